// Copyright (c) 2024, Jay Shah, Ganesh Bikshandi, Ying Zhang, Vijay Thakkar, Pradeep Ramani, Tri Dao.
// Splitting the different template instantiations to different files to speed up compilation.
// This file is auto-generated. See "generate_kernels.py"

#include "flash_fwd_hdim64_e4m3_split_softcap_sm90.cu"
#include "flash_fwd_hdim96_e4m3_split_softcap_sm90.cu"
#include "flash_fwd_hdim128_e4m3_split_softcap_sm90.cu"
#include "flash_fwd_hdim192_e4m3_split_softcap_sm90.cu"
#include "flash_fwd_hdim256_e4m3_split_softcap_sm90.cu"

// ===== COMPILED SASS (sm_90a) =====

	.target	sm_90a

	.elftype	@"ET_EXEC"


//--------------------- .note.nv.tkinfo           --------------------------
	.section	.note.nv.tkinfo,"",@"SHT_NOTE"
	.sectionflags	@"SHF_NOTE_NV_TKINFO"
	.tkinfo
        /*0018*/ 	.word	0x00000002
        /*0030*/ 	.string	""
        /*0030*/ 	.string	"ptxas"
        /*0030*/ 	.string	"Cuda compilation tools, release 13.0, V13.0.88"
        /*0030*/ 	.string	"Build cuda_13.0.r13.0/compiler.36424714_0"
        /*0030*/ 	.string	"-arch sm_90a -m 64 "



//--------------------- .note.nv.cuinfo           --------------------------
	.section	.note.nv.cuinfo,"",@"SHT_NOTE"
	.sectionflags	@"SHF_NOTE_NV_CUINFO"
        /*0018*/ 	.short	0x0002
        /*001a*/ 	.short	0x005a
        /*001c*/ 	.short	0x0082
	.zero		2


//--------------------- .nv.info                  --------------------------
	.section	.nv.info,"",@"SHT_CUDA_INFO"
	.align	4


	//----- nvinfo : EIATTR_REGCOUNT
	.align		4
        /*0000*/ 	.byte	0x04, 0x2f
        /*0002*/ 	.short	(.L_59 - .L_58)
	.align		4
.L_58:
        /*0004*/ 	.word	index@(_ZN7cutlass13device_kernelIN5flash11enable_sm90INS1_16FlashAttnFwdSm90INS1_25CollectiveMainloopFwdSm90ILi2EN4cute5tupleIJNS5_1CILi1EEES8_S8_EEENS6_IJNS7_ILi192EEENS7_ILi160EEENS7_ILi64EEEEEELi64ENS_12float_e4m3_tEfNS_4arch4Sm90ELb1ELb0ELb1ELb1ELb0ELb1ELb0ELb1ELb1ELb1ELb1ELb0EEENS1_21CollectiveEpilogueFwdINS6_IJSA_SC_SB_EEES9_NS_10bfloat16_tESG_Li384ELb1ELb1ELb1ELb1EEENS1_36VarlenDynamicPersistentTileSchedulerILi192ELi160ELi384ELi128ELb1ELb1ELb1ELb1ELb1ELb1EEEEEEEEEvNT_6ParamsE)
        /*0008*/ 	.word	0x00000080


	//----- nvinfo : EIATTR_FRAME_SIZE
	.align		4
.L_59:
        /*000c*/ 	.byte	0x04, 0x11
        /*000e*/ 	.short	(.L_61 - .L_60)
	.align		4
.L_60:
        /*0010*/ 	.word	index@(_ZN7cutlass13device_kernelIN5flash11enable_sm90INS1_16FlashAttnFwdSm90INS1_25CollectiveMainloopFwdSm90ILi2EN4cute5tupleIJNS5_1CILi1EEES8_S8_EEENS6_IJNS7_ILi192EEENS7_ILi160EEENS7_ILi64EEEEEELi64ENS_12float_e4m3_tEfNS_4arch4Sm90ELb1ELb0ELb1ELb1ELb0ELb1ELb0ELb1ELb1ELb1ELb1ELb0EEENS1_21CollectiveEpilogueFwdINS6_IJSA_SC_SB_EEES9_NS_10bfloat16_tESG_Li384ELb1ELb1ELb1ELb1EEENS1_36VarlenDynamicPersistentTileSchedulerILi192ELi160ELi384ELi128ELb1ELb1ELb1ELb1ELb1ELb1EEEEEEEEEvNT_6ParamsE)
        /*0014*/ 	.word	0x00000090


	//----- nvinfo : EIATTR_REGCOUNT
	.align		4
.L_61:
        /*0018*/ 	.byte	0x04, 0x2f
        /*001a*/ 	.short	(.L_63 - .L_62)
	.align		4
.L_62:
        /*001c*/ 	.word	index@(_ZN7cutlass13device_kernelIN5flash11enable_sm90INS1_16FlashAttnFwdSm90INS1_25CollectiveMainloopFwdSm90ILi2EN4cute5tupleIJNS5_1CILi1EEES8_S8_EEENS6_IJNS7_ILi192EEENS7_ILi160EEENS7_ILi64EEEEEELi64ENS_12float_e4m3_tEfNS_4arch4Sm90ELb1ELb0ELb1ELb1ELb0ELb0ELb0ELb1ELb1ELb1ELb1ELb0EEENS1_21CollectiveEpilogueFwdINS6_IJSA_SC_SB_EEES9_NS_10bfloat16_tESG_Li384ELb1ELb1ELb1ELb1EEENS1_36VarlenDynamicPersistentTileSchedulerILi192ELi160ELi384ELi128ELb1ELb1ELb1ELb1ELb1ELb1EEEEEEEEEvNT_6ParamsE)
        /*0020*/ 	.word	0x00000080


	//----- nvinfo : EIATTR_FRAME_SIZE
	.align		4
.L_63:
        /*0024*/ 	.byte	0x04, 0x11
        /*0026*/ 	.short	(.L_65 - .L_64)
	.align		4
.L_64:
        /*0028*/ 	.word	index@(_ZN7cutlass13device_kernelIN5flash11enable_sm90INS1_16FlashAttnFwdSm90INS1_25CollectiveMainloopFwdSm90ILi2EN4cute5tupleIJNS5_1CILi1EEES8_S8_EEENS6_IJNS7_ILi192EEENS7_ILi160EEENS7_ILi64EEEEEELi64ENS_12float_e4m3_tEfNS_4arch4Sm90ELb1ELb0ELb1ELb1ELb0ELb0ELb0ELb1ELb1ELb1ELb1ELb0EEENS1_21CollectiveEpilogueFwdINS6_IJSA_SC_SB_EEES9_NS_10bfloat16_tESG_Li384ELb1ELb1ELb1ELb1EEENS1_36VarlenDynamicPersistentTileSchedulerILi192ELi160ELi384ELi128ELb1ELb1ELb1ELb1ELb1ELb1EEEEEEEEEvNT_6ParamsE)
        /*002c*/ 	.word	0x00000020


	//----- nvinfo : EIATTR_REGCOUNT
	.align		4
.L_65:
        /*0030*/ 	.byte	0x04, 0x2f
        /*0032*/ 	.short	(.L_67 - .L_66)
	.align		4
.L_66:
        /*0034*/ 	.word	index@(_ZN7cutlass13device_kernelIN5flash11enable_sm90INS1_16FlashAttnFwdSm90INS1_25CollectiveMainloopFwdSm90ILi2EN4cute5tupleIJNS5_1CILi1EEES8_S8_EEENS6_IJNS7_ILi192EEENS7_ILi160EEENS7_ILi64EEEEEELi64ENS_12float_e4m3_tEfNS_4arch4Sm90ELb1ELb0ELb1ELb0ELb0ELb0ELb0ELb1ELb1ELb1ELb1ELb0EEENS1_21CollectiveEpilogueFwdINS6_IJSA_SC_SB_EEES9_NS_10bfloat16_tESG_Li384ELb0ELb1ELb1ELb1EEENS1_19SingleTileSchedulerILb0ELb1ELb1ELi192EEEEEEEEEvNT_6ParamsE)
        /*0038*/ 	.word	0x00000080


	//----- nvinfo : EIATTR_FRAME_SIZE
	.align		4
.L_67:
        /*003c*/ 	.byte	0x04, 0x11
        /*003e*/ 	.short	(.L_69 - .L_68)
	.align		4
.L_68:
        /*0040*/ 	.word	index@(_ZN7cutlass13device_kernelIN5flash11enable_sm90INS1_16FlashAttnFwdSm90INS1_25CollectiveMainloopFwdSm90ILi2EN4cute5tupleIJNS5_1CILi1EEES8_S8_EEENS6_IJNS7_ILi192EEENS7_ILi160EEENS7_ILi64EEEEEELi64ENS_12float_e4m3_tEfNS_4arch4Sm90ELb1ELb0ELb1ELb0ELb0ELb0ELb0ELb1ELb1ELb1ELb1ELb0EEENS1_21CollectiveEpilogueFwdINS6_IJSA_SC_SB_EEES9_NS_10bfloat16_tESG_Li384ELb0ELb1ELb1ELb1EEENS1_19SingleTileSchedulerILb0ELb1ELb1ELi192EEEEEEEEEvNT_6ParamsE)
        /*0044*/ 	.word	0x00000000


	//----- nvinfo : EIATTR_REGCOUNT
	.align		4
.L_69:
        /*0048*/ 	.byte	0x04, 0x2f
        /*004a*/ 	.short	(.L_71 - .L_70)
	.align		4
.L_70:
        /*004c*/ 	.word	index@(_ZN7cutlass13device_kernelIN5flash11enable_sm90INS1_16FlashAttnFwdSm90INS1_25CollectiveMainloopFwdSm90ILi2EN4cute5tupleIJNS5_1CILi1EEES8_S8_EEENS6_IJNS7_ILi192EEENS7_ILi160EEENS7_ILi64EEEEEELi64ENS_12float_e4m3_tEfNS_4arch4Sm90ELb0ELb1ELb1ELb1ELb0ELb1ELb0ELb1ELb1ELb1ELb1ELb0EEENS1_21CollectiveEpilogueFwdINS6_IJSA_SC_SB_EEES9_NS_10bfloat16_tESG_Li384ELb1ELb1ELb1ELb1EEENS1_36VarlenDynamicPersistentTileSchedulerILi192ELi160ELi384ELi128ELb1ELb1ELb1ELb1ELb0ELb1EEEEEEEEEvNT_6ParamsE)
        /*0050*/ 	.word	0x00000080


	//----- nvinfo : EIATTR_FRAME_SIZE
	.align		4
.L_71:
        /*0054*/ 	.byte	0x04, 0x11
        /*0056*/ 	.short	(.L_73 - .L_72)
	.align		4
.L_72:
        /*0058*/ 	.word	index@(_ZN7cutlass13device_kernelIN5flash11enable_sm90INS1_16FlashAttnFwdSm90INS1_25CollectiveMainloopFwdSm90ILi2EN4cute5tupleIJNS5_1CILi1EEES8_S8_EEENS6_IJNS7_ILi192EEENS7_ILi160EEENS7_ILi64EEEEEELi64ENS_12float_e4m3_tEfNS_4arch4Sm90ELb0ELb1ELb1ELb1ELb0ELb1ELb0ELb1ELb1ELb1ELb1ELb0EEENS1_21CollectiveEpilogueFwdINS6_IJSA_SC_SB_EEES9_NS_10bfloat16_tESG_Li384ELb1ELb1ELb1ELb1EEENS1_36VarlenDynamicPersistentTileSchedulerILi192ELi160ELi384ELi128ELb1ELb1ELb1ELb1ELb0ELb1EEEEEEEEEvNT_6ParamsE)
        /*005c*/ 	.word	0x00000078


	//----- nvinfo : EIATTR_REGCOUNT
	.align		4
.L_73:
        /*0060*/ 	.byte	0x04, 0x2f
        /*0062*/ 	.short	(.L_75 - .L_74)
	.align		4
.L_74:
        /*0064*/ 	.word	index@(_ZN7cutlass13device_kernelIN5flash11enable_sm90INS1_16FlashAttnFwdSm90INS1_25CollectiveMainloopFwdSm90ILi2EN4cute5tupleIJNS5_1CILi1EEES8_S8_EEENS6_IJNS7_ILi192EEENS7_ILi160EEENS7_ILi64EEEEEELi64ENS_12float_e4m3_tEfNS_4arch4Sm90ELb0ELb1ELb1ELb1ELb0ELb0ELb0ELb1ELb1ELb1ELb1ELb0EEENS1_21CollectiveEpilogueFwdINS6_IJSA_SC_SB_EEES9_NS_10bfloat16_tESG_Li384ELb1ELb1ELb1ELb1EEENS1_36VarlenDynamicPersistentTileSchedulerILi192ELi160ELi384ELi128ELb1ELb1ELb1ELb1ELb0ELb1EEEEEEEEEvNT_6ParamsE)
        /*0068*/ 	.word	0x00000080


	//----- nvinfo : EIATTR_FRAME_SIZE
	.align		4
.L_75:
        /*006c*/ 	.byte	0x04, 0x11
        /*006e*/ 	.short	(.L_77 - .L_76)
	.align		4
.L_76:
        /*0070*/ 	.word	index@(_ZN7cutlass13device_kernelIN5flash11enable_sm90INS1_16FlashAttnFwdSm90INS1_25CollectiveMainloopFwdSm90ILi2EN4cute5tupleIJNS5_1CILi1EEES8_S8_EEENS6_IJNS7_ILi192EEENS7_ILi160EEENS7_ILi64EEEEEELi64ENS_12float_e4m3_tEfNS_4arch4Sm90ELb0ELb1ELb1ELb1ELb0ELb0ELb0ELb1ELb1ELb1ELb1ELb0EEENS1_21CollectiveEpilogueFwdINS6_IJSA_SC_SB_EEES9_NS_10bfloat16_tESG_Li384ELb1ELb1ELb1ELb1EEENS1_36VarlenDynamicPersistentTileSchedulerILi192ELi160ELi384ELi128ELb1ELb1ELb1ELb1ELb0ELb1EEEEEEEEEvNT_6ParamsE)
        /*0074*/ 	.word	0x00000018


	//----- nvinfo : EIATTR_REGCOUNT
	.align		4
.L_77:
        /*0078*/ 	.byte	0x04, 0x2f
        /*007a*/ 	.short	(.L_79 - .L_78)
	.align		4
.L_78:
        /*007c*/ 	.word	index@(_ZN7cutlass13device_kernelIN5flash11enable_sm90INS1_16FlashAttnFwdSm90INS1_25CollectiveMainloopFwdSm90ILi2EN4cute5tupleIJNS5_1CILi1EEES8_S8_EEENS6_IJNS7_ILi192EEENS7_ILi160EEENS7_ILi64EEEEEELi64ENS_12float_e4m3_tEfNS_4arch4Sm90ELb0ELb1ELb1ELb0ELb0ELb0ELb0ELb1ELb1ELb1ELb1ELb0EEENS1_21CollectiveEpilogueFwdINS6_IJSA_SC_SB_EEES9_NS_10bfloat16_tESG_Li384ELb0ELb1ELb1ELb1EEENS1_19SingleTileSchedulerILb0ELb1ELb1ELi192EEEEEEEEEvNT_6ParamsE)
        /*0080*/ 	.word	0x00000080


	//----- nvinfo : EIATTR_FRAME_SIZE
	.align		4
.L_79:
        /*0084*/ 	.byte	0x04, 0x11
        /*0086*/ 	.short	(.L_81 - .L_80)
	.align		4
.L_80:
        /*0088*/ 	.word	index@(_ZN7cutlass13device_kernelIN5flash11enable_sm90INS1_16FlashAttnFwdSm90INS1_25CollectiveMainloopFwdSm90ILi2EN4cute5tupleIJNS5_1CILi1EEES8_S8_EEENS6_IJNS7_ILi192EEENS7_ILi160EEENS7_ILi64EEEEEELi64ENS_12float_e4m3_tEfNS_4arch4Sm90ELb0ELb1ELb1ELb0ELb0ELb0ELb0ELb1ELb1ELb1ELb1ELb0EEENS1_21CollectiveEpilogueFwdINS6_IJSA_SC_SB_EEES9_NS_10bfloat16_tESG_Li384ELb0ELb1ELb1ELb1EEENS1_19SingleTileSchedulerILb0ELb1ELb1ELi192EEEEEEEEEvNT_6ParamsE)
        /*008c*/ 	.word	0x00000000


	//----- nvinfo : EIATTR_REGCOUNT
	.align		4
.L_81:
        /*0090*/ 	.byte	0x04, 0x2f
        /*0092*/ 	.short	(.L_83 - .L_82)
	.align		4
.L_82:
        /*0094*/ 	.word	index@(_ZN7cutlass13device_kernelIN5flash11enable_sm90INS1_16FlashAttnFwdSm90INS1_25CollectiveMainloopFwdSm90ILi2EN4cute5tupleIJNS5_1CILi1EEES8_S8_EEENS6_IJNS7_ILi192EEENS7_ILi160EEENS7_ILi64EEEEEELi64ENS_12float_e4m3_tEfNS_4arch4Sm90ELb0ELb0ELb1ELb1ELb0ELb1ELb0ELb1ELb1ELb1ELb1ELb0EEENS1_21CollectiveEpilogueFwdINS6_IJSA_SC_SB_EEES9_NS_10bfloat16_tESG_Li384ELb1ELb1ELb1ELb1EEENS1_36VarlenDynamicPersistentTileSchedulerILi192ELi160ELi384ELi128ELb1ELb1ELb1ELb0ELb1ELb1EEEEEEEEEvNT_6ParamsE)
        /*0098*/ 	.word	0x00000080


	//----- nvinfo : EIATTR_FRAME_SIZE
	.align		4
.L_83:
        /*009c*/ 	.byte	0x04, 0x11
        /*009e*/ 	.short	(.L_85 - .L_84)
	.align		4
.L_84:
        /*00a0*/ 	.word	index@(_ZN7cutlass13device_kernelIN5flash11enable_sm90INS1_16FlashAttnFwdSm90INS1_25CollectiveMainloopFwdSm90ILi2EN4cute5tupleIJNS5_1CILi1EEES8_S8_EEENS6_IJNS7_ILi192EEENS7_ILi160EEENS7_ILi64EEEEEELi64ENS_12float_e4m3_tEfNS_4arch4Sm90ELb0ELb0ELb1ELb1ELb0ELb1ELb0ELb1ELb1ELb1ELb1ELb0EEENS1_21CollectiveEpilogueFwdINS6_IJSA_SC_SB_EEES9_NS_10bfloat16_tESG_Li384ELb1ELb1ELb1ELb1EEENS1_36VarlenDynamicPersistentTileSchedulerILi192ELi160ELi384ELi128ELb1ELb1ELb1ELb0ELb1ELb1EEEEEEEEEvNT_6ParamsE)
        /*00a4*/ 	.word	0x00000098


	//----- nvinfo : EIATTR_REGCOUNT
	.align		4
.L_85:
        /*00a8*/ 	.byte	0x04, 0x2f
        /*00aa*/ 	.short	(.L_87 - .L_86)
	.align		4
.L_86:
        /*00ac*/ 	.word	index@(_ZN7cutlass13device_kernelIN5flash11enable_sm90INS1_16FlashAttnFwdSm90INS1_25CollectiveMainloopFwdSm90ILi2EN4cute5tupleIJNS5_1CILi1EEES8_S8_EEENS6_IJNS7_ILi192EEENS7_ILi160EEENS7_ILi64EEEEEELi64ENS_12float_e4m3_tEfNS_4arch4Sm90ELb0ELb0ELb1ELb1ELb0ELb0ELb0ELb1ELb1ELb1ELb1ELb0EEENS1_21CollectiveEpilogueFwdINS6_IJSA_SC_SB_EEES9_NS_10bfloat16_tESG_Li384ELb1ELb1ELb1ELb1EEENS1_36VarlenDynamicPersistentTileSchedulerILi192ELi160ELi384ELi128ELb1ELb1ELb1ELb0ELb1ELb1EEEEEEEEEvNT_6ParamsE)
        /*00b0*/ 	.word	0x00000080


	//----- nvinfo : EIATTR_FRAME_SIZE
	.align		4
.L_87:
        /*00b4*/ 	.byte	0x04, 0x11
        /*00b6*/ 	.short	(.L_89 - .L_88)
	.align		4
.L_88:
        /*00b8*/ 	.word	index@(_ZN7cutlass13device_kernelIN5flash11enable_sm90INS1_16FlashAttnFwdSm90INS1_25CollectiveMainloopFwdSm90ILi2EN4cute5tupleIJNS5_1CILi1EEES8_S8_EEENS6_IJNS7_ILi192EEENS7_ILi160EEENS7_ILi64EEEEEELi64ENS_12float_e4m3_tEfNS_4arch4Sm90ELb0ELb0ELb1ELb1ELb0ELb0ELb0ELb1ELb1ELb1ELb1ELb0EEENS1_21CollectiveEpilogueFwdINS6_IJSA_SC_SB_EEES9_NS_10bfloat16_tESG_Li384ELb1ELb1ELb1ELb1EEENS1_36VarlenDynamicPersistentTileSchedulerILi192ELi160ELi384ELi128ELb1ELb1ELb1ELb0ELb1ELb1EEEEEEEEEvNT_6ParamsE)
        /*00bc*/ 	.word	0x00000020


	//----- nvinfo : EIATTR_REGCOUNT
	.align		4
.L_89:
        /*00c0*/ 	.byte	0x04, 0x2f
        /*00c2*/ 	.short	(.L_91 - .L_90)
	.align		4
.L_90:
        /*00c4*/ 	.word	index@(_ZN7cutlass13device_kernelIN5flash11enable_sm90INS1_16FlashAttnFwdSm90INS1_25CollectiveMainloopFwdSm90ILi2EN4cute5tupleIJNS5_1CILi1EEES8_S8_EEENS6_IJNS7_ILi192EEENS7_ILi160EEENS7_ILi64EEEEEELi64ENS_12float_e4m3_tEfNS_4arch4Sm90ELb0ELb0ELb1ELb0ELb0ELb0ELb0ELb1ELb1ELb1ELb1ELb0EEENS1_21CollectiveEpilogueFwdINS6_IJSA_SC_SB_EEES9_NS_10bfloat16_tESG_Li384ELb0ELb1ELb1ELb1EEENS1_19SingleTileSchedulerILb0ELb1ELb1ELi192EEEEEEEEEvNT_6ParamsE)
        /*00c8*/ 	.word	0x00000080


	//----- nvinfo : EIATTR_FRAME_SIZE
	.align		4
.L_91:
        /*00cc*/ 	.byte	0x04, 0x11
        /*00ce*/ 	.short	(.L_93 - .L_92)
	.align		4
.L_92:
        /*00d0*/ 	.word	index@(_ZN7cutlass13device_kernelIN5flash11enable_sm90INS1_16FlashAttnFwdSm90INS1_25CollectiveMainloopFwdSm90ILi2EN4cute5tupleIJNS5_1CILi1EEES8_S8_EEENS6_IJNS7_ILi192EEENS7_ILi160EEENS7_ILi64EEEEEELi64ENS_12float_e4m3_tEfNS_4arch4Sm90ELb0ELb0ELb1ELb0ELb0ELb0ELb0ELb1ELb1ELb1ELb1ELb0EEENS1_21CollectiveEpilogueFwdINS6_IJSA_SC_SB_EEES9_NS_10bfloat16_tESG_Li384ELb0ELb1ELb1ELb1EEENS1_19SingleTileSchedulerILb0ELb1ELb1ELi192EEEEEEEEEvNT_6ParamsE)
        /*00d4*/ 	.word	0x00000000


	//----- nvinfo : EIATTR_REGCOUNT
	.align		4
.L_93:
        /*00d8*/ 	.byte	0x04, 0x2f
        /*00da*/ 	.short	(.L_95 - .L_94)
	.align		4
.L_94:
        /*00dc*/ 	.word	index@(_ZN7cutlass13device_kernelIN5flash11enable_sm90INS1_16FlashAttnFwdSm90INS1_25CollectiveMainloopFwdSm90ILi2EN4cute5tupleIJNS5_1CILi1EEES8_S8_EEENS6_IJNS7_ILi192EEENS7_ILi128EEENS7_ILi96EEEEEELi96ENS_12float_e4m3_tEfNS_4arch4Sm90ELb1ELb0ELb1ELb1ELb0ELb1ELb0ELb1ELb1ELb1ELb1ELb0EEENS1_21CollectiveEpilogueFwdINS6_IJSA_SC_SB_EEES9_NS_10bfloat16_tESG_Li384ELb1ELb1ELb1ELb1EEENS1_36VarlenDynamicPersistentTileSchedulerILi192ELi128ELi384ELi128ELb1ELb1ELb1ELb1ELb1ELb1EEEEEEEEEvNT_6ParamsE)
        /*00e0*/ 	.word	0x00000080


	//----- nvinfo : EIATTR_FRAME_SIZE
	.align		4
.L_95:
        /*00e4*/ 	.byte	0x04, 0x11
        /*00e6*/ 	.short	(.L_97 - .L_96)
	.align		4
.L_96:
        /*00e8*/ 	.word	index@(_ZN7cutlass13device_kernelIN5flash11enable_sm90INS1_16FlashAttnFwdSm90INS1_25CollectiveMainloopFwdSm90ILi2EN4cute5tupleIJNS5_1CILi1EEES8_S8_EEENS6_IJNS7_ILi192EEENS7_ILi128EEENS7_ILi96EEEEEELi96ENS_12float_e4m3_tEfNS_4arch4Sm90ELb1ELb0ELb1ELb1ELb0ELb1ELb0ELb1ELb1ELb1ELb1ELb0EEENS1_21CollectiveEpilogueFwdINS6_IJSA_SC_SB_EEES9_NS_10bfloat16_tESG_Li384ELb1ELb1ELb1ELb1EEENS1_36VarlenDynamicPersistentTileSchedulerILi192ELi128ELi384ELi128ELb1ELb1ELb1ELb1ELb1ELb1EEEEEEEEEvNT_6ParamsE)
        /*00ec*/ 	.word	0x00000098


	//----- nvinfo : EIATTR_REGCOUNT
	.align		4
.L_97:
        /*00f0*/ 	.byte	0x04, 0x2f
        /*00f2*/ 	.short	(.L_99 - .L_98)
	.align		4
.L_98:
        /*00f4*/ 	.word	index@(_ZN7cutlass13device_kernelIN5flash11enable_sm90INS1_16FlashAttnFwdSm90INS1_25CollectiveMainloopFwdSm90ILi2EN4cute5tupleIJNS5_1CILi1EEES8_S8_EEENS6_IJNS7_ILi192EEENS7_ILi128EEENS7_ILi96EEEEEELi96ENS_12float_e4m3_tEfNS_4arch4Sm90ELb1ELb0ELb1ELb1ELb0ELb0ELb0ELb1ELb1ELb1ELb1ELb0EEENS1_21CollectiveEpilogueFwdINS6_IJSA_SC_SB_EEES9_NS_10bfloat16_tESG_Li384ELb1ELb1ELb1ELb1EEENS1_36VarlenDynamicPersistentTileSchedulerILi192ELi128ELi384ELi128ELb1ELb1ELb1ELb1ELb1ELb1EEEEEEEEEvNT_6ParamsE)
        /*00f8*/ 	.word	0x00000080


	//----- nvinfo : EIATTR_FRAME_SIZE
	.align		4
.L_99:
        /*00fc*/ 	.byte	0x04, 0x11
        /*00fe*/ 	.short	(.L_101 - .L_100)
	.align		4
.L_100:
        /*0100*/ 	.word	index@(_ZN7cutlass13device_kernelIN5flash11enable_sm90INS1_16FlashAttnFwdSm90INS1_25CollectiveMainloopFwdSm90ILi2EN4cute5tupleIJNS5_1CILi1EEES8_S8_EEENS6_IJNS7_ILi192EEENS7_ILi128EEENS7_ILi96EEEEEELi96ENS_12float_e4m3_tEfNS_4arch4Sm90ELb1ELb0ELb1ELb1ELb0ELb0ELb0ELb1ELb1ELb1ELb1ELb0EEENS1_21CollectiveEpilogueFwdINS6_IJSA_SC_SB_EEES9_NS_10bfloat16_tESG_Li384ELb1ELb1ELb1ELb1EEENS1_36VarlenDynamicPersistentTileSchedulerILi192ELi128ELi384ELi128ELb1ELb1ELb1ELb1ELb1ELb1EEEEEEEEEvNT_6ParamsE)
        /*0104*/ 	.word	0x00000028


	//----- nvinfo : EIATTR_REGCOUNT
	.align		4
.L_101:
        /*0108*/ 	.byte	0x04, 0x2f
        /*010a*/ 	.short	(.L_103 - .L_102)
	.align		4
.L_102:
        /*010c*/ 	.word	index@(_ZN7cutlass13device_kernelIN5flash11enable_sm90INS1_16FlashAttnFwdSm90INS1_25CollectiveMainloopFwdSm90ILi2EN4cute5tupleIJNS5_1CILi1EEES8_S8_EEENS6_IJNS7_ILi192EEENS7_ILi128EEENS7_ILi96EEEEEELi96ENS_12float_e4m3_tEfNS_4arch4Sm90ELb1ELb0ELb1ELb0ELb0ELb0ELb0ELb1ELb1ELb1ELb1ELb0EEENS1_21CollectiveEpilogueFwdINS6_IJSA_SC_SB_EEES9_NS_10bfloat16_tESG_Li384ELb0ELb1ELb1ELb1EEENS1_19SingleTileSchedulerILb0ELb1ELb1ELi192EEEEEEEEEvNT_6ParamsE)
        /*0110*/ 	.word	0x00000080


	//----- nvinfo : EIATTR_FRAME_SIZE
	.align		4
.L_103:
        /*0114*/ 	.byte	0x04, 0x11
        /*0116*/ 	.short	(.L_105 - .L_104)
	.align		4
.L_104:
        /*0118*/ 	.word	index@(_ZN7cutlass13device_kernelIN5flash11enable_sm90INS1_16FlashAttnFwdSm90INS1_25CollectiveMainloopFwdSm90ILi2EN4cute5tupleIJNS5_1CILi1EEES8_S8_EEENS6_IJNS7_ILi192EEENS7_ILi128EEENS7_ILi96EEEEEELi96ENS_12float_e4m3_tEfNS_4arch4Sm90ELb1ELb0ELb1ELb0ELb0ELb0ELb0ELb1ELb1ELb1ELb1ELb0EEENS1_21CollectiveEpilogueFwdINS6_IJSA_SC_SB_EEES9_NS_10bfloat16_tESG_Li384ELb0ELb1ELb1ELb1EEENS1_19SingleTileSchedulerILb0ELb1ELb1ELi192EEEEEEEEEvNT_6ParamsE)
        /*011c*/ 	.word	0x00000000


	//----- nvinfo : EIATTR_REGCOUNT
	.align		4
.L_105:
        /*0120*/ 	.byte	0x04, 0x2f
        /*0122*/ 	.short	(.L_107 - .L_106)
	.align		4
.L_106:
        /*0124*/ 	.word	index@(_ZN7cutlass13device_kernelIN5flash11enable_sm90INS1_16FlashAttnFwdSm90INS1_25CollectiveMainloopFwdSm90ILi2EN4cute5tupleIJNS5_1CILi1EEES8_S8_EEENS6_IJNS7_ILi192EEENS7_ILi128EEENS7_ILi96EEEEEELi96ENS_12float_e4m3_tEfNS_4arch4Sm90ELb0ELb1ELb1ELb1ELb0ELb1ELb0ELb1ELb1ELb1ELb1ELb0EEENS1_21CollectiveEpilogueFwdINS6_IJSA_SC_SB_EEES9_NS_10bfloat16_tESG_Li384ELb1ELb1ELb1ELb1EEENS1_36VarlenDynamicPersistentTileSchedulerILi192ELi128ELi384ELi128ELb1ELb1ELb1ELb1ELb0ELb1EEEEEEEEEvNT_6ParamsE)
        /*0128*/ 	.word	0x00000080


	//----- nvinfo : EIATTR_FRAME_SIZE
	.align		4
.L_107:
        /*012c*/ 	.byte	0x04, 0x11
        /*012e*/ 	.short	(.L_109 - .L_108)
	.align		4
.L_108:
        /*0130*/ 	.word	index@(_ZN7cutlass13device_kernelIN5flash11enable_sm90INS1_16FlashAttnFwdSm90INS1_25CollectiveMainloopFwdSm90ILi2EN4cute5tupleIJNS5_1CILi1EEES8_S8_EEENS6_IJNS7_ILi192EEENS7_ILi128EEENS7_ILi96EEEEEELi96ENS_12float_e4m3_tEfNS_4arch4Sm90ELb0ELb1ELb1ELb1ELb0ELb1ELb0ELb1ELb1ELb1ELb1ELb0EEENS1_21CollectiveEpilogueFwdINS6_IJSA_SC_SB_EEES9_NS_10bfloat16_tESG_Li384ELb1ELb1ELb1ELb1EEENS1_36VarlenDynamicPersistentTileSchedulerILi192ELi128ELi384ELi128ELb1ELb1ELb1ELb1ELb0ELb1EEEEEEEEEvNT_6ParamsE)
        /*0134*/ 	.word	0x00000088


	//----- nvinfo : EIATTR_REGCOUNT
	.align		4
.L_109:
        /*0138*/ 	.byte	0x04, 0x2f
        /*013a*/ 	.short	(.L_111 - .L_110)
	.align		4
.L_110:
        /*013c*/ 	.word	index@(_ZN7cutlass13device_kernelIN5flash11enable_sm90INS1_16FlashAttnFwdSm90INS1_25CollectiveMainloopFwdSm90ILi2EN4cute5tupleIJNS5_1CILi1EEES8_S8_EEENS6_IJNS7_ILi192EEENS7_ILi128EEENS7_ILi96EEEEEELi96ENS_12float_e4m3_tEfNS_4arch4Sm90ELb0ELb1ELb1ELb1ELb0ELb0ELb0ELb1ELb1ELb1ELb1ELb0EEENS1_21CollectiveEpilogueFwdINS6_IJSA_SC_SB_EEES9_NS_10bfloat16_tESG_Li384ELb1ELb1ELb1ELb1EEENS1_36VarlenDynamicPersistentTileSchedulerILi192ELi128ELi384ELi128ELb1ELb1ELb1ELb1ELb0ELb1EEEEEEEEEvNT_6ParamsE)
        /*0140*/ 	.word	0x00000080


	//----- nvinfo : EIATTR_FRAME_SIZE
	.align		4
.L_111:
        /*0144*/ 	.byte	0x04, 0x11
        /*0146*/ 	.short	(.L_113 - .L_112)
	.align		4
.L_112:
        /*0148*/ 	.word	index@(_ZN7cutlass13device_kernelIN5flash11enable_sm90INS1_16FlashAttnFwdSm90INS1_25CollectiveMainloopFwdSm90ILi2EN4cute5tupleIJNS5_1CILi1EEES8_S8_EEENS6_IJNS7_ILi192EEENS7_ILi128EEENS7_ILi96EEEEEELi96ENS_12float_e4m3_tEfNS_4arch4Sm90ELb0ELb1ELb1ELb1ELb0ELb0ELb0ELb1ELb1ELb1ELb1ELb0EEENS1_21CollectiveEpilogueFwdINS6_IJSA_SC_SB_EEES9_NS_10bfloat16_tESG_Li384ELb1ELb1ELb1ELb1EEENS1_36VarlenDynamicPersistentTileSchedulerILi192ELi128ELi384ELi128ELb1ELb1ELb1ELb1ELb0ELb1EEEEEEEEEvNT_6ParamsE)
        /*014c*/ 	.word	0x00000028


	//----- nvinfo : EIATTR_REGCOUNT
	.align		4
.L_113:
        /*0150*/ 	.byte	0x04, 0x2f
        /*0152*/ 	.short	(.L_115 - .L_114)
	.align		4
.L_114:
        /*0154*/ 	.word	index@(_ZN7cutlass13device_kernelIN5flash11enable_sm90INS1_16FlashAttnFwdSm90INS1_25CollectiveMainloopFwdSm90ILi2EN4cute5tupleIJNS5_1CILi1EEES8_S8_EEENS6_IJNS7_ILi192EEENS7_ILi128EEENS7_ILi96EEEEEELi96ENS_12float_e4m3_tEfNS_4arch4Sm90ELb0ELb1ELb1ELb0ELb0ELb0ELb0ELb1ELb1ELb1ELb1ELb0EEENS1_21CollectiveEpilogueFwdINS6_IJSA_SC_SB_EEES9_NS_10bfloat16_tESG_Li384ELb0ELb1ELb1ELb1EEENS1_19SingleTileSchedulerILb0ELb1ELb1ELi192EEEEEEEEEvNT_6ParamsE)
        /*0158*/ 	.word	0x00000080


	//----- nvinfo : EIATTR_FRAME_SIZE
	.align		4
.L_115:
        /*015c*/ 	.byte	0x04, 0x11
        /*015e*/ 	.short	(.L_117 - .L_116)
	.align		4
.L_116:
        /*0160*/ 	.word	index@(_ZN7cutlass13device_kernelIN5flash11enable_sm90INS1_16FlashAttnFwdSm90INS1_25CollectiveMainloopFwdSm90ILi2EN4cute5tupleIJNS5_1CILi1EEES8_S8_EEENS6_IJNS7_ILi192EEENS7_ILi128EEENS7_ILi96EEEEEELi96ENS_12float_e4m3_tEfNS_4arch4Sm90ELb0ELb1ELb1ELb0ELb0ELb0ELb0ELb1ELb1ELb1ELb1ELb0EEENS1_21CollectiveEpilogueFwdINS6_IJSA_SC_SB_EEES9_NS_10bfloat16_tESG_Li384ELb0ELb1ELb1ELb1EEENS1_19SingleTileSchedulerILb0ELb1ELb1ELi192EEEEEEEEEvNT_6ParamsE)
        /*0164*/ 	.word	0x00000000


	//----- nvinfo : EIATTR_REGCOUNT
	.align		4
.L_117:
        /*0168*/ 	.byte	0x04, 0x2f
        /*016a*/ 	.short	(.L_119 - .L_118)
	.align		4
.L_118:
        /*016c*/ 	.word	index@(_ZN7cutlass13device_kernelIN5flash11enable_sm90INS1_16FlashAttnFwdSm90INS1_25CollectiveMainloopFwdSm90ILi2EN4cute5tupleIJNS5_1CILi1EEES8_S8_EEENS6_IJNS7_ILi192EEENS7_ILi128EEENS7_ILi96EEEEEELi96ENS_12float_e4m3_tEfNS_4arch4Sm90ELb0ELb0ELb1ELb1ELb0ELb1ELb0ELb1ELb1ELb1ELb1ELb0EEENS1_21CollectiveEpilogueFwdINS6_IJSA_SC_SB_EEES9_NS_10bfloat16_tESG_Li384ELb1ELb1ELb1ELb1EEENS1_36VarlenDynamicPersistentTileSchedulerILi192ELi128ELi384ELi128ELb1ELb1ELb1ELb0ELb1ELb1EEEEEEEEEvNT_6ParamsE)
        /*0170*/ 	.word	0x00000080


	//----- nvinfo : EIATTR_FRAME_SIZE
	.align		4
.L_119:
        /*0174*/ 	.byte	0x04, 0x11
        /*0176*/ 	.short	(.L_121 - .L_120)
	.align		4
.L_120:
        /*0178*/ 	.word	index@(_ZN7cutlass13device_kernelIN5flash11enable_sm90INS1_16FlashAttnFwdSm90INS1_25CollectiveMainloopFwdSm90ILi2EN4cute5tupleIJNS5_1CILi1EEES8_S8_EEENS6_IJNS7_ILi192EEENS7_ILi128EEENS7_ILi96EEEEEELi96ENS_12float_e4m3_tEfNS_4arch4Sm90ELb0ELb0ELb1ELb1ELb0ELb1ELb0ELb1ELb1ELb1ELb1ELb0EEENS1_21CollectiveEpilogueFwdINS6_IJSA_SC_SB_EEES9_NS_10bfloat16_tESG_Li384ELb1ELb1ELb1ELb1EEENS1_36VarlenDynamicPersistentTileSchedulerILi192ELi128ELi384ELi128ELb1ELb1ELb1ELb0ELb1ELb1EEEEEEEEEvNT_6ParamsE)
        /*017c*/ 	.word	0x000000a0


	//----- nvinfo : EIATTR_REGCOUNT
	.align		4
.L_121:
        /*0180*/ 	.byte	0x04, 0x2f
        /*0182*/ 	.short	(.L_123 - .L_122)
	.align		4
.L_122:
        /*0184*/ 	.word	index@(_ZN7cutlass13device_kernelIN5flash11enable_sm90INS1_16FlashAttnFwdSm90INS1_25CollectiveMainloopFwdSm90ILi2EN4cute5tupleIJNS5_1CILi1EEES8_S8_EEENS6_IJNS7_ILi192EEENS7_ILi128EEENS7_ILi96EEEEEELi96ENS_12float_e4m3_tEfNS_4arch4Sm90ELb0ELb0ELb1ELb1ELb0ELb0ELb0ELb1ELb1ELb1ELb1ELb0EEENS1_21CollectiveEpilogueFwdINS6_IJSA_SC_SB_EEES9_NS_10bfloat16_tESG_Li384ELb1ELb1ELb1ELb1EEENS1_36VarlenDynamicPersistentTileSchedulerILi192ELi128ELi384ELi128ELb1ELb1ELb1ELb0ELb1ELb1EEEEEEEEEvNT_6ParamsE)
        /*0188*/ 	.word	0x00000080


	//----- nvinfo : EIATTR_FRAME_SIZE
	.align		4
.L_123:
        /*018c*/ 	.byte	0x04, 0x11
        /*018e*/ 	.short	(.L_125 - .L_124)
	.align		4
.L_124:
        /*0190*/ 	.word	index@(_ZN7cutlass13device_kernelIN5flash11enable_sm90INS1_16FlashAttnFwdSm90INS1_25CollectiveMainloopFwdSm90ILi2EN4cute5tupleIJNS5_1CILi1EEES8_S8_EEENS6_IJNS7_ILi192EEENS7_ILi128EEENS7_ILi96EEEEEELi96ENS_12float_e4m3_tEfNS_4arch4Sm90ELb0ELb0ELb1ELb1ELb0ELb0ELb0ELb1ELb1ELb1ELb1ELb0EEENS1_21CollectiveEpilogueFwdINS6_IJSA_SC_SB_EEES9_NS_10bfloat16_tESG_Li384ELb1ELb1ELb1ELb1EEENS1_36VarlenDynamicPersistentTileSchedulerILi192ELi128ELi384ELi128ELb1ELb1ELb1ELb0ELb1ELb1EEEEEEEEEvNT_6ParamsE)
        /*0194*/ 	.word	0x00000030


	//----- nvinfo : EIATTR_REGCOUNT
	.align		4
.L_125:
        /*0198*/ 	.byte	0x04, 0x2f
        /*019a*/ 	.short	(.L_127 - .L_126)
	.align		4
.L_126:
        /*019c*/ 	.word	index@(_ZN7cutlass13device_kernelIN5flash11enable_sm90INS1_16FlashAttnFwdSm90INS1_25CollectiveMainloopFwdSm90ILi2EN4cute5tupleIJNS5_1CILi1EEES8_S8_EEENS6_IJNS7_ILi192EEENS7_ILi128EEENS7_ILi96EEEEEELi96ENS_12float_e4m3_tEfNS_4arch4Sm90ELb0ELb0ELb1ELb0ELb0ELb0ELb0ELb1ELb1ELb1ELb1ELb0EEENS1_21CollectiveEpilogueFwdINS6_IJSA_SC_SB_EEES9_NS_10bfloat16_tESG_Li384ELb0ELb1ELb1ELb1EEENS1_19SingleTileSchedulerILb0ELb1ELb1ELi192EEEEEEEEEvNT_6ParamsE)
        /*01a0*/ 	.word	0x00000080


	//----- nvinfo : EIATTR_FRAME_SIZE
	.align		4
.L_127:
        /*01a4*/ 	.byte	0x04, 0x11
        /*01a6*/ 	.short	(.L_129 - .L_128)
	.align		4
.L_128:
        /*01a8*/ 	.word	index@(_ZN7cutlass13device_kernelIN5flash11enable_sm90INS1_16FlashAttnFwdSm90INS1_25CollectiveMainloopFwdSm90ILi2EN4cute5tupleIJNS5_1CILi1EEES8_S8_EEENS6_IJNS7_ILi192EEENS7_ILi128EEENS7_ILi96EEEEEELi96ENS_12float_e4m3_tEfNS_4arch4Sm90ELb0ELb0ELb1ELb0ELb0ELb0ELb0ELb1ELb1ELb1ELb1ELb0EEENS1_21CollectiveEpilogueFwdINS6_IJSA_SC_SB_EEES9_NS_10bfloat16_tESG_Li384ELb0ELb1ELb1ELb1EEENS1_19SingleTileSchedulerILb0ELb1ELb1ELi192EEEEEEEEEvNT_6ParamsE)
        /*01ac*/ 	.word	0x00000000


	//----- nvinfo : EIATTR_REGCOUNT
	.align		4
.L_129:
        /*01b0*/ 	.byte	0x04, 0x2f
        /*01b2*/ 	.short	(.L_131 - .L_130)
	.align		4
.L_130:
        /*01b4*/ 	.word	index@(_ZN7cutlass13device_kernelIN5flash11enable_sm90INS1_16FlashAttnFwdSm90INS1_25CollectiveMainloopFwdSm90ILi2EN4cute5tupleIJNS5_1CILi1EEES8_S8_EEENS6_IJNS7_ILi128EEENS7_ILi224EEESA_EEELi128ENS_12float_e4m3_tEfNS_4arch4Sm90ELb1ELb0ELb1ELb1ELb0ELb1ELb0ELb1ELb1ELb1ELb1ELb0EEENS1_21CollectiveEpilogueFwdINS6_IJSA_SA_SB_EEES9_NS_10bfloat16_tESF_Li256ELb1ELb1ELb1ELb1EEENS1_36VarlenDynamicPersistentTileSchedulerILi128ELi224ELi256ELi128ELb1ELb1ELb1ELb1ELb1ELb1EEEEEEEEEvNT_6ParamsE)
        /*01b8*/ 	.word	0x000000a8


	//----- nvinfo : EIATTR_FRAME_SIZE
	.align		4
.L_131:
        /*01bc*/ 	.byte	0x04, 0x11
        /*01be*/ 	.short	(.L_133 - .L_132)
	.align		4
.L_132:
        /*01c0*/ 	.word	index@(_ZN7cutlass13device_kernelIN5flash11enable_sm90INS1_16FlashAttnFwdSm90INS1_25CollectiveMainloopFwdSm90ILi2EN4cute5tupleIJNS5_1CILi1EEES8_S8_EEENS6_IJNS7_ILi128EEENS7_ILi224EEESA_EEELi128ENS_12float_e4m3_tEfNS_4arch4Sm90ELb1ELb0ELb1ELb1ELb0ELb1ELb0ELb1ELb1ELb1ELb1ELb0EEENS1_21CollectiveEpilogueFwdINS6_IJSA_SA_SB_EEES9_NS_10bfloat16_tESF_Li256ELb1ELb1ELb1ELb1EEENS1_36VarlenDynamicPersistentTileSchedulerILi128ELi224ELi256ELi128ELb1ELb1ELb1ELb1ELb1ELb1EEEEEEEEEvNT_6ParamsE)
        /*01c4*/ 	.word	0x00000100


	//----- nvinfo : EIATTR_REGCOUNT
	.align		4
.L_133:
        /*01c8*/ 	.byte	0x04, 0x2f
        /*01ca*/ 	.short	(.L_135 - .L_134)
	.align		4
.L_134:
        /*01cc*/ 	.word	index@(_ZN7cutlass13device_kernelIN5flash11enable_sm90INS1_16FlashAttnFwdSm90INS1_25CollectiveMainloopFwdSm90ILi2EN4cute5tupleIJNS5_1CILi1EEES8_S8_EEENS6_IJNS7_ILi128EEENS7_ILi224EEESA_EEELi128ENS_12float_e4m3_tEfNS_4arch4Sm90ELb1ELb0ELb1ELb1ELb0ELb0ELb0ELb1ELb1ELb1ELb1ELb0EEENS1_21CollectiveEpilogueFwdINS6_IJSA_SA_SB_EEES9_NS_10bfloat16_tESF_Li256ELb1ELb1ELb1ELb1EEENS1_36VarlenDynamicPersistentTileSchedulerILi128ELi224ELi256ELi128ELb1ELb1ELb1ELb1ELb1ELb1EEEEEEEEEvNT_6ParamsE)
        /*01d0*/ 	.word	0x000000a8


	//----- nvinfo : EIATTR_FRAME_SIZE
	.align		4
.L_135:
        /*01d4*/ 	.byte	0x04, 0x11
        /*01d6*/ 	.short	(.L_137 - .L_136)
	.align		4
.L_136:
        /*01d8*/ 	.word	index@(_ZN7cutlass13device_kernelIN5flash11enable_sm90INS1_16FlashAttnFwdSm90INS1_25CollectiveMainloopFwdSm90ILi2EN4cute5tupleIJNS5_1CILi1EEES8_S8_EEENS6_IJNS7_ILi128EEENS7_ILi224EEESA_EEELi128ENS_12float_e4m3_tEfNS_4arch4Sm90ELb1ELb0ELb1ELb1ELb0ELb0ELb0ELb1ELb1ELb1ELb1ELb0EEENS1_21CollectiveEpilogueFwdINS6_IJSA_SA_SB_EEES9_NS_10bfloat16_tESF_Li256ELb1ELb1ELb1ELb1EEENS1_36VarlenDynamicPersistentTileSchedulerILi128ELi224ELi256ELi128ELb1ELb1ELb1ELb1ELb1ELb1EEEEEEEEEvNT_6ParamsE)
        /*01dc*/ 	.word	0x00000048


	//----- nvinfo : EIATTR_REGCOUNT
	.align		4
.L_137:
        /*01e0*/ 	.byte	0x04, 0x2f
        /*01e2*/ 	.short	(.L_139 - .L_138)
	.align		4
.L_138:
        /*01e4*/ 	.word	index@(_ZN7cutlass13device_kernelIN5flash11enable_sm90INS1_16FlashAttnFwdSm90INS1_25CollectiveMainloopFwdSm90ILi2EN4cute5tupleIJNS5_1CILi1EEES8_S8_EEENS6_IJNS7_ILi128EEENS7_ILi224EEESA_EEELi128ENS_12float_e4m3_tEfNS_4arch4Sm90ELb1ELb0ELb1ELb0ELb0ELb0ELb0ELb1ELb1ELb1ELb1ELb0EEENS1_21CollectiveEpilogueFwdINS6_IJSA_SA_SB_EEES9_NS_10bfloat16_tESF_Li256ELb0ELb1ELb1ELb1EEENS1_19SingleTileSchedulerILb0ELb1ELb1ELi128EEEEEEEEEvNT_6ParamsE)
        /*01e8*/ 	.word	0x000000a8


	//----- nvinfo : EIATTR_FRAME_SIZE
	.align		4
.L_139:
        /*01ec*/ 	.byte	0x04, 0x11
        /*01ee*/ 	.short	(.L_141 - .L_140)
	.align		4
.L_140:
        /*01f0*/ 	.word	index@(_ZN7cutlass13device_kernelIN5flash11enable_sm90INS1_16FlashAttnFwdSm90INS1_25CollectiveMainloopFwdSm90ILi2EN4cute5tupleIJNS5_1CILi1EEES8_S8_EEENS6_IJNS7_ILi128EEENS7_ILi224EEESA_EEELi128ENS_12float_e4m3_tEfNS_4arch4Sm90ELb1ELb0ELb1ELb0ELb0ELb0ELb0ELb1ELb1ELb1ELb1ELb0EEENS1_21CollectiveEpilogueFwdINS6_IJSA_SA_SB_EEES9_NS_10bfloat16_tESF_Li256ELb0ELb1ELb1ELb1EEENS1_19SingleTileSchedulerILb0ELb1ELb1ELi128EEEEEEEEEvNT_6ParamsE)
        /*01f4*/ 	.word	0x00000028


	//----- nvinfo : EIATTR_REGCOUNT
	.align		4
.L_141:
        /*01f8*/ 	.byte	0x04, 0x2f
        /*01fa*/ 	.short	(.L_143 - .L_142)
	.align		4
.L_142:
        /*01fc*/ 	.word	index@(_ZN7cutlass13device_kernelIN5flash11enable_sm90INS1_16FlashAttnFwdSm90INS1_25CollectiveMainloopFwdSm90ILi2EN4cute5tupleIJNS5_1CILi1EEES8_S8_EEENS6_IJNS7_ILi128EEENS7_ILi192EEESA_EEELi128ENS_12float_e4m3_tEfNS_4arch4Sm90ELb0ELb1ELb1ELb1ELb0ELb1ELb0ELb1ELb1ELb1ELb1ELb0EEENS1_21CollectiveEpilogueFwdINS6_IJSA_SA_SB_EEES9_NS_10bfloat16_tESF_Li256ELb1ELb1ELb1ELb1EEENS1_36VarlenDynamicPersistentTileSchedulerILi128ELi192ELi256ELi128ELb1ELb1ELb1ELb1ELb0ELb1EEEEEEEEEvNT_6ParamsE)
        /*0200*/ 	.word	0x000000a8


	//----- nvinfo : EIATTR_FRAME_SIZE
	.align		4
.L_143:
        /*0204*/ 	.byte	0x04, 0x11
        /*0206*/ 	.short	(.L_145 - .L_144)
	.align		4
.L_144:
        /*0208*/ 	.word	index@(_ZN7cutlass13device_kernelIN5flash11enable_sm90INS1_16FlashAttnFwdSm90INS1_25CollectiveMainloopFwdSm90ILi2EN4cute5tupleIJNS5_1CILi1EEES8_S8_EEENS6_IJNS7_ILi128EEENS7_ILi192EEESA_EEELi128ENS_12float_e4m3_tEfNS_4arch4Sm90ELb0ELb1ELb1ELb1ELb0ELb1ELb0ELb1ELb1ELb1ELb1ELb0EEENS1_21CollectiveEpilogueFwdINS6_IJSA_SA_SB_EEES9_NS_10bfloat16_tESF_Li256ELb1ELb1ELb1ELb1EEENS1_36VarlenDynamicPersistentTileSchedulerILi128ELi192ELi256ELi128ELb1ELb1ELb1ELb1ELb0ELb1EEEEEEEEEvNT_6ParamsE)
        /*020c*/ 	.word	0x00000068


	//----- nvinfo : EIATTR_REGCOUNT
	.align		4
.L_145:
        /*0210*/ 	.byte	0x04, 0x2f
        /*0212*/ 	.short	(.L_147 - .L_146)
	.align		4
.L_146:
        /*0214*/ 	.word	index@(_ZN7cutlass13device_kernelIN5flash11enable_sm90INS1_16FlashAttnFwdSm90INS1_25CollectiveMainloopFwdSm90ILi2EN4cute5tupleIJNS5_1CILi1EEES8_S8_EEENS6_IJNS7_ILi128EEENS7_ILi192EEESA_EEELi128ENS_12float_e4m3_tEfNS_4arch4Sm90ELb0ELb1ELb1ELb1ELb0ELb0ELb0ELb1ELb1ELb1ELb1ELb0EEENS1_21CollectiveEpilogueFwdINS6_IJSA_SA_SB_EEES9_NS_10bfloat16_tESF_Li256ELb1ELb1ELb1ELb1EEENS1_36VarlenDynamicPersistentTileSchedulerILi128ELi192ELi256ELi128ELb1ELb1ELb1ELb1ELb0ELb1EEEEEEEEEvNT_6ParamsE)
        /*0218*/ 	.word	0x000000a8


	//----- nvinfo : EIATTR_FRAME_SIZE
	.align		4
.L_147:
        /*021c*/ 	.byte	0x04, 0x11
        /*021e*/ 	.short	(.L_149 - .L_148)
	.align		4
.L_148:
        /*0220*/ 	.word	index@(_ZN7cutlass13device_kernelIN5flash11enable_sm90INS1_16FlashAttnFwdSm90INS1_25CollectiveMainloopFwdSm90ILi2EN4cute5tupleIJNS5_1CILi1EEES8_S8_EEENS6_IJNS7_ILi128EEENS7_ILi192EEESA_EEELi128ENS_12float_e4m3_tEfNS_4arch4Sm90ELb0ELb1ELb1ELb1ELb0ELb0ELb0ELb1ELb1ELb1ELb1ELb0EEENS1_21CollectiveEpilogueFwdINS6_IJSA_SA_SB_EEES9_NS_10bfloat16_tESF_Li256ELb1ELb1ELb1ELb1EEENS1_36VarlenDynamicPersistentTileSchedulerILi128ELi192ELi256ELi128ELb1ELb1ELb1ELb1ELb0ELb1EEEEEEEEEvNT_6ParamsE)
        /*0224*/ 	.word	0x00000040


	//----- nvinfo : EIATTR_REGCOUNT
	.align		4
.L_149:
        /*0228*/ 	.byte	0x04, 0x2f
        /*022a*/ 	.short	(.L_151 - .L_150)
	.align		4
.L_150:
        /*022c*/ 	.word	index@(_ZN7cutlass13device_kernelIN5flash11enable_sm90INS1_16FlashAttnFwdSm90INS1_25CollectiveMainloopFwdSm90ILi2EN4cute5tupleIJNS5_1CILi1EEES8_S8_EEENS6_IJNS7_ILi128EEENS7_ILi192EEESA_EEELi128ENS_12float_e4m3_tEfNS_4arch4Sm90ELb0ELb1ELb1ELb0ELb0ELb0ELb0ELb1ELb1ELb1ELb1ELb0EEENS1_21CollectiveEpilogueFwdINS6_IJSA_SA_SB_EEES9_NS_10bfloat16_tESF_Li256ELb0ELb1ELb1ELb1EEENS1_19SingleTileSchedulerILb0ELb1ELb1ELi128EEEEEEEEEvNT_6ParamsE)
        /*0230*/ 	.word	0x000000a8


	//----- nvinfo : EIATTR_FRAME_SIZE
	.align		4
.L_151:
        /*0234*/ 	.byte	0x04, 0x11
        /*0236*/ 	.short	(.L_153 - .L_152)
	.align		4
.L_152:
        /*0238*/ 	.word	index@(_ZN7cutlass13device_kernelIN5flash11enable_sm90INS1_16FlashAttnFwdSm90INS1_25CollectiveMainloopFwdSm90ILi2EN4cute5tupleIJNS5_1CILi1EEES8_S8_EEENS6_IJNS7_ILi128EEENS7_ILi192EEESA_EEELi128ENS_12float_e4m3_tEfNS_4arch4Sm90ELb0ELb1ELb1ELb0ELb0ELb0ELb0ELb1ELb1ELb1ELb1ELb0EEENS1_21CollectiveEpilogueFwdINS6_IJSA_SA_SB_EEES9_NS_10bfloat16_tESF_Li256ELb0ELb1ELb1ELb1EEENS1_19SingleTileSchedulerILb0ELb1ELb1ELi128EEEEEEEEEvNT_6ParamsE)
        /*023c*/ 	.word	0x00000018


	//----- nvinfo : EIATTR_REGCOUNT
	.align		4
.L_153:
        /*0240*/ 	.byte	0x04, 0x2f
        /*0242*/ 	.short	(.L_155 - .L_154)
	.align		4
.L_154:
        /*0244*/ 	.word	index@(_ZN7cutlass13device_kernelIN5flash11enable_sm90INS1_16FlashAttnFwdSm90INS1_25CollectiveMainloopFwdSm90ILi2EN4cute5tupleIJNS5_1CILi1EEES8_S8_EEENS6_IJNS7_ILi128EEENS7_ILi224EEESA_EEELi128ENS_12float_e4m3_tEfNS_4arch4Sm90ELb0ELb0ELb1ELb1ELb0ELb1ELb0ELb1ELb1ELb1ELb1ELb0EEENS1_21CollectiveEpilogueFwdINS6_IJSA_SA_SB_EEES9_NS_10bfloat16_tESF_Li256ELb1ELb1ELb1ELb1EEENS1_36VarlenDynamicPersistentTileSchedulerILi128ELi224ELi256ELi128ELb1ELb1ELb1ELb0ELb1ELb1EEEEEEEEEvNT_6ParamsE)
        /*0248*/ 	.word	0x000000a8


	//----- nvinfo : EIATTR_FRAME_SIZE
	.align		4
.L_155:
        /*024c*/ 	.byte	0x04, 0x11
        /*024e*/ 	.short	(.L_157 - .L_156)
	.align		4
.L_156:
        /*0250*/ 	.word	index@(_ZN7cutlass13device_kernelIN5flash11enable_sm90INS1_16FlashAttnFwdSm90INS1_25CollectiveMainloopFwdSm90ILi2EN4cute5tupleIJNS5_1CILi1EEES8_S8_EEENS6_IJNS7_ILi128EEENS7_ILi224EEESA_EEELi128ENS_12float_e4m3_tEfNS_4arch4Sm90ELb0ELb0ELb1ELb1ELb0ELb1ELb0ELb1ELb1ELb1ELb1ELb0EEENS1_21CollectiveEpilogueFwdINS6_IJSA_SA_SB_EEES9_NS_10bfloat16_tESF_Li256ELb1ELb1ELb1ELb1EEENS1_36VarlenDynamicPersistentTileSchedulerILi128ELi224ELi256ELi128ELb1ELb1ELb1ELb0ELb1ELb1EEEEEEEEEvNT_6ParamsE)
        /*0254*/ 	.word	0x00000128


	//----- nvinfo : EIATTR_REGCOUNT
	.align		4
.L_157:
        /*0258*/ 	.byte	0x04, 0x2f
        /*025a*/ 	.short	(.L_159 - .L_158)
	.align		4
.L_158:
        /*025c*/ 	.word	index@(_ZN7cutlass13device_kernelIN5flash11enable_sm90INS1_16FlashAttnFwdSm90INS1_25CollectiveMainloopFwdSm90ILi2EN4cute5tupleIJNS5_1CILi1EEES8_S8_EEENS6_IJNS7_ILi128EEENS7_ILi224EEESA_EEELi128ENS_12float_e4m3_tEfNS_4arch4Sm90ELb0ELb0ELb1ELb1ELb0ELb0ELb0ELb1ELb1ELb1ELb1ELb0EEENS1_21CollectiveEpilogueFwdINS6_IJSA_SA_SB_EEES9_NS_10bfloat16_tESF_Li256ELb1ELb1ELb1ELb1EEENS1_36VarlenDynamicPersistentTileSchedulerILi128ELi224ELi256ELi128ELb1ELb1ELb1ELb0ELb1ELb1EEEEEEEEEvNT_6ParamsE)
        /*0260*/ 	.word	0x000000a8


	//----- nvinfo : EIATTR_FRAME_SIZE
	.align		4
.L_159:
        /*0264*/ 	.byte	0x04, 0x11
        /*0266*/ 	.short	(.L_161 - .L_160)
	.align		4
.L_160:
        /*0268*/ 	.word	index@(_ZN7cutlass13device_kernelIN5flash11enable_sm90INS1_16FlashAttnFwdSm90INS1_25CollectiveMainloopFwdSm90ILi2EN4cute5tupleIJNS5_1CILi1EEES8_S8_EEENS6_IJNS7_ILi128EEENS7_ILi224EEESA_EEELi128ENS_12float_e4m3_tEfNS_4arch4Sm90ELb0ELb0ELb1ELb1ELb0ELb0ELb0ELb1ELb1ELb1ELb1ELb0EEENS1_21CollectiveEpilogueFwdINS6_IJSA_SA_SB_EEES9_NS_10bfloat16_tESF_Li256ELb1ELb1ELb1ELb1EEENS1_36VarlenDynamicPersistentTileSchedulerILi128ELi224ELi256ELi128ELb1ELb1ELb1ELb0ELb1ELb1EEEEEEEEEvNT_6ParamsE)
        /*026c*/ 	.word	0x00000050


	//----- nvinfo : EIATTR_REGCOUNT
	.align		4
.L_161:
        /*0270*/ 	.byte	0x04, 0x2f
        /*0272*/ 	.short	(.L_163 - .L_162)
	.align		4
.L_162:
        /*0274*/ 	.word	index@(_ZN7cutlass13device_kernelIN5flash11enable_sm90INS1_16FlashAttnFwdSm90INS1_25CollectiveMainloopFwdSm90ILi2EN4cute5tupleIJNS5_1CILi1EEES8_S8_EEENS6_IJNS7_ILi128EEENS7_ILi224EEESA_EEELi128ENS_12float_e4m3_tEfNS_4arch4Sm90ELb0ELb0ELb1ELb0ELb0ELb0ELb0ELb1ELb1ELb1ELb1ELb0EEENS1_21CollectiveEpilogueFwdINS6_IJSA_SA_SB_EEES9_NS_10bfloat16_tESF_Li256ELb0ELb1ELb1ELb1EEENS1_19SingleTileSchedulerILb0ELb1ELb1ELi128EEEEEEEEEvNT_6ParamsE)
        /*0278*/ 	.word	0x000000a8


	//----- nvinfo : EIATTR_FRAME_SIZE
	.align		4
.L_163:
        /*027c*/ 	.byte	0x04, 0x11
        /*027e*/ 	.short	(.L_165 - .L_164)
	.align		4
.L_164:
        /*0280*/ 	.word	index@(_ZN7cutlass13device_kernelIN5flash11enable_sm90INS1_16FlashAttnFwdSm90INS1_25CollectiveMainloopFwdSm90ILi2EN4cute5tupleIJNS5_1CILi1EEES8_S8_EEENS6_IJNS7_ILi128EEENS7_ILi224EEESA_EEELi128ENS_12float_e4m3_tEfNS_4arch4Sm90ELb0ELb0ELb1ELb0ELb0ELb0ELb0ELb1ELb1ELb1ELb1ELb0EEENS1_21CollectiveEpilogueFwdINS6_IJSA_SA_SB_EEES9_NS_10bfloat16_tESF_Li256ELb0ELb1ELb1ELb1EEENS1_19SingleTileSchedulerILb0ELb1ELb1ELi128EEEEEEEEEvNT_6ParamsE)
        /*0284*/ 	.word	0x00000028


	//----- nvinfo : EIATTR_REGCOUNT
	.align		4
.L_165:
        /*0288*/ 	.byte	0x04, 0x2f
        /*028a*/ 	.short	(.L_167 - .L_166)
	.align		4
.L_166:
        /*028c*/ 	.word	index@(_ZN7cutlass13device_kernelIN5flash11enable_sm90INS1_16FlashAttnFwdSm90INS1_25CollectiveMainloopFwdSm90ILi2EN4cute5tupleIJNS5_1CILi1EEES8_S8_EEENS6_IJNS7_ILi128EEENS7_ILi160EEENS7_ILi192EEEEEELi192ENS_12float_e4m3_tEfNS_4arch4Sm90ELb1ELb0ELb1ELb1ELb0ELb1ELb0ELb1ELb1ELb1ELb1ELb0EEENS1_21CollectiveEpilogueFwdINS6_IJSA_SC_SB_EEES9_NS_10bfloat16_tESG_Li256ELb1ELb1ELb1ELb1EEENS1_36VarlenDynamicPersistentTileSchedulerILi128ELi160ELi256ELi128ELb1ELb1ELb1ELb1ELb1ELb1EEEEEEEEEvNT_6ParamsE)
        /*0290*/ 	.word	0x000000a8


	//----- nvinfo : EIATTR_FRAME_SIZE
	.align		4
.L_167:
        /*0294*/ 	.byte	0x04, 0x11
        /*0296*/ 	.short	(.L_169 - .L_168)
	.align		4
.L_168:
        /*0298*/ 	.word	index@(_ZN7cutlass13device_kernelIN5flash11enable_sm90INS1_16FlashAttnFwdSm90INS1_25CollectiveMainloopFwdSm90ILi2EN4cute5tupleIJNS5_1CILi1EEES8_S8_EEENS6_IJNS7_ILi128EEENS7_ILi160EEENS7_ILi192EEEEEELi192ENS_12float_e4m3_tEfNS_4arch4Sm90ELb1ELb0ELb1ELb1ELb0ELb1ELb0ELb1ELb1ELb1ELb1ELb0EEENS1_21CollectiveEpilogueFwdINS6_IJSA_SC_SB_EEES9_NS_10bfloat16_tESG_Li256ELb1ELb1ELb1ELb1EEENS1_36VarlenDynamicPersistentTileSchedulerILi128ELi160ELi256ELi128ELb1ELb1ELb1ELb1ELb1ELb1EEEEEEEEEvNT_6ParamsE)
        /*029c*/ 	.word	0x00000080


	//----- nvinfo : EIATTR_REGCOUNT
	.align		4
.L_169:
        /*02a0*/ 	.byte	0x04, 0x2f
        /*02a2*/ 	.short	(.L_171 - .L_170)
	.align		4
.L_170:
        /*02a4*/ 	.word	index@(_ZN7cutlass13device_kernelIN5flash11enable_sm90INS1_16FlashAttnFwdSm90INS1_25CollectiveMainloopFwdSm90ILi2EN4cute5tupleIJNS5_1CILi1EEES8_S8_EEENS6_IJNS7_ILi128EEENS7_ILi160EEENS7_ILi192EEEEEELi192ENS_12float_e4m3_tEfNS_4arch4Sm90ELb1ELb0ELb1ELb1ELb0ELb0ELb0ELb1ELb1ELb1ELb1ELb0EEENS1_21CollectiveEpilogueFwdINS6_IJSA_SC_SB_EEES9_NS_10bfloat16_tESG_Li256ELb1ELb1ELb1ELb1EEENS1_36VarlenDynamicPersistentTileSchedulerILi128ELi160ELi256ELi128ELb1ELb1ELb1ELb1ELb1ELb1EEEEEEEEEvNT_6ParamsE)
        /*02a8*/ 	.word	0x000000a8


	//----- nvinfo : EIATTR_FRAME_SIZE
	.align		4
.L_171:
        /*02ac*/ 	.byte	0x04, 0x11
        /*02ae*/ 	.short	(.L_173 - .L_172)
	.align		4
.L_172:
        /*02b0*/ 	.word	index@(_ZN7cutlass13device_kernelIN5flash11enable_sm90INS1_16FlashAttnFwdSm90INS1_25CollectiveMainloopFwdSm90ILi2EN4cute5tupleIJNS5_1CILi1EEES8_S8_EEENS6_IJNS7_ILi128EEENS7_ILi160EEENS7_ILi192EEEEEELi192ENS_12float_e4m3_tEfNS_4arch4Sm90ELb1ELb0ELb1ELb1ELb0ELb0ELb0ELb1ELb1ELb1ELb1ELb0EEENS1_21CollectiveEpilogueFwdINS6_IJSA_SC_SB_EEES9_NS_10bfloat16_tESG_Li256ELb1ELb1ELb1ELb1EEENS1_36VarlenDynamicPersistentTileSchedulerILi128ELi160ELi256ELi128ELb1ELb1ELb1ELb1ELb1ELb1EEEEEEEEEvNT_6ParamsE)
        /*02b4*/ 	.word	0x00000048


	//----- nvinfo : EIATTR_REGCOUNT
	.align		4
.L_173:
        /*02b8*/ 	.byte	0x04, 0x2f
        /*02ba*/ 	.short	(.L_175 - .L_174)
	.align		4
.L_174:
        /*02bc*/ 	.word	index@(_ZN7cutlass13device_kernelIN5flash11enable_sm90INS1_16FlashAttnFwdSm90INS1_25CollectiveMainloopFwdSm90ILi2EN4cute5tupleIJNS5_1CILi1EEES8_S8_EEENS6_IJNS7_ILi128EEENS7_ILi160EEENS7_ILi192EEEEEELi192ENS_12float_e4m3_tEfNS_4arch4Sm90ELb1ELb0ELb1ELb0ELb0ELb0ELb0ELb1ELb1ELb1ELb1ELb0EEENS1_21CollectiveEpilogueFwdINS6_IJSA_SC_SB_EEES9_NS_10bfloat16_tESG_Li256ELb0ELb1ELb1ELb1EEENS1_19SingleTileSchedulerILb0ELb1ELb1ELi128EEEEEEEEEvNT_6ParamsE)
        /*02c0*/ 	.word	0x000000a8


	//----- nvinfo : EIATTR_FRAME_SIZE
	.align		4
.L_175:
        /*02c4*/ 	.byte	0x04, 0x11
        /*02c6*/ 	.short	(.L_177 - .L_176)
	.align		4
.L_176:
        /*02c8*/ 	.word	index@(_ZN7cutlass13device_kernelIN5flash11enable_sm90INS1_16FlashAttnFwdSm90INS1_25CollectiveMainloopFwdSm90ILi2EN4cute5tupleIJNS5_1CILi1EEES8_S8_EEENS6_IJNS7_ILi128EEENS7_ILi160EEENS7_ILi192EEEEEELi192ENS_12float_e4m3_tEfNS_4arch4Sm90ELb1ELb0ELb1ELb0ELb0ELb0ELb0ELb1ELb1ELb1ELb1ELb0EEENS1_21CollectiveEpilogueFwdINS6_IJSA_SC_SB_EEES9_NS_10bfloat16_tESG_Li256ELb0ELb1ELb1ELb1EEENS1_19SingleTileSchedulerILb0ELb1ELb1ELi128EEEEEEEEEvNT_6ParamsE)
        /*02cc*/ 	.word	0x00000028


	//----- nvinfo : EIATTR_REGCOUNT
	.align		4
.L_177:
        /*02d0*/ 	.byte	0x04, 0x2f
        /*02d2*/ 	.short	(.L_179 - .L_178)
	.align		4
.L_178:
        /*02d4*/ 	.word	index@(_ZN7cutlass13device_kernelIN5flash11enable_sm90INS1_16FlashAttnFwdSm90INS1_25CollectiveMainloopFwdSm90ILi2EN4cute5tupleIJNS5_1CILi1EEES8_S8_EEENS6_IJNS7_ILi128EEESA_NS7_ILi192EEEEEELi192ENS_12float_e4m3_tEfNS_4arch4Sm90ELb0ELb1ELb1ELb1ELb0ELb1ELb0ELb1ELb1ELb1ELb1ELb0EEENS1_21CollectiveEpilogueFwdINS6_IJSA_SB_SA_EEES9_NS_10bfloat16_tESF_Li256ELb1ELb1ELb1ELb1EEENS1_36VarlenDynamicPersistentTileSchedulerILi128ELi128ELi256ELi128ELb1ELb1ELb1ELb1ELb0ELb1EEEEEEEEEvNT_6ParamsE)
        /*02d8*/ 	.word	0x000000a8


	//----- nvinfo : EIATTR_FRAME_SIZE
	.align		4
.L_179:
        /*02dc*/ 	.byte	0x04, 0x11
        /*02de*/ 	.short	(.L_181 - .L_180)
	.align		4
.L_180:
        /*02e0*/ 	.word	index@(_ZN7cutlass13device_kernelIN5flash11enable_sm90INS1_16FlashAttnFwdSm90INS1_25CollectiveMainloopFwdSm90ILi2EN4cute5tupleIJNS5_1CILi1EEES8_S8_EEENS6_IJNS7_ILi128EEESA_NS7_ILi192EEEEEELi192ENS_12float_e4m3_tEfNS_4arch4Sm90ELb0ELb1ELb1ELb1ELb0ELb1ELb0ELb1ELb1ELb1ELb1ELb0EEENS1_21CollectiveEpilogueFwdINS6_IJSA_SB_SA_EEES9_NS_10bfloat16_tESF_Li256ELb1ELb1ELb1ELb1EEENS1_36VarlenDynamicPersistentTileSchedulerILi128ELi128ELi256ELi128ELb1ELb1ELb1ELb1ELb0ELb1EEEEEEEEEvNT_6ParamsE)
        /*02e4*/ 	.word	0x00000078


	//----- nvinfo : EIATTR_REGCOUNT
	.align		4
.L_181:
        /*02e8*/ 	.byte	0x04, 0x2f
        /*02ea*/ 	.short	(.L_183 - .L_182)
	.align		4
.L_182:
        /*02ec*/ 	.word	index@(_ZN7cutlass13device_kernelIN5flash11enable_sm90INS1_16FlashAttnFwdSm90INS1_25CollectiveMainloopFwdSm90ILi2EN4cute5tupleIJNS5_1CILi1EEES8_S8_EEENS6_IJNS7_ILi128EEESA_NS7_ILi192EEEEEELi192ENS_12float_e4m3_tEfNS_4arch4Sm90ELb0ELb1ELb1ELb1ELb0ELb0ELb0ELb1ELb1ELb1ELb1ELb0EEENS1_21CollectiveEpilogueFwdINS6_IJSA_SB_SA_EEES9_NS_10bfloat16_tESF_Li256ELb1ELb1ELb1ELb1EEENS1_36VarlenDynamicPersistentTileSchedulerILi128ELi128ELi256ELi128ELb1ELb1ELb1ELb1ELb0ELb1EEEEEEEEEvNT_6ParamsE)
        /*02f0*/ 	.word	0x000000a8


	//----- nvinfo : EIATTR_FRAME_SIZE
	.align		4
.L_183:
        /*02f4*/ 	.byte	0x04, 0x11
        /*02f6*/ 	.short	(.L_185 - .L_184)
	.align		4
.L_184:
        /*02f8*/ 	.word	index@(_ZN7cutlass13device_kernelIN5flash11enable_sm90INS1_16FlashAttnFwdSm90INS1_25CollectiveMainloopFwdSm90ILi2EN4cute5tupleIJNS5_1CILi1EEES8_S8_EEENS6_IJNS7_ILi128EEESA_NS7_ILi192EEEEEELi192ENS_12float_e4m3_tEfNS_4arch4Sm90ELb0ELb1ELb1ELb1ELb0ELb0ELb0ELb1ELb1ELb1ELb1ELb0EEENS1_21CollectiveEpilogueFwdINS6_IJSA_SB_SA_EEES9_NS_10bfloat16_tESF_Li256ELb1ELb1ELb1ELb1EEENS1_36VarlenDynamicPersistentTileSchedulerILi128ELi128ELi256ELi128ELb1ELb1ELb1ELb1ELb0ELb1EEEEEEEEEvNT_6ParamsE)
        /*02fc*/ 	.word	0x00000048


	//----- nvinfo : EIATTR_REGCOUNT
	.align		4
.L_185:
        /*0300*/ 	.byte	0x04, 0x2f
        /*0302*/ 	.short	(.L_187 - .L_186)
	.align		4
.L_186:
        /*0304*/ 	.word	index@(_ZN7cutlass13device_kernelIN5flash11enable_sm90INS1_16FlashAttnFwdSm90INS1_25CollectiveMainloopFwdSm90ILi2EN4cute5tupleIJNS5_1CILi1EEES8_S8_EEENS6_IJNS7_ILi128EEESA_NS7_ILi192EEEEEELi192ENS_12float_e4m3_tEfNS_4arch4Sm90ELb0ELb1ELb1ELb0ELb0ELb0ELb0ELb1ELb1ELb1ELb1ELb0EEENS1_21CollectiveEpilogueFwdINS6_IJSA_SB_SA_EEES9_NS_10bfloat16_tESF_Li256ELb0ELb1ELb1ELb1EEENS1_19SingleTileSchedulerILb0ELb1ELb1ELi128EEEEEEEEEvNT_6ParamsE)
        /*0308*/ 	.word	0x000000a8


	//----- nvinfo : EIATTR_FRAME_SIZE
	.align		4
.L_187:
        /*030c*/ 	.byte	0x04, 0x11
        /*030e*/ 	.short	(.L_189 - .L_188)
	.align		4
.L_188:
        /*0310*/ 	.word	index@(_ZN7cutlass13device_kernelIN5flash11enable_sm90INS1_16FlashAttnFwdSm90INS1_25CollectiveMainloopFwdSm90ILi2EN4cute5tupleIJNS5_1CILi1EEES8_S8_EEENS6_IJNS7_ILi128EEESA_NS7_ILi192EEEEEELi192ENS_12float_e4m3_tEfNS_4arch4Sm90ELb0ELb1ELb1ELb0ELb0ELb0ELb0ELb1ELb1ELb1ELb1ELb0EEENS1_21CollectiveEpilogueFwdINS6_IJSA_SB_SA_EEES9_NS_10bfloat16_tESF_Li256ELb0ELb1ELb1ELb1EEENS1_19SingleTileSchedulerILb0ELb1ELb1ELi128EEEEEEEEEvNT_6ParamsE)
        /*0314*/ 	.word	0x00000018


	//----- nvinfo : EIATTR_REGCOUNT
	.align		4
.L_189:
        /*0318*/ 	.byte	0x04, 0x2f
        /*031a*/ 	.short	(.L_191 - .L_190)
	.align		4
.L_190:
        /*031c*/ 	.word	index@(_ZN7cutlass13device_kernelIN5flash11enable_sm90INS1_16FlashAttnFwdSm90INS1_25CollectiveMainloopFwdSm90ILi2EN4cute5tupleIJNS5_1CILi1EEES8_S8_EEENS6_IJNS7_ILi128EEENS7_ILi160EEENS7_ILi192EEEEEELi192ENS_12float_e4m3_tEfNS_4arch4Sm90ELb0ELb0ELb1ELb1ELb0ELb1ELb0ELb1ELb1ELb1ELb1ELb0EEENS1_21CollectiveEpilogueFwdINS6_IJSA_SC_SB_EEES9_NS_10bfloat16_tESG_Li256ELb1ELb1ELb1ELb1EEENS1_36VarlenDynamicPersistentTileSchedulerILi128ELi160ELi256ELi128ELb1ELb1ELb1ELb0ELb1ELb1EEEEEEEEEvNT_6ParamsE)
        /*0320*/ 	.word	0x000000a8


	//----- nvinfo : EIATTR_FRAME_SIZE
	.align		4
.L_191:
        /*0324*/ 	.byte	0x04, 0x11
        /*0326*/ 	.short	(.L_193 - .L_192)
	.align		4
.L_192:
        /*0328*/ 	.word	index@(_ZN7cutlass13device_kernelIN5flash11enable_sm90INS1_16FlashAttnFwdSm90INS1_25CollectiveMainloopFwdSm90ILi2EN4cute5tupleIJNS5_1CILi1EEES8_S8_EEENS6_IJNS7_ILi128EEENS7_ILi160EEENS7_ILi192EEEEEELi192ENS_12float_e4m3_tEfNS_4arch4Sm90ELb0ELb0ELb1ELb1ELb0ELb1ELb0ELb1ELb1ELb1ELb1ELb0EEENS1_21CollectiveEpilogueFwdINS6_IJSA_SC_SB_EEES9_NS_10bfloat16_tESG_Li256ELb1ELb1ELb1ELb1EEENS1_36VarlenDynamicPersistentTileSchedulerILi128ELi160ELi256ELi128ELb1ELb1ELb1ELb0ELb1ELb1EEEEEEEEEvNT_6ParamsE)
        /*032c*/ 	.word	0x000000e8


	//----- nvinfo : EIATTR_REGCOUNT
	.align		4
.L_193:
        /*0330*/ 	.byte	0x04, 0x2f
        /*0332*/ 	.short	(.L_195 - .L_194)
	.align		4
.L_194:
        /*0334*/ 	.word	index@(_ZN7cutlass13device_kernelIN5flash11enable_sm90INS1_16FlashAttnFwdSm90INS1_25CollectiveMainloopFwdSm90ILi2EN4cute5tupleIJNS5_1CILi1EEES8_S8_EEENS6_IJNS7_ILi128EEENS7_ILi160EEENS7_ILi192EEEEEELi192ENS_12float_e4m3_tEfNS_4arch4Sm90ELb0ELb0ELb1ELb1ELb0ELb0ELb0ELb1ELb1ELb1ELb1ELb0EEENS1_21CollectiveEpilogueFwdINS6_IJSA_SC_SB_EEES9_NS_10bfloat16_tESG_Li256ELb1ELb1ELb1ELb1EEENS1_36VarlenDynamicPersistentTileSchedulerILi128ELi160ELi256ELi128ELb1ELb1ELb1ELb0ELb1ELb1EEEEEEEEEvNT_6ParamsE)
        /*0338*/ 	.word	0x000000a8


	//----- nvinfo : EIATTR_FRAME_SIZE
	.align		4
.L_195:
        /*033c*/ 	.byte	0x04, 0x11
        /*033e*/ 	.short	(.L_197 - .L_196)
	.align		4
.L_196:
        /*0340*/ 	.word	index@(_ZN7cutlass13device_kernelIN5flash11enable_sm90INS1_16FlashAttnFwdSm90INS1_25CollectiveMainloopFwdSm90ILi2EN4cute5tupleIJNS5_1CILi1EEES8_S8_EEENS6_IJNS7_ILi128EEENS7_ILi160EEENS7_ILi192EEEEEELi192ENS_12float_e4m3_tEfNS_4arch4Sm90ELb0ELb0ELb1ELb1ELb0ELb0ELb0ELb1ELb1ELb1ELb1ELb0EEENS1_21CollectiveEpilogueFwdINS6_IJSA_SC_SB_EEES9_NS_10bfloat16_tESG_Li256ELb1ELb1ELb1ELb1EEENS1_36VarlenDynamicPersistentTileSchedulerILi128ELi160ELi256ELi128ELb1ELb1ELb1ELb0ELb1ELb1EEEEEEEEEvNT_6ParamsE)
        /*0344*/ 	.word	0x00000048


	//----- nvinfo : EIATTR_REGCOUNT
	.align		4
.L_197:
        /*0348*/ 	.byte	0x04, 0x2f
        /*034a*/ 	.short	(.L_199 - .L_198)
	.align		4
.L_198:
        /*034c*/ 	.word	index@(_ZN7cutlass13device_kernelIN5flash11enable_sm90INS1_16FlashAttnFwdSm90INS1_25CollectiveMainloopFwdSm90ILi2EN4cute5tupleIJNS5_1CILi1EEES8_S8_EEENS6_IJNS7_ILi128EEENS7_ILi160EEENS7_ILi192EEEEEELi192ENS_12float_e4m3_tEfNS_4arch4Sm90ELb0ELb0ELb1ELb0ELb0ELb0ELb0ELb1ELb1ELb1ELb1ELb0EEENS1_21CollectiveEpilogueFwdINS6_IJSA_SC_SB_EEES9_NS_10bfloat16_tESG_Li256ELb0ELb1ELb1ELb1EEENS1_19SingleTileSchedulerILb0ELb1ELb1ELi128EEEEEEEEEvNT_6ParamsE)
        /*0350*/ 	.word	0x000000a8


	//----- nvinfo : EIATTR_FRAME_SIZE
	.align		4
.L_199:
        /*0354*/ 	.byte	0x04, 0x11
        /*0356*/ 	.short	(.L_201 - .L_200)
	.align		4
.L_200:
        /*0358*/ 	.word	index@(_ZN7cutlass13device_kernelIN5flash11enable_sm90INS1_16FlashAttnFwdSm90INS1_25CollectiveMainloopFwdSm90ILi2EN4cute5tupleIJNS5_1CILi1EEES8_S8_EEENS6_IJNS7_ILi128EEENS7_ILi160EEENS7_ILi192EEEEEELi192ENS_12float_e4m3_tEfNS_4arch4Sm90ELb0ELb0ELb1ELb0ELb0ELb0ELb0ELb1ELb1ELb1ELb1ELb0EEENS1_21CollectiveEpilogueFwdINS6_IJSA_SC_SB_EEES9_NS_10bfloat16_tESG_Li256ELb0ELb1ELb1ELb1EEENS1_19SingleTileSchedulerILb0ELb1ELb1ELi128EEEEEEEEEvNT_6ParamsE)
        /*035c*/ 	.word	0x00000020


	//----- nvinfo : EIATTR_REGCOUNT
	.align		4
.L_201:
        /*0360*/ 	.byte	0x04, 0x2f
        /*0362*/ 	.short	(.L_203 - .L_202)
	.align		4
.L_202:
        /*0364*/ 	.word	index@(_ZN7cutlass13device_kernelIN5flash11enable_sm90INS1_16FlashAttnFwdSm90INS1_25CollectiveMainloopFwdSm90ILi2EN4cute5tupleIJNS5_1CILi1EEES8_S8_EEENS6_IJNS7_ILi128EEESA_NS7_ILi256EEEEEELi256ENS_12float_e4m3_tEfNS_4arch4Sm90ELb1ELb0ELb1ELb1ELb0ELb1ELb0ELb1ELb1ELb1ELb1ELb0EEENS1_21CollectiveEpilogueFwdINS6_IJSA_SB_SA_EEES9_NS_10bfloat16_tESF_Li256ELb1ELb1ELb1ELb1EEENS1_36VarlenDynamicPersistentTileSchedulerILi128ELi128ELi256ELi128ELb1ELb1ELb1ELb1ELb1ELb1EEEEEEEEEvNT_6ParamsE)
        /*0368*/ 	.word	0x000000a8


	//----- nvinfo : EIATTR_FRAME_SIZE
	.align		4
.L_203:
        /*036c*/ 	.byte	0x04, 0x11
        /*036e*/ 	.short	(.L_205 - .L_204)
	.align		4
.L_204:
        /*0370*/ 	.word	index@(_ZN7cutlass13device_kernelIN5flash11enable_sm90INS1_16FlashAttnFwdSm90INS1_25CollectiveMainloopFwdSm90ILi2EN4cute5tupleIJNS5_1CILi1EEES8_S8_EEENS6_IJNS7_ILi128EEESA_NS7_ILi256EEEEEELi256ENS_12float_e4m3_tEfNS_4arch4Sm90ELb1ELb0ELb1ELb1ELb0ELb1ELb0ELb1ELb1ELb1ELb1ELb0EEENS1_21CollectiveEpilogueFwdINS6_IJSA_SB_SA_EEES9_NS_10bfloat16_tESF_Li256ELb1ELb1ELb1ELb1EEENS1_36VarlenDynamicPersistentTileSchedulerILi128ELi128ELi256ELi128ELb1ELb1ELb1ELb1ELb1ELb1EEEEEEEEEvNT_6ParamsE)
        /*0374*/ 	.word	0x000001d0


	//----- nvinfo : EIATTR_REGCOUNT
	.align		4
.L_205:
        /*0378*/ 	.byte	0x04, 0x2f
        /*037a*/ 	.short	(.L_207 - .L_206)
	.align		4
.L_206:
        /*037c*/ 	.word	index@(_ZN7cutlass13device_kernelIN5flash11enable_sm90INS1_16FlashAttnFwdSm90INS1_25CollectiveMainloopFwdSm90ILi2EN4cute5tupleIJNS5_1CILi1EEES8_S8_EEENS6_IJNS7_ILi128EEESA_NS7_ILi256EEEEEELi256ENS_12float_e4m3_tEfNS_4arch4Sm90ELb1ELb0ELb1ELb1ELb0ELb0ELb0ELb1ELb1ELb1ELb1ELb0EEENS1_21CollectiveEpilogueFwdINS6_IJSA_SB_SA_EEES9_NS_10bfloat16_tESF_Li256ELb1ELb1ELb1ELb1EEENS1_36VarlenDynamicPersistentTileSchedulerILi128ELi128ELi256ELi128ELb1ELb1ELb1ELb1ELb1ELb1EEEEEEEEEvNT_6ParamsE)
        /*0380*/ 	.word	0x000000a8


	//----- nvinfo : EIATTR_FRAME_SIZE
	.align		4
.L_207:
        /*0384*/ 	.byte	0x04, 0x11
        /*0386*/ 	.short	(.L_209 - .L_208)
	.align		4
.L_208:
        /*0388*/ 	.word	index@(_ZN7cutlass13device_kernelIN5flash11enable_sm90INS1_16FlashAttnFwdSm90INS1_25CollectiveMainloopFwdSm90ILi2EN4cute5tupleIJNS5_1CILi1EEES8_S8_EEENS6_IJNS7_ILi128EEESA_NS7_ILi256EEEEEELi256ENS_12float_e4m3_tEfNS_4arch4Sm90ELb1ELb0ELb1ELb1ELb0ELb0ELb0ELb1ELb1ELb1ELb1ELb0EEENS1_21CollectiveEpilogueFwdINS6_IJSA_SB_SA_EEES9_NS_10bfloat16_tESF_Li256ELb1ELb1ELb1ELb1EEENS1_36VarlenDynamicPersistentTileSchedulerILi128ELi128ELi256ELi128ELb1ELb1ELb1ELb1ELb1ELb1EEEEEEEEEvNT_6ParamsE)
        /*038c*/ 	.word	0x00000058


	//----- nvinfo : EIATTR_REGCOUNT
	.align		4
.L_209:
        /*0390*/ 	.byte	0x04, 0x2f
        /*0392*/ 	.short	(.L_211 - .L_210)
	.align		4
.L_210:
        /*0394*/ 	.word	index@(_ZN7cutlass13device_kernelIN5flash11enable_sm90INS1_16FlashAttnFwdSm90INS1_25CollectiveMainloopFwdSm90ILi2EN4cute5tupleIJNS5_1CILi1EEES8_S8_EEENS6_IJNS7_ILi128EEESA_NS7_ILi256EEEEEELi256ENS_12float_e4m3_tEfNS_4arch4Sm90ELb1ELb0ELb1ELb0ELb0ELb0ELb0ELb1ELb1ELb1ELb1ELb0EEENS1_21CollectiveEpilogueFwdINS6_IJSA_SB_SA_EEES9_NS_10bfloat16_tESF_Li256ELb0ELb1ELb1ELb1EEENS1_19SingleTileSchedulerILb0ELb1ELb1ELi128EEEEEEEEEvNT_6ParamsE)
        /*0398*/ 	.word	0x000000a8


	//----- nvinfo : EIATTR_FRAME_SIZE
	.align		4
.L_211:
        /*039c*/ 	.byte	0x04, 0x11
        /*039e*/ 	.short	(.L_213 - .L_212)
	.align		4
.L_212:
        /*03a0*/ 	.word	index@(_ZN7cutlass13device_kernelIN5flash11enable_sm90INS1_16FlashAttnFwdSm90INS1_25CollectiveMainloopFwdSm90ILi2EN4cute5tupleIJNS5_1CILi1EEES8_S8_EEENS6_IJNS7_ILi128EEESA_NS7_ILi256EEEEEELi256ENS_12float_e4m3_tEfNS_4arch4Sm90ELb1ELb0ELb1ELb0ELb0ELb0ELb0ELb1ELb1ELb1ELb1ELb0EEENS1_21CollectiveEpilogueFwdINS6_IJSA_SB_SA_EEES9_NS_10bfloat16_tESF_Li256ELb0ELb1ELb1ELb1EEENS1_19SingleTileSchedulerILb0ELb1ELb1ELi128EEEEEEEEEvNT_6ParamsE)
        /*03a4*/ 	.word	0x00000038


	//----- nvinfo : EIATTR_REGCOUNT
	.align		4
.L_213:
        /*03a8*/ 	.byte	0x04, 0x2f
        /*03aa*/ 	.short	(.L_215 - .L_214)
	.align		4
.L_214:
        /*03ac*/ 	.word	index@(_ZN7cutlass13device_kernelIN5flash11enable_sm90INS1_16FlashAttnFwdSm90INS1_25CollectiveMainloopFwdSm90ILi2EN4cute5tupleIJNS5_1CILi1EEES8_S8_EEENS6_IJNS7_ILi128EEENS7_ILi64EEENS7_ILi256EEEEEELi256ENS_12float_e4m3_tEfNS_4arch4Sm90ELb0ELb1ELb1ELb1ELb0ELb1ELb0ELb1ELb1ELb1ELb1ELb0EEENS1_21CollectiveEpilogueFwdINS6_IJSA_SC_SB_EEES9_NS_10bfloat16_tESG_Li256ELb1ELb1ELb1ELb1EEENS1_36VarlenDynamicPersistentTileSchedulerILi128ELi64ELi256ELi128ELb1ELb1ELb1ELb1ELb0ELb1EEEEEEEEEvNT_6ParamsE)
        /*03b0*/ 	.word	0x000000a8


	//----- nvinfo : EIATTR_FRAME_SIZE
	.align		4
.L_215:
        /*03b4*/ 	.byte	0x04, 0x11
        /*03b6*/ 	.short	(.L_217 - .L_216)
	.align		4
.L_216:
        /*03b8*/ 	.word	index@(_ZN7cutlass13device_kernelIN5flash11enable_sm90INS1_16FlashAttnFwdSm90INS1_25CollectiveMainloopFwdSm90ILi2EN4cute5tupleIJNS5_1CILi1EEES8_S8_EEENS6_IJNS7_ILi128EEENS7_ILi64EEENS7_ILi256EEEEEELi256ENS_12float_e4m3_tEfNS_4arch4Sm90ELb0ELb1ELb1ELb1ELb0ELb1ELb0ELb1ELb1ELb1ELb1ELb0EEENS1_21CollectiveEpilogueFwdINS6_IJSA_SC_SB_EEES9_NS_10bfloat16_tESG_Li256ELb1ELb1ELb1ELb1EEENS1_36VarlenDynamicPersistentTileSchedulerILi128ELi64ELi256ELi128ELb1ELb1ELb1ELb1ELb0ELb1EEEEEEEEEvNT_6ParamsE)
        /*03bc*/ 	.word	0x000000b8


	//----- nvinfo : EIATTR_REGCOUNT
	.align		4
.L_217:
        /*03c0*/ 	.byte	0x04, 0x2f
        /*03c2*/ 	.short	(.L_219 - .L_218)
	.align		4
.L_218:
        /*03c4*/ 	.word	index@(_ZN7cutlass13device_kernelIN5flash11enable_sm90INS1_16FlashAttnFwdSm90INS1_25CollectiveMainloopFwdSm90ILi2EN4cute5tupleIJNS5_1CILi1EEES8_S8_EEENS6_IJNS7_ILi128EEENS7_ILi64EEENS7_ILi256EEEEEELi256ENS_12float_e4m3_tEfNS_4arch4Sm90ELb0ELb1ELb1ELb1ELb0ELb0ELb0ELb1ELb1ELb1ELb1ELb0EEENS1_21CollectiveEpilogueFwdINS6_IJSA_SC_SB_EEES9_NS_10bfloat16_tESG_Li256ELb1ELb1ELb1ELb1EEENS1_36VarlenDynamicPersistentTileSchedulerILi128ELi64ELi256ELi128ELb1ELb1ELb1ELb1ELb0ELb1EEEEEEEEEvNT_6ParamsE)
        /*03c8*/ 	.word	0x000000a8


	//----- nvinfo : EIATTR_FRAME_SIZE
	.align		4
.L_219:
        /*03cc*/ 	.byte	0x04, 0x11
        /*03ce*/ 	.short	(.L_221 - .L_220)
	.align		4
.L_220:
        /*03d0*/ 	.word	index@(_ZN7cutlass13device_kernelIN5flash11enable_sm90INS1_16FlashAttnFwdSm90INS1_25CollectiveMainloopFwdSm90ILi2EN4cute5tupleIJNS5_1CILi1EEES8_S8_EEENS6_IJNS7_ILi128EEENS7_ILi64EEENS7_ILi256EEEEEELi256ENS_12float_e4m3_tEfNS_4arch4Sm90ELb0ELb1ELb1ELb1ELb0ELb0ELb0ELb1ELb1ELb1ELb1ELb0EEENS1_21CollectiveEpilogueFwdINS6_IJSA_SC_SB_EEES9_NS_10bfloat16_tESG_Li256ELb1ELb1ELb1ELb1EEENS1_36VarlenDynamicPersistentTileSchedulerILi128ELi64ELi256ELi128ELb1ELb1ELb1ELb1ELb0ELb1EEEEEEEEEvNT_6ParamsE)
        /*03d4*/ 	.word	0x00000048


	//----- nvinfo : EIATTR_REGCOUNT
	.align		4
.L_221:
        /*03d8*/ 	.byte	0x04, 0x2f
        /*03da*/ 	.short	(.L_223 - .L_222)
	.align		4
.L_222:
        /*03dc*/ 	.word	index@(_ZN7cutlass13device_kernelIN5flash11enable_sm90INS1_16FlashAttnFwdSm90INS1_25CollectiveMainloopFwdSm90ILi2EN4cute5tupleIJNS5_1CILi1EEES8_S8_EEENS6_IJNS7_ILi128EEENS7_ILi64EEENS7_ILi256EEEEEELi256ENS_12float_e4m3_tEfNS_4arch4Sm90ELb0ELb1ELb1ELb0ELb0ELb0ELb0ELb1ELb1ELb1ELb1ELb0EEENS1_21CollectiveEpilogueFwdINS6_IJSA_SC_SB_EEES9_NS_10bfloat16_tESG_Li256ELb0ELb1ELb1ELb1EEENS1_19SingleTileSchedulerILb0ELb1ELb1ELi128EEEEEEEEEvNT_6ParamsE)
        /*03e0*/ 	.word	0x000000a8


	//----- nvinfo : EIATTR_FRAME_SIZE
	.align		4
.L_223:
        /*03e4*/ 	.byte	0x04, 0x11
        /*03e6*/ 	.short	(.L_225 - .L_224)
	.align		4
.L_224:
        /*03e8*/ 	.word	index@(_ZN7cutlass13device_kernelIN5flash11enable_sm90INS1_16FlashAttnFwdSm90INS1_25CollectiveMainloopFwdSm90ILi2EN4cute5tupleIJNS5_1CILi1EEES8_S8_EEENS6_IJNS7_ILi128EEENS7_ILi64EEENS7_ILi256EEEEEELi256ENS_12float_e4m3_tEfNS_4arch4Sm90ELb0ELb1ELb1ELb0ELb0ELb0ELb0ELb1ELb1ELb1ELb1ELb0EEENS1_21CollectiveEpilogueFwdINS6_IJSA_SC_SB_EEES9_NS_10bfloat16_tESG_Li256ELb0ELb1ELb1ELb1EEENS1_19SingleTileSchedulerILb0ELb1ELb1ELi128EEEEEEEEEvNT_6ParamsE)
        /*03ec*/ 	.word	0x00000020


	//----- nvinfo : EIATTR_REGCOUNT
	.align		4
.L_225:
        /*03f0*/ 	.byte	0x04, 0x2f
        /*03f2*/ 	.short	(.L_227 - .L_226)
	.align		4
.L_226:
        /*03f4*/ 	.word	index@(_ZN7cutlass13device_kernelIN5flash11enable_sm90INS1_16FlashAttnFwdSm90INS1_25CollectiveMainloopFwdSm90ILi2EN4cute5tupleIJNS5_1CILi1EEES8_S8_EEENS6_IJNS7_ILi128EEESA_NS7_ILi256EEEEEELi256ENS_12float_e4m3_tEfNS_4arch4Sm90ELb0ELb0ELb1ELb1ELb0ELb1ELb0ELb1ELb1ELb1ELb1ELb0EEENS1_21CollectiveEpilogueFwdINS6_IJSA_SB_SA_EEES9_NS_10bfloat16_tESF_Li256ELb1ELb1ELb1ELb1EEENS1_36VarlenDynamicPersistentTileSchedulerILi128ELi128ELi256ELi128ELb1ELb1ELb1ELb0ELb1ELb1EEEEEEEEEvNT_6ParamsE)
        /*03f8*/ 	.word	0x000000a8


	//----- nvinfo : EIATTR_FRAME_SIZE
	.align		4
.L_227:
        /*03fc*/ 	.byte	0x04, 0x11
        /*03fe*/ 	.short	(.L_229 - .L_228)
	.align		4
.L_228:
        /*0400*/ 	.word	index@(_ZN7cutlass13device_kernelIN5flash11enable_sm90INS1_16FlashAttnFwdSm90INS1_25CollectiveMainloopFwdSm90ILi2EN4cute5tupleIJNS5_1CILi1EEES8_S8_EEENS6_IJNS7_ILi128EEESA_NS7_ILi256EEEEEELi256ENS_12float_e4m3_tEfNS_4arch4Sm90ELb0ELb0ELb1ELb1ELb0ELb1ELb0ELb1ELb1ELb1ELb1ELb0EEENS1_21CollectiveEpilogueFwdINS6_IJSA_SB_SA_EEES9_NS_10bfloat16_tESF_Li256ELb1ELb1ELb1ELb1EEENS1_36VarlenDynamicPersistentTileSchedulerILi128ELi128ELi256ELi128ELb1ELb1ELb1ELb0ELb1ELb1EEEEEEEEEvNT_6ParamsE)
        /*0404*/ 	.word	0x000001c8


	//----- nvinfo : EIATTR_REGCOUNT
	.align		4
.L_229:
        /*0408*/ 	.byte	0x04, 0x2f
        /*040a*/ 	.short	(.L_231 - .L_230)
	.align		4
.L_230:
        /*040c*/ 	.word	index@(_ZN7cutlass13device_kernelIN5flash11enable_sm90INS1_16FlashAttnFwdSm90INS1_25CollectiveMainloopFwdSm90ILi2EN4cute5tupleIJNS5_1CILi1EEES8_S8_EEENS6_IJNS7_ILi128EEESA_NS7_ILi256EEEEEELi256ENS_12float_e4m3_tEfNS_4arch4Sm90ELb0ELb0ELb1ELb1ELb0ELb0ELb0ELb1ELb1ELb1ELb1ELb0EEENS1_21CollectiveEpilogueFwdINS6_IJSA_SB_SA_EEES9_NS_10bfloat16_tESF_Li256ELb1ELb1ELb1ELb1EEENS1_36VarlenDynamicPersistentTileSchedulerILi128ELi128ELi256ELi128ELb1ELb1ELb1ELb0ELb1ELb1EEEEEEEEEvNT_6ParamsE)
        /*0410*/ 	.word	0x000000a8


	//----- nvinfo : EIATTR_FRAME_SIZE
	.align		4
.L_231:
        /*0414*/ 	.byte	0x04, 0x11
        /*0416*/ 	.short	(.L_233 - .L_232)
	.align		4
.L_232:
        /*0418*/ 	.word	index@(_ZN7cutlass13device_kernelIN5flash11enable_sm90INS1_16FlashAttnFwdSm90INS1_25CollectiveMainloopFwdSm90ILi2EN4cute5tupleIJNS5_1CILi1EEES8_S8_EEENS6_IJNS7_ILi128EEESA_NS7_ILi256EEEEEELi256ENS_12float_e4m3_tEfNS_4arch4Sm90ELb0ELb0ELb1ELb1ELb0ELb0ELb0ELb1ELb1ELb1ELb1ELb0EEENS1_21CollectiveEpilogueFwdINS6_IJSA_SB_SA_EEES9_NS_10bfloat16_tESF_Li256ELb1ELb1ELb1ELb1EEENS1_36VarlenDynamicPersistentTileSchedulerILi128ELi128ELi256ELi128ELb1ELb1ELb1ELb0ELb1ELb1EEEEEEEEEvNT_6ParamsE)
        /*041c*/ 	.word	0x00000058


	//----- nvinfo : EIATTR_REGCOUNT
	.align		4
.L_233:
        /*0420*/ 	.byte	0x04, 0x2f
        /*0422*/ 	.short	(.L_235 - .L_234)
	.align		4
.L_234:
        /*0424*/ 	.word	index@(_ZN7cutlass13device_kernelIN5flash11enable_sm90INS1_16FlashAttnFwdSm90INS1_25CollectiveMainloopFwdSm90ILi2EN4cute5tupleIJNS5_1CILi1EEES8_S8_EEENS6_IJNS7_ILi128EEESA_NS7_ILi256EEEEEELi256ENS_12float_e4m3_tEfNS_4arch4Sm90ELb0ELb0ELb1ELb0ELb0ELb0ELb0ELb1ELb1ELb1ELb1ELb0EEENS1_21CollectiveEpilogueFwdINS6_IJSA_SB_SA_EEES9_NS_10bfloat16_tESF_Li256ELb0ELb1ELb1ELb1EEENS1_19SingleTileSchedulerILb0ELb1ELb1ELi128EEEEEEEEEvNT_6ParamsE)
        /*0428*/ 	.word	0x000000a8


	//----- nvinfo : EIATTR_FRAME_SIZE
	.align		4
.L_235:
        /*042c*/ 	.byte	0x04, 0x11
        /*042e*/ 	.short	(.L_237 - .L_236)
	.align		4
.L_236:
        /*0430*/ 	.word	index@(_ZN7cutlass13device_kernelIN5flash11enable_sm90INS1_16FlashAttnFwdSm90INS1_25CollectiveMainloopFwdSm90ILi2EN4cute5tupleIJNS5_1CILi1EEES8_S8_EEENS6_IJNS7_ILi128EEESA_NS7_ILi256EEEEEELi256ENS_12float_e4m3_tEfNS_4arch4Sm90ELb0ELb0ELb1ELb0ELb0ELb0ELb0ELb1ELb1ELb1ELb1ELb0EEENS1_21CollectiveEpilogueFwdINS6_IJSA_SB_SA_EEES9_NS_10bfloat16_tESF_Li256ELb0ELb1ELb1ELb1EEENS1_19SingleTileSchedulerILb0ELb1ELb1ELi128EEEEEEEEEvNT_6ParamsE)
        /*0434*/ 	.word	0x00000030


	//----- nvinfo : EIATTR_MIN_STACK_SIZE
	.align		4
.L_237:
        /*0438*/ 	.byte	0x04, 0x12
        /*043a*/ 	.short	(.L_239 - .L_238)
	.align		4
.L_238:
        /*043c*/ 	.word	index@(_ZN7cutlass13device_kernelIN5flash11enable_sm90INS1_16FlashAttnFwdSm90INS1_25CollectiveMainloopFwdSm90ILi2EN4cute5tupleIJNS5_1CILi1EEES8_S8_EEENS6_IJNS7_ILi128EEESA_NS7_ILi256EEEEEELi256ENS_12float_e4m3_tEfNS_4arch4Sm90ELb0ELb0ELb1ELb0ELb0ELb0ELb0ELb1ELb1ELb1ELb1ELb0EEENS1_21CollectiveEpilogueFwdINS6_IJSA_SB_SA_EEES9_NS_10bfloat16_tESF_Li256ELb0ELb1ELb1ELb1EEENS1_19SingleTileSchedulerILb0ELb1ELb1ELi128EEEEEEEEEvNT_6ParamsE)
        /*0440*/ 	.word	0x00000030


	//----- nvinfo : EIATTR_MIN_STACK_SIZE
	.align		4
.L_239:
        /*0444*/ 	.byte	0x04, 0x12
        /*0446*/ 	.short	(.L_241 - .L_240)
	.align		4
.L_240:
        /*0448*/ 	.word	index@(_ZN7cutlass13device_kernelIN5flash11enable_sm90INS1_16FlashAttnFwdSm90INS1_25CollectiveMainloopFwdSm90ILi2EN4cute5tupleIJNS5_1CILi1EEES8_S8_EEENS6_IJNS7_ILi128EEESA_NS7_ILi256EEEEEELi256ENS_12float_e4m3_tEfNS_4arch4Sm90ELb0ELb0ELb1ELb1ELb0ELb0ELb0ELb1ELb1ELb1ELb1ELb0EEENS1_21CollectiveEpilogueFwdINS6_IJSA_SB_SA_EEES9_NS_10bfloat16_tESF_Li256ELb1ELb1ELb1ELb1EEENS1_36VarlenDynamicPersistentTileSchedulerILi128ELi128ELi256ELi128ELb1ELb1ELb1ELb0ELb1ELb1EEEEEEEEEvNT_6ParamsE)
        /*044c*/ 	.word	0x00000058


	//----- nvinfo : EIATTR_MIN_STACK_SIZE
	.align		4
.L_241:
        /*0450*/ 	.byte	0x04, 0x12
        /*0452*/ 	.short	(.L_243 - .L_242)
	.align		4
.L_242:
        /*0454*/ 	.word	index@(_ZN7cutlass13device_kernelIN5flash11enable_sm90INS1_16FlashAttnFwdSm90INS1_25CollectiveMainloopFwdSm90ILi2EN4cute5tupleIJNS5_1CILi1EEES8_S8_EEENS6_IJNS7_ILi128EEESA_NS7_ILi256EEEEEELi256ENS_12float_e4m3_tEfNS_4arch4Sm90ELb0ELb0ELb1ELb1ELb0ELb1ELb0ELb1ELb1ELb1ELb1ELb0EEENS1_21CollectiveEpilogueFwdINS6_IJSA_SB_SA_EEES9_NS_10bfloat16_tESF_Li256ELb1ELb1ELb1ELb1EEENS1_36VarlenDynamicPersistentTileSchedulerILi128ELi128ELi256ELi128ELb1ELb1ELb1ELb0ELb1ELb1EEEEEEEEEvNT_6ParamsE)
        /*0458*/ 	.word	0x000001c8


	//----- nvinfo : EIATTR_MIN_STACK_SIZE
	.align		4
.L_243:
        /*045c*/ 	.byte	0x04, 0x12
        /*045e*/ 	.short	(.L_245 - .L_244)
	.align		4
.L_244:
        /*0460*/ 	.word	index@(_ZN7cutlass13device_kernelIN5flash11enable_sm90INS1_16FlashAttnFwdSm90INS1_25CollectiveMainloopFwdSm90ILi2EN4cute5tupleIJNS5_1CILi1EEES8_S8_EEENS6_IJNS7_ILi128EEENS7_ILi64EEENS7_ILi256EEEEEELi256ENS_12float_e4m3_tEfNS_4arch4Sm90ELb0ELb1ELb1ELb0ELb0ELb0ELb0ELb1ELb1ELb1ELb1ELb0EEENS1_21CollectiveEpilogueFwdINS6_IJSA_SC_SB_EEES9_NS_10bfloat16_tESG_Li256ELb0ELb1ELb1ELb1EEENS1_19SingleTileSchedulerILb0ELb1ELb1ELi128EEEEEEEEEvNT_6ParamsE)
        /*0464*/ 	.word	0x00000020


	//----- nvinfo : EIATTR_MIN_STACK_SIZE
	.align		4
.L_245:
        /*0468*/ 	.byte	0x04, 0x12
        /*046a*/ 	.short	(.L_247 - .L_246)
	.align		4
.L_246:
        /*046c*/ 	.word	index@(_ZN7cutlass13device_kernelIN5flash11enable_sm90INS1_16FlashAttnFwdSm90INS1_25CollectiveMainloopFwdSm90ILi2EN4cute5tupleIJNS5_1CILi1EEES8_S8_EEENS6_IJNS7_ILi128EEENS7_ILi64EEENS7_ILi256EEEEEELi256ENS_12float_e4m3_tEfNS_4arch4Sm90ELb0ELb1ELb1ELb1ELb0ELb0ELb0ELb1ELb1ELb1ELb1ELb0EEENS1_21CollectiveEpilogueFwdINS6_IJSA_SC_SB_EEES9_NS_10bfloat16_tESG_Li256ELb1ELb1ELb1ELb1EEENS1_36VarlenDynamicPersistentTileSchedulerILi128ELi64ELi256ELi128ELb1ELb1ELb1ELb1ELb0ELb1EEEEEEEEEvNT_6ParamsE)
        /*0470*/ 	.word	0x00000048


	//----- nvinfo : EIATTR_MIN_STACK_SIZE
	.align		4
.L_247:
        /*0474*/ 	.byte	0x04, 0x12
        /*0476*/ 	.short	(.L_249 - .L_248)
	.align		4
.L_248:
        /*0478*/ 	.word	index@(_ZN7cutlass13device_kernelIN5flash11enable_sm90INS1_16FlashAttnFwdSm90INS1_25CollectiveMainloopFwdSm90ILi2EN4cute5tupleIJNS5_1CILi1EEES8_S8_EEENS6_IJNS7_ILi128EEENS7_ILi64EEENS7_ILi256EEEEEELi256ENS_12float_e4m3_tEfNS_4arch4Sm90ELb0ELb1ELb1ELb1ELb0ELb1ELb0ELb1ELb1ELb1ELb1ELb0EEENS1_21CollectiveEpilogueFwdINS6_IJSA_SC_SB_EEES9_NS_10bfloat16_tESG_Li256ELb1ELb1ELb1ELb1EEENS1_36VarlenDynamicPersistentTileSchedulerILi128ELi64ELi256ELi128ELb1ELb1ELb1ELb1ELb0ELb1EEEEEEEEEvNT_6ParamsE)
        /*047c*/ 	.word	0x000000b8


	//----- nvinfo : EIATTR_MIN_STACK_SIZE
	.align		4
.L_249:
        /*0480*/ 	.byte	0x04, 0x12
        /*0482*/ 	.short	(.L_251 - .L_250)
	.align		4
.L_250:
        /*0484*/ 	.word	index@(_ZN7cutlass13device_kernelIN5flash11enable_sm90INS1_16FlashAttnFwdSm90INS1_25CollectiveMainloopFwdSm90ILi2EN4cute5tupleIJNS5_1CILi1EEES8_S8_EEENS6_IJNS7_ILi128EEESA_NS7_ILi256EEEEEELi256ENS_12float_e4m3_tEfNS_4arch4Sm90ELb1ELb0ELb1ELb0ELb0ELb0ELb0ELb1ELb1ELb1ELb1ELb0EEENS1_21CollectiveEpilogueFwdINS6_IJSA_SB_SA_EEES9_NS_10bfloat16_tESF_Li256ELb0ELb1ELb1ELb1EEENS1_19SingleTileSchedulerILb0ELb1ELb1ELi128EEEEEEEEEvNT_6ParamsE)
        /*0488*/ 	.word	0x00000038


	//----- nvinfo : EIATTR_MIN_STACK_SIZE
	.align		4
.L_251:
        /*048c*/ 	.byte	0x04, 0x12
        /*048e*/ 	.short	(.L_253 - .L_252)
	.align		4
.L_252:
        /*0490*/ 	.word	index@(_ZN7cutlass13device_kernelIN5flash11enable_sm90INS1_16FlashAttnFwdSm90INS1_25CollectiveMainloopFwdSm90ILi2EN4cute5tupleIJNS5_1CILi1EEES8_S8_EEENS6_IJNS7_ILi128EEESA_NS7_ILi256EEEEEELi256ENS_12float_e4m3_tEfNS_4arch4Sm90ELb1ELb0ELb1ELb1ELb0ELb0ELb0ELb1ELb1ELb1ELb1ELb0EEENS1_21CollectiveEpilogueFwdINS6_IJSA_SB_SA_EEES9_NS_10bfloat16_tESF_Li256ELb1ELb1ELb1ELb1EEENS1_36VarlenDynamicPersistentTileSchedulerILi128ELi128ELi256ELi128ELb1ELb1ELb1ELb1ELb1ELb1EEEEEEEEEvNT_6ParamsE)
        /*0494*/ 	.word	0x00000058


	//----- nvinfo : EIATTR_MIN_STACK_SIZE
	.align		4
.L_253:
        /*0498*/ 	.byte	0x04, 0x12
        /*049a*/ 	.short	(.L_255 - .L_254)
	.align		4
.L_254:
        /*049c*/ 	.word	index@(_ZN7cutlass13device_kernelIN5flash11enable_sm90INS1_16FlashAttnFwdSm90INS1_25CollectiveMainloopFwdSm90ILi2EN4cute5tupleIJNS5_1CILi1EEES8_S8_EEENS6_IJNS7_ILi128EEESA_NS7_ILi256EEEEEELi256ENS_12float_e4m3_tEfNS_4arch4Sm90ELb1ELb0ELb1ELb1ELb0ELb1ELb0ELb1ELb1ELb1ELb1ELb0EEENS1_21CollectiveEpilogueFwdINS6_IJSA_SB_SA_EEES9_NS_10bfloat16_tESF_Li256ELb1ELb1ELb1ELb1EEENS1_36VarlenDynamicPersistentTileSchedulerILi128ELi128ELi256ELi128ELb1ELb1ELb1ELb1ELb1ELb1EEEEEEEEEvNT_6ParamsE)
        /*04a0*/ 	.word	0x000001d0


	//----- nvinfo : EIATTR_MIN_STACK_SIZE
	.align		4
.L_255:
        /*04a4*/ 	.byte	0x04, 0x12
        /*04a6*/ 	.short	(.L_257 - .L_256)
	.align		4
.L_256:
        /*04a8*/ 	.word	index@(_ZN7cutlass13device_kernelIN5flash11enable_sm90INS1_16FlashAttnFwdSm90INS1_25CollectiveMainloopFwdSm90ILi2EN4cute5tupleIJNS5_1CILi1EEES8_S8_EEENS6_IJNS7_ILi128EEENS7_ILi160EEENS7_ILi192EEEEEELi192ENS_12float_e4m3_tEfNS_4arch4Sm90ELb0ELb0ELb1ELb0ELb0ELb0ELb0ELb1ELb1ELb1ELb1ELb0EEENS1_21CollectiveEpilogueFwdINS6_IJSA_SC_SB_EEES9_NS_10bfloat16_tESG_Li256ELb0ELb1ELb1ELb1EEENS1_19SingleTileSchedulerILb0ELb1ELb1ELi128EEEEEEEEEvNT_6ParamsE)
        /*04ac*/ 	.word	0x00000020


	//----- nvinfo : EIATTR_MIN_STACK_SIZE
	.align		4
.L_257:
        /*04b0*/ 	.byte	0x04, 0x12
        /*04b2*/ 	.short	(.L_259 - .L_258)
	.align		4
.L_258:
        /*04b4*/ 	.word	index@(_ZN7cutlass13device_kernelIN5flash11enable_sm90INS1_16FlashAttnFwdSm90INS1_25CollectiveMainloopFwdSm90ILi2EN4cute5tupleIJNS5_1CILi1EEES8_S8_EEENS6_IJNS7_ILi128EEENS7_ILi160EEENS7_ILi192EEEEEELi192ENS_12float_e4m3_tEfNS_4arch4Sm90ELb0ELb0ELb1ELb1ELb0ELb0ELb0ELb1ELb1ELb1ELb1ELb0EEENS1_21CollectiveEpilogueFwdINS6_IJSA_SC_SB_EEES9_NS_10bfloat16_tESG_Li256ELb1ELb1ELb1ELb1EEENS1_36VarlenDynamicPersistentTileSchedulerILi128ELi160ELi256ELi128ELb1ELb1ELb1ELb0ELb1ELb1EEEEEEEEEvNT_6ParamsE)
        /*04b8*/ 	.word	0x00000048


	//----- nvinfo : EIATTR_MIN_STACK_SIZE
	.align		4
.L_259:
        /*04bc*/ 	.byte	0x04, 0x12
        /*04be*/ 	.short	(.L_261 - .L_260)
	.align		4
.L_260:
        /*04c0*/ 	.word	index@(_ZN7cutlass13device_kernelIN5flash11enable_sm90INS1_16FlashAttnFwdSm90INS1_25CollectiveMainloopFwdSm90ILi2EN4cute5tupleIJNS5_1CILi1EEES8_S8_EEENS6_IJNS7_ILi128EEENS7_ILi160EEENS7_ILi192EEEEEELi192ENS_12float_e4m3_tEfNS_4arch4Sm90ELb0ELb0ELb1ELb1ELb0ELb1ELb0ELb1ELb1ELb1ELb1ELb0EEENS1_21CollectiveEpilogueFwdINS6_IJSA_SC_SB_EEES9_NS_10bfloat16_tESG_Li256ELb1ELb1ELb1ELb1EEENS1_36VarlenDynamicPersistentTileSchedulerILi128ELi160ELi256ELi128ELb1ELb1ELb1ELb0ELb1ELb1EEEEEEEEEvNT_6ParamsE)
        /*04c4*/ 	.word	0x000000e8


	//----- nvinfo : EIATTR_MIN_STACK_SIZE
	.align		4
.L_261:
        /*04c8*/ 	.byte	0x04, 0x12
        /*04ca*/ 	.short	(.L_263 - .L_262)
	.align		4
.L_262:
        /*04cc*/ 	.word	index@(_ZN7cutlass13device_kernelIN5flash11enable_sm90INS1_16FlashAttnFwdSm90INS1_25CollectiveMainloopFwdSm90ILi2EN4cute5tupleIJNS5_1CILi1EEES8_S8_EEENS6_IJNS7_ILi128EEESA_NS7_ILi192EEEEEELi192ENS_12float_e4m3_tEfNS_4arch4Sm90ELb0ELb1ELb1ELb0ELb0ELb0ELb0ELb1ELb1ELb1ELb1ELb0EEENS1_21CollectiveEpilogueFwdINS6_IJSA_SB_SA_EEES9_NS_10bfloat16_tESF_Li256ELb0ELb1ELb1ELb1EEENS1_19SingleTileSchedulerILb0ELb1ELb1ELi128EEEEEEEEEvNT_6ParamsE)
        /*04d0*/ 	.word	0x00000018


	//----- nvinfo : EIATTR_MIN_STACK_SIZE
	.align		4
.L_263:
        /*04d4*/ 	.byte	0x04, 0x12
        /*04d6*/ 	.short	(.L_265 - .L_264)
	.align		4
.L_264:
        /*04d8*/ 	.word	index@(_ZN7cutlass13device_kernelIN5flash11enable_sm90INS1_16FlashAttnFwdSm90INS1_25CollectiveMainloopFwdSm90ILi2EN4cute5tupleIJNS5_1CILi1EEES8_S8_EEENS6_IJNS7_ILi128EEESA_NS7_ILi192EEEEEELi192ENS_12float_e4m3_tEfNS_4arch4Sm90ELb0ELb1ELb1ELb1ELb0ELb0ELb0ELb1ELb1ELb1ELb1ELb0EEENS1_21CollectiveEpilogueFwdINS6_IJSA_SB_SA_EEES9_NS_10bfloat16_tESF_Li256ELb1ELb1ELb1ELb1EEENS1_36VarlenDynamicPersistentTileSchedulerILi128ELi128ELi256ELi128ELb1ELb1ELb1ELb1ELb0ELb1EEEEEEEEEvNT_6ParamsE)
        /*04dc*/ 	.word	0x00000048


	//----- nvinfo : EIATTR_MIN_STACK_SIZE
	.align		4
.L_265:
        /*04e0*/ 	.byte	0x04, 0x12
        /*04e2*/ 	.short	(.L_267 - .L_266)
	.align		4
.L_266:
        /*04e4*/ 	.word	index@(_ZN7cutlass13device_kernelIN5flash11enable_sm90INS1_16FlashAttnFwdSm90INS1_25CollectiveMainloopFwdSm90ILi2EN4cute5tupleIJNS5_1CILi1EEES8_S8_EEENS6_IJNS7_ILi128EEESA_NS7_ILi192EEEEEELi192ENS_12float_e4m3_tEfNS_4arch4Sm90ELb0ELb1ELb1ELb1ELb0ELb1ELb0ELb1ELb1ELb1ELb1ELb0EEENS1_21CollectiveEpilogueFwdINS6_IJSA_SB_SA_EEES9_NS_10bfloat16_tESF_Li256ELb1ELb1ELb1ELb1EEENS1_36VarlenDynamicPersistentTileSchedulerILi128ELi128ELi256ELi128ELb1ELb1ELb1ELb1ELb0ELb1EEEEEEEEEvNT_6ParamsE)
        /*04e8*/ 	.word	0x00000078


	//----- nvinfo : EIATTR_MIN_STACK_SIZE
	.align		4
.L_267:
        /*04ec*/ 	.byte	0x04, 0x12
        /*04ee*/ 	.short	(.L_269 - .L_268)
	.align		4
.L_268:
        /*04f0*/ 	.word	index@(_ZN7cutlass13device_kernelIN5flash11enable_sm90INS1_16FlashAttnFwdSm90INS1_25CollectiveMainloopFwdSm90ILi2EN4cute5tupleIJNS5_1CILi1EEES8_S8_EEENS6_IJNS7_ILi128EEENS7_ILi160EEENS7_ILi192EEEEEELi192ENS_12float_e4m3_tEfNS_4arch4Sm90ELb1ELb0ELb1ELb0ELb0ELb0ELb0ELb1ELb1ELb1ELb1ELb0EEENS1_21CollectiveEpilogueFwdINS6_IJSA_SC_SB_EEES9_NS_10bfloat16_tESG_Li256ELb0ELb1ELb1ELb1EEENS1_19SingleTileSchedulerILb0ELb1ELb1ELi128EEEEEEEEEvNT_6ParamsE)
        /*04f4*/ 	.word	0x00000028


	//----- nvinfo : EIATTR_MIN_STACK_SIZE
	.align		4
.L_269:
        /*04f8*/ 	.byte	0x04, 0x12
        /*04fa*/ 	.short	(.L_271 - .L_270)
	.align		4
.L_270:
        /*04fc*/ 	.word	index@(_ZN7cutlass13device_kernelIN5flash11enable_sm90INS1_16FlashAttnFwdSm90INS1_25CollectiveMainloopFwdSm90ILi2EN4cute5tupleIJNS5_1CILi1EEES8_S8_EEENS6_IJNS7_ILi128EEENS7_ILi160EEENS7_ILi192EEEEEELi192ENS_12float_e4m3_tEfNS_4arch4Sm90ELb1ELb0ELb1ELb1ELb0ELb0ELb0ELb1ELb1ELb1ELb1ELb0EEENS1_21CollectiveEpilogueFwdINS6_IJSA_SC_SB_EEES9_NS_10bfloat16_tESG_Li256ELb1ELb1ELb1ELb1EEENS1_36VarlenDynamicPersistentTileSchedulerILi128ELi160ELi256ELi128ELb1ELb1ELb1ELb1ELb1ELb1EEEEEEEEEvNT_6ParamsE)
        /*0500*/ 	.word	0x00000048


	//----- nvinfo : EIATTR_MIN_STACK_SIZE
	.align		4
.L_271:
        /*0504*/ 	.byte	0x04, 0x12
        /*0506*/ 	.short	(.L_273 - .L_272)
	.align		4
.L_272:
        /*0508*/ 	.word	index@(_ZN7cutlass13device_kernelIN5flash11enable_sm90INS1_16FlashAttnFwdSm90INS1_25CollectiveMainloopFwdSm90ILi2EN4cute5tupleIJNS5_1CILi1EEES8_S8_EEENS6_IJNS7_ILi128EEENS7_ILi160EEENS7_ILi192EEEEEELi192ENS_12float_e4m3_tEfNS_4arch4Sm90ELb1ELb0ELb1ELb1ELb0ELb1ELb0ELb1ELb1ELb1ELb1ELb0EEENS1_21CollectiveEpilogueFwdINS6_IJSA_SC_SB_EEES9_NS_10bfloat16_tESG_Li256ELb1ELb1ELb1ELb1EEENS1_36VarlenDynamicPersistentTileSchedulerILi128ELi160ELi256ELi128ELb1ELb1ELb1ELb1ELb1ELb1EEEEEEEEEvNT_6ParamsE)
        /*050c*/ 	.word	0x00000080


	//----- nvinfo : EIATTR_MIN_STACK_SIZE
	.align		4
.L_273:
        /*0510*/ 	.byte	0x04, 0x12
        /*0512*/ 	.short	(.L_275 - .L_274)
	.align		4
.L_274:
        /*0514*/ 	.word	index@(_ZN7cutlass13device_kernelIN5flash11enable_sm90INS1_16FlashAttnFwdSm90INS1_25CollectiveMainloopFwdSm90ILi2EN4cute5tupleIJNS5_1CILi1EEES8_S8_EEENS6_IJNS7_ILi128EEENS7_ILi224EEESA_EEELi128ENS_12float_e4m3_tEfNS_4arch4Sm90ELb0ELb0ELb1ELb0ELb0ELb0ELb0ELb1ELb1ELb1ELb1ELb0EEENS1_21CollectiveEpilogueFwdINS6_IJSA_SA_SB_EEES9_NS_10bfloat16_tESF_Li256ELb0ELb1ELb1ELb1EEENS1_19SingleTileSchedulerILb0ELb1ELb1ELi128EEEEEEEEEvNT_6ParamsE)
        /*0518*/ 	.word	0x00000028


	//----- nvinfo : EIATTR_MIN_STACK_SIZE
	.align		4
.L_275:
        /*051c*/ 	.byte	0x04, 0x12
        /*051e*/ 	.short	(.L_277 - .L_276)
	.align		4
.L_276:
        /*0520*/ 	.word	index@(_ZN7cutlass13device_kernelIN5flash11enable_sm90INS1_16FlashAttnFwdSm90INS1_25CollectiveMainloopFwdSm90ILi2EN4cute5tupleIJNS5_1CILi1EEES8_S8_EEENS6_IJNS7_ILi128EEENS7_ILi224EEESA_EEELi128ENS_12float_e4m3_tEfNS_4arch4Sm90ELb0ELb0ELb1ELb1ELb0ELb0ELb0ELb1ELb1ELb1ELb1ELb0EEENS1_21CollectiveEpilogueFwdINS6_IJSA_SA_SB_EEES9_NS_10bfloat16_tESF_Li256ELb1ELb1ELb1ELb1EEENS1_36VarlenDynamicPersistentTileSchedulerILi128ELi224ELi256ELi128ELb1ELb1ELb1ELb0ELb1ELb1EEEEEEEEEvNT_6ParamsE)
        /*0524*/ 	.word	0x00000050


	//----- nvinfo : EIATTR_MIN_STACK_SIZE
	.align		4
.L_277:
        /*0528*/ 	.byte	0x04, 0x12
        /*052a*/ 	.short	(.L_279 - .L_278)
	.align		4
.L_278:
        /*052c*/ 	.word	index@(_ZN7cutlass13device_kernelIN5flash11enable_sm90INS1_16FlashAttnFwdSm90INS1_25CollectiveMainloopFwdSm90ILi2EN4cute5tupleIJNS5_1CILi1EEES8_S8_EEENS6_IJNS7_ILi128EEENS7_ILi224EEESA_EEELi128ENS_12float_e4m3_tEfNS_4arch4Sm90ELb0ELb0ELb1ELb1ELb0ELb1ELb0ELb1ELb1ELb1ELb1ELb0EEENS1_21CollectiveEpilogueFwdINS6_IJSA_SA_SB_EEES9_NS_10bfloat16_tESF_Li256ELb1ELb1ELb1ELb1EEENS1_36VarlenDynamicPersistentTileSchedulerILi128ELi224ELi256ELi128ELb1ELb1ELb1ELb0ELb1ELb1EEEEEEEEEvNT_6ParamsE)
        /*0530*/ 	.word	0x00000128


	//----- nvinfo : EIATTR_MIN_STACK_SIZE
	.align		4
.L_279:
        /*0534*/ 	.byte	0x04, 0x12
        /*0536*/ 	.short	(.L_281 - .L_280)
	.align		4
.L_280:
        /*0538*/ 	.word	index@(_ZN7cutlass13device_kernelIN5flash11enable_sm90INS1_16FlashAttnFwdSm90INS1_25CollectiveMainloopFwdSm90ILi2EN4cute5tupleIJNS5_1CILi1EEES8_S8_EEENS6_IJNS7_ILi128EEENS7_ILi192EEESA_EEELi128ENS_12float_e4m3_tEfNS_4arch4Sm90ELb0ELb1ELb1ELb0ELb0ELb0ELb0ELb1ELb1ELb1ELb1ELb0EEENS1_21CollectiveEpilogueFwdINS6_IJSA_SA_SB_EEES9_NS_10bfloat16_tESF_Li256ELb0ELb1ELb1ELb1EEENS1_19SingleTileSchedulerILb0ELb1ELb1ELi128EEEEEEEEEvNT_6ParamsE)
        /*053c*/ 	.word	0x00000018


	//----- nvinfo : EIATTR_MIN_STACK_SIZE
	.align		4
.L_281:
        /*0540*/ 	.byte	0x04, 0x12
        /*0542*/ 	.short	(.L_283 - .L_282)
	.align		4
.L_282:
        /*0544*/ 	.word	index@(_ZN7cutlass13device_kernelIN5flash11enable_sm90INS1_16FlashAttnFwdSm90INS1_25CollectiveMainloopFwdSm90ILi2EN4cute5tupleIJNS5_1CILi1EEES8_S8_EEENS6_IJNS7_ILi128EEENS7_ILi192EEESA_EEELi128ENS_12float_e4m3_tEfNS_4arch4Sm90ELb0ELb1ELb1ELb1ELb0ELb0ELb0ELb1ELb1ELb1ELb1ELb0EEENS1_21CollectiveEpilogueFwdINS6_IJSA_SA_SB_EEES9_NS_10bfloat16_tESF_Li256ELb1ELb1ELb1ELb1EEENS1_36VarlenDynamicPersistentTileSchedulerILi128ELi192ELi256ELi128ELb1ELb1ELb1ELb1ELb0ELb1EEEEEEEEEvNT_6ParamsE)
        /*0548*/ 	.word	0x00000040


	//----- nvinfo : EIATTR_MIN_STACK_SIZE
	.align		4
.L_283:
        /*054c*/ 	.byte	0x04, 0x12
        /*054e*/ 	.short	(.L_285 - .L_284)
	.align		4
.L_284:
        /*0550*/ 	.word	index@(_ZN7cutlass13device_kernelIN5flash11enable_sm90INS1_16FlashAttnFwdSm90INS1_25CollectiveMainloopFwdSm90ILi2EN4cute5tupleIJNS5_1CILi1EEES8_S8_EEENS6_IJNS7_ILi128EEENS7_ILi192EEESA_EEELi128ENS_12float_e4m3_tEfNS_4arch4Sm90ELb0ELb1ELb1ELb1ELb0ELb1ELb0ELb1ELb1ELb1ELb1ELb0EEENS1_21CollectiveEpilogueFwdINS6_IJSA_SA_SB_EEES9_NS_10bfloat16_tESF_Li256ELb1ELb1ELb1ELb1EEENS1_36VarlenDynamicPersistentTileSchedulerILi128ELi192ELi256ELi128ELb1ELb1ELb1ELb1ELb0ELb1EEEEEEEEEvNT_6ParamsE)
        /*0554*/ 	.word	0x00000068


	//----- nvinfo : EIATTR_MIN_STACK_SIZE
	.align		4
.L_285:
        /*0558*/ 	.byte	0x04, 0x12
        /*055a*/ 	.short	(.L_287 - .L_286)
	.align		4
.L_286:
        /*055c*/ 	.word	index@(_ZN7cutlass13device_kernelIN5flash11enable_sm90INS1_16FlashAttnFwdSm90INS1_25CollectiveMainloopFwdSm90ILi2EN4cute5tupleIJNS5_1CILi1EEES8_S8_EEENS6_IJNS7_ILi128EEENS7_ILi224EEESA_EEELi128ENS_12float_e4m3_tEfNS_4arch4Sm90ELb1ELb0ELb1ELb0ELb0ELb0ELb0ELb1ELb1ELb1ELb1ELb0EEENS1_21CollectiveEpilogueFwdINS6_IJSA_SA_SB_EEES9_NS_10bfloat16_tESF_Li256ELb0ELb1ELb1ELb1EEENS1_19SingleTileSchedulerILb0ELb1ELb1ELi128EEEEEEEEEvNT_6ParamsE)
        /*0560*/ 	.word	0x00000028


	//----- nvinfo : EIATTR_MIN_STACK_SIZE
	.align		4
.L_287:
        /*0564*/ 	.byte	0x04, 0x12
        /*0566*/ 	.short	(.L_289 - .L_288)
	.align		4
.L_288:
        /*0568*/ 	.word	index@(_ZN7cutlass13device_kernelIN5flash11enable_sm90INS1_16FlashAttnFwdSm90INS1_25CollectiveMainloopFwdSm90ILi2EN4cute5tupleIJNS5_1CILi1EEES8_S8_EEENS6_IJNS7_ILi128EEENS7_ILi224EEESA_EEELi128ENS_12float_e4m3_tEfNS_4arch4Sm90ELb1ELb0ELb1ELb1ELb0ELb0ELb0ELb1ELb1ELb1ELb1ELb0EEENS1_21CollectiveEpilogueFwdINS6_IJSA_SA_SB_EEES9_NS_10bfloat16_tESF_Li256ELb1ELb1ELb1ELb1EEENS1_36VarlenDynamicPersistentTileSchedulerILi128ELi224ELi256ELi128ELb1ELb1ELb1ELb1ELb1ELb1EEEEEEEEEvNT_6ParamsE)
        /*056c*/ 	.word	0x00000048


	//----- nvinfo : EIATTR_MIN_STACK_SIZE
	.align		4
.L_289:
        /*0570*/ 	.byte	0x04, 0x12
        /*0572*/ 	.short	(.L_291 - .L_290)
	.align		4
.L_290:
        /*0574*/ 	.word	index@(_ZN7cutlass13device_kernelIN5flash11enable_sm90INS1_16FlashAttnFwdSm90INS1_25CollectiveMainloopFwdSm90ILi2EN4cute5tupleIJNS5_1CILi1EEES8_S8_EEENS6_IJNS7_ILi128EEENS7_ILi224EEESA_EEELi128ENS_12float_e4m3_tEfNS_4arch4Sm90ELb1ELb0ELb1ELb1ELb0ELb1ELb0ELb1ELb1ELb1ELb1ELb0EEENS1_21CollectiveEpilogueFwdINS6_IJSA_SA_SB_EEES9_NS_10bfloat16_tESF_Li256ELb1ELb1ELb1ELb1EEENS1_36VarlenDynamicPersistentTileSchedulerILi128ELi224ELi256ELi128ELb1ELb1ELb1ELb1ELb1ELb1EEEEEEEEEvNT_6ParamsE)
        /*0578*/ 	.word	0x00000100


	//----- nvinfo : EIATTR_MIN_STACK_SIZE
	.align		4
.L_291:
        /*057c*/ 	.byte	0x04, 0x12
        /*057e*/ 	.short	(.L_293 - .L_292)
	.align		4
.L_292:
        /*0580*/ 	.word	index@(_ZN7cutlass13device_kernelIN5flash11enable_sm90INS1_16FlashAttnFwdSm90INS1_25CollectiveMainloopFwdSm90ILi2EN4cute5tupleIJNS5_1CILi1EEES8_S8_EEENS6_IJNS7_ILi192EEENS7_ILi128EEENS7_ILi96EEEEEELi96ENS_12float_e4m3_tEfNS_4arch4Sm90ELb0ELb0ELb1ELb0ELb0ELb0ELb0ELb1ELb1ELb1ELb1ELb0EEENS1_21CollectiveEpilogueFwdINS6_IJSA_SC_SB_EEES9_NS_10bfloat16_tESG_Li384ELb0ELb1ELb1ELb1EEENS1_19SingleTileSchedulerILb0ELb1ELb1ELi192EEEEEEEEEvNT_6ParamsE)
        /*0584*/ 	.word	0x00000000


	//----- nvinfo : EIATTR_MIN_STACK_SIZE
	.align		4
.L_293:
        /*0588*/ 	.byte	0x04, 0x12
        /*058a*/ 	.short	(.L_295 - .L_294)
	.align		4
.L_294:
        /*058c*/ 	.word	index@(_ZN7cutlass13device_kernelIN5flash11enable_sm90INS1_16FlashAttnFwdSm90INS1_25CollectiveMainloopFwdSm90ILi2EN4cute5tupleIJNS5_1CILi1EEES8_S8_EEENS6_IJNS7_ILi192EEENS7_ILi128EEENS7_ILi96EEEEEELi96ENS_12float_e4m3_tEfNS_4arch4Sm90ELb0ELb0ELb1ELb1ELb0ELb0ELb0ELb1ELb1ELb1ELb1ELb0EEENS1_21CollectiveEpilogueFwdINS6_IJSA_SC_SB_EEES9_NS_10bfloat16_tESG_Li384ELb1ELb1ELb1ELb1EEENS1_36VarlenDynamicPersistentTileSchedulerILi192ELi128ELi384ELi128ELb1ELb1ELb1ELb0ELb1ELb1EEEEEEEEEvNT_6ParamsE)
        /*0590*/ 	.word	0x00000030


	//----- nvinfo : EIATTR_MIN_STACK_SIZE
	.align		4
.L_295:
        /*0594*/ 	.byte	0x04, 0x12
        /*0596*/ 	.short	(.L_297 - .L_296)
	.align		4
.L_296:
        /*0598*/ 	.word	index@(_ZN7cutlass13device_kernelIN5flash11enable_sm90INS1_16FlashAttnFwdSm90INS1_25CollectiveMainloopFwdSm90ILi2EN4cute5tupleIJNS5_1CILi1EEES8_S8_EEENS6_IJNS7_ILi192EEENS7_ILi128EEENS7_ILi96EEEEEELi96ENS_12float_e4m3_tEfNS_4arch4Sm90ELb0ELb0ELb1ELb1ELb0ELb1ELb0ELb1ELb1ELb1ELb1ELb0EEENS1_21CollectiveEpilogueFwdINS6_IJSA_SC_SB_EEES9_NS_10bfloat16_tESG_Li384ELb1ELb1ELb1ELb1EEENS1_36VarlenDynamicPersistentTileSchedulerILi192ELi128ELi384ELi128ELb1ELb1ELb1ELb0ELb1ELb1EEEEEEEEEvNT_6ParamsE)
        /*059c*/ 	.word	0x000000a0


	//----- nvinfo : EIATTR_MIN_STACK_SIZE
	.align		4
.L_297:
        /*05a0*/ 	.byte	0x04, 0x12
        /*05a2*/ 	.short	(.L_299 - .L_298)
	.align		4
.L_298:
        /*05a4*/ 	.word	index@(_ZN7cutlass13device_kernelIN5flash11enable_sm90INS1_16FlashAttnFwdSm90INS1_25CollectiveMainloopFwdSm90ILi2EN4cute5tupleIJNS5_1CILi1EEES8_S8_EEENS6_IJNS7_ILi192EEENS7_ILi128EEENS7_ILi96EEEEEELi96ENS_12float_e4m3_tEfNS_4arch4Sm90ELb0ELb1ELb1ELb0ELb0ELb0ELb0ELb1ELb1ELb1ELb1ELb0EEENS1_21CollectiveEpilogueFwdINS6_IJSA_SC_SB_EEES9_NS_10bfloat16_tESG_Li384ELb0ELb1ELb1ELb1EEENS1_19SingleTileSchedulerILb0ELb1ELb1ELi192EEEEEEEEEvNT_6ParamsE)
        /*05a8*/ 	.word	0x00000000


	//----- nvinfo : EIATTR_MIN_STACK_SIZE
	.align		4
.L_299:
        /*05ac*/ 	.byte	0x04, 0x12
        /*05ae*/ 	.short	(.L_301 - .L_300)
	.align		4
.L_300:
        /*05b0*/ 	.word	index@(_ZN7cutlass13device_kernelIN5flash11enable_sm90INS1_16FlashAttnFwdSm90INS1_25CollectiveMainloopFwdSm90ILi2EN4cute5tupleIJNS5_1CILi1EEES8_S8_EEENS6_IJNS7_ILi192EEENS7_ILi128EEENS7_ILi96EEEEEELi96ENS_12float_e4m3_tEfNS_4arch4Sm90ELb0ELb1ELb1ELb1ELb0ELb0ELb0ELb1ELb1ELb1ELb1ELb0EEENS1_21CollectiveEpilogueFwdINS6_IJSA_SC_SB_EEES9_NS_10bfloat16_tESG_Li384ELb1ELb1ELb1ELb1EEENS1_36VarlenDynamicPersistentTileSchedulerILi192ELi128ELi384ELi128ELb1ELb1ELb1ELb1ELb0ELb1EEEEEEEEEvNT_6ParamsE)
        /*05b4*/ 	.word	0x00000028


	//----- nvinfo : EIATTR_MIN_STACK_SIZE
	.align		4
.L_301:
        /*05b8*/ 	.byte	0x04, 0x12
        /*05ba*/ 	.short	(.L_303 - .L_302)
	.align		4
.L_302:
        /*05bc*/ 	.word	index@(_ZN7cutlass13device_kernelIN5flash11enable_sm90INS1_16FlashAttnFwdSm90INS1_25CollectiveMainloopFwdSm90ILi2EN4cute5tupleIJNS5_1CILi1EEES8_S8_EEENS6_IJNS7_ILi192EEENS7_ILi128EEENS7_ILi96EEEEEELi96ENS_12float_e4m3_tEfNS_4arch4Sm90ELb0ELb1ELb1ELb1ELb0ELb1ELb0ELb1ELb1ELb1ELb1ELb0EEENS1_21CollectiveEpilogueFwdINS6_IJSA_SC_SB_EEES9_NS_10bfloat16_tESG_Li384ELb1ELb1ELb1ELb1EEENS1_36VarlenDynamicPersistentTileSchedulerILi192ELi128ELi384ELi128ELb1ELb1ELb1ELb1ELb0ELb1EEEEEEEEEvNT_6ParamsE)
        /*05c0*/ 	.word	0x00000088


	//----- nvinfo : EIATTR_MIN_STACK_SIZE
	.align		4
.L_303:
        /*05c4*/ 	.byte	0x04, 0x12
        /*05c6*/ 	.short	(.L_305 - .L_304)
	.align		4
.L_304:
        /*05c8*/ 	.word	index@(_ZN7cutlass13device_kernelIN5flash11enable_sm90INS1_16FlashAttnFwdSm90INS1_25CollectiveMainloopFwdSm90ILi2EN4cute5tupleIJNS5_1CILi1EEES8_S8_EEENS6_IJNS7_ILi192EEENS7_ILi128EEENS7_ILi96EEEEEELi96ENS_12float_e4m3_tEfNS_4arch4Sm90ELb1ELb0ELb1ELb0ELb0ELb0ELb0ELb1ELb1ELb1ELb1ELb0EEENS1_21CollectiveEpilogueFwdINS6_IJSA_SC_SB_EEES9_NS_10bfloat16_tESG_Li384ELb0ELb1ELb1ELb1EEENS1_19SingleTileSchedulerILb0ELb1ELb1ELi192EEEEEEEEEvNT_6ParamsE)
        /*05cc*/ 	.word	0x00000000


	//----- nvinfo : EIATTR_MIN_STACK_SIZE
	.align		4
.L_305:
        /*05d0*/ 	.byte	0x04, 0x12
        /*05d2*/ 	.short	(.L_307 - .L_306)
	.align		4
.L_306:
        /*05d4*/ 	.word	index@(_ZN7cutlass13device_kernelIN5flash11enable_sm90INS1_16FlashAttnFwdSm90INS1_25CollectiveMainloopFwdSm90ILi2EN4cute5tupleIJNS5_1CILi1EEES8_S8_EEENS6_IJNS7_ILi192EEENS7_ILi128EEENS7_ILi96EEEEEELi96ENS_12float_e4m3_tEfNS_4arch4Sm90ELb1ELb0ELb1ELb1ELb0ELb0ELb0ELb1ELb1ELb1ELb1ELb0EEENS1_21CollectiveEpilogueFwdINS6_IJSA_SC_SB_EEES9_NS_10bfloat16_tESG_Li384ELb1ELb1ELb1ELb1EEENS1_36VarlenDynamicPersistentTileSchedulerILi192ELi128ELi384ELi128ELb1ELb1ELb1ELb1ELb1ELb1EEEEEEEEEvNT_6ParamsE)
        /*05d8*/ 	.word	0x00000028


	//----- nvinfo : EIATTR_MIN_STACK_SIZE
	.align		4
.L_307:
        /*05dc*/ 	.byte	0x04, 0x12
        /*05de*/ 	.short	(.L_309 - .L_308)
	.align		4
.L_308:
        /*05e0*/ 	.word	index@(_ZN7cutlass13device_kernelIN5flash11enable_sm90INS1_16FlashAttnFwdSm90INS1_25CollectiveMainloopFwdSm90ILi2EN4cute5tupleIJNS5_1CILi1EEES8_S8_EEENS6_IJNS7_ILi192EEENS7_ILi128EEENS7_ILi96EEEEEELi96ENS_12float_e4m3_tEfNS_4arch4Sm90ELb1ELb0ELb1ELb1ELb0ELb1ELb0ELb1ELb1ELb1ELb1ELb0EEENS1_21CollectiveEpilogueFwdINS6_IJSA_SC_SB_EEES9_NS_10bfloat16_tESG_Li384ELb1ELb1ELb1ELb1EEENS1_36VarlenDynamicPersistentTileSchedulerILi192ELi128ELi384ELi128ELb1ELb1ELb1ELb1ELb1ELb1EEEEEEEEEvNT_6ParamsE)
        /*05e4*/ 	.word	0x00000098


	//----- nvinfo : EIATTR_MIN_STACK_SIZE
	.align		4
.L_309:
        /*05e8*/ 	.byte	0x04, 0x12
        /*05ea*/ 	.short	(.L_311 - .L_310)
	.align		4
.L_310:
        /*05ec*/ 	.word	index@(_ZN7cutlass13device_kernelIN5flash11enable_sm90INS1_16FlashAttnFwdSm90INS1_25CollectiveMainloopFwdSm90ILi2EN4cute5tupleIJNS5_1CILi1EEES8_S8_EEENS6_IJNS7_ILi192EEENS7_ILi160EEENS7_ILi64EEEEEELi64ENS_12float_e4m3_tEfNS_4arch4Sm90ELb0ELb0ELb1ELb0ELb0ELb0ELb0ELb1ELb1ELb1ELb1ELb0EEENS1_21CollectiveEpilogueFwdINS6_IJSA_SC_SB_EEES9_NS_10bfloat16_tESG_Li384ELb0ELb1ELb1ELb1EEENS1_19SingleTileSchedulerILb0ELb1ELb1ELi192EEEEEEEEEvNT_6ParamsE)
        /*05f0*/ 	.word	0x00000000


	//----- nvinfo : EIATTR_MIN_STACK_SIZE
	.align		4
.L_311:
        /*05f4*/ 	.byte	0x04, 0x12
        /*05f6*/ 	.short	(.L_313 - .L_312)
	.align		4
.L_312:
        /*05f8*/ 	.word	index@(_ZN7cutlass13device_kernelIN5flash11enable_sm90INS1_16FlashAttnFwdSm90INS1_25CollectiveMainloopFwdSm90ILi2EN4cute5tupleIJNS5_1CILi1EEES8_S8_EEENS6_IJNS7_ILi192EEENS7_ILi160EEENS7_ILi64EEEEEELi64ENS_12float_e4m3_tEfNS_4arch4Sm90ELb0ELb0ELb1ELb1ELb0ELb0ELb0ELb1ELb1ELb1ELb1ELb0EEENS1_21CollectiveEpilogueFwdINS6_IJSA_SC_SB_EEES9_NS_10bfloat16_tESG_Li384ELb1ELb1ELb1ELb1EEENS1_36VarlenDynamicPersistentTileSchedulerILi192ELi160ELi384ELi128ELb1ELb1ELb1ELb0ELb1ELb1EEEEEEEEEvNT_6ParamsE)
        /*05fc*/ 	.word	0x00000020


	//----- nvinfo : EIATTR_MIN_STACK_SIZE
	.align		4
.L_313:
        /*0600*/ 	.byte	0x04, 0x12
        /*0602*/ 	.short	(.L_315 - .L_314)
	.align		4
.L_314:
        /*0604*/ 	.word	index@(_ZN7cutlass13device_kernelIN5flash11enable_sm90INS1_16FlashAttnFwdSm90INS1_25CollectiveMainloopFwdSm90ILi2EN4cute5tupleIJNS5_1CILi1EEES8_S8_EEENS6_IJNS7_ILi192EEENS7_ILi160EEENS7_ILi64EEEEEELi64ENS_12float_e4m3_tEfNS_4arch4Sm90ELb0ELb0ELb1ELb1ELb0ELb1ELb0ELb1ELb1ELb1ELb1ELb0EEENS1_21CollectiveEpilogueFwdINS6_IJSA_SC_SB_EEES9_NS_10bfloat16_tESG_Li384ELb1ELb1ELb1ELb1EEENS1_36VarlenDynamicPersistentTileSchedulerILi192ELi160ELi384ELi128ELb1ELb1ELb1ELb0ELb1ELb1EEEEEEEEEvNT_6ParamsE)
        /*0608*/ 	.word	0x00000098


	//----- nvinfo : EIATTR_MIN_STACK_SIZE
	.align		4
.L_315:
        /*060c*/ 	.byte	0x04, 0x12
        /*060e*/ 	.short	(.L_317 - .L_316)
	.align		4
.L_316:
        /*0610*/ 	.word	index@(_ZN7cutlass13device_kernelIN5flash11enable_sm90INS1_16FlashAttnFwdSm90INS1_25CollectiveMainloopFwdSm90ILi2EN4cute5tupleIJNS5_1CILi1EEES8_S8_EEENS6_IJNS7_ILi192EEENS7_ILi160EEENS7_ILi64EEEEEELi64ENS_12float_e4m3_tEfNS_4arch4Sm90ELb0ELb1ELb1ELb0ELb0ELb0ELb0ELb1ELb1ELb1ELb1ELb0EEENS1_21CollectiveEpilogueFwdINS6_IJSA_SC_SB_EEES9_NS_10bfloat16_tESG_Li384ELb0ELb1ELb1ELb1EEENS1_19SingleTileSchedulerILb0ELb1ELb1ELi192EEEEEEEEEvNT_6ParamsE)
        /*0614*/ 	.word	0x00000000


	//----- nvinfo : EIATTR_MIN_STACK_SIZE
	.align		4
.L_317:
        /*0618*/ 	.byte	0x04, 0x12
        /*061a*/ 	.short	(.L_319 - .L_318)
	.align		4
.L_318:
        /*061c*/ 	.word	index@(_ZN7cutlass13device_kernelIN5flash11enable_sm90INS1_16FlashAttnFwdSm90INS1_25CollectiveMainloopFwdSm90ILi2EN4cute5tupleIJNS5_1CILi1EEES8_S8_EEENS6_IJNS7_ILi192EEENS7_ILi160EEENS7_ILi64EEEEEELi64ENS_12float_e4m3_tEfNS_4arch4Sm90ELb0ELb1ELb1ELb1ELb0ELb0ELb0ELb1ELb1ELb1ELb1ELb0EEENS1_21CollectiveEpilogueFwdINS6_IJSA_SC_SB_EEES9_NS_10bfloat16_tESG_Li384ELb1ELb1ELb1ELb1EEENS1_36VarlenDynamicPersistentTileSchedulerILi192ELi160ELi384ELi128ELb1ELb1ELb1ELb1ELb0ELb1EEEEEEEEEvNT_6ParamsE)
        /*0620*/ 	.word	0x00000018


	//----- nvinfo : EIATTR_MIN_STACK_SIZE
	.align		4
.L_319:
        /*0624*/ 	.byte	0x04, 0x12
        /*0626*/ 	.short	(.L_321 - .L_320)
	.align		4
.L_320:
        /*0628*/ 	.word	index@(_ZN7cutlass13device_kernelIN5flash11enable_sm90INS1_16FlashAttnFwdSm90INS1_25CollectiveMainloopFwdSm90ILi2EN4cute5tupleIJNS5_1CILi1EEES8_S8_EEENS6_IJNS7_ILi192EEENS7_ILi160EEENS7_ILi64EEEEEELi64ENS_12float_e4m3_tEfNS_4arch4Sm90ELb0ELb1ELb1ELb1ELb0ELb1ELb0ELb1ELb1ELb1ELb1ELb0EEENS1_21CollectiveEpilogueFwdINS6_IJSA_SC_SB_EEES9_NS_10bfloat16_tESG_Li384ELb1ELb1ELb1ELb1EEENS1_36VarlenDynamicPersistentTileSchedulerILi192ELi160ELi384ELi128ELb1ELb1ELb1ELb1ELb0ELb1EEEEEEEEEvNT_6ParamsE)
        /*062c*/ 	.word	0x00000078


	//----- nvinfo : EIATTR_MIN_STACK_SIZE
	.align		4
.L_321:
        /*0630*/ 	.byte	0x04, 0x12
        /*0632*/ 	.short	(.L_323 - .L_322)
	.align		4
.L_322:
        /*0634*/ 	.word	index@(_ZN7cutlass13device_kernelIN5flash11enable_sm90INS1_16FlashAttnFwdSm90INS1_25CollectiveMainloopFwdSm90ILi2EN4cute5tupleIJNS5_1CILi1EEES8_S8_EEENS6_IJNS7_ILi192EEENS7_ILi160EEENS7_ILi64EEEEEELi64ENS_12float_e4m3_tEfNS_4arch4Sm90ELb1ELb0ELb1ELb0ELb0ELb0ELb0ELb1ELb1ELb1ELb1ELb0EEENS1_21CollectiveEpilogueFwdINS6_IJSA_SC_SB_EEES9_NS_10bfloat16_tESG_Li384ELb0ELb1ELb1ELb1EEENS1_19SingleTileSchedulerILb0ELb1ELb1ELi192EEEEEEEEEvNT_6ParamsE)
        /*0638*/ 	.word	0x00000000


	//----- nvinfo : EIATTR_MIN_STACK_SIZE
	.align		4
.L_323:
        /*063c*/ 	.byte	0x04, 0x12
        /*063e*/ 	.short	(.L_325 - .L_324)
	.align		4
.L_324:
        /*0640*/ 	.word	index@(_ZN7cutlass13device_kernelIN5flash11enable_sm90INS1_16FlashAttnFwdSm90INS1_25CollectiveMainloopFwdSm90ILi2EN4cute5tupleIJNS5_1CILi1EEES8_S8_EEENS6_IJNS7_ILi192EEENS7_ILi160EEENS7_ILi64EEEEEELi64ENS_12float_e4m3_tEfNS_4arch4Sm90ELb1ELb0ELb1ELb1ELb0ELb0ELb0ELb1ELb1ELb1ELb1ELb0EEENS1_21CollectiveEpilogueFwdINS6_IJSA_SC_SB_EEES9_NS_10bfloat16_tESG_Li384ELb1ELb1ELb1ELb1EEENS1_36VarlenDynamicPersistentTileSchedulerILi192ELi160ELi384ELi128ELb1ELb1ELb1ELb1ELb1ELb1EEEEEEEEEvNT_6ParamsE)
        /*0644*/ 	.word	0x00000020


	//----- nvinfo : EIATTR_MIN_STACK_SIZE
	.align		4
.L_325:
        /*0648*/ 	.byte	0x04, 0x12
        /*064a*/ 	.short	(.L_327 - .L_326)
	.align		4
.L_326:
        /*064c*/ 	.word	index@(_ZN7cutlass13device_kernelIN5flash11enable_sm90INS1_16FlashAttnFwdSm90INS1_25CollectiveMainloopFwdSm90ILi2EN4cute5tupleIJNS5_1CILi1EEES8_S8_EEENS6_IJNS7_ILi192EEENS7_ILi160EEENS7_ILi64EEEEEELi64ENS_12float_e4m3_tEfNS_4arch4Sm90ELb1ELb0ELb1ELb1ELb0ELb1ELb0ELb1ELb1ELb1ELb1ELb0EEENS1_21CollectiveEpilogueFwdINS6_IJSA_SC_SB_EEES9_NS_10bfloat16_tESG_Li384ELb1ELb1ELb1ELb1EEENS1_36VarlenDynamicPersistentTileSchedulerILi192ELi160ELi384ELi128ELb1ELb1ELb1ELb1ELb1ELb1EEEEEEEEEvNT_6ParamsE)
        /*0650*/ 	.word	0x00000090
.L_327:


//--------------------- .nv.compat                --------------------------
	.section	.nv.compat,"",@"SHT_CUDA_COMPAT_INFO"
	.align	4
        /*0000*/ 	.byte	0x02, 0x09, 0x01, 0x00, 0x02, 0x02, 0x04, 0x00, 0x02, 0x05, 0x05, 0x00, 0x03, 0x07, 0x01, 0x01
        /*0010*/ 	.byte	0x02, 0x03, 0x01, 0x00, 0x02, 0x06, 0x01, 0x00, 0x04, 0x0b, 0x08, 0x00, 0x00, 0x00, 0x00, 0x00
        /*0020*/ 	.byte	0x00, 0x00, 0x00, 0x00


//--------------------- .nv.info._ZN7cutlass13device_kernelIN5flash11enable_sm90INS1_16FlashAttnFwdSm90INS1_25CollectiveMainloopFwdSm90ILi2EN4cute5tupleIJNS5_1CILi1EEES8_S8_EEENS6_IJNS7_ILi128EEESA_NS7_ILi256EEEEEELi256ENS_12float_e4m3_tEfNS_4arch4Sm90ELb0ELb0ELb1ELb0ELb0ELb0ELb0ELb1ELb1ELb1ELb1ELb0EEENS1_21CollectiveEpilogueFwdINS6_IJSA_SB_SA_EEES9_NS_10bfloat16_tESF_Li256ELb0ELb1ELb1ELb1EEENS1_19SingleTileSchedulerILb0ELb1ELb1ELi128EEEEEEEEEvNT_6ParamsE --------------------------
	.section	.nv.info._ZN7cutlass13device_kernelIN5flash11enable_sm90INS1_16FlashAttnFwdSm90INS1_25CollectiveMainloopFwdSm90ILi2EN4cute5tupleIJNS5_1CILi1EEES8_S8_EEENS6_IJNS7_ILi128EEESA_NS7_ILi256EEEEEELi256ENS_12float_e4m3_tEfNS_4arch4Sm90ELb0ELb0ELb1ELb0ELb0ELb0ELb0ELb1ELb1ELb1ELb1ELb0EEENS1_21CollectiveEpilogueFwdINS6_IJSA_SB_SA_EEES9_NS_10bfloat16_tESF_Li256ELb0ELb1ELb1ELb1EEENS1_19SingleTileSchedulerILb0ELb1ELb1ELi128EEEEEEEEEvNT_6ParamsE,"",@"SHT_CUDA_INFO"
	.sectionflags	@""
	.align	4


	//----- nvinfo : EIATTR_CUDA_API_VERSION
	.align		4
        /*0000*/ 	.byte	0x04, 0x37
        /*0002*/ 	.short	(.L_329 - .L_328)
.L_328:
        /*0004*/ 	.word	0x00000082


	//----- nvinfo : EIATTR_KPARAM_INFO
	.align		4
.L_329:
        /*0008*/ 	.byte	0x04, 0x17
        /*000a*/ 	.short	(.L_331 - .L_330)
.L_330:
        /*000c*/ 	.word	0x00000000
        /*0010*/ 	.short	0x0000
        /*0012*/ 	.short	0x0070
        /*0014*/ 	.byte	0x00, 0xf0, 0x01, 0x28


	//----- nvinfo : EIATTR_SPARSE_MMA_MASK
	.align		4
.L_331:
        /*0018*/ 	.byte	0x03, 0x50
        /*001a*/ 	.short	0x0000


	//----- nvinfo : EIATTR_MAXREG_COUNT
	.align		4
        /*001c*/ 	.byte	0x03, 0x1b
        /*001e*/ 	.short	0x00a8


	//----- nvinfo : EIATTR_NUM_BARRIERS
	.align		4
        /*0020*/ 	.byte	0x02, 0x4c
        /*0022*/ 	.byte	0x10
	.zero		1


	//----- nvinfo : EIATTR_EXTERNS
	.align		4
        /*0024*/ 	.byte	0x04, 0x0f
        /*0026*/ 	.short	(.L_333 - .L_332)


	//   ....[0]....
	.align		4
.L_332:
        /*0028*/ 	.word	index@(__assertfail)


	//----- nvinfo : EIATTR_ANNOTATIONS
	.align		4
.L_333:
        /*002c*/ 	.byte	0x04, 0x55
        /*002e*/ 	.short	(.L_335 - .L_334)


	//   ....[0]....
.L_334:
        /*0030*/ 	.word	0x00000001
        /*0034*/ 	.byte	0x40, 0x09, 0x00, 0x00, 0x01, 0x00, 0x00, 0x00, 0xe0, 0x14, 0x00, 0x00, 0x01, 0x00, 0x00, 0x00
        /* <DEDUP_REMOVED lines=17> */
        /*0154*/ 	.byte	0x30, 0x00, 0x01, 0x00


	//----- nvinfo : EIATTR_MERCURY_ISA_VERSION
	.align		4
.L_335:
        /*0158*/ 	.byte	0x03, 0x5f
        /*015a*/ 	.short	0x0101


	//----- nvinfo : EIATTR_INT_WARP_WIDE_INSTR_OFFSETS
	.align		4
        /*015c*/ 	.byte	0x04, 0x31
        /*015e*/ 	.short	(.L_337 - .L_336)


	//   ....[0]....
.L_336:
        /*0160*/ 	.word	0x00000120


	//   ....[1]....
        /*0164*/ 	.word	0x000001c0


	//   ....[2]....
        /*0168*/ 	.word	0x00000230


	//----- nvinfo : EIATTR_COOP_GROUP_MASK_REGIDS
	.align		4
.L_337:
        /*016c*/ 	.byte	0x04, 0x29
        /*016e*/ 	.short	(.L_339 - .L_338)


	//   ....[0]....
.L_338:
        /*0170*/ 	.word	0xffffffff


	//   ....[1]....
        /*0174*/ 	.word	0xffffffff


	//   ....[2]....
        /*0178*/ 	.word	0xffffffff


	//   ....[3]....
        /*017c*/ 	.word	0xffffffff


	//   ....[4]....
        /*0180*/ 	.word	0xffffffff


	//   ....[5]....
        /*0184*/ 	.word	0xffffffff


	//   ....[6]....
        /*0188*/ 	.word	0xffffffff


	//   ....[7]....
        /*018c*/ 	.word	0xffffffff


	//   ....[8]....
        /*0190*/ 	.word	0xffffffff


	//   ....[9]....
        /*0194*/ 	.word	0xffffffff


	//   ....[10]....
        /*0198*/ 	.word	0xffffffff


	//   ....[11]....
        /*019c*/ 	.word	0xffffffff


	//   ....[12]....
        /*01a0*/ 	.word	0xffffffff


	//   ....[13]....
        /*01a4*/ 	.word	0xffffffff


	//   ....[14]....
        /*01a8*/ 	.word	0xffffffff


	//   ....[15]....
        /*01ac*/ 	.word	0xffffffff


	//   ....[16]....
        /*01b0*/ 	.word	0xffffffff


	//   ....[17]....
        /*01b4*/ 	.word	0xffffffff


	//   ....[18]....
        /*01b8*/ 	.word	0xffffffff


	//   ....[19]....
        /*01bc*/ 	.word	0xffffffff


	//   ....[20]....
        /*01c0*/ 	.word	0xffffffff


	//   ....[21]....
        /*01c4*/ 	.word	0xffffffff


	//   ....[22]....
        /*01c8*/ 	.word	0xffffffff


	//   ....[23]....
        /*01cc*/ 	.word	0xffffffff


	//   ....[24]....
        /*01d0*/ 	.word	0xffffffff


	//   ....[25]....
        /*01d4*/ 	.word	0xffffffff


	//   ....[26]....
        /*01d8*/ 	.word	0xffffffff


	//   ....[27]....
        /*01dc*/ 	.word	0xffffffff


	//   ....[28]....
        /*01e0*/ 	.word	0xffffffff


	//   ....[29]....
        /*01e4*/ 	.word	0xffffffff


	//   ....[30]....
        /*01e8*/ 	.word	0xffffffff


	//   ....[31]....
        /*01ec*/ 	.word	0xffffffff


	//   ....[32]....
        /*01f0*/ 	.word	0xffffffff


	//   ....[33]....
        /*01f4*/ 	.word	0xffffffff


	//   ....[34]....
        /*01f8*/ 	.word	0xffffffff


	//   ....[35]....
        /*01fc*/ 	.word	0xffffffff


	//   ....[36]....
        /*0200*/ 	.word	0xffffffff


	//   ....[37]....
        /*0204*/ 	.word	0xffffffff


	//   ....[38]....
        /*0208*/ 	.word	0xffffffff


	//   ....[39]....
        /*020c*/ 	.word	0xffffffff


	//   ....[40]....
        /*0210*/ 	.word	0xffffffff


	//   ....[41]....
        /*0214*/ 	.word	0xffffffff


	//   ....[42]....
        /*0218*/ 	.word	0xffffffff


	//   ....[43]....
        /*021c*/ 	.word	0xffffffff


	//   ....[44]....
        /*0220*/ 	.word	0xffffffff


	//   ....[45]....
        /*0224*/ 	.word	0xffffffff


	//   ....[46]....
        /*0228*/ 	.word	0xffffffff


	//   ....[47]....
        /*022c*/ 	.word	0xffffffff


	//   ....[48]....
        /*0230*/ 	.word	0xffffffff


	//   ....[49]....
        /*0234*/ 	.word	0xffffffff


	//   ....[50]....
        /*0238*/ 	.word	0xffffffff


	//   ....[51]....
        /*023c*/ 	.word	0xffffffff


	//   ....[52]....
        /*0240*/ 	.word	0xffffffff


	//   ....[53]....
        /*0244*/ 	.word	0xffffffff


	//   ....[54]....
        /*0248*/ 	.word	0xffffffff


	//   ....[55]....
        /*024c*/ 	.word	0xffffffff


	//   ....[56]....
        /*0250*/ 	.word	0xffffffff


	//   ....[57]....
        /*0254*/ 	.word	0xffffffff


	//   ....[58]....
        /*0258*/ 	.word	0xffffffff


	//   ....[59]....
        /*025c*/ 	.word	0xffffffff


	//   ....[60]....
        /*0260*/ 	.word	0xffffffff


	//   ....[61]....
        /*0264*/ 	.word	0xffffffff


	//   ....[62]....
        /*0268*/ 	.word	0xffffffff


	//   ....[63]....
        /*026c*/ 	.word	0xffffffff


	//   ....[64]....
        /*0270*/ 	.word	0xffffffff


	//   ....[65]....
        /*0274*/ 	.word	0xffffffff


	//   ....[66]....
        /*0278*/ 	.word	0xffffffff


	//   ....[67]....
        /*027c*/ 	.word	0xffffffff


	//   ....[68]....
        /*0280*/ 	.word	0xffffffff


	//   ....[69]....
        /*0284*/ 	.word	0xffffffff


	//   ....[70]....
        /*0288*/ 	.word	0xffffffff


	//   ....[71]....
        /*028c*/ 	.word	0xffffffff


	//   ....[72]....
        /*0290*/ 	.word	0xffffffff


	//   ....[73]....
        /*0294*/ 	.word	0xffffffff


	//   ....[74]....
        /*0298*/ 	.word	0xffffffff


	//   ....[75]....
        /*029c*/ 	.word	0xffffffff


	//   ....[76]....
        /*02a0*/ 	.word	0xffffffff


	//   ....[77]....
        /*02a4*/ 	.word	0xffffffff


	//   ....[78]....
        /*02a8*/ 	.word	0xffffffff


	//   ....[79]....
        /*02ac*/ 	.word	0xffffffff


	//   ....[80]....
        /*02b0*/ 	.word	0xffffffff


	//   ....[81]....
        /*02b4*/ 	.word	0xffffffff


	//   ....[82]....
        /*02b8*/ 	.word	0xffffffff


	//   ....[83]....
        /*02bc*/ 	.word	0xffffffff


	//   ....[84]....
        /*02c0*/ 	.word	0xffffffff


	//   ....[85]....
        /*02c4*/ 	.word	0xffffffff


	//   ....[86]....
        /*02c8*/ 	.word	0xffffffff


	//   ....[87]....
        /*02cc*/ 	.word	0xffffffff


	//   ....[88]....
        /*02d0*/ 	.word	0xffffffff


	//   ....[89]....
        /*02d4*/ 	.word	0xffffffff


	//   ....[90]....
        /*02d8*/ 	.word	0xffffffff


	//   ....[91]....
        /*02dc*/ 	.word	0xffffffff


	//   ....[92]....
        /*02e0*/ 	.word	0xffffffff


	//   ....[93]....
        /*02e4*/ 	.word	0xffffffff


	//   ....[94]....
        /*02e8*/ 	.word	0xffffffff


	//   ....[95]....
        /*02ec*/ 	.word	0xffffffff


	//   ....[96]....
        /*02f0*/ 	.word	0xffffffff


	//   ....[97]....
        /*02f4*/ 	.word	0xffffffff


	//   ....[98]....
        /*02f8*/ 	.word	0xffffffff


	//   ....[99]....
        /*02fc*/ 	.word	0xffffffff


	//   ....[100]....
        /*0300*/ 	.word	0xffffffff


	//   ....[101]....
        /*0304*/ 	.word	0xffffffff


	//   ....[102]....
        /*0308*/ 	.word	0xffffffff


	//   ....[103]....
        /*030c*/ 	.word	0xffffffff


	//   ....[104]....
        /*0310*/ 	.word	0xffffffff


	//   ....[105]....
        /*0314*/ 	.word	0xffffffff


	//   ....[106]....
        /*0318*/ 	.word	0xffffffff


	//   ....[107]....
        /*031c*/ 	.word	0xffffffff


	//   ....[108]....
        /*0320*/ 	.word	0xffffffff


	//   ....[109]....
        /*0324*/ 	.word	0xffffffff


	//   ....[110]....
        /*0328*/ 	.word	0xffffffff


	//   ....[111]....
        /*032c*/ 	.word	0xffffffff


	//   ....[112]....
        /*0330*/ 	.word	0xffffffff


	//   ....[113]....
        /*0334*/ 	.word	0xffffffff


	//   ....[114]....
        /*0338*/ 	.word	0xffffffff


	//   ....[115]....
        /*033c*/ 	.word	0xffffffff


	//   ....[116]....
        /*0340*/ 	.word	0xffffffff


	//   ....[117]....
        /*0344*/ 	.word	0xffffffff


	//   ....[118]....
        /*0348*/ 	.word	0xffffffff


	//   ....[119]....
        /*034c*/ 	.word	0xffffffff


	//   ....[120]....
        /*0350*/ 	.word	0xffffffff


	//   ....[121]....
        /*0354*/ 	.word	0xffffffff


	//   ....[122]....
        /*0358*/ 	.word	0xffffffff


	//   ....[123]....
        /*035c*/ 	.word	0xffffffff


	//   ....[124]....
        /*0360*/ 	.word	0xffffffff


	//   ....[125]....
        /*0364*/ 	.word	0xffffffff


	//   ....[126]....
        /*0368*/ 	.word	0xffffffff


	//   ....[127]....
        /*036c*/ 	.word	0xffffffff


	//   ....[128]....
        /*0370*/ 	.word	0xffffffff


	//   ....[129]....
        /*0374*/ 	.word	0xffffffff


	//   ....[130]....
        /*0378*/ 	.word	0xffffffff


	//   ....[131]....
        /*037c*/ 	.word	0xffffffff


	//   ....[132]....
        /*0380*/ 	.word	0xffffffff


	//   ....[133]....
        /*0384*/ 	.word	0xffffffff


	//   ....[134]....
        /*0388*/ 	.word	0xffffffff


	//   ....[135]....
        /*038c*/ 	.word	0xffffffff


	//   ....[136]....
        /*0390*/ 	.word	0xffffffff


	//   ....[137]....
        /*0394*/ 	.word	0xffffffff


	//   ....[138]....
        /*0398*/ 	.word	0xffffffff


	//   ....[139]....
        /*039c*/ 	.word	0xffffffff


	//   ....[140]....
        /*03a0*/ 	.word	0xffffffff


	//   ....[141]....
        /*03a4*/ 	.word	0xffffffff


	//   ....[142]....
        /*03a8*/ 	.word	0xffffffff


	//   ....[143]....
        /*03ac*/ 	.word	0xffffffff


	//   ....[144]....
        /*03b0*/ 	.word	0xffffffff


	//   ....[145]....
        /*03b4*/ 	.word	0xffffffff


	//   ....[146]....
        /*03b8*/ 	.word	0xffffffff


	//   ....[147]....
        /*03bc*/ 	.word	0xffffffff


	//   ....[148]....
        /*03c0*/ 	.word	0xffffffff


	//   ....[149]....
        /*03c4*/ 	.word	0xffffffff


	//   ....[150]....
        /*03c8*/ 	.word	0xffffffff


	//   ....[151]....
        /*03cc*/ 	.word	0xffffffff


	//   ....[152]....
        /*03d0*/ 	.word	0xffffffff


	//   ....[153]....
        /*03d4*/ 	.word	0xffffffff


	//   ....[154]....
        /*03d8*/ 	.word	0xffffffff


	//   ....[155]....
        /*03dc*/ 	.word	0xffffffff


	//   ....[156]....
        /*03e0*/ 	.word	0xffffffff


	//   ....[157]....
        /*03e4*/ 	.word	0xffffffff


	//   ....[158]....
        /*03e8*/ 	.word	0xffffffff


	//   ....[159]....
        /*03ec*/ 	.word	0xffffffff


	//   ....[160]....
        /*03f0*/ 	.word	0xffffffff


	//   ....[161]....
        /*03f4*/ 	.word	0xffffffff


	//   ....[162]....
        /*03f8*/ 	.word	0xffffffff


	//   ....[163]....
        /*03fc*/ 	.word	0xffffffff


	//   ....[164]....
        /*0400*/ 	.word	0xffffffff


	//   ....[165]....
        /*0404*/ 	.word	0xffffffff


	//   ....[166]....
        /*0408*/ 	.word	0xffffffff


	//   ....[167]....
        /*040c*/ 	.word	0xffffffff


	//   ....[168]....
        /*0410*/ 	.word	0xffffffff


	//   ....[169]....
        /*0414*/ 	.word	0xffffffff


	//   ....[170]....
        /*0418*/ 	.word	0xffffffff


	//   ....[171]....
        /*041c*/ 	.word	0xffffffff


	//   ....[172]....
        /*0420*/ 	.word	0xffffffff


	//   ....[173]....
        /*0424*/ 	.word	0xffffffff


	//   ....[174]....
        /*0428*/ 	.word	0xffffffff


	//   ....[175]....
        /*042c*/ 	.word	0x0500000f


	//   ....[176]....
        /*0430*/ 	.word	0x0500000f


	//   ....[177]....
        /*0434*/ 	.word	0x0500000f


	//   ....[178]....
        /*0438*/ 	.word	0x0500000f


	//   ....[179]....
        /*043c*/ 	.word	0x0500000f


	//   ....[180]....
        /*0440*/ 	.word	0x0500000f


	//   ....[181]....
        /*0444*/ 	.word	0x0500000f


	//   ....[182]....
        /*0448*/ 	.word	0x0500000f


	//   ....[183]....
        /*044c*/ 	.word	0x0500000f


	//   ....[184]....
        /*0450*/ 	.word	0x0500000f


	//   ....[185]....
        /*0454*/ 	.word	0x0500000f


	//   ....[186]....
        /*0458*/ 	.word	0x0500000f


	//   ....[187]....
        /*045c*/ 	.word	0x0500000f


	//   ....[188]....
        /*0460*/ 	.word	0x0500000f


	//   ....[189]....
        /*0464*/ 	.word	0x0500000f


	//   ....[190]....
        /*0468*/ 	.word	0x0500000f


	//   ....[191]....
        /*046c*/ 	.word	0x0500000f


	//----- nvinfo : EIATTR_COOP_GROUP_INSTR_OFFSETS
	.align		4
.L_339:
        /*0470*/ 	.byte	0x04, 0x28
        /*0472*/ 	.short	(.L_341 - .L_340)


	//   ....[0]....
.L_340:
        /*0474*/ 	.word	0x00000060


	//   ....[1]....
        /*0478*/ 	.word	0x00000130


	//   ....[2]....
        /*047c*/ 	.word	0x000001e0


	//   ....[3]....
        /*0480*/ 	.word	0x000003a0


	//   ....[4]....
        /*0484*/ 	.word	0x00000500


	//   ....[5]....
        /*0488*/ 	.word	0x00000620


	//   ....[6]....
        /*048c*/ 	.word	0x00000780


	//   ....[7]....
        /*0490*/ 	.word	0x00001300


	//   ....[8]....
        /*0494*/ 	.word	0x00002fb0


	//   ....[9]....
        /*0498*/ 	.word	0x00003030


	//   ....[10]....
        /*049c*/ 	.word	0x00003610


	//   ....[11]....
        /*04a0*/ 	.word	0x00003690


	//   ....[12]....
        /*04a4*/ 	.word	0x00005c80


	//   ....[13]....
        /*04a8*/ 	.word	0x00005d10


	//   ....[14]....
        /*04ac*/ 	.word	0x00005d30


	//   ....[15]....
        /*04b0*/ 	.word	0x00005d40


	//   ....[16]....
        /*04b4*/ 	.word	0x00007880


	//   ....[17]....
        /*04b8*/ 	.word	0x00007890


	//   ....[18]....
        /*04bc*/ 	.word	0x00007920


	//   ....[19]....
        /*04c0*/ 	.word	0x00007930


	//   ....[20]....
        /*04c4*/ 	.word	0x00008ee0


	//   ....[21]....
        /*04c8*/ 	.word	0x00008f10


	//   ....[22]....
        /*04cc*/ 	.word	0x00008f30


	//   ....[23]....
        /*04d0*/ 	.word	0x00008f50


	//   ....[24]....
        /*04d4*/ 	.word	0x00008f60


	//   ....[25]....
        /*04d8*/ 	.word	0x00008f70


	//   ....[26]....
        /*04dc*/ 	.word	0x00008f80


	//   ....[27]....
        /*04e0*/ 	.word	0x00008f90


	//   ....[28]....
        /*04e4*/ 	.word	0x00008fa0


	//   ....[29]....
        /*04e8*/ 	.word	0x00008fb0


	//   ....[30]....
        /*04ec*/ 	.word	0x00008fc0


	//   ....[31]....
        /*04f0*/ 	.word	0x00008fd0


	//   ....[32]....
        /*04f4*/ 	.word	0x00008fe0


	//   ....[33]....
        /*04f8*/ 	.word	0x00008ff0


	//   ....[34]....
        /*04fc*/ 	.word	0x00009010


	//   ....[35]....
        /*0500*/ 	.word	0x00009020


	//   ....[36]....
        /*0504*/ 	.word	0x00009040


	//   ....[37]....
        /*0508*/ 	.word	0x00009050


	//   ....[38]....
        /*050c*/ 	.word	0x00009060


	//   ....[39]....
        /*0510*/ 	.word	0x00009090


	//   ....[40]....
        /*0514*/ 	.word	0x000090a0


	//   ....[41]....
        /*0518*/ 	.word	0x000090b0


	//   ....[42]....
        /*051c*/ 	.word	0x000090c0


	//   ....[43]....
        /*0520*/ 	.word	0x000090d0


	//   ....[44]....
        /*0524*/ 	.word	0x000090e0


	//   ....[45]....
        /*0528*/ 	.word	0x00009100


	//   ....[46]....
        /*052c*/ 	.word	0x00009120


	//   ....[47]....
        /*0530*/ 	.word	0x00009130


	//   ....[48]....
        /*0534*/ 	.word	0x00009140


	//   ....[49]....
        /*0538*/ 	.word	0x00009150


	//   ....[50]....
        /*053c*/ 	.word	0x00009170


	//   ....[51]....
        /*0540*/ 	.word	0x00009190


	//   ....[52]....
        /*0544*/ 	.word	0x000091b0


	//   ....[53]....
        /*0548*/ 	.word	0x000091c0


	//   ....[54]....
        /*054c*/ 	.word	0x000091d0


	//   ....[55]....
        /*0550*/ 	.word	0x000091e0


	//   ....[56]....
        /*0554*/ 	.word	0x000091f0


	//   ....[57]....
        /*0558*/ 	.word	0x00009200


	//   ....[58]....
        /*055c*/ 	.word	0x00009230


	//   ....[59]....
        /*0560*/ 	.word	0x00009250


	//   ....[60]....
        /*0564*/ 	.word	0x00009260


	//   ....[61]....
        /*0568*/ 	.word	0x00009280


	//   ....[62]....
        /*056c*/ 	.word	0x000092a0


	//   ....[63]....
        /*0570*/ 	.word	0x000092b0


	//   ....[64]....
        /*0574*/ 	.word	0x000092d0


	//   ....[65]....
        /*0578*/ 	.word	0x00009300


	//   ....[66]....
        /*057c*/ 	.word	0x00009310


	//   ....[67]....
        /*0580*/ 	.word	0x00009330


	//   ....[68]....
        /*0584*/ 	.word	0x00009340


	//   ....[69]....
        /*0588*/ 	.word	0x00009370


	//   ....[70]....
        /*058c*/ 	.word	0x000093a0


	//   ....[71]....
        /*0590*/ 	.word	0x000093c0


	//   ....[72]....
        /*0594*/ 	.word	0x000093d0


	//   ....[73]....
        /*0598*/ 	.word	0x000093e0


	//   ....[74]....
        /*059c*/ 	.word	0x000093f0


	//   ....[75]....
        /*05a0*/ 	.word	0x00009420


	//   ....[76]....
        /*05a4*/ 	.word	0x00009430


	//   ....[77]....
        /*05a8*/ 	.word	0x00009450


	//   ....[78]....
        /*05ac*/ 	.word	0x00009460


	//   ....[79]....
        /*05b0*/ 	.word	0x00009480


	//   ....[80]....
        /*05b4*/ 	.word	0x000094a0


	//   ....[81]....
        /*05b8*/ 	.word	0x000094b0


	//   ....[82]....
        /*05bc*/ 	.word	0x000094c0


	//   ....[83]....
        /*05c0*/ 	.word	0x000094d0


	//   ....[84]....
        /*05c4*/ 	.word	0x000094f0


	//   ....[85]....
        /*05c8*/ 	.word	0x00009510


	//   ....[86]....
        /*05cc*/ 	.word	0x00009530


	//   ....[87]....
        /*05d0*/ 	.word	0x00009560


	//   ....[88]....
        /*05d4*/ 	.word	0x00009590


	//   ....[89]....
        /*05d8*/ 	.word	0x000095c0


	//   ....[90]....
        /*05dc*/ 	.word	0x000095f0


	//   ....[91]....
        /*05e0*/ 	.word	0x00009620


	//   ....[92]....
        /*05e4*/ 	.word	0x00009650


	//   ....[93]....
        /*05e8*/ 	.word	0x00009680


	//   ....[94]....
        /*05ec*/ 	.word	0x000096b0


	//   ....[95]....
        /*05f0*/ 	.word	0x000096e0


	//   ....[96]....
        /*05f4*/ 	.word	0x000096f0


	//   ....[97]....
        /*05f8*/ 	.word	0x00009700


	//   ....[98]....
        /*05fc*/ 	.word	0x00009740


	//   ....[99]....
        /*0600*/ 	.word	0x00009770


	//   ....[100]....
        /*0604*/ 	.word	0x000097a0


	//   ....[101]....
        /*0608*/ 	.word	0x000097c0


	//   ....[102]....
        /*060c*/ 	.word	0x000097e0


	//   ....[103]....
        /*0610*/ 	.word	0x00009810


	//   ....[104]....
        /*0614*/ 	.word	0x00009840


	//   ....[105]....
        /*0618*/ 	.word	0x000098d0


	//   ....[106]....
        /*061c*/ 	.word	0x00009940


	//   ....[107]....
        /*0620*/ 	.word	0x00009990


	//   ....[108]....
        /*0624*/ 	.word	0x000099d0


	//   ....[109]....
        /*0628*/ 	.word	0x00009a00


	//   ....[110]....
        /*062c*/ 	.word	0x00009ac0


	//   ....[111]....
        /*0630*/ 	.word	0x00009b00


	//   ....[112]....
        /*0634*/ 	.word	0x00009c00


	//   ....[113]....
        /*0638*/ 	.word	0x00009c50


	//   ....[114]....
        /*063c*/ 	.word	0x00009c80


	//   ....[115]....
        /*0640*/ 	.word	0x00009ce0


	//   ....[116]....
        /*0644*/ 	.word	0x00009d20


	//   ....[117]....
        /*0648*/ 	.word	0x00009d60


	//   ....[118]....
        /*064c*/ 	.word	0x00009da0


	//   ....[119]....
        /*0650*/ 	.word	0x00009dd0


	//   ....[120]....
        /*0654*/ 	.word	0x00009e00


	//   ....[121]....
        /*0658*/ 	.word	0x00009e30


	//   ....[122]....
        /*065c*/ 	.word	0x00009e60


	//   ....[123]....
        /*0660*/ 	.word	0x00009e90


	//   ....[124]....
        /*0664*/ 	.word	0x00009ec0


	//   ....[125]....
        /*0668*/ 	.word	0x00009ee0


	//   ....[126]....
        /*066c*/ 	.word	0x00009ef0


	//   ....[127]....
        /*0670*/ 	.word	0x00009f00


	//   ....[128]....
        /*0674*/ 	.word	0x00009f10


	//   ....[129]....
        /*0678*/ 	.word	0x00009f20


	//   ....[130]....
        /*067c*/ 	.word	0x00009f30


	//   ....[131]....
        /*0680*/ 	.word	0x00009f60


	//   ....[132]....
        /*0684*/ 	.word	0x00009f90


	//   ....[133]....
        /*0688*/ 	.word	0x00009fc0


	//   ....[134]....
        /*068c*/ 	.word	0x00009ff0


	//   ....[135]....
        /*0690*/ 	.word	0x0000a020


	//   ....[136]....
        /*0694*/ 	.word	0x0000a050


	//   ....[137]....
        /*0698*/ 	.word	0x0000a080


	//   ....[138]....
        /*069c*/ 	.word	0x0000a110


	//   ....[139]....
        /*06a0*/ 	.word	0x0000a140


	//   ....[140]....
        /*06a4*/ 	.word	0x0000a170


	//   ....[141]....
        /*06a8*/ 	.word	0x0000a1b0


	//   ....[142]....
        /*06ac*/ 	.word	0x0000a1e0


	//   ....[143]....
        /*06b0*/ 	.word	0x0000a210


	//   ....[144]....
        /*06b4*/ 	.word	0x0000a220


	//   ....[145]....
        /*06b8*/ 	.word	0x0000a230


	//   ....[146]....
        /*06bc*/ 	.word	0x0000a240


	//   ....[147]....
        /*06c0*/ 	.word	0x0000a250


	//   ....[148]....
        /*06c4*/ 	.word	0x0000a270


	//   ....[149]....
        /*06c8*/ 	.word	0x0000a2a0


	//   ....[150]....
        /*06cc*/ 	.word	0x0000a2d0


	//   ....[151]....
        /*06d0*/ 	.word	0x0000a2f0


	//   ....[152]....
        /*06d4*/ 	.word	0x0000a300


	//   ....[153]....
        /*06d8*/ 	.word	0x0000a310


	//   ....[154]....
        /*06dc*/ 	.word	0x0000af30


	//   ....[155]....
        /*06e0*/ 	.word	0x0000af60


	//   ....[156]....
        /*06e4*/ 	.word	0x0000c080


	//   ....[157]....
        /*06e8*/ 	.word	0x0000cd70


	//   ....[158]....
        /*06ec*/ 	.word	0x0000d840


	//   ....[159]....
        /*06f0*/ 	.word	0x0000d870


	//   ....[160]....
        /*06f4*/ 	.word	0x0000d940


	//   ....[161]....
        /*06f8*/ 	.word	0x0000d960


	//   ....[162]....
        /*06fc*/ 	.word	0x0000da00


	//   ....[163]....
        /*0700*/ 	.word	0x0000da20


	//   ....[164]....
        /*0704*/ 	.word	0x0000dac0


	//   ....[165]....
        /*0708*/ 	.word	0x0000dae0


	//   ....[166]....
        /*070c*/ 	.word	0x0000db80


	//   ....[167]....
        /*0710*/ 	.word	0x0000dba0


	//   ....[168]....
        /*0714*/ 	.word	0x0000dc40


	//   ....[169]....
        /*0718*/ 	.word	0x0000dc60


	//   ....[170]....
        /*071c*/ 	.word	0x0000dd00


	//   ....[171]....
        /*0720*/ 	.word	0x0000dd20


	//   ....[172]....
        /*0724*/ 	.word	0x0000dd30


	//   ....[173]....
        /*0728*/ 	.word	0x0000ddc0


	//   ....[174]....
        /*072c*/ 	.word	0x0000ffe0


	//   ....[175]....
        /*0730*/ 	.word	0x000104d0


	//   ....[176]....
        /*0734*/ 	.word	0x000106a0


	//   ....[177]....
        /*0738*/ 	.word	0x000106f0


	//   ....[178]....
        /*073c*/ 	.word	0x00010790


	//   ....[179]....
        /*0740*/ 	.word	0x000108a0


	//   ....[180]....
        /*0744*/ 	.word	0x00010910


	//   ....[181]....
        /*0748*/ 	.word	0x00010a20


	//   ....[182]....
        /*074c*/ 	.word	0x00010a90


	//   ....[183]....
        /*0750*/ 	.word	0x00010ba0


	//   ....[184]....
        /*0754*/ 	.word	0x00010c10


	//   ....[185]....
        /*0758*/ 	.word	0x00010d20


	//   ....[186]....
        /*075c*/ 	.word	0x00010d90


	//   ....[187]....
        /*0760*/ 	.word	0x00010ea0


	//   ....[188]....
        /*0764*/ 	.word	0x00010f10


	//   ....[189]....
        /*0768*/ 	.word	0x00011000


	//   ....[190]....
        /*076c*/ 	.word	0x00011090


	//   ....[191]....
        /*0770*/ 	.word	0x00011180


	//----- nvinfo : EIATTR_REG_RECONFIG
	.align		4
.L_341:
        /*0774*/ 	.byte	0x01, 0x54
	.zero		2


	//----- nvinfo : EIATTR_SYSCALL_OFFSETS
	.align		4
        /*0778*/ 	.byte	0x04, 0x46
        /*077a*/ 	.short	(.L_343 - .L_342)


	//   ....[0]....
.L_342:
        /*077c*/ 	.word	0x000014c0


	//   ....[1]....
        /*0780*/ 	.word	0x0000c6f0


	//   ....[2]....
        /*0784*/ 	.word	0x0000c830


	//   ....[3]....
        /*0788*/ 	.word	0x0000c970


	//   ....[4]....
        /*078c*/ 	.word	0x0000ca90


	//   ....[5]....
        /*0790*/ 	.word	0x0000d4c0


	//----- nvinfo : EIATTR_MBARRIER_INSTR_OFFSETS
	.align		4
.L_343:
        /*0794*/ 	.byte	0x04, 0x39
        /*0796*/ 	.short	(.L_345 - .L_344)


	//   ....[0]....
.L_344:
        /*0798*/ 	.word	0x00000250
        /*079c*/ 	.word	0x000000ff
        /*07a0*/ 	.word	0x00038800
        /*07a4*/ 	.short	0x0100
        /*07a6*/ 	.byte	0x08
	.zero		1


	//   ....[1]....
        /*07a8*/ 	.word	0x00000260
        /*07ac*/ 	.word	0x000000ff
        /*07b0*/ 	.word	0x00038820
        /*07b4*/ 	.short	0x0100
        /*07b6*/ 	.byte	0x08
	.zero		1


	//   ....[2]....
        /*07b8*/ 	.word	0x00000350
        /*07bc*/ 	.word	0x000000ff
        /*07c0*/ 	.word	0x00038830
        /*07c4*/ 	.short	0x0100
        /*07c6*/ 	.byte	0x08
	.zero		1


	//   ....[3]....
        /*07c8*/ 	.word	0x00000360
        /*07cc*/ 	.word	0x000000ff
        /*07d0*/ 	.word	0x00038840
        /*07d4*/ 	.short	0x0100
        /*07d6*/ 	.byte	0x08
	.zero		1


	//   ....[4]....
        /*07d8*/ 	.word	0x00000370
        /*07dc*/ 	.word	0x000000ff
        /*07e0*/ 	.word	0x00038838
        /*07e4*/ 	.short	0x0100
        /*07e6*/ 	.byte	0x08
	.zero		1


	//   ....[5]....
        /*07e8*/ 	.word	0x00000380
        /*07ec*/ 	.word	0x000000ff
        /*07f0*/ 	.word	0x00038848
        /*07f4*/ 	.short	0x0100
        /*07f6*/ 	.byte	0x08
	.zero		1


	//   ....[6]....
        /*07f8*/ 	.word	0x000004b0
        /*07fc*/ 	.word	0x000000ff
        /*0800*/ 	.word	0x00038850
        /*0804*/ 	.short	0x0100
        /*0806*/ 	.byte	0x08
	.zero		1


	//   ....[7]....
        /*0808*/ 	.word	0x000004c0
        /*080c*/ 	.word	0x000000ff
        /*0810*/ 	.word	0x00038860
        /*0814*/ 	.short	0x0100
        /*0816*/ 	.byte	0x08
	.zero		1


	//   ....[8]....
        /*0818*/ 	.word	0x000004d0
        /*081c*/ 	.word	0x000000ff
        /*0820*/ 	.word	0x00038858
        /*0824*/ 	.short	0x0100
        /*0826*/ 	.byte	0x08
	.zero		1


	//   ....[9]....
        /*0828*/ 	.word	0x000004e0
        /*082c*/ 	.word	0x000000ff
        /*0830*/ 	.word	0x00038868
        /*0834*/ 	.short	0x0100
        /*0836*/ 	.byte	0x08
	.zero		1


	//   ....[10]....
        /*0838*/ 	.word	0x000005d0
        /*083c*/ 	.word	0x000000ff
        /*0840*/ 	.word	0x00038870
        /*0844*/ 	.short	0x0100
        /*0846*/ 	.byte	0x06
	.zero		1


	//   ....[11]....
        /*0848*/ 	.word	0x000005e0
        /*084c*/ 	.word	0x000000ff
        /*0850*/ 	.word	0x00038880
        /*0854*/ 	.short	0x0100
        /*0856*/ 	.byte	0x06
	.zero		1


	//   ....[12]....
        /*0858*/ 	.word	0x000005f0
        /*085c*/ 	.word	0x000000ff
        /*0860*/ 	.word	0x00038878
        /*0864*/ 	.short	0x0100
        /*0866*/ 	.byte	0x06
	.zero		1


	//   ....[13]....
        /*0868*/ 	.word	0x00000600
        /*086c*/ 	.word	0x000000ff
        /*0870*/ 	.word	0x00038888
        /*0874*/ 	.short	0x0100
        /*0876*/ 	.byte	0x06
	.zero		1


	//   ....[14]....
        /*0878*/ 	.word	0x00000730
        /*087c*/ 	.word	0x000000ff
        /*0880*/ 	.word	0x00038890
        /*0884*/ 	.short	0x0100
        /*0886*/ 	.byte	0x08
	.zero		1


	//   ....[15]....
        /*0888*/ 	.word	0x00000740
        /*088c*/ 	.word	0x000000ff
        /*0890*/ 	.word	0x000388a0
        /*0894*/ 	.short	0x0100
        /*0896*/ 	.byte	0x08
	.zero		1


	//   ....[16]....
        /*0898*/ 	.word	0x00000750
        /*089c*/ 	.word	0x000000ff
        /*08a0*/ 	.word	0x00038898
        /*08a4*/ 	.short	0x0100
        /*08a6*/ 	.byte	0x08
	.zero		1


	//   ....[17]....
        /*08a8*/ 	.word	0x00000760
        /*08ac*/ 	.word	0x000000ff
        /*08b0*/ 	.word	0x000388a8
        /*08b4*/ 	.short	0x0100
        /*08b6*/ 	.byte	0x08
	.zero		1


	//   ....[18]....
        /*08b8*/ 	.word	0x00000890
        /*08bc*/ 	.word	0x000000ff
        /*08c0*/ 	.word	0x000388b0
        /*08c4*/ 	.short	0x0100
        /*08c6*/ 	.byte	0x08
	.zero		1


	//   ....[19]....
        /*08c8*/ 	.word	0x000008a0
        /*08cc*/ 	.word	0x000000ff
        /*08d0*/ 	.word	0x000388c0
        /*08d4*/ 	.short	0x0100
        /*08d6*/ 	.byte	0x08
	.zero		1


	//   ....[20]....
        /*08d8*/ 	.word	0x000008b0
        /*08dc*/ 	.word	0x000000ff
        /*08e0*/ 	.word	0x000388b8
        /*08e4*/ 	.short	0x0100
        /*08e6*/ 	.byte	0x08
	.zero		1


	//   ....[21]....
        /*08e8*/ 	.word	0x000008c0
        /*08ec*/ 	.word	0x000000ff
        /*08f0*/ 	.word	0x000388c8
        /*08f4*/ 	.short	0x0100
        /*08f6*/ 	.byte	0x08
	.zero		1


	//   ....[22]....
        /*08f8*/ 	.word	0x00001740
        /*08fc*/ 	.word	0x000000ff
        /*0900*/ 	.word	0x00038800
        /*0904*/ 	.short	0x010a
        /*0906*/ 	.byte	0x24
	.zero		1


	//   ....[23]....
        /*0908*/ 	.word	0x000017c0
        /*090c*/ 	.word	0x000000ff
        /*0910*/ 	.word	0x00038830
        /*0914*/ 	.short	0x010a
        /*0916*/ 	.byte	0x24
	.zero		1


	//   ....[24]....
        /*0918*/ 	.word	0x00001840
        /*091c*/ 	.word	0x000000ff
        /*0920*/ 	.word	0x00038830
        /*0924*/ 	.short	0x010a
        /*0926*/ 	.byte	0x24
	.zero		1


	//   ....[25]....
        /*0928*/ 	.word	0x00003980
        /*092c*/ 	.word	0x00000004
        /*0930*/ 	.word	0x00000000
        /*0934*/ 	.short	0x0101
        /*0936*/ 	.byte	0x3f
	.zero		1


	//   ....[26]....
        /*0938*/ 	.word	0x00004b80
        /*093c*/ 	.word	0x000000ff
        /*0940*/ 	.word	0x00038830
        /*0944*/ 	.short	0x010a
        /*0946*/ 	.byte	0x07
	.zero		1


	//   ....[27]....
        /*0948*/ 	.word	0x00004bc0
        /*094c*/ 	.word	0x000000ff
        /*0950*/ 	.word	0x00038830
        /*0954*/ 	.short	0x010a
        /*0956*/ 	.byte	0x07
	.zero		1


	//   ....[28]....
        /*0958*/ 	.word	0x00004f20
        /*095c*/ 	.word	0x000000ff
        /*0960*/ 	.word	0x00038850
        /*0964*/ 	.short	0x010a
        /*0966*/ 	.byte	0x0a
	.zero		1


	//   ....[29]....
        /*0968*/ 	.word	0x00004f60
        /*096c*/ 	.word	0x000000ff
        /*0970*/ 	.word	0x00038850
        /*0974*/ 	.short	0x010a
        /*0976*/ 	.byte	0x0a
	.zero		1


	//   ....[30]....
        /*0978*/ 	.word	0x00006930
        /*097c*/ 	.word	0x00000006
        /*0980*/ 	.word	0x00000000
        /*0984*/ 	.short	0x0101
        /*0986*/ 	.byte	0x3f
	.zero		1


	//   ....[31]....
        /*0988*/ 	.word	0x00006bc0
        /*098c*/ 	.word	0x000000ff
        /*0990*/ 	.word	0x00000000
        /*0994*/ 	.short	0x0101
        /*0996*/ 	.byte	0x04
	.zero		1


	//   ....[32]....
        /*0998*/ 	.word	0x000075c0
        /*099c*/ 	.word	0x000000ff
        /*09a0*/ 	.word	0x00038850
        /*09a4*/ 	.short	0x010a
        /*09a6*/ 	.byte	0x07
	.zero		1


	//   ....[33]....
        /*09a8*/ 	.word	0x00007600
        /*09ac*/ 	.word	0x000000ff
        /*09b0*/ 	.word	0x00038850
        /*09b4*/ 	.short	0x010a
        /*09b6*/ 	.byte	0x07
	.zero		1


	//   ....[34]....
        /*09b8*/ 	.word	0x00007bf0
        /*09bc*/ 	.word	0x000000ff
        /*09c0*/ 	.word	0x00000000
        /*09c4*/ 	.short	0x0101
        /*09c6*/ 	.byte	0x04
	.zero		1


	//   ....[35]....
        /*09c8*/ 	.word	0x00009e10
        /*09cc*/ 	.word	0x000000ff
        /*09d0*/ 	.word	0x00000000
        /*09d4*/ 	.short	0x0101
        /*09d6*/ 	.byte	0x04
	.zero		1


	//   ....[36]....
        /*09d8*/ 	.word	0x0000cfa0
        /*09dc*/ 	.word	0x000000ff
        /*09e0*/ 	.word	0x00038880
        /*09e4*/ 	.short	0x010a
        /*09e6*/ 	.byte	0x26
	.zero		1


	//   ....[37]....
        /*09e8*/ 	.word	0x0000d160
        /*09ec*/ 	.word	0x000000ff
        /*09f0*/ 	.word	0x00038840
        /*09f4*/ 	.short	0x010a
        /*09f6*/ 	.byte	0x26
	.zero		1


	//   ....[38]....
        /*09f8*/ 	.word	0x0000dea0
        /*09fc*/ 	.word	0x000000ff
        /*0a00*/ 	.word	0x00038800
        /*0a04*/ 	.short	0x0107
        /*0a06*/ 	.byte	0x26
	.zero		1


	//   ....[39]....
        /*0a08*/ 	.word	0x0000df00
        /*0a0c*/ 	.word	0x000000ff
        /*0a10*/ 	.word	0x00038800
        /*0a14*/ 	.short	0x0101
        /*0a16*/ 	.byte	0x26
	.zero		1


	//   ....[40]....
        /*0a18*/ 	.word	0x0000df10
        /*0a1c*/ 	.word	0x000000ff
        /*0a20*/ 	.word	0x00038820
        /*0a24*/ 	.short	0x010a
        /*0a26*/ 	.byte	0x26
	.zero		1


	//   ....[41]....
        /*0a28*/ 	.word	0x0000e280
        /*0a2c*/ 	.word	0x00000006
        /*0a30*/ 	.word	0x00038880
        /*0a34*/ 	.short	0x010a
        /*0a36*/ 	.byte	0x3f
	.zero		1


	//   ....[42]....
        /*0a38*/ 	.word	0x0000e5a0
        /*0a3c*/ 	.word	0x00000006
        /*0a40*/ 	.word	0x00038840
        /*0a44*/ 	.short	0x010a
        /*0a46*/ 	.byte	0x3f
	.zero		1


	//   ....[43]....
        /*0a48*/ 	.word	0x0000e910
        /*0a4c*/ 	.word	0x00000013
        /*0a50*/ 	.word	0x00038870
        /*0a54*/ 	.short	0x010a
        /*0a56*/ 	.byte	0x3f
	.zero		1


	//   ....[44]....
        /*0a58*/ 	.word	0x0000e980
        /*0a5c*/ 	.word	0x00000013
        /*0a60*/ 	.word	0x00038860
        /*0a64*/ 	.short	0x010a
        /*0a66*/ 	.byte	0x3f
	.zero		1


	//   ....[45]....
        /*0a68*/ 	.word	0x0000f330
        /*0a6c*/ 	.word	0x00000013
        /*0a70*/ 	.word	0x00038850
        /*0a74*/ 	.short	0x0101
        /*0a76*/ 	.byte	0x3f
	.zero		1


	//   ....[46]....
        /*0a78*/ 	.word	0x0000f3b0
        /*0a7c*/ 	.word	0x00000013
        /*0a80*/ 	.word	0x00000000
        /*0a84*/ 	.short	0x0101
        /*0a86*/ 	.byte	0x3f
	.zero		1


	//   ....[47]....
        /*0a88*/ 	.word	0x0000f4c0
        /*0a8c*/ 	.word	0x00000010
        /*0a90*/ 	.word	0x00038870
        /*0a94*/ 	.short	0x010a
        /*0a96*/ 	.byte	0x3f
	.zero		1


	//   ....[48]....
        /*0a98*/ 	.word	0x0000f530
        /*0a9c*/ 	.word	0x00000010
        /*0aa0*/ 	.word	0x00038860
        /*0aa4*/ 	.short	0x010a
        /*0aa6*/ 	.byte	0x3f
	.zero		1


	//   ....[49]....
        /*0aa8*/ 	.word	0x0000fe80
        /*0aac*/ 	.word	0x00000010
        /*0ab0*/ 	.word	0x00038850
        /*0ab4*/ 	.short	0x0101
        /*0ab6*/ 	.byte	0x3f
	.zero		1


	//   ....[50]....
        /*0ab8*/ 	.word	0x0000fee0
        /*0abc*/ 	.word	0x00000000
        /*0ac0*/ 	.word	0x00000000
        /*0ac4*/ 	.short	0x0101
        /*0ac6*/ 	.byte	0x3f
	.zero		1


	//   ....[51]....
        /*0ac8*/ 	.word	0x0000ff90
        /*0acc*/ 	.word	0x00000007
        /*0ad0*/ 	.word	0x00038820
        /*0ad4*/ 	.short	0x010a
        /*0ad6*/ 	.byte	0x3f
	.zero		1


	//   ....[52]....
        /*0ad8*/ 	.word	0x000100d0
        /*0adc*/ 	.word	0x00000006
        /*0ae0*/ 	.word	0x00000000
        /*0ae4*/ 	.short	0x010a
        /*0ae6*/ 	.byte	0x3f
	.zero		1


	//   ....[53]....
        /*0ae8*/ 	.word	0x00010140
        /*0aec*/ 	.word	0x00000005
        /*0af0*/ 	.word	0x00000000
        /*0af4*/ 	.short	0x010a
        /*0af6*/ 	.byte	0x3f
	.zero		1


	//   ....[54]....
        /*0af8*/ 	.word	0x00010190
        /*0afc*/ 	.word	0x00000000
        /*0b00*/ 	.word	0x00038860
        /*0b04*/ 	.short	0x010a
        /*0b06*/ 	.byte	0x3f
	.zero		1


	//   ....[55]....
        /*0b08*/ 	.word	0x000101e0
        /*0b0c*/ 	.word	0x00000005
        /*0b10*/ 	.word	0x00038860
        /*0b14*/ 	.short	0x010a
        /*0b16*/ 	.byte	0x3f
	.zero		1


	//   ....[56]....
        /*0b18*/ 	.word	0x00010220
        /*0b1c*/ 	.word	0x00000000
        /*0b20*/ 	.word	0x00038880
        /*0b24*/ 	.short	0x010a
        /*0b26*/ 	.byte	0x3f
	.zero		1


	//   ....[57]....
        /*0b28*/ 	.word	0x00010240
        /*0b2c*/ 	.word	0x00000005
        /*0b30*/ 	.word	0x00038880
        /*0b34*/ 	.short	0x010a
        /*0b36*/ 	.byte	0x3f
	.zero		1


	//   ....[58]....
        /*0b38*/ 	.word	0x000102b0
        /*0b3c*/ 	.word	0x00000003
        /*0b40*/ 	.word	0x00038800
        /*0b44*/ 	.short	0x010a
        /*0b46*/ 	.byte	0x3f
	.zero		1


	//   ....[59]....
        /*0b48*/ 	.word	0x00010310
        /*0b4c*/ 	.word	0x00000003
        /*0b50*/ 	.word	0x00038830
        /*0b54*/ 	.short	0x010a
        /*0b56*/ 	.byte	0x3f
	.zero		1


	//   ....[60]....
        /*0b58*/ 	.word	0x00010370
        /*0b5c*/ 	.word	0x0000000c
        /*0b60*/ 	.word	0x00038830
        /*0b64*/ 	.short	0x010a
        /*0b66*/ 	.byte	0x3f
	.zero		1


	//   ....[61]....
        /*0b68*/ 	.word	0x000103d0
        /*0b6c*/ 	.word	0x0000000b
        /*0b70*/ 	.word	0x00038850
        /*0b74*/ 	.short	0x010a
        /*0b76*/ 	.byte	0x3f
	.zero		1


	//   ....[62]....
        /*0b78*/ 	.word	0x00010430
        /*0b7c*/ 	.word	0x00000000
        /*0b80*/ 	.word	0x00038850
        /*0b84*/ 	.short	0x010a
        /*0b86*/ 	.byte	0x3f
	.zero		1


	//   ....[63]....
        /*0b88*/ 	.word	0x00010590
        /*0b8c*/ 	.word	0x00000003
        /*0b90*/ 	.word	0x00038880
        /*0b94*/ 	.short	0x010a
        /*0b96*/ 	.byte	0x3f
	.zero		1


	//   ....[64]....
        /*0b98*/ 	.word	0x000105f0
        /*0b9c*/ 	.word	0x00000003
        /*0ba0*/ 	.word	0x00038840
        /*0ba4*/ 	.short	0x010a
        /*0ba6*/ 	.byte	0x3f
	.zero		1


	//   ....[65]....
        /*0ba8*/ 	.word	0x000111d0
        /*0bac*/ 	.word	0x00000002
        /*0bb0*/ 	.word	0x00038820
        /*0bb4*/ 	.short	0x010a
        /*0bb6*/ 	.byte	0x3f
	.zero		1


	//   ....[66]....
        /*0bb8*/ 	.word	0x00011220
        /*0bbc*/ 	.word	0x00000006
        /*0bc0*/ 	.word	0x00038880
        /*0bc4*/ 	.short	0x010a
        /*0bc6*/ 	.byte	0x3f
	.zero		1


	//   ....[67]....
        /*0bc8*/ 	.word	0x00011270
        /*0bcc*/ 	.word	0x00000006
        /*0bd0*/ 	.word	0x00038840
        /*0bd4*/ 	.short	0x010a
        /*0bd6*/ 	.byte	0x3f
	.zero		1


	//   ....[68]....
        /*0bd8*/ 	.word	0x000112c0
        /*0bdc*/ 	.word	0x00000013
        /*0be0*/ 	.word	0x00038870
        /*0be4*/ 	.short	0x010a
        /*0be6*/ 	.byte	0x3f
	.zero		1


	//   ....[69]....
        /*0be8*/ 	.word	0x00011310
        /*0bec*/ 	.word	0x00000013
        /*0bf0*/ 	.word	0x00038860
        /*0bf4*/ 	.short	0x010a
        /*0bf6*/ 	.byte	0x3f
	.zero		1


	//   ....[70]....
        /*0bf8*/ 	.word	0x00011360
        /*0bfc*/ 	.word	0x00000010
        /*0c00*/ 	.word	0x00038870
        /*0c04*/ 	.short	0x010a
        /*0c06*/ 	.byte	0x3f
	.zero		1


	//   ....[71]....
        /*0c08*/ 	.word	0x000113b0
        /*0c0c*/ 	.word	0x00000010
        /*0c10*/ 	.word	0x00038860
        /*0c14*/ 	.short	0x010a
        /*0c16*/ 	.byte	0x3f
	.zero		1


	//   ....[72]....
        /*0c18*/ 	.word	0x00011400
        /*0c1c*/ 	.word	0x00000007
        /*0c20*/ 	.word	0x00038820
        /*0c24*/ 	.short	0x010a
        /*0c26*/ 	.byte	0x3f
	.zero		1


	//   ....[73]....
        /*0c28*/ 	.word	0x00011450
        /*0c2c*/ 	.word	0x00000006
        /*0c30*/ 	.word	0x00000000
        /*0c34*/ 	.short	0x010a
        /*0c36*/ 	.byte	0x3f
	.zero		1


	//   ....[74]....
        /*0c38*/ 	.word	0x000114a0
        /*0c3c*/ 	.word	0x00000005
        /*0c40*/ 	.word	0x00000000
        /*0c44*/ 	.short	0x010a
        /*0c46*/ 	.byte	0x3f
	.zero		1


	//   ....[75]....
        /*0c48*/ 	.word	0x000114f0
        /*0c4c*/ 	.word	0x00000000
        /*0c50*/ 	.word	0x00038860
        /*0c54*/ 	.short	0x010a
        /*0c56*/ 	.byte	0x3f
	.zero		1


	//   ....[76]....
        /*0c58*/ 	.word	0x00011540
        /*0c5c*/ 	.word	0x00000005
        /*0c60*/ 	.word	0x00038860
        /*0c64*/ 	.short	0x010a
        /*0c66*/ 	.byte	0x3f
	.zero		1


	//   ....[77]....
        /*0c68*/ 	.word	0x00011590
        /*0c6c*/ 	.word	0x00000000
        /*0c70*/ 	.word	0x00038880
        /*0c74*/ 	.short	0x010a
        /*0c76*/ 	.byte	0x3f
	.zero		1


	//----- nvinfo : EIATTR_NUM_MBARRIERS
	.align		4
.L_345:
        /*0c78*/ 	.byte	0x03, 0x38
        /*0c7a*/ 	.short	0x0016


	//----- nvinfo : EIATTR_EXIT_INSTR_OFFSETS
	.align		4
        /*0c7c*/ 	.byte	0x04, 0x1c
        /*0c7e*/ 	.short	(.L_347 - .L_346)


	//   ....[0]....
.L_346:
        /*0c80*/ 	.word	0x00010290


	//----- nvinfo : EIATTR_MAX_THREADS
	.align		4
.L_347:
        /*0c84*/ 	.byte	0x04, 0x05
        /*0c86*/ 	.short	(.L_349 - .L_348)
.L_348:
        /*0c88*/ 	.word	0x00000180
        /*0c8c*/ 	.word	0x00000001
        /*0c90*/ 	.word	0x00000001


	//----- nvinfo : EIATTR_CRS_STACK_SIZE
	.align		4
.L_349:
        /*0c94*/ 	.byte	0x04, 0x1e
        /*0c96*/ 	.short	(.L_351 - .L_350)
.L_350:
        /*0c98*/ 	.word	0x00000000


	//----- nvinfo : EIATTR_CBANK_PARAM_SIZE
	.align		4
.L_351:
        /*0c9c*/ 	.byte	0x03, 0x19
        /*0c9e*/ 	.short	0x0a70


	//----- nvinfo : EIATTR_PARAM_CBANK
	.align		4
        /*0ca0*/ 	.byte	0x04, 0x0a
        /*0ca2*/ 	.short	(.L_353 - .L_352)
	.align		4
.L_352:
        /*0ca4*/ 	.word	index@(.nv.constant0._ZN7cutlass13device_kernelIN5flash11enable_sm90INS1_16FlashAttnFwdSm90INS1_25CollectiveMainloopFwdSm90ILi2EN4cute5tupleIJNS5_1CILi1EEES8_S8_EEENS6_IJNS7_ILi128EEESA_NS7_ILi256EEEEEELi256ENS_12float_e4m3_tEfNS_4arch4Sm90ELb0ELb0ELb1ELb0ELb0ELb0ELb0ELb1ELb1ELb1ELb1ELb0EEENS1_21CollectiveEpilogueFwdINS6_IJSA_SB_SA_EEES9_NS_10bfloat16_tESF_Li256ELb0ELb1ELb1ELb1EEENS1_19SingleTileSchedulerILb0ELb1ELb1ELi128EEEEEEEEEvNT_6ParamsE)
        /*0ca8*/ 	.short	0x0210
        /*0caa*/ 	.short	0x0a70


	//----- nvinfo : EIATTR_SW_WAR
	.align		4
.L_353:
        /*0cac*/ 	.byte	0x04, 0x36
        /*0cae*/ 	.short	(.L_355 - .L_354)
.L_354:
        /*0cb0*/ 	.word	0x00000008
.L_355:


//--------------------- .nv.info._ZN7cutlass13device_kernelIN5flash11enable_sm90INS1_16FlashAttnFwdSm90INS1_25CollectiveMainloopFwdSm90ILi2EN4cute5tupleIJNS5_1CILi1EEES8_S8_EEENS6_IJNS7_ILi128EEESA_NS7_ILi256EEEEEELi256ENS_12float_e4m3_tEfNS_4arch4Sm90ELb0ELb0ELb1ELb1ELb0ELb0ELb0ELb1ELb1ELb1ELb1ELb0EEENS1_21CollectiveEpilogueFwdINS6_IJSA_SB_SA_EEES9_NS_10bfloat16_tESF_Li256ELb1ELb1ELb1ELb1EEENS1_36VarlenDynamicPersistentTileSchedulerILi128ELi128ELi256ELi128ELb1ELb1ELb1ELb0ELb1ELb1EEEEEEEEEvNT_6ParamsE --------------------------
	.section	.nv.info._ZN7cutlass13device_kernelIN5flash11enable_sm90INS1_16FlashAttnFwdSm90INS1_25CollectiveMainloopFwdSm90ILi2EN4cute5tupleIJNS5_1CILi1EEES8_S8_EEENS6_IJNS7_ILi128EEESA_NS7_ILi256EEEEEELi256ENS_12float_e4m3_tEfNS_4arch4Sm90ELb0ELb0ELb1ELb1ELb0ELb0ELb0ELb1ELb1ELb1ELb1ELb0EEENS1_21CollectiveEpilogueFwdINS6_IJSA_SB_SA_EEES9_NS_10bfloat16_tESF_Li256ELb1ELb1ELb1ELb1EEENS1_36VarlenDynamicPersistentTileSchedulerILi128ELi128ELi256ELi128ELb1ELb1ELb1ELb0ELb1ELb1EEEEEEEEEvNT_6ParamsE,"",@"SHT_CUDA_INFO"
	.sectionflags	@""
	.align	4


	//----- nvinfo : EIATTR_CUDA_API_VERSION
	.align		4
        /*0000*/ 	.byte	0x04, 0x37
        /*0002*/ 	.short	(.L_357 - .L_356)
.L_356:
        /*0004*/ 	.word	0x00000082


	//----- nvinfo : EIATTR_KPARAM_INFO
	.align		4
.L_357:
        /*0008*/ 	.byte	0x04, 0x17
        /*000a*/ 	.short	(.L_359 - .L_358)
.L_358:
        /*000c*/ 	.word	0x00000000
        /*0010*/ 	.short	0x0000
        /*0012*/ 	.short	0x0070
        /*0014*/ 	.byte	0x00, 0xf0, 0x01, 0x2a


	//----- nvinfo : EIATTR_SPARSE_MMA_MASK
	.align		4
.L_359:
        /*0018*/ 	.byte	0x03, 0x50
        /*001a*/ 	.short	0x0000


	//----- nvinfo : EIATTR_MAXREG_COUNT
	.align		4
        /*001c*/ 	.byte	0x03, 0x1b
        /*001e*/ 	.short	0x00a8


	//----- nvinfo : EIATTR_NUM_BARRIERS
	.align		4
        /*0020*/ 	.byte	0x02, 0x4c
        /*0022*/ 	.byte	0x10
	.zero		1


	//----- nvinfo : EIATTR_EXTERNS
	.align		4
        /*0024*/ 	.byte	0x04, 0x0f
        /*0026*/ 	.short	(.L_361 - .L_360)


	//   ....[0]....
	.align		4
.L_360:
        /*0028*/ 	.word	index@(__assertfail)


	//----- nvinfo : EIATTR_ANNOTATIONS
	.align		4
.L_361:
        /*002c*/ 	.byte	0x04, 0x55
        /*002e*/ 	.short	(.L_363 - .L_362)


	//   ....[0]....
.L_362:
        /* <DEDUP_REMOVED lines=55> */


	//----- nvinfo : EIATTR_MERCURY_ISA_VERSION
	.align		4
.L_363:
        /*0388*/ 	.byte	0x03, 0x5f
        /*038a*/ 	.short	0x0101


	//----- nvinfo : EIATTR_UNUSED_LOAD_BYTE_OFFSET
	.align		4
        /*038c*/ 	.byte	0x04, 0x44
        /*038e*/ 	.short	(.L_365 - .L_364)


	//   ....[0]....
.L_364:
        /*0390*/ 	.word	0x00000a40
        /*0394*/ 	.word	0x0000fff0


	//   ....[1]....
        /*0398*/ 	.word	0x00009060
        /*039c*/ 	.word	0x0000fff0


	//----- nvinfo : EIATTR_INT_WARP_WIDE_INSTR_OFFSETS
	.align		4
.L_365:
        /*03a0*/ 	.byte	0x04, 0x31
        /*03a2*/ 	.short	(.L_367 - .L_366)


	//   ....[0]....
.L_366:
        /*03a4*/ 	.word	0x00000130


	//   ....[1]....
        /*03a8*/ 	.word	0x00000170


	//   ....[2]....
        /*03ac*/ 	.word	0x000001e0


	//   ....[3]....
        /*03b0*/ 	.word	0x00010b80


	//   ....[4]....
        /*03b4*/ 	.word	0x00010c10


	//   ....[5]....
        /*03b8*/ 	.word	0x00013cb0


	//   ....[6]....
        /*03bc*/ 	.word	0x00013d10


	//----- nvinfo : EIATTR_COOP_GROUP_MASK_REGIDS
	.align		4
.L_367:
        /*03c0*/ 	.byte	0x04, 0x29
        /*03c2*/ 	.short	(.L_369 - .L_368)


	//   ....[0]....
.L_368:
        /*03c4*/ 	.word	0xffffffff


	//   ....[1]....
        /*03c8*/ 	.word	0xffffffff


	//   ....[2]....
        /*03cc*/ 	.word	0xffffffff


	//   ....[3]....
        /*03d0*/ 	.word	0xffffffff


	//   ....[4]....
        /*03d4*/ 	.word	0xffffffff


	//   ....[5]....
        /*03d8*/ 	.word	0xffffffff


	//   ....[6]....
        /*03dc*/ 	.word	0xffffffff


	//   ....[7]....
        /*03e0*/ 	.word	0xffffffff


	//   ....[8]....
        /*03e4*/ 	.word	0xffffffff


	//   ....[9]....
        /*03e8*/ 	.word	0xffffffff


	//   ....[10]....
        /*03ec*/ 	.word	0xffffffff


	//   ....[11]....
        /*03f0*/ 	.word	0xffffffff


	//   ....[12]....
        /*03f4*/ 	.word	0xffffffff


	//   ....[13]....
        /*03f8*/ 	.word	0xffffffff


	//   ....[14]....
        /*03fc*/ 	.word	0xffffffff


	//   ....[15]....
        /*0400*/ 	.word	0xffffffff


	//   ....[16]....
        /*0404*/ 	.word	0xffffffff


	//   ....[17]....
        /*0408*/ 	.word	0xffffffff


	//   ....[18]....
        /*040c*/ 	.word	0xffffffff


	//   ....[19]....
        /*0410*/ 	.word	0xffffffff


	//   ....[20]....
        /*0414*/ 	.word	0xffffffff


	//   ....[21]....
        /*0418*/ 	.word	0xffffffff


	//   ....[22]....
        /*041c*/ 	.word	0xffffffff


	//   ....[23]....
        /*0420*/ 	.word	0xffffffff


	//   ....[24]....
        /*0424*/ 	.word	0xffffffff


	//   ....[25]....
        /*0428*/ 	.word	0xffffffff


	//   ....[26]....
        /*042c*/ 	.word	0xffffffff


	//   ....[27]....
        /*0430*/ 	.word	0xffffffff


	//   ....[28]....
        /*0434*/ 	.word	0xffffffff


	//   ....[29]....
        /*0438*/ 	.word	0xffffffff


	//   ....[30]....
        /*043c*/ 	.word	0xffffffff


	//   ....[31]....
        /*0440*/ 	.word	0xffffffff


	//   ....[32]....
        /*0444*/ 	.word	0xffffffff


	//   ....[33]....
        /*0448*/ 	.word	0xffffffff


	//   ....[34]....
        /*044c*/ 	.word	0xffffffff


	//   ....[35]....
        /*0450*/ 	.word	0xffffffff


	//   ....[36]....
        /*0454*/ 	.word	0xffffffff


	//   ....[37]....
        /*0458*/ 	.word	0xffffffff


	//   ....[38]....
        /*045c*/ 	.word	0xffffffff


	//   ....[39]....
        /*0460*/ 	.word	0xffffffff


	//   ....[40]....
        /*0464*/ 	.word	0xffffffff


	//   ....[41]....
        /*0468*/ 	.word	0xffffffff


	//   ....[42]....
        /*046c*/ 	.word	0xffffffff


	//   ....[43]....
        /*0470*/ 	.word	0xffffffff


	//   ....[44]....
        /*0474*/ 	.word	0xffffffff


	//   ....[45]....
        /*0478*/ 	.word	0xffffffff


	//   ....[46]....
        /*047c*/ 	.word	0xffffffff


	//   ....[47]....
        /*0480*/ 	.word	0xffffffff


	//   ....[48]....
        /*0484*/ 	.word	0xffffffff


	//   ....[49]....
        /*0488*/ 	.word	0xffffffff


	//   ....[50]....
        /*048c*/ 	.word	0xffffffff


	//   ....[51]....
        /*0490*/ 	.word	0xffffffff


	//   ....[52]....
        /*0494*/ 	.word	0xffffffff


	//   ....[53]....
        /*0498*/ 	.word	0xffffffff


	//   ....[54]....
        /*049c*/ 	.word	0xffffffff


	//   ....[55]....
        /*04a0*/ 	.word	0xffffffff


	//   ....[56]....
        /*04a4*/ 	.word	0xffffffff


	//   ....[57]....
        /*04a8*/ 	.word	0xffffffff


	//   ....[58]....
        /*04ac*/ 	.word	0xffffffff


	//   ....[59]....
        /*04b0*/ 	.word	0xffffffff


	//   ....[60]....
        /*04b4*/ 	.word	0xffffffff


	//   ....[61]....
        /*04b8*/ 	.word	0xffffffff


	//   ....[62]....
        /*04bc*/ 	.word	0xffffffff


	//   ....[63]....
        /*04c0*/ 	.word	0xffffffff


	//   ....[64]....
        /*04c4*/ 	.word	0xffffffff


	//   ....[65]....
        /*04c8*/ 	.word	0xffffffff


	//   ....[66]....
        /*04cc*/ 	.word	0xffffffff


	//   ....[67]....
        /*04d0*/ 	.word	0xffffffff


	//   ....[68]....
        /*04d4*/ 	.word	0xffffffff


	//   ....[69]....
        /*04d8*/ 	.word	0xffffffff


	//   ....[70]....
        /*04dc*/ 	.word	0xffffffff


	//   ....[71]....
        /*04e0*/ 	.word	0xffffffff


	//   ....[72]....
        /*04e4*/ 	.word	0xffffffff


	//   ....[73]....
        /*04e8*/ 	.word	0xffffffff


	//   ....[74]....
        /*04ec*/ 	.word	0xffffffff


	//   ....[75]....
        /*04f0*/ 	.word	0xffffffff


	//   ....[76]....
        /*04f4*/ 	.word	0xffffffff


	//   ....[77]....
        /*04f8*/ 	.word	0xffffffff


	//   ....[78]....
        /*04fc*/ 	.word	0xffffffff


	//   ....[79]....
        /*0500*/ 	.word	0xffffffff


	//   ....[80]....
        /*0504*/ 	.word	0xffffffff


	//   ....[81]....
        /*0508*/ 	.word	0xffffffff


	//   ....[82]....
        /*050c*/ 	.word	0xffffffff


	//   ....[83]....
        /*0510*/ 	.word	0xffffffff


	//   ....[84]....
        /*0514*/ 	.word	0xffffffff


	//   ....[85]....
        /*0518*/ 	.word	0xffffffff


	//   ....[86]....
        /*051c*/ 	.word	0xffffffff


	//   ....[87]....
        /*0520*/ 	.word	0xffffffff


	//   ....[88]....
        /*0524*/ 	.word	0xffffffff


	//   ....[89]....
        /*0528*/ 	.word	0xffffffff


	//   ....[90]....
        /*052c*/ 	.word	0xffffffff


	//   ....[91]....
        /*0530*/ 	.word	0xffffffff


	//   ....[92]....
        /*0534*/ 	.word	0xffffffff


	//   ....[93]....
        /*0538*/ 	.word	0xffffffff


	//   ....[94]....
        /*053c*/ 	.word	0xffffffff


	//   ....[95]....
        /*0540*/ 	.word	0xffffffff


	//   ....[96]....
        /*0544*/ 	.word	0xffffffff


	//   ....[97]....
        /*0548*/ 	.word	0xffffffff


	//   ....[98]....
        /*054c*/ 	.word	0xffffffff


	//   ....[99]....
        /*0550*/ 	.word	0xffffffff


	//   ....[100]....
        /*0554*/ 	.word	0xffffffff


	//   ....[101]....
        /*0558*/ 	.word	0xffffffff


	//   ....[102]....
        /*055c*/ 	.word	0xffffffff


	//   ....[103]....
        /*0560*/ 	.word	0xffffffff


	//   ....[104]....
        /*0564*/ 	.word	0xffffffff


	//   ....[105]....
        /*0568*/ 	.word	0xffffffff


	//   ....[106]....
        /*056c*/ 	.word	0xffffffff


	//   ....[107]....
        /*0570*/ 	.word	0xffffffff


	//   ....[108]....
        /*0574*/ 	.word	0xffffffff


	//   ....[109]....
        /*0578*/ 	.word	0xffffffff


	//   ....[110]....
        /*057c*/ 	.word	0xffffffff


	//   ....[111]....
        /*0580*/ 	.word	0xffffffff


	//   ....[112]....
        /*0584*/ 	.word	0xffffffff


	//   ....[113]....
        /*0588*/ 	.word	0xffffffff


	//   ....[114]....
        /*058c*/ 	.word	0xffffffff


	//   ....[115]....
        /*0590*/ 	.word	0xffffffff


	//   ....[116]....
        /*0594*/ 	.word	0xffffffff


	//   ....[117]....
        /*0598*/ 	.word	0xffffffff


	//   ....[118]....
        /*059c*/ 	.word	0xffffffff


	//   ....[119]....
        /*05a0*/ 	.word	0xffffffff


	//   ....[120]....
        /*05a4*/ 	.word	0xffffffff


	//   ....[121]....
        /*05a8*/ 	.word	0xffffffff


	//   ....[122]....
        /*05ac*/ 	.word	0xffffffff


	//   ....[123]....
        /*05b0*/ 	.word	0xffffffff


	//   ....[124]....
        /*05b4*/ 	.word	0xffffffff


	//   ....[125]....
        /*05b8*/ 	.word	0xffffffff


	//   ....[126]....
        /*05bc*/ 	.word	0xffffffff


	//   ....[127]....
        /*05c0*/ 	.word	0xffffffff


	//   ....[128]....
        /*05c4*/ 	.word	0xffffffff


	//   ....[129]....
        /*05c8*/ 	.word	0xffffffff


	//   ....[130]....
        /*05cc*/ 	.word	0xffffffff


	//   ....[131]....
        /*05d0*/ 	.word	0xffffffff


	//   ....[132]....
        /*05d4*/ 	.word	0xffffffff


	//   ....[133]....
        /*05d8*/ 	.word	0xffffffff


	//   ....[134]....
        /*05dc*/ 	.word	0xffffffff


	//   ....[135]....
        /*05e0*/ 	.word	0xffffffff


	//   ....[136]....
        /*05e4*/ 	.word	0xffffffff


	//   ....[137]....
        /*05e8*/ 	.word	0xffffffff


	//   ....[138]....
        /*05ec*/ 	.word	0xffffffff


	//   ....[139]....
        /*05f0*/ 	.word	0xffffffff


	//   ....[140]....
        /*05f4*/ 	.word	0xffffffff


	//   ....[141]....
        /*05f8*/ 	.word	0xffffffff


	//   ....[142]....
        /*05fc*/ 	.word	0xffffffff


	//   ....[143]....
        /*0600*/ 	.word	0xffffffff


	//   ....[144]....
        /*0604*/ 	.word	0xffffffff


	//   ....[145]....
        /*0608*/ 	.word	0xffffffff


	//   ....[146]....
        /*060c*/ 	.word	0xffffffff


	//   ....[147]....
        /*0610*/ 	.word	0xffffffff


	//   ....[148]....
        /*0614*/ 	.word	0xffffffff


	//   ....[149]....
        /*0618*/ 	.word	0xffffffff


	//   ....[150]....
        /*061c*/ 	.word	0xffffffff


	//   ....[151]....
        /*0620*/ 	.word	0xffffffff


	//   ....[152]....
        /*0624*/ 	.word	0xffffffff


	//   ....[153]....
        /*0628*/ 	.word	0xffffffff


	//   ....[154]....
        /*062c*/ 	.word	0xffffffff


	//   ....[155]....
        /*0630*/ 	.word	0xffffffff


	//   ....[156]....
        /*0634*/ 	.word	0xffffffff


	//   ....[157]....
        /*0638*/ 	.word	0xffffffff


	//   ....[158]....
        /*063c*/ 	.word	0xffffffff


	//   ....[159]....
        /*0640*/ 	.word	0xffffffff


	//   ....[160]....
        /*0644*/ 	.word	0xffffffff


	//   ....[161]....
        /*0648*/ 	.word	0xffffffff


	//   ....[162]....
        /*064c*/ 	.word	0xffffffff


	//   ....[163]....
        /*0650*/ 	.word	0xffffffff


	//   ....[164]....
        /*0654*/ 	.word	0xffffffff


	//   ....[165]....
        /*0658*/ 	.word	0xffffffff


	//   ....[166]....
        /*065c*/ 	.word	0xffffffff


	//   ....[167]....
        /*0660*/ 	.word	0xffffffff


	//   ....[168]....
        /*0664*/ 	.word	0xffffffff


	//   ....[169]....
        /*0668*/ 	.word	0xffffffff


	//   ....[170]....
        /*066c*/ 	.word	0xffffffff


	//   ....[171]....
        /*0670*/ 	.word	0xffffffff


	//   ....[172]....
        /*0674*/ 	.word	0xffffffff


	//   ....[173]....
        /*0678*/ 	.word	0xffffffff


	//   ....[174]....
        /*067c*/ 	.word	0xffffffff


	//   ....[175]....
        /*0680*/ 	.word	0xffffffff


	//   ....[176]....
        /*0684*/ 	.word	0xffffffff


	//   ....[177]....
        /*0688*/ 	.word	0xffffffff


	//   ....[178]....
        /*068c*/ 	.word	0xffffffff


	//   ....[179]....
        /*0690*/ 	.word	0xffffffff


	//   ....[180]....
        /*0694*/ 	.word	0xffffffff


	//   ....[181]....
        /*0698*/ 	.word	0xffffffff


	//   ....[182]....
        /*069c*/ 	.word	0xffffffff


	//   ....[183]....
        /*06a0*/ 	.word	0xffffffff


	//   ....[184]....
        /*06a4*/ 	.word	0xffffffff


	//   ....[185]....
        /*06a8*/ 	.word	0xffffffff


	//   ....[186]....
        /*06ac*/ 	.word	0xffffffff


	//   ....[187]....
        /*06b0*/ 	.word	0xffffffff


	//   ....[188]....
        /*06b4*/ 	.word	0xffffffff


	//   ....[189]....
        /*06b8*/ 	.word	0xffffffff


	//   ....[190]....
        /*06bc*/ 	.word	0xffffffff


	//   ....[191]....
        /*06c0*/ 	.word	0xffffffff


	//   ....[192]....
        /*06c4*/ 	.word	0xffffffff


	//   ....[193]....
        /*06c8*/ 	.word	0xffffffff


	//   ....[194]....
        /*06cc*/ 	.word	0xffffffff


	//   ....[195]....
        /*06d0*/ 	.word	0xffffffff


	//   ....[196]....
        /*06d4*/ 	.word	0xffffffff


	//   ....[197]....
        /*06d8*/ 	.word	0xffffffff


	//   ....[198]....
        /*06dc*/ 	.word	0xffffffff


	//   ....[199]....
        /*06e0*/ 	.word	0xffffffff


	//   ....[200]....
        /*06e4*/ 	.word	0xffffffff


	//   ....[201]....
        /*06e8*/ 	.word	0xffffffff


	//   ....[202]....
        /*06ec*/ 	.word	0xffffffff


	//   ....[203]....
        /*06f0*/ 	.word	0xffffffff


	//   ....[204]....
        /*06f4*/ 	.word	0xffffffff


	//   ....[205]....
        /*06f8*/ 	.word	0xffffffff


	//   ....[206]....
        /*06fc*/ 	.word	0xffffffff


	//   ....[207]....
        /*0700*/ 	.word	0xffffffff


	//   ....[208]....
        /*0704*/ 	.word	0xffffffff


	//   ....[209]....
        /*0708*/ 	.word	0xffffffff


	//   ....[210]....
        /*070c*/ 	.word	0xffffffff


	//   ....[211]....
        /*0710*/ 	.word	0xffffffff


	//   ....[212]....
        /*0714*/ 	.word	0xffffffff


	//   ....[213]....
        /*0718*/ 	.word	0xffffffff


	//   ....[214]....
        /*071c*/ 	.word	0xffffffff


	//   ....[215]....
        /*0720*/ 	.word	0xffffffff


	//   ....[216]....
        /*0724*/ 	.word	0xffffffff


	//   ....[217]....
        /*0728*/ 	.word	0xffffffff


	//   ....[218]....
        /*072c*/ 	.word	0xffffffff


	//   ....[219]....
        /*0730*/ 	.word	0xffffffff


	//   ....[220]....
        /*0734*/ 	.word	0xffffffff


	//   ....[221]....
        /*0738*/ 	.word	0xffffffff


	//   ....[222]....
        /*073c*/ 	.word	0xffffffff


	//   ....[223]....
        /*0740*/ 	.word	0xffffffff


	//   ....[224]....
        /*0744*/ 	.word	0xffffffff


	//   ....[225]....
        /*0748*/ 	.word	0x0500000f


	//   ....[226]....
        /*074c*/ 	.word	0x0500000f


	//   ....[227]....
        /*0750*/ 	.word	0x0500000f


	//   ....[228]....
        /*0754*/ 	.word	0x0500000f


	//   ....[229]....
        /*0758*/ 	.word	0x0500000f


	//   ....[230]....
        /*075c*/ 	.word	0x0500000f


	//   ....[231]....
        /*0760*/ 	.word	0x0500000f


	//   ....[232]....
        /*0764*/ 	.word	0x0500000f


	//   ....[233]....
        /*0768*/ 	.word	0x0500000f


	//   ....[234]....
        /*076c*/ 	.word	0x0500000f


	//   ....[235]....
        /*0770*/ 	.word	0x0500000f


	//   ....[236]....
        /*0774*/ 	.word	0x0500000f


	//   ....[237]....
        /*0778*/ 	.word	0x0500000f


	//   ....[238]....
        /*077c*/ 	.word	0x0500000f


	//   ....[239]....
        /*0780*/ 	.word	0x0500000f


	//   ....[240]....
        /*0784*/ 	.word	0x0500000f


	//   ....[241]....
        /*0788*/ 	.word	0x0500000f


	//   ....[242]....
        /*078c*/ 	.word	0x0500000f


	//----- nvinfo : EIATTR_COOP_GROUP_INSTR_OFFSETS
	.align		4
.L_369:
        /*0790*/ 	.byte	0x04, 0x28
        /*0792*/ 	.short	(.L_371 - .L_370)


	//   ....[0]....
.L_370:
        /*0794*/ 	.word	0x00000070


	//   ....[1]....
        /*0798*/ 	.word	0x00000140


	//   ....[2]....
        /*079c*/ 	.word	0x00000190


	//   ....[3]....
        /*07a0*/ 	.word	0x000003c0


	//   ....[4]....
        /*07a4*/ 	.word	0x00000520


	//   ....[5]....
        /*07a8*/ 	.word	0x00000640


	//   ....[6]....
        /*07ac*/ 	.word	0x000007a0


	//   ....[7]....
        /*07b0*/ 	.word	0x00001d90


	//   ....[8]....
        /*07b4*/ 	.word	0x00003b30


	//   ....[9]....
        /*07b8*/ 	.word	0x00003b80


	//   ....[10]....
        /*07bc*/ 	.word	0x00004160


	//   ....[11]....
        /*07c0*/ 	.word	0x000041e0


	//   ....[12]....
        /*07c4*/ 	.word	0x00006770


	//   ....[13]....
        /*07c8*/ 	.word	0x00006790


	//   ....[14]....
        /*07cc*/ 	.word	0x000067b0


	//   ....[15]....
        /*07d0*/ 	.word	0x000067d0


	//   ....[16]....
        /*07d4*/ 	.word	0x000084f0


	//   ....[17]....
        /*07d8*/ 	.word	0x00008500


	//   ....[18]....
        /*07dc*/ 	.word	0x00008530


	//   ....[19]....
        /*07e0*/ 	.word	0x00008540


	//   ....[20]....
        /*07e4*/ 	.word	0x00009d10


	//   ....[21]....
        /*07e8*/ 	.word	0x00009e10


	//   ....[22]....
        /*07ec*/ 	.word	0x00009e50


	//   ....[23]....
        /*07f0*/ 	.word	0x00009e90


	//   ....[24]....
        /*07f4*/ 	.word	0x00009ec0


	//   ....[25]....
        /*07f8*/ 	.word	0x00009ef0


	//   ....[26]....
        /*07fc*/ 	.word	0x00009f20


	//   ....[27]....
        /*0800*/ 	.word	0x00009f50


	//   ....[28]....
        /*0804*/ 	.word	0x00009f70


	//   ....[29]....
        /*0808*/ 	.word	0x00009f90


	//   ....[30]....
        /*080c*/ 	.word	0x00009fb0


	//   ....[31]....
        /*0810*/ 	.word	0x00009fc0


	//   ....[32]....
        /*0814*/ 	.word	0x00009fd0


	//   ....[33]....
        /*0818*/ 	.word	0x00009ff0


	//   ....[34]....
        /*081c*/ 	.word	0x0000a010


	//   ....[35]....
        /*0820*/ 	.word	0x0000a030


	//   ....[36]....
        /*0824*/ 	.word	0x0000a050


	//   ....[37]....
        /*0828*/ 	.word	0x0000a060


	//   ....[38]....
        /*082c*/ 	.word	0x0000a080


	//   ....[39]....
        /*0830*/ 	.word	0x0000a090


	//   ....[40]....
        /*0834*/ 	.word	0x0000a0a0


	//   ....[41]....
        /*0838*/ 	.word	0x0000a0b0


	//   ....[42]....
        /*083c*/ 	.word	0x0000a0c0


	//   ....[43]....
        /*0840*/ 	.word	0x0000a0d0


	//   ....[44]....
        /*0844*/ 	.word	0x0000a0f0


	//   ....[45]....
        /*0848*/ 	.word	0x0000a100


	//   ....[46]....
        /*084c*/ 	.word	0x0000a110


	//   ....[47]....
        /*0850*/ 	.word	0x0000a120


	//   ....[48]....
        /*0854*/ 	.word	0x0000a140


	//   ....[49]....
        /*0858*/ 	.word	0x0000a160


	//   ....[50]....
        /*085c*/ 	.word	0x0000a180


	//   ....[51]....
        /*0860*/ 	.word	0x0000a1a0


	//   ....[52]....
        /*0864*/ 	.word	0x0000a1c0


	//   ....[53]....
        /*0868*/ 	.word	0x0000a1d0


	//   ....[54]....
        /*086c*/ 	.word	0x0000a1e0


	//   ....[55]....
        /*0870*/ 	.word	0x0000a200


	//   ....[56]....
        /*0874*/ 	.word	0x0000a210


	//   ....[57]....
        /*0878*/ 	.word	0x0000a220


	//   ....[58]....
        /*087c*/ 	.word	0x0000a230


	//   ....[59]....
        /*0880*/ 	.word	0x0000a240


	//   ....[60]....
        /*0884*/ 	.word	0x0000a250


	//   ....[61]....
        /*0888*/ 	.word	0x0000a260


	//   ....[62]....
        /*088c*/ 	.word	0x0000a270


	//   ....[63]....
        /*0890*/ 	.word	0x0000a280


	//   ....[64]....
        /*0894*/ 	.word	0x0000a290


	//   ....[65]....
        /*0898*/ 	.word	0x0000a2a0


	//   ....[66]....
        /*089c*/ 	.word	0x0000a2b0


	//   ....[67]....
        /*08a0*/ 	.word	0x0000a2c0


	//   ....[68]....
        /*08a4*/ 	.word	0x0000a2d0


	//   ....[69]....
        /*08a8*/ 	.word	0x0000a2e0


	//   ....[70]....
        /*08ac*/ 	.word	0x0000a2f0


	//   ....[71]....
        /*08b0*/ 	.word	0x0000a300


	//   ....[72]....
        /*08b4*/ 	.word	0x0000a310


	//   ....[73]....
        /*08b8*/ 	.word	0x0000a320


	//   ....[74]....
        /*08bc*/ 	.word	0x0000a330


	//   ....[75]....
        /*08c0*/ 	.word	0x0000a340


	//   ....[76]....
        /*08c4*/ 	.word	0x0000a350


	//   ....[77]....
        /*08c8*/ 	.word	0x0000a360


	//   ....[78]....
        /*08cc*/ 	.word	0x0000a370


	//   ....[79]....
        /*08d0*/ 	.word	0x0000a380


	//   ....[80]....
        /*08d4*/ 	.word	0x0000a390


	//   ....[81]....
        /*08d8*/ 	.word	0x0000a3a0


	//   ....[82]....
        /*08dc*/ 	.word	0x0000a3b0


	//   ....[83]....
        /*08e0*/ 	.word	0x0000a3c0


	//   ....[84]....
        /*08e4*/ 	.word	0x0000a3d0


	//   ....[85]....
        /*08e8*/ 	.word	0x0000a3e0


	//   ....[86]....
        /*08ec*/ 	.word	0x0000a3f0


	//   ....[87]....
        /*08f0*/ 	.word	0x0000a400


	//   ....[88]....
        /*08f4*/ 	.word	0x0000a410


	//   ....[89]....
        /*08f8*/ 	.word	0x0000a420


	//   ....[90]....
        /*08fc*/ 	.word	0x0000a430


	//   ....[91]....
        /*0900*/ 	.word	0x0000a440


	//   ....[92]....
        /*0904*/ 	.word	0x0000a450


	//   ....[93]....
        /*0908*/ 	.word	0x0000a460


	//   ....[94]....
        /*090c*/ 	.word	0x0000a470


	//   ....[95]....
        /*0910*/ 	.word	0x0000a490


	//   ....[96]....
        /*0914*/ 	.word	0x0000a4b0


	//   ....[97]....
        /*0918*/ 	.word	0x0000a4d0


	//   ....[98]....
        /*091c*/ 	.word	0x0000a4e0


	//   ....[99]....
        /*0920*/ 	.word	0x0000a4f0


	//   ....[100]....
        /*0924*/ 	.word	0x0000a500


	//   ....[101]....
        /*0928*/ 	.word	0x0000a510


	//   ....[102]....
        /*092c*/ 	.word	0x0000a520


	//   ....[103]....
        /*0930*/ 	.word	0x0000a530


	//   ....[104]....
        /*0934*/ 	.word	0x0000a540


	//   ....[105]....
        /*0938*/ 	.word	0x0000a550


	//   ....[106]....
        /*093c*/ 	.word	0x0000a560


	//   ....[107]....
        /*0940*/ 	.word	0x0000a570


	//   ....[108]....
        /*0944*/ 	.word	0x0000a580


	//   ....[109]....
        /*0948*/ 	.word	0x0000a590


	//   ....[110]....
        /*094c*/ 	.word	0x0000a5a0


	//   ....[111]....
        /*0950*/ 	.word	0x0000a5b0


	//   ....[112]....
        /*0954*/ 	.word	0x0000a5c0


	//   ....[113]....
        /*0958*/ 	.word	0x0000a5d0


	//   ....[114]....
        /*095c*/ 	.word	0x0000a5f0


	//   ....[115]....
        /*0960*/ 	.word	0x0000a610


	//   ....[116]....
        /*0964*/ 	.word	0x0000a620


	//   ....[117]....
        /*0968*/ 	.word	0x0000a630


	//   ....[118]....
        /*096c*/ 	.word	0x0000a640


	//   ....[119]....
        /*0970*/ 	.word	0x0000a650


	//   ....[120]....
        /*0974*/ 	.word	0x0000a670


	//   ....[121]....
        /*0978*/ 	.word	0x0000a680


	//   ....[122]....
        /*097c*/ 	.word	0x0000a6a0


	//   ....[123]....
        /*0980*/ 	.word	0x0000a6b0


	//   ....[124]....
        /*0984*/ 	.word	0x0000a6c0


	//   ....[125]....
        /*0988*/ 	.word	0x0000a6d0


	//   ....[126]....
        /*098c*/ 	.word	0x0000a6e0


	//   ....[127]....
        /*0990*/ 	.word	0x0000a6f0


	//   ....[128]....
        /*0994*/ 	.word	0x0000a700


	//   ....[129]....
        /*0998*/ 	.word	0x0000a710


	//   ....[130]....
        /*099c*/ 	.word	0x0000a720


	//   ....[131]....
        /*09a0*/ 	.word	0x0000a730


	//   ....[132]....
        /*09a4*/ 	.word	0x0000a740


	//   ....[133]....
        /*09a8*/ 	.word	0x0000a750


	//   ....[134]....
        /*09ac*/ 	.word	0x0000a760


	//   ....[135]....
        /*09b0*/ 	.word	0x0000a770


	//   ....[136]....
        /*09b4*/ 	.word	0x0000a790


	//   ....[137]....
        /*09b8*/ 	.word	0x0000a7a0


	//   ....[138]....
        /*09bc*/ 	.word	0x0000a7b0


	//   ....[139]....
        /*09c0*/ 	.word	0x0000a7c0


	//   ....[140]....
        /*09c4*/ 	.word	0x0000a7d0


	//   ....[141]....
        /*09c8*/ 	.word	0x0000a7e0


	//   ....[142]....
        /*09cc*/ 	.word	0x0000a7f0


	//   ....[143]....
        /*09d0*/ 	.word	0x0000a800


	//   ....[144]....
        /*09d4*/ 	.word	0x0000a810


	//   ....[145]....
        /*09d8*/ 	.word	0x0000a820


	//   ....[146]....
        /*09dc*/ 	.word	0x0000a830


	//   ....[147]....
        /*09e0*/ 	.word	0x0000a840


	//   ....[148]....
        /*09e4*/ 	.word	0x0000ba50


	//   ....[149]....
        /*09e8*/ 	.word	0x0000ba60


	//   ....[150]....
        /*09ec*/ 	.word	0x0000ba70


	//   ....[151]....
        /*09f0*/ 	.word	0x0000ba80


	//   ....[152]....
        /*09f4*/ 	.word	0x0000c550


	//   ....[153]....
        /*09f8*/ 	.word	0x0000c570


	//   ....[154]....
        /*09fc*/ 	.word	0x0000c710


	//   ....[155]....
        /*0a00*/ 	.word	0x0000c730


	//   ....[156]....
        /*0a04*/ 	.word	0x0000c870


	//   ....[157]....
        /*0a08*/ 	.word	0x0000c890


	//   ....[158]....
        /*0a0c*/ 	.word	0x0000c9e0


	//   ....[159]....
        /*0a10*/ 	.word	0x0000ca00


	//   ....[160]....
        /*0a14*/ 	.word	0x0000cff0


	//   ....[161]....
        /*0a18*/ 	.word	0x0000d030


	//   ....[162]....
        /*0a1c*/ 	.word	0x0000daf0


	//   ....[163]....
        /*0a20*/ 	.word	0x0000db00


	//   ....[164]....
        /*0a24*/ 	.word	0x0000ed10


	//   ....[165]....
        /*0a28*/ 	.word	0x0000ed40


	//   ....[166]....
        /*0a2c*/ 	.word	0x0000eeb0


	//   ....[167]....
        /*0a30*/ 	.word	0x0000eed0


	//   ....[168]....
        /*0a34*/ 	.word	0x0000f010


	//   ....[169]....
        /*0a38*/ 	.word	0x0000f030


	//   ....[170]....
        /*0a3c*/ 	.word	0x0000f180


	//   ....[171]....
        /*0a40*/ 	.word	0x0000f1a0


	//   ....[172]....
        /*0a44*/ 	.word	0x0000f380


	//   ....[173]....
        /*0a48*/ 	.word	0x0000f5c0


	//   ....[174]....
        /*0a4c*/ 	.word	0x0000f5f0


	//   ....[175]....
        /*0a50*/ 	.word	0x0000f630


	//   ....[176]....
        /*0a54*/ 	.word	0x0000f660


	//   ....[177]....
        /*0a58*/ 	.word	0x0000f690


	//   ....[178]....
        /*0a5c*/ 	.word	0x0000f6d0


	//   ....[179]....
        /*0a60*/ 	.word	0x0000f860


	//   ....[180]....
        /*0a64*/ 	.word	0x0000f890


	//   ....[181]....
        /*0a68*/ 	.word	0x0000f8c0


	//   ....[182]....
        /*0a6c*/ 	.word	0x0000f8f0


	//   ....[183]....
        /*0a70*/ 	.word	0x0000f920


	//   ....[184]....
        /*0a74*/ 	.word	0x0000f960


	//   ....[185]....
        /*0a78*/ 	.word	0x0000f9f0


	//   ....[186]....
        /*0a7c*/ 	.word	0x0000fa40


	//   ....[187]....
        /*0a80*/ 	.word	0x0000fa50


	//   ....[188]....
        /*0a84*/ 	.word	0x0000fae0


	//   ....[189]....
        /*0a88*/ 	.word	0x00011340


	//   ....[190]....
        /*0a8c*/ 	.word	0x00011fe0


	//   ....[191]....
        /*0a90*/ 	.word	0x00012010


	//   ....[192]....
        /*0a94*/ 	.word	0x00012030


	//   ....[193]....
        /*0a98*/ 	.word	0x00012050


	//   ....[194]....
        /*0a9c*/ 	.word	0x00012160


	//   ....[195]....
        /*0aa0*/ 	.word	0x00012170


	//   ....[196]....
        /*0aa4*/ 	.word	0x00012200


	//   ....[197]....
        /*0aa8*/ 	.word	0x00012210


	//   ....[198]....
        /*0aac*/ 	.word	0x000122a0


	//   ....[199]....
        /*0ab0*/ 	.word	0x000122b0


	//   ....[200]....
        /*0ab4*/ 	.word	0x00012340


	//   ....[201]....
        /*0ab8*/ 	.word	0x00012350


	//   ....[202]....
        /*0abc*/ 	.word	0x000123e0


	//   ....[203]....
        /*0ac0*/ 	.word	0x000123f0


	//   ....[204]....
        /*0ac4*/ 	.word	0x00012400


	//   ....[205]....
        /*0ac8*/ 	.word	0x00012450


	//   ....[206]....
        /*0acc*/ 	.word	0x00014c70


	//   ....[207]....
        /*0ad0*/ 	.word	0x00014c90


	//   ....[208]....
        /*0ad4*/ 	.word	0x00014cc0


	//   ....[209]....
        /*0ad8*/ 	.word	0x00014cf0


	//   ....[210]....
        /*0adc*/ 	.word	0x00014d20


	//   ....[211]....
        /*0ae0*/ 	.word	0x00014d50


	//   ....[212]....
        /*0ae4*/ 	.word	0x00014d80


	//   ....[213]....
        /*0ae8*/ 	.word	0x00014d90


	//   ....[214]....
        /*0aec*/ 	.word	0x00014f00


	//   ....[215]....
        /*0af0*/ 	.word	0x00014f30


	//   ....[216]....
        /*0af4*/ 	.word	0x00014f60


	//   ....[217]....
        /*0af8*/ 	.word	0x00014f90


	//   ....[218]....
        /*0afc*/ 	.word	0x00014fc0


	//   ....[219]....
        /*0b00*/ 	.word	0x00014ff0


	//   ....[220]....
        /*0b04*/ 	.word	0x00015070


	//   ....[221]....
        /*0b08*/ 	.word	0x000150b0


	//   ....[222]....
        /*0b0c*/ 	.word	0x000150c0


	//   ....[223]....
        /*0b10*/ 	.word	0x00015100


	//   ....[224]....
        /*0b14*/ 	.word	0x00015780


	//   ....[225]....
        /*0b18*/ 	.word	0x00015ca0


	//   ....[226]....
        /*0b1c*/ 	.word	0x00015e80


	//   ....[227]....
        /*0b20*/ 	.word	0x00015ef0


	//   ....[228]....
        /*0b24*/ 	.word	0x00015f60


	//   ....[229]....
        /*0b28*/ 	.word	0x00016000


	//   ....[230]....
        /*0b2c*/ 	.word	0x000160c0


	//   ....[231]....
        /*0b30*/ 	.word	0x000161d0


	//   ....[232]....
        /*0b34*/ 	.word	0x00016230


	//   ....[233]....
        /*0b38*/ 	.word	0x00016330


	//   ....[234]....
        /*0b3c*/ 	.word	0x00016390


	//   ....[235]....
        /*0b40*/ 	.word	0x00016490


	//   ....[236]....
        /*0b44*/ 	.word	0x000164f0


	//   ....[237]....
        /*0b48*/ 	.word	0x000165f0


	//   ....[238]....
        /*0b4c*/ 	.word	0x00016650


	//   ....[239]....
        /*0b50*/ 	.word	0x00016730


	//   ....[240]....
        /*0b54*/ 	.word	0x000167b0


	//   ....[241]....
        /*0b58*/ 	.word	0x00016890


	//   ....[242]....
        /*0b5c*/ 	.word	0x00016be0


	//----- nvinfo : EIATTR_REG_RECONFIG
	.align		4
.L_371:
        /*0b60*/ 	.byte	0x01, 0x54
	.zero		2


	//----- nvinfo : EIATTR_SYSCALL_OFFSETS
	.align		4
        /*0b64*/ 	.byte	0x04, 0x46
        /*0b66*/ 	.short	(.L_373 - .L_372)


	//   ....[0]....
.L_372:
        /*0b68*/ 	.word	0x00001f10


	//   ....[1]....
        /*0b6c*/ 	.word	0x00010d80


	//   ....[2]....
        /*0b70*/ 	.word	0x00010f10


	//   ....[3]....
        /*0b74*/ 	.word	0x00011070


	//   ....[4]....
        /*0b78*/ 	.word	0x000111b0


	//   ....[5]....
        /*0b7c*/ 	.word	0x00011c00


	//----- nvinfo : EIATTR_MBARRIER_INSTR_OFFSETS
	.align		4
.L_373:
        /*0b80*/ 	.byte	0x04, 0x39
        /*0b82*/ 	.short	(.L_375 - .L_374)


	//   ....[0]....
.L_374:
        /*0b84*/ 	.word	0x00000270
        /*0b88*/ 	.word	0x000000ff
        /*0b8c*/ 	.word	0x00038800
        /*0b90*/ 	.short	0x0100
        /*0b92*/ 	.byte	0x08
	.zero		1


	//   ....[1]....
        /*0b94*/ 	.word	0x00000280
        /*0b98*/ 	.word	0x000000ff
        /*0b9c*/ 	.word	0x00038820
        /*0ba0*/ 	.short	0x0100
        /*0ba2*/ 	.byte	0x08
	.zero		1


	//   ....[2]....
        /*0ba4*/ 	.word	0x00000370
        /*0ba8*/ 	.word	0x000000ff
        /*0bac*/ 	.word	0x00038830
        /*0bb0*/ 	.short	0x0100
        /*0bb2*/ 	.byte	0x08
	.zero		1


	//   ....[3]....
        /*0bb4*/ 	.word	0x00000380
        /*0bb8*/ 	.word	0x000000ff
        /*0bbc*/ 	.word	0x00038840
        /*0bc0*/ 	.short	0x0100
        /*0bc2*/ 	.byte	0x08
	.zero		1


	//   ....[4]....
        /*0bc4*/ 	.word	0x00000390
        /*0bc8*/ 	.word	0x000000ff
        /*0bcc*/ 	.word	0x00038838
        /*0bd0*/ 	.short	0x0100
        /*0bd2*/ 	.byte	0x08
	.zero		1


	//   ....[5]....
        /*0bd4*/ 	.word	0x000003a0
        /*0bd8*/ 	.word	0x000000ff
        /*0bdc*/ 	.word	0x00038848
        /*0be0*/ 	.short	0x0100
        /*0be2*/ 	.byte	0x08
	.zero		1


	//   ....[6]....
        /*0be4*/ 	.word	0x000004d0
        /*0be8*/ 	.word	0x000000ff
        /*0bec*/ 	.word	0x00038850
        /*0bf0*/ 	.short	0x0100
        /*0bf2*/ 	.byte	0x08
	.zero		1


	//   ....[7]....
        /*0bf4*/ 	.word	0x000004e0
        /*0bf8*/ 	.word	0x000000ff
        /*0bfc*/ 	.word	0x00038860
        /*0c00*/ 	.short	0x0100
        /*0c02*/ 	.byte	0x08
	.zero		1


	//   ....[8]....
        /*0c04*/ 	.word	0x000004f0
        /*0c08*/ 	.word	0x000000ff
        /*0c0c*/ 	.word	0x00038858
        /*0c10*/ 	.short	0x0100
        /*0c12*/ 	.byte	0x08
	.zero		1


	//   ....[9]....
        /*0c14*/ 	.word	0x00000500
        /*0c18*/ 	.word	0x000000ff
        /*0c1c*/ 	.word	0x00038868
        /*0c20*/ 	.short	0x0100
        /*0c22*/ 	.byte	0x08
	.zero		1


	//   ....[10]....
        /*0c24*/ 	.word	0x000005f0
        /*0c28*/ 	.word	0x000000ff
        /*0c2c*/ 	.word	0x00038870
        /*0c30*/ 	.short	0x0100
        /*0c32*/ 	.byte	0x06
	.zero		1


	//   ....[11]....
        /*0c34*/ 	.word	0x00000600
        /*0c38*/ 	.word	0x000000ff
        /*0c3c*/ 	.word	0x00038880
        /*0c40*/ 	.short	0x0100
        /*0c42*/ 	.byte	0x06
	.zero		1


	//   ....[12]....
        /*0c44*/ 	.word	0x00000610
        /*0c48*/ 	.word	0x000000ff
        /*0c4c*/ 	.word	0x00038878
        /*0c50*/ 	.short	0x0100
        /*0c52*/ 	.byte	0x06
	.zero		1


	//   ....[13]....
        /*0c54*/ 	.word	0x00000620
        /*0c58*/ 	.word	0x000000ff
        /*0c5c*/ 	.word	0x00038888
        /*0c60*/ 	.short	0x0100
        /*0c62*/ 	.byte	0x06
	.zero		1


	//   ....[14]....
        /*0c64*/ 	.word	0x00000750
        /*0c68*/ 	.word	0x000000ff
        /*0c6c*/ 	.word	0x00038890
        /*0c70*/ 	.short	0x0100
        /*0c72*/ 	.byte	0x08
	.zero		1


	//   ....[15]....
        /*0c74*/ 	.word	0x00000760
        /*0c78*/ 	.word	0x000000ff
        /*0c7c*/ 	.word	0x000388a0
        /*0c80*/ 	.short	0x0100
        /*0c82*/ 	.byte	0x08
	.zero		1


	//   ....[16]....
        /*0c84*/ 	.word	0x00000770
        /*0c88*/ 	.word	0x000000ff
        /*0c8c*/ 	.word	0x00038898
        /*0c90*/ 	.short	0x0100
        /*0c92*/ 	.byte	0x08
	.zero		1


	//   ....[17]....
        /*0c94*/ 	.word	0x00000780
        /*0c98*/ 	.word	0x000000ff
        /*0c9c*/ 	.word	0x000388a8
        /*0ca0*/ 	.short	0x0100
        /*0ca2*/ 	.byte	0x08
	.zero		1


	//   ....[18]....
        /*0ca4*/ 	.word	0x000008b0
        /*0ca8*/ 	.word	0x000000ff
        /*0cac*/ 	.word	0x000388b0
        /*0cb0*/ 	.short	0x0100
        /*0cb2*/ 	.byte	0x08
	.zero		1


	//   ....[19]....
        /*0cb4*/ 	.word	0x000008c0
        /*0cb8*/ 	.word	0x000000ff
        /*0cbc*/ 	.word	0x000388c0
        /*0cc0*/ 	.short	0x0100
        /*0cc2*/ 	.byte	0x08
	.zero		1


	//   ....[20]....
        /*0cc4*/ 	.word	0x000008d0
        /*0cc8*/ 	.word	0x000000ff
        /*0ccc*/ 	.word	0x000388b8
        /*0cd0*/ 	.short	0x0100
        /*0cd2*/ 	.byte	0x08
	.zero		1


	//   ....[21]....
        /*0cd4*/ 	.word	0x000008e0
        /*0cd8*/ 	.word	0x000000ff
        /*0cdc*/ 	.word	0x000388c8
        /*0ce0*/ 	.short	0x0100
        /*0ce2*/ 	.byte	0x08
	.zero		1


	//   ....[22]....
        /*0ce4*/ 	.word	0x000021c0
        /*0ce8*/ 	.word	0x00000002
        /*0cec*/ 	.word	0x00038800
        /*0cf0*/ 	.short	0x010a
        /*0cf2*/ 	.byte	0x3f
	.zero		1


	//   ....[23]....
        /*0cf4*/ 	.word	0x00002260
        /*0cf8*/ 	.word	0x00000004
        /*0cfc*/ 	.word	0x00038830
        /*0d00*/ 	.short	0x010a
        /*0d02*/ 	.byte	0x3f
	.zero		1


	//   ....[24]....
        /*0d04*/ 	.word	0x000022d0
        /*0d08*/ 	.word	0x00000004
        /*0d0c*/ 	.word	0x00038830
        /*0d10*/ 	.short	0x010a
        /*0d12*/ 	.byte	0x3f
	.zero		1


	//   ....[25]....
        /*0d14*/ 	.word	0x00003e70
        /*0d18*/ 	.word	0x00000004
        /*0d1c*/ 	.word	0x00000000
        /*0d20*/ 	.short	0x0101
        /*0d22*/ 	.byte	0x3f
	.zero		1


	//   ....[26]....
        /*0d24*/ 	.word	0x000055b0
        /*0d28*/ 	.word	0x000000ff
        /*0d2c*/ 	.word	0x00038830
        /*0d30*/ 	.short	0x010a
        /*0d32*/ 	.byte	0x06
	.zero		1


	//   ....[27]....
        /*0d34*/ 	.word	0x000055f0
        /*0d38*/ 	.word	0x000000ff
        /*0d3c*/ 	.word	0x00038830
        /*0d40*/ 	.short	0x010a
        /*0d42*/ 	.byte	0x06
	.zero		1


	//   ....[28]....
        /*0d44*/ 	.word	0x00005990
        /*0d48*/ 	.word	0x000000ff
        /*0d4c*/ 	.word	0x00038850
        /*0d50*/ 	.short	0x010a
        /*0d52*/ 	.byte	0x06
	.zero		1


	//   ....[29]....
        /*0d54*/ 	.word	0x000059d0
        /*0d58*/ 	.word	0x000000ff
        /*0d5c*/ 	.word	0x00038850
        /*0d60*/ 	.short	0x010a
        /*0d62*/ 	.byte	0x06
	.zero		1


	//   ....[30]....
        /*0d64*/ 	.word	0x00007580
        /*0d68*/ 	.word	0x000000d1
        /*0d6c*/ 	.word	0x00000000
        /*0d70*/ 	.short	0x0101
        /*0d72*/ 	.byte	0x3f
	.zero		1


	//   ....[31]....
        /*0d74*/ 	.word	0x000077c0
        /*0d78*/ 	.word	0x00000008
        /*0d7c*/ 	.word	0x00000000
        /*0d80*/ 	.short	0x0101
        /*0d82*/ 	.byte	0x3f
	.zero		1


	//   ....[32]....
        /*0d84*/ 	.word	0x000081b0
        /*0d88*/ 	.word	0x0000000e
        /*0d8c*/ 	.word	0x00038850
        /*0d90*/ 	.short	0x010a
        /*0d92*/ 	.byte	0x3f
	.zero		1


	//   ....[33]....
        /*0d94*/ 	.word	0x00008240
        /*0d98*/ 	.word	0x0000000e
        /*0d9c*/ 	.word	0x00038850
        /*0da0*/ 	.short	0x010a
        /*0da2*/ 	.byte	0x3f
	.zero		1


	//   ....[34]....
        /*0da4*/ 	.word	0x000087e0
        /*0da8*/ 	.word	0x00000099
        /*0dac*/ 	.word	0x00000000
        /*0db0*/ 	.short	0x0101
        /*0db2*/ 	.byte	0x3f
	.zero		1


	//   ....[35]....
        /*0db4*/ 	.word	0x0000c540
        /*0db8*/ 	.word	0x000000ff
        /*0dbc*/ 	.word	0x00000000
        /*0dc0*/ 	.short	0x0101
        /*0dc2*/ 	.byte	0x08
	.zero		1


	//   ....[36]....
        /*0dc4*/ 	.word	0x0000ce00
        /*0dc8*/ 	.word	0x000000ff
        /*0dcc*/ 	.word	0x00000000
        /*0dd0*/ 	.short	0x0101
        /*0dd2*/ 	.byte	0x08
	.zero		1


	//   ....[37]....
        /*0dd4*/ 	.word	0x000115c0
        /*0dd8*/ 	.word	0x00000002
        /*0ddc*/ 	.word	0x00038880
        /*0de0*/ 	.short	0x010a
        /*0de2*/ 	.byte	0x3f
	.zero		1


	//   ....[38]....
        /*0de4*/ 	.word	0x000117c0
        /*0de8*/ 	.word	0x00000002
        /*0dec*/ 	.word	0x00038840
        /*0df0*/ 	.short	0x010a
        /*0df2*/ 	.byte	0x3f
	.zero		1


	//   ....[39]....
        /*0df4*/ 	.word	0x00012540
        /*0df8*/ 	.word	0x00000011
        /*0dfc*/ 	.word	0x00038800
        /*0e00*/ 	.short	0x0107
        /*0e02*/ 	.byte	0x3f
	.zero		1


	//   ....[40]....
        /*0e04*/ 	.word	0x00012640
        /*0e08*/ 	.word	0x00000011
        /*0e0c*/ 	.word	0x00038800
        /*0e10*/ 	.short	0x0101
        /*0e12*/ 	.byte	0x3f
	.zero		1


	//   ....[41]....
        /*0e14*/ 	.word	0x00012660
        /*0e18*/ 	.word	0x00000011
        /*0e1c*/ 	.word	0x00038820
        /*0e20*/ 	.short	0x010a
        /*0e22*/ 	.byte	0x3f
	.zero		1


	//   ....[42]....
        /*0e24*/ 	.word	0x00012970
        /*0e28*/ 	.word	0x00000006
        /*0e2c*/ 	.word	0x00038880
        /*0e30*/ 	.short	0x010a
        /*0e32*/ 	.byte	0x3f
	.zero		1


	//   ....[43]....
        /*0e34*/ 	.word	0x00012cc0
        /*0e38*/ 	.word	0x00000006
        /*0e3c*/ 	.word	0x00038840
        /*0e40*/ 	.short	0x010a
        /*0e42*/ 	.byte	0x3f
	.zero		1


	//   ....[44]....
        /*0e44*/ 	.word	0x00013080
        /*0e48*/ 	.word	0x00000013
        /*0e4c*/ 	.word	0x00038870
        /*0e50*/ 	.short	0x010a
        /*0e52*/ 	.byte	0x3f
	.zero		1


	//   ....[45]....
        /*0e54*/ 	.word	0x000130f0
        /*0e58*/ 	.word	0x00000013
        /*0e5c*/ 	.word	0x00038860
        /*0e60*/ 	.short	0x010a
        /*0e62*/ 	.byte	0x3f
	.zero		1


	//   ....[46]....
        /*0e64*/ 	.word	0x00013b80
        /*0e68*/ 	.word	0x00000013
        /*0e6c*/ 	.word	0x00038850
        /*0e70*/ 	.short	0x0101
        /*0e72*/ 	.byte	0x3f
	.zero		1


	//   ....[47]....
        /*0e74*/ 	.word	0x00013c00
        /*0e78*/ 	.word	0x00000013
        /*0e7c*/ 	.word	0x00000000
        /*0e80*/ 	.short	0x0101
        /*0e82*/ 	.byte	0x3f
	.zero		1


	//   ....[48]....
        /*0e84*/ 	.word	0x00013e40
        /*0e88*/ 	.word	0x00000002
        /*0e8c*/ 	.word	0x00038870
        /*0e90*/ 	.short	0x010a
        /*0e92*/ 	.byte	0x3f
	.zero		1


	//   ....[49]....
        /*0e94*/ 	.word	0x00013eb0
        /*0e98*/ 	.word	0x00000002
        /*0e9c*/ 	.word	0x00038860
        /*0ea0*/ 	.short	0x010a
        /*0ea2*/ 	.byte	0x3f
	.zero		1


	//   ....[50]....
        /*0ea4*/ 	.word	0x00014940
        /*0ea8*/ 	.word	0x00000002
        /*0eac*/ 	.word	0x00038850
        /*0eb0*/ 	.short	0x0101
        /*0eb2*/ 	.byte	0x3f
	.zero		1


	//   ....[51]....
        /*0eb4*/ 	.word	0x00014990
        /*0eb8*/ 	.word	0x00000002
        /*0ebc*/ 	.word	0x00000000
        /*0ec0*/ 	.short	0x0101
        /*0ec2*/ 	.byte	0x3f
	.zero		1


	//   ....[52]....
        /*0ec4*/ 	.word	0x00015700
        /*0ec8*/ 	.word	0x00000000
        /*0ecc*/ 	.word	0x00038820
        /*0ed0*/ 	.short	0x010a
        /*0ed2*/ 	.byte	0x3f
	.zero		1


	//   ....[53]....
        /*0ed4*/ 	.word	0x000158c0
        /*0ed8*/ 	.word	0x00000006
        /*0edc*/ 	.word	0x00000000
        /*0ee0*/ 	.short	0x010a
        /*0ee2*/ 	.byte	0x3f
	.zero		1


	//   ....[54]....
        /*0ee4*/ 	.word	0x00015930
        /*0ee8*/ 	.word	0x00000007
        /*0eec*/ 	.word	0x00000000
        /*0ef0*/ 	.short	0x010a
        /*0ef2*/ 	.byte	0x3f
	.zero		1


	//   ....[55]....
        /*0ef4*/ 	.word	0x00015990
        /*0ef8*/ 	.word	0x00000004
        /*0efc*/ 	.word	0x00038860
        /*0f00*/ 	.short	0x010a
        /*0f02*/ 	.byte	0x3f
	.zero		1


	//   ....[56]....
        /*0f04*/ 	.word	0x000159e0
        /*0f08*/ 	.word	0x00000003
        /*0f0c*/ 	.word	0x00038860
        /*0f10*/ 	.short	0x010a
        /*0f12*/ 	.byte	0x3f
	.zero		1


	//   ....[57]....
        /*0f14*/ 	.word	0x00015a20
        /*0f18*/ 	.word	0x00000004
        /*0f1c*/ 	.word	0x00038880
        /*0f20*/ 	.short	0x010a
        /*0f22*/ 	.byte	0x3f
	.zero		1


	//   ....[58]....
        /*0f24*/ 	.word	0x00015a40
        /*0f28*/ 	.word	0x00000003
        /*0f2c*/ 	.word	0x00038880
        /*0f30*/ 	.short	0x010a
        /*0f32*/ 	.byte	0x3f
	.zero		1


	//   ....[59]....
        /*0f34*/ 	.word	0x00015aa0
        /*0f38*/ 	.word	0x00000002
        /*0f3c*/ 	.word	0x00038800
        /*0f40*/ 	.short	0x010a
        /*0f42*/ 	.byte	0x3f
	.zero		1


	//   ....[60]....
        /*0f44*/ 	.word	0x00015af0
        /*0f48*/ 	.word	0x00000004
        /*0f4c*/ 	.word	0x00038830
        /*0f50*/ 	.short	0x010a
        /*0f52*/ 	.byte	0x3f
	.zero		1


	//   ....[61]....
        /*0f54*/ 	.word	0x00015b50
        /*0f58*/ 	.word	0x00000003
        /*0f5c*/ 	.word	0x00038830
        /*0f60*/ 	.short	0x010a
        /*0f62*/ 	.byte	0x3f
	.zero		1


	//   ....[62]....
        /*0f64*/ 	.word	0x00015bb0
        /*0f68*/ 	.word	0x00000003
        /*0f6c*/ 	.word	0x00038850
        /*0f70*/ 	.short	0x010a
        /*0f72*/ 	.byte	0x3f
	.zero		1


	//   ....[63]....
        /*0f74*/ 	.word	0x00015c00
        /*0f78*/ 	.word	0x0000000e
        /*0f7c*/ 	.word	0x00038850
        /*0f80*/ 	.short	0x010a
        /*0f82*/ 	.byte	0x3f
	.zero		1


	//   ....[64]....
        /*0f84*/ 	.word	0x00015d50
        /*0f88*/ 	.word	0x00000002
        /*0f8c*/ 	.word	0x00038880
        /*0f90*/ 	.short	0x010a
        /*0f92*/ 	.byte	0x3f
	.zero		1


	//   ....[65]....
        /*0f94*/ 	.word	0x00015da0
        /*0f98*/ 	.word	0x00000002
        /*0f9c*/ 	.word	0x00038840
        /*0fa0*/ 	.short	0x010a
        /*0fa2*/ 	.byte	0x3f
	.zero		1


	//   ....[66]....
        /*0fa4*/ 	.word	0x000168d0
        /*0fa8*/ 	.word	0x00000011
        /*0fac*/ 	.word	0x00038820
        /*0fb0*/ 	.short	0x010a
        /*0fb2*/ 	.byte	0x3f
	.zero		1


	//   ....[67]....
        /*0fb4*/ 	.word	0x00016920
        /*0fb8*/ 	.word	0x00000006
        /*0fbc*/ 	.word	0x00038880
        /*0fc0*/ 	.short	0x010a
        /*0fc2*/ 	.byte	0x3f
	.zero		1


	//   ....[68]....
        /*0fc4*/ 	.word	0x00016970
        /*0fc8*/ 	.word	0x00000006
        /*0fcc*/ 	.word	0x00038840
        /*0fd0*/ 	.short	0x010a
        /*0fd2*/ 	.byte	0x3f
	.zero		1


	//   ....[69]....
        /*0fd4*/ 	.word	0x000169c0
        /*0fd8*/ 	.word	0x00000013
        /*0fdc*/ 	.word	0x00038870
        /*0fe0*/ 	.short	0x010a
        /*0fe2*/ 	.byte	0x3f
	.zero		1


	//   ....[70]....
        /*0fe4*/ 	.word	0x00016a10
        /*0fe8*/ 	.word	0x00000013
        /*0fec*/ 	.word	0x00038860
        /*0ff0*/ 	.short	0x010a
        /*0ff2*/ 	.byte	0x3f
	.zero		1


	//   ....[71]....
        /*0ff4*/ 	.word	0x00016a60
        /*0ff8*/ 	.word	0x00000002
        /*0ffc*/ 	.word	0x00038870
        /*1000*/ 	.short	0x010a
        /*1002*/ 	.byte	0x3f
	.zero		1


	//   ....[72]....
        /*1004*/ 	.word	0x00016ab0
        /*1008*/ 	.word	0x00000002
        /*100c*/ 	.word	0x00038860
        /*1010*/ 	.short	0x010a
        /*1012*/ 	.byte	0x3f
	.zero		1


	//   ....[73]....
        /*1014*/ 	.word	0x00016b00
        /*1018*/ 	.word	0x00000000
        /*101c*/ 	.word	0x00038820
        /*1020*/ 	.short	0x010a
        /*1022*/ 	.byte	0x3f
	.zero		1


	//   ....[74]....
        /*1024*/ 	.word	0x00016ca0
        /*1028*/ 	.word	0x00000006
        /*102c*/ 	.word	0x00000000
        /*1030*/ 	.short	0x010a
        /*1032*/ 	.byte	0x3f
	.zero		1


	//   ....[75]....
        /*1034*/ 	.word	0x00016cf0
        /*1038*/ 	.word	0x00000007
        /*103c*/ 	.word	0x00000000
        /*1040*/ 	.short	0x010a
        /*1042*/ 	.byte	0x3f
	.zero		1


	//   ....[76]....
        /*1044*/ 	.word	0x00016d40
        /*1048*/ 	.word	0x00000004
        /*104c*/ 	.word	0x00038860
        /*1050*/ 	.short	0x010a
        /*1052*/ 	.byte	0x3f
	.zero		1


	//   ....[77]....
        /*1054*/ 	.word	0x00016d90
        /*1058*/ 	.word	0x00000003
        /*105c*/ 	.word	0x00038860
        /*1060*/ 	.short	0x010a
        /*1062*/ 	.byte	0x3f
	.zero		1


	//   ....[78]....
        /*1064*/ 	.word	0x00016de0
        /*1068*/ 	.word	0x00000004
        /*106c*/ 	.word	0x00038880
        /*1070*/ 	.short	0x010a
        /*1072*/ 	.byte	0x3f
	.zero		1


	//----- nvinfo : EIATTR_NUM_MBARRIERS
	.align		4
.L_375:
        /*1074*/ 	.byte	0x03, 0x38
        /*1076*/ 	.short	0x0016


	//----- nvinfo : EIATTR_EXIT_INSTR_OFFSETS
	.align		4
        /*1078*/ 	.byte	0x04, 0x1c
        /*107a*/ 	.short	(.L_377 - .L_376)


	//   ....[0]....
.L_376:
        /*107c*/ 	.word	0x00000a80


	//   ....[1]....
        /*1080*/ 	.word	0x0000f320


	//   ....[2]....
        /*1084*/ 	.word	0x00015a90


	//----- nvinfo : EIATTR_MAX_THREADS
	.align		4
.L_377:
        /*1088*/ 	.byte	0x04, 0x05
        /*108a*/ 	.short	(.L_379 - .L_378)
.L_378:
        /*108c*/ 	.word	0x00000180
        /*1090*/ 	.word	0x00000001
        /*1094*/ 	.word	0x00000001


	//----- nvinfo : EIATTR_CRS_STACK_SIZE
	.align		4
.L_379:
        /*1098*/ 	.byte	0x04, 0x1e
        /*109a*/ 	.short	(.L_381 - .L_380)
.L_380:
        /*109c*/ 	.word	0x00000000


	//----- nvinfo : EIATTR_CBANK_PARAM_SIZE
	.align		4
.L_381:
        /*10a0*/ 	.byte	0x03, 0x19
        /*10a2*/ 	.short	0x0af0


	//----- nvinfo : EIATTR_PARAM_CBANK
	.align		4
        /*10a4*/ 	.byte	0x04, 0x0a
        /*10a6*/ 	.short	(.L_383 - .L_382)
	.align		4
.L_382:
        /*10a8*/ 	.word	index@(.nv.constant0._ZN7cutlass13device_kernelIN5flash11enable_sm90INS1_16FlashAttnFwdSm90INS1_25CollectiveMainloopFwdSm90ILi2EN4cute5tupleIJNS5_1CILi1EEES8_S8_EEENS6_IJNS7_ILi128EEESA_NS7_ILi256EEEEEELi256ENS_12float_e4m3_tEfNS_4arch4Sm90ELb0ELb0ELb1ELb1ELb0ELb0ELb0ELb1ELb1ELb1ELb1ELb0EEENS1_21CollectiveEpilogueFwdINS6_IJSA_SB_SA_EEES9_NS_10bfloat16_tESF_Li256ELb1ELb1ELb1ELb1EEENS1_36VarlenDynamicPersistentTileSchedulerILi128ELi128ELi256ELi128ELb1ELb1ELb1ELb0ELb1ELb1EEEEEEEEEvNT_6ParamsE)
        /*10ac*/ 	.short	0x0210
        /*10ae*/ 	.short	0x0af0


	//----- nvinfo : EIATTR_SW_WAR
	.align		4
.L_383:
        /*10b0*/ 	.byte	0x04, 0x36
        /*10b2*/ 	.short	(.L_385 - .L_384)
.L_384:
        /*10b4*/ 	.word	0x00000008
.L_385:


//--------------------- .nv.info._ZN7cutlass13device_kernelIN5flash11enable_sm90INS1_16FlashAttnFwdSm90INS1_25CollectiveMainloopFwdSm90ILi2EN4cute5tupleIJNS5_1CILi1EEES8_S8_EEENS6_IJNS7_ILi128EEESA_NS7_ILi256EEEEEELi256ENS_12float_e4m3_tEfNS_4arch4Sm90ELb0ELb0ELb1ELb1ELb0ELb1ELb0ELb1ELb1ELb1ELb1ELb0EEENS1_21CollectiveEpilogueFwdINS6_IJSA_SB_SA_EEES9_NS_10bfloat16_tESF_Li256ELb1ELb1ELb1ELb1EEENS1_36VarlenDynamicPersistentTileSchedulerILi128ELi128ELi256ELi128ELb1ELb1ELb1ELb0ELb1ELb1EEEEEEEEEvNT_6ParamsE --------------------------
	.section	.nv.info._ZN7cutlass13device_kernelIN5flash11enable_sm90INS1_16FlashAttnFwdSm90INS1_25CollectiveMainloopFwdSm90ILi2EN4cute5tupleIJNS5_1CILi1EEES8_S8_EEENS6_IJNS7_ILi128EEESA_NS7_ILi256EEEEEELi256ENS_12float_e4m3_tEfNS_4arch4Sm90ELb0ELb0ELb1ELb1ELb0ELb1ELb0ELb1ELb1ELb1ELb1ELb0EEENS1_21CollectiveEpilogueFwdINS6_IJSA_SB_SA_EEES9_NS_10bfloat16_tESF_Li256ELb1ELb1ELb1ELb1EEENS1_36VarlenDynamicPersistentTileSchedulerILi128ELi128ELi256ELi128ELb1ELb1ELb1ELb0ELb1ELb1EEEEEEEEEvNT_6ParamsE,"",@"SHT_CUDA_INFO"
	.sectionflags	@""
	.align	4


	//----- nvinfo : EIATTR_CUDA_API_VERSION
	.align		4
        /*0000*/ 	.byte	0x04, 0x37
        /*0002*/ 	.short	(.L_387 - .L_386)
.L_386:
        /*0004*/ 	.word	0x00000082


	//----- nvinfo : EIATTR_KPARAM_INFO
	.align		4
.L_387:
        /*0008*/ 	.byte	0x04, 0x17
        /*000a*/ 	.short	(.L_389 - .L_388)
.L_388:
        /*000c*/ 	.word	0x00000000
        /*0010*/ 	.short	0x0000
        /*0012*/ 	.short	0x0070
        /*0014*/ 	.byte	0x00, 0xf0, 0x01, 0x2a


	//----- nvinfo : EIATTR_SPARSE_MMA_MASK
	.align		4
.L_389:
        /*0018*/ 	.byte	0x03, 0x50
        /*001a*/ 	.short	0x0000


	//----- nvinfo : EIATTR_MAXREG_COUNT
	.align		4
        /*001c*/ 	.byte	0x03, 0x1b
        /*001e*/ 	.short	0x00a8


	//----- nvinfo : EIATTR_NUM_BARRIERS
	.align		4
        /*0020*/ 	.byte	0x02, 0x4c
        /*0022*/ 	.byte	0x10
	.zero		1


	//----- nvinfo : EIATTR_EXTERNS
	.align		4
        /*0024*/ 	.byte	0x04, 0x0f
        /*0026*/ 	.short	(.L_391 - .L_390)


	//   ....[0]....
	.align		4
.L_390:
        /*0028*/ 	.word	index@(__assertfail)


	//----- nvinfo : EIATTR_ANNOTATIONS
	.align		4
.L_391:
        /*002c*/ 	.byte	0x04, 0x55
        /*002e*/ 	.short	(.L_393 - .L_392)


	//   ....[0]....
.L_392:
        /* <DEDUP_REMOVED lines=254> */
        /*1004*/ 	.byte	0x60, 0x1c, 0x03, 0x00, 0x01, 0x00, 0x00, 0x00, 0x00, 0x1d, 0x03, 0x00


	//----- nvinfo : EIATTR_MERCURY_ISA_VERSION
	.align		4
.L_393:
        /*1010*/ 	.byte	0x03, 0x5f
        /*1012*/ 	.short	0x0101


	//----- nvinfo : EIATTR_UNUSED_LOAD_BYTE_OFFSET
	.align		4
        /*1014*/ 	.byte	0x04, 0x44
        /*1016*/ 	.short	(.L_395 - .L_394)


	//   ....[0]....
.L_394:
        /*1018*/ 	.word	0x00000ae0
        /*101c*/ 	.word	0x0000fff0


	//   ....[1]....
        /*1020*/ 	.word	0x0001c5c0
        /*1024*/ 	.word	0x0000fff0


	//----- nvinfo : EIATTR_INT_WARP_WIDE_INSTR_OFFSETS
	.align		4
.L_395:
        /*1028*/ 	.byte	0x04, 0x31
        /*102a*/ 	.short	(.L_397 - .L_396)


	//   ....[0]....
.L_396:
        /*102c*/ 	.word	0x00000190


	//   ....[1]....
        /*1030*/ 	.word	0x000001d0


	//   ....[2]....
        /*1034*/ 	.word	0x00000240


	//   ....[3]....
        /*1038*/ 	.word	0x00026a80


	//   ....[4]....
        /*103c*/ 	.word	0x00026ae0


	//   ....[5]....
        /*1040*/ 	.word	0x00029d10


	//   ....[6]....
        /*1044*/ 	.word	0x00029d70


	//----- nvinfo : EIATTR_COOP_GROUP_MASK_REGIDS
	.align		4
.L_397:
        /*1048*/ 	.byte	0x04, 0x29
        /*104a*/ 	.short	(.L_399 - .L_398)


	//   ....[0]....
.L_398:
        /*104c*/ 	.word	0xffffffff


	//   ....[1]....
        /*1050*/ 	.word	0xffffffff


	//   ....[2]....
        /*1054*/ 	.word	0xffffffff


	//   ....[3]....
        /*1058*/ 	.word	0xffffffff


	//   ....[4]....
        /*105c*/ 	.word	0xffffffff


	//   ....[5]....
        /*1060*/ 	.word	0xffffffff


	//   ....[6]....
        /*1064*/ 	.word	0xffffffff


	//   ....[7]....
        /*1068*/ 	.word	0xffffffff


	//   ....[8]....
        /*106c*/ 	.word	0xffffffff


	//   ....[9]....
        /*1070*/ 	.word	0xffffffff


	//   ....[10]....
        /*1074*/ 	.word	0xffffffff


	//   ....[11]....
        /*1078*/ 	.word	0xffffffff


	//   ....[12]....
        /*107c*/ 	.word	0xffffffff


	//   ....[13]....
        /*1080*/ 	.word	0xffffffff


	//   ....[14]....
        /*1084*/ 	.word	0xffffffff


	//   ....[15]....
        /*1088*/ 	.word	0xffffffff


	//   ....[16]....
        /*108c*/ 	.word	0xffffffff


	//   ....[17]....
        /*1090*/ 	.word	0xffffffff


	//   ....[18]....
        /*1094*/ 	.word	0xffffffff


	//   ....[19]....
        /*1098*/ 	.word	0xffffffff


	//   ....[20]....
        /*109c*/ 	.word	0xffffffff


	//   ....[21]....
        /*10a0*/ 	.word	0xffffffff


	//   ....[22]....
        /*10a4*/ 	.word	0xffffffff


	//   ....[23]....
        /*10a8*/ 	.word	0xffffffff


	//   ....[24]....
        /*10ac*/ 	.word	0xffffffff


	//   ....[25]....
        /*10b0*/ 	.word	0xffffffff


	//   ....[26]....
        /*10b4*/ 	.word	0xffffffff


	//   ....[27]....
        /*10b8*/ 	.word	0xffffffff


	//   ....[28]....
        /*10bc*/ 	.word	0xffffffff


	//   ....[29]....
        /*10c0*/ 	.word	0xffffffff


	//   ....[30]....
        /*10c4*/ 	.word	0xffffffff


	//   ....[31]....
        /*10c8*/ 	.word	0xffffffff


	//   ....[32]....
        /*10cc*/ 	.word	0xffffffff


	//   ....[33]....
        /*10d0*/ 	.word	0xffffffff


	//   ....[34]....
        /*10d4*/ 	.word	0xffffffff


	//   ....[35]....
        /*10d8*/ 	.word	0xffffffff


	//   ....[36]....
        /*10dc*/ 	.word	0xffffffff


	//   ....[37]....
        /*10e0*/ 	.word	0xffffffff


	//   ....[38]....
        /*10e4*/ 	.word	0xffffffff


	//   ....[39]....
        /*10e8*/ 	.word	0xffffffff


	//   ....[40]....
        /*10ec*/ 	.word	0xffffffff


	//   ....[41]....
        /*10f0*/ 	.word	0xffffffff


	//   ....[42]....
        /*10f4*/ 	.word	0xffffffff


	//   ....[43]....
        /*10f8*/ 	.word	0xffffffff


	//   ....[44]....
        /*10fc*/ 	.word	0xffffffff


	//   ....[45]....
        /*1100*/ 	.word	0xffffffff


	//   ....[46]....
        /*1104*/ 	.word	0xffffffff


	//   ....[47]....
        /*1108*/ 	.word	0xffffffff


	//   ....[48]....
        /*110c*/ 	.word	0xffffffff


	//   ....[49]....
        /*1110*/ 	.word	0xffffffff


	//   ....[50]....
        /*1114*/ 	.word	0xffffffff


	//   ....[51]....
        /*1118*/ 	.word	0xffffffff


	//   ....[52]....
        /*111c*/ 	.word	0xffffffff


	//   ....[53]....
        /*1120*/ 	.word	0xffffffff


	//   ....[54]....
        /*1124*/ 	.word	0xffffffff


	//   ....[55]....
        /*1128*/ 	.word	0xffffffff


	//   ....[56]....
        /*112c*/ 	.word	0xffffffff


	//   ....[57]....
        /*1130*/ 	.word	0xffffffff


	//   ....[58]....
        /*1134*/ 	.word	0xffffffff


	//   ....[59]....
        /*1138*/ 	.word	0xffffffff


	//   ....[60]....
        /*113c*/ 	.word	0xffffffff


	//   ....[61]....
        /*1140*/ 	.word	0xffffffff


	//   ....[62]....
        /*1144*/ 	.word	0xffffffff


	//   ....[63]....
        /*1148*/ 	.word	0xffffffff


	//   ....[64]....
        /*114c*/ 	.word	0xffffffff


	//   ....[65]....
        /*1150*/ 	.word	0xffffffff


	//   ....[66]....
        /*1154*/ 	.word	0xffffffff


	//   ....[67]....
        /*1158*/ 	.word	0xffffffff


	//   ....[68]....
        /*115c*/ 	.word	0xffffffff


	//   ....[69]....
        /*1160*/ 	.word	0xffffffff


	//   ....[70]....
        /*1164*/ 	.word	0xffffffff


	//   ....[71]....
        /*1168*/ 	.word	0xffffffff


	//   ....[72]....
        /*116c*/ 	.word	0xffffffff


	//   ....[73]....
        /*1170*/ 	.word	0xffffffff


	//   ....[74]....
        /*1174*/ 	.word	0xffffffff


	//   ....[75]....
        /*1178*/ 	.word	0xffffffff


	//   ....[76]....
        /*117c*/ 	.word	0xffffffff


	//   ....[77]....
        /*1180*/ 	.word	0xffffffff


	//   ....[78]....
        /*1184*/ 	.word	0xffffffff


	//   ....[79]....
        /*1188*/ 	.word	0xffffffff


	//   ....[80]....
        /*118c*/ 	.word	0xffffffff


	//   ....[81]....
        /*1190*/ 	.word	0xffffffff


	//   ....[82]....
        /*1194*/ 	.word	0xffffffff


	//   ....[83]....
        /*1198*/ 	.word	0xffffffff


	//   ....[84]....
        /*119c*/ 	.word	0xffffffff


	//   ....[85]....
        /*11a0*/ 	.word	0xffffffff


	//   ....[86]....
        /*11a4*/ 	.word	0xffffffff


	//   ....[87]....
        /*11a8*/ 	.word	0xffffffff


	//   ....[88]....
        /*11ac*/ 	.word	0xffffffff


	//   ....[89]....
        /*11b0*/ 	.word	0xffffffff


	//   ....[90]....
        /*11b4*/ 	.word	0xffffffff


	//   ....[91]....
        /*11b8*/ 	.word	0xffffffff


	//   ....[92]....
        /*11bc*/ 	.word	0xffffffff


	//   ....[93]....
        /*11c0*/ 	.word	0xffffffff


	//   ....[94]....
        /*11c4*/ 	.word	0xffffffff


	//   ....[95]....
        /*11c8*/ 	.word	0xffffffff


	//   ....[96]....
        /*11cc*/ 	.word	0xffffffff


	//   ....[97]....
        /*11d0*/ 	.word	0xffffffff


	//   ....[98]....
        /*11d4*/ 	.word	0xffffffff


	//   ....[99]....
        /*11d8*/ 	.word	0xffffffff


	//   ....[100]....
        /*11dc*/ 	.word	0xffffffff


	//   ....[101]....
        /*11e0*/ 	.word	0xffffffff


	//   ....[102]....
        /*11e4*/ 	.word	0xffffffff


	//   ....[103]....
        /*11e8*/ 	.word	0xffffffff


	//   ....[104]....
        /*11ec*/ 	.word	0xffffffff


	//   ....[105]....
        /*11f0*/ 	.word	0xffffffff


	//   ....[106]....
        /*11f4*/ 	.word	0xffffffff


	//   ....[107]....
        /*11f8*/ 	.word	0xffffffff


	//   ....[108]....
        /*11fc*/ 	.word	0xffffffff


	//   ....[109]....
        /*1200*/ 	.word	0xffffffff


	//   ....[110]....
        /*1204*/ 	.word	0xffffffff


	//   ....[111]....
        /*1208*/ 	.word	0xffffffff


	//   ....[112]....
        /*120c*/ 	.word	0xffffffff


	//   ....[113]....
        /*1210*/ 	.word	0xffffffff


	//   ....[114]....
        /*1214*/ 	.word	0xffffffff


	//   ....[115]....
        /*1218*/ 	.word	0xffffffff


	//   ....[116]....
        /*121c*/ 	.word	0xffffffff


	//   ....[117]....
        /*1220*/ 	.word	0xffffffff


	//   ....[118]....
        /*1224*/ 	.word	0xffffffff


	//   ....[119]....
        /*1228*/ 	.word	0xffffffff


	//   ....[120]....
        /*122c*/ 	.word	0xffffffff


	//   ....[121]....
        /*1230*/ 	.word	0xffffffff


	//   ....[122]....
        /*1234*/ 	.word	0xffffffff


	//   ....[123]....
        /*1238*/ 	.word	0xffffffff


	//   ....[124]....
        /*123c*/ 	.word	0xffffffff


	//   ....[125]....
        /*1240*/ 	.word	0xffffffff


	//   ....[126]....
        /*1244*/ 	.word	0xffffffff


	//   ....[127]....
        /*1248*/ 	.word	0xffffffff


	//   ....[128]....
        /*124c*/ 	.word	0xffffffff


	//   ....[129]....
        /*1250*/ 	.word	0xffffffff


	//   ....[130]....
        /*1254*/ 	.word	0xffffffff


	//   ....[131]....
        /*1258*/ 	.word	0xffffffff


	//   ....[132]....
        /*125c*/ 	.word	0xffffffff


	//   ....[133]....
        /*1260*/ 	.word	0xffffffff


	//   ....[134]....
        /*1264*/ 	.word	0xffffffff


	//   ....[135]....
        /*1268*/ 	.word	0xffffffff


	//   ....[136]....
        /*126c*/ 	.word	0xffffffff


	//   ....[137]....
        /*1270*/ 	.word	0xffffffff


	//   ....[138]....
        /*1274*/ 	.word	0xffffffff


	//   ....[139]....
        /*1278*/ 	.word	0xffffffff


	//   ....[140]....
        /*127c*/ 	.word	0xffffffff


	//   ....[141]....
        /*1280*/ 	.word	0xffffffff


	//   ....[142]....
        /*1284*/ 	.word	0xffffffff


	//   ....[143]....
        /*1288*/ 	.word	0xffffffff


	//   ....[144]....
        /*128c*/ 	.word	0xffffffff


	//   ....[145]....
        /*1290*/ 	.word	0xffffffff


	//   ....[146]....
        /*1294*/ 	.word	0xffffffff


	//   ....[147]....
        /*1298*/ 	.word	0xffffffff


	//   ....[148]....
        /*129c*/ 	.word	0xffffffff


	//   ....[149]....
        /*12a0*/ 	.word	0xffffffff


	//   ....[150]....
        /*12a4*/ 	.word	0xffffffff


	//   ....[151]....
        /*12a8*/ 	.word	0xffffffff


	//   ....[152]....
        /*12ac*/ 	.word	0xffffffff


	//   ....[153]....
        /*12b0*/ 	.word	0xffffffff


	//   ....[154]....
        /*12b4*/ 	.word	0xffffffff


	//   ....[155]....
        /*12b8*/ 	.word	0xffffffff


	//   ....[156]....
        /*12bc*/ 	.word	0xffffffff


	//   ....[157]....
        /*12c0*/ 	.word	0xffffffff


	//   ....[158]....
        /*12c4*/ 	.word	0xffffffff


	//   ....[159]....
        /*12c8*/ 	.word	0xffffffff


	//   ....[160]....
        /*12cc*/ 	.word	0xffffffff


	//   ....[161]....
        /*12d0*/ 	.word	0xffffffff


	//   ....[162]....
        /*12d4*/ 	.word	0xffffffff


	//   ....[163]....
        /*12d8*/ 	.word	0xffffffff


	//   ....[164]....
        /*12dc*/ 	.word	0xffffffff


	//   ....[165]....
        /*12e0*/ 	.word	0xffffffff


	//   ....[166]....
        /*12e4*/ 	.word	0xffffffff


	//   ....[167]....
        /*12e8*/ 	.word	0xffffffff


	//   ....[168]....
        /*12ec*/ 	.word	0xffffffff


	//   ....[169]....
        /*12f0*/ 	.word	0xffffffff


	//   ....[170]....
        /*12f4*/ 	.word	0xffffffff


	//   ....[171]....
        /*12f8*/ 	.word	0xffffffff


	//   ....[172]....
        /*12fc*/ 	.word	0xffffffff


	//   ....[173]....
        /*1300*/ 	.word	0xffffffff


	//   ....[174]....
        /*1304*/ 	.word	0xffffffff


	//   ....[175]....
        /*1308*/ 	.word	0xffffffff


	//   ....[176]....
        /*130c*/ 	.word	0xffffffff


	//   ....[177]....
        /*1310*/ 	.word	0xffffffff


	//   ....[178]....
        /*1314*/ 	.word	0xffffffff


	//   ....[179]....
        /*1318*/ 	.word	0xffffffff


	//   ....[180]....
        /*131c*/ 	.word	0xffffffff


	//   ....[181]....
        /*1320*/ 	.word	0xffffffff


	//   ....[182]....
        /*1324*/ 	.word	0xffffffff


	//   ....[183]....
        /*1328*/ 	.word	0xffffffff


	//   ....[184]....
        /*132c*/ 	.word	0xffffffff


	//   ....[185]....
        /*1330*/ 	.word	0xffffffff


	//   ....[186]....
        /*1334*/ 	.word	0xffffffff


	//   ....[187]....
        /*1338*/ 	.word	0xffffffff


	//   ....[188]....
        /*133c*/ 	.word	0xffffffff


	//   ....[189]....
        /*1340*/ 	.word	0xffffffff


	//   ....[190]....
        /*1344*/ 	.word	0xffffffff


	//   ....[191]....
        /*1348*/ 	.word	0xffffffff


	//   ....[192]....
        /*134c*/ 	.word	0xffffffff


	//   ....[193]....
        /*1350*/ 	.word	0xffffffff


	//   ....[194]....
        /*1354*/ 	.word	0xffffffff


	//   ....[195]....
        /*1358*/ 	.word	0xffffffff


	//   ....[196]....
        /*135c*/ 	.word	0xffffffff


	//   ....[197]....
        /*1360*/ 	.word	0xffffffff


	//   ....[198]....
        /*1364*/ 	.word	0xffffffff


	//   ....[199]....
        /*1368*/ 	.word	0xffffffff


	//   ....[200]....
        /*136c*/ 	.word	0xffffffff


	//   ....[201]....
        /*1370*/ 	.word	0xffffffff


	//   ....[202]....
        /*1374*/ 	.word	0xffffffff


	//   ....[203]....
        /*1378*/ 	.word	0xffffffff


	//   ....[204]....
        /*137c*/ 	.word	0xffffffff


	//   ....[205]....
        /*1380*/ 	.word	0xffffffff


	//   ....[206]....
        /*1384*/ 	.word	0xffffffff


	//   ....[207]....
        /*1388*/ 	.word	0xffffffff


	//   ....[208]....
        /*138c*/ 	.word	0xffffffff


	//   ....[209]....
        /*1390*/ 	.word	0xffffffff


	//   ....[210]....
        /*1394*/ 	.word	0xffffffff


	//   ....[211]....
        /*1398*/ 	.word	0xffffffff


	//   ....[212]....
        /*139c*/ 	.word	0xffffffff


	//   ....[213]....
        /*13a0*/ 	.word	0xffffffff


	//   ....[214]....
        /*13a4*/ 	.word	0xffffffff


	//   ....[215]....
        /*13a8*/ 	.word	0xffffffff


	//   ....[216]....
        /*13ac*/ 	.word	0xffffffff


	//   ....[217]....
        /*13b0*/ 	.word	0xffffffff


	//   ....[218]....
        /*13b4*/ 	.word	0xffffffff


	//   ....[219]....
        /*13b8*/ 	.word	0xffffffff


	//   ....[220]....
        /*13bc*/ 	.word	0xffffffff


	//   ....[221]....
        /*13c0*/ 	.word	0xffffffff


	//   ....[222]....
        /*13c4*/ 	.word	0xffffffff


	//   ....[223]....
        /*13c8*/ 	.word	0xffffffff


	//   ....[224]....
        /*13cc*/ 	.word	0xffffffff


	//   ....[225]....
        /*13d0*/ 	.word	0xffffffff


	//   ....[226]....
        /*13d4*/ 	.word	0xffffffff


	//   ....[227]....
        /*13d8*/ 	.word	0xffffffff


	//   ....[228]....
        /*13dc*/ 	.word	0xffffffff


	//   ....[229]....
        /*13e0*/ 	.word	0xffffffff


	//   ....[230]....
        /*13e4*/ 	.word	0xffffffff


	//   ....[231]....
        /*13e8*/ 	.word	0xffffffff


	//   ....[232]....
        /*13ec*/ 	.word	0xffffffff


	//   ....[233]....
        /*13f0*/ 	.word	0xffffffff


	//   ....[234]....
        /*13f4*/ 	.word	0x0500000f


	//   ....[235]....
        /*13f8*/ 	.word	0x0500000f


	//   ....[236]....
        /*13fc*/ 	.word	0x0500000f


	//   ....[237]....
        /*1400*/ 	.word	0x0500000f


	//   ....[238]....
        /*1404*/ 	.word	0x0500000f


	//   ....[239]....
        /*1408*/ 	.word	0x0500000f


	//   ....[240]....
        /*140c*/ 	.word	0x0500000f


	//   ....[241]....
        /*1410*/ 	.word	0x0500000f


	//   ....[242]....
        /*1414*/ 	.word	0x0500000f


	//   ....[243]....
        /*1418*/ 	.word	0x0500000f


	//   ....[244]....
        /*141c*/ 	.word	0x0500000f


	//   ....[245]....
        /*1420*/ 	.word	0x0500000f


	//   ....[246]....
        /*1424*/ 	.word	0x0500000f


	//   ....[247]....
        /*1428*/ 	.word	0x0500000f


	//   ....[248]....
        /*142c*/ 	.word	0x0500000f


	//   ....[249]....
        /*1430*/ 	.word	0x0500000f


	//   ....[250]....
        /*1434*/ 	.word	0x0500000f


	//   ....[251]....
        /*1438*/ 	.word	0x0500000f


	//   ....[252]....
        /*143c*/ 	.word	0x0500000f


	//   ....[253]....
        /*1440*/ 	.word	0x0500000f


	//   ....[254]....
        /*1444*/ 	.word	0x0500000f


	//   ....[255]....
        /*1448*/ 	.word	0x0500000f


	//   ....[0]....
        /*144c*/ 	.word	0x0500000f


	//   ....[1]....
        /*1450*/ 	.word	0x0500000f


	//   ....[2]....
        /*1454*/ 	.word	0x0500000f


	//   ....[3]....
        /*1458*/ 	.word	0x0500000f


	//   ....[4]....
        /*145c*/ 	.word	0x0500000f


	//   ....[5]....
        /*1460*/ 	.word	0x0500000f


	//   ....[6]....
        /*1464*/ 	.word	0x0500000f


	//   ....[7]....
        /*1468*/ 	.word	0x0500000f


	//   ....[8]....
        /*146c*/ 	.word	0x0500000f


	//   ....[9]....
        /*1470*/ 	.word	0x0500000f


	//   ....[10]....
        /*1474*/ 	.word	0x0500000f


	//   ....[11]....
        /*1478*/ 	.word	0x0500000f


	//   ....[12]....
        /*147c*/ 	.word	0x0500000f


	//   ....[13]....
        /*1480*/ 	.word	0x0500000f


	//   ....[14]....
        /*1484*/ 	.word	0x0500000f


	//   ....[15]....
        /*1488*/ 	.word	0x0500000f


	//   ....[16]....
        /*148c*/ 	.word	0x0500000f


	//   ....[17]....
        /*1490*/ 	.word	0x0500000f


	//   ....[18]....
        /*1494*/ 	.word	0x0500000f


	//   ....[19]....
        /*1498*/ 	.word	0x0500000f


	//   ....[20]....
        /*149c*/ 	.word	0x0500000f


	//   ....[21]....
        /*14a0*/ 	.word	0x0500000f


	//   ....[22]....
        /*14a4*/ 	.word	0x0500000f


	//   ....[23]....
        /*14a8*/ 	.word	0x0500000f


	//   ....[24]....
        /*14ac*/ 	.word	0x0500000f


	//   ....[25]....
        /*14b0*/ 	.word	0x0500000f


	//   ....[26]....
        /*14b4*/ 	.word	0x0500000f


	//   ....[27]....
        /*14b8*/ 	.word	0x0500000f


	//   ....[28]....
        /*14bc*/ 	.word	0x0500000f


	//   ....[29]....
        /*14c0*/ 	.word	0x0500000f


	//   ....[30]....
        /*14c4*/ 	.word	0x0500000f


	//   ....[31]....
        /*14c8*/ 	.word	0x0500000f


	//   ....[32]....
        /*14cc*/ 	.word	0x0500000f


	//   ....[33]....
        /*14d0*/ 	.word	0x0500000f


	//   ....[34]....
        /*14d4*/ 	.word	0x0500000f


	//   ....[35]....
        /*14d8*/ 	.word	0x0500000f


	//   ....[36]....
        /*14dc*/ 	.word	0x0500000f


	//   ....[37]....
        /*14e0*/ 	.word	0x0500000f


	//   ....[38]....
        /*14e4*/ 	.word	0x0500000f


	//   ....[39]....
        /*14e8*/ 	.word	0x0500000f


	//   ....[40]....
        /*14ec*/ 	.word	0x0500000f


	//   ....[41]....
        /*14f0*/ 	.word	0x0500000f


	//   ....[42]....
        /*14f4*/ 	.word	0x0500000f


	//   ....[43]....
        /*14f8*/ 	.word	0x0500000f


	//   ....[44]....
        /*14fc*/ 	.word	0x0500000f


	//   ....[45]....
        /*1500*/ 	.word	0x0500000f


	//   ....[46]....
        /*1504*/ 	.word	0x0500000f


	//   ....[47]....
        /*1508*/ 	.word	0x0500000f


	//   ....[48]....
        /*150c*/ 	.word	0x0500000f


	//   ....[49]....
        /*1510*/ 	.word	0x0500000f


	//   ....[50]....
        /*1514*/ 	.word	0x0500000f


	//   ....[51]....
        /*1518*/ 	.word	0x0500000f


	//   ....[52]....
        /*151c*/ 	.word	0x0500000f


	//   ....[53]....
        /*1520*/ 	.word	0x0500000f


	//   ....[54]....
        /*1524*/ 	.word	0x0500000f


	//   ....[55]....
        /*1528*/ 	.word	0x0500000f


	//   ....[56]....
        /*152c*/ 	.word	0x0500000f


	//   ....[57]....
        /*1530*/ 	.word	0x0500000f


	//   ....[58]....
        /*1534*/ 	.word	0x0500000f


	//   ....[59]....
        /*1538*/ 	.word	0x0500000f


	//   ....[60]....
        /*153c*/ 	.word	0x0500000f


	//   ....[61]....
        /*1540*/ 	.word	0x0500000f


	//   ....[62]....
        /*1544*/ 	.word	0x0500000f


	//   ....[63]....
        /*1548*/ 	.word	0x0500000f


	//   ....[64]....
        /*154c*/ 	.word	0x0500000f


	//   ....[65]....
        /*1550*/ 	.word	0x0500000f


	//   ....[66]....
        /*1554*/ 	.word	0x0500000f


	//   ....[67]....
        /*1558*/ 	.word	0x0500000f


	//   ....[68]....
        /*155c*/ 	.word	0x0500000f


	//   ....[69]....
        /*1560*/ 	.word	0x0500000f


	//   ....[70]....
        /*1564*/ 	.word	0x0500000f


	//   ....[71]....
        /*1568*/ 	.word	0x0500000f


	//   ....[72]....
        /*156c*/ 	.word	0x0500000f


	//   ....[73]....
        /*1570*/ 	.word	0x0500000f


	//   ....[74]....
        /*1574*/ 	.word	0x0500000f


	//   ....[75]....
        /*1578*/ 	.word	0x0500000f


	//   ....[76]....
        /*157c*/ 	.word	0x0500000f


	//   ....[77]....
        /*1580*/ 	.word	0x0500000f


	//   ....[78]....
        /*1584*/ 	.word	0x0500000f


	//   ....[79]....
        /*1588*/ 	.word	0x0500000f


	//   ....[80]....
        /*158c*/ 	.word	0x0500000f


	//   ....[81]....
        /*1590*/ 	.word	0x0500000f


	//   ....[82]....
        /*1594*/ 	.word	0x0500000f


	//   ....[83]....
        /*1598*/ 	.word	0x0500000f


	//   ....[84]....
        /*159c*/ 	.word	0x0500000f


	//   ....[85]....
        /*15a0*/ 	.word	0x0500000f


	//   ....[86]....
        /*15a4*/ 	.word	0x0500000f


	//   ....[87]....
        /*15a8*/ 	.word	0x0500000f


	//   ....[88]....
        /*15ac*/ 	.word	0x0500000f


	//   ....[89]....
        /*15b0*/ 	.word	0x0500000f


	//   ....[90]....
        /*15b4*/ 	.word	0x0500000f


	//   ....[91]....
        /*15b8*/ 	.word	0x0500000f


	//   ....[92]....
        /*15bc*/ 	.word	0x0500000f


	//   ....[93]....
        /*15c0*/ 	.word	0x0500000f


	//   ....[94]....
        /*15c4*/ 	.word	0x0500000f


	//   ....[95]....
        /*15c8*/ 	.word	0x0500000f


	//   ....[96]....
        /*15cc*/ 	.word	0x0500000f


	//   ....[97]....
        /*15d0*/ 	.word	0x0500000f


	//   ....[98]....
        /*15d4*/ 	.word	0x0500000f


	//   ....[99]....
        /*15d8*/ 	.word	0x0500000f


	//   ....[100]....
        /*15dc*/ 	.word	0x0500000f


	//   ....[101]....
        /*15e0*/ 	.word	0x0500000f


	//   ....[102]....
        /*15e4*/ 	.word	0x0500000f


	//   ....[103]....
        /*15e8*/ 	.word	0x0500000f


	//   ....[104]....
        /*15ec*/ 	.word	0x0500000f


	//   ....[105]....
        /*15f0*/ 	.word	0x0500000f


	//   ....[106]....
        /*15f4*/ 	.word	0x0500000f


	//   ....[107]....
        /*15f8*/ 	.word	0x0500000f


	//   ....[108]....
        /*15fc*/ 	.word	0x0500000f


	//   ....[109]....
        /*1600*/ 	.word	0x0500000f


	//   ....[110]....
        /*1604*/ 	.word	0x0500000f


	//   ....[111]....
        /*1608*/ 	.word	0x0500000f


	//   ....[112]....
        /*160c*/ 	.word	0x0500000f


	//   ....[113]....
        /*1610*/ 	.word	0x0500000f


	//   ....[114]....
        /*1614*/ 	.word	0x0500000f


	//   ....[115]....
        /*1618*/ 	.word	0x0500000f


	//   ....[116]....
        /*161c*/ 	.word	0x0500000f


	//   ....[117]....
        /*1620*/ 	.word	0x0500000f


	//   ....[118]....
        /*1624*/ 	.word	0x0500000f


	//   ....[119]....
        /*1628*/ 	.word	0x0500000f


	//   ....[120]....
        /*162c*/ 	.word	0x0500000f


	//   ....[121]....
        /*1630*/ 	.word	0x0500000f


	//   ....[122]....
        /*1634*/ 	.word	0x0500000f


	//   ....[123]....
        /*1638*/ 	.word	0x0500000f


	//   ....[124]....
        /*163c*/ 	.word	0x0500000f


	//   ....[125]....
        /*1640*/ 	.word	0x0500000f


	//   ....[126]....
        /*1644*/ 	.word	0x0500000f


	//   ....[127]....
        /*1648*/ 	.word	0x0500000f


	//   ....[128]....
        /*164c*/ 	.word	0x0500000f


	//   ....[129]....
        /*1650*/ 	.word	0x0500000f


	//   ....[130]....
        /*1654*/ 	.word	0x0500000f


	//   ....[131]....
        /*1658*/ 	.word	0x0500000f


	//   ....[132]....
        /*165c*/ 	.word	0x0500000f


	//   ....[133]....
        /*1660*/ 	.word	0x0500000f


	//   ....[134]....
        /*1664*/ 	.word	0x0500000f


	//   ....[135]....
        /*1668*/ 	.word	0x0500000f


	//   ....[136]....
        /*166c*/ 	.word	0x0500000f


	//   ....[137]....
        /*1670*/ 	.word	0x0500000f


	//   ....[138]....
        /*1674*/ 	.word	0x0500000f


	//   ....[139]....
        /*1678*/ 	.word	0x0500000f


	//   ....[140]....
        /*167c*/ 	.word	0x0500000f


	//   ....[141]....
        /*1680*/ 	.word	0x0500000f


	//   ....[142]....
        /*1684*/ 	.word	0x0500000f


	//   ....[143]....
        /*1688*/ 	.word	0x0500000f


	//   ....[144]....
        /*168c*/ 	.word	0x0500000f


	//   ....[145]....
        /*1690*/ 	.word	0x0500000f


	//   ....[146]....
        /*1694*/ 	.word	0x0500000f


	//   ....[147]....
        /*1698*/ 	.word	0x0500000f


	//   ....[148]....
        /*169c*/ 	.word	0x0500000f


	//   ....[149]....
        /*16a0*/ 	.word	0x0500000f


	//   ....[150]....
        /*16a4*/ 	.word	0x0500000f


	//   ....[151]....
        /*16a8*/ 	.word	0x0500000f


	//   ....[152]....
        /*16ac*/ 	.word	0x0500000f


	//   ....[153]....
        /*16b0*/ 	.word	0x0500000f


	//   ....[154]....
        /*16b4*/ 	.word	0x0500000f


	//   ....[155]....
        /*16b8*/ 	.word	0x0500000f


	//   ....[156]....
        /*16bc*/ 	.word	0x0500000f


	//   ....[157]....
        /*16c0*/ 	.word	0x0500000f


	//   ....[158]....
        /*16c4*/ 	.word	0x0500000f


	//   ....[159]....
        /*16c8*/ 	.word	0x0500000f


	//   ....[160]....
        /*16cc*/ 	.word	0x0500000f


	//   ....[161]....
        /*16d0*/ 	.word	0x0500000f


	//   ....[162]....
        /*16d4*/ 	.word	0x0500000f


	//   ....[163]....
        /*16d8*/ 	.word	0x0500000f


	//   ....[164]....
        /*16dc*/ 	.word	0x0500000f


	//   ....[165]....
        /*16e0*/ 	.word	0x0500000f


	//   ....[166]....
        /*16e4*/ 	.word	0x0500000f


	//   ....[167]....
        /*16e8*/ 	.word	0x0500000f


	//   ....[168]....
        /*16ec*/ 	.word	0x0500000f


	//   ....[169]....
        /*16f0*/ 	.word	0x0500000f


	//   ....[170]....
        /*16f4*/ 	.word	0x0500000f


	//   ....[171]....
        /*16f8*/ 	.word	0x0500000f


	//----- nvinfo : EIATTR_COOP_GROUP_INSTR_OFFSETS
	.align		4
.L_399:
        /*16fc*/ 	.byte	0x04, 0x28
        /*16fe*/ 	.short	(.L_401 - .L_400)


	//   ....[0]....
.L_400:
        /*1700*/ 	.word	0x00000070


	//   ....[1]....
        /*1704*/ 	.word	0x000001a0


	//   ....[2]....
        /*1708*/ 	.word	0x000001f0


	//   ....[3]....
        /*170c*/ 	.word	0x00000420


	//   ....[4]....
        /*1710*/ 	.word	0x00000580


	//   ....[5]....
        /*1714*/ 	.word	0x000006a0


	//   ....[6]....
        /*1718*/ 	.word	0x00000800


	//   ....[7]....
        /*171c*/ 	.word	0x0000da20


	//   ....[8]....
        /*1720*/ 	.word	0x0000e1f0


	//   ....[9]....
        /*1724*/ 	.word	0x0000e200


	//   ....[10]....
        /*1728*/ 	.word	0x0000e210


	//   ....[11]....
        /*172c*/ 	.word	0x0000e220


	//   ....[12]....
        /*1730*/ 	.word	0x00011860


	//   ....[13]....
        /*1734*/ 	.word	0x00011870


	//   ....[14]....
        /*1738*/ 	.word	0x00011880


	//   ....[15]....
        /*173c*/ 	.word	0x00011890


	//   ....[16]....
        /*1740*/ 	.word	0x000168e0


	//   ....[17]....
        /*1744*/ 	.word	0x00016970


	//   ....[18]....
        /*1748*/ 	.word	0x00016cb0


	//   ....[19]....
        /*174c*/ 	.word	0x00016cd0


	//   ....[20]....
        /*1750*/ 	.word	0x00019cb0


	//   ....[21]....
        /*1754*/ 	.word	0x00019cd0


	//   ....[22]....
        /*1758*/ 	.word	0x00019d00


	//   ....[23]....
        /*175c*/ 	.word	0x00019d40


	//   ....[24]....
        /*1760*/ 	.word	0x0001ba50


	//   ....[25]....
        /*1764*/ 	.word	0x0001ba60


	//   ....[26]....
        /*1768*/ 	.word	0x0001ba80


	//   ....[27]....
        /*176c*/ 	.word	0x0001baa0


	//   ....[28]....
        /*1770*/ 	.word	0x0001cd50


	//   ....[29]....
        /*1774*/ 	.word	0x0001cd80


	//   ....[30]....
        /*1778*/ 	.word	0x0001cdb0


	//   ....[31]....
        /*177c*/ 	.word	0x0001cde0


	//   ....[32]....
        /*1780*/ 	.word	0x0001ce10


	//   ....[33]....
        /*1784*/ 	.word	0x0001ce40


	//   ....[34]....
        /*1788*/ 	.word	0x0001ce70


	//   ....[35]....
        /*178c*/ 	.word	0x0001cea0


	//   ....[36]....
        /*1790*/ 	.word	0x0001ced0


	//   ....[37]....
        /*1794*/ 	.word	0x0001cf00


	//   ....[38]....
        /*1798*/ 	.word	0x0001cf30


	//   ....[39]....
        /*179c*/ 	.word	0x0001cf60


	//   ....[40]....
        /*17a0*/ 	.word	0x0001cf90


	//   ....[41]....
        /*17a4*/ 	.word	0x0001cfc0


	//   ....[42]....
        /*17a8*/ 	.word	0x0001cff0


	//   ....[43]....
        /*17ac*/ 	.word	0x0001d020


	//   ....[44]....
        /*17b0*/ 	.word	0x0001d050


	//   ....[45]....
        /*17b4*/ 	.word	0x0001d080


	//   ....[46]....
        /*17b8*/ 	.word	0x0001d0b0


	//   ....[47]....
        /*17bc*/ 	.word	0x0001d0e0


	//   ....[48]....
        /*17c0*/ 	.word	0x0001d110


	//   ....[49]....
        /*17c4*/ 	.word	0x0001d140


	//   ....[50]....
        /*17c8*/ 	.word	0x0001d170


	//   ....[51]....
        /*17cc*/ 	.word	0x0001d1a0


	//   ....[52]....
        /*17d0*/ 	.word	0x0001d1d0


	//   ....[53]....
        /*17d4*/ 	.word	0x0001d200


	//   ....[54]....
        /*17d8*/ 	.word	0x0001d230


	//   ....[55]....
        /*17dc*/ 	.word	0x0001d260


	//   ....[56]....
        /*17e0*/ 	.word	0x0001d290


	//   ....[57]....
        /*17e4*/ 	.word	0x0001d2c0


	//   ....[58]....
        /*17e8*/ 	.word	0x0001d2f0


	//   ....[59]....
        /*17ec*/ 	.word	0x0001d320


	//   ....[60]....
        /*17f0*/ 	.word	0x0001d350


	//   ....[61]....
        /*17f4*/ 	.word	0x0001d380


	//   ....[62]....
        /*17f8*/ 	.word	0x0001d3b0


	//   ....[63]....
        /*17fc*/ 	.word	0x0001d3e0


	//   ....[64]....
        /*1800*/ 	.word	0x0001d410


	//   ....[65]....
        /*1804*/ 	.word	0x0001d440


	//   ....[66]....
        /*1808*/ 	.word	0x0001d470


	//   ....[67]....
        /*180c*/ 	.word	0x0001d4a0


	//   ....[68]....
        /*1810*/ 	.word	0x0001d4d0


	//   ....[69]....
        /*1814*/ 	.word	0x0001d500


	//   ....[70]....
        /*1818*/ 	.word	0x0001d530


	//   ....[71]....
        /*181c*/ 	.word	0x0001d560


	//   ....[72]....
        /*1820*/ 	.word	0x0001d590


	//   ....[73]....
        /*1824*/ 	.word	0x0001d5c0


	//   ....[74]....
        /*1828*/ 	.word	0x0001d5f0


	//   ....[75]....
        /*182c*/ 	.word	0x0001d620


	//   ....[76]....
        /*1830*/ 	.word	0x0001d650


	//   ....[77]....
        /*1834*/ 	.word	0x0001d680


	//   ....[78]....
        /*1838*/ 	.word	0x0001d6b0


	//   ....[79]....
        /*183c*/ 	.word	0x0001d6e0


	//   ....[80]....
        /*1840*/ 	.word	0x0001d710


	//   ....[81]....
        /*1844*/ 	.word	0x0001d740


	//   ....[82]....
        /*1848*/ 	.word	0x0001d770


	//   ....[83]....
        /*184c*/ 	.word	0x0001d7a0


	//   ....[84]....
        /*1850*/ 	.word	0x0001d7d0


	//   ....[85]....
        /*1854*/ 	.word	0x0001d800


	//   ....[86]....
        /*1858*/ 	.word	0x0001d830


	//   ....[87]....
        /*185c*/ 	.word	0x0001d860


	//   ....[88]....
        /*1860*/ 	.word	0x0001d890


	//   ....[89]....
        /*1864*/ 	.word	0x0001d8c0


	//   ....[90]....
        /*1868*/ 	.word	0x0001d8f0


	//   ....[91]....
        /*186c*/ 	.word	0x0001d920


	//   ....[92]....
        /*1870*/ 	.word	0x0001d950


	//   ....[93]....
        /*1874*/ 	.word	0x0001d980


	//   ....[94]....
        /*1878*/ 	.word	0x0001d9b0


	//   ....[95]....
        /*187c*/ 	.word	0x0001d9e0


	//   ....[96]....
        /*1880*/ 	.word	0x0001da10


	//   ....[97]....
        /*1884*/ 	.word	0x0001da40


	//   ....[98]....
        /*1888*/ 	.word	0x0001da70


	//   ....[99]....
        /*188c*/ 	.word	0x0001daa0


	//   ....[100]....
        /*1890*/ 	.word	0x0001dad0


	//   ....[101]....
        /*1894*/ 	.word	0x0001db00


	//   ....[102]....
        /*1898*/ 	.word	0x0001db30


	//   ....[103]....
        /*189c*/ 	.word	0x0001db60


	//   ....[104]....
        /*18a0*/ 	.word	0x0001db90


	//   ....[105]....
        /*18a4*/ 	.word	0x0001dbc0


	//   ....[106]....
        /*18a8*/ 	.word	0x0001dbf0


	//   ....[107]....
        /*18ac*/ 	.word	0x0001dc20


	//   ....[108]....
        /*18b0*/ 	.word	0x0001dc50


	//   ....[109]....
        /*18b4*/ 	.word	0x0001dc80


	//   ....[110]....
        /*18b8*/ 	.word	0x0001dcb0


	//   ....[111]....
        /*18bc*/ 	.word	0x0001dce0


	//   ....[112]....
        /*18c0*/ 	.word	0x0001dd10


	//   ....[113]....
        /*18c4*/ 	.word	0x0001dd40


	//   ....[114]....
        /*18c8*/ 	.word	0x0001dd70


	//   ....[115]....
        /*18cc*/ 	.word	0x0001dda0


	//   ....[116]....
        /*18d0*/ 	.word	0x0001ddd0


	//   ....[117]....
        /*18d4*/ 	.word	0x0001de00


	//   ....[118]....
        /*18d8*/ 	.word	0x0001de30


	//   ....[119]....
        /*18dc*/ 	.word	0x0001de60


	//   ....[120]....
        /*18e0*/ 	.word	0x0001de90


	//   ....[121]....
        /*18e4*/ 	.word	0x0001dec0


	//   ....[122]....
        /*18e8*/ 	.word	0x0001def0


	//   ....[123]....
        /*18ec*/ 	.word	0x0001df20


	//   ....[124]....
        /*18f0*/ 	.word	0x0001df50


	//   ....[125]....
        /*18f4*/ 	.word	0x0001df80


	//   ....[126]....
        /*18f8*/ 	.word	0x0001dfb0


	//   ....[127]....
        /*18fc*/ 	.word	0x0001dfe0


	//   ....[128]....
        /*1900*/ 	.word	0x0001e010


	//   ....[129]....
        /*1904*/ 	.word	0x0001e040


	//   ....[130]....
        /*1908*/ 	.word	0x0001e070


	//   ....[131]....
        /*190c*/ 	.word	0x0001e0a0


	//   ....[132]....
        /*1910*/ 	.word	0x0001e0d0


	//   ....[133]....
        /*1914*/ 	.word	0x0001e100


	//   ....[134]....
        /*1918*/ 	.word	0x0001e130


	//   ....[135]....
        /*191c*/ 	.word	0x0001e160


	//   ....[136]....
        /*1920*/ 	.word	0x0001e190


	//   ....[137]....
        /*1924*/ 	.word	0x0001e1c0


	//   ....[138]....
        /*1928*/ 	.word	0x0001e1f0


	//   ....[139]....
        /*192c*/ 	.word	0x0001e220


	//   ....[140]....
        /*1930*/ 	.word	0x0001e250


	//   ....[141]....
        /*1934*/ 	.word	0x0001e280


	//   ....[142]....
        /*1938*/ 	.word	0x0001e2b0


	//   ....[143]....
        /*193c*/ 	.word	0x0001e2e0


	//   ....[144]....
        /*1940*/ 	.word	0x0001e2f0


	//   ....[145]....
        /*1944*/ 	.word	0x0001e320


	//   ....[146]....
        /*1948*/ 	.word	0x0001e330


	//   ....[147]....
        /*194c*/ 	.word	0x0001e360


	//   ....[148]....
        /*1950*/ 	.word	0x0001e390


	//   ....[149]....
        /*1954*/ 	.word	0x0001e3a0


	//   ....[150]....
        /*1958*/ 	.word	0x0001e3d0


	//   ....[151]....
        /*195c*/ 	.word	0x0001e400


	//   ....[152]....
        /*1960*/ 	.word	0x0001e410


	//   ....[153]....
        /*1964*/ 	.word	0x0001e440


	//   ....[154]....
        /*1968*/ 	.word	0x0001e470


	//   ....[155]....
        /*196c*/ 	.word	0x0001e480


	//   ....[156]....
        /*1970*/ 	.word	0x0001ef30


	//   ....[157]....
        /*1974*/ 	.word	0x0001ef50


	//   ....[158]....
        /*1978*/ 	.word	0x0001ef60


	//   ....[159]....
        /*197c*/ 	.word	0x0001ef70


	//   ....[160]....
        /*1980*/ 	.word	0x0001f970


	//   ....[161]....
        /*1984*/ 	.word	0x0001f980


	//   ....[162]....
        /*1988*/ 	.word	0x0001fb50


	//   ....[163]....
        /*198c*/ 	.word	0x0001fb60


	//   ....[164]....
        /*1990*/ 	.word	0x0001fd50


	//   ....[165]....
        /*1994*/ 	.word	0x0001fd60


	//   ....[166]....
        /*1998*/ 	.word	0x0001ff30


	//   ....[167]....
        /*199c*/ 	.word	0x0001ff40


	//   ....[168]....
        /*19a0*/ 	.word	0x000203b0


	//   ....[169]....
        /*19a4*/ 	.word	0x000203c0


	//   ....[170]....
        /*19a8*/ 	.word	0x00021360


	//   ....[171]....
        /*19ac*/ 	.word	0x00021370


	//   ....[172]....
        /*19b0*/ 	.word	0x000235d0


	//   ....[173]....
        /*19b4*/ 	.word	0x000235e0


	//   ....[174]....
        /*19b8*/ 	.word	0x000237b0


	//   ....[175]....
        /*19bc*/ 	.word	0x000237c0


	//   ....[176]....
        /*19c0*/ 	.word	0x00023990


	//   ....[177]....
        /*19c4*/ 	.word	0x000239a0


	//   ....[178]....
        /*19c8*/ 	.word	0x00023b70


	//   ....[179]....
        /*19cc*/ 	.word	0x00023b80


	//   ....[180]....
        /*19d0*/ 	.word	0x00023db0


	//   ....[181]....
        /*19d4*/ 	.word	0x00023ff0


	//   ....[182]....
        /*19d8*/ 	.word	0x00024020


	//   ....[183]....
        /*19dc*/ 	.word	0x00024050


	//   ....[184]....
        /*19e0*/ 	.word	0x00024080


	//   ....[185]....
        /*19e4*/ 	.word	0x000240b0


	//   ....[186]....
        /*19e8*/ 	.word	0x000240e0


	//   ....[187]....
        /*19ec*/ 	.word	0x00024280


	//   ....[188]....
        /*19f0*/ 	.word	0x000242b0


	//   ....[189]....
        /*19f4*/ 	.word	0x000242e0


	//   ....[190]....
        /*19f8*/ 	.word	0x00024310


	//   ....[191]....
        /*19fc*/ 	.word	0x00024340


	//   ....[192]....
        /*1a00*/ 	.word	0x00024370


	//   ....[193]....
        /*1a04*/ 	.word	0x000243f0


	//   ....[194]....
        /*1a08*/ 	.word	0x00024430


	//   ....[195]....
        /*1a0c*/ 	.word	0x00024440


	//   ....[196]....
        /*1a10*/ 	.word	0x000244f0


	//   ....[197]....
        /*1a14*/ 	.word	0x00025700


	//   ....[198]....
        /*1a18*/ 	.word	0x00027220


	//   ....[199]....
        /*1a1c*/ 	.word	0x00027f50


	//   ....[200]....
        /*1a20*/ 	.word	0x00027f80


	//   ....[201]....
        /*1a24*/ 	.word	0x00027fa0


	//   ....[202]....
        /*1a28*/ 	.word	0x00027fc0


	//   ....[203]....
        /*1a2c*/ 	.word	0x000280d0


	//   ....[204]....
        /*1a30*/ 	.word	0x000280e0


	//   ....[205]....
        /*1a34*/ 	.word	0x00028170


	//   ....[206]....
        /*1a38*/ 	.word	0x00028180


	//   ....[207]....
        /*1a3c*/ 	.word	0x00028210


	//   ....[208]....
        /*1a40*/ 	.word	0x00028220


	//   ....[209]....
        /*1a44*/ 	.word	0x000282b0


	//   ....[210]....
        /*1a48*/ 	.word	0x000282c0


	//   ....[211]....
        /*1a4c*/ 	.word	0x00028350


	//   ....[212]....
        /*1a50*/ 	.word	0x00028360


	//   ....[213]....
        /*1a54*/ 	.word	0x000283b0


	//   ....[214]....
        /*1a58*/ 	.word	0x000283e0


	//   ....[215]....
        /*1a5c*/ 	.word	0x0002ad00


	//   ....[216]....
        /*1a60*/ 	.word	0x0002ad30


	//   ....[217]....
        /*1a64*/ 	.word	0x0002ad80


	//   ....[218]....
        /*1a68*/ 	.word	0x0002adb0


	//   ....[219]....
        /*1a6c*/ 	.word	0x0002ade0


	//   ....[220]....
        /*1a70*/ 	.word	0x0002ae10


	//   ....[221]....
        /*1a74*/ 	.word	0x0002ae40


	//   ....[222]....
        /*1a78*/ 	.word	0x0002ae70


	//   ....[223]....
        /*1a7c*/ 	.word	0x0002b040


	//   ....[224]....
        /*1a80*/ 	.word	0x0002b070


	//   ....[225]....
        /*1a84*/ 	.word	0x0002b0a0


	//   ....[226]....
        /*1a88*/ 	.word	0x0002b0d0


	//   ....[227]....
        /*1a8c*/ 	.word	0x0002b100


	//   ....[228]....
        /*1a90*/ 	.word	0x0002b130


	//   ....[229]....
        /*1a94*/ 	.word	0x0002b200


	//   ....[230]....
        /*1a98*/ 	.word	0x0002b220


	//   ....[231]....
        /*1a9c*/ 	.word	0x0002b230


	//   ....[232]....
        /*1aa0*/ 	.word	0x0002b290


	//   ....[233]....
        /*1aa4*/ 	.word	0x0002b9e0


	//   ....[234]....
        /*1aa8*/ 	.word	0x0002be80


	//   ....[235]....
        /*1aac*/ 	.word	0x0002bf30


	//   ....[236]....
        /*1ab0*/ 	.word	0x0002bfc0


	//   ....[237]....
        /*1ab4*/ 	.word	0x0002c010


	//   ....[238]....
        /*1ab8*/ 	.word	0x0002c060


	//   ....[239]....
        /*1abc*/ 	.word	0x0002c150


	//   ....[240]....
        /*1ac0*/ 	.word	0x0002c1e0


	//   ....[241]....
        /*1ac4*/ 	.word	0x0002c230


	//   ....[242]....
        /*1ac8*/ 	.word	0x0002c280


	//   ....[243]....
        /*1acc*/ 	.word	0x0002c590


	//   ....[244]....
        /*1ad0*/ 	.word	0x0002c6b0


	//   ....[245]....
        /*1ad4*/ 	.word	0x0002c7d0


	//   ....[246]....
        /*1ad8*/ 	.word	0x0002c8f0


	//   ....[247]....
        /*1adc*/ 	.word	0x0002ca10


	//   ....[248]....
        /*1ae0*/ 	.word	0x0002cb20


	//   ....[249]....
        /*1ae4*/ 	.word	0x0002cc50


	//   ....[250]....
        /*1ae8*/ 	.word	0x0002cd60


	//   ....[251]....
        /*1aec*/ 	.word	0x0002ce80


	//   ....[252]....
        /*1af0*/ 	.word	0x0002cfa0


	//   ....[253]....
        /*1af4*/ 	.word	0x0002d050


	//   ....[254]....
        /*1af8*/ 	.word	0x0002d0a0


	//   ....[255]....
        /*1afc*/ 	.word	0x0002d120


	//   ....[0]....
        /*1b00*/ 	.word	0x0002d190


	//   ....[1]....
        /*1b04*/ 	.word	0x0002d1f0


	//   ....[2]....
        /*1b08*/ 	.word	0x0002d240


	//   ....[3]....
        /*1b0c*/ 	.word	0x0002d2c0


	//   ....[4]....
        /*1b10*/ 	.word	0x0002d330


	//   ....[5]....
        /*1b14*/ 	.word	0x0002d390


	//   ....[6]....
        /*1b18*/ 	.word	0x0002d3e0


	//   ....[7]....
        /*1b1c*/ 	.word	0x0002d460


	//   ....[8]....
        /*1b20*/ 	.word	0x0002d4d0


	//   ....[9]....
        /*1b24*/ 	.word	0x0002d530


	//   ....[10]....
        /*1b28*/ 	.word	0x0002d580


	//   ....[11]....
        /*1b2c*/ 	.word	0x0002d600


	//   ....[12]....
        /*1b30*/ 	.word	0x0002d670


	//   ....[13]....
        /*1b34*/ 	.word	0x0002d6d0


	//   ....[14]....
        /*1b38*/ 	.word	0x0002d720


	//   ....[15]....
        /*1b3c*/ 	.word	0x0002d7a0


	//   ....[16]....
        /*1b40*/ 	.word	0x0002d810


	//   ....[17]....
        /*1b44*/ 	.word	0x0002d870


	//   ....[18]....
        /*1b48*/ 	.word	0x0002d8c0


	//   ....[19]....
        /*1b4c*/ 	.word	0x0002d940


	//   ....[20]....
        /*1b50*/ 	.word	0x0002d9b0


	//   ....[21]....
        /*1b54*/ 	.word	0x0002da10


	//   ....[22]....
        /*1b58*/ 	.word	0x0002da60


	//   ....[23]....
        /*1b5c*/ 	.word	0x0002dae0


	//   ....[24]....
        /*1b60*/ 	.word	0x0002db50


	//   ....[25]....
        /*1b64*/ 	.word	0x0002dbb0


	//   ....[26]....
        /*1b68*/ 	.word	0x0002dc00


	//   ....[27]....
        /*1b6c*/ 	.word	0x0002dc80


	//   ....[28]....
        /*1b70*/ 	.word	0x0002dcf0


	//   ....[29]....
        /*1b74*/ 	.word	0x0002dd50


	//   ....[30]....
        /*1b78*/ 	.word	0x0002dda0


	//   ....[31]....
        /*1b7c*/ 	.word	0x0002de20


	//   ....[32]....
        /*1b80*/ 	.word	0x0002de90


	//   ....[33]....
        /*1b84*/ 	.word	0x0002def0


	//   ....[34]....
        /*1b88*/ 	.word	0x0002df40


	//   ....[35]....
        /*1b8c*/ 	.word	0x0002dfc0


	//   ....[36]....
        /*1b90*/ 	.word	0x0002e030


	//   ....[37]....
        /*1b94*/ 	.word	0x0002e090


	//   ....[38]....
        /*1b98*/ 	.word	0x0002e0e0


	//   ....[39]....
        /*1b9c*/ 	.word	0x0002e160


	//   ....[40]....
        /*1ba0*/ 	.word	0x0002e1d0


	//   ....[41]....
        /*1ba4*/ 	.word	0x0002e230


	//   ....[42]....
        /*1ba8*/ 	.word	0x0002e280


	//   ....[43]....
        /*1bac*/ 	.word	0x0002e300


	//   ....[44]....
        /*1bb0*/ 	.word	0x0002e370


	//   ....[45]....
        /*1bb4*/ 	.word	0x0002e3d0


	//   ....[46]....
        /*1bb8*/ 	.word	0x0002e420


	//   ....[47]....
        /*1bbc*/ 	.word	0x0002e4a0


	//   ....[48]....
        /*1bc0*/ 	.word	0x0002e510


	//   ....[49]....
        /*1bc4*/ 	.word	0x0002e570


	//   ....[50]....
        /*1bc8*/ 	.word	0x0002e5c0


	//   ....[51]....
        /*1bcc*/ 	.word	0x0002e640


	//   ....[52]....
        /*1bd0*/ 	.word	0x0002e6b0


	//   ....[53]....
        /*1bd4*/ 	.word	0x0002e710


	//   ....[54]....
        /*1bd8*/ 	.word	0x0002e760


	//   ....[55]....
        /*1bdc*/ 	.word	0x0002e7e0


	//   ....[56]....
        /*1be0*/ 	.word	0x0002e850


	//   ....[57]....
        /*1be4*/ 	.word	0x0002e8b0


	//   ....[58]....
        /*1be8*/ 	.word	0x0002e900


	//   ....[59]....
        /*1bec*/ 	.word	0x0002e980


	//   ....[60]....
        /*1bf0*/ 	.word	0x0002e9f0


	//   ....[61]....
        /*1bf4*/ 	.word	0x0002ea50


	//   ....[62]....
        /*1bf8*/ 	.word	0x0002eaa0


	//   ....[63]....
        /*1bfc*/ 	.word	0x0002eb20


	//   ....[64]....
        /*1c00*/ 	.word	0x0002eb90


	//   ....[65]....
        /*1c04*/ 	.word	0x0002ebf0


	//   ....[66]....
        /*1c08*/ 	.word	0x0002ec40


	//   ....[67]....
        /*1c0c*/ 	.word	0x0002ecc0


	//   ....[68]....
        /*1c10*/ 	.word	0x0002ed30


	//   ....[69]....
        /*1c14*/ 	.word	0x0002ed90


	//   ....[70]....
        /*1c18*/ 	.word	0x0002ede0


	//   ....[71]....
        /*1c1c*/ 	.word	0x0002ee60


	//   ....[72]....
        /*1c20*/ 	.word	0x0002eed0


	//   ....[73]....
        /*1c24*/ 	.word	0x0002ef30


	//   ....[74]....
        /*1c28*/ 	.word	0x0002ef80


	//   ....[75]....
        /*1c2c*/ 	.word	0x0002f000


	//   ....[76]....
        /*1c30*/ 	.word	0x0002f070


	//   ....[77]....
        /*1c34*/ 	.word	0x0002f0d0


	//   ....[78]....
        /*1c38*/ 	.word	0x0002f120


	//   ....[79]....
        /*1c3c*/ 	.word	0x0002f1a0


	//   ....[80]....
        /*1c40*/ 	.word	0x0002f210


	//   ....[81]....
        /*1c44*/ 	.word	0x0002f270


	//   ....[82]....
        /*1c48*/ 	.word	0x0002f2c0


	//   ....[83]....
        /*1c4c*/ 	.word	0x0002f340


	//   ....[84]....
        /*1c50*/ 	.word	0x0002f3b0


	//   ....[85]....
        /*1c54*/ 	.word	0x0002f410


	//   ....[86]....
        /*1c58*/ 	.word	0x0002f460


	//   ....[87]....
        /*1c5c*/ 	.word	0x0002f4e0


	//   ....[88]....
        /*1c60*/ 	.word	0x0002f550


	//   ....[89]....
        /*1c64*/ 	.word	0x0002f5b0


	//   ....[90]....
        /*1c68*/ 	.word	0x0002f600


	//   ....[91]....
        /*1c6c*/ 	.word	0x0002f680


	//   ....[92]....
        /*1c70*/ 	.word	0x0002f6f0


	//   ....[93]....
        /*1c74*/ 	.word	0x0002f750


	//   ....[94]....
        /*1c78*/ 	.word	0x0002f7a0


	//   ....[95]....
        /*1c7c*/ 	.word	0x0002f820


	//   ....[96]....
        /*1c80*/ 	.word	0x0002f890


	//   ....[97]....
        /*1c84*/ 	.word	0x0002f8f0


	//   ....[98]....
        /*1c88*/ 	.word	0x0002f940


	//   ....[99]....
        /*1c8c*/ 	.word	0x0002f9c0


	//   ....[100]....
        /*1c90*/ 	.word	0x0002fa30


	//   ....[101]....
        /*1c94*/ 	.word	0x0002fa90


	//   ....[102]....
        /*1c98*/ 	.word	0x0002fae0


	//   ....[103]....
        /*1c9c*/ 	.word	0x0002fb60


	//   ....[104]....
        /*1ca0*/ 	.word	0x0002fbd0


	//   ....[105]....
        /*1ca4*/ 	.word	0x0002fc30


	//   ....[106]....
        /*1ca8*/ 	.word	0x0002fc80


	//   ....[107]....
        /*1cac*/ 	.word	0x0002fd00


	//   ....[108]....
        /*1cb0*/ 	.word	0x0002fd70


	//   ....[109]....
        /*1cb4*/ 	.word	0x0002fdd0


	//   ....[110]....
        /*1cb8*/ 	.word	0x0002fe20


	//   ....[111]....
        /*1cbc*/ 	.word	0x0002fea0


	//   ....[112]....
        /*1cc0*/ 	.word	0x0002ff10


	//   ....[113]....
        /*1cc4*/ 	.word	0x0002ff80


	//   ....[114]....
        /*1cc8*/ 	.word	0x0002ffd0


	//   ....[115]....
        /*1ccc*/ 	.word	0x00030060


	//   ....[116]....
        /*1cd0*/ 	.word	0x000300b0


	//   ....[117]....
        /*1cd4*/ 	.word	0x00030140


	//   ....[118]....
        /*1cd8*/ 	.word	0x000301d0


	//   ....[119]....
        /*1cdc*/ 	.word	0x00030260


	//   ....[120]....
        /*1ce0*/ 	.word	0x000302f0


	//   ....[121]....
        /*1ce4*/ 	.word	0x00030380


	//   ....[122]....
        /*1ce8*/ 	.word	0x00030410


	//   ....[123]....
        /*1cec*/ 	.word	0x00030490


	//   ....[124]....
        /*1cf0*/ 	.word	0x000304e0


	//   ....[125]....
        /*1cf4*/ 	.word	0x00030580


	//   ....[126]....
        /*1cf8*/ 	.word	0x00030610


	//   ....[127]....
        /*1cfc*/ 	.word	0x000306a0


	//   ....[128]....
        /*1d00*/ 	.word	0x000306f0


	//   ....[129]....
        /*1d04*/ 	.word	0x00030780


	//   ....[130]....
        /*1d08*/ 	.word	0x00030810


	//   ....[131]....
        /*1d0c*/ 	.word	0x000308a0


	//   ....[132]....
        /*1d10*/ 	.word	0x00030930


	//   ....[133]....
        /*1d14*/ 	.word	0x000309c0


	//   ....[134]....
        /*1d18*/ 	.word	0x00030a50


	//   ....[135]....
        /*1d1c*/ 	.word	0x00030b10


	//   ....[136]....
        /*1d20*/ 	.word	0x00030df0


	//   ....[137]....
        /*1d24*/ 	.word	0x00031010


	//   ....[138]....
        /*1d28*/ 	.word	0x00031060


	//   ....[139]....
        /*1d2c*/ 	.word	0x000310c0


	//   ....[140]....
        /*1d30*/ 	.word	0x00031160


	//   ....[141]....
        /*1d34*/ 	.word	0x00031220


	//   ....[142]....
        /*1d38*/ 	.word	0x00031330


	//   ....[143]....
        /*1d3c*/ 	.word	0x00031390


	//   ....[144]....
        /*1d40*/ 	.word	0x00031490


	//   ....[145]....
        /*1d44*/ 	.word	0x000314f0


	//   ....[146]....
        /*1d48*/ 	.word	0x000315f0


	//   ....[147]....
        /*1d4c*/ 	.word	0x00031650


	//   ....[148]....
        /*1d50*/ 	.word	0x00031750


	//   ....[149]....
        /*1d54*/ 	.word	0x000317b0


	//   ....[150]....
        /*1d58*/ 	.word	0x00031890


	//   ....[151]....
        /*1d5c*/ 	.word	0x00031910


	//   ....[152]....
        /*1d60*/ 	.word	0x000319f0


	//   ....[153]....
        /*1d64*/ 	.word	0x00031cd0


	//   ....[154]....
        /*1d68*/ 	.word	0x00031d70


	//   ....[155]....
        /*1d6c*/ 	.word	0x00031f00


	//   ....[156]....
        /*1d70*/ 	.word	0x00031f80


	//   ....[157]....
        /*1d74*/ 	.word	0x00032000


	//   ....[158]....
        /*1d78*/ 	.word	0x00032080


	//   ....[159]....
        /*1d7c*/ 	.word	0x00032100


	//   ....[160]....
        /*1d80*/ 	.word	0x00032190


	//   ....[161]....
        /*1d84*/ 	.word	0x00032230


	//   ....[162]....
        /*1d88*/ 	.word	0x000322e0


	//   ....[163]....
        /*1d8c*/ 	.word	0x00032360


	//   ....[164]....
        /*1d90*/ 	.word	0x000323e0


	//   ....[165]....
        /*1d94*/ 	.word	0x00032460


	//   ....[166]....
        /*1d98*/ 	.word	0x000324f0


	//   ....[167]....
        /*1d9c*/ 	.word	0x00032570


	//   ....[168]....
        /*1da0*/ 	.word	0x00032610


	//   ....[169]....
        /*1da4*/ 	.word	0x00032660


	//   ....[170]....
        /*1da8*/ 	.word	0x000326f0


	//   ....[171]....
        /*1dac*/ 	.word	0x00032820


	//----- nvinfo : EIATTR_REG_RECONFIG
	.align		4
.L_401:
        /*1db0*/ 	.byte	0x01, 0x54
	.zero		2


	//----- nvinfo : EIATTR_SYSCALL_OFFSETS
	.align		4
        /*1db4*/ 	.byte	0x04, 0x46
        /*1db6*/ 	.short	(.L_403 - .L_402)


	//   ....[0]....
.L_402:
        /*1db8*/ 	.word	0x00002550


	//   ....[1]....
        /*1dbc*/ 	.word	0x000026a0


	//   ....[2]....
        /*1dc0*/ 	.word	0x0000dbe0


	//   ....[3]....
        /*1dc4*/ 	.word	0x0000e160


	//   ....[4]....
        /*1dc8*/ 	.word	0x00026c80


	//   ....[5]....
        /*1dcc*/ 	.word	0x00026e10


	//   ....[6]....
        /*1dd0*/ 	.word	0x00026f60


	//   ....[7]....
        /*1dd4*/ 	.word	0x000270a0


	//   ....[8]....
        /*1dd8*/ 	.word	0x00027b50


	//----- nvinfo : EIATTR_MBARRIER_INSTR_OFFSETS
	.align		4
.L_403:
        /*1ddc*/ 	.byte	0x04, 0x39
        /*1dde*/ 	.short	(.L_405 - .L_404)


	//   ....[0]....
.L_404:
        /*1de0*/ 	.word	0x000002d0
        /*1de4*/ 	.word	0x000000ff
        /*1de8*/ 	.word	0x00038800
        /*1dec*/ 	.short	0x0100
        /*1dee*/ 	.byte	0x08
	.zero		1


	//   ....[1]....
        /*1df0*/ 	.word	0x000002e0
        /*1df4*/ 	.word	0x000000ff
        /*1df8*/ 	.word	0x00038820
        /*1dfc*/ 	.short	0x0100
        /*1dfe*/ 	.byte	0x08
	.zero		1


	//   ....[2]....
        /*1e00*/ 	.word	0x000003d0
        /*1e04*/ 	.word	0x000000ff
        /*1e08*/ 	.word	0x00038830
        /*1e0c*/ 	.short	0x0100
        /*1e0e*/ 	.byte	0x08
	.zero		1


	//   ....[3]....
        /*1e10*/ 	.word	0x000003e0
        /*1e14*/ 	.word	0x000000ff
        /*1e18*/ 	.word	0x00038840
        /*1e1c*/ 	.short	0x0100
        /*1e1e*/ 	.byte	0x08
	.zero		1


	//   ....[4]....
        /*1e20*/ 	.word	0x000003f0
        /*1e24*/ 	.word	0x000000ff
        /*1e28*/ 	.word	0x00038838
        /*1e2c*/ 	.short	0x0100
        /*1e2e*/ 	.byte	0x08
	.zero		1


	//   ....[5]....
        /*1e30*/ 	.word	0x00000400
        /*1e34*/ 	.word	0x000000ff
        /*1e38*/ 	.word	0x00038848
        /*1e3c*/ 	.short	0x0100
        /*1e3e*/ 	.byte	0x08
	.zero		1


	//   ....[6]....
        /*1e40*/ 	.word	0x00000530
        /*1e44*/ 	.word	0x000000ff
        /*1e48*/ 	.word	0x00038850
        /*1e4c*/ 	.short	0x0100
        /*1e4e*/ 	.byte	0x08
	.zero		1


	//   ....[7]....
        /*1e50*/ 	.word	0x00000540
        /*1e54*/ 	.word	0x000000ff
        /*1e58*/ 	.word	0x00038860
        /*1e5c*/ 	.short	0x0100
        /*1e5e*/ 	.byte	0x08
	.zero		1


	//   ....[8]....
        /*1e60*/ 	.word	0x00000550
        /*1e64*/ 	.word	0x000000ff
        /*1e68*/ 	.word	0x00038858
        /*1e6c*/ 	.short	0x0100
        /*1e6e*/ 	.byte	0x08
	.zero		1


	//   ....[9]....
        /*1e70*/ 	.word	0x00000560
        /*1e74*/ 	.word	0x000000ff
        /*1e78*/ 	.word	0x00038868
        /*1e7c*/ 	.short	0x0100
        /*1e7e*/ 	.byte	0x08
	.zero		1


	//   ....[10]....
        /*1e80*/ 	.word	0x00000650
        /*1e84*/ 	.word	0x000000ff
        /*1e88*/ 	.word	0x00038870
        /*1e8c*/ 	.short	0x0100
        /*1e8e*/ 	.byte	0x06
	.zero		1


	//   ....[11]....
        /*1e90*/ 	.word	0x00000660
        /*1e94*/ 	.word	0x000000ff
        /*1e98*/ 	.word	0x00038880
        /*1e9c*/ 	.short	0x0100
        /*1e9e*/ 	.byte	0x06
	.zero		1


	//   ....[12]....
        /*1ea0*/ 	.word	0x00000670
        /*1ea4*/ 	.word	0x000000ff
        /*1ea8*/ 	.word	0x00038878
        /*1eac*/ 	.short	0x0100
        /*1eae*/ 	.byte	0x06
	.zero		1


	//   ....[13]....
        /*1eb0*/ 	.word	0x00000680
        /*1eb4*/ 	.word	0x000000ff
        /*1eb8*/ 	.word	0x00038888
        /*1ebc*/ 	.short	0x0100
        /*1ebe*/ 	.byte	0x06
	.zero		1


	//   ....[14]....
        /*1ec0*/ 	.word	0x000007b0
        /*1ec4*/ 	.word	0x000000ff
        /*1ec8*/ 	.word	0x00038890
        /*1ecc*/ 	.short	0x0100
        /*1ece*/ 	.byte	0x08
	.zero		1


	//   ....[15]....
        /*1ed0*/ 	.word	0x000007c0
        /*1ed4*/ 	.word	0x000000ff
        /*1ed8*/ 	.word	0x000388a0
        /*1edc*/ 	.short	0x0100
        /*1ede*/ 	.byte	0x08
	.zero		1


	//   ....[16]....
        /*1ee0*/ 	.word	0x000007d0
        /*1ee4*/ 	.word	0x000000ff
        /*1ee8*/ 	.word	0x00038898
        /*1eec*/ 	.short	0x0100
        /*1eee*/ 	.byte	0x08
	.zero		1


	//   ....[17]....
        /*1ef0*/ 	.word	0x000007e0
        /*1ef4*/ 	.word	0x000000ff
        /*1ef8*/ 	.word	0x000388a8
        /*1efc*/ 	.short	0x0100
        /*1efe*/ 	.byte	0x08
	.zero		1


	//   ....[18]....
        /*1f00*/ 	.word	0x00000910
        /*1f04*/ 	.word	0x000000ff
        /*1f08*/ 	.word	0x000388b0
        /*1f0c*/ 	.short	0x0100
        /*1f0e*/ 	.byte	0x08
	.zero		1


	//   ....[19]....
        /*1f10*/ 	.word	0x00000920
        /*1f14*/ 	.word	0x000000ff
        /*1f18*/ 	.word	0x000388c0
        /*1f1c*/ 	.short	0x0100
        /*1f1e*/ 	.byte	0x08
	.zero		1


	//   ....[20]....
        /*1f20*/ 	.word	0x00000930
        /*1f24*/ 	.word	0x000000ff
        /*1f28*/ 	.word	0x000388b8
        /*1f2c*/ 	.short	0x0100
        /*1f2e*/ 	.byte	0x08
	.zero		1


	//   ....[21]....
        /*1f30*/ 	.word	0x00000940
        /*1f34*/ 	.word	0x000000ff
        /*1f38*/ 	.word	0x000388c8
        /*1f3c*/ 	.short	0x0100
        /*1f3e*/ 	.byte	0x08
	.zero		1


	//   ....[22]....
        /*1f40*/ 	.word	0x00003cb0
        /*1f44*/ 	.word	0x00000070
        /*1f48*/ 	.word	0x00038890
        /*1f4c*/ 	.short	0x010a
        /*1f4e*/ 	.byte	0x3f
	.zero		1


	//   ....[23]....
        /*1f50*/ 	.word	0x00008110
        /*1f54*/ 	.word	0x00000070
        /*1f58*/ 	.word	0x00038890
        /*1f5c*/ 	.short	0x010a
        /*1f5e*/ 	.byte	0x3f
	.zero		1


	//   ....[24]....
        /*1f60*/ 	.word	0x0000c5c0
        /*1f64*/ 	.word	0x00000070
        /*1f68*/ 	.word	0x00038890
        /*1f6c*/ 	.short	0x010a
        /*1f6e*/ 	.byte	0x3f
	.zero		1


	//   ....[25]....
        /*1f70*/ 	.word	0x0000cb60
        /*1f74*/ 	.word	0x00000030
        /*1f78*/ 	.word	0x00000000
        /*1f7c*/ 	.short	0x0101
        /*1f7e*/ 	.byte	0x3f
	.zero		1


	//   ....[26]....
        /*1f80*/ 	.word	0x0000cba0
        /*1f84*/ 	.word	0x00000070
        /*1f88*/ 	.word	0x000388b0
        /*1f8c*/ 	.short	0x010a
        /*1f8e*/ 	.byte	0x3f
	.zero		1


	//   ....[27]....
        /*1f90*/ 	.word	0x0000d1a0
        /*1f94*/ 	.word	0x00000070
        /*1f98*/ 	.word	0x00000000
        /*1f9c*/ 	.short	0x0101
        /*1f9e*/ 	.byte	0x3f
	.zero		1


	//   ....[28]....
        /*1fa0*/ 	.word	0x0000dec0
        /*1fa4*/ 	.word	0x00000016
        /*1fa8*/ 	.word	0x00038800
        /*1fac*/ 	.short	0x010a
        /*1fae*/ 	.byte	0x3f
	.zero		1


	//   ....[29]....
        /*1fb0*/ 	.word	0x0000df10
        /*1fb4*/ 	.word	0x00000016
        /*1fb8*/ 	.word	0x00038800
        /*1fbc*/ 	.short	0x010a
        /*1fbe*/ 	.byte	0x3f
	.zero		1


	//   ....[30]....
        /*1fc0*/ 	.word	0x0000e4f0
        /*1fc4*/ 	.word	0x00000016
        /*1fc8*/ 	.word	0x00038800
        /*1fcc*/ 	.short	0x010a
        /*1fce*/ 	.byte	0x3f
	.zero		1


	//   ....[31]....
        /*1fd0*/ 	.word	0x00011b10
        /*1fd4*/ 	.word	0x00000016
        /*1fd8*/ 	.word	0x00038800
        /*1fdc*/ 	.short	0x010a
        /*1fde*/ 	.byte	0x3f
	.zero		1


	//   ....[32]....
        /*1fe0*/ 	.word	0x00015290
        /*1fe4*/ 	.word	0x00000000
        /*1fe8*/ 	.word	0x00038830
        /*1fec*/ 	.short	0x010a
        /*1fee*/ 	.byte	0x3f
	.zero		1


	//   ....[33]....
        /*1ff0*/ 	.word	0x00015340
        /*1ff4*/ 	.word	0x00000000
        /*1ff8*/ 	.word	0x00038830
        /*1ffc*/ 	.short	0x010a
        /*1ffe*/ 	.byte	0x3f
	.zero		1


	//   ....[34]....
        /*2000*/ 	.word	0x00017190
        /*2004*/ 	.word	0x00000025
        /*2008*/ 	.word	0x00000000
        /*200c*/ 	.short	0x0101
        /*200e*/ 	.byte	0x3f
	.zero		1


	//   ....[35]....
        /*2010*/ 	.word	0x000187e0
        /*2014*/ 	.word	0x00000009
        /*2018*/ 	.word	0x00038830
        /*201c*/ 	.short	0x010a
        /*201e*/ 	.byte	0x3f
	.zero		1


	//   ....[36]....
        /*2020*/ 	.word	0x00018830
        /*2024*/ 	.word	0x00000009
        /*2028*/ 	.word	0x00038830
        /*202c*/ 	.short	0x010a
        /*202e*/ 	.byte	0x3f
	.zero		1


	//   ....[37]....
        /*2030*/ 	.word	0x00018e50
        /*2034*/ 	.word	0x00000009
        /*2038*/ 	.word	0x00038850
        /*203c*/ 	.short	0x010a
        /*203e*/ 	.byte	0x3f
	.zero		1


	//   ....[38]....
        /*2040*/ 	.word	0x00018e90
        /*2044*/ 	.word	0x00000009
        /*2048*/ 	.word	0x00038850
        /*204c*/ 	.short	0x010a
        /*204e*/ 	.byte	0x3f
	.zero		1


	//   ....[39]....
        /*2050*/ 	.word	0x0001a5e0
        /*2054*/ 	.word	0x000000d6
        /*2058*/ 	.word	0x00000000
        /*205c*/ 	.short	0x0101
        /*205e*/ 	.byte	0x3f
	.zero		1


	//   ....[40]....
        /*2060*/ 	.word	0x0001ad20
        /*2064*/ 	.word	0x0000000f
        /*2068*/ 	.word	0x00000000
        /*206c*/ 	.short	0x0101
        /*206e*/ 	.byte	0x3f
	.zero		1


	//   ....[41]....
        /*2070*/ 	.word	0x0001b6f0
        /*2074*/ 	.word	0x00000002
        /*2078*/ 	.word	0x00038850
        /*207c*/ 	.short	0x010a
        /*207e*/ 	.byte	0x3f
	.zero		1


	//   ....[42]....
        /*2080*/ 	.word	0x0001b730
        /*2084*/ 	.word	0x00000002
        /*2088*/ 	.word	0x00038850
        /*208c*/ 	.short	0x010a
        /*208e*/ 	.byte	0x3f
	.zero		1


	//   ....[43]....
        /*2090*/ 	.word	0x0001c2e0
        /*2094*/ 	.word	0x00000000
        /*2098*/ 	.word	0x00000000
        /*209c*/ 	.short	0x0101
        /*209e*/ 	.byte	0x3f
	.zero		1


	//   ....[44]....
        /*20a0*/ 	.word	0x0001f8b0
        /*20a4*/ 	.word	0x00000008
        /*20a8*/ 	.word	0x00000000
        /*20ac*/ 	.short	0x0101
        /*20ae*/ 	.byte	0x3f
	.zero		1


	//   ....[45]....
        /*20b0*/ 	.word	0x00020320
        /*20b4*/ 	.word	0x0000000e
        /*20b8*/ 	.word	0x00000000
        /*20bc*/ 	.short	0x0101
        /*20be*/ 	.byte	0x3f
	.zero		1


	//   ....[46]....
        /*20c0*/ 	.word	0x000257e0
        /*20c4*/ 	.word	0x00000012
        /*20c8*/ 	.word	0x00038820
        /*20cc*/ 	.short	0x010a
        /*20ce*/ 	.byte	0x3f
	.zero		1


	//   ....[47]....
        /*20d0*/ 	.word	0x000258b0
        /*20d4*/ 	.word	0x00000005
        /*20d8*/ 	.word	0x000388a0
        /*20dc*/ 	.short	0x010a
        /*20de*/ 	.byte	0x3f
	.zero		1


	//   ....[48]....
        /*20e0*/ 	.word	0x00025bf0
        /*20e4*/ 	.word	0x00000005
        /*20e8*/ 	.word	0x000388c0
        /*20ec*/ 	.short	0x010a
        /*20ee*/ 	.byte	0x3f
	.zero		1


	//   ....[49]....
        /*20f0*/ 	.word	0x00026090
        /*20f4*/ 	.word	0x00000006
        /*20f8*/ 	.word	0x000388a0
        /*20fc*/ 	.short	0x010a
        /*20fe*/ 	.byte	0x3f
	.zero		1


	//   ....[50]....
        /*2100*/ 	.word	0x000263c0
        /*2104*/ 	.word	0x00000006
        /*2108*/ 	.word	0x000388c0
        /*210c*/ 	.short	0x010a
        /*210e*/ 	.byte	0x3f
	.zero		1


	//   ....[51]....
        /*2110*/ 	.word	0x000274c0
        /*2114*/ 	.word	0x00000000
        /*2118*/ 	.word	0x00038880
        /*211c*/ 	.short	0x010a
        /*211e*/ 	.byte	0x3f
	.zero		1


	//   ....[52]....
        /*2120*/ 	.word	0x000276c0
        /*2124*/ 	.word	0x00000000
        /*2128*/ 	.word	0x00038840
        /*212c*/ 	.short	0x010a
        /*212e*/ 	.byte	0x3f
	.zero		1


	//   ....[53]....
        /*2130*/ 	.word	0x000284b0
        /*2134*/ 	.word	0x00000012
        /*2138*/ 	.word	0x00038800
        /*213c*/ 	.short	0x0107
        /*213e*/ 	.byte	0x3f
	.zero		1


	//   ....[54]....
        /*2140*/ 	.word	0x000285b0
        /*2144*/ 	.word	0x00000012
        /*2148*/ 	.word	0x00038800
        /*214c*/ 	.short	0x0101
        /*214e*/ 	.byte	0x3f
	.zero		1


	//   ....[55]....
        /*2150*/ 	.word	0x000285d0
        /*2154*/ 	.word	0x00000012
        /*2158*/ 	.word	0x00038820
        /*215c*/ 	.short	0x010a
        /*215e*/ 	.byte	0x3f
	.zero		1


	//   ....[56]....
        /*2160*/ 	.word	0x000288f0
        /*2164*/ 	.word	0x00000006
        /*2168*/ 	.word	0x00038880
        /*216c*/ 	.short	0x010a
        /*216e*/ 	.byte	0x3f
	.zero		1


	//   ....[57]....
        /*2170*/ 	.word	0x00028c50
        /*2174*/ 	.word	0x00000006
        /*2178*/ 	.word	0x00038840
        /*217c*/ 	.short	0x010a
        /*217e*/ 	.byte	0x3f
	.zero		1


	//   ....[58]....
        /*2180*/ 	.word	0x00029010
        /*2184*/ 	.word	0x00000003
        /*2188*/ 	.word	0x00038870
        /*218c*/ 	.short	0x010a
        /*218e*/ 	.byte	0x3f
	.zero		1


	//   ....[59]....
        /*2190*/ 	.word	0x00029080
        /*2194*/ 	.word	0x00000003
        /*2198*/ 	.word	0x00038860
        /*219c*/ 	.short	0x010a
        /*219e*/ 	.byte	0x3f
	.zero		1


	//   ....[60]....
        /*21a0*/ 	.word	0x00029be0
        /*21a4*/ 	.word	0x00000003
        /*21a8*/ 	.word	0x00038850
        /*21ac*/ 	.short	0x0101
        /*21ae*/ 	.byte	0x3f
	.zero		1


	//   ....[61]....
        /*21b0*/ 	.word	0x00029c60
        /*21b4*/ 	.word	0x00000003
        /*21b8*/ 	.word	0x00000000
        /*21bc*/ 	.short	0x0101
        /*21be*/ 	.byte	0x3f
	.zero		1


	//   ....[62]....
        /*21c0*/ 	.word	0x00029ea0
        /*21c4*/ 	.word	0x00000000
        /*21c8*/ 	.word	0x00038870
        /*21cc*/ 	.short	0x010a
        /*21ce*/ 	.byte	0x3f
	.zero		1


	//   ....[63]....
        /*21d0*/ 	.word	0x00029f10
        /*21d4*/ 	.word	0x00000000
        /*21d8*/ 	.word	0x00038860
        /*21dc*/ 	.short	0x010a
        /*21de*/ 	.byte	0x3f
	.zero		1


	//   ....[64]....
        /*21e0*/ 	.word	0x0002aa00
        /*21e4*/ 	.word	0x00000000
        /*21e8*/ 	.word	0x00038850
        /*21ec*/ 	.short	0x0101
        /*21ee*/ 	.byte	0x3f
	.zero		1


	//   ....[65]....
        /*21f0*/ 	.word	0x0002aa50
        /*21f4*/ 	.word	0x00000000
        /*21f8*/ 	.word	0x00000000
        /*21fc*/ 	.short	0x0101
        /*21fe*/ 	.byte	0x3f
	.zero		1


	//   ....[66]....
        /*2200*/ 	.word	0x0002b960
        /*2204*/ 	.word	0x00000000
        /*2208*/ 	.word	0x00038820
        /*220c*/ 	.short	0x010a
        /*220e*/ 	.byte	0x3f
	.zero		1


	//   ....[67]....
        /*2210*/ 	.word	0x0002bb10
        /*2214*/ 	.word	0x00000006
        /*2218*/ 	.word	0x00000000
        /*221c*/ 	.short	0x010a
        /*221e*/ 	.byte	0x3f
	.zero		1


	//   ....[68]....
        /*2220*/ 	.word	0x0002bb80
        /*2224*/ 	.word	0x00000007
        /*2228*/ 	.word	0x00000000
        /*222c*/ 	.short	0x010a
        /*222e*/ 	.byte	0x3f
	.zero		1


	//   ....[69]....
        /*2230*/ 	.word	0x0002bbe0
        /*2234*/ 	.word	0x00000004
        /*2238*/ 	.word	0x00038860
        /*223c*/ 	.short	0x010a
        /*223e*/ 	.byte	0x3f
	.zero		1


	//   ....[70]....
        /*2240*/ 	.word	0x0002bc30
        /*2244*/ 	.word	0x00000003
        /*2248*/ 	.word	0x00038860
        /*224c*/ 	.short	0x010a
        /*224e*/ 	.byte	0x3f
	.zero		1


	//   ....[71]....
        /*2250*/ 	.word	0x0002bc70
        /*2254*/ 	.word	0x00000004
        /*2258*/ 	.word	0x00038880
        /*225c*/ 	.short	0x010a
        /*225e*/ 	.byte	0x3f
	.zero		1


	//   ....[72]....
        /*2260*/ 	.word	0x0002bc90
        /*2264*/ 	.word	0x00000003
        /*2268*/ 	.word	0x00038880
        /*226c*/ 	.short	0x010a
        /*226e*/ 	.byte	0x3f
	.zero		1


	//   ....[73]....
        /*2270*/ 	.word	0x0002bcf0
        /*2274*/ 	.word	0x00000070
        /*2278*/ 	.word	0x00038890
        /*227c*/ 	.short	0x010a
        /*227e*/ 	.byte	0x3f
	.zero		1


	//   ....[74]....
        /*2280*/ 	.word	0x0002bd40
        /*2284*/ 	.word	0x00000070
        /*2288*/ 	.word	0x00038890
        /*228c*/ 	.short	0x010a
        /*228e*/ 	.byte	0x3f
	.zero		1


	//   ....[75]....
        /*2290*/ 	.word	0x0002bd90
        /*2294*/ 	.word	0x00000070
        /*2298*/ 	.word	0x00038890
        /*229c*/ 	.short	0x010a
        /*229e*/ 	.byte	0x3f
	.zero		1


	//   ....[76]....
        /*22a0*/ 	.word	0x0002bde0
        /*22a4*/ 	.word	0x00000070
        /*22a8*/ 	.word	0x000388b0
        /*22ac*/ 	.short	0x010a
        /*22ae*/ 	.byte	0x3f
	.zero		1


	//   ....[77]....
        /*22b0*/ 	.word	0x0002c0a0
        /*22b4*/ 	.word	0x00000016
        /*22b8*/ 	.word	0x00038800
        /*22bc*/ 	.short	0x010a
        /*22be*/ 	.byte	0x3f
	.zero		1


	//   ....[78]....
        /*22c0*/ 	.word	0x0002c2b0
        /*22c4*/ 	.word	0x00000016
        /*22c8*/ 	.word	0x00038800
        /*22cc*/ 	.short	0x010a
        /*22ce*/ 	.byte	0x3f
	.zero		1


	//   ....[79]....
        /*22d0*/ 	.word	0x0002c300
        /*22d4*/ 	.word	0x00000000
        /*22d8*/ 	.word	0x00038830
        /*22dc*/ 	.short	0x010a
        /*22de*/ 	.byte	0x3f
	.zero		1


	//   ....[80]....
        /*22e0*/ 	.word	0x0002c350
        /*22e4*/ 	.word	0x00000009
        /*22e8*/ 	.word	0x00038830
        /*22ec*/ 	.short	0x010a
        /*22ee*/ 	.byte	0x3f
	.zero		1


	//   ....[81]....
        /*22f0*/ 	.word	0x0002c3a0
        /*22f4*/ 	.word	0x00000009
        /*22f8*/ 	.word	0x00038850
        /*22fc*/ 	.short	0x010a
        /*22fe*/ 	.byte	0x3f
	.zero		1


	//   ....[82]....
        /*2300*/ 	.word	0x0002c3f0
        /*2304*/ 	.word	0x00000002
        /*2308*/ 	.word	0x00038850
        /*230c*/ 	.short	0x010a
        /*230e*/ 	.byte	0x3f
	.zero		1


	//   ....[83]....
        /*2310*/ 	.word	0x00030bd0
        /*2314*/ 	.word	0x00000012
        /*2318*/ 	.word	0x00038820
        /*231c*/ 	.short	0x010a
        /*231e*/ 	.byte	0x3f
	.zero		1


	//   ....[84]....
        /*2320*/ 	.word	0x00030c20
        /*2324*/ 	.word	0x00000005
        /*2328*/ 	.word	0x000388a0
        /*232c*/ 	.short	0x010a
        /*232e*/ 	.byte	0x3f
	.zero		1


	//   ....[85]....
        /*2330*/ 	.word	0x00030c70
        /*2334*/ 	.word	0x00000005
        /*2338*/ 	.word	0x000388c0
        /*233c*/ 	.short	0x010a
        /*233e*/ 	.byte	0x3f
	.zero		1


	//   ....[86]....
        /*2340*/ 	.word	0x00030cc0
        /*2344*/ 	.word	0x00000006
        /*2348*/ 	.word	0x000388a0
        /*234c*/ 	.short	0x010a
        /*234e*/ 	.byte	0x3f
	.zero		1


	//   ....[87]....
        /*2350*/ 	.word	0x00030d10
        /*2354*/ 	.word	0x00000006
        /*2358*/ 	.word	0x000388c0
        /*235c*/ 	.short	0x010a
        /*235e*/ 	.byte	0x3f
	.zero		1


	//   ....[88]....
        /*2360*/ 	.word	0x00030eb0
        /*2364*/ 	.word	0x00000000
        /*2368*/ 	.word	0x00038880
        /*236c*/ 	.short	0x010a
        /*236e*/ 	.byte	0x3f
	.zero		1


	//   ....[89]....
        /*2370*/ 	.word	0x00030f00
        /*2374*/ 	.word	0x00000000
        /*2378*/ 	.word	0x00038840
        /*237c*/ 	.short	0x010a
        /*237e*/ 	.byte	0x3f
	.zero		1


	//   ....[90]....
        /*2380*/ 	.word	0x00031a30
        /*2384*/ 	.word	0x00000012
        /*2388*/ 	.word	0x00038820
        /*238c*/ 	.short	0x010a
        /*238e*/ 	.byte	0x3f
	.zero		1


	//   ....[91]....
        /*2390*/ 	.word	0x00031a80
        /*2394*/ 	.word	0x00000006
        /*2398*/ 	.word	0x00038880
        /*239c*/ 	.short	0x010a
        /*239e*/ 	.byte	0x3f
	.zero		1


	//   ....[92]....
        /*23a0*/ 	.word	0x00031ad0
        /*23a4*/ 	.word	0x00000006
        /*23a8*/ 	.word	0x00038840
        /*23ac*/ 	.short	0x010a
        /*23ae*/ 	.byte	0x3f
	.zero		1


	//   ....[93]....
        /*23b0*/ 	.word	0x00031b20
        /*23b4*/ 	.word	0x00000003
        /*23b8*/ 	.word	0x00038870
        /*23bc*/ 	.short	0x010a
        /*23be*/ 	.byte	0x3f
	.zero		1


	//   ....[94]....
        /*23c0*/ 	.word	0x00031b70
        /*23c4*/ 	.word	0x00000003
        /*23c8*/ 	.word	0x00038860
        /*23cc*/ 	.short	0x010a
        /*23ce*/ 	.byte	0x3f
	.zero		1


	//   ....[95]....
        /*23d0*/ 	.word	0x00031bc0
        /*23d4*/ 	.word	0x00000000
        /*23d8*/ 	.word	0x00038870
        /*23dc*/ 	.short	0x010a
        /*23de*/ 	.byte	0x3f
	.zero		1


	//   ....[96]....
        /*23e0*/ 	.word	0x00031c10
        /*23e4*/ 	.word	0x00000000
        /*23e8*/ 	.word	0x00038860
        /*23ec*/ 	.short	0x010a
        /*23ee*/ 	.byte	0x3f
	.zero		1


	//   ....[97]....
        /*23f0*/ 	.word	0x00032740
        /*23f4*/ 	.word	0x00000000
        /*23f8*/ 	.word	0x00038820
        /*23fc*/ 	.short	0x010a
        /*23fe*/ 	.byte	0x3f
	.zero		1


	//   ....[98]....
        /*2400*/ 	.word	0x000328e0
        /*2404*/ 	.word	0x00000006
        /*2408*/ 	.word	0x00000000
        /*240c*/ 	.short	0x010a
        /*240e*/ 	.byte	0x3f
	.zero		1


	//   ....[99]....
        /*2410*/ 	.word	0x00032930
        /*2414*/ 	.word	0x00000007
        /*2418*/ 	.word	0x00000000
        /*241c*/ 	.short	0x010a
        /*241e*/ 	.byte	0x3f
	.zero		1


	//   ....[100]....
        /*2420*/ 	.word	0x00032980
        /*2424*/ 	.word	0x00000004
        /*2428*/ 	.word	0x00038860
        /*242c*/ 	.short	0x010a
        /*242e*/ 	.byte	0x3f
	.zero		1


	//   ....[101]....
        /*2430*/ 	.word	0x000329d0
        /*2434*/ 	.word	0x00000003
        /*2438*/ 	.word	0x00038860
        /*243c*/ 	.short	0x010a
        /*243e*/ 	.byte	0x3f
	.zero		1


	//   ....[102]....
        /*2440*/ 	.word	0x00032a20
        /*2444*/ 	.word	0x00000004
        /*2448*/ 	.word	0x00038880
        /*244c*/ 	.short	0x010a
        /*244e*/ 	.byte	0x3f
	.zero		1


	//----- nvinfo : EIATTR_NUM_MBARRIERS
	.align		4
.L_405:
        /*2450*/ 	.byte	0x03, 0x38
        /*2452*/ 	.short	0x0016


	//----- nvinfo : EIATTR_EXIT_INSTR_OFFSETS
	.align		4
        /*2454*/ 	.byte	0x04, 0x1c
        /*2456*/ 	.short	(.L_407 - .L_406)


	//   ....[0]....
.L_406:
        /*2458*/ 	.word	0x0002bce0


	//----- nvinfo : EIATTR_MAX_THREADS
	.align		4
.L_407:
        /*245c*/ 	.byte	0x04, 0x05
        /*245e*/ 	.short	(.L_409 - .L_408)
.L_408:
        /*2460*/ 	.word	0x00000180
        /*2464*/ 	.word	0x00000001
        /*2468*/ 	.word	0x00000001


	//----- nvinfo : EIATTR_CRS_STACK_SIZE
	.align		4
.L_409:
        /*246c*/ 	.byte	0x04, 0x1e
        /*246e*/ 	.short	(.L_411 - .L_410)
.L_410:
        /*2470*/ 	.word	0x00000000


	//----- nvinfo : EIATTR_CBANK_PARAM_SIZE
	.align		4
.L_411:
        /*2474*/ 	.byte	0x03, 0x19
        /*2476*/ 	.short	0x0af0


	//----- nvinfo : EIATTR_PARAM_CBANK
	.align		4
        /*2478*/ 	.byte	0x04, 0x0a
        /*247a*/ 	.short	(.L_413 - .L_412)
	.align		4
.L_412:
        /*247c*/ 	.word	index@(.nv.constant0._ZN7cutlass13device_kernelIN5flash11enable_sm90INS1_16FlashAttnFwdSm90INS1_25CollectiveMainloopFwdSm90ILi2EN4cute5tupleIJNS5_1CILi1EEES8_S8_EEENS6_IJNS7_ILi128EEESA_NS7_ILi256EEEEEELi256ENS_12float_e4m3_tEfNS_4arch4Sm90ELb0ELb0ELb1ELb1ELb0ELb1ELb0ELb1ELb1ELb1ELb1ELb0EEENS1_21CollectiveEpilogueFwdINS6_IJSA_SB_SA_EEES9_NS_10bfloat16_tESF_Li256ELb1ELb1ELb1ELb1EEENS1_36VarlenDynamicPersistentTileSchedulerILi128ELi128ELi256ELi128ELb1ELb1ELb1ELb0ELb1ELb1EEEEEEEEEvNT_6ParamsE)
        /*2480*/ 	.short	0x0210
        /*2482*/ 	.short	0x0af0


	//----- nvinfo : EIATTR_SW_WAR
	.align		4
.L_413:
        /*2484*/ 	.byte	0x04, 0x36
        /*2486*/ 	.short	(.L_415 - .L_414)
.L_414:
        /*2488*/ 	.word	0x00000008
.L_415:


//--------------------- .nv.info._ZN7cutlass13device_kernelIN5flash11enable_sm90INS1_16FlashAttnFwdSm90INS1_25CollectiveMainloopFwdSm90ILi2EN4cute5tupleIJNS5_1CILi1EEES8_S8_EEENS6_IJNS7_ILi128EEENS7_ILi64EEENS7_ILi256EEEEEELi256ENS_12float_e4m3_tEfNS_4arch4Sm90ELb0ELb1ELb1ELb0ELb0ELb0ELb0ELb1ELb1ELb1ELb1ELb0EEENS1_21CollectiveEpilogueFwdINS6_IJSA_SC_SB_EEES9_NS_10bfloat16_tESG_Li256ELb0ELb1ELb1ELb1EEENS1_19SingleTileSchedulerILb0ELb1ELb1ELi128EEEEEEEEEvNT_6ParamsE --------------------------
	.section	.nv.info._ZN7cutlass13device_kernelIN5flash11enable_sm90INS1_16FlashAttnFwdSm90INS1_25CollectiveMainloopFwdSm90ILi2EN4cute5tupleIJNS5_1CILi1EEES8_S8_EEENS6_IJNS7_ILi128EEENS7_ILi64EEENS7_ILi256EEEEEELi256ENS_12float_e4m3_tEfNS_4arch4Sm90ELb0ELb1ELb1ELb0ELb0ELb0ELb0ELb1ELb1ELb1ELb1ELb0EEENS1_21CollectiveEpilogueFwdINS6_IJSA_SC_SB_EEES9_NS_10bfloat16_tESG_Li256ELb0ELb1ELb1ELb1EEENS1_19SingleTileSchedulerILb0ELb1ELb1ELi128EEEEEEEEEvNT_6ParamsE,"",@"SHT_CUDA_INFO"
	.sectionflags	@""
	.align	4


	//----- nvinfo : EIATTR_CUDA_API_VERSION
	.align		4
        /*0000*/ 	.byte	0x04, 0x37
        /*0002*/ 	.short	(.L_417 - .L_416)
.L_416:
        /*0004*/ 	.word	0x00000082


	//----- nvinfo : EIATTR_KPARAM_INFO
	.align		4
.L_417:
        /*0008*/ 	.byte	0x04, 0x17
        /*000a*/ 	.short	(.L_419 - .L_418)
.L_418:
        /*000c*/ 	.word	0x00000000
        /*0010*/ 	.short	0x0000
        /*0012*/ 	.short	0x0070
        /*0014*/ 	.byte	0x00, 0xf0, 0x01, 0x28


	//----- nvinfo : EIATTR_SPARSE_MMA_MASK
	.align		4
.L_419:
        /*0018*/ 	.byte	0x03, 0x50
        /*001a*/ 	.short	0x0000


	//----- nvinfo : EIATTR_MAXREG_COUNT
	.align		4
        /*001c*/ 	.byte	0x03, 0x1b
        /*001e*/ 	.short	0x00a8


	//----- nvinfo : EIATTR_NUM_BARRIERS
	.align		4
        /*0020*/ 	.byte	0x02, 0x4c
        /*0022*/ 	.byte	0x10
	.zero		1


	//----- nvinfo : EIATTR_EXTERNS
	.align		4
        /*0024*/ 	.byte	0x04, 0x0f
        /*0026*/ 	.short	(.L_421 - .L_420)


	//   ....[0]....
	.align		4
.L_420:
        /*0028*/ 	.word	index@(__assertfail)


	//----- nvinfo : EIATTR_ANNOTATIONS
	.align		4
.L_421:
        /*002c*/ 	.byte	0x04, 0x55
        /*002e*/ 	.short	(.L_423 - .L_422)


	//   ....[0]....
.L_422:
        /* <DEDUP_REMOVED lines=10> */


	//----- nvinfo : EIATTR_MERCURY_ISA_VERSION
	.align		4
.L_423:
        /*00c0*/ 	.byte	0x03, 0x5f
        /*00c2*/ 	.short	0x0101


	//----- nvinfo : EIATTR_INT_WARP_WIDE_INSTR_OFFSETS
	.align		4
        /*00c4*/ 	.byte	0x04, 0x31
        /*00c6*/ 	.short	(.L_425 - .L_424)


	//   ....[0]....
.L_424:
        /*00c8*/ 	.word	0x00000130


	//   ....[1]....
        /*00cc*/ 	.word	0x00000170


	//   ....[2]....
        /*00d0*/ 	.word	0x000001e0


	//----- nvinfo : EIATTR_COOP_GROUP_MASK_REGIDS
	.align		4
.L_425:
        /*00d4*/ 	.byte	0x04, 0x29
        /*00d6*/ 	.short	(.L_427 - .L_426)


	//   ....[0]....
.L_426:
        /*00d8*/ 	.word	0xffffffff


	//   ....[1]....
        /*00dc*/ 	.word	0xffffffff


	//   ....[2]....
        /*00e0*/ 	.word	0xffffffff


	//   ....[3]....
        /*00e4*/ 	.word	0xffffffff


	//   ....[4]....
        /*00e8*/ 	.word	0xffffffff


	//   ....[5]....
        /*00ec*/ 	.word	0xffffffff


	//   ....[6]....
        /*00f0*/ 	.word	0xffffffff


	//   ....[7]....
        /*00f4*/ 	.word	0xffffffff


	//   ....[8]....
        /*00f8*/ 	.word	0xffffffff


	//   ....[9]....
        /*00fc*/ 	.word	0xffffffff


	//   ....[10]....
        /*0100*/ 	.word	0xffffffff


	//   ....[11]....
        /*0104*/ 	.word	0xffffffff


	//   ....[12]....
        /*0108*/ 	.word	0xffffffff


	//   ....[13]....
        /*010c*/ 	.word	0xffffffff


	//   ....[14]....
        /*0110*/ 	.word	0xffffffff


	//   ....[15]....
        /*0114*/ 	.word	0xffffffff


	//   ....[16]....
        /*0118*/ 	.word	0xffffffff


	//   ....[17]....
        /*011c*/ 	.word	0xffffffff


	//   ....[18]....
        /*0120*/ 	.word	0xffffffff


	//   ....[19]....
        /*0124*/ 	.word	0xffffffff


	//   ....[20]....
        /*0128*/ 	.word	0xffffffff


	//   ....[21]....
        /*012c*/ 	.word	0xffffffff


	//   ....[22]....
        /*0130*/ 	.word	0xffffffff


	//   ....[23]....
        /*0134*/ 	.word	0xffffffff


	//   ....[24]....
        /*0138*/ 	.word	0xffffffff


	//   ....[25]....
        /*013c*/ 	.word	0xffffffff


	//   ....[26]....
        /*0140*/ 	.word	0xffffffff


	//   ....[27]....
        /*0144*/ 	.word	0xffffffff


	//   ....[28]....
        /*0148*/ 	.word	0xffffffff


	//   ....[29]....
        /*014c*/ 	.word	0xffffffff


	//   ....[30]....
        /*0150*/ 	.word	0xffffffff


	//   ....[31]....
        /*0154*/ 	.word	0xffffffff


	//   ....[32]....
        /*0158*/ 	.word	0xffffffff


	//   ....[33]....
        /*015c*/ 	.word	0xffffffff


	//   ....[34]....
        /*0160*/ 	.word	0xffffffff


	//   ....[35]....
        /*0164*/ 	.word	0xffffffff


	//   ....[36]....
        /*0168*/ 	.word	0xffffffff


	//   ....[37]....
        /*016c*/ 	.word	0xffffffff


	//   ....[38]....
        /*0170*/ 	.word	0xffffffff


	//   ....[39]....
        /*0174*/ 	.word	0xffffffff


	//   ....[40]....
        /*0178*/ 	.word	0xffffffff


	//   ....[41]....
        /*017c*/ 	.word	0xffffffff


	//   ....[42]....
        /*0180*/ 	.word	0xffffffff


	//   ....[43]....
        /*0184*/ 	.word	0xffffffff


	//   ....[44]....
        /*0188*/ 	.word	0xffffffff


	//   ....[45]....
        /*018c*/ 	.word	0xffffffff


	//   ....[46]....
        /*0190*/ 	.word	0xffffffff


	//   ....[47]....
        /*0194*/ 	.word	0xffffffff


	//   ....[48]....
        /*0198*/ 	.word	0xffffffff


	//   ....[49]....
        /*019c*/ 	.word	0xffffffff


	//   ....[50]....
        /*01a0*/ 	.word	0xffffffff


	//   ....[51]....
        /*01a4*/ 	.word	0xffffffff


	//   ....[52]....
        /*01a8*/ 	.word	0xffffffff


	//   ....[53]....
        /*01ac*/ 	.word	0xffffffff


	//   ....[54]....
        /*01b0*/ 	.word	0xffffffff


	//   ....[55]....
        /*01b4*/ 	.word	0xffffffff


	//   ....[56]....
        /*01b8*/ 	.word	0xffffffff


	//   ....[57]....
        /*01bc*/ 	.word	0xffffffff


	//   ....[58]....
        /*01c0*/ 	.word	0xffffffff


	//   ....[59]....
        /*01c4*/ 	.word	0xffffffff


	//   ....[60]....
        /*01c8*/ 	.word	0xffffffff


	//   ....[61]....
        /*01cc*/ 	.word	0xffffffff


	//   ....[62]....
        /*01d0*/ 	.word	0xffffffff


	//   ....[63]....
        /*01d4*/ 	.word	0xffffffff


	//   ....[64]....
        /*01d8*/ 	.word	0xffffffff


	//   ....[65]....
        /*01dc*/ 	.word	0xffffffff


	//   ....[66]....
        /*01e0*/ 	.word	0xffffffff


	//   ....[67]....
        /*01e4*/ 	.word	0xffffffff


	//   ....[68]....
        /*01e8*/ 	.word	0xffffffff


	//   ....[69]....
        /*01ec*/ 	.word	0xffffffff


	//   ....[70]....
        /*01f0*/ 	.word	0xffffffff


	//   ....[71]....
        /*01f4*/ 	.word	0xffffffff


	//   ....[72]....
        /*01f8*/ 	.word	0xffffffff


	//   ....[73]....
        /*01fc*/ 	.word	0xffffffff


	//   ....[74]....
        /*0200*/ 	.word	0xffffffff


	//   ....[75]....
        /*0204*/ 	.word	0xffffffff


	//   ....[76]....
        /*0208*/ 	.word	0xffffffff


	//   ....[77]....
        /*020c*/ 	.word	0xffffffff


	//   ....[78]....
        /*0210*/ 	.word	0xffffffff


	//   ....[79]....
        /*0214*/ 	.word	0xffffffff


	//   ....[80]....
        /*0218*/ 	.word	0xffffffff


	//   ....[81]....
        /*021c*/ 	.word	0xffffffff


	//   ....[82]....
        /*0220*/ 	.word	0xffffffff


	//   ....[83]....
        /*0224*/ 	.word	0xffffffff


	//   ....[84]....
        /*0228*/ 	.word	0xffffffff


	//   ....[85]....
        /*022c*/ 	.word	0xffffffff


	//   ....[86]....
        /*0230*/ 	.word	0xffffffff


	//   ....[87]....
        /*0234*/ 	.word	0xffffffff


	//   ....[88]....
        /*0238*/ 	.word	0xffffffff


	//   ....[89]....
        /*023c*/ 	.word	0xffffffff


	//   ....[90]....
        /*0240*/ 	.word	0xffffffff


	//   ....[91]....
        /*0244*/ 	.word	0xffffffff


	//   ....[92]....
        /*0248*/ 	.word	0xffffffff


	//   ....[93]....
        /*024c*/ 	.word	0xffffffff


	//   ....[94]....
        /*0250*/ 	.word	0xffffffff


	//   ....[95]....
        /*0254*/ 	.word	0xffffffff


	//   ....[96]....
        /*0258*/ 	.word	0xffffffff


	//   ....[97]....
        /*025c*/ 	.word	0xffffffff


	//   ....[98]....
        /*0260*/ 	.word	0xffffffff


	//   ....[99]....
        /*0264*/ 	.word	0xffffffff


	//   ....[100]....
        /*0268*/ 	.word	0xffffffff


	//   ....[101]....
        /*026c*/ 	.word	0xffffffff


	//   ....[102]....
        /*0270*/ 	.word	0xffffffff


	//   ....[103]....
        /*0274*/ 	.word	0xffffffff


	//   ....[104]....
        /*0278*/ 	.word	0xffffffff


	//   ....[105]....
        /*027c*/ 	.word	0xffffffff


	//   ....[106]....
        /*0280*/ 	.word	0xffffffff


	//   ....[107]....
        /*0284*/ 	.word	0xffffffff


	//   ....[108]....
        /*0288*/ 	.word	0xffffffff


	//   ....[109]....
        /*028c*/ 	.word	0xffffffff


	//   ....[110]....
        /*0290*/ 	.word	0xffffffff


	//   ....[111]....
        /*0294*/ 	.word	0xffffffff


	//   ....[112]....
        /*0298*/ 	.word	0xffffffff


	//   ....[113]....
        /*029c*/ 	.word	0xffffffff


	//   ....[114]....
        /*02a0*/ 	.word	0xffffffff


	//   ....[115]....
        /*02a4*/ 	.word	0xffffffff


	//   ....[116]....
        /*02a8*/ 	.word	0xffffffff


	//   ....[117]....
        /*02ac*/ 	.word	0xffffffff


	//   ....[118]....
        /*02b0*/ 	.word	0xffffffff


	//   ....[119]....
        /*02b4*/ 	.word	0xffffffff


	//   ....[120]....
        /*02b8*/ 	.word	0xffffffff


	//   ....[121]....
        /*02bc*/ 	.word	0xffffffff


	//   ....[122]....
        /*02c0*/ 	.word	0xffffffff


	//   ....[123]....
        /*02c4*/ 	.word	0xffffffff


	//   ....[124]....
        /*02c8*/ 	.word	0xffffffff


	//   ....[125]....
        /*02cc*/ 	.word	0xffffffff


	//   ....[126]....
        /*02d0*/ 	.word	0xffffffff


	//   ....[127]....
        /*02d4*/ 	.word	0xffffffff


	//   ....[128]....
        /*02d8*/ 	.word	0xffffffff


	//   ....[129]....
        /*02dc*/ 	.word	0xffffffff


	//   ....[130]....
        /*02e0*/ 	.word	0xffffffff


	//   ....[131]....
        /*02e4*/ 	.word	0xffffffff


	//   ....[132]....
        /*02e8*/ 	.word	0xffffffff


	//   ....[133]....
        /*02ec*/ 	.word	0xffffffff


	//   ....[134]....
        /*02f0*/ 	.word	0xffffffff


	//   ....[135]....
        /*02f4*/ 	.word	0xffffffff


	//   ....[136]....
        /*02f8*/ 	.word	0xffffffff


	//   ....[137]....
        /*02fc*/ 	.word	0xffffffff


	//   ....[138]....
        /*0300*/ 	.word	0xffffffff


	//   ....[139]....
        /*0304*/ 	.word	0xffffffff


	//   ....[140]....
        /*0308*/ 	.word	0xffffffff


	//   ....[141]....
        /*030c*/ 	.word	0xffffffff


	//   ....[142]....
        /*0310*/ 	.word	0xffffffff


	//   ....[143]....
        /*0314*/ 	.word	0xffffffff


	//   ....[144]....
        /*0318*/ 	.word	0xffffffff


	//   ....[145]....
        /*031c*/ 	.word	0xffffffff


	//   ....[146]....
        /*0320*/ 	.word	0xffffffff


	//   ....[147]....
        /*0324*/ 	.word	0xffffffff


	//   ....[148]....
        /*0328*/ 	.word	0xffffffff


	//   ....[149]....
        /*032c*/ 	.word	0xffffffff


	//   ....[150]....
        /*0330*/ 	.word	0xffffffff


	//   ....[151]....
        /*0334*/ 	.word	0xffffffff


	//   ....[152]....
        /*0338*/ 	.word	0xffffffff


	//   ....[153]....
        /*033c*/ 	.word	0xffffffff


	//   ....[154]....
        /*0340*/ 	.word	0xffffffff


	//   ....[155]....
        /*0344*/ 	.word	0xffffffff


	//   ....[156]....
        /*0348*/ 	.word	0xffffffff


	//   ....[157]....
        /*034c*/ 	.word	0xffffffff


	//   ....[158]....
        /*0350*/ 	.word	0xffffffff


	//   ....[159]....
        /*0354*/ 	.word	0xffffffff


	//   ....[160]....
        /*0358*/ 	.word	0xffffffff


	//   ....[161]....
        /*035c*/ 	.word	0xffffffff


	//   ....[162]....
        /*0360*/ 	.word	0xffffffff


	//   ....[163]....
        /*0364*/ 	.word	0xffffffff


	//   ....[164]....
        /*0368*/ 	.word	0xffffffff


	//   ....[165]....
        /*036c*/ 	.word	0xffffffff


	//   ....[166]....
        /*0370*/ 	.word	0xffffffff


	//   ....[167]....
        /*0374*/ 	.word	0xffffffff


	//   ....[168]....
        /*0378*/ 	.word	0xffffffff


	//   ....[169]....
        /*037c*/ 	.word	0xffffffff


	//   ....[170]....
        /*0380*/ 	.word	0xffffffff


	//   ....[171]....
        /*0384*/ 	.word	0xffffffff


	//   ....[172]....
        /*0388*/ 	.word	0xffffffff


	//   ....[173]....
        /*038c*/ 	.word	0xffffffff


	//   ....[174]....
        /*0390*/ 	.word	0xffffffff


	//   ....[175]....
        /*0394*/ 	.word	0xffffffff


	//   ....[176]....
        /*0398*/ 	.word	0xffffffff


	//   ....[177]....
        /*039c*/ 	.word	0xffffffff


	//   ....[178]....
        /*03a0*/ 	.word	0xffffffff


	//   ....[179]....
        /*03a4*/ 	.word	0xffffffff


	//   ....[180]....
        /*03a8*/ 	.word	0xffffffff


	//   ....[181]....
        /*03ac*/ 	.word	0xffffffff


	//   ....[182]....
        /*03b0*/ 	.word	0xffffffff


	//   ....[183]....
        /*03b4*/ 	.word	0xffffffff


	//   ....[184]....
        /*03b8*/ 	.word	0xffffffff


	//   ....[185]....
        /*03bc*/ 	.word	0xffffffff


	//   ....[186]....
        /*03c0*/ 	.word	0xffffffff


	//   ....[187]....
        /*03c4*/ 	.word	0xffffffff


	//   ....[188]....
        /*03c8*/ 	.word	0xffffffff


	//   ....[189]....
        /*03cc*/ 	.word	0x0500000f


	//   ....[190]....
        /*03d0*/ 	.word	0x0500000f


	//   ....[191]....
        /*03d4*/ 	.word	0x0500000f


	//   ....[192]....
        /*03d8*/ 	.word	0x0500000f


	//   ....[193]....
        /*03dc*/ 	.word	0x0500000f


	//   ....[194]....
        /*03e0*/ 	.word	0x0500000f


	//   ....[195]....
        /*03e4*/ 	.word	0x0500000f


	//   ....[196]....
        /*03e8*/ 	.word	0x0500000f


	//   ....[197]....
        /*03ec*/ 	.word	0x0500000f


	//   ....[198]....
        /*03f0*/ 	.word	0x0500000f


	//   ....[199]....
        /*03f4*/ 	.word	0x0500000f


	//   ....[200]....
        /*03f8*/ 	.word	0x0500000f


	//   ....[201]....
        /*03fc*/ 	.word	0x0500000f


	//   ....[202]....
        /*0400*/ 	.word	0x0500000f


	//   ....[203]....
        /*0404*/ 	.word	0x0500000f


	//   ....[204]....
        /*0408*/ 	.word	0x0500000f


	//   ....[205]....
        /*040c*/ 	.word	0x0500000f


	//----- nvinfo : EIATTR_COOP_GROUP_INSTR_OFFSETS
	.align		4
.L_427:
        /*0410*/ 	.byte	0x04, 0x28
        /*0412*/ 	.short	(.L_429 - .L_428)


	//   ....[0]....
.L_428:
        /*0414*/ 	.word	0x00000070


	//   ....[1]....
        /*0418*/ 	.word	0x00000140


	//   ....[2]....
        /*041c*/ 	.word	0x00000190


	//   ....[3]....
        /*0420*/ 	.word	0x000003c0


	//   ....[4]....
        /*0424*/ 	.word	0x00000520


	//   ....[5]....
        /*0428*/ 	.word	0x00000640


	//   ....[6]....
        /*042c*/ 	.word	0x000007a0


	//   ....[7]....
        /*0430*/ 	.word	0x00001760


	//   ....[8]....
        /*0434*/ 	.word	0x000022e0


	//   ....[9]....
        /*0438*/ 	.word	0x00002a70


	//   ....[10]....
        /*043c*/ 	.word	0x00003460


	//   ....[11]....
        /*0440*/ 	.word	0x00003480


	//   ....[12]....
        /*0444*/ 	.word	0x00003b10


	//   ....[13]....
        /*0448*/ 	.word	0x00003b70


	//   ....[14]....
        /*044c*/ 	.word	0x000054d0


	//   ....[15]....
        /*0450*/ 	.word	0x000057e0


	//   ....[16]....
        /*0454*/ 	.word	0x00005ec0


	//   ....[17]....
        /*0458*/ 	.word	0x00005f20


	//   ....[18]....
        /*045c*/ 	.word	0x00006340


	//   ....[19]....
        /*0460*/ 	.word	0x000063e0


	//   ....[20]....
        /*0464*/ 	.word	0x00008170


	//   ....[21]....
        /*0468*/ 	.word	0x000081c0


	//   ....[22]....
        /*046c*/ 	.word	0x000081d0


	//   ....[23]....
        /*0470*/ 	.word	0x00008200


	//   ....[24]....
        /*0474*/ 	.word	0x00009df0


	//   ....[25]....
        /*0478*/ 	.word	0x0000a1f0


	//   ....[26]....
        /*047c*/ 	.word	0x0000a730


	//   ....[27]....
        /*0480*/ 	.word	0x0000a830


	//   ....[28]....
        /*0484*/ 	.word	0x0000ab60


	//   ....[29]....
        /*0488*/ 	.word	0x0000ac10


	//   ....[30]....
        /*048c*/ 	.word	0x0000be30


	//   ....[31]....
        /*0490*/ 	.word	0x0000be40


	//   ....[32]....
        /*0494*/ 	.word	0x0000be70


	//   ....[33]....
        /*0498*/ 	.word	0x0000be80


	//   ....[34]....
        /*049c*/ 	.word	0x0000d4b0


	//   ....[35]....
        /*04a0*/ 	.word	0x0000d4e0


	//   ....[36]....
        /*04a4*/ 	.word	0x0000d500


	//   ....[37]....
        /*04a8*/ 	.word	0x0000d510


	//   ....[38]....
        /*04ac*/ 	.word	0x0000d520


	//   ....[39]....
        /*04b0*/ 	.word	0x0000d530


	//   ....[40]....
        /*04b4*/ 	.word	0x0000d540


	//   ....[41]....
        /*04b8*/ 	.word	0x0000d550


	//   ....[42]....
        /*04bc*/ 	.word	0x0000d570


	//   ....[43]....
        /*04c0*/ 	.word	0x0000d580


	//   ....[44]....
        /*04c4*/ 	.word	0x0000d590


	//   ....[45]....
        /*04c8*/ 	.word	0x0000d5a0


	//   ....[46]....
        /*04cc*/ 	.word	0x0000d5b0


	//   ....[47]....
        /*04d0*/ 	.word	0x0000d5c0


	//   ....[48]....
        /*04d4*/ 	.word	0x0000d5e0


	//   ....[49]....
        /*04d8*/ 	.word	0x0000d5f0


	//   ....[50]....
        /*04dc*/ 	.word	0x0000d600


	//   ....[51]....
        /*04e0*/ 	.word	0x0000d610


	//   ....[52]....
        /*04e4*/ 	.word	0x0000d620


	//   ....[53]....
        /*04e8*/ 	.word	0x0000d630


	//   ....[54]....
        /*04ec*/ 	.word	0x0000d640


	//   ....[55]....
        /*04f0*/ 	.word	0x0000d650


	//   ....[56]....
        /*04f4*/ 	.word	0x0000d660


	//   ....[57]....
        /*04f8*/ 	.word	0x0000d670


	//   ....[58]....
        /*04fc*/ 	.word	0x0000d680


	//   ....[59]....
        /*0500*/ 	.word	0x0000d690


	//   ....[60]....
        /*0504*/ 	.word	0x0000d6a0


	//   ....[61]....
        /*0508*/ 	.word	0x0000d6b0


	//   ....[62]....
        /*050c*/ 	.word	0x0000d6c0


	//   ....[63]....
        /*0510*/ 	.word	0x0000d6d0


	//   ....[64]....
        /*0514*/ 	.word	0x0000d6e0


	//   ....[65]....
        /*0518*/ 	.word	0x0000d6f0


	//   ....[66]....
        /*051c*/ 	.word	0x0000d700


	//   ....[67]....
        /*0520*/ 	.word	0x0000d710


	//   ....[68]....
        /*0524*/ 	.word	0x0000d720


	//   ....[69]....
        /*0528*/ 	.word	0x0000d740


	//   ....[70]....
        /*052c*/ 	.word	0x0000d750


	//   ....[71]....
        /*0530*/ 	.word	0x0000d760


	//   ....[72]....
        /*0534*/ 	.word	0x0000d770


	//   ....[73]....
        /*0538*/ 	.word	0x0000d780


	//   ....[74]....
        /*053c*/ 	.word	0x0000d790


	//   ....[75]....
        /*0540*/ 	.word	0x0000d7a0


	//   ....[76]....
        /*0544*/ 	.word	0x0000d7b0


	//   ....[77]....
        /*0548*/ 	.word	0x0000d7c0


	//   ....[78]....
        /*054c*/ 	.word	0x0000d7d0


	//   ....[79]....
        /*0550*/ 	.word	0x0000d7e0


	//   ....[80]....
        /*0554*/ 	.word	0x0000d7f0


	//   ....[81]....
        /*0558*/ 	.word	0x0000d800


	//   ....[82]....
        /*055c*/ 	.word	0x0000d810


	//   ....[83]....
        /*0560*/ 	.word	0x0000d820


	//   ....[84]....
        /*0564*/ 	.word	0x0000d830


	//   ....[85]....
        /*0568*/ 	.word	0x0000d840


	//   ....[86]....
        /*056c*/ 	.word	0x0000d850


	//   ....[87]....
        /*0570*/ 	.word	0x0000d860


	//   ....[88]....
        /*0574*/ 	.word	0x0000d870


	//   ....[89]....
        /*0578*/ 	.word	0x0000d880


	//   ....[90]....
        /*057c*/ 	.word	0x0000d890


	//   ....[91]....
        /*0580*/ 	.word	0x0000d8a0


	//   ....[92]....
        /*0584*/ 	.word	0x0000d8b0


	//   ....[93]....
        /*0588*/ 	.word	0x0000d8c0


	//   ....[94]....
        /*058c*/ 	.word	0x0000d8d0


	//   ....[95]....
        /*0590*/ 	.word	0x0000d8e0


	//   ....[96]....
        /*0594*/ 	.word	0x0000d8f0


	//   ....[97]....
        /*0598*/ 	.word	0x0000d900


	//   ....[98]....
        /*059c*/ 	.word	0x0000d910


	//   ....[99]....
        /*05a0*/ 	.word	0x0000d920


	//   ....[100]....
        /*05a4*/ 	.word	0x0000d930


	//   ....[101]....
        /*05a8*/ 	.word	0x0000d940


	//   ....[102]....
        /*05ac*/ 	.word	0x0000d950


	//   ....[103]....
        /*05b0*/ 	.word	0x0000d960


	//   ....[104]....
        /*05b4*/ 	.word	0x0000d970


	//   ....[105]....
        /*05b8*/ 	.word	0x0000d980


	//   ....[106]....
        /*05bc*/ 	.word	0x0000d990


	//   ....[107]....
        /*05c0*/ 	.word	0x0000d9a0


	//   ....[108]....
        /*05c4*/ 	.word	0x0000d9b0


	//   ....[109]....
        /*05c8*/ 	.word	0x0000d9c0


	//   ....[110]....
        /*05cc*/ 	.word	0x0000d9d0


	//   ....[111]....
        /*05d0*/ 	.word	0x0000d9e0


	//   ....[112]....
        /*05d4*/ 	.word	0x0000d9f0


	//   ....[113]....
        /*05d8*/ 	.word	0x0000da00


	//   ....[114]....
        /*05dc*/ 	.word	0x0000da10


	//   ....[115]....
        /*05e0*/ 	.word	0x0000da30


	//   ....[116]....
        /*05e4*/ 	.word	0x0000da70


	//   ....[117]....
        /*05e8*/ 	.word	0x0000da80


	//   ....[118]....
        /*05ec*/ 	.word	0x0000da90


	//   ....[119]....
        /*05f0*/ 	.word	0x0000daa0


	//   ....[120]....
        /*05f4*/ 	.word	0x0000dac0


	//   ....[121]....
        /*05f8*/ 	.word	0x0000dae0


	//   ....[122]....
        /*05fc*/ 	.word	0x0000daf0


	//   ....[123]....
        /*0600*/ 	.word	0x0000db10


	//   ....[124]....
        /*0604*/ 	.word	0x0000db20


	//   ....[125]....
        /*0608*/ 	.word	0x0000db30


	//   ....[126]....
        /*060c*/ 	.word	0x0000db50


	//   ....[127]....
        /*0610*/ 	.word	0x0000db60


	//   ....[128]....
        /*0614*/ 	.word	0x0000db80


	//   ....[129]....
        /*0618*/ 	.word	0x0000db90


	//   ....[130]....
        /*061c*/ 	.word	0x0000dba0


	//   ....[131]....
        /*0620*/ 	.word	0x0000dbb0


	//   ....[132]....
        /*0624*/ 	.word	0x0000dbd0


	//   ....[133]....
        /*0628*/ 	.word	0x0000dbf0


	//   ....[134]....
        /*062c*/ 	.word	0x0000dc20


	//   ....[135]....
        /*0630*/ 	.word	0x0000dc50


	//   ....[136]....
        /*0634*/ 	.word	0x0000dc80


	//   ....[137]....
        /*0638*/ 	.word	0x0000dcb0


	//   ....[138]....
        /*063c*/ 	.word	0x0000dce0


	//   ....[139]....
        /*0640*/ 	.word	0x0000dd20


	//   ....[140]....
        /*0644*/ 	.word	0x0000dd50


	//   ....[141]....
        /*0648*/ 	.word	0x0000dd80


	//   ....[142]....
        /*064c*/ 	.word	0x0000ddb0


	//   ....[143]....
        /*0650*/ 	.word	0x0000ddf0


	//   ....[144]....
        /*0654*/ 	.word	0x0000de20


	//   ....[145]....
        /*0658*/ 	.word	0x0000de50


	//   ....[146]....
        /*065c*/ 	.word	0x0000de80


	//   ....[147]....
        /*0660*/ 	.word	0x0000dea0


	//   ....[148]....
        /*0664*/ 	.word	0x0000ded0


	//   ....[149]....
        /*0668*/ 	.word	0x0000def0


	//   ....[150]....
        /*066c*/ 	.word	0x0000df20


	//   ....[151]....
        /*0670*/ 	.word	0x0000df50


	//   ....[152]....
        /*0674*/ 	.word	0x0000df80


	//   ....[153]....
        /*0678*/ 	.word	0x0000dfb0


	//   ....[154]....
        /*067c*/ 	.word	0x0000dfe0


	//   ....[155]....
        /*0680*/ 	.word	0x0000e010


	//   ....[156]....
        /*0684*/ 	.word	0x0000e040


	//   ....[157]....
        /*0688*/ 	.word	0x0000e070


	//   ....[158]....
        /*068c*/ 	.word	0x0000e0a0


	//   ....[159]....
        /*0690*/ 	.word	0x0000e0d0


	//   ....[160]....
        /*0694*/ 	.word	0x0000e100


	//   ....[161]....
        /*0698*/ 	.word	0x0000e130


	//   ....[162]....
        /*069c*/ 	.word	0x0000e720


	//   ....[163]....
        /*06a0*/ 	.word	0x0000e770


	//   ....[164]....
        /*06a4*/ 	.word	0x0000e7b0


	//   ....[165]....
        /*06a8*/ 	.word	0x0000e7e0


	//   ....[166]....
        /*06ac*/ 	.word	0x0000e820


	//   ....[167]....
        /*06b0*/ 	.word	0x0000e850


	//   ....[168]....
        /*06b4*/ 	.word	0x0000f4e0


	//   ....[169]....
        /*06b8*/ 	.word	0x0000f510


	//   ....[170]....
        /*06bc*/ 	.word	0x00010660


	//   ....[171]....
        /*06c0*/ 	.word	0x00011840


	//   ....[172]....
        /*06c4*/ 	.word	0x000122b0


	//   ....[173]....
        /*06c8*/ 	.word	0x000122f0


	//   ....[174]....
        /*06cc*/ 	.word	0x00012310


	//   ....[175]....
        /*06d0*/ 	.word	0x000123b0


	//   ....[176]....
        /*06d4*/ 	.word	0x000123d0


	//   ....[177]....
        /*06d8*/ 	.word	0x00012470


	//   ....[178]....
        /*06dc*/ 	.word	0x00012490


	//   ....[179]....
        /*06e0*/ 	.word	0x00012530


	//   ....[180]....
        /*06e4*/ 	.word	0x00012550


	//   ....[181]....
        /*06e8*/ 	.word	0x000125f0


	//   ....[182]....
        /*06ec*/ 	.word	0x00012610


	//   ....[183]....
        /*06f0*/ 	.word	0x000126b0


	//   ....[184]....
        /*06f4*/ 	.word	0x000126d0


	//   ....[185]....
        /*06f8*/ 	.word	0x00012770


	//   ....[186]....
        /*06fc*/ 	.word	0x00012790


	//   ....[187]....
        /*0700*/ 	.word	0x000127a0


	//   ....[188]....
        /*0704*/ 	.word	0x00014210


	//   ....[189]....
        /*0708*/ 	.word	0x00014880


	//   ....[190]....
        /*070c*/ 	.word	0x00014a30


	//   ....[191]....
        /*0710*/ 	.word	0x00014a80


	//   ....[192]....
        /*0714*/ 	.word	0x00014b20


	//   ....[193]....
        /*0718*/ 	.word	0x00014c30


	//   ....[194]....
        /*071c*/ 	.word	0x00014ca0


	//   ....[195]....
        /*0720*/ 	.word	0x00014db0


	//   ....[196]....
        /*0724*/ 	.word	0x00014e20


	//   ....[197]....
        /*0728*/ 	.word	0x00014f30


	//   ....[198]....
        /*072c*/ 	.word	0x00014fa0


	//   ....[199]....
        /*0730*/ 	.word	0x000150b0


	//   ....[200]....
        /*0734*/ 	.word	0x00015120


	//   ....[201]....
        /*0738*/ 	.word	0x00015230


	//   ....[202]....
        /*073c*/ 	.word	0x000152a0


	//   ....[203]....
        /*0740*/ 	.word	0x00015390


	//   ....[204]....
        /*0744*/ 	.word	0x00015420


	//   ....[205]....
        /*0748*/ 	.word	0x00015510


	//----- nvinfo : EIATTR_REG_RECONFIG
	.align		4
.L_429:
        /*074c*/ 	.byte	0x01, 0x54
	.zero		2


	//----- nvinfo : EIATTR_SYSCALL_OFFSETS
	.align		4
        /*0750*/ 	.byte	0x04, 0x46
        /*0752*/ 	.short	(.L_431 - .L_430)


	//   ....[0]....
.L_430:
        /*0754*/ 	.word	0x00001920


	//   ....[1]....
        /*0758*/ 	.word	0x000111b0


	//   ....[2]....
        /*075c*/ 	.word	0x000112f0


	//   ....[3]....
        /*0760*/ 	.word	0x00011430


	//   ....[4]....
        /*0764*/ 	.word	0x00011550


	//   ....[5]....
        /*0768*/ 	.word	0x00011f50


	//----- nvinfo : EIATTR_MBARRIER_INSTR_OFFSETS
	.align		4
.L_431:
        /*076c*/ 	.byte	0x04, 0x39
        /*076e*/ 	.short	(.L_433 - .L_432)


	//   ....[0]....
.L_432:
        /*0770*/ 	.word	0x00000270
        /*0774*/ 	.word	0x000000ff
        /*0778*/ 	.word	0x00020800
        /*077c*/ 	.short	0x0100
        /*077e*/ 	.byte	0x08
	.zero		1


	//   ....[1]....
        /*0780*/ 	.word	0x00000280
        /*0784*/ 	.word	0x000000ff
        /*0788*/ 	.word	0x00020820
        /*078c*/ 	.short	0x0100
        /*078e*/ 	.byte	0x08
	.zero		1


	//   ....[2]....
        /*0790*/ 	.word	0x00000370
        /*0794*/ 	.word	0x000000ff
        /*0798*/ 	.word	0x00020830
        /*079c*/ 	.short	0x0100
        /*079e*/ 	.byte	0x08
	.zero		1


	//   ....[3]....
        /*07a0*/ 	.word	0x00000380
        /*07a4*/ 	.word	0x000000ff
        /*07a8*/ 	.word	0x00020840
        /*07ac*/ 	.short	0x0100
        /*07ae*/ 	.byte	0x08
	.zero		1


	//   ....[4]....
        /*07b0*/ 	.word	0x00000390
        /*07b4*/ 	.word	0x000000ff
        /*07b8*/ 	.word	0x00020838
        /*07bc*/ 	.short	0x0100
        /*07be*/ 	.byte	0x08
	.zero		1


	//   ....[5]....
        /*07c0*/ 	.word	0x000003a0
        /*07c4*/ 	.word	0x000000ff
        /*07c8*/ 	.word	0x00020848
        /*07cc*/ 	.short	0x0100
        /*07ce*/ 	.byte	0x08
	.zero		1


	//   ....[6]....
        /*07d0*/ 	.word	0x000004d0
        /*07d4*/ 	.word	0x000000ff
        /*07d8*/ 	.word	0x00020850
        /*07dc*/ 	.short	0x0100
        /*07de*/ 	.byte	0x08
	.zero		1


	//   ....[7]....
        /*07e0*/ 	.word	0x000004e0
        /*07e4*/ 	.word	0x000000ff
        /*07e8*/ 	.word	0x00020860
        /*07ec*/ 	.short	0x0100
        /*07ee*/ 	.byte	0x08
	.zero		1


	//   ....[8]....
        /*07f0*/ 	.word	0x000004f0
        /*07f4*/ 	.word	0x000000ff
        /*07f8*/ 	.word	0x00020858
        /*07fc*/ 	.short	0x0100
        /*07fe*/ 	.byte	0x08
	.zero		1


	//   ....[9]....
        /*0800*/ 	.word	0x00000500
        /*0804*/ 	.word	0x000000ff
        /*0808*/ 	.word	0x00020868
        /*080c*/ 	.short	0x0100
        /*080e*/ 	.byte	0x08
	.zero		1


	//   ....[10]....
        /*0810*/ 	.word	0x000005f0
        /*0814*/ 	.word	0x000000ff
        /*0818*/ 	.word	0x00020870
        /*081c*/ 	.short	0x0100
        /*081e*/ 	.byte	0x06
	.zero		1


	//   ....[11]....
        /*0820*/ 	.word	0x00000600
        /*0824*/ 	.word	0x000000ff
        /*0828*/ 	.word	0x00020880
        /*082c*/ 	.short	0x0100
        /*082e*/ 	.byte	0x06
	.zero		1


	//   ....[12]....
        /*0830*/ 	.word	0x00000610
        /*0834*/ 	.word	0x000000ff
        /*0838*/ 	.word	0x00020878
        /*083c*/ 	.short	0x0100
        /*083e*/ 	.byte	0x06
	.zero		1


	//   ....[13]....
        /*0840*/ 	.word	0x00000620
        /*0844*/ 	.word	0x000000ff
        /*0848*/ 	.word	0x00020888
        /*084c*/ 	.short	0x0100
        /*084e*/ 	.byte	0x06
	.zero		1


	//   ....[14]....
        /*0850*/ 	.word	0x00000750
        /*0854*/ 	.word	0x000000ff
        /*0858*/ 	.word	0x00020890
        /*085c*/ 	.short	0x0100
        /*085e*/ 	.byte	0x08
	.zero		1


	//   ....[15]....
        /*0860*/ 	.word	0x00000760
        /*0864*/ 	.word	0x000000ff
        /*0868*/ 	.word	0x000208a0
        /*086c*/ 	.short	0x0100
        /*086e*/ 	.byte	0x08
	.zero		1


	//   ....[16]....
        /*0870*/ 	.word	0x00000770
        /*0874*/ 	.word	0x000000ff
        /*0878*/ 	.word	0x00020898
        /*087c*/ 	.short	0x0100
        /*087e*/ 	.byte	0x08
	.zero		1


	//   ....[17]....
        /*0880*/ 	.word	0x00000780
        /*0884*/ 	.word	0x000000ff
        /*0888*/ 	.word	0x000208a8
        /*088c*/ 	.short	0x0100
        /*088e*/ 	.byte	0x08
	.zero		1


	//   ....[18]....
        /*0890*/ 	.word	0x000008b0
        /*0894*/ 	.word	0x000000ff
        /*0898*/ 	.word	0x000208b0
        /*089c*/ 	.short	0x0100
        /*089e*/ 	.byte	0x08
	.zero		1


	//   ....[19]....
        /*08a0*/ 	.word	0x000008c0
        /*08a4*/ 	.word	0x000000ff
        /*08a8*/ 	.word	0x000208c0
        /*08ac*/ 	.short	0x0100
        /*08ae*/ 	.byte	0x08
	.zero		1


	//   ....[20]....
        /*08b0*/ 	.word	0x000008d0
        /*08b4*/ 	.word	0x000000ff
        /*08b8*/ 	.word	0x000208b8
        /*08bc*/ 	.short	0x0100
        /*08be*/ 	.byte	0x08
	.zero		1


	//   ....[21]....
        /*08c0*/ 	.word	0x000008e0
        /*08c4*/ 	.word	0x000000ff
        /*08c8*/ 	.word	0x000208c8
        /*08cc*/ 	.short	0x0100
        /*08ce*/ 	.byte	0x08
	.zero		1


	//   ....[22]....
        /*08d0*/ 	.word	0x00001bf0
        /*08d4*/ 	.word	0x000000ff
        /*08d8*/ 	.word	0x00020800
        /*08dc*/ 	.short	0x010a
        /*08de*/ 	.byte	0x29
	.zero		1


	//   ....[23]....
        /*08e0*/ 	.word	0x00001c80
        /*08e4*/ 	.word	0x000000ff
        /*08e8*/ 	.word	0x00020830
        /*08ec*/ 	.short	0x010a
        /*08ee*/ 	.byte	0x29
	.zero		1


	//   ....[24]....
        /*08f0*/ 	.word	0x00001d10
        /*08f4*/ 	.word	0x000000ff
        /*08f8*/ 	.word	0x00020830
        /*08fc*/ 	.short	0x010a
        /*08fe*/ 	.byte	0x29
	.zero		1


	//   ....[25]....
        /*0900*/ 	.word	0x000026a0
        /*0904*/ 	.word	0x00000003
        /*0908*/ 	.word	0x00000000
        /*090c*/ 	.short	0x0101
        /*090e*/ 	.byte	0x3f
	.zero		1


	//   ....[26]....
        /*0910*/ 	.word	0x00004be0
        /*0914*/ 	.word	0x000000ff
        /*0918*/ 	.word	0x00020830
        /*091c*/ 	.short	0x010a
        /*091e*/ 	.byte	0x06
	.zero		1


	//   ....[27]....
        /*0920*/ 	.word	0x00004c20
        /*0924*/ 	.word	0x000000ff
        /*0928*/ 	.word	0x00020830
        /*092c*/ 	.short	0x010a
        /*092e*/ 	.byte	0x06
	.zero		1


	//   ....[28]....
        /*0930*/ 	.word	0x00004f60
        /*0934*/ 	.word	0x000000ff
        /*0938*/ 	.word	0x00020850
        /*093c*/ 	.short	0x010a
        /*093e*/ 	.byte	0x06
	.zero		1


	//   ....[29]....
        /*0940*/ 	.word	0x00004fa0
        /*0944*/ 	.word	0x000000ff
        /*0948*/ 	.word	0x00020850
        /*094c*/ 	.short	0x010a
        /*094e*/ 	.byte	0x06
	.zero		1


	//   ....[30]....
        /*0950*/ 	.word	0x000055d0
        /*0954*/ 	.word	0x000000a5
        /*0958*/ 	.word	0x00000000
        /*095c*/ 	.short	0x0101
        /*095e*/ 	.byte	0x3f
	.zero		1


	//   ....[31]....
        /*0960*/ 	.word	0x00006a50
        /*0964*/ 	.word	0x000000ff
        /*0968*/ 	.word	0x00000000
        /*096c*/ 	.short	0x0101
        /*096e*/ 	.byte	0x06
	.zero		1


	//   ....[32]....
        /*0970*/ 	.word	0x000076b0
        /*0974*/ 	.word	0x000000ff
        /*0978*/ 	.word	0x00020830
        /*097c*/ 	.short	0x010a
        /*097e*/ 	.byte	0x06
	.zero		1


	//   ....[33]....
        /*0980*/ 	.word	0x000076f0
        /*0984*/ 	.word	0x000000ff
        /*0988*/ 	.word	0x00020830
        /*098c*/ 	.short	0x010a
        /*098e*/ 	.byte	0x06
	.zero		1


	//   ....[34]....
        /*0990*/ 	.word	0x00007a60
        /*0994*/ 	.word	0x000000ff
        /*0998*/ 	.word	0x00020850
        /*099c*/ 	.short	0x010a
        /*099e*/ 	.byte	0x06
	.zero		1


	//   ....[35]....
        /*09a0*/ 	.word	0x00007aa0
        /*09a4*/ 	.word	0x000000ff
        /*09a8*/ 	.word	0x00020850
        /*09ac*/ 	.short	0x010a
        /*09ae*/ 	.byte	0x06
	.zero		1


	//   ....[36]....
        /*09b0*/ 	.word	0x00008870
        /*09b4*/ 	.word	0x00000003
        /*09b8*/ 	.word	0x00000000
        /*09bc*/ 	.short	0x0101
        /*09be*/ 	.byte	0x3f
	.zero		1


	//   ....[37]....
        /*09c0*/ 	.word	0x00008a50
        /*09c4*/ 	.word	0x000000ff
        /*09c8*/ 	.word	0x00000000
        /*09cc*/ 	.short	0x0101
        /*09ce*/ 	.byte	0x06
	.zero		1


	//   ....[38]....
        /*09d0*/ 	.word	0x000094a0
        /*09d4*/ 	.word	0x000000ff
        /*09d8*/ 	.word	0x00020830
        /*09dc*/ 	.short	0x010a
        /*09de*/ 	.byte	0x06
	.zero		1


	//   ....[39]....
        /*09e0*/ 	.word	0x000094e0
        /*09e4*/ 	.word	0x000000ff
        /*09e8*/ 	.word	0x00020830
        /*09ec*/ 	.short	0x010a
        /*09ee*/ 	.byte	0x06
	.zero		1


	//   ....[40]....
        /*09f0*/ 	.word	0x00009810
        /*09f4*/ 	.word	0x000000ff
        /*09f8*/ 	.word	0x00020850
        /*09fc*/ 	.short	0x010a
        /*09fe*/ 	.byte	0x06
	.zero		1


	//   ....[41]....
        /*0a00*/ 	.word	0x00009850
        /*0a04*/ 	.word	0x000000ff
        /*0a08*/ 	.word	0x00020850
        /*0a0c*/ 	.short	0x010a
        /*0a0e*/ 	.byte	0x06
	.zero		1


	//   ....[42]....
        /*0a10*/ 	.word	0x00009e40
        /*0a14*/ 	.word	0x000000a0
        /*0a18*/ 	.word	0x00000000
        /*0a1c*/ 	.short	0x0101
        /*0a1e*/ 	.byte	0x3f
	.zero		1


	//   ....[43]....
        /*0a20*/ 	.word	0x0000b2b0
        /*0a24*/ 	.word	0x000000ff
        /*0a28*/ 	.word	0x00000000
        /*0a2c*/ 	.short	0x0101
        /*0a2e*/ 	.byte	0x06
	.zero		1


	//   ....[44]....
        /*0a30*/ 	.word	0x0000bbc0
        /*0a34*/ 	.word	0x000000ff
        /*0a38*/ 	.word	0x00020850
        /*0a3c*/ 	.short	0x010a
        /*0a3e*/ 	.byte	0x0e
	.zero		1


	//   ....[45]....
        /*0a40*/ 	.word	0x0000bc00
        /*0a44*/ 	.word	0x000000ff
        /*0a48*/ 	.word	0x00020850
        /*0a4c*/ 	.short	0x010a
        /*0a4e*/ 	.byte	0x0e
	.zero		1


	//   ....[46]....
        /*0a50*/ 	.word	0x0000c140
        /*0a54*/ 	.word	0x000000ff
        /*0a58*/ 	.word	0x00000000
        /*0a5c*/ 	.short	0x0101
        /*0a5e*/ 	.byte	0x04
	.zero		1


	//   ....[47]....
        /*0a60*/ 	.word	0x0000e870
        /*0a64*/ 	.word	0x000000ff
        /*0a68*/ 	.word	0x00000000
        /*0a6c*/ 	.short	0x0101
        /*0a6e*/ 	.byte	0x04
	.zero		1


	//   ....[48]....
        /*0a70*/ 	.word	0x00011a50
        /*0a74*/ 	.word	0x000000ff
        /*0a78*/ 	.word	0x00020880
        /*0a7c*/ 	.short	0x010a
        /*0a7e*/ 	.byte	0x27
	.zero		1


	//   ....[49]....
        /*0a80*/ 	.word	0x00011c10
        /*0a84*/ 	.word	0x000000ff
        /*0a88*/ 	.word	0x00020840
        /*0a8c*/ 	.short	0x010a
        /*0a8e*/ 	.byte	0x27
	.zero		1


	//   ....[50]....
        /*0a90*/ 	.word	0x00012900
        /*0a94*/ 	.word	0x000000ff
        /*0a98*/ 	.word	0x00020800
        /*0a9c*/ 	.short	0x0107
        /*0a9e*/ 	.byte	0x27
	.zero		1


	//   ....[51]....
        /*0aa0*/ 	.word	0x00012960
        /*0aa4*/ 	.word	0x000000ff
        /*0aa8*/ 	.word	0x00020800
        /*0aac*/ 	.short	0x0101
        /*0aae*/ 	.byte	0x27
	.zero		1


	//   ....[52]....
        /*0ab0*/ 	.word	0x00012970
        /*0ab4*/ 	.word	0x000000ff
        /*0ab8*/ 	.word	0x00020820
        /*0abc*/ 	.short	0x010a
        /*0abe*/ 	.byte	0x27
	.zero		1


	//   ....[53]....
        /*0ac0*/ 	.word	0x00012c90
        /*0ac4*/ 	.word	0x00000007
        /*0ac8*/ 	.word	0x00020880
        /*0acc*/ 	.short	0x010a
        /*0ace*/ 	.byte	0x3f
	.zero		1


	//   ....[54]....
        /*0ad0*/ 	.word	0x00012fb0
        /*0ad4*/ 	.word	0x00000007
        /*0ad8*/ 	.word	0x00020840
        /*0adc*/ 	.short	0x010a
        /*0ade*/ 	.byte	0x3f
	.zero		1


	//   ....[55]....
        /*0ae0*/ 	.word	0x00013340
        /*0ae4*/ 	.word	0x00000012
        /*0ae8*/ 	.word	0x00020870
        /*0aec*/ 	.short	0x010a
        /*0aee*/ 	.byte	0x3f
	.zero		1


	//   ....[56]....
        /*0af0*/ 	.word	0x000133b0
        /*0af4*/ 	.word	0x00000012
        /*0af8*/ 	.word	0x00020860
        /*0afc*/ 	.short	0x010a
        /*0afe*/ 	.byte	0x3f
	.zero		1


	//   ....[57]....
        /*0b00*/ 	.word	0x00013920
        /*0b04*/ 	.word	0x00000012
        /*0b08*/ 	.word	0x00020850
        /*0b0c*/ 	.short	0x0101
        /*0b0e*/ 	.byte	0x3f
	.zero		1


	//   ....[58]....
        /*0b10*/ 	.word	0x000139a0
        /*0b14*/ 	.word	0x00000012
        /*0b18*/ 	.word	0x00000000
        /*0b1c*/ 	.short	0x0101
        /*0b1e*/ 	.byte	0x3f
	.zero		1


	//   ....[59]....
        /*0b20*/ 	.word	0x00013a90
        /*0b24*/ 	.word	0x00000003
        /*0b28*/ 	.word	0x00020870
        /*0b2c*/ 	.short	0x010a
        /*0b2e*/ 	.byte	0x3f
	.zero		1


	//   ....[60]....
        /*0b30*/ 	.word	0x00013b20
        /*0b34*/ 	.word	0x00000003
        /*0b38*/ 	.word	0x00020860
        /*0b3c*/ 	.short	0x010a
        /*0b3e*/ 	.byte	0x3f
	.zero		1


	//   ....[61]....
        /*0b40*/ 	.word	0x000140b0
        /*0b44*/ 	.word	0x00000003
        /*0b48*/ 	.word	0x00020850
        /*0b4c*/ 	.short	0x0101
        /*0b4e*/ 	.byte	0x3f
	.zero		1


	//   ....[62]....
        /*0b50*/ 	.word	0x00014120
        /*0b54*/ 	.word	0x00000000
        /*0b58*/ 	.word	0x00000000
        /*0b5c*/ 	.short	0x0101
        /*0b5e*/ 	.byte	0x3f
	.zero		1


	//   ....[63]....
        /*0b60*/ 	.word	0x000141c0
        /*0b64*/ 	.word	0x00000009
        /*0b68*/ 	.word	0x00020820
        /*0b6c*/ 	.short	0x010a
        /*0b6e*/ 	.byte	0x3f
	.zero		1


	//   ....[64]....
        /*0b70*/ 	.word	0x00014300
        /*0b74*/ 	.word	0x00000005
        /*0b78*/ 	.word	0x00000000
        /*0b7c*/ 	.short	0x010a
        /*0b7e*/ 	.byte	0x3f
	.zero		1


	//   ....[65]....
        /*0b80*/ 	.word	0x00014370
        /*0b84*/ 	.word	0x00000007
        /*0b88*/ 	.word	0x00000000
        /*0b8c*/ 	.short	0x010a
        /*0b8e*/ 	.byte	0x3f
	.zero		1


	//   ....[66]....
        /*0b90*/ 	.word	0x000143c0
        /*0b94*/ 	.word	0x00000005
        /*0b98*/ 	.word	0x00020860
        /*0b9c*/ 	.short	0x010a
        /*0b9e*/ 	.byte	0x3f
	.zero		1


	//   ....[67]....
        /*0ba0*/ 	.word	0x00014410
        /*0ba4*/ 	.word	0x00000003
        /*0ba8*/ 	.word	0x00020860
        /*0bac*/ 	.short	0x010a
        /*0bae*/ 	.byte	0x3f
	.zero		1


	//   ....[68]....
        /*0bb0*/ 	.word	0x00014450
        /*0bb4*/ 	.word	0x00000005
        /*0bb8*/ 	.word	0x00020880
        /*0bbc*/ 	.short	0x010a
        /*0bbe*/ 	.byte	0x3f
	.zero		1


	//   ....[69]....
        /*0bc0*/ 	.word	0x00014470
        /*0bc4*/ 	.word	0x00000003
        /*0bc8*/ 	.word	0x00020880
        /*0bcc*/ 	.short	0x010a
        /*0bce*/ 	.byte	0x3f
	.zero		1


	//   ....[70]....
        /*0bd0*/ 	.word	0x000144e0
        /*0bd4*/ 	.word	0x00000003
        /*0bd8*/ 	.word	0x00020800
        /*0bdc*/ 	.short	0x010a
        /*0bde*/ 	.byte	0x3f
	.zero		1


	//   ....[71]....
        /*0be0*/ 	.word	0x00014540
        /*0be4*/ 	.word	0x00000003
        /*0be8*/ 	.word	0x00020830
        /*0bec*/ 	.short	0x010a
        /*0bee*/ 	.byte	0x3f
	.zero		1


	//   ....[72]....
        /*0bf0*/ 	.word	0x000145a0
        /*0bf4*/ 	.word	0x0000000c
        /*0bf8*/ 	.word	0x00020830
        /*0bfc*/ 	.short	0x010a
        /*0bfe*/ 	.byte	0x3f
	.zero		1


	//   ....[73]....
        /*0c00*/ 	.word	0x00014600
        /*0c04*/ 	.word	0x0000000c
        /*0c08*/ 	.word	0x00020850
        /*0c0c*/ 	.short	0x010a
        /*0c0e*/ 	.byte	0x3f
	.zero		1


	//   ....[74]....
        /*0c10*/ 	.word	0x00014660
        /*0c14*/ 	.word	0x00000009
        /*0c18*/ 	.word	0x00020830
        /*0c1c*/ 	.short	0x010a
        /*0c1e*/ 	.byte	0x3f
	.zero		1


	//   ....[75]....
        /*0c20*/ 	.word	0x000146c0
        /*0c24*/ 	.word	0x00000009
        /*0c28*/ 	.word	0x00020850
        /*0c2c*/ 	.short	0x010a
        /*0c2e*/ 	.byte	0x3f
	.zero		1


	//   ....[76]....
        /*0c30*/ 	.word	0x00014720
        /*0c34*/ 	.word	0x00000009
        /*0c38*/ 	.word	0x00020830
        /*0c3c*/ 	.short	0x010a
        /*0c3e*/ 	.byte	0x3f
	.zero		1


	//   ....[77]....
        /*0c40*/ 	.word	0x00014780
        /*0c44*/ 	.word	0x00000009
        /*0c48*/ 	.word	0x00020850
        /*0c4c*/ 	.short	0x010a
        /*0c4e*/ 	.byte	0x3f
	.zero		1


	//   ....[78]....
        /*0c50*/ 	.word	0x000147e0
        /*0c54*/ 	.word	0x00000005
        /*0c58*/ 	.word	0x00020850
        /*0c5c*/ 	.short	0x010a
        /*0c5e*/ 	.byte	0x3f
	.zero		1


	//   ....[79]....
        /*0c60*/ 	.word	0x00014930
        /*0c64*/ 	.word	0x00000013
        /*0c68*/ 	.word	0x00020880
        /*0c6c*/ 	.short	0x010a
        /*0c6e*/ 	.byte	0x3f
	.zero		1


	//   ....[80]....
        /*0c70*/ 	.word	0x00014980
        /*0c74*/ 	.word	0x00000013
        /*0c78*/ 	.word	0x00020840
        /*0c7c*/ 	.short	0x010a
        /*0c7e*/ 	.byte	0x3f
	.zero		1


	//   ....[81]....
        /*0c80*/ 	.word	0x00015540
        /*0c84*/ 	.word	0x00000013
        /*0c88*/ 	.word	0x00020820
        /*0c8c*/ 	.short	0x010a
        /*0c8e*/ 	.byte	0x3f
	.zero		1


	//   ....[82]....
        /*0c90*/ 	.word	0x00015590
        /*0c94*/ 	.word	0x00000007
        /*0c98*/ 	.word	0x00020880
        /*0c9c*/ 	.short	0x010a
        /*0c9e*/ 	.byte	0x3f
	.zero		1


	//   ....[83]....
        /*0ca0*/ 	.word	0x000155e0
        /*0ca4*/ 	.word	0x00000007
        /*0ca8*/ 	.word	0x00020840
        /*0cac*/ 	.short	0x010a
        /*0cae*/ 	.byte	0x3f
	.zero		1


	//   ....[84]....
        /*0cb0*/ 	.word	0x00015630
        /*0cb4*/ 	.word	0x00000012
        /*0cb8*/ 	.word	0x00020870
        /*0cbc*/ 	.short	0x010a
        /*0cbe*/ 	.byte	0x3f
	.zero		1


	//   ....[85]....
        /*0cc0*/ 	.word	0x00015680
        /*0cc4*/ 	.word	0x00000012
        /*0cc8*/ 	.word	0x00020860
        /*0ccc*/ 	.short	0x010a
        /*0cce*/ 	.byte	0x3f
	.zero		1


	//   ....[86]....
        /*0cd0*/ 	.word	0x000156d0
        /*0cd4*/ 	.word	0x00000003
        /*0cd8*/ 	.word	0x00020870
        /*0cdc*/ 	.short	0x010a
        /*0cde*/ 	.byte	0x3f
	.zero		1


	//   ....[87]....
        /*0ce0*/ 	.word	0x00015720
        /*0ce4*/ 	.word	0x00000003
        /*0ce8*/ 	.word	0x00020860
        /*0cec*/ 	.short	0x010a
        /*0cee*/ 	.byte	0x3f
	.zero		1


	//   ....[88]....
        /*0cf0*/ 	.word	0x00015770
        /*0cf4*/ 	.word	0x00000009
        /*0cf8*/ 	.word	0x00020820
        /*0cfc*/ 	.short	0x010a
        /*0cfe*/ 	.byte	0x3f
	.zero		1


	//   ....[89]....
        /*0d00*/ 	.word	0x000157c0
        /*0d04*/ 	.word	0x00000005
        /*0d08*/ 	.word	0x00000000
        /*0d0c*/ 	.short	0x010a
        /*0d0e*/ 	.byte	0x3f
	.zero		1


	//   ....[90]....
        /*0d10*/ 	.word	0x00015810
        /*0d14*/ 	.word	0x00000007
        /*0d18*/ 	.word	0x00000000
        /*0d1c*/ 	.short	0x010a
        /*0d1e*/ 	.byte	0x3f
	.zero		1


	//   ....[91]....
        /*0d20*/ 	.word	0x00015860
        /*0d24*/ 	.word	0x00000005
        /*0d28*/ 	.word	0x00020860
        /*0d2c*/ 	.short	0x010a
        /*0d2e*/ 	.byte	0x3f
	.zero		1


	//   ....[92]....
        /*0d30*/ 	.word	0x000158b0
        /*0d34*/ 	.word	0x00000003
        /*0d38*/ 	.word	0x00020860
        /*0d3c*/ 	.short	0x010a
        /*0d3e*/ 	.byte	0x3f
	.zero		1


	//   ....[93]....
        /*0d40*/ 	.word	0x00015900
        /*0d44*/ 	.word	0x00000005
        /*0d48*/ 	.word	0x00020880
        /*0d4c*/ 	.short	0x010a
        /*0d4e*/ 	.byte	0x3f
	.zero		1


	//----- nvinfo : EIATTR_NUM_MBARRIERS
	.align		4
.L_433:
        /*0d50*/ 	.byte	0x03, 0x38
        /*0d52*/ 	.short	0x0016


	//----- nvinfo : EIATTR_EXIT_INSTR_OFFSETS
	.align		4
        /*0d54*/ 	.byte	0x04, 0x1c
        /*0d56*/ 	.short	(.L_435 - .L_434)


	//   ....[0]....
.L_434:
        /*0d58*/ 	.word	0x000144c0


	//----- nvinfo : EIATTR_MAX_THREADS
	.align		4
.L_435:
        /*0d5c*/ 	.byte	0x04, 0x05
        /*0d5e*/ 	.short	(.L_437 - .L_436)
.L_436:
        /*0d60*/ 	.word	0x00000180
        /*0d64*/ 	.word	0x00000001
        /*0d68*/ 	.word	0x00000001


	//----- nvinfo : EIATTR_CRS_STACK_SIZE
	.align		4
.L_437:
        /*0d6c*/ 	.byte	0x04, 0x1e
        /*0d6e*/ 	.short	(.L_439 - .L_438)
.L_438:
        /*0d70*/ 	.word	0x00000000


	//----- nvinfo : EIATTR_CBANK_PARAM_SIZE
	.align		4
.L_439:
        /*0d74*/ 	.byte	0x03, 0x19
        /*0d76*/ 	.short	0x0a70


	//----- nvinfo : EIATTR_PARAM_CBANK
	.align		4
        /*0d78*/ 	.byte	0x04, 0x0a
        /*0d7a*/ 	.short	(.L_441 - .L_440)
	.align		4
.L_440:
        /*0d7c*/ 	.word	index@(.nv.constant0._ZN7cutlass13device_kernelIN5flash11enable_sm90INS1_16FlashAttnFwdSm90INS1_25CollectiveMainloopFwdSm90ILi2EN4cute5tupleIJNS5_1CILi1EEES8_S8_EEENS6_IJNS7_ILi128EEENS7_ILi64EEENS7_ILi256EEEEEELi256ENS_12float_e4m3_tEfNS_4arch4Sm90ELb0ELb1ELb1ELb0ELb0ELb0ELb0ELb1ELb1ELb1ELb1ELb0EEENS1_21CollectiveEpilogueFwdINS6_IJSA_SC_SB_EEES9_NS_10bfloat16_tESG_Li256ELb0ELb1ELb1ELb1EEENS1_19SingleTileSchedulerILb0ELb1ELb1ELi128EEEEEEEEEvNT_6ParamsE)
        /*0d80*/ 	.short	0x0210
        /*0d82*/ 	.short	0x0a70


	//----- nvinfo : EIATTR_SW_WAR
	.align		4
.L_441:
        /*0d84*/ 	.byte	0x04, 0x36
        /*0d86*/ 	.short	(.L_443 - .L_442)
.L_442:
        /*0d88*/ 	.word	0x00000008
.L_443:


//--------------------- .nv.info._ZN7cutlass13device_kernelIN5flash11enable_sm90INS1_16FlashAttnFwdSm90INS1_25CollectiveMainloopFwdSm90ILi2EN4cute5tupleIJNS5_1CILi1EEES8_S8_EEENS6_IJNS7_ILi128EEENS7_ILi64EEENS7_ILi256EEEEEELi256ENS_12float_e4m3_tEfNS_4arch4Sm90ELb0ELb1ELb1ELb1ELb0ELb0ELb0ELb1ELb1ELb1ELb1ELb0EEENS1_21CollectiveEpilogueFwdINS6_IJSA_SC_SB_EEES9_NS_10bfloat16_tESG_Li256ELb1ELb1ELb1ELb1EEENS1_36VarlenDynamicPersistentTileSchedulerILi128ELi64ELi256ELi128ELb1ELb1ELb1ELb1ELb0ELb1EEEEEEEEEvNT_6ParamsE --------------------------
	.section	.nv.info._ZN7cutlass13device_kernelIN5flash11enable_sm90INS1_16FlashAttnFwdSm90INS1_25CollectiveMainloopFwdSm90ILi2EN4cute5tupleIJNS5_1CILi1EEES8_S8_EEENS6_IJNS7_ILi128EEENS7_ILi64EEENS7_ILi256EEEEEELi256ENS_12float_e4m3_tEfNS_4arch4Sm90ELb0ELb1ELb1ELb1ELb0ELb0ELb0ELb1ELb1ELb1ELb1ELb0EEENS1_21CollectiveEpilogueFwdINS6_IJSA_SC_SB_EEES9_NS_10bfloat16_tESG_Li256ELb1ELb1ELb1ELb1EEENS1_36VarlenDynamicPersistentTileSchedulerILi128ELi64ELi256ELi128ELb1ELb1ELb1ELb1ELb0ELb1EEEEEEEEEvNT_6ParamsE,"",@"SHT_CUDA_INFO"
	.sectionflags	@""
	.align	4


	//----- nvinfo : EIATTR_CUDA_API_VERSION
	.align		4
        /*0000*/ 	.byte	0x04, 0x37
        /*0002*/ 	.short	(.L_445 - .L_444)
.L_444:
        /*0004*/ 	.word	0x00000082


	//----- nvinfo : EIATTR_KPARAM_INFO
	.align		4
.L_445:
        /*0008*/ 	.byte	0x04, 0x17
        /*000a*/ 	.short	(.L_447 - .L_446)
.L_446:
        /*000c*/ 	.word	0x00000000
        /*0010*/ 	.short	0x0000
        /*0012*/ 	.short	0x0070
        /*0014*/ 	.byte	0x00, 0xf0, 0x01, 0x2a


	//----- nvinfo : EIATTR_SPARSE_MMA_MASK
	.align		4
.L_447:
        /*0018*/ 	.byte	0x03, 0x50
        /*001a*/ 	.short	0x0000


	//----- nvinfo : EIATTR_MAXREG_COUNT
	.align		4
        /*001c*/ 	.byte	0x03, 0x1b
        /*001e*/ 	.short	0x00a8


	//----- nvinfo : EIATTR_NUM_BARRIERS
	.align		4
        /*0020*/ 	.byte	0x02, 0x4c
        /*0022*/ 	.byte	0x10
	.zero		1


	//----- nvinfo : EIATTR_EXTERNS
	.align		4
        /*0024*/ 	.byte	0x04, 0x0f
        /*0026*/ 	.short	(.L_449 - .L_448)


	//   ....[0]....
	.align		4
.L_448:
        /*0028*/ 	.word	index@(__assertfail)


	//----- nvinfo : EIATTR_ANNOTATIONS
	.align		4
.L_449:
        /*002c*/ 	.byte	0x04, 0x55
        /*002e*/ 	.short	(.L_451 - .L_450)


	//   ....[0]....
.L_450:
        /* <DEDUP_REMOVED lines=55> */


	//----- nvinfo : EIATTR_MERCURY_ISA_VERSION
	.align		4
.L_451:
        /*0388*/ 	.byte	0x03, 0x5f
        /*038a*/ 	.short	0x0101


	//----- nvinfo : EIATTR_UNUSED_LOAD_BYTE_OFFSET
	.align		4
        /*038c*/ 	.byte	0x04, 0x44
        /*038e*/ 	.short	(.L_453 - .L_452)


	//   ....[0]....
.L_452:
        /*0390*/ 	.word	0x00000a60
        /*0394*/ 	.word	0x0000fff0


	//   ....[1]....
        /*0398*/ 	.word	0x0000d130
        /*039c*/ 	.word	0x0000fff0


	//----- nvinfo : EIATTR_INT_WARP_WIDE_INSTR_OFFSETS
	.align		4
.L_453:
        /*03a0*/ 	.byte	0x04, 0x31
        /*03a2*/ 	.short	(.L_455 - .L_454)


	//   ....[0]....
.L_454:
        /*03a4*/ 	.word	0x00000130


	//   ....[1]....
        /*03a8*/ 	.word	0x00000170


	//   ....[2]....
        /*03ac*/ 	.word	0x000001e0


	//   ....[3]....
        /*03b0*/ 	.word	0x00015080


	//   ....[4]....
        /*03b4*/ 	.word	0x00015110


	//   ....[5]....
        /*03b8*/ 	.word	0x00017d50


	//   ....[6]....
        /*03bc*/ 	.word	0x00017de0


	//----- nvinfo : EIATTR_COOP_GROUP_MASK_REGIDS
	.align		4
.L_455:
        /*03c0*/ 	.byte	0x04, 0x29
        /*03c2*/ 	.short	(.L_457 - .L_456)


	//   ....[0]....
.L_456:
        /*03c4*/ 	.word	0xffffffff


	//   ....[1]....
        /*03c8*/ 	.word	0xffffffff


	//   ....[2]....
        /*03cc*/ 	.word	0xffffffff


	//   ....[3]....
        /*03d0*/ 	.word	0xffffffff


	//   ....[4]....
        /*03d4*/ 	.word	0xffffffff


	//   ....[5]....
        /*03d8*/ 	.word	0xffffffff


	//   ....[6]....
        /*03dc*/ 	.word	0xffffffff


	//   ....[7]....
        /*03e0*/ 	.word	0xffffffff


	//   ....[8]....
        /*03e4*/ 	.word	0xffffffff


	//   ....[9]....
        /*03e8*/ 	.word	0xffffffff


	//   ....[10]....
        /*03ec*/ 	.word	0xffffffff


	//   ....[11]....
        /*03f0*/ 	.word	0xffffffff


	//   ....[12]....
        /*03f4*/ 	.word	0xffffffff


	//   ....[13]....
        /*03f8*/ 	.word	0xffffffff


	//   ....[14]....
        /*03fc*/ 	.word	0xffffffff


	//   ....[15]....
        /*0400*/ 	.word	0xffffffff


	//   ....[16]....
        /*0404*/ 	.word	0xffffffff


	//   ....[17]....
        /*0408*/ 	.word	0xffffffff


	//   ....[18]....
        /*040c*/ 	.word	0xffffffff


	//   ....[19]....
        /*0410*/ 	.word	0xffffffff


	//   ....[20]....
        /*0414*/ 	.word	0xffffffff


	//   ....[21]....
        /*0418*/ 	.word	0xffffffff


	//   ....[22]....
        /*041c*/ 	.word	0xffffffff


	//   ....[23]....
        /*0420*/ 	.word	0xffffffff


	//   ....[24]....
        /*0424*/ 	.word	0xffffffff


	//   ....[25]....
        /*0428*/ 	.word	0xffffffff


	//   ....[26]....
        /*042c*/ 	.word	0xffffffff


	//   ....[27]....
        /*0430*/ 	.word	0xffffffff


	//   ....[28]....
        /*0434*/ 	.word	0xffffffff


	//   ....[29]....
        /*0438*/ 	.word	0xffffffff


	//   ....[30]....
        /*043c*/ 	.word	0xffffffff


	//   ....[31]....
        /*0440*/ 	.word	0xffffffff


	//   ....[32]....
        /*0444*/ 	.word	0xffffffff


	//   ....[33]....
        /*0448*/ 	.word	0xffffffff


	//   ....[34]....
        /*044c*/ 	.word	0xffffffff


	//   ....[35]....
        /*0450*/ 	.word	0xffffffff


	//   ....[36]....
        /*0454*/ 	.word	0xffffffff


	//   ....[37]....
        /*0458*/ 	.word	0xffffffff


	//   ....[38]....
        /*045c*/ 	.word	0xffffffff


	//   ....[39]....
        /*0460*/ 	.word	0xffffffff


	//   ....[40]....
        /*0464*/ 	.word	0xffffffff


	//   ....[41]....
        /*0468*/ 	.word	0xffffffff


	//   ....[42]....
        /*046c*/ 	.word	0xffffffff


	//   ....[43]....
        /*0470*/ 	.word	0xffffffff


	//   ....[44]....
        /*0474*/ 	.word	0xffffffff


	//   ....[45]....
        /*0478*/ 	.word	0xffffffff


	//   ....[46]....
        /*047c*/ 	.word	0xffffffff


	//   ....[47]....
        /*0480*/ 	.word	0xffffffff


	//   ....[48]....
        /*0484*/ 	.word	0xffffffff


	//   ....[49]....
        /*0488*/ 	.word	0xffffffff


	//   ....[50]....
        /*048c*/ 	.word	0xffffffff


	//   ....[51]....
        /*0490*/ 	.word	0xffffffff


	//   ....[52]....
        /*0494*/ 	.word	0xffffffff


	//   ....[53]....
        /*0498*/ 	.word	0xffffffff


	//   ....[54]....
        /*049c*/ 	.word	0xffffffff


	//   ....[55]....
        /*04a0*/ 	.word	0xffffffff


	//   ....[56]....
        /*04a4*/ 	.word	0xffffffff


	//   ....[57]....
        /*04a8*/ 	.word	0xffffffff


	//   ....[58]....
        /*04ac*/ 	.word	0xffffffff


	//   ....[59]....
        /*04b0*/ 	.word	0xffffffff


	//   ....[60]....
        /*04b4*/ 	.word	0xffffffff


	//   ....[61]....
        /*04b8*/ 	.word	0xffffffff


	//   ....[62]....
        /*04bc*/ 	.word	0xffffffff


	//   ....[63]....
        /*04c0*/ 	.word	0xffffffff


	//   ....[64]....
        /*04c4*/ 	.word	0xffffffff


	//   ....[65]....
        /*04c8*/ 	.word	0xffffffff


	//   ....[66]....
        /*04cc*/ 	.word	0xffffffff


	//   ....[67]....
        /*04d0*/ 	.word	0xffffffff


	//   ....[68]....
        /*04d4*/ 	.word	0xffffffff


	//   ....[69]....
        /*04d8*/ 	.word	0xffffffff


	//   ....[70]....
        /*04dc*/ 	.word	0xffffffff


	//   ....[71]....
        /*04e0*/ 	.word	0xffffffff


	//   ....[72]....
        /*04e4*/ 	.word	0xffffffff


	//   ....[73]....
        /*04e8*/ 	.word	0xffffffff


	//   ....[74]....
        /*04ec*/ 	.word	0xffffffff


	//   ....[75]....
        /*04f0*/ 	.word	0xffffffff


	//   ....[76]....
        /*04f4*/ 	.word	0xffffffff


	//   ....[77]....
        /*04f8*/ 	.word	0xffffffff


	//   ....[78]....
        /*04fc*/ 	.word	0xffffffff


	//   ....[79]....
        /*0500*/ 	.word	0xffffffff


	//   ....[80]....
        /*0504*/ 	.word	0xffffffff


	//   ....[81]....
        /*0508*/ 	.word	0xffffffff


	//   ....[82]....
        /*050c*/ 	.word	0xffffffff


	//   ....[83]....
        /*0510*/ 	.word	0xffffffff


	//   ....[84]....
        /*0514*/ 	.word	0xffffffff


	//   ....[85]....
        /*0518*/ 	.word	0xffffffff


	//   ....[86]....
        /*051c*/ 	.word	0xffffffff


	//   ....[87]....
        /*0520*/ 	.word	0xffffffff


	//   ....[88]....
        /*0524*/ 	.word	0xffffffff


	//   ....[89]....
        /*0528*/ 	.word	0xffffffff


	//   ....[90]....
        /*052c*/ 	.word	0xffffffff


	//   ....[91]....
        /*0530*/ 	.word	0xffffffff


	//   ....[92]....
        /*0534*/ 	.word	0xffffffff


	//   ....[93]....
        /*0538*/ 	.word	0xffffffff


	//   ....[94]....
        /*053c*/ 	.word	0xffffffff


	//   ....[95]....
        /*0540*/ 	.word	0xffffffff


	//   ....[96]....
        /*0544*/ 	.word	0xffffffff


	//   ....[97]....
        /*0548*/ 	.word	0xffffffff


	//   ....[98]....
        /*054c*/ 	.word	0xffffffff


	//   ....[99]....
        /*0550*/ 	.word	0xffffffff


	//   ....[100]....
        /*0554*/ 	.word	0xffffffff


	//   ....[101]....
        /*0558*/ 	.word	0xffffffff


	//   ....[102]....
        /*055c*/ 	.word	0xffffffff


	//   ....[103]....
        /*0560*/ 	.word	0xffffffff


	//   ....[104]....
        /*0564*/ 	.word	0xffffffff


	//   ....[105]....
        /*0568*/ 	.word	0xffffffff


	//   ....[106]....
        /*056c*/ 	.word	0xffffffff


	//   ....[107]....
        /*0570*/ 	.word	0xffffffff


	//   ....[108]....
        /*0574*/ 	.word	0xffffffff


	//   ....[109]....
        /*0578*/ 	.word	0xffffffff


	//   ....[110]....
        /*057c*/ 	.word	0xffffffff


	//   ....[111]....
        /*0580*/ 	.word	0xffffffff


	//   ....[112]....
        /*0584*/ 	.word	0xffffffff


	//   ....[113]....
        /*0588*/ 	.word	0xffffffff


	//   ....[114]....
        /*058c*/ 	.word	0xffffffff


	//   ....[115]....
        /*0590*/ 	.word	0xffffffff


	//   ....[116]....
        /*0594*/ 	.word	0xffffffff


	//   ....[117]....
        /*0598*/ 	.word	0xffffffff


	//   ....[118]....
        /*059c*/ 	.word	0xffffffff


	//   ....[119]....
        /*05a0*/ 	.word	0xffffffff


	//   ....[120]....
        /*05a4*/ 	.word	0xffffffff


	//   ....[121]....
        /*05a8*/ 	.word	0xffffffff


	//   ....[122]....
        /*05ac*/ 	.word	0xffffffff


	//   ....[123]....
        /*05b0*/ 	.word	0xffffffff


	//   ....[124]....
        /*05b4*/ 	.word	0xffffffff


	//   ....[125]....
        /*05b8*/ 	.word	0xffffffff


	//   ....[126]....
        /*05bc*/ 	.word	0xffffffff


	//   ....[127]....
        /*05c0*/ 	.word	0xffffffff


	//   ....[128]....
        /*05c4*/ 	.word	0xffffffff


	//   ....[129]....
        /*05c8*/ 	.word	0xffffffff


	//   ....[130]....
        /*05cc*/ 	.word	0xffffffff


	//   ....[131]....
        /*05d0*/ 	.word	0xffffffff


	//   ....[132]....
        /*05d4*/ 	.word	0xffffffff


	//   ....[133]....
        /*05d8*/ 	.word	0xffffffff


	//   ....[134]....
        /*05dc*/ 	.word	0xffffffff


	//   ....[135]....
        /*05e0*/ 	.word	0xffffffff


	//   ....[136]....
        /*05e4*/ 	.word	0xffffffff


	//   ....[137]....
        /*05e8*/ 	.word	0xffffffff


	//   ....[138]....
        /*05ec*/ 	.word	0xffffffff


	//   ....[139]....
        /*05f0*/ 	.word	0xffffffff


	//   ....[140]....
        /*05f4*/ 	.word	0xffffffff


	//   ....[141]....
        /*05f8*/ 	.word	0xffffffff


	//   ....[142]....
        /*05fc*/ 	.word	0xffffffff


	//   ....[143]....
        /*0600*/ 	.word	0xffffffff


	//   ....[144]....
        /*0604*/ 	.word	0xffffffff


	//   ....[145]....
        /*0608*/ 	.word	0xffffffff


	//   ....[146]....
        /*060c*/ 	.word	0xffffffff


	//   ....[147]....
        /*0610*/ 	.word	0xffffffff


	//   ....[148]....
        /*0614*/ 	.word	0xffffffff


	//   ....[149]....
        /*0618*/ 	.word	0xffffffff


	//   ....[150]....
        /*061c*/ 	.word	0xffffffff


	//   ....[151]....
        /*0620*/ 	.word	0xffffffff


	//   ....[152]....
        /*0624*/ 	.word	0xffffffff


	//   ....[153]....
        /*0628*/ 	.word	0xffffffff


	//   ....[154]....
        /*062c*/ 	.word	0xffffffff


	//   ....[155]....
        /*0630*/ 	.word	0xffffffff


	//   ....[156]....
        /*0634*/ 	.word	0xffffffff


	//   ....[157]....
        /*0638*/ 	.word	0xffffffff


	//   ....[158]....
        /*063c*/ 	.word	0xffffffff


	//   ....[159]....
        /*0640*/ 	.word	0xffffffff


	//   ....[160]....
        /*0644*/ 	.word	0xffffffff


	//   ....[161]....
        /*0648*/ 	.word	0xffffffff


	//   ....[162]....
        /*064c*/ 	.word	0xffffffff


	//   ....[163]....
        /*0650*/ 	.word	0xffffffff


	//   ....[164]....
        /*0654*/ 	.word	0xffffffff


	//   ....[165]....
        /*0658*/ 	.word	0xffffffff


	//   ....[166]....
        /*065c*/ 	.word	0xffffffff


	//   ....[167]....
        /*0660*/ 	.word	0xffffffff


	//   ....[168]....
        /*0664*/ 	.word	0xffffffff


	//   ....[169]....
        /*0668*/ 	.word	0xffffffff


	//   ....[170]....
        /*066c*/ 	.word	0xffffffff


	//   ....[171]....
        /*0670*/ 	.word	0xffffffff


	//   ....[172]....
        /*0674*/ 	.word	0xffffffff


	//   ....[173]....
        /*0678*/ 	.word	0xffffffff


	//   ....[174]....
        /*067c*/ 	.word	0xffffffff


	//   ....[175]....
        /*0680*/ 	.word	0xffffffff


	//   ....[176]....
        /*0684*/ 	.word	0xffffffff


	//   ....[177]....
        /*0688*/ 	.word	0xffffffff


	//   ....[178]....
        /*068c*/ 	.word	0xffffffff


	//   ....[179]....
        /*0690*/ 	.word	0xffffffff


	//   ....[180]....
        /*0694*/ 	.word	0xffffffff


	//   ....[181]....
        /*0698*/ 	.word	0xffffffff


	//   ....[182]....
        /*069c*/ 	.word	0xffffffff


	//   ....[183]....
        /*06a0*/ 	.word	0xffffffff


	//   ....[184]....
        /*06a4*/ 	.word	0xffffffff


	//   ....[185]....
        /*06a8*/ 	.word	0xffffffff


	//   ....[186]....
        /*06ac*/ 	.word	0xffffffff


	//   ....[187]....
        /*06b0*/ 	.word	0xffffffff


	//   ....[188]....
        /*06b4*/ 	.word	0xffffffff


	//   ....[189]....
        /*06b8*/ 	.word	0xffffffff


	//   ....[190]....
        /*06bc*/ 	.word	0xffffffff


	//   ....[191]....
        /*06c0*/ 	.word	0xffffffff


	//   ....[192]....
        /*06c4*/ 	.word	0xffffffff


	//   ....[193]....
        /*06c8*/ 	.word	0xffffffff


	//   ....[194]....
        /*06cc*/ 	.word	0xffffffff


	//   ....[195]....
        /*06d0*/ 	.word	0xffffffff


	//   ....[196]....
        /*06d4*/ 	.word	0xffffffff


	//   ....[197]....
        /*06d8*/ 	.word	0xffffffff


	//   ....[198]....
        /*06dc*/ 	.word	0xffffffff


	//   ....[199]....
        /*06e0*/ 	.word	0xffffffff


	//   ....[200]....
        /*06e4*/ 	.word	0xffffffff


	//   ....[201]....
        /*06e8*/ 	.word	0xffffffff


	//   ....[202]....
        /*06ec*/ 	.word	0xffffffff


	//   ....[203]....
        /*06f0*/ 	.word	0xffffffff


	//   ....[204]....
        /*06f4*/ 	.word	0xffffffff


	//   ....[205]....
        /*06f8*/ 	.word	0xffffffff


	//   ....[206]....
        /*06fc*/ 	.word	0xffffffff


	//   ....[207]....
        /*0700*/ 	.word	0xffffffff


	//   ....[208]....
        /*0704*/ 	.word	0xffffffff


	//   ....[209]....
        /*0708*/ 	.word	0xffffffff


	//   ....[210]....
        /*070c*/ 	.word	0xffffffff


	//   ....[211]....
        /*0710*/ 	.word	0xffffffff


	//   ....[212]....
        /*0714*/ 	.word	0xffffffff


	//   ....[213]....
        /*0718*/ 	.word	0xffffffff


	//   ....[214]....
        /*071c*/ 	.word	0xffffffff


	//   ....[215]....
        /*0720*/ 	.word	0xffffffff


	//   ....[216]....
        /*0724*/ 	.word	0xffffffff


	//   ....[217]....
        /*0728*/ 	.word	0xffffffff


	//   ....[218]....
        /*072c*/ 	.word	0xffffffff


	//   ....[219]....
        /*0730*/ 	.word	0xffffffff


	//   ....[220]....
        /*0734*/ 	.word	0xffffffff


	//   ....[221]....
        /*0738*/ 	.word	0xffffffff


	//   ....[222]....
        /*073c*/ 	.word	0xffffffff


	//   ....[223]....
        /*0740*/ 	.word	0xffffffff


	//   ....[224]....
        /*0744*/ 	.word	0xffffffff


	//   ....[225]....
        /*0748*/ 	.word	0xffffffff


	//   ....[226]....
        /*074c*/ 	.word	0xffffffff


	//   ....[227]....
        /*0750*/ 	.word	0xffffffff


	//   ....[228]....
        /*0754*/ 	.word	0xffffffff


	//   ....[229]....
        /*0758*/ 	.word	0xffffffff


	//   ....[230]....
        /*075c*/ 	.word	0xffffffff


	//   ....[231]....
        /*0760*/ 	.word	0xffffffff


	//   ....[232]....
        /*0764*/ 	.word	0xffffffff


	//   ....[233]....
        /*0768*/ 	.word	0xffffffff


	//   ....[234]....
        /*076c*/ 	.word	0xffffffff


	//   ....[235]....
        /*0770*/ 	.word	0xffffffff


	//   ....[236]....
        /*0774*/ 	.word	0xffffffff


	//   ....[237]....
        /*0778*/ 	.word	0xffffffff


	//   ....[238]....
        /*077c*/ 	.word	0xffffffff


	//   ....[239]....
        /*0780*/ 	.word	0x0500000f


	//   ....[240]....
        /*0784*/ 	.word	0x0500000f


	//   ....[241]....
        /*0788*/ 	.word	0x0500000f


	//   ....[242]....
        /*078c*/ 	.word	0x0500000f


	//   ....[243]....
        /*0790*/ 	.word	0x0500000f


	//   ....[244]....
        /*0794*/ 	.word	0x0500000f


	//   ....[245]....
        /*0798*/ 	.word	0x0500000f


	//   ....[246]....
        /*079c*/ 	.word	0x0500000f


	//   ....[247]....
        /*07a0*/ 	.word	0x0500000f


	//   ....[248]....
        /*07a4*/ 	.word	0x0500000f


	//   ....[249]....
        /*07a8*/ 	.word	0x0500000f


	//   ....[250]....
        /*07ac*/ 	.word	0x0500000f


	//   ....[251]....
        /*07b0*/ 	.word	0x0500000f


	//   ....[252]....
        /*07b4*/ 	.word	0x0500000f


	//   ....[253]....
        /*07b8*/ 	.word	0x0500000f


	//   ....[254]....
        /*07bc*/ 	.word	0x0500000f


	//   ....[255]....
        /*07c0*/ 	.word	0x0500000f


	//   ....[0]....
        /*07c4*/ 	.word	0x0500000f


	//----- nvinfo : EIATTR_COOP_GROUP_INSTR_OFFSETS
	.align		4
.L_457:
        /*07c8*/ 	.byte	0x04, 0x28
        /*07ca*/ 	.short	(.L_459 - .L_458)


	//   ....[0]....
.L_458:
        /*07cc*/ 	.word	0x00000070


	//   ....[1]....
        /*07d0*/ 	.word	0x00000140


	//   ....[2]....
        /*07d4*/ 	.word	0x00000190


	//   ....[3]....
        /*07d8*/ 	.word	0x000003c0


	//   ....[4]....
        /*07dc*/ 	.word	0x00000520


	//   ....[5]....
        /*07e0*/ 	.word	0x00000640


	//   ....[6]....
        /*07e4*/ 	.word	0x000007a0


	//   ....[7]....
        /*07e8*/ 	.word	0x000022e0


	//   ....[8]....
        /*07ec*/ 	.word	0x00002c20


	//   ....[9]....
        /*07f0*/ 	.word	0x000033b0


	//   ....[10]....
        /*07f4*/ 	.word	0x00003d30


	//   ....[11]....
        /*07f8*/ 	.word	0x00003f10


	//   ....[12]....
        /*07fc*/ 	.word	0x000041e0


	//   ....[13]....
        /*0800*/ 	.word	0x00004250


	//   ....[14]....
        /*0804*/ 	.word	0x00005cb0


	//   ....[15]....
        /*0808*/ 	.word	0x00005ee0


	//   ....[16]....
        /*080c*/ 	.word	0x000065d0


	//   ....[17]....
        /*0810*/ 	.word	0x000066d0


	//   ....[18]....
        /*0814*/ 	.word	0x00006b30


	//   ....[19]....
        /*0818*/ 	.word	0x00006b90


	//   ....[20]....
        /*081c*/ 	.word	0x000088b0


	//   ....[21]....
        /*0820*/ 	.word	0x000088c0


	//   ....[22]....
        /*0824*/ 	.word	0x00008940


	//   ....[23]....
        /*0828*/ 	.word	0x00008960


	//   ....[24]....
        /*082c*/ 	.word	0x0000a1e0


	//   ....[25]....
        /*0830*/ 	.word	0x0000a7d0


	//   ....[26]....
        /*0834*/ 	.word	0x0000aea0


	//   ....[27]....
        /*0838*/ 	.word	0x0000afa0


	//   ....[28]....
        /*083c*/ 	.word	0x0000b3e0


	//   ....[29]....
        /*0840*/ 	.word	0x0000b440


	//   ....[30]....
        /*0844*/ 	.word	0x0000c5c0


	//   ....[31]....
        /*0848*/ 	.word	0x0000c5d0


	//   ....[32]....
        /*084c*/ 	.word	0x0000c600


	//   ....[33]....
        /*0850*/ 	.word	0x0000c610


	//   ....[34]....
        /*0854*/ 	.word	0x0000dae0


	//   ....[35]....
        /*0858*/ 	.word	0x0000daf0


	//   ....[36]....
        /*085c*/ 	.word	0x0000db00


	//   ....[37]....
        /*0860*/ 	.word	0x0000db20


	//   ....[38]....
        /*0864*/ 	.word	0x0000db40


	//   ....[39]....
        /*0868*/ 	.word	0x0000db70


	//   ....[40]....
        /*086c*/ 	.word	0x0000dba0


	//   ....[41]....
        /*0870*/ 	.word	0x0000dbf0


	//   ....[42]....
        /*0874*/ 	.word	0x0000dc20


	//   ....[43]....
        /*0878*/ 	.word	0x0000dc70


	//   ....[44]....
        /*087c*/ 	.word	0x0000dca0


	//   ....[45]....
        /*0880*/ 	.word	0x0000dce0


	//   ....[46]....
        /*0884*/ 	.word	0x0000dd10


	//   ....[47]....
        /*0888*/ 	.word	0x0000dd60


	//   ....[48]....
        /*088c*/ 	.word	0x0000dd90


	//   ....[49]....
        /*0890*/ 	.word	0x0000ddc0


	//   ....[50]....
        /*0894*/ 	.word	0x0000ddf0


	//   ....[51]....
        /*0898*/ 	.word	0x0000de20


	//   ....[52]....
        /*089c*/ 	.word	0x0000de50


	//   ....[53]....
        /*08a0*/ 	.word	0x0000de90


	//   ....[54]....
        /*08a4*/ 	.word	0x0000dec0


	//   ....[55]....
        /*08a8*/ 	.word	0x0000df60


	//   ....[56]....
        /*08ac*/ 	.word	0x0000df90


	//   ....[57]....
        /*08b0*/ 	.word	0x0000dfc0


	//   ....[58]....
        /*08b4*/ 	.word	0x0000e0f0


	//   ....[59]....
        /*08b8*/ 	.word	0x0000e1a0


	//   ....[60]....
        /*08bc*/ 	.word	0x0000e1d0


	//   ....[61]....
        /*08c0*/ 	.word	0x0000e200


	//   ....[62]....
        /*08c4*/ 	.word	0x0000e230


	//   ....[63]....
        /*08c8*/ 	.word	0x0000e260


	//   ....[64]....
        /*08cc*/ 	.word	0x0000e290


	//   ....[65]....
        /*08d0*/ 	.word	0x0000e2c0


	//   ....[66]....
        /*08d4*/ 	.word	0x0000e2e0


	//   ....[67]....
        /*08d8*/ 	.word	0x0000e2f0


	//   ....[68]....
        /*08dc*/ 	.word	0x0000e300


	//   ....[69]....
        /*08e0*/ 	.word	0x0000e310


	//   ....[70]....
        /*08e4*/ 	.word	0x0000e320


	//   ....[71]....
        /*08e8*/ 	.word	0x0000e330


	//   ....[72]....
        /*08ec*/ 	.word	0x0000e340


	//   ....[73]....
        /*08f0*/ 	.word	0x0000e350


	//   ....[74]....
        /*08f4*/ 	.word	0x0000e360


	//   ....[75]....
        /*08f8*/ 	.word	0x0000e370


	//   ....[76]....
        /*08fc*/ 	.word	0x0000e380


	//   ....[77]....
        /*0900*/ 	.word	0x0000e390


	//   ....[78]....
        /*0904*/ 	.word	0x0000e3a0


	//   ....[79]....
        /*0908*/ 	.word	0x0000e3b0


	//   ....[80]....
        /*090c*/ 	.word	0x0000e3c0


	//   ....[81]....
        /*0910*/ 	.word	0x0000e3d0


	//   ....[82]....
        /*0914*/ 	.word	0x0000e3e0


	//   ....[83]....
        /*0918*/ 	.word	0x0000e3f0


	//   ....[84]....
        /*091c*/ 	.word	0x0000e400


	//   ....[85]....
        /*0920*/ 	.word	0x0000e410


	//   ....[86]....
        /*0924*/ 	.word	0x0000e420


	//   ....[87]....
        /*0928*/ 	.word	0x0000e430


	//   ....[88]....
        /*092c*/ 	.word	0x0000e440


	//   ....[89]....
        /*0930*/ 	.word	0x0000e450


	//   ....[90]....
        /*0934*/ 	.word	0x0000e460


	//   ....[91]....
        /*0938*/ 	.word	0x0000e470


	//   ....[92]....
        /*093c*/ 	.word	0x0000e480


	//   ....[93]....
        /*0940*/ 	.word	0x0000e490


	//   ....[94]....
        /*0944*/ 	.word	0x0000e4b0


	//   ....[95]....
        /*0948*/ 	.word	0x0000e4d0


	//   ....[96]....
        /*094c*/ 	.word	0x0000e4e0


	//   ....[97]....
        /*0950*/ 	.word	0x0000e4f0


	//   ....[98]....
        /*0954*/ 	.word	0x0000e500


	//   ....[99]....
        /*0958*/ 	.word	0x0000e510


	//   ....[100]....
        /*095c*/ 	.word	0x0000e520


	//   ....[101]....
        /*0960*/ 	.word	0x0000e530


	//   ....[102]....
        /*0964*/ 	.word	0x0000e540


	//   ....[103]....
        /*0968*/ 	.word	0x0000e550


	//   ....[104]....
        /*096c*/ 	.word	0x0000e560


	//   ....[105]....
        /*0970*/ 	.word	0x0000e570


	//   ....[106]....
        /*0974*/ 	.word	0x0000e580


	//   ....[107]....
        /*0978*/ 	.word	0x0000e590


	//   ....[108]....
        /*097c*/ 	.word	0x0000e5a0


	//   ....[109]....
        /*0980*/ 	.word	0x0000e5b0


	//   ....[110]....
        /*0984*/ 	.word	0x0000e5c0


	//   ....[111]....
        /*0988*/ 	.word	0x0000e5d0


	//   ....[112]....
        /*098c*/ 	.word	0x0000e5e0


	//   ....[113]....
        /*0990*/ 	.word	0x0000e5f0


	//   ....[114]....
        /*0994*/ 	.word	0x0000e600


	//   ....[115]....
        /*0998*/ 	.word	0x0000e610


	//   ....[116]....
        /*099c*/ 	.word	0x0000e620


	//   ....[117]....
        /*09a0*/ 	.word	0x0000e650


	//   ....[118]....
        /*09a4*/ 	.word	0x0000e660


	//   ....[119]....
        /*09a8*/ 	.word	0x0000e680


	//   ....[120]....
        /*09ac*/ 	.word	0x0000e690


	//   ....[121]....
        /*09b0*/ 	.word	0x0000e6c0


	//   ....[122]....
        /*09b4*/ 	.word	0x0000e6d0


	//   ....[123]....
        /*09b8*/ 	.word	0x0000e700


	//   ....[124]....
        /*09bc*/ 	.word	0x0000e730


	//   ....[125]....
        /*09c0*/ 	.word	0x0000e760


	//   ....[126]....
        /*09c4*/ 	.word	0x0000e790


	//   ....[127]....
        /*09c8*/ 	.word	0x0000e7c0


	//   ....[128]....
        /*09cc*/ 	.word	0x0000e7f0


	//   ....[129]....
        /*09d0*/ 	.word	0x0000e820


	//   ....[130]....
        /*09d4*/ 	.word	0x0000e850


	//   ....[131]....
        /*09d8*/ 	.word	0x0000e880


	//   ....[132]....
        /*09dc*/ 	.word	0x0000e8b0


	//   ....[133]....
        /*09e0*/ 	.word	0x0000e8d0


	//   ....[134]....
        /*09e4*/ 	.word	0x0000e8f0


	//   ....[135]....
        /*09e8*/ 	.word	0x0000e910


	//   ....[136]....
        /*09ec*/ 	.word	0x0000e940


	//   ....[137]....
        /*09f0*/ 	.word	0x0000e970


	//   ....[138]....
        /*09f4*/ 	.word	0x0000e9a0


	//   ....[139]....
        /*09f8*/ 	.word	0x0000e9d0


	//   ....[140]....
        /*09fc*/ 	.word	0x0000ea00


	//   ....[141]....
        /*0a00*/ 	.word	0x0000ea30


	//   ....[142]....
        /*0a04*/ 	.word	0x0000ea60


	//   ....[143]....
        /*0a08*/ 	.word	0x0000ea90


	//   ....[144]....
        /*0a0c*/ 	.word	0x0000eac0


	//   ....[145]....
        /*0a10*/ 	.word	0x0000eaf0


	//   ....[146]....
        /*0a14*/ 	.word	0x0000eb20


	//   ....[147]....
        /*0a18*/ 	.word	0x0000eb50


	//   ....[148]....
        /*0a1c*/ 	.word	0x0000eb80


	//   ....[149]....
        /*0a20*/ 	.word	0x0000ebb0


	//   ....[150]....
        /*0a24*/ 	.word	0x0000ebe0


	//   ....[151]....
        /*0a28*/ 	.word	0x0000ec10


	//   ....[152]....
        /*0a2c*/ 	.word	0x0000ec40


	//   ....[153]....
        /*0a30*/ 	.word	0x0000ec70


	//   ....[154]....
        /*0a34*/ 	.word	0x0000eca0


	//   ....[155]....
        /*0a38*/ 	.word	0x0000ecd0


	//   ....[156]....
        /*0a3c*/ 	.word	0x0000ed00


	//   ....[157]....
        /*0a40*/ 	.word	0x0000ed30


	//   ....[158]....
        /*0a44*/ 	.word	0x0000ed60


	//   ....[159]....
        /*0a48*/ 	.word	0x0000ed90


	//   ....[160]....
        /*0a4c*/ 	.word	0x0000edc0


	//   ....[161]....
        /*0a50*/ 	.word	0x0000edf0


	//   ....[162]....
        /*0a54*/ 	.word	0x0000fb00


	//   ....[163]....
        /*0a58*/ 	.word	0x0000fb10


	//   ....[164]....
        /*0a5c*/ 	.word	0x0000fb20


	//   ....[165]....
        /*0a60*/ 	.word	0x0000fb30


	//   ....[166]....
        /*0a64*/ 	.word	0x000105d0


	//   ....[167]....
        /*0a68*/ 	.word	0x000105f0


	//   ....[168]....
        /*0a6c*/ 	.word	0x000107a0


	//   ....[169]....
        /*0a70*/ 	.word	0x000107c0


	//   ....[170]....
        /*0a74*/ 	.word	0x00010900


	//   ....[171]....
        /*0a78*/ 	.word	0x00010920


	//   ....[172]....
        /*0a7c*/ 	.word	0x00010a70


	//   ....[173]....
        /*0a80*/ 	.word	0x00010a90


	//   ....[174]....
        /*0a84*/ 	.word	0x00010f70


	//   ....[175]....
        /*0a88*/ 	.word	0x00010f80


	//   ....[176]....
        /*0a8c*/ 	.word	0x00011820


	//   ....[177]....
        /*0a90*/ 	.word	0x00011830


	//   ....[178]....
        /*0a94*/ 	.word	0x00012a30


	//   ....[179]....
        /*0a98*/ 	.word	0x00012a60


	//   ....[180]....
        /*0a9c*/ 	.word	0x00012bd0


	//   ....[181]....
        /*0aa0*/ 	.word	0x00012bf0


	//   ....[182]....
        /*0aa4*/ 	.word	0x00012d30


	//   ....[183]....
        /*0aa8*/ 	.word	0x00012d50


	//   ....[184]....
        /*0aac*/ 	.word	0x00012ea0


	//   ....[185]....
        /*0ab0*/ 	.word	0x00012ec0


	//   ....[186]....
        /*0ab4*/ 	.word	0x000130a0


	//   ....[187]....
        /*0ab8*/ 	.word	0x000132e0


	//   ....[188]....
        /*0abc*/ 	.word	0x00013320


	//   ....[189]....
        /*0ac0*/ 	.word	0x00013360


	//   ....[190]....
        /*0ac4*/ 	.word	0x00013390


	//   ....[191]....
        /*0ac8*/ 	.word	0x000133c0


	//   ....[192]....
        /*0acc*/ 	.word	0x000133f0


	//   ....[193]....
        /*0ad0*/ 	.word	0x00013580


	//   ....[194]....
        /*0ad4*/ 	.word	0x000135b0


	//   ....[195]....
        /*0ad8*/ 	.word	0x000135f0


	//   ....[196]....
        /*0adc*/ 	.word	0x00013620


	//   ....[197]....
        /*0ae0*/ 	.word	0x00013650


	//   ....[198]....
        /*0ae4*/ 	.word	0x00013680


	//   ....[199]....
        /*0ae8*/ 	.word	0x00013720


	//   ....[200]....
        /*0aec*/ 	.word	0x00013770


	//   ....[201]....
        /*0af0*/ 	.word	0x00013780


	//   ....[202]....
        /*0af4*/ 	.word	0x000137c0


	//   ....[203]....
        /*0af8*/ 	.word	0x00015840


	//   ....[204]....
        /*0afc*/ 	.word	0x000164f0


	//   ....[205]....
        /*0b00*/ 	.word	0x00016500


	//   ....[206]....
        /*0b04*/ 	.word	0x00016510


	//   ....[207]....
        /*0b08*/ 	.word	0x00016580


	//   ....[208]....
        /*0b0c*/ 	.word	0x00016690


	//   ....[209]....
        /*0b10*/ 	.word	0x000166a0


	//   ....[210]....
        /*0b14*/ 	.word	0x00016730


	//   ....[211]....
        /*0b18*/ 	.word	0x00016740


	//   ....[212]....
        /*0b1c*/ 	.word	0x000167d0


	//   ....[213]....
        /*0b20*/ 	.word	0x000167e0


	//   ....[214]....
        /*0b24*/ 	.word	0x00016870


	//   ....[215]....
        /*0b28*/ 	.word	0x00016880


	//   ....[216]....
        /*0b2c*/ 	.word	0x00016910


	//   ....[217]....
        /*0b30*/ 	.word	0x00016920


	//   ....[218]....
        /*0b34*/ 	.word	0x00016930


	//   ....[219]....
        /*0b38*/ 	.word	0x00016940


	//   ....[220]....
        /*0b3c*/ 	.word	0x00018800


	//   ....[221]....
        /*0b40*/ 	.word	0x00018830


	//   ....[222]....
        /*0b44*/ 	.word	0x00018860


	//   ....[223]....
        /*0b48*/ 	.word	0x00018890


	//   ....[224]....
        /*0b4c*/ 	.word	0x000188c0


	//   ....[225]....
        /*0b50*/ 	.word	0x000188f0


	//   ....[226]....
        /*0b54*/ 	.word	0x00018920


	//   ....[227]....
        /*0b58*/ 	.word	0x00018950


	//   ....[228]....
        /*0b5c*/ 	.word	0x00018ac0


	//   ....[229]....
        /*0b60*/ 	.word	0x00018af0


	//   ....[230]....
        /*0b64*/ 	.word	0x00018b20


	//   ....[231]....
        /*0b68*/ 	.word	0x00018b50


	//   ....[232]....
        /*0b6c*/ 	.word	0x00018b80


	//   ....[233]....
        /*0b70*/ 	.word	0x00018bb0


	//   ....[234]....
        /*0b74*/ 	.word	0x00018c30


	//   ....[235]....
        /*0b78*/ 	.word	0x00018c70


	//   ....[236]....
        /*0b7c*/ 	.word	0x00018c80


	//   ....[237]....
        /*0b80*/ 	.word	0x00018cc0


	//   ....[238]....
        /*0b84*/ 	.word	0x000197a0


	//   ....[239]....
        /*0b88*/ 	.word	0x00019e80


	//   ....[240]....
        /*0b8c*/ 	.word	0x0001a060


	//   ....[241]....
        /*0b90*/ 	.word	0x0001a0d0


	//   ....[242]....
        /*0b94*/ 	.word	0x0001a130


	//   ....[243]....
        /*0b98*/ 	.word	0x0001a1d0


	//   ....[244]....
        /*0b9c*/ 	.word	0x0001a290


	//   ....[245]....
        /*0ba0*/ 	.word	0x0001a3a0


	//   ....[246]....
        /*0ba4*/ 	.word	0x0001a400


	//   ....[247]....
        /*0ba8*/ 	.word	0x0001a500


	//   ....[248]....
        /*0bac*/ 	.word	0x0001a560


	//   ....[249]....
        /*0bb0*/ 	.word	0x0001a660


	//   ....[250]....
        /*0bb4*/ 	.word	0x0001a6c0


	//   ....[251]....
        /*0bb8*/ 	.word	0x0001a7c0


	//   ....[252]....
        /*0bbc*/ 	.word	0x0001a820


	//   ....[253]....
        /*0bc0*/ 	.word	0x0001a900


	//   ....[254]....
        /*0bc4*/ 	.word	0x0001a980


	//   ....[255]....
        /*0bc8*/ 	.word	0x0001aa60


	//   ....[0]....
        /*0bcc*/ 	.word	0x0001adb0


	//----- nvinfo : EIATTR_REG_RECONFIG
	.align		4
.L_459:
        /*0bd0*/ 	.byte	0x01, 0x54
	.zero		2


	//----- nvinfo : EIATTR_SYSCALL_OFFSETS
	.align		4
        /*0bd4*/ 	.byte	0x04, 0x46
        /*0bd6*/ 	.short	(.L_461 - .L_460)


	//   ....[0]....
.L_460:
        /*0bd8*/ 	.word	0x00002460


	//   ....[1]....
        /*0bdc*/ 	.word	0x00015280


	//   ....[2]....
        /*0be0*/ 	.word	0x00015410


	//   ....[3]....
        /*0be4*/ 	.word	0x00015570


	//   ....[4]....
        /*0be8*/ 	.word	0x000156b0


	//   ....[5]....
        /*0bec*/ 	.word	0x000160d0


	//----- nvinfo : EIATTR_MBARRIER_INSTR_OFFSETS
	.align		4
.L_461:
        /*0bf0*/ 	.byte	0x04, 0x39
        /*0bf2*/ 	.short	(.L_463 - .L_462)


	//   ....[0]....
.L_462:
        /*0bf4*/ 	.word	0x00000270
        /*0bf8*/ 	.word	0x000000ff
        /*0bfc*/ 	.word	0x00028400
        /*0c00*/ 	.short	0x0100
        /*0c02*/ 	.byte	0x08
	.zero		1


	//   ....[1]....
        /*0c04*/ 	.word	0x00000280
        /*0c08*/ 	.word	0x000000ff
        /*0c0c*/ 	.word	0x00028420
        /*0c10*/ 	.short	0x0100
        /*0c12*/ 	.byte	0x08
	.zero		1


	//   ....[2]....
        /*0c14*/ 	.word	0x00000370
        /*0c18*/ 	.word	0x000000ff
        /*0c1c*/ 	.word	0x00028430
        /*0c20*/ 	.short	0x0100
        /*0c22*/ 	.byte	0x08
	.zero		1


	//   ....[3]....
        /*0c24*/ 	.word	0x00000380
        /*0c28*/ 	.word	0x000000ff
        /*0c2c*/ 	.word	0x00028440
        /*0c30*/ 	.short	0x0100
        /*0c32*/ 	.byte	0x08
	.zero		1


	//   ....[4]....
        /*0c34*/ 	.word	0x00000390
        /*0c38*/ 	.word	0x000000ff
        /*0c3c*/ 	.word	0x00028438
        /*0c40*/ 	.short	0x0100
        /*0c42*/ 	.byte	0x08
	.zero		1


	//   ....[5]....
        /*0c44*/ 	.word	0x000003a0
        /*0c48*/ 	.word	0x000000ff
        /*0c4c*/ 	.word	0x00028448
        /*0c50*/ 	.short	0x0100
        /*0c52*/ 	.byte	0x08
	.zero		1


	//   ....[6]....
        /*0c54*/ 	.word	0x000004d0
        /*0c58*/ 	.word	0x000000ff
        /*0c5c*/ 	.word	0x00028450
        /*0c60*/ 	.short	0x0100
        /*0c62*/ 	.byte	0x08
	.zero		1


	//   ....[7]....
        /*0c64*/ 	.word	0x000004e0
        /*0c68*/ 	.word	0x000000ff
        /*0c6c*/ 	.word	0x00028460
        /*0c70*/ 	.short	0x0100
        /*0c72*/ 	.byte	0x08
	.zero		1


	//   ....[8]....
        /*0c74*/ 	.word	0x000004f0
        /*0c78*/ 	.word	0x000000ff
        /*0c7c*/ 	.word	0x00028458
        /*0c80*/ 	.short	0x0100
        /*0c82*/ 	.byte	0x08
	.zero		1


	//   ....[9]....
        /*0c84*/ 	.word	0x00000500
        /*0c88*/ 	.word	0x000000ff
        /*0c8c*/ 	.word	0x00028468
        /*0c90*/ 	.short	0x0100
        /*0c92*/ 	.byte	0x08
	.zero		1


	//   ....[10]....
        /*0c94*/ 	.word	0x000005f0
        /*0c98*/ 	.word	0x000000ff
        /*0c9c*/ 	.word	0x00028470
        /*0ca0*/ 	.short	0x0100
        /*0ca2*/ 	.byte	0x06
	.zero		1


	//   ....[11]....
        /*0ca4*/ 	.word	0x00000600
        /*0ca8*/ 	.word	0x000000ff
        /*0cac*/ 	.word	0x00028480
        /*0cb0*/ 	.short	0x0100
        /*0cb2*/ 	.byte	0x06
	.zero		1


	//   ....[12]....
        /*0cb4*/ 	.word	0x00000610
        /*0cb8*/ 	.word	0x000000ff
        /*0cbc*/ 	.word	0x00028478
        /*0cc0*/ 	.short	0x0100
        /*0cc2*/ 	.byte	0x06
	.zero		1


	//   ....[13]....
        /*0cc4*/ 	.word	0x00000620
        /*0cc8*/ 	.word	0x000000ff
        /*0ccc*/ 	.word	0x00028488
        /*0cd0*/ 	.short	0x0100
        /*0cd2*/ 	.byte	0x06
	.zero		1


	//   ....[14]....
        /*0cd4*/ 	.word	0x00000750
        /*0cd8*/ 	.word	0x000000ff
        /*0cdc*/ 	.word	0x00028490
        /*0ce0*/ 	.short	0x0100
        /*0ce2*/ 	.byte	0x08
	.zero		1


	//   ....[15]....
        /*0ce4*/ 	.word	0x00000760
        /*0ce8*/ 	.word	0x000000ff
        /*0cec*/ 	.word	0x000284a0
        /*0cf0*/ 	.short	0x0100
        /*0cf2*/ 	.byte	0x08
	.zero		1


	//   ....[16]....
        /*0cf4*/ 	.word	0x00000770
        /*0cf8*/ 	.word	0x000000ff
        /*0cfc*/ 	.word	0x00028498
        /*0d00*/ 	.short	0x0100
        /*0d02*/ 	.byte	0x08
	.zero		1


	//   ....[17]....
        /*0d04*/ 	.word	0x00000780
        /*0d08*/ 	.word	0x000000ff
        /*0d0c*/ 	.word	0x000284a8
        /*0d10*/ 	.short	0x0100
        /*0d12*/ 	.byte	0x08
	.zero		1


	//   ....[18]....
        /*0d14*/ 	.word	0x000008b0
        /*0d18*/ 	.word	0x000000ff
        /*0d1c*/ 	.word	0x000284b0
        /*0d20*/ 	.short	0x0100
        /*0d22*/ 	.byte	0x08
	.zero		1


	//   ....[19]....
        /*0d24*/ 	.word	0x000008c0
        /*0d28*/ 	.word	0x000000ff
        /*0d2c*/ 	.word	0x000284c0
        /*0d30*/ 	.short	0x0100
        /*0d32*/ 	.byte	0x08
	.zero		1


	//   ....[20]....
        /*0d34*/ 	.word	0x000008d0
        /*0d38*/ 	.word	0x000000ff
        /*0d3c*/ 	.word	0x000284b8
        /*0d40*/ 	.short	0x0100
        /*0d42*/ 	.byte	0x08
	.zero		1


	//   ....[21]....
        /*0d44*/ 	.word	0x000008e0
        /*0d48*/ 	.word	0x000000ff
        /*0d4c*/ 	.word	0x000284c8
        /*0d50*/ 	.short	0x0100
        /*0d52*/ 	.byte	0x08
	.zero		1


	//   ....[22]....
        /*0d54*/ 	.word	0x00002750
        /*0d58*/ 	.word	0x000000ff
        /*0d5c*/ 	.word	0x00028400
        /*0d60*/ 	.short	0x010a
        /*0d62*/ 	.byte	0x28
	.zero		1


	//   ....[23]....
        /*0d64*/ 	.word	0x000027f0
        /*0d68*/ 	.word	0x00000006
        /*0d6c*/ 	.word	0x00028430
        /*0d70*/ 	.short	0x010a
        /*0d72*/ 	.byte	0x3f
	.zero		1


	//   ....[24]....
        /*0d74*/ 	.word	0x00002850
        /*0d78*/ 	.word	0x00000006
        /*0d7c*/ 	.word	0x00028430
        /*0d80*/ 	.short	0x010a
        /*0d82*/ 	.byte	0x3f
	.zero		1


	//   ....[25]....
        /*0d84*/ 	.word	0x00002f90
        /*0d88*/ 	.word	0x00000003
        /*0d8c*/ 	.word	0x00000000
        /*0d90*/ 	.short	0x0101
        /*0d92*/ 	.byte	0x3f
	.zero		1


	//   ....[26]....
        /*0d94*/ 	.word	0x000052e0
        /*0d98*/ 	.word	0x000000ff
        /*0d9c*/ 	.word	0x00028430
        /*0da0*/ 	.short	0x010a
        /*0da2*/ 	.byte	0x0a
	.zero		1


	//   ....[27]....
        /*0da4*/ 	.word	0x00005320
        /*0da8*/ 	.word	0x000000ff
        /*0dac*/ 	.word	0x00028430
        /*0db0*/ 	.short	0x010a
        /*0db2*/ 	.byte	0x0a
	.zero		1


	//   ....[28]....
        /*0db4*/ 	.word	0x00005670
        /*0db8*/ 	.word	0x000000ff
        /*0dbc*/ 	.word	0x00028450
        /*0dc0*/ 	.short	0x010a
        /*0dc2*/ 	.byte	0x0a
	.zero		1


	//   ....[29]....
        /*0dc4*/ 	.word	0x000056b0
        /*0dc8*/ 	.word	0x000000ff
        /*0dcc*/ 	.word	0x00028450
        /*0dd0*/ 	.short	0x010a
        /*0dd2*/ 	.byte	0x0a
	.zero		1


	//   ....[30]....
        /*0dd4*/ 	.word	0x00005d40
        /*0dd8*/ 	.word	0x00000007
        /*0ddc*/ 	.word	0x00000000
        /*0de0*/ 	.short	0x0101
        /*0de2*/ 	.byte	0x3f
	.zero		1


	//   ....[31]....
        /*0de4*/ 	.word	0x00007170
        /*0de8*/ 	.word	0x000000ff
        /*0dec*/ 	.word	0x00000000
        /*0df0*/ 	.short	0x0101
        /*0df2*/ 	.byte	0x0b
	.zero		1


	//   ....[32]....
        /*0df4*/ 	.word	0x00007dd0
        /*0df8*/ 	.word	0x000000ff
        /*0dfc*/ 	.word	0x00028430
        /*0e00*/ 	.short	0x010a
        /*0e02*/ 	.byte	0x07
	.zero		1


	//   ....[33]....
        /*0e04*/ 	.word	0x00007e10
        /*0e08*/ 	.word	0x000000ff
        /*0e0c*/ 	.word	0x00028430
        /*0e10*/ 	.short	0x010a
        /*0e12*/ 	.byte	0x07
	.zero		1


	//   ....[34]....
        /*0e14*/ 	.word	0x00008190
        /*0e18*/ 	.word	0x000000ff
        /*0e1c*/ 	.word	0x00028450
        /*0e20*/ 	.short	0x010a
        /*0e22*/ 	.byte	0x0a
	.zero		1


	//   ....[35]....
        /*0e24*/ 	.word	0x000081d0
        /*0e28*/ 	.word	0x000000ff
        /*0e2c*/ 	.word	0x00028450
        /*0e30*/ 	.short	0x010a
        /*0e32*/ 	.byte	0x0a
	.zero		1


	//   ....[36]....
        /*0e34*/ 	.word	0x00008e40
        /*0e38*/ 	.word	0x000000b1
        /*0e3c*/ 	.word	0x00000000
        /*0e40*/ 	.short	0x0101
        /*0e42*/ 	.byte	0x3f
	.zero		1


	//   ....[37]....
        /*0e44*/ 	.word	0x000091d0
        /*0e48*/ 	.word	0x000000ff
        /*0e4c*/ 	.word	0x00000000
        /*0e50*/ 	.short	0x0101
        /*0e52*/ 	.byte	0x05
	.zero		1


	//   ....[38]....
        /*0e54*/ 	.word	0x00009bc0
        /*0e58*/ 	.word	0x000000ff
        /*0e5c*/ 	.word	0x00028430
        /*0e60*/ 	.short	0x010a
        /*0e62*/ 	.byte	0x06
	.zero		1


	//   ....[39]....
        /*0e64*/ 	.word	0x00009c00
        /*0e68*/ 	.word	0x000000ff
        /*0e6c*/ 	.word	0x00028430
        /*0e70*/ 	.short	0x010a
        /*0e72*/ 	.byte	0x06
	.zero		1


	//   ....[40]....
        /*0e74*/ 	.word	0x00009f80
        /*0e78*/ 	.word	0x000000ff
        /*0e7c*/ 	.word	0x00028450
        /*0e80*/ 	.short	0x010a
        /*0e82*/ 	.byte	0x0a
	.zero		1


	//   ....[41]....
        /*0e84*/ 	.word	0x00009fc0
        /*0e88*/ 	.word	0x000000ff
        /*0e8c*/ 	.word	0x00028450
        /*0e90*/ 	.short	0x010a
        /*0e92*/ 	.byte	0x0a
	.zero		1


	//   ....[42]....
        /*0e94*/ 	.word	0x0000a5d0
        /*0e98*/ 	.word	0x00000006
        /*0e9c*/ 	.word	0x00000000
        /*0ea0*/ 	.short	0x0101
        /*0ea2*/ 	.byte	0x3f
	.zero		1


	//   ....[43]....
        /*0ea4*/ 	.word	0x0000ba50
        /*0ea8*/ 	.word	0x000000ff
        /*0eac*/ 	.word	0x00000000
        /*0eb0*/ 	.short	0x0101
        /*0eb2*/ 	.byte	0x05
	.zero		1


	//   ....[44]....
        /*0eb4*/ 	.word	0x0000c370
        /*0eb8*/ 	.word	0x000000ff
        /*0ebc*/ 	.word	0x00028450
        /*0ec0*/ 	.short	0x010a
        /*0ec2*/ 	.byte	0x0e
	.zero		1


	//   ....[45]....
        /*0ec4*/ 	.word	0x0000c3b0
        /*0ec8*/ 	.word	0x000000ff
        /*0ecc*/ 	.word	0x00028450
        /*0ed0*/ 	.short	0x010a
        /*0ed2*/ 	.byte	0x0e
	.zero		1


	//   ....[46]....
        /*0ed4*/ 	.word	0x0000c8f0
        /*0ed8*/ 	.word	0x000000ff
        /*0edc*/ 	.word	0x00000000
        /*0ee0*/ 	.short	0x0101
        /*0ee2*/ 	.byte	0x04
	.zero		1


	//   ....[47]....
        /*0ee4*/ 	.word	0x00010600
        /*0ee8*/ 	.word	0x000000ff
        /*0eec*/ 	.word	0x00000000
        /*0ef0*/ 	.short	0x0101
        /*0ef2*/ 	.byte	0x07
	.zero		1


	//   ....[48]....
        /*0ef4*/ 	.word	0x00010ee0
        /*0ef8*/ 	.word	0x000000ff
        /*0efc*/ 	.word	0x00000000
        /*0f00*/ 	.short	0x0101
        /*0f02*/ 	.byte	0x07
	.zero		1


	//   ....[49]....
        /*0f04*/ 	.word	0x00015ad0
        /*0f08*/ 	.word	0x00000002
        /*0f0c*/ 	.word	0x00028480
        /*0f10*/ 	.short	0x010a
        /*0f12*/ 	.byte	0x3f
	.zero		1


	//   ....[50]....
        /*0f14*/ 	.word	0x00015ce0
        /*0f18*/ 	.word	0x00000002
        /*0f1c*/ 	.word	0x00028440
        /*0f20*/ 	.short	0x010a
        /*0f22*/ 	.byte	0x3f
	.zero		1


	//   ....[51]....
        /*0f24*/ 	.word	0x00016a70
        /*0f28*/ 	.word	0x00000011
        /*0f2c*/ 	.word	0x00028400
        /*0f30*/ 	.short	0x0107
        /*0f32*/ 	.byte	0x3f
	.zero		1


	//   ....[52]....
        /*0f34*/ 	.word	0x00016b70
        /*0f38*/ 	.word	0x00000011
        /*0f3c*/ 	.word	0x00028400
        /*0f40*/ 	.short	0x0101
        /*0f42*/ 	.byte	0x3f
	.zero		1


	//   ....[53]....
        /*0f44*/ 	.word	0x00016b90
        /*0f48*/ 	.word	0x00000011
        /*0f4c*/ 	.word	0x00028420
        /*0f50*/ 	.short	0x010a
        /*0f52*/ 	.byte	0x3f
	.zero		1


	//   ....[54]....
        /*0f54*/ 	.word	0x00016eb0
        /*0f58*/ 	.word	0x00000006
        /*0f5c*/ 	.word	0x00028480
        /*0f60*/ 	.short	0x010a
        /*0f62*/ 	.byte	0x3f
	.zero		1


	//   ....[55]....
        /*0f64*/ 	.word	0x00017210
        /*0f68*/ 	.word	0x00000006
        /*0f6c*/ 	.word	0x00028440
        /*0f70*/ 	.short	0x010a
        /*0f72*/ 	.byte	0x3f
	.zero		1


	//   ....[56]....
        /*0f74*/ 	.word	0x000175d0
        /*0f78*/ 	.word	0x00000013
        /*0f7c*/ 	.word	0x00028470
        /*0f80*/ 	.short	0x010a
        /*0f82*/ 	.byte	0x3f
	.zero		1


	//   ....[57]....
        /*0f84*/ 	.word	0x00017640
        /*0f88*/ 	.word	0x00000013
        /*0f8c*/ 	.word	0x00028460
        /*0f90*/ 	.short	0x010a
        /*0f92*/ 	.byte	0x3f
	.zero		1


	//   ....[58]....
        /*0f94*/ 	.word	0x00017c20
        /*0f98*/ 	.word	0x00000013
        /*0f9c*/ 	.word	0x00028450
        /*0fa0*/ 	.short	0x0101
        /*0fa2*/ 	.byte	0x3f
	.zero		1


	//   ....[59]....
        /*0fa4*/ 	.word	0x00017ca0
        /*0fa8*/ 	.word	0x00000013
        /*0fac*/ 	.word	0x00000000
        /*0fb0*/ 	.short	0x0101
        /*0fb2*/ 	.byte	0x3f
	.zero		1


	//   ....[60]....
        /*0fb4*/ 	.word	0x00017ee0
        /*0fb8*/ 	.word	0x00000002
        /*0fbc*/ 	.word	0x00028470
        /*0fc0*/ 	.short	0x010a
        /*0fc2*/ 	.byte	0x3f
	.zero		1


	//   ....[61]....
        /*0fc4*/ 	.word	0x00017f50
        /*0fc8*/ 	.word	0x00000002
        /*0fcc*/ 	.word	0x00028460
        /*0fd0*/ 	.short	0x010a
        /*0fd2*/ 	.byte	0x3f
	.zero		1


	//   ....[62]....
        /*0fd4*/ 	.word	0x000184f0
        /*0fd8*/ 	.word	0x00000002
        /*0fdc*/ 	.word	0x00028450
        /*0fe0*/ 	.short	0x0101
        /*0fe2*/ 	.byte	0x3f
	.zero		1


	//   ....[63]....
        /*0fe4*/ 	.word	0x00018540
        /*0fe8*/ 	.word	0x00000002
        /*0fec*/ 	.word	0x00000000
        /*0ff0*/ 	.short	0x0101
        /*0ff2*/ 	.byte	0x3f
	.zero		1


	//   ....[64]....
        /*0ff4*/ 	.word	0x00019720
        /*0ff8*/ 	.word	0x00000000
        /*0ffc*/ 	.word	0x00028420
        /*1000*/ 	.short	0x010a
        /*1002*/ 	.byte	0x3f
	.zero		1


	//   ....[65]....
        /*1004*/ 	.word	0x00019900
        /*1008*/ 	.word	0x00000006
        /*100c*/ 	.word	0x00000000
        /*1010*/ 	.short	0x010a
        /*1012*/ 	.byte	0x3f
	.zero		1


	//   ....[66]....
        /*1014*/ 	.word	0x00019970
        /*1018*/ 	.word	0x00000007
        /*101c*/ 	.word	0x00000000
        /*1020*/ 	.short	0x010a
        /*1022*/ 	.byte	0x3f
	.zero		1


	//   ....[67]....
        /*1024*/ 	.word	0x000199d0
        /*1028*/ 	.word	0x00000004
        /*102c*/ 	.word	0x00028460
        /*1030*/ 	.short	0x010a
        /*1032*/ 	.byte	0x3f
	.zero		1


	//   ....[68]....
        /*1034*/ 	.word	0x00019a20
        /*1038*/ 	.word	0x00000003
        /*103c*/ 	.word	0x00028460
        /*1040*/ 	.short	0x010a
        /*1042*/ 	.byte	0x3f
	.zero		1


	//   ....[69]....
        /*1044*/ 	.word	0x00019a60
        /*1048*/ 	.word	0x00000004
        /*104c*/ 	.word	0x00028480
        /*1050*/ 	.short	0x010a
        /*1052*/ 	.byte	0x3f
	.zero		1


	//   ....[70]....
        /*1054*/ 	.word	0x00019a80
        /*1058*/ 	.word	0x00000003
        /*105c*/ 	.word	0x00028480
        /*1060*/ 	.short	0x010a
        /*1062*/ 	.byte	0x3f
	.zero		1


	//   ....[71]....
        /*1064*/ 	.word	0x00019af0
        /*1068*/ 	.word	0x00000003
        /*106c*/ 	.word	0x00028400
        /*1070*/ 	.short	0x010a
        /*1072*/ 	.byte	0x3f
	.zero		1


	//   ....[72]....
        /*1074*/ 	.word	0x00019b40
        /*1078*/ 	.word	0x00000006
        /*107c*/ 	.word	0x00028430
        /*1080*/ 	.short	0x010a
        /*1082*/ 	.byte	0x3f
	.zero		1


	//   ....[73]....
        /*1084*/ 	.word	0x00019ba0
        /*1088*/ 	.word	0x00000007
        /*108c*/ 	.word	0x00028430
        /*1090*/ 	.short	0x010a
        /*1092*/ 	.byte	0x3f
	.zero		1


	//   ....[74]....
        /*1094*/ 	.word	0x00019c00
        /*1098*/ 	.word	0x00000007
        /*109c*/ 	.word	0x00028450
        /*10a0*/ 	.short	0x010a
        /*10a2*/ 	.byte	0x3f
	.zero		1


	//   ....[75]....
        /*10a4*/ 	.word	0x00019c60
        /*10a8*/ 	.word	0x00000009
        /*10ac*/ 	.word	0x00028430
        /*10b0*/ 	.short	0x010a
        /*10b2*/ 	.byte	0x3f
	.zero		1


	//   ....[76]....
        /*10b4*/ 	.word	0x00019cc0
        /*10b8*/ 	.word	0x00000009
        /*10bc*/ 	.word	0x00028450
        /*10c0*/ 	.short	0x010a
        /*10c2*/ 	.byte	0x3f
	.zero		1


	//   ....[77]....
        /*10c4*/ 	.word	0x00019d20
        /*10c8*/ 	.word	0x00000007
        /*10cc*/ 	.word	0x00028430
        /*10d0*/ 	.short	0x010a
        /*10d2*/ 	.byte	0x3f
	.zero		1


	//   ....[78]....
        /*10d4*/ 	.word	0x00019d80
        /*10d8*/ 	.word	0x00000007
        /*10dc*/ 	.word	0x00028450
        /*10e0*/ 	.short	0x010a
        /*10e2*/ 	.byte	0x3f
	.zero		1


	//   ....[79]....
        /*10e4*/ 	.word	0x00019de0
        /*10e8*/ 	.word	0x00000005
        /*10ec*/ 	.word	0x00028450
        /*10f0*/ 	.short	0x010a
        /*10f2*/ 	.byte	0x3f
	.zero		1


	//   ....[80]....
        /*10f4*/ 	.word	0x00019f30
        /*10f8*/ 	.word	0x00000002
        /*10fc*/ 	.word	0x00028480
        /*1100*/ 	.short	0x010a
        /*1102*/ 	.byte	0x3f
	.zero		1


	//   ....[81]....
        /*1104*/ 	.word	0x00019f80
        /*1108*/ 	.word	0x00000002
        /*110c*/ 	.word	0x00028440
        /*1110*/ 	.short	0x010a
        /*1112*/ 	.byte	0x3f
	.zero		1


	//   ....[82]....
        /*1114*/ 	.word	0x0001aaa0
        /*1118*/ 	.word	0x00000011
        /*111c*/ 	.word	0x00028420
        /*1120*/ 	.short	0x010a
        /*1122*/ 	.byte	0x3f
	.zero		1


	//   ....[83]....
        /*1124*/ 	.word	0x0001aaf0
        /*1128*/ 	.word	0x00000006
        /*112c*/ 	.word	0x00028480
        /*1130*/ 	.short	0x010a
        /*1132*/ 	.byte	0x3f
	.zero		1


	//   ....[84]....
        /*1134*/ 	.word	0x0001ab40
        /*1138*/ 	.word	0x00000006
        /*113c*/ 	.word	0x00028440
        /*1140*/ 	.short	0x010a
        /*1142*/ 	.byte	0x3f
	.zero		1


	//   ....[85]....
        /*1144*/ 	.word	0x0001ab90
        /*1148*/ 	.word	0x00000013
        /*114c*/ 	.word	0x00028470
        /*1150*/ 	.short	0x010a
        /*1152*/ 	.byte	0x3f
	.zero		1


	//   ....[86]....
        /*1154*/ 	.word	0x0001abe0
        /*1158*/ 	.word	0x00000013
        /*115c*/ 	.word	0x00028460
        /*1160*/ 	.short	0x010a
        /*1162*/ 	.byte	0x3f
	.zero		1


	//   ....[87]....
        /*1164*/ 	.word	0x0001ac30
        /*1168*/ 	.word	0x00000002
        /*116c*/ 	.word	0x00028470
        /*1170*/ 	.short	0x010a
        /*1172*/ 	.byte	0x3f
	.zero		1


	//   ....[88]....
        /*1174*/ 	.word	0x0001ac80
        /*1178*/ 	.word	0x00000002
        /*117c*/ 	.word	0x00028460
        /*1180*/ 	.short	0x010a
        /*1182*/ 	.byte	0x3f
	.zero		1


	//   ....[89]....
        /*1184*/ 	.word	0x0001acd0
        /*1188*/ 	.word	0x00000000
        /*118c*/ 	.word	0x00028420
        /*1190*/ 	.short	0x010a
        /*1192*/ 	.byte	0x3f
	.zero		1


	//   ....[90]....
        /*1194*/ 	.word	0x0001ae70
        /*1198*/ 	.word	0x00000006
        /*119c*/ 	.word	0x00000000
        /*11a0*/ 	.short	0x010a
        /*11a2*/ 	.byte	0x3f
	.zero		1


	//   ....[91]....
        /*11a4*/ 	.word	0x0001aec0
        /*11a8*/ 	.word	0x00000007
        /*11ac*/ 	.word	0x00000000
        /*11b0*/ 	.short	0x010a
        /*11b2*/ 	.byte	0x3f
	.zero		1


	//   ....[92]....
        /*11b4*/ 	.word	0x0001af10
        /*11b8*/ 	.word	0x00000004
        /*11bc*/ 	.word	0x00028460
        /*11c0*/ 	.short	0x010a
        /*11c2*/ 	.byte	0x3f
	.zero		1


	//   ....[93]....
        /*11c4*/ 	.word	0x0001af60
        /*11c8*/ 	.word	0x00000003
        /*11cc*/ 	.word	0x00028460
        /*11d0*/ 	.short	0x010a
        /*11d2*/ 	.byte	0x3f
	.zero		1


	//   ....[94]....
        /*11d4*/ 	.word	0x0001afb0
        /*11d8*/ 	.word	0x00000004
        /*11dc*/ 	.word	0x00028480
        /*11e0*/ 	.short	0x010a
        /*11e2*/ 	.byte	0x3f
	.zero		1


	//----- nvinfo : EIATTR_NUM_MBARRIERS
	.align		4
.L_463:
        /*11e4*/ 	.byte	0x03, 0x38
        /*11e6*/ 	.short	0x0016


	//----- nvinfo : EIATTR_EXIT_INSTR_OFFSETS
	.align		4
        /*11e8*/ 	.byte	0x04, 0x1c
        /*11ea*/ 	.short	(.L_465 - .L_464)


	//   ....[0]....
.L_464:
        /*11ec*/ 	.word	0x00000aa0


	//   ....[1]....
        /*11f0*/ 	.word	0x00013040


	//   ....[2]....
        /*11f4*/ 	.word	0x00019ad0


	//----- nvinfo : EIATTR_MAX_THREADS
	.align		4
.L_465:
        /*11f8*/ 	.byte	0x04, 0x05
        /*11fa*/ 	.short	(.L_467 - .L_466)
.L_466:
        /*11fc*/ 	.word	0x00000180
        /*1200*/ 	.word	0x00000001
        /*1204*/ 	.word	0x00000001


	//----- nvinfo : EIATTR_CRS_STACK_SIZE
	.align		4
.L_467:
        /*1208*/ 	.byte	0x04, 0x1e
        /*120a*/ 	.short	(.L_469 - .L_468)
.L_468:
        /*120c*/ 	.word	0x00000000


	//----- nvinfo : EIATTR_CBANK_PARAM_SIZE
	.align		4
.L_469:
        /*1210*/ 	.byte	0x03, 0x19
        /*1212*/ 	.short	0x0af0


	//----- nvinfo : EIATTR_PARAM_CBANK
	.align		4
        /*1214*/ 	.byte	0x04, 0x0a
        /*1216*/ 	.short	(.L_471 - .L_470)
	.align		4
.L_470:
        /*1218*/ 	.word	index@(.nv.constant0._ZN7cutlass13device_kernelIN5flash11enable_sm90INS1_16FlashAttnFwdSm90INS1_25CollectiveMainloopFwdSm90ILi2EN4cute5tupleIJNS5_1CILi1EEES8_S8_EEENS6_IJNS7_ILi128EEENS7_ILi64EEENS7_ILi256EEEEEELi256ENS_12float_e4m3_tEfNS_4arch4Sm90ELb0ELb1ELb1ELb1ELb0ELb0ELb0ELb1ELb1ELb1ELb1ELb0EEENS1_21CollectiveEpilogueFwdINS6_IJSA_SC_SB_EEES9_NS_10bfloat16_tESG_Li256ELb1ELb1ELb1ELb1EEENS1_36VarlenDynamicPersistentTileSchedulerILi128ELi64ELi256ELi128ELb1ELb1ELb1ELb1ELb0ELb1EEEEEEEEEvNT_6ParamsE)
        /*121c*/ 	.short	0x0210
        /*121e*/ 	.short	0x0af0


	//----- nvinfo : EIATTR_SW_WAR
	.align		4
.L_471:
        /*1220*/ 	.byte	0x04, 0x36
        /*1222*/ 	.short	(.L_473 - .L_472)
.L_472:
        /*1224*/ 	.word	0x00000008
.L_473:


//--------------------- .nv.info._ZN7cutlass13device_kernelIN5flash11enable_sm90INS1_16FlashAttnFwdSm90INS1_25CollectiveMainloopFwdSm90ILi2EN4cute5tupleIJNS5_1CILi1EEES8_S8_EEENS6_IJNS7_ILi128EEENS7_ILi64EEENS7_ILi256EEEEEELi256ENS_12float_e4m3_tEfNS_4arch4Sm90ELb0ELb1ELb1ELb1ELb0ELb1ELb0ELb1ELb1ELb1ELb1ELb0EEENS1_21CollectiveEpilogueFwdINS6_IJSA_SC_SB_EEES9_NS_10bfloat16_tESG_Li256ELb1ELb1ELb1ELb1EEENS1_36VarlenDynamicPersistentTileSchedulerILi128ELi64ELi256ELi128ELb1ELb1ELb1ELb1ELb0ELb1EEEEEEEEEvNT_6ParamsE --------------------------
	.section	.nv.info._ZN7cutlass13device_kernelIN5flash11enable_sm90INS1_16FlashAttnFwdSm90INS1_25CollectiveMainloopFwdSm90ILi2EN4cute5tupleIJNS5_1CILi1EEES8_S8_EEENS6_IJNS7_ILi128EEENS7_ILi64EEENS7_ILi256EEEEEELi256ENS_12float_e4m3_tEfNS_4arch4Sm90ELb0ELb1ELb1ELb1ELb0ELb1ELb0ELb1ELb1ELb1ELb1ELb0EEENS1_21CollectiveEpilogueFwdINS6_IJSA_SC_SB_EEES9_NS_10bfloat16_tESG_Li256ELb1ELb1ELb1ELb1EEENS1_36VarlenDynamicPersistentTileSchedulerILi128ELi64ELi256ELi128ELb1ELb1ELb1ELb1ELb0ELb1EEEEEEEEEvNT_6ParamsE,"",@"SHT_CUDA_INFO"
	.sectionflags	@""
	.align	4


	//----- nvinfo : EIATTR_CUDA_API_VERSION
	.align		4
        /*0000*/ 	.byte	0x04, 0x37
        /*0002*/ 	.short	(.L_475 - .L_474)
.L_474:
        /*0004*/ 	.word	0x00000082


	//----- nvinfo : EIATTR_KPARAM_INFO
	.align		4
.L_475:
        /*0008*/ 	.byte	0x04, 0x17
        /*000a*/ 	.short	(.L_477 - .L_476)
.L_476:
        /*000c*/ 	.word	0x00000000
        /*0010*/ 	.short	0x0000
        /*0012*/ 	.short	0x0070
        /*0014*/ 	.byte	0x00, 0xf0, 0x01, 0x2a


	//----- nvinfo : EIATTR_SPARSE_MMA_MASK
	.align		4
.L_477:
        /*0018*/ 	.byte	0x03, 0x50
        /*001a*/ 	.short	0x0000


	//----- nvinfo : EIATTR_MAXREG_COUNT
	.align		4
        /*001c*/ 	.byte	0x03, 0x1b
        /*001e*/ 	.short	0x00a8


	//----- nvinfo : EIATTR_NUM_BARRIERS
	.align		4
        /*0020*/ 	.byte	0x02, 0x4c
        /*0022*/ 	.byte	0x10
	.zero		1


	//----- nvinfo : EIATTR_EXTERNS
	.align		4
        /*0024*/ 	.byte	0x04, 0x0f
        /*0026*/ 	.short	(.L_479 - .L_478)


	//   ....[0]....
	.align		4
.L_478:
        /*0028*/ 	.word	index@(__assertfail)


	//----- nvinfo : EIATTR_ANNOTATIONS
	.align		4
.L_479:
        /*002c*/ 	.byte	0x04, 0x55
        /*002e*/ 	.short	(.L_481 - .L_480)


	//   ....[0]....
.L_480:
        /* <DEDUP_REMOVED lines=111> */


	//----- nvinfo : EIATTR_MERCURY_ISA_VERSION
	.align		4
.L_481:
        /*0710*/ 	.byte	0x03, 0x5f
        /*0712*/ 	.short	0x0101


	//----- nvinfo : EIATTR_UNUSED_LOAD_BYTE_OFFSET
	.align		4
        /*0714*/ 	.byte	0x04, 0x44
        /*0716*/ 	.short	(.L_483 - .L_482)


	//   ....[0]....
.L_482:
        /*0718*/ 	.word	0x00000ad0
        /*071c*/ 	.word	0x0000fff0


	//   ....[1]....
        /*0720*/ 	.word	0x0001cf40
        /*0724*/ 	.word	0x0000fff0


	//----- nvinfo : EIATTR_INT_WARP_WIDE_INSTR_OFFSETS
	.align		4
.L_483:
        /*0728*/ 	.byte	0x04, 0x31
        /*072a*/ 	.short	(.L_485 - .L_484)


	//   ....[0]....
.L_484:
        /*072c*/ 	.word	0x00000190


	//   ....[1]....
        /*0730*/ 	.word	0x000001d0


	//   ....[2]....
        /*0734*/ 	.word	0x00000240


	//   ....[3]....
        /*0738*/ 	.word	0x00027690


	//   ....[4]....
        /*073c*/ 	.word	0x000276f0


	//   ....[5]....
        /*0740*/ 	.word	0x0002a390


	//   ....[6]....
        /*0744*/ 	.word	0x0002a3f0


	//----- nvinfo : EIATTR_COOP_GROUP_MASK_REGIDS
	.align		4
.L_485:
        /*0748*/ 	.byte	0x04, 0x29
        /*074a*/ 	.short	(.L_487 - .L_486)


	//   ....[0]....
.L_486:
        /*074c*/ 	.word	0xffffffff


	//   ....[1]....
        /*0750*/ 	.word	0xffffffff


	//   ....[2]....
        /*0754*/ 	.word	0xffffffff


	//   ....[3]....
        /*0758*/ 	.word	0xffffffff


	//   ....[4]....
        /*075c*/ 	.word	0xffffffff


	//   ....[5]....
        /*0760*/ 	.word	0xffffffff


	//   ....[6]....
        /*0764*/ 	.word	0xffffffff


	//   ....[7]....
        /*0768*/ 	.word	0xffffffff


	//   ....[8]....
        /*076c*/ 	.word	0xffffffff


	//   ....[9]....
        /*0770*/ 	.word	0xffffffff


	//   ....[10]....
        /*0774*/ 	.word	0xffffffff


	//   ....[11]....
        /*0778*/ 	.word	0xffffffff


	//   ....[12]....
        /*077c*/ 	.word	0xffffffff


	//   ....[13]....
        /*0780*/ 	.word	0xffffffff


	//   ....[14]....
        /*0784*/ 	.word	0xffffffff


	//   ....[15]....
        /*0788*/ 	.word	0xffffffff


	//   ....[16]....
        /*078c*/ 	.word	0xffffffff


	//   ....[17]....
        /*0790*/ 	.word	0xffffffff


	//   ....[18]....
        /*0794*/ 	.word	0xffffffff


	//   ....[19]....
        /*0798*/ 	.word	0xffffffff


	//   ....[20]....
        /*079c*/ 	.word	0xffffffff


	//   ....[21]....
        /*07a0*/ 	.word	0xffffffff


	//   ....[22]....
        /*07a4*/ 	.word	0xffffffff


	//   ....[23]....
        /*07a8*/ 	.word	0xffffffff


	//   ....[24]....
        /*07ac*/ 	.word	0xffffffff


	//   ....[25]....
        /*07b0*/ 	.word	0xffffffff


	//   ....[26]....
        /*07b4*/ 	.word	0xffffffff


	//   ....[27]....
        /*07b8*/ 	.word	0xffffffff


	//   ....[28]....
        /*07bc*/ 	.word	0xffffffff


	//   ....[29]....
        /*07c0*/ 	.word	0xffffffff


	//   ....[30]....
        /*07c4*/ 	.word	0xffffffff


	//   ....[31]....
        /*07c8*/ 	.word	0xffffffff


	//   ....[32]....
        /*07cc*/ 	.word	0xffffffff


	//   ....[33]....
        /*07d0*/ 	.word	0xffffffff


	//   ....[34]....
        /*07d4*/ 	.word	0xffffffff


	//   ....[35]....
        /*07d8*/ 	.word	0xffffffff


	//   ....[36]....
        /*07dc*/ 	.word	0xffffffff


	//   ....[37]....
        /*07e0*/ 	.word	0xffffffff


	//   ....[38]....
        /*07e4*/ 	.word	0xffffffff


	//   ....[39]....
        /*07e8*/ 	.word	0xffffffff


	//   ....[40]....
        /*07ec*/ 	.word	0xffffffff


	//   ....[41]....
        /*07f0*/ 	.word	0xffffffff


	//   ....[42]....
        /*07f4*/ 	.word	0xffffffff


	//   ....[43]....
        /*07f8*/ 	.word	0xffffffff


	//   ....[44]....
        /*07fc*/ 	.word	0xffffffff


	//   ....[45]....
        /*0800*/ 	.word	0xffffffff


	//   ....[46]....
        /*0804*/ 	.word	0xffffffff


	//   ....[47]....
        /*0808*/ 	.word	0xffffffff


	//   ....[48]....
        /*080c*/ 	.word	0xffffffff


	//   ....[49]....
        /*0810*/ 	.word	0xffffffff


	//   ....[50]....
        /*0814*/ 	.word	0xffffffff


	//   ....[51]....
        /*0818*/ 	.word	0xffffffff


	//   ....[52]....
        /*081c*/ 	.word	0xffffffff


	//   ....[53]....
        /*0820*/ 	.word	0xffffffff


	//   ....[54]....
        /*0824*/ 	.word	0xffffffff


	//   ....[55]....
        /*0828*/ 	.word	0xffffffff


	//   ....[56]....
        /*082c*/ 	.word	0xffffffff


	//   ....[57]....
        /*0830*/ 	.word	0xffffffff


	//   ....[58]....
        /*0834*/ 	.word	0xffffffff


	//   ....[59]....
        /*0838*/ 	.word	0xffffffff


	//   ....[60]....
        /*083c*/ 	.word	0xffffffff


	//   ....[61]....
        /*0840*/ 	.word	0xffffffff


	//   ....[62]....
        /*0844*/ 	.word	0xffffffff


	//   ....[63]....
        /*0848*/ 	.word	0xffffffff


	//   ....[64]....
        /*084c*/ 	.word	0xffffffff


	//   ....[65]....
        /*0850*/ 	.word	0xffffffff


	//   ....[66]....
        /*0854*/ 	.word	0xffffffff


	//   ....[67]....
        /*0858*/ 	.word	0xffffffff


	//   ....[68]....
        /*085c*/ 	.word	0xffffffff


	//   ....[69]....
        /*0860*/ 	.word	0xffffffff


	//   ....[70]....
        /*0864*/ 	.word	0xffffffff


	//   ....[71]....
        /*0868*/ 	.word	0xffffffff


	//   ....[72]....
        /*086c*/ 	.word	0xffffffff


	//   ....[73]....
        /*0870*/ 	.word	0xffffffff


	//   ....[74]....
        /*0874*/ 	.word	0xffffffff


	//   ....[75]....
        /*0878*/ 	.word	0xffffffff


	//   ....[76]....
        /*087c*/ 	.word	0xffffffff


	//   ....[77]....
        /*0880*/ 	.word	0xffffffff


	//   ....[78]....
        /*0884*/ 	.word	0xffffffff


	//   ....[79]....
        /*0888*/ 	.word	0xffffffff


	//   ....[80]....
        /*088c*/ 	.word	0xffffffff


	//   ....[81]....
        /*0890*/ 	.word	0xffffffff


	//   ....[82]....
        /*0894*/ 	.word	0xffffffff


	//   ....[83]....
        /*0898*/ 	.word	0xffffffff


	//   ....[84]....
        /*089c*/ 	.word	0xffffffff


	//   ....[85]....
        /*08a0*/ 	.word	0xffffffff


	//   ....[86]....
        /*08a4*/ 	.word	0xffffffff


	//   ....[87]....
        /*08a8*/ 	.word	0xffffffff


	//   ....[88]....
        /*08ac*/ 	.word	0xffffffff


	//   ....[89]....
        /*08b0*/ 	.word	0xffffffff


	//   ....[90]....
        /*08b4*/ 	.word	0xffffffff


	//   ....[91]....
        /*08b8*/ 	.word	0xffffffff


	//   ....[92]....
        /*08bc*/ 	.word	0xffffffff


	//   ....[93]....
        /*08c0*/ 	.word	0xffffffff


	//   ....[94]....
        /*08c4*/ 	.word	0xffffffff


	//   ....[95]....
        /*08c8*/ 	.word	0xffffffff


	//   ....[96]....
        /*08cc*/ 	.word	0xffffffff


	//   ....[97]....
        /*08d0*/ 	.word	0xffffffff


	//   ....[98]....
        /*08d4*/ 	.word	0xffffffff


	//   ....[99]....
        /*08d8*/ 	.word	0xffffffff


	//   ....[100]....
        /*08dc*/ 	.word	0xffffffff


	//   ....[101]....
        /*08e0*/ 	.word	0xffffffff


	//   ....[102]....
        /*08e4*/ 	.word	0xffffffff


	//   ....[103]....
        /*08e8*/ 	.word	0xffffffff


	//   ....[104]....
        /*08ec*/ 	.word	0xffffffff


	//   ....[105]....
        /*08f0*/ 	.word	0xffffffff


	//   ....[106]....
        /*08f4*/ 	.word	0xffffffff


	//   ....[107]....
        /*08f8*/ 	.word	0xffffffff


	//   ....[108]....
        /*08fc*/ 	.word	0xffffffff


	//   ....[109]....
        /*0900*/ 	.word	0xffffffff


	//   ....[110]....
        /*0904*/ 	.word	0xffffffff


	//   ....[111]....
        /*0908*/ 	.word	0xffffffff


	//   ....[112]....
        /*090c*/ 	.word	0xffffffff


	//   ....[113]....
        /*0910*/ 	.word	0xffffffff


	//   ....[114]....
        /*0914*/ 	.word	0xffffffff


	//   ....[115]....
        /*0918*/ 	.word	0xffffffff


	//   ....[116]....
        /*091c*/ 	.word	0xffffffff


	//   ....[117]....
        /*0920*/ 	.word	0xffffffff


	//   ....[118]....
        /*0924*/ 	.word	0xffffffff


	//   ....[119]....
        /*0928*/ 	.word	0xffffffff


	//   ....[120]....
        /*092c*/ 	.word	0xffffffff


	//   ....[121]....
        /*0930*/ 	.word	0xffffffff


	//   ....[122]....
        /*0934*/ 	.word	0xffffffff


	//   ....[123]....
        /*0938*/ 	.word	0xffffffff


	//   ....[124]....
        /*093c*/ 	.word	0xffffffff


	//   ....[125]....
        /*0940*/ 	.word	0xffffffff


	//   ....[126]....
        /*0944*/ 	.word	0xffffffff


	//   ....[127]....
        /*0948*/ 	.word	0xffffffff


	//   ....[128]....
        /*094c*/ 	.word	0xffffffff


	//   ....[129]....
        /*0950*/ 	.word	0xffffffff


	//   ....[130]....
        /*0954*/ 	.word	0xffffffff


	//   ....[131]....
        /*0958*/ 	.word	0xffffffff


	//   ....[132]....
        /*095c*/ 	.word	0xffffffff


	//   ....[133]....
        /*0960*/ 	.word	0xffffffff


	//   ....[134]....
        /*0964*/ 	.word	0xffffffff


	//   ....[135]....
        /*0968*/ 	.word	0xffffffff


	//   ....[136]....
        /*096c*/ 	.word	0xffffffff


	//   ....[137]....
        /*0970*/ 	.word	0xffffffff


	//   ....[138]....
        /*0974*/ 	.word	0xffffffff


	//   ....[139]....
        /*0978*/ 	.word	0xffffffff


	//   ....[140]....
        /*097c*/ 	.word	0xffffffff


	//   ....[141]....
        /*0980*/ 	.word	0xffffffff


	//   ....[142]....
        /*0984*/ 	.word	0xffffffff


	//   ....[143]....
        /*0988*/ 	.word	0xffffffff


	//   ....[144]....
        /*098c*/ 	.word	0xffffffff


	//   ....[145]....
        /*0990*/ 	.word	0xffffffff


	//   ....[146]....
        /*0994*/ 	.word	0xffffffff


	//   ....[147]....
        /*0998*/ 	.word	0xffffffff


	//   ....[148]....
        /*099c*/ 	.word	0xffffffff


	//   ....[149]....
        /*09a0*/ 	.word	0xffffffff


	//   ....[150]....
        /*09a4*/ 	.word	0xffffffff


	//   ....[151]....
        /*09a8*/ 	.word	0xffffffff


	//   ....[152]....
        /*09ac*/ 	.word	0xffffffff


	//   ....[153]....
        /*09b0*/ 	.word	0xffffffff


	//   ....[154]....
        /*09b4*/ 	.word	0xffffffff


	//   ....[155]....
        /*09b8*/ 	.word	0xffffffff


	//   ....[156]....
        /*09bc*/ 	.word	0xffffffff


	//   ....[157]....
        /*09c0*/ 	.word	0xffffffff


	//   ....[158]....
        /*09c4*/ 	.word	0xffffffff


	//   ....[159]....
        /*09c8*/ 	.word	0xffffffff


	//   ....[160]....
        /*09cc*/ 	.word	0xffffffff


	//   ....[161]....
        /*09d0*/ 	.word	0xffffffff


	//   ....[162]....
        /*09d4*/ 	.word	0xffffffff


	//   ....[163]....
        /*09d8*/ 	.word	0xffffffff


	//   ....[164]....
        /*09dc*/ 	.word	0xffffffff


	//   ....[165]....
        /*09e0*/ 	.word	0xffffffff


	//   ....[166]....
        /*09e4*/ 	.word	0xffffffff


	//   ....[167]....
        /*09e8*/ 	.word	0xffffffff


	//   ....[168]....
        /*09ec*/ 	.word	0xffffffff


	//   ....[169]....
        /*09f0*/ 	.word	0xffffffff


	//   ....[170]....
        /*09f4*/ 	.word	0xffffffff


	//   ....[171]....
        /*09f8*/ 	.word	0xffffffff


	//   ....[172]....
        /*09fc*/ 	.word	0xffffffff


	//   ....[173]....
        /*0a00*/ 	.word	0xffffffff


	//   ....[174]....
        /*0a04*/ 	.word	0xffffffff


	//   ....[175]....
        /*0a08*/ 	.word	0xffffffff


	//   ....[176]....
        /*0a0c*/ 	.word	0xffffffff


	//   ....[177]....
        /*0a10*/ 	.word	0xffffffff


	//   ....[178]....
        /*0a14*/ 	.word	0xffffffff


	//   ....[179]....
        /*0a18*/ 	.word	0xffffffff


	//   ....[180]....
        /*0a1c*/ 	.word	0xffffffff


	//   ....[181]....
        /*0a20*/ 	.word	0xffffffff


	//   ....[182]....
        /*0a24*/ 	.word	0xffffffff


	//   ....[183]....
        /*0a28*/ 	.word	0xffffffff


	//   ....[184]....
        /*0a2c*/ 	.word	0xffffffff


	//   ....[185]....
        /*0a30*/ 	.word	0xffffffff


	//   ....[186]....
        /*0a34*/ 	.word	0xffffffff


	//   ....[187]....
        /*0a38*/ 	.word	0xffffffff


	//   ....[188]....
        /*0a3c*/ 	.word	0xffffffff


	//   ....[189]....
        /*0a40*/ 	.word	0xffffffff


	//   ....[190]....
        /*0a44*/ 	.word	0xffffffff


	//   ....[191]....
        /*0a48*/ 	.word	0xffffffff


	//   ....[192]....
        /*0a4c*/ 	.word	0xffffffff


	//   ....[193]....
        /*0a50*/ 	.word	0xffffffff


	//   ....[194]....
        /*0a54*/ 	.word	0xffffffff


	//   ....[195]....
        /*0a58*/ 	.word	0xffffffff


	//   ....[196]....
        /*0a5c*/ 	.word	0xffffffff


	//   ....[197]....
        /*0a60*/ 	.word	0xffffffff


	//   ....[198]....
        /*0a64*/ 	.word	0xffffffff


	//   ....[199]....
        /*0a68*/ 	.word	0xffffffff


	//   ....[200]....
        /*0a6c*/ 	.word	0xffffffff


	//   ....[201]....
        /*0a70*/ 	.word	0xffffffff


	//   ....[202]....
        /*0a74*/ 	.word	0xffffffff


	//   ....[203]....
        /*0a78*/ 	.word	0xffffffff


	//   ....[204]....
        /*0a7c*/ 	.word	0xffffffff


	//   ....[205]....
        /*0a80*/ 	.word	0xffffffff


	//   ....[206]....
        /*0a84*/ 	.word	0xffffffff


	//   ....[207]....
        /*0a88*/ 	.word	0xffffffff


	//   ....[208]....
        /*0a8c*/ 	.word	0xffffffff


	//   ....[209]....
        /*0a90*/ 	.word	0xffffffff


	//   ....[210]....
        /*0a94*/ 	.word	0xffffffff


	//   ....[211]....
        /*0a98*/ 	.word	0xffffffff


	//   ....[212]....
        /*0a9c*/ 	.word	0xffffffff


	//   ....[213]....
        /*0aa0*/ 	.word	0xffffffff


	//   ....[214]....
        /*0aa4*/ 	.word	0xffffffff


	//   ....[215]....
        /*0aa8*/ 	.word	0xffffffff


	//   ....[216]....
        /*0aac*/ 	.word	0xffffffff


	//   ....[217]....
        /*0ab0*/ 	.word	0xffffffff


	//   ....[218]....
        /*0ab4*/ 	.word	0xffffffff


	//   ....[219]....
        /*0ab8*/ 	.word	0xffffffff


	//   ....[220]....
        /*0abc*/ 	.word	0xffffffff


	//   ....[221]....
        /*0ac0*/ 	.word	0xffffffff


	//   ....[222]....
        /*0ac4*/ 	.word	0xffffffff


	//   ....[223]....
        /*0ac8*/ 	.word	0xffffffff


	//   ....[224]....
        /*0acc*/ 	.word	0xffffffff


	//   ....[225]....
        /*0ad0*/ 	.word	0xffffffff


	//   ....[226]....
        /*0ad4*/ 	.word	0xffffffff


	//   ....[227]....
        /*0ad8*/ 	.word	0xffffffff


	//   ....[228]....
        /*0adc*/ 	.word	0xffffffff


	//   ....[229]....
        /*0ae0*/ 	.word	0xffffffff


	//   ....[230]....
        /*0ae4*/ 	.word	0xffffffff


	//   ....[231]....
        /*0ae8*/ 	.word	0xffffffff


	//   ....[232]....
        /*0aec*/ 	.word	0xffffffff


	//   ....[233]....
        /*0af0*/ 	.word	0xffffffff


	//   ....[234]....
        /*0af4*/ 	.word	0xffffffff


	//   ....[235]....
        /*0af8*/ 	.word	0xffffffff


	//   ....[236]....
        /*0afc*/ 	.word	0xffffffff


	//   ....[237]....
        /*0b00*/ 	.word	0xffffffff


	//   ....[238]....
        /*0b04*/ 	.word	0xffffffff


	//   ....[239]....
        /*0b08*/ 	.word	0xffffffff


	//   ....[240]....
        /*0b0c*/ 	.word	0xffffffff


	//   ....[241]....
        /*0b10*/ 	.word	0xffffffff


	//   ....[242]....
        /*0b14*/ 	.word	0xffffffff


	//   ....[243]....
        /*0b18*/ 	.word	0xffffffff


	//   ....[244]....
        /*0b1c*/ 	.word	0xffffffff


	//   ....[245]....
        /*0b20*/ 	.word	0xffffffff


	//   ....[246]....
        /*0b24*/ 	.word	0xffffffff


	//   ....[247]....
        /*0b28*/ 	.word	0xffffffff


	//   ....[248]....
        /*0b2c*/ 	.word	0xffffffff


	//   ....[249]....
        /*0b30*/ 	.word	0xffffffff


	//   ....[250]....
        /*0b34*/ 	.word	0xffffffff


	//   ....[251]....
        /*0b38*/ 	.word	0xffffffff


	//   ....[252]....
        /*0b3c*/ 	.word	0xffffffff


	//   ....[253]....
        /*0b40*/ 	.word	0xffffffff


	//   ....[254]....
        /*0b44*/ 	.word	0xffffffff


	//   ....[255]....
        /*0b48*/ 	.word	0xffffffff


	//   ....[0]....
        /*0b4c*/ 	.word	0xffffffff


	//   ....[1]....
        /*0b50*/ 	.word	0xffffffff


	//   ....[2]....
        /*0b54*/ 	.word	0xffffffff


	//   ....[3]....
        /*0b58*/ 	.word	0xffffffff


	//   ....[4]....
        /*0b5c*/ 	.word	0xffffffff


	//   ....[5]....
        /*0b60*/ 	.word	0xffffffff


	//   ....[6]....
        /*0b64*/ 	.word	0xffffffff


	//   ....[7]....
        /*0b68*/ 	.word	0xffffffff


	//   ....[8]....
        /*0b6c*/ 	.word	0xffffffff


	//   ....[9]....
        /*0b70*/ 	.word	0xffffffff


	//   ....[10]....
        /*0b74*/ 	.word	0xffffffff


	//   ....[11]....
        /*0b78*/ 	.word	0xffffffff


	//   ....[12]....
        /*0b7c*/ 	.word	0xffffffff


	//   ....[13]....
        /*0b80*/ 	.word	0xffffffff


	//   ....[14]....
        /*0b84*/ 	.word	0xffffffff


	//   ....[15]....
        /*0b88*/ 	.word	0xffffffff


	//   ....[16]....
        /*0b8c*/ 	.word	0x0500000f


	//   ....[17]....
        /*0b90*/ 	.word	0x0500000f


	//   ....[18]....
        /*0b94*/ 	.word	0x0500000f


	//   ....[19]....
        /*0b98*/ 	.word	0x0500000f


	//   ....[20]....
        /*0b9c*/ 	.word	0x0500000f


	//   ....[21]....
        /*0ba0*/ 	.word	0x0500000f


	//   ....[22]....
        /*0ba4*/ 	.word	0x0500000f


	//   ....[23]....
        /*0ba8*/ 	.word	0x0500000f


	//   ....[24]....
        /*0bac*/ 	.word	0x0500000f


	//   ....[25]....
        /*0bb0*/ 	.word	0x0500000f


	//   ....[26]....
        /*0bb4*/ 	.word	0x0500000f


	//   ....[27]....
        /*0bb8*/ 	.word	0x0500000f


	//   ....[28]....
        /*0bbc*/ 	.word	0x0500000f


	//   ....[29]....
        /*0bc0*/ 	.word	0x0500000f


	//   ....[30]....
        /*0bc4*/ 	.word	0x0500000f


	//   ....[31]....
        /*0bc8*/ 	.word	0x0500000f


	//   ....[32]....
        /*0bcc*/ 	.word	0x0500000f


	//   ....[33]....
        /*0bd0*/ 	.word	0x0500000f


	//   ....[34]....
        /*0bd4*/ 	.word	0x0500000f


	//   ....[35]....
        /*0bd8*/ 	.word	0x0500000f


	//   ....[36]....
        /*0bdc*/ 	.word	0x0500000f


	//   ....[37]....
        /*0be0*/ 	.word	0x0500000f


	//   ....[38]....
        /*0be4*/ 	.word	0x0500000f


	//   ....[39]....
        /*0be8*/ 	.word	0x0500000f


	//   ....[40]....
        /*0bec*/ 	.word	0x0500000f


	//   ....[41]....
        /*0bf0*/ 	.word	0x0500000f


	//   ....[42]....
        /*0bf4*/ 	.word	0x0500000f


	//   ....[43]....
        /*0bf8*/ 	.word	0x0500000f


	//   ....[44]....
        /*0bfc*/ 	.word	0x0500000f


	//   ....[45]....
        /*0c00*/ 	.word	0x0500000f


	//   ....[46]....
        /*0c04*/ 	.word	0x0500000f


	//   ....[47]....
        /*0c08*/ 	.word	0x0500000f


	//   ....[48]....
        /*0c0c*/ 	.word	0x0500000f


	//   ....[49]....
        /*0c10*/ 	.word	0x0500000f


	//   ....[50]....
        /*0c14*/ 	.word	0x0500000f


	//   ....[51]....
        /*0c18*/ 	.word	0x0500000f


	//   ....[52]....
        /*0c1c*/ 	.word	0x0500000f


	//   ....[53]....
        /*0c20*/ 	.word	0x0500000f


	//   ....[54]....
        /*0c24*/ 	.word	0x0500000f


	//   ....[55]....
        /*0c28*/ 	.word	0x0500000f


	//   ....[56]....
        /*0c2c*/ 	.word	0x0500000f


	//   ....[57]....
        /*0c30*/ 	.word	0x0500000f


	//   ....[58]....
        /*0c34*/ 	.word	0x0500000f


	//   ....[59]....
        /*0c38*/ 	.word	0x0500000f


	//   ....[60]....
        /*0c3c*/ 	.word	0x0500000f


	//   ....[61]....
        /*0c40*/ 	.word	0x0500000f


	//   ....[62]....
        /*0c44*/ 	.word	0x0500000f


	//   ....[63]....
        /*0c48*/ 	.word	0x0500000f


	//   ....[64]....
        /*0c4c*/ 	.word	0x0500000f


	//   ....[65]....
        /*0c50*/ 	.word	0x0500000f


	//   ....[66]....
        /*0c54*/ 	.word	0x0500000f


	//   ....[67]....
        /*0c58*/ 	.word	0x0500000f


	//   ....[68]....
        /*0c5c*/ 	.word	0x0500000f


	//   ....[69]....
        /*0c60*/ 	.word	0x0500000f


	//   ....[70]....
        /*0c64*/ 	.word	0x0500000f


	//   ....[71]....
        /*0c68*/ 	.word	0x0500000f


	//   ....[72]....
        /*0c6c*/ 	.word	0x0500000f


	//   ....[73]....
        /*0c70*/ 	.word	0x0500000f


	//   ....[74]....
        /*0c74*/ 	.word	0x0500000f


	//   ....[75]....
        /*0c78*/ 	.word	0x0500000f


	//   ....[76]....
        /*0c7c*/ 	.word	0x0500000f


	//   ....[77]....
        /*0c80*/ 	.word	0x0500000f


	//   ....[78]....
        /*0c84*/ 	.word	0x0500000f


	//   ....[79]....
        /*0c88*/ 	.word	0x0500000f


	//   ....[80]....
        /*0c8c*/ 	.word	0x0500000f


	//   ....[81]....
        /*0c90*/ 	.word	0x0500000f


	//   ....[82]....
        /*0c94*/ 	.word	0x0500000f


	//   ....[83]....
        /*0c98*/ 	.word	0x0500000f


	//   ....[84]....
        /*0c9c*/ 	.word	0x0500000f


	//   ....[85]....
        /*0ca0*/ 	.word	0x0500000f


	//   ....[86]....
        /*0ca4*/ 	.word	0x0500000f


	//   ....[87]....
        /*0ca8*/ 	.word	0x0500000f


	//   ....[88]....
        /*0cac*/ 	.word	0x0500000f


	//   ....[89]....
        /*0cb0*/ 	.word	0x0500000f


	//   ....[90]....
        /*0cb4*/ 	.word	0x0500000f


	//   ....[91]....
        /*0cb8*/ 	.word	0x0500000f


	//   ....[92]....
        /*0cbc*/ 	.word	0x0500000f


	//   ....[93]....
        /*0cc0*/ 	.word	0x0500000f


	//   ....[94]....
        /*0cc4*/ 	.word	0x0500000f


	//   ....[95]....
        /*0cc8*/ 	.word	0x0500000f


	//   ....[96]....
        /*0ccc*/ 	.word	0x0500000f


	//   ....[97]....
        /*0cd0*/ 	.word	0x0500000f


	//   ....[98]....
        /*0cd4*/ 	.word	0x0500000f


	//   ....[99]....
        /*0cd8*/ 	.word	0x0500000f


	//   ....[100]....
        /*0cdc*/ 	.word	0x0500000f


	//   ....[101]....
        /*0ce0*/ 	.word	0x0500000f


	//   ....[102]....
        /*0ce4*/ 	.word	0x0500000f


	//   ....[103]....
        /*0ce8*/ 	.word	0x0500000f


	//   ....[104]....
        /*0cec*/ 	.word	0x0500000f


	//   ....[105]....
        /*0cf0*/ 	.word	0x0500000f


	//   ....[106]....
        /*0cf4*/ 	.word	0x0500000f


	//   ....[107]....
        /*0cf8*/ 	.word	0x0500000f


	//   ....[108]....
        /*0cfc*/ 	.word	0x0500000f


	//   ....[109]....
        /*0d00*/ 	.word	0x0500000f


	//   ....[110]....
        /*0d04*/ 	.word	0x0500000f


	//   ....[111]....
        /*0d08*/ 	.word	0x0500000f


	//   ....[112]....
        /*0d0c*/ 	.word	0x0500000f


	//   ....[113]....
        /*0d10*/ 	.word	0x0500000f


	//   ....[114]....
        /*0d14*/ 	.word	0x0500000f


	//   ....[115]....
        /*0d18*/ 	.word	0x0500000f


	//   ....[116]....
        /*0d1c*/ 	.word	0x0500000f


	//   ....[117]....
        /*0d20*/ 	.word	0x0500000f


	//   ....[118]....
        /*0d24*/ 	.word	0x0500000f


	//   ....[119]....
        /*0d28*/ 	.word	0x0500000f


	//   ....[120]....
        /*0d2c*/ 	.word	0x0500000f


	//   ....[121]....
        /*0d30*/ 	.word	0x0500000f


	//   ....[122]....
        /*0d34*/ 	.word	0x0500000f


	//   ....[123]....
        /*0d38*/ 	.word	0x0500000f


	//   ....[124]....
        /*0d3c*/ 	.word	0x0500000f


	//   ....[125]....
        /*0d40*/ 	.word	0x0500000f


	//   ....[126]....
        /*0d44*/ 	.word	0x0500000f


	//   ....[127]....
        /*0d48*/ 	.word	0x0500000f


	//   ....[128]....
        /*0d4c*/ 	.word	0x0500000f


	//   ....[129]....
        /*0d50*/ 	.word	0x0500000f


	//   ....[130]....
        /*0d54*/ 	.word	0x0500000f


	//   ....[131]....
        /*0d58*/ 	.word	0x0500000f


	//   ....[132]....
        /*0d5c*/ 	.word	0x0500000f


	//   ....[133]....
        /*0d60*/ 	.word	0x0500000f


	//   ....[134]....
        /*0d64*/ 	.word	0x0500000f


	//   ....[135]....
        /*0d68*/ 	.word	0x0500000f


	//   ....[136]....
        /*0d6c*/ 	.word	0x0500000f


	//   ....[137]....
        /*0d70*/ 	.word	0x0500000f


	//   ....[138]....
        /*0d74*/ 	.word	0x0500000f


	//   ....[139]....
        /*0d78*/ 	.word	0x0500000f


	//   ....[140]....
        /*0d7c*/ 	.word	0x0500000f


	//   ....[141]....
        /*0d80*/ 	.word	0x0500000f


	//   ....[142]....
        /*0d84*/ 	.word	0x0500000f


	//   ....[143]....
        /*0d88*/ 	.word	0x0500000f


	//   ....[144]....
        /*0d8c*/ 	.word	0x0500000f


	//   ....[145]....
        /*0d90*/ 	.word	0x0500000f


	//   ....[146]....
        /*0d94*/ 	.word	0x0500000f


	//   ....[147]....
        /*0d98*/ 	.word	0x0500000f


	//   ....[148]....
        /*0d9c*/ 	.word	0x0500000f


	//   ....[149]....
        /*0da0*/ 	.word	0x0500000f


	//   ....[150]....
        /*0da4*/ 	.word	0x0500000f


	//   ....[151]....
        /*0da8*/ 	.word	0x0500000f


	//   ....[152]....
        /*0dac*/ 	.word	0x0500000f


	//   ....[153]....
        /*0db0*/ 	.word	0x0500000f


	//   ....[154]....
        /*0db4*/ 	.word	0x0500000f


	//   ....[155]....
        /*0db8*/ 	.word	0x0500000f


	//   ....[156]....
        /*0dbc*/ 	.word	0x0500000f


	//   ....[157]....
        /*0dc0*/ 	.word	0x0500000f


	//   ....[158]....
        /*0dc4*/ 	.word	0x0500000f


	//   ....[159]....
        /*0dc8*/ 	.word	0x0500000f


	//   ....[160]....
        /*0dcc*/ 	.word	0x0500000f


	//   ....[161]....
        /*0dd0*/ 	.word	0x0500000f


	//   ....[162]....
        /*0dd4*/ 	.word	0x0500000f


	//   ....[163]....
        /*0dd8*/ 	.word	0x0500000f


	//   ....[164]....
        /*0ddc*/ 	.word	0x0500000f


	//   ....[165]....
        /*0de0*/ 	.word	0x0500000f


	//   ....[166]....
        /*0de4*/ 	.word	0x0500000f


	//   ....[167]....
        /*0de8*/ 	.word	0x0500000f


	//   ....[168]....
        /*0dec*/ 	.word	0x0500000f


	//   ....[169]....
        /*0df0*/ 	.word	0x0500000f


	//   ....[170]....
        /*0df4*/ 	.word	0x0500000f


	//   ....[171]....
        /*0df8*/ 	.word	0x0500000f


	//   ....[172]....
        /*0dfc*/ 	.word	0x0500000f


	//   ....[173]....
        /*0e00*/ 	.word	0x0500000f


	//   ....[174]....
        /*0e04*/ 	.word	0x0500000f


	//   ....[175]....
        /*0e08*/ 	.word	0x0500000f


	//   ....[176]....
        /*0e0c*/ 	.word	0x0500000f


	//   ....[177]....
        /*0e10*/ 	.word	0x0500000f


	//   ....[178]....
        /*0e14*/ 	.word	0x0500000f


	//   ....[179]....
        /*0e18*/ 	.word	0x0500000f


	//   ....[180]....
        /*0e1c*/ 	.word	0x0500000f


	//   ....[181]....
        /*0e20*/ 	.word	0x0500000f


	//   ....[182]....
        /*0e24*/ 	.word	0x0500000f


	//   ....[183]....
        /*0e28*/ 	.word	0x0500000f


	//   ....[184]....
        /*0e2c*/ 	.word	0x0500000f


	//   ....[185]....
        /*0e30*/ 	.word	0x0500000f


	//   ....[186]....
        /*0e34*/ 	.word	0x0500000f


	//   ....[187]....
        /*0e38*/ 	.word	0x0500000f


	//   ....[188]....
        /*0e3c*/ 	.word	0x0500000f


	//   ....[189]....
        /*0e40*/ 	.word	0x0500000f


	//   ....[190]....
        /*0e44*/ 	.word	0x0500000f


	//   ....[191]....
        /*0e48*/ 	.word	0x0500000f


	//   ....[192]....
        /*0e4c*/ 	.word	0x0500000f


	//   ....[193]....
        /*0e50*/ 	.word	0x0500000f


	//   ....[194]....
        /*0e54*/ 	.word	0x0500000f


	//   ....[195]....
        /*0e58*/ 	.word	0x0500000f


	//   ....[196]....
        /*0e5c*/ 	.word	0x0500000f


	//   ....[197]....
        /*0e60*/ 	.word	0x0500000f


	//   ....[198]....
        /*0e64*/ 	.word	0x0500000f


	//   ....[199]....
        /*0e68*/ 	.word	0x0500000f


	//   ....[200]....
        /*0e6c*/ 	.word	0x0500000f


	//   ....[201]....
        /*0e70*/ 	.word	0x0500000f


	//   ....[202]....
        /*0e74*/ 	.word	0x0500000f


	//   ....[203]....
        /*0e78*/ 	.word	0x0500000f


	//   ....[204]....
        /*0e7c*/ 	.word	0x0500000f


	//   ....[205]....
        /*0e80*/ 	.word	0x0500000f


	//   ....[206]....
        /*0e84*/ 	.word	0x0500000f


	//   ....[207]....
        /*0e88*/ 	.word	0x0500000f


	//   ....[208]....
        /*0e8c*/ 	.word	0x0500000f


	//   ....[209]....
        /*0e90*/ 	.word	0x0500000f


	//   ....[210]....
        /*0e94*/ 	.word	0x0500000f


	//   ....[211]....
        /*0e98*/ 	.word	0x0500000f


	//   ....[212]....
        /*0e9c*/ 	.word	0x0500000f


	//   ....[213]....
        /*0ea0*/ 	.word	0x0500000f


	//   ....[214]....
        /*0ea4*/ 	.word	0x0500000f


	//   ....[215]....
        /*0ea8*/ 	.word	0x0500000f


	//   ....[216]....
        /*0eac*/ 	.word	0x0500000f


	//   ....[217]....
        /*0eb0*/ 	.word	0x0500000f


	//   ....[218]....
        /*0eb4*/ 	.word	0x0500000f


	//   ....[219]....
        /*0eb8*/ 	.word	0x0500000f


	//   ....[220]....
        /*0ebc*/ 	.word	0x0500000f


	//   ....[221]....
        /*0ec0*/ 	.word	0x0500000f


	//   ....[222]....
        /*0ec4*/ 	.word	0x0500000f


	//   ....[223]....
        /*0ec8*/ 	.word	0x0500000f


	//   ....[224]....
        /*0ecc*/ 	.word	0x0500000f


	//   ....[225]....
        /*0ed0*/ 	.word	0x0500000f


	//   ....[226]....
        /*0ed4*/ 	.word	0x0500000f


	//   ....[227]....
        /*0ed8*/ 	.word	0x0500000f


	//   ....[228]....
        /*0edc*/ 	.word	0x0500000f


	//   ....[229]....
        /*0ee0*/ 	.word	0x0500000f


	//   ....[230]....
        /*0ee4*/ 	.word	0x0500000f


	//   ....[231]....
        /*0ee8*/ 	.word	0x0500000f


	//   ....[232]....
        /*0eec*/ 	.word	0x0500000f


	//   ....[233]....
        /*0ef0*/ 	.word	0x0500000f


	//----- nvinfo : EIATTR_COOP_GROUP_INSTR_OFFSETS
	.align		4
.L_487:
        /*0ef4*/ 	.byte	0x04, 0x28
        /*0ef6*/ 	.short	(.L_489 - .L_488)


	//   ....[0]....
.L_488:
        /*0ef8*/ 	.word	0x00000070


	//   ....[1]....
        /*0efc*/ 	.word	0x000001a0


	//   ....[2]....
        /*0f00*/ 	.word	0x000001f0


	//   ....[3]....
        /*0f04*/ 	.word	0x00000420


	//   ....[4]....
        /*0f08*/ 	.word	0x00000580


	//   ....[5]....
        /*0f0c*/ 	.word	0x000006a0


	//   ....[6]....
        /*0f10*/ 	.word	0x00000800


	//   ....[7]....
        /*0f14*/ 	.word	0x00008630


	//   ....[8]....
        /*0f18*/ 	.word	0x00008f50


	//   ....[9]....
        /*0f1c*/ 	.word	0x00008f60


	//   ....[10]....
        /*0f20*/ 	.word	0x00008f70


	//   ....[11]....
        /*0f24*/ 	.word	0x00008f80


	//   ....[12]....
        /*0f28*/ 	.word	0x00009180


	//   ....[13]....
        /*0f2c*/ 	.word	0x00009190


	//   ....[14]....
        /*0f30*/ 	.word	0x000091a0


	//   ....[15]....
        /*0f34*/ 	.word	0x000091b0


	//   ....[16]....
        /*0f38*/ 	.word	0x00009390


	//   ....[17]....
        /*0f3c*/ 	.word	0x000093a0


	//   ....[18]....
        /*0f40*/ 	.word	0x000093b0


	//   ....[19]....
        /*0f44*/ 	.word	0x000093c0


	//   ....[20]....
        /*0f48*/ 	.word	0x000095c0


	//   ....[21]....
        /*0f4c*/ 	.word	0x000095d0


	//   ....[22]....
        /*0f50*/ 	.word	0x000095e0


	//   ....[23]....
        /*0f54*/ 	.word	0x000095f0


	//   ....[24]....
        /*0f58*/ 	.word	0x0000d8f0


	//   ....[25]....
        /*0f5c*/ 	.word	0x0000d910


	//   ....[26]....
        /*0f60*/ 	.word	0x0000d920


	//   ....[27]....
        /*0f64*/ 	.word	0x0000d930


	//   ....[28]....
        /*0f68*/ 	.word	0x0000da00


	//   ....[29]....
        /*0f6c*/ 	.word	0x0000da20


	//   ....[30]....
        /*0f70*/ 	.word	0x0000da30


	//   ....[31]....
        /*0f74*/ 	.word	0x0000da40


	//   ....[32]....
        /*0f78*/ 	.word	0x0000dc20


	//   ....[33]....
        /*0f7c*/ 	.word	0x0000dc40


	//   ....[34]....
        /*0f80*/ 	.word	0x0000dc60


	//   ....[35]....
        /*0f84*/ 	.word	0x0000dc70


	//   ....[36]....
        /*0f88*/ 	.word	0x0000dd10


	//   ....[37]....
        /*0f8c*/ 	.word	0x0000dd40


	//   ....[38]....
        /*0f90*/ 	.word	0x0000dd50


	//   ....[39]....
        /*0f94*/ 	.word	0x0000dd60


	//   ....[40]....
        /*0f98*/ 	.word	0x00012880


	//   ....[41]....
        /*0f9c*/ 	.word	0x00012dc0


	//   ....[42]....
        /*0fa0*/ 	.word	0x000138c0


	//   ....[43]....
        /*0fa4*/ 	.word	0x000138e0


	//   ....[44]....
        /*0fa8*/ 	.word	0x00013bd0


	//   ....[45]....
        /*0fac*/ 	.word	0x00013c30


	//   ....[46]....
        /*0fb0*/ 	.word	0x000157f0


	//   ....[47]....
        /*0fb4*/ 	.word	0x000159c0


	//   ....[48]....
        /*0fb8*/ 	.word	0x00015f70


	//   ....[49]....
        /*0fbc*/ 	.word	0x00015f90


	//   ....[50]....
        /*0fc0*/ 	.word	0x00016650


	//   ....[51]....
        /*0fc4*/ 	.word	0x00016670


	//   ....[52]....
        /*0fc8*/ 	.word	0x00018510


	//   ....[53]....
        /*0fcc*/ 	.word	0x00018530


	//   ....[54]....
        /*0fd0*/ 	.word	0x00018580


	//   ....[55]....
        /*0fd4*/ 	.word	0x000185a0


	//   ....[56]....
        /*0fd8*/ 	.word	0x0001a150


	//   ....[57]....
        /*0fdc*/ 	.word	0x0001a550


	//   ....[58]....
        /*0fe0*/ 	.word	0x0001ab00


	//   ....[59]....
        /*0fe4*/ 	.word	0x0001ab20


	//   ....[60]....
        /*0fe8*/ 	.word	0x0001b1e0


	//   ....[61]....
        /*0fec*/ 	.word	0x0001b200


	//   ....[62]....
        /*0ff0*/ 	.word	0x0001c3a0


	//   ....[63]....
        /*0ff4*/ 	.word	0x0001c3c0


	//   ....[64]....
        /*0ff8*/ 	.word	0x0001c3d0


	//   ....[65]....
        /*0ffc*/ 	.word	0x0001c420


	//   ....[66]....
        /*1000*/ 	.word	0x0001d7a0


	//   ....[67]....
        /*1004*/ 	.word	0x0001d7d0


	//   ....[68]....
        /*1008*/ 	.word	0x0001d800


	//   ....[69]....
        /*100c*/ 	.word	0x0001d830


	//   ....[70]....
        /*1010*/ 	.word	0x0001d860


	//   ....[71]....
        /*1014*/ 	.word	0x0001d890


	//   ....[72]....
        /*1018*/ 	.word	0x0001d8c0


	//   ....[73]....
        /*101c*/ 	.word	0x0001d8f0


	//   ....[74]....
        /*1020*/ 	.word	0x0001d920


	//   ....[75]....
        /*1024*/ 	.word	0x0001d980


	//   ....[76]....
        /*1028*/ 	.word	0x0001d9b0


	//   ....[77]....
        /*102c*/ 	.word	0x0001d9e0


	//   ....[78]....
        /*1030*/ 	.word	0x0001da10


	//   ....[79]....
        /*1034*/ 	.word	0x0001da40


	//   ....[80]....
        /*1038*/ 	.word	0x0001da70


	//   ....[81]....
        /*103c*/ 	.word	0x0001daa0


	//   ....[82]....
        /*1040*/ 	.word	0x0001dad0


	//   ....[83]....
        /*1044*/ 	.word	0x0001db00


	//   ....[84]....
        /*1048*/ 	.word	0x0001db30


	//   ....[85]....
        /*104c*/ 	.word	0x0001db60


	//   ....[86]....
        /*1050*/ 	.word	0x0001db90


	//   ....[87]....
        /*1054*/ 	.word	0x0001dbc0


	//   ....[88]....
        /*1058*/ 	.word	0x0001dbf0


	//   ....[89]....
        /*105c*/ 	.word	0x0001dc20


	//   ....[90]....
        /*1060*/ 	.word	0x0001dc50


	//   ....[91]....
        /*1064*/ 	.word	0x0001dc80


	//   ....[92]....
        /*1068*/ 	.word	0x0001dcb0


	//   ....[93]....
        /*106c*/ 	.word	0x0001dce0


	//   ....[94]....
        /*1070*/ 	.word	0x0001dd10


	//   ....[95]....
        /*1074*/ 	.word	0x0001dd40


	//   ....[96]....
        /*1078*/ 	.word	0x0001dd70


	//   ....[97]....
        /*107c*/ 	.word	0x0001dda0


	//   ....[98]....
        /*1080*/ 	.word	0x0001ddd0


	//   ....[99]....
        /*1084*/ 	.word	0x0001de00


	//   ....[100]....
        /*1088*/ 	.word	0x0001de30


	//   ....[101]....
        /*108c*/ 	.word	0x0001de60


	//   ....[102]....
        /*1090*/ 	.word	0x0001de90


	//   ....[103]....
        /*1094*/ 	.word	0x0001dec0


	//   ....[104]....
        /*1098*/ 	.word	0x0001def0


	//   ....[105]....
        /*109c*/ 	.word	0x0001df20


	//   ....[106]....
        /*10a0*/ 	.word	0x0001df50


	//   ....[107]....
        /*10a4*/ 	.word	0x0001df80


	//   ....[108]....
        /*10a8*/ 	.word	0x0001dfb0


	//   ....[109]....
        /*10ac*/ 	.word	0x0001dfe0


	//   ....[110]....
        /*10b0*/ 	.word	0x0001e010


	//   ....[111]....
        /*10b4*/ 	.word	0x0001e040


	//   ....[112]....
        /*10b8*/ 	.word	0x0001e070


	//   ....[113]....
        /*10bc*/ 	.word	0x0001e0a0


	//   ....[114]....
        /*10c0*/ 	.word	0x0001e0d0


	//   ....[115]....
        /*10c4*/ 	.word	0x0001e100


	//   ....[116]....
        /*10c8*/ 	.word	0x0001e130


	//   ....[117]....
        /*10cc*/ 	.word	0x0001e160


	//   ....[118]....
        /*10d0*/ 	.word	0x0001e190


	//   ....[119]....
        /*10d4*/ 	.word	0x0001e1c0


	//   ....[120]....
        /*10d8*/ 	.word	0x0001e1f0


	//   ....[121]....
        /*10dc*/ 	.word	0x0001e220


	//   ....[122]....
        /*10e0*/ 	.word	0x0001e250


	//   ....[123]....
        /*10e4*/ 	.word	0x0001e280


	//   ....[124]....
        /*10e8*/ 	.word	0x0001e2b0


	//   ....[125]....
        /*10ec*/ 	.word	0x0001e2e0


	//   ....[126]....
        /*10f0*/ 	.word	0x0001e310


	//   ....[127]....
        /*10f4*/ 	.word	0x0001e340


	//   ....[128]....
        /*10f8*/ 	.word	0x0001e370


	//   ....[129]....
        /*10fc*/ 	.word	0x0001e3a0


	//   ....[130]....
        /*1100*/ 	.word	0x0001e3d0


	//   ....[131]....
        /*1104*/ 	.word	0x0001e400


	//   ....[132]....
        /*1108*/ 	.word	0x0001e430


	//   ....[133]....
        /*110c*/ 	.word	0x0001e460


	//   ....[134]....
        /*1110*/ 	.word	0x0001e490


	//   ....[135]....
        /*1114*/ 	.word	0x0001e4c0


	//   ....[136]....
        /*1118*/ 	.word	0x0001e4f0


	//   ....[137]....
        /*111c*/ 	.word	0x0001e520


	//   ....[138]....
        /*1120*/ 	.word	0x0001e550


	//   ....[139]....
        /*1124*/ 	.word	0x0001e580


	//   ....[140]....
        /*1128*/ 	.word	0x0001e5b0


	//   ....[141]....
        /*112c*/ 	.word	0x0001e5e0


	//   ....[142]....
        /*1130*/ 	.word	0x0001e610


	//   ....[143]....
        /*1134*/ 	.word	0x0001e640


	//   ....[144]....
        /*1138*/ 	.word	0x0001e670


	//   ....[145]....
        /*113c*/ 	.word	0x0001e6a0


	//   ....[146]....
        /*1140*/ 	.word	0x0001e6d0


	//   ....[147]....
        /*1144*/ 	.word	0x0001e700


	//   ....[148]....
        /*1148*/ 	.word	0x0001e730


	//   ....[149]....
        /*114c*/ 	.word	0x0001e760


	//   ....[150]....
        /*1150*/ 	.word	0x0001e790


	//   ....[151]....
        /*1154*/ 	.word	0x0001e7c0


	//   ....[152]....
        /*1158*/ 	.word	0x0001e7f0


	//   ....[153]....
        /*115c*/ 	.word	0x0001e820


	//   ....[154]....
        /*1160*/ 	.word	0x0001e850


	//   ....[155]....
        /*1164*/ 	.word	0x0001e880


	//   ....[156]....
        /*1168*/ 	.word	0x0001e8b0


	//   ....[157]....
        /*116c*/ 	.word	0x0001e8e0


	//   ....[158]....
        /*1170*/ 	.word	0x0001e910


	//   ....[159]....
        /*1174*/ 	.word	0x0001e940


	//   ....[160]....
        /*1178*/ 	.word	0x0001e970


	//   ....[161]....
        /*117c*/ 	.word	0x0001e9a0


	//   ....[162]....
        /*1180*/ 	.word	0x0001e9d0


	//   ....[163]....
        /*1184*/ 	.word	0x0001ea00


	//   ....[164]....
        /*1188*/ 	.word	0x0001ea20


	//   ....[165]....
        /*118c*/ 	.word	0x0001ea50


	//   ....[166]....
        /*1190*/ 	.word	0x0001ea60


	//   ....[167]....
        /*1194*/ 	.word	0x0001ea90


	//   ....[168]....
        /*1198*/ 	.word	0x0001eaa0


	//   ....[169]....
        /*119c*/ 	.word	0x0001ead0


	//   ....[170]....
        /*11a0*/ 	.word	0x0001eae0


	//   ....[171]....
        /*11a4*/ 	.word	0x0001eb10


	//   ....[172]....
        /*11a8*/ 	.word	0x0001eb20


	//   ....[173]....
        /*11ac*/ 	.word	0x0001eb50


	//   ....[174]....
        /*11b0*/ 	.word	0x0001eb60


	//   ....[175]....
        /*11b4*/ 	.word	0x0001eb90


	//   ....[176]....
        /*11b8*/ 	.word	0x0001eba0


	//   ....[177]....
        /*11bc*/ 	.word	0x0001ebd0


	//   ....[178]....
        /*11c0*/ 	.word	0x0001ec00


	//   ....[179]....
        /*11c4*/ 	.word	0x0001ec10


	//   ....[180]....
        /*11c8*/ 	.word	0x0001ec40


	//   ....[181]....
        /*11cc*/ 	.word	0x0001ec50


	//   ....[182]....
        /*11d0*/ 	.word	0x0001ec80


	//   ....[183]....
        /*11d4*/ 	.word	0x0001ec90


	//   ....[184]....
        /*11d8*/ 	.word	0x0001ecc0


	//   ....[185]....
        /*11dc*/ 	.word	0x0001ecd0


	//   ....[186]....
        /*11e0*/ 	.word	0x0001ed00


	//   ....[187]....
        /*11e4*/ 	.word	0x0001ed10


	//   ....[188]....
        /*11e8*/ 	.word	0x0001ed40


	//   ....[189]....
        /*11ec*/ 	.word	0x0001ed50


	//   ....[190]....
        /*11f0*/ 	.word	0x0001ed80


	//   ....[191]....
        /*11f4*/ 	.word	0x0001ee00


	//   ....[192]....
        /*11f8*/ 	.word	0x0001ee30


	//   ....[193]....
        /*11fc*/ 	.word	0x0001ee60


	//   ....[194]....
        /*1200*/ 	.word	0x0001fae0


	//   ....[195]....
        /*1204*/ 	.word	0x0001fb00


	//   ....[196]....
        /*1208*/ 	.word	0x0001fb10


	//   ....[197]....
        /*120c*/ 	.word	0x0001fb20


	//   ....[198]....
        /*1210*/ 	.word	0x00020550


	//   ....[199]....
        /*1214*/ 	.word	0x00020560


	//   ....[200]....
        /*1218*/ 	.word	0x000206e0


	//   ....[201]....
        /*121c*/ 	.word	0x000206f0


	//   ....[202]....
        /*1220*/ 	.word	0x00020880


	//   ....[203]....
        /*1224*/ 	.word	0x00020890


	//   ....[204]....
        /*1228*/ 	.word	0x00020a20


	//   ....[205]....
        /*122c*/ 	.word	0x00020a30


	//   ....[206]....
        /*1230*/ 	.word	0x00020e60


	//   ....[207]....
        /*1234*/ 	.word	0x00020e70


	//   ....[208]....
        /*1238*/ 	.word	0x00021ef0


	//   ....[209]....
        /*123c*/ 	.word	0x00021f00


	//   ....[210]....
        /*1240*/ 	.word	0x00023660


	//   ....[211]....
        /*1244*/ 	.word	0x00023670


	//   ....[212]....
        /*1248*/ 	.word	0x00023800


	//   ....[213]....
        /*124c*/ 	.word	0x00023810


	//   ....[214]....
        /*1250*/ 	.word	0x000239a0


	//   ....[215]....
        /*1254*/ 	.word	0x000239b0


	//   ....[216]....
        /*1258*/ 	.word	0x00023b40


	//   ....[217]....
        /*125c*/ 	.word	0x00023b50


	//   ....[218]....
        /*1260*/ 	.word	0x00023d40


	//   ....[219]....
        /*1264*/ 	.word	0x00023f80


	//   ....[220]....
        /*1268*/ 	.word	0x00023fb0


	//   ....[221]....
        /*126c*/ 	.word	0x00023fe0


	//   ....[222]....
        /*1270*/ 	.word	0x00024010


	//   ....[223]....
        /*1274*/ 	.word	0x00024040


	//   ....[224]....
        /*1278*/ 	.word	0x00024070


	//   ....[225]....
        /*127c*/ 	.word	0x00024210


	//   ....[226]....
        /*1280*/ 	.word	0x00024240


	//   ....[227]....
        /*1284*/ 	.word	0x00024270


	//   ....[228]....
        /*1288*/ 	.word	0x000242a0


	//   ....[229]....
        /*128c*/ 	.word	0x000242d0


	//   ....[230]....
        /*1290*/ 	.word	0x00024300


	//   ....[231]....
        /*1294*/ 	.word	0x000243a0


	//   ....[232]....
        /*1298*/ 	.word	0x000243d0


	//   ....[233]....
        /*129c*/ 	.word	0x000243e0


	//   ....[234]....
        /*12a0*/ 	.word	0x00024410


	//   ....[235]....
        /*12a4*/ 	.word	0x00025ea0


	//   ....[236]....
        /*12a8*/ 	.word	0x00027e20


	//   ....[237]....
        /*12ac*/ 	.word	0x00028b40


	//   ....[238]....
        /*12b0*/ 	.word	0x00028b50


	//   ....[239]....
        /*12b4*/ 	.word	0x00028b80


	//   ....[240]....
        /*12b8*/ 	.word	0x00028b90


	//   ....[241]....
        /*12bc*/ 	.word	0x00028ca0


	//   ....[242]....
        /*12c0*/ 	.word	0x00028cb0


	//   ....[243]....
        /*12c4*/ 	.word	0x00028d40


	//   ....[244]....
        /*12c8*/ 	.word	0x00028d50


	//   ....[245]....
        /*12cc*/ 	.word	0x00028de0


	//   ....[246]....
        /*12d0*/ 	.word	0x00028df0


	//   ....[247]....
        /*12d4*/ 	.word	0x00028e80


	//   ....[248]....
        /*12d8*/ 	.word	0x00028e90


	//   ....[249]....
        /*12dc*/ 	.word	0x00028f20


	//   ....[250]....
        /*12e0*/ 	.word	0x00028f30


	//   ....[251]....
        /*12e4*/ 	.word	0x00028f80


	//   ....[252]....
        /*12e8*/ 	.word	0x00028fb0


	//   ....[253]....
        /*12ec*/ 	.word	0x0002ae60


	//   ....[254]....
        /*12f0*/ 	.word	0x0002aea0


	//   ....[255]....
        /*12f4*/ 	.word	0x0002aef0


	//   ....[0]....
        /*12f8*/ 	.word	0x0002af20


	//   ....[1]....
        /*12fc*/ 	.word	0x0002af50


	//   ....[2]....
        /*1300*/ 	.word	0x0002af80


	//   ....[3]....
        /*1304*/ 	.word	0x0002afb0


	//   ....[4]....
        /*1308*/ 	.word	0x0002afe0


	//   ....[5]....
        /*130c*/ 	.word	0x0002b1b0


	//   ....[6]....
        /*1310*/ 	.word	0x0002b1e0


	//   ....[7]....
        /*1314*/ 	.word	0x0002b210


	//   ....[8]....
        /*1318*/ 	.word	0x0002b240


	//   ....[9]....
        /*131c*/ 	.word	0x0002b270


	//   ....[10]....
        /*1320*/ 	.word	0x0002b2a0


	//   ....[11]....
        /*1324*/ 	.word	0x0002b380


	//   ....[12]....
        /*1328*/ 	.word	0x0002b3a0


	//   ....[13]....
        /*132c*/ 	.word	0x0002b3b0


	//   ....[14]....
        /*1330*/ 	.word	0x0002b430


	//   ....[15]....
        /*1334*/ 	.word	0x0002bf80


	//   ....[16]....
        /*1338*/ 	.word	0x0002c420


	//   ....[17]....
        /*133c*/ 	.word	0x0002c4d0


	//   ....[18]....
        /*1340*/ 	.word	0x0002c560


	//   ....[19]....
        /*1344*/ 	.word	0x0002c5b0


	//   ....[20]....
        /*1348*/ 	.word	0x0002c600


	//   ....[21]....
        /*134c*/ 	.word	0x0002c690


	//   ....[22]....
        /*1350*/ 	.word	0x0002c720


	//   ....[23]....
        /*1354*/ 	.word	0x0002c770


	//   ....[24]....
        /*1358*/ 	.word	0x0002c7c0


	//   ....[25]....
        /*135c*/ 	.word	0x0002c850


	//   ....[26]....
        /*1360*/ 	.word	0x0002c8e0


	//   ....[27]....
        /*1364*/ 	.word	0x0002c930


	//   ....[28]....
        /*1368*/ 	.word	0x0002c980


	//   ....[29]....
        /*136c*/ 	.word	0x0002ca10


	//   ....[30]....
        /*1370*/ 	.word	0x0002caa0


	//   ....[31]....
        /*1374*/ 	.word	0x0002caf0


	//   ....[32]....
        /*1378*/ 	.word	0x0002cb40


	//   ....[33]....
        /*137c*/ 	.word	0x0002cc40


	//   ....[34]....
        /*1380*/ 	.word	0x0002ccf0


	//   ....[35]....
        /*1384*/ 	.word	0x0002cd50


	//   ....[36]....
        /*1388*/ 	.word	0x0002cdd0


	//   ....[37]....
        /*138c*/ 	.word	0x0002cea0


	//   ....[38]....
        /*1390*/ 	.word	0x0002cef0


	//   ....[39]....
        /*1394*/ 	.word	0x0002cf40


	//   ....[40]....
        /*1398*/ 	.word	0x0002cf90


	//   ....[41]....
        /*139c*/ 	.word	0x0002d0b0


	//   ....[42]....
        /*13a0*/ 	.word	0x0002d150


	//   ....[43]....
        /*13a4*/ 	.word	0x0002d1b0


	//   ....[44]....
        /*13a8*/ 	.word	0x0002d230


	//   ....[45]....
        /*13ac*/ 	.word	0x0002d2b0


	//   ....[46]....
        /*13b0*/ 	.word	0x0002d300


	//   ....[47]....
        /*13b4*/ 	.word	0x0002d350


	//   ....[48]....
        /*13b8*/ 	.word	0x0002d3a0


	//   ....[49]....
        /*13bc*/ 	.word	0x0002d7f0


	//   ....[50]....
        /*13c0*/ 	.word	0x0002d910


	//   ....[51]....
        /*13c4*/ 	.word	0x0002da40


	//   ....[52]....
        /*13c8*/ 	.word	0x0002db60


	//   ....[53]....
        /*13cc*/ 	.word	0x0002dc90


	//   ....[54]....
        /*13d0*/ 	.word	0x0002ddb0


	//   ....[55]....
        /*13d4*/ 	.word	0x0002dee0


	//   ....[56]....
        /*13d8*/ 	.word	0x0002e000


	//   ....[57]....
        /*13dc*/ 	.word	0x0002e130


	//   ....[58]....
        /*13e0*/ 	.word	0x0002e250


	//   ....[59]....
        /*13e4*/ 	.word	0x0002e310


	//   ....[60]....
        /*13e8*/ 	.word	0x0002e360


	//   ....[61]....
        /*13ec*/ 	.word	0x0002e3e0


	//   ....[62]....
        /*13f0*/ 	.word	0x0002e450


	//   ....[63]....
        /*13f4*/ 	.word	0x0002e4b0


	//   ....[64]....
        /*13f8*/ 	.word	0x0002e500


	//   ....[65]....
        /*13fc*/ 	.word	0x0002e580


	//   ....[66]....
        /*1400*/ 	.word	0x0002e5f0


	//   ....[67]....
        /*1404*/ 	.word	0x0002e650


	//   ....[68]....
        /*1408*/ 	.word	0x0002e6a0


	//   ....[69]....
        /*140c*/ 	.word	0x0002e720


	//   ....[70]....
        /*1410*/ 	.word	0x0002e790


	//   ....[71]....
        /*1414*/ 	.word	0x0002e7f0


	//   ....[72]....
        /*1418*/ 	.word	0x0002e840


	//   ....[73]....
        /*141c*/ 	.word	0x0002e8c0


	//   ....[74]....
        /*1420*/ 	.word	0x0002e930


	//   ....[75]....
        /*1424*/ 	.word	0x0002e990


	//   ....[76]....
        /*1428*/ 	.word	0x0002e9e0


	//   ....[77]....
        /*142c*/ 	.word	0x0002ea60


	//   ....[78]....
        /*1430*/ 	.word	0x0002ead0


	//   ....[79]....
        /*1434*/ 	.word	0x0002eb30


	//   ....[80]....
        /*1438*/ 	.word	0x0002eb80


	//   ....[81]....
        /*143c*/ 	.word	0x0002ec00


	//   ....[82]....
        /*1440*/ 	.word	0x0002ec70


	//   ....[83]....
        /*1444*/ 	.word	0x0002ecd0


	//   ....[84]....
        /*1448*/ 	.word	0x0002ed20


	//   ....[85]....
        /*144c*/ 	.word	0x0002eda0


	//   ....[86]....
        /*1450*/ 	.word	0x0002ee10


	//   ....[87]....
        /*1454*/ 	.word	0x0002ee70


	//   ....[88]....
        /*1458*/ 	.word	0x0002eec0


	//   ....[89]....
        /*145c*/ 	.word	0x0002ef30


	//   ....[90]....
        /*1460*/ 	.word	0x0002ef90


	//   ....[91]....
        /*1464*/ 	.word	0x0002eff0


	//   ....[92]....
        /*1468*/ 	.word	0x0002f040


	//   ....[93]....
        /*146c*/ 	.word	0x0002f0a0


	//   ....[94]....
        /*1470*/ 	.word	0x0002f0f0


	//   ....[95]....
        /*1474*/ 	.word	0x0002f150


	//   ....[96]....
        /*1478*/ 	.word	0x0002f1a0


	//   ....[97]....
        /*147c*/ 	.word	0x0002f220


	//   ....[98]....
        /*1480*/ 	.word	0x0002f290


	//   ....[99]....
        /*1484*/ 	.word	0x0002f2f0


	//   ....[100]....
        /*1488*/ 	.word	0x0002f340


	//   ....[101]....
        /*148c*/ 	.word	0x0002f3a0


	//   ....[102]....
        /*1490*/ 	.word	0x0002f3f0


	//   ....[103]....
        /*1494*/ 	.word	0x0002f450


	//   ....[104]....
        /*1498*/ 	.word	0x0002f4a0


	//   ....[105]....
        /*149c*/ 	.word	0x0002f500


	//   ....[106]....
        /*14a0*/ 	.word	0x0002f550


	//   ....[107]....
        /*14a4*/ 	.word	0x0002f5b0


	//   ....[108]....
        /*14a8*/ 	.word	0x0002f600


	//   ....[109]....
        /*14ac*/ 	.word	0x0002f660


	//   ....[110]....
        /*14b0*/ 	.word	0x0002f6b0


	//   ....[111]....
        /*14b4*/ 	.word	0x0002f710


	//   ....[112]....
        /*14b8*/ 	.word	0x0002f760


	//   ....[113]....
        /*14bc*/ 	.word	0x0002f7c0


	//   ....[114]....
        /*14c0*/ 	.word	0x0002f810


	//   ....[115]....
        /*14c4*/ 	.word	0x0002f870


	//   ....[116]....
        /*14c8*/ 	.word	0x0002f8c0


	//   ....[117]....
        /*14cc*/ 	.word	0x0002f940


	//   ....[118]....
        /*14d0*/ 	.word	0x0002f9b0


	//   ....[119]....
        /*14d4*/ 	.word	0x0002fa10


	//   ....[120]....
        /*14d8*/ 	.word	0x0002fa60


	//   ....[121]....
        /*14dc*/ 	.word	0x0002fae0


	//   ....[122]....
        /*14e0*/ 	.word	0x0002fb50


	//   ....[123]....
        /*14e4*/ 	.word	0x0002fbb0


	//   ....[124]....
        /*14e8*/ 	.word	0x0002fc00


	//   ....[125]....
        /*14ec*/ 	.word	0x0002fc80


	//   ....[126]....
        /*14f0*/ 	.word	0x0002fcf0


	//   ....[127]....
        /*14f4*/ 	.word	0x0002fd50


	//   ....[128]....
        /*14f8*/ 	.word	0x0002fda0


	//   ....[129]....
        /*14fc*/ 	.word	0x0002fe20


	//   ....[130]....
        /*1500*/ 	.word	0x0002fe90


	//   ....[131]....
        /*1504*/ 	.word	0x0002fef0


	//   ....[132]....
        /*1508*/ 	.word	0x0002ff40


	//   ....[133]....
        /*150c*/ 	.word	0x0002ffc0


	//   ....[134]....
        /*1510*/ 	.word	0x00030030


	//   ....[135]....
        /*1514*/ 	.word	0x00030090


	//   ....[136]....
        /*1518*/ 	.word	0x000300e0


	//   ....[137]....
        /*151c*/ 	.word	0x00030160


	//   ....[138]....
        /*1520*/ 	.word	0x000301d0


	//   ....[139]....
        /*1524*/ 	.word	0x00030230


	//   ....[140]....
        /*1528*/ 	.word	0x00030280


	//   ....[141]....
        /*152c*/ 	.word	0x000302e0


	//   ....[142]....
        /*1530*/ 	.word	0x00030330


	//   ....[143]....
        /*1534*/ 	.word	0x00030390


	//   ....[144]....
        /*1538*/ 	.word	0x000303e0


	//   ....[145]....
        /*153c*/ 	.word	0x00030440


	//   ....[146]....
        /*1540*/ 	.word	0x00030490


	//   ....[147]....
        /*1544*/ 	.word	0x000304f0


	//   ....[148]....
        /*1548*/ 	.word	0x00030540


	//   ....[149]....
        /*154c*/ 	.word	0x000305c0


	//   ....[150]....
        /*1550*/ 	.word	0x00030630


	//   ....[151]....
        /*1554*/ 	.word	0x00030690


	//   ....[152]....
        /*1558*/ 	.word	0x000306e0


	//   ....[153]....
        /*155c*/ 	.word	0x00030760


	//   ....[154]....
        /*1560*/ 	.word	0x000307d0


	//   ....[155]....
        /*1564*/ 	.word	0x00030830


	//   ....[156]....
        /*1568*/ 	.word	0x00030880


	//   ....[157]....
        /*156c*/ 	.word	0x00030900


	//   ....[158]....
        /*1570*/ 	.word	0x00030970


	//   ....[159]....
        /*1574*/ 	.word	0x000309d0


	//   ....[160]....
        /*1578*/ 	.word	0x00030a20


	//   ....[161]....
        /*157c*/ 	.word	0x00030aa0


	//   ....[162]....
        /*1580*/ 	.word	0x00030b10


	//   ....[163]....
        /*1584*/ 	.word	0x00030b70


	//   ....[164]....
        /*1588*/ 	.word	0x00030bc0


	//   ....[165]....
        /*158c*/ 	.word	0x00030c40


	//   ....[166]....
        /*1590*/ 	.word	0x00030cb0


	//   ....[167]....
        /*1594*/ 	.word	0x00030d10


	//   ....[168]....
        /*1598*/ 	.word	0x00030d60


	//   ....[169]....
        /*159c*/ 	.word	0x00030dc0


	//   ....[170]....
        /*15a0*/ 	.word	0x00030e30


	//   ....[171]....
        /*15a4*/ 	.word	0x00030e90


	//   ....[172]....
        /*15a8*/ 	.word	0x00030ee0


	//   ....[173]....
        /*15ac*/ 	.word	0x00030f60


	//   ....[174]....
        /*15b0*/ 	.word	0x00031030


	//   ....[175]....
        /*15b4*/ 	.word	0x000310b0


	//   ....[176]....
        /*15b8*/ 	.word	0x00031160


	//   ....[177]....
        /*15bc*/ 	.word	0x00031400


	//   ....[178]....
        /*15c0*/ 	.word	0x00031450


	//   ....[179]....
        /*15c4*/ 	.word	0x000314e0


	//   ....[180]....
        /*15c8*/ 	.word	0x00031570


	//   ....[181]....
        /*15cc*/ 	.word	0x00031600


	//   ....[182]....
        /*15d0*/ 	.word	0x00031690


	//   ....[183]....
        /*15d4*/ 	.word	0x00031720


	//   ....[184]....
        /*15d8*/ 	.word	0x000317b0


	//   ....[185]....
        /*15dc*/ 	.word	0x00031830


	//   ....[186]....
        /*15e0*/ 	.word	0x00031880


	//   ....[187]....
        /*15e4*/ 	.word	0x00031920


	//   ....[188]....
        /*15e8*/ 	.word	0x000319b0


	//   ....[189]....
        /*15ec*/ 	.word	0x00031a40


	//   ....[190]....
        /*15f0*/ 	.word	0x00031a90


	//   ....[191]....
        /*15f4*/ 	.word	0x00031b20


	//   ....[192]....
        /*15f8*/ 	.word	0x00031bb0


	//   ....[193]....
        /*15fc*/ 	.word	0x00031c40


	//   ....[194]....
        /*1600*/ 	.word	0x00031cd0


	//   ....[195]....
        /*1604*/ 	.word	0x00031d60


	//   ....[196]....
        /*1608*/ 	.word	0x00031df0


	//   ....[197]....
        /*160c*/ 	.word	0x00031eb0


	//   ....[198]....
        /*1610*/ 	.word	0x00032190


	//   ....[199]....
        /*1614*/ 	.word	0x000323b0


	//   ....[200]....
        /*1618*/ 	.word	0x00032400


	//   ....[201]....
        /*161c*/ 	.word	0x00032460


	//   ....[202]....
        /*1620*/ 	.word	0x00032500


	//   ....[203]....
        /*1624*/ 	.word	0x000325c0


	//   ....[204]....
        /*1628*/ 	.word	0x000326d0


	//   ....[205]....
        /*162c*/ 	.word	0x00032730


	//   ....[206]....
        /*1630*/ 	.word	0x00032830


	//   ....[207]....
        /*1634*/ 	.word	0x00032890


	//   ....[208]....
        /*1638*/ 	.word	0x00032990


	//   ....[209]....
        /*163c*/ 	.word	0x000329f0


	//   ....[210]....
        /*1640*/ 	.word	0x00032af0


	//   ....[211]....
        /*1644*/ 	.word	0x00032b50


	//   ....[212]....
        /*1648*/ 	.word	0x00032c30


	//   ....[213]....
        /*164c*/ 	.word	0x00032cb0


	//   ....[214]....
        /*1650*/ 	.word	0x00032d90


	//   ....[215]....
        /*1654*/ 	.word	0x00033070


	//   ....[216]....
        /*1658*/ 	.word	0x00033110


	//   ....[217]....
        /*165c*/ 	.word	0x000332b0


	//   ....[218]....
        /*1660*/ 	.word	0x00033330


	//   ....[219]....
        /*1664*/ 	.word	0x000333b0


	//   ....[220]....
        /*1668*/ 	.word	0x00033430


	//   ....[221]....
        /*166c*/ 	.word	0x000334b0


	//   ....[222]....
        /*1670*/ 	.word	0x00033540


	//   ....[223]....
        /*1674*/ 	.word	0x000335e0


	//   ....[224]....
        /*1678*/ 	.word	0x00033690


	//   ....[225]....
        /*167c*/ 	.word	0x00033710


	//   ....[226]....
        /*1680*/ 	.word	0x00033790


	//   ....[227]....
        /*1684*/ 	.word	0x00033810


	//   ....[228]....
        /*1688*/ 	.word	0x000338a0


	//   ....[229]....
        /*168c*/ 	.word	0x00033920


	//   ....[230]....
        /*1690*/ 	.word	0x000339d0


	//   ....[231]....
        /*1694*/ 	.word	0x00033a20


	//   ....[232]....
        /*1698*/ 	.word	0x00033ae0


	//   ....[233]....
        /*169c*/ 	.word	0x00033c10


	//----- nvinfo : EIATTR_REG_RECONFIG
	.align		4
.L_489:
        /*16a0*/ 	.byte	0x01, 0x54
	.zero		2


	//----- nvinfo : EIATTR_SYSCALL_OFFSETS
	.align		4
        /*16a4*/ 	.byte	0x04, 0x46
        /*16a6*/ 	.short	(.L_491 - .L_490)


	//   ....[0]....
.L_490:
        /*16a8*/ 	.word	0x00002400


	//   ....[1]....
        /*16ac*/ 	.word	0x00002550


	//   ....[2]....
        /*16b0*/ 	.word	0x000087c0


	//   ....[3]....
        /*16b4*/ 	.word	0x00008d10


	//   ....[4]....
        /*16b8*/ 	.word	0x00027890


	//   ....[5]....
        /*16bc*/ 	.word	0x00027a20


	//   ....[6]....
        /*16c0*/ 	.word	0x00027b70


	//   ....[7]....
        /*16c4*/ 	.word	0x00027cb0


	//   ....[8]....
        /*16c8*/ 	.word	0x000286c0


	//----- nvinfo : EIATTR_MBARRIER_INSTR_OFFSETS
	.align		4
.L_491:
        /*16cc*/ 	.byte	0x04, 0x39
        /*16ce*/ 	.short	(.L_493 - .L_492)


	//   ....[0]....
.L_492:
        /*16d0*/ 	.word	0x000002d0
        /*16d4*/ 	.word	0x000000ff
        /*16d8*/ 	.word	0x00028400
        /*16dc*/ 	.short	0x0100
        /*16de*/ 	.byte	0x08
	.zero		1


	//   ....[1]....
        /*16e0*/ 	.word	0x000002e0
        /*16e4*/ 	.word	0x000000ff
        /*16e8*/ 	.word	0x00028420
        /*16ec*/ 	.short	0x0100
        /*16ee*/ 	.byte	0x08
	.zero		1


	//   ....[2]....
        /*16f0*/ 	.word	0x000003d0
        /*16f4*/ 	.word	0x000000ff
        /*16f8*/ 	.word	0x00028430
        /*16fc*/ 	.short	0x0100
        /*16fe*/ 	.byte	0x08
	.zero		1


	//   ....[3]....
        /*1700*/ 	.word	0x000003e0
        /*1704*/ 	.word	0x000000ff
        /*1708*/ 	.word	0x00028440
        /*170c*/ 	.short	0x0100
        /*170e*/ 	.byte	0x08
	.zero		1


	//   ....[4]....
        /*1710*/ 	.word	0x000003f0
        /*1714*/ 	.word	0x000000ff
        /*1718*/ 	.word	0x00028438
        /*171c*/ 	.short	0x0100
        /*171e*/ 	.byte	0x08
	.zero		1


	//   ....[5]....
        /*1720*/ 	.word	0x00000400
        /*1724*/ 	.word	0x000000ff
        /*1728*/ 	.word	0x00028448
        /*172c*/ 	.short	0x0100
        /*172e*/ 	.byte	0x08
	.zero		1


	//   ....[6]....
        /*1730*/ 	.word	0x00000530
        /*1734*/ 	.word	0x000000ff
        /*1738*/ 	.word	0x00028450
        /*173c*/ 	.short	0x0100
        /*173e*/ 	.byte	0x08
	.zero		1


	//   ....[7]....
        /*1740*/ 	.word	0x00000540
        /*1744*/ 	.word	0x000000ff
        /*1748*/ 	.word	0x00028460
        /*174c*/ 	.short	0x0100
        /*174e*/ 	.byte	0x08
	.zero		1


	//   ....[8]....
        /*1750*/ 	.word	0x00000550
        /*1754*/ 	.word	0x000000ff
        /*1758*/ 	.word	0x00028458
        /*175c*/ 	.short	0x0100
        /*175e*/ 	.byte	0x08
	.zero		1


	//   ....[9]....
        /*1760*/ 	.word	0x00000560
        /*1764*/ 	.word	0x000000ff
        /*1768*/ 	.word	0x00028468
        /*176c*/ 	.short	0x0100
        /*176e*/ 	.byte	0x08
	.zero		1


	//   ....[10]....
        /*1770*/ 	.word	0x00000650
        /*1774*/ 	.word	0x000000ff
        /*1778*/ 	.word	0x00028470
        /*177c*/ 	.short	0x0100
        /*177e*/ 	.byte	0x06
	.zero		1


	//   ....[11]....
        /*1780*/ 	.word	0x00000660
        /*1784*/ 	.word	0x000000ff
        /*1788*/ 	.word	0x00028480
        /*178c*/ 	.short	0x0100
        /*178e*/ 	.byte	0x06
	.zero		1


	//   ....[12]....
        /*1790*/ 	.word	0x00000670
        /*1794*/ 	.word	0x000000ff
        /*1798*/ 	.word	0x00028478
        /*179c*/ 	.short	0x0100
        /*179e*/ 	.byte	0x06
	.zero		1


	//   ....[13]....
        /*17a0*/ 	.word	0x00000680
        /*17a4*/ 	.word	0x000000ff
        /*17a8*/ 	.word	0x00028488
        /*17ac*/ 	.short	0x0100
        /*17ae*/ 	.byte	0x06
	.zero		1


	//   ....[14]....
        /*17b0*/ 	.word	0x000007b0
        /*17b4*/ 	.word	0x000000ff
        /*17b8*/ 	.word	0x00028490
        /*17bc*/ 	.short	0x0100
        /*17be*/ 	.byte	0x08
	.zero		1


	//   ....[15]....
        /*17c0*/ 	.word	0x000007c0
        /*17c4*/ 	.word	0x000000ff
        /*17c8*/ 	.word	0x000284a0
        /*17cc*/ 	.short	0x0100
        /*17ce*/ 	.byte	0x08
	.zero		1


	//   ....[16]....
        /*17d0*/ 	.word	0x000007d0
        /*17d4*/ 	.word	0x000000ff
        /*17d8*/ 	.word	0x00028498
        /*17dc*/ 	.short	0x0100
        /*17de*/ 	.byte	0x08
	.zero		1


	//   ....[17]....
        /*17e0*/ 	.word	0x000007e0
        /*17e4*/ 	.word	0x000000ff
        /*17e8*/ 	.word	0x000284a8
        /*17ec*/ 	.short	0x0100
        /*17ee*/ 	.byte	0x08
	.zero		1


	//   ....[18]....
        /*17f0*/ 	.word	0x00000910
        /*17f4*/ 	.word	0x000000ff
        /*17f8*/ 	.word	0x000284b0
        /*17fc*/ 	.short	0x0100
        /*17fe*/ 	.byte	0x08
	.zero		1


	//   ....[19]....
        /*1800*/ 	.word	0x00000920
        /*1804*/ 	.word	0x000000ff
        /*1808*/ 	.word	0x000284c0
        /*180c*/ 	.short	0x0100
        /*180e*/ 	.byte	0x08
	.zero		1


	//   ....[20]....
        /*1810*/ 	.word	0x00000930
        /*1814*/ 	.word	0x000000ff
        /*1818*/ 	.word	0x000284b8
        /*181c*/ 	.short	0x0100
        /*181e*/ 	.byte	0x08
	.zero		1


	//   ....[21]....
        /*1820*/ 	.word	0x00000940
        /*1824*/ 	.word	0x000000ff
        /*1828*/ 	.word	0x000284c8
        /*182c*/ 	.short	0x0100
        /*182e*/ 	.byte	0x08
	.zero		1


	//   ....[22]....
        /*1830*/ 	.word	0x00003300
        /*1834*/ 	.word	0x0000005b
        /*1838*/ 	.word	0x00028490
        /*183c*/ 	.short	0x010a
        /*183e*/ 	.byte	0x3f
	.zero		1


	//   ....[23]....
        /*1840*/ 	.word	0x00005350
        /*1844*/ 	.word	0x0000005b
        /*1848*/ 	.word	0x00028490
        /*184c*/ 	.short	0x010a
        /*184e*/ 	.byte	0x3f
	.zero		1


	//   ....[24]....
        /*1850*/ 	.word	0x00007450
        /*1854*/ 	.word	0x0000005b
        /*1858*/ 	.word	0x00028490
        /*185c*/ 	.short	0x010a
        /*185e*/ 	.byte	0x3f
	.zero		1


	//   ....[25]....
        /*1860*/ 	.word	0x00007660
        /*1864*/ 	.word	0x00000004
        /*1868*/ 	.word	0x00000000
        /*186c*/ 	.short	0x0101
        /*186e*/ 	.byte	0x3f
	.zero		1


	//   ....[26]....
        /*1870*/ 	.word	0x000076a0
        /*1874*/ 	.word	0x0000005b
        /*1878*/ 	.word	0x000284b0
        /*187c*/ 	.short	0x010a
        /*187e*/ 	.byte	0x3f
	.zero		1


	//   ....[27]....
        /*1880*/ 	.word	0x00007a50
        /*1884*/ 	.word	0x0000005b
        /*1888*/ 	.word	0x00000000
        /*188c*/ 	.short	0x0101
        /*188e*/ 	.byte	0x3f
	.zero		1


	//   ....[28]....
        /*1890*/ 	.word	0x00008a90
        /*1894*/ 	.word	0x00000010
        /*1898*/ 	.word	0x00028400
        /*189c*/ 	.short	0x010a
        /*189e*/ 	.byte	0x3f
	.zero		1


	//   ....[29]....
        /*18a0*/ 	.word	0x00008ae0
        /*18a4*/ 	.word	0x00000010
        /*18a8*/ 	.word	0x00028400
        /*18ac*/ 	.short	0x010a
        /*18ae*/ 	.byte	0x3f
	.zero		1


	//   ....[30]....
        /*18b0*/ 	.word	0x00009830
        /*18b4*/ 	.word	0x00000010
        /*18b8*/ 	.word	0x00028400
        /*18bc*/ 	.short	0x010a
        /*18be*/ 	.byte	0x3f
	.zero		1


	//   ....[31]....
        /*18c0*/ 	.word	0x0000dfe0
        /*18c4*/ 	.word	0x00000010
        /*18c8*/ 	.word	0x00028400
        /*18cc*/ 	.short	0x010a
        /*18ce*/ 	.byte	0x3f
	.zero		1


	//   ....[32]....
        /*18d0*/ 	.word	0x00012150
        /*18d4*/ 	.word	0x0000000b
        /*18d8*/ 	.word	0x00028430
        /*18dc*/ 	.short	0x010a
        /*18de*/ 	.byte	0x3f
	.zero		1


	//   ....[33]....
        /*18e0*/ 	.word	0x000121c0
        /*18e4*/ 	.word	0x0000000b
        /*18e8*/ 	.word	0x00028430
        /*18ec*/ 	.short	0x010a
        /*18ee*/ 	.byte	0x3f
	.zero		1


	//   ....[34]....
        /*18f0*/ 	.word	0x00012a10
        /*18f4*/ 	.word	0x00000005
        /*18f8*/ 	.word	0x00000000
        /*18fc*/ 	.short	0x0101
        /*18fe*/ 	.byte	0x3f
	.zero		1


	//   ....[35]....
        /*1900*/ 	.word	0x00014d00
        /*1904*/ 	.word	0x00000006
        /*1908*/ 	.word	0x00028430
        /*190c*/ 	.short	0x010a
        /*190e*/ 	.byte	0x3f
	.zero		1


	//   ....[36]....
        /*1910*/ 	.word	0x00014d50
        /*1914*/ 	.word	0x00000006
        /*1918*/ 	.word	0x00028430
        /*191c*/ 	.short	0x010a
        /*191e*/ 	.byte	0x3f
	.zero		1


	//   ....[37]....
        /*1920*/ 	.word	0x00015160
        /*1924*/ 	.word	0x00000007
        /*1928*/ 	.word	0x00028450
        /*192c*/ 	.short	0x010a
        /*192e*/ 	.byte	0x3f
	.zero		1


	//   ....[38]....
        /*1930*/ 	.word	0x000151a0
        /*1934*/ 	.word	0x00000007
        /*1938*/ 	.word	0x00028450
        /*193c*/ 	.short	0x010a
        /*193e*/ 	.byte	0x3f
	.zero		1


	//   ....[39]....
        /*1940*/ 	.word	0x00015810
        /*1944*/ 	.word	0x00000006
        /*1948*/ 	.word	0x00000000
        /*194c*/ 	.short	0x0101
        /*194e*/ 	.byte	0x3f
	.zero		1


	//   ....[40]....
        /*1950*/ 	.word	0x00016c90
        /*1954*/ 	.word	0x000000b1
        /*1958*/ 	.word	0x00000000
        /*195c*/ 	.short	0x0101
        /*195e*/ 	.byte	0x3f
	.zero		1


	//   ....[41]....
        /*1960*/ 	.word	0x00017900
        /*1964*/ 	.word	0x00000006
        /*1968*/ 	.word	0x00028430
        /*196c*/ 	.short	0x010a
        /*196e*/ 	.byte	0x3f
	.zero		1


	//   ....[42]....
        /*1970*/ 	.word	0x00017950
        /*1974*/ 	.word	0x00000006
        /*1978*/ 	.word	0x00028430
        /*197c*/ 	.short	0x010a
        /*197e*/ 	.byte	0x3f
	.zero		1


	//   ....[43]....
        /*1980*/ 	.word	0x00017d90
        /*1984*/ 	.word	0x00000007
        /*1988*/ 	.word	0x00028450
        /*198c*/ 	.short	0x010a
        /*198e*/ 	.byte	0x3f
	.zero		1


	//   ....[44]....
        /*1990*/ 	.word	0x00017dd0
        /*1994*/ 	.word	0x00000007
        /*1998*/ 	.word	0x00028450
        /*199c*/ 	.short	0x010a
        /*199e*/ 	.byte	0x3f
	.zero		1


	//   ....[45]....
        /*19a0*/ 	.word	0x00018cb0
        /*19a4*/ 	.word	0x000000b3
        /*19a8*/ 	.word	0x00000000
        /*19ac*/ 	.short	0x0101
        /*19ae*/ 	.byte	0x3f
	.zero		1


	//   ....[46]....
        /*19b0*/ 	.word	0x00018e70
        /*19b4*/ 	.word	0x000000b2
        /*19b8*/ 	.word	0x00000000
        /*19bc*/ 	.short	0x0101
        /*19be*/ 	.byte	0x3f
	.zero		1


	//   ....[47]....
        /*19c0*/ 	.word	0x00019860
        /*19c4*/ 	.word	0x00000006
        /*19c8*/ 	.word	0x00028430
        /*19cc*/ 	.short	0x010a
        /*19ce*/ 	.byte	0x3f
	.zero		1


	//   ....[48]....
        /*19d0*/ 	.word	0x000198b0
        /*19d4*/ 	.word	0x00000006
        /*19d8*/ 	.word	0x00028430
        /*19dc*/ 	.short	0x010a
        /*19de*/ 	.byte	0x3f
	.zero		1


	//   ....[49]....
        /*19e0*/ 	.word	0x00019cf0
        /*19e4*/ 	.word	0x00000007
        /*19e8*/ 	.word	0x00028450
        /*19ec*/ 	.short	0x010a
        /*19ee*/ 	.byte	0x3f
	.zero		1


	//   ....[50]....
        /*19f0*/ 	.word	0x00019d30
        /*19f4*/ 	.word	0x00000007
        /*19f8*/ 	.word	0x00028450
        /*19fc*/ 	.short	0x010a
        /*19fe*/ 	.byte	0x3f
	.zero		1


	//   ....[51]....
        /*1a00*/ 	.word	0x0001a390
        /*1a04*/ 	.word	0x00000007
        /*1a08*/ 	.word	0x00000000
        /*1a0c*/ 	.short	0x0101
        /*1a0e*/ 	.byte	0x3f
	.zero		1


	//   ....[52]....
        /*1a10*/ 	.word	0x0001b820
        /*1a14*/ 	.word	0x000000b0
        /*1a18*/ 	.word	0x00000000
        /*1a1c*/ 	.short	0x0101
        /*1a1e*/ 	.byte	0x3f
	.zero		1


	//   ....[53]....
        /*1a20*/ 	.word	0x0001c150
        /*1a24*/ 	.word	0x0000000a
        /*1a28*/ 	.word	0x00028450
        /*1a2c*/ 	.short	0x010a
        /*1a2e*/ 	.byte	0x3f
	.zero		1


	//   ....[54]....
        /*1a30*/ 	.word	0x0001c190
        /*1a34*/ 	.word	0x0000000a
        /*1a38*/ 	.word	0x00028450
        /*1a3c*/ 	.short	0x010a
        /*1a3e*/ 	.byte	0x3f
	.zero		1


	//   ....[55]....
        /*1a40*/ 	.word	0x0001c6b0
        /*1a44*/ 	.word	0x00000000
        /*1a48*/ 	.word	0x00000000
        /*1a4c*/ 	.short	0x0101
        /*1a4e*/ 	.byte	0x3f
	.zero		1


	//   ....[56]....
        /*1a50*/ 	.word	0x00020490
        /*1a54*/ 	.word	0x00000008
        /*1a58*/ 	.word	0x00000000
        /*1a5c*/ 	.short	0x0101
        /*1a5e*/ 	.byte	0x3f
	.zero		1


	//   ....[57]....
        /*1a60*/ 	.word	0x00020dc0
        /*1a64*/ 	.word	0x0000000e
        /*1a68*/ 	.word	0x00000000
        /*1a6c*/ 	.short	0x0101
        /*1a6e*/ 	.byte	0x3f
	.zero		1


	//   ....[58]....
        /*1a70*/ 	.word	0x00025f80
        /*1a74*/ 	.word	0x00000012
        /*1a78*/ 	.word	0x00028420
        /*1a7c*/ 	.short	0x010a
        /*1a7e*/ 	.byte	0x3f
	.zero		1


	//   ....[59]....
        /*1a80*/ 	.word	0x00026050
        /*1a84*/ 	.word	0x00000007
        /*1a88*/ 	.word	0x000284a0
        /*1a8c*/ 	.short	0x010a
        /*1a8e*/ 	.byte	0x3f
	.zero		1


	//   ....[60]....
        /*1a90*/ 	.word	0x00026390
        /*1a94*/ 	.word	0x00000007
        /*1a98*/ 	.word	0x000284c0
        /*1a9c*/ 	.short	0x010a
        /*1a9e*/ 	.byte	0x3f
	.zero		1


	//   ....[61]....
        /*1aa0*/ 	.word	0x00026830
        /*1aa4*/ 	.word	0x00000008
        /*1aa8*/ 	.word	0x000284a0
        /*1aac*/ 	.short	0x010a
        /*1aae*/ 	.byte	0x3f
	.zero		1


	//   ....[62]....
        /*1ab0*/ 	.word	0x00026b60
        /*1ab4*/ 	.word	0x00000008
        /*1ab8*/ 	.word	0x000284c0
        /*1abc*/ 	.short	0x010a
        /*1abe*/ 	.byte	0x3f
	.zero		1


	//   ....[63]....
        /*1ac0*/ 	.word	0x000280c0
        /*1ac4*/ 	.word	0x00000000
        /*1ac8*/ 	.word	0x00028480
        /*1acc*/ 	.short	0x010a
        /*1ace*/ 	.byte	0x3f
	.zero		1


	//   ....[64]....
        /*1ad0*/ 	.word	0x000282c0
        /*1ad4*/ 	.word	0x00000000
        /*1ad8*/ 	.word	0x00028440
        /*1adc*/ 	.short	0x010a
        /*1ade*/ 	.byte	0x3f
	.zero		1


	//   ....[65]....
        /*1ae0*/ 	.word	0x00029080
        /*1ae4*/ 	.word	0x00000012
        /*1ae8*/ 	.word	0x00028400
        /*1aec*/ 	.short	0x0107
        /*1aee*/ 	.byte	0x3f
	.zero		1


	//   ....[66]....
        /*1af0*/ 	.word	0x00029180
        /*1af4*/ 	.word	0x00000012
        /*1af8*/ 	.word	0x00028400
        /*1afc*/ 	.short	0x0101
        /*1afe*/ 	.byte	0x3f
	.zero		1


	//   ....[67]....
        /*1b00*/ 	.word	0x000291a0
        /*1b04*/ 	.word	0x00000012
        /*1b08*/ 	.word	0x00028420
        /*1b0c*/ 	.short	0x010a
        /*1b0e*/ 	.byte	0x3f
	.zero		1


	//   ....[68]....
        /*1b10*/ 	.word	0x000294c0
        /*1b14*/ 	.word	0x00000006
        /*1b18*/ 	.word	0x00028480
        /*1b1c*/ 	.short	0x010a
        /*1b1e*/ 	.byte	0x3f
	.zero		1


	//   ....[69]....
        /*1b20*/ 	.word	0x00029820
        /*1b24*/ 	.word	0x00000006
        /*1b28*/ 	.word	0x00028440
        /*1b2c*/ 	.short	0x010a
        /*1b2e*/ 	.byte	0x3f
	.zero		1


	//   ....[70]....
        /*1b30*/ 	.word	0x00029be0
        /*1b34*/ 	.word	0x00000014
        /*1b38*/ 	.word	0x00028470
        /*1b3c*/ 	.short	0x010a
        /*1b3e*/ 	.byte	0x3f
	.zero		1


	//   ....[71]....
        /*1b40*/ 	.word	0x00029c50
        /*1b44*/ 	.word	0x00000014
        /*1b48*/ 	.word	0x00028460
        /*1b4c*/ 	.short	0x010a
        /*1b4e*/ 	.byte	0x3f
	.zero		1


	//   ....[72]....
        /*1b50*/ 	.word	0x0002a260
        /*1b54*/ 	.word	0x00000014
        /*1b58*/ 	.word	0x00028450
        /*1b5c*/ 	.short	0x0101
        /*1b5e*/ 	.byte	0x3f
	.zero		1


	//   ....[73]....
        /*1b60*/ 	.word	0x0002a2e0
        /*1b64*/ 	.word	0x00000014
        /*1b68*/ 	.word	0x00000000
        /*1b6c*/ 	.short	0x0101
        /*1b6e*/ 	.byte	0x3f
	.zero		1


	//   ....[74]....
        /*1b70*/ 	.word	0x0002a520
        /*1b74*/ 	.word	0x00000000
        /*1b78*/ 	.word	0x00028470
        /*1b7c*/ 	.short	0x010a
        /*1b7e*/ 	.byte	0x3f
	.zero		1


	//   ....[75]....
        /*1b80*/ 	.word	0x0002a590
        /*1b84*/ 	.word	0x00000000
        /*1b88*/ 	.word	0x00028460
        /*1b8c*/ 	.short	0x010a
        /*1b8e*/ 	.byte	0x3f
	.zero		1


	//   ....[76]....
        /*1b90*/ 	.word	0x0002ab70
        /*1b94*/ 	.word	0x00000000
        /*1b98*/ 	.word	0x00028450
        /*1b9c*/ 	.short	0x0101
        /*1b9e*/ 	.byte	0x3f
	.zero		1


	//   ....[77]....
        /*1ba0*/ 	.word	0x0002abb0
        /*1ba4*/ 	.word	0x00000000
        /*1ba8*/ 	.word	0x00000000
        /*1bac*/ 	.short	0x0101
        /*1bae*/ 	.byte	0x3f
	.zero		1


	//   ....[78]....
        /*1bb0*/ 	.word	0x0002bf00
        /*1bb4*/ 	.word	0x00000000
        /*1bb8*/ 	.word	0x00028420
        /*1bbc*/ 	.short	0x010a
        /*1bbe*/ 	.byte	0x3f
	.zero		1


	//   ....[79]....
        /*1bc0*/ 	.word	0x0002c0b0
        /*1bc4*/ 	.word	0x00000006
        /*1bc8*/ 	.word	0x00000000
        /*1bcc*/ 	.short	0x010a
        /*1bce*/ 	.byte	0x3f
	.zero		1


	//   ....[80]....
        /*1bd0*/ 	.word	0x0002c120
        /*1bd4*/ 	.word	0x00000007
        /*1bd8*/ 	.word	0x00000000
        /*1bdc*/ 	.short	0x010a
        /*1bde*/ 	.byte	0x3f
	.zero		1


	//   ....[81]....
        /*1be0*/ 	.word	0x0002c180
        /*1be4*/ 	.word	0x00000004
        /*1be8*/ 	.word	0x00028460
        /*1bec*/ 	.short	0x010a
        /*1bee*/ 	.byte	0x3f
	.zero		1


	//   ....[82]....
        /*1bf0*/ 	.word	0x0002c1d0
        /*1bf4*/ 	.word	0x00000003
        /*1bf8*/ 	.word	0x00028460
        /*1bfc*/ 	.short	0x010a
        /*1bfe*/ 	.byte	0x3f
	.zero		1


	//   ....[83]....
        /*1c00*/ 	.word	0x0002c210
        /*1c04*/ 	.word	0x00000004
        /*1c08*/ 	.word	0x00028480
        /*1c0c*/ 	.short	0x010a
        /*1c0e*/ 	.byte	0x3f
	.zero		1


	//   ....[84]....
        /*1c10*/ 	.word	0x0002c230
        /*1c14*/ 	.word	0x00000003
        /*1c18*/ 	.word	0x00028480
        /*1c1c*/ 	.short	0x010a
        /*1c1e*/ 	.byte	0x3f
	.zero		1


	//   ....[85]....
        /*1c20*/ 	.word	0x0002c290
        /*1c24*/ 	.word	0x0000005b
        /*1c28*/ 	.word	0x00028490
        /*1c2c*/ 	.short	0x010a
        /*1c2e*/ 	.byte	0x3f
	.zero		1


	//   ....[86]....
        /*1c30*/ 	.word	0x0002c2e0
        /*1c34*/ 	.word	0x0000005b
        /*1c38*/ 	.word	0x00028490
        /*1c3c*/ 	.short	0x010a
        /*1c3e*/ 	.byte	0x3f
	.zero		1


	//   ....[87]....
        /*1c40*/ 	.word	0x0002c330
        /*1c44*/ 	.word	0x0000005b
        /*1c48*/ 	.word	0x00028490
        /*1c4c*/ 	.short	0x010a
        /*1c4e*/ 	.byte	0x3f
	.zero		1


	//   ....[88]....
        /*1c50*/ 	.word	0x0002c380
        /*1c54*/ 	.word	0x0000005b
        /*1c58*/ 	.word	0x000284b0
        /*1c5c*/ 	.short	0x010a
        /*1c5e*/ 	.byte	0x3f
	.zero		1


	//   ....[89]....
        /*1c60*/ 	.word	0x0002cb80
        /*1c64*/ 	.word	0x00000010
        /*1c68*/ 	.word	0x00028400
        /*1c6c*/ 	.short	0x010a
        /*1c6e*/ 	.byte	0x3f
	.zero		1


	//   ....[90]....
        /*1c70*/ 	.word	0x0002d4b0
        /*1c74*/ 	.word	0x00000010
        /*1c78*/ 	.word	0x00028400
        /*1c7c*/ 	.short	0x010a
        /*1c7e*/ 	.byte	0x3f
	.zero		1


	//   ....[91]....
        /*1c80*/ 	.word	0x0002d500
        /*1c84*/ 	.word	0x0000000b
        /*1c88*/ 	.word	0x00028430
        /*1c8c*/ 	.short	0x010a
        /*1c8e*/ 	.byte	0x3f
	.zero		1


	//   ....[92]....
        /*1c90*/ 	.word	0x0002d550
        /*1c94*/ 	.word	0x00000006
        /*1c98*/ 	.word	0x00028430
        /*1c9c*/ 	.short	0x010a
        /*1c9e*/ 	.byte	0x3f
	.zero		1


	//   ....[93]....
        /*1ca0*/ 	.word	0x0002d5a0
        /*1ca4*/ 	.word	0x00000007
        /*1ca8*/ 	.word	0x00028450
        /*1cac*/ 	.short	0x010a
        /*1cae*/ 	.byte	0x3f
	.zero		1


	//   ....[94]....
        /*1cb0*/ 	.word	0x0002d5f0
        /*1cb4*/ 	.word	0x00000006
        /*1cb8*/ 	.word	0x00028430
        /*1cbc*/ 	.short	0x010a
        /*1cbe*/ 	.byte	0x3f
	.zero		1


	//   ....[95]....
        /*1cc0*/ 	.word	0x0002d640
        /*1cc4*/ 	.word	0x00000007
        /*1cc8*/ 	.word	0x00028450
        /*1ccc*/ 	.short	0x010a
        /*1cce*/ 	.byte	0x3f
	.zero		1


	//   ....[96]....
        /*1cd0*/ 	.word	0x0002d690
        /*1cd4*/ 	.word	0x00000006
        /*1cd8*/ 	.word	0x00028430
        /*1cdc*/ 	.short	0x010a
        /*1cde*/ 	.byte	0x3f
	.zero		1


	//   ....[97]....
        /*1ce0*/ 	.word	0x0002d6e0
        /*1ce4*/ 	.word	0x00000007
        /*1ce8*/ 	.word	0x00028450
        /*1cec*/ 	.short	0x010a
        /*1cee*/ 	.byte	0x3f
	.zero		1


	//   ....[98]....
        /*1cf0*/ 	.word	0x0002d730
        /*1cf4*/ 	.word	0x0000000a
        /*1cf8*/ 	.word	0x00028450
        /*1cfc*/ 	.short	0x010a
        /*1cfe*/ 	.byte	0x3f
	.zero		1


	//   ....[99]....
        /*1d00*/ 	.word	0x00031f70
        /*1d04*/ 	.word	0x00000012
        /*1d08*/ 	.word	0x00028420
        /*1d0c*/ 	.short	0x010a
        /*1d0e*/ 	.byte	0x3f
	.zero		1


	//   ....[100]....
        /*1d10*/ 	.word	0x00031fc0
        /*1d14*/ 	.word	0x00000007
        /*1d18*/ 	.word	0x000284a0
        /*1d1c*/ 	.short	0x010a
        /*1d1e*/ 	.byte	0x3f
	.zero		1


	//   ....[101]....
        /*1d20*/ 	.word	0x00032010
        /*1d24*/ 	.word	0x00000007
        /*1d28*/ 	.word	0x000284c0
        /*1d2c*/ 	.short	0x010a
        /*1d2e*/ 	.byte	0x3f
	.zero		1


	//   ....[102]....
        /*1d30*/ 	.word	0x00032060
        /*1d34*/ 	.word	0x00000008
        /*1d38*/ 	.word	0x000284a0
        /*1d3c*/ 	.short	0x010a
        /*1d3e*/ 	.byte	0x3f
	.zero		1


	//   ....[103]....
        /*1d40*/ 	.word	0x000320b0
        /*1d44*/ 	.word	0x00000008
        /*1d48*/ 	.word	0x000284c0
        /*1d4c*/ 	.short	0x010a
        /*1d4e*/ 	.byte	0x3f
	.zero		1


	//   ....[104]....
        /*1d50*/ 	.word	0x00032250
        /*1d54*/ 	.word	0x00000000
        /*1d58*/ 	.word	0x00028480
        /*1d5c*/ 	.short	0x010a
        /*1d5e*/ 	.byte	0x3f
	.zero		1


	//   ....[105]....
        /*1d60*/ 	.word	0x000322a0
        /*1d64*/ 	.word	0x00000000
        /*1d68*/ 	.word	0x00028440
        /*1d6c*/ 	.short	0x010a
        /*1d6e*/ 	.byte	0x3f
	.zero		1


	//   ....[106]....
        /*1d70*/ 	.word	0x00032dd0
        /*1d74*/ 	.word	0x00000012
        /*1d78*/ 	.word	0x00028420
        /*1d7c*/ 	.short	0x010a
        /*1d7e*/ 	.byte	0x3f
	.zero		1


	//   ....[107]....
        /*1d80*/ 	.word	0x00032e20
        /*1d84*/ 	.word	0x00000006
        /*1d88*/ 	.word	0x00028480
        /*1d8c*/ 	.short	0x010a
        /*1d8e*/ 	.byte	0x3f
	.zero		1


	//   ....[108]....
        /*1d90*/ 	.word	0x00032e70
        /*1d94*/ 	.word	0x00000006
        /*1d98*/ 	.word	0x00028440
        /*1d9c*/ 	.short	0x010a
        /*1d9e*/ 	.byte	0x3f
	.zero		1


	//   ....[109]....
        /*1da0*/ 	.word	0x00032ec0
        /*1da4*/ 	.word	0x00000014
        /*1da8*/ 	.word	0x00028470
        /*1dac*/ 	.short	0x010a
        /*1dae*/ 	.byte	0x3f
	.zero		1


	//   ....[110]....
        /*1db0*/ 	.word	0x00032f10
        /*1db4*/ 	.word	0x00000014
        /*1db8*/ 	.word	0x00028460
        /*1dbc*/ 	.short	0x010a
        /*1dbe*/ 	.byte	0x3f
	.zero		1


	//   ....[111]....
        /*1dc0*/ 	.word	0x00032f60
        /*1dc4*/ 	.word	0x00000000
        /*1dc8*/ 	.word	0x00028470
        /*1dcc*/ 	.short	0x010a
        /*1dce*/ 	.byte	0x3f
	.zero		1


	//   ....[112]....
        /*1dd0*/ 	.word	0x00032fb0
        /*1dd4*/ 	.word	0x00000000
        /*1dd8*/ 	.word	0x00028460
        /*1ddc*/ 	.short	0x010a
        /*1dde*/ 	.byte	0x3f
	.zero		1


	//   ....[113]....
        /*1de0*/ 	.word	0x00033b30
        /*1de4*/ 	.word	0x00000000
        /*1de8*/ 	.word	0x00028420
        /*1dec*/ 	.short	0x010a
        /*1dee*/ 	.byte	0x3f
	.zero		1


	//   ....[114]....
        /*1df0*/ 	.word	0x00033cd0
        /*1df4*/ 	.word	0x00000006
        /*1df8*/ 	.word	0x00000000
        /*1dfc*/ 	.short	0x010a
        /*1dfe*/ 	.byte	0x3f
	.zero		1


	//   ....[115]....
        /*1e00*/ 	.word	0x00033d20
        /*1e04*/ 	.word	0x00000007
        /*1e08*/ 	.word	0x00000000
        /*1e0c*/ 	.short	0x010a
        /*1e0e*/ 	.byte	0x3f
	.zero		1


	//   ....[116]....
        /*1e10*/ 	.word	0x00033d70
        /*1e14*/ 	.word	0x00000004
        /*1e18*/ 	.word	0x00028460
        /*1e1c*/ 	.short	0x010a
        /*1e1e*/ 	.byte	0x3f
	.zero		1


	//   ....[117]....
        /*1e20*/ 	.word	0x00033dc0
        /*1e24*/ 	.word	0x00000003
        /*1e28*/ 	.word	0x00028460
        /*1e2c*/ 	.short	0x010a
        /*1e2e*/ 	.byte	0x3f
	.zero		1


	//   ....[118]....
        /*1e30*/ 	.word	0x00033e10
        /*1e34*/ 	.word	0x00000004
        /*1e38*/ 	.word	0x00028480
        /*1e3c*/ 	.short	0x010a
        /*1e3e*/ 	.byte	0x3f
	.zero		1


	//----- nvinfo : EIATTR_NUM_MBARRIERS
	.align		4
.L_493:
        /*1e40*/ 	.byte	0x03, 0x38
        /*1e42*/ 	.short	0x0016


	//----- nvinfo : EIATTR_EXIT_INSTR_OFFSETS
	.align		4
        /*1e44*/ 	.byte	0x04, 0x1c
        /*1e46*/ 	.short	(.L_495 - .L_494)


	//   ....[0]....
.L_494:
        /*1e48*/ 	.word	0x0002c280


	//----- nvinfo : EIATTR_MAX_THREADS
	.align		4
.L_495:
        /*1e4c*/ 	.byte	0x04, 0x05
        /*1e4e*/ 	.short	(.L_497 - .L_496)
.L_496:
        /*1e50*/ 	.word	0x00000180
        /*1e54*/ 	.word	0x00000001
        /*1e58*/ 	.word	0x00000001


	//----- nvinfo : EIATTR_CRS_STACK_SIZE
	.align		4
.L_497:
        /*1e5c*/ 	.byte	0x04, 0x1e
        /*1e5e*/ 	.short	(.L_499 - .L_498)
.L_498:
        /*1e60*/ 	.word	0x00000000


	//----- nvinfo : EIATTR_CBANK_PARAM_SIZE
	.align		4
.L_499:
        /*1e64*/ 	.byte	0x03, 0x19
        /*1e66*/ 	.short	0x0af0


	//----- nvinfo : EIATTR_PARAM_CBANK
	.align		4
        /*1e68*/ 	.byte	0x04, 0x0a
        /*1e6a*/ 	.short	(.L_501 - .L_500)
	.align		4
.L_500:
        /*1e6c*/ 	.word	index@(.nv.constant0._ZN7cutlass13device_kernelIN5flash11enable_sm90INS1_16FlashAttnFwdSm90INS1_25CollectiveMainloopFwdSm90ILi2EN4cute5tupleIJNS5_1CILi1EEES8_S8_EEENS6_IJNS7_ILi128EEENS7_ILi64EEENS7_ILi256EEEEEELi256ENS_12float_e4m3_tEfNS_4arch4Sm90ELb0ELb1ELb1ELb1ELb0ELb1ELb0ELb1ELb1ELb1ELb1ELb0EEENS1_21CollectiveEpilogueFwdINS6_IJSA_SC_SB_EEES9_NS_10bfloat16_tESG_Li256ELb1ELb1ELb1ELb1EEENS1_36VarlenDynamicPersistentTileSchedulerILi128ELi64ELi256ELi128ELb1ELb1ELb1ELb1ELb0ELb1EEEEEEEEEvNT_6ParamsE)
        /*1e70*/ 	.short	0x0210
        /*1e72*/ 	.short	0x0af0


	//----- nvinfo : EIATTR_SW_WAR
	.align		4
.L_501:
        /*1e74*/ 	.byte	0x04, 0x36
        /*1e76*/ 	.short	(.L_503 - .L_502)
.L_502:
        /*1e78*/ 	.word	0x00000008
.L_503:


//--------------------- .nv.info._ZN7cutlass13device_kernelIN5flash11enable_sm90INS1_16FlashAttnFwdSm90INS1_25CollectiveMainloopFwdSm90ILi2EN4cute5tupleIJNS5_1CILi1EEES8_S8_EEENS6_IJNS7_ILi128EEESA_NS7_ILi256EEEEEELi256ENS_12float_e4m3_tEfNS_4arch4Sm90ELb1ELb0ELb1ELb0ELb0ELb0ELb0ELb1ELb1ELb1ELb1ELb0EEENS1_21CollectiveEpilogueFwdINS6_IJSA_SB_SA_EEES9_NS_10bfloat16_tESF_Li256ELb0ELb1ELb1ELb1EEENS1_19SingleTileSchedulerILb0ELb1ELb1ELi128EEEEEEEEEvNT_6ParamsE --------------------------
	.section	.nv.info._ZN7cutlass13device_kernelIN5flash11enable_sm90INS1_16FlashAttnFwdSm90INS1_25CollectiveMainloopFwdSm90ILi2EN4cute5tupleIJNS5_1CILi1EEES8_S8_EEENS6_IJNS7_ILi128EEESA_NS7_ILi256EEEEEELi256ENS_12float_e4m3_tEfNS_4arch4Sm90ELb1ELb0ELb1ELb0ELb0ELb0ELb0ELb1ELb1ELb1ELb1ELb0EEENS1_21CollectiveEpilogueFwdINS6_IJSA_SB_SA_EEES9_NS_10bfloat16_tESF_Li256ELb0ELb1ELb1ELb1EEENS1_19SingleTileSchedulerILb0ELb1ELb1ELi128EEEEEEEEEvNT_6ParamsE,"",@"SHT_CUDA_INFO"
	.sectionflags	@""
	.align	4


	//----- nvinfo : EIATTR_CUDA_API_VERSION
	.align		4
        /*0000*/ 	.byte	0x04, 0x37
        /*0002*/ 	.short	(.L_505 - .L_504)
.L_504:
        /*0004*/ 	.word	0x00000082


	//----- nvinfo : EIATTR_KPARAM_INFO
	.align		4
.L_505:
        /*0008*/ 	.byte	0x04, 0x17
        /*000a*/ 	.short	(.L_507 - .L_506)
.L_506:
        /*000c*/ 	.word	0x00000000
        /*0010*/ 	.short	0x0000
        /*0012*/ 	.short	0x0070
        /*0014*/ 	.byte	0x00, 0xf0, 0x01, 0x28


	//----- nvinfo : EIATTR_SPARSE_MMA_MASK
	.align		4
.L_507:
        /*0018*/ 	.byte	0x03, 0x50
        /*001a*/ 	.short	0x0000


	//----- nvinfo : EIATTR_MAXREG_COUNT
	.align		4
        /*001c*/ 	.byte	0x03, 0x1b
        /*001e*/ 	.short	0x00a8


	//----- nvinfo : EIATTR_NUM_BARRIERS
	.align		4
        /*0020*/ 	.byte	0x02, 0x4c
        /*0022*/ 	.byte	0x10
	.zero		1


	//----- nvinfo : EIATTR_EXTERNS
	.align		4
        /*0024*/ 	.byte	0x04, 0x0f
        /*0026*/ 	.short	(.L_509 - .L_508)


	//   ....[0]....
	.align		4
.L_508:
        /*0028*/ 	.word	index@(__assertfail)


	//----- nvinfo : EIATTR_ANNOTATIONS
	.align		4
.L_509:
        /*002c*/ 	.byte	0x04, 0x55
        /*002e*/ 	.short	(.L_511 - .L_510)


	//   ....[0]....
.L_510:
        /* <DEDUP_REMOVED lines=19> */


	//----- nvinfo : EIATTR_MERCURY_ISA_VERSION
	.align		4
.L_511:
        /*0150*/ 	.byte	0x03, 0x5f
        /*0152*/ 	.short	0x0101


	//----- nvinfo : EIATTR_INT_WARP_WIDE_INSTR_OFFSETS
	.align		4
        /*0154*/ 	.byte	0x04, 0x31
        /*0156*/ 	.short	(.L_513 - .L_512)


	//   ....[0]....
.L_512:
        /*0158*/ 	.word	0x00000120


	//   ....[1]....
        /*015c*/ 	.word	0x000001c0


	//   ....[2]....
        /*0160*/ 	.word	0x00000230


	//----- nvinfo : EIATTR_COOP_GROUP_MASK_REGIDS
	.align		4
.L_513:
        /*0164*/ 	.byte	0x04, 0x29
        /*0166*/ 	.short	(.L_515 - .L_514)


	//   ....[0]....
.L_514:
        /*0168*/ 	.word	0xffffffff


	//   ....[1]....
        /*016c*/ 	.word	0xffffffff


	//   ....[2]....
        /*0170*/ 	.word	0xffffffff


	//   ....[3]....
        /*0174*/ 	.word	0xffffffff


	//   ....[4]....
        /*0178*/ 	.word	0xffffffff


	//   ....[5]....
        /*017c*/ 	.word	0xffffffff


	//   ....[6]....
        /*0180*/ 	.word	0xffffffff


	//   ....[7]....
        /*0184*/ 	.word	0xffffffff


	//   ....[8]....
        /*0188*/ 	.word	0xffffffff


	//   ....[9]....
        /*018c*/ 	.word	0xffffffff


	//   ....[10]....
        /*0190*/ 	.word	0xffffffff


	//   ....[11]....
        /*0194*/ 	.word	0xffffffff


	//   ....[12]....
        /*0198*/ 	.word	0xffffffff


	//   ....[13]....
        /*019c*/ 	.word	0xffffffff


	//   ....[14]....
        /*01a0*/ 	.word	0xffffffff


	//   ....[15]....
        /*01a4*/ 	.word	0xffffffff


	//   ....[16]....
        /*01a8*/ 	.word	0xffffffff


	//   ....[17]....
        /*01ac*/ 	.word	0xffffffff


	//   ....[18]....
        /*01b0*/ 	.word	0xffffffff


	//   ....[19]....
        /*01b4*/ 	.word	0xffffffff


	//   ....[20]....
        /*01b8*/ 	.word	0xffffffff


	//   ....[21]....
        /*01bc*/ 	.word	0xffffffff


	//   ....[22]....
        /*01c0*/ 	.word	0xffffffff


	//   ....[23]....
        /*01c4*/ 	.word	0xffffffff


	//   ....[24]....
        /*01c8*/ 	.word	0xffffffff


	//   ....[25]....
        /*01cc*/ 	.word	0xffffffff


	//   ....[26]....
        /*01d0*/ 	.word	0xffffffff


	//   ....[27]....
        /*01d4*/ 	.word	0xffffffff


	//   ....[28]....
        /*01d8*/ 	.word	0xffffffff


	//   ....[29]....
        /*01dc*/ 	.word	0xffffffff


	//   ....[30]....
        /*01e0*/ 	.word	0xffffffff


	//   ....[31]....
        /*01e4*/ 	.word	0xffffffff


	//   ....[32]....
        /*01e8*/ 	.word	0xffffffff


	//   ....[33]....
        /*01ec*/ 	.word	0xffffffff


	//   ....[34]....
        /*01f0*/ 	.word	0xffffffff


	//   ....[35]....
        /*01f4*/ 	.word	0xffffffff


	//   ....[36]....
        /*01f8*/ 	.word	0xffffffff


	//   ....[37]....
        /*01fc*/ 	.word	0xffffffff


	//   ....[38]....
        /*0200*/ 	.word	0xffffffff


	//   ....[39]....
        /*0204*/ 	.word	0xffffffff


	//   ....[40]....
        /*0208*/ 	.word	0xffffffff


	//   ....[41]....
        /*020c*/ 	.word	0xffffffff


	//   ....[42]....
        /*0210*/ 	.word	0xffffffff


	//   ....[43]....
        /*0214*/ 	.word	0xffffffff


	//   ....[44]....
        /*0218*/ 	.word	0xffffffff


	//   ....[45]....
        /*021c*/ 	.word	0xffffffff


	//   ....[46]....
        /*0220*/ 	.word	0xffffffff


	//   ....[47]....
        /*0224*/ 	.word	0xffffffff


	//   ....[48]....
        /*0228*/ 	.word	0xffffffff


	//   ....[49]....
        /*022c*/ 	.word	0xffffffff


	//   ....[50]....
        /*0230*/ 	.word	0xffffffff


	//   ....[51]....
        /*0234*/ 	.word	0xffffffff


	//   ....[52]....
        /*0238*/ 	.word	0xffffffff


	//   ....[53]....
        /*023c*/ 	.word	0xffffffff


	//   ....[54]....
        /*0240*/ 	.word	0xffffffff


	//   ....[55]....
        /*0244*/ 	.word	0xffffffff


	//   ....[56]....
        /*0248*/ 	.word	0xffffffff


	//   ....[57]....
        /*024c*/ 	.word	0xffffffff


	//   ....[58]....
        /*0250*/ 	.word	0xffffffff


	//   ....[59]....
        /*0254*/ 	.word	0xffffffff


	//   ....[60]....
        /*0258*/ 	.word	0xffffffff


	//   ....[61]....
        /*025c*/ 	.word	0xffffffff


	//   ....[62]....
        /*0260*/ 	.word	0xffffffff


	//   ....[63]....
        /*0264*/ 	.word	0xffffffff


	//   ....[64]....
        /*0268*/ 	.word	0xffffffff


	//   ....[65]....
        /*026c*/ 	.word	0xffffffff


	//   ....[66]....
        /*0270*/ 	.word	0xffffffff


	//   ....[67]....
        /*0274*/ 	.word	0xffffffff


	//   ....[68]....
        /*0278*/ 	.word	0xffffffff


	//   ....[69]....
        /*027c*/ 	.word	0xffffffff


	//   ....[70]....
        /*0280*/ 	.word	0xffffffff


	//   ....[71]....
        /*0284*/ 	.word	0xffffffff


	//   ....[72]....
        /*0288*/ 	.word	0xffffffff


	//   ....[73]....
        /*028c*/ 	.word	0xffffffff


	//   ....[74]....
        /*0290*/ 	.word	0xffffffff


	//   ....[75]....
        /*0294*/ 	.word	0xffffffff


	//   ....[76]....
        /*0298*/ 	.word	0xffffffff


	//   ....[77]....
        /*029c*/ 	.word	0xffffffff


	//   ....[78]....
        /*02a0*/ 	.word	0xffffffff


	//   ....[79]....
        /*02a4*/ 	.word	0xffffffff


	//   ....[80]....
        /*02a8*/ 	.word	0xffffffff


	//   ....[81]....
        /*02ac*/ 	.word	0xffffffff


	//   ....[82]....
        /*02b0*/ 	.word	0xffffffff


	//   ....[83]....
        /*02b4*/ 	.word	0xffffffff


	//   ....[84]....
        /*02b8*/ 	.word	0xffffffff


	//   ....[85]....
        /*02bc*/ 	.word	0xffffffff


	//   ....[86]....
        /*02c0*/ 	.word	0xffffffff


	//   ....[87]....
        /*02c4*/ 	.word	0xffffffff


	//   ....[88]....
        /*02c8*/ 	.word	0xffffffff


	//   ....[89]....
        /*02cc*/ 	.word	0xffffffff


	//   ....[90]....
        /*02d0*/ 	.word	0xffffffff


	//   ....[91]....
        /*02d4*/ 	.word	0xffffffff


	//   ....[92]....
        /*02d8*/ 	.word	0xffffffff


	//   ....[93]....
        /*02dc*/ 	.word	0xffffffff


	//   ....[94]....
        /*02e0*/ 	.word	0xffffffff


	//   ....[95]....
        /*02e4*/ 	.word	0xffffffff


	//   ....[96]....
        /*02e8*/ 	.word	0xffffffff


	//   ....[97]....
        /*02ec*/ 	.word	0xffffffff


	//   ....[98]....
        /*02f0*/ 	.word	0xffffffff


	//   ....[99]....
        /*02f4*/ 	.word	0xffffffff


	//   ....[100]....
        /*02f8*/ 	.word	0xffffffff


	//   ....[101]....
        /*02fc*/ 	.word	0xffffffff


	//   ....[102]....
        /*0300*/ 	.word	0xffffffff


	//   ....[103]....
        /*0304*/ 	.word	0xffffffff


	//   ....[104]....
        /*0308*/ 	.word	0xffffffff


	//   ....[105]....
        /*030c*/ 	.word	0xffffffff


	//   ....[106]....
        /*0310*/ 	.word	0xffffffff


	//   ....[107]....
        /*0314*/ 	.word	0xffffffff


	//   ....[108]....
        /*0318*/ 	.word	0xffffffff


	//   ....[109]....
        /*031c*/ 	.word	0xffffffff


	//   ....[110]....
        /*0320*/ 	.word	0xffffffff


	//   ....[111]....
        /*0324*/ 	.word	0xffffffff


	//   ....[112]....
        /*0328*/ 	.word	0xffffffff


	//   ....[113]....
        /*032c*/ 	.word	0xffffffff


	//   ....[114]....
        /*0330*/ 	.word	0xffffffff


	//   ....[115]....
        /*0334*/ 	.word	0xffffffff


	//   ....[116]....
        /*0338*/ 	.word	0xffffffff


	//   ....[117]....
        /*033c*/ 	.word	0xffffffff


	//   ....[118]....
        /*0340*/ 	.word	0xffffffff


	//   ....[119]....
        /*0344*/ 	.word	0xffffffff


	//   ....[120]....
        /*0348*/ 	.word	0xffffffff


	//   ....[121]....
        /*034c*/ 	.word	0xffffffff


	//   ....[122]....
        /*0350*/ 	.word	0xffffffff


	//   ....[123]....
        /*0354*/ 	.word	0xffffffff


	//   ....[124]....
        /*0358*/ 	.word	0xffffffff


	//   ....[125]....
        /*035c*/ 	.word	0xffffffff


	//   ....[126]....
        /*0360*/ 	.word	0xffffffff


	//   ....[127]....
        /*0364*/ 	.word	0xffffffff


	//   ....[128]....
        /*0368*/ 	.word	0xffffffff


	//   ....[129]....
        /*036c*/ 	.word	0xffffffff


	//   ....[130]....
        /*0370*/ 	.word	0xffffffff


	//   ....[131]....
        /*0374*/ 	.word	0xffffffff


	//   ....[132]....
        /*0378*/ 	.word	0xffffffff


	//   ....[133]....
        /*037c*/ 	.word	0xffffffff


	//   ....[134]....
        /*0380*/ 	.word	0xffffffff


	//   ....[135]....
        /*0384*/ 	.word	0xffffffff


	//   ....[136]....
        /*0388*/ 	.word	0xffffffff


	//   ....[137]....
        /*038c*/ 	.word	0xffffffff


	//   ....[138]....
        /*0390*/ 	.word	0xffffffff


	//   ....[139]....
        /*0394*/ 	.word	0xffffffff


	//   ....[140]....
        /*0398*/ 	.word	0xffffffff


	//   ....[141]....
        /*039c*/ 	.word	0xffffffff


	//   ....[142]....
        /*03a0*/ 	.word	0xffffffff


	//   ....[143]....
        /*03a4*/ 	.word	0xffffffff


	//   ....[144]....
        /*03a8*/ 	.word	0xffffffff


	//   ....[145]....
        /*03ac*/ 	.word	0xffffffff


	//   ....[146]....
        /*03b0*/ 	.word	0xffffffff


	//   ....[147]....
        /*03b4*/ 	.word	0xffffffff


	//   ....[148]....
        /*03b8*/ 	.word	0xffffffff


	//   ....[149]....
        /*03bc*/ 	.word	0xffffffff


	//   ....[150]....
        /*03c0*/ 	.word	0xffffffff


	//   ....[151]....
        /*03c4*/ 	.word	0xffffffff


	//   ....[152]....
        /*03c8*/ 	.word	0xffffffff


	//   ....[153]....
        /*03cc*/ 	.word	0xffffffff


	//   ....[154]....
        /*03d0*/ 	.word	0xffffffff


	//   ....[155]....
        /*03d4*/ 	.word	0xffffffff


	//   ....[156]....
        /*03d8*/ 	.word	0xffffffff


	//   ....[157]....
        /*03dc*/ 	.word	0xffffffff


	//   ....[158]....
        /*03e0*/ 	.word	0xffffffff


	//   ....[159]....
        /*03e4*/ 	.word	0xffffffff


	//   ....[160]....
        /*03e8*/ 	.word	0xffffffff


	//   ....[161]....
        /*03ec*/ 	.word	0xffffffff


	//   ....[162]....
        /*03f0*/ 	.word	0xffffffff


	//   ....[163]....
        /*03f4*/ 	.word	0xffffffff


	//   ....[164]....
        /*03f8*/ 	.word	0xffffffff


	//   ....[165]....
        /*03fc*/ 	.word	0xffffffff


	//   ....[166]....
        /*0400*/ 	.word	0xffffffff


	//   ....[167]....
        /*0404*/ 	.word	0xffffffff


	//   ....[168]....
        /*0408*/ 	.word	0xffffffff


	//   ....[169]....
        /*040c*/ 	.word	0xffffffff


	//   ....[170]....
        /*0410*/ 	.word	0xffffffff


	//   ....[171]....
        /*0414*/ 	.word	0xffffffff


	//   ....[172]....
        /*0418*/ 	.word	0xffffffff


	//   ....[173]....
        /*041c*/ 	.word	0xffffffff


	//   ....[174]....
        /*0420*/ 	.word	0xffffffff


	//   ....[175]....
        /*0424*/ 	.word	0xffffffff


	//   ....[176]....
        /*0428*/ 	.word	0xffffffff


	//   ....[177]....
        /*042c*/ 	.word	0xffffffff


	//   ....[178]....
        /*0430*/ 	.word	0xffffffff


	//   ....[179]....
        /*0434*/ 	.word	0xffffffff


	//   ....[180]....
        /*0438*/ 	.word	0xffffffff


	//   ....[181]....
        /*043c*/ 	.word	0xffffffff


	//   ....[182]....
        /*0440*/ 	.word	0xffffffff


	//   ....[183]....
        /*0444*/ 	.word	0x0500000f


	//   ....[184]....
        /*0448*/ 	.word	0x0500000f


	//   ....[185]....
        /*044c*/ 	.word	0x0500000f


	//   ....[186]....
        /*0450*/ 	.word	0x0500000f


	//   ....[187]....
        /*0454*/ 	.word	0x0500000f


	//   ....[188]....
        /*0458*/ 	.word	0x0500000f


	//   ....[189]....
        /*045c*/ 	.word	0x0500000f


	//   ....[190]....
        /*0460*/ 	.word	0x0500000f


	//   ....[191]....
        /*0464*/ 	.word	0x0500000f


	//   ....[192]....
        /*0468*/ 	.word	0x0500000f


	//   ....[193]....
        /*046c*/ 	.word	0x0500000f


	//   ....[194]....
        /*0470*/ 	.word	0x0500000f


	//   ....[195]....
        /*0474*/ 	.word	0x0500000f


	//   ....[196]....
        /*0478*/ 	.word	0x0500000f


	//   ....[197]....
        /*047c*/ 	.word	0x0500000f


	//   ....[198]....
        /*0480*/ 	.word	0x0500000f


	//   ....[199]....
        /*0484*/ 	.word	0x0500000f


	//----- nvinfo : EIATTR_COOP_GROUP_INSTR_OFFSETS
	.align		4
.L_515:
        /*0488*/ 	.byte	0x04, 0x28
        /*048a*/ 	.short	(.L_517 - .L_516)


	//   ....[0]....
.L_516:
        /*048c*/ 	.word	0x00000060


	//   ....[1]....
        /*0490*/ 	.word	0x00000130


	//   ....[2]....
        /*0494*/ 	.word	0x000001e0


	//   ....[3]....
        /*0498*/ 	.word	0x000003a0


	//   ....[4]....
        /*049c*/ 	.word	0x00000500


	//   ....[5]....
        /*04a0*/ 	.word	0x00000620


	//   ....[6]....
        /*04a4*/ 	.word	0x00000780


	//   ....[7]....
        /*04a8*/ 	.word	0x000013a0


	//   ....[8]....
        /*04ac*/ 	.word	0x00002310


	//   ....[9]....
        /*04b0*/ 	.word	0x00002380


	//   ....[10]....
        /*04b4*/ 	.word	0x00002da0


	//   ....[11]....
        /*04b8*/ 	.word	0x00002e20


	//   ....[12]....
        /*04bc*/ 	.word	0x000037c0


	//   ....[13]....
        /*04c0*/ 	.word	0x00003850


	//   ....[14]....
        /*04c4*/ 	.word	0x000058b0


	//   ....[15]....
        /*04c8*/ 	.word	0x000058f0


	//   ....[16]....
        /*04cc*/ 	.word	0x00006110


	//   ....[17]....
        /*04d0*/ 	.word	0x000061b0


	//   ....[18]....
        /*04d4*/ 	.word	0x00006b20


	//   ....[19]....
        /*04d8*/ 	.word	0x00006b90


	//   ....[20]....
        /*04dc*/ 	.word	0x000091e0


	//   ....[21]....
        /*04e0*/ 	.word	0x00009260


	//   ....[22]....
        /*04e4*/ 	.word	0x00009400


	//   ....[23]....
        /*04e8*/ 	.word	0x00009520


	//   ....[24]....
        /*04ec*/ 	.word	0x0000adf0


	//   ....[25]....
        /*04f0*/ 	.word	0x0000ae00


	//   ....[26]....
        /*04f4*/ 	.word	0x0000ae90


	//   ....[27]....
        /*04f8*/ 	.word	0x0000aea0


	//   ....[28]....
        /*04fc*/ 	.word	0x0000c460


	//   ....[29]....
        /*0500*/ 	.word	0x0000c490


	//   ....[30]....
        /*0504*/ 	.word	0x0000c4c0


	//   ....[31]....
        /*0508*/ 	.word	0x0000c4d0


	//   ....[32]....
        /*050c*/ 	.word	0x0000c4e0


	//   ....[33]....
        /*0510*/ 	.word	0x0000c4f0


	//   ....[34]....
        /*0514*/ 	.word	0x0000c510


	//   ....[35]....
        /*0518*/ 	.word	0x0000c520


	//   ....[36]....
        /*051c*/ 	.word	0x0000c530


	//   ....[37]....
        /*0520*/ 	.word	0x0000c540


	//   ....[38]....
        /*0524*/ 	.word	0x0000c550


	//   ....[39]....
        /*0528*/ 	.word	0x0000c560


	//   ....[40]....
        /*052c*/ 	.word	0x0000c580


	//   ....[41]....
        /*0530*/ 	.word	0x0000c590


	//   ....[42]....
        /*0534*/ 	.word	0x0000c5a0


	//   ....[43]....
        /*0538*/ 	.word	0x0000c5b0


	//   ....[44]....
        /*053c*/ 	.word	0x0000c5c0


	//   ....[45]....
        /*0540*/ 	.word	0x0000c5d0


	//   ....[46]....
        /*0544*/ 	.word	0x0000c5e0


	//   ....[47]....
        /*0548*/ 	.word	0x0000c5f0


	//   ....[48]....
        /*054c*/ 	.word	0x0000c600


	//   ....[49]....
        /*0550*/ 	.word	0x0000c610


	//   ....[50]....
        /*0554*/ 	.word	0x0000c620


	//   ....[51]....
        /*0558*/ 	.word	0x0000c630


	//   ....[52]....
        /*055c*/ 	.word	0x0000c640


	//   ....[53]....
        /*0560*/ 	.word	0x0000c650


	//   ....[54]....
        /*0564*/ 	.word	0x0000c660


	//   ....[55]....
        /*0568*/ 	.word	0x0000c670


	//   ....[56]....
        /*056c*/ 	.word	0x0000c690


	//   ....[57]....
        /*0570*/ 	.word	0x0000c6a0


	//   ....[58]....
        /*0574*/ 	.word	0x0000c6b0


	//   ....[59]....
        /*0578*/ 	.word	0x0000c6c0


	//   ....[60]....
        /*057c*/ 	.word	0x0000c6d0


	//   ....[61]....
        /*0580*/ 	.word	0x0000c6e0


	//   ....[62]....
        /*0584*/ 	.word	0x0000c6f0


	//   ....[63]....
        /*0588*/ 	.word	0x0000c700


	//   ....[64]....
        /*058c*/ 	.word	0x0000c720


	//   ....[65]....
        /*0590*/ 	.word	0x0000c740


	//   ....[66]....
        /*0594*/ 	.word	0x0000c750


	//   ....[67]....
        /*0598*/ 	.word	0x0000c760


	//   ....[68]....
        /*059c*/ 	.word	0x0000c780


	//   ....[69]....
        /*05a0*/ 	.word	0x0000c7a0


	//   ....[70]....
        /*05a4*/ 	.word	0x0000c7b0


	//   ....[71]....
        /*05a8*/ 	.word	0x0000c7c0


	//   ....[72]....
        /*05ac*/ 	.word	0x0000c7d0


	//   ....[73]....
        /*05b0*/ 	.word	0x0000c7e0


	//   ....[74]....
        /*05b4*/ 	.word	0x0000c7f0


	//   ....[75]....
        /*05b8*/ 	.word	0x0000c810


	//   ....[76]....
        /*05bc*/ 	.word	0x0000c820


	//   ....[77]....
        /*05c0*/ 	.word	0x0000c830


	//   ....[78]....
        /*05c4*/ 	.word	0x0000c840


	//   ....[79]....
        /*05c8*/ 	.word	0x0000c850


	//   ....[80]....
        /*05cc*/ 	.word	0x0000c870


	//   ....[81]....
        /*05d0*/ 	.word	0x0000c890


	//   ....[82]....
        /*05d4*/ 	.word	0x0000c8a0


	//   ....[83]....
        /*05d8*/ 	.word	0x0000c8b0


	//   ....[84]....
        /*05dc*/ 	.word	0x0000c8c0


	//   ....[85]....
        /*05e0*/ 	.word	0x0000c8d0


	//   ....[86]....
        /*05e4*/ 	.word	0x0000c8f0


	//   ....[87]....
        /*05e8*/ 	.word	0x0000c900


	//   ....[88]....
        /*05ec*/ 	.word	0x0000c920


	//   ....[89]....
        /*05f0*/ 	.word	0x0000c930


	//   ....[90]....
        /*05f4*/ 	.word	0x0000c940


	//   ....[91]....
        /*05f8*/ 	.word	0x0000c950


	//   ....[92]....
        /*05fc*/ 	.word	0x0000c960


	//   ....[93]....
        /*0600*/ 	.word	0x0000c980


	//   ....[94]....
        /*0604*/ 	.word	0x0000c9a0


	//   ....[95]....
        /*0608*/ 	.word	0x0000c9c0


	//   ....[96]....
        /*060c*/ 	.word	0x0000c9e0


	//   ....[97]....
        /*0610*/ 	.word	0x0000ca00


	//   ....[98]....
        /*0614*/ 	.word	0x0000ca10


	//   ....[99]....
        /*0618*/ 	.word	0x0000ca30


	//   ....[100]....
        /*061c*/ 	.word	0x0000ca60


	//   ....[101]....
        /*0620*/ 	.word	0x0000ca90


	//   ....[102]....
        /*0624*/ 	.word	0x0000caa0


	//   ....[103]....
        /*0628*/ 	.word	0x0000cac0


	//   ....[104]....
        /*062c*/ 	.word	0x0000cad0


	//   ....[105]....
        /*0630*/ 	.word	0x0000cae0


	//   ....[106]....
        /*0634*/ 	.word	0x0000caf0


	//   ....[107]....
        /*0638*/ 	.word	0x0000cb00


	//   ....[108]....
        /*063c*/ 	.word	0x0000cb10


	//   ....[109]....
        /*0640*/ 	.word	0x0000cb20


	//   ....[110]....
        /*0644*/ 	.word	0x0000cb40


	//   ....[111]....
        /*0648*/ 	.word	0x0000cb50


	//   ....[112]....
        /*064c*/ 	.word	0x0000cb60


	//   ....[113]....
        /*0650*/ 	.word	0x0000cb70


	//   ....[114]....
        /*0654*/ 	.word	0x0000cb80


	//   ....[115]....
        /*0658*/ 	.word	0x0000cb90


	//   ....[116]....
        /*065c*/ 	.word	0x0000cbb0


	//   ....[117]....
        /*0660*/ 	.word	0x0000cbd0


	//   ....[118]....
        /*0664*/ 	.word	0x0000cc00


	//   ....[119]....
        /*0668*/ 	.word	0x0000cc30


	//   ....[120]....
        /*066c*/ 	.word	0x0000cc60


	//   ....[121]....
        /*0670*/ 	.word	0x0000cc90


	//   ....[122]....
        /*0674*/ 	.word	0x0000ccc0


	//   ....[123]....
        /*0678*/ 	.word	0x0000ccf0


	//   ....[124]....
        /*067c*/ 	.word	0x0000cd20


	//   ....[125]....
        /*0680*/ 	.word	0x0000cd50


	//   ....[126]....
        /*0684*/ 	.word	0x0000cd80


	//   ....[127]....
        /*0688*/ 	.word	0x0000cdb0


	//   ....[128]....
        /*068c*/ 	.word	0x0000cdf0


	//   ....[129]....
        /*0690*/ 	.word	0x0000ce20


	//   ....[130]....
        /*0694*/ 	.word	0x0000ce50


	//   ....[131]....
        /*0698*/ 	.word	0x0000ce90


	//   ....[132]....
        /*069c*/ 	.word	0x0000ced0


	//   ....[133]....
        /*06a0*/ 	.word	0x0000cf10


	//   ....[134]....
        /*06a4*/ 	.word	0x0000cf50


	//   ....[135]....
        /*06a8*/ 	.word	0x0000cf90


	//   ....[136]....
        /*06ac*/ 	.word	0x0000cfd0


	//   ....[137]....
        /*06b0*/ 	.word	0x0000d000


	//   ....[138]....
        /*06b4*/ 	.word	0x0000d030


	//   ....[139]....
        /*06b8*/ 	.word	0x0000d070


	//   ....[140]....
        /*06bc*/ 	.word	0x0000d0b0


	//   ....[141]....
        /*06c0*/ 	.word	0x0000d0f0


	//   ....[142]....
        /*06c4*/ 	.word	0x0000d130


	//   ....[143]....
        /*06c8*/ 	.word	0x0000d160


	//   ....[144]....
        /*06cc*/ 	.word	0x0000d1a0


	//   ....[145]....
        /*06d0*/ 	.word	0x0000d1d0


	//   ....[146]....
        /*06d4*/ 	.word	0x0000d200


	//   ....[147]....
        /*06d8*/ 	.word	0x0000d230


	//   ....[148]....
        /*06dc*/ 	.word	0x0000d260


	//   ....[149]....
        /*06e0*/ 	.word	0x0000d290


	//   ....[150]....
        /*06e4*/ 	.word	0x0000d2c0


	//   ....[151]....
        /*06e8*/ 	.word	0x0000d2f0


	//   ....[152]....
        /*06ec*/ 	.word	0x0000d320


	//   ....[153]....
        /*06f0*/ 	.word	0x0000d350


	//   ....[154]....
        /*06f4*/ 	.word	0x0000d380


	//   ....[155]....
        /*06f8*/ 	.word	0x0000d3b0


	//   ....[156]....
        /*06fc*/ 	.word	0x0000d6c0


	//   ....[157]....
        /*0700*/ 	.word	0x0000d710


	//   ....[158]....
        /*0704*/ 	.word	0x0000d750


	//   ....[159]....
        /*0708*/ 	.word	0x0000d790


	//   ....[160]....
        /*070c*/ 	.word	0x0000d7c0


	//   ....[161]....
        /*0710*/ 	.word	0x0000d800


	//   ....[162]....
        /*0714*/ 	.word	0x0000e4a0


	//   ....[163]....
        /*0718*/ 	.word	0x0000e4d0


	//   ....[164]....
        /*071c*/ 	.word	0x0000f5f0


	//   ....[165]....
        /*0720*/ 	.word	0x000103d0


	//   ....[166]....
        /*0724*/ 	.word	0x00010e50


	//   ....[167]....
        /*0728*/ 	.word	0x00010e90


	//   ....[168]....
        /*072c*/ 	.word	0x00010f50


	//   ....[169]....
        /*0730*/ 	.word	0x00010f70


	//   ....[170]....
        /*0734*/ 	.word	0x00011010


	//   ....[171]....
        /*0738*/ 	.word	0x00011030


	//   ....[172]....
        /*073c*/ 	.word	0x000110d0


	//   ....[173]....
        /*0740*/ 	.word	0x000110f0


	//   ....[174]....
        /*0744*/ 	.word	0x00011190


	//   ....[175]....
        /*0748*/ 	.word	0x000111b0


	//   ....[176]....
        /*074c*/ 	.word	0x00011250


	//   ....[177]....
        /*0750*/ 	.word	0x00011270


	//   ....[178]....
        /*0754*/ 	.word	0x00011310


	//   ....[179]....
        /*0758*/ 	.word	0x00011330


	//   ....[180]....
        /*075c*/ 	.word	0x00011340


	//   ....[181]....
        /*0760*/ 	.word	0x000113d0


	//   ....[182]....
        /*0764*/ 	.word	0x00013600


	//   ....[183]....
        /*0768*/ 	.word	0x00013bb0


	//   ....[184]....
        /*076c*/ 	.word	0x00013d80


	//   ....[185]....
        /*0770*/ 	.word	0x00013dd0


	//   ....[186]....
        /*0774*/ 	.word	0x00013e70


	//   ....[187]....
        /*0778*/ 	.word	0x00013f80


	//   ....[188]....
        /*077c*/ 	.word	0x00013ff0


	//   ....[189]....
        /*0780*/ 	.word	0x00014100


	//   ....[190]....
        /*0784*/ 	.word	0x00014170


	//   ....[191]....
        /*0788*/ 	.word	0x00014280


	//   ....[192]....
        /*078c*/ 	.word	0x000142f0


	//   ....[193]....
        /*0790*/ 	.word	0x00014400


	//   ....[194]....
        /*0794*/ 	.word	0x00014470


	//   ....[195]....
        /*0798*/ 	.word	0x00014580


	//   ....[196]....
        /*079c*/ 	.word	0x000145f0


	//   ....[197]....
        /*07a0*/ 	.word	0x000146e0


	//   ....[198]....
        /*07a4*/ 	.word	0x00014770


	//   ....[199]....
        /*07a8*/ 	.word	0x00014860


	//----- nvinfo : EIATTR_REG_RECONFIG
	.align		4
.L_517:
        /*07ac*/ 	.byte	0x01, 0x54
	.zero		2


	//----- nvinfo : EIATTR_SYSCALL_OFFSETS
	.align		4
        /*07b0*/ 	.byte	0x04, 0x46
        /*07b2*/ 	.short	(.L_519 - .L_518)


	//   ....[0]....
.L_518:
        /*07b4*/ 	.word	0x00001560


	//   ....[1]....
        /*07b8*/ 	.word	0x0000fd70


	//   ....[2]....
        /*07bc*/ 	.word	0x0000feb0


	//   ....[3]....
        /*07c0*/ 	.word	0x0000fff0


	//   ....[4]....
        /*07c4*/ 	.word	0x00010110


	//   ....[5]....
        /*07c8*/ 	.word	0x00010ae0


	//----- nvinfo : EIATTR_MBARRIER_INSTR_OFFSETS
	.align		4
.L_519:
        /*07cc*/ 	.byte	0x04, 0x39
        /*07ce*/ 	.short	(.L_521 - .L_520)


	//   ....[0]....
.L_520:
        /*07d0*/ 	.word	0x00000250
        /*07d4*/ 	.word	0x000000ff
        /*07d8*/ 	.word	0x00038800
        /*07dc*/ 	.short	0x0100
        /*07de*/ 	.byte	0x08
	.zero		1


	//   ....[1]....
        /*07e0*/ 	.word	0x00000260
        /*07e4*/ 	.word	0x000000ff
        /*07e8*/ 	.word	0x00038820
        /*07ec*/ 	.short	0x0100
        /*07ee*/ 	.byte	0x08
	.zero		1


	//   ....[2]....
        /*07f0*/ 	.word	0x00000350
        /*07f4*/ 	.word	0x000000ff
        /*07f8*/ 	.word	0x00038830
        /*07fc*/ 	.short	0x0100
        /*07fe*/ 	.byte	0x08
	.zero		1


	//   ....[3]....
        /*0800*/ 	.word	0x00000360
        /*0804*/ 	.word	0x000000ff
        /*0808*/ 	.word	0x00038840
        /*080c*/ 	.short	0x0100
        /*080e*/ 	.byte	0x08
	.zero		1


	//   ....[4]....
        /*0810*/ 	.word	0x00000370
        /*0814*/ 	.word	0x000000ff
        /*0818*/ 	.word	0x00038838
        /*081c*/ 	.short	0x0100
        /*081e*/ 	.byte	0x08
	.zero		1


	//   ....[5]....
        /*0820*/ 	.word	0x00000380
        /*0824*/ 	.word	0x000000ff
        /*0828*/ 	.word	0x00038848
        /*082c*/ 	.short	0x0100
        /*082e*/ 	.byte	0x08
	.zero		1


	//   ....[6]....
        /*0830*/ 	.word	0x000004b0
        /*0834*/ 	.word	0x000000ff
        /*0838*/ 	.word	0x00038850
        /*083c*/ 	.short	0x0100
        /*083e*/ 	.byte	0x08
	.zero		1


	//   ....[7]....
        /*0840*/ 	.word	0x000004c0
        /*0844*/ 	.word	0x000000ff
        /*0848*/ 	.word	0x00038860
        /*084c*/ 	.short	0x0100
        /*084e*/ 	.byte	0x08
	.zero		1


	//   ....[8]....
        /*0850*/ 	.word	0x000004d0
        /*0854*/ 	.word	0x000000ff
        /*0858*/ 	.word	0x00038858
        /*085c*/ 	.short	0x0100
        /*085e*/ 	.byte	0x08
	.zero		1


	//   ....[9]....
        /*0860*/ 	.word	0x000004e0
        /*0864*/ 	.word	0x000000ff
        /*0868*/ 	.word	0x00038868
        /*086c*/ 	.short	0x0100
        /*086e*/ 	.byte	0x08
	.zero		1


	//   ....[10]....
        /*0870*/ 	.word	0x000005d0
        /*0874*/ 	.word	0x000000ff
        /*0878*/ 	.word	0x00038870
        /*087c*/ 	.short	0x0100
        /*087e*/ 	.byte	0x06
	.zero		1


	//   ....[11]....
        /*0880*/ 	.word	0x000005e0
        /*0884*/ 	.word	0x000000ff
        /*0888*/ 	.word	0x00038880
        /*088c*/ 	.short	0x0100
        /*088e*/ 	.byte	0x06
	.zero		1


	//   ....[12]....
        /*0890*/ 	.word	0x000005f0
        /*0894*/ 	.word	0x000000ff
        /*0898*/ 	.word	0x00038878
        /*089c*/ 	.short	0x0100
        /*089e*/ 	.byte	0x06
	.zero		1


	//   ....[13]....
        /*08a0*/ 	.word	0x00000600
        /*08a4*/ 	.word	0x000000ff
        /*08a8*/ 	.word	0x00038888
        /*08ac*/ 	.short	0x0100
        /*08ae*/ 	.byte	0x06
	.zero		1


	//   ....[14]....
        /*08b0*/ 	.word	0x00000730
        /*08b4*/ 	.word	0x000000ff
        /*08b8*/ 	.word	0x00038890
        /*08bc*/ 	.short	0x0100
        /*08be*/ 	.byte	0x08
	.zero		1


	//   ....[15]....
        /*08c0*/ 	.word	0x00000740
        /*08c4*/ 	.word	0x000000ff
        /*08c8*/ 	.word	0x000388a0
        /*08cc*/ 	.short	0x0100
        /*08ce*/ 	.byte	0x08
	.zero		1


	//   ....[16]....
        /*08d0*/ 	.word	0x00000750
        /*08d4*/ 	.word	0x000000ff
        /*08d8*/ 	.word	0x00038898
        /*08dc*/ 	.short	0x0100
        /*08de*/ 	.byte	0x08
	.zero		1


	//   ....[17]....
        /*08e0*/ 	.word	0x00000760
        /*08e4*/ 	.word	0x000000ff
        /*08e8*/ 	.word	0x000388a8
        /*08ec*/ 	.short	0x0100
        /*08ee*/ 	.byte	0x08
	.zero		1


	//   ....[18]....
        /*08f0*/ 	.word	0x00000890
        /*08f4*/ 	.word	0x000000ff
        /*08f8*/ 	.word	0x000388b0
        /*08fc*/ 	.short	0x0100
        /*08fe*/ 	.byte	0x08
	.zero		1


	//   ....[19]....
        /*0900*/ 	.word	0x000008a0
        /*0904*/ 	.word	0x000000ff
        /*0908*/ 	.word	0x000388c0
        /*090c*/ 	.short	0x0100
        /*090e*/ 	.byte	0x08
	.zero		1


	//   ....[20]....
        /*0910*/ 	.word	0x000008b0
        /*0914*/ 	.word	0x000000ff
        /*0918*/ 	.word	0x000388b8
        /*091c*/ 	.short	0x0100
        /*091e*/ 	.byte	0x08
	.zero		1


	//   ....[21]....
        /*0920*/ 	.word	0x000008c0
        /*0924*/ 	.word	0x000000ff
        /*0928*/ 	.word	0x000388c8
        /*092c*/ 	.short	0x0100
        /*092e*/ 	.byte	0x08
	.zero		1


	//   ....[22]....
        /*0930*/ 	.word	0x000017e0
        /*0934*/ 	.word	0x000000ff
        /*0938*/ 	.word	0x00038800
        /*093c*/ 	.short	0x010a
        /*093e*/ 	.byte	0x24
	.zero		1


	//   ....[23]....
        /*0940*/ 	.word	0x00001860
        /*0944*/ 	.word	0x000000ff
        /*0948*/ 	.word	0x00038830
        /*094c*/ 	.short	0x010a
        /*094e*/ 	.byte	0x24
	.zero		1


	//   ....[24]....
        /*0950*/ 	.word	0x000018f0
        /*0954*/ 	.word	0x000000ff
        /*0958*/ 	.word	0x00038830
        /*095c*/ 	.short	0x010a
        /*095e*/ 	.byte	0x24
	.zero		1


	//   ....[25]....
        /*0960*/ 	.word	0x000038b0
        /*0964*/ 	.word	0x0000001a
        /*0968*/ 	.word	0x00000000
        /*096c*/ 	.short	0x0101
        /*096e*/ 	.byte	0x3f
	.zero		1


	//   ....[26]....
        /*0970*/ 	.word	0x00004d10
        /*0974*/ 	.word	0x000000ff
        /*0978*/ 	.word	0x00038830
        /*097c*/ 	.short	0x010a
        /*097e*/ 	.byte	0x07
	.zero		1


	//   ....[27]....
        /*0980*/ 	.word	0x00004d50
        /*0984*/ 	.word	0x000000ff
        /*0988*/ 	.word	0x00038830
        /*098c*/ 	.short	0x010a
        /*098e*/ 	.byte	0x07
	.zero		1


	//   ....[28]....
        /*0990*/ 	.word	0x000050b0
        /*0994*/ 	.word	0x000000ff
        /*0998*/ 	.word	0x00038850
        /*099c*/ 	.short	0x010a
        /*099e*/ 	.byte	0x0a
	.zero		1


	//   ....[29]....
        /*09a0*/ 	.word	0x000050f0
        /*09a4*/ 	.word	0x000000ff
        /*09a8*/ 	.word	0x00038850
        /*09ac*/ 	.short	0x010a
        /*09ae*/ 	.byte	0x0a
	.zero		1


	//   ....[30]....
        /*09b0*/ 	.word	0x000073a0
        /*09b4*/ 	.word	0x00000003
        /*09b8*/ 	.word	0x00000000
        /*09bc*/ 	.short	0x0101
        /*09be*/ 	.byte	0x3f
	.zero		1


	//   ....[31]....
        /*09c0*/ 	.word	0x00007680
        /*09c4*/ 	.word	0x000000ff
        /*09c8*/ 	.word	0x00000000
        /*09cc*/ 	.short	0x0101
        /*09ce*/ 	.byte	0x04
	.zero		1


	//   ....[32]....
        /*09d0*/ 	.word	0x00008170
        /*09d4*/ 	.word	0x000000ff
        /*09d8*/ 	.word	0x00038830
        /*09dc*/ 	.short	0x010a
        /*09de*/ 	.byte	0x0a
	.zero		1


	//   ....[33]....
        /*09e0*/ 	.word	0x000081b0
        /*09e4*/ 	.word	0x000000ff
        /*09e8*/ 	.word	0x00038830
        /*09ec*/ 	.short	0x010a
        /*09ee*/ 	.byte	0x0a
	.zero		1


	//   ....[34]....
        /*09f0*/ 	.word	0x000084d0
        /*09f4*/ 	.word	0x000000ff
        /*09f8*/ 	.word	0x00038850
        /*09fc*/ 	.short	0x010a
        /*09fe*/ 	.byte	0x0a
	.zero		1


	//   ....[35]....
        /*0a00*/ 	.word	0x00008510
        /*0a04*/ 	.word	0x000000ff
        /*0a08*/ 	.word	0x00038850
        /*0a0c*/ 	.short	0x010a
        /*0a0e*/ 	.byte	0x0a
	.zero		1


	//   ....[36]....
        /*0a10*/ 	.word	0x00009fa0
        /*0a14*/ 	.word	0x00000003
        /*0a18*/ 	.word	0x00000000
        /*0a1c*/ 	.short	0x0101
        /*0a1e*/ 	.byte	0x3f
	.zero		1


	//   ....[37]....
        /*0a20*/ 	.word	0x0000a160
        /*0a24*/ 	.word	0x000000ff
        /*0a28*/ 	.word	0x00000000
        /*0a2c*/ 	.short	0x0101
        /*0a2e*/ 	.byte	0x07
	.zero		1


	//   ....[38]....
        /*0a30*/ 	.word	0x0000ab40
        /*0a34*/ 	.word	0x000000ff
        /*0a38*/ 	.word	0x00038850
        /*0a3c*/ 	.short	0x010a
        /*0a3e*/ 	.byte	0x07
	.zero		1


	//   ....[39]....
        /*0a40*/ 	.word	0x0000ab80
        /*0a44*/ 	.word	0x000000ff
        /*0a48*/ 	.word	0x00038850
        /*0a4c*/ 	.short	0x010a
        /*0a4e*/ 	.byte	0x07
	.zero		1


	//   ....[40]....
        /*0a50*/ 	.word	0x0000b160
        /*0a54*/ 	.word	0x000000ff
        /*0a58*/ 	.word	0x00000000
        /*0a5c*/ 	.short	0x0101
        /*0a5e*/ 	.byte	0x04
	.zero		1


	//   ....[41]....
        /*0a60*/ 	.word	0x0000d7e0
        /*0a64*/ 	.word	0x000000ff
        /*0a68*/ 	.word	0x00000000
        /*0a6c*/ 	.short	0x0101
        /*0a6e*/ 	.byte	0x04
	.zero		1


	//   ....[42]....
        /*0a70*/ 	.word	0x000105e0
        /*0a74*/ 	.word	0x000000ff
        /*0a78*/ 	.word	0x00038880
        /*0a7c*/ 	.short	0x010a
        /*0a7e*/ 	.byte	0x26
	.zero		1


	//   ....[43]....
        /*0a80*/ 	.word	0x000107a0
        /*0a84*/ 	.word	0x000000ff
        /*0a88*/ 	.word	0x00038840
        /*0a8c*/ 	.short	0x010a
        /*0a8e*/ 	.byte	0x26
	.zero		1


	//   ....[44]....
        /*0a90*/ 	.word	0x000114b0
        /*0a94*/ 	.word	0x000000ff
        /*0a98*/ 	.word	0x00038800
        /*0a9c*/ 	.short	0x0107
        /*0a9e*/ 	.byte	0x26
	.zero		1


	//   ....[45]....
        /*0aa0*/ 	.word	0x00011510
        /*0aa4*/ 	.word	0x000000ff
        /*0aa8*/ 	.word	0x00038800
        /*0aac*/ 	.short	0x0101
        /*0aae*/ 	.byte	0x26
	.zero		1


	//   ....[46]....
        /*0ab0*/ 	.word	0x00011520
        /*0ab4*/ 	.word	0x000000ff
        /*0ab8*/ 	.word	0x00038820
        /*0abc*/ 	.short	0x010a
        /*0abe*/ 	.byte	0x26
	.zero		1


	//   ....[47]....
        /*0ac0*/ 	.word	0x000118a0
        /*0ac4*/ 	.word	0x00000006
        /*0ac8*/ 	.word	0x00038880
        /*0acc*/ 	.short	0x010a
        /*0ace*/ 	.byte	0x3f
	.zero		1


	//   ....[48]....
        /*0ad0*/ 	.word	0x00011bc0
        /*0ad4*/ 	.word	0x00000006
        /*0ad8*/ 	.word	0x00038840
        /*0adc*/ 	.short	0x010a
        /*0ade*/ 	.byte	0x3f
	.zero		1


	//   ....[49]....
        /*0ae0*/ 	.word	0x00011f30
        /*0ae4*/ 	.word	0x00000013
        /*0ae8*/ 	.word	0x00038870
        /*0aec*/ 	.short	0x010a
        /*0aee*/ 	.byte	0x3f
	.zero		1


	//   ....[50]....
        /*0af0*/ 	.word	0x00011fa0
        /*0af4*/ 	.word	0x00000013
        /*0af8*/ 	.word	0x00038860
        /*0afc*/ 	.short	0x010a
        /*0afe*/ 	.byte	0x3f
	.zero		1


	//   ....[51]....
        /*0b00*/ 	.word	0x00012950
        /*0b04*/ 	.word	0x00000013
        /*0b08*/ 	.word	0x00038850
        /*0b0c*/ 	.short	0x0101
        /*0b0e*/ 	.byte	0x3f
	.zero		1


	//   ....[52]....
        /*0b10*/ 	.word	0x000129d0
        /*0b14*/ 	.word	0x00000013
        /*0b18*/ 	.word	0x00000000
        /*0b1c*/ 	.short	0x0101
        /*0b1e*/ 	.byte	0x3f
	.zero		1


	//   ....[53]....
        /*0b20*/ 	.word	0x00012ae0
        /*0b24*/ 	.word	0x00000010
        /*0b28*/ 	.word	0x00038870
        /*0b2c*/ 	.short	0x010a
        /*0b2e*/ 	.byte	0x3f
	.zero		1


	//   ....[54]....
        /*0b30*/ 	.word	0x00012b50
        /*0b34*/ 	.word	0x00000010
        /*0b38*/ 	.word	0x00038860
        /*0b3c*/ 	.short	0x010a
        /*0b3e*/ 	.byte	0x3f
	.zero		1


	//   ....[55]....
        /*0b40*/ 	.word	0x000134a0
        /*0b44*/ 	.word	0x00000010
        /*0b48*/ 	.word	0x00038850
        /*0b4c*/ 	.short	0x0101
        /*0b4e*/ 	.byte	0x3f
	.zero		1


	//   ....[56]....
        /*0b50*/ 	.word	0x00013500
        /*0b54*/ 	.word	0x00000000
        /*0b58*/ 	.word	0x00000000
        /*0b5c*/ 	.short	0x0101
        /*0b5e*/ 	.byte	0x3f
	.zero		1


	//   ....[57]....
        /*0b60*/ 	.word	0x000135b0
        /*0b64*/ 	.word	0x00000007
        /*0b68*/ 	.word	0x00038820
        /*0b6c*/ 	.short	0x010a
        /*0b6e*/ 	.byte	0x3f
	.zero		1


	//   ....[58]....
        /*0b70*/ 	.word	0x000136f0
        /*0b74*/ 	.word	0x00000006
        /*0b78*/ 	.word	0x00000000
        /*0b7c*/ 	.short	0x010a
        /*0b7e*/ 	.byte	0x3f
	.zero		1


	//   ....[59]....
        /*0b80*/ 	.word	0x00013760
        /*0b84*/ 	.word	0x00000005
        /*0b88*/ 	.word	0x00000000
        /*0b8c*/ 	.short	0x010a
        /*0b8e*/ 	.byte	0x3f
	.zero		1


	//   ....[60]....
        /*0b90*/ 	.word	0x000137b0
        /*0b94*/ 	.word	0x00000000
        /*0b98*/ 	.word	0x00038860
        /*0b9c*/ 	.short	0x010a
        /*0b9e*/ 	.byte	0x3f
	.zero		1


	//   ....[61]....
        /*0ba0*/ 	.word	0x00013800
        /*0ba4*/ 	.word	0x00000005
        /*0ba8*/ 	.word	0x00038860
        /*0bac*/ 	.short	0x010a
        /*0bae*/ 	.byte	0x3f
	.zero		1


	//   ....[62]....
        /*0bb0*/ 	.word	0x00013840
        /*0bb4*/ 	.word	0x00000000
        /*0bb8*/ 	.word	0x00038880
        /*0bbc*/ 	.short	0x010a
        /*0bbe*/ 	.byte	0x3f
	.zero		1


	//   ....[63]....
        /*0bc0*/ 	.word	0x00013860
        /*0bc4*/ 	.word	0x00000005
        /*0bc8*/ 	.word	0x00038880
        /*0bcc*/ 	.short	0x010a
        /*0bce*/ 	.byte	0x3f
	.zero		1


	//   ....[64]....
        /*0bd0*/ 	.word	0x000138d0
        /*0bd4*/ 	.word	0x00000002
        /*0bd8*/ 	.word	0x00038800
        /*0bdc*/ 	.short	0x010a
        /*0bde*/ 	.byte	0x3f
	.zero		1


	//   ....[65]....
        /*0be0*/ 	.word	0x00013930
        /*0be4*/ 	.word	0x00000002
        /*0be8*/ 	.word	0x00038830
        /*0bec*/ 	.short	0x010a
        /*0bee*/ 	.byte	0x3f
	.zero		1


	//   ....[66]....
        /*0bf0*/ 	.word	0x00013990
        /*0bf4*/ 	.word	0x00000014
        /*0bf8*/ 	.word	0x00038830
        /*0bfc*/ 	.short	0x010a
        /*0bfe*/ 	.byte	0x3f
	.zero		1


	//   ....[67]....
        /*0c00*/ 	.word	0x000139f0
        /*0c04*/ 	.word	0x0000000e
        /*0c08*/ 	.word	0x00038850
        /*0c0c*/ 	.short	0x010a
        /*0c0e*/ 	.byte	0x3f
	.zero		1


	//   ....[68]....
        /*0c10*/ 	.word	0x00013a50
        /*0c14*/ 	.word	0x0000000e
        /*0c18*/ 	.word	0x00038830
        /*0c1c*/ 	.short	0x010a
        /*0c1e*/ 	.byte	0x3f
	.zero		1


	//   ....[69]....
        /*0c20*/ 	.word	0x00013ab0
        /*0c24*/ 	.word	0x0000000b
        /*0c28*/ 	.word	0x00038850
        /*0c2c*/ 	.short	0x010a
        /*0c2e*/ 	.byte	0x3f
	.zero		1


	//   ....[70]....
        /*0c30*/ 	.word	0x00013b10
        /*0c34*/ 	.word	0x00000005
        /*0c38*/ 	.word	0x00038850
        /*0c3c*/ 	.short	0x010a
        /*0c3e*/ 	.byte	0x3f
	.zero		1


	//   ....[71]....
        /*0c40*/ 	.word	0x00013c70
        /*0c44*/ 	.word	0x00000003
        /*0c48*/ 	.word	0x00038880
        /*0c4c*/ 	.short	0x010a
        /*0c4e*/ 	.byte	0x3f
	.zero		1


	//   ....[72]....
        /*0c50*/ 	.word	0x00013cd0
        /*0c54*/ 	.word	0x00000003
        /*0c58*/ 	.word	0x00038840
        /*0c5c*/ 	.short	0x010a
        /*0c5e*/ 	.byte	0x3f
	.zero		1


	//   ....[73]....
        /*0c60*/ 	.word	0x000148b0
        /*0c64*/ 	.word	0x00000002
        /*0c68*/ 	.word	0x00038820
        /*0c6c*/ 	.short	0x010a
        /*0c6e*/ 	.byte	0x3f
	.zero		1


	//   ....[74]....
        /*0c70*/ 	.word	0x00014900
        /*0c74*/ 	.word	0x00000006
        /*0c78*/ 	.word	0x00038880
        /*0c7c*/ 	.short	0x010a
        /*0c7e*/ 	.byte	0x3f
	.zero		1


	//   ....[75]....
        /*0c80*/ 	.word	0x00014950
        /*0c84*/ 	.word	0x00000006
        /*0c88*/ 	.word	0x00038840
        /*0c8c*/ 	.short	0x010a
        /*0c8e*/ 	.byte	0x3f
	.zero		1


	//   ....[76]....
        /*0c90*/ 	.word	0x000149a0
        /*0c94*/ 	.word	0x00000013
        /*0c98*/ 	.word	0x00038870
        /*0c9c*/ 	.short	0x010a
        /*0c9e*/ 	.byte	0x3f
	.zero		1


	//   ....[77]....
        /*0ca0*/ 	.word	0x000149f0
        /*0ca4*/ 	.word	0x00000013
        /*0ca8*/ 	.word	0x00038860
        /*0cac*/ 	.short	0x010a
        /*0cae*/ 	.byte	0x3f
	.zero		1


	//   ....[78]....
        /*0cb0*/ 	.word	0x00014a40
        /*0cb4*/ 	.word	0x00000010
        /*0cb8*/ 	.word	0x00038870
        /*0cbc*/ 	.short	0x010a
        /*0cbe*/ 	.byte	0x3f
	.zero		1


	//   ....[79]....
        /*0cc0*/ 	.word	0x00014a90
        /*0cc4*/ 	.word	0x00000010
        /*0cc8*/ 	.word	0x00038860
        /*0ccc*/ 	.short	0x010a
        /*0cce*/ 	.byte	0x3f
	.zero		1


	//   ....[80]....
        /*0cd0*/ 	.word	0x00014ae0
        /*0cd4*/ 	.word	0x00000007
        /*0cd8*/ 	.word	0x00038820
        /*0cdc*/ 	.short	0x010a
        /*0cde*/ 	.byte	0x3f
	.zero		1


	//   ....[81]....
        /*0ce0*/ 	.word	0x00014b30
        /*0ce4*/ 	.word	0x00000006
        /*0ce8*/ 	.word	0x00000000
        /*0cec*/ 	.short	0x010a
        /*0cee*/ 	.byte	0x3f
	.zero		1


	//   ....[82]....
        /*0cf0*/ 	.word	0x00014b80
        /*0cf4*/ 	.word	0x00000005
        /*0cf8*/ 	.word	0x00000000
        /*0cfc*/ 	.short	0x010a
        /*0cfe*/ 	.byte	0x3f
	.zero		1


	//   ....[83]....
        /*0d00*/ 	.word	0x00014bd0
        /*0d04*/ 	.word	0x00000000
        /*0d08*/ 	.word	0x00038860
        /*0d0c*/ 	.short	0x010a
        /*0d0e*/ 	.byte	0x3f
	.zero		1


	//   ....[84]....
        /*0d10*/ 	.word	0x00014c20
        /*0d14*/ 	.word	0x00000005
        /*0d18*/ 	.word	0x00038860
        /*0d1c*/ 	.short	0x010a
        /*0d1e*/ 	.byte	0x3f
	.zero		1


	//   ....[85]....
        /*0d20*/ 	.word	0x00014c70
        /*0d24*/ 	.word	0x00000000
        /*0d28*/ 	.word	0x00038880
        /*0d2c*/ 	.short	0x010a
        /*0d2e*/ 	.byte	0x3f
	.zero		1


	//----- nvinfo : EIATTR_NUM_MBARRIERS
	.align		4
.L_521:
        /*0d30*/ 	.byte	0x03, 0x38
        /*0d32*/ 	.short	0x0016


	//----- nvinfo : EIATTR_EXIT_INSTR_OFFSETS
	.align		4
        /*0d34*/ 	.byte	0x04, 0x1c
        /*0d36*/ 	.short	(.L_523 - .L_522)


	//   ....[0]....
.L_522:
        /*0d38*/ 	.word	0x000138b0


	//----- nvinfo : EIATTR_MAX_THREADS
	.align		4
.L_523:
        /*0d3c*/ 	.byte	0x04, 0x05
        /*0d3e*/ 	.short	(.L_525 - .L_524)
.L_524:
        /*0d40*/ 	.word	0x00000180
        /*0d44*/ 	.word	0x00000001
        /*0d48*/ 	.word	0x00000001


	//----- nvinfo : EIATTR_CRS_STACK_SIZE
	.align		4
.L_525:
        /*0d4c*/ 	.byte	0x04, 0x1e
        /*0d4e*/ 	.short	(.L_527 - .L_526)
.L_526:
        /*0d50*/ 	.word	0x00000000


	//----- nvinfo : EIATTR_CBANK_PARAM_SIZE
	.align		4
.L_527:
        /*0d54*/ 	.byte	0x03, 0x19
        /*0d56*/ 	.short	0x0a70


	//----- nvinfo : EIATTR_PARAM_CBANK
	.align		4
        /*0d58*/ 	.byte	0x04, 0x0a
        /*0d5a*/ 	.short	(.L_529 - .L_528)
	.align		4
.L_528:
        /*0d5c*/ 	.word	index@(.nv.constant0._ZN7cutlass13device_kernelIN5flash11enable_sm90INS1_16FlashAttnFwdSm90INS1_25CollectiveMainloopFwdSm90ILi2EN4cute5tupleIJNS5_1CILi1EEES8_S8_EEENS6_IJNS7_ILi128EEESA_NS7_ILi256EEEEEELi256ENS_12float_e4m3_tEfNS_4arch4Sm90ELb1ELb0ELb1ELb0ELb0ELb0ELb0ELb1ELb1ELb1ELb1ELb0EEENS1_21CollectiveEpilogueFwdINS6_IJSA_SB_SA_EEES9_NS_10bfloat16_tESF_Li256ELb0ELb1ELb1ELb1EEENS1_19SingleTileSchedulerILb0ELb1ELb1ELi128EEEEEEEEEvNT_6ParamsE)
        /*0d60*/ 	.short	0x0210
        /*0d62*/ 	.short	0x0a70


	//----- nvinfo : EIATTR_SW_WAR
	.align		4
.L_529:
        /*0d64*/ 	.byte	0x04, 0x36
        /*0d66*/ 	.short	(.L_531 - .L_530)
.L_530:
        /*0d68*/ 	.word	0x00000008
.L_531:


//--------------------- .nv.info._ZN7cutlass13device_kernelIN5flash11enable_sm90INS1_16FlashAttnFwdSm90INS1_25CollectiveMainloopFwdSm90ILi2EN4cute5tupleIJNS5_1CILi1EEES8_S8_EEENS6_IJNS7_ILi128EEESA_NS7_ILi256EEEEEELi256ENS_12float_e4m3_tEfNS_4arch4Sm90ELb1ELb0ELb1ELb1ELb0ELb0ELb0ELb1ELb1ELb1ELb1ELb0EEENS1_21CollectiveEpilogueFwdINS6_IJSA_SB_SA_EEES9_NS_10bfloat16_tESF_Li256ELb1ELb1ELb1ELb1EEENS1_36VarlenDynamicPersistentTileSchedulerILi128ELi128ELi256ELi128ELb1ELb1ELb1ELb1ELb1ELb1EEEEEEEEEvNT_6ParamsE --------------------------
	.section	.nv.info._ZN7cutlass13device_kernelIN5flash11enable_sm90INS1_16FlashAttnFwdSm90INS1_25CollectiveMainloopFwdSm90ILi2EN4cute5tupleIJNS5_1CILi1EEES8_S8_EEENS6_IJNS7_ILi128EEESA_NS7_ILi256EEEEEELi256ENS_12float_e4m3_tEfNS_4arch4Sm90ELb1ELb0ELb1ELb1ELb0ELb0ELb0ELb1ELb1ELb1ELb1ELb0EEENS1_21CollectiveEpilogueFwdINS6_IJSA_SB_SA_EEES9_NS_10bfloat16_tESF_Li256ELb1ELb1ELb1ELb1EEENS1_36VarlenDynamicPersistentTileSchedulerILi128ELi128ELi256ELi128ELb1ELb1ELb1ELb1ELb1ELb1EEEEEEEEEvNT_6ParamsE,"",@"SHT_CUDA_INFO"
	.sectionflags	@""
	.align	4


	//----- nvinfo : EIATTR_CUDA_API_VERSION
	.align		4
        /*0000*/ 	.byte	0x04, 0x37
        /*0002*/ 	.short	(.L_533 - .L_532)
.L_532:
        /*0004*/ 	.word	0x00000082


	//----- nvinfo : EIATTR_KPARAM_INFO
	.align		4
.L_533:
        /*0008*/ 	.byte	0x04, 0x17
        /*000a*/ 	.short	(.L_535 - .L_534)
.L_534:
        /*000c*/ 	.word	0x00000000
        /*0010*/ 	.short	0x0000
        /*0012*/ 	.short	0x0070
        /*0014*/ 	.byte	0x00, 0xf0, 0x01, 0x2a


	//----- nvinfo : EIATTR_SPARSE_MMA_MASK
	.align		4
.L_535:
        /*0018*/ 	.byte	0x03, 0x50
        /*001a*/ 	.short	0x0000


	//----- nvinfo : EIATTR_MAXREG_COUNT
	.align		4
        /*001c*/ 	.byte	0x03, 0x1b
        /*001e*/ 	.short	0x00a8


	//----- nvinfo : EIATTR_NUM_BARRIERS
	.align		4
        /*0020*/ 	.byte	0x02, 0x4c
        /*0022*/ 	.byte	0x10
	.zero		1


	//----- nvinfo : EIATTR_EXTERNS
	.align		4
        /*0024*/ 	.byte	0x04, 0x0f
        /*0026*/ 	.short	(.L_537 - .L_536)


	//   ....[0]....
	.align		4
.L_536:
        /*0028*/ 	.word	index@(__assertfail)


	//----- nvinfo : EIATTR_ANNOTATIONS
	.align		4
.L_537:
        /*002c*/ 	.byte	0x04, 0x55
        /*002e*/ 	.short	(.L_539 - .L_538)


	//   ....[0]....
.L_538:
        /* <DEDUP_REMOVED lines=54> */


	//----- nvinfo : EIATTR_MERCURY_ISA_VERSION
	.align		4
.L_539:
        /*0380*/ 	.byte	0x03, 0x5f
        /*0382*/ 	.short	0x0101


	//----- nvinfo : EIATTR_UNUSED_LOAD_BYTE_OFFSET
	.align		4
        /*0384*/ 	.byte	0x04, 0x44
        /*0386*/ 	.short	(.L_541 - .L_540)


	//   ....[0]....
.L_540:
        /*0388*/ 	.word	0x00000a40
        /*038c*/ 	.word	0x0000fff0


	//   ....[1]....
        /*0390*/ 	.word	0x0000c500
        /*0394*/ 	.word	0x0000fff0


	//----- nvinfo : EIATTR_INT_WARP_WIDE_INSTR_OFFSETS
	.align		4
.L_541:
        /*0398*/ 	.byte	0x04, 0x31
        /*039a*/ 	.short	(.L_543 - .L_542)


	//   ....[0]....
.L_542:
        /*039c*/ 	.word	0x00000130


	//   ....[1]....
        /*03a0*/ 	.word	0x00000170


	//   ....[2]....
        /*03a4*/ 	.word	0x000001e0


	//   ....[3]....
        /*03a8*/ 	.word	0x000144b0


	//   ....[4]....
        /*03ac*/ 	.word	0x00014540


	//   ....[5]....
        /*03b0*/ 	.word	0x000175a0


	//   ....[6]....
        /*03b4*/ 	.word	0x00017600


	//----- nvinfo : EIATTR_COOP_GROUP_MASK_REGIDS
	.align		4
.L_543:
        /*03b8*/ 	.byte	0x04, 0x29
        /*03ba*/ 	.short	(.L_545 - .L_544)


	//   ....[0]....
.L_544:
        /*03bc*/ 	.word	0xffffffff


	//   ....[1]....
        /*03c0*/ 	.word	0xffffffff


	//   ....[2]....
        /*03c4*/ 	.word	0xffffffff


	//   ....[3]....
        /*03c8*/ 	.word	0xffffffff


	//   ....[4]....
        /*03cc*/ 	.word	0xffffffff


	//   ....[5]....
        /*03d0*/ 	.word	0xffffffff


	//   ....[6]....
        /*03d4*/ 	.word	0xffffffff


	//   ....[7]....
        /*03d8*/ 	.word	0xffffffff


	//   ....[8]....
        /*03dc*/ 	.word	0xffffffff


	//   ....[9]....
        /*03e0*/ 	.word	0xffffffff


	//   ....[10]....
        /*03e4*/ 	.word	0xffffffff


	//   ....[11]....
        /*03e8*/ 	.word	0xffffffff


	//   ....[12]....
        /*03ec*/ 	.word	0xffffffff


	//   ....[13]....
        /*03f0*/ 	.word	0xffffffff


	//   ....[14]....
        /*03f4*/ 	.word	0xffffffff


	//   ....[15]....
        /*03f8*/ 	.word	0xffffffff


	//   ....[16]....
        /*03fc*/ 	.word	0xffffffff


	//   ....[17]....
        /*0400*/ 	.word	0xffffffff


	//   ....[18]....
        /*0404*/ 	.word	0xffffffff


	//   ....[19]....
        /*0408*/ 	.word	0xffffffff


	//   ....[20]....
        /*040c*/ 	.word	0xffffffff


	//   ....[21]....
        /*0410*/ 	.word	0xffffffff


	//   ....[22]....
        /*0414*/ 	.word	0xffffffff


	//   ....[23]....
        /*0418*/ 	.word	0xffffffff


	//   ....[24]....
        /*041c*/ 	.word	0xffffffff


	//   ....[25]....
        /*0420*/ 	.word	0xffffffff


	//   ....[26]....
        /*0424*/ 	.word	0xffffffff


	//   ....[27]....
        /*0428*/ 	.word	0xffffffff


	//   ....[28]....
        /*042c*/ 	.word	0xffffffff


	//   ....[29]....
        /*0430*/ 	.word	0xffffffff


	//   ....[30]....
        /*0434*/ 	.word	0xffffffff


	//   ....[31]....
        /*0438*/ 	.word	0xffffffff


	//   ....[32]....
        /*043c*/ 	.word	0xffffffff


	//   ....[33]....
        /*0440*/ 	.word	0xffffffff


	//   ....[34]....
        /*0444*/ 	.word	0xffffffff


	//   ....[35]....
        /*0448*/ 	.word	0xffffffff


	//   ....[36]....
        /*044c*/ 	.word	0xffffffff


	//   ....[37]....
        /*0450*/ 	.word	0xffffffff


	//   ....[38]....
        /*0454*/ 	.word	0xffffffff


	//   ....[39]....
        /*0458*/ 	.word	0xffffffff


	//   ....[40]....
        /*045c*/ 	.word	0xffffffff


	//   ....[41]....
        /*0460*/ 	.word	0xffffffff


	//   ....[42]....
        /*0464*/ 	.word	0xffffffff


	//   ....[43]....
        /*0468*/ 	.word	0xffffffff


	//   ....[44]....
        /*046c*/ 	.word	0xffffffff


	//   ....[45]....
        /*0470*/ 	.word	0xffffffff


	//   ....[46]....
        /*0474*/ 	.word	0xffffffff


	//   ....[47]....
        /*0478*/ 	.word	0xffffffff


	//   ....[48]....
        /*047c*/ 	.word	0xffffffff


	//   ....[49]....
        /*0480*/ 	.word	0xffffffff


	//   ....[50]....
        /*0484*/ 	.word	0xffffffff


	//   ....[51]....
        /*0488*/ 	.word	0xffffffff


	//   ....[52]....
        /*048c*/ 	.word	0xffffffff


	//   ....[53]....
        /*0490*/ 	.word	0xffffffff


	//   ....[54]....
        /*0494*/ 	.word	0xffffffff


	//   ....[55]....
        /*0498*/ 	.word	0xffffffff


	//   ....[56]....
        /*049c*/ 	.word	0xffffffff


	//   ....[57]....
        /*04a0*/ 	.word	0xffffffff


	//   ....[58]....
        /*04a4*/ 	.word	0xffffffff


	//   ....[59]....
        /*04a8*/ 	.word	0xffffffff


	//   ....[60]....
        /*04ac*/ 	.word	0xffffffff


	//   ....[61]....
        /*04b0*/ 	.word	0xffffffff


	//   ....[62]....
        /*04b4*/ 	.word	0xffffffff


	//   ....[63]....
        /*04b8*/ 	.word	0xffffffff


	//   ....[64]....
        /*04bc*/ 	.word	0xffffffff


	//   ....[65]....
        /*04c0*/ 	.word	0xffffffff


	//   ....[66]....
        /*04c4*/ 	.word	0xffffffff


	//   ....[67]....
        /*04c8*/ 	.word	0xffffffff


	//   ....[68]....
        /*04cc*/ 	.word	0xffffffff


	//   ....[69]....
        /*04d0*/ 	.word	0xffffffff


	//   ....[70]....
        /*04d4*/ 	.word	0xffffffff


	//   ....[71]....
        /*04d8*/ 	.word	0xffffffff


	//   ....[72]....
        /*04dc*/ 	.word	0xffffffff


	//   ....[73]....
        /*04e0*/ 	.word	0xffffffff


	//   ....[74]....
        /*04e4*/ 	.word	0xffffffff


	//   ....[75]....
        /*04e8*/ 	.word	0xffffffff


	//   ....[76]....
        /*04ec*/ 	.word	0xffffffff


	//   ....[77]....
        /*04f0*/ 	.word	0xffffffff


	//   ....[78]....
        /*04f4*/ 	.word	0xffffffff


	//   ....[79]....
        /*04f8*/ 	.word	0xffffffff


	//   ....[80]....
        /*04fc*/ 	.word	0xffffffff


	//   ....[81]....
        /*0500*/ 	.word	0xffffffff


	//   ....[82]....
        /*0504*/ 	.word	0xffffffff


	//   ....[83]....
        /*0508*/ 	.word	0xffffffff


	//   ....[84]....
        /*050c*/ 	.word	0xffffffff


	//   ....[85]....
        /*0510*/ 	.word	0xffffffff


	//   ....[86]....
        /*0514*/ 	.word	0xffffffff


	//   ....[87]....
        /*0518*/ 	.word	0xffffffff


	//   ....[88]....
        /*051c*/ 	.word	0xffffffff


	//   ....[89]....
        /*0520*/ 	.word	0xffffffff


	//   ....[90]....
        /*0524*/ 	.word	0xffffffff


	//   ....[91]....
        /*0528*/ 	.word	0xffffffff


	//   ....[92]....
        /*052c*/ 	.word	0xffffffff


	//   ....[93]....
        /*0530*/ 	.word	0xffffffff


	//   ....[94]....
        /*0534*/ 	.word	0xffffffff


	//   ....[95]....
        /*0538*/ 	.word	0xffffffff


	//   ....[96]....
        /*053c*/ 	.word	0xffffffff


	//   ....[97]....
        /*0540*/ 	.word	0xffffffff


	//   ....[98]....
        /*0544*/ 	.word	0xffffffff


	//   ....[99]....
        /*0548*/ 	.word	0xffffffff


	//   ....[100]....
        /*054c*/ 	.word	0xffffffff


	//   ....[101]....
        /*0550*/ 	.word	0xffffffff


	//   ....[102]....
        /*0554*/ 	.word	0xffffffff


	//   ....[103]....
        /*0558*/ 	.word	0xffffffff


	//   ....[104]....
        /*055c*/ 	.word	0xffffffff


	//   ....[105]....
        /*0560*/ 	.word	0xffffffff


	//   ....[106]....
        /*0564*/ 	.word	0xffffffff


	//   ....[107]....
        /*0568*/ 	.word	0xffffffff


	//   ....[108]....
        /*056c*/ 	.word	0xffffffff


	//   ....[109]....
        /*0570*/ 	.word	0xffffffff


	//   ....[110]....
        /*0574*/ 	.word	0xffffffff


	//   ....[111]....
        /*0578*/ 	.word	0xffffffff


	//   ....[112]....
        /*057c*/ 	.word	0xffffffff


	//   ....[113]....
        /*0580*/ 	.word	0xffffffff


	//   ....[114]....
        /*0584*/ 	.word	0xffffffff


	//   ....[115]....
        /*0588*/ 	.word	0xffffffff


	//   ....[116]....
        /*058c*/ 	.word	0xffffffff


	//   ....[117]....
        /*0590*/ 	.word	0xffffffff


	//   ....[118]....
        /*0594*/ 	.word	0xffffffff


	//   ....[119]....
        /*0598*/ 	.word	0xffffffff


	//   ....[120]....
        /*059c*/ 	.word	0xffffffff


	//   ....[121]....
        /*05a0*/ 	.word	0xffffffff


	//   ....[122]....
        /*05a4*/ 	.word	0xffffffff


	//   ....[123]....
        /*05a8*/ 	.word	0xffffffff


	//   ....[124]....
        /*05ac*/ 	.word	0xffffffff


	//   ....[125]....
        /*05b0*/ 	.word	0xffffffff


	//   ....[126]....
        /*05b4*/ 	.word	0xffffffff


	//   ....[127]....
        /*05b8*/ 	.word	0xffffffff


	//   ....[128]....
        /*05bc*/ 	.word	0xffffffff


	//   ....[129]....
        /*05c0*/ 	.word	0xffffffff


	//   ....[130]....
        /*05c4*/ 	.word	0xffffffff


	//   ....[131]....
        /*05c8*/ 	.word	0xffffffff


	//   ....[132]....
        /*05cc*/ 	.word	0xffffffff


	//   ....[133]....
        /*05d0*/ 	.word	0xffffffff


	//   ....[134]....
        /*05d4*/ 	.word	0xffffffff


	//   ....[135]....
        /*05d8*/ 	.word	0xffffffff


	//   ....[136]....
        /*05dc*/ 	.word	0xffffffff


	//   ....[137]....
        /*05e0*/ 	.word	0xffffffff


	//   ....[138]....
        /*05e4*/ 	.word	0xffffffff


	//   ....[139]....
        /*05e8*/ 	.word	0xffffffff


	//   ....[140]....
        /*05ec*/ 	.word	0xffffffff


	//   ....[141]....
        /*05f0*/ 	.word	0xffffffff


	//   ....[142]....
        /*05f4*/ 	.word	0xffffffff


	//   ....[143]....
        /*05f8*/ 	.word	0xffffffff


	//   ....[144]....
        /*05fc*/ 	.word	0xffffffff


	//   ....[145]....
        /*0600*/ 	.word	0xffffffff


	//   ....[146]....
        /*0604*/ 	.word	0xffffffff


	//   ....[147]....
        /*0608*/ 	.word	0xffffffff


	//   ....[148]....
        /*060c*/ 	.word	0xffffffff


	//   ....[149]....
        /*0610*/ 	.word	0xffffffff


	//   ....[150]....
        /*0614*/ 	.word	0xffffffff


	//   ....[151]....
        /*0618*/ 	.word	0xffffffff


	//   ....[152]....
        /*061c*/ 	.word	0xffffffff


	//   ....[153]....
        /*0620*/ 	.word	0xffffffff


	//   ....[154]....
        /*0624*/ 	.word	0xffffffff


	//   ....[155]....
        /*0628*/ 	.word	0xffffffff


	//   ....[156]....
        /*062c*/ 	.word	0xffffffff


	//   ....[157]....
        /*0630*/ 	.word	0xffffffff


	//   ....[158]....
        /*0634*/ 	.word	0xffffffff


	//   ....[159]....
        /*0638*/ 	.word	0xffffffff


	//   ....[160]....
        /*063c*/ 	.word	0xffffffff


	//   ....[161]....
        /*0640*/ 	.word	0xffffffff


	//   ....[162]....
        /*0644*/ 	.word	0xffffffff


	//   ....[163]....
        /*0648*/ 	.word	0xffffffff


	//   ....[164]....
        /*064c*/ 	.word	0xffffffff


	//   ....[165]....
        /*0650*/ 	.word	0xffffffff


	//   ....[166]....
        /*0654*/ 	.word	0xffffffff


	//   ....[167]....
        /*0658*/ 	.word	0xffffffff


	//   ....[168]....
        /*065c*/ 	.word	0xffffffff


	//   ....[169]....
        /*0660*/ 	.word	0xffffffff


	//   ....[170]....
        /*0664*/ 	.word	0xffffffff


	//   ....[171]....
        /*0668*/ 	.word	0xffffffff


	//   ....[172]....
        /*066c*/ 	.word	0xffffffff


	//   ....[173]....
        /*0670*/ 	.word	0xffffffff


	//   ....[174]....
        /*0674*/ 	.word	0xffffffff


	//   ....[175]....
        /*0678*/ 	.word	0xffffffff


	//   ....[176]....
        /*067c*/ 	.word	0xffffffff


	//   ....[177]....
        /*0680*/ 	.word	0xffffffff


	//   ....[178]....
        /*0684*/ 	.word	0xffffffff


	//   ....[179]....
        /*0688*/ 	.word	0xffffffff


	//   ....[180]....
        /*068c*/ 	.word	0xffffffff


	//   ....[181]....
        /*0690*/ 	.word	0xffffffff


	//   ....[182]....
        /*0694*/ 	.word	0xffffffff


	//   ....[183]....
        /*0698*/ 	.word	0xffffffff


	//   ....[184]....
        /*069c*/ 	.word	0xffffffff


	//   ....[185]....
        /*06a0*/ 	.word	0xffffffff


	//   ....[186]....
        /*06a4*/ 	.word	0xffffffff


	//   ....[187]....
        /*06a8*/ 	.word	0xffffffff


	//   ....[188]....
        /*06ac*/ 	.word	0xffffffff


	//   ....[189]....
        /*06b0*/ 	.word	0xffffffff


	//   ....[190]....
        /*06b4*/ 	.word	0xffffffff


	//   ....[191]....
        /*06b8*/ 	.word	0xffffffff


	//   ....[192]....
        /*06bc*/ 	.word	0xffffffff


	//   ....[193]....
        /*06c0*/ 	.word	0xffffffff


	//   ....[194]....
        /*06c4*/ 	.word	0xffffffff


	//   ....[195]....
        /*06c8*/ 	.word	0xffffffff


	//   ....[196]....
        /*06cc*/ 	.word	0xffffffff


	//   ....[197]....
        /*06d0*/ 	.word	0xffffffff


	//   ....[198]....
        /*06d4*/ 	.word	0xffffffff


	//   ....[199]....
        /*06d8*/ 	.word	0xffffffff


	//   ....[200]....
        /*06dc*/ 	.word	0xffffffff


	//   ....[201]....
        /*06e0*/ 	.word	0xffffffff


	//   ....[202]....
        /*06e4*/ 	.word	0xffffffff


	//   ....[203]....
        /*06e8*/ 	.word	0xffffffff


	//   ....[204]....
        /*06ec*/ 	.word	0xffffffff


	//   ....[205]....
        /*06f0*/ 	.word	0xffffffff


	//   ....[206]....
        /*06f4*/ 	.word	0xffffffff


	//   ....[207]....
        /*06f8*/ 	.word	0xffffffff


	//   ....[208]....
        /*06fc*/ 	.word	0xffffffff


	//   ....[209]....
        /*0700*/ 	.word	0xffffffff


	//   ....[210]....
        /*0704*/ 	.word	0xffffffff


	//   ....[211]....
        /*0708*/ 	.word	0xffffffff


	//   ....[212]....
        /*070c*/ 	.word	0xffffffff


	//   ....[213]....
        /*0710*/ 	.word	0xffffffff


	//   ....[214]....
        /*0714*/ 	.word	0xffffffff


	//   ....[215]....
        /*0718*/ 	.word	0xffffffff


	//   ....[216]....
        /*071c*/ 	.word	0xffffffff


	//   ....[217]....
        /*0720*/ 	.word	0xffffffff


	//   ....[218]....
        /*0724*/ 	.word	0xffffffff


	//   ....[219]....
        /*0728*/ 	.word	0xffffffff


	//   ....[220]....
        /*072c*/ 	.word	0xffffffff


	//   ....[221]....
        /*0730*/ 	.word	0xffffffff


	//   ....[222]....
        /*0734*/ 	.word	0xffffffff


	//   ....[223]....
        /*0738*/ 	.word	0xffffffff


	//   ....[224]....
        /*073c*/ 	.word	0xffffffff


	//   ....[225]....
        /*0740*/ 	.word	0xffffffff


	//   ....[226]....
        /*0744*/ 	.word	0xffffffff


	//   ....[227]....
        /*0748*/ 	.word	0xffffffff


	//   ....[228]....
        /*074c*/ 	.word	0xffffffff


	//   ....[229]....
        /*0750*/ 	.word	0xffffffff


	//   ....[230]....
        /*0754*/ 	.word	0xffffffff


	//   ....[231]....
        /*0758*/ 	.word	0xffffffff


	//   ....[232]....
        /*075c*/ 	.word	0xffffffff


	//   ....[233]....
        /*0760*/ 	.word	0x0500000f


	//   ....[234]....
        /*0764*/ 	.word	0x0500000f


	//   ....[235]....
        /*0768*/ 	.word	0x0500000f


	//   ....[236]....
        /*076c*/ 	.word	0x0500000f


	//   ....[237]....
        /*0770*/ 	.word	0x0500000f


	//   ....[238]....
        /*0774*/ 	.word	0x0500000f


	//   ....[239]....
        /*0778*/ 	.word	0x0500000f


	//   ....[240]....
        /*077c*/ 	.word	0x0500000f


	//   ....[241]....
        /*0780*/ 	.word	0x0500000f


	//   ....[242]....
        /*0784*/ 	.word	0x0500000f


	//   ....[243]....
        /*0788*/ 	.word	0x0500000f


	//   ....[244]....
        /*078c*/ 	.word	0x0500000f


	//   ....[245]....
        /*0790*/ 	.word	0x0500000f


	//   ....[246]....
        /*0794*/ 	.word	0x0500000f


	//   ....[247]....
        /*0798*/ 	.word	0x0500000f


	//   ....[248]....
        /*079c*/ 	.word	0x0500000f


	//   ....[249]....
        /*07a0*/ 	.word	0x0500000f


	//   ....[250]....
        /*07a4*/ 	.word	0x0500000f


	//----- nvinfo : EIATTR_COOP_GROUP_INSTR_OFFSETS
	.align		4
.L_545:
        /*07a8*/ 	.byte	0x04, 0x28
        /*07aa*/ 	.short	(.L_547 - .L_546)


	//   ....[0]....
.L_546:
        /*07ac*/ 	.word	0x00000070


	//   ....[1]....
        /*07b0*/ 	.word	0x00000140


	//   ....[2]....
        /*07b4*/ 	.word	0x00000190


	//   ....[3]....
        /*07b8*/ 	.word	0x000003c0


	//   ....[4]....
        /*07bc*/ 	.word	0x00000520


	//   ....[5]....
        /*07c0*/ 	.word	0x00000640


	//   ....[6]....
        /*07c4*/ 	.word	0x000007a0


	//   ....[7]....
        /*07c8*/ 	.word	0x00001f70


	//   ....[8]....
        /*07cc*/ 	.word	0x00002c40


	//   ....[9]....
        /*07d0*/ 	.word	0x00003010


	//   ....[10]....
        /*07d4*/ 	.word	0x00003890


	//   ....[11]....
        /*07d8*/ 	.word	0x000038f0


	//   ....[12]....
        /*07dc*/ 	.word	0x000043b0


	//   ....[13]....
        /*07e0*/ 	.word	0x00004430


	//   ....[14]....
        /*07e4*/ 	.word	0x000063b0


	//   ....[15]....
        /*07e8*/ 	.word	0x000063e0


	//   ....[16]....
        /*07ec*/ 	.word	0x00006be0


	//   ....[17]....
        /*07f0*/ 	.word	0x00006d20


	//   ....[18]....
        /*07f4*/ 	.word	0x00007410


	//   ....[19]....
        /*07f8*/ 	.word	0x000074a0


	//   ....[20]....
        /*07fc*/ 	.word	0x00009cf0


	//   ....[21]....
        /*0800*/ 	.word	0x00009d10


	//   ....[22]....
        /*0804*/ 	.word	0x00009d30


	//   ....[23]....
        /*0808*/ 	.word	0x00009d50


	//   ....[24]....
        /*080c*/ 	.word	0x0000b930


	//   ....[25]....
        /*0810*/ 	.word	0x0000b940


	//   ....[26]....
        /*0814*/ 	.word	0x0000b9d0


	//   ....[27]....
        /*0818*/ 	.word	0x0000b9e0


	//   ....[28]....
        /*081c*/ 	.word	0x0000d000


	//   ....[29]....
        /*0820*/ 	.word	0x0000d030


	//   ....[30]....
        /*0824*/ 	.word	0x0000d080


	//   ....[31]....
        /*0828*/ 	.word	0x0000d0d0


	//   ....[32]....
        /*082c*/ 	.word	0x0000d100


	//   ....[33]....
        /*0830*/ 	.word	0x0000d180


	//   ....[34]....
        /*0834*/ 	.word	0x0000d1b0


	//   ....[35]....
        /*0838*/ 	.word	0x0000d1e0


	//   ....[36]....
        /*083c*/ 	.word	0x0000d210


	//   ....[37]....
        /*0840*/ 	.word	0x0000d240


	//   ....[38]....
        /*0844*/ 	.word	0x0000d270


	//   ....[39]....
        /*0848*/ 	.word	0x0000d2a0


	//   ....[40]....
        /*084c*/ 	.word	0x0000d300


	//   ....[41]....
        /*0850*/ 	.word	0x0000d330


	//   ....[42]....
        /*0854*/ 	.word	0x0000d370


	//   ....[43]....
        /*0858*/ 	.word	0x0000d3a0


	//   ....[44]....
        /*085c*/ 	.word	0x0000d3e0


	//   ....[45]....
        /*0860*/ 	.word	0x0000d440


	//   ....[46]....
        /*0864*/ 	.word	0x0000d470


	//   ....[47]....
        /*0868*/ 	.word	0x0000d4a0


	//   ....[48]....
        /*086c*/ 	.word	0x0000d4d0


	//   ....[49]....
        /*0870*/ 	.word	0x0000d500


	//   ....[50]....
        /*0874*/ 	.word	0x0000d530


	//   ....[51]....
        /*0878*/ 	.word	0x0000d560


	//   ....[52]....
        /*087c*/ 	.word	0x0000d590


	//   ....[53]....
        /*0880*/ 	.word	0x0000d5c0


	//   ....[54]....
        /*0884*/ 	.word	0x0000d5f0


	//   ....[55]....
        /*0888*/ 	.word	0x0000d630


	//   ....[56]....
        /*088c*/ 	.word	0x0000d660


	//   ....[57]....
        /*0890*/ 	.word	0x0000d670


	//   ....[58]....
        /*0894*/ 	.word	0x0000d680


	//   ....[59]....
        /*0898*/ 	.word	0x0000d690


	//   ....[60]....
        /*089c*/ 	.word	0x0000d6a0


	//   ....[61]....
        /*08a0*/ 	.word	0x0000d6b0


	//   ....[62]....
        /*08a4*/ 	.word	0x0000d6c0


	//   ....[63]....
        /*08a8*/ 	.word	0x0000d6d0


	//   ....[64]....
        /*08ac*/ 	.word	0x0000d6e0


	//   ....[65]....
        /*08b0*/ 	.word	0x0000d6f0


	//   ....[66]....
        /*08b4*/ 	.word	0x0000d700


	//   ....[67]....
        /*08b8*/ 	.word	0x0000d710


	//   ....[68]....
        /*08bc*/ 	.word	0x0000d720


	//   ....[69]....
        /*08c0*/ 	.word	0x0000d730


	//   ....[70]....
        /*08c4*/ 	.word	0x0000d740


	//   ....[71]....
        /*08c8*/ 	.word	0x0000d750


	//   ....[72]....
        /*08cc*/ 	.word	0x0000d760


	//   ....[73]....
        /*08d0*/ 	.word	0x0000d770


	//   ....[74]....
        /*08d4*/ 	.word	0x0000d780


	//   ....[75]....
        /*08d8*/ 	.word	0x0000d790


	//   ....[76]....
        /*08dc*/ 	.word	0x0000d7a0


	//   ....[77]....
        /*08e0*/ 	.word	0x0000d7b0


	//   ....[78]....
        /*08e4*/ 	.word	0x0000d7c0


	//   ....[79]....
        /*08e8*/ 	.word	0x0000d7d0


	//   ....[80]....
        /*08ec*/ 	.word	0x0000d7e0


	//   ....[81]....
        /*08f0*/ 	.word	0x0000d7f0


	//   ....[82]....
        /*08f4*/ 	.word	0x0000d800


	//   ....[83]....
        /*08f8*/ 	.word	0x0000d810


	//   ....[84]....
        /*08fc*/ 	.word	0x0000d820


	//   ....[85]....
        /*0900*/ 	.word	0x0000d840


	//   ....[86]....
        /*0904*/ 	.word	0x0000d850


	//   ....[87]....
        /*0908*/ 	.word	0x0000d860


	//   ....[88]....
        /*090c*/ 	.word	0x0000d870


	//   ....[89]....
        /*0910*/ 	.word	0x0000d880


	//   ....[90]....
        /*0914*/ 	.word	0x0000d890


	//   ....[91]....
        /*0918*/ 	.word	0x0000d8a0


	//   ....[92]....
        /*091c*/ 	.word	0x0000d8c0


	//   ....[93]....
        /*0920*/ 	.word	0x0000d8d0


	//   ....[94]....
        /*0924*/ 	.word	0x0000d900


	//   ....[95]....
        /*0928*/ 	.word	0x0000d910


	//   ....[96]....
        /*092c*/ 	.word	0x0000d920


	//   ....[97]....
        /*0930*/ 	.word	0x0000d930


	//   ....[98]....
        /*0934*/ 	.word	0x0000d940


	//   ....[99]....
        /*0938*/ 	.word	0x0000d950


	//   ....[100]....
        /*093c*/ 	.word	0x0000d960


	//   ....[101]....
        /*0940*/ 	.word	0x0000d970


	//   ....[102]....
        /*0944*/ 	.word	0x0000d980


	//   ....[103]....
        /*0948*/ 	.word	0x0000d990


	//   ....[104]....
        /*094c*/ 	.word	0x0000d9a0


	//   ....[105]....
        /*0950*/ 	.word	0x0000d9b0


	//   ....[106]....
        /*0954*/ 	.word	0x0000d9e0


	//   ....[107]....
        /*0958*/ 	.word	0x0000d9f0


	//   ....[108]....
        /*095c*/ 	.word	0x0000da00


	//   ....[109]....
        /*0960*/ 	.word	0x0000da10


	//   ....[110]....
        /*0964*/ 	.word	0x0000da20


	//   ....[111]....
        /*0968*/ 	.word	0x0000da50


	//   ....[112]....
        /*096c*/ 	.word	0x0000da70


	//   ....[113]....
        /*0970*/ 	.word	0x0000da80


	//   ....[114]....
        /*0974*/ 	.word	0x0000da90


	//   ....[115]....
        /*0978*/ 	.word	0x0000dab0


	//   ....[116]....
        /*097c*/ 	.word	0x0000dad0


	//   ....[117]....
        /*0980*/ 	.word	0x0000dae0


	//   ....[118]....
        /*0984*/ 	.word	0x0000daf0


	//   ....[119]....
        /*0988*/ 	.word	0x0000db00


	//   ....[120]....
        /*098c*/ 	.word	0x0000db10


	//   ....[121]....
        /*0990*/ 	.word	0x0000db20


	//   ....[122]....
        /*0994*/ 	.word	0x0000db50


	//   ....[123]....
        /*0998*/ 	.word	0x0000db60


	//   ....[124]....
        /*099c*/ 	.word	0x0000db80


	//   ....[125]....
        /*09a0*/ 	.word	0x0000dba0


	//   ....[126]....
        /*09a4*/ 	.word	0x0000dbb0


	//   ....[127]....
        /*09a8*/ 	.word	0x0000dbe0


	//   ....[128]....
        /*09ac*/ 	.word	0x0000dc10


	//   ....[129]....
        /*09b0*/ 	.word	0x0000dc20


	//   ....[130]....
        /*09b4*/ 	.word	0x0000dc30


	//   ....[131]....
        /*09b8*/ 	.word	0x0000dc40


	//   ....[132]....
        /*09bc*/ 	.word	0x0000dc50


	//   ....[133]....
        /*09c0*/ 	.word	0x0000dc60


	//   ....[134]....
        /*09c4*/ 	.word	0x0000dc80


	//   ....[135]....
        /*09c8*/ 	.word	0x0000dc90


	//   ....[136]....
        /*09cc*/ 	.word	0x0000dca0


	//   ....[137]....
        /*09d0*/ 	.word	0x0000dcb0


	//   ....[138]....
        /*09d4*/ 	.word	0x0000dcd0


	//   ....[139]....
        /*09d8*/ 	.word	0x0000dd00


	//   ....[140]....
        /*09dc*/ 	.word	0x0000dd30


	//   ....[141]....
        /*09e0*/ 	.word	0x0000dd50


	//   ....[142]....
        /*09e4*/ 	.word	0x0000dd80


	//   ....[143]....
        /*09e8*/ 	.word	0x0000ddb0


	//   ....[144]....
        /*09ec*/ 	.word	0x0000dde0


	//   ....[145]....
        /*09f0*/ 	.word	0x0000ddf0


	//   ....[146]....
        /*09f4*/ 	.word	0x0000de10


	//   ....[147]....
        /*09f8*/ 	.word	0x0000de40


	//   ....[148]....
        /*09fc*/ 	.word	0x0000de70


	//   ....[149]....
        /*0a00*/ 	.word	0x0000dea0


	//   ....[150]....
        /*0a04*/ 	.word	0x0000ded0


	//   ....[151]....
        /*0a08*/ 	.word	0x0000df00


	//   ....[152]....
        /*0a0c*/ 	.word	0x0000df30


	//   ....[153]....
        /*0a10*/ 	.word	0x0000df60


	//   ....[154]....
        /*0a14*/ 	.word	0x0000df90


	//   ....[155]....
        /*0a18*/ 	.word	0x0000dfc0


	//   ....[156]....
        /*0a1c*/ 	.word	0x0000eec0


	//   ....[157]....
        /*0a20*/ 	.word	0x0000eed0


	//   ....[158]....
        /*0a24*/ 	.word	0x0000eee0


	//   ....[159]....
        /*0a28*/ 	.word	0x0000eef0


	//   ....[160]....
        /*0a2c*/ 	.word	0x0000f9a0


	//   ....[161]....
        /*0a30*/ 	.word	0x0000f9c0


	//   ....[162]....
        /*0a34*/ 	.word	0x0000fb60


	//   ....[163]....
        /*0a38*/ 	.word	0x0000fb80


	//   ....[164]....
        /*0a3c*/ 	.word	0x0000fcc0


	//   ....[165]....
        /*0a40*/ 	.word	0x0000fce0


	//   ....[166]....
        /*0a44*/ 	.word	0x0000fe30


	//   ....[167]....
        /*0a48*/ 	.word	0x0000fe50


	//   ....[168]....
        /*0a4c*/ 	.word	0x00010430


	//   ....[169]....
        /*0a50*/ 	.word	0x00010470


	//   ....[170]....
        /*0a54*/ 	.word	0x00010f40


	//   ....[171]....
        /*0a58*/ 	.word	0x00010f50


	//   ....[172]....
        /*0a5c*/ 	.word	0x00012150


	//   ....[173]....
        /*0a60*/ 	.word	0x00012180


	//   ....[174]....
        /*0a64*/ 	.word	0x000122f0


	//   ....[175]....
        /*0a68*/ 	.word	0x00012310


	//   ....[176]....
        /*0a6c*/ 	.word	0x00012450


	//   ....[177]....
        /*0a70*/ 	.word	0x00012470


	//   ....[178]....
        /*0a74*/ 	.word	0x000125c0


	//   ....[179]....
        /*0a78*/ 	.word	0x000125e0


	//   ....[180]....
        /*0a7c*/ 	.word	0x000127b0


	//   ....[181]....
        /*0a80*/ 	.word	0x000129e0


	//   ....[182]....
        /*0a84*/ 	.word	0x00012a20


	//   ....[183]....
        /*0a88*/ 	.word	0x00012a60


	//   ....[184]....
        /*0a8c*/ 	.word	0x00012a90


	//   ....[185]....
        /*0a90*/ 	.word	0x00012ac0


	//   ....[186]....
        /*0a94*/ 	.word	0x00012af0


	//   ....[187]....
        /*0a98*/ 	.word	0x00012c80


	//   ....[188]....
        /*0a9c*/ 	.word	0x00012cb0


	//   ....[189]....
        /*0aa0*/ 	.word	0x00012cf0


	//   ....[190]....
        /*0aa4*/ 	.word	0x00012d20


	//   ....[191]....
        /*0aa8*/ 	.word	0x00012d50


	//   ....[192]....
        /*0aac*/ 	.word	0x00012d80


	//   ....[193]....
        /*0ab0*/ 	.word	0x00012e20


	//   ....[194]....
        /*0ab4*/ 	.word	0x00012e70


	//   ....[195]....
        /*0ab8*/ 	.word	0x00012e80


	//   ....[196]....
        /*0abc*/ 	.word	0x00012ec0


	//   ....[197]....
        /*0ac0*/ 	.word	0x00014c40


	//   ....[198]....
        /*0ac4*/ 	.word	0x000158b0


	//   ....[199]....
        /*0ac8*/ 	.word	0x000158c0


	//   ....[200]....
        /*0acc*/ 	.word	0x000158e0


	//   ....[201]....
        /*0ad0*/ 	.word	0x00015920


	//   ....[202]....
        /*0ad4*/ 	.word	0x00015a30


	//   ....[203]....
        /*0ad8*/ 	.word	0x00015a40


	//   ....[204]....
        /*0adc*/ 	.word	0x00015ad0


	//   ....[205]....
        /*0ae0*/ 	.word	0x00015ae0


	//   ....[206]....
        /*0ae4*/ 	.word	0x00015b70


	//   ....[207]....
        /*0ae8*/ 	.word	0x00015b80


	//   ....[208]....
        /*0aec*/ 	.word	0x00015c10


	//   ....[209]....
        /*0af0*/ 	.word	0x00015c20


	//   ....[210]....
        /*0af4*/ 	.word	0x00015cb0


	//   ....[211]....
        /*0af8*/ 	.word	0x00015cc0


	//   ....[212]....
        /*0afc*/ 	.word	0x00015cd0


	//   ....[213]....
        /*0b00*/ 	.word	0x00015ce0


	//   ....[214]....
        /*0b04*/ 	.word	0x00018520


	//   ....[215]....
        /*0b08*/ 	.word	0x00018580


	//   ....[216]....
        /*0b0c*/ 	.word	0x000185b0


	//   ....[217]....
        /*0b10*/ 	.word	0x000185e0


	//   ....[218]....
        /*0b14*/ 	.word	0x00018610


	//   ....[219]....
        /*0b18*/ 	.word	0x00018640


	//   ....[220]....
        /*0b1c*/ 	.word	0x00018670


	//   ....[221]....
        /*0b20*/ 	.word	0x00018680


	//   ....[222]....
        /*0b24*/ 	.word	0x000187f0


	//   ....[223]....
        /*0b28*/ 	.word	0x00018820


	//   ....[224]....
        /*0b2c*/ 	.word	0x00018850


	//   ....[225]....
        /*0b30*/ 	.word	0x00018880


	//   ....[226]....
        /*0b34*/ 	.word	0x000188b0


	//   ....[227]....
        /*0b38*/ 	.word	0x000188e0


	//   ....[228]....
        /*0b3c*/ 	.word	0x00018960


	//   ....[229]....
        /*0b40*/ 	.word	0x000189a0


	//   ....[230]....
        /*0b44*/ 	.word	0x000189c0


	//   ....[231]....
        /*0b48*/ 	.word	0x00018a00


	//   ....[232]....
        /*0b4c*/ 	.word	0x000194e0


	//   ....[233]....
        /*0b50*/ 	.word	0x00019ae0


	//   ....[234]....
        /*0b54*/ 	.word	0x00019cc0


	//   ....[235]....
        /*0b58*/ 	.word	0x00019d30


	//   ....[236]....
        /*0b5c*/ 	.word	0x00019d90


	//   ....[237]....
        /*0b60*/ 	.word	0x00019e30


	//   ....[238]....
        /*0b64*/ 	.word	0x00019ef0


	//   ....[239]....
        /*0b68*/ 	.word	0x0001a000


	//   ....[240]....
        /*0b6c*/ 	.word	0x0001a060


	//   ....[241]....
        /*0b70*/ 	.word	0x0001a160


	//   ....[242]....
        /*0b74*/ 	.word	0x0001a1c0


	//   ....[243]....
        /*0b78*/ 	.word	0x0001a2c0


	//   ....[244]....
        /*0b7c*/ 	.word	0x0001a320


	//   ....[245]....
        /*0b80*/ 	.word	0x0001a420


	//   ....[246]....
        /*0b84*/ 	.word	0x0001a480


	//   ....[247]....
        /*0b88*/ 	.word	0x0001a560


	//   ....[248]....
        /*0b8c*/ 	.word	0x0001a5e0


	//   ....[249]....
        /*0b90*/ 	.word	0x0001a6c0


	//   ....[250]....
        /*0b94*/ 	.word	0x0001aa10


	//----- nvinfo : EIATTR_REG_RECONFIG
	.align		4
.L_547:
        /*0b98*/ 	.byte	0x01, 0x54
	.zero		2


	//----- nvinfo : EIATTR_SYSCALL_OFFSETS
	.align		4
        /*0b9c*/ 	.byte	0x04, 0x46
        /*0b9e*/ 	.short	(.L_549 - .L_548)


	//   ....[0]....
.L_548:
        /*0ba0*/ 	.word	0x000020f0


	//   ....[1]....
        /*0ba4*/ 	.word	0x000146b0


	//   ....[2]....
        /*0ba8*/ 	.word	0x00014810


	//   ....[3]....
        /*0bac*/ 	.word	0x00014970


	//   ....[4]....
        /*0bb0*/ 	.word	0x00014ab0


	//   ....[5]....
        /*0bb4*/ 	.word	0x000154e0


	//----- nvinfo : EIATTR_MBARRIER_INSTR_OFFSETS
	.align		4
.L_549:
        /*0bb8*/ 	.byte	0x04, 0x39
        /*0bba*/ 	.short	(.L_551 - .L_550)


	//   ....[0]....
.L_550:
        /*0bbc*/ 	.word	0x00000270
        /*0bc0*/ 	.word	0x000000ff
        /*0bc4*/ 	.word	0x00038800
        /*0bc8*/ 	.short	0x0100
        /*0bca*/ 	.byte	0x08
	.zero		1


	//   ....[1]....
        /*0bcc*/ 	.word	0x00000280
        /*0bd0*/ 	.word	0x000000ff
        /*0bd4*/ 	.word	0x00038820
        /*0bd8*/ 	.short	0x0100
        /*0bda*/ 	.byte	0x08
	.zero		1


	//   ....[2]....
        /*0bdc*/ 	.word	0x00000370
        /*0be0*/ 	.word	0x000000ff
        /*0be4*/ 	.word	0x00038830
        /*0be8*/ 	.short	0x0100
        /*0bea*/ 	.byte	0x08
	.zero		1


	//   ....[3]....
        /*0bec*/ 	.word	0x00000380
        /*0bf0*/ 	.word	0x000000ff
        /*0bf4*/ 	.word	0x00038840
        /*0bf8*/ 	.short	0x0100
        /*0bfa*/ 	.byte	0x08
	.zero		1


	//   ....[4]....
        /*0bfc*/ 	.word	0x00000390
        /*0c00*/ 	.word	0x000000ff
        /*0c04*/ 	.word	0x00038838
        /*0c08*/ 	.short	0x0100
        /*0c0a*/ 	.byte	0x08
	.zero		1


	//   ....[5]....
        /*0c0c*/ 	.word	0x000003a0
        /*0c10*/ 	.word	0x000000ff
        /*0c14*/ 	.word	0x00038848
        /*0c18*/ 	.short	0x0100
        /*0c1a*/ 	.byte	0x08
	.zero		1


	//   ....[6]....
        /*0c1c*/ 	.word	0x000004d0
        /*0c20*/ 	.word	0x000000ff
        /*0c24*/ 	.word	0x00038850
        /*0c28*/ 	.short	0x0100
        /*0c2a*/ 	.byte	0x08
	.zero		1


	//   ....[7]....
        /*0c2c*/ 	.word	0x000004e0
        /*0c30*/ 	.word	0x000000ff
        /*0c34*/ 	.word	0x00038860
        /*0c38*/ 	.short	0x0100
        /*0c3a*/ 	.byte	0x08
	.zero		1


	//   ....[8]....
        /*0c3c*/ 	.word	0x000004f0
        /*0c40*/ 	.word	0x000000ff
        /*0c44*/ 	.word	0x00038858
        /*0c48*/ 	.short	0x0100
        /*0c4a*/ 	.byte	0x08
	.zero		1


	//   ....[9]....
        /*0c4c*/ 	.word	0x00000500
        /*0c50*/ 	.word	0x000000ff
        /*0c54*/ 	.word	0x00038868
        /*0c58*/ 	.short	0x0100
        /*0c5a*/ 	.byte	0x08
	.zero		1


	//   ....[10]....
        /*0c5c*/ 	.word	0x000005f0
        /*0c60*/ 	.word	0x000000ff
        /*0c64*/ 	.word	0x00038870
        /*0c68*/ 	.short	0x0100
        /*0c6a*/ 	.byte	0x06
	.zero		1


	//   ....[11]....
        /*0c6c*/ 	.word	0x00000600
        /*0c70*/ 	.word	0x000000ff
        /*0c74*/ 	.word	0x00038880
        /*0c78*/ 	.short	0x0100
        /*0c7a*/ 	.byte	0x06
	.zero		1


	//   ....[12]....
        /*0c7c*/ 	.word	0x00000610
        /*0c80*/ 	.word	0x000000ff
        /*0c84*/ 	.word	0x00038878
        /*0c88*/ 	.short	0x0100
        /*0c8a*/ 	.byte	0x06
	.zero		1


	//   ....[13]....
        /*0c8c*/ 	.word	0x00000620
        /*0c90*/ 	.word	0x000000ff
        /*0c94*/ 	.word	0x00038888
        /*0c98*/ 	.short	0x0100
        /*0c9a*/ 	.byte	0x06
	.zero		1


	//   ....[14]....
        /*0c9c*/ 	.word	0x00000750
        /*0ca0*/ 	.word	0x000000ff
        /*0ca4*/ 	.word	0x00038890
        /*0ca8*/ 	.short	0x0100
        /*0caa*/ 	.byte	0x08
	.zero		1


	//   ....[15]....
        /*0cac*/ 	.word	0x00000760
        /*0cb0*/ 	.word	0x000000ff
        /*0cb4*/ 	.word	0x000388a0
        /*0cb8*/ 	.short	0x0100
        /*0cba*/ 	.byte	0x08
	.zero		1


	//   ....[16]....
        /*0cbc*/ 	.word	0x00000770
        /*0cc0*/ 	.word	0x000000ff
        /*0cc4*/ 	.word	0x00038898
        /*0cc8*/ 	.short	0x0100
        /*0cca*/ 	.byte	0x08
	.zero		1


	//   ....[17]....
        /*0ccc*/ 	.word	0x00000780
        /*0cd0*/ 	.word	0x000000ff
        /*0cd4*/ 	.word	0x000388a8
        /*0cd8*/ 	.short	0x0100
        /*0cda*/ 	.byte	0x08
	.zero		1


	//   ....[18]....
        /*0cdc*/ 	.word	0x000008b0
        /*0ce0*/ 	.word	0x000000ff
        /*0ce4*/ 	.word	0x000388b0
        /*0ce8*/ 	.short	0x0100
        /*0cea*/ 	.byte	0x08
	.zero		1


	//   ....[19]....
        /*0cec*/ 	.word	0x000008c0
        /*0cf0*/ 	.word	0x000000ff
        /*0cf4*/ 	.word	0x000388c0
        /*0cf8*/ 	.short	0x0100
        /*0cfa*/ 	.byte	0x08
	.zero		1


	//   ....[20]....
        /*0cfc*/ 	.word	0x000008d0
        /*0d00*/ 	.word	0x000000ff
        /*0d04*/ 	.word	0x000388b8
        /*0d08*/ 	.short	0x0100
        /*0d0a*/ 	.byte	0x08
	.zero		1


	//   ....[21]....
        /*0d0c*/ 	.word	0x000008e0
        /*0d10*/ 	.word	0x000000ff
        /*0d14*/ 	.word	0x000388c8
        /*0d18*/ 	.short	0x0100
        /*0d1a*/ 	.byte	0x08
	.zero		1


	//   ....[22]....
        /*0d1c*/ 	.word	0x00002340
        /*0d20*/ 	.word	0x000000ff
        /*0d24*/ 	.word	0x00038800
        /*0d28*/ 	.short	0x010a
        /*0d2a*/ 	.byte	0x29
	.zero		1


	//   ....[23]....
        /*0d2c*/ 	.word	0x00002400
        /*0d30*/ 	.word	0x00000002
        /*0d34*/ 	.word	0x00038830
        /*0d38*/ 	.short	0x010a
        /*0d3a*/ 	.byte	0x3f
	.zero		1


	//   ....[24]....
        /*0d3c*/ 	.word	0x00002460
        /*0d40*/ 	.word	0x00000002
        /*0d44*/ 	.word	0x00038830
        /*0d48*/ 	.short	0x010a
        /*0d4a*/ 	.byte	0x3f
	.zero		1


	//   ....[25]....
        /*0d4c*/ 	.word	0x00003170
        /*0d50*/ 	.word	0x00000002
        /*0d54*/ 	.word	0x00000000
        /*0d58*/ 	.short	0x0101
        /*0d5a*/ 	.byte	0x3f
	.zero		1


	//   ....[26]....
        /*0d5c*/ 	.word	0x00005690
        /*0d60*/ 	.word	0x000000ff
        /*0d64*/ 	.word	0x00038830
        /*0d68*/ 	.short	0x010a
        /*0d6a*/ 	.byte	0x06
	.zero		1


	//   ....[27]....
        /*0d6c*/ 	.word	0x000056d0
        /*0d70*/ 	.word	0x000000ff
        /*0d74*/ 	.word	0x00038830
        /*0d78*/ 	.short	0x010a
        /*0d7a*/ 	.byte	0x06
	.zero		1


	//   ....[28]....
        /*0d7c*/ 	.word	0x00005a40
        /*0d80*/ 	.word	0x000000ff
        /*0d84*/ 	.word	0x00038850
        /*0d88*/ 	.short	0x010a
        /*0d8a*/ 	.byte	0x06
	.zero		1


	//   ....[29]....
        /*0d8c*/ 	.word	0x00005a80
        /*0d90*/ 	.word	0x000000ff
        /*0d94*/ 	.word	0x00038850
        /*0d98*/ 	.short	0x010a
        /*0d9a*/ 	.byte	0x06
	.zero		1


	//   ....[30]....
        /*0d9c*/ 	.word	0x00007b50
        /*0da0*/ 	.word	0x000000cf
        /*0da4*/ 	.word	0x00000000
        /*0da8*/ 	.short	0x0101
        /*0daa*/ 	.byte	0x3f
	.zero		1


	//   ....[31]....
        /*0dac*/ 	.word	0x000080a0
        /*0db0*/ 	.word	0x000000ff
        /*0db4*/ 	.word	0x00000000
        /*0db8*/ 	.short	0x0101
        /*0dba*/ 	.byte	0x06
	.zero		1


	//   ....[32]....
        /*0dbc*/ 	.word	0x00008bf0
        /*0dc0*/ 	.word	0x000000ff
        /*0dc4*/ 	.word	0x00038830
        /*0dc8*/ 	.short	0x010a
        /*0dca*/ 	.byte	0x06
	.zero		1


	//   ....[33]....
        /*0dcc*/ 	.word	0x00008c30
        /*0dd0*/ 	.word	0x000000ff
        /*0dd4*/ 	.word	0x00038830
        /*0dd8*/ 	.short	0x010a
        /*0dda*/ 	.byte	0x06
	.zero		1


	//   ....[34]....
        /*0ddc*/ 	.word	0x00008f70
        /*0de0*/ 	.word	0x000000ff
        /*0de4*/ 	.word	0x00038850
        /*0de8*/ 	.short	0x010a
        /*0dea*/ 	.byte	0x06
	.zero		1


	//   ....[35]....
        /*0dec*/ 	.word	0x00008fb0
        /*0df0*/ 	.word	0x000000ff
        /*0df4*/ 	.word	0x00038850
        /*0df8*/ 	.short	0x010a
        /*0dfa*/ 	.byte	0x06
	.zero		1


	//   ....[36]....
        /*0dfc*/ 	.word	0x0000aaf0
        /*0e00*/ 	.word	0x000000cf
        /*0e04*/ 	.word	0x00000000
        /*0e08*/ 	.short	0x0101
        /*0e0a*/ 	.byte	0x3f
	.zero		1


	//   ....[37]....
        /*0e0c*/ 	.word	0x0000ac80
        /*0e10*/ 	.word	0x000000ff
        /*0e14*/ 	.word	0x00000000
        /*0e18*/ 	.short	0x0101
        /*0e1a*/ 	.byte	0x06
	.zero		1


	//   ....[38]....
        /*0e1c*/ 	.word	0x0000b6e0
        /*0e20*/ 	.word	0x000000ff
        /*0e24*/ 	.word	0x00038850
        /*0e28*/ 	.short	0x010a
        /*0e2a*/ 	.byte	0x05
	.zero		1


	//   ....[39]....
        /*0e2c*/ 	.word	0x0000b720
        /*0e30*/ 	.word	0x000000ff
        /*0e34*/ 	.word	0x00038850
        /*0e38*/ 	.short	0x010a
        /*0e3a*/ 	.byte	0x05
	.zero		1


	//   ....[40]....
        /*0e3c*/ 	.word	0x0000bcc0
        /*0e40*/ 	.word	0x000000ff
        /*0e44*/ 	.word	0x00000000
        /*0e48*/ 	.short	0x0101
        /*0e4a*/ 	.byte	0x04
	.zero		1


	//   ....[41]....
        /*0e4c*/ 	.word	0x0000f990
        /*0e50*/ 	.word	0x000000ff
        /*0e54*/ 	.word	0x00000000
        /*0e58*/ 	.short	0x0101
        /*0e5a*/ 	.byte	0x08
	.zero		1


	//   ....[42]....
        /*0e5c*/ 	.word	0x000101f0
        /*0e60*/ 	.word	0x000000ff
        /*0e64*/ 	.word	0x00000000
        /*0e68*/ 	.short	0x0101
        /*0e6a*/ 	.byte	0x08
	.zero		1


	//   ....[43]....
        /*0e6c*/ 	.word	0x00014eb0
        /*0e70*/ 	.word	0x00000002
        /*0e74*/ 	.word	0x00038880
        /*0e78*/ 	.short	0x010a
        /*0e7a*/ 	.byte	0x3f
	.zero		1


	//   ....[44]....
        /*0e7c*/ 	.word	0x000150c0
        /*0e80*/ 	.word	0x00000002
        /*0e84*/ 	.word	0x00038840
        /*0e88*/ 	.short	0x010a
        /*0e8a*/ 	.byte	0x3f
	.zero		1


	//   ....[45]....
        /*0e8c*/ 	.word	0x00015e10
        /*0e90*/ 	.word	0x00000011
        /*0e94*/ 	.word	0x00038800
        /*0e98*/ 	.short	0x0107
        /*0e9a*/ 	.byte	0x3f
	.zero		1


	//   ....[46]....
        /*0e9c*/ 	.word	0x00015f10
        /*0ea0*/ 	.word	0x00000011
        /*0ea4*/ 	.word	0x00038800
        /*0ea8*/ 	.short	0x0101
        /*0eaa*/ 	.byte	0x3f
	.zero		1


	//   ....[47]....
        /*0eac*/ 	.word	0x00015f30
        /*0eb0*/ 	.word	0x00000011
        /*0eb4*/ 	.word	0x00038820
        /*0eb8*/ 	.short	0x010a
        /*0eba*/ 	.byte	0x3f
	.zero		1


	//   ....[48]....
        /*0ebc*/ 	.word	0x00016250
        /*0ec0*/ 	.word	0x00000006
        /*0ec4*/ 	.word	0x00038880
        /*0ec8*/ 	.short	0x010a
        /*0eca*/ 	.byte	0x3f
	.zero		1


	//   ....[49]....
        /*0ecc*/ 	.word	0x000165b0
        /*0ed0*/ 	.word	0x00000006
        /*0ed4*/ 	.word	0x00038840
        /*0ed8*/ 	.short	0x010a
        /*0eda*/ 	.byte	0x3f
	.zero		1


	//   ....[50]....
        /*0edc*/ 	.word	0x00016970
        /*0ee0*/ 	.word	0x00000013
        /*0ee4*/ 	.word	0x00038870
        /*0ee8*/ 	.short	0x010a
        /*0eea*/ 	.byte	0x3f
	.zero		1


	//   ....[51]....
        /*0eec*/ 	.word	0x000169e0
        /*0ef0*/ 	.word	0x00000013
        /*0ef4*/ 	.word	0x00038860
        /*0ef8*/ 	.short	0x010a
        /*0efa*/ 	.byte	0x3f
	.zero		1


	//   ....[52]....
        /*0efc*/ 	.word	0x00017470
        /*0f00*/ 	.word	0x00000013
        /*0f04*/ 	.word	0x00038850
        /*0f08*/ 	.short	0x0101
        /*0f0a*/ 	.byte	0x3f
	.zero		1


	//   ....[53]....
        /*0f0c*/ 	.word	0x000174f0
        /*0f10*/ 	.word	0x00000013
        /*0f14*/ 	.word	0x00000000
        /*0f18*/ 	.short	0x0101
        /*0f1a*/ 	.byte	0x3f
	.zero		1


	//   ....[54]....
        /*0f1c*/ 	.word	0x00017730
        /*0f20*/ 	.word	0x00000002
        /*0f24*/ 	.word	0x00038870
        /*0f28*/ 	.short	0x010a
        /*0f2a*/ 	.byte	0x3f
	.zero		1


	//   ....[55]....
        /*0f2c*/ 	.word	0x000177a0
        /*0f30*/ 	.word	0x00000002
        /*0f34*/ 	.word	0x00038860
        /*0f38*/ 	.short	0x010a
        /*0f3a*/ 	.byte	0x3f
	.zero		1


	//   ....[56]....
        /*0f3c*/ 	.word	0x00018230
        /*0f40*/ 	.word	0x00000002
        /*0f44*/ 	.word	0x00038850
        /*0f48*/ 	.short	0x0101
        /*0f4a*/ 	.byte	0x3f
	.zero		1


	//   ....[57]....
        /*0f4c*/ 	.word	0x00018280
        /*0f50*/ 	.word	0x00000002
        /*0f54*/ 	.word	0x00000000
        /*0f58*/ 	.short	0x0101
        /*0f5a*/ 	.byte	0x3f
	.zero		1


	//   ....[58]....
        /*0f5c*/ 	.word	0x00019460
        /*0f60*/ 	.word	0x00000000
        /*0f64*/ 	.word	0x00038820
        /*0f68*/ 	.short	0x010a
        /*0f6a*/ 	.byte	0x3f
	.zero		1


	//   ....[59]....
        /*0f6c*/ 	.word	0x00019620
        /*0f70*/ 	.word	0x00000006
        /*0f74*/ 	.word	0x00000000
        /*0f78*/ 	.short	0x010a
        /*0f7a*/ 	.byte	0x3f
	.zero		1


	//   ....[60]....
        /*0f7c*/ 	.word	0x00019690
        /*0f80*/ 	.word	0x00000007
        /*0f84*/ 	.word	0x00000000
        /*0f88*/ 	.short	0x010a
        /*0f8a*/ 	.byte	0x3f
	.zero		1


	//   ....[61]....
        /*0f8c*/ 	.word	0x000196f0
        /*0f90*/ 	.word	0x00000004
        /*0f94*/ 	.word	0x00038860
        /*0f98*/ 	.short	0x010a
        /*0f9a*/ 	.byte	0x3f
	.zero		1


	//   ....[62]....
        /*0f9c*/ 	.word	0x00019740
        /*0fa0*/ 	.word	0x00000003
        /*0fa4*/ 	.word	0x00038860
        /*0fa8*/ 	.short	0x010a
        /*0faa*/ 	.byte	0x3f
	.zero		1


	//   ....[63]....
        /*0fac*/ 	.word	0x00019780
        /*0fb0*/ 	.word	0x00000004
        /*0fb4*/ 	.word	0x00038880
        /*0fb8*/ 	.short	0x010a
        /*0fba*/ 	.byte	0x3f
	.zero		1


	//   ....[64]....
        /*0fbc*/ 	.word	0x000197a0
        /*0fc0*/ 	.word	0x00000003
        /*0fc4*/ 	.word	0x00038880
        /*0fc8*/ 	.short	0x010a
        /*0fca*/ 	.byte	0x3f
	.zero		1


	//   ....[65]....
        /*0fcc*/ 	.word	0x00019810
        /*0fd0*/ 	.word	0x00000003
        /*0fd4*/ 	.word	0x00038800
        /*0fd8*/ 	.short	0x010a
        /*0fda*/ 	.byte	0x3f
	.zero		1


	//   ....[66]....
        /*0fdc*/ 	.word	0x00019860
        /*0fe0*/ 	.word	0x00000002
        /*0fe4*/ 	.word	0x00038830
        /*0fe8*/ 	.short	0x010a
        /*0fea*/ 	.byte	0x3f
	.zero		1


	//   ....[67]....
        /*0fec*/ 	.word	0x000198c0
        /*0ff0*/ 	.word	0x00000007
        /*0ff4*/ 	.word	0x00038830
        /*0ff8*/ 	.short	0x010a
        /*0ffa*/ 	.byte	0x3f
	.zero		1


	//   ....[68]....
        /*0ffc*/ 	.word	0x00019920
        /*1000*/ 	.word	0x00000007
        /*1004*/ 	.word	0x00038850
        /*1008*/ 	.short	0x010a
        /*100a*/ 	.byte	0x3f
	.zero		1


	//   ....[69]....
        /*100c*/ 	.word	0x00019980
        /*1010*/ 	.word	0x00000007
        /*1014*/ 	.word	0x00038830
        /*1018*/ 	.short	0x010a
        /*101a*/ 	.byte	0x3f
	.zero		1


	//   ....[70]....
        /*101c*/ 	.word	0x000199e0
        /*1020*/ 	.word	0x00000007
        /*1024*/ 	.word	0x00038850
        /*1028*/ 	.short	0x010a
        /*102a*/ 	.byte	0x3f
	.zero		1


	//   ....[71]....
        /*102c*/ 	.word	0x00019a40
        /*1030*/ 	.word	0x00000005
        /*1034*/ 	.word	0x00038850
        /*1038*/ 	.short	0x010a
        /*103a*/ 	.byte	0x3f
	.zero		1


	//   ....[72]....
        /*103c*/ 	.word	0x00019b90
        /*1040*/ 	.word	0x00000002
        /*1044*/ 	.word	0x00038880
        /*1048*/ 	.short	0x010a
        /*104a*/ 	.byte	0x3f
	.zero		1


	//   ....[73]....
        /*104c*/ 	.word	0x00019be0
        /*1050*/ 	.word	0x00000002
        /*1054*/ 	.word	0x00038840
        /*1058*/ 	.short	0x010a
        /*105a*/ 	.byte	0x3f
	.zero		1


	//   ....[74]....
        /*105c*/ 	.word	0x0001a700
        /*1060*/ 	.word	0x00000011
        /*1064*/ 	.word	0x00038820
        /*1068*/ 	.short	0x010a
        /*106a*/ 	.byte	0x3f
	.zero		1


	//   ....[75]....
        /*106c*/ 	.word	0x0001a750
        /*1070*/ 	.word	0x00000006
        /*1074*/ 	.word	0x00038880
        /*1078*/ 	.short	0x010a
        /*107a*/ 	.byte	0x3f
	.zero		1


	//   ....[76]....
        /*107c*/ 	.word	0x0001a7a0
        /*1080*/ 	.word	0x00000006
        /*1084*/ 	.word	0x00038840
        /*1088*/ 	.short	0x010a
        /*108a*/ 	.byte	0x3f
	.zero		1


	//   ....[77]....
        /*108c*/ 	.word	0x0001a7f0
        /*1090*/ 	.word	0x00000013
        /*1094*/ 	.word	0x00038870
        /*1098*/ 	.short	0x010a
        /*109a*/ 	.byte	0x3f
	.zero		1


	//   ....[78]....
        /*109c*/ 	.word	0x0001a840
        /*10a0*/ 	.word	0x00000013
        /*10a4*/ 	.word	0x00038860
        /*10a8*/ 	.short	0x010a
        /*10aa*/ 	.byte	0x3f
	.zero		1


	//   ....[79]....
        /*10ac*/ 	.word	0x0001a890
        /*10b0*/ 	.word	0x00000002
        /*10b4*/ 	.word	0x00038870
        /*10b8*/ 	.short	0x010a
        /*10ba*/ 	.byte	0x3f
	.zero		1


	//   ....[80]....
        /*10bc*/ 	.word	0x0001a8e0
        /*10c0*/ 	.word	0x00000002
        /*10c4*/ 	.word	0x00038860
        /*10c8*/ 	.short	0x010a
        /*10ca*/ 	.byte	0x3f
	.zero		1


	//   ....[81]....
        /*10cc*/ 	.word	0x0001a930
        /*10d0*/ 	.word	0x00000000
        /*10d4*/ 	.word	0x00038820
        /*10d8*/ 	.short	0x010a
        /*10da*/ 	.byte	0x3f
	.zero		1


	//   ....[82]....
        /*10dc*/ 	.word	0x0001aad0
        /*10e0*/ 	.word	0x00000006
        /*10e4*/ 	.word	0x00000000
        /*10e8*/ 	.short	0x010a
        /*10ea*/ 	.byte	0x3f
	.zero		1


	//   ....[83]....
        /*10ec*/ 	.word	0x0001ab20
        /*10f0*/ 	.word	0x00000007
        /*10f4*/ 	.word	0x00000000
        /*10f8*/ 	.short	0x010a
        /*10fa*/ 	.byte	0x3f
	.zero		1


	//   ....[84]....
        /*10fc*/ 	.word	0x0001ab70
        /*1100*/ 	.word	0x00000004
        /*1104*/ 	.word	0x00038860
        /*1108*/ 	.short	0x010a
        /*110a*/ 	.byte	0x3f
	.zero		1


	//   ....[85]....
        /*110c*/ 	.word	0x0001abc0
        /*1110*/ 	.word	0x00000003
        /*1114*/ 	.word	0x00038860
        /*1118*/ 	.short	0x010a
        /*111a*/ 	.byte	0x3f
	.zero		1


	//   ....[86]....
        /*111c*/ 	.word	0x0001ac10
        /*1120*/ 	.word	0x00000004
        /*1124*/ 	.word	0x00038880
        /*1128*/ 	.short	0x010a
        /*112a*/ 	.byte	0x3f
	.zero		1


	//----- nvinfo : EIATTR_NUM_MBARRIERS
	.align		4
.L_551:
        /*112c*/ 	.byte	0x03, 0x38
        /*112e*/ 	.short	0x0016


	//----- nvinfo : EIATTR_EXIT_INSTR_OFFSETS
	.align		4
        /*1130*/ 	.byte	0x04, 0x1c
        /*1132*/ 	.short	(.L_553 - .L_552)


	//   ....[0]....
.L_552:
        /*1134*/ 	.word	0x00000a80


	//   ....[1]....
        /*1138*/ 	.word	0x00012760


	//   ....[2]....
        /*113c*/ 	.word	0x000197f0


	//----- nvinfo : EIATTR_MAX_THREADS
	.align		4
.L_553:
        /*1140*/ 	.byte	0x04, 0x05
        /*1142*/ 	.short	(.L_555 - .L_554)
.L_554:
        /*1144*/ 	.word	0x00000180
        /*1148*/ 	.word	0x00000001
        /*114c*/ 	.word	0x00000001


	//----- nvinfo : EIATTR_CRS_STACK_SIZE
	.align		4
.L_555:
        /*1150*/ 	.byte	0x04, 0x1e
        /*1152*/ 	.short	(.L_557 - .L_556)
.L_556:
        /*1154*/ 	.word	0x00000000


	//----- nvinfo : EIATTR_CBANK_PARAM_SIZE
	.align		4
.L_557:
        /*1158*/ 	.byte	0x03, 0x19
        /*115a*/ 	.short	0x0af0


	//----- nvinfo : EIATTR_PARAM_CBANK
	.align		4
        /*115c*/ 	.byte	0x04, 0x0a
        /*115e*/ 	.short	(.L_559 - .L_558)
	.align		4
.L_558:
        /*1160*/ 	.word	index@(.nv.constant0._ZN7cutlass13device_kernelIN5flash11enable_sm90INS1_16FlashAttnFwdSm90INS1_25CollectiveMainloopFwdSm90ILi2EN4cute5tupleIJNS5_1CILi1EEES8_S8_EEENS6_IJNS7_ILi128EEESA_NS7_ILi256EEEEEELi256ENS_12float_e4m3_tEfNS_4arch4Sm90ELb1ELb0ELb1ELb1ELb0ELb0ELb0ELb1ELb1ELb1ELb1ELb0EEENS1_21CollectiveEpilogueFwdINS6_IJSA_SB_SA_EEES9_NS_10bfloat16_tESF_Li256ELb1ELb1ELb1ELb1EEENS1_36VarlenDynamicPersistentTileSchedulerILi128ELi128ELi256ELi128ELb1ELb1ELb1ELb1ELb1ELb1EEEEEEEEEvNT_6ParamsE)
        /*1164*/ 	.short	0x0210
        /*1166*/ 	.short	0x0af0


	//----- nvinfo : EIATTR_SW_WAR
	.align		4
.L_559:
        /*1168*/ 	.byte	0x04, 0x36
        /*116a*/ 	.short	(.L_561 - .L_560)
.L_560:
        /*116c*/ 	.word	0x00000008
.L_561:


//--------------------- .nv.info._ZN7cutlass13device_kernelIN5flash11enable_sm90INS1_16FlashAttnFwdSm90INS1_25CollectiveMainloopFwdSm90ILi2EN4cute5tupleIJNS5_1CILi1EEES8_S8_EEENS6_IJNS7_ILi128EEESA_NS7_ILi256EEEEEELi256ENS_12float_e4m3_tEfNS_4arch4Sm90ELb1ELb0ELb1ELb1ELb0ELb1ELb0ELb1ELb1ELb1ELb1ELb0EEENS1_21CollectiveEpilogueFwdINS6_IJSA_SB_SA_EEES9_NS_10bfloat16_tESF_Li256ELb1ELb1ELb1ELb1EEENS1_36VarlenDynamicPersistentTileSchedulerILi128ELi128ELi256ELi128ELb1ELb1ELb1ELb1ELb1ELb1EEEEEEEEEvNT_6ParamsE --------------------------
	.section	.nv.info._ZN7cutlass13device_kernelIN5flash11enable_sm90INS1_16FlashAttnFwdSm90INS1_25CollectiveMainloopFwdSm90ILi2EN4cute5tupleIJNS5_1CILi1EEES8_S8_EEENS6_IJNS7_ILi128EEESA_NS7_ILi256EEEEEELi256ENS_12float_e4m3_tEfNS_4arch4Sm90ELb1ELb0ELb1ELb1ELb0ELb1ELb0ELb1ELb1ELb1ELb1ELb0EEENS1_21CollectiveEpilogueFwdINS6_IJSA_SB_SA_EEES9_NS_10bfloat16_tESF_Li256ELb1ELb1ELb1ELb1EEENS1_36VarlenDynamicPersistentTileSchedulerILi128ELi128ELi256ELi128ELb1ELb1ELb1ELb1ELb1ELb1EEEEEEEEEvNT_6ParamsE,"",@"SHT_CUDA_INFO"
	.sectionflags	@""
	.align	4


	//----- nvinfo : EIATTR_CUDA_API_VERSION
	.align		4
        /*0000*/ 	.byte	0x04, 0x37
        /*0002*/ 	.short	(.L_563 - .L_562)
.L_562:
        /*0004*/ 	.word	0x00000082


	//----- nvinfo : EIATTR_KPARAM_INFO
	.align		4
.L_563:
        /*0008*/ 	.byte	0x04, 0x17
        /*000a*/ 	.short	(.L_565 - .L_564)
.L_564:
        /*000c*/ 	.word	0x00000000
        /*0010*/ 	.short	0x0000
        /*0012*/ 	.short	0x0070
        /*0014*/ 	.byte	0x00, 0xf0, 0x01, 0x2a


	//----- nvinfo : EIATTR_SPARSE_MMA_MASK
	.align		4
.L_565:
        /*0018*/ 	.byte	0x03, 0x50
        /*001a*/ 	.short	0x0000


	//----- nvinfo : EIATTR_MAXREG_COUNT
	.align		4
        /*001c*/ 	.byte	0x03, 0x1b
        /*001e*/ 	.short	0x00a8


	//----- nvinfo : EIATTR_NUM_BARRIERS
	.align		4
        /*0020*/ 	.byte	0x02, 0x4c
        /*0022*/ 	.byte	0x10
	.zero		1


	//----- nvinfo : EIATTR_EXTERNS
	.align		4
        /*0024*/ 	.byte	0x04, 0x0f
        /*0026*/ 	.short	(.L_567 - .L_566)


	//   ....[0]....
	.align		4
.L_566:
        /*0028*/ 	.word	index@(__assertfail)


	//----- nvinfo : EIATTR_ANNOTATIONS
	.align		4
.L_567:
        /*002c*/ 	.byte	0x04, 0x55
        /*002e*/ 	.short	(.L_569 - .L_568)


	//   ....[0]....
.L_568:
        /* <DEDUP_REMOVED lines=274> */


	//----- nvinfo : EIATTR_MERCURY_ISA_VERSION
	.align		4
.L_569:
        /*1138*/ 	.byte	0x03, 0x5f
        /*113a*/ 	.short	0x0101


	//----- nvinfo : EIATTR_UNUSED_LOAD_BYTE_OFFSET
	.align		4
        /*113c*/ 	.byte	0x04, 0x44
        /*113e*/ 	.short	(.L_571 - .L_570)


	//   ....[0]....
.L_570:
        /*1140*/ 	.word	0x00000ae0
        /*1144*/ 	.word	0x0000fff0


	//   ....[1]....
        /*1148*/ 	.word	0x00022480
        /*114c*/ 	.word	0x0000fff0


	//----- nvinfo : EIATTR_INT_WARP_WIDE_INSTR_OFFSETS
	.align		4
.L_571:
        /*1150*/ 	.byte	0x04, 0x31
        /*1152*/ 	.short	(.L_573 - .L_572)


	//   ....[0]....
.L_572:
        /*1154*/ 	.word	0x00000190


	//   ....[1]....
        /*1158*/ 	.word	0x000001d0


	//   ....[2]....
        /*115c*/ 	.word	0x00000240


	//   ....[3]....
        /*1160*/ 	.word	0x0002d050


	//   ....[4]....
        /*1164*/ 	.word	0x0002d0b0


	//   ....[5]....
        /*1168*/ 	.word	0x000302f0


	//   ....[6]....
        /*116c*/ 	.word	0x00030350


	//----- nvinfo : EIATTR_COOP_GROUP_MASK_REGIDS
	.align		4
.L_573:
        /*1170*/ 	.byte	0x04, 0x29
        /*1172*/ 	.short	(.L_575 - .L_574)


	//   ....[0]....
.L_574:
        /*1174*/ 	.word	0xffffffff


	//   ....[1]....
        /*1178*/ 	.word	0xffffffff


	//   ....[2]....
        /*117c*/ 	.word	0xffffffff


	//   ....[3]....
        /*1180*/ 	.word	0xffffffff


	//   ....[4]....
        /*1184*/ 	.word	0xffffffff


	//   ....[5]....
        /*1188*/ 	.word	0xffffffff


	//   ....[6]....
        /*118c*/ 	.word	0xffffffff


	//   ....[7]....
        /*1190*/ 	.word	0xffffffff


	//   ....[8]....
        /*1194*/ 	.word	0xffffffff


	//   ....[9]....
        /*1198*/ 	.word	0xffffffff


	//   ....[10]....
        /*119c*/ 	.word	0xffffffff


	//   ....[11]....
        /*11a0*/ 	.word	0xffffffff


	//   ....[12]....
        /*11a4*/ 	.word	0xffffffff


	//   ....[13]....
        /*11a8*/ 	.word	0xffffffff


	//   ....[14]....
        /*11ac*/ 	.word	0xffffffff


	//   ....[15]....
        /*11b0*/ 	.word	0xffffffff


	//   ....[16]....
        /*11b4*/ 	.word	0xffffffff


	//   ....[17]....
        /*11b8*/ 	.word	0xffffffff


	//   ....[18]....
        /*11bc*/ 	.word	0xffffffff


	//   ....[19]....
        /*11c0*/ 	.word	0xffffffff


	//   ....[20]....
        /*11c4*/ 	.word	0xffffffff


	//   ....[21]....
        /*11c8*/ 	.word	0xffffffff


	//   ....[22]....
        /*11cc*/ 	.word	0xffffffff


	//   ....[23]....
        /*11d0*/ 	.word	0xffffffff


	//   ....[24]....
        /*11d4*/ 	.word	0xffffffff


	//   ....[25]....
        /*11d8*/ 	.word	0xffffffff


	//   ....[26]....
        /*11dc*/ 	.word	0xffffffff


	//   ....[27]....
        /*11e0*/ 	.word	0xffffffff


	//   ....[28]....
        /*11e4*/ 	.word	0xffffffff


	//   ....[29]....
        /*11e8*/ 	.word	0xffffffff


	//   ....[30]....
        /*11ec*/ 	.word	0xffffffff


	//   ....[31]....
        /*11f0*/ 	.word	0xffffffff


	//   ....[32]....
        /*11f4*/ 	.word	0xffffffff


	//   ....[33]....
        /*11f8*/ 	.word	0xffffffff


	//   ....[34]....
        /*11fc*/ 	.word	0xffffffff


	//   ....[35]....
        /*1200*/ 	.word	0xffffffff


	//   ....[36]....
        /*1204*/ 	.word	0xffffffff


	//   ....[37]....
        /*1208*/ 	.word	0xffffffff


	//   ....[38]....
        /*120c*/ 	.word	0xffffffff


	//   ....[39]....
        /*1210*/ 	.word	0xffffffff


	//   ....[40]....
        /*1214*/ 	.word	0xffffffff


	//   ....[41]....
        /*1218*/ 	.word	0xffffffff


	//   ....[42]....
        /*121c*/ 	.word	0xffffffff


	//   ....[43]....
        /*1220*/ 	.word	0xffffffff


	//   ....[44]....
        /*1224*/ 	.word	0xffffffff


	//   ....[45]....
        /*1228*/ 	.word	0xffffffff


	//   ....[46]....
        /*122c*/ 	.word	0xffffffff


	//   ....[47]....
        /*1230*/ 	.word	0xffffffff


	//   ....[48]....
        /*1234*/ 	.word	0xffffffff


	//   ....[49]....
        /*1238*/ 	.word	0xffffffff


	//   ....[50]....
        /*123c*/ 	.word	0xffffffff


	//   ....[51]....
        /*1240*/ 	.word	0xffffffff


	//   ....[52]....
        /*1244*/ 	.word	0xffffffff


	//   ....[53]....
        /*1248*/ 	.word	0xffffffff


	//   ....[54]....
        /*124c*/ 	.word	0xffffffff


	//   ....[55]....
        /*1250*/ 	.word	0xffffffff


	//   ....[56]....
        /*1254*/ 	.word	0xffffffff


	//   ....[57]....
        /*1258*/ 	.word	0xffffffff


	//   ....[58]....
        /*125c*/ 	.word	0xffffffff


	//   ....[59]....
        /*1260*/ 	.word	0xffffffff


	//   ....[60]....
        /*1264*/ 	.word	0xffffffff


	//   ....[61]....
        /*1268*/ 	.word	0xffffffff


	//   ....[62]....
        /*126c*/ 	.word	0xffffffff


	//   ....[63]....
        /*1270*/ 	.word	0xffffffff


	//   ....[64]....
        /*1274*/ 	.word	0xffffffff


	//   ....[65]....
        /*1278*/ 	.word	0xffffffff


	//   ....[66]....
        /*127c*/ 	.word	0xffffffff


	//   ....[67]....
        /*1280*/ 	.word	0xffffffff


	//   ....[68]....
        /*1284*/ 	.word	0xffffffff


	//   ....[69]....
        /*1288*/ 	.word	0xffffffff


	//   ....[70]....
        /*128c*/ 	.word	0xffffffff


	//   ....[71]....
        /*1290*/ 	.word	0xffffffff


	//   ....[72]....
        /*1294*/ 	.word	0xffffffff


	//   ....[73]....
        /*1298*/ 	.word	0xffffffff


	//   ....[74]....
        /*129c*/ 	.word	0xffffffff


	//   ....[75]....
        /*12a0*/ 	.word	0xffffffff


	//   ....[76]....
        /*12a4*/ 	.word	0xffffffff


	//   ....[77]....
        /*12a8*/ 	.word	0xffffffff


	//   ....[78]....
        /*12ac*/ 	.word	0xffffffff


	//   ....[79]....
        /*12b0*/ 	.word	0xffffffff


	//   ....[80]....
        /*12b4*/ 	.word	0xffffffff


	//   ....[81]....
        /*12b8*/ 	.word	0xffffffff


	//   ....[82]....
        /*12bc*/ 	.word	0xffffffff


	//   ....[83]....
        /*12c0*/ 	.word	0xffffffff


	//   ....[84]....
        /*12c4*/ 	.word	0xffffffff


	//   ....[85]....
        /*12c8*/ 	.word	0xffffffff


	//   ....[86]....
        /*12cc*/ 	.word	0xffffffff


	//   ....[87]....
        /*12d0*/ 	.word	0xffffffff


	//   ....[88]....
        /*12d4*/ 	.word	0xffffffff


	//   ....[89]....
        /*12d8*/ 	.word	0xffffffff


	//   ....[90]....
        /*12dc*/ 	.word	0xffffffff


	//   ....[91]....
        /*12e0*/ 	.word	0xffffffff


	//   ....[92]....
        /*12e4*/ 	.word	0xffffffff


	//   ....[93]....
        /*12e8*/ 	.word	0xffffffff


	//   ....[94]....
        /*12ec*/ 	.word	0xffffffff


	//   ....[95]....
        /*12f0*/ 	.word	0xffffffff


	//   ....[96]....
        /*12f4*/ 	.word	0xffffffff


	//   ....[97]....
        /*12f8*/ 	.word	0xffffffff


	//   ....[98]....
        /*12fc*/ 	.word	0xffffffff


	//   ....[99]....
        /*1300*/ 	.word	0xffffffff


	//   ....[100]....
        /*1304*/ 	.word	0xffffffff


	//   ....[101]....
        /*1308*/ 	.word	0xffffffff


	//   ....[102]....
        /*130c*/ 	.word	0xffffffff


	//   ....[103]....
        /*1310*/ 	.word	0xffffffff


	//   ....[104]....
        /*1314*/ 	.word	0xffffffff


	//   ....[105]....
        /*1318*/ 	.word	0xffffffff


	//   ....[106]....
        /*131c*/ 	.word	0xffffffff


	//   ....[107]....
        /*1320*/ 	.word	0xffffffff


	//   ....[108]....
        /*1324*/ 	.word	0xffffffff


	//   ....[109]....
        /*1328*/ 	.word	0xffffffff


	//   ....[110]....
        /*132c*/ 	.word	0xffffffff


	//   ....[111]....
        /*1330*/ 	.word	0xffffffff


	//   ....[112]....
        /*1334*/ 	.word	0xffffffff


	//   ....[113]....
        /*1338*/ 	.word	0xffffffff


	//   ....[114]....
        /*133c*/ 	.word	0xffffffff


	//   ....[115]....
        /*1340*/ 	.word	0xffffffff


	//   ....[116]....
        /*1344*/ 	.word	0xffffffff


	//   ....[117]....
        /*1348*/ 	.word	0xffffffff


	//   ....[118]....
        /*134c*/ 	.word	0xffffffff


	//   ....[119]....
        /*1350*/ 	.word	0xffffffff


	//   ....[120]....
        /*1354*/ 	.word	0xffffffff


	//   ....[121]....
        /*1358*/ 	.word	0xffffffff


	//   ....[122]....
        /*135c*/ 	.word	0xffffffff


	//   ....[123]....
        /*1360*/ 	.word	0xffffffff


	//   ....[124]....
        /*1364*/ 	.word	0xffffffff


	//   ....[125]....
        /*1368*/ 	.word	0xffffffff


	//   ....[126]....
        /*136c*/ 	.word	0xffffffff


	//   ....[127]....
        /*1370*/ 	.word	0xffffffff


	//   ....[128]....
        /*1374*/ 	.word	0xffffffff


	//   ....[129]....
        /*1378*/ 	.word	0xffffffff


	//   ....[130]....
        /*137c*/ 	.word	0xffffffff


	//   ....[131]....
        /*1380*/ 	.word	0xffffffff


	//   ....[132]....
        /*1384*/ 	.word	0xffffffff


	//   ....[133]....
        /*1388*/ 	.word	0xffffffff


	//   ....[134]....
        /*138c*/ 	.word	0xffffffff


	//   ....[135]....
        /*1390*/ 	.word	0xffffffff


	//   ....[136]....
        /*1394*/ 	.word	0xffffffff


	//   ....[137]....
        /*1398*/ 	.word	0xffffffff


	//   ....[138]....
        /*139c*/ 	.word	0xffffffff


	//   ....[139]....
        /*13a0*/ 	.word	0xffffffff


	//   ....[140]....
        /*13a4*/ 	.word	0xffffffff


	//   ....[141]....
        /*13a8*/ 	.word	0xffffffff


	//   ....[142]....
        /*13ac*/ 	.word	0xffffffff


	//   ....[143]....
        /*13b0*/ 	.word	0xffffffff


	//   ....[144]....
        /*13b4*/ 	.word	0xffffffff


	//   ....[145]....
        /*13b8*/ 	.word	0xffffffff


	//   ....[146]....
        /*13bc*/ 	.word	0xffffffff


	//   ....[147]....
        /*13c0*/ 	.word	0xffffffff


	//   ....[148]....
        /*13c4*/ 	.word	0xffffffff


	//   ....[149]....
        /*13c8*/ 	.word	0xffffffff


	//   ....[150]....
        /*13cc*/ 	.word	0xffffffff


	//   ....[151]....
        /*13d0*/ 	.word	0xffffffff


	//   ....[152]....
        /*13d4*/ 	.word	0xffffffff


	//   ....[153]....
        /*13d8*/ 	.word	0xffffffff


	//   ....[154]....
        /*13dc*/ 	.word	0xffffffff


	//   ....[155]....
        /*13e0*/ 	.word	0xffffffff


	//   ....[156]....
        /*13e4*/ 	.word	0xffffffff


	//   ....[157]....
        /*13e8*/ 	.word	0xffffffff


	//   ....[158]....
        /*13ec*/ 	.word	0xffffffff


	//   ....[159]....
        /*13f0*/ 	.word	0xffffffff


	//   ....[160]....
        /*13f4*/ 	.word	0xffffffff


	//   ....[161]....
        /*13f8*/ 	.word	0xffffffff


	//   ....[162]....
        /*13fc*/ 	.word	0xffffffff


	//   ....[163]....
        /*1400*/ 	.word	0xffffffff


	//   ....[164]....
        /*1404*/ 	.word	0xffffffff


	//   ....[165]....
        /*1408*/ 	.word	0xffffffff


	//   ....[166]....
        /*140c*/ 	.word	0xffffffff


	//   ....[167]....
        /*1410*/ 	.word	0xffffffff


	//   ....[168]....
        /*1414*/ 	.word	0xffffffff


	//   ....[169]....
        /*1418*/ 	.word	0xffffffff


	//   ....[170]....
        /*141c*/ 	.word	0xffffffff


	//   ....[171]....
        /*1420*/ 	.word	0xffffffff


	//   ....[172]....
        /*1424*/ 	.word	0xffffffff


	//   ....[173]....
        /*1428*/ 	.word	0xffffffff


	//   ....[174]....
        /*142c*/ 	.word	0xffffffff


	//   ....[175]....
        /*1430*/ 	.word	0xffffffff


	//   ....[176]....
        /*1434*/ 	.word	0xffffffff


	//   ....[177]....
        /*1438*/ 	.word	0xffffffff


	//   ....[178]....
        /*143c*/ 	.word	0xffffffff


	//   ....[179]....
        /*1440*/ 	.word	0xffffffff


	//   ....[180]....
        /*1444*/ 	.word	0xffffffff


	//   ....[181]....
        /*1448*/ 	.word	0xffffffff


	//   ....[182]....
        /*144c*/ 	.word	0xffffffff


	//   ....[183]....
        /*1450*/ 	.word	0xffffffff


	//   ....[184]....
        /*1454*/ 	.word	0xffffffff


	//   ....[185]....
        /*1458*/ 	.word	0xffffffff


	//   ....[186]....
        /*145c*/ 	.word	0xffffffff


	//   ....[187]....
        /*1460*/ 	.word	0xffffffff


	//   ....[188]....
        /*1464*/ 	.word	0xffffffff


	//   ....[189]....
        /*1468*/ 	.word	0xffffffff


	//   ....[190]....
        /*146c*/ 	.word	0xffffffff


	//   ....[191]....
        /*1470*/ 	.word	0xffffffff


	//   ....[192]....
        /*1474*/ 	.word	0xffffffff


	//   ....[193]....
        /*1478*/ 	.word	0xffffffff


	//   ....[194]....
        /*147c*/ 	.word	0xffffffff


	//   ....[195]....
        /*1480*/ 	.word	0xffffffff


	//   ....[196]....
        /*1484*/ 	.word	0xffffffff


	//   ....[197]....
        /*1488*/ 	.word	0xffffffff


	//   ....[198]....
        /*148c*/ 	.word	0xffffffff


	//   ....[199]....
        /*1490*/ 	.word	0xffffffff


	//   ....[200]....
        /*1494*/ 	.word	0xffffffff


	//   ....[201]....
        /*1498*/ 	.word	0xffffffff


	//   ....[202]....
        /*149c*/ 	.word	0xffffffff


	//   ....[203]....
        /*14a0*/ 	.word	0xffffffff


	//   ....[204]....
        /*14a4*/ 	.word	0xffffffff


	//   ....[205]....
        /*14a8*/ 	.word	0xffffffff


	//   ....[206]....
        /*14ac*/ 	.word	0xffffffff


	//   ....[207]....
        /*14b0*/ 	.word	0xffffffff


	//   ....[208]....
        /*14b4*/ 	.word	0xffffffff


	//   ....[209]....
        /*14b8*/ 	.word	0xffffffff


	//   ....[210]....
        /*14bc*/ 	.word	0xffffffff


	//   ....[211]....
        /*14c0*/ 	.word	0xffffffff


	//   ....[212]....
        /*14c4*/ 	.word	0xffffffff


	//   ....[213]....
        /*14c8*/ 	.word	0xffffffff


	//   ....[214]....
        /*14cc*/ 	.word	0xffffffff


	//   ....[215]....
        /*14d0*/ 	.word	0xffffffff


	//   ....[216]....
        /*14d4*/ 	.word	0xffffffff


	//   ....[217]....
        /*14d8*/ 	.word	0xffffffff


	//   ....[218]....
        /*14dc*/ 	.word	0xffffffff


	//   ....[219]....
        /*14e0*/ 	.word	0xffffffff


	//   ....[220]....
        /*14e4*/ 	.word	0xffffffff


	//   ....[221]....
        /*14e8*/ 	.word	0xffffffff


	//   ....[222]....
        /*14ec*/ 	.word	0xffffffff


	//   ....[223]....
        /*14f0*/ 	.word	0xffffffff


	//   ....[224]....
        /*14f4*/ 	.word	0xffffffff


	//   ....[225]....
        /*14f8*/ 	.word	0xffffffff


	//   ....[226]....
        /*14fc*/ 	.word	0xffffffff


	//   ....[227]....
        /*1500*/ 	.word	0xffffffff


	//   ....[228]....
        /*1504*/ 	.word	0xffffffff


	//   ....[229]....
        /*1508*/ 	.word	0xffffffff


	//   ....[230]....
        /*150c*/ 	.word	0xffffffff


	//   ....[231]....
        /*1510*/ 	.word	0xffffffff


	//   ....[232]....
        /*1514*/ 	.word	0xffffffff


	//   ....[233]....
        /*1518*/ 	.word	0xffffffff


	//   ....[234]....
        /*151c*/ 	.word	0xffffffff


	//   ....[235]....
        /*1520*/ 	.word	0xffffffff


	//   ....[236]....
        /*1524*/ 	.word	0xffffffff


	//   ....[237]....
        /*1528*/ 	.word	0xffffffff


	//   ....[238]....
        /*152c*/ 	.word	0xffffffff


	//   ....[239]....
        /*1530*/ 	.word	0xffffffff


	//   ....[240]....
        /*1534*/ 	.word	0xffffffff


	//   ....[241]....
        /*1538*/ 	.word	0xffffffff


	//   ....[242]....
        /*153c*/ 	.word	0xffffffff


	//   ....[243]....
        /*1540*/ 	.word	0xffffffff


	//   ....[244]....
        /*1544*/ 	.word	0xffffffff


	//   ....[245]....
        /*1548*/ 	.word	0xffffffff


	//   ....[246]....
        /*154c*/ 	.word	0xffffffff


	//   ....[247]....
        /*1550*/ 	.word	0xffffffff


	//   ....[248]....
        /*1554*/ 	.word	0xffffffff


	//   ....[249]....
        /*1558*/ 	.word	0xffffffff


	//   ....[250]....
        /*155c*/ 	.word	0xffffffff


	//   ....[251]....
        /*1560*/ 	.word	0xffffffff


	//   ....[252]....
        /*1564*/ 	.word	0xffffffff


	//   ....[253]....
        /*1568*/ 	.word	0xffffffff


	//   ....[254]....
        /*156c*/ 	.word	0xffffffff


	//   ....[255]....
        /*1570*/ 	.word	0xffffffff


	//   ....[0]....
        /*1574*/ 	.word	0xffffffff


	//   ....[1]....
        /*1578*/ 	.word	0xffffffff


	//   ....[2]....
        /*157c*/ 	.word	0xffffffff


	//   ....[3]....
        /*1580*/ 	.word	0xffffffff


	//   ....[4]....
        /*1584*/ 	.word	0xffffffff


	//   ....[5]....
        /*1588*/ 	.word	0xffffffff


	//   ....[6]....
        /*158c*/ 	.word	0xffffffff


	//   ....[7]....
        /*1590*/ 	.word	0xffffffff


	//   ....[8]....
        /*1594*/ 	.word	0xffffffff


	//   ....[9]....
        /*1598*/ 	.word	0xffffffff


	//   ....[10]....
        /*159c*/ 	.word	0x0500000f


	//   ....[11]....
        /*15a0*/ 	.word	0x0500000f


	//   ....[12]....
        /*15a4*/ 	.word	0x0500000f


	//   ....[13]....
        /*15a8*/ 	.word	0x0500000f


	//   ....[14]....
        /*15ac*/ 	.word	0x0500000f


	//   ....[15]....
        /*15b0*/ 	.word	0x0500000f


	//   ....[16]....
        /*15b4*/ 	.word	0x0500000f


	//   ....[17]....
        /*15b8*/ 	.word	0x0500000f


	//   ....[18]....
        /*15bc*/ 	.word	0x0500000f


	//   ....[19]....
        /*15c0*/ 	.word	0x0500000f


	//   ....[20]....
        /*15c4*/ 	.word	0x0500000f


	//   ....[21]....
        /*15c8*/ 	.word	0x0500000f


	//   ....[22]....
        /*15cc*/ 	.word	0x0500000f


	//   ....[23]....
        /*15d0*/ 	.word	0x0500000f


	//   ....[24]....
        /*15d4*/ 	.word	0x0500000f


	//   ....[25]....
        /*15d8*/ 	.word	0x0500000f


	//   ....[26]....
        /*15dc*/ 	.word	0x0500000f


	//   ....[27]....
        /*15e0*/ 	.word	0x0500000f


	//   ....[28]....
        /*15e4*/ 	.word	0x0500000f


	//   ....[29]....
        /*15e8*/ 	.word	0x0500000f


	//   ....[30]....
        /*15ec*/ 	.word	0x0500000f


	//   ....[31]....
        /*15f0*/ 	.word	0x0500000f


	//   ....[32]....
        /*15f4*/ 	.word	0x0500000f


	//   ....[33]....
        /*15f8*/ 	.word	0x0500000f


	//   ....[34]....
        /*15fc*/ 	.word	0x0500000f


	//   ....[35]....
        /*1600*/ 	.word	0x0500000f


	//   ....[36]....
        /*1604*/ 	.word	0x0500000f


	//   ....[37]....
        /*1608*/ 	.word	0x0500000f


	//   ....[38]....
        /*160c*/ 	.word	0x0500000f


	//   ....[39]....
        /*1610*/ 	.word	0x0500000f


	//   ....[40]....
        /*1614*/ 	.word	0x0500000f


	//   ....[41]....
        /*1618*/ 	.word	0x0500000f


	//   ....[42]....
        /*161c*/ 	.word	0x0500000f


	//   ....[43]....
        /*1620*/ 	.word	0x0500000f


	//   ....[44]....
        /*1624*/ 	.word	0x0500000f


	//   ....[45]....
        /*1628*/ 	.word	0x0500000f


	//   ....[46]....
        /*162c*/ 	.word	0x0500000f


	//   ....[47]....
        /*1630*/ 	.word	0x0500000f


	//   ....[48]....
        /*1634*/ 	.word	0x0500000f


	//   ....[49]....
        /*1638*/ 	.word	0x0500000f


	//   ....[50]....
        /*163c*/ 	.word	0x0500000f


	//   ....[51]....
        /*1640*/ 	.word	0x0500000f


	//   ....[52]....
        /*1644*/ 	.word	0x0500000f


	//   ....[53]....
        /*1648*/ 	.word	0x0500000f


	//   ....[54]....
        /*164c*/ 	.word	0x0500000f


	//   ....[55]....
        /*1650*/ 	.word	0x0500000f


	//   ....[56]....
        /*1654*/ 	.word	0x0500000f


	//   ....[57]....
        /*1658*/ 	.word	0x0500000f


	//   ....[58]....
        /*165c*/ 	.word	0x0500000f


	//   ....[59]....
        /*1660*/ 	.word	0x0500000f


	//   ....[60]....
        /*1664*/ 	.word	0x0500000f


	//   ....[61]....
        /*1668*/ 	.word	0x0500000f


	//   ....[62]....
        /*166c*/ 	.word	0x0500000f


	//   ....[63]....
        /*1670*/ 	.word	0x0500000f


	//   ....[64]....
        /*1674*/ 	.word	0x0500000f


	//   ....[65]....
        /*1678*/ 	.word	0x0500000f


	//   ....[66]....
        /*167c*/ 	.word	0x0500000f


	//   ....[67]....
        /*1680*/ 	.word	0x0500000f


	//   ....[68]....
        /*1684*/ 	.word	0x0500000f


	//   ....[69]....
        /*1688*/ 	.word	0x0500000f


	//   ....[70]....
        /*168c*/ 	.word	0x0500000f


	//   ....[71]....
        /*1690*/ 	.word	0x0500000f


	//   ....[72]....
        /*1694*/ 	.word	0x0500000f


	//   ....[73]....
        /*1698*/ 	.word	0x0500000f


	//   ....[74]....
        /*169c*/ 	.word	0x0500000f


	//   ....[75]....
        /*16a0*/ 	.word	0x0500000f


	//   ....[76]....
        /*16a4*/ 	.word	0x0500000f


	//   ....[77]....
        /*16a8*/ 	.word	0x0500000f


	//   ....[78]....
        /*16ac*/ 	.word	0x0500000f


	//   ....[79]....
        /*16b0*/ 	.word	0x0500000f


	//   ....[80]....
        /*16b4*/ 	.word	0x0500000f


	//   ....[81]....
        /*16b8*/ 	.word	0x0500000f


	//   ....[82]....
        /*16bc*/ 	.word	0x0500000f


	//   ....[83]....
        /*16c0*/ 	.word	0x0500000f


	//   ....[84]....
        /*16c4*/ 	.word	0x0500000f


	//   ....[85]....
        /*16c8*/ 	.word	0x0500000f


	//   ....[86]....
        /*16cc*/ 	.word	0x0500000f


	//   ....[87]....
        /*16d0*/ 	.word	0x0500000f


	//   ....[88]....
        /*16d4*/ 	.word	0x0500000f


	//   ....[89]....
        /*16d8*/ 	.word	0x0500000f


	//   ....[90]....
        /*16dc*/ 	.word	0x0500000f


	//   ....[91]....
        /*16e0*/ 	.word	0x0500000f


	//   ....[92]....
        /*16e4*/ 	.word	0x0500000f


	//   ....[93]....
        /*16e8*/ 	.word	0x0500000f


	//   ....[94]....
        /*16ec*/ 	.word	0x0500000f


	//   ....[95]....
        /*16f0*/ 	.word	0x0500000f


	//   ....[96]....
        /*16f4*/ 	.word	0x0500000f


	//   ....[97]....
        /*16f8*/ 	.word	0x0500000f


	//   ....[98]....
        /*16fc*/ 	.word	0x0500000f


	//   ....[99]....
        /*1700*/ 	.word	0x0500000f


	//   ....[100]....
        /*1704*/ 	.word	0x0500000f


	//   ....[101]....
        /*1708*/ 	.word	0x0500000f


	//   ....[102]....
        /*170c*/ 	.word	0x0500000f


	//   ....[103]....
        /*1710*/ 	.word	0x0500000f


	//   ....[104]....
        /*1714*/ 	.word	0x0500000f


	//   ....[105]....
        /*1718*/ 	.word	0x0500000f


	//   ....[106]....
        /*171c*/ 	.word	0x0500000f


	//   ....[107]....
        /*1720*/ 	.word	0x0500000f


	//   ....[108]....
        /*1724*/ 	.word	0x0500000f


	//   ....[109]....
        /*1728*/ 	.word	0x0500000f


	//   ....[110]....
        /*172c*/ 	.word	0x0500000f


	//   ....[111]....
        /*1730*/ 	.word	0x0500000f


	//   ....[112]....
        /*1734*/ 	.word	0x0500000f


	//   ....[113]....
        /*1738*/ 	.word	0x0500000f


	//   ....[114]....
        /*173c*/ 	.word	0x0500000f


	//   ....[115]....
        /*1740*/ 	.word	0x0500000f


	//   ....[116]....
        /*1744*/ 	.word	0x0500000f


	//   ....[117]....
        /*1748*/ 	.word	0x0500000f


	//   ....[118]....
        /*174c*/ 	.word	0x0500000f


	//   ....[119]....
        /*1750*/ 	.word	0x0500000f


	//   ....[120]....
        /*1754*/ 	.word	0x0500000f


	//   ....[121]....
        /*1758*/ 	.word	0x0500000f


	//   ....[122]....
        /*175c*/ 	.word	0x0500000f


	//   ....[123]....
        /*1760*/ 	.word	0x0500000f


	//   ....[124]....
        /*1764*/ 	.word	0x0500000f


	//   ....[125]....
        /*1768*/ 	.word	0x0500000f


	//   ....[126]....
        /*176c*/ 	.word	0x0500000f


	//   ....[127]....
        /*1770*/ 	.word	0x0500000f


	//   ....[128]....
        /*1774*/ 	.word	0x0500000f


	//   ....[129]....
        /*1778*/ 	.word	0x0500000f


	//   ....[130]....
        /*177c*/ 	.word	0x0500000f


	//   ....[131]....
        /*1780*/ 	.word	0x0500000f


	//   ....[132]....
        /*1784*/ 	.word	0x0500000f


	//   ....[133]....
        /*1788*/ 	.word	0x0500000f


	//   ....[134]....
        /*178c*/ 	.word	0x0500000f


	//   ....[135]....
        /*1790*/ 	.word	0x0500000f


	//   ....[136]....
        /*1794*/ 	.word	0x0500000f


	//   ....[137]....
        /*1798*/ 	.word	0x0500000f


	//   ....[138]....
        /*179c*/ 	.word	0x0500000f


	//   ....[139]....
        /*17a0*/ 	.word	0x0500000f


	//   ....[140]....
        /*17a4*/ 	.word	0x0500000f


	//   ....[141]....
        /*17a8*/ 	.word	0x0500000f


	//   ....[142]....
        /*17ac*/ 	.word	0x0500000f


	//   ....[143]....
        /*17b0*/ 	.word	0x0500000f


	//   ....[144]....
        /*17b4*/ 	.word	0x0500000f


	//   ....[145]....
        /*17b8*/ 	.word	0x0500000f


	//   ....[146]....
        /*17bc*/ 	.word	0x0500000f


	//   ....[147]....
        /*17c0*/ 	.word	0x0500000f


	//   ....[148]....
        /*17c4*/ 	.word	0x0500000f


	//   ....[149]....
        /*17c8*/ 	.word	0x0500000f


	//   ....[150]....
        /*17cc*/ 	.word	0x0500000f


	//   ....[151]....
        /*17d0*/ 	.word	0x0500000f


	//   ....[152]....
        /*17d4*/ 	.word	0x0500000f


	//   ....[153]....
        /*17d8*/ 	.word	0x0500000f


	//   ....[154]....
        /*17dc*/ 	.word	0x0500000f


	//   ....[155]....
        /*17e0*/ 	.word	0x0500000f


	//   ....[156]....
        /*17e4*/ 	.word	0x0500000f


	//   ....[157]....
        /*17e8*/ 	.word	0x0500000f


	//   ....[158]....
        /*17ec*/ 	.word	0x0500000f


	//   ....[159]....
        /*17f0*/ 	.word	0x0500000f


	//   ....[160]....
        /*17f4*/ 	.word	0x0500000f


	//   ....[161]....
        /*17f8*/ 	.word	0x0500000f


	//   ....[162]....
        /*17fc*/ 	.word	0x0500000f


	//   ....[163]....
        /*1800*/ 	.word	0x0500000f


	//   ....[164]....
        /*1804*/ 	.word	0x0500000f


	//   ....[165]....
        /*1808*/ 	.word	0x0500000f


	//   ....[166]....
        /*180c*/ 	.word	0x0500000f


	//   ....[167]....
        /*1810*/ 	.word	0x0500000f


	//   ....[168]....
        /*1814*/ 	.word	0x0500000f


	//   ....[169]....
        /*1818*/ 	.word	0x0500000f


	//   ....[170]....
        /*181c*/ 	.word	0x0500000f


	//   ....[171]....
        /*1820*/ 	.word	0x0500000f


	//   ....[172]....
        /*1824*/ 	.word	0x0500000f


	//   ....[173]....
        /*1828*/ 	.word	0x0500000f


	//   ....[174]....
        /*182c*/ 	.word	0x0500000f


	//   ....[175]....
        /*1830*/ 	.word	0x0500000f


	//   ....[176]....
        /*1834*/ 	.word	0x0500000f


	//   ....[177]....
        /*1838*/ 	.word	0x0500000f


	//   ....[178]....
        /*183c*/ 	.word	0x0500000f


	//   ....[179]....
        /*1840*/ 	.word	0x0500000f


	//   ....[180]....
        /*1844*/ 	.word	0x0500000f


	//   ....[181]....
        /*1848*/ 	.word	0x0500000f


	//   ....[182]....
        /*184c*/ 	.word	0x0500000f


	//   ....[183]....
        /*1850*/ 	.word	0x0500000f


	//   ....[184]....
        /*1854*/ 	.word	0x0500000f


	//   ....[185]....
        /*1858*/ 	.word	0x0500000f


	//   ....[186]....
        /*185c*/ 	.word	0x0500000f


	//   ....[187]....
        /*1860*/ 	.word	0x0500000f


	//   ....[188]....
        /*1864*/ 	.word	0x0500000f


	//   ....[189]....
        /*1868*/ 	.word	0x0500000f


	//   ....[190]....
        /*186c*/ 	.word	0x0500000f


	//   ....[191]....
        /*1870*/ 	.word	0x0500000f


	//   ....[192]....
        /*1874*/ 	.word	0x0500000f


	//   ....[193]....
        /*1878*/ 	.word	0x0500000f


	//   ....[194]....
        /*187c*/ 	.word	0x0500000f


	//   ....[195]....
        /*1880*/ 	.word	0x0500000f


	//   ....[196]....
        /*1884*/ 	.word	0x0500000f


	//   ....[197]....
        /*1888*/ 	.word	0x0500000f


	//   ....[198]....
        /*188c*/ 	.word	0x0500000f


	//   ....[199]....
        /*1890*/ 	.word	0x0500000f


	//   ....[200]....
        /*1894*/ 	.word	0x0500000f


	//   ....[201]....
        /*1898*/ 	.word	0x0500000f


	//   ....[202]....
        /*189c*/ 	.word	0x0500000f


	//   ....[203]....
        /*18a0*/ 	.word	0x0500000f


	//   ....[204]....
        /*18a4*/ 	.word	0x0500000f


	//   ....[205]....
        /*18a8*/ 	.word	0x0500000f


	//   ....[206]....
        /*18ac*/ 	.word	0x0500000f


	//   ....[207]....
        /*18b0*/ 	.word	0x0500000f


	//   ....[208]....
        /*18b4*/ 	.word	0x0500000f


	//   ....[209]....
        /*18b8*/ 	.word	0x0500000f


	//   ....[210]....
        /*18bc*/ 	.word	0x0500000f


	//   ....[211]....
        /*18c0*/ 	.word	0x0500000f


	//   ....[212]....
        /*18c4*/ 	.word	0x0500000f


	//   ....[213]....
        /*18c8*/ 	.word	0x0500000f


	//   ....[214]....
        /*18cc*/ 	.word	0x0500000f


	//   ....[215]....
        /*18d0*/ 	.word	0x0500000f


	//   ....[216]....
        /*18d4*/ 	.word	0x0500000f


	//   ....[217]....
        /*18d8*/ 	.word	0x0500000f


	//   ....[218]....
        /*18dc*/ 	.word	0x0500000f


	//   ....[219]....
        /*18e0*/ 	.word	0x0500000f


	//   ....[220]....
        /*18e4*/ 	.word	0x0500000f


	//   ....[221]....
        /*18e8*/ 	.word	0x0500000f


	//   ....[222]....
        /*18ec*/ 	.word	0x0500000f


	//   ....[223]....
        /*18f0*/ 	.word	0x0500000f


	//   ....[224]....
        /*18f4*/ 	.word	0x0500000f


	//   ....[225]....
        /*18f8*/ 	.word	0x0500000f


	//   ....[226]....
        /*18fc*/ 	.word	0x0500000f


	//   ....[227]....
        /*1900*/ 	.word	0x0500000f


	//----- nvinfo : EIATTR_COOP_GROUP_INSTR_OFFSETS
	.align		4
.L_575:
        /*1904*/ 	.byte	0x04, 0x28
        /*1906*/ 	.short	(.L_577 - .L_576)


	//   ....[0]....
.L_576:
        /*1908*/ 	.word	0x00000070


	//   ....[1]....
        /*190c*/ 	.word	0x000001a0


	//   ....[2]....
        /*1910*/ 	.word	0x000001f0


	//   ....[3]....
        /*1914*/ 	.word	0x00000420


	//   ....[4]....
        /*1918*/ 	.word	0x00000580


	//   ....[5]....
        /*191c*/ 	.word	0x000006a0


	//   ....[6]....
        /*1920*/ 	.word	0x00000800


	//   ....[7]....
        /*1924*/ 	.word	0x0000dbc0


	//   ....[8]....
        /*1928*/ 	.word	0x0000e520


	//   ....[9]....
        /*192c*/ 	.word	0x0000e530


	//   ....[10]....
        /*1930*/ 	.word	0x0000e540


	//   ....[11]....
        /*1934*/ 	.word	0x0000e550


	//   ....[12]....
        /*1938*/ 	.word	0x0000e760


	//   ....[13]....
        /*193c*/ 	.word	0x0000e770


	//   ....[14]....
        /*1940*/ 	.word	0x0000e780


	//   ....[15]....
        /*1944*/ 	.word	0x0000e790


	//   ....[16]....
        /*1948*/ 	.word	0x0000e970


	//   ....[17]....
        /*194c*/ 	.word	0x0000e980


	//   ....[18]....
        /*1950*/ 	.word	0x0000e990


	//   ....[19]....
        /*1954*/ 	.word	0x0000e9a0


	//   ....[20]....
        /*1958*/ 	.word	0x0000eba0


	//   ....[21]....
        /*195c*/ 	.word	0x0000ebb0


	//   ....[22]....
        /*1960*/ 	.word	0x0000ebc0


	//   ....[23]....
        /*1964*/ 	.word	0x0000ebd0


	//   ....[24]....
        /*1968*/ 	.word	0x00012f00


	//   ....[25]....
        /*196c*/ 	.word	0x00012f10


	//   ....[26]....
        /*1970*/ 	.word	0x00012f20


	//   ....[27]....
        /*1974*/ 	.word	0x00012f30


	//   ....[28]....
        /*1978*/ 	.word	0x00013000


	//   ....[29]....
        /*197c*/ 	.word	0x00013020


	//   ....[30]....
        /*1980*/ 	.word	0x00013030


	//   ....[31]....
        /*1984*/ 	.word	0x00013040


	//   ....[32]....
        /*1988*/ 	.word	0x00013220


	//   ....[33]....
        /*198c*/ 	.word	0x00013240


	//   ....[34]....
        /*1990*/ 	.word	0x00013260


	//   ....[35]....
        /*1994*/ 	.word	0x00013270


	//   ....[36]....
        /*1998*/ 	.word	0x000132f0


	//   ....[37]....
        /*199c*/ 	.word	0x00013300


	//   ....[38]....
        /*19a0*/ 	.word	0x00013310


	//   ....[39]....
        /*19a4*/ 	.word	0x00013320


	//   ....[40]....
        /*19a8*/ 	.word	0x000180b0


	//   ....[41]....
        /*19ac*/ 	.word	0x00018b90


	//   ....[42]....
        /*19b0*/ 	.word	0x00018bc0


	//   ....[43]....
        /*19b4*/ 	.word	0x00018be0


	//   ....[44]....
        /*19b8*/ 	.word	0x00019630


	//   ....[45]....
        /*19bc*/ 	.word	0x00019670


	//   ....[46]....
        /*19c0*/ 	.word	0x0001b7d0


	//   ....[47]....
        /*19c4*/ 	.word	0x0001bd50


	//   ....[48]....
        /*19c8*/ 	.word	0x0001c6d0


	//   ....[49]....
        /*19cc*/ 	.word	0x0001c7d0


	//   ....[50]....
        /*19d0*/ 	.word	0x0001cf50


	//   ....[51]....
        /*19d4*/ 	.word	0x0001cfb0


	//   ....[52]....
        /*19d8*/ 	.word	0x0001fb70


	//   ....[53]....
        /*19dc*/ 	.word	0x0001fbb0


	//   ....[54]....
        /*19e0*/ 	.word	0x0001fc20


	//   ....[55]....
        /*19e4*/ 	.word	0x0001fc30


	//   ....[56]....
        /*19e8*/ 	.word	0x00021910


	//   ....[57]....
        /*19ec*/ 	.word	0x00021920


	//   ....[58]....
        /*19f0*/ 	.word	0x00021940


	//   ....[59]....
        /*19f4*/ 	.word	0x00021960


	//   ....[60]....
        /*19f8*/ 	.word	0x00022c10


	//   ....[61]....
        /*19fc*/ 	.word	0x00022c40


	//   ....[62]....
        /*1a00*/ 	.word	0x00022c70


	//   ....[63]....
        /*1a04*/ 	.word	0x00022ca0


	//   ....[64]....
        /*1a08*/ 	.word	0x00022cd0


	//   ....[65]....
        /*1a0c*/ 	.word	0x00022d00


	//   ....[66]....
        /*1a10*/ 	.word	0x00022d30


	//   ....[67]....
        /*1a14*/ 	.word	0x00022d60


	//   ....[68]....
        /*1a18*/ 	.word	0x00022d90


	//   ....[69]....
        /*1a1c*/ 	.word	0x00022dc0


	//   ....[70]....
        /*1a20*/ 	.word	0x00022df0


	//   ....[71]....
        /*1a24*/ 	.word	0x00022e20


	//   ....[72]....
        /*1a28*/ 	.word	0x00022e60


	//   ....[73]....
        /*1a2c*/ 	.word	0x00022e90


	//   ....[74]....
        /*1a30*/ 	.word	0x00022ec0


	//   ....[75]....
        /*1a34*/ 	.word	0x00022ef0


	//   ....[76]....
        /*1a38*/ 	.word	0x00022f20


	//   ....[77]....
        /*1a3c*/ 	.word	0x00022f50


	//   ....[78]....
        /*1a40*/ 	.word	0x00022f80


	//   ....[79]....
        /*1a44*/ 	.word	0x00022fb0


	//   ....[80]....
        /*1a48*/ 	.word	0x00022fe0


	//   ....[81]....
        /*1a4c*/ 	.word	0x00023010


	//   ....[82]....
        /*1a50*/ 	.word	0x00023040


	//   ....[83]....
        /*1a54*/ 	.word	0x00023070


	//   ....[84]....
        /*1a58*/ 	.word	0x000230a0


	//   ....[85]....
        /*1a5c*/ 	.word	0x000230d0


	//   ....[86]....
        /*1a60*/ 	.word	0x00023100


	//   ....[87]....
        /*1a64*/ 	.word	0x00023130


	//   ....[88]....
        /*1a68*/ 	.word	0x00023160


	//   ....[89]....
        /*1a6c*/ 	.word	0x00023190


	//   ....[90]....
        /*1a70*/ 	.word	0x000231c0


	//   ....[91]....
        /*1a74*/ 	.word	0x000231f0


	//   ....[92]....
        /*1a78*/ 	.word	0x00023220


	//   ....[93]....
        /*1a7c*/ 	.word	0x00023250


	//   ....[94]....
        /*1a80*/ 	.word	0x00023280


	//   ....[95]....
        /*1a84*/ 	.word	0x000232b0


	//   ....[96]....
        /*1a88*/ 	.word	0x000232e0


	//   ....[97]....
        /*1a8c*/ 	.word	0x00023310


	//   ....[98]....
        /*1a90*/ 	.word	0x00023340


	//   ....[99]....
        /*1a94*/ 	.word	0x00023370


	//   ....[100]....
        /*1a98*/ 	.word	0x000233a0


	//   ....[101]....
        /*1a9c*/ 	.word	0x000233d0


	//   ....[102]....
        /*1aa0*/ 	.word	0x00023400


	//   ....[103]....
        /*1aa4*/ 	.word	0x00023430


	//   ....[104]....
        /*1aa8*/ 	.word	0x00023460


	//   ....[105]....
        /*1aac*/ 	.word	0x00023490


	//   ....[106]....
        /*1ab0*/ 	.word	0x000234c0


	//   ....[107]....
        /*1ab4*/ 	.word	0x000234f0


	//   ....[108]....
        /*1ab8*/ 	.word	0x00023520


	//   ....[109]....
        /*1abc*/ 	.word	0x00023550


	//   ....[110]....
        /*1ac0*/ 	.word	0x00023580


	//   ....[111]....
        /*1ac4*/ 	.word	0x000235b0


	//   ....[112]....
        /*1ac8*/ 	.word	0x000235e0


	//   ....[113]....
        /*1acc*/ 	.word	0x00023610


	//   ....[114]....
        /*1ad0*/ 	.word	0x00023640


	//   ....[115]....
        /*1ad4*/ 	.word	0x00023670


	//   ....[116]....
        /*1ad8*/ 	.word	0x000236a0


	//   ....[117]....
        /*1adc*/ 	.word	0x000236d0


	//   ....[118]....
        /*1ae0*/ 	.word	0x00023700


	//   ....[119]....
        /*1ae4*/ 	.word	0x00023730


	//   ....[120]....
        /*1ae8*/ 	.word	0x00023760


	//   ....[121]....
        /*1aec*/ 	.word	0x00023790


	//   ....[122]....
        /*1af0*/ 	.word	0x000237c0


	//   ....[123]....
        /*1af4*/ 	.word	0x000237f0


	//   ....[124]....
        /*1af8*/ 	.word	0x00023820


	//   ....[125]....
        /*1afc*/ 	.word	0x00023850


	//   ....[126]....
        /*1b00*/ 	.word	0x00023880


	//   ....[127]....
        /*1b04*/ 	.word	0x000238b0


	//   ....[128]....
        /*1b08*/ 	.word	0x000238e0


	//   ....[129]....
        /*1b0c*/ 	.word	0x00023910


	//   ....[130]....
        /*1b10*/ 	.word	0x00023940


	//   ....[131]....
        /*1b14*/ 	.word	0x00023970


	//   ....[132]....
        /*1b18*/ 	.word	0x000239a0


	//   ....[133]....
        /*1b1c*/ 	.word	0x000239d0


	//   ....[134]....
        /*1b20*/ 	.word	0x00023a00


	//   ....[135]....
        /*1b24*/ 	.word	0x00023a30


	//   ....[136]....
        /*1b28*/ 	.word	0x00023a60


	//   ....[137]....
        /*1b2c*/ 	.word	0x00023a90


	//   ....[138]....
        /*1b30*/ 	.word	0x00023ac0


	//   ....[139]....
        /*1b34*/ 	.word	0x00023af0


	//   ....[140]....
        /*1b38*/ 	.word	0x00023b20


	//   ....[141]....
        /*1b3c*/ 	.word	0x00023b50


	//   ....[142]....
        /*1b40*/ 	.word	0x00023b80


	//   ....[143]....
        /*1b44*/ 	.word	0x00023bb0


	//   ....[144]....
        /*1b48*/ 	.word	0x00023be0


	//   ....[145]....
        /*1b4c*/ 	.word	0x00023c10


	//   ....[146]....
        /*1b50*/ 	.word	0x00023c40


	//   ....[147]....
        /*1b54*/ 	.word	0x00023c70


	//   ....[148]....
        /*1b58*/ 	.word	0x00023ca0


	//   ....[149]....
        /*1b5c*/ 	.word	0x00023cd0


	//   ....[150]....
        /*1b60*/ 	.word	0x00023d00


	//   ....[151]....
        /*1b64*/ 	.word	0x00023d30


	//   ....[152]....
        /*1b68*/ 	.word	0x00023d60


	//   ....[153]....
        /*1b6c*/ 	.word	0x00023d90


	//   ....[154]....
        /*1b70*/ 	.word	0x00023dc0


	//   ....[155]....
        /*1b74*/ 	.word	0x00023df0


	//   ....[156]....
        /*1b78*/ 	.word	0x00023e20


	//   ....[157]....
        /*1b7c*/ 	.word	0x00023e50


	//   ....[158]....
        /*1b80*/ 	.word	0x00023e80


	//   ....[159]....
        /*1b84*/ 	.word	0x00023eb0


	//   ....[160]....
        /*1b88*/ 	.word	0x00023ee0


	//   ....[161]....
        /*1b8c*/ 	.word	0x00023f10


	//   ....[162]....
        /*1b90*/ 	.word	0x00023f40


	//   ....[163]....
        /*1b94*/ 	.word	0x00023f70


	//   ....[164]....
        /*1b98*/ 	.word	0x00023fa0


	//   ....[165]....
        /*1b9c*/ 	.word	0x00023fd0


	//   ....[166]....
        /*1ba0*/ 	.word	0x00024000


	//   ....[167]....
        /*1ba4*/ 	.word	0x00024030


	//   ....[168]....
        /*1ba8*/ 	.word	0x00024060


	//   ....[169]....
        /*1bac*/ 	.word	0x00024090


	//   ....[170]....
        /*1bb0*/ 	.word	0x000240c0


	//   ....[171]....
        /*1bb4*/ 	.word	0x000240f0


	//   ....[172]....
        /*1bb8*/ 	.word	0x00024120


	//   ....[173]....
        /*1bbc*/ 	.word	0x00024150


	//   ....[174]....
        /*1bc0*/ 	.word	0x00024170


	//   ....[175]....
        /*1bc4*/ 	.word	0x000241a0


	//   ....[176]....
        /*1bc8*/ 	.word	0x000241b0


	//   ....[177]....
        /*1bcc*/ 	.word	0x000241e0


	//   ....[178]....
        /*1bd0*/ 	.word	0x00024210


	//   ....[179]....
        /*1bd4*/ 	.word	0x00024220


	//   ....[180]....
        /*1bd8*/ 	.word	0x00024250


	//   ....[181]....
        /*1bdc*/ 	.word	0x00024260


	//   ....[182]....
        /*1be0*/ 	.word	0x00024290


	//   ....[183]....
        /*1be4*/ 	.word	0x000242a0


	//   ....[184]....
        /*1be8*/ 	.word	0x000242d0


	//   ....[185]....
        /*1bec*/ 	.word	0x00024300


	//   ....[186]....
        /*1bf0*/ 	.word	0x00024330


	//   ....[187]....
        /*1bf4*/ 	.word	0x00024340


	//   ....[188]....
        /*1bf8*/ 	.word	0x00024df0


	//   ....[189]....
        /*1bfc*/ 	.word	0x00024e10


	//   ....[190]....
        /*1c00*/ 	.word	0x00024e20


	//   ....[191]....
        /*1c04*/ 	.word	0x00024e30


	//   ....[192]....
        /*1c08*/ 	.word	0x00025830


	//   ....[193]....
        /*1c0c*/ 	.word	0x00025840


	//   ....[194]....
        /*1c10*/ 	.word	0x00025a10


	//   ....[195]....
        /*1c14*/ 	.word	0x00025a20


	//   ....[196]....
        /*1c18*/ 	.word	0x00025c10


	//   ....[197]....
        /*1c1c*/ 	.word	0x00025c20


	//   ....[198]....
        /*1c20*/ 	.word	0x00025df0


	//   ....[199]....
        /*1c24*/ 	.word	0x00025e00


	//   ....[200]....
        /*1c28*/ 	.word	0x00026270


	//   ....[201]....
        /*1c2c*/ 	.word	0x00026280


	//   ....[202]....
        /*1c30*/ 	.word	0x00027260


	//   ....[203]....
        /*1c34*/ 	.word	0x00027270


	//   ....[204]....
        /*1c38*/ 	.word	0x00029590


	//   ....[205]....
        /*1c3c*/ 	.word	0x000295a0


	//   ....[206]....
        /*1c40*/ 	.word	0x00029770


	//   ....[207]....
        /*1c44*/ 	.word	0x00029780


	//   ....[208]....
        /*1c48*/ 	.word	0x00029950


	//   ....[209]....
        /*1c4c*/ 	.word	0x00029960


	//   ....[210]....
        /*1c50*/ 	.word	0x00029b30


	//   ....[211]....
        /*1c54*/ 	.word	0x00029b40


	//   ....[212]....
        /*1c58*/ 	.word	0x00029d70


	//   ....[213]....
        /*1c5c*/ 	.word	0x00029fb0


	//   ....[214]....
        /*1c60*/ 	.word	0x00029fe0


	//   ....[215]....
        /*1c64*/ 	.word	0x0002a010


	//   ....[216]....
        /*1c68*/ 	.word	0x0002a040


	//   ....[217]....
        /*1c6c*/ 	.word	0x0002a070


	//   ....[218]....
        /*1c70*/ 	.word	0x0002a0a0


	//   ....[219]....
        /*1c74*/ 	.word	0x0002a240


	//   ....[220]....
        /*1c78*/ 	.word	0x0002a270


	//   ....[221]....
        /*1c7c*/ 	.word	0x0002a2a0


	//   ....[222]....
        /*1c80*/ 	.word	0x0002a2d0


	//   ....[223]....
        /*1c84*/ 	.word	0x0002a300


	//   ....[224]....
        /*1c88*/ 	.word	0x0002a330


	//   ....[225]....
        /*1c8c*/ 	.word	0x0002a3d0


	//   ....[226]....
        /*1c90*/ 	.word	0x0002a400


	//   ....[227]....
        /*1c94*/ 	.word	0x0002a410


	//   ....[228]....
        /*1c98*/ 	.word	0x0002a440


	//   ....[229]....
        /*1c9c*/ 	.word	0x0002bbf0


	//   ....[230]....
        /*1ca0*/ 	.word	0x0002d7f0


	//   ....[231]....
        /*1ca4*/ 	.word	0x0002e550


	//   ....[232]....
        /*1ca8*/ 	.word	0x0002e560


	//   ....[233]....
        /*1cac*/ 	.word	0x0002e590


	//   ....[234]....
        /*1cb0*/ 	.word	0x0002e5a0


	//   ....[235]....
        /*1cb4*/ 	.word	0x0002e6b0


	//   ....[236]....
        /*1cb8*/ 	.word	0x0002e6c0


	//   ....[237]....
        /*1cbc*/ 	.word	0x0002e750


	//   ....[238]....
        /*1cc0*/ 	.word	0x0002e760


	//   ....[239]....
        /*1cc4*/ 	.word	0x0002e7f0


	//   ....[240]....
        /*1cc8*/ 	.word	0x0002e800


	//   ....[241]....
        /*1ccc*/ 	.word	0x0002e890


	//   ....[242]....
        /*1cd0*/ 	.word	0x0002e8a0


	//   ....[243]....
        /*1cd4*/ 	.word	0x0002e930


	//   ....[244]....
        /*1cd8*/ 	.word	0x0002e940


	//   ....[245]....
        /*1cdc*/ 	.word	0x0002e990


	//   ....[246]....
        /*1ce0*/ 	.word	0x0002e9c0


	//   ....[247]....
        /*1ce4*/ 	.word	0x000312e0


	//   ....[248]....
        /*1ce8*/ 	.word	0x00031310


	//   ....[249]....
        /*1cec*/ 	.word	0x00031360


	//   ....[250]....
        /*1cf0*/ 	.word	0x00031390


	//   ....[251]....
        /*1cf4*/ 	.word	0x000313c0


	//   ....[252]....
        /*1cf8*/ 	.word	0x000313f0


	//   ....[253]....
        /*1cfc*/ 	.word	0x00031420


	//   ....[254]....
        /*1d00*/ 	.word	0x00031450


	//   ....[255]....
        /*1d04*/ 	.word	0x00031620


	//   ....[0]....
        /*1d08*/ 	.word	0x00031650


	//   ....[1]....
        /*1d0c*/ 	.word	0x00031680


	//   ....[2]....
        /*1d10*/ 	.word	0x000316b0


	//   ....[3]....
        /*1d14*/ 	.word	0x000316e0


	//   ....[4]....
        /*1d18*/ 	.word	0x00031710


	//   ....[5]....
        /*1d1c*/ 	.word	0x000317f0


	//   ....[6]....
        /*1d20*/ 	.word	0x00031810


	//   ....[7]....
        /*1d24*/ 	.word	0x00031820


	//   ....[8]....
        /*1d28*/ 	.word	0x000318a0


	//   ....[9]....
        /*1d2c*/ 	.word	0x000323f0


	//   ....[10]....
        /*1d30*/ 	.word	0x00032890


	//   ....[11]....
        /*1d34*/ 	.word	0x00032940


	//   ....[12]....
        /*1d38*/ 	.word	0x000329d0


	//   ....[13]....
        /*1d3c*/ 	.word	0x00032a20


	//   ....[14]....
        /*1d40*/ 	.word	0x00032a70


	//   ....[15]....
        /*1d44*/ 	.word	0x00032b00


	//   ....[16]....
        /*1d48*/ 	.word	0x00032b90


	//   ....[17]....
        /*1d4c*/ 	.word	0x00032be0


	//   ....[18]....
        /*1d50*/ 	.word	0x00032c30


	//   ....[19]....
        /*1d54*/ 	.word	0x00032cc0


	//   ....[20]....
        /*1d58*/ 	.word	0x00032d50


	//   ....[21]....
        /*1d5c*/ 	.word	0x00032da0


	//   ....[22]....
        /*1d60*/ 	.word	0x00032df0


	//   ....[23]....
        /*1d64*/ 	.word	0x00032e80


	//   ....[24]....
        /*1d68*/ 	.word	0x00032f10


	//   ....[25]....
        /*1d6c*/ 	.word	0x00032f60


	//   ....[26]....
        /*1d70*/ 	.word	0x00032fb0


	//   ....[27]....
        /*1d74*/ 	.word	0x000330b0


	//   ....[28]....
        /*1d78*/ 	.word	0x00033160


	//   ....[29]....
        /*1d7c*/ 	.word	0x000331b0


	//   ....[30]....
        /*1d80*/ 	.word	0x00033200


	//   ....[31]....
        /*1d84*/ 	.word	0x00033310


	//   ....[32]....
        /*1d88*/ 	.word	0x00033360


	//   ....[33]....
        /*1d8c*/ 	.word	0x000333b0


	//   ....[34]....
        /*1d90*/ 	.word	0x00033400


	//   ....[35]....
        /*1d94*/ 	.word	0x00033520


	//   ....[36]....
        /*1d98*/ 	.word	0x000335c0


	//   ....[37]....
        /*1d9c*/ 	.word	0x00033620


	//   ....[38]....
        /*1da0*/ 	.word	0x00033690


	//   ....[39]....
        /*1da4*/ 	.word	0x00033730


	//   ....[40]....
        /*1da8*/ 	.word	0x00033780


	//   ....[41]....
        /*1dac*/ 	.word	0x000337d0


	//   ....[42]....
        /*1db0*/ 	.word	0x00033820


	//   ....[43]....
        /*1db4*/ 	.word	0x00033c50


	//   ....[44]....
        /*1db8*/ 	.word	0x00033d70


	//   ....[45]....
        /*1dbc*/ 	.word	0x00033ea0


	//   ....[46]....
        /*1dc0*/ 	.word	0x00033fb0


	//   ....[47]....
        /*1dc4*/ 	.word	0x000340e0


	//   ....[48]....
        /*1dc8*/ 	.word	0x00034200


	//   ....[49]....
        /*1dcc*/ 	.word	0x00034330


	//   ....[50]....
        /*1dd0*/ 	.word	0x00034440


	//   ....[51]....
        /*1dd4*/ 	.word	0x00034570


	//   ....[52]....
        /*1dd8*/ 	.word	0x00034690


	//   ....[53]....
        /*1ddc*/ 	.word	0x00034770


	//   ....[54]....
        /*1de0*/ 	.word	0x000347c0


	//   ....[55]....
        /*1de4*/ 	.word	0x00034840


	//   ....[56]....
        /*1de8*/ 	.word	0x000348b0


	//   ....[57]....
        /*1dec*/ 	.word	0x00034910


	//   ....[58]....
        /*1df0*/ 	.word	0x00034960


	//   ....[59]....
        /*1df4*/ 	.word	0x000349e0


	//   ....[60]....
        /*1df8*/ 	.word	0x00034a50


	//   ....[61]....
        /*1dfc*/ 	.word	0x00034ab0


	//   ....[62]....
        /*1e00*/ 	.word	0x00034b00


	//   ....[63]....
        /*1e04*/ 	.word	0x00034b80


	//   ....[64]....
        /*1e08*/ 	.word	0x00034bf0


	//   ....[65]....
        /*1e0c*/ 	.word	0x00034c50


	//   ....[66]....
        /*1e10*/ 	.word	0x00034ca0


	//   ....[67]....
        /*1e14*/ 	.word	0x00034d20


	//   ....[68]....
        /*1e18*/ 	.word	0x00034d90


	//   ....[69]....
        /*1e1c*/ 	.word	0x00034df0


	//   ....[70]....
        /*1e20*/ 	.word	0x00034e40


	//   ....[71]....
        /*1e24*/ 	.word	0x00034ec0


	//   ....[72]....
        /*1e28*/ 	.word	0x00034f30


	//   ....[73]....
        /*1e2c*/ 	.word	0x00034f90


	//   ....[74]....
        /*1e30*/ 	.word	0x00034fe0


	//   ....[75]....
        /*1e34*/ 	.word	0x00035060


	//   ....[76]....
        /*1e38*/ 	.word	0x000350d0


	//   ....[77]....
        /*1e3c*/ 	.word	0x00035130


	//   ....[78]....
        /*1e40*/ 	.word	0x00035180


	//   ....[79]....
        /*1e44*/ 	.word	0x00035200


	//   ....[80]....
        /*1e48*/ 	.word	0x00035270


	//   ....[81]....
        /*1e4c*/ 	.word	0x000352d0


	//   ....[82]....
        /*1e50*/ 	.word	0x00035320


	//   ....[83]....
        /*1e54*/ 	.word	0x000353a0


	//   ....[84]....
        /*1e58*/ 	.word	0x00035410


	//   ....[85]....
        /*1e5c*/ 	.word	0x00035470


	//   ....[86]....
        /*1e60*/ 	.word	0x000354c0


	//   ....[87]....
        /*1e64*/ 	.word	0x00035540


	//   ....[88]....
        /*1e68*/ 	.word	0x000355b0


	//   ....[89]....
        /*1e6c*/ 	.word	0x00035610


	//   ....[90]....
        /*1e70*/ 	.word	0x00035660


	//   ....[91]....
        /*1e74*/ 	.word	0x000356e0


	//   ....[92]....
        /*1e78*/ 	.word	0x00035750


	//   ....[93]....
        /*1e7c*/ 	.word	0x000357b0


	//   ....[94]....
        /*1e80*/ 	.word	0x00035800


	//   ....[95]....
        /*1e84*/ 	.word	0x00035880


	//   ....[96]....
        /*1e88*/ 	.word	0x000358f0


	//   ....[97]....
        /*1e8c*/ 	.word	0x00035950


	//   ....[98]....
        /*1e90*/ 	.word	0x000359a0


	//   ....[99]....
        /*1e94*/ 	.word	0x00035a20


	//   ....[100]....
        /*1e98*/ 	.word	0x00035a90


	//   ....[101]....
        /*1e9c*/ 	.word	0x00035af0


	//   ....[102]....
        /*1ea0*/ 	.word	0x00035b40


	//   ....[103]....
        /*1ea4*/ 	.word	0x00035bc0


	//   ....[104]....
        /*1ea8*/ 	.word	0x00035c30


	//   ....[105]....
        /*1eac*/ 	.word	0x00035c90


	//   ....[106]....
        /*1eb0*/ 	.word	0x00035ce0


	//   ....[107]....
        /*1eb4*/ 	.word	0x00035d60


	//   ....[108]....
        /*1eb8*/ 	.word	0x00035dd0


	//   ....[109]....
        /*1ebc*/ 	.word	0x00035e30


	//   ....[110]....
        /*1ec0*/ 	.word	0x00035e80


	//   ....[111]....
        /*1ec4*/ 	.word	0x00035f00


	//   ....[112]....
        /*1ec8*/ 	.word	0x00035f70


	//   ....[113]....
        /*1ecc*/ 	.word	0x00035fd0


	//   ....[114]....
        /*1ed0*/ 	.word	0x00036020


	//   ....[115]....
        /*1ed4*/ 	.word	0x000360a0


	//   ....[116]....
        /*1ed8*/ 	.word	0x00036110


	//   ....[117]....
        /*1edc*/ 	.word	0x00036170


	//   ....[118]....
        /*1ee0*/ 	.word	0x000361c0


	//   ....[119]....
        /*1ee4*/ 	.word	0x00036240


	//   ....[120]....
        /*1ee8*/ 	.word	0x000362b0


	//   ....[121]....
        /*1eec*/ 	.word	0x00036310


	//   ....[122]....
        /*1ef0*/ 	.word	0x00036360


	//   ....[123]....
        /*1ef4*/ 	.word	0x000363e0


	//   ....[124]....
        /*1ef8*/ 	.word	0x00036450


	//   ....[125]....
        /*1efc*/ 	.word	0x000364b0


	//   ....[126]....
        /*1f00*/ 	.word	0x00036500


	//   ....[127]....
        /*1f04*/ 	.word	0x00036580


	//   ....[128]....
        /*1f08*/ 	.word	0x000365f0


	//   ....[129]....
        /*1f0c*/ 	.word	0x00036650


	//   ....[130]....
        /*1f10*/ 	.word	0x000366a0


	//   ....[131]....
        /*1f14*/ 	.word	0x00036700


	//   ....[132]....
        /*1f18*/ 	.word	0x00036790


	//   ....[133]....
        /*1f1c*/ 	.word	0x000367f0


	//   ....[134]....
        /*1f20*/ 	.word	0x00036840


	//   ....[135]....
        /*1f24*/ 	.word	0x000368c0


	//   ....[136]....
        /*1f28*/ 	.word	0x00036930


	//   ....[137]....
        /*1f2c*/ 	.word	0x00036990


	//   ....[138]....
        /*1f30*/ 	.word	0x000369e0


	//   ....[139]....
        /*1f34*/ 	.word	0x00036a60


	//   ....[140]....
        /*1f38*/ 	.word	0x00036ad0


	//   ....[141]....
        /*1f3c*/ 	.word	0x00036b30


	//   ....[142]....
        /*1f40*/ 	.word	0x00036b80


	//   ....[143]....
        /*1f44*/ 	.word	0x00036c00


	//   ....[144]....
        /*1f48*/ 	.word	0x00036c70


	//   ....[145]....
        /*1f4c*/ 	.word	0x00036cd0


	//   ....[146]....
        /*1f50*/ 	.word	0x00036d20


	//   ....[147]....
        /*1f54*/ 	.word	0x00036da0


	//   ....[148]....
        /*1f58*/ 	.word	0x00036e10


	//   ....[149]....
        /*1f5c*/ 	.word	0x00036e70


	//   ....[150]....
        /*1f60*/ 	.word	0x00036ec0


	//   ....[151]....
        /*1f64*/ 	.word	0x00036f40


	//   ....[152]....
        /*1f68*/ 	.word	0x00036fb0


	//   ....[153]....
        /*1f6c*/ 	.word	0x00037010


	//   ....[154]....
        /*1f70*/ 	.word	0x00037060


	//   ....[155]....
        /*1f74*/ 	.word	0x000370c0


	//   ....[156]....
        /*1f78*/ 	.word	0x00037150


	//   ....[157]....
        /*1f7c*/ 	.word	0x000371b0


	//   ....[158]....
        /*1f80*/ 	.word	0x00037200


	//   ....[159]....
        /*1f84*/ 	.word	0x00037280


	//   ....[160]....
        /*1f88*/ 	.word	0x000372f0


	//   ....[161]....
        /*1f8c*/ 	.word	0x00037350


	//   ....[162]....
        /*1f90*/ 	.word	0x000373a0


	//   ....[163]....
        /*1f94*/ 	.word	0x00037420


	//   ....[164]....
        /*1f98*/ 	.word	0x00037490


	//   ....[165]....
        /*1f9c*/ 	.word	0x000374f0


	//   ....[166]....
        /*1fa0*/ 	.word	0x00037540


	//   ....[167]....
        /*1fa4*/ 	.word	0x000375c0


	//   ....[168]....
        /*1fa8*/ 	.word	0x00037630


	//   ....[169]....
        /*1fac*/ 	.word	0x000376a0


	//   ....[170]....
        /*1fb0*/ 	.word	0x000376f0


	//   ....[171]....
        /*1fb4*/ 	.word	0x00037780


	//   ....[172]....
        /*1fb8*/ 	.word	0x000377d0


	//   ....[173]....
        /*1fbc*/ 	.word	0x00037860


	//   ....[174]....
        /*1fc0*/ 	.word	0x000378f0


	//   ....[175]....
        /*1fc4*/ 	.word	0x00037980


	//   ....[176]....
        /*1fc8*/ 	.word	0x00037a10


	//   ....[177]....
        /*1fcc*/ 	.word	0x00037aa0


	//   ....[178]....
        /*1fd0*/ 	.word	0x00037b30


	//   ....[179]....
        /*1fd4*/ 	.word	0x00037bb0


	//   ....[180]....
        /*1fd8*/ 	.word	0x00037c00


	//   ....[181]....
        /*1fdc*/ 	.word	0x00037ca0


	//   ....[182]....
        /*1fe0*/ 	.word	0x00037d30


	//   ....[183]....
        /*1fe4*/ 	.word	0x00037dc0


	//   ....[184]....
        /*1fe8*/ 	.word	0x00037e10


	//   ....[185]....
        /*1fec*/ 	.word	0x00037ea0


	//   ....[186]....
        /*1ff0*/ 	.word	0x00037f30


	//   ....[187]....
        /*1ff4*/ 	.word	0x00037fc0


	//   ....[188]....
        /*1ff8*/ 	.word	0x00038050


	//   ....[189]....
        /*1ffc*/ 	.word	0x000380e0


	//   ....[190]....
        /*2000*/ 	.word	0x00038170


	//   ....[191]....
        /*2004*/ 	.word	0x00038230


	//   ....[192]....
        /*2008*/ 	.word	0x00038510


	//   ....[193]....
        /*200c*/ 	.word	0x00038730


	//   ....[194]....
        /*2010*/ 	.word	0x00038780


	//   ....[195]....
        /*2014*/ 	.word	0x000387e0


	//   ....[196]....
        /*2018*/ 	.word	0x00038880


	//   ....[197]....
        /*201c*/ 	.word	0x00038940


	//   ....[198]....
        /*2020*/ 	.word	0x00038a50


	//   ....[199]....
        /*2024*/ 	.word	0x00038ab0


	//   ....[200]....
        /*2028*/ 	.word	0x00038bb0


	//   ....[201]....
        /*202c*/ 	.word	0x00038c10


	//   ....[202]....
        /*2030*/ 	.word	0x00038d10


	//   ....[203]....
        /*2034*/ 	.word	0x00038d70


	//   ....[204]....
        /*2038*/ 	.word	0x00038e70


	//   ....[205]....
        /*203c*/ 	.word	0x00038ed0


	//   ....[206]....
        /*2040*/ 	.word	0x00038fc0


	//   ....[207]....
        /*2044*/ 	.word	0x00039030


	//   ....[208]....
        /*2048*/ 	.word	0x00039110


	//   ....[209]....
        /*204c*/ 	.word	0x000393f0


	//   ....[210]....
        /*2050*/ 	.word	0x00039490


	//   ....[211]....
        /*2054*/ 	.word	0x00039620


	//   ....[212]....
        /*2058*/ 	.word	0x000396a0


	//   ....[213]....
        /*205c*/ 	.word	0x00039720


	//   ....[214]....
        /*2060*/ 	.word	0x000397a0


	//   ....[215]....
        /*2064*/ 	.word	0x00039820


	//   ....[216]....
        /*2068*/ 	.word	0x000398b0


	//   ....[217]....
        /*206c*/ 	.word	0x00039950


	//   ....[218]....
        /*2070*/ 	.word	0x00039a00


	//   ....[219]....
        /*2074*/ 	.word	0x00039a80


	//   ....[220]....
        /*2078*/ 	.word	0x00039b00


	//   ....[221]....
        /*207c*/ 	.word	0x00039b80


	//   ....[222]....
        /*2080*/ 	.word	0x00039c10


	//   ....[223]....
        /*2084*/ 	.word	0x00039c90


	//   ....[224]....
        /*2088*/ 	.word	0x00039d40


	//   ....[225]....
        /*208c*/ 	.word	0x00039d90


	//   ....[226]....
        /*2090*/ 	.word	0x00039e50


	//   ....[227]....
        /*2094*/ 	.word	0x00039f80


	//----- nvinfo : EIATTR_REG_RECONFIG
	.align		4
.L_577:
        /*2098*/ 	.byte	0x01, 0x54
	.zero		2


	//----- nvinfo : EIATTR_SYSCALL_OFFSETS
	.align		4
        /*209c*/ 	.byte	0x04, 0x46
        /*209e*/ 	.short	(.L_579 - .L_578)


	//   ....[0]....
.L_578:
        /*20a0*/ 	.word	0x00002630


	//   ....[1]....
        /*20a4*/ 	.word	0x00002780


	//   ....[2]....
        /*20a8*/ 	.word	0x0000dd60


	//   ....[3]....
        /*20ac*/ 	.word	0x0000e2c0


	//   ....[4]....
        /*20b0*/ 	.word	0x0002d250


	//   ....[5]....
        /*20b4*/ 	.word	0x0002d3e0


	//   ....[6]....
        /*20b8*/ 	.word	0x0002d530


	//   ....[7]....
        /*20bc*/ 	.word	0x0002d670


	//   ....[8]....
        /*20c0*/ 	.word	0x0002e120


	//----- nvinfo : EIATTR_MBARRIER_INSTR_OFFSETS
	.align		4
.L_579:
        /*20c4*/ 	.byte	0x04, 0x39
        /*20c6*/ 	.short	(.L_581 - .L_580)


	//   ....[0]....
.L_580:
        /*20c8*/ 	.word	0x000002d0
        /*20cc*/ 	.word	0x000000ff
        /*20d0*/ 	.word	0x00038800
        /*20d4*/ 	.short	0x0100
        /*20d6*/ 	.byte	0x08
	.zero		1


	//   ....[1]....
        /*20d8*/ 	.word	0x000002e0
        /*20dc*/ 	.word	0x000000ff
        /*20e0*/ 	.word	0x00038820
        /*20e4*/ 	.short	0x0100
        /*20e6*/ 	.byte	0x08
	.zero		1


	//   ....[2]....
        /*20e8*/ 	.word	0x000003d0
        /*20ec*/ 	.word	0x000000ff
        /*20f0*/ 	.word	0x00038830
        /*20f4*/ 	.short	0x0100
        /*20f6*/ 	.byte	0x08
	.zero		1


	//   ....[3]....
        /*20f8*/ 	.word	0x000003e0
        /*20fc*/ 	.word	0x000000ff
        /*2100*/ 	.word	0x00038840
        /*2104*/ 	.short	0x0100
        /*2106*/ 	.byte	0x08
	.zero		1


	//   ....[4]....
        /*2108*/ 	.word	0x000003f0
        /*210c*/ 	.word	0x000000ff
        /*2110*/ 	.word	0x00038838
        /*2114*/ 	.short	0x0100
        /*2116*/ 	.byte	0x08
	.zero		1


	//   ....[5]....
        /*2118*/ 	.word	0x00000400
        /*211c*/ 	.word	0x000000ff
        /*2120*/ 	.word	0x00038848
        /*2124*/ 	.short	0x0100
        /*2126*/ 	.byte	0x08
	.zero		1


	//   ....[6]....
        /*2128*/ 	.word	0x00000530
        /*212c*/ 	.word	0x000000ff
        /*2130*/ 	.word	0x00038850
        /*2134*/ 	.short	0x0100
        /*2136*/ 	.byte	0x08
	.zero		1


	//   ....[7]....
        /*2138*/ 	.word	0x00000540
        /*213c*/ 	.word	0x000000ff
        /*2140*/ 	.word	0x00038860
        /*2144*/ 	.short	0x0100
        /*2146*/ 	.byte	0x08
	.zero		1


	//   ....[8]....
        /*2148*/ 	.word	0x00000550
        /*214c*/ 	.word	0x000000ff
        /*2150*/ 	.word	0x00038858
        /*2154*/ 	.short	0x0100
        /*2156*/ 	.byte	0x08
	.zero		1


	//   ....[9]....
        /*2158*/ 	.word	0x00000560
        /*215c*/ 	.word	0x000000ff
        /*2160*/ 	.word	0x00038868
        /*2164*/ 	.short	0x0100
        /*2166*/ 	.byte	0x08
	.zero		1


	//   ....[10]....
        /*2168*/ 	.word	0x00000650
        /*216c*/ 	.word	0x000000ff
        /*2170*/ 	.word	0x00038870
        /*2174*/ 	.short	0x0100
        /*2176*/ 	.byte	0x06
	.zero		1


	//   ....[11]....
        /*2178*/ 	.word	0x00000660
        /*217c*/ 	.word	0x000000ff
        /*2180*/ 	.word	0x00038880
        /*2184*/ 	.short	0x0100
        /*2186*/ 	.byte	0x06
	.zero		1


	//   ....[12]....
        /*2188*/ 	.word	0x00000670
        /*218c*/ 	.word	0x000000ff
        /*2190*/ 	.word	0x00038878
        /*2194*/ 	.short	0x0100
        /*2196*/ 	.byte	0x06
	.zero		1


	//   ....[13]....
        /*2198*/ 	.word	0x00000680
        /*219c*/ 	.word	0x000000ff
        /*21a0*/ 	.word	0x00038888
        /*21a4*/ 	.short	0x0100
        /*21a6*/ 	.byte	0x06
	.zero		1


	//   ....[14]....
        /*21a8*/ 	.word	0x000007b0
        /*21ac*/ 	.word	0x000000ff
        /*21b0*/ 	.word	0x00038890
        /*21b4*/ 	.short	0x0100
        /*21b6*/ 	.byte	0x08
	.zero		1


	//   ....[15]....
        /*21b8*/ 	.word	0x000007c0
        /*21bc*/ 	.word	0x000000ff
        /*21c0*/ 	.word	0x000388a0
        /*21c4*/ 	.short	0x0100
        /*21c6*/ 	.byte	0x08
	.zero		1


	//   ....[16]....
        /*21c8*/ 	.word	0x000007d0
        /*21cc*/ 	.word	0x000000ff
        /*21d0*/ 	.word	0x00038898
        /*21d4*/ 	.short	0x0100
        /*21d6*/ 	.byte	0x08
	.zero		1


	//   ....[17]....
        /*21d8*/ 	.word	0x000007e0
        /*21dc*/ 	.word	0x000000ff
        /*21e0*/ 	.word	0x000388a8
        /*21e4*/ 	.short	0x0100
        /*21e6*/ 	.byte	0x08
	.zero		1


	//   ....[18]....
        /*21e8*/ 	.word	0x00000910
        /*21ec*/ 	.word	0x000000ff
        /*21f0*/ 	.word	0x000388b0
        /*21f4*/ 	.short	0x0100
        /*21f6*/ 	.byte	0x08
	.zero		1


	//   ....[19]....
        /*21f8*/ 	.word	0x00000920
        /*21fc*/ 	.word	0x000000ff
        /*2200*/ 	.word	0x000388c0
        /*2204*/ 	.short	0x0100
        /*2206*/ 	.byte	0x08
	.zero		1


	//   ....[20]....
        /*2208*/ 	.word	0x00000930
        /*220c*/ 	.word	0x000000ff
        /*2210*/ 	.word	0x000388b8
        /*2214*/ 	.short	0x0100
        /*2216*/ 	.byte	0x08
	.zero		1


	//   ....[21]....
        /*2218*/ 	.word	0x00000940
        /*221c*/ 	.word	0x000000ff
        /*2220*/ 	.word	0x000388c8
        /*2224*/ 	.short	0x0100
        /*2226*/ 	.byte	0x08
	.zero		1


	//   ....[22]....
        /*2228*/ 	.word	0x00003d90
        /*222c*/ 	.word	0x0000006f
        /*2230*/ 	.word	0x00038890
        /*2234*/ 	.short	0x010a
        /*2236*/ 	.byte	0x3f
	.zero		1


	//   ....[23]....
        /*2238*/ 	.word	0x000081f0
        /*223c*/ 	.word	0x0000006f
        /*2240*/ 	.word	0x00038890
        /*2244*/ 	.short	0x010a
        /*2246*/ 	.byte	0x3f
	.zero		1


	//   ....[24]....
        /*2248*/ 	.word	0x0000c6a0
        /*224c*/ 	.word	0x0000006f
        /*2250*/ 	.word	0x00038890
        /*2254*/ 	.short	0x010a
        /*2256*/ 	.byte	0x3f
	.zero		1


	//   ....[25]....
        /*2258*/ 	.word	0x0000cc40
        /*225c*/ 	.word	0x00000030
        /*2260*/ 	.word	0x00000000
        /*2264*/ 	.short	0x0101
        /*2266*/ 	.byte	0x3f
	.zero		1


	//   ....[26]....
        /*2268*/ 	.word	0x0000cc80
        /*226c*/ 	.word	0x0000006f
        /*2270*/ 	.word	0x000388b0
        /*2274*/ 	.short	0x010a
        /*2276*/ 	.byte	0x3f
	.zero		1


	//   ....[27]....
        /*2278*/ 	.word	0x0000d280
        /*227c*/ 	.word	0x0000006f
        /*2280*/ 	.word	0x00000000
        /*2284*/ 	.short	0x0101
        /*2286*/ 	.byte	0x3f
	.zero		1


	//   ....[28]....
        /*2288*/ 	.word	0x0000e040
        /*228c*/ 	.word	0x00000012
        /*2290*/ 	.word	0x00038800
        /*2294*/ 	.short	0x010a
        /*2296*/ 	.byte	0x3f
	.zero		1


	//   ....[29]....
        /*2298*/ 	.word	0x0000e090
        /*229c*/ 	.word	0x00000012
        /*22a0*/ 	.word	0x00038800
        /*22a4*/ 	.short	0x010a
        /*22a6*/ 	.byte	0x3f
	.zero		1


	//   ....[30]....
        /*22a8*/ 	.word	0x0000ee10
        /*22ac*/ 	.word	0x00000012
        /*22b0*/ 	.word	0x00038800
        /*22b4*/ 	.short	0x010a
        /*22b6*/ 	.byte	0x3f
	.zero		1


	//   ....[31]....
        /*22b8*/ 	.word	0x000135b0
        /*22bc*/ 	.word	0x00000012
        /*22c0*/ 	.word	0x00038800
        /*22c4*/ 	.short	0x010a
        /*22c6*/ 	.byte	0x3f
	.zero		1


	//   ....[32]....
        /*22c8*/ 	.word	0x00017870
        /*22cc*/ 	.word	0x00000000
        /*22d0*/ 	.word	0x00038830
        /*22d4*/ 	.short	0x010a
        /*22d6*/ 	.byte	0x3f
	.zero		1


	//   ....[33]....
        /*22d8*/ 	.word	0x000178e0
        /*22dc*/ 	.word	0x00000000
        /*22e0*/ 	.word	0x00038830
        /*22e4*/ 	.short	0x010a
        /*22e6*/ 	.byte	0x3f
	.zero		1


	//   ....[34]....
        /*22e8*/ 	.word	0x00019d00
        /*22ec*/ 	.word	0x0000001d
        /*22f0*/ 	.word	0x00000000
        /*22f4*/ 	.short	0x0101
        /*22f6*/ 	.byte	0x3f
	.zero		1


	//   ....[35]....
        /*22f8*/ 	.word	0x0001ad90
        /*22fc*/ 	.word	0x00000007
        /*2300*/ 	.word	0x00038830
        /*2304*/ 	.short	0x010a
        /*2306*/ 	.byte	0x3f
	.zero		1


	//   ....[36]....
        /*2308*/ 	.word	0x0001ade0
        /*230c*/ 	.word	0x00000007
        /*2310*/ 	.word	0x00038830
        /*2314*/ 	.short	0x010a
        /*2316*/ 	.byte	0x3f
	.zero		1


	//   ....[37]....
        /*2318*/ 	.word	0x0001b400
        /*231c*/ 	.word	0x00000007
        /*2320*/ 	.word	0x00038850
        /*2324*/ 	.short	0x010a
        /*2326*/ 	.byte	0x3f
	.zero		1


	//   ....[38]....
        /*2328*/ 	.word	0x0001b440
        /*232c*/ 	.word	0x00000007
        /*2330*/ 	.word	0x00038850
        /*2334*/ 	.short	0x010a
        /*2336*/ 	.byte	0x3f
	.zero		1


	//   ....[39]....
        /*2338*/ 	.word	0x0001d1c0
        /*233c*/ 	.word	0x0000000e
        /*2340*/ 	.word	0x00000000
        /*2344*/ 	.short	0x0101
        /*2346*/ 	.byte	0x3f
	.zero		1


	//   ....[40]....
        /*2348*/ 	.word	0x0001dc60
        /*234c*/ 	.word	0x0000000e
        /*2350*/ 	.word	0x00000000
        /*2354*/ 	.short	0x0101
        /*2356*/ 	.byte	0x3f
	.zero		1


	//   ....[41]....
        /*2358*/ 	.word	0x0001e6f0
        /*235c*/ 	.word	0x00000007
        /*2360*/ 	.word	0x00038830
        /*2364*/ 	.short	0x010a
        /*2366*/ 	.byte	0x3f
	.zero		1


	//   ....[42]....
        /*2368*/ 	.word	0x0001e740
        /*236c*/ 	.word	0x00000007
        /*2370*/ 	.word	0x00038830
        /*2374*/ 	.short	0x010a
        /*2376*/ 	.byte	0x3f
	.zero		1


	//   ....[43]....
        /*2378*/ 	.word	0x0001ed30
        /*237c*/ 	.word	0x00000007
        /*2380*/ 	.word	0x00038850
        /*2384*/ 	.short	0x010a
        /*2386*/ 	.byte	0x3f
	.zero		1


	//   ....[44]....
        /*2388*/ 	.word	0x0001ed70
        /*238c*/ 	.word	0x00000007
        /*2390*/ 	.word	0x00038850
        /*2394*/ 	.short	0x010a
        /*2396*/ 	.byte	0x3f
	.zero		1


	//   ....[45]....
        /*2398*/ 	.word	0x000204b0
        /*239c*/ 	.word	0x000000d8
        /*23a0*/ 	.word	0x00000000
        /*23a4*/ 	.short	0x0101
        /*23a6*/ 	.byte	0x3f
	.zero		1


	//   ....[46]....
        /*23a8*/ 	.word	0x00020bf0
        /*23ac*/ 	.word	0x0000000f
        /*23b0*/ 	.word	0x00000000
        /*23b4*/ 	.short	0x0101
        /*23b6*/ 	.byte	0x3f
	.zero		1


	//   ....[47]....
        /*23b8*/ 	.word	0x000215b0
        /*23bc*/ 	.word	0x0000000a
        /*23c0*/ 	.word	0x00038850
        /*23c4*/ 	.short	0x010a
        /*23c6*/ 	.byte	0x3f
	.zero		1


	//   ....[48]....
        /*23c8*/ 	.word	0x000215f0
        /*23cc*/ 	.word	0x0000000a
        /*23d0*/ 	.word	0x00038850
        /*23d4*/ 	.short	0x010a
        /*23d6*/ 	.byte	0x3f
	.zero		1


	//   ....[49]....
        /*23d8*/ 	.word	0x00021c00
        /*23dc*/ 	.word	0x00000000
        /*23e0*/ 	.word	0x00000000
        /*23e4*/ 	.short	0x0101
        /*23e6*/ 	.byte	0x3f
	.zero		1


	//   ....[50]....
        /*23e8*/ 	.word	0x00025770
        /*23ec*/ 	.word	0x00000008
        /*23f0*/ 	.word	0x00000000
        /*23f4*/ 	.short	0x0101
        /*23f6*/ 	.byte	0x3f
	.zero		1


	//   ....[51]....
        /*23f8*/ 	.word	0x000261e0
        /*23fc*/ 	.word	0x0000000e
        /*2400*/ 	.word	0x00000000
        /*2404*/ 	.short	0x0101
        /*2406*/ 	.byte	0x3f
	.zero		1


	//   ....[52]....
        /*2408*/ 	.word	0x0002bcd0
        /*240c*/ 	.word	0x00000012
        /*2410*/ 	.word	0x00038820
        /*2414*/ 	.short	0x010a
        /*2416*/ 	.byte	0x3f
	.zero		1


	//   ....[53]....
        /*2418*/ 	.word	0x0002bda0
        /*241c*/ 	.word	0x00000005
        /*2420*/ 	.word	0x000388a0
        /*2424*/ 	.short	0x010a
        /*2426*/ 	.byte	0x3f
	.zero		1


	//   ....[54]....
        /*2428*/ 	.word	0x0002c0e0
        /*242c*/ 	.word	0x00000005
        /*2430*/ 	.word	0x000388c0
        /*2434*/ 	.short	0x010a
        /*2436*/ 	.byte	0x3f
	.zero		1


	//   ....[55]....
        /*2438*/ 	.word	0x0002c580
        /*243c*/ 	.word	0x00000006
        /*2440*/ 	.word	0x000388a0
        /*2444*/ 	.short	0x010a
        /*2446*/ 	.byte	0x3f
	.zero		1


	//   ....[56]....
        /*2448*/ 	.word	0x0002c8b0
        /*244c*/ 	.word	0x00000006
        /*2450*/ 	.word	0x000388c0
        /*2454*/ 	.short	0x010a
        /*2456*/ 	.byte	0x3f
	.zero		1


	//   ....[57]....
        /*2458*/ 	.word	0x0002da90
        /*245c*/ 	.word	0x00000000
        /*2460*/ 	.word	0x00038880
        /*2464*/ 	.short	0x010a
        /*2466*/ 	.byte	0x3f
	.zero		1


	//   ....[58]....
        /*2468*/ 	.word	0x0002dc90
        /*246c*/ 	.word	0x00000000
        /*2470*/ 	.word	0x00038840
        /*2474*/ 	.short	0x010a
        /*2476*/ 	.byte	0x3f
	.zero		1


	//   ....[59]....
        /*2478*/ 	.word	0x0002ea90
        /*247c*/ 	.word	0x00000012
        /*2480*/ 	.word	0x00038800
        /*2484*/ 	.short	0x0107
        /*2486*/ 	.byte	0x3f
	.zero		1


	//   ....[60]....
        /*2488*/ 	.word	0x0002eb90
        /*248c*/ 	.word	0x00000012
        /*2490*/ 	.word	0x00038800
        /*2494*/ 	.short	0x0101
        /*2496*/ 	.byte	0x3f
	.zero		1


	//   ....[61]....
        /*2498*/ 	.word	0x0002ebb0
        /*249c*/ 	.word	0x00000012
        /*24a0*/ 	.word	0x00038820
        /*24a4*/ 	.short	0x010a
        /*24a6*/ 	.byte	0x3f
	.zero		1


	//   ....[62]....
        /*24a8*/ 	.word	0x0002eed0
        /*24ac*/ 	.word	0x00000006
        /*24b0*/ 	.word	0x00038880
        /*24b4*/ 	.short	0x010a
        /*24b6*/ 	.byte	0x3f
	.zero		1


	//   ....[63]....
        /*24b8*/ 	.word	0x0002f230
        /*24bc*/ 	.word	0x00000006
        /*24c0*/ 	.word	0x00038840
        /*24c4*/ 	.short	0x010a
        /*24c6*/ 	.byte	0x3f
	.zero		1


	//   ....[64]....
        /*24c8*/ 	.word	0x0002f5f0
        /*24cc*/ 	.word	0x00000003
        /*24d0*/ 	.word	0x00038870
        /*24d4*/ 	.short	0x010a
        /*24d6*/ 	.byte	0x3f
	.zero		1


	//   ....[65]....
        /*24d8*/ 	.word	0x0002f660
        /*24dc*/ 	.word	0x00000003
        /*24e0*/ 	.word	0x00038860
        /*24e4*/ 	.short	0x010a
        /*24e6*/ 	.byte	0x3f
	.zero		1


	//   ....[66]....
        /*24e8*/ 	.word	0x000301c0
        /*24ec*/ 	.word	0x00000003
        /*24f0*/ 	.word	0x00038850
        /*24f4*/ 	.short	0x0101
        /*24f6*/ 	.byte	0x3f
	.zero		1


	//   ....[67]....
        /*24f8*/ 	.word	0x00030240
        /*24fc*/ 	.word	0x00000003
        /*2500*/ 	.word	0x00000000
        /*2504*/ 	.short	0x0101
        /*2506*/ 	.byte	0x3f
	.zero		1


	//   ....[68]....
        /*2508*/ 	.word	0x00030480
        /*250c*/ 	.word	0x00000000
        /*2510*/ 	.word	0x00038870
        /*2514*/ 	.short	0x010a
        /*2516*/ 	.byte	0x3f
	.zero		1


	//   ....[69]....
        /*2518*/ 	.word	0x000304f0
        /*251c*/ 	.word	0x00000000
        /*2520*/ 	.word	0x00038860
        /*2524*/ 	.short	0x010a
        /*2526*/ 	.byte	0x3f
	.zero		1


	//   ....[70]....
        /*2528*/ 	.word	0x00030fe0
        /*252c*/ 	.word	0x00000000
        /*2530*/ 	.word	0x00038850
        /*2534*/ 	.short	0x0101
        /*2536*/ 	.byte	0x3f
	.zero		1


	//   ....[71]....
        /*2538*/ 	.word	0x00031030
        /*253c*/ 	.word	0x00000000
        /*2540*/ 	.word	0x00000000
        /*2544*/ 	.short	0x0101
        /*2546*/ 	.byte	0x3f
	.zero		1


	//   ....[72]....
        /*2548*/ 	.word	0x00032370
        /*254c*/ 	.word	0x00000000
        /*2550*/ 	.word	0x00038820
        /*2554*/ 	.short	0x010a
        /*2556*/ 	.byte	0x3f
	.zero		1


	//   ....[73]....
        /*2558*/ 	.word	0x00032520
        /*255c*/ 	.word	0x00000006
        /*2560*/ 	.word	0x00000000
        /*2564*/ 	.short	0x010a
        /*2566*/ 	.byte	0x3f
	.zero		1


	//   ....[74]....
        /*2568*/ 	.word	0x00032590
        /*256c*/ 	.word	0x00000007
        /*2570*/ 	.word	0x00000000
        /*2574*/ 	.short	0x010a
        /*2576*/ 	.byte	0x3f
	.zero		1


	//   ....[75]....
        /*2578*/ 	.word	0x000325f0
        /*257c*/ 	.word	0x00000004
        /*2580*/ 	.word	0x00038860
        /*2584*/ 	.short	0x010a
        /*2586*/ 	.byte	0x3f
	.zero		1


	//   ....[76]....
        /*2588*/ 	.word	0x00032640
        /*258c*/ 	.word	0x00000003
        /*2590*/ 	.word	0x00038860
        /*2594*/ 	.short	0x010a
        /*2596*/ 	.byte	0x3f
	.zero		1


	//   ....[77]....
        /*2598*/ 	.word	0x00032680
        /*259c*/ 	.word	0x00000004
        /*25a0*/ 	.word	0x00038880
        /*25a4*/ 	.short	0x010a
        /*25a6*/ 	.byte	0x3f
	.zero		1


	//   ....[78]....
        /*25a8*/ 	.word	0x000326a0
        /*25ac*/ 	.word	0x00000003
        /*25b0*/ 	.word	0x00038880
        /*25b4*/ 	.short	0x010a
        /*25b6*/ 	.byte	0x3f
	.zero		1


	//   ....[79]....
        /*25b8*/ 	.word	0x00032700
        /*25bc*/ 	.word	0x0000006f
        /*25c0*/ 	.word	0x00038890
        /*25c4*/ 	.short	0x010a
        /*25c6*/ 	.byte	0x3f
	.zero		1


	//   ....[80]....
        /*25c8*/ 	.word	0x00032750
        /*25cc*/ 	.word	0x0000006f
        /*25d0*/ 	.word	0x00038890
        /*25d4*/ 	.short	0x010a
        /*25d6*/ 	.byte	0x3f
	.zero		1


	//   ....[81]....
        /*25d8*/ 	.word	0x000327a0
        /*25dc*/ 	.word	0x0000006f
        /*25e0*/ 	.word	0x00038890
        /*25e4*/ 	.short	0x010a
        /*25e6*/ 	.byte	0x3f
	.zero		1


	//   ....[82]....
        /*25e8*/ 	.word	0x000327f0
        /*25ec*/ 	.word	0x0000006f
        /*25f0*/ 	.word	0x000388b0
        /*25f4*/ 	.short	0x010a
        /*25f6*/ 	.byte	0x3f
	.zero		1


	//   ....[83]....
        /*25f8*/ 	.word	0x00032ff0
        /*25fc*/ 	.word	0x00000012
        /*2600*/ 	.word	0x00038800
        /*2604*/ 	.short	0x010a
        /*2606*/ 	.byte	0x3f
	.zero		1


	//   ....[84]....
        /*2608*/ 	.word	0x00033930
        /*260c*/ 	.word	0x00000012
        /*2610*/ 	.word	0x00038800
        /*2614*/ 	.short	0x010a
        /*2616*/ 	.byte	0x3f
	.zero		1


	//   ....[85]....
        /*2618*/ 	.word	0x00033980
        /*261c*/ 	.word	0x00000000
        /*2620*/ 	.word	0x00038830
        /*2624*/ 	.short	0x010a
        /*2626*/ 	.byte	0x3f
	.zero		1


	//   ....[86]....
        /*2628*/ 	.word	0x000339d0
        /*262c*/ 	.word	0x00000007
        /*2630*/ 	.word	0x00038830
        /*2634*/ 	.short	0x010a
        /*2636*/ 	.byte	0x3f
	.zero		1


	//   ....[87]....
        /*2638*/ 	.word	0x00033a20
        /*263c*/ 	.word	0x00000007
        /*2640*/ 	.word	0x00038850
        /*2644*/ 	.short	0x010a
        /*2646*/ 	.byte	0x3f
	.zero		1


	//   ....[88]....
        /*2648*/ 	.word	0x00033a70
        /*264c*/ 	.word	0x00000007
        /*2650*/ 	.word	0x00038830
        /*2654*/ 	.short	0x010a
        /*2656*/ 	.byte	0x3f
	.zero		1


	//   ....[89]....
        /*2658*/ 	.word	0x00033ac0
        /*265c*/ 	.word	0x00000007
        /*2660*/ 	.word	0x00038850
        /*2664*/ 	.short	0x010a
        /*2666*/ 	.byte	0x3f
	.zero		1


	//   ....[90]....
        /*2668*/ 	.word	0x00033b10
        /*266c*/ 	.word	0x0000000a
        /*2670*/ 	.word	0x00038850
        /*2674*/ 	.short	0x010a
        /*2676*/ 	.byte	0x3f
	.zero		1


	//   ....[91]....
        /*2678*/ 	.word	0x000382f0
        /*267c*/ 	.word	0x00000012
        /*2680*/ 	.word	0x00038820
        /*2684*/ 	.short	0x010a
        /*2686*/ 	.byte	0x3f
	.zero		1


	//   ....[92]....
        /*2688*/ 	.word	0x00038340
        /*268c*/ 	.word	0x00000005
        /*2690*/ 	.word	0x000388a0
        /*2694*/ 	.short	0x010a
        /*2696*/ 	.byte	0x3f
	.zero		1


	//   ....[93]....
        /*2698*/ 	.word	0x00038390
        /*269c*/ 	.word	0x00000005
        /*26a0*/ 	.word	0x000388c0
        /*26a4*/ 	.short	0x010a
        /*26a6*/ 	.byte	0x3f
	.zero		1


	//   ....[94]....
        /*26a8*/ 	.word	0x000383e0
        /*26ac*/ 	.word	0x00000006
        /*26b0*/ 	.word	0x000388a0
        /*26b4*/ 	.short	0x010a
        /*26b6*/ 	.byte	0x3f
	.zero		1


	//   ....[95]....
        /*26b8*/ 	.word	0x00038430
        /*26bc*/ 	.word	0x00000006
        /*26c0*/ 	.word	0x000388c0
        /*26c4*/ 	.short	0x010a
        /*26c6*/ 	.byte	0x3f
	.zero		1


	//   ....[96]....
        /*26c8*/ 	.word	0x000385d0
        /*26cc*/ 	.word	0x00000000
        /*26d0*/ 	.word	0x00038880
        /*26d4*/ 	.short	0x010a
        /*26d6*/ 	.byte	0x3f
	.zero		1


	//   ....[97]....
        /*26d8*/ 	.word	0x00038620
        /*26dc*/ 	.word	0x00000000
        /*26e0*/ 	.word	0x00038840
        /*26e4*/ 	.short	0x010a
        /*26e6*/ 	.byte	0x3f
	.zero		1


	//   ....[98]....
        /*26e8*/ 	.word	0x00039150
        /*26ec*/ 	.word	0x00000012
        /*26f0*/ 	.word	0x00038820
        /*26f4*/ 	.short	0x010a
        /*26f6*/ 	.byte	0x3f
	.zero		1


	//   ....[99]....
        /*26f8*/ 	.word	0x000391a0
        /*26fc*/ 	.word	0x00000006
        /*2700*/ 	.word	0x00038880
        /*2704*/ 	.short	0x010a
        /*2706*/ 	.byte	0x3f
	.zero		1


	//   ....[100]....
        /*2708*/ 	.word	0x000391f0
        /*270c*/ 	.word	0x00000006
        /*2710*/ 	.word	0x00038840
        /*2714*/ 	.short	0x010a
        /*2716*/ 	.byte	0x3f
	.zero		1


	//   ....[101]....
        /*2718*/ 	.word	0x00039240
        /*271c*/ 	.word	0x00000003
        /*2720*/ 	.word	0x00038870
        /*2724*/ 	.short	0x010a
        /*2726*/ 	.byte	0x3f
	.zero		1


	//   ....[102]....
        /*2728*/ 	.word	0x00039290
        /*272c*/ 	.word	0x00000003
        /*2730*/ 	.word	0x00038860
        /*2734*/ 	.short	0x010a
        /*2736*/ 	.byte	0x3f
	.zero		1


	//   ....[103]....
        /*2738*/ 	.word	0x000392e0
        /*273c*/ 	.word	0x00000000
        /*2740*/ 	.word	0x00038870
        /*2744*/ 	.short	0x010a
        /*2746*/ 	.byte	0x3f
	.zero		1


	//   ....[104]....
        /*2748*/ 	.word	0x00039330
        /*274c*/ 	.word	0x00000000
        /*2750*/ 	.word	0x00038860
        /*2754*/ 	.short	0x010a
        /*2756*/ 	.byte	0x3f
	.zero		1


	//   ....[105]....
        /*2758*/ 	.word	0x00039ea0
        /*275c*/ 	.word	0x00000000
        /*2760*/ 	.word	0x00038820
        /*2764*/ 	.short	0x010a
        /*2766*/ 	.byte	0x3f
	.zero		1


	//   ....[106]....
        /*2768*/ 	.word	0x0003a040
        /*276c*/ 	.word	0x00000006
        /*2770*/ 	.word	0x00000000
        /*2774*/ 	.short	0x010a
        /*2776*/ 	.byte	0x3f
	.zero		1


	//   ....[107]....
        /*2778*/ 	.word	0x0003a090
        /*277c*/ 	.word	0x00000007
        /*2780*/ 	.word	0x00000000
        /*2784*/ 	.short	0x010a
        /*2786*/ 	.byte	0x3f
	.zero		1


	//   ....[108]....
        /*2788*/ 	.word	0x0003a0e0
        /*278c*/ 	.word	0x00000004
        /*2790*/ 	.word	0x00038860
        /*2794*/ 	.short	0x010a
        /*2796*/ 	.byte	0x3f
	.zero		1


	//   ....[109]....
        /*2798*/ 	.word	0x0003a130
        /*279c*/ 	.word	0x00000003
        /*27a0*/ 	.word	0x00038860
        /*27a4*/ 	.short	0x010a
        /*27a6*/ 	.byte	0x3f
	.zero		1


	//   ....[110]....
        /*27a8*/ 	.word	0x0003a180
        /*27ac*/ 	.word	0x00000004
        /*27b0*/ 	.word	0x00038880
        /*27b4*/ 	.short	0x010a
        /*27b6*/ 	.byte	0x3f
	.zero		1


	//----- nvinfo : EIATTR_NUM_MBARRIERS
	.align		4
.L_581:
        /*27b8*/ 	.byte	0x03, 0x38
        /*27ba*/ 	.short	0x0016


	//----- nvinfo : EIATTR_EXIT_INSTR_OFFSETS
	.align		4
        /*27bc*/ 	.byte	0x04, 0x1c
        /*27be*/ 	.short	(.L_583 - .L_582)


	//   ....[0]....
.L_582:
        /*27c0*/ 	.word	0x000326f0


	//----- nvinfo : EIATTR_MAX_THREADS
	.align		4
.L_583:
        /*27c4*/ 	.byte	0x04, 0x05
        /*27c6*/ 	.short	(.L_585 - .L_584)
.L_584:
        /*27c8*/ 	.word	0x00000180
        /*27cc*/ 	.word	0x00000001
        /*27d0*/ 	.word	0x00000001


	//----- nvinfo : EIATTR_CRS_STACK_SIZE
	.align		4
.L_585:
        /*27d4*/ 	.byte	0x04, 0x1e
        /*27d6*/ 	.short	(.L_587 - .L_586)
.L_586:
        /*27d8*/ 	.word	0x00000000


	//----- nvinfo : EIATTR_CBANK_PARAM_SIZE
	.align		4
.L_587:
        /*27dc*/ 	.byte	0x03, 0x19
        /*27de*/ 	.short	0x0af0


	//----- nvinfo : EIATTR_PARAM_CBANK
	.align		4
        /*27e0*/ 	.byte	0x04, 0x0a
        /*27e2*/ 	.short	(.L_589 - .L_588)
	.align		4
.L_588:
        /*27e4*/ 	.word	index@(.nv.constant0._ZN7cutlass13device_kernelIN5flash11enable_sm90INS1_16FlashAttnFwdSm90INS1_25CollectiveMainloopFwdSm90ILi2EN4cute5tupleIJNS5_1CILi1EEES8_S8_EEENS6_IJNS7_ILi128EEESA_NS7_ILi256EEEEEELi256ENS_12float_e4m3_tEfNS_4arch4Sm90ELb1ELb0ELb1ELb1ELb0ELb1ELb0ELb1ELb1ELb1ELb1ELb0EEENS1_21CollectiveEpilogueFwdINS6_IJSA_SB_SA_EEES9_NS_10bfloat16_tESF_Li256ELb1ELb1ELb1ELb1EEENS1_36VarlenDynamicPersistentTileSchedulerILi128ELi128ELi256ELi128ELb1ELb1ELb1ELb1ELb1ELb1EEEEEEEEEvNT_6ParamsE)
        /*27e8*/ 	.short	0x0210
        /*27ea*/ 	.short	0x0af0


	//----- nvinfo : EIATTR_SW_WAR
	.align		4
.L_589:
        /*27ec*/ 	.byte	0x04, 0x36
        /*27ee*/ 	.short	(.L_591 - .L_590)
.L_590:
        /*27f0*/ 	.word	0x00000008
.L_591:


//--------------------- .nv.info._ZN7cutlass13device_kernelIN5flash11enable_sm90INS1_16FlashAttnFwdSm90INS1_25CollectiveMainloopFwdSm90ILi2EN4cute5tupleIJNS5_1CILi1EEES8_S8_EEENS6_IJNS7_ILi128EEENS7_ILi160EEENS7_ILi192EEEEEELi192ENS_12float_e4m3_tEfNS_4arch4Sm90ELb0ELb0ELb1ELb0ELb0ELb0ELb0ELb1ELb1ELb1ELb1ELb0EEENS1_21CollectiveEpilogueFwdINS6_IJSA_SC_SB_EEES9_NS_10bfloat16_tESG_Li256ELb0ELb1ELb1ELb1EEENS1_19SingleTileSchedulerILb0ELb1ELb1ELi128EEEEEEEEEvNT_6ParamsE --------------------------
	.section	.nv.info._ZN7cutlass13device_kernelIN5flash11enable_sm90INS1_16FlashAttnFwdSm90INS1_25CollectiveMainloopFwdSm90ILi2EN4cute5tupleIJNS5_1CILi1EEES8_S8_EEENS6_IJNS7_ILi128EEENS7_ILi160EEENS7_ILi192EEEEEELi192ENS_12float_e4m3_tEfNS_4arch4Sm90ELb0ELb0ELb1ELb0ELb0ELb0ELb0ELb1ELb1ELb1ELb1ELb0EEENS1_21CollectiveEpilogueFwdINS6_IJSA_SC_SB_EEES9_NS_10bfloat16_tESG_Li256ELb0ELb1ELb1ELb1EEENS1_19SingleTileSchedulerILb0ELb1ELb1ELi128EEEEEEEEEvNT_6ParamsE,"",@"SHT_CUDA_INFO"
	.sectionflags	@""
	.align	4


	//----- nvinfo : EIATTR_CUDA_API_VERSION
	.align		4
        /*0000*/ 	.byte	0x04, 0x37
        /*0002*/ 	.short	(.L_593 - .L_592)
.L_592:
        /*0004*/ 	.word	0x00000082


	//----- nvinfo : EIATTR_KPARAM_INFO
	.align		4
.L_593:
        /*0008*/ 	.byte	0x04, 0x17
        /*000a*/ 	.short	(.L_595 - .L_594)
.L_594:
        /*000c*/ 	.word	0x00000000
        /*0010*/ 	.short	0x0000
        /*0012*/ 	.short	0x0070
        /*0014*/ 	.byte	0x00, 0xf0, 0x01, 0x28


	//----- nvinfo : EIATTR_SPARSE_MMA_MASK
	.align		4
.L_595:
        /*0018*/ 	.byte	0x03, 0x50
        /*001a*/ 	.short	0x0000


	//----- nvinfo : EIATTR_MAXREG_COUNT
	.align		4
        /*001c*/ 	.byte	0x03, 0x1b
        /*001e*/ 	.short	0x00a8


	//----- nvinfo : EIATTR_NUM_BARRIERS
	.align		4
        /*0020*/ 	.byte	0x02, 0x4c
        /*0022*/ 	.byte	0x10
	.zero		1


	//----- nvinfo : EIATTR_EXTERNS
	.align		4
        /*0024*/ 	.byte	0x04, 0x0f
        /*0026*/ 	.short	(.L_597 - .L_596)


	//   ....[0]....
	.align		4
.L_596:
        /*0028*/ 	.word	index@(__assertfail)


	//----- nvinfo : EIATTR_ANNOTATIONS
	.align		4
.L_597:
        /*002c*/ 	.byte	0x04, 0x55
        /*002e*/ 	.short	(.L_599 - .L_598)


	//   ....[0]....
.L_598:
        /* <DEDUP_REMOVED lines=15> */


	//----- nvinfo : EIATTR_MERCURY_ISA_VERSION
	.align		4
.L_599:
        /*0110*/ 	.byte	0x03, 0x5f
        /*0112*/ 	.short	0x0101


	//----- nvinfo : EIATTR_INT_WARP_WIDE_INSTR_OFFSETS
	.align		4
        /*0114*/ 	.byte	0x04, 0x31
        /*0116*/ 	.short	(.L_601 - .L_600)


	//   ....[0]....
.L_600:
        /*0118*/ 	.word	0x00000120


	//   ....[1]....
        /*011c*/ 	.word	0x000001c0


	//   ....[2]....
        /*0120*/ 	.word	0x00000230


	//----- nvinfo : EIATTR_COOP_GROUP_MASK_REGIDS
	.align		4
.L_601:
        /*0124*/ 	.byte	0x04, 0x29
        /*0126*/ 	.short	(.L_603 - .L_602)


	//   ....[0]....
.L_602:
        /*0128*/ 	.word	0xffffffff


	//   ....[1]....
        /*012c*/ 	.word	0xffffffff


	//   ....[2]....
        /*0130*/ 	.word	0xffffffff


	//   ....[3]....
        /*0134*/ 	.word	0xffffffff


	//   ....[4]....
        /*0138*/ 	.word	0xffffffff


	//   ....[5]....
        /*013c*/ 	.word	0xffffffff


	//   ....[6]....
        /*0140*/ 	.word	0xffffffff


	//   ....[7]....
        /*0144*/ 	.word	0xffffffff


	//   ....[8]....
        /*0148*/ 	.word	0xffffffff


	//   ....[9]....
        /*014c*/ 	.word	0xffffffff


	//   ....[10]....
        /*0150*/ 	.word	0xffffffff


	//   ....[11]....
        /*0154*/ 	.word	0xffffffff


	//   ....[12]....
        /*0158*/ 	.word	0xffffffff


	//   ....[13]....
        /*015c*/ 	.word	0xffffffff


	//   ....[14]....
        /*0160*/ 	.word	0xffffffff


	//   ....[15]....
        /*0164*/ 	.word	0xffffffff


	//   ....[16]....
        /*0168*/ 	.word	0xffffffff


	//   ....[17]....
        /*016c*/ 	.word	0xffffffff


	//   ....[18]....
        /*0170*/ 	.word	0xffffffff


	//   ....[19]....
        /*0174*/ 	.word	0xffffffff


	//   ....[20]....
        /*0178*/ 	.word	0xffffffff


	//   ....[21]....
        /*017c*/ 	.word	0xffffffff


	//   ....[22]....
        /*0180*/ 	.word	0xffffffff


	//   ....[23]....
        /*0184*/ 	.word	0xffffffff


	//   ....[24]....
        /*0188*/ 	.word	0xffffffff


	//   ....[25]....
        /*018c*/ 	.word	0xffffffff


	//   ....[26]....
        /*0190*/ 	.word	0xffffffff


	//   ....[27]....
        /*0194*/ 	.word	0xffffffff


	//   ....[28]....
        /*0198*/ 	.word	0xffffffff


	//   ....[29]....
        /*019c*/ 	.word	0xffffffff


	//   ....[30]....
        /*01a0*/ 	.word	0xffffffff


	//   ....[31]....
        /*01a4*/ 	.word	0xffffffff


	//   ....[32]....
        /*01a8*/ 	.word	0xffffffff


	//   ....[33]....
        /*01ac*/ 	.word	0xffffffff


	//   ....[34]....
        /*01b0*/ 	.word	0xffffffff


	//   ....[35]....
        /*01b4*/ 	.word	0xffffffff


	//   ....[36]....
        /*01b8*/ 	.word	0xffffffff


	//   ....[37]....
        /*01bc*/ 	.word	0xffffffff


	//   ....[38]....
        /*01c0*/ 	.word	0xffffffff


	//   ....[39]....
        /*01c4*/ 	.word	0xffffffff


	//   ....[40]....
        /*01c8*/ 	.word	0xffffffff


	//   ....[41]....
        /*01cc*/ 	.word	0xffffffff


	//   ....[42]....
        /*01d0*/ 	.word	0xffffffff


	//   ....[43]....
        /*01d4*/ 	.word	0xffffffff


	//   ....[44]....
        /*01d8*/ 	.word	0xffffffff


	//   ....[45]....
        /*01dc*/ 	.word	0xffffffff


	//   ....[46]....
        /*01e0*/ 	.word	0xffffffff


	//   ....[47]....
        /*01e4*/ 	.word	0xffffffff


	//   ....[48]....
        /*01e8*/ 	.word	0xffffffff


	//   ....[49]....
        /*01ec*/ 	.word	0xffffffff


	//   ....[50]....
        /*01f0*/ 	.word	0xffffffff


	//   ....[51]....
        /*01f4*/ 	.word	0xffffffff


	//   ....[52]....
        /*01f8*/ 	.word	0xffffffff


	//   ....[53]....
        /*01fc*/ 	.word	0xffffffff


	//   ....[54]....
        /*0200*/ 	.word	0xffffffff


	//   ....[55]....
        /*0204*/ 	.word	0xffffffff


	//   ....[56]....
        /*0208*/ 	.word	0xffffffff


	//   ....[57]....
        /*020c*/ 	.word	0xffffffff


	//   ....[58]....
        /*0210*/ 	.word	0xffffffff


	//   ....[59]....
        /*0214*/ 	.word	0xffffffff


	//   ....[60]....
        /*0218*/ 	.word	0xffffffff


	//   ....[61]....
        /*021c*/ 	.word	0xffffffff


	//   ....[62]....
        /*0220*/ 	.word	0xffffffff


	//   ....[63]....
        /*0224*/ 	.word	0xffffffff


	//   ....[64]....
        /*0228*/ 	.word	0xffffffff


	//   ....[65]....
        /*022c*/ 	.word	0xffffffff


	//   ....[66]....
        /*0230*/ 	.word	0xffffffff


	//   ....[67]....
        /*0234*/ 	.word	0xffffffff


	//   ....[68]....
        /*0238*/ 	.word	0xffffffff


	//   ....[69]....
        /*023c*/ 	.word	0xffffffff


	//   ....[70]....
        /*0240*/ 	.word	0xffffffff


	//   ....[71]....
        /*0244*/ 	.word	0xffffffff


	//   ....[72]....
        /*0248*/ 	.word	0xffffffff


	//   ....[73]....
        /*024c*/ 	.word	0xffffffff


	//   ....[74]....
        /*0250*/ 	.word	0xffffffff


	//   ....[75]....
        /*0254*/ 	.word	0xffffffff


	//   ....[76]....
        /*0258*/ 	.word	0xffffffff


	//   ....[77]....
        /*025c*/ 	.word	0xffffffff


	//   ....[78]....
        /*0260*/ 	.word	0xffffffff


	//   ....[79]....
        /*0264*/ 	.word	0xffffffff


	//   ....[80]....
        /*0268*/ 	.word	0xffffffff


	//   ....[81]....
        /*026c*/ 	.word	0xffffffff


	//   ....[82]....
        /*0270*/ 	.word	0xffffffff


	//   ....[83]....
        /*0274*/ 	.word	0xffffffff


	//   ....[84]....
        /*0278*/ 	.word	0xffffffff


	//   ....[85]....
        /*027c*/ 	.word	0xffffffff


	//   ....[86]....
        /*0280*/ 	.word	0xffffffff


	//   ....[87]....
        /*0284*/ 	.word	0xffffffff


	//   ....[88]....
        /*0288*/ 	.word	0xffffffff


	//   ....[89]....
        /*028c*/ 	.word	0xffffffff


	//   ....[90]....
        /*0290*/ 	.word	0xffffffff


	//   ....[91]....
        /*0294*/ 	.word	0xffffffff


	//   ....[92]....
        /*0298*/ 	.word	0xffffffff


	//   ....[93]....
        /*029c*/ 	.word	0xffffffff


	//   ....[94]....
        /*02a0*/ 	.word	0xffffffff


	//   ....[95]....
        /*02a4*/ 	.word	0xffffffff


	//   ....[96]....
        /*02a8*/ 	.word	0xffffffff


	//   ....[97]....
        /*02ac*/ 	.word	0xffffffff


	//   ....[98]....
        /*02b0*/ 	.word	0xffffffff


	//   ....[99]....
        /*02b4*/ 	.word	0xffffffff


	//   ....[100]....
        /*02b8*/ 	.word	0xffffffff


	//   ....[101]....
        /*02bc*/ 	.word	0xffffffff


	//   ....[102]....
        /*02c0*/ 	.word	0xffffffff


	//   ....[103]....
        /*02c4*/ 	.word	0xffffffff


	//   ....[104]....
        /*02c8*/ 	.word	0xffffffff


	//   ....[105]....
        /*02cc*/ 	.word	0xffffffff


	//   ....[106]....
        /*02d0*/ 	.word	0xffffffff


	//   ....[107]....
        /*02d4*/ 	.word	0xffffffff


	//   ....[108]....
        /*02d8*/ 	.word	0xffffffff


	//   ....[109]....
        /*02dc*/ 	.word	0xffffffff


	//   ....[110]....
        /*02e0*/ 	.word	0xffffffff


	//   ....[111]....
        /*02e4*/ 	.word	0xffffffff


	//   ....[112]....
        /*02e8*/ 	.word	0xffffffff


	//   ....[113]....
        /*02ec*/ 	.word	0xffffffff


	//   ....[114]....
        /*02f0*/ 	.word	0xffffffff


	//   ....[115]....
        /*02f4*/ 	.word	0xffffffff


	//   ....[116]....
        /*02f8*/ 	.word	0xffffffff


	//   ....[117]....
        /*02fc*/ 	.word	0xffffffff


	//   ....[118]....
        /*0300*/ 	.word	0xffffffff


	//   ....[119]....
        /*0304*/ 	.word	0xffffffff


	//   ....[120]....
        /*0308*/ 	.word	0xffffffff


	//   ....[121]....
        /*030c*/ 	.word	0xffffffff


	//   ....[122]....
        /*0310*/ 	.word	0xffffffff


	//   ....[123]....
        /*0314*/ 	.word	0xffffffff


	//   ....[124]....
        /*0318*/ 	.word	0xffffffff


	//   ....[125]....
        /*031c*/ 	.word	0xffffffff


	//   ....[126]....
        /*0320*/ 	.word	0xffffffff


	//   ....[127]....
        /*0324*/ 	.word	0xffffffff


	//   ....[128]....
        /*0328*/ 	.word	0xffffffff


	//   ....[129]....
        /*032c*/ 	.word	0xffffffff


	//   ....[130]....
        /*0330*/ 	.word	0xffffffff


	//   ....[131]....
        /*0334*/ 	.word	0xffffffff


	//   ....[132]....
        /*0338*/ 	.word	0xffffffff


	//   ....[133]....
        /*033c*/ 	.word	0xffffffff


	//   ....[134]....
        /*0340*/ 	.word	0xffffffff


	//   ....[135]....
        /*0344*/ 	.word	0x0500000f


	//   ....[136]....
        /*0348*/ 	.word	0x0500000f


	//   ....[137]....
        /*034c*/ 	.word	0x0500000f


	//   ....[138]....
        /*0350*/ 	.word	0x0500000f


	//   ....[139]....
        /*0354*/ 	.word	0x0500000f


	//   ....[140]....
        /*0358*/ 	.word	0x0500000f


	//   ....[141]....
        /*035c*/ 	.word	0x0500000f


	//   ....[142]....
        /*0360*/ 	.word	0x0500000f


	//   ....[143]....
        /*0364*/ 	.word	0x0500000f


	//----- nvinfo : EIATTR_COOP_GROUP_INSTR_OFFSETS
	.align		4
.L_603:
        /*0368*/ 	.byte	0x04, 0x28
        /*036a*/ 	.short	(.L_605 - .L_604)


	//   ....[0]....
.L_604:
        /*036c*/ 	.word	0x00000060


	//   ....[1]....
        /*0370*/ 	.word	0x00000130


	//   ....[2]....
        /*0374*/ 	.word	0x000001e0


	//   ....[3]....
        /*0378*/ 	.word	0x000003a0


	//   ....[4]....
        /*037c*/ 	.word	0x00000500


	//   ....[5]....
        /*0380*/ 	.word	0x00000620


	//   ....[6]....
        /*0384*/ 	.word	0x00000780


	//   ....[7]....
        /*0388*/ 	.word	0x000011e0


	//   ....[8]....
        /*038c*/ 	.word	0x000039e0


	//   ....[9]....
        /*0390*/ 	.word	0x00003a80


	//   ....[10]....
        /*0394*/ 	.word	0x00003e00


	//   ....[11]....
        /*0398*/ 	.word	0x00003f60


	//   ....[12]....
        /*039c*/ 	.word	0x00007540


	//   ....[13]....
        /*03a0*/ 	.word	0x000075a0


	//   ....[14]....
        /*03a4*/ 	.word	0x00007600


	//   ....[15]....
        /*03a8*/ 	.word	0x00007610


	//   ....[16]....
        /*03ac*/ 	.word	0x00009300


	//   ....[17]....
        /*03b0*/ 	.word	0x00009310


	//   ....[18]....
        /*03b4*/ 	.word	0x00009390


	//   ....[19]....
        /*03b8*/ 	.word	0x000093a0


	//   ....[20]....
        /*03bc*/ 	.word	0x0000a5a0


	//   ....[21]....
        /*03c0*/ 	.word	0x0000a5b0


	//   ....[22]....
        /*03c4*/ 	.word	0x0000a5c0


	//   ....[23]....
        /*03c8*/ 	.word	0x0000a5e0


	//   ....[24]....
        /*03cc*/ 	.word	0x0000a5f0


	//   ....[25]....
        /*03d0*/ 	.word	0x0000a600


	//   ....[26]....
        /*03d4*/ 	.word	0x0000a610


	//   ....[27]....
        /*03d8*/ 	.word	0x0000a620


	//   ....[28]....
        /*03dc*/ 	.word	0x0000a630


	//   ....[29]....
        /*03e0*/ 	.word	0x0000a640


	//   ....[30]....
        /*03e4*/ 	.word	0x0000a650


	//   ....[31]....
        /*03e8*/ 	.word	0x0000a660


	//   ....[32]....
        /*03ec*/ 	.word	0x0000a670


	//   ....[33]....
        /*03f0*/ 	.word	0x0000a680


	//   ....[34]....
        /*03f4*/ 	.word	0x0000a690


	//   ....[35]....
        /*03f8*/ 	.word	0x0000a6a0


	//   ....[36]....
        /*03fc*/ 	.word	0x0000a6b0


	//   ....[37]....
        /*0400*/ 	.word	0x0000a6c0


	//   ....[38]....
        /*0404*/ 	.word	0x0000a6d0


	//   ....[39]....
        /*0408*/ 	.word	0x0000a6e0


	//   ....[40]....
        /*040c*/ 	.word	0x0000a6f0


	//   ....[41]....
        /*0410*/ 	.word	0x0000a700


	//   ....[42]....
        /*0414*/ 	.word	0x0000a710


	//   ....[43]....
        /*0418*/ 	.word	0x0000a720


	//   ....[44]....
        /*041c*/ 	.word	0x0000a740


	//   ....[45]....
        /*0420*/ 	.word	0x0000a750


	//   ....[46]....
        /*0424*/ 	.word	0x0000a770


	//   ....[47]....
        /*0428*/ 	.word	0x0000a780


	//   ....[48]....
        /*042c*/ 	.word	0x0000a790


	//   ....[49]....
        /*0430*/ 	.word	0x0000a7a0


	//   ....[50]....
        /*0434*/ 	.word	0x0000a7c0


	//   ....[51]....
        /*0438*/ 	.word	0x0000a7e0


	//   ....[52]....
        /*043c*/ 	.word	0x0000a7f0


	//   ....[53]....
        /*0440*/ 	.word	0x0000a800


	//   ....[54]....
        /*0444*/ 	.word	0x0000a810


	//   ....[55]....
        /*0448*/ 	.word	0x0000a820


	//   ....[56]....
        /*044c*/ 	.word	0x0000a830


	//   ....[57]....
        /*0450*/ 	.word	0x0000a850


	//   ....[58]....
        /*0454*/ 	.word	0x0000a860


	//   ....[59]....
        /*0458*/ 	.word	0x0000a890


	//   ....[60]....
        /*045c*/ 	.word	0x0000a8c0


	//   ....[61]....
        /*0460*/ 	.word	0x0000a8e0


	//   ....[62]....
        /*0464*/ 	.word	0x0000a8f0


	//   ....[63]....
        /*0468*/ 	.word	0x0000a900


	//   ....[64]....
        /*046c*/ 	.word	0x0000a920


	//   ....[65]....
        /*0470*/ 	.word	0x0000a940


	//   ....[66]....
        /*0474*/ 	.word	0x0000a970


	//   ....[67]....
        /*0478*/ 	.word	0x0000a980


	//   ....[68]....
        /*047c*/ 	.word	0x0000a990


	//   ....[69]....
        /*0480*/ 	.word	0x0000a9a0


	//   ....[70]....
        /*0484*/ 	.word	0x0000a9b0


	//   ....[71]....
        /*0488*/ 	.word	0x0000a9c0


	//   ....[72]....
        /*048c*/ 	.word	0x0000a9e0


	//   ....[73]....
        /*0490*/ 	.word	0x0000aa00


	//   ....[74]....
        /*0494*/ 	.word	0x0000aa10


	//   ....[75]....
        /*0498*/ 	.word	0x0000aa30


	//   ....[76]....
        /*049c*/ 	.word	0x0000aa40


	//   ....[77]....
        /*04a0*/ 	.word	0x0000aa60


	//   ....[78]....
        /*04a4*/ 	.word	0x0000aa70


	//   ....[79]....
        /*04a8*/ 	.word	0x0000aa80


	//   ....[80]....
        /*04ac*/ 	.word	0x0000aa90


	//   ....[81]....
        /*04b0*/ 	.word	0x0000aab0


	//   ....[82]....
        /*04b4*/ 	.word	0x0000aac0


	//   ....[83]....
        /*04b8*/ 	.word	0x0000aae0


	//   ....[84]....
        /*04bc*/ 	.word	0x0000ab00


	//   ....[85]....
        /*04c0*/ 	.word	0x0000ab20


	//   ....[86]....
        /*04c4*/ 	.word	0x0000ab30


	//   ....[87]....
        /*04c8*/ 	.word	0x0000ab50


	//   ....[88]....
        /*04cc*/ 	.word	0x0000ab70


	//   ....[89]....
        /*04d0*/ 	.word	0x0000ab90


	//   ....[90]....
        /*04d4*/ 	.word	0x0000aba0


	//   ....[91]....
        /*04d8*/ 	.word	0x0000abc0


	//   ....[92]....
        /*04dc*/ 	.word	0x0000abe0


	//   ....[93]....
        /*04e0*/ 	.word	0x0000ac00


	//   ....[94]....
        /*04e4*/ 	.word	0x0000ac30


	//   ....[95]....
        /*04e8*/ 	.word	0x0000ac50


	//   ....[96]....
        /*04ec*/ 	.word	0x0000ac60


	//   ....[97]....
        /*04f0*/ 	.word	0x0000ac70


	//   ....[98]....
        /*04f4*/ 	.word	0x0000ac80


	//   ....[99]....
        /*04f8*/ 	.word	0x0000ac90


	//   ....[100]....
        /*04fc*/ 	.word	0x0000aca0


	//   ....[101]....
        /*0500*/ 	.word	0x0000acb0


	//   ....[102]....
        /*0504*/ 	.word	0x0000acd0


	//   ....[103]....
        /*0508*/ 	.word	0x0000ad00


	//   ....[104]....
        /*050c*/ 	.word	0x0000ad30


	//   ....[105]....
        /*0510*/ 	.word	0x0000ad60


	//   ....[106]....
        /*0514*/ 	.word	0x0000ad90


	//   ....[107]....
        /*0518*/ 	.word	0x0000adc0


	//   ....[108]....
        /*051c*/ 	.word	0x0000adf0


	//   ....[109]....
        /*0520*/ 	.word	0x0000ae30


	//   ....[110]....
        /*0524*/ 	.word	0x0000ae70


	//   ....[111]....
        /*0528*/ 	.word	0x0000aea0


	//   ....[112]....
        /*052c*/ 	.word	0x0000aed0


	//   ....[113]....
        /*0530*/ 	.word	0x0000aef0


	//   ....[114]....
        /*0534*/ 	.word	0x0000af00


	//   ....[115]....
        /*0538*/ 	.word	0x0000af10


	//   ....[116]....
        /*053c*/ 	.word	0x0000b3b0


	//   ....[117]....
        /*0540*/ 	.word	0x0000b410


	//   ....[118]....
        /*0544*/ 	.word	0x0000b440


	//   ....[119]....
        /*0548*/ 	.word	0x0000b480


	//   ....[120]....
        /*054c*/ 	.word	0x0000b4c0


	//   ....[121]....
        /*0550*/ 	.word	0x0000b4f0


	//   ....[122]....
        /*0554*/ 	.word	0x0000bea0


	//   ....[123]....
        /*0558*/ 	.word	0x0000bed0


	//   ....[124]....
        /*055c*/ 	.word	0x0000ccf0


	//   ....[125]....
        /*0560*/ 	.word	0x0000d9a0


	//   ....[126]....
        /*0564*/ 	.word	0x0000e600


	//   ....[127]....
        /*0568*/ 	.word	0x0000e630


	//   ....[128]....
        /*056c*/ 	.word	0x0000e660


	//   ....[129]....
        /*0570*/ 	.word	0x0000e730


	//   ....[130]....
        /*0574*/ 	.word	0x0000e750


	//   ....[131]....
        /*0578*/ 	.word	0x0000e7f0


	//   ....[132]....
        /*057c*/ 	.word	0x0000e810


	//   ....[133]....
        /*0580*/ 	.word	0x0000e820


	//   ....[134]....
        /*0584*/ 	.word	0x00010f50


	//   ....[135]....
        /*0588*/ 	.word	0x00011440


	//   ....[136]....
        /*058c*/ 	.word	0x00011610


	//   ....[137]....
        /*0590*/ 	.word	0x00011670


	//   ....[138]....
        /*0594*/ 	.word	0x00011770


	//   ....[139]....
        /*0598*/ 	.word	0x00011840


	//   ....[140]....
        /*059c*/ 	.word	0x000118b0


	//   ....[141]....
        /*05a0*/ 	.word	0x000119c0


	//   ....[142]....
        /*05a4*/ 	.word	0x00011a30


	//   ....[143]....
        /*05a8*/ 	.word	0x00011b30


	//----- nvinfo : EIATTR_REG_RECONFIG
	.align		4
.L_605:
        /*05ac*/ 	.byte	0x01, 0x54
	.zero		2


	//----- nvinfo : EIATTR_SYSCALL_OFFSETS
	.align		4
        /*05b0*/ 	.byte	0x04, 0x46
        /*05b2*/ 	.short	(.L_607 - .L_606)


	//   ....[0]....
.L_606:
        /*05b4*/ 	.word	0x000013a0


	//   ....[1]....
        /*05b8*/ 	.word	0x0000d360


	//   ....[2]....
        /*05bc*/ 	.word	0x0000d4a0


	//   ....[3]....
        /*05c0*/ 	.word	0x0000d5e0


	//   ....[4]....
        /*05c4*/ 	.word	0x0000d700


	//   ....[5]....
        /*05c8*/ 	.word	0x0000e1d0


	//----- nvinfo : EIATTR_MBARRIER_INSTR_OFFSETS
	.align		4
.L_607:
        /*05cc*/ 	.byte	0x04, 0x39
        /*05ce*/ 	.short	(.L_609 - .L_608)


	//   ....[0]....
.L_608:
        /*05d0*/ 	.word	0x00000250
        /*05d4*/ 	.word	0x000000ff
        /*05d8*/ 	.word	0x00033400
        /*05dc*/ 	.short	0x0100
        /*05de*/ 	.byte	0x08
	.zero		1


	//   ....[1]....
        /*05e0*/ 	.word	0x00000260
        /*05e4*/ 	.word	0x000000ff
        /*05e8*/ 	.word	0x00033420
        /*05ec*/ 	.short	0x0100
        /*05ee*/ 	.byte	0x08
	.zero		1


	//   ....[2]....
        /*05f0*/ 	.word	0x00000350
        /*05f4*/ 	.word	0x000000ff
        /*05f8*/ 	.word	0x00033430
        /*05fc*/ 	.short	0x0100
        /*05fe*/ 	.byte	0x08
	.zero		1


	//   ....[3]....
        /*0600*/ 	.word	0x00000360
        /*0604*/ 	.word	0x000000ff
        /*0608*/ 	.word	0x00033440
        /*060c*/ 	.short	0x0100
        /*060e*/ 	.byte	0x08
	.zero		1


	//   ....[4]....
        /*0610*/ 	.word	0x00000370
        /*0614*/ 	.word	0x000000ff
        /*0618*/ 	.word	0x00033438
        /*061c*/ 	.short	0x0100
        /*061e*/ 	.byte	0x08
	.zero		1


	//   ....[5]....
        /*0620*/ 	.word	0x00000380
        /*0624*/ 	.word	0x000000ff
        /*0628*/ 	.word	0x00033448
        /*062c*/ 	.short	0x0100
        /*062e*/ 	.byte	0x08
	.zero		1


	//   ....[6]....
        /*0630*/ 	.word	0x000004b0
        /*0634*/ 	.word	0x000000ff
        /*0638*/ 	.word	0x00033450
        /*063c*/ 	.short	0x0100
        /*063e*/ 	.byte	0x08
	.zero		1


	//   ....[7]....
        /*0640*/ 	.word	0x000004c0
        /*0644*/ 	.word	0x000000ff
        /*0648*/ 	.word	0x00033460
        /*064c*/ 	.short	0x0100
        /*064e*/ 	.byte	0x08
	.zero		1


	//   ....[8]....
        /*0650*/ 	.word	0x000004d0
        /*0654*/ 	.word	0x000000ff
        /*0658*/ 	.word	0x00033458
        /*065c*/ 	.short	0x0100
        /*065e*/ 	.byte	0x08
	.zero		1


	//   ....[9]....
        /*0660*/ 	.word	0x000004e0
        /*0664*/ 	.word	0x000000ff
        /*0668*/ 	.word	0x00033468
        /*066c*/ 	.short	0x0100
        /*066e*/ 	.byte	0x08
	.zero		1


	//   ....[10]....
        /*0670*/ 	.word	0x000005d0
        /*0674*/ 	.word	0x000000ff
        /*0678*/ 	.word	0x00033470
        /*067c*/ 	.short	0x0100
        /*067e*/ 	.byte	0x06
	.zero		1


	//   ....[11]....
        /*0680*/ 	.word	0x000005e0
        /*0684*/ 	.word	0x000000ff
        /*0688*/ 	.word	0x00033480
        /*068c*/ 	.short	0x0100
        /*068e*/ 	.byte	0x06
	.zero		1


	//   ....[12]....
        /*0690*/ 	.word	0x000005f0
        /*0694*/ 	.word	0x000000ff
        /*0698*/ 	.word	0x00033478
        /*069c*/ 	.short	0x0100
        /*069e*/ 	.byte	0x06
	.zero		1


	//   ....[13]....
        /*06a0*/ 	.word	0x00000600
        /*06a4*/ 	.word	0x000000ff
        /*06a8*/ 	.word	0x00033488
        /*06ac*/ 	.short	0x0100
        /*06ae*/ 	.byte	0x06
	.zero		1


	//   ....[14]....
        /*06b0*/ 	.word	0x00000730
        /*06b4*/ 	.word	0x000000ff
        /*06b8*/ 	.word	0x00033490
        /*06bc*/ 	.short	0x0100
        /*06be*/ 	.byte	0x08
	.zero		1


	//   ....[15]....
        /*06c0*/ 	.word	0x00000740
        /*06c4*/ 	.word	0x000000ff
        /*06c8*/ 	.word	0x000334a0
        /*06cc*/ 	.short	0x0100
        /*06ce*/ 	.byte	0x08
	.zero		1


	//   ....[16]....
        /*06d0*/ 	.word	0x00000750
        /*06d4*/ 	.word	0x000000ff
        /*06d8*/ 	.word	0x00033498
        /*06dc*/ 	.short	0x0100
        /*06de*/ 	.byte	0x08
	.zero		1


	//   ....[17]....
        /*06e0*/ 	.word	0x00000760
        /*06e4*/ 	.word	0x000000ff
        /*06e8*/ 	.word	0x000334a8
        /*06ec*/ 	.short	0x0100
        /*06ee*/ 	.byte	0x08
	.zero		1


	//   ....[18]....
        /*06f0*/ 	.word	0x00000890
        /*06f4*/ 	.word	0x000000ff
        /*06f8*/ 	.word	0x000334b0
        /*06fc*/ 	.short	0x0100
        /*06fe*/ 	.byte	0x08
	.zero		1


	//   ....[19]....
        /*0700*/ 	.word	0x000008a0
        /*0704*/ 	.word	0x000000ff
        /*0708*/ 	.word	0x000334c0
        /*070c*/ 	.short	0x0100
        /*070e*/ 	.byte	0x08
	.zero		1


	//   ....[20]....
        /*0710*/ 	.word	0x000008b0
        /*0714*/ 	.word	0x000000ff
        /*0718*/ 	.word	0x000334b8
        /*071c*/ 	.short	0x0100
        /*071e*/ 	.byte	0x08
	.zero		1


	//   ....[21]....
        /*0720*/ 	.word	0x000008c0
        /*0724*/ 	.word	0x000000ff
        /*0728*/ 	.word	0x000334c8
        /*072c*/ 	.short	0x0100
        /*072e*/ 	.byte	0x08
	.zero		1


	//   ....[22]....
        /*0730*/ 	.word	0x00001620
        /*0734*/ 	.word	0x000000ff
        /*0738*/ 	.word	0x00033400
        /*073c*/ 	.short	0x010a
        /*073e*/ 	.byte	0x28
	.zero		1


	//   ....[23]....
        /*0740*/ 	.word	0x000016a0
        /*0744*/ 	.word	0x000000ff
        /*0748*/ 	.word	0x00033430
        /*074c*/ 	.short	0x010a
        /*074e*/ 	.byte	0x28
	.zero		1


	//   ....[24]....
        /*0750*/ 	.word	0x00001720
        /*0754*/ 	.word	0x000000ff
        /*0758*/ 	.word	0x00033430
        /*075c*/ 	.short	0x010a
        /*075e*/ 	.byte	0x28
	.zero		1


	//   ....[25]....
        /*0760*/ 	.word	0x000044e0
        /*0764*/ 	.word	0x0000000f
        /*0768*/ 	.word	0x00000000
        /*076c*/ 	.short	0x0101
        /*076e*/ 	.byte	0x3f
	.zero		1


	//   ....[26]....
        /*0770*/ 	.word	0x00005790
        /*0774*/ 	.word	0x000000ff
        /*0778*/ 	.word	0x00033430
        /*077c*/ 	.short	0x010a
        /*077e*/ 	.byte	0x04
	.zero		1


	//   ....[27]....
        /*0780*/ 	.word	0x000057d0
        /*0784*/ 	.word	0x000000ff
        /*0788*/ 	.word	0x00033430
        /*078c*/ 	.short	0x010a
        /*078e*/ 	.byte	0x04
	.zero		1


	//   ....[28]....
        /*0790*/ 	.word	0x00006480
        /*0794*/ 	.word	0x000000ff
        /*0798*/ 	.word	0x00033450
        /*079c*/ 	.short	0x010a
        /*079e*/ 	.byte	0x04
	.zero		1


	//   ....[29]....
        /*07a0*/ 	.word	0x000064c0
        /*07a4*/ 	.word	0x000000ff
        /*07a8*/ 	.word	0x00033450
        /*07ac*/ 	.short	0x010a
        /*07ae*/ 	.byte	0x04
	.zero		1


	//   ....[30]....
        /*07b0*/ 	.word	0x00008370
        /*07b4*/ 	.word	0x00000006
        /*07b8*/ 	.word	0x00000000
        /*07bc*/ 	.short	0x0101
        /*07be*/ 	.byte	0x3f
	.zero		1


	//   ....[31]....
        /*07c0*/ 	.word	0x00008790
        /*07c4*/ 	.word	0x000000ff
        /*07c8*/ 	.word	0x00000000
        /*07cc*/ 	.short	0x0101
        /*07ce*/ 	.byte	0x04
	.zero		1


	//   ....[32]....
        /*07d0*/ 	.word	0x00009010
        /*07d4*/ 	.word	0x000000ff
        /*07d8*/ 	.word	0x00033450
        /*07dc*/ 	.short	0x010a
        /*07de*/ 	.byte	0x05
	.zero		1


	//   ....[33]....
        /*07e0*/ 	.word	0x00009050
        /*07e4*/ 	.word	0x000000ff
        /*07e8*/ 	.word	0x00033450
        /*07ec*/ 	.short	0x010a
        /*07ee*/ 	.byte	0x05
	.zero		1


	//   ....[34]....
        /*07f0*/ 	.word	0x00009660
        /*07f4*/ 	.word	0x000000ff
        /*07f8*/ 	.word	0x00000000
        /*07fc*/ 	.short	0x0101
        /*07fe*/ 	.byte	0x04
	.zero		1


	//   ....[35]....
        /*0800*/ 	.word	0x0000b4e0
        /*0804*/ 	.word	0x000000ff
        /*0808*/ 	.word	0x00000000
        /*080c*/ 	.short	0x0101
        /*080e*/ 	.byte	0x04
	.zero		1


	//   ....[36]....
        /*0810*/ 	.word	0x0000dbd0
        /*0814*/ 	.word	0x000000ff
        /*0818*/ 	.word	0x00033480
        /*081c*/ 	.short	0x010a
        /*081e*/ 	.byte	0x28
	.zero		1


	//   ....[37]....
        /*0820*/ 	.word	0x0000de00
        /*0824*/ 	.word	0x000000ff
        /*0828*/ 	.word	0x00033440
        /*082c*/ 	.short	0x010a
        /*082e*/ 	.byte	0x28
	.zero		1


	//   ....[38]....
        /*0830*/ 	.word	0x0000e990
        /*0834*/ 	.word	0x000000ff
        /*0838*/ 	.word	0x00033400
        /*083c*/ 	.short	0x0107
        /*083e*/ 	.byte	0x28
	.zero		1


	//   ....[39]....
        /*0840*/ 	.word	0x0000ea00
        /*0844*/ 	.word	0x000000ff
        /*0848*/ 	.word	0x00033400
        /*084c*/ 	.short	0x0101
        /*084e*/ 	.byte	0x28
	.zero		1


	//   ....[40]....
        /*0850*/ 	.word	0x0000ea20
        /*0854*/ 	.word	0x000000ff
        /*0858*/ 	.word	0x00033420
        /*085c*/ 	.short	0x010a
        /*085e*/ 	.byte	0x28
	.zero		1


	//   ....[41]....
        /*0860*/ 	.word	0x0000ed30
        /*0864*/ 	.word	0x00000006
        /*0868*/ 	.word	0x00033480
        /*086c*/ 	.short	0x010a
        /*086e*/ 	.byte	0x3f
	.zero		1


	//   ....[42]....
        /*0870*/ 	.word	0x0000f150
        /*0874*/ 	.word	0x00000006
        /*0878*/ 	.word	0x00033440
        /*087c*/ 	.short	0x010a
        /*087e*/ 	.byte	0x3f
	.zero		1


	//   ....[43]....
        /*0880*/ 	.word	0x0000f590
        /*0884*/ 	.word	0x00000003
        /*0888*/ 	.word	0x00033470
        /*088c*/ 	.short	0x010a
        /*088e*/ 	.byte	0x3f
	.zero		1


	//   ....[44]....
        /*0890*/ 	.word	0x0000f600
        /*0894*/ 	.word	0x00000003
        /*0898*/ 	.word	0x00033460
        /*089c*/ 	.short	0x010a
        /*089e*/ 	.byte	0x3f
	.zero		1


	//   ....[45]....
        /*08a0*/ 	.word	0x000100e0
        /*08a4*/ 	.word	0x00000003
        /*08a8*/ 	.word	0x00033450
        /*08ac*/ 	.short	0x0101
        /*08ae*/ 	.byte	0x3f
	.zero		1


	//   ....[46]....
        /*08b0*/ 	.word	0x00010160
        /*08b4*/ 	.word	0x00000003
        /*08b8*/ 	.word	0x00000000
        /*08bc*/ 	.short	0x0101
        /*08be*/ 	.byte	0x3f
	.zero		1


	//   ....[47]....
        /*08c0*/ 	.word	0x00010290
        /*08c4*/ 	.word	0x00000000
        /*08c8*/ 	.word	0x00033470
        /*08cc*/ 	.short	0x010a
        /*08ce*/ 	.byte	0x3f
	.zero		1


	//   ....[48]....
        /*08d0*/ 	.word	0x00010300
        /*08d4*/ 	.word	0x00000000
        /*08d8*/ 	.word	0x00033460
        /*08dc*/ 	.short	0x010a
        /*08de*/ 	.byte	0x3f
	.zero		1


	//   ....[49]....
        /*08e0*/ 	.word	0x00010de0
        /*08e4*/ 	.word	0x00000000
        /*08e8*/ 	.word	0x00033450
        /*08ec*/ 	.short	0x0101
        /*08ee*/ 	.byte	0x3f
	.zero		1


	//   ....[50]....
        /*08f0*/ 	.word	0x00010e50
        /*08f4*/ 	.word	0x00000002
        /*08f8*/ 	.word	0x00000000
        /*08fc*/ 	.short	0x0101
        /*08fe*/ 	.byte	0x3f
	.zero		1


	//   ....[51]....
        /*0900*/ 	.word	0x00010f00
        /*0904*/ 	.word	0x00000006
        /*0908*/ 	.word	0x00033420
        /*090c*/ 	.short	0x010a
        /*090e*/ 	.byte	0x3f
	.zero		1


	//   ....[52]....
        /*0910*/ 	.word	0x00011040
        /*0914*/ 	.word	0x00000007
        /*0918*/ 	.word	0x00000000
        /*091c*/ 	.short	0x010a
        /*091e*/ 	.byte	0x3f
	.zero		1


	//   ....[53]....
        /*0920*/ 	.word	0x000110b0
        /*0924*/ 	.word	0x00000005
        /*0928*/ 	.word	0x00000000
        /*092c*/ 	.short	0x010a
        /*092e*/ 	.byte	0x3f
	.zero		1


	//   ....[54]....
        /*0930*/ 	.word	0x00011100
        /*0934*/ 	.word	0x00000005
        /*0938*/ 	.word	0x00033460
        /*093c*/ 	.short	0x010a
        /*093e*/ 	.byte	0x3f
	.zero		1


	//   ....[55]....
        /*0940*/ 	.word	0x00011150
        /*0944*/ 	.word	0x00000003
        /*0948*/ 	.word	0x00033460
        /*094c*/ 	.short	0x010a
        /*094e*/ 	.byte	0x3f
	.zero		1


	//   ....[56]....
        /*0950*/ 	.word	0x00011190
        /*0954*/ 	.word	0x00000005
        /*0958*/ 	.word	0x00033480
        /*095c*/ 	.short	0x010a
        /*095e*/ 	.byte	0x3f
	.zero		1


	//   ....[57]....
        /*0960*/ 	.word	0x000111b0
        /*0964*/ 	.word	0x00000003
        /*0968*/ 	.word	0x00033480
        /*096c*/ 	.short	0x010a
        /*096e*/ 	.byte	0x3f
	.zero		1


	//   ....[58]....
        /*0970*/ 	.word	0x00011220
        /*0974*/ 	.word	0x00000003
        /*0978*/ 	.word	0x00033400
        /*097c*/ 	.short	0x010a
        /*097e*/ 	.byte	0x3f
	.zero		1


	//   ....[59]....
        /*0980*/ 	.word	0x00011280
        /*0984*/ 	.word	0x00000003
        /*0988*/ 	.word	0x00033430
        /*098c*/ 	.short	0x010a
        /*098e*/ 	.byte	0x3f
	.zero		1


	//   ....[60]....
        /*0990*/ 	.word	0x000112e0
        /*0994*/ 	.word	0x0000000c
        /*0998*/ 	.word	0x00033430
        /*099c*/ 	.short	0x010a
        /*099e*/ 	.byte	0x3f
	.zero		1


	//   ....[61]....
        /*09a0*/ 	.word	0x00011340
        /*09a4*/ 	.word	0x0000000b
        /*09a8*/ 	.word	0x00033450
        /*09ac*/ 	.short	0x010a
        /*09ae*/ 	.byte	0x3f
	.zero		1


	//   ....[62]....
        /*09b0*/ 	.word	0x000113a0
        /*09b4*/ 	.word	0x00000000
        /*09b8*/ 	.word	0x00033450
        /*09bc*/ 	.short	0x010a
        /*09be*/ 	.byte	0x3f
	.zero		1


	//   ....[63]....
        /*09c0*/ 	.word	0x00011500
        /*09c4*/ 	.word	0x00000003
        /*09c8*/ 	.word	0x00033480
        /*09cc*/ 	.short	0x010a
        /*09ce*/ 	.byte	0x3f
	.zero		1


	//   ....[64]....
        /*09d0*/ 	.word	0x00011560
        /*09d4*/ 	.word	0x00000003
        /*09d8*/ 	.word	0x00033440
        /*09dc*/ 	.short	0x010a
        /*09de*/ 	.byte	0x3f
	.zero		1


	//   ....[65]....
        /*09e0*/ 	.word	0x00011b70
        /*09e4*/ 	.word	0x00000003
        /*09e8*/ 	.word	0x00033420
        /*09ec*/ 	.short	0x010a
        /*09ee*/ 	.byte	0x3f
	.zero		1


	//   ....[66]....
        /*09f0*/ 	.word	0x00011bc0
        /*09f4*/ 	.word	0x00000006
        /*09f8*/ 	.word	0x00033480
        /*09fc*/ 	.short	0x010a
        /*09fe*/ 	.byte	0x3f
	.zero		1


	//   ....[67]....
        /*0a00*/ 	.word	0x00011c10
        /*0a04*/ 	.word	0x00000006
        /*0a08*/ 	.word	0x00033440
        /*0a0c*/ 	.short	0x010a
        /*0a0e*/ 	.byte	0x3f
	.zero		1


	//   ....[68]....
        /*0a10*/ 	.word	0x00011c60
        /*0a14*/ 	.word	0x00000003
        /*0a18*/ 	.word	0x00033470
        /*0a1c*/ 	.short	0x010a
        /*0a1e*/ 	.byte	0x3f
	.zero		1


	//   ....[69]....
        /*0a20*/ 	.word	0x00011cb0
        /*0a24*/ 	.word	0x00000003
        /*0a28*/ 	.word	0x00033460
        /*0a2c*/ 	.short	0x010a
        /*0a2e*/ 	.byte	0x3f
	.zero		1


	//   ....[70]....
        /*0a30*/ 	.word	0x00011d00
        /*0a34*/ 	.word	0x00000000
        /*0a38*/ 	.word	0x00033470
        /*0a3c*/ 	.short	0x010a
        /*0a3e*/ 	.byte	0x3f
	.zero		1


	//   ....[71]....
        /*0a40*/ 	.word	0x00011d50
        /*0a44*/ 	.word	0x00000000
        /*0a48*/ 	.word	0x00033460
        /*0a4c*/ 	.short	0x010a
        /*0a4e*/ 	.byte	0x3f
	.zero		1


	//   ....[72]....
        /*0a50*/ 	.word	0x00011da0
        /*0a54*/ 	.word	0x00000006
        /*0a58*/ 	.word	0x00033420
        /*0a5c*/ 	.short	0x010a
        /*0a5e*/ 	.byte	0x3f
	.zero		1


	//   ....[73]....
        /*0a60*/ 	.word	0x00011df0
        /*0a64*/ 	.word	0x00000007
        /*0a68*/ 	.word	0x00000000
        /*0a6c*/ 	.short	0x010a
        /*0a6e*/ 	.byte	0x3f
	.zero		1


	//   ....[74]....
        /*0a70*/ 	.word	0x00011e40
        /*0a74*/ 	.word	0x00000005
        /*0a78*/ 	.word	0x00000000
        /*0a7c*/ 	.short	0x010a
        /*0a7e*/ 	.byte	0x3f
	.zero		1


	//   ....[75]....
        /*0a80*/ 	.word	0x00011e90
        /*0a84*/ 	.word	0x00000005
        /*0a88*/ 	.word	0x00033460
        /*0a8c*/ 	.short	0x010a
        /*0a8e*/ 	.byte	0x3f
	.zero		1


	//   ....[76]....
        /*0a90*/ 	.word	0x00011ee0
        /*0a94*/ 	.word	0x00000003
        /*0a98*/ 	.word	0x00033460
        /*0a9c*/ 	.short	0x010a
        /*0a9e*/ 	.byte	0x3f
	.zero		1


	//   ....[77]....
        /*0aa0*/ 	.word	0x00011f30
        /*0aa4*/ 	.word	0x00000005
        /*0aa8*/ 	.word	0x00033480
        /*0aac*/ 	.short	0x010a
        /*0aae*/ 	.byte	0x3f
	.zero		1


	//----- nvinfo : EIATTR_NUM_MBARRIERS
	.align		4
.L_609:
        /*0ab0*/ 	.byte	0x03, 0x38
        /*0ab2*/ 	.short	0x0016


	//----- nvinfo : EIATTR_EXIT_INSTR_OFFSETS
	.align		4
        /*0ab4*/ 	.byte	0x04, 0x1c
        /*0ab6*/ 	.short	(.L_611 - .L_610)


	//   ....[0]....
.L_610:
        /*0ab8*/ 	.word	0x00011200


	//----- nvinfo : EIATTR_MAX_THREADS
	.align		4
.L_611:
        /*0abc*/ 	.byte	0x04, 0x05
        /*0abe*/ 	.short	(.L_613 - .L_612)
.L_612:
        /*0ac0*/ 	.word	0x00000180
        /*0ac4*/ 	.word	0x00000001
        /*0ac8*/ 	.word	0x00000001


	//----- nvinfo : EIATTR_CRS_STACK_SIZE
	.align		4
.L_613:
        /*0acc*/ 	.byte	0x04, 0x1e
        /*0ace*/ 	.short	(.L_615 - .L_614)
.L_614:
        /*0ad0*/ 	.word	0x00000000


	//----- nvinfo : EIATTR_CBANK_PARAM_SIZE
	.align		4
.L_615:
        /*0ad4*/ 	.byte	0x03, 0x19
        /*0ad6*/ 	.short	0x0a70


	//----- nvinfo : EIATTR_PARAM_CBANK
	.align		4
        /*0ad8*/ 	.byte	0x04, 0x0a
        /*0ada*/ 	.short	(.L_617 - .L_616)
	.align		4
.L_616:
        /*0adc*/ 	.word	index@(.nv.constant0._ZN7cutlass13device_kernelIN5flash11enable_sm90INS1_16FlashAttnFwdSm90INS1_25CollectiveMainloopFwdSm90ILi2EN4cute5tupleIJNS5_1CILi1EEES8_S8_EEENS6_IJNS7_ILi128EEENS7_ILi160EEENS7_ILi192EEEEEELi192ENS_12float_e4m3_tEfNS_4arch4Sm90ELb0ELb0ELb1ELb0ELb0ELb0ELb0ELb1ELb1ELb1ELb1ELb0EEENS1_21CollectiveEpilogueFwdINS6_IJSA_SC_SB_EEES9_NS_10bfloat16_tESG_Li256ELb0ELb1ELb1ELb1EEENS1_19SingleTileSchedulerILb0ELb1ELb1ELi128EEEEEEEEEvNT_6ParamsE)
        /*0ae0*/ 	.short	0x0210
        /*0ae2*/ 	.short	0x0a70


	//----- nvinfo : EIATTR_SW_WAR
	.align		4
.L_617:
        /*0ae4*/ 	.byte	0x04, 0x36
        /*0ae6*/ 	.short	(.L_619 - .L_618)
.L_618:
        /*0ae8*/ 	.word	0x00000008
.L_619:


//--------------------- .nv.info._ZN7cutlass13device_kernelIN5flash11enable_sm90INS1_16FlashAttnFwdSm90INS1_25CollectiveMainloopFwdSm90ILi2EN4cute5tupleIJNS5_1CILi1EEES8_S8_EEENS6_IJNS7_ILi128EEENS7_ILi160EEENS7_ILi192EEEEEELi192ENS_12float_e4m3_tEfNS_4arch4Sm90ELb0ELb0ELb1ELb1ELb0ELb0ELb0ELb1ELb1ELb1ELb1ELb0EEENS1_21CollectiveEpilogueFwdINS6_IJSA_SC_SB_EEES9_NS_10bfloat16_tESG_Li256ELb1ELb1ELb1ELb1EEENS1_36VarlenDynamicPersistentTileSchedulerILi128ELi160ELi256ELi128ELb1ELb1ELb1ELb0ELb1ELb1EEEEEEEEEvNT_6ParamsE --------------------------
	.section	.nv.info._ZN7cutlass13device_kernelIN5flash11enable_sm90INS1_16FlashAttnFwdSm90INS1_25CollectiveMainloopFwdSm90ILi2EN4cute5tupleIJNS5_1CILi1EEES8_S8_EEENS6_IJNS7_ILi128EEENS7_ILi160EEENS7_ILi192EEEEEELi192ENS_12float_e4m3_tEfNS_4arch4Sm90ELb0ELb0ELb1ELb1ELb0ELb0ELb0ELb1ELb1ELb1ELb1ELb0EEENS1_21CollectiveEpilogueFwdINS6_IJSA_SC_SB_EEES9_NS_10bfloat16_tESG_Li256ELb1ELb1ELb1ELb1EEENS1_36VarlenDynamicPersistentTileSchedulerILi128ELi160ELi256ELi128ELb1ELb1ELb1ELb0ELb1ELb1EEEEEEEEEvNT_6ParamsE,"",@"SHT_CUDA_INFO"
	.sectionflags	@""
	.align	4


	//----- nvinfo : EIATTR_CUDA_API_VERSION
	.align		4
        /*0000*/ 	.byte	0x04, 0x37
        /*0002*/ 	.short	(.L_621 - .L_620)
.L_620:
        /*0004*/ 	.word	0x00000082


	//----- nvinfo : EIATTR_KPARAM_INFO
	.align		4
.L_621:
        /*0008*/ 	.byte	0x04, 0x17
        /*000a*/ 	.short	(.L_623 - .L_622)
.L_622:
        /*000c*/ 	.word	0x00000000
        /*0010*/ 	.short	0x0000
        /*0012*/ 	.short	0x0070
        /*0014*/ 	.byte	0x00, 0xf0, 0x01, 0x2a


	//----- nvinfo : EIATTR_SPARSE_MMA_MASK
	.align		4
.L_623:
        /*0018*/ 	.byte	0x03, 0x50
        /*001a*/ 	.short	0x0000


	//----- nvinfo : EIATTR_MAXREG_COUNT
	.align		4
        /*001c*/ 	.byte	0x03, 0x1b
        /*001e*/ 	.short	0x00a8


	//----- nvinfo : EIATTR_NUM_BARRIERS
	.align		4
        /*0020*/ 	.byte	0x02, 0x4c
        /*0022*/ 	.byte	0x10
	.zero		1


	//----- nvinfo : EIATTR_EXTERNS
	.align		4
        /*0024*/ 	.byte	0x04, 0x0f
        /*0026*/ 	.short	(.L_625 - .L_624)


	//   ....[0]....
	.align		4
.L_624:
        /*0028*/ 	.word	index@(__assertfail)


	//----- nvinfo : EIATTR_ANNOTATIONS
	.align		4
.L_625:
        /*002c*/ 	.byte	0x04, 0x55
        /*002e*/ 	.short	(.L_627 - .L_626)


	//   ....[0]....
.L_626:
        /* <DEDUP_REMOVED lines=49> */


	//----- nvinfo : EIATTR_MERCURY_ISA_VERSION
	.align		4
.L_627:
        /*0330*/ 	.byte	0x03, 0x5f
        /*0332*/ 	.short	0x0101


	//----- nvinfo : EIATTR_UNUSED_LOAD_BYTE_OFFSET
	.align		4
        /*0334*/ 	.byte	0x04, 0x44
        /*0336*/ 	.short	(.L_629 - .L_628)


	//   ....[0]....
.L_628:
        /*0338*/ 	.word	0x00000a40
        /*033c*/ 	.word	0x0000fff0


	//   ....[1]....
        /*0340*/ 	.word	0x0000a7e0
        /*0344*/ 	.word	0x0000fff0


	//----- nvinfo : EIATTR_INT_WARP_WIDE_INSTR_OFFSETS
	.align		4
.L_629:
        /*0348*/ 	.byte	0x04, 0x31
        /*034a*/ 	.short	(.L_631 - .L_630)


	//   ....[0]....
.L_630:
        /*034c*/ 	.word	0x00000130


	//   ....[1]....
        /*0350*/ 	.word	0x00000170


	//   ....[2]....
        /*0354*/ 	.word	0x000001e0


	//   ....[3]....
        /*0358*/ 	.word	0x00010ee0


	//   ....[4]....
        /*035c*/ 	.word	0x00010f70


	//   ....[5]....
        /*0360*/ 	.word	0x00014170


	//   ....[6]....
        /*0364*/ 	.word	0x00014200


	//----- nvinfo : EIATTR_COOP_GROUP_MASK_REGIDS
	.align		4
.L_631:
        /*0368*/ 	.byte	0x04, 0x29
        /*036a*/ 	.short	(.L_633 - .L_632)


	//   ....[0]....
.L_632:
        /*036c*/ 	.word	0xffffffff


	//   ....[1]....
        /*0370*/ 	.word	0xffffffff


	//   ....[2]....
        /*0374*/ 	.word	0xffffffff


	//   ....[3]....
        /*0378*/ 	.word	0xffffffff


	//   ....[4]....
        /*037c*/ 	.word	0xffffffff


	//   ....[5]....
        /*0380*/ 	.word	0xffffffff


	//   ....[6]....
        /*0384*/ 	.word	0xffffffff


	//   ....[7]....
        /*0388*/ 	.word	0xffffffff


	//   ....[8]....
        /*038c*/ 	.word	0xffffffff


	//   ....[9]....
        /*0390*/ 	.word	0xffffffff


	//   ....[10]....
        /*0394*/ 	.word	0xffffffff


	//   ....[11]....
        /*0398*/ 	.word	0xffffffff


	//   ....[12]....
        /*039c*/ 	.word	0xffffffff


	//   ....[13]....
        /*03a0*/ 	.word	0xffffffff


	//   ....[14]....
        /*03a4*/ 	.word	0xffffffff


	//   ....[15]....
        /*03a8*/ 	.word	0xffffffff


	//   ....[16]....
        /*03ac*/ 	.word	0xffffffff


	//   ....[17]....
        /*03b0*/ 	.word	0xffffffff


	//   ....[18]....
        /*03b4*/ 	.word	0xffffffff


	//   ....[19]....
        /*03b8*/ 	.word	0xffffffff


	//   ....[20]....
        /*03bc*/ 	.word	0xffffffff


	//   ....[21]....
        /*03c0*/ 	.word	0xffffffff


	//   ....[22]....
        /*03c4*/ 	.word	0xffffffff


	//   ....[23]....
        /*03c8*/ 	.word	0xffffffff


	//   ....[24]....
        /*03cc*/ 	.word	0xffffffff


	//   ....[25]....
        /*03d0*/ 	.word	0xffffffff


	//   ....[26]....
        /*03d4*/ 	.word	0xffffffff


	//   ....[27]....
        /*03d8*/ 	.word	0xffffffff


	//   ....[28]....
        /*03dc*/ 	.word	0xffffffff


	//   ....[29]....
        /*03e0*/ 	.word	0xffffffff


	//   ....[30]....
        /*03e4*/ 	.word	0xffffffff


	//   ....[31]....
        /*03e8*/ 	.word	0xffffffff


	//   ....[32]....
        /*03ec*/ 	.word	0xffffffff


	//   ....[33]....
        /*03f0*/ 	.word	0xffffffff


	//   ....[34]....
        /*03f4*/ 	.word	0xffffffff


	//   ....[35]....
        /*03f8*/ 	.word	0xffffffff


	//   ....[36]....
        /*03fc*/ 	.word	0xffffffff


	//   ....[37]....
        /*0400*/ 	.word	0xffffffff


	//   ....[38]....
        /*0404*/ 	.word	0xffffffff


	//   ....[39]....
        /*0408*/ 	.word	0xffffffff


	//   ....[40]....
        /*040c*/ 	.word	0xffffffff


	//   ....[41]....
        /*0410*/ 	.word	0xffffffff


	//   ....[42]....
        /*0414*/ 	.word	0xffffffff


	//   ....[43]....
        /*0418*/ 	.word	0xffffffff


	//   ....[44]....
        /*041c*/ 	.word	0xffffffff


	//   ....[45]....
        /*0420*/ 	.word	0xffffffff


	//   ....[46]....
        /*0424*/ 	.word	0xffffffff


	//   ....[47]....
        /*0428*/ 	.word	0xffffffff


	//   ....[48]....
        /*042c*/ 	.word	0xffffffff


	//   ....[49]....
        /*0430*/ 	.word	0xffffffff


	//   ....[50]....
        /*0434*/ 	.word	0xffffffff


	//   ....[51]....
        /*0438*/ 	.word	0xffffffff


	//   ....[52]....
        /*043c*/ 	.word	0xffffffff


	//   ....[53]....
        /*0440*/ 	.word	0xffffffff


	//   ....[54]....
        /*0444*/ 	.word	0xffffffff


	//   ....[55]....
        /*0448*/ 	.word	0xffffffff


	//   ....[56]....
        /*044c*/ 	.word	0xffffffff


	//   ....[57]....
        /*0450*/ 	.word	0xffffffff


	//   ....[58]....
        /*0454*/ 	.word	0xffffffff


	//   ....[59]....
        /*0458*/ 	.word	0xffffffff


	//   ....[60]....
        /*045c*/ 	.word	0xffffffff


	//   ....[61]....
        /*0460*/ 	.word	0xffffffff


	//   ....[62]....
        /*0464*/ 	.word	0xffffffff


	//   ....[63]....
        /*0468*/ 	.word	0xffffffff


	//   ....[64]....
        /*046c*/ 	.word	0xffffffff


	//   ....[65]....
        /*0470*/ 	.word	0xffffffff


	//   ....[66]....
        /*0474*/ 	.word	0xffffffff


	//   ....[67]....
        /*0478*/ 	.word	0xffffffff


	//   ....[68]....
        /*047c*/ 	.word	0xffffffff


	//   ....[69]....
        /*0480*/ 	.word	0xffffffff


	//   ....[70]....
        /*0484*/ 	.word	0xffffffff


	//   ....[71]....
        /*0488*/ 	.word	0xffffffff


	//   ....[72]....
        /*048c*/ 	.word	0xffffffff


	//   ....[73]....
        /*0490*/ 	.word	0xffffffff


	//   ....[74]....
        /*0494*/ 	.word	0xffffffff


	//   ....[75]....
        /*0498*/ 	.word	0xffffffff


	//   ....[76]....
        /*049c*/ 	.word	0xffffffff


	//   ....[77]....
        /*04a0*/ 	.word	0xffffffff


	//   ....[78]....
        /*04a4*/ 	.word	0xffffffff


	//   ....[79]....
        /*04a8*/ 	.word	0xffffffff


	//   ....[80]....
        /*04ac*/ 	.word	0xffffffff


	//   ....[81]....
        /*04b0*/ 	.word	0xffffffff


	//   ....[82]....
        /*04b4*/ 	.word	0xffffffff


	//   ....[83]....
        /*04b8*/ 	.word	0xffffffff


	//   ....[84]....
        /*04bc*/ 	.word	0xffffffff


	//   ....[85]....
        /*04c0*/ 	.word	0xffffffff


	//   ....[86]....
        /*04c4*/ 	.word	0xffffffff


	//   ....[87]....
        /*04c8*/ 	.word	0xffffffff


	//   ....[88]....
        /*04cc*/ 	.word	0xffffffff


	//   ....[89]....
        /*04d0*/ 	.word	0xffffffff


	//   ....[90]....
        /*04d4*/ 	.word	0xffffffff


	//   ....[91]....
        /*04d8*/ 	.word	0xffffffff


	//   ....[92]....
        /*04dc*/ 	.word	0xffffffff


	//   ....[93]....
        /*04e0*/ 	.word	0xffffffff


	//   ....[94]....
        /*04e4*/ 	.word	0xffffffff


	//   ....[95]....
        /*04e8*/ 	.word	0xffffffff


	//   ....[96]....
        /*04ec*/ 	.word	0xffffffff


	//   ....[97]....
        /*04f0*/ 	.word	0xffffffff


	//   ....[98]....
        /*04f4*/ 	.word	0xffffffff


	//   ....[99]....
        /*04f8*/ 	.word	0xffffffff


	//   ....[100]....
        /*04fc*/ 	.word	0xffffffff


	//   ....[101]....
        /*0500*/ 	.word	0xffffffff


	//   ....[102]....
        /*0504*/ 	.word	0xffffffff


	//   ....[103]....
        /*0508*/ 	.word	0xffffffff


	//   ....[104]....
        /*050c*/ 	.word	0xffffffff


	//   ....[105]....
        /*0510*/ 	.word	0xffffffff


	//   ....[106]....
        /*0514*/ 	.word	0xffffffff


	//   ....[107]....
        /*0518*/ 	.word	0xffffffff


	//   ....[108]....
        /*051c*/ 	.word	0xffffffff


	//   ....[109]....
        /*0520*/ 	.word	0xffffffff


	//   ....[110]....
        /*0524*/ 	.word	0xffffffff


	//   ....[111]....
        /*0528*/ 	.word	0xffffffff


	//   ....[112]....
        /*052c*/ 	.word	0xffffffff


	//   ....[113]....
        /*0530*/ 	.word	0xffffffff


	//   ....[114]....
        /*0534*/ 	.word	0xffffffff


	//   ....[115]....
        /*0538*/ 	.word	0xffffffff


	//   ....[116]....
        /*053c*/ 	.word	0xffffffff


	//   ....[117]....
        /*0540*/ 	.word	0xffffffff


	//   ....[118]....
        /*0544*/ 	.word	0xffffffff


	//   ....[119]....
        /*0548*/ 	.word	0xffffffff


	//   ....[120]....
        /*054c*/ 	.word	0xffffffff


	//   ....[121]....
        /*0550*/ 	.word	0xffffffff


	//   ....[122]....
        /*0554*/ 	.word	0xffffffff


	//   ....[123]....
        /*0558*/ 	.word	0xffffffff


	//   ....[124]....
        /*055c*/ 	.word	0xffffffff


	//   ....[125]....
        /*0560*/ 	.word	0xffffffff


	//   ....[126]....
        /*0564*/ 	.word	0xffffffff


	//   ....[127]....
        /*0568*/ 	.word	0xffffffff


	//   ....[128]....
        /*056c*/ 	.word	0xffffffff


	//   ....[129]....
        /*0570*/ 	.word	0xffffffff


	//   ....[130]....
        /*0574*/ 	.word	0xffffffff


	//   ....[131]....
        /*0578*/ 	.word	0xffffffff


	//   ....[132]....
        /*057c*/ 	.word	0xffffffff


	//   ....[133]....
        /*0580*/ 	.word	0xffffffff


	//   ....[134]....
        /*0584*/ 	.word	0xffffffff


	//   ....[135]....
        /*0588*/ 	.word	0xffffffff


	//   ....[136]....
        /*058c*/ 	.word	0xffffffff


	//   ....[137]....
        /*0590*/ 	.word	0xffffffff


	//   ....[138]....
        /*0594*/ 	.word	0xffffffff


	//   ....[139]....
        /*0598*/ 	.word	0xffffffff


	//   ....[140]....
        /*059c*/ 	.word	0xffffffff


	//   ....[141]....
        /*05a0*/ 	.word	0xffffffff


	//   ....[142]....
        /*05a4*/ 	.word	0xffffffff


	//   ....[143]....
        /*05a8*/ 	.word	0xffffffff


	//   ....[144]....
        /*05ac*/ 	.word	0xffffffff


	//   ....[145]....
        /*05b0*/ 	.word	0xffffffff


	//   ....[146]....
        /*05b4*/ 	.word	0xffffffff


	//   ....[147]....
        /*05b8*/ 	.word	0xffffffff


	//   ....[148]....
        /*05bc*/ 	.word	0xffffffff


	//   ....[149]....
        /*05c0*/ 	.word	0xffffffff


	//   ....[150]....
        /*05c4*/ 	.word	0xffffffff


	//   ....[151]....
        /*05c8*/ 	.word	0xffffffff


	//   ....[152]....
        /*05cc*/ 	.word	0xffffffff


	//   ....[153]....
        /*05d0*/ 	.word	0xffffffff


	//   ....[154]....
        /*05d4*/ 	.word	0xffffffff


	//   ....[155]....
        /*05d8*/ 	.word	0xffffffff


	//   ....[156]....
        /*05dc*/ 	.word	0xffffffff


	//   ....[157]....
        /*05e0*/ 	.word	0xffffffff


	//   ....[158]....
        /*05e4*/ 	.word	0xffffffff


	//   ....[159]....
        /*05e8*/ 	.word	0xffffffff


	//   ....[160]....
        /*05ec*/ 	.word	0xffffffff


	//   ....[161]....
        /*05f0*/ 	.word	0xffffffff


	//   ....[162]....
        /*05f4*/ 	.word	0xffffffff


	//   ....[163]....
        /*05f8*/ 	.word	0xffffffff


	//   ....[164]....
        /*05fc*/ 	.word	0xffffffff


	//   ....[165]....
        /*0600*/ 	.word	0xffffffff


	//   ....[166]....
        /*0604*/ 	.word	0xffffffff


	//   ....[167]....
        /*0608*/ 	.word	0xffffffff


	//   ....[168]....
        /*060c*/ 	.word	0xffffffff


	//   ....[169]....
        /*0610*/ 	.word	0xffffffff


	//   ....[170]....
        /*0614*/ 	.word	0xffffffff


	//   ....[171]....
        /*0618*/ 	.word	0xffffffff


	//   ....[172]....
        /*061c*/ 	.word	0xffffffff


	//   ....[173]....
        /*0620*/ 	.word	0xffffffff


	//   ....[174]....
        /*0624*/ 	.word	0xffffffff


	//   ....[175]....
        /*0628*/ 	.word	0xffffffff


	//   ....[176]....
        /*062c*/ 	.word	0xffffffff


	//   ....[177]....
        /*0630*/ 	.word	0xffffffff


	//   ....[178]....
        /*0634*/ 	.word	0xffffffff


	//   ....[179]....
        /*0638*/ 	.word	0xffffffff


	//   ....[180]....
        /*063c*/ 	.word	0xffffffff


	//   ....[181]....
        /*0640*/ 	.word	0xffffffff


	//   ....[182]....
        /*0644*/ 	.word	0xffffffff


	//   ....[183]....
        /*0648*/ 	.word	0xffffffff


	//   ....[184]....
        /*064c*/ 	.word	0xffffffff


	//   ....[185]....
        /*0650*/ 	.word	0x0500000f


	//   ....[186]....
        /*0654*/ 	.word	0x0500000f


	//   ....[187]....
        /*0658*/ 	.word	0x0500000f


	//   ....[188]....
        /*065c*/ 	.word	0x0500000f


	//   ....[189]....
        /*0660*/ 	.word	0x0500000f


	//   ....[190]....
        /*0664*/ 	.word	0x0500000f


	//   ....[191]....
        /*0668*/ 	.word	0x0500000f


	//   ....[192]....
        /*066c*/ 	.word	0x0500000f


	//   ....[193]....
        /*0670*/ 	.word	0x0500000f


	//   ....[194]....
        /*0674*/ 	.word	0x0500000f


	//----- nvinfo : EIATTR_COOP_GROUP_INSTR_OFFSETS
	.align		4
.L_633:
        /*0678*/ 	.byte	0x04, 0x28
        /*067a*/ 	.short	(.L_635 - .L_634)


	//   ....[0]....
.L_634:
        /*067c*/ 	.word	0x00000070


	//   ....[1]....
        /*0680*/ 	.word	0x00000140


	//   ....[2]....
        /*0684*/ 	.word	0x00000190


	//   ....[3]....
        /*0688*/ 	.word	0x000003c0


	//   ....[4]....
        /*068c*/ 	.word	0x00000520


	//   ....[5]....
        /*0690*/ 	.word	0x00000640


	//   ....[6]....
        /*0694*/ 	.word	0x000007a0


	//   ....[7]....
        /*0698*/ 	.word	0x00001c50


	//   ....[8]....
        /*069c*/ 	.word	0x000042d0


	//   ....[9]....
        /*06a0*/ 	.word	0x00004310


	//   ....[10]....
        /*06a4*/ 	.word	0x000049f0


	//   ....[11]....
        /*06a8*/ 	.word	0x00004ae0


	//   ....[12]....
        /*06ac*/ 	.word	0x00007fb0


	//   ....[13]....
        /*06b0*/ 	.word	0x00007fd0


	//   ....[14]....
        /*06b4*/ 	.word	0x00007ff0


	//   ....[15]....
        /*06b8*/ 	.word	0x00008010


	//   ....[16]....
        /*06bc*/ 	.word	0x00009e20


	//   ....[17]....
        /*06c0*/ 	.word	0x00009e80


	//   ....[18]....
        /*06c4*/ 	.word	0x00009ea0


	//   ....[19]....
        /*06c8*/ 	.word	0x00009ec0


	//   ....[20]....
        /*06cc*/ 	.word	0x0000b300


	//   ....[21]....
        /*06d0*/ 	.word	0x0000b330


	//   ....[22]....
        /*06d4*/ 	.word	0x0000b370


	//   ....[23]....
        /*06d8*/ 	.word	0x0000b3b0


	//   ....[24]....
        /*06dc*/ 	.word	0x0000b3d0


	//   ....[25]....
        /*06e0*/ 	.word	0x0000b3f0


	//   ....[26]....
        /*06e4*/ 	.word	0x0000b410


	//   ....[27]....
        /*06e8*/ 	.word	0x0000b420


	//   ....[28]....
        /*06ec*/ 	.word	0x0000b430


	//   ....[29]....
        /*06f0*/ 	.word	0x0000b440


	//   ....[30]....
        /*06f4*/ 	.word	0x0000b450


	//   ....[31]....
        /*06f8*/ 	.word	0x0000b470


	//   ....[32]....
        /*06fc*/ 	.word	0x0000b490


	//   ....[33]....
        /*0700*/ 	.word	0x0000b4a0


	//   ....[34]....
        /*0704*/ 	.word	0x0000b4b0


	//   ....[35]....
        /*0708*/ 	.word	0x0000b4c0


	//   ....[36]....
        /*070c*/ 	.word	0x0000b4d0


	//   ....[37]....
        /*0710*/ 	.word	0x0000b4e0


	//   ....[38]....
        /*0714*/ 	.word	0x0000b4f0


	//   ....[39]....
        /*0718*/ 	.word	0x0000b500


	//   ....[40]....
        /*071c*/ 	.word	0x0000b510


	//   ....[41]....
        /*0720*/ 	.word	0x0000b520


	//   ....[42]....
        /*0724*/ 	.word	0x0000b530


	//   ....[43]....
        /*0728*/ 	.word	0x0000b540


	//   ....[44]....
        /*072c*/ 	.word	0x0000b550


	//   ....[45]....
        /*0730*/ 	.word	0x0000b560


	//   ....[46]....
        /*0734*/ 	.word	0x0000b570


	//   ....[47]....
        /*0738*/ 	.word	0x0000b580


	//   ....[48]....
        /*073c*/ 	.word	0x0000b590


	//   ....[49]....
        /*0740*/ 	.word	0x0000b5a0


	//   ....[50]....
        /*0744*/ 	.word	0x0000b5b0


	//   ....[51]....
        /*0748*/ 	.word	0x0000b5c0


	//   ....[52]....
        /*074c*/ 	.word	0x0000b5d0


	//   ....[53]....
        /*0750*/ 	.word	0x0000b5e0


	//   ....[54]....
        /*0754*/ 	.word	0x0000b5f0


	//   ....[55]....
        /*0758*/ 	.word	0x0000b600


	//   ....[56]....
        /*075c*/ 	.word	0x0000b610


	//   ....[57]....
        /*0760*/ 	.word	0x0000b620


	//   ....[58]....
        /*0764*/ 	.word	0x0000b630


	//   ....[59]....
        /*0768*/ 	.word	0x0000b640


	//   ....[60]....
        /*076c*/ 	.word	0x0000b650


	//   ....[61]....
        /*0770*/ 	.word	0x0000b660


	//   ....[62]....
        /*0774*/ 	.word	0x0000b670


	//   ....[63]....
        /*0778*/ 	.word	0x0000b680


	//   ....[64]....
        /*077c*/ 	.word	0x0000b690


	//   ....[65]....
        /*0780*/ 	.word	0x0000b6a0


	//   ....[66]....
        /*0784*/ 	.word	0x0000b6b0


	//   ....[67]....
        /*0788*/ 	.word	0x0000b6c0


	//   ....[68]....
        /*078c*/ 	.word	0x0000b6e0


	//   ....[69]....
        /*0790*/ 	.word	0x0000b6f0


	//   ....[70]....
        /*0794*/ 	.word	0x0000b700


	//   ....[71]....
        /*0798*/ 	.word	0x0000b710


	//   ....[72]....
        /*079c*/ 	.word	0x0000b720


	//   ....[73]....
        /*07a0*/ 	.word	0x0000b730


	//   ....[74]....
        /*07a4*/ 	.word	0x0000b740


	//   ....[75]....
        /*07a8*/ 	.word	0x0000b750


	//   ....[76]....
        /*07ac*/ 	.word	0x0000b760


	//   ....[77]....
        /*07b0*/ 	.word	0x0000b770


	//   ....[78]....
        /*07b4*/ 	.word	0x0000b780


	//   ....[79]....
        /*07b8*/ 	.word	0x0000b790


	//   ....[80]....
        /*07bc*/ 	.word	0x0000b7a0


	//   ....[81]....
        /*07c0*/ 	.word	0x0000b7b0


	//   ....[82]....
        /*07c4*/ 	.word	0x0000b7c0


	//   ....[83]....
        /*07c8*/ 	.word	0x0000b7d0


	//   ....[84]....
        /*07cc*/ 	.word	0x0000b7e0


	//   ....[85]....
        /*07d0*/ 	.word	0x0000b7f0


	//   ....[86]....
        /*07d4*/ 	.word	0x0000b800


	//   ....[87]....
        /*07d8*/ 	.word	0x0000b810


	//   ....[88]....
        /*07dc*/ 	.word	0x0000b820


	//   ....[89]....
        /*07e0*/ 	.word	0x0000b830


	//   ....[90]....
        /*07e4*/ 	.word	0x0000b840


	//   ....[91]....
        /*07e8*/ 	.word	0x0000b850


	//   ....[92]....
        /*07ec*/ 	.word	0x0000b860


	//   ....[93]....
        /*07f0*/ 	.word	0x0000b870


	//   ....[94]....
        /*07f4*/ 	.word	0x0000b880


	//   ....[95]....
        /*07f8*/ 	.word	0x0000b890


	//   ....[96]....
        /*07fc*/ 	.word	0x0000b8a0


	//   ....[97]....
        /*0800*/ 	.word	0x0000b8b0


	//   ....[98]....
        /*0804*/ 	.word	0x0000b8c0


	//   ....[99]....
        /*0808*/ 	.word	0x0000b8d0


	//   ....[100]....
        /*080c*/ 	.word	0x0000b8e0


	//   ....[101]....
        /*0810*/ 	.word	0x0000b8f0


	//   ....[102]....
        /*0814*/ 	.word	0x0000b900


	//   ....[103]....
        /*0818*/ 	.word	0x0000b910


	//   ....[104]....
        /*081c*/ 	.word	0x0000b920


	//   ....[105]....
        /*0820*/ 	.word	0x0000b930


	//   ....[106]....
        /*0824*/ 	.word	0x0000b940


	//   ....[107]....
        /*0828*/ 	.word	0x0000b950


	//   ....[108]....
        /*082c*/ 	.word	0x0000b960


	//   ....[109]....
        /*0830*/ 	.word	0x0000b970


	//   ....[110]....
        /*0834*/ 	.word	0x0000b980


	//   ....[111]....
        /*0838*/ 	.word	0x0000b990


	//   ....[112]....
        /*083c*/ 	.word	0x0000b9a0


	//   ....[113]....
        /*0840*/ 	.word	0x0000b9b0


	//   ....[114]....
        /*0844*/ 	.word	0x0000b9c0


	//   ....[115]....
        /*0848*/ 	.word	0x0000b9d0


	//   ....[116]....
        /*084c*/ 	.word	0x0000c8a0


	//   ....[117]....
        /*0850*/ 	.word	0x0000c8c0


	//   ....[118]....
        /*0854*/ 	.word	0x0000c8e0


	//   ....[119]....
        /*0858*/ 	.word	0x0000c900


	//   ....[120]....
        /*085c*/ 	.word	0x0000d220


	//   ....[121]....
        /*0860*/ 	.word	0x0000d240


	//   ....[122]....
        /*0864*/ 	.word	0x0000d370


	//   ....[123]....
        /*0868*/ 	.word	0x0000d390


	//   ....[124]....
        /*086c*/ 	.word	0x0000d490


	//   ....[125]....
        /*0870*/ 	.word	0x0000d4b0


	//   ....[126]....
        /*0874*/ 	.word	0x0000d5c0


	//   ....[127]....
        /*0878*/ 	.word	0x0000d5e0


	//   ....[128]....
        /*087c*/ 	.word	0x0000db20


	//   ....[129]....
        /*0880*/ 	.word	0x0000db30


	//   ....[130]....
        /*0884*/ 	.word	0x0000e1d0


	//   ....[131]....
        /*0888*/ 	.word	0x0000e1e0


	//   ....[132]....
        /*088c*/ 	.word	0x0000f1b0


	//   ....[133]....
        /*0890*/ 	.word	0x0000f1e0


	//   ....[134]....
        /*0894*/ 	.word	0x0000f300


	//   ....[135]....
        /*0898*/ 	.word	0x0000f320


	//   ....[136]....
        /*089c*/ 	.word	0x0000f420


	//   ....[137]....
        /*08a0*/ 	.word	0x0000f440


	//   ....[138]....
        /*08a4*/ 	.word	0x0000f550


	//   ....[139]....
        /*08a8*/ 	.word	0x0000f570


	//   ....[140]....
        /*08ac*/ 	.word	0x0000f710


	//   ....[141]....
        /*08b0*/ 	.word	0x0000f950


	//   ....[142]....
        /*08b4*/ 	.word	0x0000f980


	//   ....[143]....
        /*08b8*/ 	.word	0x0000f9c0


	//   ....[144]....
        /*08bc*/ 	.word	0x0000f9f0


	//   ....[145]....
        /*08c0*/ 	.word	0x0000fa20


	//   ....[146]....
        /*08c4*/ 	.word	0x0000fa60


	//   ....[147]....
        /*08c8*/ 	.word	0x0000fbf0


	//   ....[148]....
        /*08cc*/ 	.word	0x0000fc20


	//   ....[149]....
        /*08d0*/ 	.word	0x0000fc50


	//   ....[150]....
        /*08d4*/ 	.word	0x0000fc80


	//   ....[151]....
        /*08d8*/ 	.word	0x0000fcb0


	//   ....[152]....
        /*08dc*/ 	.word	0x0000fcf0


	//   ....[153]....
        /*08e0*/ 	.word	0x0000fd80


	//   ....[154]....
        /*08e4*/ 	.word	0x0000fdd0


	//   ....[155]....
        /*08e8*/ 	.word	0x0000fde0


	//   ....[156]....
        /*08ec*/ 	.word	0x0000fe70


	//   ....[157]....
        /*08f0*/ 	.word	0x00011690


	//   ....[158]....
        /*08f4*/ 	.word	0x00012470


	//   ....[159]....
        /*08f8*/ 	.word	0x00012490


	//   ....[160]....
        /*08fc*/ 	.word	0x000124d0


	//   ....[161]....
        /*0900*/ 	.word	0x00012540


	//   ....[162]....
        /*0904*/ 	.word	0x000125d0


	//   ....[163]....
        /*0908*/ 	.word	0x000125e0


	//   ....[164]....
        /*090c*/ 	.word	0x000125f0


	//   ....[165]....
        /*0910*/ 	.word	0x00012630


	//   ....[166]....
        /*0914*/ 	.word	0x00015220


	//   ....[167]....
        /*0918*/ 	.word	0x00015250


	//   ....[168]....
        /*091c*/ 	.word	0x00015280


	//   ....[169]....
        /*0920*/ 	.word	0x00015290


	//   ....[170]....
        /*0924*/ 	.word	0x000152e0


	//   ....[171]....
        /*0928*/ 	.word	0x00015310


	//   ....[172]....
        /*092c*/ 	.word	0x00015320


	//   ....[173]....
        /*0930*/ 	.word	0x00015350


	//   ....[174]....
        /*0934*/ 	.word	0x000154b0


	//   ....[175]....
        /*0938*/ 	.word	0x000154e0


	//   ....[176]....
        /*093c*/ 	.word	0x00015510


	//   ....[177]....
        /*0940*/ 	.word	0x00015540


	//   ....[178]....
        /*0944*/ 	.word	0x00015570


	//   ....[179]....
        /*0948*/ 	.word	0x000155b0


	//   ....[180]....
        /*094c*/ 	.word	0x00015630


	//   ....[181]....
        /*0950*/ 	.word	0x00015670


	//   ....[182]....
        /*0954*/ 	.word	0x00015680


	//   ....[183]....
        /*0958*/ 	.word	0x000156c0


	//   ....[184]....
        /*095c*/ 	.word	0x00015d40


	//   ....[185]....
        /*0960*/ 	.word	0x00016260


	//   ....[186]....
        /*0964*/ 	.word	0x00016420


	//   ....[187]....
        /*0968*/ 	.word	0x00016490


	//   ....[188]....
        /*096c*/ 	.word	0x00016500


	//   ....[189]....
        /*0970*/ 	.word	0x000165b0


	//   ....[190]....
        /*0974*/ 	.word	0x00016670


	//   ....[191]....
        /*0978*/ 	.word	0x00016770


	//   ....[192]....
        /*097c*/ 	.word	0x000167d0


	//   ....[193]....
        /*0980*/ 	.word	0x000168b0


	//   ....[194]....
        /*0984*/ 	.word	0x00016c00


	//----- nvinfo : EIATTR_REG_RECONFIG
	.align		4
.L_635:
        /*0988*/ 	.byte	0x01, 0x54
	.zero		2


	//----- nvinfo : EIATTR_SYSCALL_OFFSETS
	.align		4
        /*098c*/ 	.byte	0x04, 0x46
        /*098e*/ 	.short	(.L_637 - .L_636)


	//   ....[0]....
.L_636:
        /*0990*/ 	.word	0x00001dd0


	//   ....[1]....
        /*0994*/ 	.word	0x000110e0


	//   ....[2]....
        /*0998*/ 	.word	0x00011270


	//   ....[3]....
        /*099c*/ 	.word	0x000113c0


	//   ....[4]....
        /*09a0*/ 	.word	0x00011500


	//   ....[5]....
        /*09a4*/ 	.word	0x00012050


	//----- nvinfo : EIATTR_MBARRIER_INSTR_OFFSETS
	.align		4
.L_637:
        /*09a8*/ 	.byte	0x04, 0x39
        /*09aa*/ 	.short	(.L_639 - .L_638)


	//   ....[0]....
.L_638:
        /*09ac*/ 	.word	0x00000270
        /*09b0*/ 	.word	0x000000ff
        /*09b4*/ 	.word	0x00033400
        /*09b8*/ 	.short	0x0100
        /*09ba*/ 	.byte	0x08
	.zero		1


	//   ....[1]....
        /*09bc*/ 	.word	0x00000280
        /*09c0*/ 	.word	0x000000ff
        /*09c4*/ 	.word	0x00033420
        /*09c8*/ 	.short	0x0100
        /*09ca*/ 	.byte	0x08
	.zero		1


	//   ....[2]....
        /*09cc*/ 	.word	0x00000370
        /*09d0*/ 	.word	0x000000ff
        /*09d4*/ 	.word	0x00033430
        /*09d8*/ 	.short	0x0100
        /*09da*/ 	.byte	0x08
	.zero		1


	//   ....[3]....
        /*09dc*/ 	.word	0x00000380
        /*09e0*/ 	.word	0x000000ff
        /*09e4*/ 	.word	0x00033440
        /*09e8*/ 	.short	0x0100
        /*09ea*/ 	.byte	0x08
	.zero		1


	//   ....[4]....
        /*09ec*/ 	.word	0x00000390
        /*09f0*/ 	.word	0x000000ff
        /*09f4*/ 	.word	0x00033438
        /*09f8*/ 	.short	0x0100
        /*09fa*/ 	.byte	0x08
	.zero		1


	//   ....[5]....
        /*09fc*/ 	.word	0x000003a0
        /*0a00*/ 	.word	0x000000ff
        /*0a04*/ 	.word	0x00033448
        /*0a08*/ 	.short	0x0100
        /*0a0a*/ 	.byte	0x08
	.zero		1


	//   ....[6]....
        /*0a0c*/ 	.word	0x000004d0
        /*0a10*/ 	.word	0x000000ff
        /*0a14*/ 	.word	0x00033450
        /*0a18*/ 	.short	0x0100
        /*0a1a*/ 	.byte	0x08
	.zero		1


	//   ....[7]....
        /*0a1c*/ 	.word	0x000004e0
        /*0a20*/ 	.word	0x000000ff
        /*0a24*/ 	.word	0x00033460
        /*0a28*/ 	.short	0x0100
        /*0a2a*/ 	.byte	0x08
	.zero		1


	//   ....[8]....
        /*0a2c*/ 	.word	0x000004f0
        /*0a30*/ 	.word	0x000000ff
        /*0a34*/ 	.word	0x00033458
        /*0a38*/ 	.short	0x0100
        /*0a3a*/ 	.byte	0x08
	.zero		1


	//   ....[9]....
        /*0a3c*/ 	.word	0x00000500
        /*0a40*/ 	.word	0x000000ff
        /*0a44*/ 	.word	0x00033468
        /*0a48*/ 	.short	0x0100
        /*0a4a*/ 	.byte	0x08
	.zero		1


	//   ....[10]....
        /*0a4c*/ 	.word	0x000005f0
        /*0a50*/ 	.word	0x000000ff
        /*0a54*/ 	.word	0x00033470
        /*0a58*/ 	.short	0x0100
        /*0a5a*/ 	.byte	0x06
	.zero		1


	//   ....[11]....
        /*0a5c*/ 	.word	0x00000600
        /*0a60*/ 	.word	0x000000ff
        /*0a64*/ 	.word	0x00033480
        /*0a68*/ 	.short	0x0100
        /*0a6a*/ 	.byte	0x06
	.zero		1


	//   ....[12]....
        /*0a6c*/ 	.word	0x00000610
        /*0a70*/ 	.word	0x000000ff
        /*0a74*/ 	.word	0x00033478
        /*0a78*/ 	.short	0x0100
        /*0a7a*/ 	.byte	0x06
	.zero		1


	//   ....[13]....
        /*0a7c*/ 	.word	0x00000620
        /*0a80*/ 	.word	0x000000ff
        /*0a84*/ 	.word	0x00033488
        /*0a88*/ 	.short	0x0100
        /*0a8a*/ 	.byte	0x06
	.zero		1


	//   ....[14]....
        /*0a8c*/ 	.word	0x00000750
        /*0a90*/ 	.word	0x000000ff
        /*0a94*/ 	.word	0x00033490
        /*0a98*/ 	.short	0x0100
        /*0a9a*/ 	.byte	0x08
	.zero		1


	//   ....[15]....
        /*0a9c*/ 	.word	0x00000760
        /*0aa0*/ 	.word	0x000000ff
        /*0aa4*/ 	.word	0x000334a0
        /*0aa8*/ 	.short	0x0100
        /*0aaa*/ 	.byte	0x08
	.zero		1


	//   ....[16]....
        /*0aac*/ 	.word	0x00000770
        /*0ab0*/ 	.word	0x000000ff
        /*0ab4*/ 	.word	0x00033498
        /*0ab8*/ 	.short	0x0100
        /*0aba*/ 	.byte	0x08
	.zero		1


	//   ....[17]....
        /*0abc*/ 	.word	0x00000780
        /*0ac0*/ 	.word	0x000000ff
        /*0ac4*/ 	.word	0x000334a8
        /*0ac8*/ 	.short	0x0100
        /*0aca*/ 	.byte	0x08
	.zero		1


	//   ....[18]....
        /*0acc*/ 	.word	0x000008b0
        /*0ad0*/ 	.word	0x000000ff
        /*0ad4*/ 	.word	0x000334b0
        /*0ad8*/ 	.short	0x0100
        /*0ada*/ 	.byte	0x08
	.zero		1


	//   ....[19]....
        /*0adc*/ 	.word	0x000008c0
        /*0ae0*/ 	.word	0x000000ff
        /*0ae4*/ 	.word	0x000334c0
        /*0ae8*/ 	.short	0x0100
        /*0aea*/ 	.byte	0x08
	.zero		1


	//   ....[20]....
        /*0aec*/ 	.word	0x000008d0
        /*0af0*/ 	.word	0x000000ff
        /*0af4*/ 	.word	0x000334b8
        /*0af8*/ 	.short	0x0100
        /*0afa*/ 	.byte	0x08
	.zero		1


	//   ....[21]....
        /*0afc*/ 	.word	0x000008e0
        /*0b00*/ 	.word	0x000000ff
        /*0b04*/ 	.word	0x000334c8
        /*0b08*/ 	.short	0x0100
        /*0b0a*/ 	.byte	0x08
	.zero		1


	//   ....[22]....
        /*0b0c*/ 	.word	0x00002080
        /*0b10*/ 	.word	0x00000002
        /*0b14*/ 	.word	0x00033400
        /*0b18*/ 	.short	0x010a
        /*0b1a*/ 	.byte	0x3f
	.zero		1


	//   ....[23]....
        /*0b1c*/ 	.word	0x00002120
        /*0b20*/ 	.word	0x00000005
        /*0b24*/ 	.word	0x00033430
        /*0b28*/ 	.short	0x010a
        /*0b2a*/ 	.byte	0x3f
	.zero		1


	//   ....[24]....
        /*0b2c*/ 	.word	0x00002190
        /*0b30*/ 	.word	0x00000005
        /*0b34*/ 	.word	0x00033430
        /*0b38*/ 	.short	0x010a
        /*0b3a*/ 	.byte	0x3f
	.zero		1


	//   ....[25]....
        /*0b3c*/ 	.word	0x00004db0
        /*0b40*/ 	.word	0x00000018
        /*0b44*/ 	.word	0x00000000
        /*0b48*/ 	.short	0x0101
        /*0b4a*/ 	.byte	0x3f
	.zero		1


	//   ....[26]....
        /*0b4c*/ 	.word	0x000061c0
        /*0b50*/ 	.word	0x000000ff
        /*0b54*/ 	.word	0x00033430
        /*0b58*/ 	.short	0x010a
        /*0b5a*/ 	.byte	0x06
	.zero		1


	//   ....[27]....
        /*0b5c*/ 	.word	0x00006200
        /*0b60*/ 	.word	0x000000ff
        /*0b64*/ 	.word	0x00033430
        /*0b68*/ 	.short	0x010a
        /*0b6a*/ 	.byte	0x06
	.zero		1


	//   ....[28]....
        /*0b6c*/ 	.word	0x00006e80
        /*0b70*/ 	.word	0x000000ff
        /*0b74*/ 	.word	0x00033450
        /*0b78*/ 	.short	0x010a
        /*0b7a*/ 	.byte	0x06
	.zero		1


	//   ....[29]....
        /*0b7c*/ 	.word	0x00006ec0
        /*0b80*/ 	.word	0x000000ff
        /*0b84*/ 	.word	0x00033450
        /*0b88*/ 	.short	0x010a
        /*0b8a*/ 	.byte	0x06
	.zero		1


	//   ....[30]....
        /*0b8c*/ 	.word	0x000090c0
        /*0b90*/ 	.word	0x000000c2
        /*0b94*/ 	.word	0x00000000
        /*0b98*/ 	.short	0x0101
        /*0b9a*/ 	.byte	0x3f
	.zero		1


	//   ....[31]....
        /*0b9c*/ 	.word	0x00009270
        /*0ba0*/ 	.word	0x0000000a
        /*0ba4*/ 	.word	0x00000000
        /*0ba8*/ 	.short	0x0101
        /*0baa*/ 	.byte	0x3f
	.zero		1


	//   ....[32]....
        /*0bac*/ 	.word	0x00009ad0
        /*0bb0*/ 	.word	0x0000000f
        /*0bb4*/ 	.word	0x00033450
        /*0bb8*/ 	.short	0x010a
        /*0bba*/ 	.byte	0x3f
	.zero		1


	//   ....[33]....
        /*0bbc*/ 	.word	0x00009b60
        /*0bc0*/ 	.word	0x0000000f
        /*0bc4*/ 	.word	0x00033450
        /*0bc8*/ 	.short	0x010a
        /*0bca*/ 	.byte	0x3f
	.zero		1


	//   ....[34]....
        /*0bcc*/ 	.word	0x0000a160
        /*0bd0*/ 	.word	0x00000009
        /*0bd4*/ 	.word	0x00000000
        /*0bd8*/ 	.short	0x0101
        /*0bda*/ 	.byte	0x3f
	.zero		1


	//   ....[35]....
        /*0bdc*/ 	.word	0x0000d210
        /*0be0*/ 	.word	0x000000ff
        /*0be4*/ 	.word	0x00000000
        /*0be8*/ 	.short	0x0101
        /*0bea*/ 	.byte	0x08
	.zero		1


	//   ....[36]....
        /*0bec*/ 	.word	0x0000d880
        /*0bf0*/ 	.word	0x000000ff
        /*0bf4*/ 	.word	0x00000000
        /*0bf8*/ 	.short	0x0101
        /*0bfa*/ 	.byte	0x08
	.zero		1


	//   ....[37]....
        /*0bfc*/ 	.word	0x00011920
        /*0c00*/ 	.word	0x00000003
        /*0c04*/ 	.word	0x00033480
        /*0c08*/ 	.short	0x010a
        /*0c0a*/ 	.byte	0x3f
	.zero		1


	//   ....[38]....
        /*0c0c*/ 	.word	0x00011ba0
        /*0c10*/ 	.word	0x00000003
        /*0c14*/ 	.word	0x00033440
        /*0c18*/ 	.short	0x010a
        /*0c1a*/ 	.byte	0x3f
	.zero		1


	//   ....[39]....
        /*0c1c*/ 	.word	0x00012740
        /*0c20*/ 	.word	0x00000011
        /*0c24*/ 	.word	0x00033400
        /*0c28*/ 	.short	0x0107
        /*0c2a*/ 	.byte	0x3f
	.zero		1


	//   ....[40]....
        /*0c2c*/ 	.word	0x00012840
        /*0c30*/ 	.word	0x00000011
        /*0c34*/ 	.word	0x00033400
        /*0c38*/ 	.short	0x0101
        /*0c3a*/ 	.byte	0x3f
	.zero		1


	//   ....[41]....
        /*0c3c*/ 	.word	0x00012860
        /*0c40*/ 	.word	0x00000011
        /*0c44*/ 	.word	0x00033420
        /*0c48*/ 	.short	0x010a
        /*0c4a*/ 	.byte	0x3f
	.zero		1


	//   ....[42]....
        /*0c4c*/ 	.word	0x00012ba0
        /*0c50*/ 	.word	0x00000005
        /*0c54*/ 	.word	0x00033480
        /*0c58*/ 	.short	0x010a
        /*0c5a*/ 	.byte	0x3f
	.zero		1


	//   ....[43]....
        /*0c5c*/ 	.word	0x00012fe0
        /*0c60*/ 	.word	0x00000005
        /*0c64*/ 	.word	0x00033440
        /*0c68*/ 	.short	0x010a
        /*0c6a*/ 	.byte	0x3f
	.zero		1


	//   ....[44]....
        /*0c6c*/ 	.word	0x00013490
        /*0c70*/ 	.word	0x00000003
        /*0c74*/ 	.word	0x00033470
        /*0c78*/ 	.short	0x010a
        /*0c7a*/ 	.byte	0x3f
	.zero		1


	//   ....[45]....
        /*0c7c*/ 	.word	0x00013500
        /*0c80*/ 	.word	0x00000003
        /*0c84*/ 	.word	0x00033460
        /*0c88*/ 	.short	0x010a
        /*0c8a*/ 	.byte	0x3f
	.zero		1


	//   ....[46]....
        /*0c8c*/ 	.word	0x00014040
        /*0c90*/ 	.word	0x00000003
        /*0c94*/ 	.word	0x00033450
        /*0c98*/ 	.short	0x0101
        /*0c9a*/ 	.byte	0x3f
	.zero		1


	//   ....[47]....
        /*0c9c*/ 	.word	0x000140c0
        /*0ca0*/ 	.word	0x00000003
        /*0ca4*/ 	.word	0x00000000
        /*0ca8*/ 	.short	0x0101
        /*0caa*/ 	.byte	0x3f
	.zero		1


	//   ....[48]....
        /*0cac*/ 	.word	0x00014300
        /*0cb0*/ 	.word	0x00000000
        /*0cb4*/ 	.word	0x00033470
        /*0cb8*/ 	.short	0x010a
        /*0cba*/ 	.byte	0x3f
	.zero		1


	//   ....[49]....
        /*0cbc*/ 	.word	0x00014370
        /*0cc0*/ 	.word	0x00000000
        /*0cc4*/ 	.word	0x00033460
        /*0cc8*/ 	.short	0x010a
        /*0cca*/ 	.byte	0x3f
	.zero		1


	//   ....[50]....
        /*0ccc*/ 	.word	0x00014ee0
        /*0cd0*/ 	.word	0x00000000
        /*0cd4*/ 	.word	0x00033450
        /*0cd8*/ 	.short	0x0101
        /*0cda*/ 	.byte	0x3f
	.zero		1


	//   ....[51]....
        /*0cdc*/ 	.word	0x00014f30
        /*0ce0*/ 	.word	0x00000002
        /*0ce4*/ 	.word	0x00000000
        /*0ce8*/ 	.short	0x0101
        /*0cea*/ 	.byte	0x3f
	.zero		1


	//   ....[52]....
        /*0cec*/ 	.word	0x00015cc0
        /*0cf0*/ 	.word	0x00000000
        /*0cf4*/ 	.word	0x00033420
        /*0cf8*/ 	.short	0x010a
        /*0cfa*/ 	.byte	0x3f
	.zero		1


	//   ....[53]....
        /*0cfc*/ 	.word	0x00015e80
        /*0d00*/ 	.word	0x00000006
        /*0d04*/ 	.word	0x00000000
        /*0d08*/ 	.short	0x010a
        /*0d0a*/ 	.byte	0x3f
	.zero		1


	//   ....[54]....
        /*0d0c*/ 	.word	0x00015ef0
        /*0d10*/ 	.word	0x00000007
        /*0d14*/ 	.word	0x00000000
        /*0d18*/ 	.short	0x010a
        /*0d1a*/ 	.byte	0x3f
	.zero		1


	//   ....[55]....
        /*0d1c*/ 	.word	0x00015f50
        /*0d20*/ 	.word	0x00000004
        /*0d24*/ 	.word	0x00033460
        /*0d28*/ 	.short	0x010a
        /*0d2a*/ 	.byte	0x3f
	.zero		1


	//   ....[56]....
        /*0d2c*/ 	.word	0x00015fa0
        /*0d30*/ 	.word	0x00000003
        /*0d34*/ 	.word	0x00033460
        /*0d38*/ 	.short	0x010a
        /*0d3a*/ 	.byte	0x3f
	.zero		1


	//   ....[57]....
        /*0d3c*/ 	.word	0x00015fe0
        /*0d40*/ 	.word	0x00000004
        /*0d44*/ 	.word	0x00033480
        /*0d48*/ 	.short	0x010a
        /*0d4a*/ 	.byte	0x3f
	.zero		1


	//   ....[58]....
        /*0d4c*/ 	.word	0x00016000
        /*0d50*/ 	.word	0x00000003
        /*0d54*/ 	.word	0x00033480
        /*0d58*/ 	.short	0x010a
        /*0d5a*/ 	.byte	0x3f
	.zero		1


	//   ....[59]....
        /*0d5c*/ 	.word	0x00016060
        /*0d60*/ 	.word	0x00000002
        /*0d64*/ 	.word	0x00033400
        /*0d68*/ 	.short	0x010a
        /*0d6a*/ 	.byte	0x3f
	.zero		1


	//   ....[60]....
        /*0d6c*/ 	.word	0x000160b0
        /*0d70*/ 	.word	0x00000005
        /*0d74*/ 	.word	0x00033430
        /*0d78*/ 	.short	0x010a
        /*0d7a*/ 	.byte	0x3f
	.zero		1


	//   ....[61]....
        /*0d7c*/ 	.word	0x00016110
        /*0d80*/ 	.word	0x00000003
        /*0d84*/ 	.word	0x00033430
        /*0d88*/ 	.short	0x010a
        /*0d8a*/ 	.byte	0x3f
	.zero		1


	//   ....[62]....
        /*0d8c*/ 	.word	0x00016170
        /*0d90*/ 	.word	0x00000003
        /*0d94*/ 	.word	0x00033450
        /*0d98*/ 	.short	0x010a
        /*0d9a*/ 	.byte	0x3f
	.zero		1


	//   ....[63]....
        /*0d9c*/ 	.word	0x000161c0
        /*0da0*/ 	.word	0x0000000f
        /*0da4*/ 	.word	0x00033450
        /*0da8*/ 	.short	0x010a
        /*0daa*/ 	.byte	0x3f
	.zero		1


	//   ....[64]....
        /*0dac*/ 	.word	0x00016310
        /*0db0*/ 	.word	0x00000003
        /*0db4*/ 	.word	0x00033480
        /*0db8*/ 	.short	0x010a
        /*0dba*/ 	.byte	0x3f
	.zero		1


	//   ....[65]....
        /*0dbc*/ 	.word	0x00016360
        /*0dc0*/ 	.word	0x00000003
        /*0dc4*/ 	.word	0x00033440
        /*0dc8*/ 	.short	0x010a
        /*0dca*/ 	.byte	0x3f
	.zero		1


	//   ....[66]....
        /*0dcc*/ 	.word	0x000168f0
        /*0dd0*/ 	.word	0x00000011
        /*0dd4*/ 	.word	0x00033420
        /*0dd8*/ 	.short	0x010a
        /*0dda*/ 	.byte	0x3f
	.zero		1


	//   ....[67]....
        /*0ddc*/ 	.word	0x00016940
        /*0de0*/ 	.word	0x00000005
        /*0de4*/ 	.word	0x00033480
        /*0de8*/ 	.short	0x010a
        /*0dea*/ 	.byte	0x3f
	.zero		1


	//   ....[68]....
        /*0dec*/ 	.word	0x00016990
        /*0df0*/ 	.word	0x00000005
        /*0df4*/ 	.word	0x00033440
        /*0df8*/ 	.short	0x010a
        /*0dfa*/ 	.byte	0x3f
	.zero		1


	//   ....[69]....
        /*0dfc*/ 	.word	0x000169e0
        /*0e00*/ 	.word	0x00000003
        /*0e04*/ 	.word	0x00033470
        /*0e08*/ 	.short	0x010a
        /*0e0a*/ 	.byte	0x3f
	.zero		1


	//   ....[70]....
        /*0e0c*/ 	.word	0x00016a30
        /*0e10*/ 	.word	0x00000003
        /*0e14*/ 	.word	0x00033460
        /*0e18*/ 	.short	0x010a
        /*0e1a*/ 	.byte	0x3f
	.zero		1


	//   ....[71]....
        /*0e1c*/ 	.word	0x00016a80
        /*0e20*/ 	.word	0x00000000
        /*0e24*/ 	.word	0x00033470
        /*0e28*/ 	.short	0x010a
        /*0e2a*/ 	.byte	0x3f
	.zero		1


	//   ....[72]....
        /*0e2c*/ 	.word	0x00016ad0
        /*0e30*/ 	.word	0x00000000
        /*0e34*/ 	.word	0x00033460
        /*0e38*/ 	.short	0x010a
        /*0e3a*/ 	.byte	0x3f
	.zero		1


	//   ....[73]....
        /*0e3c*/ 	.word	0x00016b20
        /*0e40*/ 	.word	0x00000000
        /*0e44*/ 	.word	0x00033420
        /*0e48*/ 	.short	0x010a
        /*0e4a*/ 	.byte	0x3f
	.zero		1


	//   ....[74]....
        /*0e4c*/ 	.word	0x00016cc0
        /*0e50*/ 	.word	0x00000006
        /*0e54*/ 	.word	0x00000000
        /*0e58*/ 	.short	0x010a
        /*0e5a*/ 	.byte	0x3f
	.zero		1


	//   ....[75]....
        /*0e5c*/ 	.word	0x00016d10
        /*0e60*/ 	.word	0x00000007
        /*0e64*/ 	.word	0x00000000
        /*0e68*/ 	.short	0x010a
        /*0e6a*/ 	.byte	0x3f
	.zero		1


	//   ....[76]....
        /*0e6c*/ 	.word	0x00016d60
        /*0e70*/ 	.word	0x00000004
        /*0e74*/ 	.word	0x00033460
        /*0e78*/ 	.short	0x010a
        /*0e7a*/ 	.byte	0x3f
	.zero		1


	//   ....[77]....
        /*0e7c*/ 	.word	0x00016db0
        /*0e80*/ 	.word	0x00000003
        /*0e84*/ 	.word	0x00033460
        /*0e88*/ 	.short	0x010a
        /*0e8a*/ 	.byte	0x3f
	.zero		1


	//   ....[78]....
        /*0e8c*/ 	.word	0x00016e00
        /*0e90*/ 	.word	0x00000004
        /*0e94*/ 	.word	0x00033480
        /*0e98*/ 	.short	0x010a
        /*0e9a*/ 	.byte	0x3f
	.zero		1


	//----- nvinfo : EIATTR_NUM_MBARRIERS
	.align		4
.L_639:
        /*0e9c*/ 	.byte	0x03, 0x38
        /*0e9e*/ 	.short	0x0016


	//----- nvinfo : EIATTR_EXIT_INSTR_OFFSETS
	.align		4
        /*0ea0*/ 	.byte	0x04, 0x1c
        /*0ea2*/ 	.short	(.L_641 - .L_640)


	//   ....[0]....
.L_640:
        /*0ea4*/ 	.word	0x00000a80


	//   ....[1]....
        /*0ea8*/ 	.word	0x0000f6b0


	//   ....[2]....
        /*0eac*/ 	.word	0x00016050


	//----- nvinfo : EIATTR_MAX_THREADS
	.align		4
.L_641:
        /*0eb0*/ 	.byte	0x04, 0x05
        /*0eb2*/ 	.short	(.L_643 - .L_642)
.L_642:
        /*0eb4*/ 	.word	0x00000180
        /*0eb8*/ 	.word	0x00000001
        /*0ebc*/ 	.word	0x00000001


	//----- nvinfo : EIATTR_CRS_STACK_SIZE
	.align		4
.L_643:
        /*0ec0*/ 	.byte	0x04, 0x1e
        /*0ec2*/ 	.short	(.L_645 - .L_644)
.L_644:
        /*0ec4*/ 	.word	0x00000000


	//----- nvinfo : EIATTR_CBANK_PARAM_SIZE
	.align		4
.L_645:
        /*0ec8*/ 	.byte	0x03, 0x19
        /*0eca*/ 	.short	0x0af0


	//----- nvinfo : EIATTR_PARAM_CBANK
	.align		4
        /*0ecc*/ 	.byte	0x04, 0x0a
        /*0ece*/ 	.short	(.L_647 - .L_646)
	.align		4
.L_646:
        /*0ed0*/ 	.word	index@(.nv.constant0._ZN7cutlass13device_kernelIN5flash11enable_sm90INS1_16FlashAttnFwdSm90INS1_25CollectiveMainloopFwdSm90ILi2EN4cute5tupleIJNS5_1CILi1EEES8_S8_EEENS6_IJNS7_ILi128EEENS7_ILi160EEENS7_ILi192EEEEEELi192ENS_12float_e4m3_tEfNS_4arch4Sm90ELb0ELb0ELb1ELb1ELb0ELb0ELb0ELb1ELb1ELb1ELb1ELb0EEENS1_21CollectiveEpilogueFwdINS6_IJSA_SC_SB_EEES9_NS_10bfloat16_tESG_Li256ELb1ELb1ELb1ELb1EEENS1_36VarlenDynamicPersistentTileSchedulerILi128ELi160ELi256ELi128ELb1ELb1ELb1ELb0ELb1ELb1EEEEEEEEEvNT_6ParamsE)
        /*0ed4*/ 	.short	0x0210
        /*0ed6*/ 	.short	0x0af0


	//----- nvinfo : EIATTR_SW_WAR
	.align		4
.L_647:
        /*0ed8*/ 	.byte	0x04, 0x36
        /*0eda*/ 	.short	(.L_649 - .L_648)
.L_648:
        /*0edc*/ 	.word	0x00000008
.L_649:


//--------------------- .nv.info._ZN7cutlass13device_kernelIN5flash11enable_sm90INS1_16FlashAttnFwdSm90INS1_25CollectiveMainloopFwdSm90ILi2EN4cute5tupleIJNS5_1CILi1EEES8_S8_EEENS6_IJNS7_ILi128EEENS7_ILi160EEENS7_ILi192EEEEEELi192ENS_12float_e4m3_tEfNS_4arch4Sm90ELb0ELb0ELb1ELb1ELb0ELb1ELb0ELb1ELb1ELb1ELb1ELb0EEENS1_21CollectiveEpilogueFwdINS6_IJSA_SC_SB_EEES9_NS_10bfloat16_tESG_Li256ELb1ELb1ELb1ELb1EEENS1_36VarlenDynamicPersistentTileSchedulerILi128ELi160ELi256ELi128ELb1ELb1ELb1ELb0ELb1ELb1EEEEEEEEEvNT_6ParamsE --------------------------
	.section	.nv.info._ZN7cutlass13device_kernelIN5flash11enable_sm90INS1_16FlashAttnFwdSm90INS1_25CollectiveMainloopFwdSm90ILi2EN4cute5tupleIJNS5_1CILi1EEES8_S8_EEENS6_IJNS7_ILi128EEENS7_ILi160EEENS7_ILi192EEEEEELi192ENS_12float_e4m3_tEfNS_4arch4Sm90ELb0ELb0ELb1ELb1ELb0ELb1ELb0ELb1ELb1ELb1ELb1ELb0EEENS1_21CollectiveEpilogueFwdINS6_IJSA_SC_SB_EEES9_NS_10bfloat16_tESG_Li256ELb1ELb1ELb1ELb1EEENS1_36VarlenDynamicPersistentTileSchedulerILi128ELi160ELi256ELi128ELb1ELb1ELb1ELb0ELb1ELb1EEEEEEEEEvNT_6ParamsE,"",@"SHT_CUDA_INFO"
	.sectionflags	@""
	.align	4


	//----- nvinfo : EIATTR_CUDA_API_VERSION
	.align		4
        /*0000*/ 	.byte	0x04, 0x37
        /*0002*/ 	.short	(.L_651 - .L_650)
.L_650:
        /*0004*/ 	.word	0x00000082


	//----- nvinfo : EIATTR_KPARAM_INFO
	.align		4
.L_651:
        /*0008*/ 	.byte	0x04, 0x17
        /*000a*/ 	.short	(.L_653 - .L_652)
.L_652:
        /*000c*/ 	.word	0x00000000
        /*0010*/ 	.short	0x0000
        /*0012*/ 	.short	0x0070
        /*0014*/ 	.byte	0x00, 0xf0, 0x01, 0x2a


	//----- nvinfo : EIATTR_SPARSE_MMA_MASK
	.align		4
.L_653:
        /*0018*/ 	.byte	0x03, 0x50
        /*001a*/ 	.short	0x0000


	//----- nvinfo : EIATTR_MAXREG_COUNT
	.align		4
        /*001c*/ 	.byte	0x03, 0x1b
        /*001e*/ 	.short	0x00a8


	//----- nvinfo : EIATTR_NUM_BARRIERS
	.align		4
        /*0020*/ 	.byte	0x02, 0x4c
        /*0022*/ 	.byte	0x10
	.zero		1


	//----- nvinfo : EIATTR_EXTERNS
	.align		4
        /*0024*/ 	.byte	0x04, 0x0f
        /*0026*/ 	.short	(.L_655 - .L_654)


	//   ....[0]....
	.align		4
.L_654:
        /*0028*/ 	.word	index@(__assertfail)


	//----- nvinfo : EIATTR_ANNOTATIONS
	.align		4
.L_655:
        /*002c*/ 	.byte	0x04, 0x55
        /*002e*/ 	.short	(.L_657 - .L_656)


	//   ....[0]....
.L_656:
        /* <DEDUP_REMOVED lines=160> */


	//----- nvinfo : EIATTR_MERCURY_ISA_VERSION
	.align		4
.L_657:
        /*0a18*/ 	.byte	0x03, 0x5f
        /*0a1a*/ 	.short	0x0101


	//----- nvinfo : EIATTR_UNUSED_LOAD_BYTE_OFFSET
	.align		4
        /*0a1c*/ 	.byte	0x04, 0x44
        /*0a1e*/ 	.short	(.L_659 - .L_658)


	//   ....[0]....
.L_658:
        /*0a20*/ 	.word	0x00000ae0
        /*0a24*/ 	.word	0x0000fff0


	//   ....[1]....
        /*0a28*/ 	.word	0x00021220
        /*0a2c*/ 	.word	0x0000fff0


	//----- nvinfo : EIATTR_INT_WARP_WIDE_INSTR_OFFSETS
	.align		4
.L_659:
        /*0a30*/ 	.byte	0x04, 0x31
        /*0a32*/ 	.short	(.L_661 - .L_660)


	//   ....[0]....
.L_660:
        /*0a34*/ 	.word	0x00000190


	//   ....[1]....
        /*0a38*/ 	.word	0x000001d0


	//   ....[2]....
        /*0a3c*/ 	.word	0x00000240


	//   ....[3]....
        /*0a40*/ 	.word	0x00029c30


	//   ....[4]....
        /*0a44*/ 	.word	0x00029cc0


	//   ....[5]....
        /*0a48*/ 	.word	0x0002cf20


	//   ....[6]....
        /*0a4c*/ 	.word	0x0002cf80


	//----- nvinfo : EIATTR_COOP_GROUP_MASK_REGIDS
	.align		4
.L_661:
        /*0a50*/ 	.byte	0x04, 0x29
        /*0a52*/ 	.short	(.L_663 - .L_662)


	//   ....[0]....
.L_662:
        /*0a54*/ 	.word	0xffffffff


	//   ....[1]....
        /*0a58*/ 	.word	0xffffffff


	//   ....[2]....
        /*0a5c*/ 	.word	0xffffffff


	//   ....[3]....
        /*0a60*/ 	.word	0xffffffff


	//   ....[4]....
        /*0a64*/ 	.word	0xffffffff


	//   ....[5]....
        /*0a68*/ 	.word	0xffffffff


	//   ....[6]....
        /*0a6c*/ 	.word	0xffffffff


	//   ....[7]....
        /*0a70*/ 	.word	0xffffffff


	//   ....[8]....
        /*0a74*/ 	.word	0xffffffff


	//   ....[9]....
        /*0a78*/ 	.word	0xffffffff


	//   ....[10]....
        /*0a7c*/ 	.word	0xffffffff


	//   ....[11]....
        /*0a80*/ 	.word	0xffffffff


	//   ....[12]....
        /*0a84*/ 	.word	0xffffffff


	//   ....[13]....
        /*0a88*/ 	.word	0xffffffff


	//   ....[14]....
        /*0a8c*/ 	.word	0xffffffff


	//   ....[15]....
        /*0a90*/ 	.word	0xffffffff


	//   ....[16]....
        /*0a94*/ 	.word	0xffffffff


	//   ....[17]....
        /*0a98*/ 	.word	0xffffffff


	//   ....[18]....
        /*0a9c*/ 	.word	0xffffffff


	//   ....[19]....
        /*0aa0*/ 	.word	0xffffffff


	//   ....[20]....
        /*0aa4*/ 	.word	0xffffffff


	//   ....[21]....
        /*0aa8*/ 	.word	0xffffffff


	//   ....[22]....
        /*0aac*/ 	.word	0xffffffff


	//   ....[23]....
        /*0ab0*/ 	.word	0xffffffff


	//   ....[24]....
        /*0ab4*/ 	.word	0xffffffff


	//   ....[25]....
        /*0ab8*/ 	.word	0xffffffff


	//   ....[26]....
        /*0abc*/ 	.word	0xffffffff


	//   ....[27]....
        /*0ac0*/ 	.word	0xffffffff


	//   ....[28]....
        /*0ac4*/ 	.word	0xffffffff


	//   ....[29]....
        /*0ac8*/ 	.word	0xffffffff


	//   ....[30]....
        /*0acc*/ 	.word	0xffffffff


	//   ....[31]....
        /*0ad0*/ 	.word	0xffffffff


	//   ....[32]....
        /*0ad4*/ 	.word	0xffffffff


	//   ....[33]....
        /*0ad8*/ 	.word	0xffffffff


	//   ....[34]....
        /*0adc*/ 	.word	0xffffffff


	//   ....[35]....
        /*0ae0*/ 	.word	0xffffffff


	//   ....[36]....
        /*0ae4*/ 	.word	0xffffffff


	//   ....[37]....
        /*0ae8*/ 	.word	0xffffffff


	//   ....[38]....
        /*0aec*/ 	.word	0xffffffff


	//   ....[39]....
        /*0af0*/ 	.word	0xffffffff


	//   ....[40]....
        /*0af4*/ 	.word	0xffffffff


	//   ....[41]....
        /*0af8*/ 	.word	0xffffffff


	//   ....[42]....
        /*0afc*/ 	.word	0xffffffff


	//   ....[43]....
        /*0b00*/ 	.word	0xffffffff


	//   ....[44]....
        /*0b04*/ 	.word	0xffffffff


	//   ....[45]....
        /*0b08*/ 	.word	0xffffffff


	//   ....[46]....
        /*0b0c*/ 	.word	0xffffffff


	//   ....[47]....
        /*0b10*/ 	.word	0xffffffff


	//   ....[48]....
        /*0b14*/ 	.word	0xffffffff


	//   ....[49]....
        /*0b18*/ 	.word	0xffffffff


	//   ....[50]....
        /*0b1c*/ 	.word	0xffffffff


	//   ....[51]....
        /*0b20*/ 	.word	0xffffffff


	//   ....[52]....
        /*0b24*/ 	.word	0xffffffff


	//   ....[53]....
        /*0b28*/ 	.word	0xffffffff


	//   ....[54]....
        /*0b2c*/ 	.word	0xffffffff


	//   ....[55]....
        /*0b30*/ 	.word	0xffffffff


	//   ....[56]....
        /*0b34*/ 	.word	0xffffffff


	//   ....[57]....
        /*0b38*/ 	.word	0xffffffff


	//   ....[58]....
        /*0b3c*/ 	.word	0xffffffff


	//   ....[59]....
        /*0b40*/ 	.word	0xffffffff


	//   ....[60]....
        /*0b44*/ 	.word	0xffffffff


	//   ....[61]....
        /*0b48*/ 	.word	0xffffffff


	//   ....[62]....
        /*0b4c*/ 	.word	0xffffffff


	//   ....[63]....
        /*0b50*/ 	.word	0xffffffff


	//   ....[64]....
        /*0b54*/ 	.word	0xffffffff


	//   ....[65]....
        /*0b58*/ 	.word	0xffffffff


	//   ....[66]....
        /*0b5c*/ 	.word	0xffffffff


	//   ....[67]....
        /*0b60*/ 	.word	0xffffffff


	//   ....[68]....
        /*0b64*/ 	.word	0xffffffff


	//   ....[69]....
        /*0b68*/ 	.word	0xffffffff


	//   ....[70]....
        /*0b6c*/ 	.word	0xffffffff


	//   ....[71]....
        /*0b70*/ 	.word	0xffffffff


	//   ....[72]....
        /*0b74*/ 	.word	0xffffffff


	//   ....[73]....
        /*0b78*/ 	.word	0xffffffff


	//   ....[74]....
        /*0b7c*/ 	.word	0xffffffff


	//   ....[75]....
        /*0b80*/ 	.word	0xffffffff


	//   ....[76]....
        /*0b84*/ 	.word	0xffffffff


	//   ....[77]....
        /*0b88*/ 	.word	0xffffffff


	//   ....[78]....
        /*0b8c*/ 	.word	0xffffffff


	//   ....[79]....
        /*0b90*/ 	.word	0xffffffff


	//   ....[80]....
        /*0b94*/ 	.word	0xffffffff


	//   ....[81]....
        /*0b98*/ 	.word	0xffffffff


	//   ....[82]....
        /*0b9c*/ 	.word	0xffffffff


	//   ....[83]....
        /*0ba0*/ 	.word	0xffffffff


	//   ....[84]....
        /*0ba4*/ 	.word	0xffffffff


	//   ....[85]....
        /*0ba8*/ 	.word	0xffffffff


	//   ....[86]....
        /*0bac*/ 	.word	0xffffffff


	//   ....[87]....
        /*0bb0*/ 	.word	0xffffffff


	//   ....[88]....
        /*0bb4*/ 	.word	0xffffffff


	//   ....[89]....
        /*0bb8*/ 	.word	0xffffffff


	//   ....[90]....
        /*0bbc*/ 	.word	0xffffffff


	//   ....[91]....
        /*0bc0*/ 	.word	0xffffffff


	//   ....[92]....
        /*0bc4*/ 	.word	0xffffffff


	//   ....[93]....
        /*0bc8*/ 	.word	0xffffffff


	//   ....[94]....
        /*0bcc*/ 	.word	0xffffffff


	//   ....[95]....
        /*0bd0*/ 	.word	0xffffffff


	//   ....[96]....
        /*0bd4*/ 	.word	0xffffffff


	//   ....[97]....
        /*0bd8*/ 	.word	0xffffffff


	//   ....[98]....
        /*0bdc*/ 	.word	0xffffffff


	//   ....[99]....
        /*0be0*/ 	.word	0xffffffff


	//   ....[100]....
        /*0be4*/ 	.word	0xffffffff


	//   ....[101]....
        /*0be8*/ 	.word	0xffffffff


	//   ....[102]....
        /*0bec*/ 	.word	0xffffffff


	//   ....[103]....
        /*0bf0*/ 	.word	0xffffffff


	//   ....[104]....
        /*0bf4*/ 	.word	0xffffffff


	//   ....[105]....
        /*0bf8*/ 	.word	0xffffffff


	//   ....[106]....
        /*0bfc*/ 	.word	0xffffffff


	//   ....[107]....
        /*0c00*/ 	.word	0xffffffff


	//   ....[108]....
        /*0c04*/ 	.word	0xffffffff


	//   ....[109]....
        /*0c08*/ 	.word	0xffffffff


	//   ....[110]....
        /*0c0c*/ 	.word	0xffffffff


	//   ....[111]....
        /*0c10*/ 	.word	0xffffffff


	//   ....[112]....
        /*0c14*/ 	.word	0xffffffff


	//   ....[113]....
        /*0c18*/ 	.word	0xffffffff


	//   ....[114]....
        /*0c1c*/ 	.word	0xffffffff


	//   ....[115]....
        /*0c20*/ 	.word	0xffffffff


	//   ....[116]....
        /*0c24*/ 	.word	0xffffffff


	//   ....[117]....
        /*0c28*/ 	.word	0xffffffff


	//   ....[118]....
        /*0c2c*/ 	.word	0xffffffff


	//   ....[119]....
        /*0c30*/ 	.word	0xffffffff


	//   ....[120]....
        /*0c34*/ 	.word	0xffffffff


	//   ....[121]....
        /*0c38*/ 	.word	0xffffffff


	//   ....[122]....
        /*0c3c*/ 	.word	0xffffffff


	//   ....[123]....
        /*0c40*/ 	.word	0xffffffff


	//   ....[124]....
        /*0c44*/ 	.word	0xffffffff


	//   ....[125]....
        /*0c48*/ 	.word	0xffffffff


	//   ....[126]....
        /*0c4c*/ 	.word	0xffffffff


	//   ....[127]....
        /*0c50*/ 	.word	0xffffffff


	//   ....[128]....
        /*0c54*/ 	.word	0xffffffff


	//   ....[129]....
        /*0c58*/ 	.word	0xffffffff


	//   ....[130]....
        /*0c5c*/ 	.word	0xffffffff


	//   ....[131]....
        /*0c60*/ 	.word	0xffffffff


	//   ....[132]....
        /*0c64*/ 	.word	0xffffffff


	//   ....[133]....
        /*0c68*/ 	.word	0xffffffff


	//   ....[134]....
        /*0c6c*/ 	.word	0xffffffff


	//   ....[135]....
        /*0c70*/ 	.word	0xffffffff


	//   ....[136]....
        /*0c74*/ 	.word	0xffffffff


	//   ....[137]....
        /*0c78*/ 	.word	0xffffffff


	//   ....[138]....
        /*0c7c*/ 	.word	0xffffffff


	//   ....[139]....
        /*0c80*/ 	.word	0xffffffff


	//   ....[140]....
        /*0c84*/ 	.word	0xffffffff


	//   ....[141]....
        /*0c88*/ 	.word	0xffffffff


	//   ....[142]....
        /*0c8c*/ 	.word	0xffffffff


	//   ....[143]....
        /*0c90*/ 	.word	0xffffffff


	//   ....[144]....
        /*0c94*/ 	.word	0xffffffff


	//   ....[145]....
        /*0c98*/ 	.word	0xffffffff


	//   ....[146]....
        /*0c9c*/ 	.word	0xffffffff


	//   ....[147]....
        /*0ca0*/ 	.word	0xffffffff


	//   ....[148]....
        /*0ca4*/ 	.word	0xffffffff


	//   ....[149]....
        /*0ca8*/ 	.word	0xffffffff


	//   ....[150]....
        /*0cac*/ 	.word	0xffffffff


	//   ....[151]....
        /*0cb0*/ 	.word	0xffffffff


	//   ....[152]....
        /*0cb4*/ 	.word	0xffffffff


	//   ....[153]....
        /*0cb8*/ 	.word	0xffffffff


	//   ....[154]....
        /*0cbc*/ 	.word	0xffffffff


	//   ....[155]....
        /*0cc0*/ 	.word	0xffffffff


	//   ....[156]....
        /*0cc4*/ 	.word	0xffffffff


	//   ....[157]....
        /*0cc8*/ 	.word	0xffffffff


	//   ....[158]....
        /*0ccc*/ 	.word	0xffffffff


	//   ....[159]....
        /*0cd0*/ 	.word	0xffffffff


	//   ....[160]....
        /*0cd4*/ 	.word	0xffffffff


	//   ....[161]....
        /*0cd8*/ 	.word	0xffffffff


	//   ....[162]....
        /*0cdc*/ 	.word	0xffffffff


	//   ....[163]....
        /*0ce0*/ 	.word	0xffffffff


	//   ....[164]....
        /*0ce4*/ 	.word	0xffffffff


	//   ....[165]....
        /*0ce8*/ 	.word	0xffffffff


	//   ....[166]....
        /*0cec*/ 	.word	0xffffffff


	//   ....[167]....
        /*0cf0*/ 	.word	0xffffffff


	//   ....[168]....
        /*0cf4*/ 	.word	0xffffffff


	//   ....[169]....
        /*0cf8*/ 	.word	0xffffffff


	//   ....[170]....
        /*0cfc*/ 	.word	0xffffffff


	//   ....[171]....
        /*0d00*/ 	.word	0xffffffff


	//   ....[172]....
        /*0d04*/ 	.word	0xffffffff


	//   ....[173]....
        /*0d08*/ 	.word	0xffffffff


	//   ....[174]....
        /*0d0c*/ 	.word	0xffffffff


	//   ....[175]....
        /*0d10*/ 	.word	0xffffffff


	//   ....[176]....
        /*0d14*/ 	.word	0xffffffff


	//   ....[177]....
        /*0d18*/ 	.word	0xffffffff


	//   ....[178]....
        /*0d1c*/ 	.word	0xffffffff


	//   ....[179]....
        /*0d20*/ 	.word	0xffffffff


	//   ....[180]....
        /*0d24*/ 	.word	0xffffffff


	//   ....[181]....
        /*0d28*/ 	.word	0xffffffff


	//   ....[182]....
        /*0d2c*/ 	.word	0xffffffff


	//   ....[183]....
        /*0d30*/ 	.word	0xffffffff


	//   ....[184]....
        /*0d34*/ 	.word	0xffffffff


	//   ....[185]....
        /*0d38*/ 	.word	0xffffffff


	//   ....[186]....
        /*0d3c*/ 	.word	0xffffffff


	//   ....[187]....
        /*0d40*/ 	.word	0xffffffff


	//   ....[188]....
        /*0d44*/ 	.word	0xffffffff


	//   ....[189]....
        /*0d48*/ 	.word	0xffffffff


	//   ....[190]....
        /*0d4c*/ 	.word	0xffffffff


	//   ....[191]....
        /*0d50*/ 	.word	0xffffffff


	//   ....[192]....
        /*0d54*/ 	.word	0xffffffff


	//   ....[193]....
        /*0d58*/ 	.word	0xffffffff


	//   ....[194]....
        /*0d5c*/ 	.word	0x0500000f


	//   ....[195]....
        /*0d60*/ 	.word	0x0500000f


	//   ....[196]....
        /*0d64*/ 	.word	0x0500000f


	//   ....[197]....
        /*0d68*/ 	.word	0x0500000f


	//   ....[198]....
        /*0d6c*/ 	.word	0x0500000f


	//   ....[199]....
        /*0d70*/ 	.word	0x0500000f


	//   ....[200]....
        /*0d74*/ 	.word	0x0500000f


	//   ....[201]....
        /*0d78*/ 	.word	0x0500000f


	//   ....[202]....
        /*0d7c*/ 	.word	0x0500000f


	//   ....[203]....
        /*0d80*/ 	.word	0x0500000f


	//   ....[204]....
        /*0d84*/ 	.word	0x0500000f


	//   ....[205]....
        /*0d88*/ 	.word	0x0500000f


	//   ....[206]....
        /*0d8c*/ 	.word	0x0500000f


	//   ....[207]....
        /*0d90*/ 	.word	0x0500000f


	//   ....[208]....
        /*0d94*/ 	.word	0x0500000f


	//   ....[209]....
        /*0d98*/ 	.word	0x0500000f


	//   ....[210]....
        /*0d9c*/ 	.word	0x0500000f


	//   ....[211]....
        /*0da0*/ 	.word	0x0500000f


	//   ....[212]....
        /*0da4*/ 	.word	0x0500000f


	//   ....[213]....
        /*0da8*/ 	.word	0x0500000f


	//   ....[214]....
        /*0dac*/ 	.word	0x0500000f


	//   ....[215]....
        /*0db0*/ 	.word	0x0500000f


	//   ....[216]....
        /*0db4*/ 	.word	0x0500000f


	//   ....[217]....
        /*0db8*/ 	.word	0x0500000f


	//   ....[218]....
        /*0dbc*/ 	.word	0x0500000f


	//   ....[219]....
        /*0dc0*/ 	.word	0x0500000f


	//   ....[220]....
        /*0dc4*/ 	.word	0x0500000f


	//   ....[221]....
        /*0dc8*/ 	.word	0x0500000f


	//   ....[222]....
        /*0dcc*/ 	.word	0x0500000f


	//   ....[223]....
        /*0dd0*/ 	.word	0x0500000f


	//   ....[224]....
        /*0dd4*/ 	.word	0x0500000f


	//   ....[225]....
        /*0dd8*/ 	.word	0x0500000f


	//   ....[226]....
        /*0ddc*/ 	.word	0x0500000f


	//   ....[227]....
        /*0de0*/ 	.word	0x0500000f


	//   ....[228]....
        /*0de4*/ 	.word	0x0500000f


	//   ....[229]....
        /*0de8*/ 	.word	0x0500000f


	//   ....[230]....
        /*0dec*/ 	.word	0x0500000f


	//   ....[231]....
        /*0df0*/ 	.word	0x0500000f


	//   ....[232]....
        /*0df4*/ 	.word	0x0500000f


	//   ....[233]....
        /*0df8*/ 	.word	0x0500000f


	//   ....[234]....
        /*0dfc*/ 	.word	0x0500000f


	//   ....[235]....
        /*0e00*/ 	.word	0x0500000f


	//   ....[236]....
        /*0e04*/ 	.word	0x0500000f


	//   ....[237]....
        /*0e08*/ 	.word	0x0500000f


	//   ....[238]....
        /*0e0c*/ 	.word	0x0500000f


	//   ....[239]....
        /*0e10*/ 	.word	0x0500000f


	//   ....[240]....
        /*0e14*/ 	.word	0x0500000f


	//   ....[241]....
        /*0e18*/ 	.word	0x0500000f


	//   ....[242]....
        /*0e1c*/ 	.word	0x0500000f


	//   ....[243]....
        /*0e20*/ 	.word	0x0500000f


	//   ....[244]....
        /*0e24*/ 	.word	0x0500000f


	//   ....[245]....
        /*0e28*/ 	.word	0x0500000f


	//   ....[246]....
        /*0e2c*/ 	.word	0x0500000f


	//   ....[247]....
        /*0e30*/ 	.word	0x0500000f


	//   ....[248]....
        /*0e34*/ 	.word	0x0500000f


	//   ....[249]....
        /*0e38*/ 	.word	0x0500000f


	//   ....[250]....
        /*0e3c*/ 	.word	0x0500000f


	//   ....[251]....
        /*0e40*/ 	.word	0x0500000f


	//   ....[252]....
        /*0e44*/ 	.word	0x0500000f


	//   ....[253]....
        /*0e48*/ 	.word	0x0500000f


	//   ....[254]....
        /*0e4c*/ 	.word	0x0500000f


	//   ....[255]....
        /*0e50*/ 	.word	0x0500000f


	//   ....[0]....
        /*0e54*/ 	.word	0x0500000f


	//   ....[1]....
        /*0e58*/ 	.word	0x0500000f


	//   ....[2]....
        /*0e5c*/ 	.word	0x0500000f


	//   ....[3]....
        /*0e60*/ 	.word	0x0500000f


	//   ....[4]....
        /*0e64*/ 	.word	0x0500000f


	//   ....[5]....
        /*0e68*/ 	.word	0x0500000f


	//   ....[6]....
        /*0e6c*/ 	.word	0x0500000f


	//   ....[7]....
        /*0e70*/ 	.word	0x0500000f


	//   ....[8]....
        /*0e74*/ 	.word	0x0500000f


	//   ....[9]....
        /*0e78*/ 	.word	0x0500000f


	//   ....[10]....
        /*0e7c*/ 	.word	0x0500000f


	//   ....[11]....
        /*0e80*/ 	.word	0x0500000f


	//   ....[12]....
        /*0e84*/ 	.word	0x0500000f


	//   ....[13]....
        /*0e88*/ 	.word	0x0500000f


	//   ....[14]....
        /*0e8c*/ 	.word	0x0500000f


	//   ....[15]....
        /*0e90*/ 	.word	0x0500000f


	//   ....[16]....
        /*0e94*/ 	.word	0x0500000f


	//   ....[17]....
        /*0e98*/ 	.word	0x0500000f


	//   ....[18]....
        /*0e9c*/ 	.word	0x0500000f


	//   ....[19]....
        /*0ea0*/ 	.word	0x0500000f


	//   ....[20]....
        /*0ea4*/ 	.word	0x0500000f


	//   ....[21]....
        /*0ea8*/ 	.word	0x0500000f


	//   ....[22]....
        /*0eac*/ 	.word	0x0500000f


	//   ....[23]....
        /*0eb0*/ 	.word	0x0500000f


	//   ....[24]....
        /*0eb4*/ 	.word	0x0500000f


	//   ....[25]....
        /*0eb8*/ 	.word	0x0500000f


	//   ....[26]....
        /*0ebc*/ 	.word	0x0500000f


	//   ....[27]....
        /*0ec0*/ 	.word	0x0500000f


	//   ....[28]....
        /*0ec4*/ 	.word	0x0500000f


	//   ....[29]....
        /*0ec8*/ 	.word	0x0500000f


	//   ....[30]....
        /*0ecc*/ 	.word	0x0500000f


	//   ....[31]....
        /*0ed0*/ 	.word	0x0500000f


	//   ....[32]....
        /*0ed4*/ 	.word	0x0500000f


	//   ....[33]....
        /*0ed8*/ 	.word	0x0500000f


	//   ....[34]....
        /*0edc*/ 	.word	0x0500000f


	//   ....[35]....
        /*0ee0*/ 	.word	0x0500000f


	//   ....[36]....
        /*0ee4*/ 	.word	0x0500000f


	//   ....[37]....
        /*0ee8*/ 	.word	0x0500000f


	//   ....[38]....
        /*0eec*/ 	.word	0x0500000f


	//   ....[39]....
        /*0ef0*/ 	.word	0x0500000f


	//   ....[40]....
        /*0ef4*/ 	.word	0x0500000f


	//   ....[41]....
        /*0ef8*/ 	.word	0x0500000f


	//   ....[42]....
        /*0efc*/ 	.word	0x0500000f


	//   ....[43]....
        /*0f00*/ 	.word	0x0500000f


	//   ....[44]....
        /*0f04*/ 	.word	0x0500000f


	//   ....[45]....
        /*0f08*/ 	.word	0x0500000f


	//   ....[46]....
        /*0f0c*/ 	.word	0x0500000f


	//   ....[47]....
        /*0f10*/ 	.word	0x0500000f


	//   ....[48]....
        /*0f14*/ 	.word	0x0500000f


	//   ....[49]....
        /*0f18*/ 	.word	0x0500000f


	//   ....[50]....
        /*0f1c*/ 	.word	0x0500000f


	//   ....[51]....
        /*0f20*/ 	.word	0x0500000f


	//   ....[52]....
        /*0f24*/ 	.word	0x0500000f


	//   ....[53]....
        /*0f28*/ 	.word	0x0500000f


	//   ....[54]....
        /*0f2c*/ 	.word	0x0500000f


	//   ....[55]....
        /*0f30*/ 	.word	0x0500000f


	//   ....[56]....
        /*0f34*/ 	.word	0x0500000f


	//   ....[57]....
        /*0f38*/ 	.word	0x0500000f


	//   ....[58]....
        /*0f3c*/ 	.word	0x0500000f


	//   ....[59]....
        /*0f40*/ 	.word	0x0500000f


	//   ....[60]....
        /*0f44*/ 	.word	0x0500000f


	//   ....[61]....
        /*0f48*/ 	.word	0x0500000f


	//   ....[62]....
        /*0f4c*/ 	.word	0x0500000f


	//   ....[63]....
        /*0f50*/ 	.word	0x0500000f


	//   ....[64]....
        /*0f54*/ 	.word	0x0500000f


	//   ....[65]....
        /*0f58*/ 	.word	0x0500000f


	//   ....[66]....
        /*0f5c*/ 	.word	0x0500000f


	//   ....[67]....
        /*0f60*/ 	.word	0x0500000f


	//   ....[68]....
        /*0f64*/ 	.word	0x0500000f


	//   ....[69]....
        /*0f68*/ 	.word	0x0500000f


	//   ....[70]....
        /*0f6c*/ 	.word	0x0500000f


	//   ....[71]....
        /*0f70*/ 	.word	0x0500000f


	//   ....[72]....
        /*0f74*/ 	.word	0x0500000f


	//   ....[73]....
        /*0f78*/ 	.word	0x0500000f


	//   ....[74]....
        /*0f7c*/ 	.word	0x0500000f


	//   ....[75]....
        /*0f80*/ 	.word	0x0500000f


	//   ....[76]....
        /*0f84*/ 	.word	0x0500000f


	//   ....[77]....
        /*0f88*/ 	.word	0x0500000f


	//   ....[78]....
        /*0f8c*/ 	.word	0x0500000f


	//   ....[79]....
        /*0f90*/ 	.word	0x0500000f


	//   ....[80]....
        /*0f94*/ 	.word	0x0500000f


	//   ....[81]....
        /*0f98*/ 	.word	0x0500000f


	//   ....[82]....
        /*0f9c*/ 	.word	0x0500000f


	//   ....[83]....
        /*0fa0*/ 	.word	0x0500000f


	//   ....[84]....
        /*0fa4*/ 	.word	0x0500000f


	//   ....[85]....
        /*0fa8*/ 	.word	0x0500000f


	//   ....[86]....
        /*0fac*/ 	.word	0x0500000f


	//   ....[87]....
        /*0fb0*/ 	.word	0x0500000f


	//   ....[88]....
        /*0fb4*/ 	.word	0x0500000f


	//   ....[89]....
        /*0fb8*/ 	.word	0x0500000f


	//   ....[90]....
        /*0fbc*/ 	.word	0x0500000f


	//   ....[91]....
        /*0fc0*/ 	.word	0x0500000f


	//----- nvinfo : EIATTR_COOP_GROUP_INSTR_OFFSETS
	.align		4
.L_663:
        /*0fc4*/ 	.byte	0x04, 0x28
        /*0fc6*/ 	.short	(.L_665 - .L_664)


	//   ....[0]....
.L_664:
        /*0fc8*/ 	.word	0x00000070


	//   ....[1]....
        /*0fcc*/ 	.word	0x000001a0


	//   ....[2]....
        /*0fd0*/ 	.word	0x000001f0


	//   ....[3]....
        /*0fd4*/ 	.word	0x00000420


	//   ....[4]....
        /*0fd8*/ 	.word	0x00000580


	//   ....[5]....
        /*0fdc*/ 	.word	0x000006a0


	//   ....[6]....
        /*0fe0*/ 	.word	0x00000800


	//   ....[7]....
        /*0fe4*/ 	.word	0x00010f10


	//   ....[8]....
        /*0fe8*/ 	.word	0x00011670


	//   ....[9]....
        /*0fec*/ 	.word	0x00011680


	//   ....[10]....
        /*0ff0*/ 	.word	0x00011690


	//   ....[11]....
        /*0ff4*/ 	.word	0x000116a0


	//   ....[12]....
        /*0ff8*/ 	.word	0x00014bb0


	//   ....[13]....
        /*0ffc*/ 	.word	0x00014bc0


	//   ....[14]....
        /*1000*/ 	.word	0x00014bd0


	//   ....[15]....
        /*1004*/ 	.word	0x00014be0


	//   ....[16]....
        /*1008*/ 	.word	0x0001a980


	//   ....[17]....
        /*100c*/ 	.word	0x0001aa30


	//   ....[18]....
        /*1010*/ 	.word	0x0001ad10


	//   ....[19]....
        /*1014*/ 	.word	0x0001ae90


	//   ....[20]....
        /*1018*/ 	.word	0x0001e950


	//   ....[21]....
        /*101c*/ 	.word	0x0001e980


	//   ....[22]....
        /*1020*/ 	.word	0x0001e9d0


	//   ....[23]....
        /*1024*/ 	.word	0x0001e9f0


	//   ....[24]....
        /*1028*/ 	.word	0x00020860


	//   ....[25]....
        /*102c*/ 	.word	0x000208c0


	//   ....[26]....
        /*1030*/ 	.word	0x000208e0


	//   ....[27]....
        /*1034*/ 	.word	0x00020900


	//   ....[28]....
        /*1038*/ 	.word	0x00021920


	//   ....[29]....
        /*103c*/ 	.word	0x000219b0


	//   ....[30]....
        /*1040*/ 	.word	0x00021a00


	//   ....[31]....
        /*1044*/ 	.word	0x00021a70


	//   ....[32]....
        /*1048*/ 	.word	0x00021aa0


	//   ....[33]....
        /*104c*/ 	.word	0x00021ad0


	//   ....[34]....
        /*1050*/ 	.word	0x00021b10


	//   ....[35]....
        /*1054*/ 	.word	0x00021b40


	//   ....[36]....
        /*1058*/ 	.word	0x00021b70


	//   ....[37]....
        /*105c*/ 	.word	0x00021ba0


	//   ....[38]....
        /*1060*/ 	.word	0x00021bd0


	//   ....[39]....
        /*1064*/ 	.word	0x00021c00


	//   ....[40]....
        /*1068*/ 	.word	0x00021c30


	//   ....[41]....
        /*106c*/ 	.word	0x00021c60


	//   ....[42]....
        /*1070*/ 	.word	0x00021c90


	//   ....[43]....
        /*1074*/ 	.word	0x00021cc0


	//   ....[44]....
        /*1078*/ 	.word	0x00021cf0


	//   ....[45]....
        /*107c*/ 	.word	0x00021d20


	//   ....[46]....
        /*1080*/ 	.word	0x00021d50


	//   ....[47]....
        /*1084*/ 	.word	0x00021d80


	//   ....[48]....
        /*1088*/ 	.word	0x00021db0


	//   ....[49]....
        /*108c*/ 	.word	0x00021de0


	//   ....[50]....
        /*1090*/ 	.word	0x00021e10


	//   ....[51]....
        /*1094*/ 	.word	0x00021e40


	//   ....[52]....
        /*1098*/ 	.word	0x00021e70


	//   ....[53]....
        /*109c*/ 	.word	0x00021ea0


	//   ....[54]....
        /*10a0*/ 	.word	0x00021ed0


	//   ....[55]....
        /*10a4*/ 	.word	0x00021f00


	//   ....[56]....
        /*10a8*/ 	.word	0x00021f30


	//   ....[57]....
        /*10ac*/ 	.word	0x00021f60


	//   ....[58]....
        /*10b0*/ 	.word	0x00021f90


	//   ....[59]....
        /*10b4*/ 	.word	0x00021fc0


	//   ....[60]....
        /*10b8*/ 	.word	0x00021ff0


	//   ....[61]....
        /*10bc*/ 	.word	0x00022020


	//   ....[62]....
        /*10c0*/ 	.word	0x00022050


	//   ....[63]....
        /*10c4*/ 	.word	0x00022080


	//   ....[64]....
        /*10c8*/ 	.word	0x00022090


	//   ....[65]....
        /*10cc*/ 	.word	0x000220b0


	//   ....[66]....
        /*10d0*/ 	.word	0x000220c0


	//   ....[67]....
        /*10d4*/ 	.word	0x000220d0


	//   ....[68]....
        /*10d8*/ 	.word	0x000220e0


	//   ....[69]....
        /*10dc*/ 	.word	0x000220f0


	//   ....[70]....
        /*10e0*/ 	.word	0x00022110


	//   ....[71]....
        /*10e4*/ 	.word	0x00022120


	//   ....[72]....
        /*10e8*/ 	.word	0x00022150


	//   ....[73]....
        /*10ec*/ 	.word	0x00022160


	//   ....[74]....
        /*10f0*/ 	.word	0x00022170


	//   ....[75]....
        /*10f4*/ 	.word	0x00022180


	//   ....[76]....
        /*10f8*/ 	.word	0x00022190


	//   ....[77]....
        /*10fc*/ 	.word	0x000221a0


	//   ....[78]....
        /*1100*/ 	.word	0x000221b0


	//   ....[79]....
        /*1104*/ 	.word	0x000221d0


	//   ....[80]....
        /*1108*/ 	.word	0x000221f0


	//   ....[81]....
        /*110c*/ 	.word	0x00022200


	//   ....[82]....
        /*1110*/ 	.word	0x00022230


	//   ....[83]....
        /*1114*/ 	.word	0x00022260


	//   ....[84]....
        /*1118*/ 	.word	0x00022290


	//   ....[85]....
        /*111c*/ 	.word	0x000222a0


	//   ....[86]....
        /*1120*/ 	.word	0x000222d0


	//   ....[87]....
        /*1124*/ 	.word	0x000222e0


	//   ....[88]....
        /*1128*/ 	.word	0x00022310


	//   ....[89]....
        /*112c*/ 	.word	0x00022320


	//   ....[90]....
        /*1130*/ 	.word	0x00022350


	//   ....[91]....
        /*1134*/ 	.word	0x00022380


	//   ....[92]....
        /*1138*/ 	.word	0x000223b0


	//   ....[93]....
        /*113c*/ 	.word	0x000223e0


	//   ....[94]....
        /*1140*/ 	.word	0x00022410


	//   ....[95]....
        /*1144*/ 	.word	0x00022420


	//   ....[96]....
        /*1148*/ 	.word	0x00022430


	//   ....[97]....
        /*114c*/ 	.word	0x00022440


	//   ....[98]....
        /*1150*/ 	.word	0x00022460


	//   ....[99]....
        /*1154*/ 	.word	0x00022490


	//   ....[100]....
        /*1158*/ 	.word	0x000224c0


	//   ....[101]....
        /*115c*/ 	.word	0x000224f0


	//   ....[102]....
        /*1160*/ 	.word	0x00022520


	//   ....[103]....
        /*1164*/ 	.word	0x00022550


	//   ....[104]....
        /*1168*/ 	.word	0x00022580


	//   ....[105]....
        /*116c*/ 	.word	0x000225c0


	//   ....[106]....
        /*1170*/ 	.word	0x000225f0


	//   ....[107]....
        /*1174*/ 	.word	0x00022620


	//   ....[108]....
        /*1178*/ 	.word	0x00022650


	//   ....[109]....
        /*117c*/ 	.word	0x00022680


	//   ....[110]....
        /*1180*/ 	.word	0x000226b0


	//   ....[111]....
        /*1184*/ 	.word	0x000226e0


	//   ....[112]....
        /*1188*/ 	.word	0x00022710


	//   ....[113]....
        /*118c*/ 	.word	0x00022740


	//   ....[114]....
        /*1190*/ 	.word	0x00022770


	//   ....[115]....
        /*1194*/ 	.word	0x000227a0


	//   ....[116]....
        /*1198*/ 	.word	0x000227d0


	//   ....[117]....
        /*119c*/ 	.word	0x00022800


	//   ....[118]....
        /*11a0*/ 	.word	0x00022830


	//   ....[119]....
        /*11a4*/ 	.word	0x00022860


	//   ....[120]....
        /*11a8*/ 	.word	0x00022890


	//   ....[121]....
        /*11ac*/ 	.word	0x000228c0


	//   ....[122]....
        /*11b0*/ 	.word	0x000228f0


	//   ....[123]....
        /*11b4*/ 	.word	0x00022920


	//   ....[124]....
        /*11b8*/ 	.word	0x000232a0


	//   ....[125]....
        /*11bc*/ 	.word	0x000232c0


	//   ....[126]....
        /*11c0*/ 	.word	0x000232d0


	//   ....[127]....
        /*11c4*/ 	.word	0x000232e0


	//   ....[128]....
        /*11c8*/ 	.word	0x00023bc0


	//   ....[129]....
        /*11cc*/ 	.word	0x00023bd0


	//   ....[130]....
        /*11d0*/ 	.word	0x00023d20


	//   ....[131]....
        /*11d4*/ 	.word	0x00023d30


	//   ....[132]....
        /*11d8*/ 	.word	0x00023e80


	//   ....[133]....
        /*11dc*/ 	.word	0x00023e90


	//   ....[134]....
        /*11e0*/ 	.word	0x00023fe0


	//   ....[135]....
        /*11e4*/ 	.word	0x00023ff0


	//   ....[136]....
        /*11e8*/ 	.word	0x000243e0


	//   ....[137]....
        /*11ec*/ 	.word	0x000243f0


	//   ....[138]....
        /*11f0*/ 	.word	0x00025070


	//   ....[139]....
        /*11f4*/ 	.word	0x00025080


	//   ....[140]....
        /*11f8*/ 	.word	0x000265e0


	//   ....[141]....
        /*11fc*/ 	.word	0x000265f0


	//   ....[142]....
        /*1200*/ 	.word	0x00026750


	//   ....[143]....
        /*1204*/ 	.word	0x00026760


	//   ....[144]....
        /*1208*/ 	.word	0x000268b0


	//   ....[145]....
        /*120c*/ 	.word	0x000268c0


	//   ....[146]....
        /*1210*/ 	.word	0x00026a10


	//   ....[147]....
        /*1214*/ 	.word	0x00026a20


	//   ....[148]....
        /*1218*/ 	.word	0x00026bd0


	//   ....[149]....
        /*121c*/ 	.word	0x00026e10


	//   ....[150]....
        /*1220*/ 	.word	0x00026e40


	//   ....[151]....
        /*1224*/ 	.word	0x00026e70


	//   ....[152]....
        /*1228*/ 	.word	0x00026ea0


	//   ....[153]....
        /*122c*/ 	.word	0x00026ed0


	//   ....[154]....
        /*1230*/ 	.word	0x00026f00


	//   ....[155]....
        /*1234*/ 	.word	0x000270a0


	//   ....[156]....
        /*1238*/ 	.word	0x000270d0


	//   ....[157]....
        /*123c*/ 	.word	0x00027100


	//   ....[158]....
        /*1240*/ 	.word	0x00027130


	//   ....[159]....
        /*1244*/ 	.word	0x00027160


	//   ....[160]....
        /*1248*/ 	.word	0x00027190


	//   ....[161]....
        /*124c*/ 	.word	0x00027210


	//   ....[162]....
        /*1250*/ 	.word	0x00027250


	//   ....[163]....
        /*1254*/ 	.word	0x00027260


	//   ....[164]....
        /*1258*/ 	.word	0x00027310


	//   ....[165]....
        /*125c*/ 	.word	0x000284c0


	//   ....[166]....
        /*1260*/ 	.word	0x0002a3d0


	//   ....[167]....
        /*1264*/ 	.word	0x0002b1a0


	//   ....[168]....
        /*1268*/ 	.word	0x0002b1e0


	//   ....[169]....
        /*126c*/ 	.word	0x0002b230


	//   ....[170]....
        /*1270*/ 	.word	0x0002b2b0


	//   ....[171]....
        /*1274*/ 	.word	0x0002b340


	//   ....[172]....
        /*1278*/ 	.word	0x0002b350


	//   ....[173]....
        /*127c*/ 	.word	0x0002b3a0


	//   ....[174]....
        /*1280*/ 	.word	0x0002b3e0


	//   ....[175]....
        /*1284*/ 	.word	0x0002e020


	//   ....[176]....
        /*1288*/ 	.word	0x0002e050


	//   ....[177]....
        /*128c*/ 	.word	0x0002e0c0


	//   ....[178]....
        /*1290*/ 	.word	0x0002e0f0


	//   ....[179]....
        /*1294*/ 	.word	0x0002e120


	//   ....[180]....
        /*1298*/ 	.word	0x0002e150


	//   ....[181]....
        /*129c*/ 	.word	0x0002e180


	//   ....[182]....
        /*12a0*/ 	.word	0x0002e1b0


	//   ....[183]....
        /*12a4*/ 	.word	0x0002e370


	//   ....[184]....
        /*12a8*/ 	.word	0x0002e3a0


	//   ....[185]....
        /*12ac*/ 	.word	0x0002e3d0


	//   ....[186]....
        /*12b0*/ 	.word	0x0002e400


	//   ....[187]....
        /*12b4*/ 	.word	0x0002e430


	//   ....[188]....
        /*12b8*/ 	.word	0x0002e460


	//   ....[189]....
        /*12bc*/ 	.word	0x0002e520


	//   ....[190]....
        /*12c0*/ 	.word	0x0002e540


	//   ....[191]....
        /*12c4*/ 	.word	0x0002e550


	//   ....[192]....
        /*12c8*/ 	.word	0x0002e5b0


	//   ....[193]....
        /*12cc*/ 	.word	0x0002ecd0


	//   ....[194]....
        /*12d0*/ 	.word	0x0002f170


	//   ....[195]....
        /*12d4*/ 	.word	0x0002f220


	//   ....[196]....
        /*12d8*/ 	.word	0x0002f2b0


	//   ....[197]....
        /*12dc*/ 	.word	0x0002f300


	//   ....[198]....
        /*12e0*/ 	.word	0x0002f350


	//   ....[199]....
        /*12e4*/ 	.word	0x0002f430


	//   ....[200]....
        /*12e8*/ 	.word	0x0002f4c0


	//   ....[201]....
        /*12ec*/ 	.word	0x0002f510


	//   ....[202]....
        /*12f0*/ 	.word	0x0002f560


	//   ....[203]....
        /*12f4*/ 	.word	0x0002f7f0


	//   ....[204]....
        /*12f8*/ 	.word	0x0002f900


	//   ....[205]....
        /*12fc*/ 	.word	0x0002fa30


	//   ....[206]....
        /*1300*/ 	.word	0x0002fb40


	//   ....[207]....
        /*1304*/ 	.word	0x0002fc70


	//   ....[208]....
        /*1308*/ 	.word	0x0002fd90


	//   ....[209]....
        /*130c*/ 	.word	0x0002feb0


	//   ....[210]....
        /*1310*/ 	.word	0x0002ffd0


	//   ....[211]....
        /*1314*/ 	.word	0x00030050


	//   ....[212]....
        /*1318*/ 	.word	0x000300a0


	//   ....[213]....
        /*131c*/ 	.word	0x00030110


	//   ....[214]....
        /*1320*/ 	.word	0x00030170


	//   ....[215]....
        /*1324*/ 	.word	0x000301d0


	//   ....[216]....
        /*1328*/ 	.word	0x00030240


	//   ....[217]....
        /*132c*/ 	.word	0x000302c0


	//   ....[218]....
        /*1330*/ 	.word	0x00030320


	//   ....[219]....
        /*1334*/ 	.word	0x000303a0


	//   ....[220]....
        /*1338*/ 	.word	0x00030410


	//   ....[221]....
        /*133c*/ 	.word	0x00030470


	//   ....[222]....
        /*1340*/ 	.word	0x000304c0


	//   ....[223]....
        /*1344*/ 	.word	0x00030540


	//   ....[224]....
        /*1348*/ 	.word	0x000305b0


	//   ....[225]....
        /*134c*/ 	.word	0x00030610


	//   ....[226]....
        /*1350*/ 	.word	0x00030660


	//   ....[227]....
        /*1354*/ 	.word	0x00030710


	//   ....[228]....
        /*1358*/ 	.word	0x00030760


	//   ....[229]....
        /*135c*/ 	.word	0x000307c0


	//   ....[230]....
        /*1360*/ 	.word	0x00030810


	//   ....[231]....
        /*1364*/ 	.word	0x00030890


	//   ....[232]....
        /*1368*/ 	.word	0x000308e0


	//   ....[233]....
        /*136c*/ 	.word	0x00030940


	//   ....[234]....
        /*1370*/ 	.word	0x000309b0


	//   ....[235]....
        /*1374*/ 	.word	0x00030a20


	//   ....[236]....
        /*1378*/ 	.word	0x00030a80


	//   ....[237]....
        /*137c*/ 	.word	0x00030af0


	//   ....[238]....
        /*1380*/ 	.word	0x00030b50


	//   ....[239]....
        /*1384*/ 	.word	0x00030bb0


	//   ....[240]....
        /*1388*/ 	.word	0x00030c20


	//   ....[241]....
        /*138c*/ 	.word	0x00030c80


	//   ....[242]....
        /*1390*/ 	.word	0x00030cf0


	//   ....[243]....
        /*1394*/ 	.word	0x00030d70


	//   ....[244]....
        /*1398*/ 	.word	0x00030de0


	//   ....[245]....
        /*139c*/ 	.word	0x00030e40


	//   ....[246]....
        /*13a0*/ 	.word	0x00030e90


	//   ....[247]....
        /*13a4*/ 	.word	0x00030ef0


	//   ....[248]....
        /*13a8*/ 	.word	0x00030f80


	//   ....[249]....
        /*13ac*/ 	.word	0x00030fe0


	//   ....[250]....
        /*13b0*/ 	.word	0x00031030


	//   ....[251]....
        /*13b4*/ 	.word	0x000310d0


	//   ....[252]....
        /*13b8*/ 	.word	0x00031120


	//   ....[253]....
        /*13bc*/ 	.word	0x00031180


	//   ....[254]....
        /*13c0*/ 	.word	0x000311d0


	//   ....[255]....
        /*13c4*/ 	.word	0x00031250


	//   ....[0]....
        /*13c8*/ 	.word	0x000312a0


	//   ....[1]....
        /*13cc*/ 	.word	0x00031300


	//   ....[2]....
        /*13d0*/ 	.word	0x00031370


	//   ....[3]....
        /*13d4*/ 	.word	0x000313e0


	//   ....[4]....
        /*13d8*/ 	.word	0x00031430


	//   ....[5]....
        /*13dc*/ 	.word	0x00031490


	//   ....[6]....
        /*13e0*/ 	.word	0x000314f0


	//   ....[7]....
        /*13e4*/ 	.word	0x00031560


	//   ....[8]....
        /*13e8*/ 	.word	0x000315c0


	//   ....[9]....
        /*13ec*/ 	.word	0x00031630


	//   ....[10]....
        /*13f0*/ 	.word	0x00031680


	//   ....[11]....
        /*13f4*/ 	.word	0x00031700


	//   ....[12]....
        /*13f8*/ 	.word	0x00031760


	//   ....[13]....
        /*13fc*/ 	.word	0x000317d0


	//   ....[14]....
        /*1400*/ 	.word	0x00031830


	//   ....[15]....
        /*1404*/ 	.word	0x000318c0


	//   ....[16]....
        /*1408*/ 	.word	0x00031930


	//   ....[17]....
        /*140c*/ 	.word	0x00031990


	//   ....[18]....
        /*1410*/ 	.word	0x000319f0


	//   ....[19]....
        /*1414*/ 	.word	0x00031a70


	//   ....[20]....
        /*1418*/ 	.word	0x00031ae0


	//   ....[21]....
        /*141c*/ 	.word	0x00031b40


	//   ....[22]....
        /*1420*/ 	.word	0x00031b90


	//   ....[23]....
        /*1424*/ 	.word	0x00031bf0


	//   ....[24]....
        /*1428*/ 	.word	0x00031c40


	//   ....[25]....
        /*142c*/ 	.word	0x00031ca0


	//   ....[26]....
        /*1430*/ 	.word	0x00031cf0


	//   ....[27]....
        /*1434*/ 	.word	0x00031d50


	//   ....[28]....
        /*1438*/ 	.word	0x00031db0


	//   ....[29]....
        /*143c*/ 	.word	0x00031e10


	//   ....[30]....
        /*1440*/ 	.word	0x00031e60


	//   ....[31]....
        /*1444*/ 	.word	0x00031ef0


	//   ....[32]....
        /*1448*/ 	.word	0x00031f60


	//   ....[33]....
        /*144c*/ 	.word	0x00031fc0


	//   ....[34]....
        /*1450*/ 	.word	0x00032010


	//   ....[35]....
        /*1454*/ 	.word	0x000320a0


	//   ....[36]....
        /*1458*/ 	.word	0x00032120


	//   ....[37]....
        /*145c*/ 	.word	0x00032190


	//   ....[38]....
        /*1460*/ 	.word	0x000321e0


	//   ....[39]....
        /*1464*/ 	.word	0x00032270


	//   ....[40]....
        /*1468*/ 	.word	0x000322e0


	//   ....[41]....
        /*146c*/ 	.word	0x00032360


	//   ....[42]....
        /*1470*/ 	.word	0x000323b0


	//   ....[43]....
        /*1474*/ 	.word	0x00032440


	//   ....[44]....
        /*1478*/ 	.word	0x00032490


	//   ....[45]....
        /*147c*/ 	.word	0x00032520


	//   ....[46]....
        /*1480*/ 	.word	0x000325b0


	//   ....[47]....
        /*1484*/ 	.word	0x00032640


	//   ....[48]....
        /*1488*/ 	.word	0x000326d0


	//   ....[49]....
        /*148c*/ 	.word	0x00032760


	//   ....[50]....
        /*1490*/ 	.word	0x000327f0


	//   ....[51]....
        /*1494*/ 	.word	0x00032870


	//   ....[52]....
        /*1498*/ 	.word	0x000328c0


	//   ....[53]....
        /*149c*/ 	.word	0x00032960


	//   ....[54]....
        /*14a0*/ 	.word	0x000329f0


	//   ....[55]....
        /*14a4*/ 	.word	0x00032a70


	//   ....[56]....
        /*14a8*/ 	.word	0x00032ac0


	//   ....[57]....
        /*14ac*/ 	.word	0x00032b50


	//   ....[58]....
        /*14b0*/ 	.word	0x00032be0


	//   ....[59]....
        /*14b4*/ 	.word	0x00032c70


	//   ....[60]....
        /*14b8*/ 	.word	0x00032d00


	//   ....[61]....
        /*14bc*/ 	.word	0x00032d90


	//   ....[62]....
        /*14c0*/ 	.word	0x00032e20


	//   ....[63]....
        /*14c4*/ 	.word	0x00032ee0


	//   ....[64]....
        /*14c8*/ 	.word	0x000331c0


	//   ....[65]....
        /*14cc*/ 	.word	0x000333e0


	//   ....[66]....
        /*14d0*/ 	.word	0x00033430


	//   ....[67]....
        /*14d4*/ 	.word	0x00033490


	//   ....[68]....
        /*14d8*/ 	.word	0x000335a0


	//   ....[69]....
        /*14dc*/ 	.word	0x00033600


	//   ....[70]....
        /*14e0*/ 	.word	0x00033710


	//   ....[71]....
        /*14e4*/ 	.word	0x00033770


	//   ....[72]....
        /*14e8*/ 	.word	0x00033850


	//   ....[73]....
        /*14ec*/ 	.word	0x00033b70


	//   ....[74]....
        /*14f0*/ 	.word	0x00033c10


	//   ....[75]....
        /*14f4*/ 	.word	0x00033db0


	//   ....[76]....
        /*14f8*/ 	.word	0x00033e30


	//   ....[77]....
        /*14fc*/ 	.word	0x00033eb0


	//   ....[78]....
        /*1500*/ 	.word	0x00033f30


	//   ....[79]....
        /*1504*/ 	.word	0x00033fb0


	//   ....[80]....
        /*1508*/ 	.word	0x00034040


	//   ....[81]....
        /*150c*/ 	.word	0x000340e0


	//   ....[82]....
        /*1510*/ 	.word	0x00034190


	//   ....[83]....
        /*1514*/ 	.word	0x00034210


	//   ....[84]....
        /*1518*/ 	.word	0x00034290


	//   ....[85]....
        /*151c*/ 	.word	0x00034310


	//   ....[86]....
        /*1520*/ 	.word	0x000343a0


	//   ....[87]....
        /*1524*/ 	.word	0x00034420


	//   ....[88]....
        /*1528*/ 	.word	0x000344c0


	//   ....[89]....
        /*152c*/ 	.word	0x00034510


	//   ....[90]....
        /*1530*/ 	.word	0x000345a0


	//   ....[91]....
        /*1534*/ 	.word	0x000346d0


	//----- nvinfo : EIATTR_REG_RECONFIG
	.align		4
.L_665:
        /*1538*/ 	.byte	0x01, 0x54
	.zero		2


	//----- nvinfo : EIATTR_SYSCALL_OFFSETS
	.align		4
        /*153c*/ 	.byte	0x04, 0x46
        /*153e*/ 	.short	(.L_667 - .L_666)


	//   ....[0]....
.L_666:
        /*1540*/ 	.word	0x00002260


	//   ....[1]....
        /*1544*/ 	.word	0x000023b0


	//   ....[2]....
        /*1548*/ 	.word	0x000110a0


	//   ....[3]....
        /*154c*/ 	.word	0x000115f0


	//   ....[4]....
        /*1550*/ 	.word	0x00029e30


	//   ....[5]....
        /*1554*/ 	.word	0x00029fc0


	//   ....[6]....
        /*1558*/ 	.word	0x0002a110


	//   ....[7]....
        /*155c*/ 	.word	0x0002a250


	//   ....[8]....
        /*1560*/ 	.word	0x0002ad90


	//----- nvinfo : EIATTR_MBARRIER_INSTR_OFFSETS
	.align		4
.L_667:
        /*1564*/ 	.byte	0x04, 0x39
        /*1566*/ 	.short	(.L_669 - .L_668)


	//   ....[0]....
.L_668:
        /*1568*/ 	.word	0x000002d0
        /*156c*/ 	.word	0x000000ff
        /*1570*/ 	.word	0x00033400
        /*1574*/ 	.short	0x0100
        /*1576*/ 	.byte	0x08
	.zero		1


	//   ....[1]....
        /*1578*/ 	.word	0x000002e0
        /*157c*/ 	.word	0x000000ff
        /*1580*/ 	.word	0x00033420
        /*1584*/ 	.short	0x0100
        /*1586*/ 	.byte	0x08
	.zero		1


	//   ....[2]....
        /*1588*/ 	.word	0x000003d0
        /*158c*/ 	.word	0x000000ff
        /*1590*/ 	.word	0x00033430
        /*1594*/ 	.short	0x0100
        /*1596*/ 	.byte	0x08
	.zero		1


	//   ....[3]....
        /*1598*/ 	.word	0x000003e0
        /*159c*/ 	.word	0x000000ff
        /*15a0*/ 	.word	0x00033440
        /*15a4*/ 	.short	0x0100
        /*15a6*/ 	.byte	0x08
	.zero		1


	//   ....[4]....
        /*15a8*/ 	.word	0x000003f0
        /*15ac*/ 	.word	0x000000ff
        /*15b0*/ 	.word	0x00033438
        /*15b4*/ 	.short	0x0100
        /*15b6*/ 	.byte	0x08
	.zero		1


	//   ....[5]....
        /*15b8*/ 	.word	0x00000400
        /*15bc*/ 	.word	0x000000ff
        /*15c0*/ 	.word	0x00033448
        /*15c4*/ 	.short	0x0100
        /*15c6*/ 	.byte	0x08
	.zero		1


	//   ....[6]....
        /*15c8*/ 	.word	0x00000530
        /*15cc*/ 	.word	0x000000ff
        /*15d0*/ 	.word	0x00033450
        /*15d4*/ 	.short	0x0100
        /*15d6*/ 	.byte	0x08
	.zero		1


	//   ....[7]....
        /*15d8*/ 	.word	0x00000540
        /*15dc*/ 	.word	0x000000ff
        /*15e0*/ 	.word	0x00033460
        /*15e4*/ 	.short	0x0100
        /*15e6*/ 	.byte	0x08
	.zero		1


	//   ....[8]....
        /*15e8*/ 	.word	0x00000550
        /*15ec*/ 	.word	0x000000ff
        /*15f0*/ 	.word	0x00033458
        /*15f4*/ 	.short	0x0100
        /*15f6*/ 	.byte	0x08
	.zero		1


	//   ....[9]....
        /*15f8*/ 	.word	0x00000560
        /*15fc*/ 	.word	0x000000ff
        /*1600*/ 	.word	0x00033468
        /*1604*/ 	.short	0x0100
        /*1606*/ 	.byte	0x08
	.zero		1


	//   ....[10]....
        /*1608*/ 	.word	0x00000650
        /*160c*/ 	.word	0x000000ff
        /*1610*/ 	.word	0x00033470
        /*1614*/ 	.short	0x0100
        /*1616*/ 	.byte	0x06
	.zero		1


	//   ....[11]....
        /*1618*/ 	.word	0x00000660
        /*161c*/ 	.word	0x000000ff
        /*1620*/ 	.word	0x00033480
        /*1624*/ 	.short	0x0100
        /*1626*/ 	.byte	0x06
	.zero		1


	//   ....[12]....
        /*1628*/ 	.word	0x00000670
        /*162c*/ 	.word	0x000000ff
        /*1630*/ 	.word	0x00033478
        /*1634*/ 	.short	0x0100
        /*1636*/ 	.byte	0x06
	.zero		1


	//   ....[13]....
        /*1638*/ 	.word	0x00000680
        /*163c*/ 	.word	0x000000ff
        /*1640*/ 	.word	0x00033488
        /*1644*/ 	.short	0x0100
        /*1646*/ 	.byte	0x06
	.zero		1


	//   ....[14]....
        /*1648*/ 	.word	0x000007b0
        /*164c*/ 	.word	0x000000ff
        /*1650*/ 	.word	0x00033490
        /*1654*/ 	.short	0x0100
        /*1656*/ 	.byte	0x08
	.zero		1


	//   ....[15]....
        /*1658*/ 	.word	0x000007c0
        /*165c*/ 	.word	0x000000ff
        /*1660*/ 	.word	0x000334a0
        /*1664*/ 	.short	0x0100
        /*1666*/ 	.byte	0x08
	.zero		1


	//   ....[16]....
        /*1668*/ 	.word	0x000007d0
        /*166c*/ 	.word	0x000000ff
        /*1670*/ 	.word	0x00033498
        /*1674*/ 	.short	0x0100
        /*1676*/ 	.byte	0x08
	.zero		1


	//   ....[17]....
        /*1678*/ 	.word	0x000007e0
        /*167c*/ 	.word	0x000000ff
        /*1680*/ 	.word	0x000334a8
        /*1684*/ 	.short	0x0100
        /*1686*/ 	.byte	0x08
	.zero		1


	//   ....[18]....
        /*1688*/ 	.word	0x00000910
        /*168c*/ 	.word	0x000000ff
        /*1690*/ 	.word	0x000334b0
        /*1694*/ 	.short	0x0100
        /*1696*/ 	.byte	0x08
	.zero		1


	//   ....[19]....
        /*1698*/ 	.word	0x00000920
        /*169c*/ 	.word	0x000000ff
        /*16a0*/ 	.word	0x000334c0
        /*16a4*/ 	.short	0x0100
        /*16a6*/ 	.byte	0x08
	.zero		1


	//   ....[20]....
        /*16a8*/ 	.word	0x00000930
        /*16ac*/ 	.word	0x000000ff
        /*16b0*/ 	.word	0x000334b8
        /*16b4*/ 	.short	0x0100
        /*16b6*/ 	.byte	0x08
	.zero		1


	//   ....[21]....
        /*16b8*/ 	.word	0x00000940
        /*16bc*/ 	.word	0x000000ff
        /*16c0*/ 	.word	0x000334c8
        /*16c4*/ 	.short	0x0100
        /*16c6*/ 	.byte	0x08
	.zero		1


	//   ....[22]....
        /*16c8*/ 	.word	0x00003b90
        /*16cc*/ 	.word	0x0000002b
        /*16d0*/ 	.word	0x00033490
        /*16d4*/ 	.short	0x010a
        /*16d6*/ 	.byte	0x3f
	.zero		1


	//   ....[23]....
        /*16d8*/ 	.word	0x00009c10
        /*16dc*/ 	.word	0x0000002b
        /*16e0*/ 	.word	0x00033490
        /*16e4*/ 	.short	0x010a
        /*16e6*/ 	.byte	0x3f
	.zero		1


	//   ....[24]....
        /*16e8*/ 	.word	0x0000fe70
        /*16ec*/ 	.word	0x0000002b
        /*16f0*/ 	.word	0x00033490
        /*16f4*/ 	.short	0x010a
        /*16f6*/ 	.byte	0x3f
	.zero		1


	//   ....[25]....
        /*16f8*/ 	.word	0x00010250
        /*16fc*/ 	.word	0x0000002c
        /*1700*/ 	.word	0x00000000
        /*1704*/ 	.short	0x0101
        /*1706*/ 	.byte	0x3f
	.zero		1


	//   ....[26]....
        /*1708*/ 	.word	0x00010290
        /*170c*/ 	.word	0x0000002b
        /*1710*/ 	.word	0x000334b0
        /*1714*/ 	.short	0x010a
        /*1716*/ 	.byte	0x3f
	.zero		1


	//   ....[27]....
        /*1718*/ 	.word	0x000107b0
        /*171c*/ 	.word	0x0000002b
        /*1720*/ 	.word	0x00000000
        /*1724*/ 	.short	0x0101
        /*1726*/ 	.byte	0x3f
	.zero		1


	//   ....[28]....
        /*1728*/ 	.word	0x00011350
        /*172c*/ 	.word	0x00000010
        /*1730*/ 	.word	0x00033400
        /*1734*/ 	.short	0x010a
        /*1736*/ 	.byte	0x3f
	.zero		1


	//   ....[29]....
        /*1738*/ 	.word	0x000113a0
        /*173c*/ 	.word	0x00000010
        /*1740*/ 	.word	0x00033400
        /*1744*/ 	.short	0x010a
        /*1746*/ 	.byte	0x3f
	.zero		1


	//   ....[30]....
        /*1748*/ 	.word	0x00011c30
        /*174c*/ 	.word	0x00000010
        /*1750*/ 	.word	0x00033400
        /*1754*/ 	.short	0x010a
        /*1756*/ 	.byte	0x3f
	.zero		1


	//   ....[31]....
        /*1758*/ 	.word	0x000150b0
        /*175c*/ 	.word	0x00000010
        /*1760*/ 	.word	0x00033400
        /*1764*/ 	.short	0x010a
        /*1766*/ 	.byte	0x3f
	.zero		1


	//   ....[32]....
        /*1768*/ 	.word	0x00018230
        /*176c*/ 	.word	0x00000000
        /*1770*/ 	.word	0x00033430
        /*1774*/ 	.short	0x010a
        /*1776*/ 	.byte	0x3f
	.zero		1


	//   ....[33]....
        /*1778*/ 	.word	0x000182b0
        /*177c*/ 	.word	0x00000000
        /*1780*/ 	.word	0x00033430
        /*1784*/ 	.short	0x010a
        /*1786*/ 	.byte	0x3f
	.zero		1


	//   ....[34]....
        /*1788*/ 	.word	0x0001b210
        /*178c*/ 	.word	0x0000001b
        /*1790*/ 	.word	0x00000000
        /*1794*/ 	.short	0x0101
        /*1796*/ 	.byte	0x3f
	.zero		1


	//   ....[35]....
        /*1798*/ 	.word	0x0001c660
        /*179c*/ 	.word	0x0000000b
        /*17a0*/ 	.word	0x00033430
        /*17a4*/ 	.short	0x010a
        /*17a6*/ 	.byte	0x3f
	.zero		1


	//   ....[36]....
        /*17a8*/ 	.word	0x0001c6b0
        /*17ac*/ 	.word	0x0000000b
        /*17b0*/ 	.word	0x00033430
        /*17b4*/ 	.short	0x010a
        /*17b6*/ 	.byte	0x3f
	.zero		1


	//   ....[37]....
        /*17b8*/ 	.word	0x0001d7b0
        /*17bc*/ 	.word	0x0000000a
        /*17c0*/ 	.word	0x00033450
        /*17c4*/ 	.short	0x010a
        /*17c6*/ 	.byte	0x3f
	.zero		1


	//   ....[38]....
        /*17c8*/ 	.word	0x0001d7f0
        /*17cc*/ 	.word	0x0000000a
        /*17d0*/ 	.word	0x00033450
        /*17d4*/ 	.short	0x010a
        /*17d6*/ 	.byte	0x3f
	.zero		1


	//   ....[39]....
        /*17d8*/ 	.word	0x0001f500
        /*17dc*/ 	.word	0x000000c2
        /*17e0*/ 	.word	0x00000000
        /*17e4*/ 	.short	0x0101
        /*17e6*/ 	.byte	0x3f
	.zero		1


	//   ....[40]....
        /*17e8*/ 	.word	0x0001fce0
        /*17ec*/ 	.word	0x00000007
        /*17f0*/ 	.word	0x00000000
        /*17f4*/ 	.short	0x0101
        /*17f6*/ 	.byte	0x3f
	.zero		1


	//   ....[41]....
        /*17f8*/ 	.word	0x00020510
        /*17fc*/ 	.word	0x00000008
        /*1800*/ 	.word	0x00033450
        /*1804*/ 	.short	0x010a
        /*1806*/ 	.byte	0x3f
	.zero		1


	//   ....[42]....
        /*1808*/ 	.word	0x00020590
        /*180c*/ 	.word	0x00000008
        /*1810*/ 	.word	0x00033450
        /*1814*/ 	.short	0x010a
        /*1816*/ 	.byte	0x3f
	.zero		1


	//   ....[43]....
        /*1818*/ 	.word	0x00020b80
        /*181c*/ 	.word	0x00000010
        /*1820*/ 	.word	0x00000000
        /*1824*/ 	.short	0x0101
        /*1826*/ 	.byte	0x3f
	.zero		1


	//   ....[44]....
        /*1828*/ 	.word	0x00023b60
        /*182c*/ 	.word	0x00000000
        /*1830*/ 	.word	0x00000000
        /*1834*/ 	.short	0x0101
        /*1836*/ 	.byte	0x3f
	.zero		1


	//   ....[45]....
        /*1838*/ 	.word	0x000242e0
        /*183c*/ 	.word	0x00000024
        /*1840*/ 	.word	0x00000000
        /*1844*/ 	.short	0x0101
        /*1846*/ 	.byte	0x3f
	.zero		1


	//   ....[46]....
        /*1848*/ 	.word	0x000285a0
        /*184c*/ 	.word	0x00000012
        /*1850*/ 	.word	0x00033420
        /*1854*/ 	.short	0x010a
        /*1856*/ 	.byte	0x3f
	.zero		1


	//   ....[47]....
        /*1858*/ 	.word	0x00028670
        /*185c*/ 	.word	0x00000006
        /*1860*/ 	.word	0x000334a0
        /*1864*/ 	.short	0x010a
        /*1866*/ 	.byte	0x3f
	.zero		1


	//   ....[48]....
        /*1868*/ 	.word	0x00028ab0
        /*186c*/ 	.word	0x00000006
        /*1870*/ 	.word	0x000334c0
        /*1874*/ 	.short	0x010a
        /*1876*/ 	.byte	0x3f
	.zero		1


	//   ....[49]....
        /*1878*/ 	.word	0x00029040
        /*187c*/ 	.word	0x00000007
        /*1880*/ 	.word	0x000334a0
        /*1884*/ 	.short	0x010a
        /*1886*/ 	.byte	0x3f
	.zero		1


	//   ....[50]....
        /*1888*/ 	.word	0x00029470
        /*188c*/ 	.word	0x00000007
        /*1890*/ 	.word	0x000334c0
        /*1894*/ 	.short	0x010a
        /*1896*/ 	.byte	0x3f
	.zero		1


	//   ....[51]....
        /*1898*/ 	.word	0x0002a660
        /*189c*/ 	.word	0x00000002
        /*18a0*/ 	.word	0x00033480
        /*18a4*/ 	.short	0x010a
        /*18a6*/ 	.byte	0x3f
	.zero		1


	//   ....[52]....
        /*18a8*/ 	.word	0x0002a8b0
        /*18ac*/ 	.word	0x00000002
        /*18b0*/ 	.word	0x00033440
        /*18b4*/ 	.short	0x010a
        /*18b6*/ 	.byte	0x3f
	.zero		1


	//   ....[53]....
        /*18b8*/ 	.word	0x0002b4c0
        /*18bc*/ 	.word	0x00000012
        /*18c0*/ 	.word	0x00033400
        /*18c4*/ 	.short	0x0107
        /*18c6*/ 	.byte	0x3f
	.zero		1


	//   ....[54]....
        /*18c8*/ 	.word	0x0002b5c0
        /*18cc*/ 	.word	0x00000012
        /*18d0*/ 	.word	0x00033400
        /*18d4*/ 	.short	0x0101
        /*18d6*/ 	.byte	0x3f
	.zero		1


	//   ....[55]....
        /*18d8*/ 	.word	0x0002b5e0
        /*18dc*/ 	.word	0x00000012
        /*18e0*/ 	.word	0x00033420
        /*18e4*/ 	.short	0x010a
        /*18e6*/ 	.byte	0x3f
	.zero		1


	//   ....[56]....
        /*18e8*/ 	.word	0x0002b900
        /*18ec*/ 	.word	0x00000006
        /*18f0*/ 	.word	0x00033480
        /*18f4*/ 	.short	0x010a
        /*18f6*/ 	.byte	0x3f
	.zero		1


	//   ....[57]....
        /*18f8*/ 	.word	0x0002bd60
        /*18fc*/ 	.word	0x00000006
        /*1900*/ 	.word	0x00033440
        /*1904*/ 	.short	0x010a
        /*1906*/ 	.byte	0x3f
	.zero		1


	//   ....[58]....
        /*1908*/ 	.word	0x0002c210
        /*190c*/ 	.word	0x00000003
        /*1910*/ 	.word	0x00033470
        /*1914*/ 	.short	0x010a
        /*1916*/ 	.byte	0x3f
	.zero		1


	//   ....[59]....
        /*1918*/ 	.word	0x0002c280
        /*191c*/ 	.word	0x00000003
        /*1920*/ 	.word	0x00033460
        /*1924*/ 	.short	0x010a
        /*1926*/ 	.byte	0x3f
	.zero		1


	//   ....[60]....
        /*1928*/ 	.word	0x0002cdf0
        /*192c*/ 	.word	0x00000003
        /*1930*/ 	.word	0x00033450
        /*1934*/ 	.short	0x0101
        /*1936*/ 	.byte	0x3f
	.zero		1


	//   ....[61]....
        /*1938*/ 	.word	0x0002ce70
        /*193c*/ 	.word	0x00000003
        /*1940*/ 	.word	0x00000000
        /*1944*/ 	.short	0x0101
        /*1946*/ 	.byte	0x3f
	.zero		1


	//   ....[62]....
        /*1948*/ 	.word	0x0002d0b0
        /*194c*/ 	.word	0x00000000
        /*1950*/ 	.word	0x00033470
        /*1954*/ 	.short	0x010a
        /*1956*/ 	.byte	0x3f
	.zero		1


	//   ....[63]....
        /*1958*/ 	.word	0x0002d120
        /*195c*/ 	.word	0x00000000
        /*1960*/ 	.word	0x00033460
        /*1964*/ 	.short	0x010a
        /*1966*/ 	.byte	0x3f
	.zero		1


	//   ....[64]....
        /*1968*/ 	.word	0x0002dd30
        /*196c*/ 	.word	0x00000000
        /*1970*/ 	.word	0x00033450
        /*1974*/ 	.short	0x0101
        /*1976*/ 	.byte	0x3f
	.zero		1


	//   ....[65]....
        /*1978*/ 	.word	0x0002dd80
        /*197c*/ 	.word	0x00000000
        /*1980*/ 	.word	0x00000000
        /*1984*/ 	.short	0x0101
        /*1986*/ 	.byte	0x3f
	.zero		1


	//   ....[66]....
        /*1988*/ 	.word	0x0002ec50
        /*198c*/ 	.word	0x00000000
        /*1990*/ 	.word	0x00033420
        /*1994*/ 	.short	0x010a
        /*1996*/ 	.byte	0x3f
	.zero		1


	//   ....[67]....
        /*1998*/ 	.word	0x0002ee00
        /*199c*/ 	.word	0x00000006
        /*19a0*/ 	.word	0x00000000
        /*19a4*/ 	.short	0x010a
        /*19a6*/ 	.byte	0x3f
	.zero		1


	//   ....[68]....
        /*19a8*/ 	.word	0x0002ee70
        /*19ac*/ 	.word	0x00000007
        /*19b0*/ 	.word	0x00000000
        /*19b4*/ 	.short	0x010a
        /*19b6*/ 	.byte	0x3f
	.zero		1


	//   ....[69]....
        /*19b8*/ 	.word	0x0002eed0
        /*19bc*/ 	.word	0x00000004
        /*19c0*/ 	.word	0x00033460
        /*19c4*/ 	.short	0x010a
        /*19c6*/ 	.byte	0x3f
	.zero		1


	//   ....[70]....
        /*19c8*/ 	.word	0x0002ef20
        /*19cc*/ 	.word	0x00000003
        /*19d0*/ 	.word	0x00033460
        /*19d4*/ 	.short	0x010a
        /*19d6*/ 	.byte	0x3f
	.zero		1


	//   ....[71]....
        /*19d8*/ 	.word	0x0002ef60
        /*19dc*/ 	.word	0x00000004
        /*19e0*/ 	.word	0x00033480
        /*19e4*/ 	.short	0x010a
        /*19e6*/ 	.byte	0x3f
	.zero		1


	//   ....[72]....
        /*19e8*/ 	.word	0x0002ef80
        /*19ec*/ 	.word	0x00000003
        /*19f0*/ 	.word	0x00033480
        /*19f4*/ 	.short	0x010a
        /*19f6*/ 	.byte	0x3f
	.zero		1


	//   ....[73]....
        /*19f8*/ 	.word	0x0002efe0
        /*19fc*/ 	.word	0x0000002b
        /*1a00*/ 	.word	0x00033490
        /*1a04*/ 	.short	0x010a
        /*1a06*/ 	.byte	0x3f
	.zero		1


	//   ....[74]....
        /*1a08*/ 	.word	0x0002f030
        /*1a0c*/ 	.word	0x0000002b
        /*1a10*/ 	.word	0x00033490
        /*1a14*/ 	.short	0x010a
        /*1a16*/ 	.byte	0x3f
	.zero		1


	//   ....[75]....
        /*1a18*/ 	.word	0x0002f080
        /*1a1c*/ 	.word	0x0000002b
        /*1a20*/ 	.word	0x00033490
        /*1a24*/ 	.short	0x010a
        /*1a26*/ 	.byte	0x3f
	.zero		1


	//   ....[76]....
        /*1a28*/ 	.word	0x0002f0d0
        /*1a2c*/ 	.word	0x0000002b
        /*1a30*/ 	.word	0x000334b0
        /*1a34*/ 	.short	0x010a
        /*1a36*/ 	.byte	0x3f
	.zero		1


	//   ....[77]....
        /*1a38*/ 	.word	0x0002f380
        /*1a3c*/ 	.word	0x00000010
        /*1a40*/ 	.word	0x00033400
        /*1a44*/ 	.short	0x010a
        /*1a46*/ 	.byte	0x3f
	.zero		1


	//   ....[78]....
        /*1a48*/ 	.word	0x0002f5a0
        /*1a4c*/ 	.word	0x00000010
        /*1a50*/ 	.word	0x00033400
        /*1a54*/ 	.short	0x010a
        /*1a56*/ 	.byte	0x3f
	.zero		1


	//   ....[79]....
        /*1a58*/ 	.word	0x0002f5f0
        /*1a5c*/ 	.word	0x00000000
        /*1a60*/ 	.word	0x00033430
        /*1a64*/ 	.short	0x010a
        /*1a66*/ 	.byte	0x3f
	.zero		1


	//   ....[80]....
        /*1a68*/ 	.word	0x0002f640
        /*1a6c*/ 	.word	0x0000000b
        /*1a70*/ 	.word	0x00033430
        /*1a74*/ 	.short	0x010a
        /*1a76*/ 	.byte	0x3f
	.zero		1


	//   ....[81]....
        /*1a78*/ 	.word	0x0002f690
        /*1a7c*/ 	.word	0x0000000a
        /*1a80*/ 	.word	0x00033450
        /*1a84*/ 	.short	0x010a
        /*1a86*/ 	.byte	0x3f
	.zero		1


	//   ....[82]....
        /*1a88*/ 	.word	0x0002f6e0
        /*1a8c*/ 	.word	0x00000008
        /*1a90*/ 	.word	0x00033450
        /*1a94*/ 	.short	0x010a
        /*1a96*/ 	.byte	0x3f
	.zero		1


	//   ....[83]....
        /*1a98*/ 	.word	0x00032fa0
        /*1a9c*/ 	.word	0x00000012
        /*1aa0*/ 	.word	0x00033420
        /*1aa4*/ 	.short	0x010a
        /*1aa6*/ 	.byte	0x3f
	.zero		1


	//   ....[84]....
        /*1aa8*/ 	.word	0x00032ff0
        /*1aac*/ 	.word	0x00000006
        /*1ab0*/ 	.word	0x000334a0
        /*1ab4*/ 	.short	0x010a
        /*1ab6*/ 	.byte	0x3f
	.zero		1


	//   ....[85]....
        /*1ab8*/ 	.word	0x00033040
        /*1abc*/ 	.word	0x00000006
        /*1ac0*/ 	.word	0x000334c0
        /*1ac4*/ 	.short	0x010a
        /*1ac6*/ 	.byte	0x3f
	.zero		1


	//   ....[86]....
        /*1ac8*/ 	.word	0x00033090
        /*1acc*/ 	.word	0x00000007
        /*1ad0*/ 	.word	0x000334a0
        /*1ad4*/ 	.short	0x010a
        /*1ad6*/ 	.byte	0x3f
	.zero		1


	//   ....[87]....
        /*1ad8*/ 	.word	0x000330e0
        /*1adc*/ 	.word	0x00000007
        /*1ae0*/ 	.word	0x000334c0
        /*1ae4*/ 	.short	0x010a
        /*1ae6*/ 	.byte	0x3f
	.zero		1


	//   ....[88]....
        /*1ae8*/ 	.word	0x00033280
        /*1aec*/ 	.word	0x00000002
        /*1af0*/ 	.word	0x00033480
        /*1af4*/ 	.short	0x010a
        /*1af6*/ 	.byte	0x3f
	.zero		1


	//   ....[89]....
        /*1af8*/ 	.word	0x000332d0
        /*1afc*/ 	.word	0x00000002
        /*1b00*/ 	.word	0x00033440
        /*1b04*/ 	.short	0x010a
        /*1b06*/ 	.byte	0x3f
	.zero		1


	//   ....[90]....
        /*1b08*/ 	.word	0x000338d0
        /*1b0c*/ 	.word	0x00000012
        /*1b10*/ 	.word	0x00033420
        /*1b14*/ 	.short	0x010a
        /*1b16*/ 	.byte	0x3f
	.zero		1


	//   ....[91]....
        /*1b18*/ 	.word	0x00033920
        /*1b1c*/ 	.word	0x00000006
        /*1b20*/ 	.word	0x00033480
        /*1b24*/ 	.short	0x010a
        /*1b26*/ 	.byte	0x3f
	.zero		1


	//   ....[92]....
        /*1b28*/ 	.word	0x00033970
        /*1b2c*/ 	.word	0x00000006
        /*1b30*/ 	.word	0x00033440
        /*1b34*/ 	.short	0x010a
        /*1b36*/ 	.byte	0x3f
	.zero		1


	//   ....[93]....
        /*1b38*/ 	.word	0x000339c0
        /*1b3c*/ 	.word	0x00000003
        /*1b40*/ 	.word	0x00033470
        /*1b44*/ 	.short	0x010a
        /*1b46*/ 	.byte	0x3f
	.zero		1


	//   ....[94]....
        /*1b48*/ 	.word	0x00033a10
        /*1b4c*/ 	.word	0x00000003
        /*1b50*/ 	.word	0x00033460
        /*1b54*/ 	.short	0x010a
        /*1b56*/ 	.byte	0x3f
	.zero		1


	//   ....[95]....
        /*1b58*/ 	.word	0x00033a60
        /*1b5c*/ 	.word	0x00000000
        /*1b60*/ 	.word	0x00033470
        /*1b64*/ 	.short	0x010a
        /*1b66*/ 	.byte	0x3f
	.zero		1


	//   ....[96]....
        /*1b68*/ 	.word	0x00033ab0
        /*1b6c*/ 	.word	0x00000000
        /*1b70*/ 	.word	0x00033460
        /*1b74*/ 	.short	0x010a
        /*1b76*/ 	.byte	0x3f
	.zero		1


	//   ....[97]....
        /*1b78*/ 	.word	0x000345f0
        /*1b7c*/ 	.word	0x00000000
        /*1b80*/ 	.word	0x00033420
        /*1b84*/ 	.short	0x010a
        /*1b86*/ 	.byte	0x3f
	.zero		1


	//   ....[98]....
        /*1b88*/ 	.word	0x00034790
        /*1b8c*/ 	.word	0x00000006
        /*1b90*/ 	.word	0x00000000
        /*1b94*/ 	.short	0x010a
        /*1b96*/ 	.byte	0x3f
	.zero		1


	//   ....[99]....
        /*1b98*/ 	.word	0x000347e0
        /*1b9c*/ 	.word	0x00000007
        /*1ba0*/ 	.word	0x00000000
        /*1ba4*/ 	.short	0x010a
        /*1ba6*/ 	.byte	0x3f
	.zero		1


	//   ....[100]....
        /*1ba8*/ 	.word	0x00034830
        /*1bac*/ 	.word	0x00000004
        /*1bb0*/ 	.word	0x00033460
        /*1bb4*/ 	.short	0x010a
        /*1bb6*/ 	.byte	0x3f
	.zero		1


	//   ....[101]....
        /*1bb8*/ 	.word	0x00034880
        /*1bbc*/ 	.word	0x00000003
        /*1bc0*/ 	.word	0x00033460
        /*1bc4*/ 	.short	0x010a
        /*1bc6*/ 	.byte	0x3f
	.zero		1


	//   ....[102]....
        /*1bc8*/ 	.word	0x000348d0
        /*1bcc*/ 	.word	0x00000004
        /*1bd0*/ 	.word	0x00033480
        /*1bd4*/ 	.short	0x010a
        /*1bd6*/ 	.byte	0x3f
	.zero		1


	//----- nvinfo : EIATTR_NUM_MBARRIERS
	.align		4
.L_669:
        /*1bd8*/ 	.byte	0x03, 0x38
        /*1bda*/ 	.short	0x0016


	//----- nvinfo : EIATTR_EXIT_INSTR_OFFSETS
	.align		4
        /*1bdc*/ 	.byte	0x04, 0x1c
        /*1bde*/ 	.short	(.L_671 - .L_670)


	//   ....[0]....
.L_670:
        /*1be0*/ 	.word	0x0002efd0


	//----- nvinfo : EIATTR_MAX_THREADS
	.align		4
.L_671:
        /*1be4*/ 	.byte	0x04, 0x05
        /*1be6*/ 	.short	(.L_673 - .L_672)
.L_672:
        /*1be8*/ 	.word	0x00000180
        /*1bec*/ 	.word	0x00000001
        /*1bf0*/ 	.word	0x00000001


	//----- nvinfo : EIATTR_CRS_STACK_SIZE
	.align		4
.L_673:
        /*1bf4*/ 	.byte	0x04, 0x1e
        /*1bf6*/ 	.short	(.L_675 - .L_674)
.L_674:
        /*1bf8*/ 	.word	0x00000000


	//----- nvinfo : EIATTR_CBANK_PARAM_SIZE
	.align		4
.L_675:
        /*1bfc*/ 	.byte	0x03, 0x19
        /*1bfe*/ 	.short	0x0af0


	//----- nvinfo : EIATTR_PARAM_CBANK
	.align		4
        /*1c00*/ 	.byte	0x04, 0x0a
        /*1c02*/ 	.short	(.L_677 - .L_676)
	.align		4
.L_676:
        /*1c04*/ 	.word	index@(.nv.constant0._ZN7cutlass13device_kernelIN5flash11enable_sm90INS1_16FlashAttnFwdSm90INS1_25CollectiveMainloopFwdSm90ILi2EN4cute5tupleIJNS5_1CILi1EEES8_S8_EEENS6_IJNS7_ILi128EEENS7_ILi160EEENS7_ILi192EEEEEELi192ENS_12float_e4m3_tEfNS_4arch4Sm90ELb0ELb0ELb1ELb1ELb0ELb1ELb0ELb1ELb1ELb1ELb1ELb0EEENS1_21CollectiveEpilogueFwdINS6_IJSA_SC_SB_EEES9_NS_10bfloat16_tESG_Li256ELb1ELb1ELb1ELb1EEENS1_36VarlenDynamicPersistentTileSchedulerILi128ELi160ELi256ELi128ELb1ELb1ELb1ELb0ELb1ELb1EEEEEEEEEvNT_6ParamsE)
        /*1c08*/ 	.short	0x0210
        /*1c0a*/ 	.short	0x0af0


	//----- nvinfo : EIATTR_SW_WAR
	.align		4
.L_677:
        /*1c0c*/ 	.byte	0x04, 0x36
        /*1c0e*/ 	.short	(.L_679 - .L_678)
.L_678:
        /*1c10*/ 	.word	0x00000008
.L_679:


//--------------------- .nv.info._ZN7cutlass13device_kernelIN5flash11enable_sm90INS1_16FlashAttnFwdSm90INS1_25CollectiveMainloopFwdSm90ILi2EN4cute5tupleIJNS5_1CILi1EEES8_S8_EEENS6_IJNS7_ILi128EEESA_NS7_ILi192EEEEEELi192ENS_12float_e4m3_tEfNS_4arch4Sm90ELb0ELb1ELb1ELb0ELb0ELb0ELb0ELb1ELb1ELb1ELb1ELb0EEENS1_21CollectiveEpilogueFwdINS6_IJSA_SB_SA_EEES9_NS_10bfloat16_tESF_Li256ELb0ELb1ELb1ELb1EEENS1_19SingleTileSchedulerILb0ELb1ELb1ELi128EEEEEEEEEvNT_6ParamsE --------------------------
	.section	.nv.info._ZN7cutlass13device_kernelIN5flash11enable_sm90INS1_16FlashAttnFwdSm90INS1_25CollectiveMainloopFwdSm90ILi2EN4cute5tupleIJNS5_1CILi1EEES8_S8_EEENS6_IJNS7_ILi128EEESA_NS7_ILi192EEEEEELi192ENS_12float_e4m3_tEfNS_4arch4Sm90ELb0ELb1ELb1ELb0ELb0ELb0ELb0ELb1ELb1ELb1ELb1ELb0EEENS1_21CollectiveEpilogueFwdINS6_IJSA_SB_SA_EEES9_NS_10bfloat16_tESF_Li256ELb0ELb1ELb1ELb1EEENS1_19SingleTileSchedulerILb0ELb1ELb1ELi128EEEEEEEEEvNT_6ParamsE,"",@"SHT_CUDA_INFO"
	.sectionflags	@""
	.align	4


	//----- nvinfo : EIATTR_CUDA_API_VERSION
	.align		4
        /*0000*/ 	.byte	0x04, 0x37
        /*0002*/ 	.short	(.L_681 - .L_680)
.L_680:
        /*0004*/ 	.word	0x00000082


	//----- nvinfo : EIATTR_KPARAM_INFO
	.align		4
.L_681:
        /*0008*/ 	.byte	0x04, 0x17
        /*000a*/ 	.short	(.L_683 - .L_682)
.L_682:
        /*000c*/ 	.word	0x00000000
        /*0010*/ 	.short	0x0000
        /*0012*/ 	.short	0x0070
        /*0014*/ 	.byte	0x00, 0xf0, 0x01, 0x28


	//----- nvinfo : EIATTR_SPARSE_MMA_MASK
	.align		4
.L_683:
        /*0018*/ 	.byte	0x03, 0x50
        /*001a*/ 	.short	0x0000


	//----- nvinfo : EIATTR_MAXREG_COUNT
	.align		4
        /*001c*/ 	.byte	0x03, 0x1b
        /*001e*/ 	.short	0x00a8


	//----- nvinfo : EIATTR_NUM_BARRIERS
	.align		4
        /*0020*/ 	.byte	0x02, 0x4c
        /*0022*/ 	.byte	0x10
	.zero		1


	//----- nvinfo : EIATTR_EXTERNS
	.align		4
        /*0024*/ 	.byte	0x04, 0x0f
        /*0026*/ 	.short	(.L_685 - .L_684)


	//   ....[0]....
	.align		4
.L_684:
        /*0028*/ 	.word	index@(__assertfail)


	//----- nvinfo : EIATTR_ANNOTATIONS
	.align		4
.L_685:
        /*002c*/ 	.byte	0x04, 0x55
        /*002e*/ 	.short	(.L_687 - .L_686)


	//   ....[0]....
.L_686:
        /* <DEDUP_REMOVED lines=9> */


	//----- nvinfo : EIATTR_MERCURY_ISA_VERSION
	.align		4
.L_687:
        /*00b0*/ 	.byte	0x03, 0x5f
        /*00b2*/ 	.short	0x0101


	//----- nvinfo : EIATTR_INT_WARP_WIDE_INSTR_OFFSETS
	.align		4
        /*00b4*/ 	.byte	0x04, 0x31
        /*00b6*/ 	.short	(.L_689 - .L_688)


	//   ....[0]....
.L_688:
        /*00b8*/ 	.word	0x00000130


	//   ....[1]....
        /*00bc*/ 	.word	0x00000170


	//   ....[2]....
        /*00c0*/ 	.word	0x000001e0


	//----- nvinfo : EIATTR_COOP_GROUP_MASK_REGIDS
	.align		4
.L_689:
        /*00c4*/ 	.byte	0x04, 0x29
        /*00c6*/ 	.short	(.L_691 - .L_690)


	//   ....[0]....
.L_690:
        /*00c8*/ 	.word	0xffffffff


	//   ....[1]....
        /*00cc*/ 	.word	0xffffffff


	//   ....[2]....
        /*00d0*/ 	.word	0xffffffff


	//   ....[3]....
        /*00d4*/ 	.word	0xffffffff


	//   ....[4]....
        /*00d8*/ 	.word	0xffffffff


	//   ....[5]....
        /*00dc*/ 	.word	0xffffffff


	//   ....[6]....
        /*00e0*/ 	.word	0xffffffff


	//   ....[7]....
        /*00e4*/ 	.word	0xffffffff


	//   ....[8]....
        /*00e8*/ 	.word	0xffffffff


	//   ....[9]....
        /*00ec*/ 	.word	0xffffffff


	//   ....[10]....
        /*00f0*/ 	.word	0xffffffff


	//   ....[11]....
        /*00f4*/ 	.word	0xffffffff


	//   ....[12]....
        /*00f8*/ 	.word	0xffffffff


	//   ....[13]....
        /*00fc*/ 	.word	0xffffffff


	//   ....[14]....
        /*0100*/ 	.word	0xffffffff


	//   ....[15]....
        /*0104*/ 	.word	0xffffffff


	//   ....[16]....
        /*0108*/ 	.word	0xffffffff


	//   ....[17]....
        /*010c*/ 	.word	0xffffffff


	//   ....[18]....
        /*0110*/ 	.word	0xffffffff


	//   ....[19]....
        /*0114*/ 	.word	0xffffffff


	//   ....[20]....
        /*0118*/ 	.word	0xffffffff


	//   ....[21]....
        /*011c*/ 	.word	0xffffffff


	//   ....[22]....
        /*0120*/ 	.word	0xffffffff


	//   ....[23]....
        /*0124*/ 	.word	0xffffffff


	//   ....[24]....
        /*0128*/ 	.word	0xffffffff


	//   ....[25]....
        /*012c*/ 	.word	0xffffffff


	//   ....[26]....
        /*0130*/ 	.word	0xffffffff


	//   ....[27]....
        /*0134*/ 	.word	0xffffffff


	//   ....[28]....
        /*0138*/ 	.word	0xffffffff


	//   ....[29]....
        /*013c*/ 	.word	0xffffffff


	//   ....[30]....
        /*0140*/ 	.word	0xffffffff


	//   ....[31]....
        /*0144*/ 	.word	0xffffffff


	//   ....[32]....
        /*0148*/ 	.word	0xffffffff


	//   ....[33]....
        /*014c*/ 	.word	0xffffffff


	//   ....[34]....
        /*0150*/ 	.word	0xffffffff


	//   ....[35]....
        /*0154*/ 	.word	0xffffffff


	//   ....[36]....
        /*0158*/ 	.word	0xffffffff


	//   ....[37]....
        /*015c*/ 	.word	0xffffffff


	//   ....[38]....
        /*0160*/ 	.word	0xffffffff


	//   ....[39]....
        /*0164*/ 	.word	0xffffffff


	//   ....[40]....
        /*0168*/ 	.word	0xffffffff


	//   ....[41]....
        /*016c*/ 	.word	0xffffffff


	//   ....[42]....
        /*0170*/ 	.word	0xffffffff


	//   ....[43]....
        /*0174*/ 	.word	0xffffffff


	//   ....[44]....
        /*0178*/ 	.word	0xffffffff


	//   ....[45]....
        /*017c*/ 	.word	0xffffffff


	//   ....[46]....
        /*0180*/ 	.word	0xffffffff


	//   ....[47]....
        /*0184*/ 	.word	0xffffffff


	//   ....[48]....
        /*0188*/ 	.word	0xffffffff


	//   ....[49]....
        /*018c*/ 	.word	0xffffffff


	//   ....[50]....
        /*0190*/ 	.word	0xffffffff


	//   ....[51]....
        /*0194*/ 	.word	0xffffffff


	//   ....[52]....
        /*0198*/ 	.word	0xffffffff


	//   ....[53]....
        /*019c*/ 	.word	0xffffffff


	//   ....[54]....
        /*01a0*/ 	.word	0xffffffff


	//   ....[55]....
        /*01a4*/ 	.word	0xffffffff


	//   ....[56]....
        /*01a8*/ 	.word	0xffffffff


	//   ....[57]....
        /*01ac*/ 	.word	0xffffffff


	//   ....[58]....
        /*01b0*/ 	.word	0xffffffff


	//   ....[59]....
        /*01b4*/ 	.word	0xffffffff


	//   ....[60]....
        /*01b8*/ 	.word	0xffffffff


	//   ....[61]....
        /*01bc*/ 	.word	0xffffffff


	//   ....[62]....
        /*01c0*/ 	.word	0xffffffff


	//   ....[63]....
        /*01c4*/ 	.word	0xffffffff


	//   ....[64]....
        /*01c8*/ 	.word	0xffffffff


	//   ....[65]....
        /*01cc*/ 	.word	0xffffffff


	//   ....[66]....
        /*01d0*/ 	.word	0xffffffff


	//   ....[67]....
        /*01d4*/ 	.word	0xffffffff


	//   ....[68]....
        /*01d8*/ 	.word	0xffffffff


	//   ....[69]....
        /*01dc*/ 	.word	0xffffffff


	//   ....[70]....
        /*01e0*/ 	.word	0xffffffff


	//   ....[71]....
        /*01e4*/ 	.word	0xffffffff


	//   ....[72]....
        /*01e8*/ 	.word	0xffffffff


	//   ....[73]....
        /*01ec*/ 	.word	0xffffffff


	//   ....[74]....
        /*01f0*/ 	.word	0xffffffff


	//   ....[75]....
        /*01f4*/ 	.word	0xffffffff


	//   ....[76]....
        /*01f8*/ 	.word	0xffffffff


	//   ....[77]....
        /*01fc*/ 	.word	0xffffffff


	//   ....[78]....
        /*0200*/ 	.word	0xffffffff


	//   ....[79]....
        /*0204*/ 	.word	0xffffffff


	//   ....[80]....
        /*0208*/ 	.word	0xffffffff


	//   ....[81]....
        /*020c*/ 	.word	0xffffffff


	//   ....[82]....
        /*0210*/ 	.word	0xffffffff


	//   ....[83]....
        /*0214*/ 	.word	0xffffffff


	//   ....[84]....
        /*0218*/ 	.word	0xffffffff


	//   ....[85]....
        /*021c*/ 	.word	0xffffffff


	//   ....[86]....
        /*0220*/ 	.word	0xffffffff


	//   ....[87]....
        /*0224*/ 	.word	0xffffffff


	//   ....[88]....
        /*0228*/ 	.word	0xffffffff


	//   ....[89]....
        /*022c*/ 	.word	0xffffffff


	//   ....[90]....
        /*0230*/ 	.word	0xffffffff


	//   ....[91]....
        /*0234*/ 	.word	0xffffffff


	//   ....[92]....
        /*0238*/ 	.word	0xffffffff


	//   ....[93]....
        /*023c*/ 	.word	0xffffffff


	//   ....[94]....
        /*0240*/ 	.word	0xffffffff


	//   ....[95]....
        /*0244*/ 	.word	0xffffffff


	//   ....[96]....
        /*0248*/ 	.word	0xffffffff


	//   ....[97]....
        /*024c*/ 	.word	0xffffffff


	//   ....[98]....
        /*0250*/ 	.word	0xffffffff


	//   ....[99]....
        /*0254*/ 	.word	0xffffffff


	//   ....[100]....
        /*0258*/ 	.word	0xffffffff


	//   ....[101]....
        /*025c*/ 	.word	0xffffffff


	//   ....[102]....
        /*0260*/ 	.word	0xffffffff


	//   ....[103]....
        /*0264*/ 	.word	0xffffffff


	//   ....[104]....
        /*0268*/ 	.word	0xffffffff


	//   ....[105]....
        /*026c*/ 	.word	0xffffffff


	//   ....[106]....
        /*0270*/ 	.word	0xffffffff


	//   ....[107]....
        /*0274*/ 	.word	0xffffffff


	//   ....[108]....
        /*0278*/ 	.word	0xffffffff


	//   ....[109]....
        /*027c*/ 	.word	0xffffffff


	//   ....[110]....
        /*0280*/ 	.word	0xffffffff


	//   ....[111]....
        /*0284*/ 	.word	0xffffffff


	//   ....[112]....
        /*0288*/ 	.word	0xffffffff


	//   ....[113]....
        /*028c*/ 	.word	0xffffffff


	//   ....[114]....
        /*0290*/ 	.word	0xffffffff


	//   ....[115]....
        /*0294*/ 	.word	0xffffffff


	//   ....[116]....
        /*0298*/ 	.word	0xffffffff


	//   ....[117]....
        /*029c*/ 	.word	0xffffffff


	//   ....[118]....
        /*02a0*/ 	.word	0xffffffff


	//   ....[119]....
        /*02a4*/ 	.word	0xffffffff


	//   ....[120]....
        /*02a8*/ 	.word	0xffffffff


	//   ....[121]....
        /*02ac*/ 	.word	0xffffffff


	//   ....[122]....
        /*02b0*/ 	.word	0xffffffff


	//   ....[123]....
        /*02b4*/ 	.word	0xffffffff


	//   ....[124]....
        /*02b8*/ 	.word	0xffffffff


	//   ....[125]....
        /*02bc*/ 	.word	0xffffffff


	//   ....[126]....
        /*02c0*/ 	.word	0xffffffff


	//   ....[127]....
        /*02c4*/ 	.word	0xffffffff


	//   ....[128]....
        /*02c8*/ 	.word	0xffffffff


	//   ....[129]....
        /*02cc*/ 	.word	0xffffffff


	//   ....[130]....
        /*02d0*/ 	.word	0xffffffff


	//   ....[131]....
        /*02d4*/ 	.word	0xffffffff


	//   ....[132]....
        /*02d8*/ 	.word	0xffffffff


	//   ....[133]....
        /*02dc*/ 	.word	0xffffffff


	//   ....[134]....
        /*02e0*/ 	.word	0xffffffff


	//   ....[135]....
        /*02e4*/ 	.word	0xffffffff


	//   ....[136]....
        /*02e8*/ 	.word	0xffffffff


	//   ....[137]....
        /*02ec*/ 	.word	0xffffffff


	//   ....[138]....
        /*02f0*/ 	.word	0xffffffff


	//   ....[139]....
        /*02f4*/ 	.word	0xffffffff


	//   ....[140]....
        /*02f8*/ 	.word	0xffffffff


	//   ....[141]....
        /*02fc*/ 	.word	0xffffffff


	//   ....[142]....
        /*0300*/ 	.word	0xffffffff


	//   ....[143]....
        /*0304*/ 	.word	0xffffffff


	//   ....[144]....
        /*0308*/ 	.word	0xffffffff


	//   ....[145]....
        /*030c*/ 	.word	0xffffffff


	//   ....[146]....
        /*0310*/ 	.word	0xffffffff


	//   ....[147]....
        /*0314*/ 	.word	0xffffffff


	//   ....[148]....
        /*0318*/ 	.word	0xffffffff


	//   ....[149]....
        /*031c*/ 	.word	0x0500000f


	//   ....[150]....
        /*0320*/ 	.word	0x0500000f


	//   ....[151]....
        /*0324*/ 	.word	0x0500000f


	//   ....[152]....
        /*0328*/ 	.word	0x0500000f


	//   ....[153]....
        /*032c*/ 	.word	0x0500000f


	//   ....[154]....
        /*0330*/ 	.word	0x0500000f


	//   ....[155]....
        /*0334*/ 	.word	0x0500000f


	//   ....[156]....
        /*0338*/ 	.word	0x0500000f


	//   ....[157]....
        /*033c*/ 	.word	0x0500000f


	//----- nvinfo : EIATTR_COOP_GROUP_INSTR_OFFSETS
	.align		4
.L_691:
        /*0340*/ 	.byte	0x04, 0x28
        /*0342*/ 	.short	(.L_693 - .L_692)


	//   ....[0]....
.L_692:
        /*0344*/ 	.word	0x00000070


	//   ....[1]....
        /*0348*/ 	.word	0x00000140


	//   ....[2]....
        /*034c*/ 	.word	0x00000190


	//   ....[3]....
        /*0350*/ 	.word	0x000003c0


	//   ....[4]....
        /*0354*/ 	.word	0x00000520


	//   ....[5]....
        /*0358*/ 	.word	0x00000640


	//   ....[6]....
        /*035c*/ 	.word	0x000007a0


	//   ....[7]....
        /*0360*/ 	.word	0x000016f0


	//   ....[8]....
        /*0364*/ 	.word	0x00002410


	//   ....[9]....
        /*0368*/ 	.word	0x00002e10


	//   ....[10]....
        /*036c*/ 	.word	0x00003e10


	//   ....[11]....
        /*0370*/ 	.word	0x00003f30


	//   ....[12]....
        /*0374*/ 	.word	0x00004840


	//   ....[13]....
        /*0378*/ 	.word	0x00004890


	//   ....[14]....
        /*037c*/ 	.word	0x00006a20


	//   ....[15]....
        /*0380*/ 	.word	0x00006c90


	//   ....[16]....
        /*0384*/ 	.word	0x00007860


	//   ....[17]....
        /*0388*/ 	.word	0x000078b0


	//   ....[18]....
        /*038c*/ 	.word	0x00008210


	//   ....[19]....
        /*0390*/ 	.word	0x000082b0


	//   ....[20]....
        /*0394*/ 	.word	0x0000a910


	//   ....[21]....
        /*0398*/ 	.word	0x0000a940


	//   ....[22]....
        /*039c*/ 	.word	0x0000a960


	//   ....[23]....
        /*03a0*/ 	.word	0x0000a980


	//   ....[24]....
        /*03a4*/ 	.word	0x0000ce50


	//   ....[25]....
        /*03a8*/ 	.word	0x0000d110


	//   ....[26]....
        /*03ac*/ 	.word	0x0000dbc0


	//   ....[27]....
        /*03b0*/ 	.word	0x0000dc00


	//   ....[28]....
        /*03b4*/ 	.word	0x0000e680


	//   ....[29]....
        /*03b8*/ 	.word	0x0000e730


	//   ....[30]....
        /*03bc*/ 	.word	0x0000fc90


	//   ....[31]....
        /*03c0*/ 	.word	0x0000fca0


	//   ....[32]....
        /*03c4*/ 	.word	0x0000fcd0


	//   ....[33]....
        /*03c8*/ 	.word	0x0000fce0


	//   ....[34]....
        /*03cc*/ 	.word	0x00010f30


	//   ....[35]....
        /*03d0*/ 	.word	0x00010f40


	//   ....[36]....
        /*03d4*/ 	.word	0x00010f50


	//   ....[37]....
        /*03d8*/ 	.word	0x00010f60


	//   ....[38]....
        /*03dc*/ 	.word	0x00010f70


	//   ....[39]....
        /*03e0*/ 	.word	0x00010f80


	//   ....[40]....
        /*03e4*/ 	.word	0x00010f90


	//   ....[41]....
        /*03e8*/ 	.word	0x00010fa0


	//   ....[42]....
        /*03ec*/ 	.word	0x00010fb0


	//   ....[43]....
        /*03f0*/ 	.word	0x00010fc0


	//   ....[44]....
        /*03f4*/ 	.word	0x00010fe0


	//   ....[45]....
        /*03f8*/ 	.word	0x00010ff0


	//   ....[46]....
        /*03fc*/ 	.word	0x00011000


	//   ....[47]....
        /*0400*/ 	.word	0x00011020


	//   ....[48]....
        /*0404*/ 	.word	0x00011030


	//   ....[49]....
        /*0408*/ 	.word	0x00011040


	//   ....[50]....
        /*040c*/ 	.word	0x00011060


	//   ....[51]....
        /*0410*/ 	.word	0x00011070


	//   ....[52]....
        /*0414*/ 	.word	0x00011080


	//   ....[53]....
        /*0418*/ 	.word	0x00011090


	//   ....[54]....
        /*041c*/ 	.word	0x000110b0


	//   ....[55]....
        /*0420*/ 	.word	0x000110c0


	//   ....[56]....
        /*0424*/ 	.word	0x000110d0


	//   ....[57]....
        /*0428*/ 	.word	0x000110e0


	//   ....[58]....
        /*042c*/ 	.word	0x000110f0


	//   ....[59]....
        /*0430*/ 	.word	0x00011100


	//   ....[60]....
        /*0434*/ 	.word	0x00011110


	//   ....[61]....
        /*0438*/ 	.word	0x00011120


	//   ....[62]....
        /*043c*/ 	.word	0x00011130


	//   ....[63]....
        /*0440*/ 	.word	0x00011140


	//   ....[64]....
        /*0444*/ 	.word	0x00011150


	//   ....[65]....
        /*0448*/ 	.word	0x00011160


	//   ....[66]....
        /*044c*/ 	.word	0x00011170


	//   ....[67]....
        /*0450*/ 	.word	0x00011180


	//   ....[68]....
        /*0454*/ 	.word	0x00011190


	//   ....[69]....
        /*0458*/ 	.word	0x000111a0


	//   ....[70]....
        /*045c*/ 	.word	0x000111b0


	//   ....[71]....
        /*0460*/ 	.word	0x000111c0


	//   ....[72]....
        /*0464*/ 	.word	0x000111d0


	//   ....[73]....
        /*0468*/ 	.word	0x000111e0


	//   ....[74]....
        /*046c*/ 	.word	0x000111f0


	//   ....[75]....
        /*0470*/ 	.word	0x00011200


	//   ....[76]....
        /*0474*/ 	.word	0x00011210


	//   ....[77]....
        /*0478*/ 	.word	0x00011220


	//   ....[78]....
        /*047c*/ 	.word	0x00011230


	//   ....[79]....
        /*0480*/ 	.word	0x00011240


	//   ....[80]....
        /*0484*/ 	.word	0x00011250


	//   ....[81]....
        /*0488*/ 	.word	0x00011260


	//   ....[82]....
        /*048c*/ 	.word	0x00011270


	//   ....[83]....
        /*0490*/ 	.word	0x00011280


	//   ....[84]....
        /*0494*/ 	.word	0x00011290


	//   ....[85]....
        /*0498*/ 	.word	0x000112a0


	//   ....[86]....
        /*049c*/ 	.word	0x000112b0


	//   ....[87]....
        /*04a0*/ 	.word	0x000112c0


	//   ....[88]....
        /*04a4*/ 	.word	0x000112d0


	//   ....[89]....
        /*04a8*/ 	.word	0x000112e0


	//   ....[90]....
        /*04ac*/ 	.word	0x000112f0


	//   ....[91]....
        /*04b0*/ 	.word	0x00011300


	//   ....[92]....
        /*04b4*/ 	.word	0x00011310


	//   ....[93]....
        /*04b8*/ 	.word	0x00011320


	//   ....[94]....
        /*04bc*/ 	.word	0x00011330


	//   ....[95]....
        /*04c0*/ 	.word	0x00011340


	//   ....[96]....
        /*04c4*/ 	.word	0x00011350


	//   ....[97]....
        /*04c8*/ 	.word	0x00011380


	//   ....[98]....
        /*04cc*/ 	.word	0x000113b0


	//   ....[99]....
        /*04d0*/ 	.word	0x000113e0


	//   ....[100]....
        /*04d4*/ 	.word	0x00011410


	//   ....[101]....
        /*04d8*/ 	.word	0x00011440


	//   ....[102]....
        /*04dc*/ 	.word	0x00011470


	//   ....[103]....
        /*04e0*/ 	.word	0x000114a0


	//   ....[104]....
        /*04e4*/ 	.word	0x000114d0


	//   ....[105]....
        /*04e8*/ 	.word	0x00011500


	//   ....[106]....
        /*04ec*/ 	.word	0x00011530


	//   ....[107]....
        /*04f0*/ 	.word	0x00011560


	//   ....[108]....
        /*04f4*/ 	.word	0x00011590


	//   ....[109]....
        /*04f8*/ 	.word	0x000115c0


	//   ....[110]....
        /*04fc*/ 	.word	0x000115f0


	//   ....[111]....
        /*0500*/ 	.word	0x00011620


	//   ....[112]....
        /*0504*/ 	.word	0x00011650


	//   ....[113]....
        /*0508*/ 	.word	0x00011680


	//   ....[114]....
        /*050c*/ 	.word	0x000116b0


	//   ....[115]....
        /*0510*/ 	.word	0x000116e0


	//   ....[116]....
        /*0514*/ 	.word	0x00011720


	//   ....[117]....
        /*0518*/ 	.word	0x00011750


	//   ....[118]....
        /*051c*/ 	.word	0x00011780


	//   ....[119]....
        /*0520*/ 	.word	0x000117c0


	//   ....[120]....
        /*0524*/ 	.word	0x00011800


	//   ....[121]....
        /*0528*/ 	.word	0x00011840


	//   ....[122]....
        /*052c*/ 	.word	0x00011880


	//   ....[123]....
        /*0530*/ 	.word	0x000118c0


	//   ....[124]....
        /*0534*/ 	.word	0x00011900


	//   ....[125]....
        /*0538*/ 	.word	0x00011930


	//   ....[126]....
        /*053c*/ 	.word	0x00011960


	//   ....[127]....
        /*0540*/ 	.word	0x00011990


	//   ....[128]....
        /*0544*/ 	.word	0x000119a0


	//   ....[129]....
        /*0548*/ 	.word	0x000119b0


	//   ....[130]....
        /*054c*/ 	.word	0x00011d50


	//   ....[131]....
        /*0550*/ 	.word	0x00011db0


	//   ....[132]....
        /*0554*/ 	.word	0x00011de0


	//   ....[133]....
        /*0558*/ 	.word	0x00011e20


	//   ....[134]....
        /*055c*/ 	.word	0x00011e50


	//   ....[135]....
        /*0560*/ 	.word	0x00011e90


	//   ....[136]....
        /*0564*/ 	.word	0x00012840


	//   ....[137]....
        /*0568*/ 	.word	0x00012870


	//   ....[138]....
        /*056c*/ 	.word	0x000136c0


	//   ....[139]....
        /*0570*/ 	.word	0x000148a0


	//   ....[140]....
        /*0574*/ 	.word	0x000154a0


	//   ....[141]....
        /*0578*/ 	.word	0x000154d0


	//   ....[142]....
        /*057c*/ 	.word	0x00015500


	//   ....[143]....
        /*0580*/ 	.word	0x000155d0


	//   ....[144]....
        /*0584*/ 	.word	0x000155f0


	//   ....[145]....
        /*0588*/ 	.word	0x00015690


	//   ....[146]....
        /*058c*/ 	.word	0x000156b0


	//   ....[147]....
        /*0590*/ 	.word	0x000156c0


	//   ....[148]....
        /*0594*/ 	.word	0x00017490


	//   ....[149]....
        /*0598*/ 	.word	0x00017b00


	//   ....[150]....
        /*059c*/ 	.word	0x00017cd0


	//   ....[151]....
        /*05a0*/ 	.word	0x00017d20


	//   ....[152]....
        /*05a4*/ 	.word	0x00017dd0


	//   ....[153]....
        /*05a8*/ 	.word	0x00017ef0


	//   ....[154]....
        /*05ac*/ 	.word	0x00017f60


	//   ....[155]....
        /*05b0*/ 	.word	0x00018070


	//   ....[156]....
        /*05b4*/ 	.word	0x000180e0


	//   ....[157]....
        /*05b8*/ 	.word	0x000181e0


	//----- nvinfo : EIATTR_REG_RECONFIG
	.align		4
.L_693:
        /*05bc*/ 	.byte	0x01, 0x54
	.zero		2


	//----- nvinfo : EIATTR_SYSCALL_OFFSETS
	.align		4
        /*05c0*/ 	.byte	0x04, 0x46
        /*05c2*/ 	.short	(.L_695 - .L_694)


	//   ....[0]....
.L_694:
        /*05c4*/ 	.word	0x000018b0


	//   ....[1]....
        /*05c8*/ 	.word	0x00014210


	//   ....[2]....
        /*05cc*/ 	.word	0x00014350


	//   ....[3]....
        /*05d0*/ 	.word	0x00014490


	//   ....[4]....
        /*05d4*/ 	.word	0x000145b0


	//   ....[5]....
        /*05d8*/ 	.word	0x00015090


	//----- nvinfo : EIATTR_MBARRIER_INSTR_OFFSETS
	.align		4
.L_695:
        /*05dc*/ 	.byte	0x04, 0x39
        /*05de*/ 	.short	(.L_697 - .L_696)


	//   ....[0]....
.L_696:
        /*05e0*/ 	.word	0x00000270
        /*05e4*/ 	.word	0x000000ff
        /*05e8*/ 	.word	0x0002a800
        /*05ec*/ 	.short	0x0100
        /*05ee*/ 	.byte	0x08
	.zero		1


	//   ....[1]....
        /*05f0*/ 	.word	0x00000280
        /*05f4*/ 	.word	0x000000ff
        /*05f8*/ 	.word	0x0002a820
        /*05fc*/ 	.short	0x0100
        /*05fe*/ 	.byte	0x08
	.zero		1


	//   ....[2]....
        /*0600*/ 	.word	0x00000370
        /*0604*/ 	.word	0x000000ff
        /*0608*/ 	.word	0x0002a830
        /*060c*/ 	.short	0x0100
        /*060e*/ 	.byte	0x08
	.zero		1


	//   ....[3]....
        /*0610*/ 	.word	0x00000380
        /*0614*/ 	.word	0x000000ff
        /*0618*/ 	.word	0x0002a840
        /*061c*/ 	.short	0x0100
        /*061e*/ 	.byte	0x08
	.zero		1


	//   ....[4]....
        /*0620*/ 	.word	0x00000390
        /*0624*/ 	.word	0x000000ff
        /*0628*/ 	.word	0x0002a838
        /*062c*/ 	.short	0x0100
        /*062e*/ 	.byte	0x08
	.zero		1


	//   ....[5]....
        /*0630*/ 	.word	0x000003a0
        /*0634*/ 	.word	0x000000ff
        /*0638*/ 	.word	0x0002a848
        /*063c*/ 	.short	0x0100
        /*063e*/ 	.byte	0x08
	.zero		1


	//   ....[6]....
        /*0640*/ 	.word	0x000004d0
        /*0644*/ 	.word	0x000000ff
        /*0648*/ 	.word	0x0002a850
        /*064c*/ 	.short	0x0100
        /*064e*/ 	.byte	0x08
	.zero		1


	//   ....[7]....
        /*0650*/ 	.word	0x000004e0
        /*0654*/ 	.word	0x000000ff
        /*0658*/ 	.word	0x0002a860
        /*065c*/ 	.short	0x0100
        /*065e*/ 	.byte	0x08
	.zero		1


	//   ....[8]....
        /*0660*/ 	.word	0x000004f0
        /*0664*/ 	.word	0x000000ff
        /*0668*/ 	.word	0x0002a858
        /*066c*/ 	.short	0x0100
        /*066e*/ 	.byte	0x08
	.zero		1


	//   ....[9]....
        /*0670*/ 	.word	0x00000500
        /*0674*/ 	.word	0x000000ff
        /*0678*/ 	.word	0x0002a868
        /*067c*/ 	.short	0x0100
        /*067e*/ 	.byte	0x08
	.zero		1


	//   ....[10]....
        /*0680*/ 	.word	0x000005f0
        /*0684*/ 	.word	0x000000ff
        /*0688*/ 	.word	0x0002a870
        /*068c*/ 	.short	0x0100
        /*068e*/ 	.byte	0x06
	.zero		1


	//   ....[11]....
        /*0690*/ 	.word	0x00000600
        /*0694*/ 	.word	0x000000ff
        /*0698*/ 	.word	0x0002a880
        /*069c*/ 	.short	0x0100
        /*069e*/ 	.byte	0x06
	.zero		1


	//   ....[12]....
        /*06a0*/ 	.word	0x00000610
        /*06a4*/ 	.word	0x000000ff
        /*06a8*/ 	.word	0x0002a878
        /*06ac*/ 	.short	0x0100
        /*06ae*/ 	.byte	0x06
	.zero		1


	//   ....[13]....
        /*06b0*/ 	.word	0x00000620
        /*06b4*/ 	.word	0x000000ff
        /*06b8*/ 	.word	0x0002a888
        /*06bc*/ 	.short	0x0100
        /*06be*/ 	.byte	0x06
	.zero		1


	//   ....[14]....
        /*06c0*/ 	.word	0x00000750
        /*06c4*/ 	.word	0x000000ff
        /*06c8*/ 	.word	0x0002a890
        /*06cc*/ 	.short	0x0100
        /*06ce*/ 	.byte	0x08
	.zero		1


	//   ....[15]....
        /*06d0*/ 	.word	0x00000760
        /*06d4*/ 	.word	0x000000ff
        /*06d8*/ 	.word	0x0002a8a0
        /*06dc*/ 	.short	0x0100
        /*06de*/ 	.byte	0x08
	.zero		1


	//   ....[16]....
        /*06e0*/ 	.word	0x00000770
        /*06e4*/ 	.word	0x000000ff
        /*06e8*/ 	.word	0x0002a898
        /*06ec*/ 	.short	0x0100
        /*06ee*/ 	.byte	0x08
	.zero		1


	//   ....[17]....
        /*06f0*/ 	.word	0x00000780
        /*06f4*/ 	.word	0x000000ff
        /*06f8*/ 	.word	0x0002a8a8
        /*06fc*/ 	.short	0x0100
        /*06fe*/ 	.byte	0x08
	.zero		1


	//   ....[18]....
        /*0700*/ 	.word	0x000008b0
        /*0704*/ 	.word	0x000000ff
        /*0708*/ 	.word	0x0002a8b0
        /*070c*/ 	.short	0x0100
        /*070e*/ 	.byte	0x08
	.zero		1


	//   ....[19]....
        /*0710*/ 	.word	0x000008c0
        /*0714*/ 	.word	0x000000ff
        /*0718*/ 	.word	0x0002a8c0
        /*071c*/ 	.short	0x0100
        /*071e*/ 	.byte	0x08
	.zero		1


	//   ....[20]....
        /*0720*/ 	.word	0x000008d0
        /*0724*/ 	.word	0x000000ff
        /*0728*/ 	.word	0x0002a8b8
        /*072c*/ 	.short	0x0100
        /*072e*/ 	.byte	0x08
	.zero		1


	//   ....[21]....
        /*0730*/ 	.word	0x000008e0
        /*0734*/ 	.word	0x000000ff
        /*0738*/ 	.word	0x0002a8c8
        /*073c*/ 	.short	0x0100
        /*073e*/ 	.byte	0x08
	.zero		1


	//   ....[22]....
        /*0740*/ 	.word	0x00001b80
        /*0744*/ 	.word	0x000000ff
        /*0748*/ 	.word	0x0002a800
        /*074c*/ 	.short	0x010a
        /*074e*/ 	.byte	0x2c
	.zero		1


	//   ....[23]....
        /*0750*/ 	.word	0x00001c10
        /*0754*/ 	.word	0x000000ff
        /*0758*/ 	.word	0x0002a830
        /*075c*/ 	.short	0x010a
        /*075e*/ 	.byte	0x2c
	.zero		1


	//   ....[24]....
        /*0760*/ 	.word	0x00001ca0
        /*0764*/ 	.word	0x000000ff
        /*0768*/ 	.word	0x0002a830
        /*076c*/ 	.short	0x010a
        /*076e*/ 	.byte	0x2c
	.zero		1


	//   ....[25]....
        /*0770*/ 	.word	0x000024f0
        /*0774*/ 	.word	0x0000000f
        /*0778*/ 	.word	0x00000000
        /*077c*/ 	.short	0x0101
        /*077e*/ 	.byte	0x3f
	.zero		1


	//   ....[26]....
        /*0780*/ 	.word	0x00005c80
        /*0784*/ 	.word	0x000000ff
        /*0788*/ 	.word	0x0002a830
        /*078c*/ 	.short	0x010a
        /*078e*/ 	.byte	0x06
	.zero		1


	//   ....[27]....
        /*0790*/ 	.word	0x00005cc0
        /*0794*/ 	.word	0x000000ff
        /*0798*/ 	.word	0x0002a830
        /*079c*/ 	.short	0x010a
        /*079e*/ 	.byte	0x06
	.zero		1


	//   ....[28]....
        /*07a0*/ 	.word	0x00005f60
        /*07a4*/ 	.word	0x000000ff
        /*07a8*/ 	.word	0x0002a850
        /*07ac*/ 	.short	0x010a
        /*07ae*/ 	.byte	0x06
	.zero		1


	//   ....[29]....
        /*07b0*/ 	.word	0x00005fa0
        /*07b4*/ 	.word	0x000000ff
        /*07b8*/ 	.word	0x0002a850
        /*07bc*/ 	.short	0x010a
        /*07be*/ 	.byte	0x06
	.zero		1


	//   ....[30]....
        /*07c0*/ 	.word	0x00006af0
        /*07c4*/ 	.word	0x00000089
        /*07c8*/ 	.word	0x00000000
        /*07cc*/ 	.short	0x0101
        /*07ce*/ 	.byte	0x3f
	.zero		1


	//   ....[31]....
        /*07d0*/ 	.word	0x00008d00
        /*07d4*/ 	.word	0x000000ff
        /*07d8*/ 	.word	0x00000000
        /*07dc*/ 	.short	0x0101
        /*07de*/ 	.byte	0x06
	.zero		1


	//   ....[32]....
        /*07e0*/ 	.word	0x00009860
        /*07e4*/ 	.word	0x000000ff
        /*07e8*/ 	.word	0x0002a830
        /*07ec*/ 	.short	0x010a
        /*07ee*/ 	.byte	0x06
	.zero		1


	//   ....[33]....
        /*07f0*/ 	.word	0x000098a0
        /*07f4*/ 	.word	0x000000ff
        /*07f8*/ 	.word	0x0002a830
        /*07fc*/ 	.short	0x010a
        /*07fe*/ 	.byte	0x06
	.zero		1


	//   ....[34]....
        /*0800*/ 	.word	0x00009b70
        /*0804*/ 	.word	0x000000ff
        /*0808*/ 	.word	0x0002a850
        /*080c*/ 	.short	0x010a
        /*080e*/ 	.byte	0x06
	.zero		1


	//   ....[35]....
        /*0810*/ 	.word	0x00009bb0
        /*0814*/ 	.word	0x000000ff
        /*0818*/ 	.word	0x0002a850
        /*081c*/ 	.short	0x010a
        /*081e*/ 	.byte	0x06
	.zero		1


	//   ....[36]....
        /*0820*/ 	.word	0x0000b530
        /*0824*/ 	.word	0x00000004
        /*0828*/ 	.word	0x00000000
        /*082c*/ 	.short	0x0101
        /*082e*/ 	.byte	0x3f
	.zero		1


	//   ....[37]....
        /*0830*/ 	.word	0x0000b820
        /*0834*/ 	.word	0x000000ff
        /*0838*/ 	.word	0x00000000
        /*083c*/ 	.short	0x0101
        /*083e*/ 	.byte	0x06
	.zero		1


	//   ....[38]....
        /*0840*/ 	.word	0x0000c160
        /*0844*/ 	.word	0x000000ff
        /*0848*/ 	.word	0x0002a830
        /*084c*/ 	.short	0x010a
        /*084e*/ 	.byte	0x06
	.zero		1


	//   ....[39]....
        /*0850*/ 	.word	0x0000c1a0
        /*0854*/ 	.word	0x000000ff
        /*0858*/ 	.word	0x0002a830
        /*085c*/ 	.short	0x010a
        /*085e*/ 	.byte	0x06
	.zero		1


	//   ....[40]....
        /*0860*/ 	.word	0x0000c430
        /*0864*/ 	.word	0x000000ff
        /*0868*/ 	.word	0x0002a850
        /*086c*/ 	.short	0x010a
        /*086e*/ 	.byte	0x06
	.zero		1


	//   ....[41]....
        /*0870*/ 	.word	0x0000c470
        /*0874*/ 	.word	0x000000ff
        /*0878*/ 	.word	0x0002a850
        /*087c*/ 	.short	0x010a
        /*087e*/ 	.byte	0x06
	.zero		1


	//   ....[42]....
        /*0880*/ 	.word	0x0000cf50
        /*0884*/ 	.word	0x00000091
        /*0888*/ 	.word	0x00000000
        /*088c*/ 	.short	0x0101
        /*088e*/ 	.byte	0x3f
	.zero		1


	//   ....[43]....
        /*0890*/ 	.word	0x0000f170
        /*0894*/ 	.word	0x000000ff
        /*0898*/ 	.word	0x00000000
        /*089c*/ 	.short	0x0101
        /*089e*/ 	.byte	0x06
	.zero		1


	//   ....[44]....
        /*08a0*/ 	.word	0x0000f960
        /*08a4*/ 	.word	0x000000ff
        /*08a8*/ 	.word	0x0002a850
        /*08ac*/ 	.short	0x010a
        /*08ae*/ 	.byte	0x0c
	.zero		1


	//   ....[45]....
        /*08b0*/ 	.word	0x0000f9a0
        /*08b4*/ 	.word	0x000000ff
        /*08b8*/ 	.word	0x0002a850
        /*08bc*/ 	.short	0x010a
        /*08be*/ 	.byte	0x0c
	.zero		1


	//   ....[46]....
        /*08c0*/ 	.word	0x0000ffa0
        /*08c4*/ 	.word	0x000000ff
        /*08c8*/ 	.word	0x00000000
        /*08cc*/ 	.short	0x0101
        /*08ce*/ 	.byte	0x04
	.zero		1


	//   ....[47]....
        /*08d0*/ 	.word	0x00011e80
        /*08d4*/ 	.word	0x000000ff
        /*08d8*/ 	.word	0x00000000
        /*08dc*/ 	.short	0x0101
        /*08de*/ 	.byte	0x04
	.zero		1


	//   ....[48]....
        /*08e0*/ 	.word	0x00014ab0
        /*08e4*/ 	.word	0x000000ff
        /*08e8*/ 	.word	0x0002a880
        /*08ec*/ 	.short	0x010a
        /*08ee*/ 	.byte	0x26
	.zero		1


	//   ....[49]....
        /*08f0*/ 	.word	0x00014ce0
        /*08f4*/ 	.word	0x000000ff
        /*08f8*/ 	.word	0x0002a840
        /*08fc*/ 	.short	0x010a
        /*08fe*/ 	.byte	0x26
	.zero		1


	//   ....[50]....
        /*0900*/ 	.word	0x00015830
        /*0904*/ 	.word	0x000000ff
        /*0908*/ 	.word	0x0002a800
        /*090c*/ 	.short	0x0107
        /*090e*/ 	.byte	0x26
	.zero		1


	//   ....[51]....
        /*0910*/ 	.word	0x00015890
        /*0914*/ 	.word	0x000000ff
        /*0918*/ 	.word	0x0002a800
        /*091c*/ 	.short	0x0101
        /*091e*/ 	.byte	0x26
	.zero		1


	//   ....[52]....
        /*0920*/ 	.word	0x000158c0
        /*0924*/ 	.word	0x000000ff
        /*0928*/ 	.word	0x0002a820
        /*092c*/ 	.short	0x010a
        /*092e*/ 	.byte	0x26
	.zero		1


	//   ....[53]....
        /*0930*/ 	.word	0x00015bb0
        /*0934*/ 	.word	0x00000007
        /*0938*/ 	.word	0x0002a880
        /*093c*/ 	.short	0x010a
        /*093e*/ 	.byte	0x3f
	.zero		1


	//   ....[54]....
        /*0940*/ 	.word	0x00015fd0
        /*0944*/ 	.word	0x00000007
        /*0948*/ 	.word	0x0002a840
        /*094c*/ 	.short	0x010a
        /*094e*/ 	.byte	0x3f
	.zero		1


	//   ....[55]....
        /*0950*/ 	.word	0x00016430
        /*0954*/ 	.word	0x0000000d
        /*0958*/ 	.word	0x0002a870
        /*095c*/ 	.short	0x010a
        /*095e*/ 	.byte	0x3f
	.zero		1


	//   ....[56]....
        /*0960*/ 	.word	0x000164a0
        /*0964*/ 	.word	0x0000000d
        /*0968*/ 	.word	0x0002a860
        /*096c*/ 	.short	0x010a
        /*096e*/ 	.byte	0x3f
	.zero		1


	//   ....[57]....
        /*0970*/ 	.word	0x00016ab0
        /*0974*/ 	.word	0x0000000d
        /*0978*/ 	.word	0x0002a850
        /*097c*/ 	.short	0x0101
        /*097e*/ 	.byte	0x3f
	.zero		1


	//   ....[58]....
        /*0980*/ 	.word	0x00016b30
        /*0984*/ 	.word	0x0000000d
        /*0988*/ 	.word	0x00000000
        /*098c*/ 	.short	0x0101
        /*098e*/ 	.byte	0x3f
	.zero		1


	//   ....[59]....
        /*0990*/ 	.word	0x00016c20
        /*0994*/ 	.word	0x00000003
        /*0998*/ 	.word	0x0002a870
        /*099c*/ 	.short	0x010a
        /*099e*/ 	.byte	0x3f
	.zero		1


	//   ....[60]....
        /*09a0*/ 	.word	0x00016cb0
        /*09a4*/ 	.word	0x00000003
        /*09a8*/ 	.word	0x0002a860
        /*09ac*/ 	.short	0x010a
        /*09ae*/ 	.byte	0x3f
	.zero		1


	//   ....[61]....
        /*09b0*/ 	.word	0x00017330
        /*09b4*/ 	.word	0x00000003
        /*09b8*/ 	.word	0x0002a850
        /*09bc*/ 	.short	0x0101
        /*09be*/ 	.byte	0x3f
	.zero		1


	//   ....[62]....
        /*09c0*/ 	.word	0x00017390
        /*09c4*/ 	.word	0x00000000
        /*09c8*/ 	.word	0x00000000
        /*09cc*/ 	.short	0x0101
        /*09ce*/ 	.byte	0x3f
	.zero		1


	//   ....[63]....
        /*09d0*/ 	.word	0x00017440
        /*09d4*/ 	.word	0x00000007
        /*09d8*/ 	.word	0x0002a820
        /*09dc*/ 	.short	0x010a
        /*09de*/ 	.byte	0x3f
	.zero		1


	//   ....[64]....
        /*09e0*/ 	.word	0x00017580
        /*09e4*/ 	.word	0x00000006
        /*09e8*/ 	.word	0x00000000
        /*09ec*/ 	.short	0x010a
        /*09ee*/ 	.byte	0x3f
	.zero		1


	//   ....[65]....
        /*09f0*/ 	.word	0x000175f0
        /*09f4*/ 	.word	0x00000005
        /*09f8*/ 	.word	0x00000000
        /*09fc*/ 	.short	0x010a
        /*09fe*/ 	.byte	0x3f
	.zero		1


	//   ....[66]....
        /*0a00*/ 	.word	0x00017640
        /*0a04*/ 	.word	0x00000000
        /*0a08*/ 	.word	0x0002a860
        /*0a0c*/ 	.short	0x010a
        /*0a0e*/ 	.byte	0x3f
	.zero		1


	//   ....[67]....
        /*0a10*/ 	.word	0x00017690
        /*0a14*/ 	.word	0x00000005
        /*0a18*/ 	.word	0x0002a860
        /*0a1c*/ 	.short	0x010a
        /*0a1e*/ 	.byte	0x3f
	.zero		1


	//   ....[68]....
        /*0a20*/ 	.word	0x000176d0
        /*0a24*/ 	.word	0x00000000
        /*0a28*/ 	.word	0x0002a880
        /*0a2c*/ 	.short	0x010a
        /*0a2e*/ 	.byte	0x3f
	.zero		1


	//   ....[69]....
        /*0a30*/ 	.word	0x000176f0
        /*0a34*/ 	.word	0x00000005
        /*0a38*/ 	.word	0x0002a880
        /*0a3c*/ 	.short	0x010a
        /*0a3e*/ 	.byte	0x3f
	.zero		1


	//   ....[70]....
        /*0a40*/ 	.word	0x00017760
        /*0a44*/ 	.word	0x00000003
        /*0a48*/ 	.word	0x0002a800
        /*0a4c*/ 	.short	0x010a
        /*0a4e*/ 	.byte	0x3f
	.zero		1


	//   ....[71]....
        /*0a50*/ 	.word	0x000177c0
        /*0a54*/ 	.word	0x00000003
        /*0a58*/ 	.word	0x0002a830
        /*0a5c*/ 	.short	0x010a
        /*0a5e*/ 	.byte	0x3f
	.zero		1


	//   ....[72]....
        /*0a60*/ 	.word	0x00017820
        /*0a64*/ 	.word	0x0000000c
        /*0a68*/ 	.word	0x0002a830
        /*0a6c*/ 	.short	0x010a
        /*0a6e*/ 	.byte	0x3f
	.zero		1


	//   ....[73]....
        /*0a70*/ 	.word	0x00017880
        /*0a74*/ 	.word	0x0000000c
        /*0a78*/ 	.word	0x0002a850
        /*0a7c*/ 	.short	0x010a
        /*0a7e*/ 	.byte	0x3f
	.zero		1


	//   ....[74]....
        /*0a80*/ 	.word	0x000178e0
        /*0a84*/ 	.word	0x0000000a
        /*0a88*/ 	.word	0x0002a830
        /*0a8c*/ 	.short	0x010a
        /*0a8e*/ 	.byte	0x3f
	.zero		1


	//   ....[75]....
        /*0a90*/ 	.word	0x00017940
        /*0a94*/ 	.word	0x0000000a
        /*0a98*/ 	.word	0x0002a850
        /*0a9c*/ 	.short	0x010a
        /*0a9e*/ 	.byte	0x3f
	.zero		1


	//   ....[76]....
        /*0aa0*/ 	.word	0x000179a0
        /*0aa4*/ 	.word	0x0000000a
        /*0aa8*/ 	.word	0x0002a830
        /*0aac*/ 	.short	0x010a
        /*0aae*/ 	.byte	0x3f
	.zero		1


	//   ....[77]....
        /*0ab0*/ 	.word	0x00017a00
        /*0ab4*/ 	.word	0x0000000a
        /*0ab8*/ 	.word	0x0002a850
        /*0abc*/ 	.short	0x010a
        /*0abe*/ 	.byte	0x3f
	.zero		1


	//   ....[78]....
        /*0ac0*/ 	.word	0x00017a60
        /*0ac4*/ 	.word	0x00000003
        /*0ac8*/ 	.word	0x0002a850
        /*0acc*/ 	.short	0x010a
        /*0ace*/ 	.byte	0x3f
	.zero		1


	//   ....[79]....
        /*0ad0*/ 	.word	0x00017bc0
        /*0ad4*/ 	.word	0x00000003
        /*0ad8*/ 	.word	0x0002a880
        /*0adc*/ 	.short	0x010a
        /*0ade*/ 	.byte	0x3f
	.zero		1


	//   ....[80]....
        /*0ae0*/ 	.word	0x00017c20
        /*0ae4*/ 	.word	0x00000003
        /*0ae8*/ 	.word	0x0002a840
        /*0aec*/ 	.short	0x010a
        /*0aee*/ 	.byte	0x3f
	.zero		1


	//   ....[81]....
        /*0af0*/ 	.word	0x00018220
        /*0af4*/ 	.word	0x00000002
        /*0af8*/ 	.word	0x0002a820
        /*0afc*/ 	.short	0x010a
        /*0afe*/ 	.byte	0x3f
	.zero		1


	//   ....[82]....
        /*0b00*/ 	.word	0x00018270
        /*0b04*/ 	.word	0x00000007
        /*0b08*/ 	.word	0x0002a880
        /*0b0c*/ 	.short	0x010a
        /*0b0e*/ 	.byte	0x3f
	.zero		1


	//   ....[83]....
        /*0b10*/ 	.word	0x000182c0
        /*0b14*/ 	.word	0x00000007
        /*0b18*/ 	.word	0x0002a840
        /*0b1c*/ 	.short	0x010a
        /*0b1e*/ 	.byte	0x3f
	.zero		1


	//   ....[84]....
        /*0b20*/ 	.word	0x00018310
        /*0b24*/ 	.word	0x0000000d
        /*0b28*/ 	.word	0x0002a870
        /*0b2c*/ 	.short	0x010a
        /*0b2e*/ 	.byte	0x3f
	.zero		1


	//   ....[85]....
        /*0b30*/ 	.word	0x00018360
        /*0b34*/ 	.word	0x0000000d
        /*0b38*/ 	.word	0x0002a860
        /*0b3c*/ 	.short	0x010a
        /*0b3e*/ 	.byte	0x3f
	.zero		1


	//   ....[86]....
        /*0b40*/ 	.word	0x000183b0
        /*0b44*/ 	.word	0x00000003
        /*0b48*/ 	.word	0x0002a870
        /*0b4c*/ 	.short	0x010a
        /*0b4e*/ 	.byte	0x3f
	.zero		1


	//   ....[87]....
        /*0b50*/ 	.word	0x00018400
        /*0b54*/ 	.word	0x00000003
        /*0b58*/ 	.word	0x0002a860
        /*0b5c*/ 	.short	0x010a
        /*0b5e*/ 	.byte	0x3f
	.zero		1


	//   ....[88]....
        /*0b60*/ 	.word	0x00018450
        /*0b64*/ 	.word	0x00000007
        /*0b68*/ 	.word	0x0002a820
        /*0b6c*/ 	.short	0x010a
        /*0b6e*/ 	.byte	0x3f
	.zero		1


	//   ....[89]....
        /*0b70*/ 	.word	0x000184a0
        /*0b74*/ 	.word	0x00000006
        /*0b78*/ 	.word	0x00000000
        /*0b7c*/ 	.short	0x010a
        /*0b7e*/ 	.byte	0x3f
	.zero		1


	//   ....[90]....
        /*0b80*/ 	.word	0x000184f0
        /*0b84*/ 	.word	0x00000005
        /*0b88*/ 	.word	0x00000000
        /*0b8c*/ 	.short	0x010a
        /*0b8e*/ 	.byte	0x3f
	.zero		1


	//   ....[91]....
        /*0b90*/ 	.word	0x00018540
        /*0b94*/ 	.word	0x00000000
        /*0b98*/ 	.word	0x0002a860
        /*0b9c*/ 	.short	0x010a
        /*0b9e*/ 	.byte	0x3f
	.zero		1


	//   ....[92]....
        /*0ba0*/ 	.word	0x00018590
        /*0ba4*/ 	.word	0x00000005
        /*0ba8*/ 	.word	0x0002a860
        /*0bac*/ 	.short	0x010a
        /*0bae*/ 	.byte	0x3f
	.zero		1


	//   ....[93]....
        /*0bb0*/ 	.word	0x000185e0
        /*0bb4*/ 	.word	0x00000000
        /*0bb8*/ 	.word	0x0002a880
        /*0bbc*/ 	.short	0x010a
        /*0bbe*/ 	.byte	0x3f
	.zero		1


	//----- nvinfo : EIATTR_NUM_MBARRIERS
	.align		4
.L_697:
        /*0bc0*/ 	.byte	0x03, 0x38
        /*0bc2*/ 	.short	0x0016


	//----- nvinfo : EIATTR_EXIT_INSTR_OFFSETS
	.align		4
        /*0bc4*/ 	.byte	0x04, 0x1c
        /*0bc6*/ 	.short	(.L_699 - .L_698)


	//   ....[0]....
.L_698:
        /*0bc8*/ 	.word	0x00017740


	//----- nvinfo : EIATTR_MAX_THREADS
	.align		4
.L_699:
        /*0bcc*/ 	.byte	0x04, 0x05
        /*0bce*/ 	.short	(.L_701 - .L_700)
.L_700:
        /*0bd0*/ 	.word	0x00000180
        /*0bd4*/ 	.word	0x00000001
        /*0bd8*/ 	.word	0x00000001


	//----- nvinfo : EIATTR_CRS_STACK_SIZE
	.align		4
.L_701:
        /*0bdc*/ 	.byte	0x04, 0x1e
        /*0bde*/ 	.short	(.L_703 - .L_702)
.L_702:
        /*0be0*/ 	.word	0x00000000


	//----- nvinfo : EIATTR_CBANK_PARAM_SIZE
	.align		4
.L_703:
        /*0be4*/ 	.byte	0x03, 0x19
        /*0be6*/ 	.short	0x0a70


	//----- nvinfo : EIATTR_PARAM_CBANK
	.align		4
        /*0be8*/ 	.byte	0x04, 0x0a
        /*0bea*/ 	.short	(.L_705 - .L_704)
	.align		4
.L_704:
        /*0bec*/ 	.word	index@(.nv.constant0._ZN7cutlass13device_kernelIN5flash11enable_sm90INS1_16FlashAttnFwdSm90INS1_25CollectiveMainloopFwdSm90ILi2EN4cute5tupleIJNS5_1CILi1EEES8_S8_EEENS6_IJNS7_ILi128EEESA_NS7_ILi192EEEEEELi192ENS_12float_e4m3_tEfNS_4arch4Sm90ELb0ELb1ELb1ELb0ELb0ELb0ELb0ELb1ELb1ELb1ELb1ELb0EEENS1_21CollectiveEpilogueFwdINS6_IJSA_SB_SA_EEES9_NS_10bfloat16_tESF_Li256ELb0ELb1ELb1ELb1EEENS1_19SingleTileSchedulerILb0ELb1ELb1ELi128EEEEEEEEEvNT_6ParamsE)
        /*0bf0*/ 	.short	0x0210
        /*0bf2*/ 	.short	0x0a70


	//----- nvinfo : EIATTR_SW_WAR
	.align		4
.L_705:
        /*0bf4*/ 	.byte	0x04, 0x36
        /*0bf6*/ 	.short	(.L_707 - .L_706)
.L_706:
        /*0bf8*/ 	.word	0x00000008
.L_707:


//--------------------- .nv.info._ZN7cutlass13device_kernelIN5flash11enable_sm90INS1_16FlashAttnFwdSm90INS1_25CollectiveMainloopFwdSm90ILi2EN4cute5tupleIJNS5_1CILi1EEES8_S8_EEENS6_IJNS7_ILi128EEESA_NS7_ILi192EEEEEELi192ENS_12float_e4m3_tEfNS_4arch4Sm90ELb0ELb1ELb1ELb1ELb0ELb0ELb0ELb1ELb1ELb1ELb1ELb0EEENS1_21CollectiveEpilogueFwdINS6_IJSA_SB_SA_EEES9_NS_10bfloat16_tESF_Li256ELb1ELb1ELb1ELb1EEENS1_36VarlenDynamicPersistentTileSchedulerILi128ELi128ELi256ELi128ELb1ELb1ELb1ELb1ELb0ELb1EEEEEEEEEvNT_6ParamsE --------------------------
	.section	.nv.info._ZN7cutlass13device_kernelIN5flash11enable_sm90INS1_16FlashAttnFwdSm90INS1_25CollectiveMainloopFwdSm90ILi2EN4cute5tupleIJNS5_1CILi1EEES8_S8_EEENS6_IJNS7_ILi128EEESA_NS7_ILi192EEEEEELi192ENS_12float_e4m3_tEfNS_4arch4Sm90ELb0ELb1ELb1ELb1ELb0ELb0ELb0ELb1ELb1ELb1ELb1ELb0EEENS1_21CollectiveEpilogueFwdINS6_IJSA_SB_SA_EEES9_NS_10bfloat16_tESF_Li256ELb1ELb1ELb1ELb1EEENS1_36VarlenDynamicPersistentTileSchedulerILi128ELi128ELi256ELi128ELb1ELb1ELb1ELb1ELb0ELb1EEEEEEEEEvNT_6ParamsE,"",@"SHT_CUDA_INFO"
	.sectionflags	@""
	.align	4


	//----- nvinfo : EIATTR_CUDA_API_VERSION
	.align		4
        /*0000*/ 	.byte	0x04, 0x37
        /*0002*/ 	.short	(.L_709 - .L_708)
.L_708:
        /*0004*/ 	.word	0x00000082


	//----- nvinfo : EIATTR_KPARAM_INFO
	.align		4
.L_709:
        /*0008*/ 	.byte	0x04, 0x17
        /*000a*/ 	.short	(.L_711 - .L_710)
.L_710:
        /*000c*/ 	.word	0x00000000
        /*0010*/ 	.short	0x0000
        /*0012*/ 	.short	0x0070
        /*0014*/ 	.byte	0x00, 0xf0, 0x01, 0x2a


	//----- nvinfo : EIATTR_SPARSE_MMA_MASK
	.align		4
.L_711:
        /*0018*/ 	.byte	0x03, 0x50
        /*001a*/ 	.short	0x0000


	//----- nvinfo : EIATTR_MAXREG_COUNT
	.align		4
        /*001c*/ 	.byte	0x03, 0x1b
        /*001e*/ 	.short	0x00a8


	//----- nvinfo : EIATTR_NUM_BARRIERS
	.align		4
        /*0020*/ 	.byte	0x02, 0x4c
        /*0022*/ 	.byte	0x10
	.zero		1


	//----- nvinfo : EIATTR_EXTERNS
	.align		4
        /*0024*/ 	.byte	0x04, 0x0f
        /*0026*/ 	.short	(.L_713 - .L_712)


	//   ....[0]....
	.align		4
.L_712:
        /*0028*/ 	.word	index@(__assertfail)


	//----- nvinfo : EIATTR_ANNOTATIONS
	.align		4
.L_713:
        /*002c*/ 	.byte	0x04, 0x55
        /*002e*/ 	.short	(.L_715 - .L_714)


	//   ....[0]....
.L_714:
        /* <DEDUP_REMOVED lines=54> */


	//----- nvinfo : EIATTR_MERCURY_ISA_VERSION
	.align		4
.L_715:
        /*0380*/ 	.byte	0x03, 0x5f
        /*0382*/ 	.short	0x0101


	//----- nvinfo : EIATTR_UNUSED_LOAD_BYTE_OFFSET
	.align		4
        /*0384*/ 	.byte	0x04, 0x44
        /*0386*/ 	.short	(.L_717 - .L_716)


	//   ....[0]....
.L_716:
        /*0388*/ 	.word	0x00000a40
        /*038c*/ 	.word	0x0000fff0


	//   ....[1]....
        /*0390*/ 	.word	0x00010f50
        /*0394*/ 	.word	0x0000fff0


	//----- nvinfo : EIATTR_INT_WARP_WIDE_INSTR_OFFSETS
	.align		4
.L_717:
        /*0398*/ 	.byte	0x04, 0x31
        /*039a*/ 	.short	(.L_719 - .L_718)


	//   ....[0]....
.L_718:
        /*039c*/ 	.word	0x00000130


	//   ....[1]....
        /*03a0*/ 	.word	0x00000170


	//   ....[2]....
        /*03a4*/ 	.word	0x000001e0


	//   ....[3]....
        /*03a8*/ 	.word	0x00017d10


	//   ....[4]....
        /*03ac*/ 	.word	0x00017d70


	//   ....[5]....
        /*03b0*/ 	.word	0x0001ac20


	//   ....[6]....
        /*03b4*/ 	.word	0x0001ac80


	//----- nvinfo : EIATTR_COOP_GROUP_MASK_REGIDS
	.align		4
.L_719:
        /*03b8*/ 	.byte	0x04, 0x29
        /*03ba*/ 	.short	(.L_721 - .L_720)


	//   ....[0]....
.L_720:
        /*03bc*/ 	.word	0xffffffff


	//   ....[1]....
        /*03c0*/ 	.word	0xffffffff


	//   ....[2]....
        /*03c4*/ 	.word	0xffffffff


	//   ....[3]....
        /*03c8*/ 	.word	0xffffffff


	//   ....[4]....
        /*03cc*/ 	.word	0xffffffff


	//   ....[5]....
        /*03d0*/ 	.word	0xffffffff


	//   ....[6]....
        /*03d4*/ 	.word	0xffffffff


	//   ....[7]....
        /*03d8*/ 	.word	0xffffffff


	//   ....[8]....
        /*03dc*/ 	.word	0xffffffff


	//   ....[9]....
        /*03e0*/ 	.word	0xffffffff


	//   ....[10]....
        /*03e4*/ 	.word	0xffffffff


	//   ....[11]....
        /*03e8*/ 	.word	0xffffffff


	//   ....[12]....
        /*03ec*/ 	.word	0xffffffff


	//   ....[13]....
        /*03f0*/ 	.word	0xffffffff


	//   ....[14]....
        /*03f4*/ 	.word	0xffffffff


	//   ....[15]....
        /*03f8*/ 	.word	0xffffffff


	//   ....[16]....
        /*03fc*/ 	.word	0xffffffff


	//   ....[17]....
        /*0400*/ 	.word	0xffffffff


	//   ....[18]....
        /*0404*/ 	.word	0xffffffff


	//   ....[19]....
        /*0408*/ 	.word	0xffffffff


	//   ....[20]....
        /*040c*/ 	.word	0xffffffff


	//   ....[21]....
        /*0410*/ 	.word	0xffffffff


	//   ....[22]....
        /*0414*/ 	.word	0xffffffff


	//   ....[23]....
        /*0418*/ 	.word	0xffffffff


	//   ....[24]....
        /*041c*/ 	.word	0xffffffff


	//   ....[25]....
        /*0420*/ 	.word	0xffffffff


	//   ....[26]....
        /*0424*/ 	.word	0xffffffff


	//   ....[27]....
        /*0428*/ 	.word	0xffffffff


	//   ....[28]....
        /*042c*/ 	.word	0xffffffff


	//   ....[29]....
        /*0430*/ 	.word	0xffffffff


	//   ....[30]....
        /*0434*/ 	.word	0xffffffff


	//   ....[31]....
        /*0438*/ 	.word	0xffffffff


	//   ....[32]....
        /*043c*/ 	.word	0xffffffff


	//   ....[33]....
        /*0440*/ 	.word	0xffffffff


	//   ....[34]....
        /*0444*/ 	.word	0xffffffff


	//   ....[35]....
        /*0448*/ 	.word	0xffffffff


	//   ....[36]....
        /*044c*/ 	.word	0xffffffff


	//   ....[37]....
        /*0450*/ 	.word	0xffffffff


	//   ....[38]....
        /*0454*/ 	.word	0xffffffff


	//   ....[39]....
        /*0458*/ 	.word	0xffffffff


	//   ....[40]....
        /*045c*/ 	.word	0xffffffff


	//   ....[41]....
        /*0460*/ 	.word	0xffffffff


	//   ....[42]....
        /*0464*/ 	.word	0xffffffff


	//   ....[43]....
        /*0468*/ 	.word	0xffffffff


	//   ....[44]....
        /*046c*/ 	.word	0xffffffff


	//   ....[45]....
        /*0470*/ 	.word	0xffffffff


	//   ....[46]....
        /*0474*/ 	.word	0xffffffff


	//   ....[47]....
        /*0478*/ 	.word	0xffffffff


	//   ....[48]....
        /*047c*/ 	.word	0xffffffff


	//   ....[49]....
        /*0480*/ 	.word	0xffffffff


	//   ....[50]....
        /*0484*/ 	.word	0xffffffff


	//   ....[51]....
        /*0488*/ 	.word	0xffffffff


	//   ....[52]....
        /*048c*/ 	.word	0xffffffff


	//   ....[53]....
        /*0490*/ 	.word	0xffffffff


	//   ....[54]....
        /*0494*/ 	.word	0xffffffff


	//   ....[55]....
        /*0498*/ 	.word	0xffffffff


	//   ....[56]....
        /*049c*/ 	.word	0xffffffff


	//   ....[57]....
        /*04a0*/ 	.word	0xffffffff


	//   ....[58]....
        /*04a4*/ 	.word	0xffffffff


	//   ....[59]....
        /*04a8*/ 	.word	0xffffffff


	//   ....[60]....
        /*04ac*/ 	.word	0xffffffff


	//   ....[61]....
        /*04b0*/ 	.word	0xffffffff


	//   ....[62]....
        /*04b4*/ 	.word	0xffffffff


	//   ....[63]....
        /*04b8*/ 	.word	0xffffffff


	//   ....[64]....
        /*04bc*/ 	.word	0xffffffff


	//   ....[65]....
        /*04c0*/ 	.word	0xffffffff


	//   ....[66]....
        /*04c4*/ 	.word	0xffffffff


	//   ....[67]....
        /*04c8*/ 	.word	0xffffffff


	//   ....[68]....
        /*04cc*/ 	.word	0xffffffff


	//   ....[69]....
        /*04d0*/ 	.word	0xffffffff


	//   ....[70]....
        /*04d4*/ 	.word	0xffffffff


	//   ....[71]....
        /*04d8*/ 	.word	0xffffffff


	//   ....[72]....
        /*04dc*/ 	.word	0xffffffff


	//   ....[73]....
        /*04e0*/ 	.word	0xffffffff


	//   ....[74]....
        /*04e4*/ 	.word	0xffffffff


	//   ....[75]....
        /*04e8*/ 	.word	0xffffffff


	//   ....[76]....
        /*04ec*/ 	.word	0xffffffff


	//   ....[77]....
        /*04f0*/ 	.word	0xffffffff


	//   ....[78]....
        /*04f4*/ 	.word	0xffffffff


	//   ....[79]....
        /*04f8*/ 	.word	0xffffffff


	//   ....[80]....
        /*04fc*/ 	.word	0xffffffff


	//   ....[81]....
        /*0500*/ 	.word	0xffffffff


	//   ....[82]....
        /*0504*/ 	.word	0xffffffff


	//   ....[83]....
        /*0508*/ 	.word	0xffffffff


	//   ....[84]....
        /*050c*/ 	.word	0xffffffff


	//   ....[85]....
        /*0510*/ 	.word	0xffffffff


	//   ....[86]....
        /*0514*/ 	.word	0xffffffff


	//   ....[87]....
        /*0518*/ 	.word	0xffffffff


	//   ....[88]....
        /*051c*/ 	.word	0xffffffff


	//   ....[89]....
        /*0520*/ 	.word	0xffffffff


	//   ....[90]....
        /*0524*/ 	.word	0xffffffff


	//   ....[91]....
        /*0528*/ 	.word	0xffffffff


	//   ....[92]....
        /*052c*/ 	.word	0xffffffff


	//   ....[93]....
        /*0530*/ 	.word	0xffffffff


	//   ....[94]....
        /*0534*/ 	.word	0xffffffff


	//   ....[95]....
        /*0538*/ 	.word	0xffffffff


	//   ....[96]....
        /*053c*/ 	.word	0xffffffff


	//   ....[97]....
        /*0540*/ 	.word	0xffffffff


	//   ....[98]....
        /*0544*/ 	.word	0xffffffff


	//   ....[99]....
        /*0548*/ 	.word	0xffffffff


	//   ....[100]....
        /*054c*/ 	.word	0xffffffff


	//   ....[101]....
        /*0550*/ 	.word	0xffffffff


	//   ....[102]....
        /*0554*/ 	.word	0xffffffff


	//   ....[103]....
        /*0558*/ 	.word	0xffffffff


	//   ....[104]....
        /*055c*/ 	.word	0xffffffff


	//   ....[105]....
        /*0560*/ 	.word	0xffffffff


	//   ....[106]....
        /*0564*/ 	.word	0xffffffff


	//   ....[107]....
        /*0568*/ 	.word	0xffffffff


	//   ....[108]....
        /*056c*/ 	.word	0xffffffff


	//   ....[109]....
        /*0570*/ 	.word	0xffffffff


	//   ....[110]....
        /*0574*/ 	.word	0xffffffff


	//   ....[111]....
        /*0578*/ 	.word	0xffffffff


	//   ....[112]....
        /*057c*/ 	.word	0xffffffff


	//   ....[113]....
        /*0580*/ 	.word	0xffffffff


	//   ....[114]....
        /*0584*/ 	.word	0xffffffff


	//   ....[115]....
        /*0588*/ 	.word	0xffffffff


	//   ....[116]....
        /*058c*/ 	.word	0xffffffff


	//   ....[117]....
        /*0590*/ 	.word	0xffffffff


	//   ....[118]....
        /*0594*/ 	.word	0xffffffff


	//   ....[119]....
        /*0598*/ 	.word	0xffffffff


	//   ....[120]....
        /*059c*/ 	.word	0xffffffff


	//   ....[121]....
        /*05a0*/ 	.word	0xffffffff


	//   ....[122]....
        /*05a4*/ 	.word	0xffffffff


	//   ....[123]....
        /*05a8*/ 	.word	0xffffffff


	//   ....[124]....
        /*05ac*/ 	.word	0xffffffff


	//   ....[125]....
        /*05b0*/ 	.word	0xffffffff


	//   ....[126]....
        /*05b4*/ 	.word	0xffffffff


	//   ....[127]....
        /*05b8*/ 	.word	0xffffffff


	//   ....[128]....
        /*05bc*/ 	.word	0xffffffff


	//   ....[129]....
        /*05c0*/ 	.word	0xffffffff


	//   ....[130]....
        /*05c4*/ 	.word	0xffffffff


	//   ....[131]....
        /*05c8*/ 	.word	0xffffffff


	//   ....[132]....
        /*05cc*/ 	.word	0xffffffff


	//   ....[133]....
        /*05d0*/ 	.word	0xffffffff


	//   ....[134]....
        /*05d4*/ 	.word	0xffffffff


	//   ....[135]....
        /*05d8*/ 	.word	0xffffffff


	//   ....[136]....
        /*05dc*/ 	.word	0xffffffff


	//   ....[137]....
        /*05e0*/ 	.word	0xffffffff


	//   ....[138]....
        /*05e4*/ 	.word	0xffffffff


	//   ....[139]....
        /*05e8*/ 	.word	0xffffffff


	//   ....[140]....
        /*05ec*/ 	.word	0xffffffff


	//   ....[141]....
        /*05f0*/ 	.word	0xffffffff


	//   ....[142]....
        /*05f4*/ 	.word	0xffffffff


	//   ....[143]....
        /*05f8*/ 	.word	0xffffffff


	//   ....[144]....
        /*05fc*/ 	.word	0xffffffff


	//   ....[145]....
        /*0600*/ 	.word	0xffffffff


	//   ....[146]....
        /*0604*/ 	.word	0xffffffff


	//   ....[147]....
        /*0608*/ 	.word	0xffffffff


	//   ....[148]....
        /*060c*/ 	.word	0xffffffff


	//   ....[149]....
        /*0610*/ 	.word	0xffffffff


	//   ....[150]....
        /*0614*/ 	.word	0xffffffff


	//   ....[151]....
        /*0618*/ 	.word	0xffffffff


	//   ....[152]....
        /*061c*/ 	.word	0xffffffff


	//   ....[153]....
        /*0620*/ 	.word	0xffffffff


	//   ....[154]....
        /*0624*/ 	.word	0xffffffff


	//   ....[155]....
        /*0628*/ 	.word	0xffffffff


	//   ....[156]....
        /*062c*/ 	.word	0xffffffff


	//   ....[157]....
        /*0630*/ 	.word	0xffffffff


	//   ....[158]....
        /*0634*/ 	.word	0xffffffff


	//   ....[159]....
        /*0638*/ 	.word	0xffffffff


	//   ....[160]....
        /*063c*/ 	.word	0xffffffff


	//   ....[161]....
        /*0640*/ 	.word	0xffffffff


	//   ....[162]....
        /*0644*/ 	.word	0xffffffff


	//   ....[163]....
        /*0648*/ 	.word	0xffffffff


	//   ....[164]....
        /*064c*/ 	.word	0xffffffff


	//   ....[165]....
        /*0650*/ 	.word	0xffffffff


	//   ....[166]....
        /*0654*/ 	.word	0xffffffff


	//   ....[167]....
        /*0658*/ 	.word	0xffffffff


	//   ....[168]....
        /*065c*/ 	.word	0xffffffff


	//   ....[169]....
        /*0660*/ 	.word	0xffffffff


	//   ....[170]....
        /*0664*/ 	.word	0xffffffff


	//   ....[171]....
        /*0668*/ 	.word	0xffffffff


	//   ....[172]....
        /*066c*/ 	.word	0xffffffff


	//   ....[173]....
        /*0670*/ 	.word	0xffffffff


	//   ....[174]....
        /*0674*/ 	.word	0xffffffff


	//   ....[175]....
        /*0678*/ 	.word	0xffffffff


	//   ....[176]....
        /*067c*/ 	.word	0xffffffff


	//   ....[177]....
        /*0680*/ 	.word	0xffffffff


	//   ....[178]....
        /*0684*/ 	.word	0xffffffff


	//   ....[179]....
        /*0688*/ 	.word	0xffffffff


	//   ....[180]....
        /*068c*/ 	.word	0xffffffff


	//   ....[181]....
        /*0690*/ 	.word	0xffffffff


	//   ....[182]....
        /*0694*/ 	.word	0xffffffff


	//   ....[183]....
        /*0698*/ 	.word	0xffffffff


	//   ....[184]....
        /*069c*/ 	.word	0xffffffff


	//   ....[185]....
        /*06a0*/ 	.word	0xffffffff


	//   ....[186]....
        /*06a4*/ 	.word	0xffffffff


	//   ....[187]....
        /*06a8*/ 	.word	0xffffffff


	//   ....[188]....
        /*06ac*/ 	.word	0xffffffff


	//   ....[189]....
        /*06b0*/ 	.word	0xffffffff


	//   ....[190]....
        /*06b4*/ 	.word	0xffffffff


	//   ....[191]....
        /*06b8*/ 	.word	0xffffffff


	//   ....[192]....
        /*06bc*/ 	.word	0xffffffff


	//   ....[193]....
        /*06c0*/ 	.word	0xffffffff


	//   ....[194]....
        /*06c4*/ 	.word	0xffffffff


	//   ....[195]....
        /*06c8*/ 	.word	0xffffffff


	//   ....[196]....
        /*06cc*/ 	.word	0xffffffff


	//   ....[197]....
        /*06d0*/ 	.word	0xffffffff


	//   ....[198]....
        /*06d4*/ 	.word	0xffffffff


	//   ....[199]....
        /*06d8*/ 	.word	0x0500000f


	//   ....[200]....
        /*06dc*/ 	.word	0x0500000f


	//   ....[201]....
        /*06e0*/ 	.word	0x0500000f


	//   ....[202]....
        /*06e4*/ 	.word	0x0500000f


	//   ....[203]....
        /*06e8*/ 	.word	0x0500000f


	//   ....[204]....
        /*06ec*/ 	.word	0x0500000f


	//   ....[205]....
        /*06f0*/ 	.word	0x0500000f


	//   ....[206]....
        /*06f4*/ 	.word	0x0500000f


	//   ....[207]....
        /*06f8*/ 	.word	0x0500000f


	//   ....[208]....
        /*06fc*/ 	.word	0x0500000f


	//----- nvinfo : EIATTR_COOP_GROUP_INSTR_OFFSETS
	.align		4
.L_721:
        /*0700*/ 	.byte	0x04, 0x28
        /*0702*/ 	.short	(.L_723 - .L_722)


	//   ....[0]....
.L_722:
        /*0704*/ 	.word	0x00000070


	//   ....[1]....
        /*0708*/ 	.word	0x00000140


	//   ....[2]....
        /*070c*/ 	.word	0x00000190


	//   ....[3]....
        /*0710*/ 	.word	0x000003c0


	//   ....[4]....
        /*0714*/ 	.word	0x00000520


	//   ....[5]....
        /*0718*/ 	.word	0x00000640


	//   ....[6]....
        /*071c*/ 	.word	0x000007a0


	//   ....[7]....
        /*0720*/ 	.word	0x00002240


	//   ....[8]....
        /*0724*/ 	.word	0x00002c60


	//   ....[9]....
        /*0728*/ 	.word	0x000038f0


	//   ....[10]....
        /*072c*/ 	.word	0x00004830


	//   ....[11]....
        /*0730*/ 	.word	0x00004900


	//   ....[12]....
        /*0734*/ 	.word	0x00005150


	//   ....[13]....
        /*0738*/ 	.word	0x000051b0


	//   ....[14]....
        /*073c*/ 	.word	0x000072f0


	//   ....[15]....
        /*0740*/ 	.word	0x00007560


	//   ....[16]....
        /*0744*/ 	.word	0x00008140


	//   ....[17]....
        /*0748*/ 	.word	0x00008240


	//   ....[18]....
        /*074c*/ 	.word	0x00008b20


	//   ....[19]....
        /*0750*/ 	.word	0x00008ba0


	//   ....[20]....
        /*0754*/ 	.word	0x0000b250


	//   ....[21]....
        /*0758*/ 	.word	0x0000b270


	//   ....[22]....
        /*075c*/ 	.word	0x0000b290


	//   ....[23]....
        /*0760*/ 	.word	0x0000b2b0


	//   ....[24]....
        /*0764*/ 	.word	0x0000d800


	//   ....[25]....
        /*0768*/ 	.word	0x0000da60


	//   ....[26]....
        /*076c*/ 	.word	0x0000e630


	//   ....[27]....
        /*0770*/ 	.word	0x0000e6f0


	//   ....[28]....
        /*0774*/ 	.word	0x0000f0a0


	//   ....[29]....
        /*0778*/ 	.word	0x0000f100


	//   ....[30]....
        /*077c*/ 	.word	0x000105e0


	//   ....[31]....
        /*0780*/ 	.word	0x000105f0


	//   ....[32]....
        /*0784*/ 	.word	0x00010620


	//   ....[33]....
        /*0788*/ 	.word	0x00010630


	//   ....[34]....
        /*078c*/ 	.word	0x000116d0


	//   ....[35]....
        /*0790*/ 	.word	0x000116e0


	//   ....[36]....
        /*0794*/ 	.word	0x000116f0


	//   ....[37]....
        /*0798*/ 	.word	0x00011710


	//   ....[38]....
        /*079c*/ 	.word	0x00011730


	//   ....[39]....
        /*07a0*/ 	.word	0x00011760


	//   ....[40]....
        /*07a4*/ 	.word	0x00011820


	//   ....[41]....
        /*07a8*/ 	.word	0x00011850


	//   ....[42]....
        /*07ac*/ 	.word	0x00011930


	//   ....[43]....
        /*07b0*/ 	.word	0x00011960


	//   ....[44]....
        /*07b4*/ 	.word	0x00011990


	//   ....[45]....
        /*07b8*/ 	.word	0x000119c0


	//   ....[46]....
        /*07bc*/ 	.word	0x000119f0


	//   ....[47]....
        /*07c0*/ 	.word	0x00011a20


	//   ....[48]....
        /*07c4*/ 	.word	0x00011a50


	//   ....[49]....
        /*07c8*/ 	.word	0x00011a80


	//   ....[50]....
        /*07cc*/ 	.word	0x00011ab0


	//   ....[51]....
        /*07d0*/ 	.word	0x00011ae0


	//   ....[52]....
        /*07d4*/ 	.word	0x00011b10


	//   ....[53]....
        /*07d8*/ 	.word	0x00011b40


	//   ....[54]....
        /*07dc*/ 	.word	0x00011b70


	//   ....[55]....
        /*07e0*/ 	.word	0x00011ba0


	//   ....[56]....
        /*07e4*/ 	.word	0x00011bd0


	//   ....[57]....
        /*07e8*/ 	.word	0x00011c00


	//   ....[58]....
        /*07ec*/ 	.word	0x00011c30


	//   ....[59]....
        /*07f0*/ 	.word	0x00011c60


	//   ....[60]....
        /*07f4*/ 	.word	0x00011c90


	//   ....[61]....
        /*07f8*/ 	.word	0x00011cc0


	//   ....[62]....
        /*07fc*/ 	.word	0x00011cf0


	//   ....[63]....
        /*0800*/ 	.word	0x00011d20


	//   ....[64]....
        /*0804*/ 	.word	0x00011d30


	//   ....[65]....
        /*0808*/ 	.word	0x00011d50


	//   ....[66]....
        /*080c*/ 	.word	0x00011d80


	//   ....[67]....
        /*0810*/ 	.word	0x00011db0


	//   ....[68]....
        /*0814*/ 	.word	0x00011de0


	//   ....[69]....
        /*0818*/ 	.word	0x00011e10


	//   ....[70]....
        /*081c*/ 	.word	0x00011e40


	//   ....[71]....
        /*0820*/ 	.word	0x00011e50


	//   ....[72]....
        /*0824*/ 	.word	0x00011e80


	//   ....[73]....
        /*0828*/ 	.word	0x00011ea0


	//   ....[74]....
        /*082c*/ 	.word	0x00011eb0


	//   ....[75]....
        /*0830*/ 	.word	0x00011ee0


	//   ....[76]....
        /*0834*/ 	.word	0x00011ef0


	//   ....[77]....
        /*0838*/ 	.word	0x00011f00


	//   ....[78]....
        /*083c*/ 	.word	0x00011f10


	//   ....[79]....
        /*0840*/ 	.word	0x00011f20


	//   ....[80]....
        /*0844*/ 	.word	0x00011f30


	//   ....[81]....
        /*0848*/ 	.word	0x00011f50


	//   ....[82]....
        /*084c*/ 	.word	0x00011f70


	//   ....[83]....
        /*0850*/ 	.word	0x00011f90


	//   ....[84]....
        /*0854*/ 	.word	0x00011fb0


	//   ....[85]....
        /*0858*/ 	.word	0x00011fe0


	//   ....[86]....
        /*085c*/ 	.word	0x00012000


	//   ....[87]....
        /*0860*/ 	.word	0x00012030


	//   ....[88]....
        /*0864*/ 	.word	0x00012060


	//   ....[89]....
        /*0868*/ 	.word	0x00012070


	//   ....[90]....
        /*086c*/ 	.word	0x00012080


	//   ....[91]....
        /*0870*/ 	.word	0x00012090


	//   ....[92]....
        /*0874*/ 	.word	0x000120a0


	//   ....[93]....
        /*0878*/ 	.word	0x000120b0


	//   ....[94]....
        /*087c*/ 	.word	0x000120c0


	//   ....[95]....
        /*0880*/ 	.word	0x000120d0


	//   ....[96]....
        /*0884*/ 	.word	0x000120e0


	//   ....[97]....
        /*0888*/ 	.word	0x000120f0


	//   ....[98]....
        /*088c*/ 	.word	0x00012100


	//   ....[99]....
        /*0890*/ 	.word	0x00012110


	//   ....[100]....
        /*0894*/ 	.word	0x00012120


	//   ....[101]....
        /*0898*/ 	.word	0x00012130


	//   ....[102]....
        /*089c*/ 	.word	0x00012140


	//   ....[103]....
        /*08a0*/ 	.word	0x00012150


	//   ....[104]....
        /*08a4*/ 	.word	0x00012170


	//   ....[105]....
        /*08a8*/ 	.word	0x000121a0


	//   ....[106]....
        /*08ac*/ 	.word	0x000121c0


	//   ....[107]....
        /*08b0*/ 	.word	0x000121d0


	//   ....[108]....
        /*08b4*/ 	.word	0x000121e0


	//   ....[109]....
        /*08b8*/ 	.word	0x00012200


	//   ....[110]....
        /*08bc*/ 	.word	0x00012210


	//   ....[111]....
        /*08c0*/ 	.word	0x00012220


	//   ....[112]....
        /*08c4*/ 	.word	0x00012240


	//   ....[113]....
        /*08c8*/ 	.word	0x00012270


	//   ....[114]....
        /*08cc*/ 	.word	0x000122a0


	//   ....[115]....
        /*08d0*/ 	.word	0x000122d0


	//   ....[116]....
        /*08d4*/ 	.word	0x00012300


	//   ....[117]....
        /*08d8*/ 	.word	0x00012330


	//   ....[118]....
        /*08dc*/ 	.word	0x00012360


	//   ....[119]....
        /*08e0*/ 	.word	0x00012390


	//   ....[120]....
        /*08e4*/ 	.word	0x000123c0


	//   ....[121]....
        /*08e8*/ 	.word	0x000123f0


	//   ....[122]....
        /*08ec*/ 	.word	0x00012420


	//   ....[123]....
        /*08f0*/ 	.word	0x00012450


	//   ....[124]....
        /*08f4*/ 	.word	0x00012480


	//   ....[125]....
        /*08f8*/ 	.word	0x000124b0


	//   ....[126]....
        /*08fc*/ 	.word	0x000124e0


	//   ....[127]....
        /*0900*/ 	.word	0x00012510


	//   ....[128]....
        /*0904*/ 	.word	0x00012540


	//   ....[129]....
        /*0908*/ 	.word	0x00012570


	//   ....[130]....
        /*090c*/ 	.word	0x00012ff0


	//   ....[131]....
        /*0910*/ 	.word	0x00013000


	//   ....[132]....
        /*0914*/ 	.word	0x00013010


	//   ....[133]....
        /*0918*/ 	.word	0x00013020


	//   ....[134]....
        /*091c*/ 	.word	0x000138b0


	//   ....[135]....
        /*0920*/ 	.word	0x000138e0


	//   ....[136]....
        /*0924*/ 	.word	0x00013a20


	//   ....[137]....
        /*0928*/ 	.word	0x00013a40


	//   ....[138]....
        /*092c*/ 	.word	0x00013b40


	//   ....[139]....
        /*0930*/ 	.word	0x00013b60


	//   ....[140]....
        /*0934*/ 	.word	0x00013c70


	//   ....[141]....
        /*0938*/ 	.word	0x00013c90


	//   ....[142]....
        /*093c*/ 	.word	0x00014150


	//   ....[143]....
        /*0940*/ 	.word	0x00014160


	//   ....[144]....
        /*0944*/ 	.word	0x000147b0


	//   ....[145]....
        /*0948*/ 	.word	0x000147c0


	//   ....[146]....
        /*094c*/ 	.word	0x00015700


	//   ....[147]....
        /*0950*/ 	.word	0x00015730


	//   ....[148]....
        /*0954*/ 	.word	0x00015840


	//   ....[149]....
        /*0958*/ 	.word	0x00015860


	//   ....[150]....
        /*095c*/ 	.word	0x00015960


	//   ....[151]....
        /*0960*/ 	.word	0x00015980


	//   ....[152]....
        /*0964*/ 	.word	0x00015a90


	//   ....[153]....
        /*0968*/ 	.word	0x00015ab0


	//   ....[154]....
        /*096c*/ 	.word	0x00015c50


	//   ....[155]....
        /*0970*/ 	.word	0x00015e90


	//   ....[156]....
        /*0974*/ 	.word	0x00015ed0


	//   ....[157]....
        /*0978*/ 	.word	0x00015f10


	//   ....[158]....
        /*097c*/ 	.word	0x00015f40


	//   ....[159]....
        /*0980*/ 	.word	0x00015f70


	//   ....[160]....
        /*0984*/ 	.word	0x00015fa0


	//   ....[161]....
        /*0988*/ 	.word	0x00016130


	//   ....[162]....
        /*098c*/ 	.word	0x00016160


	//   ....[163]....
        /*0990*/ 	.word	0x000161a0


	//   ....[164]....
        /*0994*/ 	.word	0x000161d0


	//   ....[165]....
        /*0998*/ 	.word	0x00016200


	//   ....[166]....
        /*099c*/ 	.word	0x00016230


	//   ....[167]....
        /*09a0*/ 	.word	0x000162d0


	//   ....[168]....
        /*09a4*/ 	.word	0x00016320


	//   ....[169]....
        /*09a8*/ 	.word	0x00016330


	//   ....[170]....
        /*09ac*/ 	.word	0x00016370


	//   ....[171]....
        /*09b0*/ 	.word	0x000184c0


	//   ....[172]....
        /*09b4*/ 	.word	0x000192b0


	//   ....[173]....
        /*09b8*/ 	.word	0x000192d0


	//   ....[174]....
        /*09bc*/ 	.word	0x00019340


	//   ....[175]....
        /*09c0*/ 	.word	0x000193c0


	//   ....[176]....
        /*09c4*/ 	.word	0x00019450


	//   ....[177]....
        /*09c8*/ 	.word	0x00019460


	//   ....[178]....
        /*09cc*/ 	.word	0x000194b0


	//   ....[179]....
        /*09d0*/ 	.word	0x000194f0


	//   ....[180]....
        /*09d4*/ 	.word	0x0001b890


	//   ....[181]....
        /*09d8*/ 	.word	0x0001b8f0


	//   ....[182]....
        /*09dc*/ 	.word	0x0001b920


	//   ....[183]....
        /*09e0*/ 	.word	0x0001b950


	//   ....[184]....
        /*09e4*/ 	.word	0x0001b980


	//   ....[185]....
        /*09e8*/ 	.word	0x0001b9b0


	//   ....[186]....
        /*09ec*/ 	.word	0x0001b9e0


	//   ....[187]....
        /*09f0*/ 	.word	0x0001b9f0


	//   ....[188]....
        /*09f4*/ 	.word	0x0001bb60


	//   ....[189]....
        /*09f8*/ 	.word	0x0001bb90


	//   ....[190]....
        /*09fc*/ 	.word	0x0001bbc0


	//   ....[191]....
        /*0a00*/ 	.word	0x0001bbf0


	//   ....[192]....
        /*0a04*/ 	.word	0x0001bc20


	//   ....[193]....
        /*0a08*/ 	.word	0x0001bc50


	//   ....[194]....
        /*0a0c*/ 	.word	0x0001bcd0


	//   ....[195]....
        /*0a10*/ 	.word	0x0001bd10


	//   ....[196]....
        /*0a14*/ 	.word	0x0001bd30


	//   ....[197]....
        /*0a18*/ 	.word	0x0001bd70


	//   ....[198]....
        /*0a1c*/ 	.word	0x0001c850


	//   ....[199]....
        /*0a20*/ 	.word	0x0001cf10


	//   ....[200]....
        /*0a24*/ 	.word	0x0001d130


	//   ....[201]....
        /*0a28*/ 	.word	0x0001d180


	//   ....[202]....
        /*0a2c*/ 	.word	0x0001d1e0


	//   ....[203]....
        /*0a30*/ 	.word	0x0001d2f0


	//   ....[204]....
        /*0a34*/ 	.word	0x0001d350


	//   ....[205]....
        /*0a38*/ 	.word	0x0001d460


	//   ....[206]....
        /*0a3c*/ 	.word	0x0001d4c0


	//   ....[207]....
        /*0a40*/ 	.word	0x0001d5a0


	//   ....[208]....
        /*0a44*/ 	.word	0x0001d930


	//----- nvinfo : EIATTR_REG_RECONFIG
	.align		4
.L_723:
        /*0a48*/ 	.byte	0x01, 0x54
	.zero		2


	//----- nvinfo : EIATTR_SYSCALL_OFFSETS
	.align		4
        /*0a4c*/ 	.byte	0x04, 0x46
        /*0a4e*/ 	.short	(.L_725 - .L_724)


	//   ....[0]....
.L_724:
        /*0a50*/ 	.word	0x000023c0


	//   ....[1]....
        /*0a54*/ 	.word	0x00017f10


	//   ....[2]....
        /*0a58*/ 	.word	0x000180a0


	//   ....[3]....
        /*0a5c*/ 	.word	0x000181f0


	//   ....[4]....
        /*0a60*/ 	.word	0x00018330


	//   ....[5]....
        /*0a64*/ 	.word	0x00018e30


	//----- nvinfo : EIATTR_MBARRIER_INSTR_OFFSETS
	.align		4
.L_725:
        /*0a68*/ 	.byte	0x04, 0x39
        /*0a6a*/ 	.short	(.L_727 - .L_726)


	//   ....[0]....
.L_726:
        /*0a6c*/ 	.word	0x00000270
        /*0a70*/ 	.word	0x000000ff
        /*0a74*/ 	.word	0x0002a800
        /*0a78*/ 	.short	0x0100
        /*0a7a*/ 	.byte	0x08
	.zero		1


	//   ....[1]....
        /*0a7c*/ 	.word	0x00000280
        /*0a80*/ 	.word	0x000000ff
        /*0a84*/ 	.word	0x0002a820
        /*0a88*/ 	.short	0x0100
        /*0a8a*/ 	.byte	0x08
	.zero		1


	//   ....[2]....
        /*0a8c*/ 	.word	0x00000370
        /*0a90*/ 	.word	0x000000ff
        /*0a94*/ 	.word	0x0002a830
        /*0a98*/ 	.short	0x0100
        /*0a9a*/ 	.byte	0x08
	.zero		1


	//   ....[3]....
        /*0a9c*/ 	.word	0x00000380
        /*0aa0*/ 	.word	0x000000ff
        /*0aa4*/ 	.word	0x0002a840
        /*0aa8*/ 	.short	0x0100
        /*0aaa*/ 	.byte	0x08
	.zero		1


	//   ....[4]....
        /*0aac*/ 	.word	0x00000390
        /*0ab0*/ 	.word	0x000000ff
        /*0ab4*/ 	.word	0x0002a838
        /*0ab8*/ 	.short	0x0100
        /*0aba*/ 	.byte	0x08
	.zero		1


	//   ....[5]....
        /*0abc*/ 	.word	0x000003a0
        /*0ac0*/ 	.word	0x000000ff
        /*0ac4*/ 	.word	0x0002a848
        /*0ac8*/ 	.short	0x0100
        /*0aca*/ 	.byte	0x08
	.zero		1


	//   ....[6]....
        /*0acc*/ 	.word	0x000004d0
        /*0ad0*/ 	.word	0x000000ff
        /*0ad4*/ 	.word	0x0002a850
        /*0ad8*/ 	.short	0x0100
        /*0ada*/ 	.byte	0x08
	.zero		1


	//   ....[7]....
        /*0adc*/ 	.word	0x000004e0
        /*0ae0*/ 	.word	0x000000ff
        /*0ae4*/ 	.word	0x0002a860
        /*0ae8*/ 	.short	0x0100
        /*0aea*/ 	.byte	0x08
	.zero		1


	//   ....[8]....
        /*0aec*/ 	.word	0x000004f0
        /*0af0*/ 	.word	0x000000ff
        /*0af4*/ 	.word	0x0002a858
        /*0af8*/ 	.short	0x0100
        /*0afa*/ 	.byte	0x08
	.zero		1


	//   ....[9]....
        /*0afc*/ 	.word	0x00000500
        /*0b00*/ 	.word	0x000000ff
        /*0b04*/ 	.word	0x0002a868
        /*0b08*/ 	.short	0x0100
        /*0b0a*/ 	.byte	0x08
	.zero		1


	//   ....[10]....
        /*0b0c*/ 	.word	0x000005f0
        /*0b10*/ 	.word	0x000000ff
        /*0b14*/ 	.word	0x0002a870
        /*0b18*/ 	.short	0x0100
        /*0b1a*/ 	.byte	0x06
	.zero		1


	//   ....[11]....
        /*0b1c*/ 	.word	0x00000600
        /*0b20*/ 	.word	0x000000ff
        /*0b24*/ 	.word	0x0002a880
        /*0b28*/ 	.short	0x0100
        /*0b2a*/ 	.byte	0x06
	.zero		1


	//   ....[12]....
        /*0b2c*/ 	.word	0x00000610
        /*0b30*/ 	.word	0x000000ff
        /*0b34*/ 	.word	0x0002a878
        /*0b38*/ 	.short	0x0100
        /*0b3a*/ 	.byte	0x06
	.zero		1


	//   ....[13]....
        /*0b3c*/ 	.word	0x00000620
        /*0b40*/ 	.word	0x000000ff
        /*0b44*/ 	.word	0x0002a888
        /*0b48*/ 	.short	0x0100
        /*0b4a*/ 	.byte	0x06
	.zero		1


	//   ....[14]....
        /*0b4c*/ 	.word	0x00000750
        /*0b50*/ 	.word	0x000000ff
        /*0b54*/ 	.word	0x0002a890
        /*0b58*/ 	.short	0x0100
        /*0b5a*/ 	.byte	0x08
	.zero		1


	//   ....[15]....
        /*0b5c*/ 	.word	0x00000760
        /*0b60*/ 	.word	0x000000ff
        /*0b64*/ 	.word	0x0002a8a0
        /*0b68*/ 	.short	0x0100
        /*0b6a*/ 	.byte	0x08
	.zero		1


	//   ....[16]....
        /*0b6c*/ 	.word	0x00000770
        /*0b70*/ 	.word	0x000000ff
        /*0b74*/ 	.word	0x0002a898
        /*0b78*/ 	.short	0x0100
        /*0b7a*/ 	.byte	0x08
	.zero		1


	//   ....[17]....
        /*0b7c*/ 	.word	0x00000780
        /*0b80*/ 	.word	0x000000ff
        /*0b84*/ 	.word	0x0002a8a8
        /*0b88*/ 	.short	0x0100
        /*0b8a*/ 	.byte	0x08
	.zero		1


	//   ....[18]....
        /*0b8c*/ 	.word	0x000008b0
        /*0b90*/ 	.word	0x000000ff
        /*0b94*/ 	.word	0x0002a8b0
        /*0b98*/ 	.short	0x0100
        /*0b9a*/ 	.byte	0x08
	.zero		1


	//   ....[19]....
        /*0b9c*/ 	.word	0x000008c0
        /*0ba0*/ 	.word	0x000000ff
        /*0ba4*/ 	.word	0x0002a8c0
        /*0ba8*/ 	.short	0x0100
        /*0baa*/ 	.byte	0x08
	.zero		1


	//   ....[20]....
        /*0bac*/ 	.word	0x000008d0
        /*0bb0*/ 	.word	0x000000ff
        /*0bb4*/ 	.word	0x0002a8b8
        /*0bb8*/ 	.short	0x0100
        /*0bba*/ 	.byte	0x08
	.zero		1


	//   ....[21]....
        /*0bbc*/ 	.word	0x000008e0
        /*0bc0*/ 	.word	0x000000ff
        /*0bc4*/ 	.word	0x0002a8c8
        /*0bc8*/ 	.short	0x0100
        /*0bca*/ 	.byte	0x08
	.zero		1


	//   ....[22]....
        /*0bcc*/ 	.word	0x000026b0
        /*0bd0*/ 	.word	0x000000ff
        /*0bd4*/ 	.word	0x0002a800
        /*0bd8*/ 	.short	0x010a
        /*0bda*/ 	.byte	0x24
	.zero		1


	//   ....[23]....
        /*0bdc*/ 	.word	0x00002750
        /*0be0*/ 	.word	0x00000014
        /*0be4*/ 	.word	0x0002a830
        /*0be8*/ 	.short	0x010a
        /*0bea*/ 	.byte	0x3f
	.zero		1


	//   ....[24]....
        /*0bec*/ 	.word	0x000027b0
        /*0bf0*/ 	.word	0x00000014
        /*0bf4*/ 	.word	0x0002a830
        /*0bf8*/ 	.short	0x010a
        /*0bfa*/ 	.byte	0x3f
	.zero		1


	//   ....[25]....
        /*0bfc*/ 	.word	0x00002d10
        /*0c00*/ 	.word	0x00000014
        /*0c04*/ 	.word	0x00000000
        /*0c08*/ 	.short	0x0101
        /*0c0a*/ 	.byte	0x3f
	.zero		1


	//   ....[26]....
        /*0c0c*/ 	.word	0x00006560
        /*0c10*/ 	.word	0x000000ff
        /*0c14*/ 	.word	0x0002a830
        /*0c18*/ 	.short	0x010a
        /*0c1a*/ 	.byte	0x06
	.zero		1


	//   ....[27]....
        /*0c1c*/ 	.word	0x000065a0
        /*0c20*/ 	.word	0x000000ff
        /*0c24*/ 	.word	0x0002a830
        /*0c28*/ 	.short	0x010a
        /*0c2a*/ 	.byte	0x06
	.zero		1


	//   ....[28]....
        /*0c2c*/ 	.word	0x00006840
        /*0c30*/ 	.word	0x000000ff
        /*0c34*/ 	.word	0x0002a850
        /*0c38*/ 	.short	0x010a
        /*0c3a*/ 	.byte	0x06
	.zero		1


	//   ....[29]....
        /*0c3c*/ 	.word	0x00006880
        /*0c40*/ 	.word	0x000000ff
        /*0c44*/ 	.word	0x0002a850
        /*0c48*/ 	.short	0x010a
        /*0c4a*/ 	.byte	0x06
	.zero		1


	//   ....[30]....
        /*0c4c*/ 	.word	0x00007360
        /*0c50*/ 	.word	0x0000000d
        /*0c54*/ 	.word	0x00000000
        /*0c58*/ 	.short	0x0101
        /*0c5a*/ 	.byte	0x3f
	.zero		1


	//   ....[31]....
        /*0c5c*/ 	.word	0x000095f0
        /*0c60*/ 	.word	0x000000ff
        /*0c64*/ 	.word	0x00000000
        /*0c68*/ 	.short	0x0101
        /*0c6a*/ 	.byte	0x06
	.zero		1


	//   ....[32]....
        /*0c6c*/ 	.word	0x0000a160
        /*0c70*/ 	.word	0x000000ff
        /*0c74*/ 	.word	0x0002a830
        /*0c78*/ 	.short	0x010a
        /*0c7a*/ 	.byte	0x06
	.zero		1


	//   ....[33]....
        /*0c7c*/ 	.word	0x0000a1a0
        /*0c80*/ 	.word	0x000000ff
        /*0c84*/ 	.word	0x0002a830
        /*0c88*/ 	.short	0x010a
        /*0c8a*/ 	.byte	0x06
	.zero		1


	//   ....[34]....
        /*0c8c*/ 	.word	0x0000a470
        /*0c90*/ 	.word	0x000000ff
        /*0c94*/ 	.word	0x0002a850
        /*0c98*/ 	.short	0x010a
        /*0c9a*/ 	.byte	0x06
	.zero		1


	//   ....[35]....
        /*0c9c*/ 	.word	0x0000a4b0
        /*0ca0*/ 	.word	0x000000ff
        /*0ca4*/ 	.word	0x0002a850
        /*0ca8*/ 	.short	0x010a
        /*0caa*/ 	.byte	0x06
	.zero		1


	//   ....[36]....
        /*0cac*/ 	.word	0x0000ba10
        /*0cb0*/ 	.word	0x000000af
        /*0cb4*/ 	.word	0x00000000
        /*0cb8*/ 	.short	0x0101
        /*0cba*/ 	.byte	0x3f
	.zero		1


	//   ....[37]....
        /*0cbc*/ 	.word	0x0000c160
        /*0cc0*/ 	.word	0x000000ff
        /*0cc4*/ 	.word	0x00000000
        /*0cc8*/ 	.short	0x0101
        /*0cca*/ 	.byte	0x06
	.zero		1


	//   ....[38]....
        /*0ccc*/ 	.word	0x0000ca50
        /*0cd0*/ 	.word	0x000000ff
        /*0cd4*/ 	.word	0x0002a830
        /*0cd8*/ 	.short	0x010a
        /*0cda*/ 	.byte	0x06
	.zero		1


	//   ....[39]....
        /*0cdc*/ 	.word	0x0000ca90
        /*0ce0*/ 	.word	0x000000ff
        /*0ce4*/ 	.word	0x0002a830
        /*0ce8*/ 	.short	0x010a
        /*0cea*/ 	.byte	0x06
	.zero		1


	//   ....[40]....
        /*0cec*/ 	.word	0x0000cd60
        /*0cf0*/ 	.word	0x000000ff
        /*0cf4*/ 	.word	0x0002a850
        /*0cf8*/ 	.short	0x010a
        /*0cfa*/ 	.byte	0x06
	.zero		1


	//   ....[41]....
        /*0cfc*/ 	.word	0x0000cda0
        /*0d00*/ 	.word	0x000000ff
        /*0d04*/ 	.word	0x0002a850
        /*0d08*/ 	.short	0x010a
        /*0d0a*/ 	.byte	0x06
	.zero		1


	//   ....[42]....
        /*0d0c*/ 	.word	0x0000d860
        /*0d10*/ 	.word	0x0000000c
        /*0d14*/ 	.word	0x00000000
        /*0d18*/ 	.short	0x0101
        /*0d1a*/ 	.byte	0x3f
	.zero		1


	//   ....[43]....
        /*0d1c*/ 	.word	0x0000fae0
        /*0d20*/ 	.word	0x000000ff
        /*0d24*/ 	.word	0x00000000
        /*0d28*/ 	.short	0x0101
        /*0d2a*/ 	.byte	0x06
	.zero		1


	//   ....[44]....
        /*0d2c*/ 	.word	0x000102f0
        /*0d30*/ 	.word	0x000000ff
        /*0d34*/ 	.word	0x0002a850
        /*0d38*/ 	.short	0x010a
        /*0d3a*/ 	.byte	0x09
	.zero		1


	//   ....[45]....
        /*0d3c*/ 	.word	0x00010330
        /*0d40*/ 	.word	0x000000ff
        /*0d44*/ 	.word	0x0002a850
        /*0d48*/ 	.short	0x010a
        /*0d4a*/ 	.byte	0x09
	.zero		1


	//   ....[46]....
        /*0d4c*/ 	.word	0x00010910
        /*0d50*/ 	.word	0x000000ff
        /*0d54*/ 	.word	0x00000000
        /*0d58*/ 	.short	0x0101
        /*0d5a*/ 	.byte	0x04
	.zero		1


	//   ....[47]....
        /*0d5c*/ 	.word	0x000138d0
        /*0d60*/ 	.word	0x000000ff
        /*0d64*/ 	.word	0x00000000
        /*0d68*/ 	.short	0x0101
        /*0d6a*/ 	.byte	0x07
	.zero		1


	//   ....[48]....
        /*0d6c*/ 	.word	0x00013f30
        /*0d70*/ 	.word	0x000000ff
        /*0d74*/ 	.word	0x00000000
        /*0d78*/ 	.short	0x0101
        /*0d7a*/ 	.byte	0x07
	.zero		1


	//   ....[49]....
        /*0d7c*/ 	.word	0x00018750
        /*0d80*/ 	.word	0x00000002
        /*0d84*/ 	.word	0x0002a880
        /*0d88*/ 	.short	0x010a
        /*0d8a*/ 	.byte	0x3f
	.zero		1


	//   ....[50]....
        /*0d8c*/ 	.word	0x000189d0
        /*0d90*/ 	.word	0x00000002
        /*0d94*/ 	.word	0x0002a840
        /*0d98*/ 	.short	0x010a
        /*0d9a*/ 	.byte	0x3f
	.zero		1


	//   ....[51]....
        /*0d9c*/ 	.word	0x000195d0
        /*0da0*/ 	.word	0x00000011
        /*0da4*/ 	.word	0x0002a800
        /*0da8*/ 	.short	0x0107
        /*0daa*/ 	.byte	0x3f
	.zero		1


	//   ....[52]....
        /*0dac*/ 	.word	0x000196d0
        /*0db0*/ 	.word	0x00000011
        /*0db4*/ 	.word	0x0002a800
        /*0db8*/ 	.short	0x0101
        /*0dba*/ 	.byte	0x3f
	.zero		1


	//   ....[53]....
        /*0dbc*/ 	.word	0x000196f0
        /*0dc0*/ 	.word	0x00000011
        /*0dc4*/ 	.word	0x0002a820
        /*0dc8*/ 	.short	0x010a
        /*0dca*/ 	.byte	0x3f
	.zero		1


	//   ....[54]....
        /*0dcc*/ 	.word	0x00019a10
        /*0dd0*/ 	.word	0x00000006
        /*0dd4*/ 	.word	0x0002a880
        /*0dd8*/ 	.short	0x010a
        /*0dda*/ 	.byte	0x3f
	.zero		1


	//   ....[55]....
        /*0ddc*/ 	.word	0x00019e70
        /*0de0*/ 	.word	0x00000006
        /*0de4*/ 	.word	0x0002a840
        /*0de8*/ 	.short	0x010a
        /*0dea*/ 	.byte	0x3f
	.zero		1


	//   ....[56]....
        /*0dec*/ 	.word	0x0001a320
        /*0df0*/ 	.word	0x0000000c
        /*0df4*/ 	.word	0x0002a870
        /*0df8*/ 	.short	0x010a
        /*0dfa*/ 	.byte	0x3f
	.zero		1


	//   ....[57]....
        /*0dfc*/ 	.word	0x0001a390
        /*0e00*/ 	.word	0x0000000c
        /*0e04*/ 	.word	0x0002a860
        /*0e08*/ 	.short	0x010a
        /*0e0a*/ 	.byte	0x3f
	.zero		1


	//   ....[58]....
        /*0e0c*/ 	.word	0x0001aaf0
        /*0e10*/ 	.word	0x0000000c
        /*0e14*/ 	.word	0x0002a850
        /*0e18*/ 	.short	0x0101
        /*0e1a*/ 	.byte	0x3f
	.zero		1


	//   ....[59]....
        /*0e1c*/ 	.word	0x0001ab70
        /*0e20*/ 	.word	0x0000000c
        /*0e24*/ 	.word	0x00000000
        /*0e28*/ 	.short	0x0101
        /*0e2a*/ 	.byte	0x3f
	.zero		1


	//   ....[60]....
        /*0e2c*/ 	.word	0x0001adb0
        /*0e30*/ 	.word	0x00000002
        /*0e34*/ 	.word	0x0002a870
        /*0e38*/ 	.short	0x010a
        /*0e3a*/ 	.byte	0x3f
	.zero		1


	//   ....[61]....
        /*0e3c*/ 	.word	0x0001ae20
        /*0e40*/ 	.word	0x00000002
        /*0e44*/ 	.word	0x0002a860
        /*0e48*/ 	.short	0x010a
        /*0e4a*/ 	.byte	0x3f
	.zero		1


	//   ....[62]....
        /*0e4c*/ 	.word	0x0001b5a0
        /*0e50*/ 	.word	0x00000002
        /*0e54*/ 	.word	0x0002a850
        /*0e58*/ 	.short	0x0101
        /*0e5a*/ 	.byte	0x3f
	.zero		1


	//   ....[63]....
        /*0e5c*/ 	.word	0x0001b5f0
        /*0e60*/ 	.word	0x00000002
        /*0e64*/ 	.word	0x00000000
        /*0e68*/ 	.short	0x0101
        /*0e6a*/ 	.byte	0x3f
	.zero		1


	//   ....[64]....
        /*0e6c*/ 	.word	0x0001c7d0
        /*0e70*/ 	.word	0x00000000
        /*0e74*/ 	.word	0x0002a820
        /*0e78*/ 	.short	0x010a
        /*0e7a*/ 	.byte	0x3f
	.zero		1


	//   ....[65]....
        /*0e7c*/ 	.word	0x0001c990
        /*0e80*/ 	.word	0x00000006
        /*0e84*/ 	.word	0x00000000
        /*0e88*/ 	.short	0x010a
        /*0e8a*/ 	.byte	0x3f
	.zero		1


	//   ....[66]....
        /*0e8c*/ 	.word	0x0001ca00
        /*0e90*/ 	.word	0x00000007
        /*0e94*/ 	.word	0x00000000
        /*0e98*/ 	.short	0x010a
        /*0e9a*/ 	.byte	0x3f
	.zero		1


	//   ....[67]....
        /*0e9c*/ 	.word	0x0001ca60
        /*0ea0*/ 	.word	0x00000004
        /*0ea4*/ 	.word	0x0002a860
        /*0ea8*/ 	.short	0x010a
        /*0eaa*/ 	.byte	0x3f
	.zero		1


	//   ....[68]....
        /*0eac*/ 	.word	0x0001cab0
        /*0eb0*/ 	.word	0x00000003
        /*0eb4*/ 	.word	0x0002a860
        /*0eb8*/ 	.short	0x010a
        /*0eba*/ 	.byte	0x3f
	.zero		1


	//   ....[69]....
        /*0ebc*/ 	.word	0x0001caf0
        /*0ec0*/ 	.word	0x00000004
        /*0ec4*/ 	.word	0x0002a880
        /*0ec8*/ 	.short	0x010a
        /*0eca*/ 	.byte	0x3f
	.zero		1


	//   ....[70]....
        /*0ecc*/ 	.word	0x0001cb10
        /*0ed0*/ 	.word	0x00000003
        /*0ed4*/ 	.word	0x0002a880
        /*0ed8*/ 	.short	0x010a
        /*0eda*/ 	.byte	0x3f
	.zero		1


	//   ....[71]....
        /*0edc*/ 	.word	0x0001cb80
        /*0ee0*/ 	.word	0x00000003
        /*0ee4*/ 	.word	0x0002a800
        /*0ee8*/ 	.short	0x010a
        /*0eea*/ 	.byte	0x3f
	.zero		1


	//   ....[72]....
        /*0eec*/ 	.word	0x0001cbd0
        /*0ef0*/ 	.word	0x00000014
        /*0ef4*/ 	.word	0x0002a830
        /*0ef8*/ 	.short	0x010a
        /*0efa*/ 	.byte	0x3f
	.zero		1


	//   ....[73]....
        /*0efc*/ 	.word	0x0001cc30
        /*0f00*/ 	.word	0x00000008
        /*0f04*/ 	.word	0x0002a830
        /*0f08*/ 	.short	0x010a
        /*0f0a*/ 	.byte	0x3f
	.zero		1


	//   ....[74]....
        /*0f0c*/ 	.word	0x0001cc90
        /*0f10*/ 	.word	0x00000008
        /*0f14*/ 	.word	0x0002a850
        /*0f18*/ 	.short	0x010a
        /*0f1a*/ 	.byte	0x3f
	.zero		1


	//   ....[75]....
        /*0f1c*/ 	.word	0x0001ccf0
        /*0f20*/ 	.word	0x00000006
        /*0f24*/ 	.word	0x0002a830
        /*0f28*/ 	.short	0x010a
        /*0f2a*/ 	.byte	0x3f
	.zero		1


	//   ....[76]....
        /*0f2c*/ 	.word	0x0001cd50
        /*0f30*/ 	.word	0x00000006
        /*0f34*/ 	.word	0x0002a850
        /*0f38*/ 	.short	0x010a
        /*0f3a*/ 	.byte	0x3f
	.zero		1


	//   ....[77]....
        /*0f3c*/ 	.word	0x0001cdb0
        /*0f40*/ 	.word	0x00000006
        /*0f44*/ 	.word	0x0002a830
        /*0f48*/ 	.short	0x010a
        /*0f4a*/ 	.byte	0x3f
	.zero		1


	//   ....[78]....
        /*0f4c*/ 	.word	0x0001ce10
        /*0f50*/ 	.word	0x00000006
        /*0f54*/ 	.word	0x0002a850
        /*0f58*/ 	.short	0x010a
        /*0f5a*/ 	.byte	0x3f
	.zero		1


	//   ....[79]....
        /*0f5c*/ 	.word	0x0001ce70
        /*0f60*/ 	.word	0x00000007
        /*0f64*/ 	.word	0x0002a850
        /*0f68*/ 	.short	0x010a
        /*0f6a*/ 	.byte	0x3f
	.zero		1


	//   ....[80]....
        /*0f6c*/ 	.word	0x0001cfc0
        /*0f70*/ 	.word	0x00000002
        /*0f74*/ 	.word	0x0002a880
        /*0f78*/ 	.short	0x010a
        /*0f7a*/ 	.byte	0x3f
	.zero		1


	//   ....[81]....
        /*0f7c*/ 	.word	0x0001d010
        /*0f80*/ 	.word	0x00000002
        /*0f84*/ 	.word	0x0002a840
        /*0f88*/ 	.short	0x010a
        /*0f8a*/ 	.byte	0x3f
	.zero		1


	//   ....[82]....
        /*0f8c*/ 	.word	0x0001d620
        /*0f90*/ 	.word	0x00000011
        /*0f94*/ 	.word	0x0002a820
        /*0f98*/ 	.short	0x010a
        /*0f9a*/ 	.byte	0x3f
	.zero		1


	//   ....[83]....
        /*0f9c*/ 	.word	0x0001d670
        /*0fa0*/ 	.word	0x00000006
        /*0fa4*/ 	.word	0x0002a880
        /*0fa8*/ 	.short	0x010a
        /*0faa*/ 	.byte	0x3f
	.zero		1


	//   ....[84]....
        /*0fac*/ 	.word	0x0001d6c0
        /*0fb0*/ 	.word	0x00000006
        /*0fb4*/ 	.word	0x0002a840
        /*0fb8*/ 	.short	0x010a
        /*0fba*/ 	.byte	0x3f
	.zero		1


	//   ....[85]....
        /*0fbc*/ 	.word	0x0001d710
        /*0fc0*/ 	.word	0x0000000c
        /*0fc4*/ 	.word	0x0002a870
        /*0fc8*/ 	.short	0x010a
        /*0fca*/ 	.byte	0x3f
	.zero		1


	//   ....[86]....
        /*0fcc*/ 	.word	0x0001d760
        /*0fd0*/ 	.word	0x0000000c
        /*0fd4*/ 	.word	0x0002a860
        /*0fd8*/ 	.short	0x010a
        /*0fda*/ 	.byte	0x3f
	.zero		1


	//   ....[87]....
        /*0fdc*/ 	.word	0x0001d7b0
        /*0fe0*/ 	.word	0x00000002
        /*0fe4*/ 	.word	0x0002a870
        /*0fe8*/ 	.short	0x010a
        /*0fea*/ 	.byte	0x3f
	.zero		1


	//   ....[88]....
        /*0fec*/ 	.word	0x0001d800
        /*0ff0*/ 	.word	0x00000002
        /*0ff4*/ 	.word	0x0002a860
        /*0ff8*/ 	.short	0x010a
        /*0ffa*/ 	.byte	0x3f
	.zero		1


	//   ....[89]....
        /*0ffc*/ 	.word	0x0001d850
        /*1000*/ 	.word	0x00000000
        /*1004*/ 	.word	0x0002a820
        /*1008*/ 	.short	0x010a
        /*100a*/ 	.byte	0x3f
	.zero		1


	//   ....[90]....
        /*100c*/ 	.word	0x0001d9f0
        /*1010*/ 	.word	0x00000006
        /*1014*/ 	.word	0x00000000
        /*1018*/ 	.short	0x010a
        /*101a*/ 	.byte	0x3f
	.zero		1


	//   ....[91]....
        /*101c*/ 	.word	0x0001da40
        /*1020*/ 	.word	0x00000007
        /*1024*/ 	.word	0x00000000
        /*1028*/ 	.short	0x010a
        /*102a*/ 	.byte	0x3f
	.zero		1


	//   ....[92]....
        /*102c*/ 	.word	0x0001da90
        /*1030*/ 	.word	0x00000004
        /*1034*/ 	.word	0x0002a860
        /*1038*/ 	.short	0x010a
        /*103a*/ 	.byte	0x3f
	.zero		1


	//   ....[93]....
        /*103c*/ 	.word	0x0001dae0
        /*1040*/ 	.word	0x00000003
        /*1044*/ 	.word	0x0002a860
        /*1048*/ 	.short	0x010a
        /*104a*/ 	.byte	0x3f
	.zero		1


	//   ....[94]....
        /*104c*/ 	.word	0x0001db30
        /*1050*/ 	.word	0x00000004
        /*1054*/ 	.word	0x0002a880
        /*1058*/ 	.short	0x010a
        /*105a*/ 	.byte	0x3f
	.zero		1


	//----- nvinfo : EIATTR_NUM_MBARRIERS
	.align		4
.L_727:
        /*105c*/ 	.byte	0x03, 0x38
        /*105e*/ 	.short	0x0016


	//----- nvinfo : EIATTR_EXIT_INSTR_OFFSETS
	.align		4
        /*1060*/ 	.byte	0x04, 0x1c
        /*1062*/ 	.short	(.L_729 - .L_728)


	//   ....[0]....
.L_728:
        /*1064*/ 	.word	0x00000a80


	//   ....[1]....
        /*1068*/ 	.word	0x00015bf0


	//   ....[2]....
        /*106c*/ 	.word	0x0001cb60


	//----- nvinfo : EIATTR_MAX_THREADS
	.align		4
.L_729:
        /*1070*/ 	.byte	0x04, 0x05
        /*1072*/ 	.short	(.L_731 - .L_730)
.L_730:
        /*1074*/ 	.word	0x00000180
        /*1078*/ 	.word	0x00000001
        /*107c*/ 	.word	0x00000001


	//----- nvinfo : EIATTR_CRS_STACK_SIZE
	.align		4
.L_731:
        /*1080*/ 	.byte	0x04, 0x1e
        /*1082*/ 	.short	(.L_733 - .L_732)
.L_732:
        /*1084*/ 	.word	0x00000000


	//----- nvinfo : EIATTR_CBANK_PARAM_SIZE
	.align		4
.L_733:
        /*1088*/ 	.byte	0x03, 0x19
        /*108a*/ 	.short	0x0af0


	//----- nvinfo : EIATTR_PARAM_CBANK
	.align		4
        /*108c*/ 	.byte	0x04, 0x0a
        /*108e*/ 	.short	(.L_735 - .L_734)
	.align		4
.L_734:
        /*1090*/ 	.word	index@(.nv.constant0._ZN7cutlass13device_kernelIN5flash11enable_sm90INS1_16FlashAttnFwdSm90INS1_25CollectiveMainloopFwdSm90ILi2EN4cute5tupleIJNS5_1CILi1EEES8_S8_EEENS6_IJNS7_ILi128EEESA_NS7_ILi192EEEEEELi192ENS_12float_e4m3_tEfNS_4arch4Sm90ELb0ELb1ELb1ELb1ELb0ELb0ELb0ELb1ELb1ELb1ELb1ELb0EEENS1_21CollectiveEpilogueFwdINS6_IJSA_SB_SA_EEES9_NS_10bfloat16_tESF_Li256ELb1ELb1ELb1ELb1EEENS1_36VarlenDynamicPersistentTileSchedulerILi128ELi128ELi256ELi128ELb1ELb1ELb1ELb1ELb0ELb1EEEEEEEEEvNT_6ParamsE)
        /*1094*/ 	.short	0x0210
        /*1096*/ 	.short	0x0af0


	//----- nvinfo : EIATTR_SW_WAR
	.align		4
.L_735:
        /*1098*/ 	.byte	0x04, 0x36
        /*109a*/ 	.short	(.L_737 - .L_736)
.L_736:
        /*109c*/ 	.word	0x00000008
.L_737:


//--------------------- .nv.info._ZN7cutlass13device_kernelIN5flash11enable_sm90INS1_16FlashAttnFwdSm90INS1_25CollectiveMainloopFwdSm90ILi2EN4cute5tupleIJNS5_1CILi1EEES8_S8_EEENS6_IJNS7_ILi128EEESA_NS7_ILi192EEEEEELi192ENS_12float_e4m3_tEfNS_4arch4Sm90ELb0ELb1ELb1ELb1ELb0ELb1ELb0ELb1ELb1ELb1ELb1ELb0EEENS1_21CollectiveEpilogueFwdINS6_IJSA_SB_SA_EEES9_NS_10bfloat16_tESF_Li256ELb1ELb1ELb1ELb1EEENS1_36VarlenDynamicPersistentTileSchedulerILi128ELi128ELi256ELi128ELb1ELb1ELb1ELb1ELb0ELb1EEEEEEEEEvNT_6ParamsE --------------------------
	.section	.nv.info._ZN7cutlass13device_kernelIN5flash11enable_sm90INS1_16FlashAttnFwdSm90INS1_25CollectiveMainloopFwdSm90ILi2EN4cute5tupleIJNS5_1CILi1EEES8_S8_EEENS6_IJNS7_ILi128EEESA_NS7_ILi192EEEEEELi192ENS_12float_e4m3_tEfNS_4arch4Sm90ELb0ELb1ELb1ELb1ELb0ELb1ELb0ELb1ELb1ELb1ELb1ELb0EEENS1_21CollectiveEpilogueFwdINS6_IJSA_SB_SA_EEES9_NS_10bfloat16_tESF_Li256ELb1ELb1ELb1ELb1EEENS1_36VarlenDynamicPersistentTileSchedulerILi128ELi128ELi256ELi128ELb1ELb1ELb1ELb1ELb0ELb1EEEEEEEEEvNT_6ParamsE,"",@"SHT_CUDA_INFO"
	.sectionflags	@""
	.align	4


	//----- nvinfo : EIATTR_CUDA_API_VERSION
	.align		4
        /*0000*/ 	.byte	0x04, 0x37
        /*0002*/ 	.short	(.L_739 - .L_738)
.L_738:
        /*0004*/ 	.word	0x00000082


	//----- nvinfo : EIATTR_KPARAM_INFO
	.align		4
.L_739:
        /*0008*/ 	.byte	0x04, 0x17
        /*000a*/ 	.short	(.L_741 - .L_740)
.L_740:
        /*000c*/ 	.word	0x00000000
        /*0010*/ 	.short	0x0000
        /*0012*/ 	.short	0x0070
        /*0014*/ 	.byte	0x00, 0xf0, 0x01, 0x2a


	//----- nvinfo : EIATTR_SPARSE_MMA_MASK
	.align		4
.L_741:
        /*0018*/ 	.byte	0x03, 0x50
        /*001a*/ 	.short	0x0000


	//----- nvinfo : EIATTR_MAXREG_COUNT
	.align		4
        /*001c*/ 	.byte	0x03, 0x1b
        /*001e*/ 	.short	0x00a8


	//----- nvinfo : EIATTR_NUM_BARRIERS
	.align		4
        /*0020*/ 	.byte	0x02, 0x4c
        /*0022*/ 	.byte	0x10
	.zero		1


	//----- nvinfo : EIATTR_EXTERNS
	.align		4
        /*0024*/ 	.byte	0x04, 0x0f
        /*0026*/ 	.short	(.L_743 - .L_742)


	//   ....[0]....
	.align		4
.L_742:
        /*0028*/ 	.word	index@(__assertfail)


	//----- nvinfo : EIATTR_ANNOTATIONS
	.align		4
.L_743:
        /*002c*/ 	.byte	0x04, 0x55
        /*002e*/ 	.short	(.L_745 - .L_744)


	//   ....[0]....
.L_744:
        /* <DEDUP_REMOVED lines=83> */


	//----- nvinfo : EIATTR_MERCURY_ISA_VERSION
	.align		4
.L_745:
        /*0548*/ 	.byte	0x03, 0x5f
        /*054a*/ 	.short	0x0101


	//----- nvinfo : EIATTR_UNUSED_LOAD_BYTE_OFFSET
	.align		4
        /*054c*/ 	.byte	0x04, 0x44
        /*054e*/ 	.short	(.L_747 - .L_746)


	//   ....[0]....
.L_746:
        /*0550*/ 	.word	0x00000ad0
        /*0554*/ 	.word	0x0000fff0


	//   ....[1]....
        /*0558*/ 	.word	0x00020700
        /*055c*/ 	.word	0x0000fff0


	//----- nvinfo : EIATTR_INT_WARP_WIDE_INSTR_OFFSETS
	.align		4
.L_747:
        /*0560*/ 	.byte	0x04, 0x31
        /*0562*/ 	.short	(.L_749 - .L_748)


	//   ....[0]....
.L_748:
        /*0564*/ 	.word	0x00000190


	//   ....[1]....
        /*0568*/ 	.word	0x000001d0


	//   ....[2]....
        /*056c*/ 	.word	0x00000240


	//   ....[3]....
        /*0570*/ 	.word	0x00029c10


	//   ....[4]....
        /*0574*/ 	.word	0x00029c70


	//   ....[5]....
        /*0578*/ 	.word	0x0002cad0


	//   ....[6]....
        /*057c*/ 	.word	0x0002cb30


	//----- nvinfo : EIATTR_COOP_GROUP_MASK_REGIDS
	.align		4
.L_749:
        /*0580*/ 	.byte	0x04, 0x29
        /*0582*/ 	.short	(.L_751 - .L_750)


	//   ....[0]....
.L_750:
        /*0584*/ 	.word	0xffffffff


	//   ....[1]....
        /*0588*/ 	.word	0xffffffff


	//   ....[2]....
        /*058c*/ 	.word	0xffffffff


	//   ....[3]....
        /*0590*/ 	.word	0xffffffff


	//   ....[4]....
        /*0594*/ 	.word	0xffffffff


	//   ....[5]....
        /*0598*/ 	.word	0xffffffff


	//   ....[6]....
        /*059c*/ 	.word	0xffffffff


	//   ....[7]....
        /*05a0*/ 	.word	0xffffffff


	//   ....[8]....
        /*05a4*/ 	.word	0xffffffff


	//   ....[9]....
        /*05a8*/ 	.word	0xffffffff


	//   ....[10]....
        /*05ac*/ 	.word	0xffffffff


	//   ....[11]....
        /*05b0*/ 	.word	0xffffffff


	//   ....[12]....
        /*05b4*/ 	.word	0xffffffff


	//   ....[13]....
        /*05b8*/ 	.word	0xffffffff


	//   ....[14]....
        /*05bc*/ 	.word	0xffffffff


	//   ....[15]....
        /*05c0*/ 	.word	0xffffffff


	//   ....[16]....
        /*05c4*/ 	.word	0xffffffff


	//   ....[17]....
        /*05c8*/ 	.word	0xffffffff


	//   ....[18]....
        /*05cc*/ 	.word	0xffffffff


	//   ....[19]....
        /*05d0*/ 	.word	0xffffffff


	//   ....[20]....
        /*05d4*/ 	.word	0xffffffff


	//   ....[21]....
        /*05d8*/ 	.word	0xffffffff


	//   ....[22]....
        /*05dc*/ 	.word	0xffffffff


	//   ....[23]....
        /*05e0*/ 	.word	0xffffffff


	//   ....[24]....
        /*05e4*/ 	.word	0xffffffff


	//   ....[25]....
        /*05e8*/ 	.word	0xffffffff


	//   ....[26]....
        /*05ec*/ 	.word	0xffffffff


	//   ....[27]....
        /*05f0*/ 	.word	0xffffffff


	//   ....[28]....
        /*05f4*/ 	.word	0xffffffff


	//   ....[29]....
        /*05f8*/ 	.word	0xffffffff


	//   ....[30]....
        /*05fc*/ 	.word	0xffffffff


	//   ....[31]....
        /*0600*/ 	.word	0xffffffff


	//   ....[32]....
        /*0604*/ 	.word	0xffffffff


	//   ....[33]....
        /*0608*/ 	.word	0xffffffff


	//   ....[34]....
        /*060c*/ 	.word	0xffffffff


	//   ....[35]....
        /*0610*/ 	.word	0xffffffff


	//   ....[36]....
        /*0614*/ 	.word	0xffffffff


	//   ....[37]....
        /*0618*/ 	.word	0xffffffff


	//   ....[38]....
        /*061c*/ 	.word	0xffffffff


	//   ....[39]....
        /*0620*/ 	.word	0xffffffff


	//   ....[40]....
        /*0624*/ 	.word	0xffffffff


	//   ....[41]....
        /*0628*/ 	.word	0xffffffff


	//   ....[42]....
        /*062c*/ 	.word	0xffffffff


	//   ....[43]....
        /*0630*/ 	.word	0xffffffff


	//   ....[44]....
        /*0634*/ 	.word	0xffffffff


	//   ....[45]....
        /*0638*/ 	.word	0xffffffff


	//   ....[46]....
        /*063c*/ 	.word	0xffffffff


	//   ....[47]....
        /*0640*/ 	.word	0xffffffff


	//   ....[48]....
        /*0644*/ 	.word	0xffffffff


	//   ....[49]....
        /*0648*/ 	.word	0xffffffff


	//   ....[50]....
        /*064c*/ 	.word	0xffffffff


	//   ....[51]....
        /*0650*/ 	.word	0xffffffff


	//   ....[52]....
        /*0654*/ 	.word	0xffffffff


	//   ....[53]....
        /*0658*/ 	.word	0xffffffff


	//   ....[54]....
        /*065c*/ 	.word	0xffffffff


	//   ....[55]....
        /*0660*/ 	.word	0xffffffff


	//   ....[56]....
        /*0664*/ 	.word	0xffffffff


	//   ....[57]....
        /*0668*/ 	.word	0xffffffff


	//   ....[58]....
        /*066c*/ 	.word	0xffffffff


	//   ....[59]....
        /*0670*/ 	.word	0xffffffff


	//   ....[60]....
        /*0674*/ 	.word	0xffffffff


	//   ....[61]....
        /*0678*/ 	.word	0xffffffff


	//   ....[62]....
        /*067c*/ 	.word	0xffffffff


	//   ....[63]....
        /*0680*/ 	.word	0xffffffff


	//   ....[64]....
        /*0684*/ 	.word	0xffffffff


	//   ....[65]....
        /*0688*/ 	.word	0xffffffff


	//   ....[66]....
        /*068c*/ 	.word	0xffffffff


	//   ....[67]....
        /*0690*/ 	.word	0xffffffff


	//   ....[68]....
        /*0694*/ 	.word	0xffffffff


	//   ....[69]....
        /*0698*/ 	.word	0xffffffff


	//   ....[70]....
        /*069c*/ 	.word	0xffffffff


	//   ....[71]....
        /*06a0*/ 	.word	0xffffffff


	//   ....[72]....
        /*06a4*/ 	.word	0xffffffff


	//   ....[73]....
        /*06a8*/ 	.word	0xffffffff


	//   ....[74]....
        /*06ac*/ 	.word	0xffffffff


	//   ....[75]....
        /*06b0*/ 	.word	0xffffffff


	//   ....[76]....
        /*06b4*/ 	.word	0xffffffff


	//   ....[77]....
        /*06b8*/ 	.word	0xffffffff


	//   ....[78]....
        /*06bc*/ 	.word	0xffffffff


	//   ....[79]....
        /*06c0*/ 	.word	0xffffffff


	//   ....[80]....
        /*06c4*/ 	.word	0xffffffff


	//   ....[81]....
        /*06c8*/ 	.word	0xffffffff


	//   ....[82]....
        /*06cc*/ 	.word	0xffffffff


	//   ....[83]....
        /*06d0*/ 	.word	0xffffffff


	//   ....[84]....
        /*06d4*/ 	.word	0xffffffff


	//   ....[85]....
        /*06d8*/ 	.word	0xffffffff


	//   ....[86]....
        /*06dc*/ 	.word	0xffffffff


	//   ....[87]....
        /*06e0*/ 	.word	0xffffffff


	//   ....[88]....
        /*06e4*/ 	.word	0xffffffff


	//   ....[89]....
        /*06e8*/ 	.word	0xffffffff


	//   ....[90]....
        /*06ec*/ 	.word	0xffffffff


	//   ....[91]....
        /*06f0*/ 	.word	0xffffffff


	//   ....[92]....
        /*06f4*/ 	.word	0xffffffff


	//   ....[93]....
        /*06f8*/ 	.word	0xffffffff


	//   ....[94]....
        /*06fc*/ 	.word	0xffffffff


	//   ....[95]....
        /*0700*/ 	.word	0xffffffff


	//   ....[96]....
        /*0704*/ 	.word	0xffffffff


	//   ....[97]....
        /*0708*/ 	.word	0xffffffff


	//   ....[98]....
        /*070c*/ 	.word	0xffffffff


	//   ....[99]....
        /*0710*/ 	.word	0xffffffff


	//   ....[100]....
        /*0714*/ 	.word	0xffffffff


	//   ....[101]....
        /*0718*/ 	.word	0xffffffff


	//   ....[102]....
        /*071c*/ 	.word	0xffffffff


	//   ....[103]....
        /*0720*/ 	.word	0xffffffff


	//   ....[104]....
        /*0724*/ 	.word	0xffffffff


	//   ....[105]....
        /*0728*/ 	.word	0xffffffff


	//   ....[106]....
        /*072c*/ 	.word	0xffffffff


	//   ....[107]....
        /*0730*/ 	.word	0xffffffff


	//   ....[108]....
        /*0734*/ 	.word	0xffffffff


	//   ....[109]....
        /*0738*/ 	.word	0xffffffff


	//   ....[110]....
        /*073c*/ 	.word	0xffffffff


	//   ....[111]....
        /*0740*/ 	.word	0xffffffff


	//   ....[112]....
        /*0744*/ 	.word	0xffffffff


	//   ....[113]....
        /*0748*/ 	.word	0xffffffff


	//   ....[114]....
        /*074c*/ 	.word	0xffffffff


	//   ....[115]....
        /*0750*/ 	.word	0xffffffff


	//   ....[116]....
        /*0754*/ 	.word	0xffffffff


	//   ....[117]....
        /*0758*/ 	.word	0xffffffff


	//   ....[118]....
        /*075c*/ 	.word	0xffffffff


	//   ....[119]....
        /*0760*/ 	.word	0xffffffff


	//   ....[120]....
        /*0764*/ 	.word	0xffffffff


	//   ....[121]....
        /*0768*/ 	.word	0xffffffff


	//   ....[122]....
        /*076c*/ 	.word	0xffffffff


	//   ....[123]....
        /*0770*/ 	.word	0xffffffff


	//   ....[124]....
        /*0774*/ 	.word	0xffffffff


	//   ....[125]....
        /*0778*/ 	.word	0xffffffff


	//   ....[126]....
        /*077c*/ 	.word	0xffffffff


	//   ....[127]....
        /*0780*/ 	.word	0xffffffff


	//   ....[128]....
        /*0784*/ 	.word	0xffffffff


	//   ....[129]....
        /*0788*/ 	.word	0xffffffff


	//   ....[130]....
        /*078c*/ 	.word	0xffffffff


	//   ....[131]....
        /*0790*/ 	.word	0xffffffff


	//   ....[132]....
        /*0794*/ 	.word	0xffffffff


	//   ....[133]....
        /*0798*/ 	.word	0xffffffff


	//   ....[134]....
        /*079c*/ 	.word	0xffffffff


	//   ....[135]....
        /*07a0*/ 	.word	0xffffffff


	//   ....[136]....
        /*07a4*/ 	.word	0xffffffff


	//   ....[137]....
        /*07a8*/ 	.word	0xffffffff


	//   ....[138]....
        /*07ac*/ 	.word	0xffffffff


	//   ....[139]....
        /*07b0*/ 	.word	0xffffffff


	//   ....[140]....
        /*07b4*/ 	.word	0xffffffff


	//   ....[141]....
        /*07b8*/ 	.word	0xffffffff


	//   ....[142]....
        /*07bc*/ 	.word	0xffffffff


	//   ....[143]....
        /*07c0*/ 	.word	0xffffffff


	//   ....[144]....
        /*07c4*/ 	.word	0xffffffff


	//   ....[145]....
        /*07c8*/ 	.word	0xffffffff


	//   ....[146]....
        /*07cc*/ 	.word	0xffffffff


	//   ....[147]....
        /*07d0*/ 	.word	0xffffffff


	//   ....[148]....
        /*07d4*/ 	.word	0xffffffff


	//   ....[149]....
        /*07d8*/ 	.word	0xffffffff


	//   ....[150]....
        /*07dc*/ 	.word	0xffffffff


	//   ....[151]....
        /*07e0*/ 	.word	0xffffffff


	//   ....[152]....
        /*07e4*/ 	.word	0xffffffff


	//   ....[153]....
        /*07e8*/ 	.word	0xffffffff


	//   ....[154]....
        /*07ec*/ 	.word	0xffffffff


	//   ....[155]....
        /*07f0*/ 	.word	0xffffffff


	//   ....[156]....
        /*07f4*/ 	.word	0xffffffff


	//   ....[157]....
        /*07f8*/ 	.word	0xffffffff


	//   ....[158]....
        /*07fc*/ 	.word	0xffffffff


	//   ....[159]....
        /*0800*/ 	.word	0xffffffff


	//   ....[160]....
        /*0804*/ 	.word	0xffffffff


	//   ....[161]....
        /*0808*/ 	.word	0xffffffff


	//   ....[162]....
        /*080c*/ 	.word	0xffffffff


	//   ....[163]....
        /*0810*/ 	.word	0xffffffff


	//   ....[164]....
        /*0814*/ 	.word	0xffffffff


	//   ....[165]....
        /*0818*/ 	.word	0xffffffff


	//   ....[166]....
        /*081c*/ 	.word	0xffffffff


	//   ....[167]....
        /*0820*/ 	.word	0xffffffff


	//   ....[168]....
        /*0824*/ 	.word	0xffffffff


	//   ....[169]....
        /*0828*/ 	.word	0xffffffff


	//   ....[170]....
        /*082c*/ 	.word	0xffffffff


	//   ....[171]....
        /*0830*/ 	.word	0xffffffff


	//   ....[172]....
        /*0834*/ 	.word	0xffffffff


	//   ....[173]....
        /*0838*/ 	.word	0xffffffff


	//   ....[174]....
        /*083c*/ 	.word	0xffffffff


	//   ....[175]....
        /*0840*/ 	.word	0xffffffff


	//   ....[176]....
        /*0844*/ 	.word	0xffffffff


	//   ....[177]....
        /*0848*/ 	.word	0xffffffff


	//   ....[178]....
        /*084c*/ 	.word	0xffffffff


	//   ....[179]....
        /*0850*/ 	.word	0xffffffff


	//   ....[180]....
        /*0854*/ 	.word	0xffffffff


	//   ....[181]....
        /*0858*/ 	.word	0xffffffff


	//   ....[182]....
        /*085c*/ 	.word	0xffffffff


	//   ....[183]....
        /*0860*/ 	.word	0xffffffff


	//   ....[184]....
        /*0864*/ 	.word	0xffffffff


	//   ....[185]....
        /*0868*/ 	.word	0xffffffff


	//   ....[186]....
        /*086c*/ 	.word	0xffffffff


	//   ....[187]....
        /*0870*/ 	.word	0xffffffff


	//   ....[188]....
        /*0874*/ 	.word	0xffffffff


	//   ....[189]....
        /*0878*/ 	.word	0xffffffff


	//   ....[190]....
        /*087c*/ 	.word	0xffffffff


	//   ....[191]....
        /*0880*/ 	.word	0xffffffff


	//   ....[192]....
        /*0884*/ 	.word	0xffffffff


	//   ....[193]....
        /*0888*/ 	.word	0xffffffff


	//   ....[194]....
        /*088c*/ 	.word	0xffffffff


	//   ....[195]....
        /*0890*/ 	.word	0xffffffff


	//   ....[196]....
        /*0894*/ 	.word	0xffffffff


	//   ....[197]....
        /*0898*/ 	.word	0xffffffff


	//   ....[198]....
        /*089c*/ 	.word	0xffffffff


	//   ....[199]....
        /*08a0*/ 	.word	0xffffffff


	//   ....[200]....
        /*08a4*/ 	.word	0xffffffff


	//   ....[201]....
        /*08a8*/ 	.word	0xffffffff


	//   ....[202]....
        /*08ac*/ 	.word	0xffffffff


	//   ....[203]....
        /*08b0*/ 	.word	0xffffffff


	//   ....[204]....
        /*08b4*/ 	.word	0xffffffff


	//   ....[205]....
        /*08b8*/ 	.word	0xffffffff


	//   ....[206]....
        /*08bc*/ 	.word	0xffffffff


	//   ....[207]....
        /*08c0*/ 	.word	0xffffffff


	//   ....[208]....
        /*08c4*/ 	.word	0x0500000f


	//   ....[209]....
        /*08c8*/ 	.word	0x0500000f


	//   ....[210]....
        /*08cc*/ 	.word	0x0500000f


	//   ....[211]....
        /*08d0*/ 	.word	0x0500000f


	//   ....[212]....
        /*08d4*/ 	.word	0x0500000f


	//   ....[213]....
        /*08d8*/ 	.word	0x0500000f


	//   ....[214]....
        /*08dc*/ 	.word	0x0500000f


	//   ....[215]....
        /*08e0*/ 	.word	0x0500000f


	//   ....[216]....
        /*08e4*/ 	.word	0x0500000f


	//   ....[217]....
        /*08e8*/ 	.word	0x0500000f


	//   ....[218]....
        /*08ec*/ 	.word	0x0500000f


	//   ....[219]....
        /*08f0*/ 	.word	0x0500000f


	//   ....[220]....
        /*08f4*/ 	.word	0x0500000f


	//   ....[221]....
        /*08f8*/ 	.word	0x0500000f


	//   ....[222]....
        /*08fc*/ 	.word	0x0500000f


	//   ....[223]....
        /*0900*/ 	.word	0x0500000f


	//   ....[224]....
        /*0904*/ 	.word	0x0500000f


	//   ....[225]....
        /*0908*/ 	.word	0x0500000f


	//   ....[226]....
        /*090c*/ 	.word	0x0500000f


	//   ....[227]....
        /*0910*/ 	.word	0x0500000f


	//   ....[228]....
        /*0914*/ 	.word	0x0500000f


	//   ....[229]....
        /*0918*/ 	.word	0x0500000f


	//   ....[230]....
        /*091c*/ 	.word	0x0500000f


	//   ....[231]....
        /*0920*/ 	.word	0x0500000f


	//   ....[232]....
        /*0924*/ 	.word	0x0500000f


	//   ....[233]....
        /*0928*/ 	.word	0x0500000f


	//   ....[234]....
        /*092c*/ 	.word	0x0500000f


	//   ....[235]....
        /*0930*/ 	.word	0x0500000f


	//   ....[236]....
        /*0934*/ 	.word	0x0500000f


	//   ....[237]....
        /*0938*/ 	.word	0x0500000f


	//   ....[238]....
        /*093c*/ 	.word	0x0500000f


	//   ....[239]....
        /*0940*/ 	.word	0x0500000f


	//   ....[240]....
        /*0944*/ 	.word	0x0500000f


	//   ....[241]....
        /*0948*/ 	.word	0x0500000f


	//   ....[242]....
        /*094c*/ 	.word	0x0500000f


	//   ....[243]....
        /*0950*/ 	.word	0x0500000f


	//   ....[244]....
        /*0954*/ 	.word	0x0500000f


	//   ....[245]....
        /*0958*/ 	.word	0x0500000f


	//   ....[246]....
        /*095c*/ 	.word	0x0500000f


	//   ....[247]....
        /*0960*/ 	.word	0x0500000f


	//   ....[248]....
        /*0964*/ 	.word	0x0500000f


	//   ....[249]....
        /*0968*/ 	.word	0x0500000f


	//   ....[250]....
        /*096c*/ 	.word	0x0500000f


	//   ....[251]....
        /*0970*/ 	.word	0x0500000f


	//   ....[252]....
        /*0974*/ 	.word	0x0500000f


	//   ....[253]....
        /*0978*/ 	.word	0x0500000f


	//   ....[254]....
        /*097c*/ 	.word	0x0500000f


	//   ....[255]....
        /*0980*/ 	.word	0x0500000f


	//   ....[0]....
        /*0984*/ 	.word	0x0500000f


	//   ....[1]....
        /*0988*/ 	.word	0x0500000f


	//   ....[2]....
        /*098c*/ 	.word	0x0500000f


	//   ....[3]....
        /*0990*/ 	.word	0x0500000f


	//   ....[4]....
        /*0994*/ 	.word	0x0500000f


	//   ....[5]....
        /*0998*/ 	.word	0x0500000f


	//   ....[6]....
        /*099c*/ 	.word	0x0500000f


	//   ....[7]....
        /*09a0*/ 	.word	0x0500000f


	//   ....[8]....
        /*09a4*/ 	.word	0x0500000f


	//   ....[9]....
        /*09a8*/ 	.word	0x0500000f


	//   ....[10]....
        /*09ac*/ 	.word	0x0500000f


	//   ....[11]....
        /*09b0*/ 	.word	0x0500000f


	//   ....[12]....
        /*09b4*/ 	.word	0x0500000f


	//   ....[13]....
        /*09b8*/ 	.word	0x0500000f


	//   ....[14]....
        /*09bc*/ 	.word	0x0500000f


	//   ....[15]....
        /*09c0*/ 	.word	0x0500000f


	//   ....[16]....
        /*09c4*/ 	.word	0x0500000f


	//   ....[17]....
        /*09c8*/ 	.word	0x0500000f


	//   ....[18]....
        /*09cc*/ 	.word	0x0500000f


	//   ....[19]....
        /*09d0*/ 	.word	0x0500000f


	//   ....[20]....
        /*09d4*/ 	.word	0x0500000f


	//   ....[21]....
        /*09d8*/ 	.word	0x0500000f


	//   ....[22]....
        /*09dc*/ 	.word	0x0500000f


	//   ....[23]....
        /*09e0*/ 	.word	0x0500000f


	//   ....[24]....
        /*09e4*/ 	.word	0x0500000f


	//   ....[25]....
        /*09e8*/ 	.word	0x0500000f


	//   ....[26]....
        /*09ec*/ 	.word	0x0500000f


	//   ....[27]....
        /*09f0*/ 	.word	0x0500000f


	//   ....[28]....
        /*09f4*/ 	.word	0x0500000f


	//   ....[29]....
        /*09f8*/ 	.word	0x0500000f


	//   ....[30]....
        /*09fc*/ 	.word	0x0500000f


	//   ....[31]....
        /*0a00*/ 	.word	0x0500000f


	//   ....[32]....
        /*0a04*/ 	.word	0x0500000f


	//   ....[33]....
        /*0a08*/ 	.word	0x0500000f


	//   ....[34]....
        /*0a0c*/ 	.word	0x0500000f


	//   ....[35]....
        /*0a10*/ 	.word	0x0500000f


	//   ....[36]....
        /*0a14*/ 	.word	0x0500000f


	//   ....[37]....
        /*0a18*/ 	.word	0x0500000f


	//   ....[38]....
        /*0a1c*/ 	.word	0x0500000f


	//   ....[39]....
        /*0a20*/ 	.word	0x0500000f


	//   ....[40]....
        /*0a24*/ 	.word	0x0500000f


	//   ....[41]....
        /*0a28*/ 	.word	0x0500000f


	//   ....[42]....
        /*0a2c*/ 	.word	0x0500000f


	//   ....[43]....
        /*0a30*/ 	.word	0x0500000f


	//   ....[44]....
        /*0a34*/ 	.word	0x0500000f


	//   ....[45]....
        /*0a38*/ 	.word	0x0500000f


	//   ....[46]....
        /*0a3c*/ 	.word	0x0500000f


	//   ....[47]....
        /*0a40*/ 	.word	0x0500000f


	//   ....[48]....
        /*0a44*/ 	.word	0x0500000f


	//   ....[49]....
        /*0a48*/ 	.word	0x0500000f


	//   ....[50]....
        /*0a4c*/ 	.word	0x0500000f


	//   ....[51]....
        /*0a50*/ 	.word	0x0500000f


	//   ....[52]....
        /*0a54*/ 	.word	0x0500000f


	//   ....[53]....
        /*0a58*/ 	.word	0x0500000f


	//   ....[54]....
        /*0a5c*/ 	.word	0x0500000f


	//   ....[55]....
        /*0a60*/ 	.word	0x0500000f


	//   ....[56]....
        /*0a64*/ 	.word	0x0500000f


	//   ....[57]....
        /*0a68*/ 	.word	0x0500000f


	//   ....[58]....
        /*0a6c*/ 	.word	0x0500000f


	//   ....[59]....
        /*0a70*/ 	.word	0x0500000f


	//   ....[60]....
        /*0a74*/ 	.word	0x0500000f


	//   ....[61]....
        /*0a78*/ 	.word	0x0500000f


	//   ....[62]....
        /*0a7c*/ 	.word	0x0500000f


	//   ....[63]....
        /*0a80*/ 	.word	0x0500000f


	//   ....[64]....
        /*0a84*/ 	.word	0x0500000f


	//   ....[65]....
        /*0a88*/ 	.word	0x0500000f


	//   ....[66]....
        /*0a8c*/ 	.word	0x0500000f


	//   ....[67]....
        /*0a90*/ 	.word	0x0500000f


	//   ....[68]....
        /*0a94*/ 	.word	0x0500000f


	//   ....[69]....
        /*0a98*/ 	.word	0x0500000f


	//   ....[70]....
        /*0a9c*/ 	.word	0x0500000f


	//   ....[71]....
        /*0aa0*/ 	.word	0x0500000f


	//   ....[72]....
        /*0aa4*/ 	.word	0x0500000f


	//   ....[73]....
        /*0aa8*/ 	.word	0x0500000f


	//   ....[74]....
        /*0aac*/ 	.word	0x0500000f


	//   ....[75]....
        /*0ab0*/ 	.word	0x0500000f


	//   ....[76]....
        /*0ab4*/ 	.word	0x0500000f


	//   ....[77]....
        /*0ab8*/ 	.word	0x0500000f


	//   ....[78]....
        /*0abc*/ 	.word	0x0500000f


	//   ....[79]....
        /*0ac0*/ 	.word	0x0500000f


	//   ....[80]....
        /*0ac4*/ 	.word	0x0500000f


	//   ....[81]....
        /*0ac8*/ 	.word	0x0500000f


	//   ....[82]....
        /*0acc*/ 	.word	0x0500000f


	//   ....[83]....
        /*0ad0*/ 	.word	0x0500000f


	//   ....[84]....
        /*0ad4*/ 	.word	0x0500000f


	//   ....[85]....
        /*0ad8*/ 	.word	0x0500000f


	//   ....[86]....
        /*0adc*/ 	.word	0x0500000f


	//   ....[87]....
        /*0ae0*/ 	.word	0x0500000f


	//   ....[88]....
        /*0ae4*/ 	.word	0x0500000f


	//   ....[89]....
        /*0ae8*/ 	.word	0x0500000f


	//   ....[90]....
        /*0aec*/ 	.word	0x0500000f


	//   ....[91]....
        /*0af0*/ 	.word	0x0500000f


	//   ....[92]....
        /*0af4*/ 	.word	0x0500000f


	//   ....[93]....
        /*0af8*/ 	.word	0x0500000f


	//   ....[94]....
        /*0afc*/ 	.word	0x0500000f


	//   ....[95]....
        /*0b00*/ 	.word	0x0500000f


	//   ....[96]....
        /*0b04*/ 	.word	0x0500000f


	//   ....[97]....
        /*0b08*/ 	.word	0x0500000f


	//   ....[98]....
        /*0b0c*/ 	.word	0x0500000f


	//   ....[99]....
        /*0b10*/ 	.word	0x0500000f


	//   ....[100]....
        /*0b14*/ 	.word	0x0500000f


	//   ....[101]....
        /*0b18*/ 	.word	0x0500000f


	//   ....[102]....
        /*0b1c*/ 	.word	0x0500000f


	//   ....[103]....
        /*0b20*/ 	.word	0x0500000f


	//   ....[104]....
        /*0b24*/ 	.word	0x0500000f


	//   ....[105]....
        /*0b28*/ 	.word	0x0500000f


	//----- nvinfo : EIATTR_COOP_GROUP_INSTR_OFFSETS
	.align		4
.L_751:
        /*0b2c*/ 	.byte	0x04, 0x28
        /*0b2e*/ 	.short	(.L_753 - .L_752)


	//   ....[0]....
.L_752:
        /*0b30*/ 	.word	0x00000070


	//   ....[1]....
        /*0b34*/ 	.word	0x000001a0


	//   ....[2]....
        /*0b38*/ 	.word	0x000001f0


	//   ....[3]....
        /*0b3c*/ 	.word	0x00000420


	//   ....[4]....
        /*0b40*/ 	.word	0x00000580


	//   ....[5]....
        /*0b44*/ 	.word	0x000006a0


	//   ....[6]....
        /*0b48*/ 	.word	0x00000800


	//   ....[7]....
        /*0b4c*/ 	.word	0x0000a580


	//   ....[8]....
        /*0b50*/ 	.word	0x0000ae70


	//   ....[9]....
        /*0b54*/ 	.word	0x0000ae80


	//   ....[10]....
        /*0b58*/ 	.word	0x0000ae90


	//   ....[11]....
        /*0b5c*/ 	.word	0x0000aea0


	//   ....[12]....
        /*0b60*/ 	.word	0x0000e4d0


	//   ....[13]....
        /*0b64*/ 	.word	0x0000e4e0


	//   ....[14]....
        /*0b68*/ 	.word	0x0000e4f0


	//   ....[15]....
        /*0b6c*/ 	.word	0x0000e500


	//   ....[16]....
        /*0b70*/ 	.word	0x00012130


	//   ....[17]....
        /*0b74*/ 	.word	0x00013240


	//   ....[18]....
        /*0b78*/ 	.word	0x00013b80


	//   ....[19]....
        /*0b7c*/ 	.word	0x00013f30


	//   ....[20]....
        /*0b80*/ 	.word	0x00014550


	//   ....[21]....
        /*0b84*/ 	.word	0x000145b0


	//   ....[22]....
        /*0b88*/ 	.word	0x000168d0


	//   ....[23]....
        /*0b8c*/ 	.word	0x00016aa0


	//   ....[24]....
        /*0b90*/ 	.word	0x00017450


	//   ....[25]....
        /*0b94*/ 	.word	0x00017470


	//   ....[26]....
        /*0b98*/ 	.word	0x00018130


	//   ....[27]....
        /*0b9c*/ 	.word	0x00018150


	//   ....[28]....
        /*0ba0*/ 	.word	0x0001a860


	//   ....[29]....
        /*0ba4*/ 	.word	0x0001a890


	//   ....[30]....
        /*0ba8*/ 	.word	0x0001a8c0


	//   ....[31]....
        /*0bac*/ 	.word	0x0001a920


	//   ....[32]....
        /*0bb0*/ 	.word	0x0001cbd0


	//   ....[33]....
        /*0bb4*/ 	.word	0x0001d1a0


	//   ....[34]....
        /*0bb8*/ 	.word	0x0001db50


	//   ....[35]....
        /*0bbc*/ 	.word	0x0001db70


	//   ....[36]....
        /*0bc0*/ 	.word	0x0001e830


	//   ....[37]....
        /*0bc4*/ 	.word	0x0001e850


	//   ....[38]....
        /*0bc8*/ 	.word	0x0001fd10


	//   ....[39]....
        /*0bcc*/ 	.word	0x0001fd20


	//   ....[40]....
        /*0bd0*/ 	.word	0x0001fda0


	//   ....[41]....
        /*0bd4*/ 	.word	0x0001fdb0


	//   ....[42]....
        /*0bd8*/ 	.word	0x00020ce0


	//   ....[43]....
        /*0bdc*/ 	.word	0x00020da0


	//   ....[44]....
        /*0be0*/ 	.word	0x00020e20


	//   ....[45]....
        /*0be4*/ 	.word	0x00020ea0


	//   ....[46]....
        /*0be8*/ 	.word	0x00020f10


	//   ....[47]....
        /*0bec*/ 	.word	0x00020f40


	//   ....[48]....
        /*0bf0*/ 	.word	0x00020f70


	//   ....[49]....
        /*0bf4*/ 	.word	0x00020fa0


	//   ....[50]....
        /*0bf8*/ 	.word	0x00020fd0


	//   ....[51]....
        /*0bfc*/ 	.word	0x00021000


	//   ....[52]....
        /*0c00*/ 	.word	0x00021030


	//   ....[53]....
        /*0c04*/ 	.word	0x00021060


	//   ....[54]....
        /*0c08*/ 	.word	0x00021090


	//   ....[55]....
        /*0c0c*/ 	.word	0x000210c0


	//   ....[56]....
        /*0c10*/ 	.word	0x000210f0


	//   ....[57]....
        /*0c14*/ 	.word	0x00021120


	//   ....[58]....
        /*0c18*/ 	.word	0x00021150


	//   ....[59]....
        /*0c1c*/ 	.word	0x00021180


	//   ....[60]....
        /*0c20*/ 	.word	0x000211b0


	//   ....[61]....
        /*0c24*/ 	.word	0x000211e0


	//   ....[62]....
        /*0c28*/ 	.word	0x00021210


	//   ....[63]....
        /*0c2c*/ 	.word	0x00021240


	//   ....[64]....
        /*0c30*/ 	.word	0x00021270


	//   ....[65]....
        /*0c34*/ 	.word	0x000212a0


	//   ....[66]....
        /*0c38*/ 	.word	0x000212d0


	//   ....[67]....
        /*0c3c*/ 	.word	0x00021300


	//   ....[68]....
        /*0c40*/ 	.word	0x00021330


	//   ....[69]....
        /*0c44*/ 	.word	0x00021360


	//   ....[70]....
        /*0c48*/ 	.word	0x00021390


	//   ....[71]....
        /*0c4c*/ 	.word	0x000213c0


	//   ....[72]....
        /*0c50*/ 	.word	0x000213f0


	//   ....[73]....
        /*0c54*/ 	.word	0x00021420


	//   ....[74]....
        /*0c58*/ 	.word	0x00021450


	//   ....[75]....
        /*0c5c*/ 	.word	0x00021480


	//   ....[76]....
        /*0c60*/ 	.word	0x000214b0


	//   ....[77]....
        /*0c64*/ 	.word	0x000214d0


	//   ....[78]....
        /*0c68*/ 	.word	0x000214f0


	//   ....[79]....
        /*0c6c*/ 	.word	0x00021520


	//   ....[80]....
        /*0c70*/ 	.word	0x00021550


	//   ....[81]....
        /*0c74*/ 	.word	0x00021570


	//   ....[82]....
        /*0c78*/ 	.word	0x000215a0


	//   ....[83]....
        /*0c7c*/ 	.word	0x000215d0


	//   ....[84]....
        /*0c80*/ 	.word	0x00021600


	//   ....[85]....
        /*0c84*/ 	.word	0x00021630


	//   ....[86]....
        /*0c88*/ 	.word	0x00021660


	//   ....[87]....
        /*0c8c*/ 	.word	0x00021690


	//   ....[88]....
        /*0c90*/ 	.word	0x000216c0


	//   ....[89]....
        /*0c94*/ 	.word	0x000216f0


	//   ....[90]....
        /*0c98*/ 	.word	0x00021710


	//   ....[91]....
        /*0c9c*/ 	.word	0x00021720


	//   ....[92]....
        /*0ca0*/ 	.word	0x00021740


	//   ....[93]....
        /*0ca4*/ 	.word	0x00021760


	//   ....[94]....
        /*0ca8*/ 	.word	0x00021770


	//   ....[95]....
        /*0cac*/ 	.word	0x000217a0


	//   ....[96]....
        /*0cb0*/ 	.word	0x000217d0


	//   ....[97]....
        /*0cb4*/ 	.word	0x000217f0


	//   ....[98]....
        /*0cb8*/ 	.word	0x00021800


	//   ....[99]....
        /*0cbc*/ 	.word	0x00021830


	//   ....[100]....
        /*0cc0*/ 	.word	0x00021840


	//   ....[101]....
        /*0cc4*/ 	.word	0x00021870


	//   ....[102]....
        /*0cc8*/ 	.word	0x00021890


	//   ....[103]....
        /*0ccc*/ 	.word	0x000218c0


	//   ....[104]....
        /*0cd0*/ 	.word	0x000218f0


	//   ....[105]....
        /*0cd4*/ 	.word	0x00021920


	//   ....[106]....
        /*0cd8*/ 	.word	0x00021940


	//   ....[107]....
        /*0cdc*/ 	.word	0x00021950


	//   ....[108]....
        /*0ce0*/ 	.word	0x00021960


	//   ....[109]....
        /*0ce4*/ 	.word	0x00021970


	//   ....[110]....
        /*0ce8*/ 	.word	0x00021980


	//   ....[111]....
        /*0cec*/ 	.word	0x00021990


	//   ....[112]....
        /*0cf0*/ 	.word	0x000219b0


	//   ....[113]....
        /*0cf4*/ 	.word	0x000219e0


	//   ....[114]....
        /*0cf8*/ 	.word	0x00021a10


	//   ....[115]....
        /*0cfc*/ 	.word	0x00021a40


	//   ....[116]....
        /*0d00*/ 	.word	0x00021a70


	//   ....[117]....
        /*0d04*/ 	.word	0x00021aa0


	//   ....[118]....
        /*0d08*/ 	.word	0x00021ad0


	//   ....[119]....
        /*0d0c*/ 	.word	0x00021b00


	//   ....[120]....
        /*0d10*/ 	.word	0x00021b30


	//   ....[121]....
        /*0d14*/ 	.word	0x00021b60


	//   ....[122]....
        /*0d18*/ 	.word	0x00021b90


	//   ....[123]....
        /*0d1c*/ 	.word	0x00021bc0


	//   ....[124]....
        /*0d20*/ 	.word	0x00021bf0


	//   ....[125]....
        /*0d24*/ 	.word	0x00021c20


	//   ....[126]....
        /*0d28*/ 	.word	0x00021c40


	//   ....[127]....
        /*0d2c*/ 	.word	0x00021c50


	//   ....[128]....
        /*0d30*/ 	.word	0x00021c60


	//   ....[129]....
        /*0d34*/ 	.word	0x00021c80


	//   ....[130]....
        /*0d38*/ 	.word	0x00021ca0


	//   ....[131]....
        /*0d3c*/ 	.word	0x00021cc0


	//   ....[132]....
        /*0d40*/ 	.word	0x00021cf0


	//   ....[133]....
        /*0d44*/ 	.word	0x00021d20


	//   ....[134]....
        /*0d48*/ 	.word	0x00021d50


	//   ....[135]....
        /*0d4c*/ 	.word	0x00021d80


	//   ....[136]....
        /*0d50*/ 	.word	0x00021db0


	//   ....[137]....
        /*0d54*/ 	.word	0x00021de0


	//   ....[138]....
        /*0d58*/ 	.word	0x00022700


	//   ....[139]....
        /*0d5c*/ 	.word	0x00022720


	//   ....[140]....
        /*0d60*/ 	.word	0x00022730


	//   ....[141]....
        /*0d64*/ 	.word	0x00022740


	//   ....[142]....
        /*0d68*/ 	.word	0x00023020


	//   ....[143]....
        /*0d6c*/ 	.word	0x00023030


	//   ....[144]....
        /*0d70*/ 	.word	0x00023180


	//   ....[145]....
        /*0d74*/ 	.word	0x00023190


	//   ....[146]....
        /*0d78*/ 	.word	0x000232e0


	//   ....[147]....
        /*0d7c*/ 	.word	0x000232f0


	//   ....[148]....
        /*0d80*/ 	.word	0x00023440


	//   ....[149]....
        /*0d84*/ 	.word	0x00023450


	//   ....[150]....
        /*0d88*/ 	.word	0x00023840


	//   ....[151]....
        /*0d8c*/ 	.word	0x00023850


	//   ....[152]....
        /*0d90*/ 	.word	0x000244b0


	//   ....[153]....
        /*0d94*/ 	.word	0x000244c0


	//   ....[154]....
        /*0d98*/ 	.word	0x00025860


	//   ....[155]....
        /*0d9c*/ 	.word	0x00025870


	//   ....[156]....
        /*0da0*/ 	.word	0x000259d0


	//   ....[157]....
        /*0da4*/ 	.word	0x000259e0


	//   ....[158]....
        /*0da8*/ 	.word	0x00025b30


	//   ....[159]....
        /*0dac*/ 	.word	0x00025b40


	//   ....[160]....
        /*0db0*/ 	.word	0x00025c90


	//   ....[161]....
        /*0db4*/ 	.word	0x00025ca0


	//   ....[162]....
        /*0db8*/ 	.word	0x00025e50


	//   ....[163]....
        /*0dbc*/ 	.word	0x00026090


	//   ....[164]....
        /*0dc0*/ 	.word	0x000260c0


	//   ....[165]....
        /*0dc4*/ 	.word	0x000260f0


	//   ....[166]....
        /*0dc8*/ 	.word	0x00026120


	//   ....[167]....
        /*0dcc*/ 	.word	0x00026150


	//   ....[168]....
        /*0dd0*/ 	.word	0x00026180


	//   ....[169]....
        /*0dd4*/ 	.word	0x00026320


	//   ....[170]....
        /*0dd8*/ 	.word	0x00026350


	//   ....[171]....
        /*0ddc*/ 	.word	0x00026380


	//   ....[172]....
        /*0de0*/ 	.word	0x000263b0


	//   ....[173]....
        /*0de4*/ 	.word	0x000263e0


	//   ....[174]....
        /*0de8*/ 	.word	0x00026410


	//   ....[175]....
        /*0dec*/ 	.word	0x000264b0


	//   ....[176]....
        /*0df0*/ 	.word	0x000264e0


	//   ....[177]....
        /*0df4*/ 	.word	0x000264f0


	//   ....[178]....
        /*0df8*/ 	.word	0x00026520


	//   ....[179]....
        /*0dfc*/ 	.word	0x00028020


	//   ....[180]....
        /*0e00*/ 	.word	0x0002a3b0


	//   ....[181]....
        /*0e04*/ 	.word	0x0002b160


	//   ....[182]....
        /*0e08*/ 	.word	0x0002b180


	//   ....[183]....
        /*0e0c*/ 	.word	0x0002b1e0


	//   ....[184]....
        /*0e10*/ 	.word	0x0002b260


	//   ....[185]....
        /*0e14*/ 	.word	0x0002b2f0


	//   ....[186]....
        /*0e18*/ 	.word	0x0002b300


	//   ....[187]....
        /*0e1c*/ 	.word	0x0002b350


	//   ....[188]....
        /*0e20*/ 	.word	0x0002b390


	//   ....[189]....
        /*0e24*/ 	.word	0x0002d750


	//   ....[190]....
        /*0e28*/ 	.word	0x0002d790


	//   ....[191]....
        /*0e2c*/ 	.word	0x0002d7e0


	//   ....[192]....
        /*0e30*/ 	.word	0x0002d810


	//   ....[193]....
        /*0e34*/ 	.word	0x0002d840


	//   ....[194]....
        /*0e38*/ 	.word	0x0002d870


	//   ....[195]....
        /*0e3c*/ 	.word	0x0002d8a0


	//   ....[196]....
        /*0e40*/ 	.word	0x0002d8d0


	//   ....[197]....
        /*0e44*/ 	.word	0x0002daa0


	//   ....[198]....
        /*0e48*/ 	.word	0x0002dad0


	//   ....[199]....
        /*0e4c*/ 	.word	0x0002db00


	//   ....[200]....
        /*0e50*/ 	.word	0x0002db30


	//   ....[201]....
        /*0e54*/ 	.word	0x0002db60


	//   ....[202]....
        /*0e58*/ 	.word	0x0002db90


	//   ....[203]....
        /*0e5c*/ 	.word	0x0002dc70


	//   ....[204]....
        /*0e60*/ 	.word	0x0002dc90


	//   ....[205]....
        /*0e64*/ 	.word	0x0002dca0


	//   ....[206]....
        /*0e68*/ 	.word	0x0002dd20


	//   ....[207]....
        /*0e6c*/ 	.word	0x0002e870


	//   ....[208]....
        /*0e70*/ 	.word	0x0002ed10


	//   ....[209]....
        /*0e74*/ 	.word	0x0002edb0


	//   ....[210]....
        /*0e78*/ 	.word	0x0002ee40


	//   ....[211]....
        /*0e7c*/ 	.word	0x0002ee90


	//   ....[212]....
        /*0e80*/ 	.word	0x0002eee0


	//   ....[213]....
        /*0e84*/ 	.word	0x0002efb0


	//   ....[214]....
        /*0e88*/ 	.word	0x0002f040


	//   ....[215]....
        /*0e8c*/ 	.word	0x0002f090


	//   ....[216]....
        /*0e90*/ 	.word	0x0002f0e0


	//   ....[217]....
        /*0e94*/ 	.word	0x0002f550


	//   ....[218]....
        /*0e98*/ 	.word	0x0002f670


	//   ....[219]....
        /*0e9c*/ 	.word	0x0002f7a0


	//   ....[220]....
        /*0ea0*/ 	.word	0x0002f8c0


	//   ....[221]....
        /*0ea4*/ 	.word	0x0002f9f0


	//   ....[222]....
        /*0ea8*/ 	.word	0x0002fb10


	//   ....[223]....
        /*0eac*/ 	.word	0x0002fc30


	//   ....[224]....
        /*0eb0*/ 	.word	0x0002fc80


	//   ....[225]....
        /*0eb4*/ 	.word	0x0002fcf0


	//   ....[226]....
        /*0eb8*/ 	.word	0x0002fd80


	//   ....[227]....
        /*0ebc*/ 	.word	0x0002fde0


	//   ....[228]....
        /*0ec0*/ 	.word	0x0002fe40


	//   ....[229]....
        /*0ec4*/ 	.word	0x0002fec0


	//   ....[230]....
        /*0ec8*/ 	.word	0x0002ff30


	//   ....[231]....
        /*0ecc*/ 	.word	0x0002ff90


	//   ....[232]....
        /*0ed0*/ 	.word	0x0002ffe0


	//   ....[233]....
        /*0ed4*/ 	.word	0x00030060


	//   ....[234]....
        /*0ed8*/ 	.word	0x000300d0


	//   ....[235]....
        /*0edc*/ 	.word	0x00030130


	//   ....[236]....
        /*0ee0*/ 	.word	0x00030180


	//   ....[237]....
        /*0ee4*/ 	.word	0x00030200


	//   ....[238]....
        /*0ee8*/ 	.word	0x00030270


	//   ....[239]....
        /*0eec*/ 	.word	0x000302d0


	//   ....[240]....
        /*0ef0*/ 	.word	0x00030320


	//   ....[241]....
        /*0ef4*/ 	.word	0x000303d0


	//   ....[242]....
        /*0ef8*/ 	.word	0x00030420


	//   ....[243]....
        /*0efc*/ 	.word	0x00030480


	//   ....[244]....
        /*0f00*/ 	.word	0x000304d0


	//   ....[245]....
        /*0f04*/ 	.word	0x00030550


	//   ....[246]....
        /*0f08*/ 	.word	0x000305a0


	//   ....[247]....
        /*0f0c*/ 	.word	0x00030600


	//   ....[248]....
        /*0f10*/ 	.word	0x00030670


	//   ....[249]....
        /*0f14*/ 	.word	0x000306e0


	//   ....[250]....
        /*0f18*/ 	.word	0x00030740


	//   ....[251]....
        /*0f1c*/ 	.word	0x000307b0


	//   ....[252]....
        /*0f20*/ 	.word	0x00030810


	//   ....[253]....
        /*0f24*/ 	.word	0x00030870


	//   ....[254]....
        /*0f28*/ 	.word	0x000308e0


	//   ....[255]....
        /*0f2c*/ 	.word	0x00030940


	//   ....[0]....
        /*0f30*/ 	.word	0x000309b0


	//   ....[1]....
        /*0f34*/ 	.word	0x00030a30


	//   ....[2]....
        /*0f38*/ 	.word	0x00030aa0


	//   ....[3]....
        /*0f3c*/ 	.word	0x00030b00


	//   ....[4]....
        /*0f40*/ 	.word	0x00030b50


	//   ....[5]....
        /*0f44*/ 	.word	0x00030bb0


	//   ....[6]....
        /*0f48*/ 	.word	0x00030c40


	//   ....[7]....
        /*0f4c*/ 	.word	0x00030ca0


	//   ....[8]....
        /*0f50*/ 	.word	0x00030cf0


	//   ....[9]....
        /*0f54*/ 	.word	0x00030d90


	//   ....[10]....
        /*0f58*/ 	.word	0x00030de0


	//   ....[11]....
        /*0f5c*/ 	.word	0x00030e40


	//   ....[12]....
        /*0f60*/ 	.word	0x00030e90


	//   ....[13]....
        /*0f64*/ 	.word	0x00030f10


	//   ....[14]....
        /*0f68*/ 	.word	0x00030f60


	//   ....[15]....
        /*0f6c*/ 	.word	0x00030fc0


	//   ....[16]....
        /*0f70*/ 	.word	0x00031030


	//   ....[17]....
        /*0f74*/ 	.word	0x000310a0


	//   ....[18]....
        /*0f78*/ 	.word	0x00031100


	//   ....[19]....
        /*0f7c*/ 	.word	0x00031170


	//   ....[20]....
        /*0f80*/ 	.word	0x000311d0


	//   ....[21]....
        /*0f84*/ 	.word	0x00031240


	//   ....[22]....
        /*0f88*/ 	.word	0x00031290


	//   ....[23]....
        /*0f8c*/ 	.word	0x00031300


	//   ....[24]....
        /*0f90*/ 	.word	0x00031360


	//   ....[25]....
        /*0f94*/ 	.word	0x000313e0


	//   ....[26]....
        /*0f98*/ 	.word	0x00031430


	//   ....[27]....
        /*0f9c*/ 	.word	0x000314b0


	//   ....[28]....
        /*0fa0*/ 	.word	0x00031500


	//   ....[29]....
        /*0fa4*/ 	.word	0x00031580


	//   ....[30]....
        /*0fa8*/ 	.word	0x000315f0


	//   ....[31]....
        /*0fac*/ 	.word	0x00031650


	//   ....[32]....
        /*0fb0*/ 	.word	0x000316b0


	//   ....[33]....
        /*0fb4*/ 	.word	0x00031730


	//   ....[34]....
        /*0fb8*/ 	.word	0x000317a0


	//   ....[35]....
        /*0fbc*/ 	.word	0x00031800


	//   ....[36]....
        /*0fc0*/ 	.word	0x00031850


	//   ....[37]....
        /*0fc4*/ 	.word	0x000318b0


	//   ....[38]....
        /*0fc8*/ 	.word	0x00031900


	//   ....[39]....
        /*0fcc*/ 	.word	0x00031960


	//   ....[40]....
        /*0fd0*/ 	.word	0x000319b0


	//   ....[41]....
        /*0fd4*/ 	.word	0x00031a10


	//   ....[42]....
        /*0fd8*/ 	.word	0x00031a70


	//   ....[43]....
        /*0fdc*/ 	.word	0x00031ad0


	//   ....[44]....
        /*0fe0*/ 	.word	0x00031b20


	//   ....[45]....
        /*0fe4*/ 	.word	0x00031bb0


	//   ....[46]....
        /*0fe8*/ 	.word	0x00031c10


	//   ....[47]....
        /*0fec*/ 	.word	0x00031c70


	//   ....[48]....
        /*0ff0*/ 	.word	0x00031cc0


	//   ....[49]....
        /*0ff4*/ 	.word	0x00031d50


	//   ....[50]....
        /*0ff8*/ 	.word	0x00031dd0


	//   ....[51]....
        /*0ffc*/ 	.word	0x00031e50


	//   ....[52]....
        /*1000*/ 	.word	0x00031ea0


	//   ....[53]....
        /*1004*/ 	.word	0x00031f30


	//   ....[54]....
        /*1008*/ 	.word	0x00031fa0


	//   ....[55]....
        /*100c*/ 	.word	0x00032020


	//   ....[56]....
        /*1010*/ 	.word	0x00032070


	//   ....[57]....
        /*1014*/ 	.word	0x00032100


	//   ....[58]....
        /*1018*/ 	.word	0x00032150


	//   ....[59]....
        /*101c*/ 	.word	0x000321e0


	//   ....[60]....
        /*1020*/ 	.word	0x00032270


	//   ....[61]....
        /*1024*/ 	.word	0x00032300


	//   ....[62]....
        /*1028*/ 	.word	0x00032390


	//   ....[63]....
        /*102c*/ 	.word	0x00032420


	//   ....[64]....
        /*1030*/ 	.word	0x000324b0


	//   ....[65]....
        /*1034*/ 	.word	0x00032530


	//   ....[66]....
        /*1038*/ 	.word	0x00032580


	//   ....[67]....
        /*103c*/ 	.word	0x00032620


	//   ....[68]....
        /*1040*/ 	.word	0x000326b0


	//   ....[69]....
        /*1044*/ 	.word	0x00032730


	//   ....[70]....
        /*1048*/ 	.word	0x00032780


	//   ....[71]....
        /*104c*/ 	.word	0x00032810


	//   ....[72]....
        /*1050*/ 	.word	0x000328a0


	//   ....[73]....
        /*1054*/ 	.word	0x00032930


	//   ....[74]....
        /*1058*/ 	.word	0x000329c0


	//   ....[75]....
        /*105c*/ 	.word	0x00032a50


	//   ....[76]....
        /*1060*/ 	.word	0x00032ae0


	//   ....[77]....
        /*1064*/ 	.word	0x00032ba0


	//   ....[78]....
        /*1068*/ 	.word	0x00032e80


	//   ....[79]....
        /*106c*/ 	.word	0x00033090


	//   ....[80]....
        /*1070*/ 	.word	0x000330e0


	//   ....[81]....
        /*1074*/ 	.word	0x00033140


	//   ....[82]....
        /*1078*/ 	.word	0x00033250


	//   ....[83]....
        /*107c*/ 	.word	0x000332b0


	//   ....[84]....
        /*1080*/ 	.word	0x000333c0


	//   ....[85]....
        /*1084*/ 	.word	0x00033420


	//   ....[86]....
        /*1088*/ 	.word	0x00033500


	//   ....[87]....
        /*108c*/ 	.word	0x00033820


	//   ....[88]....
        /*1090*/ 	.word	0x000338c0


	//   ....[89]....
        /*1094*/ 	.word	0x00033a60


	//   ....[90]....
        /*1098*/ 	.word	0x00033ae0


	//   ....[91]....
        /*109c*/ 	.word	0x00033b60


	//   ....[92]....
        /*10a0*/ 	.word	0x00033be0


	//   ....[93]....
        /*10a4*/ 	.word	0x00033c60


	//   ....[94]....
        /*10a8*/ 	.word	0x00033cf0


	//   ....[95]....
        /*10ac*/ 	.word	0x00033d90


	//   ....[96]....
        /*10b0*/ 	.word	0x00033e40


	//   ....[97]....
        /*10b4*/ 	.word	0x00033ec0


	//   ....[98]....
        /*10b8*/ 	.word	0x00033f40


	//   ....[99]....
        /*10bc*/ 	.word	0x00033fc0


	//   ....[100]....
        /*10c0*/ 	.word	0x00034050


	//   ....[101]....
        /*10c4*/ 	.word	0x000340d0


	//   ....[102]....
        /*10c8*/ 	.word	0x00034180


	//   ....[103]....
        /*10cc*/ 	.word	0x000341d0


	//   ....[104]....
        /*10d0*/ 	.word	0x00034290


	//   ....[105]....
        /*10d4*/ 	.word	0x000343c0


	//----- nvinfo : EIATTR_REG_RECONFIG
	.align		4
.L_753:
        /*10d8*/ 	.byte	0x01, 0x54
	.zero		2


	//----- nvinfo : EIATTR_SYSCALL_OFFSETS
	.align		4
        /*10dc*/ 	.byte	0x04, 0x46
        /*10de*/ 	.short	(.L_755 - .L_754)


	//   ....[0]....
.L_754:
        /*10e0*/ 	.word	0x00002240


	//   ....[1]....
        /*10e4*/ 	.word	0x00002390


	//   ....[2]....
        /*10e8*/ 	.word	0x0000a710


	//   ....[3]....
        /*10ec*/ 	.word	0x0000ac50


	//   ....[4]....
        /*10f0*/ 	.word	0x00029e10


	//   ....[5]....
        /*10f4*/ 	.word	0x00029fa0


	//   ....[6]....
        /*10f8*/ 	.word	0x0002a100


	//   ....[7]....
        /*10fc*/ 	.word	0x0002a240


	//   ....[8]....
        /*1100*/ 	.word	0x0002acf0


	//----- nvinfo : EIATTR_MBARRIER_INSTR_OFFSETS
	.align		4
.L_755:
        /*1104*/ 	.byte	0x04, 0x39
        /*1106*/ 	.short	(.L_757 - .L_756)


	//   ....[0]....
.L_756:
        /*1108*/ 	.word	0x000002d0
        /*110c*/ 	.word	0x000000ff
        /*1110*/ 	.word	0x0002a800
        /*1114*/ 	.short	0x0100
        /*1116*/ 	.byte	0x08
	.zero		1


	//   ....[1]....
        /*1118*/ 	.word	0x000002e0
        /*111c*/ 	.word	0x000000ff
        /*1120*/ 	.word	0x0002a820
        /*1124*/ 	.short	0x0100
        /*1126*/ 	.byte	0x08
	.zero		1


	//   ....[2]....
        /*1128*/ 	.word	0x000003d0
        /*112c*/ 	.word	0x000000ff
        /*1130*/ 	.word	0x0002a830
        /*1134*/ 	.short	0x0100
        /*1136*/ 	.byte	0x08
	.zero		1


	//   ....[3]....
        /*1138*/ 	.word	0x000003e0
        /*113c*/ 	.word	0x000000ff
        /*1140*/ 	.word	0x0002a840
        /*1144*/ 	.short	0x0100
        /*1146*/ 	.byte	0x08
	.zero		1


	//   ....[4]....
        /*1148*/ 	.word	0x000003f0
        /*114c*/ 	.word	0x000000ff
        /*1150*/ 	.word	0x0002a838
        /*1154*/ 	.short	0x0100
        /*1156*/ 	.byte	0x08
	.zero		1


	//   ....[5]....
        /*1158*/ 	.word	0x00000400
        /*115c*/ 	.word	0x000000ff
        /*1160*/ 	.word	0x0002a848
        /*1164*/ 	.short	0x0100
        /*1166*/ 	.byte	0x08
	.zero		1


	//   ....[6]....
        /*1168*/ 	.word	0x00000530
        /*116c*/ 	.word	0x000000ff
        /*1170*/ 	.word	0x0002a850
        /*1174*/ 	.short	0x0100
        /*1176*/ 	.byte	0x08
	.zero		1


	//   ....[7]....
        /*1178*/ 	.word	0x00000540
        /*117c*/ 	.word	0x000000ff
        /*1180*/ 	.word	0x0002a860
        /*1184*/ 	.short	0x0100
        /*1186*/ 	.byte	0x08
	.zero		1


	//   ....[8]....
        /*1188*/ 	.word	0x00000550
        /*118c*/ 	.word	0x000000ff
        /*1190*/ 	.word	0x0002a858
        /*1194*/ 	.short	0x0100
        /*1196*/ 	.byte	0x08
	.zero		1


	//   ....[9]....
        /*1198*/ 	.word	0x00000560
        /*119c*/ 	.word	0x000000ff
        /*11a0*/ 	.word	0x0002a868
        /*11a4*/ 	.short	0x0100
        /*11a6*/ 	.byte	0x08
	.zero		1


	//   ....[10]....
        /*11a8*/ 	.word	0x00000650
        /*11ac*/ 	.word	0x000000ff
        /*11b0*/ 	.word	0x0002a870
        /*11b4*/ 	.short	0x0100
        /*11b6*/ 	.byte	0x06
	.zero		1


	//   ....[11]....
        /*11b8*/ 	.word	0x00000660
        /*11bc*/ 	.word	0x000000ff
        /*11c0*/ 	.word	0x0002a880
        /*11c4*/ 	.short	0x0100
        /*11c6*/ 	.byte	0x06
	.zero		1


	//   ....[12]....
        /*11c8*/ 	.word	0x00000670
        /*11cc*/ 	.word	0x000000ff
        /*11d0*/ 	.word	0x0002a878
        /*11d4*/ 	.short	0x0100
        /*11d6*/ 	.byte	0x06
	.zero		1


	//   ....[13]....
        /*11d8*/ 	.word	0x00000680
        /*11dc*/ 	.word	0x000000ff
        /*11e0*/ 	.word	0x0002a888
        /*11e4*/ 	.short	0x0100
        /*11e6*/ 	.byte	0x06
	.zero		1


	//   ....[14]....
        /*11e8*/ 	.word	0x000007b0
        /*11ec*/ 	.word	0x000000ff
        /*11f0*/ 	.word	0x0002a890
        /*11f4*/ 	.short	0x0100
        /*11f6*/ 	.byte	0x08
	.zero		1


	//   ....[15]....
        /*11f8*/ 	.word	0x000007c0
        /*11fc*/ 	.word	0x000000ff
        /*1200*/ 	.word	0x0002a8a0
        /*1204*/ 	.short	0x0100
        /*1206*/ 	.byte	0x08
	.zero		1


	//   ....[16]....
        /*1208*/ 	.word	0x000007d0
        /*120c*/ 	.word	0x000000ff
        /*1210*/ 	.word	0x0002a898
        /*1214*/ 	.short	0x0100
        /*1216*/ 	.byte	0x08
	.zero		1


	//   ....[17]....
        /*1218*/ 	.word	0x000007e0
        /*121c*/ 	.word	0x000000ff
        /*1220*/ 	.word	0x0002a8a8
        /*1224*/ 	.short	0x0100
        /*1226*/ 	.byte	0x08
	.zero		1


	//   ....[18]....
        /*1228*/ 	.word	0x00000910
        /*122c*/ 	.word	0x000000ff
        /*1230*/ 	.word	0x0002a8b0
        /*1234*/ 	.short	0x0100
        /*1236*/ 	.byte	0x08
	.zero		1


	//   ....[19]....
        /*1238*/ 	.word	0x00000920
        /*123c*/ 	.word	0x000000ff
        /*1240*/ 	.word	0x0002a8c0
        /*1244*/ 	.short	0x0100
        /*1246*/ 	.byte	0x08
	.zero		1


	//   ....[20]....
        /*1248*/ 	.word	0x00000930
        /*124c*/ 	.word	0x000000ff
        /*1250*/ 	.word	0x0002a8b8
        /*1254*/ 	.short	0x0100
        /*1256*/ 	.byte	0x08
	.zero		1


	//   ....[21]....
        /*1258*/ 	.word	0x00000940
        /*125c*/ 	.word	0x000000ff
        /*1260*/ 	.word	0x0002a8c8
        /*1264*/ 	.short	0x0100
        /*1266*/ 	.byte	0x08
	.zero		1


	//   ....[22]....
        /*1268*/ 	.word	0x00003410
        /*126c*/ 	.word	0x00000067
        /*1270*/ 	.word	0x0002a890
        /*1274*/ 	.short	0x010a
        /*1276*/ 	.byte	0x3f
	.zero		1


	//   ....[23]....
        /*1278*/ 	.word	0x00006400
        /*127c*/ 	.word	0x00000067
        /*1280*/ 	.word	0x0002a890
        /*1284*/ 	.short	0x010a
        /*1286*/ 	.byte	0x3f
	.zero		1


	//   ....[24]....
        /*1288*/ 	.word	0x00009480
        /*128c*/ 	.word	0x00000067
        /*1290*/ 	.word	0x0002a890
        /*1294*/ 	.short	0x010a
        /*1296*/ 	.byte	0x3f
	.zero		1


	//   ....[25]....
        /*1298*/ 	.word	0x000096f0
        /*129c*/ 	.word	0x00000004
        /*12a0*/ 	.word	0x00000000
        /*12a4*/ 	.short	0x0101
        /*12a6*/ 	.byte	0x3f
	.zero		1


	//   ....[26]....
        /*12a8*/ 	.word	0x00009730
        /*12ac*/ 	.word	0x00000067
        /*12b0*/ 	.word	0x0002a8b0
        /*12b4*/ 	.short	0x010a
        /*12b6*/ 	.byte	0x3f
	.zero		1


	//   ....[27]....
        /*12b8*/ 	.word	0x00009a60
        /*12bc*/ 	.word	0x00000067
        /*12c0*/ 	.word	0x00000000
        /*12c4*/ 	.short	0x0101
        /*12c6*/ 	.byte	0x3f
	.zero		1


	//   ....[28]....
        /*12c8*/ 	.word	0x0000a9d0
        /*12cc*/ 	.word	0x00000010
        /*12d0*/ 	.word	0x0002a800
        /*12d4*/ 	.short	0x010a
        /*12d6*/ 	.byte	0x3f
	.zero		1


	//   ....[29]....
        /*12d8*/ 	.word	0x0000aa20
        /*12dc*/ 	.word	0x00000010
        /*12e0*/ 	.word	0x0002a800
        /*12e4*/ 	.short	0x010a
        /*12e6*/ 	.byte	0x3f
	.zero		1


	//   ....[30]....
        /*12e8*/ 	.word	0x0000b410
        /*12ec*/ 	.word	0x00000010
        /*12f0*/ 	.word	0x0002a800
        /*12f4*/ 	.short	0x010a
        /*12f6*/ 	.byte	0x3f
	.zero		1


	//   ....[31]....
        /*12f8*/ 	.word	0x0000e9b0
        /*12fc*/ 	.word	0x00000010
        /*1300*/ 	.word	0x0002a800
        /*1304*/ 	.short	0x010a
        /*1306*/ 	.byte	0x3f
	.zero		1


	//   ....[32]....
        /*1308*/ 	.word	0x00011b30
        /*130c*/ 	.word	0x00000058
        /*1310*/ 	.word	0x0002a830
        /*1314*/ 	.short	0x010a
        /*1316*/ 	.byte	0x3f
	.zero		1


	//   ....[33]....
        /*1318*/ 	.word	0x00011ba0
        /*131c*/ 	.word	0x00000058
        /*1320*/ 	.word	0x0002a830
        /*1324*/ 	.short	0x010a
        /*1326*/ 	.byte	0x3f
	.zero		1


	//   ....[34]....
        /*1328*/ 	.word	0x000124a0
        /*132c*/ 	.word	0x00000058
        /*1330*/ 	.word	0x00000000
        /*1334*/ 	.short	0x0101
        /*1336*/ 	.byte	0x3f
	.zero		1


	//   ....[35]....
        /*1338*/ 	.word	0x000159b0
        /*133c*/ 	.word	0x00000007
        /*1340*/ 	.word	0x0002a830
        /*1344*/ 	.short	0x010a
        /*1346*/ 	.byte	0x3f
	.zero		1


	//   ....[36]....
        /*1348*/ 	.word	0x00015a00
        /*134c*/ 	.word	0x00000007
        /*1350*/ 	.word	0x0002a830
        /*1354*/ 	.short	0x010a
        /*1356*/ 	.byte	0x3f
	.zero		1


	//   ....[37]....
        /*1358*/ 	.word	0x00015d50
        /*135c*/ 	.word	0x00000007
        /*1360*/ 	.word	0x0002a850
        /*1364*/ 	.short	0x010a
        /*1366*/ 	.byte	0x3f
	.zero		1


	//   ....[38]....
        /*1368*/ 	.word	0x00015d90
        /*136c*/ 	.word	0x00000007
        /*1370*/ 	.word	0x0002a850
        /*1374*/ 	.short	0x010a
        /*1376*/ 	.byte	0x3f
	.zero		1


	//   ....[39]....
        /*1378*/ 	.word	0x000168f0
        /*137c*/ 	.word	0x00000014
        /*1380*/ 	.word	0x00000000
        /*1384*/ 	.short	0x0101
        /*1386*/ 	.byte	0x3f
	.zero		1


	//   ....[40]....
        /*1388*/ 	.word	0x00018ad0
        /*138c*/ 	.word	0x00000013
        /*1390*/ 	.word	0x00000000
        /*1394*/ 	.short	0x0101
        /*1396*/ 	.byte	0x3f
	.zero		1


	//   ....[41]....
        /*1398*/ 	.word	0x00019670
        /*139c*/ 	.word	0x00000007
        /*13a0*/ 	.word	0x0002a830
        /*13a4*/ 	.short	0x010a
        /*13a6*/ 	.byte	0x3f
	.zero		1


	//   ....[42]....
        /*13a8*/ 	.word	0x000196c0
        /*13ac*/ 	.word	0x00000007
        /*13b0*/ 	.word	0x0002a830
        /*13b4*/ 	.short	0x010a
        /*13b6*/ 	.byte	0x3f
	.zero		1


	//   ....[43]....
        /*13b8*/ 	.word	0x00019a40
        /*13bc*/ 	.word	0x00000007
        /*13c0*/ 	.word	0x0002a850
        /*13c4*/ 	.short	0x010a
        /*13c6*/ 	.byte	0x3f
	.zero		1


	//   ....[44]....
        /*13c8*/ 	.word	0x00019a80
        /*13cc*/ 	.word	0x00000007
        /*13d0*/ 	.word	0x0002a850
        /*13d4*/ 	.short	0x010a
        /*13d6*/ 	.byte	0x3f
	.zero		1


	//   ....[45]....
        /*13d8*/ 	.word	0x0001b1f0
        /*13dc*/ 	.word	0x000000b3
        /*13e0*/ 	.word	0x00000000
        /*13e4*/ 	.short	0x0101
        /*13e6*/ 	.byte	0x3f
	.zero		1


	//   ....[46]....
        /*13e8*/ 	.word	0x0001b760
        /*13ec*/ 	.word	0x00000013
        /*13f0*/ 	.word	0x00000000
        /*13f4*/ 	.short	0x0101
        /*13f6*/ 	.byte	0x3f
	.zero		1


	//   ....[47]....
        /*13f8*/ 	.word	0x0001c080
        /*13fc*/ 	.word	0x00000007
        /*1400*/ 	.word	0x0002a830
        /*1404*/ 	.short	0x010a
        /*1406*/ 	.byte	0x3f
	.zero		1


	//   ....[48]....
        /*1408*/ 	.word	0x0001c0d0
        /*140c*/ 	.word	0x00000007
        /*1410*/ 	.word	0x0002a830
        /*1414*/ 	.short	0x010a
        /*1416*/ 	.byte	0x3f
	.zero		1


	//   ....[49]....
        /*1418*/ 	.word	0x0001c450
        /*141c*/ 	.word	0x00000007
        /*1420*/ 	.word	0x0002a850
        /*1424*/ 	.short	0x010a
        /*1426*/ 	.byte	0x3f
	.zero		1


	//   ....[50]....
        /*1428*/ 	.word	0x0001c490
        /*142c*/ 	.word	0x00000007
        /*1430*/ 	.word	0x0002a850
        /*1434*/ 	.short	0x010a
        /*1436*/ 	.byte	0x3f
	.zero		1


	//   ....[51]....
        /*1438*/ 	.word	0x0001cfe0
        /*143c*/ 	.word	0x00000015
        /*1440*/ 	.word	0x00000000
        /*1444*/ 	.short	0x0101
        /*1446*/ 	.byte	0x3f
	.zero		1


	//   ....[52]....
        /*1448*/ 	.word	0x0001f1d0
        /*144c*/ 	.word	0x00000013
        /*1450*/ 	.word	0x00000000
        /*1454*/ 	.short	0x0101
        /*1456*/ 	.byte	0x3f
	.zero		1


	//   ....[53]....
        /*1458*/ 	.word	0x0001fa30
        /*145c*/ 	.word	0x00000000
        /*1460*/ 	.word	0x0002a850
        /*1464*/ 	.short	0x010a
        /*1466*/ 	.byte	0x3f
	.zero		1


	//   ....[54]....
        /*1468*/ 	.word	0x0001fab0
        /*146c*/ 	.word	0x00000000
        /*1470*/ 	.word	0x0002a850
        /*1474*/ 	.short	0x010a
        /*1476*/ 	.byte	0x3f
	.zero		1


	//   ....[55]....
        /*1478*/ 	.word	0x00020070
        /*147c*/ 	.word	0x00000003
        /*1480*/ 	.word	0x00000000
        /*1484*/ 	.short	0x0101
        /*1486*/ 	.byte	0x3f
	.zero		1


	//   ....[56]....
        /*1488*/ 	.word	0x00022fc0
        /*148c*/ 	.word	0x00000000
        /*1490*/ 	.word	0x00000000
        /*1494*/ 	.short	0x0101
        /*1496*/ 	.byte	0x3f
	.zero		1


	//   ....[57]....
        /*1498*/ 	.word	0x00023640
        /*149c*/ 	.word	0x00000028
        /*14a0*/ 	.word	0x00000000
        /*14a4*/ 	.short	0x0101
        /*14a6*/ 	.byte	0x3f
	.zero		1


	//   ....[58]....
        /*14a8*/ 	.word	0x00028100
        /*14ac*/ 	.word	0x00000012
        /*14b0*/ 	.word	0x0002a820
        /*14b4*/ 	.short	0x010a
        /*14b6*/ 	.byte	0x3f
	.zero		1


	//   ....[59]....
        /*14b8*/ 	.word	0x000281d0
        /*14bc*/ 	.word	0x00000008
        /*14c0*/ 	.word	0x0002a8a0
        /*14c4*/ 	.short	0x010a
        /*14c6*/ 	.byte	0x3f
	.zero		1


	//   ....[60]....
        /*14c8*/ 	.word	0x00028610
        /*14cc*/ 	.word	0x00000008
        /*14d0*/ 	.word	0x0002a8c0
        /*14d4*/ 	.short	0x010a
        /*14d6*/ 	.byte	0x3f
	.zero		1


	//   ....[61]....
        /*14d8*/ 	.word	0x00028bb0
        /*14dc*/ 	.word	0x00000009
        /*14e0*/ 	.word	0x0002a8a0
        /*14e4*/ 	.short	0x010a
        /*14e6*/ 	.byte	0x3f
	.zero		1


	//   ....[62]....
        /*14e8*/ 	.word	0x00028fe0
        /*14ec*/ 	.word	0x00000009
        /*14f0*/ 	.word	0x0002a8c0
        /*14f4*/ 	.short	0x010a
        /*14f6*/ 	.byte	0x3f
	.zero		1


	//   ....[63]....
        /*14f8*/ 	.word	0x0002a650
        /*14fc*/ 	.word	0x00000000
        /*1500*/ 	.word	0x0002a880
        /*1504*/ 	.short	0x010a
        /*1506*/ 	.byte	0x3f
	.zero		1


	//   ....[64]....
        /*1508*/ 	.word	0x0002a8a0
        /*150c*/ 	.word	0x00000000
        /*1510*/ 	.word	0x0002a840
        /*1514*/ 	.short	0x010a
        /*1516*/ 	.byte	0x3f
	.zero		1


	//   ....[65]....
        /*1518*/ 	.word	0x0002b470
        /*151c*/ 	.word	0x00000012
        /*1520*/ 	.word	0x0002a800
        /*1524*/ 	.short	0x0107
        /*1526*/ 	.byte	0x3f
	.zero		1


	//   ....[66]....
        /*1528*/ 	.word	0x0002b570
        /*152c*/ 	.word	0x00000012
        /*1530*/ 	.word	0x0002a800
        /*1534*/ 	.short	0x0101
        /*1536*/ 	.byte	0x3f
	.zero		1


	//   ....[67]....
        /*1538*/ 	.word	0x0002b590
        /*153c*/ 	.word	0x00000012
        /*1540*/ 	.word	0x0002a820
        /*1544*/ 	.short	0x010a
        /*1546*/ 	.byte	0x3f
	.zero		1


	//   ....[68]....
        /*1548*/ 	.word	0x0002b8b0
        /*154c*/ 	.word	0x00000006
        /*1550*/ 	.word	0x0002a880
        /*1554*/ 	.short	0x010a
        /*1556*/ 	.byte	0x3f
	.zero		1


	//   ....[69]....
        /*1558*/ 	.word	0x0002bd10
        /*155c*/ 	.word	0x00000006
        /*1560*/ 	.word	0x0002a840
        /*1564*/ 	.short	0x010a
        /*1566*/ 	.byte	0x3f
	.zero		1


	//   ....[70]....
        /*1568*/ 	.word	0x0002c1c0
        /*156c*/ 	.word	0x0000000c
        /*1570*/ 	.word	0x0002a870
        /*1574*/ 	.short	0x010a
        /*1576*/ 	.byte	0x3f
	.zero		1


	//   ....[71]....
        /*1578*/ 	.word	0x0002c230
        /*157c*/ 	.word	0x0000000c
        /*1580*/ 	.word	0x0002a860
        /*1584*/ 	.short	0x010a
        /*1586*/ 	.byte	0x3f
	.zero		1


	//   ....[72]....
        /*1588*/ 	.word	0x0002c9a0
        /*158c*/ 	.word	0x0000000c
        /*1590*/ 	.word	0x0002a850
        /*1594*/ 	.short	0x0101
        /*1596*/ 	.byte	0x3f
	.zero		1


	//   ....[73]....
        /*1598*/ 	.word	0x0002ca20
        /*159c*/ 	.word	0x0000000c
        /*15a0*/ 	.word	0x00000000
        /*15a4*/ 	.short	0x0101
        /*15a6*/ 	.byte	0x3f
	.zero		1


	//   ....[74]....
        /*15a8*/ 	.word	0x0002cc60
        /*15ac*/ 	.word	0x00000002
        /*15b0*/ 	.word	0x0002a870
        /*15b4*/ 	.short	0x010a
        /*15b6*/ 	.byte	0x3f
	.zero		1


	//   ....[75]....
        /*15b8*/ 	.word	0x0002ccd0
        /*15bc*/ 	.word	0x00000002
        /*15c0*/ 	.word	0x0002a860
        /*15c4*/ 	.short	0x010a
        /*15c6*/ 	.byte	0x3f
	.zero		1


	//   ....[76]....
        /*15c8*/ 	.word	0x0002d460
        /*15cc*/ 	.word	0x00000002
        /*15d0*/ 	.word	0x0002a850
        /*15d4*/ 	.short	0x0101
        /*15d6*/ 	.byte	0x3f
	.zero		1


	//   ....[77]....
        /*15d8*/ 	.word	0x0002d4b0
        /*15dc*/ 	.word	0x00000002
        /*15e0*/ 	.word	0x00000000
        /*15e4*/ 	.short	0x0101
        /*15e6*/ 	.byte	0x3f
	.zero		1


	//   ....[78]....
        /*15e8*/ 	.word	0x0002e7f0
        /*15ec*/ 	.word	0x00000000
        /*15f0*/ 	.word	0x0002a820
        /*15f4*/ 	.short	0x010a
        /*15f6*/ 	.byte	0x3f
	.zero		1


	//   ....[79]....
        /*15f8*/ 	.word	0x0002e9a0
        /*15fc*/ 	.word	0x00000006
        /*1600*/ 	.word	0x00000000
        /*1604*/ 	.short	0x010a
        /*1606*/ 	.byte	0x3f
	.zero		1


	//   ....[80]....
        /*1608*/ 	.word	0x0002ea10
        /*160c*/ 	.word	0x00000007
        /*1610*/ 	.word	0x00000000
        /*1614*/ 	.short	0x010a
        /*1616*/ 	.byte	0x3f
	.zero		1


	//   ....[81]....
        /*1618*/ 	.word	0x0002ea70
        /*161c*/ 	.word	0x00000004
        /*1620*/ 	.word	0x0002a860
        /*1624*/ 	.short	0x010a
        /*1626*/ 	.byte	0x3f
	.zero		1


	//   ....[82]....
        /*1628*/ 	.word	0x0002eac0
        /*162c*/ 	.word	0x00000003
        /*1630*/ 	.word	0x0002a860
        /*1634*/ 	.short	0x010a
        /*1636*/ 	.byte	0x3f
	.zero		1


	//   ....[83]....
        /*1638*/ 	.word	0x0002eb00
        /*163c*/ 	.word	0x00000004
        /*1640*/ 	.word	0x0002a880
        /*1644*/ 	.short	0x010a
        /*1646*/ 	.byte	0x3f
	.zero		1


	//   ....[84]....
        /*1648*/ 	.word	0x0002eb20
        /*164c*/ 	.word	0x00000003
        /*1650*/ 	.word	0x0002a880
        /*1654*/ 	.short	0x010a
        /*1656*/ 	.byte	0x3f
	.zero		1


	//   ....[85]....
        /*1658*/ 	.word	0x0002eb80
        /*165c*/ 	.word	0x00000067
        /*1660*/ 	.word	0x0002a890
        /*1664*/ 	.short	0x010a
        /*1666*/ 	.byte	0x3f
	.zero		1


	//   ....[86]....
        /*1668*/ 	.word	0x0002ebd0
        /*166c*/ 	.word	0x00000067
        /*1670*/ 	.word	0x0002a890
        /*1674*/ 	.short	0x010a
        /*1676*/ 	.byte	0x3f
	.zero		1


	//   ....[87]....
        /*1678*/ 	.word	0x0002ec20
        /*167c*/ 	.word	0x00000067
        /*1680*/ 	.word	0x0002a890
        /*1684*/ 	.short	0x010a
        /*1686*/ 	.byte	0x3f
	.zero		1


	//   ....[88]....
        /*1688*/ 	.word	0x0002ec70
        /*168c*/ 	.word	0x00000067
        /*1690*/ 	.word	0x0002a8b0
        /*1694*/ 	.short	0x010a
        /*1696*/ 	.byte	0x3f
	.zero		1


	//   ....[89]....
        /*1698*/ 	.word	0x0002ef10
        /*169c*/ 	.word	0x00000010
        /*16a0*/ 	.word	0x0002a800
        /*16a4*/ 	.short	0x010a
        /*16a6*/ 	.byte	0x3f
	.zero		1


	//   ....[90]....
        /*16a8*/ 	.word	0x0002f120
        /*16ac*/ 	.word	0x00000010
        /*16b0*/ 	.word	0x0002a800
        /*16b4*/ 	.short	0x010a
        /*16b6*/ 	.byte	0x3f
	.zero		1


	//   ....[91]....
        /*16b8*/ 	.word	0x0002f170
        /*16bc*/ 	.word	0x00000058
        /*16c0*/ 	.word	0x0002a830
        /*16c4*/ 	.short	0x010a
        /*16c6*/ 	.byte	0x3f
	.zero		1


	//   ....[92]....
        /*16c8*/ 	.word	0x0002f1c0
        /*16cc*/ 	.word	0x00000007
        /*16d0*/ 	.word	0x0002a830
        /*16d4*/ 	.short	0x010a
        /*16d6*/ 	.byte	0x3f
	.zero		1


	//   ....[93]....
        /*16d8*/ 	.word	0x0002f210
        /*16dc*/ 	.word	0x00000007
        /*16e0*/ 	.word	0x0002a850
        /*16e4*/ 	.short	0x010a
        /*16e6*/ 	.byte	0x3f
	.zero		1


	//   ....[94]....
        /*16e8*/ 	.word	0x0002f260
        /*16ec*/ 	.word	0x00000007
        /*16f0*/ 	.word	0x0002a830
        /*16f4*/ 	.short	0x010a
        /*16f6*/ 	.byte	0x3f
	.zero		1


	//   ....[95]....
        /*16f8*/ 	.word	0x0002f2b0
        /*16fc*/ 	.word	0x00000007
        /*1700*/ 	.word	0x0002a850
        /*1704*/ 	.short	0x010a
        /*1706*/ 	.byte	0x3f
	.zero		1


	//   ....[96]....
        /*1708*/ 	.word	0x0002f300
        /*170c*/ 	.word	0x00000007
        /*1710*/ 	.word	0x0002a830
        /*1714*/ 	.short	0x010a
        /*1716*/ 	.byte	0x3f
	.zero		1


	//   ....[97]....
        /*1718*/ 	.word	0x0002f350
        /*171c*/ 	.word	0x00000007
        /*1720*/ 	.word	0x0002a850
        /*1724*/ 	.short	0x010a
        /*1726*/ 	.byte	0x3f
	.zero		1


	//   ....[98]....
        /*1728*/ 	.word	0x0002f3a0
        /*172c*/ 	.word	0x00000000
        /*1730*/ 	.word	0x0002a850
        /*1734*/ 	.short	0x010a
        /*1736*/ 	.byte	0x3f
	.zero		1


	//   ....[99]....
        /*1738*/ 	.word	0x00032c60
        /*173c*/ 	.word	0x00000012
        /*1740*/ 	.word	0x0002a820
        /*1744*/ 	.short	0x010a
        /*1746*/ 	.byte	0x3f
	.zero		1


	//   ....[100]....
        /*1748*/ 	.word	0x00032cb0
        /*174c*/ 	.word	0x00000008
        /*1750*/ 	.word	0x0002a8a0
        /*1754*/ 	.short	0x010a
        /*1756*/ 	.byte	0x3f
	.zero		1


	//   ....[101]....
        /*1758*/ 	.word	0x00032d00
        /*175c*/ 	.word	0x00000008
        /*1760*/ 	.word	0x0002a8c0
        /*1764*/ 	.short	0x010a
        /*1766*/ 	.byte	0x3f
	.zero		1


	//   ....[102]....
        /*1768*/ 	.word	0x00032d50
        /*176c*/ 	.word	0x00000009
        /*1770*/ 	.word	0x0002a8a0
        /*1774*/ 	.short	0x010a
        /*1776*/ 	.byte	0x3f
	.zero		1


	//   ....[103]....
        /*1778*/ 	.word	0x00032da0
        /*177c*/ 	.word	0x00000009
        /*1780*/ 	.word	0x0002a8c0
        /*1784*/ 	.short	0x010a
        /*1786*/ 	.byte	0x3f
	.zero		1


	//   ....[104]....
        /*1788*/ 	.word	0x00032f40
        /*178c*/ 	.word	0x00000000
        /*1790*/ 	.word	0x0002a880
        /*1794*/ 	.short	0x010a
        /*1796*/ 	.byte	0x3f
	.zero		1


	//   ....[105]....
        /*1798*/ 	.word	0x00032f90
        /*179c*/ 	.word	0x00000000
        /*17a0*/ 	.word	0x0002a840
        /*17a4*/ 	.short	0x010a
        /*17a6*/ 	.byte	0x3f
	.zero		1


	//   ....[106]....
        /*17a8*/ 	.word	0x00033580
        /*17ac*/ 	.word	0x00000012
        /*17b0*/ 	.word	0x0002a820
        /*17b4*/ 	.short	0x010a
        /*17b6*/ 	.byte	0x3f
	.zero		1


	//   ....[107]....
        /*17b8*/ 	.word	0x000335d0
        /*17bc*/ 	.word	0x00000006
        /*17c0*/ 	.word	0x0002a880
        /*17c4*/ 	.short	0x010a
        /*17c6*/ 	.byte	0x3f
	.zero		1


	//   ....[108]....
        /*17c8*/ 	.word	0x00033620
        /*17cc*/ 	.word	0x00000006
        /*17d0*/ 	.word	0x0002a840
        /*17d4*/ 	.short	0x010a
        /*17d6*/ 	.byte	0x3f
	.zero		1


	//   ....[109]....
        /*17d8*/ 	.word	0x00033670
        /*17dc*/ 	.word	0x0000000c
        /*17e0*/ 	.word	0x0002a870
        /*17e4*/ 	.short	0x010a
        /*17e6*/ 	.byte	0x3f
	.zero		1


	//   ....[110]....
        /*17e8*/ 	.word	0x000336c0
        /*17ec*/ 	.word	0x0000000c
        /*17f0*/ 	.word	0x0002a860
        /*17f4*/ 	.short	0x010a
        /*17f6*/ 	.byte	0x3f
	.zero		1


	//   ....[111]....
        /*17f8*/ 	.word	0x00033710
        /*17fc*/ 	.word	0x00000002
        /*1800*/ 	.word	0x0002a870
        /*1804*/ 	.short	0x010a
        /*1806*/ 	.byte	0x3f
	.zero		1


	//   ....[112]....
        /*1808*/ 	.word	0x00033760
        /*180c*/ 	.word	0x00000002
        /*1810*/ 	.word	0x0002a860
        /*1814*/ 	.short	0x010a
        /*1816*/ 	.byte	0x3f
	.zero		1


	//   ....[113]....
        /*1818*/ 	.word	0x000342e0
        /*181c*/ 	.word	0x00000000
        /*1820*/ 	.word	0x0002a820
        /*1824*/ 	.short	0x010a
        /*1826*/ 	.byte	0x3f
	.zero		1


	//   ....[114]....
        /*1828*/ 	.word	0x00034480
        /*182c*/ 	.word	0x00000006
        /*1830*/ 	.word	0x00000000
        /*1834*/ 	.short	0x010a
        /*1836*/ 	.byte	0x3f
	.zero		1


	//   ....[115]....
        /*1838*/ 	.word	0x000344d0
        /*183c*/ 	.word	0x00000007
        /*1840*/ 	.word	0x00000000
        /*1844*/ 	.short	0x010a
        /*1846*/ 	.byte	0x3f
	.zero		1


	//   ....[116]....
        /*1848*/ 	.word	0x00034520
        /*184c*/ 	.word	0x00000004
        /*1850*/ 	.word	0x0002a860
        /*1854*/ 	.short	0x010a
        /*1856*/ 	.byte	0x3f
	.zero		1


	//   ....[117]....
        /*1858*/ 	.word	0x00034570
        /*185c*/ 	.word	0x00000003
        /*1860*/ 	.word	0x0002a860
        /*1864*/ 	.short	0x010a
        /*1866*/ 	.byte	0x3f
	.zero		1


	//   ....[118]....
        /*1868*/ 	.word	0x000345c0
        /*186c*/ 	.word	0x00000004
        /*1870*/ 	.word	0x0002a880
        /*1874*/ 	.short	0x010a
        /*1876*/ 	.byte	0x3f
	.zero		1


	//----- nvinfo : EIATTR_NUM_MBARRIERS
	.align		4
.L_757:
        /*1878*/ 	.byte	0x03, 0x38
        /*187a*/ 	.short	0x0016


	//----- nvinfo : EIATTR_EXIT_INSTR_OFFSETS
	.align		4
        /*187c*/ 	.byte	0x04, 0x1c
        /*187e*/ 	.short	(.L_759 - .L_758)


	//   ....[0]....
.L_758:
        /*1880*/ 	.word	0x0002eb70


	//----- nvinfo : EIATTR_MAX_THREADS
	.align		4
.L_759:
        /*1884*/ 	.byte	0x04, 0x05
        /*1886*/ 	.short	(.L_761 - .L_760)
.L_760:
        /*1888*/ 	.word	0x00000180
        /*188c*/ 	.word	0x00000001
        /*1890*/ 	.word	0x00000001


	//----- nvinfo : EIATTR_CRS_STACK_SIZE
	.align		4
.L_761:
        /*1894*/ 	.byte	0x04, 0x1e
        /*1896*/ 	.short	(.L_763 - .L_762)
.L_762:
        /*1898*/ 	.word	0x00000000


	//----- nvinfo : EIATTR_CBANK_PARAM_SIZE
	.align		4
.L_763:
        /*189c*/ 	.byte	0x03, 0x19
        /*189e*/ 	.short	0x0af0


	//----- nvinfo : EIATTR_PARAM_CBANK
	.align		4
        /*18a0*/ 	.byte	0x04, 0x0a
        /*18a2*/ 	.short	(.L_765 - .L_764)
	.align		4
.L_764:
        /*18a4*/ 	.word	index@(.nv.constant0._ZN7cutlass13device_kernelIN5flash11enable_sm90INS1_16FlashAttnFwdSm90INS1_25CollectiveMainloopFwdSm90ILi2EN4cute5tupleIJNS5_1CILi1EEES8_S8_EEENS6_IJNS7_ILi128EEESA_NS7_ILi192EEEEEELi192ENS_12float_e4m3_tEfNS_4arch4Sm90ELb0ELb1ELb1ELb1ELb0ELb1ELb0ELb1ELb1ELb1ELb1ELb0EEENS1_21CollectiveEpilogueFwdINS6_IJSA_SB_SA_EEES9_NS_10bfloat16_tESF_Li256ELb1ELb1ELb1ELb1EEENS1_36VarlenDynamicPersistentTileSchedulerILi128ELi128ELi256ELi128ELb1ELb1ELb1ELb1ELb0ELb1EEEEEEEEEvNT_6ParamsE)
        /*18a8*/ 	.short	0x0210
        /*18aa*/ 	.short	0x0af0


	//----- nvinfo : EIATTR_SW_WAR
	.align		4
.L_765:
        /*18ac*/ 	.byte	0x04, 0x36
        /*18ae*/ 	.short	(.L_767 - .L_766)
.L_766:
        /*18b0*/ 	.word	0x00000008
.L_767:


//--------------------- .nv.info._ZN7cutlass13device_kernelIN5flash11enable_sm90INS1_16FlashAttnFwdSm90INS1_25CollectiveMainloopFwdSm90ILi2EN4cute5tupleIJNS5_1CILi1EEES8_S8_EEENS6_IJNS7_ILi128EEENS7_ILi160EEENS7_ILi192EEEEEELi192ENS_12float_e4m3_tEfNS_4arch4Sm90ELb1ELb0ELb1ELb0ELb0ELb0ELb0ELb1ELb1ELb1ELb1ELb0EEENS1_21CollectiveEpilogueFwdINS6_IJSA_SC_SB_EEES9_NS_10bfloat16_tESG_Li256ELb0ELb1ELb1ELb1EEENS1_19SingleTileSchedulerILb0ELb1ELb1ELi128EEEEEEEEEvNT_6ParamsE --------------------------
	.section	.nv.info._ZN7cutlass13device_kernelIN5flash11enable_sm90INS1_16FlashAttnFwdSm90INS1_25CollectiveMainloopFwdSm90ILi2EN4cute5tupleIJNS5_1CILi1EEES8_S8_EEENS6_IJNS7_ILi128EEENS7_ILi160EEENS7_ILi192EEEEEELi192ENS_12float_e4m3_tEfNS_4arch4Sm90ELb1ELb0ELb1ELb0ELb0ELb0ELb0ELb1ELb1ELb1ELb1ELb0EEENS1_21CollectiveEpilogueFwdINS6_IJSA_SC_SB_EEES9_NS_10bfloat16_tESG_Li256ELb0ELb1ELb1ELb1EEENS1_19SingleTileSchedulerILb0ELb1ELb1ELi128EEEEEEEEEvNT_6ParamsE,"",@"SHT_CUDA_INFO"
	.sectionflags	@""
	.align	4


	//----- nvinfo : EIATTR_CUDA_API_VERSION
	.align		4
        /*0000*/ 	.byte	0x04, 0x37
        /*0002*/ 	.short	(.L_769 - .L_768)
.L_768:
        /*0004*/ 	.word	0x00000082


	//----- nvinfo : EIATTR_KPARAM_INFO
	.align		4
.L_769:
        /*0008*/ 	.byte	0x04, 0x17
        /*000a*/ 	.short	(.L_771 - .L_770)
.L_770:
        /*000c*/ 	.word	0x00000000
        /*0010*/ 	.short	0x0000
        /*0012*/ 	.short	0x0070
        /*0014*/ 	.byte	0x00, 0xf0, 0x01, 0x28


	//----- nvinfo : EIATTR_SPARSE_MMA_MASK
	.align		4
.L_771:
        /*0018*/ 	.byte	0x03, 0x50
        /*001a*/ 	.short	0x0000


	//----- nvinfo : EIATTR_MAXREG_COUNT
	.align		4
        /*001c*/ 	.byte	0x03, 0x1b
        /*001e*/ 	.short	0x00a8


	//----- nvinfo : EIATTR_NUM_BARRIERS
	.align		4
        /*0020*/ 	.byte	0x02, 0x4c
        /*0022*/ 	.byte	0x10
	.zero		1


	//----- nvinfo : EIATTR_EXTERNS
	.align		4
        /*0024*/ 	.byte	0x04, 0x0f
        /*0026*/ 	.short	(.L_773 - .L_772)


	//   ....[0]....
	.align		4
.L_772:
        /*0028*/ 	.word	index@(__assertfail)


	//----- nvinfo : EIATTR_ANNOTATIONS
	.align		4
.L_773:
        /*002c*/ 	.byte	0x04, 0x55
        /*002e*/ 	.short	(.L_775 - .L_774)


	//   ....[0]....
.L_774:
        /* <DEDUP_REMOVED lines=15> */


	//----- nvinfo : EIATTR_MERCURY_ISA_VERSION
	.align		4
.L_775:
        /*0108*/ 	.byte	0x03, 0x5f
        /*010a*/ 	.short	0x0101


	//----- nvinfo : EIATTR_INT_WARP_WIDE_INSTR_OFFSETS
	.align		4
        /*010c*/ 	.byte	0x04, 0x31
        /*010e*/ 	.short	(.L_777 - .L_776)


	//   ....[0]....
.L_776:
        /*0110*/ 	.word	0x00000120


	//   ....[1]....
        /*0114*/ 	.word	0x000001c0


	//   ....[2]....
        /*0118*/ 	.word	0x00000230


	//----- nvinfo : EIATTR_COOP_GROUP_MASK_REGIDS
	.align		4
.L_777:
        /*011c*/ 	.byte	0x04, 0x29
        /*011e*/ 	.short	(.L_779 - .L_778)


	//   ....[0]....
.L_778:
        /*0120*/ 	.word	0xffffffff


	//   ....[1]....
        /*0124*/ 	.word	0xffffffff


	//   ....[2]....
        /*0128*/ 	.word	0xffffffff


	//   ....[3]....
        /*012c*/ 	.word	0xffffffff


	//   ....[4]....
        /*0130*/ 	.word	0xffffffff


	//   ....[5]....
        /*0134*/ 	.word	0xffffffff


	//   ....[6]....
        /*0138*/ 	.word	0xffffffff


	//   ....[7]....
        /*013c*/ 	.word	0xffffffff


	//   ....[8]....
        /*0140*/ 	.word	0xffffffff


	//   ....[9]....
        /*0144*/ 	.word	0xffffffff


	//   ....[10]....
        /*0148*/ 	.word	0xffffffff


	//   ....[11]....
        /*014c*/ 	.word	0xffffffff


	//   ....[12]....
        /*0150*/ 	.word	0xffffffff


	//   ....[13]....
        /*0154*/ 	.word	0xffffffff


	//   ....[14]....
        /*0158*/ 	.word	0xffffffff


	//   ....[15]....
        /*015c*/ 	.word	0xffffffff


	//   ....[16]....
        /*0160*/ 	.word	0xffffffff


	//   ....[17]....
        /*0164*/ 	.word	0xffffffff


	//   ....[18]....
        /*0168*/ 	.word	0xffffffff


	//   ....[19]....
        /*016c*/ 	.word	0xffffffff


	//   ....[20]....
        /*0170*/ 	.word	0xffffffff


	//   ....[21]....
        /*0174*/ 	.word	0xffffffff


	//   ....[22]....
        /*0178*/ 	.word	0xffffffff


	//   ....[23]....
        /*017c*/ 	.word	0xffffffff


	//   ....[24]....
        /*0180*/ 	.word	0xffffffff


	//   ....[25]....
        /*0184*/ 	.word	0xffffffff


	//   ....[26]....
        /*0188*/ 	.word	0xffffffff


	//   ....[27]....
        /*018c*/ 	.word	0xffffffff


	//   ....[28]....
        /*0190*/ 	.word	0xffffffff


	//   ....[29]....
        /*0194*/ 	.word	0xffffffff


	//   ....[30]....
        /*0198*/ 	.word	0xffffffff


	//   ....[31]....
        /*019c*/ 	.word	0xffffffff


	//   ....[32]....
        /*01a0*/ 	.word	0xffffffff


	//   ....[33]....
        /*01a4*/ 	.word	0xffffffff


	//   ....[34]....
        /*01a8*/ 	.word	0xffffffff


	//   ....[35]....
        /*01ac*/ 	.word	0xffffffff


	//   ....[36]....
        /*01b0*/ 	.word	0xffffffff


	//   ....[37]....
        /*01b4*/ 	.word	0xffffffff


	//   ....[38]....
        /*01b8*/ 	.word	0xffffffff


	//   ....[39]....
        /*01bc*/ 	.word	0xffffffff


	//   ....[40]....
        /*01c0*/ 	.word	0xffffffff


	//   ....[41]....
        /*01c4*/ 	.word	0xffffffff


	//   ....[42]....
        /*01c8*/ 	.word	0xffffffff


	//   ....[43]....
        /*01cc*/ 	.word	0xffffffff


	//   ....[44]....
        /*01d0*/ 	.word	0xffffffff


	//   ....[45]....
        /*01d4*/ 	.word	0xffffffff


	//   ....[46]....
        /*01d8*/ 	.word	0xffffffff


	//   ....[47]....
        /*01dc*/ 	.word	0xffffffff


	//   ....[48]....
        /*01e0*/ 	.word	0xffffffff


	//   ....[49]....
        /*01e4*/ 	.word	0xffffffff


	//   ....[50]....
        /*01e8*/ 	.word	0xffffffff


	//   ....[51]....
        /*01ec*/ 	.word	0xffffffff


	//   ....[52]....
        /*01f0*/ 	.word	0xffffffff


	//   ....[53]....
        /*01f4*/ 	.word	0xffffffff


	//   ....[54]....
        /*01f8*/ 	.word	0xffffffff


	//   ....[55]....
        /*01fc*/ 	.word	0xffffffff


	//   ....[56]....
        /*0200*/ 	.word	0xffffffff


	//   ....[57]....
        /*0204*/ 	.word	0xffffffff


	//   ....[58]....
        /*0208*/ 	.word	0xffffffff


	//   ....[59]....
        /*020c*/ 	.word	0xffffffff


	//   ....[60]....
        /*0210*/ 	.word	0xffffffff


	//   ....[61]....
        /*0214*/ 	.word	0xffffffff


	//   ....[62]....
        /*0218*/ 	.word	0xffffffff


	//   ....[63]....
        /*021c*/ 	.word	0xffffffff


	//   ....[64]....
        /*0220*/ 	.word	0xffffffff


	//   ....[65]....
        /*0224*/ 	.word	0xffffffff


	//   ....[66]....
        /*0228*/ 	.word	0xffffffff


	//   ....[67]....
        /*022c*/ 	.word	0xffffffff


	//   ....[68]....
        /*0230*/ 	.word	0xffffffff


	//   ....[69]....
        /*0234*/ 	.word	0xffffffff


	//   ....[70]....
        /*0238*/ 	.word	0xffffffff


	//   ....[71]....
        /*023c*/ 	.word	0xffffffff


	//   ....[72]....
        /*0240*/ 	.word	0xffffffff


	//   ....[73]....
        /*0244*/ 	.word	0xffffffff


	//   ....[74]....
        /*0248*/ 	.word	0xffffffff


	//   ....[75]....
        /*024c*/ 	.word	0xffffffff


	//   ....[76]....
        /*0250*/ 	.word	0xffffffff


	//   ....[77]....
        /*0254*/ 	.word	0xffffffff


	//   ....[78]....
        /*0258*/ 	.word	0xffffffff


	//   ....[79]....
        /*025c*/ 	.word	0xffffffff


	//   ....[80]....
        /*0260*/ 	.word	0xffffffff


	//   ....[81]....
        /*0264*/ 	.word	0xffffffff


	//   ....[82]....
        /*0268*/ 	.word	0xffffffff


	//   ....[83]....
        /*026c*/ 	.word	0xffffffff


	//   ....[84]....
        /*0270*/ 	.word	0xffffffff


	//   ....[85]....
        /*0274*/ 	.word	0xffffffff


	//   ....[86]....
        /*0278*/ 	.word	0xffffffff


	//   ....[87]....
        /*027c*/ 	.word	0xffffffff


	//   ....[88]....
        /*0280*/ 	.word	0xffffffff


	//   ....[89]....
        /*0284*/ 	.word	0xffffffff


	//   ....[90]....
        /*0288*/ 	.word	0xffffffff


	//   ....[91]....
        /*028c*/ 	.word	0xffffffff


	//   ....[92]....
        /*0290*/ 	.word	0xffffffff


	//   ....[93]....
        /*0294*/ 	.word	0xffffffff


	//   ....[94]....
        /*0298*/ 	.word	0xffffffff


	//   ....[95]....
        /*029c*/ 	.word	0xffffffff


	//   ....[96]....
        /*02a0*/ 	.word	0xffffffff


	//   ....[97]....
        /*02a4*/ 	.word	0xffffffff


	//   ....[98]....
        /*02a8*/ 	.word	0xffffffff


	//   ....[99]....
        /*02ac*/ 	.word	0xffffffff


	//   ....[100]....
        /*02b0*/ 	.word	0xffffffff


	//   ....[101]....
        /*02b4*/ 	.word	0xffffffff


	//   ....[102]....
        /*02b8*/ 	.word	0xffffffff


	//   ....[103]....
        /*02bc*/ 	.word	0xffffffff


	//   ....[104]....
        /*02c0*/ 	.word	0xffffffff


	//   ....[105]....
        /*02c4*/ 	.word	0xffffffff


	//   ....[106]....
        /*02c8*/ 	.word	0xffffffff


	//   ....[107]....
        /*02cc*/ 	.word	0xffffffff


	//   ....[108]....
        /*02d0*/ 	.word	0xffffffff


	//   ....[109]....
        /*02d4*/ 	.word	0xffffffff


	//   ....[110]....
        /*02d8*/ 	.word	0xffffffff


	//   ....[111]....
        /*02dc*/ 	.word	0xffffffff


	//   ....[112]....
        /*02e0*/ 	.word	0xffffffff


	//   ....[113]....
        /*02e4*/ 	.word	0xffffffff


	//   ....[114]....
        /*02e8*/ 	.word	0xffffffff


	//   ....[115]....
        /*02ec*/ 	.word	0xffffffff


	//   ....[116]....
        /*02f0*/ 	.word	0xffffffff


	//   ....[117]....
        /*02f4*/ 	.word	0xffffffff


	//   ....[118]....
        /*02f8*/ 	.word	0xffffffff


	//   ....[119]....
        /*02fc*/ 	.word	0xffffffff


	//   ....[120]....
        /*0300*/ 	.word	0xffffffff


	//   ....[121]....
        /*0304*/ 	.word	0xffffffff


	//   ....[122]....
        /*0308*/ 	.word	0xffffffff


	//   ....[123]....
        /*030c*/ 	.word	0xffffffff


	//   ....[124]....
        /*0310*/ 	.word	0xffffffff


	//   ....[125]....
        /*0314*/ 	.word	0xffffffff


	//   ....[126]....
        /*0318*/ 	.word	0xffffffff


	//   ....[127]....
        /*031c*/ 	.word	0xffffffff


	//   ....[128]....
        /*0320*/ 	.word	0xffffffff


	//   ....[129]....
        /*0324*/ 	.word	0xffffffff


	//   ....[130]....
        /*0328*/ 	.word	0xffffffff


	//   ....[131]....
        /*032c*/ 	.word	0xffffffff


	//   ....[132]....
        /*0330*/ 	.word	0xffffffff


	//   ....[133]....
        /*0334*/ 	.word	0xffffffff


	//   ....[134]....
        /*0338*/ 	.word	0xffffffff


	//   ....[135]....
        /*033c*/ 	.word	0xffffffff


	//   ....[136]....
        /*0340*/ 	.word	0xffffffff


	//   ....[137]....
        /*0344*/ 	.word	0xffffffff


	//   ....[138]....
        /*0348*/ 	.word	0xffffffff


	//   ....[139]....
        /*034c*/ 	.word	0xffffffff


	//   ....[140]....
        /*0350*/ 	.word	0xffffffff


	//   ....[141]....
        /*0354*/ 	.word	0xffffffff


	//   ....[142]....
        /*0358*/ 	.word	0xffffffff


	//   ....[143]....
        /*035c*/ 	.word	0x0500000f


	//   ....[144]....
        /*0360*/ 	.word	0x0500000f


	//   ....[145]....
        /*0364*/ 	.word	0x0500000f


	//   ....[146]....
        /*0368*/ 	.word	0x0500000f


	//   ....[147]....
        /*036c*/ 	.word	0x0500000f


	//   ....[148]....
        /*0370*/ 	.word	0x0500000f


	//   ....[149]....
        /*0374*/ 	.word	0x0500000f


	//   ....[150]....
        /*0378*/ 	.word	0x0500000f


	//   ....[151]....
        /*037c*/ 	.word	0x0500000f


	//----- nvinfo : EIATTR_COOP_GROUP_INSTR_OFFSETS
	.align		4
.L_779:
        /*0380*/ 	.byte	0x04, 0x28
        /*0382*/ 	.short	(.L_781 - .L_780)


	//   ....[0]....
.L_780:
        /*0384*/ 	.word	0x00000060


	//   ....[1]....
        /*0388*/ 	.word	0x00000130


	//   ....[2]....
        /*038c*/ 	.word	0x000001e0


	//   ....[3]....
        /*0390*/ 	.word	0x000003a0


	//   ....[4]....
        /*0394*/ 	.word	0x00000500


	//   ....[5]....
        /*0398*/ 	.word	0x00000620


	//   ....[6]....
        /*039c*/ 	.word	0x00000780


	//   ....[7]....
        /*03a0*/ 	.word	0x000012e0


	//   ....[8]....
        /*03a4*/ 	.word	0x00002bd0


	//   ....[9]....
        /*03a8*/ 	.word	0x000032a0


	//   ....[10]....
        /*03ac*/ 	.word	0x00003850


	//   ....[11]....
        /*03b0*/ 	.word	0x000038e0


	//   ....[12]....
        /*03b4*/ 	.word	0x000044d0


	//   ....[13]....
        /*03b8*/ 	.word	0x00004560


	//   ....[14]....
        /*03bc*/ 	.word	0x00006b80


	//   ....[15]....
        /*03c0*/ 	.word	0x00007bc0


	//   ....[16]....
        /*03c4*/ 	.word	0x00007be0


	//   ....[17]....
        /*03c8*/ 	.word	0x00007c80


	//   ....[18]....
        /*03cc*/ 	.word	0x000088a0


	//   ....[19]....
        /*03d0*/ 	.word	0x00008910


	//   ....[20]....
        /*03d4*/ 	.word	0x0000bcc0


	//   ....[21]....
        /*03d8*/ 	.word	0x0000bd10


	//   ....[22]....
        /*03dc*/ 	.word	0x0000bd30


	//   ....[23]....
        /*03e0*/ 	.word	0x0000bd50


	//   ....[24]....
        /*03e4*/ 	.word	0x0000da50


	//   ....[25]....
        /*03e8*/ 	.word	0x0000da60


	//   ....[26]....
        /*03ec*/ 	.word	0x0000dac0


	//   ....[27]....
        /*03f0*/ 	.word	0x0000dad0


	//   ....[28]....
        /*03f4*/ 	.word	0x0000ecd0


	//   ....[29]....
        /*03f8*/ 	.word	0x0000ece0


	//   ....[30]....
        /*03fc*/ 	.word	0x0000ecf0


	//   ....[31]....
        /*0400*/ 	.word	0x0000ed10


	//   ....[32]....
        /*0404*/ 	.word	0x0000ed20


	//   ....[33]....
        /*0408*/ 	.word	0x0000ed30


	//   ....[34]....
        /*040c*/ 	.word	0x0000ed40


	//   ....[35]....
        /*0410*/ 	.word	0x0000ed50


	//   ....[36]....
        /*0414*/ 	.word	0x0000ed60


	//   ....[37]....
        /*0418*/ 	.word	0x0000ed70


	//   ....[38]....
        /*041c*/ 	.word	0x0000ed80


	//   ....[39]....
        /*0420*/ 	.word	0x0000ed90


	//   ....[40]....
        /*0424*/ 	.word	0x0000eda0


	//   ....[41]....
        /*0428*/ 	.word	0x0000edb0


	//   ....[42]....
        /*042c*/ 	.word	0x0000edc0


	//   ....[43]....
        /*0430*/ 	.word	0x0000ede0


	//   ....[44]....
        /*0434*/ 	.word	0x0000edf0


	//   ....[45]....
        /*0438*/ 	.word	0x0000ee00


	//   ....[46]....
        /*043c*/ 	.word	0x0000ee10


	//   ....[47]....
        /*0440*/ 	.word	0x0000ee20


	//   ....[48]....
        /*0444*/ 	.word	0x0000ee30


	//   ....[49]....
        /*0448*/ 	.word	0x0000ee40


	//   ....[50]....
        /*044c*/ 	.word	0x0000ee50


	//   ....[51]....
        /*0450*/ 	.word	0x0000ee70


	//   ....[52]....
        /*0454*/ 	.word	0x0000ee80


	//   ....[53]....
        /*0458*/ 	.word	0x0000ee90


	//   ....[54]....
        /*045c*/ 	.word	0x0000eea0


	//   ....[55]....
        /*0460*/ 	.word	0x0000eec0


	//   ....[56]....
        /*0464*/ 	.word	0x0000eed0


	//   ....[57]....
        /*0468*/ 	.word	0x0000eee0


	//   ....[58]....
        /*046c*/ 	.word	0x0000eef0


	//   ....[59]....
        /*0470*/ 	.word	0x0000ef00


	//   ....[60]....
        /*0474*/ 	.word	0x0000ef10


	//   ....[61]....
        /*0478*/ 	.word	0x0000ef20


	//   ....[62]....
        /*047c*/ 	.word	0x0000ef30


	//   ....[63]....
        /*0480*/ 	.word	0x0000ef40


	//   ....[64]....
        /*0484*/ 	.word	0x0000ef50


	//   ....[65]....
        /*0488*/ 	.word	0x0000ef60


	//   ....[66]....
        /*048c*/ 	.word	0x0000ef70


	//   ....[67]....
        /*0490*/ 	.word	0x0000ef80


	//   ....[68]....
        /*0494*/ 	.word	0x0000ef90


	//   ....[69]....
        /*0498*/ 	.word	0x0000efa0


	//   ....[70]....
        /*049c*/ 	.word	0x0000efb0


	//   ....[71]....
        /*04a0*/ 	.word	0x0000efc0


	//   ....[72]....
        /*04a4*/ 	.word	0x0000efd0


	//   ....[73]....
        /*04a8*/ 	.word	0x0000efe0


	//   ....[74]....
        /*04ac*/ 	.word	0x0000eff0


	//   ....[75]....
        /*04b0*/ 	.word	0x0000f000


	//   ....[76]....
        /*04b4*/ 	.word	0x0000f010


	//   ....[77]....
        /*04b8*/ 	.word	0x0000f020


	//   ....[78]....
        /*04bc*/ 	.word	0x0000f030


	//   ....[79]....
        /*04c0*/ 	.word	0x0000f040


	//   ....[80]....
        /*04c4*/ 	.word	0x0000f050


	//   ....[81]....
        /*04c8*/ 	.word	0x0000f060


	//   ....[82]....
        /*04cc*/ 	.word	0x0000f070


	//   ....[83]....
        /*04d0*/ 	.word	0x0000f080


	//   ....[84]....
        /*04d4*/ 	.word	0x0000f090


	//   ....[85]....
        /*04d8*/ 	.word	0x0000f0a0


	//   ....[86]....
        /*04dc*/ 	.word	0x0000f0b0


	//   ....[87]....
        /*04e0*/ 	.word	0x0000f0c0


	//   ....[88]....
        /*04e4*/ 	.word	0x0000f0d0


	//   ....[89]....
        /*04e8*/ 	.word	0x0000f100


	//   ....[90]....
        /*04ec*/ 	.word	0x0000f130


	//   ....[91]....
        /*04f0*/ 	.word	0x0000f160


	//   ....[92]....
        /*04f4*/ 	.word	0x0000f190


	//   ....[93]....
        /*04f8*/ 	.word	0x0000f1c0


	//   ....[94]....
        /*04fc*/ 	.word	0x0000f1f0


	//   ....[95]....
        /*0500*/ 	.word	0x0000f210


	//   ....[96]....
        /*0504*/ 	.word	0x0000f240


	//   ....[97]....
        /*0508*/ 	.word	0x0000f270


	//   ....[98]....
        /*050c*/ 	.word	0x0000f2a0


	//   ....[99]....
        /*0510*/ 	.word	0x0000f2b0


	//   ....[100]....
        /*0514*/ 	.word	0x0000f2d0


	//   ....[101]....
        /*0518*/ 	.word	0x0000f2f0


	//   ....[102]....
        /*051c*/ 	.word	0x0000f310


	//   ....[103]....
        /*0520*/ 	.word	0x0000f340


	//   ....[104]....
        /*0524*/ 	.word	0x0000f370


	//   ....[105]....
        /*0528*/ 	.word	0x0000f3a0


	//   ....[106]....
        /*052c*/ 	.word	0x0000f3d0


	//   ....[107]....
        /*0530*/ 	.word	0x0000f400


	//   ....[108]....
        /*0534*/ 	.word	0x0000f430


	//   ....[109]....
        /*0538*/ 	.word	0x0000f460


	//   ....[110]....
        /*053c*/ 	.word	0x0000f490


	//   ....[111]....
        /*0540*/ 	.word	0x0000f4c0


	//   ....[112]....
        /*0544*/ 	.word	0x0000f4f0


	//   ....[113]....
        /*0548*/ 	.word	0x0000f520


	//   ....[114]....
        /*054c*/ 	.word	0x0000f530


	//   ....[115]....
        /*0550*/ 	.word	0x0000f550


	//   ....[116]....
        /*0554*/ 	.word	0x0000f560


	//   ....[117]....
        /*0558*/ 	.word	0x0000f580


	//   ....[118]....
        /*055c*/ 	.word	0x0000f590


	//   ....[119]....
        /*0560*/ 	.word	0x0000f5a0


	//   ....[120]....
        /*0564*/ 	.word	0x0000f5b0


	//   ....[121]....
        /*0568*/ 	.word	0x0000f5c0


	//   ....[122]....
        /*056c*/ 	.word	0x0000f5d0


	//   ....[123]....
        /*0570*/ 	.word	0x0000f5e0


	//   ....[124]....
        /*0574*/ 	.word	0x0000fae0


	//   ....[125]....
        /*0578*/ 	.word	0x0000fb40


	//   ....[126]....
        /*057c*/ 	.word	0x0000fb70


	//   ....[127]....
        /*0580*/ 	.word	0x0000fbb0


	//   ....[128]....
        /*0584*/ 	.word	0x0000fbe0


	//   ....[129]....
        /*0588*/ 	.word	0x0000fc20


	//   ....[130]....
        /*058c*/ 	.word	0x000105d0


	//   ....[131]....
        /*0590*/ 	.word	0x00010600


	//   ....[132]....
        /*0594*/ 	.word	0x00011420


	//   ....[133]....
        /*0598*/ 	.word	0x000121c0


	//   ....[134]....
        /*059c*/ 	.word	0x00012e00


	//   ....[135]....
        /*05a0*/ 	.word	0x00012e20


	//   ....[136]....
        /*05a4*/ 	.word	0x00012f00


	//   ....[137]....
        /*05a8*/ 	.word	0x00012f20


	//   ....[138]....
        /*05ac*/ 	.word	0x00012fd0


	//   ....[139]....
        /*05b0*/ 	.word	0x00012ff0


	//   ....[140]....
        /*05b4*/ 	.word	0x00013000


	//   ....[141]....
        /*05b8*/ 	.word	0x00013010


	//   ....[142]....
        /*05bc*/ 	.word	0x00015760


	//   ....[143]....
        /*05c0*/ 	.word	0x00015d10


	//   ....[144]....
        /*05c4*/ 	.word	0x00015ef0


	//   ....[145]....
        /*05c8*/ 	.word	0x00015f40


	//   ....[146]....
        /*05cc*/ 	.word	0x00015fe0


	//   ....[147]....
        /*05d0*/ 	.word	0x000160f0


	//   ....[148]....
        /*05d4*/ 	.word	0x00016160


	//   ....[149]....
        /*05d8*/ 	.word	0x00016280


	//   ....[150]....
        /*05dc*/ 	.word	0x000162f0


	//   ....[151]....
        /*05e0*/ 	.word	0x00016390


	//----- nvinfo : EIATTR_REG_RECONFIG
	.align		4
.L_781:
        /*05e4*/ 	.byte	0x01, 0x54
	.zero		2


	//----- nvinfo : EIATTR_SYSCALL_OFFSETS
	.align		4
        /*05e8*/ 	.byte	0x04, 0x46
        /*05ea*/ 	.short	(.L_783 - .L_782)


	//   ....[0]....
.L_782:
        /*05ec*/ 	.word	0x000014a0


	//   ....[1]....
        /*05f0*/ 	.word	0x00011ba0


	//   ....[2]....
        /*05f4*/ 	.word	0x00011ce0


	//   ....[3]....
        /*05f8*/ 	.word	0x00011e20


	//   ....[4]....
        /*05fc*/ 	.word	0x00011f40


	//   ....[5]....
        /*0600*/ 	.word	0x000129b0


	//----- nvinfo : EIATTR_MBARRIER_INSTR_OFFSETS
	.align		4
.L_783:
        /*0604*/ 	.byte	0x04, 0x39
        /*0606*/ 	.short	(.L_785 - .L_784)


	//   ....[0]....
.L_784:
        /*0608*/ 	.word	0x00000250
        /*060c*/ 	.word	0x000000ff
        /*0610*/ 	.word	0x00033400
        /*0614*/ 	.short	0x0100
        /*0616*/ 	.byte	0x08
	.zero		1


	//   ....[1]....
        /*0618*/ 	.word	0x00000260
        /*061c*/ 	.word	0x000000ff
        /*0620*/ 	.word	0x00033420
        /*0624*/ 	.short	0x0100
        /*0626*/ 	.byte	0x08
	.zero		1


	//   ....[2]....
        /*0628*/ 	.word	0x00000350
        /*062c*/ 	.word	0x000000ff
        /*0630*/ 	.word	0x00033430
        /*0634*/ 	.short	0x0100
        /*0636*/ 	.byte	0x08
	.zero		1


	//   ....[3]....
        /*0638*/ 	.word	0x00000360
        /*063c*/ 	.word	0x000000ff
        /*0640*/ 	.word	0x00033440
        /*0644*/ 	.short	0x0100
        /*0646*/ 	.byte	0x08
	.zero		1


	//   ....[4]....
        /*0648*/ 	.word	0x00000370
        /*064c*/ 	.word	0x000000ff
        /*0650*/ 	.word	0x00033438
        /*0654*/ 	.short	0x0100
        /*0656*/ 	.byte	0x08
	.zero		1


	//   ....[5]....
        /*0658*/ 	.word	0x00000380
        /*065c*/ 	.word	0x000000ff
        /*0660*/ 	.word	0x00033448
        /*0664*/ 	.short	0x0100
        /*0666*/ 	.byte	0x08
	.zero		1


	//   ....[6]....
        /*0668*/ 	.word	0x000004b0
        /*066c*/ 	.word	0x000000ff
        /*0670*/ 	.word	0x00033450
        /*0674*/ 	.short	0x0100
        /*0676*/ 	.byte	0x08
	.zero		1


	//   ....[7]....
        /*0678*/ 	.word	0x000004c0
        /*067c*/ 	.word	0x000000ff
        /*0680*/ 	.word	0x00033460
        /*0684*/ 	.short	0x0100
        /*0686*/ 	.byte	0x08
	.zero		1


	//   ....[8]....
        /*0688*/ 	.word	0x000004d0
        /*068c*/ 	.word	0x000000ff
        /*0690*/ 	.word	0x00033458
        /*0694*/ 	.short	0x0100
        /*0696*/ 	.byte	0x08
	.zero		1


	//   ....[9]....
        /*0698*/ 	.word	0x000004e0
        /*069c*/ 	.word	0x000000ff
        /*06a0*/ 	.word	0x00033468
        /*06a4*/ 	.short	0x0100
        /*06a6*/ 	.byte	0x08
	.zero		1


	//   ....[10]....
        /*06a8*/ 	.word	0x000005d0
        /*06ac*/ 	.word	0x000000ff
        /*06b0*/ 	.word	0x00033470
        /*06b4*/ 	.short	0x0100
        /*06b6*/ 	.byte	0x06
	.zero		1


	//   ....[11]....
        /*06b8*/ 	.word	0x000005e0
        /*06bc*/ 	.word	0x000000ff
        /*06c0*/ 	.word	0x00033480
        /*06c4*/ 	.short	0x0100
        /*06c6*/ 	.byte	0x06
	.zero		1


	//   ....[12]....
        /*06c8*/ 	.word	0x000005f0
        /*06cc*/ 	.word	0x000000ff
        /*06d0*/ 	.word	0x00033478
        /*06d4*/ 	.short	0x0100
        /*06d6*/ 	.byte	0x06
	.zero		1


	//   ....[13]....
        /*06d8*/ 	.word	0x00000600
        /*06dc*/ 	.word	0x000000ff
        /*06e0*/ 	.word	0x00033488
        /*06e4*/ 	.short	0x0100
        /*06e6*/ 	.byte	0x06
	.zero		1


	//   ....[14]....
        /*06e8*/ 	.word	0x00000730
        /*06ec*/ 	.word	0x000000ff
        /*06f0*/ 	.word	0x00033490
        /*06f4*/ 	.short	0x0100
        /*06f6*/ 	.byte	0x08
	.zero		1


	//   ....[15]....
        /*06f8*/ 	.word	0x00000740
        /*06fc*/ 	.word	0x000000ff
        /*0700*/ 	.word	0x000334a0
        /*0704*/ 	.short	0x0100
        /*0706*/ 	.byte	0x08
	.zero		1


	//   ....[16]....
        /*0708*/ 	.word	0x00000750
        /*070c*/ 	.word	0x000000ff
        /*0710*/ 	.word	0x00033498
        /*0714*/ 	.short	0x0100
        /*0716*/ 	.byte	0x08
	.zero		1


	//   ....[17]....
        /*0718*/ 	.word	0x00000760
        /*071c*/ 	.word	0x000000ff
        /*0720*/ 	.word	0x000334a8
        /*0724*/ 	.short	0x0100
        /*0726*/ 	.byte	0x08
	.zero		1


	//   ....[18]....
        /*0728*/ 	.word	0x00000890
        /*072c*/ 	.word	0x000000ff
        /*0730*/ 	.word	0x000334b0
        /*0734*/ 	.short	0x0100
        /*0736*/ 	.byte	0x08
	.zero		1


	//   ....[19]....
        /*0738*/ 	.word	0x000008a0
        /*073c*/ 	.word	0x000000ff
        /*0740*/ 	.word	0x000334c0
        /*0744*/ 	.short	0x0100
        /*0746*/ 	.byte	0x08
	.zero		1


	//   ....[20]....
        /*0748*/ 	.word	0x000008b0
        /*074c*/ 	.word	0x000000ff
        /*0750*/ 	.word	0x000334b8
        /*0754*/ 	.short	0x0100
        /*0756*/ 	.byte	0x08
	.zero		1


	//   ....[21]....
        /*0758*/ 	.word	0x000008c0
        /*075c*/ 	.word	0x000000ff
        /*0760*/ 	.word	0x000334c8
        /*0764*/ 	.short	0x0100
        /*0766*/ 	.byte	0x08
	.zero		1


	//   ....[22]....
        /*0768*/ 	.word	0x00001720
        /*076c*/ 	.word	0x000000ff
        /*0770*/ 	.word	0x00033400
        /*0774*/ 	.short	0x010a
        /*0776*/ 	.byte	0x28
	.zero		1


	//   ....[23]....
        /*0778*/ 	.word	0x000017a0
        /*077c*/ 	.word	0x000000ff
        /*0780*/ 	.word	0x00033430
        /*0784*/ 	.short	0x010a
        /*0786*/ 	.byte	0x28
	.zero		1


	//   ....[24]....
        /*0788*/ 	.word	0x00001830
        /*078c*/ 	.word	0x000000ff
        /*0790*/ 	.word	0x00033430
        /*0794*/ 	.short	0x010a
        /*0796*/ 	.byte	0x28
	.zero		1


	//   ....[25]....
        /*0798*/ 	.word	0x000049d0
        /*079c*/ 	.word	0x00000038
        /*07a0*/ 	.word	0x00000000
        /*07a4*/ 	.short	0x0101
        /*07a6*/ 	.byte	0x3f
	.zero		1


	//   ....[26]....
        /*07a8*/ 	.word	0x00005ba0
        /*07ac*/ 	.word	0x000000ff
        /*07b0*/ 	.word	0x00033430
        /*07b4*/ 	.short	0x010a
        /*07b6*/ 	.byte	0x06
	.zero		1


	//   ....[27]....
        /*07b8*/ 	.word	0x00005be0
        /*07bc*/ 	.word	0x000000ff
        /*07c0*/ 	.word	0x00033430
        /*07c4*/ 	.short	0x010a
        /*07c6*/ 	.byte	0x06
	.zero		1


	//   ....[28]....
        /*07c8*/ 	.word	0x00006840
        /*07cc*/ 	.word	0x000000ff
        /*07d0*/ 	.word	0x00033450
        /*07d4*/ 	.short	0x010a
        /*07d6*/ 	.byte	0x06
	.zero		1


	//   ....[29]....
        /*07d8*/ 	.word	0x00006880
        /*07dc*/ 	.word	0x000000ff
        /*07e0*/ 	.word	0x00033450
        /*07e4*/ 	.short	0x010a
        /*07e6*/ 	.byte	0x06
	.zero		1


	//   ....[30]....
        /*07e8*/ 	.word	0x000092d0
        /*07ec*/ 	.word	0x00000005
        /*07f0*/ 	.word	0x00000000
        /*07f4*/ 	.short	0x0101
        /*07f6*/ 	.byte	0x3f
	.zero		1


	//   ....[31]....
        /*07f8*/ 	.word	0x00009660
        /*07fc*/ 	.word	0x000000ff
        /*0800*/ 	.word	0x00000000
        /*0804*/ 	.short	0x0101
        /*0806*/ 	.byte	0x06
	.zero		1


	//   ....[32]....
        /*0808*/ 	.word	0x00009fa0
        /*080c*/ 	.word	0x000000ff
        /*0810*/ 	.word	0x00033430
        /*0814*/ 	.short	0x010a
        /*0816*/ 	.byte	0x06
	.zero		1


	//   ....[33]....
        /*0818*/ 	.word	0x00009fe0
        /*081c*/ 	.word	0x000000ff
        /*0820*/ 	.word	0x00033430
        /*0824*/ 	.short	0x010a
        /*0826*/ 	.byte	0x06
	.zero		1


	//   ....[34]....
        /*0828*/ 	.word	0x0000ac00
        /*082c*/ 	.word	0x000000ff
        /*0830*/ 	.word	0x00033450
        /*0834*/ 	.short	0x010a
        /*0836*/ 	.byte	0x06
	.zero		1


	//   ....[35]....
        /*0838*/ 	.word	0x0000ac40
        /*083c*/ 	.word	0x000000ff
        /*0840*/ 	.word	0x00033450
        /*0844*/ 	.short	0x010a
        /*0846*/ 	.byte	0x06
	.zero		1


	//   ....[36]....
        /*0848*/ 	.word	0x0000cb90
        /*084c*/ 	.word	0x00000005
        /*0850*/ 	.word	0x00000000
        /*0854*/ 	.short	0x0101
        /*0856*/ 	.byte	0x3f
	.zero		1


	//   ....[37]....
        /*0858*/ 	.word	0x0000cee0
        /*085c*/ 	.word	0x000000ff
        /*0860*/ 	.word	0x00000000
        /*0864*/ 	.short	0x0101
        /*0866*/ 	.byte	0x06
	.zero		1


	//   ....[38]....
        /*0868*/ 	.word	0x0000d740
        /*086c*/ 	.word	0x000000ff
        /*0870*/ 	.word	0x00033450
        /*0874*/ 	.short	0x010a
        /*0876*/ 	.byte	0x05
	.zero		1


	//   ....[39]....
        /*0878*/ 	.word	0x0000d780
        /*087c*/ 	.word	0x000000ff
        /*0880*/ 	.word	0x00033450
        /*0884*/ 	.short	0x010a
        /*0886*/ 	.byte	0x05
	.zero		1


	//   ....[40]....
        /*0888*/ 	.word	0x0000dd90
        /*088c*/ 	.word	0x000000ff
        /*0890*/ 	.word	0x00000000
        /*0894*/ 	.short	0x0101
        /*0896*/ 	.byte	0x04
	.zero		1


	//   ....[41]....
        /*0898*/ 	.word	0x0000fc10
        /*089c*/ 	.word	0x000000ff
        /*08a0*/ 	.word	0x00000000
        /*08a4*/ 	.short	0x0101
        /*08a6*/ 	.byte	0x04
	.zero		1


	//   ....[42]....
        /*08a8*/ 	.word	0x000123d0
        /*08ac*/ 	.word	0x000000ff
        /*08b0*/ 	.word	0x00033480
        /*08b4*/ 	.short	0x010a
        /*08b6*/ 	.byte	0x28
	.zero		1


	//   ....[43]....
        /*08b8*/ 	.word	0x00012600
        /*08bc*/ 	.word	0x000000ff
        /*08c0*/ 	.word	0x00033440
        /*08c4*/ 	.short	0x010a
        /*08c6*/ 	.byte	0x28
	.zero		1


	//   ....[44]....
        /*08c8*/ 	.word	0x00013190
        /*08cc*/ 	.word	0x000000ff
        /*08d0*/ 	.word	0x00033400
        /*08d4*/ 	.short	0x0107
        /*08d6*/ 	.byte	0x28
	.zero		1


	//   ....[45]....
        /*08d8*/ 	.word	0x00013200
        /*08dc*/ 	.word	0x000000ff
        /*08e0*/ 	.word	0x00033400
        /*08e4*/ 	.short	0x0101
        /*08e6*/ 	.byte	0x28
	.zero		1


	//   ....[46]....
        /*08e8*/ 	.word	0x00013220
        /*08ec*/ 	.word	0x000000ff
        /*08f0*/ 	.word	0x00033420
        /*08f4*/ 	.short	0x010a
        /*08f6*/ 	.byte	0x28
	.zero		1


	//   ....[47]....
        /*08f8*/ 	.word	0x00013540
        /*08fc*/ 	.word	0x00000006
        /*0900*/ 	.word	0x00033480
        /*0904*/ 	.short	0x010a
        /*0906*/ 	.byte	0x3f
	.zero		1


	//   ....[48]....
        /*0908*/ 	.word	0x00013960
        /*090c*/ 	.word	0x00000006
        /*0910*/ 	.word	0x00033440
        /*0914*/ 	.short	0x010a
        /*0916*/ 	.byte	0x3f
	.zero		1


	//   ....[49]....
        /*0918*/ 	.word	0x00013da0
        /*091c*/ 	.word	0x00000003
        /*0920*/ 	.word	0x00033470
        /*0924*/ 	.short	0x010a
        /*0926*/ 	.byte	0x3f
	.zero		1


	//   ....[50]....
        /*0928*/ 	.word	0x00013e10
        /*092c*/ 	.word	0x00000003
        /*0930*/ 	.word	0x00033460
        /*0934*/ 	.short	0x010a
        /*0936*/ 	.byte	0x3f
	.zero		1


	//   ....[51]....
        /*0938*/ 	.word	0x000148f0
        /*093c*/ 	.word	0x00000003
        /*0940*/ 	.word	0x00033450
        /*0944*/ 	.short	0x0101
        /*0946*/ 	.byte	0x3f
	.zero		1


	//   ....[52]....
        /*0948*/ 	.word	0x00014970
        /*094c*/ 	.word	0x00000003
        /*0950*/ 	.word	0x00000000
        /*0954*/ 	.short	0x0101
        /*0956*/ 	.byte	0x3f
	.zero		1


	//   ....[53]....
        /*0958*/ 	.word	0x00014aa0
        /*095c*/ 	.word	0x00000000
        /*0960*/ 	.word	0x00033470
        /*0964*/ 	.short	0x010a
        /*0966*/ 	.byte	0x3f
	.zero		1


	//   ....[54]....
        /*0968*/ 	.word	0x00014b10
        /*096c*/ 	.word	0x00000000
        /*0970*/ 	.word	0x00033460
        /*0974*/ 	.short	0x010a
        /*0976*/ 	.byte	0x3f
	.zero		1


	//   ....[55]....
        /*0978*/ 	.word	0x000155f0
        /*097c*/ 	.word	0x00000000
        /*0980*/ 	.word	0x00033450
        /*0984*/ 	.short	0x0101
        /*0986*/ 	.byte	0x3f
	.zero		1


	//   ....[56]....
        /*0988*/ 	.word	0x00015660
        /*098c*/ 	.word	0x00000002
        /*0990*/ 	.word	0x00000000
        /*0994*/ 	.short	0x0101
        /*0996*/ 	.byte	0x3f
	.zero		1


	//   ....[57]....
        /*0998*/ 	.word	0x00015710
        /*099c*/ 	.word	0x00000006
        /*09a0*/ 	.word	0x00033420
        /*09a4*/ 	.short	0x010a
        /*09a6*/ 	.byte	0x3f
	.zero		1


	//   ....[58]....
        /*09a8*/ 	.word	0x00015850
        /*09ac*/ 	.word	0x00000007
        /*09b0*/ 	.word	0x00000000
        /*09b4*/ 	.short	0x010a
        /*09b6*/ 	.byte	0x3f
	.zero		1


	//   ....[59]....
        /*09b8*/ 	.word	0x000158c0
        /*09bc*/ 	.word	0x00000005
        /*09c0*/ 	.word	0x00000000
        /*09c4*/ 	.short	0x010a
        /*09c6*/ 	.byte	0x3f
	.zero		1


	//   ....[60]....
        /*09c8*/ 	.word	0x00015910
        /*09cc*/ 	.word	0x00000005
        /*09d0*/ 	.word	0x00033460
        /*09d4*/ 	.short	0x010a
        /*09d6*/ 	.byte	0x3f
	.zero		1


	//   ....[61]....
        /*09d8*/ 	.word	0x00015960
        /*09dc*/ 	.word	0x00000003
        /*09e0*/ 	.word	0x00033460
        /*09e4*/ 	.short	0x010a
        /*09e6*/ 	.byte	0x3f
	.zero		1


	//   ....[62]....
        /*09e8*/ 	.word	0x000159a0
        /*09ec*/ 	.word	0x00000005
        /*09f0*/ 	.word	0x00033480
        /*09f4*/ 	.short	0x010a
        /*09f6*/ 	.byte	0x3f
	.zero		1


	//   ....[63]....
        /*09f8*/ 	.word	0x000159c0
        /*09fc*/ 	.word	0x00000003
        /*0a00*/ 	.word	0x00033480
        /*0a04*/ 	.short	0x010a
        /*0a06*/ 	.byte	0x3f
	.zero		1


	//   ....[64]....
        /*0a08*/ 	.word	0x00015a30
        /*0a0c*/ 	.word	0x00000003
        /*0a10*/ 	.word	0x00033400
        /*0a14*/ 	.short	0x010a
        /*0a16*/ 	.byte	0x3f
	.zero		1


	//   ....[65]....
        /*0a18*/ 	.word	0x00015a90
        /*0a1c*/ 	.word	0x00000005
        /*0a20*/ 	.word	0x00033430
        /*0a24*/ 	.short	0x010a
        /*0a26*/ 	.byte	0x3f
	.zero		1


	//   ....[66]....
        /*0a28*/ 	.word	0x00015af0
        /*0a2c*/ 	.word	0x0000000f
        /*0a30*/ 	.word	0x00033430
        /*0a34*/ 	.short	0x010a
        /*0a36*/ 	.byte	0x3f
	.zero		1


	//   ....[67]....
        /*0a38*/ 	.word	0x00015b50
        /*0a3c*/ 	.word	0x0000000e
        /*0a40*/ 	.word	0x00033450
        /*0a44*/ 	.short	0x010a
        /*0a46*/ 	.byte	0x3f
	.zero		1


	//   ....[68]....
        /*0a48*/ 	.word	0x00015bb0
        /*0a4c*/ 	.word	0x0000000d
        /*0a50*/ 	.word	0x00033430
        /*0a54*/ 	.short	0x010a
        /*0a56*/ 	.byte	0x3f
	.zero		1


	//   ....[69]....
        /*0a58*/ 	.word	0x00015c10
        /*0a5c*/ 	.word	0x0000000d
        /*0a60*/ 	.word	0x00033450
        /*0a64*/ 	.short	0x010a
        /*0a66*/ 	.byte	0x3f
	.zero		1


	//   ....[70]....
        /*0a68*/ 	.word	0x00015c70
        /*0a6c*/ 	.word	0x00000003
        /*0a70*/ 	.word	0x00033450
        /*0a74*/ 	.short	0x010a
        /*0a76*/ 	.byte	0x3f
	.zero		1


	//   ....[71]....
        /*0a78*/ 	.word	0x00015dd0
        /*0a7c*/ 	.word	0x00000003
        /*0a80*/ 	.word	0x00033480
        /*0a84*/ 	.short	0x010a
        /*0a86*/ 	.byte	0x3f
	.zero		1


	//   ....[72]....
        /*0a88*/ 	.word	0x00015e30
        /*0a8c*/ 	.word	0x00000003
        /*0a90*/ 	.word	0x00033440
        /*0a94*/ 	.short	0x010a
        /*0a96*/ 	.byte	0x3f
	.zero		1


	//   ....[73]....
        /*0a98*/ 	.word	0x00016440
        /*0a9c*/ 	.word	0x00000003
        /*0aa0*/ 	.word	0x00033420
        /*0aa4*/ 	.short	0x010a
        /*0aa6*/ 	.byte	0x3f
	.zero		1


	//   ....[74]....
        /*0aa8*/ 	.word	0x00016490
        /*0aac*/ 	.word	0x00000006
        /*0ab0*/ 	.word	0x00033480
        /*0ab4*/ 	.short	0x010a
        /*0ab6*/ 	.byte	0x3f
	.zero		1


	//   ....[75]....
        /*0ab8*/ 	.word	0x000164e0
        /*0abc*/ 	.word	0x00000006
        /*0ac0*/ 	.word	0x00033440
        /*0ac4*/ 	.short	0x010a
        /*0ac6*/ 	.byte	0x3f
	.zero		1


	//   ....[76]....
        /*0ac8*/ 	.word	0x00016530
        /*0acc*/ 	.word	0x00000003
        /*0ad0*/ 	.word	0x00033470
        /*0ad4*/ 	.short	0x010a
        /*0ad6*/ 	.byte	0x3f
	.zero		1


	//   ....[77]....
        /*0ad8*/ 	.word	0x00016580
        /*0adc*/ 	.word	0x00000003
        /*0ae0*/ 	.word	0x00033460
        /*0ae4*/ 	.short	0x010a
        /*0ae6*/ 	.byte	0x3f
	.zero		1


	//   ....[78]....
        /*0ae8*/ 	.word	0x000165d0
        /*0aec*/ 	.word	0x00000000
        /*0af0*/ 	.word	0x00033470
        /*0af4*/ 	.short	0x010a
        /*0af6*/ 	.byte	0x3f
	.zero		1


	//   ....[79]....
        /*0af8*/ 	.word	0x00016620
        /*0afc*/ 	.word	0x00000000
        /*0b00*/ 	.word	0x00033460
        /*0b04*/ 	.short	0x010a
        /*0b06*/ 	.byte	0x3f
	.zero		1


	//   ....[80]....
        /*0b08*/ 	.word	0x00016670
        /*0b0c*/ 	.word	0x00000006
        /*0b10*/ 	.word	0x00033420
        /*0b14*/ 	.short	0x010a
        /*0b16*/ 	.byte	0x3f
	.zero		1


	//   ....[81]....
        /*0b18*/ 	.word	0x000166c0
        /*0b1c*/ 	.word	0x00000007
        /*0b20*/ 	.word	0x00000000
        /*0b24*/ 	.short	0x010a
        /*0b26*/ 	.byte	0x3f
	.zero		1


	//   ....[82]....
        /*0b28*/ 	.word	0x00016710
        /*0b2c*/ 	.word	0x00000005
        /*0b30*/ 	.word	0x00000000
        /*0b34*/ 	.short	0x010a
        /*0b36*/ 	.byte	0x3f
	.zero		1


	//   ....[83]....
        /*0b38*/ 	.word	0x00016760
        /*0b3c*/ 	.word	0x00000005
        /*0b40*/ 	.word	0x00033460
        /*0b44*/ 	.short	0x010a
        /*0b46*/ 	.byte	0x3f
	.zero		1


	//   ....[84]....
        /*0b48*/ 	.word	0x000167b0
        /*0b4c*/ 	.word	0x00000003
        /*0b50*/ 	.word	0x00033460
        /*0b54*/ 	.short	0x010a
        /*0b56*/ 	.byte	0x3f
	.zero		1


	//   ....[85]....
        /*0b58*/ 	.word	0x00016800
        /*0b5c*/ 	.word	0x00000005
        /*0b60*/ 	.word	0x00033480
        /*0b64*/ 	.short	0x010a
        /*0b66*/ 	.byte	0x3f
	.zero		1


	//----- nvinfo : EIATTR_NUM_MBARRIERS
	.align		4
.L_785:
        /*0b68*/ 	.byte	0x03, 0x38
        /*0b6a*/ 	.short	0x0016


	//----- nvinfo : EIATTR_EXIT_INSTR_OFFSETS
	.align		4
        /*0b6c*/ 	.byte	0x04, 0x1c
        /*0b6e*/ 	.short	(.L_787 - .L_786)


	//   ....[0]....
.L_786:
        /*0b70*/ 	.word	0x00015a10


	//----- nvinfo : EIATTR_MAX_THREADS
	.align		4
.L_787:
        /*0b74*/ 	.byte	0x04, 0x05
        /*0b76*/ 	.short	(.L_789 - .L_788)
.L_788:
        /*0b78*/ 	.word	0x00000180
        /*0b7c*/ 	.word	0x00000001
        /*0b80*/ 	.word	0x00000001


	//----- nvinfo : EIATTR_CRS_STACK_SIZE
	.align		4
.L_789:
        /*0b84*/ 	.byte	0x04, 0x1e
        /*0b86*/ 	.short	(.L_791 - .L_790)
.L_790:
        /*0b88*/ 	.word	0x00000000


	//----- nvinfo : EIATTR_CBANK_PARAM_SIZE
	.align		4
.L_791:
        /*0b8c*/ 	.byte	0x03, 0x19
        /*0b8e*/ 	.short	0x0a70


	//----- nvinfo : EIATTR_PARAM_CBANK
	.align		4
        /*0b90*/ 	.byte	0x04, 0x0a
        /*0b92*/ 	.short	(.L_793 - .L_792)
	.align		4
.L_792:
        /*0b94*/ 	.word	index@(.nv.constant0._ZN7cutlass13device_kernelIN5flash11enable_sm90INS1_16FlashAttnFwdSm90INS1_25CollectiveMainloopFwdSm90ILi2EN4cute5tupleIJNS5_1CILi1EEES8_S8_EEENS6_IJNS7_ILi128EEENS7_ILi160EEENS7_ILi192EEEEEELi192ENS_12float_e4m3_tEfNS_4arch4Sm90ELb1ELb0ELb1ELb0ELb0ELb0ELb0ELb1ELb1ELb1ELb1ELb0EEENS1_21CollectiveEpilogueFwdINS6_IJSA_SC_SB_EEES9_NS_10bfloat16_tESG_Li256ELb0ELb1ELb1ELb1EEENS1_19SingleTileSchedulerILb0ELb1ELb1ELi128EEEEEEEEEvNT_6ParamsE)
        /*0b98*/ 	.short	0x0210
        /*0b9a*/ 	.short	0x0a70


	//----- nvinfo : EIATTR_SW_WAR
	.align		4
.L_793:
        /*0b9c*/ 	.byte	0x04, 0x36
        /*0b9e*/ 	.short	(.L_795 - .L_794)
.L_794:
        /*0ba0*/ 	.word	0x00000008
.L_795:


//--------------------- .nv.info._ZN7cutlass13device_kernelIN5flash11enable_sm90INS1_16FlashAttnFwdSm90INS1_25CollectiveMainloopFwdSm90ILi2EN4cute5tupleIJNS5_1CILi1EEES8_S8_EEENS6_IJNS7_ILi128EEENS7_ILi160EEENS7_ILi192EEEEEELi192ENS_12float_e4m3_tEfNS_4arch4Sm90ELb1ELb0ELb1ELb1ELb0ELb0ELb0ELb1ELb1ELb1ELb1ELb0EEENS1_21CollectiveEpilogueFwdINS6_IJSA_SC_SB_EEES9_NS_10bfloat16_tESG_Li256ELb1ELb1ELb1ELb1EEENS1_36VarlenDynamicPersistentTileSchedulerILi128ELi160ELi256ELi128ELb1ELb1ELb1ELb1ELb1ELb1EEEEEEEEEvNT_6ParamsE --------------------------
	.section	.nv.info._ZN7cutlass13device_kernelIN5flash11enable_sm90INS1_16FlashAttnFwdSm90INS1_25CollectiveMainloopFwdSm90ILi2EN4cute5tupleIJNS5_1CILi1EEES8_S8_EEENS6_IJNS7_ILi128EEENS7_ILi160EEENS7_ILi192EEEEEELi192ENS_12float_e4m3_tEfNS_4arch4Sm90ELb1ELb0ELb1ELb1ELb0ELb0ELb0ELb1ELb1ELb1ELb1ELb0EEENS1_21CollectiveEpilogueFwdINS6_IJSA_SC_SB_EEES9_NS_10bfloat16_tESG_Li256ELb1ELb1ELb1ELb1EEENS1_36VarlenDynamicPersistentTileSchedulerILi128ELi160ELi256ELi128ELb1ELb1ELb1ELb1ELb1ELb1EEEEEEEEEvNT_6ParamsE,"",@"SHT_CUDA_INFO"
	.sectionflags	@""
	.align	4


	//----- nvinfo : EIATTR_CUDA_API_VERSION
	.align		4
        /*0000*/ 	.byte	0x04, 0x37
        /*0002*/ 	.short	(.L_797 - .L_796)
.L_796:
        /*0004*/ 	.word	0x00000082


	//----- nvinfo : EIATTR_KPARAM_INFO
	.align		4
.L_797:
        /*0008*/ 	.byte	0x04, 0x17
        /*000a*/ 	.short	(.L_799 - .L_798)
.L_798:
        /*000c*/ 	.word	0x00000000
        /*0010*/ 	.short	0x0000
        /*0012*/ 	.short	0x0070
        /*0014*/ 	.byte	0x00, 0xf0, 0x01, 0x2a


	//----- nvinfo : EIATTR_SPARSE_MMA_MASK
	.align		4
.L_799:
        /*0018*/ 	.byte	0x03, 0x50
        /*001a*/ 	.short	0x0000


	//----- nvinfo : EIATTR_MAXREG_COUNT
	.align		4
        /*001c*/ 	.byte	0x03, 0x1b
        /*001e*/ 	.short	0x00a8


	//----- nvinfo : EIATTR_NUM_BARRIERS
	.align		4
        /*0020*/ 	.byte	0x02, 0x4c
        /*0022*/ 	.byte	0x10
	.zero		1


	//----- nvinfo : EIATTR_EXTERNS
	.align		4
        /*0024*/ 	.byte	0x04, 0x0f
        /*0026*/ 	.short	(.L_801 - .L_800)


	//   ....[0]....
	.align		4
.L_800:
        /*0028*/ 	.word	index@(__assertfail)


	//----- nvinfo : EIATTR_ANNOTATIONS
	.align		4
.L_801:
        /*002c*/ 	.byte	0x04, 0x55
        /*002e*/ 	.short	(.L_803 - .L_802)


	//   ....[0]....
.L_802:
        /* <DEDUP_REMOVED lines=49> */


	//----- nvinfo : EIATTR_MERCURY_ISA_VERSION
	.align		4
.L_803:
        /*0328*/ 	.byte	0x03, 0x5f
        /*032a*/ 	.short	0x0101


	//----- nvinfo : EIATTR_UNUSED_LOAD_BYTE_OFFSET
	.align		4
        /*032c*/ 	.byte	0x04, 0x44
        /*032e*/ 	.short	(.L_805 - .L_804)


	//   ....[0]....
.L_804:
        /*0330*/ 	.word	0x00000a40
        /*0334*/ 	.word	0x0000fff0


	//   ....[1]....
        /*0338*/ 	.word	0x0000ed50
        /*033c*/ 	.word	0x0000fff0


	//----- nvinfo : EIATTR_INT_WARP_WIDE_INSTR_OFFSETS
	.align		4
.L_805:
        /*0340*/ 	.byte	0x04, 0x31
        /*0342*/ 	.short	(.L_807 - .L_806)


	//   ....[0]....
.L_806:
        /*0344*/ 	.word	0x00000130


	//   ....[1]....
        /*0348*/ 	.word	0x00000170


	//   ....[2]....
        /*034c*/ 	.word	0x000001e0


	//   ....[3]....
        /*0350*/ 	.word	0x000158e0


	//   ....[4]....
        /*0354*/ 	.word	0x00015970


	//   ....[5]....
        /*0358*/ 	.word	0x00018af0


	//   ....[6]....
        /*035c*/ 	.word	0x00018b80


	//----- nvinfo : EIATTR_COOP_GROUP_MASK_REGIDS
	.align		4
.L_807:
        /*0360*/ 	.byte	0x04, 0x29
        /*0362*/ 	.short	(.L_809 - .L_808)


	//   ....[0]....
.L_808:
        /*0364*/ 	.word	0xffffffff


	//   ....[1]....
        /*0368*/ 	.word	0xffffffff


	//   ....[2]....
        /*036c*/ 	.word	0xffffffff


	//   ....[3]....
        /*0370*/ 	.word	0xffffffff


	//   ....[4]....
        /*0374*/ 	.word	0xffffffff


	//   ....[5]....
        /*0378*/ 	.word	0xffffffff


	//   ....[6]....
        /*037c*/ 	.word	0xffffffff


	//   ....[7]....
        /*0380*/ 	.word	0xffffffff


	//   ....[8]....
        /*0384*/ 	.word	0xffffffff


	//   ....[9]....
        /*0388*/ 	.word	0xffffffff


	//   ....[10]....
        /*038c*/ 	.word	0xffffffff


	//   ....[11]....
        /*0390*/ 	.word	0xffffffff


	//   ....[12]....
        /*0394*/ 	.word	0xffffffff


	//   ....[13]....
        /*0398*/ 	.word	0xffffffff


	//   ....[14]....
        /*039c*/ 	.word	0xffffffff


	//   ....[15]....
        /*03a0*/ 	.word	0xffffffff


	//   ....[16]....
        /*03a4*/ 	.word	0xffffffff


	//   ....[17]....
        /*03a8*/ 	.word	0xffffffff


	//   ....[18]....
        /*03ac*/ 	.word	0xffffffff


	//   ....[19]....
        /*03b0*/ 	.word	0xffffffff


	//   ....[20]....
        /*03b4*/ 	.word	0xffffffff


	//   ....[21]....
        /*03b8*/ 	.word	0xffffffff


	//   ....[22]....
        /*03bc*/ 	.word	0xffffffff


	//   ....[23]....
        /*03c0*/ 	.word	0xffffffff


	//   ....[24]....
        /*03c4*/ 	.word	0xffffffff


	//   ....[25]....
        /*03c8*/ 	.word	0xffffffff


	//   ....[26]....
        /*03cc*/ 	.word	0xffffffff


	//   ....[27]....
        /*03d0*/ 	.word	0xffffffff


	//   ....[28]....
        /*03d4*/ 	.word	0xffffffff


	//   ....[29]....
        /*03d8*/ 	.word	0xffffffff


	//   ....[30]....
        /*03dc*/ 	.word	0xffffffff


	//   ....[31]....
        /*03e0*/ 	.word	0xffffffff


	//   ....[32]....
        /*03e4*/ 	.word	0xffffffff


	//   ....[33]....
        /*03e8*/ 	.word	0xffffffff


	//   ....[34]....
        /*03ec*/ 	.word	0xffffffff


	//   ....[35]....
        /*03f0*/ 	.word	0xffffffff


	//   ....[36]....
        /*03f4*/ 	.word	0xffffffff


	//   ....[37]....
        /*03f8*/ 	.word	0xffffffff


	//   ....[38]....
        /*03fc*/ 	.word	0xffffffff


	//   ....[39]....
        /*0400*/ 	.word	0xffffffff


	//   ....[40]....
        /*0404*/ 	.word	0xffffffff


	//   ....[41]....
        /*0408*/ 	.word	0xffffffff


	//   ....[42]....
        /*040c*/ 	.word	0xffffffff


	//   ....[43]....
        /*0410*/ 	.word	0xffffffff


	//   ....[44]....
        /*0414*/ 	.word	0xffffffff


	//   ....[45]....
        /*0418*/ 	.word	0xffffffff


	//   ....[46]....
        /*041c*/ 	.word	0xffffffff


	//   ....[47]....
        /*0420*/ 	.word	0xffffffff


	//   ....[48]....
        /*0424*/ 	.word	0xffffffff


	//   ....[49]....
        /*0428*/ 	.word	0xffffffff


	//   ....[50]....
        /*042c*/ 	.word	0xffffffff


	//   ....[51]....
        /*0430*/ 	.word	0xffffffff


	//   ....[52]....
        /*0434*/ 	.word	0xffffffff


	//   ....[53]....
        /*0438*/ 	.word	0xffffffff


	//   ....[54]....
        /*043c*/ 	.word	0xffffffff


	//   ....[55]....
        /*0440*/ 	.word	0xffffffff


	//   ....[56]....
        /*0444*/ 	.word	0xffffffff


	//   ....[57]....
        /*0448*/ 	.word	0xffffffff


	//   ....[58]....
        /*044c*/ 	.word	0xffffffff


	//   ....[59]....
        /*0450*/ 	.word	0xffffffff


	//   ....[60]....
        /*0454*/ 	.word	0xffffffff


	//   ....[61]....
        /*0458*/ 	.word	0xffffffff


	//   ....[62]....
        /*045c*/ 	.word	0xffffffff


	//   ....[63]....
        /*0460*/ 	.word	0xffffffff


	//   ....[64]....
        /*0464*/ 	.word	0xffffffff


	//   ....[65]....
        /*0468*/ 	.word	0xffffffff


	//   ....[66]....
        /*046c*/ 	.word	0xffffffff


	//   ....[67]....
        /*0470*/ 	.word	0xffffffff


	//   ....[68]....
        /*0474*/ 	.word	0xffffffff


	//   ....[69]....
        /*0478*/ 	.word	0xffffffff


	//   ....[70]....
        /*047c*/ 	.word	0xffffffff


	//   ....[71]....
        /*0480*/ 	.word	0xffffffff


	//   ....[72]....
        /*0484*/ 	.word	0xffffffff


	//   ....[73]....
        /*0488*/ 	.word	0xffffffff


	//   ....[74]....
        /*048c*/ 	.word	0xffffffff


	//   ....[75]....
        /*0490*/ 	.word	0xffffffff


	//   ....[76]....
        /*0494*/ 	.word	0xffffffff


	//   ....[77]....
        /*0498*/ 	.word	0xffffffff


	//   ....[78]....
        /*049c*/ 	.word	0xffffffff


	//   ....[79]....
        /*04a0*/ 	.word	0xffffffff


	//   ....[80]....
        /*04a4*/ 	.word	0xffffffff


	//   ....[81]....
        /*04a8*/ 	.word	0xffffffff


	//   ....[82]....
        /*04ac*/ 	.word	0xffffffff


	//   ....[83]....
        /*04b0*/ 	.word	0xffffffff


	//   ....[84]....
        /*04b4*/ 	.word	0xffffffff


	//   ....[85]....
        /*04b8*/ 	.word	0xffffffff


	//   ....[86]....
        /*04bc*/ 	.word	0xffffffff


	//   ....[87]....
        /*04c0*/ 	.word	0xffffffff


	//   ....[88]....
        /*04c4*/ 	.word	0xffffffff


	//   ....[89]....
        /*04c8*/ 	.word	0xffffffff


	//   ....[90]....
        /*04cc*/ 	.word	0xffffffff


	//   ....[91]....
        /*04d0*/ 	.word	0xffffffff


	//   ....[92]....
        /*04d4*/ 	.word	0xffffffff


	//   ....[93]....
        /*04d8*/ 	.word	0xffffffff


	//   ....[94]....
        /*04dc*/ 	.word	0xffffffff


	//   ....[95]....
        /*04e0*/ 	.word	0xffffffff


	//   ....[96]....
        /*04e4*/ 	.word	0xffffffff


	//   ....[97]....
        /*04e8*/ 	.word	0xffffffff


	//   ....[98]....
        /*04ec*/ 	.word	0xffffffff


	//   ....[99]....
        /*04f0*/ 	.word	0xffffffff


	//   ....[100]....
        /*04f4*/ 	.word	0xffffffff


	//   ....[101]....
        /*04f8*/ 	.word	0xffffffff


	//   ....[102]....
        /*04fc*/ 	.word	0xffffffff


	//   ....[103]....
        /*0500*/ 	.word	0xffffffff


	//   ....[104]....
        /*0504*/ 	.word	0xffffffff


	//   ....[105]....
        /*0508*/ 	.word	0xffffffff


	//   ....[106]....
        /*050c*/ 	.word	0xffffffff


	//   ....[107]....
        /*0510*/ 	.word	0xffffffff


	//   ....[108]....
        /*0514*/ 	.word	0xffffffff


	//   ....[109]....
        /*0518*/ 	.word	0xffffffff


	//   ....[110]....
        /*051c*/ 	.word	0xffffffff


	//   ....[111]....
        /*0520*/ 	.word	0xffffffff


	//   ....[112]....
        /*0524*/ 	.word	0xffffffff


	//   ....[113]....
        /*0528*/ 	.word	0xffffffff


	//   ....[114]....
        /*052c*/ 	.word	0xffffffff


	//   ....[115]....
        /*0530*/ 	.word	0xffffffff


	//   ....[116]....
        /*0534*/ 	.word	0xffffffff


	//   ....[117]....
        /*0538*/ 	.word	0xffffffff


	//   ....[118]....
        /*053c*/ 	.word	0xffffffff


	//   ....[119]....
        /*0540*/ 	.word	0xffffffff


	//   ....[120]....
        /*0544*/ 	.word	0xffffffff


	//   ....[121]....
        /*0548*/ 	.word	0xffffffff


	//   ....[122]....
        /*054c*/ 	.word	0xffffffff


	//   ....[123]....
        /*0550*/ 	.word	0xffffffff


	//   ....[124]....
        /*0554*/ 	.word	0xffffffff


	//   ....[125]....
        /*0558*/ 	.word	0xffffffff


	//   ....[126]....
        /*055c*/ 	.word	0xffffffff


	//   ....[127]....
        /*0560*/ 	.word	0xffffffff


	//   ....[128]....
        /*0564*/ 	.word	0xffffffff


	//   ....[129]....
        /*0568*/ 	.word	0xffffffff


	//   ....[130]....
        /*056c*/ 	.word	0xffffffff


	//   ....[131]....
        /*0570*/ 	.word	0xffffffff


	//   ....[132]....
        /*0574*/ 	.word	0xffffffff


	//   ....[133]....
        /*0578*/ 	.word	0xffffffff


	//   ....[134]....
        /*057c*/ 	.word	0xffffffff


	//   ....[135]....
        /*0580*/ 	.word	0xffffffff


	//   ....[136]....
        /*0584*/ 	.word	0xffffffff


	//   ....[137]....
        /*0588*/ 	.word	0xffffffff


	//   ....[138]....
        /*058c*/ 	.word	0xffffffff


	//   ....[139]....
        /*0590*/ 	.word	0xffffffff


	//   ....[140]....
        /*0594*/ 	.word	0xffffffff


	//   ....[141]....
        /*0598*/ 	.word	0xffffffff


	//   ....[142]....
        /*059c*/ 	.word	0xffffffff


	//   ....[143]....
        /*05a0*/ 	.word	0xffffffff


	//   ....[144]....
        /*05a4*/ 	.word	0xffffffff


	//   ....[145]....
        /*05a8*/ 	.word	0xffffffff


	//   ....[146]....
        /*05ac*/ 	.word	0xffffffff


	//   ....[147]....
        /*05b0*/ 	.word	0xffffffff


	//   ....[148]....
        /*05b4*/ 	.word	0xffffffff


	//   ....[149]....
        /*05b8*/ 	.word	0xffffffff


	//   ....[150]....
        /*05bc*/ 	.word	0xffffffff


	//   ....[151]....
        /*05c0*/ 	.word	0xffffffff


	//   ....[152]....
        /*05c4*/ 	.word	0xffffffff


	//   ....[153]....
        /*05c8*/ 	.word	0xffffffff


	//   ....[154]....
        /*05cc*/ 	.word	0xffffffff


	//   ....[155]....
        /*05d0*/ 	.word	0xffffffff


	//   ....[156]....
        /*05d4*/ 	.word	0xffffffff


	//   ....[157]....
        /*05d8*/ 	.word	0xffffffff


	//   ....[158]....
        /*05dc*/ 	.word	0xffffffff


	//   ....[159]....
        /*05e0*/ 	.word	0xffffffff


	//   ....[160]....
        /*05e4*/ 	.word	0xffffffff


	//   ....[161]....
        /*05e8*/ 	.word	0xffffffff


	//   ....[162]....
        /*05ec*/ 	.word	0xffffffff


	//   ....[163]....
        /*05f0*/ 	.word	0xffffffff


	//   ....[164]....
        /*05f4*/ 	.word	0xffffffff


	//   ....[165]....
        /*05f8*/ 	.word	0xffffffff


	//   ....[166]....
        /*05fc*/ 	.word	0xffffffff


	//   ....[167]....
        /*0600*/ 	.word	0xffffffff


	//   ....[168]....
        /*0604*/ 	.word	0xffffffff


	//   ....[169]....
        /*0608*/ 	.word	0xffffffff


	//   ....[170]....
        /*060c*/ 	.word	0xffffffff


	//   ....[171]....
        /*0610*/ 	.word	0xffffffff


	//   ....[172]....
        /*0614*/ 	.word	0xffffffff


	//   ....[173]....
        /*0618*/ 	.word	0xffffffff


	//   ....[174]....
        /*061c*/ 	.word	0xffffffff


	//   ....[175]....
        /*0620*/ 	.word	0xffffffff


	//   ....[176]....
        /*0624*/ 	.word	0xffffffff


	//   ....[177]....
        /*0628*/ 	.word	0xffffffff


	//   ....[178]....
        /*062c*/ 	.word	0xffffffff


	//   ....[179]....
        /*0630*/ 	.word	0xffffffff


	//   ....[180]....
        /*0634*/ 	.word	0xffffffff


	//   ....[181]....
        /*0638*/ 	.word	0xffffffff


	//   ....[182]....
        /*063c*/ 	.word	0xffffffff


	//   ....[183]....
        /*0640*/ 	.word	0xffffffff


	//   ....[184]....
        /*0644*/ 	.word	0xffffffff


	//   ....[185]....
        /*0648*/ 	.word	0xffffffff


	//   ....[186]....
        /*064c*/ 	.word	0xffffffff


	//   ....[187]....
        /*0650*/ 	.word	0xffffffff


	//   ....[188]....
        /*0654*/ 	.word	0xffffffff


	//   ....[189]....
        /*0658*/ 	.word	0xffffffff


	//   ....[190]....
        /*065c*/ 	.word	0xffffffff


	//   ....[191]....
        /*0660*/ 	.word	0xffffffff


	//   ....[192]....
        /*0664*/ 	.word	0xffffffff


	//   ....[193]....
        /*0668*/ 	.word	0x0500000f


	//   ....[194]....
        /*066c*/ 	.word	0x0500000f


	//   ....[195]....
        /*0670*/ 	.word	0x0500000f


	//   ....[196]....
        /*0674*/ 	.word	0x0500000f


	//   ....[197]....
        /*0678*/ 	.word	0x0500000f


	//   ....[198]....
        /*067c*/ 	.word	0x0500000f


	//   ....[199]....
        /*0680*/ 	.word	0x0500000f


	//   ....[200]....
        /*0684*/ 	.word	0x0500000f


	//   ....[201]....
        /*0688*/ 	.word	0x0500000f


	//   ....[202]....
        /*068c*/ 	.word	0x0500000f


	//----- nvinfo : EIATTR_COOP_GROUP_INSTR_OFFSETS
	.align		4
.L_809:
        /*0690*/ 	.byte	0x04, 0x28
        /*0692*/ 	.short	(.L_811 - .L_810)


	//   ....[0]....
.L_810:
        /*0694*/ 	.word	0x00000070


	//   ....[1]....
        /*0698*/ 	.word	0x00000140


	//   ....[2]....
        /*069c*/ 	.word	0x00000190


	//   ....[3]....
        /*06a0*/ 	.word	0x000003c0


	//   ....[4]....
        /*06a4*/ 	.word	0x00000520


	//   ....[5]....
        /*06a8*/ 	.word	0x00000640


	//   ....[6]....
        /*06ac*/ 	.word	0x000007a0


	//   ....[7]....
        /*06b0*/ 	.word	0x00001e50


	//   ....[8]....
        /*06b4*/ 	.word	0x00003440


	//   ....[9]....
        /*06b8*/ 	.word	0x00003470


	//   ....[10]....
        /*06bc*/ 	.word	0x000041e0


	//   ....[11]....
        /*06c0*/ 	.word	0x000042e0


	//   ....[12]....
        /*06c4*/ 	.word	0x00004e40


	//   ....[13]....
        /*06c8*/ 	.word	0x00004eb0


	//   ....[14]....
        /*06cc*/ 	.word	0x00007c80


	//   ....[15]....
        /*06d0*/ 	.word	0x00008580


	//   ....[16]....
        /*06d4*/ 	.word	0x000085a0


	//   ....[17]....
        /*06d8*/ 	.word	0x00008620


	//   ....[18]....
        /*06dc*/ 	.word	0x00009110


	//   ....[19]....
        /*06e0*/ 	.word	0x00009190


	//   ....[20]....
        /*06e4*/ 	.word	0x0000c620


	//   ....[21]....
        /*06e8*/ 	.word	0x0000c650


	//   ....[22]....
        /*06ec*/ 	.word	0x0000c6b0


	//   ....[23]....
        /*06f0*/ 	.word	0x0000c6c0


	//   ....[24]....
        /*06f4*/ 	.word	0x0000e3e0


	//   ....[25]....
        /*06f8*/ 	.word	0x0000e3f0


	//   ....[26]....
        /*06fc*/ 	.word	0x0000e420


	//   ....[27]....
        /*0700*/ 	.word	0x0000e430


	//   ....[28]....
        /*0704*/ 	.word	0x0000f880


	//   ....[29]....
        /*0708*/ 	.word	0x0000f8c0


	//   ....[30]....
        /*070c*/ 	.word	0x0000f8f0


	//   ....[31]....
        /*0710*/ 	.word	0x0000f910


	//   ....[32]....
        /*0714*/ 	.word	0x0000f930


	//   ....[33]....
        /*0718*/ 	.word	0x0000f950


	//   ....[34]....
        /*071c*/ 	.word	0x0000f970


	//   ....[35]....
        /*0720*/ 	.word	0x0000f990


	//   ....[36]....
        /*0724*/ 	.word	0x0000f9b0


	//   ....[37]....
        /*0728*/ 	.word	0x0000f9d0


	//   ....[38]....
        /*072c*/ 	.word	0x0000f9e0


	//   ....[39]....
        /*0730*/ 	.word	0x0000f9f0


	//   ....[40]....
        /*0734*/ 	.word	0x0000fa00


	//   ....[41]....
        /*0738*/ 	.word	0x0000fa10


	//   ....[42]....
        /*073c*/ 	.word	0x0000fa20


	//   ....[43]....
        /*0740*/ 	.word	0x0000fa30


	//   ....[44]....
        /*0744*/ 	.word	0x0000fa40


	//   ....[45]....
        /*0748*/ 	.word	0x0000fa50


	//   ....[46]....
        /*074c*/ 	.word	0x0000fa60


	//   ....[47]....
        /*0750*/ 	.word	0x0000fa70


	//   ....[48]....
        /*0754*/ 	.word	0x0000fa80


	//   ....[49]....
        /*0758*/ 	.word	0x0000fa90


	//   ....[50]....
        /*075c*/ 	.word	0x0000faa0


	//   ....[51]....
        /*0760*/ 	.word	0x0000fab0


	//   ....[52]....
        /*0764*/ 	.word	0x0000fac0


	//   ....[53]....
        /*0768*/ 	.word	0x0000fad0


	//   ....[54]....
        /*076c*/ 	.word	0x0000fae0


	//   ....[55]....
        /*0770*/ 	.word	0x0000faf0


	//   ....[56]....
        /*0774*/ 	.word	0x0000fb00


	//   ....[57]....
        /*0778*/ 	.word	0x0000fb10


	//   ....[58]....
        /*077c*/ 	.word	0x0000fb20


	//   ....[59]....
        /*0780*/ 	.word	0x0000fb30


	//   ....[60]....
        /*0784*/ 	.word	0x0000fb40


	//   ....[61]....
        /*0788*/ 	.word	0x0000fb50


	//   ....[62]....
        /*078c*/ 	.word	0x0000fb60


	//   ....[63]....
        /*0790*/ 	.word	0x0000fb70


	//   ....[64]....
        /*0794*/ 	.word	0x0000fb80


	//   ....[65]....
        /*0798*/ 	.word	0x0000fb90


	//   ....[66]....
        /*079c*/ 	.word	0x0000fba0


	//   ....[67]....
        /*07a0*/ 	.word	0x0000fbb0


	//   ....[68]....
        /*07a4*/ 	.word	0x0000fbc0


	//   ....[69]....
        /*07a8*/ 	.word	0x0000fbd0


	//   ....[70]....
        /*07ac*/ 	.word	0x0000fbe0


	//   ....[71]....
        /*07b0*/ 	.word	0x0000fbf0


	//   ....[72]....
        /*07b4*/ 	.word	0x0000fc00


	//   ....[73]....
        /*07b8*/ 	.word	0x0000fc10


	//   ....[74]....
        /*07bc*/ 	.word	0x0000fc20


	//   ....[75]....
        /*07c0*/ 	.word	0x0000fc30


	//   ....[76]....
        /*07c4*/ 	.word	0x0000fc40


	//   ....[77]....
        /*07c8*/ 	.word	0x0000fc50


	//   ....[78]....
        /*07cc*/ 	.word	0x0000fc60


	//   ....[79]....
        /*07d0*/ 	.word	0x0000fc70


	//   ....[80]....
        /*07d4*/ 	.word	0x0000fc80


	//   ....[81]....
        /*07d8*/ 	.word	0x0000fc90


	//   ....[82]....
        /*07dc*/ 	.word	0x0000fca0


	//   ....[83]....
        /*07e0*/ 	.word	0x0000fcb0


	//   ....[84]....
        /*07e4*/ 	.word	0x0000fcc0


	//   ....[85]....
        /*07e8*/ 	.word	0x0000fcd0


	//   ....[86]....
        /*07ec*/ 	.word	0x0000fce0


	//   ....[87]....
        /*07f0*/ 	.word	0x0000fcf0


	//   ....[88]....
        /*07f4*/ 	.word	0x0000fd00


	//   ....[89]....
        /*07f8*/ 	.word	0x0000fd10


	//   ....[90]....
        /*07fc*/ 	.word	0x0000fd20


	//   ....[91]....
        /*0800*/ 	.word	0x0000fd30


	//   ....[92]....
        /*0804*/ 	.word	0x0000fd40


	//   ....[93]....
        /*0808*/ 	.word	0x0000fd50


	//   ....[94]....
        /*080c*/ 	.word	0x0000fd60


	//   ....[95]....
        /*0810*/ 	.word	0x0000fd70


	//   ....[96]....
        /*0814*/ 	.word	0x0000fd80


	//   ....[97]....
        /*0818*/ 	.word	0x0000fd90


	//   ....[98]....
        /*081c*/ 	.word	0x0000fda0


	//   ....[99]....
        /*0820*/ 	.word	0x0000fdb0


	//   ....[100]....
        /*0824*/ 	.word	0x0000fdc0


	//   ....[101]....
        /*0828*/ 	.word	0x0000fdd0


	//   ....[102]....
        /*082c*/ 	.word	0x0000fde0


	//   ....[103]....
        /*0830*/ 	.word	0x0000fdf0


	//   ....[104]....
        /*0834*/ 	.word	0x0000fe00


	//   ....[105]....
        /*0838*/ 	.word	0x0000fe10


	//   ....[106]....
        /*083c*/ 	.word	0x0000fe20


	//   ....[107]....
        /*0840*/ 	.word	0x0000fe30


	//   ....[108]....
        /*0844*/ 	.word	0x0000fe40


	//   ....[109]....
        /*0848*/ 	.word	0x0000fe50


	//   ....[110]....
        /*084c*/ 	.word	0x0000fe60


	//   ....[111]....
        /*0850*/ 	.word	0x0000fe70


	//   ....[112]....
        /*0854*/ 	.word	0x0000fe80


	//   ....[113]....
        /*0858*/ 	.word	0x0000fe90


	//   ....[114]....
        /*085c*/ 	.word	0x0000fea0


	//   ....[115]....
        /*0860*/ 	.word	0x0000feb0


	//   ....[116]....
        /*0864*/ 	.word	0x0000fec0


	//   ....[117]....
        /*0868*/ 	.word	0x0000fed0


	//   ....[118]....
        /*086c*/ 	.word	0x0000fee0


	//   ....[119]....
        /*0870*/ 	.word	0x0000fef0


	//   ....[120]....
        /*0874*/ 	.word	0x0000ff00


	//   ....[121]....
        /*0878*/ 	.word	0x0000ff10


	//   ....[122]....
        /*087c*/ 	.word	0x0000ff20


	//   ....[123]....
        /*0880*/ 	.word	0x0000ff30


	//   ....[124]....
        /*0884*/ 	.word	0x00010de0


	//   ....[125]....
        /*0888*/ 	.word	0x00010df0


	//   ....[126]....
        /*088c*/ 	.word	0x00010e00


	//   ....[127]....
        /*0890*/ 	.word	0x00010e10


	//   ....[128]....
        /*0894*/ 	.word	0x000116f0


	//   ....[129]....
        /*0898*/ 	.word	0x00011710


	//   ....[130]....
        /*089c*/ 	.word	0x00011840


	//   ....[131]....
        /*08a0*/ 	.word	0x00011860


	//   ....[132]....
        /*08a4*/ 	.word	0x00011960


	//   ....[133]....
        /*08a8*/ 	.word	0x00011980


	//   ....[134]....
        /*08ac*/ 	.word	0x00011a90


	//   ....[135]....
        /*08b0*/ 	.word	0x00011ab0


	//   ....[136]....
        /*08b4*/ 	.word	0x00011fc0


	//   ....[137]....
        /*08b8*/ 	.word	0x00011fd0


	//   ....[138]....
        /*08bc*/ 	.word	0x000126b0


	//   ....[139]....
        /*08c0*/ 	.word	0x000126c0


	//   ....[140]....
        /*08c4*/ 	.word	0x000136a0


	//   ....[141]....
        /*08c8*/ 	.word	0x000136d0


	//   ....[142]....
        /*08cc*/ 	.word	0x000137f0


	//   ....[143]....
        /*08d0*/ 	.word	0x00013810


	//   ....[144]....
        /*08d4*/ 	.word	0x00013910


	//   ....[145]....
        /*08d8*/ 	.word	0x00013930


	//   ....[146]....
        /*08dc*/ 	.word	0x00013a40


	//   ....[147]....
        /*08e0*/ 	.word	0x00013a60


	//   ....[148]....
        /*08e4*/ 	.word	0x00013bf0


	//   ....[149]....
        /*08e8*/ 	.word	0x00013e20


	//   ....[150]....
        /*08ec*/ 	.word	0x00013e60


	//   ....[151]....
        /*08f0*/ 	.word	0x00013ea0


	//   ....[152]....
        /*08f4*/ 	.word	0x00013ed0


	//   ....[153]....
        /*08f8*/ 	.word	0x00013f00


	//   ....[154]....
        /*08fc*/ 	.word	0x00013f30


	//   ....[155]....
        /*0900*/ 	.word	0x000140c0


	//   ....[156]....
        /*0904*/ 	.word	0x000140f0


	//   ....[157]....
        /*0908*/ 	.word	0x00014130


	//   ....[158]....
        /*090c*/ 	.word	0x00014160


	//   ....[159]....
        /*0910*/ 	.word	0x00014190


	//   ....[160]....
        /*0914*/ 	.word	0x000141c0


	//   ....[161]....
        /*0918*/ 	.word	0x00014260


	//   ....[162]....
        /*091c*/ 	.word	0x000142b0


	//   ....[163]....
        /*0920*/ 	.word	0x000142c0


	//   ....[164]....
        /*0924*/ 	.word	0x00014300


	//   ....[165]....
        /*0928*/ 	.word	0x00016060


	//   ....[166]....
        /*092c*/ 	.word	0x00016de0


	//   ....[167]....
        /*0930*/ 	.word	0x00016e00


	//   ....[168]....
        /*0934*/ 	.word	0x00016eb0


	//   ....[169]....
        /*0938*/ 	.word	0x00016ec0


	//   ....[170]....
        /*093c*/ 	.word	0x00016f50


	//   ....[171]....
        /*0940*/ 	.word	0x00016f60


	//   ....[172]....
        /*0944*/ 	.word	0x00016f70


	//   ....[173]....
        /*0948*/ 	.word	0x00016f80


	//   ....[174]....
        /*094c*/ 	.word	0x00019ba0


	//   ....[175]....
        /*0950*/ 	.word	0x00019bd0


	//   ....[176]....
        /*0954*/ 	.word	0x00019c00


	//   ....[177]....
        /*0958*/ 	.word	0x00019c40


	//   ....[178]....
        /*095c*/ 	.word	0x00019c50


	//   ....[179]....
        /*0960*/ 	.word	0x00019c80


	//   ....[180]....
        /*0964*/ 	.word	0x00019c90


	//   ....[181]....
        /*0968*/ 	.word	0x00019cd0


	//   ....[182]....
        /*096c*/ 	.word	0x00019e40


	//   ....[183]....
        /*0970*/ 	.word	0x00019e70


	//   ....[184]....
        /*0974*/ 	.word	0x00019ea0


	//   ....[185]....
        /*0978*/ 	.word	0x00019ed0


	//   ....[186]....
        /*097c*/ 	.word	0x00019f00


	//   ....[187]....
        /*0980*/ 	.word	0x00019f30


	//   ....[188]....
        /*0984*/ 	.word	0x00019fb0


	//   ....[189]....
        /*0988*/ 	.word	0x00019ff0


	//   ....[190]....
        /*098c*/ 	.word	0x0001a000


	//   ....[191]....
        /*0990*/ 	.word	0x0001a040


	//   ....[192]....
        /*0994*/ 	.word	0x0001ab20


	//   ....[193]....
        /*0998*/ 	.word	0x0001b120


	//   ....[194]....
        /*099c*/ 	.word	0x0001b300


	//   ....[195]....
        /*09a0*/ 	.word	0x0001b360


	//   ....[196]....
        /*09a4*/ 	.word	0x0001b3d0


	//   ....[197]....
        /*09a8*/ 	.word	0x0001b4d0


	//   ....[198]....
        /*09ac*/ 	.word	0x0001b570


	//   ....[199]....
        /*09b0*/ 	.word	0x0001b670


	//   ....[200]....
        /*09b4*/ 	.word	0x0001b6d0


	//   ....[201]....
        /*09b8*/ 	.word	0x0001b7b0


	//   ....[202]....
        /*09bc*/ 	.word	0x0001bb00


	//----- nvinfo : EIATTR_REG_RECONFIG
	.align		4
.L_811:
        /*09c0*/ 	.byte	0x01, 0x54
	.zero		2


	//----- nvinfo : EIATTR_SYSCALL_OFFSETS
	.align		4
        /*09c4*/ 	.byte	0x04, 0x46
        /*09c6*/ 	.short	(.L_813 - .L_812)


	//   ....[0]....
.L_812:
        /*09c8*/ 	.word	0x00001fd0


	//   ....[1]....
        /*09cc*/ 	.word	0x00015ae0


	//   ....[2]....
        /*09d0*/ 	.word	0x00015c40


	//   ....[3]....
        /*09d4*/ 	.word	0x00015d90


	//   ....[4]....
        /*09d8*/ 	.word	0x00015ed0


	//   ....[5]....
        /*09dc*/ 	.word	0x000169e0


	//----- nvinfo : EIATTR_MBARRIER_INSTR_OFFSETS
	.align		4
.L_813:
        /*09e0*/ 	.byte	0x04, 0x39
        /*09e2*/ 	.short	(.L_815 - .L_814)


	//   ....[0]....
.L_814:
        /*09e4*/ 	.word	0x00000270
        /*09e8*/ 	.word	0x000000ff
        /*09ec*/ 	.word	0x00033400
        /*09f0*/ 	.short	0x0100
        /*09f2*/ 	.byte	0x08
	.zero		1


	//   ....[1]....
        /*09f4*/ 	.word	0x00000280
        /*09f8*/ 	.word	0x000000ff
        /*09fc*/ 	.word	0x00033420
        /*0a00*/ 	.short	0x0100
        /*0a02*/ 	.byte	0x08
	.zero		1


	//   ....[2]....
        /*0a04*/ 	.word	0x00000370
        /*0a08*/ 	.word	0x000000ff
        /*0a0c*/ 	.word	0x00033430
        /*0a10*/ 	.short	0x0100
        /*0a12*/ 	.byte	0x08
	.zero		1


	//   ....[3]....
        /*0a14*/ 	.word	0x00000380
        /*0a18*/ 	.word	0x000000ff
        /*0a1c*/ 	.word	0x00033440
        /*0a20*/ 	.short	0x0100
        /*0a22*/ 	.byte	0x08
	.zero		1


	//   ....[4]....
        /*0a24*/ 	.word	0x00000390
        /*0a28*/ 	.word	0x000000ff
        /*0a2c*/ 	.word	0x00033438
        /*0a30*/ 	.short	0x0100
        /*0a32*/ 	.byte	0x08
	.zero		1


	//   ....[5]....
        /*0a34*/ 	.word	0x000003a0
        /*0a38*/ 	.word	0x000000ff
        /*0a3c*/ 	.word	0x00033448
        /*0a40*/ 	.short	0x0100
        /*0a42*/ 	.byte	0x08
	.zero		1


	//   ....[6]....
        /*0a44*/ 	.word	0x000004d0
        /*0a48*/ 	.word	0x000000ff
        /*0a4c*/ 	.word	0x00033450
        /*0a50*/ 	.short	0x0100
        /*0a52*/ 	.byte	0x08
	.zero		1


	//   ....[7]....
        /*0a54*/ 	.word	0x000004e0
        /*0a58*/ 	.word	0x000000ff
        /*0a5c*/ 	.word	0x00033460
        /*0a60*/ 	.short	0x0100
        /*0a62*/ 	.byte	0x08
	.zero		1


	//   ....[8]....
        /*0a64*/ 	.word	0x000004f0
        /*0a68*/ 	.word	0x000000ff
        /*0a6c*/ 	.word	0x00033458
        /*0a70*/ 	.short	0x0100
        /*0a72*/ 	.byte	0x08
	.zero		1


	//   ....[9]....
        /*0a74*/ 	.word	0x00000500
        /*0a78*/ 	.word	0x000000ff
        /*0a7c*/ 	.word	0x00033468
        /*0a80*/ 	.short	0x0100
        /*0a82*/ 	.byte	0x08
	.zero		1


	//   ....[10]....
        /*0a84*/ 	.word	0x000005f0
        /*0a88*/ 	.word	0x000000ff
        /*0a8c*/ 	.word	0x00033470
        /*0a90*/ 	.short	0x0100
        /*0a92*/ 	.byte	0x06
	.zero		1


	//   ....[11]....
        /*0a94*/ 	.word	0x00000600
        /*0a98*/ 	.word	0x000000ff
        /*0a9c*/ 	.word	0x00033480
        /*0aa0*/ 	.short	0x0100
        /*0aa2*/ 	.byte	0x06
	.zero		1


	//   ....[12]....
        /*0aa4*/ 	.word	0x00000610
        /*0aa8*/ 	.word	0x000000ff
        /*0aac*/ 	.word	0x00033478
        /*0ab0*/ 	.short	0x0100
        /*0ab2*/ 	.byte	0x06
	.zero		1


	//   ....[13]....
        /*0ab4*/ 	.word	0x00000620
        /*0ab8*/ 	.word	0x000000ff
        /*0abc*/ 	.word	0x00033488
        /*0ac0*/ 	.short	0x0100
        /*0ac2*/ 	.byte	0x06
	.zero		1


	//   ....[14]....
        /*0ac4*/ 	.word	0x00000750
        /*0ac8*/ 	.word	0x000000ff
        /*0acc*/ 	.word	0x00033490
        /*0ad0*/ 	.short	0x0100
        /*0ad2*/ 	.byte	0x08
	.zero		1


	//   ....[15]....
        /*0ad4*/ 	.word	0x00000760
        /*0ad8*/ 	.word	0x000000ff
        /*0adc*/ 	.word	0x000334a0
        /*0ae0*/ 	.short	0x0100
        /*0ae2*/ 	.byte	0x08
	.zero		1


	//   ....[16]....
        /*0ae4*/ 	.word	0x00000770
        /*0ae8*/ 	.word	0x000000ff
        /*0aec*/ 	.word	0x00033498
        /*0af0*/ 	.short	0x0100
        /*0af2*/ 	.byte	0x08
	.zero		1


	//   ....[17]....
        /*0af4*/ 	.word	0x00000780
        /*0af8*/ 	.word	0x000000ff
        /*0afc*/ 	.word	0x000334a8
        /*0b00*/ 	.short	0x0100
        /*0b02*/ 	.byte	0x08
	.zero		1


	//   ....[18]....
        /*0b04*/ 	.word	0x000008b0
        /*0b08*/ 	.word	0x000000ff
        /*0b0c*/ 	.word	0x000334b0
        /*0b10*/ 	.short	0x0100
        /*0b12*/ 	.byte	0x08
	.zero		1


	//   ....[19]....
        /*0b14*/ 	.word	0x000008c0
        /*0b18*/ 	.word	0x000000ff
        /*0b1c*/ 	.word	0x000334c0
        /*0b20*/ 	.short	0x0100
        /*0b22*/ 	.byte	0x08
	.zero		1


	//   ....[20]....
        /*0b24*/ 	.word	0x000008d0
        /*0b28*/ 	.word	0x000000ff
        /*0b2c*/ 	.word	0x000334b8
        /*0b30*/ 	.short	0x0100
        /*0b32*/ 	.byte	0x08
	.zero		1


	//   ....[21]....
        /*0b34*/ 	.word	0x000008e0
        /*0b38*/ 	.word	0x000000ff
        /*0b3c*/ 	.word	0x000334c8
        /*0b40*/ 	.short	0x0100
        /*0b42*/ 	.byte	0x08
	.zero		1


	//   ....[22]....
        /*0b44*/ 	.word	0x00002220
        /*0b48*/ 	.word	0x000000ff
        /*0b4c*/ 	.word	0x00033400
        /*0b50*/ 	.short	0x010a
        /*0b52*/ 	.byte	0x29
	.zero		1


	//   ....[23]....
        /*0b54*/ 	.word	0x000022e0
        /*0b58*/ 	.word	0x00000002
        /*0b5c*/ 	.word	0x00033430
        /*0b60*/ 	.short	0x010a
        /*0b62*/ 	.byte	0x3f
	.zero		1


	//   ....[24]....
        /*0b64*/ 	.word	0x00002340
        /*0b68*/ 	.word	0x00000002
        /*0b6c*/ 	.word	0x00033430
        /*0b70*/ 	.short	0x010a
        /*0b72*/ 	.byte	0x3f
	.zero		1


	//   ....[25]....
        /*0b74*/ 	.word	0x00005330
        /*0b78*/ 	.word	0x00000032
        /*0b7c*/ 	.word	0x00000000
        /*0b80*/ 	.short	0x0101
        /*0b82*/ 	.byte	0x3f
	.zero		1


	//   ....[26]....
        /*0b84*/ 	.word	0x00006450
        /*0b88*/ 	.word	0x000000ff
        /*0b8c*/ 	.word	0x00033430
        /*0b90*/ 	.short	0x010a
        /*0b92*/ 	.byte	0x06
	.zero		1


	//   ....[27]....
        /*0b94*/ 	.word	0x00006490
        /*0b98*/ 	.word	0x000000ff
        /*0b9c*/ 	.word	0x00033430
        /*0ba0*/ 	.short	0x010a
        /*0ba2*/ 	.byte	0x06
	.zero		1


	//   ....[28]....
        /*0ba4*/ 	.word	0x000070e0
        /*0ba8*/ 	.word	0x000000ff
        /*0bac*/ 	.word	0x00033450
        /*0bb0*/ 	.short	0x010a
        /*0bb2*/ 	.byte	0x06
	.zero		1


	//   ....[29]....
        /*0bb4*/ 	.word	0x00007120
        /*0bb8*/ 	.word	0x000000ff
        /*0bbc*/ 	.word	0x00033450
        /*0bc0*/ 	.short	0x010a
        /*0bc2*/ 	.byte	0x06
	.zero		1


	//   ....[30]....
        /*0bc4*/ 	.word	0x000093e0
        /*0bc8*/ 	.word	0x00000004
        /*0bcc*/ 	.word	0x00000000
        /*0bd0*/ 	.short	0x0101
        /*0bd2*/ 	.byte	0x3f
	.zero		1


	//   ....[31]....
        /*0bd4*/ 	.word	0x00009f80
        /*0bd8*/ 	.word	0x000000ff
        /*0bdc*/ 	.word	0x00000000
        /*0be0*/ 	.short	0x0101
        /*0be2*/ 	.byte	0x06
	.zero		1


	//   ....[32]....
        /*0be4*/ 	.word	0x0000a8d0
        /*0be8*/ 	.word	0x000000ff
        /*0bec*/ 	.word	0x00033430
        /*0bf0*/ 	.short	0x010a
        /*0bf2*/ 	.byte	0x06
	.zero		1


	//   ....[33]....
        /*0bf4*/ 	.word	0x0000a910
        /*0bf8*/ 	.word	0x000000ff
        /*0bfc*/ 	.word	0x00033430
        /*0c00*/ 	.short	0x010a
        /*0c02*/ 	.byte	0x06
	.zero		1


	//   ....[34]....
        /*0c04*/ 	.word	0x0000b530
        /*0c08*/ 	.word	0x000000ff
        /*0c0c*/ 	.word	0x00033450
        /*0c10*/ 	.short	0x010a
        /*0c12*/ 	.byte	0x06
	.zero		1


	//   ....[35]....
        /*0c14*/ 	.word	0x0000b570
        /*0c18*/ 	.word	0x000000ff
        /*0c1c*/ 	.word	0x00033450
        /*0c20*/ 	.short	0x010a
        /*0c22*/ 	.byte	0x06
	.zero		1


	//   ....[36]....
        /*0c24*/ 	.word	0x0000cfa0
        /*0c28*/ 	.word	0x000000ba
        /*0c2c*/ 	.word	0x00000000
        /*0c30*/ 	.short	0x0101
        /*0c32*/ 	.byte	0x3f
	.zero		1


	//   ....[37]....
        /*0c34*/ 	.word	0x0000d890
        /*0c38*/ 	.word	0x000000ff
        /*0c3c*/ 	.word	0x00000000
        /*0c40*/ 	.short	0x0101
        /*0c42*/ 	.byte	0x06
	.zero		1


	//   ....[38]....
        /*0c44*/ 	.word	0x0000e0f0
        /*0c48*/ 	.word	0x000000ff
        /*0c4c*/ 	.word	0x00033450
        /*0c50*/ 	.short	0x010a
        /*0c52*/ 	.byte	0x05
	.zero		1


	//   ....[39]....
        /*0c54*/ 	.word	0x0000e130
        /*0c58*/ 	.word	0x000000ff
        /*0c5c*/ 	.word	0x00033450
        /*0c60*/ 	.short	0x010a
        /*0c62*/ 	.byte	0x05
	.zero		1


	//   ....[40]....
        /*0c64*/ 	.word	0x0000e870
        /*0c68*/ 	.word	0x000000ff
        /*0c6c*/ 	.word	0x00000000
        /*0c70*/ 	.short	0x0101
        /*0c72*/ 	.byte	0x04
	.zero		1


	//   ....[41]....
        /*0c74*/ 	.word	0x000116e0
        /*0c78*/ 	.word	0x000000ff
        /*0c7c*/ 	.word	0x00000000
        /*0c80*/ 	.short	0x0101
        /*0c82*/ 	.byte	0x08
	.zero		1


	//   ....[42]....
        /*0c84*/ 	.word	0x00011d60
        /*0c88*/ 	.word	0x000000ff
        /*0c8c*/ 	.word	0x00000000
        /*0c90*/ 	.short	0x0101
        /*0c92*/ 	.byte	0x08
	.zero		1


	//   ....[43]....
        /*0c94*/ 	.word	0x000162d0
        /*0c98*/ 	.word	0x00000004
        /*0c9c*/ 	.word	0x00033480
        /*0ca0*/ 	.short	0x010a
        /*0ca2*/ 	.byte	0x3f
	.zero		1


	//   ....[44]....
        /*0ca4*/ 	.word	0x00016550
        /*0ca8*/ 	.word	0x00000004
        /*0cac*/ 	.word	0x00033440
        /*0cb0*/ 	.short	0x010a
        /*0cb2*/ 	.byte	0x3f
	.zero		1


	//   ....[45]....
        /*0cb4*/ 	.word	0x000170c0
        /*0cb8*/ 	.word	0x00000011
        /*0cbc*/ 	.word	0x00033400
        /*0cc0*/ 	.short	0x0107
        /*0cc2*/ 	.byte	0x3f
	.zero		1


	//   ....[46]....
        /*0cc4*/ 	.word	0x000171c0
        /*0cc8*/ 	.word	0x00000011
        /*0ccc*/ 	.word	0x00033400
        /*0cd0*/ 	.short	0x0101
        /*0cd2*/ 	.byte	0x3f
	.zero		1


	//   ....[47]....
        /*0cd4*/ 	.word	0x000171e0
        /*0cd8*/ 	.word	0x00000011
        /*0cdc*/ 	.word	0x00033420
        /*0ce0*/ 	.short	0x010a
        /*0ce2*/ 	.byte	0x3f
	.zero		1


	//   ....[48]....
        /*0ce4*/ 	.word	0x00017500
        /*0ce8*/ 	.word	0x00000006
        /*0cec*/ 	.word	0x00033480
        /*0cf0*/ 	.short	0x010a
        /*0cf2*/ 	.byte	0x3f
	.zero		1


	//   ....[49]....
        /*0cf4*/ 	.word	0x00017960
        /*0cf8*/ 	.word	0x00000006
        /*0cfc*/ 	.word	0x00033440
        /*0d00*/ 	.short	0x010a
        /*0d02*/ 	.byte	0x3f
	.zero		1


	//   ....[50]....
        /*0d04*/ 	.word	0x00017e10
        /*0d08*/ 	.word	0x00000003
        /*0d0c*/ 	.word	0x00033470
        /*0d10*/ 	.short	0x010a
        /*0d12*/ 	.byte	0x3f
	.zero		1


	//   ....[51]....
        /*0d14*/ 	.word	0x00017e80
        /*0d18*/ 	.word	0x00000003
        /*0d1c*/ 	.word	0x00033460
        /*0d20*/ 	.short	0x010a
        /*0d22*/ 	.byte	0x3f
	.zero		1


	//   ....[52]....
        /*0d24*/ 	.word	0x000189c0
        /*0d28*/ 	.word	0x00000003
        /*0d2c*/ 	.word	0x00033450
        /*0d30*/ 	.short	0x0101
        /*0d32*/ 	.byte	0x3f
	.zero		1


	//   ....[53]....
        /*0d34*/ 	.word	0x00018a40
        /*0d38*/ 	.word	0x00000003
        /*0d3c*/ 	.word	0x00000000
        /*0d40*/ 	.short	0x0101
        /*0d42*/ 	.byte	0x3f
	.zero		1


	//   ....[54]....
        /*0d44*/ 	.word	0x00018c80
        /*0d48*/ 	.word	0x00000000
        /*0d4c*/ 	.word	0x00033470
        /*0d50*/ 	.short	0x010a
        /*0d52*/ 	.byte	0x3f
	.zero		1


	//   ....[55]....
        /*0d54*/ 	.word	0x00018cf0
        /*0d58*/ 	.word	0x00000000
        /*0d5c*/ 	.word	0x00033460
        /*0d60*/ 	.short	0x010a
        /*0d62*/ 	.byte	0x3f
	.zero		1


	//   ....[56]....
        /*0d64*/ 	.word	0x00019860
        /*0d68*/ 	.word	0x00000000
        /*0d6c*/ 	.word	0x00033450
        /*0d70*/ 	.short	0x0101
        /*0d72*/ 	.byte	0x3f
	.zero		1


	//   ....[57]....
        /*0d74*/ 	.word	0x000198b0
        /*0d78*/ 	.word	0x00000002
        /*0d7c*/ 	.word	0x00000000
        /*0d80*/ 	.short	0x0101
        /*0d82*/ 	.byte	0x3f
	.zero		1


	//   ....[58]....
        /*0d84*/ 	.word	0x0001aaa0
        /*0d88*/ 	.word	0x00000000
        /*0d8c*/ 	.word	0x00033420
        /*0d90*/ 	.short	0x010a
        /*0d92*/ 	.byte	0x3f
	.zero		1


	//   ....[59]....
        /*0d94*/ 	.word	0x0001ac60
        /*0d98*/ 	.word	0x00000006
        /*0d9c*/ 	.word	0x00000000
        /*0da0*/ 	.short	0x010a
        /*0da2*/ 	.byte	0x3f
	.zero		1


	//   ....[60]....
        /*0da4*/ 	.word	0x0001acd0
        /*0da8*/ 	.word	0x00000007
        /*0dac*/ 	.word	0x00000000
        /*0db0*/ 	.short	0x010a
        /*0db2*/ 	.byte	0x3f
	.zero		1


	//   ....[61]....
        /*0db4*/ 	.word	0x0001ad30
        /*0db8*/ 	.word	0x00000004
        /*0dbc*/ 	.word	0x00033460
        /*0dc0*/ 	.short	0x010a
        /*0dc2*/ 	.byte	0x3f
	.zero		1


	//   ....[62]....
        /*0dc4*/ 	.word	0x0001ad80
        /*0dc8*/ 	.word	0x00000003
        /*0dcc*/ 	.word	0x00033460
        /*0dd0*/ 	.short	0x010a
        /*0dd2*/ 	.byte	0x3f
	.zero		1


	//   ....[63]....
        /*0dd4*/ 	.word	0x0001adc0
        /*0dd8*/ 	.word	0x00000004
        /*0ddc*/ 	.word	0x00033480
        /*0de0*/ 	.short	0x010a
        /*0de2*/ 	.byte	0x3f
	.zero		1


	//   ....[64]....
        /*0de4*/ 	.word	0x0001ade0
        /*0de8*/ 	.word	0x00000003
        /*0dec*/ 	.word	0x00033480
        /*0df0*/ 	.short	0x010a
        /*0df2*/ 	.byte	0x3f
	.zero		1


	//   ....[65]....
        /*0df4*/ 	.word	0x0001ae50
        /*0df8*/ 	.word	0x00000003
        /*0dfc*/ 	.word	0x00033400
        /*0e00*/ 	.short	0x010a
        /*0e02*/ 	.byte	0x3f
	.zero		1


	//   ....[66]....
        /*0e04*/ 	.word	0x0001aea0
        /*0e08*/ 	.word	0x00000002
        /*0e0c*/ 	.word	0x00033430
        /*0e10*/ 	.short	0x010a
        /*0e12*/ 	.byte	0x3f
	.zero		1


	//   ....[67]....
        /*0e14*/ 	.word	0x0001af00
        /*0e18*/ 	.word	0x00000007
        /*0e1c*/ 	.word	0x00033430
        /*0e20*/ 	.short	0x010a
        /*0e22*/ 	.byte	0x3f
	.zero		1


	//   ....[68]....
        /*0e24*/ 	.word	0x0001af60
        /*0e28*/ 	.word	0x00000007
        /*0e2c*/ 	.word	0x00033450
        /*0e30*/ 	.short	0x010a
        /*0e32*/ 	.byte	0x3f
	.zero		1


	//   ....[69]....
        /*0e34*/ 	.word	0x0001afc0
        /*0e38*/ 	.word	0x00000007
        /*0e3c*/ 	.word	0x00033430
        /*0e40*/ 	.short	0x010a
        /*0e42*/ 	.byte	0x3f
	.zero		1


	//   ....[70]....
        /*0e44*/ 	.word	0x0001b020
        /*0e48*/ 	.word	0x00000007
        /*0e4c*/ 	.word	0x00033450
        /*0e50*/ 	.short	0x010a
        /*0e52*/ 	.byte	0x3f
	.zero		1


	//   ....[71]....
        /*0e54*/ 	.word	0x0001b080
        /*0e58*/ 	.word	0x00000005
        /*0e5c*/ 	.word	0x00033450
        /*0e60*/ 	.short	0x010a
        /*0e62*/ 	.byte	0x3f
	.zero		1


	//   ....[72]....
        /*0e64*/ 	.word	0x0001b1d0
        /*0e68*/ 	.word	0x00000004
        /*0e6c*/ 	.word	0x00033480
        /*0e70*/ 	.short	0x010a
        /*0e72*/ 	.byte	0x3f
	.zero		1


	//   ....[73]....
        /*0e74*/ 	.word	0x0001b220
        /*0e78*/ 	.word	0x00000004
        /*0e7c*/ 	.word	0x00033440
        /*0e80*/ 	.short	0x010a
        /*0e82*/ 	.byte	0x3f
	.zero		1


	//   ....[74]....
        /*0e84*/ 	.word	0x0001b7f0
        /*0e88*/ 	.word	0x00000011
        /*0e8c*/ 	.word	0x00033420
        /*0e90*/ 	.short	0x010a
        /*0e92*/ 	.byte	0x3f
	.zero		1


	//   ....[75]....
        /*0e94*/ 	.word	0x0001b840
        /*0e98*/ 	.word	0x00000006
        /*0e9c*/ 	.word	0x00033480
        /*0ea0*/ 	.short	0x010a
        /*0ea2*/ 	.byte	0x3f
	.zero		1


	//   ....[76]....
        /*0ea4*/ 	.word	0x0001b890
        /*0ea8*/ 	.word	0x00000006
        /*0eac*/ 	.word	0x00033440
        /*0eb0*/ 	.short	0x010a
        /*0eb2*/ 	.byte	0x3f
	.zero		1


	//   ....[77]....
        /*0eb4*/ 	.word	0x0001b8e0
        /*0eb8*/ 	.word	0x00000003
        /*0ebc*/ 	.word	0x00033470
        /*0ec0*/ 	.short	0x010a
        /*0ec2*/ 	.byte	0x3f
	.zero		1


	//   ....[78]....
        /*0ec4*/ 	.word	0x0001b930
        /*0ec8*/ 	.word	0x00000003
        /*0ecc*/ 	.word	0x00033460
        /*0ed0*/ 	.short	0x010a
        /*0ed2*/ 	.byte	0x3f
	.zero		1


	//   ....[79]....
        /*0ed4*/ 	.word	0x0001b980
        /*0ed8*/ 	.word	0x00000000
        /*0edc*/ 	.word	0x00033470
        /*0ee0*/ 	.short	0x010a
        /*0ee2*/ 	.byte	0x3f
	.zero		1


	//   ....[80]....
        /*0ee4*/ 	.word	0x0001b9d0
        /*0ee8*/ 	.word	0x00000000
        /*0eec*/ 	.word	0x00033460
        /*0ef0*/ 	.short	0x010a
        /*0ef2*/ 	.byte	0x3f
	.zero		1


	//   ....[81]....
        /*0ef4*/ 	.word	0x0001ba20
        /*0ef8*/ 	.word	0x00000000
        /*0efc*/ 	.word	0x00033420
        /*0f00*/ 	.short	0x010a
        /*0f02*/ 	.byte	0x3f
	.zero		1


	//   ....[82]....
        /*0f04*/ 	.word	0x0001bbc0
        /*0f08*/ 	.word	0x00000006
        /*0f0c*/ 	.word	0x00000000
        /*0f10*/ 	.short	0x010a
        /*0f12*/ 	.byte	0x3f
	.zero		1


	//   ....[83]....
        /*0f14*/ 	.word	0x0001bc10
        /*0f18*/ 	.word	0x00000007
        /*0f1c*/ 	.word	0x00000000
        /*0f20*/ 	.short	0x010a
        /*0f22*/ 	.byte	0x3f
	.zero		1


	//   ....[84]....
        /*0f24*/ 	.word	0x0001bc60
        /*0f28*/ 	.word	0x00000004
        /*0f2c*/ 	.word	0x00033460
        /*0f30*/ 	.short	0x010a
        /*0f32*/ 	.byte	0x3f
	.zero		1


	//   ....[85]....
        /*0f34*/ 	.word	0x0001bcb0
        /*0f38*/ 	.word	0x00000003
        /*0f3c*/ 	.word	0x00033460
        /*0f40*/ 	.short	0x010a
        /*0f42*/ 	.byte	0x3f
	.zero		1


	//   ....[86]....
        /*0f44*/ 	.word	0x0001bd00
        /*0f48*/ 	.word	0x00000004
        /*0f4c*/ 	.word	0x00033480
        /*0f50*/ 	.short	0x010a
        /*0f52*/ 	.byte	0x3f
	.zero		1


	//----- nvinfo : EIATTR_NUM_MBARRIERS
	.align		4
.L_815:
        /*0f54*/ 	.byte	0x03, 0x38
        /*0f56*/ 	.short	0x0016


	//----- nvinfo : EIATTR_EXIT_INSTR_OFFSETS
	.align		4
        /*0f58*/ 	.byte	0x04, 0x1c
        /*0f5a*/ 	.short	(.L_817 - .L_816)


	//   ....[0]....
.L_816:
        /*0f5c*/ 	.word	0x00000a80


	//   ....[1]....
        /*0f60*/ 	.word	0x00013ba0


	//   ....[2]....
        /*0f64*/ 	.word	0x0001ae30


	//----- nvinfo : EIATTR_MAX_THREADS
	.align		4
.L_817:
        /*0f68*/ 	.byte	0x04, 0x05
        /*0f6a*/ 	.short	(.L_819 - .L_818)
.L_818:
        /*0f6c*/ 	.word	0x00000180
        /*0f70*/ 	.word	0x00000001
        /*0f74*/ 	.word	0x00000001


	//----- nvinfo : EIATTR_CRS_STACK_SIZE
	.align		4
.L_819:
        /*0f78*/ 	.byte	0x04, 0x1e
        /*0f7a*/ 	.short	(.L_821 - .L_820)
.L_820:
        /*0f7c*/ 	.word	0x00000000


	//----- nvinfo : EIATTR_CBANK_PARAM_SIZE
	.align		4
.L_821:
        /*0f80*/ 	.byte	0x03, 0x19
        /*0f82*/ 	.short	0x0af0


	//----- nvinfo : EIATTR_PARAM_CBANK
	.align		4
        /*0f84*/ 	.byte	0x04, 0x0a
        /*0f86*/ 	.short	(.L_823 - .L_822)
	.align		4
.L_822:
        /*0f88*/ 	.word	index@(.nv.constant0._ZN7cutlass13device_kernelIN5flash11enable_sm90INS1_16FlashAttnFwdSm90INS1_25CollectiveMainloopFwdSm90ILi2EN4cute5tupleIJNS5_1CILi1EEES8_S8_EEENS6_IJNS7_ILi128EEENS7_ILi160EEENS7_ILi192EEEEEELi192ENS_12float_e4m3_tEfNS_4arch4Sm90ELb1ELb0ELb1ELb1ELb0ELb0ELb0ELb1ELb1ELb1ELb1ELb0EEENS1_21CollectiveEpilogueFwdINS6_IJSA_SC_SB_EEES9_NS_10bfloat16_tESG_Li256ELb1ELb1ELb1ELb1EEENS1_36VarlenDynamicPersistentTileSchedulerILi128ELi160ELi256ELi128ELb1ELb1ELb1ELb1ELb1ELb1EEEEEEEEEvNT_6ParamsE)
        /*0f8c*/ 	.short	0x0210
        /*0f8e*/ 	.short	0x0af0


	//----- nvinfo : EIATTR_SW_WAR
	.align		4
.L_823:
        /*0f90*/ 	.byte	0x04, 0x36
        /*0f92*/ 	.short	(.L_825 - .L_824)
.L_824:
        /*0f94*/ 	.word	0x00000008
.L_825:


//--------------------- .nv.info._ZN7cutlass13device_kernelIN5flash11enable_sm90INS1_16FlashAttnFwdSm90INS1_25CollectiveMainloopFwdSm90ILi2EN4cute5tupleIJNS5_1CILi1EEES8_S8_EEENS6_IJNS7_ILi128EEENS7_ILi160EEENS7_ILi192EEEEEELi192ENS_12float_e4m3_tEfNS_4arch4Sm90ELb1ELb0ELb1ELb1ELb0ELb1ELb0ELb1ELb1ELb1ELb1ELb0EEENS1_21CollectiveEpilogueFwdINS6_IJSA_SC_SB_EEES9_NS_10bfloat16_tESG_Li256ELb1ELb1ELb1ELb1EEENS1_36VarlenDynamicPersistentTileSchedulerILi128ELi160ELi256ELi128ELb1ELb1ELb1ELb1ELb1ELb1EEEEEEEEEvNT_6ParamsE --------------------------
	.section	.nv.info._ZN7cutlass13device_kernelIN5flash11enable_sm90INS1_16FlashAttnFwdSm90INS1_25CollectiveMainloopFwdSm90ILi2EN4cute5tupleIJNS5_1CILi1EEES8_S8_EEENS6_IJNS7_ILi128EEENS7_ILi160EEENS7_ILi192EEEEEELi192ENS_12float_e4m3_tEfNS_4arch4Sm90ELb1ELb0ELb1ELb1ELb0ELb1ELb0ELb1ELb1ELb1ELb1ELb0EEENS1_21CollectiveEpilogueFwdINS6_IJSA_SC_SB_EEES9_NS_10bfloat16_tESG_Li256ELb1ELb1ELb1ELb1EEENS1_36VarlenDynamicPersistentTileSchedulerILi128ELi160ELi256ELi128ELb1ELb1ELb1ELb1ELb1ELb1EEEEEEEEEvNT_6ParamsE,"",@"SHT_CUDA_INFO"
	.sectionflags	@""
	.align	4


	//----- nvinfo : EIATTR_CUDA_API_VERSION
	.align		4
        /*0000*/ 	.byte	0x04, 0x37
        /*0002*/ 	.short	(.L_827 - .L_826)
.L_826:
        /*0004*/ 	.word	0x00000082


	//----- nvinfo : EIATTR_KPARAM_INFO
	.align		4
.L_827:
        /*0008*/ 	.byte	0x04, 0x17
        /*000a*/ 	.short	(.L_829 - .L_828)
.L_828:
        /*000c*/ 	.word	0x00000000
        /*0010*/ 	.short	0x0000
        /*0012*/ 	.short	0x0070
        /*0014*/ 	.byte	0x00, 0xf0, 0x01, 0x2a


	//----- nvinfo : EIATTR_SPARSE_MMA_MASK
	.align		4
.L_829:
        /*0018*/ 	.byte	0x03, 0x50
        /*001a*/ 	.short	0x0000


	//----- nvinfo : EIATTR_MAXREG_COUNT
	.align		4
        /*001c*/ 	.byte	0x03, 0x1b
        /*001e*/ 	.short	0x00a8


	//----- nvinfo : EIATTR_NUM_BARRIERS
	.align		4
        /*0020*/ 	.byte	0x02, 0x4c
        /*0022*/ 	.byte	0x10
	.zero		1


	//----- nvinfo : EIATTR_EXTERNS
	.align		4
        /*0024*/ 	.byte	0x04, 0x0f
        /*0026*/ 	.short	(.L_831 - .L_830)


	//   ....[0]....
	.align		4
.L_830:
        /*0028*/ 	.word	index@(__assertfail)


	//----- nvinfo : EIATTR_ANNOTATIONS
	.align		4
.L_831:
        /*002c*/ 	.byte	0x04, 0x55
        /*002e*/ 	.short	(.L_833 - .L_832)


	//   ....[0]....
.L_832:
        /* <DEDUP_REMOVED lines=113> */


	//----- nvinfo : EIATTR_MERCURY_ISA_VERSION
	.align		4
.L_833:
        /*0728*/ 	.byte	0x03, 0x5f
        /*072a*/ 	.short	0x0101


	//----- nvinfo : EIATTR_UNUSED_LOAD_BYTE_OFFSET
	.align		4
        /*072c*/ 	.byte	0x04, 0x44
        /*072e*/ 	.short	(.L_835 - .L_834)


	//   ....[0]....
.L_834:
        /*0730*/ 	.word	0x00000ae0
        /*0734*/ 	.word	0x0000fff0


	//   ....[1]....
        /*0738*/ 	.word	0x000260a0
        /*073c*/ 	.word	0x0000fff0


	//----- nvinfo : EIATTR_INT_WARP_WIDE_INSTR_OFFSETS
	.align		4
.L_835:
        /*0740*/ 	.byte	0x04, 0x31
        /*0742*/ 	.short	(.L_837 - .L_836)


	//   ....[0]....
.L_836:
        /*0744*/ 	.word	0x00000190


	//   ....[1]....
        /*0748*/ 	.word	0x000001d0


	//   ....[2]....
        /*074c*/ 	.word	0x00000240


	//   ....[3]....
        /*0750*/ 	.word	0x0002f1d0


	//   ....[4]....
        /*0754*/ 	.word	0x0002f260


	//   ....[5]....
        /*0758*/ 	.word	0x000324c0


	//   ....[6]....
        /*075c*/ 	.word	0x00032520


	//----- nvinfo : EIATTR_COOP_GROUP_MASK_REGIDS
	.align		4
.L_837:
        /*0760*/ 	.byte	0x04, 0x29
        /*0762*/ 	.short	(.L_839 - .L_838)


	//   ....[0]....
.L_838:
        /*0764*/ 	.word	0xffffffff


	//   ....[1]....
        /*0768*/ 	.word	0xffffffff


	//   ....[2]....
        /*076c*/ 	.word	0xffffffff


	//   ....[3]....
        /*0770*/ 	.word	0xffffffff


	//   ....[4]....
        /*0774*/ 	.word	0xffffffff


	//   ....[5]....
        /*0778*/ 	.word	0xffffffff


	//   ....[6]....
        /*077c*/ 	.word	0xffffffff


	//   ....[7]....
        /*0780*/ 	.word	0xffffffff


	//   ....[8]....
        /*0784*/ 	.word	0xffffffff


	//   ....[9]....
        /*0788*/ 	.word	0xffffffff


	//   ....[10]....
        /*078c*/ 	.word	0xffffffff


	//   ....[11]....
        /*0790*/ 	.word	0xffffffff


	//   ....[12]....
        /*0794*/ 	.word	0xffffffff


	//   ....[13]....
        /*0798*/ 	.word	0xffffffff


	//   ....[14]....
        /*079c*/ 	.word	0xffffffff


	//   ....[15]....
        /*07a0*/ 	.word	0xffffffff


	//   ....[16]....
        /*07a4*/ 	.word	0xffffffff


	//   ....[17]....
        /*07a8*/ 	.word	0xffffffff


	//   ....[18]....
        /*07ac*/ 	.word	0xffffffff


	//   ....[19]....
        /*07b0*/ 	.word	0xffffffff


	//   ....[20]....
        /*07b4*/ 	.word	0xffffffff


	//   ....[21]....
        /*07b8*/ 	.word	0xffffffff


	//   ....[22]....
        /*07bc*/ 	.word	0xffffffff


	//   ....[23]....
        /*07c0*/ 	.word	0xffffffff


	//   ....[24]....
        /*07c4*/ 	.word	0xffffffff


	//   ....[25]....
        /*07c8*/ 	.word	0xffffffff


	//   ....[26]....
        /*07cc*/ 	.word	0xffffffff


	//   ....[27]....
        /*07d0*/ 	.word	0xffffffff


	//   ....[28]....
        /*07d4*/ 	.word	0xffffffff


	//   ....[29]....
        /*07d8*/ 	.word	0xffffffff


	//   ....[30]....
        /*07dc*/ 	.word	0xffffffff


	//   ....[31]....
        /*07e0*/ 	.word	0xffffffff


	//   ....[32]....
        /*07e4*/ 	.word	0xffffffff


	//   ....[33]....
        /*07e8*/ 	.word	0xffffffff


	//   ....[34]....
        /*07ec*/ 	.word	0xffffffff


	//   ....[35]....
        /*07f0*/ 	.word	0xffffffff


	//   ....[36]....
        /*07f4*/ 	.word	0xffffffff


	//   ....[37]....
        /*07f8*/ 	.word	0xffffffff


	//   ....[38]....
        /*07fc*/ 	.word	0xffffffff


	//   ....[39]....
        /*0800*/ 	.word	0xffffffff


	//   ....[40]....
        /*0804*/ 	.word	0xffffffff


	//   ....[41]....
        /*0808*/ 	.word	0xffffffff


	//   ....[42]....
        /*080c*/ 	.word	0xffffffff


	//   ....[43]....
        /*0810*/ 	.word	0xffffffff


	//   ....[44]....
        /*0814*/ 	.word	0xffffffff


	//   ....[45]....
        /*0818*/ 	.word	0xffffffff


	//   ....[46]....
        /*081c*/ 	.word	0xffffffff


	//   ....[47]....
        /*0820*/ 	.word	0xffffffff


	//   ....[48]....
        /*0824*/ 	.word	0xffffffff


	//   ....[49]....
        /*0828*/ 	.word	0xffffffff


	//   ....[50]....
        /*082c*/ 	.word	0xffffffff


	//   ....[51]....
        /*0830*/ 	.word	0xffffffff


	//   ....[52]....
        /*0834*/ 	.word	0xffffffff


	//   ....[53]....
        /*0838*/ 	.word	0xffffffff


	//   ....[54]....
        /*083c*/ 	.word	0xffffffff


	//   ....[55]....
        /*0840*/ 	.word	0xffffffff


	//   ....[56]....
        /*0844*/ 	.word	0xffffffff


	//   ....[57]....
        /*0848*/ 	.word	0xffffffff


	//   ....[58]....
        /*084c*/ 	.word	0xffffffff


	//   ....[59]....
        /*0850*/ 	.word	0xffffffff


	//   ....[60]....
        /*0854*/ 	.word	0xffffffff


	//   ....[61]....
        /*0858*/ 	.word	0xffffffff


	//   ....[62]....
        /*085c*/ 	.word	0xffffffff


	//   ....[63]....
        /*0860*/ 	.word	0xffffffff


	//   ....[64]....
        /*0864*/ 	.word	0xffffffff


	//   ....[65]....
        /*0868*/ 	.word	0xffffffff


	//   ....[66]....
        /*086c*/ 	.word	0xffffffff


	//   ....[67]....
        /*0870*/ 	.word	0xffffffff


	//   ....[68]....
        /*0874*/ 	.word	0xffffffff


	//   ....[69]....
        /*0878*/ 	.word	0xffffffff


	//   ....[70]....
        /*087c*/ 	.word	0xffffffff


	//   ....[71]....
        /*0880*/ 	.word	0xffffffff


	//   ....[72]....
        /*0884*/ 	.word	0xffffffff


	//   ....[73]....
        /*0888*/ 	.word	0xffffffff


	//   ....[74]....
        /*088c*/ 	.word	0xffffffff


	//   ....[75]....
        /*0890*/ 	.word	0xffffffff


	//   ....[76]....
        /*0894*/ 	.word	0xffffffff


	//   ....[77]....
        /*0898*/ 	.word	0xffffffff


	//   ....[78]....
        /*089c*/ 	.word	0xffffffff


	//   ....[79]....
        /*08a0*/ 	.word	0xffffffff


	//   ....[80]....
        /*08a4*/ 	.word	0xffffffff


	//   ....[81]....
        /*08a8*/ 	.word	0xffffffff


	//   ....[82]....
        /*08ac*/ 	.word	0xffffffff


	//   ....[83]....
        /*08b0*/ 	.word	0xffffffff


	//   ....[84]....
        /*08b4*/ 	.word	0xffffffff


	//   ....[85]....
        /*08b8*/ 	.word	0xffffffff


	//   ....[86]....
        /*08bc*/ 	.word	0xffffffff


	//   ....[87]....
        /*08c0*/ 	.word	0xffffffff


	//   ....[88]....
        /*08c4*/ 	.word	0xffffffff


	//   ....[89]....
        /*08c8*/ 	.word	0xffffffff


	//   ....[90]....
        /*08cc*/ 	.word	0xffffffff


	//   ....[91]....
        /*08d0*/ 	.word	0xffffffff


	//   ....[92]....
        /*08d4*/ 	.word	0xffffffff


	//   ....[93]....
        /*08d8*/ 	.word	0xffffffff


	//   ....[94]....
        /*08dc*/ 	.word	0xffffffff


	//   ....[95]....
        /*08e0*/ 	.word	0xffffffff


	//   ....[96]....
        /*08e4*/ 	.word	0xffffffff


	//   ....[97]....
        /*08e8*/ 	.word	0xffffffff


	//   ....[98]....
        /*08ec*/ 	.word	0xffffffff


	//   ....[99]....
        /*08f0*/ 	.word	0xffffffff


	//   ....[100]....
        /*08f4*/ 	.word	0xffffffff


	//   ....[101]....
        /*08f8*/ 	.word	0xffffffff


	//   ....[102]....
        /*08fc*/ 	.word	0xffffffff


	//   ....[103]....
        /*0900*/ 	.word	0xffffffff


	//   ....[104]....
        /*0904*/ 	.word	0xffffffff


	//   ....[105]....
        /*0908*/ 	.word	0xffffffff


	//   ....[106]....
        /*090c*/ 	.word	0xffffffff


	//   ....[107]....
        /*0910*/ 	.word	0xffffffff


	//   ....[108]....
        /*0914*/ 	.word	0xffffffff


	//   ....[109]....
        /*0918*/ 	.word	0xffffffff


	//   ....[110]....
        /*091c*/ 	.word	0xffffffff


	//   ....[111]....
        /*0920*/ 	.word	0xffffffff


	//   ....[112]....
        /*0924*/ 	.word	0xffffffff


	//   ....[113]....
        /*0928*/ 	.word	0xffffffff


	//   ....[114]....
        /*092c*/ 	.word	0xffffffff


	//   ....[115]....
        /*0930*/ 	.word	0xffffffff


	//   ....[116]....
        /*0934*/ 	.word	0xffffffff


	//   ....[117]....
        /*0938*/ 	.word	0xffffffff


	//   ....[118]....
        /*093c*/ 	.word	0xffffffff


	//   ....[119]....
        /*0940*/ 	.word	0xffffffff


	//   ....[120]....
        /*0944*/ 	.word	0xffffffff


	//   ....[121]....
        /*0948*/ 	.word	0xffffffff


	//   ....[122]....
        /*094c*/ 	.word	0xffffffff


	//   ....[123]....
        /*0950*/ 	.word	0xffffffff


	//   ....[124]....
        /*0954*/ 	.word	0xffffffff


	//   ....[125]....
        /*0958*/ 	.word	0xffffffff


	//   ....[126]....
        /*095c*/ 	.word	0xffffffff


	//   ....[127]....
        /*0960*/ 	.word	0xffffffff


	//   ....[128]....
        /*0964*/ 	.word	0xffffffff


	//   ....[129]....
        /*0968*/ 	.word	0xffffffff


	//   ....[130]....
        /*096c*/ 	.word	0xffffffff


	//   ....[131]....
        /*0970*/ 	.word	0xffffffff


	//   ....[132]....
        /*0974*/ 	.word	0xffffffff


	//   ....[133]....
        /*0978*/ 	.word	0xffffffff


	//   ....[134]....
        /*097c*/ 	.word	0xffffffff


	//   ....[135]....
        /*0980*/ 	.word	0xffffffff


	//   ....[136]....
        /*0984*/ 	.word	0xffffffff


	//   ....[137]....
        /*0988*/ 	.word	0xffffffff


	//   ....[138]....
        /*098c*/ 	.word	0xffffffff


	//   ....[139]....
        /*0990*/ 	.word	0xffffffff


	//   ....[140]....
        /*0994*/ 	.word	0xffffffff


	//   ....[141]....
        /*0998*/ 	.word	0xffffffff


	//   ....[142]....
        /*099c*/ 	.word	0xffffffff


	//   ....[143]....
        /*09a0*/ 	.word	0xffffffff


	//   ....[144]....
        /*09a4*/ 	.word	0xffffffff


	//   ....[145]....
        /*09a8*/ 	.word	0xffffffff


	//   ....[146]....
        /*09ac*/ 	.word	0xffffffff


	//   ....[147]....
        /*09b0*/ 	.word	0xffffffff


	//   ....[148]....
        /*09b4*/ 	.word	0xffffffff


	//   ....[149]....
        /*09b8*/ 	.word	0xffffffff


	//   ....[150]....
        /*09bc*/ 	.word	0xffffffff


	//   ....[151]....
        /*09c0*/ 	.word	0xffffffff


	//   ....[152]....
        /*09c4*/ 	.word	0xffffffff


	//   ....[153]....
        /*09c8*/ 	.word	0xffffffff


	//   ....[154]....
        /*09cc*/ 	.word	0xffffffff


	//   ....[155]....
        /*09d0*/ 	.word	0xffffffff


	//   ....[156]....
        /*09d4*/ 	.word	0xffffffff


	//   ....[157]....
        /*09d8*/ 	.word	0xffffffff


	//   ....[158]....
        /*09dc*/ 	.word	0xffffffff


	//   ....[159]....
        /*09e0*/ 	.word	0xffffffff


	//   ....[160]....
        /*09e4*/ 	.word	0xffffffff


	//   ....[161]....
        /*09e8*/ 	.word	0xffffffff


	//   ....[162]....
        /*09ec*/ 	.word	0xffffffff


	//   ....[163]....
        /*09f0*/ 	.word	0xffffffff


	//   ....[164]....
        /*09f4*/ 	.word	0xffffffff


	//   ....[165]....
        /*09f8*/ 	.word	0xffffffff


	//   ....[166]....
        /*09fc*/ 	.word	0xffffffff


	//   ....[167]....
        /*0a00*/ 	.word	0xffffffff


	//   ....[168]....
        /*0a04*/ 	.word	0xffffffff


	//   ....[169]....
        /*0a08*/ 	.word	0xffffffff


	//   ....[170]....
        /*0a0c*/ 	.word	0xffffffff


	//   ....[171]....
        /*0a10*/ 	.word	0xffffffff


	//   ....[172]....
        /*0a14*/ 	.word	0xffffffff


	//   ....[173]....
        /*0a18*/ 	.word	0xffffffff


	//   ....[174]....
        /*0a1c*/ 	.word	0xffffffff


	//   ....[175]....
        /*0a20*/ 	.word	0xffffffff


	//   ....[176]....
        /*0a24*/ 	.word	0xffffffff


	//   ....[177]....
        /*0a28*/ 	.word	0xffffffff


	//   ....[178]....
        /*0a2c*/ 	.word	0xffffffff


	//   ....[179]....
        /*0a30*/ 	.word	0xffffffff


	//   ....[180]....
        /*0a34*/ 	.word	0xffffffff


	//   ....[181]....
        /*0a38*/ 	.word	0xffffffff


	//   ....[182]....
        /*0a3c*/ 	.word	0xffffffff


	//   ....[183]....
        /*0a40*/ 	.word	0xffffffff


	//   ....[184]....
        /*0a44*/ 	.word	0xffffffff


	//   ....[185]....
        /*0a48*/ 	.word	0xffffffff


	//   ....[186]....
        /*0a4c*/ 	.word	0xffffffff


	//   ....[187]....
        /*0a50*/ 	.word	0xffffffff


	//   ....[188]....
        /*0a54*/ 	.word	0xffffffff


	//   ....[189]....
        /*0a58*/ 	.word	0xffffffff


	//   ....[190]....
        /*0a5c*/ 	.word	0xffffffff


	//   ....[191]....
        /*0a60*/ 	.word	0xffffffff


	//   ....[192]....
        /*0a64*/ 	.word	0xffffffff


	//   ....[193]....
        /*0a68*/ 	.word	0xffffffff


	//   ....[194]....
        /*0a6c*/ 	.word	0xffffffff


	//   ....[195]....
        /*0a70*/ 	.word	0xffffffff


	//   ....[196]....
        /*0a74*/ 	.word	0xffffffff


	//   ....[197]....
        /*0a78*/ 	.word	0xffffffff


	//   ....[198]....
        /*0a7c*/ 	.word	0xffffffff


	//   ....[199]....
        /*0a80*/ 	.word	0xffffffff


	//   ....[200]....
        /*0a84*/ 	.word	0xffffffff


	//   ....[201]....
        /*0a88*/ 	.word	0xffffffff


	//   ....[202]....
        /*0a8c*/ 	.word	0x0500000f


	//   ....[203]....
        /*0a90*/ 	.word	0x0500000f


	//   ....[204]....
        /*0a94*/ 	.word	0x0500000f


	//   ....[205]....
        /*0a98*/ 	.word	0x0500000f


	//   ....[206]....
        /*0a9c*/ 	.word	0x0500000f


	//   ....[207]....
        /*0aa0*/ 	.word	0x0500000f


	//   ....[208]....
        /*0aa4*/ 	.word	0x0500000f


	//   ....[209]....
        /*0aa8*/ 	.word	0x0500000f


	//   ....[210]....
        /*0aac*/ 	.word	0x0500000f


	//   ....[211]....
        /*0ab0*/ 	.word	0x0500000f


	//   ....[212]....
        /*0ab4*/ 	.word	0x0500000f


	//   ....[213]....
        /*0ab8*/ 	.word	0x0500000f


	//   ....[214]....
        /*0abc*/ 	.word	0x0500000f


	//   ....[215]....
        /*0ac0*/ 	.word	0x0500000f


	//   ....[216]....
        /*0ac4*/ 	.word	0x0500000f


	//   ....[217]....
        /*0ac8*/ 	.word	0x0500000f


	//   ....[218]....
        /*0acc*/ 	.word	0x0500000f


	//   ....[219]....
        /*0ad0*/ 	.word	0x0500000f


	//   ....[220]....
        /*0ad4*/ 	.word	0x0500000f


	//   ....[221]....
        /*0ad8*/ 	.word	0x0500000f


	//   ....[222]....
        /*0adc*/ 	.word	0x0500000f


	//   ....[223]....
        /*0ae0*/ 	.word	0x0500000f


	//   ....[224]....
        /*0ae4*/ 	.word	0x0500000f


	//   ....[225]....
        /*0ae8*/ 	.word	0x0500000f


	//   ....[226]....
        /*0aec*/ 	.word	0x0500000f


	//   ....[227]....
        /*0af0*/ 	.word	0x0500000f


	//   ....[228]....
        /*0af4*/ 	.word	0x0500000f


	//   ....[229]....
        /*0af8*/ 	.word	0x0500000f


	//   ....[230]....
        /*0afc*/ 	.word	0x0500000f


	//   ....[231]....
        /*0b00*/ 	.word	0x0500000f


	//   ....[232]....
        /*0b04*/ 	.word	0x0500000f


	//   ....[233]....
        /*0b08*/ 	.word	0x0500000f


	//   ....[234]....
        /*0b0c*/ 	.word	0x0500000f


	//   ....[235]....
        /*0b10*/ 	.word	0x0500000f


	//   ....[236]....
        /*0b14*/ 	.word	0x0500000f


	//   ....[237]....
        /*0b18*/ 	.word	0x0500000f


	//   ....[238]....
        /*0b1c*/ 	.word	0x0500000f


	//   ....[239]....
        /*0b20*/ 	.word	0x0500000f


	//   ....[240]....
        /*0b24*/ 	.word	0x0500000f


	//   ....[241]....
        /*0b28*/ 	.word	0x0500000f


	//   ....[242]....
        /*0b2c*/ 	.word	0x0500000f


	//   ....[243]....
        /*0b30*/ 	.word	0x0500000f


	//   ....[244]....
        /*0b34*/ 	.word	0x0500000f


	//   ....[245]....
        /*0b38*/ 	.word	0x0500000f


	//   ....[246]....
        /*0b3c*/ 	.word	0x0500000f


	//   ....[247]....
        /*0b40*/ 	.word	0x0500000f


	//   ....[248]....
        /*0b44*/ 	.word	0x0500000f


	//   ....[249]....
        /*0b48*/ 	.word	0x0500000f


	//   ....[250]....
        /*0b4c*/ 	.word	0x0500000f


	//   ....[251]....
        /*0b50*/ 	.word	0x0500000f


	//   ....[252]....
        /*0b54*/ 	.word	0x0500000f


	//   ....[253]....
        /*0b58*/ 	.word	0x0500000f


	//   ....[254]....
        /*0b5c*/ 	.word	0x0500000f


	//   ....[255]....
        /*0b60*/ 	.word	0x0500000f


	//   ....[0]....
        /*0b64*/ 	.word	0x0500000f


	//   ....[1]....
        /*0b68*/ 	.word	0x0500000f


	//   ....[2]....
        /*0b6c*/ 	.word	0x0500000f


	//   ....[3]....
        /*0b70*/ 	.word	0x0500000f


	//   ....[4]....
        /*0b74*/ 	.word	0x0500000f


	//   ....[5]....
        /*0b78*/ 	.word	0x0500000f


	//   ....[6]....
        /*0b7c*/ 	.word	0x0500000f


	//   ....[7]....
        /*0b80*/ 	.word	0x0500000f


	//   ....[8]....
        /*0b84*/ 	.word	0x0500000f


	//   ....[9]....
        /*0b88*/ 	.word	0x0500000f


	//   ....[10]....
        /*0b8c*/ 	.word	0x0500000f


	//   ....[11]....
        /*0b90*/ 	.word	0x0500000f


	//   ....[12]....
        /*0b94*/ 	.word	0x0500000f


	//   ....[13]....
        /*0b98*/ 	.word	0x0500000f


	//   ....[14]....
        /*0b9c*/ 	.word	0x0500000f


	//   ....[15]....
        /*0ba0*/ 	.word	0x0500000f


	//   ....[16]....
        /*0ba4*/ 	.word	0x0500000f


	//   ....[17]....
        /*0ba8*/ 	.word	0x0500000f


	//   ....[18]....
        /*0bac*/ 	.word	0x0500000f


	//   ....[19]....
        /*0bb0*/ 	.word	0x0500000f


	//   ....[20]....
        /*0bb4*/ 	.word	0x0500000f


	//   ....[21]....
        /*0bb8*/ 	.word	0x0500000f


	//   ....[22]....
        /*0bbc*/ 	.word	0x0500000f


	//   ....[23]....
        /*0bc0*/ 	.word	0x0500000f


	//   ....[24]....
        /*0bc4*/ 	.word	0x0500000f


	//   ....[25]....
        /*0bc8*/ 	.word	0x0500000f


	//   ....[26]....
        /*0bcc*/ 	.word	0x0500000f


	//   ....[27]....
        /*0bd0*/ 	.word	0x0500000f


	//   ....[28]....
        /*0bd4*/ 	.word	0x0500000f


	//   ....[29]....
        /*0bd8*/ 	.word	0x0500000f


	//   ....[30]....
        /*0bdc*/ 	.word	0x0500000f


	//   ....[31]....
        /*0be0*/ 	.word	0x0500000f


	//   ....[32]....
        /*0be4*/ 	.word	0x0500000f


	//   ....[33]....
        /*0be8*/ 	.word	0x0500000f


	//   ....[34]....
        /*0bec*/ 	.word	0x0500000f


	//   ....[35]....
        /*0bf0*/ 	.word	0x0500000f


	//   ....[36]....
        /*0bf4*/ 	.word	0x0500000f


	//   ....[37]....
        /*0bf8*/ 	.word	0x0500000f


	//   ....[38]....
        /*0bfc*/ 	.word	0x0500000f


	//   ....[39]....
        /*0c00*/ 	.word	0x0500000f


	//   ....[40]....
        /*0c04*/ 	.word	0x0500000f


	//   ....[41]....
        /*0c08*/ 	.word	0x0500000f


	//   ....[42]....
        /*0c0c*/ 	.word	0x0500000f


	//   ....[43]....
        /*0c10*/ 	.word	0x0500000f


	//   ....[44]....
        /*0c14*/ 	.word	0x0500000f


	//   ....[45]....
        /*0c18*/ 	.word	0x0500000f


	//   ....[46]....
        /*0c1c*/ 	.word	0x0500000f


	//   ....[47]....
        /*0c20*/ 	.word	0x0500000f


	//   ....[48]....
        /*0c24*/ 	.word	0x0500000f


	//   ....[49]....
        /*0c28*/ 	.word	0x0500000f


	//   ....[50]....
        /*0c2c*/ 	.word	0x0500000f


	//   ....[51]....
        /*0c30*/ 	.word	0x0500000f


	//   ....[52]....
        /*0c34*/ 	.word	0x0500000f


	//   ....[53]....
        /*0c38*/ 	.word	0x0500000f


	//   ....[54]....
        /*0c3c*/ 	.word	0x0500000f


	//   ....[55]....
        /*0c40*/ 	.word	0x0500000f


	//   ....[56]....
        /*0c44*/ 	.word	0x0500000f


	//   ....[57]....
        /*0c48*/ 	.word	0x0500000f


	//   ....[58]....
        /*0c4c*/ 	.word	0x0500000f


	//   ....[59]....
        /*0c50*/ 	.word	0x0500000f


	//   ....[60]....
        /*0c54*/ 	.word	0x0500000f


	//   ....[61]....
        /*0c58*/ 	.word	0x0500000f


	//   ....[62]....
        /*0c5c*/ 	.word	0x0500000f


	//   ....[63]....
        /*0c60*/ 	.word	0x0500000f


	//   ....[64]....
        /*0c64*/ 	.word	0x0500000f


	//   ....[65]....
        /*0c68*/ 	.word	0x0500000f


	//   ....[66]....
        /*0c6c*/ 	.word	0x0500000f


	//   ....[67]....
        /*0c70*/ 	.word	0x0500000f


	//   ....[68]....
        /*0c74*/ 	.word	0x0500000f


	//   ....[69]....
        /*0c78*/ 	.word	0x0500000f


	//   ....[70]....
        /*0c7c*/ 	.word	0x0500000f


	//   ....[71]....
        /*0c80*/ 	.word	0x0500000f


	//   ....[72]....
        /*0c84*/ 	.word	0x0500000f


	//   ....[73]....
        /*0c88*/ 	.word	0x0500000f


	//   ....[74]....
        /*0c8c*/ 	.word	0x0500000f


	//   ....[75]....
        /*0c90*/ 	.word	0x0500000f


	//   ....[76]....
        /*0c94*/ 	.word	0x0500000f


	//   ....[77]....
        /*0c98*/ 	.word	0x0500000f


	//   ....[78]....
        /*0c9c*/ 	.word	0x0500000f


	//   ....[79]....
        /*0ca0*/ 	.word	0x0500000f


	//   ....[80]....
        /*0ca4*/ 	.word	0x0500000f


	//   ....[81]....
        /*0ca8*/ 	.word	0x0500000f


	//   ....[82]....
        /*0cac*/ 	.word	0x0500000f


	//   ....[83]....
        /*0cb0*/ 	.word	0x0500000f


	//   ....[84]....
        /*0cb4*/ 	.word	0x0500000f


	//   ....[85]....
        /*0cb8*/ 	.word	0x0500000f


	//   ....[86]....
        /*0cbc*/ 	.word	0x0500000f


	//   ....[87]....
        /*0cc0*/ 	.word	0x0500000f


	//   ....[88]....
        /*0cc4*/ 	.word	0x0500000f


	//   ....[89]....
        /*0cc8*/ 	.word	0x0500000f


	//   ....[90]....
        /*0ccc*/ 	.word	0x0500000f


	//   ....[91]....
        /*0cd0*/ 	.word	0x0500000f


	//   ....[92]....
        /*0cd4*/ 	.word	0x0500000f


	//   ....[93]....
        /*0cd8*/ 	.word	0x0500000f


	//   ....[94]....
        /*0cdc*/ 	.word	0x0500000f


	//   ....[95]....
        /*0ce0*/ 	.word	0x0500000f


	//   ....[96]....
        /*0ce4*/ 	.word	0x0500000f


	//   ....[97]....
        /*0ce8*/ 	.word	0x0500000f


	//   ....[98]....
        /*0cec*/ 	.word	0x0500000f


	//   ....[99]....
        /*0cf0*/ 	.word	0x0500000f


	//----- nvinfo : EIATTR_COOP_GROUP_INSTR_OFFSETS
	.align		4
.L_839:
        /*0cf4*/ 	.byte	0x04, 0x28
        /*0cf6*/ 	.short	(.L_841 - .L_840)


	//   ....[0]....
.L_840:
        /*0cf8*/ 	.word	0x00000070


	//   ....[1]....
        /*0cfc*/ 	.word	0x000001a0


	//   ....[2]....
        /*0d00*/ 	.word	0x000001f0


	//   ....[3]....
        /*0d04*/ 	.word	0x00000420


	//   ....[4]....
        /*0d08*/ 	.word	0x00000580


	//   ....[5]....
        /*0d0c*/ 	.word	0x000006a0


	//   ....[6]....
        /*0d10*/ 	.word	0x00000800


	//   ....[7]....
        /*0d14*/ 	.word	0x00010e50


	//   ....[8]....
        /*0d18*/ 	.word	0x00011750


	//   ....[9]....
        /*0d1c*/ 	.word	0x00011760


	//   ....[10]....
        /*0d20*/ 	.word	0x00011770


	//   ....[11]....
        /*0d24*/ 	.word	0x00011780


	//   ....[12]....
        /*0d28*/ 	.word	0x00014e30


	//   ....[13]....
        /*0d2c*/ 	.word	0x00014e40


	//   ....[14]....
        /*0d30*/ 	.word	0x00014e50


	//   ....[15]....
        /*0d34*/ 	.word	0x00014e60


	//   ....[16]....
        /*0d38*/ 	.word	0x00019720


	//   ....[17]....
        /*0d3c*/ 	.word	0x0001a490


	//   ....[18]....
        /*0d40*/ 	.word	0x0001a4a0


	//   ....[19]....
        /*0d44*/ 	.word	0x0001a4c0


	//   ....[20]....
        /*0d48*/ 	.word	0x0001b1b0


	//   ....[21]....
        /*0d4c*/ 	.word	0x0001b1d0


	//   ....[22]....
        /*0d50*/ 	.word	0x0001df90


	//   ....[23]....
        /*0d54*/ 	.word	0x0001f010


	//   ....[24]....
        /*0d58*/ 	.word	0x0001f060


	//   ....[25]....
        /*0d5c*/ 	.word	0x0001f070


	//   ....[26]....
        /*0d60*/ 	.word	0x0001fd10


	//   ....[27]....
        /*0d64*/ 	.word	0x0001fd70


	//   ....[28]....
        /*0d68*/ 	.word	0x00023790


	//   ....[29]....
        /*0d6c*/ 	.word	0x000237f0


	//   ....[30]....
        /*0d70*/ 	.word	0x00023850


	//   ....[31]....
        /*0d74*/ 	.word	0x00023860


	//   ....[32]....
        /*0d78*/ 	.word	0x000256e0


	//   ....[33]....
        /*0d7c*/ 	.word	0x00025740


	//   ....[34]....
        /*0d80*/ 	.word	0x00025760


	//   ....[35]....
        /*0d84*/ 	.word	0x00025780


	//   ....[36]....
        /*0d88*/ 	.word	0x000266b0


	//   ....[37]....
        /*0d8c*/ 	.word	0x000267c0


	//   ....[38]....
        /*0d90*/ 	.word	0x00026890


	//   ....[39]....
        /*0d94*/ 	.word	0x000268c0


	//   ....[40]....
        /*0d98*/ 	.word	0x000268f0


	//   ....[41]....
        /*0d9c*/ 	.word	0x00026920


	//   ....[42]....
        /*0da0*/ 	.word	0x00026950


	//   ....[43]....
        /*0da4*/ 	.word	0x00026980


	//   ....[44]....
        /*0da8*/ 	.word	0x000269b0


	//   ....[45]....
        /*0dac*/ 	.word	0x000269e0


	//   ....[46]....
        /*0db0*/ 	.word	0x00026a10


	//   ....[47]....
        /*0db4*/ 	.word	0x00026a40


	//   ....[48]....
        /*0db8*/ 	.word	0x00026a70


	//   ....[49]....
        /*0dbc*/ 	.word	0x00026aa0


	//   ....[50]....
        /*0dc0*/ 	.word	0x00026ad0


	//   ....[51]....
        /*0dc4*/ 	.word	0x00026b00


	//   ....[52]....
        /*0dc8*/ 	.word	0x00026b30


	//   ....[53]....
        /*0dcc*/ 	.word	0x00026b60


	//   ....[54]....
        /*0dd0*/ 	.word	0x00026b90


	//   ....[55]....
        /*0dd4*/ 	.word	0x00026bc0


	//   ....[56]....
        /*0dd8*/ 	.word	0x00026bf0


	//   ....[57]....
        /*0ddc*/ 	.word	0x00026c20


	//   ....[58]....
        /*0de0*/ 	.word	0x00026c50


	//   ....[59]....
        /*0de4*/ 	.word	0x00026c80


	//   ....[60]....
        /*0de8*/ 	.word	0x00026cb0


	//   ....[61]....
        /*0dec*/ 	.word	0x00026ce0


	//   ....[62]....
        /*0df0*/ 	.word	0x00026d10


	//   ....[63]....
        /*0df4*/ 	.word	0x00026d40


	//   ....[64]....
        /*0df8*/ 	.word	0x00026d70


	//   ....[65]....
        /*0dfc*/ 	.word	0x00026da0


	//   ....[66]....
        /*0e00*/ 	.word	0x00026dd0


	//   ....[67]....
        /*0e04*/ 	.word	0x00026e00


	//   ....[68]....
        /*0e08*/ 	.word	0x00026e30


	//   ....[69]....
        /*0e0c*/ 	.word	0x00026e60


	//   ....[70]....
        /*0e10*/ 	.word	0x00026e90


	//   ....[71]....
        /*0e14*/ 	.word	0x00026ec0


	//   ....[72]....
        /*0e18*/ 	.word	0x00026ef0


	//   ....[73]....
        /*0e1c*/ 	.word	0x00026f20


	//   ....[74]....
        /*0e20*/ 	.word	0x00026f50


	//   ....[75]....
        /*0e24*/ 	.word	0x00026f80


	//   ....[76]....
        /*0e28*/ 	.word	0x00026fb0


	//   ....[77]....
        /*0e2c*/ 	.word	0x00026fd0


	//   ....[78]....
        /*0e30*/ 	.word	0x00026fe0


	//   ....[79]....
        /*0e34*/ 	.word	0x00027010


	//   ....[80]....
        /*0e38*/ 	.word	0x00027040


	//   ....[81]....
        /*0e3c*/ 	.word	0x00027070


	//   ....[82]....
        /*0e40*/ 	.word	0x000270a0


	//   ....[83]....
        /*0e44*/ 	.word	0x000270c0


	//   ....[84]....
        /*0e48*/ 	.word	0x000270d0


	//   ....[85]....
        /*0e4c*/ 	.word	0x000270e0


	//   ....[86]....
        /*0e50*/ 	.word	0x00027100


	//   ....[87]....
        /*0e54*/ 	.word	0x00027130


	//   ....[88]....
        /*0e58*/ 	.word	0x00027160


	//   ....[89]....
        /*0e5c*/ 	.word	0x00027170


	//   ....[90]....
        /*0e60*/ 	.word	0x000271a0


	//   ....[91]....
        /*0e64*/ 	.word	0x000271c0


	//   ....[92]....
        /*0e68*/ 	.word	0x000271f0


	//   ....[93]....
        /*0e6c*/ 	.word	0x00027220


	//   ....[94]....
        /*0e70*/ 	.word	0x00027250


	//   ....[95]....
        /*0e74*/ 	.word	0x00027260


	//   ....[96]....
        /*0e78*/ 	.word	0x00027290


	//   ....[97]....
        /*0e7c*/ 	.word	0x000272c0


	//   ....[98]....
        /*0e80*/ 	.word	0x000272f0


	//   ....[99]....
        /*0e84*/ 	.word	0x00027320


	//   ....[100]....
        /*0e88*/ 	.word	0x00027350


	//   ....[101]....
        /*0e8c*/ 	.word	0x00027370


	//   ....[102]....
        /*0e90*/ 	.word	0x00027380


	//   ....[103]....
        /*0e94*/ 	.word	0x00027390


	//   ....[104]....
        /*0e98*/ 	.word	0x000273a0


	//   ....[105]....
        /*0e9c*/ 	.word	0x000273b0


	//   ....[106]....
        /*0ea0*/ 	.word	0x000273c0


	//   ....[107]....
        /*0ea4*/ 	.word	0x000273d0


	//   ....[108]....
        /*0ea8*/ 	.word	0x000273f0


	//   ....[109]....
        /*0eac*/ 	.word	0x00027410


	//   ....[110]....
        /*0eb0*/ 	.word	0x00027440


	//   ....[111]....
        /*0eb4*/ 	.word	0x00027470


	//   ....[112]....
        /*0eb8*/ 	.word	0x000274a0


	//   ....[113]....
        /*0ebc*/ 	.word	0x000274d0


	//   ....[114]....
        /*0ec0*/ 	.word	0x00027500


	//   ....[115]....
        /*0ec4*/ 	.word	0x00027530


	//   ....[116]....
        /*0ec8*/ 	.word	0x00027560


	//   ....[117]....
        /*0ecc*/ 	.word	0x00027590


	//   ....[118]....
        /*0ed0*/ 	.word	0x000275c0


	//   ....[119]....
        /*0ed4*/ 	.word	0x000275f0


	//   ....[120]....
        /*0ed8*/ 	.word	0x00027620


	//   ....[121]....
        /*0edc*/ 	.word	0x00027650


	//   ....[122]....
        /*0ee0*/ 	.word	0x00027660


	//   ....[123]....
        /*0ee4*/ 	.word	0x00027670


	//   ....[124]....
        /*0ee8*/ 	.word	0x00027690


	//   ....[125]....
        /*0eec*/ 	.word	0x000276c0


	//   ....[126]....
        /*0ef0*/ 	.word	0x000276f0


	//   ....[127]....
        /*0ef4*/ 	.word	0x00027710


	//   ....[128]....
        /*0ef8*/ 	.word	0x00027740


	//   ....[129]....
        /*0efc*/ 	.word	0x00027770


	//   ....[130]....
        /*0f00*/ 	.word	0x000277a0


	//   ....[131]....
        /*0f04*/ 	.word	0x000277d0


	//   ....[132]....
        /*0f08*/ 	.word	0x00028130


	//   ....[133]....
        /*0f0c*/ 	.word	0x00028150


	//   ....[134]....
        /*0f10*/ 	.word	0x00028160


	//   ....[135]....
        /*0f14*/ 	.word	0x00028170


	//   ....[136]....
        /*0f18*/ 	.word	0x00028a50


	//   ....[137]....
        /*0f1c*/ 	.word	0x00028a60


	//   ....[138]....
        /*0f20*/ 	.word	0x00028bb0


	//   ....[139]....
        /*0f24*/ 	.word	0x00028bc0


	//   ....[140]....
        /*0f28*/ 	.word	0x00028d10


	//   ....[141]....
        /*0f2c*/ 	.word	0x00028d20


	//   ....[142]....
        /*0f30*/ 	.word	0x00028e70


	//   ....[143]....
        /*0f34*/ 	.word	0x00028e80


	//   ....[144]....
        /*0f38*/ 	.word	0x00029270


	//   ....[145]....
        /*0f3c*/ 	.word	0x00029280


	//   ....[146]....
        /*0f40*/ 	.word	0x0002a000


	//   ....[147]....
        /*0f44*/ 	.word	0x0002a010


	//   ....[148]....
        /*0f48*/ 	.word	0x0002b570


	//   ....[149]....
        /*0f4c*/ 	.word	0x0002b580


	//   ....[150]....
        /*0f50*/ 	.word	0x0002b6e0


	//   ....[151]....
        /*0f54*/ 	.word	0x0002b6f0


	//   ....[152]....
        /*0f58*/ 	.word	0x0002b840


	//   ....[153]....
        /*0f5c*/ 	.word	0x0002b850


	//   ....[154]....
        /*0f60*/ 	.word	0x0002b9a0


	//   ....[155]....
        /*0f64*/ 	.word	0x0002b9b0


	//   ....[156]....
        /*0f68*/ 	.word	0x0002bb60


	//   ....[157]....
        /*0f6c*/ 	.word	0x0002bda0


	//   ....[158]....
        /*0f70*/ 	.word	0x0002bdd0


	//   ....[159]....
        /*0f74*/ 	.word	0x0002be00


	//   ....[160]....
        /*0f78*/ 	.word	0x0002be30


	//   ....[161]....
        /*0f7c*/ 	.word	0x0002be60


	//   ....[162]....
        /*0f80*/ 	.word	0x0002be90


	//   ....[163]....
        /*0f84*/ 	.word	0x0002c030


	//   ....[164]....
        /*0f88*/ 	.word	0x0002c060


	//   ....[165]....
        /*0f8c*/ 	.word	0x0002c090


	//   ....[166]....
        /*0f90*/ 	.word	0x0002c0c0


	//   ....[167]....
        /*0f94*/ 	.word	0x0002c0f0


	//   ....[168]....
        /*0f98*/ 	.word	0x0002c120


	//   ....[169]....
        /*0f9c*/ 	.word	0x0002c1c0


	//   ....[170]....
        /*0fa0*/ 	.word	0x0002c1f0


	//   ....[171]....
        /*0fa4*/ 	.word	0x0002c200


	//   ....[172]....
        /*0fa8*/ 	.word	0x0002c230


	//   ....[173]....
        /*0fac*/ 	.word	0x0002d980


	//   ....[174]....
        /*0fb0*/ 	.word	0x0002f970


	//   ....[175]....
        /*0fb4*/ 	.word	0x00030770


	//   ....[176]....
        /*0fb8*/ 	.word	0x00030790


	//   ....[177]....
        /*0fbc*/ 	.word	0x000307d0


	//   ....[178]....
        /*0fc0*/ 	.word	0x00030850


	//   ....[179]....
        /*0fc4*/ 	.word	0x000308e0


	//   ....[180]....
        /*0fc8*/ 	.word	0x000308f0


	//   ....[181]....
        /*0fcc*/ 	.word	0x00030940


	//   ....[182]....
        /*0fd0*/ 	.word	0x00030980


	//   ....[183]....
        /*0fd4*/ 	.word	0x000335c0


	//   ....[184]....
        /*0fd8*/ 	.word	0x000335f0


	//   ....[185]....
        /*0fdc*/ 	.word	0x00033660


	//   ....[186]....
        /*0fe0*/ 	.word	0x00033690


	//   ....[187]....
        /*0fe4*/ 	.word	0x000336c0


	//   ....[188]....
        /*0fe8*/ 	.word	0x000336f0


	//   ....[189]....
        /*0fec*/ 	.word	0x00033720


	//   ....[190]....
        /*0ff0*/ 	.word	0x00033750


	//   ....[191]....
        /*0ff4*/ 	.word	0x00033910


	//   ....[192]....
        /*0ff8*/ 	.word	0x00033940


	//   ....[193]....
        /*0ffc*/ 	.word	0x00033970


	//   ....[194]....
        /*1000*/ 	.word	0x000339a0


	//   ....[195]....
        /*1004*/ 	.word	0x000339d0


	//   ....[196]....
        /*1008*/ 	.word	0x00033a00


	//   ....[197]....
        /*100c*/ 	.word	0x00033ad0


	//   ....[198]....
        /*1010*/ 	.word	0x00033af0


	//   ....[199]....
        /*1014*/ 	.word	0x00033b00


	//   ....[200]....
        /*1018*/ 	.word	0x00033b80


	//   ....[201]....
        /*101c*/ 	.word	0x000346c0


	//   ....[202]....
        /*1020*/ 	.word	0x00034b60


	//   ....[203]....
        /*1024*/ 	.word	0x00034c00


	//   ....[204]....
        /*1028*/ 	.word	0x00034c90


	//   ....[205]....
        /*102c*/ 	.word	0x00034ce0


	//   ....[206]....
        /*1030*/ 	.word	0x00034d30


	//   ....[207]....
        /*1034*/ 	.word	0x00034e00


	//   ....[208]....
        /*1038*/ 	.word	0x00034e90


	//   ....[209]....
        /*103c*/ 	.word	0x00034ee0


	//   ....[210]....
        /*1040*/ 	.word	0x00034f30


	//   ....[211]....
        /*1044*/ 	.word	0x00035340


	//   ....[212]....
        /*1048*/ 	.word	0x00035460


	//   ....[213]....
        /*104c*/ 	.word	0x00035580


	//   ....[214]....
        /*1050*/ 	.word	0x000356a0


	//   ....[215]....
        /*1054*/ 	.word	0x000357d0


	//   ....[216]....
        /*1058*/ 	.word	0x000358f0


	//   ....[217]....
        /*105c*/ 	.word	0x00035a00


	//   ....[218]....
        /*1060*/ 	.word	0x00035a50


	//   ....[219]....
        /*1064*/ 	.word	0x00035ad0


	//   ....[220]....
        /*1068*/ 	.word	0x00035b30


	//   ....[221]....
        /*106c*/ 	.word	0x00035b90


	//   ....[222]....
        /*1070*/ 	.word	0x00035bf0


	//   ....[223]....
        /*1074*/ 	.word	0x00035c70


	//   ....[224]....
        /*1078*/ 	.word	0x00035ce0


	//   ....[225]....
        /*107c*/ 	.word	0x00035d40


	//   ....[226]....
        /*1080*/ 	.word	0x00035d90


	//   ....[227]....
        /*1084*/ 	.word	0x00035e10


	//   ....[228]....
        /*1088*/ 	.word	0x00035e80


	//   ....[229]....
        /*108c*/ 	.word	0x00035ee0


	//   ....[230]....
        /*1090*/ 	.word	0x00035f30


	//   ....[231]....
        /*1094*/ 	.word	0x00035fb0


	//   ....[232]....
        /*1098*/ 	.word	0x00036020


	//   ....[233]....
        /*109c*/ 	.word	0x00036080


	//   ....[234]....
        /*10a0*/ 	.word	0x000360d0


	//   ....[235]....
        /*10a4*/ 	.word	0x00036180


	//   ....[236]....
        /*10a8*/ 	.word	0x000361d0


	//   ....[237]....
        /*10ac*/ 	.word	0x00036230


	//   ....[238]....
        /*10b0*/ 	.word	0x00036280


	//   ....[239]....
        /*10b4*/ 	.word	0x00036300


	//   ....[240]....
        /*10b8*/ 	.word	0x00036350


	//   ....[241]....
        /*10bc*/ 	.word	0x000363b0


	//   ....[242]....
        /*10c0*/ 	.word	0x00036420


	//   ....[243]....
        /*10c4*/ 	.word	0x00036490


	//   ....[244]....
        /*10c8*/ 	.word	0x000364f0


	//   ....[245]....
        /*10cc*/ 	.word	0x00036560


	//   ....[246]....
        /*10d0*/ 	.word	0x000365c0


	//   ....[247]....
        /*10d4*/ 	.word	0x00036640


	//   ....[248]....
        /*10d8*/ 	.word	0x000366b0


	//   ....[249]....
        /*10dc*/ 	.word	0x00036710


	//   ....[250]....
        /*10e0*/ 	.word	0x00036760


	//   ....[251]....
        /*10e4*/ 	.word	0x000367e0


	//   ....[252]....
        /*10e8*/ 	.word	0x00036850


	//   ....[253]....
        /*10ec*/ 	.word	0x000368b0


	//   ....[254]....
        /*10f0*/ 	.word	0x00036900


	//   ....[255]....
        /*10f4*/ 	.word	0x00036960


	//   ....[0]....
        /*10f8*/ 	.word	0x000369f0


	//   ....[1]....
        /*10fc*/ 	.word	0x00036a50


	//   ....[2]....
        /*1100*/ 	.word	0x00036aa0


	//   ....[3]....
        /*1104*/ 	.word	0x00036b40


	//   ....[4]....
        /*1108*/ 	.word	0x00036b90


	//   ....[5]....
        /*110c*/ 	.word	0x00036bf0


	//   ....[6]....
        /*1110*/ 	.word	0x00036c40


	//   ....[7]....
        /*1114*/ 	.word	0x00036cc0


	//   ....[8]....
        /*1118*/ 	.word	0x00036d10


	//   ....[9]....
        /*111c*/ 	.word	0x00036d70


	//   ....[10]....
        /*1120*/ 	.word	0x00036de0


	//   ....[11]....
        /*1124*/ 	.word	0x00036e50


	//   ....[12]....
        /*1128*/ 	.word	0x00036eb0


	//   ....[13]....
        /*112c*/ 	.word	0x00036f20


	//   ....[14]....
        /*1130*/ 	.word	0x00036f80


	//   ....[15]....
        /*1134*/ 	.word	0x00036ff0


	//   ....[16]....
        /*1138*/ 	.word	0x00037040


	//   ....[17]....
        /*113c*/ 	.word	0x000370b0


	//   ....[18]....
        /*1140*/ 	.word	0x00037110


	//   ....[19]....
        /*1144*/ 	.word	0x00037180


	//   ....[20]....
        /*1148*/ 	.word	0x000371e0


	//   ....[21]....
        /*114c*/ 	.word	0x00037250


	//   ....[22]....
        /*1150*/ 	.word	0x000372a0


	//   ....[23]....
        /*1154*/ 	.word	0x00037320


	//   ....[24]....
        /*1158*/ 	.word	0x000373a0


	//   ....[25]....
        /*115c*/ 	.word	0x00037400


	//   ....[26]....
        /*1160*/ 	.word	0x00037460


	//   ....[27]....
        /*1164*/ 	.word	0x000374e0


	//   ....[28]....
        /*1168*/ 	.word	0x00037550


	//   ....[29]....
        /*116c*/ 	.word	0x000375b0


	//   ....[30]....
        /*1170*/ 	.word	0x00037600


	//   ....[31]....
        /*1174*/ 	.word	0x00037660


	//   ....[32]....
        /*1178*/ 	.word	0x000376c0


	//   ....[33]....
        /*117c*/ 	.word	0x00037720


	//   ....[34]....
        /*1180*/ 	.word	0x00037770


	//   ....[35]....
        /*1184*/ 	.word	0x000377d0


	//   ....[36]....
        /*1188*/ 	.word	0x00037830


	//   ....[37]....
        /*118c*/ 	.word	0x00037890


	//   ....[38]....
        /*1190*/ 	.word	0x000378e0


	//   ....[39]....
        /*1194*/ 	.word	0x00037960


	//   ....[40]....
        /*1198*/ 	.word	0x000379d0


	//   ....[41]....
        /*119c*/ 	.word	0x00037a30


	//   ....[42]....
        /*11a0*/ 	.word	0x00037a80


	//   ....[43]....
        /*11a4*/ 	.word	0x00037b20


	//   ....[44]....
        /*11a8*/ 	.word	0x00037b90


	//   ....[45]....
        /*11ac*/ 	.word	0x00037c00


	//   ....[46]....
        /*11b0*/ 	.word	0x00037c50


	//   ....[47]....
        /*11b4*/ 	.word	0x00037ce0


	//   ....[48]....
        /*11b8*/ 	.word	0x00037d50


	//   ....[49]....
        /*11bc*/ 	.word	0x00037dd0


	//   ....[50]....
        /*11c0*/ 	.word	0x00037e20


	//   ....[51]....
        /*11c4*/ 	.word	0x00037eb0


	//   ....[52]....
        /*11c8*/ 	.word	0x00037f00


	//   ....[53]....
        /*11cc*/ 	.word	0x00037f90


	//   ....[54]....
        /*11d0*/ 	.word	0x00038020


	//   ....[55]....
        /*11d4*/ 	.word	0x000380b0


	//   ....[56]....
        /*11d8*/ 	.word	0x00038140


	//   ....[57]....
        /*11dc*/ 	.word	0x000381d0


	//   ....[58]....
        /*11e0*/ 	.word	0x00038260


	//   ....[59]....
        /*11e4*/ 	.word	0x000382e0


	//   ....[60]....
        /*11e8*/ 	.word	0x00038330


	//   ....[61]....
        /*11ec*/ 	.word	0x000383d0


	//   ....[62]....
        /*11f0*/ 	.word	0x00038460


	//   ....[63]....
        /*11f4*/ 	.word	0x000384e0


	//   ....[64]....
        /*11f8*/ 	.word	0x00038530


	//   ....[65]....
        /*11fc*/ 	.word	0x000385c0


	//   ....[66]....
        /*1200*/ 	.word	0x00038650


	//   ....[67]....
        /*1204*/ 	.word	0x000386e0


	//   ....[68]....
        /*1208*/ 	.word	0x00038770


	//   ....[69]....
        /*120c*/ 	.word	0x00038800


	//   ....[70]....
        /*1210*/ 	.word	0x00038890


	//   ....[71]....
        /*1214*/ 	.word	0x00038950


	//   ....[72]....
        /*1218*/ 	.word	0x00038c30


	//   ....[73]....
        /*121c*/ 	.word	0x00038e50


	//   ....[74]....
        /*1220*/ 	.word	0x00038ea0


	//   ....[75]....
        /*1224*/ 	.word	0x00038f00


	//   ....[76]....
        /*1228*/ 	.word	0x00039010


	//   ....[77]....
        /*122c*/ 	.word	0x00039070


	//   ....[78]....
        /*1230*/ 	.word	0x00039180


	//   ....[79]....
        /*1234*/ 	.word	0x000391e0


	//   ....[80]....
        /*1238*/ 	.word	0x000392c0


	//   ....[81]....
        /*123c*/ 	.word	0x000395e0


	//   ....[82]....
        /*1240*/ 	.word	0x00039680


	//   ....[83]....
        /*1244*/ 	.word	0x00039820


	//   ....[84]....
        /*1248*/ 	.word	0x000398a0


	//   ....[85]....
        /*124c*/ 	.word	0x00039920


	//   ....[86]....
        /*1250*/ 	.word	0x000399a0


	//   ....[87]....
        /*1254*/ 	.word	0x00039a20


	//   ....[88]....
        /*1258*/ 	.word	0x00039ab0


	//   ....[89]....
        /*125c*/ 	.word	0x00039b50


	//   ....[90]....
        /*1260*/ 	.word	0x00039c00


	//   ....[91]....
        /*1264*/ 	.word	0x00039c80


	//   ....[92]....
        /*1268*/ 	.word	0x00039d00


	//   ....[93]....
        /*126c*/ 	.word	0x00039d80


	//   ....[94]....
        /*1270*/ 	.word	0x00039e10


	//   ....[95]....
        /*1274*/ 	.word	0x00039e90


	//   ....[96]....
        /*1278*/ 	.word	0x00039f40


	//   ....[97]....
        /*127c*/ 	.word	0x00039f90


	//   ....[98]....
        /*1280*/ 	.word	0x0003a050


	//   ....[99]....
        /*1284*/ 	.word	0x0003a180


	//----- nvinfo : EIATTR_REG_RECONFIG
	.align		4
.L_841:
        /*1288*/ 	.byte	0x01, 0x54
	.zero		2


	//----- nvinfo : EIATTR_SYSCALL_OFFSETS
	.align		4
        /*128c*/ 	.byte	0x04, 0x46
        /*128e*/ 	.short	(.L_843 - .L_842)


	//   ....[0]....
.L_842:
        /*1290*/ 	.word	0x000020d0


	//   ....[1]....
        /*1294*/ 	.word	0x00002220


	//   ....[2]....
        /*1298*/ 	.word	0x00010fe0


	//   ....[3]....
        /*129c*/ 	.word	0x00011530


	//   ....[4]....
        /*12a0*/ 	.word	0x0002f3d0


	//   ....[5]....
        /*12a4*/ 	.word	0x0002f560


	//   ....[6]....
        /*12a8*/ 	.word	0x0002f6b0


	//   ....[7]....
        /*12ac*/ 	.word	0x0002f7f0


	//   ....[8]....
        /*12b0*/ 	.word	0x00030330


	//----- nvinfo : EIATTR_MBARRIER_INSTR_OFFSETS
	.align		4
.L_843:
        /*12b4*/ 	.byte	0x04, 0x39
        /*12b6*/ 	.short	(.L_845 - .L_844)


	//   ....[0]....
.L_844:
        /*12b8*/ 	.word	0x000002d0
        /*12bc*/ 	.word	0x000000ff
        /*12c0*/ 	.word	0x00033400
        /*12c4*/ 	.short	0x0100
        /*12c6*/ 	.byte	0x08
	.zero		1


	//   ....[1]....
        /*12c8*/ 	.word	0x000002e0
        /*12cc*/ 	.word	0x000000ff
        /*12d0*/ 	.word	0x00033420
        /*12d4*/ 	.short	0x0100
        /*12d6*/ 	.byte	0x08
	.zero		1


	//   ....[2]....
        /*12d8*/ 	.word	0x000003d0
        /*12dc*/ 	.word	0x000000ff
        /*12e0*/ 	.word	0x00033430
        /*12e4*/ 	.short	0x0100
        /*12e6*/ 	.byte	0x08
	.zero		1


	//   ....[3]....
        /*12e8*/ 	.word	0x000003e0
        /*12ec*/ 	.word	0x000000ff
        /*12f0*/ 	.word	0x00033440
        /*12f4*/ 	.short	0x0100
        /*12f6*/ 	.byte	0x08
	.zero		1


	//   ....[4]....
        /*12f8*/ 	.word	0x000003f0
        /*12fc*/ 	.word	0x000000ff
        /*1300*/ 	.word	0x00033438
        /*1304*/ 	.short	0x0100
        /*1306*/ 	.byte	0x08
	.zero		1


	//   ....[5]....
        /*1308*/ 	.word	0x00000400
        /*130c*/ 	.word	0x000000ff
        /*1310*/ 	.word	0x00033448
        /*1314*/ 	.short	0x0100
        /*1316*/ 	.byte	0x08
	.zero		1


	//   ....[6]....
        /*1318*/ 	.word	0x00000530
        /*131c*/ 	.word	0x000000ff
        /*1320*/ 	.word	0x00033450
        /*1324*/ 	.short	0x0100
        /*1326*/ 	.byte	0x08
	.zero		1


	//   ....[7]....
        /*1328*/ 	.word	0x00000540
        /*132c*/ 	.word	0x000000ff
        /*1330*/ 	.word	0x00033460
        /*1334*/ 	.short	0x0100
        /*1336*/ 	.byte	0x08
	.zero		1


	//   ....[8]....
        /*1338*/ 	.word	0x00000550
        /*133c*/ 	.word	0x000000ff
        /*1340*/ 	.word	0x00033458
        /*1344*/ 	.short	0x0100
        /*1346*/ 	.byte	0x08
	.zero		1


	//   ....[9]....
        /*1348*/ 	.word	0x00000560
        /*134c*/ 	.word	0x000000ff
        /*1350*/ 	.word	0x00033468
        /*1354*/ 	.short	0x0100
        /*1356*/ 	.byte	0x08
	.zero		1


	//   ....[10]....
        /*1358*/ 	.word	0x00000650
        /*135c*/ 	.word	0x000000ff
        /*1360*/ 	.word	0x00033470
        /*1364*/ 	.short	0x0100
        /*1366*/ 	.byte	0x06
	.zero		1


	//   ....[11]....
        /*1368*/ 	.word	0x00000660
        /*136c*/ 	.word	0x000000ff
        /*1370*/ 	.word	0x00033480
        /*1374*/ 	.short	0x0100
        /*1376*/ 	.byte	0x06
	.zero		1


	//   ....[12]....
        /*1378*/ 	.word	0x00000670
        /*137c*/ 	.word	0x000000ff
        /*1380*/ 	.word	0x00033478
        /*1384*/ 	.short	0x0100
        /*1386*/ 	.byte	0x06
	.zero		1


	//   ....[13]....
        /*1388*/ 	.word	0x00000680
        /*138c*/ 	.word	0x000000ff
        /*1390*/ 	.word	0x00033488
        /*1394*/ 	.short	0x0100
        /*1396*/ 	.byte	0x06
	.zero		1


	//   ....[14]....
        /*1398*/ 	.word	0x000007b0
        /*139c*/ 	.word	0x000000ff
        /*13a0*/ 	.word	0x00033490
        /*13a4*/ 	.short	0x0100
        /*13a6*/ 	.byte	0x08
	.zero		1


	//   ....[15]....
        /*13a8*/ 	.word	0x000007c0
        /*13ac*/ 	.word	0x000000ff
        /*13b0*/ 	.word	0x000334a0
        /*13b4*/ 	.short	0x0100
        /*13b6*/ 	.byte	0x08
	.zero		1


	//   ....[16]....
        /*13b8*/ 	.word	0x000007d0
        /*13bc*/ 	.word	0x000000ff
        /*13c0*/ 	.word	0x00033498
        /*13c4*/ 	.short	0x0100
        /*13c6*/ 	.byte	0x08
	.zero		1


	//   ....[17]....
        /*13c8*/ 	.word	0x000007e0
        /*13cc*/ 	.word	0x000000ff
        /*13d0*/ 	.word	0x000334a8
        /*13d4*/ 	.short	0x0100
        /*13d6*/ 	.byte	0x08
	.zero		1


	//   ....[18]....
        /*13d8*/ 	.word	0x00000910
        /*13dc*/ 	.word	0x000000ff
        /*13e0*/ 	.word	0x000334b0
        /*13e4*/ 	.short	0x0100
        /*13e6*/ 	.byte	0x08
	.zero		1


	//   ....[19]....
        /*13e8*/ 	.word	0x00000920
        /*13ec*/ 	.word	0x000000ff
        /*13f0*/ 	.word	0x000334c0
        /*13f4*/ 	.short	0x0100
        /*13f6*/ 	.byte	0x08
	.zero		1


	//   ....[20]....
        /*13f8*/ 	.word	0x00000930
        /*13fc*/ 	.word	0x000000ff
        /*1400*/ 	.word	0x000334b8
        /*1404*/ 	.short	0x0100
        /*1406*/ 	.byte	0x08
	.zero		1


	//   ....[21]....
        /*1408*/ 	.word	0x00000940
        /*140c*/ 	.word	0x000000ff
        /*1410*/ 	.word	0x000334c8
        /*1414*/ 	.short	0x0100
        /*1416*/ 	.byte	0x08
	.zero		1


	//   ....[22]....
        /*1418*/ 	.word	0x00003a10
        /*141c*/ 	.word	0x00000064
        /*1420*/ 	.word	0x00033490
        /*1424*/ 	.short	0x010a
        /*1426*/ 	.byte	0x3f
	.zero		1


	//   ....[23]....
        /*1428*/ 	.word	0x00009a90
        /*142c*/ 	.word	0x00000064
        /*1430*/ 	.word	0x00033490
        /*1434*/ 	.short	0x010a
        /*1436*/ 	.byte	0x3f
	.zero		1


	//   ....[24]....
        /*1438*/ 	.word	0x0000fcf0
        /*143c*/ 	.word	0x00000064
        /*1440*/ 	.word	0x00033490
        /*1444*/ 	.short	0x010a
        /*1446*/ 	.byte	0x3f
	.zero		1


	//   ....[25]....
        /*1448*/ 	.word	0x000100d0
        /*144c*/ 	.word	0x0000002c
        /*1450*/ 	.word	0x00000000
        /*1454*/ 	.short	0x0101
        /*1456*/ 	.byte	0x3f
	.zero		1


	//   ....[26]....
        /*1458*/ 	.word	0x00010110
        /*145c*/ 	.word	0x00000064
        /*1460*/ 	.word	0x000334b0
        /*1464*/ 	.short	0x010a
        /*1466*/ 	.byte	0x3f
	.zero		1


	//   ....[27]....
        /*1468*/ 	.word	0x00010650
        /*146c*/ 	.word	0x00000064
        /*1470*/ 	.word	0x00000000
        /*1474*/ 	.short	0x0101
        /*1476*/ 	.byte	0x3f
	.zero		1


	//   ....[28]....
        /*1478*/ 	.word	0x000112b0
        /*147c*/ 	.word	0x00000010
        /*1480*/ 	.word	0x00033400
        /*1484*/ 	.short	0x010a
        /*1486*/ 	.byte	0x3f
	.zero		1


	//   ....[29]....
        /*1488*/ 	.word	0x00011300
        /*148c*/ 	.word	0x00000010
        /*1490*/ 	.word	0x00033400
        /*1494*/ 	.short	0x010a
        /*1496*/ 	.byte	0x3f
	.zero		1


	//   ....[30]....
        /*1498*/ 	.word	0x00011d00
        /*149c*/ 	.word	0x00000010
        /*14a0*/ 	.word	0x00033400
        /*14a4*/ 	.short	0x010a
        /*14a6*/ 	.byte	0x3f
	.zero		1


	//   ....[31]....
        /*14a8*/ 	.word	0x00015320
        /*14ac*/ 	.word	0x00000010
        /*14b0*/ 	.word	0x00033400
        /*14b4*/ 	.short	0x010a
        /*14b6*/ 	.byte	0x3f
	.zero		1


	//   ....[32]....
        /*14b8*/ 	.word	0x000184a0
        /*14bc*/ 	.word	0x00000000
        /*14c0*/ 	.word	0x00033430
        /*14c4*/ 	.short	0x010a
        /*14c6*/ 	.byte	0x3f
	.zero		1


	//   ....[33]....
        /*14c8*/ 	.word	0x00018510
        /*14cc*/ 	.word	0x00000000
        /*14d0*/ 	.word	0x00033430
        /*14d4*/ 	.short	0x010a
        /*14d6*/ 	.byte	0x3f
	.zero		1


	//   ....[34]....
        /*14d8*/ 	.word	0x0001b420
        /*14dc*/ 	.word	0x0000003d
        /*14e0*/ 	.word	0x00000000
        /*14e4*/ 	.short	0x0101
        /*14e6*/ 	.byte	0x3f
	.zero		1


	//   ....[35]....
        /*14e8*/ 	.word	0x0001ca00
        /*14ec*/ 	.word	0x0000000b
        /*14f0*/ 	.word	0x00033430
        /*14f4*/ 	.short	0x010a
        /*14f6*/ 	.byte	0x3f
	.zero		1


	//   ....[36]....
        /*14f8*/ 	.word	0x0001ca50
        /*14fc*/ 	.word	0x0000000b
        /*1500*/ 	.word	0x00033430
        /*1504*/ 	.short	0x010a
        /*1506*/ 	.byte	0x3f
	.zero		1


	//   ....[37]....
        /*1508*/ 	.word	0x0001db50
        /*150c*/ 	.word	0x0000000a
        /*1510*/ 	.word	0x00033450
        /*1514*/ 	.short	0x010a
        /*1516*/ 	.byte	0x3f
	.zero		1


	//   ....[38]....
        /*1518*/ 	.word	0x0001db90
        /*151c*/ 	.word	0x0000000a
        /*1520*/ 	.word	0x00033450
        /*1524*/ 	.short	0x010a
        /*1526*/ 	.byte	0x3f
	.zero		1


	//   ....[39]....
        /*1528*/ 	.word	0x00020580
        /*152c*/ 	.word	0x0000009f
        /*1530*/ 	.word	0x00000000
        /*1534*/ 	.short	0x0101
        /*1536*/ 	.byte	0x3f
	.zero		1


	//   ....[40]....
        /*1538*/ 	.word	0x00020c30
        /*153c*/ 	.word	0x00000004
        /*1540*/ 	.word	0x00000000
        /*1544*/ 	.short	0x0101
        /*1546*/ 	.byte	0x3f
	.zero		1


	//   ....[41]....
        /*1548*/ 	.word	0x00021500
        /*154c*/ 	.word	0x0000000a
        /*1550*/ 	.word	0x00033430
        /*1554*/ 	.short	0x010a
        /*1556*/ 	.byte	0x3f
	.zero		1


	//   ....[42]....
        /*1558*/ 	.word	0x00021550
        /*155c*/ 	.word	0x0000000a
        /*1560*/ 	.word	0x00033430
        /*1564*/ 	.short	0x010a
        /*1566*/ 	.byte	0x3f
	.zero		1


	//   ....[43]....
        /*1568*/ 	.word	0x00022620
        /*156c*/ 	.word	0x0000000a
        /*1570*/ 	.word	0x00033450
        /*1574*/ 	.short	0x010a
        /*1576*/ 	.byte	0x3f
	.zero		1


	//   ....[44]....
        /*1578*/ 	.word	0x00022660
        /*157c*/ 	.word	0x0000000a
        /*1580*/ 	.word	0x00033450
        /*1584*/ 	.short	0x010a
        /*1586*/ 	.byte	0x3f
	.zero		1


	//   ....[45]....
        /*1588*/ 	.word	0x00024370
        /*158c*/ 	.word	0x000000c1
        /*1590*/ 	.word	0x00000000
        /*1594*/ 	.short	0x0101
        /*1596*/ 	.byte	0x3f
	.zero		1


	//   ....[46]....
        /*1598*/ 	.word	0x00024b40
        /*159c*/ 	.word	0x00000008
        /*15a0*/ 	.word	0x00000000
        /*15a4*/ 	.short	0x0101
        /*15a6*/ 	.byte	0x3f
	.zero		1


	//   ....[47]....
        /*15a8*/ 	.word	0x00025370
        /*15ac*/ 	.word	0x00000002
        /*15b0*/ 	.word	0x00033450
        /*15b4*/ 	.short	0x010a
        /*15b6*/ 	.byte	0x3f
	.zero		1


	//   ....[48]....
        /*15b8*/ 	.word	0x000253f0
        /*15bc*/ 	.word	0x00000002
        /*15c0*/ 	.word	0x00033450
        /*15c4*/ 	.short	0x010a
        /*15c6*/ 	.byte	0x3f
	.zero		1


	//   ....[49]....
        /*15c8*/ 	.word	0x00025d10
        /*15cc*/ 	.word	0x0000000c
        /*15d0*/ 	.word	0x00000000
        /*15d4*/ 	.short	0x0101
        /*15d6*/ 	.byte	0x3f
	.zero		1


	//   ....[50]....
        /*15d8*/ 	.word	0x000289f0
        /*15dc*/ 	.word	0x00000000
        /*15e0*/ 	.word	0x00000000
        /*15e4*/ 	.short	0x0101
        /*15e6*/ 	.byte	0x3f
	.zero		1


	//   ....[51]....
        /*15e8*/ 	.word	0x00029170
        /*15ec*/ 	.word	0x0000002c
        /*15f0*/ 	.word	0x00000000
        /*15f4*/ 	.short	0x0101
        /*15f6*/ 	.byte	0x3f
	.zero		1


	//   ....[52]....
        /*15f8*/ 	.word	0x0002da60
        /*15fc*/ 	.word	0x00000012
        /*1600*/ 	.word	0x00033420
        /*1604*/ 	.short	0x010a
        /*1606*/ 	.byte	0x3f
	.zero		1


	//   ....[53]....
        /*1608*/ 	.word	0x0002db30
        /*160c*/ 	.word	0x00000006
        /*1610*/ 	.word	0x000334a0
        /*1614*/ 	.short	0x010a
        /*1616*/ 	.byte	0x3f
	.zero		1


	//   ....[54]....
        /*1618*/ 	.word	0x0002df70
        /*161c*/ 	.word	0x00000006
        /*1620*/ 	.word	0x000334c0
        /*1624*/ 	.short	0x010a
        /*1626*/ 	.byte	0x3f
	.zero		1


	//   ....[55]....
        /*1628*/ 	.word	0x0002e500
        /*162c*/ 	.word	0x00000007
        /*1630*/ 	.word	0x000334a0
        /*1634*/ 	.short	0x010a
        /*1636*/ 	.byte	0x3f
	.zero		1


	//   ....[56]....
        /*1638*/ 	.word	0x0002e930
        /*163c*/ 	.word	0x00000007
        /*1640*/ 	.word	0x000334c0
        /*1644*/ 	.short	0x010a
        /*1646*/ 	.byte	0x3f
	.zero		1


	//   ....[57]....
        /*1648*/ 	.word	0x0002fc00
        /*164c*/ 	.word	0x00000002
        /*1650*/ 	.word	0x00033480
        /*1654*/ 	.short	0x010a
        /*1656*/ 	.byte	0x3f
	.zero		1


	//   ....[58]....
        /*1658*/ 	.word	0x0002fe50
        /*165c*/ 	.word	0x00000002
        /*1660*/ 	.word	0x00033440
        /*1664*/ 	.short	0x010a
        /*1666*/ 	.byte	0x3f
	.zero		1


	//   ....[59]....
        /*1668*/ 	.word	0x00030a60
        /*166c*/ 	.word	0x00000012
        /*1670*/ 	.word	0x00033400
        /*1674*/ 	.short	0x0107
        /*1676*/ 	.byte	0x3f
	.zero		1


	//   ....[60]....
        /*1678*/ 	.word	0x00030b60
        /*167c*/ 	.word	0x00000012
        /*1680*/ 	.word	0x00033400
        /*1684*/ 	.short	0x0101
        /*1686*/ 	.byte	0x3f
	.zero		1


	//   ....[61]....
        /*1688*/ 	.word	0x00030b80
        /*168c*/ 	.word	0x00000012
        /*1690*/ 	.word	0x00033420
        /*1694*/ 	.short	0x010a
        /*1696*/ 	.byte	0x3f
	.zero		1


	//   ....[62]....
        /*1698*/ 	.word	0x00030ea0
        /*169c*/ 	.word	0x00000006
        /*16a0*/ 	.word	0x00033480
        /*16a4*/ 	.short	0x010a
        /*16a6*/ 	.byte	0x3f
	.zero		1


	//   ....[63]....
        /*16a8*/ 	.word	0x00031300
        /*16ac*/ 	.word	0x00000006
        /*16b0*/ 	.word	0x00033440
        /*16b4*/ 	.short	0x010a
        /*16b6*/ 	.byte	0x3f
	.zero		1


	//   ....[64]....
        /*16b8*/ 	.word	0x000317b0
        /*16bc*/ 	.word	0x00000003
        /*16c0*/ 	.word	0x00033470
        /*16c4*/ 	.short	0x010a
        /*16c6*/ 	.byte	0x3f
	.zero		1


	//   ....[65]....
        /*16c8*/ 	.word	0x00031820
        /*16cc*/ 	.word	0x00000003
        /*16d0*/ 	.word	0x00033460
        /*16d4*/ 	.short	0x010a
        /*16d6*/ 	.byte	0x3f
	.zero		1


	//   ....[66]....
        /*16d8*/ 	.word	0x00032390
        /*16dc*/ 	.word	0x00000003
        /*16e0*/ 	.word	0x00033450
        /*16e4*/ 	.short	0x0101
        /*16e6*/ 	.byte	0x3f
	.zero		1


	//   ....[67]....
        /*16e8*/ 	.word	0x00032410
        /*16ec*/ 	.word	0x00000003
        /*16f0*/ 	.word	0x00000000
        /*16f4*/ 	.short	0x0101
        /*16f6*/ 	.byte	0x3f
	.zero		1


	//   ....[68]....
        /*16f8*/ 	.word	0x00032650
        /*16fc*/ 	.word	0x00000000
        /*1700*/ 	.word	0x00033470
        /*1704*/ 	.short	0x010a
        /*1706*/ 	.byte	0x3f
	.zero		1


	//   ....[69]....
        /*1708*/ 	.word	0x000326c0
        /*170c*/ 	.word	0x00000000
        /*1710*/ 	.word	0x00033460
        /*1714*/ 	.short	0x010a
        /*1716*/ 	.byte	0x3f
	.zero		1


	//   ....[70]....
        /*1718*/ 	.word	0x000332d0
        /*171c*/ 	.word	0x00000000
        /*1720*/ 	.word	0x00033450
        /*1724*/ 	.short	0x0101
        /*1726*/ 	.byte	0x3f
	.zero		1


	//   ....[71]....
        /*1728*/ 	.word	0x00033320
        /*172c*/ 	.word	0x00000000
        /*1730*/ 	.word	0x00000000
        /*1734*/ 	.short	0x0101
        /*1736*/ 	.byte	0x3f
	.zero		1


	//   ....[72]....
        /*1738*/ 	.word	0x00034640
        /*173c*/ 	.word	0x00000000
        /*1740*/ 	.word	0x00033420
        /*1744*/ 	.short	0x010a
        /*1746*/ 	.byte	0x3f
	.zero		1


	//   ....[73]....
        /*1748*/ 	.word	0x000347f0
        /*174c*/ 	.word	0x00000006
        /*1750*/ 	.word	0x00000000
        /*1754*/ 	.short	0x010a
        /*1756*/ 	.byte	0x3f
	.zero		1


	//   ....[74]....
        /*1758*/ 	.word	0x00034860
        /*175c*/ 	.word	0x00000007
        /*1760*/ 	.word	0x00000000
        /*1764*/ 	.short	0x010a
        /*1766*/ 	.byte	0x3f
	.zero		1


	//   ....[75]....
        /*1768*/ 	.word	0x000348c0
        /*176c*/ 	.word	0x00000004
        /*1770*/ 	.word	0x00033460
        /*1774*/ 	.short	0x010a
        /*1776*/ 	.byte	0x3f
	.zero		1


	//   ....[76]....
        /*1778*/ 	.word	0x00034910
        /*177c*/ 	.word	0x00000003
        /*1780*/ 	.word	0x00033460
        /*1784*/ 	.short	0x010a
        /*1786*/ 	.byte	0x3f
	.zero		1


	//   ....[77]....
        /*1788*/ 	.word	0x00034950
        /*178c*/ 	.word	0x00000004
        /*1790*/ 	.word	0x00033480
        /*1794*/ 	.short	0x010a
        /*1796*/ 	.byte	0x3f
	.zero		1


	//   ....[78]....
        /*1798*/ 	.word	0x00034970
        /*179c*/ 	.word	0x00000003
        /*17a0*/ 	.word	0x00033480
        /*17a4*/ 	.short	0x010a
        /*17a6*/ 	.byte	0x3f
	.zero		1


	//   ....[79]....
        /*17a8*/ 	.word	0x000349d0
        /*17ac*/ 	.word	0x00000064
        /*17b0*/ 	.word	0x00033490
        /*17b4*/ 	.short	0x010a
        /*17b6*/ 	.byte	0x3f
	.zero		1


	//   ....[80]....
        /*17b8*/ 	.word	0x00034a20
        /*17bc*/ 	.word	0x00000064
        /*17c0*/ 	.word	0x00033490
        /*17c4*/ 	.short	0x010a
        /*17c6*/ 	.byte	0x3f
	.zero		1


	//   ....[81]....
        /*17c8*/ 	.word	0x00034a70
        /*17cc*/ 	.word	0x00000064
        /*17d0*/ 	.word	0x00033490
        /*17d4*/ 	.short	0x010a
        /*17d6*/ 	.byte	0x3f
	.zero		1


	//   ....[82]....
        /*17d8*/ 	.word	0x00034ac0
        /*17dc*/ 	.word	0x00000064
        /*17e0*/ 	.word	0x000334b0
        /*17e4*/ 	.short	0x010a
        /*17e6*/ 	.byte	0x3f
	.zero		1


	//   ....[83]....
        /*17e8*/ 	.word	0x00034d60
        /*17ec*/ 	.word	0x00000010
        /*17f0*/ 	.word	0x00033400
        /*17f4*/ 	.short	0x010a
        /*17f6*/ 	.byte	0x3f
	.zero		1


	//   ....[84]....
        /*17f8*/ 	.word	0x00034f70
        /*17fc*/ 	.word	0x00000010
        /*1800*/ 	.word	0x00033400
        /*1804*/ 	.short	0x010a
        /*1806*/ 	.byte	0x3f
	.zero		1


	//   ....[85]....
        /*1808*/ 	.word	0x00034fc0
        /*180c*/ 	.word	0x00000000
        /*1810*/ 	.word	0x00033430
        /*1814*/ 	.short	0x010a
        /*1816*/ 	.byte	0x3f
	.zero		1


	//   ....[86]....
        /*1818*/ 	.word	0x00035010
        /*181c*/ 	.word	0x0000000b
        /*1820*/ 	.word	0x00033430
        /*1824*/ 	.short	0x010a
        /*1826*/ 	.byte	0x3f
	.zero		1


	//   ....[87]....
        /*1828*/ 	.word	0x00035060
        /*182c*/ 	.word	0x0000000a
        /*1830*/ 	.word	0x00033450
        /*1834*/ 	.short	0x010a
        /*1836*/ 	.byte	0x3f
	.zero		1


	//   ....[88]....
        /*1838*/ 	.word	0x000350b0
        /*183c*/ 	.word	0x0000000a
        /*1840*/ 	.word	0x00033430
        /*1844*/ 	.short	0x010a
        /*1846*/ 	.byte	0x3f
	.zero		1


	//   ....[89]....
        /*1848*/ 	.word	0x00035100
        /*184c*/ 	.word	0x0000000a
        /*1850*/ 	.word	0x00033450
        /*1854*/ 	.short	0x010a
        /*1856*/ 	.byte	0x3f
	.zero		1


	//   ....[90]....
        /*1858*/ 	.word	0x00035150
        /*185c*/ 	.word	0x00000002
        /*1860*/ 	.word	0x00033450
        /*1864*/ 	.short	0x010a
        /*1866*/ 	.byte	0x3f
	.zero		1


	//   ....[91]....
        /*1868*/ 	.word	0x00038a10
        /*186c*/ 	.word	0x00000012
        /*1870*/ 	.word	0x00033420
        /*1874*/ 	.short	0x010a
        /*1876*/ 	.byte	0x3f
	.zero		1


	//   ....[92]....
        /*1878*/ 	.word	0x00038a60
        /*187c*/ 	.word	0x00000006
        /*1880*/ 	.word	0x000334a0
        /*1884*/ 	.short	0x010a
        /*1886*/ 	.byte	0x3f
	.zero		1


	//   ....[93]....
        /*1888*/ 	.word	0x00038ab0
        /*188c*/ 	.word	0x00000006
        /*1890*/ 	.word	0x000334c0
        /*1894*/ 	.short	0x010a
        /*1896*/ 	.byte	0x3f
	.zero		1


	//   ....[94]....
        /*1898*/ 	.word	0x00038b00
        /*189c*/ 	.word	0x00000007
        /*18a0*/ 	.word	0x000334a0
        /*18a4*/ 	.short	0x010a
        /*18a6*/ 	.byte	0x3f
	.zero		1


	//   ....[95]....
        /*18a8*/ 	.word	0x00038b50
        /*18ac*/ 	.word	0x00000007
        /*18b0*/ 	.word	0x000334c0
        /*18b4*/ 	.short	0x010a
        /*18b6*/ 	.byte	0x3f
	.zero		1


	//   ....[96]....
        /*18b8*/ 	.word	0x00038cf0
        /*18bc*/ 	.word	0x00000002
        /*18c0*/ 	.word	0x00033480
        /*18c4*/ 	.short	0x010a
        /*18c6*/ 	.byte	0x3f
	.zero		1


	//   ....[97]....
        /*18c8*/ 	.word	0x00038d40
        /*18cc*/ 	.word	0x00000002
        /*18d0*/ 	.word	0x00033440
        /*18d4*/ 	.short	0x010a
        /*18d6*/ 	.byte	0x3f
	.zero		1


	//   ....[98]....
        /*18d8*/ 	.word	0x00039340
        /*18dc*/ 	.word	0x00000012
        /*18e0*/ 	.word	0x00033420
        /*18e4*/ 	.short	0x010a
        /*18e6*/ 	.byte	0x3f
	.zero		1


	//   ....[99]....
        /*18e8*/ 	.word	0x00039390
        /*18ec*/ 	.word	0x00000006
        /*18f0*/ 	.word	0x00033480
        /*18f4*/ 	.short	0x010a
        /*18f6*/ 	.byte	0x3f
	.zero		1


	//   ....[100]....
        /*18f8*/ 	.word	0x000393e0
        /*18fc*/ 	.word	0x00000006
        /*1900*/ 	.word	0x00033440
        /*1904*/ 	.short	0x010a
        /*1906*/ 	.byte	0x3f
	.zero		1


	//   ....[101]....
        /*1908*/ 	.word	0x00039430
        /*190c*/ 	.word	0x00000003
        /*1910*/ 	.word	0x00033470
        /*1914*/ 	.short	0x010a
        /*1916*/ 	.byte	0x3f
	.zero		1


	//   ....[102]....
        /*1918*/ 	.word	0x00039480
        /*191c*/ 	.word	0x00000003
        /*1920*/ 	.word	0x00033460
        /*1924*/ 	.short	0x010a
        /*1926*/ 	.byte	0x3f
	.zero		1


	//   ....[103]....
        /*1928*/ 	.word	0x000394d0
        /*192c*/ 	.word	0x00000000
        /*1930*/ 	.word	0x00033470
        /*1934*/ 	.short	0x010a
        /*1936*/ 	.byte	0x3f
	.zero		1


	//   ....[104]....
        /*1938*/ 	.word	0x00039520
        /*193c*/ 	.word	0x00000000
        /*1940*/ 	.word	0x00033460
        /*1944*/ 	.short	0x010a
        /*1946*/ 	.byte	0x3f
	.zero		1


	//   ....[105]....
        /*1948*/ 	.word	0x0003a0a0
        /*194c*/ 	.word	0x00000000
        /*1950*/ 	.word	0x00033420
        /*1954*/ 	.short	0x010a
        /*1956*/ 	.byte	0x3f
	.zero		1


	//   ....[106]....
        /*1958*/ 	.word	0x0003a240
        /*195c*/ 	.word	0x00000006
        /*1960*/ 	.word	0x00000000
        /*1964*/ 	.short	0x010a
        /*1966*/ 	.byte	0x3f
	.zero		1


	//   ....[107]....
        /*1968*/ 	.word	0x0003a290
        /*196c*/ 	.word	0x00000007
        /*1970*/ 	.word	0x00000000
        /*1974*/ 	.short	0x010a
        /*1976*/ 	.byte	0x3f
	.zero		1


	//   ....[108]....
        /*1978*/ 	.word	0x0003a2e0
        /*197c*/ 	.word	0x00000004
        /*1980*/ 	.word	0x00033460
        /*1984*/ 	.short	0x010a
        /*1986*/ 	.byte	0x3f
	.zero		1


	//   ....[109]....
        /*1988*/ 	.word	0x0003a330
        /*198c*/ 	.word	0x00000003
        /*1990*/ 	.word	0x00033460
        /*1994*/ 	.short	0x010a
        /*1996*/ 	.byte	0x3f
	.zero		1


	//   ....[110]....
        /*1998*/ 	.word	0x0003a380
        /*199c*/ 	.word	0x00000004
        /*19a0*/ 	.word	0x00033480
        /*19a4*/ 	.short	0x010a
        /*19a6*/ 	.byte	0x3f
	.zero		1


	//----- nvinfo : EIATTR_NUM_MBARRIERS
	.align		4
.L_845:
        /*19a8*/ 	.byte	0x03, 0x38
        /*19aa*/ 	.short	0x0016


	//----- nvinfo : EIATTR_EXIT_INSTR_OFFSETS
	.align		4
        /*19ac*/ 	.byte	0x04, 0x1c
        /*19ae*/ 	.short	(.L_847 - .L_846)


	//   ....[0]....
.L_846:
        /*19b0*/ 	.word	0x000349c0


	//----- nvinfo : EIATTR_MAX_THREADS
	.align		4
.L_847:
        /*19b4*/ 	.byte	0x04, 0x05
        /*19b6*/ 	.short	(.L_849 - .L_848)
.L_848:
        /*19b8*/ 	.word	0x00000180
        /*19bc*/ 	.word	0x00000001
        /*19c0*/ 	.word	0x00000001


	//----- nvinfo : EIATTR_CRS_STACK_SIZE
	.align		4
.L_849:
        /*19c4*/ 	.byte	0x04, 0x1e
        /*19c6*/ 	.short	(.L_851 - .L_850)
.L_850:
        /*19c8*/ 	.word	0x00000000


	//----- nvinfo : EIATTR_CBANK_PARAM_SIZE
	.align		4
.L_851:
        /*19cc*/ 	.byte	0x03, 0x19
        /*19ce*/ 	.short	0x0af0


	//----- nvinfo : EIATTR_PARAM_CBANK
	.align		4
        /*19d0*/ 	.byte	0x04, 0x0a
        /*19d2*/ 	.short	(.L_853 - .L_852)
	.align		4
.L_852:
        /*19d4*/ 	.word	index@(.nv.constant0._ZN7cutlass13device_kernelIN5flash11enable_sm90INS1_16FlashAttnFwdSm90INS1_25CollectiveMainloopFwdSm90ILi2EN4cute5tupleIJNS5_1CILi1EEES8_S8_EEENS6_IJNS7_ILi128EEENS7_ILi160EEENS7_ILi192EEEEEELi192ENS_12float_e4m3_tEfNS_4arch4Sm90ELb1ELb0ELb1ELb1ELb0ELb1ELb0ELb1ELb1ELb1ELb1ELb0EEENS1_21CollectiveEpilogueFwdINS6_IJSA_SC_SB_EEES9_NS_10bfloat16_tESG_Li256ELb1ELb1ELb1ELb1EEENS1_36VarlenDynamicPersistentTileSchedulerILi128ELi160ELi256ELi128ELb1ELb1ELb1ELb1ELb1ELb1EEEEEEEEEvNT_6ParamsE)
        /*19d8*/ 	.short	0x0210
        /*19da*/ 	.short	0x0af0


	//----- nvinfo : EIATTR_SW_WAR
	.align		4
.L_853:
        /*19dc*/ 	.byte	0x04, 0x36
        /*19de*/ 	.short	(.L_855 - .L_854)
.L_854:
        /*19e0*/ 	.word	0x00000008
.L_855:


//--------------------- .nv.info._ZN7cutlass13device_kernelIN5flash11enable_sm90INS1_16FlashAttnFwdSm90INS1_25CollectiveMainloopFwdSm90ILi2EN4cute5tupleIJNS5_1CILi1EEES8_S8_EEENS6_IJNS7_ILi128EEENS7_ILi224EEESA_EEELi128ENS_12float_e4m3_tEfNS_4arch4Sm90ELb0ELb0ELb1ELb0ELb0ELb0ELb0ELb1ELb1ELb1ELb1ELb0EEENS1_21CollectiveEpilogueFwdINS6_IJSA_SA_SB_EEES9_NS_10bfloat16_tESF_Li256ELb0ELb1ELb1ELb1EEENS1_19SingleTileSchedulerILb0ELb1ELb1ELi128EEEEEEEEEvNT_6ParamsE --------------------------
	.section	.nv.info._ZN7cutlass13device_kernelIN5flash11enable_sm90INS1_16FlashAttnFwdSm90INS1_25CollectiveMainloopFwdSm90ILi2EN4cute5tupleIJNS5_1CILi1EEES8_S8_EEENS6_IJNS7_ILi128EEENS7_ILi224EEESA_EEELi128ENS_12float_e4m3_tEfNS_4arch4Sm90ELb0ELb0ELb1ELb0ELb0ELb0ELb0ELb1ELb1ELb1ELb1ELb0EEENS1_21CollectiveEpilogueFwdINS6_IJSA_SA_SB_EEES9_NS_10bfloat16_tESF_Li256ELb0ELb1ELb1ELb1EEENS1_19SingleTileSchedulerILb0ELb1ELb1ELi128EEEEEEEEEvNT_6ParamsE,"",@"SHT_CUDA_INFO"
	.sectionflags	@""
	.align	4


	//----- nvinfo : EIATTR_CUDA_API_VERSION
	.align		4
        /*0000*/ 	.byte	0x04, 0x37
        /*0002*/ 	.short	(.L_857 - .L_856)
.L_856:
        /*0004*/ 	.word	0x00000082


	//----- nvinfo : EIATTR_KPARAM_INFO
	.align		4
.L_857:
        /*0008*/ 	.byte	0x04, 0x17
        /*000a*/ 	.short	(.L_859 - .L_858)
.L_858:
        /*000c*/ 	.word	0x00000000
        /*0010*/ 	.short	0x0000
        /*0012*/ 	.short	0x0070
        /*0014*/ 	.byte	0x00, 0xf0, 0x01, 0x28


	//----- nvinfo : EIATTR_SPARSE_MMA_MASK
	.align		4
.L_859:
        /*0018*/ 	.byte	0x03, 0x50
        /*001a*/ 	.short	0x0000


	//----- nvinfo : EIATTR_MAXREG_COUNT
	.align		4
        /*001c*/ 	.byte	0x03, 0x1b
        /*001e*/ 	.short	0x00a8


	//----- nvinfo : EIATTR_NUM_BARRIERS
	.align		4
        /*0020*/ 	.byte	0x02, 0x4c
        /*0022*/ 	.byte	0x10
	.zero		1


	//----- nvinfo : EIATTR_EXTERNS
	.align		4
        /*0024*/ 	.byte	0x04, 0x0f
        /*0026*/ 	.short	(.L_861 - .L_860)


	//   ....[0]....
	.align		4
.L_860:
        /*0028*/ 	.word	index@(__assertfail)


	//----- nvinfo : EIATTR_ANNOTATIONS
	.align		4
.L_861:
        /*002c*/ 	.byte	0x04, 0x55
        /*002e*/ 	.short	(.L_863 - .L_862)


	//   ....[0]....
.L_862:
        /* <DEDUP_REMOVED lines=19> */


	//----- nvinfo : EIATTR_MERCURY_ISA_VERSION
	.align		4
.L_863:
        /*0148*/ 	.byte	0x03, 0x5f
        /*014a*/ 	.short	0x0101


	//----- nvinfo : EIATTR_INT_WARP_WIDE_INSTR_OFFSETS
	.align		4
        /*014c*/ 	.byte	0x04, 0x31
        /*014e*/ 	.short	(.L_865 - .L_864)


	//   ....[0]....
.L_864:
        /*0150*/ 	.word	0x00000120


	//   ....[1]....
        /*0154*/ 	.word	0x000001c0


	//   ....[2]....
        /*0158*/ 	.word	0x00000230


	//----- nvinfo : EIATTR_COOP_GROUP_MASK_REGIDS
	.align		4
.L_865:
        /*015c*/ 	.byte	0x04, 0x29
        /*015e*/ 	.short	(.L_867 - .L_866)


	//   ....[0]....
.L_866:
        /*0160*/ 	.word	0xffffffff


	//   ....[1]....
        /*0164*/ 	.word	0xffffffff


	//   ....[2]....
        /*0168*/ 	.word	0xffffffff


	//   ....[3]....
        /*016c*/ 	.word	0xffffffff


	//   ....[4]....
        /*0170*/ 	.word	0xffffffff


	//   ....[5]....
        /*0174*/ 	.word	0xffffffff


	//   ....[6]....
        /*0178*/ 	.word	0xffffffff


	//   ....[7]....
        /*017c*/ 	.word	0xffffffff


	//   ....[8]....
        /*0180*/ 	.word	0xffffffff


	//   ....[9]....
        /*0184*/ 	.word	0xffffffff


	//   ....[10]....
        /*0188*/ 	.word	0xffffffff


	//   ....[11]....
        /*018c*/ 	.word	0xffffffff


	//   ....[12]....
        /*0190*/ 	.word	0xffffffff


	//   ....[13]....
        /*0194*/ 	.word	0xffffffff


	//   ....[14]....
        /*0198*/ 	.word	0xffffffff


	//   ....[15]....
        /*019c*/ 	.word	0xffffffff


	//   ....[16]....
        /*01a0*/ 	.word	0xffffffff


	//   ....[17]....
        /*01a4*/ 	.word	0xffffffff


	//   ....[18]....
        /*01a8*/ 	.word	0xffffffff


	//   ....[19]....
        /*01ac*/ 	.word	0xffffffff


	//   ....[20]....
        /*01b0*/ 	.word	0xffffffff


	//   ....[21]....
        /*01b4*/ 	.word	0xffffffff


	//   ....[22]....
        /*01b8*/ 	.word	0xffffffff


	//   ....[23]....
        /*01bc*/ 	.word	0xffffffff


	//   ....[24]....
        /*01c0*/ 	.word	0xffffffff


	//   ....[25]....
        /*01c4*/ 	.word	0xffffffff


	//   ....[26]....
        /*01c8*/ 	.word	0xffffffff


	//   ....[27]....
        /*01cc*/ 	.word	0xffffffff


	//   ....[28]....
        /*01d0*/ 	.word	0xffffffff


	//   ....[29]....
        /*01d4*/ 	.word	0xffffffff


	//   ....[30]....
        /*01d8*/ 	.word	0xffffffff


	//   ....[31]....
        /*01dc*/ 	.word	0xffffffff


	//   ....[32]....
        /*01e0*/ 	.word	0xffffffff


	//   ....[33]....
        /*01e4*/ 	.word	0xffffffff


	//   ....[34]....
        /*01e8*/ 	.word	0xffffffff


	//   ....[35]....
        /*01ec*/ 	.word	0xffffffff


	//   ....[36]....
        /*01f0*/ 	.word	0xffffffff


	//   ....[37]....
        /*01f4*/ 	.word	0xffffffff


	//   ....[38]....
        /*01f8*/ 	.word	0xffffffff


	//   ....[39]....
        /*01fc*/ 	.word	0xffffffff


	//   ....[40]....
        /*0200*/ 	.word	0xffffffff


	//   ....[41]....
        /*0204*/ 	.word	0xffffffff


	//   ....[42]....
        /*0208*/ 	.word	0xffffffff


	//   ....[43]....
        /*020c*/ 	.word	0xffffffff


	//   ....[44]....
        /*0210*/ 	.word	0xffffffff


	//   ....[45]....
        /*0214*/ 	.word	0xffffffff


	//   ....[46]....
        /*0218*/ 	.word	0xffffffff


	//   ....[47]....
        /*021c*/ 	.word	0xffffffff


	//   ....[48]....
        /*0220*/ 	.word	0xffffffff


	//   ....[49]....
        /*0224*/ 	.word	0xffffffff


	//   ....[50]....
        /*0228*/ 	.word	0xffffffff


	//   ....[51]....
        /*022c*/ 	.word	0xffffffff


	//   ....[52]....
        /*0230*/ 	.word	0xffffffff


	//   ....[53]....
        /*0234*/ 	.word	0xffffffff


	//   ....[54]....
        /*0238*/ 	.word	0xffffffff


	//   ....[55]....
        /*023c*/ 	.word	0xffffffff


	//   ....[56]....
        /*0240*/ 	.word	0xffffffff


	//   ....[57]....
        /*0244*/ 	.word	0xffffffff


	//   ....[58]....
        /*0248*/ 	.word	0xffffffff


	//   ....[59]....
        /*024c*/ 	.word	0xffffffff


	//   ....[60]....
        /*0250*/ 	.word	0xffffffff


	//   ....[61]....
        /*0254*/ 	.word	0xffffffff


	//   ....[62]....
        /*0258*/ 	.word	0xffffffff


	//   ....[63]....
        /*025c*/ 	.word	0xffffffff


	//   ....[64]....
        /*0260*/ 	.word	0xffffffff


	//   ....[65]....
        /*0264*/ 	.word	0xffffffff


	//   ....[66]....
        /*0268*/ 	.word	0xffffffff


	//   ....[67]....
        /*026c*/ 	.word	0xffffffff


	//   ....[68]....
        /*0270*/ 	.word	0xffffffff


	//   ....[69]....
        /*0274*/ 	.word	0xffffffff


	//   ....[70]....
        /*0278*/ 	.word	0xffffffff


	//   ....[71]....
        /*027c*/ 	.word	0xffffffff


	//   ....[72]....
        /*0280*/ 	.word	0xffffffff


	//   ....[73]....
        /*0284*/ 	.word	0xffffffff


	//   ....[74]....
        /*0288*/ 	.word	0xffffffff


	//   ....[75]....
        /*028c*/ 	.word	0xffffffff


	//   ....[76]....
        /*0290*/ 	.word	0xffffffff


	//   ....[77]....
        /*0294*/ 	.word	0xffffffff


	//   ....[78]....
        /*0298*/ 	.word	0xffffffff


	//   ....[79]....
        /*029c*/ 	.word	0xffffffff


	//   ....[80]....
        /*02a0*/ 	.word	0xffffffff


	//   ....[81]....
        /*02a4*/ 	.word	0xffffffff


	//   ....[82]....
        /*02a8*/ 	.word	0xffffffff


	//   ....[83]....
        /*02ac*/ 	.word	0xffffffff


	//   ....[84]....
        /*02b0*/ 	.word	0xffffffff


	//   ....[85]....
        /*02b4*/ 	.word	0xffffffff


	//   ....[86]....
        /*02b8*/ 	.word	0xffffffff


	//   ....[87]....
        /*02bc*/ 	.word	0xffffffff


	//   ....[88]....
        /*02c0*/ 	.word	0xffffffff


	//   ....[89]....
        /*02c4*/ 	.word	0xffffffff


	//   ....[90]....
        /*02c8*/ 	.word	0xffffffff


	//   ....[91]....
        /*02cc*/ 	.word	0xffffffff


	//   ....[92]....
        /*02d0*/ 	.word	0xffffffff


	//   ....[93]....
        /*02d4*/ 	.word	0xffffffff


	//   ....[94]....
        /*02d8*/ 	.word	0xffffffff


	//   ....[95]....
        /*02dc*/ 	.word	0xffffffff


	//   ....[96]....
        /*02e0*/ 	.word	0xffffffff


	//   ....[97]....
        /*02e4*/ 	.word	0xffffffff


	//   ....[98]....
        /*02e8*/ 	.word	0xffffffff


	//   ....[99]....
        /*02ec*/ 	.word	0xffffffff


	//   ....[100]....
        /*02f0*/ 	.word	0xffffffff


	//   ....[101]....
        /*02f4*/ 	.word	0xffffffff


	//   ....[102]....
        /*02f8*/ 	.word	0xffffffff


	//   ....[103]....
        /*02fc*/ 	.word	0xffffffff


	//   ....[104]....
        /*0300*/ 	.word	0xffffffff


	//   ....[105]....
        /*0304*/ 	.word	0xffffffff


	//   ....[106]....
        /*0308*/ 	.word	0xffffffff


	//   ....[107]....
        /*030c*/ 	.word	0xffffffff


	//   ....[108]....
        /*0310*/ 	.word	0xffffffff


	//   ....[109]....
        /*0314*/ 	.word	0xffffffff


	//   ....[110]....
        /*0318*/ 	.word	0xffffffff


	//   ....[111]....
        /*031c*/ 	.word	0x0500000f


	//   ....[112]....
        /*0320*/ 	.word	0x0500000f


	//   ....[113]....
        /*0324*/ 	.word	0x0500000f


	//   ....[114]....
        /*0328*/ 	.word	0x0500000f


	//   ....[115]....
        /*032c*/ 	.word	0x0500000f


	//   ....[116]....
        /*0330*/ 	.word	0x0500000f


	//   ....[117]....
        /*0334*/ 	.word	0x0500000f


	//   ....[118]....
        /*0338*/ 	.word	0x0500000f


	//   ....[119]....
        /*033c*/ 	.word	0x0500000f


	//   ....[120]....
        /*0340*/ 	.word	0x0500000f


	//   ....[121]....
        /*0344*/ 	.word	0x0500000f


	//   ....[122]....
        /*0348*/ 	.word	0x0500000f


	//   ....[123]....
        /*034c*/ 	.word	0x0500000f


	//   ....[124]....
        /*0350*/ 	.word	0x0500000f


	//   ....[125]....
        /*0354*/ 	.word	0x0500000f


	//   ....[126]....
        /*0358*/ 	.word	0x0500000f


	//   ....[127]....
        /*035c*/ 	.word	0x0500000f


	//----- nvinfo : EIATTR_COOP_GROUP_INSTR_OFFSETS
	.align		4
.L_867:
        /*0360*/ 	.byte	0x04, 0x28
        /*0362*/ 	.short	(.L_869 - .L_868)


	//   ....[0]....
.L_868:
        /*0364*/ 	.word	0x00000060


	//   ....[1]....
        /*0368*/ 	.word	0x00000130


	//   ....[2]....
        /*036c*/ 	.word	0x000001e0


	//   ....[3]....
        /*0370*/ 	.word	0x000003a0


	//   ....[4]....
        /*0374*/ 	.word	0x00000500


	//   ....[5]....
        /*0378*/ 	.word	0x00000620


	//   ....[6]....
        /*037c*/ 	.word	0x00000780


	//   ....[7]....
        /*0380*/ 	.word	0x000010f0


	//   ....[8]....
        /*0384*/ 	.word	0x00004020


	//   ....[9]....
        /*0388*/ 	.word	0x000040b0


	//   ....[10]....
        /*038c*/ 	.word	0x00004470


	//   ....[11]....
        /*0390*/ 	.word	0x00004640


	//   ....[12]....
        /*0394*/ 	.word	0x00008680


	//   ....[13]....
        /*0398*/ 	.word	0x000086b0


	//   ....[14]....
        /*039c*/ 	.word	0x00008720


	//   ....[15]....
        /*03a0*/ 	.word	0x00008730


	//   ....[16]....
        /*03a4*/ 	.word	0x0000aa00


	//   ....[17]....
        /*03a8*/ 	.word	0x0000aa10


	//   ....[18]....
        /*03ac*/ 	.word	0x0000aa90


	//   ....[19]....
        /*03b0*/ 	.word	0x0000aaa0


	//   ....[20]....
        /*03b4*/ 	.word	0x0000b8b0


	//   ....[21]....
        /*03b8*/ 	.word	0x0000b8c0


	//   ....[22]....
        /*03bc*/ 	.word	0x0000b8d0


	//   ....[23]....
        /*03c0*/ 	.word	0x0000b8f0


	//   ....[24]....
        /*03c4*/ 	.word	0x0000b900


	//   ....[25]....
        /*03c8*/ 	.word	0x0000b910


	//   ....[26]....
        /*03cc*/ 	.word	0x0000b920


	//   ....[27]....
        /*03d0*/ 	.word	0x0000b940


	//   ....[28]....
        /*03d4*/ 	.word	0x0000b950


	//   ....[29]....
        /*03d8*/ 	.word	0x0000b960


	//   ....[30]....
        /*03dc*/ 	.word	0x0000b970


	//   ....[31]....
        /*03e0*/ 	.word	0x0000b980


	//   ....[32]....
        /*03e4*/ 	.word	0x0000b990


	//   ....[33]....
        /*03e8*/ 	.word	0x0000b9c0


	//   ....[34]....
        /*03ec*/ 	.word	0x0000b9d0


	//   ....[35]....
        /*03f0*/ 	.word	0x0000b9e0


	//   ....[36]....
        /*03f4*/ 	.word	0x0000b9f0


	//   ....[37]....
        /*03f8*/ 	.word	0x0000ba00


	//   ....[38]....
        /*03fc*/ 	.word	0x0000ba10


	//   ....[39]....
        /*0400*/ 	.word	0x0000ba20


	//   ....[40]....
        /*0404*/ 	.word	0x0000ba30


	//   ....[41]....
        /*0408*/ 	.word	0x0000ba40


	//   ....[42]....
        /*040c*/ 	.word	0x0000ba50


	//   ....[43]....
        /*0410*/ 	.word	0x0000ba60


	//   ....[44]....
        /*0414*/ 	.word	0x0000ba70


	//   ....[45]....
        /*0418*/ 	.word	0x0000ba80


	//   ....[46]....
        /*041c*/ 	.word	0x0000ba90


	//   ....[47]....
        /*0420*/ 	.word	0x0000baa0


	//   ....[48]....
        /*0424*/ 	.word	0x0000bab0


	//   ....[49]....
        /*0428*/ 	.word	0x0000bac0


	//   ....[50]....
        /*042c*/ 	.word	0x0000bad0


	//   ....[51]....
        /*0430*/ 	.word	0x0000baf0


	//   ....[52]....
        /*0434*/ 	.word	0x0000bb00


	//   ....[53]....
        /*0438*/ 	.word	0x0000bb10


	//   ....[54]....
        /*043c*/ 	.word	0x0000bb20


	//   ....[55]....
        /*0440*/ 	.word	0x0000bb40


	//   ....[56]....
        /*0444*/ 	.word	0x0000bb50


	//   ....[57]....
        /*0448*/ 	.word	0x0000bb70


	//   ....[58]....
        /*044c*/ 	.word	0x0000bb80


	//   ....[59]....
        /*0450*/ 	.word	0x0000bb90


	//   ....[60]....
        /*0454*/ 	.word	0x0000bba0


	//   ....[61]....
        /*0458*/ 	.word	0x0000bbb0


	//   ....[62]....
        /*045c*/ 	.word	0x0000bbc0


	//   ....[63]....
        /*0460*/ 	.word	0x0000bbd0


	//   ....[64]....
        /*0464*/ 	.word	0x0000bbe0


	//   ....[65]....
        /*0468*/ 	.word	0x0000bbf0


	//   ....[66]....
        /*046c*/ 	.word	0x0000bc00


	//   ....[67]....
        /*0470*/ 	.word	0x0000bc10


	//   ....[68]....
        /*0474*/ 	.word	0x0000bc20


	//   ....[69]....
        /*0478*/ 	.word	0x0000bc30


	//   ....[70]....
        /*047c*/ 	.word	0x0000bc60


	//   ....[71]....
        /*0480*/ 	.word	0x0000bc90


	//   ....[72]....
        /*0484*/ 	.word	0x0000bcc0


	//   ....[73]....
        /*0488*/ 	.word	0x0000bd00


	//   ....[74]....
        /*048c*/ 	.word	0x0000bd40


	//   ....[75]....
        /*0490*/ 	.word	0x0000bd80


	//   ....[76]....
        /*0494*/ 	.word	0x0000bdc0


	//   ....[77]....
        /*0498*/ 	.word	0x0000bde0


	//   ....[78]....
        /*049c*/ 	.word	0x0000bdf0


	//   ....[79]....
        /*04a0*/ 	.word	0x0000be00


	//   ....[80]....
        /*04a4*/ 	.word	0x0000be20


	//   ....[81]....
        /*04a8*/ 	.word	0x0000be50


	//   ....[82]....
        /*04ac*/ 	.word	0x0000be60


	//   ....[83]....
        /*04b0*/ 	.word	0x0000be70


	//   ....[84]....
        /*04b4*/ 	.word	0x0000c2a0


	//   ....[85]....
        /*04b8*/ 	.word	0x0000c2e0


	//   ....[86]....
        /*04bc*/ 	.word	0x0000c320


	//   ....[87]....
        /*04c0*/ 	.word	0x0000c360


	//   ....[88]....
        /*04c4*/ 	.word	0x0000c390


	//   ....[89]....
        /*04c8*/ 	.word	0x0000c3d0


	//   ....[90]....
        /*04cc*/ 	.word	0x0000caa0


	//   ....[91]....
        /*04d0*/ 	.word	0x0000cad0


	//   ....[92]....
        /*04d4*/ 	.word	0x0000d5f0


	//   ....[93]....
        /*04d8*/ 	.word	0x0000e300


	//   ....[94]....
        /*04dc*/ 	.word	0x0000ecf0


	//   ....[95]....
        /*04e0*/ 	.word	0x0000ed20


	//   ....[96]....
        /*04e4*/ 	.word	0x0000ed40


	//   ....[97]....
        /*04e8*/ 	.word	0x0000ede0


	//   ....[98]....
        /*04ec*/ 	.word	0x0000ee00


	//   ....[99]....
        /*04f0*/ 	.word	0x0000ee90


	//   ....[100]....
        /*04f4*/ 	.word	0x0000eeb0


	//   ....[101]....
        /*04f8*/ 	.word	0x0000ef40


	//   ....[102]....
        /*04fc*/ 	.word	0x0000ef60


	//   ....[103]....
        /*0500*/ 	.word	0x0000eff0


	//   ....[104]....
        /*0504*/ 	.word	0x0000f010


	//   ....[105]....
        /*0508*/ 	.word	0x0000f0a0


	//   ....[106]....
        /*050c*/ 	.word	0x0000f0c0


	//   ....[107]....
        /*0510*/ 	.word	0x0000f150


	//   ....[108]....
        /*0514*/ 	.word	0x0000f170


	//   ....[109]....
        /*0518*/ 	.word	0x0000f180


	//   ....[110]....
        /*051c*/ 	.word	0x00010cc0


	//   ....[111]....
        /*0520*/ 	.word	0x000111b0


	//   ....[112]....
        /*0524*/ 	.word	0x00011380


	//   ....[113]....
        /*0528*/ 	.word	0x000113e0


	//   ....[114]....
        /*052c*/ 	.word	0x00011480


	//   ....[115]....
        /*0530*/ 	.word	0x00011580


	//   ....[116]....
        /*0534*/ 	.word	0x000115f0


	//   ....[117]....
        /*0538*/ 	.word	0x000116f0


	//   ....[118]....
        /*053c*/ 	.word	0x00011760


	//   ....[119]....
        /*0540*/ 	.word	0x00011860


	//   ....[120]....
        /*0544*/ 	.word	0x000118d0


	//   ....[121]....
        /*0548*/ 	.word	0x000119d0


	//   ....[122]....
        /*054c*/ 	.word	0x00011a40


	//   ....[123]....
        /*0550*/ 	.word	0x00011b40


	//   ....[124]....
        /*0554*/ 	.word	0x00011bb0


	//   ....[125]....
        /*0558*/ 	.word	0x00011ca0


	//   ....[126]....
        /*055c*/ 	.word	0x00011d10


	//   ....[127]....
        /*0560*/ 	.word	0x00011df0


	//----- nvinfo : EIATTR_REG_RECONFIG
	.align		4
.L_869:
        /*0564*/ 	.byte	0x01, 0x54
	.zero		2


	//----- nvinfo : EIATTR_SYSCALL_OFFSETS
	.align		4
        /*0568*/ 	.byte	0x04, 0x46
        /*056a*/ 	.short	(.L_871 - .L_870)


	//   ....[0]....
.L_870:
        /*056c*/ 	.word	0x000012b0


	//   ....[1]....
        /*0570*/ 	.word	0x0000dc70


	//   ....[2]....
        /*0574*/ 	.word	0x0000ddb0


	//   ....[3]....
        /*0578*/ 	.word	0x0000def0


	//   ....[4]....
        /*057c*/ 	.word	0x0000e010


	//   ....[5]....
        /*0580*/ 	.word	0x0000e990


	//----- nvinfo : EIATTR_MBARRIER_INSTR_OFFSETS
	.align		4
.L_871:
        /*0584*/ 	.byte	0x04, 0x39
        /*0586*/ 	.short	(.L_873 - .L_872)


	//   ....[0]....
.L_872:
        /*0588*/ 	.word	0x00000250
        /*058c*/ 	.word	0x000000ff
        /*0590*/ 	.word	0x0002e800
        /*0594*/ 	.short	0x0100
        /*0596*/ 	.byte	0x08
	.zero		1


	//   ....[1]....
        /*0598*/ 	.word	0x00000260
        /*059c*/ 	.word	0x000000ff
        /*05a0*/ 	.word	0x0002e820
        /*05a4*/ 	.short	0x0100
        /*05a6*/ 	.byte	0x08
	.zero		1


	//   ....[2]....
        /*05a8*/ 	.word	0x00000350
        /*05ac*/ 	.word	0x000000ff
        /*05b0*/ 	.word	0x0002e830
        /*05b4*/ 	.short	0x0100
        /*05b6*/ 	.byte	0x08
	.zero		1


	//   ....[3]....
        /*05b8*/ 	.word	0x00000360
        /*05bc*/ 	.word	0x000000ff
        /*05c0*/ 	.word	0x0002e840
        /*05c4*/ 	.short	0x0100
        /*05c6*/ 	.byte	0x08
	.zero		1


	//   ....[4]....
        /*05c8*/ 	.word	0x00000370
        /*05cc*/ 	.word	0x000000ff
        /*05d0*/ 	.word	0x0002e838
        /*05d4*/ 	.short	0x0100
        /*05d6*/ 	.byte	0x08
	.zero		1


	//   ....[5]....
        /*05d8*/ 	.word	0x00000380
        /*05dc*/ 	.word	0x000000ff
        /*05e0*/ 	.word	0x0002e848
        /*05e4*/ 	.short	0x0100
        /*05e6*/ 	.byte	0x08
	.zero		1


	//   ....[6]....
        /*05e8*/ 	.word	0x000004b0
        /*05ec*/ 	.word	0x000000ff
        /*05f0*/ 	.word	0x0002e850
        /*05f4*/ 	.short	0x0100
        /*05f6*/ 	.byte	0x08
	.zero		1


	//   ....[7]....
        /*05f8*/ 	.word	0x000004c0
        /*05fc*/ 	.word	0x000000ff
        /*0600*/ 	.word	0x0002e860
        /*0604*/ 	.short	0x0100
        /*0606*/ 	.byte	0x08
	.zero		1


	//   ....[8]....
        /*0608*/ 	.word	0x000004d0
        /*060c*/ 	.word	0x000000ff
        /*0610*/ 	.word	0x0002e858
        /*0614*/ 	.short	0x0100
        /*0616*/ 	.byte	0x08
	.zero		1


	//   ....[9]....
        /*0618*/ 	.word	0x000004e0
        /*061c*/ 	.word	0x000000ff
        /*0620*/ 	.word	0x0002e868
        /*0624*/ 	.short	0x0100
        /*0626*/ 	.byte	0x08
	.zero		1


	//   ....[10]....
        /*0628*/ 	.word	0x000005d0
        /*062c*/ 	.word	0x000000ff
        /*0630*/ 	.word	0x0002e870
        /*0634*/ 	.short	0x0100
        /*0636*/ 	.byte	0x06
	.zero		1


	//   ....[11]....
        /*0638*/ 	.word	0x000005e0
        /*063c*/ 	.word	0x000000ff
        /*0640*/ 	.word	0x0002e880
        /*0644*/ 	.short	0x0100
        /*0646*/ 	.byte	0x06
	.zero		1


	//   ....[12]....
        /*0648*/ 	.word	0x000005f0
        /*064c*/ 	.word	0x000000ff
        /*0650*/ 	.word	0x0002e878
        /*0654*/ 	.short	0x0100
        /*0656*/ 	.byte	0x06
	.zero		1


	//   ....[13]....
        /*0658*/ 	.word	0x00000600
        /*065c*/ 	.word	0x000000ff
        /*0660*/ 	.word	0x0002e888
        /*0664*/ 	.short	0x0100
        /*0666*/ 	.byte	0x06
	.zero		1


	//   ....[14]....
        /*0668*/ 	.word	0x00000730
        /*066c*/ 	.word	0x000000ff
        /*0670*/ 	.word	0x0002e890
        /*0674*/ 	.short	0x0100
        /*0676*/ 	.byte	0x08
	.zero		1


	//   ....[15]....
        /*0678*/ 	.word	0x00000740
        /*067c*/ 	.word	0x000000ff
        /*0680*/ 	.word	0x0002e8a0
        /*0684*/ 	.short	0x0100
        /*0686*/ 	.byte	0x08
	.zero		1


	//   ....[16]....
        /*0688*/ 	.word	0x00000750
        /*068c*/ 	.word	0x000000ff
        /*0690*/ 	.word	0x0002e898
        /*0694*/ 	.short	0x0100
        /*0696*/ 	.byte	0x08
	.zero		1


	//   ....[17]....
        /*0698*/ 	.word	0x00000760
        /*069c*/ 	.word	0x000000ff
        /*06a0*/ 	.word	0x0002e8a8
        /*06a4*/ 	.short	0x0100
        /*06a6*/ 	.byte	0x08
	.zero		1


	//   ....[18]....
        /*06a8*/ 	.word	0x00000890
        /*06ac*/ 	.word	0x000000ff
        /*06b0*/ 	.word	0x0002e8b0
        /*06b4*/ 	.short	0x0100
        /*06b6*/ 	.byte	0x08
	.zero		1


	//   ....[19]....
        /*06b8*/ 	.word	0x000008a0
        /*06bc*/ 	.word	0x000000ff
        /*06c0*/ 	.word	0x0002e8c0
        /*06c4*/ 	.short	0x0100
        /*06c6*/ 	.byte	0x08
	.zero		1


	//   ....[20]....
        /*06c8*/ 	.word	0x000008b0
        /*06cc*/ 	.word	0x000000ff
        /*06d0*/ 	.word	0x0002e8b8
        /*06d4*/ 	.short	0x0100
        /*06d6*/ 	.byte	0x08
	.zero		1


	//   ....[21]....
        /*06d8*/ 	.word	0x000008c0
        /*06dc*/ 	.word	0x000000ff
        /*06e0*/ 	.word	0x0002e8c8
        /*06e4*/ 	.short	0x0100
        /*06e6*/ 	.byte	0x08
	.zero		1


	//   ....[22]....
        /*06e8*/ 	.word	0x00001530
        /*06ec*/ 	.word	0x000000ff
        /*06f0*/ 	.word	0x0002e800
        /*06f4*/ 	.short	0x010a
        /*06f6*/ 	.byte	0x27
	.zero		1


	//   ....[23]....
        /*06f8*/ 	.word	0x000015b0
        /*06fc*/ 	.word	0x000000ff
        /*0700*/ 	.word	0x0002e830
        /*0704*/ 	.short	0x010a
        /*0706*/ 	.byte	0x27
	.zero		1


	//   ....[24]....
        /*0708*/ 	.word	0x00001630
        /*070c*/ 	.word	0x000000ff
        /*0710*/ 	.word	0x0002e830
        /*0714*/ 	.short	0x010a
        /*0716*/ 	.byte	0x27
	.zero		1


	//   ....[25]....
        /*0718*/ 	.word	0x00004b10
        /*071c*/ 	.word	0x00000039
        /*0720*/ 	.word	0x00000000
        /*0724*/ 	.short	0x0101
        /*0726*/ 	.byte	0x3f
	.zero		1


	//   ....[26]....
        /*0728*/ 	.word	0x000062e0
        /*072c*/ 	.word	0x000000ff
        /*0730*/ 	.word	0x0002e830
        /*0734*/ 	.short	0x010a
        /*0736*/ 	.byte	0x07
	.zero		1


	//   ....[27]....
        /*0738*/ 	.word	0x00006320
        /*073c*/ 	.word	0x000000ff
        /*0740*/ 	.word	0x0002e830
        /*0744*/ 	.short	0x010a
        /*0746*/ 	.byte	0x07
	.zero		1


	//   ....[28]....
        /*0748*/ 	.word	0x00006f10
        /*074c*/ 	.word	0x000000ff
        /*0750*/ 	.word	0x0002e850
        /*0754*/ 	.short	0x010a
        /*0756*/ 	.byte	0x0a
	.zero		1


	//   ....[29]....
        /*0758*/ 	.word	0x00006f50
        /*075c*/ 	.word	0x000000ff
        /*0760*/ 	.word	0x0002e850
        /*0764*/ 	.short	0x010a
        /*0766*/ 	.byte	0x0a
	.zero		1


	//   ....[30]....
        /*0768*/ 	.word	0x00009b30
        /*076c*/ 	.word	0x00000006
        /*0770*/ 	.word	0x00000000
        /*0774*/ 	.short	0x0101
        /*0776*/ 	.byte	0x3f
	.zero		1


	//   ....[31]....
        /*0778*/ 	.word	0x00009ea0
        /*077c*/ 	.word	0x000000ff
        /*0780*/ 	.word	0x00000000
        /*0784*/ 	.short	0x0101
        /*0786*/ 	.byte	0x04
	.zero		1


	//   ....[32]....
        /*0788*/ 	.word	0x0000a620
        /*078c*/ 	.word	0x000000ff
        /*0790*/ 	.word	0x0002e850
        /*0794*/ 	.short	0x010a
        /*0796*/ 	.byte	0x07
	.zero		1


	//   ....[33]....
        /*0798*/ 	.word	0x0000a660
        /*079c*/ 	.word	0x000000ff
        /*07a0*/ 	.word	0x0002e850
        /*07a4*/ 	.short	0x010a
        /*07a6*/ 	.byte	0x07
	.zero		1


	//   ....[34]....
        /*07a8*/ 	.word	0x0000ad60
        /*07ac*/ 	.word	0x000000ff
        /*07b0*/ 	.word	0x00000000
        /*07b4*/ 	.short	0x0101
        /*07b6*/ 	.byte	0x04
	.zero		1


	//   ....[35]....
        /*07b8*/ 	.word	0x0000c3c0
        /*07bc*/ 	.word	0x000000ff
        /*07c0*/ 	.word	0x00000000
        /*07c4*/ 	.short	0x0101
        /*07c6*/ 	.byte	0x04
	.zero		1


	//   ....[36]....
        /*07c8*/ 	.word	0x0000e530
        /*07cc*/ 	.word	0x000000ff
        /*07d0*/ 	.word	0x0002e880
        /*07d4*/ 	.short	0x010a
        /*07d6*/ 	.byte	0x26
	.zero		1


	//   ....[37]....
        /*07d8*/ 	.word	0x0000e690
        /*07dc*/ 	.word	0x000000ff
        /*07e0*/ 	.word	0x0002e840
        /*07e4*/ 	.short	0x010a
        /*07e6*/ 	.byte	0x26
	.zero		1


	//   ....[38]....
        /*07e8*/ 	.word	0x0000f2b0
        /*07ec*/ 	.word	0x000000ff
        /*07f0*/ 	.word	0x0002e800
        /*07f4*/ 	.short	0x0107
        /*07f6*/ 	.byte	0x26
	.zero		1


	//   ....[39]....
        /*07f8*/ 	.word	0x0000f300
        /*07fc*/ 	.word	0x000000ff
        /*0800*/ 	.word	0x0002e800
        /*0804*/ 	.short	0x0101
        /*0806*/ 	.byte	0x26
	.zero		1


	//   ....[40]....
        /*0808*/ 	.word	0x0000f320
        /*080c*/ 	.word	0x000000ff
        /*0810*/ 	.word	0x0002e820
        /*0814*/ 	.short	0x010a
        /*0816*/ 	.byte	0x26
	.zero		1


	//   ....[41]....
        /*0818*/ 	.word	0x0000f640
        /*081c*/ 	.word	0x00000004
        /*0820*/ 	.word	0x0002e880
        /*0824*/ 	.short	0x010a
        /*0826*/ 	.byte	0x3f
	.zero		1


	//   ....[42]....
        /*0828*/ 	.word	0x0000f880
        /*082c*/ 	.word	0x00000004
        /*0830*/ 	.word	0x0002e840
        /*0834*/ 	.short	0x010a
        /*0836*/ 	.byte	0x3f
	.zero		1


	//   ....[43]....
        /*0838*/ 	.word	0x0000fb20
        /*083c*/ 	.word	0x00000013
        /*0840*/ 	.word	0x0002e870
        /*0844*/ 	.short	0x010a
        /*0846*/ 	.byte	0x3f
	.zero		1


	//   ....[44]....
        /*0848*/ 	.word	0x0000fb90
        /*084c*/ 	.word	0x00000013
        /*0850*/ 	.word	0x0002e860
        /*0854*/ 	.short	0x010a
        /*0856*/ 	.byte	0x3f
	.zero		1


	//   ....[45]....
        /*0858*/ 	.word	0x000102c0
        /*085c*/ 	.word	0x00000013
        /*0860*/ 	.word	0x0002e850
        /*0864*/ 	.short	0x0101
        /*0866*/ 	.byte	0x3f
	.zero		1


	//   ....[46]....
        /*0868*/ 	.word	0x00010340
        /*086c*/ 	.word	0x00000013
        /*0870*/ 	.word	0x00000000
        /*0874*/ 	.short	0x0101
        /*0876*/ 	.byte	0x3f
	.zero		1


	//   ....[47]....
        /*0878*/ 	.word	0x00010460
        /*087c*/ 	.word	0x00000003
        /*0880*/ 	.word	0x0002e870
        /*0884*/ 	.short	0x010a
        /*0886*/ 	.byte	0x3f
	.zero		1


	//   ....[48]....
        /*0888*/ 	.word	0x000104f0
        /*088c*/ 	.word	0x00000002
        /*0890*/ 	.word	0x0002e860
        /*0894*/ 	.short	0x010a
        /*0896*/ 	.byte	0x3f
	.zero		1


	//   ....[49]....
        /*0898*/ 	.word	0x00010b80
        /*089c*/ 	.word	0x00000002
        /*08a0*/ 	.word	0x0002e850
        /*08a4*/ 	.short	0x0101
        /*08a6*/ 	.byte	0x3f
	.zero		1


	//   ....[50]....
        /*08a8*/ 	.word	0x00010bc0
        /*08ac*/ 	.word	0x00000000
        /*08b0*/ 	.word	0x00000000
        /*08b4*/ 	.short	0x0101
        /*08b6*/ 	.byte	0x3f
	.zero		1


	//   ....[51]....
        /*08b8*/ 	.word	0x00010c70
        /*08bc*/ 	.word	0x00000007
        /*08c0*/ 	.word	0x0002e820
        /*08c4*/ 	.short	0x010a
        /*08c6*/ 	.byte	0x3f
	.zero		1


	//   ....[52]....
        /*08c8*/ 	.word	0x00010db0
        /*08cc*/ 	.word	0x00000006
        /*08d0*/ 	.word	0x00000000
        /*08d4*/ 	.short	0x010a
        /*08d6*/ 	.byte	0x3f
	.zero		1


	//   ....[53]....
        /*08d8*/ 	.word	0x00010e20
        /*08dc*/ 	.word	0x00000005
        /*08e0*/ 	.word	0x00000000
        /*08e4*/ 	.short	0x010a
        /*08e6*/ 	.byte	0x3f
	.zero		1


	//   ....[54]....
        /*08e8*/ 	.word	0x00010e70
        /*08ec*/ 	.word	0x00000000
        /*08f0*/ 	.word	0x0002e860
        /*08f4*/ 	.short	0x010a
        /*08f6*/ 	.byte	0x3f
	.zero		1


	//   ....[55]....
        /*08f8*/ 	.word	0x00010ec0
        /*08fc*/ 	.word	0x00000005
        /*0900*/ 	.word	0x0002e860
        /*0904*/ 	.short	0x010a
        /*0906*/ 	.byte	0x3f
	.zero		1


	//   ....[56]....
        /*0908*/ 	.word	0x00010f00
        /*090c*/ 	.word	0x00000000
        /*0910*/ 	.word	0x0002e880
        /*0914*/ 	.short	0x010a
        /*0916*/ 	.byte	0x3f
	.zero		1


	//   ....[57]....
        /*0918*/ 	.word	0x00010f20
        /*091c*/ 	.word	0x00000005
        /*0920*/ 	.word	0x0002e880
        /*0924*/ 	.short	0x010a
        /*0926*/ 	.byte	0x3f
	.zero		1


	//   ....[58]....
        /*0928*/ 	.word	0x00010f90
        /*092c*/ 	.word	0x00000003
        /*0930*/ 	.word	0x0002e800
        /*0934*/ 	.short	0x010a
        /*0936*/ 	.byte	0x3f
	.zero		1


	//   ....[59]....
        /*0938*/ 	.word	0x00010ff0
        /*093c*/ 	.word	0x00000003
        /*0940*/ 	.word	0x0002e830
        /*0944*/ 	.short	0x010a
        /*0946*/ 	.byte	0x3f
	.zero		1


	//   ....[60]....
        /*0948*/ 	.word	0x00011050
        /*094c*/ 	.word	0x0000000c
        /*0950*/ 	.word	0x0002e830
        /*0954*/ 	.short	0x010a
        /*0956*/ 	.byte	0x3f
	.zero		1


	//   ....[61]....
        /*0958*/ 	.word	0x000110b0
        /*095c*/ 	.word	0x0000000b
        /*0960*/ 	.word	0x0002e850
        /*0964*/ 	.short	0x010a
        /*0966*/ 	.byte	0x3f
	.zero		1


	//   ....[62]....
        /*0968*/ 	.word	0x00011110
        /*096c*/ 	.word	0x00000000
        /*0970*/ 	.word	0x0002e850
        /*0974*/ 	.short	0x010a
        /*0976*/ 	.byte	0x3f
	.zero		1


	//   ....[63]....
        /*0978*/ 	.word	0x00011270
        /*097c*/ 	.word	0x00000003
        /*0980*/ 	.word	0x0002e880
        /*0984*/ 	.short	0x010a
        /*0986*/ 	.byte	0x3f
	.zero		1


	//   ....[64]....
        /*0988*/ 	.word	0x000112d0
        /*098c*/ 	.word	0x00000003
        /*0990*/ 	.word	0x0002e840
        /*0994*/ 	.short	0x010a
        /*0996*/ 	.byte	0x3f
	.zero		1


	//   ....[65]....
        /*0998*/ 	.word	0x00011e30
        /*099c*/ 	.word	0x00000002
        /*09a0*/ 	.word	0x0002e820
        /*09a4*/ 	.short	0x010a
        /*09a6*/ 	.byte	0x3f
	.zero		1


	//   ....[66]....
        /*09a8*/ 	.word	0x00011e80
        /*09ac*/ 	.word	0x00000004
        /*09b0*/ 	.word	0x0002e880
        /*09b4*/ 	.short	0x010a
        /*09b6*/ 	.byte	0x3f
	.zero		1


	//   ....[67]....
        /*09b8*/ 	.word	0x00011ed0
        /*09bc*/ 	.word	0x00000004
        /*09c0*/ 	.word	0x0002e840
        /*09c4*/ 	.short	0x010a
        /*09c6*/ 	.byte	0x3f
	.zero		1


	//   ....[68]....
        /*09c8*/ 	.word	0x00011f20
        /*09cc*/ 	.word	0x00000013
        /*09d0*/ 	.word	0x0002e870
        /*09d4*/ 	.short	0x010a
        /*09d6*/ 	.byte	0x3f
	.zero		1


	//   ....[69]....
        /*09d8*/ 	.word	0x00011f70
        /*09dc*/ 	.word	0x00000013
        /*09e0*/ 	.word	0x0002e860
        /*09e4*/ 	.short	0x010a
        /*09e6*/ 	.byte	0x3f
	.zero		1


	//   ....[70]....
        /*09e8*/ 	.word	0x00011fd0
        /*09ec*/ 	.word	0x00000002
        /*09f0*/ 	.word	0x0002e870
        /*09f4*/ 	.short	0x010a
        /*09f6*/ 	.byte	0x3f
	.zero		1


	//   ....[71]....
        /*09f8*/ 	.word	0x00012030
        /*09fc*/ 	.word	0x00000003
        /*0a00*/ 	.word	0x0002e860
        /*0a04*/ 	.short	0x010a
        /*0a06*/ 	.byte	0x3f
	.zero		1


	//   ....[72]....
        /*0a08*/ 	.word	0x00012080
        /*0a0c*/ 	.word	0x00000007
        /*0a10*/ 	.word	0x0002e820
        /*0a14*/ 	.short	0x010a
        /*0a16*/ 	.byte	0x3f
	.zero		1


	//   ....[73]....
        /*0a18*/ 	.word	0x000120d0
        /*0a1c*/ 	.word	0x00000006
        /*0a20*/ 	.word	0x00000000
        /*0a24*/ 	.short	0x010a
        /*0a26*/ 	.byte	0x3f
	.zero		1


	//   ....[74]....
        /*0a28*/ 	.word	0x00012120
        /*0a2c*/ 	.word	0x00000005
        /*0a30*/ 	.word	0x00000000
        /*0a34*/ 	.short	0x010a
        /*0a36*/ 	.byte	0x3f
	.zero		1


	//   ....[75]....
        /*0a38*/ 	.word	0x00012170
        /*0a3c*/ 	.word	0x00000000
        /*0a40*/ 	.word	0x0002e860
        /*0a44*/ 	.short	0x010a
        /*0a46*/ 	.byte	0x3f
	.zero		1


	//   ....[76]....
        /*0a48*/ 	.word	0x000121c0
        /*0a4c*/ 	.word	0x00000005
        /*0a50*/ 	.word	0x0002e860
        /*0a54*/ 	.short	0x010a
        /*0a56*/ 	.byte	0x3f
	.zero		1


	//   ....[77]....
        /*0a58*/ 	.word	0x00012210
        /*0a5c*/ 	.word	0x00000000
        /*0a60*/ 	.word	0x0002e880
        /*0a64*/ 	.short	0x010a
        /*0a66*/ 	.byte	0x3f
	.zero		1


	//----- nvinfo : EIATTR_NUM_MBARRIERS
	.align		4
.L_873:
        /*0a68*/ 	.byte	0x03, 0x38
        /*0a6a*/ 	.short	0x0016


	//----- nvinfo : EIATTR_EXIT_INSTR_OFFSETS
	.align		4
        /*0a6c*/ 	.byte	0x04, 0x1c
        /*0a6e*/ 	.short	(.L_875 - .L_874)


	//   ....[0]....
.L_874:
        /*0a70*/ 	.word	0x00010f70


	//----- nvinfo : EIATTR_MAX_THREADS
	.align		4
.L_875:
        /*0a74*/ 	.byte	0x04, 0x05
        /*0a76*/ 	.short	(.L_877 - .L_876)
.L_876:
        /*0a78*/ 	.word	0x00000180
        /*0a7c*/ 	.word	0x00000001
        /*0a80*/ 	.word	0x00000001


	//----- nvinfo : EIATTR_CRS_STACK_SIZE
	.align		4
.L_877:
        /*0a84*/ 	.byte	0x04, 0x1e
        /*0a86*/ 	.short	(.L_879 - .L_878)
.L_878:
        /*0a88*/ 	.word	0x00000000


	//----- nvinfo : EIATTR_CBANK_PARAM_SIZE
	.align		4
.L_879:
        /*0a8c*/ 	.byte	0x03, 0x19
        /*0a8e*/ 	.short	0x0a70


	//----- nvinfo : EIATTR_PARAM_CBANK
	.align		4
        /*0a90*/ 	.byte	0x04, 0x0a
        /*0a92*/ 	.short	(.L_881 - .L_880)
	.align		4
.L_880:
        /*0a94*/ 	.word	index@(.nv.constant0._ZN7cutlass13device_kernelIN5flash11enable_sm90INS1_16FlashAttnFwdSm90INS1_25CollectiveMainloopFwdSm90ILi2EN4cute5tupleIJNS5_1CILi1EEES8_S8_EEENS6_IJNS7_ILi128EEENS7_ILi224EEESA_EEELi128ENS_12float_e4m3_tEfNS_4arch4Sm90ELb0ELb0ELb1ELb0ELb0ELb0ELb0ELb1ELb1ELb1ELb1ELb0EEENS1_21CollectiveEpilogueFwdINS6_IJSA_SA_SB_EEES9_NS_10bfloat16_tESF_Li256ELb0ELb1ELb1ELb1EEENS1_19SingleTileSchedulerILb0ELb1ELb1ELi128EEEEEEEEEvNT_6ParamsE)
        /*0a98*/ 	.short	0x0210
        /*0a9a*/ 	.short	0x0a70


	//----- nvinfo : EIATTR_SW_WAR
	.align		4
.L_881:
        /*0a9c*/ 	.byte	0x04, 0x36
        /*0a9e*/ 	.short	(.L_883 - .L_882)
.L_882:
        /*0aa0*/ 	.word	0x00000008
.L_883:


//--------------------- .nv.info._ZN7cutlass13device_kernelIN5flash11enable_sm90INS1_16FlashAttnFwdSm90INS1_25CollectiveMainloopFwdSm90ILi2EN4cute5tupleIJNS5_1CILi1EEES8_S8_EEENS6_IJNS7_ILi128EEENS7_ILi224EEESA_EEELi128ENS_12float_e4m3_tEfNS_4arch4Sm90ELb0ELb0ELb1ELb1ELb0ELb0ELb0ELb1ELb1ELb1ELb1ELb0EEENS1_21CollectiveEpilogueFwdINS6_IJSA_SA_SB_EEES9_NS_10bfloat16_tESF_Li256ELb1ELb1ELb1ELb1EEENS1_36VarlenDynamicPersistentTileSchedulerILi128ELi224ELi256ELi128ELb1ELb1ELb1ELb0ELb1ELb1EEEEEEEEEvNT_6ParamsE --------------------------
	.section	.nv.info._ZN7cutlass13device_kernelIN5flash11enable_sm90INS1_16FlashAttnFwdSm90INS1_25CollectiveMainloopFwdSm90ILi2EN4cute5tupleIJNS5_1CILi1EEES8_S8_EEENS6_IJNS7_ILi128EEENS7_ILi224EEESA_EEELi128ENS_12float_e4m3_tEfNS_4arch4Sm90ELb0ELb0ELb1ELb1ELb0ELb0ELb0ELb1ELb1ELb1ELb1ELb0EEENS1_21CollectiveEpilogueFwdINS6_IJSA_SA_SB_EEES9_NS_10bfloat16_tESF_Li256ELb1ELb1ELb1ELb1EEENS1_36VarlenDynamicPersistentTileSchedulerILi128ELi224ELi256ELi128ELb1ELb1ELb1ELb0ELb1ELb1EEEEEEEEEvNT_6ParamsE,"",@"SHT_CUDA_INFO"
	.sectionflags	@""
	.align	4


	//----- nvinfo : EIATTR_CUDA_API_VERSION
	.align		4
        /*0000*/ 	.byte	0x04, 0x37
        /*0002*/ 	.short	(.L_885 - .L_884)
.L_884:
        /*0004*/ 	.word	0x00000082


	//----- nvinfo : EIATTR_KPARAM_INFO
	.align		4
.L_885:
        /*0008*/ 	.byte	0x04, 0x17
        /*000a*/ 	.short	(.L_887 - .L_886)
.L_886:
        /*000c*/ 	.word	0x00000000
        /*0010*/ 	.short	0x0000
        /*0012*/ 	.short	0x0070
        /*0014*/ 	.byte	0x00, 0xf0, 0x01, 0x2a


	//----- nvinfo : EIATTR_SPARSE_MMA_MASK
	.align		4
.L_887:
        /*0018*/ 	.byte	0x03, 0x50
        /*001a*/ 	.short	0x0000


	//----- nvinfo : EIATTR_MAXREG_COUNT
	.align		4
        /*001c*/ 	.byte	0x03, 0x1b
        /*001e*/ 	.short	0x00a8


	//----- nvinfo : EIATTR_NUM_BARRIERS
	.align		4
        /*0020*/ 	.byte	0x02, 0x4c
        /*0022*/ 	.byte	0x10
	.zero		1


	//----- nvinfo : EIATTR_EXTERNS
	.align		4
        /*0024*/ 	.byte	0x04, 0x0f
        /*0026*/ 	.short	(.L_889 - .L_888)


	//   ....[0]....
	.align		4
.L_888:
        /*0028*/ 	.word	index@(__assertfail)


	//----- nvinfo : EIATTR_ANNOTATIONS
	.align		4
.L_889:
        /*002c*/ 	.byte	0x04, 0x55
        /*002e*/ 	.short	(.L_891 - .L_890)


	//   ....[0]....
.L_890:
        /* <DEDUP_REMOVED lines=55> */


	//----- nvinfo : EIATTR_MERCURY_ISA_VERSION
	.align		4
.L_891:
        /*0388*/ 	.byte	0x03, 0x5f
        /*038a*/ 	.short	0x0101


	//----- nvinfo : EIATTR_UNUSED_LOAD_BYTE_OFFSET
	.align		4
        /*038c*/ 	.byte	0x04, 0x44
        /*038e*/ 	.short	(.L_893 - .L_892)


	//   ....[0]....
.L_892:
        /*0390*/ 	.word	0x00000a40
        /*0394*/ 	.word	0x0000fff0


	//   ....[1]....
        /*0398*/ 	.word	0x0000bbe0
        /*039c*/ 	.word	0x0000fff0


	//----- nvinfo : EIATTR_INT_WARP_WIDE_INSTR_OFFSETS
	.align		4
.L_893:
        /*03a0*/ 	.byte	0x04, 0x31
        /*03a2*/ 	.short	(.L_895 - .L_894)


	//   ....[0]....
.L_894:
        /*03a4*/ 	.word	0x00000130


	//   ....[1]....
        /*03a8*/ 	.word	0x00000170


	//   ....[2]....
        /*03ac*/ 	.word	0x000001e0


	//   ....[3]....
        /*03b0*/ 	.word	0x00011190


	//   ....[4]....
        /*03b4*/ 	.word	0x00011220


	//   ....[5]....
        /*03b8*/ 	.word	0x00013b70


	//   ....[6]....
        /*03bc*/ 	.word	0x00013c00


	//----- nvinfo : EIATTR_COOP_GROUP_MASK_REGIDS
	.align		4
.L_895:
        /*03c0*/ 	.byte	0x04, 0x29
        /*03c2*/ 	.short	(.L_897 - .L_896)


	//   ....[0]....
.L_896:
        /*03c4*/ 	.word	0xffffffff


	//   ....[1]....
        /*03c8*/ 	.word	0xffffffff


	//   ....[2]....
        /*03cc*/ 	.word	0xffffffff


	//   ....[3]....
        /*03d0*/ 	.word	0xffffffff


	//   ....[4]....
        /*03d4*/ 	.word	0xffffffff


	//   ....[5]....
        /*03d8*/ 	.word	0xffffffff


	//   ....[6]....
        /*03dc*/ 	.word	0xffffffff


	//   ....[7]....
        /*03e0*/ 	.word	0xffffffff


	//   ....[8]....
        /*03e4*/ 	.word	0xffffffff


	//   ....[9]....
        /*03e8*/ 	.word	0xffffffff


	//   ....[10]....
        /*03ec*/ 	.word	0xffffffff


	//   ....[11]....
        /*03f0*/ 	.word	0xffffffff


	//   ....[12]....
        /*03f4*/ 	.word	0xffffffff


	//   ....[13]....
        /*03f8*/ 	.word	0xffffffff


	//   ....[14]....
        /*03fc*/ 	.word	0xffffffff


	//   ....[15]....
        /*0400*/ 	.word	0xffffffff


	//   ....[16]....
        /*0404*/ 	.word	0xffffffff


	//   ....[17]....
        /*0408*/ 	.word	0xffffffff


	//   ....[18]....
        /*040c*/ 	.word	0xffffffff


	//   ....[19]....
        /*0410*/ 	.word	0xffffffff


	//   ....[20]....
        /*0414*/ 	.word	0xffffffff


	//   ....[21]....
        /*0418*/ 	.word	0xffffffff


	//   ....[22]....
        /*041c*/ 	.word	0xffffffff


	//   ....[23]....
        /*0420*/ 	.word	0xffffffff


	//   ....[24]....
        /*0424*/ 	.word	0xffffffff


	//   ....[25]....
        /*0428*/ 	.word	0xffffffff


	//   ....[26]....
        /*042c*/ 	.word	0xffffffff


	//   ....[27]....
        /*0430*/ 	.word	0xffffffff


	//   ....[28]....
        /*0434*/ 	.word	0xffffffff


	//   ....[29]....
        /*0438*/ 	.word	0xffffffff


	//   ....[30]....
        /*043c*/ 	.word	0xffffffff


	//   ....[31]....
        /*0440*/ 	.word	0xffffffff


	//   ....[32]....
        /*0444*/ 	.word	0xffffffff


	//   ....[33]....
        /*0448*/ 	.word	0xffffffff


	//   ....[34]....
        /*044c*/ 	.word	0xffffffff


	//   ....[35]....
        /*0450*/ 	.word	0xffffffff


	//   ....[36]....
        /*0454*/ 	.word	0xffffffff


	//   ....[37]....
        /*0458*/ 	.word	0xffffffff


	//   ....[38]....
        /*045c*/ 	.word	0xffffffff


	//   ....[39]....
        /*0460*/ 	.word	0xffffffff


	//   ....[40]....
        /*0464*/ 	.word	0xffffffff


	//   ....[41]....
        /*0468*/ 	.word	0xffffffff


	//   ....[42]....
        /*046c*/ 	.word	0xffffffff


	//   ....[43]....
        /*0470*/ 	.word	0xffffffff


	//   ....[44]....
        /*0474*/ 	.word	0xffffffff


	//   ....[45]....
        /*0478*/ 	.word	0xffffffff


	//   ....[46]....
        /*047c*/ 	.word	0xffffffff


	//   ....[47]....
        /*0480*/ 	.word	0xffffffff


	//   ....[48]....
        /*0484*/ 	.word	0xffffffff


	//   ....[49]....
        /*0488*/ 	.word	0xffffffff


	//   ....[50]....
        /*048c*/ 	.word	0xffffffff


	//   ....[51]....
        /*0490*/ 	.word	0xffffffff


	//   ....[52]....
        /*0494*/ 	.word	0xffffffff


	//   ....[53]....
        /*0498*/ 	.word	0xffffffff


	//   ....[54]....
        /*049c*/ 	.word	0xffffffff


	//   ....[55]....
        /*04a0*/ 	.word	0xffffffff


	//   ....[56]....
        /*04a4*/ 	.word	0xffffffff


	//   ....[57]....
        /*04a8*/ 	.word	0xffffffff


	//   ....[58]....
        /*04ac*/ 	.word	0xffffffff


	//   ....[59]....
        /*04b0*/ 	.word	0xffffffff


	//   ....[60]....
        /*04b4*/ 	.word	0xffffffff


	//   ....[61]....
        /*04b8*/ 	.word	0xffffffff


	//   ....[62]....
        /*04bc*/ 	.word	0xffffffff


	//   ....[63]....
        /*04c0*/ 	.word	0xffffffff


	//   ....[64]....
        /*04c4*/ 	.word	0xffffffff


	//   ....[65]....
        /*04c8*/ 	.word	0xffffffff


	//   ....[66]....
        /*04cc*/ 	.word	0xffffffff


	//   ....[67]....
        /*04d0*/ 	.word	0xffffffff


	//   ....[68]....
        /*04d4*/ 	.word	0xffffffff


	//   ....[69]....
        /*04d8*/ 	.word	0xffffffff


	//   ....[70]....
        /*04dc*/ 	.word	0xffffffff


	//   ....[71]....
        /*04e0*/ 	.word	0xffffffff


	//   ....[72]....
        /*04e4*/ 	.word	0xffffffff


	//   ....[73]....
        /*04e8*/ 	.word	0xffffffff


	//   ....[74]....
        /*04ec*/ 	.word	0xffffffff


	//   ....[75]....
        /*04f0*/ 	.word	0xffffffff


	//   ....[76]....
        /*04f4*/ 	.word	0xffffffff


	//   ....[77]....
        /*04f8*/ 	.word	0xffffffff


	//   ....[78]....
        /*04fc*/ 	.word	0xffffffff


	//   ....[79]....
        /*0500*/ 	.word	0xffffffff


	//   ....[80]....
        /*0504*/ 	.word	0xffffffff


	//   ....[81]....
        /*0508*/ 	.word	0xffffffff


	//   ....[82]....
        /*050c*/ 	.word	0xffffffff


	//   ....[83]....
        /*0510*/ 	.word	0xffffffff


	//   ....[84]....
        /*0514*/ 	.word	0xffffffff


	//   ....[85]....
        /*0518*/ 	.word	0xffffffff


	//   ....[86]....
        /*051c*/ 	.word	0xffffffff


	//   ....[87]....
        /*0520*/ 	.word	0xffffffff


	//   ....[88]....
        /*0524*/ 	.word	0xffffffff


	//   ....[89]....
        /*0528*/ 	.word	0xffffffff


	//   ....[90]....
        /*052c*/ 	.word	0xffffffff


	//   ....[91]....
        /*0530*/ 	.word	0xffffffff


	//   ....[92]....
        /*0534*/ 	.word	0xffffffff


	//   ....[93]....
        /*0538*/ 	.word	0xffffffff


	//   ....[94]....
        /*053c*/ 	.word	0xffffffff


	//   ....[95]....
        /*0540*/ 	.word	0xffffffff


	//   ....[96]....
        /*0544*/ 	.word	0xffffffff


	//   ....[97]....
        /*0548*/ 	.word	0xffffffff


	//   ....[98]....
        /*054c*/ 	.word	0xffffffff


	//   ....[99]....
        /*0550*/ 	.word	0xffffffff


	//   ....[100]....
        /*0554*/ 	.word	0xffffffff


	//   ....[101]....
        /*0558*/ 	.word	0xffffffff


	//   ....[102]....
        /*055c*/ 	.word	0xffffffff


	//   ....[103]....
        /*0560*/ 	.word	0xffffffff


	//   ....[104]....
        /*0564*/ 	.word	0xffffffff


	//   ....[105]....
        /*0568*/ 	.word	0xffffffff


	//   ....[106]....
        /*056c*/ 	.word	0xffffffff


	//   ....[107]....
        /*0570*/ 	.word	0xffffffff


	//   ....[108]....
        /*0574*/ 	.word	0xffffffff


	//   ....[109]....
        /*0578*/ 	.word	0xffffffff


	//   ....[110]....
        /*057c*/ 	.word	0xffffffff


	//   ....[111]....
        /*0580*/ 	.word	0xffffffff


	//   ....[112]....
        /*0584*/ 	.word	0xffffffff


	//   ....[113]....
        /*0588*/ 	.word	0xffffffff


	//   ....[114]....
        /*058c*/ 	.word	0xffffffff


	//   ....[115]....
        /*0590*/ 	.word	0xffffffff


	//   ....[116]....
        /*0594*/ 	.word	0xffffffff


	//   ....[117]....
        /*0598*/ 	.word	0xffffffff


	//   ....[118]....
        /*059c*/ 	.word	0xffffffff


	//   ....[119]....
        /*05a0*/ 	.word	0xffffffff


	//   ....[120]....
        /*05a4*/ 	.word	0xffffffff


	//   ....[121]....
        /*05a8*/ 	.word	0xffffffff


	//   ....[122]....
        /*05ac*/ 	.word	0xffffffff


	//   ....[123]....
        /*05b0*/ 	.word	0xffffffff


	//   ....[124]....
        /*05b4*/ 	.word	0xffffffff


	//   ....[125]....
        /*05b8*/ 	.word	0xffffffff


	//   ....[126]....
        /*05bc*/ 	.word	0xffffffff


	//   ....[127]....
        /*05c0*/ 	.word	0xffffffff


	//   ....[128]....
        /*05c4*/ 	.word	0xffffffff


	//   ....[129]....
        /*05c8*/ 	.word	0xffffffff


	//   ....[130]....
        /*05cc*/ 	.word	0xffffffff


	//   ....[131]....
        /*05d0*/ 	.word	0xffffffff


	//   ....[132]....
        /*05d4*/ 	.word	0xffffffff


	//   ....[133]....
        /*05d8*/ 	.word	0xffffffff


	//   ....[134]....
        /*05dc*/ 	.word	0xffffffff


	//   ....[135]....
        /*05e0*/ 	.word	0xffffffff


	//   ....[136]....
        /*05e4*/ 	.word	0xffffffff


	//   ....[137]....
        /*05e8*/ 	.word	0xffffffff


	//   ....[138]....
        /*05ec*/ 	.word	0xffffffff


	//   ....[139]....
        /*05f0*/ 	.word	0xffffffff


	//   ....[140]....
        /*05f4*/ 	.word	0xffffffff


	//   ....[141]....
        /*05f8*/ 	.word	0xffffffff


	//   ....[142]....
        /*05fc*/ 	.word	0xffffffff


	//   ....[143]....
        /*0600*/ 	.word	0xffffffff


	//   ....[144]....
        /*0604*/ 	.word	0xffffffff


	//   ....[145]....
        /*0608*/ 	.word	0xffffffff


	//   ....[146]....
        /*060c*/ 	.word	0xffffffff


	//   ....[147]....
        /*0610*/ 	.word	0xffffffff


	//   ....[148]....
        /*0614*/ 	.word	0xffffffff


	//   ....[149]....
        /*0618*/ 	.word	0xffffffff


	//   ....[150]....
        /*061c*/ 	.word	0xffffffff


	//   ....[151]....
        /*0620*/ 	.word	0xffffffff


	//   ....[152]....
        /*0624*/ 	.word	0xffffffff


	//   ....[153]....
        /*0628*/ 	.word	0xffffffff


	//   ....[154]....
        /*062c*/ 	.word	0xffffffff


	//   ....[155]....
        /*0630*/ 	.word	0xffffffff


	//   ....[156]....
        /*0634*/ 	.word	0xffffffff


	//   ....[157]....
        /*0638*/ 	.word	0xffffffff


	//   ....[158]....
        /*063c*/ 	.word	0xffffffff


	//   ....[159]....
        /*0640*/ 	.word	0xffffffff


	//   ....[160]....
        /*0644*/ 	.word	0xffffffff


	//   ....[161]....
        /*0648*/ 	.word	0x0500000f


	//   ....[162]....
        /*064c*/ 	.word	0x0500000f


	//   ....[163]....
        /*0650*/ 	.word	0x0500000f


	//   ....[164]....
        /*0654*/ 	.word	0x0500000f


	//   ....[165]....
        /*0658*/ 	.word	0x0500000f


	//   ....[166]....
        /*065c*/ 	.word	0x0500000f


	//   ....[167]....
        /*0660*/ 	.word	0x0500000f


	//   ....[168]....
        /*0664*/ 	.word	0x0500000f


	//   ....[169]....
        /*0668*/ 	.word	0x0500000f


	//   ....[170]....
        /*066c*/ 	.word	0x0500000f


	//   ....[171]....
        /*0670*/ 	.word	0x0500000f


	//   ....[172]....
        /*0674*/ 	.word	0x0500000f


	//   ....[173]....
        /*0678*/ 	.word	0x0500000f


	//   ....[174]....
        /*067c*/ 	.word	0x0500000f


	//   ....[175]....
        /*0680*/ 	.word	0x0500000f


	//   ....[176]....
        /*0684*/ 	.word	0x0500000f


	//   ....[177]....
        /*0688*/ 	.word	0x0500000f


	//   ....[178]....
        /*068c*/ 	.word	0x0500000f


	//----- nvinfo : EIATTR_COOP_GROUP_INSTR_OFFSETS
	.align		4
.L_897:
        /*0690*/ 	.byte	0x04, 0x28
        /*0692*/ 	.short	(.L_899 - .L_898)


	//   ....[0]....
.L_898:
        /*0694*/ 	.word	0x00000070


	//   ....[1]....
        /*0698*/ 	.word	0x00000140


	//   ....[2]....
        /*069c*/ 	.word	0x00000190


	//   ....[3]....
        /*06a0*/ 	.word	0x000003c0


	//   ....[4]....
        /*06a4*/ 	.word	0x00000520


	//   ....[5]....
        /*06a8*/ 	.word	0x00000640


	//   ....[6]....
        /*06ac*/ 	.word	0x000007a0


	//   ....[7]....
        /*06b0*/ 	.word	0x00001a30


	//   ....[8]....
        /*06b4*/ 	.word	0x000046b0


	//   ....[9]....
        /*06b8*/ 	.word	0x00004710


	//   ....[10]....
        /*06bc*/ 	.word	0x00005010


	//   ....[11]....
        /*06c0*/ 	.word	0x00005090


	//   ....[12]....
        /*06c4*/ 	.word	0x00009040


	//   ....[13]....
        /*06c8*/ 	.word	0x00009060


	//   ....[14]....
        /*06cc*/ 	.word	0x00009080


	//   ....[15]....
        /*06d0*/ 	.word	0x000090a0


	//   ....[16]....
        /*06d4*/ 	.word	0x0000b420


	//   ....[17]....
        /*06d8*/ 	.word	0x0000b430


	//   ....[18]....
        /*06dc*/ 	.word	0x0000b4b0


	//   ....[19]....
        /*06e0*/ 	.word	0x0000b4c0


	//   ....[20]....
        /*06e4*/ 	.word	0x0000c400


	//   ....[21]....
        /*06e8*/ 	.word	0x0000c430


	//   ....[22]....
        /*06ec*/ 	.word	0x0000c450


	//   ....[23]....
        /*06f0*/ 	.word	0x0000c470


	//   ....[24]....
        /*06f4*/ 	.word	0x0000c490


	//   ....[25]....
        /*06f8*/ 	.word	0x0000c4a0


	//   ....[26]....
        /*06fc*/ 	.word	0x0000c4b0


	//   ....[27]....
        /*0700*/ 	.word	0x0000c4c0


	//   ....[28]....
        /*0704*/ 	.word	0x0000c4d0


	//   ....[29]....
        /*0708*/ 	.word	0x0000c4e0


	//   ....[30]....
        /*070c*/ 	.word	0x0000c4f0


	//   ....[31]....
        /*0710*/ 	.word	0x0000c500


	//   ....[32]....
        /*0714*/ 	.word	0x0000c510


	//   ....[33]....
        /*0718*/ 	.word	0x0000c520


	//   ....[34]....
        /*071c*/ 	.word	0x0000c530


	//   ....[35]....
        /*0720*/ 	.word	0x0000c540


	//   ....[36]....
        /*0724*/ 	.word	0x0000c550


	//   ....[37]....
        /*0728*/ 	.word	0x0000c560


	//   ....[38]....
        /*072c*/ 	.word	0x0000c570


	//   ....[39]....
        /*0730*/ 	.word	0x0000c580


	//   ....[40]....
        /*0734*/ 	.word	0x0000c590


	//   ....[41]....
        /*0738*/ 	.word	0x0000c5a0


	//   ....[42]....
        /*073c*/ 	.word	0x0000c5b0


	//   ....[43]....
        /*0740*/ 	.word	0x0000c5c0


	//   ....[44]....
        /*0744*/ 	.word	0x0000c5d0


	//   ....[45]....
        /*0748*/ 	.word	0x0000c5e0


	//   ....[46]....
        /*074c*/ 	.word	0x0000c5f0


	//   ....[47]....
        /*0750*/ 	.word	0x0000c600


	//   ....[48]....
        /*0754*/ 	.word	0x0000c610


	//   ....[49]....
        /*0758*/ 	.word	0x0000c620


	//   ....[50]....
        /*075c*/ 	.word	0x0000c630


	//   ....[51]....
        /*0760*/ 	.word	0x0000c640


	//   ....[52]....
        /*0764*/ 	.word	0x0000c650


	//   ....[53]....
        /*0768*/ 	.word	0x0000c660


	//   ....[54]....
        /*076c*/ 	.word	0x0000c670


	//   ....[55]....
        /*0770*/ 	.word	0x0000c680


	//   ....[56]....
        /*0774*/ 	.word	0x0000c690


	//   ....[57]....
        /*0778*/ 	.word	0x0000c6a0


	//   ....[58]....
        /*077c*/ 	.word	0x0000c6b0


	//   ....[59]....
        /*0780*/ 	.word	0x0000c6c0


	//   ....[60]....
        /*0784*/ 	.word	0x0000c6d0


	//   ....[61]....
        /*0788*/ 	.word	0x0000c6e0


	//   ....[62]....
        /*078c*/ 	.word	0x0000c6f0


	//   ....[63]....
        /*0790*/ 	.word	0x0000c700


	//   ....[64]....
        /*0794*/ 	.word	0x0000c710


	//   ....[65]....
        /*0798*/ 	.word	0x0000c720


	//   ....[66]....
        /*079c*/ 	.word	0x0000c730


	//   ....[67]....
        /*07a0*/ 	.word	0x0000c740


	//   ....[68]....
        /*07a4*/ 	.word	0x0000c750


	//   ....[69]....
        /*07a8*/ 	.word	0x0000c760


	//   ....[70]....
        /*07ac*/ 	.word	0x0000c770


	//   ....[71]....
        /*07b0*/ 	.word	0x0000c780


	//   ....[72]....
        /*07b4*/ 	.word	0x0000c790


	//   ....[73]....
        /*07b8*/ 	.word	0x0000c7a0


	//   ....[74]....
        /*07bc*/ 	.word	0x0000c7b0


	//   ....[75]....
        /*07c0*/ 	.word	0x0000c7c0


	//   ....[76]....
        /*07c4*/ 	.word	0x0000c7d0


	//   ....[77]....
        /*07c8*/ 	.word	0x0000c7e0


	//   ....[78]....
        /*07cc*/ 	.word	0x0000c7f0


	//   ....[79]....
        /*07d0*/ 	.word	0x0000c800


	//   ....[80]....
        /*07d4*/ 	.word	0x0000c810


	//   ....[81]....
        /*07d8*/ 	.word	0x0000c820


	//   ....[82]....
        /*07dc*/ 	.word	0x0000c830


	//   ....[83]....
        /*07e0*/ 	.word	0x0000c840


	//   ....[84]....
        /*07e4*/ 	.word	0x0000d3c0


	//   ....[85]....
        /*07e8*/ 	.word	0x0000d3d0


	//   ....[86]....
        /*07ec*/ 	.word	0x0000d3e0


	//   ....[87]....
        /*07f0*/ 	.word	0x0000d430


	//   ....[88]....
        /*07f4*/ 	.word	0x0000dbc0


	//   ....[89]....
        /*07f8*/ 	.word	0x0000dbe0


	//   ....[90]....
        /*07fc*/ 	.word	0x0000dcd0


	//   ....[91]....
        /*0800*/ 	.word	0x0000dcf0


	//   ....[92]....
        /*0804*/ 	.word	0x0000ddb0


	//   ....[93]....
        /*0808*/ 	.word	0x0000ddd0


	//   ....[94]....
        /*080c*/ 	.word	0x0000dea0


	//   ....[95]....
        /*0810*/ 	.word	0x0000dec0


	//   ....[96]....
        /*0814*/ 	.word	0x0000e3b0


	//   ....[97]....
        /*0818*/ 	.word	0x0000e3c0


	//   ....[98]....
        /*081c*/ 	.word	0x0000e800


	//   ....[99]....
        /*0820*/ 	.word	0x0000e810


	//   ....[100]....
        /*0824*/ 	.word	0x0000f590


	//   ....[101]....
        /*0828*/ 	.word	0x0000f5b0


	//   ....[102]....
        /*082c*/ 	.word	0x0000f670


	//   ....[103]....
        /*0830*/ 	.word	0x0000f690


	//   ....[104]....
        /*0834*/ 	.word	0x0000f750


	//   ....[105]....
        /*0838*/ 	.word	0x0000f770


	//   ....[106]....
        /*083c*/ 	.word	0x0000f840


	//   ....[107]....
        /*0840*/ 	.word	0x0000f860


	//   ....[108]....
        /*0844*/ 	.word	0x0000f9b0


	//   ....[109]....
        /*0848*/ 	.word	0x0000fbf0


	//   ....[110]....
        /*084c*/ 	.word	0x0000fc20


	//   ....[111]....
        /*0850*/ 	.word	0x0000fc60


	//   ....[112]....
        /*0854*/ 	.word	0x0000fc90


	//   ....[113]....
        /*0858*/ 	.word	0x0000fcc0


	//   ....[114]....
        /*085c*/ 	.word	0x0000fd00


	//   ....[115]....
        /*0860*/ 	.word	0x0000fe90


	//   ....[116]....
        /*0864*/ 	.word	0x0000fec0


	//   ....[117]....
        /*0868*/ 	.word	0x0000fef0


	//   ....[118]....
        /*086c*/ 	.word	0x0000ff20


	//   ....[119]....
        /*0870*/ 	.word	0x0000ff50


	//   ....[120]....
        /*0874*/ 	.word	0x0000ff90


	//   ....[121]....
        /*0878*/ 	.word	0x00010020


	//   ....[122]....
        /*087c*/ 	.word	0x00010070


	//   ....[123]....
        /*0880*/ 	.word	0x00010080


	//   ....[124]....
        /*0884*/ 	.word	0x00010110


	//   ....[125]....
        /*0888*/ 	.word	0x00011950


	//   ....[126]....
        /*088c*/ 	.word	0x000124e0


	//   ....[127]....
        /*0890*/ 	.word	0x00012500


	//   ....[128]....
        /*0894*/ 	.word	0x00012560


	//   ....[129]....
        /*0898*/ 	.word	0x00012570


	//   ....[130]....
        /*089c*/ 	.word	0x000125e0


	//   ....[131]....
        /*08a0*/ 	.word	0x000125f0


	//   ....[132]....
        /*08a4*/ 	.word	0x00012660


	//   ....[133]....
        /*08a8*/ 	.word	0x00012670


	//   ....[134]....
        /*08ac*/ 	.word	0x000126e0


	//   ....[135]....
        /*08b0*/ 	.word	0x000126f0


	//   ....[136]....
        /*08b4*/ 	.word	0x00012760


	//   ....[137]....
        /*08b8*/ 	.word	0x00012770


	//   ....[138]....
        /*08bc*/ 	.word	0x000127e0


	//   ....[139]....
        /*08c0*/ 	.word	0x000127f0


	//   ....[140]....
        /*08c4*/ 	.word	0x00012800


	//   ....[141]....
        /*08c8*/ 	.word	0x00012840


	//   ....[142]....
        /*08cc*/ 	.word	0x00014720


	//   ....[143]....
        /*08d0*/ 	.word	0x00014750


	//   ....[144]....
        /*08d4*/ 	.word	0x00014780


	//   ....[145]....
        /*08d8*/ 	.word	0x00014790


	//   ....[146]....
        /*08dc*/ 	.word	0x000147e0


	//   ....[147]....
        /*08e0*/ 	.word	0x00014810


	//   ....[148]....
        /*08e4*/ 	.word	0x00014820


	//   ....[149]....
        /*08e8*/ 	.word	0x00014850


	//   ....[150]....
        /*08ec*/ 	.word	0x000149b0


	//   ....[151]....
        /*08f0*/ 	.word	0x000149e0


	//   ....[152]....
        /*08f4*/ 	.word	0x00014a10


	//   ....[153]....
        /*08f8*/ 	.word	0x00014a40


	//   ....[154]....
        /*08fc*/ 	.word	0x00014a70


	//   ....[155]....
        /*0900*/ 	.word	0x00014ab0


	//   ....[156]....
        /*0904*/ 	.word	0x00014b30


	//   ....[157]....
        /*0908*/ 	.word	0x00014b70


	//   ....[158]....
        /*090c*/ 	.word	0x00014b80


	//   ....[159]....
        /*0910*/ 	.word	0x00014bc0


	//   ....[160]....
        /*0914*/ 	.word	0x00015240


	//   ....[161]....
        /*0918*/ 	.word	0x00015760


	//   ....[162]....
        /*091c*/ 	.word	0x00015920


	//   ....[163]....
        /*0920*/ 	.word	0x00015990


	//   ....[164]....
        /*0924*/ 	.word	0x00015a00


	//   ....[165]....
        /*0928*/ 	.word	0x00015ac0


	//   ....[166]....
        /*092c*/ 	.word	0x00015b20


	//   ....[167]....
        /*0930*/ 	.word	0x00015c00


	//   ....[168]....
        /*0934*/ 	.word	0x00015c60


	//   ....[169]....
        /*0938*/ 	.word	0x00015d40


	//   ....[170]....
        /*093c*/ 	.word	0x00015da0


	//   ....[171]....
        /*0940*/ 	.word	0x00015e80


	//   ....[172]....
        /*0944*/ 	.word	0x00015ee0


	//   ....[173]....
        /*0948*/ 	.word	0x00015fc0


	//   ....[174]....
        /*094c*/ 	.word	0x00016020


	//   ....[175]....
        /*0950*/ 	.word	0x000160e0


	//   ....[176]....
        /*0954*/ 	.word	0x00016160


	//   ....[177]....
        /*0958*/ 	.word	0x00016220


	//   ....[178]....
        /*095c*/ 	.word	0x00016570


	//----- nvinfo : EIATTR_REG_RECONFIG
	.align		4
.L_899:
        /*0960*/ 	.byte	0x01, 0x54
	.zero		2


	//----- nvinfo : EIATTR_SYSCALL_OFFSETS
	.align		4
        /*0964*/ 	.byte	0x04, 0x46
        /*0966*/ 	.short	(.L_901 - .L_900)


	//   ....[0]....
.L_900:
        /*0968*/ 	.word	0x00001bb0


	//   ....[1]....
        /*096c*/ 	.word	0x00011390


	//   ....[2]....
        /*0970*/ 	.word	0x00011520


	//   ....[3]....
        /*0974*/ 	.word	0x00011680


	//   ....[4]....
        /*0978*/ 	.word	0x000117c0


	//   ....[5]....
        /*097c*/ 	.word	0x00012140


	//----- nvinfo : EIATTR_MBARRIER_INSTR_OFFSETS
	.align		4
.L_901:
        /*0980*/ 	.byte	0x04, 0x39
        /*0982*/ 	.short	(.L_903 - .L_902)


	//   ....[0]....
.L_902:
        /*0984*/ 	.word	0x00000270
        /*0988*/ 	.word	0x000000ff
        /*098c*/ 	.word	0x0002e800
        /*0990*/ 	.short	0x0100
        /*0992*/ 	.byte	0x08
	.zero		1


	//   ....[1]....
        /*0994*/ 	.word	0x00000280
        /*0998*/ 	.word	0x000000ff
        /*099c*/ 	.word	0x0002e820
        /*09a0*/ 	.short	0x0100
        /*09a2*/ 	.byte	0x08
	.zero		1


	//   ....[2]....
        /*09a4*/ 	.word	0x00000370
        /*09a8*/ 	.word	0x000000ff
        /*09ac*/ 	.word	0x0002e830
        /*09b0*/ 	.short	0x0100
        /*09b2*/ 	.byte	0x08
	.zero		1


	//   ....[3]....
        /*09b4*/ 	.word	0x00000380
        /*09b8*/ 	.word	0x000000ff
        /*09bc*/ 	.word	0x0002e840
        /*09c0*/ 	.short	0x0100
        /*09c2*/ 	.byte	0x08
	.zero		1


	//   ....[4]....
        /*09c4*/ 	.word	0x00000390
        /*09c8*/ 	.word	0x000000ff
        /*09cc*/ 	.word	0x0002e838
        /*09d0*/ 	.short	0x0100
        /*09d2*/ 	.byte	0x08
	.zero		1


	//   ....[5]....
        /*09d4*/ 	.word	0x000003a0
        /*09d8*/ 	.word	0x000000ff
        /*09dc*/ 	.word	0x0002e848
        /*09e0*/ 	.short	0x0100
        /*09e2*/ 	.byte	0x08
	.zero		1


	//   ....[6]....
        /*09e4*/ 	.word	0x000004d0
        /*09e8*/ 	.word	0x000000ff
        /*09ec*/ 	.word	0x0002e850
        /*09f0*/ 	.short	0x0100
        /*09f2*/ 	.byte	0x08
	.zero		1


	//   ....[7]....
        /*09f4*/ 	.word	0x000004e0
        /*09f8*/ 	.word	0x000000ff
        /*09fc*/ 	.word	0x0002e860
        /*0a00*/ 	.short	0x0100
        /*0a02*/ 	.byte	0x08
	.zero		1


	//   ....[8]....
        /*0a04*/ 	.word	0x000004f0
        /*0a08*/ 	.word	0x000000ff
        /*0a0c*/ 	.word	0x0002e858
        /*0a10*/ 	.short	0x0100
        /*0a12*/ 	.byte	0x08
	.zero		1


	//   ....[9]....
        /*0a14*/ 	.word	0x00000500
        /*0a18*/ 	.word	0x000000ff
        /*0a1c*/ 	.word	0x0002e868
        /*0a20*/ 	.short	0x0100
        /*0a22*/ 	.byte	0x08
	.zero		1


	//   ....[10]....
        /*0a24*/ 	.word	0x000005f0
        /*0a28*/ 	.word	0x000000ff
        /*0a2c*/ 	.word	0x0002e870
        /*0a30*/ 	.short	0x0100
        /*0a32*/ 	.byte	0x06
	.zero		1


	//   ....[11]....
        /*0a34*/ 	.word	0x00000600
        /*0a38*/ 	.word	0x000000ff
        /*0a3c*/ 	.word	0x0002e880
        /*0a40*/ 	.short	0x0100
        /*0a42*/ 	.byte	0x06
	.zero		1


	//   ....[12]....
        /*0a44*/ 	.word	0x00000610
        /*0a48*/ 	.word	0x000000ff
        /*0a4c*/ 	.word	0x0002e878
        /*0a50*/ 	.short	0x0100
        /*0a52*/ 	.byte	0x06
	.zero		1


	//   ....[13]....
        /*0a54*/ 	.word	0x00000620
        /*0a58*/ 	.word	0x000000ff
        /*0a5c*/ 	.word	0x0002e888
        /*0a60*/ 	.short	0x0100
        /*0a62*/ 	.byte	0x06
	.zero		1


	//   ....[14]....
        /*0a64*/ 	.word	0x00000750
        /*0a68*/ 	.word	0x000000ff
        /*0a6c*/ 	.word	0x0002e890
        /*0a70*/ 	.short	0x0100
        /*0a72*/ 	.byte	0x08
	.zero		1


	//   ....[15]....
        /*0a74*/ 	.word	0x00000760
        /*0a78*/ 	.word	0x000000ff
        /*0a7c*/ 	.word	0x0002e8a0
        /*0a80*/ 	.short	0x0100
        /*0a82*/ 	.byte	0x08
	.zero		1


	//   ....[16]....
        /*0a84*/ 	.word	0x00000770
        /*0a88*/ 	.word	0x000000ff
        /*0a8c*/ 	.word	0x0002e898
        /*0a90*/ 	.short	0x0100
        /*0a92*/ 	.byte	0x08
	.zero		1


	//   ....[17]....
        /*0a94*/ 	.word	0x00000780
        /*0a98*/ 	.word	0x000000ff
        /*0a9c*/ 	.word	0x0002e8a8
        /*0aa0*/ 	.short	0x0100
        /*0aa2*/ 	.byte	0x08
	.zero		1


	//   ....[18]....
        /*0aa4*/ 	.word	0x000008b0
        /*0aa8*/ 	.word	0x000000ff
        /*0aac*/ 	.word	0x0002e8b0
        /*0ab0*/ 	.short	0x0100
        /*0ab2*/ 	.byte	0x08
	.zero		1


	//   ....[19]....
        /*0ab4*/ 	.word	0x000008c0
        /*0ab8*/ 	.word	0x000000ff
        /*0abc*/ 	.word	0x0002e8c0
        /*0ac0*/ 	.short	0x0100
        /*0ac2*/ 	.byte	0x08
	.zero		1


	//   ....[20]....
        /*0ac4*/ 	.word	0x000008d0
        /*0ac8*/ 	.word	0x000000ff
        /*0acc*/ 	.word	0x0002e8b8
        /*0ad0*/ 	.short	0x0100
        /*0ad2*/ 	.byte	0x08
	.zero		1


	//   ....[21]....
        /*0ad4*/ 	.word	0x000008e0
        /*0ad8*/ 	.word	0x000000ff
        /*0adc*/ 	.word	0x0002e8c8
        /*0ae0*/ 	.short	0x0100
        /*0ae2*/ 	.byte	0x08
	.zero		1


	//   ....[22]....
        /*0ae4*/ 	.word	0x00001e60
        /*0ae8*/ 	.word	0x00000002
        /*0aec*/ 	.word	0x0002e800
        /*0af0*/ 	.short	0x010a
        /*0af2*/ 	.byte	0x3f
	.zero		1


	//   ....[23]....
        /*0af4*/ 	.word	0x00001f00
        /*0af8*/ 	.word	0x00000006
        /*0afc*/ 	.word	0x0002e830
        /*0b00*/ 	.short	0x010a
        /*0b02*/ 	.byte	0x3f
	.zero		1


	//   ....[24]....
        /*0b04*/ 	.word	0x00001f90
        /*0b08*/ 	.word	0x00000006
        /*0b0c*/ 	.word	0x0002e830
        /*0b10*/ 	.short	0x010a
        /*0b12*/ 	.byte	0x3f
	.zero		1


	//   ....[25]....
        /*0b14*/ 	.word	0x000054b0
        /*0b18*/ 	.word	0x00000056
        /*0b1c*/ 	.word	0x00000000
        /*0b20*/ 	.short	0x0101
        /*0b22*/ 	.byte	0x3f
	.zero		1


	//   ....[26]....
        /*0b24*/ 	.word	0x00006b70
        /*0b28*/ 	.word	0x000000ff
        /*0b2c*/ 	.word	0x0002e830
        /*0b30*/ 	.short	0x010a
        /*0b32*/ 	.byte	0x06
	.zero		1


	//   ....[27]....
        /*0b34*/ 	.word	0x00006bb0
        /*0b38*/ 	.word	0x000000ff
        /*0b3c*/ 	.word	0x0002e830
        /*0b40*/ 	.short	0x010a
        /*0b42*/ 	.byte	0x06
	.zero		1


	//   ....[28]....
        /*0b44*/ 	.word	0x00007800
        /*0b48*/ 	.word	0x000000ff
        /*0b4c*/ 	.word	0x0002e850
        /*0b50*/ 	.short	0x010a
        /*0b52*/ 	.byte	0x06
	.zero		1


	//   ....[29]....
        /*0b54*/ 	.word	0x00007840
        /*0b58*/ 	.word	0x000000ff
        /*0b5c*/ 	.word	0x0002e850
        /*0b60*/ 	.short	0x010a
        /*0b62*/ 	.byte	0x06
	.zero		1


	//   ....[30]....
        /*0b64*/ 	.word	0x0000a430
        /*0b68*/ 	.word	0x00000006
        /*0b6c*/ 	.word	0x00000000
        /*0b70*/ 	.short	0x0101
        /*0b72*/ 	.byte	0x3f
	.zero		1


	//   ....[31]....
        /*0b74*/ 	.word	0x0000a890
        /*0b78*/ 	.word	0x0000000a
        /*0b7c*/ 	.word	0x00000000
        /*0b80*/ 	.short	0x0101
        /*0b82*/ 	.byte	0x3f
	.zero		1


	//   ....[32]....
        /*0b84*/ 	.word	0x0000aff0
        /*0b88*/ 	.word	0x0000000d
        /*0b8c*/ 	.word	0x0002e850
        /*0b90*/ 	.short	0x010a
        /*0b92*/ 	.byte	0x3f
	.zero		1


	//   ....[33]....
        /*0b94*/ 	.word	0x0000b080
        /*0b98*/ 	.word	0x0000000d
        /*0b9c*/ 	.word	0x0002e850
        /*0ba0*/ 	.short	0x010a
        /*0ba2*/ 	.byte	0x3f
	.zero		1


	//   ....[34]....
        /*0ba4*/ 	.word	0x0000b760
        /*0ba8*/ 	.word	0x00000004
        /*0bac*/ 	.word	0x00000000
        /*0bb0*/ 	.short	0x0101
        /*0bb2*/ 	.byte	0x3f
	.zero		1


	//   ....[35]....
        /*0bb4*/ 	.word	0x0000dbb0
        /*0bb8*/ 	.word	0x00000003
        /*0bbc*/ 	.word	0x00000000
        /*0bc0*/ 	.short	0x0101
        /*0bc2*/ 	.byte	0x3f
	.zero		1


	//   ....[36]....
        /*0bc4*/ 	.word	0x0000e100
        /*0bc8*/ 	.word	0x00000002
        /*0bcc*/ 	.word	0x00000000
        /*0bd0*/ 	.short	0x0101
        /*0bd2*/ 	.byte	0x3f
	.zero		1


	//   ....[37]....
        /*0bd4*/ 	.word	0x00011bd0
        /*0bd8*/ 	.word	0x00000003
        /*0bdc*/ 	.word	0x0002e880
        /*0be0*/ 	.short	0x010a
        /*0be2*/ 	.byte	0x3f
	.zero		1


	//   ....[38]....
        /*0be4*/ 	.word	0x00011d70
        /*0be8*/ 	.word	0x00000003
        /*0bec*/ 	.word	0x0002e840
        /*0bf0*/ 	.short	0x010a
        /*0bf2*/ 	.byte	0x3f
	.zero		1


	//   ....[39]....
        /*0bf4*/ 	.word	0x000128f0
        /*0bf8*/ 	.word	0x00000011
        /*0bfc*/ 	.word	0x0002e800
        /*0c00*/ 	.short	0x0107
        /*0c02*/ 	.byte	0x3f
	.zero		1


	//   ....[40]....
        /*0c04*/ 	.word	0x000129e0
        /*0c08*/ 	.word	0x00000011
        /*0c0c*/ 	.word	0x0002e800
        /*0c10*/ 	.short	0x0101
        /*0c12*/ 	.byte	0x3f
	.zero		1


	//   ....[41]....
        /*0c14*/ 	.word	0x00012a00
        /*0c18*/ 	.word	0x00000011
        /*0c1c*/ 	.word	0x0002e820
        /*0c20*/ 	.short	0x010a
        /*0c22*/ 	.byte	0x3f
	.zero		1


	//   ....[42]....
        /*0c24*/ 	.word	0x00012d30
        /*0c28*/ 	.word	0x00000003
        /*0c2c*/ 	.word	0x0002e880
        /*0c30*/ 	.short	0x010a
        /*0c32*/ 	.byte	0x3f
	.zero		1


	//   ....[43]....
        /*0c34*/ 	.word	0x00012f70
        /*0c38*/ 	.word	0x00000003
        /*0c3c*/ 	.word	0x0002e840
        /*0c40*/ 	.short	0x010a
        /*0c42*/ 	.byte	0x3f
	.zero		1


	//   ....[44]....
        /*0c44*/ 	.word	0x00013240
        /*0c48*/ 	.word	0x00000014
        /*0c4c*/ 	.word	0x0002e870
        /*0c50*/ 	.short	0x010a
        /*0c52*/ 	.byte	0x3f
	.zero		1


	//   ....[45]....
        /*0c54*/ 	.word	0x000132b0
        /*0c58*/ 	.word	0x00000014
        /*0c5c*/ 	.word	0x0002e860
        /*0c60*/ 	.short	0x010a
        /*0c62*/ 	.byte	0x3f
	.zero		1


	//   ....[46]....
        /*0c64*/ 	.word	0x00013a40
        /*0c68*/ 	.word	0x00000014
        /*0c6c*/ 	.word	0x0002e850
        /*0c70*/ 	.short	0x0101
        /*0c72*/ 	.byte	0x3f
	.zero		1


	//   ....[47]....
        /*0c74*/ 	.word	0x00013ac0
        /*0c78*/ 	.word	0x00000014
        /*0c7c*/ 	.word	0x00000000
        /*0c80*/ 	.short	0x0101
        /*0c82*/ 	.byte	0x3f
	.zero		1


	//   ....[48]....
        /*0c84*/ 	.word	0x00013d00
        /*0c88*/ 	.word	0x00000010
        /*0c8c*/ 	.word	0x0002e870
        /*0c90*/ 	.short	0x010a
        /*0c92*/ 	.byte	0x3f
	.zero		1


	//   ....[49]....
        /*0c94*/ 	.word	0x00013d70
        /*0c98*/ 	.word	0x00000010
        /*0c9c*/ 	.word	0x0002e860
        /*0ca0*/ 	.short	0x010a
        /*0ca2*/ 	.byte	0x3f
	.zero		1


	//   ....[50]....
        /*0ca4*/ 	.word	0x000143f0
        /*0ca8*/ 	.word	0x00000010
        /*0cac*/ 	.word	0x0002e850
        /*0cb0*/ 	.short	0x0101
        /*0cb2*/ 	.byte	0x3f
	.zero		1


	//   ....[51]....
        /*0cb4*/ 	.word	0x00014430
        /*0cb8*/ 	.word	0x00000000
        /*0cbc*/ 	.word	0x00000000
        /*0cc0*/ 	.short	0x0101
        /*0cc2*/ 	.byte	0x3f
	.zero		1


	//   ....[52]....
        /*0cc4*/ 	.word	0x000151c0
        /*0cc8*/ 	.word	0x00000000
        /*0ccc*/ 	.word	0x0002e820
        /*0cd0*/ 	.short	0x010a
        /*0cd2*/ 	.byte	0x3f
	.zero		1


	//   ....[53]....
        /*0cd4*/ 	.word	0x00015380
        /*0cd8*/ 	.word	0x00000006
        /*0cdc*/ 	.word	0x00000000
        /*0ce0*/ 	.short	0x010a
        /*0ce2*/ 	.byte	0x3f
	.zero		1


	//   ....[54]....
        /*0ce4*/ 	.word	0x000153f0
        /*0ce8*/ 	.word	0x00000007
        /*0cec*/ 	.word	0x00000000
        /*0cf0*/ 	.short	0x010a
        /*0cf2*/ 	.byte	0x3f
	.zero		1


	//   ....[55]....
        /*0cf4*/ 	.word	0x00015450
        /*0cf8*/ 	.word	0x00000004
        /*0cfc*/ 	.word	0x0002e860
        /*0d00*/ 	.short	0x010a
        /*0d02*/ 	.byte	0x3f
	.zero		1


	//   ....[56]....
        /*0d04*/ 	.word	0x000154a0
        /*0d08*/ 	.word	0x00000003
        /*0d0c*/ 	.word	0x0002e860
        /*0d10*/ 	.short	0x010a
        /*0d12*/ 	.byte	0x3f
	.zero		1


	//   ....[57]....
        /*0d14*/ 	.word	0x000154e0
        /*0d18*/ 	.word	0x00000004
        /*0d1c*/ 	.word	0x0002e880
        /*0d20*/ 	.short	0x010a
        /*0d22*/ 	.byte	0x3f
	.zero		1


	//   ....[58]....
        /*0d24*/ 	.word	0x00015500
        /*0d28*/ 	.word	0x00000003
        /*0d2c*/ 	.word	0x0002e880
        /*0d30*/ 	.short	0x010a
        /*0d32*/ 	.byte	0x3f
	.zero		1


	//   ....[59]....
        /*0d34*/ 	.word	0x00015560
        /*0d38*/ 	.word	0x00000002
        /*0d3c*/ 	.word	0x0002e800
        /*0d40*/ 	.short	0x010a
        /*0d42*/ 	.byte	0x3f
	.zero		1


	//   ....[60]....
        /*0d44*/ 	.word	0x000155b0
        /*0d48*/ 	.word	0x00000006
        /*0d4c*/ 	.word	0x0002e830
        /*0d50*/ 	.short	0x010a
        /*0d52*/ 	.byte	0x3f
	.zero		1


	//   ....[61]....
        /*0d54*/ 	.word	0x00015610
        /*0d58*/ 	.word	0x00000003
        /*0d5c*/ 	.word	0x0002e830
        /*0d60*/ 	.short	0x010a
        /*0d62*/ 	.byte	0x3f
	.zero		1


	//   ....[62]....
        /*0d64*/ 	.word	0x00015670
        /*0d68*/ 	.word	0x00000003
        /*0d6c*/ 	.word	0x0002e850
        /*0d70*/ 	.short	0x010a
        /*0d72*/ 	.byte	0x3f
	.zero		1


	//   ....[63]....
        /*0d74*/ 	.word	0x000156c0
        /*0d78*/ 	.word	0x0000000d
        /*0d7c*/ 	.word	0x0002e850
        /*0d80*/ 	.short	0x010a
        /*0d82*/ 	.byte	0x3f
	.zero		1


	//   ....[64]....
        /*0d84*/ 	.word	0x00015810
        /*0d88*/ 	.word	0x00000003
        /*0d8c*/ 	.word	0x0002e880
        /*0d90*/ 	.short	0x010a
        /*0d92*/ 	.byte	0x3f
	.zero		1


	//   ....[65]....
        /*0d94*/ 	.word	0x00015860
        /*0d98*/ 	.word	0x00000003
        /*0d9c*/ 	.word	0x0002e840
        /*0da0*/ 	.short	0x010a
        /*0da2*/ 	.byte	0x3f
	.zero		1


	//   ....[66]....
        /*0da4*/ 	.word	0x00016260
        /*0da8*/ 	.word	0x00000011
        /*0dac*/ 	.word	0x0002e820
        /*0db0*/ 	.short	0x010a
        /*0db2*/ 	.byte	0x3f
	.zero		1


	//   ....[67]....
        /*0db4*/ 	.word	0x000162b0
        /*0db8*/ 	.word	0x00000003
        /*0dbc*/ 	.word	0x0002e880
        /*0dc0*/ 	.short	0x010a
        /*0dc2*/ 	.byte	0x3f
	.zero		1


	//   ....[68]....
        /*0dc4*/ 	.word	0x00016300
        /*0dc8*/ 	.word	0x00000003
        /*0dcc*/ 	.word	0x0002e840
        /*0dd0*/ 	.short	0x010a
        /*0dd2*/ 	.byte	0x3f
	.zero		1


	//   ....[69]....
        /*0dd4*/ 	.word	0x00016350
        /*0dd8*/ 	.word	0x00000014
        /*0ddc*/ 	.word	0x0002e870
        /*0de0*/ 	.short	0x010a
        /*0de2*/ 	.byte	0x3f
	.zero		1


	//   ....[70]....
        /*0de4*/ 	.word	0x000163a0
        /*0de8*/ 	.word	0x00000014
        /*0dec*/ 	.word	0x0002e860
        /*0df0*/ 	.short	0x010a
        /*0df2*/ 	.byte	0x3f
	.zero		1


	//   ....[71]....
        /*0df4*/ 	.word	0x000163f0
        /*0df8*/ 	.word	0x00000010
        /*0dfc*/ 	.word	0x0002e870
        /*0e00*/ 	.short	0x010a
        /*0e02*/ 	.byte	0x3f
	.zero		1


	//   ....[72]....
        /*0e04*/ 	.word	0x00016440
        /*0e08*/ 	.word	0x00000010
        /*0e0c*/ 	.word	0x0002e860
        /*0e10*/ 	.short	0x010a
        /*0e12*/ 	.byte	0x3f
	.zero		1


	//   ....[73]....
        /*0e14*/ 	.word	0x00016490
        /*0e18*/ 	.word	0x00000000
        /*0e1c*/ 	.word	0x0002e820
        /*0e20*/ 	.short	0x010a
        /*0e22*/ 	.byte	0x3f
	.zero		1


	//   ....[74]....
        /*0e24*/ 	.word	0x00016630
        /*0e28*/ 	.word	0x00000006
        /*0e2c*/ 	.word	0x00000000
        /*0e30*/ 	.short	0x010a
        /*0e32*/ 	.byte	0x3f
	.zero		1


	//   ....[75]....
        /*0e34*/ 	.word	0x00016680
        /*0e38*/ 	.word	0x00000007
        /*0e3c*/ 	.word	0x00000000
        /*0e40*/ 	.short	0x010a
        /*0e42*/ 	.byte	0x3f
	.zero		1


	//   ....[76]....
        /*0e44*/ 	.word	0x000166d0
        /*0e48*/ 	.word	0x00000004
        /*0e4c*/ 	.word	0x0002e860
        /*0e50*/ 	.short	0x010a
        /*0e52*/ 	.byte	0x3f
	.zero		1


	//   ....[77]....
        /*0e54*/ 	.word	0x00016720
        /*0e58*/ 	.word	0x00000003
        /*0e5c*/ 	.word	0x0002e860
        /*0e60*/ 	.short	0x010a
        /*0e62*/ 	.byte	0x3f
	.zero		1


	//   ....[78]....
        /*0e64*/ 	.word	0x00016770
        /*0e68*/ 	.word	0x00000004
        /*0e6c*/ 	.word	0x0002e880
        /*0e70*/ 	.short	0x010a
        /*0e72*/ 	.byte	0x3f
	.zero		1


	//----- nvinfo : EIATTR_NUM_MBARRIERS
	.align		4
.L_903:
        /*0e74*/ 	.byte	0x03, 0x38
        /*0e76*/ 	.short	0x0016


	//----- nvinfo : EIATTR_EXIT_INSTR_OFFSETS
	.align		4
        /*0e78*/ 	.byte	0x04, 0x1c
        /*0e7a*/ 	.short	(.L_905 - .L_904)


	//   ....[0]....
.L_904:
        /*0e7c*/ 	.word	0x00000a80


	//   ....[1]....
        /*0e80*/ 	.word	0x0000f950


	//   ....[2]....
        /*0e84*/ 	.word	0x00015550


	//----- nvinfo : EIATTR_MAX_THREADS
	.align		4
.L_905:
        /*0e88*/ 	.byte	0x04, 0x05
        /*0e8a*/ 	.short	(.L_907 - .L_906)
.L_906:
        /*0e8c*/ 	.word	0x00000180
        /*0e90*/ 	.word	0x00000001
        /*0e94*/ 	.word	0x00000001


	//----- nvinfo : EIATTR_CRS_STACK_SIZE
	.align		4
.L_907:
        /*0e98*/ 	.byte	0x04, 0x1e
        /*0e9a*/ 	.short	(.L_909 - .L_908)
.L_908:
        /*0e9c*/ 	.word	0x00000000


	//----- nvinfo : EIATTR_CBANK_PARAM_SIZE
	.align		4
.L_909:
        /*0ea0*/ 	.byte	0x03, 0x19
        /*0ea2*/ 	.short	0x0af0


	//----- nvinfo : EIATTR_PARAM_CBANK
	.align		4
        /*0ea4*/ 	.byte	0x04, 0x0a
        /*0ea6*/ 	.short	(.L_911 - .L_910)
	.align		4
.L_910:
        /*0ea8*/ 	.word	index@(.nv.constant0._ZN7cutlass13device_kernelIN5flash11enable_sm90INS1_16FlashAttnFwdSm90INS1_25CollectiveMainloopFwdSm90ILi2EN4cute5tupleIJNS5_1CILi1EEES8_S8_EEENS6_IJNS7_ILi128EEENS7_ILi224EEESA_EEELi128ENS_12float_e4m3_tEfNS_4arch4Sm90ELb0ELb0ELb1ELb1ELb0ELb0ELb0ELb1ELb1ELb1ELb1ELb0EEENS1_21CollectiveEpilogueFwdINS6_IJSA_SA_SB_EEES9_NS_10bfloat16_tESF_Li256ELb1ELb1ELb1ELb1EEENS1_36VarlenDynamicPersistentTileSchedulerILi128ELi224ELi256ELi128ELb1ELb1ELb1ELb0ELb1ELb1EEEEEEEEEvNT_6ParamsE)
        /*0eac*/ 	.short	0x0210
        /*0eae*/ 	.short	0x0af0


	//----- nvinfo : EIATTR_SW_WAR
	.align		4
.L_911:
        /*0eb0*/ 	.byte	0x04, 0x36
        /*0eb2*/ 	.short	(.L_913 - .L_912)
.L_912:
        /*0eb4*/ 	.word	0x00000008
.L_913:


//--------------------- .nv.info._ZN7cutlass13device_kernelIN5flash11enable_sm90INS1_16FlashAttnFwdSm90INS1_25CollectiveMainloopFwdSm90ILi2EN4cute5tupleIJNS5_1CILi1EEES8_S8_EEENS6_IJNS7_ILi128EEENS7_ILi224EEESA_EEELi128ENS_12float_e4m3_tEfNS_4arch4Sm90ELb0ELb0ELb1ELb1ELb0ELb1ELb0ELb1ELb1ELb1ELb1ELb0EEENS1_21CollectiveEpilogueFwdINS6_IJSA_SA_SB_EEES9_NS_10bfloat16_tESF_Li256ELb1ELb1ELb1ELb1EEENS1_36VarlenDynamicPersistentTileSchedulerILi128ELi224ELi256ELi128ELb1ELb1ELb1ELb0ELb1ELb1EEEEEEEEEvNT_6ParamsE --------------------------
	.section	.nv.info._ZN7cutlass13device_kernelIN5flash11enable_sm90INS1_16FlashAttnFwdSm90INS1_25CollectiveMainloopFwdSm90ILi2EN4cute5tupleIJNS5_1CILi1EEES8_S8_EEENS6_IJNS7_ILi128EEENS7_ILi224EEESA_EEELi128ENS_12float_e4m3_tEfNS_4arch4Sm90ELb0ELb0ELb1ELb1ELb0ELb1ELb0ELb1ELb1ELb1ELb1ELb0EEENS1_21CollectiveEpilogueFwdINS6_IJSA_SA_SB_EEES9_NS_10bfloat16_tESF_Li256ELb1ELb1ELb1ELb1EEENS1_36VarlenDynamicPersistentTileSchedulerILi128ELi224ELi256ELi128ELb1ELb1ELb1ELb0ELb1ELb1EEEEEEEEEvNT_6ParamsE,"",@"SHT_CUDA_INFO"
	.sectionflags	@""
	.align	4


	//----- nvinfo : EIATTR_CUDA_API_VERSION
	.align		4
        /*0000*/ 	.byte	0x04, 0x37
        /*0002*/ 	.short	(.L_915 - .L_914)
.L_914:
        /*0004*/ 	.word	0x00000082


	//----- nvinfo : EIATTR_KPARAM_INFO
	.align		4
.L_915:
        /*0008*/ 	.byte	0x04, 0x17
        /*000a*/ 	.short	(.L_917 - .L_916)
.L_916:
        /*000c*/ 	.word	0x00000000
        /*0010*/ 	.short	0x0000
        /*0012*/ 	.short	0x0070
        /*0014*/ 	.byte	0x00, 0xf0, 0x01, 0x2a


	//----- nvinfo : EIATTR_SPARSE_MMA_MASK
	.align		4
.L_917:
        /*0018*/ 	.byte	0x03, 0x50
        /*001a*/ 	.short	0x0000


	//----- nvinfo : EIATTR_MAXREG_COUNT
	.align		4
        /*001c*/ 	.byte	0x03, 0x1b
        /*001e*/ 	.short	0x00a8


	//----- nvinfo : EIATTR_NUM_BARRIERS
	.align		4
        /*0020*/ 	.byte	0x02, 0x4c
        /*0022*/ 	.byte	0x10
	.zero		1


	//----- nvinfo : EIATTR_EXTERNS
	.align		4
        /*0024*/ 	.byte	0x04, 0x0f
        /*0026*/ 	.short	(.L_919 - .L_918)


	//   ....[0]....
	.align		4
.L_918:
        /*0028*/ 	.word	index@(__assertfail)


	//----- nvinfo : EIATTR_ANNOTATIONS
	.align		4
.L_919:
        /*002c*/ 	.byte	0x04, 0x55
        /*002e*/ 	.short	(.L_921 - .L_920)


	//   ....[0]....
.L_920:
        /* <DEDUP_REMOVED lines=176> */


	//----- nvinfo : EIATTR_MERCURY_ISA_VERSION
	.align		4
.L_921:
        /*0b20*/ 	.byte	0x03, 0x5f
        /*0b22*/ 	.short	0x0101


	//----- nvinfo : EIATTR_UNUSED_LOAD_BYTE_OFFSET
	.align		4
        /*0b24*/ 	.byte	0x04, 0x44
        /*0b26*/ 	.short	(.L_923 - .L_922)


	//   ....[0]....
.L_922:
        /*0b28*/ 	.word	0x00000b00
        /*0b2c*/ 	.word	0x0000fff0


	//   ....[1]....
        /*0b30*/ 	.word	0x0001c690
        /*0b34*/ 	.word	0x0000fff0


	//----- nvinfo : EIATTR_INT_WARP_WIDE_INSTR_OFFSETS
	.align		4
.L_923:
        /*0b38*/ 	.byte	0x04, 0x31
        /*0b3a*/ 	.short	(.L_925 - .L_924)


	//   ....[0]....
.L_924:
        /*0b3c*/ 	.word	0x00000190


	//   ....[1]....
        /*0b40*/ 	.word	0x000001d0


	//   ....[2]....
        /*0b44*/ 	.word	0x00000240


	//   ....[3]....
        /*0b48*/ 	.word	0x000232d0


	//   ....[4]....
        /*0b4c*/ 	.word	0x00023330


	//   ....[5]....
        /*0b50*/ 	.word	0x00026070


	//   ....[6]....
        /*0b54*/ 	.word	0x000260d0


	//----- nvinfo : EIATTR_COOP_GROUP_MASK_REGIDS
	.align		4
.L_925:
        /*0b58*/ 	.byte	0x04, 0x29
        /*0b5a*/ 	.short	(.L_927 - .L_926)


	//   ....[0]....
.L_926:
        /*0b5c*/ 	.word	0xffffffff


	//   ....[1]....
        /*0b60*/ 	.word	0xffffffff


	//   ....[2]....
        /*0b64*/ 	.word	0xffffffff


	//   ....[3]....
        /*0b68*/ 	.word	0xffffffff


	//   ....[4]....
        /*0b6c*/ 	.word	0xffffffff


	//   ....[5]....
        /*0b70*/ 	.word	0xffffffff


	//   ....[6]....
        /*0b74*/ 	.word	0xffffffff


	//   ....[7]....
        /*0b78*/ 	.word	0xffffffff


	//   ....[8]....
        /*0b7c*/ 	.word	0xffffffff


	//   ....[9]....
        /*0b80*/ 	.word	0xffffffff


	//   ....[10]....
        /*0b84*/ 	.word	0xffffffff


	//   ....[11]....
        /*0b88*/ 	.word	0xffffffff


	//   ....[12]....
        /*0b8c*/ 	.word	0xffffffff


	//   ....[13]....
        /*0b90*/ 	.word	0xffffffff


	//   ....[14]....
        /*0b94*/ 	.word	0xffffffff


	//   ....[15]....
        /*0b98*/ 	.word	0xffffffff


	//   ....[16]....
        /*0b9c*/ 	.word	0xffffffff


	//   ....[17]....
        /*0ba0*/ 	.word	0xffffffff


	//   ....[18]....
        /*0ba4*/ 	.word	0xffffffff


	//   ....[19]....
        /*0ba8*/ 	.word	0xffffffff


	//   ....[20]....
        /*0bac*/ 	.word	0xffffffff


	//   ....[21]....
        /*0bb0*/ 	.word	0xffffffff


	//   ....[22]....
        /*0bb4*/ 	.word	0xffffffff


	//   ....[23]....
        /*0bb8*/ 	.word	0xffffffff


	//   ....[24]....
        /*0bbc*/ 	.word	0xffffffff


	//   ....[25]....
        /*0bc0*/ 	.word	0xffffffff


	//   ....[26]....
        /*0bc4*/ 	.word	0xffffffff


	//   ....[27]....
        /*0bc8*/ 	.word	0xffffffff


	//   ....[28]....
        /*0bcc*/ 	.word	0xffffffff


	//   ....[29]....
        /*0bd0*/ 	.word	0xffffffff


	//   ....[30]....
        /*0bd4*/ 	.word	0xffffffff


	//   ....[31]....
        /*0bd8*/ 	.word	0xffffffff


	//   ....[32]....
        /*0bdc*/ 	.word	0xffffffff


	//   ....[33]....
        /*0be0*/ 	.word	0xffffffff


	//   ....[34]....
        /*0be4*/ 	.word	0xffffffff


	//   ....[35]....
        /*0be8*/ 	.word	0xffffffff


	//   ....[36]....
        /*0bec*/ 	.word	0xffffffff


	//   ....[37]....
        /*0bf0*/ 	.word	0xffffffff


	//   ....[38]....
        /*0bf4*/ 	.word	0xffffffff


	//   ....[39]....
        /*0bf8*/ 	.word	0xffffffff


	//   ....[40]....
        /*0bfc*/ 	.word	0xffffffff


	//   ....[41]....
        /*0c00*/ 	.word	0xffffffff


	//   ....[42]....
        /*0c04*/ 	.word	0xffffffff


	//   ....[43]....
        /*0c08*/ 	.word	0xffffffff


	//   ....[44]....
        /*0c0c*/ 	.word	0xffffffff


	//   ....[45]....
        /*0c10*/ 	.word	0xffffffff


	//   ....[46]....
        /*0c14*/ 	.word	0xffffffff


	//   ....[47]....
        /*0c18*/ 	.word	0xffffffff


	//   ....[48]....
        /*0c1c*/ 	.word	0xffffffff


	//   ....[49]....
        /*0c20*/ 	.word	0xffffffff


	//   ....[50]....
        /*0c24*/ 	.word	0xffffffff


	//   ....[51]....
        /*0c28*/ 	.word	0xffffffff


	//   ....[52]....
        /*0c2c*/ 	.word	0xffffffff


	//   ....[53]....
        /*0c30*/ 	.word	0xffffffff


	//   ....[54]....
        /*0c34*/ 	.word	0xffffffff


	//   ....[55]....
        /*0c38*/ 	.word	0xffffffff


	//   ....[56]....
        /*0c3c*/ 	.word	0xffffffff


	//   ....[57]....
        /*0c40*/ 	.word	0xffffffff


	//   ....[58]....
        /*0c44*/ 	.word	0xffffffff


	//   ....[59]....
        /*0c48*/ 	.word	0xffffffff


	//   ....[60]....
        /*0c4c*/ 	.word	0xffffffff


	//   ....[61]....
        /*0c50*/ 	.word	0xffffffff


	//   ....[62]....
        /*0c54*/ 	.word	0xffffffff


	//   ....[63]....
        /*0c58*/ 	.word	0xffffffff


	//   ....[64]....
        /*0c5c*/ 	.word	0xffffffff


	//   ....[65]....
        /*0c60*/ 	.word	0xffffffff


	//   ....[66]....
        /*0c64*/ 	.word	0xffffffff


	//   ....[67]....
        /*0c68*/ 	.word	0xffffffff


	//   ....[68]....
        /*0c6c*/ 	.word	0xffffffff


	//   ....[69]....
        /*0c70*/ 	.word	0xffffffff


	//   ....[70]....
        /*0c74*/ 	.word	0xffffffff


	//   ....[71]....
        /*0c78*/ 	.word	0xffffffff


	//   ....[72]....
        /*0c7c*/ 	.word	0xffffffff


	//   ....[73]....
        /*0c80*/ 	.word	0xffffffff


	//   ....[74]....
        /*0c84*/ 	.word	0xffffffff


	//   ....[75]....
        /*0c88*/ 	.word	0xffffffff


	//   ....[76]....
        /*0c8c*/ 	.word	0xffffffff


	//   ....[77]....
        /*0c90*/ 	.word	0xffffffff


	//   ....[78]....
        /*0c94*/ 	.word	0xffffffff


	//   ....[79]....
        /*0c98*/ 	.word	0xffffffff


	//   ....[80]....
        /*0c9c*/ 	.word	0xffffffff


	//   ....[81]....
        /*0ca0*/ 	.word	0xffffffff


	//   ....[82]....
        /*0ca4*/ 	.word	0xffffffff


	//   ....[83]....
        /*0ca8*/ 	.word	0xffffffff


	//   ....[84]....
        /*0cac*/ 	.word	0xffffffff


	//   ....[85]....
        /*0cb0*/ 	.word	0xffffffff


	//   ....[86]....
        /*0cb4*/ 	.word	0xffffffff


	//   ....[87]....
        /*0cb8*/ 	.word	0xffffffff


	//   ....[88]....
        /*0cbc*/ 	.word	0xffffffff


	//   ....[89]....
        /*0cc0*/ 	.word	0xffffffff


	//   ....[90]....
        /*0cc4*/ 	.word	0xffffffff


	//   ....[91]....
        /*0cc8*/ 	.word	0xffffffff


	//   ....[92]....
        /*0ccc*/ 	.word	0xffffffff


	//   ....[93]....
        /*0cd0*/ 	.word	0xffffffff


	//   ....[94]....
        /*0cd4*/ 	.word	0xffffffff


	//   ....[95]....
        /*0cd8*/ 	.word	0xffffffff


	//   ....[96]....
        /*0cdc*/ 	.word	0xffffffff


	//   ....[97]....
        /*0ce0*/ 	.word	0xffffffff


	//   ....[98]....
        /*0ce4*/ 	.word	0xffffffff


	//   ....[99]....
        /*0ce8*/ 	.word	0xffffffff


	//   ....[100]....
        /*0cec*/ 	.word	0xffffffff


	//   ....[101]....
        /*0cf0*/ 	.word	0xffffffff


	//   ....[102]....
        /*0cf4*/ 	.word	0xffffffff


	//   ....[103]....
        /*0cf8*/ 	.word	0xffffffff


	//   ....[104]....
        /*0cfc*/ 	.word	0xffffffff


	//   ....[105]....
        /*0d00*/ 	.word	0xffffffff


	//   ....[106]....
        /*0d04*/ 	.word	0xffffffff


	//   ....[107]....
        /*0d08*/ 	.word	0xffffffff


	//   ....[108]....
        /*0d0c*/ 	.word	0xffffffff


	//   ....[109]....
        /*0d10*/ 	.word	0xffffffff


	//   ....[110]....
        /*0d14*/ 	.word	0xffffffff


	//   ....[111]....
        /*0d18*/ 	.word	0xffffffff


	//   ....[112]....
        /*0d1c*/ 	.word	0xffffffff


	//   ....[113]....
        /*0d20*/ 	.word	0xffffffff


	//   ....[114]....
        /*0d24*/ 	.word	0xffffffff


	//   ....[115]....
        /*0d28*/ 	.word	0xffffffff


	//   ....[116]....
        /*0d2c*/ 	.word	0xffffffff


	//   ....[117]....
        /*0d30*/ 	.word	0xffffffff


	//   ....[118]....
        /*0d34*/ 	.word	0xffffffff


	//   ....[119]....
        /*0d38*/ 	.word	0xffffffff


	//   ....[120]....
        /*0d3c*/ 	.word	0xffffffff


	//   ....[121]....
        /*0d40*/ 	.word	0xffffffff


	//   ....[122]....
        /*0d44*/ 	.word	0xffffffff


	//   ....[123]....
        /*0d48*/ 	.word	0xffffffff


	//   ....[124]....
        /*0d4c*/ 	.word	0xffffffff


	//   ....[125]....
        /*0d50*/ 	.word	0xffffffff


	//   ....[126]....
        /*0d54*/ 	.word	0xffffffff


	//   ....[127]....
        /*0d58*/ 	.word	0xffffffff


	//   ....[128]....
        /*0d5c*/ 	.word	0xffffffff


	//   ....[129]....
        /*0d60*/ 	.word	0xffffffff


	//   ....[130]....
        /*0d64*/ 	.word	0xffffffff


	//   ....[131]....
        /*0d68*/ 	.word	0xffffffff


	//   ....[132]....
        /*0d6c*/ 	.word	0xffffffff


	//   ....[133]....
        /*0d70*/ 	.word	0xffffffff


	//   ....[134]....
        /*0d74*/ 	.word	0xffffffff


	//   ....[135]....
        /*0d78*/ 	.word	0xffffffff


	//   ....[136]....
        /*0d7c*/ 	.word	0xffffffff


	//   ....[137]....
        /*0d80*/ 	.word	0xffffffff


	//   ....[138]....
        /*0d84*/ 	.word	0xffffffff


	//   ....[139]....
        /*0d88*/ 	.word	0xffffffff


	//   ....[140]....
        /*0d8c*/ 	.word	0xffffffff


	//   ....[141]....
        /*0d90*/ 	.word	0xffffffff


	//   ....[142]....
        /*0d94*/ 	.word	0xffffffff


	//   ....[143]....
        /*0d98*/ 	.word	0xffffffff


	//   ....[144]....
        /*0d9c*/ 	.word	0xffffffff


	//   ....[145]....
        /*0da0*/ 	.word	0xffffffff


	//   ....[146]....
        /*0da4*/ 	.word	0xffffffff


	//   ....[147]....
        /*0da8*/ 	.word	0xffffffff


	//   ....[148]....
        /*0dac*/ 	.word	0xffffffff


	//   ....[149]....
        /*0db0*/ 	.word	0xffffffff


	//   ....[150]....
        /*0db4*/ 	.word	0xffffffff


	//   ....[151]....
        /*0db8*/ 	.word	0xffffffff


	//   ....[152]....
        /*0dbc*/ 	.word	0xffffffff


	//   ....[153]....
        /*0dc0*/ 	.word	0xffffffff


	//   ....[154]....
        /*0dc4*/ 	.word	0xffffffff


	//   ....[155]....
        /*0dc8*/ 	.word	0xffffffff


	//   ....[156]....
        /*0dcc*/ 	.word	0xffffffff


	//   ....[157]....
        /*0dd0*/ 	.word	0xffffffff


	//   ....[158]....
        /*0dd4*/ 	.word	0xffffffff


	//   ....[159]....
        /*0dd8*/ 	.word	0xffffffff


	//   ....[160]....
        /*0ddc*/ 	.word	0xffffffff


	//   ....[161]....
        /*0de0*/ 	.word	0xffffffff


	//   ....[162]....
        /*0de4*/ 	.word	0xffffffff


	//   ....[163]....
        /*0de8*/ 	.word	0xffffffff


	//   ....[164]....
        /*0dec*/ 	.word	0xffffffff


	//   ....[165]....
        /*0df0*/ 	.word	0xffffffff


	//   ....[166]....
        /*0df4*/ 	.word	0xffffffff


	//   ....[167]....
        /*0df8*/ 	.word	0xffffffff


	//   ....[168]....
        /*0dfc*/ 	.word	0xffffffff


	//   ....[169]....
        /*0e00*/ 	.word	0xffffffff


	//   ....[170]....
        /*0e04*/ 	.word	0x0500000f


	//   ....[171]....
        /*0e08*/ 	.word	0x0500000f


	//   ....[172]....
        /*0e0c*/ 	.word	0x0500000f


	//   ....[173]....
        /*0e10*/ 	.word	0x0500000f


	//   ....[174]....
        /*0e14*/ 	.word	0x0500000f


	//   ....[175]....
        /*0e18*/ 	.word	0x0500000f


	//   ....[176]....
        /*0e1c*/ 	.word	0x0500000f


	//   ....[177]....
        /*0e20*/ 	.word	0x0500000f


	//   ....[178]....
        /*0e24*/ 	.word	0x0500000f


	//   ....[179]....
        /*0e28*/ 	.word	0x0500000f


	//   ....[180]....
        /*0e2c*/ 	.word	0x0500000f


	//   ....[181]....
        /*0e30*/ 	.word	0x0500000f


	//   ....[182]....
        /*0e34*/ 	.word	0x0500000f


	//   ....[183]....
        /*0e38*/ 	.word	0x0500000f


	//   ....[184]....
        /*0e3c*/ 	.word	0x0500000f


	//   ....[185]....
        /*0e40*/ 	.word	0x0500000f


	//   ....[186]....
        /*0e44*/ 	.word	0x0500000f


	//   ....[187]....
        /*0e48*/ 	.word	0x0500000f


	//   ....[188]....
        /*0e4c*/ 	.word	0x0500000f


	//   ....[189]....
        /*0e50*/ 	.word	0x0500000f


	//   ....[190]....
        /*0e54*/ 	.word	0x0500000f


	//   ....[191]....
        /*0e58*/ 	.word	0x0500000f


	//   ....[192]....
        /*0e5c*/ 	.word	0x0500000f


	//   ....[193]....
        /*0e60*/ 	.word	0x0500000f


	//   ....[194]....
        /*0e64*/ 	.word	0x0500000f


	//   ....[195]....
        /*0e68*/ 	.word	0x0500000f


	//   ....[196]....
        /*0e6c*/ 	.word	0x0500000f


	//   ....[197]....
        /*0e70*/ 	.word	0x0500000f


	//   ....[198]....
        /*0e74*/ 	.word	0x0500000f


	//   ....[199]....
        /*0e78*/ 	.word	0x0500000f


	//   ....[200]....
        /*0e7c*/ 	.word	0x0500000f


	//   ....[201]....
        /*0e80*/ 	.word	0x0500000f


	//   ....[202]....
        /*0e84*/ 	.word	0x0500000f


	//   ....[203]....
        /*0e88*/ 	.word	0x0500000f


	//   ....[204]....
        /*0e8c*/ 	.word	0x0500000f


	//   ....[205]....
        /*0e90*/ 	.word	0x0500000f


	//   ....[206]....
        /*0e94*/ 	.word	0x0500000f


	//   ....[207]....
        /*0e98*/ 	.word	0x0500000f


	//   ....[208]....
        /*0e9c*/ 	.word	0x0500000f


	//   ....[209]....
        /*0ea0*/ 	.word	0x0500000f


	//   ....[210]....
        /*0ea4*/ 	.word	0x0500000f


	//   ....[211]....
        /*0ea8*/ 	.word	0x0500000f


	//   ....[212]....
        /*0eac*/ 	.word	0x0500000f


	//   ....[213]....
        /*0eb0*/ 	.word	0x0500000f


	//   ....[214]....
        /*0eb4*/ 	.word	0x0500000f


	//   ....[215]....
        /*0eb8*/ 	.word	0x0500000f


	//   ....[216]....
        /*0ebc*/ 	.word	0x0500000f


	//   ....[217]....
        /*0ec0*/ 	.word	0x0500000f


	//   ....[218]....
        /*0ec4*/ 	.word	0x0500000f


	//   ....[219]....
        /*0ec8*/ 	.word	0x0500000f


	//   ....[220]....
        /*0ecc*/ 	.word	0x0500000f


	//   ....[221]....
        /*0ed0*/ 	.word	0x0500000f


	//   ....[222]....
        /*0ed4*/ 	.word	0x0500000f


	//   ....[223]....
        /*0ed8*/ 	.word	0x0500000f


	//   ....[224]....
        /*0edc*/ 	.word	0x0500000f


	//   ....[225]....
        /*0ee0*/ 	.word	0x0500000f


	//   ....[226]....
        /*0ee4*/ 	.word	0x0500000f


	//   ....[227]....
        /*0ee8*/ 	.word	0x0500000f


	//   ....[228]....
        /*0eec*/ 	.word	0x0500000f


	//   ....[229]....
        /*0ef0*/ 	.word	0x0500000f


	//   ....[230]....
        /*0ef4*/ 	.word	0x0500000f


	//   ....[231]....
        /*0ef8*/ 	.word	0x0500000f


	//   ....[232]....
        /*0efc*/ 	.word	0x0500000f


	//   ....[233]....
        /*0f00*/ 	.word	0x0500000f


	//   ....[234]....
        /*0f04*/ 	.word	0x0500000f


	//   ....[235]....
        /*0f08*/ 	.word	0x0500000f


	//   ....[236]....
        /*0f0c*/ 	.word	0x0500000f


	//   ....[237]....
        /*0f10*/ 	.word	0x0500000f


	//   ....[238]....
        /*0f14*/ 	.word	0x0500000f


	//   ....[239]....
        /*0f18*/ 	.word	0x0500000f


	//   ....[240]....
        /*0f1c*/ 	.word	0x0500000f


	//   ....[241]....
        /*0f20*/ 	.word	0x0500000f


	//   ....[242]....
        /*0f24*/ 	.word	0x0500000f


	//   ....[243]....
        /*0f28*/ 	.word	0x0500000f


	//   ....[244]....
        /*0f2c*/ 	.word	0x0500000f


	//   ....[245]....
        /*0f30*/ 	.word	0x0500000f


	//   ....[246]....
        /*0f34*/ 	.word	0x0500000f


	//   ....[247]....
        /*0f38*/ 	.word	0x0500000f


	//   ....[248]....
        /*0f3c*/ 	.word	0x0500000f


	//   ....[249]....
        /*0f40*/ 	.word	0x0500000f


	//   ....[250]....
        /*0f44*/ 	.word	0x0500000f


	//   ....[251]....
        /*0f48*/ 	.word	0x0500000f


	//   ....[252]....
        /*0f4c*/ 	.word	0x0500000f


	//   ....[253]....
        /*0f50*/ 	.word	0x0500000f


	//   ....[254]....
        /*0f54*/ 	.word	0x0500000f


	//   ....[255]....
        /*0f58*/ 	.word	0x0500000f


	//   ....[0]....
        /*0f5c*/ 	.word	0x0500000f


	//   ....[1]....
        /*0f60*/ 	.word	0x0500000f


	//   ....[2]....
        /*0f64*/ 	.word	0x0500000f


	//   ....[3]....
        /*0f68*/ 	.word	0x0500000f


	//   ....[4]....
        /*0f6c*/ 	.word	0x0500000f


	//   ....[5]....
        /*0f70*/ 	.word	0x0500000f


	//   ....[6]....
        /*0f74*/ 	.word	0x0500000f


	//   ....[7]....
        /*0f78*/ 	.word	0x0500000f


	//   ....[8]....
        /*0f7c*/ 	.word	0x0500000f


	//   ....[9]....
        /*0f80*/ 	.word	0x0500000f


	//   ....[10]....
        /*0f84*/ 	.word	0x0500000f


	//   ....[11]....
        /*0f88*/ 	.word	0x0500000f


	//   ....[12]....
        /*0f8c*/ 	.word	0x0500000f


	//   ....[13]....
        /*0f90*/ 	.word	0x0500000f


	//   ....[14]....
        /*0f94*/ 	.word	0x0500000f


	//   ....[15]....
        /*0f98*/ 	.word	0x0500000f


	//   ....[16]....
        /*0f9c*/ 	.word	0x0500000f


	//   ....[17]....
        /*0fa0*/ 	.word	0x0500000f


	//   ....[18]....
        /*0fa4*/ 	.word	0x0500000f


	//   ....[19]....
        /*0fa8*/ 	.word	0x0500000f


	//   ....[20]....
        /*0fac*/ 	.word	0x0500000f


	//   ....[21]....
        /*0fb0*/ 	.word	0x0500000f


	//   ....[22]....
        /*0fb4*/ 	.word	0x0500000f


	//   ....[23]....
        /*0fb8*/ 	.word	0x0500000f


	//   ....[24]....
        /*0fbc*/ 	.word	0x0500000f


	//   ....[25]....
        /*0fc0*/ 	.word	0x0500000f


	//   ....[26]....
        /*0fc4*/ 	.word	0x0500000f


	//   ....[27]....
        /*0fc8*/ 	.word	0x0500000f


	//   ....[28]....
        /*0fcc*/ 	.word	0x0500000f


	//   ....[29]....
        /*0fd0*/ 	.word	0x0500000f


	//   ....[30]....
        /*0fd4*/ 	.word	0x0500000f


	//   ....[31]....
        /*0fd8*/ 	.word	0x0500000f


	//   ....[32]....
        /*0fdc*/ 	.word	0x0500000f


	//   ....[33]....
        /*0fe0*/ 	.word	0x0500000f


	//   ....[34]....
        /*0fe4*/ 	.word	0x0500000f


	//   ....[35]....
        /*0fe8*/ 	.word	0x0500000f


	//   ....[36]....
        /*0fec*/ 	.word	0x0500000f


	//   ....[37]....
        /*0ff0*/ 	.word	0x0500000f


	//   ....[38]....
        /*0ff4*/ 	.word	0x0500000f


	//   ....[39]....
        /*0ff8*/ 	.word	0x0500000f


	//   ....[40]....
        /*0ffc*/ 	.word	0x0500000f


	//   ....[41]....
        /*1000*/ 	.word	0x0500000f


	//   ....[42]....
        /*1004*/ 	.word	0x0500000f


	//   ....[43]....
        /*1008*/ 	.word	0x0500000f


	//----- nvinfo : EIATTR_COOP_GROUP_INSTR_OFFSETS
	.align		4
.L_927:
        /*100c*/ 	.byte	0x04, 0x28
        /*100e*/ 	.short	(.L_929 - .L_928)


	//   ....[0]....
.L_928:
        /*1010*/ 	.word	0x00000070


	//   ....[1]....
        /*1014*/ 	.word	0x000001a0


	//   ....[2]....
        /*1018*/ 	.word	0x000001f0


	//   ....[3]....
        /*101c*/ 	.word	0x00000420


	//   ....[4]....
        /*1020*/ 	.word	0x00000580


	//   ....[5]....
        /*1024*/ 	.word	0x000006a0


	//   ....[6]....
        /*1028*/ 	.word	0x00000800


	//   ....[7]....
        /*102c*/ 	.word	0x0000d2d0


	//   ....[8]....
        /*1030*/ 	.word	0x0000dac0


	//   ....[9]....
        /*1034*/ 	.word	0x0000dad0


	//   ....[10]....
        /*1038*/ 	.word	0x0000dae0


	//   ....[11]....
        /*103c*/ 	.word	0x0000daf0


	//   ....[12]....
        /*1040*/ 	.word	0x0000fa10


	//   ....[13]....
        /*1044*/ 	.word	0x0000fa20


	//   ....[14]....
        /*1048*/ 	.word	0x0000fa30


	//   ....[15]....
        /*104c*/ 	.word	0x0000fa40


	//   ....[16]....
        /*1050*/ 	.word	0x00014830


	//   ....[17]....
        /*1054*/ 	.word	0x000148c0


	//   ....[18]....
        /*1058*/ 	.word	0x00014ba0


	//   ....[19]....
        /*105c*/ 	.word	0x00014be0


	//   ....[20]....
        /*1060*/ 	.word	0x000199a0


	//   ....[21]....
        /*1064*/ 	.word	0x000199b0


	//   ....[22]....
        /*1068*/ 	.word	0x000199f0


	//   ....[23]....
        /*106c*/ 	.word	0x00019a20


	//   ....[24]....
        /*1070*/ 	.word	0x0001be50


	//   ....[25]....
        /*1074*/ 	.word	0x0001beb0


	//   ....[26]....
        /*1078*/ 	.word	0x0001bed0


	//   ....[27]....
        /*107c*/ 	.word	0x0001bef0


	//   ....[28]....
        /*1080*/ 	.word	0x0001cb20


	//   ....[29]....
        /*1084*/ 	.word	0x0001cb50


	//   ....[30]....
        /*1088*/ 	.word	0x0001cb80


	//   ....[31]....
        /*108c*/ 	.word	0x0001cbb0


	//   ....[32]....
        /*1090*/ 	.word	0x0001cbe0


	//   ....[33]....
        /*1094*/ 	.word	0x0001cc10


	//   ....[34]....
        /*1098*/ 	.word	0x0001cc40


	//   ....[35]....
        /*109c*/ 	.word	0x0001cc70


	//   ....[36]....
        /*10a0*/ 	.word	0x0001cca0


	//   ....[37]....
        /*10a4*/ 	.word	0x0001ccd0


	//   ....[38]....
        /*10a8*/ 	.word	0x0001cd00


	//   ....[39]....
        /*10ac*/ 	.word	0x0001cd30


	//   ....[40]....
        /*10b0*/ 	.word	0x0001cd60


	//   ....[41]....
        /*10b4*/ 	.word	0x0001cd90


	//   ....[42]....
        /*10b8*/ 	.word	0x0001cdc0


	//   ....[43]....
        /*10bc*/ 	.word	0x0001cdf0


	//   ....[44]....
        /*10c0*/ 	.word	0x0001ce20


	//   ....[45]....
        /*10c4*/ 	.word	0x0001ce50


	//   ....[46]....
        /*10c8*/ 	.word	0x0001ce80


	//   ....[47]....
        /*10cc*/ 	.word	0x0001ceb0


	//   ....[48]....
        /*10d0*/ 	.word	0x0001cee0


	//   ....[49]....
        /*10d4*/ 	.word	0x0001cf10


	//   ....[50]....
        /*10d8*/ 	.word	0x0001cf40


	//   ....[51]....
        /*10dc*/ 	.word	0x0001cf70


	//   ....[52]....
        /*10e0*/ 	.word	0x0001cfa0


	//   ....[53]....
        /*10e4*/ 	.word	0x0001cfd0


	//   ....[54]....
        /*10e8*/ 	.word	0x0001d000


	//   ....[55]....
        /*10ec*/ 	.word	0x0001d030


	//   ....[56]....
        /*10f0*/ 	.word	0x0001d060


	//   ....[57]....
        /*10f4*/ 	.word	0x0001d090


	//   ....[58]....
        /*10f8*/ 	.word	0x0001d0c0


	//   ....[59]....
        /*10fc*/ 	.word	0x0001d0f0


	//   ....[60]....
        /*1100*/ 	.word	0x0001d120


	//   ....[61]....
        /*1104*/ 	.word	0x0001d150


	//   ....[62]....
        /*1108*/ 	.word	0x0001d180


	//   ....[63]....
        /*110c*/ 	.word	0x0001d1b0


	//   ....[64]....
        /*1110*/ 	.word	0x0001d1e0


	//   ....[65]....
        /*1114*/ 	.word	0x0001d210


	//   ....[66]....
        /*1118*/ 	.word	0x0001d240


	//   ....[67]....
        /*111c*/ 	.word	0x0001d270


	//   ....[68]....
        /*1120*/ 	.word	0x0001d2a0


	//   ....[69]....
        /*1124*/ 	.word	0x0001d2c0


	//   ....[70]....
        /*1128*/ 	.word	0x0001d2d0


	//   ....[71]....
        /*112c*/ 	.word	0x0001d2e0


	//   ....[72]....
        /*1130*/ 	.word	0x0001d2f0


	//   ....[73]....
        /*1134*/ 	.word	0x0001d310


	//   ....[74]....
        /*1138*/ 	.word	0x0001d320


	//   ....[75]....
        /*113c*/ 	.word	0x0001d350


	//   ....[76]....
        /*1140*/ 	.word	0x0001d380


	//   ....[77]....
        /*1144*/ 	.word	0x0001d3b0


	//   ....[78]....
        /*1148*/ 	.word	0x0001d3e0


	//   ....[79]....
        /*114c*/ 	.word	0x0001d410


	//   ....[80]....
        /*1150*/ 	.word	0x0001d440


	//   ....[81]....
        /*1154*/ 	.word	0x0001d470


	//   ....[82]....
        /*1158*/ 	.word	0x0001d4a0


	//   ....[83]....
        /*115c*/ 	.word	0x0001d4d0


	//   ....[84]....
        /*1160*/ 	.word	0x0001d500


	//   ....[85]....
        /*1164*/ 	.word	0x0001d540


	//   ....[86]....
        /*1168*/ 	.word	0x0001d560


	//   ....[87]....
        /*116c*/ 	.word	0x0001d590


	//   ....[88]....
        /*1170*/ 	.word	0x0001d5b0


	//   ....[89]....
        /*1174*/ 	.word	0x0001d5e0


	//   ....[90]....
        /*1178*/ 	.word	0x0001d610


	//   ....[91]....
        /*117c*/ 	.word	0x0001d640


	//   ....[92]....
        /*1180*/ 	.word	0x0001ded0


	//   ....[93]....
        /*1184*/ 	.word	0x0001dee0


	//   ....[94]....
        /*1188*/ 	.word	0x0001df00


	//   ....[95]....
        /*118c*/ 	.word	0x0001df10


	//   ....[96]....
        /*1190*/ 	.word	0x0001e650


	//   ....[97]....
        /*1194*/ 	.word	0x0001e660


	//   ....[98]....
        /*1198*/ 	.word	0x0001e7a0


	//   ....[99]....
        /*119c*/ 	.word	0x0001e7b0


	//   ....[100]....
        /*11a0*/ 	.word	0x0001e8f0


	//   ....[101]....
        /*11a4*/ 	.word	0x0001e900


	//   ....[102]....
        /*11a8*/ 	.word	0x0001ea40


	//   ....[103]....
        /*11ac*/ 	.word	0x0001ea50


	//   ....[104]....
        /*11b0*/ 	.word	0x0001efa0


	//   ....[105]....
        /*11b4*/ 	.word	0x0001efb0


	//   ....[106]....
        /*11b8*/ 	.word	0x0001f550


	//   ....[107]....
        /*11bc*/ 	.word	0x0001f560


	//   ....[108]....
        /*11c0*/ 	.word	0x00020360


	//   ....[109]....
        /*11c4*/ 	.word	0x00020370


	//   ....[110]....
        /*11c8*/ 	.word	0x000204d0


	//   ....[111]....
        /*11cc*/ 	.word	0x000204e0


	//   ....[112]....
        /*11d0*/ 	.word	0x00020630


	//   ....[113]....
        /*11d4*/ 	.word	0x00020640


	//   ....[114]....
        /*11d8*/ 	.word	0x00020790


	//   ....[115]....
        /*11dc*/ 	.word	0x000207a0


	//   ....[116]....
        /*11e0*/ 	.word	0x00020950


	//   ....[117]....
        /*11e4*/ 	.word	0x00020b90


	//   ....[118]....
        /*11e8*/ 	.word	0x00020bc0


	//   ....[119]....
        /*11ec*/ 	.word	0x00020bf0


	//   ....[120]....
        /*11f0*/ 	.word	0x00020c20


	//   ....[121]....
        /*11f4*/ 	.word	0x00020c50


	//   ....[122]....
        /*11f8*/ 	.word	0x00020c80


	//   ....[123]....
        /*11fc*/ 	.word	0x00020e20


	//   ....[124]....
        /*1200*/ 	.word	0x00020e50


	//   ....[125]....
        /*1204*/ 	.word	0x00020e80


	//   ....[126]....
        /*1208*/ 	.word	0x00020eb0


	//   ....[127]....
        /*120c*/ 	.word	0x00020ee0


	//   ....[128]....
        /*1210*/ 	.word	0x00020f10


	//   ....[129]....
        /*1214*/ 	.word	0x00020fa0


	//   ....[130]....
        /*1218*/ 	.word	0x00020fd0


	//   ....[131]....
        /*121c*/ 	.word	0x00020fe0


	//   ....[132]....
        /*1220*/ 	.word	0x00021090


	//   ....[133]....
        /*1224*/ 	.word	0x00022330


	//   ....[134]....
        /*1228*/ 	.word	0x00023a70


	//   ....[135]....
        /*122c*/ 	.word	0x000246a0


	//   ....[136]....
        /*1230*/ 	.word	0x000246e0


	//   ....[137]....
        /*1234*/ 	.word	0x00024780


	//   ....[138]....
        /*1238*/ 	.word	0x00024790


	//   ....[139]....
        /*123c*/ 	.word	0x00024810


	//   ....[140]....
        /*1240*/ 	.word	0x00024820


	//   ....[141]....
        /*1244*/ 	.word	0x000248a0


	//   ....[142]....
        /*1248*/ 	.word	0x000248b0


	//   ....[143]....
        /*124c*/ 	.word	0x00024930


	//   ....[144]....
        /*1250*/ 	.word	0x00024940


	//   ....[145]....
        /*1254*/ 	.word	0x000249c0


	//   ....[146]....
        /*1258*/ 	.word	0x000249d0


	//   ....[147]....
        /*125c*/ 	.word	0x00024a50


	//   ....[148]....
        /*1260*/ 	.word	0x00024a60


	//   ....[149]....
        /*1264*/ 	.word	0x00024ab0


	//   ....[150]....
        /*1268*/ 	.word	0x00024ad0


	//   ....[151]....
        /*126c*/ 	.word	0x00027000


	//   ....[152]....
        /*1270*/ 	.word	0x00027030


	//   ....[153]....
        /*1274*/ 	.word	0x00027090


	//   ....[154]....
        /*1278*/ 	.word	0x000270c0


	//   ....[155]....
        /*127c*/ 	.word	0x000270f0


	//   ....[156]....
        /*1280*/ 	.word	0x00027120


	//   ....[157]....
        /*1284*/ 	.word	0x00027150


	//   ....[158]....
        /*1288*/ 	.word	0x00027180


	//   ....[159]....
        /*128c*/ 	.word	0x00027350


	//   ....[160]....
        /*1290*/ 	.word	0x00027380


	//   ....[161]....
        /*1294*/ 	.word	0x000273b0


	//   ....[162]....
        /*1298*/ 	.word	0x000273e0


	//   ....[163]....
        /*129c*/ 	.word	0x00027410


	//   ....[164]....
        /*12a0*/ 	.word	0x00027440


	//   ....[165]....
        /*12a4*/ 	.word	0x00027510


	//   ....[166]....
        /*12a8*/ 	.word	0x00027530


	//   ....[167]....
        /*12ac*/ 	.word	0x00027540


	//   ....[168]....
        /*12b0*/ 	.word	0x000275a0


	//   ....[169]....
        /*12b4*/ 	.word	0x00027ce0


	//   ....[170]....
        /*12b8*/ 	.word	0x00028200


	//   ....[171]....
        /*12bc*/ 	.word	0x000282b0


	//   ....[172]....
        /*12c0*/ 	.word	0x00028340


	//   ....[173]....
        /*12c4*/ 	.word	0x00028390


	//   ....[174]....
        /*12c8*/ 	.word	0x000283e0


	//   ....[175]....
        /*12cc*/ 	.word	0x000284c0


	//   ....[176]....
        /*12d0*/ 	.word	0x00028550


	//   ....[177]....
        /*12d4*/ 	.word	0x000285a0


	//   ....[178]....
        /*12d8*/ 	.word	0x000285f0


	//   ....[179]....
        /*12dc*/ 	.word	0x00028830


	//   ....[180]....
        /*12e0*/ 	.word	0x00028950


	//   ....[181]....
        /*12e4*/ 	.word	0x00028a70


	//   ....[182]....
        /*12e8*/ 	.word	0x00028b90


	//   ....[183]....
        /*12ec*/ 	.word	0x00028cb0


	//   ....[184]....
        /*12f0*/ 	.word	0x00028d90


	//   ....[185]....
        /*12f4*/ 	.word	0x00028df0


	//   ....[186]....
        /*12f8*/ 	.word	0x00028e40


	//   ....[187]....
        /*12fc*/ 	.word	0x00028ec0


	//   ....[188]....
        /*1300*/ 	.word	0x00028f30


	//   ....[189]....
        /*1304*/ 	.word	0x00028f90


	//   ....[190]....
        /*1308*/ 	.word	0x00028fe0


	//   ....[191]....
        /*130c*/ 	.word	0x00029080


	//   ....[192]....
        /*1310*/ 	.word	0x000290f0


	//   ....[193]....
        /*1314*/ 	.word	0x00029150


	//   ....[194]....
        /*1318*/ 	.word	0x000291a0


	//   ....[195]....
        /*131c*/ 	.word	0x00029220


	//   ....[196]....
        /*1320*/ 	.word	0x00029280


	//   ....[197]....
        /*1324*/ 	.word	0x000292e0


	//   ....[198]....
        /*1328*/ 	.word	0x00029340


	//   ....[199]....
        /*132c*/ 	.word	0x000293c0


	//   ....[200]....
        /*1330*/ 	.word	0x00029410


	//   ....[201]....
        /*1334*/ 	.word	0x00029470


	//   ....[202]....
        /*1338*/ 	.word	0x000294c0


	//   ....[203]....
        /*133c*/ 	.word	0x00029520


	//   ....[204]....
        /*1340*/ 	.word	0x00029580


	//   ....[205]....
        /*1344*/ 	.word	0x000295e0


	//   ....[206]....
        /*1348*/ 	.word	0x00029640


	//   ....[207]....
        /*134c*/ 	.word	0x000296a0


	//   ....[208]....
        /*1350*/ 	.word	0x000296f0


	//   ....[209]....
        /*1354*/ 	.word	0x00029750


	//   ....[210]....
        /*1358*/ 	.word	0x000297a0


	//   ....[211]....
        /*135c*/ 	.word	0x00029820


	//   ....[212]....
        /*1360*/ 	.word	0x00029890


	//   ....[213]....
        /*1364*/ 	.word	0x000298f0


	//   ....[214]....
        /*1368*/ 	.word	0x00029970


	//   ....[215]....
        /*136c*/ 	.word	0x000299f0


	//   ....[216]....
        /*1370*/ 	.word	0x00029a40


	//   ....[217]....
        /*1374*/ 	.word	0x00029af0


	//   ....[218]....
        /*1378*/ 	.word	0x00029b40


	//   ....[219]....
        /*137c*/ 	.word	0x00029bc0


	//   ....[220]....
        /*1380*/ 	.word	0x00029c10


	//   ....[221]....
        /*1384*/ 	.word	0x00029c80


	//   ....[222]....
        /*1388*/ 	.word	0x00029ce0


	//   ....[223]....
        /*138c*/ 	.word	0x00029d60


	//   ....[224]....
        /*1390*/ 	.word	0x00029db0


	//   ....[225]....
        /*1394*/ 	.word	0x00029e20


	//   ....[226]....
        /*1398*/ 	.word	0x00029e80


	//   ....[227]....
        /*139c*/ 	.word	0x00029ef0


	//   ....[228]....
        /*13a0*/ 	.word	0x00029f40


	//   ....[229]....
        /*13a4*/ 	.word	0x00029fd0


	//   ....[230]....
        /*13a8*/ 	.word	0x0002a030


	//   ....[231]....
        /*13ac*/ 	.word	0x0002a0a0


	//   ....[232]....
        /*13b0*/ 	.word	0x0002a130


	//   ....[233]....
        /*13b4*/ 	.word	0x0002a190


	//   ....[234]....
        /*13b8*/ 	.word	0x0002a1e0


	//   ....[235]....
        /*13bc*/ 	.word	0x0002a260


	//   ....[236]....
        /*13c0*/ 	.word	0x0002a2d0


	//   ....[237]....
        /*13c4*/ 	.word	0x0002a330


	//   ....[238]....
        /*13c8*/ 	.word	0x0002a380


	//   ....[239]....
        /*13cc*/ 	.word	0x0002a410


	//   ....[240]....
        /*13d0*/ 	.word	0x0002a480


	//   ....[241]....
        /*13d4*/ 	.word	0x0002a4e0


	//   ....[242]....
        /*13d8*/ 	.word	0x0002a530


	//   ....[243]....
        /*13dc*/ 	.word	0x0002a5b0


	//   ....[244]....
        /*13e0*/ 	.word	0x0002a600


	//   ....[245]....
        /*13e4*/ 	.word	0x0002a690


	//   ....[246]....
        /*13e8*/ 	.word	0x0002a720


	//   ....[247]....
        /*13ec*/ 	.word	0x0002a7b0


	//   ....[248]....
        /*13f0*/ 	.word	0x0002a840


	//   ....[249]....
        /*13f4*/ 	.word	0x0002a8d0


	//   ....[250]....
        /*13f8*/ 	.word	0x0002a960


	//   ....[251]....
        /*13fc*/ 	.word	0x0002a9e0


	//   ....[252]....
        /*1400*/ 	.word	0x0002aa30


	//   ....[253]....
        /*1404*/ 	.word	0x0002aac0


	//   ....[254]....
        /*1408*/ 	.word	0x0002ab50


	//   ....[255]....
        /*140c*/ 	.word	0x0002abd0


	//   ....[0]....
        /*1410*/ 	.word	0x0002ac20


	//   ....[1]....
        /*1414*/ 	.word	0x0002acb0


	//   ....[2]....
        /*1418*/ 	.word	0x0002ad40


	//   ....[3]....
        /*141c*/ 	.word	0x0002add0


	//   ....[4]....
        /*1420*/ 	.word	0x0002ae60


	//   ....[5]....
        /*1424*/ 	.word	0x0002aef0


	//   ....[6]....
        /*1428*/ 	.word	0x0002af80


	//   ....[7]....
        /*142c*/ 	.word	0x0002b040


	//   ....[8]....
        /*1430*/ 	.word	0x0002b320


	//   ....[9]....
        /*1434*/ 	.word	0x0002b540


	//   ....[10]....
        /*1438*/ 	.word	0x0002b590


	//   ....[11]....
        /*143c*/ 	.word	0x0002b5f0


	//   ....[12]....
        /*1440*/ 	.word	0x0002b6e0


	//   ....[13]....
        /*1444*/ 	.word	0x0002b740


	//   ....[14]....
        /*1448*/ 	.word	0x0002b830


	//   ....[15]....
        /*144c*/ 	.word	0x0002b890


	//   ....[16]....
        /*1450*/ 	.word	0x0002b980


	//   ....[17]....
        /*1454*/ 	.word	0x0002b9e0


	//   ....[18]....
        /*1458*/ 	.word	0x0002bad0


	//   ....[19]....
        /*145c*/ 	.word	0x0002bb30


	//   ....[20]....
        /*1460*/ 	.word	0x0002bc20


	//   ....[21]....
        /*1464*/ 	.word	0x0002bc80


	//   ....[22]....
        /*1468*/ 	.word	0x0002bd50


	//   ....[23]....
        /*146c*/ 	.word	0x0002bdd0


	//   ....[24]....
        /*1470*/ 	.word	0x0002bea0


	//   ....[25]....
        /*1474*/ 	.word	0x0002c180


	//   ....[26]....
        /*1478*/ 	.word	0x0002c220


	//   ....[27]....
        /*147c*/ 	.word	0x0002c3c0


	//   ....[28]....
        /*1480*/ 	.word	0x0002c440


	//   ....[29]....
        /*1484*/ 	.word	0x0002c4c0


	//   ....[30]....
        /*1488*/ 	.word	0x0002c540


	//   ....[31]....
        /*148c*/ 	.word	0x0002c5c0


	//   ....[32]....
        /*1490*/ 	.word	0x0002c650


	//   ....[33]....
        /*1494*/ 	.word	0x0002c6f0


	//   ....[34]....
        /*1498*/ 	.word	0x0002c7a0


	//   ....[35]....
        /*149c*/ 	.word	0x0002c820


	//   ....[36]....
        /*14a0*/ 	.word	0x0002c8a0


	//   ....[37]....
        /*14a4*/ 	.word	0x0002c920


	//   ....[38]....
        /*14a8*/ 	.word	0x0002c9b0


	//   ....[39]....
        /*14ac*/ 	.word	0x0002ca30


	//   ....[40]....
        /*14b0*/ 	.word	0x0002cad0


	//   ....[41]....
        /*14b4*/ 	.word	0x0002cb20


	//   ....[42]....
        /*14b8*/ 	.word	0x0002cbb0


	//   ....[43]....
        /*14bc*/ 	.word	0x0002cce0


	//----- nvinfo : EIATTR_REG_RECONFIG
	.align		4
.L_929:
        /*14c0*/ 	.byte	0x01, 0x54
	.zero		2


	//----- nvinfo : EIATTR_SYSCALL_OFFSETS
	.align		4
        /*14c4*/ 	.byte	0x04, 0x46
        /*14c6*/ 	.short	(.L_931 - .L_930)


	//   ....[0]....
.L_930:
        /*14c8*/ 	.word	0x00001e60


	//   ....[1]....
        /*14cc*/ 	.word	0x00001fb0


	//   ....[2]....
        /*14d0*/ 	.word	0x0000d490


	//   ....[3]....
        /*14d4*/ 	.word	0x0000da30


	//   ....[4]....
        /*14d8*/ 	.word	0x000234d0


	//   ....[5]....
        /*14dc*/ 	.word	0x00023660


	//   ....[6]....
        /*14e0*/ 	.word	0x000237b0


	//   ....[7]....
        /*14e4*/ 	.word	0x000238f0


	//   ....[8]....
        /*14e8*/ 	.word	0x00024300


	//----- nvinfo : EIATTR_MBARRIER_INSTR_OFFSETS
	.align		4
.L_931:
        /*14ec*/ 	.byte	0x04, 0x39
        /*14ee*/ 	.short	(.L_933 - .L_932)


	//   ....[0]....
.L_932:
        /*14f0*/ 	.word	0x000002d0
        /*14f4*/ 	.word	0x000000ff
        /*14f8*/ 	.word	0x0002e800
        /*14fc*/ 	.short	0x0100
        /*14fe*/ 	.byte	0x08
	.zero		1


	//   ....[1]....
        /*1500*/ 	.word	0x000002e0
        /*1504*/ 	.word	0x000000ff
        /*1508*/ 	.word	0x0002e820
        /*150c*/ 	.short	0x0100
        /*150e*/ 	.byte	0x08
	.zero		1


	//   ....[2]....
        /*1510*/ 	.word	0x000003d0
        /*1514*/ 	.word	0x000000ff
        /*1518*/ 	.word	0x0002e830
        /*151c*/ 	.short	0x0100
        /*151e*/ 	.byte	0x08
	.zero		1


	//   ....[3]....
        /*1520*/ 	.word	0x000003e0
        /*1524*/ 	.word	0x000000ff
        /*1528*/ 	.word	0x0002e840
        /*152c*/ 	.short	0x0100
        /*152e*/ 	.byte	0x08
	.zero		1


	//   ....[4]....
        /*1530*/ 	.word	0x000003f0
        /*1534*/ 	.word	0x000000ff
        /*1538*/ 	.word	0x0002e838
        /*153c*/ 	.short	0x0100
        /*153e*/ 	.byte	0x08
	.zero		1


	//   ....[5]....
        /*1540*/ 	.word	0x00000400
        /*1544*/ 	.word	0x000000ff
        /*1548*/ 	.word	0x0002e848
        /*154c*/ 	.short	0x0100
        /*154e*/ 	.byte	0x08
	.zero		1


	//   ....[6]....
        /*1550*/ 	.word	0x00000530
        /*1554*/ 	.word	0x000000ff
        /*1558*/ 	.word	0x0002e850
        /*155c*/ 	.short	0x0100
        /*155e*/ 	.byte	0x08
	.zero		1


	//   ....[7]....
        /*1560*/ 	.word	0x00000540
        /*1564*/ 	.word	0x000000ff
        /*1568*/ 	.word	0x0002e860
        /*156c*/ 	.short	0x0100
        /*156e*/ 	.byte	0x08
	.zero		1


	//   ....[8]....
        /*1570*/ 	.word	0x00000550
        /*1574*/ 	.word	0x000000ff
        /*1578*/ 	.word	0x0002e858
        /*157c*/ 	.short	0x0100
        /*157e*/ 	.byte	0x08
	.zero		1


	//   ....[9]....
        /*1580*/ 	.word	0x00000560
        /*1584*/ 	.word	0x000000ff
        /*1588*/ 	.word	0x0002e868
        /*158c*/ 	.short	0x0100
        /*158e*/ 	.byte	0x08
	.zero		1


	//   ....[10]....
        /*1590*/ 	.word	0x00000650
        /*1594*/ 	.word	0x000000ff
        /*1598*/ 	.word	0x0002e870
        /*159c*/ 	.short	0x0100
        /*159e*/ 	.byte	0x06
	.zero		1


	//   ....[11]....
        /*15a0*/ 	.word	0x00000660
        /*15a4*/ 	.word	0x000000ff
        /*15a8*/ 	.word	0x0002e880
        /*15ac*/ 	.short	0x0100
        /*15ae*/ 	.byte	0x06
	.zero		1


	//   ....[12]....
        /*15b0*/ 	.word	0x00000670
        /*15b4*/ 	.word	0x000000ff
        /*15b8*/ 	.word	0x0002e878
        /*15bc*/ 	.short	0x0100
        /*15be*/ 	.byte	0x06
	.zero		1


	//   ....[13]....
        /*15c0*/ 	.word	0x00000680
        /*15c4*/ 	.word	0x000000ff
        /*15c8*/ 	.word	0x0002e888
        /*15cc*/ 	.short	0x0100
        /*15ce*/ 	.byte	0x06
	.zero		1


	//   ....[14]....
        /*15d0*/ 	.word	0x000007b0
        /*15d4*/ 	.word	0x000000ff
        /*15d8*/ 	.word	0x0002e890
        /*15dc*/ 	.short	0x0100
        /*15de*/ 	.byte	0x08
	.zero		1


	//   ....[15]....
        /*15e0*/ 	.word	0x000007c0
        /*15e4*/ 	.word	0x000000ff
        /*15e8*/ 	.word	0x0002e8a0
        /*15ec*/ 	.short	0x0100
        /*15ee*/ 	.byte	0x08
	.zero		1


	//   ....[16]....
        /*15f0*/ 	.word	0x000007d0
        /*15f4*/ 	.word	0x000000ff
        /*15f8*/ 	.word	0x0002e898
        /*15fc*/ 	.short	0x0100
        /*15fe*/ 	.byte	0x08
	.zero		1


	//   ....[17]....
        /*1600*/ 	.word	0x000007e0
        /*1604*/ 	.word	0x000000ff
        /*1608*/ 	.word	0x0002e8a8
        /*160c*/ 	.short	0x0100
        /*160e*/ 	.byte	0x08
	.zero		1


	//   ....[18]....
        /*1610*/ 	.word	0x00000910
        /*1614*/ 	.word	0x000000ff
        /*1618*/ 	.word	0x0002e8b0
        /*161c*/ 	.short	0x0100
        /*161e*/ 	.byte	0x08
	.zero		1


	//   ....[19]....
        /*1620*/ 	.word	0x00000920
        /*1624*/ 	.word	0x000000ff
        /*1628*/ 	.word	0x0002e8c0
        /*162c*/ 	.short	0x0100
        /*162e*/ 	.byte	0x08
	.zero		1


	//   ....[20]....
        /*1630*/ 	.word	0x00000930
        /*1634*/ 	.word	0x000000ff
        /*1638*/ 	.word	0x0002e8b8
        /*163c*/ 	.short	0x0100
        /*163e*/ 	.byte	0x08
	.zero		1


	//   ....[21]....
        /*1640*/ 	.word	0x00000940
        /*1644*/ 	.word	0x000000ff
        /*1648*/ 	.word	0x0002e8c8
        /*164c*/ 	.short	0x0100
        /*164e*/ 	.byte	0x08
	.zero		1


	//   ....[22]....
        /*1650*/ 	.word	0x000035d0
        /*1654*/ 	.word	0x0000006f
        /*1658*/ 	.word	0x0002e890
        /*165c*/ 	.short	0x010a
        /*165e*/ 	.byte	0x3f
	.zero		1


	//   ....[23]....
        /*1660*/ 	.word	0x000079e0
        /*1664*/ 	.word	0x0000006f
        /*1668*/ 	.word	0x0002e890
        /*166c*/ 	.short	0x010a
        /*166e*/ 	.byte	0x3f
	.zero		1


	//   ....[24]....
        /*1670*/ 	.word	0x0000bd00
        /*1674*/ 	.word	0x0000006f
        /*1678*/ 	.word	0x0002e890
        /*167c*/ 	.short	0x010a
        /*167e*/ 	.byte	0x3f
	.zero		1


	//   ....[25]....
        /*1680*/ 	.word	0x0000c420
        /*1684*/ 	.word	0x00000030
        /*1688*/ 	.word	0x00000000
        /*168c*/ 	.short	0x0101
        /*168e*/ 	.byte	0x3f
	.zero		1


	//   ....[26]....
        /*1690*/ 	.word	0x0000c460
        /*1694*/ 	.word	0x0000006f
        /*1698*/ 	.word	0x0002e8b0
        /*169c*/ 	.short	0x010a
        /*169e*/ 	.byte	0x3f
	.zero		1


	//   ....[27]....
        /*16a0*/ 	.word	0x0000cc10
        /*16a4*/ 	.word	0x0000006f
        /*16a8*/ 	.word	0x00000000
        /*16ac*/ 	.short	0x0101
        /*16ae*/ 	.byte	0x3f
	.zero		1


	//   ....[28]....
        /*16b0*/ 	.word	0x0000d790
        /*16b4*/ 	.word	0x00000010
        /*16b8*/ 	.word	0x0002e800
        /*16bc*/ 	.short	0x010a
        /*16be*/ 	.byte	0x3f
	.zero		1


	//   ....[29]....
        /*16c0*/ 	.word	0x0000d7e0
        /*16c4*/ 	.word	0x00000010
        /*16c8*/ 	.word	0x0002e800
        /*16cc*/ 	.short	0x010a
        /*16ce*/ 	.byte	0x3f
	.zero		1


	//   ....[30]....
        /*16d0*/ 	.word	0x0000e070
        /*16d4*/ 	.word	0x00000010
        /*16d8*/ 	.word	0x0002e800
        /*16dc*/ 	.short	0x010a
        /*16de*/ 	.byte	0x3f
	.zero		1


	//   ....[31]....
        /*16e0*/ 	.word	0x0000fe40
        /*16e4*/ 	.word	0x00000010
        /*16e8*/ 	.word	0x0002e800
        /*16ec*/ 	.short	0x010a
        /*16ee*/ 	.byte	0x3f
	.zero		1


	//   ....[32]....
        /*16f0*/ 	.word	0x000119d0
        /*16f4*/ 	.word	0x00000000
        /*16f8*/ 	.word	0x0002e830
        /*16fc*/ 	.short	0x010a
        /*16fe*/ 	.byte	0x3f
	.zero		1


	//   ....[33]....
        /*1700*/ 	.word	0x00011a80
        /*1704*/ 	.word	0x00000000
        /*1708*/ 	.word	0x0002e830
        /*170c*/ 	.short	0x010a
        /*170e*/ 	.byte	0x3f
	.zero		1


	//   ....[34]....
        /*1710*/ 	.word	0x00015380
        /*1714*/ 	.word	0x0000003b
        /*1718*/ 	.word	0x00000000
        /*171c*/ 	.short	0x0101
        /*171e*/ 	.byte	0x3f
	.zero		1


	//   ....[35]....
        /*1720*/ 	.word	0x00016ba0
        /*1724*/ 	.word	0x0000000d
        /*1728*/ 	.word	0x0002e830
        /*172c*/ 	.short	0x010a
        /*172e*/ 	.byte	0x3f
	.zero		1


	//   ....[36]....
        /*1730*/ 	.word	0x00016bf0
        /*1734*/ 	.word	0x0000000d
        /*1738*/ 	.word	0x0002e830
        /*173c*/ 	.short	0x010a
        /*173e*/ 	.byte	0x3f
	.zero		1


	//   ....[37]....
        /*1740*/ 	.word	0x00018150
        /*1744*/ 	.word	0x0000000d
        /*1748*/ 	.word	0x0002e850
        /*174c*/ 	.short	0x010a
        /*174e*/ 	.byte	0x3f
	.zero		1


	//   ....[38]....
        /*1750*/ 	.word	0x00018190
        /*1754*/ 	.word	0x0000000d
        /*1758*/ 	.word	0x0002e850
        /*175c*/ 	.short	0x010a
        /*175e*/ 	.byte	0x3f
	.zero		1


	//   ....[39]....
        /*1760*/ 	.word	0x0001afb0
        /*1764*/ 	.word	0x000000c7
        /*1768*/ 	.word	0x00000000
        /*176c*/ 	.short	0x0101
        /*176e*/ 	.byte	0x3f
	.zero		1


	//   ....[40]....
        /*1770*/ 	.word	0x0001b960
        /*1774*/ 	.word	0x00000000
        /*1778*/ 	.word	0x00000000
        /*177c*/ 	.short	0x0101
        /*177e*/ 	.byte	0x3f
	.zero		1


	//   ....[41]....
        /*1780*/ 	.word	0x0001ba00
        /*1784*/ 	.word	0x0000000b
        /*1788*/ 	.word	0x0002e850
        /*178c*/ 	.short	0x010a
        /*178e*/ 	.byte	0x3f
	.zero		1


	//   ....[42]....
        /*1790*/ 	.word	0x0001ba80
        /*1794*/ 	.word	0x0000000b
        /*1798*/ 	.word	0x0002e850
        /*179c*/ 	.short	0x010a
        /*179e*/ 	.byte	0x3f
	.zero		1


	//   ....[43]....
        /*17a0*/ 	.word	0x0001c570
        /*17a4*/ 	.word	0x00000003
        /*17a8*/ 	.word	0x00000000
        /*17ac*/ 	.short	0x0101
        /*17ae*/ 	.byte	0x3f
	.zero		1


	//   ....[44]....
        /*17b0*/ 	.word	0x0001e580
        /*17b4*/ 	.word	0x00000000
        /*17b8*/ 	.word	0x00000000
        /*17bc*/ 	.short	0x0101
        /*17be*/ 	.byte	0x3f
	.zero		1


	//   ....[45]....
        /*17c0*/ 	.word	0x0001ee10
        /*17c4*/ 	.word	0x00000008
        /*17c8*/ 	.word	0x00000000
        /*17cc*/ 	.short	0x0101
        /*17ce*/ 	.byte	0x3f
	.zero		1


	//   ....[46]....
        /*17d0*/ 	.word	0x00022410
        /*17d4*/ 	.word	0x00000012
        /*17d8*/ 	.word	0x0002e820
        /*17dc*/ 	.short	0x010a
        /*17de*/ 	.byte	0x3f
	.zero		1


	//   ....[47]....
        /*17e0*/ 	.word	0x000224e0
        /*17e4*/ 	.word	0x00000005
        /*17e8*/ 	.word	0x0002e8a0
        /*17ec*/ 	.short	0x010a
        /*17ee*/ 	.byte	0x3f
	.zero		1


	//   ....[48]....
        /*17f0*/ 	.word	0x00022720
        /*17f4*/ 	.word	0x00000005
        /*17f8*/ 	.word	0x0002e8c0
        /*17fc*/ 	.short	0x010a
        /*17fe*/ 	.byte	0x3f
	.zero		1


	//   ....[49]....
        /*1800*/ 	.word	0x00022ad0
        /*1804*/ 	.word	0x00000003
        /*1808*/ 	.word	0x0002e8a0
        /*180c*/ 	.short	0x010a
        /*180e*/ 	.byte	0x3f
	.zero		1


	//   ....[50]....
        /*1810*/ 	.word	0x00022d00
        /*1814*/ 	.word	0x00000003
        /*1818*/ 	.word	0x0002e8c0
        /*181c*/ 	.short	0x010a
        /*181e*/ 	.byte	0x3f
	.zero		1


	//   ....[51]....
        /*1820*/ 	.word	0x00023d10
        /*1824*/ 	.word	0x00000000
        /*1828*/ 	.word	0x0002e880
        /*182c*/ 	.short	0x010a
        /*182e*/ 	.byte	0x3f
	.zero		1


	//   ....[52]....
        /*1830*/ 	.word	0x00023ec0
        /*1834*/ 	.word	0x00000000
        /*1838*/ 	.word	0x0002e840
        /*183c*/ 	.short	0x010a
        /*183e*/ 	.byte	0x3f
	.zero		1


	//   ....[53]....
        /*1840*/ 	.word	0x00024b70
        /*1844*/ 	.word	0x00000012
        /*1848*/ 	.word	0x0002e800
        /*184c*/ 	.short	0x0107
        /*184e*/ 	.byte	0x3f
	.zero		1


	//   ....[54]....
        /*1850*/ 	.word	0x00024c60
        /*1854*/ 	.word	0x00000012
        /*1858*/ 	.word	0x0002e800
        /*185c*/ 	.short	0x0101
        /*185e*/ 	.byte	0x3f
	.zero		1


	//   ....[55]....
        /*1860*/ 	.word	0x00024c80
        /*1864*/ 	.word	0x00000012
        /*1868*/ 	.word	0x0002e820
        /*186c*/ 	.short	0x010a
        /*186e*/ 	.byte	0x3f
	.zero		1


	//   ....[56]....
        /*1870*/ 	.word	0x00024fa0
        /*1874*/ 	.word	0x00000006
        /*1878*/ 	.word	0x0002e880
        /*187c*/ 	.short	0x010a
        /*187e*/ 	.byte	0x3f
	.zero		1


	//   ....[57]....
        /*1880*/ 	.word	0x00025200
        /*1884*/ 	.word	0x00000006
        /*1888*/ 	.word	0x0002e840
        /*188c*/ 	.short	0x010a
        /*188e*/ 	.byte	0x3f
	.zero		1


	//   ....[58]....
        /*1890*/ 	.word	0x000254d0
        /*1894*/ 	.word	0x00000003
        /*1898*/ 	.word	0x0002e870
        /*189c*/ 	.short	0x010a
        /*189e*/ 	.byte	0x3f
	.zero		1


	//   ....[59]....
        /*18a0*/ 	.word	0x00025540
        /*18a4*/ 	.word	0x00000003
        /*18a8*/ 	.word	0x0002e860
        /*18ac*/ 	.short	0x010a
        /*18ae*/ 	.byte	0x3f
	.zero		1


	//   ....[60]....
        /*18b0*/ 	.word	0x00025f40
        /*18b4*/ 	.word	0x00000003
        /*18b8*/ 	.word	0x0002e850
        /*18bc*/ 	.short	0x0101
        /*18be*/ 	.byte	0x3f
	.zero		1


	//   ....[61]....
        /*18c0*/ 	.word	0x00025fc0
        /*18c4*/ 	.word	0x00000003
        /*18c8*/ 	.word	0x00000000
        /*18cc*/ 	.short	0x0101
        /*18ce*/ 	.byte	0x3f
	.zero		1


	//   ....[62]....
        /*18d0*/ 	.word	0x00026200
        /*18d4*/ 	.word	0x00000000
        /*18d8*/ 	.word	0x0002e870
        /*18dc*/ 	.short	0x010a
        /*18de*/ 	.byte	0x3f
	.zero		1


	//   ....[63]....
        /*18e0*/ 	.word	0x00026270
        /*18e4*/ 	.word	0x00000000
        /*18e8*/ 	.word	0x0002e860
        /*18ec*/ 	.short	0x010a
        /*18ee*/ 	.byte	0x3f
	.zero		1


	//   ....[64]....
        /*18f0*/ 	.word	0x00026d10
        /*18f4*/ 	.word	0x00000000
        /*18f8*/ 	.word	0x0002e850
        /*18fc*/ 	.short	0x0101
        /*18fe*/ 	.byte	0x3f
	.zero		1


	//   ....[65]....
        /*1900*/ 	.word	0x00026d50
        /*1904*/ 	.word	0x00000000
        /*1908*/ 	.word	0x00000000
        /*190c*/ 	.short	0x0101
        /*190e*/ 	.byte	0x3f
	.zero		1


	//   ....[66]....
        /*1910*/ 	.word	0x00027c60
        /*1914*/ 	.word	0x00000000
        /*1918*/ 	.word	0x0002e820
        /*191c*/ 	.short	0x010a
        /*191e*/ 	.byte	0x3f
	.zero		1


	//   ....[67]....
        /*1920*/ 	.word	0x00027e30
        /*1924*/ 	.word	0x00000006
        /*1928*/ 	.word	0x00000000
        /*192c*/ 	.short	0x010a
        /*192e*/ 	.byte	0x3f
	.zero		1


	//   ....[68]....
        /*1930*/ 	.word	0x00027ea0
        /*1934*/ 	.word	0x00000007
        /*1938*/ 	.word	0x00000000
        /*193c*/ 	.short	0x010a
        /*193e*/ 	.byte	0x3f
	.zero		1


	//   ....[69]....
        /*1940*/ 	.word	0x00027f00
        /*1944*/ 	.word	0x00000004
        /*1948*/ 	.word	0x0002e860
        /*194c*/ 	.short	0x010a
        /*194e*/ 	.byte	0x3f
	.zero		1


	//   ....[70]....
        /*1950*/ 	.word	0x00027f50
        /*1954*/ 	.word	0x00000003
        /*1958*/ 	.word	0x0002e860
        /*195c*/ 	.short	0x010a
        /*195e*/ 	.byte	0x3f
	.zero		1


	//   ....[71]....
        /*1960*/ 	.word	0x00027f90
        /*1964*/ 	.word	0x00000004
        /*1968*/ 	.word	0x0002e880
        /*196c*/ 	.short	0x010a
        /*196e*/ 	.byte	0x3f
	.zero		1


	//   ....[72]....
        /*1970*/ 	.word	0x00027fb0
        /*1974*/ 	.word	0x00000003
        /*1978*/ 	.word	0x0002e880
        /*197c*/ 	.short	0x010a
        /*197e*/ 	.byte	0x3f
	.zero		1


	//   ....[73]....
        /*1980*/ 	.word	0x00028010
        /*1984*/ 	.word	0x0000006f
        /*1988*/ 	.word	0x0002e890
        /*198c*/ 	.short	0x010a
        /*198e*/ 	.byte	0x3f
	.zero		1


	//   ....[74]....
        /*1990*/ 	.word	0x00028060
        /*1994*/ 	.word	0x0000006f
        /*1998*/ 	.word	0x0002e890
        /*199c*/ 	.short	0x010a
        /*199e*/ 	.byte	0x3f
	.zero		1


	//   ....[75]....
        /*19a0*/ 	.word	0x000280b0
        /*19a4*/ 	.word	0x0000006f
        /*19a8*/ 	.word	0x0002e890
        /*19ac*/ 	.short	0x010a
        /*19ae*/ 	.byte	0x3f
	.zero		1


	//   ....[76]....
        /*19b0*/ 	.word	0x00028100
        /*19b4*/ 	.word	0x0000006f
        /*19b8*/ 	.word	0x0002e8b0
        /*19bc*/ 	.short	0x010a
        /*19be*/ 	.byte	0x3f
	.zero		1


	//   ....[77]....
        /*19c0*/ 	.word	0x00028410
        /*19c4*/ 	.word	0x00000010
        /*19c8*/ 	.word	0x0002e800
        /*19cc*/ 	.short	0x010a
        /*19ce*/ 	.byte	0x3f
	.zero		1


	//   ....[78]....
        /*19d0*/ 	.word	0x00028620
        /*19d4*/ 	.word	0x00000010
        /*19d8*/ 	.word	0x0002e800
        /*19dc*/ 	.short	0x010a
        /*19de*/ 	.byte	0x3f
	.zero		1


	//   ....[79]....
        /*19e0*/ 	.word	0x00028670
        /*19e4*/ 	.word	0x00000000
        /*19e8*/ 	.word	0x0002e830
        /*19ec*/ 	.short	0x010a
        /*19ee*/ 	.byte	0x3f
	.zero		1


	//   ....[80]....
        /*19f0*/ 	.word	0x000286c0
        /*19f4*/ 	.word	0x0000000d
        /*19f8*/ 	.word	0x0002e830
        /*19fc*/ 	.short	0x010a
        /*19fe*/ 	.byte	0x3f
	.zero		1


	//   ....[81]....
        /*1a00*/ 	.word	0x00028710
        /*1a04*/ 	.word	0x0000000d
        /*1a08*/ 	.word	0x0002e850
        /*1a0c*/ 	.short	0x010a
        /*1a0e*/ 	.byte	0x3f
	.zero		1


	//   ....[82]....
        /*1a10*/ 	.word	0x00028760
        /*1a14*/ 	.word	0x0000000b
        /*1a18*/ 	.word	0x0002e850
        /*1a1c*/ 	.short	0x010a
        /*1a1e*/ 	.byte	0x3f
	.zero		1


	//   ....[83]....
        /*1a20*/ 	.word	0x0002b100
        /*1a24*/ 	.word	0x00000012
        /*1a28*/ 	.word	0x0002e820
        /*1a2c*/ 	.short	0x010a
        /*1a2e*/ 	.byte	0x3f
	.zero		1


	//   ....[84]....
        /*1a30*/ 	.word	0x0002b150
        /*1a34*/ 	.word	0x00000005
        /*1a38*/ 	.word	0x0002e8a0
        /*1a3c*/ 	.short	0x010a
        /*1a3e*/ 	.byte	0x3f
	.zero		1


	//   ....[85]....
        /*1a40*/ 	.word	0x0002b1a0
        /*1a44*/ 	.word	0x00000005
        /*1a48*/ 	.word	0x0002e8c0
        /*1a4c*/ 	.short	0x010a
        /*1a4e*/ 	.byte	0x3f
	.zero		1


	//   ....[86]....
        /*1a50*/ 	.word	0x0002b1f0
        /*1a54*/ 	.word	0x00000003
        /*1a58*/ 	.word	0x0002e8a0
        /*1a5c*/ 	.short	0x010a
        /*1a5e*/ 	.byte	0x3f
	.zero		1


	//   ....[87]....
        /*1a60*/ 	.word	0x0002b240
        /*1a64*/ 	.word	0x00000003
        /*1a68*/ 	.word	0x0002e8c0
        /*1a6c*/ 	.short	0x010a
        /*1a6e*/ 	.byte	0x3f
	.zero		1


	//   ....[88]....
        /*1a70*/ 	.word	0x0002b3e0
        /*1a74*/ 	.word	0x00000000
        /*1a78*/ 	.word	0x0002e880
        /*1a7c*/ 	.short	0x010a
        /*1a7e*/ 	.byte	0x3f
	.zero		1


	//   ....[89]....
        /*1a80*/ 	.word	0x0002b430
        /*1a84*/ 	.word	0x00000000
        /*1a88*/ 	.word	0x0002e840
        /*1a8c*/ 	.short	0x010a
        /*1a8e*/ 	.byte	0x3f
	.zero		1


	//   ....[90]....
        /*1a90*/ 	.word	0x0002bee0
        /*1a94*/ 	.word	0x00000012
        /*1a98*/ 	.word	0x0002e820
        /*1a9c*/ 	.short	0x010a
        /*1a9e*/ 	.byte	0x3f
	.zero		1


	//   ....[91]....
        /*1aa0*/ 	.word	0x0002bf30
        /*1aa4*/ 	.word	0x00000006
        /*1aa8*/ 	.word	0x0002e880
        /*1aac*/ 	.short	0x010a
        /*1aae*/ 	.byte	0x3f
	.zero		1


	//   ....[92]....
        /*1ab0*/ 	.word	0x0002bf80
        /*1ab4*/ 	.word	0x00000006
        /*1ab8*/ 	.word	0x0002e840
        /*1abc*/ 	.short	0x010a
        /*1abe*/ 	.byte	0x3f
	.zero		1


	//   ....[93]....
        /*1ac0*/ 	.word	0x0002bfd0
        /*1ac4*/ 	.word	0x00000003
        /*1ac8*/ 	.word	0x0002e870
        /*1acc*/ 	.short	0x010a
        /*1ace*/ 	.byte	0x3f
	.zero		1


	//   ....[94]....
        /*1ad0*/ 	.word	0x0002c020
        /*1ad4*/ 	.word	0x00000003
        /*1ad8*/ 	.word	0x0002e860
        /*1adc*/ 	.short	0x010a
        /*1ade*/ 	.byte	0x3f
	.zero		1


	//   ....[95]....
        /*1ae0*/ 	.word	0x0002c070
        /*1ae4*/ 	.word	0x00000000
        /*1ae8*/ 	.word	0x0002e870
        /*1aec*/ 	.short	0x010a
        /*1aee*/ 	.byte	0x3f
	.zero		1


	//   ....[96]....
        /*1af0*/ 	.word	0x0002c0c0
        /*1af4*/ 	.word	0x00000000
        /*1af8*/ 	.word	0x0002e860
        /*1afc*/ 	.short	0x010a
        /*1afe*/ 	.byte	0x3f
	.zero		1


	//   ....[97]....
        /*1b00*/ 	.word	0x0002cc00
        /*1b04*/ 	.word	0x00000000
        /*1b08*/ 	.word	0x0002e820
        /*1b0c*/ 	.short	0x010a
        /*1b0e*/ 	.byte	0x3f
	.zero		1


	//   ....[98]....
        /*1b10*/ 	.word	0x0002cda0
        /*1b14*/ 	.word	0x00000006
        /*1b18*/ 	.word	0x00000000
        /*1b1c*/ 	.short	0x010a
        /*1b1e*/ 	.byte	0x3f
	.zero		1


	//   ....[99]....
        /*1b20*/ 	.word	0x0002cdf0
        /*1b24*/ 	.word	0x00000007
        /*1b28*/ 	.word	0x00000000
        /*1b2c*/ 	.short	0x010a
        /*1b2e*/ 	.byte	0x3f
	.zero		1


	//   ....[100]....
        /*1b30*/ 	.word	0x0002ce40
        /*1b34*/ 	.word	0x00000004
        /*1b38*/ 	.word	0x0002e860
        /*1b3c*/ 	.short	0x010a
        /*1b3e*/ 	.byte	0x3f
	.zero		1


	//   ....[101]....
        /*1b40*/ 	.word	0x0002ce90
        /*1b44*/ 	.word	0x00000003
        /*1b48*/ 	.word	0x0002e860
        /*1b4c*/ 	.short	0x010a
        /*1b4e*/ 	.byte	0x3f
	.zero		1


	//   ....[102]....
        /*1b50*/ 	.word	0x0002cee0
        /*1b54*/ 	.word	0x00000004
        /*1b58*/ 	.word	0x0002e880
        /*1b5c*/ 	.short	0x010a
        /*1b5e*/ 	.byte	0x3f
	.zero		1


	//----- nvinfo : EIATTR_NUM_MBARRIERS
	.align		4
.L_933:
        /*1b60*/ 	.byte	0x03, 0x38
        /*1b62*/ 	.short	0x0016


	//----- nvinfo : EIATTR_EXIT_INSTR_OFFSETS
	.align		4
        /*1b64*/ 	.byte	0x04, 0x1c
        /*1b66*/ 	.short	(.L_935 - .L_934)


	//   ....[0]....
.L_934:
        /*1b68*/ 	.word	0x00028000


	//----- nvinfo : EIATTR_MAX_THREADS
	.align		4
.L_935:
        /*1b6c*/ 	.byte	0x04, 0x05
        /*1b6e*/ 	.short	(.L_937 - .L_936)
.L_936:
        /*1b70*/ 	.word	0x00000180
        /*1b74*/ 	.word	0x00000001
        /*1b78*/ 	.word	0x00000001


	//----- nvinfo : EIATTR_CRS_STACK_SIZE
	.align		4
.L_937:
        /*1b7c*/ 	.byte	0x04, 0x1e
        /*1b7e*/ 	.short	(.L_939 - .L_938)
.L_938:
        /*1b80*/ 	.word	0x00000000


	//----- nvinfo : EIATTR_CBANK_PARAM_SIZE
	.align		4
.L_939:
        /*1b84*/ 	.byte	0x03, 0x19
        /*1b86*/ 	.short	0x0af0


	//----- nvinfo : EIATTR_PARAM_CBANK
	.align		4
        /*1b88*/ 	.byte	0x04, 0x0a
        /*1b8a*/ 	.short	(.L_941 - .L_940)
	.align		4
.L_940:
        /*1b8c*/ 	.word	index@(.nv.constant0._ZN7cutlass13device_kernelIN5flash11enable_sm90INS1_16FlashAttnFwdSm90INS1_25CollectiveMainloopFwdSm90ILi2EN4cute5tupleIJNS5_1CILi1EEES8_S8_EEENS6_IJNS7_ILi128EEENS7_ILi224EEESA_EEELi128ENS_12float_e4m3_tEfNS_4arch4Sm90ELb0ELb0ELb1ELb1ELb0ELb1ELb0ELb1ELb1ELb1ELb1ELb0EEENS1_21CollectiveEpilogueFwdINS6_IJSA_SA_SB_EEES9_NS_10bfloat16_tESF_Li256ELb1ELb1ELb1ELb1EEENS1_36VarlenDynamicPersistentTileSchedulerILi128ELi224ELi256ELi128ELb1ELb1ELb1ELb0ELb1ELb1EEEEEEEEEvNT_6ParamsE)
        /*1b90*/ 	.short	0x0210
        /*1b92*/ 	.short	0x0af0


	//----- nvinfo : EIATTR_SW_WAR
	.align		4
.L_941:
        /*1b94*/ 	.byte	0x04, 0x36
        /*1b96*/ 	.short	(.L_943 - .L_942)
.L_942:
        /*1b98*/ 	.word	0x00000008
.L_943:


//--------------------- .nv.info._ZN7cutlass13device_kernelIN5flash11enable_sm90INS1_16FlashAttnFwdSm90INS1_25CollectiveMainloopFwdSm90ILi2EN4cute5tupleIJNS5_1CILi1EEES8_S8_EEENS6_IJNS7_ILi128EEENS7_ILi192EEESA_EEELi128ENS_12float_e4m3_tEfNS_4arch4Sm90ELb0ELb1ELb1ELb0ELb0ELb0ELb0ELb1ELb1ELb1ELb1ELb0EEENS1_21CollectiveEpilogueFwdINS6_IJSA_SA_SB_EEES9_NS_10bfloat16_tESF_Li256ELb0ELb1ELb1ELb1EEENS1_19SingleTileSchedulerILb0ELb1ELb1ELi128EEEEEEEEEvNT_6ParamsE --------------------------
	.section	.nv.info._ZN7cutlass13device_kernelIN5flash11enable_sm90INS1_16FlashAttnFwdSm90INS1_25CollectiveMainloopFwdSm90ILi2EN4cute5tupleIJNS5_1CILi1EEES8_S8_EEENS6_IJNS7_ILi128EEENS7_ILi192EEESA_EEELi128ENS_12float_e4m3_tEfNS_4arch4Sm90ELb0ELb1ELb1ELb0ELb0ELb0ELb0ELb1ELb1ELb1ELb1ELb0EEENS1_21CollectiveEpilogueFwdINS6_IJSA_SA_SB_EEES9_NS_10bfloat16_tESF_Li256ELb0ELb1ELb1ELb1EEENS1_19SingleTileSchedulerILb0ELb1ELb1ELi128EEEEEEEEEvNT_6ParamsE,"",@"SHT_CUDA_INFO"
	.sectionflags	@""
	.align	4


	//----- nvinfo : EIATTR_CUDA_API_VERSION
	.align		4
        /*0000*/ 	.byte	0x04, 0x37
        /*0002*/ 	.short	(.L_945 - .L_944)
.L_944:
        /*0004*/ 	.word	0x00000082


	//----- nvinfo : EIATTR_KPARAM_INFO
	.align		4
.L_945:
        /*0008*/ 	.byte	0x04, 0x17
        /*000a*/ 	.short	(.L_947 - .L_946)
.L_946:
        /*000c*/ 	.word	0x00000000
        /*0010*/ 	.short	0x0000
        /*0012*/ 	.short	0x0070
        /*0014*/ 	.byte	0x00, 0xf0, 0x01, 0x28


	//----- nvinfo : EIATTR_SPARSE_MMA_MASK
	.align		4
.L_947:
        /*0018*/ 	.byte	0x03, 0x50
        /*001a*/ 	.short	0x0000


	//----- nvinfo : EIATTR_MAXREG_COUNT
	.align		4
        /*001c*/ 	.byte	0x03, 0x1b
        /*001e*/ 	.short	0x00a8


	//----- nvinfo : EIATTR_NUM_BARRIERS
	.align		4
        /*0020*/ 	.byte	0x02, 0x4c
        /*0022*/ 	.byte	0x10
	.zero		1


	//----- nvinfo : EIATTR_EXTERNS
	.align		4
        /*0024*/ 	.byte	0x04, 0x0f
        /*0026*/ 	.short	(.L_949 - .L_948)


	//   ....[0]....
	.align		4
.L_948:
        /*0028*/ 	.word	index@(__assertfail)


	//----- nvinfo : EIATTR_ANNOTATIONS
	.align		4
.L_949:
        /*002c*/ 	.byte	0x04, 0x55
        /*002e*/ 	.short	(.L_951 - .L_950)


	//   ....[0]....
.L_950:
        /* <DEDUP_REMOVED lines=11> */


	//----- nvinfo : EIATTR_MERCURY_ISA_VERSION
	.align		4
.L_951:
        /*00c8*/ 	.byte	0x03, 0x5f
        /*00ca*/ 	.short	0x0101


	//----- nvinfo : EIATTR_INT_WARP_WIDE_INSTR_OFFSETS
	.align		4
        /*00cc*/ 	.byte	0x04, 0x31
        /*00ce*/ 	.short	(.L_953 - .L_952)


	//   ....[0]....
.L_952:
        /*00d0*/ 	.word	0x00000130


	//   ....[1]....
        /*00d4*/ 	.word	0x00000170


	//   ....[2]....
        /*00d8*/ 	.word	0x000001e0


	//----- nvinfo : EIATTR_COOP_GROUP_MASK_REGIDS
	.align		4
.L_953:
        /*00dc*/ 	.byte	0x04, 0x29
        /*00de*/ 	.short	(.L_955 - .L_954)


	//   ....[0]....
.L_954:
        /*00e0*/ 	.word	0xffffffff


	//   ....[1]....
        /*00e4*/ 	.word	0xffffffff


	//   ....[2]....
        /*00e8*/ 	.word	0xffffffff


	//   ....[3]....
        /*00ec*/ 	.word	0xffffffff


	//   ....[4]....
        /*00f0*/ 	.word	0xffffffff


	//   ....[5]....
        /*00f4*/ 	.word	0xffffffff


	//   ....[6]....
        /*00f8*/ 	.word	0xffffffff


	//   ....[7]....
        /*00fc*/ 	.word	0xffffffff


	//   ....[8]....
        /*0100*/ 	.word	0xffffffff


	//   ....[9]....
        /*0104*/ 	.word	0xffffffff


	//   ....[10]....
        /*0108*/ 	.word	0xffffffff


	//   ....[11]....
        /*010c*/ 	.word	0xffffffff


	//   ....[12]....
        /*0110*/ 	.word	0xffffffff


	//   ....[13]....
        /*0114*/ 	.word	0xffffffff


	//   ....[14]....
        /*0118*/ 	.word	0xffffffff


	//   ....[15]....
        /*011c*/ 	.word	0xffffffff


	//   ....[16]....
        /*0120*/ 	.word	0xffffffff


	//   ....[17]....
        /*0124*/ 	.word	0xffffffff


	//   ....[18]....
        /*0128*/ 	.word	0xffffffff


	//   ....[19]....
        /*012c*/ 	.word	0xffffffff


	//   ....[20]....
        /*0130*/ 	.word	0xffffffff


	//   ....[21]....
        /*0134*/ 	.word	0xffffffff


	//   ....[22]....
        /*0138*/ 	.word	0xffffffff


	//   ....[23]....
        /*013c*/ 	.word	0xffffffff


	//   ....[24]....
        /*0140*/ 	.word	0xffffffff


	//   ....[25]....
        /*0144*/ 	.word	0xffffffff


	//   ....[26]....
        /*0148*/ 	.word	0xffffffff


	//   ....[27]....
        /*014c*/ 	.word	0xffffffff


	//   ....[28]....
        /*0150*/ 	.word	0xffffffff


	//   ....[29]....
        /*0154*/ 	.word	0xffffffff


	//   ....[30]....
        /*0158*/ 	.word	0xffffffff


	//   ....[31]....
        /*015c*/ 	.word	0xffffffff


	//   ....[32]....
        /*0160*/ 	.word	0xffffffff


	//   ....[33]....
        /*0164*/ 	.word	0xffffffff


	//   ....[34]....
        /*0168*/ 	.word	0xffffffff


	//   ....[35]....
        /*016c*/ 	.word	0xffffffff


	//   ....[36]....
        /*0170*/ 	.word	0xffffffff


	//   ....[37]....
        /*0174*/ 	.word	0xffffffff


	//   ....[38]....
        /*0178*/ 	.word	0xffffffff


	//   ....[39]....
        /*017c*/ 	.word	0xffffffff


	//   ....[40]....
        /*0180*/ 	.word	0xffffffff


	//   ....[41]....
        /*0184*/ 	.word	0xffffffff


	//   ....[42]....
        /*0188*/ 	.word	0xffffffff


	//   ....[43]....
        /*018c*/ 	.word	0xffffffff


	//   ....[44]....
        /*0190*/ 	.word	0xffffffff


	//   ....[45]....
        /*0194*/ 	.word	0xffffffff


	//   ....[46]....
        /*0198*/ 	.word	0xffffffff


	//   ....[47]....
        /*019c*/ 	.word	0xffffffff


	//   ....[48]....
        /*01a0*/ 	.word	0xffffffff


	//   ....[49]....
        /*01a4*/ 	.word	0xffffffff


	//   ....[50]....
        /*01a8*/ 	.word	0xffffffff


	//   ....[51]....
        /*01ac*/ 	.word	0xffffffff


	//   ....[52]....
        /*01b0*/ 	.word	0xffffffff


	//   ....[53]....
        /*01b4*/ 	.word	0xffffffff


	//   ....[54]....
        /*01b8*/ 	.word	0xffffffff


	//   ....[55]....
        /*01bc*/ 	.word	0xffffffff


	//   ....[56]....
        /*01c0*/ 	.word	0xffffffff


	//   ....[57]....
        /*01c4*/ 	.word	0xffffffff


	//   ....[58]....
        /*01c8*/ 	.word	0xffffffff


	//   ....[59]....
        /*01cc*/ 	.word	0xffffffff


	//   ....[60]....
        /*01d0*/ 	.word	0xffffffff


	//   ....[61]....
        /*01d4*/ 	.word	0xffffffff


	//   ....[62]....
        /*01d8*/ 	.word	0xffffffff


	//   ....[63]....
        /*01dc*/ 	.word	0xffffffff


	//   ....[64]....
        /*01e0*/ 	.word	0xffffffff


	//   ....[65]....
        /*01e4*/ 	.word	0xffffffff


	//   ....[66]....
        /*01e8*/ 	.word	0xffffffff


	//   ....[67]....
        /*01ec*/ 	.word	0xffffffff


	//   ....[68]....
        /*01f0*/ 	.word	0xffffffff


	//   ....[69]....
        /*01f4*/ 	.word	0xffffffff


	//   ....[70]....
        /*01f8*/ 	.word	0xffffffff


	//   ....[71]....
        /*01fc*/ 	.word	0xffffffff


	//   ....[72]....
        /*0200*/ 	.word	0xffffffff


	//   ....[73]....
        /*0204*/ 	.word	0xffffffff


	//   ....[74]....
        /*0208*/ 	.word	0xffffffff


	//   ....[75]....
        /*020c*/ 	.word	0xffffffff


	//   ....[76]....
        /*0210*/ 	.word	0xffffffff


	//   ....[77]....
        /*0214*/ 	.word	0xffffffff


	//   ....[78]....
        /*0218*/ 	.word	0xffffffff


	//   ....[79]....
        /*021c*/ 	.word	0xffffffff


	//   ....[80]....
        /*0220*/ 	.word	0xffffffff


	//   ....[81]....
        /*0224*/ 	.word	0xffffffff


	//   ....[82]....
        /*0228*/ 	.word	0xffffffff


	//   ....[83]....
        /*022c*/ 	.word	0xffffffff


	//   ....[84]....
        /*0230*/ 	.word	0xffffffff


	//   ....[85]....
        /*0234*/ 	.word	0xffffffff


	//   ....[86]....
        /*0238*/ 	.word	0xffffffff


	//   ....[87]....
        /*023c*/ 	.word	0xffffffff


	//   ....[88]....
        /*0240*/ 	.word	0xffffffff


	//   ....[89]....
        /*0244*/ 	.word	0xffffffff


	//   ....[90]....
        /*0248*/ 	.word	0xffffffff


	//   ....[91]....
        /*024c*/ 	.word	0xffffffff


	//   ....[92]....
        /*0250*/ 	.word	0xffffffff


	//   ....[93]....
        /*0254*/ 	.word	0xffffffff


	//   ....[94]....
        /*0258*/ 	.word	0xffffffff


	//   ....[95]....
        /*025c*/ 	.word	0xffffffff


	//   ....[96]....
        /*0260*/ 	.word	0xffffffff


	//   ....[97]....
        /*0264*/ 	.word	0xffffffff


	//   ....[98]....
        /*0268*/ 	.word	0xffffffff


	//   ....[99]....
        /*026c*/ 	.word	0xffffffff


	//   ....[100]....
        /*0270*/ 	.word	0xffffffff


	//   ....[101]....
        /*0274*/ 	.word	0xffffffff


	//   ....[102]....
        /*0278*/ 	.word	0xffffffff


	//   ....[103]....
        /*027c*/ 	.word	0xffffffff


	//   ....[104]....
        /*0280*/ 	.word	0xffffffff


	//   ....[105]....
        /*0284*/ 	.word	0xffffffff


	//   ....[106]....
        /*0288*/ 	.word	0xffffffff


	//   ....[107]....
        /*028c*/ 	.word	0xffffffff


	//   ....[108]....
        /*0290*/ 	.word	0xffffffff


	//   ....[109]....
        /*0294*/ 	.word	0xffffffff


	//   ....[110]....
        /*0298*/ 	.word	0xffffffff


	//   ....[111]....
        /*029c*/ 	.word	0xffffffff


	//   ....[112]....
        /*02a0*/ 	.word	0xffffffff


	//   ....[113]....
        /*02a4*/ 	.word	0xffffffff


	//   ....[114]....
        /*02a8*/ 	.word	0xffffffff


	//   ....[115]....
        /*02ac*/ 	.word	0xffffffff


	//   ....[116]....
        /*02b0*/ 	.word	0xffffffff


	//   ....[117]....
        /*02b4*/ 	.word	0xffffffff


	//   ....[118]....
        /*02b8*/ 	.word	0xffffffff


	//   ....[119]....
        /*02bc*/ 	.word	0xffffffff


	//   ....[120]....
        /*02c0*/ 	.word	0xffffffff


	//   ....[121]....
        /*02c4*/ 	.word	0xffffffff


	//   ....[122]....
        /*02c8*/ 	.word	0xffffffff


	//   ....[123]....
        /*02cc*/ 	.word	0xffffffff


	//   ....[124]....
        /*02d0*/ 	.word	0xffffffff


	//   ....[125]....
        /*02d4*/ 	.word	0x0500000f


	//   ....[126]....
        /*02d8*/ 	.word	0x0500000f


	//   ....[127]....
        /*02dc*/ 	.word	0x0500000f


	//   ....[128]....
        /*02e0*/ 	.word	0x0500000f


	//   ....[129]....
        /*02e4*/ 	.word	0x0500000f


	//   ....[130]....
        /*02e8*/ 	.word	0x0500000f


	//   ....[131]....
        /*02ec*/ 	.word	0x0500000f


	//   ....[132]....
        /*02f0*/ 	.word	0x0500000f


	//   ....[133]....
        /*02f4*/ 	.word	0x0500000f


	//   ....[134]....
        /*02f8*/ 	.word	0x0500000f


	//   ....[135]....
        /*02fc*/ 	.word	0x0500000f


	//   ....[136]....
        /*0300*/ 	.word	0x0500000f


	//   ....[137]....
        /*0304*/ 	.word	0x0500000f


	//   ....[138]....
        /*0308*/ 	.word	0x0500000f


	//   ....[139]....
        /*030c*/ 	.word	0x0500000f


	//   ....[140]....
        /*0310*/ 	.word	0x0500000f


	//   ....[141]....
        /*0314*/ 	.word	0x0500000f


	//----- nvinfo : EIATTR_COOP_GROUP_INSTR_OFFSETS
	.align		4
.L_955:
        /*0318*/ 	.byte	0x04, 0x28
        /*031a*/ 	.short	(.L_957 - .L_956)


	//   ....[0]....
.L_956:
        /*031c*/ 	.word	0x00000070


	//   ....[1]....
        /*0320*/ 	.word	0x00000140


	//   ....[2]....
        /*0324*/ 	.word	0x00000190


	//   ....[3]....
        /*0328*/ 	.word	0x000003c0


	//   ....[4]....
        /*032c*/ 	.word	0x00000520


	//   ....[5]....
        /*0330*/ 	.word	0x00000640


	//   ....[6]....
        /*0334*/ 	.word	0x000007a0


	//   ....[7]....
        /*0338*/ 	.word	0x000015d0


	//   ....[8]....
        /*033c*/ 	.word	0x000021f0


	//   ....[9]....
        /*0340*/ 	.word	0x000035b0


	//   ....[10]....
        /*0344*/ 	.word	0x000048a0


	//   ....[11]....
        /*0348*/ 	.word	0x00004dc0


	//   ....[12]....
        /*034c*/ 	.word	0x000056c0


	//   ....[13]....
        /*0350*/ 	.word	0x00005710


	//   ....[14]....
        /*0354*/ 	.word	0x00007ee0


	//   ....[15]....
        /*0358*/ 	.word	0x00009380


	//   ....[16]....
        /*035c*/ 	.word	0x00009d00


	//   ....[17]....
        /*0360*/ 	.word	0x00009e10


	//   ....[18]....
        /*0364*/ 	.word	0x0000abf0


	//   ....[19]....
        /*0368*/ 	.word	0x0000ac70


	//   ....[20]....
        /*036c*/ 	.word	0x0000dcf0


	//   ....[21]....
        /*0370*/ 	.word	0x0000de20


	//   ....[22]....
        /*0374*/ 	.word	0x0000de30


	//   ....[23]....
        /*0378*/ 	.word	0x0000dfc0


	//   ....[24]....
        /*037c*/ 	.word	0x00010ba0


	//   ....[25]....
        /*0380*/ 	.word	0x000113e0


	//   ....[26]....
        /*0384*/ 	.word	0x000129a0


	//   ....[27]....
        /*0388*/ 	.word	0x00012ab0


	//   ....[28]....
        /*038c*/ 	.word	0x00013890


	//   ....[29]....
        /*0390*/ 	.word	0x00013900


	//   ....[30]....
        /*0394*/ 	.word	0x00015330


	//   ....[31]....
        /*0398*/ 	.word	0x00015340


	//   ....[32]....
        /*039c*/ 	.word	0x000153c0


	//   ....[33]....
        /*03a0*/ 	.word	0x000153d0


	//   ....[34]....
        /*03a4*/ 	.word	0x000162d0


	//   ....[35]....
        /*03a8*/ 	.word	0x000162e0


	//   ....[36]....
        /*03ac*/ 	.word	0x000162f0


	//   ....[37]....
        /*03b0*/ 	.word	0x00016310


	//   ....[38]....
        /*03b4*/ 	.word	0x00016320


	//   ....[39]....
        /*03b8*/ 	.word	0x00016330


	//   ....[40]....
        /*03bc*/ 	.word	0x00016340


	//   ....[41]....
        /*03c0*/ 	.word	0x00016350


	//   ....[42]....
        /*03c4*/ 	.word	0x00016360


	//   ....[43]....
        /*03c8*/ 	.word	0x00016370


	//   ....[44]....
        /*03cc*/ 	.word	0x00016380


	//   ....[45]....
        /*03d0*/ 	.word	0x00016390


	//   ....[46]....
        /*03d4*/ 	.word	0x000163a0


	//   ....[47]....
        /*03d8*/ 	.word	0x000163b0


	//   ....[48]....
        /*03dc*/ 	.word	0x000163c0


	//   ....[49]....
        /*03e0*/ 	.word	0x000163d0


	//   ....[50]....
        /*03e4*/ 	.word	0x000163f0


	//   ....[51]....
        /*03e8*/ 	.word	0x00016400


	//   ....[52]....
        /*03ec*/ 	.word	0x00016410


	//   ....[53]....
        /*03f0*/ 	.word	0x00016420


	//   ....[54]....
        /*03f4*/ 	.word	0x00016430


	//   ....[55]....
        /*03f8*/ 	.word	0x00016440


	//   ....[56]....
        /*03fc*/ 	.word	0x00016450


	//   ....[57]....
        /*0400*/ 	.word	0x00016470


	//   ....[58]....
        /*0404*/ 	.word	0x00016480


	//   ....[59]....
        /*0408*/ 	.word	0x00016490


	//   ....[60]....
        /*040c*/ 	.word	0x000164a0


	//   ....[61]....
        /*0410*/ 	.word	0x000164b0


	//   ....[62]....
        /*0414*/ 	.word	0x000164c0


	//   ....[63]....
        /*0418*/ 	.word	0x000164d0


	//   ....[64]....
        /*041c*/ 	.word	0x000164e0


	//   ....[65]....
        /*0420*/ 	.word	0x00016500


	//   ....[66]....
        /*0424*/ 	.word	0x00016510


	//   ....[67]....
        /*0428*/ 	.word	0x00016520


	//   ....[68]....
        /*042c*/ 	.word	0x00016530


	//   ....[69]....
        /*0430*/ 	.word	0x00016540


	//   ....[70]....
        /*0434*/ 	.word	0x00016550


	//   ....[71]....
        /*0438*/ 	.word	0x00016560


	//   ....[72]....
        /*043c*/ 	.word	0x00016570


	//   ....[73]....
        /*0440*/ 	.word	0x00016580


	//   ....[74]....
        /*0444*/ 	.word	0x00016590


	//   ....[75]....
        /*0448*/ 	.word	0x000165a0


	//   ....[76]....
        /*044c*/ 	.word	0x000165b0


	//   ....[77]....
        /*0450*/ 	.word	0x000165c0


	//   ....[78]....
        /*0454*/ 	.word	0x000165d0


	//   ....[79]....
        /*0458*/ 	.word	0x000165e0


	//   ....[80]....
        /*045c*/ 	.word	0x000165f0


	//   ....[81]....
        /*0460*/ 	.word	0x00016610


	//   ....[82]....
        /*0464*/ 	.word	0x00016640


	//   ....[83]....
        /*0468*/ 	.word	0x00016670


	//   ....[84]....
        /*046c*/ 	.word	0x000166a0


	//   ....[85]....
        /*0470*/ 	.word	0x000166d0


	//   ....[86]....
        /*0474*/ 	.word	0x00016700


	//   ....[87]....
        /*0478*/ 	.word	0x00016730


	//   ....[88]....
        /*047c*/ 	.word	0x00016760


	//   ....[89]....
        /*0480*/ 	.word	0x00016790


	//   ....[90]....
        /*0484*/ 	.word	0x000167b0


	//   ....[91]....
        /*0488*/ 	.word	0x000167c0


	//   ....[92]....
        /*048c*/ 	.word	0x000167d0


	//   ....[93]....
        /*0490*/ 	.word	0x000167e0


	//   ....[94]....
        /*0494*/ 	.word	0x000167f0


	//   ....[95]....
        /*0498*/ 	.word	0x00016800


	//   ....[96]....
        /*049c*/ 	.word	0x00016810


	//   ....[97]....
        /*04a0*/ 	.word	0x00016820


	//   ....[98]....
        /*04a4*/ 	.word	0x00016c40


	//   ....[99]....
        /*04a8*/ 	.word	0x00016c90


	//   ....[100]....
        /*04ac*/ 	.word	0x00016cd0


	//   ....[101]....
        /*04b0*/ 	.word	0x00016d10


	//   ....[102]....
        /*04b4*/ 	.word	0x00016d40


	//   ....[103]....
        /*04b8*/ 	.word	0x00016d70


	//   ....[104]....
        /*04bc*/ 	.word	0x00017450


	//   ....[105]....
        /*04c0*/ 	.word	0x00017480


	//   ....[106]....
        /*04c4*/ 	.word	0x00017fd0


	//   ....[107]....
        /*04c8*/ 	.word	0x000191b0


	//   ....[108]....
        /*04cc*/ 	.word	0x00019b30


	//   ....[109]....
        /*04d0*/ 	.word	0x00019b70


	//   ....[110]....
        /*04d4*/ 	.word	0x00019ba0


	//   ....[111]....
        /*04d8*/ 	.word	0x00019c40


	//   ....[112]....
        /*04dc*/ 	.word	0x00019c60


	//   ....[113]....
        /*04e0*/ 	.word	0x00019cf0


	//   ....[114]....
        /*04e4*/ 	.word	0x00019d10


	//   ....[115]....
        /*04e8*/ 	.word	0x00019da0


	//   ....[116]....
        /*04ec*/ 	.word	0x00019dc0


	//   ....[117]....
        /*04f0*/ 	.word	0x00019e50


	//   ....[118]....
        /*04f4*/ 	.word	0x00019e70


	//   ....[119]....
        /*04f8*/ 	.word	0x00019f00


	//   ....[120]....
        /*04fc*/ 	.word	0x00019f20


	//   ....[121]....
        /*0500*/ 	.word	0x00019fa0


	//   ....[122]....
        /*0504*/ 	.word	0x00019fc0


	//   ....[123]....
        /*0508*/ 	.word	0x00019fd0


	//   ....[124]....
        /*050c*/ 	.word	0x0001bb20


	//   ....[125]....
        /*0510*/ 	.word	0x0001c190


	//   ....[126]....
        /*0514*/ 	.word	0x0001c370


	//   ....[127]....
        /*0518*/ 	.word	0x0001c3c0


	//   ....[128]....
        /*051c*/ 	.word	0x0001c460


	//   ....[129]....
        /*0520*/ 	.word	0x0001c560


	//   ....[130]....
        /*0524*/ 	.word	0x0001c5d0


	//   ....[131]....
        /*0528*/ 	.word	0x0001c6d0


	//   ....[132]....
        /*052c*/ 	.word	0x0001c740


	//   ....[133]....
        /*0530*/ 	.word	0x0001c840


	//   ....[134]....
        /*0534*/ 	.word	0x0001c8b0


	//   ....[135]....
        /*0538*/ 	.word	0x0001c9b0


	//   ....[136]....
        /*053c*/ 	.word	0x0001ca20


	//   ....[137]....
        /*0540*/ 	.word	0x0001cb10


	//   ....[138]....
        /*0544*/ 	.word	0x0001cb80


	//   ....[139]....
        /*0548*/ 	.word	0x0001cc60


	//   ....[140]....
        /*054c*/ 	.word	0x0001ccf0


	//   ....[141]....
        /*0550*/ 	.word	0x0001cdd0


	//----- nvinfo : EIATTR_REG_RECONFIG
	.align		4
.L_957:
        /*0554*/ 	.byte	0x01, 0x54
	.zero		2


	//----- nvinfo : EIATTR_SYSCALL_OFFSETS
	.align		4
        /*0558*/ 	.byte	0x04, 0x46
        /*055a*/ 	.short	(.L_959 - .L_958)


	//   ....[0]....
.L_958:
        /*055c*/ 	.word	0x00001790


	//   ....[1]....
        /*0560*/ 	.word	0x00018b20


	//   ....[2]....
        /*0564*/ 	.word	0x00018c60


	//   ....[3]....
        /*0568*/ 	.word	0x00018da0


	//   ....[4]....
        /*056c*/ 	.word	0x00018ec0


	//   ....[5]....
        /*0570*/ 	.word	0x000197f0


	//----- nvinfo : EIATTR_MBARRIER_INSTR_OFFSETS
	.align		4
.L_959:
        /*0574*/ 	.byte	0x04, 0x39
        /*0576*/ 	.short	(.L_961 - .L_960)


	//   ....[0]....
.L_960:
        /*0578*/ 	.word	0x00000270
        /*057c*/ 	.word	0x000000ff
        /*0580*/ 	.word	0x00028800
        /*0584*/ 	.short	0x0100
        /*0586*/ 	.byte	0x08
	.zero		1


	//   ....[1]....
        /*0588*/ 	.word	0x00000280
        /*058c*/ 	.word	0x000000ff
        /*0590*/ 	.word	0x00028820
        /*0594*/ 	.short	0x0100
        /*0596*/ 	.byte	0x08
	.zero		1


	//   ....[2]....
        /*0598*/ 	.word	0x00000370
        /*059c*/ 	.word	0x000000ff
        /*05a0*/ 	.word	0x00028830
        /*05a4*/ 	.short	0x0100
        /*05a6*/ 	.byte	0x08
	.zero		1


	//   ....[3]....
        /*05a8*/ 	.word	0x00000380
        /*05ac*/ 	.word	0x000000ff
        /*05b0*/ 	.word	0x00028840
        /*05b4*/ 	.short	0x0100
        /*05b6*/ 	.byte	0x08
	.zero		1


	//   ....[4]....
        /*05b8*/ 	.word	0x00000390
        /*05bc*/ 	.word	0x000000ff
        /*05c0*/ 	.word	0x00028838
        /*05c4*/ 	.short	0x0100
        /*05c6*/ 	.byte	0x08
	.zero		1


	//   ....[5]....
        /*05c8*/ 	.word	0x000003a0
        /*05cc*/ 	.word	0x000000ff
        /*05d0*/ 	.word	0x00028848
        /*05d4*/ 	.short	0x0100
        /*05d6*/ 	.byte	0x08
	.zero		1


	//   ....[6]....
        /*05d8*/ 	.word	0x000004d0
        /*05dc*/ 	.word	0x000000ff
        /*05e0*/ 	.word	0x00028850
        /*05e4*/ 	.short	0x0100
        /*05e6*/ 	.byte	0x08
	.zero		1


	//   ....[7]....
        /*05e8*/ 	.word	0x000004e0
        /*05ec*/ 	.word	0x000000ff
        /*05f0*/ 	.word	0x00028860
        /*05f4*/ 	.short	0x0100
        /*05f6*/ 	.byte	0x08
	.zero		1


	//   ....[8]....
        /*05f8*/ 	.word	0x000004f0
        /*05fc*/ 	.word	0x000000ff
        /*0600*/ 	.word	0x00028858
        /*0604*/ 	.short	0x0100
        /*0606*/ 	.byte	0x08
	.zero		1


	//   ....[9]....
        /*0608*/ 	.word	0x00000500
        /*060c*/ 	.word	0x000000ff
        /*0610*/ 	.word	0x00028868
        /*0614*/ 	.short	0x0100
        /*0616*/ 	.byte	0x08
	.zero		1


	//   ....[10]....
        /*0618*/ 	.word	0x000005f0
        /*061c*/ 	.word	0x000000ff
        /*0620*/ 	.word	0x00028870
        /*0624*/ 	.short	0x0100
        /*0626*/ 	.byte	0x06
	.zero		1


	//   ....[11]....
        /*0628*/ 	.word	0x00000600
        /*062c*/ 	.word	0x000000ff
        /*0630*/ 	.word	0x00028880
        /*0634*/ 	.short	0x0100
        /*0636*/ 	.byte	0x06
	.zero		1


	//   ....[12]....
        /*0638*/ 	.word	0x00000610
        /*063c*/ 	.word	0x000000ff
        /*0640*/ 	.word	0x00028878
        /*0644*/ 	.short	0x0100
        /*0646*/ 	.byte	0x06
	.zero		1


	//   ....[13]....
        /*0648*/ 	.word	0x00000620
        /*064c*/ 	.word	0x000000ff
        /*0650*/ 	.word	0x00028888
        /*0654*/ 	.short	0x0100
        /*0656*/ 	.byte	0x06
	.zero		1


	//   ....[14]....
        /*0658*/ 	.word	0x00000750
        /*065c*/ 	.word	0x000000ff
        /*0660*/ 	.word	0x00028890
        /*0664*/ 	.short	0x0100
        /*0666*/ 	.byte	0x08
	.zero		1


	//   ....[15]....
        /*0668*/ 	.word	0x00000760
        /*066c*/ 	.word	0x000000ff
        /*0670*/ 	.word	0x000288a0
        /*0674*/ 	.short	0x0100
        /*0676*/ 	.byte	0x08
	.zero		1


	//   ....[16]....
        /*0678*/ 	.word	0x00000770
        /*067c*/ 	.word	0x000000ff
        /*0680*/ 	.word	0x00028898
        /*0684*/ 	.short	0x0100
        /*0686*/ 	.byte	0x08
	.zero		1


	//   ....[17]....
        /*0688*/ 	.word	0x00000780
        /*068c*/ 	.word	0x000000ff
        /*0690*/ 	.word	0x000288a8
        /*0694*/ 	.short	0x0100
        /*0696*/ 	.byte	0x08
	.zero		1


	//   ....[18]....
        /*0698*/ 	.word	0x000008b0
        /*069c*/ 	.word	0x000000ff
        /*06a0*/ 	.word	0x000288b0
        /*06a4*/ 	.short	0x0100
        /*06a6*/ 	.byte	0x08
	.zero		1


	//   ....[19]....
        /*06a8*/ 	.word	0x000008c0
        /*06ac*/ 	.word	0x000000ff
        /*06b0*/ 	.word	0x000288c0
        /*06b4*/ 	.short	0x0100
        /*06b6*/ 	.byte	0x08
	.zero		1


	//   ....[20]....
        /*06b8*/ 	.word	0x000008d0
        /*06bc*/ 	.word	0x000000ff
        /*06c0*/ 	.word	0x000288b8
        /*06c4*/ 	.short	0x0100
        /*06c6*/ 	.byte	0x08
	.zero		1


	//   ....[21]....
        /*06c8*/ 	.word	0x000008e0
        /*06cc*/ 	.word	0x000000ff
        /*06d0*/ 	.word	0x000288c8
        /*06d4*/ 	.short	0x0100
        /*06d6*/ 	.byte	0x08
	.zero		1


	//   ....[22]....
        /*06d8*/ 	.word	0x00001a60
        /*06dc*/ 	.word	0x000000ff
        /*06e0*/ 	.word	0x00028800
        /*06e4*/ 	.short	0x010a
        /*06e6*/ 	.byte	0x2c
	.zero		1


	//   ....[23]....
        /*06e8*/ 	.word	0x00001af0
        /*06ec*/ 	.word	0x000000ff
        /*06f0*/ 	.word	0x00028830
        /*06f4*/ 	.short	0x010a
        /*06f6*/ 	.byte	0x2c
	.zero		1


	//   ....[24]....
        /*06f8*/ 	.word	0x00001b80
        /*06fc*/ 	.word	0x000000ff
        /*0700*/ 	.word	0x00028830
        /*0704*/ 	.short	0x010a
        /*0706*/ 	.byte	0x2c
	.zero		1


	//   ....[25]....
        /*0708*/ 	.word	0x000023f0
        /*070c*/ 	.word	0x0000004c
        /*0710*/ 	.word	0x00000000
        /*0714*/ 	.short	0x0101
        /*0716*/ 	.byte	0x3f
	.zero		1


	//   ....[26]....
        /*0718*/ 	.word	0x00006e60
        /*071c*/ 	.word	0x000000ff
        /*0720*/ 	.word	0x00028830
        /*0724*/ 	.short	0x010a
        /*0726*/ 	.byte	0x08
	.zero		1


	//   ....[27]....
        /*0728*/ 	.word	0x00006ea0
        /*072c*/ 	.word	0x000000ff
        /*0730*/ 	.word	0x00028830
        /*0734*/ 	.short	0x010a
        /*0736*/ 	.byte	0x08
	.zero		1


	//   ....[28]....
        /*0738*/ 	.word	0x000070a0
        /*073c*/ 	.word	0x000000ff
        /*0740*/ 	.word	0x00028850
        /*0744*/ 	.short	0x010a
        /*0746*/ 	.byte	0x08
	.zero		1


	//   ....[29]....
        /*0748*/ 	.word	0x000070e0
        /*074c*/ 	.word	0x000000ff
        /*0750*/ 	.word	0x00028850
        /*0754*/ 	.short	0x010a
        /*0756*/ 	.byte	0x08
	.zero		1


	//   ....[30]....
        /*0758*/ 	.word	0x00008060
        /*075c*/ 	.word	0x0000002d
        /*0760*/ 	.word	0x00000000
        /*0764*/ 	.short	0x0101
        /*0766*/ 	.byte	0x3f
	.zero		1


	//   ....[31]....
        /*0768*/ 	.word	0x0000bc00
        /*076c*/ 	.word	0x000000ff
        /*0770*/ 	.word	0x00000000
        /*0774*/ 	.short	0x0101
        /*0776*/ 	.byte	0x09
	.zero		1


	//   ....[32]....
        /*0778*/ 	.word	0x0000c680
        /*077c*/ 	.word	0x000000ff
        /*0780*/ 	.word	0x00028830
        /*0784*/ 	.short	0x010a
        /*0786*/ 	.byte	0x08
	.zero		1


	//   ....[33]....
        /*0788*/ 	.word	0x0000c6c0
        /*078c*/ 	.word	0x000000ff
        /*0790*/ 	.word	0x00028830
        /*0794*/ 	.short	0x010a
        /*0796*/ 	.byte	0x08
	.zero		1


	//   ....[34]....
        /*0798*/ 	.word	0x0000c960
        /*079c*/ 	.word	0x000000ff
        /*07a0*/ 	.word	0x00028850
        /*07a4*/ 	.short	0x010a
        /*07a6*/ 	.byte	0x08
	.zero		1


	//   ....[35]....
        /*07a8*/ 	.word	0x0000c9a0
        /*07ac*/ 	.word	0x000000ff
        /*07b0*/ 	.word	0x00028850
        /*07b4*/ 	.short	0x010a
        /*07b6*/ 	.byte	0x08
	.zero		1


	//   ....[36]....
        /*07b8*/ 	.word	0x0000efe0
        /*07bc*/ 	.word	0x00000004
        /*07c0*/ 	.word	0x00000000
        /*07c4*/ 	.short	0x0101
        /*07c6*/ 	.byte	0x3f
	.zero		1


	//   ....[37]....
        /*07c8*/ 	.word	0x0000f2d0
        /*07cc*/ 	.word	0x000000ff
        /*07d0*/ 	.word	0x00000000
        /*07d4*/ 	.short	0x0101
        /*07d6*/ 	.byte	0x09
	.zero		1


	//   ....[38]....
        /*07d8*/ 	.word	0x0000fb00
        /*07dc*/ 	.word	0x000000ff
        /*07e0*/ 	.word	0x00028830
        /*07e4*/ 	.short	0x010a
        /*07e6*/ 	.byte	0x08
	.zero		1


	//   ....[39]....
        /*07e8*/ 	.word	0x0000fb40
        /*07ec*/ 	.word	0x000000ff
        /*07f0*/ 	.word	0x00028830
        /*07f4*/ 	.short	0x010a
        /*07f6*/ 	.byte	0x08
	.zero		1


	//   ....[40]....
        /*07f8*/ 	.word	0x0000fd60
        /*07fc*/ 	.word	0x000000ff
        /*0800*/ 	.word	0x00028850
        /*0804*/ 	.short	0x010a
        /*0806*/ 	.byte	0x08
	.zero		1


	//   ....[41]....
        /*0808*/ 	.word	0x0000fda0
        /*080c*/ 	.word	0x000000ff
        /*0810*/ 	.word	0x00028850
        /*0814*/ 	.short	0x010a
        /*0816*/ 	.byte	0x08
	.zero		1


	//   ....[42]....
        /*0818*/ 	.word	0x00010d40
        /*081c*/ 	.word	0x00000063
        /*0820*/ 	.word	0x00000000
        /*0824*/ 	.short	0x0101
        /*0826*/ 	.byte	0x3f
	.zero		1


	//   ....[43]....
        /*0828*/ 	.word	0x000148a0
        /*082c*/ 	.word	0x000000ff
        /*0830*/ 	.word	0x00000000
        /*0834*/ 	.short	0x0101
        /*0836*/ 	.byte	0x09
	.zero		1


	//   ....[44]....
        /*0838*/ 	.word	0x00014f90
        /*083c*/ 	.word	0x000000ff
        /*0840*/ 	.word	0x00028850
        /*0844*/ 	.short	0x010a
        /*0846*/ 	.byte	0x09
	.zero		1


	//   ....[45]....
        /*0848*/ 	.word	0x00014fd0
        /*084c*/ 	.word	0x000000ff
        /*0850*/ 	.word	0x00028850
        /*0854*/ 	.short	0x010a
        /*0856*/ 	.byte	0x09
	.zero		1


	//   ....[46]....
        /*0858*/ 	.word	0x000156b0
        /*085c*/ 	.word	0x000000ff
        /*0860*/ 	.word	0x00000000
        /*0864*/ 	.short	0x0101
        /*0866*/ 	.byte	0x04
	.zero		1


	//   ....[47]....
        /*0868*/ 	.word	0x00016d60
        /*086c*/ 	.word	0x000000ff
        /*0870*/ 	.word	0x00000000
        /*0874*/ 	.short	0x0101
        /*0876*/ 	.byte	0x04
	.zero		1


	//   ....[48]....
        /*0878*/ 	.word	0x000193c0
        /*087c*/ 	.word	0x000000ff
        /*0880*/ 	.word	0x00028880
        /*0884*/ 	.short	0x010a
        /*0886*/ 	.byte	0x27
	.zero		1


	//   ....[49]....
        /*0888*/ 	.word	0x00019520
        /*088c*/ 	.word	0x000000ff
        /*0890*/ 	.word	0x00028840
        /*0894*/ 	.short	0x010a
        /*0896*/ 	.byte	0x27
	.zero		1


	//   ....[50]....
        /*0898*/ 	.word	0x0001a0f0
        /*089c*/ 	.word	0x000000ff
        /*08a0*/ 	.word	0x00028800
        /*08a4*/ 	.short	0x0107
        /*08a6*/ 	.byte	0x27
	.zero		1


	//   ....[51]....
        /*08a8*/ 	.word	0x0001a130
        /*08ac*/ 	.word	0x000000ff
        /*08b0*/ 	.word	0x00028800
        /*08b4*/ 	.short	0x0101
        /*08b6*/ 	.byte	0x27
	.zero		1


	//   ....[52]....
        /*08b8*/ 	.word	0x0001a160
        /*08bc*/ 	.word	0x000000ff
        /*08c0*/ 	.word	0x00028820
        /*08c4*/ 	.short	0x010a
        /*08c6*/ 	.byte	0x27
	.zero		1


	//   ....[53]....
        /*08c8*/ 	.word	0x0001a470
        /*08cc*/ 	.word	0x00000004
        /*08d0*/ 	.word	0x00028880
        /*08d4*/ 	.short	0x010a
        /*08d6*/ 	.byte	0x3f
	.zero		1


	//   ....[54]....
        /*08d8*/ 	.word	0x0001a6b0
        /*08dc*/ 	.word	0x00000004
        /*08e0*/ 	.word	0x00028840
        /*08e4*/ 	.short	0x010a
        /*08e6*/ 	.byte	0x3f
	.zero		1


	//   ....[55]....
        /*08e8*/ 	.word	0x0001a970
        /*08ec*/ 	.word	0x00000014
        /*08f0*/ 	.word	0x00028870
        /*08f4*/ 	.short	0x010a
        /*08f6*/ 	.byte	0x3f
	.zero		1


	//   ....[56]....
        /*08f8*/ 	.word	0x0001a9e0
        /*08fc*/ 	.word	0x00000014
        /*0900*/ 	.word	0x00028860
        /*0904*/ 	.short	0x010a
        /*0906*/ 	.byte	0x3f
	.zero		1


	//   ....[57]....
        /*0908*/ 	.word	0x0001b150
        /*090c*/ 	.word	0x00000014
        /*0910*/ 	.word	0x00028850
        /*0914*/ 	.short	0x0101
        /*0916*/ 	.byte	0x3f
	.zero		1


	//   ....[58]....
        /*0918*/ 	.word	0x0001b1d0
        /*091c*/ 	.word	0x00000014
        /*0920*/ 	.word	0x00000000
        /*0924*/ 	.short	0x0101
        /*0926*/ 	.byte	0x3f
	.zero		1


	//   ....[59]....
        /*0928*/ 	.word	0x0001b2d0
        /*092c*/ 	.word	0x00000011
        /*0930*/ 	.word	0x00028870
        /*0934*/ 	.short	0x010a
        /*0936*/ 	.byte	0x3f
	.zero		1


	//   ....[60]....
        /*0938*/ 	.word	0x0001b390
        /*093c*/ 	.word	0x00000011
        /*0940*/ 	.word	0x00028860
        /*0944*/ 	.short	0x010a
        /*0946*/ 	.byte	0x3f
	.zero		1


	//   ....[61]....
        /*0948*/ 	.word	0x0001b9b0
        /*094c*/ 	.word	0x00000011
        /*0950*/ 	.word	0x00028850
        /*0954*/ 	.short	0x0101
        /*0956*/ 	.byte	0x3f
	.zero		1


	//   ....[62]....
        /*0958*/ 	.word	0x0001ba20
        /*095c*/ 	.word	0x00000000
        /*0960*/ 	.word	0x00000000
        /*0964*/ 	.short	0x0101
        /*0966*/ 	.byte	0x3f
	.zero		1


	//   ....[63]....
        /*0968*/ 	.word	0x0001bad0
        /*096c*/ 	.word	0x00000006
        /*0970*/ 	.word	0x00028820
        /*0974*/ 	.short	0x010a
        /*0976*/ 	.byte	0x3f
	.zero		1


	//   ....[64]....
        /*0978*/ 	.word	0x0001bc10
        /*097c*/ 	.word	0x00000007
        /*0980*/ 	.word	0x00000000
        /*0984*/ 	.short	0x010a
        /*0986*/ 	.byte	0x3f
	.zero		1


	//   ....[65]....
        /*0988*/ 	.word	0x0001bc80
        /*098c*/ 	.word	0x00000005
        /*0990*/ 	.word	0x00000000
        /*0994*/ 	.short	0x010a
        /*0996*/ 	.byte	0x3f
	.zero		1


	//   ....[66]....
        /*0998*/ 	.word	0x0001bcd0
        /*099c*/ 	.word	0x00000005
        /*09a0*/ 	.word	0x00028860
        /*09a4*/ 	.short	0x010a
        /*09a6*/ 	.byte	0x3f
	.zero		1


	//   ....[67]....
        /*09a8*/ 	.word	0x0001bd20
        /*09ac*/ 	.word	0x00000003
        /*09b0*/ 	.word	0x00028860
        /*09b4*/ 	.short	0x010a
        /*09b6*/ 	.byte	0x3f
	.zero		1


	//   ....[68]....
        /*09b8*/ 	.word	0x0001bd60
        /*09bc*/ 	.word	0x00000005
        /*09c0*/ 	.word	0x00028880
        /*09c4*/ 	.short	0x010a
        /*09c6*/ 	.byte	0x3f
	.zero		1


	//   ....[69]....
        /*09c8*/ 	.word	0x0001bd80
        /*09cc*/ 	.word	0x00000003
        /*09d0*/ 	.word	0x00028880
        /*09d4*/ 	.short	0x010a
        /*09d6*/ 	.byte	0x3f
	.zero		1


	//   ....[70]....
        /*09d8*/ 	.word	0x0001bdf0
        /*09dc*/ 	.word	0x00000003
        /*09e0*/ 	.word	0x00028800
        /*09e4*/ 	.short	0x010a
        /*09e6*/ 	.byte	0x3f
	.zero		1


	//   ....[71]....
        /*09e8*/ 	.word	0x0001be50
        /*09ec*/ 	.word	0x00000003
        /*09f0*/ 	.word	0x00028830
        /*09f4*/ 	.short	0x010a
        /*09f6*/ 	.byte	0x3f
	.zero		1


	//   ....[72]....
        /*09f8*/ 	.word	0x0001beb0
        /*09fc*/ 	.word	0x0000000d
        /*0a00*/ 	.word	0x00028830
        /*0a04*/ 	.short	0x010a
        /*0a06*/ 	.byte	0x3f
	.zero		1


	//   ....[73]....
        /*0a08*/ 	.word	0x0001bf10
        /*0a0c*/ 	.word	0x0000000d
        /*0a10*/ 	.word	0x00028850
        /*0a14*/ 	.short	0x010a
        /*0a16*/ 	.byte	0x3f
	.zero		1


	//   ....[74]....
        /*0a18*/ 	.word	0x0001bf70
        /*0a1c*/ 	.word	0x0000000b
        /*0a20*/ 	.word	0x00028830
        /*0a24*/ 	.short	0x010a
        /*0a26*/ 	.byte	0x3f
	.zero		1


	//   ....[75]....
        /*0a28*/ 	.word	0x0001bfd0
        /*0a2c*/ 	.word	0x0000000b
        /*0a30*/ 	.word	0x00028850
        /*0a34*/ 	.short	0x010a
        /*0a36*/ 	.byte	0x3f
	.zero		1


	//   ....[76]....
        /*0a38*/ 	.word	0x0001c030
        /*0a3c*/ 	.word	0x0000000b
        /*0a40*/ 	.word	0x00028830
        /*0a44*/ 	.short	0x010a
        /*0a46*/ 	.byte	0x3f
	.zero		1


	//   ....[77]....
        /*0a48*/ 	.word	0x0001c090
        /*0a4c*/ 	.word	0x0000000b
        /*0a50*/ 	.word	0x00028850
        /*0a54*/ 	.short	0x010a
        /*0a56*/ 	.byte	0x3f
	.zero		1


	//   ....[78]....
        /*0a58*/ 	.word	0x0001c0f0
        /*0a5c*/ 	.word	0x00000003
        /*0a60*/ 	.word	0x00028850
        /*0a64*/ 	.short	0x010a
        /*0a66*/ 	.byte	0x3f
	.zero		1


	//   ....[79]....
        /*0a68*/ 	.word	0x0001c250
        /*0a6c*/ 	.word	0x00000003
        /*0a70*/ 	.word	0x00028880
        /*0a74*/ 	.short	0x010a
        /*0a76*/ 	.byte	0x3f
	.zero		1


	//   ....[80]....
        /*0a78*/ 	.word	0x0001c2b0
        /*0a7c*/ 	.word	0x00000003
        /*0a80*/ 	.word	0x00028840
        /*0a84*/ 	.short	0x010a
        /*0a86*/ 	.byte	0x3f
	.zero		1


	//   ....[81]....
        /*0a88*/ 	.word	0x0001ce10
        /*0a8c*/ 	.word	0x00000002
        /*0a90*/ 	.word	0x00028820
        /*0a94*/ 	.short	0x010a
        /*0a96*/ 	.byte	0x3f
	.zero		1


	//   ....[82]....
        /*0a98*/ 	.word	0x0001ce60
        /*0a9c*/ 	.word	0x00000004
        /*0aa0*/ 	.word	0x00028880
        /*0aa4*/ 	.short	0x010a
        /*0aa6*/ 	.byte	0x3f
	.zero		1


	//   ....[83]....
        /*0aa8*/ 	.word	0x0001ceb0
        /*0aac*/ 	.word	0x00000004
        /*0ab0*/ 	.word	0x00028840
        /*0ab4*/ 	.short	0x010a
        /*0ab6*/ 	.byte	0x3f
	.zero		1


	//   ....[84]....
        /*0ab8*/ 	.word	0x0001cf00
        /*0abc*/ 	.word	0x00000014
        /*0ac0*/ 	.word	0x00028870
        /*0ac4*/ 	.short	0x010a
        /*0ac6*/ 	.byte	0x3f
	.zero		1


	//   ....[85]....
        /*0ac8*/ 	.word	0x0001cf50
        /*0acc*/ 	.word	0x00000014
        /*0ad0*/ 	.word	0x00028860
        /*0ad4*/ 	.short	0x010a
        /*0ad6*/ 	.byte	0x3f
	.zero		1


	//   ....[86]....
        /*0ad8*/ 	.word	0x0001cfa0
        /*0adc*/ 	.word	0x00000011
        /*0ae0*/ 	.word	0x00028870
        /*0ae4*/ 	.short	0x010a
        /*0ae6*/ 	.byte	0x3f
	.zero		1


	//   ....[87]....
        /*0ae8*/ 	.word	0x0001cff0
        /*0aec*/ 	.word	0x00000011
        /*0af0*/ 	.word	0x00028860
        /*0af4*/ 	.short	0x010a
        /*0af6*/ 	.byte	0x3f
	.zero		1


	//   ....[88]....
        /*0af8*/ 	.word	0x0001d040
        /*0afc*/ 	.word	0x00000006
        /*0b00*/ 	.word	0x00028820
        /*0b04*/ 	.short	0x010a
        /*0b06*/ 	.byte	0x3f
	.zero		1


	//   ....[89]....
        /*0b08*/ 	.word	0x0001d090
        /*0b0c*/ 	.word	0x00000007
        /*0b10*/ 	.word	0x00000000
        /*0b14*/ 	.short	0x010a
        /*0b16*/ 	.byte	0x3f
	.zero		1


	//   ....[90]....
        /*0b18*/ 	.word	0x0001d0e0
        /*0b1c*/ 	.word	0x00000005
        /*0b20*/ 	.word	0x00000000
        /*0b24*/ 	.short	0x010a
        /*0b26*/ 	.byte	0x3f
	.zero		1


	//   ....[91]....
        /*0b28*/ 	.word	0x0001d130
        /*0b2c*/ 	.word	0x00000005
        /*0b30*/ 	.word	0x00028860
        /*0b34*/ 	.short	0x010a
        /*0b36*/ 	.byte	0x3f
	.zero		1


	//   ....[92]....
        /*0b38*/ 	.word	0x0001d180
        /*0b3c*/ 	.word	0x00000003
        /*0b40*/ 	.word	0x00028860
        /*0b44*/ 	.short	0x010a
        /*0b46*/ 	.byte	0x3f
	.zero		1


	//   ....[93]....
        /*0b48*/ 	.word	0x0001d1d0
        /*0b4c*/ 	.word	0x00000005
        /*0b50*/ 	.word	0x00028880
        /*0b54*/ 	.short	0x010a
        /*0b56*/ 	.byte	0x3f
	.zero		1


	//----- nvinfo : EIATTR_NUM_MBARRIERS
	.align		4
.L_961:
        /*0b58*/ 	.byte	0x03, 0x38
        /*0b5a*/ 	.short	0x0016


	//----- nvinfo : EIATTR_EXIT_INSTR_OFFSETS
	.align		4
        /*0b5c*/ 	.byte	0x04, 0x1c
        /*0b5e*/ 	.short	(.L_963 - .L_962)


	//   ....[0]....
.L_962:
        /*0b60*/ 	.word	0x0001bdd0


	//----- nvinfo : EIATTR_MAX_THREADS
	.align		4
.L_963:
        /*0b64*/ 	.byte	0x04, 0x05
        /*0b66*/ 	.short	(.L_965 - .L_964)
.L_964:
        /*0b68*/ 	.word	0x00000180
        /*0b6c*/ 	.word	0x00000001
        /*0b70*/ 	.word	0x00000001


	//----- nvinfo : EIATTR_CRS_STACK_SIZE
	.align		4
.L_965:
        /*0b74*/ 	.byte	0x04, 0x1e
        /*0b76*/ 	.short	(.L_967 - .L_966)
.L_966:
        /*0b78*/ 	.word	0x00000000


	//----- nvinfo : EIATTR_CBANK_PARAM_SIZE
	.align		4
.L_967:
        /*0b7c*/ 	.byte	0x03, 0x19
        /*0b7e*/ 	.short	0x0a70


	//----- nvinfo : EIATTR_PARAM_CBANK
	.align		4
        /*0b80*/ 	.byte	0x04, 0x0a
        /*0b82*/ 	.short	(.L_969 - .L_968)
	.align		4
.L_968:
        /*0b84*/ 	.word	index@(.nv.constant0._ZN7cutlass13device_kernelIN5flash11enable_sm90INS1_16FlashAttnFwdSm90INS1_25CollectiveMainloopFwdSm90ILi2EN4cute5tupleIJNS5_1CILi1EEES8_S8_EEENS6_IJNS7_ILi128EEENS7_ILi192EEESA_EEELi128ENS_12float_e4m3_tEfNS_4arch4Sm90ELb0ELb1ELb1ELb0ELb0ELb0ELb0ELb1ELb1ELb1ELb1ELb0EEENS1_21CollectiveEpilogueFwdINS6_IJSA_SA_SB_EEES9_NS_10bfloat16_tESF_Li256ELb0ELb1ELb1ELb1EEENS1_19SingleTileSchedulerILb0ELb1ELb1ELi128EEEEEEEEEvNT_6ParamsE)
        /*0b88*/ 	.short	0x0210
        /*0b8a*/ 	.short	0x0a70


	//----- nvinfo : EIATTR_SW_WAR
	.align		4
.L_969:
        /*0b8c*/ 	.byte	0x04, 0x36
        /*0b8e*/ 	.short	(.L_971 - .L_970)
.L_970:
        /*0b90*/ 	.word	0x00000008
.L_971:


//--------------------- .nv.info._ZN7cutlass13device_kernelIN5flash11enable_sm90INS1_16FlashAttnFwdSm90INS1_25CollectiveMainloopFwdSm90ILi2EN4cute5tupleIJNS5_1CILi1EEES8_S8_EEENS6_IJNS7_ILi128EEENS7_ILi192EEESA_EEELi128ENS_12float_e4m3_tEfNS_4arch4Sm90ELb0ELb1ELb1ELb1ELb0ELb0ELb0ELb1ELb1ELb1ELb1ELb0EEENS1_21CollectiveEpilogueFwdINS6_IJSA_SA_SB_EEES9_NS_10bfloat16_tESF_Li256ELb1ELb1ELb1ELb1EEENS1_36VarlenDynamicPersistentTileSchedulerILi128ELi192ELi256ELi128ELb1ELb1ELb1ELb1ELb0ELb1EEEEEEEEEvNT_6ParamsE --------------------------
	.section	.nv.info._ZN7cutlass13device_kernelIN5flash11enable_sm90INS1_16FlashAttnFwdSm90INS1_25CollectiveMainloopFwdSm90ILi2EN4cute5tupleIJNS5_1CILi1EEES8_S8_EEENS6_IJNS7_ILi128EEENS7_ILi192EEESA_EEELi128ENS_12float_e4m3_tEfNS_4arch4Sm90ELb0ELb1ELb1ELb1ELb0ELb0ELb0ELb1ELb1ELb1ELb1ELb0EEENS1_21CollectiveEpilogueFwdINS6_IJSA_SA_SB_EEES9_NS_10bfloat16_tESF_Li256ELb1ELb1ELb1ELb1EEENS1_36VarlenDynamicPersistentTileSchedulerILi128ELi192ELi256ELi128ELb1ELb1ELb1ELb1ELb0ELb1EEEEEEEEEvNT_6ParamsE,"",@"SHT_CUDA_INFO"
	.sectionflags	@""
	.align	4


	//----- nvinfo : EIATTR_CUDA_API_VERSION
	.align		4
        /*0000*/ 	.byte	0x04, 0x37
        /*0002*/ 	.short	(.L_973 - .L_972)
.L_972:
        /*0004*/ 	.word	0x00000082


	//----- nvinfo : EIATTR_KPARAM_INFO
	.align		4
.L_973:
        /*0008*/ 	.byte	0x04, 0x17
        /*000a*/ 	.short	(.L_975 - .L_974)
.L_974:
        /*000c*/ 	.word	0x00000000
        /*0010*/ 	.short	0x0000
        /*0012*/ 	.short	0x0070
        /*0014*/ 	.byte	0x00, 0xf0, 0x01, 0x2a


	//----- nvinfo : EIATTR_SPARSE_MMA_MASK
	.align		4
.L_975:
        /*0018*/ 	.byte	0x03, 0x50
        /*001a*/ 	.short	0x0000


	//----- nvinfo : EIATTR_MAXREG_COUNT
	.align		4
        /*001c*/ 	.byte	0x03, 0x1b
        /*001e*/ 	.short	0x00a8


	//----- nvinfo : EIATTR_NUM_BARRIERS
	.align		4
        /*0020*/ 	.byte	0x02, 0x4c
        /*0022*/ 	.byte	0x10
	.zero		1


	//----- nvinfo : EIATTR_EXTERNS
	.align		4
        /*0024*/ 	.byte	0x04, 0x0f
        /*0026*/ 	.short	(.L_977 - .L_976)


	//   ....[0]....
	.align		4
.L_976:
        /*0028*/ 	.word	index@(__assertfail)


	//----- nvinfo : EIATTR_ANNOTATIONS
	.align		4
.L_977:
        /*002c*/ 	.byte	0x04, 0x55
        /*002e*/ 	.short	(.L_979 - .L_978)


	//   ....[0]....
.L_978:
        /* <DEDUP_REMOVED lines=46> */


	//----- nvinfo : EIATTR_MERCURY_ISA_VERSION
	.align		4
.L_979:
        /*0300*/ 	.byte	0x03, 0x5f
        /*0302*/ 	.short	0x0101


	//----- nvinfo : EIATTR_UNUSED_LOAD_BYTE_OFFSET
	.align		4
        /*0304*/ 	.byte	0x04, 0x44
        /*0306*/ 	.short	(.L_981 - .L_980)


	//   ....[0]....
.L_980:
        /*0308*/ 	.word	0x00000a40
        /*030c*/ 	.word	0x0000fff0


	//   ....[1]....
        /*0310*/ 	.word	0x00015f40
        /*0314*/ 	.word	0x0000fff0


	//----- nvinfo : EIATTR_INT_WARP_WIDE_INSTR_OFFSETS
	.align		4
.L_981:
        /*0318*/ 	.byte	0x04, 0x31
        /*031a*/ 	.short	(.L_983 - .L_982)


	//   ....[0]....
.L_982:
        /*031c*/ 	.word	0x00000130


	//   ....[1]....
        /*0320*/ 	.word	0x00000170


	//   ....[2]....
        /*0324*/ 	.word	0x000001e0


	//   ....[3]....
        /*0328*/ 	.word	0x0001bb80


	//   ....[4]....
        /*032c*/ 	.word	0x0001bc10


	//   ....[5]....
        /*0330*/ 	.word	0x0001e610


	//   ....[6]....
        /*0334*/ 	.word	0x0001e6a0


	//----- nvinfo : EIATTR_COOP_GROUP_MASK_REGIDS
	.align		4
.L_983:
        /*0338*/ 	.byte	0x04, 0x29
        /*033a*/ 	.short	(.L_985 - .L_984)


	//   ....[0]....
.L_984:
        /*033c*/ 	.word	0xffffffff


	//   ....[1]....
        /*0340*/ 	.word	0xffffffff


	//   ....[2]....
        /*0344*/ 	.word	0xffffffff


	//   ....[3]....
        /*0348*/ 	.word	0xffffffff


	//   ....[4]....
        /*034c*/ 	.word	0xffffffff


	//   ....[5]....
        /*0350*/ 	.word	0xffffffff


	//   ....[6]....
        /*0354*/ 	.word	0xffffffff


	//   ....[7]....
        /*0358*/ 	.word	0xffffffff


	//   ....[8]....
        /*035c*/ 	.word	0xffffffff


	//   ....[9]....
        /*0360*/ 	.word	0xffffffff


	//   ....[10]....
        /*0364*/ 	.word	0xffffffff


	//   ....[11]....
        /*0368*/ 	.word	0xffffffff


	//   ....[12]....
        /*036c*/ 	.word	0xffffffff


	//   ....[13]....
        /*0370*/ 	.word	0xffffffff


	//   ....[14]....
        /*0374*/ 	.word	0xffffffff


	//   ....[15]....
        /*0378*/ 	.word	0xffffffff


	//   ....[16]....
        /*037c*/ 	.word	0xffffffff


	//   ....[17]....
        /*0380*/ 	.word	0xffffffff


	//   ....[18]....
        /*0384*/ 	.word	0xffffffff


	//   ....[19]....
        /*0388*/ 	.word	0xffffffff


	//   ....[20]....
        /*038c*/ 	.word	0xffffffff


	//   ....[21]....
        /*0390*/ 	.word	0xffffffff


	//   ....[22]....
        /*0394*/ 	.word	0xffffffff


	//   ....[23]....
        /*0398*/ 	.word	0xffffffff


	//   ....[24]....
        /*039c*/ 	.word	0xffffffff


	//   ....[25]....
        /*03a0*/ 	.word	0xffffffff


	//   ....[26]....
        /*03a4*/ 	.word	0xffffffff


	//   ....[27]....
        /*03a8*/ 	.word	0xffffffff


	//   ....[28]....
        /*03ac*/ 	.word	0xffffffff


	//   ....[29]....
        /*03b0*/ 	.word	0xffffffff


	//   ....[30]....
        /*03b4*/ 	.word	0xffffffff


	//   ....[31]....
        /*03b8*/ 	.word	0xffffffff


	//   ....[32]....
        /*03bc*/ 	.word	0xffffffff


	//   ....[33]....
        /*03c0*/ 	.word	0xffffffff


	//   ....[34]....
        /*03c4*/ 	.word	0xffffffff


	//   ....[35]....
        /*03c8*/ 	.word	0xffffffff


	//   ....[36]....
        /*03cc*/ 	.word	0xffffffff


	//   ....[37]....
        /*03d0*/ 	.word	0xffffffff


	//   ....[38]....
        /*03d4*/ 	.word	0xffffffff


	//   ....[39]....
        /*03d8*/ 	.word	0xffffffff


	//   ....[40]....
        /*03dc*/ 	.word	0xffffffff


	//   ....[41]....
        /*03e0*/ 	.word	0xffffffff


	//   ....[42]....
        /*03e4*/ 	.word	0xffffffff


	//   ....[43]....
        /*03e8*/ 	.word	0xffffffff


	//   ....[44]....
        /*03ec*/ 	.word	0xffffffff


	//   ....[45]....
        /*03f0*/ 	.word	0xffffffff


	//   ....[46]....
        /*03f4*/ 	.word	0xffffffff


	//   ....[47]....
        /*03f8*/ 	.word	0xffffffff


	//   ....[48]....
        /*03fc*/ 	.word	0xffffffff


	//   ....[49]....
        /*0400*/ 	.word	0xffffffff


	//   ....[50]....
        /*0404*/ 	.word	0xffffffff


	//   ....[51]....
        /*0408*/ 	.word	0xffffffff


	//   ....[52]....
        /*040c*/ 	.word	0xffffffff


	//   ....[53]....
        /*0410*/ 	.word	0xffffffff


	//   ....[54]....
        /*0414*/ 	.word	0xffffffff


	//   ....[55]....
        /*0418*/ 	.word	0xffffffff


	//   ....[56]....
        /*041c*/ 	.word	0xffffffff


	//   ....[57]....
        /*0420*/ 	.word	0xffffffff


	//   ....[58]....
        /*0424*/ 	.word	0xffffffff


	//   ....[59]....
        /*0428*/ 	.word	0xffffffff


	//   ....[60]....
        /*042c*/ 	.word	0xffffffff


	//   ....[61]....
        /*0430*/ 	.word	0xffffffff


	//   ....[62]....
        /*0434*/ 	.word	0xffffffff


	//   ....[63]....
        /*0438*/ 	.word	0xffffffff


	//   ....[64]....
        /*043c*/ 	.word	0xffffffff


	//   ....[65]....
        /*0440*/ 	.word	0xffffffff


	//   ....[66]....
        /*0444*/ 	.word	0xffffffff


	//   ....[67]....
        /*0448*/ 	.word	0xffffffff


	//   ....[68]....
        /*044c*/ 	.word	0xffffffff


	//   ....[69]....
        /*0450*/ 	.word	0xffffffff


	//   ....[70]....
        /*0454*/ 	.word	0xffffffff


	//   ....[71]....
        /*0458*/ 	.word	0xffffffff


	//   ....[72]....
        /*045c*/ 	.word	0xffffffff


	//   ....[73]....
        /*0460*/ 	.word	0xffffffff


	//   ....[74]....
        /*0464*/ 	.word	0xffffffff


	//   ....[75]....
        /*0468*/ 	.word	0xffffffff


	//   ....[76]....
        /*046c*/ 	.word	0xffffffff


	//   ....[77]....
        /*0470*/ 	.word	0xffffffff


	//   ....[78]....
        /*0474*/ 	.word	0xffffffff


	//   ....[79]....
        /*0478*/ 	.word	0xffffffff


	//   ....[80]....
        /*047c*/ 	.word	0xffffffff


	//   ....[81]....
        /*0480*/ 	.word	0xffffffff


	//   ....[82]....
        /*0484*/ 	.word	0xffffffff


	//   ....[83]....
        /*0488*/ 	.word	0xffffffff


	//   ....[84]....
        /*048c*/ 	.word	0xffffffff


	//   ....[85]....
        /*0490*/ 	.word	0xffffffff


	//   ....[86]....
        /*0494*/ 	.word	0xffffffff


	//   ....[87]....
        /*0498*/ 	.word	0xffffffff


	//   ....[88]....
        /*049c*/ 	.word	0xffffffff


	//   ....[89]....
        /*04a0*/ 	.word	0xffffffff


	//   ....[90]....
        /*04a4*/ 	.word	0xffffffff


	//   ....[91]....
        /*04a8*/ 	.word	0xffffffff


	//   ....[92]....
        /*04ac*/ 	.word	0xffffffff


	//   ....[93]....
        /*04b0*/ 	.word	0xffffffff


	//   ....[94]....
        /*04b4*/ 	.word	0xffffffff


	//   ....[95]....
        /*04b8*/ 	.word	0xffffffff


	//   ....[96]....
        /*04bc*/ 	.word	0xffffffff


	//   ....[97]....
        /*04c0*/ 	.word	0xffffffff


	//   ....[98]....
        /*04c4*/ 	.word	0xffffffff


	//   ....[99]....
        /*04c8*/ 	.word	0xffffffff


	//   ....[100]....
        /*04cc*/ 	.word	0xffffffff


	//   ....[101]....
        /*04d0*/ 	.word	0xffffffff


	//   ....[102]....
        /*04d4*/ 	.word	0xffffffff


	//   ....[103]....
        /*04d8*/ 	.word	0xffffffff


	//   ....[104]....
        /*04dc*/ 	.word	0xffffffff


	//   ....[105]....
        /*04e0*/ 	.word	0xffffffff


	//   ....[106]....
        /*04e4*/ 	.word	0xffffffff


	//   ....[107]....
        /*04e8*/ 	.word	0xffffffff


	//   ....[108]....
        /*04ec*/ 	.word	0xffffffff


	//   ....[109]....
        /*04f0*/ 	.word	0xffffffff


	//   ....[110]....
        /*04f4*/ 	.word	0xffffffff


	//   ....[111]....
        /*04f8*/ 	.word	0xffffffff


	//   ....[112]....
        /*04fc*/ 	.word	0xffffffff


	//   ....[113]....
        /*0500*/ 	.word	0xffffffff


	//   ....[114]....
        /*0504*/ 	.word	0xffffffff


	//   ....[115]....
        /*0508*/ 	.word	0xffffffff


	//   ....[116]....
        /*050c*/ 	.word	0xffffffff


	//   ....[117]....
        /*0510*/ 	.word	0xffffffff


	//   ....[118]....
        /*0514*/ 	.word	0xffffffff


	//   ....[119]....
        /*0518*/ 	.word	0xffffffff


	//   ....[120]....
        /*051c*/ 	.word	0xffffffff


	//   ....[121]....
        /*0520*/ 	.word	0xffffffff


	//   ....[122]....
        /*0524*/ 	.word	0xffffffff


	//   ....[123]....
        /*0528*/ 	.word	0xffffffff


	//   ....[124]....
        /*052c*/ 	.word	0xffffffff


	//   ....[125]....
        /*0530*/ 	.word	0xffffffff


	//   ....[126]....
        /*0534*/ 	.word	0xffffffff


	//   ....[127]....
        /*0538*/ 	.word	0xffffffff


	//   ....[128]....
        /*053c*/ 	.word	0xffffffff


	//   ....[129]....
        /*0540*/ 	.word	0xffffffff


	//   ....[130]....
        /*0544*/ 	.word	0xffffffff


	//   ....[131]....
        /*0548*/ 	.word	0xffffffff


	//   ....[132]....
        /*054c*/ 	.word	0xffffffff


	//   ....[133]....
        /*0550*/ 	.word	0xffffffff


	//   ....[134]....
        /*0554*/ 	.word	0xffffffff


	//   ....[135]....
        /*0558*/ 	.word	0xffffffff


	//   ....[136]....
        /*055c*/ 	.word	0xffffffff


	//   ....[137]....
        /*0560*/ 	.word	0xffffffff


	//   ....[138]....
        /*0564*/ 	.word	0xffffffff


	//   ....[139]....
        /*0568*/ 	.word	0xffffffff


	//   ....[140]....
        /*056c*/ 	.word	0xffffffff


	//   ....[141]....
        /*0570*/ 	.word	0xffffffff


	//   ....[142]....
        /*0574*/ 	.word	0xffffffff


	//   ....[143]....
        /*0578*/ 	.word	0xffffffff


	//   ....[144]....
        /*057c*/ 	.word	0xffffffff


	//   ....[145]....
        /*0580*/ 	.word	0xffffffff


	//   ....[146]....
        /*0584*/ 	.word	0xffffffff


	//   ....[147]....
        /*0588*/ 	.word	0xffffffff


	//   ....[148]....
        /*058c*/ 	.word	0xffffffff


	//   ....[149]....
        /*0590*/ 	.word	0xffffffff


	//   ....[150]....
        /*0594*/ 	.word	0xffffffff


	//   ....[151]....
        /*0598*/ 	.word	0xffffffff


	//   ....[152]....
        /*059c*/ 	.word	0xffffffff


	//   ....[153]....
        /*05a0*/ 	.word	0xffffffff


	//   ....[154]....
        /*05a4*/ 	.word	0xffffffff


	//   ....[155]....
        /*05a8*/ 	.word	0xffffffff


	//   ....[156]....
        /*05ac*/ 	.word	0xffffffff


	//   ....[157]....
        /*05b0*/ 	.word	0xffffffff


	//   ....[158]....
        /*05b4*/ 	.word	0xffffffff


	//   ....[159]....
        /*05b8*/ 	.word	0xffffffff


	//   ....[160]....
        /*05bc*/ 	.word	0xffffffff


	//   ....[161]....
        /*05c0*/ 	.word	0xffffffff


	//   ....[162]....
        /*05c4*/ 	.word	0xffffffff


	//   ....[163]....
        /*05c8*/ 	.word	0xffffffff


	//   ....[164]....
        /*05cc*/ 	.word	0xffffffff


	//   ....[165]....
        /*05d0*/ 	.word	0xffffffff


	//   ....[166]....
        /*05d4*/ 	.word	0xffffffff


	//   ....[167]....
        /*05d8*/ 	.word	0xffffffff


	//   ....[168]....
        /*05dc*/ 	.word	0xffffffff


	//   ....[169]....
        /*05e0*/ 	.word	0xffffffff


	//   ....[170]....
        /*05e4*/ 	.word	0xffffffff


	//   ....[171]....
        /*05e8*/ 	.word	0xffffffff


	//   ....[172]....
        /*05ec*/ 	.word	0xffffffff


	//   ....[173]....
        /*05f0*/ 	.word	0xffffffff


	//   ....[174]....
        /*05f4*/ 	.word	0xffffffff


	//   ....[175]....
        /*05f8*/ 	.word	0x0500000f


	//   ....[176]....
        /*05fc*/ 	.word	0x0500000f


	//   ....[177]....
        /*0600*/ 	.word	0x0500000f


	//   ....[178]....
        /*0604*/ 	.word	0x0500000f


	//   ....[179]....
        /*0608*/ 	.word	0x0500000f


	//   ....[180]....
        /*060c*/ 	.word	0x0500000f


	//   ....[181]....
        /*0610*/ 	.word	0x0500000f


	//   ....[182]....
        /*0614*/ 	.word	0x0500000f


	//   ....[183]....
        /*0618*/ 	.word	0x0500000f


	//   ....[184]....
        /*061c*/ 	.word	0x0500000f


	//   ....[185]....
        /*0620*/ 	.word	0x0500000f


	//   ....[186]....
        /*0624*/ 	.word	0x0500000f


	//   ....[187]....
        /*0628*/ 	.word	0x0500000f


	//   ....[188]....
        /*062c*/ 	.word	0x0500000f


	//   ....[189]....
        /*0630*/ 	.word	0x0500000f


	//   ....[190]....
        /*0634*/ 	.word	0x0500000f


	//   ....[191]....
        /*0638*/ 	.word	0x0500000f


	//   ....[192]....
        /*063c*/ 	.word	0x0500000f


	//----- nvinfo : EIATTR_COOP_GROUP_INSTR_OFFSETS
	.align		4
.L_985:
        /*0640*/ 	.byte	0x04, 0x28
        /*0642*/ 	.short	(.L_987 - .L_986)


	//   ....[0]....
.L_986:
        /*0644*/ 	.word	0x00000070


	//   ....[1]....
        /*0648*/ 	.word	0x00000140


	//   ....[2]....
        /*064c*/ 	.word	0x00000190


	//   ....[3]....
        /*0650*/ 	.word	0x000003c0


	//   ....[4]....
        /*0654*/ 	.word	0x00000520


	//   ....[5]....
        /*0658*/ 	.word	0x00000640


	//   ....[6]....
        /*065c*/ 	.word	0x000007a0


	//   ....[7]....
        /*0660*/ 	.word	0x00001d40


	//   ....[8]....
        /*0664*/ 	.word	0x00002710


	//   ....[9]....
        /*0668*/ 	.word	0x00004180


	//   ....[10]....
        /*066c*/ 	.word	0x00004e60


	//   ....[11]....
        /*0670*/ 	.word	0x000051f0


	//   ....[12]....
        /*0674*/ 	.word	0x00005cd0


	//   ....[13]....
        /*0678*/ 	.word	0x00005d60


	//   ....[14]....
        /*067c*/ 	.word	0x000085c0


	//   ....[15]....
        /*0680*/ 	.word	0x000087c0


	//   ....[16]....
        /*0684*/ 	.word	0x0000a240


	//   ....[17]....
        /*0688*/ 	.word	0x0000a350


	//   ....[18]....
        /*068c*/ 	.word	0x0000b170


	//   ....[19]....
        /*0690*/ 	.word	0x0000b1c0


	//   ....[20]....
        /*0694*/ 	.word	0x0000e2c0


	//   ....[21]....
        /*0698*/ 	.word	0x0000e2e0


	//   ....[22]....
        /*069c*/ 	.word	0x0000e330


	//   ....[23]....
        /*06a0*/ 	.word	0x0000e340


	//   ....[24]....
        /*06a4*/ 	.word	0x000110e0


	//   ....[25]....
        /*06a8*/ 	.word	0x000113e0


	//   ....[26]....
        /*06ac*/ 	.word	0x00012e60


	//   ....[27]....
        /*06b0*/ 	.word	0x00012f70


	//   ....[28]....
        /*06b4*/ 	.word	0x00013d30


	//   ....[29]....
        /*06b8*/ 	.word	0x00013dc0


	//   ....[30]....
        /*06bc*/ 	.word	0x00015780


	//   ....[31]....
        /*06c0*/ 	.word	0x00015790


	//   ....[32]....
        /*06c4*/ 	.word	0x00015810


	//   ....[33]....
        /*06c8*/ 	.word	0x00015820


	//   ....[34]....
        /*06cc*/ 	.word	0x000167a0


	//   ....[35]....
        /*06d0*/ 	.word	0x000167b0


	//   ....[36]....
        /*06d4*/ 	.word	0x000167c0


	//   ....[37]....
        /*06d8*/ 	.word	0x000167d0


	//   ....[38]....
        /*06dc*/ 	.word	0x000167e0


	//   ....[39]....
        /*06e0*/ 	.word	0x000167f0


	//   ....[40]....
        /*06e4*/ 	.word	0x00016800


	//   ....[41]....
        /*06e8*/ 	.word	0x00016810


	//   ....[42]....
        /*06ec*/ 	.word	0x00016820


	//   ....[43]....
        /*06f0*/ 	.word	0x00016830


	//   ....[44]....
        /*06f4*/ 	.word	0x00016840


	//   ....[45]....
        /*06f8*/ 	.word	0x00016850


	//   ....[46]....
        /*06fc*/ 	.word	0x00016860


	//   ....[47]....
        /*0700*/ 	.word	0x00016870


	//   ....[48]....
        /*0704*/ 	.word	0x00016880


	//   ....[49]....
        /*0708*/ 	.word	0x00016890


	//   ....[50]....
        /*070c*/ 	.word	0x000168a0


	//   ....[51]....
        /*0710*/ 	.word	0x000168b0


	//   ....[52]....
        /*0714*/ 	.word	0x000168c0


	//   ....[53]....
        /*0718*/ 	.word	0x000168d0


	//   ....[54]....
        /*071c*/ 	.word	0x000168e0


	//   ....[55]....
        /*0720*/ 	.word	0x000168f0


	//   ....[56]....
        /*0724*/ 	.word	0x00016900


	//   ....[57]....
        /*0728*/ 	.word	0x00016910


	//   ....[58]....
        /*072c*/ 	.word	0x00016920


	//   ....[59]....
        /*0730*/ 	.word	0x00016930


	//   ....[60]....
        /*0734*/ 	.word	0x00016940


	//   ....[61]....
        /*0738*/ 	.word	0x00016950


	//   ....[62]....
        /*073c*/ 	.word	0x00016960


	//   ....[63]....
        /*0740*/ 	.word	0x00016970


	//   ....[64]....
        /*0744*/ 	.word	0x00016980


	//   ....[65]....
        /*0748*/ 	.word	0x00016990


	//   ....[66]....
        /*074c*/ 	.word	0x000169a0


	//   ....[67]....
        /*0750*/ 	.word	0x000169b0


	//   ....[68]....
        /*0754*/ 	.word	0x000169c0


	//   ....[69]....
        /*0758*/ 	.word	0x000169d0


	//   ....[70]....
        /*075c*/ 	.word	0x000169e0


	//   ....[71]....
        /*0760*/ 	.word	0x000169f0


	//   ....[72]....
        /*0764*/ 	.word	0x00016a10


	//   ....[73]....
        /*0768*/ 	.word	0x00016a40


	//   ....[74]....
        /*076c*/ 	.word	0x00016a50


	//   ....[75]....
        /*0770*/ 	.word	0x00016a80


	//   ....[76]....
        /*0774*/ 	.word	0x00016a90


	//   ....[77]....
        /*0778*/ 	.word	0x00016aa0


	//   ....[78]....
        /*077c*/ 	.word	0x00016ad0


	//   ....[79]....
        /*0780*/ 	.word	0x00016ae0


	//   ....[80]....
        /*0784*/ 	.word	0x00016b10


	//   ....[81]....
        /*0788*/ 	.word	0x00016b30


	//   ....[82]....
        /*078c*/ 	.word	0x00016b40


	//   ....[83]....
        /*0790*/ 	.word	0x00016b50


	//   ....[84]....
        /*0794*/ 	.word	0x00016b60


	//   ....[85]....
        /*0798*/ 	.word	0x00016b90


	//   ....[86]....
        /*079c*/ 	.word	0x00016bc0


	//   ....[87]....
        /*07a0*/ 	.word	0x00016bd0


	//   ....[88]....
        /*07a4*/ 	.word	0x00016be0


	//   ....[89]....
        /*07a8*/ 	.word	0x00016c10


	//   ....[90]....
        /*07ac*/ 	.word	0x00016c40


	//   ....[91]....
        /*07b0*/ 	.word	0x00016c70


	//   ....[92]....
        /*07b4*/ 	.word	0x00016ca0


	//   ....[93]....
        /*07b8*/ 	.word	0x00016cd0


	//   ....[94]....
        /*07bc*/ 	.word	0x00016d00


	//   ....[95]....
        /*07c0*/ 	.word	0x00016d30


	//   ....[96]....
        /*07c4*/ 	.word	0x00016d60


	//   ....[97]....
        /*07c8*/ 	.word	0x00016d90


	//   ....[98]....
        /*07cc*/ 	.word	0x00017700


	//   ....[99]....
        /*07d0*/ 	.word	0x00017740


	//   ....[100]....
        /*07d4*/ 	.word	0x00017760


	//   ....[101]....
        /*07d8*/ 	.word	0x00017790


	//   ....[102]....
        /*07dc*/ 	.word	0x00017e40


	//   ....[103]....
        /*07e0*/ 	.word	0x00017e80


	//   ....[104]....
        /*07e4*/ 	.word	0x00017f40


	//   ....[105]....
        /*07e8*/ 	.word	0x00017f60


	//   ....[106]....
        /*07ec*/ 	.word	0x00018020


	//   ....[107]....
        /*07f0*/ 	.word	0x00018040


	//   ....[108]....
        /*07f4*/ 	.word	0x00018110


	//   ....[109]....
        /*07f8*/ 	.word	0x00018130


	//   ....[110]....
        /*07fc*/ 	.word	0x000185b0


	//   ....[111]....
        /*0800*/ 	.word	0x000185d0


	//   ....[112]....
        /*0804*/ 	.word	0x00018a10


	//   ....[113]....
        /*0808*/ 	.word	0x00018a20


	//   ....[114]....
        /*080c*/ 	.word	0x00019790


	//   ....[115]....
        /*0810*/ 	.word	0x000197b0


	//   ....[116]....
        /*0814*/ 	.word	0x00019870


	//   ....[117]....
        /*0818*/ 	.word	0x00019890


	//   ....[118]....
        /*081c*/ 	.word	0x00019950


	//   ....[119]....
        /*0820*/ 	.word	0x00019970


	//   ....[120]....
        /*0824*/ 	.word	0x00019a40


	//   ....[121]....
        /*0828*/ 	.word	0x00019a60


	//   ....[122]....
        /*082c*/ 	.word	0x00019bc0


	//   ....[123]....
        /*0830*/ 	.word	0x00019de0


	//   ....[124]....
        /*0834*/ 	.word	0x00019e20


	//   ....[125]....
        /*0838*/ 	.word	0x00019e60


	//   ....[126]....
        /*083c*/ 	.word	0x00019e90


	//   ....[127]....
        /*0840*/ 	.word	0x00019ec0


	//   ....[128]....
        /*0844*/ 	.word	0x00019ef0


	//   ....[129]....
        /*0848*/ 	.word	0x0001a080


	//   ....[130]....
        /*084c*/ 	.word	0x0001a0b0


	//   ....[131]....
        /*0850*/ 	.word	0x0001a0f0


	//   ....[132]....
        /*0854*/ 	.word	0x0001a120


	//   ....[133]....
        /*0858*/ 	.word	0x0001a150


	//   ....[134]....
        /*085c*/ 	.word	0x0001a180


	//   ....[135]....
        /*0860*/ 	.word	0x0001a220


	//   ....[136]....
        /*0864*/ 	.word	0x0001a270


	//   ....[137]....
        /*0868*/ 	.word	0x0001a280


	//   ....[138]....
        /*086c*/ 	.word	0x0001a2c0


	//   ....[139]....
        /*0870*/ 	.word	0x0001c320


	//   ....[140]....
        /*0874*/ 	.word	0x0001ce70


	//   ....[141]....
        /*0878*/ 	.word	0x0001ced0


	//   ....[142]....
        /*087c*/ 	.word	0x0001cf70


	//   ....[143]....
        /*0880*/ 	.word	0x0001cf80


	//   ....[144]....
        /*0884*/ 	.word	0x0001d000


	//   ....[145]....
        /*0888*/ 	.word	0x0001d010


	//   ....[146]....
        /*088c*/ 	.word	0x0001d090


	//   ....[147]....
        /*0890*/ 	.word	0x0001d0a0


	//   ....[148]....
        /*0894*/ 	.word	0x0001d120


	//   ....[149]....
        /*0898*/ 	.word	0x0001d130


	//   ....[150]....
        /*089c*/ 	.word	0x0001d1b0


	//   ....[151]....
        /*08a0*/ 	.word	0x0001d1c0


	//   ....[152]....
        /*08a4*/ 	.word	0x0001d240


	//   ....[153]....
        /*08a8*/ 	.word	0x0001d250


	//   ....[154]....
        /*08ac*/ 	.word	0x0001d2a0


	//   ....[155]....
        /*08b0*/ 	.word	0x0001d2c0


	//   ....[156]....
        /*08b4*/ 	.word	0x0001f170


	//   ....[157]....
        /*08b8*/ 	.word	0x0001f1a0


	//   ....[158]....
        /*08bc*/ 	.word	0x0001f1d0


	//   ....[159]....
        /*08c0*/ 	.word	0x0001f200


	//   ....[160]....
        /*08c4*/ 	.word	0x0001f230


	//   ....[161]....
        /*08c8*/ 	.word	0x0001f260


	//   ....[162]....
        /*08cc*/ 	.word	0x0001f290


	//   ....[163]....
        /*08d0*/ 	.word	0x0001f2c0


	//   ....[164]....
        /*08d4*/ 	.word	0x0001f430


	//   ....[165]....
        /*08d8*/ 	.word	0x0001f460


	//   ....[166]....
        /*08dc*/ 	.word	0x0001f490


	//   ....[167]....
        /*08e0*/ 	.word	0x0001f4c0


	//   ....[168]....
        /*08e4*/ 	.word	0x0001f4f0


	//   ....[169]....
        /*08e8*/ 	.word	0x0001f520


	//   ....[170]....
        /*08ec*/ 	.word	0x0001f5a0


	//   ....[171]....
        /*08f0*/ 	.word	0x0001f5e0


	//   ....[172]....
        /*08f4*/ 	.word	0x0001f5f0


	//   ....[173]....
        /*08f8*/ 	.word	0x0001f630


	//   ....[174]....
        /*08fc*/ 	.word	0x00020110


	//   ....[175]....
        /*0900*/ 	.word	0x000207d0


	//   ....[176]....
        /*0904*/ 	.word	0x000209f0


	//   ....[177]....
        /*0908*/ 	.word	0x00020a40


	//   ....[178]....
        /*090c*/ 	.word	0x00020aa0


	//   ....[179]....
        /*0910*/ 	.word	0x00020b90


	//   ....[180]....
        /*0914*/ 	.word	0x00020bf0


	//   ....[181]....
        /*0918*/ 	.word	0x00020ce0


	//   ....[182]....
        /*091c*/ 	.word	0x00020d40


	//   ....[183]....
        /*0920*/ 	.word	0x00020e30


	//   ....[184]....
        /*0924*/ 	.word	0x00020e90


	//   ....[185]....
        /*0928*/ 	.word	0x00020f80


	//   ....[186]....
        /*092c*/ 	.word	0x00020fe0


	//   ....[187]....
        /*0930*/ 	.word	0x000210d0


	//   ....[188]....
        /*0934*/ 	.word	0x00021130


	//   ....[189]....
        /*0938*/ 	.word	0x00021210


	//   ....[190]....
        /*093c*/ 	.word	0x00021270


	//   ....[191]....
        /*0940*/ 	.word	0x00021340


	//   ....[192]....
        /*0944*/ 	.word	0x00021690


	//----- nvinfo : EIATTR_REG_RECONFIG
	.align		4
.L_987:
        /*0948*/ 	.byte	0x01, 0x54
	.zero		2


	//----- nvinfo : EIATTR_SYSCALL_OFFSETS
	.align		4
        /*094c*/ 	.byte	0x04, 0x46
        /*094e*/ 	.short	(.L_989 - .L_988)


	//   ....[0]....
.L_988:
        /*0950*/ 	.word	0x00001f20


	//   ....[1]....
        /*0954*/ 	.word	0x0001bd80


	//   ....[2]....
        /*0958*/ 	.word	0x0001bef0


	//   ....[3]....
        /*095c*/ 	.word	0x0001c050


	//   ....[4]....
        /*0960*/ 	.word	0x0001c190


	//   ....[5]....
        /*0964*/ 	.word	0x0001ca90


	//----- nvinfo : EIATTR_MBARRIER_INSTR_OFFSETS
	.align		4
.L_989:
        /*0968*/ 	.byte	0x04, 0x39
        /*096a*/ 	.short	(.L_991 - .L_990)


	//   ....[0]....
.L_990:
        /*096c*/ 	.word	0x00000270
        /*0970*/ 	.word	0x000000ff
        /*0974*/ 	.word	0x00028800
        /*0978*/ 	.short	0x0100
        /*097a*/ 	.byte	0x08
	.zero		1


	//   ....[1]....
        /*097c*/ 	.word	0x00000280
        /*0980*/ 	.word	0x000000ff
        /*0984*/ 	.word	0x00028820
        /*0988*/ 	.short	0x0100
        /*098a*/ 	.byte	0x08
	.zero		1


	//   ....[2]....
        /*098c*/ 	.word	0x00000370
        /*0990*/ 	.word	0x000000ff
        /*0994*/ 	.word	0x00028830
        /*0998*/ 	.short	0x0100
        /*099a*/ 	.byte	0x08
	.zero		1


	//   ....[3]....
        /*099c*/ 	.word	0x00000380
        /*09a0*/ 	.word	0x000000ff
        /*09a4*/ 	.word	0x00028840
        /*09a8*/ 	.short	0x0100
        /*09aa*/ 	.byte	0x08
	.zero		1


	//   ....[4]....
        /*09ac*/ 	.word	0x00000390
        /*09b0*/ 	.word	0x000000ff
        /*09b4*/ 	.word	0x00028838
        /*09b8*/ 	.short	0x0100
        /*09ba*/ 	.byte	0x08
	.zero		1


	//   ....[5]....
        /*09bc*/ 	.word	0x000003a0
        /*09c0*/ 	.word	0x000000ff
        /*09c4*/ 	.word	0x00028848
        /*09c8*/ 	.short	0x0100
        /*09ca*/ 	.byte	0x08
	.zero		1


	//   ....[6]....
        /*09cc*/ 	.word	0x000004d0
        /*09d0*/ 	.word	0x000000ff
        /*09d4*/ 	.word	0x00028850
        /*09d8*/ 	.short	0x0100
        /*09da*/ 	.byte	0x08
	.zero		1


	//   ....[7]....
        /*09dc*/ 	.word	0x000004e0
        /*09e0*/ 	.word	0x000000ff
        /*09e4*/ 	.word	0x00028860
        /*09e8*/ 	.short	0x0100
        /*09ea*/ 	.byte	0x08
	.zero		1


	//   ....[8]....
        /*09ec*/ 	.word	0x000004f0
        /*09f0*/ 	.word	0x000000ff
        /*09f4*/ 	.word	0x00028858
        /*09f8*/ 	.short	0x0100
        /*09fa*/ 	.byte	0x08
	.zero		1


	//   ....[9]....
        /*09fc*/ 	.word	0x00000500
        /*0a00*/ 	.word	0x000000ff
        /*0a04*/ 	.word	0x00028868
        /*0a08*/ 	.short	0x0100
        /*0a0a*/ 	.byte	0x08
	.zero		1


	//   ....[10]....
        /*0a0c*/ 	.word	0x000005f0
        /*0a10*/ 	.word	0x000000ff
        /*0a14*/ 	.word	0x00028870
        /*0a18*/ 	.short	0x0100
        /*0a1a*/ 	.byte	0x06
	.zero		1


	//   ....[11]....
        /*0a1c*/ 	.word	0x00000600
        /*0a20*/ 	.word	0x000000ff
        /*0a24*/ 	.word	0x00028880
        /*0a28*/ 	.short	0x0100
        /*0a2a*/ 	.byte	0x06
	.zero		1


	//   ....[12]....
        /*0a2c*/ 	.word	0x00000610
        /*0a30*/ 	.word	0x000000ff
        /*0a34*/ 	.word	0x00028878
        /*0a38*/ 	.short	0x0100
        /*0a3a*/ 	.byte	0x06
	.zero		1


	//   ....[13]....
        /*0a3c*/ 	.word	0x00000620
        /*0a40*/ 	.word	0x000000ff
        /*0a44*/ 	.word	0x00028888
        /*0a48*/ 	.short	0x0100
        /*0a4a*/ 	.byte	0x06
	.zero		1


	//   ....[14]....
        /*0a4c*/ 	.word	0x00000750
        /*0a50*/ 	.word	0x000000ff
        /*0a54*/ 	.word	0x00028890
        /*0a58*/ 	.short	0x0100
        /*0a5a*/ 	.byte	0x08
	.zero		1


	//   ....[15]....
        /*0a5c*/ 	.word	0x00000760
        /*0a60*/ 	.word	0x000000ff
        /*0a64*/ 	.word	0x000288a0
        /*0a68*/ 	.short	0x0100
        /*0a6a*/ 	.byte	0x08
	.zero		1


	//   ....[16]....
        /*0a6c*/ 	.word	0x00000770
        /*0a70*/ 	.word	0x000000ff
        /*0a74*/ 	.word	0x00028898
        /*0a78*/ 	.short	0x0100
        /*0a7a*/ 	.byte	0x08
	.zero		1


	//   ....[17]....
        /*0a7c*/ 	.word	0x00000780
        /*0a80*/ 	.word	0x000000ff
        /*0a84*/ 	.word	0x000288a8
        /*0a88*/ 	.short	0x0100
        /*0a8a*/ 	.byte	0x08
	.zero		1


	//   ....[18]....
        /*0a8c*/ 	.word	0x000008b0
        /*0a90*/ 	.word	0x000000ff
        /*0a94*/ 	.word	0x000288b0
        /*0a98*/ 	.short	0x0100
        /*0a9a*/ 	.byte	0x08
	.zero		1


	//   ....[19]....
        /*0a9c*/ 	.word	0x000008c0
        /*0aa0*/ 	.word	0x000000ff
        /*0aa4*/ 	.word	0x000288c0
        /*0aa8*/ 	.short	0x0100
        /*0aaa*/ 	.byte	0x08
	.zero		1


	//   ....[20]....
        /*0aac*/ 	.word	0x000008d0
        /*0ab0*/ 	.word	0x000000ff
        /*0ab4*/ 	.word	0x000288b8
        /*0ab8*/ 	.short	0x0100
        /*0aba*/ 	.byte	0x08
	.zero		1


	//   ....[21]....
        /*0abc*/ 	.word	0x000008e0
        /*0ac0*/ 	.word	0x000000ff
        /*0ac4*/ 	.word	0x000288c8
        /*0ac8*/ 	.short	0x0100
        /*0aca*/ 	.byte	0x08
	.zero		1


	//   ....[22]....
        /*0acc*/ 	.word	0x000021f0
        /*0ad0*/ 	.word	0x000000ff
        /*0ad4*/ 	.word	0x00028800
        /*0ad8*/ 	.short	0x010a
        /*0ada*/ 	.byte	0x2d
	.zero		1


	//   ....[23]....
        /*0adc*/ 	.word	0x000022b0
        /*0ae0*/ 	.word	0x0000007d
        /*0ae4*/ 	.word	0x00028830
        /*0ae8*/ 	.short	0x010a
        /*0aea*/ 	.byte	0x3f
	.zero		1


	//   ....[24]....
        /*0aec*/ 	.word	0x00002330
        /*0af0*/ 	.word	0x0000007d
        /*0af4*/ 	.word	0x00028830
        /*0af8*/ 	.short	0x010a
        /*0afa*/ 	.byte	0x3f
	.zero		1


	//   ....[25]....
        /*0afc*/ 	.word	0x00002ce0
        /*0b00*/ 	.word	0x0000007d
        /*0b04*/ 	.word	0x00000000
        /*0b08*/ 	.short	0x0101
        /*0b0a*/ 	.byte	0x3f
	.zero		1


	//   ....[26]....
        /*0b0c*/ 	.word	0x000073d0
        /*0b10*/ 	.word	0x000000ff
        /*0b14*/ 	.word	0x00028830
        /*0b18*/ 	.short	0x010a
        /*0b1a*/ 	.byte	0x06
	.zero		1


	//   ....[27]....
        /*0b1c*/ 	.word	0x00007410
        /*0b20*/ 	.word	0x000000ff
        /*0b24*/ 	.word	0x00028830
        /*0b28*/ 	.short	0x010a
        /*0b2a*/ 	.byte	0x06
	.zero		1


	//   ....[28]....
        /*0b2c*/ 	.word	0x00007610
        /*0b30*/ 	.word	0x000000ff
        /*0b34*/ 	.word	0x00028850
        /*0b38*/ 	.short	0x010a
        /*0b3a*/ 	.byte	0x06
	.zero		1


	//   ....[29]....
        /*0b3c*/ 	.word	0x00007650
        /*0b40*/ 	.word	0x000000ff
        /*0b44*/ 	.word	0x00028850
        /*0b48*/ 	.short	0x010a
        /*0b4a*/ 	.byte	0x06
	.zero		1


	//   ....[30]....
        /*0b4c*/ 	.word	0x000085e0
        /*0b50*/ 	.word	0x00000029
        /*0b54*/ 	.word	0x00000000
        /*0b58*/ 	.short	0x0101
        /*0b5a*/ 	.byte	0x3f
	.zero		1


	//   ....[31]....
        /*0b5c*/ 	.word	0x0000c130
        /*0b60*/ 	.word	0x000000ff
        /*0b64*/ 	.word	0x00000000
        /*0b68*/ 	.short	0x0101
        /*0b6a*/ 	.byte	0x06
	.zero		1


	//   ....[32]....
        /*0b6c*/ 	.word	0x0000cba0
        /*0b70*/ 	.word	0x000000ff
        /*0b74*/ 	.word	0x00028830
        /*0b78*/ 	.short	0x010a
        /*0b7a*/ 	.byte	0x06
	.zero		1


	//   ....[33]....
        /*0b7c*/ 	.word	0x0000cbe0
        /*0b80*/ 	.word	0x000000ff
        /*0b84*/ 	.word	0x00028830
        /*0b88*/ 	.short	0x010a
        /*0b8a*/ 	.byte	0x06
	.zero		1


	//   ....[34]....
        /*0b8c*/ 	.word	0x0000ce10
        /*0b90*/ 	.word	0x000000ff
        /*0b94*/ 	.word	0x00028850
        /*0b98*/ 	.short	0x010a
        /*0b9a*/ 	.byte	0x06
	.zero		1


	//   ....[35]....
        /*0b9c*/ 	.word	0x0000ce50
        /*0ba0*/ 	.word	0x000000ff
        /*0ba4*/ 	.word	0x00028850
        /*0ba8*/ 	.short	0x010a
        /*0baa*/ 	.byte	0x06
	.zero		1


	//   ....[36]....
        /*0bac*/ 	.word	0x0000f4b0
        /*0bb0*/ 	.word	0x00000004
        /*0bb4*/ 	.word	0x00000000
        /*0bb8*/ 	.short	0x0101
        /*0bba*/ 	.byte	0x3f
	.zero		1


	//   ....[37]....
        /*0bbc*/ 	.word	0x0000f7c0
        /*0bc0*/ 	.word	0x000000ff
        /*0bc4*/ 	.word	0x00000000
        /*0bc8*/ 	.short	0x0101
        /*0bca*/ 	.byte	0x06
	.zero		1


	//   ....[38]....
        /*0bcc*/ 	.word	0x0000ffc0
        /*0bd0*/ 	.word	0x000000ff
        /*0bd4*/ 	.word	0x00028830
        /*0bd8*/ 	.short	0x010a
        /*0bda*/ 	.byte	0x06
	.zero		1


	//   ....[39]....
        /*0bdc*/ 	.word	0x00010000
        /*0be0*/ 	.word	0x000000ff
        /*0be4*/ 	.word	0x00028830
        /*0be8*/ 	.short	0x010a
        /*0bea*/ 	.byte	0x06
	.zero		1


	//   ....[40]....
        /*0bec*/ 	.word	0x00010230
        /*0bf0*/ 	.word	0x000000ff
        /*0bf4*/ 	.word	0x00028850
        /*0bf8*/ 	.short	0x010a
        /*0bfa*/ 	.byte	0x06
	.zero		1


	//   ....[41]....
        /*0bfc*/ 	.word	0x00010270
        /*0c00*/ 	.word	0x000000ff
        /*0c04*/ 	.word	0x00028850
        /*0c08*/ 	.short	0x010a
        /*0c0a*/ 	.byte	0x06
	.zero		1


	//   ....[42]....
        /*0c0c*/ 	.word	0x000111f0
        /*0c10*/ 	.word	0x00000028
        /*0c14*/ 	.word	0x00000000
        /*0c18*/ 	.short	0x0101
        /*0c1a*/ 	.byte	0x3f
	.zero		1


	//   ....[43]....
        /*0c1c*/ 	.word	0x00014d50
        /*0c20*/ 	.word	0x000000ff
        /*0c24*/ 	.word	0x00000000
        /*0c28*/ 	.short	0x0101
        /*0c2a*/ 	.byte	0x06
	.zero		1


	//   ....[44]....
        /*0c2c*/ 	.word	0x00015440
        /*0c30*/ 	.word	0x000000ff
        /*0c34*/ 	.word	0x00028850
        /*0c38*/ 	.short	0x010a
        /*0c3a*/ 	.byte	0x09
	.zero		1


	//   ....[45]....
        /*0c3c*/ 	.word	0x00015480
        /*0c40*/ 	.word	0x000000ff
        /*0c44*/ 	.word	0x00028850
        /*0c48*/ 	.short	0x010a
        /*0c4a*/ 	.byte	0x09
	.zero		1


	//   ....[46]....
        /*0c4c*/ 	.word	0x00015b00
        /*0c50*/ 	.word	0x000000ff
        /*0c54*/ 	.word	0x00000000
        /*0c58*/ 	.short	0x0101
        /*0c5a*/ 	.byte	0x04
	.zero		1


	//   ....[47]....
        /*0c5c*/ 	.word	0x00017e70
        /*0c60*/ 	.word	0x00000011
        /*0c64*/ 	.word	0x00000000
        /*0c68*/ 	.short	0x0101
        /*0c6a*/ 	.byte	0x3f
	.zero		1


	//   ....[48]....
        /*0c6c*/ 	.word	0x00018310
        /*0c70*/ 	.word	0x00000011
        /*0c74*/ 	.word	0x00000000
        /*0c78*/ 	.short	0x0101
        /*0c7a*/ 	.byte	0x3f
	.zero		1


	//   ....[49]....
        /*0c7c*/ 	.word	0x0001c590
        /*0c80*/ 	.word	0x00000002
        /*0c84*/ 	.word	0x00028880
        /*0c88*/ 	.short	0x010a
        /*0c8a*/ 	.byte	0x3f
	.zero		1


	//   ....[50]....
        /*0c8c*/ 	.word	0x0001c730
        /*0c90*/ 	.word	0x00000002
        /*0c94*/ 	.word	0x00028840
        /*0c98*/ 	.short	0x010a
        /*0c9a*/ 	.byte	0x3f
	.zero		1


	//   ....[51]....
        /*0c9c*/ 	.word	0x0001d360
        /*0ca0*/ 	.word	0x00000012
        /*0ca4*/ 	.word	0x00028800
        /*0ca8*/ 	.short	0x0107
        /*0caa*/ 	.byte	0x3f
	.zero		1


	//   ....[52]....
        /*0cac*/ 	.word	0x0001d450
        /*0cb0*/ 	.word	0x00000012
        /*0cb4*/ 	.word	0x00028800
        /*0cb8*/ 	.short	0x0101
        /*0cba*/ 	.byte	0x3f
	.zero		1


	//   ....[53]....
        /*0cbc*/ 	.word	0x0001d470
        /*0cc0*/ 	.word	0x00000012
        /*0cc4*/ 	.word	0x00028820
        /*0cc8*/ 	.short	0x010a
        /*0cca*/ 	.byte	0x3f
	.zero		1


	//   ....[54]....
        /*0ccc*/ 	.word	0x0001d780
        /*0cd0*/ 	.word	0x00000004
        /*0cd4*/ 	.word	0x00028880
        /*0cd8*/ 	.short	0x010a
        /*0cda*/ 	.byte	0x3f
	.zero		1


	//   ....[55]....
        /*0cdc*/ 	.word	0x0001d9e0
        /*0ce0*/ 	.word	0x00000004
        /*0ce4*/ 	.word	0x00028840
        /*0ce8*/ 	.short	0x010a
        /*0cea*/ 	.byte	0x3f
	.zero		1


	//   ....[56]....
        /*0cec*/ 	.word	0x0001dcb0
        /*0cf0*/ 	.word	0x00000015
        /*0cf4*/ 	.word	0x00028870
        /*0cf8*/ 	.short	0x010a
        /*0cfa*/ 	.byte	0x3f
	.zero		1


	//   ....[57]....
        /*0cfc*/ 	.word	0x0001dd20
        /*0d00*/ 	.word	0x00000015
        /*0d04*/ 	.word	0x00028860
        /*0d08*/ 	.short	0x010a
        /*0d0a*/ 	.byte	0x3f
	.zero		1


	//   ....[58]....
        /*0d0c*/ 	.word	0x0001e4e0
        /*0d10*/ 	.word	0x00000015
        /*0d14*/ 	.word	0x00028850
        /*0d18*/ 	.short	0x0101
        /*0d1a*/ 	.byte	0x3f
	.zero		1


	//   ....[59]....
        /*0d1c*/ 	.word	0x0001e560
        /*0d20*/ 	.word	0x00000015
        /*0d24*/ 	.word	0x00000000
        /*0d28*/ 	.short	0x0101
        /*0d2a*/ 	.byte	0x3f
	.zero		1


	//   ....[60]....
        /*0d2c*/ 	.word	0x0001e7a0
        /*0d30*/ 	.word	0x00000013
        /*0d34*/ 	.word	0x00028870
        /*0d38*/ 	.short	0x010a
        /*0d3a*/ 	.byte	0x3f
	.zero		1


	//   ....[61]....
        /*0d3c*/ 	.word	0x0001e810
        /*0d40*/ 	.word	0x00000013
        /*0d44*/ 	.word	0x00028860
        /*0d48*/ 	.short	0x010a
        /*0d4a*/ 	.byte	0x3f
	.zero		1


	//   ....[62]....
        /*0d4c*/ 	.word	0x0001ee60
        /*0d50*/ 	.word	0x00000013
        /*0d54*/ 	.word	0x00028850
        /*0d58*/ 	.short	0x0101
        /*0d5a*/ 	.byte	0x3f
	.zero		1


	//   ....[63]....
        /*0d5c*/ 	.word	0x0001eeb0
        /*0d60*/ 	.word	0x00000013
        /*0d64*/ 	.word	0x00000000
        /*0d68*/ 	.short	0x0101
        /*0d6a*/ 	.byte	0x3f
	.zero		1


	//   ....[64]....
        /*0d6c*/ 	.word	0x00020090
        /*0d70*/ 	.word	0x00000000
        /*0d74*/ 	.word	0x00028820
        /*0d78*/ 	.short	0x010a
        /*0d7a*/ 	.byte	0x3f
	.zero		1


	//   ....[65]....
        /*0d7c*/ 	.word	0x00020250
        /*0d80*/ 	.word	0x00000006
        /*0d84*/ 	.word	0x00000000
        /*0d88*/ 	.short	0x010a
        /*0d8a*/ 	.byte	0x3f
	.zero		1


	//   ....[66]....
        /*0d8c*/ 	.word	0x000202c0
        /*0d90*/ 	.word	0x00000007
        /*0d94*/ 	.word	0x00000000
        /*0d98*/ 	.short	0x010a
        /*0d9a*/ 	.byte	0x3f
	.zero		1


	//   ....[67]....
        /*0d9c*/ 	.word	0x00020320
        /*0da0*/ 	.word	0x00000004
        /*0da4*/ 	.word	0x00028860
        /*0da8*/ 	.short	0x010a
        /*0daa*/ 	.byte	0x3f
	.zero		1


	//   ....[68]....
        /*0dac*/ 	.word	0x00020370
        /*0db0*/ 	.word	0x00000003
        /*0db4*/ 	.word	0x00028860
        /*0db8*/ 	.short	0x010a
        /*0dba*/ 	.byte	0x3f
	.zero		1


	//   ....[69]....
        /*0dbc*/ 	.word	0x000203b0
        /*0dc0*/ 	.word	0x00000004
        /*0dc4*/ 	.word	0x00028880
        /*0dc8*/ 	.short	0x010a
        /*0dca*/ 	.byte	0x3f
	.zero		1


	//   ....[70]....
        /*0dcc*/ 	.word	0x000203d0
        /*0dd0*/ 	.word	0x00000003
        /*0dd4*/ 	.word	0x00028880
        /*0dd8*/ 	.short	0x010a
        /*0dda*/ 	.byte	0x3f
	.zero		1


	//   ....[71]....
        /*0ddc*/ 	.word	0x00020440
        /*0de0*/ 	.word	0x00000003
        /*0de4*/ 	.word	0x00028800
        /*0de8*/ 	.short	0x010a
        /*0dea*/ 	.byte	0x3f
	.zero		1


	//   ....[72]....
        /*0dec*/ 	.word	0x00020490
        /*0df0*/ 	.word	0x0000007d
        /*0df4*/ 	.word	0x00028830
        /*0df8*/ 	.short	0x010a
        /*0dfa*/ 	.byte	0x3f
	.zero		1


	//   ....[73]....
        /*0dfc*/ 	.word	0x000204f0
        /*0e00*/ 	.word	0x00000009
        /*0e04*/ 	.word	0x00028830
        /*0e08*/ 	.short	0x010a
        /*0e0a*/ 	.byte	0x3f
	.zero		1


	//   ....[74]....
        /*0e0c*/ 	.word	0x00020550
        /*0e10*/ 	.word	0x00000009
        /*0e14*/ 	.word	0x00028850
        /*0e18*/ 	.short	0x010a
        /*0e1a*/ 	.byte	0x3f
	.zero		1


	//   ....[75]....
        /*0e1c*/ 	.word	0x000205b0
        /*0e20*/ 	.word	0x00000007
        /*0e24*/ 	.word	0x00028830
        /*0e28*/ 	.short	0x010a
        /*0e2a*/ 	.byte	0x3f
	.zero		1


	//   ....[76]....
        /*0e2c*/ 	.word	0x00020610
        /*0e30*/ 	.word	0x00000007
        /*0e34*/ 	.word	0x00028850
        /*0e38*/ 	.short	0x010a
        /*0e3a*/ 	.byte	0x3f
	.zero		1


	//   ....[77]....
        /*0e3c*/ 	.word	0x00020670
        /*0e40*/ 	.word	0x00000007
        /*0e44*/ 	.word	0x00028830
        /*0e48*/ 	.short	0x010a
        /*0e4a*/ 	.byte	0x3f
	.zero		1


	//   ....[78]....
        /*0e4c*/ 	.word	0x000206d0
        /*0e50*/ 	.word	0x00000007
        /*0e54*/ 	.word	0x00028850
        /*0e58*/ 	.short	0x010a
        /*0e5a*/ 	.byte	0x3f
	.zero		1


	//   ....[79]....
        /*0e5c*/ 	.word	0x00020730
        /*0e60*/ 	.word	0x00000003
        /*0e64*/ 	.word	0x00028850
        /*0e68*/ 	.short	0x010a
        /*0e6a*/ 	.byte	0x3f
	.zero		1


	//   ....[80]....
        /*0e6c*/ 	.word	0x00020880
        /*0e70*/ 	.word	0x00000002
        /*0e74*/ 	.word	0x00028880
        /*0e78*/ 	.short	0x010a
        /*0e7a*/ 	.byte	0x3f
	.zero		1


	//   ....[81]....
        /*0e7c*/ 	.word	0x000208d0
        /*0e80*/ 	.word	0x00000002
        /*0e84*/ 	.word	0x00028840
        /*0e88*/ 	.short	0x010a
        /*0e8a*/ 	.byte	0x3f
	.zero		1


	//   ....[82]....
        /*0e8c*/ 	.word	0x00021380
        /*0e90*/ 	.word	0x00000012
        /*0e94*/ 	.word	0x00028820
        /*0e98*/ 	.short	0x010a
        /*0e9a*/ 	.byte	0x3f
	.zero		1


	//   ....[83]....
        /*0e9c*/ 	.word	0x000213d0
        /*0ea0*/ 	.word	0x00000004
        /*0ea4*/ 	.word	0x00028880
        /*0ea8*/ 	.short	0x010a
        /*0eaa*/ 	.byte	0x3f
	.zero		1


	//   ....[84]....
        /*0eac*/ 	.word	0x00021420
        /*0eb0*/ 	.word	0x00000004
        /*0eb4*/ 	.word	0x00028840
        /*0eb8*/ 	.short	0x010a
        /*0eba*/ 	.byte	0x3f
	.zero		1


	//   ....[85]....
        /*0ebc*/ 	.word	0x00021470
        /*0ec0*/ 	.word	0x00000015
        /*0ec4*/ 	.word	0x00028870
        /*0ec8*/ 	.short	0x010a
        /*0eca*/ 	.byte	0x3f
	.zero		1


	//   ....[86]....
        /*0ecc*/ 	.word	0x000214c0
        /*0ed0*/ 	.word	0x00000015
        /*0ed4*/ 	.word	0x00028860
        /*0ed8*/ 	.short	0x010a
        /*0eda*/ 	.byte	0x3f
	.zero		1


	//   ....[87]....
        /*0edc*/ 	.word	0x00021510
        /*0ee0*/ 	.word	0x00000013
        /*0ee4*/ 	.word	0x00028870
        /*0ee8*/ 	.short	0x010a
        /*0eea*/ 	.byte	0x3f
	.zero		1


	//   ....[88]....
        /*0eec*/ 	.word	0x00021560
        /*0ef0*/ 	.word	0x00000013
        /*0ef4*/ 	.word	0x00028860
        /*0ef8*/ 	.short	0x010a
        /*0efa*/ 	.byte	0x3f
	.zero		1


	//   ....[89]....
        /*0efc*/ 	.word	0x000215b0
        /*0f00*/ 	.word	0x00000000
        /*0f04*/ 	.word	0x00028820
        /*0f08*/ 	.short	0x010a
        /*0f0a*/ 	.byte	0x3f
	.zero		1


	//   ....[90]....
        /*0f0c*/ 	.word	0x00021750
        /*0f10*/ 	.word	0x00000006
        /*0f14*/ 	.word	0x00000000
        /*0f18*/ 	.short	0x010a
        /*0f1a*/ 	.byte	0x3f
	.zero		1


	//   ....[91]....
        /*0f1c*/ 	.word	0x000217a0
        /*0f20*/ 	.word	0x00000007
        /*0f24*/ 	.word	0x00000000
        /*0f28*/ 	.short	0x010a
        /*0f2a*/ 	.byte	0x3f
	.zero		1


	//   ....[92]....
        /*0f2c*/ 	.word	0x000217f0
        /*0f30*/ 	.word	0x00000004
        /*0f34*/ 	.word	0x00028860
        /*0f38*/ 	.short	0x010a
        /*0f3a*/ 	.byte	0x3f
	.zero		1


	//   ....[93]....
        /*0f3c*/ 	.word	0x00021840
        /*0f40*/ 	.word	0x00000003
        /*0f44*/ 	.word	0x00028860
        /*0f48*/ 	.short	0x010a
        /*0f4a*/ 	.byte	0x3f
	.zero		1


	//   ....[94]....
        /*0f4c*/ 	.word	0x00021890
        /*0f50*/ 	.word	0x00000004
        /*0f54*/ 	.word	0x00028880
        /*0f58*/ 	.short	0x010a
        /*0f5a*/ 	.byte	0x3f
	.zero		1


	//----- nvinfo : EIATTR_NUM_MBARRIERS
	.align		4
.L_991:
        /*0f5c*/ 	.byte	0x03, 0x38
        /*0f5e*/ 	.short	0x0016


	//----- nvinfo : EIATTR_EXIT_INSTR_OFFSETS
	.align		4
        /*0f60*/ 	.byte	0x04, 0x1c
        /*0f62*/ 	.short	(.L_993 - .L_992)


	//   ....[0]....
.L_992:
        /*0f64*/ 	.word	0x00000a80


	//   ....[1]....
        /*0f68*/ 	.word	0x00019b60


	//   ....[2]....
        /*0f6c*/ 	.word	0x00020420


	//----- nvinfo : EIATTR_MAX_THREADS
	.align		4
.L_993:
        /*0f70*/ 	.byte	0x04, 0x05
        /*0f72*/ 	.short	(.L_995 - .L_994)
.L_994:
        /*0f74*/ 	.word	0x00000180
        /*0f78*/ 	.word	0x00000001
        /*0f7c*/ 	.word	0x00000001


	//----- nvinfo : EIATTR_CRS_STACK_SIZE
	.align		4
.L_995:
        /*0f80*/ 	.byte	0x04, 0x1e
        /*0f82*/ 	.short	(.L_997 - .L_996)
.L_996:
        /*0f84*/ 	.word	0x00000000


	//----- nvinfo : EIATTR_CBANK_PARAM_SIZE
	.align		4
.L_997:
        /*0f88*/ 	.byte	0x03, 0x19
        /*0f8a*/ 	.short	0x0af0


	//----- nvinfo : EIATTR_PARAM_CBANK
	.align		4
        /*0f8c*/ 	.byte	0x04, 0x0a
        /*0f8e*/ 	.short	(.L_999 - .L_998)
	.align		4
.L_998:
        /*0f90*/ 	.word	index@(.nv.constant0._ZN7cutlass13device_kernelIN5flash11enable_sm90INS1_16FlashAttnFwdSm90INS1_25CollectiveMainloopFwdSm90ILi2EN4cute5tupleIJNS5_1CILi1EEES8_S8_EEENS6_IJNS7_ILi128EEENS7_ILi192EEESA_EEELi128ENS_12float_e4m3_tEfNS_4arch4Sm90ELb0ELb1ELb1ELb1ELb0ELb0ELb0ELb1ELb1ELb1ELb1ELb0EEENS1_21CollectiveEpilogueFwdINS6_IJSA_SA_SB_EEES9_NS_10bfloat16_tESF_Li256ELb1ELb1ELb1ELb1EEENS1_36VarlenDynamicPersistentTileSchedulerILi128ELi192ELi256ELi128ELb1ELb1ELb1ELb1ELb0ELb1EEEEEEEEEvNT_6ParamsE)
        /*0f94*/ 	.short	0x0210
        /*0f96*/ 	.short	0x0af0


	//----- nvinfo : EIATTR_SW_WAR
	.align		4
.L_999:
        /*0f98*/ 	.byte	0x04, 0x36
        /*0f9a*/ 	.short	(.L_1001 - .L_1000)
.L_1000:
        /*0f9c*/ 	.word	0x00000008
.L_1001:


//--------------------- .nv.info._ZN7cutlass13device_kernelIN5flash11enable_sm90INS1_16FlashAttnFwdSm90INS1_25CollectiveMainloopFwdSm90ILi2EN4cute5tupleIJNS5_1CILi1EEES8_S8_EEENS6_IJNS7_ILi128EEENS7_ILi192EEESA_EEELi128ENS_12float_e4m3_tEfNS_4arch4Sm90ELb0ELb1ELb1ELb1ELb0ELb1ELb0ELb1ELb1ELb1ELb1ELb0EEENS1_21CollectiveEpilogueFwdINS6_IJSA_SA_SB_EEES9_NS_10bfloat16_tESF_Li256ELb1ELb1ELb1ELb1EEENS1_36VarlenDynamicPersistentTileSchedulerILi128ELi192ELi256ELi128ELb1ELb1ELb1ELb1ELb0ELb1EEEEEEEEEvNT_6ParamsE --------------------------
	.section	.nv.info._ZN7cutlass13device_kernelIN5flash11enable_sm90INS1_16FlashAttnFwdSm90INS1_25CollectiveMainloopFwdSm90ILi2EN4cute5tupleIJNS5_1CILi1EEES8_S8_EEENS6_IJNS7_ILi128EEENS7_ILi192EEESA_EEELi128ENS_12float_e4m3_tEfNS_4arch4Sm90ELb0ELb1ELb1ELb1ELb0ELb1ELb0ELb1ELb1ELb1ELb1ELb0EEENS1_21CollectiveEpilogueFwdINS6_IJSA_SA_SB_EEES9_NS_10bfloat16_tESF_Li256ELb1ELb1ELb1ELb1EEENS1_36VarlenDynamicPersistentTileSchedulerILi128ELi192ELi256ELi128ELb1ELb1ELb1ELb1ELb0ELb1EEEEEEEEEvNT_6ParamsE,"",@"SHT_CUDA_INFO"
	.sectionflags	@""
	.align	4


	//----- nvinfo : EIATTR_CUDA_API_VERSION
	.align		4
        /*0000*/ 	.byte	0x04, 0x37
        /*0002*/ 	.short	(.L_1003 - .L_1002)
.L_1002:
        /*0004*/ 	.word	0x00000082


	//----- nvinfo : EIATTR_KPARAM_INFO
	.align		4
.L_1003:
        /*0008*/ 	.byte	0x04, 0x17
        /*000a*/ 	.short	(.L_1005 - .L_1004)
.L_1004:
        /*000c*/ 	.word	0x00000000
        /*0010*/ 	.short	0x0000
        /*0012*/ 	.short	0x0070
        /*0014*/ 	.byte	0x00, 0xf0, 0x01, 0x2a


	//----- nvinfo : EIATTR_SPARSE_MMA_MASK
	.align		4
.L_1005:
        /*0018*/ 	.byte	0x03, 0x50
        /*001a*/ 	.short	0x0000


	//----- nvinfo : EIATTR_MAXREG_COUNT
	.align		4
        /*001c*/ 	.byte	0x03, 0x1b
        /*001e*/ 	.short	0x00a8


	//----- nvinfo : EIATTR_NUM_BARRIERS
	.align		4
        /*0020*/ 	.byte	0x02, 0x4c
        /*0022*/ 	.byte	0x10
	.zero		1


	//----- nvinfo : EIATTR_EXTERNS
	.align		4
        /*0024*/ 	.byte	0x04, 0x0f
        /*0026*/ 	.short	(.L_1007 - .L_1006)


	//   ....[0]....
	.align		4
.L_1006:
        /*0028*/ 	.word	index@(__assertfail)


	//----- nvinfo : EIATTR_ANNOTATIONS
	.align		4
.L_1007:
        /*002c*/ 	.byte	0x04, 0x55
        /*002e*/ 	.short	(.L_1009 - .L_1008)


	//   ....[0]....
.L_1008:
        /* <DEDUP_REMOVED lines=83> */


	//----- nvinfo : EIATTR_MERCURY_ISA_VERSION
	.align		4
.L_1009:
        /*0550*/ 	.byte	0x03, 0x5f
        /*0552*/ 	.short	0x0101


	//----- nvinfo : EIATTR_UNUSED_LOAD_BYTE_OFFSET
	.align		4
        /*0554*/ 	.byte	0x04, 0x44
        /*0556*/ 	.short	(.L_1011 - .L_1010)


	//   ....[0]....
.L_1010:
        /*0558*/ 	.word	0x00000af0
        /*055c*/ 	.word	0x0000fff0


	//   ....[1]....
        /*0560*/ 	.word	0x000244b0
        /*0564*/ 	.word	0x0000fff0


	//----- nvinfo : EIATTR_INT_WARP_WIDE_INSTR_OFFSETS
	.align		4
.L_1011:
        /*0568*/ 	.byte	0x04, 0x31
        /*056a*/ 	.short	(.L_1013 - .L_1012)


	//   ....[0]....
.L_1012:
        /*056c*/ 	.word	0x00000190


	//   ....[1]....
        /*0570*/ 	.word	0x000001d0


	//   ....[2]....
        /*0574*/ 	.word	0x00000240


	//   ....[3]....
        /*0578*/ 	.word	0x0002b930


	//   ....[4]....
        /*057c*/ 	.word	0x0002b990


	//   ....[5]....
        /*0580*/ 	.word	0x0002e540


	//   ....[6]....
        /*0584*/ 	.word	0x0002e5a0


	//----- nvinfo : EIATTR_COOP_GROUP_MASK_REGIDS
	.align		4
.L_1013:
        /*0588*/ 	.byte	0x04, 0x29
        /*058a*/ 	.short	(.L_1015 - .L_1014)


	//   ....[0]....
.L_1014:
        /*058c*/ 	.word	0xffffffff


	//   ....[1]....
        /*0590*/ 	.word	0xffffffff


	//   ....[2]....
        /*0594*/ 	.word	0xffffffff


	//   ....[3]....
        /*0598*/ 	.word	0xffffffff


	//   ....[4]....
        /*059c*/ 	.word	0xffffffff


	//   ....[5]....
        /*05a0*/ 	.word	0xffffffff


	//   ....[6]....
        /*05a4*/ 	.word	0xffffffff


	//   ....[7]....
        /*05a8*/ 	.word	0xffffffff


	//   ....[8]....
        /*05ac*/ 	.word	0xffffffff


	//   ....[9]....
        /*05b0*/ 	.word	0xffffffff


	//   ....[10]....
        /*05b4*/ 	.word	0xffffffff


	//   ....[11]....
        /*05b8*/ 	.word	0xffffffff


	//   ....[12]....
        /*05bc*/ 	.word	0xffffffff


	//   ....[13]....
        /*05c0*/ 	.word	0xffffffff


	//   ....[14]....
        /*05c4*/ 	.word	0xffffffff


	//   ....[15]....
        /*05c8*/ 	.word	0xffffffff


	//   ....[16]....
        /*05cc*/ 	.word	0xffffffff


	//   ....[17]....
        /*05d0*/ 	.word	0xffffffff


	//   ....[18]....
        /*05d4*/ 	.word	0xffffffff


	//   ....[19]....
        /*05d8*/ 	.word	0xffffffff


	//   ....[20]....
        /*05dc*/ 	.word	0xffffffff


	//   ....[21]....
        /*05e0*/ 	.word	0xffffffff


	//   ....[22]....
        /*05e4*/ 	.word	0xffffffff


	//   ....[23]....
        /*05e8*/ 	.word	0xffffffff


	//   ....[24]....
        /*05ec*/ 	.word	0xffffffff


	//   ....[25]....
        /*05f0*/ 	.word	0xffffffff


	//   ....[26]....
        /*05f4*/ 	.word	0xffffffff


	//   ....[27]....
        /*05f8*/ 	.word	0xffffffff


	//   ....[28]....
        /*05fc*/ 	.word	0xffffffff


	//   ....[29]....
        /*0600*/ 	.word	0xffffffff


	//   ....[30]....
        /*0604*/ 	.word	0xffffffff


	//   ....[31]....
        /*0608*/ 	.word	0xffffffff


	//   ....[32]....
        /*060c*/ 	.word	0xffffffff


	//   ....[33]....
        /*0610*/ 	.word	0xffffffff


	//   ....[34]....
        /*0614*/ 	.word	0xffffffff


	//   ....[35]....
        /*0618*/ 	.word	0xffffffff


	//   ....[36]....
        /*061c*/ 	.word	0xffffffff


	//   ....[37]....
        /*0620*/ 	.word	0xffffffff


	//   ....[38]....
        /*0624*/ 	.word	0xffffffff


	//   ....[39]....
        /*0628*/ 	.word	0xffffffff


	//   ....[40]....
        /*062c*/ 	.word	0xffffffff


	//   ....[41]....
        /*0630*/ 	.word	0xffffffff


	//   ....[42]....
        /*0634*/ 	.word	0xffffffff


	//   ....[43]....
        /*0638*/ 	.word	0xffffffff


	//   ....[44]....
        /*063c*/ 	.word	0xffffffff


	//   ....[45]....
        /*0640*/ 	.word	0xffffffff


	//   ....[46]....
        /*0644*/ 	.word	0xffffffff


	//   ....[47]....
        /*0648*/ 	.word	0xffffffff


	//   ....[48]....
        /*064c*/ 	.word	0xffffffff


	//   ....[49]....
        /*0650*/ 	.word	0xffffffff


	//   ....[50]....
        /*0654*/ 	.word	0xffffffff


	//   ....[51]....
        /*0658*/ 	.word	0xffffffff


	//   ....[52]....
        /*065c*/ 	.word	0xffffffff


	//   ....[53]....
        /*0660*/ 	.word	0xffffffff


	//   ....[54]....
        /*0664*/ 	.word	0xffffffff


	//   ....[55]....
        /*0668*/ 	.word	0xffffffff


	//   ....[56]....
        /*066c*/ 	.word	0xffffffff


	//   ....[57]....
        /*0670*/ 	.word	0xffffffff


	//   ....[58]....
        /*0674*/ 	.word	0xffffffff


	//   ....[59]....
        /*0678*/ 	.word	0xffffffff


	//   ....[60]....
        /*067c*/ 	.word	0xffffffff


	//   ....[61]....
        /*0680*/ 	.word	0xffffffff


	//   ....[62]....
        /*0684*/ 	.word	0xffffffff


	//   ....[63]....
        /*0688*/ 	.word	0xffffffff


	//   ....[64]....
        /*068c*/ 	.word	0xffffffff


	//   ....[65]....
        /*0690*/ 	.word	0xffffffff


	//   ....[66]....
        /*0694*/ 	.word	0xffffffff


	//   ....[67]....
        /*0698*/ 	.word	0xffffffff


	//   ....[68]....
        /*069c*/ 	.word	0xffffffff


	//   ....[69]....
        /*06a0*/ 	.word	0xffffffff


	//   ....[70]....
        /*06a4*/ 	.word	0xffffffff


	//   ....[71]....
        /*06a8*/ 	.word	0xffffffff


	//   ....[72]....
        /*06ac*/ 	.word	0xffffffff


	//   ....[73]....
        /*06b0*/ 	.word	0xffffffff


	//   ....[74]....
        /*06b4*/ 	.word	0xffffffff


	//   ....[75]....
        /*06b8*/ 	.word	0xffffffff


	//   ....[76]....
        /*06bc*/ 	.word	0xffffffff


	//   ....[77]....
        /*06c0*/ 	.word	0xffffffff


	//   ....[78]....
        /*06c4*/ 	.word	0xffffffff


	//   ....[79]....
        /*06c8*/ 	.word	0xffffffff


	//   ....[80]....
        /*06cc*/ 	.word	0xffffffff


	//   ....[81]....
        /*06d0*/ 	.word	0xffffffff


	//   ....[82]....
        /*06d4*/ 	.word	0xffffffff


	//   ....[83]....
        /*06d8*/ 	.word	0xffffffff


	//   ....[84]....
        /*06dc*/ 	.word	0xffffffff


	//   ....[85]....
        /*06e0*/ 	.word	0xffffffff


	//   ....[86]....
        /*06e4*/ 	.word	0xffffffff


	//   ....[87]....
        /*06e8*/ 	.word	0xffffffff


	//   ....[88]....
        /*06ec*/ 	.word	0xffffffff


	//   ....[89]....
        /*06f0*/ 	.word	0xffffffff


	//   ....[90]....
        /*06f4*/ 	.word	0xffffffff


	//   ....[91]....
        /*06f8*/ 	.word	0xffffffff


	//   ....[92]....
        /*06fc*/ 	.word	0xffffffff


	//   ....[93]....
        /*0700*/ 	.word	0xffffffff


	//   ....[94]....
        /*0704*/ 	.word	0xffffffff


	//   ....[95]....
        /*0708*/ 	.word	0xffffffff


	//   ....[96]....
        /*070c*/ 	.word	0xffffffff


	//   ....[97]....
        /*0710*/ 	.word	0xffffffff


	//   ....[98]....
        /*0714*/ 	.word	0xffffffff


	//   ....[99]....
        /*0718*/ 	.word	0xffffffff


	//   ....[100]....
        /*071c*/ 	.word	0xffffffff


	//   ....[101]....
        /*0720*/ 	.word	0xffffffff


	//   ....[102]....
        /*0724*/ 	.word	0xffffffff


	//   ....[103]....
        /*0728*/ 	.word	0xffffffff


	//   ....[104]....
        /*072c*/ 	.word	0xffffffff


	//   ....[105]....
        /*0730*/ 	.word	0xffffffff


	//   ....[106]....
        /*0734*/ 	.word	0xffffffff


	//   ....[107]....
        /*0738*/ 	.word	0xffffffff


	//   ....[108]....
        /*073c*/ 	.word	0xffffffff


	//   ....[109]....
        /*0740*/ 	.word	0xffffffff


	//   ....[110]....
        /*0744*/ 	.word	0xffffffff


	//   ....[111]....
        /*0748*/ 	.word	0xffffffff


	//   ....[112]....
        /*074c*/ 	.word	0xffffffff


	//   ....[113]....
        /*0750*/ 	.word	0xffffffff


	//   ....[114]....
        /*0754*/ 	.word	0xffffffff


	//   ....[115]....
        /*0758*/ 	.word	0xffffffff


	//   ....[116]....
        /*075c*/ 	.word	0xffffffff


	//   ....[117]....
        /*0760*/ 	.word	0xffffffff


	//   ....[118]....
        /*0764*/ 	.word	0xffffffff


	//   ....[119]....
        /*0768*/ 	.word	0xffffffff


	//   ....[120]....
        /*076c*/ 	.word	0xffffffff


	//   ....[121]....
        /*0770*/ 	.word	0xffffffff


	//   ....[122]....
        /*0774*/ 	.word	0xffffffff


	//   ....[123]....
        /*0778*/ 	.word	0xffffffff


	//   ....[124]....
        /*077c*/ 	.word	0xffffffff


	//   ....[125]....
        /*0780*/ 	.word	0xffffffff


	//   ....[126]....
        /*0784*/ 	.word	0xffffffff


	//   ....[127]....
        /*0788*/ 	.word	0xffffffff


	//   ....[128]....
        /*078c*/ 	.word	0xffffffff


	//   ....[129]....
        /*0790*/ 	.word	0xffffffff


	//   ....[130]....
        /*0794*/ 	.word	0xffffffff


	//   ....[131]....
        /*0798*/ 	.word	0xffffffff


	//   ....[132]....
        /*079c*/ 	.word	0xffffffff


	//   ....[133]....
        /*07a0*/ 	.word	0xffffffff


	//   ....[134]....
        /*07a4*/ 	.word	0xffffffff


	//   ....[135]....
        /*07a8*/ 	.word	0xffffffff


	//   ....[136]....
        /*07ac*/ 	.word	0xffffffff


	//   ....[137]....
        /*07b0*/ 	.word	0xffffffff


	//   ....[138]....
        /*07b4*/ 	.word	0xffffffff


	//   ....[139]....
        /*07b8*/ 	.word	0xffffffff


	//   ....[140]....
        /*07bc*/ 	.word	0xffffffff


	//   ....[141]....
        /*07c0*/ 	.word	0xffffffff


	//   ....[142]....
        /*07c4*/ 	.word	0xffffffff


	//   ....[143]....
        /*07c8*/ 	.word	0xffffffff


	//   ....[144]....
        /*07cc*/ 	.word	0xffffffff


	//   ....[145]....
        /*07d0*/ 	.word	0xffffffff


	//   ....[146]....
        /*07d4*/ 	.word	0xffffffff


	//   ....[147]....
        /*07d8*/ 	.word	0xffffffff


	//   ....[148]....
        /*07dc*/ 	.word	0xffffffff


	//   ....[149]....
        /*07e0*/ 	.word	0xffffffff


	//   ....[150]....
        /*07e4*/ 	.word	0xffffffff


	//   ....[151]....
        /*07e8*/ 	.word	0xffffffff


	//   ....[152]....
        /*07ec*/ 	.word	0xffffffff


	//   ....[153]....
        /*07f0*/ 	.word	0xffffffff


	//   ....[154]....
        /*07f4*/ 	.word	0xffffffff


	//   ....[155]....
        /*07f8*/ 	.word	0xffffffff


	//   ....[156]....
        /*07fc*/ 	.word	0xffffffff


	//   ....[157]....
        /*0800*/ 	.word	0xffffffff


	//   ....[158]....
        /*0804*/ 	.word	0xffffffff


	//   ....[159]....
        /*0808*/ 	.word	0xffffffff


	//   ....[160]....
        /*080c*/ 	.word	0xffffffff


	//   ....[161]....
        /*0810*/ 	.word	0xffffffff


	//   ....[162]....
        /*0814*/ 	.word	0xffffffff


	//   ....[163]....
        /*0818*/ 	.word	0xffffffff


	//   ....[164]....
        /*081c*/ 	.word	0xffffffff


	//   ....[165]....
        /*0820*/ 	.word	0xffffffff


	//   ....[166]....
        /*0824*/ 	.word	0xffffffff


	//   ....[167]....
        /*0828*/ 	.word	0xffffffff


	//   ....[168]....
        /*082c*/ 	.word	0xffffffff


	//   ....[169]....
        /*0830*/ 	.word	0xffffffff


	//   ....[170]....
        /*0834*/ 	.word	0xffffffff


	//   ....[171]....
        /*0838*/ 	.word	0xffffffff


	//   ....[172]....
        /*083c*/ 	.word	0xffffffff


	//   ....[173]....
        /*0840*/ 	.word	0xffffffff


	//   ....[174]....
        /*0844*/ 	.word	0xffffffff


	//   ....[175]....
        /*0848*/ 	.word	0xffffffff


	//   ....[176]....
        /*084c*/ 	.word	0xffffffff


	//   ....[177]....
        /*0850*/ 	.word	0xffffffff


	//   ....[178]....
        /*0854*/ 	.word	0xffffffff


	//   ....[179]....
        /*0858*/ 	.word	0xffffffff


	//   ....[180]....
        /*085c*/ 	.word	0xffffffff


	//   ....[181]....
        /*0860*/ 	.word	0xffffffff


	//   ....[182]....
        /*0864*/ 	.word	0xffffffff


	//   ....[183]....
        /*0868*/ 	.word	0xffffffff


	//   ....[184]....
        /*086c*/ 	.word	0xffffffff


	//   ....[185]....
        /*0870*/ 	.word	0xffffffff


	//   ....[186]....
        /*0874*/ 	.word	0xffffffff


	//   ....[187]....
        /*0878*/ 	.word	0xffffffff


	//   ....[188]....
        /*087c*/ 	.word	0xffffffff


	//   ....[189]....
        /*0880*/ 	.word	0xffffffff


	//   ....[190]....
        /*0884*/ 	.word	0xffffffff


	//   ....[191]....
        /*0888*/ 	.word	0xffffffff


	//   ....[192]....
        /*088c*/ 	.word	0x0500000f


	//   ....[193]....
        /*0890*/ 	.word	0x0500000f


	//   ....[194]....
        /*0894*/ 	.word	0x0500000f


	//   ....[195]....
        /*0898*/ 	.word	0x0500000f


	//   ....[196]....
        /*089c*/ 	.word	0x0500000f


	//   ....[197]....
        /*08a0*/ 	.word	0x0500000f


	//   ....[198]....
        /*08a4*/ 	.word	0x0500000f


	//   ....[199]....
        /*08a8*/ 	.word	0x0500000f


	//   ....[200]....
        /*08ac*/ 	.word	0x0500000f


	//   ....[201]....
        /*08b0*/ 	.word	0x0500000f


	//   ....[202]....
        /*08b4*/ 	.word	0x0500000f


	//   ....[203]....
        /*08b8*/ 	.word	0x0500000f


	//   ....[204]....
        /*08bc*/ 	.word	0x0500000f


	//   ....[205]....
        /*08c0*/ 	.word	0x0500000f


	//   ....[206]....
        /*08c4*/ 	.word	0x0500000f


	//   ....[207]....
        /*08c8*/ 	.word	0x0500000f


	//   ....[208]....
        /*08cc*/ 	.word	0x0500000f


	//   ....[209]....
        /*08d0*/ 	.word	0x0500000f


	//   ....[210]....
        /*08d4*/ 	.word	0x0500000f


	//   ....[211]....
        /*08d8*/ 	.word	0x0500000f


	//   ....[212]....
        /*08dc*/ 	.word	0x0500000f


	//   ....[213]....
        /*08e0*/ 	.word	0x0500000f


	//   ....[214]....
        /*08e4*/ 	.word	0x0500000f


	//   ....[215]....
        /*08e8*/ 	.word	0x0500000f


	//   ....[216]....
        /*08ec*/ 	.word	0x0500000f


	//   ....[217]....
        /*08f0*/ 	.word	0x0500000f


	//   ....[218]....
        /*08f4*/ 	.word	0x0500000f


	//   ....[219]....
        /*08f8*/ 	.word	0x0500000f


	//   ....[220]....
        /*08fc*/ 	.word	0x0500000f


	//   ....[221]....
        /*0900*/ 	.word	0x0500000f


	//   ....[222]....
        /*0904*/ 	.word	0x0500000f


	//   ....[223]....
        /*0908*/ 	.word	0x0500000f


	//   ....[224]....
        /*090c*/ 	.word	0x0500000f


	//   ....[225]....
        /*0910*/ 	.word	0x0500000f


	//   ....[226]....
        /*0914*/ 	.word	0x0500000f


	//   ....[227]....
        /*0918*/ 	.word	0x0500000f


	//   ....[228]....
        /*091c*/ 	.word	0x0500000f


	//   ....[229]....
        /*0920*/ 	.word	0x0500000f


	//   ....[230]....
        /*0924*/ 	.word	0x0500000f


	//   ....[231]....
        /*0928*/ 	.word	0x0500000f


	//   ....[232]....
        /*092c*/ 	.word	0x0500000f


	//   ....[233]....
        /*0930*/ 	.word	0x0500000f


	//   ....[234]....
        /*0934*/ 	.word	0x0500000f


	//   ....[235]....
        /*0938*/ 	.word	0x0500000f


	//   ....[236]....
        /*093c*/ 	.word	0x0500000f


	//   ....[237]....
        /*0940*/ 	.word	0x0500000f


	//   ....[238]....
        /*0944*/ 	.word	0x0500000f


	//   ....[239]....
        /*0948*/ 	.word	0x0500000f


	//   ....[240]....
        /*094c*/ 	.word	0x0500000f


	//   ....[241]....
        /*0950*/ 	.word	0x0500000f


	//   ....[242]....
        /*0954*/ 	.word	0x0500000f


	//   ....[243]....
        /*0958*/ 	.word	0x0500000f


	//   ....[244]....
        /*095c*/ 	.word	0x0500000f


	//   ....[245]....
        /*0960*/ 	.word	0x0500000f


	//   ....[246]....
        /*0964*/ 	.word	0x0500000f


	//   ....[247]....
        /*0968*/ 	.word	0x0500000f


	//   ....[248]....
        /*096c*/ 	.word	0x0500000f


	//   ....[249]....
        /*0970*/ 	.word	0x0500000f


	//   ....[250]....
        /*0974*/ 	.word	0x0500000f


	//   ....[251]....
        /*0978*/ 	.word	0x0500000f


	//   ....[252]....
        /*097c*/ 	.word	0x0500000f


	//   ....[253]....
        /*0980*/ 	.word	0x0500000f


	//   ....[254]....
        /*0984*/ 	.word	0x0500000f


	//   ....[255]....
        /*0988*/ 	.word	0x0500000f


	//   ....[0]....
        /*098c*/ 	.word	0x0500000f


	//   ....[1]....
        /*0990*/ 	.word	0x0500000f


	//   ....[2]....
        /*0994*/ 	.word	0x0500000f


	//   ....[3]....
        /*0998*/ 	.word	0x0500000f


	//   ....[4]....
        /*099c*/ 	.word	0x0500000f


	//   ....[5]....
        /*09a0*/ 	.word	0x0500000f


	//   ....[6]....
        /*09a4*/ 	.word	0x0500000f


	//   ....[7]....
        /*09a8*/ 	.word	0x0500000f


	//   ....[8]....
        /*09ac*/ 	.word	0x0500000f


	//   ....[9]....
        /*09b0*/ 	.word	0x0500000f


	//   ....[10]....
        /*09b4*/ 	.word	0x0500000f


	//   ....[11]....
        /*09b8*/ 	.word	0x0500000f


	//   ....[12]....
        /*09bc*/ 	.word	0x0500000f


	//   ....[13]....
        /*09c0*/ 	.word	0x0500000f


	//   ....[14]....
        /*09c4*/ 	.word	0x0500000f


	//   ....[15]....
        /*09c8*/ 	.word	0x0500000f


	//   ....[16]....
        /*09cc*/ 	.word	0x0500000f


	//   ....[17]....
        /*09d0*/ 	.word	0x0500000f


	//   ....[18]....
        /*09d4*/ 	.word	0x0500000f


	//   ....[19]....
        /*09d8*/ 	.word	0x0500000f


	//   ....[20]....
        /*09dc*/ 	.word	0x0500000f


	//   ....[21]....
        /*09e0*/ 	.word	0x0500000f


	//   ....[22]....
        /*09e4*/ 	.word	0x0500000f


	//   ....[23]....
        /*09e8*/ 	.word	0x0500000f


	//   ....[24]....
        /*09ec*/ 	.word	0x0500000f


	//   ....[25]....
        /*09f0*/ 	.word	0x0500000f


	//   ....[26]....
        /*09f4*/ 	.word	0x0500000f


	//   ....[27]....
        /*09f8*/ 	.word	0x0500000f


	//   ....[28]....
        /*09fc*/ 	.word	0x0500000f


	//   ....[29]....
        /*0a00*/ 	.word	0x0500000f


	//   ....[30]....
        /*0a04*/ 	.word	0x0500000f


	//   ....[31]....
        /*0a08*/ 	.word	0x0500000f


	//   ....[32]....
        /*0a0c*/ 	.word	0x0500000f


	//   ....[33]....
        /*0a10*/ 	.word	0x0500000f


	//   ....[34]....
        /*0a14*/ 	.word	0x0500000f


	//   ....[35]....
        /*0a18*/ 	.word	0x0500000f


	//   ....[36]....
        /*0a1c*/ 	.word	0x0500000f


	//   ....[37]....
        /*0a20*/ 	.word	0x0500000f


	//   ....[38]....
        /*0a24*/ 	.word	0x0500000f


	//   ....[39]....
        /*0a28*/ 	.word	0x0500000f


	//   ....[40]....
        /*0a2c*/ 	.word	0x0500000f


	//   ....[41]....
        /*0a30*/ 	.word	0x0500000f


	//   ....[42]....
        /*0a34*/ 	.word	0x0500000f


	//   ....[43]....
        /*0a38*/ 	.word	0x0500000f


	//   ....[44]....
        /*0a3c*/ 	.word	0x0500000f


	//   ....[45]....
        /*0a40*/ 	.word	0x0500000f


	//   ....[46]....
        /*0a44*/ 	.word	0x0500000f


	//   ....[47]....
        /*0a48*/ 	.word	0x0500000f


	//   ....[48]....
        /*0a4c*/ 	.word	0x0500000f


	//   ....[49]....
        /*0a50*/ 	.word	0x0500000f


	//   ....[50]....
        /*0a54*/ 	.word	0x0500000f


	//   ....[51]....
        /*0a58*/ 	.word	0x0500000f


	//   ....[52]....
        /*0a5c*/ 	.word	0x0500000f


	//   ....[53]....
        /*0a60*/ 	.word	0x0500000f


	//   ....[54]....
        /*0a64*/ 	.word	0x0500000f


	//   ....[55]....
        /*0a68*/ 	.word	0x0500000f


	//   ....[56]....
        /*0a6c*/ 	.word	0x0500000f


	//   ....[57]....
        /*0a70*/ 	.word	0x0500000f


	//   ....[58]....
        /*0a74*/ 	.word	0x0500000f


	//   ....[59]....
        /*0a78*/ 	.word	0x0500000f


	//   ....[60]....
        /*0a7c*/ 	.word	0x0500000f


	//   ....[61]....
        /*0a80*/ 	.word	0x0500000f


	//   ....[62]....
        /*0a84*/ 	.word	0x0500000f


	//   ....[63]....
        /*0a88*/ 	.word	0x0500000f


	//   ....[64]....
        /*0a8c*/ 	.word	0x0500000f


	//   ....[65]....
        /*0a90*/ 	.word	0x0500000f


	//   ....[66]....
        /*0a94*/ 	.word	0x0500000f


	//   ....[67]....
        /*0a98*/ 	.word	0x0500000f


	//   ....[68]....
        /*0a9c*/ 	.word	0x0500000f


	//   ....[69]....
        /*0aa0*/ 	.word	0x0500000f


	//   ....[70]....
        /*0aa4*/ 	.word	0x0500000f


	//   ....[71]....
        /*0aa8*/ 	.word	0x0500000f


	//   ....[72]....
        /*0aac*/ 	.word	0x0500000f


	//   ....[73]....
        /*0ab0*/ 	.word	0x0500000f


	//----- nvinfo : EIATTR_COOP_GROUP_INSTR_OFFSETS
	.align		4
.L_1015:
        /*0ab4*/ 	.byte	0x04, 0x28
        /*0ab6*/ 	.short	(.L_1017 - .L_1016)


	//   ....[0]....
.L_1016:
        /*0ab8*/ 	.word	0x00000070


	//   ....[1]....
        /*0abc*/ 	.word	0x000001a0


	//   ....[2]....
        /*0ac0*/ 	.word	0x000001f0


	//   ....[3]....
        /*0ac4*/ 	.word	0x00000420


	//   ....[4]....
        /*0ac8*/ 	.word	0x00000580


	//   ....[5]....
        /*0acc*/ 	.word	0x000006a0


	//   ....[6]....
        /*0ad0*/ 	.word	0x00000800


	//   ....[7]....
        /*0ad4*/ 	.word	0x0000aba0


	//   ....[8]....
        /*0ad8*/ 	.word	0x0000b530


	//   ....[9]....
        /*0adc*/ 	.word	0x0000b540


	//   ....[10]....
        /*0ae0*/ 	.word	0x0000b550


	//   ....[11]....
        /*0ae4*/ 	.word	0x0000b560


	//   ....[12]....
        /*0ae8*/ 	.word	0x0000b770


	//   ....[13]....
        /*0aec*/ 	.word	0x0000b780


	//   ....[14]....
        /*0af0*/ 	.word	0x0000b790


	//   ....[15]....
        /*0af4*/ 	.word	0x0000b7a0


	//   ....[16]....
        /*0af8*/ 	.word	0x0000dbe0


	//   ....[17]....
        /*0afc*/ 	.word	0x0000dc00


	//   ....[18]....
        /*0b00*/ 	.word	0x0000dc10


	//   ....[19]....
        /*0b04*/ 	.word	0x0000dc20


	//   ....[20]....
        /*0b08*/ 	.word	0x0000dd10


	//   ....[21]....
        /*0b0c*/ 	.word	0x0000dd30


	//   ....[22]....
        /*0b10*/ 	.word	0x0000dd40


	//   ....[23]....
        /*0b14*/ 	.word	0x0000dd50


	//   ....[24]....
        /*0b18*/ 	.word	0x00010820


	//   ....[25]....
        /*0b1c*/ 	.word	0x00011310


	//   ....[26]....
        /*0b20*/ 	.word	0x000131b0


	//   ....[27]....
        /*0b24*/ 	.word	0x000131d0


	//   ....[28]....
        /*0b28*/ 	.word	0x00013a20


	//   ....[29]....
        /*0b2c*/ 	.word	0x00013a90


	//   ....[30]....
        /*0b30*/ 	.word	0x00016440


	//   ....[31]....
        /*0b34*/ 	.word	0x000178f0


	//   ....[32]....
        /*0b38*/ 	.word	0x00018270


	//   ....[33]....
        /*0b3c*/ 	.word	0x00018380


	//   ....[34]....
        /*0b40*/ 	.word	0x00019150


	//   ....[35]....
        /*0b44*/ 	.word	0x000191d0


	//   ....[36]....
        /*0b48*/ 	.word	0x0001c470


	//   ....[37]....
        /*0b4c*/ 	.word	0x0001c490


	//   ....[38]....
        /*0b50*/ 	.word	0x0001c4e0


	//   ....[39]....
        /*0b54*/ 	.word	0x0001c500


	//   ....[40]....
        /*0b58*/ 	.word	0x0001f410


	//   ....[41]....
        /*0b5c*/ 	.word	0x0001f800


	//   ....[42]....
        /*0b60*/ 	.word	0x00021290


	//   ....[43]....
        /*0b64*/ 	.word	0x000213a0


	//   ....[44]....
        /*0b68*/ 	.word	0x000221d0


	//   ....[45]....
        /*0b6c*/ 	.word	0x00022240


	//   ....[46]....
        /*0b70*/ 	.word	0x00023c80


	//   ....[47]....
        /*0b74*/ 	.word	0x00023ce0


	//   ....[48]....
        /*0b78*/ 	.word	0x00023d00


	//   ....[49]....
        /*0b7c*/ 	.word	0x00023d20


	//   ....[50]....
        /*0b80*/ 	.word	0x00024940


	//   ....[51]....
        /*0b84*/ 	.word	0x00024990


	//   ....[52]....
        /*0b88*/ 	.word	0x000249c0


	//   ....[53]....
        /*0b8c*/ 	.word	0x000249f0


	//   ....[54]....
        /*0b90*/ 	.word	0x00024a20


	//   ....[55]....
        /*0b94*/ 	.word	0x00024a50


	//   ....[56]....
        /*0b98*/ 	.word	0x00024a80


	//   ....[57]....
        /*0b9c*/ 	.word	0x00024ab0


	//   ....[58]....
        /*0ba0*/ 	.word	0x00024ae0


	//   ....[59]....
        /*0ba4*/ 	.word	0x00024b10


	//   ....[60]....
        /*0ba8*/ 	.word	0x00024b40


	//   ....[61]....
        /*0bac*/ 	.word	0x00024b70


	//   ....[62]....
        /*0bb0*/ 	.word	0x00024ba0


	//   ....[63]....
        /*0bb4*/ 	.word	0x00024bd0


	//   ....[64]....
        /*0bb8*/ 	.word	0x00024c00


	//   ....[65]....
        /*0bbc*/ 	.word	0x00024c30


	//   ....[66]....
        /*0bc0*/ 	.word	0x00024c60


	//   ....[67]....
        /*0bc4*/ 	.word	0x00024c90


	//   ....[68]....
        /*0bc8*/ 	.word	0x00024cc0


	//   ....[69]....
        /*0bcc*/ 	.word	0x00024cf0


	//   ....[70]....
        /*0bd0*/ 	.word	0x00024d20


	//   ....[71]....
        /*0bd4*/ 	.word	0x00024d50


	//   ....[72]....
        /*0bd8*/ 	.word	0x00024d80


	//   ....[73]....
        /*0bdc*/ 	.word	0x00024db0


	//   ....[74]....
        /*0be0*/ 	.word	0x00024de0


	//   ....[75]....
        /*0be4*/ 	.word	0x00024e10


	//   ....[76]....
        /*0be8*/ 	.word	0x00024e40


	//   ....[77]....
        /*0bec*/ 	.word	0x00024e70


	//   ....[78]....
        /*0bf0*/ 	.word	0x00024ea0


	//   ....[79]....
        /*0bf4*/ 	.word	0x00024ed0


	//   ....[80]....
        /*0bf8*/ 	.word	0x00024f00


	//   ....[81]....
        /*0bfc*/ 	.word	0x00024f30


	//   ....[82]....
        /*0c00*/ 	.word	0x00024f60


	//   ....[83]....
        /*0c04*/ 	.word	0x00024f90


	//   ....[84]....
        /*0c08*/ 	.word	0x00024fc0


	//   ....[85]....
        /*0c0c*/ 	.word	0x00024ff0


	//   ....[86]....
        /*0c10*/ 	.word	0x00025020


	//   ....[87]....
        /*0c14*/ 	.word	0x00025050


	//   ....[88]....
        /*0c18*/ 	.word	0x00025080


	//   ....[89]....
        /*0c1c*/ 	.word	0x000250b0


	//   ....[90]....
        /*0c20*/ 	.word	0x000250e0


	//   ....[91]....
        /*0c24*/ 	.word	0x00025110


	//   ....[92]....
        /*0c28*/ 	.word	0x00025140


	//   ....[93]....
        /*0c2c*/ 	.word	0x00025170


	//   ....[94]....
        /*0c30*/ 	.word	0x000251a0


	//   ....[95]....
        /*0c34*/ 	.word	0x000251d0


	//   ....[96]....
        /*0c38*/ 	.word	0x000251e0


	//   ....[97]....
        /*0c3c*/ 	.word	0x000251f0


	//   ....[98]....
        /*0c40*/ 	.word	0x00025220


	//   ....[99]....
        /*0c44*/ 	.word	0x00025250


	//   ....[100]....
        /*0c48*/ 	.word	0x00025280


	//   ....[101]....
        /*0c4c*/ 	.word	0x000252b0


	//   ....[102]....
        /*0c50*/ 	.word	0x000252e0


	//   ....[103]....
        /*0c54*/ 	.word	0x00025310


	//   ....[104]....
        /*0c58*/ 	.word	0x00025340


	//   ....[105]....
        /*0c5c*/ 	.word	0x00025350


	//   ....[106]....
        /*0c60*/ 	.word	0x00025360


	//   ....[107]....
        /*0c64*/ 	.word	0x00025370


	//   ....[108]....
        /*0c68*/ 	.word	0x00025380


	//   ....[109]....
        /*0c6c*/ 	.word	0x00025390


	//   ....[110]....
        /*0c70*/ 	.word	0x000253a0


	//   ....[111]....
        /*0c74*/ 	.word	0x000253d0


	//   ....[112]....
        /*0c78*/ 	.word	0x00025400


	//   ....[113]....
        /*0c7c*/ 	.word	0x00025430


	//   ....[114]....
        /*0c80*/ 	.word	0x00025c70


	//   ....[115]....
        /*0c84*/ 	.word	0x00025c90


	//   ....[116]....
        /*0c88*/ 	.word	0x00025ca0


	//   ....[117]....
        /*0c8c*/ 	.word	0x00025cb0


	//   ....[118]....
        /*0c90*/ 	.word	0x000263b0


	//   ....[119]....
        /*0c94*/ 	.word	0x000263c0


	//   ....[120]....
        /*0c98*/ 	.word	0x000264d0


	//   ....[121]....
        /*0c9c*/ 	.word	0x000264e0


	//   ....[122]....
        /*0ca0*/ 	.word	0x000265f0


	//   ....[123]....
        /*0ca4*/ 	.word	0x00026600


	//   ....[124]....
        /*0ca8*/ 	.word	0x00026710


	//   ....[125]....
        /*0cac*/ 	.word	0x00026720


	//   ....[126]....
        /*0cb0*/ 	.word	0x00026cb0


	//   ....[127]....
        /*0cb4*/ 	.word	0x00026cc0


	//   ....[128]....
        /*0cb8*/ 	.word	0x00027220


	//   ....[129]....
        /*0cbc*/ 	.word	0x00027230


	//   ....[130]....
        /*0cc0*/ 	.word	0x00027f00


	//   ....[131]....
        /*0cc4*/ 	.word	0x00027f10


	//   ....[132]....
        /*0cc8*/ 	.word	0x00028030


	//   ....[133]....
        /*0ccc*/ 	.word	0x00028040


	//   ....[134]....
        /*0cd0*/ 	.word	0x00028150


	//   ....[135]....
        /*0cd4*/ 	.word	0x00028160


	//   ....[136]....
        /*0cd8*/ 	.word	0x00028270


	//   ....[137]....
        /*0cdc*/ 	.word	0x00028280


	//   ....[138]....
        /*0ce0*/ 	.word	0x000283f0


	//   ....[139]....
        /*0ce4*/ 	.word	0x00028610


	//   ....[140]....
        /*0ce8*/ 	.word	0x00028640


	//   ....[141]....
        /*0cec*/ 	.word	0x00028670


	//   ....[142]....
        /*0cf0*/ 	.word	0x000286a0


	//   ....[143]....
        /*0cf4*/ 	.word	0x000286d0


	//   ....[144]....
        /*0cf8*/ 	.word	0x00028700


	//   ....[145]....
        /*0cfc*/ 	.word	0x000288a0


	//   ....[146]....
        /*0d00*/ 	.word	0x000288d0


	//   ....[147]....
        /*0d04*/ 	.word	0x00028900


	//   ....[148]....
        /*0d08*/ 	.word	0x00028930


	//   ....[149]....
        /*0d0c*/ 	.word	0x00028960


	//   ....[150]....
        /*0d10*/ 	.word	0x00028990


	//   ....[151]....
        /*0d14*/ 	.word	0x00028a30


	//   ....[152]....
        /*0d18*/ 	.word	0x00028a60


	//   ....[153]....
        /*0d1c*/ 	.word	0x00028a70


	//   ....[154]....
        /*0d20*/ 	.word	0x00028aa0


	//   ....[155]....
        /*0d24*/ 	.word	0x0002a520


	//   ....[156]....
        /*0d28*/ 	.word	0x0002c0b0


	//   ....[157]....
        /*0d2c*/ 	.word	0x0002cc70


	//   ....[158]....
        /*0d30*/ 	.word	0x0002cc90


	//   ....[159]....
        /*0d34*/ 	.word	0x0002cd40


	//   ....[160]....
        /*0d38*/ 	.word	0x0002cd50


	//   ....[161]....
        /*0d3c*/ 	.word	0x0002cdd0


	//   ....[162]....
        /*0d40*/ 	.word	0x0002cde0


	//   ....[163]....
        /*0d44*/ 	.word	0x0002ce60


	//   ....[164]....
        /*0d48*/ 	.word	0x0002ce70


	//   ....[165]....
        /*0d4c*/ 	.word	0x0002cef0


	//   ....[166]....
        /*0d50*/ 	.word	0x0002cf00


	//   ....[167]....
        /*0d54*/ 	.word	0x0002cf80


	//   ....[168]....
        /*0d58*/ 	.word	0x0002cf90


	//   ....[169]....
        /*0d5c*/ 	.word	0x0002d010


	//   ....[170]....
        /*0d60*/ 	.word	0x0002d020


	//   ....[171]....
        /*0d64*/ 	.word	0x0002d070


	//   ....[172]....
        /*0d68*/ 	.word	0x0002d090


	//   ....[173]....
        /*0d6c*/ 	.word	0x0002f350


	//   ....[174]....
        /*0d70*/ 	.word	0x0002f390


	//   ....[175]....
        /*0d74*/ 	.word	0x0002f3e0


	//   ....[176]....
        /*0d78*/ 	.word	0x0002f410


	//   ....[177]....
        /*0d7c*/ 	.word	0x0002f440


	//   ....[178]....
        /*0d80*/ 	.word	0x0002f470


	//   ....[179]....
        /*0d84*/ 	.word	0x0002f4a0


	//   ....[180]....
        /*0d88*/ 	.word	0x0002f4d0


	//   ....[181]....
        /*0d8c*/ 	.word	0x0002f6a0


	//   ....[182]....
        /*0d90*/ 	.word	0x0002f6d0


	//   ....[183]....
        /*0d94*/ 	.word	0x0002f700


	//   ....[184]....
        /*0d98*/ 	.word	0x0002f730


	//   ....[185]....
        /*0d9c*/ 	.word	0x0002f760


	//   ....[186]....
        /*0da0*/ 	.word	0x0002f790


	//   ....[187]....
        /*0da4*/ 	.word	0x0002f870


	//   ....[188]....
        /*0da8*/ 	.word	0x0002f890


	//   ....[189]....
        /*0dac*/ 	.word	0x0002f8a0


	//   ....[190]....
        /*0db0*/ 	.word	0x0002f920


	//   ....[191]....
        /*0db4*/ 	.word	0x00030470


	//   ....[192]....
        /*0db8*/ 	.word	0x00030970


	//   ....[193]....
        /*0dbc*/ 	.word	0x00030a20


	//   ....[194]....
        /*0dc0*/ 	.word	0x00030ab0


	//   ....[195]....
        /*0dc4*/ 	.word	0x00030b00


	//   ....[196]....
        /*0dc8*/ 	.word	0x00030b50


	//   ....[197]....
        /*0dcc*/ 	.word	0x00030be0


	//   ....[198]....
        /*0dd0*/ 	.word	0x00030c70


	//   ....[199]....
        /*0dd4*/ 	.word	0x00030cc0


	//   ....[200]....
        /*0dd8*/ 	.word	0x00030d10


	//   ....[201]....
        /*0ddc*/ 	.word	0x00030e00


	//   ....[202]....
        /*0de0*/ 	.word	0x00030eb0


	//   ....[203]....
        /*0de4*/ 	.word	0x00030f10


	//   ....[204]....
        /*0de8*/ 	.word	0x00030f90


	//   ....[205]....
        /*0dec*/ 	.word	0x00031080


	//   ....[206]....
        /*0df0*/ 	.word	0x000310d0


	//   ....[207]....
        /*0df4*/ 	.word	0x00031120


	//   ....[208]....
        /*0df8*/ 	.word	0x00031170


	//   ....[209]....
        /*0dfc*/ 	.word	0x00031590


	//   ....[210]....
        /*0e00*/ 	.word	0x000316b0


	//   ....[211]....
        /*0e04*/ 	.word	0x000317e0


	//   ....[212]....
        /*0e08*/ 	.word	0x00031900


	//   ....[213]....
        /*0e0c*/ 	.word	0x00031a30


	//   ....[214]....
        /*0e10*/ 	.word	0x00031b00


	//   ....[215]....
        /*0e14*/ 	.word	0x00031b60


	//   ....[216]....
        /*0e18*/ 	.word	0x00031bb0


	//   ....[217]....
        /*0e1c*/ 	.word	0x00031c10


	//   ....[218]....
        /*0e20*/ 	.word	0x00031c80


	//   ....[219]....
        /*0e24*/ 	.word	0x00031ce0


	//   ....[220]....
        /*0e28*/ 	.word	0x00031d30


	//   ....[221]....
        /*0e2c*/ 	.word	0x00031dc0


	//   ....[222]....
        /*0e30*/ 	.word	0x00031e40


	//   ....[223]....
        /*0e34*/ 	.word	0x00031ea0


	//   ....[224]....
        /*0e38*/ 	.word	0x00031ef0


	//   ....[225]....
        /*0e3c*/ 	.word	0x00031f70


	//   ....[226]....
        /*0e40*/ 	.word	0x00031fe0


	//   ....[227]....
        /*0e44*/ 	.word	0x00032040


	//   ....[228]....
        /*0e48*/ 	.word	0x00032090


	//   ....[229]....
        /*0e4c*/ 	.word	0x00032110


	//   ....[230]....
        /*0e50*/ 	.word	0x00032180


	//   ....[231]....
        /*0e54*/ 	.word	0x000321e0


	//   ....[232]....
        /*0e58*/ 	.word	0x00032230


	//   ....[233]....
        /*0e5c*/ 	.word	0x000322b0


	//   ....[234]....
        /*0e60*/ 	.word	0x00032320


	//   ....[235]....
        /*0e64*/ 	.word	0x00032380


	//   ....[236]....
        /*0e68*/ 	.word	0x000323d0


	//   ....[237]....
        /*0e6c*/ 	.word	0x00032430


	//   ....[238]....
        /*0e70*/ 	.word	0x000324a0


	//   ....[239]....
        /*0e74*/ 	.word	0x00032500


	//   ....[240]....
        /*0e78*/ 	.word	0x00032550


	//   ....[241]....
        /*0e7c*/ 	.word	0x000325c0


	//   ....[242]....
        /*0e80*/ 	.word	0x00032630


	//   ....[243]....
        /*0e84*/ 	.word	0x00032690


	//   ....[244]....
        /*0e88*/ 	.word	0x000326e0


	//   ....[245]....
        /*0e8c*/ 	.word	0x00032770


	//   ....[246]....
        /*0e90*/ 	.word	0x00032800


	//   ....[247]....
        /*0e94*/ 	.word	0x00032860


	//   ....[248]....
        /*0e98*/ 	.word	0x000328b0


	//   ....[249]....
        /*0e9c*/ 	.word	0x00032930


	//   ....[250]....
        /*0ea0*/ 	.word	0x000329a0


	//   ....[251]....
        /*0ea4*/ 	.word	0x00032a00


	//   ....[252]....
        /*0ea8*/ 	.word	0x00032a50


	//   ....[253]....
        /*0eac*/ 	.word	0x00032ad0


	//   ....[254]....
        /*0eb0*/ 	.word	0x00032b40


	//   ....[255]....
        /*0eb4*/ 	.word	0x00032ba0


	//   ....[0]....
        /*0eb8*/ 	.word	0x00032bf0


	//   ....[1]....
        /*0ebc*/ 	.word	0x00032c70


	//   ....[2]....
        /*0ec0*/ 	.word	0x00032ce0


	//   ....[3]....
        /*0ec4*/ 	.word	0x00032d40


	//   ....[4]....
        /*0ec8*/ 	.word	0x00032d90


	//   ....[5]....
        /*0ecc*/ 	.word	0x00032e10


	//   ....[6]....
        /*0ed0*/ 	.word	0x00032e80


	//   ....[7]....
        /*0ed4*/ 	.word	0x00032ee0


	//   ....[8]....
        /*0ed8*/ 	.word	0x00032f30


	//   ....[9]....
        /*0edc*/ 	.word	0x00032fa0


	//   ....[10]....
        /*0ee0*/ 	.word	0x00033010


	//   ....[11]....
        /*0ee4*/ 	.word	0x00033070


	//   ....[12]....
        /*0ee8*/ 	.word	0x000330c0


	//   ....[13]....
        /*0eec*/ 	.word	0x00033140


	//   ....[14]....
        /*0ef0*/ 	.word	0x000331b0


	//   ....[15]....
        /*0ef4*/ 	.word	0x00033220


	//   ....[16]....
        /*0ef8*/ 	.word	0x00033270


	//   ....[17]....
        /*0efc*/ 	.word	0x00033300


	//   ....[18]....
        /*0f00*/ 	.word	0x00033350


	//   ....[19]....
        /*0f04*/ 	.word	0x000333e0


	//   ....[20]....
        /*0f08*/ 	.word	0x00033470


	//   ....[21]....
        /*0f0c*/ 	.word	0x00033500


	//   ....[22]....
        /*0f10*/ 	.word	0x00033590


	//   ....[23]....
        /*0f14*/ 	.word	0x00033620


	//   ....[24]....
        /*0f18*/ 	.word	0x000336b0


	//   ....[25]....
        /*0f1c*/ 	.word	0x00033730


	//   ....[26]....
        /*0f20*/ 	.word	0x00033780


	//   ....[27]....
        /*0f24*/ 	.word	0x00033810


	//   ....[28]....
        /*0f28*/ 	.word	0x000338a0


	//   ....[29]....
        /*0f2c*/ 	.word	0x00033920


	//   ....[30]....
        /*0f30*/ 	.word	0x00033970


	//   ....[31]....
        /*0f34*/ 	.word	0x00033a00


	//   ....[32]....
        /*0f38*/ 	.word	0x00033a90


	//   ....[33]....
        /*0f3c*/ 	.word	0x00033b20


	//   ....[34]....
        /*0f40*/ 	.word	0x00033bb0


	//   ....[35]....
        /*0f44*/ 	.word	0x00033c40


	//   ....[36]....
        /*0f48*/ 	.word	0x00033cd0


	//   ....[37]....
        /*0f4c*/ 	.word	0x00033d90


	//   ....[38]....
        /*0f50*/ 	.word	0x00034070


	//   ....[39]....
        /*0f54*/ 	.word	0x00034280


	//   ....[40]....
        /*0f58*/ 	.word	0x000342d0


	//   ....[41]....
        /*0f5c*/ 	.word	0x00034330


	//   ....[42]....
        /*0f60*/ 	.word	0x00034420


	//   ....[43]....
        /*0f64*/ 	.word	0x00034480


	//   ....[44]....
        /*0f68*/ 	.word	0x00034570


	//   ....[45]....
        /*0f6c*/ 	.word	0x000345d0


	//   ....[46]....
        /*0f70*/ 	.word	0x000346c0


	//   ....[47]....
        /*0f74*/ 	.word	0x00034720


	//   ....[48]....
        /*0f78*/ 	.word	0x00034810


	//   ....[49]....
        /*0f7c*/ 	.word	0x00034870


	//   ....[50]....
        /*0f80*/ 	.word	0x00034960


	//   ....[51]....
        /*0f84*/ 	.word	0x000349c0


	//   ....[52]....
        /*0f88*/ 	.word	0x00034a90


	//   ....[53]....
        /*0f8c*/ 	.word	0x00034b10


	//   ....[54]....
        /*0f90*/ 	.word	0x00034be0


	//   ....[55]....
        /*0f94*/ 	.word	0x00034ec0


	//   ....[56]....
        /*0f98*/ 	.word	0x00034f60


	//   ....[57]....
        /*0f9c*/ 	.word	0x00035100


	//   ....[58]....
        /*0fa0*/ 	.word	0x00035180


	//   ....[59]....
        /*0fa4*/ 	.word	0x00035200


	//   ....[60]....
        /*0fa8*/ 	.word	0x00035280


	//   ....[61]....
        /*0fac*/ 	.word	0x00035300


	//   ....[62]....
        /*0fb0*/ 	.word	0x00035390


	//   ....[63]....
        /*0fb4*/ 	.word	0x00035430


	//   ....[64]....
        /*0fb8*/ 	.word	0x000354e0


	//   ....[65]....
        /*0fbc*/ 	.word	0x00035560


	//   ....[66]....
        /*0fc0*/ 	.word	0x000355e0


	//   ....[67]....
        /*0fc4*/ 	.word	0x00035660


	//   ....[68]....
        /*0fc8*/ 	.word	0x000356f0


	//   ....[69]....
        /*0fcc*/ 	.word	0x00035770


	//   ....[70]....
        /*0fd0*/ 	.word	0x00035820


	//   ....[71]....
        /*0fd4*/ 	.word	0x00035870


	//   ....[72]....
        /*0fd8*/ 	.word	0x00035930


	//   ....[73]....
        /*0fdc*/ 	.word	0x00035a60


	//----- nvinfo : EIATTR_REG_RECONFIG
	.align		4
.L_1017:
        /*0fe0*/ 	.byte	0x01, 0x54
	.zero		2


	//----- nvinfo : EIATTR_SYSCALL_OFFSETS
	.align		4
        /*0fe4*/ 	.byte	0x04, 0x46
        /*0fe6*/ 	.short	(.L_1019 - .L_1018)


	//   ....[0]....
.L_1018:
        /*0fe8*/ 	.word	0x00001e70


	//   ....[1]....
        /*0fec*/ 	.word	0x00001fc0


	//   ....[2]....
        /*0ff0*/ 	.word	0x0000ad40


	//   ....[3]....
        /*0ff4*/ 	.word	0x0000b290


	//   ....[4]....
        /*0ff8*/ 	.word	0x0002bb30


	//   ....[5]....
        /*0ffc*/ 	.word	0x0002bca0


	//   ....[6]....
        /*1000*/ 	.word	0x0002be00


	//   ....[7]....
        /*1004*/ 	.word	0x0002bf40


	//   ....[8]....
        /*1008*/ 	.word	0x0002c870


	//----- nvinfo : EIATTR_MBARRIER_INSTR_OFFSETS
	.align		4
.L_1019:
        /*100c*/ 	.byte	0x04, 0x39
        /*100e*/ 	.short	(.L_1021 - .L_1020)


	//   ....[0]....
.L_1020:
        /*1010*/ 	.word	0x000002d0
        /*1014*/ 	.word	0x000000ff
        /*1018*/ 	.word	0x00028800
        /*101c*/ 	.short	0x0100
        /*101e*/ 	.byte	0x08
	.zero		1


	//   ....[1]....
        /*1020*/ 	.word	0x000002e0
        /*1024*/ 	.word	0x000000ff
        /*1028*/ 	.word	0x00028820
        /*102c*/ 	.short	0x0100
        /*102e*/ 	.byte	0x08
	.zero		1


	//   ....[2]....
        /*1030*/ 	.word	0x000003d0
        /*1034*/ 	.word	0x000000ff
        /*1038*/ 	.word	0x00028830
        /*103c*/ 	.short	0x0100
        /*103e*/ 	.byte	0x08
	.zero		1


	//   ....[3]....
        /*1040*/ 	.word	0x000003e0
        /*1044*/ 	.word	0x000000ff
        /*1048*/ 	.word	0x00028840
        /*104c*/ 	.short	0x0100
        /*104e*/ 	.byte	0x08
	.zero		1


	//   ....[4]....
        /*1050*/ 	.word	0x000003f0
        /*1054*/ 	.word	0x000000ff
        /*1058*/ 	.word	0x00028838
        /*105c*/ 	.short	0x0100
        /*105e*/ 	.byte	0x08
	.zero		1


	//   ....[5]....
        /*1060*/ 	.word	0x00000400
        /*1064*/ 	.word	0x000000ff
        /*1068*/ 	.word	0x00028848
        /*106c*/ 	.short	0x0100
        /*106e*/ 	.byte	0x08
	.zero		1


	//   ....[6]....
        /*1070*/ 	.word	0x00000530
        /*1074*/ 	.word	0x000000ff
        /*1078*/ 	.word	0x00028850
        /*107c*/ 	.short	0x0100
        /*107e*/ 	.byte	0x08
	.zero		1


	//   ....[7]....
        /*1080*/ 	.word	0x00000540
        /*1084*/ 	.word	0x000000ff
        /*1088*/ 	.word	0x00028860
        /*108c*/ 	.short	0x0100
        /*108e*/ 	.byte	0x08
	.zero		1


	//   ....[8]....
        /*1090*/ 	.word	0x00000550
        /*1094*/ 	.word	0x000000ff
        /*1098*/ 	.word	0x00028858
        /*109c*/ 	.short	0x0100
        /*109e*/ 	.byte	0x08
	.zero		1


	//   ....[9]....
        /*10a0*/ 	.word	0x00000560
        /*10a4*/ 	.word	0x000000ff
        /*10a8*/ 	.word	0x00028868
        /*10ac*/ 	.short	0x0100
        /*10ae*/ 	.byte	0x08
	.zero		1


	//   ....[10]....
        /*10b0*/ 	.word	0x00000650
        /*10b4*/ 	.word	0x000000ff
        /*10b8*/ 	.word	0x00028870
        /*10bc*/ 	.short	0x0100
        /*10be*/ 	.byte	0x06
	.zero		1


	//   ....[11]....
        /*10c0*/ 	.word	0x00000660
        /*10c4*/ 	.word	0x000000ff
        /*10c8*/ 	.word	0x00028880
        /*10cc*/ 	.short	0x0100
        /*10ce*/ 	.byte	0x06
	.zero		1


	//   ....[12]....
        /*10d0*/ 	.word	0x00000670
        /*10d4*/ 	.word	0x000000ff
        /*10d8*/ 	.word	0x00028878
        /*10dc*/ 	.short	0x0100
        /*10de*/ 	.byte	0x06
	.zero		1


	//   ....[13]....
        /*10e0*/ 	.word	0x00000680
        /*10e4*/ 	.word	0x000000ff
        /*10e8*/ 	.word	0x00028888
        /*10ec*/ 	.short	0x0100
        /*10ee*/ 	.byte	0x06
	.zero		1


	//   ....[14]....
        /*10f0*/ 	.word	0x000007b0
        /*10f4*/ 	.word	0x000000ff
        /*10f8*/ 	.word	0x00028890
        /*10fc*/ 	.short	0x0100
        /*10fe*/ 	.byte	0x08
	.zero		1


	//   ....[15]....
        /*1100*/ 	.word	0x000007c0
        /*1104*/ 	.word	0x000000ff
        /*1108*/ 	.word	0x000288a0
        /*110c*/ 	.short	0x0100
        /*110e*/ 	.byte	0x08
	.zero		1


	//   ....[16]....
        /*1110*/ 	.word	0x000007d0
        /*1114*/ 	.word	0x000000ff
        /*1118*/ 	.word	0x00028898
        /*111c*/ 	.short	0x0100
        /*111e*/ 	.byte	0x08
	.zero		1


	//   ....[17]....
        /*1120*/ 	.word	0x000007e0
        /*1124*/ 	.word	0x000000ff
        /*1128*/ 	.word	0x000288a8
        /*112c*/ 	.short	0x0100
        /*112e*/ 	.byte	0x08
	.zero		1


	//   ....[18]....
        /*1130*/ 	.word	0x00000910
        /*1134*/ 	.word	0x000000ff
        /*1138*/ 	.word	0x000288b0
        /*113c*/ 	.short	0x0100
        /*113e*/ 	.byte	0x08
	.zero		1


	//   ....[19]....
        /*1140*/ 	.word	0x00000920
        /*1144*/ 	.word	0x000000ff
        /*1148*/ 	.word	0x000288c0
        /*114c*/ 	.short	0x0100
        /*114e*/ 	.byte	0x08
	.zero		1


	//   ....[20]....
        /*1150*/ 	.word	0x00000930
        /*1154*/ 	.word	0x000000ff
        /*1158*/ 	.word	0x000288b8
        /*115c*/ 	.short	0x0100
        /*115e*/ 	.byte	0x08
	.zero		1


	//   ....[21]....
        /*1160*/ 	.word	0x00000940
        /*1164*/ 	.word	0x000000ff
        /*1168*/ 	.word	0x000288c8
        /*116c*/ 	.short	0x0100
        /*116e*/ 	.byte	0x08
	.zero		1


	//   ....[22]....
        /*1170*/ 	.word	0x000030e0
        /*1174*/ 	.word	0x00000073
        /*1178*/ 	.word	0x00028890
        /*117c*/ 	.short	0x010a
        /*117e*/ 	.byte	0x3f
	.zero		1


	//   ....[23]....
        /*1180*/ 	.word	0x000063d0
        /*1184*/ 	.word	0x00000073
        /*1188*/ 	.word	0x00028890
        /*118c*/ 	.short	0x010a
        /*118e*/ 	.byte	0x3f
	.zero		1


	//   ....[24]....
        /*1190*/ 	.word	0x000094e0
        /*1194*/ 	.word	0x00000073
        /*1198*/ 	.word	0x00028890
        /*119c*/ 	.short	0x010a
        /*119e*/ 	.byte	0x3f
	.zero		1


	//   ....[25]....
        /*11a0*/ 	.word	0x00009a50
        /*11a4*/ 	.word	0x00000020
        /*11a8*/ 	.word	0x00000000
        /*11ac*/ 	.short	0x0101
        /*11ae*/ 	.byte	0x3f
	.zero		1


	//   ....[26]....
        /*11b0*/ 	.word	0x00009a90
        /*11b4*/ 	.word	0x00000073
        /*11b8*/ 	.word	0x000288b0
        /*11bc*/ 	.short	0x010a
        /*11be*/ 	.byte	0x3f
	.zero		1


	//   ....[27]....
        /*11c0*/ 	.word	0x0000a070
        /*11c4*/ 	.word	0x00000073
        /*11c8*/ 	.word	0x00000000
        /*11cc*/ 	.short	0x0101
        /*11ce*/ 	.byte	0x3f
	.zero		1


	//   ....[28]....
        /*11d0*/ 	.word	0x0000b010
        /*11d4*/ 	.word	0x00000012
        /*11d8*/ 	.word	0x00028800
        /*11dc*/ 	.short	0x010a
        /*11de*/ 	.byte	0x3f
	.zero		1


	//   ....[29]....
        /*11e0*/ 	.word	0x0000b060
        /*11e4*/ 	.word	0x00000012
        /*11e8*/ 	.word	0x00028800
        /*11ec*/ 	.short	0x010a
        /*11ee*/ 	.byte	0x3f
	.zero		1


	//   ....[30]....
        /*11f0*/ 	.word	0x0000ba60
        /*11f4*/ 	.word	0x00000012
        /*11f8*/ 	.word	0x00028800
        /*11fc*/ 	.short	0x010a
        /*11fe*/ 	.byte	0x3f
	.zero		1


	//   ....[31]....
        /*1200*/ 	.word	0x0000dfb0
        /*1204*/ 	.word	0x00000012
        /*1208*/ 	.word	0x00028800
        /*120c*/ 	.short	0x010a
        /*120e*/ 	.byte	0x3f
	.zero		1


	//   ....[32]....
        /*1210*/ 	.word	0x00010030
        /*1214*/ 	.word	0x00000014
        /*1218*/ 	.word	0x00028830
        /*121c*/ 	.short	0x010a
        /*121e*/ 	.byte	0x3f
	.zero		1


	//   ....[33]....
        /*1220*/ 	.word	0x000100a0
        /*1224*/ 	.word	0x00000014
        /*1228*/ 	.word	0x00028830
        /*122c*/ 	.short	0x010a
        /*122e*/ 	.byte	0x3f
	.zero		1


	//   ....[34]....
        /*1230*/ 	.word	0x00010b20
        /*1234*/ 	.word	0x00000014
        /*1238*/ 	.word	0x00000000
        /*123c*/ 	.short	0x0101
        /*123e*/ 	.byte	0x3f
	.zero		1


	//   ....[35]....
        /*1240*/ 	.word	0x00015230
        /*1244*/ 	.word	0x0000000f
        /*1248*/ 	.word	0x00028830
        /*124c*/ 	.short	0x010a
        /*124e*/ 	.byte	0x3f
	.zero		1


	//   ....[36]....
        /*1250*/ 	.word	0x00015280
        /*1254*/ 	.word	0x0000000f
        /*1258*/ 	.word	0x00028830
        /*125c*/ 	.short	0x010a
        /*125e*/ 	.byte	0x3f
	.zero		1


	//   ....[37]....
        /*1260*/ 	.word	0x000155a0
        /*1264*/ 	.word	0x0000000f
        /*1268*/ 	.word	0x00028850
        /*126c*/ 	.short	0x010a
        /*126e*/ 	.byte	0x3f
	.zero		1


	//   ....[38]....
        /*1270*/ 	.word	0x000155e0
        /*1274*/ 	.word	0x0000000f
        /*1278*/ 	.word	0x00028850
        /*127c*/ 	.short	0x010a
        /*127e*/ 	.byte	0x3f
	.zero		1


	//   ....[39]....
        /*1280*/ 	.word	0x00016420
        /*1284*/ 	.word	0x00000072
        /*1288*/ 	.word	0x00000000
        /*128c*/ 	.short	0x0101
        /*128e*/ 	.byte	0x3f
	.zero		1


	//   ....[40]....
        /*1290*/ 	.word	0x0001a1a0
        /*1294*/ 	.word	0x00000014
        /*1298*/ 	.word	0x00000000
        /*129c*/ 	.short	0x0101
        /*129e*/ 	.byte	0x3f
	.zero		1


	//   ....[41]....
        /*12a0*/ 	.word	0x0001ac10
        /*12a4*/ 	.word	0x0000000f
        /*12a8*/ 	.word	0x00028830
        /*12ac*/ 	.short	0x010a
        /*12ae*/ 	.byte	0x3f
	.zero		1


	//   ....[42]....
        /*12b0*/ 	.word	0x0001ac60
        /*12b4*/ 	.word	0x0000000f
        /*12b8*/ 	.word	0x00028830
        /*12bc*/ 	.short	0x010a
        /*12be*/ 	.byte	0x3f
	.zero		1


	//   ....[43]....
        /*12c0*/ 	.word	0x0001afb0
        /*12c4*/ 	.word	0x0000000f
        /*12c8*/ 	.word	0x00028850
        /*12cc*/ 	.short	0x010a
        /*12ce*/ 	.byte	0x3f
	.zero		1


	//   ....[44]....
        /*12d0*/ 	.word	0x0001aff0
        /*12d4*/ 	.word	0x0000000f
        /*12d8*/ 	.word	0x00028850
        /*12dc*/ 	.short	0x010a
        /*12de*/ 	.byte	0x3f
	.zero		1


	//   ....[45]....
        /*12e0*/ 	.word	0x0001d7d0
        /*12e4*/ 	.word	0x00000003
        /*12e8*/ 	.word	0x00000000
        /*12ec*/ 	.short	0x0101
        /*12ee*/ 	.byte	0x3f
	.zero		1


	//   ....[46]....
        /*12f0*/ 	.word	0x0001da20
        /*12f4*/ 	.word	0x0000000e
        /*12f8*/ 	.word	0x00000000
        /*12fc*/ 	.short	0x0101
        /*12fe*/ 	.byte	0x3f
	.zero		1


	//   ....[47]....
        /*1300*/ 	.word	0x0001e200
        /*1304*/ 	.word	0x0000000f
        /*1308*/ 	.word	0x00028830
        /*130c*/ 	.short	0x010a
        /*130e*/ 	.byte	0x3f
	.zero		1


	//   ....[48]....
        /*1310*/ 	.word	0x0001e250
        /*1314*/ 	.word	0x0000000f
        /*1318*/ 	.word	0x00028830
        /*131c*/ 	.short	0x010a
        /*131e*/ 	.byte	0x3f
	.zero		1


	//   ....[49]....
        /*1320*/ 	.word	0x0001e5a0
        /*1324*/ 	.word	0x0000000f
        /*1328*/ 	.word	0x00028850
        /*132c*/ 	.short	0x010a
        /*132e*/ 	.byte	0x3f
	.zero		1


	//   ....[50]....
        /*1330*/ 	.word	0x0001e5e0
        /*1334*/ 	.word	0x0000000f
        /*1338*/ 	.word	0x00028850
        /*133c*/ 	.short	0x010a
        /*133e*/ 	.byte	0x3f
	.zero		1


	//   ....[51]....
        /*1340*/ 	.word	0x0001f490
        /*1344*/ 	.word	0x0000002d
        /*1348*/ 	.word	0x00000000
        /*134c*/ 	.short	0x0101
        /*134e*/ 	.byte	0x3f
	.zero		1


	//   ....[52]....
        /*1350*/ 	.word	0x000231c0
        /*1354*/ 	.word	0x0000000e
        /*1358*/ 	.word	0x00000000
        /*135c*/ 	.short	0x0101
        /*135e*/ 	.byte	0x3f
	.zero		1


	//   ....[53]....
        /*1360*/ 	.word	0x000238c0
        /*1364*/ 	.word	0x0000000d
        /*1368*/ 	.word	0x00028850
        /*136c*/ 	.short	0x010a
        /*136e*/ 	.byte	0x3f
	.zero		1


	//   ....[54]....
        /*1370*/ 	.word	0x00023940
        /*1374*/ 	.word	0x0000000d
        /*1378*/ 	.word	0x00028850
        /*137c*/ 	.short	0x010a
        /*137e*/ 	.byte	0x3f
	.zero		1


	//   ....[55]....
        /*1380*/ 	.word	0x00024020
        /*1384*/ 	.word	0x00000002
        /*1388*/ 	.word	0x00000000
        /*138c*/ 	.short	0x0101
        /*138e*/ 	.byte	0x3f
	.zero		1


	//   ....[56]....
        /*1390*/ 	.word	0x000262e0
        /*1394*/ 	.word	0x00000000
        /*1398*/ 	.word	0x00000000
        /*139c*/ 	.short	0x0101
        /*139e*/ 	.byte	0x3f
	.zero		1


	//   ....[57]....
        /*13a0*/ 	.word	0x00026ae0
        /*13a4*/ 	.word	0x0000000e
        /*13a8*/ 	.word	0x00000000
        /*13ac*/ 	.short	0x0101
        /*13ae*/ 	.byte	0x3f
	.zero		1


	//   ....[58]....
        /*13b0*/ 	.word	0x0002a600
        /*13b4*/ 	.word	0x00000013
        /*13b8*/ 	.word	0x00028820
        /*13bc*/ 	.short	0x010a
        /*13be*/ 	.byte	0x3f
	.zero		1


	//   ....[59]....
        /*13c0*/ 	.word	0x0002a6d0
        /*13c4*/ 	.word	0x00000007
        /*13c8*/ 	.word	0x000288a0
        /*13cc*/ 	.short	0x010a
        /*13ce*/ 	.byte	0x3f
	.zero		1


	//   ....[60]....
        /*13d0*/ 	.word	0x0002a910
        /*13d4*/ 	.word	0x00000007
        /*13d8*/ 	.word	0x000288c0
        /*13dc*/ 	.short	0x010a
        /*13de*/ 	.byte	0x3f
	.zero		1


	//   ....[61]....
        /*13e0*/ 	.word	0x0002acc0
        /*13e4*/ 	.word	0x00000005
        /*13e8*/ 	.word	0x000288a0
        /*13ec*/ 	.short	0x010a
        /*13ee*/ 	.byte	0x3f
	.zero		1


	//   ....[62]....
        /*13f0*/ 	.word	0x0002aef0
        /*13f4*/ 	.word	0x00000005
        /*13f8*/ 	.word	0x000288c0
        /*13fc*/ 	.short	0x010a
        /*13fe*/ 	.byte	0x3f
	.zero		1


	//   ....[63]....
        /*1400*/ 	.word	0x0002c330
        /*1404*/ 	.word	0x00000000
        /*1408*/ 	.word	0x00028880
        /*140c*/ 	.short	0x010a
        /*140e*/ 	.byte	0x3f
	.zero		1


	//   ....[64]....
        /*1410*/ 	.word	0x0002c4e0
        /*1414*/ 	.word	0x00000000
        /*1418*/ 	.word	0x00028840
        /*141c*/ 	.short	0x010a
        /*141e*/ 	.byte	0x3f
	.zero		1


	//   ....[65]....
        /*1420*/ 	.word	0x0002d130
        /*1424*/ 	.word	0x00000013
        /*1428*/ 	.word	0x00028800
        /*142c*/ 	.short	0x0107
        /*142e*/ 	.byte	0x3f
	.zero		1


	//   ....[66]....
        /*1430*/ 	.word	0x0002d220
        /*1434*/ 	.word	0x00000013
        /*1438*/ 	.word	0x00028800
        /*143c*/ 	.short	0x0101
        /*143e*/ 	.byte	0x3f
	.zero		1


	//   ....[67]....
        /*1440*/ 	.word	0x0002d240
        /*1444*/ 	.word	0x00000013
        /*1448*/ 	.word	0x00028820
        /*144c*/ 	.short	0x010a
        /*144e*/ 	.byte	0x3f
	.zero		1


	//   ....[68]....
        /*1450*/ 	.word	0x0002d550
        /*1454*/ 	.word	0x00000006
        /*1458*/ 	.word	0x00028880
        /*145c*/ 	.short	0x010a
        /*145e*/ 	.byte	0x3f
	.zero		1


	//   ....[69]....
        /*1460*/ 	.word	0x0002d7b0
        /*1464*/ 	.word	0x00000006
        /*1468*/ 	.word	0x00028840
        /*146c*/ 	.short	0x010a
        /*146e*/ 	.byte	0x3f
	.zero		1


	//   ....[70]....
        /*1470*/ 	.word	0x0002da80
        /*1474*/ 	.word	0x00000014
        /*1478*/ 	.word	0x00028870
        /*147c*/ 	.short	0x010a
        /*147e*/ 	.byte	0x3f
	.zero		1


	//   ....[71]....
        /*1480*/ 	.word	0x0002daf0
        /*1484*/ 	.word	0x00000014
        /*1488*/ 	.word	0x00028860
        /*148c*/ 	.short	0x010a
        /*148e*/ 	.byte	0x3f
	.zero		1


	//   ....[72]....
        /*1490*/ 	.word	0x0002e410
        /*1494*/ 	.word	0x00000014
        /*1498*/ 	.word	0x00028850
        /*149c*/ 	.short	0x0101
        /*149e*/ 	.byte	0x3f
	.zero		1


	//   ....[73]....
        /*14a0*/ 	.word	0x0002e490
        /*14a4*/ 	.word	0x00000014
        /*14a8*/ 	.word	0x00000000
        /*14ac*/ 	.short	0x0101
        /*14ae*/ 	.byte	0x3f
	.zero		1


	//   ....[74]....
        /*14b0*/ 	.word	0x0002e6d0
        /*14b4*/ 	.word	0x00000000
        /*14b8*/ 	.word	0x00028870
        /*14bc*/ 	.short	0x010a
        /*14be*/ 	.byte	0x3f
	.zero		1


	//   ....[75]....
        /*14c0*/ 	.word	0x0002e740
        /*14c4*/ 	.word	0x00000000
        /*14c8*/ 	.word	0x00028860
        /*14cc*/ 	.short	0x010a
        /*14ce*/ 	.byte	0x3f
	.zero		1


	//   ....[76]....
        /*14d0*/ 	.word	0x0002f060
        /*14d4*/ 	.word	0x00000000
        /*14d8*/ 	.word	0x00028850
        /*14dc*/ 	.short	0x0101
        /*14de*/ 	.byte	0x3f
	.zero		1


	//   ....[77]....
        /*14e0*/ 	.word	0x0002f0b0
        /*14e4*/ 	.word	0x00000000
        /*14e8*/ 	.word	0x00000000
        /*14ec*/ 	.short	0x0101
        /*14ee*/ 	.byte	0x3f
	.zero		1


	//   ....[78]....
        /*14f0*/ 	.word	0x000303f0
        /*14f4*/ 	.word	0x00000000
        /*14f8*/ 	.word	0x00028820
        /*14fc*/ 	.short	0x010a
        /*14fe*/ 	.byte	0x3f
	.zero		1


	//   ....[79]....
        /*1500*/ 	.word	0x000305a0
        /*1504*/ 	.word	0x00000006
        /*1508*/ 	.word	0x00000000
        /*150c*/ 	.short	0x010a
        /*150e*/ 	.byte	0x3f
	.zero		1


	//   ....[80]....
        /*1510*/ 	.word	0x00030610
        /*1514*/ 	.word	0x00000007
        /*1518*/ 	.word	0x00000000
        /*151c*/ 	.short	0x010a
        /*151e*/ 	.byte	0x3f
	.zero		1


	//   ....[81]....
        /*1520*/ 	.word	0x00030670
        /*1524*/ 	.word	0x00000004
        /*1528*/ 	.word	0x00028860
        /*152c*/ 	.short	0x010a
        /*152e*/ 	.byte	0x3f
	.zero		1


	//   ....[82]....
        /*1530*/ 	.word	0x000306c0
        /*1534*/ 	.word	0x00000003
        /*1538*/ 	.word	0x00028860
        /*153c*/ 	.short	0x010a
        /*153e*/ 	.byte	0x3f
	.zero		1


	//   ....[83]....
        /*1540*/ 	.word	0x00030700
        /*1544*/ 	.word	0x00000004
        /*1548*/ 	.word	0x00028880
        /*154c*/ 	.short	0x010a
        /*154e*/ 	.byte	0x3f
	.zero		1


	//   ....[84]....
        /*1550*/ 	.word	0x00030720
        /*1554*/ 	.word	0x00000003
        /*1558*/ 	.word	0x00028880
        /*155c*/ 	.short	0x010a
        /*155e*/ 	.byte	0x3f
	.zero		1


	//   ....[85]....
        /*1560*/ 	.word	0x00030780
        /*1564*/ 	.word	0x00000073
        /*1568*/ 	.word	0x00028890
        /*156c*/ 	.short	0x010a
        /*156e*/ 	.byte	0x3f
	.zero		1


	//   ....[86]....
        /*1570*/ 	.word	0x000307d0
        /*1574*/ 	.word	0x00000073
        /*1578*/ 	.word	0x00028890
        /*157c*/ 	.short	0x010a
        /*157e*/ 	.byte	0x3f
	.zero		1


	//   ....[87]....
        /*1580*/ 	.word	0x00030820
        /*1584*/ 	.word	0x00000073
        /*1588*/ 	.word	0x00028890
        /*158c*/ 	.short	0x010a
        /*158e*/ 	.byte	0x3f
	.zero		1


	//   ....[88]....
        /*1590*/ 	.word	0x00030870
        /*1594*/ 	.word	0x00000073
        /*1598*/ 	.word	0x000288b0
        /*159c*/ 	.short	0x010a
        /*159e*/ 	.byte	0x3f
	.zero		1


	//   ....[89]....
        /*15a0*/ 	.word	0x00030d40
        /*15a4*/ 	.word	0x00000012
        /*15a8*/ 	.word	0x00028800
        /*15ac*/ 	.short	0x010a
        /*15ae*/ 	.byte	0x3f
	.zero		1


	//   ....[90]....
        /*15b0*/ 	.word	0x00031230
        /*15b4*/ 	.word	0x00000012
        /*15b8*/ 	.word	0x00028800
        /*15bc*/ 	.short	0x010a
        /*15be*/ 	.byte	0x3f
	.zero		1


	//   ....[91]....
        /*15c0*/ 	.word	0x00031280
        /*15c4*/ 	.word	0x00000014
        /*15c8*/ 	.word	0x00028830
        /*15cc*/ 	.short	0x010a
        /*15ce*/ 	.byte	0x3f
	.zero		1


	//   ....[92]....
        /*15d0*/ 	.word	0x000312d0
        /*15d4*/ 	.word	0x0000000f
        /*15d8*/ 	.word	0x00028830
        /*15dc*/ 	.short	0x010a
        /*15de*/ 	.byte	0x3f
	.zero		1


	//   ....[93]....
        /*15e0*/ 	.word	0x00031320
        /*15e4*/ 	.word	0x0000000f
        /*15e8*/ 	.word	0x00028850
        /*15ec*/ 	.short	0x010a
        /*15ee*/ 	.byte	0x3f
	.zero		1


	//   ....[94]....
        /*15f0*/ 	.word	0x00031370
        /*15f4*/ 	.word	0x0000000f
        /*15f8*/ 	.word	0x00028830
        /*15fc*/ 	.short	0x010a
        /*15fe*/ 	.byte	0x3f
	.zero		1


	//   ....[95]....
        /*1600*/ 	.word	0x000313c0
        /*1604*/ 	.word	0x0000000f
        /*1608*/ 	.word	0x00028850
        /*160c*/ 	.short	0x010a
        /*160e*/ 	.byte	0x3f
	.zero		1


	//   ....[96]....
        /*1610*/ 	.word	0x00031410
        /*1614*/ 	.word	0x0000000f
        /*1618*/ 	.word	0x00028830
        /*161c*/ 	.short	0x010a
        /*161e*/ 	.byte	0x3f
	.zero		1


	//   ....[97]....
        /*1620*/ 	.word	0x00031460
        /*1624*/ 	.word	0x0000000f
        /*1628*/ 	.word	0x00028850
        /*162c*/ 	.short	0x010a
        /*162e*/ 	.byte	0x3f
	.zero		1


	//   ....[98]....
        /*1630*/ 	.word	0x000314b0
        /*1634*/ 	.word	0x0000000d
        /*1638*/ 	.word	0x00028850
        /*163c*/ 	.short	0x010a
        /*163e*/ 	.byte	0x3f
	.zero		1


	//   ....[99]....
        /*1640*/ 	.word	0x00033e50
        /*1644*/ 	.word	0x00000013
        /*1648*/ 	.word	0x00028820
        /*164c*/ 	.short	0x010a
        /*164e*/ 	.byte	0x3f
	.zero		1


	//   ....[100]....
        /*1650*/ 	.word	0x00033ea0
        /*1654*/ 	.word	0x00000007
        /*1658*/ 	.word	0x000288a0
        /*165c*/ 	.short	0x010a
        /*165e*/ 	.byte	0x3f
	.zero		1


	//   ....[101]....
        /*1660*/ 	.word	0x00033ef0
        /*1664*/ 	.word	0x00000007
        /*1668*/ 	.word	0x000288c0
        /*166c*/ 	.short	0x010a
        /*166e*/ 	.byte	0x3f
	.zero		1


	//   ....[102]....
        /*1670*/ 	.word	0x00033f40
        /*1674*/ 	.word	0x00000005
        /*1678*/ 	.word	0x000288a0
        /*167c*/ 	.short	0x010a
        /*167e*/ 	.byte	0x3f
	.zero		1


	//   ....[103]....
        /*1680*/ 	.word	0x00033f90
        /*1684*/ 	.word	0x00000005
        /*1688*/ 	.word	0x000288c0
        /*168c*/ 	.short	0x010a
        /*168e*/ 	.byte	0x3f
	.zero		1


	//   ....[104]....
        /*1690*/ 	.word	0x00034130
        /*1694*/ 	.word	0x00000000
        /*1698*/ 	.word	0x00028880
        /*169c*/ 	.short	0x010a
        /*169e*/ 	.byte	0x3f
	.zero		1


	//   ....[105]....
        /*16a0*/ 	.word	0x00034180
        /*16a4*/ 	.word	0x00000000
        /*16a8*/ 	.word	0x00028840
        /*16ac*/ 	.short	0x010a
        /*16ae*/ 	.byte	0x3f
	.zero		1


	//   ....[106]....
        /*16b0*/ 	.word	0x00034c20
        /*16b4*/ 	.word	0x00000013
        /*16b8*/ 	.word	0x00028820
        /*16bc*/ 	.short	0x010a
        /*16be*/ 	.byte	0x3f
	.zero		1


	//   ....[107]....
        /*16c0*/ 	.word	0x00034c70
        /*16c4*/ 	.word	0x00000006
        /*16c8*/ 	.word	0x00028880
        /*16cc*/ 	.short	0x010a
        /*16ce*/ 	.byte	0x3f
	.zero		1


	//   ....[108]....
        /*16d0*/ 	.word	0x00034cc0
        /*16d4*/ 	.word	0x00000006
        /*16d8*/ 	.word	0x00028840
        /*16dc*/ 	.short	0x010a
        /*16de*/ 	.byte	0x3f
	.zero		1


	//   ....[109]....
        /*16e0*/ 	.word	0x00034d10
        /*16e4*/ 	.word	0x00000014
        /*16e8*/ 	.word	0x00028870
        /*16ec*/ 	.short	0x010a
        /*16ee*/ 	.byte	0x3f
	.zero		1


	//   ....[110]....
        /*16f0*/ 	.word	0x00034d60
        /*16f4*/ 	.word	0x00000014
        /*16f8*/ 	.word	0x00028860
        /*16fc*/ 	.short	0x010a
        /*16fe*/ 	.byte	0x3f
	.zero		1


	//   ....[111]....
        /*1700*/ 	.word	0x00034db0
        /*1704*/ 	.word	0x00000000
        /*1708*/ 	.word	0x00028870
        /*170c*/ 	.short	0x010a
        /*170e*/ 	.byte	0x3f
	.zero		1


	//   ....[112]....
        /*1710*/ 	.word	0x00034e00
        /*1714*/ 	.word	0x00000000
        /*1718*/ 	.word	0x00028860
        /*171c*/ 	.short	0x010a
        /*171e*/ 	.byte	0x3f
	.zero		1


	//   ....[113]....
        /*1720*/ 	.word	0x00035980
        /*1724*/ 	.word	0x00000000
        /*1728*/ 	.word	0x00028820
        /*172c*/ 	.short	0x010a
        /*172e*/ 	.byte	0x3f
	.zero		1


	//   ....[114]....
        /*1730*/ 	.word	0x00035b20
        /*1734*/ 	.word	0x00000006
        /*1738*/ 	.word	0x00000000
        /*173c*/ 	.short	0x010a
        /*173e*/ 	.byte	0x3f
	.zero		1


	//   ....[115]....
        /*1740*/ 	.word	0x00035b70
        /*1744*/ 	.word	0x00000007
        /*1748*/ 	.word	0x00000000
        /*174c*/ 	.short	0x010a
        /*174e*/ 	.byte	0x3f
	.zero		1


	//   ....[116]....
        /*1750*/ 	.word	0x00035bc0
        /*1754*/ 	.word	0x00000004
        /*1758*/ 	.word	0x00028860
        /*175c*/ 	.short	0x010a
        /*175e*/ 	.byte	0x3f
	.zero		1


	//   ....[117]....
        /*1760*/ 	.word	0x00035c10
        /*1764*/ 	.word	0x00000003
        /*1768*/ 	.word	0x00028860
        /*176c*/ 	.short	0x010a
        /*176e*/ 	.byte	0x3f
	.zero		1


	//   ....[118]....
        /*1770*/ 	.word	0x00035c60
        /*1774*/ 	.word	0x00000004
        /*1778*/ 	.word	0x00028880
        /*177c*/ 	.short	0x010a
        /*177e*/ 	.byte	0x3f
	.zero		1


	//----- nvinfo : EIATTR_NUM_MBARRIERS
	.align		4
.L_1021:
        /*1780*/ 	.byte	0x03, 0x38
        /*1782*/ 	.short	0x0016


	//----- nvinfo : EIATTR_EXIT_INSTR_OFFSETS
	.align		4
        /*1784*/ 	.byte	0x04, 0x1c
        /*1786*/ 	.short	(.L_1023 - .L_1022)


	//   ....[0]....
.L_1022:
        /*1788*/ 	.word	0x00030770


	//----- nvinfo : EIATTR_MAX_THREADS
	.align		4
.L_1023:
        /*178c*/ 	.byte	0x04, 0x05
        /*178e*/ 	.short	(.L_1025 - .L_1024)
.L_1024:
        /*1790*/ 	.word	0x00000180
        /*1794*/ 	.word	0x00000001
        /*1798*/ 	.word	0x00000001


	//----- nvinfo : EIATTR_CRS_STACK_SIZE
	.align		4
.L_1025:
        /*179c*/ 	.byte	0x04, 0x1e
        /*179e*/ 	.short	(.L_1027 - .L_1026)
.L_1026:
        /*17a0*/ 	.word	0x00000000


	//----- nvinfo : EIATTR_CBANK_PARAM_SIZE
	.align		4
.L_1027:
        /*17a4*/ 	.byte	0x03, 0x19
        /*17a6*/ 	.short	0x0af0


	//----- nvinfo : EIATTR_PARAM_CBANK
	.align		4
        /*17a8*/ 	.byte	0x04, 0x0a
        /*17aa*/ 	.short	(.L_1029 - .L_1028)
	.align		4
.L_1028:
        /*17ac*/ 	.word	index@(.nv.constant0._ZN7cutlass13device_kernelIN5flash11enable_sm90INS1_16FlashAttnFwdSm90INS1_25CollectiveMainloopFwdSm90ILi2EN4cute5tupleIJNS5_1CILi1EEES8_S8_EEENS6_IJNS7_ILi128EEENS7_ILi192EEESA_EEELi128ENS_12float_e4m3_tEfNS_4arch4Sm90ELb0ELb1ELb1ELb1ELb0ELb1ELb0ELb1ELb1ELb1ELb1ELb0EEENS1_21CollectiveEpilogueFwdINS6_IJSA_SA_SB_EEES9_NS_10bfloat16_tESF_Li256ELb1ELb1ELb1ELb1EEENS1_36VarlenDynamicPersistentTileSchedulerILi128ELi192ELi256ELi128ELb1ELb1ELb1ELb1ELb0ELb1EEEEEEEEEvNT_6ParamsE)
        /*17b0*/ 	.short	0x0210
        /*17b2*/ 	.short	0x0af0


	//----- nvinfo : EIATTR_SW_WAR
	.align		4
.L_1029:
        /*17b4*/ 	.byte	0x04, 0x36
        /*17b6*/ 	.short	(.L_1031 - .L_1030)
.L_1030:
        /*17b8*/ 	.word	0x00000008
.L_1031:


//--------------------- .nv.info._ZN7cutlass13device_kernelIN5flash11enable_sm90INS1_16FlashAttnFwdSm90INS1_25CollectiveMainloopFwdSm90ILi2EN4cute5tupleIJNS5_1CILi1EEES8_S8_EEENS6_IJNS7_ILi128EEENS7_ILi224EEESA_EEELi128ENS_12float_e4m3_tEfNS_4arch4Sm90ELb1ELb0ELb1ELb0ELb0ELb0ELb0ELb1ELb1ELb1ELb1ELb0EEENS1_21CollectiveEpilogueFwdINS6_IJSA_SA_SB_EEES9_NS_10bfloat16_tESF_Li256ELb0ELb1ELb1ELb1EEENS1_19SingleTileSchedulerILb0ELb1ELb1ELi128EEEEEEEEEvNT_6ParamsE --------------------------
	.section	.nv.info._ZN7cutlass13device_kernelIN5flash11enable_sm90INS1_16FlashAttnFwdSm90INS1_25CollectiveMainloopFwdSm90ILi2EN4cute5tupleIJNS5_1CILi1EEES8_S8_EEENS6_IJNS7_ILi128EEENS7_ILi224EEESA_EEELi128ENS_12float_e4m3_tEfNS_4arch4Sm90ELb1ELb0ELb1ELb0ELb0ELb0ELb0ELb1ELb1ELb1ELb1ELb0EEENS1_21CollectiveEpilogueFwdINS6_IJSA_SA_SB_EEES9_NS_10bfloat16_tESF_Li256ELb0ELb1ELb1ELb1EEENS1_19SingleTileSchedulerILb0ELb1ELb1ELi128EEEEEEEEEvNT_6ParamsE,"",@"SHT_CUDA_INFO"
	.sectionflags	@""
	.align	4


	//----- nvinfo : EIATTR_CUDA_API_VERSION
	.align		4
        /*0000*/ 	.byte	0x04, 0x37
        /*0002*/ 	.short	(.L_1033 - .L_1032)
.L_1032:
        /*0004*/ 	.word	0x00000082


	//----- nvinfo : EIATTR_KPARAM_INFO
	.align		4
.L_1033:
        /*0008*/ 	.byte	0x04, 0x17
        /*000a*/ 	.short	(.L_1035 - .L_1034)
.L_1034:
        /*000c*/ 	.word	0x00000000
        /*0010*/ 	.short	0x0000
        /*0012*/ 	.short	0x0070
        /*0014*/ 	.byte	0x00, 0xf0, 0x01, 0x28


	//----- nvinfo : EIATTR_SPARSE_MMA_MASK
	.align		4
.L_1035:
        /*0018*/ 	.byte	0x03, 0x50
        /*001a*/ 	.short	0x0000


	//----- nvinfo : EIATTR_MAXREG_COUNT
	.align		4
        /*001c*/ 	.byte	0x03, 0x1b
        /*001e*/ 	.short	0x00a8


	//----- nvinfo : EIATTR_NUM_BARRIERS
	.align		4
        /*0020*/ 	.byte	0x02, 0x4c
        /*0022*/ 	.byte	0x10
	.zero		1


	//----- nvinfo : EIATTR_EXTERNS
	.align		4
        /*0024*/ 	.byte	0x04, 0x0f
        /*0026*/ 	.short	(.L_1037 - .L_1036)


	//   ....[0]....
	.align		4
.L_1036:
        /*0028*/ 	.word	index@(__assertfail)


	//----- nvinfo : EIATTR_ANNOTATIONS
	.align		4
.L_1037:
        /*002c*/ 	.byte	0x04, 0x55
        /*002e*/ 	.short	(.L_1039 - .L_1038)


	//   ....[0]....
.L_1038:
        /* <DEDUP_REMOVED lines=16> */


	//----- nvinfo : EIATTR_MERCURY_ISA_VERSION
	.align		4
.L_1039:
        /*0118*/ 	.byte	0x03, 0x5f
        /*011a*/ 	.short	0x0101


	//----- nvinfo : EIATTR_INT_WARP_WIDE_INSTR_OFFSETS
	.align		4
        /*011c*/ 	.byte	0x04, 0x31
        /*011e*/ 	.short	(.L_1041 - .L_1040)


	//   ....[0]....
.L_1040:
        /*0120*/ 	.word	0x00000120


	//   ....[1]....
        /*0124*/ 	.word	0x000001c0


	//   ....[2]....
        /*0128*/ 	.word	0x00000230


	//----- nvinfo : EIATTR_COOP_GROUP_MASK_REGIDS
	.align		4
.L_1041:
        /*012c*/ 	.byte	0x04, 0x29
        /*012e*/ 	.short	(.L_1043 - .L_1042)


	//   ....[0]....
.L_1042:
        /*0130*/ 	.word	0xffffffff


	//   ....[1]....
        /*0134*/ 	.word	0xffffffff


	//   ....[2]....
        /*0138*/ 	.word	0xffffffff


	//   ....[3]....
        /*013c*/ 	.word	0xffffffff


	//   ....[4]....
        /*0140*/ 	.word	0xffffffff


	//   ....[5]....
        /*0144*/ 	.word	0xffffffff


	//   ....[6]....
        /*0148*/ 	.word	0xffffffff


	//   ....[7]....
        /*014c*/ 	.word	0xffffffff


	//   ....[8]....
        /*0150*/ 	.word	0xffffffff


	//   ....[9]....
        /*0154*/ 	.word	0xffffffff


	//   ....[10]....
        /*0158*/ 	.word	0xffffffff


	//   ....[11]....
        /*015c*/ 	.word	0xffffffff


	//   ....[12]....
        /*0160*/ 	.word	0xffffffff


	//   ....[13]....
        /*0164*/ 	.word	0xffffffff


	//   ....[14]....
        /*0168*/ 	.word	0xffffffff


	//   ....[15]....
        /*016c*/ 	.word	0xffffffff


	//   ....[16]....
        /*0170*/ 	.word	0xffffffff


	//   ....[17]....
        /*0174*/ 	.word	0xffffffff


	//   ....[18]....
        /*0178*/ 	.word	0xffffffff


	//   ....[19]....
        /*017c*/ 	.word	0xffffffff


	//   ....[20]....
        /*0180*/ 	.word	0xffffffff


	//   ....[21]....
        /*0184*/ 	.word	0xffffffff


	//   ....[22]....
        /*0188*/ 	.word	0xffffffff


	//   ....[23]....
        /*018c*/ 	.word	0xffffffff


	//   ....[24]....
        /*0190*/ 	.word	0xffffffff


	//   ....[25]....
        /*0194*/ 	.word	0xffffffff


	//   ....[26]....
        /*0198*/ 	.word	0xffffffff


	//   ....[27]....
        /*019c*/ 	.word	0xffffffff


	//   ....[28]....
        /*01a0*/ 	.word	0xffffffff


	//   ....[29]....
        /*01a4*/ 	.word	0xffffffff


	//   ....[30]....
        /*01a8*/ 	.word	0xffffffff


	//   ....[31]....
        /*01ac*/ 	.word	0xffffffff


	//   ....[32]....
        /*01b0*/ 	.word	0xffffffff


	//   ....[33]....
        /*01b4*/ 	.word	0xffffffff


	//   ....[34]....
        /*01b8*/ 	.word	0xffffffff


	//   ....[35]....
        /*01bc*/ 	.word	0xffffffff


	//   ....[36]....
        /*01c0*/ 	.word	0xffffffff


	//   ....[37]....
        /*01c4*/ 	.word	0xffffffff


	//   ....[38]....
        /*01c8*/ 	.word	0xffffffff


	//   ....[39]....
        /*01cc*/ 	.word	0xffffffff


	//   ....[40]....
        /*01d0*/ 	.word	0xffffffff


	//   ....[41]....
        /*01d4*/ 	.word	0xffffffff


	//   ....[42]....
        /*01d8*/ 	.word	0xffffffff


	//   ....[43]....
        /*01dc*/ 	.word	0xffffffff


	//   ....[44]....
        /*01e0*/ 	.word	0xffffffff


	//   ....[45]....
        /*01e4*/ 	.word	0xffffffff


	//   ....[46]....
        /*01e8*/ 	.word	0xffffffff


	//   ....[47]....
        /*01ec*/ 	.word	0xffffffff


	//   ....[48]....
        /*01f0*/ 	.word	0xffffffff


	//   ....[49]....
        /*01f4*/ 	.word	0xffffffff


	//   ....[50]....
        /*01f8*/ 	.word	0xffffffff


	//   ....[51]....
        /*01fc*/ 	.word	0xffffffff


	//   ....[52]....
        /*0200*/ 	.word	0xffffffff


	//   ....[53]....
        /*0204*/ 	.word	0xffffffff


	//   ....[54]....
        /*0208*/ 	.word	0xffffffff


	//   ....[55]....
        /*020c*/ 	.word	0xffffffff


	//   ....[56]....
        /*0210*/ 	.word	0xffffffff


	//   ....[57]....
        /*0214*/ 	.word	0xffffffff


	//   ....[58]....
        /*0218*/ 	.word	0xffffffff


	//   ....[59]....
        /*021c*/ 	.word	0xffffffff


	//   ....[60]....
        /*0220*/ 	.word	0xffffffff


	//   ....[61]....
        /*0224*/ 	.word	0xffffffff


	//   ....[62]....
        /*0228*/ 	.word	0xffffffff


	//   ....[63]....
        /*022c*/ 	.word	0xffffffff


	//   ....[64]....
        /*0230*/ 	.word	0xffffffff


	//   ....[65]....
        /*0234*/ 	.word	0xffffffff


	//   ....[66]....
        /*0238*/ 	.word	0xffffffff


	//   ....[67]....
        /*023c*/ 	.word	0xffffffff


	//   ....[68]....
        /*0240*/ 	.word	0xffffffff


	//   ....[69]....
        /*0244*/ 	.word	0xffffffff


	//   ....[70]....
        /*0248*/ 	.word	0xffffffff


	//   ....[71]....
        /*024c*/ 	.word	0xffffffff


	//   ....[72]....
        /*0250*/ 	.word	0xffffffff


	//   ....[73]....
        /*0254*/ 	.word	0xffffffff


	//   ....[74]....
        /*0258*/ 	.word	0xffffffff


	//   ....[75]....
        /*025c*/ 	.word	0xffffffff


	//   ....[76]....
        /*0260*/ 	.word	0xffffffff


	//   ....[77]....
        /*0264*/ 	.word	0xffffffff


	//   ....[78]....
        /*0268*/ 	.word	0xffffffff


	//   ....[79]....
        /*026c*/ 	.word	0xffffffff


	//   ....[80]....
        /*0270*/ 	.word	0xffffffff


	//   ....[81]....
        /*0274*/ 	.word	0xffffffff


	//   ....[82]....
        /*0278*/ 	.word	0xffffffff


	//   ....[83]....
        /*027c*/ 	.word	0xffffffff


	//   ....[84]....
        /*0280*/ 	.word	0xffffffff


	//   ....[85]....
        /*0284*/ 	.word	0xffffffff


	//   ....[86]....
        /*0288*/ 	.word	0xffffffff


	//   ....[87]....
        /*028c*/ 	.word	0xffffffff


	//   ....[88]....
        /*0290*/ 	.word	0xffffffff


	//   ....[89]....
        /*0294*/ 	.word	0xffffffff


	//   ....[90]....
        /*0298*/ 	.word	0xffffffff


	//   ....[91]....
        /*029c*/ 	.word	0xffffffff


	//   ....[92]....
        /*02a0*/ 	.word	0xffffffff


	//   ....[93]....
        /*02a4*/ 	.word	0xffffffff


	//   ....[94]....
        /*02a8*/ 	.word	0xffffffff


	//   ....[95]....
        /*02ac*/ 	.word	0xffffffff


	//   ....[96]....
        /*02b0*/ 	.word	0xffffffff


	//   ....[97]....
        /*02b4*/ 	.word	0xffffffff


	//   ....[98]....
        /*02b8*/ 	.word	0xffffffff


	//   ....[99]....
        /*02bc*/ 	.word	0xffffffff


	//   ....[100]....
        /*02c0*/ 	.word	0xffffffff


	//   ....[101]....
        /*02c4*/ 	.word	0xffffffff


	//   ....[102]....
        /*02c8*/ 	.word	0xffffffff


	//   ....[103]....
        /*02cc*/ 	.word	0xffffffff


	//   ....[104]....
        /*02d0*/ 	.word	0xffffffff


	//   ....[105]....
        /*02d4*/ 	.word	0xffffffff


	//   ....[106]....
        /*02d8*/ 	.word	0xffffffff


	//   ....[107]....
        /*02dc*/ 	.word	0xffffffff


	//   ....[108]....
        /*02e0*/ 	.word	0xffffffff


	//   ....[109]....
        /*02e4*/ 	.word	0xffffffff


	//   ....[110]....
        /*02e8*/ 	.word	0xffffffff


	//   ....[111]....
        /*02ec*/ 	.word	0xffffffff


	//   ....[112]....
        /*02f0*/ 	.word	0xffffffff


	//   ....[113]....
        /*02f4*/ 	.word	0xffffffff


	//   ....[114]....
        /*02f8*/ 	.word	0xffffffff


	//   ....[115]....
        /*02fc*/ 	.word	0xffffffff


	//   ....[116]....
        /*0300*/ 	.word	0xffffffff


	//   ....[117]....
        /*0304*/ 	.word	0xffffffff


	//   ....[118]....
        /*0308*/ 	.word	0xffffffff


	//   ....[119]....
        /*030c*/ 	.word	0x0500000f


	//   ....[120]....
        /*0310*/ 	.word	0x0500000f


	//   ....[121]....
        /*0314*/ 	.word	0x0500000f


	//   ....[122]....
        /*0318*/ 	.word	0x0500000f


	//   ....[123]....
        /*031c*/ 	.word	0x0500000f


	//   ....[124]....
        /*0320*/ 	.word	0x0500000f


	//   ....[125]....
        /*0324*/ 	.word	0x0500000f


	//   ....[126]....
        /*0328*/ 	.word	0x0500000f


	//   ....[127]....
        /*032c*/ 	.word	0x0500000f


	//   ....[128]....
        /*0330*/ 	.word	0x0500000f


	//   ....[129]....
        /*0334*/ 	.word	0x0500000f


	//   ....[130]....
        /*0338*/ 	.word	0x0500000f


	//   ....[131]....
        /*033c*/ 	.word	0x0500000f


	//   ....[132]....
        /*0340*/ 	.word	0x0500000f


	//   ....[133]....
        /*0344*/ 	.word	0x0500000f


	//   ....[134]....
        /*0348*/ 	.word	0x0500000f


	//   ....[135]....
        /*034c*/ 	.word	0x0500000f


	//----- nvinfo : EIATTR_COOP_GROUP_INSTR_OFFSETS
	.align		4
.L_1043:
        /*0350*/ 	.byte	0x04, 0x28
        /*0352*/ 	.short	(.L_1045 - .L_1044)


	//   ....[0]....
.L_1044:
        /*0354*/ 	.word	0x00000060


	//   ....[1]....
        /*0358*/ 	.word	0x00000130


	//   ....[2]....
        /*035c*/ 	.word	0x000001e0


	//   ....[3]....
        /*0360*/ 	.word	0x000003a0


	//   ....[4]....
        /*0364*/ 	.word	0x00000500


	//   ....[5]....
        /*0368*/ 	.word	0x00000620


	//   ....[6]....
        /*036c*/ 	.word	0x00000780


	//   ....[7]....
        /*0370*/ 	.word	0x000011c0


	//   ....[8]....
        /*0374*/ 	.word	0x000029e0


	//   ....[9]....
        /*0378*/ 	.word	0x00002a20


	//   ....[10]....
        /*037c*/ 	.word	0x00003b90


	//   ....[11]....
        /*0380*/ 	.word	0x00003c20


	//   ....[12]....
        /*0384*/ 	.word	0x00004cd0


	//   ....[13]....
        /*0388*/ 	.word	0x00004d70


	//   ....[14]....
        /*038c*/ 	.word	0x000076f0


	//   ....[15]....
        /*0390*/ 	.word	0x00007a80


	//   ....[16]....
        /*0394*/ 	.word	0x00008c90


	//   ....[17]....
        /*0398*/ 	.word	0x00008d20


	//   ....[18]....
        /*039c*/ 	.word	0x00009f10


	//   ....[19]....
        /*03a0*/ 	.word	0x00009f90


	//   ....[20]....
        /*03a4*/ 	.word	0x0000dec0


	//   ....[21]....
        /*03a8*/ 	.word	0x0000def0


	//   ....[22]....
        /*03ac*/ 	.word	0x0000df60


	//   ....[23]....
        /*03b0*/ 	.word	0x0000df70


	//   ....[24]....
        /*03b4*/ 	.word	0x000101a0


	//   ....[25]....
        /*03b8*/ 	.word	0x000101c0


	//   ....[26]....
        /*03bc*/ 	.word	0x00010220


	//   ....[27]....
        /*03c0*/ 	.word	0x00010230


	//   ....[28]....
        /*03c4*/ 	.word	0x00011050


	//   ....[29]....
        /*03c8*/ 	.word	0x00011060


	//   ....[30]....
        /*03cc*/ 	.word	0x00011070


	//   ....[31]....
        /*03d0*/ 	.word	0x00011090


	//   ....[32]....
        /*03d4*/ 	.word	0x000110a0


	//   ....[33]....
        /*03d8*/ 	.word	0x000110b0


	//   ....[34]....
        /*03dc*/ 	.word	0x000110c0


	//   ....[35]....
        /*03e0*/ 	.word	0x000110e0


	//   ....[36]....
        /*03e4*/ 	.word	0x000110f0


	//   ....[37]....
        /*03e8*/ 	.word	0x00011100


	//   ....[38]....
        /*03ec*/ 	.word	0x00011110


	//   ....[39]....
        /*03f0*/ 	.word	0x00011120


	//   ....[40]....
        /*03f4*/ 	.word	0x00011130


	//   ....[41]....
        /*03f8*/ 	.word	0x00011140


	//   ....[42]....
        /*03fc*/ 	.word	0x00011150


	//   ....[43]....
        /*0400*/ 	.word	0x00011160


	//   ....[44]....
        /*0404*/ 	.word	0x00011170


	//   ....[45]....
        /*0408*/ 	.word	0x00011180


	//   ....[46]....
        /*040c*/ 	.word	0x00011190


	//   ....[47]....
        /*0410*/ 	.word	0x000111a0


	//   ....[48]....
        /*0414*/ 	.word	0x000111b0


	//   ....[49]....
        /*0418*/ 	.word	0x000111c0


	//   ....[50]....
        /*041c*/ 	.word	0x000111d0


	//   ....[51]....
        /*0420*/ 	.word	0x000111e0


	//   ....[52]....
        /*0424*/ 	.word	0x000111f0


	//   ....[53]....
        /*0428*/ 	.word	0x00011200


	//   ....[54]....
        /*042c*/ 	.word	0x00011210


	//   ....[55]....
        /*0430*/ 	.word	0x00011220


	//   ....[56]....
        /*0434*/ 	.word	0x00011230


	//   ....[57]....
        /*0438*/ 	.word	0x00011250


	//   ....[58]....
        /*043c*/ 	.word	0x00011260


	//   ....[59]....
        /*0440*/ 	.word	0x00011270


	//   ....[60]....
        /*0444*/ 	.word	0x00011290


	//   ....[61]....
        /*0448*/ 	.word	0x000112a0


	//   ....[62]....
        /*044c*/ 	.word	0x000112b0


	//   ....[63]....
        /*0450*/ 	.word	0x000112d0


	//   ....[64]....
        /*0454*/ 	.word	0x000112f0


	//   ....[65]....
        /*0458*/ 	.word	0x00011300


	//   ....[66]....
        /*045c*/ 	.word	0x00011320


	//   ....[67]....
        /*0460*/ 	.word	0x00011350


	//   ....[68]....
        /*0464*/ 	.word	0x00011360


	//   ....[69]....
        /*0468*/ 	.word	0x00011370


	//   ....[70]....
        /*046c*/ 	.word	0x00011390


	//   ....[71]....
        /*0470*/ 	.word	0x000113a0


	//   ....[72]....
        /*0474*/ 	.word	0x000113b0


	//   ....[73]....
        /*0478*/ 	.word	0x000113c0


	//   ....[74]....
        /*047c*/ 	.word	0x000113d0


	//   ....[75]....
        /*0480*/ 	.word	0x000113e0


	//   ....[76]....
        /*0484*/ 	.word	0x00011400


	//   ....[77]....
        /*0488*/ 	.word	0x00011430


	//   ....[78]....
        /*048c*/ 	.word	0x00011460


	//   ....[79]....
        /*0490*/ 	.word	0x00011490


	//   ....[80]....
        /*0494*/ 	.word	0x000114d0


	//   ....[81]....
        /*0498*/ 	.word	0x00011500


	//   ....[82]....
        /*049c*/ 	.word	0x00011530


	//   ....[83]....
        /*04a0*/ 	.word	0x00011560


	//   ....[84]....
        /*04a4*/ 	.word	0x00011590


	//   ....[85]....
        /*04a8*/ 	.word	0x000115c0


	//   ....[86]....
        /*04ac*/ 	.word	0x000115f0


	//   ....[87]....
        /*04b0*/ 	.word	0x00011600


	//   ....[88]....
        /*04b4*/ 	.word	0x00011610


	//   ....[89]....
        /*04b8*/ 	.word	0x00011620


	//   ....[90]....
        /*04bc*/ 	.word	0x00011630


	//   ....[91]....
        /*04c0*/ 	.word	0x00011640


	//   ....[92]....
        /*04c4*/ 	.word	0x00011a10


	//   ....[93]....
        /*04c8*/ 	.word	0x00011a60


	//   ....[94]....
        /*04cc*/ 	.word	0x00011aa0


	//   ....[95]....
        /*04d0*/ 	.word	0x00011ae0


	//   ....[96]....
        /*04d4*/ 	.word	0x00011b20


	//   ....[97]....
        /*04d8*/ 	.word	0x00011b60


	//   ....[98]....
        /*04dc*/ 	.word	0x00012230


	//   ....[99]....
        /*04e0*/ 	.word	0x00012260


	//   ....[100]....
        /*04e4*/ 	.word	0x00012d80


	//   ....[101]....
        /*04e8*/ 	.word	0x00013b80


	//   ....[102]....
        /*04ec*/ 	.word	0x00014520


	//   ....[103]....
        /*04f0*/ 	.word	0x00014560


	//   ....[104]....
        /*04f4*/ 	.word	0x00014610


	//   ....[105]....
        /*04f8*/ 	.word	0x00014630


	//   ....[106]....
        /*04fc*/ 	.word	0x000146c0


	//   ....[107]....
        /*0500*/ 	.word	0x000146e0


	//   ....[108]....
        /*0504*/ 	.word	0x00014770


	//   ....[109]....
        /*0508*/ 	.word	0x00014790


	//   ....[110]....
        /*050c*/ 	.word	0x00014820


	//   ....[111]....
        /*0510*/ 	.word	0x00014840


	//   ....[112]....
        /*0514*/ 	.word	0x000148d0


	//   ....[113]....
        /*0518*/ 	.word	0x000148f0


	//   ....[114]....
        /*051c*/ 	.word	0x00014980


	//   ....[115]....
        /*0520*/ 	.word	0x000149a0


	//   ....[116]....
        /*0524*/ 	.word	0x000149b0


	//   ....[117]....
        /*0528*/ 	.word	0x00014a30


	//   ....[118]....
        /*052c*/ 	.word	0x000165a0


	//   ....[119]....
        /*0530*/ 	.word	0x00016b50


	//   ....[120]....
        /*0534*/ 	.word	0x00016d20


	//   ....[121]....
        /*0538*/ 	.word	0x00016d70


	//   ....[122]....
        /*053c*/ 	.word	0x00016e10


	//   ....[123]....
        /*0540*/ 	.word	0x00016f10


	//   ....[124]....
        /*0544*/ 	.word	0x00016f80


	//   ....[125]....
        /*0548*/ 	.word	0x00017080


	//   ....[126]....
        /*054c*/ 	.word	0x000170f0


	//   ....[127]....
        /*0550*/ 	.word	0x000171f0


	//   ....[128]....
        /*0554*/ 	.word	0x00017260


	//   ....[129]....
        /*0558*/ 	.word	0x00017360


	//   ....[130]....
        /*055c*/ 	.word	0x000173d0


	//   ....[131]....
        /*0560*/ 	.word	0x000174d0


	//   ....[132]....
        /*0564*/ 	.word	0x00017540


	//   ....[133]....
        /*0568*/ 	.word	0x00017620


	//   ....[134]....
        /*056c*/ 	.word	0x000176b0


	//   ....[135]....
        /*0570*/ 	.word	0x00017790


	//----- nvinfo : EIATTR_REG_RECONFIG
	.align		4
.L_1045:
        /*0574*/ 	.byte	0x01, 0x54
	.zero		2


	//----- nvinfo : EIATTR_SYSCALL_OFFSETS
	.align		4
        /*0578*/ 	.byte	0x04, 0x46
        /*057a*/ 	.short	(.L_1047 - .L_1046)


	//   ....[0]....
.L_1046:
        /*057c*/ 	.word	0x00001380


	//   ....[1]....
        /*0580*/ 	.word	0x00013520


	//   ....[2]....
        /*0584*/ 	.word	0x00013660


	//   ....[3]....
        /*0588*/ 	.word	0x000137a0


	//   ....[4]....
        /*058c*/ 	.word	0x000138c0


	//   ....[5]....
        /*0590*/ 	.word	0x000141d0


	//----- nvinfo : EIATTR_MBARRIER_INSTR_OFFSETS
	.align		4
.L_1047:
        /*0594*/ 	.byte	0x04, 0x39
        /*0596*/ 	.short	(.L_1049 - .L_1048)


	//   ....[0]....
.L_1048:
        /*0598*/ 	.word	0x00000250
        /*059c*/ 	.word	0x000000ff
        /*05a0*/ 	.word	0x0002e800
        /*05a4*/ 	.short	0x0100
        /*05a6*/ 	.byte	0x08
	.zero		1


	//   ....[1]....
        /*05a8*/ 	.word	0x00000260
        /*05ac*/ 	.word	0x000000ff
        /*05b0*/ 	.word	0x0002e820
        /*05b4*/ 	.short	0x0100
        /*05b6*/ 	.byte	0x08
	.zero		1


	//   ....[2]....
        /*05b8*/ 	.word	0x00000350
        /*05bc*/ 	.word	0x000000ff
        /*05c0*/ 	.word	0x0002e830
        /*05c4*/ 	.short	0x0100
        /*05c6*/ 	.byte	0x08
	.zero		1


	//   ....[3]....
        /*05c8*/ 	.word	0x00000360
        /*05cc*/ 	.word	0x000000ff
        /*05d0*/ 	.word	0x0002e840
        /*05d4*/ 	.short	0x0100
        /*05d6*/ 	.byte	0x08
	.zero		1


	//   ....[4]....
        /*05d8*/ 	.word	0x00000370
        /*05dc*/ 	.word	0x000000ff
        /*05e0*/ 	.word	0x0002e838
        /*05e4*/ 	.short	0x0100
        /*05e6*/ 	.byte	0x08
	.zero		1


	//   ....[5]....
        /*05e8*/ 	.word	0x00000380
        /*05ec*/ 	.word	0x000000ff
        /*05f0*/ 	.word	0x0002e848
        /*05f4*/ 	.short	0x0100
        /*05f6*/ 	.byte	0x08
	.zero		1


	//   ....[6]....
        /*05f8*/ 	.word	0x000004b0
        /*05fc*/ 	.word	0x000000ff
        /*0600*/ 	.word	0x0002e850
        /*0604*/ 	.short	0x0100
        /*0606*/ 	.byte	0x08
	.zero		1


	//   ....[7]....
        /*0608*/ 	.word	0x000004c0
        /*060c*/ 	.word	0x000000ff
        /*0610*/ 	.word	0x0002e860
        /*0614*/ 	.short	0x0100
        /*0616*/ 	.byte	0x08
	.zero		1


	//   ....[8]....
        /*0618*/ 	.word	0x000004d0
        /*061c*/ 	.word	0x000000ff
        /*0620*/ 	.word	0x0002e858
        /*0624*/ 	.short	0x0100
        /*0626*/ 	.byte	0x08
	.zero		1


	//   ....[9]....
        /*0628*/ 	.word	0x000004e0
        /*062c*/ 	.word	0x000000ff
        /*0630*/ 	.word	0x0002e868
        /*0634*/ 	.short	0x0100
        /*0636*/ 	.byte	0x08
	.zero		1


	//   ....[10]....
        /*0638*/ 	.word	0x000005d0
        /*063c*/ 	.word	0x000000ff
        /*0640*/ 	.word	0x0002e870
        /*0644*/ 	.short	0x0100
        /*0646*/ 	.byte	0x06
	.zero		1


	//   ....[11]....
        /*0648*/ 	.word	0x000005e0
        /*064c*/ 	.word	0x000000ff
        /*0650*/ 	.word	0x0002e880
        /*0654*/ 	.short	0x0100
        /*0656*/ 	.byte	0x06
	.zero		1


	//   ....[12]....
        /*0658*/ 	.word	0x000005f0
        /*065c*/ 	.word	0x000000ff
        /*0660*/ 	.word	0x0002e878
        /*0664*/ 	.short	0x0100
        /*0666*/ 	.byte	0x06
	.zero		1


	//   ....[13]....
        /*0668*/ 	.word	0x00000600
        /*066c*/ 	.word	0x000000ff
        /*0670*/ 	.word	0x0002e888
        /*0674*/ 	.short	0x0100
        /*0676*/ 	.byte	0x06
	.zero		1


	//   ....[14]....
        /*0678*/ 	.word	0x00000730
        /*067c*/ 	.word	0x000000ff
        /*0680*/ 	.word	0x0002e890
        /*0684*/ 	.short	0x0100
        /*0686*/ 	.byte	0x08
	.zero		1


	//   ....[15]....
        /*0688*/ 	.word	0x00000740
        /*068c*/ 	.word	0x000000ff
        /*0690*/ 	.word	0x0002e8a0
        /*0694*/ 	.short	0x0100
        /*0696*/ 	.byte	0x08
	.zero		1


	//   ....[16]....
        /*0698*/ 	.word	0x00000750
        /*069c*/ 	.word	0x000000ff
        /*06a0*/ 	.word	0x0002e898
        /*06a4*/ 	.short	0x0100
        /*06a6*/ 	.byte	0x08
	.zero		1


	//   ....[17]....
        /*06a8*/ 	.word	0x00000760
        /*06ac*/ 	.word	0x000000ff
        /*06b0*/ 	.word	0x0002e8a8
        /*06b4*/ 	.short	0x0100
        /*06b6*/ 	.byte	0x08
	.zero		1


	//   ....[18]....
        /*06b8*/ 	.word	0x00000890
        /*06bc*/ 	.word	0x000000ff
        /*06c0*/ 	.word	0x0002e8b0
        /*06c4*/ 	.short	0x0100
        /*06c6*/ 	.byte	0x08
	.zero		1


	//   ....[19]....
        /*06c8*/ 	.word	0x000008a0
        /*06cc*/ 	.word	0x000000ff
        /*06d0*/ 	.word	0x0002e8c0
        /*06d4*/ 	.short	0x0100
        /*06d6*/ 	.byte	0x08
	.zero		1


	//   ....[20]....
        /*06d8*/ 	.word	0x000008b0
        /*06dc*/ 	.word	0x000000ff
        /*06e0*/ 	.word	0x0002e8b8
        /*06e4*/ 	.short	0x0100
        /*06e6*/ 	.byte	0x08
	.zero		1


	//   ....[21]....
        /*06e8*/ 	.word	0x000008c0
        /*06ec*/ 	.word	0x000000ff
        /*06f0*/ 	.word	0x0002e8c8
        /*06f4*/ 	.short	0x0100
        /*06f6*/ 	.byte	0x08
	.zero		1


	//   ....[22]....
        /*06f8*/ 	.word	0x00001600
        /*06fc*/ 	.word	0x000000ff
        /*0700*/ 	.word	0x0002e800
        /*0704*/ 	.short	0x010a
        /*0706*/ 	.byte	0x29
	.zero		1


	//   ....[23]....
        /*0708*/ 	.word	0x00001680
        /*070c*/ 	.word	0x000000ff
        /*0710*/ 	.word	0x0002e830
        /*0714*/ 	.short	0x010a
        /*0716*/ 	.byte	0x29
	.zero		1


	//   ....[24]....
        /*0718*/ 	.word	0x00001710
        /*071c*/ 	.word	0x000000ff
        /*0720*/ 	.word	0x0002e830
        /*0724*/ 	.short	0x010a
        /*0726*/ 	.byte	0x29
	.zero		1


	//   ....[25]....
        /*0728*/ 	.word	0x00003be0
        /*072c*/ 	.word	0x00000065
        /*0730*/ 	.word	0x00000000
        /*0734*/ 	.short	0x0101
        /*0736*/ 	.byte	0x3f
	.zero		1


	//   ....[26]....
        /*0738*/ 	.word	0x000067e0
        /*073c*/ 	.word	0x000000ff
        /*0740*/ 	.word	0x0002e830
        /*0744*/ 	.short	0x010a
        /*0746*/ 	.byte	0x0a
	.zero		1


	//   ....[27]....
        /*0748*/ 	.word	0x00006820
        /*074c*/ 	.word	0x000000ff
        /*0750*/ 	.word	0x0002e830
        /*0754*/ 	.short	0x010a
        /*0756*/ 	.byte	0x0a
	.zero		1


	//   ....[28]....
        /*0758*/ 	.word	0x00007410
        /*075c*/ 	.word	0x000000ff
        /*0760*/ 	.word	0x0002e850
        /*0764*/ 	.short	0x010a
        /*0766*/ 	.byte	0x0a
	.zero		1


	//   ....[29]....
        /*0768*/ 	.word	0x00007450
        /*076c*/ 	.word	0x000000ff
        /*0770*/ 	.word	0x0002e850
        /*0774*/ 	.short	0x010a
        /*0776*/ 	.byte	0x0a
	.zero		1


	//   ....[30]....
        /*0778*/ 	.word	0x0000af20
        /*077c*/ 	.word	0x00000005
        /*0780*/ 	.word	0x00000000
        /*0784*/ 	.short	0x0101
        /*0786*/ 	.byte	0x3f
	.zero		1


	//   ....[31]....
        /*0788*/ 	.word	0x0000b2d0
        /*078c*/ 	.word	0x000000ff
        /*0790*/ 	.word	0x00000000
        /*0794*/ 	.short	0x0101
        /*0796*/ 	.byte	0x0a
	.zero		1


	//   ....[32]....
        /*0798*/ 	.word	0x0000bb30
        /*079c*/ 	.word	0x000000ff
        /*07a0*/ 	.word	0x0002e830
        /*07a4*/ 	.short	0x010a
        /*07a6*/ 	.byte	0x07
	.zero		1


	//   ....[33]....
        /*07a8*/ 	.word	0x0000bb70
        /*07ac*/ 	.word	0x000000ff
        /*07b0*/ 	.word	0x0002e830
        /*07b4*/ 	.short	0x010a
        /*07b6*/ 	.byte	0x07
	.zero		1


	//   ....[34]....
        /*07b8*/ 	.word	0x0000c750
        /*07bc*/ 	.word	0x000000ff
        /*07c0*/ 	.word	0x0002e850
        /*07c4*/ 	.short	0x010a
        /*07c6*/ 	.byte	0x07
	.zero		1


	//   ....[35]....
        /*07c8*/ 	.word	0x0000c790
        /*07cc*/ 	.word	0x000000ff
        /*07d0*/ 	.word	0x0002e850
        /*07d4*/ 	.short	0x010a
        /*07d6*/ 	.byte	0x07
	.zero		1


	//   ....[36]....
        /*07d8*/ 	.word	0x0000f380
        /*07dc*/ 	.word	0x00000005
        /*07e0*/ 	.word	0x00000000
        /*07e4*/ 	.short	0x0101
        /*07e6*/ 	.byte	0x3f
	.zero		1


	//   ....[37]....
        /*07e8*/ 	.word	0x0000f6d0
        /*07ec*/ 	.word	0x000000ff
        /*07f0*/ 	.word	0x00000000
        /*07f4*/ 	.short	0x0101
        /*07f6*/ 	.byte	0x05
	.zero		1


	//   ....[38]....
        /*07f8*/ 	.word	0x0000fe30
        /*07fc*/ 	.word	0x000000ff
        /*0800*/ 	.word	0x0002e850
        /*0804*/ 	.short	0x010a
        /*0806*/ 	.byte	0x05
	.zero		1


	//   ....[39]....
        /*0808*/ 	.word	0x0000fe70
        /*080c*/ 	.word	0x000000ff
        /*0810*/ 	.word	0x0002e850
        /*0814*/ 	.short	0x010a
        /*0816*/ 	.byte	0x05
	.zero		1


	//   ....[40]....
        /*0818*/ 	.word	0x000104f0
        /*081c*/ 	.word	0x000000ff
        /*0820*/ 	.word	0x00000000
        /*0824*/ 	.short	0x0101
        /*0826*/ 	.byte	0x05
	.zero		1


	//   ....[41]....
        /*0828*/ 	.word	0x00011b40
        /*082c*/ 	.word	0x000000ff
        /*0830*/ 	.word	0x00000000
        /*0834*/ 	.short	0x0101
        /*0836*/ 	.byte	0x04
	.zero		1


	//   ....[42]....
        /*0838*/ 	.word	0x00013d90
        /*083c*/ 	.word	0x000000ff
        /*0840*/ 	.word	0x0002e880
        /*0844*/ 	.short	0x010a
        /*0846*/ 	.byte	0x28
	.zero		1


	//   ....[43]....
        /*0848*/ 	.word	0x00013ef0
        /*084c*/ 	.word	0x000000ff
        /*0850*/ 	.word	0x0002e840
        /*0854*/ 	.short	0x010a
        /*0856*/ 	.byte	0x28
	.zero		1


	//   ....[44]....
        /*0858*/ 	.word	0x00014af0
        /*085c*/ 	.word	0x000000ff
        /*0860*/ 	.word	0x0002e800
        /*0864*/ 	.short	0x0107
        /*0866*/ 	.byte	0x28
	.zero		1


	//   ....[45]....
        /*0868*/ 	.word	0x00014b40
        /*086c*/ 	.word	0x000000ff
        /*0870*/ 	.word	0x0002e800
        /*0874*/ 	.short	0x0101
        /*0876*/ 	.byte	0x28
	.zero		1


	//   ....[46]....
        /*0878*/ 	.word	0x00014b60
        /*087c*/ 	.word	0x000000ff
        /*0880*/ 	.word	0x0002e820
        /*0884*/ 	.short	0x010a
        /*0886*/ 	.byte	0x28
	.zero		1


	//   ....[47]....
        /*0888*/ 	.word	0x00014eb0
        /*088c*/ 	.word	0x00000004
        /*0890*/ 	.word	0x0002e880
        /*0894*/ 	.short	0x010a
        /*0896*/ 	.byte	0x3f
	.zero		1


	//   ....[48]....
        /*0898*/ 	.word	0x000150f0
        /*089c*/ 	.word	0x00000004
        /*08a0*/ 	.word	0x0002e840
        /*08a4*/ 	.short	0x010a
        /*08a6*/ 	.byte	0x3f
	.zero		1


	//   ....[49]....
        /*08a8*/ 	.word	0x00015390
        /*08ac*/ 	.word	0x00000013
        /*08b0*/ 	.word	0x0002e870
        /*08b4*/ 	.short	0x010a
        /*08b6*/ 	.byte	0x3f
	.zero		1


	//   ....[50]....
        /*08b8*/ 	.word	0x00015400
        /*08bc*/ 	.word	0x00000013
        /*08c0*/ 	.word	0x0002e860
        /*08c4*/ 	.short	0x010a
        /*08c6*/ 	.byte	0x3f
	.zero		1


	//   ....[51]....
        /*08c8*/ 	.word	0x00015b70
        /*08cc*/ 	.word	0x00000013
        /*08d0*/ 	.word	0x0002e850
        /*08d4*/ 	.short	0x0101
        /*08d6*/ 	.byte	0x3f
	.zero		1


	//   ....[52]....
        /*08d8*/ 	.word	0x00015bf0
        /*08dc*/ 	.word	0x00000013
        /*08e0*/ 	.word	0x00000000
        /*08e4*/ 	.short	0x0101
        /*08e6*/ 	.byte	0x3f
	.zero		1


	//   ....[53]....
        /*08e8*/ 	.word	0x00015d10
        /*08ec*/ 	.word	0x00000003
        /*08f0*/ 	.word	0x0002e870
        /*08f4*/ 	.short	0x010a
        /*08f6*/ 	.byte	0x3f
	.zero		1


	//   ....[54]....
        /*08f8*/ 	.word	0x00015da0
        /*08fc*/ 	.word	0x00000002
        /*0900*/ 	.word	0x0002e860
        /*0904*/ 	.short	0x010a
        /*0906*/ 	.byte	0x3f
	.zero		1


	//   ....[55]....
        /*0908*/ 	.word	0x00016460
        /*090c*/ 	.word	0x00000002
        /*0910*/ 	.word	0x0002e850
        /*0914*/ 	.short	0x0101
        /*0916*/ 	.byte	0x3f
	.zero		1


	//   ....[56]....
        /*0918*/ 	.word	0x000164a0
        /*091c*/ 	.word	0x00000000
        /*0920*/ 	.word	0x00000000
        /*0924*/ 	.short	0x0101
        /*0926*/ 	.byte	0x3f
	.zero		1


	//   ....[57]....
        /*0928*/ 	.word	0x00016550
        /*092c*/ 	.word	0x00000007
        /*0930*/ 	.word	0x0002e820
        /*0934*/ 	.short	0x010a
        /*0936*/ 	.byte	0x3f
	.zero		1


	//   ....[58]....
        /*0938*/ 	.word	0x00016690
        /*093c*/ 	.word	0x00000006
        /*0940*/ 	.word	0x00000000
        /*0944*/ 	.short	0x010a
        /*0946*/ 	.byte	0x3f
	.zero		1


	//   ....[59]....
        /*0948*/ 	.word	0x00016700
        /*094c*/ 	.word	0x00000005
        /*0950*/ 	.word	0x00000000
        /*0954*/ 	.short	0x010a
        /*0956*/ 	.byte	0x3f
	.zero		1


	//   ....[60]....
        /*0958*/ 	.word	0x00016750
        /*095c*/ 	.word	0x00000000
        /*0960*/ 	.word	0x0002e860
        /*0964*/ 	.short	0x010a
        /*0966*/ 	.byte	0x3f
	.zero		1


	//   ....[61]....
        /*0968*/ 	.word	0x000167a0
        /*096c*/ 	.word	0x00000005
        /*0970*/ 	.word	0x0002e860
        /*0974*/ 	.short	0x010a
        /*0976*/ 	.byte	0x3f
	.zero		1


	//   ....[62]....
        /*0978*/ 	.word	0x000167e0
        /*097c*/ 	.word	0x00000000
        /*0980*/ 	.word	0x0002e880
        /*0984*/ 	.short	0x010a
        /*0986*/ 	.byte	0x3f
	.zero		1


	//   ....[63]....
        /*0988*/ 	.word	0x00016800
        /*098c*/ 	.word	0x00000005
        /*0990*/ 	.word	0x0002e880
        /*0994*/ 	.short	0x010a
        /*0996*/ 	.byte	0x3f
	.zero		1


	//   ....[64]....
        /*0998*/ 	.word	0x00016870
        /*099c*/ 	.word	0x00000003
        /*09a0*/ 	.word	0x0002e800
        /*09a4*/ 	.short	0x010a
        /*09a6*/ 	.byte	0x3f
	.zero		1


	//   ....[65]....
        /*09a8*/ 	.word	0x000168d0
        /*09ac*/ 	.word	0x00000005
        /*09b0*/ 	.word	0x0002e830
        /*09b4*/ 	.short	0x010a
        /*09b6*/ 	.byte	0x3f
	.zero		1


	//   ....[66]....
        /*09b8*/ 	.word	0x00016930
        /*09bc*/ 	.word	0x0000000f
        /*09c0*/ 	.word	0x0002e830
        /*09c4*/ 	.short	0x010a
        /*09c6*/ 	.byte	0x3f
	.zero		1


	//   ....[67]....
        /*09c8*/ 	.word	0x00016990
        /*09cc*/ 	.word	0x0000000e
        /*09d0*/ 	.word	0x0002e850
        /*09d4*/ 	.short	0x010a
        /*09d6*/ 	.byte	0x3f
	.zero		1


	//   ....[68]....
        /*09d8*/ 	.word	0x000169f0
        /*09dc*/ 	.word	0x0000000e
        /*09e0*/ 	.word	0x0002e830
        /*09e4*/ 	.short	0x010a
        /*09e6*/ 	.byte	0x3f
	.zero		1


	//   ....[69]....
        /*09e8*/ 	.word	0x00016a50
        /*09ec*/ 	.word	0x0000000b
        /*09f0*/ 	.word	0x0002e850
        /*09f4*/ 	.short	0x010a
        /*09f6*/ 	.byte	0x3f
	.zero		1


	//   ....[70]....
        /*09f8*/ 	.word	0x00016ab0
        /*09fc*/ 	.word	0x00000003
        /*0a00*/ 	.word	0x0002e850
        /*0a04*/ 	.short	0x010a
        /*0a06*/ 	.byte	0x3f
	.zero		1


	//   ....[71]....
        /*0a08*/ 	.word	0x00016c10
        /*0a0c*/ 	.word	0x00000003
        /*0a10*/ 	.word	0x0002e880
        /*0a14*/ 	.short	0x010a
        /*0a16*/ 	.byte	0x3f
	.zero		1


	//   ....[72]....
        /*0a18*/ 	.word	0x00016c70
        /*0a1c*/ 	.word	0x00000003
        /*0a20*/ 	.word	0x0002e840
        /*0a24*/ 	.short	0x010a
        /*0a26*/ 	.byte	0x3f
	.zero		1


	//   ....[73]....
        /*0a28*/ 	.word	0x000177e0
        /*0a2c*/ 	.word	0x00000002
        /*0a30*/ 	.word	0x0002e820
        /*0a34*/ 	.short	0x010a
        /*0a36*/ 	.byte	0x3f
	.zero		1


	//   ....[74]....
        /*0a38*/ 	.word	0x00017830
        /*0a3c*/ 	.word	0x00000004
        /*0a40*/ 	.word	0x0002e880
        /*0a44*/ 	.short	0x010a
        /*0a46*/ 	.byte	0x3f
	.zero		1


	//   ....[75]....
        /*0a48*/ 	.word	0x00017880
        /*0a4c*/ 	.word	0x00000004
        /*0a50*/ 	.word	0x0002e840
        /*0a54*/ 	.short	0x010a
        /*0a56*/ 	.byte	0x3f
	.zero		1


	//   ....[76]....
        /*0a58*/ 	.word	0x000178d0
        /*0a5c*/ 	.word	0x00000013
        /*0a60*/ 	.word	0x0002e870
        /*0a64*/ 	.short	0x010a
        /*0a66*/ 	.byte	0x3f
	.zero		1


	//   ....[77]....
        /*0a68*/ 	.word	0x00017920
        /*0a6c*/ 	.word	0x00000013
        /*0a70*/ 	.word	0x0002e860
        /*0a74*/ 	.short	0x010a
        /*0a76*/ 	.byte	0x3f
	.zero		1


	//   ....[78]....
        /*0a78*/ 	.word	0x00017980
        /*0a7c*/ 	.word	0x00000002
        /*0a80*/ 	.word	0x0002e870
        /*0a84*/ 	.short	0x010a
        /*0a86*/ 	.byte	0x3f
	.zero		1


	//   ....[79]....
        /*0a88*/ 	.word	0x000179e0
        /*0a8c*/ 	.word	0x00000003
        /*0a90*/ 	.word	0x0002e860
        /*0a94*/ 	.short	0x010a
        /*0a96*/ 	.byte	0x3f
	.zero		1


	//   ....[80]....
        /*0a98*/ 	.word	0x00017a30
        /*0a9c*/ 	.word	0x00000007
        /*0aa0*/ 	.word	0x0002e820
        /*0aa4*/ 	.short	0x010a
        /*0aa6*/ 	.byte	0x3f
	.zero		1


	//   ....[81]....
        /*0aa8*/ 	.word	0x00017a80
        /*0aac*/ 	.word	0x00000006
        /*0ab0*/ 	.word	0x00000000
        /*0ab4*/ 	.short	0x010a
        /*0ab6*/ 	.byte	0x3f
	.zero		1


	//   ....[82]....
        /*0ab8*/ 	.word	0x00017ad0
        /*0abc*/ 	.word	0x00000005
        /*0ac0*/ 	.word	0x00000000
        /*0ac4*/ 	.short	0x010a
        /*0ac6*/ 	.byte	0x3f
	.zero		1


	//   ....[83]....
        /*0ac8*/ 	.word	0x00017b20
        /*0acc*/ 	.word	0x00000000
        /*0ad0*/ 	.word	0x0002e860
        /*0ad4*/ 	.short	0x010a
        /*0ad6*/ 	.byte	0x3f
	.zero		1


	//   ....[84]....
        /*0ad8*/ 	.word	0x00017b70
        /*0adc*/ 	.word	0x00000005
        /*0ae0*/ 	.word	0x0002e860
        /*0ae4*/ 	.short	0x010a
        /*0ae6*/ 	.byte	0x3f
	.zero		1


	//   ....[85]....
        /*0ae8*/ 	.word	0x00017bc0
        /*0aec*/ 	.word	0x00000000
        /*0af0*/ 	.word	0x0002e880
        /*0af4*/ 	.short	0x010a
        /*0af6*/ 	.byte	0x3f
	.zero		1


	//----- nvinfo : EIATTR_NUM_MBARRIERS
	.align		4
.L_1049:
        /*0af8*/ 	.byte	0x03, 0x38
        /*0afa*/ 	.short	0x0016


	//----- nvinfo : EIATTR_EXIT_INSTR_OFFSETS
	.align		4
        /*0afc*/ 	.byte	0x04, 0x1c
        /*0afe*/ 	.short	(.L_1051 - .L_1050)


	//   ....[0]....
.L_1050:
        /*0b00*/ 	.word	0x00016850


	//----- nvinfo : EIATTR_MAX_THREADS
	.align		4
.L_1051:
        /*0b04*/ 	.byte	0x04, 0x05
        /*0b06*/ 	.short	(.L_1053 - .L_1052)
.L_1052:
        /*0b08*/ 	.word	0x00000180
        /*0b0c*/ 	.word	0x00000001
        /*0b10*/ 	.word	0x00000001


	//----- nvinfo : EIATTR_CRS_STACK_SIZE
	.align		4
.L_1053:
        /*0b14*/ 	.byte	0x04, 0x1e
        /*0b16*/ 	.short	(.L_1055 - .L_1054)
.L_1054:
        /*0b18*/ 	.word	0x00000000


	//----- nvinfo : EIATTR_CBANK_PARAM_SIZE
	.align		4
.L_1055:
        /*0b1c*/ 	.byte	0x03, 0x19
        /*0b1e*/ 	.short	0x0a70


	//----- nvinfo : EIATTR_PARAM_CBANK
	.align		4
        /*0b20*/ 	.byte	0x04, 0x0a
        /*0b22*/ 	.short	(.L_1057 - .L_1056)
	.align		4
.L_1056:
        /*0b24*/ 	.word	index@(.nv.constant0._ZN7cutlass13device_kernelIN5flash11enable_sm90INS1_16FlashAttnFwdSm90INS1_25CollectiveMainloopFwdSm90ILi2EN4cute5tupleIJNS5_1CILi1EEES8_S8_EEENS6_IJNS7_ILi128EEENS7_ILi224EEESA_EEELi128ENS_12float_e4m3_tEfNS_4arch4Sm90ELb1ELb0ELb1ELb0ELb0ELb0ELb0ELb1ELb1ELb1ELb1ELb0EEENS1_21CollectiveEpilogueFwdINS6_IJSA_SA_SB_EEES9_NS_10bfloat16_tESF_Li256ELb0ELb1ELb1ELb1EEENS1_19SingleTileSchedulerILb0ELb1ELb1ELi128EEEEEEEEEvNT_6ParamsE)
        /*0b28*/ 	.short	0x0210
        /*0b2a*/ 	.short	0x0a70


	//----- nvinfo : EIATTR_SW_WAR
	.align		4
.L_1057:
        /*0b2c*/ 	.byte	0x04, 0x36
        /*0b2e*/ 	.short	(.L_1059 - .L_1058)
.L_1058:
        /*0b30*/ 	.word	0x00000008
.L_1059:


//--------------------- .nv.info._ZN7cutlass13device_kernelIN5flash11enable_sm90INS1_16FlashAttnFwdSm90INS1_25CollectiveMainloopFwdSm90ILi2EN4cute5tupleIJNS5_1CILi1EEES8_S8_EEENS6_IJNS7_ILi128EEENS7_ILi224EEESA_EEELi128ENS_12float_e4m3_tEfNS_4arch4Sm90ELb1ELb0ELb1ELb1ELb0ELb0ELb0ELb1ELb1ELb1ELb1ELb0EEENS1_21CollectiveEpilogueFwdINS6_IJSA_SA_SB_EEES9_NS_10bfloat16_tESF_Li256ELb1ELb1ELb1ELb1EEENS1_36VarlenDynamicPersistentTileSchedulerILi128ELi224ELi256ELi128ELb1ELb1ELb1ELb1ELb1ELb1EEEEEEEEEvNT_6ParamsE --------------------------
	.section	.nv.info._ZN7cutlass13device_kernelIN5flash11enable_sm90INS1_16FlashAttnFwdSm90INS1_25CollectiveMainloopFwdSm90ILi2EN4cute5tupleIJNS5_1CILi1EEES8_S8_EEENS6_IJNS7_ILi128EEENS7_ILi224EEESA_EEELi128ENS_12float_e4m3_tEfNS_4arch4Sm90ELb1ELb0ELb1ELb1ELb0ELb0ELb0ELb1ELb1ELb1ELb1ELb0EEENS1_21CollectiveEpilogueFwdINS6_IJSA_SA_SB_EEES9_NS_10bfloat16_tESF_Li256ELb1ELb1ELb1ELb1EEENS1_36VarlenDynamicPersistentTileSchedulerILi128ELi224ELi256ELi128ELb1ELb1ELb1ELb1ELb1ELb1EEEEEEEEEvNT_6ParamsE,"",@"SHT_CUDA_INFO"
	.sectionflags	@""
	.align	4


	//----- nvinfo : EIATTR_CUDA_API_VERSION
	.align		4
        /*0000*/ 	.byte	0x04, 0x37
        /*0002*/ 	.short	(.L_1061 - .L_1060)
.L_1060:
        /*0004*/ 	.word	0x00000082


	//----- nvinfo : EIATTR_KPARAM_INFO
	.align		4
.L_1061:
        /*0008*/ 	.byte	0x04, 0x17
        /*000a*/ 	.short	(.L_1063 - .L_1062)
.L_1062:
        /*000c*/ 	.word	0x00000000
        /*0010*/ 	.short	0x0000
        /*0012*/ 	.short	0x0070
        /*0014*/ 	.byte	0x00, 0xf0, 0x01, 0x2a


	//----- nvinfo : EIATTR_SPARSE_MMA_MASK
	.align		4
.L_1063:
        /*0018*/ 	.byte	0x03, 0x50
        /*001a*/ 	.short	0x0000


	//----- nvinfo : EIATTR_MAXREG_COUNT
	.align		4
        /*001c*/ 	.byte	0x03, 0x1b
        /*001e*/ 	.short	0x00a8


	//----- nvinfo : EIATTR_NUM_BARRIERS
	.align		4
        /*0020*/ 	.byte	0x02, 0x4c
        /*0022*/ 	.byte	0x10
	.zero		1


	//----- nvinfo : EIATTR_EXTERNS
	.align		4
        /*0024*/ 	.byte	0x04, 0x0f
        /*0026*/ 	.short	(.L_1065 - .L_1064)


	//   ....[0]....
	.align		4
.L_1064:
        /*0028*/ 	.word	index@(__assertfail)


	//----- nvinfo : EIATTR_ANNOTATIONS
	.align		4
.L_1065:
        /*002c*/ 	.byte	0x04, 0x55
        /*002e*/ 	.short	(.L_1067 - .L_1066)


	//   ....[0]....
.L_1066:
        /* <DEDUP_REMOVED lines=47> */


	//----- nvinfo : EIATTR_MERCURY_ISA_VERSION
	.align		4
.L_1067:
        /*0308*/ 	.byte	0x03, 0x5f
        /*030a*/ 	.short	0x0101


	//----- nvinfo : EIATTR_UNUSED_LOAD_BYTE_OFFSET
	.align		4
        /*030c*/ 	.byte	0x04, 0x44
        /*030e*/ 	.short	(.L_1069 - .L_1068)


	//   ....[0]....
.L_1068:
        /*0310*/ 	.word	0x00000a40
        /*0314*/ 	.word	0x0000fff0


	//   ....[1]....
        /*0318*/ 	.word	0x000112b0
        /*031c*/ 	.word	0x0000fff0


	//----- nvinfo : EIATTR_INT_WARP_WIDE_INSTR_OFFSETS
	.align		4
.L_1069:
        /*0320*/ 	.byte	0x04, 0x31
        /*0322*/ 	.short	(.L_1071 - .L_1070)


	//   ....[0]....
.L_1070:
        /*0324*/ 	.word	0x00000130


	//   ....[1]....
        /*0328*/ 	.word	0x00000170


	//   ....[2]....
        /*032c*/ 	.word	0x000001e0


	//   ....[3]....
        /*0330*/ 	.word	0x00016cf0


	//   ....[4]....
        /*0334*/ 	.word	0x00016d80


	//   ....[5]....
        /*0338*/ 	.word	0x000197b0


	//   ....[6]....
        /*033c*/ 	.word	0x00019840


	//----- nvinfo : EIATTR_COOP_GROUP_MASK_REGIDS
	.align		4
.L_1071:
        /*0340*/ 	.byte	0x04, 0x29
        /*0342*/ 	.short	(.L_1073 - .L_1072)


	//   ....[0]....
.L_1072:
        /*0344*/ 	.word	0xffffffff


	//   ....[1]....
        /*0348*/ 	.word	0xffffffff


	//   ....[2]....
        /*034c*/ 	.word	0xffffffff


	//   ....[3]....
        /*0350*/ 	.word	0xffffffff


	//   ....[4]....
        /*0354*/ 	.word	0xffffffff


	//   ....[5]....
        /*0358*/ 	.word	0xffffffff


	//   ....[6]....
        /*035c*/ 	.word	0xffffffff


	//   ....[7]....
        /*0360*/ 	.word	0xffffffff


	//   ....[8]....
        /*0364*/ 	.word	0xffffffff


	//   ....[9]....
        /*0368*/ 	.word	0xffffffff


	//   ....[10]....
        /*036c*/ 	.word	0xffffffff


	//   ....[11]....
        /*0370*/ 	.word	0xffffffff


	//   ....[12]....
        /*0374*/ 	.word	0xffffffff


	//   ....[13]....
        /*0378*/ 	.word	0xffffffff


	//   ....[14]....
        /*037c*/ 	.word	0xffffffff


	//   ....[15]....
        /*0380*/ 	.word	0xffffffff


	//   ....[16]....
        /*0384*/ 	.word	0xffffffff


	//   ....[17]....
        /*0388*/ 	.word	0xffffffff


	//   ....[18]....
        /*038c*/ 	.word	0xffffffff


	//   ....[19]....
        /*0390*/ 	.word	0xffffffff


	//   ....[20]....
        /*0394*/ 	.word	0xffffffff


	//   ....[21]....
        /*0398*/ 	.word	0xffffffff


	//   ....[22]....
        /*039c*/ 	.word	0xffffffff


	//   ....[23]....
        /*03a0*/ 	.word	0xffffffff


	//   ....[24]....
        /*03a4*/ 	.word	0xffffffff


	//   ....[25]....
        /*03a8*/ 	.word	0xffffffff


	//   ....[26]....
        /*03ac*/ 	.word	0xffffffff


	//   ....[27]....
        /*03b0*/ 	.word	0xffffffff


	//   ....[28]....
        /*03b4*/ 	.word	0xffffffff


	//   ....[29]....
        /*03b8*/ 	.word	0xffffffff


	//   ....[30]....
        /*03bc*/ 	.word	0xffffffff


	//   ....[31]....
        /*03c0*/ 	.word	0xffffffff


	//   ....[32]....
        /*03c4*/ 	.word	0xffffffff


	//   ....[33]....
        /*03c8*/ 	.word	0xffffffff


	//   ....[34]....
        /*03cc*/ 	.word	0xffffffff


	//   ....[35]....
        /*03d0*/ 	.word	0xffffffff


	//   ....[36]....
        /*03d4*/ 	.word	0xffffffff


	//   ....[37]....
        /*03d8*/ 	.word	0xffffffff


	//   ....[38]....
        /*03dc*/ 	.word	0xffffffff


	//   ....[39]....
        /*03e0*/ 	.word	0xffffffff


	//   ....[40]....
        /*03e4*/ 	.word	0xffffffff


	//   ....[41]....
        /*03e8*/ 	.word	0xffffffff


	//   ....[42]....
        /*03ec*/ 	.word	0xffffffff


	//   ....[43]....
        /*03f0*/ 	.word	0xffffffff


	//   ....[44]....
        /*03f4*/ 	.word	0xffffffff


	//   ....[45]....
        /*03f8*/ 	.word	0xffffffff


	//   ....[46]....
        /*03fc*/ 	.word	0xffffffff


	//   ....[47]....
        /*0400*/ 	.word	0xffffffff


	//   ....[48]....
        /*0404*/ 	.word	0xffffffff


	//   ....[49]....
        /*0408*/ 	.word	0xffffffff


	//   ....[50]....
        /*040c*/ 	.word	0xffffffff


	//   ....[51]....
        /*0410*/ 	.word	0xffffffff


	//   ....[52]....
        /*0414*/ 	.word	0xffffffff


	//   ....[53]....
        /*0418*/ 	.word	0xffffffff


	//   ....[54]....
        /*041c*/ 	.word	0xffffffff


	//   ....[55]....
        /*0420*/ 	.word	0xffffffff


	//   ....[56]....
        /*0424*/ 	.word	0xffffffff


	//   ....[57]....
        /*0428*/ 	.word	0xffffffff


	//   ....[58]....
        /*042c*/ 	.word	0xffffffff


	//   ....[59]....
        /*0430*/ 	.word	0xffffffff


	//   ....[60]....
        /*0434*/ 	.word	0xffffffff


	//   ....[61]....
        /*0438*/ 	.word	0xffffffff


	//   ....[62]....
        /*043c*/ 	.word	0xffffffff


	//   ....[63]....
        /*0440*/ 	.word	0xffffffff


	//   ....[64]....
        /*0444*/ 	.word	0xffffffff


	//   ....[65]....
        /*0448*/ 	.word	0xffffffff


	//   ....[66]....
        /*044c*/ 	.word	0xffffffff


	//   ....[67]....
        /*0450*/ 	.word	0xffffffff


	//   ....[68]....
        /*0454*/ 	.word	0xffffffff


	//   ....[69]....
        /*0458*/ 	.word	0xffffffff


	//   ....[70]....
        /*045c*/ 	.word	0xffffffff


	//   ....[71]....
        /*0460*/ 	.word	0xffffffff


	//   ....[72]....
        /*0464*/ 	.word	0xffffffff


	//   ....[73]....
        /*0468*/ 	.word	0xffffffff


	//   ....[74]....
        /*046c*/ 	.word	0xffffffff


	//   ....[75]....
        /*0470*/ 	.word	0xffffffff


	//   ....[76]....
        /*0474*/ 	.word	0xffffffff


	//   ....[77]....
        /*0478*/ 	.word	0xffffffff


	//   ....[78]....
        /*047c*/ 	.word	0xffffffff


	//   ....[79]....
        /*0480*/ 	.word	0xffffffff


	//   ....[80]....
        /*0484*/ 	.word	0xffffffff


	//   ....[81]....
        /*0488*/ 	.word	0xffffffff


	//   ....[82]....
        /*048c*/ 	.word	0xffffffff


	//   ....[83]....
        /*0490*/ 	.word	0xffffffff


	//   ....[84]....
        /*0494*/ 	.word	0xffffffff


	//   ....[85]....
        /*0498*/ 	.word	0xffffffff


	//   ....[86]....
        /*049c*/ 	.word	0xffffffff


	//   ....[87]....
        /*04a0*/ 	.word	0xffffffff


	//   ....[88]....
        /*04a4*/ 	.word	0xffffffff


	//   ....[89]....
        /*04a8*/ 	.word	0xffffffff


	//   ....[90]....
        /*04ac*/ 	.word	0xffffffff


	//   ....[91]....
        /*04b0*/ 	.word	0xffffffff


	//   ....[92]....
        /*04b4*/ 	.word	0xffffffff


	//   ....[93]....
        /*04b8*/ 	.word	0xffffffff


	//   ....[94]....
        /*04bc*/ 	.word	0xffffffff


	//   ....[95]....
        /*04c0*/ 	.word	0xffffffff


	//   ....[96]....
        /*04c4*/ 	.word	0xffffffff


	//   ....[97]....
        /*04c8*/ 	.word	0xffffffff


	//   ....[98]....
        /*04cc*/ 	.word	0xffffffff


	//   ....[99]....
        /*04d0*/ 	.word	0xffffffff


	//   ....[100]....
        /*04d4*/ 	.word	0xffffffff


	//   ....[101]....
        /*04d8*/ 	.word	0xffffffff


	//   ....[102]....
        /*04dc*/ 	.word	0xffffffff


	//   ....[103]....
        /*04e0*/ 	.word	0xffffffff


	//   ....[104]....
        /*04e4*/ 	.word	0xffffffff


	//   ....[105]....
        /*04e8*/ 	.word	0xffffffff


	//   ....[106]....
        /*04ec*/ 	.word	0xffffffff


	//   ....[107]....
        /*04f0*/ 	.word	0xffffffff


	//   ....[108]....
        /*04f4*/ 	.word	0xffffffff


	//   ....[109]....
        /*04f8*/ 	.word	0xffffffff


	//   ....[110]....
        /*04fc*/ 	.word	0xffffffff


	//   ....[111]....
        /*0500*/ 	.word	0xffffffff


	//   ....[112]....
        /*0504*/ 	.word	0xffffffff


	//   ....[113]....
        /*0508*/ 	.word	0xffffffff


	//   ....[114]....
        /*050c*/ 	.word	0xffffffff


	//   ....[115]....
        /*0510*/ 	.word	0xffffffff


	//   ....[116]....
        /*0514*/ 	.word	0xffffffff


	//   ....[117]....
        /*0518*/ 	.word	0xffffffff


	//   ....[118]....
        /*051c*/ 	.word	0xffffffff


	//   ....[119]....
        /*0520*/ 	.word	0xffffffff


	//   ....[120]....
        /*0524*/ 	.word	0xffffffff


	//   ....[121]....
        /*0528*/ 	.word	0xffffffff


	//   ....[122]....
        /*052c*/ 	.word	0xffffffff


	//   ....[123]....
        /*0530*/ 	.word	0xffffffff


	//   ....[124]....
        /*0534*/ 	.word	0xffffffff


	//   ....[125]....
        /*0538*/ 	.word	0xffffffff


	//   ....[126]....
        /*053c*/ 	.word	0xffffffff


	//   ....[127]....
        /*0540*/ 	.word	0xffffffff


	//   ....[128]....
        /*0544*/ 	.word	0xffffffff


	//   ....[129]....
        /*0548*/ 	.word	0xffffffff


	//   ....[130]....
        /*054c*/ 	.word	0xffffffff


	//   ....[131]....
        /*0550*/ 	.word	0xffffffff


	//   ....[132]....
        /*0554*/ 	.word	0xffffffff


	//   ....[133]....
        /*0558*/ 	.word	0xffffffff


	//   ....[134]....
        /*055c*/ 	.word	0xffffffff


	//   ....[135]....
        /*0560*/ 	.word	0xffffffff


	//   ....[136]....
        /*0564*/ 	.word	0xffffffff


	//   ....[137]....
        /*0568*/ 	.word	0xffffffff


	//   ....[138]....
        /*056c*/ 	.word	0xffffffff


	//   ....[139]....
        /*0570*/ 	.word	0xffffffff


	//   ....[140]....
        /*0574*/ 	.word	0xffffffff


	//   ....[141]....
        /*0578*/ 	.word	0xffffffff


	//   ....[142]....
        /*057c*/ 	.word	0xffffffff


	//   ....[143]....
        /*0580*/ 	.word	0xffffffff


	//   ....[144]....
        /*0584*/ 	.word	0xffffffff


	//   ....[145]....
        /*0588*/ 	.word	0xffffffff


	//   ....[146]....
        /*058c*/ 	.word	0xffffffff


	//   ....[147]....
        /*0590*/ 	.word	0xffffffff


	//   ....[148]....
        /*0594*/ 	.word	0xffffffff


	//   ....[149]....
        /*0598*/ 	.word	0xffffffff


	//   ....[150]....
        /*059c*/ 	.word	0xffffffff


	//   ....[151]....
        /*05a0*/ 	.word	0xffffffff


	//   ....[152]....
        /*05a4*/ 	.word	0xffffffff


	//   ....[153]....
        /*05a8*/ 	.word	0xffffffff


	//   ....[154]....
        /*05ac*/ 	.word	0xffffffff


	//   ....[155]....
        /*05b0*/ 	.word	0xffffffff


	//   ....[156]....
        /*05b4*/ 	.word	0xffffffff


	//   ....[157]....
        /*05b8*/ 	.word	0xffffffff


	//   ....[158]....
        /*05bc*/ 	.word	0xffffffff


	//   ....[159]....
        /*05c0*/ 	.word	0xffffffff


	//   ....[160]....
        /*05c4*/ 	.word	0xffffffff


	//   ....[161]....
        /*05c8*/ 	.word	0xffffffff


	//   ....[162]....
        /*05cc*/ 	.word	0xffffffff


	//   ....[163]....
        /*05d0*/ 	.word	0xffffffff


	//   ....[164]....
        /*05d4*/ 	.word	0xffffffff


	//   ....[165]....
        /*05d8*/ 	.word	0xffffffff


	//   ....[166]....
        /*05dc*/ 	.word	0xffffffff


	//   ....[167]....
        /*05e0*/ 	.word	0xffffffff


	//   ....[168]....
        /*05e4*/ 	.word	0xffffffff


	//   ....[169]....
        /*05e8*/ 	.word	0x0500000f


	//   ....[170]....
        /*05ec*/ 	.word	0x0500000f


	//   ....[171]....
        /*05f0*/ 	.word	0x0500000f


	//   ....[172]....
        /*05f4*/ 	.word	0x0500000f


	//   ....[173]....
        /*05f8*/ 	.word	0x0500000f


	//   ....[174]....
        /*05fc*/ 	.word	0x0500000f


	//   ....[175]....
        /*0600*/ 	.word	0x0500000f


	//   ....[176]....
        /*0604*/ 	.word	0x0500000f


	//   ....[177]....
        /*0608*/ 	.word	0x0500000f


	//   ....[178]....
        /*060c*/ 	.word	0x0500000f


	//   ....[179]....
        /*0610*/ 	.word	0x0500000f


	//   ....[180]....
        /*0614*/ 	.word	0x0500000f


	//   ....[181]....
        /*0618*/ 	.word	0x0500000f


	//   ....[182]....
        /*061c*/ 	.word	0x0500000f


	//   ....[183]....
        /*0620*/ 	.word	0x0500000f


	//   ....[184]....
        /*0624*/ 	.word	0x0500000f


	//   ....[185]....
        /*0628*/ 	.word	0x0500000f


	//   ....[186]....
        /*062c*/ 	.word	0x0500000f


	//----- nvinfo : EIATTR_COOP_GROUP_INSTR_OFFSETS
	.align		4
.L_1073:
        /*0630*/ 	.byte	0x04, 0x28
        /*0632*/ 	.short	(.L_1075 - .L_1074)


	//   ....[0]....
.L_1074:
        /*0634*/ 	.word	0x00000070


	//   ....[1]....
        /*0638*/ 	.word	0x00000140


	//   ....[2]....
        /*063c*/ 	.word	0x00000190


	//   ....[3]....
        /*0640*/ 	.word	0x000003c0


	//   ....[4]....
        /*0644*/ 	.word	0x00000520


	//   ....[5]....
        /*0648*/ 	.word	0x00000640


	//   ....[6]....
        /*064c*/ 	.word	0x000007a0


	//   ....[7]....
        /*0650*/ 	.word	0x00001c30


	//   ....[8]....
        /*0654*/ 	.word	0x000032a0


	//   ....[9]....
        /*0658*/ 	.word	0x00003ea0


	//   ....[10]....
        /*065c*/ 	.word	0x00004440


	//   ....[11]....
        /*0660*/ 	.word	0x00004500


	//   ....[12]....
        /*0664*/ 	.word	0x00005590


	//   ....[13]....
        /*0668*/ 	.word	0x00005640


	//   ....[14]....
        /*066c*/ 	.word	0x00008ab0


	//   ....[15]....
        /*0670*/ 	.word	0x00008ad0


	//   ....[16]....
        /*0674*/ 	.word	0x000098e0


	//   ....[17]....
        /*0678*/ 	.word	0x000099f0


	//   ....[18]....
        /*067c*/ 	.word	0x0000a8e0


	//   ....[19]....
        /*0680*/ 	.word	0x0000a970


	//   ....[20]....
        /*0684*/ 	.word	0x0000e7f0


	//   ....[21]....
        /*0688*/ 	.word	0x0000e840


	//   ....[22]....
        /*068c*/ 	.word	0x0000e880


	//   ....[23]....
        /*0690*/ 	.word	0x0000e8b0


	//   ....[24]....
        /*0694*/ 	.word	0x00010af0


	//   ....[25]....
        /*0698*/ 	.word	0x00010b00


	//   ....[26]....
        /*069c*/ 	.word	0x00010b80


	//   ....[27]....
        /*06a0*/ 	.word	0x00010b90


	//   ....[28]....
        /*06a4*/ 	.word	0x000119e0


	//   ....[29]....
        /*06a8*/ 	.word	0x00011a10


	//   ....[30]....
        /*06ac*/ 	.word	0x00011a40


	//   ....[31]....
        /*06b0*/ 	.word	0x00011a70


	//   ....[32]....
        /*06b4*/ 	.word	0x00011aa0


	//   ....[33]....
        /*06b8*/ 	.word	0x00011af0


	//   ....[34]....
        /*06bc*/ 	.word	0x00011b20


	//   ....[35]....
        /*06c0*/ 	.word	0x00011b50


	//   ....[36]....
        /*06c4*/ 	.word	0x00011b80


	//   ....[37]....
        /*06c8*/ 	.word	0x00011ba0


	//   ....[38]....
        /*06cc*/ 	.word	0x00011bb0


	//   ....[39]....
        /*06d0*/ 	.word	0x00011bc0


	//   ....[40]....
        /*06d4*/ 	.word	0x00011bd0


	//   ....[41]....
        /*06d8*/ 	.word	0x00011be0


	//   ....[42]....
        /*06dc*/ 	.word	0x00011bf0


	//   ....[43]....
        /*06e0*/ 	.word	0x00011c20


	//   ....[44]....
        /*06e4*/ 	.word	0x00011c50


	//   ....[45]....
        /*06e8*/ 	.word	0x00011c60


	//   ....[46]....
        /*06ec*/ 	.word	0x00011c70


	//   ....[47]....
        /*06f0*/ 	.word	0x00011c80


	//   ....[48]....
        /*06f4*/ 	.word	0x00011c90


	//   ....[49]....
        /*06f8*/ 	.word	0x00011ca0


	//   ....[50]....
        /*06fc*/ 	.word	0x00011cb0


	//   ....[51]....
        /*0700*/ 	.word	0x00011cc0


	//   ....[52]....
        /*0704*/ 	.word	0x00011cf0


	//   ....[53]....
        /*0708*/ 	.word	0x00011d00


	//   ....[54]....
        /*070c*/ 	.word	0x00011d10


	//   ....[55]....
        /*0710*/ 	.word	0x00011d20


	//   ....[56]....
        /*0714*/ 	.word	0x00011d30


	//   ....[57]....
        /*0718*/ 	.word	0x00011d40


	//   ....[58]....
        /*071c*/ 	.word	0x00011d60


	//   ....[59]....
        /*0720*/ 	.word	0x00011d80


	//   ....[60]....
        /*0724*/ 	.word	0x00011da0


	//   ....[61]....
        /*0728*/ 	.word	0x00011dd0


	//   ....[62]....
        /*072c*/ 	.word	0x00011de0


	//   ....[63]....
        /*0730*/ 	.word	0x00011df0


	//   ....[64]....
        /*0734*/ 	.word	0x00011e00


	//   ....[65]....
        /*0738*/ 	.word	0x00011e10


	//   ....[66]....
        /*073c*/ 	.word	0x00011e30


	//   ....[67]....
        /*0740*/ 	.word	0x00011e40


	//   ....[68]....
        /*0744*/ 	.word	0x00011e50


	//   ....[69]....
        /*0748*/ 	.word	0x00011e60


	//   ....[70]....
        /*074c*/ 	.word	0x00011e90


	//   ....[71]....
        /*0750*/ 	.word	0x00011ec0


	//   ....[72]....
        /*0754*/ 	.word	0x00011ef0


	//   ....[73]....
        /*0758*/ 	.word	0x00011f10


	//   ....[74]....
        /*075c*/ 	.word	0x00011f20


	//   ....[75]....
        /*0760*/ 	.word	0x00011f30


	//   ....[76]....
        /*0764*/ 	.word	0x00011f50


	//   ....[77]....
        /*0768*/ 	.word	0x00011f80


	//   ....[78]....
        /*076c*/ 	.word	0x00011fa0


	//   ....[79]....
        /*0770*/ 	.word	0x00011fc0


	//   ....[80]....
        /*0774*/ 	.word	0x00011ff0


	//   ....[81]....
        /*0778*/ 	.word	0x00012020


	//   ....[82]....
        /*077c*/ 	.word	0x00012050


	//   ....[83]....
        /*0780*/ 	.word	0x00012060


	//   ....[84]....
        /*0784*/ 	.word	0x00012070


	//   ....[85]....
        /*0788*/ 	.word	0x00012090


	//   ....[86]....
        /*078c*/ 	.word	0x000120c0


	//   ....[87]....
        /*0790*/ 	.word	0x000120f0


	//   ....[88]....
        /*0794*/ 	.word	0x00012120


	//   ....[89]....
        /*0798*/ 	.word	0x00012150


	//   ....[90]....
        /*079c*/ 	.word	0x00012180


	//   ....[91]....
        /*07a0*/ 	.word	0x000121b0


	//   ....[92]....
        /*07a4*/ 	.word	0x00012a60


	//   ....[93]....
        /*07a8*/ 	.word	0x00012a70


	//   ....[94]....
        /*07ac*/ 	.word	0x00012a80


	//   ....[95]....
        /*07b0*/ 	.word	0x00012ac0


	//   ....[96]....
        /*07b4*/ 	.word	0x00013240


	//   ....[97]....
        /*07b8*/ 	.word	0x00013260


	//   ....[98]....
        /*07bc*/ 	.word	0x00013350


	//   ....[99]....
        /*07c0*/ 	.word	0x00013370


	//   ....[100]....
        /*07c4*/ 	.word	0x00013430


	//   ....[101]....
        /*07c8*/ 	.word	0x00013450


	//   ....[102]....
        /*07cc*/ 	.word	0x00013520


	//   ....[103]....
        /*07d0*/ 	.word	0x00013540


	//   ....[104]....
        /*07d4*/ 	.word	0x00013a60


	//   ....[105]....
        /*07d8*/ 	.word	0x00013a70


	//   ....[106]....
        /*07dc*/ 	.word	0x00013eb0


	//   ....[107]....
        /*07e0*/ 	.word	0x00013ec0


	//   ....[108]....
        /*07e4*/ 	.word	0x00014c10


	//   ....[109]....
        /*07e8*/ 	.word	0x00014c30


	//   ....[110]....
        /*07ec*/ 	.word	0x00014cf0


	//   ....[111]....
        /*07f0*/ 	.word	0x00014d10


	//   ....[112]....
        /*07f4*/ 	.word	0x00014dd0


	//   ....[113]....
        /*07f8*/ 	.word	0x00014df0


	//   ....[114]....
        /*07fc*/ 	.word	0x00014ec0


	//   ....[115]....
        /*0800*/ 	.word	0x00014ee0


	//   ....[116]....
        /*0804*/ 	.word	0x00015020


	//   ....[117]....
        /*0808*/ 	.word	0x00015250


	//   ....[118]....
        /*080c*/ 	.word	0x00015290


	//   ....[119]....
        /*0810*/ 	.word	0x000152d0


	//   ....[120]....
        /*0814*/ 	.word	0x00015300


	//   ....[121]....
        /*0818*/ 	.word	0x00015330


	//   ....[122]....
        /*081c*/ 	.word	0x00015360


	//   ....[123]....
        /*0820*/ 	.word	0x000154f0


	//   ....[124]....
        /*0824*/ 	.word	0x00015520


	//   ....[125]....
        /*0828*/ 	.word	0x00015560


	//   ....[126]....
        /*082c*/ 	.word	0x00015590


	//   ....[127]....
        /*0830*/ 	.word	0x000155c0


	//   ....[128]....
        /*0834*/ 	.word	0x000155f0


	//   ....[129]....
        /*0838*/ 	.word	0x00015690


	//   ....[130]....
        /*083c*/ 	.word	0x000156e0


	//   ....[131]....
        /*0840*/ 	.word	0x000156f0


	//   ....[132]....
        /*0844*/ 	.word	0x00015730


	//   ....[133]....
        /*0848*/ 	.word	0x00017480


	//   ....[134]....
        /*084c*/ 	.word	0x00017f90


	//   ....[135]....
        /*0850*/ 	.word	0x00017fd0


	//   ....[136]....
        /*0854*/ 	.word	0x00018080


	//   ....[137]....
        /*0858*/ 	.word	0x00018090


	//   ....[138]....
        /*085c*/ 	.word	0x00018120


	//   ....[139]....
        /*0860*/ 	.word	0x00018130


	//   ....[140]....
        /*0864*/ 	.word	0x000181c0


	//   ....[141]....
        /*0868*/ 	.word	0x000181d0


	//   ....[142]....
        /*086c*/ 	.word	0x00018260


	//   ....[143]....
        /*0870*/ 	.word	0x00018270


	//   ....[144]....
        /*0874*/ 	.word	0x00018300


	//   ....[145]....
        /*0878*/ 	.word	0x00018310


	//   ....[146]....
        /*087c*/ 	.word	0x000183a0


	//   ....[147]....
        /*0880*/ 	.word	0x000183b0


	//   ....[148]....
        /*0884*/ 	.word	0x00018420


	//   ....[149]....
        /*0888*/ 	.word	0x00018440


	//   ....[150]....
        /*088c*/ 	.word	0x0001a390


	//   ....[151]....
        /*0890*/ 	.word	0x0001a3c0


	//   ....[152]....
        /*0894*/ 	.word	0x0001a3f0


	//   ....[153]....
        /*0898*/ 	.word	0x0001a430


	//   ....[154]....
        /*089c*/ 	.word	0x0001a440


	//   ....[155]....
        /*08a0*/ 	.word	0x0001a470


	//   ....[156]....
        /*08a4*/ 	.word	0x0001a480


	//   ....[157]....
        /*08a8*/ 	.word	0x0001a4c0


	//   ....[158]....
        /*08ac*/ 	.word	0x0001a630


	//   ....[159]....
        /*08b0*/ 	.word	0x0001a660


	//   ....[160]....
        /*08b4*/ 	.word	0x0001a690


	//   ....[161]....
        /*08b8*/ 	.word	0x0001a6c0


	//   ....[162]....
        /*08bc*/ 	.word	0x0001a6f0


	//   ....[163]....
        /*08c0*/ 	.word	0x0001a720


	//   ....[164]....
        /*08c4*/ 	.word	0x0001a7a0


	//   ....[165]....
        /*08c8*/ 	.word	0x0001a7e0


	//   ....[166]....
        /*08cc*/ 	.word	0x0001a7f0


	//   ....[167]....
        /*08d0*/ 	.word	0x0001a830


	//   ....[168]....
        /*08d4*/ 	.word	0x0001b310


	//   ....[169]....
        /*08d8*/ 	.word	0x0001b910


	//   ....[170]....
        /*08dc*/ 	.word	0x0001baf0


	//   ....[171]....
        /*08e0*/ 	.word	0x0001bb70


	//   ....[172]....
        /*08e4*/ 	.word	0x0001bbd0


	//   ....[173]....
        /*08e8*/ 	.word	0x0001bcd0


	//   ....[174]....
        /*08ec*/ 	.word	0x0001bd30


	//   ....[175]....
        /*08f0*/ 	.word	0x0001be30


	//   ....[176]....
        /*08f4*/ 	.word	0x0001be90


	//   ....[177]....
        /*08f8*/ 	.word	0x0001bf90


	//   ....[178]....
        /*08fc*/ 	.word	0x0001bff0


	//   ....[179]....
        /*0900*/ 	.word	0x0001c0f0


	//   ....[180]....
        /*0904*/ 	.word	0x0001c150


	//   ....[181]....
        /*0908*/ 	.word	0x0001c240


	//   ....[182]....
        /*090c*/ 	.word	0x0001c2a0


	//   ....[183]....
        /*0910*/ 	.word	0x0001c390


	//   ....[184]....
        /*0914*/ 	.word	0x0001c3f0


	//   ....[185]....
        /*0918*/ 	.word	0x0001c490


	//   ....[186]....
        /*091c*/ 	.word	0x0001c820


	//----- nvinfo : EIATTR_REG_RECONFIG
	.align		4
.L_1075:
        /*0920*/ 	.byte	0x01, 0x54
	.zero		2


	//----- nvinfo : EIATTR_SYSCALL_OFFSETS
	.align		4
        /*0924*/ 	.byte	0x04, 0x46
        /*0926*/ 	.short	(.L_1077 - .L_1076)


	//   ....[0]....
.L_1076:
        /*0928*/ 	.word	0x00001db0


	//   ....[1]....
        /*092c*/ 	.word	0x00016ef0


	//   ....[2]....
        /*0930*/ 	.word	0x00017050


	//   ....[3]....
        /*0934*/ 	.word	0x000171b0


	//   ....[4]....
        /*0938*/ 	.word	0x000172f0


	//   ....[5]....
        /*093c*/ 	.word	0x00017c40


	//----- nvinfo : EIATTR_MBARRIER_INSTR_OFFSETS
	.align		4
.L_1077:
        /*0940*/ 	.byte	0x04, 0x39
        /*0942*/ 	.short	(.L_1079 - .L_1078)


	//   ....[0]....
.L_1078:
        /*0944*/ 	.word	0x00000270
        /*0948*/ 	.word	0x000000ff
        /*094c*/ 	.word	0x0002e800
        /*0950*/ 	.short	0x0100
        /*0952*/ 	.byte	0x08
	.zero		1


	//   ....[1]....
        /*0954*/ 	.word	0x00000280
        /*0958*/ 	.word	0x000000ff
        /*095c*/ 	.word	0x0002e820
        /*0960*/ 	.short	0x0100
        /*0962*/ 	.byte	0x08
	.zero		1


	//   ....[2]....
        /*0964*/ 	.word	0x00000370
        /*0968*/ 	.word	0x000000ff
        /*096c*/ 	.word	0x0002e830
        /*0970*/ 	.short	0x0100
        /*0972*/ 	.byte	0x08
	.zero		1


	//   ....[3]....
        /*0974*/ 	.word	0x00000380
        /*0978*/ 	.word	0x000000ff
        /*097c*/ 	.word	0x0002e840
        /*0980*/ 	.short	0x0100
        /*0982*/ 	.byte	0x08
	.zero		1


	//   ....[4]....
        /*0984*/ 	.word	0x00000390
        /*0988*/ 	.word	0x000000ff
        /*098c*/ 	.word	0x0002e838
        /*0990*/ 	.short	0x0100
        /*0992*/ 	.byte	0x08
	.zero		1


	//   ....[5]....
        /*0994*/ 	.word	0x000003a0
        /*0998*/ 	.word	0x000000ff
        /*099c*/ 	.word	0x0002e848
        /*09a0*/ 	.short	0x0100
        /*09a2*/ 	.byte	0x08
	.zero		1


	//   ....[6]....
        /*09a4*/ 	.word	0x000004d0
        /*09a8*/ 	.word	0x000000ff
        /*09ac*/ 	.word	0x0002e850
        /*09b0*/ 	.short	0x0100
        /*09b2*/ 	.byte	0x08
	.zero		1


	//   ....[7]....
        /*09b4*/ 	.word	0x000004e0
        /*09b8*/ 	.word	0x000000ff
        /*09bc*/ 	.word	0x0002e860
        /*09c0*/ 	.short	0x0100
        /*09c2*/ 	.byte	0x08
	.zero		1


	//   ....[8]....
        /*09c4*/ 	.word	0x000004f0
        /*09c8*/ 	.word	0x000000ff
        /*09cc*/ 	.word	0x0002e858
        /*09d0*/ 	.short	0x0100
        /*09d2*/ 	.byte	0x08
	.zero		1


	//   ....[9]....
        /*09d4*/ 	.word	0x00000500
        /*09d8*/ 	.word	0x000000ff
        /*09dc*/ 	.word	0x0002e868
        /*09e0*/ 	.short	0x0100
        /*09e2*/ 	.byte	0x08
	.zero		1


	//   ....[10]....
        /*09e4*/ 	.word	0x000005f0
        /*09e8*/ 	.word	0x000000ff
        /*09ec*/ 	.word	0x0002e870
        /*09f0*/ 	.short	0x0100
        /*09f2*/ 	.byte	0x06
	.zero		1


	//   ....[11]....
        /*09f4*/ 	.word	0x00000600
        /*09f8*/ 	.word	0x000000ff
        /*09fc*/ 	.word	0x0002e880
        /*0a00*/ 	.short	0x0100
        /*0a02*/ 	.byte	0x06
	.zero		1


	//   ....[12]....
        /*0a04*/ 	.word	0x00000610
        /*0a08*/ 	.word	0x000000ff
        /*0a0c*/ 	.word	0x0002e878
        /*0a10*/ 	.short	0x0100
        /*0a12*/ 	.byte	0x06
	.zero		1


	//   ....[13]....
        /*0a14*/ 	.word	0x00000620
        /*0a18*/ 	.word	0x000000ff
        /*0a1c*/ 	.word	0x0002e888
        /*0a20*/ 	.short	0x0100
        /*0a22*/ 	.byte	0x06
	.zero		1


	//   ....[14]....
        /*0a24*/ 	.word	0x00000750
        /*0a28*/ 	.word	0x000000ff
        /*0a2c*/ 	.word	0x0002e890
        /*0a30*/ 	.short	0x0100
        /*0a32*/ 	.byte	0x08
	.zero		1


	//   ....[15]....
        /*0a34*/ 	.word	0x00000760
        /*0a38*/ 	.word	0x000000ff
        /*0a3c*/ 	.word	0x0002e8a0
        /*0a40*/ 	.short	0x0100
        /*0a42*/ 	.byte	0x08
	.zero		1


	//   ....[16]....
        /*0a44*/ 	.word	0x00000770
        /*0a48*/ 	.word	0x000000ff
        /*0a4c*/ 	.word	0x0002e898
        /*0a50*/ 	.short	0x0100
        /*0a52*/ 	.byte	0x08
	.zero		1


	//   ....[17]....
        /*0a54*/ 	.word	0x00000780
        /*0a58*/ 	.word	0x000000ff
        /*0a5c*/ 	.word	0x0002e8a8
        /*0a60*/ 	.short	0x0100
        /*0a62*/ 	.byte	0x08
	.zero		1


	//   ....[18]....
        /*0a64*/ 	.word	0x000008b0
        /*0a68*/ 	.word	0x000000ff
        /*0a6c*/ 	.word	0x0002e8b0
        /*0a70*/ 	.short	0x0100
        /*0a72*/ 	.byte	0x08
	.zero		1


	//   ....[19]....
        /*0a74*/ 	.word	0x000008c0
        /*0a78*/ 	.word	0x000000ff
        /*0a7c*/ 	.word	0x0002e8c0
        /*0a80*/ 	.short	0x0100
        /*0a82*/ 	.byte	0x08
	.zero		1


	//   ....[20]....
        /*0a84*/ 	.word	0x000008d0
        /*0a88*/ 	.word	0x000000ff
        /*0a8c*/ 	.word	0x0002e8b8
        /*0a90*/ 	.short	0x0100
        /*0a92*/ 	.byte	0x08
	.zero		1


	//   ....[21]....
        /*0a94*/ 	.word	0x000008e0
        /*0a98*/ 	.word	0x000000ff
        /*0a9c*/ 	.word	0x0002e8c8
        /*0aa0*/ 	.short	0x0100
        /*0aa2*/ 	.byte	0x08
	.zero		1


	//   ....[22]....
        /*0aa4*/ 	.word	0x00002000
        /*0aa8*/ 	.word	0x000000ff
        /*0aac*/ 	.word	0x0002e800
        /*0ab0*/ 	.short	0x010a
        /*0ab2*/ 	.byte	0x29
	.zero		1


	//   ....[23]....
        /*0ab4*/ 	.word	0x000020c0
        /*0ab8*/ 	.word	0x00000002
        /*0abc*/ 	.word	0x0002e830
        /*0ac0*/ 	.short	0x010a
        /*0ac2*/ 	.byte	0x3f
	.zero		1


	//   ....[24]....
        /*0ac4*/ 	.word	0x00002100
        /*0ac8*/ 	.word	0x00000002
        /*0acc*/ 	.word	0x0002e830
        /*0ad0*/ 	.short	0x010a
        /*0ad2*/ 	.byte	0x3f
	.zero		1


	//   ....[25]....
        /*0ad4*/ 	.word	0x00005930
        /*0ad8*/ 	.word	0x00000038
        /*0adc*/ 	.word	0x00000000
        /*0ae0*/ 	.short	0x0101
        /*0ae2*/ 	.byte	0x3f
	.zero		1


	//   ....[26]....
        /*0ae4*/ 	.word	0x00007000
        /*0ae8*/ 	.word	0x000000ff
        /*0aec*/ 	.word	0x0002e830
        /*0af0*/ 	.short	0x010a
        /*0af2*/ 	.byte	0x06
	.zero		1


	//   ....[27]....
        /*0af4*/ 	.word	0x00007040
        /*0af8*/ 	.word	0x000000ff
        /*0afc*/ 	.word	0x0002e830
        /*0b00*/ 	.short	0x010a
        /*0b02*/ 	.byte	0x06
	.zero		1


	//   ....[28]....
        /*0b04*/ 	.word	0x00007c60
        /*0b08*/ 	.word	0x000000ff
        /*0b0c*/ 	.word	0x0002e850
        /*0b10*/ 	.short	0x010a
        /*0b12*/ 	.byte	0x06
	.zero		1


	//   ....[29]....
        /*0b14*/ 	.word	0x00007ca0
        /*0b18*/ 	.word	0x000000ff
        /*0b1c*/ 	.word	0x0002e850
        /*0b20*/ 	.short	0x010a
        /*0b22*/ 	.byte	0x06
	.zero		1


	//   ....[30]....
        /*0b24*/ 	.word	0x0000b860
        /*0b28*/ 	.word	0x00000002
        /*0b2c*/ 	.word	0x00000000
        /*0b30*/ 	.short	0x0101
        /*0b32*/ 	.byte	0x3f
	.zero		1


	//   ....[31]....
        /*0b34*/ 	.word	0x0000bba0
        /*0b38*/ 	.word	0x000000ff
        /*0b3c*/ 	.word	0x00000000
        /*0b40*/ 	.short	0x0101
        /*0b42*/ 	.byte	0x06
	.zero		1


	//   ....[32]....
        /*0b44*/ 	.word	0x0000c410
        /*0b48*/ 	.word	0x000000ff
        /*0b4c*/ 	.word	0x0002e830
        /*0b50*/ 	.short	0x010a
        /*0b52*/ 	.byte	0x06
	.zero		1


	//   ....[33]....
        /*0b54*/ 	.word	0x0000c450
        /*0b58*/ 	.word	0x000000ff
        /*0b5c*/ 	.word	0x0002e830
        /*0b60*/ 	.short	0x010a
        /*0b62*/ 	.byte	0x06
	.zero		1


	//   ....[34]....
        /*0b64*/ 	.word	0x0000d040
        /*0b68*/ 	.word	0x000000ff
        /*0b6c*/ 	.word	0x0002e850
        /*0b70*/ 	.short	0x010a
        /*0b72*/ 	.byte	0x06
	.zero		1


	//   ....[35]....
        /*0b74*/ 	.word	0x0000d080
        /*0b78*/ 	.word	0x000000ff
        /*0b7c*/ 	.word	0x0002e850
        /*0b80*/ 	.short	0x010a
        /*0b82*/ 	.byte	0x06
	.zero		1


	//   ....[36]....
        /*0b84*/ 	.word	0x0000fd50
        /*0b88*/ 	.word	0x00000002
        /*0b8c*/ 	.word	0x00000000
        /*0b90*/ 	.short	0x0101
        /*0b92*/ 	.byte	0x3f
	.zero		1


	//   ....[37]....
        /*0b94*/ 	.word	0x00010040
        /*0b98*/ 	.word	0x000000ff
        /*0b9c*/ 	.word	0x00000000
        /*0ba0*/ 	.short	0x0101
        /*0ba2*/ 	.byte	0x06
	.zero		1


	//   ....[38]....
        /*0ba4*/ 	.word	0x000107b0
        /*0ba8*/ 	.word	0x000000ff
        /*0bac*/ 	.word	0x0002e850
        /*0bb0*/ 	.short	0x010a
        /*0bb2*/ 	.byte	0x05
	.zero		1


	//   ....[39]....
        /*0bb4*/ 	.word	0x000107f0
        /*0bb8*/ 	.word	0x000000ff
        /*0bbc*/ 	.word	0x0002e850
        /*0bc0*/ 	.short	0x010a
        /*0bc2*/ 	.byte	0x05
	.zero		1


	//   ....[40]....
        /*0bc4*/ 	.word	0x00010e70
        /*0bc8*/ 	.word	0x000000ff
        /*0bcc*/ 	.word	0x00000000
        /*0bd0*/ 	.short	0x0101
        /*0bd2*/ 	.byte	0x04
	.zero		1


	//   ....[41]....
        /*0bd4*/ 	.word	0x00013230
        /*0bd8*/ 	.word	0x00000003
        /*0bdc*/ 	.word	0x00000000
        /*0be0*/ 	.short	0x0101
        /*0be2*/ 	.byte	0x3f
	.zero		1


	//   ....[42]....
        /*0be4*/ 	.word	0x00013750
        /*0be8*/ 	.word	0x00000002
        /*0bec*/ 	.word	0x00000000
        /*0bf0*/ 	.short	0x0101
        /*0bf2*/ 	.byte	0x3f
	.zero		1


	//   ....[43]....
        /*0bf4*/ 	.word	0x000176f0
        /*0bf8*/ 	.word	0x00000004
        /*0bfc*/ 	.word	0x0002e880
        /*0c00*/ 	.short	0x010a
        /*0c02*/ 	.byte	0x3f
	.zero		1


	//   ....[44]....
        /*0c04*/ 	.word	0x00017890
        /*0c08*/ 	.word	0x00000004
        /*0c0c*/ 	.word	0x0002e840
        /*0c10*/ 	.short	0x010a
        /*0c12*/ 	.byte	0x3f
	.zero		1


	//   ....[45]....
        /*0c14*/ 	.word	0x000184e0
        /*0c18*/ 	.word	0x00000011
        /*0c1c*/ 	.word	0x0002e800
        /*0c20*/ 	.short	0x0107
        /*0c22*/ 	.byte	0x3f
	.zero		1


	//   ....[46]....
        /*0c24*/ 	.word	0x000185d0
        /*0c28*/ 	.word	0x00000011
        /*0c2c*/ 	.word	0x0002e800
        /*0c30*/ 	.short	0x0101
        /*0c32*/ 	.byte	0x3f
	.zero		1


	//   ....[47]....
        /*0c34*/ 	.word	0x000185f0
        /*0c38*/ 	.word	0x00000011
        /*0c3c*/ 	.word	0x0002e820
        /*0c40*/ 	.short	0x010a
        /*0c42*/ 	.byte	0x3f
	.zero		1


	//   ....[48]....
        /*0c44*/ 	.word	0x00018910
        /*0c48*/ 	.word	0x00000004
        /*0c4c*/ 	.word	0x0002e880
        /*0c50*/ 	.short	0x010a
        /*0c52*/ 	.byte	0x3f
	.zero		1


	//   ....[49]....
        /*0c54*/ 	.word	0x00018b70
        /*0c58*/ 	.word	0x00000004
        /*0c5c*/ 	.word	0x0002e840
        /*0c60*/ 	.short	0x010a
        /*0c62*/ 	.byte	0x3f
	.zero		1


	//   ....[50]....
        /*0c64*/ 	.word	0x00018e40
        /*0c68*/ 	.word	0x00000014
        /*0c6c*/ 	.word	0x0002e870
        /*0c70*/ 	.short	0x010a
        /*0c72*/ 	.byte	0x3f
	.zero		1


	//   ....[51]....
        /*0c74*/ 	.word	0x00018eb0
        /*0c78*/ 	.word	0x00000014
        /*0c7c*/ 	.word	0x0002e860
        /*0c80*/ 	.short	0x010a
        /*0c82*/ 	.byte	0x3f
	.zero		1


	//   ....[52]....
        /*0c84*/ 	.word	0x00019680
        /*0c88*/ 	.word	0x00000014
        /*0c8c*/ 	.word	0x0002e850
        /*0c90*/ 	.short	0x0101
        /*0c92*/ 	.byte	0x3f
	.zero		1


	//   ....[53]....
        /*0c94*/ 	.word	0x00019700
        /*0c98*/ 	.word	0x00000014
        /*0c9c*/ 	.word	0x00000000
        /*0ca0*/ 	.short	0x0101
        /*0ca2*/ 	.byte	0x3f
	.zero		1


	//   ....[54]....
        /*0ca4*/ 	.word	0x00019940
        /*0ca8*/ 	.word	0x00000010
        /*0cac*/ 	.word	0x0002e870
        /*0cb0*/ 	.short	0x010a
        /*0cb2*/ 	.byte	0x3f
	.zero		1


	//   ....[55]....
        /*0cb4*/ 	.word	0x000199b0
        /*0cb8*/ 	.word	0x00000010
        /*0cbc*/ 	.word	0x0002e860
        /*0cc0*/ 	.short	0x010a
        /*0cc2*/ 	.byte	0x3f
	.zero		1


	//   ....[56]....
        /*0cc4*/ 	.word	0x0001a060
        /*0cc8*/ 	.word	0x00000010
        /*0ccc*/ 	.word	0x0002e850
        /*0cd0*/ 	.short	0x0101
        /*0cd2*/ 	.byte	0x3f
	.zero		1


	//   ....[57]....
        /*0cd4*/ 	.word	0x0001a0a0
        /*0cd8*/ 	.word	0x00000000
        /*0cdc*/ 	.word	0x00000000
        /*0ce0*/ 	.short	0x0101
        /*0ce2*/ 	.byte	0x3f
	.zero		1


	//   ....[58]....
        /*0ce4*/ 	.word	0x0001b290
        /*0ce8*/ 	.word	0x00000000
        /*0cec*/ 	.word	0x0002e820
        /*0cf0*/ 	.short	0x010a
        /*0cf2*/ 	.byte	0x3f
	.zero		1


	//   ....[59]....
        /*0cf4*/ 	.word	0x0001b450
        /*0cf8*/ 	.word	0x00000006
        /*0cfc*/ 	.word	0x00000000
        /*0d00*/ 	.short	0x010a
        /*0d02*/ 	.byte	0x3f
	.zero		1


	//   ....[60]....
        /*0d04*/ 	.word	0x0001b4c0
        /*0d08*/ 	.word	0x00000007
        /*0d0c*/ 	.word	0x00000000
        /*0d10*/ 	.short	0x010a
        /*0d12*/ 	.byte	0x3f
	.zero		1


	//   ....[61]....
        /*0d14*/ 	.word	0x0001b520
        /*0d18*/ 	.word	0x00000004
        /*0d1c*/ 	.word	0x0002e860
        /*0d20*/ 	.short	0x010a
        /*0d22*/ 	.byte	0x3f
	.zero		1


	//   ....[62]....
        /*0d24*/ 	.word	0x0001b570
        /*0d28*/ 	.word	0x00000003
        /*0d2c*/ 	.word	0x0002e860
        /*0d30*/ 	.short	0x010a
        /*0d32*/ 	.byte	0x3f
	.zero		1


	//   ....[63]....
        /*0d34*/ 	.word	0x0001b5b0
        /*0d38*/ 	.word	0x00000004
        /*0d3c*/ 	.word	0x0002e880
        /*0d40*/ 	.short	0x010a
        /*0d42*/ 	.byte	0x3f
	.zero		1


	//   ....[64]....
        /*0d44*/ 	.word	0x0001b5d0
        /*0d48*/ 	.word	0x00000003
        /*0d4c*/ 	.word	0x0002e880
        /*0d50*/ 	.short	0x010a
        /*0d52*/ 	.byte	0x3f
	.zero		1


	//   ....[65]....
        /*0d54*/ 	.word	0x0001b640
        /*0d58*/ 	.word	0x00000003
        /*0d5c*/ 	.word	0x0002e800
        /*0d60*/ 	.short	0x010a
        /*0d62*/ 	.byte	0x3f
	.zero		1


	//   ....[66]....
        /*0d64*/ 	.word	0x0001b690
        /*0d68*/ 	.word	0x00000002
        /*0d6c*/ 	.word	0x0002e830
        /*0d70*/ 	.short	0x010a
        /*0d72*/ 	.byte	0x3f
	.zero		1


	//   ....[67]....
        /*0d74*/ 	.word	0x0001b6f0
        /*0d78*/ 	.word	0x00000008
        /*0d7c*/ 	.word	0x0002e830
        /*0d80*/ 	.short	0x010a
        /*0d82*/ 	.byte	0x3f
	.zero		1


	//   ....[68]....
        /*0d84*/ 	.word	0x0001b750
        /*0d88*/ 	.word	0x00000008
        /*0d8c*/ 	.word	0x0002e850
        /*0d90*/ 	.short	0x010a
        /*0d92*/ 	.byte	0x3f
	.zero		1


	//   ....[69]....
        /*0d94*/ 	.word	0x0001b7b0
        /*0d98*/ 	.word	0x00000008
        /*0d9c*/ 	.word	0x0002e830
        /*0da0*/ 	.short	0x010a
        /*0da2*/ 	.byte	0x3f
	.zero		1


	//   ....[70]....
        /*0da4*/ 	.word	0x0001b810
        /*0da8*/ 	.word	0x00000008
        /*0dac*/ 	.word	0x0002e850
        /*0db0*/ 	.short	0x010a
        /*0db2*/ 	.byte	0x3f
	.zero		1


	//   ....[71]....
        /*0db4*/ 	.word	0x0001b870
        /*0db8*/ 	.word	0x00000005
        /*0dbc*/ 	.word	0x0002e850
        /*0dc0*/ 	.short	0x010a
        /*0dc2*/ 	.byte	0x3f
	.zero		1


	//   ....[72]....
        /*0dc4*/ 	.word	0x0001b9c0
        /*0dc8*/ 	.word	0x00000004
        /*0dcc*/ 	.word	0x0002e880
        /*0dd0*/ 	.short	0x010a
        /*0dd2*/ 	.byte	0x3f
	.zero		1


	//   ....[73]....
        /*0dd4*/ 	.word	0x0001ba10
        /*0dd8*/ 	.word	0x00000004
        /*0ddc*/ 	.word	0x0002e840
        /*0de0*/ 	.short	0x010a
        /*0de2*/ 	.byte	0x3f
	.zero		1


	//   ....[74]....
        /*0de4*/ 	.word	0x0001c510
        /*0de8*/ 	.word	0x00000011
        /*0dec*/ 	.word	0x0002e820
        /*0df0*/ 	.short	0x010a
        /*0df2*/ 	.byte	0x3f
	.zero		1


	//   ....[75]....
        /*0df4*/ 	.word	0x0001c560
        /*0df8*/ 	.word	0x00000004
        /*0dfc*/ 	.word	0x0002e880
        /*0e00*/ 	.short	0x010a
        /*0e02*/ 	.byte	0x3f
	.zero		1


	//   ....[76]....
        /*0e04*/ 	.word	0x0001c5b0
        /*0e08*/ 	.word	0x00000004
        /*0e0c*/ 	.word	0x0002e840
        /*0e10*/ 	.short	0x010a
        /*0e12*/ 	.byte	0x3f
	.zero		1


	//   ....[77]....
        /*0e14*/ 	.word	0x0001c600
        /*0e18*/ 	.word	0x00000014
        /*0e1c*/ 	.word	0x0002e870
        /*0e20*/ 	.short	0x010a
        /*0e22*/ 	.byte	0x3f
	.zero		1


	//   ....[78]....
        /*0e24*/ 	.word	0x0001c650
        /*0e28*/ 	.word	0x00000014
        /*0e2c*/ 	.word	0x0002e860
        /*0e30*/ 	.short	0x010a
        /*0e32*/ 	.byte	0x3f
	.zero		1


	//   ....[79]....
        /*0e34*/ 	.word	0x0001c6a0
        /*0e38*/ 	.word	0x00000010
        /*0e3c*/ 	.word	0x0002e870
        /*0e40*/ 	.short	0x010a
        /*0e42*/ 	.byte	0x3f
	.zero		1


	//   ....[80]....
        /*0e44*/ 	.word	0x0001c6f0
        /*0e48*/ 	.word	0x00000010
        /*0e4c*/ 	.word	0x0002e860
        /*0e50*/ 	.short	0x010a
        /*0e52*/ 	.byte	0x3f
	.zero		1


	//   ....[81]....
        /*0e54*/ 	.word	0x0001c740
        /*0e58*/ 	.word	0x00000000
        /*0e5c*/ 	.word	0x0002e820
        /*0e60*/ 	.short	0x010a
        /*0e62*/ 	.byte	0x3f
	.zero		1


	//   ....[82]....
        /*0e64*/ 	.word	0x0001c8e0
        /*0e68*/ 	.word	0x00000006
        /*0e6c*/ 	.word	0x00000000
        /*0e70*/ 	.short	0x010a
        /*0e72*/ 	.byte	0x3f
	.zero		1


	//   ....[83]....
        /*0e74*/ 	.word	0x0001c930
        /*0e78*/ 	.word	0x00000007
        /*0e7c*/ 	.word	0x00000000
        /*0e80*/ 	.short	0x010a
        /*0e82*/ 	.byte	0x3f
	.zero		1


	//   ....[84]....
        /*0e84*/ 	.word	0x0001c980
        /*0e88*/ 	.word	0x00000004
        /*0e8c*/ 	.word	0x0002e860
        /*0e90*/ 	.short	0x010a
        /*0e92*/ 	.byte	0x3f
	.zero		1


	//   ....[85]....
        /*0e94*/ 	.word	0x0001c9d0
        /*0e98*/ 	.word	0x00000003
        /*0e9c*/ 	.word	0x0002e860
        /*0ea0*/ 	.short	0x010a
        /*0ea2*/ 	.byte	0x3f
	.zero		1


	//   ....[86]....
        /*0ea4*/ 	.word	0x0001ca20
        /*0ea8*/ 	.word	0x00000004
        /*0eac*/ 	.word	0x0002e880
        /*0eb0*/ 	.short	0x010a
        /*0eb2*/ 	.byte	0x3f
	.zero		1


	//----- nvinfo : EIATTR_NUM_MBARRIERS
	.align		4
.L_1079:
        /*0eb4*/ 	.byte	0x03, 0x38
        /*0eb6*/ 	.short	0x0016


	//----- nvinfo : EIATTR_EXIT_INSTR_OFFSETS
	.align		4
        /*0eb8*/ 	.byte	0x04, 0x1c
        /*0eba*/ 	.short	(.L_1081 - .L_1080)


	//   ....[0]....
.L_1080:
        /*0ebc*/ 	.word	0x00000a80


	//   ....[1]....
        /*0ec0*/ 	.word	0x00014fd0


	//   ....[2]....
        /*0ec4*/ 	.word	0x0001b620


	//----- nvinfo : EIATTR_MAX_THREADS
	.align		4
.L_1081:
        /*0ec8*/ 	.byte	0x04, 0x05
        /*0eca*/ 	.short	(.L_1083 - .L_1082)
.L_1082:
        /*0ecc*/ 	.word	0x00000180
        /*0ed0*/ 	.word	0x00000001
        /*0ed4*/ 	.word	0x00000001


	//----- nvinfo : EIATTR_CRS_STACK_SIZE
	.align		4
.L_1083:
        /*0ed8*/ 	.byte	0x04, 0x1e
        /*0eda*/ 	.short	(.L_1085 - .L_1084)
.L_1084:
        /*0edc*/ 	.word	0x00000000


	//----- nvinfo : EIATTR_CBANK_PARAM_SIZE
	.align		4
.L_1085:
        /*0ee0*/ 	.byte	0x03, 0x19
        /*0ee2*/ 	.short	0x0af0


	//----- nvinfo : EIATTR_PARAM_CBANK
	.align		4
        /*0ee4*/ 	.byte	0x04, 0x0a
        /*0ee6*/ 	.short	(.L_1087 - .L_1086)
	.align		4
.L_1086:
        /*0ee8*/ 	.word	index@(.nv.constant0._ZN7cutlass13device_kernelIN5flash11enable_sm90INS1_16FlashAttnFwdSm90INS1_25CollectiveMainloopFwdSm90ILi2EN4cute5tupleIJNS5_1CILi1EEES8_S8_EEENS6_IJNS7_ILi128EEENS7_ILi224EEESA_EEELi128ENS_12float_e4m3_tEfNS_4arch4Sm90ELb1ELb0ELb1ELb1ELb0ELb0ELb0ELb1ELb1ELb1ELb1ELb0EEENS1_21CollectiveEpilogueFwdINS6_IJSA_SA_SB_EEES9_NS_10bfloat16_tESF_Li256ELb1ELb1ELb1ELb1EEENS1_36VarlenDynamicPersistentTileSchedulerILi128ELi224ELi256ELi128ELb1ELb1ELb1ELb1ELb1ELb1EEEEEEEEEvNT_6ParamsE)
        /*0eec*/ 	.short	0x0210
        /*0eee*/ 	.short	0x0af0


	//----- nvinfo : EIATTR_SW_WAR
	.align		4
.L_1087:
        /*0ef0*/ 	.byte	0x04, 0x36
        /*0ef2*/ 	.short	(.L_1089 - .L_1088)
.L_1088:
        /*0ef4*/ 	.word	0x00000008
.L_1089:


//--------------------- .nv.info._ZN7cutlass13device_kernelIN5flash11enable_sm90INS1_16FlashAttnFwdSm90INS1_25CollectiveMainloopFwdSm90ILi2EN4cute5tupleIJNS5_1CILi1EEES8_S8_EEENS6_IJNS7_ILi128EEENS7_ILi224EEESA_EEELi128ENS_12float_e4m3_tEfNS_4arch4Sm90ELb1ELb0ELb1ELb1ELb0ELb1ELb0ELb1ELb1ELb1ELb1ELb0EEENS1_21CollectiveEpilogueFwdINS6_IJSA_SA_SB_EEES9_NS_10bfloat16_tESF_Li256ELb1ELb1ELb1ELb1EEENS1_36VarlenDynamicPersistentTileSchedulerILi128ELi224ELi256ELi128ELb1ELb1ELb1ELb1ELb1ELb1EEEEEEEEEvNT_6ParamsE --------------------------
	.section	.nv.info._ZN7cutlass13device_kernelIN5flash11enable_sm90INS1_16FlashAttnFwdSm90INS1_25CollectiveMainloopFwdSm90ILi2EN4cute5tupleIJNS5_1CILi1EEES8_S8_EEENS6_IJNS7_ILi128EEENS7_ILi224EEESA_EEELi128ENS_12float_e4m3_tEfNS_4arch4Sm90ELb1ELb0ELb1ELb1ELb0ELb1ELb0ELb1ELb1ELb1ELb1ELb0EEENS1_21CollectiveEpilogueFwdINS6_IJSA_SA_SB_EEES9_NS_10bfloat16_tESF_Li256ELb1ELb1ELb1ELb1EEENS1_36VarlenDynamicPersistentTileSchedulerILi128ELi224ELi256ELi128ELb1ELb1ELb1ELb1ELb1ELb1EEEEEEEEEvNT_6ParamsE,"",@"SHT_CUDA_INFO"
	.sectionflags	@""
	.align	4


	//----- nvinfo : EIATTR_CUDA_API_VERSION
	.align		4
        /*0000*/ 	.byte	0x04, 0x37
        /*0002*/ 	.short	(.L_1091 - .L_1090)
.L_1090:
        /*0004*/ 	.word	0x00000082


	//----- nvinfo : EIATTR_KPARAM_INFO
	.align		4
.L_1091:
        /*0008*/ 	.byte	0x04, 0x17
        /*000a*/ 	.short	(.L_1093 - .L_1092)
.L_1092:
        /*000c*/ 	.word	0x00000000
        /*0010*/ 	.short	0x0000
        /*0012*/ 	.short	0x0070
        /*0014*/ 	.byte	0x00, 0xf0, 0x01, 0x2a


	//----- nvinfo : EIATTR_SPARSE_MMA_MASK
	.align		4
.L_1093:
        /*0018*/ 	.byte	0x03, 0x50
        /*001a*/ 	.short	0x0000


	//----- nvinfo : EIATTR_MAXREG_COUNT
	.align		4
        /*001c*/ 	.byte	0x03, 0x1b
        /*001e*/ 	.short	0x00a8


	//----- nvinfo : EIATTR_NUM_BARRIERS
	.align		4
        /*0020*/ 	.byte	0x02, 0x4c
        /*0022*/ 	.byte	0x10
	.zero		1


	//----- nvinfo : EIATTR_EXTERNS
	.align		4
        /*0024*/ 	.byte	0x04, 0x0f
        /*0026*/ 	.short	(.L_1095 - .L_1094)


	//   ....[0]....
	.align		4
.L_1094:
        /*0028*/ 	.word	index@(__assertfail)


	//----- nvinfo : EIATTR_ANNOTATIONS
	.align		4
.L_1095:
        /*002c*/ 	.byte	0x04, 0x55
        /*002e*/ 	.short	(.L_1097 - .L_1096)


	//   ....[0]....
.L_1096:
        /* <DEDUP_REMOVED lines=189> */


	//----- nvinfo : EIATTR_MERCURY_ISA_VERSION
	.align		4
.L_1097:
        /*0bf0*/ 	.byte	0x03, 0x5f
        /*0bf2*/ 	.short	0x0101


	//----- nvinfo : EIATTR_UNUSED_LOAD_BYTE_OFFSET
	.align		4
        /*0bf4*/ 	.byte	0x04, 0x44
        /*0bf6*/ 	.short	(.L_1099 - .L_1098)


	//   ....[0]....
.L_1098:
        /*0bf8*/ 	.word	0x00000b00
        /*0bfc*/ 	.word	0x0000fff0


	//   ....[1]....
        /*0c00*/ 	.word	0x00023a10
        /*0c04*/ 	.word	0x0000fff0


	//----- nvinfo : EIATTR_INT_WARP_WIDE_INSTR_OFFSETS
	.align		4
.L_1099:
        /*0c08*/ 	.byte	0x04, 0x31
        /*0c0a*/ 	.short	(.L_1101 - .L_1100)


	//   ....[0]....
.L_1100:
        /*0c0c*/ 	.word	0x00000190


	//   ....[1]....
        /*0c10*/ 	.word	0x000001d0


	//   ....[2]....
        /*0c14*/ 	.word	0x00000240


	//   ....[3]....
        /*0c18*/ 	.word	0x0002ae10


	//   ....[4]....
        /*0c1c*/ 	.word	0x0002ae80


	//   ....[5]....
        /*0c20*/ 	.word	0x0002dc10


	//   ....[6]....
        /*0c24*/ 	.word	0x0002dc80


	//----- nvinfo : EIATTR_COOP_GROUP_MASK_REGIDS
	.align		4
.L_1101:
        /*0c28*/ 	.byte	0x04, 0x29
        /*0c2a*/ 	.short	(.L_1103 - .L_1102)


	//   ....[0]....
.L_1102:
        /*0c2c*/ 	.word	0xffffffff


	//   ....[1]....
        /*0c30*/ 	.word	0xffffffff


	//   ....[2]....
        /*0c34*/ 	.word	0xffffffff


	//   ....[3]....
        /*0c38*/ 	.word	0xffffffff


	//   ....[4]....
        /*0c3c*/ 	.word	0xffffffff


	//   ....[5]....
        /*0c40*/ 	.word	0xffffffff


	//   ....[6]....
        /*0c44*/ 	.word	0xffffffff


	//   ....[7]....
        /*0c48*/ 	.word	0xffffffff


	//   ....[8]....
        /*0c4c*/ 	.word	0xffffffff


	//   ....[9]....
        /*0c50*/ 	.word	0xffffffff


	//   ....[10]....
        /*0c54*/ 	.word	0xffffffff


	//   ....[11]....
        /*0c58*/ 	.word	0xffffffff


	//   ....[12]....
        /*0c5c*/ 	.word	0xffffffff


	//   ....[13]....
        /*0c60*/ 	.word	0xffffffff


	//   ....[14]....
        /*0c64*/ 	.word	0xffffffff


	//   ....[15]....
        /*0c68*/ 	.word	0xffffffff


	//   ....[16]....
        /*0c6c*/ 	.word	0xffffffff


	//   ....[17]....
        /*0c70*/ 	.word	0xffffffff


	//   ....[18]....
        /*0c74*/ 	.word	0xffffffff


	//   ....[19]....
        /*0c78*/ 	.word	0xffffffff


	//   ....[20]....
        /*0c7c*/ 	.word	0xffffffff


	//   ....[21]....
        /*0c80*/ 	.word	0xffffffff


	//   ....[22]....
        /*0c84*/ 	.word	0xffffffff


	//   ....[23]....
        /*0c88*/ 	.word	0xffffffff


	//   ....[24]....
        /*0c8c*/ 	.word	0xffffffff


	//   ....[25]....
        /*0c90*/ 	.word	0xffffffff


	//   ....[26]....
        /*0c94*/ 	.word	0xffffffff


	//   ....[27]....
        /*0c98*/ 	.word	0xffffffff


	//   ....[28]....
        /*0c9c*/ 	.word	0xffffffff


	//   ....[29]....
        /*0ca0*/ 	.word	0xffffffff


	//   ....[30]....
        /*0ca4*/ 	.word	0xffffffff


	//   ....[31]....
        /*0ca8*/ 	.word	0xffffffff


	//   ....[32]....
        /*0cac*/ 	.word	0xffffffff


	//   ....[33]....
        /*0cb0*/ 	.word	0xffffffff


	//   ....[34]....
        /*0cb4*/ 	.word	0xffffffff


	//   ....[35]....
        /*0cb8*/ 	.word	0xffffffff


	//   ....[36]....
        /*0cbc*/ 	.word	0xffffffff


	//   ....[37]....
        /*0cc0*/ 	.word	0xffffffff


	//   ....[38]....
        /*0cc4*/ 	.word	0xffffffff


	//   ....[39]....
        /*0cc8*/ 	.word	0xffffffff


	//   ....[40]....
        /*0ccc*/ 	.word	0xffffffff


	//   ....[41]....
        /*0cd0*/ 	.word	0xffffffff


	//   ....[42]....
        /*0cd4*/ 	.word	0xffffffff


	//   ....[43]....
        /*0cd8*/ 	.word	0xffffffff


	//   ....[44]....
        /*0cdc*/ 	.word	0xffffffff


	//   ....[45]....
        /*0ce0*/ 	.word	0xffffffff


	//   ....[46]....
        /*0ce4*/ 	.word	0xffffffff


	//   ....[47]....
        /*0ce8*/ 	.word	0xffffffff


	//   ....[48]....
        /*0cec*/ 	.word	0xffffffff


	//   ....[49]....
        /*0cf0*/ 	.word	0xffffffff


	//   ....[50]....
        /*0cf4*/ 	.word	0xffffffff


	//   ....[51]....
        /*0cf8*/ 	.word	0xffffffff


	//   ....[52]....
        /*0cfc*/ 	.word	0xffffffff


	//   ....[53]....
        /*0d00*/ 	.word	0xffffffff


	//   ....[54]....
        /*0d04*/ 	.word	0xffffffff


	//   ....[55]....
        /*0d08*/ 	.word	0xffffffff


	//   ....[56]....
        /*0d0c*/ 	.word	0xffffffff


	//   ....[57]....
        /*0d10*/ 	.word	0xffffffff


	//   ....[58]....
        /*0d14*/ 	.word	0xffffffff


	//   ....[59]....
        /*0d18*/ 	.word	0xffffffff


	//   ....[60]....
        /*0d1c*/ 	.word	0xffffffff


	//   ....[61]....
        /*0d20*/ 	.word	0xffffffff


	//   ....[62]....
        /*0d24*/ 	.word	0xffffffff


	//   ....[63]....
        /*0d28*/ 	.word	0xffffffff


	//   ....[64]....
        /*0d2c*/ 	.word	0xffffffff


	//   ....[65]....
        /*0d30*/ 	.word	0xffffffff


	//   ....[66]....
        /*0d34*/ 	.word	0xffffffff


	//   ....[67]....
        /*0d38*/ 	.word	0xffffffff


	//   ....[68]....
        /*0d3c*/ 	.word	0xffffffff


	//   ....[69]....
        /*0d40*/ 	.word	0xffffffff


	//   ....[70]....
        /*0d44*/ 	.word	0xffffffff


	//   ....[71]....
        /*0d48*/ 	.word	0xffffffff


	//   ....[72]....
        /*0d4c*/ 	.word	0xffffffff


	//   ....[73]....
        /*0d50*/ 	.word	0xffffffff


	//   ....[74]....
        /*0d54*/ 	.word	0xffffffff


	//   ....[75]....
        /*0d58*/ 	.word	0xffffffff


	//   ....[76]....
        /*0d5c*/ 	.word	0xffffffff


	//   ....[77]....
        /*0d60*/ 	.word	0xffffffff


	//   ....[78]....
        /*0d64*/ 	.word	0xffffffff


	//   ....[79]....
        /*0d68*/ 	.word	0xffffffff


	//   ....[80]....
        /*0d6c*/ 	.word	0xffffffff


	//   ....[81]....
        /*0d70*/ 	.word	0xffffffff


	//   ....[82]....
        /*0d74*/ 	.word	0xffffffff


	//   ....[83]....
        /*0d78*/ 	.word	0xffffffff


	//   ....[84]....
        /*0d7c*/ 	.word	0xffffffff


	//   ....[85]....
        /*0d80*/ 	.word	0xffffffff


	//   ....[86]....
        /*0d84*/ 	.word	0xffffffff


	//   ....[87]....
        /*0d88*/ 	.word	0xffffffff


	//   ....[88]....
        /*0d8c*/ 	.word	0xffffffff


	//   ....[89]....
        /*0d90*/ 	.word	0xffffffff


	//   ....[90]....
        /*0d94*/ 	.word	0xffffffff


	//   ....[91]....
        /*0d98*/ 	.word	0xffffffff


	//   ....[92]....
        /*0d9c*/ 	.word	0xffffffff


	//   ....[93]....
        /*0da0*/ 	.word	0xffffffff


	//   ....[94]....
        /*0da4*/ 	.word	0xffffffff


	//   ....[95]....
        /*0da8*/ 	.word	0xffffffff


	//   ....[96]....
        /*0dac*/ 	.word	0xffffffff


	//   ....[97]....
        /*0db0*/ 	.word	0xffffffff


	//   ....[98]....
        /*0db4*/ 	.word	0xffffffff


	//   ....[99]....
        /*0db8*/ 	.word	0xffffffff


	//   ....[100]....
        /*0dbc*/ 	.word	0xffffffff


	//   ....[101]....
        /*0dc0*/ 	.word	0xffffffff


	//   ....[102]....
        /*0dc4*/ 	.word	0xffffffff


	//   ....[103]....
        /*0dc8*/ 	.word	0xffffffff


	//   ....[104]....
        /*0dcc*/ 	.word	0xffffffff


	//   ....[105]....
        /*0dd0*/ 	.word	0xffffffff


	//   ....[106]....
        /*0dd4*/ 	.word	0xffffffff


	//   ....[107]....
        /*0dd8*/ 	.word	0xffffffff


	//   ....[108]....
        /*0ddc*/ 	.word	0xffffffff


	//   ....[109]....
        /*0de0*/ 	.word	0xffffffff


	//   ....[110]....
        /*0de4*/ 	.word	0xffffffff


	//   ....[111]....
        /*0de8*/ 	.word	0xffffffff


	//   ....[112]....
        /*0dec*/ 	.word	0xffffffff


	//   ....[113]....
        /*0df0*/ 	.word	0xffffffff


	//   ....[114]....
        /*0df4*/ 	.word	0xffffffff


	//   ....[115]....
        /*0df8*/ 	.word	0xffffffff


	//   ....[116]....
        /*0dfc*/ 	.word	0xffffffff


	//   ....[117]....
        /*0e00*/ 	.word	0xffffffff


	//   ....[118]....
        /*0e04*/ 	.word	0xffffffff


	//   ....[119]....
        /*0e08*/ 	.word	0xffffffff


	//   ....[120]....
        /*0e0c*/ 	.word	0xffffffff


	//   ....[121]....
        /*0e10*/ 	.word	0xffffffff


	//   ....[122]....
        /*0e14*/ 	.word	0xffffffff


	//   ....[123]....
        /*0e18*/ 	.word	0xffffffff


	//   ....[124]....
        /*0e1c*/ 	.word	0xffffffff


	//   ....[125]....
        /*0e20*/ 	.word	0xffffffff


	//   ....[126]....
        /*0e24*/ 	.word	0xffffffff


	//   ....[127]....
        /*0e28*/ 	.word	0xffffffff


	//   ....[128]....
        /*0e2c*/ 	.word	0xffffffff


	//   ....[129]....
        /*0e30*/ 	.word	0xffffffff


	//   ....[130]....
        /*0e34*/ 	.word	0xffffffff


	//   ....[131]....
        /*0e38*/ 	.word	0xffffffff


	//   ....[132]....
        /*0e3c*/ 	.word	0xffffffff


	//   ....[133]....
        /*0e40*/ 	.word	0xffffffff


	//   ....[134]....
        /*0e44*/ 	.word	0xffffffff


	//   ....[135]....
        /*0e48*/ 	.word	0xffffffff


	//   ....[136]....
        /*0e4c*/ 	.word	0xffffffff


	//   ....[137]....
        /*0e50*/ 	.word	0xffffffff


	//   ....[138]....
        /*0e54*/ 	.word	0xffffffff


	//   ....[139]....
        /*0e58*/ 	.word	0xffffffff


	//   ....[140]....
        /*0e5c*/ 	.word	0xffffffff


	//   ....[141]....
        /*0e60*/ 	.word	0xffffffff


	//   ....[142]....
        /*0e64*/ 	.word	0xffffffff


	//   ....[143]....
        /*0e68*/ 	.word	0xffffffff


	//   ....[144]....
        /*0e6c*/ 	.word	0xffffffff


	//   ....[145]....
        /*0e70*/ 	.word	0xffffffff


	//   ....[146]....
        /*0e74*/ 	.word	0xffffffff


	//   ....[147]....
        /*0e78*/ 	.word	0xffffffff


	//   ....[148]....
        /*0e7c*/ 	.word	0xffffffff


	//   ....[149]....
        /*0e80*/ 	.word	0xffffffff


	//   ....[150]....
        /*0e84*/ 	.word	0xffffffff


	//   ....[151]....
        /*0e88*/ 	.word	0xffffffff


	//   ....[152]....
        /*0e8c*/ 	.word	0xffffffff


	//   ....[153]....
        /*0e90*/ 	.word	0xffffffff


	//   ....[154]....
        /*0e94*/ 	.word	0xffffffff


	//   ....[155]....
        /*0e98*/ 	.word	0xffffffff


	//   ....[156]....
        /*0e9c*/ 	.word	0xffffffff


	//   ....[157]....
        /*0ea0*/ 	.word	0xffffffff


	//   ....[158]....
        /*0ea4*/ 	.word	0xffffffff


	//   ....[159]....
        /*0ea8*/ 	.word	0xffffffff


	//   ....[160]....
        /*0eac*/ 	.word	0xffffffff


	//   ....[161]....
        /*0eb0*/ 	.word	0xffffffff


	//   ....[162]....
        /*0eb4*/ 	.word	0xffffffff


	//   ....[163]....
        /*0eb8*/ 	.word	0xffffffff


	//   ....[164]....
        /*0ebc*/ 	.word	0xffffffff


	//   ....[165]....
        /*0ec0*/ 	.word	0xffffffff


	//   ....[166]....
        /*0ec4*/ 	.word	0xffffffff


	//   ....[167]....
        /*0ec8*/ 	.word	0xffffffff


	//   ....[168]....
        /*0ecc*/ 	.word	0xffffffff


	//   ....[169]....
        /*0ed0*/ 	.word	0xffffffff


	//   ....[170]....
        /*0ed4*/ 	.word	0xffffffff


	//   ....[171]....
        /*0ed8*/ 	.word	0xffffffff


	//   ....[172]....
        /*0edc*/ 	.word	0xffffffff


	//   ....[173]....
        /*0ee0*/ 	.word	0xffffffff


	//   ....[174]....
        /*0ee4*/ 	.word	0xffffffff


	//   ....[175]....
        /*0ee8*/ 	.word	0xffffffff


	//   ....[176]....
        /*0eec*/ 	.word	0xffffffff


	//   ....[177]....
        /*0ef0*/ 	.word	0xffffffff


	//   ....[178]....
        /*0ef4*/ 	.word	0xffffffff


	//   ....[179]....
        /*0ef8*/ 	.word	0xffffffff


	//   ....[180]....
        /*0efc*/ 	.word	0xffffffff


	//   ....[181]....
        /*0f00*/ 	.word	0xffffffff


	//   ....[182]....
        /*0f04*/ 	.word	0xffffffff


	//   ....[183]....
        /*0f08*/ 	.word	0xffffffff


	//   ....[184]....
        /*0f0c*/ 	.word	0xffffffff


	//   ....[185]....
        /*0f10*/ 	.word	0xffffffff


	//   ....[186]....
        /*0f14*/ 	.word	0x0500000f


	//   ....[187]....
        /*0f18*/ 	.word	0x0500000f


	//   ....[188]....
        /*0f1c*/ 	.word	0x0500000f


	//   ....[189]....
        /*0f20*/ 	.word	0x0500000f


	//   ....[190]....
        /*0f24*/ 	.word	0x0500000f


	//   ....[191]....
        /*0f28*/ 	.word	0x0500000f


	//   ....[192]....
        /*0f2c*/ 	.word	0x0500000f


	//   ....[193]....
        /*0f30*/ 	.word	0x0500000f


	//   ....[194]....
        /*0f34*/ 	.word	0x0500000f


	//   ....[195]....
        /*0f38*/ 	.word	0x0500000f


	//   ....[196]....
        /*0f3c*/ 	.word	0x0500000f


	//   ....[197]....
        /*0f40*/ 	.word	0x0500000f


	//   ....[198]....
        /*0f44*/ 	.word	0x0500000f


	//   ....[199]....
        /*0f48*/ 	.word	0x0500000f


	//   ....[200]....
        /*0f4c*/ 	.word	0x0500000f


	//   ....[201]....
        /*0f50*/ 	.word	0x0500000f


	//   ....[202]....
        /*0f54*/ 	.word	0x0500000f


	//   ....[203]....
        /*0f58*/ 	.word	0x0500000f


	//   ....[204]....
        /*0f5c*/ 	.word	0x0500000f


	//   ....[205]....
        /*0f60*/ 	.word	0x0500000f


	//   ....[206]....
        /*0f64*/ 	.word	0x0500000f


	//   ....[207]....
        /*0f68*/ 	.word	0x0500000f


	//   ....[208]....
        /*0f6c*/ 	.word	0x0500000f


	//   ....[209]....
        /*0f70*/ 	.word	0x0500000f


	//   ....[210]....
        /*0f74*/ 	.word	0x0500000f


	//   ....[211]....
        /*0f78*/ 	.word	0x0500000f


	//   ....[212]....
        /*0f7c*/ 	.word	0x0500000f


	//   ....[213]....
        /*0f80*/ 	.word	0x0500000f


	//   ....[214]....
        /*0f84*/ 	.word	0x0500000f


	//   ....[215]....
        /*0f88*/ 	.word	0x0500000f


	//   ....[216]....
        /*0f8c*/ 	.word	0x0500000f


	//   ....[217]....
        /*0f90*/ 	.word	0x0500000f


	//   ....[218]....
        /*0f94*/ 	.word	0x0500000f


	//   ....[219]....
        /*0f98*/ 	.word	0x0500000f


	//   ....[220]....
        /*0f9c*/ 	.word	0x0500000f


	//   ....[221]....
        /*0fa0*/ 	.word	0x0500000f


	//   ....[222]....
        /*0fa4*/ 	.word	0x0500000f


	//   ....[223]....
        /*0fa8*/ 	.word	0x0500000f


	//   ....[224]....
        /*0fac*/ 	.word	0x0500000f


	//   ....[225]....
        /*0fb0*/ 	.word	0x0500000f


	//   ....[226]....
        /*0fb4*/ 	.word	0x0500000f


	//   ....[227]....
        /*0fb8*/ 	.word	0x0500000f


	//   ....[228]....
        /*0fbc*/ 	.word	0x0500000f


	//   ....[229]....
        /*0fc0*/ 	.word	0x0500000f


	//   ....[230]....
        /*0fc4*/ 	.word	0x0500000f


	//   ....[231]....
        /*0fc8*/ 	.word	0x0500000f


	//   ....[232]....
        /*0fcc*/ 	.word	0x0500000f


	//   ....[233]....
        /*0fd0*/ 	.word	0x0500000f


	//   ....[234]....
        /*0fd4*/ 	.word	0x0500000f


	//   ....[235]....
        /*0fd8*/ 	.word	0x0500000f


	//   ....[236]....
        /*0fdc*/ 	.word	0x0500000f


	//   ....[237]....
        /*0fe0*/ 	.word	0x0500000f


	//   ....[238]....
        /*0fe4*/ 	.word	0x0500000f


	//   ....[239]....
        /*0fe8*/ 	.word	0x0500000f


	//   ....[240]....
        /*0fec*/ 	.word	0x0500000f


	//   ....[241]....
        /*0ff0*/ 	.word	0x0500000f


	//   ....[242]....
        /*0ff4*/ 	.word	0x0500000f


	//   ....[243]....
        /*0ff8*/ 	.word	0x0500000f


	//   ....[244]....
        /*0ffc*/ 	.word	0x0500000f


	//   ....[245]....
        /*1000*/ 	.word	0x0500000f


	//   ....[246]....
        /*1004*/ 	.word	0x0500000f


	//   ....[247]....
        /*1008*/ 	.word	0x0500000f


	//   ....[248]....
        /*100c*/ 	.word	0x0500000f


	//   ....[249]....
        /*1010*/ 	.word	0x0500000f


	//   ....[250]....
        /*1014*/ 	.word	0x0500000f


	//   ....[251]....
        /*1018*/ 	.word	0x0500000f


	//   ....[252]....
        /*101c*/ 	.word	0x0500000f


	//   ....[253]....
        /*1020*/ 	.word	0x0500000f


	//   ....[254]....
        /*1024*/ 	.word	0x0500000f


	//   ....[255]....
        /*1028*/ 	.word	0x0500000f


	//   ....[0]....
        /*102c*/ 	.word	0x0500000f


	//   ....[1]....
        /*1030*/ 	.word	0x0500000f


	//   ....[2]....
        /*1034*/ 	.word	0x0500000f


	//   ....[3]....
        /*1038*/ 	.word	0x0500000f


	//   ....[4]....
        /*103c*/ 	.word	0x0500000f


	//   ....[5]....
        /*1040*/ 	.word	0x0500000f


	//   ....[6]....
        /*1044*/ 	.word	0x0500000f


	//   ....[7]....
        /*1048*/ 	.word	0x0500000f


	//   ....[8]....
        /*104c*/ 	.word	0x0500000f


	//   ....[9]....
        /*1050*/ 	.word	0x0500000f


	//   ....[10]....
        /*1054*/ 	.word	0x0500000f


	//   ....[11]....
        /*1058*/ 	.word	0x0500000f


	//   ....[12]....
        /*105c*/ 	.word	0x0500000f


	//   ....[13]....
        /*1060*/ 	.word	0x0500000f


	//   ....[14]....
        /*1064*/ 	.word	0x0500000f


	//   ....[15]....
        /*1068*/ 	.word	0x0500000f


	//   ....[16]....
        /*106c*/ 	.word	0x0500000f


	//   ....[17]....
        /*1070*/ 	.word	0x0500000f


	//   ....[18]....
        /*1074*/ 	.word	0x0500000f


	//   ....[19]....
        /*1078*/ 	.word	0x0500000f


	//   ....[20]....
        /*107c*/ 	.word	0x0500000f


	//   ....[21]....
        /*1080*/ 	.word	0x0500000f


	//   ....[22]....
        /*1084*/ 	.word	0x0500000f


	//   ....[23]....
        /*1088*/ 	.word	0x0500000f


	//   ....[24]....
        /*108c*/ 	.word	0x0500000f


	//   ....[25]....
        /*1090*/ 	.word	0x0500000f


	//   ....[26]....
        /*1094*/ 	.word	0x0500000f


	//   ....[27]....
        /*1098*/ 	.word	0x0500000f


	//   ....[28]....
        /*109c*/ 	.word	0x0500000f


	//   ....[29]....
        /*10a0*/ 	.word	0x0500000f


	//   ....[30]....
        /*10a4*/ 	.word	0x0500000f


	//   ....[31]....
        /*10a8*/ 	.word	0x0500000f


	//   ....[32]....
        /*10ac*/ 	.word	0x0500000f


	//   ....[33]....
        /*10b0*/ 	.word	0x0500000f


	//   ....[34]....
        /*10b4*/ 	.word	0x0500000f


	//   ....[35]....
        /*10b8*/ 	.word	0x0500000f


	//   ....[36]....
        /*10bc*/ 	.word	0x0500000f


	//   ....[37]....
        /*10c0*/ 	.word	0x0500000f


	//   ....[38]....
        /*10c4*/ 	.word	0x0500000f


	//   ....[39]....
        /*10c8*/ 	.word	0x0500000f


	//   ....[40]....
        /*10cc*/ 	.word	0x0500000f


	//   ....[41]....
        /*10d0*/ 	.word	0x0500000f


	//   ....[42]....
        /*10d4*/ 	.word	0x0500000f


	//   ....[43]....
        /*10d8*/ 	.word	0x0500000f


	//   ....[44]....
        /*10dc*/ 	.word	0x0500000f


	//   ....[45]....
        /*10e0*/ 	.word	0x0500000f


	//   ....[46]....
        /*10e4*/ 	.word	0x0500000f


	//   ....[47]....
        /*10e8*/ 	.word	0x0500000f


	//   ....[48]....
        /*10ec*/ 	.word	0x0500000f


	//   ....[49]....
        /*10f0*/ 	.word	0x0500000f


	//   ....[50]....
        /*10f4*/ 	.word	0x0500000f


	//   ....[51]....
        /*10f8*/ 	.word	0x0500000f


	//   ....[52]....
        /*10fc*/ 	.word	0x0500000f


	//   ....[53]....
        /*1100*/ 	.word	0x0500000f


	//   ....[54]....
        /*1104*/ 	.word	0x0500000f


	//   ....[55]....
        /*1108*/ 	.word	0x0500000f


	//   ....[56]....
        /*110c*/ 	.word	0x0500000f


	//   ....[57]....
        /*1110*/ 	.word	0x0500000f


	//   ....[58]....
        /*1114*/ 	.word	0x0500000f


	//   ....[59]....
        /*1118*/ 	.word	0x0500000f


	//   ....[60]....
        /*111c*/ 	.word	0x0500000f


	//   ....[61]....
        /*1120*/ 	.word	0x0500000f


	//   ....[62]....
        /*1124*/ 	.word	0x0500000f


	//   ....[63]....
        /*1128*/ 	.word	0x0500000f


	//   ....[64]....
        /*112c*/ 	.word	0x0500000f


	//   ....[65]....
        /*1130*/ 	.word	0x0500000f


	//   ....[66]....
        /*1134*/ 	.word	0x0500000f


	//   ....[67]....
        /*1138*/ 	.word	0x0500000f


	//----- nvinfo : EIATTR_COOP_GROUP_INSTR_OFFSETS
	.align		4
.L_1103:
        /*113c*/ 	.byte	0x04, 0x28
        /*113e*/ 	.short	(.L_1105 - .L_1104)


	//   ....[0]....
.L_1104:
        /*1140*/ 	.word	0x00000070


	//   ....[1]....
        /*1144*/ 	.word	0x000001a0


	//   ....[2]....
        /*1148*/ 	.word	0x000001f0


	//   ....[3]....
        /*114c*/ 	.word	0x00000420


	//   ....[4]....
        /*1150*/ 	.word	0x00000580


	//   ....[5]....
        /*1154*/ 	.word	0x000006a0


	//   ....[6]....
        /*1158*/ 	.word	0x00000800


	//   ....[7]....
        /*115c*/ 	.word	0x0000d640


	//   ....[8]....
        /*1160*/ 	.word	0x0000e040


	//   ....[9]....
        /*1164*/ 	.word	0x0000e050


	//   ....[10]....
        /*1168*/ 	.word	0x0000e060


	//   ....[11]....
        /*116c*/ 	.word	0x0000e070


	//   ....[12]....
        /*1170*/ 	.word	0x0000e290


	//   ....[13]....
        /*1174*/ 	.word	0x0000e2a0


	//   ....[14]....
        /*1178*/ 	.word	0x0000e2b0


	//   ....[15]....
        /*117c*/ 	.word	0x0000e2c0


	//   ....[16]....
        /*1180*/ 	.word	0x00010800


	//   ....[17]....
        /*1184*/ 	.word	0x00010810


	//   ....[18]....
        /*1188*/ 	.word	0x00010820


	//   ....[19]....
        /*118c*/ 	.word	0x00010830


	//   ....[20]....
        /*1190*/ 	.word	0x00010930


	//   ....[21]....
        /*1194*/ 	.word	0x00010950


	//   ....[22]....
        /*1198*/ 	.word	0x00010960


	//   ....[23]....
        /*119c*/ 	.word	0x00010970


	//   ....[24]....
        /*11a0*/ 	.word	0x00013f00


	//   ....[25]....
        /*11a4*/ 	.word	0x00014ab0


	//   ....[26]....
        /*11a8*/ 	.word	0x00015270


	//   ....[27]....
        /*11ac*/ 	.word	0x000152a0


	//   ....[28]....
        /*11b0*/ 	.word	0x000165a0


	//   ....[29]....
        /*11b4*/ 	.word	0x000165c0


	//   ....[30]....
        /*11b8*/ 	.word	0x0001a100


	//   ....[31]....
        /*11bc*/ 	.word	0x0001a1b0


	//   ....[32]....
        /*11c0*/ 	.word	0x0001b8d0


	//   ....[33]....
        /*11c4*/ 	.word	0x0001baa0


	//   ....[34]....
        /*11c8*/ 	.word	0x0001c270


	//   ....[35]....
        /*11cc*/ 	.word	0x0001c370


	//   ....[36]....
        /*11d0*/ 	.word	0x00020d10


	//   ....[37]....
        /*11d4*/ 	.word	0x00020d30


	//   ....[38]....
        /*11d8*/ 	.word	0x00020d60


	//   ....[39]....
        /*11dc*/ 	.word	0x00020da0


	//   ....[40]....
        /*11e0*/ 	.word	0x000231d0


	//   ....[41]....
        /*11e4*/ 	.word	0x000231e0


	//   ....[42]....
        /*11e8*/ 	.word	0x00023260


	//   ....[43]....
        /*11ec*/ 	.word	0x00023270


	//   ....[44]....
        /*11f0*/ 	.word	0x00023eb0


	//   ....[45]....
        /*11f4*/ 	.word	0x00023f30


	//   ....[46]....
        /*11f8*/ 	.word	0x00023f60


	//   ....[47]....
        /*11fc*/ 	.word	0x00023f90


	//   ....[48]....
        /*1200*/ 	.word	0x00023fc0


	//   ....[49]....
        /*1204*/ 	.word	0x00023ff0


	//   ....[50]....
        /*1208*/ 	.word	0x00024020


	//   ....[51]....
        /*120c*/ 	.word	0x00024050


	//   ....[52]....
        /*1210*/ 	.word	0x00024080


	//   ....[53]....
        /*1214*/ 	.word	0x000240b0


	//   ....[54]....
        /*1218*/ 	.word	0x000240e0


	//   ....[55]....
        /*121c*/ 	.word	0x00024110


	//   ....[56]....
        /*1220*/ 	.word	0x00024140


	//   ....[57]....
        /*1224*/ 	.word	0x00024170


	//   ....[58]....
        /*1228*/ 	.word	0x000241a0


	//   ....[59]....
        /*122c*/ 	.word	0x000241d0


	//   ....[60]....
        /*1230*/ 	.word	0x00024200


	//   ....[61]....
        /*1234*/ 	.word	0x00024230


	//   ....[62]....
        /*1238*/ 	.word	0x00024260


	//   ....[63]....
        /*123c*/ 	.word	0x00024290


	//   ....[64]....
        /*1240*/ 	.word	0x000242c0


	//   ....[65]....
        /*1244*/ 	.word	0x000242f0


	//   ....[66]....
        /*1248*/ 	.word	0x00024320


	//   ....[67]....
        /*124c*/ 	.word	0x00024350


	//   ....[68]....
        /*1250*/ 	.word	0x00024380


	//   ....[69]....
        /*1254*/ 	.word	0x000243b0


	//   ....[70]....
        /*1258*/ 	.word	0x000243e0


	//   ....[71]....
        /*125c*/ 	.word	0x00024410


	//   ....[72]....
        /*1260*/ 	.word	0x00024440


	//   ....[73]....
        /*1264*/ 	.word	0x00024470


	//   ....[74]....
        /*1268*/ 	.word	0x000244a0


	//   ....[75]....
        /*126c*/ 	.word	0x000244d0


	//   ....[76]....
        /*1270*/ 	.word	0x00024500


	//   ....[77]....
        /*1274*/ 	.word	0x00024530


	//   ....[78]....
        /*1278*/ 	.word	0x00024550


	//   ....[79]....
        /*127c*/ 	.word	0x00024560


	//   ....[80]....
        /*1280*/ 	.word	0x00024570


	//   ....[81]....
        /*1284*/ 	.word	0x00024580


	//   ....[82]....
        /*1288*/ 	.word	0x000245a0


	//   ....[83]....
        /*128c*/ 	.word	0x000245d0


	//   ....[84]....
        /*1290*/ 	.word	0x000245f0


	//   ....[85]....
        /*1294*/ 	.word	0x00024600


	//   ....[86]....
        /*1298*/ 	.word	0x00024610


	//   ....[87]....
        /*129c*/ 	.word	0x00024630


	//   ....[88]....
        /*12a0*/ 	.word	0x00024660


	//   ....[89]....
        /*12a4*/ 	.word	0x00024670


	//   ....[90]....
        /*12a8*/ 	.word	0x00024680


	//   ....[91]....
        /*12ac*/ 	.word	0x00024690


	//   ....[92]....
        /*12b0*/ 	.word	0x000246a0


	//   ....[93]....
        /*12b4*/ 	.word	0x000246d0


	//   ....[94]....
        /*12b8*/ 	.word	0x00024700


	//   ....[95]....
        /*12bc*/ 	.word	0x00024730


	//   ....[96]....
        /*12c0*/ 	.word	0x00024760


	//   ....[97]....
        /*12c4*/ 	.word	0x00024790


	//   ....[98]....
        /*12c8*/ 	.word	0x000247c0


	//   ....[99]....
        /*12cc*/ 	.word	0x000247f0


	//   ....[100]....
        /*12d0*/ 	.word	0x00024820


	//   ....[101]....
        /*12d4*/ 	.word	0x00024850


	//   ....[102]....
        /*12d8*/ 	.word	0x00024880


	//   ....[103]....
        /*12dc*/ 	.word	0x000248b0


	//   ....[104]....
        /*12e0*/ 	.word	0x000248e0


	//   ....[105]....
        /*12e4*/ 	.word	0x00024910


	//   ....[106]....
        /*12e8*/ 	.word	0x00024940


	//   ....[107]....
        /*12ec*/ 	.word	0x00024970


	//   ....[108]....
        /*12f0*/ 	.word	0x00025290


	//   ....[109]....
        /*12f4*/ 	.word	0x000252b0


	//   ....[110]....
        /*12f8*/ 	.word	0x000252d0


	//   ....[111]....
        /*12fc*/ 	.word	0x000252e0


	//   ....[112]....
        /*1300*/ 	.word	0x00025a20


	//   ....[113]....
        /*1304*/ 	.word	0x00025a30


	//   ....[114]....
        /*1308*/ 	.word	0x00025b80


	//   ....[115]....
        /*130c*/ 	.word	0x00025b90


	//   ....[116]....
        /*1310*/ 	.word	0x00025ce0


	//   ....[117]....
        /*1314*/ 	.word	0x00025cf0


	//   ....[118]....
        /*1318*/ 	.word	0x00025e40


	//   ....[119]....
        /*131c*/ 	.word	0x00025e50


	//   ....[120]....
        /*1320*/ 	.word	0x00026420


	//   ....[121]....
        /*1324*/ 	.word	0x00026430


	//   ....[122]....
        /*1328*/ 	.word	0x000269d0


	//   ....[123]....
        /*132c*/ 	.word	0x000269e0


	//   ....[124]....
        /*1330*/ 	.word	0x000277a0


	//   ....[125]....
        /*1334*/ 	.word	0x000277b0


	//   ....[126]....
        /*1338*/ 	.word	0x00027920


	//   ....[127]....
        /*133c*/ 	.word	0x00027930


	//   ....[128]....
        /*1340*/ 	.word	0x00027a90


	//   ....[129]....
        /*1344*/ 	.word	0x00027aa0


	//   ....[130]....
        /*1348*/ 	.word	0x00027c00


	//   ....[131]....
        /*134c*/ 	.word	0x00027c10


	//   ....[132]....
        /*1350*/ 	.word	0x00027dd0


	//   ....[133]....
        /*1354*/ 	.word	0x00028020


	//   ....[134]....
        /*1358*/ 	.word	0x00028050


	//   ....[135]....
        /*135c*/ 	.word	0x00028080


	//   ....[136]....
        /*1360*/ 	.word	0x000280b0


	//   ....[137]....
        /*1364*/ 	.word	0x000280e0


	//   ....[138]....
        /*1368*/ 	.word	0x00028110


	//   ....[139]....
        /*136c*/ 	.word	0x000282c0


	//   ....[140]....
        /*1370*/ 	.word	0x000282f0


	//   ....[141]....
        /*1374*/ 	.word	0x00028320


	//   ....[142]....
        /*1378*/ 	.word	0x00028350


	//   ....[143]....
        /*137c*/ 	.word	0x00028380


	//   ....[144]....
        /*1380*/ 	.word	0x000283b0


	//   ....[145]....
        /*1384*/ 	.word	0x00028450


	//   ....[146]....
        /*1388*/ 	.word	0x00028480


	//   ....[147]....
        /*138c*/ 	.word	0x00028490


	//   ....[148]....
        /*1390*/ 	.word	0x000284c0


	//   ....[149]....
        /*1394*/ 	.word	0x00029d80


	//   ....[150]....
        /*1398*/ 	.word	0x0002b5d0


	//   ....[151]....
        /*139c*/ 	.word	0x0002c250


	//   ....[152]....
        /*13a0*/ 	.word	0x0002c270


	//   ....[153]....
        /*13a4*/ 	.word	0x0002c300


	//   ....[154]....
        /*13a8*/ 	.word	0x0002c310


	//   ....[155]....
        /*13ac*/ 	.word	0x0002c390


	//   ....[156]....
        /*13b0*/ 	.word	0x0002c3a0


	//   ....[157]....
        /*13b4*/ 	.word	0x0002c420


	//   ....[158]....
        /*13b8*/ 	.word	0x0002c430


	//   ....[159]....
        /*13bc*/ 	.word	0x0002c4b0


	//   ....[160]....
        /*13c0*/ 	.word	0x0002c4c0


	//   ....[161]....
        /*13c4*/ 	.word	0x0002c540


	//   ....[162]....
        /*13c8*/ 	.word	0x0002c550


	//   ....[163]....
        /*13cc*/ 	.word	0x0002c5d0


	//   ....[164]....
        /*13d0*/ 	.word	0x0002c5e0


	//   ....[165]....
        /*13d4*/ 	.word	0x0002c630


	//   ....[166]....
        /*13d8*/ 	.word	0x0002c650


	//   ....[167]....
        /*13dc*/ 	.word	0x0002ebc0


	//   ....[168]....
        /*13e0*/ 	.word	0x0002ec00


	//   ....[169]....
        /*13e4*/ 	.word	0x0002ec50


	//   ....[170]....
        /*13e8*/ 	.word	0x0002ec80


	//   ....[171]....
        /*13ec*/ 	.word	0x0002ecb0


	//   ....[172]....
        /*13f0*/ 	.word	0x0002ece0


	//   ....[173]....
        /*13f4*/ 	.word	0x0002ed10


	//   ....[174]....
        /*13f8*/ 	.word	0x0002ed40


	//   ....[175]....
        /*13fc*/ 	.word	0x0002ef20


	//   ....[176]....
        /*1400*/ 	.word	0x0002ef50


	//   ....[177]....
        /*1404*/ 	.word	0x0002ef80


	//   ....[178]....
        /*1408*/ 	.word	0x0002efb0


	//   ....[179]....
        /*140c*/ 	.word	0x0002efe0


	//   ....[180]....
        /*1410*/ 	.word	0x0002f010


	//   ....[181]....
        /*1414*/ 	.word	0x0002f0f0


	//   ....[182]....
        /*1418*/ 	.word	0x0002f110


	//   ....[183]....
        /*141c*/ 	.word	0x0002f120


	//   ....[184]....
        /*1420*/ 	.word	0x0002f1a0


	//   ....[185]....
        /*1424*/ 	.word	0x0002fd00


	//   ....[186]....
        /*1428*/ 	.word	0x00030220


	//   ....[187]....
        /*142c*/ 	.word	0x000302d0


	//   ....[188]....
        /*1430*/ 	.word	0x00030360


	//   ....[189]....
        /*1434*/ 	.word	0x000303b0


	//   ....[190]....
        /*1438*/ 	.word	0x00030400


	//   ....[191]....
        /*143c*/ 	.word	0x00030490


	//   ....[192]....
        /*1440*/ 	.word	0x00030520


	//   ....[193]....
        /*1444*/ 	.word	0x00030570


	//   ....[194]....
        /*1448*/ 	.word	0x000305c0


	//   ....[195]....
        /*144c*/ 	.word	0x000306b0


	//   ....[196]....
        /*1450*/ 	.word	0x00030760


	//   ....[197]....
        /*1454*/ 	.word	0x000307b0


	//   ....[198]....
        /*1458*/ 	.word	0x00030800


	//   ....[199]....
        /*145c*/ 	.word	0x00030950


	//   ....[200]....
        /*1460*/ 	.word	0x000309a0


	//   ....[201]....
        /*1464*/ 	.word	0x000309f0


	//   ....[202]....
        /*1468*/ 	.word	0x00030a40


	//   ....[203]....
        /*146c*/ 	.word	0x00030dc0


	//   ....[204]....
        /*1470*/ 	.word	0x00030ee0


	//   ....[205]....
        /*1474*/ 	.word	0x00031010


	//   ....[206]....
        /*1478*/ 	.word	0x00031120


	//   ....[207]....
        /*147c*/ 	.word	0x00031250


	//   ....[208]....
        /*1480*/ 	.word	0x00031330


	//   ....[209]....
        /*1484*/ 	.word	0x00031390


	//   ....[210]....
        /*1488*/ 	.word	0x000313e0


	//   ....[211]....
        /*148c*/ 	.word	0x00031460


	//   ....[212]....
        /*1490*/ 	.word	0x000314d0


	//   ....[213]....
        /*1494*/ 	.word	0x00031530


	//   ....[214]....
        /*1498*/ 	.word	0x00031580


	//   ....[215]....
        /*149c*/ 	.word	0x000315f0


	//   ....[216]....
        /*14a0*/ 	.word	0x00031660


	//   ....[217]....
        /*14a4*/ 	.word	0x000316c0


	//   ....[218]....
        /*14a8*/ 	.word	0x00031720


	//   ....[219]....
        /*14ac*/ 	.word	0x00031790


	//   ....[220]....
        /*14b0*/ 	.word	0x00031800


	//   ....[221]....
        /*14b4*/ 	.word	0x00031860


	//   ....[222]....
        /*14b8*/ 	.word	0x000318c0


	//   ....[223]....
        /*14bc*/ 	.word	0x00031920


	//   ....[224]....
        /*14c0*/ 	.word	0x00031990


	//   ....[225]....
        /*14c4*/ 	.word	0x000319f0


	//   ....[226]....
        /*14c8*/ 	.word	0x00031a50


	//   ....[227]....
        /*14cc*/ 	.word	0x00031ab0


	//   ....[228]....
        /*14d0*/ 	.word	0x00031b20


	//   ....[229]....
        /*14d4*/ 	.word	0x00031b80


	//   ....[230]....
        /*14d8*/ 	.word	0x00031be0


	//   ....[231]....
        /*14dc*/ 	.word	0x00031c50


	//   ....[232]....
        /*14e0*/ 	.word	0x00031cc0


	//   ....[233]....
        /*14e4*/ 	.word	0x00031d20


	//   ....[234]....
        /*14e8*/ 	.word	0x00031d80


	//   ....[235]....
        /*14ec*/ 	.word	0x00031e00


	//   ....[236]....
        /*14f0*/ 	.word	0x00031e70


	//   ....[237]....
        /*14f4*/ 	.word	0x00031ed0


	//   ....[238]....
        /*14f8*/ 	.word	0x00031f40


	//   ....[239]....
        /*14fc*/ 	.word	0x00031fc0


	//   ....[240]....
        /*1500*/ 	.word	0x00032030


	//   ....[241]....
        /*1504*/ 	.word	0x00032090


	//   ....[242]....
        /*1508*/ 	.word	0x000320e0


	//   ....[243]....
        /*150c*/ 	.word	0x00032140


	//   ....[244]....
        /*1510*/ 	.word	0x000321c0


	//   ....[245]....
        /*1514*/ 	.word	0x00032230


	//   ....[246]....
        /*1518*/ 	.word	0x00032290


	//   ....[247]....
        /*151c*/ 	.word	0x000322f0


	//   ....[248]....
        /*1520*/ 	.word	0x00032360


	//   ....[249]....
        /*1524*/ 	.word	0x000323c0


	//   ....[250]....
        /*1528*/ 	.word	0x00032410


	//   ....[251]....
        /*152c*/ 	.word	0x00032480


	//   ....[252]....
        /*1530*/ 	.word	0x000324e0


	//   ....[253]....
        /*1534*/ 	.word	0x00032550


	//   ....[254]....
        /*1538*/ 	.word	0x000325b0


	//   ....[255]....
        /*153c*/ 	.word	0x00032630


	//   ....[0]....
        /*1540*/ 	.word	0x00032680


	//   ....[1]....
        /*1544*/ 	.word	0x00032720


	//   ....[2]....
        /*1548*/ 	.word	0x00032770


	//   ....[3]....
        /*154c*/ 	.word	0x000327f0


	//   ....[4]....
        /*1550*/ 	.word	0x00032860


	//   ....[5]....
        /*1554*/ 	.word	0x000328c0


	//   ....[6]....
        /*1558*/ 	.word	0x00032910


	//   ....[7]....
        /*155c*/ 	.word	0x00032990


	//   ....[8]....
        /*1560*/ 	.word	0x00032a00


	//   ....[9]....
        /*1564*/ 	.word	0x00032a60


	//   ....[10]....
        /*1568*/ 	.word	0x00032ab0


	//   ....[11]....
        /*156c*/ 	.word	0x00032b30


	//   ....[12]....
        /*1570*/ 	.word	0x00032b80


	//   ....[13]....
        /*1574*/ 	.word	0x00032c10


	//   ....[14]....
        /*1578*/ 	.word	0x00032ca0


	//   ....[15]....
        /*157c*/ 	.word	0x00032d30


	//   ....[16]....
        /*1580*/ 	.word	0x00032dc0


	//   ....[17]....
        /*1584*/ 	.word	0x00032e50


	//   ....[18]....
        /*1588*/ 	.word	0x00032ee0


	//   ....[19]....
        /*158c*/ 	.word	0x00032f60


	//   ....[20]....
        /*1590*/ 	.word	0x00032fb0


	//   ....[21]....
        /*1594*/ 	.word	0x00033040


	//   ....[22]....
        /*1598*/ 	.word	0x000330d0


	//   ....[23]....
        /*159c*/ 	.word	0x00033150


	//   ....[24]....
        /*15a0*/ 	.word	0x000331a0


	//   ....[25]....
        /*15a4*/ 	.word	0x00033230


	//   ....[26]....
        /*15a8*/ 	.word	0x000332c0


	//   ....[27]....
        /*15ac*/ 	.word	0x00033350


	//   ....[28]....
        /*15b0*/ 	.word	0x000333e0


	//   ....[29]....
        /*15b4*/ 	.word	0x00033470


	//   ....[30]....
        /*15b8*/ 	.word	0x00033500


	//   ....[31]....
        /*15bc*/ 	.word	0x000335c0


	//   ....[32]....
        /*15c0*/ 	.word	0x000338a0


	//   ....[33]....
        /*15c4*/ 	.word	0x00033ac0


	//   ....[34]....
        /*15c8*/ 	.word	0x00033b10


	//   ....[35]....
        /*15cc*/ 	.word	0x00033c20


	//   ....[36]....
        /*15d0*/ 	.word	0x00033c70


	//   ....[37]....
        /*15d4*/ 	.word	0x00033d80


	//   ....[38]....
        /*15d8*/ 	.word	0x00033dd0


	//   ....[39]....
        /*15dc*/ 	.word	0x00033ee0


	//   ....[40]....
        /*15e0*/ 	.word	0x00033f30


	//   ....[41]....
        /*15e4*/ 	.word	0x00034040


	//   ....[42]....
        /*15e8*/ 	.word	0x00034090


	//   ....[43]....
        /*15ec*/ 	.word	0x000341a0


	//   ....[44]....
        /*15f0*/ 	.word	0x000341f0


	//   ....[45]....
        /*15f4*/ 	.word	0x000342e0


	//   ....[46]....
        /*15f8*/ 	.word	0x00034350


	//   ....[47]....
        /*15fc*/ 	.word	0x00034440


	//   ....[48]....
        /*1600*/ 	.word	0x00034490


	//   ....[49]....
        /*1604*/ 	.word	0x00034770


	//   ....[50]....
        /*1608*/ 	.word	0x00034810


	//   ....[51]....
        /*160c*/ 	.word	0x000349c0


	//   ....[52]....
        /*1610*/ 	.word	0x00034a40


	//   ....[53]....
        /*1614*/ 	.word	0x00034ac0


	//   ....[54]....
        /*1618*/ 	.word	0x00034b40


	//   ....[55]....
        /*161c*/ 	.word	0x00034bc0


	//   ....[56]....
        /*1620*/ 	.word	0x00034c50


	//   ....[57]....
        /*1624*/ 	.word	0x00034cf0


	//   ....[58]....
        /*1628*/ 	.word	0x00034da0


	//   ....[59]....
        /*162c*/ 	.word	0x00034e20


	//   ....[60]....
        /*1630*/ 	.word	0x00034ea0


	//   ....[61]....
        /*1634*/ 	.word	0x00034f20


	//   ....[62]....
        /*1638*/ 	.word	0x00034fb0


	//   ....[63]....
        /*163c*/ 	.word	0x00035030


	//   ....[64]....
        /*1640*/ 	.word	0x000350e0


	//   ....[65]....
        /*1644*/ 	.word	0x00035130


	//   ....[66]....
        /*1648*/ 	.word	0x000351f0


	//   ....[67]....
        /*164c*/ 	.word	0x00035320


	//----- nvinfo : EIATTR_REG_RECONFIG
	.align		4
.L_1105:
        /*1650*/ 	.byte	0x01, 0x54
	.zero		2


	//----- nvinfo : EIATTR_SYSCALL_OFFSETS
	.align		4
        /*1654*/ 	.byte	0x04, 0x46
        /*1656*/ 	.short	(.L_1107 - .L_1106)


	//   ....[0]....
.L_1106:
        /*1658*/ 	.word	0x00001ef0


	//   ....[1]....
        /*165c*/ 	.word	0x00002040


	//   ....[2]....
        /*1660*/ 	.word	0x0000d800


	//   ....[3]....
        /*1664*/ 	.word	0x0000dd90


	//   ....[4]....
        /*1668*/ 	.word	0x0002b020


	//   ....[5]....
        /*166c*/ 	.word	0x0002b1b0


	//   ....[6]....
        /*1670*/ 	.word	0x0002b300


	//   ....[7]....
        /*1674*/ 	.word	0x0002b440


	//   ....[8]....
        /*1678*/ 	.word	0x0002be70


	//----- nvinfo : EIATTR_MBARRIER_INSTR_OFFSETS
	.align		4
.L_1107:
        /*167c*/ 	.byte	0x04, 0x39
        /*167e*/ 	.short	(.L_1109 - .L_1108)


	//   ....[0]....
.L_1108:
        /*1680*/ 	.word	0x000002d0
        /*1684*/ 	.word	0x000000ff
        /*1688*/ 	.word	0x0002e800
        /*168c*/ 	.short	0x0100
        /*168e*/ 	.byte	0x08
	.zero		1


	//   ....[1]....
        /*1690*/ 	.word	0x000002e0
        /*1694*/ 	.word	0x000000ff
        /*1698*/ 	.word	0x0002e820
        /*169c*/ 	.short	0x0100
        /*169e*/ 	.byte	0x08
	.zero		1


	//   ....[2]....
        /*16a0*/ 	.word	0x000003d0
        /*16a4*/ 	.word	0x000000ff
        /*16a8*/ 	.word	0x0002e830
        /*16ac*/ 	.short	0x0100
        /*16ae*/ 	.byte	0x08
	.zero		1


	//   ....[3]....
        /*16b0*/ 	.word	0x000003e0
        /*16b4*/ 	.word	0x000000ff
        /*16b8*/ 	.word	0x0002e840
        /*16bc*/ 	.short	0x0100
        /*16be*/ 	.byte	0x08
	.zero		1


	//   ....[4]....
        /*16c0*/ 	.word	0x000003f0
        /*16c4*/ 	.word	0x000000ff
        /*16c8*/ 	.word	0x0002e838
        /*16cc*/ 	.short	0x0100
        /*16ce*/ 	.byte	0x08
	.zero		1


	//   ....[5]....
        /*16d0*/ 	.word	0x00000400
        /*16d4*/ 	.word	0x000000ff
        /*16d8*/ 	.word	0x0002e848
        /*16dc*/ 	.short	0x0100
        /*16de*/ 	.byte	0x08
	.zero		1


	//   ....[6]....
        /*16e0*/ 	.word	0x00000530
        /*16e4*/ 	.word	0x000000ff
        /*16e8*/ 	.word	0x0002e850
        /*16ec*/ 	.short	0x0100
        /*16ee*/ 	.byte	0x08
	.zero		1


	//   ....[7]....
        /*16f0*/ 	.word	0x00000540
        /*16f4*/ 	.word	0x000000ff
        /*16f8*/ 	.word	0x0002e860
        /*16fc*/ 	.short	0x0100
        /*16fe*/ 	.byte	0x08
	.zero		1


	//   ....[8]....
        /*1700*/ 	.word	0x00000550
        /*1704*/ 	.word	0x000000ff
        /*1708*/ 	.word	0x0002e858
        /*170c*/ 	.short	0x0100
        /*170e*/ 	.byte	0x08
	.zero		1


	//   ....[9]....
        /*1710*/ 	.word	0x00000560
        /*1714*/ 	.word	0x000000ff
        /*1718*/ 	.word	0x0002e868
        /*171c*/ 	.short	0x0100
        /*171e*/ 	.byte	0x08
	.zero		1


	//   ....[10]....
        /*1720*/ 	.word	0x00000650
        /*1724*/ 	.word	0x000000ff
        /*1728*/ 	.word	0x0002e870
        /*172c*/ 	.short	0x0100
        /*172e*/ 	.byte	0x06
	.zero		1


	//   ....[11]....
        /*1730*/ 	.word	0x00000660
        /*1734*/ 	.word	0x000000ff
        /*1738*/ 	.word	0x0002e880
        /*173c*/ 	.short	0x0100
        /*173e*/ 	.byte	0x06
	.zero		1


	//   ....[12]....
        /*1740*/ 	.word	0x00000670
        /*1744*/ 	.word	0x000000ff
        /*1748*/ 	.word	0x0002e878
        /*174c*/ 	.short	0x0100
        /*174e*/ 	.byte	0x06
	.zero		1


	//   ....[13]....
        /*1750*/ 	.word	0x00000680
        /*1754*/ 	.word	0x000000ff
        /*1758*/ 	.word	0x0002e888
        /*175c*/ 	.short	0x0100
        /*175e*/ 	.byte	0x06
	.zero		1


	//   ....[14]....
        /*1760*/ 	.word	0x000007b0
        /*1764*/ 	.word	0x000000ff
        /*1768*/ 	.word	0x0002e890
        /*176c*/ 	.short	0x0100
        /*176e*/ 	.byte	0x08
	.zero		1


	//   ....[15]....
        /*1770*/ 	.word	0x000007c0
        /*1774*/ 	.word	0x000000ff
        /*1778*/ 	.word	0x0002e8a0
        /*177c*/ 	.short	0x0100
        /*177e*/ 	.byte	0x08
	.zero		1


	//   ....[16]....
        /*1780*/ 	.word	0x000007d0
        /*1784*/ 	.word	0x000000ff
        /*1788*/ 	.word	0x0002e898
        /*178c*/ 	.short	0x0100
        /*178e*/ 	.byte	0x08
	.zero		1


	//   ....[17]....
        /*1790*/ 	.word	0x000007e0
        /*1794*/ 	.word	0x000000ff
        /*1798*/ 	.word	0x0002e8a8
        /*179c*/ 	.short	0x0100
        /*179e*/ 	.byte	0x08
	.zero		1


	//   ....[18]....
        /*17a0*/ 	.word	0x00000910
        /*17a4*/ 	.word	0x000000ff
        /*17a8*/ 	.word	0x0002e8b0
        /*17ac*/ 	.short	0x0100
        /*17ae*/ 	.byte	0x08
	.zero		1


	//   ....[19]....
        /*17b0*/ 	.word	0x00000920
        /*17b4*/ 	.word	0x000000ff
        /*17b8*/ 	.word	0x0002e8c0
        /*17bc*/ 	.short	0x0100
        /*17be*/ 	.byte	0x08
	.zero		1


	//   ....[20]....
        /*17c0*/ 	.word	0x00000930
        /*17c4*/ 	.word	0x000000ff
        /*17c8*/ 	.word	0x0002e8b8
        /*17cc*/ 	.short	0x0100
        /*17ce*/ 	.byte	0x08
	.zero		1


	//   ....[21]....
        /*17d0*/ 	.word	0x00000940
        /*17d4*/ 	.word	0x000000ff
        /*17d8*/ 	.word	0x0002e8c8
        /*17dc*/ 	.short	0x0100
        /*17de*/ 	.byte	0x08
	.zero		1


	//   ....[22]....
        /*17e0*/ 	.word	0x00003660
        /*17e4*/ 	.word	0x0000006c
        /*17e8*/ 	.word	0x0002e890
        /*17ec*/ 	.short	0x010a
        /*17ee*/ 	.byte	0x3f
	.zero		1


	//   ....[23]....
        /*17f0*/ 	.word	0x00007b40
        /*17f4*/ 	.word	0x0000006c
        /*17f8*/ 	.word	0x0002e890
        /*17fc*/ 	.short	0x010a
        /*17fe*/ 	.byte	0x3f
	.zero		1


	//   ....[24]....
        /*1800*/ 	.word	0x0000be50
        /*1804*/ 	.word	0x0000006c
        /*1808*/ 	.word	0x0002e890
        /*180c*/ 	.short	0x010a
        /*180e*/ 	.byte	0x3f
	.zero		1


	//   ....[25]....
        /*1810*/ 	.word	0x0000c5d0
        /*1814*/ 	.word	0x00000030
        /*1818*/ 	.word	0x00000000
        /*181c*/ 	.short	0x0101
        /*181e*/ 	.byte	0x3f
	.zero		1


	//   ....[26]....
        /*1820*/ 	.word	0x0000c610
        /*1824*/ 	.word	0x0000006c
        /*1828*/ 	.word	0x0002e8b0
        /*182c*/ 	.short	0x010a
        /*182e*/ 	.byte	0x3f
	.zero		1


	//   ....[27]....
        /*1830*/ 	.word	0x0000ceb0
        /*1834*/ 	.word	0x0000006c
        /*1838*/ 	.word	0x00000000
        /*183c*/ 	.short	0x0101
        /*183e*/ 	.byte	0x3f
	.zero		1


	//   ....[28]....
        /*1840*/ 	.word	0x0000db10
        /*1844*/ 	.word	0x00000010
        /*1848*/ 	.word	0x0002e800
        /*184c*/ 	.short	0x010a
        /*184e*/ 	.byte	0x3f
	.zero		1


	//   ....[29]....
        /*1850*/ 	.word	0x0000db60
        /*1854*/ 	.word	0x00000010
        /*1858*/ 	.word	0x0002e800
        /*185c*/ 	.short	0x010a
        /*185e*/ 	.byte	0x3f
	.zero		1


	//   ....[30]....
        /*1860*/ 	.word	0x0000e620
        /*1864*/ 	.word	0x00000010
        /*1868*/ 	.word	0x0002e800
        /*186c*/ 	.short	0x010a
        /*186e*/ 	.byte	0x3f
	.zero		1


	//   ....[31]....
        /*1870*/ 	.word	0x00010c10
        /*1874*/ 	.word	0x00000010
        /*1878*/ 	.word	0x0002e800
        /*187c*/ 	.short	0x010a
        /*187e*/ 	.byte	0x3f
	.zero		1


	//   ....[32]....
        /*1880*/ 	.word	0x00012d60
        /*1884*/ 	.word	0x00000000
        /*1888*/ 	.word	0x0002e830
        /*188c*/ 	.short	0x010a
        /*188e*/ 	.byte	0x3f
	.zero		1


	//   ....[33]....
        /*1890*/ 	.word	0x00012e00
        /*1894*/ 	.word	0x00000000
        /*1898*/ 	.word	0x0002e830
        /*189c*/ 	.short	0x010a
        /*189e*/ 	.byte	0x3f
	.zero		1


	//   ....[34]....
        /*18a0*/ 	.word	0x00017110
        /*18a4*/ 	.word	0x00000000
        /*18a8*/ 	.word	0x00000000
        /*18ac*/ 	.short	0x0101
        /*18ae*/ 	.byte	0x3f
	.zero		1


	//   ....[35]....
        /*18b0*/ 	.word	0x00018270
        /*18b4*/ 	.word	0x0000000d
        /*18b8*/ 	.word	0x0002e830
        /*18bc*/ 	.short	0x010a
        /*18be*/ 	.byte	0x3f
	.zero		1


	//   ....[36]....
        /*18c0*/ 	.word	0x000182c0
        /*18c4*/ 	.word	0x0000000d
        /*18c8*/ 	.word	0x0002e830
        /*18cc*/ 	.short	0x010a
        /*18ce*/ 	.byte	0x3f
	.zero		1


	//   ....[37]....
        /*18d0*/ 	.word	0x00019730
        /*18d4*/ 	.word	0x0000000d
        /*18d8*/ 	.word	0x0002e850
        /*18dc*/ 	.short	0x010a
        /*18de*/ 	.byte	0x3f
	.zero		1


	//   ....[38]....
        /*18e0*/ 	.word	0x00019770
        /*18e4*/ 	.word	0x0000000d
        /*18e8*/ 	.word	0x0002e850
        /*18ec*/ 	.short	0x010a
        /*18ee*/ 	.byte	0x3f
	.zero		1


	//   ....[39]....
        /*18f0*/ 	.word	0x0001d570
        /*18f4*/ 	.word	0x00000085
        /*18f8*/ 	.word	0x00000000
        /*18fc*/ 	.short	0x0101
        /*18fe*/ 	.byte	0x3f
	.zero		1


	//   ....[40]....
        /*1900*/ 	.word	0x0001d7d0
        /*1904*/ 	.word	0x00000085
        /*1908*/ 	.word	0x00000000
        /*190c*/ 	.short	0x0101
        /*190e*/ 	.byte	0x3f
	.zero		1


	//   ....[41]....
        /*1910*/ 	.word	0x0001e020
        /*1914*/ 	.word	0x0000000c
        /*1918*/ 	.word	0x0002e830
        /*191c*/ 	.short	0x010a
        /*191e*/ 	.byte	0x3f
	.zero		1


	//   ....[42]....
        /*1920*/ 	.word	0x0001e070
        /*1924*/ 	.word	0x0000000c
        /*1928*/ 	.word	0x0002e830
        /*192c*/ 	.short	0x010a
        /*192e*/ 	.byte	0x3f
	.zero		1


	//   ....[43]....
        /*1930*/ 	.word	0x0001f4d0
        /*1934*/ 	.word	0x0000000d
        /*1938*/ 	.word	0x0002e850
        /*193c*/ 	.short	0x010a
        /*193e*/ 	.byte	0x3f
	.zero		1


	//   ....[44]....
        /*1940*/ 	.word	0x0001f510
        /*1944*/ 	.word	0x0000000d
        /*1948*/ 	.word	0x0002e850
        /*194c*/ 	.short	0x010a
        /*194e*/ 	.byte	0x3f
	.zero		1


	//   ....[45]....
        /*1950*/ 	.word	0x000221d0
        /*1954*/ 	.word	0x0000006f
        /*1958*/ 	.word	0x00000000
        /*195c*/ 	.short	0x0101
        /*195e*/ 	.byte	0x3f
	.zero		1


	//   ....[46]....
        /*1960*/ 	.word	0x00022cd0
        /*1964*/ 	.word	0x00000000
        /*1968*/ 	.word	0x00000000
        /*196c*/ 	.short	0x0101
        /*196e*/ 	.byte	0x3f
	.zero		1


	//   ....[47]....
        /*1970*/ 	.word	0x00022d70
        /*1974*/ 	.word	0x00000009
        /*1978*/ 	.word	0x0002e850
        /*197c*/ 	.short	0x010a
        /*197e*/ 	.byte	0x3f
	.zero		1


	//   ....[48]....
        /*1980*/ 	.word	0x00022df0
        /*1984*/ 	.word	0x00000009
        /*1988*/ 	.word	0x0002e850
        /*198c*/ 	.short	0x010a
        /*198e*/ 	.byte	0x3f
	.zero		1


	//   ....[49]....
        /*1990*/ 	.word	0x00023920
        /*1994*/ 	.word	0x00000004
        /*1998*/ 	.word	0x00000000
        /*199c*/ 	.short	0x0101
        /*199e*/ 	.byte	0x3f
	.zero		1


	//   ....[50]....
        /*19a0*/ 	.word	0x00025940
        /*19a4*/ 	.word	0x00000000
        /*19a8*/ 	.word	0x00000000
        /*19ac*/ 	.short	0x0101
        /*19ae*/ 	.byte	0x3f
	.zero		1


	//   ....[51]....
        /*19b0*/ 	.word	0x00026240
        /*19b4*/ 	.word	0x0000000a
        /*19b8*/ 	.word	0x00000000
        /*19bc*/ 	.short	0x0101
        /*19be*/ 	.byte	0x3f
	.zero		1


	//   ....[52]....
        /*19c0*/ 	.word	0x00029e60
        /*19c4*/ 	.word	0x00000012
        /*19c8*/ 	.word	0x0002e820
        /*19cc*/ 	.short	0x010a
        /*19ce*/ 	.byte	0x3f
	.zero		1


	//   ....[53]....
        /*19d0*/ 	.word	0x00029f30
        /*19d4*/ 	.word	0x00000006
        /*19d8*/ 	.word	0x0002e8a0
        /*19dc*/ 	.short	0x010a
        /*19de*/ 	.byte	0x3f
	.zero		1


	//   ....[54]....
        /*19e0*/ 	.word	0x0002a170
        /*19e4*/ 	.word	0x00000006
        /*19e8*/ 	.word	0x0002e8c0
        /*19ec*/ 	.short	0x010a
        /*19ee*/ 	.byte	0x3f
	.zero		1


	//   ....[55]....
        /*19f0*/ 	.word	0x0002a520
        /*19f4*/ 	.word	0x00000004
        /*19f8*/ 	.word	0x0002e8a0
        /*19fc*/ 	.short	0x010a
        /*19fe*/ 	.byte	0x3f
	.zero		1


	//   ....[56]....
        /*1a00*/ 	.word	0x0002a750
        /*1a04*/ 	.word	0x00000004
        /*1a08*/ 	.word	0x0002e8c0
        /*1a0c*/ 	.short	0x010a
        /*1a0e*/ 	.byte	0x3f
	.zero		1


	//   ....[57]....
        /*1a10*/ 	.word	0x0002b880
        /*1a14*/ 	.word	0x00000000
        /*1a18*/ 	.word	0x0002e880
        /*1a1c*/ 	.short	0x010a
        /*1a1e*/ 	.byte	0x3f
	.zero		1


	//   ....[58]....
        /*1a20*/ 	.word	0x0002ba30
        /*1a24*/ 	.word	0x00000000
        /*1a28*/ 	.word	0x0002e840
        /*1a2c*/ 	.short	0x010a
        /*1a2e*/ 	.byte	0x3f
	.zero		1


	//   ....[59]....
        /*1a30*/ 	.word	0x0002c700
        /*1a34*/ 	.word	0x00000012
        /*1a38*/ 	.word	0x0002e800
        /*1a3c*/ 	.short	0x0107
        /*1a3e*/ 	.byte	0x3f
	.zero		1


	//   ....[60]....
        /*1a40*/ 	.word	0x0002c7f0
        /*1a44*/ 	.word	0x00000012
        /*1a48*/ 	.word	0x0002e800
        /*1a4c*/ 	.short	0x0101
        /*1a4e*/ 	.byte	0x3f
	.zero		1


	//   ....[61]....
        /*1a50*/ 	.word	0x0002c810
        /*1a54*/ 	.word	0x00000012
        /*1a58*/ 	.word	0x0002e820
        /*1a5c*/ 	.short	0x010a
        /*1a5e*/ 	.byte	0x3f
	.zero		1


	//   ....[62]....
        /*1a60*/ 	.word	0x0002cb40
        /*1a64*/ 	.word	0x00000006
        /*1a68*/ 	.word	0x0002e880
        /*1a6c*/ 	.short	0x010a
        /*1a6e*/ 	.byte	0x3f
	.zero		1


	//   ....[63]....
        /*1a70*/ 	.word	0x0002cda0
        /*1a74*/ 	.word	0x00000006
        /*1a78*/ 	.word	0x0002e840
        /*1a7c*/ 	.short	0x010a
        /*1a7e*/ 	.byte	0x3f
	.zero		1


	//   ....[64]....
        /*1a80*/ 	.word	0x0002d070
        /*1a84*/ 	.word	0x00000003
        /*1a88*/ 	.word	0x0002e870
        /*1a8c*/ 	.short	0x010a
        /*1a8e*/ 	.byte	0x3f
	.zero		1


	//   ....[65]....
        /*1a90*/ 	.word	0x0002d0e0
        /*1a94*/ 	.word	0x00000003
        /*1a98*/ 	.word	0x0002e860
        /*1a9c*/ 	.short	0x010a
        /*1a9e*/ 	.byte	0x3f
	.zero		1


	//   ....[66]....
        /*1aa0*/ 	.word	0x0002dae0
        /*1aa4*/ 	.word	0x00000003
        /*1aa8*/ 	.word	0x0002e850
        /*1aac*/ 	.short	0x0101
        /*1aae*/ 	.byte	0x3f
	.zero		1


	//   ....[67]....
        /*1ab0*/ 	.word	0x0002db60
        /*1ab4*/ 	.word	0x00000003
        /*1ab8*/ 	.word	0x00000000
        /*1abc*/ 	.short	0x0101
        /*1abe*/ 	.byte	0x3f
	.zero		1


	//   ....[68]....
        /*1ac0*/ 	.word	0x0002ddb0
        /*1ac4*/ 	.word	0x00000000
        /*1ac8*/ 	.word	0x0002e870
        /*1acc*/ 	.short	0x010a
        /*1ace*/ 	.byte	0x3f
	.zero		1


	//   ....[69]....
        /*1ad0*/ 	.word	0x0002de20
        /*1ad4*/ 	.word	0x00000000
        /*1ad8*/ 	.word	0x0002e860
        /*1adc*/ 	.short	0x010a
        /*1ade*/ 	.byte	0x3f
	.zero		1


	//   ....[70]....
        /*1ae0*/ 	.word	0x0002e8c0
        /*1ae4*/ 	.word	0x00000000
        /*1ae8*/ 	.word	0x0002e850
        /*1aec*/ 	.short	0x0101
        /*1aee*/ 	.byte	0x3f
	.zero		1


	//   ....[71]....
        /*1af0*/ 	.word	0x0002e900
        /*1af4*/ 	.word	0x00000000
        /*1af8*/ 	.word	0x00000000
        /*1afc*/ 	.short	0x0101
        /*1afe*/ 	.byte	0x3f
	.zero		1


	//   ....[72]....
        /*1b00*/ 	.word	0x0002fc80
        /*1b04*/ 	.word	0x00000000
        /*1b08*/ 	.word	0x0002e820
        /*1b0c*/ 	.short	0x010a
        /*1b0e*/ 	.byte	0x3f
	.zero		1


	//   ....[73]....
        /*1b10*/ 	.word	0x0002fe50
        /*1b14*/ 	.word	0x00000006
        /*1b18*/ 	.word	0x00000000
        /*1b1c*/ 	.short	0x010a
        /*1b1e*/ 	.byte	0x3f
	.zero		1


	//   ....[74]....
        /*1b20*/ 	.word	0x0002fec0
        /*1b24*/ 	.word	0x00000007
        /*1b28*/ 	.word	0x00000000
        /*1b2c*/ 	.short	0x010a
        /*1b2e*/ 	.byte	0x3f
	.zero		1


	//   ....[75]....
        /*1b30*/ 	.word	0x0002ff20
        /*1b34*/ 	.word	0x00000004
        /*1b38*/ 	.word	0x0002e860
        /*1b3c*/ 	.short	0x010a
        /*1b3e*/ 	.byte	0x3f
	.zero		1


	//   ....[76]....
        /*1b40*/ 	.word	0x0002ff70
        /*1b44*/ 	.word	0x00000003
        /*1b48*/ 	.word	0x0002e860
        /*1b4c*/ 	.short	0x010a
        /*1b4e*/ 	.byte	0x3f
	.zero		1


	//   ....[77]....
        /*1b50*/ 	.word	0x0002ffb0
        /*1b54*/ 	.word	0x00000004
        /*1b58*/ 	.word	0x0002e880
        /*1b5c*/ 	.short	0x010a
        /*1b5e*/ 	.byte	0x3f
	.zero		1


	//   ....[78]....
        /*1b60*/ 	.word	0x0002ffd0
        /*1b64*/ 	.word	0x00000003
        /*1b68*/ 	.word	0x0002e880
        /*1b6c*/ 	.short	0x010a
        /*1b6e*/ 	.byte	0x3f
	.zero		1


	//   ....[79]....
        /*1b70*/ 	.word	0x00030030
        /*1b74*/ 	.word	0x0000006c
        /*1b78*/ 	.word	0x0002e890
        /*1b7c*/ 	.short	0x010a
        /*1b7e*/ 	.byte	0x3f
	.zero		1


	//   ....[80]....
        /*1b80*/ 	.word	0x00030080
        /*1b84*/ 	.word	0x0000006c
        /*1b88*/ 	.word	0x0002e890
        /*1b8c*/ 	.short	0x010a
        /*1b8e*/ 	.byte	0x3f
	.zero		1


	//   ....[81]....
        /*1b90*/ 	.word	0x000300d0
        /*1b94*/ 	.word	0x0000006c
        /*1b98*/ 	.word	0x0002e890
        /*1b9c*/ 	.short	0x010a
        /*1b9e*/ 	.byte	0x3f
	.zero		1


	//   ....[82]....
        /*1ba0*/ 	.word	0x00030120
        /*1ba4*/ 	.word	0x0000006c
        /*1ba8*/ 	.word	0x0002e8b0
        /*1bac*/ 	.short	0x010a
        /*1bae*/ 	.byte	0x3f
	.zero		1


	//   ....[83]....
        /*1bb0*/ 	.word	0x000305f0
        /*1bb4*/ 	.word	0x00000010
        /*1bb8*/ 	.word	0x0002e800
        /*1bbc*/ 	.short	0x010a
        /*1bbe*/ 	.byte	0x3f
	.zero		1


	//   ....[84]....
        /*1bc0*/ 	.word	0x00030b00
        /*1bc4*/ 	.word	0x00000010
        /*1bc8*/ 	.word	0x0002e800
        /*1bcc*/ 	.short	0x010a
        /*1bce*/ 	.byte	0x3f
	.zero		1


	//   ....[85]....
        /*1bd0*/ 	.word	0x00030b50
        /*1bd4*/ 	.word	0x00000000
        /*1bd8*/ 	.word	0x0002e830
        /*1bdc*/ 	.short	0x010a
        /*1bde*/ 	.byte	0x3f
	.zero		1


	//   ....[86]....
        /*1be0*/ 	.word	0x00030ba0
        /*1be4*/ 	.word	0x0000000d
        /*1be8*/ 	.word	0x0002e830
        /*1bec*/ 	.short	0x010a
        /*1bee*/ 	.byte	0x3f
	.zero		1


	//   ....[87]....
        /*1bf0*/ 	.word	0x00030bf0
        /*1bf4*/ 	.word	0x0000000d
        /*1bf8*/ 	.word	0x0002e850
        /*1bfc*/ 	.short	0x010a
        /*1bfe*/ 	.byte	0x3f
	.zero		1


	//   ....[88]....
        /*1c00*/ 	.word	0x00030c40
        /*1c04*/ 	.word	0x0000000c
        /*1c08*/ 	.word	0x0002e830
        /*1c0c*/ 	.short	0x010a
        /*1c0e*/ 	.byte	0x3f
	.zero		1


	//   ....[89]....
        /*1c10*/ 	.word	0x00030c90
        /*1c14*/ 	.word	0x0000000d
        /*1c18*/ 	.word	0x0002e850
        /*1c1c*/ 	.short	0x010a
        /*1c1e*/ 	.byte	0x3f
	.zero		1


	//   ....[90]....
        /*1c20*/ 	.word	0x00030ce0
        /*1c24*/ 	.word	0x00000009
        /*1c28*/ 	.word	0x0002e850
        /*1c2c*/ 	.short	0x010a
        /*1c2e*/ 	.byte	0x3f
	.zero		1


	//   ....[91]....
        /*1c30*/ 	.word	0x00033680
        /*1c34*/ 	.word	0x00000012
        /*1c38*/ 	.word	0x0002e820
        /*1c3c*/ 	.short	0x010a
        /*1c3e*/ 	.byte	0x3f
	.zero		1


	//   ....[92]....
        /*1c40*/ 	.word	0x000336d0
        /*1c44*/ 	.word	0x00000006
        /*1c48*/ 	.word	0x0002e8a0
        /*1c4c*/ 	.short	0x010a
        /*1c4e*/ 	.byte	0x3f
	.zero		1


	//   ....[93]....
        /*1c50*/ 	.word	0x00033720
        /*1c54*/ 	.word	0x00000006
        /*1c58*/ 	.word	0x0002e8c0
        /*1c5c*/ 	.short	0x010a
        /*1c5e*/ 	.byte	0x3f
	.zero		1


	//   ....[94]....
        /*1c60*/ 	.word	0x00033770
        /*1c64*/ 	.word	0x00000004
        /*1c68*/ 	.word	0x0002e8a0
        /*1c6c*/ 	.short	0x010a
        /*1c6e*/ 	.byte	0x3f
	.zero		1


	//   ....[95]....
        /*1c70*/ 	.word	0x000337c0
        /*1c74*/ 	.word	0x00000004
        /*1c78*/ 	.word	0x0002e8c0
        /*1c7c*/ 	.short	0x010a
        /*1c7e*/ 	.byte	0x3f
	.zero		1


	//   ....[96]....
        /*1c80*/ 	.word	0x00033960
        /*1c84*/ 	.word	0x00000000
        /*1c88*/ 	.word	0x0002e880
        /*1c8c*/ 	.short	0x010a
        /*1c8e*/ 	.byte	0x3f
	.zero		1


	//   ....[97]....
        /*1c90*/ 	.word	0x000339b0
        /*1c94*/ 	.word	0x00000000
        /*1c98*/ 	.word	0x0002e840
        /*1c9c*/ 	.short	0x010a
        /*1c9e*/ 	.byte	0x3f
	.zero		1


	//   ....[98]....
        /*1ca0*/ 	.word	0x000344d0
        /*1ca4*/ 	.word	0x00000012
        /*1ca8*/ 	.word	0x0002e820
        /*1cac*/ 	.short	0x010a
        /*1cae*/ 	.byte	0x3f
	.zero		1


	//   ....[99]....
        /*1cb0*/ 	.word	0x00034520
        /*1cb4*/ 	.word	0x00000006
        /*1cb8*/ 	.word	0x0002e880
        /*1cbc*/ 	.short	0x010a
        /*1cbe*/ 	.byte	0x3f
	.zero		1


	//   ....[100]....
        /*1cc0*/ 	.word	0x00034570
        /*1cc4*/ 	.word	0x00000006
        /*1cc8*/ 	.word	0x0002e840
        /*1ccc*/ 	.short	0x010a
        /*1cce*/ 	.byte	0x3f
	.zero		1


	//   ....[101]....
        /*1cd0*/ 	.word	0x000345c0
        /*1cd4*/ 	.word	0x00000003
        /*1cd8*/ 	.word	0x0002e870
        /*1cdc*/ 	.short	0x010a
        /*1cde*/ 	.byte	0x3f
	.zero		1


	//   ....[102]....
        /*1ce0*/ 	.word	0x00034610
        /*1ce4*/ 	.word	0x00000003
        /*1ce8*/ 	.word	0x0002e860
        /*1cec*/ 	.short	0x010a
        /*1cee*/ 	.byte	0x3f
	.zero		1


	//   ....[103]....
        /*1cf0*/ 	.word	0x00034660
        /*1cf4*/ 	.word	0x00000000
        /*1cf8*/ 	.word	0x0002e870
        /*1cfc*/ 	.short	0x010a
        /*1cfe*/ 	.byte	0x3f
	.zero		1


	//   ....[104]....
        /*1d00*/ 	.word	0x000346b0
        /*1d04*/ 	.word	0x00000000
        /*1d08*/ 	.word	0x0002e860
        /*1d0c*/ 	.short	0x010a
        /*1d0e*/ 	.byte	0x3f
	.zero		1


	//   ....[105]....
        /*1d10*/ 	.word	0x00035240
        /*1d14*/ 	.word	0x00000000
        /*1d18*/ 	.word	0x0002e820
        /*1d1c*/ 	.short	0x010a
        /*1d1e*/ 	.byte	0x3f
	.zero		1


	//   ....[106]....
        /*1d20*/ 	.word	0x000353e0
        /*1d24*/ 	.word	0x00000006
        /*1d28*/ 	.word	0x00000000
        /*1d2c*/ 	.short	0x010a
        /*1d2e*/ 	.byte	0x3f
	.zero		1


	//   ....[107]....
        /*1d30*/ 	.word	0x00035430
        /*1d34*/ 	.word	0x00000007
        /*1d38*/ 	.word	0x00000000
        /*1d3c*/ 	.short	0x010a
        /*1d3e*/ 	.byte	0x3f
	.zero		1


	//   ....[108]....
        /*1d40*/ 	.word	0x00035480
        /*1d44*/ 	.word	0x00000004
        /*1d48*/ 	.word	0x0002e860
        /*1d4c*/ 	.short	0x010a
        /*1d4e*/ 	.byte	0x3f
	.zero		1


	//   ....[109]....
        /*1d50*/ 	.word	0x000354d0
        /*1d54*/ 	.word	0x00000003
        /*1d58*/ 	.word	0x0002e860
        /*1d5c*/ 	.short	0x010a
        /*1d5e*/ 	.byte	0x3f
	.zero		1


	//   ....[110]....
        /*1d60*/ 	.word	0x00035520
        /*1d64*/ 	.word	0x00000004
        /*1d68*/ 	.word	0x0002e880
        /*1d6c*/ 	.short	0x010a
        /*1d6e*/ 	.byte	0x3f
	.zero		1


	//----- nvinfo : EIATTR_NUM_MBARRIERS
	.align		4
.L_1109:
        /*1d70*/ 	.byte	0x03, 0x38
        /*1d72*/ 	.short	0x0016


	//----- nvinfo : EIATTR_EXIT_INSTR_OFFSETS
	.align		4
        /*1d74*/ 	.byte	0x04, 0x1c
        /*1d76*/ 	.short	(.L_1111 - .L_1110)


	//   ....[0]....
.L_1110:
        /*1d78*/ 	.word	0x00030020


	//----- nvinfo : EIATTR_MAX_THREADS
	.align		4
.L_1111:
        /*1d7c*/ 	.byte	0x04, 0x05
        /*1d7e*/ 	.short	(.L_1113 - .L_1112)
.L_1112:
        /*1d80*/ 	.word	0x00000180
        /*1d84*/ 	.word	0x00000001
        /*1d88*/ 	.word	0x00000001


	//----- nvinfo : EIATTR_CRS_STACK_SIZE
	.align		4
.L_1113:
        /*1d8c*/ 	.byte	0x04, 0x1e
        /*1d8e*/ 	.short	(.L_1115 - .L_1114)
.L_1114:
        /*1d90*/ 	.word	0x00000000


	//----- nvinfo : EIATTR_CBANK_PARAM_SIZE
	.align		4
.L_1115:
        /*1d94*/ 	.byte	0x03, 0x19
        /*1d96*/ 	.short	0x0af0


	//----- nvinfo : EIATTR_PARAM_CBANK
	.align		4
        /*1d98*/ 	.byte	0x04, 0x0a
        /*1d9a*/ 	.short	(.L_1117 - .L_1116)
	.align		4
.L_1116:
        /*1d9c*/ 	.word	index@(.nv.constant0._ZN7cutlass13device_kernelIN5flash11enable_sm90INS1_16FlashAttnFwdSm90INS1_25CollectiveMainloopFwdSm90ILi2EN4cute5tupleIJNS5_1CILi1EEES8_S8_EEENS6_IJNS7_ILi128EEENS7_ILi224EEESA_EEELi128ENS_12float_e4m3_tEfNS_4arch4Sm90ELb1ELb0ELb1ELb1ELb0ELb1ELb0ELb1ELb1ELb1ELb1ELb0EEENS1_21CollectiveEpilogueFwdINS6_IJSA_SA_SB_EEES9_NS_10bfloat16_tESF_Li256ELb1ELb1ELb1ELb1EEENS1_36VarlenDynamicPersistentTileSchedulerILi128ELi224ELi256ELi128ELb1ELb1ELb1ELb1ELb1ELb1EEEEEEEEEvNT_6ParamsE)
        /*1da0*/ 	.short	0x0210
        /*1da2*/ 	.short	0x0af0


	//----- nvinfo : EIATTR_SW_WAR
	.align		4
.L_1117:
        /*1da4*/ 	.byte	0x04, 0x36
        /*1da6*/ 	.short	(.L_1119 - .L_1118)
.L_1118:
        /*1da8*/ 	.word	0x00000008
.L_1119:


//--------------------- .nv.info._ZN7cutlass13device_kernelIN5flash11enable_sm90INS1_16FlashAttnFwdSm90INS1_25CollectiveMainloopFwdSm90ILi2EN4cute5tupleIJNS5_1CILi1EEES8_S8_EEENS6_IJNS7_ILi192EEENS7_ILi128EEENS7_ILi96EEEEEELi96ENS_12float_e4m3_tEfNS_4arch4Sm90ELb0ELb0ELb1ELb0ELb0ELb0ELb0ELb1ELb1ELb1ELb1ELb0EEENS1_21CollectiveEpilogueFwdINS6_IJSA_SC_SB_EEES9_NS_10bfloat16_tESG_Li384ELb0ELb1ELb1ELb1EEENS1_19SingleTileSchedulerILb0ELb1ELb1ELi192EEEEEEEEEvNT_6ParamsE --------------------------
	.section	.nv.info._ZN7cutlass13device_kernelIN5flash11enable_sm90INS1_16FlashAttnFwdSm90INS1_25CollectiveMainloopFwdSm90ILi2EN4cute5tupleIJNS5_1CILi1EEES8_S8_EEENS6_IJNS7_ILi192EEENS7_ILi128EEENS7_ILi96EEEEEELi96ENS_12float_e4m3_tEfNS_4arch4Sm90ELb0ELb0ELb1ELb0ELb0ELb0ELb0ELb1ELb1ELb1ELb1ELb0EEENS1_21CollectiveEpilogueFwdINS6_IJSA_SC_SB_EEES9_NS_10bfloat16_tESG_Li384ELb0ELb1ELb1ELb1EEENS1_19SingleTileSchedulerILb0ELb1ELb1ELi192EEEEEEEEEvNT_6ParamsE,"",@"SHT_CUDA_INFO"
	.sectionflags	@""
	.align	4


	//----- nvinfo : EIATTR_CUDA_API_VERSION
	.align		4
        /*0000*/ 	.byte	0x04, 0x37
        /*0002*/ 	.short	(.L_1121 - .L_1120)
.L_1120:
        /*0004*/ 	.word	0x00000082


	//----- nvinfo : EIATTR_KPARAM_INFO
	.align		4
.L_1121:
        /*0008*/ 	.byte	0x04, 0x17
        /*000a*/ 	.short	(.L_1123 - .L_1122)
.L_1122:
        /*000c*/ 	.word	0x00000000
        /*0010*/ 	.short	0x0000
        /*0012*/ 	.short	0x0070
        /*0014*/ 	.byte	0x00, 0xf0, 0x01, 0x28


	//----- nvinfo : EIATTR_SPARSE_MMA_MASK
	.align		4
.L_1123:
        /*0018*/ 	.byte	0x03, 0x50
        /*001a*/ 	.short	0x0000


	//----- nvinfo : EIATTR_MAXREG_COUNT
	.align		4
        /*001c*/ 	.byte	0x03, 0x1b
        /*001e*/ 	.short	0x0080


	//----- nvinfo : EIATTR_NUM_BARRIERS
	.align		4
        /*0020*/ 	.byte	0x02, 0x4c
        /*0022*/ 	.byte	0x09
	.zero		1


	//----- nvinfo : EIATTR_EXTERNS
	.align		4
        /*0024*/ 	.byte	0x04, 0x0f
        /*0026*/ 	.short	(.L_1125 - .L_1124)


	//   ....[0]....
	.align		4
.L_1124:
        /*0028*/ 	.word	index@(__assertfail)


	//----- nvinfo : EIATTR_MERCURY_ISA_VERSION
	.align		4
.L_1125:
        /*002c*/ 	.byte	0x03, 0x5f
        /*002e*/ 	.short	0x0101


	//----- nvinfo : EIATTR_INT_WARP_WIDE_INSTR_OFFSETS
	.align		4
        /*0030*/ 	.byte	0x04, 0x31
        /*0032*/ 	.short	(.L_1127 - .L_1126)


	//   ....[0]....
.L_1126:
        /*0034*/ 	.word	0x00000120


	//   ....[1]....
        /*0038*/ 	.word	0x00000160


	//   ....[2]....
        /*003c*/ 	.word	0x000001d0


	//----- nvinfo : EIATTR_COOP_GROUP_MASK_REGIDS
	.align		4
.L_1127:
        /*0040*/ 	.byte	0x04, 0x29
        /*0042*/ 	.short	(.L_1129 - .L_1128)


	//   ....[0]....
.L_1128:
        /*0044*/ 	.word	0xffffffff


	//   ....[1]....
        /*0048*/ 	.word	0xffffffff


	//   ....[2]....
        /*004c*/ 	.word	0xffffffff


	//   ....[3]....
        /*0050*/ 	.word	0xffffffff


	//   ....[4]....
        /*0054*/ 	.word	0xffffffff


	//   ....[5]....
        /*0058*/ 	.word	0xffffffff


	//   ....[6]....
        /*005c*/ 	.word	0xffffffff


	//   ....[7]....
        /*0060*/ 	.word	0xffffffff


	//   ....[8]....
        /*0064*/ 	.word	0xffffffff


	//   ....[9]....
        /*0068*/ 	.word	0xffffffff


	//   ....[10]....
        /*006c*/ 	.word	0xffffffff


	//   ....[11]....
        /*0070*/ 	.word	0xffffffff


	//   ....[12]....
        /*0074*/ 	.word	0xffffffff


	//   ....[13]....
        /*0078*/ 	.word	0xffffffff


	//   ....[14]....
        /*007c*/ 	.word	0xffffffff


	//   ....[15]....
        /*0080*/ 	.word	0xffffffff


	//   ....[16]....
        /*0084*/ 	.word	0xffffffff


	//   ....[17]....
        /*0088*/ 	.word	0xffffffff


	//   ....[18]....
        /*008c*/ 	.word	0xffffffff


	//   ....[19]....
        /*0090*/ 	.word	0xffffffff


	//   ....[20]....
        /*0094*/ 	.word	0xffffffff


	//   ....[21]....
        /*0098*/ 	.word	0xffffffff


	//   ....[22]....
        /*009c*/ 	.word	0xffffffff


	//   ....[23]....
        /*00a0*/ 	.word	0xffffffff


	//   ....[24]....
        /*00a4*/ 	.word	0xffffffff


	//   ....[25]....
        /*00a8*/ 	.word	0xffffffff


	//   ....[26]....
        /*00ac*/ 	.word	0xffffffff


	//   ....[27]....
        /*00b0*/ 	.word	0xffffffff


	//   ....[28]....
        /*00b4*/ 	.word	0xffffffff


	//   ....[29]....
        /*00b8*/ 	.word	0xffffffff


	//   ....[30]....
        /*00bc*/ 	.word	0xffffffff


	//   ....[31]....
        /*00c0*/ 	.word	0xffffffff


	//   ....[32]....
        /*00c4*/ 	.word	0xffffffff


	//   ....[33]....
        /*00c8*/ 	.word	0xffffffff


	//   ....[34]....
        /*00cc*/ 	.word	0xffffffff


	//   ....[35]....
        /*00d0*/ 	.word	0xffffffff


	//   ....[36]....
        /*00d4*/ 	.word	0xffffffff


	//   ....[37]....
        /*00d8*/ 	.word	0xffffffff


	//   ....[38]....
        /*00dc*/ 	.word	0xffffffff


	//   ....[39]....
        /*00e0*/ 	.word	0xffffffff


	//   ....[40]....
        /*00e4*/ 	.word	0xffffffff


	//   ....[41]....
        /*00e8*/ 	.word	0xffffffff


	//   ....[42]....
        /*00ec*/ 	.word	0xffffffff


	//   ....[43]....
        /*00f0*/ 	.word	0xffffffff


	//   ....[44]....
        /*00f4*/ 	.word	0xffffffff


	//   ....[45]....
        /*00f8*/ 	.word	0xffffffff


	//   ....[46]....
        /*00fc*/ 	.word	0xffffffff


	//   ....[47]....
        /*0100*/ 	.word	0xffffffff


	//   ....[48]....
        /*0104*/ 	.word	0xffffffff


	//   ....[49]....
        /*0108*/ 	.word	0xffffffff


	//   ....[50]....
        /*010c*/ 	.word	0xffffffff


	//   ....[51]....
        /*0110*/ 	.word	0xffffffff


	//   ....[52]....
        /*0114*/ 	.word	0xffffffff


	//   ....[53]....
        /*0118*/ 	.word	0xffffffff


	//   ....[54]....
        /*011c*/ 	.word	0xffffffff


	//   ....[55]....
        /*0120*/ 	.word	0xffffffff


	//   ....[56]....
        /*0124*/ 	.word	0xffffffff


	//   ....[57]....
        /*0128*/ 	.word	0xffffffff


	//   ....[58]....
        /*012c*/ 	.word	0xffffffff


	//   ....[59]....
        /*0130*/ 	.word	0xffffffff


	//   ....[60]....
        /*0134*/ 	.word	0xffffffff


	//   ....[61]....
        /*0138*/ 	.word	0xffffffff


	//   ....[62]....
        /*013c*/ 	.word	0xffffffff


	//   ....[63]....
        /*0140*/ 	.word	0xffffffff


	//   ....[64]....
        /*0144*/ 	.word	0xffffffff


	//   ....[65]....
        /*0148*/ 	.word	0xffffffff


	//   ....[66]....
        /*014c*/ 	.word	0xffffffff


	//   ....[67]....
        /*0150*/ 	.word	0xffffffff


	//   ....[68]....
        /*0154*/ 	.word	0xffffffff


	//   ....[69]....
        /*0158*/ 	.word	0xffffffff


	//   ....[70]....
        /*015c*/ 	.word	0xffffffff


	//   ....[71]....
        /*0160*/ 	.word	0xffffffff


	//   ....[72]....
        /*0164*/ 	.word	0xffffffff


	//   ....[73]....
        /*0168*/ 	.word	0xffffffff


	//   ....[74]....
        /*016c*/ 	.word	0xffffffff


	//   ....[75]....
        /*0170*/ 	.word	0xffffffff


	//   ....[76]....
        /*0174*/ 	.word	0xffffffff


	//   ....[77]....
        /*0178*/ 	.word	0xffffffff


	//   ....[78]....
        /*017c*/ 	.word	0xffffffff


	//   ....[79]....
        /*0180*/ 	.word	0xffffffff


	//   ....[80]....
        /*0184*/ 	.word	0xffffffff


	//   ....[81]....
        /*0188*/ 	.word	0xffffffff


	//   ....[82]....
        /*018c*/ 	.word	0xffffffff


	//   ....[83]....
        /*0190*/ 	.word	0xffffffff


	//   ....[84]....
        /*0194*/ 	.word	0xffffffff


	//   ....[85]....
        /*0198*/ 	.word	0x0500000f


	//   ....[86]....
        /*019c*/ 	.word	0x0500000f


	//   ....[87]....
        /*01a0*/ 	.word	0x0500000f


	//   ....[88]....
        /*01a4*/ 	.word	0x0500000f


	//   ....[89]....
        /*01a8*/ 	.word	0x0500000f


	//   ....[90]....
        /*01ac*/ 	.word	0x0500000f


	//   ....[91]....
        /*01b0*/ 	.word	0x0500000f


	//----- nvinfo : EIATTR_COOP_GROUP_INSTR_OFFSETS
	.align		4
.L_1129:
        /*01b4*/ 	.byte	0x04, 0x28
        /*01b6*/ 	.short	(.L_1131 - .L_1130)


	//   ....[0]....
.L_1130:
        /*01b8*/ 	.word	0x00000050


	//   ....[1]....
        /*01bc*/ 	.word	0x00000130


	//   ....[2]....
        /*01c0*/ 	.word	0x00000180


	//   ....[3]....
        /*01c4*/ 	.word	0x000003b0


	//   ....[4]....
        /*01c8*/ 	.word	0x00000510


	//   ....[5]....
        /*01cc*/ 	.word	0x00000630


	//   ....[6]....
        /*01d0*/ 	.word	0x00000790


	//   ....[7]....
        /*01d4*/ 	.word	0x000010c0


	//   ....[8]....
        /*01d8*/ 	.word	0x00002bc0


	//   ....[9]....
        /*01dc*/ 	.word	0x00002c30


	//   ....[10]....
        /*01e0*/ 	.word	0x000031d0


	//   ....[11]....
        /*01e4*/ 	.word	0x00003230


	//   ....[12]....
        /*01e8*/ 	.word	0x00004e60


	//   ....[13]....
        /*01ec*/ 	.word	0x00004ec0


	//   ....[14]....
        /*01f0*/ 	.word	0x00004f40


	//   ....[15]....
        /*01f4*/ 	.word	0x00004f70


	//   ....[16]....
        /*01f8*/ 	.word	0x00006670


	//   ....[17]....
        /*01fc*/ 	.word	0x00006690


	//   ....[18]....
        /*0200*/ 	.word	0x00006710


	//   ....[19]....
        /*0204*/ 	.word	0x00006720


	//   ....[20]....
        /*0208*/ 	.word	0x000073f0


	//   ....[21]....
        /*020c*/ 	.word	0x00007400


	//   ....[22]....
        /*0210*/ 	.word	0x00007410


	//   ....[23]....
        /*0214*/ 	.word	0x00007420


	//   ....[24]....
        /*0218*/ 	.word	0x00007430


	//   ....[25]....
        /*021c*/ 	.word	0x00007450


	//   ....[26]....
        /*0220*/ 	.word	0x00007460


	//   ....[27]....
        /*0224*/ 	.word	0x00007470


	//   ....[28]....
        /*0228*/ 	.word	0x00007490


	//   ....[29]....
        /*022c*/ 	.word	0x000074a0


	//   ....[30]....
        /*0230*/ 	.word	0x000074b0


	//   ....[31]....
        /*0234*/ 	.word	0x000074c0


	//   ....[32]....
        /*0238*/ 	.word	0x000074e0


	//   ....[33]....
        /*023c*/ 	.word	0x00007500


	//   ....[34]....
        /*0240*/ 	.word	0x00007520


	//   ....[35]....
        /*0244*/ 	.word	0x00007530


	//   ....[36]....
        /*0248*/ 	.word	0x00007550


	//   ....[37]....
        /*024c*/ 	.word	0x00007570


	//   ....[38]....
        /*0250*/ 	.word	0x00007580


	//   ....[39]....
        /*0254*/ 	.word	0x000075a0


	//   ....[40]....
        /*0258*/ 	.word	0x000075c0


	//   ....[41]....
        /*025c*/ 	.word	0x000075d0


	//   ....[42]....
        /*0260*/ 	.word	0x000075e0


	//   ....[43]....
        /*0264*/ 	.word	0x000075f0


	//   ....[44]....
        /*0268*/ 	.word	0x00007620


	//   ....[45]....
        /*026c*/ 	.word	0x00007630


	//   ....[46]....
        /*0270*/ 	.word	0x00007640


	//   ....[47]....
        /*0274*/ 	.word	0x00007650


	//   ....[48]....
        /*0278*/ 	.word	0x00007670


	//   ....[49]....
        /*027c*/ 	.word	0x00007680


	//   ....[50]....
        /*0280*/ 	.word	0x00007690


	//   ....[51]....
        /*0284*/ 	.word	0x000076a0


	//   ....[52]....
        /*0288*/ 	.word	0x000076b0


	//   ....[53]....
        /*028c*/ 	.word	0x000076c0


	//   ....[54]....
        /*0290*/ 	.word	0x000076d0


	//   ....[55]....
        /*0294*/ 	.word	0x000076e0


	//   ....[56]....
        /*0298*/ 	.word	0x000076f0


	//   ....[57]....
        /*029c*/ 	.word	0x00007700


	//   ....[58]....
        /*02a0*/ 	.word	0x00007710


	//   ....[59]....
        /*02a4*/ 	.word	0x00007720


	//   ....[60]....
        /*02a8*/ 	.word	0x00007740


	//   ....[61]....
        /*02ac*/ 	.word	0x00007760


	//   ....[62]....
        /*02b0*/ 	.word	0x00007780


	//   ....[63]....
        /*02b4*/ 	.word	0x00007790


	//   ....[64]....
        /*02b8*/ 	.word	0x000077a0


	//   ....[65]....
        /*02bc*/ 	.word	0x000077b0


	//   ....[66]....
        /*02c0*/ 	.word	0x000077c0


	//   ....[67]....
        /*02c4*/ 	.word	0x000077d0


	//   ....[68]....
        /*02c8*/ 	.word	0x00007ba0


	//   ....[69]....
        /*02cc*/ 	.word	0x00007c10


	//   ....[70]....
        /*02d0*/ 	.word	0x00007c40


	//   ....[71]....
        /*02d4*/ 	.word	0x00007c80


	//   ....[72]....
        /*02d8*/ 	.word	0x00007cc0


	//   ....[73]....
        /*02dc*/ 	.word	0x00007d00


	//   ....[74]....
        /*02e0*/ 	.word	0x00008220


	//   ....[75]....
        /*02e4*/ 	.word	0x00008250


	//   ....[76]....
        /*02e8*/ 	.word	0x00008c20


	//   ....[77]....
        /*02ec*/ 	.word	0x00009970


	//   ....[78]....
        /*02f0*/ 	.word	0x0000a6a0


	//   ....[79]....
        /*02f4*/ 	.word	0x0000a6b0


	//   ....[80]....
        /*02f8*/ 	.word	0x0000a6c0


	//   ....[81]....
        /*02fc*/ 	.word	0x0000a6d0


	//   ....[82]....
        /*0300*/ 	.word	0x0000a6f0


	//   ....[83]....
        /*0304*/ 	.word	0x0000a7f0


	//   ....[84]....
        /*0308*/ 	.word	0x0000bf90


	//   ....[85]....
        /*030c*/ 	.word	0x0000c480


	//   ....[86]....
        /*0310*/ 	.word	0x0000c630


	//   ....[87]....
        /*0314*/ 	.word	0x0000c680


	//   ....[88]....
        /*0318*/ 	.word	0x0000c720


	//   ....[89]....
        /*031c*/ 	.word	0x0000c800


	//   ....[90]....
        /*0320*/ 	.word	0x0000c8a0


	//   ....[91]....
        /*0324*/ 	.word	0x0000c970


	//----- nvinfo : EIATTR_REG_RECONFIG
	.align		4
.L_1131:
        /*0328*/ 	.byte	0x01, 0x54
	.zero		2


	//----- nvinfo : EIATTR_SYSCALL_OFFSETS
	.align		4
        /*032c*/ 	.byte	0x04, 0x46
        /*032e*/ 	.short	(.L_1133 - .L_1132)


	//   ....[0]....
.L_1132:
        /*0330*/ 	.word	0x00001280


	//   ....[1]....
        /*0334*/ 	.word	0x00009310


	//   ....[2]....
        /*0338*/ 	.word	0x00009450


	//   ....[3]....
        /*033c*/ 	.word	0x00009590


	//   ....[4]....
        /*0340*/ 	.word	0x000096b0


	//   ....[5]....
        /*0344*/ 	.word	0x0000a1c0


	//----- nvinfo : EIATTR_MBARRIER_INSTR_OFFSETS
	.align		4
.L_1133:
        /*0348*/ 	.byte	0x04, 0x39
        /*034a*/ 	.short	(.L_1135 - .L_1134)


	//   ....[0]....
.L_1134:
        /*034c*/ 	.word	0x00000260
        /*0350*/ 	.word	0x000000ff
        /*0354*/ 	.word	0x00017000
        /*0358*/ 	.short	0x0100
        /*035a*/ 	.byte	0x08
	.zero		1


	//   ....[1]....
        /*035c*/ 	.word	0x00000270
        /*0360*/ 	.word	0x000000ff
        /*0364*/ 	.word	0x00017020
        /*0368*/ 	.short	0x0100
        /*036a*/ 	.byte	0x08
	.zero		1


	//   ....[2]....
        /*036c*/ 	.word	0x00000360
        /*0370*/ 	.word	0x000000ff
        /*0374*/ 	.word	0x00017030
        /*0378*/ 	.short	0x0100
        /*037a*/ 	.byte	0x08
	.zero		1


	//   ....[3]....
        /*037c*/ 	.word	0x00000370
        /*0380*/ 	.word	0x000000ff
        /*0384*/ 	.word	0x00017040
        /*0388*/ 	.short	0x0100
        /*038a*/ 	.byte	0x08
	.zero		1


	//   ....[4]....
        /*038c*/ 	.word	0x00000380
        /*0390*/ 	.word	0x000000ff
        /*0394*/ 	.word	0x00017038
        /*0398*/ 	.short	0x0100
        /*039a*/ 	.byte	0x08
	.zero		1


	//   ....[5]....
        /*039c*/ 	.word	0x00000390
        /*03a0*/ 	.word	0x000000ff
        /*03a4*/ 	.word	0x00017048
        /*03a8*/ 	.short	0x0100
        /*03aa*/ 	.byte	0x08
	.zero		1


	//   ....[6]....
        /*03ac*/ 	.word	0x000004c0
        /*03b0*/ 	.word	0x000000ff
        /*03b4*/ 	.word	0x00017050
        /*03b8*/ 	.short	0x0100
        /*03ba*/ 	.byte	0x08
	.zero		1


	//   ....[7]....
        /*03bc*/ 	.word	0x000004d0
        /*03c0*/ 	.word	0x000000ff
        /*03c4*/ 	.word	0x00017060
        /*03c8*/ 	.short	0x0100
        /*03ca*/ 	.byte	0x08
	.zero		1


	//   ....[8]....
        /*03cc*/ 	.word	0x000004e0
        /*03d0*/ 	.word	0x000000ff
        /*03d4*/ 	.word	0x00017058
        /*03d8*/ 	.short	0x0100
        /*03da*/ 	.byte	0x08
	.zero		1


	//   ....[9]....
        /*03dc*/ 	.word	0x000004f0
        /*03e0*/ 	.word	0x000000ff
        /*03e4*/ 	.word	0x00017068
        /*03e8*/ 	.short	0x0100
        /*03ea*/ 	.byte	0x08
	.zero		1


	//   ....[10]....
        /*03ec*/ 	.word	0x000005e0
        /*03f0*/ 	.word	0x000000ff
        /*03f4*/ 	.word	0x00017070
        /*03f8*/ 	.short	0x0100
        /*03fa*/ 	.byte	0x06
	.zero		1


	//   ....[11]....
        /*03fc*/ 	.word	0x000005f0
        /*0400*/ 	.word	0x000000ff
        /*0404*/ 	.word	0x00017080
        /*0408*/ 	.short	0x0100
        /*040a*/ 	.byte	0x06
	.zero		1


	//   ....[12]....
        /*040c*/ 	.word	0x00000600
        /*0410*/ 	.word	0x000000ff
        /*0414*/ 	.word	0x00017078
        /*0418*/ 	.short	0x0100
        /*041a*/ 	.byte	0x06
	.zero		1


	//   ....[13]....
        /*041c*/ 	.word	0x00000610
        /*0420*/ 	.word	0x000000ff
        /*0424*/ 	.word	0x00017088
        /*0428*/ 	.short	0x0100
        /*042a*/ 	.byte	0x06
	.zero		1


	//   ....[14]....
        /*042c*/ 	.word	0x00000740
        /*0430*/ 	.word	0x000000ff
        /*0434*/ 	.word	0x00017090
        /*0438*/ 	.short	0x0100
        /*043a*/ 	.byte	0x08
	.zero		1


	//   ....[15]....
        /*043c*/ 	.word	0x00000750
        /*0440*/ 	.word	0x000000ff
        /*0444*/ 	.word	0x000170a0
        /*0448*/ 	.short	0x0100
        /*044a*/ 	.byte	0x08
	.zero		1


	//   ....[16]....
        /*044c*/ 	.word	0x00000760
        /*0450*/ 	.word	0x000000ff
        /*0454*/ 	.word	0x00017098
        /*0458*/ 	.short	0x0100
        /*045a*/ 	.byte	0x08
	.zero		1


	//   ....[17]....
        /*045c*/ 	.word	0x00000770
        /*0460*/ 	.word	0x000000ff
        /*0464*/ 	.word	0x000170a8
        /*0468*/ 	.short	0x0100
        /*046a*/ 	.byte	0x08
	.zero		1


	//   ....[18]....
        /*046c*/ 	.word	0x000008a0
        /*0470*/ 	.word	0x000000ff
        /*0474*/ 	.word	0x000170b0
        /*0478*/ 	.short	0x0100
        /*047a*/ 	.byte	0x08
	.zero		1


	//   ....[19]....
        /*047c*/ 	.word	0x000008b0
        /*0480*/ 	.word	0x000000ff
        /*0484*/ 	.word	0x000170c0
        /*0488*/ 	.short	0x0100
        /*048a*/ 	.byte	0x08
	.zero		1


	//   ....[20]....
        /*048c*/ 	.word	0x000008c0
        /*0490*/ 	.word	0x000000ff
        /*0494*/ 	.word	0x000170b8
        /*0498*/ 	.short	0x0100
        /*049a*/ 	.byte	0x08
	.zero		1


	//   ....[21]....
        /*049c*/ 	.word	0x000008d0
        /*04a0*/ 	.word	0x000000ff
        /*04a4*/ 	.word	0x000170c8
        /*04a8*/ 	.short	0x0100
        /*04aa*/ 	.byte	0x08
	.zero		1


	//   ....[22]....
        /*04ac*/ 	.word	0x00001550
        /*04b0*/ 	.word	0x000000ff
        /*04b4*/ 	.word	0x00017000
        /*04b8*/ 	.short	0x010a
        /*04ba*/ 	.byte	0x26
	.zero		1


	//   ....[23]....
        /*04bc*/ 	.word	0x000015e0
        /*04c0*/ 	.word	0x000000ff
        /*04c4*/ 	.word	0x00017030
        /*04c8*/ 	.short	0x010a
        /*04ca*/ 	.byte	0x26
	.zero		1


	//   ....[24]....
        /*04cc*/ 	.word	0x00001640
        /*04d0*/ 	.word	0x000000ff
        /*04d4*/ 	.word	0x00017030
        /*04d8*/ 	.short	0x010a
        /*04da*/ 	.byte	0x26
	.zero		1


	//   ....[25]....
        /*04dc*/ 	.word	0x00003640
        /*04e0*/ 	.word	0x0000000e
        /*04e4*/ 	.word	0x00000000
        /*04e8*/ 	.short	0x0101
        /*04ea*/ 	.byte	0x3f
	.zero		1


	//   ....[26]....
        /*04ec*/ 	.word	0x00004010
        /*04f0*/ 	.word	0x000000ff
        /*04f4*/ 	.word	0x00017030
        /*04f8*/ 	.short	0x010a
        /*04fa*/ 	.byte	0x16
	.zero		1


	//   ....[27]....
        /*04fc*/ 	.word	0x00004050
        /*0500*/ 	.word	0x000000ff
        /*0504*/ 	.word	0x00017030
        /*0508*/ 	.short	0x010a
        /*050a*/ 	.byte	0x16
	.zero		1


	//   ....[28]....
        /*050c*/ 	.word	0x000041e0
        /*0510*/ 	.word	0x000000ff
        /*0514*/ 	.word	0x00017050
        /*0518*/ 	.short	0x010a
        /*051a*/ 	.byte	0x0b
	.zero		1


	//   ....[29]....
        /*051c*/ 	.word	0x00004e10
        /*0520*/ 	.word	0x000000ff
        /*0524*/ 	.word	0x00017050
        /*0528*/ 	.short	0x010a
        /*052a*/ 	.byte	0x0b
	.zero		1


	//   ....[30]....
        /*052c*/ 	.word	0x00005bc0
        /*0530*/ 	.word	0x00000008
        /*0534*/ 	.word	0x00000000
        /*0538*/ 	.short	0x0101
        /*053a*/ 	.byte	0x3f
	.zero		1


	//   ....[31]....
        /*053c*/ 	.word	0x00005e70
        /*0540*/ 	.word	0x000000ff
        /*0544*/ 	.word	0x00000000
        /*0548*/ 	.short	0x0101
        /*054a*/ 	.byte	0x05
	.zero		1


	//   ....[32]....
        /*054c*/ 	.word	0x00006390
        /*0550*/ 	.word	0x000000ff
        /*0554*/ 	.word	0x00017050
        /*0558*/ 	.short	0x010a
        /*055a*/ 	.byte	0x0b
	.zero		1


	//   ....[33]....
        /*055c*/ 	.word	0x000063d0
        /*0560*/ 	.word	0x000000ff
        /*0564*/ 	.word	0x00017050
        /*0568*/ 	.short	0x010a
        /*056a*/ 	.byte	0x0b
	.zero		1


	//   ....[34]....
        /*056c*/ 	.word	0x00006a00
        /*0570*/ 	.word	0x000000ff
        /*0574*/ 	.word	0x00000000
        /*0578*/ 	.short	0x0101
        /*057a*/ 	.byte	0x04
	.zero		1


	//   ....[35]....
        /*057c*/ 	.word	0x00007ce0
        /*0580*/ 	.word	0x000000ff
        /*0584*/ 	.word	0x00000000
        /*0588*/ 	.short	0x0101
        /*058a*/ 	.byte	0x04
	.zero		1


	//   ....[36]....
        /*058c*/ 	.word	0x00009ba0
        /*0590*/ 	.word	0x000000ff
        /*0594*/ 	.word	0x00017080
        /*0598*/ 	.short	0x010a
        /*059a*/ 	.byte	0x26
	.zero		1


	//   ....[37]....
        /*059c*/ 	.word	0x00009dc0
        /*05a0*/ 	.word	0x000000ff
        /*05a4*/ 	.word	0x00017040
        /*05a8*/ 	.short	0x010a
        /*05aa*/ 	.byte	0x26
	.zero		1


	//   ....[38]....
        /*05ac*/ 	.word	0x0000a930
        /*05b0*/ 	.word	0x000000ff
        /*05b4*/ 	.word	0x00017000
        /*05b8*/ 	.short	0x0107
        /*05ba*/ 	.byte	0x26
	.zero		1


	//   ....[39]....
        /*05bc*/ 	.word	0x0000a970
        /*05c0*/ 	.word	0x000000ff
        /*05c4*/ 	.word	0x00017000
        /*05c8*/ 	.short	0x0101
        /*05ca*/ 	.byte	0x26
	.zero		1


	//   ....[40]....
        /*05cc*/ 	.word	0x0000a980
        /*05d0*/ 	.word	0x000000ff
        /*05d4*/ 	.word	0x00017020
        /*05d8*/ 	.short	0x010a
        /*05da*/ 	.byte	0x26
	.zero		1


	//   ....[41]....
        /*05dc*/ 	.word	0x0000ac90
        /*05e0*/ 	.word	0x00000006
        /*05e4*/ 	.word	0x00017080
        /*05e8*/ 	.short	0x010a
        /*05ea*/ 	.byte	0x3f
	.zero		1


	//   ....[42]....
        /*05ec*/ 	.word	0x0000b060
        /*05f0*/ 	.word	0x00000006
        /*05f4*/ 	.word	0x00017040
        /*05f8*/ 	.short	0x010a
        /*05fa*/ 	.byte	0x3f
	.zero		1


	//   ....[43]....
        /*05fc*/ 	.word	0x0000b470
        /*0600*/ 	.word	0x00000003
        /*0604*/ 	.word	0x00017070
        /*0608*/ 	.short	0x010a
        /*060a*/ 	.byte	0x3f
	.zero		1


	//   ....[44]....
        /*060c*/ 	.word	0x0000b4d0
        /*0610*/ 	.word	0x00000003
        /*0614*/ 	.word	0x00017060
        /*0618*/ 	.short	0x010a
        /*061a*/ 	.byte	0x3f
	.zero		1


	//   ....[45]....
        /*061c*/ 	.word	0x0000b880
        /*0620*/ 	.word	0x00000003
        /*0624*/ 	.word	0x00017050
        /*0628*/ 	.short	0x0101
        /*062a*/ 	.byte	0x3f
	.zero		1


	//   ....[46]....
        /*062c*/ 	.word	0x0000b8f0
        /*0630*/ 	.word	0x00000002
        /*0634*/ 	.word	0x00000000
        /*0638*/ 	.short	0x0101
        /*063a*/ 	.byte	0x3f
	.zero		1


	//   ....[47]....
        /*063c*/ 	.word	0x0000b9e0
        /*0640*/ 	.word	0x00000002
        /*0644*/ 	.word	0x00017070
        /*0648*/ 	.short	0x010a
        /*064a*/ 	.byte	0x3f
	.zero		1


	//   ....[48]....
        /*064c*/ 	.word	0x0000ba80
        /*0650*/ 	.word	0x00000002
        /*0654*/ 	.word	0x00017060
        /*0658*/ 	.short	0x010a
        /*065a*/ 	.byte	0x3f
	.zero		1


	//   ....[49]....
        /*065c*/ 	.word	0x0000be40
        /*0660*/ 	.word	0x00000002
        /*0664*/ 	.word	0x00017050
        /*0668*/ 	.short	0x0101
        /*066a*/ 	.byte	0x3f
	.zero		1


	//   ....[50]....
        /*066c*/ 	.word	0x0000bea0
        /*0670*/ 	.word	0x00000000
        /*0674*/ 	.word	0x00000000
        /*0678*/ 	.short	0x0101
        /*067a*/ 	.byte	0x3f
	.zero		1


	//   ....[51]....
        /*067c*/ 	.word	0x0000bf40
        /*0680*/ 	.word	0x00000007
        /*0684*/ 	.word	0x00017020
        /*0688*/ 	.short	0x010a
        /*068a*/ 	.byte	0x3f
	.zero		1


	//   ....[52]....
        /*068c*/ 	.word	0x0000c080
        /*0690*/ 	.word	0x00000005
        /*0694*/ 	.word	0x00000000
        /*0698*/ 	.short	0x010a
        /*069a*/ 	.byte	0x3f
	.zero		1


	//   ....[53]....
        /*069c*/ 	.word	0x0000c0f0
        /*06a0*/ 	.word	0x00000003
        /*06a4*/ 	.word	0x00000000
        /*06a8*/ 	.short	0x010a
        /*06aa*/ 	.byte	0x3f
	.zero		1


	//   ....[54]....
        /*06ac*/ 	.word	0x0000c140
        /*06b0*/ 	.word	0x00000003
        /*06b4*/ 	.word	0x00017060
        /*06b8*/ 	.short	0x010a
        /*06ba*/ 	.byte	0x3f
	.zero		1


	//   ....[55]....
        /*06bc*/ 	.word	0x0000c190
        /*06c0*/ 	.word	0x00000005
        /*06c4*/ 	.word	0x00017060
        /*06c8*/ 	.short	0x010a
        /*06ca*/ 	.byte	0x3f
	.zero		1


	//   ....[56]....
        /*06cc*/ 	.word	0x0000c1d0
        /*06d0*/ 	.word	0x00000003
        /*06d4*/ 	.word	0x00017080
        /*06d8*/ 	.short	0x010a
        /*06da*/ 	.byte	0x3f
	.zero		1


	//   ....[57]....
        /*06dc*/ 	.word	0x0000c1f0
        /*06e0*/ 	.word	0x00000005
        /*06e4*/ 	.word	0x00017080
        /*06e8*/ 	.short	0x010a
        /*06ea*/ 	.byte	0x3f
	.zero		1


	//   ....[58]....
        /*06ec*/ 	.word	0x0000c260
        /*06f0*/ 	.word	0x00000003
        /*06f4*/ 	.word	0x00017000
        /*06f8*/ 	.short	0x010a
        /*06fa*/ 	.byte	0x3f
	.zero		1


	//   ....[59]....
        /*06fc*/ 	.word	0x0000c2c0
        /*0700*/ 	.word	0x00000003
        /*0704*/ 	.word	0x00017030
        /*0708*/ 	.short	0x010a
        /*070a*/ 	.byte	0x3f
	.zero		1


	//   ....[60]....
        /*070c*/ 	.word	0x0000c320
        /*0710*/ 	.word	0x0000000a
        /*0714*/ 	.word	0x00017030
        /*0718*/ 	.short	0x010a
        /*071a*/ 	.byte	0x3f
	.zero		1


	//   ....[61]....
        /*071c*/ 	.word	0x0000c380
        /*0720*/ 	.word	0x00000046
        /*0724*/ 	.word	0x00017050
        /*0728*/ 	.short	0x010a
        /*072a*/ 	.byte	0x3f
	.zero		1


	//   ....[62]....
        /*072c*/ 	.word	0x0000c3e0
        /*0730*/ 	.word	0x00000005
        /*0734*/ 	.word	0x00017050
        /*0738*/ 	.short	0x010a
        /*073a*/ 	.byte	0x3f
	.zero		1


	//   ....[63]....
        /*073c*/ 	.word	0x0000c530
        /*0740*/ 	.word	0x00000019
        /*0744*/ 	.word	0x00017080
        /*0748*/ 	.short	0x010a
        /*074a*/ 	.byte	0x3f
	.zero		1


	//   ....[64]....
        /*074c*/ 	.word	0x0000c580
        /*0750*/ 	.word	0x00000019
        /*0754*/ 	.word	0x00017040
        /*0758*/ 	.short	0x010a
        /*075a*/ 	.byte	0x3f
	.zero		1


	//   ....[65]....
        /*075c*/ 	.word	0x0000c9a0
        /*0760*/ 	.word	0x00000019
        /*0764*/ 	.word	0x00017020
        /*0768*/ 	.short	0x010a
        /*076a*/ 	.byte	0x3f
	.zero		1


	//   ....[66]....
        /*076c*/ 	.word	0x0000c9f0
        /*0770*/ 	.word	0x00000006
        /*0774*/ 	.word	0x00017080
        /*0778*/ 	.short	0x010a
        /*077a*/ 	.byte	0x3f
	.zero		1


	//   ....[67]....
        /*077c*/ 	.word	0x0000ca40
        /*0780*/ 	.word	0x00000006
        /*0784*/ 	.word	0x00017040
        /*0788*/ 	.short	0x010a
        /*078a*/ 	.byte	0x3f
	.zero		1


	//   ....[68]....
        /*078c*/ 	.word	0x0000ca90
        /*0790*/ 	.word	0x00000003
        /*0794*/ 	.word	0x00017070
        /*0798*/ 	.short	0x010a
        /*079a*/ 	.byte	0x3f
	.zero		1


	//   ....[69]....
        /*079c*/ 	.word	0x0000cae0
        /*07a0*/ 	.word	0x00000003
        /*07a4*/ 	.word	0x00017060
        /*07a8*/ 	.short	0x010a
        /*07aa*/ 	.byte	0x3f
	.zero		1


	//   ....[70]....
        /*07ac*/ 	.word	0x0000cb30
        /*07b0*/ 	.word	0x00000002
        /*07b4*/ 	.word	0x00017070
        /*07b8*/ 	.short	0x010a
        /*07ba*/ 	.byte	0x3f
	.zero		1


	//   ....[71]....
        /*07bc*/ 	.word	0x0000cb80
        /*07c0*/ 	.word	0x00000002
        /*07c4*/ 	.word	0x00017060
        /*07c8*/ 	.short	0x010a
        /*07ca*/ 	.byte	0x3f
	.zero		1


	//   ....[72]....
        /*07cc*/ 	.word	0x0000cbd0
        /*07d0*/ 	.word	0x00000007
        /*07d4*/ 	.word	0x00017020
        /*07d8*/ 	.short	0x010a
        /*07da*/ 	.byte	0x3f
	.zero		1


	//   ....[73]....
        /*07dc*/ 	.word	0x0000cc20
        /*07e0*/ 	.word	0x00000005
        /*07e4*/ 	.word	0x00000000
        /*07e8*/ 	.short	0x010a
        /*07ea*/ 	.byte	0x3f
	.zero		1


	//   ....[74]....
        /*07ec*/ 	.word	0x0000cc70
        /*07f0*/ 	.word	0x00000003
        /*07f4*/ 	.word	0x00000000
        /*07f8*/ 	.short	0x010a
        /*07fa*/ 	.byte	0x3f
	.zero		1


	//   ....[75]....
        /*07fc*/ 	.word	0x0000ccc0
        /*0800*/ 	.word	0x00000003
        /*0804*/ 	.word	0x00017060
        /*0808*/ 	.short	0x010a
        /*080a*/ 	.byte	0x3f
	.zero		1


	//   ....[76]....
        /*080c*/ 	.word	0x0000cd10
        /*0810*/ 	.word	0x00000005
        /*0814*/ 	.word	0x00017060
        /*0818*/ 	.short	0x010a
        /*081a*/ 	.byte	0x3f
	.zero		1


	//   ....[77]....
        /*081c*/ 	.word	0x0000cd60
        /*0820*/ 	.word	0x00000003
        /*0824*/ 	.word	0x00017080
        /*0828*/ 	.short	0x010a
        /*082a*/ 	.byte	0x3f
	.zero		1


	//----- nvinfo : EIATTR_NUM_MBARRIERS
	.align		4
.L_1135:
        /*082c*/ 	.byte	0x03, 0x38
        /*082e*/ 	.short	0x0016


	//----- nvinfo : EIATTR_EXIT_INSTR_OFFSETS
	.align		4
        /*0830*/ 	.byte	0x04, 0x1c
        /*0832*/ 	.short	(.L_1137 - .L_1136)


	//   ....[0]....
.L_1136:
        /*0834*/ 	.word	0x0000c240


	//----- nvinfo : EIATTR_MAX_THREADS
	.align		4
.L_1137:
        /*0838*/ 	.byte	0x04, 0x05
        /*083a*/ 	.short	(.L_1139 - .L_1138)
.L_1138:
        /*083c*/ 	.word	0x00000200
        /*0840*/ 	.word	0x00000001
        /*0844*/ 	.word	0x00000001


	//----- nvinfo : EIATTR_CRS_STACK_SIZE
	.align		4
.L_1139:
        /*0848*/ 	.byte	0x04, 0x1e
        /*084a*/ 	.short	(.L_1141 - .L_1140)
.L_1140:
        /*084c*/ 	.word	0x00000000


	//----- nvinfo : EIATTR_CBANK_PARAM_SIZE
	.align		4
.L_1141:
        /*0850*/ 	.byte	0x03, 0x19
        /*0852*/ 	.short	0x0a70


	//----- nvinfo : EIATTR_PARAM_CBANK
	.align		4
        /*0854*/ 	.byte	0x04, 0x0a
        /*0856*/ 	.short	(.L_1143 - .L_1142)
	.align		4
.L_1142:
        /*0858*/ 	.word	index@(.nv.constant0._ZN7cutlass13device_kernelIN5flash11enable_sm90INS1_16FlashAttnFwdSm90INS1_25CollectiveMainloopFwdSm90ILi2EN4cute5tupleIJNS5_1CILi1EEES8_S8_EEENS6_IJNS7_ILi192EEENS7_ILi128EEENS7_ILi96EEEEEELi96ENS_12float_e4m3_tEfNS_4arch4Sm90ELb0ELb0ELb1ELb0ELb0ELb0ELb0ELb1ELb1ELb1ELb1ELb0EEENS1_21CollectiveEpilogueFwdINS6_IJSA_SC_SB_EEES9_NS_10bfloat16_tESG_Li384ELb0ELb1ELb1ELb1EEENS1_19SingleTileSchedulerILb0ELb1ELb1ELi192EEEEEEEEEvNT_6ParamsE)
        /*085c*/ 	.short	0x0210
        /*085e*/ 	.short	0x0a70


	//----- nvinfo : EIATTR_SW_WAR
	.align		4
.L_1143:
        /*0860*/ 	.byte	0x04, 0x36
        /*0862*/ 	.short	(.L_1145 - .L_1144)
.L_1144:
        /*0864*/ 	.word	0x00000008
.L_1145:


//--------------------- .nv.info._ZN7cutlass13device_kernelIN5flash11enable_sm90INS1_16FlashAttnFwdSm90INS1_25CollectiveMainloopFwdSm90ILi2EN4cute5tupleIJNS5_1CILi1EEES8_S8_EEENS6_IJNS7_ILi192EEENS7_ILi128EEENS7_ILi96EEEEEELi96ENS_12float_e4m3_tEfNS_4arch4Sm90ELb0ELb0ELb1ELb1ELb0ELb0ELb0ELb1ELb1ELb1ELb1ELb0EEENS1_21CollectiveEpilogueFwdINS6_IJSA_SC_SB_EEES9_NS_10bfloat16_tESG_Li384ELb1ELb1ELb1ELb1EEENS1_36VarlenDynamicPersistentTileSchedulerILi192ELi128ELi384ELi128ELb1ELb1ELb1ELb0ELb1ELb1EEEEEEEEEvNT_6ParamsE --------------------------
	.section	.nv.info._ZN7cutlass13device_kernelIN5flash11enable_sm90INS1_16FlashAttnFwdSm90INS1_25CollectiveMainloopFwdSm90ILi2EN4cute5tupleIJNS5_1CILi1EEES8_S8_EEENS6_IJNS7_ILi192EEENS7_ILi128EEENS7_ILi96EEEEEELi96ENS_12float_e4m3_tEfNS_4arch4Sm90ELb0ELb0ELb1ELb1ELb0ELb0ELb0ELb1ELb1ELb1ELb1ELb0EEENS1_21CollectiveEpilogueFwdINS6_IJSA_SC_SB_EEES9_NS_10bfloat16_tESG_Li384ELb1ELb1ELb1ELb1EEENS1_36VarlenDynamicPersistentTileSchedulerILi192ELi128ELi384ELi128ELb1ELb1ELb1ELb0ELb1ELb1EEEEEEEEEvNT_6ParamsE,"",@"SHT_CUDA_INFO"
	.sectionflags	@""
	.align	4


	//----- nvinfo : EIATTR_CUDA_API_VERSION
	.align		4
        /*0000*/ 	.byte	0x04, 0x37
        /*0002*/ 	.short	(.L_1147 - .L_1146)
.L_1146:
        /*0004*/ 	.word	0x00000082


	//----- nvinfo : EIATTR_KPARAM_INFO
	.align		4
.L_1147:
        /*0008*/ 	.byte	0x04, 0x17
        /*000a*/ 	.short	(.L_1149 - .L_1148)
.L_1148:
        /*000c*/ 	.word	0x00000000
        /*0010*/ 	.short	0x0000
        /*0012*/ 	.short	0x0070
        /*0014*/ 	.byte	0x00, 0xf0, 0x01, 0x2a


	//----- nvinfo : EIATTR_SPARSE_MMA_MASK
	.align		4
.L_1149:
        /*0018*/ 	.byte	0x03, 0x50
        /*001a*/ 	.short	0x0000


	//----- nvinfo : EIATTR_MAXREG_COUNT
	.align		4
        /*001c*/ 	.byte	0x03, 0x1b
        /*001e*/ 	.short	0x0080


	//----- nvinfo : EIATTR_NUM_BARRIERS
	.align		4
        /*0020*/ 	.byte	0x02, 0x4c
        /*0022*/ 	.byte	0x09
	.zero		1


	//----- nvinfo : EIATTR_EXTERNS
	.align		4
        /*0024*/ 	.byte	0x04, 0x0f
        /*0026*/ 	.short	(.L_1151 - .L_1150)


	//   ....[0]....
	.align		4
.L_1150:
        /*0028*/ 	.word	index@(__assertfail)


	//----- nvinfo : EIATTR_ANNOTATIONS
	.align		4
.L_1151:
        /*002c*/ 	.byte	0x04, 0x55
        /*002e*/ 	.short	(.L_1153 - .L_1152)


	//   ....[0]....
.L_1152:
        /* <DEDUP_REMOVED lines=30> */


	//----- nvinfo : EIATTR_MERCURY_ISA_VERSION
	.align		4
.L_1153:
        /*0200*/ 	.byte	0x03, 0x5f
        /*0202*/ 	.short	0x0101


	//----- nvinfo : EIATTR_UNUSED_LOAD_BYTE_OFFSET
	.align		4
        /*0204*/ 	.byte	0x04, 0x44
        /*0206*/ 	.short	(.L_1155 - .L_1154)


	//   ....[0]....
.L_1154:
        /*0208*/ 	.word	0x00000a00
        /*020c*/ 	.word	0x0000fff0


	//   ....[1]....
        /*0210*/ 	.word	0x000074c0
        /*0214*/ 	.word	0x0000fff0


	//----- nvinfo : EIATTR_INT_WARP_WIDE_INSTR_OFFSETS
	.align		4
.L_1155:
        /*0218*/ 	.byte	0x04, 0x31
        /*021a*/ 	.short	(.L_1157 - .L_1156)


	//   ....[0]....
.L_1156:
        /*021c*/ 	.word	0x00000130


	//   ....[1]....
        /*0220*/ 	.word	0x00000170


	//   ....[2]....
        /*0224*/ 	.word	0x000001e0


	//   ....[3]....
        /*0228*/ 	.word	0x0000c0b0


	//   ....[4]....
        /*022c*/ 	.word	0x0000c140


	//   ....[5]....
        /*0230*/ 	.word	0x0000eb70


	//   ....[6]....
        /*0234*/ 	.word	0x0000ec00


	//----- nvinfo : EIATTR_COOP_GROUP_MASK_REGIDS
	.align		4
.L_1157:
        /*0238*/ 	.byte	0x04, 0x29
        /*023a*/ 	.short	(.L_1159 - .L_1158)


	//   ....[0]....
.L_1158:
        /*023c*/ 	.word	0xffffffff


	//   ....[1]....
        /*0240*/ 	.word	0xffffffff


	//   ....[2]....
        /*0244*/ 	.word	0xffffffff


	//   ....[3]....
        /*0248*/ 	.word	0xffffffff


	//   ....[4]....
        /*024c*/ 	.word	0xffffffff


	//   ....[5]....
        /*0250*/ 	.word	0xffffffff


	//   ....[6]....
        /*0254*/ 	.word	0xffffffff


	//   ....[7]....
        /*0258*/ 	.word	0xffffffff


	//   ....[8]....
        /*025c*/ 	.word	0xffffffff


	//   ....[9]....
        /*0260*/ 	.word	0xffffffff


	//   ....[10]....
        /*0264*/ 	.word	0xffffffff


	//   ....[11]....
        /*0268*/ 	.word	0xffffffff


	//   ....[12]....
        /*026c*/ 	.word	0xffffffff


	//   ....[13]....
        /*0270*/ 	.word	0xffffffff


	//   ....[14]....
        /*0274*/ 	.word	0xffffffff


	//   ....[15]....
        /*0278*/ 	.word	0xffffffff


	//   ....[16]....
        /*027c*/ 	.word	0xffffffff


	//   ....[17]....
        /*0280*/ 	.word	0xffffffff


	//   ....[18]....
        /*0284*/ 	.word	0xffffffff


	//   ....[19]....
        /*0288*/ 	.word	0xffffffff


	//   ....[20]....
        /*028c*/ 	.word	0xffffffff


	//   ....[21]....
        /*0290*/ 	.word	0xffffffff


	//   ....[22]....
        /*0294*/ 	.word	0xffffffff


	//   ....[23]....
        /*0298*/ 	.word	0xffffffff


	//   ....[24]....
        /*029c*/ 	.word	0xffffffff


	//   ....[25]....
        /*02a0*/ 	.word	0xffffffff


	//   ....[26]....
        /*02a4*/ 	.word	0xffffffff


	//   ....[27]....
        /*02a8*/ 	.word	0xffffffff


	//   ....[28]....
        /*02ac*/ 	.word	0xffffffff


	//   ....[29]....
        /*02b0*/ 	.word	0xffffffff


	//   ....[30]....
        /*02b4*/ 	.word	0xffffffff


	//   ....[31]....
        /*02b8*/ 	.word	0xffffffff


	//   ....[32]....
        /*02bc*/ 	.word	0xffffffff


	//   ....[33]....
        /*02c0*/ 	.word	0xffffffff


	//   ....[34]....
        /*02c4*/ 	.word	0xffffffff


	//   ....[35]....
        /*02c8*/ 	.word	0xffffffff


	//   ....[36]....
        /*02cc*/ 	.word	0xffffffff


	//   ....[37]....
        /*02d0*/ 	.word	0xffffffff


	//   ....[38]....
        /*02d4*/ 	.word	0xffffffff


	//   ....[39]....
        /*02d8*/ 	.word	0xffffffff


	//   ....[40]....
        /*02dc*/ 	.word	0xffffffff


	//   ....[41]....
        /*02e0*/ 	.word	0xffffffff


	//   ....[42]....
        /*02e4*/ 	.word	0xffffffff


	//   ....[43]....
        /*02e8*/ 	.word	0xffffffff


	//   ....[44]....
        /*02ec*/ 	.word	0xffffffff


	//   ....[45]....
        /*02f0*/ 	.word	0xffffffff


	//   ....[46]....
        /*02f4*/ 	.word	0xffffffff


	//   ....[47]....
        /*02f8*/ 	.word	0xffffffff


	//   ....[48]....
        /*02fc*/ 	.word	0xffffffff


	//   ....[49]....
        /*0300*/ 	.word	0xffffffff


	//   ....[50]....
        /*0304*/ 	.word	0xffffffff


	//   ....[51]....
        /*0308*/ 	.word	0xffffffff


	//   ....[52]....
        /*030c*/ 	.word	0xffffffff


	//   ....[53]....
        /*0310*/ 	.word	0xffffffff


	//   ....[54]....
        /*0314*/ 	.word	0xffffffff


	//   ....[55]....
        /*0318*/ 	.word	0xffffffff


	//   ....[56]....
        /*031c*/ 	.word	0xffffffff


	//   ....[57]....
        /*0320*/ 	.word	0xffffffff


	//   ....[58]....
        /*0324*/ 	.word	0xffffffff


	//   ....[59]....
        /*0328*/ 	.word	0xffffffff


	//   ....[60]....
        /*032c*/ 	.word	0xffffffff


	//   ....[61]....
        /*0330*/ 	.word	0xffffffff


	//   ....[62]....
        /*0334*/ 	.word	0xffffffff


	//   ....[63]....
        /*0338*/ 	.word	0xffffffff


	//   ....[64]....
        /*033c*/ 	.word	0xffffffff


	//   ....[65]....
        /*0340*/ 	.word	0xffffffff


	//   ....[66]....
        /*0344*/ 	.word	0xffffffff


	//   ....[67]....
        /*0348*/ 	.word	0xffffffff


	//   ....[68]....
        /*034c*/ 	.word	0xffffffff


	//   ....[69]....
        /*0350*/ 	.word	0xffffffff


	//   ....[70]....
        /*0354*/ 	.word	0xffffffff


	//   ....[71]....
        /*0358*/ 	.word	0xffffffff


	//   ....[72]....
        /*035c*/ 	.word	0xffffffff


	//   ....[73]....
        /*0360*/ 	.word	0xffffffff


	//   ....[74]....
        /*0364*/ 	.word	0xffffffff


	//   ....[75]....
        /*0368*/ 	.word	0xffffffff


	//   ....[76]....
        /*036c*/ 	.word	0xffffffff


	//   ....[77]....
        /*0370*/ 	.word	0xffffffff


	//   ....[78]....
        /*0374*/ 	.word	0xffffffff


	//   ....[79]....
        /*0378*/ 	.word	0xffffffff


	//   ....[80]....
        /*037c*/ 	.word	0xffffffff


	//   ....[81]....
        /*0380*/ 	.word	0xffffffff


	//   ....[82]....
        /*0384*/ 	.word	0xffffffff


	//   ....[83]....
        /*0388*/ 	.word	0xffffffff


	//   ....[84]....
        /*038c*/ 	.word	0xffffffff


	//   ....[85]....
        /*0390*/ 	.word	0xffffffff


	//   ....[86]....
        /*0394*/ 	.word	0xffffffff


	//   ....[87]....
        /*0398*/ 	.word	0xffffffff


	//   ....[88]....
        /*039c*/ 	.word	0xffffffff


	//   ....[89]....
        /*03a0*/ 	.word	0xffffffff


	//   ....[90]....
        /*03a4*/ 	.word	0xffffffff


	//   ....[91]....
        /*03a8*/ 	.word	0xffffffff


	//   ....[92]....
        /*03ac*/ 	.word	0xffffffff


	//   ....[93]....
        /*03b0*/ 	.word	0xffffffff


	//   ....[94]....
        /*03b4*/ 	.word	0xffffffff


	//   ....[95]....
        /*03b8*/ 	.word	0xffffffff


	//   ....[96]....
        /*03bc*/ 	.word	0xffffffff


	//   ....[97]....
        /*03c0*/ 	.word	0xffffffff


	//   ....[98]....
        /*03c4*/ 	.word	0xffffffff


	//   ....[99]....
        /*03c8*/ 	.word	0xffffffff


	//   ....[100]....
        /*03cc*/ 	.word	0xffffffff


	//   ....[101]....
        /*03d0*/ 	.word	0xffffffff


	//   ....[102]....
        /*03d4*/ 	.word	0xffffffff


	//   ....[103]....
        /*03d8*/ 	.word	0xffffffff


	//   ....[104]....
        /*03dc*/ 	.word	0xffffffff


	//   ....[105]....
        /*03e0*/ 	.word	0xffffffff


	//   ....[106]....
        /*03e4*/ 	.word	0xffffffff


	//   ....[107]....
        /*03e8*/ 	.word	0xffffffff


	//   ....[108]....
        /*03ec*/ 	.word	0xffffffff


	//   ....[109]....
        /*03f0*/ 	.word	0xffffffff


	//   ....[110]....
        /*03f4*/ 	.word	0xffffffff


	//   ....[111]....
        /*03f8*/ 	.word	0xffffffff


	//   ....[112]....
        /*03fc*/ 	.word	0xffffffff


	//   ....[113]....
        /*0400*/ 	.word	0xffffffff


	//   ....[114]....
        /*0404*/ 	.word	0xffffffff


	//   ....[115]....
        /*0408*/ 	.word	0xffffffff


	//   ....[116]....
        /*040c*/ 	.word	0xffffffff


	//   ....[117]....
        /*0410*/ 	.word	0xffffffff


	//   ....[118]....
        /*0414*/ 	.word	0xffffffff


	//   ....[119]....
        /*0418*/ 	.word	0xffffffff


	//   ....[120]....
        /*041c*/ 	.word	0xffffffff


	//   ....[121]....
        /*0420*/ 	.word	0xffffffff


	//   ....[122]....
        /*0424*/ 	.word	0xffffffff


	//   ....[123]....
        /*0428*/ 	.word	0xffffffff


	//   ....[124]....
        /*042c*/ 	.word	0xffffffff


	//   ....[125]....
        /*0430*/ 	.word	0xffffffff


	//   ....[126]....
        /*0434*/ 	.word	0xffffffff


	//   ....[127]....
        /*0438*/ 	.word	0x0500000f


	//   ....[128]....
        /*043c*/ 	.word	0x0500000f


	//   ....[129]....
        /*0440*/ 	.word	0x0500000f


	//   ....[130]....
        /*0444*/ 	.word	0x0500000f


	//   ....[131]....
        /*0448*/ 	.word	0x0500000f


	//   ....[132]....
        /*044c*/ 	.word	0x0500000f


	//   ....[133]....
        /*0450*/ 	.word	0x0500000f


	//   ....[134]....
        /*0454*/ 	.word	0x0500000f


	//----- nvinfo : EIATTR_COOP_GROUP_INSTR_OFFSETS
	.align		4
.L_1159:
        /*0458*/ 	.byte	0x04, 0x28
        /*045a*/ 	.short	(.L_1161 - .L_1160)


	//   ....[0]....
.L_1160:
        /*045c*/ 	.word	0x00000060


	//   ....[1]....
        /*0460*/ 	.word	0x00000140


	//   ....[2]....
        /*0464*/ 	.word	0x00000190


	//   ....[3]....
        /*0468*/ 	.word	0x000003c0


	//   ....[4]....
        /*046c*/ 	.word	0x00000520


	//   ....[5]....
        /*0470*/ 	.word	0x00000640


	//   ....[6]....
        /*0474*/ 	.word	0x000007a0


	//   ....[7]....
        /*0478*/ 	.word	0x00001900


	//   ....[8]....
        /*047c*/ 	.word	0x00003310


	//   ....[9]....
        /*0480*/ 	.word	0x00003340


	//   ....[10]....
        /*0484*/ 	.word	0x00003940


	//   ....[11]....
        /*0488*/ 	.word	0x000039c0


	//   ....[12]....
        /*048c*/ 	.word	0x000057a0


	//   ....[13]....
        /*0490*/ 	.word	0x000057c0


	//   ....[14]....
        /*0494*/ 	.word	0x000057e0


	//   ....[15]....
        /*0498*/ 	.word	0x00005800


	//   ....[16]....
        /*049c*/ 	.word	0x00006df0


	//   ....[17]....
        /*04a0*/ 	.word	0x00006e10


	//   ....[18]....
        /*04a4*/ 	.word	0x00006e90


	//   ....[19]....
        /*04a8*/ 	.word	0x00006ea0


	//   ....[20]....
        /*04ac*/ 	.word	0x00007a90


	//   ....[21]....
        /*04b0*/ 	.word	0x00007af0


	//   ....[22]....
        /*04b4*/ 	.word	0x00007b20


	//   ....[23]....
        /*04b8*/ 	.word	0x00007b50


	//   ....[24]....
        /*04bc*/ 	.word	0x00007b70


	//   ....[25]....
        /*04c0*/ 	.word	0x00007b90


	//   ....[26]....
        /*04c4*/ 	.word	0x00007bb0


	//   ....[27]....
        /*04c8*/ 	.word	0x00007bd0


	//   ....[28]....
        /*04cc*/ 	.word	0x00007be0


	//   ....[29]....
        /*04d0*/ 	.word	0x00007bf0


	//   ....[30]....
        /*04d4*/ 	.word	0x00007c00


	//   ....[31]....
        /*04d8*/ 	.word	0x00007c10


	//   ....[32]....
        /*04dc*/ 	.word	0x00007c20


	//   ....[33]....
        /*04e0*/ 	.word	0x00007c30


	//   ....[34]....
        /*04e4*/ 	.word	0x00007c40


	//   ....[35]....
        /*04e8*/ 	.word	0x00007c50


	//   ....[36]....
        /*04ec*/ 	.word	0x00007c60


	//   ....[37]....
        /*04f0*/ 	.word	0x00007c70


	//   ....[38]....
        /*04f4*/ 	.word	0x00007c80


	//   ....[39]....
        /*04f8*/ 	.word	0x00007c90


	//   ....[40]....
        /*04fc*/ 	.word	0x00007ca0


	//   ....[41]....
        /*0500*/ 	.word	0x00007cb0


	//   ....[42]....
        /*0504*/ 	.word	0x00007cc0


	//   ....[43]....
        /*0508*/ 	.word	0x00007cd0


	//   ....[44]....
        /*050c*/ 	.word	0x00007ce0


	//   ....[45]....
        /*0510*/ 	.word	0x00007cf0


	//   ....[46]....
        /*0514*/ 	.word	0x00007d00


	//   ....[47]....
        /*0518*/ 	.word	0x00007d10


	//   ....[48]....
        /*051c*/ 	.word	0x00007d20


	//   ....[49]....
        /*0520*/ 	.word	0x00007d30


	//   ....[50]....
        /*0524*/ 	.word	0x00007d40


	//   ....[51]....
        /*0528*/ 	.word	0x00007d50


	//   ....[52]....
        /*052c*/ 	.word	0x00007d60


	//   ....[53]....
        /*0530*/ 	.word	0x00007d70


	//   ....[54]....
        /*0534*/ 	.word	0x00007d80


	//   ....[55]....
        /*0538*/ 	.word	0x00007d90


	//   ....[56]....
        /*053c*/ 	.word	0x00007da0


	//   ....[57]....
        /*0540*/ 	.word	0x00007db0


	//   ....[58]....
        /*0544*/ 	.word	0x00007dd0


	//   ....[59]....
        /*0548*/ 	.word	0x00007de0


	//   ....[60]....
        /*054c*/ 	.word	0x00007df0


	//   ....[61]....
        /*0550*/ 	.word	0x00007e00


	//   ....[62]....
        /*0554*/ 	.word	0x00007e10


	//   ....[63]....
        /*0558*/ 	.word	0x00007e20


	//   ....[64]....
        /*055c*/ 	.word	0x00007e30


	//   ....[65]....
        /*0560*/ 	.word	0x00007e40


	//   ....[66]....
        /*0564*/ 	.word	0x00007e50


	//   ....[67]....
        /*0568*/ 	.word	0x00007e60


	//   ....[68]....
        /*056c*/ 	.word	0x00008840


	//   ....[69]....
        /*0570*/ 	.word	0x00008850


	//   ....[70]....
        /*0574*/ 	.word	0x00008860


	//   ....[71]....
        /*0578*/ 	.word	0x000088a0


	//   ....[72]....
        /*057c*/ 	.word	0x00008f90


	//   ....[73]....
        /*0580*/ 	.word	0x00008fb0


	//   ....[74]....
        /*0584*/ 	.word	0x000090e0


	//   ....[75]....
        /*0588*/ 	.word	0x00009100


	//   ....[76]....
        /*058c*/ 	.word	0x000095e0


	//   ....[77]....
        /*0590*/ 	.word	0x000095f0


	//   ....[78]....
        /*0594*/ 	.word	0x00009930


	//   ....[79]....
        /*0598*/ 	.word	0x00009940


	//   ....[80]....
        /*059c*/ 	.word	0x0000a5d0


	//   ....[81]....
        /*05a0*/ 	.word	0x0000a5e0


	//   ....[82]....
        /*05a4*/ 	.word	0x0000a6e0


	//   ....[83]....
        /*05a8*/ 	.word	0x0000a700


	//   ....[84]....
        /*05ac*/ 	.word	0x0000a880


	//   ....[85]....
        /*05b0*/ 	.word	0x0000aaa0


	//   ....[86]....
        /*05b4*/ 	.word	0x0000aad0


	//   ....[87]....
        /*05b8*/ 	.word	0x0000ab00


	//   ....[88]....
        /*05bc*/ 	.word	0x0000ab30


	//   ....[89]....
        /*05c0*/ 	.word	0x0000ab60


	//   ....[90]....
        /*05c4*/ 	.word	0x0000abb0


	//   ....[91]....
        /*05c8*/ 	.word	0x0000ad40


	//   ....[92]....
        /*05cc*/ 	.word	0x0000ad70


	//   ....[93]....
        /*05d0*/ 	.word	0x0000ada0


	//   ....[94]....
        /*05d4*/ 	.word	0x0000add0


	//   ....[95]....
        /*05d8*/ 	.word	0x0000ae00


	//   ....[96]....
        /*05dc*/ 	.word	0x0000ae40


	//   ....[97]....
        /*05e0*/ 	.word	0x0000aec0


	//   ....[98]....
        /*05e4*/ 	.word	0x0000af10


	//   ....[99]....
        /*05e8*/ 	.word	0x0000af20


	//   ....[100]....
        /*05ec*/ 	.word	0x0000afe0


	//   ....[101]....
        /*05f0*/ 	.word	0x0000c810


	//   ....[102]....
        /*05f4*/ 	.word	0x0000d660


	//   ....[103]....
        /*05f8*/ 	.word	0x0000d680


	//   ....[104]....
        /*05fc*/ 	.word	0x0000d690


	//   ....[105]....
        /*0600*/ 	.word	0x0000d6b0


	//   ....[106]....
        /*0604*/ 	.word	0x0000d6d0


	//   ....[107]....
        /*0608*/ 	.word	0x0000d7e0


	//   ....[108]....
        /*060c*/ 	.word	0x0000f490


	//   ....[109]....
        /*0610*/ 	.word	0x0000f4c0


	//   ....[110]....
        /*0614*/ 	.word	0x0000f4f0


	//   ....[111]....
        /*0618*/ 	.word	0x0000f520


	//   ....[112]....
        /*061c*/ 	.word	0x0000f530


	//   ....[113]....
        /*0620*/ 	.word	0x0000f560


	//   ....[114]....
        /*0624*/ 	.word	0x0000f570


	//   ....[115]....
        /*0628*/ 	.word	0x0000f5c0


	//   ....[116]....
        /*062c*/ 	.word	0x0000f720


	//   ....[117]....
        /*0630*/ 	.word	0x0000f750


	//   ....[118]....
        /*0634*/ 	.word	0x0000f780


	//   ....[119]....
        /*0638*/ 	.word	0x0000f7b0


	//   ....[120]....
        /*063c*/ 	.word	0x0000f7e0


	//   ....[121]....
        /*0640*/ 	.word	0x0000f820


	//   ....[122]....
        /*0644*/ 	.word	0x0000f8a0


	//   ....[123]....
        /*0648*/ 	.word	0x0000f8f0


	//   ....[124]....
        /*064c*/ 	.word	0x0000f900


	//   ....[125]....
        /*0650*/ 	.word	0x0000f950


	//   ....[126]....
        /*0654*/ 	.word	0x0000ffc0


	//   ....[127]....
        /*0658*/ 	.word	0x000104a0


	//   ....[128]....
        /*065c*/ 	.word	0x000106a0


	//   ....[129]....
        /*0660*/ 	.word	0x000106f0


	//   ....[130]....
        /*0664*/ 	.word	0x00010750


	//   ....[131]....
        /*0668*/ 	.word	0x000107f0


	//   ....[132]....
        /*066c*/ 	.word	0x000108b0


	//   ....[133]....
        /*0670*/ 	.word	0x00010930


	//   ....[134]....
        /*0674*/ 	.word	0x00010d00


	//----- nvinfo : EIATTR_REG_RECONFIG
	.align		4
.L_1161:
        /*0678*/ 	.byte	0x01, 0x54
	.zero		2


	//----- nvinfo : EIATTR_SYSCALL_OFFSETS
	.align		4
        /*067c*/ 	.byte	0x04, 0x46
        /*067e*/ 	.short	(.L_1163 - .L_1162)


	//   ....[0]....
.L_1162:
        /*0680*/ 	.word	0x00001ab0


	//   ....[1]....
        /*0684*/ 	.word	0x0000c2b0


	//   ....[2]....
        /*0688*/ 	.word	0x0000c420


	//   ....[3]....
        /*068c*/ 	.word	0x0000c570


	//   ....[4]....
        /*0690*/ 	.word	0x0000c6b0


	//   ....[5]....
        /*0694*/ 	.word	0x0000d150


	//----- nvinfo : EIATTR_MBARRIER_INSTR_OFFSETS
	.align		4
.L_1163:
        /*0698*/ 	.byte	0x04, 0x39
        /*069a*/ 	.short	(.L_1165 - .L_1164)


	//   ....[0]....
.L_1164:
        /*069c*/ 	.word	0x00000270
        /*06a0*/ 	.word	0x000000ff
        /*06a4*/ 	.word	0x00019c00
        /*06a8*/ 	.short	0x0100
        /*06aa*/ 	.byte	0x08
	.zero		1


	//   ....[1]....
        /*06ac*/ 	.word	0x00000280
        /*06b0*/ 	.word	0x000000ff
        /*06b4*/ 	.word	0x00019c20
        /*06b8*/ 	.short	0x0100
        /*06ba*/ 	.byte	0x08
	.zero		1


	//   ....[2]....
        /*06bc*/ 	.word	0x00000370
        /*06c0*/ 	.word	0x000000ff
        /*06c4*/ 	.word	0x00019c30
        /*06c8*/ 	.short	0x0100
        /*06ca*/ 	.byte	0x08
	.zero		1


	//   ....[3]....
        /*06cc*/ 	.word	0x00000380
        /*06d0*/ 	.word	0x000000ff
        /*06d4*/ 	.word	0x00019c40
        /*06d8*/ 	.short	0x0100
        /*06da*/ 	.byte	0x08
	.zero		1


	//   ....[4]....
        /*06dc*/ 	.word	0x00000390
        /*06e0*/ 	.word	0x000000ff
        /*06e4*/ 	.word	0x00019c38
        /*06e8*/ 	.short	0x0100
        /*06ea*/ 	.byte	0x08
	.zero		1


	//   ....[5]....
        /*06ec*/ 	.word	0x000003a0
        /*06f0*/ 	.word	0x000000ff
        /*06f4*/ 	.word	0x00019c48
        /*06f8*/ 	.short	0x0100
        /*06fa*/ 	.byte	0x08
	.zero		1


	//   ....[6]....
        /*06fc*/ 	.word	0x000004d0
        /*0700*/ 	.word	0x000000ff
        /*0704*/ 	.word	0x00019c50
        /*0708*/ 	.short	0x0100
        /*070a*/ 	.byte	0x08
	.zero		1


	//   ....[7]....
        /*070c*/ 	.word	0x000004e0
        /*0710*/ 	.word	0x000000ff
        /*0714*/ 	.word	0x00019c60
        /*0718*/ 	.short	0x0100
        /*071a*/ 	.byte	0x08
	.zero		1


	//   ....[8]....
        /*071c*/ 	.word	0x000004f0
        /*0720*/ 	.word	0x000000ff
        /*0724*/ 	.word	0x00019c58
        /*0728*/ 	.short	0x0100
        /*072a*/ 	.byte	0x08
	.zero		1


	//   ....[9]....
        /*072c*/ 	.word	0x00000500
        /*0730*/ 	.word	0x000000ff
        /*0734*/ 	.word	0x00019c68
        /*0738*/ 	.short	0x0100
        /*073a*/ 	.byte	0x08
	.zero		1


	//   ....[10]....
        /*073c*/ 	.word	0x000005f0
        /*0740*/ 	.word	0x000000ff
        /*0744*/ 	.word	0x00019c70
        /*0748*/ 	.short	0x0100
        /*074a*/ 	.byte	0x06
	.zero		1


	//   ....[11]....
        /*074c*/ 	.word	0x00000600
        /*0750*/ 	.word	0x000000ff
        /*0754*/ 	.word	0x00019c80
        /*0758*/ 	.short	0x0100
        /*075a*/ 	.byte	0x06
	.zero		1


	//   ....[12]....
        /*075c*/ 	.word	0x00000610
        /*0760*/ 	.word	0x000000ff
        /*0764*/ 	.word	0x00019c78
        /*0768*/ 	.short	0x0100
        /*076a*/ 	.byte	0x06
	.zero		1


	//   ....[13]....
        /*076c*/ 	.word	0x00000620
        /*0770*/ 	.word	0x000000ff
        /*0774*/ 	.word	0x00019c88
        /*0778*/ 	.short	0x0100
        /*077a*/ 	.byte	0x06
	.zero		1


	//   ....[14]....
        /*077c*/ 	.word	0x00000750
        /*0780*/ 	.word	0x000000ff
        /*0784*/ 	.word	0x00019c90
        /*0788*/ 	.short	0x0100
        /*078a*/ 	.byte	0x08
	.zero		1


	//   ....[15]....
        /*078c*/ 	.word	0x00000760
        /*0790*/ 	.word	0x000000ff
        /*0794*/ 	.word	0x00019ca0
        /*0798*/ 	.short	0x0100
        /*079a*/ 	.byte	0x08
	.zero		1


	//   ....[16]....
        /*079c*/ 	.word	0x00000770
        /*07a0*/ 	.word	0x000000ff
        /*07a4*/ 	.word	0x00019c98
        /*07a8*/ 	.short	0x0100
        /*07aa*/ 	.byte	0x08
	.zero		1


	//   ....[17]....
        /*07ac*/ 	.word	0x00000780
        /*07b0*/ 	.word	0x000000ff
        /*07b4*/ 	.word	0x00019ca8
        /*07b8*/ 	.short	0x0100
        /*07ba*/ 	.byte	0x08
	.zero		1


	//   ....[18]....
        /*07bc*/ 	.word	0x000008b0
        /*07c0*/ 	.word	0x000000ff
        /*07c4*/ 	.word	0x00019cb0
        /*07c8*/ 	.short	0x0100
        /*07ca*/ 	.byte	0x08
	.zero		1


	//   ....[19]....
        /*07cc*/ 	.word	0x000008c0
        /*07d0*/ 	.word	0x000000ff
        /*07d4*/ 	.word	0x00019cc0
        /*07d8*/ 	.short	0x0100
        /*07da*/ 	.byte	0x08
	.zero		1


	//   ....[20]....
        /*07dc*/ 	.word	0x000008d0
        /*07e0*/ 	.word	0x000000ff
        /*07e4*/ 	.word	0x00019cb8
        /*07e8*/ 	.short	0x0100
        /*07ea*/ 	.byte	0x08
	.zero		1


	//   ....[21]....
        /*07ec*/ 	.word	0x000008e0
        /*07f0*/ 	.word	0x000000ff
        /*07f4*/ 	.word	0x00019cc8
        /*07f8*/ 	.short	0x0100
        /*07fa*/ 	.byte	0x08
	.zero		1


	//   ....[22]....
        /*07fc*/ 	.word	0x00001d60
        /*0800*/ 	.word	0x00000002
        /*0804*/ 	.word	0x00019c00
        /*0808*/ 	.short	0x010a
        /*080a*/ 	.byte	0x3f
	.zero		1


	//   ....[23]....
        /*080c*/ 	.word	0x00001e00
        /*0810*/ 	.word	0x00000004
        /*0814*/ 	.word	0x00019c30
        /*0818*/ 	.short	0x010a
        /*081a*/ 	.byte	0x3f
	.zero		1


	//   ....[24]....
        /*081c*/ 	.word	0x00001e70
        /*0820*/ 	.word	0x00000004
        /*0824*/ 	.word	0x00019c30
        /*0828*/ 	.short	0x010a
        /*082a*/ 	.byte	0x3f
	.zero		1


	//   ....[25]....
        /*082c*/ 	.word	0x00003cc0
        /*0830*/ 	.word	0x00000026
        /*0834*/ 	.word	0x00000000
        /*0838*/ 	.short	0x0101
        /*083a*/ 	.byte	0x3f
	.zero		1


	//   ....[26]....
        /*083c*/ 	.word	0x000047b0
        /*0840*/ 	.word	0x00000008
        /*0844*/ 	.word	0x00019c30
        /*0848*/ 	.short	0x010a
        /*084a*/ 	.byte	0x3f
	.zero		1


	//   ....[27]....
        /*084c*/ 	.word	0x000047f0
        /*0850*/ 	.word	0x00000008
        /*0854*/ 	.word	0x00019c30
        /*0858*/ 	.short	0x010a
        /*085a*/ 	.byte	0x3f
	.zero		1


	//   ....[28]....
        /*085c*/ 	.word	0x00004960
        /*0860*/ 	.word	0x000000ff
        /*0864*/ 	.word	0x00019c50
        /*0868*/ 	.short	0x010a
        /*086a*/ 	.byte	0x0b
	.zero		1


	//   ....[29]....
        /*086c*/ 	.word	0x000049a0
        /*0870*/ 	.word	0x000000ff
        /*0874*/ 	.word	0x00019c50
        /*0878*/ 	.short	0x010a
        /*087a*/ 	.byte	0x0b
	.zero		1


	//   ....[30]....
        /*087c*/ 	.word	0x00005760
        /*0880*/ 	.word	0x00000008
        /*0884*/ 	.word	0x00000000
        /*0888*/ 	.short	0x0101
        /*088a*/ 	.byte	0x3f
	.zero		1


	//   ....[31]....
        /*088c*/ 	.word	0x00006660
        /*0890*/ 	.word	0x000000ff
        /*0894*/ 	.word	0x00000000
        /*0898*/ 	.short	0x0101
        /*089a*/ 	.byte	0x06
	.zero		1


	//   ....[32]....
        /*089c*/ 	.word	0x00006b20
        /*08a0*/ 	.word	0x0000000c
        /*08a4*/ 	.word	0x00019c50
        /*08a8*/ 	.short	0x010a
        /*08aa*/ 	.byte	0x3f
	.zero		1


	//   ....[33]....
        /*08ac*/ 	.word	0x00006b60
        /*08b0*/ 	.word	0x0000000c
        /*08b4*/ 	.word	0x00019c50
        /*08b8*/ 	.short	0x010a
        /*08ba*/ 	.byte	0x3f
	.zero		1


	//   ....[34]....
        /*08bc*/ 	.word	0x00007140
        /*08c0*/ 	.word	0x0000000c
        /*08c4*/ 	.word	0x00000000
        /*08c8*/ 	.short	0x0101
        /*08ca*/ 	.byte	0x3f
	.zero		1


	//   ....[35]....
        /*08cc*/ 	.word	0x00008fc0
        /*08d0*/ 	.word	0x00000003
        /*08d4*/ 	.word	0x00000000
        /*08d8*/ 	.short	0x0101
        /*08da*/ 	.byte	0x3f
	.zero		1


	//   ....[36]....
        /*08dc*/ 	.word	0x00009370
        /*08e0*/ 	.word	0x00000002
        /*08e4*/ 	.word	0x00000000
        /*08e8*/ 	.short	0x0101
        /*08ea*/ 	.byte	0x3f
	.zero		1


	//   ....[37]....
        /*08ec*/ 	.word	0x0000ca40
        /*08f0*/ 	.word	0x00000004
        /*08f4*/ 	.word	0x00019c80
        /*08f8*/ 	.short	0x010a
        /*08fa*/ 	.byte	0x3f
	.zero		1


	//   ....[38]....
        /*08fc*/ 	.word	0x0000ccc0
        /*0900*/ 	.word	0x00000004
        /*0904*/ 	.word	0x00019c40
        /*0908*/ 	.short	0x010a
        /*090a*/ 	.byte	0x3f
	.zero		1


	//   ....[39]....
        /*090c*/ 	.word	0x0000d8c0
        /*0910*/ 	.word	0x00000010
        /*0914*/ 	.word	0x00019c00
        /*0918*/ 	.short	0x0107
        /*091a*/ 	.byte	0x3f
	.zero		1


	//   ....[40]....
        /*091c*/ 	.word	0x0000d9d0
        /*0920*/ 	.word	0x00000010
        /*0924*/ 	.word	0x00019c00
        /*0928*/ 	.short	0x0101
        /*092a*/ 	.byte	0x3f
	.zero		1


	//   ....[41]....
        /*092c*/ 	.word	0x0000d9f0
        /*0930*/ 	.word	0x00000010
        /*0934*/ 	.word	0x00019c20
        /*0938*/ 	.short	0x010a
        /*093a*/ 	.byte	0x3f
	.zero		1


	//   ....[42]....
        /*093c*/ 	.word	0x0000dcc0
        /*0940*/ 	.word	0x00000006
        /*0944*/ 	.word	0x00019c80
        /*0948*/ 	.short	0x010a
        /*094a*/ 	.byte	0x3f
	.zero		1


	//   ....[43]....
        /*094c*/ 	.word	0x0000e0e0
        /*0950*/ 	.word	0x00000006
        /*0954*/ 	.word	0x00019c40
        /*0958*/ 	.short	0x010a
        /*095a*/ 	.byte	0x3f
	.zero		1


	//   ....[44]....
        /*095c*/ 	.word	0x0000e590
        /*0960*/ 	.word	0x00000003
        /*0964*/ 	.word	0x00019c70
        /*0968*/ 	.short	0x010a
        /*096a*/ 	.byte	0x3f
	.zero		1


	//   ....[45]....
        /*096c*/ 	.word	0x0000e600
        /*0970*/ 	.word	0x00000003
        /*0974*/ 	.word	0x00019c60
        /*0978*/ 	.short	0x010a
        /*097a*/ 	.byte	0x3f
	.zero		1


	//   ....[46]....
        /*097c*/ 	.word	0x0000ea50
        /*0980*/ 	.word	0x00000003
        /*0984*/ 	.word	0x00019c50
        /*0988*/ 	.short	0x0101
        /*098a*/ 	.byte	0x3f
	.zero		1


	//   ....[47]....
        /*098c*/ 	.word	0x0000ead0
        /*0990*/ 	.word	0x00000003
        /*0994*/ 	.word	0x00000000
        /*0998*/ 	.short	0x0101
        /*099a*/ 	.byte	0x3f
	.zero		1


	//   ....[48]....
        /*099c*/ 	.word	0x0000ecd0
        /*09a0*/ 	.word	0x00000000
        /*09a4*/ 	.word	0x00019c70
        /*09a8*/ 	.short	0x010a
        /*09aa*/ 	.byte	0x3f
	.zero		1


	//   ....[49]....
        /*09ac*/ 	.word	0x0000ed40
        /*09b0*/ 	.word	0x00000000
        /*09b4*/ 	.word	0x00019c60
        /*09b8*/ 	.short	0x010a
        /*09ba*/ 	.byte	0x3f
	.zero		1


	//   ....[50]....
        /*09bc*/ 	.word	0x0000f190
        /*09c0*/ 	.word	0x00000000
        /*09c4*/ 	.word	0x00019c50
        /*09c8*/ 	.short	0x0101
        /*09ca*/ 	.byte	0x3f
	.zero		1


	//   ....[51]....
        /*09cc*/ 	.word	0x0000f1e0
        /*09d0*/ 	.word	0x00000002
        /*09d4*/ 	.word	0x00000000
        /*09d8*/ 	.short	0x0101
        /*09da*/ 	.byte	0x3f
	.zero		1


	//   ....[52]....
        /*09dc*/ 	.word	0x0000ff40
        /*09e0*/ 	.word	0x00000007
        /*09e4*/ 	.word	0x00019c20
        /*09e8*/ 	.short	0x010a
        /*09ea*/ 	.byte	0x3f
	.zero		1


	//   ....[53]....
        /*09ec*/ 	.word	0x000100e0
        /*09f0*/ 	.word	0x00000005
        /*09f4*/ 	.word	0x00000000
        /*09f8*/ 	.short	0x010a
        /*09fa*/ 	.byte	0x3f
	.zero		1


	//   ....[54]....
        /*09fc*/ 	.word	0x00010150
        /*0a00*/ 	.word	0x00000003
        /*0a04*/ 	.word	0x00000000
        /*0a08*/ 	.short	0x010a
        /*0a0a*/ 	.byte	0x3f
	.zero		1


	//   ....[55]....
        /*0a0c*/ 	.word	0x000101a0
        /*0a10*/ 	.word	0x00000003
        /*0a14*/ 	.word	0x00019c60
        /*0a18*/ 	.short	0x010a
        /*0a1a*/ 	.byte	0x3f
	.zero		1


	//   ....[56]....
        /*0a1c*/ 	.word	0x000101f0
        /*0a20*/ 	.word	0x00000005
        /*0a24*/ 	.word	0x00019c60
        /*0a28*/ 	.short	0x010a
        /*0a2a*/ 	.byte	0x3f
	.zero		1


	//   ....[57]....
        /*0a2c*/ 	.word	0x00010230
        /*0a30*/ 	.word	0x00000003
        /*0a34*/ 	.word	0x00019c80
        /*0a38*/ 	.short	0x010a
        /*0a3a*/ 	.byte	0x3f
	.zero		1


	//   ....[58]....
        /*0a3c*/ 	.word	0x00010250
        /*0a40*/ 	.word	0x00000005
        /*0a44*/ 	.word	0x00019c80
        /*0a48*/ 	.short	0x010a
        /*0a4a*/ 	.byte	0x3f
	.zero		1


	//   ....[59]....
        /*0a4c*/ 	.word	0x000102b0
        /*0a50*/ 	.word	0x00000002
        /*0a54*/ 	.word	0x00019c00
        /*0a58*/ 	.short	0x010a
        /*0a5a*/ 	.byte	0x3f
	.zero		1


	//   ....[60]....
        /*0a5c*/ 	.word	0x00010300
        /*0a60*/ 	.word	0x00000004
        /*0a64*/ 	.word	0x00019c30
        /*0a68*/ 	.short	0x010a
        /*0a6a*/ 	.byte	0x3f
	.zero		1


	//   ....[61]....
        /*0a6c*/ 	.word	0x00010350
        /*0a70*/ 	.word	0x00000008
        /*0a74*/ 	.word	0x00019c30
        /*0a78*/ 	.short	0x010a
        /*0a7a*/ 	.byte	0x3f
	.zero		1


	//   ....[62]....
        /*0a7c*/ 	.word	0x000103b0
        /*0a80*/ 	.word	0x0000000a
        /*0a84*/ 	.word	0x00019c50
        /*0a88*/ 	.short	0x010a
        /*0a8a*/ 	.byte	0x3f
	.zero		1


	//   ....[63]....
        /*0a8c*/ 	.word	0x00010400
        /*0a90*/ 	.word	0x0000000c
        /*0a94*/ 	.word	0x00019c50
        /*0a98*/ 	.short	0x010a
        /*0a9a*/ 	.byte	0x3f
	.zero		1


	//   ....[64]....
        /*0a9c*/ 	.word	0x00010550
        /*0aa0*/ 	.word	0x00000004
        /*0aa4*/ 	.word	0x00019c80
        /*0aa8*/ 	.short	0x010a
        /*0aaa*/ 	.byte	0x3f
	.zero		1


	//   ....[65]....
        /*0aac*/ 	.word	0x000105a0
        /*0ab0*/ 	.word	0x00000004
        /*0ab4*/ 	.word	0x00019c40
        /*0ab8*/ 	.short	0x010a
        /*0aba*/ 	.byte	0x3f
	.zero		1


	//   ....[66]....
        /*0abc*/ 	.word	0x000109f0
        /*0ac0*/ 	.word	0x00000010
        /*0ac4*/ 	.word	0x00019c20
        /*0ac8*/ 	.short	0x010a
        /*0aca*/ 	.byte	0x3f
	.zero		1


	//   ....[67]....
        /*0acc*/ 	.word	0x00010a40
        /*0ad0*/ 	.word	0x00000006
        /*0ad4*/ 	.word	0x00019c80
        /*0ad8*/ 	.short	0x010a
        /*0ada*/ 	.byte	0x3f
	.zero		1


	//   ....[68]....
        /*0adc*/ 	.word	0x00010a90
        /*0ae0*/ 	.word	0x00000006
        /*0ae4*/ 	.word	0x00019c40
        /*0ae8*/ 	.short	0x010a
        /*0aea*/ 	.byte	0x3f
	.zero		1


	//   ....[69]....
        /*0aec*/ 	.word	0x00010ae0
        /*0af0*/ 	.word	0x00000003
        /*0af4*/ 	.word	0x00019c70
        /*0af8*/ 	.short	0x010a
        /*0afa*/ 	.byte	0x3f
	.zero		1


	//   ....[70]....
        /*0afc*/ 	.word	0x00010b30
        /*0b00*/ 	.word	0x00000003
        /*0b04*/ 	.word	0x00019c60
        /*0b08*/ 	.short	0x010a
        /*0b0a*/ 	.byte	0x3f
	.zero		1


	//   ....[71]....
        /*0b0c*/ 	.word	0x00010b80
        /*0b10*/ 	.word	0x00000000
        /*0b14*/ 	.word	0x00019c70
        /*0b18*/ 	.short	0x010a
        /*0b1a*/ 	.byte	0x3f
	.zero		1


	//   ....[72]....
        /*0b1c*/ 	.word	0x00010bd0
        /*0b20*/ 	.word	0x00000000
        /*0b24*/ 	.word	0x00019c60
        /*0b28*/ 	.short	0x010a
        /*0b2a*/ 	.byte	0x3f
	.zero		1


	//   ....[73]....
        /*0b2c*/ 	.word	0x00010c20
        /*0b30*/ 	.word	0x00000007
        /*0b34*/ 	.word	0x00019c20
        /*0b38*/ 	.short	0x010a
        /*0b3a*/ 	.byte	0x3f
	.zero		1


	//   ....[74]....
        /*0b3c*/ 	.word	0x00010dc0
        /*0b40*/ 	.word	0x00000005
        /*0b44*/ 	.word	0x00000000
        /*0b48*/ 	.short	0x010a
        /*0b4a*/ 	.byte	0x3f
	.zero		1


	//   ....[75]....
        /*0b4c*/ 	.word	0x00010e10
        /*0b50*/ 	.word	0x00000003
        /*0b54*/ 	.word	0x00000000
        /*0b58*/ 	.short	0x010a
        /*0b5a*/ 	.byte	0x3f
	.zero		1


	//   ....[76]....
        /*0b5c*/ 	.word	0x00010e60
        /*0b60*/ 	.word	0x00000003
        /*0b64*/ 	.word	0x00019c60
        /*0b68*/ 	.short	0x010a
        /*0b6a*/ 	.byte	0x3f
	.zero		1


	//   ....[77]....
        /*0b6c*/ 	.word	0x00010eb0
        /*0b70*/ 	.word	0x00000005
        /*0b74*/ 	.word	0x00019c60
        /*0b78*/ 	.short	0x010a
        /*0b7a*/ 	.byte	0x3f
	.zero		1


	//   ....[78]....
        /*0b7c*/ 	.word	0x00010f00
        /*0b80*/ 	.word	0x00000003
        /*0b84*/ 	.word	0x00019c80
        /*0b88*/ 	.short	0x010a
        /*0b8a*/ 	.byte	0x3f
	.zero		1


	//----- nvinfo : EIATTR_NUM_MBARRIERS
	.align		4
.L_1165:
        /*0b8c*/ 	.byte	0x03, 0x38
        /*0b8e*/ 	.short	0x0016


	//----- nvinfo : EIATTR_EXIT_INSTR_OFFSETS
	.align		4
        /*0b90*/ 	.byte	0x04, 0x1c
        /*0b92*/ 	.short	(.L_1167 - .L_1166)


	//   ....[0]....
.L_1166:
        /*0b94*/ 	.word	0x00000a40


	//   ....[1]....
        /*0b98*/ 	.word	0x0000a820


	//   ....[2]....
        /*0b9c*/ 	.word	0x000102a0


	//----- nvinfo : EIATTR_MAX_THREADS
	.align		4
.L_1167:
        /*0ba0*/ 	.byte	0x04, 0x05
        /*0ba2*/ 	.short	(.L_1169 - .L_1168)
.L_1168:
        /*0ba4*/ 	.word	0x00000200
        /*0ba8*/ 	.word	0x00000001
        /*0bac*/ 	.word	0x00000001


	//----- nvinfo : EIATTR_CRS_STACK_SIZE
	.align		4
.L_1169:
        /*0bb0*/ 	.byte	0x04, 0x1e
        /*0bb2*/ 	.short	(.L_1171 - .L_1170)
.L_1170:
        /*0bb4*/ 	.word	0x00000000


	//----- nvinfo : EIATTR_CBANK_PARAM_SIZE
	.align		4
.L_1171:
        /*0bb8*/ 	.byte	0x03, 0x19
        /*0bba*/ 	.short	0x0af0


	//----- nvinfo : EIATTR_PARAM_CBANK
	.align		4
        /*0bbc*/ 	.byte	0x04, 0x0a
        /*0bbe*/ 	.short	(.L_1173 - .L_1172)
	.align		4
.L_1172:
        /*0bc0*/ 	.word	index@(.nv.constant0._ZN7cutlass13device_kernelIN5flash11enable_sm90INS1_16FlashAttnFwdSm90INS1_25CollectiveMainloopFwdSm90ILi2EN4cute5tupleIJNS5_1CILi1EEES8_S8_EEENS6_IJNS7_ILi192EEENS7_ILi128EEENS7_ILi96EEEEEELi96ENS_12float_e4m3_tEfNS_4arch4Sm90ELb0ELb0ELb1ELb1ELb0ELb0ELb0ELb1ELb1ELb1ELb1ELb0EEENS1_21CollectiveEpilogueFwdINS6_IJSA_SC_SB_EEES9_NS_10bfloat16_tESG_Li384ELb1ELb1ELb1ELb1EEENS1_36VarlenDynamicPersistentTileSchedulerILi192ELi128ELi384ELi128ELb1ELb1ELb1ELb0ELb1ELb1EEEEEEEEEvNT_6ParamsE)
        /*0bc4*/ 	.short	0x0210
        /*0bc6*/ 	.short	0x0af0


	//----- nvinfo : EIATTR_SW_WAR
	.align		4
.L_1173:
        /*0bc8*/ 	.byte	0x04, 0x36
        /*0bca*/ 	.short	(.L_1175 - .L_1174)
.L_1174:
        /*0bcc*/ 	.word	0x00000008
.L_1175:


//--------------------- .nv.info._ZN7cutlass13device_kernelIN5flash11enable_sm90INS1_16FlashAttnFwdSm90INS1_25CollectiveMainloopFwdSm90ILi2EN4cute5tupleIJNS5_1CILi1EEES8_S8_EEENS6_IJNS7_ILi192EEENS7_ILi128EEENS7_ILi96EEEEEELi96ENS_12float_e4m3_tEfNS_4arch4Sm90ELb0ELb0ELb1ELb1ELb0ELb1ELb0ELb1ELb1ELb1ELb1ELb0EEENS1_21CollectiveEpilogueFwdINS6_IJSA_SC_SB_EEES9_NS_10bfloat16_tESG_Li384ELb1ELb1ELb1ELb1EEENS1_36VarlenDynamicPersistentTileSchedulerILi192ELi128ELi384ELi128ELb1ELb1ELb1ELb0ELb1ELb1EEEEEEEEEvNT_6ParamsE --------------------------
	.section	.nv.info._ZN7cutlass13device_kernelIN5flash11enable_sm90INS1_16FlashAttnFwdSm90INS1_25CollectiveMainloopFwdSm90ILi2EN4cute5tupleIJNS5_1CILi1EEES8_S8_EEENS6_IJNS7_ILi192EEENS7_ILi128EEENS7_ILi96EEEEEELi96ENS_12float_e4m3_tEfNS_4arch4Sm90ELb0ELb0ELb1ELb1ELb0ELb1ELb0ELb1ELb1ELb1ELb1ELb0EEENS1_21CollectiveEpilogueFwdINS6_IJSA_SC_SB_EEES9_NS_10bfloat16_tESG_Li384ELb1ELb1ELb1ELb1EEENS1_36VarlenDynamicPersistentTileSchedulerILi192ELi128ELi384ELi128ELb1ELb1ELb1ELb0ELb1ELb1EEEEEEEEEvNT_6ParamsE,"",@"SHT_CUDA_INFO"
	.sectionflags	@""
	.align	4


	//----- nvinfo : EIATTR_CUDA_API_VERSION
	.align		4
        /*0000*/ 	.byte	0x04, 0x37
        /*0002*/ 	.short	(.L_1177 - .L_1176)
.L_1176:
        /*0004*/ 	.word	0x00000082


	//----- nvinfo : EIATTR_KPARAM_INFO
	.align		4
.L_1177:
        /*0008*/ 	.byte	0x04, 0x17
        /*000a*/ 	.short	(.L_1179 - .L_1178)
.L_1178:
        /*000c*/ 	.word	0x00000000
        /*0010*/ 	.short	0x0000
        /*0012*/ 	.short	0x0070
        /*0014*/ 	.byte	0x00, 0xf0, 0x01, 0x2a


	//----- nvinfo : EIATTR_SPARSE_MMA_MASK
	.align		4
.L_1179:
        /*0018*/ 	.byte	0x03, 0x50
        /*001a*/ 	.short	0x0000


	//----- nvinfo : EIATTR_MAXREG_COUNT
	.align		4
        /*001c*/ 	.byte	0x03, 0x1b
        /*001e*/ 	.short	0x0080


	//----- nvinfo : EIATTR_NUM_BARRIERS
	.align		4
        /*0020*/ 	.byte	0x02, 0x4c
        /*0022*/ 	.byte	0x10
	.zero		1


	//----- nvinfo : EIATTR_EXTERNS
	.align		4
        /*0024*/ 	.byte	0x04, 0x0f
        /*0026*/ 	.short	(.L_1181 - .L_1180)


	//   ....[0]....
	.align		4
.L_1180:
        /*0028*/ 	.word	index@(__assertfail)


	//----- nvinfo : EIATTR_ANNOTATIONS
	.align		4
.L_1181:
        /*002c*/ 	.byte	0x04, 0x55
        /*002e*/ 	.short	(.L_1183 - .L_1182)


	//   ....[0]....
.L_1182:
        /* <DEDUP_REMOVED lines=101> */


	//----- nvinfo : EIATTR_MERCURY_ISA_VERSION
	.align		4
.L_1183:
        /*0670*/ 	.byte	0x03, 0x5f
        /*0672*/ 	.short	0x0101


	//----- nvinfo : EIATTR_UNUSED_LOAD_BYTE_OFFSET
	.align		4
        /*0674*/ 	.byte	0x04, 0x44
        /*0676*/ 	.short	(.L_1185 - .L_1184)


	//   ....[0]....
.L_1184:
        /*0678*/ 	.word	0x00000a90
        /*067c*/ 	.word	0x0000fff0


	//   ....[1]....
        /*0680*/ 	.word	0x000110e0
        /*0684*/ 	.word	0x0000fff0


	//----- nvinfo : EIATTR_INT_WARP_WIDE_INSTR_OFFSETS
	.align		4
.L_1185:
        /*0688*/ 	.byte	0x04, 0x31
        /*068a*/ 	.short	(.L_1187 - .L_1186)


	//   ....[0]....
.L_1186:
        /*068c*/ 	.word	0x00000180


	//   ....[1]....
        /*0690*/ 	.word	0x00000220


	//   ....[2]....
        /*0694*/ 	.word	0x00000290


	//   ....[3]....
        /*0698*/ 	.word	0x00017430


	//   ....[4]....
        /*069c*/ 	.word	0x000174c0


	//   ....[5]....
        /*06a0*/ 	.word	0x00019f90


	//   ....[6]....
        /*06a4*/ 	.word	0x0001a020


	//----- nvinfo : EIATTR_COOP_GROUP_MASK_REGIDS
	.align		4
.L_1187:
        /*06a8*/ 	.byte	0x04, 0x29
        /*06aa*/ 	.short	(.L_1189 - .L_1188)


	//   ....[0]....
.L_1188:
        /*06ac*/ 	.word	0xffffffff


	//   ....[1]....
        /*06b0*/ 	.word	0xffffffff


	//   ....[2]....
        /*06b4*/ 	.word	0xffffffff


	//   ....[3]....
        /*06b8*/ 	.word	0xffffffff


	//   ....[4]....
        /*06bc*/ 	.word	0xffffffff


	//   ....[5]....
        /*06c0*/ 	.word	0xffffffff


	//   ....[6]....
        /*06c4*/ 	.word	0xffffffff


	//   ....[7]....
        /*06c8*/ 	.word	0xffffffff


	//   ....[8]....
        /*06cc*/ 	.word	0xffffffff


	//   ....[9]....
        /*06d0*/ 	.word	0xffffffff


	//   ....[10]....
        /*06d4*/ 	.word	0xffffffff


	//   ....[11]....
        /*06d8*/ 	.word	0xffffffff


	//   ....[12]....
        /*06dc*/ 	.word	0xffffffff


	//   ....[13]....
        /*06e0*/ 	.word	0xffffffff


	//   ....[14]....
        /*06e4*/ 	.word	0xffffffff


	//   ....[15]....
        /*06e8*/ 	.word	0xffffffff


	//   ....[16]....
        /*06ec*/ 	.word	0xffffffff


	//   ....[17]....
        /*06f0*/ 	.word	0xffffffff


	//   ....[18]....
        /*06f4*/ 	.word	0xffffffff


	//   ....[19]....
        /*06f8*/ 	.word	0xffffffff


	//   ....[20]....
        /*06fc*/ 	.word	0xffffffff


	//   ....[21]....
        /*0700*/ 	.word	0xffffffff


	//   ....[22]....
        /*0704*/ 	.word	0xffffffff


	//   ....[23]....
        /*0708*/ 	.word	0xffffffff


	//   ....[24]....
        /*070c*/ 	.word	0xffffffff


	//   ....[25]....
        /*0710*/ 	.word	0xffffffff


	//   ....[26]....
        /*0714*/ 	.word	0xffffffff


	//   ....[27]....
        /*0718*/ 	.word	0xffffffff


	//   ....[28]....
        /*071c*/ 	.word	0xffffffff


	//   ....[29]....
        /*0720*/ 	.word	0xffffffff


	//   ....[30]....
        /*0724*/ 	.word	0xffffffff


	//   ....[31]....
        /*0728*/ 	.word	0xffffffff


	//   ....[32]....
        /*072c*/ 	.word	0xffffffff


	//   ....[33]....
        /*0730*/ 	.word	0xffffffff


	//   ....[34]....
        /*0734*/ 	.word	0xffffffff


	//   ....[35]....
        /*0738*/ 	.word	0xffffffff


	//   ....[36]....
        /*073c*/ 	.word	0xffffffff


	//   ....[37]....
        /*0740*/ 	.word	0xffffffff


	//   ....[38]....
        /*0744*/ 	.word	0xffffffff


	//   ....[39]....
        /*0748*/ 	.word	0xffffffff


	//   ....[40]....
        /*074c*/ 	.word	0xffffffff


	//   ....[41]....
        /*0750*/ 	.word	0xffffffff


	//   ....[42]....
        /*0754*/ 	.word	0xffffffff


	//   ....[43]....
        /*0758*/ 	.word	0xffffffff


	//   ....[44]....
        /*075c*/ 	.word	0xffffffff


	//   ....[45]....
        /*0760*/ 	.word	0xffffffff


	//   ....[46]....
        /*0764*/ 	.word	0xffffffff


	//   ....[47]....
        /*0768*/ 	.word	0xffffffff


	//   ....[48]....
        /*076c*/ 	.word	0xffffffff


	//   ....[49]....
        /*0770*/ 	.word	0xffffffff


	//   ....[50]....
        /*0774*/ 	.word	0xffffffff


	//   ....[51]....
        /*0778*/ 	.word	0xffffffff


	//   ....[52]....
        /*077c*/ 	.word	0xffffffff


	//   ....[53]....
        /*0780*/ 	.word	0xffffffff


	//   ....[54]....
        /*0784*/ 	.word	0xffffffff


	//   ....[55]....
        /*0788*/ 	.word	0xffffffff


	//   ....[56]....
        /*078c*/ 	.word	0xffffffff


	//   ....[57]....
        /*0790*/ 	.word	0xffffffff


	//   ....[58]....
        /*0794*/ 	.word	0xffffffff


	//   ....[59]....
        /*0798*/ 	.word	0xffffffff


	//   ....[60]....
        /*079c*/ 	.word	0xffffffff


	//   ....[61]....
        /*07a0*/ 	.word	0xffffffff


	//   ....[62]....
        /*07a4*/ 	.word	0xffffffff


	//   ....[63]....
        /*07a8*/ 	.word	0xffffffff


	//   ....[64]....
        /*07ac*/ 	.word	0xffffffff


	//   ....[65]....
        /*07b0*/ 	.word	0xffffffff


	//   ....[66]....
        /*07b4*/ 	.word	0xffffffff


	//   ....[67]....
        /*07b8*/ 	.word	0xffffffff


	//   ....[68]....
        /*07bc*/ 	.word	0xffffffff


	//   ....[69]....
        /*07c0*/ 	.word	0xffffffff


	//   ....[70]....
        /*07c4*/ 	.word	0xffffffff


	//   ....[71]....
        /*07c8*/ 	.word	0xffffffff


	//   ....[72]....
        /*07cc*/ 	.word	0xffffffff


	//   ....[73]....
        /*07d0*/ 	.word	0xffffffff


	//   ....[74]....
        /*07d4*/ 	.word	0xffffffff


	//   ....[75]....
        /*07d8*/ 	.word	0xffffffff


	//   ....[76]....
        /*07dc*/ 	.word	0xffffffff


	//   ....[77]....
        /*07e0*/ 	.word	0xffffffff


	//   ....[78]....
        /*07e4*/ 	.word	0xffffffff


	//   ....[79]....
        /*07e8*/ 	.word	0xffffffff


	//   ....[80]....
        /*07ec*/ 	.word	0xffffffff


	//   ....[81]....
        /*07f0*/ 	.word	0xffffffff


	//   ....[82]....
        /*07f4*/ 	.word	0xffffffff


	//   ....[83]....
        /*07f8*/ 	.word	0xffffffff


	//   ....[84]....
        /*07fc*/ 	.word	0xffffffff


	//   ....[85]....
        /*0800*/ 	.word	0xffffffff


	//   ....[86]....
        /*0804*/ 	.word	0xffffffff


	//   ....[87]....
        /*0808*/ 	.word	0xffffffff


	//   ....[88]....
        /*080c*/ 	.word	0xffffffff


	//   ....[89]....
        /*0810*/ 	.word	0xffffffff


	//   ....[90]....
        /*0814*/ 	.word	0xffffffff


	//   ....[91]....
        /*0818*/ 	.word	0xffffffff


	//   ....[92]....
        /*081c*/ 	.word	0xffffffff


	//   ....[93]....
        /*0820*/ 	.word	0xffffffff


	//   ....[94]....
        /*0824*/ 	.word	0xffffffff


	//   ....[95]....
        /*0828*/ 	.word	0xffffffff


	//   ....[96]....
        /*082c*/ 	.word	0xffffffff


	//   ....[97]....
        /*0830*/ 	.word	0xffffffff


	//   ....[98]....
        /*0834*/ 	.word	0xffffffff


	//   ....[99]....
        /*0838*/ 	.word	0xffffffff


	//   ....[100]....
        /*083c*/ 	.word	0xffffffff


	//   ....[101]....
        /*0840*/ 	.word	0xffffffff


	//   ....[102]....
        /*0844*/ 	.word	0xffffffff


	//   ....[103]....
        /*0848*/ 	.word	0xffffffff


	//   ....[104]....
        /*084c*/ 	.word	0xffffffff


	//   ....[105]....
        /*0850*/ 	.word	0xffffffff


	//   ....[106]....
        /*0854*/ 	.word	0xffffffff


	//   ....[107]....
        /*0858*/ 	.word	0xffffffff


	//   ....[108]....
        /*085c*/ 	.word	0xffffffff


	//   ....[109]....
        /*0860*/ 	.word	0xffffffff


	//   ....[110]....
        /*0864*/ 	.word	0xffffffff


	//   ....[111]....
        /*0868*/ 	.word	0xffffffff


	//   ....[112]....
        /*086c*/ 	.word	0xffffffff


	//   ....[113]....
        /*0870*/ 	.word	0xffffffff


	//   ....[114]....
        /*0874*/ 	.word	0xffffffff


	//   ....[115]....
        /*0878*/ 	.word	0xffffffff


	//   ....[116]....
        /*087c*/ 	.word	0xffffffff


	//   ....[117]....
        /*0880*/ 	.word	0xffffffff


	//   ....[118]....
        /*0884*/ 	.word	0xffffffff


	//   ....[119]....
        /*0888*/ 	.word	0xffffffff


	//   ....[120]....
        /*088c*/ 	.word	0xffffffff


	//   ....[121]....
        /*0890*/ 	.word	0xffffffff


	//   ....[122]....
        /*0894*/ 	.word	0xffffffff


	//   ....[123]....
        /*0898*/ 	.word	0xffffffff


	//   ....[124]....
        /*089c*/ 	.word	0xffffffff


	//   ....[125]....
        /*08a0*/ 	.word	0xffffffff


	//   ....[126]....
        /*08a4*/ 	.word	0xffffffff


	//   ....[127]....
        /*08a8*/ 	.word	0xffffffff


	//   ....[128]....
        /*08ac*/ 	.word	0xffffffff


	//   ....[129]....
        /*08b0*/ 	.word	0xffffffff


	//   ....[130]....
        /*08b4*/ 	.word	0xffffffff


	//   ....[131]....
        /*08b8*/ 	.word	0xffffffff


	//   ....[132]....
        /*08bc*/ 	.word	0xffffffff


	//   ....[133]....
        /*08c0*/ 	.word	0xffffffff


	//   ....[134]....
        /*08c4*/ 	.word	0xffffffff


	//   ....[135]....
        /*08c8*/ 	.word	0xffffffff


	//   ....[136]....
        /*08cc*/ 	.word	0x0500000f


	//   ....[137]....
        /*08d0*/ 	.word	0x0500000f


	//   ....[138]....
        /*08d4*/ 	.word	0x0500000f


	//   ....[139]....
        /*08d8*/ 	.word	0x0500000f


	//   ....[140]....
        /*08dc*/ 	.word	0x0500000f


	//   ....[141]....
        /*08e0*/ 	.word	0x0500000f


	//   ....[142]....
        /*08e4*/ 	.word	0x0500000f


	//   ....[143]....
        /*08e8*/ 	.word	0x0500000f


	//   ....[144]....
        /*08ec*/ 	.word	0x0500000f


	//   ....[145]....
        /*08f0*/ 	.word	0x0500000f


	//   ....[146]....
        /*08f4*/ 	.word	0x0500000f


	//   ....[147]....
        /*08f8*/ 	.word	0x0500000f


	//   ....[148]....
        /*08fc*/ 	.word	0x0500000f


	//   ....[149]....
        /*0900*/ 	.word	0x0500000f


	//   ....[150]....
        /*0904*/ 	.word	0x0500000f


	//   ....[151]....
        /*0908*/ 	.word	0x0500000f


	//   ....[152]....
        /*090c*/ 	.word	0x0500000f


	//   ....[153]....
        /*0910*/ 	.word	0x0500000f


	//   ....[154]....
        /*0914*/ 	.word	0x0500000f


	//   ....[155]....
        /*0918*/ 	.word	0x0500000f


	//   ....[156]....
        /*091c*/ 	.word	0x0500000f


	//   ....[157]....
        /*0920*/ 	.word	0x0500000f


	//   ....[158]....
        /*0924*/ 	.word	0x0500000f


	//   ....[159]....
        /*0928*/ 	.word	0x0500000f


	//   ....[160]....
        /*092c*/ 	.word	0x0500000f


	//   ....[161]....
        /*0930*/ 	.word	0x0500000f


	//   ....[162]....
        /*0934*/ 	.word	0x0500000f


	//   ....[163]....
        /*0938*/ 	.word	0x0500000f


	//   ....[164]....
        /*093c*/ 	.word	0x0500000f


	//   ....[165]....
        /*0940*/ 	.word	0x0500000f


	//   ....[166]....
        /*0944*/ 	.word	0x0500000f


	//   ....[167]....
        /*0948*/ 	.word	0x0500000f


	//   ....[168]....
        /*094c*/ 	.word	0x0500000f


	//   ....[169]....
        /*0950*/ 	.word	0x0500000f


	//   ....[170]....
        /*0954*/ 	.word	0x0500000f


	//----- nvinfo : EIATTR_COOP_GROUP_INSTR_OFFSETS
	.align		4
.L_1189:
        /*0958*/ 	.byte	0x04, 0x28
        /*095a*/ 	.short	(.L_1191 - .L_1190)


	//   ....[0]....
.L_1190:
        /*095c*/ 	.word	0x00000060


	//   ....[1]....
        /*0960*/ 	.word	0x00000190


	//   ....[2]....
        /*0964*/ 	.word	0x00000240


	//   ....[3]....
        /*0968*/ 	.word	0x00000400


	//   ....[4]....
        /*096c*/ 	.word	0x00000560


	//   ....[5]....
        /*0970*/ 	.word	0x00000680


	//   ....[6]....
        /*0974*/ 	.word	0x000007e0


	//   ....[7]....
        /*0978*/ 	.word	0x00006fc0


	//   ....[8]....
        /*097c*/ 	.word	0x00007760


	//   ....[9]....
        /*0980*/ 	.word	0x00007770


	//   ....[10]....
        /*0984*/ 	.word	0x00007780


	//   ....[11]....
        /*0988*/ 	.word	0x00007790


	//   ....[12]....
        /*098c*/ 	.word	0x000092a0


	//   ....[13]....
        /*0990*/ 	.word	0x000092b0


	//   ....[14]....
        /*0994*/ 	.word	0x000092c0


	//   ....[15]....
        /*0998*/ 	.word	0x000092d0


	//   ....[16]....
        /*099c*/ 	.word	0x0000c9a0


	//   ....[17]....
        /*09a0*/ 	.word	0x0000ca30


	//   ....[18]....
        /*09a4*/ 	.word	0x0000cd50


	//   ....[19]....
        /*09a8*/ 	.word	0x0000cd90


	//   ....[20]....
        /*09ac*/ 	.word	0x0000f230


	//   ....[21]....
        /*09b0*/ 	.word	0x0000f240


	//   ....[22]....
        /*09b4*/ 	.word	0x0000f280


	//   ....[23]....
        /*09b8*/ 	.word	0x0000f2c0


	//   ....[24]....
        /*09bc*/ 	.word	0x00010960


	//   ....[25]....
        /*09c0*/ 	.word	0x00010970


	//   ....[26]....
        /*09c4*/ 	.word	0x00010a50


	//   ....[27]....
        /*09c8*/ 	.word	0x00010b40


	//   ....[28]....
        /*09cc*/ 	.word	0x00011810


	//   ....[29]....
        /*09d0*/ 	.word	0x00011850


	//   ....[30]....
        /*09d4*/ 	.word	0x00011880


	//   ....[31]....
        /*09d8*/ 	.word	0x000118b0


	//   ....[32]....
        /*09dc*/ 	.word	0x000118d0


	//   ....[33]....
        /*09e0*/ 	.word	0x000118e0


	//   ....[34]....
        /*09e4*/ 	.word	0x000118f0


	//   ....[35]....
        /*09e8*/ 	.word	0x00011900


	//   ....[36]....
        /*09ec*/ 	.word	0x00011910


	//   ....[37]....
        /*09f0*/ 	.word	0x00011920


	//   ....[38]....
        /*09f4*/ 	.word	0x00011930


	//   ....[39]....
        /*09f8*/ 	.word	0x00011940


	//   ....[40]....
        /*09fc*/ 	.word	0x00011950


	//   ....[41]....
        /*0a00*/ 	.word	0x00011960


	//   ....[42]....
        /*0a04*/ 	.word	0x00011970


	//   ....[43]....
        /*0a08*/ 	.word	0x00011980


	//   ....[44]....
        /*0a0c*/ 	.word	0x00011990


	//   ....[45]....
        /*0a10*/ 	.word	0x000119a0


	//   ....[46]....
        /*0a14*/ 	.word	0x000119b0


	//   ....[47]....
        /*0a18*/ 	.word	0x000119c0


	//   ....[48]....
        /*0a1c*/ 	.word	0x000119d0


	//   ....[49]....
        /*0a20*/ 	.word	0x000119e0


	//   ....[50]....
        /*0a24*/ 	.word	0x000119f0


	//   ....[51]....
        /*0a28*/ 	.word	0x00011a00


	//   ....[52]....
        /*0a2c*/ 	.word	0x00011a10


	//   ....[53]....
        /*0a30*/ 	.word	0x00011a20


	//   ....[54]....
        /*0a34*/ 	.word	0x00011a30


	//   ....[55]....
        /*0a38*/ 	.word	0x00011a40


	//   ....[56]....
        /*0a3c*/ 	.word	0x00011a50


	//   ....[57]....
        /*0a40*/ 	.word	0x00011a60


	//   ....[58]....
        /*0a44*/ 	.word	0x00011a70


	//   ....[59]....
        /*0a48*/ 	.word	0x00011a80


	//   ....[60]....
        /*0a4c*/ 	.word	0x00011a90


	//   ....[61]....
        /*0a50*/ 	.word	0x00011aa0


	//   ....[62]....
        /*0a54*/ 	.word	0x00011ab0


	//   ....[63]....
        /*0a58*/ 	.word	0x00011ac0


	//   ....[64]....
        /*0a5c*/ 	.word	0x00011ad0


	//   ....[65]....
        /*0a60*/ 	.word	0x00011ae0


	//   ....[66]....
        /*0a64*/ 	.word	0x00011af0


	//   ....[67]....
        /*0a68*/ 	.word	0x00011b00


	//   ....[68]....
        /*0a6c*/ 	.word	0x00011b10


	//   ....[69]....
        /*0a70*/ 	.word	0x00011b20


	//   ....[70]....
        /*0a74*/ 	.word	0x00011b30


	//   ....[71]....
        /*0a78*/ 	.word	0x00011b40


	//   ....[72]....
        /*0a7c*/ 	.word	0x00011b50


	//   ....[73]....
        /*0a80*/ 	.word	0x00011b60


	//   ....[74]....
        /*0a84*/ 	.word	0x00011b70


	//   ....[75]....
        /*0a88*/ 	.word	0x00011b80


	//   ....[76]....
        /*0a8c*/ 	.word	0x000124c0


	//   ....[77]....
        /*0a90*/ 	.word	0x000124d0


	//   ....[78]....
        /*0a94*/ 	.word	0x000124e0


	//   ....[79]....
        /*0a98*/ 	.word	0x00012520


	//   ....[80]....
        /*0a9c*/ 	.word	0x00012c10


	//   ....[81]....
        /*0aa0*/ 	.word	0x00012c20


	//   ....[82]....
        /*0aa4*/ 	.word	0x00012d30


	//   ....[83]....
        /*0aa8*/ 	.word	0x00012d50


	//   ....[84]....
        /*0aac*/ 	.word	0x000131c0


	//   ....[85]....
        /*0ab0*/ 	.word	0x000131d0


	//   ....[86]....
        /*0ab4*/ 	.word	0x000135d0


	//   ....[87]....
        /*0ab8*/ 	.word	0x000135e0


	//   ....[88]....
        /*0abc*/ 	.word	0x00014220


	//   ....[89]....
        /*0ac0*/ 	.word	0x00014230


	//   ....[90]....
        /*0ac4*/ 	.word	0x00014330


	//   ....[91]....
        /*0ac8*/ 	.word	0x00014350


	//   ....[92]....
        /*0acc*/ 	.word	0x000144d0


	//   ....[93]....
        /*0ad0*/ 	.word	0x000146f0


	//   ....[94]....
        /*0ad4*/ 	.word	0x00014720


	//   ....[95]....
        /*0ad8*/ 	.word	0x00014750


	//   ....[96]....
        /*0adc*/ 	.word	0x00014780


	//   ....[97]....
        /*0ae0*/ 	.word	0x000147b0


	//   ....[98]....
        /*0ae4*/ 	.word	0x000147e0


	//   ....[99]....
        /*0ae8*/ 	.word	0x00014970


	//   ....[100]....
        /*0aec*/ 	.word	0x000149a0


	//   ....[101]....
        /*0af0*/ 	.word	0x000149d0


	//   ....[102]....
        /*0af4*/ 	.word	0x00014a00


	//   ....[103]....
        /*0af8*/ 	.word	0x00014a30


	//   ....[104]....
        /*0afc*/ 	.word	0x00014a60


	//   ....[105]....
        /*0b00*/ 	.word	0x00014af0


	//   ....[106]....
        /*0b04*/ 	.word	0x00014b20


	//   ....[107]....
        /*0b08*/ 	.word	0x00014b30


	//   ....[108]....
        /*0b0c*/ 	.word	0x00014bd0


	//   ....[109]....
        /*0b10*/ 	.word	0x00015d50


	//   ....[110]....
        /*0b14*/ 	.word	0x00017ba0


	//   ....[111]....
        /*0b18*/ 	.word	0x00018a20


	//   ....[112]....
        /*0b1c*/ 	.word	0x00018a50


	//   ....[113]....
        /*0b20*/ 	.word	0x00018a70


	//   ....[114]....
        /*0b24*/ 	.word	0x00018a80


	//   ....[115]....
        /*0b28*/ 	.word	0x00018b50


	//   ....[116]....
        /*0b2c*/ 	.word	0x00018b60


	//   ....[117]....
        /*0b30*/ 	.word	0x0001a850


	//   ....[118]....
        /*0b34*/ 	.word	0x0001a880


	//   ....[119]....
        /*0b38*/ 	.word	0x0001a8f0


	//   ....[120]....
        /*0b3c*/ 	.word	0x0001a920


	//   ....[121]....
        /*0b40*/ 	.word	0x0001a950


	//   ....[122]....
        /*0b44*/ 	.word	0x0001a980


	//   ....[123]....
        /*0b48*/ 	.word	0x0001a9b0


	//   ....[124]....
        /*0b4c*/ 	.word	0x0001a9e0


	//   ....[125]....
        /*0b50*/ 	.word	0x0001ab80


	//   ....[126]....
        /*0b54*/ 	.word	0x0001abb0


	//   ....[127]....
        /*0b58*/ 	.word	0x0001abe0


	//   ....[128]....
        /*0b5c*/ 	.word	0x0001ac10


	//   ....[129]....
        /*0b60*/ 	.word	0x0001ac40


	//   ....[130]....
        /*0b64*/ 	.word	0x0001ac70


	//   ....[131]....
        /*0b68*/ 	.word	0x0001ad30


	//   ....[132]....
        /*0b6c*/ 	.word	0x0001ad50


	//   ....[133]....
        /*0b70*/ 	.word	0x0001ad60


	//   ....[134]....
        /*0b74*/ 	.word	0x0001adc0


	//   ....[135]....
        /*0b78*/ 	.word	0x0001b3f0


	//   ....[136]....
        /*0b7c*/ 	.word	0x0001b880


	//   ....[137]....
        /*0b80*/ 	.word	0x0001b910


	//   ....[138]....
        /*0b84*/ 	.word	0x0001b960


	//   ....[139]....
        /*0b88*/ 	.word	0x0001b9b0


	//   ....[140]....
        /*0b8c*/ 	.word	0x0001ba90


	//   ....[141]....
        /*0b90*/ 	.word	0x0001bb20


	//   ....[142]....
        /*0b94*/ 	.word	0x0001bb70


	//   ....[143]....
        /*0b98*/ 	.word	0x0001bbc0


	//   ....[144]....
        /*0b9c*/ 	.word	0x0001be20


	//   ....[145]....
        /*0ba0*/ 	.word	0x0001c100


	//   ....[146]....
        /*0ba4*/ 	.word	0x0001c2d0


	//   ....[147]....
        /*0ba8*/ 	.word	0x0001c330


	//   ....[148]....
        /*0bac*/ 	.word	0x0001c390


	//   ....[149]....
        /*0bb0*/ 	.word	0x0001c460


	//   ....[150]....
        /*0bb4*/ 	.word	0x0001c4e0


	//   ....[151]....
        /*0bb8*/ 	.word	0x0001c5b0


	//   ....[152]....
        /*0bbc*/ 	.word	0x0001c880


	//   ....[153]....
        /*0bc0*/ 	.word	0x0001c920


	//   ....[154]....
        /*0bc4*/ 	.word	0x0001cab0


	//   ....[155]....
        /*0bc8*/ 	.word	0x0001cb30


	//   ....[156]....
        /*0bcc*/ 	.word	0x0001cbb0


	//   ....[157]....
        /*0bd0*/ 	.word	0x0001cc30


	//   ....[158]....
        /*0bd4*/ 	.word	0x0001ccb0


	//   ....[159]....
        /*0bd8*/ 	.word	0x0001cd40


	//   ....[160]....
        /*0bdc*/ 	.word	0x0001cde0


	//   ....[161]....
        /*0be0*/ 	.word	0x0001ce90


	//   ....[162]....
        /*0be4*/ 	.word	0x0001cf10


	//   ....[163]....
        /*0be8*/ 	.word	0x0001cf90


	//   ....[164]....
        /*0bec*/ 	.word	0x0001d010


	//   ....[165]....
        /*0bf0*/ 	.word	0x0001d0a0


	//   ....[166]....
        /*0bf4*/ 	.word	0x0001d120


	//   ....[167]....
        /*0bf8*/ 	.word	0x0001d1c0


	//   ....[168]....
        /*0bfc*/ 	.word	0x0001d210


	//   ....[169]....
        /*0c00*/ 	.word	0x0001d2a0


	//   ....[170]....
        /*0c04*/ 	.word	0x0001d3d0


	//----- nvinfo : EIATTR_REG_RECONFIG
	.align		4
.L_1191:
        /*0c08*/ 	.byte	0x01, 0x54
	.zero		2


	//----- nvinfo : EIATTR_SYSCALL_OFFSETS
	.align		4
        /*0c0c*/ 	.byte	0x04, 0x46
        /*0c0e*/ 	.short	(.L_1193 - .L_1192)


	//   ....[0]....
.L_1192:
        /*0c10*/ 	.word	0x00001d20


	//   ....[1]....
        /*0c14*/ 	.word	0x00001e70


	//   ....[2]....
        /*0c18*/ 	.word	0x00007130


	//   ....[3]....
        /*0c1c*/ 	.word	0x000076b0


	//   ....[4]....
        /*0c20*/ 	.word	0x00017620


	//   ....[5]....
        /*0c24*/ 	.word	0x000177b0


	//   ....[6]....
        /*0c28*/ 	.word	0x00017900


	//   ....[7]....
        /*0c2c*/ 	.word	0x00017a50


	//   ....[8]....
        /*0c30*/ 	.word	0x00018520


	//----- nvinfo : EIATTR_MBARRIER_INSTR_OFFSETS
	.align		4
.L_1193:
        /*0c34*/ 	.byte	0x04, 0x39
        /*0c36*/ 	.short	(.L_1195 - .L_1194)


	//   ....[0]....
.L_1194:
        /*0c38*/ 	.word	0x000002b0
        /*0c3c*/ 	.word	0x000000ff
        /*0c40*/ 	.word	0x00019c00
        /*0c44*/ 	.short	0x0100
        /*0c46*/ 	.byte	0x08
	.zero		1


	//   ....[1]....
        /*0c48*/ 	.word	0x000002c0
        /*0c4c*/ 	.word	0x000000ff
        /*0c50*/ 	.word	0x00019c20
        /*0c54*/ 	.short	0x0100
        /*0c56*/ 	.byte	0x08
	.zero		1


	//   ....[2]....
        /*0c58*/ 	.word	0x000003b0
        /*0c5c*/ 	.word	0x000000ff
        /*0c60*/ 	.word	0x00019c30
        /*0c64*/ 	.short	0x0100
        /*0c66*/ 	.byte	0x08
	.zero		1


	//   ....[3]....
        /*0c68*/ 	.word	0x000003c0
        /*0c6c*/ 	.word	0x000000ff
        /*0c70*/ 	.word	0x00019c40
        /*0c74*/ 	.short	0x0100
        /*0c76*/ 	.byte	0x08
	.zero		1


	//   ....[4]....
        /*0c78*/ 	.word	0x000003d0
        /*0c7c*/ 	.word	0x000000ff
        /*0c80*/ 	.word	0x00019c38
        /*0c84*/ 	.short	0x0100
        /*0c86*/ 	.byte	0x08
	.zero		1


	//   ....[5]....
        /*0c88*/ 	.word	0x000003e0
        /*0c8c*/ 	.word	0x000000ff
        /*0c90*/ 	.word	0x00019c48
        /*0c94*/ 	.short	0x0100
        /*0c96*/ 	.byte	0x08
	.zero		1


	//   ....[6]....
        /*0c98*/ 	.word	0x00000510
        /*0c9c*/ 	.word	0x000000ff
        /*0ca0*/ 	.word	0x00019c50
        /*0ca4*/ 	.short	0x0100
        /*0ca6*/ 	.byte	0x08
	.zero		1


	//   ....[7]....
        /*0ca8*/ 	.word	0x00000520
        /*0cac*/ 	.word	0x000000ff
        /*0cb0*/ 	.word	0x00019c60
        /*0cb4*/ 	.short	0x0100
        /*0cb6*/ 	.byte	0x08
	.zero		1


	//   ....[8]....
        /*0cb8*/ 	.word	0x00000530
        /*0cbc*/ 	.word	0x000000ff
        /*0cc0*/ 	.word	0x00019c58
        /*0cc4*/ 	.short	0x0100
        /*0cc6*/ 	.byte	0x08
	.zero		1


	//   ....[9]....
        /*0cc8*/ 	.word	0x00000540
        /*0ccc*/ 	.word	0x000000ff
        /*0cd0*/ 	.word	0x00019c68
        /*0cd4*/ 	.short	0x0100
        /*0cd6*/ 	.byte	0x08
	.zero		1


	//   ....[10]....
        /*0cd8*/ 	.word	0x00000630
        /*0cdc*/ 	.word	0x000000ff
        /*0ce0*/ 	.word	0x00019c70
        /*0ce4*/ 	.short	0x0100
        /*0ce6*/ 	.byte	0x06
	.zero		1


	//   ....[11]....
        /*0ce8*/ 	.word	0x00000640
        /*0cec*/ 	.word	0x000000ff
        /*0cf0*/ 	.word	0x00019c80
        /*0cf4*/ 	.short	0x0100
        /*0cf6*/ 	.byte	0x06
	.zero		1


	//   ....[12]....
        /*0cf8*/ 	.word	0x00000650
        /*0cfc*/ 	.word	0x000000ff
        /*0d00*/ 	.word	0x00019c78
        /*0d04*/ 	.short	0x0100
        /*0d06*/ 	.byte	0x06
	.zero		1


	//   ....[13]....
        /*0d08*/ 	.word	0x00000660
        /*0d0c*/ 	.word	0x000000ff
        /*0d10*/ 	.word	0x00019c88
        /*0d14*/ 	.short	0x0100
        /*0d16*/ 	.byte	0x06
	.zero		1


	//   ....[14]....
        /*0d18*/ 	.word	0x00000790
        /*0d1c*/ 	.word	0x000000ff
        /*0d20*/ 	.word	0x00019c90
        /*0d24*/ 	.short	0x0100
        /*0d26*/ 	.byte	0x08
	.zero		1


	//   ....[15]....
        /*0d28*/ 	.word	0x000007a0
        /*0d2c*/ 	.word	0x000000ff
        /*0d30*/ 	.word	0x00019ca0
        /*0d34*/ 	.short	0x0100
        /*0d36*/ 	.byte	0x08
	.zero		1


	//   ....[16]....
        /*0d38*/ 	.word	0x000007b0
        /*0d3c*/ 	.word	0x000000ff
        /*0d40*/ 	.word	0x00019c98
        /*0d44*/ 	.short	0x0100
        /*0d46*/ 	.byte	0x08
	.zero		1


	//   ....[17]....
        /*0d48*/ 	.word	0x000007c0
        /*0d4c*/ 	.word	0x000000ff
        /*0d50*/ 	.word	0x00019ca8
        /*0d54*/ 	.short	0x0100
        /*0d56*/ 	.byte	0x08
	.zero		1


	//   ....[18]....
        /*0d58*/ 	.word	0x000008f0
        /*0d5c*/ 	.word	0x000000ff
        /*0d60*/ 	.word	0x00019cb0
        /*0d64*/ 	.short	0x0100
        /*0d66*/ 	.byte	0x08
	.zero		1


	//   ....[19]....
        /*0d68*/ 	.word	0x00000900
        /*0d6c*/ 	.word	0x000000ff
        /*0d70*/ 	.word	0x00019cc0
        /*0d74*/ 	.short	0x0100
        /*0d76*/ 	.byte	0x08
	.zero		1


	//   ....[20]....
        /*0d78*/ 	.word	0x00000910
        /*0d7c*/ 	.word	0x000000ff
        /*0d80*/ 	.word	0x00019cb8
        /*0d84*/ 	.short	0x0100
        /*0d86*/ 	.byte	0x08
	.zero		1


	//   ....[21]....
        /*0d88*/ 	.word	0x00000920
        /*0d8c*/ 	.word	0x000000ff
        /*0d90*/ 	.word	0x00019cc8
        /*0d94*/ 	.short	0x0100
        /*0d96*/ 	.byte	0x08
	.zero		1


	//   ....[22]....
        /*0d98*/ 	.word	0x00002b50
        /*0d9c*/ 	.word	0x00000054
        /*0da0*/ 	.word	0x00019c90
        /*0da4*/ 	.short	0x010a
        /*0da6*/ 	.byte	0x3f
	.zero		1


	//   ....[23]....
        /*0da8*/ 	.word	0x00004410
        /*0dac*/ 	.word	0x00000054
        /*0db0*/ 	.word	0x00019c90
        /*0db4*/ 	.short	0x010a
        /*0db6*/ 	.byte	0x3f
	.zero		1


	//   ....[24]....
        /*0db8*/ 	.word	0x00006590
        /*0dbc*/ 	.word	0x00000054
        /*0dc0*/ 	.word	0x00019c90
        /*0dc4*/ 	.short	0x010a
        /*0dc6*/ 	.byte	0x3f
	.zero		1


	//   ....[25]....
        /*0dc8*/ 	.word	0x00006760
        /*0dcc*/ 	.word	0x00000008
        /*0dd0*/ 	.word	0x00000000
        /*0dd4*/ 	.short	0x0101
        /*0dd6*/ 	.byte	0x3f
	.zero		1


	//   ....[26]....
        /*0dd8*/ 	.word	0x000067a0
        /*0ddc*/ 	.word	0x00000054
        /*0de0*/ 	.word	0x00019cb0
        /*0de4*/ 	.short	0x010a
        /*0de6*/ 	.byte	0x3f
	.zero		1


	//   ....[27]....
        /*0de8*/ 	.word	0x00006a10
        /*0dec*/ 	.word	0x00000054
        /*0df0*/ 	.word	0x00000000
        /*0df4*/ 	.short	0x0101
        /*0df6*/ 	.byte	0x3f
	.zero		1


	//   ....[28]....
        /*0df8*/ 	.word	0x00007410
        /*0dfc*/ 	.word	0x00000010
        /*0e00*/ 	.word	0x00019c00
        /*0e04*/ 	.short	0x010a
        /*0e06*/ 	.byte	0x3f
	.zero		1


	//   ....[29]....
        /*0e08*/ 	.word	0x00007460
        /*0e0c*/ 	.word	0x00000010
        /*0e10*/ 	.word	0x00019c00
        /*0e14*/ 	.short	0x010a
        /*0e16*/ 	.byte	0x3f
	.zero		1


	//   ....[30]....
        /*0e18*/ 	.word	0x00007ac0
        /*0e1c*/ 	.word	0x00000010
        /*0e20*/ 	.word	0x00019c00
        /*0e24*/ 	.short	0x010a
        /*0e26*/ 	.byte	0x3f
	.zero		1


	//   ....[31]....
        /*0e28*/ 	.word	0x000095d0
        /*0e2c*/ 	.word	0x00000010
        /*0e30*/ 	.word	0x00019c00
        /*0e34*/ 	.short	0x010a
        /*0e36*/ 	.byte	0x3f
	.zero		1


	//   ....[32]....
        /*0e38*/ 	.word	0x0000b740
        /*0e3c*/ 	.word	0x00000000
        /*0e40*/ 	.word	0x00019c30
        /*0e44*/ 	.short	0x010a
        /*0e46*/ 	.byte	0x3f
	.zero		1


	//   ....[33]....
        /*0e48*/ 	.word	0x0000b7e0
        /*0e4c*/ 	.word	0x00000000
        /*0e50*/ 	.word	0x00019c30
        /*0e54*/ 	.short	0x010a
        /*0e56*/ 	.byte	0x3f
	.zero		1


	//   ....[34]....
        /*0e58*/ 	.word	0x0000d580
        /*0e5c*/ 	.word	0x00000027
        /*0e60*/ 	.word	0x00000000
        /*0e64*/ 	.short	0x0101
        /*0e66*/ 	.byte	0x3f
	.zero		1


	//   ....[35]....
        /*0e68*/ 	.word	0x0000e130
        /*0e6c*/ 	.word	0x0000000d
        /*0e70*/ 	.word	0x00019c30
        /*0e74*/ 	.short	0x010a
        /*0e76*/ 	.byte	0x3f
	.zero		1


	//   ....[36]....
        /*0e78*/ 	.word	0x0000e1a0
        /*0e7c*/ 	.word	0x0000000d
        /*0e80*/ 	.word	0x00019c30
        /*0e84*/ 	.short	0x010a
        /*0e86*/ 	.byte	0x3f
	.zero		1


	//   ....[37]....
        /*0e88*/ 	.word	0x0000e3b0
        /*0e8c*/ 	.word	0x0000000e
        /*0e90*/ 	.word	0x00019c50
        /*0e94*/ 	.short	0x010a
        /*0e96*/ 	.byte	0x3f
	.zero		1


	//   ....[38]....
        /*0e98*/ 	.word	0x0000e400
        /*0e9c*/ 	.word	0x0000000e
        /*0ea0*/ 	.word	0x00019c50
        /*0ea4*/ 	.short	0x010a
        /*0ea6*/ 	.byte	0x3f
	.zero		1


	//   ....[39]....
        /*0ea8*/ 	.word	0x0000f860
        /*0eac*/ 	.word	0x0000000d
        /*0eb0*/ 	.word	0x00000000
        /*0eb4*/ 	.short	0x0101
        /*0eb6*/ 	.byte	0x3f
	.zero		1


	//   ....[40]....
        /*0eb8*/ 	.word	0x00010020
        /*0ebc*/ 	.word	0x0000000e
        /*0ec0*/ 	.word	0x00000000
        /*0ec4*/ 	.short	0x0101
        /*0ec6*/ 	.byte	0x3f
	.zero		1


	//   ....[41]....
        /*0ec8*/ 	.word	0x000106f0
        /*0ecc*/ 	.word	0x0000000a
        /*0ed0*/ 	.word	0x00019c50
        /*0ed4*/ 	.short	0x010a
        /*0ed6*/ 	.byte	0x3f
	.zero		1


	//   ....[42]....
        /*0ed8*/ 	.word	0x00010740
        /*0edc*/ 	.word	0x0000000a
        /*0ee0*/ 	.word	0x00019c50
        /*0ee4*/ 	.short	0x010a
        /*0ee6*/ 	.byte	0x3f
	.zero		1


	//   ....[43]....
        /*0ee8*/ 	.word	0x00011000
        /*0eec*/ 	.word	0x00000005
        /*0ef0*/ 	.word	0x00000000
        /*0ef4*/ 	.short	0x0101
        /*0ef6*/ 	.byte	0x3f
	.zero		1


	//   ....[44]....
        /*0ef8*/ 	.word	0x00012c30
        /*0efc*/ 	.word	0x00000000
        /*0f00*/ 	.word	0x00000000
        /*0f04*/ 	.short	0x0101
        /*0f06*/ 	.byte	0x3f
	.zero		1


	//   ....[45]....
        /*0f08*/ 	.word	0x000131b0
        /*0f0c*/ 	.word	0x00000002
        /*0f10*/ 	.word	0x00000000
        /*0f14*/ 	.short	0x0101
        /*0f16*/ 	.byte	0x3f
	.zero		1


	//   ....[46]....
        /*0f18*/ 	.word	0x00015e30
        /*0f1c*/ 	.word	0x00000011
        /*0f20*/ 	.word	0x00019c20
        /*0f24*/ 	.short	0x010a
        /*0f26*/ 	.byte	0x3f
	.zero		1


	//   ....[47]....
        /*0f28*/ 	.word	0x00015ef0
        /*0f2c*/ 	.word	0x00000008
        /*0f30*/ 	.word	0x00019ca0
        /*0f34*/ 	.short	0x010a
        /*0f36*/ 	.byte	0x3f
	.zero		1


	//   ....[48]....
        /*0f38*/ 	.word	0x00016320
        /*0f3c*/ 	.word	0x00000008
        /*0f40*/ 	.word	0x00019cc0
        /*0f44*/ 	.short	0x010a
        /*0f46*/ 	.byte	0x3f
	.zero		1


	//   ....[49]....
        /*0f48*/ 	.word	0x00016880
        /*0f4c*/ 	.word	0x00000009
        /*0f50*/ 	.word	0x00019ca0
        /*0f54*/ 	.short	0x010a
        /*0f56*/ 	.byte	0x3f
	.zero		1


	//   ....[50]....
        /*0f58*/ 	.word	0x00016ca0
        /*0f5c*/ 	.word	0x00000009
        /*0f60*/ 	.word	0x00019cc0
        /*0f64*/ 	.short	0x010a
        /*0f66*/ 	.byte	0x3f
	.zero		1


	//   ....[51]....
        /*0f68*/ 	.word	0x00017e20
        /*0f6c*/ 	.word	0x00000004
        /*0f70*/ 	.word	0x00019c80
        /*0f74*/ 	.short	0x010a
        /*0f76*/ 	.byte	0x3f
	.zero		1


	//   ....[52]....
        /*0f78*/ 	.word	0x00018060
        /*0f7c*/ 	.word	0x00000004
        /*0f80*/ 	.word	0x00019c40
        /*0f84*/ 	.short	0x010a
        /*0f86*/ 	.byte	0x3f
	.zero		1


	//   ....[53]....
        /*0f88*/ 	.word	0x00018c40
        /*0f8c*/ 	.word	0x00000011
        /*0f90*/ 	.word	0x00019c00
        /*0f94*/ 	.short	0x0107
        /*0f96*/ 	.byte	0x3f
	.zero		1


	//   ....[54]....
        /*0f98*/ 	.word	0x00018d40
        /*0f9c*/ 	.word	0x00000011
        /*0fa0*/ 	.word	0x00019c00
        /*0fa4*/ 	.short	0x0101
        /*0fa6*/ 	.byte	0x3f
	.zero		1


	//   ....[55]....
        /*0fa8*/ 	.word	0x00018d60
        /*0fac*/ 	.word	0x00000011
        /*0fb0*/ 	.word	0x00019c20
        /*0fb4*/ 	.short	0x010a
        /*0fb6*/ 	.byte	0x3f
	.zero		1


	//   ....[56]....
        /*0fb8*/ 	.word	0x00019060
        /*0fbc*/ 	.word	0x00000007
        /*0fc0*/ 	.word	0x00019c80
        /*0fc4*/ 	.short	0x010a
        /*0fc6*/ 	.byte	0x3f
	.zero		1


	//   ....[57]....
        /*0fc8*/ 	.word	0x000194b0
        /*0fcc*/ 	.word	0x00000007
        /*0fd0*/ 	.word	0x00019c40
        /*0fd4*/ 	.short	0x010a
        /*0fd6*/ 	.byte	0x3f
	.zero		1


	//   ....[58]....
        /*0fd8*/ 	.word	0x00019950
        /*0fdc*/ 	.word	0x00000003
        /*0fe0*/ 	.word	0x00019c70
        /*0fe4*/ 	.short	0x010a
        /*0fe6*/ 	.byte	0x3f
	.zero		1


	//   ....[59]....
        /*0fe8*/ 	.word	0x000199d0
        /*0fec*/ 	.word	0x00000003
        /*0ff0*/ 	.word	0x00019c60
        /*0ff4*/ 	.short	0x010a
        /*0ff6*/ 	.byte	0x3f
	.zero		1


	//   ....[60]....
        /*0ff8*/ 	.word	0x00019e40
        /*0ffc*/ 	.word	0x00000003
        /*1000*/ 	.word	0x00019c50
        /*1004*/ 	.short	0x0101
        /*1006*/ 	.byte	0x3f
	.zero		1


	//   ....[61]....
        /*1008*/ 	.word	0x00019ec0
        /*100c*/ 	.word	0x00000003
        /*1010*/ 	.word	0x00000000
        /*1014*/ 	.short	0x0101
        /*1016*/ 	.byte	0x3f
	.zero		1


	//   ....[62]....
        /*1018*/ 	.word	0x0001a0e0
        /*101c*/ 	.word	0x00000000
        /*1020*/ 	.word	0x00019c70
        /*1024*/ 	.short	0x010a
        /*1026*/ 	.byte	0x3f
	.zero		1


	//   ....[63]....
        /*1028*/ 	.word	0x0001a150
        /*102c*/ 	.word	0x00000000
        /*1030*/ 	.word	0x00019c60
        /*1034*/ 	.short	0x010a
        /*1036*/ 	.byte	0x3f
	.zero		1


	//   ....[64]....
        /*1038*/ 	.word	0x0001a5d0
        /*103c*/ 	.word	0x00000000
        /*1040*/ 	.word	0x00019c50
        /*1044*/ 	.short	0x0101
        /*1046*/ 	.byte	0x3f
	.zero		1


	//   ....[65]....
        /*1048*/ 	.word	0x0001a620
        /*104c*/ 	.word	0x00000000
        /*1050*/ 	.word	0x00000000
        /*1054*/ 	.short	0x0101
        /*1056*/ 	.byte	0x3f
	.zero		1


	//   ....[66]....
        /*1058*/ 	.word	0x0001b370
        /*105c*/ 	.word	0x00000007
        /*1060*/ 	.word	0x00019c20
        /*1064*/ 	.short	0x010a
        /*1066*/ 	.byte	0x3f
	.zero		1


	//   ....[67]....
        /*1068*/ 	.word	0x0001b550
        /*106c*/ 	.word	0x00000005
        /*1070*/ 	.word	0x00000000
        /*1074*/ 	.short	0x010a
        /*1076*/ 	.byte	0x3f
	.zero		1


	//   ....[68]....
        /*1078*/ 	.word	0x0001b580
        /*107c*/ 	.word	0x00000003
        /*1080*/ 	.word	0x00000000
        /*1084*/ 	.short	0x010a
        /*1086*/ 	.byte	0x3f
	.zero		1


	//   ....[69]....
        /*1088*/ 	.word	0x0001b5d0
        /*108c*/ 	.word	0x00000003
        /*1090*/ 	.word	0x00019c60
        /*1094*/ 	.short	0x010a
        /*1096*/ 	.byte	0x3f
	.zero		1


	//   ....[70]....
        /*1098*/ 	.word	0x0001b620
        /*109c*/ 	.word	0x00000005
        /*10a0*/ 	.word	0x00019c60
        /*10a4*/ 	.short	0x010a
        /*10a6*/ 	.byte	0x3f
	.zero		1


	//   ....[71]....
        /*10a8*/ 	.word	0x0001b660
        /*10ac*/ 	.word	0x00000003
        /*10b0*/ 	.word	0x00019c80
        /*10b4*/ 	.short	0x010a
        /*10b6*/ 	.byte	0x3f
	.zero		1


	//   ....[72]....
        /*10b8*/ 	.word	0x0001b680
        /*10bc*/ 	.word	0x00000005
        /*10c0*/ 	.word	0x00019c80
        /*10c4*/ 	.short	0x010a
        /*10c6*/ 	.byte	0x3f
	.zero		1


	//   ....[73]....
        /*10c8*/ 	.word	0x0001b6e0
        /*10cc*/ 	.word	0x00000054
        /*10d0*/ 	.word	0x00019c90
        /*10d4*/ 	.short	0x010a
        /*10d6*/ 	.byte	0x3f
	.zero		1


	//   ....[74]....
        /*10d8*/ 	.word	0x0001b730
        /*10dc*/ 	.word	0x00000054
        /*10e0*/ 	.word	0x00019c90
        /*10e4*/ 	.short	0x010a
        /*10e6*/ 	.byte	0x3f
	.zero		1


	//   ....[75]....
        /*10e8*/ 	.word	0x0001b780
        /*10ec*/ 	.word	0x00000054
        /*10f0*/ 	.word	0x00019c90
        /*10f4*/ 	.short	0x010a
        /*10f6*/ 	.byte	0x3f
	.zero		1


	//   ....[76]....
        /*10f8*/ 	.word	0x0001b7d0
        /*10fc*/ 	.word	0x00000054
        /*1100*/ 	.word	0x00019cb0
        /*1104*/ 	.short	0x010a
        /*1106*/ 	.byte	0x3f
	.zero		1


	//   ....[77]....
        /*1108*/ 	.word	0x0001b9e0
        /*110c*/ 	.word	0x00000010
        /*1110*/ 	.word	0x00019c00
        /*1114*/ 	.short	0x010a
        /*1116*/ 	.byte	0x3f
	.zero		1


	//   ....[78]....
        /*1118*/ 	.word	0x0001bc00
        /*111c*/ 	.word	0x00000010
        /*1120*/ 	.word	0x00019c00
        /*1124*/ 	.short	0x010a
        /*1126*/ 	.byte	0x3f
	.zero		1


	//   ....[79]....
        /*1128*/ 	.word	0x0001bc50
        /*112c*/ 	.word	0x00000000
        /*1130*/ 	.word	0x00019c30
        /*1134*/ 	.short	0x010a
        /*1136*/ 	.byte	0x3f
	.zero		1


	//   ....[80]....
        /*1138*/ 	.word	0x0001bca0
        /*113c*/ 	.word	0x0000000d
        /*1140*/ 	.word	0x00019c30
        /*1144*/ 	.short	0x010a
        /*1146*/ 	.byte	0x3f
	.zero		1


	//   ....[81]....
        /*1148*/ 	.word	0x0001bcf0
        /*114c*/ 	.word	0x0000000e
        /*1150*/ 	.word	0x00019c50
        /*1154*/ 	.short	0x010a
        /*1156*/ 	.byte	0x3f
	.zero		1


	//   ....[82]....
        /*1158*/ 	.word	0x0001bd40
        /*115c*/ 	.word	0x0000000a
        /*1160*/ 	.word	0x00019c50
        /*1164*/ 	.short	0x010a
        /*1166*/ 	.byte	0x3f
	.zero		1


	//   ....[83]....
        /*1168*/ 	.word	0x0001bee0
        /*116c*/ 	.word	0x00000011
        /*1170*/ 	.word	0x00019c20
        /*1174*/ 	.short	0x010a
        /*1176*/ 	.byte	0x3f
	.zero		1


	//   ....[84]....
        /*1178*/ 	.word	0x0001bf30
        /*117c*/ 	.word	0x00000008
        /*1180*/ 	.word	0x00019ca0
        /*1184*/ 	.short	0x010a
        /*1186*/ 	.byte	0x3f
	.zero		1


	//   ....[85]....
        /*1188*/ 	.word	0x0001bf80
        /*118c*/ 	.word	0x00000008
        /*1190*/ 	.word	0x00019cc0
        /*1194*/ 	.short	0x010a
        /*1196*/ 	.byte	0x3f
	.zero		1


	//   ....[86]....
        /*1198*/ 	.word	0x0001bfd0
        /*119c*/ 	.word	0x00000009
        /*11a0*/ 	.word	0x00019ca0
        /*11a4*/ 	.short	0x010a
        /*11a6*/ 	.byte	0x3f
	.zero		1


	//   ....[87]....
        /*11a8*/ 	.word	0x0001c020
        /*11ac*/ 	.word	0x00000009
        /*11b0*/ 	.word	0x00019cc0
        /*11b4*/ 	.short	0x010a
        /*11b6*/ 	.byte	0x3f
	.zero		1


	//   ....[88]....
        /*11b8*/ 	.word	0x0001c1c0
        /*11bc*/ 	.word	0x00000004
        /*11c0*/ 	.word	0x00019c80
        /*11c4*/ 	.short	0x010a
        /*11c6*/ 	.byte	0x3f
	.zero		1


	//   ....[89]....
        /*11c8*/ 	.word	0x0001c210
        /*11cc*/ 	.word	0x00000004
        /*11d0*/ 	.word	0x00019c40
        /*11d4*/ 	.short	0x010a
        /*11d6*/ 	.byte	0x3f
	.zero		1


	//   ....[90]....
        /*11d8*/ 	.word	0x0001c5f0
        /*11dc*/ 	.word	0x00000011
        /*11e0*/ 	.word	0x00019c20
        /*11e4*/ 	.short	0x010a
        /*11e6*/ 	.byte	0x3f
	.zero		1


	//   ....[91]....
        /*11e8*/ 	.word	0x0001c640
        /*11ec*/ 	.word	0x00000007
        /*11f0*/ 	.word	0x00019c80
        /*11f4*/ 	.short	0x010a
        /*11f6*/ 	.byte	0x3f
	.zero		1


	//   ....[92]....
        /*11f8*/ 	.word	0x0001c690
        /*11fc*/ 	.word	0x00000007
        /*1200*/ 	.word	0x00019c40
        /*1204*/ 	.short	0x010a
        /*1206*/ 	.byte	0x3f
	.zero		1


	//   ....[93]....
        /*1208*/ 	.word	0x0001c6e0
        /*120c*/ 	.word	0x00000003
        /*1210*/ 	.word	0x00019c70
        /*1214*/ 	.short	0x010a
        /*1216*/ 	.byte	0x3f
	.zero		1


	//   ....[94]....
        /*1218*/ 	.word	0x0001c730
        /*121c*/ 	.word	0x00000003
        /*1220*/ 	.word	0x00019c60
        /*1224*/ 	.short	0x010a
        /*1226*/ 	.byte	0x3f
	.zero		1


	//   ....[95]....
        /*1228*/ 	.word	0x0001c780
        /*122c*/ 	.word	0x00000000
        /*1230*/ 	.word	0x00019c70
        /*1234*/ 	.short	0x010a
        /*1236*/ 	.byte	0x3f
	.zero		1


	//   ....[96]....
        /*1238*/ 	.word	0x0001c7d0
        /*123c*/ 	.word	0x00000000
        /*1240*/ 	.word	0x00019c60
        /*1244*/ 	.short	0x010a
        /*1246*/ 	.byte	0x3f
	.zero		1


	//   ....[97]....
        /*1248*/ 	.word	0x0001d2f0
        /*124c*/ 	.word	0x00000007
        /*1250*/ 	.word	0x00019c20
        /*1254*/ 	.short	0x010a
        /*1256*/ 	.byte	0x3f
	.zero		1


	//   ....[98]....
        /*1258*/ 	.word	0x0001d490
        /*125c*/ 	.word	0x00000005
        /*1260*/ 	.word	0x00000000
        /*1264*/ 	.short	0x010a
        /*1266*/ 	.byte	0x3f
	.zero		1


	//   ....[99]....
        /*1268*/ 	.word	0x0001d4e0
        /*126c*/ 	.word	0x00000003
        /*1270*/ 	.word	0x00000000
        /*1274*/ 	.short	0x010a
        /*1276*/ 	.byte	0x3f
	.zero		1


	//   ....[100]....
        /*1278*/ 	.word	0x0001d530
        /*127c*/ 	.word	0x00000003
        /*1280*/ 	.word	0x00019c60
        /*1284*/ 	.short	0x010a
        /*1286*/ 	.byte	0x3f
	.zero		1


	//   ....[101]....
        /*1288*/ 	.word	0x0001d580
        /*128c*/ 	.word	0x00000005
        /*1290*/ 	.word	0x00019c60
        /*1294*/ 	.short	0x010a
        /*1296*/ 	.byte	0x3f
	.zero		1


	//   ....[102]....
        /*1298*/ 	.word	0x0001d5d0
        /*129c*/ 	.word	0x00000003
        /*12a0*/ 	.word	0x00019c80
        /*12a4*/ 	.short	0x010a
        /*12a6*/ 	.byte	0x3f
	.zero		1


	//----- nvinfo : EIATTR_NUM_MBARRIERS
	.align		4
.L_1195:
        /*12a8*/ 	.byte	0x03, 0x38
        /*12aa*/ 	.short	0x0016


	//----- nvinfo : EIATTR_EXIT_INSTR_OFFSETS
	.align		4
        /*12ac*/ 	.byte	0x04, 0x1c
        /*12ae*/ 	.short	(.L_1197 - .L_1196)


	//   ....[0]....
.L_1196:
        /*12b0*/ 	.word	0x0001b6d0


	//----- nvinfo : EIATTR_MAX_THREADS
	.align		4
.L_1197:
        /*12b4*/ 	.byte	0x04, 0x05
        /*12b6*/ 	.short	(.L_1199 - .L_1198)
.L_1198:
        /*12b8*/ 	.word	0x00000200
        /*12bc*/ 	.word	0x00000001
        /*12c0*/ 	.word	0x00000001


	//----- nvinfo : EIATTR_CRS_STACK_SIZE
	.align		4
.L_1199:
        /*12c4*/ 	.byte	0x04, 0x1e
        /*12c6*/ 	.short	(.L_1201 - .L_1200)
.L_1200:
        /*12c8*/ 	.word	0x00000000


	//----- nvinfo : EIATTR_CBANK_PARAM_SIZE
	.align		4
.L_1201:
        /*12cc*/ 	.byte	0x03, 0x19
        /*12ce*/ 	.short	0x0af0


	//----- nvinfo : EIATTR_PARAM_CBANK
	.align		4
        /*12d0*/ 	.byte	0x04, 0x0a
        /*12d2*/ 	.short	(.L_1203 - .L_1202)
	.align		4
.L_1202:
        /*12d4*/ 	.word	index@(.nv.constant0._ZN7cutlass13device_kernelIN5flash11enable_sm90INS1_16FlashAttnFwdSm90INS1_25CollectiveMainloopFwdSm90ILi2EN4cute5tupleIJNS5_1CILi1EEES8_S8_EEENS6_IJNS7_ILi192EEENS7_ILi128EEENS7_ILi96EEEEEELi96ENS_12float_e4m3_tEfNS_4arch4Sm90ELb0ELb0ELb1ELb1ELb0ELb1ELb0ELb1ELb1ELb1ELb1ELb0EEENS1_21CollectiveEpilogueFwdINS6_IJSA_SC_SB_EEES9_NS_10bfloat16_tESG_Li384ELb1ELb1ELb1ELb1EEENS1_36VarlenDynamicPersistentTileSchedulerILi192ELi128ELi384ELi128ELb1ELb1ELb1ELb0ELb1ELb1EEEEEEEEEvNT_6ParamsE)
        /*12d8*/ 	.short	0x0210
        /*12da*/ 	.short	0x0af0


	//----- nvinfo : EIATTR_SW_WAR
	.align		4
.L_1203:
        /*12dc*/ 	.byte	0x04, 0x36
        /*12de*/ 	.short	(.L_1205 - .L_1204)
.L_1204:
        /*12e0*/ 	.word	0x00000008
.L_1205:


//--------------------- .nv.info._ZN7cutlass13device_kernelIN5flash11enable_sm90INS1_16FlashAttnFwdSm90INS1_25CollectiveMainloopFwdSm90ILi2EN4cute5tupleIJNS5_1CILi1EEES8_S8_EEENS6_IJNS7_ILi192EEENS7_ILi128EEENS7_ILi96EEEEEELi96ENS_12float_e4m3_tEfNS_4arch4Sm90ELb0ELb1ELb1ELb0ELb0ELb0ELb0ELb1ELb1ELb1ELb1ELb0EEENS1_21CollectiveEpilogueFwdINS6_IJSA_SC_SB_EEES9_NS_10bfloat16_tESG_Li384ELb0ELb1ELb1ELb1EEENS1_19SingleTileSchedulerILb0ELb1ELb1ELi192EEEEEEEEEvNT_6ParamsE --------------------------
	.section	.nv.info._ZN7cutlass13device_kernelIN5flash11enable_sm90INS1_16FlashAttnFwdSm90INS1_25CollectiveMainloopFwdSm90ILi2EN4cute5tupleIJNS5_1CILi1EEES8_S8_EEENS6_IJNS7_ILi192EEENS7_ILi128EEENS7_ILi96EEEEEELi96ENS_12float_e4m3_tEfNS_4arch4Sm90ELb0ELb1ELb1ELb0ELb0ELb0ELb0ELb1ELb1ELb1ELb1ELb0EEENS1_21CollectiveEpilogueFwdINS6_IJSA_SC_SB_EEES9_NS_10bfloat16_tESG_Li384ELb0ELb1ELb1ELb1EEENS1_19SingleTileSchedulerILb0ELb1ELb1ELi192EEEEEEEEEvNT_6ParamsE,"",@"SHT_CUDA_INFO"
	.sectionflags	@""
	.align	4


	//----- nvinfo : EIATTR_CUDA_API_VERSION
	.align		4
        /*0000*/ 	.byte	0x04, 0x37
        /*0002*/ 	.short	(.L_1207 - .L_1206)
.L_1206:
        /*0004*/ 	.word	0x00000082


	//----- nvinfo : EIATTR_KPARAM_INFO
	.align		4
.L_1207:
        /*0008*/ 	.byte	0x04, 0x17
        /*000a*/ 	.short	(.L_1209 - .L_1208)
.L_1208:
        /*000c*/ 	.word	0x00000000
        /*0010*/ 	.short	0x0000
        /*0012*/ 	.short	0x0070
        /*0014*/ 	.byte	0x00, 0xf0, 0x01, 0x28


	//----- nvinfo : EIATTR_SPARSE_MMA_MASK
	.align		4
.L_1209:
        /*0018*/ 	.byte	0x03, 0x50
        /*001a*/ 	.short	0x0000


	//----- nvinfo : EIATTR_MAXREG_COUNT
	.align		4
        /*001c*/ 	.byte	0x03, 0x1b
        /*001e*/ 	.short	0x0080


	//----- nvinfo : EIATTR_NUM_BARRIERS
	.align		4
        /*0020*/ 	.byte	0x02, 0x4c
        /*0022*/ 	.byte	0x09
	.zero		1


	//----- nvinfo : EIATTR_EXTERNS
	.align		4
        /*0024*/ 	.byte	0x04, 0x0f
        /*0026*/ 	.short	(.L_1211 - .L_1210)


	//   ....[0]....
	.align		4
.L_1210:
        /*0028*/ 	.word	index@(__assertfail)


	//----- nvinfo : EIATTR_MERCURY_ISA_VERSION
	.align		4
.L_1211:
        /*002c*/ 	.byte	0x03, 0x5f
        /*002e*/ 	.short	0x0101


	//----- nvinfo : EIATTR_INT_WARP_WIDE_INSTR_OFFSETS
	.align		4
        /*0030*/ 	.byte	0x04, 0x31
        /*0032*/ 	.short	(.L_1213 - .L_1212)


	//   ....[0]....
.L_1212:
        /*0034*/ 	.word	0x00000120


	//   ....[1]....
        /*0038*/ 	.word	0x00000160


	//   ....[2]....
        /*003c*/ 	.word	0x000001d0


	//----- nvinfo : EIATTR_COOP_GROUP_MASK_REGIDS
	.align		4
.L_1213:
        /*0040*/ 	.byte	0x04, 0x29
        /*0042*/ 	.short	(.L_1215 - .L_1214)


	//   ....[0]....
.L_1214:
        /*0044*/ 	.word	0xffffffff


	//   ....[1]....
        /*0048*/ 	.word	0xffffffff


	//   ....[2]....
        /*004c*/ 	.word	0xffffffff


	//   ....[3]....
        /*0050*/ 	.word	0xffffffff


	//   ....[4]....
        /*0054*/ 	.word	0xffffffff


	//   ....[5]....
        /*0058*/ 	.word	0xffffffff


	//   ....[6]....
        /*005c*/ 	.word	0xffffffff


	//   ....[7]....
        /*0060*/ 	.word	0xffffffff


	//   ....[8]....
        /*0064*/ 	.word	0xffffffff


	//   ....[9]....
        /*0068*/ 	.word	0xffffffff


	//   ....[10]....
        /*006c*/ 	.word	0xffffffff


	//   ....[11]....
        /*0070*/ 	.word	0xffffffff


	//   ....[12]....
        /*0074*/ 	.word	0xffffffff


	//   ....[13]....
        /*0078*/ 	.word	0xffffffff


	//   ....[14]....
        /*007c*/ 	.word	0xffffffff


	//   ....[15]....
        /*0080*/ 	.word	0xffffffff


	//   ....[16]....
        /*0084*/ 	.word	0xffffffff


	//   ....[17]....
        /*0088*/ 	.word	0xffffffff


	//   ....[18]....
        /*008c*/ 	.word	0xffffffff


	//   ....[19]....
        /*0090*/ 	.word	0xffffffff


	//   ....[20]....
        /*0094*/ 	.word	0xffffffff


	//   ....[21]....
        /*0098*/ 	.word	0xffffffff


	//   ....[22]....
        /*009c*/ 	.word	0xffffffff


	//   ....[23]....
        /*00a0*/ 	.word	0xffffffff


	//   ....[24]....
        /*00a4*/ 	.word	0xffffffff


	//   ....[25]....
        /*00a8*/ 	.word	0xffffffff


	//   ....[26]....
        /*00ac*/ 	.word	0xffffffff


	//   ....[27]....
        /*00b0*/ 	.word	0xffffffff


	//   ....[28]....
        /*00b4*/ 	.word	0xffffffff


	//   ....[29]....
        /*00b8*/ 	.word	0xffffffff


	//   ....[30]....
        /*00bc*/ 	.word	0xffffffff


	//   ....[31]....
        /*00c0*/ 	.word	0xffffffff


	//   ....[32]....
        /*00c4*/ 	.word	0xffffffff


	//   ....[33]....
        /*00c8*/ 	.word	0xffffffff


	//   ....[34]....
        /*00cc*/ 	.word	0xffffffff


	//   ....[35]....
        /*00d0*/ 	.word	0xffffffff


	//   ....[36]....
        /*00d4*/ 	.word	0xffffffff


	//   ....[37]....
        /*00d8*/ 	.word	0xffffffff


	//   ....[38]....
        /*00dc*/ 	.word	0xffffffff


	//   ....[39]....
        /*00e0*/ 	.word	0xffffffff


	//   ....[40]....
        /*00e4*/ 	.word	0xffffffff


	//   ....[41]....
        /*00e8*/ 	.word	0xffffffff


	//   ....[42]....
        /*00ec*/ 	.word	0xffffffff


	//   ....[43]....
        /*00f0*/ 	.word	0xffffffff


	//   ....[44]....
        /*00f4*/ 	.word	0xffffffff


	//   ....[45]....
        /*00f8*/ 	.word	0xffffffff


	//   ....[46]....
        /*00fc*/ 	.word	0xffffffff


	//   ....[47]....
        /*0100*/ 	.word	0xffffffff


	//   ....[48]....
        /*0104*/ 	.word	0xffffffff


	//   ....[49]....
        /*0108*/ 	.word	0xffffffff


	//   ....[50]....
        /*010c*/ 	.word	0xffffffff


	//   ....[51]....
        /*0110*/ 	.word	0xffffffff


	//   ....[52]....
        /*0114*/ 	.word	0xffffffff


	//   ....[53]....
        /*0118*/ 	.word	0xffffffff


	//   ....[54]....
        /*011c*/ 	.word	0xffffffff


	//   ....[55]....
        /*0120*/ 	.word	0xffffffff


	//   ....[56]....
        /*0124*/ 	.word	0xffffffff


	//   ....[57]....
        /*0128*/ 	.word	0xffffffff


	//   ....[58]....
        /*012c*/ 	.word	0xffffffff


	//   ....[59]....
        /*0130*/ 	.word	0xffffffff


	//   ....[60]....
        /*0134*/ 	.word	0xffffffff


	//   ....[61]....
        /*0138*/ 	.word	0xffffffff


	//   ....[62]....
        /*013c*/ 	.word	0xffffffff


	//   ....[63]....
        /*0140*/ 	.word	0xffffffff


	//   ....[64]....
        /*0144*/ 	.word	0xffffffff


	//   ....[65]....
        /*0148*/ 	.word	0xffffffff


	//   ....[66]....
        /*014c*/ 	.word	0xffffffff


	//   ....[67]....
        /*0150*/ 	.word	0xffffffff


	//   ....[68]....
        /*0154*/ 	.word	0xffffffff


	//   ....[69]....
        /*0158*/ 	.word	0xffffffff


	//   ....[70]....
        /*015c*/ 	.word	0xffffffff


	//   ....[71]....
        /*0160*/ 	.word	0xffffffff


	//   ....[72]....
        /*0164*/ 	.word	0xffffffff


	//   ....[73]....
        /*0168*/ 	.word	0xffffffff


	//   ....[74]....
        /*016c*/ 	.word	0xffffffff


	//   ....[75]....
        /*0170*/ 	.word	0xffffffff


	//   ....[76]....
        /*0174*/ 	.word	0xffffffff


	//   ....[77]....
        /*0178*/ 	.word	0xffffffff


	//   ....[78]....
        /*017c*/ 	.word	0xffffffff


	//   ....[79]....
        /*0180*/ 	.word	0xffffffff


	//   ....[80]....
        /*0184*/ 	.word	0xffffffff


	//   ....[81]....
        /*0188*/ 	.word	0xffffffff


	//   ....[82]....
        /*018c*/ 	.word	0xffffffff


	//   ....[83]....
        /*0190*/ 	.word	0xffffffff


	//   ....[84]....
        /*0194*/ 	.word	0xffffffff


	//   ....[85]....
        /*0198*/ 	.word	0xffffffff


	//   ....[86]....
        /*019c*/ 	.word	0xffffffff


	//   ....[87]....
        /*01a0*/ 	.word	0xffffffff


	//   ....[88]....
        /*01a4*/ 	.word	0xffffffff


	//   ....[89]....
        /*01a8*/ 	.word	0xffffffff


	//   ....[90]....
        /*01ac*/ 	.word	0xffffffff


	//   ....[91]....
        /*01b0*/ 	.word	0xffffffff


	//   ....[92]....
        /*01b4*/ 	.word	0xffffffff


	//   ....[93]....
        /*01b8*/ 	.word	0xffffffff


	//   ....[94]....
        /*01bc*/ 	.word	0xffffffff


	//   ....[95]....
        /*01c0*/ 	.word	0xffffffff


	//   ....[96]....
        /*01c4*/ 	.word	0xffffffff


	//   ....[97]....
        /*01c8*/ 	.word	0xffffffff


	//   ....[98]....
        /*01cc*/ 	.word	0xffffffff


	//   ....[99]....
        /*01d0*/ 	.word	0x0500000f


	//   ....[100]....
        /*01d4*/ 	.word	0x0500000f


	//   ....[101]....
        /*01d8*/ 	.word	0x0500000f


	//   ....[102]....
        /*01dc*/ 	.word	0x0500000f


	//   ....[103]....
        /*01e0*/ 	.word	0x0500000f


	//   ....[104]....
        /*01e4*/ 	.word	0x0500000f


	//   ....[105]....
        /*01e8*/ 	.word	0x0500000f


	//----- nvinfo : EIATTR_COOP_GROUP_INSTR_OFFSETS
	.align		4
.L_1215:
        /*01ec*/ 	.byte	0x04, 0x28
        /*01ee*/ 	.short	(.L_1217 - .L_1216)


	//   ....[0]....
.L_1216:
        /*01f0*/ 	.word	0x00000050


	//   ....[1]....
        /*01f4*/ 	.word	0x00000130


	//   ....[2]....
        /*01f8*/ 	.word	0x00000180


	//   ....[3]....
        /*01fc*/ 	.word	0x000003b0


	//   ....[4]....
        /*0200*/ 	.word	0x00000510


	//   ....[5]....
        /*0204*/ 	.word	0x00000630


	//   ....[6]....
        /*0208*/ 	.word	0x00000790


	//   ....[7]....
        /*020c*/ 	.word	0x00001550


	//   ....[8]....
        /*0210*/ 	.word	0x00002160


	//   ....[9]....
        /*0214*/ 	.word	0x00002bf0


	//   ....[10]....
        /*0218*/ 	.word	0x00003d80


	//   ....[11]....
        /*021c*/ 	.word	0x00003e70


	//   ....[12]....
        /*0220*/ 	.word	0x00004730


	//   ....[13]....
        /*0224*/ 	.word	0x00004790


	//   ....[14]....
        /*0228*/ 	.word	0x00006460


	//   ....[15]....
        /*022c*/ 	.word	0x000066f0


	//   ....[16]....
        /*0230*/ 	.word	0x000071e0


	//   ....[17]....
        /*0234*/ 	.word	0x00007220


	//   ....[18]....
        /*0238*/ 	.word	0x00007ca0


	//   ....[19]....
        /*023c*/ 	.word	0x00007d30


	//   ....[20]....
        /*0240*/ 	.word	0x00009e20


	//   ....[21]....
        /*0244*/ 	.word	0x00009e50


	//   ....[22]....
        /*0248*/ 	.word	0x00009f20


	//   ....[23]....
        /*024c*/ 	.word	0x00009f30


	//   ....[24]....
        /*0250*/ 	.word	0x0000c010


	//   ....[25]....
        /*0254*/ 	.word	0x0000c290


	//   ....[26]....
        /*0258*/ 	.word	0x0000ce60


	//   ....[27]....
        /*025c*/ 	.word	0x0000cf60


	//   ....[28]....
        /*0260*/ 	.word	0x0000d7d0


	//   ....[29]....
        /*0264*/ 	.word	0x0000d840


	//   ....[30]....
        /*0268*/ 	.word	0x0000ead0


	//   ....[31]....
        /*026c*/ 	.word	0x0000eaf0


	//   ....[32]....
        /*0270*/ 	.word	0x0000eb70


	//   ....[33]....
        /*0274*/ 	.word	0x0000eb80


	//   ....[34]....
        /*0278*/ 	.word	0x0000f850


	//   ....[35]....
        /*027c*/ 	.word	0x0000f860


	//   ....[36]....
        /*0280*/ 	.word	0x0000f870


	//   ....[37]....
        /*0284*/ 	.word	0x0000f880


	//   ....[38]....
        /*0288*/ 	.word	0x0000f890


	//   ....[39]....
        /*028c*/ 	.word	0x0000f8b0


	//   ....[40]....
        /*0290*/ 	.word	0x0000f8c0


	//   ....[41]....
        /*0294*/ 	.word	0x0000f8d0


	//   ....[42]....
        /*0298*/ 	.word	0x0000f8f0


	//   ....[43]....
        /*029c*/ 	.word	0x0000f900


	//   ....[44]....
        /*02a0*/ 	.word	0x0000f910


	//   ....[45]....
        /*02a4*/ 	.word	0x0000f920


	//   ....[46]....
        /*02a8*/ 	.word	0x0000f940


	//   ....[47]....
        /*02ac*/ 	.word	0x0000f960


	//   ....[48]....
        /*02b0*/ 	.word	0x0000f970


	//   ....[49]....
        /*02b4*/ 	.word	0x0000f980


	//   ....[50]....
        /*02b8*/ 	.word	0x0000f9a0


	//   ....[51]....
        /*02bc*/ 	.word	0x0000f9c0


	//   ....[52]....
        /*02c0*/ 	.word	0x0000f9d0


	//   ....[53]....
        /*02c4*/ 	.word	0x0000f9f0


	//   ....[54]....
        /*02c8*/ 	.word	0x0000fa10


	//   ....[55]....
        /*02cc*/ 	.word	0x0000fa20


	//   ....[56]....
        /*02d0*/ 	.word	0x0000fa30


	//   ....[57]....
        /*02d4*/ 	.word	0x0000fa40


	//   ....[58]....
        /*02d8*/ 	.word	0x0000fa50


	//   ....[59]....
        /*02dc*/ 	.word	0x0000fa70


	//   ....[60]....
        /*02e0*/ 	.word	0x0000fa80


	//   ....[61]....
        /*02e4*/ 	.word	0x0000fa90


	//   ....[62]....
        /*02e8*/ 	.word	0x0000faa0


	//   ....[63]....
        /*02ec*/ 	.word	0x0000fab0


	//   ....[64]....
        /*02f0*/ 	.word	0x0000fac0


	//   ....[65]....
        /*02f4*/ 	.word	0x0000fad0


	//   ....[66]....
        /*02f8*/ 	.word	0x0000fae0


	//   ....[67]....
        /*02fc*/ 	.word	0x0000fb00


	//   ....[68]....
        /*0300*/ 	.word	0x0000fb30


	//   ....[69]....
        /*0304*/ 	.word	0x0000fb60


	//   ....[70]....
        /*0308*/ 	.word	0x0000fb90


	//   ....[71]....
        /*030c*/ 	.word	0x0000fbd0


	//   ....[72]....
        /*0310*/ 	.word	0x0000fc10


	//   ....[73]....
        /*0314*/ 	.word	0x0000fc40


	//   ....[74]....
        /*0318*/ 	.word	0x0000fc50


	//   ....[75]....
        /*031c*/ 	.word	0x0000fc60


	//   ....[76]....
        /*0320*/ 	.word	0x0000fc70


	//   ....[77]....
        /*0324*/ 	.word	0x0000fc80


	//   ....[78]....
        /*0328*/ 	.word	0x0000fc90


	//   ....[79]....
        /*032c*/ 	.word	0x0000fca0


	//   ....[80]....
        /*0330*/ 	.word	0x0000fcb0


	//   ....[81]....
        /*0334*/ 	.word	0x0000fcc0


	//   ....[82]....
        /*0338*/ 	.word	0x00010010


	//   ....[83]....
        /*033c*/ 	.word	0x00010070


	//   ....[84]....
        /*0340*/ 	.word	0x000100a0


	//   ....[85]....
        /*0344*/ 	.word	0x000100e0


	//   ....[86]....
        /*0348*/ 	.word	0x00010120


	//   ....[87]....
        /*034c*/ 	.word	0x00010160


	//   ....[88]....
        /*0350*/ 	.word	0x00010680


	//   ....[89]....
        /*0354*/ 	.word	0x000106b0


	//   ....[90]....
        /*0358*/ 	.word	0x00011080


	//   ....[91]....
        /*035c*/ 	.word	0x00012250


	//   ....[92]....
        /*0360*/ 	.word	0x00012f70


	//   ....[93]....
        /*0364*/ 	.word	0x00012fa0


	//   ....[94]....
        /*0368*/ 	.word	0x00012fd0


	//   ....[95]....
        /*036c*/ 	.word	0x00012ff0


	//   ....[96]....
        /*0370*/ 	.word	0x00013000


	//   ....[97]....
        /*0374*/ 	.word	0x000130e0


	//   ....[98]....
        /*0378*/ 	.word	0x00014870


	//   ....[99]....
        /*037c*/ 	.word	0x00014ee0


	//   ....[100]....
        /*0380*/ 	.word	0x00015090


	//   ....[101]....
        /*0384*/ 	.word	0x000150e0


	//   ....[102]....
        /*0388*/ 	.word	0x00015180


	//   ....[103]....
        /*038c*/ 	.word	0x00015260


	//   ....[104]....
        /*0390*/ 	.word	0x00015300


	//   ....[105]....
        /*0394*/ 	.word	0x000153d0


	//----- nvinfo : EIATTR_REG_RECONFIG
	.align		4
.L_1217:
        /*0398*/ 	.byte	0x01, 0x54
	.zero		2


	//----- nvinfo : EIATTR_SYSCALL_OFFSETS
	.align		4
        /*039c*/ 	.byte	0x04, 0x46
        /*039e*/ 	.short	(.L_1219 - .L_1218)


	//   ....[0]....
.L_1218:
        /*03a0*/ 	.word	0x00001710


	//   ....[1]....
        /*03a4*/ 	.word	0x00011be0


	//   ....[2]....
        /*03a8*/ 	.word	0x00011d20


	//   ....[3]....
        /*03ac*/ 	.word	0x00011e60


	//   ....[4]....
        /*03b0*/ 	.word	0x00011f80


	//   ....[5]....
        /*03b4*/ 	.word	0x00012ab0


	//----- nvinfo : EIATTR_MBARRIER_INSTR_OFFSETS
	.align		4
.L_1219:
        /*03b8*/ 	.byte	0x04, 0x39
        /*03ba*/ 	.short	(.L_1221 - .L_1220)


	//   ....[0]....
.L_1220:
        /*03bc*/ 	.word	0x00000260
        /*03c0*/ 	.word	0x000000ff
        /*03c4*/ 	.word	0x00017000
        /*03c8*/ 	.short	0x0100
        /*03ca*/ 	.byte	0x08
	.zero		1


	//   ....[1]....
        /*03cc*/ 	.word	0x00000270
        /*03d0*/ 	.word	0x000000ff
        /*03d4*/ 	.word	0x00017020
        /*03d8*/ 	.short	0x0100
        /*03da*/ 	.byte	0x08
	.zero		1


	//   ....[2]....
        /*03dc*/ 	.word	0x00000360
        /*03e0*/ 	.word	0x000000ff
        /*03e4*/ 	.word	0x00017030
        /*03e8*/ 	.short	0x0100
        /*03ea*/ 	.byte	0x08
	.zero		1


	//   ....[3]....
        /*03ec*/ 	.word	0x00000370
        /*03f0*/ 	.word	0x000000ff
        /*03f4*/ 	.word	0x00017040
        /*03f8*/ 	.short	0x0100
        /*03fa*/ 	.byte	0x08
	.zero		1


	//   ....[4]....
        /*03fc*/ 	.word	0x00000380
        /*0400*/ 	.word	0x000000ff
        /*0404*/ 	.word	0x00017038
        /*0408*/ 	.short	0x0100
        /*040a*/ 	.byte	0x08
	.zero		1


	//   ....[5]....
        /*040c*/ 	.word	0x00000390
        /*0410*/ 	.word	0x000000ff
        /*0414*/ 	.word	0x00017048
        /*0418*/ 	.short	0x0100
        /*041a*/ 	.byte	0x08
	.zero		1


	//   ....[6]....
        /*041c*/ 	.word	0x000004c0
        /*0420*/ 	.word	0x000000ff
        /*0424*/ 	.word	0x00017050
        /*0428*/ 	.short	0x0100
        /*042a*/ 	.byte	0x08
	.zero		1


	//   ....[7]....
        /*042c*/ 	.word	0x000004d0
        /*0430*/ 	.word	0x000000ff
        /*0434*/ 	.word	0x00017060
        /*0438*/ 	.short	0x0100
        /*043a*/ 	.byte	0x08
	.zero		1


	//   ....[8]....
        /*043c*/ 	.word	0x000004e0
        /*0440*/ 	.word	0x000000ff
        /*0444*/ 	.word	0x00017058
        /*0448*/ 	.short	0x0100
        /*044a*/ 	.byte	0x08
	.zero		1


	//   ....[9]....
        /*044c*/ 	.word	0x000004f0
        /*0450*/ 	.word	0x000000ff
        /*0454*/ 	.word	0x00017068
        /*0458*/ 	.short	0x0100
        /*045a*/ 	.byte	0x08
	.zero		1


	//   ....[10]....
        /*045c*/ 	.word	0x000005e0
        /*0460*/ 	.word	0x000000ff
        /*0464*/ 	.word	0x00017070
        /*0468*/ 	.short	0x0100
        /*046a*/ 	.byte	0x06
	.zero		1


	//   ....[11]....
        /*046c*/ 	.word	0x000005f0
        /*0470*/ 	.word	0x000000ff
        /*0474*/ 	.word	0x00017080
        /*0478*/ 	.short	0x0100
        /*047a*/ 	.byte	0x06
	.zero		1


	//   ....[12]....
        /*047c*/ 	.word	0x00000600
        /*0480*/ 	.word	0x000000ff
        /*0484*/ 	.word	0x00017078
        /*0488*/ 	.short	0x0100
        /*048a*/ 	.byte	0x06
	.zero		1


	//   ....[13]....
        /*048c*/ 	.word	0x00000610
        /*0490*/ 	.word	0x000000ff
        /*0494*/ 	.word	0x00017088
        /*0498*/ 	.short	0x0100
        /*049a*/ 	.byte	0x06
	.zero		1


	//   ....[14]....
        /*049c*/ 	.word	0x00000740
        /*04a0*/ 	.word	0x000000ff
        /*04a4*/ 	.word	0x00017090
        /*04a8*/ 	.short	0x0100
        /*04aa*/ 	.byte	0x08
	.zero		1


	//   ....[15]....
        /*04ac*/ 	.word	0x00000750
        /*04b0*/ 	.word	0x000000ff
        /*04b4*/ 	.word	0x000170a0
        /*04b8*/ 	.short	0x0100
        /*04ba*/ 	.byte	0x08
	.zero		1


	//   ....[16]....
        /*04bc*/ 	.word	0x00000760
        /*04c0*/ 	.word	0x000000ff
        /*04c4*/ 	.word	0x00017098
        /*04c8*/ 	.short	0x0100
        /*04ca*/ 	.byte	0x08
	.zero		1


	//   ....[17]....
        /*04cc*/ 	.word	0x00000770
        /*04d0*/ 	.word	0x000000ff
        /*04d4*/ 	.word	0x000170a8
        /*04d8*/ 	.short	0x0100
        /*04da*/ 	.byte	0x08
	.zero		1


	//   ....[18]....
        /*04dc*/ 	.word	0x000008a0
        /*04e0*/ 	.word	0x000000ff
        /*04e4*/ 	.word	0x000170b0
        /*04e8*/ 	.short	0x0100
        /*04ea*/ 	.byte	0x08
	.zero		1


	//   ....[19]....
        /*04ec*/ 	.word	0x000008b0
        /*04f0*/ 	.word	0x000000ff
        /*04f4*/ 	.word	0x000170c0
        /*04f8*/ 	.short	0x0100
        /*04fa*/ 	.byte	0x08
	.zero		1


	//   ....[20]....
        /*04fc*/ 	.word	0x000008c0
        /*0500*/ 	.word	0x000000ff
        /*0504*/ 	.word	0x000170b8
        /*0508*/ 	.short	0x0100
        /*050a*/ 	.byte	0x08
	.zero		1


	//   ....[21]....
        /*050c*/ 	.word	0x000008d0
        /*0510*/ 	.word	0x000000ff
        /*0514*/ 	.word	0x000170c8
        /*0518*/ 	.short	0x0100
        /*051a*/ 	.byte	0x08
	.zero		1


	//   ....[22]....
        /*051c*/ 	.word	0x000019e0
        /*0520*/ 	.word	0x000000ff
        /*0524*/ 	.word	0x00017000
        /*0528*/ 	.short	0x010a
        /*052a*/ 	.byte	0x26
	.zero		1


	//   ....[23]....
        /*052c*/ 	.word	0x00001a70
        /*0530*/ 	.word	0x000000ff
        /*0534*/ 	.word	0x00017030
        /*0538*/ 	.short	0x010a
        /*053a*/ 	.byte	0x26
	.zero		1


	//   ....[24]....
        /*053c*/ 	.word	0x00001ae0
        /*0540*/ 	.word	0x000000ff
        /*0544*/ 	.word	0x00017030
        /*0548*/ 	.short	0x010a
        /*054a*/ 	.byte	0x26
	.zero		1


	//   ....[25]....
        /*054c*/ 	.word	0x00002180
        /*0550*/ 	.word	0x00000010
        /*0554*/ 	.word	0x00000000
        /*0558*/ 	.short	0x0101
        /*055a*/ 	.byte	0x3f
	.zero		1


	//   ....[26]....
        /*055c*/ 	.word	0x00005840
        /*0560*/ 	.word	0x000000ff
        /*0564*/ 	.word	0x00017030
        /*0568*/ 	.short	0x010a
        /*056a*/ 	.byte	0x1c
	.zero		1


	//   ....[27]....
        /*056c*/ 	.word	0x00005880
        /*0570*/ 	.word	0x000000ff
        /*0574*/ 	.word	0x00017030
        /*0578*/ 	.short	0x010a
        /*057a*/ 	.byte	0x1c
	.zero		1


	//   ....[28]....
        /*057c*/ 	.word	0x00005a00
        /*0580*/ 	.word	0x000000ff
        /*0584*/ 	.word	0x00017050
        /*0588*/ 	.short	0x010a
        /*058a*/ 	.byte	0x0b
	.zero		1


	//   ....[29]....
        /*058c*/ 	.word	0x00005a80
        /*0590*/ 	.word	0x000000ff
        /*0594*/ 	.word	0x00017050
        /*0598*/ 	.short	0x010a
        /*059a*/ 	.byte	0x0b
	.zero		1


	//   ....[30]....
        /*059c*/ 	.word	0x00006480
        /*05a0*/ 	.word	0x00000022
        /*05a4*/ 	.word	0x00000000
        /*05a8*/ 	.short	0x0101
        /*05aa*/ 	.byte	0x3f
	.zero		1


	//   ....[31]....
        /*05ac*/ 	.word	0x00008740
        /*05b0*/ 	.word	0x000000ff
        /*05b4*/ 	.word	0x00000000
        /*05b8*/ 	.short	0x0101
        /*05ba*/ 	.byte	0x06
	.zero		1


	//   ....[32]....
        /*05bc*/ 	.word	0x00008fe0
        /*05c0*/ 	.word	0x000000ff
        /*05c4*/ 	.word	0x00017030
        /*05c8*/ 	.short	0x010a
        /*05ca*/ 	.byte	0x19
	.zero		1


	//   ....[33]....
        /*05cc*/ 	.word	0x00009020
        /*05d0*/ 	.word	0x000000ff
        /*05d4*/ 	.word	0x00017030
        /*05d8*/ 	.short	0x010a
        /*05da*/ 	.byte	0x19
	.zero		1


	//   ....[34]....
        /*05dc*/ 	.word	0x000091a0
        /*05e0*/ 	.word	0x000000ff
        /*05e4*/ 	.word	0x00017050
        /*05e8*/ 	.short	0x010a
        /*05ea*/ 	.byte	0x0e
	.zero		1


	//   ....[35]....
        /*05ec*/ 	.word	0x00009dd0
        /*05f0*/ 	.word	0x000000ff
        /*05f4*/ 	.word	0x00017050
        /*05f8*/ 	.short	0x010a
        /*05fa*/ 	.byte	0x0e
	.zero		1


	//   ....[36]....
        /*05fc*/ 	.word	0x0000ab10
        /*0600*/ 	.word	0x00000004
        /*0604*/ 	.word	0x00000000
        /*0608*/ 	.short	0x0101
        /*060a*/ 	.byte	0x3f
	.zero		1


	//   ....[37]....
        /*060c*/ 	.word	0x0000ae00
        /*0610*/ 	.word	0x000000ff
        /*0614*/ 	.word	0x00000000
        /*0618*/ 	.short	0x0101
        /*061a*/ 	.byte	0x06
	.zero		1


	//   ....[38]....
        /*061c*/ 	.word	0x0000b410
        /*0620*/ 	.word	0x000000ff
        /*0624*/ 	.word	0x00017030
        /*0628*/ 	.short	0x010a
        /*062a*/ 	.byte	0x1c
	.zero		1


	//   ....[39]....
        /*062c*/ 	.word	0x0000b450
        /*0630*/ 	.word	0x000000ff
        /*0634*/ 	.word	0x00017030
        /*0638*/ 	.short	0x010a
        /*063a*/ 	.byte	0x1c
	.zero		1


	//   ....[40]....
        /*063c*/ 	.word	0x0000b5d0
        /*0640*/ 	.word	0x000000ff
        /*0644*/ 	.word	0x00017050
        /*0648*/ 	.short	0x010a
        /*064a*/ 	.byte	0x0e
	.zero		1


	//   ....[41]....
        /*064c*/ 	.word	0x0000b650
        /*0650*/ 	.word	0x000000ff
        /*0654*/ 	.word	0x00017050
        /*0658*/ 	.short	0x010a
        /*065a*/ 	.byte	0x0e
	.zero		1


	//   ....[42]....
        /*065c*/ 	.word	0x0000c030
        /*0660*/ 	.word	0x00000022
        /*0664*/ 	.word	0x00000000
        /*0668*/ 	.short	0x0101
        /*066a*/ 	.byte	0x3f
	.zero		1


	//   ....[43]....
        /*066c*/ 	.word	0x0000e2d0
        /*0670*/ 	.word	0x000000ff
        /*0674*/ 	.word	0x00000000
        /*0678*/ 	.short	0x0101
        /*067a*/ 	.byte	0x07
	.zero		1


	//   ....[44]....
        /*067c*/ 	.word	0x0000e7f0
        /*0680*/ 	.word	0x000000ff
        /*0684*/ 	.word	0x00017050
        /*0688*/ 	.short	0x010a
        /*068a*/ 	.byte	0x0b
	.zero		1


	//   ....[45]....
        /*068c*/ 	.word	0x0000e830
        /*0690*/ 	.word	0x000000ff
        /*0694*/ 	.word	0x00017050
        /*0698*/ 	.short	0x010a
        /*069a*/ 	.byte	0x0b
	.zero		1


	//   ....[46]....
        /*069c*/ 	.word	0x0000ee60
        /*06a0*/ 	.word	0x000000ff
        /*06a4*/ 	.word	0x00000000
        /*06a8*/ 	.short	0x0101
        /*06aa*/ 	.byte	0x04
	.zero		1


	//   ....[47]....
        /*06ac*/ 	.word	0x00010140
        /*06b0*/ 	.word	0x000000ff
        /*06b4*/ 	.word	0x00000000
        /*06b8*/ 	.short	0x0101
        /*06ba*/ 	.byte	0x04
	.zero		1


	//   ....[48]....
        /*06bc*/ 	.word	0x00012470
        /*06c0*/ 	.word	0x000000ff
        /*06c4*/ 	.word	0x00017080
        /*06c8*/ 	.short	0x010a
        /*06ca*/ 	.byte	0x26
	.zero		1


	//   ....[49]....
        /*06cc*/ 	.word	0x000126a0
        /*06d0*/ 	.word	0x000000ff
        /*06d4*/ 	.word	0x00017040
        /*06d8*/ 	.short	0x010a
        /*06da*/ 	.byte	0x26
	.zero		1


	//   ....[50]....
        /*06dc*/ 	.word	0x00013210
        /*06e0*/ 	.word	0x000000ff
        /*06e4*/ 	.word	0x00017000
        /*06e8*/ 	.short	0x0107
        /*06ea*/ 	.byte	0x26
	.zero		1


	//   ....[51]....
        /*06ec*/ 	.word	0x00013260
        /*06f0*/ 	.word	0x000000ff
        /*06f4*/ 	.word	0x00017000
        /*06f8*/ 	.short	0x0101
        /*06fa*/ 	.byte	0x26
	.zero		1


	//   ....[52]....
        /*06fc*/ 	.word	0x00013290
        /*0700*/ 	.word	0x000000ff
        /*0704*/ 	.word	0x00017020
        /*0708*/ 	.short	0x010a
        /*070a*/ 	.byte	0x26
	.zero		1


	//   ....[53]....
        /*070c*/ 	.word	0x00013570
        /*0710*/ 	.word	0x00000004
        /*0714*/ 	.word	0x00017080
        /*0718*/ 	.short	0x010a
        /*071a*/ 	.byte	0x3f
	.zero		1


	//   ....[54]....
        /*071c*/ 	.word	0x00013940
        /*0720*/ 	.word	0x00000004
        /*0724*/ 	.word	0x00017040
        /*0728*/ 	.short	0x010a
        /*072a*/ 	.byte	0x3f
	.zero		1


	//   ....[55]....
        /*072c*/ 	.word	0x00013d50
        /*0730*/ 	.word	0x0000000c
        /*0734*/ 	.word	0x00017070
        /*0738*/ 	.short	0x010a
        /*073a*/ 	.byte	0x3f
	.zero		1


	//   ....[56]....
        /*073c*/ 	.word	0x00013db0
        /*0740*/ 	.word	0x0000000c
        /*0744*/ 	.word	0x00017060
        /*0748*/ 	.short	0x010a
        /*074a*/ 	.byte	0x3f
	.zero		1


	//   ....[57]....
        /*074c*/ 	.word	0x00014160
        /*0750*/ 	.word	0x0000000c
        /*0754*/ 	.word	0x00017050
        /*0758*/ 	.short	0x0101
        /*075a*/ 	.byte	0x3f
	.zero		1


	//   ....[58]....
        /*075c*/ 	.word	0x000141d0
        /*0760*/ 	.word	0x00000002
        /*0764*/ 	.word	0x00000000
        /*0768*/ 	.short	0x0101
        /*076a*/ 	.byte	0x3f
	.zero		1


	//   ....[59]....
        /*076c*/ 	.word	0x000142c0
        /*0770*/ 	.word	0x00000002
        /*0774*/ 	.word	0x00017070
        /*0778*/ 	.short	0x010a
        /*077a*/ 	.byte	0x3f
	.zero		1


	//   ....[60]....
        /*077c*/ 	.word	0x00014360
        /*0780*/ 	.word	0x00000002
        /*0784*/ 	.word	0x00017060
        /*0788*/ 	.short	0x010a
        /*078a*/ 	.byte	0x3f
	.zero		1


	//   ....[61]....
        /*078c*/ 	.word	0x00014720
        /*0790*/ 	.word	0x00000002
        /*0794*/ 	.word	0x00017050
        /*0798*/ 	.short	0x0101
        /*079a*/ 	.byte	0x3f
	.zero		1


	//   ....[62]....
        /*079c*/ 	.word	0x00014780
        /*07a0*/ 	.word	0x00000000
        /*07a4*/ 	.word	0x00000000
        /*07a8*/ 	.short	0x0101
        /*07aa*/ 	.byte	0x3f
	.zero		1


	//   ....[63]....
        /*07ac*/ 	.word	0x00014820
        /*07b0*/ 	.word	0x00000007
        /*07b4*/ 	.word	0x00017020
        /*07b8*/ 	.short	0x010a
        /*07ba*/ 	.byte	0x3f
	.zero		1


	//   ....[64]....
        /*07bc*/ 	.word	0x00014960
        /*07c0*/ 	.word	0x00000005
        /*07c4*/ 	.word	0x00000000
        /*07c8*/ 	.short	0x010a
        /*07ca*/ 	.byte	0x3f
	.zero		1


	//   ....[65]....
        /*07cc*/ 	.word	0x000149d0
        /*07d0*/ 	.word	0x00000003
        /*07d4*/ 	.word	0x00000000
        /*07d8*/ 	.short	0x010a
        /*07da*/ 	.byte	0x3f
	.zero		1


	//   ....[66]....
        /*07dc*/ 	.word	0x00014a20
        /*07e0*/ 	.word	0x00000003
        /*07e4*/ 	.word	0x00017060
        /*07e8*/ 	.short	0x010a
        /*07ea*/ 	.byte	0x3f
	.zero		1


	//   ....[67]....
        /*07ec*/ 	.word	0x00014a70
        /*07f0*/ 	.word	0x00000005
        /*07f4*/ 	.word	0x00017060
        /*07f8*/ 	.short	0x010a
        /*07fa*/ 	.byte	0x3f
	.zero		1


	//   ....[68]....
        /*07fc*/ 	.word	0x00014ab0
        /*0800*/ 	.word	0x00000003
        /*0804*/ 	.word	0x00017080
        /*0808*/ 	.short	0x010a
        /*080a*/ 	.byte	0x3f
	.zero		1


	//   ....[69]....
        /*080c*/ 	.word	0x00014ad0
        /*0810*/ 	.word	0x00000005
        /*0814*/ 	.word	0x00017080
        /*0818*/ 	.short	0x010a
        /*081a*/ 	.byte	0x3f
	.zero		1


	//   ....[70]....
        /*081c*/ 	.word	0x00014b40
        /*0820*/ 	.word	0x00000003
        /*0824*/ 	.word	0x00017000
        /*0828*/ 	.short	0x010a
        /*082a*/ 	.byte	0x3f
	.zero		1


	//   ....[71]....
        /*082c*/ 	.word	0x00014ba0
        /*0830*/ 	.word	0x00000003
        /*0834*/ 	.word	0x00017030
        /*0838*/ 	.short	0x010a
        /*083a*/ 	.byte	0x3f
	.zero		1


	//   ....[72]....
        /*083c*/ 	.word	0x00014c00
        /*0840*/ 	.word	0x0000000c
        /*0844*/ 	.word	0x00017030
        /*0848*/ 	.short	0x010a
        /*084a*/ 	.byte	0x3f
	.zero		1


	//   ....[73]....
        /*084c*/ 	.word	0x00014c60
        /*0850*/ 	.word	0x0000000e
        /*0854*/ 	.word	0x00017050
        /*0858*/ 	.short	0x010a
        /*085a*/ 	.byte	0x3f
	.zero		1


	//   ....[74]....
        /*085c*/ 	.word	0x00014cc0
        /*0860*/ 	.word	0x0000000a
        /*0864*/ 	.word	0x00017030
        /*0868*/ 	.short	0x010a
        /*086a*/ 	.byte	0x3f
	.zero		1


	//   ....[75]....
        /*086c*/ 	.word	0x00014d20
        /*0870*/ 	.word	0x0000000a
        /*0874*/ 	.word	0x00017050
        /*0878*/ 	.short	0x010a
        /*087a*/ 	.byte	0x3f
	.zero		1


	//   ....[76]....
        /*087c*/ 	.word	0x00014d80
        /*0880*/ 	.word	0x0000000a
        /*0884*/ 	.word	0x00017030
        /*0888*/ 	.short	0x010a
        /*088a*/ 	.byte	0x3f
	.zero		1


	//   ....[77]....
        /*088c*/ 	.word	0x00014de0
        /*0890*/ 	.word	0x0000000f
        /*0894*/ 	.word	0x00017050
        /*0898*/ 	.short	0x010a
        /*089a*/ 	.byte	0x3f
	.zero		1


	//   ....[78]....
        /*089c*/ 	.word	0x00014e40
        /*08a0*/ 	.word	0x00000003
        /*08a4*/ 	.word	0x00017050
        /*08a8*/ 	.short	0x010a
        /*08aa*/ 	.byte	0x3f
	.zero		1


	//   ....[79]....
        /*08ac*/ 	.word	0x00014f90
        /*08b0*/ 	.word	0x00000018
        /*08b4*/ 	.word	0x00017080
        /*08b8*/ 	.short	0x010a
        /*08ba*/ 	.byte	0x3f
	.zero		1


	//   ....[80]....
        /*08bc*/ 	.word	0x00014fe0
        /*08c0*/ 	.word	0x00000018
        /*08c4*/ 	.word	0x00017040
        /*08c8*/ 	.short	0x010a
        /*08ca*/ 	.byte	0x3f
	.zero		1


	//   ....[81]....
        /*08cc*/ 	.word	0x00015400
        /*08d0*/ 	.word	0x00000018
        /*08d4*/ 	.word	0x00017020
        /*08d8*/ 	.short	0x010a
        /*08da*/ 	.byte	0x3f
	.zero		1


	//   ....[82]....
        /*08dc*/ 	.word	0x00015450
        /*08e0*/ 	.word	0x00000004
        /*08e4*/ 	.word	0x00017080
        /*08e8*/ 	.short	0x010a
        /*08ea*/ 	.byte	0x3f
	.zero		1


	//   ....[83]....
        /*08ec*/ 	.word	0x000154a0
        /*08f0*/ 	.word	0x00000004
        /*08f4*/ 	.word	0x00017040
        /*08f8*/ 	.short	0x010a
        /*08fa*/ 	.byte	0x3f
	.zero		1


	//   ....[84]....
        /*08fc*/ 	.word	0x000154f0
        /*0900*/ 	.word	0x0000000c
        /*0904*/ 	.word	0x00017070
        /*0908*/ 	.short	0x010a
        /*090a*/ 	.byte	0x3f
	.zero		1


	//   ....[85]....
        /*090c*/ 	.word	0x00015540
        /*0910*/ 	.word	0x0000000c
        /*0914*/ 	.word	0x00017060
        /*0918*/ 	.short	0x010a
        /*091a*/ 	.byte	0x3f
	.zero		1


	//   ....[86]....
        /*091c*/ 	.word	0x00015590
        /*0920*/ 	.word	0x00000002
        /*0924*/ 	.word	0x00017070
        /*0928*/ 	.short	0x010a
        /*092a*/ 	.byte	0x3f
	.zero		1


	//   ....[87]....
        /*092c*/ 	.word	0x000155e0
        /*0930*/ 	.word	0x00000002
        /*0934*/ 	.word	0x00017060
        /*0938*/ 	.short	0x010a
        /*093a*/ 	.byte	0x3f
	.zero		1


	//   ....[88]....
        /*093c*/ 	.word	0x00015630
        /*0940*/ 	.word	0x00000007
        /*0944*/ 	.word	0x00017020
        /*0948*/ 	.short	0x010a
        /*094a*/ 	.byte	0x3f
	.zero		1


	//   ....[89]....
        /*094c*/ 	.word	0x00015680
        /*0950*/ 	.word	0x00000005
        /*0954*/ 	.word	0x00000000
        /*0958*/ 	.short	0x010a
        /*095a*/ 	.byte	0x3f
	.zero		1


	//   ....[90]....
        /*095c*/ 	.word	0x000156d0
        /*0960*/ 	.word	0x00000003
        /*0964*/ 	.word	0x00000000
        /*0968*/ 	.short	0x010a
        /*096a*/ 	.byte	0x3f
	.zero		1


	//   ....[91]....
        /*096c*/ 	.word	0x00015720
        /*0970*/ 	.word	0x00000003
        /*0974*/ 	.word	0x00017060
        /*0978*/ 	.short	0x010a
        /*097a*/ 	.byte	0x3f
	.zero		1


	//   ....[92]....
        /*097c*/ 	.word	0x00015770
        /*0980*/ 	.word	0x00000005
        /*0984*/ 	.word	0x00017060
        /*0988*/ 	.short	0x010a
        /*098a*/ 	.byte	0x3f
	.zero		1


	//   ....[93]....
        /*098c*/ 	.word	0x000157c0
        /*0990*/ 	.word	0x00000003
        /*0994*/ 	.word	0x00017080
        /*0998*/ 	.short	0x010a
        /*099a*/ 	.byte	0x3f
	.zero		1


	//----- nvinfo : EIATTR_NUM_MBARRIERS
	.align		4
.L_1221:
        /*099c*/ 	.byte	0x03, 0x38
        /*099e*/ 	.short	0x0016


	//----- nvinfo : EIATTR_EXIT_INSTR_OFFSETS
	.align		4
        /*09a0*/ 	.byte	0x04, 0x1c
        /*09a2*/ 	.short	(.L_1223 - .L_1222)


	//   ....[0]....
.L_1222:
        /*09a4*/ 	.word	0x00014b20


	//----- nvinfo : EIATTR_MAX_THREADS
	.align		4
.L_1223:
        /*09a8*/ 	.byte	0x04, 0x05
        /*09aa*/ 	.short	(.L_1225 - .L_1224)
.L_1224:
        /*09ac*/ 	.word	0x00000200
        /*09b0*/ 	.word	0x00000001
        /*09b4*/ 	.word	0x00000001


	//----- nvinfo : EIATTR_CRS_STACK_SIZE
	.align		4
.L_1225:
        /*09b8*/ 	.byte	0x04, 0x1e
        /*09ba*/ 	.short	(.L_1227 - .L_1226)
.L_1226:
        /*09bc*/ 	.word	0x00000000


	//----- nvinfo : EIATTR_CBANK_PARAM_SIZE
	.align		4
.L_1227:
        /*09c0*/ 	.byte	0x03, 0x19
        /*09c2*/ 	.short	0x0a70


	//----- nvinfo : EIATTR_PARAM_CBANK
	.align		4
        /*09c4*/ 	.byte	0x04, 0x0a
        /*09c6*/ 	.short	(.L_1229 - .L_1228)
	.align		4
.L_1228:
        /*09c8*/ 	.word	index@(.nv.constant0._ZN7cutlass13device_kernelIN5flash11enable_sm90INS1_16FlashAttnFwdSm90INS1_25CollectiveMainloopFwdSm90ILi2EN4cute5tupleIJNS5_1CILi1EEES8_S8_EEENS6_IJNS7_ILi192EEENS7_ILi128EEENS7_ILi96EEEEEELi96ENS_12float_e4m3_tEfNS_4arch4Sm90ELb0ELb1ELb1ELb0ELb0ELb0ELb0ELb1ELb1ELb1ELb1ELb0EEENS1_21CollectiveEpilogueFwdINS6_IJSA_SC_SB_EEES9_NS_10bfloat16_tESG_Li384ELb0ELb1ELb1ELb1EEENS1_19SingleTileSchedulerILb0ELb1ELb1ELi192EEEEEEEEEvNT_6ParamsE)
        /*09cc*/ 	.short	0x0210
        /*09ce*/ 	.short	0x0a70


	//----- nvinfo : EIATTR_SW_WAR
	.align		4
.L_1229:
        /*09d0*/ 	.byte	0x04, 0x36
        /*09d2*/ 	.short	(.L_1231 - .L_1230)
.L_1230:
        /*09d4*/ 	.word	0x00000008
.L_1231:


//--------------------- .nv.info._ZN7cutlass13device_kernelIN5flash11enable_sm90INS1_16FlashAttnFwdSm90INS1_25CollectiveMainloopFwdSm90ILi2EN4cute5tupleIJNS5_1CILi1EEES8_S8_EEENS6_IJNS7_ILi192EEENS7_ILi128EEENS7_ILi96EEEEEELi96ENS_12float_e4m3_tEfNS_4arch4Sm90ELb0ELb1ELb1ELb1ELb0ELb0ELb0ELb1ELb1ELb1ELb1ELb0EEENS1_21CollectiveEpilogueFwdINS6_IJSA_SC_SB_EEES9_NS_10bfloat16_tESG_Li384ELb1ELb1ELb1ELb1EEENS1_36VarlenDynamicPersistentTileSchedulerILi192ELi128ELi384ELi128ELb1ELb1ELb1ELb1ELb0ELb1EEEEEEEEEvNT_6ParamsE --------------------------
	.section	.nv.info._ZN7cutlass13device_kernelIN5flash11enable_sm90INS1_16FlashAttnFwdSm90INS1_25CollectiveMainloopFwdSm90ILi2EN4cute5tupleIJNS5_1CILi1EEES8_S8_EEENS6_IJNS7_ILi192EEENS7_ILi128EEENS7_ILi96EEEEEELi96ENS_12float_e4m3_tEfNS_4arch4Sm90ELb0ELb1ELb1ELb1ELb0ELb0ELb0ELb1ELb1ELb1ELb1ELb0EEENS1_21CollectiveEpilogueFwdINS6_IJSA_SC_SB_EEES9_NS_10bfloat16_tESG_Li384ELb1ELb1ELb1ELb1EEENS1_36VarlenDynamicPersistentTileSchedulerILi192ELi128ELi384ELi128ELb1ELb1ELb1ELb1ELb0ELb1EEEEEEEEEvNT_6ParamsE,"",@"SHT_CUDA_INFO"
	.sectionflags	@""
	.align	4


	//----- nvinfo : EIATTR_CUDA_API_VERSION
	.align		4
        /*0000*/ 	.byte	0x04, 0x37
        /*0002*/ 	.short	(.L_1233 - .L_1232)
.L_1232:
        /*0004*/ 	.word	0x00000082


	//----- nvinfo : EIATTR_KPARAM_INFO
	.align		4
.L_1233:
        /*0008*/ 	.byte	0x04, 0x17
        /*000a*/ 	.short	(.L_1235 - .L_1234)
.L_1234:
        /*000c*/ 	.word	0x00000000
        /*0010*/ 	.short	0x0000
        /*0012*/ 	.short	0x0070
        /*0014*/ 	.byte	0x00, 0xf0, 0x01, 0x2a


	//----- nvinfo : EIATTR_SPARSE_MMA_MASK
	.align		4
.L_1235:
        /*0018*/ 	.byte	0x03, 0x50
        /*001a*/ 	.short	0x0000


	//----- nvinfo : EIATTR_MAXREG_COUNT
	.align		4
        /*001c*/ 	.byte	0x03, 0x1b
        /*001e*/ 	.short	0x0080


	//----- nvinfo : EIATTR_NUM_BARRIERS
	.align		4
        /*0020*/ 	.byte	0x02, 0x4c
        /*0022*/ 	.byte	0x09
	.zero		1


	//----- nvinfo : EIATTR_EXTERNS
	.align		4
        /*0024*/ 	.byte	0x04, 0x0f
        /*0026*/ 	.short	(.L_1237 - .L_1236)


	//   ....[0]....
	.align		4
.L_1236:
        /*0028*/ 	.word	index@(__assertfail)


	//----- nvinfo : EIATTR_ANNOTATIONS
	.align		4
.L_1237:
        /*002c*/ 	.byte	0x04, 0x55
        /*002e*/ 	.short	(.L_1239 - .L_1238)


	//   ....[0]....
.L_1238:
        /* <DEDUP_REMOVED lines=28> */


	//----- nvinfo : EIATTR_MERCURY_ISA_VERSION
	.align		4
.L_1239:
        /*01d8*/ 	.byte	0x03, 0x5f
        /*01da*/ 	.short	0x0101


	//----- nvinfo : EIATTR_UNUSED_LOAD_BYTE_OFFSET
	.align		4
        /*01dc*/ 	.byte	0x04, 0x44
        /*01de*/ 	.short	(.L_1241 - .L_1240)


	//   ....[0]....
.L_1240:
        /*01e0*/ 	.word	0x00000a00
        /*01e4*/ 	.word	0x0000fff0


	//   ....[1]....
        /*01e8*/ 	.word	0x0000f6f0
        /*01ec*/ 	.word	0x0000fff0


	//----- nvinfo : EIATTR_INT_WARP_WIDE_INSTR_OFFSETS
	.align		4
.L_1241:
        /*01f0*/ 	.byte	0x04, 0x31
        /*01f2*/ 	.short	(.L_1243 - .L_1242)


	//   ....[0]....
.L_1242:
        /*01f4*/ 	.word	0x00000130


	//   ....[1]....
        /*01f8*/ 	.word	0x00000170


	//   ....[2]....
        /*01fc*/ 	.word	0x000001e0


	//   ....[3]....
        /*0200*/ 	.word	0x00014b10


	//   ....[4]....
        /*0204*/ 	.word	0x00014ba0


	//   ....[5]....
        /*0208*/ 	.word	0x00017620


	//   ....[6]....
        /*020c*/ 	.word	0x000176b0


	//----- nvinfo : EIATTR_COOP_GROUP_MASK_REGIDS
	.align		4
.L_1243:
        /*0210*/ 	.byte	0x04, 0x29
        /*0212*/ 	.short	(.L_1245 - .L_1244)


	//   ....[0]....
.L_1244:
        /*0214*/ 	.word	0xffffffff


	//   ....[1]....
        /*0218*/ 	.word	0xffffffff


	//   ....[2]....
        /*021c*/ 	.word	0xffffffff


	//   ....[3]....
        /*0220*/ 	.word	0xffffffff


	//   ....[4]....
        /*0224*/ 	.word	0xffffffff


	//   ....[5]....
        /*0228*/ 	.word	0xffffffff


	//   ....[6]....
        /*022c*/ 	.word	0xffffffff


	//   ....[7]....
        /*0230*/ 	.word	0xffffffff


	//   ....[8]....
        /*0234*/ 	.word	0xffffffff


	//   ....[9]....
        /*0238*/ 	.word	0xffffffff


	//   ....[10]....
        /*023c*/ 	.word	0xffffffff


	//   ....[11]....
        /*0240*/ 	.word	0xffffffff


	//   ....[12]....
        /*0244*/ 	.word	0xffffffff


	//   ....[13]....
        /*0248*/ 	.word	0xffffffff


	//   ....[14]....
        /*024c*/ 	.word	0xffffffff


	//   ....[15]....
        /*0250*/ 	.word	0xffffffff


	//   ....[16]....
        /*0254*/ 	.word	0xffffffff


	//   ....[17]....
        /*0258*/ 	.word	0xffffffff


	//   ....[18]....
        /*025c*/ 	.word	0xffffffff


	//   ....[19]....
        /*0260*/ 	.word	0xffffffff


	//   ....[20]....
        /*0264*/ 	.word	0xffffffff


	//   ....[21]....
        /*0268*/ 	.word	0xffffffff


	//   ....[22]....
        /*026c*/ 	.word	0xffffffff


	//   ....[23]....
        /*0270*/ 	.word	0xffffffff


	//   ....[24]....
        /*0274*/ 	.word	0xffffffff


	//   ....[25]....
        /*0278*/ 	.word	0xffffffff


	//   ....[26]....
        /*027c*/ 	.word	0xffffffff


	//   ....[27]....
        /*0280*/ 	.word	0xffffffff


	//   ....[28]....
        /*0284*/ 	.word	0xffffffff


	//   ....[29]....
        /*0288*/ 	.word	0xffffffff


	//   ....[30]....
        /*028c*/ 	.word	0xffffffff


	//   ....[31]....
        /*0290*/ 	.word	0xffffffff


	//   ....[32]....
        /*0294*/ 	.word	0xffffffff


	//   ....[33]....
        /*0298*/ 	.word	0xffffffff


	//   ....[34]....
        /*029c*/ 	.word	0xffffffff


	//   ....[35]....
        /*02a0*/ 	.word	0xffffffff


	//   ....[36]....
        /*02a4*/ 	.word	0xffffffff


	//   ....[37]....
        /*02a8*/ 	.word	0xffffffff


	//   ....[38]....
        /*02ac*/ 	.word	0xffffffff


	//   ....[39]....
        /*02b0*/ 	.word	0xffffffff


	//   ....[40]....
        /*02b4*/ 	.word	0xffffffff


	//   ....[41]....
        /*02b8*/ 	.word	0xffffffff


	//   ....[42]....
        /*02bc*/ 	.word	0xffffffff


	//   ....[43]....
        /*02c0*/ 	.word	0xffffffff


	//   ....[44]....
        /*02c4*/ 	.word	0xffffffff


	//   ....[45]....
        /*02c8*/ 	.word	0xffffffff


	//   ....[46]....
        /*02cc*/ 	.word	0xffffffff


	//   ....[47]....
        /*02d0*/ 	.word	0xffffffff


	//   ....[48]....
        /*02d4*/ 	.word	0xffffffff


	//   ....[49]....
        /*02d8*/ 	.word	0xffffffff


	//   ....[50]....
        /*02dc*/ 	.word	0xffffffff


	//   ....[51]....
        /*02e0*/ 	.word	0xffffffff


	//   ....[52]....
        /*02e4*/ 	.word	0xffffffff


	//   ....[53]....
        /*02e8*/ 	.word	0xffffffff


	//   ....[54]....
        /*02ec*/ 	.word	0xffffffff


	//   ....[55]....
        /*02f0*/ 	.word	0xffffffff


	//   ....[56]....
        /*02f4*/ 	.word	0xffffffff


	//   ....[57]....
        /*02f8*/ 	.word	0xffffffff


	//   ....[58]....
        /*02fc*/ 	.word	0xffffffff


	//   ....[59]....
        /*0300*/ 	.word	0xffffffff


	//   ....[60]....
        /*0304*/ 	.word	0xffffffff


	//   ....[61]....
        /*0308*/ 	.word	0xffffffff


	//   ....[62]....
        /*030c*/ 	.word	0xffffffff


	//   ....[63]....
        /*0310*/ 	.word	0xffffffff


	//   ....[64]....
        /*0314*/ 	.word	0xffffffff


	//   ....[65]....
        /*0318*/ 	.word	0xffffffff


	//   ....[66]....
        /*031c*/ 	.word	0xffffffff


	//   ....[67]....
        /*0320*/ 	.word	0xffffffff


	//   ....[68]....
        /*0324*/ 	.word	0xffffffff


	//   ....[69]....
        /*0328*/ 	.word	0xffffffff


	//   ....[70]....
        /*032c*/ 	.word	0xffffffff


	//   ....[71]....
        /*0330*/ 	.word	0xffffffff


	//   ....[72]....
        /*0334*/ 	.word	0xffffffff


	//   ....[73]....
        /*0338*/ 	.word	0xffffffff


	//   ....[74]....
        /*033c*/ 	.word	0xffffffff


	//   ....[75]....
        /*0340*/ 	.word	0xffffffff


	//   ....[76]....
        /*0344*/ 	.word	0xffffffff


	//   ....[77]....
        /*0348*/ 	.word	0xffffffff


	//   ....[78]....
        /*034c*/ 	.word	0xffffffff


	//   ....[79]....
        /*0350*/ 	.word	0xffffffff


	//   ....[80]....
        /*0354*/ 	.word	0xffffffff


	//   ....[81]....
        /*0358*/ 	.word	0xffffffff


	//   ....[82]....
        /*035c*/ 	.word	0xffffffff


	//   ....[83]....
        /*0360*/ 	.word	0xffffffff


	//   ....[84]....
        /*0364*/ 	.word	0xffffffff


	//   ....[85]....
        /*0368*/ 	.word	0xffffffff


	//   ....[86]....
        /*036c*/ 	.word	0xffffffff


	//   ....[87]....
        /*0370*/ 	.word	0xffffffff


	//   ....[88]....
        /*0374*/ 	.word	0xffffffff


	//   ....[89]....
        /*0378*/ 	.word	0xffffffff


	//   ....[90]....
        /*037c*/ 	.word	0xffffffff


	//   ....[91]....
        /*0380*/ 	.word	0xffffffff


	//   ....[92]....
        /*0384*/ 	.word	0xffffffff


	//   ....[93]....
        /*0388*/ 	.word	0xffffffff


	//   ....[94]....
        /*038c*/ 	.word	0xffffffff


	//   ....[95]....
        /*0390*/ 	.word	0xffffffff


	//   ....[96]....
        /*0394*/ 	.word	0xffffffff


	//   ....[97]....
        /*0398*/ 	.word	0xffffffff


	//   ....[98]....
        /*039c*/ 	.word	0xffffffff


	//   ....[99]....
        /*03a0*/ 	.word	0xffffffff


	//   ....[100]....
        /*03a4*/ 	.word	0xffffffff


	//   ....[101]....
        /*03a8*/ 	.word	0xffffffff


	//   ....[102]....
        /*03ac*/ 	.word	0xffffffff


	//   ....[103]....
        /*03b0*/ 	.word	0xffffffff


	//   ....[104]....
        /*03b4*/ 	.word	0xffffffff


	//   ....[105]....
        /*03b8*/ 	.word	0xffffffff


	//   ....[106]....
        /*03bc*/ 	.word	0xffffffff


	//   ....[107]....
        /*03c0*/ 	.word	0xffffffff


	//   ....[108]....
        /*03c4*/ 	.word	0xffffffff


	//   ....[109]....
        /*03c8*/ 	.word	0xffffffff


	//   ....[110]....
        /*03cc*/ 	.word	0xffffffff


	//   ....[111]....
        /*03d0*/ 	.word	0xffffffff


	//   ....[112]....
        /*03d4*/ 	.word	0xffffffff


	//   ....[113]....
        /*03d8*/ 	.word	0xffffffff


	//   ....[114]....
        /*03dc*/ 	.word	0xffffffff


	//   ....[115]....
        /*03e0*/ 	.word	0xffffffff


	//   ....[116]....
        /*03e4*/ 	.word	0xffffffff


	//   ....[117]....
        /*03e8*/ 	.word	0xffffffff


	//   ....[118]....
        /*03ec*/ 	.word	0xffffffff


	//   ....[119]....
        /*03f0*/ 	.word	0xffffffff


	//   ....[120]....
        /*03f4*/ 	.word	0xffffffff


	//   ....[121]....
        /*03f8*/ 	.word	0xffffffff


	//   ....[122]....
        /*03fc*/ 	.word	0xffffffff


	//   ....[123]....
        /*0400*/ 	.word	0xffffffff


	//   ....[124]....
        /*0404*/ 	.word	0xffffffff


	//   ....[125]....
        /*0408*/ 	.word	0xffffffff


	//   ....[126]....
        /*040c*/ 	.word	0xffffffff


	//   ....[127]....
        /*0410*/ 	.word	0xffffffff


	//   ....[128]....
        /*0414*/ 	.word	0xffffffff


	//   ....[129]....
        /*0418*/ 	.word	0xffffffff


	//   ....[130]....
        /*041c*/ 	.word	0xffffffff


	//   ....[131]....
        /*0420*/ 	.word	0xffffffff


	//   ....[132]....
        /*0424*/ 	.word	0xffffffff


	//   ....[133]....
        /*0428*/ 	.word	0xffffffff


	//   ....[134]....
        /*042c*/ 	.word	0xffffffff


	//   ....[135]....
        /*0430*/ 	.word	0xffffffff


	//   ....[136]....
        /*0434*/ 	.word	0xffffffff


	//   ....[137]....
        /*0438*/ 	.word	0xffffffff


	//   ....[138]....
        /*043c*/ 	.word	0xffffffff


	//   ....[139]....
        /*0440*/ 	.word	0xffffffff


	//   ....[140]....
        /*0444*/ 	.word	0xffffffff


	//   ....[141]....
        /*0448*/ 	.word	0x0500000f


	//   ....[142]....
        /*044c*/ 	.word	0x0500000f


	//   ....[143]....
        /*0450*/ 	.word	0x0500000f


	//   ....[144]....
        /*0454*/ 	.word	0x0500000f


	//   ....[145]....
        /*0458*/ 	.word	0x0500000f


	//   ....[146]....
        /*045c*/ 	.word	0x0500000f


	//   ....[147]....
        /*0460*/ 	.word	0x0500000f


	//   ....[148]....
        /*0464*/ 	.word	0x0500000f


	//----- nvinfo : EIATTR_COOP_GROUP_INSTR_OFFSETS
	.align		4
.L_1245:
        /*0468*/ 	.byte	0x04, 0x28
        /*046a*/ 	.short	(.L_1247 - .L_1246)


	//   ....[0]....
.L_1246:
        /*046c*/ 	.word	0x00000060


	//   ....[1]....
        /*0470*/ 	.word	0x00000140


	//   ....[2]....
        /*0474*/ 	.word	0x00000190


	//   ....[3]....
        /*0478*/ 	.word	0x000003c0


	//   ....[4]....
        /*047c*/ 	.word	0x00000520


	//   ....[5]....
        /*0480*/ 	.word	0x00000640


	//   ....[6]....
        /*0484*/ 	.word	0x000007a0


	//   ....[7]....
        /*0488*/ 	.word	0x00001e10


	//   ....[8]....
        /*048c*/ 	.word	0x00002720


	//   ....[9]....
        /*0490*/ 	.word	0x00003c40


	//   ....[10]....
        /*0494*/ 	.word	0x00004500


	//   ....[11]....
        /*0498*/ 	.word	0x000045a0


	//   ....[12]....
        /*049c*/ 	.word	0x00004dd0


	//   ....[13]....
        /*04a0*/ 	.word	0x00004e50


	//   ....[14]....
        /*04a4*/ 	.word	0x00006940


	//   ....[15]....
        /*04a8*/ 	.word	0x00006d10


	//   ....[16]....
        /*04ac*/ 	.word	0x000078f0


	//   ....[17]....
        /*04b0*/ 	.word	0x000079f0


	//   ....[18]....
        /*04b4*/ 	.word	0x00008230


	//   ....[19]....
        /*04b8*/ 	.word	0x000082a0


	//   ....[20]....
        /*04bc*/ 	.word	0x0000a560


	//   ....[21]....
        /*04c0*/ 	.word	0x0000a590


	//   ....[22]....
        /*04c4*/ 	.word	0x0000a5b0


	//   ....[23]....
        /*04c8*/ 	.word	0x0000a5d0


	//   ....[24]....
        /*04cc*/ 	.word	0x0000c460


	//   ....[25]....
        /*04d0*/ 	.word	0x0000c830


	//   ....[26]....
        /*04d4*/ 	.word	0x0000d400


	//   ....[27]....
        /*04d8*/ 	.word	0x0000d500


	//   ....[28]....
        /*04dc*/ 	.word	0x0000de20


	//   ....[29]....
        /*04e0*/ 	.word	0x0000deb0


	//   ....[30]....
        /*04e4*/ 	.word	0x0000f020


	//   ....[31]....
        /*04e8*/ 	.word	0x0000f040


	//   ....[32]....
        /*04ec*/ 	.word	0x0000f0c0


	//   ....[33]....
        /*04f0*/ 	.word	0x0000f0d0


	//   ....[34]....
        /*04f4*/ 	.word	0x0000fb60


	//   ....[35]....
        /*04f8*/ 	.word	0x0000fb70


	//   ....[36]....
        /*04fc*/ 	.word	0x0000fb80


	//   ....[37]....
        /*0500*/ 	.word	0x0000fba0


	//   ....[38]....
        /*0504*/ 	.word	0x0000fbc0


	//   ....[39]....
        /*0508*/ 	.word	0x0000fc30


	//   ....[40]....
        /*050c*/ 	.word	0x0000fc60


	//   ....[41]....
        /*0510*/ 	.word	0x0000fca0


	//   ....[42]....
        /*0514*/ 	.word	0x0000fcf0


	//   ....[43]....
        /*0518*/ 	.word	0x0000fd20


	//   ....[44]....
        /*051c*/ 	.word	0x0000fd50


	//   ....[45]....
        /*0520*/ 	.word	0x0000fd80


	//   ....[46]....
        /*0524*/ 	.word	0x0000fdb0


	//   ....[47]....
        /*0528*/ 	.word	0x0000fe00


	//   ....[48]....
        /*052c*/ 	.word	0x0000fe30


	//   ....[49]....
        /*0530*/ 	.word	0x0000fe60


	//   ....[50]....
        /*0534*/ 	.word	0x0000fe90


	//   ....[51]....
        /*0538*/ 	.word	0x0000feb0


	//   ....[52]....
        /*053c*/ 	.word	0x0000fec0


	//   ....[53]....
        /*0540*/ 	.word	0x0000fed0


	//   ....[54]....
        /*0544*/ 	.word	0x0000ff00


	//   ....[55]....
        /*0548*/ 	.word	0x0000ff30


	//   ....[56]....
        /*054c*/ 	.word	0x0000ff40


	//   ....[57]....
        /*0550*/ 	.word	0x0000ff50


	//   ....[58]....
        /*0554*/ 	.word	0x0000ff80


	//   ....[59]....
        /*0558*/ 	.word	0x0000ffa0


	//   ....[60]....
        /*055c*/ 	.word	0x0000ffc0


	//   ....[61]....
        /*0560*/ 	.word	0x0000fff0


	//   ....[62]....
        /*0564*/ 	.word	0x00010000


	//   ....[63]....
        /*0568*/ 	.word	0x00010030


	//   ....[64]....
        /*056c*/ 	.word	0x00010050


	//   ....[65]....
        /*0570*/ 	.word	0x00010070


	//   ....[66]....
        /*0574*/ 	.word	0x00010090


	//   ....[67]....
        /*0578*/ 	.word	0x000100a0


	//   ....[68]....
        /*057c*/ 	.word	0x000100b0


	//   ....[69]....
        /*0580*/ 	.word	0x000100c0


	//   ....[70]....
        /*0584*/ 	.word	0x000100d0


	//   ....[71]....
        /*0588*/ 	.word	0x000100e0


	//   ....[72]....
        /*058c*/ 	.word	0x000100f0


	//   ....[73]....
        /*0590*/ 	.word	0x00010120


	//   ....[74]....
        /*0594*/ 	.word	0x00010150


	//   ....[75]....
        /*0598*/ 	.word	0x00010180


	//   ....[76]....
        /*059c*/ 	.word	0x000101b0


	//   ....[77]....
        /*05a0*/ 	.word	0x000101d0


	//   ....[78]....
        /*05a4*/ 	.word	0x000101e0


	//   ....[79]....
        /*05a8*/ 	.word	0x000101f0


	//   ....[80]....
        /*05ac*/ 	.word	0x00010220


	//   ....[81]....
        /*05b0*/ 	.word	0x00010250


	//   ....[82]....
        /*05b4*/ 	.word	0x00010a60


	//   ....[83]....
        /*05b8*/ 	.word	0x00010a70


	//   ....[84]....
        /*05bc*/ 	.word	0x00010a80


	//   ....[85]....
        /*05c0*/ 	.word	0x00010ac0


	//   ....[86]....
        /*05c4*/ 	.word	0x00011190


	//   ....[87]....
        /*05c8*/ 	.word	0x000111c0


	//   ....[88]....
        /*05cc*/ 	.word	0x000112e0


	//   ....[89]....
        /*05d0*/ 	.word	0x00011300


	//   ....[90]....
        /*05d4*/ 	.word	0x00011820


	//   ....[91]....
        /*05d8*/ 	.word	0x00011850


	//   ....[92]....
        /*05dc*/ 	.word	0x00011ba0


	//   ....[93]....
        /*05e0*/ 	.word	0x00011bb0


	//   ....[94]....
        /*05e4*/ 	.word	0x00012830


	//   ....[95]....
        /*05e8*/ 	.word	0x00012840


	//   ....[96]....
        /*05ec*/ 	.word	0x00012940


	//   ....[97]....
        /*05f0*/ 	.word	0x00012960


	//   ....[98]....
        /*05f4*/ 	.word	0x00012af0


	//   ....[99]....
        /*05f8*/ 	.word	0x00012d20


	//   ....[100]....
        /*05fc*/ 	.word	0x00012d50


	//   ....[101]....
        /*0600*/ 	.word	0x00012d80


	//   ....[102]....
        /*0604*/ 	.word	0x00012db0


	//   ....[103]....
        /*0608*/ 	.word	0x00012de0


	//   ....[104]....
        /*060c*/ 	.word	0x00012e20


	//   ....[105]....
        /*0610*/ 	.word	0x00012fc0


	//   ....[106]....
        /*0614*/ 	.word	0x00012ff0


	//   ....[107]....
        /*0618*/ 	.word	0x00013020


	//   ....[108]....
        /*061c*/ 	.word	0x00013050


	//   ....[109]....
        /*0620*/ 	.word	0x00013080


	//   ....[110]....
        /*0624*/ 	.word	0x000130b0


	//   ....[111]....
        /*0628*/ 	.word	0x00013140


	//   ....[112]....
        /*062c*/ 	.word	0x000131a0


	//   ....[113]....
        /*0630*/ 	.word	0x000131b0


	//   ....[114]....
        /*0634*/ 	.word	0x00013200


	//   ....[115]....
        /*0638*/ 	.word	0x00015280


	//   ....[116]....
        /*063c*/ 	.word	0x00016110


	//   ....[117]....
        /*0640*/ 	.word	0x00016120


	//   ....[118]....
        /*0644*/ 	.word	0x00016130


	//   ....[119]....
        /*0648*/ 	.word	0x00016150


	//   ....[120]....
        /*064c*/ 	.word	0x00016170


	//   ....[121]....
        /*0650*/ 	.word	0x00016280


	//   ....[122]....
        /*0654*/ 	.word	0x00017f40


	//   ....[123]....
        /*0658*/ 	.word	0x00017f60


	//   ....[124]....
        /*065c*/ 	.word	0x00017f90


	//   ....[125]....
        /*0660*/ 	.word	0x00017fa0


	//   ....[126]....
        /*0664*/ 	.word	0x00017fd0


	//   ....[127]....
        /*0668*/ 	.word	0x00018010


	//   ....[128]....
        /*066c*/ 	.word	0x00018040


	//   ....[129]....
        /*0670*/ 	.word	0x00018080


	//   ....[130]....
        /*0674*/ 	.word	0x000181e0


	//   ....[131]....
        /*0678*/ 	.word	0x00018210


	//   ....[132]....
        /*067c*/ 	.word	0x00018250


	//   ....[133]....
        /*0680*/ 	.word	0x00018280


	//   ....[134]....
        /*0684*/ 	.word	0x000182b0


	//   ....[135]....
        /*0688*/ 	.word	0x000182e0


	//   ....[136]....
        /*068c*/ 	.word	0x00018360


	//   ....[137]....
        /*0690*/ 	.word	0x000183b0


	//   ....[138]....
        /*0694*/ 	.word	0x000183c0


	//   ....[139]....
        /*0698*/ 	.word	0x00018400


	//   ....[140]....
        /*069c*/ 	.word	0x00018ec0


	//   ....[141]....
        /*06a0*/ 	.word	0x00019550


	//   ....[142]....
        /*06a4*/ 	.word	0x00019740


	//   ....[143]....
        /*06a8*/ 	.word	0x00019790


	//   ....[144]....
        /*06ac*/ 	.word	0x000197f0


	//   ....[145]....
        /*06b0*/ 	.word	0x00019890


	//   ....[146]....
        /*06b4*/ 	.word	0x00019950


	//   ....[147]....
        /*06b8*/ 	.word	0x000199d0


	//   ....[148]....
        /*06bc*/ 	.word	0x00019d90


	//----- nvinfo : EIATTR_REG_RECONFIG
	.align		4
.L_1247:
        /*06c0*/ 	.byte	0x01, 0x54
	.zero		2


	//----- nvinfo : EIATTR_SYSCALL_OFFSETS
	.align		4
        /*06c4*/ 	.byte	0x04, 0x46
        /*06c6*/ 	.short	(.L_1249 - .L_1248)


	//   ....[0]....
.L_1248:
        /*06c8*/ 	.word	0x00001fc0


	//   ....[1]....
        /*06cc*/ 	.word	0x00014d10


	//   ....[2]....
        /*06d0*/ 	.word	0x00014e80


	//   ....[3]....
        /*06d4*/ 	.word	0x00014fd0


	//   ....[4]....
        /*06d8*/ 	.word	0x00015110


	//   ....[5]....
        /*06dc*/ 	.word	0x00015bd0


	//----- nvinfo : EIATTR_MBARRIER_INSTR_OFFSETS
	.align		4
.L_1249:
        /*06e0*/ 	.byte	0x04, 0x39
        /*06e2*/ 	.short	(.L_1251 - .L_1250)


	//   ....[0]....
.L_1250:
        /*06e4*/ 	.word	0x00000270
        /*06e8*/ 	.word	0x000000ff
        /*06ec*/ 	.word	0x00019c00
        /*06f0*/ 	.short	0x0100
        /*06f2*/ 	.byte	0x08
	.zero		1


	//   ....[1]....
        /*06f4*/ 	.word	0x00000280
        /*06f8*/ 	.word	0x000000ff
        /*06fc*/ 	.word	0x00019c20
        /*0700*/ 	.short	0x0100
        /*0702*/ 	.byte	0x08
	.zero		1


	//   ....[2]....
        /*0704*/ 	.word	0x00000370
        /*0708*/ 	.word	0x000000ff
        /*070c*/ 	.word	0x00019c30
        /*0710*/ 	.short	0x0100
        /*0712*/ 	.byte	0x08
	.zero		1


	//   ....[3]....
        /*0714*/ 	.word	0x00000380
        /*0718*/ 	.word	0x000000ff
        /*071c*/ 	.word	0x00019c40
        /*0720*/ 	.short	0x0100
        /*0722*/ 	.byte	0x08
	.zero		1


	//   ....[4]....
        /*0724*/ 	.word	0x00000390
        /*0728*/ 	.word	0x000000ff
        /*072c*/ 	.word	0x00019c38
        /*0730*/ 	.short	0x0100
        /*0732*/ 	.byte	0x08
	.zero		1


	//   ....[5]....
        /*0734*/ 	.word	0x000003a0
        /*0738*/ 	.word	0x000000ff
        /*073c*/ 	.word	0x00019c48
        /*0740*/ 	.short	0x0100
        /*0742*/ 	.byte	0x08
	.zero		1


	//   ....[6]....
        /*0744*/ 	.word	0x000004d0
        /*0748*/ 	.word	0x000000ff
        /*074c*/ 	.word	0x00019c50
        /*0750*/ 	.short	0x0100
        /*0752*/ 	.byte	0x08
	.zero		1


	//   ....[7]....
        /*0754*/ 	.word	0x000004e0
        /*0758*/ 	.word	0x000000ff
        /*075c*/ 	.word	0x00019c60
        /*0760*/ 	.short	0x0100
        /*0762*/ 	.byte	0x08
	.zero		1


	//   ....[8]....
        /*0764*/ 	.word	0x000004f0
        /*0768*/ 	.word	0x000000ff
        /*076c*/ 	.word	0x00019c58
        /*0770*/ 	.short	0x0100
        /*0772*/ 	.byte	0x08
	.zero		1


	//   ....[9]....
        /*0774*/ 	.word	0x00000500
        /*0778*/ 	.word	0x000000ff
        /*077c*/ 	.word	0x00019c68
        /*0780*/ 	.short	0x0100
        /*0782*/ 	.byte	0x08
	.zero		1


	//   ....[10]....
        /*0784*/ 	.word	0x000005f0
        /*0788*/ 	.word	0x000000ff
        /*078c*/ 	.word	0x00019c70
        /*0790*/ 	.short	0x0100
        /*0792*/ 	.byte	0x06
	.zero		1


	//   ....[11]....
        /*0794*/ 	.word	0x00000600
        /*0798*/ 	.word	0x000000ff
        /*079c*/ 	.word	0x00019c80
        /*07a0*/ 	.short	0x0100
        /*07a2*/ 	.byte	0x06
	.zero		1


	//   ....[12]....
        /*07a4*/ 	.word	0x00000610
        /*07a8*/ 	.word	0x000000ff
        /*07ac*/ 	.word	0x00019c78
        /*07b0*/ 	.short	0x0100
        /*07b2*/ 	.byte	0x06
	.zero		1


	//   ....[13]....
        /*07b4*/ 	.word	0x00000620
        /*07b8*/ 	.word	0x000000ff
        /*07bc*/ 	.word	0x00019c88
        /*07c0*/ 	.short	0x0100
        /*07c2*/ 	.byte	0x06
	.zero		1


	//   ....[14]....
        /*07c4*/ 	.word	0x00000750
        /*07c8*/ 	.word	0x000000ff
        /*07cc*/ 	.word	0x00019c90
        /*07d0*/ 	.short	0x0100
        /*07d2*/ 	.byte	0x08
	.zero		1


	//   ....[15]....
        /*07d4*/ 	.word	0x00000760
        /*07d8*/ 	.word	0x000000ff
        /*07dc*/ 	.word	0x00019ca0
        /*07e0*/ 	.short	0x0100
        /*07e2*/ 	.byte	0x08
	.zero		1


	//   ....[16]....
        /*07e4*/ 	.word	0x00000770
        /*07e8*/ 	.word	0x000000ff
        /*07ec*/ 	.word	0x00019c98
        /*07f0*/ 	.short	0x0100
        /*07f2*/ 	.byte	0x08
	.zero		1


	//   ....[17]....
        /*07f4*/ 	.word	0x00000780
        /*07f8*/ 	.word	0x000000ff
        /*07fc*/ 	.word	0x00019ca8
        /*0800*/ 	.short	0x0100
        /*0802*/ 	.byte	0x08
	.zero		1


	//   ....[18]....
        /*0804*/ 	.word	0x000008b0
        /*0808*/ 	.word	0x000000ff
        /*080c*/ 	.word	0x00019cb0
        /*0810*/ 	.short	0x0100
        /*0812*/ 	.byte	0x08
	.zero		1


	//   ....[19]....
        /*0814*/ 	.word	0x000008c0
        /*0818*/ 	.word	0x000000ff
        /*081c*/ 	.word	0x00019cc0
        /*0820*/ 	.short	0x0100
        /*0822*/ 	.byte	0x08
	.zero		1


	//   ....[20]....
        /*0824*/ 	.word	0x000008d0
        /*0828*/ 	.word	0x000000ff
        /*082c*/ 	.word	0x00019cb8
        /*0830*/ 	.short	0x0100
        /*0832*/ 	.byte	0x08
	.zero		1


	//   ....[21]....
        /*0834*/ 	.word	0x000008e0
        /*0838*/ 	.word	0x000000ff
        /*083c*/ 	.word	0x00019cc8
        /*0840*/ 	.short	0x0100
        /*0842*/ 	.byte	0x08
	.zero		1


	//   ....[22]....
        /*0844*/ 	.word	0x000022b0
        /*0848*/ 	.word	0x000000ff
        /*084c*/ 	.word	0x00019c00
        /*0850*/ 	.short	0x010a
        /*0852*/ 	.byte	0x2e
	.zero		1


	//   ....[23]....
        /*0854*/ 	.word	0x00002350
        /*0858*/ 	.word	0x0000005a
        /*085c*/ 	.word	0x00019c30
        /*0860*/ 	.short	0x010a
        /*0862*/ 	.byte	0x3f
	.zero		1


	//   ....[24]....
        /*0864*/ 	.word	0x000023b0
        /*0868*/ 	.word	0x0000005a
        /*086c*/ 	.word	0x00019c30
        /*0870*/ 	.short	0x010a
        /*0872*/ 	.byte	0x3f
	.zero		1


	//   ....[25]....
        /*0874*/ 	.word	0x00002ad0
        /*0878*/ 	.word	0x0000005a
        /*087c*/ 	.word	0x00000000
        /*0880*/ 	.short	0x0101
        /*0882*/ 	.byte	0x3f
	.zero		1


	//   ....[26]....
        /*0884*/ 	.word	0x00005ea0
        /*0888*/ 	.word	0x000000ff
        /*088c*/ 	.word	0x00019c30
        /*0890*/ 	.short	0x010a
        /*0892*/ 	.byte	0x18
	.zero		1


	//   ....[27]....
        /*0894*/ 	.word	0x00005ee0
        /*0898*/ 	.word	0x000000ff
        /*089c*/ 	.word	0x00019c30
        /*08a0*/ 	.short	0x010a
        /*08a2*/ 	.byte	0x18
	.zero		1


	//   ....[28]....
        /*08a4*/ 	.word	0x00006040
        /*08a8*/ 	.word	0x000000ff
        /*08ac*/ 	.word	0x00019c50
        /*08b0*/ 	.short	0x010a
        /*08b2*/ 	.byte	0x0b
	.zero		1


	//   ....[29]....
        /*08b4*/ 	.word	0x00006080
        /*08b8*/ 	.word	0x000000ff
        /*08bc*/ 	.word	0x00019c50
        /*08c0*/ 	.short	0x010a
        /*08c2*/ 	.byte	0x0b
	.zero		1


	//   ....[30]....
        /*08c4*/ 	.word	0x00006a30
        /*08c8*/ 	.word	0x00000022
        /*08cc*/ 	.word	0x00000000
        /*08d0*/ 	.short	0x0101
        /*08d2*/ 	.byte	0x3f
	.zero		1


	//   ....[31]....
        /*08d4*/ 	.word	0x00008d60
        /*08d8*/ 	.word	0x000000ff
        /*08dc*/ 	.word	0x00000000
        /*08e0*/ 	.short	0x0101
        /*08e2*/ 	.byte	0x07
	.zero		1


	//   ....[32]....
        /*08e4*/ 	.word	0x000095e0
        /*08e8*/ 	.word	0x000000ff
        /*08ec*/ 	.word	0x00019c30
        /*08f0*/ 	.short	0x010a
        /*08f2*/ 	.byte	0x16
	.zero		1


	//   ....[33]....
        /*08f4*/ 	.word	0x00009620
        /*08f8*/ 	.word	0x000000ff
        /*08fc*/ 	.word	0x00019c30
        /*0900*/ 	.short	0x010a
        /*0902*/ 	.byte	0x16
	.zero		1


	//   ....[34]....
        /*0904*/ 	.word	0x00009780
        /*0908*/ 	.word	0x000000ff
        /*090c*/ 	.word	0x00019c50
        /*0910*/ 	.short	0x010a
        /*0912*/ 	.byte	0x0b
	.zero		1


	//   ....[35]....
        /*0914*/ 	.word	0x000097c0
        /*0918*/ 	.word	0x000000ff
        /*091c*/ 	.word	0x00019c50
        /*0920*/ 	.short	0x010a
        /*0922*/ 	.byte	0x0b
	.zero		1


	//   ....[36]....
        /*0924*/ 	.word	0x0000ab90
        /*0928*/ 	.word	0x0000004f
        /*092c*/ 	.word	0x00000000
        /*0930*/ 	.short	0x0101
        /*0932*/ 	.byte	0x3f
	.zero		1


	//   ....[37]....
        /*0934*/ 	.word	0x0000b3e0
        /*0938*/ 	.word	0x000000ff
        /*093c*/ 	.word	0x00000000
        /*0940*/ 	.short	0x0101
        /*0942*/ 	.byte	0x07
	.zero		1


	//   ....[38]....
        /*0944*/ 	.word	0x0000b9e0
        /*0948*/ 	.word	0x000000ff
        /*094c*/ 	.word	0x00019c30
        /*0950*/ 	.short	0x010a
        /*0952*/ 	.byte	0x17
	.zero		1


	//   ....[39]....
        /*0954*/ 	.word	0x0000ba20
        /*0958*/ 	.word	0x000000ff
        /*095c*/ 	.word	0x00019c30
        /*0960*/ 	.short	0x010a
        /*0962*/ 	.byte	0x17
	.zero		1


	//   ....[40]....
        /*0964*/ 	.word	0x0000bb80
        /*0968*/ 	.word	0x000000ff
        /*096c*/ 	.word	0x00019c50
        /*0970*/ 	.short	0x010a
        /*0972*/ 	.byte	0x0b
	.zero		1


	//   ....[41]....
        /*0974*/ 	.word	0x0000bbc0
        /*0978*/ 	.word	0x000000ff
        /*097c*/ 	.word	0x00019c50
        /*0980*/ 	.short	0x010a
        /*0982*/ 	.byte	0x0b
	.zero		1


	//   ....[42]....
        /*0984*/ 	.word	0x0000c550
        /*0988*/ 	.word	0x00000022
        /*098c*/ 	.word	0x00000000
        /*0990*/ 	.short	0x0101
        /*0992*/ 	.byte	0x3f
	.zero		1


	//   ....[43]....
        /*0994*/ 	.word	0x0000e870
        /*0998*/ 	.word	0x000000ff
        /*099c*/ 	.word	0x00000000
        /*09a0*/ 	.short	0x0101
        /*09a2*/ 	.byte	0x07
	.zero		1


	//   ....[44]....
        /*09a4*/ 	.word	0x0000ed90
        /*09a8*/ 	.word	0x000000ff
        /*09ac*/ 	.word	0x00019c50
        /*09b0*/ 	.short	0x010a
        /*09b2*/ 	.byte	0x0e
	.zero		1


	//   ....[45]....
        /*09b4*/ 	.word	0x0000edd0
        /*09b8*/ 	.word	0x000000ff
        /*09bc*/ 	.word	0x00019c50
        /*09c0*/ 	.short	0x010a
        /*09c2*/ 	.byte	0x0e
	.zero		1


	//   ....[46]....
        /*09c4*/ 	.word	0x0000f3b0
        /*09c8*/ 	.word	0x000000ff
        /*09cc*/ 	.word	0x00000000
        /*09d0*/ 	.short	0x0101
        /*09d2*/ 	.byte	0x04
	.zero		1


	//   ....[47]....
        /*09d4*/ 	.word	0x000111b0
        /*09d8*/ 	.word	0x00000003
        /*09dc*/ 	.word	0x00000000
        /*09e0*/ 	.short	0x0101
        /*09e2*/ 	.byte	0x3f
	.zero		1


	//   ....[48]....
        /*09e4*/ 	.word	0x00011840
        /*09e8*/ 	.word	0x00000002
        /*09ec*/ 	.word	0x00000000
        /*09f0*/ 	.short	0x0101
        /*09f2*/ 	.byte	0x3f
	.zero		1


	//   ....[49]....
        /*09f4*/ 	.word	0x000154b0
        /*09f8*/ 	.word	0x00000004
        /*09fc*/ 	.word	0x00019c80
        /*0a00*/ 	.short	0x010a
        /*0a02*/ 	.byte	0x3f
	.zero		1


	//   ....[50]....
        /*0a04*/ 	.word	0x00015730
        /*0a08*/ 	.word	0x00000004
        /*0a0c*/ 	.word	0x00019c40
        /*0a10*/ 	.short	0x010a
        /*0a12*/ 	.byte	0x3f
	.zero		1


	//   ....[51]....
        /*0a14*/ 	.word	0x00016360
        /*0a18*/ 	.word	0x00000010
        /*0a1c*/ 	.word	0x00019c00
        /*0a20*/ 	.short	0x0107
        /*0a22*/ 	.byte	0x3f
	.zero		1


	//   ....[52]....
        /*0a24*/ 	.word	0x00016460
        /*0a28*/ 	.word	0x00000010
        /*0a2c*/ 	.word	0x00019c00
        /*0a30*/ 	.short	0x0101
        /*0a32*/ 	.byte	0x3f
	.zero		1


	//   ....[53]....
        /*0a34*/ 	.word	0x00016480
        /*0a38*/ 	.word	0x00000010
        /*0a3c*/ 	.word	0x00019c20
        /*0a40*/ 	.short	0x010a
        /*0a42*/ 	.byte	0x3f
	.zero		1


	//   ....[54]....
        /*0a44*/ 	.word	0x00016760
        /*0a48*/ 	.word	0x00000006
        /*0a4c*/ 	.word	0x00019c80
        /*0a50*/ 	.short	0x010a
        /*0a52*/ 	.byte	0x3f
	.zero		1


	//   ....[55]....
        /*0a54*/ 	.word	0x00016b80
        /*0a58*/ 	.word	0x00000006
        /*0a5c*/ 	.word	0x00019c40
        /*0a60*/ 	.short	0x010a
        /*0a62*/ 	.byte	0x3f
	.zero		1


	//   ....[56]....
        /*0a64*/ 	.word	0x00017030
        /*0a68*/ 	.word	0x00000003
        /*0a6c*/ 	.word	0x00019c70
        /*0a70*/ 	.short	0x010a
        /*0a72*/ 	.byte	0x3f
	.zero		1


	//   ....[57]....
        /*0a74*/ 	.word	0x000170a0
        /*0a78*/ 	.word	0x00000003
        /*0a7c*/ 	.word	0x00019c60
        /*0a80*/ 	.short	0x010a
        /*0a82*/ 	.byte	0x3f
	.zero		1


	//   ....[58]....
        /*0a84*/ 	.word	0x00017500
        /*0a88*/ 	.word	0x00000003
        /*0a8c*/ 	.word	0x00019c50
        /*0a90*/ 	.short	0x0101
        /*0a92*/ 	.byte	0x3f
	.zero		1


	//   ....[59]....
        /*0a94*/ 	.word	0x00017580
        /*0a98*/ 	.word	0x00000003
        /*0a9c*/ 	.word	0x00000000
        /*0aa0*/ 	.short	0x0101
        /*0aa2*/ 	.byte	0x3f
	.zero		1


	//   ....[60]....
        /*0aa4*/ 	.word	0x00017780
        /*0aa8*/ 	.word	0x00000000
        /*0aac*/ 	.word	0x00019c70
        /*0ab0*/ 	.short	0x010a
        /*0ab2*/ 	.byte	0x3f
	.zero		1


	//   ....[61]....
        /*0ab4*/ 	.word	0x000177f0
        /*0ab8*/ 	.word	0x00000000
        /*0abc*/ 	.word	0x00019c60
        /*0ac0*/ 	.short	0x010a
        /*0ac2*/ 	.byte	0x3f
	.zero		1


	//   ....[62]....
        /*0ac4*/ 	.word	0x00017c50
        /*0ac8*/ 	.word	0x00000000
        /*0acc*/ 	.word	0x00019c50
        /*0ad0*/ 	.short	0x0101
        /*0ad2*/ 	.byte	0x3f
	.zero		1


	//   ....[63]....
        /*0ad4*/ 	.word	0x00017ca0
        /*0ad8*/ 	.word	0x00000002
        /*0adc*/ 	.word	0x00000000
        /*0ae0*/ 	.short	0x0101
        /*0ae2*/ 	.byte	0x3f
	.zero		1


	//   ....[64]....
        /*0ae4*/ 	.word	0x00018e40
        /*0ae8*/ 	.word	0x00000009
        /*0aec*/ 	.word	0x00019c20
        /*0af0*/ 	.short	0x010a
        /*0af2*/ 	.byte	0x3f
	.zero		1


	//   ....[65]....
        /*0af4*/ 	.word	0x00018fe0
        /*0af8*/ 	.word	0x00000007
        /*0afc*/ 	.word	0x00000000
        /*0b00*/ 	.short	0x010a
        /*0b02*/ 	.byte	0x3f
	.zero		1


	//   ....[66]....
        /*0b04*/ 	.word	0x00019050
        /*0b08*/ 	.word	0x00000003
        /*0b0c*/ 	.word	0x00000000
        /*0b10*/ 	.short	0x010a
        /*0b12*/ 	.byte	0x3f
	.zero		1


	//   ....[67]....
        /*0b14*/ 	.word	0x000190a0
        /*0b18*/ 	.word	0x00000003
        /*0b1c*/ 	.word	0x00019c60
        /*0b20*/ 	.short	0x010a
        /*0b22*/ 	.byte	0x3f
	.zero		1


	//   ....[68]....
        /*0b24*/ 	.word	0x000190f0
        /*0b28*/ 	.word	0x00000005
        /*0b2c*/ 	.word	0x00019c60
        /*0b30*/ 	.short	0x010a
        /*0b32*/ 	.byte	0x3f
	.zero		1


	//   ....[69]....
        /*0b34*/ 	.word	0x00019130
        /*0b38*/ 	.word	0x00000003
        /*0b3c*/ 	.word	0x00019c80
        /*0b40*/ 	.short	0x010a
        /*0b42*/ 	.byte	0x3f
	.zero		1


	//   ....[70]....
        /*0b44*/ 	.word	0x00019150
        /*0b48*/ 	.word	0x00000005
        /*0b4c*/ 	.word	0x00019c80
        /*0b50*/ 	.short	0x010a
        /*0b52*/ 	.byte	0x3f
	.zero		1


	//   ....[71]....
        /*0b54*/ 	.word	0x000191c0
        /*0b58*/ 	.word	0x00000003
        /*0b5c*/ 	.word	0x00019c00
        /*0b60*/ 	.short	0x010a
        /*0b62*/ 	.byte	0x3f
	.zero		1


	//   ....[72]....
        /*0b64*/ 	.word	0x00019210
        /*0b68*/ 	.word	0x0000005a
        /*0b6c*/ 	.word	0x00019c30
        /*0b70*/ 	.short	0x010a
        /*0b72*/ 	.byte	0x3f
	.zero		1


	//   ....[73]....
        /*0b74*/ 	.word	0x00019270
        /*0b78*/ 	.word	0x00000006
        /*0b7c*/ 	.word	0x00019c30
        /*0b80*/ 	.short	0x010a
        /*0b82*/ 	.byte	0x3f
	.zero		1


	//   ....[74]....
        /*0b84*/ 	.word	0x000192d0
        /*0b88*/ 	.word	0x00000006
        /*0b8c*/ 	.word	0x00019c50
        /*0b90*/ 	.short	0x010a
        /*0b92*/ 	.byte	0x3f
	.zero		1


	//   ....[75]....
        /*0b94*/ 	.word	0x00019330
        /*0b98*/ 	.word	0x00000008
        /*0b9c*/ 	.word	0x00019c30
        /*0ba0*/ 	.short	0x010a
        /*0ba2*/ 	.byte	0x3f
	.zero		1


	//   ....[76]....
        /*0ba4*/ 	.word	0x00019390
        /*0ba8*/ 	.word	0x00000008
        /*0bac*/ 	.word	0x00019c50
        /*0bb0*/ 	.short	0x010a
        /*0bb2*/ 	.byte	0x3f
	.zero		1


	//   ....[77]....
        /*0bb4*/ 	.word	0x000193f0
        /*0bb8*/ 	.word	0x00000008
        /*0bbc*/ 	.word	0x00019c30
        /*0bc0*/ 	.short	0x010a
        /*0bc2*/ 	.byte	0x3f
	.zero		1


	//   ....[78]....
        /*0bc4*/ 	.word	0x00019450
        /*0bc8*/ 	.word	0x00000008
        /*0bcc*/ 	.word	0x00019c50
        /*0bd0*/ 	.short	0x010a
        /*0bd2*/ 	.byte	0x3f
	.zero		1


	//   ....[79]....
        /*0bd4*/ 	.word	0x000194b0
        /*0bd8*/ 	.word	0x00000005
        /*0bdc*/ 	.word	0x00019c50
        /*0be0*/ 	.short	0x010a
        /*0be2*/ 	.byte	0x3f
	.zero		1


	//   ....[80]....
        /*0be4*/ 	.word	0x00019600
        /*0be8*/ 	.word	0x00000004
        /*0bec*/ 	.word	0x00019c80
        /*0bf0*/ 	.short	0x010a
        /*0bf2*/ 	.byte	0x3f
	.zero		1


	//   ....[81]....
        /*0bf4*/ 	.word	0x00019650
        /*0bf8*/ 	.word	0x00000004
        /*0bfc*/ 	.word	0x00019c40
        /*0c00*/ 	.short	0x010a
        /*0c02*/ 	.byte	0x3f
	.zero		1


	//   ....[82]....
        /*0c04*/ 	.word	0x00019a80
        /*0c08*/ 	.word	0x00000010
        /*0c0c*/ 	.word	0x00019c20
        /*0c10*/ 	.short	0x010a
        /*0c12*/ 	.byte	0x3f
	.zero		1


	//   ....[83]....
        /*0c14*/ 	.word	0x00019ad0
        /*0c18*/ 	.word	0x00000006
        /*0c1c*/ 	.word	0x00019c80
        /*0c20*/ 	.short	0x010a
        /*0c22*/ 	.byte	0x3f
	.zero		1


	//   ....[84]....
        /*0c24*/ 	.word	0x00019b20
        /*0c28*/ 	.word	0x00000006
        /*0c2c*/ 	.word	0x00019c40
        /*0c30*/ 	.short	0x010a
        /*0c32*/ 	.byte	0x3f
	.zero		1


	//   ....[85]....
        /*0c34*/ 	.word	0x00019b70
        /*0c38*/ 	.word	0x00000003
        /*0c3c*/ 	.word	0x00019c70
        /*0c40*/ 	.short	0x010a
        /*0c42*/ 	.byte	0x3f
	.zero		1


	//   ....[86]....
        /*0c44*/ 	.word	0x00019bc0
        /*0c48*/ 	.word	0x00000003
        /*0c4c*/ 	.word	0x00019c60
        /*0c50*/ 	.short	0x010a
        /*0c52*/ 	.byte	0x3f
	.zero		1


	//   ....[87]....
        /*0c54*/ 	.word	0x00019c10
        /*0c58*/ 	.word	0x00000000
        /*0c5c*/ 	.word	0x00019c70
        /*0c60*/ 	.short	0x010a
        /*0c62*/ 	.byte	0x3f
	.zero		1


	//   ....[88]....
        /*0c64*/ 	.word	0x00019c60
        /*0c68*/ 	.word	0x00000000
        /*0c6c*/ 	.word	0x00019c60
        /*0c70*/ 	.short	0x010a
        /*0c72*/ 	.byte	0x3f
	.zero		1


	//   ....[89]....
        /*0c74*/ 	.word	0x00019cb0
        /*0c78*/ 	.word	0x00000009
        /*0c7c*/ 	.word	0x00019c20
        /*0c80*/ 	.short	0x010a
        /*0c82*/ 	.byte	0x3f
	.zero		1


	//   ....[90]....
        /*0c84*/ 	.word	0x00019e50
        /*0c88*/ 	.word	0x00000007
        /*0c8c*/ 	.word	0x00000000
        /*0c90*/ 	.short	0x010a
        /*0c92*/ 	.byte	0x3f
	.zero		1


	//   ....[91]....
        /*0c94*/ 	.word	0x00019ea0
        /*0c98*/ 	.word	0x00000003
        /*0c9c*/ 	.word	0x00000000
        /*0ca0*/ 	.short	0x010a
        /*0ca2*/ 	.byte	0x3f
	.zero		1


	//   ....[92]....
        /*0ca4*/ 	.word	0x00019ef0
        /*0ca8*/ 	.word	0x00000003
        /*0cac*/ 	.word	0x00019c60
        /*0cb0*/ 	.short	0x010a
        /*0cb2*/ 	.byte	0x3f
	.zero		1


	//   ....[93]....
        /*0cb4*/ 	.word	0x00019f40
        /*0cb8*/ 	.word	0x00000005
        /*0cbc*/ 	.word	0x00019c60
        /*0cc0*/ 	.short	0x010a
        /*0cc2*/ 	.byte	0x3f
	.zero		1


	//   ....[94]....
        /*0cc4*/ 	.word	0x00019f90
        /*0cc8*/ 	.word	0x00000003
        /*0ccc*/ 	.word	0x00019c80
        /*0cd0*/ 	.short	0x010a
        /*0cd2*/ 	.byte	0x3f
	.zero		1


	//----- nvinfo : EIATTR_NUM_MBARRIERS
	.align		4
.L_1251:
        /*0cd4*/ 	.byte	0x03, 0x38
        /*0cd6*/ 	.short	0x0016


	//----- nvinfo : EIATTR_EXIT_INSTR_OFFSETS
	.align		4
        /*0cd8*/ 	.byte	0x04, 0x1c
        /*0cda*/ 	.short	(.L_1253 - .L_1252)


	//   ....[0]....
.L_1252:
        /*0cdc*/ 	.word	0x00000a40


	//   ....[1]....
        /*0ce0*/ 	.word	0x00012a90


	//   ....[2]....
        /*0ce4*/ 	.word	0x000191a0


	//----- nvinfo : EIATTR_MAX_THREADS
	.align		4
.L_1253:
        /*0ce8*/ 	.byte	0x04, 0x05
        /*0cea*/ 	.short	(.L_1255 - .L_1254)
.L_1254:
        /*0cec*/ 	.word	0x00000200
        /*0cf0*/ 	.word	0x00000001
        /*0cf4*/ 	.word	0x00000001


	//----- nvinfo : EIATTR_CRS_STACK_SIZE
	.align		4
.L_1255:
        /*0cf8*/ 	.byte	0x04, 0x1e
        /*0cfa*/ 	.short	(.L_1257 - .L_1256)
.L_1256:
        /*0cfc*/ 	.word	0x00000000


	//----- nvinfo : EIATTR_CBANK_PARAM_SIZE
	.align		4
.L_1257:
        /*0d00*/ 	.byte	0x03, 0x19
        /*0d02*/ 	.short	0x0af0


	//----- nvinfo : EIATTR_PARAM_CBANK
	.align		4
        /*0d04*/ 	.byte	0x04, 0x0a
        /*0d06*/ 	.short	(.L_1259 - .L_1258)
	.align		4
.L_1258:
        /*0d08*/ 	.word	index@(.nv.constant0._ZN7cutlass13device_kernelIN5flash11enable_sm90INS1_16FlashAttnFwdSm90INS1_25CollectiveMainloopFwdSm90ILi2EN4cute5tupleIJNS5_1CILi1EEES8_S8_EEENS6_IJNS7_ILi192EEENS7_ILi128EEENS7_ILi96EEEEEELi96ENS_12float_e4m3_tEfNS_4arch4Sm90ELb0ELb1ELb1ELb1ELb0ELb0ELb0ELb1ELb1ELb1ELb1ELb0EEENS1_21CollectiveEpilogueFwdINS6_IJSA_SC_SB_EEES9_NS_10bfloat16_tESG_Li384ELb1ELb1ELb1ELb1EEENS1_36VarlenDynamicPersistentTileSchedulerILi192ELi128ELi384ELi128ELb1ELb1ELb1ELb1ELb0ELb1EEEEEEEEEvNT_6ParamsE)
        /*0d0c*/ 	.short	0x0210
        /*0d0e*/ 	.short	0x0af0


	//----- nvinfo : EIATTR_SW_WAR
	.align		4
.L_1259:
        /*0d10*/ 	.byte	0x04, 0x36
        /*0d12*/ 	.short	(.L_1261 - .L_1260)
.L_1260:
        /*0d14*/ 	.word	0x00000008
.L_1261:


//--------------------- .nv.info._ZN7cutlass13device_kernelIN5flash11enable_sm90INS1_16FlashAttnFwdSm90INS1_25CollectiveMainloopFwdSm90ILi2EN4cute5tupleIJNS5_1CILi1EEES8_S8_EEENS6_IJNS7_ILi192EEENS7_ILi128EEENS7_ILi96EEEEEELi96ENS_12float_e4m3_tEfNS_4arch4Sm90ELb0ELb1ELb1ELb1ELb0ELb1ELb0ELb1ELb1ELb1ELb1ELb0EEENS1_21CollectiveEpilogueFwdINS6_IJSA_SC_SB_EEES9_NS_10bfloat16_tESG_Li384ELb1ELb1ELb1ELb1EEENS1_36VarlenDynamicPersistentTileSchedulerILi192ELi128ELi384ELi128ELb1ELb1ELb1ELb1ELb0ELb1EEEEEEEEEvNT_6ParamsE --------------------------
	.section	.nv.info._ZN7cutlass13device_kernelIN5flash11enable_sm90INS1_16FlashAttnFwdSm90INS1_25CollectiveMainloopFwdSm90ILi2EN4cute5tupleIJNS5_1CILi1EEES8_S8_EEENS6_IJNS7_ILi192EEENS7_ILi128EEENS7_ILi96EEEEEELi96ENS_12float_e4m3_tEfNS_4arch4Sm90ELb0ELb1ELb1ELb1ELb0ELb1ELb0ELb1ELb1ELb1ELb1ELb0EEENS1_21CollectiveEpilogueFwdINS6_IJSA_SC_SB_EEES9_NS_10bfloat16_tESG_Li384ELb1ELb1ELb1ELb1EEENS1_36VarlenDynamicPersistentTileSchedulerILi192ELi128ELi384ELi128ELb1ELb1ELb1ELb1ELb0ELb1EEEEEEEEEvNT_6ParamsE,"",@"SHT_CUDA_INFO"
	.sectionflags	@""
	.align	4


	//----- nvinfo : EIATTR_CUDA_API_VERSION
	.align		4
        /*0000*/ 	.byte	0x04, 0x37
        /*0002*/ 	.short	(.L_1263 - .L_1262)
.L_1262:
        /*0004*/ 	.word	0x00000082


	//----- nvinfo : EIATTR_KPARAM_INFO
	.align		4
.L_1263:
        /*0008*/ 	.byte	0x04, 0x17
        /*000a*/ 	.short	(.L_1265 - .L_1264)
.L_1264:
        /*000c*/ 	.word	0x00000000
        /*0010*/ 	.short	0x0000
        /*0012*/ 	.short	0x0070
        /*0014*/ 	.byte	0x00, 0xf0, 0x01, 0x2a


	//----- nvinfo : EIATTR_SPARSE_MMA_MASK
	.align		4
.L_1265:
        /*0018*/ 	.byte	0x03, 0x50
        /*001a*/ 	.short	0x0000


	//----- nvinfo : EIATTR_MAXREG_COUNT
	.align		4
        /*001c*/ 	.byte	0x03, 0x1b
        /*001e*/ 	.short	0x0080


	//----- nvinfo : EIATTR_NUM_BARRIERS
	.align		4
        /*0020*/ 	.byte	0x02, 0x4c
        /*0022*/ 	.byte	0x10
	.zero		1


	//----- nvinfo : EIATTR_EXTERNS
	.align		4
        /*0024*/ 	.byte	0x04, 0x0f
        /*0026*/ 	.short	(.L_1267 - .L_1266)


	//   ....[0]....
	.align		4
.L_1266:
        /*0028*/ 	.word	index@(__assertfail)


	//----- nvinfo : EIATTR_ANNOTATIONS
	.align		4
.L_1267:
        /*002c*/ 	.byte	0x04, 0x55
        /*002e*/ 	.short	(.L_1269 - .L_1268)


	//   ....[0]....
.L_1268:
        /* <DEDUP_REMOVED lines=100> */


	//----- nvinfo : EIATTR_MERCURY_ISA_VERSION
	.align		4
.L_1269:
        /*0658*/ 	.byte	0x03, 0x5f
        /*065a*/ 	.short	0x0101


	//----- nvinfo : EIATTR_UNUSED_LOAD_BYTE_OFFSET
	.align		4
        /*065c*/ 	.byte	0x04, 0x44
        /*065e*/ 	.short	(.L_1271 - .L_1270)


	//   ....[0]....
.L_1270:
        /*0660*/ 	.word	0x00000aa0
        /*0664*/ 	.word	0x0000fff0


	//   ....[1]....
        /*0668*/ 	.word	0x0001a250
        /*066c*/ 	.word	0x0000fff0


	//----- nvinfo : EIATTR_INT_WARP_WIDE_INSTR_OFFSETS
	.align		4
.L_1271:
        /*0670*/ 	.byte	0x04, 0x31
        /*0672*/ 	.short	(.L_1273 - .L_1272)


	//   ....[0]....
.L_1272:
        /*0674*/ 	.word	0x00000190


	//   ....[1]....
        /*0678*/ 	.word	0x000001d0


	//   ....[2]....
        /*067c*/ 	.word	0x00000240


	//   ....[3]....
        /*0680*/ 	.word	0x00021160


	//   ....[4]....
        /*0684*/ 	.word	0x000211f0


	//   ....[5]....
        /*0688*/ 	.word	0x00023c70


	//   ....[6]....
        /*068c*/ 	.word	0x00023d00


	//----- nvinfo : EIATTR_COOP_GROUP_MASK_REGIDS
	.align		4
.L_1273:
        /*0690*/ 	.byte	0x04, 0x29
        /*0692*/ 	.short	(.L_1275 - .L_1274)


	//   ....[0]....
.L_1274:
        /*0694*/ 	.word	0xffffffff


	//   ....[1]....
        /*0698*/ 	.word	0xffffffff


	//   ....[2]....
        /*069c*/ 	.word	0xffffffff


	//   ....[3]....
        /*06a0*/ 	.word	0xffffffff


	//   ....[4]....
        /*06a4*/ 	.word	0xffffffff


	//   ....[5]....
        /*06a8*/ 	.word	0xffffffff


	//   ....[6]....
        /*06ac*/ 	.word	0xffffffff


	//   ....[7]....
        /*06b0*/ 	.word	0xffffffff


	//   ....[8]....
        /*06b4*/ 	.word	0xffffffff


	//   ....[9]....
        /*06b8*/ 	.word	0xffffffff


	//   ....[10]....
        /*06bc*/ 	.word	0xffffffff


	//   ....[11]....
        /*06c0*/ 	.word	0xffffffff


	//   ....[12]....
        /*06c4*/ 	.word	0xffffffff


	//   ....[13]....
        /*06c8*/ 	.word	0xffffffff


	//   ....[14]....
        /*06cc*/ 	.word	0xffffffff


	//   ....[15]....
        /*06d0*/ 	.word	0xffffffff


	//   ....[16]....
        /*06d4*/ 	.word	0xffffffff


	//   ....[17]....
        /*06d8*/ 	.word	0xffffffff


	//   ....[18]....
        /*06dc*/ 	.word	0xffffffff


	//   ....[19]....
        /*06e0*/ 	.word	0xffffffff


	//   ....[20]....
        /*06e4*/ 	.word	0xffffffff


	//   ....[21]....
        /*06e8*/ 	.word	0xffffffff


	//   ....[22]....
        /*06ec*/ 	.word	0xffffffff


	//   ....[23]....
        /*06f0*/ 	.word	0xffffffff


	//   ....[24]....
        /*06f4*/ 	.word	0xffffffff


	//   ....[25]....
        /*06f8*/ 	.word	0xffffffff


	//   ....[26]....
        /*06fc*/ 	.word	0xffffffff


	//   ....[27]....
        /*0700*/ 	.word	0xffffffff


	//   ....[28]....
        /*0704*/ 	.word	0xffffffff


	//   ....[29]....
        /*0708*/ 	.word	0xffffffff


	//   ....[30]....
        /*070c*/ 	.word	0xffffffff


	//   ....[31]....
        /*0710*/ 	.word	0xffffffff


	//   ....[32]....
        /*0714*/ 	.word	0xffffffff


	//   ....[33]....
        /*0718*/ 	.word	0xffffffff


	//   ....[34]....
        /*071c*/ 	.word	0xffffffff


	//   ....[35]....
        /*0720*/ 	.word	0xffffffff


	//   ....[36]....
        /*0724*/ 	.word	0xffffffff


	//   ....[37]....
        /*0728*/ 	.word	0xffffffff


	//   ....[38]....
        /*072c*/ 	.word	0xffffffff


	//   ....[39]....
        /*0730*/ 	.word	0xffffffff


	//   ....[40]....
        /*0734*/ 	.word	0xffffffff


	//   ....[41]....
        /*0738*/ 	.word	0xffffffff


	//   ....[42]....
        /*073c*/ 	.word	0xffffffff


	//   ....[43]....
        /*0740*/ 	.word	0xffffffff


	//   ....[44]....
        /*0744*/ 	.word	0xffffffff


	//   ....[45]....
        /*0748*/ 	.word	0xffffffff


	//   ....[46]....
        /*074c*/ 	.word	0xffffffff


	//   ....[47]....
        /*0750*/ 	.word	0xffffffff


	//   ....[48]....
        /*0754*/ 	.word	0xffffffff


	//   ....[49]....
        /*0758*/ 	.word	0xffffffff


	//   ....[50]....
        /*075c*/ 	.word	0xffffffff


	//   ....[51]....
        /*0760*/ 	.word	0xffffffff


	//   ....[52]....
        /*0764*/ 	.word	0xffffffff


	//   ....[53]....
        /*0768*/ 	.word	0xffffffff


	//   ....[54]....
        /*076c*/ 	.word	0xffffffff


	//   ....[55]....
        /*0770*/ 	.word	0xffffffff


	//   ....[56]....
        /*0774*/ 	.word	0xffffffff


	//   ....[57]....
        /*0778*/ 	.word	0xffffffff


	//   ....[58]....
        /*077c*/ 	.word	0xffffffff


	//   ....[59]....
        /*0780*/ 	.word	0xffffffff


	//   ....[60]....
        /*0784*/ 	.word	0xffffffff


	//   ....[61]....
        /*0788*/ 	.word	0xffffffff


	//   ....[62]....
        /*078c*/ 	.word	0xffffffff


	//   ....[63]....
        /*0790*/ 	.word	0xffffffff


	//   ....[64]....
        /*0794*/ 	.word	0xffffffff


	//   ....[65]....
        /*0798*/ 	.word	0xffffffff


	//   ....[66]....
        /*079c*/ 	.word	0xffffffff


	//   ....[67]....
        /*07a0*/ 	.word	0xffffffff


	//   ....[68]....
        /*07a4*/ 	.word	0xffffffff


	//   ....[69]....
        /*07a8*/ 	.word	0xffffffff


	//   ....[70]....
        /*07ac*/ 	.word	0xffffffff


	//   ....[71]....
        /*07b0*/ 	.word	0xffffffff


	//   ....[72]....
        /*07b4*/ 	.word	0xffffffff


	//   ....[73]....
        /*07b8*/ 	.word	0xffffffff


	//   ....[74]....
        /*07bc*/ 	.word	0xffffffff


	//   ....[75]....
        /*07c0*/ 	.word	0xffffffff


	//   ....[76]....
        /*07c4*/ 	.word	0xffffffff


	//   ....[77]....
        /*07c8*/ 	.word	0xffffffff


	//   ....[78]....
        /*07cc*/ 	.word	0xffffffff


	//   ....[79]....
        /*07d0*/ 	.word	0xffffffff


	//   ....[80]....
        /*07d4*/ 	.word	0xffffffff


	//   ....[81]....
        /*07d8*/ 	.word	0xffffffff


	//   ....[82]....
        /*07dc*/ 	.word	0xffffffff


	//   ....[83]....
        /*07e0*/ 	.word	0xffffffff


	//   ....[84]....
        /*07e4*/ 	.word	0xffffffff


	//   ....[85]....
        /*07e8*/ 	.word	0xffffffff


	//   ....[86]....
        /*07ec*/ 	.word	0xffffffff


	//   ....[87]....
        /*07f0*/ 	.word	0xffffffff


	//   ....[88]....
        /*07f4*/ 	.word	0xffffffff


	//   ....[89]....
        /*07f8*/ 	.word	0xffffffff


	//   ....[90]....
        /*07fc*/ 	.word	0xffffffff


	//   ....[91]....
        /*0800*/ 	.word	0xffffffff


	//   ....[92]....
        /*0804*/ 	.word	0xffffffff


	//   ....[93]....
        /*0808*/ 	.word	0xffffffff


	//   ....[94]....
        /*080c*/ 	.word	0xffffffff


	//   ....[95]....
        /*0810*/ 	.word	0xffffffff


	//   ....[96]....
        /*0814*/ 	.word	0xffffffff


	//   ....[97]....
        /*0818*/ 	.word	0xffffffff


	//   ....[98]....
        /*081c*/ 	.word	0xffffffff


	//   ....[99]....
        /*0820*/ 	.word	0xffffffff


	//   ....[100]....
        /*0824*/ 	.word	0xffffffff


	//   ....[101]....
        /*0828*/ 	.word	0xffffffff


	//   ....[102]....
        /*082c*/ 	.word	0xffffffff


	//   ....[103]....
        /*0830*/ 	.word	0xffffffff


	//   ....[104]....
        /*0834*/ 	.word	0xffffffff


	//   ....[105]....
        /*0838*/ 	.word	0xffffffff


	//   ....[106]....
        /*083c*/ 	.word	0xffffffff


	//   ....[107]....
        /*0840*/ 	.word	0xffffffff


	//   ....[108]....
        /*0844*/ 	.word	0xffffffff


	//   ....[109]....
        /*0848*/ 	.word	0xffffffff


	//   ....[110]....
        /*084c*/ 	.word	0xffffffff


	//   ....[111]....
        /*0850*/ 	.word	0xffffffff


	//   ....[112]....
        /*0854*/ 	.word	0xffffffff


	//   ....[113]....
        /*0858*/ 	.word	0xffffffff


	//   ....[114]....
        /*085c*/ 	.word	0xffffffff


	//   ....[115]....
        /*0860*/ 	.word	0xffffffff


	//   ....[116]....
        /*0864*/ 	.word	0xffffffff


	//   ....[117]....
        /*0868*/ 	.word	0xffffffff


	//   ....[118]....
        /*086c*/ 	.word	0xffffffff


	//   ....[119]....
        /*0870*/ 	.word	0xffffffff


	//   ....[120]....
        /*0874*/ 	.word	0xffffffff


	//   ....[121]....
        /*0878*/ 	.word	0xffffffff


	//   ....[122]....
        /*087c*/ 	.word	0xffffffff


	//   ....[123]....
        /*0880*/ 	.word	0xffffffff


	//   ....[124]....
        /*0884*/ 	.word	0xffffffff


	//   ....[125]....
        /*0888*/ 	.word	0xffffffff


	//   ....[126]....
        /*088c*/ 	.word	0xffffffff


	//   ....[127]....
        /*0890*/ 	.word	0xffffffff


	//   ....[128]....
        /*0894*/ 	.word	0xffffffff


	//   ....[129]....
        /*0898*/ 	.word	0xffffffff


	//   ....[130]....
        /*089c*/ 	.word	0xffffffff


	//   ....[131]....
        /*08a0*/ 	.word	0xffffffff


	//   ....[132]....
        /*08a4*/ 	.word	0xffffffff


	//   ....[133]....
        /*08a8*/ 	.word	0xffffffff


	//   ....[134]....
        /*08ac*/ 	.word	0xffffffff


	//   ....[135]....
        /*08b0*/ 	.word	0xffffffff


	//   ....[136]....
        /*08b4*/ 	.word	0xffffffff


	//   ....[137]....
        /*08b8*/ 	.word	0xffffffff


	//   ....[138]....
        /*08bc*/ 	.word	0xffffffff


	//   ....[139]....
        /*08c0*/ 	.word	0xffffffff


	//   ....[140]....
        /*08c4*/ 	.word	0xffffffff


	//   ....[141]....
        /*08c8*/ 	.word	0xffffffff


	//   ....[142]....
        /*08cc*/ 	.word	0xffffffff


	//   ....[143]....
        /*08d0*/ 	.word	0xffffffff


	//   ....[144]....
        /*08d4*/ 	.word	0xffffffff


	//   ....[145]....
        /*08d8*/ 	.word	0xffffffff


	//   ....[146]....
        /*08dc*/ 	.word	0xffffffff


	//   ....[147]....
        /*08e0*/ 	.word	0xffffffff


	//   ....[148]....
        /*08e4*/ 	.word	0xffffffff


	//   ....[149]....
        /*08e8*/ 	.word	0xffffffff


	//   ....[150]....
        /*08ec*/ 	.word	0x0500000f


	//   ....[151]....
        /*08f0*/ 	.word	0x0500000f


	//   ....[152]....
        /*08f4*/ 	.word	0x0500000f


	//   ....[153]....
        /*08f8*/ 	.word	0x0500000f


	//   ....[154]....
        /*08fc*/ 	.word	0x0500000f


	//   ....[155]....
        /*0900*/ 	.word	0x0500000f


	//   ....[156]....
        /*0904*/ 	.word	0x0500000f


	//   ....[157]....
        /*0908*/ 	.word	0x0500000f


	//   ....[158]....
        /*090c*/ 	.word	0x0500000f


	//   ....[159]....
        /*0910*/ 	.word	0x0500000f


	//   ....[160]....
        /*0914*/ 	.word	0x0500000f


	//   ....[161]....
        /*0918*/ 	.word	0x0500000f


	//   ....[162]....
        /*091c*/ 	.word	0x0500000f


	//   ....[163]....
        /*0920*/ 	.word	0x0500000f


	//   ....[164]....
        /*0924*/ 	.word	0x0500000f


	//   ....[165]....
        /*0928*/ 	.word	0x0500000f


	//   ....[166]....
        /*092c*/ 	.word	0x0500000f


	//   ....[167]....
        /*0930*/ 	.word	0x0500000f


	//   ....[168]....
        /*0934*/ 	.word	0x0500000f


	//   ....[169]....
        /*0938*/ 	.word	0x0500000f


	//   ....[170]....
        /*093c*/ 	.word	0x0500000f


	//   ....[171]....
        /*0940*/ 	.word	0x0500000f


	//   ....[172]....
        /*0944*/ 	.word	0x0500000f


	//   ....[173]....
        /*0948*/ 	.word	0x0500000f


	//   ....[174]....
        /*094c*/ 	.word	0x0500000f


	//   ....[175]....
        /*0950*/ 	.word	0x0500000f


	//   ....[176]....
        /*0954*/ 	.word	0x0500000f


	//   ....[177]....
        /*0958*/ 	.word	0x0500000f


	//   ....[178]....
        /*095c*/ 	.word	0x0500000f


	//   ....[179]....
        /*0960*/ 	.word	0x0500000f


	//   ....[180]....
        /*0964*/ 	.word	0x0500000f


	//   ....[181]....
        /*0968*/ 	.word	0x0500000f


	//   ....[182]....
        /*096c*/ 	.word	0x0500000f


	//   ....[183]....
        /*0970*/ 	.word	0x0500000f


	//   ....[184]....
        /*0974*/ 	.word	0x0500000f


	//----- nvinfo : EIATTR_COOP_GROUP_INSTR_OFFSETS
	.align		4
.L_1275:
        /*0978*/ 	.byte	0x04, 0x28
        /*097a*/ 	.short	(.L_1277 - .L_1276)


	//   ....[0]....
.L_1276:
        /*097c*/ 	.word	0x00000070


	//   ....[1]....
        /*0980*/ 	.word	0x000001a0


	//   ....[2]....
        /*0984*/ 	.word	0x000001f0


	//   ....[3]....
        /*0988*/ 	.word	0x00000420


	//   ....[4]....
        /*098c*/ 	.word	0x00000580


	//   ....[5]....
        /*0990*/ 	.word	0x000006a0


	//   ....[6]....
        /*0994*/ 	.word	0x00000800


	//   ....[7]....
        /*0998*/ 	.word	0x000077a0


	//   ....[8]....
        /*099c*/ 	.word	0x000080e0


	//   ....[9]....
        /*09a0*/ 	.word	0x000080f0


	//   ....[10]....
        /*09a4*/ 	.word	0x00008100


	//   ....[11]....
        /*09a8*/ 	.word	0x00008110


	//   ....[12]....
        /*09ac*/ 	.word	0x00009de0


	//   ....[13]....
        /*09b0*/ 	.word	0x00009df0


	//   ....[14]....
        /*09b4*/ 	.word	0x00009e00


	//   ....[15]....
        /*09b8*/ 	.word	0x00009e10


	//   ....[16]....
        /*09bc*/ 	.word	0x0000c910


	//   ....[17]....
        /*09c0*/ 	.word	0x0000d120


	//   ....[18]....
        /*09c4*/ 	.word	0x0000e560


	//   ....[19]....
        /*09c8*/ 	.word	0x0000e6a0


	//   ....[20]....
        /*09cc*/ 	.word	0x0000eb80


	//   ....[21]....
        /*09d0*/ 	.word	0x0000ec90


	//   ....[22]....
        /*09d4*/ 	.word	0x00010ae0


	//   ....[23]....
        /*09d8*/ 	.word	0x00010f20


	//   ....[24]....
        /*09dc*/ 	.word	0x00011c80


	//   ....[25]....
        /*09e0*/ 	.word	0x00011d90


	//   ....[26]....
        /*09e4*/ 	.word	0x00012510


	//   ....[27]....
        /*09e8*/ 	.word	0x00012570


	//   ....[28]....
        /*09ec*/ 	.word	0x00014b40


	//   ....[29]....
        /*09f0*/ 	.word	0x00014b60


	//   ....[30]....
        /*09f4*/ 	.word	0x00014b80


	//   ....[31]....
        /*09f8*/ 	.word	0x00014bb0


	//   ....[32]....
        /*09fc*/ 	.word	0x00016c80


	//   ....[33]....
        /*0a00*/ 	.word	0x00017100


	//   ....[34]....
        /*0a04*/ 	.word	0x000180c0


	//   ....[35]....
        /*0a08*/ 	.word	0x000181c0


	//   ....[36]....
        /*0a0c*/ 	.word	0x000185a0


	//   ....[37]....
        /*0a10*/ 	.word	0x000186f0


	//   ....[38]....
        /*0a14*/ 	.word	0x00019ac0


	//   ....[39]....
        /*0a18*/ 	.word	0x00019b80


	//   ....[40]....
        /*0a1c*/ 	.word	0x00019bc0


	//   ....[41]....
        /*0a20*/ 	.word	0x00019cc0


	//   ....[42]....
        /*0a24*/ 	.word	0x0001a8f0


	//   ....[43]....
        /*0a28*/ 	.word	0x0001a940


	//   ....[44]....
        /*0a2c*/ 	.word	0x0001a960


	//   ....[45]....
        /*0a30*/ 	.word	0x0001a9a0


	//   ....[46]....
        /*0a34*/ 	.word	0x0001a9c0


	//   ....[47]....
        /*0a38*/ 	.word	0x0001a9e0


	//   ....[48]....
        /*0a3c*/ 	.word	0x0001aa00


	//   ....[49]....
        /*0a40*/ 	.word	0x0001aa10


	//   ....[50]....
        /*0a44*/ 	.word	0x0001aa20


	//   ....[51]....
        /*0a48*/ 	.word	0x0001aa30


	//   ....[52]....
        /*0a4c*/ 	.word	0x0001aa40


	//   ....[53]....
        /*0a50*/ 	.word	0x0001aa50


	//   ....[54]....
        /*0a54*/ 	.word	0x0001aa60


	//   ....[55]....
        /*0a58*/ 	.word	0x0001aa70


	//   ....[56]....
        /*0a5c*/ 	.word	0x0001aa80


	//   ....[57]....
        /*0a60*/ 	.word	0x0001aa90


	//   ....[58]....
        /*0a64*/ 	.word	0x0001aaa0


	//   ....[59]....
        /*0a68*/ 	.word	0x0001aab0


	//   ....[60]....
        /*0a6c*/ 	.word	0x0001aac0


	//   ....[61]....
        /*0a70*/ 	.word	0x0001aad0


	//   ....[62]....
        /*0a74*/ 	.word	0x0001aae0


	//   ....[63]....
        /*0a78*/ 	.word	0x0001aaf0


	//   ....[64]....
        /*0a7c*/ 	.word	0x0001ab00


	//   ....[65]....
        /*0a80*/ 	.word	0x0001ab10


	//   ....[66]....
        /*0a84*/ 	.word	0x0001ab20


	//   ....[67]....
        /*0a88*/ 	.word	0x0001ab30


	//   ....[68]....
        /*0a8c*/ 	.word	0x0001ab40


	//   ....[69]....
        /*0a90*/ 	.word	0x0001ab50


	//   ....[70]....
        /*0a94*/ 	.word	0x0001ab60


	//   ....[71]....
        /*0a98*/ 	.word	0x0001ab70


	//   ....[72]....
        /*0a9c*/ 	.word	0x0001ab80


	//   ....[73]....
        /*0aa0*/ 	.word	0x0001ab90


	//   ....[74]....
        /*0aa4*/ 	.word	0x0001aba0


	//   ....[75]....
        /*0aa8*/ 	.word	0x0001abb0


	//   ....[76]....
        /*0aac*/ 	.word	0x0001abc0


	//   ....[77]....
        /*0ab0*/ 	.word	0x0001abd0


	//   ....[78]....
        /*0ab4*/ 	.word	0x0001abe0


	//   ....[79]....
        /*0ab8*/ 	.word	0x0001abf0


	//   ....[80]....
        /*0abc*/ 	.word	0x0001ac00


	//   ....[81]....
        /*0ac0*/ 	.word	0x0001ac10


	//   ....[82]....
        /*0ac4*/ 	.word	0x0001ac20


	//   ....[83]....
        /*0ac8*/ 	.word	0x0001ac30


	//   ....[84]....
        /*0acc*/ 	.word	0x0001ac40


	//   ....[85]....
        /*0ad0*/ 	.word	0x0001ac50


	//   ....[86]....
        /*0ad4*/ 	.word	0x0001ac60


	//   ....[87]....
        /*0ad8*/ 	.word	0x0001ac70


	//   ....[88]....
        /*0adc*/ 	.word	0x0001ac80


	//   ....[89]....
        /*0ae0*/ 	.word	0x0001ac90


	//   ....[90]....
        /*0ae4*/ 	.word	0x0001b5d0


	//   ....[91]....
        /*0ae8*/ 	.word	0x0001b5e0


	//   ....[92]....
        /*0aec*/ 	.word	0x0001b5f0


	//   ....[93]....
        /*0af0*/ 	.word	0x0001b630


	//   ....[94]....
        /*0af4*/ 	.word	0x0001bd20


	//   ....[95]....
        /*0af8*/ 	.word	0x0001bd40


	//   ....[96]....
        /*0afc*/ 	.word	0x0001be40


	//   ....[97]....
        /*0b00*/ 	.word	0x0001be60


	//   ....[98]....
        /*0b04*/ 	.word	0x0001c2a0


	//   ....[99]....
        /*0b08*/ 	.word	0x0001c2e0


	//   ....[100]....
        /*0b0c*/ 	.word	0x0001c720


	//   ....[101]....
        /*0b10*/ 	.word	0x0001c730


	//   ....[102]....
        /*0b14*/ 	.word	0x0001d350


	//   ....[103]....
        /*0b18*/ 	.word	0x0001d360


	//   ....[104]....
        /*0b1c*/ 	.word	0x0001d460


	//   ....[105]....
        /*0b20*/ 	.word	0x0001d480


	//   ....[106]....
        /*0b24*/ 	.word	0x0001d610


	//   ....[107]....
        /*0b28*/ 	.word	0x0001d810


	//   ....[108]....
        /*0b2c*/ 	.word	0x0001d840


	//   ....[109]....
        /*0b30*/ 	.word	0x0001d870


	//   ....[110]....
        /*0b34*/ 	.word	0x0001d8a0


	//   ....[111]....
        /*0b38*/ 	.word	0x0001d8d0


	//   ....[112]....
        /*0b3c*/ 	.word	0x0001d900


	//   ....[113]....
        /*0b40*/ 	.word	0x0001da90


	//   ....[114]....
        /*0b44*/ 	.word	0x0001dac0


	//   ....[115]....
        /*0b48*/ 	.word	0x0001daf0


	//   ....[116]....
        /*0b4c*/ 	.word	0x0001db20


	//   ....[117]....
        /*0b50*/ 	.word	0x0001db50


	//   ....[118]....
        /*0b54*/ 	.word	0x0001db80


	//   ....[119]....
        /*0b58*/ 	.word	0x0001dc10


	//   ....[120]....
        /*0b5c*/ 	.word	0x0001dc40


	//   ....[121]....
        /*0b60*/ 	.word	0x0001dc50


	//   ....[122]....
        /*0b64*/ 	.word	0x0001dc90


	//   ....[123]....
        /*0b68*/ 	.word	0x0001f650


	//   ....[124]....
        /*0b6c*/ 	.word	0x000218a0


	//   ....[125]....
        /*0b70*/ 	.word	0x00022720


	//   ....[126]....
        /*0b74*/ 	.word	0x00022730


	//   ....[127]....
        /*0b78*/ 	.word	0x00022740


	//   ....[128]....
        /*0b7c*/ 	.word	0x00022750


	//   ....[129]....
        /*0b80*/ 	.word	0x00022880


	//   ....[130]....
        /*0b84*/ 	.word	0x00022890


	//   ....[131]....
        /*0b88*/ 	.word	0x00024540


	//   ....[132]....
        /*0b8c*/ 	.word	0x00024570


	//   ....[133]....
        /*0b90*/ 	.word	0x000245e0


	//   ....[134]....
        /*0b94*/ 	.word	0x00024610


	//   ....[135]....
        /*0b98*/ 	.word	0x00024640


	//   ....[136]....
        /*0b9c*/ 	.word	0x00024670


	//   ....[137]....
        /*0ba0*/ 	.word	0x000246a0


	//   ....[138]....
        /*0ba4*/ 	.word	0x000246d0


	//   ....[139]....
        /*0ba8*/ 	.word	0x00024870


	//   ....[140]....
        /*0bac*/ 	.word	0x000248a0


	//   ....[141]....
        /*0bb0*/ 	.word	0x000248d0


	//   ....[142]....
        /*0bb4*/ 	.word	0x00024900


	//   ....[143]....
        /*0bb8*/ 	.word	0x00024930


	//   ....[144]....
        /*0bbc*/ 	.word	0x00024960


	//   ....[145]....
        /*0bc0*/ 	.word	0x00024a20


	//   ....[146]....
        /*0bc4*/ 	.word	0x00024a40


	//   ....[147]....
        /*0bc8*/ 	.word	0x00024a60


	//   ....[148]....
        /*0bcc*/ 	.word	0x00024ac0


	//   ....[149]....
        /*0bd0*/ 	.word	0x00025500


	//   ....[150]....
        /*0bd4*/ 	.word	0x00025980


	//   ....[151]....
        /*0bd8*/ 	.word	0x00025a10


	//   ....[152]....
        /*0bdc*/ 	.word	0x00025a60


	//   ....[153]....
        /*0be0*/ 	.word	0x00025ab0


	//   ....[154]....
        /*0be4*/ 	.word	0x00025b80


	//   ....[155]....
        /*0be8*/ 	.word	0x00025c10


	//   ....[156]....
        /*0bec*/ 	.word	0x00025c60


	//   ....[157]....
        /*0bf0*/ 	.word	0x00025cb0


	//   ....[158]....
        /*0bf4*/ 	.word	0x00026050


	//   ....[159]....
        /*0bf8*/ 	.word	0x00026330


	//   ....[160]....
        /*0bfc*/ 	.word	0x00026530


	//   ....[161]....
        /*0c00*/ 	.word	0x00026580


	//   ....[162]....
        /*0c04*/ 	.word	0x000265e0


	//   ....[163]....
        /*0c08*/ 	.word	0x00026680


	//   ....[164]....
        /*0c0c*/ 	.word	0x00026750


	//   ....[165]....
        /*0c10*/ 	.word	0x00026830


	//   ....[166]....
        /*0c14*/ 	.word	0x00026b00


	//   ....[167]....
        /*0c18*/ 	.word	0x00026ba0


	//   ....[168]....
        /*0c1c*/ 	.word	0x00026d20


	//   ....[169]....
        /*0c20*/ 	.word	0x00026d90


	//   ....[170]....
        /*0c24*/ 	.word	0x00026e00


	//   ....[171]....
        /*0c28*/ 	.word	0x00026e70


	//   ....[172]....
        /*0c2c*/ 	.word	0x00026ee0


	//   ....[173]....
        /*0c30*/ 	.word	0x00026f60


	//   ....[174]....
        /*0c34*/ 	.word	0x00027000


	//   ....[175]....
        /*0c38*/ 	.word	0x000270a0


	//   ....[176]....
        /*0c3c*/ 	.word	0x00027110


	//   ....[177]....
        /*0c40*/ 	.word	0x00027180


	//   ....[178]....
        /*0c44*/ 	.word	0x000271f0


	//   ....[179]....
        /*0c48*/ 	.word	0x00027270


	//   ....[180]....
        /*0c4c*/ 	.word	0x000272f0


	//   ....[181]....
        /*0c50*/ 	.word	0x000273a0


	//   ....[182]....
        /*0c54*/ 	.word	0x000273f0


	//   ....[183]....
        /*0c58*/ 	.word	0x00027490


	//   ....[184]....
        /*0c5c*/ 	.word	0x000275c0


	//----- nvinfo : EIATTR_REG_RECONFIG
	.align		4
.L_1277:
        /*0c60*/ 	.byte	0x01, 0x54
	.zero		2


	//----- nvinfo : EIATTR_SYSCALL_OFFSETS
	.align		4
        /*0c64*/ 	.byte	0x04, 0x46
        /*0c66*/ 	.short	(.L_1279 - .L_1278)


	//   ....[0]....
.L_1278:
        /*0c68*/ 	.word	0x00002060


	//   ....[1]....
        /*0c6c*/ 	.word	0x000021b0


	//   ....[2]....
        /*0c70*/ 	.word	0x00007910


	//   ....[3]....
        /*0c74*/ 	.word	0x00007e80


	//   ....[4]....
        /*0c78*/ 	.word	0x00021350


	//   ....[5]....
        /*0c7c*/ 	.word	0x000214c0


	//   ....[6]....
        /*0c80*/ 	.word	0x00021610


	//   ....[7]....
        /*0c84*/ 	.word	0x00021750


	//   ....[8]....
        /*0c88*/ 	.word	0x000221f0


	//----- nvinfo : EIATTR_MBARRIER_INSTR_OFFSETS
	.align		4
.L_1279:
        /*0c8c*/ 	.byte	0x04, 0x39
        /*0c8e*/ 	.short	(.L_1281 - .L_1280)


	//   ....[0]....
.L_1280:
        /*0c90*/ 	.word	0x000002d0
        /*0c94*/ 	.word	0x000000ff
        /*0c98*/ 	.word	0x00019c00
        /*0c9c*/ 	.short	0x0100
        /*0c9e*/ 	.byte	0x08
	.zero		1


	//   ....[1]....
        /*0ca0*/ 	.word	0x000002e0
        /*0ca4*/ 	.word	0x000000ff
        /*0ca8*/ 	.word	0x00019c20
        /*0cac*/ 	.short	0x0100
        /*0cae*/ 	.byte	0x08
	.zero		1


	//   ....[2]....
        /*0cb0*/ 	.word	0x000003d0
        /*0cb4*/ 	.word	0x000000ff
        /*0cb8*/ 	.word	0x00019c30
        /*0cbc*/ 	.short	0x0100
        /*0cbe*/ 	.byte	0x08
	.zero		1


	//   ....[3]....
        /*0cc0*/ 	.word	0x000003e0
        /*0cc4*/ 	.word	0x000000ff
        /*0cc8*/ 	.word	0x00019c40
        /*0ccc*/ 	.short	0x0100
        /*0cce*/ 	.byte	0x08
	.zero		1


	//   ....[4]....
        /*0cd0*/ 	.word	0x000003f0
        /*0cd4*/ 	.word	0x000000ff
        /*0cd8*/ 	.word	0x00019c38
        /*0cdc*/ 	.short	0x0100
        /*0cde*/ 	.byte	0x08
	.zero		1


	//   ....[5]....
        /*0ce0*/ 	.word	0x00000400
        /*0ce4*/ 	.word	0x000000ff
        /*0ce8*/ 	.word	0x00019c48
        /*0cec*/ 	.short	0x0100
        /*0cee*/ 	.byte	0x08
	.zero		1


	//   ....[6]....
        /*0cf0*/ 	.word	0x00000530
        /*0cf4*/ 	.word	0x000000ff
        /*0cf8*/ 	.word	0x00019c50
        /*0cfc*/ 	.short	0x0100
        /*0cfe*/ 	.byte	0x08
	.zero		1


	//   ....[7]....
        /*0d00*/ 	.word	0x00000540
        /*0d04*/ 	.word	0x000000ff
        /*0d08*/ 	.word	0x00019c60
        /*0d0c*/ 	.short	0x0100
        /*0d0e*/ 	.byte	0x08
	.zero		1


	//   ....[8]....
        /*0d10*/ 	.word	0x00000550
        /*0d14*/ 	.word	0x000000ff
        /*0d18*/ 	.word	0x00019c58
        /*0d1c*/ 	.short	0x0100
        /*0d1e*/ 	.byte	0x08
	.zero		1


	//   ....[9]....
        /*0d20*/ 	.word	0x00000560
        /*0d24*/ 	.word	0x000000ff
        /*0d28*/ 	.word	0x00019c68
        /*0d2c*/ 	.short	0x0100
        /*0d2e*/ 	.byte	0x08
	.zero		1


	//   ....[10]....
        /*0d30*/ 	.word	0x00000650
        /*0d34*/ 	.word	0x000000ff
        /*0d38*/ 	.word	0x00019c70
        /*0d3c*/ 	.short	0x0100
        /*0d3e*/ 	.byte	0x06
	.zero		1


	//   ....[11]....
        /*0d40*/ 	.word	0x00000660
        /*0d44*/ 	.word	0x000000ff
        /*0d48*/ 	.word	0x00019c80
        /*0d4c*/ 	.short	0x0100
        /*0d4e*/ 	.byte	0x06
	.zero		1


	//   ....[12]....
        /*0d50*/ 	.word	0x00000670
        /*0d54*/ 	.word	0x000000ff
        /*0d58*/ 	.word	0x00019c78
        /*0d5c*/ 	.short	0x0100
        /*0d5e*/ 	.byte	0x06
	.zero		1


	//   ....[13]....
        /*0d60*/ 	.word	0x00000680
        /*0d64*/ 	.word	0x000000ff
        /*0d68*/ 	.word	0x00019c88
        /*0d6c*/ 	.short	0x0100
        /*0d6e*/ 	.byte	0x06
	.zero		1


	//   ....[14]....
        /*0d70*/ 	.word	0x000007b0
        /*0d74*/ 	.word	0x000000ff
        /*0d78*/ 	.word	0x00019c90
        /*0d7c*/ 	.short	0x0100
        /*0d7e*/ 	.byte	0x08
	.zero		1


	//   ....[15]....
        /*0d80*/ 	.word	0x000007c0
        /*0d84*/ 	.word	0x000000ff
        /*0d88*/ 	.word	0x00019ca0
        /*0d8c*/ 	.short	0x0100
        /*0d8e*/ 	.byte	0x08
	.zero		1


	//   ....[16]....
        /*0d90*/ 	.word	0x000007d0
        /*0d94*/ 	.word	0x000000ff
        /*0d98*/ 	.word	0x00019c98
        /*0d9c*/ 	.short	0x0100
        /*0d9e*/ 	.byte	0x08
	.zero		1


	//   ....[17]....
        /*0da0*/ 	.word	0x000007e0
        /*0da4*/ 	.word	0x000000ff
        /*0da8*/ 	.word	0x00019ca8
        /*0dac*/ 	.short	0x0100
        /*0dae*/ 	.byte	0x08
	.zero		1


	//   ....[18]....
        /*0db0*/ 	.word	0x00000910
        /*0db4*/ 	.word	0x000000ff
        /*0db8*/ 	.word	0x00019cb0
        /*0dbc*/ 	.short	0x0100
        /*0dbe*/ 	.byte	0x08
	.zero		1


	//   ....[19]....
        /*0dc0*/ 	.word	0x00000920
        /*0dc4*/ 	.word	0x000000ff
        /*0dc8*/ 	.word	0x00019cc0
        /*0dcc*/ 	.short	0x0100
        /*0dce*/ 	.byte	0x08
	.zero		1


	//   ....[20]....
        /*0dd0*/ 	.word	0x00000930
        /*0dd4*/ 	.word	0x000000ff
        /*0dd8*/ 	.word	0x00019cb8
        /*0ddc*/ 	.short	0x0100
        /*0dde*/ 	.byte	0x08
	.zero		1


	//   ....[21]....
        /*0de0*/ 	.word	0x00000940
        /*0de4*/ 	.word	0x000000ff
        /*0de8*/ 	.word	0x00019cc8
        /*0dec*/ 	.short	0x0100
        /*0dee*/ 	.byte	0x08
	.zero		1


	//   ....[22]....
        /*0df0*/ 	.word	0x00002f00
        /*0df4*/ 	.word	0x00000052
        /*0df8*/ 	.word	0x00019c90
        /*0dfc*/ 	.short	0x010a
        /*0dfe*/ 	.byte	0x3f
	.zero		1


	//   ....[23]....
        /*0e00*/ 	.word	0x000047f0
        /*0e04*/ 	.word	0x00000052
        /*0e08*/ 	.word	0x00019c90
        /*0e0c*/ 	.short	0x010a
        /*0e0e*/ 	.byte	0x3f
	.zero		1


	//   ....[24]....
        /*0e10*/ 	.word	0x00006940
        /*0e14*/ 	.word	0x00000052
        /*0e18*/ 	.word	0x00019c90
        /*0e1c*/ 	.short	0x010a
        /*0e1e*/ 	.byte	0x3f
	.zero		1


	//   ....[25]....
        /*0e20*/ 	.word	0x00006af0
        /*0e24*/ 	.word	0x00000008
        /*0e28*/ 	.word	0x00000000
        /*0e2c*/ 	.short	0x0101
        /*0e2e*/ 	.byte	0x3f
	.zero		1


	//   ....[26]....
        /*0e30*/ 	.word	0x00006b30
        /*0e34*/ 	.word	0x00000052
        /*0e38*/ 	.word	0x00019cb0
        /*0e3c*/ 	.short	0x010a
        /*0e3e*/ 	.byte	0x3f
	.zero		1


	//   ....[27]....
        /*0e40*/ 	.word	0x00006db0
        /*0e44*/ 	.word	0x00000052
        /*0e48*/ 	.word	0x00000000
        /*0e4c*/ 	.short	0x0101
        /*0e4e*/ 	.byte	0x3f
	.zero		1


	//   ....[28]....
        /*0e50*/ 	.word	0x00007c00
        /*0e54*/ 	.word	0x00000010
        /*0e58*/ 	.word	0x00019c00
        /*0e5c*/ 	.short	0x010a
        /*0e5e*/ 	.byte	0x3f
	.zero		1


	//   ....[29]....
        /*0e60*/ 	.word	0x00007c50
        /*0e64*/ 	.word	0x00000010
        /*0e68*/ 	.word	0x00019c00
        /*0e6c*/ 	.short	0x010a
        /*0e6e*/ 	.byte	0x3f
	.zero		1


	//   ....[30]....
        /*0e70*/ 	.word	0x00008450
        /*0e74*/ 	.word	0x00000010
        /*0e78*/ 	.word	0x00019c00
        /*0e7c*/ 	.short	0x010a
        /*0e7e*/ 	.byte	0x3f
	.zero		1


	//   ....[31]....
        /*0e80*/ 	.word	0x0000a110
        /*0e84*/ 	.word	0x00000010
        /*0e88*/ 	.word	0x00019c00
        /*0e8c*/ 	.short	0x010a
        /*0e8e*/ 	.byte	0x3f
	.zero		1


	//   ....[32]....
        /*0e90*/ 	.word	0x0000c2c0
        /*0e94*/ 	.word	0x00000003
        /*0e98*/ 	.word	0x00019c30
        /*0e9c*/ 	.short	0x010a
        /*0e9e*/ 	.byte	0x3f
	.zero		1


	//   ....[33]....
        /*0ea0*/ 	.word	0x0000c330
        /*0ea4*/ 	.word	0x00000003
        /*0ea8*/ 	.word	0x00019c30
        /*0eac*/ 	.short	0x010a
        /*0eae*/ 	.byte	0x3f
	.zero		1


	//   ....[34]....
        /*0eb0*/ 	.word	0x0000cb00
        /*0eb4*/ 	.word	0x00000004
        /*0eb8*/ 	.word	0x00000000
        /*0ebc*/ 	.short	0x0101
        /*0ebe*/ 	.byte	0x3f
	.zero		1


	//   ....[35]....
        /*0ec0*/ 	.word	0x0000ff10
        /*0ec4*/ 	.word	0x00000015
        /*0ec8*/ 	.word	0x00019c30
        /*0ecc*/ 	.short	0x010a
        /*0ece*/ 	.byte	0x3f
	.zero		1


	//   ....[36]....
        /*0ed0*/ 	.word	0x0000ff90
        /*0ed4*/ 	.word	0x00000015
        /*0ed8*/ 	.word	0x00019c30
        /*0edc*/ 	.short	0x010a
        /*0ede*/ 	.byte	0x3f
	.zero		1


	//   ....[37]....
        /*0ee0*/ 	.word	0x000101b0
        /*0ee4*/ 	.word	0x00000016
        /*0ee8*/ 	.word	0x00019c50
        /*0eec*/ 	.short	0x010a
        /*0eee*/ 	.byte	0x3f
	.zero		1


	//   ....[38]....
        /*0ef0*/ 	.word	0x00010200
        /*0ef4*/ 	.word	0x00000016
        /*0ef8*/ 	.word	0x00019c50
        /*0efc*/ 	.short	0x010a
        /*0efe*/ 	.byte	0x3f
	.zero		1


	//   ....[39]....
        /*0f00*/ 	.word	0x00010af0
        /*0f04*/ 	.word	0x00000015
        /*0f08*/ 	.word	0x00000000
        /*0f0c*/ 	.short	0x0101
        /*0f0e*/ 	.byte	0x3f
	.zero		1


	//   ....[40]....
        /*0f10*/ 	.word	0x00012f80
        /*0f14*/ 	.word	0x00000016
        /*0f18*/ 	.word	0x00000000
        /*0f1c*/ 	.short	0x0101
        /*0f1e*/ 	.byte	0x3f
	.zero		1


	//   ....[41]....
        /*0f20*/ 	.word	0x00013a30
        /*0f24*/ 	.word	0x0000000f
        /*0f28*/ 	.word	0x00019c30
        /*0f2c*/ 	.short	0x010a
        /*0f2e*/ 	.byte	0x3f
	.zero		1


	//   ....[42]....
        /*0f30*/ 	.word	0x00013ab0
        /*0f34*/ 	.word	0x0000000f
        /*0f38*/ 	.word	0x00019c30
        /*0f3c*/ 	.short	0x010a
        /*0f3e*/ 	.byte	0x3f
	.zero		1


	//   ....[43]....
        /*0f40*/ 	.word	0x00013cd0
        /*0f44*/ 	.word	0x00000014
        /*0f48*/ 	.word	0x00019c50
        /*0f4c*/ 	.short	0x010a
        /*0f4e*/ 	.byte	0x3f
	.zero		1


	//   ....[44]....
        /*0f50*/ 	.word	0x00013d20
        /*0f54*/ 	.word	0x00000014
        /*0f58*/ 	.word	0x00019c50
        /*0f5c*/ 	.short	0x010a
        /*0f5e*/ 	.byte	0x3f
	.zero		1


	//   ....[45]....
        /*0f60*/ 	.word	0x00014c90
        /*0f64*/ 	.word	0x0000000f
        /*0f68*/ 	.word	0x00000000
        /*0f6c*/ 	.short	0x0101
        /*0f6e*/ 	.byte	0x3f
	.zero		1


	//   ....[46]....
        /*0f70*/ 	.word	0x00015f60
        /*0f74*/ 	.word	0x00000014
        /*0f78*/ 	.word	0x00000000
        /*0f7c*/ 	.short	0x0101
        /*0f7e*/ 	.byte	0x3f
	.zero		1


	//   ....[47]....
        /*0f80*/ 	.word	0x000160e0
        /*0f84*/ 	.word	0x00000014
        /*0f88*/ 	.word	0x00019c30
        /*0f8c*/ 	.short	0x010a
        /*0f8e*/ 	.byte	0x3f
	.zero		1


	//   ....[48]....
        /*0f90*/ 	.word	0x00016160
        /*0f94*/ 	.word	0x00000014
        /*0f98*/ 	.word	0x00019c30
        /*0f9c*/ 	.short	0x010a
        /*0f9e*/ 	.byte	0x3f
	.zero		1


	//   ....[49]....
        /*0fa0*/ 	.word	0x00016380
        /*0fa4*/ 	.word	0x0000000f
        /*0fa8*/ 	.word	0x00019c50
        /*0fac*/ 	.short	0x010a
        /*0fae*/ 	.byte	0x3f
	.zero		1


	//   ....[50]....
        /*0fb0*/ 	.word	0x000163d0
        /*0fb4*/ 	.word	0x0000000f
        /*0fb8*/ 	.word	0x00019c50
        /*0fbc*/ 	.short	0x010a
        /*0fbe*/ 	.byte	0x3f
	.zero		1


	//   ....[51]....
        /*0fc0*/ 	.word	0x00016d00
        /*0fc4*/ 	.word	0x0000002c
        /*0fc8*/ 	.word	0x00000000
        /*0fcc*/ 	.short	0x0101
        /*0fce*/ 	.byte	0x3f
	.zero		1


	//   ....[52]....
        /*0fd0*/ 	.word	0x00019160
        /*0fd4*/ 	.word	0x0000000f
        /*0fd8*/ 	.word	0x00000000
        /*0fdc*/ 	.short	0x0101
        /*0fde*/ 	.byte	0x3f
	.zero		1


	//   ....[53]....
        /*0fe0*/ 	.word	0x00019840
        /*0fe4*/ 	.word	0x00000005
        /*0fe8*/ 	.word	0x00019c50
        /*0fec*/ 	.short	0x010a
        /*0fee*/ 	.byte	0x3f
	.zero		1


	//   ....[54]....
        /*0ff0*/ 	.word	0x00019890
        /*0ff4*/ 	.word	0x00000005
        /*0ff8*/ 	.word	0x00019c50
        /*0ffc*/ 	.short	0x010a
        /*0ffe*/ 	.byte	0x3f
	.zero		1


	//   ....[55]....
        /*1000*/ 	.word	0x0001a180
        /*1004*/ 	.word	0x00000005
        /*1008*/ 	.word	0x00000000
        /*100c*/ 	.short	0x0101
        /*100e*/ 	.byte	0x3f
	.zero		1


	//   ....[56]....
        /*1010*/ 	.word	0x0001bd30
        /*1014*/ 	.word	0x00000000
        /*1018*/ 	.word	0x00000000
        /*101c*/ 	.short	0x0101
        /*101e*/ 	.byte	0x3f
	.zero		1


	//   ....[57]....
        /*1020*/ 	.word	0x0001c170
        /*1024*/ 	.word	0x00000004
        /*1028*/ 	.word	0x00000000
        /*102c*/ 	.short	0x0101
        /*102e*/ 	.byte	0x3f
	.zero		1


	//   ....[58]....
        /*1030*/ 	.word	0x0001f730
        /*1034*/ 	.word	0x00000013
        /*1038*/ 	.word	0x00019c20
        /*103c*/ 	.short	0x010a
        /*103e*/ 	.byte	0x3f
	.zero		1


	//   ....[59]....
        /*1040*/ 	.word	0x0001f7f0
        /*1044*/ 	.word	0x00000009
        /*1048*/ 	.word	0x00019ca0
        /*104c*/ 	.short	0x010a
        /*104e*/ 	.byte	0x3f
	.zero		1


	//   ....[60]....
        /*1050*/ 	.word	0x0001fc20
        /*1054*/ 	.word	0x00000009
        /*1058*/ 	.word	0x00019cc0
        /*105c*/ 	.short	0x010a
        /*105e*/ 	.byte	0x3f
	.zero		1


	//   ....[61]....
        /*1060*/ 	.word	0x00020180
        /*1064*/ 	.word	0x00000009
        /*1068*/ 	.word	0x00019ca0
        /*106c*/ 	.short	0x010a
        /*106e*/ 	.byte	0x3f
	.zero		1


	//   ....[62]....
        /*1070*/ 	.word	0x000205a0
        /*1074*/ 	.word	0x00000009
        /*1078*/ 	.word	0x00019cc0
        /*107c*/ 	.short	0x010a
        /*107e*/ 	.byte	0x3f
	.zero		1


	//   ....[63]....
        /*1080*/ 	.word	0x00021b00
        /*1084*/ 	.word	0x00000004
        /*1088*/ 	.word	0x00019c80
        /*108c*/ 	.short	0x010a
        /*108e*/ 	.byte	0x3f
	.zero		1


	//   ....[64]....
        /*1090*/ 	.word	0x00021d40
        /*1094*/ 	.word	0x00000004
        /*1098*/ 	.word	0x00019c40
        /*109c*/ 	.short	0x010a
        /*109e*/ 	.byte	0x3f
	.zero		1


	//   ....[65]....
        /*10a0*/ 	.word	0x00022970
        /*10a4*/ 	.word	0x00000013
        /*10a8*/ 	.word	0x00019c00
        /*10ac*/ 	.short	0x0107
        /*10ae*/ 	.byte	0x3f
	.zero		1


	//   ....[66]....
        /*10b0*/ 	.word	0x00022a70
        /*10b4*/ 	.word	0x00000013
        /*10b8*/ 	.word	0x00019c00
        /*10bc*/ 	.short	0x0101
        /*10be*/ 	.byte	0x3f
	.zero		1


	//   ....[67]....
        /*10c0*/ 	.word	0x00022a90
        /*10c4*/ 	.word	0x00000013
        /*10c8*/ 	.word	0x00019c20
        /*10cc*/ 	.short	0x010a
        /*10ce*/ 	.byte	0x3f
	.zero		1


	//   ....[68]....
        /*10d0*/ 	.word	0x00022d70
        /*10d4*/ 	.word	0x00000006
        /*10d8*/ 	.word	0x00019c80
        /*10dc*/ 	.short	0x010a
        /*10de*/ 	.byte	0x3f
	.zero		1


	//   ....[69]....
        /*10e0*/ 	.word	0x000231c0
        /*10e4*/ 	.word	0x00000006
        /*10e8*/ 	.word	0x00019c40
        /*10ec*/ 	.short	0x010a
        /*10ee*/ 	.byte	0x3f
	.zero		1


	//   ....[70]....
        /*10f0*/ 	.word	0x00023670
        /*10f4*/ 	.word	0x00000003
        /*10f8*/ 	.word	0x00019c70
        /*10fc*/ 	.short	0x010a
        /*10fe*/ 	.byte	0x3f
	.zero		1


	//   ....[71]....
        /*1100*/ 	.word	0x000236e0
        /*1104*/ 	.word	0x00000003
        /*1108*/ 	.word	0x00019c60
        /*110c*/ 	.short	0x010a
        /*110e*/ 	.byte	0x3f
	.zero		1


	//   ....[72]....
        /*1110*/ 	.word	0x00023b50
        /*1114*/ 	.word	0x00000003
        /*1118*/ 	.word	0x00019c50
        /*111c*/ 	.short	0x0101
        /*111e*/ 	.byte	0x3f
	.zero		1


	//   ....[73]....
        /*1120*/ 	.word	0x00023bd0
        /*1124*/ 	.word	0x00000003
        /*1128*/ 	.word	0x00000000
        /*112c*/ 	.short	0x0101
        /*112e*/ 	.byte	0x3f
	.zero		1


	//   ....[74]....
        /*1130*/ 	.word	0x00023de0
        /*1134*/ 	.word	0x00000000
        /*1138*/ 	.word	0x00019c70
        /*113c*/ 	.short	0x010a
        /*113e*/ 	.byte	0x3f
	.zero		1


	//   ....[75]....
        /*1140*/ 	.word	0x00023e50
        /*1144*/ 	.word	0x00000000
        /*1148*/ 	.word	0x00019c60
        /*114c*/ 	.short	0x010a
        /*114e*/ 	.byte	0x3f
	.zero		1


	//   ....[76]....
        /*1150*/ 	.word	0x000242d0
        /*1154*/ 	.word	0x00000000
        /*1158*/ 	.word	0x00019c50
        /*115c*/ 	.short	0x0101
        /*115e*/ 	.byte	0x3f
	.zero		1


	//   ....[77]....
        /*1160*/ 	.word	0x00024320
        /*1164*/ 	.word	0x00000002
        /*1168*/ 	.word	0x00000000
        /*116c*/ 	.short	0x0101
        /*116e*/ 	.byte	0x3f
	.zero		1


	//   ....[78]....
        /*1170*/ 	.word	0x00025480
        /*1174*/ 	.word	0x00000006
        /*1178*/ 	.word	0x00019c20
        /*117c*/ 	.short	0x010a
        /*117e*/ 	.byte	0x3f
	.zero		1


	//   ....[79]....
        /*1180*/ 	.word	0x00025660
        /*1184*/ 	.word	0x00000005
        /*1188*/ 	.word	0x00000000
        /*118c*/ 	.short	0x010a
        /*118e*/ 	.byte	0x3f
	.zero		1


	//   ....[80]....
        /*1190*/ 	.word	0x00025690
        /*1194*/ 	.word	0x00000009
        /*1198*/ 	.word	0x00000000
        /*119c*/ 	.short	0x010a
        /*119e*/ 	.byte	0x3f
	.zero		1


	//   ....[81]....
        /*11a0*/ 	.word	0x000256e0
        /*11a4*/ 	.word	0x00000017
        /*11a8*/ 	.word	0x00019c60
        /*11ac*/ 	.short	0x010a
        /*11ae*/ 	.byte	0x3f
	.zero		1


	//   ....[82]....
        /*11b0*/ 	.word	0x00025730
        /*11b4*/ 	.word	0x00000007
        /*11b8*/ 	.word	0x00019c60
        /*11bc*/ 	.short	0x010a
        /*11be*/ 	.byte	0x3f
	.zero		1


	//   ....[83]....
        /*11c0*/ 	.word	0x00025770
        /*11c4*/ 	.word	0x00000017
        /*11c8*/ 	.word	0x00019c80
        /*11cc*/ 	.short	0x010a
        /*11ce*/ 	.byte	0x3f
	.zero		1


	//   ....[84]....
        /*11d0*/ 	.word	0x00025790
        /*11d4*/ 	.word	0x00000007
        /*11d8*/ 	.word	0x00019c80
        /*11dc*/ 	.short	0x010a
        /*11de*/ 	.byte	0x3f
	.zero		1


	//   ....[85]....
        /*11e0*/ 	.word	0x000257f0
        /*11e4*/ 	.word	0x00000052
        /*11e8*/ 	.word	0x00019c90
        /*11ec*/ 	.short	0x010a
        /*11ee*/ 	.byte	0x3f
	.zero		1


	//   ....[86]....
        /*11f0*/ 	.word	0x00025840
        /*11f4*/ 	.word	0x00000052
        /*11f8*/ 	.word	0x00019c90
        /*11fc*/ 	.short	0x010a
        /*11fe*/ 	.byte	0x3f
	.zero		1


	//   ....[87]....
        /*1200*/ 	.word	0x00025890
        /*1204*/ 	.word	0x00000052
        /*1208*/ 	.word	0x00019c90
        /*120c*/ 	.short	0x010a
        /*120e*/ 	.byte	0x3f
	.zero		1


	//   ....[88]....
        /*1210*/ 	.word	0x000258e0
        /*1214*/ 	.word	0x00000052
        /*1218*/ 	.word	0x00019cb0
        /*121c*/ 	.short	0x010a
        /*121e*/ 	.byte	0x3f
	.zero		1


	//   ....[89]....
        /*1220*/ 	.word	0x00025ae0
        /*1224*/ 	.word	0x00000010
        /*1228*/ 	.word	0x00019c00
        /*122c*/ 	.short	0x010a
        /*122e*/ 	.byte	0x3f
	.zero		1


	//   ....[90]....
        /*1230*/ 	.word	0x00025cf0
        /*1234*/ 	.word	0x00000010
        /*1238*/ 	.word	0x00019c00
        /*123c*/ 	.short	0x010a
        /*123e*/ 	.byte	0x3f
	.zero		1


	//   ....[91]....
        /*1240*/ 	.word	0x00025d40
        /*1244*/ 	.word	0x00000003
        /*1248*/ 	.word	0x00019c30
        /*124c*/ 	.short	0x010a
        /*124e*/ 	.byte	0x3f
	.zero		1


	//   ....[92]....
        /*1250*/ 	.word	0x00025d90
        /*1254*/ 	.word	0x00000015
        /*1258*/ 	.word	0x00019c30
        /*125c*/ 	.short	0x010a
        /*125e*/ 	.byte	0x3f
	.zero		1


	//   ....[93]....
        /*1260*/ 	.word	0x00025de0
        /*1264*/ 	.word	0x00000016
        /*1268*/ 	.word	0x00019c50
        /*126c*/ 	.short	0x010a
        /*126e*/ 	.byte	0x3f
	.zero		1


	//   ....[94]....
        /*1270*/ 	.word	0x00025e30
        /*1274*/ 	.word	0x0000000f
        /*1278*/ 	.word	0x00019c30
        /*127c*/ 	.short	0x010a
        /*127e*/ 	.byte	0x3f
	.zero		1


	//   ....[95]....
        /*1280*/ 	.word	0x00025e80
        /*1284*/ 	.word	0x00000014
        /*1288*/ 	.word	0x00019c50
        /*128c*/ 	.short	0x010a
        /*128e*/ 	.byte	0x3f
	.zero		1


	//   ....[96]....
        /*1290*/ 	.word	0x00025ed0
        /*1294*/ 	.word	0x00000014
        /*1298*/ 	.word	0x00019c30
        /*129c*/ 	.short	0x010a
        /*129e*/ 	.byte	0x3f
	.zero		1


	//   ....[97]....
        /*12a0*/ 	.word	0x00025f20
        /*12a4*/ 	.word	0x0000000f
        /*12a8*/ 	.word	0x00019c50
        /*12ac*/ 	.short	0x010a
        /*12ae*/ 	.byte	0x3f
	.zero		1


	//   ....[98]....
        /*12b0*/ 	.word	0x00025f70
        /*12b4*/ 	.word	0x00000005
        /*12b8*/ 	.word	0x00019c50
        /*12bc*/ 	.short	0x010a
        /*12be*/ 	.byte	0x3f
	.zero		1


	//   ....[99]....
        /*12c0*/ 	.word	0x00026110
        /*12c4*/ 	.word	0x00000013
        /*12c8*/ 	.word	0x00019c20
        /*12cc*/ 	.short	0x010a
        /*12ce*/ 	.byte	0x3f
	.zero		1


	//   ....[100]....
        /*12d0*/ 	.word	0x00026160
        /*12d4*/ 	.word	0x00000009
        /*12d8*/ 	.word	0x00019ca0
        /*12dc*/ 	.short	0x010a
        /*12de*/ 	.byte	0x3f
	.zero		1


	//   ....[101]....
        /*12e0*/ 	.word	0x000261b0
        /*12e4*/ 	.word	0x00000009
        /*12e8*/ 	.word	0x00019cc0
        /*12ec*/ 	.short	0x010a
        /*12ee*/ 	.byte	0x3f
	.zero		1


	//   ....[102]....
        /*12f0*/ 	.word	0x00026200
        /*12f4*/ 	.word	0x00000009
        /*12f8*/ 	.word	0x00019ca0
        /*12fc*/ 	.short	0x010a
        /*12fe*/ 	.byte	0x3f
	.zero		1


	//   ....[103]....
        /*1300*/ 	.word	0x00026250
        /*1304*/ 	.word	0x00000009
        /*1308*/ 	.word	0x00019cc0
        /*130c*/ 	.short	0x010a
        /*130e*/ 	.byte	0x3f
	.zero		1


	//   ....[104]....
        /*1310*/ 	.word	0x000263f0
        /*1314*/ 	.word	0x00000004
        /*1318*/ 	.word	0x00019c80
        /*131c*/ 	.short	0x010a
        /*131e*/ 	.byte	0x3f
	.zero		1


	//   ....[105]....
        /*1320*/ 	.word	0x00026440
        /*1324*/ 	.word	0x00000004
        /*1328*/ 	.word	0x00019c40
        /*132c*/ 	.short	0x010a
        /*132e*/ 	.byte	0x3f
	.zero		1


	//   ....[106]....
        /*1330*/ 	.word	0x00026870
        /*1334*/ 	.word	0x00000013
        /*1338*/ 	.word	0x00019c20
        /*133c*/ 	.short	0x010a
        /*133e*/ 	.byte	0x3f
	.zero		1


	//   ....[107]....
        /*1340*/ 	.word	0x000268c0
        /*1344*/ 	.word	0x00000006
        /*1348*/ 	.word	0x00019c80
        /*134c*/ 	.short	0x010a
        /*134e*/ 	.byte	0x3f
	.zero		1


	//   ....[108]....
        /*1350*/ 	.word	0x00026910
        /*1354*/ 	.word	0x00000006
        /*1358*/ 	.word	0x00019c40
        /*135c*/ 	.short	0x010a
        /*135e*/ 	.byte	0x3f
	.zero		1


	//   ....[109]....
        /*1360*/ 	.word	0x00026960
        /*1364*/ 	.word	0x00000003
        /*1368*/ 	.word	0x00019c70
        /*136c*/ 	.short	0x010a
        /*136e*/ 	.byte	0x3f
	.zero		1


	//   ....[110]....
        /*1370*/ 	.word	0x000269b0
        /*1374*/ 	.word	0x00000003
        /*1378*/ 	.word	0x00019c60
        /*137c*/ 	.short	0x010a
        /*137e*/ 	.byte	0x3f
	.zero		1


	//   ....[111]....
        /*1380*/ 	.word	0x00026a00
        /*1384*/ 	.word	0x00000000
        /*1388*/ 	.word	0x00019c70
        /*138c*/ 	.short	0x010a
        /*138e*/ 	.byte	0x3f
	.zero		1


	//   ....[112]....
        /*1390*/ 	.word	0x00026a50
        /*1394*/ 	.word	0x00000000
        /*1398*/ 	.word	0x00019c60
        /*139c*/ 	.short	0x010a
        /*139e*/ 	.byte	0x3f
	.zero		1


	//   ....[113]....
        /*13a0*/ 	.word	0x000274e0
        /*13a4*/ 	.word	0x00000006
        /*13a8*/ 	.word	0x00019c20
        /*13ac*/ 	.short	0x010a
        /*13ae*/ 	.byte	0x3f
	.zero		1


	//   ....[114]....
        /*13b0*/ 	.word	0x00027680
        /*13b4*/ 	.word	0x00000005
        /*13b8*/ 	.word	0x00000000
        /*13bc*/ 	.short	0x010a
        /*13be*/ 	.byte	0x3f
	.zero		1


	//   ....[115]....
        /*13c0*/ 	.word	0x000276d0
        /*13c4*/ 	.word	0x00000009
        /*13c8*/ 	.word	0x00000000
        /*13cc*/ 	.short	0x010a
        /*13ce*/ 	.byte	0x3f
	.zero		1


	//   ....[116]....
        /*13d0*/ 	.word	0x00027720
        /*13d4*/ 	.word	0x00000017
        /*13d8*/ 	.word	0x00019c60
        /*13dc*/ 	.short	0x010a
        /*13de*/ 	.byte	0x3f
	.zero		1


	//   ....[117]....
        /*13e0*/ 	.word	0x00027770
        /*13e4*/ 	.word	0x00000007
        /*13e8*/ 	.word	0x00019c60
        /*13ec*/ 	.short	0x010a
        /*13ee*/ 	.byte	0x3f
	.zero		1


	//   ....[118]....
        /*13f0*/ 	.word	0x000277c0
        /*13f4*/ 	.word	0x00000017
        /*13f8*/ 	.word	0x00019c80
        /*13fc*/ 	.short	0x010a
        /*13fe*/ 	.byte	0x3f
	.zero		1


	//----- nvinfo : EIATTR_NUM_MBARRIERS
	.align		4
.L_1281:
        /*1400*/ 	.byte	0x03, 0x38
        /*1402*/ 	.short	0x0016


	//----- nvinfo : EIATTR_EXIT_INSTR_OFFSETS
	.align		4
        /*1404*/ 	.byte	0x04, 0x1c
        /*1406*/ 	.short	(.L_1283 - .L_1282)


	//   ....[0]....
.L_1282:
        /*1408*/ 	.word	0x000257e0


	//----- nvinfo : EIATTR_MAX_THREADS
	.align		4
.L_1283:
        /*140c*/ 	.byte	0x04, 0x05
        /*140e*/ 	.short	(.L_1285 - .L_1284)
.L_1284:
        /*1410*/ 	.word	0x00000200
        /*1414*/ 	.word	0x00000001
        /*1418*/ 	.word	0x00000001


	//----- nvinfo : EIATTR_CRS_STACK_SIZE
	.align		4
.L_1285:
        /*141c*/ 	.byte	0x04, 0x1e
        /*141e*/ 	.short	(.L_1287 - .L_1286)
.L_1286:
        /*1420*/ 	.word	0x00000000


	//----- nvinfo : EIATTR_CBANK_PARAM_SIZE
	.align		4
.L_1287:
        /*1424*/ 	.byte	0x03, 0x19
        /*1426*/ 	.short	0x0af0


	//----- nvinfo : EIATTR_PARAM_CBANK
	.align		4
        /*1428*/ 	.byte	0x04, 0x0a
        /*142a*/ 	.short	(.L_1289 - .L_1288)
	.align		4
.L_1288:
        /*142c*/ 	.word	index@(.nv.constant0._ZN7cutlass13device_kernelIN5flash11enable_sm90INS1_16FlashAttnFwdSm90INS1_25CollectiveMainloopFwdSm90ILi2EN4cute5tupleIJNS5_1CILi1EEES8_S8_EEENS6_IJNS7_ILi192EEENS7_ILi128EEENS7_ILi96EEEEEELi96ENS_12float_e4m3_tEfNS_4arch4Sm90ELb0ELb1ELb1ELb1ELb0ELb1ELb0ELb1ELb1ELb1ELb1ELb0EEENS1_21CollectiveEpilogueFwdINS6_IJSA_SC_SB_EEES9_NS_10bfloat16_tESG_Li384ELb1ELb1ELb1ELb1EEENS1_36VarlenDynamicPersistentTileSchedulerILi192ELi128ELi384ELi128ELb1ELb1ELb1ELb1ELb0ELb1EEEEEEEEEvNT_6ParamsE)
        /*1430*/ 	.short	0x0210
        /*1432*/ 	.short	0x0af0


	//----- nvinfo : EIATTR_SW_WAR
	.align		4
.L_1289:
        /*1434*/ 	.byte	0x04, 0x36
        /*1436*/ 	.short	(.L_1291 - .L_1290)
.L_1290:
        /*1438*/ 	.word	0x00000008
.L_1291:


//--------------------- .nv.info._ZN7cutlass13device_kernelIN5flash11enable_sm90INS1_16FlashAttnFwdSm90INS1_25CollectiveMainloopFwdSm90ILi2EN4cute5tupleIJNS5_1CILi1EEES8_S8_EEENS6_IJNS7_ILi192EEENS7_ILi128EEENS7_ILi96EEEEEELi96ENS_12float_e4m3_tEfNS_4arch4Sm90ELb1ELb0ELb1ELb0ELb0ELb0ELb0ELb1ELb1ELb1ELb1ELb0EEENS1_21CollectiveEpilogueFwdINS6_IJSA_SC_SB_EEES9_NS_10bfloat16_tESG_Li384ELb0ELb1ELb1ELb1EEENS1_19SingleTileSchedulerILb0ELb1ELb1ELi192EEEEEEEEEvNT_6ParamsE --------------------------
	.section	.nv.info._ZN7cutlass13device_kernelIN5flash11enable_sm90INS1_16FlashAttnFwdSm90INS1_25CollectiveMainloopFwdSm90ILi2EN4cute5tupleIJNS5_1CILi1EEES8_S8_EEENS6_IJNS7_ILi192EEENS7_ILi128EEENS7_ILi96EEEEEELi96ENS_12float_e4m3_tEfNS_4arch4Sm90ELb1ELb0ELb1ELb0ELb0ELb0ELb0ELb1ELb1ELb1ELb1ELb0EEENS1_21CollectiveEpilogueFwdINS6_IJSA_SC_SB_EEES9_NS_10bfloat16_tESG_Li384ELb0ELb1ELb1ELb1EEENS1_19SingleTileSchedulerILb0ELb1ELb1ELi192EEEEEEEEEvNT_6ParamsE,"",@"SHT_CUDA_INFO"
	.sectionflags	@""
	.align	4


	//----- nvinfo : EIATTR_CUDA_API_VERSION
	.align		4
        /*0000*/ 	.byte	0x04, 0x37
        /*0002*/ 	.short	(.L_1293 - .L_1292)
.L_1292:
        /*0004*/ 	.word	0x00000082


	//----- nvinfo : EIATTR_KPARAM_INFO
	.align		4
.L_1293:
        /*0008*/ 	.byte	0x04, 0x17
        /*000a*/ 	.short	(.L_1295 - .L_1294)
.L_1294:
        /*000c*/ 	.word	0x00000000
        /*0010*/ 	.short	0x0000
        /*0012*/ 	.short	0x0070
        /*0014*/ 	.byte	0x00, 0xf0, 0x01, 0x28


	//----- nvinfo : EIATTR_SPARSE_MMA_MASK
	.align		4
.L_1295:
        /*0018*/ 	.byte	0x03, 0x50
        /*001a*/ 	.short	0x0000


	//----- nvinfo : EIATTR_MAXREG_COUNT
	.align		4
        /*001c*/ 	.byte	0x03, 0x1b
        /*001e*/ 	.short	0x0080


	//----- nvinfo : EIATTR_NUM_BARRIERS
	.align		4
        /*0020*/ 	.byte	0x02, 0x4c
        /*0022*/ 	.byte	0x09
	.zero		1


	//----- nvinfo : EIATTR_EXTERNS
	.align		4
        /*0024*/ 	.byte	0x04, 0x0f
        /*0026*/ 	.short	(.L_1297 - .L_1296)


	//   ....[0]....
	.align		4
.L_1296:
        /*0028*/ 	.word	index@(__assertfail)


	//----- nvinfo : EIATTR_MERCURY_ISA_VERSION
	.align		4
.L_1297:
        /*002c*/ 	.byte	0x03, 0x5f
        /*002e*/ 	.short	0x0101


	//----- nvinfo : EIATTR_INT_WARP_WIDE_INSTR_OFFSETS
	.align		4
        /*0030*/ 	.byte	0x04, 0x31
        /*0032*/ 	.short	(.L_1299 - .L_1298)


	//   ....[0]....
.L_1298:
        /*0034*/ 	.word	0x00000120


	//   ....[1]....
        /*0038*/ 	.word	0x00000160


	//   ....[2]....
        /*003c*/ 	.word	0x000001d0


	//----- nvinfo : EIATTR_COOP_GROUP_MASK_REGIDS
	.align		4
.L_1299:
        /*0040*/ 	.byte	0x04, 0x29
        /*0042*/ 	.short	(.L_1301 - .L_1300)


	//   ....[0]....
.L_1300:
        /*0044*/ 	.word	0xffffffff


	//   ....[1]....
        /*0048*/ 	.word	0xffffffff


	//   ....[2]....
        /*004c*/ 	.word	0xffffffff


	//   ....[3]....
        /*0050*/ 	.word	0xffffffff


	//   ....[4]....
        /*0054*/ 	.word	0xffffffff


	//   ....[5]....
        /*0058*/ 	.word	0xffffffff


	//   ....[6]....
        /*005c*/ 	.word	0xffffffff


	//   ....[7]....
        /*0060*/ 	.word	0xffffffff


	//   ....[8]....
        /*0064*/ 	.word	0xffffffff


	//   ....[9]....
        /*0068*/ 	.word	0xffffffff


	//   ....[10]....
        /*006c*/ 	.word	0xffffffff


	//   ....[11]....
        /*0070*/ 	.word	0xffffffff


	//   ....[12]....
        /*0074*/ 	.word	0xffffffff


	//   ....[13]....
        /*0078*/ 	.word	0xffffffff


	//   ....[14]....
        /*007c*/ 	.word	0xffffffff


	//   ....[15]....
        /*0080*/ 	.word	0xffffffff


	//   ....[16]....
        /*0084*/ 	.word	0xffffffff


	//   ....[17]....
        /*0088*/ 	.word	0xffffffff


	//   ....[18]....
        /*008c*/ 	.word	0xffffffff


	//   ....[19]....
        /*0090*/ 	.word	0xffffffff


	//   ....[20]....
        /*0094*/ 	.word	0xffffffff


	//   ....[21]....
        /*0098*/ 	.word	0xffffffff


	//   ....[22]....
        /*009c*/ 	.word	0xffffffff


	//   ....[23]....
        /*00a0*/ 	.word	0xffffffff


	//   ....[24]....
        /*00a4*/ 	.word	0xffffffff


	//   ....[25]....
        /*00a8*/ 	.word	0xffffffff


	//   ....[26]....
        /*00ac*/ 	.word	0xffffffff


	//   ....[27]....
        /*00b0*/ 	.word	0xffffffff


	//   ....[28]....
        /*00b4*/ 	.word	0xffffffff


	//   ....[29]....
        /*00b8*/ 	.word	0xffffffff


	//   ....[30]....
        /*00bc*/ 	.word	0xffffffff


	//   ....[31]....
        /*00c0*/ 	.word	0xffffffff


	//   ....[32]....
        /*00c4*/ 	.word	0xffffffff


	//   ....[33]....
        /*00c8*/ 	.word	0xffffffff


	//   ....[34]....
        /*00cc*/ 	.word	0xffffffff


	//   ....[35]....
        /*00d0*/ 	.word	0xffffffff


	//   ....[36]....
        /*00d4*/ 	.word	0xffffffff


	//   ....[37]....
        /*00d8*/ 	.word	0xffffffff


	//   ....[38]....
        /*00dc*/ 	.word	0xffffffff


	//   ....[39]....
        /*00e0*/ 	.word	0xffffffff


	//   ....[40]....
        /*00e4*/ 	.word	0xffffffff


	//   ....[41]....
        /*00e8*/ 	.word	0xffffffff


	//   ....[42]....
        /*00ec*/ 	.word	0xffffffff


	//   ....[43]....
        /*00f0*/ 	.word	0xffffffff


	//   ....[44]....
        /*00f4*/ 	.word	0xffffffff


	//   ....[45]....
        /*00f8*/ 	.word	0xffffffff


	//   ....[46]....
        /*00fc*/ 	.word	0xffffffff


	//   ....[47]....
        /*0100*/ 	.word	0xffffffff


	//   ....[48]....
        /*0104*/ 	.word	0xffffffff


	//   ....[49]....
        /*0108*/ 	.word	0xffffffff


	//   ....[50]....
        /*010c*/ 	.word	0xffffffff


	//   ....[51]....
        /*0110*/ 	.word	0xffffffff


	//   ....[52]....
        /*0114*/ 	.word	0xffffffff


	//   ....[53]....
        /*0118*/ 	.word	0xffffffff


	//   ....[54]....
        /*011c*/ 	.word	0xffffffff


	//   ....[55]....
        /*0120*/ 	.word	0xffffffff


	//   ....[56]....
        /*0124*/ 	.word	0xffffffff


	//   ....[57]....
        /*0128*/ 	.word	0xffffffff


	//   ....[58]....
        /*012c*/ 	.word	0xffffffff


	//   ....[59]....
        /*0130*/ 	.word	0xffffffff


	//   ....[60]....
        /*0134*/ 	.word	0xffffffff


	//   ....[61]....
        /*0138*/ 	.word	0xffffffff


	//   ....[62]....
        /*013c*/ 	.word	0xffffffff


	//   ....[63]....
        /*0140*/ 	.word	0xffffffff


	//   ....[64]....
        /*0144*/ 	.word	0xffffffff


	//   ....[65]....
        /*0148*/ 	.word	0xffffffff


	//   ....[66]....
        /*014c*/ 	.word	0xffffffff


	//   ....[67]....
        /*0150*/ 	.word	0xffffffff


	//   ....[68]....
        /*0154*/ 	.word	0xffffffff


	//   ....[69]....
        /*0158*/ 	.word	0xffffffff


	//   ....[70]....
        /*015c*/ 	.word	0xffffffff


	//   ....[71]....
        /*0160*/ 	.word	0xffffffff


	//   ....[72]....
        /*0164*/ 	.word	0xffffffff


	//   ....[73]....
        /*0168*/ 	.word	0xffffffff


	//   ....[74]....
        /*016c*/ 	.word	0xffffffff


	//   ....[75]....
        /*0170*/ 	.word	0xffffffff


	//   ....[76]....
        /*0174*/ 	.word	0xffffffff


	//   ....[77]....
        /*0178*/ 	.word	0xffffffff


	//   ....[78]....
        /*017c*/ 	.word	0xffffffff


	//   ....[79]....
        /*0180*/ 	.word	0xffffffff


	//   ....[80]....
        /*0184*/ 	.word	0xffffffff


	//   ....[81]....
        /*0188*/ 	.word	0xffffffff


	//   ....[82]....
        /*018c*/ 	.word	0xffffffff


	//   ....[83]....
        /*0190*/ 	.word	0xffffffff


	//   ....[84]....
        /*0194*/ 	.word	0xffffffff


	//   ....[85]....
        /*0198*/ 	.word	0xffffffff


	//   ....[86]....
        /*019c*/ 	.word	0xffffffff


	//   ....[87]....
        /*01a0*/ 	.word	0xffffffff


	//   ....[88]....
        /*01a4*/ 	.word	0xffffffff


	//   ....[89]....
        /*01a8*/ 	.word	0xffffffff


	//   ....[90]....
        /*01ac*/ 	.word	0xffffffff


	//   ....[91]....
        /*01b0*/ 	.word	0xffffffff


	//   ....[92]....
        /*01b4*/ 	.word	0xffffffff


	//   ....[93]....
        /*01b8*/ 	.word	0x0500000f


	//   ....[94]....
        /*01bc*/ 	.word	0x0500000f


	//   ....[95]....
        /*01c0*/ 	.word	0x0500000f


	//   ....[96]....
        /*01c4*/ 	.word	0x0500000f


	//   ....[97]....
        /*01c8*/ 	.word	0x0500000f


	//   ....[98]....
        /*01cc*/ 	.word	0x0500000f


	//   ....[99]....
        /*01d0*/ 	.word	0x0500000f


	//----- nvinfo : EIATTR_COOP_GROUP_INSTR_OFFSETS
	.align		4
.L_1301:
        /*01d4*/ 	.byte	0x04, 0x28
        /*01d6*/ 	.short	(.L_1303 - .L_1302)


	//   ....[0]....
.L_1302:
        /*01d8*/ 	.word	0x00000050


	//   ....[1]....
        /*01dc*/ 	.word	0x00000130


	//   ....[2]....
        /*01e0*/ 	.word	0x00000180


	//   ....[3]....
        /*01e4*/ 	.word	0x000003b0


	//   ....[4]....
        /*01e8*/ 	.word	0x00000510


	//   ....[5]....
        /*01ec*/ 	.word	0x00000630


	//   ....[6]....
        /*01f0*/ 	.word	0x00000790


	//   ....[7]....
        /*01f4*/ 	.word	0x00001210


	//   ....[8]....
        /*01f8*/ 	.word	0x00001c70


	//   ....[9]....
        /*01fc*/ 	.word	0x00001cb0


	//   ....[10]....
        /*0200*/ 	.word	0x00002b40


	//   ....[11]....
        /*0204*/ 	.word	0x00002bc0


	//   ....[12]....
        /*0208*/ 	.word	0x00003570


	//   ....[13]....
        /*020c*/ 	.word	0x00003630


	//   ....[14]....
        /*0210*/ 	.word	0x00004ba0


	//   ....[15]....
        /*0214*/ 	.word	0x00004ca0


	//   ....[16]....
        /*0218*/ 	.word	0x000056a0


	//   ....[17]....
        /*021c*/ 	.word	0x00005800


	//   ....[18]....
        /*0220*/ 	.word	0x00006100


	//   ....[19]....
        /*0224*/ 	.word	0x00006170


	//   ....[20]....
        /*0228*/ 	.word	0x00008090


	//   ....[21]....
        /*022c*/ 	.word	0x000080c0


	//   ....[22]....
        /*0230*/ 	.word	0x00008170


	//   ....[23]....
        /*0234*/ 	.word	0x00008180


	//   ....[24]....
        /*0238*/ 	.word	0x00009880


	//   ....[25]....
        /*023c*/ 	.word	0x000098a0


	//   ....[26]....
        /*0240*/ 	.word	0x00009920


	//   ....[27]....
        /*0244*/ 	.word	0x00009930


	//   ....[28]....
        /*0248*/ 	.word	0x0000a600


	//   ....[29]....
        /*024c*/ 	.word	0x0000a610


	//   ....[30]....
        /*0250*/ 	.word	0x0000a620


	//   ....[31]....
        /*0254*/ 	.word	0x0000a630


	//   ....[32]....
        /*0258*/ 	.word	0x0000a640


	//   ....[33]....
        /*025c*/ 	.word	0x0000a660


	//   ....[34]....
        /*0260*/ 	.word	0x0000a670


	//   ....[35]....
        /*0264*/ 	.word	0x0000a680


	//   ....[36]....
        /*0268*/ 	.word	0x0000a6a0


	//   ....[37]....
        /*026c*/ 	.word	0x0000a6b0


	//   ....[38]....
        /*0270*/ 	.word	0x0000a6c0


	//   ....[39]....
        /*0274*/ 	.word	0x0000a6d0


	//   ....[40]....
        /*0278*/ 	.word	0x0000a6f0


	//   ....[41]....
        /*027c*/ 	.word	0x0000a710


	//   ....[42]....
        /*0280*/ 	.word	0x0000a720


	//   ....[43]....
        /*0284*/ 	.word	0x0000a730


	//   ....[44]....
        /*0288*/ 	.word	0x0000a750


	//   ....[45]....
        /*028c*/ 	.word	0x0000a770


	//   ....[46]....
        /*0290*/ 	.word	0x0000a780


	//   ....[47]....
        /*0294*/ 	.word	0x0000a7a0


	//   ....[48]....
        /*0298*/ 	.word	0x0000a7c0


	//   ....[49]....
        /*029c*/ 	.word	0x0000a7d0


	//   ....[50]....
        /*02a0*/ 	.word	0x0000a7e0


	//   ....[51]....
        /*02a4*/ 	.word	0x0000a7f0


	//   ....[52]....
        /*02a8*/ 	.word	0x0000a800


	//   ....[53]....
        /*02ac*/ 	.word	0x0000a820


	//   ....[54]....
        /*02b0*/ 	.word	0x0000a830


	//   ....[55]....
        /*02b4*/ 	.word	0x0000a840


	//   ....[56]....
        /*02b8*/ 	.word	0x0000a850


	//   ....[57]....
        /*02bc*/ 	.word	0x0000a860


	//   ....[58]....
        /*02c0*/ 	.word	0x0000a870


	//   ....[59]....
        /*02c4*/ 	.word	0x0000a880


	//   ....[60]....
        /*02c8*/ 	.word	0x0000a890


	//   ....[61]....
        /*02cc*/ 	.word	0x0000a8b0


	//   ....[62]....
        /*02d0*/ 	.word	0x0000a8e0


	//   ....[63]....
        /*02d4*/ 	.word	0x0000a910


	//   ....[64]....
        /*02d8*/ 	.word	0x0000a940


	//   ....[65]....
        /*02dc*/ 	.word	0x0000a980


	//   ....[66]....
        /*02e0*/ 	.word	0x0000a9c0


	//   ....[67]....
        /*02e4*/ 	.word	0x0000a9f0


	//   ....[68]....
        /*02e8*/ 	.word	0x0000aa00


	//   ....[69]....
        /*02ec*/ 	.word	0x0000aa10


	//   ....[70]....
        /*02f0*/ 	.word	0x0000aa20


	//   ....[71]....
        /*02f4*/ 	.word	0x0000aa30


	//   ....[72]....
        /*02f8*/ 	.word	0x0000aa40


	//   ....[73]....
        /*02fc*/ 	.word	0x0000aa50


	//   ....[74]....
        /*0300*/ 	.word	0x0000aa60


	//   ....[75]....
        /*0304*/ 	.word	0x0000aa70


	//   ....[76]....
        /*0308*/ 	.word	0x0000adc0


	//   ....[77]....
        /*030c*/ 	.word	0x0000ae20


	//   ....[78]....
        /*0310*/ 	.word	0x0000ae50


	//   ....[79]....
        /*0314*/ 	.word	0x0000ae90


	//   ....[80]....
        /*0318*/ 	.word	0x0000aed0


	//   ....[81]....
        /*031c*/ 	.word	0x0000af10


	//   ....[82]....
        /*0320*/ 	.word	0x0000b430


	//   ....[83]....
        /*0324*/ 	.word	0x0000b460


	//   ....[84]....
        /*0328*/ 	.word	0x0000be30


	//   ....[85]....
        /*032c*/ 	.word	0x0000cc30


	//   ....[86]....
        /*0330*/ 	.word	0x0000d970


	//   ....[87]....
        /*0334*/ 	.word	0x0000d9a0


	//   ....[88]....
        /*0338*/ 	.word	0x0000d9d0


	//   ....[89]....
        /*033c*/ 	.word	0x0000d9f0


	//   ....[90]....
        /*0340*/ 	.word	0x0000da00


	//   ....[91]....
        /*0344*/ 	.word	0x0000dae0


	//   ....[92]....
        /*0348*/ 	.word	0x0000f270


	//   ....[93]....
        /*034c*/ 	.word	0x0000f820


	//   ....[94]....
        /*0350*/ 	.word	0x0000f9d0


	//   ....[95]....
        /*0354*/ 	.word	0x0000fa20


	//   ....[96]....
        /*0358*/ 	.word	0x0000fac0


	//   ....[97]....
        /*035c*/ 	.word	0x0000fba0


	//   ....[98]....
        /*0360*/ 	.word	0x0000fc40


	//   ....[99]....
        /*0364*/ 	.word	0x0000fd10


	//----- nvinfo : EIATTR_REG_RECONFIG
	.align		4
.L_1303:
        /*0368*/ 	.byte	0x01, 0x54
	.zero		2


	//----- nvinfo : EIATTR_SYSCALL_OFFSETS
	.align		4
        /*036c*/ 	.byte	0x04, 0x46
        /*036e*/ 	.short	(.L_1305 - .L_1304)


	//   ....[0]....
.L_1304:
        /*0370*/ 	.word	0x000013d0


	//   ....[1]....
        /*0374*/ 	.word	0x0000c610


	//   ....[2]....
        /*0378*/ 	.word	0x0000c750


	//   ....[3]....
        /*037c*/ 	.word	0x0000c890


	//   ....[4]....
        /*0380*/ 	.word	0x0000c9b0


	//   ....[5]....
        /*0384*/ 	.word	0x0000d470


	//----- nvinfo : EIATTR_MBARRIER_INSTR_OFFSETS
	.align		4
.L_1305:
        /*0388*/ 	.byte	0x04, 0x39
        /*038a*/ 	.short	(.L_1307 - .L_1306)


	//   ....[0]....
.L_1306:
        /*038c*/ 	.word	0x00000260
        /*0390*/ 	.word	0x000000ff
        /*0394*/ 	.word	0x00017000
        /*0398*/ 	.short	0x0100
        /*039a*/ 	.byte	0x08
	.zero		1


	//   ....[1]....
        /*039c*/ 	.word	0x00000270
        /*03a0*/ 	.word	0x000000ff
        /*03a4*/ 	.word	0x00017020
        /*03a8*/ 	.short	0x0100
        /*03aa*/ 	.byte	0x08
	.zero		1


	//   ....[2]....
        /*03ac*/ 	.word	0x00000360
        /*03b0*/ 	.word	0x000000ff
        /*03b4*/ 	.word	0x00017030
        /*03b8*/ 	.short	0x0100
        /*03ba*/ 	.byte	0x08
	.zero		1


	//   ....[3]....
        /*03bc*/ 	.word	0x00000370
        /*03c0*/ 	.word	0x000000ff
        /*03c4*/ 	.word	0x00017040
        /*03c8*/ 	.short	0x0100
        /*03ca*/ 	.byte	0x08
	.zero		1


	//   ....[4]....
        /*03cc*/ 	.word	0x00000380
        /*03d0*/ 	.word	0x000000ff
        /*03d4*/ 	.word	0x00017038
        /*03d8*/ 	.short	0x0100
        /*03da*/ 	.byte	0x08
	.zero		1


	//   ....[5]....
        /*03dc*/ 	.word	0x00000390
        /*03e0*/ 	.word	0x000000ff
        /*03e4*/ 	.word	0x00017048
        /*03e8*/ 	.short	0x0100
        /*03ea*/ 	.byte	0x08
	.zero		1


	//   ....[6]....
        /*03ec*/ 	.word	0x000004c0
        /*03f0*/ 	.word	0x000000ff
        /*03f4*/ 	.word	0x00017050
        /*03f8*/ 	.short	0x0100
        /*03fa*/ 	.byte	0x08
	.zero		1


	//   ....[7]....
        /*03fc*/ 	.word	0x000004d0
        /*0400*/ 	.word	0x000000ff
        /*0404*/ 	.word	0x00017060
        /*0408*/ 	.short	0x0100
        /*040a*/ 	.byte	0x08
	.zero		1


	//   ....[8]....
        /*040c*/ 	.word	0x000004e0
        /*0410*/ 	.word	0x000000ff
        /*0414*/ 	.word	0x00017058
        /*0418*/ 	.short	0x0100
        /*041a*/ 	.byte	0x08
	.zero		1


	//   ....[9]....
        /*041c*/ 	.word	0x000004f0
        /*0420*/ 	.word	0x000000ff
        /*0424*/ 	.word	0x00017068
        /*0428*/ 	.short	0x0100
        /*042a*/ 	.byte	0x08
	.zero		1


	//   ....[10]....
        /*042c*/ 	.word	0x000005e0
        /*0430*/ 	.word	0x000000ff
        /*0434*/ 	.word	0x00017070
        /*0438*/ 	.short	0x0100
        /*043a*/ 	.byte	0x06
	.zero		1


	//   ....[11]....
        /*043c*/ 	.word	0x000005f0
        /*0440*/ 	.word	0x000000ff
        /*0444*/ 	.word	0x00017080
        /*0448*/ 	.short	0x0100
        /*044a*/ 	.byte	0x06
	.zero		1


	//   ....[12]....
        /*044c*/ 	.word	0x00000600
        /*0450*/ 	.word	0x000000ff
        /*0454*/ 	.word	0x00017078
        /*0458*/ 	.short	0x0100
        /*045a*/ 	.byte	0x06
	.zero		1


	//   ....[13]....
        /*045c*/ 	.word	0x00000610
        /*0460*/ 	.word	0x000000ff
        /*0464*/ 	.word	0x00017088
        /*0468*/ 	.short	0x0100
        /*046a*/ 	.byte	0x06
	.zero		1


	//   ....[14]....
        /*046c*/ 	.word	0x00000740
        /*0470*/ 	.word	0x000000ff
        /*0474*/ 	.word	0x00017090
        /*0478*/ 	.short	0x0100
        /*047a*/ 	.byte	0x08
	.zero		1


	//   ....[15]....
        /*047c*/ 	.word	0x00000750
        /*0480*/ 	.word	0x000000ff
        /*0484*/ 	.word	0x000170a0
        /*0488*/ 	.short	0x0100
        /*048a*/ 	.byte	0x08
	.zero		1


	//   ....[16]....
        /*048c*/ 	.word	0x00000760
        /*0490*/ 	.word	0x000000ff
        /*0494*/ 	.word	0x00017098
        /*0498*/ 	.short	0x0100
        /*049a*/ 	.byte	0x08
	.zero		1


	//   ....[17]....
        /*049c*/ 	.word	0x00000770
        /*04a0*/ 	.word	0x000000ff
        /*04a4*/ 	.word	0x000170a8
        /*04a8*/ 	.short	0x0100
        /*04aa*/ 	.byte	0x08
	.zero		1


	//   ....[18]....
        /*04ac*/ 	.word	0x000008a0
        /*04b0*/ 	.word	0x000000ff
        /*04b4*/ 	.word	0x000170b0
        /*04b8*/ 	.short	0x0100
        /*04ba*/ 	.byte	0x08
	.zero		1


	//   ....[19]....
        /*04bc*/ 	.word	0x000008b0
        /*04c0*/ 	.word	0x000000ff
        /*04c4*/ 	.word	0x000170c0
        /*04c8*/ 	.short	0x0100
        /*04ca*/ 	.byte	0x08
	.zero		1


	//   ....[20]....
        /*04cc*/ 	.word	0x000008c0
        /*04d0*/ 	.word	0x000000ff
        /*04d4*/ 	.word	0x000170b8
        /*04d8*/ 	.short	0x0100
        /*04da*/ 	.byte	0x08
	.zero		1


	//   ....[21]....
        /*04dc*/ 	.word	0x000008d0
        /*04e0*/ 	.word	0x000000ff
        /*04e4*/ 	.word	0x000170c8
        /*04e8*/ 	.short	0x0100
        /*04ea*/ 	.byte	0x08
	.zero		1


	//   ....[22]....
        /*04ec*/ 	.word	0x000016a0
        /*04f0*/ 	.word	0x000000ff
        /*04f4*/ 	.word	0x00017000
        /*04f8*/ 	.short	0x010a
        /*04fa*/ 	.byte	0x27
	.zero		1


	//   ....[23]....
        /*04fc*/ 	.word	0x00001730
        /*0500*/ 	.word	0x000000ff
        /*0504*/ 	.word	0x00017030
        /*0508*/ 	.short	0x010a
        /*050a*/ 	.byte	0x27
	.zero		1


	//   ....[24]....
        /*050c*/ 	.word	0x000017a0
        /*0510*/ 	.word	0x000000ff
        /*0514*/ 	.word	0x00017030
        /*0518*/ 	.short	0x010a
        /*051a*/ 	.byte	0x27
	.zero		1


	//   ....[25]....
        /*051c*/ 	.word	0x00003a70
        /*0520*/ 	.word	0x0000003b
        /*0524*/ 	.word	0x00000000
        /*0528*/ 	.short	0x0101
        /*052a*/ 	.byte	0x3f
	.zero		1


	//   ....[26]....
        /*052c*/ 	.word	0x000044f0
        /*0530*/ 	.word	0x000000ff
        /*0534*/ 	.word	0x00017030
        /*0538*/ 	.short	0x010a
        /*053a*/ 	.byte	0x1a
	.zero		1


	//   ....[27]....
        /*053c*/ 	.word	0x00004530
        /*0540*/ 	.word	0x000000ff
        /*0544*/ 	.word	0x00017030
        /*0548*/ 	.short	0x010a
        /*054a*/ 	.byte	0x1a
	.zero		1


	//   ....[28]....
        /*054c*/ 	.word	0x000046b0
        /*0550*/ 	.word	0x000000ff
        /*0554*/ 	.word	0x00017050
        /*0558*/ 	.short	0x010a
        /*055a*/ 	.byte	0x0e
	.zero		1


	//   ....[29]....
        /*055c*/ 	.word	0x00004ab0
        /*0560*/ 	.word	0x000000ff
        /*0564*/ 	.word	0x00017050
        /*0568*/ 	.short	0x010a
        /*056a*/ 	.byte	0x0e
	.zero		1


	//   ....[30]....
        /*056c*/ 	.word	0x000069b0
        /*0570*/ 	.word	0x00000002
        /*0574*/ 	.word	0x00000000
        /*0578*/ 	.short	0x0101
        /*057a*/ 	.byte	0x3f
	.zero		1


	//   ....[31]....
        /*057c*/ 	.word	0x00006c80
        /*0580*/ 	.word	0x000000ff
        /*0584*/ 	.word	0x00000000
        /*0588*/ 	.short	0x0101
        /*058a*/ 	.byte	0x07
	.zero		1


	//   ....[32]....
        /*058c*/ 	.word	0x00007250
        /*0590*/ 	.word	0x000000ff
        /*0594*/ 	.word	0x00017030
        /*0598*/ 	.short	0x010a
        /*059a*/ 	.byte	0x17
	.zero		1


	//   ....[33]....
        /*059c*/ 	.word	0x00007290
        /*05a0*/ 	.word	0x000000ff
        /*05a4*/ 	.word	0x00017030
        /*05a8*/ 	.short	0x010a
        /*05aa*/ 	.byte	0x17
	.zero		1


	//   ....[34]....
        /*05ac*/ 	.word	0x00007410
        /*05b0*/ 	.word	0x000000ff
        /*05b4*/ 	.word	0x00017050
        /*05b8*/ 	.short	0x010a
        /*05ba*/ 	.byte	0x0e
	.zero		1


	//   ....[35]....
        /*05bc*/ 	.word	0x00008040
        /*05c0*/ 	.word	0x000000ff
        /*05c4*/ 	.word	0x00017050
        /*05c8*/ 	.short	0x010a
        /*05ca*/ 	.byte	0x0e
	.zero		1


	//   ....[36]....
        /*05cc*/ 	.word	0x00008d80
        /*05d0*/ 	.word	0x00000002
        /*05d4*/ 	.word	0x00000000
        /*05d8*/ 	.short	0x0101
        /*05da*/ 	.byte	0x3f
	.zero		1


	//   ....[37]....
        /*05dc*/ 	.word	0x00009090
        /*05e0*/ 	.word	0x000000ff
        /*05e4*/ 	.word	0x00000000
        /*05e8*/ 	.short	0x0101
        /*05ea*/ 	.byte	0x07
	.zero		1


	//   ....[38]....
        /*05ec*/ 	.word	0x000095a0
        /*05f0*/ 	.word	0x000000ff
        /*05f4*/ 	.word	0x00017050
        /*05f8*/ 	.short	0x010a
        /*05fa*/ 	.byte	0x0b
	.zero		1


	//   ....[39]....
        /*05fc*/ 	.word	0x000095e0
        /*0600*/ 	.word	0x000000ff
        /*0604*/ 	.word	0x00017050
        /*0608*/ 	.short	0x010a
        /*060a*/ 	.byte	0x0b
	.zero		1


	//   ....[40]....
        /*060c*/ 	.word	0x00009c10
        /*0610*/ 	.word	0x000000ff
        /*0614*/ 	.word	0x00000000
        /*0618*/ 	.short	0x0101
        /*061a*/ 	.byte	0x04
	.zero		1


	//   ....[41]....
        /*061c*/ 	.word	0x0000aef0
        /*0620*/ 	.word	0x000000ff
        /*0624*/ 	.word	0x00000000
        /*0628*/ 	.short	0x0101
        /*062a*/ 	.byte	0x04
	.zero		1


	//   ....[42]....
        /*062c*/ 	.word	0x0000ce40
        /*0630*/ 	.word	0x000000ff
        /*0634*/ 	.word	0x00017080
        /*0638*/ 	.short	0x010a
        /*063a*/ 	.byte	0x26
	.zero		1


	//   ....[43]....
        /*063c*/ 	.word	0x0000d070
        /*0640*/ 	.word	0x000000ff
        /*0644*/ 	.word	0x00017040
        /*0648*/ 	.short	0x010a
        /*064a*/ 	.byte	0x26
	.zero		1


	//   ....[44]....
        /*064c*/ 	.word	0x0000dc10
        /*0650*/ 	.word	0x000000ff
        /*0654*/ 	.word	0x00017000
        /*0658*/ 	.short	0x0107
        /*065a*/ 	.byte	0x26
	.zero		1


	//   ....[45]....
        /*065c*/ 	.word	0x0000dc60
        /*0660*/ 	.word	0x000000ff
        /*0664*/ 	.word	0x00017000
        /*0668*/ 	.short	0x0101
        /*066a*/ 	.byte	0x26
	.zero		1


	//   ....[46]....
        /*066c*/ 	.word	0x0000dc90
        /*0670*/ 	.word	0x000000ff
        /*0674*/ 	.word	0x00017020
        /*0678*/ 	.short	0x010a
        /*067a*/ 	.byte	0x26
	.zero		1


	//   ....[47]....
        /*067c*/ 	.word	0x0000df50
        /*0680*/ 	.word	0x00000006
        /*0684*/ 	.word	0x00017080
        /*0688*/ 	.short	0x010a
        /*068a*/ 	.byte	0x3f
	.zero		1


	//   ....[48]....
        /*068c*/ 	.word	0x0000e320
        /*0690*/ 	.word	0x00000006
        /*0694*/ 	.word	0x00017040
        /*0698*/ 	.short	0x010a
        /*069a*/ 	.byte	0x3f
	.zero		1


	//   ....[49]....
        /*069c*/ 	.word	0x0000e740
        /*06a0*/ 	.word	0x00000003
        /*06a4*/ 	.word	0x00017070
        /*06a8*/ 	.short	0x010a
        /*06aa*/ 	.byte	0x3f
	.zero		1


	//   ....[50]....
        /*06ac*/ 	.word	0x0000e7b0
        /*06b0*/ 	.word	0x00000003
        /*06b4*/ 	.word	0x00017060
        /*06b8*/ 	.short	0x010a
        /*06ba*/ 	.byte	0x3f
	.zero		1


	//   ....[51]....
        /*06bc*/ 	.word	0x0000eb60
        /*06c0*/ 	.word	0x00000003
        /*06c4*/ 	.word	0x00017050
        /*06c8*/ 	.short	0x0101
        /*06ca*/ 	.byte	0x3f
	.zero		1


	//   ....[52]....
        /*06cc*/ 	.word	0x0000ebd0
        /*06d0*/ 	.word	0x00000002
        /*06d4*/ 	.word	0x00000000
        /*06d8*/ 	.short	0x0101
        /*06da*/ 	.byte	0x3f
	.zero		1


	//   ....[53]....
        /*06dc*/ 	.word	0x0000ecc0
        /*06e0*/ 	.word	0x00000002
        /*06e4*/ 	.word	0x00017070
        /*06e8*/ 	.short	0x010a
        /*06ea*/ 	.byte	0x3f
	.zero		1


	//   ....[54]....
        /*06ec*/ 	.word	0x0000ed60
        /*06f0*/ 	.word	0x00000002
        /*06f4*/ 	.word	0x00017060
        /*06f8*/ 	.short	0x010a
        /*06fa*/ 	.byte	0x3f
	.zero		1


	//   ....[55]....
        /*06fc*/ 	.word	0x0000f120
        /*0700*/ 	.word	0x00000002
        /*0704*/ 	.word	0x00017050
        /*0708*/ 	.short	0x0101
        /*070a*/ 	.byte	0x3f
	.zero		1


	//   ....[56]....
        /*070c*/ 	.word	0x0000f180
        /*0710*/ 	.word	0x00000000
        /*0714*/ 	.word	0x00000000
        /*0718*/ 	.short	0x0101
        /*071a*/ 	.byte	0x3f
	.zero		1


	//   ....[57]....
        /*071c*/ 	.word	0x0000f220
        /*0720*/ 	.word	0x00000007
        /*0724*/ 	.word	0x00017020
        /*0728*/ 	.short	0x010a
        /*072a*/ 	.byte	0x3f
	.zero		1


	//   ....[58]....
        /*072c*/ 	.word	0x0000f360
        /*0730*/ 	.word	0x00000005
        /*0734*/ 	.word	0x00000000
        /*0738*/ 	.short	0x010a
        /*073a*/ 	.byte	0x3f
	.zero		1


	//   ....[59]....
        /*073c*/ 	.word	0x0000f3d0
        /*0740*/ 	.word	0x00000003
        /*0744*/ 	.word	0x00000000
        /*0748*/ 	.short	0x010a
        /*074a*/ 	.byte	0x3f
	.zero		1


	//   ....[60]....
        /*074c*/ 	.word	0x0000f420
        /*0750*/ 	.word	0x00000003
        /*0754*/ 	.word	0x00017060
        /*0758*/ 	.short	0x010a
        /*075a*/ 	.byte	0x3f
	.zero		1


	//   ....[61]....
        /*075c*/ 	.word	0x0000f470
        /*0760*/ 	.word	0x00000005
        /*0764*/ 	.word	0x00017060
        /*0768*/ 	.short	0x010a
        /*076a*/ 	.byte	0x3f
	.zero		1


	//   ....[62]....
        /*076c*/ 	.word	0x0000f4b0
        /*0770*/ 	.word	0x00000003
        /*0774*/ 	.word	0x00017080
        /*0778*/ 	.short	0x010a
        /*077a*/ 	.byte	0x3f
	.zero		1


	//   ....[63]....
        /*077c*/ 	.word	0x0000f4d0
        /*0780*/ 	.word	0x00000005
        /*0784*/ 	.word	0x00017080
        /*0788*/ 	.short	0x010a
        /*078a*/ 	.byte	0x3f
	.zero		1


	//   ....[64]....
        /*078c*/ 	.word	0x0000f540
        /*0790*/ 	.word	0x00000003
        /*0794*/ 	.word	0x00017000
        /*0798*/ 	.short	0x010a
        /*079a*/ 	.byte	0x3f
	.zero		1


	//   ....[65]....
        /*079c*/ 	.word	0x0000f5a0
        /*07a0*/ 	.word	0x00000003
        /*07a4*/ 	.word	0x00017030
        /*07a8*/ 	.short	0x010a
        /*07aa*/ 	.byte	0x3f
	.zero		1


	//   ....[66]....
        /*07ac*/ 	.word	0x0000f600
        /*07b0*/ 	.word	0x0000000b
        /*07b4*/ 	.word	0x00017030
        /*07b8*/ 	.short	0x010a
        /*07ba*/ 	.byte	0x3f
	.zero		1


	//   ....[67]....
        /*07bc*/ 	.word	0x0000f660
        /*07c0*/ 	.word	0x00000029
        /*07c4*/ 	.word	0x00017050
        /*07c8*/ 	.short	0x010a
        /*07ca*/ 	.byte	0x3f
	.zero		1


	//   ....[68]....
        /*07cc*/ 	.word	0x0000f6c0
        /*07d0*/ 	.word	0x00000009
        /*07d4*/ 	.word	0x00017030
        /*07d8*/ 	.short	0x010a
        /*07da*/ 	.byte	0x3f
	.zero		1


	//   ....[69]....
        /*07dc*/ 	.word	0x0000f720
        /*07e0*/ 	.word	0x0000000b
        /*07e4*/ 	.word	0x00017050
        /*07e8*/ 	.short	0x010a
        /*07ea*/ 	.byte	0x3f
	.zero		1


	//   ....[70]....
        /*07ec*/ 	.word	0x0000f780
        /*07f0*/ 	.word	0x00000005
        /*07f4*/ 	.word	0x00017050
        /*07f8*/ 	.short	0x010a
        /*07fa*/ 	.byte	0x3f
	.zero		1


	//   ....[71]....
        /*07fc*/ 	.word	0x0000f8d0
        /*0800*/ 	.word	0x0000001a
        /*0804*/ 	.word	0x00017080
        /*0808*/ 	.short	0x010a
        /*080a*/ 	.byte	0x3f
	.zero		1


	//   ....[72]....
        /*080c*/ 	.word	0x0000f920
        /*0810*/ 	.word	0x0000001a
        /*0814*/ 	.word	0x00017040
        /*0818*/ 	.short	0x010a
        /*081a*/ 	.byte	0x3f
	.zero		1


	//   ....[73]....
        /*081c*/ 	.word	0x0000fd40
        /*0820*/ 	.word	0x0000001a
        /*0824*/ 	.word	0x00017020
        /*0828*/ 	.short	0x010a
        /*082a*/ 	.byte	0x3f
	.zero		1


	//   ....[74]....
        /*082c*/ 	.word	0x0000fd90
        /*0830*/ 	.word	0x00000006
        /*0834*/ 	.word	0x00017080
        /*0838*/ 	.short	0x010a
        /*083a*/ 	.byte	0x3f
	.zero		1


	//   ....[75]....
        /*083c*/ 	.word	0x0000fde0
        /*0840*/ 	.word	0x00000006
        /*0844*/ 	.word	0x00017040
        /*0848*/ 	.short	0x010a
        /*084a*/ 	.byte	0x3f
	.zero		1


	//   ....[76]....
        /*084c*/ 	.word	0x0000fe30
        /*0850*/ 	.word	0x00000003
        /*0854*/ 	.word	0x00017070
        /*0858*/ 	.short	0x010a
        /*085a*/ 	.byte	0x3f
	.zero		1


	//   ....[77]....
        /*085c*/ 	.word	0x0000fe80
        /*0860*/ 	.word	0x00000003
        /*0864*/ 	.word	0x00017060
        /*0868*/ 	.short	0x010a
        /*086a*/ 	.byte	0x3f
	.zero		1


	//   ....[78]....
        /*086c*/ 	.word	0x0000fed0
        /*0870*/ 	.word	0x00000002
        /*0874*/ 	.word	0x00017070
        /*0878*/ 	.short	0x010a
        /*087a*/ 	.byte	0x3f
	.zero		1


	//   ....[79]....
        /*087c*/ 	.word	0x0000ff20
        /*0880*/ 	.word	0x00000002
        /*0884*/ 	.word	0x00017060
        /*0888*/ 	.short	0x010a
        /*088a*/ 	.byte	0x3f
	.zero		1


	//   ....[80]....
        /*088c*/ 	.word	0x0000ff70
        /*0890*/ 	.word	0x00000007
        /*0894*/ 	.word	0x00017020
        /*0898*/ 	.short	0x010a
        /*089a*/ 	.byte	0x3f
	.zero		1


	//   ....[81]....
        /*089c*/ 	.word	0x0000ffc0
        /*08a0*/ 	.word	0x00000005
        /*08a4*/ 	.word	0x00000000
        /*08a8*/ 	.short	0x010a
        /*08aa*/ 	.byte	0x3f
	.zero		1


	//   ....[82]....
        /*08ac*/ 	.word	0x00010010
        /*08b0*/ 	.word	0x00000003
        /*08b4*/ 	.word	0x00000000
        /*08b8*/ 	.short	0x010a
        /*08ba*/ 	.byte	0x3f
	.zero		1


	//   ....[83]....
        /*08bc*/ 	.word	0x00010060
        /*08c0*/ 	.word	0x00000003
        /*08c4*/ 	.word	0x00017060
        /*08c8*/ 	.short	0x010a
        /*08ca*/ 	.byte	0x3f
	.zero		1


	//   ....[84]....
        /*08cc*/ 	.word	0x000100b0
        /*08d0*/ 	.word	0x00000005
        /*08d4*/ 	.word	0x00017060
        /*08d8*/ 	.short	0x010a
        /*08da*/ 	.byte	0x3f
	.zero		1


	//   ....[85]....
        /*08dc*/ 	.word	0x00010100
        /*08e0*/ 	.word	0x00000003
        /*08e4*/ 	.word	0x00017080
        /*08e8*/ 	.short	0x010a
        /*08ea*/ 	.byte	0x3f
	.zero		1


	//----- nvinfo : EIATTR_NUM_MBARRIERS
	.align		4
.L_1307:
        /*08ec*/ 	.byte	0x03, 0x38
        /*08ee*/ 	.short	0x0016


	//----- nvinfo : EIATTR_EXIT_INSTR_OFFSETS
	.align		4
        /*08f0*/ 	.byte	0x04, 0x1c
        /*08f2*/ 	.short	(.L_1309 - .L_1308)


	//   ....[0]....
.L_1308:
        /*08f4*/ 	.word	0x0000f520


	//----- nvinfo : EIATTR_MAX_THREADS
	.align		4
.L_1309:
        /*08f8*/ 	.byte	0x04, 0x05
        /*08fa*/ 	.short	(.L_1311 - .L_1310)
.L_1310:
        /*08fc*/ 	.word	0x00000200
        /*0900*/ 	.word	0x00000001
        /*0904*/ 	.word	0x00000001


	//----- nvinfo : EIATTR_CRS_STACK_SIZE
	.align		4
.L_1311:
        /*0908*/ 	.byte	0x04, 0x1e
        /*090a*/ 	.short	(.L_1313 - .L_1312)
.L_1312:
        /*090c*/ 	.word	0x00000000


	//----- nvinfo : EIATTR_CBANK_PARAM_SIZE
	.align		4
.L_1313:
        /*0910*/ 	.byte	0x03, 0x19
        /*0912*/ 	.short	0x0a70


	//----- nvinfo : EIATTR_PARAM_CBANK
	.align		4
        /*0914*/ 	.byte	0x04, 0x0a
        /*0916*/ 	.short	(.L_1315 - .L_1314)
	.align		4
.L_1314:
        /*0918*/ 	.word	index@(.nv.constant0._ZN7cutlass13device_kernelIN5flash11enable_sm90INS1_16FlashAttnFwdSm90INS1_25CollectiveMainloopFwdSm90ILi2EN4cute5tupleIJNS5_1CILi1EEES8_S8_EEENS6_IJNS7_ILi192EEENS7_ILi128EEENS7_ILi96EEEEEELi96ENS_12float_e4m3_tEfNS_4arch4Sm90ELb1ELb0ELb1ELb0ELb0ELb0ELb0ELb1ELb1ELb1ELb1ELb0EEENS1_21CollectiveEpilogueFwdINS6_IJSA_SC_SB_EEES9_NS_10bfloat16_tESG_Li384ELb0ELb1ELb1ELb1EEENS1_19SingleTileSchedulerILb0ELb1ELb1ELi192EEEEEEEEEvNT_6ParamsE)
        /*091c*/ 	.short	0x0210
        /*091e*/ 	.short	0x0a70


	//----- nvinfo : EIATTR_SW_WAR
	.align		4
.L_1315:
        /*0920*/ 	.byte	0x04, 0x36
        /*0922*/ 	.short	(.L_1317 - .L_1316)
.L_1316:
        /*0924*/ 	.word	0x00000008
.L_1317:


//--------------------- .nv.info._ZN7cutlass13device_kernelIN5flash11enable_sm90INS1_16FlashAttnFwdSm90INS1_25CollectiveMainloopFwdSm90ILi2EN4cute5tupleIJNS5_1CILi1EEES8_S8_EEENS6_IJNS7_ILi192EEENS7_ILi128EEENS7_ILi96EEEEEELi96ENS_12float_e4m3_tEfNS_4arch4Sm90ELb1ELb0ELb1ELb1ELb0ELb0ELb0ELb1ELb1ELb1ELb1ELb0EEENS1_21CollectiveEpilogueFwdINS6_IJSA_SC_SB_EEES9_NS_10bfloat16_tESG_Li384ELb1ELb1ELb1ELb1EEENS1_36VarlenDynamicPersistentTileSchedulerILi192ELi128ELi384ELi128ELb1ELb1ELb1ELb1ELb1ELb1EEEEEEEEEvNT_6ParamsE --------------------------
	.section	.nv.info._ZN7cutlass13device_kernelIN5flash11enable_sm90INS1_16FlashAttnFwdSm90INS1_25CollectiveMainloopFwdSm90ILi2EN4cute5tupleIJNS5_1CILi1EEES8_S8_EEENS6_IJNS7_ILi192EEENS7_ILi128EEENS7_ILi96EEEEEELi96ENS_12float_e4m3_tEfNS_4arch4Sm90ELb1ELb0ELb1ELb1ELb0ELb0ELb0ELb1ELb1ELb1ELb1ELb0EEENS1_21CollectiveEpilogueFwdINS6_IJSA_SC_SB_EEES9_NS_10bfloat16_tESG_Li384ELb1ELb1ELb1ELb1EEENS1_36VarlenDynamicPersistentTileSchedulerILi192ELi128ELi384ELi128ELb1ELb1ELb1ELb1ELb1ELb1EEEEEEEEEvNT_6ParamsE,"",@"SHT_CUDA_INFO"
	.sectionflags	@""
	.align	4


	//----- nvinfo : EIATTR_CUDA_API_VERSION
	.align		4
        /*0000*/ 	.byte	0x04, 0x37
        /*0002*/ 	.short	(.L_1319 - .L_1318)
.L_1318:
        /*0004*/ 	.word	0x00000082


	//----- nvinfo : EIATTR_KPARAM_INFO
	.align		4
.L_1319:
        /*0008*/ 	.byte	0x04, 0x17
        /*000a*/ 	.short	(.L_1321 - .L_1320)
.L_1320:
        /*000c*/ 	.word	0x00000000
        /*0010*/ 	.short	0x0000
        /*0012*/ 	.short	0x0070
        /*0014*/ 	.byte	0x00, 0xf0, 0x01, 0x2a


	//----- nvinfo : EIATTR_SPARSE_MMA_MASK
	.align		4
.L_1321:
        /*0018*/ 	.byte	0x03, 0x50
        /*001a*/ 	.short	0x0000


	//----- nvinfo : EIATTR_MAXREG_COUNT
	.align		4
        /*001c*/ 	.byte	0x03, 0x1b
        /*001e*/ 	.short	0x0080


	//----- nvinfo : EIATTR_NUM_BARRIERS
	.align		4
        /*0020*/ 	.byte	0x02, 0x4c
        /*0022*/ 	.byte	0x09
	.zero		1


	//----- nvinfo : EIATTR_EXTERNS
	.align		4
        /*0024*/ 	.byte	0x04, 0x0f
        /*0026*/ 	.short	(.L_1323 - .L_1322)


	//   ....[0]....
	.align		4
.L_1322:
        /*0028*/ 	.word	index@(__assertfail)


	//----- nvinfo : EIATTR_ANNOTATIONS
	.align		4
.L_1323:
        /*002c*/ 	.byte	0x04, 0x55
        /*002e*/ 	.short	(.L_1325 - .L_1324)


	//   ....[0]....
.L_1324:
        /* <DEDUP_REMOVED lines=26> */


	//----- nvinfo : EIATTR_MERCURY_ISA_VERSION
	.align		4
.L_1325:
        /*01c0*/ 	.byte	0x03, 0x5f
        /*01c2*/ 	.short	0x0101


	//----- nvinfo : EIATTR_UNUSED_LOAD_BYTE_OFFSET
	.align		4
        /*01c4*/ 	.byte	0x04, 0x44
        /*01c6*/ 	.short	(.L_1327 - .L_1326)


	//   ....[0]....
.L_1326:
        /*01c8*/ 	.word	0x00000a00
        /*01cc*/ 	.word	0x0000fff0


	//   ....[1]....
        /*01d0*/ 	.word	0x0000a470
        /*01d4*/ 	.word	0x0000fff0


	//----- nvinfo : EIATTR_INT_WARP_WIDE_INSTR_OFFSETS
	.align		4
.L_1327:
        /*01d8*/ 	.byte	0x04, 0x31
        /*01da*/ 	.short	(.L_1329 - .L_1328)


	//   ....[0]....
.L_1328:
        /*01dc*/ 	.word	0x00000130


	//   ....[1]....
        /*01e0*/ 	.word	0x00000170


	//   ....[2]....
        /*01e4*/ 	.word	0x000001e0


	//   ....[3]....
        /*01e8*/ 	.word	0x0000f560


	//   ....[4]....
        /*01ec*/ 	.word	0x0000f5f0


	//   ....[5]....
        /*01f0*/ 	.word	0x00011ff0


	//   ....[6]....
        /*01f4*/ 	.word	0x00012080


	//----- nvinfo : EIATTR_COOP_GROUP_MASK_REGIDS
	.align		4
.L_1329:
        /*01f8*/ 	.byte	0x04, 0x29
        /*01fa*/ 	.short	(.L_1331 - .L_1330)


	//   ....[0]....
.L_1330:
        /*01fc*/ 	.word	0xffffffff


	//   ....[1]....
        /*0200*/ 	.word	0xffffffff


	//   ....[2]....
        /*0204*/ 	.word	0xffffffff


	//   ....[3]....
        /*0208*/ 	.word	0xffffffff


	//   ....[4]....
        /*020c*/ 	.word	0xffffffff


	//   ....[5]....
        /*0210*/ 	.word	0xffffffff


	//   ....[6]....
        /*0214*/ 	.word	0xffffffff


	//   ....[7]....
        /*0218*/ 	.word	0xffffffff


	//   ....[8]....
        /*021c*/ 	.word	0xffffffff


	//   ....[9]....
        /*0220*/ 	.word	0xffffffff


	//   ....[10]....
        /*0224*/ 	.word	0xffffffff


	//   ....[11]....
        /*0228*/ 	.word	0xffffffff


	//   ....[12]....
        /*022c*/ 	.word	0xffffffff


	//   ....[13]....
        /*0230*/ 	.word	0xffffffff


	//   ....[14]....
        /*0234*/ 	.word	0xffffffff


	//   ....[15]....
        /*0238*/ 	.word	0xffffffff


	//   ....[16]....
        /*023c*/ 	.word	0xffffffff


	//   ....[17]....
        /*0240*/ 	.word	0xffffffff


	//   ....[18]....
        /*0244*/ 	.word	0xffffffff


	//   ....[19]....
        /*0248*/ 	.word	0xffffffff


	//   ....[20]....
        /*024c*/ 	.word	0xffffffff


	//   ....[21]....
        /*0250*/ 	.word	0xffffffff


	//   ....[22]....
        /*0254*/ 	.word	0xffffffff


	//   ....[23]....
        /*0258*/ 	.word	0xffffffff


	//   ....[24]....
        /*025c*/ 	.word	0xffffffff


	//   ....[25]....
        /*0260*/ 	.word	0xffffffff


	//   ....[26]....
        /*0264*/ 	.word	0xffffffff


	//   ....[27]....
        /*0268*/ 	.word	0xffffffff


	//   ....[28]....
        /*026c*/ 	.word	0xffffffff


	//   ....[29]....
        /*0270*/ 	.word	0xffffffff


	//   ....[30]....
        /*0274*/ 	.word	0xffffffff


	//   ....[31]....
        /*0278*/ 	.word	0xffffffff


	//   ....[32]....
        /*027c*/ 	.word	0xffffffff


	//   ....[33]....
        /*0280*/ 	.word	0xffffffff


	//   ....[34]....
        /*0284*/ 	.word	0xffffffff


	//   ....[35]....
        /*0288*/ 	.word	0xffffffff


	//   ....[36]....
        /*028c*/ 	.word	0xffffffff


	//   ....[37]....
        /*0290*/ 	.word	0xffffffff


	//   ....[38]....
        /*0294*/ 	.word	0xffffffff


	//   ....[39]....
        /*0298*/ 	.word	0xffffffff


	//   ....[40]....
        /*029c*/ 	.word	0xffffffff


	//   ....[41]....
        /*02a0*/ 	.word	0xffffffff


	//   ....[42]....
        /*02a4*/ 	.word	0xffffffff


	//   ....[43]....
        /*02a8*/ 	.word	0xffffffff


	//   ....[44]....
        /*02ac*/ 	.word	0xffffffff


	//   ....[45]....
        /*02b0*/ 	.word	0xffffffff


	//   ....[46]....
        /*02b4*/ 	.word	0xffffffff


	//   ....[47]....
        /*02b8*/ 	.word	0xffffffff


	//   ....[48]....
        /*02bc*/ 	.word	0xffffffff


	//   ....[49]....
        /*02c0*/ 	.word	0xffffffff


	//   ....[50]....
        /*02c4*/ 	.word	0xffffffff


	//   ....[51]....
        /*02c8*/ 	.word	0xffffffff


	//   ....[52]....
        /*02cc*/ 	.word	0xffffffff


	//   ....[53]....
        /*02d0*/ 	.word	0xffffffff


	//   ....[54]....
        /*02d4*/ 	.word	0xffffffff


	//   ....[55]....
        /*02d8*/ 	.word	0xffffffff


	//   ....[56]....
        /*02dc*/ 	.word	0xffffffff


	//   ....[57]....
        /*02e0*/ 	.word	0xffffffff


	//   ....[58]....
        /*02e4*/ 	.word	0xffffffff


	//   ....[59]....
        /*02e8*/ 	.word	0xffffffff


	//   ....[60]....
        /*02ec*/ 	.word	0xffffffff


	//   ....[61]....
        /*02f0*/ 	.word	0xffffffff


	//   ....[62]....
        /*02f4*/ 	.word	0xffffffff


	//   ....[63]....
        /*02f8*/ 	.word	0xffffffff


	//   ....[64]....
        /*02fc*/ 	.word	0xffffffff


	//   ....[65]....
        /*0300*/ 	.word	0xffffffff


	//   ....[66]....
        /*0304*/ 	.word	0xffffffff


	//   ....[67]....
        /*0308*/ 	.word	0xffffffff


	//   ....[68]....
        /*030c*/ 	.word	0xffffffff


	//   ....[69]....
        /*0310*/ 	.word	0xffffffff


	//   ....[70]....
        /*0314*/ 	.word	0xffffffff


	//   ....[71]....
        /*0318*/ 	.word	0xffffffff


	//   ....[72]....
        /*031c*/ 	.word	0xffffffff


	//   ....[73]....
        /*0320*/ 	.word	0xffffffff


	//   ....[74]....
        /*0324*/ 	.word	0xffffffff


	//   ....[75]....
        /*0328*/ 	.word	0xffffffff


	//   ....[76]....
        /*032c*/ 	.word	0xffffffff


	//   ....[77]....
        /*0330*/ 	.word	0xffffffff


	//   ....[78]....
        /*0334*/ 	.word	0xffffffff


	//   ....[79]....
        /*0338*/ 	.word	0xffffffff


	//   ....[80]....
        /*033c*/ 	.word	0xffffffff


	//   ....[81]....
        /*0340*/ 	.word	0xffffffff


	//   ....[82]....
        /*0344*/ 	.word	0xffffffff


	//   ....[83]....
        /*0348*/ 	.word	0xffffffff


	//   ....[84]....
        /*034c*/ 	.word	0xffffffff


	//   ....[85]....
        /*0350*/ 	.word	0xffffffff


	//   ....[86]....
        /*0354*/ 	.word	0xffffffff


	//   ....[87]....
        /*0358*/ 	.word	0xffffffff


	//   ....[88]....
        /*035c*/ 	.word	0xffffffff


	//   ....[89]....
        /*0360*/ 	.word	0xffffffff


	//   ....[90]....
        /*0364*/ 	.word	0xffffffff


	//   ....[91]....
        /*0368*/ 	.word	0xffffffff


	//   ....[92]....
        /*036c*/ 	.word	0xffffffff


	//   ....[93]....
        /*0370*/ 	.word	0xffffffff


	//   ....[94]....
        /*0374*/ 	.word	0xffffffff


	//   ....[95]....
        /*0378*/ 	.word	0xffffffff


	//   ....[96]....
        /*037c*/ 	.word	0xffffffff


	//   ....[97]....
        /*0380*/ 	.word	0xffffffff


	//   ....[98]....
        /*0384*/ 	.word	0xffffffff


	//   ....[99]....
        /*0388*/ 	.word	0xffffffff


	//   ....[100]....
        /*038c*/ 	.word	0xffffffff


	//   ....[101]....
        /*0390*/ 	.word	0xffffffff


	//   ....[102]....
        /*0394*/ 	.word	0xffffffff


	//   ....[103]....
        /*0398*/ 	.word	0xffffffff


	//   ....[104]....
        /*039c*/ 	.word	0xffffffff


	//   ....[105]....
        /*03a0*/ 	.word	0xffffffff


	//   ....[106]....
        /*03a4*/ 	.word	0xffffffff


	//   ....[107]....
        /*03a8*/ 	.word	0xffffffff


	//   ....[108]....
        /*03ac*/ 	.word	0xffffffff


	//   ....[109]....
        /*03b0*/ 	.word	0xffffffff


	//   ....[110]....
        /*03b4*/ 	.word	0xffffffff


	//   ....[111]....
        /*03b8*/ 	.word	0xffffffff


	//   ....[112]....
        /*03bc*/ 	.word	0xffffffff


	//   ....[113]....
        /*03c0*/ 	.word	0xffffffff


	//   ....[114]....
        /*03c4*/ 	.word	0xffffffff


	//   ....[115]....
        /*03c8*/ 	.word	0xffffffff


	//   ....[116]....
        /*03cc*/ 	.word	0xffffffff


	//   ....[117]....
        /*03d0*/ 	.word	0xffffffff


	//   ....[118]....
        /*03d4*/ 	.word	0xffffffff


	//   ....[119]....
        /*03d8*/ 	.word	0xffffffff


	//   ....[120]....
        /*03dc*/ 	.word	0xffffffff


	//   ....[121]....
        /*03e0*/ 	.word	0xffffffff


	//   ....[122]....
        /*03e4*/ 	.word	0xffffffff


	//   ....[123]....
        /*03e8*/ 	.word	0xffffffff


	//   ....[124]....
        /*03ec*/ 	.word	0xffffffff


	//   ....[125]....
        /*03f0*/ 	.word	0xffffffff


	//   ....[126]....
        /*03f4*/ 	.word	0xffffffff


	//   ....[127]....
        /*03f8*/ 	.word	0xffffffff


	//   ....[128]....
        /*03fc*/ 	.word	0xffffffff


	//   ....[129]....
        /*0400*/ 	.word	0xffffffff


	//   ....[130]....
        /*0404*/ 	.word	0xffffffff


	//   ....[131]....
        /*0408*/ 	.word	0xffffffff


	//   ....[132]....
        /*040c*/ 	.word	0xffffffff


	//   ....[133]....
        /*0410*/ 	.word	0xffffffff


	//   ....[134]....
        /*0414*/ 	.word	0xffffffff


	//   ....[135]....
        /*0418*/ 	.word	0x0500000f


	//   ....[136]....
        /*041c*/ 	.word	0x0500000f


	//   ....[137]....
        /*0420*/ 	.word	0x0500000f


	//   ....[138]....
        /*0424*/ 	.word	0x0500000f


	//   ....[139]....
        /*0428*/ 	.word	0x0500000f


	//   ....[140]....
        /*042c*/ 	.word	0x0500000f


	//   ....[141]....
        /*0430*/ 	.word	0x0500000f


	//   ....[142]....
        /*0434*/ 	.word	0x0500000f


	//----- nvinfo : EIATTR_COOP_GROUP_INSTR_OFFSETS
	.align		4
.L_1331:
        /*0438*/ 	.byte	0x04, 0x28
        /*043a*/ 	.short	(.L_1333 - .L_1332)


	//   ....[0]....
.L_1332:
        /*043c*/ 	.word	0x00000060


	//   ....[1]....
        /*0440*/ 	.word	0x00000140


	//   ....[2]....
        /*0444*/ 	.word	0x00000190


	//   ....[3]....
        /*0448*/ 	.word	0x000003c0


	//   ....[4]....
        /*044c*/ 	.word	0x00000520


	//   ....[5]....
        /*0450*/ 	.word	0x00000640


	//   ....[6]....
        /*0454*/ 	.word	0x000007a0


	//   ....[7]....
        /*0458*/ 	.word	0x00001b10


	//   ....[8]....
        /*045c*/ 	.word	0x00002520


	//   ....[9]....
        /*0460*/ 	.word	0x00002f10


	//   ....[10]....
        /*0464*/ 	.word	0x00003170


	//   ....[11]....
        /*0468*/ 	.word	0x00003200


	//   ....[12]....
        /*046c*/ 	.word	0x00003c00


	//   ....[13]....
        /*0470*/ 	.word	0x00003c70


	//   ....[14]....
        /*0474*/ 	.word	0x00005560


	//   ....[15]....
        /*0478*/ 	.word	0x00005590


	//   ....[16]....
        /*047c*/ 	.word	0x00005d30


	//   ....[17]....
        /*0480*/ 	.word	0x00005ea0


	//   ....[18]....
        /*0484*/ 	.word	0x00006690


	//   ....[19]....
        /*0488*/ 	.word	0x00006720


	//   ....[20]....
        /*048c*/ 	.word	0x000087a0


	//   ....[21]....
        /*0490*/ 	.word	0x000087d0


	//   ....[22]....
        /*0494*/ 	.word	0x000087f0


	//   ....[23]....
        /*0498*/ 	.word	0x00008810


	//   ....[24]....
        /*049c*/ 	.word	0x00009db0


	//   ....[25]....
        /*04a0*/ 	.word	0x00009dc0


	//   ....[26]....
        /*04a4*/ 	.word	0x00009e40


	//   ....[27]....
        /*04a8*/ 	.word	0x00009e50


	//   ....[28]....
        /*04ac*/ 	.word	0x0000a8d0


	//   ....[29]....
        /*04b0*/ 	.word	0x0000a8e0


	//   ....[30]....
        /*04b4*/ 	.word	0x0000a8f0


	//   ....[31]....
        /*04b8*/ 	.word	0x0000a920


	//   ....[32]....
        /*04bc*/ 	.word	0x0000a940


	//   ....[33]....
        /*04c0*/ 	.word	0x0000a9b0


	//   ....[34]....
        /*04c4*/ 	.word	0x0000a9f0


	//   ....[35]....
        /*04c8*/ 	.word	0x0000aa20


	//   ....[36]....
        /*04cc*/ 	.word	0x0000aa50


	//   ....[37]....
        /*04d0*/ 	.word	0x0000aa90


	//   ....[38]....
        /*04d4*/ 	.word	0x0000aac0


	//   ....[39]....
        /*04d8*/ 	.word	0x0000aaf0


	//   ....[40]....
        /*04dc*/ 	.word	0x0000ab30


	//   ....[41]....
        /*04e0*/ 	.word	0x0000ab60


	//   ....[42]....
        /*04e4*/ 	.word	0x0000ab90


	//   ....[43]....
        /*04e8*/ 	.word	0x0000abc0


	//   ....[44]....
        /*04ec*/ 	.word	0x0000abf0


	//   ....[45]....
        /*04f0*/ 	.word	0x0000ac20


	//   ....[46]....
        /*04f4*/ 	.word	0x0000ac50


	//   ....[47]....
        /*04f8*/ 	.word	0x0000ac80


	//   ....[48]....
        /*04fc*/ 	.word	0x0000acb0


	//   ....[49]....
        /*0500*/ 	.word	0x0000ace0


	//   ....[50]....
        /*0504*/ 	.word	0x0000ad10


	//   ....[51]....
        /*0508*/ 	.word	0x0000ad20


	//   ....[52]....
        /*050c*/ 	.word	0x0000ad30


	//   ....[53]....
        /*0510*/ 	.word	0x0000ad60


	//   ....[54]....
        /*0514*/ 	.word	0x0000ad90


	//   ....[55]....
        /*0518*/ 	.word	0x0000adb0


	//   ....[56]....
        /*051c*/ 	.word	0x0000add0


	//   ....[57]....
        /*0520*/ 	.word	0x0000ade0


	//   ....[58]....
        /*0524*/ 	.word	0x0000adf0


	//   ....[59]....
        /*0528*/ 	.word	0x0000ae00


	//   ....[60]....
        /*052c*/ 	.word	0x0000ae10


	//   ....[61]....
        /*0530*/ 	.word	0x0000ae20


	//   ....[62]....
        /*0534*/ 	.word	0x0000ae30


	//   ....[63]....
        /*0538*/ 	.word	0x0000ae40


	//   ....[64]....
        /*053c*/ 	.word	0x0000ae50


	//   ....[65]....
        /*0540*/ 	.word	0x0000ae60


	//   ....[66]....
        /*0544*/ 	.word	0x0000ae70


	//   ....[67]....
        /*0548*/ 	.word	0x0000ae90


	//   ....[68]....
        /*054c*/ 	.word	0x0000aec0


	//   ....[69]....
        /*0550*/ 	.word	0x0000aef0


	//   ....[70]....
        /*0554*/ 	.word	0x0000af00


	//   ....[71]....
        /*0558*/ 	.word	0x0000af10


	//   ....[72]....
        /*055c*/ 	.word	0x0000af40


	//   ....[73]....
        /*0560*/ 	.word	0x0000af80


	//   ....[74]....
        /*0564*/ 	.word	0x0000afb0


	//   ....[75]....
        /*0568*/ 	.word	0x0000afe0


	//   ....[76]....
        /*056c*/ 	.word	0x0000b7c0


	//   ....[77]....
        /*0570*/ 	.word	0x0000b7d0


	//   ....[78]....
        /*0574*/ 	.word	0x0000b7e0


	//   ....[79]....
        /*0578*/ 	.word	0x0000b820


	//   ....[80]....
        /*057c*/ 	.word	0x0000bef0


	//   ....[81]....
        /*0580*/ 	.word	0x0000bf20


	//   ....[82]....
        /*0584*/ 	.word	0x0000c040


	//   ....[83]....
        /*0588*/ 	.word	0x0000c060


	//   ....[84]....
        /*058c*/ 	.word	0x0000c590


	//   ....[85]....
        /*0590*/ 	.word	0x0000c5a0


	//   ....[86]....
        /*0594*/ 	.word	0x0000c8e0


	//   ....[87]....
        /*0598*/ 	.word	0x0000c8f0


	//   ....[88]....
        /*059c*/ 	.word	0x0000d550


	//   ....[89]....
        /*05a0*/ 	.word	0x0000d560


	//   ....[90]....
        /*05a4*/ 	.word	0x0000d660


	//   ....[91]....
        /*05a8*/ 	.word	0x0000d680


	//   ....[92]....
        /*05ac*/ 	.word	0x0000d7f0


	//   ....[93]....
        /*05b0*/ 	.word	0x0000da30


	//   ....[94]....
        /*05b4*/ 	.word	0x0000da60


	//   ....[95]....
        /*05b8*/ 	.word	0x0000da90


	//   ....[96]....
        /*05bc*/ 	.word	0x0000dac0


	//   ....[97]....
        /*05c0*/ 	.word	0x0000daf0


	//   ....[98]....
        /*05c4*/ 	.word	0x0000db30


	//   ....[99]....
        /*05c8*/ 	.word	0x0000dcd0


	//   ....[100]....
        /*05cc*/ 	.word	0x0000dd00


	//   ....[101]....
        /*05d0*/ 	.word	0x0000dd30


	//   ....[102]....
        /*05d4*/ 	.word	0x0000dd60


	//   ....[103]....
        /*05d8*/ 	.word	0x0000dd90


	//   ....[104]....
        /*05dc*/ 	.word	0x0000ddc0


	//   ....[105]....
        /*05e0*/ 	.word	0x0000de50


	//   ....[106]....
        /*05e4*/ 	.word	0x0000deb0


	//   ....[107]....
        /*05e8*/ 	.word	0x0000dec0


	//   ....[108]....
        /*05ec*/ 	.word	0x0000df10


	//   ....[109]....
        /*05f0*/ 	.word	0x0000fcb0


	//   ....[110]....
        /*05f4*/ 	.word	0x00010ae0


	//   ....[111]....
        /*05f8*/ 	.word	0x00010b00


	//   ....[112]....
        /*05fc*/ 	.word	0x00010b10


	//   ....[113]....
        /*0600*/ 	.word	0x00010b30


	//   ....[114]....
        /*0604*/ 	.word	0x00010b50


	//   ....[115]....
        /*0608*/ 	.word	0x00010c60


	//   ....[116]....
        /*060c*/ 	.word	0x00012910


	//   ....[117]....
        /*0610*/ 	.word	0x00012930


	//   ....[118]....
        /*0614*/ 	.word	0x00012960


	//   ....[119]....
        /*0618*/ 	.word	0x00012970


	//   ....[120]....
        /*061c*/ 	.word	0x000129a0


	//   ....[121]....
        /*0620*/ 	.word	0x000129e0


	//   ....[122]....
        /*0624*/ 	.word	0x00012a10


	//   ....[123]....
        /*0628*/ 	.word	0x00012a50


	//   ....[124]....
        /*062c*/ 	.word	0x00012bb0


	//   ....[125]....
        /*0630*/ 	.word	0x00012be0


	//   ....[126]....
        /*0634*/ 	.word	0x00012c20


	//   ....[127]....
        /*0638*/ 	.word	0x00012c50


	//   ....[128]....
        /*063c*/ 	.word	0x00012c80


	//   ....[129]....
        /*0640*/ 	.word	0x00012cb0


	//   ....[130]....
        /*0644*/ 	.word	0x00012d30


	//   ....[131]....
        /*0648*/ 	.word	0x00012d80


	//   ....[132]....
        /*064c*/ 	.word	0x00012d90


	//   ....[133]....
        /*0650*/ 	.word	0x00012dd0


	//   ....[134]....
        /*0654*/ 	.word	0x00013890


	//   ....[135]....
        /*0658*/ 	.word	0x00013e60


	//   ....[136]....
        /*065c*/ 	.word	0x00014060


	//   ....[137]....
        /*0660*/ 	.word	0x000140b0


	//   ....[138]....
        /*0664*/ 	.word	0x00014110


	//   ....[139]....
        /*0668*/ 	.word	0x000141b0


	//   ....[140]....
        /*066c*/ 	.word	0x00014270


	//   ....[141]....
        /*0670*/ 	.word	0x000142f0


	//   ....[142]....
        /*0674*/ 	.word	0x000146c0


	//----- nvinfo : EIATTR_REG_RECONFIG
	.align		4
.L_1333:
        /*0678*/ 	.byte	0x01, 0x54
	.zero		2


	//----- nvinfo : EIATTR_SYSCALL_OFFSETS
	.align		4
        /*067c*/ 	.byte	0x04, 0x46
        /*067e*/ 	.short	(.L_1335 - .L_1334)


	//   ....[0]....
.L_1334:
        /*0680*/ 	.word	0x00001cc0


	//   ....[1]....
        /*0684*/ 	.word	0x0000f760


	//   ....[2]....
        /*0688*/ 	.word	0x0000f8c0


	//   ....[3]....
        /*068c*/ 	.word	0x0000fa10


	//   ....[4]....
        /*0690*/ 	.word	0x0000fb50


	//   ....[5]....
        /*0694*/ 	.word	0x000105d0


	//----- nvinfo : EIATTR_MBARRIER_INSTR_OFFSETS
	.align		4
.L_1335:
        /*0698*/ 	.byte	0x04, 0x39
        /*069a*/ 	.short	(.L_1337 - .L_1336)


	//   ....[0]....
.L_1336:
        /*069c*/ 	.word	0x00000270
        /*06a0*/ 	.word	0x000000ff
        /*06a4*/ 	.word	0x00019c00
        /*06a8*/ 	.short	0x0100
        /*06aa*/ 	.byte	0x08
	.zero		1


	//   ....[1]....
        /*06ac*/ 	.word	0x00000280
        /*06b0*/ 	.word	0x000000ff
        /*06b4*/ 	.word	0x00019c20
        /*06b8*/ 	.short	0x0100
        /*06ba*/ 	.byte	0x08
	.zero		1


	//   ....[2]....
        /*06bc*/ 	.word	0x00000370
        /*06c0*/ 	.word	0x000000ff
        /*06c4*/ 	.word	0x00019c30
        /*06c8*/ 	.short	0x0100
        /*06ca*/ 	.byte	0x08
	.zero		1


	//   ....[3]....
        /*06cc*/ 	.word	0x00000380
        /*06d0*/ 	.word	0x000000ff
        /*06d4*/ 	.word	0x00019c40
        /*06d8*/ 	.short	0x0100
        /*06da*/ 	.byte	0x08
	.zero		1


	//   ....[4]....
        /*06dc*/ 	.word	0x00000390
        /*06e0*/ 	.word	0x000000ff
        /*06e4*/ 	.word	0x00019c38
        /*06e8*/ 	.short	0x0100
        /*06ea*/ 	.byte	0x08
	.zero		1


	//   ....[5]....
        /*06ec*/ 	.word	0x000003a0
        /*06f0*/ 	.word	0x000000ff
        /*06f4*/ 	.word	0x00019c48
        /*06f8*/ 	.short	0x0100
        /*06fa*/ 	.byte	0x08
	.zero		1


	//   ....[6]....
        /*06fc*/ 	.word	0x000004d0
        /*0700*/ 	.word	0x000000ff
        /*0704*/ 	.word	0x00019c50
        /*0708*/ 	.short	0x0100
        /*070a*/ 	.byte	0x08
	.zero		1


	//   ....[7]....
        /*070c*/ 	.word	0x000004e0
        /*0710*/ 	.word	0x000000ff
        /*0714*/ 	.word	0x00019c60
        /*0718*/ 	.short	0x0100
        /*071a*/ 	.byte	0x08
	.zero		1


	//   ....[8]....
        /*071c*/ 	.word	0x000004f0
        /*0720*/ 	.word	0x000000ff
        /*0724*/ 	.word	0x00019c58
        /*0728*/ 	.short	0x0100
        /*072a*/ 	.byte	0x08
	.zero		1


	//   ....[9]....
        /*072c*/ 	.word	0x00000500
        /*0730*/ 	.word	0x000000ff
        /*0734*/ 	.word	0x00019c68
        /*0738*/ 	.short	0x0100
        /*073a*/ 	.byte	0x08
	.zero		1


	//   ....[10]....
        /*073c*/ 	.word	0x000005f0
        /*0740*/ 	.word	0x000000ff
        /*0744*/ 	.word	0x00019c70
        /*0748*/ 	.short	0x0100
        /*074a*/ 	.byte	0x06
	.zero		1


	//   ....[11]....
        /*074c*/ 	.word	0x00000600
        /*0750*/ 	.word	0x000000ff
        /*0754*/ 	.word	0x00019c80
        /*0758*/ 	.short	0x0100
        /*075a*/ 	.byte	0x06
	.zero		1


	//   ....[12]....
        /*075c*/ 	.word	0x00000610
        /*0760*/ 	.word	0x000000ff
        /*0764*/ 	.word	0x00019c78
        /*0768*/ 	.short	0x0100
        /*076a*/ 	.byte	0x06
	.zero		1


	//   ....[13]....
        /*076c*/ 	.word	0x00000620
        /*0770*/ 	.word	0x000000ff
        /*0774*/ 	.word	0x00019c88
        /*0778*/ 	.short	0x0100
        /*077a*/ 	.byte	0x06
	.zero		1


	//   ....[14]....
        /*077c*/ 	.word	0x00000750
        /*0780*/ 	.word	0x000000ff
        /*0784*/ 	.word	0x00019c90
        /*0788*/ 	.short	0x0100
        /*078a*/ 	.byte	0x08
	.zero		1


	//   ....[15]....
        /*078c*/ 	.word	0x00000760
        /*0790*/ 	.word	0x000000ff
        /*0794*/ 	.word	0x00019ca0
        /*0798*/ 	.short	0x0100
        /*079a*/ 	.byte	0x08
	.zero		1


	//   ....[16]....
        /*079c*/ 	.word	0x00000770
        /*07a0*/ 	.word	0x000000ff
        /*07a4*/ 	.word	0x00019c98
        /*07a8*/ 	.short	0x0100
        /*07aa*/ 	.byte	0x08
	.zero		1


	//   ....[17]....
        /*07ac*/ 	.word	0x00000780
        /*07b0*/ 	.word	0x000000ff
        /*07b4*/ 	.word	0x00019ca8
        /*07b8*/ 	.short	0x0100
        /*07ba*/ 	.byte	0x08
	.zero		1


	//   ....[18]....
        /*07bc*/ 	.word	0x000008b0
        /*07c0*/ 	.word	0x000000ff
        /*07c4*/ 	.word	0x00019cb0
        /*07c8*/ 	.short	0x0100
        /*07ca*/ 	.byte	0x08
	.zero		1


	//   ....[19]....
        /*07cc*/ 	.word	0x000008c0
        /*07d0*/ 	.word	0x000000ff
        /*07d4*/ 	.word	0x00019cc0
        /*07d8*/ 	.short	0x0100
        /*07da*/ 	.byte	0x08
	.zero		1


	//   ....[20]....
        /*07dc*/ 	.word	0x000008d0
        /*07e0*/ 	.word	0x000000ff
        /*07e4*/ 	.word	0x00019cb8
        /*07e8*/ 	.short	0x0100
        /*07ea*/ 	.byte	0x08
	.zero		1


	//   ....[21]....
        /*07ec*/ 	.word	0x000008e0
        /*07f0*/ 	.word	0x000000ff
        /*07f4*/ 	.word	0x00019cc8
        /*07f8*/ 	.short	0x0100
        /*07fa*/ 	.byte	0x08
	.zero		1


	//   ....[22]....
        /*07fc*/ 	.word	0x00001f10
        /*0800*/ 	.word	0x000000ff
        /*0804*/ 	.word	0x00019c00
        /*0808*/ 	.short	0x010a
        /*080a*/ 	.byte	0x2f
	.zero		1


	//   ....[23]....
        /*080c*/ 	.word	0x00001fd0
        /*0810*/ 	.word	0x00000002
        /*0814*/ 	.word	0x00019c30
        /*0818*/ 	.short	0x010a
        /*081a*/ 	.byte	0x3f
	.zero		1


	//   ....[24]....
        /*081c*/ 	.word	0x00002030
        /*0820*/ 	.word	0x00000002
        /*0824*/ 	.word	0x00019c30
        /*0828*/ 	.short	0x010a
        /*082a*/ 	.byte	0x3f
	.zero		1


	//   ....[25]....
        /*082c*/ 	.word	0x00004060
        /*0830*/ 	.word	0x00000029
        /*0834*/ 	.word	0x00000000
        /*0838*/ 	.short	0x0101
        /*083a*/ 	.byte	0x3f
	.zero		1


	//   ....[26]....
        /*083c*/ 	.word	0x00004b10
        /*0840*/ 	.word	0x000000ff
        /*0844*/ 	.word	0x00019c30
        /*0848*/ 	.short	0x010a
        /*084a*/ 	.byte	0x16
	.zero		1


	//   ....[27]....
        /*084c*/ 	.word	0x00004b50
        /*0850*/ 	.word	0x000000ff
        /*0854*/ 	.word	0x00019c30
        /*0858*/ 	.short	0x010a
        /*085a*/ 	.byte	0x16
	.zero		1


	//   ....[28]....
        /*085c*/ 	.word	0x00004cb0
        /*0860*/ 	.word	0x000000ff
        /*0864*/ 	.word	0x00019c50
        /*0868*/ 	.short	0x010a
        /*086a*/ 	.byte	0x0b
	.zero		1


	//   ....[29]....
        /*086c*/ 	.word	0x00004cf0
        /*0870*/ 	.word	0x000000ff
        /*0874*/ 	.word	0x00019c50
        /*0878*/ 	.short	0x010a
        /*087a*/ 	.byte	0x0b
	.zero		1


	//   ....[30]....
        /*087c*/ 	.word	0x00006fc0
        /*0880*/ 	.word	0x00000002
        /*0884*/ 	.word	0x00000000
        /*0888*/ 	.short	0x0101
        /*088a*/ 	.byte	0x3f
	.zero		1


	//   ....[31]....
        /*088c*/ 	.word	0x00007260
        /*0890*/ 	.word	0x000000ff
        /*0894*/ 	.word	0x00000000
        /*0898*/ 	.short	0x0101
        /*089a*/ 	.byte	0x06
	.zero		1


	//   ....[32]....
        /*089c*/ 	.word	0x00007830
        /*08a0*/ 	.word	0x000000ff
        /*08a4*/ 	.word	0x00019c30
        /*08a8*/ 	.short	0x010a
        /*08aa*/ 	.byte	0x06
	.zero		1


	//   ....[33]....
        /*08ac*/ 	.word	0x00007870
        /*08b0*/ 	.word	0x000000ff
        /*08b4*/ 	.word	0x00019c30
        /*08b8*/ 	.short	0x010a
        /*08ba*/ 	.byte	0x06
	.zero		1


	//   ....[34]....
        /*08bc*/ 	.word	0x000079d0
        /*08c0*/ 	.word	0x000000ff
        /*08c4*/ 	.word	0x00019c50
        /*08c8*/ 	.short	0x010a
        /*08ca*/ 	.byte	0x0b
	.zero		1


	//   ....[35]....
        /*08cc*/ 	.word	0x00007a10
        /*08d0*/ 	.word	0x000000ff
        /*08d4*/ 	.word	0x00019c50
        /*08d8*/ 	.short	0x010a
        /*08da*/ 	.byte	0x0b
	.zero		1


	//   ....[36]....
        /*08dc*/ 	.word	0x00009310
        /*08e0*/ 	.word	0x00000002
        /*08e4*/ 	.word	0x00000000
        /*08e8*/ 	.short	0x0101
        /*08ea*/ 	.byte	0x3f
	.zero		1


	//   ....[37]....
        /*08ec*/ 	.word	0x00009650
        /*08f0*/ 	.word	0x000000ff
        /*08f4*/ 	.word	0x00000000
        /*08f8*/ 	.short	0x0101
        /*08fa*/ 	.byte	0x06
	.zero		1


	//   ....[38]....
        /*08fc*/ 	.word	0x00009b60
        /*0900*/ 	.word	0x000000ff
        /*0904*/ 	.word	0x00019c50
        /*0908*/ 	.short	0x010a
        /*090a*/ 	.byte	0x05
	.zero		1


	//   ....[39]....
        /*090c*/ 	.word	0x00009ba0
        /*0910*/ 	.word	0x000000ff
        /*0914*/ 	.word	0x00019c50
        /*0918*/ 	.short	0x010a
        /*091a*/ 	.byte	0x05
	.zero		1


	//   ....[40]....
        /*091c*/ 	.word	0x0000a130
        /*0920*/ 	.word	0x000000ff
        /*0924*/ 	.word	0x00000000
        /*0928*/ 	.short	0x0101
        /*092a*/ 	.byte	0x04
	.zero		1


	//   ....[41]....
        /*092c*/ 	.word	0x0000bf10
        /*0930*/ 	.word	0x00000003
        /*0934*/ 	.word	0x00000000
        /*0938*/ 	.short	0x0101
        /*093a*/ 	.byte	0x3f
	.zero		1


	//   ....[42]....
        /*093c*/ 	.word	0x0000c2a0
        /*0940*/ 	.word	0x00000002
        /*0944*/ 	.word	0x00000000
        /*0948*/ 	.short	0x0101
        /*094a*/ 	.byte	0x3f
	.zero		1


	//   ....[43]....
        /*094c*/ 	.word	0x0000fed0
        /*0950*/ 	.word	0x00000004
        /*0954*/ 	.word	0x00019c80
        /*0958*/ 	.short	0x010a
        /*095a*/ 	.byte	0x3f
	.zero		1


	//   ....[44]....
        /*095c*/ 	.word	0x00010150
        /*0960*/ 	.word	0x00000004
        /*0964*/ 	.word	0x00019c40
        /*0968*/ 	.short	0x010a
        /*096a*/ 	.byte	0x3f
	.zero		1


	//   ....[45]....
        /*096c*/ 	.word	0x00010d40
        /*0970*/ 	.word	0x00000010
        /*0974*/ 	.word	0x00019c00
        /*0978*/ 	.short	0x0107
        /*097a*/ 	.byte	0x3f
	.zero		1


	//   ....[46]....
        /*097c*/ 	.word	0x00010e50
        /*0980*/ 	.word	0x00000010
        /*0984*/ 	.word	0x00019c00
        /*0988*/ 	.short	0x0101
        /*098a*/ 	.byte	0x3f
	.zero		1


	//   ....[47]....
        /*098c*/ 	.word	0x00010e70
        /*0990*/ 	.word	0x00000010
        /*0994*/ 	.word	0x00019c20
        /*0998*/ 	.short	0x010a
        /*099a*/ 	.byte	0x3f
	.zero		1


	//   ....[48]....
        /*099c*/ 	.word	0x00011140
        /*09a0*/ 	.word	0x00000006
        /*09a4*/ 	.word	0x00019c80
        /*09a8*/ 	.short	0x010a
        /*09aa*/ 	.byte	0x3f
	.zero		1


	//   ....[49]....
        /*09ac*/ 	.word	0x00011560
        /*09b0*/ 	.word	0x00000006
        /*09b4*/ 	.word	0x00019c40
        /*09b8*/ 	.short	0x010a
        /*09ba*/ 	.byte	0x3f
	.zero		1


	//   ....[50]....
        /*09bc*/ 	.word	0x00011a10
        /*09c0*/ 	.word	0x00000003
        /*09c4*/ 	.word	0x00019c70
        /*09c8*/ 	.short	0x010a
        /*09ca*/ 	.byte	0x3f
	.zero		1


	//   ....[51]....
        /*09cc*/ 	.word	0x00011a80
        /*09d0*/ 	.word	0x00000003
        /*09d4*/ 	.word	0x00019c60
        /*09d8*/ 	.short	0x010a
        /*09da*/ 	.byte	0x3f
	.zero		1


	//   ....[52]....
        /*09dc*/ 	.word	0x00011ed0
        /*09e0*/ 	.word	0x00000003
        /*09e4*/ 	.word	0x00019c50
        /*09e8*/ 	.short	0x0101
        /*09ea*/ 	.byte	0x3f
	.zero		1


	//   ....[53]....
        /*09ec*/ 	.word	0x00011f50
        /*09f0*/ 	.word	0x00000003
        /*09f4*/ 	.word	0x00000000
        /*09f8*/ 	.short	0x0101
        /*09fa*/ 	.byte	0x3f
	.zero		1


	//   ....[54]....
        /*09fc*/ 	.word	0x00012150
        /*0a00*/ 	.word	0x00000000
        /*0a04*/ 	.word	0x00019c70
        /*0a08*/ 	.short	0x010a
        /*0a0a*/ 	.byte	0x3f
	.zero		1


	//   ....[55]....
        /*0a0c*/ 	.word	0x000121c0
        /*0a10*/ 	.word	0x00000000
        /*0a14*/ 	.word	0x00019c60
        /*0a18*/ 	.short	0x010a
        /*0a1a*/ 	.byte	0x3f
	.zero		1


	//   ....[56]....
        /*0a1c*/ 	.word	0x00012610
        /*0a20*/ 	.word	0x00000000
        /*0a24*/ 	.word	0x00019c50
        /*0a28*/ 	.short	0x0101
        /*0a2a*/ 	.byte	0x3f
	.zero		1


	//   ....[57]....
        /*0a2c*/ 	.word	0x00012660
        /*0a30*/ 	.word	0x00000002
        /*0a34*/ 	.word	0x00000000
        /*0a38*/ 	.short	0x0101
        /*0a3a*/ 	.byte	0x3f
	.zero		1


	//   ....[58]....
        /*0a3c*/ 	.word	0x00013810
        /*0a40*/ 	.word	0x00000007
        /*0a44*/ 	.word	0x00019c20
        /*0a48*/ 	.short	0x010a
        /*0a4a*/ 	.byte	0x3f
	.zero		1


	//   ....[59]....
        /*0a4c*/ 	.word	0x000139b0
        /*0a50*/ 	.word	0x00000005
        /*0a54*/ 	.word	0x00000000
        /*0a58*/ 	.short	0x010a
        /*0a5a*/ 	.byte	0x3f
	.zero		1


	//   ....[60]....
        /*0a5c*/ 	.word	0x00013a20
        /*0a60*/ 	.word	0x00000003
        /*0a64*/ 	.word	0x00000000
        /*0a68*/ 	.short	0x010a
        /*0a6a*/ 	.byte	0x3f
	.zero		1


	//   ....[61]....
        /*0a6c*/ 	.word	0x00013a70
        /*0a70*/ 	.word	0x00000003
        /*0a74*/ 	.word	0x00019c60
        /*0a78*/ 	.short	0x010a
        /*0a7a*/ 	.byte	0x3f
	.zero		1


	//   ....[62]....
        /*0a7c*/ 	.word	0x00013ac0
        /*0a80*/ 	.word	0x00000005
        /*0a84*/ 	.word	0x00019c60
        /*0a88*/ 	.short	0x010a
        /*0a8a*/ 	.byte	0x3f
	.zero		1


	//   ....[63]....
        /*0a8c*/ 	.word	0x00013b00
        /*0a90*/ 	.word	0x00000003
        /*0a94*/ 	.word	0x00019c80
        /*0a98*/ 	.short	0x010a
        /*0a9a*/ 	.byte	0x3f
	.zero		1


	//   ....[64]....
        /*0a9c*/ 	.word	0x00013b20
        /*0aa0*/ 	.word	0x00000005
        /*0aa4*/ 	.word	0x00019c80
        /*0aa8*/ 	.short	0x010a
        /*0aaa*/ 	.byte	0x3f
	.zero		1


	//   ....[65]....
        /*0aac*/ 	.word	0x00013b90
        /*0ab0*/ 	.word	0x00000003
        /*0ab4*/ 	.word	0x00019c00
        /*0ab8*/ 	.short	0x010a
        /*0aba*/ 	.byte	0x3f
	.zero		1


	//   ....[66]....
        /*0abc*/ 	.word	0x00013be0
        /*0ac0*/ 	.word	0x00000002
        /*0ac4*/ 	.word	0x00019c30
        /*0ac8*/ 	.short	0x010a
        /*0aca*/ 	.byte	0x3f
	.zero		1


	//   ....[67]....
        /*0acc*/ 	.word	0x00013c40
        /*0ad0*/ 	.word	0x00000007
        /*0ad4*/ 	.word	0x00019c30
        /*0ad8*/ 	.short	0x010a
        /*0ada*/ 	.byte	0x3f
	.zero		1


	//   ....[68]....
        /*0adc*/ 	.word	0x00013ca0
        /*0ae0*/ 	.word	0x00000007
        /*0ae4*/ 	.word	0x00019c50
        /*0ae8*/ 	.short	0x010a
        /*0aea*/ 	.byte	0x3f
	.zero		1


	//   ....[69]....
        /*0aec*/ 	.word	0x00013d00
        /*0af0*/ 	.word	0x00000007
        /*0af4*/ 	.word	0x00019c30
        /*0af8*/ 	.short	0x010a
        /*0afa*/ 	.byte	0x3f
	.zero		1


	//   ....[70]....
        /*0afc*/ 	.word	0x00013d60
        /*0b00*/ 	.word	0x00000007
        /*0b04*/ 	.word	0x00019c50
        /*0b08*/ 	.short	0x010a
        /*0b0a*/ 	.byte	0x3f
	.zero		1


	//   ....[71]....
        /*0b0c*/ 	.word	0x00013dc0
        /*0b10*/ 	.word	0x00000005
        /*0b14*/ 	.word	0x00019c50
        /*0b18*/ 	.short	0x010a
        /*0b1a*/ 	.byte	0x3f
	.zero		1


	//   ....[72]....
        /*0b1c*/ 	.word	0x00013f10
        /*0b20*/ 	.word	0x00000004
        /*0b24*/ 	.word	0x00019c80
        /*0b28*/ 	.short	0x010a
        /*0b2a*/ 	.byte	0x3f
	.zero		1


	//   ....[73]....
        /*0b2c*/ 	.word	0x00013f60
        /*0b30*/ 	.word	0x00000004
        /*0b34*/ 	.word	0x00019c40
        /*0b38*/ 	.short	0x010a
        /*0b3a*/ 	.byte	0x3f
	.zero		1


	//   ....[74]....
        /*0b3c*/ 	.word	0x000143b0
        /*0b40*/ 	.word	0x00000010
        /*0b44*/ 	.word	0x00019c20
        /*0b48*/ 	.short	0x010a
        /*0b4a*/ 	.byte	0x3f
	.zero		1


	//   ....[75]....
        /*0b4c*/ 	.word	0x00014400
        /*0b50*/ 	.word	0x00000006
        /*0b54*/ 	.word	0x00019c80
        /*0b58*/ 	.short	0x010a
        /*0b5a*/ 	.byte	0x3f
	.zero		1


	//   ....[76]....
        /*0b5c*/ 	.word	0x00014450
        /*0b60*/ 	.word	0x00000006
        /*0b64*/ 	.word	0x00019c40
        /*0b68*/ 	.short	0x010a
        /*0b6a*/ 	.byte	0x3f
	.zero		1


	//   ....[77]....
        /*0b6c*/ 	.word	0x000144a0
        /*0b70*/ 	.word	0x00000003
        /*0b74*/ 	.word	0x00019c70
        /*0b78*/ 	.short	0x010a
        /*0b7a*/ 	.byte	0x3f
	.zero		1


	//   ....[78]....
        /*0b7c*/ 	.word	0x000144f0
        /*0b80*/ 	.word	0x00000003
        /*0b84*/ 	.word	0x00019c60
        /*0b88*/ 	.short	0x010a
        /*0b8a*/ 	.byte	0x3f
	.zero		1


	//   ....[79]....
        /*0b8c*/ 	.word	0x00014540
        /*0b90*/ 	.word	0x00000000
        /*0b94*/ 	.word	0x00019c70
        /*0b98*/ 	.short	0x010a
        /*0b9a*/ 	.byte	0x3f
	.zero		1


	//   ....[80]....
        /*0b9c*/ 	.word	0x00014590
        /*0ba0*/ 	.word	0x00000000
        /*0ba4*/ 	.word	0x00019c60
        /*0ba8*/ 	.short	0x010a
        /*0baa*/ 	.byte	0x3f
	.zero		1


	//   ....[81]....
        /*0bac*/ 	.word	0x000145e0
        /*0bb0*/ 	.word	0x00000007
        /*0bb4*/ 	.word	0x00019c20
        /*0bb8*/ 	.short	0x010a
        /*0bba*/ 	.byte	0x3f
	.zero		1


	//   ....[82]....
        /*0bbc*/ 	.word	0x00014780
        /*0bc0*/ 	.word	0x00000005
        /*0bc4*/ 	.word	0x00000000
        /*0bc8*/ 	.short	0x010a
        /*0bca*/ 	.byte	0x3f
	.zero		1


	//   ....[83]....
        /*0bcc*/ 	.word	0x000147d0
        /*0bd0*/ 	.word	0x00000003
        /*0bd4*/ 	.word	0x00000000
        /*0bd8*/ 	.short	0x010a
        /*0bda*/ 	.byte	0x3f
	.zero		1


	//   ....[84]....
        /*0bdc*/ 	.word	0x00014820
        /*0be0*/ 	.word	0x00000003
        /*0be4*/ 	.word	0x00019c60
        /*0be8*/ 	.short	0x010a
        /*0bea*/ 	.byte	0x3f
	.zero		1


	//   ....[85]....
        /*0bec*/ 	.word	0x00014870
        /*0bf0*/ 	.word	0x00000005
        /*0bf4*/ 	.word	0x00019c60
        /*0bf8*/ 	.short	0x010a
        /*0bfa*/ 	.byte	0x3f
	.zero		1


	//   ....[86]....
        /*0bfc*/ 	.word	0x000148c0
        /*0c00*/ 	.word	0x00000003
        /*0c04*/ 	.word	0x00019c80
        /*0c08*/ 	.short	0x010a
        /*0c0a*/ 	.byte	0x3f
	.zero		1


	//----- nvinfo : EIATTR_NUM_MBARRIERS
	.align		4
.L_1337:
        /*0c0c*/ 	.byte	0x03, 0x38
        /*0c0e*/ 	.short	0x0016


	//----- nvinfo : EIATTR_EXIT_INSTR_OFFSETS
	.align		4
        /*0c10*/ 	.byte	0x04, 0x1c
        /*0c12*/ 	.short	(.L_1339 - .L_1338)


	//   ....[0]....
.L_1338:
        /*0c14*/ 	.word	0x00000a40


	//   ....[1]....
        /*0c18*/ 	.word	0x0000d7a0


	//   ....[2]....
        /*0c1c*/ 	.word	0x00013b70


	//----- nvinfo : EIATTR_MAX_THREADS
	.align		4
.L_1339:
        /*0c20*/ 	.byte	0x04, 0x05
        /*0c22*/ 	.short	(.L_1341 - .L_1340)
.L_1340:
        /*0c24*/ 	.word	0x00000200
        /*0c28*/ 	.word	0x00000001
        /*0c2c*/ 	.word	0x00000001


	//----- nvinfo : EIATTR_CRS_STACK_SIZE
	.align		4
.L_1341:
        /*0c30*/ 	.byte	0x04, 0x1e
        /*0c32*/ 	.short	(.L_1343 - .L_1342)
.L_1342:
        /*0c34*/ 	.word	0x00000000


	//----- nvinfo : EIATTR_CBANK_PARAM_SIZE
	.align		4
.L_1343:
        /*0c38*/ 	.byte	0x03, 0x19
        /*0c3a*/ 	.short	0x0af0


	//----- nvinfo : EIATTR_PARAM_CBANK
	.align		4
        /*0c3c*/ 	.byte	0x04, 0x0a
        /*0c3e*/ 	.short	(.L_1345 - .L_1344)
	.align		4
.L_1344:
        /*0c40*/ 	.word	index@(.nv.constant0._ZN7cutlass13device_kernelIN5flash11enable_sm90INS1_16FlashAttnFwdSm90INS1_25CollectiveMainloopFwdSm90ILi2EN4cute5tupleIJNS5_1CILi1EEES8_S8_EEENS6_IJNS7_ILi192EEENS7_ILi128EEENS7_ILi96EEEEEELi96ENS_12float_e4m3_tEfNS_4arch4Sm90ELb1ELb0ELb1ELb1ELb0ELb0ELb0ELb1ELb1ELb1ELb1ELb0EEENS1_21CollectiveEpilogueFwdINS6_IJSA_SC_SB_EEES9_NS_10bfloat16_tESG_Li384ELb1ELb1ELb1ELb1EEENS1_36VarlenDynamicPersistentTileSchedulerILi192ELi128ELi384ELi128ELb1ELb1ELb1ELb1ELb1ELb1EEEEEEEEEvNT_6ParamsE)
        /*0c44*/ 	.short	0x0210
        /*0c46*/ 	.short	0x0af0


	//----- nvinfo : EIATTR_SW_WAR
	.align		4
.L_1345:
        /*0c48*/ 	.byte	0x04, 0x36
        /*0c4a*/ 	.short	(.L_1347 - .L_1346)
.L_1346:
        /*0c4c*/ 	.word	0x00000008
.L_1347:


//--------------------- .nv.info._ZN7cutlass13device_kernelIN5flash11enable_sm90INS1_16FlashAttnFwdSm90INS1_25CollectiveMainloopFwdSm90ILi2EN4cute5tupleIJNS5_1CILi1EEES8_S8_EEENS6_IJNS7_ILi192EEENS7_ILi128EEENS7_ILi96EEEEEELi96ENS_12float_e4m3_tEfNS_4arch4Sm90ELb1ELb0ELb1ELb1ELb0ELb1ELb0ELb1ELb1ELb1ELb1ELb0EEENS1_21CollectiveEpilogueFwdINS6_IJSA_SC_SB_EEES9_NS_10bfloat16_tESG_Li384ELb1ELb1ELb1ELb1EEENS1_36VarlenDynamicPersistentTileSchedulerILi192ELi128ELi384ELi128ELb1ELb1ELb1ELb1ELb1ELb1EEEEEEEEEvNT_6ParamsE --------------------------
	.section	.nv.info._ZN7cutlass13device_kernelIN5flash11enable_sm90INS1_16FlashAttnFwdSm90INS1_25CollectiveMainloopFwdSm90ILi2EN4cute5tupleIJNS5_1CILi1EEES8_S8_EEENS6_IJNS7_ILi192EEENS7_ILi128EEENS7_ILi96EEEEEELi96ENS_12float_e4m3_tEfNS_4arch4Sm90ELb1ELb0ELb1ELb1ELb0ELb1ELb0ELb1ELb1ELb1ELb1ELb0EEENS1_21CollectiveEpilogueFwdINS6_IJSA_SC_SB_EEES9_NS_10bfloat16_tESG_Li384ELb1ELb1ELb1ELb1EEENS1_36VarlenDynamicPersistentTileSchedulerILi192ELi128ELi384ELi128ELb1ELb1ELb1ELb1ELb1ELb1EEEEEEEEEvNT_6ParamsE,"",@"SHT_CUDA_INFO"
	.sectionflags	@""
	.align	4


	//----- nvinfo : EIATTR_CUDA_API_VERSION
	.align		4
        /*0000*/ 	.byte	0x04, 0x37
        /*0002*/ 	.short	(.L_1349 - .L_1348)
.L_1348:
        /*0004*/ 	.word	0x00000082


	//----- nvinfo : EIATTR_KPARAM_INFO
	.align		4
.L_1349:
        /*0008*/ 	.byte	0x04, 0x17
        /*000a*/ 	.short	(.L_1351 - .L_1350)
.L_1350:
        /*000c*/ 	.word	0x00000000
        /*0010*/ 	.short	0x0000
        /*0012*/ 	.short	0x0070
        /*0014*/ 	.byte	0x00, 0xf0, 0x01, 0x2a


	//----- nvinfo : EIATTR_SPARSE_MMA_MASK
	.align		4
.L_1351:
        /*0018*/ 	.byte	0x03, 0x50
        /*001a*/ 	.short	0x0000


	//----- nvinfo : EIATTR_MAXREG_COUNT
	.align		4
        /*001c*/ 	.byte	0x03, 0x1b
        /*001e*/ 	.short	0x0080


	//----- nvinfo : EIATTR_NUM_BARRIERS
	.align		4
        /*0020*/ 	.byte	0x02, 0x4c
        /*0022*/ 	.byte	0x10
	.zero		1


	//----- nvinfo : EIATTR_EXTERNS
	.align		4
        /*0024*/ 	.byte	0x04, 0x0f
        /*0026*/ 	.short	(.L_1353 - .L_1352)


	//   ....[0]....
	.align		4
.L_1352:
        /*0028*/ 	.word	index@(__assertfail)


	//----- nvinfo : EIATTR_ANNOTATIONS
	.align		4
.L_1353:
        /*002c*/ 	.byte	0x04, 0x55
        /*002e*/ 	.short	(.L_1355 - .L_1354)


	//   ....[0]....
.L_1354:
        /* <DEDUP_REMOVED lines=105> */


	//----- nvinfo : EIATTR_MERCURY_ISA_VERSION
	.align		4
.L_1355:
        /*06b0*/ 	.byte	0x03, 0x5f
        /*06b2*/ 	.short	0x0101


	//----- nvinfo : EIATTR_UNUSED_LOAD_BYTE_OFFSET
	.align		4
        /*06b4*/ 	.byte	0x04, 0x44
        /*06b6*/ 	.short	(.L_1357 - .L_1356)


	//   ....[0]....
.L_1356:
        /*06b8*/ 	.word	0x00000a90
        /*06bc*/ 	.word	0x0000fff0


	//   ....[1]....
        /*06c0*/ 	.word	0x00014720
        /*06c4*/ 	.word	0x0000fff0


	//----- nvinfo : EIATTR_INT_WARP_WIDE_INSTR_OFFSETS
	.align		4
.L_1357:
        /*06c8*/ 	.byte	0x04, 0x31
        /*06ca*/ 	.short	(.L_1359 - .L_1358)


	//   ....[0]....
.L_1358:
        /*06cc*/ 	.word	0x00000180


	//   ....[1]....
        /*06d0*/ 	.word	0x00000220


	//   ....[2]....
        /*06d4*/ 	.word	0x00000290


	//   ....[3]....
        /*06d8*/ 	.word	0x0001b050


	//   ....[4]....
        /*06dc*/ 	.word	0x0001b0e0


	//   ....[5]....
        /*06e0*/ 	.word	0x0001dbb0


	//   ....[6]....
        /*06e4*/ 	.word	0x0001dc40


	//----- nvinfo : EIATTR_COOP_GROUP_MASK_REGIDS
	.align		4
.L_1359:
        /*06e8*/ 	.byte	0x04, 0x29
        /*06ea*/ 	.short	(.L_1361 - .L_1360)


	//   ....[0]....
.L_1360:
        /*06ec*/ 	.word	0xffffffff


	//   ....[1]....
        /*06f0*/ 	.word	0xffffffff


	//   ....[2]....
        /*06f4*/ 	.word	0xffffffff


	//   ....[3]....
        /*06f8*/ 	.word	0xffffffff


	//   ....[4]....
        /*06fc*/ 	.word	0xffffffff


	//   ....[5]....
        /*0700*/ 	.word	0xffffffff


	//   ....[6]....
        /*0704*/ 	.word	0xffffffff


	//   ....[7]....
        /*0708*/ 	.word	0xffffffff


	//   ....[8]....
        /*070c*/ 	.word	0xffffffff


	//   ....[9]....
        /*0710*/ 	.word	0xffffffff


	//   ....[10]....
        /*0714*/ 	.word	0xffffffff


	//   ....[11]....
        /*0718*/ 	.word	0xffffffff


	//   ....[12]....
        /*071c*/ 	.word	0xffffffff


	//   ....[13]....
        /*0720*/ 	.word	0xffffffff


	//   ....[14]....
        /*0724*/ 	.word	0xffffffff


	//   ....[15]....
        /*0728*/ 	.word	0xffffffff


	//   ....[16]....
        /*072c*/ 	.word	0xffffffff


	//   ....[17]....
        /*0730*/ 	.word	0xffffffff


	//   ....[18]....
        /*0734*/ 	.word	0xffffffff


	//   ....[19]....
        /*0738*/ 	.word	0xffffffff


	//   ....[20]....
        /*073c*/ 	.word	0xffffffff


	//   ....[21]....
        /*0740*/ 	.word	0xffffffff


	//   ....[22]....
        /*0744*/ 	.word	0xffffffff


	//   ....[23]....
        /*0748*/ 	.word	0xffffffff


	//   ....[24]....
        /*074c*/ 	.word	0xffffffff


	//   ....[25]....
        /*0750*/ 	.word	0xffffffff


	//   ....[26]....
        /*0754*/ 	.word	0xffffffff


	//   ....[27]....
        /*0758*/ 	.word	0xffffffff


	//   ....[28]....
        /*075c*/ 	.word	0xffffffff


	//   ....[29]....
        /*0760*/ 	.word	0xffffffff


	//   ....[30]....
        /*0764*/ 	.word	0xffffffff


	//   ....[31]....
        /*0768*/ 	.word	0xffffffff


	//   ....[32]....
        /*076c*/ 	.word	0xffffffff


	//   ....[33]....
        /*0770*/ 	.word	0xffffffff


	//   ....[34]....
        /*0774*/ 	.word	0xffffffff


	//   ....[35]....
        /*0778*/ 	.word	0xffffffff


	//   ....[36]....
        /*077c*/ 	.word	0xffffffff


	//   ....[37]....
        /*0780*/ 	.word	0xffffffff


	//   ....[38]....
        /*0784*/ 	.word	0xffffffff


	//   ....[39]....
        /*0788*/ 	.word	0xffffffff


	//   ....[40]....
        /*078c*/ 	.word	0xffffffff


	//   ....[41]....
        /*0790*/ 	.word	0xffffffff


	//   ....[42]....
        /*0794*/ 	.word	0xffffffff


	//   ....[43]....
        /*0798*/ 	.word	0xffffffff


	//   ....[44]....
        /*079c*/ 	.word	0xffffffff


	//   ....[45]....
        /*07a0*/ 	.word	0xffffffff


	//   ....[46]....
        /*07a4*/ 	.word	0xffffffff


	//   ....[47]....
        /*07a8*/ 	.word	0xffffffff


	//   ....[48]....
        /*07ac*/ 	.word	0xffffffff


	//   ....[49]....
        /*07b0*/ 	.word	0xffffffff


	//   ....[50]....
        /*07b4*/ 	.word	0xffffffff


	//   ....[51]....
        /*07b8*/ 	.word	0xffffffff


	//   ....[52]....
        /*07bc*/ 	.word	0xffffffff


	//   ....[53]....
        /*07c0*/ 	.word	0xffffffff


	//   ....[54]....
        /*07c4*/ 	.word	0xffffffff


	//   ....[55]....
        /*07c8*/ 	.word	0xffffffff


	//   ....[56]....
        /*07cc*/ 	.word	0xffffffff


	//   ....[57]....
        /*07d0*/ 	.word	0xffffffff


	//   ....[58]....
        /*07d4*/ 	.word	0xffffffff


	//   ....[59]....
        /*07d8*/ 	.word	0xffffffff


	//   ....[60]....
        /*07dc*/ 	.word	0xffffffff


	//   ....[61]....
        /*07e0*/ 	.word	0xffffffff


	//   ....[62]....
        /*07e4*/ 	.word	0xffffffff


	//   ....[63]....
        /*07e8*/ 	.word	0xffffffff


	//   ....[64]....
        /*07ec*/ 	.word	0xffffffff


	//   ....[65]....
        /*07f0*/ 	.word	0xffffffff


	//   ....[66]....
        /*07f4*/ 	.word	0xffffffff


	//   ....[67]....
        /*07f8*/ 	.word	0xffffffff


	//   ....[68]....
        /*07fc*/ 	.word	0xffffffff


	//   ....[69]....
        /*0800*/ 	.word	0xffffffff


	//   ....[70]....
        /*0804*/ 	.word	0xffffffff


	//   ....[71]....
        /*0808*/ 	.word	0xffffffff


	//   ....[72]....
        /*080c*/ 	.word	0xffffffff


	//   ....[73]....
        /*0810*/ 	.word	0xffffffff


	//   ....[74]....
        /*0814*/ 	.word	0xffffffff


	//   ....[75]....
        /*0818*/ 	.word	0xffffffff


	//   ....[76]....
        /*081c*/ 	.word	0xffffffff


	//   ....[77]....
        /*0820*/ 	.word	0xffffffff


	//   ....[78]....
        /*0824*/ 	.word	0xffffffff


	//   ....[79]....
        /*0828*/ 	.word	0xffffffff


	//   ....[80]....
        /*082c*/ 	.word	0xffffffff


	//   ....[81]....
        /*0830*/ 	.word	0xffffffff


	//   ....[82]....
        /*0834*/ 	.word	0xffffffff


	//   ....[83]....
        /*0838*/ 	.word	0xffffffff


	//   ....[84]....
        /*083c*/ 	.word	0xffffffff


	//   ....[85]....
        /*0840*/ 	.word	0xffffffff


	//   ....[86]....
        /*0844*/ 	.word	0xffffffff


	//   ....[87]....
        /*0848*/ 	.word	0xffffffff


	//   ....[88]....
        /*084c*/ 	.word	0xffffffff


	//   ....[89]....
        /*0850*/ 	.word	0xffffffff


	//   ....[90]....
        /*0854*/ 	.word	0xffffffff


	//   ....[91]....
        /*0858*/ 	.word	0xffffffff


	//   ....[92]....
        /*085c*/ 	.word	0xffffffff


	//   ....[93]....
        /*0860*/ 	.word	0xffffffff


	//   ....[94]....
        /*0864*/ 	.word	0xffffffff


	//   ....[95]....
        /*0868*/ 	.word	0xffffffff


	//   ....[96]....
        /*086c*/ 	.word	0xffffffff


	//   ....[97]....
        /*0870*/ 	.word	0xffffffff


	//   ....[98]....
        /*0874*/ 	.word	0xffffffff


	//   ....[99]....
        /*0878*/ 	.word	0xffffffff


	//   ....[100]....
        /*087c*/ 	.word	0xffffffff


	//   ....[101]....
        /*0880*/ 	.word	0xffffffff


	//   ....[102]....
        /*0884*/ 	.word	0xffffffff


	//   ....[103]....
        /*0888*/ 	.word	0xffffffff


	//   ....[104]....
        /*088c*/ 	.word	0xffffffff


	//   ....[105]....
        /*0890*/ 	.word	0xffffffff


	//   ....[106]....
        /*0894*/ 	.word	0xffffffff


	//   ....[107]....
        /*0898*/ 	.word	0xffffffff


	//   ....[108]....
        /*089c*/ 	.word	0xffffffff


	//   ....[109]....
        /*08a0*/ 	.word	0xffffffff


	//   ....[110]....
        /*08a4*/ 	.word	0xffffffff


	//   ....[111]....
        /*08a8*/ 	.word	0xffffffff


	//   ....[112]....
        /*08ac*/ 	.word	0xffffffff


	//   ....[113]....
        /*08b0*/ 	.word	0xffffffff


	//   ....[114]....
        /*08b4*/ 	.word	0xffffffff


	//   ....[115]....
        /*08b8*/ 	.word	0xffffffff


	//   ....[116]....
        /*08bc*/ 	.word	0xffffffff


	//   ....[117]....
        /*08c0*/ 	.word	0xffffffff


	//   ....[118]....
        /*08c4*/ 	.word	0xffffffff


	//   ....[119]....
        /*08c8*/ 	.word	0xffffffff


	//   ....[120]....
        /*08cc*/ 	.word	0xffffffff


	//   ....[121]....
        /*08d0*/ 	.word	0xffffffff


	//   ....[122]....
        /*08d4*/ 	.word	0xffffffff


	//   ....[123]....
        /*08d8*/ 	.word	0xffffffff


	//   ....[124]....
        /*08dc*/ 	.word	0xffffffff


	//   ....[125]....
        /*08e0*/ 	.word	0xffffffff


	//   ....[126]....
        /*08e4*/ 	.word	0xffffffff


	//   ....[127]....
        /*08e8*/ 	.word	0xffffffff


	//   ....[128]....
        /*08ec*/ 	.word	0xffffffff


	//   ....[129]....
        /*08f0*/ 	.word	0xffffffff


	//   ....[130]....
        /*08f4*/ 	.word	0xffffffff


	//   ....[131]....
        /*08f8*/ 	.word	0xffffffff


	//   ....[132]....
        /*08fc*/ 	.word	0xffffffff


	//   ....[133]....
        /*0900*/ 	.word	0xffffffff


	//   ....[134]....
        /*0904*/ 	.word	0xffffffff


	//   ....[135]....
        /*0908*/ 	.word	0xffffffff


	//   ....[136]....
        /*090c*/ 	.word	0xffffffff


	//   ....[137]....
        /*0910*/ 	.word	0xffffffff


	//   ....[138]....
        /*0914*/ 	.word	0xffffffff


	//   ....[139]....
        /*0918*/ 	.word	0xffffffff


	//   ....[140]....
        /*091c*/ 	.word	0xffffffff


	//   ....[141]....
        /*0920*/ 	.word	0xffffffff


	//   ....[142]....
        /*0924*/ 	.word	0xffffffff


	//   ....[143]....
        /*0928*/ 	.word	0xffffffff


	//   ....[144]....
        /*092c*/ 	.word	0x0500000f


	//   ....[145]....
        /*0930*/ 	.word	0x0500000f


	//   ....[146]....
        /*0934*/ 	.word	0x0500000f


	//   ....[147]....
        /*0938*/ 	.word	0x0500000f


	//   ....[148]....
        /*093c*/ 	.word	0x0500000f


	//   ....[149]....
        /*0940*/ 	.word	0x0500000f


	//   ....[150]....
        /*0944*/ 	.word	0x0500000f


	//   ....[151]....
        /*0948*/ 	.word	0x0500000f


	//   ....[152]....
        /*094c*/ 	.word	0x0500000f


	//   ....[153]....
        /*0950*/ 	.word	0x0500000f


	//   ....[154]....
        /*0954*/ 	.word	0x0500000f


	//   ....[155]....
        /*0958*/ 	.word	0x0500000f


	//   ....[156]....
        /*095c*/ 	.word	0x0500000f


	//   ....[157]....
        /*0960*/ 	.word	0x0500000f


	//   ....[158]....
        /*0964*/ 	.word	0x0500000f


	//   ....[159]....
        /*0968*/ 	.word	0x0500000f


	//   ....[160]....
        /*096c*/ 	.word	0x0500000f


	//   ....[161]....
        /*0970*/ 	.word	0x0500000f


	//   ....[162]....
        /*0974*/ 	.word	0x0500000f


	//   ....[163]....
        /*0978*/ 	.word	0x0500000f


	//   ....[164]....
        /*097c*/ 	.word	0x0500000f


	//   ....[165]....
        /*0980*/ 	.word	0x0500000f


	//   ....[166]....
        /*0984*/ 	.word	0x0500000f


	//   ....[167]....
        /*0988*/ 	.word	0x0500000f


	//   ....[168]....
        /*098c*/ 	.word	0x0500000f


	//   ....[169]....
        /*0990*/ 	.word	0x0500000f


	//   ....[170]....
        /*0994*/ 	.word	0x0500000f


	//   ....[171]....
        /*0998*/ 	.word	0x0500000f


	//   ....[172]....
        /*099c*/ 	.word	0x0500000f


	//   ....[173]....
        /*09a0*/ 	.word	0x0500000f


	//   ....[174]....
        /*09a4*/ 	.word	0x0500000f


	//   ....[175]....
        /*09a8*/ 	.word	0x0500000f


	//   ....[176]....
        /*09ac*/ 	.word	0x0500000f


	//   ....[177]....
        /*09b0*/ 	.word	0x0500000f


	//   ....[178]....
        /*09b4*/ 	.word	0x0500000f


	//----- nvinfo : EIATTR_COOP_GROUP_INSTR_OFFSETS
	.align		4
.L_1361:
        /*09b8*/ 	.byte	0x04, 0x28
        /*09ba*/ 	.short	(.L_1363 - .L_1362)


	//   ....[0]....
.L_1362:
        /*09bc*/ 	.word	0x00000060


	//   ....[1]....
        /*09c0*/ 	.word	0x00000190


	//   ....[2]....
        /*09c4*/ 	.word	0x00000240


	//   ....[3]....
        /*09c8*/ 	.word	0x00000400


	//   ....[4]....
        /*09cc*/ 	.word	0x00000560


	//   ....[5]....
        /*09d0*/ 	.word	0x00000680


	//   ....[6]....
        /*09d4*/ 	.word	0x000007e0


	//   ....[7]....
        /*09d8*/ 	.word	0x000070c0


	//   ....[8]....
        /*09dc*/ 	.word	0x000079f0


	//   ....[9]....
        /*09e0*/ 	.word	0x00007a00


	//   ....[10]....
        /*09e4*/ 	.word	0x00007a10


	//   ....[11]....
        /*09e8*/ 	.word	0x00007a20


	//   ....[12]....
        /*09ec*/ 	.word	0x000096d0


	//   ....[13]....
        /*09f0*/ 	.word	0x000096e0


	//   ....[14]....
        /*09f4*/ 	.word	0x000096f0


	//   ....[15]....
        /*09f8*/ 	.word	0x00009700


	//   ....[16]....
        /*09fc*/ 	.word	0x0000c000


	//   ....[17]....
        /*0a00*/ 	.word	0x0000cb00


	//   ....[18]....
        /*0a04*/ 	.word	0x0000cb20


	//   ....[19]....
        /*0a08*/ 	.word	0x0000cb40


	//   ....[20]....
        /*0a0c*/ 	.word	0x0000d580


	//   ....[21]....
        /*0a10*/ 	.word	0x0000d5a0


	//   ....[22]....
        /*0a14*/ 	.word	0x0000f300


	//   ....[23]....
        /*0a18*/ 	.word	0x0000f8d0


	//   ....[24]....
        /*0a1c*/ 	.word	0x000101e0


	//   ....[25]....
        /*0a20*/ 	.word	0x00010210


	//   ....[26]....
        /*0a24*/ 	.word	0x00010230


	//   ....[27]....
        /*0a28*/ 	.word	0x00010250


	//   ....[28]....
        /*0a2c*/ 	.word	0x00012860


	//   ....[29]....
        /*0a30*/ 	.word	0x00012890


	//   ....[30]....
        /*0a34*/ 	.word	0x000128c0


	//   ....[31]....
        /*0a38*/ 	.word	0x00012900


	//   ....[32]....
        /*0a3c*/ 	.word	0x00013fa0


	//   ....[33]....
        /*0a40*/ 	.word	0x00013fb0


	//   ....[34]....
        /*0a44*/ 	.word	0x00014100


	//   ....[35]....
        /*0a48*/ 	.word	0x00014110


	//   ....[36]....
        /*0a4c*/ 	.word	0x00014de0


	//   ....[37]....
        /*0a50*/ 	.word	0x00014e70


	//   ....[38]....
        /*0a54*/ 	.word	0x00014ea0


	//   ....[39]....
        /*0a58*/ 	.word	0x00014ec0


	//   ....[40]....
        /*0a5c*/ 	.word	0x00014ee0


	//   ....[41]....
        /*0a60*/ 	.word	0x00014f00


	//   ....[42]....
        /*0a64*/ 	.word	0x00014f10


	//   ....[43]....
        /*0a68*/ 	.word	0x00014f20


	//   ....[44]....
        /*0a6c*/ 	.word	0x00014f30


	//   ....[45]....
        /*0a70*/ 	.word	0x00014f40


	//   ....[46]....
        /*0a74*/ 	.word	0x00014f50


	//   ....[47]....
        /*0a78*/ 	.word	0x00014f60


	//   ....[48]....
        /*0a7c*/ 	.word	0x00014f70


	//   ....[49]....
        /*0a80*/ 	.word	0x00014f80


	//   ....[50]....
        /*0a84*/ 	.word	0x00014f90


	//   ....[51]....
        /*0a88*/ 	.word	0x00014fa0


	//   ....[52]....
        /*0a8c*/ 	.word	0x00014fb0


	//   ....[53]....
        /*0a90*/ 	.word	0x00014fc0


	//   ....[54]....
        /*0a94*/ 	.word	0x00014fd0


	//   ....[55]....
        /*0a98*/ 	.word	0x00014fe0


	//   ....[56]....
        /*0a9c*/ 	.word	0x00014ff0


	//   ....[57]....
        /*0aa0*/ 	.word	0x00015000


	//   ....[58]....
        /*0aa4*/ 	.word	0x00015010


	//   ....[59]....
        /*0aa8*/ 	.word	0x00015020


	//   ....[60]....
        /*0aac*/ 	.word	0x00015030


	//   ....[61]....
        /*0ab0*/ 	.word	0x00015040


	//   ....[62]....
        /*0ab4*/ 	.word	0x00015050


	//   ....[63]....
        /*0ab8*/ 	.word	0x00015060


	//   ....[64]....
        /*0abc*/ 	.word	0x00015070


	//   ....[65]....
        /*0ac0*/ 	.word	0x00015080


	//   ....[66]....
        /*0ac4*/ 	.word	0x00015090


	//   ....[67]....
        /*0ac8*/ 	.word	0x000150a0


	//   ....[68]....
        /*0acc*/ 	.word	0x000150b0


	//   ....[69]....
        /*0ad0*/ 	.word	0x000150c0


	//   ....[70]....
        /*0ad4*/ 	.word	0x000150d0


	//   ....[71]....
        /*0ad8*/ 	.word	0x000150e0


	//   ....[72]....
        /*0adc*/ 	.word	0x000150f0


	//   ....[73]....
        /*0ae0*/ 	.word	0x00015100


	//   ....[74]....
        /*0ae4*/ 	.word	0x00015110


	//   ....[75]....
        /*0ae8*/ 	.word	0x00015120


	//   ....[76]....
        /*0aec*/ 	.word	0x00015130


	//   ....[77]....
        /*0af0*/ 	.word	0x00015140


	//   ....[78]....
        /*0af4*/ 	.word	0x00015150


	//   ....[79]....
        /*0af8*/ 	.word	0x00015160


	//   ....[80]....
        /*0afc*/ 	.word	0x00015170


	//   ....[81]....
        /*0b00*/ 	.word	0x00015180


	//   ....[82]....
        /*0b04*/ 	.word	0x00015190


	//   ....[83]....
        /*0b08*/ 	.word	0x000151a0


	//   ....[84]....
        /*0b0c*/ 	.word	0x00015ae0


	//   ....[85]....
        /*0b10*/ 	.word	0x00015af0


	//   ....[86]....
        /*0b14*/ 	.word	0x00015b00


	//   ....[87]....
        /*0b18*/ 	.word	0x00015b50


	//   ....[88]....
        /*0b1c*/ 	.word	0x00016230


	//   ....[89]....
        /*0b20*/ 	.word	0x00016240


	//   ....[90]....
        /*0b24*/ 	.word	0x00016350


	//   ....[91]....
        /*0b28*/ 	.word	0x00016370


	//   ....[92]....
        /*0b2c*/ 	.word	0x00016780


	//   ....[93]....
        /*0b30*/ 	.word	0x000167b0


	//   ....[94]....
        /*0b34*/ 	.word	0x00016bf0


	//   ....[95]....
        /*0b38*/ 	.word	0x00016c00


	//   ....[96]....
        /*0b3c*/ 	.word	0x00017830


	//   ....[97]....
        /*0b40*/ 	.word	0x00017840


	//   ....[98]....
        /*0b44*/ 	.word	0x00017940


	//   ....[99]....
        /*0b48*/ 	.word	0x00017960


	//   ....[100]....
        /*0b4c*/ 	.word	0x00017ae0


	//   ....[101]....
        /*0b50*/ 	.word	0x00017d00


	//   ....[102]....
        /*0b54*/ 	.word	0x00017d30


	//   ....[103]....
        /*0b58*/ 	.word	0x00017d60


	//   ....[104]....
        /*0b5c*/ 	.word	0x00017d90


	//   ....[105]....
        /*0b60*/ 	.word	0x00017dc0


	//   ....[106]....
        /*0b64*/ 	.word	0x00017df0


	//   ....[107]....
        /*0b68*/ 	.word	0x00017f80


	//   ....[108]....
        /*0b6c*/ 	.word	0x00017fb0


	//   ....[109]....
        /*0b70*/ 	.word	0x00017fe0


	//   ....[110]....
        /*0b74*/ 	.word	0x00018010


	//   ....[111]....
        /*0b78*/ 	.word	0x00018040


	//   ....[112]....
        /*0b7c*/ 	.word	0x00018070


	//   ....[113]....
        /*0b80*/ 	.word	0x00018100


	//   ....[114]....
        /*0b84*/ 	.word	0x00018130


	//   ....[115]....
        /*0b88*/ 	.word	0x00018140


	//   ....[116]....
        /*0b8c*/ 	.word	0x00018180


	//   ....[117]....
        /*0b90*/ 	.word	0x00019870


	//   ....[118]....
        /*0b94*/ 	.word	0x0001b7c0


	//   ....[119]....
        /*0b98*/ 	.word	0x0001c640


	//   ....[120]....
        /*0b9c*/ 	.word	0x0001c670


	//   ....[121]....
        /*0ba0*/ 	.word	0x0001c690


	//   ....[122]....
        /*0ba4*/ 	.word	0x0001c6a0


	//   ....[123]....
        /*0ba8*/ 	.word	0x0001c770


	//   ....[124]....
        /*0bac*/ 	.word	0x0001c780


	//   ....[125]....
        /*0bb0*/ 	.word	0x0001e480


	//   ....[126]....
        /*0bb4*/ 	.word	0x0001e4b0


	//   ....[127]....
        /*0bb8*/ 	.word	0x0001e510


	//   ....[128]....
        /*0bbc*/ 	.word	0x0001e540


	//   ....[129]....
        /*0bc0*/ 	.word	0x0001e570


	//   ....[130]....
        /*0bc4*/ 	.word	0x0001e5a0


	//   ....[131]....
        /*0bc8*/ 	.word	0x0001e5d0


	//   ....[132]....
        /*0bcc*/ 	.word	0x0001e600


	//   ....[133]....
        /*0bd0*/ 	.word	0x0001e7a0


	//   ....[134]....
        /*0bd4*/ 	.word	0x0001e7d0


	//   ....[135]....
        /*0bd8*/ 	.word	0x0001e800


	//   ....[136]....
        /*0bdc*/ 	.word	0x0001e830


	//   ....[137]....
        /*0be0*/ 	.word	0x0001e860


	//   ....[138]....
        /*0be4*/ 	.word	0x0001e890


	//   ....[139]....
        /*0be8*/ 	.word	0x0001e950


	//   ....[140]....
        /*0bec*/ 	.word	0x0001e970


	//   ....[141]....
        /*0bf0*/ 	.word	0x0001e990


	//   ....[142]....
        /*0bf4*/ 	.word	0x0001e9f0


	//   ....[143]....
        /*0bf8*/ 	.word	0x0001f440


	//   ....[144]....
        /*0bfc*/ 	.word	0x0001f8c0


	//   ....[145]....
        /*0c00*/ 	.word	0x0001f950


	//   ....[146]....
        /*0c04*/ 	.word	0x0001f9a0


	//   ....[147]....
        /*0c08*/ 	.word	0x0001f9f0


	//   ....[148]....
        /*0c0c*/ 	.word	0x0001fac0


	//   ....[149]....
        /*0c10*/ 	.word	0x0001fb50


	//   ....[150]....
        /*0c14*/ 	.word	0x0001fba0


	//   ....[151]....
        /*0c18*/ 	.word	0x0001fbf0


	//   ....[152]....
        /*0c1c*/ 	.word	0x0001fef0


	//   ....[153]....
        /*0c20*/ 	.word	0x000201d0


	//   ....[154]....
        /*0c24*/ 	.word	0x000203a0


	//   ....[155]....
        /*0c28*/ 	.word	0x00020400


	//   ....[156]....
        /*0c2c*/ 	.word	0x00020460


	//   ....[157]....
        /*0c30*/ 	.word	0x00020530


	//   ....[158]....
        /*0c34*/ 	.word	0x000205b0


	//   ....[159]....
        /*0c38*/ 	.word	0x00020680


	//   ....[160]....
        /*0c3c*/ 	.word	0x00020950


	//   ....[161]....
        /*0c40*/ 	.word	0x000209f0


	//   ....[162]....
        /*0c44*/ 	.word	0x00020b70


	//   ....[163]....
        /*0c48*/ 	.word	0x00020bf0


	//   ....[164]....
        /*0c4c*/ 	.word	0x00020c70


	//   ....[165]....
        /*0c50*/ 	.word	0x00020cf0


	//   ....[166]....
        /*0c54*/ 	.word	0x00020d70


	//   ....[167]....
        /*0c58*/ 	.word	0x00020e00


	//   ....[168]....
        /*0c5c*/ 	.word	0x00020ea0


	//   ....[169]....
        /*0c60*/ 	.word	0x00020f50


	//   ....[170]....
        /*0c64*/ 	.word	0x00020fd0


	//   ....[171]....
        /*0c68*/ 	.word	0x00021050


	//   ....[172]....
        /*0c6c*/ 	.word	0x000210d0


	//   ....[173]....
        /*0c70*/ 	.word	0x00021160


	//   ....[174]....
        /*0c74*/ 	.word	0x000211e0


	//   ....[175]....
        /*0c78*/ 	.word	0x00021290


	//   ....[176]....
        /*0c7c*/ 	.word	0x000212e0


	//   ....[177]....
        /*0c80*/ 	.word	0x00021380


	//   ....[178]....
        /*0c84*/ 	.word	0x000214b0


	//----- nvinfo : EIATTR_REG_RECONFIG
	.align		4
.L_1363:
        /*0c88*/ 	.byte	0x01, 0x54
	.zero		2


	//----- nvinfo : EIATTR_SYSCALL_OFFSETS
	.align		4
        /*0c8c*/ 	.byte	0x04, 0x46
        /*0c8e*/ 	.short	(.L_1365 - .L_1364)


	//   ....[0]....
.L_1364:
        /*0c90*/ 	.word	0x00001d90


	//   ....[1]....
        /*0c94*/ 	.word	0x00001ee0


	//   ....[2]....
        /*0c98*/ 	.word	0x00007230


	//   ....[3]....
        /*0c9c*/ 	.word	0x00007790


	//   ....[4]....
        /*0ca0*/ 	.word	0x0001b240


	//   ....[5]....
        /*0ca4*/ 	.word	0x0001b3d0


	//   ....[6]....
        /*0ca8*/ 	.word	0x0001b520


	//   ....[7]....
        /*0cac*/ 	.word	0x0001b670


	//   ....[8]....
        /*0cb0*/ 	.word	0x0001c140


	//----- nvinfo : EIATTR_MBARRIER_INSTR_OFFSETS
	.align		4
.L_1365:
        /*0cb4*/ 	.byte	0x04, 0x39
        /*0cb6*/ 	.short	(.L_1367 - .L_1366)


	//   ....[0]....
.L_1366:
        /*0cb8*/ 	.word	0x000002b0
        /*0cbc*/ 	.word	0x000000ff
        /*0cc0*/ 	.word	0x00019c00
        /*0cc4*/ 	.short	0x0100
        /*0cc6*/ 	.byte	0x08
	.zero		1


	//   ....[1]....
        /*0cc8*/ 	.word	0x000002c0
        /*0ccc*/ 	.word	0x000000ff
        /*0cd0*/ 	.word	0x00019c20
        /*0cd4*/ 	.short	0x0100
        /*0cd6*/ 	.byte	0x08
	.zero		1


	//   ....[2]....
        /*0cd8*/ 	.word	0x000003b0
        /*0cdc*/ 	.word	0x000000ff
        /*0ce0*/ 	.word	0x00019c30
        /*0ce4*/ 	.short	0x0100
        /*0ce6*/ 	.byte	0x08
	.zero		1


	//   ....[3]....
        /*0ce8*/ 	.word	0x000003c0
        /*0cec*/ 	.word	0x000000ff
        /*0cf0*/ 	.word	0x00019c40
        /*0cf4*/ 	.short	0x0100
        /*0cf6*/ 	.byte	0x08
	.zero		1


	//   ....[4]....
        /*0cf8*/ 	.word	0x000003d0
        /*0cfc*/ 	.word	0x000000ff
        /*0d00*/ 	.word	0x00019c38
        /*0d04*/ 	.short	0x0100
        /*0d06*/ 	.byte	0x08
	.zero		1


	//   ....[5]....
        /*0d08*/ 	.word	0x000003e0
        /*0d0c*/ 	.word	0x000000ff
        /*0d10*/ 	.word	0x00019c48
        /*0d14*/ 	.short	0x0100
        /*0d16*/ 	.byte	0x08
	.zero		1


	//   ....[6]....
        /*0d18*/ 	.word	0x00000510
        /*0d1c*/ 	.word	0x000000ff
        /*0d20*/ 	.word	0x00019c50
        /*0d24*/ 	.short	0x0100
        /*0d26*/ 	.byte	0x08
	.zero		1


	//   ....[7]....
        /*0d28*/ 	.word	0x00000520
        /*0d2c*/ 	.word	0x000000ff
        /*0d30*/ 	.word	0x00019c60
        /*0d34*/ 	.short	0x0100
        /*0d36*/ 	.byte	0x08
	.zero		1


	//   ....[8]....
        /*0d38*/ 	.word	0x00000530
        /*0d3c*/ 	.word	0x000000ff
        /*0d40*/ 	.word	0x00019c58
        /*0d44*/ 	.short	0x0100
        /*0d46*/ 	.byte	0x08
	.zero		1


	//   ....[9]....
        /*0d48*/ 	.word	0x00000540
        /*0d4c*/ 	.word	0x000000ff
        /*0d50*/ 	.word	0x00019c68
        /*0d54*/ 	.short	0x0100
        /*0d56*/ 	.byte	0x08
	.zero		1


	//   ....[10]....
        /*0d58*/ 	.word	0x00000630
        /*0d5c*/ 	.word	0x000000ff
        /*0d60*/ 	.word	0x00019c70
        /*0d64*/ 	.short	0x0100
        /*0d66*/ 	.byte	0x06
	.zero		1


	//   ....[11]....
        /*0d68*/ 	.word	0x00000640
        /*0d6c*/ 	.word	0x000000ff
        /*0d70*/ 	.word	0x00019c80
        /*0d74*/ 	.short	0x0100
        /*0d76*/ 	.byte	0x06
	.zero		1


	//   ....[12]....
        /*0d78*/ 	.word	0x00000650
        /*0d7c*/ 	.word	0x000000ff
        /*0d80*/ 	.word	0x00019c78
        /*0d84*/ 	.short	0x0100
        /*0d86*/ 	.byte	0x06
	.zero		1


	//   ....[13]....
        /*0d88*/ 	.word	0x00000660
        /*0d8c*/ 	.word	0x000000ff
        /*0d90*/ 	.word	0x00019c88
        /*0d94*/ 	.short	0x0100
        /*0d96*/ 	.byte	0x06
	.zero		1


	//   ....[14]....
        /*0d98*/ 	.word	0x00000790
        /*0d9c*/ 	.word	0x000000ff
        /*0da0*/ 	.word	0x00019c90
        /*0da4*/ 	.short	0x0100
        /*0da6*/ 	.byte	0x08
	.zero		1


	//   ....[15]....
        /*0da8*/ 	.word	0x000007a0
        /*0dac*/ 	.word	0x000000ff
        /*0db0*/ 	.word	0x00019ca0
        /*0db4*/ 	.short	0x0100
        /*0db6*/ 	.byte	0x08
	.zero		1


	//   ....[16]....
        /*0db8*/ 	.word	0x000007b0
        /*0dbc*/ 	.word	0x000000ff
        /*0dc0*/ 	.word	0x00019c98
        /*0dc4*/ 	.short	0x0100
        /*0dc6*/ 	.byte	0x08
	.zero		1


	//   ....[17]....
        /*0dc8*/ 	.word	0x000007c0
        /*0dcc*/ 	.word	0x000000ff
        /*0dd0*/ 	.word	0x00019ca8
        /*0dd4*/ 	.short	0x0100
        /*0dd6*/ 	.byte	0x08
	.zero		1


	//   ....[18]....
        /*0dd8*/ 	.word	0x000008f0
        /*0ddc*/ 	.word	0x000000ff
        /*0de0*/ 	.word	0x00019cb0
        /*0de4*/ 	.short	0x0100
        /*0de6*/ 	.byte	0x08
	.zero		1


	//   ....[19]....
        /*0de8*/ 	.word	0x00000900
        /*0dec*/ 	.word	0x000000ff
        /*0df0*/ 	.word	0x00019cc0
        /*0df4*/ 	.short	0x0100
        /*0df6*/ 	.byte	0x08
	.zero		1


	//   ....[20]....
        /*0df8*/ 	.word	0x00000910
        /*0dfc*/ 	.word	0x000000ff
        /*0e00*/ 	.word	0x00019cb8
        /*0e04*/ 	.short	0x0100
        /*0e06*/ 	.byte	0x08
	.zero		1


	//   ....[21]....
        /*0e08*/ 	.word	0x00000920
        /*0e0c*/ 	.word	0x000000ff
        /*0e10*/ 	.word	0x00019cc8
        /*0e14*/ 	.short	0x0100
        /*0e16*/ 	.byte	0x08
	.zero		1


	//   ....[22]....
        /*0e18*/ 	.word	0x00002ba0
        /*0e1c*/ 	.word	0x00000053
        /*0e20*/ 	.word	0x00019c90
        /*0e24*/ 	.short	0x010a
        /*0e26*/ 	.byte	0x3f
	.zero		1


	//   ....[23]....
        /*0e28*/ 	.word	0x00004460
        /*0e2c*/ 	.word	0x00000053
        /*0e30*/ 	.word	0x00019c90
        /*0e34*/ 	.short	0x010a
        /*0e36*/ 	.byte	0x3f
	.zero		1


	//   ....[24]....
        /*0e38*/ 	.word	0x00006590
        /*0e3c*/ 	.word	0x00000053
        /*0e40*/ 	.word	0x00019c90
        /*0e44*/ 	.short	0x010a
        /*0e46*/ 	.byte	0x3f
	.zero		1


	//   ....[25]....
        /*0e48*/ 	.word	0x00006760
        /*0e4c*/ 	.word	0x00000008
        /*0e50*/ 	.word	0x00000000
        /*0e54*/ 	.short	0x0101
        /*0e56*/ 	.byte	0x3f
	.zero		1


	//   ....[26]....
        /*0e58*/ 	.word	0x000067a0
        /*0e5c*/ 	.word	0x00000053
        /*0e60*/ 	.word	0x00019cb0
        /*0e64*/ 	.short	0x010a
        /*0e66*/ 	.byte	0x3f
	.zero		1


	//   ....[27]....
        /*0e68*/ 	.word	0x00006a10
        /*0e6c*/ 	.word	0x00000053
        /*0e70*/ 	.word	0x00000000
        /*0e74*/ 	.short	0x0101
        /*0e76*/ 	.byte	0x3f
	.zero		1


	//   ....[28]....
        /*0e78*/ 	.word	0x00007510
        /*0e7c*/ 	.word	0x00000010
        /*0e80*/ 	.word	0x00019c00
        /*0e84*/ 	.short	0x010a
        /*0e86*/ 	.byte	0x3f
	.zero		1


	//   ....[29]....
        /*0e88*/ 	.word	0x00007560
        /*0e8c*/ 	.word	0x00000010
        /*0e90*/ 	.word	0x00019c00
        /*0e94*/ 	.short	0x010a
        /*0e96*/ 	.byte	0x3f
	.zero		1


	//   ....[30]....
        /*0e98*/ 	.word	0x00007d50
        /*0e9c*/ 	.word	0x00000010
        /*0ea0*/ 	.word	0x00019c00
        /*0ea4*/ 	.short	0x010a
        /*0ea6*/ 	.byte	0x3f
	.zero		1


	//   ....[31]....
        /*0ea8*/ 	.word	0x00009a00
        /*0eac*/ 	.word	0x00000010
        /*0eb0*/ 	.word	0x00019c00
        /*0eb4*/ 	.short	0x010a
        /*0eb6*/ 	.byte	0x3f
	.zero		1


	//   ....[32]....
        /*0eb8*/ 	.word	0x0000bb70
        /*0ebc*/ 	.word	0x00000000
        /*0ec0*/ 	.word	0x00019c30
        /*0ec4*/ 	.short	0x010a
        /*0ec6*/ 	.byte	0x3f
	.zero		1


	//   ....[33]....
        /*0ec8*/ 	.word	0x0000bbe0
        /*0ecc*/ 	.word	0x00000000
        /*0ed0*/ 	.word	0x00019c30
        /*0ed4*/ 	.short	0x010a
        /*0ed6*/ 	.byte	0x3f
	.zero		1


	//   ....[34]....
        /*0ed8*/ 	.word	0x0000dc80
        /*0edc*/ 	.word	0x00000000
        /*0ee0*/ 	.word	0x00000000
        /*0ee4*/ 	.short	0x0101
        /*0ee6*/ 	.byte	0x3f
	.zero		1


	//   ....[35]....
        /*0ee8*/ 	.word	0x0000e7c0
        /*0eec*/ 	.word	0x0000000e
        /*0ef0*/ 	.word	0x00019c30
        /*0ef4*/ 	.short	0x010a
        /*0ef6*/ 	.byte	0x3f
	.zero		1


	//   ....[36]....
        /*0ef8*/ 	.word	0x0000e830
        /*0efc*/ 	.word	0x0000000e
        /*0f00*/ 	.word	0x00019c30
        /*0f04*/ 	.short	0x010a
        /*0f06*/ 	.byte	0x3f
	.zero		1


	//   ....[37]....
        /*0f08*/ 	.word	0x0000ea40
        /*0f0c*/ 	.word	0x00000014
        /*0f10*/ 	.word	0x00019c50
        /*0f14*/ 	.short	0x010a
        /*0f16*/ 	.byte	0x3f
	.zero		1


	//   ....[38]....
        /*0f18*/ 	.word	0x0000ea90
        /*0f1c*/ 	.word	0x00000014
        /*0f20*/ 	.word	0x00019c50
        /*0f24*/ 	.short	0x010a
        /*0f26*/ 	.byte	0x3f
	.zero		1


	//   ....[39]....
        /*0f28*/ 	.word	0x00010820
        /*0f2c*/ 	.word	0x0000000e
        /*0f30*/ 	.word	0x00000000
        /*0f34*/ 	.short	0x0101
        /*0f36*/ 	.byte	0x3f
	.zero		1


	//   ....[40]....
        /*0f38*/ 	.word	0x00011020
        /*0f3c*/ 	.word	0x00000014
        /*0f40*/ 	.word	0x00000000
        /*0f44*/ 	.short	0x0101
        /*0f46*/ 	.byte	0x3f
	.zero		1


	//   ....[41]....
        /*0f48*/ 	.word	0x000117b0
        /*0f4c*/ 	.word	0x0000000a
        /*0f50*/ 	.word	0x00019c30
        /*0f54*/ 	.short	0x010a
        /*0f56*/ 	.byte	0x3f
	.zero		1


	//   ....[42]....
        /*0f58*/ 	.word	0x00011820
        /*0f5c*/ 	.word	0x0000000a
        /*0f60*/ 	.word	0x00019c30
        /*0f64*/ 	.short	0x010a
        /*0f66*/ 	.byte	0x3f
	.zero		1


	//   ....[43]....
        /*0f68*/ 	.word	0x00011a30
        /*0f6c*/ 	.word	0x0000000e
        /*0f70*/ 	.word	0x00019c50
        /*0f74*/ 	.short	0x010a
        /*0f76*/ 	.byte	0x3f
	.zero		1


	//   ....[44]....
        /*0f78*/ 	.word	0x00011a80
        /*0f7c*/ 	.word	0x0000000e
        /*0f80*/ 	.word	0x00019c50
        /*0f84*/ 	.short	0x010a
        /*0f86*/ 	.byte	0x3f
	.zero		1


	//   ....[45]....
        /*0f88*/ 	.word	0x00012f60
        /*0f8c*/ 	.word	0x00000054
        /*0f90*/ 	.word	0x00000000
        /*0f94*/ 	.short	0x0101
        /*0f96*/ 	.byte	0x3f
	.zero		1


	//   ....[46]....
        /*0f98*/ 	.word	0x000136a0
        /*0f9c*/ 	.word	0x0000000e
        /*0fa0*/ 	.word	0x00000000
        /*0fa4*/ 	.short	0x0101
        /*0fa6*/ 	.byte	0x3f
	.zero		1


	//   ....[47]....
        /*0fa8*/ 	.word	0x00013d30
        /*0fac*/ 	.word	0x0000000a
        /*0fb0*/ 	.word	0x00019c50
        /*0fb4*/ 	.short	0x010a
        /*0fb6*/ 	.byte	0x3f
	.zero		1


	//   ....[48]....
        /*0fb8*/ 	.word	0x00013d80
        /*0fbc*/ 	.word	0x0000000a
        /*0fc0*/ 	.word	0x00019c50
        /*0fc4*/ 	.short	0x010a
        /*0fc6*/ 	.byte	0x3f
	.zero		1


	//   ....[49]....
        /*0fc8*/ 	.word	0x00014640
        /*0fcc*/ 	.word	0x00000004
        /*0fd0*/ 	.word	0x00000000
        /*0fd4*/ 	.short	0x0101
        /*0fd6*/ 	.byte	0x3f
	.zero		1


	//   ....[50]....
        /*0fd8*/ 	.word	0x00016250
        /*0fdc*/ 	.word	0x00000000
        /*0fe0*/ 	.word	0x00000000
        /*0fe4*/ 	.short	0x0101
        /*0fe6*/ 	.byte	0x3f
	.zero		1


	//   ....[51]....
        /*0fe8*/ 	.word	0x000167a0
        /*0fec*/ 	.word	0x00000004
        /*0ff0*/ 	.word	0x00000000
        /*0ff4*/ 	.short	0x0101
        /*0ff6*/ 	.byte	0x3f
	.zero		1


	//   ....[52]....
        /*0ff8*/ 	.word	0x00019950
        /*0ffc*/ 	.word	0x00000011
        /*1000*/ 	.word	0x00019c20
        /*1004*/ 	.short	0x010a
        /*1006*/ 	.byte	0x3f
	.zero		1


	//   ....[53]....
        /*1008*/ 	.word	0x00019a10
        /*100c*/ 	.word	0x00000008
        /*1010*/ 	.word	0x00019ca0
        /*1014*/ 	.short	0x010a
        /*1016*/ 	.byte	0x3f
	.zero		1


	//   ....[54]....
        /*1018*/ 	.word	0x00019e40
        /*101c*/ 	.word	0x00000008
        /*1020*/ 	.word	0x00019cc0
        /*1024*/ 	.short	0x010a
        /*1026*/ 	.byte	0x3f
	.zero		1


	//   ....[55]....
        /*1028*/ 	.word	0x0001a3b0
        /*102c*/ 	.word	0x00000009
        /*1030*/ 	.word	0x00019ca0
        /*1034*/ 	.short	0x010a
        /*1036*/ 	.byte	0x3f
	.zero		1


	//   ....[56]....
        /*1038*/ 	.word	0x0001a7d0
        /*103c*/ 	.word	0x00000009
        /*1040*/ 	.word	0x00019cc0
        /*1044*/ 	.short	0x010a
        /*1046*/ 	.byte	0x3f
	.zero		1


	//   ....[57]....
        /*1048*/ 	.word	0x0001ba40
        /*104c*/ 	.word	0x00000004
        /*1050*/ 	.word	0x00019c80
        /*1054*/ 	.short	0x010a
        /*1056*/ 	.byte	0x3f
	.zero		1


	//   ....[58]....
        /*1058*/ 	.word	0x0001bc80
        /*105c*/ 	.word	0x00000004
        /*1060*/ 	.word	0x00019c40
        /*1064*/ 	.short	0x010a
        /*1066*/ 	.byte	0x3f
	.zero		1


	//   ....[59]....
        /*1068*/ 	.word	0x0001c860
        /*106c*/ 	.word	0x00000011
        /*1070*/ 	.word	0x00019c00
        /*1074*/ 	.short	0x0107
        /*1076*/ 	.byte	0x3f
	.zero		1


	//   ....[60]....
        /*1078*/ 	.word	0x0001c960
        /*107c*/ 	.word	0x00000011
        /*1080*/ 	.word	0x00019c00
        /*1084*/ 	.short	0x0101
        /*1086*/ 	.byte	0x3f
	.zero		1


	//   ....[61]....
        /*1088*/ 	.word	0x0001c980
        /*108c*/ 	.word	0x00000011
        /*1090*/ 	.word	0x00019c20
        /*1094*/ 	.short	0x010a
        /*1096*/ 	.byte	0x3f
	.zero		1


	//   ....[62]....
        /*1098*/ 	.word	0x0001cc80
        /*109c*/ 	.word	0x00000007
        /*10a0*/ 	.word	0x00019c80
        /*10a4*/ 	.short	0x010a
        /*10a6*/ 	.byte	0x3f
	.zero		1


	//   ....[63]....
        /*10a8*/ 	.word	0x0001d0d0
        /*10ac*/ 	.word	0x00000007
        /*10b0*/ 	.word	0x00019c40
        /*10b4*/ 	.short	0x010a
        /*10b6*/ 	.byte	0x3f
	.zero		1


	//   ....[64]....
        /*10b8*/ 	.word	0x0001d570
        /*10bc*/ 	.word	0x00000003
        /*10c0*/ 	.word	0x00019c70
        /*10c4*/ 	.short	0x010a
        /*10c6*/ 	.byte	0x3f
	.zero		1


	//   ....[65]....
        /*10c8*/ 	.word	0x0001d5f0
        /*10cc*/ 	.word	0x00000003
        /*10d0*/ 	.word	0x00019c60
        /*10d4*/ 	.short	0x010a
        /*10d6*/ 	.byte	0x3f
	.zero		1


	//   ....[66]....
        /*10d8*/ 	.word	0x0001da60
        /*10dc*/ 	.word	0x00000003
        /*10e0*/ 	.word	0x00019c50
        /*10e4*/ 	.short	0x0101
        /*10e6*/ 	.byte	0x3f
	.zero		1


	//   ....[67]....
        /*10e8*/ 	.word	0x0001dae0
        /*10ec*/ 	.word	0x00000003
        /*10f0*/ 	.word	0x00000000
        /*10f4*/ 	.short	0x0101
        /*10f6*/ 	.byte	0x3f
	.zero		1


	//   ....[68]....
        /*10f8*/ 	.word	0x0001dd00
        /*10fc*/ 	.word	0x00000000
        /*1100*/ 	.word	0x00019c70
        /*1104*/ 	.short	0x010a
        /*1106*/ 	.byte	0x3f
	.zero		1


	//   ....[69]....
        /*1108*/ 	.word	0x0001dd70
        /*110c*/ 	.word	0x00000000
        /*1110*/ 	.word	0x00019c60
        /*1114*/ 	.short	0x010a
        /*1116*/ 	.byte	0x3f
	.zero		1


	//   ....[70]....
        /*1118*/ 	.word	0x0001e1f0
        /*111c*/ 	.word	0x00000000
        /*1120*/ 	.word	0x00019c50
        /*1124*/ 	.short	0x0101
        /*1126*/ 	.byte	0x3f
	.zero		1


	//   ....[71]....
        /*1128*/ 	.word	0x0001e240
        /*112c*/ 	.word	0x00000000
        /*1130*/ 	.word	0x00000000
        /*1134*/ 	.short	0x0101
        /*1136*/ 	.byte	0x3f
	.zero		1


	//   ....[72]....
        /*1138*/ 	.word	0x0001f3c0
        /*113c*/ 	.word	0x00000007
        /*1140*/ 	.word	0x00019c20
        /*1144*/ 	.short	0x010a
        /*1146*/ 	.byte	0x3f
	.zero		1


	//   ....[73]....
        /*1148*/ 	.word	0x0001f5a0
        /*114c*/ 	.word	0x00000005
        /*1150*/ 	.word	0x00000000
        /*1154*/ 	.short	0x010a
        /*1156*/ 	.byte	0x3f
	.zero		1


	//   ....[74]....
        /*1158*/ 	.word	0x0001f5d0
        /*115c*/ 	.word	0x00000003
        /*1160*/ 	.word	0x00000000
        /*1164*/ 	.short	0x010a
        /*1166*/ 	.byte	0x3f
	.zero		1


	//   ....[75]....
        /*1168*/ 	.word	0x0001f620
        /*116c*/ 	.word	0x00000003
        /*1170*/ 	.word	0x00019c60
        /*1174*/ 	.short	0x010a
        /*1176*/ 	.byte	0x3f
	.zero		1


	//   ....[76]....
        /*1178*/ 	.word	0x0001f670
        /*117c*/ 	.word	0x00000005
        /*1180*/ 	.word	0x00019c60
        /*1184*/ 	.short	0x010a
        /*1186*/ 	.byte	0x3f
	.zero		1


	//   ....[77]....
        /*1188*/ 	.word	0x0001f6b0
        /*118c*/ 	.word	0x00000003
        /*1190*/ 	.word	0x00019c80
        /*1194*/ 	.short	0x010a
        /*1196*/ 	.byte	0x3f
	.zero		1


	//   ....[78]....
        /*1198*/ 	.word	0x0001f6d0
        /*119c*/ 	.word	0x00000005
        /*11a0*/ 	.word	0x00019c80
        /*11a4*/ 	.short	0x010a
        /*11a6*/ 	.byte	0x3f
	.zero		1


	//   ....[79]....
        /*11a8*/ 	.word	0x0001f730
        /*11ac*/ 	.word	0x00000053
        /*11b0*/ 	.word	0x00019c90
        /*11b4*/ 	.short	0x010a
        /*11b6*/ 	.byte	0x3f
	.zero		1


	//   ....[80]....
        /*11b8*/ 	.word	0x0001f780
        /*11bc*/ 	.word	0x00000053
        /*11c0*/ 	.word	0x00019c90
        /*11c4*/ 	.short	0x010a
        /*11c6*/ 	.byte	0x3f
	.zero		1


	//   ....[81]....
        /*11c8*/ 	.word	0x0001f7d0
        /*11cc*/ 	.word	0x00000053
        /*11d0*/ 	.word	0x00019c90
        /*11d4*/ 	.short	0x010a
        /*11d6*/ 	.byte	0x3f
	.zero		1


	//   ....[82]....
        /*11d8*/ 	.word	0x0001f820
        /*11dc*/ 	.word	0x00000053
        /*11e0*/ 	.word	0x00019cb0
        /*11e4*/ 	.short	0x010a
        /*11e6*/ 	.byte	0x3f
	.zero		1


	//   ....[83]....
        /*11e8*/ 	.word	0x0001fa20
        /*11ec*/ 	.word	0x00000010
        /*11f0*/ 	.word	0x00019c00
        /*11f4*/ 	.short	0x010a
        /*11f6*/ 	.byte	0x3f
	.zero		1


	//   ....[84]....
        /*11f8*/ 	.word	0x0001fc30
        /*11fc*/ 	.word	0x00000010
        /*1200*/ 	.word	0x00019c00
        /*1204*/ 	.short	0x010a
        /*1206*/ 	.byte	0x3f
	.zero		1


	//   ....[85]....
        /*1208*/ 	.word	0x0001fc80
        /*120c*/ 	.word	0x00000000
        /*1210*/ 	.word	0x00019c30
        /*1214*/ 	.short	0x010a
        /*1216*/ 	.byte	0x3f
	.zero		1


	//   ....[86]....
        /*1218*/ 	.word	0x0001fcd0
        /*121c*/ 	.word	0x0000000e
        /*1220*/ 	.word	0x00019c30
        /*1224*/ 	.short	0x010a
        /*1226*/ 	.byte	0x3f
	.zero		1


	//   ....[87]....
        /*1228*/ 	.word	0x0001fd20
        /*122c*/ 	.word	0x00000014
        /*1230*/ 	.word	0x00019c50
        /*1234*/ 	.short	0x010a
        /*1236*/ 	.byte	0x3f
	.zero		1


	//   ....[88]....
        /*1238*/ 	.word	0x0001fd70
        /*123c*/ 	.word	0x0000000a
        /*1240*/ 	.word	0x00019c30
        /*1244*/ 	.short	0x010a
        /*1246*/ 	.byte	0x3f
	.zero		1


	//   ....[89]....
        /*1248*/ 	.word	0x0001fdc0
        /*124c*/ 	.word	0x0000000e
        /*1250*/ 	.word	0x00019c50
        /*1254*/ 	.short	0x010a
        /*1256*/ 	.byte	0x3f
	.zero		1


	//   ....[90]....
        /*1258*/ 	.word	0x0001fe10
        /*125c*/ 	.word	0x0000000a
        /*1260*/ 	.word	0x00019c50
        /*1264*/ 	.short	0x010a
        /*1266*/ 	.byte	0x3f
	.zero		1


	//   ....[91]....
        /*1268*/ 	.word	0x0001ffb0
        /*126c*/ 	.word	0x00000011
        /*1270*/ 	.word	0x00019c20
        /*1274*/ 	.short	0x010a
        /*1276*/ 	.byte	0x3f
	.zero		1


	//   ....[92]....
        /*1278*/ 	.word	0x00020000
        /*127c*/ 	.word	0x00000008
        /*1280*/ 	.word	0x00019ca0
        /*1284*/ 	.short	0x010a
        /*1286*/ 	.byte	0x3f
	.zero		1


	//   ....[93]....
        /*1288*/ 	.word	0x00020050
        /*128c*/ 	.word	0x00000008
        /*1290*/ 	.word	0x00019cc0
        /*1294*/ 	.short	0x010a
        /*1296*/ 	.byte	0x3f
	.zero		1


	//   ....[94]....
        /*1298*/ 	.word	0x000200a0
        /*129c*/ 	.word	0x00000009
        /*12a0*/ 	.word	0x00019ca0
        /*12a4*/ 	.short	0x010a
        /*12a6*/ 	.byte	0x3f
	.zero		1


	//   ....[95]....
        /*12a8*/ 	.word	0x000200f0
        /*12ac*/ 	.word	0x00000009
        /*12b0*/ 	.word	0x00019cc0
        /*12b4*/ 	.short	0x010a
        /*12b6*/ 	.byte	0x3f
	.zero		1


	//   ....[96]....
        /*12b8*/ 	.word	0x00020290
        /*12bc*/ 	.word	0x00000004
        /*12c0*/ 	.word	0x00019c80
        /*12c4*/ 	.short	0x010a
        /*12c6*/ 	.byte	0x3f
	.zero		1


	//   ....[97]....
        /*12c8*/ 	.word	0x000202e0
        /*12cc*/ 	.word	0x00000004
        /*12d0*/ 	.word	0x00019c40
        /*12d4*/ 	.short	0x010a
        /*12d6*/ 	.byte	0x3f
	.zero		1


	//   ....[98]....
        /*12d8*/ 	.word	0x000206c0
        /*12dc*/ 	.word	0x00000011
        /*12e0*/ 	.word	0x00019c20
        /*12e4*/ 	.short	0x010a
        /*12e6*/ 	.byte	0x3f
	.zero		1


	//   ....[99]....
        /*12e8*/ 	.word	0x00020710
        /*12ec*/ 	.word	0x00000007
        /*12f0*/ 	.word	0x00019c80
        /*12f4*/ 	.short	0x010a
        /*12f6*/ 	.byte	0x3f
	.zero		1


	//   ....[100]....
        /*12f8*/ 	.word	0x00020760
        /*12fc*/ 	.word	0x00000007
        /*1300*/ 	.word	0x00019c40
        /*1304*/ 	.short	0x010a
        /*1306*/ 	.byte	0x3f
	.zero		1


	//   ....[101]....
        /*1308*/ 	.word	0x000207b0
        /*130c*/ 	.word	0x00000003
        /*1310*/ 	.word	0x00019c70
        /*1314*/ 	.short	0x010a
        /*1316*/ 	.byte	0x3f
	.zero		1


	//   ....[102]....
        /*1318*/ 	.word	0x00020800
        /*131c*/ 	.word	0x00000003
        /*1320*/ 	.word	0x00019c60
        /*1324*/ 	.short	0x010a
        /*1326*/ 	.byte	0x3f
	.zero		1


	//   ....[103]....
        /*1328*/ 	.word	0x00020850
        /*132c*/ 	.word	0x00000000
        /*1330*/ 	.word	0x00019c70
        /*1334*/ 	.short	0x010a
        /*1336*/ 	.byte	0x3f
	.zero		1


	//   ....[104]....
        /*1338*/ 	.word	0x000208a0
        /*133c*/ 	.word	0x00000000
        /*1340*/ 	.word	0x00019c60
        /*1344*/ 	.short	0x010a
        /*1346*/ 	.byte	0x3f
	.zero		1


	//   ....[105]....
        /*1348*/ 	.word	0x000213d0
        /*134c*/ 	.word	0x00000007
        /*1350*/ 	.word	0x00019c20
        /*1354*/ 	.short	0x010a
        /*1356*/ 	.byte	0x3f
	.zero		1


	//   ....[106]....
        /*1358*/ 	.word	0x00021570
        /*135c*/ 	.word	0x00000005
        /*1360*/ 	.word	0x00000000
        /*1364*/ 	.short	0x010a
        /*1366*/ 	.byte	0x3f
	.zero		1


	//   ....[107]....
        /*1368*/ 	.word	0x000215c0
        /*136c*/ 	.word	0x00000003
        /*1370*/ 	.word	0x00000000
        /*1374*/ 	.short	0x010a
        /*1376*/ 	.byte	0x3f
	.zero		1


	//   ....[108]....
        /*1378*/ 	.word	0x00021610
        /*137c*/ 	.word	0x00000003
        /*1380*/ 	.word	0x00019c60
        /*1384*/ 	.short	0x010a
        /*1386*/ 	.byte	0x3f
	.zero		1


	//   ....[109]....
        /*1388*/ 	.word	0x00021660
        /*138c*/ 	.word	0x00000005
        /*1390*/ 	.word	0x00019c60
        /*1394*/ 	.short	0x010a
        /*1396*/ 	.byte	0x3f
	.zero		1


	//   ....[110]....
        /*1398*/ 	.word	0x000216b0
        /*139c*/ 	.word	0x00000003
        /*13a0*/ 	.word	0x00019c80
        /*13a4*/ 	.short	0x010a
        /*13a6*/ 	.byte	0x3f
	.zero		1


	//----- nvinfo : EIATTR_NUM_MBARRIERS
	.align		4
.L_1367:
        /*13a8*/ 	.byte	0x03, 0x38
        /*13aa*/ 	.short	0x0016


	//----- nvinfo : EIATTR_EXIT_INSTR_OFFSETS
	.align		4
        /*13ac*/ 	.byte	0x04, 0x1c
        /*13ae*/ 	.short	(.L_1369 - .L_1368)


	//   ....[0]....
.L_1368:
        /*13b0*/ 	.word	0x0001f720


	//----- nvinfo : EIATTR_MAX_THREADS
	.align		4
.L_1369:
        /*13b4*/ 	.byte	0x04, 0x05
        /*13b6*/ 	.short	(.L_1371 - .L_1370)
.L_1370:
        /*13b8*/ 	.word	0x00000200
        /*13bc*/ 	.word	0x00000001
        /*13c0*/ 	.word	0x00000001


	//----- nvinfo : EIATTR_CRS_STACK_SIZE
	.align		4
.L_1371:
        /*13c4*/ 	.byte	0x04, 0x1e
        /*13c6*/ 	.short	(.L_1373 - .L_1372)
.L_1372:
        /*13c8*/ 	.word	0x00000000


	//----- nvinfo : EIATTR_CBANK_PARAM_SIZE
	.align		4
.L_1373:
        /*13cc*/ 	.byte	0x03, 0x19
        /*13ce*/ 	.short	0x0af0


	//----- nvinfo : EIATTR_PARAM_CBANK
	.align		4
        /*13d0*/ 	.byte	0x04, 0x0a
        /*13d2*/ 	.short	(.L_1375 - .L_1374)
	.align		4
.L_1374:
        /*13d4*/ 	.word	index@(.nv.constant0._ZN7cutlass13device_kernelIN5flash11enable_sm90INS1_16FlashAttnFwdSm90INS1_25CollectiveMainloopFwdSm90ILi2EN4cute5tupleIJNS5_1CILi1EEES8_S8_EEENS6_IJNS7_ILi192EEENS7_ILi128EEENS7_ILi96EEEEEELi96ENS_12float_e4m3_tEfNS_4arch4Sm90ELb1ELb0ELb1ELb1ELb0ELb1ELb0ELb1ELb1ELb1ELb1ELb0EEENS1_21CollectiveEpilogueFwdINS6_IJSA_SC_SB_EEES9_NS_10bfloat16_tESG_Li384ELb1ELb1ELb1ELb1EEENS1_36VarlenDynamicPersistentTileSchedulerILi192ELi128ELi384ELi128ELb1ELb1ELb1ELb1ELb1ELb1EEEEEEEEEvNT_6ParamsE)
        /*13d8*/ 	.short	0x0210
        /*13da*/ 	.short	0x0af0


	//----- nvinfo : EIATTR_SW_WAR
	.align		4
.L_1375:
        /*13dc*/ 	.byte	0x04, 0x36
        /*13de*/ 	.short	(.L_1377 - .L_1376)
.L_1376:
        /*13e0*/ 	.word	0x00000008
.L_1377:


//--------------------- .nv.info._ZN7cutlass13device_kernelIN5flash11enable_sm90INS1_16FlashAttnFwdSm90INS1_25CollectiveMainloopFwdSm90ILi2EN4cute5tupleIJNS5_1CILi1EEES8_S8_EEENS6_IJNS7_ILi192EEENS7_ILi160EEENS7_ILi64EEEEEELi64ENS_12float_e4m3_tEfNS_4arch4Sm90ELb0ELb0ELb1ELb0ELb0ELb0ELb0ELb1ELb1ELb1ELb1ELb0EEENS1_21CollectiveEpilogueFwdINS6_IJSA_SC_SB_EEES9_NS_10bfloat16_tESG_Li384ELb0ELb1ELb1ELb1EEENS1_19SingleTileSchedulerILb0ELb1ELb1ELi192EEEEEEEEEvNT_6ParamsE --------------------------
	.section	.nv.info._ZN7cutlass13device_kernelIN5flash11enable_sm90INS1_16FlashAttnFwdSm90INS1_25CollectiveMainloopFwdSm90ILi2EN4cute5tupleIJNS5_1CILi1EEES8_S8_EEENS6_IJNS7_ILi192EEENS7_ILi160EEENS7_ILi64EEEEEELi64ENS_12float_e4m3_tEfNS_4arch4Sm90ELb0ELb0ELb1ELb0ELb0ELb0ELb0ELb1ELb1ELb1ELb1ELb0EEENS1_21CollectiveEpilogueFwdINS6_IJSA_SC_SB_EEES9_NS_10bfloat16_tESG_Li384ELb0ELb1ELb1ELb1EEENS1_19SingleTileSchedulerILb0ELb1ELb1ELi192EEEEEEEEEvNT_6ParamsE,"",@"SHT_CUDA_INFO"
	.sectionflags	@""
	.align	4


	//----- nvinfo : EIATTR_CUDA_API_VERSION
	.align		4
        /*0000*/ 	.byte	0x04, 0x37
        /*0002*/ 	.short	(.L_1379 - .L_1378)
.L_1378:
        /*0004*/ 	.word	0x00000082


	//----- nvinfo : EIATTR_KPARAM_INFO
	.align		4
.L_1379:
        /*0008*/ 	.byte	0x04, 0x17
        /*000a*/ 	.short	(.L_1381 - .L_1380)
.L_1380:
        /*000c*/ 	.word	0x00000000
        /*0010*/ 	.short	0x0000
        /*0012*/ 	.short	0x0070
        /*0014*/ 	.byte	0x00, 0xf0, 0x01, 0x28


	//----- nvinfo : EIATTR_SPARSE_MMA_MASK
	.align		4
.L_1381:
        /*0018*/ 	.byte	0x03, 0x50
        /*001a*/ 	.short	0x0000


	//----- nvinfo : EIATTR_MAXREG_COUNT
	.align		4
        /*001c*/ 	.byte	0x03, 0x1b
        /*001e*/ 	.short	0x0080


	//----- nvinfo : EIATTR_NUM_BARRIERS
	.align		4
        /*0020*/ 	.byte	0x02, 0x4c
        /*0022*/ 	.byte	0x09
	.zero		1


	//----- nvinfo : EIATTR_EXTERNS
	.align		4
        /*0024*/ 	.byte	0x04, 0x0f
        /*0026*/ 	.short	(.L_1383 - .L_1382)


	//   ....[0]....
	.align		4
.L_1382:
        /*0028*/ 	.word	index@(__assertfail)


	//----- nvinfo : EIATTR_MERCURY_ISA_VERSION
	.align		4
.L_1383:
        /*002c*/ 	.byte	0x03, 0x5f
        /*002e*/ 	.short	0x0101


	//----- nvinfo : EIATTR_INT_WARP_WIDE_INSTR_OFFSETS
	.align		4
        /*0030*/ 	.byte	0x04, 0x31
        /*0032*/ 	.short	(.L_1385 - .L_1384)


	//   ....[0]....
.L_1384:
        /*0034*/ 	.word	0x00000120


	//   ....[1]....
        /*0038*/ 	.word	0x00000160


	//   ....[2]....
        /*003c*/ 	.word	0x000001d0


	//----- nvinfo : EIATTR_COOP_GROUP_MASK_REGIDS
	.align		4
.L_1385:
        /*0040*/ 	.byte	0x04, 0x29
        /*0042*/ 	.short	(.L_1387 - .L_1386)


	//   ....[0]....
.L_1386:
        /*0044*/ 	.word	0xffffffff


	//   ....[1]....
        /*0048*/ 	.word	0xffffffff


	//   ....[2]....
        /*004c*/ 	.word	0xffffffff


	//   ....[3]....
        /*0050*/ 	.word	0xffffffff


	//   ....[4]....
        /*0054*/ 	.word	0xffffffff


	//   ....[5]....
        /*0058*/ 	.word	0xffffffff


	//   ....[6]....
        /*005c*/ 	.word	0xffffffff


	//   ....[7]....
        /*0060*/ 	.word	0xffffffff


	//   ....[8]....
        /*0064*/ 	.word	0xffffffff


	//   ....[9]....
        /*0068*/ 	.word	0xffffffff


	//   ....[10]....
        /*006c*/ 	.word	0xffffffff


	//   ....[11]....
        /*0070*/ 	.word	0xffffffff


	//   ....[12]....
        /*0074*/ 	.word	0xffffffff


	//   ....[13]....
        /*0078*/ 	.word	0xffffffff


	//   ....[14]....
        /*007c*/ 	.word	0xffffffff


	//   ....[15]....
        /*0080*/ 	.word	0xffffffff


	//   ....[16]....
        /*0084*/ 	.word	0xffffffff


	//   ....[17]....
        /*0088*/ 	.word	0xffffffff


	//   ....[18]....
        /*008c*/ 	.word	0xffffffff


	//   ....[19]....
        /*0090*/ 	.word	0xffffffff


	//   ....[20]....
        /*0094*/ 	.word	0xffffffff


	//   ....[21]....
        /*0098*/ 	.word	0xffffffff


	//   ....[22]....
        /*009c*/ 	.word	0xffffffff


	//   ....[23]....
        /*00a0*/ 	.word	0xffffffff


	//   ....[24]....
        /*00a4*/ 	.word	0xffffffff


	//   ....[25]....
        /*00a8*/ 	.word	0xffffffff


	//   ....[26]....
        /*00ac*/ 	.word	0xffffffff


	//   ....[27]....
        /*00b0*/ 	.word	0xffffffff


	//   ....[28]....
        /*00b4*/ 	.word	0xffffffff


	//   ....[29]....
        /*00b8*/ 	.word	0xffffffff


	//   ....[30]....
        /*00bc*/ 	.word	0xffffffff


	//   ....[31]....
        /*00c0*/ 	.word	0xffffffff


	//   ....[32]....
        /*00c4*/ 	.word	0xffffffff


	//   ....[33]....
        /*00c8*/ 	.word	0xffffffff


	//   ....[34]....
        /*00cc*/ 	.word	0xffffffff


	//   ....[35]....
        /*00d0*/ 	.word	0xffffffff


	//   ....[36]....
        /*00d4*/ 	.word	0xffffffff


	//   ....[37]....
        /*00d8*/ 	.word	0xffffffff


	//   ....[38]....
        /*00dc*/ 	.word	0xffffffff


	//   ....[39]....
        /*00e0*/ 	.word	0xffffffff


	//   ....[40]....
        /*00e4*/ 	.word	0xffffffff


	//   ....[41]....
        /*00e8*/ 	.word	0xffffffff


	//   ....[42]....
        /*00ec*/ 	.word	0xffffffff


	//   ....[43]....
        /*00f0*/ 	.word	0xffffffff


	//   ....[44]....
        /*00f4*/ 	.word	0xffffffff


	//   ....[45]....
        /*00f8*/ 	.word	0xffffffff


	//   ....[46]....
        /*00fc*/ 	.word	0xffffffff


	//   ....[47]....
        /*0100*/ 	.word	0xffffffff


	//   ....[48]....
        /*0104*/ 	.word	0xffffffff


	//   ....[49]....
        /*0108*/ 	.word	0xffffffff


	//   ....[50]....
        /*010c*/ 	.word	0xffffffff


	//   ....[51]....
        /*0110*/ 	.word	0xffffffff


	//   ....[52]....
        /*0114*/ 	.word	0xffffffff


	//   ....[53]....
        /*0118*/ 	.word	0xffffffff


	//   ....[54]....
        /*011c*/ 	.word	0xffffffff


	//   ....[55]....
        /*0120*/ 	.word	0xffffffff


	//   ....[56]....
        /*0124*/ 	.word	0xffffffff


	//   ....[57]....
        /*0128*/ 	.word	0xffffffff


	//   ....[58]....
        /*012c*/ 	.word	0xffffffff


	//   ....[59]....
        /*0130*/ 	.word	0xffffffff


	//   ....[60]....
        /*0134*/ 	.word	0xffffffff


	//   ....[61]....
        /*0138*/ 	.word	0xffffffff


	//   ....[62]....
        /*013c*/ 	.word	0xffffffff


	//   ....[63]....
        /*0140*/ 	.word	0xffffffff


	//   ....[64]....
        /*0144*/ 	.word	0xffffffff


	//   ....[65]....
        /*0148*/ 	.word	0xffffffff


	//   ....[66]....
        /*014c*/ 	.word	0xffffffff


	//   ....[67]....
        /*0150*/ 	.word	0xffffffff


	//   ....[68]....
        /*0154*/ 	.word	0xffffffff


	//   ....[69]....
        /*0158*/ 	.word	0xffffffff


	//   ....[70]....
        /*015c*/ 	.word	0xffffffff


	//   ....[71]....
        /*0160*/ 	.word	0xffffffff


	//   ....[72]....
        /*0164*/ 	.word	0xffffffff


	//   ....[73]....
        /*0168*/ 	.word	0xffffffff


	//   ....[74]....
        /*016c*/ 	.word	0xffffffff


	//   ....[75]....
        /*0170*/ 	.word	0x0500000f


	//   ....[76]....
        /*0174*/ 	.word	0x0500000f


	//   ....[77]....
        /*0178*/ 	.word	0x0500000f


	//   ....[78]....
        /*017c*/ 	.word	0x0500000f


	//   ....[79]....
        /*0180*/ 	.word	0x0500000f


	//   ....[80]....
        /*0184*/ 	.word	0x0500000f


	//   ....[81]....
        /*0188*/ 	.word	0x0500000f


	//   ....[82]....
        /*018c*/ 	.word	0x0500000f


	//   ....[83]....
        /*0190*/ 	.word	0x0500000f


	//   ....[84]....
        /*0194*/ 	.word	0x0500000f


	//   ....[85]....
        /*0198*/ 	.word	0x0500000f


	//   ....[86]....
        /*019c*/ 	.word	0x0500000f


	//   ....[87]....
        /*01a0*/ 	.word	0x0500000f


	//----- nvinfo : EIATTR_COOP_GROUP_INSTR_OFFSETS
	.align		4
.L_1387:
        /*01a4*/ 	.byte	0x04, 0x28
        /*01a6*/ 	.short	(.L_1389 - .L_1388)


	//   ....[0]....
.L_1388:
        /*01a8*/ 	.word	0x00000050


	//   ....[1]....
        /*01ac*/ 	.word	0x00000130


	//   ....[2]....
        /*01b0*/ 	.word	0x00000180


	//   ....[3]....
        /*01b4*/ 	.word	0x000003b0


	//   ....[4]....
        /*01b8*/ 	.word	0x00000510


	//   ....[5]....
        /*01bc*/ 	.word	0x00000630


	//   ....[6]....
        /*01c0*/ 	.word	0x00000790


	//   ....[7]....
        /*01c4*/ 	.word	0x00001040


	//   ....[8]....
        /*01c8*/ 	.word	0x00002f20


	//   ....[9]....
        /*01cc*/ 	.word	0x00002f60


	//   ....[10]....
        /*01d0*/ 	.word	0x00003600


	//   ....[11]....
        /*01d4*/ 	.word	0x000036a0


	//   ....[12]....
        /*01d8*/ 	.word	0x00005d00


	//   ....[13]....
        /*01dc*/ 	.word	0x00005d30


	//   ....[14]....
        /*01e0*/ 	.word	0x00005dc0


	//   ....[15]....
        /*01e4*/ 	.word	0x00005dd0


	//   ....[16]....
        /*01e8*/ 	.word	0x00007800


	//   ....[17]....
        /*01ec*/ 	.word	0x00007810


	//   ....[18]....
        /*01f0*/ 	.word	0x00007890


	//   ....[19]....
        /*01f4*/ 	.word	0x000078b0


	//   ....[20]....
        /*01f8*/ 	.word	0x00008420


	//   ....[21]....
        /*01fc*/ 	.word	0x00008430


	//   ....[22]....
        /*0200*/ 	.word	0x00008440


	//   ....[23]....
        /*0204*/ 	.word	0x00008450


	//   ....[24]....
        /*0208*/ 	.word	0x00008460


	//   ....[25]....
        /*020c*/ 	.word	0x00008470


	//   ....[26]....
        /*0210*/ 	.word	0x00008480


	//   ....[27]....
        /*0214*/ 	.word	0x000084a0


	//   ....[28]....
        /*0218*/ 	.word	0x000084d0


	//   ....[29]....
        /*021c*/ 	.word	0x000084f0


	//   ....[30]....
        /*0220*/ 	.word	0x00008500


	//   ....[31]....
        /*0224*/ 	.word	0x00008530


	//   ....[32]....
        /*0228*/ 	.word	0x00008550


	//   ....[33]....
        /*022c*/ 	.word	0x00008590


	//   ....[34]....
        /*0230*/ 	.word	0x000085a0


	//   ....[35]....
        /*0234*/ 	.word	0x000085d0


	//   ....[36]....
        /*0238*/ 	.word	0x000085f0


	//   ....[37]....
        /*023c*/ 	.word	0x00008630


	//   ....[38]....
        /*0240*/ 	.word	0x00008640


	//   ....[39]....
        /*0244*/ 	.word	0x00008650


	//   ....[40]....
        /*0248*/ 	.word	0x00008660


	//   ....[41]....
        /*024c*/ 	.word	0x00008670


	//   ....[42]....
        /*0250*/ 	.word	0x00008680


	//   ....[43]....
        /*0254*/ 	.word	0x00008690


	//   ....[44]....
        /*0258*/ 	.word	0x000086a0


	//   ....[45]....
        /*025c*/ 	.word	0x000086b0


	//   ....[46]....
        /*0260*/ 	.word	0x000086c0


	//   ....[47]....
        /*0264*/ 	.word	0x000086d0


	//   ....[48]....
        /*0268*/ 	.word	0x000086e0


	//   ....[49]....
        /*026c*/ 	.word	0x000086f0


	//   ....[50]....
        /*0270*/ 	.word	0x00008700


	//   ....[51]....
        /*0274*/ 	.word	0x00008720


	//   ....[52]....
        /*0278*/ 	.word	0x000089b0


	//   ....[53]....
        /*027c*/ 	.word	0x000089f0


	//   ....[54]....
        /*0280*/ 	.word	0x00008a20


	//   ....[55]....
        /*0284*/ 	.word	0x00008a60


	//   ....[56]....
        /*0288*/ 	.word	0x00008a90


	//   ....[57]....
        /*028c*/ 	.word	0x00008ac0


	//   ....[58]....
        /*0290*/ 	.word	0x00008e90


	//   ....[59]....
        /*0294*/ 	.word	0x00008ec0


	//   ....[60]....
        /*0298*/ 	.word	0x000096b0


	//   ....[61]....
        /*029c*/ 	.word	0x0000a380


	//   ....[62]....
        /*02a0*/ 	.word	0x0000ae80


	//   ....[63]....
        /*02a4*/ 	.word	0x0000aeb0


	//   ....[64]....
        /*02a8*/ 	.word	0x0000aee0


	//   ....[65]....
        /*02ac*/ 	.word	0x0000af00


	//   ....[66]....
        /*02b0*/ 	.word	0x0000af10


	//   ....[67]....
        /*02b4*/ 	.word	0x0000af20


	//   ....[68]....
        /*02b8*/ 	.word	0x0000af70


	//   ....[69]....
        /*02bc*/ 	.word	0x0000aff0


	//   ....[70]....
        /*02c0*/ 	.word	0x0000b050


	//   ....[71]....
        /*02c4*/ 	.word	0x0000b080


	//   ....[72]....
        /*02c8*/ 	.word	0x0000b0b0


	//   ....[73]....
        /*02cc*/ 	.word	0x0000b0f0


	//   ....[74]....
        /*02d0*/ 	.word	0x0000c2c0


	//   ....[75]....
        /*02d4*/ 	.word	0x0000c7b0


	//   ....[76]....
        /*02d8*/ 	.word	0x0000c980


	//   ....[77]....
        /*02dc*/ 	.word	0x0000c9e0


	//   ....[78]....
        /*02e0*/ 	.word	0x0000caa0


	//   ....[79]....
        /*02e4*/ 	.word	0x0000cb50


	//   ....[80]....
        /*02e8*/ 	.word	0x0000cbb0


	//   ....[81]....
        /*02ec*/ 	.word	0x0000cc70


	//   ....[82]....
        /*02f0*/ 	.word	0x0000cce0


	//   ....[83]....
        /*02f4*/ 	.word	0x0000cd90


	//   ....[84]....
        /*02f8*/ 	.word	0x0000ce20


	//   ....[85]....
        /*02fc*/ 	.word	0x0000ced0


	//   ....[86]....
        /*0300*/ 	.word	0x0000cf50


	//   ....[87]....
        /*0304*/ 	.word	0x0000d000


	//----- nvinfo : EIATTR_REG_RECONFIG
	.align		4
.L_1389:
        /*0308*/ 	.byte	0x01, 0x54
	.zero		2


	//----- nvinfo : EIATTR_SYSCALL_OFFSETS
	.align		4
        /*030c*/ 	.byte	0x04, 0x46
        /*030e*/ 	.short	(.L_1391 - .L_1390)


	//   ....[0]....
.L_1390:
        /*0310*/ 	.word	0x00001210


	//   ....[1]....
        /*0314*/ 	.word	0x00009db0


	//   ....[2]....
        /*0318*/ 	.word	0x00009ef0


	//   ....[3]....
        /*031c*/ 	.word	0x0000a030


	//   ....[4]....
        /*0320*/ 	.word	0x0000a150


	//   ....[5]....
        /*0324*/ 	.word	0x0000aa20


	//----- nvinfo : EIATTR_MBARRIER_INSTR_OFFSETS
	.align		4
.L_1391:
        /*0328*/ 	.byte	0x04, 0x39
        /*032a*/ 	.short	(.L_1393 - .L_1392)


	//   ....[0]....
.L_1392:
        /*032c*/ 	.word	0x00000260
        /*0330*/ 	.word	0x000000ff
        /*0334*/ 	.word	0x00012400
        /*0338*/ 	.short	0x0100
        /*033a*/ 	.byte	0x08
	.zero		1


	//   ....[1]....
        /*033c*/ 	.word	0x00000270
        /*0340*/ 	.word	0x000000ff
        /*0344*/ 	.word	0x00012420
        /*0348*/ 	.short	0x0100
        /*034a*/ 	.byte	0x08
	.zero		1


	//   ....[2]....
        /*034c*/ 	.word	0x00000360
        /*0350*/ 	.word	0x000000ff
        /*0354*/ 	.word	0x00012430
        /*0358*/ 	.short	0x0100
        /*035a*/ 	.byte	0x08
	.zero		1


	//   ....[3]....
        /*035c*/ 	.word	0x00000370
        /*0360*/ 	.word	0x000000ff
        /*0364*/ 	.word	0x00012440
        /*0368*/ 	.short	0x0100
        /*036a*/ 	.byte	0x08
	.zero		1


	//   ....[4]....
        /*036c*/ 	.word	0x00000380
        /*0370*/ 	.word	0x000000ff
        /*0374*/ 	.word	0x00012438
        /*0378*/ 	.short	0x0100
        /*037a*/ 	.byte	0x08
	.zero		1


	//   ....[5]....
        /*037c*/ 	.word	0x00000390
        /*0380*/ 	.word	0x000000ff
        /*0384*/ 	.word	0x00012448
        /*0388*/ 	.short	0x0100
        /*038a*/ 	.byte	0x08
	.zero		1


	//   ....[6]....
        /*038c*/ 	.word	0x000004c0
        /*0390*/ 	.word	0x000000ff
        /*0394*/ 	.word	0x00012450
        /*0398*/ 	.short	0x0100
        /*039a*/ 	.byte	0x08
	.zero		1


	//   ....[7]....
        /*039c*/ 	.word	0x000004d0
        /*03a0*/ 	.word	0x000000ff
        /*03a4*/ 	.word	0x00012460
        /*03a8*/ 	.short	0x0100
        /*03aa*/ 	.byte	0x08
	.zero		1


	//   ....[8]....
        /*03ac*/ 	.word	0x000004e0
        /*03b0*/ 	.word	0x000000ff
        /*03b4*/ 	.word	0x00012458
        /*03b8*/ 	.short	0x0100
        /*03ba*/ 	.byte	0x08
	.zero		1


	//   ....[9]....
        /*03bc*/ 	.word	0x000004f0
        /*03c0*/ 	.word	0x000000ff
        /*03c4*/ 	.word	0x00012468
        /*03c8*/ 	.short	0x0100
        /*03ca*/ 	.byte	0x08
	.zero		1


	//   ....[10]....
        /*03cc*/ 	.word	0x000005e0
        /*03d0*/ 	.word	0x000000ff
        /*03d4*/ 	.word	0x00012470
        /*03d8*/ 	.short	0x0100
        /*03da*/ 	.byte	0x06
	.zero		1


	//   ....[11]....
        /*03dc*/ 	.word	0x000005f0
        /*03e0*/ 	.word	0x000000ff
        /*03e4*/ 	.word	0x00012480
        /*03e8*/ 	.short	0x0100
        /*03ea*/ 	.byte	0x06
	.zero		1


	//   ....[12]....
        /*03ec*/ 	.word	0x00000600
        /*03f0*/ 	.word	0x000000ff
        /*03f4*/ 	.word	0x00012478
        /*03f8*/ 	.short	0x0100
        /*03fa*/ 	.byte	0x06
	.zero		1


	//   ....[13]....
        /*03fc*/ 	.word	0x00000610
        /*0400*/ 	.word	0x000000ff
        /*0404*/ 	.word	0x00012488
        /*0408*/ 	.short	0x0100
        /*040a*/ 	.byte	0x06
	.zero		1


	//   ....[14]....
        /*040c*/ 	.word	0x00000740
        /*0410*/ 	.word	0x000000ff
        /*0414*/ 	.word	0x00012490
        /*0418*/ 	.short	0x0100
        /*041a*/ 	.byte	0x08
	.zero		1


	//   ....[15]....
        /*041c*/ 	.word	0x00000750
        /*0420*/ 	.word	0x000000ff
        /*0424*/ 	.word	0x000124a0
        /*0428*/ 	.short	0x0100
        /*042a*/ 	.byte	0x08
	.zero		1


	//   ....[16]....
        /*042c*/ 	.word	0x00000760
        /*0430*/ 	.word	0x000000ff
        /*0434*/ 	.word	0x00012498
        /*0438*/ 	.short	0x0100
        /*043a*/ 	.byte	0x08
	.zero		1


	//   ....[17]....
        /*043c*/ 	.word	0x00000770
        /*0440*/ 	.word	0x000000ff
        /*0444*/ 	.word	0x000124a8
        /*0448*/ 	.short	0x0100
        /*044a*/ 	.byte	0x08
	.zero		1


	//   ....[18]....
        /*044c*/ 	.word	0x000008a0
        /*0450*/ 	.word	0x000000ff
        /*0454*/ 	.word	0x000124b0
        /*0458*/ 	.short	0x0100
        /*045a*/ 	.byte	0x08
	.zero		1


	//   ....[19]....
        /*045c*/ 	.word	0x000008b0
        /*0460*/ 	.word	0x000000ff
        /*0464*/ 	.word	0x000124c0
        /*0468*/ 	.short	0x0100
        /*046a*/ 	.byte	0x08
	.zero		1


	//   ....[20]....
        /*046c*/ 	.word	0x000008c0
        /*0470*/ 	.word	0x000000ff
        /*0474*/ 	.word	0x000124b8
        /*0478*/ 	.short	0x0100
        /*047a*/ 	.byte	0x08
	.zero		1


	//   ....[21]....
        /*047c*/ 	.word	0x000008d0
        /*0480*/ 	.word	0x000000ff
        /*0484*/ 	.word	0x000124c8
        /*0488*/ 	.short	0x0100
        /*048a*/ 	.byte	0x08
	.zero		1


	//   ....[22]....
        /*048c*/ 	.word	0x000014e0
        /*0490*/ 	.word	0x000000ff
        /*0494*/ 	.word	0x00012400
        /*0498*/ 	.short	0x010a
        /*049a*/ 	.byte	0x2d
	.zero		1


	//   ....[23]....
        /*049c*/ 	.word	0x00001570
        /*04a0*/ 	.word	0x000000ff
        /*04a4*/ 	.word	0x00012430
        /*04a8*/ 	.short	0x010a
        /*04aa*/ 	.byte	0x2d
	.zero		1


	//   ....[24]....
        /*04ac*/ 	.word	0x000015d0
        /*04b0*/ 	.word	0x000000ff
        /*04b4*/ 	.word	0x00012430
        /*04b8*/ 	.short	0x010a
        /*04ba*/ 	.byte	0x2d
	.zero		1


	//   ....[25]....
        /*04bc*/ 	.word	0x000039f0
        /*04c0*/ 	.word	0x00000020
        /*04c4*/ 	.word	0x00000000
        /*04c8*/ 	.short	0x0101
        /*04ca*/ 	.byte	0x3f
	.zero		1


	//   ....[26]....
        /*04cc*/ 	.word	0x000048c0
        /*04d0*/ 	.word	0x000000ff
        /*04d4*/ 	.word	0x00012430
        /*04d8*/ 	.short	0x010a
        /*04da*/ 	.byte	0x13
	.zero		1


	//   ....[27]....
        /*04dc*/ 	.word	0x00004900
        /*04e0*/ 	.word	0x000000ff
        /*04e4*/ 	.word	0x00012430
        /*04e8*/ 	.short	0x010a
        /*04ea*/ 	.byte	0x13
	.zero		1


	//   ....[28]....
        /*04ec*/ 	.word	0x00004d60
        /*04f0*/ 	.word	0x000000ff
        /*04f4*/ 	.word	0x00012450
        /*04f8*/ 	.short	0x010a
        /*04fa*/ 	.byte	0x0c
	.zero		1


	//   ....[29]....
        /*04fc*/ 	.word	0x00005c90
        /*0500*/ 	.word	0x000000ff
        /*0504*/ 	.word	0x00012450
        /*0508*/ 	.short	0x010a
        /*050a*/ 	.byte	0x0c
	.zero		1


	//   ....[30]....
        /*050c*/ 	.word	0x00006d10
        /*0510*/ 	.word	0x00000006
        /*0514*/ 	.word	0x00000000
        /*0518*/ 	.short	0x0101
        /*051a*/ 	.byte	0x3f
	.zero		1


	//   ....[31]....
        /*051c*/ 	.word	0x00007020
        /*0520*/ 	.word	0x000000ff
        /*0524*/ 	.word	0x00000000
        /*0528*/ 	.short	0x0101
        /*052a*/ 	.byte	0x05
	.zero		1


	//   ....[32]....
        /*052c*/ 	.word	0x000074c0
        /*0530*/ 	.word	0x000000ff
        /*0534*/ 	.word	0x00012450
        /*0538*/ 	.short	0x010a
        /*053a*/ 	.byte	0x10
	.zero		1


	//   ....[33]....
        /*053c*/ 	.word	0x00007500
        /*0540*/ 	.word	0x000000ff
        /*0544*/ 	.word	0x00012450
        /*0548*/ 	.short	0x010a
        /*054a*/ 	.byte	0x10
	.zero		1


	//   ....[34]....
        /*054c*/ 	.word	0x00007b90
        /*0550*/ 	.word	0x000000ff
        /*0554*/ 	.word	0x00000000
        /*0558*/ 	.short	0x0101
        /*055a*/ 	.byte	0x04
	.zero		1


	//   ....[35]....
        /*055c*/ 	.word	0x00008ab0
        /*0560*/ 	.word	0x000000ff
        /*0564*/ 	.word	0x00000000
        /*0568*/ 	.short	0x0101
        /*056a*/ 	.byte	0x04
	.zero		1


	//   ....[36]....
        /*056c*/ 	.word	0x0000a5a0
        /*0570*/ 	.word	0x000000ff
        /*0574*/ 	.word	0x00012480
        /*0578*/ 	.short	0x010a
        /*057a*/ 	.byte	0x26
	.zero		1


	//   ....[37]....
        /*057c*/ 	.word	0x0000a700
        /*0580*/ 	.word	0x000000ff
        /*0584*/ 	.word	0x00012440
        /*0588*/ 	.short	0x010a
        /*058a*/ 	.byte	0x26
	.zero		1


	//   ....[38]....
        /*058c*/ 	.word	0x0000b200
        /*0590*/ 	.word	0x000000ff
        /*0594*/ 	.word	0x00012400
        /*0598*/ 	.short	0x0107
        /*059a*/ 	.byte	0x26
	.zero		1


	//   ....[39]....
        /*059c*/ 	.word	0x0000b240
        /*05a0*/ 	.word	0x000000ff
        /*05a4*/ 	.word	0x00012400
        /*05a8*/ 	.short	0x0101
        /*05aa*/ 	.byte	0x26
	.zero		1


	//   ....[40]....
        /*05ac*/ 	.word	0x0000b250
        /*05b0*/ 	.word	0x000000ff
        /*05b4*/ 	.word	0x00012420
        /*05b8*/ 	.short	0x010a
        /*05ba*/ 	.byte	0x26
	.zero		1


	//   ....[41]....
        /*05bc*/ 	.word	0x0000b540
        /*05c0*/ 	.word	0x00000007
        /*05c4*/ 	.word	0x00012480
        /*05c8*/ 	.short	0x010a
        /*05ca*/ 	.byte	0x3f
	.zero		1


	//   ....[42]....
        /*05cc*/ 	.word	0x0000b740
        /*05d0*/ 	.word	0x00000007
        /*05d4*/ 	.word	0x00012440
        /*05d8*/ 	.short	0x010a
        /*05da*/ 	.byte	0x3f
	.zero		1


	//   ....[43]....
        /*05dc*/ 	.word	0x0000b9b0
        /*05e0*/ 	.word	0x00000014
        /*05e4*/ 	.word	0x00012470
        /*05e8*/ 	.short	0x010a
        /*05ea*/ 	.byte	0x3f
	.zero		1


	//   ....[44]....
        /*05ec*/ 	.word	0x0000ba10
        /*05f0*/ 	.word	0x00000014
        /*05f4*/ 	.word	0x00012460
        /*05f8*/ 	.short	0x010a
        /*05fa*/ 	.byte	0x3f
	.zero		1


	//   ....[45]....
        /*05fc*/ 	.word	0x0000bcd0
        /*0600*/ 	.word	0x00000014
        /*0604*/ 	.word	0x00012450
        /*0608*/ 	.short	0x0101
        /*060a*/ 	.byte	0x3f
	.zero		1


	//   ....[46]....
        /*060c*/ 	.word	0x0000bd40
        /*0610*/ 	.word	0x00000004
        /*0614*/ 	.word	0x00000000
        /*0618*/ 	.short	0x0101
        /*061a*/ 	.byte	0x3f
	.zero		1


	//   ....[47]....
        /*061c*/ 	.word	0x0000be40
        /*0620*/ 	.word	0x0000000c
        /*0624*/ 	.word	0x00012470
        /*0628*/ 	.short	0x010a
        /*062a*/ 	.byte	0x3f
	.zero		1


	//   ....[48]....
        /*062c*/ 	.word	0x0000bee0
        /*0630*/ 	.word	0x0000000c
        /*0634*/ 	.word	0x00012460
        /*0638*/ 	.short	0x010a
        /*063a*/ 	.byte	0x3f
	.zero		1


	//   ....[49]....
        /*063c*/ 	.word	0x0000c1a0
        /*0640*/ 	.word	0x0000000c
        /*0644*/ 	.word	0x00012450
        /*0648*/ 	.short	0x0101
        /*064a*/ 	.byte	0x3f
	.zero		1


	//   ....[50]....
        /*064c*/ 	.word	0x0000c200
        /*0650*/ 	.word	0x00000004
        /*0654*/ 	.word	0x00000000
        /*0658*/ 	.short	0x0101
        /*065a*/ 	.byte	0x3f
	.zero		1


	//   ....[51]....
        /*065c*/ 	.word	0x0000c2a0
        /*0660*/ 	.word	0x00000009
        /*0664*/ 	.word	0x00012420
        /*0668*/ 	.short	0x010a
        /*066a*/ 	.byte	0x3f
	.zero		1


	//   ....[52]....
        /*066c*/ 	.word	0x0000c3b0
        /*0670*/ 	.word	0x00000007
        /*0674*/ 	.word	0x00000000
        /*0678*/ 	.short	0x010a
        /*067a*/ 	.byte	0x3f
	.zero		1


	//   ....[53]....
        /*067c*/ 	.word	0x0000c420
        /*0680*/ 	.word	0x00000005
        /*0684*/ 	.word	0x00000000
        /*0688*/ 	.short	0x010a
        /*068a*/ 	.byte	0x3f
	.zero		1


	//   ....[54]....
        /*068c*/ 	.word	0x0000c470
        /*0690*/ 	.word	0x00000003
        /*0694*/ 	.word	0x00012460
        /*0698*/ 	.short	0x010a
        /*069a*/ 	.byte	0x3f
	.zero		1


	//   ....[55]....
        /*069c*/ 	.word	0x0000c4c0
        /*06a0*/ 	.word	0x00000005
        /*06a4*/ 	.word	0x00012460
        /*06a8*/ 	.short	0x010a
        /*06aa*/ 	.byte	0x3f
	.zero		1


	//   ....[56]....
        /*06ac*/ 	.word	0x0000c500
        /*06b0*/ 	.word	0x00000003
        /*06b4*/ 	.word	0x00012480
        /*06b8*/ 	.short	0x010a
        /*06ba*/ 	.byte	0x3f
	.zero		1


	//   ....[57]....
        /*06bc*/ 	.word	0x0000c520
        /*06c0*/ 	.word	0x00000005
        /*06c4*/ 	.word	0x00012480
        /*06c8*/ 	.short	0x010a
        /*06ca*/ 	.byte	0x3f
	.zero		1


	//   ....[58]....
        /*06cc*/ 	.word	0x0000c590
        /*06d0*/ 	.word	0x00000003
        /*06d4*/ 	.word	0x00012400
        /*06d8*/ 	.short	0x010a
        /*06da*/ 	.byte	0x3f
	.zero		1


	//   ....[59]....
        /*06dc*/ 	.word	0x0000c5f0
        /*06e0*/ 	.word	0x00000003
        /*06e4*/ 	.word	0x00012430
        /*06e8*/ 	.short	0x010a
        /*06ea*/ 	.byte	0x3f
	.zero		1


	//   ....[60]....
        /*06ec*/ 	.word	0x0000c650
        /*06f0*/ 	.word	0x00000008
        /*06f4*/ 	.word	0x00012430
        /*06f8*/ 	.short	0x010a
        /*06fa*/ 	.byte	0x3f
	.zero		1


	//   ....[61]....
        /*06fc*/ 	.word	0x0000c6b0
        /*0700*/ 	.word	0x00000078
        /*0704*/ 	.word	0x00012450
        /*0708*/ 	.short	0x010a
        /*070a*/ 	.byte	0x3f
	.zero		1


	//   ....[62]....
        /*070c*/ 	.word	0x0000c710
        /*0710*/ 	.word	0x00000005
        /*0714*/ 	.word	0x00012450
        /*0718*/ 	.short	0x010a
        /*071a*/ 	.byte	0x3f
	.zero		1


	//   ....[63]....
        /*071c*/ 	.word	0x0000c870
        /*0720*/ 	.word	0x00000005
        /*0724*/ 	.word	0x00012480
        /*0728*/ 	.short	0x010a
        /*072a*/ 	.byte	0x3f
	.zero		1


	//   ....[64]....
        /*072c*/ 	.word	0x0000c8d0
        /*0730*/ 	.word	0x00000005
        /*0734*/ 	.word	0x00012440
        /*0738*/ 	.short	0x010a
        /*073a*/ 	.byte	0x3f
	.zero		1


	//   ....[65]....
        /*073c*/ 	.word	0x0000d040
        /*0740*/ 	.word	0x00000003
        /*0744*/ 	.word	0x00012420
        /*0748*/ 	.short	0x010a
        /*074a*/ 	.byte	0x3f
	.zero		1


	//   ....[66]....
        /*074c*/ 	.word	0x0000d090
        /*0750*/ 	.word	0x00000007
        /*0754*/ 	.word	0x00012480
        /*0758*/ 	.short	0x010a
        /*075a*/ 	.byte	0x3f
	.zero		1


	//   ....[67]....
        /*075c*/ 	.word	0x0000d0e0
        /*0760*/ 	.word	0x00000007
        /*0764*/ 	.word	0x00012440
        /*0768*/ 	.short	0x010a
        /*076a*/ 	.byte	0x3f
	.zero		1


	//   ....[68]....
        /*076c*/ 	.word	0x0000d130
        /*0770*/ 	.word	0x00000014
        /*0774*/ 	.word	0x00012470
        /*0778*/ 	.short	0x010a
        /*077a*/ 	.byte	0x3f
	.zero		1


	//   ....[69]....
        /*077c*/ 	.word	0x0000d180
        /*0780*/ 	.word	0x00000014
        /*0784*/ 	.word	0x00012460
        /*0788*/ 	.short	0x010a
        /*078a*/ 	.byte	0x3f
	.zero		1


	//   ....[70]....
        /*078c*/ 	.word	0x0000d1d0
        /*0790*/ 	.word	0x0000000c
        /*0794*/ 	.word	0x00012470
        /*0798*/ 	.short	0x010a
        /*079a*/ 	.byte	0x3f
	.zero		1


	//   ....[71]....
        /*079c*/ 	.word	0x0000d220
        /*07a0*/ 	.word	0x0000000c
        /*07a4*/ 	.word	0x00012460
        /*07a8*/ 	.short	0x010a
        /*07aa*/ 	.byte	0x3f
	.zero		1


	//   ....[72]....
        /*07ac*/ 	.word	0x0000d270
        /*07b0*/ 	.word	0x00000009
        /*07b4*/ 	.word	0x00012420
        /*07b8*/ 	.short	0x010a
        /*07ba*/ 	.byte	0x3f
	.zero		1


	//   ....[73]....
        /*07bc*/ 	.word	0x0000d2c0
        /*07c0*/ 	.word	0x00000007
        /*07c4*/ 	.word	0x00000000
        /*07c8*/ 	.short	0x010a
        /*07ca*/ 	.byte	0x3f
	.zero		1


	//   ....[74]....
        /*07cc*/ 	.word	0x0000d310
        /*07d0*/ 	.word	0x00000005
        /*07d4*/ 	.word	0x00000000
        /*07d8*/ 	.short	0x010a
        /*07da*/ 	.byte	0x3f
	.zero		1


	//   ....[75]....
        /*07dc*/ 	.word	0x0000d360
        /*07e0*/ 	.word	0x00000003
        /*07e4*/ 	.word	0x00012460
        /*07e8*/ 	.short	0x010a
        /*07ea*/ 	.byte	0x3f
	.zero		1


	//   ....[76]....
        /*07ec*/ 	.word	0x0000d3b0
        /*07f0*/ 	.word	0x00000005
        /*07f4*/ 	.word	0x00012460
        /*07f8*/ 	.short	0x010a
        /*07fa*/ 	.byte	0x3f
	.zero		1


	//   ....[77]....
        /*07fc*/ 	.word	0x0000d400
        /*0800*/ 	.word	0x00000003
        /*0804*/ 	.word	0x00012480
        /*0808*/ 	.short	0x010a
        /*080a*/ 	.byte	0x3f
	.zero		1


	//----- nvinfo : EIATTR_NUM_MBARRIERS
	.align		4
.L_1393:
        /*080c*/ 	.byte	0x03, 0x38
        /*080e*/ 	.short	0x0016


	//----- nvinfo : EIATTR_EXIT_INSTR_OFFSETS
	.align		4
        /*0810*/ 	.byte	0x04, 0x1c
        /*0812*/ 	.short	(.L_1395 - .L_1394)


	//   ....[0]....
.L_1394:
        /*0814*/ 	.word	0x0000c570


	//----- nvinfo : EIATTR_MAX_THREADS
	.align		4
.L_1395:
        /*0818*/ 	.byte	0x04, 0x05
        /*081a*/ 	.short	(.L_1397 - .L_1396)
.L_1396:
        /*081c*/ 	.word	0x00000200
        /*0820*/ 	.word	0x00000001
        /*0824*/ 	.word	0x00000001


	//----- nvinfo : EIATTR_CRS_STACK_SIZE
	.align		4
.L_1397:
        /*0828*/ 	.byte	0x04, 0x1e
        /*082a*/ 	.short	(.L_1399 - .L_1398)
.L_1398:
        /*082c*/ 	.word	0x00000000


	//----- nvinfo : EIATTR_CBANK_PARAM_SIZE
	.align		4
.L_1399:
        /*0830*/ 	.byte	0x03, 0x19
        /*0832*/ 	.short	0x0a70


	//----- nvinfo : EIATTR_PARAM_CBANK
	.align		4
        /*0834*/ 	.byte	0x04, 0x0a
        /*0836*/ 	.short	(.L_1401 - .L_1400)
	.align		4
.L_1400:
        /*0838*/ 	.word	index@(.nv.constant0._ZN7cutlass13device_kernelIN5flash11enable_sm90INS1_16FlashAttnFwdSm90INS1_25CollectiveMainloopFwdSm90ILi2EN4cute5tupleIJNS5_1CILi1EEES8_S8_EEENS6_IJNS7_ILi192EEENS7_ILi160EEENS7_ILi64EEEEEELi64ENS_12float_e4m3_tEfNS_4arch4Sm90ELb0ELb0ELb1ELb0ELb0ELb0ELb0ELb1ELb1ELb1ELb1ELb0EEENS1_21CollectiveEpilogueFwdINS6_IJSA_SC_SB_EEES9_NS_10bfloat16_tESG_Li384ELb0ELb1ELb1ELb1EEENS1_19SingleTileSchedulerILb0ELb1ELb1ELi192EEEEEEEEEvNT_6ParamsE)
        /*083c*/ 	.short	0x0210
        /*083e*/ 	.short	0x0a70


	//----- nvinfo : EIATTR_SW_WAR
	.align		4
.L_1401:
        /*0840*/ 	.byte	0x04, 0x36
        /*0842*/ 	.short	(.L_1403 - .L_1402)
.L_1402:
        /*0844*/ 	.word	0x00000008
.L_1403:


//--------------------- .nv.info._ZN7cutlass13device_kernelIN5flash11enable_sm90INS1_16FlashAttnFwdSm90INS1_25CollectiveMainloopFwdSm90ILi2EN4cute5tupleIJNS5_1CILi1EEES8_S8_EEENS6_IJNS7_ILi192EEENS7_ILi160EEENS7_ILi64EEEEEELi64ENS_12float_e4m3_tEfNS_4arch4Sm90ELb0ELb0ELb1ELb1ELb0ELb0ELb0ELb1ELb1ELb1ELb1ELb0EEENS1_21CollectiveEpilogueFwdINS6_IJSA_SC_SB_EEES9_NS_10bfloat16_tESG_Li384ELb1ELb1ELb1ELb1EEENS1_36VarlenDynamicPersistentTileSchedulerILi192ELi160ELi384ELi128ELb1ELb1ELb1ELb0ELb1ELb1EEEEEEEEEvNT_6ParamsE --------------------------
	.section	.nv.info._ZN7cutlass13device_kernelIN5flash11enable_sm90INS1_16FlashAttnFwdSm90INS1_25CollectiveMainloopFwdSm90ILi2EN4cute5tupleIJNS5_1CILi1EEES8_S8_EEENS6_IJNS7_ILi192EEENS7_ILi160EEENS7_ILi64EEEEEELi64ENS_12float_e4m3_tEfNS_4arch4Sm90ELb0ELb0ELb1ELb1ELb0ELb0ELb0ELb1ELb1ELb1ELb1ELb0EEENS1_21CollectiveEpilogueFwdINS6_IJSA_SC_SB_EEES9_NS_10bfloat16_tESG_Li384ELb1ELb1ELb1ELb1EEENS1_36VarlenDynamicPersistentTileSchedulerILi192ELi160ELi384ELi128ELb1ELb1ELb1ELb0ELb1ELb1EEEEEEEEEvNT_6ParamsE,"",@"SHT_CUDA_INFO"
	.sectionflags	@""
	.align	4


	//----- nvinfo : EIATTR_CUDA_API_VERSION
	.align		4
        /*0000*/ 	.byte	0x04, 0x37
        /*0002*/ 	.short	(.L_1405 - .L_1404)
.L_1404:
        /*0004*/ 	.word	0x00000082


	//----- nvinfo : EIATTR_KPARAM_INFO
	.align		4
.L_1405:
        /*0008*/ 	.byte	0x04, 0x17
        /*000a*/ 	.short	(.L_1407 - .L_1406)
.L_1406:
        /*000c*/ 	.word	0x00000000
        /*0010*/ 	.short	0x0000
        /*0012*/ 	.short	0x0070
        /*0014*/ 	.byte	0x00, 0xf0, 0x01, 0x2a


	//----- nvinfo : EIATTR_SPARSE_MMA_MASK
	.align		4
.L_1407:
        /*0018*/ 	.byte	0x03, 0x50
        /*001a*/ 	.short	0x0000


	//----- nvinfo : EIATTR_MAXREG_COUNT
	.align		4
        /*001c*/ 	.byte	0x03, 0x1b
        /*001e*/ 	.short	0x0080


	//----- nvinfo : EIATTR_NUM_BARRIERS
	.align		4
        /*0020*/ 	.byte	0x02, 0x4c
        /*0022*/ 	.byte	0x09
	.zero		1


	//----- nvinfo : EIATTR_EXTERNS
	.align		4
        /*0024*/ 	.byte	0x04, 0x0f
        /*0026*/ 	.short	(.L_1409 - .L_1408)


	//   ....[0]....
	.align		4
.L_1408:
        /*0028*/ 	.word	index@(__assertfail)


	//----- nvinfo : EIATTR_ANNOTATIONS
	.align		4
.L_1409:
        /*002c*/ 	.byte	0x04, 0x55
        /*002e*/ 	.short	(.L_1411 - .L_1410)


	//   ....[0]....
.L_1410:
        /* <DEDUP_REMOVED lines=14> */


	//----- nvinfo : EIATTR_MERCURY_ISA_VERSION
	.align		4
.L_1411:
        /*0100*/ 	.byte	0x03, 0x5f
        /*0102*/ 	.short	0x0101


	//----- nvinfo : EIATTR_UNUSED_LOAD_BYTE_OFFSET
	.align		4
        /*0104*/ 	.byte	0x04, 0x44
        /*0106*/ 	.short	(.L_1413 - .L_1412)


	//   ....[0]....
.L_1412:
        /*0108*/ 	.word	0x00000a00
        /*010c*/ 	.word	0x0000fff0


	//   ....[1]....
        /*0110*/ 	.word	0x00008470
        /*0114*/ 	.word	0x0000fff0


	//----- nvinfo : EIATTR_INT_WARP_WIDE_INSTR_OFFSETS
	.align		4
.L_1413:
        /*0118*/ 	.byte	0x04, 0x31
        /*011a*/ 	.short	(.L_1415 - .L_1414)


	//   ....[0]....
.L_1414:
        /*011c*/ 	.word	0x00000130


	//   ....[1]....
        /*0120*/ 	.word	0x00000170


	//   ....[2]....
        /*0124*/ 	.word	0x000001e0


	//   ....[3]....
        /*0128*/ 	.word	0x0000c650


	//   ....[4]....
        /*012c*/ 	.word	0x0000c6e0


	//   ....[5]....
        /*0130*/ 	.word	0x0000ea40


	//   ....[6]....
        /*0134*/ 	.word	0x0000ead0


	//----- nvinfo : EIATTR_COOP_GROUP_MASK_REGIDS
	.align		4
.L_1415:
        /*0138*/ 	.byte	0x04, 0x29
        /*013a*/ 	.short	(.L_1417 - .L_1416)


	//   ....[0]....
.L_1416:
        /*013c*/ 	.word	0xffffffff


	//   ....[1]....
        /*0140*/ 	.word	0xffffffff


	//   ....[2]....
        /*0144*/ 	.word	0xffffffff


	//   ....[3]....
        /*0148*/ 	.word	0xffffffff


	//   ....[4]....
        /*014c*/ 	.word	0xffffffff


	//   ....[5]....
        /*0150*/ 	.word	0xffffffff


	//   ....[6]....
        /*0154*/ 	.word	0xffffffff


	//   ....[7]....
        /*0158*/ 	.word	0xffffffff


	//   ....[8]....
        /*015c*/ 	.word	0xffffffff


	//   ....[9]....
        /*0160*/ 	.word	0xffffffff


	//   ....[10]....
        /*0164*/ 	.word	0xffffffff


	//   ....[11]....
        /*0168*/ 	.word	0xffffffff


	//   ....[12]....
        /*016c*/ 	.word	0xffffffff


	//   ....[13]....
        /*0170*/ 	.word	0xffffffff


	//   ....[14]....
        /*0174*/ 	.word	0xffffffff


	//   ....[15]....
        /*0178*/ 	.word	0xffffffff


	//   ....[16]....
        /*017c*/ 	.word	0xffffffff


	//   ....[17]....
        /*0180*/ 	.word	0xffffffff


	//   ....[18]....
        /*0184*/ 	.word	0xffffffff


	//   ....[19]....
        /*0188*/ 	.word	0xffffffff


	//   ....[20]....
        /*018c*/ 	.word	0xffffffff


	//   ....[21]....
        /*0190*/ 	.word	0xffffffff


	//   ....[22]....
        /*0194*/ 	.word	0xffffffff


	//   ....[23]....
        /*0198*/ 	.word	0xffffffff


	//   ....[24]....
        /*019c*/ 	.word	0xffffffff


	//   ....[25]....
        /*01a0*/ 	.word	0xffffffff


	//   ....[26]....
        /*01a4*/ 	.word	0xffffffff


	//   ....[27]....
        /*01a8*/ 	.word	0xffffffff


	//   ....[28]....
        /*01ac*/ 	.word	0xffffffff


	//   ....[29]....
        /*01b0*/ 	.word	0xffffffff


	//   ....[30]....
        /*01b4*/ 	.word	0xffffffff


	//   ....[31]....
        /*01b8*/ 	.word	0xffffffff


	//   ....[32]....
        /*01bc*/ 	.word	0xffffffff


	//   ....[33]....
        /*01c0*/ 	.word	0xffffffff


	//   ....[34]....
        /*01c4*/ 	.word	0xffffffff


	//   ....[35]....
        /*01c8*/ 	.word	0xffffffff


	//   ....[36]....
        /*01cc*/ 	.word	0xffffffff


	//   ....[37]....
        /*01d0*/ 	.word	0xffffffff


	//   ....[38]....
        /*01d4*/ 	.word	0xffffffff


	//   ....[39]....
        /*01d8*/ 	.word	0xffffffff


	//   ....[40]....
        /*01dc*/ 	.word	0xffffffff


	//   ....[41]....
        /*01e0*/ 	.word	0xffffffff


	//   ....[42]....
        /*01e4*/ 	.word	0xffffffff


	//   ....[43]....
        /*01e8*/ 	.word	0xffffffff


	//   ....[44]....
        /*01ec*/ 	.word	0xffffffff


	//   ....[45]....
        /*01f0*/ 	.word	0xffffffff


	//   ....[46]....
        /*01f4*/ 	.word	0xffffffff


	//   ....[47]....
        /*01f8*/ 	.word	0xffffffff


	//   ....[48]....
        /*01fc*/ 	.word	0xffffffff


	//   ....[49]....
        /*0200*/ 	.word	0xffffffff


	//   ....[50]....
        /*0204*/ 	.word	0xffffffff


	//   ....[51]....
        /*0208*/ 	.word	0xffffffff


	//   ....[52]....
        /*020c*/ 	.word	0xffffffff


	//   ....[53]....
        /*0210*/ 	.word	0xffffffff


	//   ....[54]....
        /*0214*/ 	.word	0xffffffff


	//   ....[55]....
        /*0218*/ 	.word	0xffffffff


	//   ....[56]....
        /*021c*/ 	.word	0xffffffff


	//   ....[57]....
        /*0220*/ 	.word	0xffffffff


	//   ....[58]....
        /*0224*/ 	.word	0xffffffff


	//   ....[59]....
        /*0228*/ 	.word	0xffffffff


	//   ....[60]....
        /*022c*/ 	.word	0xffffffff


	//   ....[61]....
        /*0230*/ 	.word	0xffffffff


	//   ....[62]....
        /*0234*/ 	.word	0xffffffff


	//   ....[63]....
        /*0238*/ 	.word	0xffffffff


	//   ....[64]....
        /*023c*/ 	.word	0xffffffff


	//   ....[65]....
        /*0240*/ 	.word	0xffffffff


	//   ....[66]....
        /*0244*/ 	.word	0xffffffff


	//   ....[67]....
        /*0248*/ 	.word	0xffffffff


	//   ....[68]....
        /*024c*/ 	.word	0xffffffff


	//   ....[69]....
        /*0250*/ 	.word	0xffffffff


	//   ....[70]....
        /*0254*/ 	.word	0xffffffff


	//   ....[71]....
        /*0258*/ 	.word	0xffffffff


	//   ....[72]....
        /*025c*/ 	.word	0xffffffff


	//   ....[73]....
        /*0260*/ 	.word	0xffffffff


	//   ....[74]....
        /*0264*/ 	.word	0xffffffff


	//   ....[75]....
        /*0268*/ 	.word	0xffffffff


	//   ....[76]....
        /*026c*/ 	.word	0xffffffff


	//   ....[77]....
        /*0270*/ 	.word	0xffffffff


	//   ....[78]....
        /*0274*/ 	.word	0xffffffff


	//   ....[79]....
        /*0278*/ 	.word	0xffffffff


	//   ....[80]....
        /*027c*/ 	.word	0xffffffff


	//   ....[81]....
        /*0280*/ 	.word	0xffffffff


	//   ....[82]....
        /*0284*/ 	.word	0xffffffff


	//   ....[83]....
        /*0288*/ 	.word	0xffffffff


	//   ....[84]....
        /*028c*/ 	.word	0xffffffff


	//   ....[85]....
        /*0290*/ 	.word	0xffffffff


	//   ....[86]....
        /*0294*/ 	.word	0xffffffff


	//   ....[87]....
        /*0298*/ 	.word	0xffffffff


	//   ....[88]....
        /*029c*/ 	.word	0xffffffff


	//   ....[89]....
        /*02a0*/ 	.word	0xffffffff


	//   ....[90]....
        /*02a4*/ 	.word	0xffffffff


	//   ....[91]....
        /*02a8*/ 	.word	0xffffffff


	//   ....[92]....
        /*02ac*/ 	.word	0xffffffff


	//   ....[93]....
        /*02b0*/ 	.word	0xffffffff


	//   ....[94]....
        /*02b4*/ 	.word	0xffffffff


	//   ....[95]....
        /*02b8*/ 	.word	0xffffffff


	//   ....[96]....
        /*02bc*/ 	.word	0xffffffff


	//   ....[97]....
        /*02c0*/ 	.word	0xffffffff


	//   ....[98]....
        /*02c4*/ 	.word	0xffffffff


	//   ....[99]....
        /*02c8*/ 	.word	0xffffffff


	//   ....[100]....
        /*02cc*/ 	.word	0xffffffff


	//   ....[101]....
        /*02d0*/ 	.word	0xffffffff


	//   ....[102]....
        /*02d4*/ 	.word	0xffffffff


	//   ....[103]....
        /*02d8*/ 	.word	0xffffffff


	//   ....[104]....
        /*02dc*/ 	.word	0xffffffff


	//   ....[105]....
        /*02e0*/ 	.word	0xffffffff


	//   ....[106]....
        /*02e4*/ 	.word	0xffffffff


	//   ....[107]....
        /*02e8*/ 	.word	0xffffffff


	//   ....[108]....
        /*02ec*/ 	.word	0xffffffff


	//   ....[109]....
        /*02f0*/ 	.word	0xffffffff


	//   ....[110]....
        /*02f4*/ 	.word	0xffffffff


	//   ....[111]....
        /*02f8*/ 	.word	0xffffffff


	//   ....[112]....
        /*02fc*/ 	.word	0xffffffff


	//   ....[113]....
        /*0300*/ 	.word	0xffffffff


	//   ....[114]....
        /*0304*/ 	.word	0xffffffff


	//   ....[115]....
        /*0308*/ 	.word	0xffffffff


	//   ....[116]....
        /*030c*/ 	.word	0xffffffff


	//   ....[117]....
        /*0310*/ 	.word	0xffffffff


	//   ....[118]....
        /*0314*/ 	.word	0xffffffff


	//   ....[119]....
        /*0318*/ 	.word	0xffffffff


	//   ....[120]....
        /*031c*/ 	.word	0xffffffff


	//   ....[121]....
        /*0320*/ 	.word	0xffffffff


	//   ....[122]....
        /*0324*/ 	.word	0xffffffff


	//   ....[123]....
        /*0328*/ 	.word	0xffffffff


	//   ....[124]....
        /*032c*/ 	.word	0xffffffff


	//   ....[125]....
        /*0330*/ 	.word	0x0500000f


	//   ....[126]....
        /*0334*/ 	.word	0x0500000f


	//   ....[127]....
        /*0338*/ 	.word	0x0500000f


	//   ....[128]....
        /*033c*/ 	.word	0x0500000f


	//   ....[129]....
        /*0340*/ 	.word	0x0500000f


	//   ....[130]....
        /*0344*/ 	.word	0x0500000f


	//   ....[131]....
        /*0348*/ 	.word	0x0500000f


	//   ....[132]....
        /*034c*/ 	.word	0x0500000f


	//   ....[133]....
        /*0350*/ 	.word	0x0500000f


	//   ....[134]....
        /*0354*/ 	.word	0x0500000f


	//   ....[135]....
        /*0358*/ 	.word	0x0500000f


	//   ....[136]....
        /*035c*/ 	.word	0x0500000f


	//   ....[137]....
        /*0360*/ 	.word	0x0500000f


	//   ....[138]....
        /*0364*/ 	.word	0x0500000f


	//----- nvinfo : EIATTR_COOP_GROUP_INSTR_OFFSETS
	.align		4
.L_1417:
        /*0368*/ 	.byte	0x04, 0x28
        /*036a*/ 	.short	(.L_1419 - .L_1418)


	//   ....[0]....
.L_1418:
        /*036c*/ 	.word	0x00000060


	//   ....[1]....
        /*0370*/ 	.word	0x00000140


	//   ....[2]....
        /*0374*/ 	.word	0x00000190


	//   ....[3]....
        /*0378*/ 	.word	0x000003c0


	//   ....[4]....
        /*037c*/ 	.word	0x00000520


	//   ....[5]....
        /*0380*/ 	.word	0x00000640


	//   ....[6]....
        /*0384*/ 	.word	0x000007a0


	//   ....[7]....
        /*0388*/ 	.word	0x000017b0


	//   ....[8]....
        /*038c*/ 	.word	0x00003580


	//   ....[9]....
        /*0390*/ 	.word	0x000035d0


	//   ....[10]....
        /*0394*/ 	.word	0x00003ca0


	//   ....[11]....
        /*0398*/ 	.word	0x00003d40


	//   ....[12]....
        /*039c*/ 	.word	0x00006540


	//   ....[13]....
        /*03a0*/ 	.word	0x00006560


	//   ....[14]....
        /*03a4*/ 	.word	0x00006580


	//   ....[15]....
        /*03a8*/ 	.word	0x000065a0


	//   ....[16]....
        /*03ac*/ 	.word	0x00007e90


	//   ....[17]....
        /*03b0*/ 	.word	0x00007ea0


	//   ....[18]....
        /*03b4*/ 	.word	0x00007f30


	//   ....[19]....
        /*03b8*/ 	.word	0x00007f50


	//   ....[20]....
        /*03bc*/ 	.word	0x00008940


	//   ....[21]....
        /*03c0*/ 	.word	0x00008960


	//   ....[22]....
        /*03c4*/ 	.word	0x00008980


	//   ....[23]....
        /*03c8*/ 	.word	0x000089a0


	//   ....[24]....
        /*03cc*/ 	.word	0x000089b0


	//   ....[25]....
        /*03d0*/ 	.word	0x000089c0


	//   ....[26]....
        /*03d4*/ 	.word	0x000089d0


	//   ....[27]....
        /*03d8*/ 	.word	0x000089e0


	//   ....[28]....
        /*03dc*/ 	.word	0x000089f0


	//   ....[29]....
        /*03e0*/ 	.word	0x00008a00


	//   ....[30]....
        /*03e4*/ 	.word	0x00008a10


	//   ....[31]....
        /*03e8*/ 	.word	0x00008a20


	//   ....[32]....
        /*03ec*/ 	.word	0x00008a30


	//   ....[33]....
        /*03f0*/ 	.word	0x00008a40


	//   ....[34]....
        /*03f4*/ 	.word	0x00008a50


	//   ....[35]....
        /*03f8*/ 	.word	0x00008a60


	//   ....[36]....
        /*03fc*/ 	.word	0x00008a70


	//   ....[37]....
        /*0400*/ 	.word	0x00008a80


	//   ....[38]....
        /*0404*/ 	.word	0x00008a90


	//   ....[39]....
        /*0408*/ 	.word	0x00008aa0


	//   ....[40]....
        /*040c*/ 	.word	0x00008ab0


	//   ....[41]....
        /*0410*/ 	.word	0x00008ac0


	//   ....[42]....
        /*0414*/ 	.word	0x00008ad0


	//   ....[43]....
        /*0418*/ 	.word	0x00008ae0


	//   ....[44]....
        /*041c*/ 	.word	0x00008af0


	//   ....[45]....
        /*0420*/ 	.word	0x00008b00


	//   ....[46]....
        /*0424*/ 	.word	0x00008b10


	//   ....[47]....
        /*0428*/ 	.word	0x00008b20


	//   ....[48]....
        /*042c*/ 	.word	0x00008b30


	//   ....[49]....
        /*0430*/ 	.word	0x00008b40


	//   ....[50]....
        /*0434*/ 	.word	0x00008b50


	//   ....[51]....
        /*0438*/ 	.word	0x00008b60


	//   ....[52]....
        /*043c*/ 	.word	0x00009390


	//   ....[53]....
        /*0440*/ 	.word	0x000093a0


	//   ....[54]....
        /*0444*/ 	.word	0x000093b0


	//   ....[55]....
        /*0448*/ 	.word	0x000093f0


	//   ....[56]....
        /*044c*/ 	.word	0x00009a10


	//   ....[57]....
        /*0450*/ 	.word	0x00009a50


	//   ....[58]....
        /*0454*/ 	.word	0x00009a70


	//   ....[59]....
        /*0458*/ 	.word	0x00009ab0


	//   ....[60]....
        /*045c*/ 	.word	0x00009ad0


	//   ....[61]....
        /*0460*/ 	.word	0x00009ae0


	//   ....[62]....
        /*0464*/ 	.word	0x00009b00


	//   ....[63]....
        /*0468*/ 	.word	0x00009b20


	//   ....[64]....
        /*046c*/ 	.word	0x00009f70


	//   ....[65]....
        /*0470*/ 	.word	0x00009f80


	//   ....[66]....
        /*0474*/ 	.word	0x0000a1c0


	//   ....[67]....
        /*0478*/ 	.word	0x0000a1d0


	//   ....[68]....
        /*047c*/ 	.word	0x0000ad10


	//   ....[69]....
        /*0480*/ 	.word	0x0000ad40


	//   ....[70]....
        /*0484*/ 	.word	0x0000ad80


	//   ....[71]....
        /*0488*/ 	.word	0x0000adb0


	//   ....[72]....
        /*048c*/ 	.word	0x0000adc0


	//   ....[73]....
        /*0490*/ 	.word	0x0000add0


	//   ....[74]....
        /*0494*/ 	.word	0x0000ade0


	//   ....[75]....
        /*0498*/ 	.word	0x0000ae00


	//   ....[76]....
        /*049c*/ 	.word	0x0000af50


	//   ....[77]....
        /*04a0*/ 	.word	0x0000b160


	//   ....[78]....
        /*04a4*/ 	.word	0x0000b190


	//   ....[79]....
        /*04a8*/ 	.word	0x0000b1c0


	//   ....[80]....
        /*04ac*/ 	.word	0x0000b1f0


	//   ....[81]....
        /*04b0*/ 	.word	0x0000b220


	//   ....[82]....
        /*04b4*/ 	.word	0x0000b260


	//   ....[83]....
        /*04b8*/ 	.word	0x0000b400


	//   ....[84]....
        /*04bc*/ 	.word	0x0000b430


	//   ....[85]....
        /*04c0*/ 	.word	0x0000b460


	//   ....[86]....
        /*04c4*/ 	.word	0x0000b490


	//   ....[87]....
        /*04c8*/ 	.word	0x0000b4c0


	//   ....[88]....
        /*04cc*/ 	.word	0x0000b4f0


	//   ....[89]....
        /*04d0*/ 	.word	0x0000b580


	//   ....[90]....
        /*04d4*/ 	.word	0x0000b5d0


	//   ....[91]....
        /*04d8*/ 	.word	0x0000b5e0


	//   ....[92]....
        /*04dc*/ 	.word	0x0000b690


	//   ....[93]....
        /*04e0*/ 	.word	0x0000cda0


	//   ....[94]....
        /*04e4*/ 	.word	0x0000d9b0


	//   ....[95]....
        /*04e8*/ 	.word	0x0000d9e0


	//   ....[96]....
        /*04ec*/ 	.word	0x0000da50


	//   ....[97]....
        /*04f0*/ 	.word	0x0000da90


	//   ....[98]....
        /*04f4*/ 	.word	0x0000dad0


	//   ....[99]....
        /*04f8*/ 	.word	0x0000db00


	//   ....[100]....
        /*04fc*/ 	.word	0x0000db10


	//   ....[101]....
        /*0500*/ 	.word	0x0000db20


	//   ....[102]....
        /*0504*/ 	.word	0x0000db30


	//   ....[103]....
        /*0508*/ 	.word	0x0000db50


	//   ....[104]....
        /*050c*/ 	.word	0x0000dba0


	//   ....[105]....
        /*0510*/ 	.word	0x0000dc10


	//   ....[106]....
        /*0514*/ 	.word	0x0000f190


	//   ....[107]....
        /*0518*/ 	.word	0x0000f1c0


	//   ....[108]....
        /*051c*/ 	.word	0x0000f1f0


	//   ....[109]....
        /*0520*/ 	.word	0x0000f200


	//   ....[110]....
        /*0524*/ 	.word	0x0000f220


	//   ....[111]....
        /*0528*/ 	.word	0x0000f240


	//   ....[112]....
        /*052c*/ 	.word	0x0000f280


	//   ....[113]....
        /*0530*/ 	.word	0x0000f2b0


	//   ....[114]....
        /*0534*/ 	.word	0x0000f420


	//   ....[115]....
        /*0538*/ 	.word	0x0000f450


	//   ....[116]....
        /*053c*/ 	.word	0x0000f480


	//   ....[117]....
        /*0540*/ 	.word	0x0000f4b0


	//   ....[118]....
        /*0544*/ 	.word	0x0000f4e0


	//   ....[119]....
        /*0548*/ 	.word	0x0000f520


	//   ....[120]....
        /*054c*/ 	.word	0x0000f5a0


	//   ....[121]....
        /*0550*/ 	.word	0x0000f5f0


	//   ....[122]....
        /*0554*/ 	.word	0x0000f600


	//   ....[123]....
        /*0558*/ 	.word	0x0000f690


	//   ....[124]....
        /*055c*/ 	.word	0x0000fc40


	//   ....[125]....
        /*0560*/ 	.word	0x00010120


	//   ....[126]....
        /*0564*/ 	.word	0x000102e0


	//   ....[127]....
        /*0568*/ 	.word	0x00010350


	//   ....[128]....
        /*056c*/ 	.word	0x000103d0


	//   ....[129]....
        /*0570*/ 	.word	0x00010480


	//   ....[130]....
        /*0574*/ 	.word	0x00010500


	//   ....[131]....
        /*0578*/ 	.word	0x000105a0


	//   ....[132]....
        /*057c*/ 	.word	0x00010620


	//   ....[133]....
        /*0580*/ 	.word	0x000106d0


	//   ....[134]....
        /*0584*/ 	.word	0x00010730


	//   ....[135]....
        /*0588*/ 	.word	0x000107e0


	//   ....[136]....
        /*058c*/ 	.word	0x00010860


	//   ....[137]....
        /*0590*/ 	.word	0x00010900


	//   ....[138]....
        /*0594*/ 	.word	0x00010c40


	//----- nvinfo : EIATTR_REG_RECONFIG
	.align		4
.L_1419:
        /*0598*/ 	.byte	0x01, 0x54
	.zero		2


	//----- nvinfo : EIATTR_SYSCALL_OFFSETS
	.align		4
        /*059c*/ 	.byte	0x04, 0x46
        /*059e*/ 	.short	(.L_1421 - .L_1420)


	//   ....[0]....
.L_1420:
        /*05a0*/ 	.word	0x00001970


	//   ....[1]....
        /*05a4*/ 	.word	0x0000c840


	//   ....[2]....
        /*05a8*/ 	.word	0x0000c9b0


	//   ....[3]....
        /*05ac*/ 	.word	0x0000cb00


	//   ....[4]....
        /*05b0*/ 	.word	0x0000cc40


	//   ....[5]....
        /*05b4*/ 	.word	0x0000d530


	//----- nvinfo : EIATTR_MBARRIER_INSTR_OFFSETS
	.align		4
.L_1421:
        /*05b8*/ 	.byte	0x04, 0x39
        /*05ba*/ 	.short	(.L_1423 - .L_1422)


	//   ....[0]....
.L_1422:
        /*05bc*/ 	.word	0x00000270
        /*05c0*/ 	.word	0x000000ff
        /*05c4*/ 	.word	0x00013200
        /*05c8*/ 	.short	0x0100
        /*05ca*/ 	.byte	0x08
	.zero		1


	//   ....[1]....
        /*05cc*/ 	.word	0x00000280
        /*05d0*/ 	.word	0x000000ff
        /*05d4*/ 	.word	0x00013220
        /*05d8*/ 	.short	0x0100
        /*05da*/ 	.byte	0x08
	.zero		1


	//   ....[2]....
        /*05dc*/ 	.word	0x00000370
        /*05e0*/ 	.word	0x000000ff
        /*05e4*/ 	.word	0x00013230
        /*05e8*/ 	.short	0x0100
        /*05ea*/ 	.byte	0x08
	.zero		1


	//   ....[3]....
        /*05ec*/ 	.word	0x00000380
        /*05f0*/ 	.word	0x000000ff
        /*05f4*/ 	.word	0x00013240
        /*05f8*/ 	.short	0x0100
        /*05fa*/ 	.byte	0x08
	.zero		1


	//   ....[4]....
        /*05fc*/ 	.word	0x00000390
        /*0600*/ 	.word	0x000000ff
        /*0604*/ 	.word	0x00013238
        /*0608*/ 	.short	0x0100
        /*060a*/ 	.byte	0x08
	.zero		1


	//   ....[5]....
        /*060c*/ 	.word	0x000003a0
        /*0610*/ 	.word	0x000000ff
        /*0614*/ 	.word	0x00013248
        /*0618*/ 	.short	0x0100
        /*061a*/ 	.byte	0x08
	.zero		1


	//   ....[6]....
        /*061c*/ 	.word	0x000004d0
        /*0620*/ 	.word	0x000000ff
        /*0624*/ 	.word	0x00013250
        /*0628*/ 	.short	0x0100
        /*062a*/ 	.byte	0x08
	.zero		1


	//   ....[7]....
        /*062c*/ 	.word	0x000004e0
        /*0630*/ 	.word	0x000000ff
        /*0634*/ 	.word	0x00013260
        /*0638*/ 	.short	0x0100
        /*063a*/ 	.byte	0x08
	.zero		1


	//   ....[8]....
        /*063c*/ 	.word	0x000004f0
        /*0640*/ 	.word	0x000000ff
        /*0644*/ 	.word	0x00013258
        /*0648*/ 	.short	0x0100
        /*064a*/ 	.byte	0x08
	.zero		1


	//   ....[9]....
        /*064c*/ 	.word	0x00000500
        /*0650*/ 	.word	0x000000ff
        /*0654*/ 	.word	0x00013268
        /*0658*/ 	.short	0x0100
        /*065a*/ 	.byte	0x08
	.zero		1


	//   ....[10]....
        /*065c*/ 	.word	0x000005f0
        /*0660*/ 	.word	0x000000ff
        /*0664*/ 	.word	0x00013270
        /*0668*/ 	.short	0x0100
        /*066a*/ 	.byte	0x06
	.zero		1


	//   ....[11]....
        /*066c*/ 	.word	0x00000600
        /*0670*/ 	.word	0x000000ff
        /*0674*/ 	.word	0x00013280
        /*0678*/ 	.short	0x0100
        /*067a*/ 	.byte	0x06
	.zero		1


	//   ....[12]....
        /*067c*/ 	.word	0x00000610
        /*0680*/ 	.word	0x000000ff
        /*0684*/ 	.word	0x00013278
        /*0688*/ 	.short	0x0100
        /*068a*/ 	.byte	0x06
	.zero		1


	//   ....[13]....
        /*068c*/ 	.word	0x00000620
        /*0690*/ 	.word	0x000000ff
        /*0694*/ 	.word	0x00013288
        /*0698*/ 	.short	0x0100
        /*069a*/ 	.byte	0x06
	.zero		1


	//   ....[14]....
        /*069c*/ 	.word	0x00000750
        /*06a0*/ 	.word	0x000000ff
        /*06a4*/ 	.word	0x00013290
        /*06a8*/ 	.short	0x0100
        /*06aa*/ 	.byte	0x08
	.zero		1


	//   ....[15]....
        /*06ac*/ 	.word	0x00000760
        /*06b0*/ 	.word	0x000000ff
        /*06b4*/ 	.word	0x000132a0
        /*06b8*/ 	.short	0x0100
        /*06ba*/ 	.byte	0x08
	.zero		1


	//   ....[16]....
        /*06bc*/ 	.word	0x00000770
        /*06c0*/ 	.word	0x000000ff
        /*06c4*/ 	.word	0x00013298
        /*06c8*/ 	.short	0x0100
        /*06ca*/ 	.byte	0x08
	.zero		1


	//   ....[17]....
        /*06cc*/ 	.word	0x00000780
        /*06d0*/ 	.word	0x000000ff
        /*06d4*/ 	.word	0x000132a8
        /*06d8*/ 	.short	0x0100
        /*06da*/ 	.byte	0x08
	.zero		1


	//   ....[18]....
        /*06dc*/ 	.word	0x000008b0
        /*06e0*/ 	.word	0x000000ff
        /*06e4*/ 	.word	0x000132b0
        /*06e8*/ 	.short	0x0100
        /*06ea*/ 	.byte	0x08
	.zero		1


	//   ....[19]....
        /*06ec*/ 	.word	0x000008c0
        /*06f0*/ 	.word	0x000000ff
        /*06f4*/ 	.word	0x000132c0
        /*06f8*/ 	.short	0x0100
        /*06fa*/ 	.byte	0x08
	.zero		1


	//   ....[20]....
        /*06fc*/ 	.word	0x000008d0
        /*0700*/ 	.word	0x000000ff
        /*0704*/ 	.word	0x000132b8
        /*0708*/ 	.short	0x0100
        /*070a*/ 	.byte	0x08
	.zero		1


	//   ....[21]....
        /*070c*/ 	.word	0x000008e0
        /*0710*/ 	.word	0x000000ff
        /*0714*/ 	.word	0x000132c8
        /*0718*/ 	.short	0x0100
        /*071a*/ 	.byte	0x08
	.zero		1


	//   ....[22]....
        /*071c*/ 	.word	0x00001c20
        /*0720*/ 	.word	0x00000002
        /*0724*/ 	.word	0x00013200
        /*0728*/ 	.short	0x010a
        /*072a*/ 	.byte	0x3f
	.zero		1


	//   ....[23]....
        /*072c*/ 	.word	0x00001cc0
        /*0730*/ 	.word	0x00000006
        /*0734*/ 	.word	0x00013230
        /*0738*/ 	.short	0x010a
        /*073a*/ 	.byte	0x3f
	.zero		1


	//   ....[24]....
        /*073c*/ 	.word	0x00001d50
        /*0740*/ 	.word	0x00000006
        /*0744*/ 	.word	0x00013230
        /*0748*/ 	.short	0x010a
        /*074a*/ 	.byte	0x3f
	.zero		1


	//   ....[25]....
        /*074c*/ 	.word	0x000040a0
        /*0750*/ 	.word	0x0000002e
        /*0754*/ 	.word	0x00000000
        /*0758*/ 	.short	0x0101
        /*075a*/ 	.byte	0x3f
	.zero		1


	//   ....[26]....
        /*075c*/ 	.word	0x00004f40
        /*0760*/ 	.word	0x0000000a
        /*0764*/ 	.word	0x00013230
        /*0768*/ 	.short	0x010a
        /*076a*/ 	.byte	0x3f
	.zero		1


	//   ....[27]....
        /*076c*/ 	.word	0x00004f80
        /*0770*/ 	.word	0x0000000a
        /*0774*/ 	.word	0x00013230
        /*0778*/ 	.short	0x010a
        /*077a*/ 	.byte	0x3f
	.zero		1


	//   ....[28]....
        /*077c*/ 	.word	0x000053e0
        /*0780*/ 	.word	0x000000ff
        /*0784*/ 	.word	0x00013250
        /*0788*/ 	.short	0x010a
        /*078a*/ 	.byte	0x09
	.zero		1


	//   ....[29]....
        /*078c*/ 	.word	0x00005420
        /*0790*/ 	.word	0x000000ff
        /*0794*/ 	.word	0x00013250
        /*0798*/ 	.short	0x010a
        /*079a*/ 	.byte	0x09
	.zero		1


	//   ....[30]....
        /*079c*/ 	.word	0x000073a0
        /*07a0*/ 	.word	0x00000006
        /*07a4*/ 	.word	0x00000000
        /*07a8*/ 	.short	0x0101
        /*07aa*/ 	.byte	0x3f
	.zero		1


	//   ....[31]....
        /*07ac*/ 	.word	0x00007720
        /*07b0*/ 	.word	0x000000ff
        /*07b4*/ 	.word	0x00000000
        /*07b8*/ 	.short	0x0101
        /*07ba*/ 	.byte	0x06
	.zero		1


	//   ....[32]....
        /*07bc*/ 	.word	0x00007b60
        /*07c0*/ 	.word	0x0000000d
        /*07c4*/ 	.word	0x00013250
        /*07c8*/ 	.short	0x010a
        /*07ca*/ 	.byte	0x3f
	.zero		1


	//   ....[33]....
        /*07cc*/ 	.word	0x00007ba0
        /*07d0*/ 	.word	0x0000000d
        /*07d4*/ 	.word	0x00013250
        /*07d8*/ 	.short	0x010a
        /*07da*/ 	.byte	0x3f
	.zero		1


	//   ....[34]....
        /*07dc*/ 	.word	0x000081f0
        /*07e0*/ 	.word	0x00000000
        /*07e4*/ 	.word	0x00000000
        /*07e8*/ 	.short	0x0101
        /*07ea*/ 	.byte	0x3f
	.zero		1


	//   ....[35]....
        /*07ec*/ 	.word	0x00009910
        /*07f0*/ 	.word	0x00000000
        /*07f4*/ 	.word	0x00000000
        /*07f8*/ 	.short	0x0101
        /*07fa*/ 	.byte	0x3f
	.zero		1


	//   ....[36]....
        /*07fc*/ 	.word	0x00009f60
        /*0800*/ 	.word	0x00000006
        /*0804*/ 	.word	0x00000000
        /*0808*/ 	.short	0x0101
        /*080a*/ 	.byte	0x3f
	.zero		1


	//   ....[37]....
        /*080c*/ 	.word	0x0000cff0
        /*0810*/ 	.word	0x00000002
        /*0814*/ 	.word	0x00013280
        /*0818*/ 	.short	0x010a
        /*081a*/ 	.byte	0x3f
	.zero		1


	//   ....[38]....
        /*081c*/ 	.word	0x0000d180
        /*0820*/ 	.word	0x00000002
        /*0824*/ 	.word	0x00013240
        /*0828*/ 	.short	0x010a
        /*082a*/ 	.byte	0x3f
	.zero		1


	//   ....[39]....
        /*082c*/ 	.word	0x0000dcd0
        /*0830*/ 	.word	0x00000010
        /*0834*/ 	.word	0x00013200
        /*0838*/ 	.short	0x0107
        /*083a*/ 	.byte	0x3f
	.zero		1


	//   ....[40]....
        /*083c*/ 	.word	0x0000ddd0
        /*0840*/ 	.word	0x00000010
        /*0844*/ 	.word	0x00013200
        /*0848*/ 	.short	0x0101
        /*084a*/ 	.byte	0x3f
	.zero		1


	//   ....[41]....
        /*084c*/ 	.word	0x0000ddf0
        /*0850*/ 	.word	0x00000010
        /*0854*/ 	.word	0x00013220
        /*0858*/ 	.short	0x010a
        /*085a*/ 	.byte	0x3f
	.zero		1


	//   ....[42]....
        /*085c*/ 	.word	0x0000e0b0
        /*0860*/ 	.word	0x00000004
        /*0864*/ 	.word	0x00013280
        /*0868*/ 	.short	0x010a
        /*086a*/ 	.byte	0x3f
	.zero		1


	//   ....[43]....
        /*086c*/ 	.word	0x0000e300
        /*0870*/ 	.word	0x00000004
        /*0874*/ 	.word	0x00013240
        /*0878*/ 	.short	0x010a
        /*087a*/ 	.byte	0x3f
	.zero		1


	//   ....[44]....
        /*087c*/ 	.word	0x0000e5c0
        /*0880*/ 	.word	0x00000003
        /*0884*/ 	.word	0x00013270
        /*0888*/ 	.short	0x010a
        /*088a*/ 	.byte	0x3f
	.zero		1


	//   ....[45]....
        /*088c*/ 	.word	0x0000e640
        /*0890*/ 	.word	0x00000003
        /*0894*/ 	.word	0x00013260
        /*0898*/ 	.short	0x010a
        /*089a*/ 	.byte	0x3f
	.zero		1


	//   ....[46]....
        /*089c*/ 	.word	0x0000e920
        /*08a0*/ 	.word	0x00000003
        /*08a4*/ 	.word	0x00013250
        /*08a8*/ 	.short	0x0101
        /*08aa*/ 	.byte	0x3f
	.zero		1


	//   ....[47]....
        /*08ac*/ 	.word	0x0000e9a0
        /*08b0*/ 	.word	0x00000002
        /*08b4*/ 	.word	0x00000000
        /*08b8*/ 	.short	0x0101
        /*08ba*/ 	.byte	0x3f
	.zero		1


	//   ....[48]....
        /*08bc*/ 	.word	0x0000eb90
        /*08c0*/ 	.word	0x00000002
        /*08c4*/ 	.word	0x00013270
        /*08c8*/ 	.short	0x010a
        /*08ca*/ 	.byte	0x3f
	.zero		1


	//   ....[49]....
        /*08cc*/ 	.word	0x0000ec10
        /*08d0*/ 	.word	0x00000002
        /*08d4*/ 	.word	0x00013260
        /*08d8*/ 	.short	0x010a
        /*08da*/ 	.byte	0x3f
	.zero		1


	//   ....[50]....
        /*08dc*/ 	.word	0x0000eee0
        /*08e0*/ 	.word	0x00000002
        /*08e4*/ 	.word	0x00013250
        /*08e8*/ 	.short	0x0101
        /*08ea*/ 	.byte	0x3f
	.zero		1


	//   ....[51]....
        /*08ec*/ 	.word	0x0000ef30
        /*08f0*/ 	.word	0x00000000
        /*08f4*/ 	.word	0x00000000
        /*08f8*/ 	.short	0x0101
        /*08fa*/ 	.byte	0x3f
	.zero		1


	//   ....[52]....
        /*08fc*/ 	.word	0x0000fbc0
        /*0900*/ 	.word	0x00000007
        /*0904*/ 	.word	0x00013220
        /*0908*/ 	.short	0x010a
        /*090a*/ 	.byte	0x3f
	.zero		1


	//   ....[53]....
        /*090c*/ 	.word	0x0000fd60
        /*0910*/ 	.word	0x00000005
        /*0914*/ 	.word	0x00000000
        /*0918*/ 	.short	0x010a
        /*091a*/ 	.byte	0x3f
	.zero		1


	//   ....[54]....
        /*091c*/ 	.word	0x0000fdd0
        /*0920*/ 	.word	0x00000003
        /*0924*/ 	.word	0x00000000
        /*0928*/ 	.short	0x010a
        /*092a*/ 	.byte	0x3f
	.zero		1


	//   ....[55]....
        /*092c*/ 	.word	0x0000fe20
        /*0930*/ 	.word	0x00000003
        /*0934*/ 	.word	0x00013260
        /*0938*/ 	.short	0x010a
        /*093a*/ 	.byte	0x3f
	.zero		1


	//   ....[56]....
        /*093c*/ 	.word	0x0000fe70
        /*0940*/ 	.word	0x00000005
        /*0944*/ 	.word	0x00013260
        /*0948*/ 	.short	0x010a
        /*094a*/ 	.byte	0x3f
	.zero		1


	//   ....[57]....
        /*094c*/ 	.word	0x0000feb0
        /*0950*/ 	.word	0x00000003
        /*0954*/ 	.word	0x00013280
        /*0958*/ 	.short	0x010a
        /*095a*/ 	.byte	0x3f
	.zero		1


	//   ....[58]....
        /*095c*/ 	.word	0x0000fed0
        /*0960*/ 	.word	0x00000005
        /*0964*/ 	.word	0x00013280
        /*0968*/ 	.short	0x010a
        /*096a*/ 	.byte	0x3f
	.zero		1


	//   ....[59]....
        /*096c*/ 	.word	0x0000ff30
        /*0970*/ 	.word	0x00000002
        /*0974*/ 	.word	0x00013200
        /*0978*/ 	.short	0x010a
        /*097a*/ 	.byte	0x3f
	.zero		1


	//   ....[60]....
        /*097c*/ 	.word	0x0000ff80
        /*0980*/ 	.word	0x00000006
        /*0984*/ 	.word	0x00013230
        /*0988*/ 	.short	0x010a
        /*098a*/ 	.byte	0x3f
	.zero		1


	//   ....[61]....
        /*098c*/ 	.word	0x0000ffd0
        /*0990*/ 	.word	0x0000000a
        /*0994*/ 	.word	0x00013230
        /*0998*/ 	.short	0x010a
        /*099a*/ 	.byte	0x3f
	.zero		1


	//   ....[62]....
        /*099c*/ 	.word	0x00010030
        /*09a0*/ 	.word	0x0000000c
        /*09a4*/ 	.word	0x00013250
        /*09a8*/ 	.short	0x010a
        /*09aa*/ 	.byte	0x3f
	.zero		1


	//   ....[63]....
        /*09ac*/ 	.word	0x00010080
        /*09b0*/ 	.word	0x0000000d
        /*09b4*/ 	.word	0x00013250
        /*09b8*/ 	.short	0x010a
        /*09ba*/ 	.byte	0x3f
	.zero		1


	//   ....[64]....
        /*09bc*/ 	.word	0x000101d0
        /*09c0*/ 	.word	0x00000002
        /*09c4*/ 	.word	0x00013280
        /*09c8*/ 	.short	0x010a
        /*09ca*/ 	.byte	0x3f
	.zero		1


	//   ....[65]....
        /*09cc*/ 	.word	0x00010220
        /*09d0*/ 	.word	0x00000002
        /*09d4*/ 	.word	0x00013240
        /*09d8*/ 	.short	0x010a
        /*09da*/ 	.byte	0x3f
	.zero		1


	//   ....[66]....
        /*09dc*/ 	.word	0x00010930
        /*09e0*/ 	.word	0x00000010
        /*09e4*/ 	.word	0x00013220
        /*09e8*/ 	.short	0x010a
        /*09ea*/ 	.byte	0x3f
	.zero		1


	//   ....[67]....
        /*09ec*/ 	.word	0x00010980
        /*09f0*/ 	.word	0x00000004
        /*09f4*/ 	.word	0x00013280
        /*09f8*/ 	.short	0x010a
        /*09fa*/ 	.byte	0x3f
	.zero		1


	//   ....[68]....
        /*09fc*/ 	.word	0x000109d0
        /*0a00*/ 	.word	0x00000004
        /*0a04*/ 	.word	0x00013240
        /*0a08*/ 	.short	0x010a
        /*0a0a*/ 	.byte	0x3f
	.zero		1


	//   ....[69]....
        /*0a0c*/ 	.word	0x00010a20
        /*0a10*/ 	.word	0x00000003
        /*0a14*/ 	.word	0x00013270
        /*0a18*/ 	.short	0x010a
        /*0a1a*/ 	.byte	0x3f
	.zero		1


	//   ....[70]....
        /*0a1c*/ 	.word	0x00010a70
        /*0a20*/ 	.word	0x00000003
        /*0a24*/ 	.word	0x00013260
        /*0a28*/ 	.short	0x010a
        /*0a2a*/ 	.byte	0x3f
	.zero		1


	//   ....[71]....
        /*0a2c*/ 	.word	0x00010ac0
        /*0a30*/ 	.word	0x00000002
        /*0a34*/ 	.word	0x00013270
        /*0a38*/ 	.short	0x010a
        /*0a3a*/ 	.byte	0x3f
	.zero		1


	//   ....[72]....
        /*0a3c*/ 	.word	0x00010b10
        /*0a40*/ 	.word	0x00000002
        /*0a44*/ 	.word	0x00013260
        /*0a48*/ 	.short	0x010a
        /*0a4a*/ 	.byte	0x3f
	.zero		1


	//   ....[73]....
        /*0a4c*/ 	.word	0x00010b60
        /*0a50*/ 	.word	0x00000007
        /*0a54*/ 	.word	0x00013220
        /*0a58*/ 	.short	0x010a
        /*0a5a*/ 	.byte	0x3f
	.zero		1


	//   ....[74]....
        /*0a5c*/ 	.word	0x00010d00
        /*0a60*/ 	.word	0x00000005
        /*0a64*/ 	.word	0x00000000
        /*0a68*/ 	.short	0x010a
        /*0a6a*/ 	.byte	0x3f
	.zero		1


	//   ....[75]....
        /*0a6c*/ 	.word	0x00010d50
        /*0a70*/ 	.word	0x00000003
        /*0a74*/ 	.word	0x00000000
        /*0a78*/ 	.short	0x010a
        /*0a7a*/ 	.byte	0x3f
	.zero		1


	//   ....[76]....
        /*0a7c*/ 	.word	0x00010da0
        /*0a80*/ 	.word	0x00000003
        /*0a84*/ 	.word	0x00013260
        /*0a88*/ 	.short	0x010a
        /*0a8a*/ 	.byte	0x3f
	.zero		1


	//   ....[77]....
        /*0a8c*/ 	.word	0x00010df0
        /*0a90*/ 	.word	0x00000005
        /*0a94*/ 	.word	0x00013260
        /*0a98*/ 	.short	0x010a
        /*0a9a*/ 	.byte	0x3f
	.zero		1


	//   ....[78]....
        /*0a9c*/ 	.word	0x00010e40
        /*0aa0*/ 	.word	0x00000003
        /*0aa4*/ 	.word	0x00013280
        /*0aa8*/ 	.short	0x010a
        /*0aaa*/ 	.byte	0x3f
	.zero		1


	//----- nvinfo : EIATTR_NUM_MBARRIERS
	.align		4
.L_1423:
        /*0aac*/ 	.byte	0x03, 0x38
        /*0aae*/ 	.short	0x0016


	//----- nvinfo : EIATTR_EXIT_INSTR_OFFSETS
	.align		4
        /*0ab0*/ 	.byte	0x04, 0x1c
        /*0ab2*/ 	.short	(.L_1425 - .L_1424)


	//   ....[0]....
.L_1424:
        /*0ab4*/ 	.word	0x00000a40


	//   ....[1]....
        /*0ab8*/ 	.word	0x0000af00


	//   ....[2]....
        /*0abc*/ 	.word	0x0000ff20


	//----- nvinfo : EIATTR_MAX_THREADS
	.align		4
.L_1425:
        /*0ac0*/ 	.byte	0x04, 0x05
        /*0ac2*/ 	.short	(.L_1427 - .L_1426)
.L_1426:
        /*0ac4*/ 	.word	0x00000200
        /*0ac8*/ 	.word	0x00000001
        /*0acc*/ 	.word	0x00000001


	//----- nvinfo : EIATTR_CRS_STACK_SIZE
	.align		4
.L_1427:
        /*0ad0*/ 	.byte	0x04, 0x1e
        /*0ad2*/ 	.short	(.L_1429 - .L_1428)
.L_1428:
        /*0ad4*/ 	.word	0x00000000


	//----- nvinfo : EIATTR_CBANK_PARAM_SIZE
	.align		4
.L_1429:
        /*0ad8*/ 	.byte	0x03, 0x19
        /*0ada*/ 	.short	0x0af0


	//----- nvinfo : EIATTR_PARAM_CBANK
	.align		4
        /*0adc*/ 	.byte	0x04, 0x0a
        /*0ade*/ 	.short	(.L_1431 - .L_1430)
	.align		4
.L_1430:
        /*0ae0*/ 	.word	index@(.nv.constant0._ZN7cutlass13device_kernelIN5flash11enable_sm90INS1_16FlashAttnFwdSm90INS1_25CollectiveMainloopFwdSm90ILi2EN4cute5tupleIJNS5_1CILi1EEES8_S8_EEENS6_IJNS7_ILi192EEENS7_ILi160EEENS7_ILi64EEEEEELi64ENS_12float_e4m3_tEfNS_4arch4Sm90ELb0ELb0ELb1ELb1ELb0ELb0ELb0ELb1ELb1ELb1ELb1ELb0EEENS1_21CollectiveEpilogueFwdINS6_IJSA_SC_SB_EEES9_NS_10bfloat16_tESG_Li384ELb1ELb1ELb1ELb1EEENS1_36VarlenDynamicPersistentTileSchedulerILi192ELi160ELi384ELi128ELb1ELb1ELb1ELb0ELb1ELb1EEEEEEEEEvNT_6ParamsE)
        /*0ae4*/ 	.short	0x0210
        /*0ae6*/ 	.short	0x0af0


	//----- nvinfo : EIATTR_SW_WAR
	.align		4
.L_1431:
        /*0ae8*/ 	.byte	0x04, 0x36
        /*0aea*/ 	.short	(.L_1433 - .L_1432)
.L_1432:
        /*0aec*/ 	.word	0x00000008
.L_1433:


//--------------------- .nv.info._ZN7cutlass13device_kernelIN5flash11enable_sm90INS1_16FlashAttnFwdSm90INS1_25CollectiveMainloopFwdSm90ILi2EN4cute5tupleIJNS5_1CILi1EEES8_S8_EEENS6_IJNS7_ILi192EEENS7_ILi160EEENS7_ILi64EEEEEELi64ENS_12float_e4m3_tEfNS_4arch4Sm90ELb0ELb0ELb1ELb1ELb0ELb1ELb0ELb1ELb1ELb1ELb1ELb0EEENS1_21CollectiveEpilogueFwdINS6_IJSA_SC_SB_EEES9_NS_10bfloat16_tESG_Li384ELb1ELb1ELb1ELb1EEENS1_36VarlenDynamicPersistentTileSchedulerILi192ELi160ELi384ELi128ELb1ELb1ELb1ELb0ELb1ELb1EEEEEEEEEvNT_6ParamsE --------------------------
	.section	.nv.info._ZN7cutlass13device_kernelIN5flash11enable_sm90INS1_16FlashAttnFwdSm90INS1_25CollectiveMainloopFwdSm90ILi2EN4cute5tupleIJNS5_1CILi1EEES8_S8_EEENS6_IJNS7_ILi192EEENS7_ILi160EEENS7_ILi64EEEEEELi64ENS_12float_e4m3_tEfNS_4arch4Sm90ELb0ELb0ELb1ELb1ELb0ELb1ELb0ELb1ELb1ELb1ELb1ELb0EEENS1_21CollectiveEpilogueFwdINS6_IJSA_SC_SB_EEES9_NS_10bfloat16_tESG_Li384ELb1ELb1ELb1ELb1EEENS1_36VarlenDynamicPersistentTileSchedulerILi192ELi160ELi384ELi128ELb1ELb1ELb1ELb0ELb1ELb1EEEEEEEEEvNT_6ParamsE,"",@"SHT_CUDA_INFO"
	.sectionflags	@""
	.align	4


	//----- nvinfo : EIATTR_CUDA_API_VERSION
	.align		4
        /*0000*/ 	.byte	0x04, 0x37
        /*0002*/ 	.short	(.L_1435 - .L_1434)
.L_1434:
        /*0004*/ 	.word	0x00000082


	//----- nvinfo : EIATTR_KPARAM_INFO
	.align		4
.L_1435:
        /*0008*/ 	.byte	0x04, 0x17
        /*000a*/ 	.short	(.L_1437 - .L_1436)
.L_1436:
        /*000c*/ 	.word	0x00000000
        /*0010*/ 	.short	0x0000
        /*0012*/ 	.short	0x0070
        /*0014*/ 	.byte	0x00, 0xf0, 0x01, 0x2a


	//----- nvinfo : EIATTR_SPARSE_MMA_MASK
	.align		4
.L_1437:
        /*0018*/ 	.byte	0x03, 0x50
        /*001a*/ 	.short	0x0000


	//----- nvinfo : EIATTR_MAXREG_COUNT
	.align		4
        /*001c*/ 	.byte	0x03, 0x1b
        /*001e*/ 	.short	0x0080


	//----- nvinfo : EIATTR_NUM_BARRIERS
	.align		4
        /*0020*/ 	.byte	0x02, 0x4c
        /*0022*/ 	.byte	0x10
	.zero		1


	//----- nvinfo : EIATTR_EXTERNS
	.align		4
        /*0024*/ 	.byte	0x04, 0x0f
        /*0026*/ 	.short	(.L_1439 - .L_1438)


	//   ....[0]....
	.align		4
.L_1438:
        /*0028*/ 	.word	index@(__assertfail)


	//----- nvinfo : EIATTR_ANNOTATIONS
	.align		4
.L_1439:
        /*002c*/ 	.byte	0x04, 0x55
        /*002e*/ 	.short	(.L_1441 - .L_1440)


	//   ....[0]....
.L_1440:
        /* <DEDUP_REMOVED lines=105> */


	//----- nvinfo : EIATTR_MERCURY_ISA_VERSION
	.align		4
.L_1441:
        /*06b0*/ 	.byte	0x03, 0x5f
        /*06b2*/ 	.short	0x0101


	//----- nvinfo : EIATTR_UNUSED_LOAD_BYTE_OFFSET
	.align		4
        /*06b4*/ 	.byte	0x04, 0x44
        /*06b6*/ 	.short	(.L_1443 - .L_1442)


	//   ....[0]....
.L_1442:
        /*06b8*/ 	.word	0x00000a90
        /*06bc*/ 	.word	0x0000fff0


	//   ....[1]....
        /*06c0*/ 	.word	0x0000f020
        /*06c4*/ 	.word	0x0000fff0


	//----- nvinfo : EIATTR_INT_WARP_WIDE_INSTR_OFFSETS
	.align		4
.L_1443:
        /*06c8*/ 	.byte	0x04, 0x31
        /*06ca*/ 	.short	(.L_1445 - .L_1444)


	//   ....[0]....
.L_1444:
        /*06cc*/ 	.word	0x00000180


	//   ....[1]....
        /*06d0*/ 	.word	0x00000220


	//   ....[2]....
        /*06d4*/ 	.word	0x00000290


	//   ....[3]....
        /*06d8*/ 	.word	0x00014170


	//   ....[4]....
        /*06dc*/ 	.word	0x00014200


	//   ....[5]....
        /*06e0*/ 	.word	0x000167f0


	//   ....[6]....
        /*06e4*/ 	.word	0x00016880


	//----- nvinfo : EIATTR_COOP_GROUP_MASK_REGIDS
	.align		4
.L_1445:
        /*06e8*/ 	.byte	0x04, 0x29
        /*06ea*/ 	.short	(.L_1447 - .L_1446)


	//   ....[0]....
.L_1446:
        /*06ec*/ 	.word	0xffffffff


	//   ....[1]....
        /*06f0*/ 	.word	0xffffffff


	//   ....[2]....
        /*06f4*/ 	.word	0xffffffff


	//   ....[3]....
        /*06f8*/ 	.word	0xffffffff


	//   ....[4]....
        /*06fc*/ 	.word	0xffffffff


	//   ....[5]....
        /*0700*/ 	.word	0xffffffff


	//   ....[6]....
        /*0704*/ 	.word	0xffffffff


	//   ....[7]....
        /*0708*/ 	.word	0xffffffff


	//   ....[8]....
        /*070c*/ 	.word	0xffffffff


	//   ....[9]....
        /*0710*/ 	.word	0xffffffff


	//   ....[10]....
        /*0714*/ 	.word	0xffffffff


	//   ....[11]....
        /*0718*/ 	.word	0xffffffff


	//   ....[12]....
        /*071c*/ 	.word	0xffffffff


	//   ....[13]....
        /*0720*/ 	.word	0xffffffff


	//   ....[14]....
        /*0724*/ 	.word	0xffffffff


	//   ....[15]....
        /*0728*/ 	.word	0xffffffff


	//   ....[16]....
        /*072c*/ 	.word	0xffffffff


	//   ....[17]....
        /*0730*/ 	.word	0xffffffff


	//   ....[18]....
        /*0734*/ 	.word	0xffffffff


	//   ....[19]....
        /*0738*/ 	.word	0xffffffff


	//   ....[20]....
        /*073c*/ 	.word	0xffffffff


	//   ....[21]....
        /*0740*/ 	.word	0xffffffff


	//   ....[22]....
        /*0744*/ 	.word	0xffffffff


	//   ....[23]....
        /*0748*/ 	.word	0xffffffff


	//   ....[24]....
        /*074c*/ 	.word	0xffffffff


	//   ....[25]....
        /*0750*/ 	.word	0xffffffff


	//   ....[26]....
        /*0754*/ 	.word	0xffffffff


	//   ....[27]....
        /*0758*/ 	.word	0xffffffff


	//   ....[28]....
        /*075c*/ 	.word	0xffffffff


	//   ....[29]....
        /*0760*/ 	.word	0xffffffff


	//   ....[30]....
        /*0764*/ 	.word	0xffffffff


	//   ....[31]....
        /*0768*/ 	.word	0xffffffff


	//   ....[32]....
        /*076c*/ 	.word	0xffffffff


	//   ....[33]....
        /*0770*/ 	.word	0xffffffff


	//   ....[34]....
        /*0774*/ 	.word	0xffffffff


	//   ....[35]....
        /*0778*/ 	.word	0xffffffff


	//   ....[36]....
        /*077c*/ 	.word	0xffffffff


	//   ....[37]....
        /*0780*/ 	.word	0xffffffff


	//   ....[38]....
        /*0784*/ 	.word	0xffffffff


	//   ....[39]....
        /*0788*/ 	.word	0xffffffff


	//   ....[40]....
        /*078c*/ 	.word	0xffffffff


	//   ....[41]....
        /*0790*/ 	.word	0xffffffff


	//   ....[42]....
        /*0794*/ 	.word	0xffffffff


	//   ....[43]....
        /*0798*/ 	.word	0xffffffff


	//   ....[44]....
        /*079c*/ 	.word	0xffffffff


	//   ....[45]....
        /*07a0*/ 	.word	0xffffffff


	//   ....[46]....
        /*07a4*/ 	.word	0xffffffff


	//   ....[47]....
        /*07a8*/ 	.word	0xffffffff


	//   ....[48]....
        /*07ac*/ 	.word	0xffffffff


	//   ....[49]....
        /*07b0*/ 	.word	0xffffffff


	//   ....[50]....
        /*07b4*/ 	.word	0xffffffff


	//   ....[51]....
        /*07b8*/ 	.word	0xffffffff


	//   ....[52]....
        /*07bc*/ 	.word	0xffffffff


	//   ....[53]....
        /*07c0*/ 	.word	0xffffffff


	//   ....[54]....
        /*07c4*/ 	.word	0xffffffff


	//   ....[55]....
        /*07c8*/ 	.word	0xffffffff


	//   ....[56]....
        /*07cc*/ 	.word	0xffffffff


	//   ....[57]....
        /*07d0*/ 	.word	0xffffffff


	//   ....[58]....
        /*07d4*/ 	.word	0xffffffff


	//   ....[59]....
        /*07d8*/ 	.word	0xffffffff


	//   ....[60]....
        /*07dc*/ 	.word	0xffffffff


	//   ....[61]....
        /*07e0*/ 	.word	0xffffffff


	//   ....[62]....
        /*07e4*/ 	.word	0xffffffff


	//   ....[63]....
        /*07e8*/ 	.word	0xffffffff


	//   ....[64]....
        /*07ec*/ 	.word	0xffffffff


	//   ....[65]....
        /*07f0*/ 	.word	0xffffffff


	//   ....[66]....
        /*07f4*/ 	.word	0xffffffff


	//   ....[67]....
        /*07f8*/ 	.word	0xffffffff


	//   ....[68]....
        /*07fc*/ 	.word	0xffffffff


	//   ....[69]....
        /*0800*/ 	.word	0xffffffff


	//   ....[70]....
        /*0804*/ 	.word	0xffffffff


	//   ....[71]....
        /*0808*/ 	.word	0xffffffff


	//   ....[72]....
        /*080c*/ 	.word	0xffffffff


	//   ....[73]....
        /*0810*/ 	.word	0xffffffff


	//   ....[74]....
        /*0814*/ 	.word	0xffffffff


	//   ....[75]....
        /*0818*/ 	.word	0xffffffff


	//   ....[76]....
        /*081c*/ 	.word	0xffffffff


	//   ....[77]....
        /*0820*/ 	.word	0xffffffff


	//   ....[78]....
        /*0824*/ 	.word	0xffffffff


	//   ....[79]....
        /*0828*/ 	.word	0xffffffff


	//   ....[80]....
        /*082c*/ 	.word	0xffffffff


	//   ....[81]....
        /*0830*/ 	.word	0xffffffff


	//   ....[82]....
        /*0834*/ 	.word	0xffffffff


	//   ....[83]....
        /*0838*/ 	.word	0xffffffff


	//   ....[84]....
        /*083c*/ 	.word	0xffffffff


	//   ....[85]....
        /*0840*/ 	.word	0xffffffff


	//   ....[86]....
        /*0844*/ 	.word	0xffffffff


	//   ....[87]....
        /*0848*/ 	.word	0xffffffff


	//   ....[88]....
        /*084c*/ 	.word	0xffffffff


	//   ....[89]....
        /*0850*/ 	.word	0xffffffff


	//   ....[90]....
        /*0854*/ 	.word	0xffffffff


	//   ....[91]....
        /*0858*/ 	.word	0xffffffff


	//   ....[92]....
        /*085c*/ 	.word	0xffffffff


	//   ....[93]....
        /*0860*/ 	.word	0xffffffff


	//   ....[94]....
        /*0864*/ 	.word	0xffffffff


	//   ....[95]....
        /*0868*/ 	.word	0xffffffff


	//   ....[96]....
        /*086c*/ 	.word	0xffffffff


	//   ....[97]....
        /*0870*/ 	.word	0xffffffff


	//   ....[98]....
        /*0874*/ 	.word	0xffffffff


	//   ....[99]....
        /*0878*/ 	.word	0xffffffff


	//   ....[100]....
        /*087c*/ 	.word	0xffffffff


	//   ....[101]....
        /*0880*/ 	.word	0xffffffff


	//   ....[102]....
        /*0884*/ 	.word	0xffffffff


	//   ....[103]....
        /*0888*/ 	.word	0xffffffff


	//   ....[104]....
        /*088c*/ 	.word	0xffffffff


	//   ....[105]....
        /*0890*/ 	.word	0xffffffff


	//   ....[106]....
        /*0894*/ 	.word	0xffffffff


	//   ....[107]....
        /*0898*/ 	.word	0xffffffff


	//   ....[108]....
        /*089c*/ 	.word	0xffffffff


	//   ....[109]....
        /*08a0*/ 	.word	0xffffffff


	//   ....[110]....
        /*08a4*/ 	.word	0xffffffff


	//   ....[111]....
        /*08a8*/ 	.word	0xffffffff


	//   ....[112]....
        /*08ac*/ 	.word	0xffffffff


	//   ....[113]....
        /*08b0*/ 	.word	0xffffffff


	//   ....[114]....
        /*08b4*/ 	.word	0xffffffff


	//   ....[115]....
        /*08b8*/ 	.word	0xffffffff


	//   ....[116]....
        /*08bc*/ 	.word	0xffffffff


	//   ....[117]....
        /*08c0*/ 	.word	0xffffffff


	//   ....[118]....
        /*08c4*/ 	.word	0xffffffff


	//   ....[119]....
        /*08c8*/ 	.word	0xffffffff


	//   ....[120]....
        /*08cc*/ 	.word	0xffffffff


	//   ....[121]....
        /*08d0*/ 	.word	0xffffffff


	//   ....[122]....
        /*08d4*/ 	.word	0xffffffff


	//   ....[123]....
        /*08d8*/ 	.word	0xffffffff


	//   ....[124]....
        /*08dc*/ 	.word	0xffffffff


	//   ....[125]....
        /*08e0*/ 	.word	0xffffffff


	//   ....[126]....
        /*08e4*/ 	.word	0xffffffff


	//   ....[127]....
        /*08e8*/ 	.word	0xffffffff


	//   ....[128]....
        /*08ec*/ 	.word	0xffffffff


	//   ....[129]....
        /*08f0*/ 	.word	0xffffffff


	//   ....[130]....
        /*08f4*/ 	.word	0xffffffff


	//   ....[131]....
        /*08f8*/ 	.word	0xffffffff


	//   ....[132]....
        /*08fc*/ 	.word	0xffffffff


	//   ....[133]....
        /*0900*/ 	.word	0xffffffff


	//   ....[134]....
        /*0904*/ 	.word	0x0500000f


	//   ....[135]....
        /*0908*/ 	.word	0x0500000f


	//   ....[136]....
        /*090c*/ 	.word	0x0500000f


	//   ....[137]....
        /*0910*/ 	.word	0x0500000f


	//   ....[138]....
        /*0914*/ 	.word	0x0500000f


	//   ....[139]....
        /*0918*/ 	.word	0x0500000f


	//   ....[140]....
        /*091c*/ 	.word	0x0500000f


	//   ....[141]....
        /*0920*/ 	.word	0x0500000f


	//   ....[142]....
        /*0924*/ 	.word	0x0500000f


	//   ....[143]....
        /*0928*/ 	.word	0x0500000f


	//   ....[144]....
        /*092c*/ 	.word	0x0500000f


	//   ....[145]....
        /*0930*/ 	.word	0x0500000f


	//   ....[146]....
        /*0934*/ 	.word	0x0500000f


	//   ....[147]....
        /*0938*/ 	.word	0x0500000f


	//   ....[148]....
        /*093c*/ 	.word	0x0500000f


	//   ....[149]....
        /*0940*/ 	.word	0x0500000f


	//   ....[150]....
        /*0944*/ 	.word	0x0500000f


	//   ....[151]....
        /*0948*/ 	.word	0x0500000f


	//   ....[152]....
        /*094c*/ 	.word	0x0500000f


	//   ....[153]....
        /*0950*/ 	.word	0x0500000f


	//   ....[154]....
        /*0954*/ 	.word	0x0500000f


	//   ....[155]....
        /*0958*/ 	.word	0x0500000f


	//   ....[156]....
        /*095c*/ 	.word	0x0500000f


	//   ....[157]....
        /*0960*/ 	.word	0x0500000f


	//   ....[158]....
        /*0964*/ 	.word	0x0500000f


	//   ....[159]....
        /*0968*/ 	.word	0x0500000f


	//   ....[160]....
        /*096c*/ 	.word	0x0500000f


	//   ....[161]....
        /*0970*/ 	.word	0x0500000f


	//   ....[162]....
        /*0974*/ 	.word	0x0500000f


	//   ....[163]....
        /*0978*/ 	.word	0x0500000f


	//   ....[164]....
        /*097c*/ 	.word	0x0500000f


	//   ....[165]....
        /*0980*/ 	.word	0x0500000f


	//   ....[166]....
        /*0984*/ 	.word	0x0500000f


	//   ....[167]....
        /*0988*/ 	.word	0x0500000f


	//   ....[168]....
        /*098c*/ 	.word	0x0500000f


	//   ....[169]....
        /*0990*/ 	.word	0x0500000f


	//   ....[170]....
        /*0994*/ 	.word	0x0500000f


	//   ....[171]....
        /*0998*/ 	.word	0x0500000f


	//   ....[172]....
        /*099c*/ 	.word	0x0500000f


	//   ....[173]....
        /*09a0*/ 	.word	0x0500000f


	//   ....[174]....
        /*09a4*/ 	.word	0x0500000f


	//----- nvinfo : EIATTR_COOP_GROUP_INSTR_OFFSETS
	.align		4
.L_1447:
        /*09a8*/ 	.byte	0x04, 0x28
        /*09aa*/ 	.short	(.L_1449 - .L_1448)


	//   ....[0]....
.L_1448:
        /*09ac*/ 	.word	0x00000060


	//   ....[1]....
        /*09b0*/ 	.word	0x00000190


	//   ....[2]....
        /*09b4*/ 	.word	0x00000240


	//   ....[3]....
        /*09b8*/ 	.word	0x00000400


	//   ....[4]....
        /*09bc*/ 	.word	0x00000560


	//   ....[5]....
        /*09c0*/ 	.word	0x00000680


	//   ....[6]....
        /*09c4*/ 	.word	0x000007e0


	//   ....[7]....
        /*09c8*/ 	.word	0x000054a0


	//   ....[8]....
        /*09cc*/ 	.word	0x00005c20


	//   ....[9]....
        /*09d0*/ 	.word	0x00005c30


	//   ....[10]....
        /*09d4*/ 	.word	0x00005c40


	//   ....[11]....
        /*09d8*/ 	.word	0x00005c50


	//   ....[12]....
        /*09dc*/ 	.word	0x00006f50


	//   ....[13]....
        /*09e0*/ 	.word	0x00006f60


	//   ....[14]....
        /*09e4*/ 	.word	0x00006f70


	//   ....[15]....
        /*09e8*/ 	.word	0x00006f80


	//   ....[16]....
        /*09ec*/ 	.word	0x00009d20


	//   ....[17]....
        /*09f0*/ 	.word	0x00009db0


	//   ....[18]....
        /*09f4*/ 	.word	0x0000a140


	//   ....[19]....
        /*09f8*/ 	.word	0x0000a160


	//   ....[20]....
        /*09fc*/ 	.word	0x0000ced0


	//   ....[21]....
        /*0a00*/ 	.word	0x0000cf00


	//   ....[22]....
        /*0a04*/ 	.word	0x0000cf30


	//   ....[23]....
        /*0a08*/ 	.word	0x0000cf80


	//   ....[24]....
        /*0a0c*/ 	.word	0x0000e980


	//   ....[25]....
        /*0a10*/ 	.word	0x0000e990


	//   ....[26]....
        /*0a14*/ 	.word	0x0000ea20


	//   ....[27]....
        /*0a18*/ 	.word	0x0000ea40


	//   ....[28]....
        /*0a1c*/ 	.word	0x0000f550


	//   ....[29]....
        /*0a20*/ 	.word	0x0000f570


	//   ....[30]....
        /*0a24*/ 	.word	0x0000f5a0


	//   ....[31]....
        /*0a28*/ 	.word	0x0000f5c0


	//   ....[32]....
        /*0a2c*/ 	.word	0x0000f5d0


	//   ....[33]....
        /*0a30*/ 	.word	0x0000f5e0


	//   ....[34]....
        /*0a34*/ 	.word	0x0000f600


	//   ....[35]....
        /*0a38*/ 	.word	0x0000f610


	//   ....[36]....
        /*0a3c*/ 	.word	0x0000f620


	//   ....[37]....
        /*0a40*/ 	.word	0x0000f630


	//   ....[38]....
        /*0a44*/ 	.word	0x0000f640


	//   ....[39]....
        /*0a48*/ 	.word	0x0000f650


	//   ....[40]....
        /*0a4c*/ 	.word	0x0000f660


	//   ....[41]....
        /*0a50*/ 	.word	0x0000f670


	//   ....[42]....
        /*0a54*/ 	.word	0x0000f680


	//   ....[43]....
        /*0a58*/ 	.word	0x0000f6a0


	//   ....[44]....
        /*0a5c*/ 	.word	0x0000f6b0


	//   ....[45]....
        /*0a60*/ 	.word	0x0000f6c0


	//   ....[46]....
        /*0a64*/ 	.word	0x0000f6d0


	//   ....[47]....
        /*0a68*/ 	.word	0x0000f6e0


	//   ....[48]....
        /*0a6c*/ 	.word	0x0000f6f0


	//   ....[49]....
        /*0a70*/ 	.word	0x0000f700


	//   ....[50]....
        /*0a74*/ 	.word	0x0000f710


	//   ....[51]....
        /*0a78*/ 	.word	0x0000f720


	//   ....[52]....
        /*0a7c*/ 	.word	0x0000f730


	//   ....[53]....
        /*0a80*/ 	.word	0x0000f740


	//   ....[54]....
        /*0a84*/ 	.word	0x0000f750


	//   ....[55]....
        /*0a88*/ 	.word	0x0000f760


	//   ....[56]....
        /*0a8c*/ 	.word	0x0000f770


	//   ....[57]....
        /*0a90*/ 	.word	0x0000f780


	//   ....[58]....
        /*0a94*/ 	.word	0x0000f790


	//   ....[59]....
        /*0a98*/ 	.word	0x0000f7a0


	//   ....[60]....
        /*0a9c*/ 	.word	0x0000ff40


	//   ....[61]....
        /*0aa0*/ 	.word	0x0000ff50


	//   ....[62]....
        /*0aa4*/ 	.word	0x0000ff60


	//   ....[63]....
        /*0aa8*/ 	.word	0x0000ffa0


	//   ....[64]....
        /*0aac*/ 	.word	0x000104f0


	//   ....[65]....
        /*0ab0*/ 	.word	0x00010510


	//   ....[66]....
        /*0ab4*/ 	.word	0x00010520


	//   ....[67]....
        /*0ab8*/ 	.word	0x00010540


	//   ....[68]....
        /*0abc*/ 	.word	0x00010560


	//   ....[69]....
        /*0ac0*/ 	.word	0x00010580


	//   ....[70]....
        /*0ac4*/ 	.word	0x00010670


	//   ....[71]....
        /*0ac8*/ 	.word	0x00010680


	//   ....[72]....
        /*0acc*/ 	.word	0x00010a80


	//   ....[73]....
        /*0ad0*/ 	.word	0x00010a90


	//   ....[74]....
        /*0ad4*/ 	.word	0x00010d10


	//   ....[75]....
        /*0ad8*/ 	.word	0x00010d20


	//   ....[76]....
        /*0adc*/ 	.word	0x000117c0


	//   ....[77]....
        /*0ae0*/ 	.word	0x000117f0


	//   ....[78]....
        /*0ae4*/ 	.word	0x00011830


	//   ....[79]....
        /*0ae8*/ 	.word	0x00011860


	//   ....[80]....
        /*0aec*/ 	.word	0x00011880


	//   ....[81]....
        /*0af0*/ 	.word	0x00011890


	//   ....[82]....
        /*0af4*/ 	.word	0x000118a0


	//   ....[83]....
        /*0af8*/ 	.word	0x000118c0


	//   ....[84]....
        /*0afc*/ 	.word	0x00011a20


	//   ....[85]....
        /*0b00*/ 	.word	0x00011c20


	//   ....[86]....
        /*0b04*/ 	.word	0x00011c50


	//   ....[87]....
        /*0b08*/ 	.word	0x00011c80


	//   ....[88]....
        /*0b0c*/ 	.word	0x00011cb0


	//   ....[89]....
        /*0b10*/ 	.word	0x00011ce0


	//   ....[90]....
        /*0b14*/ 	.word	0x00011d10


	//   ....[91]....
        /*0b18*/ 	.word	0x00011e90


	//   ....[92]....
        /*0b1c*/ 	.word	0x00011ec0


	//   ....[93]....
        /*0b20*/ 	.word	0x00011ef0


	//   ....[94]....
        /*0b24*/ 	.word	0x00011f20


	//   ....[95]....
        /*0b28*/ 	.word	0x00011f50


	//   ....[96]....
        /*0b2c*/ 	.word	0x00011f80


	//   ....[97]....
        /*0b30*/ 	.word	0x00012010


	//   ....[98]....
        /*0b34*/ 	.word	0x00012040


	//   ....[99]....
        /*0b38*/ 	.word	0x00012050


	//   ....[100]....
        /*0b3c*/ 	.word	0x000120f0


	//   ....[101]....
        /*0b40*/ 	.word	0x000131d0


	//   ....[102]....
        /*0b44*/ 	.word	0x000148b0


	//   ....[103]....
        /*0b48*/ 	.word	0x00015580


	//   ....[104]....
        /*0b4c*/ 	.word	0x00015590


	//   ....[105]....
        /*0b50*/ 	.word	0x000155a0


	//   ....[106]....
        /*0b54*/ 	.word	0x000155c0


	//   ....[107]....
        /*0b58*/ 	.word	0x00015620


	//   ....[108]....
        /*0b5c*/ 	.word	0x00015640


	//   ....[109]....
        /*0b60*/ 	.word	0x000156c0


	//   ....[110]....
        /*0b64*/ 	.word	0x000156e0


	//   ....[111]....
        /*0b68*/ 	.word	0x000156f0


	//   ....[112]....
        /*0b6c*/ 	.word	0x00015760


	//   ....[113]....
        /*0b70*/ 	.word	0x000157b0


	//   ....[114]....
        /*0b74*/ 	.word	0x000157c0


	//   ....[115]....
        /*0b78*/ 	.word	0x00017050


	//   ....[116]....
        /*0b7c*/ 	.word	0x00017080


	//   ....[117]....
        /*0b80*/ 	.word	0x000170f0


	//   ....[118]....
        /*0b84*/ 	.word	0x00017120


	//   ....[119]....
        /*0b88*/ 	.word	0x00017150


	//   ....[120]....
        /*0b8c*/ 	.word	0x00017180


	//   ....[121]....
        /*0b90*/ 	.word	0x000171b0


	//   ....[122]....
        /*0b94*/ 	.word	0x000171e0


	//   ....[123]....
        /*0b98*/ 	.word	0x00017380


	//   ....[124]....
        /*0b9c*/ 	.word	0x000173b0


	//   ....[125]....
        /*0ba0*/ 	.word	0x000173e0


	//   ....[126]....
        /*0ba4*/ 	.word	0x00017410


	//   ....[127]....
        /*0ba8*/ 	.word	0x00017440


	//   ....[128]....
        /*0bac*/ 	.word	0x00017470


	//   ....[129]....
        /*0bb0*/ 	.word	0x00017530


	//   ....[130]....
        /*0bb4*/ 	.word	0x00017550


	//   ....[131]....
        /*0bb8*/ 	.word	0x00017560


	//   ....[132]....
        /*0bbc*/ 	.word	0x000175c0


	//   ....[133]....
        /*0bc0*/ 	.word	0x00017be0


	//   ....[134]....
        /*0bc4*/ 	.word	0x00018070


	//   ....[135]....
        /*0bc8*/ 	.word	0x00018100


	//   ....[136]....
        /*0bcc*/ 	.word	0x00018150


	//   ....[137]....
        /*0bd0*/ 	.word	0x000181a0


	//   ....[138]....
        /*0bd4*/ 	.word	0x00018280


	//   ....[139]....
        /*0bd8*/ 	.word	0x00018310


	//   ....[140]....
        /*0bdc*/ 	.word	0x00018360


	//   ....[141]....
        /*0be0*/ 	.word	0x000183b0


	//   ....[142]....
        /*0be4*/ 	.word	0x00018600


	//   ....[143]....
        /*0be8*/ 	.word	0x000188e0


	//   ....[144]....
        /*0bec*/ 	.word	0x00018ae0


	//   ....[145]....
        /*0bf0*/ 	.word	0x00018b30


	//   ....[146]....
        /*0bf4*/ 	.word	0x00018b90


	//   ....[147]....
        /*0bf8*/ 	.word	0x00018c50


	//   ....[148]....
        /*0bfc*/ 	.word	0x00018cb0


	//   ....[149]....
        /*0c00*/ 	.word	0x00018db0


	//   ....[150]....
        /*0c04*/ 	.word	0x00018e10


	//   ....[151]....
        /*0c08*/ 	.word	0x00018f10


	//   ....[152]....
        /*0c0c*/ 	.word	0x00018f70


	//   ....[153]....
        /*0c10*/ 	.word	0x00019050


	//   ....[154]....
        /*0c14*/ 	.word	0x000190b0


	//   ....[155]....
        /*0c18*/ 	.word	0x00019180


	//   ....[156]....
        /*0c1c*/ 	.word	0x00019450


	//   ....[157]....
        /*0c20*/ 	.word	0x000194f0


	//   ....[158]....
        /*0c24*/ 	.word	0x00019680


	//   ....[159]....
        /*0c28*/ 	.word	0x000196f0


	//   ....[160]....
        /*0c2c*/ 	.word	0x00019760


	//   ....[161]....
        /*0c30*/ 	.word	0x000197d0


	//   ....[162]....
        /*0c34*/ 	.word	0x00019840


	//   ....[163]....
        /*0c38*/ 	.word	0x000198c0


	//   ....[164]....
        /*0c3c*/ 	.word	0x00019950


	//   ....[165]....
        /*0c40*/ 	.word	0x000199f0


	//   ....[166]....
        /*0c44*/ 	.word	0x00019a60


	//   ....[167]....
        /*0c48*/ 	.word	0x00019ad0


	//   ....[168]....
        /*0c4c*/ 	.word	0x00019b40


	//   ....[169]....
        /*0c50*/ 	.word	0x00019bc0


	//   ....[170]....
        /*0c54*/ 	.word	0x00019c30


	//   ....[171]....
        /*0c58*/ 	.word	0x00019cd0


	//   ....[172]....
        /*0c5c*/ 	.word	0x00019d20


	//   ....[173]....
        /*0c60*/ 	.word	0x00019db0


	//   ....[174]....
        /*0c64*/ 	.word	0x00019ee0


	//----- nvinfo : EIATTR_REG_RECONFIG
	.align		4
.L_1449:
        /*0c68*/ 	.byte	0x01, 0x54
	.zero		2


	//----- nvinfo : EIATTR_SYSCALL_OFFSETS
	.align		4
        /*0c6c*/ 	.byte	0x04, 0x46
        /*0c6e*/ 	.short	(.L_1451 - .L_1450)


	//   ....[0]....
.L_1450:
        /*0c70*/ 	.word	0x00001c60


	//   ....[1]....
        /*0c74*/ 	.word	0x00001db0


	//   ....[2]....
        /*0c78*/ 	.word	0x00005610


	//   ....[3]....
        /*0c7c*/ 	.word	0x00005b90


	//   ....[4]....
        /*0c80*/ 	.word	0x00014360


	//   ....[5]....
        /*0c84*/ 	.word	0x000144d0


	//   ....[6]....
        /*0c88*/ 	.word	0x00014620


	//   ....[7]....
        /*0c8c*/ 	.word	0x00014760


	//   ....[8]....
        /*0c90*/ 	.word	0x000150d0


	//----- nvinfo : EIATTR_MBARRIER_INSTR_OFFSETS
	.align		4
.L_1451:
        /*0c94*/ 	.byte	0x04, 0x39
        /*0c96*/ 	.short	(.L_1453 - .L_1452)


	//   ....[0]....
.L_1452:
        /*0c98*/ 	.word	0x000002b0
        /*0c9c*/ 	.word	0x000000ff
        /*0ca0*/ 	.word	0x00013200
        /*0ca4*/ 	.short	0x0100
        /*0ca6*/ 	.byte	0x08
	.zero		1


	//   ....[1]....
        /*0ca8*/ 	.word	0x000002c0
        /*0cac*/ 	.word	0x000000ff
        /*0cb0*/ 	.word	0x00013220
        /*0cb4*/ 	.short	0x0100
        /*0cb6*/ 	.byte	0x08
	.zero		1


	//   ....[2]....
        /*0cb8*/ 	.word	0x000003b0
        /*0cbc*/ 	.word	0x000000ff
        /*0cc0*/ 	.word	0x00013230
        /*0cc4*/ 	.short	0x0100
        /*0cc6*/ 	.byte	0x08
	.zero		1


	//   ....[3]....
        /*0cc8*/ 	.word	0x000003c0
        /*0ccc*/ 	.word	0x000000ff
        /*0cd0*/ 	.word	0x00013240
        /*0cd4*/ 	.short	0x0100
        /*0cd6*/ 	.byte	0x08
	.zero		1


	//   ....[4]....
        /*0cd8*/ 	.word	0x000003d0
        /*0cdc*/ 	.word	0x000000ff
        /*0ce0*/ 	.word	0x00013238
        /*0ce4*/ 	.short	0x0100
        /*0ce6*/ 	.byte	0x08
	.zero		1


	//   ....[5]....
        /*0ce8*/ 	.word	0x000003e0
        /*0cec*/ 	.word	0x000000ff
        /*0cf0*/ 	.word	0x00013248
        /*0cf4*/ 	.short	0x0100
        /*0cf6*/ 	.byte	0x08
	.zero		1


	//   ....[6]....
        /*0cf8*/ 	.word	0x00000510
        /*0cfc*/ 	.word	0x000000ff
        /*0d00*/ 	.word	0x00013250
        /*0d04*/ 	.short	0x0100
        /*0d06*/ 	.byte	0x08
	.zero		1


	//   ....[7]....
        /*0d08*/ 	.word	0x00000520
        /*0d0c*/ 	.word	0x000000ff
        /*0d10*/ 	.word	0x00013260
        /*0d14*/ 	.short	0x0100
        /*0d16*/ 	.byte	0x08
	.zero		1


	//   ....[8]....
        /*0d18*/ 	.word	0x00000530
        /*0d1c*/ 	.word	0x000000ff
        /*0d20*/ 	.word	0x00013258
        /*0d24*/ 	.short	0x0100
        /*0d26*/ 	.byte	0x08
	.zero		1


	//   ....[9]....
        /*0d28*/ 	.word	0x00000540
        /*0d2c*/ 	.word	0x000000ff
        /*0d30*/ 	.word	0x00013268
        /*0d34*/ 	.short	0x0100
        /*0d36*/ 	.byte	0x08
	.zero		1


	//   ....[10]....
        /*0d38*/ 	.word	0x00000630
        /*0d3c*/ 	.word	0x000000ff
        /*0d40*/ 	.word	0x00013270
        /*0d44*/ 	.short	0x0100
        /*0d46*/ 	.byte	0x06
	.zero		1


	//   ....[11]....
        /*0d48*/ 	.word	0x00000640
        /*0d4c*/ 	.word	0x000000ff
        /*0d50*/ 	.word	0x00013280
        /*0d54*/ 	.short	0x0100
        /*0d56*/ 	.byte	0x06
	.zero		1


	//   ....[12]....
        /*0d58*/ 	.word	0x00000650
        /*0d5c*/ 	.word	0x000000ff
        /*0d60*/ 	.word	0x00013278
        /*0d64*/ 	.short	0x0100
        /*0d66*/ 	.byte	0x06
	.zero		1


	//   ....[13]....
        /*0d68*/ 	.word	0x00000660
        /*0d6c*/ 	.word	0x000000ff
        /*0d70*/ 	.word	0x00013288
        /*0d74*/ 	.short	0x0100
        /*0d76*/ 	.byte	0x06
	.zero		1


	//   ....[14]....
        /*0d78*/ 	.word	0x00000790
        /*0d7c*/ 	.word	0x000000ff
        /*0d80*/ 	.word	0x00013290
        /*0d84*/ 	.short	0x0100
        /*0d86*/ 	.byte	0x08
	.zero		1


	//   ....[15]....
        /*0d88*/ 	.word	0x000007a0
        /*0d8c*/ 	.word	0x000000ff
        /*0d90*/ 	.word	0x000132a0
        /*0d94*/ 	.short	0x0100
        /*0d96*/ 	.byte	0x08
	.zero		1


	//   ....[16]....
        /*0d98*/ 	.word	0x000007b0
        /*0d9c*/ 	.word	0x000000ff
        /*0da0*/ 	.word	0x00013298
        /*0da4*/ 	.short	0x0100
        /*0da6*/ 	.byte	0x08
	.zero		1


	//   ....[17]....
        /*0da8*/ 	.word	0x000007c0
        /*0dac*/ 	.word	0x000000ff
        /*0db0*/ 	.word	0x000132a8
        /*0db4*/ 	.short	0x0100
        /*0db6*/ 	.byte	0x08
	.zero		1


	//   ....[18]....
        /*0db8*/ 	.word	0x000008f0
        /*0dbc*/ 	.word	0x000000ff
        /*0dc0*/ 	.word	0x000132b0
        /*0dc4*/ 	.short	0x0100
        /*0dc6*/ 	.byte	0x08
	.zero		1


	//   ....[19]....
        /*0dc8*/ 	.word	0x00000900
        /*0dcc*/ 	.word	0x000000ff
        /*0dd0*/ 	.word	0x000132c0
        /*0dd4*/ 	.short	0x0100
        /*0dd6*/ 	.byte	0x08
	.zero		1


	//   ....[20]....
        /*0dd8*/ 	.word	0x00000910
        /*0ddc*/ 	.word	0x000000ff
        /*0de0*/ 	.word	0x000132b8
        /*0de4*/ 	.short	0x0100
        /*0de6*/ 	.byte	0x08
	.zero		1


	//   ....[21]....
        /*0de8*/ 	.word	0x00000920
        /*0dec*/ 	.word	0x000000ff
        /*0df0*/ 	.word	0x000132c8
        /*0df4*/ 	.short	0x0100
        /*0df6*/ 	.byte	0x08
	.zero		1


	//   ....[22]....
        /*0df8*/ 	.word	0x00002920
        /*0dfc*/ 	.word	0x0000004b
        /*0e00*/ 	.word	0x00013290
        /*0e04*/ 	.short	0x010a
        /*0e06*/ 	.byte	0x3f
	.zero		1


	//   ....[23]....
        /*0e08*/ 	.word	0x00003a80
        /*0e0c*/ 	.word	0x0000004b
        /*0e10*/ 	.word	0x00013290
        /*0e14*/ 	.short	0x010a
        /*0e16*/ 	.byte	0x3f
	.zero		1


	//   ....[24]....
        /*0e18*/ 	.word	0x00004b70
        /*0e1c*/ 	.word	0x0000004b
        /*0e20*/ 	.word	0x00013290
        /*0e24*/ 	.short	0x010a
        /*0e26*/ 	.byte	0x3f
	.zero		1


	//   ....[25]....
        /*0e28*/ 	.word	0x00004cf0
        /*0e2c*/ 	.word	0x00000004
        /*0e30*/ 	.word	0x00000000
        /*0e34*/ 	.short	0x0101
        /*0e36*/ 	.byte	0x3f
	.zero		1


	//   ....[26]....
        /*0e38*/ 	.word	0x00004d30
        /*0e3c*/ 	.word	0x0000004b
        /*0e40*/ 	.word	0x000132b0
        /*0e44*/ 	.short	0x010a
        /*0e46*/ 	.byte	0x3f
	.zero		1


	//   ....[27]....
        /*0e48*/ 	.word	0x00004fb0
        /*0e4c*/ 	.word	0x0000004b
        /*0e50*/ 	.word	0x00000000
        /*0e54*/ 	.short	0x0101
        /*0e56*/ 	.byte	0x3f
	.zero		1


	//   ....[28]....
        /*0e58*/ 	.word	0x000058f0
        /*0e5c*/ 	.word	0x00000010
        /*0e60*/ 	.word	0x00013200
        /*0e64*/ 	.short	0x010a
        /*0e66*/ 	.byte	0x3f
	.zero		1


	//   ....[29]....
        /*0e68*/ 	.word	0x00005940
        /*0e6c*/ 	.word	0x00000010
        /*0e70*/ 	.word	0x00013200
        /*0e74*/ 	.short	0x010a
        /*0e76*/ 	.byte	0x3f
	.zero		1


	//   ....[30]....
        /*0e78*/ 	.word	0x00005eb0
        /*0e7c*/ 	.word	0x00000010
        /*0e80*/ 	.word	0x00013200
        /*0e84*/ 	.short	0x010a
        /*0e86*/ 	.byte	0x3f
	.zero		1


	//   ....[31]....
        /*0e88*/ 	.word	0x00007140
        /*0e8c*/ 	.word	0x00000010
        /*0e90*/ 	.word	0x00013200
        /*0e94*/ 	.short	0x010a
        /*0e96*/ 	.byte	0x3f
	.zero		1


	//   ....[32]....
        /*0e98*/ 	.word	0x000082a0
        /*0e9c*/ 	.word	0x00000000
        /*0ea0*/ 	.word	0x00013230
        /*0ea4*/ 	.short	0x010a
        /*0ea6*/ 	.byte	0x3f
	.zero		1


	//   ....[33]....
        /*0ea8*/ 	.word	0x00008350
        /*0eac*/ 	.word	0x00000000
        /*0eb0*/ 	.word	0x00013230
        /*0eb4*/ 	.short	0x010a
        /*0eb6*/ 	.byte	0x3f
	.zero		1


	//   ....[34]....
        /*0eb8*/ 	.word	0x0000a810
        /*0ebc*/ 	.word	0x0000001b
        /*0ec0*/ 	.word	0x00000000
        /*0ec4*/ 	.short	0x0101
        /*0ec6*/ 	.byte	0x3f
	.zero		1


	//   ....[35]....
        /*0ec8*/ 	.word	0x0000b720
        /*0ecc*/ 	.word	0x0000000d
        /*0ed0*/ 	.word	0x00013230
        /*0ed4*/ 	.short	0x010a
        /*0ed6*/ 	.byte	0x3f
	.zero		1


	//   ....[36]....
        /*0ed8*/ 	.word	0x0000b7b0
        /*0edc*/ 	.word	0x0000000d
        /*0ee0*/ 	.word	0x00013230
        /*0ee4*/ 	.short	0x010a
        /*0ee6*/ 	.byte	0x3f
	.zero		1


	//   ....[37]....
        /*0ee8*/ 	.word	0x0000bd70
        /*0eec*/ 	.word	0x0000000e
        /*0ef0*/ 	.word	0x00013250
        /*0ef4*/ 	.short	0x010a
        /*0ef6*/ 	.byte	0x3f
	.zero		1


	//   ....[38]....
        /*0ef8*/ 	.word	0x0000bdc0
        /*0efc*/ 	.word	0x0000000e
        /*0f00*/ 	.word	0x00013250
        /*0f04*/ 	.short	0x010a
        /*0f06*/ 	.byte	0x3f
	.zero		1


	//   ....[39]....
        /*0f08*/ 	.word	0x0000d830
        /*0f0c*/ 	.word	0x0000000d
        /*0f10*/ 	.word	0x00000000
        /*0f14*/ 	.short	0x0101
        /*0f16*/ 	.byte	0x3f
	.zero		1


	//   ....[40]....
        /*0f18*/ 	.word	0x0000e0b0
        /*0f1c*/ 	.word	0x0000000e
        /*0f20*/ 	.word	0x00000000
        /*0f24*/ 	.short	0x0101
        /*0f26*/ 	.byte	0x3f
	.zero		1


	//   ....[41]....
        /*0f28*/ 	.word	0x0000e610
        /*0f2c*/ 	.word	0x00000008
        /*0f30*/ 	.word	0x00013250
        /*0f34*/ 	.short	0x010a
        /*0f36*/ 	.byte	0x3f
	.zero		1


	//   ....[42]....
        /*0f38*/ 	.word	0x0000e660
        /*0f3c*/ 	.word	0x00000008
        /*0f40*/ 	.word	0x00013250
        /*0f44*/ 	.short	0x010a
        /*0f46*/ 	.byte	0x3f
	.zero		1


	//   ....[43]....
        /*0f48*/ 	.word	0x0000ee80
        /*0f4c*/ 	.word	0x00000002
        /*0f50*/ 	.word	0x00000000
        /*0f54*/ 	.short	0x0101
        /*0f56*/ 	.byte	0x3f
	.zero		1


	//   ....[44]....
        /*0f58*/ 	.word	0x00010630
        /*0f5c*/ 	.word	0x00000000
        /*0f60*/ 	.word	0x00000000
        /*0f64*/ 	.short	0x0101
        /*0f66*/ 	.byte	0x3f
	.zero		1


	//   ....[45]....
        /*0f68*/ 	.word	0x00010a70
        /*0f6c*/ 	.word	0x00000004
        /*0f70*/ 	.word	0x00000000
        /*0f74*/ 	.short	0x0101
        /*0f76*/ 	.byte	0x3f
	.zero		1


	//   ....[46]....
        /*0f78*/ 	.word	0x000132b0
        /*0f7c*/ 	.word	0x00000011
        /*0f80*/ 	.word	0x00013220
        /*0f84*/ 	.short	0x010a
        /*0f86*/ 	.byte	0x3f
	.zero		1


	//   ....[47]....
        /*0f88*/ 	.word	0x00013380
        /*0f8c*/ 	.word	0x00000007
        /*0f90*/ 	.word	0x000132a0
        /*0f94*/ 	.short	0x010a
        /*0f96*/ 	.byte	0x3f
	.zero		1


	//   ....[48]....
        /*0f98*/ 	.word	0x000135c0
        /*0f9c*/ 	.word	0x00000007
        /*0fa0*/ 	.word	0x000132c0
        /*0fa4*/ 	.short	0x010a
        /*0fa6*/ 	.byte	0x3f
	.zero		1


	//   ....[49]....
        /*0fa8*/ 	.word	0x00013970
        /*0fac*/ 	.word	0x00000007
        /*0fb0*/ 	.word	0x000132a0
        /*0fb4*/ 	.short	0x010a
        /*0fb6*/ 	.byte	0x3f
	.zero		1


	//   ....[50]....
        /*0fb8*/ 	.word	0x00013ba0
        /*0fbc*/ 	.word	0x00000007
        /*0fc0*/ 	.word	0x000132c0
        /*0fc4*/ 	.short	0x010a
        /*0fc6*/ 	.byte	0x3f
	.zero		1


	//   ....[51]....
        /*0fc8*/ 	.word	0x00014b10
        /*0fcc*/ 	.word	0x00000004
        /*0fd0*/ 	.word	0x00013280
        /*0fd4*/ 	.short	0x010a
        /*0fd6*/ 	.byte	0x3f
	.zero		1


	//   ....[52]....
        /*0fd8*/ 	.word	0x00014cb0
        /*0fdc*/ 	.word	0x00000004
        /*0fe0*/ 	.word	0x00013240
        /*0fe4*/ 	.short	0x010a
        /*0fe6*/ 	.byte	0x3f
	.zero		1


	//   ....[53]....
        /*0fe8*/ 	.word	0x000158f0
        /*0fec*/ 	.word	0x00000011
        /*0ff0*/ 	.word	0x00013200
        /*0ff4*/ 	.short	0x0107
        /*0ff6*/ 	.byte	0x3f
	.zero		1


	//   ....[54]....
        /*0ff8*/ 	.word	0x000159e0
        /*0ffc*/ 	.word	0x00000011
        /*1000*/ 	.word	0x00013200
        /*1004*/ 	.short	0x0101
        /*1006*/ 	.byte	0x3f
	.zero		1


	//   ....[55]....
        /*1008*/ 	.word	0x00015a00
        /*100c*/ 	.word	0x00000011
        /*1010*/ 	.word	0x00013220
        /*1014*/ 	.short	0x010a
        /*1016*/ 	.byte	0x3f
	.zero		1


	//   ....[56]....
        /*1018*/ 	.word	0x00015cf0
        /*101c*/ 	.word	0x00000006
        /*1020*/ 	.word	0x00013280
        /*1024*/ 	.short	0x010a
        /*1026*/ 	.byte	0x3f
	.zero		1


	//   ....[57]....
        /*1028*/ 	.word	0x00015f40
        /*102c*/ 	.word	0x00000006
        /*1030*/ 	.word	0x00013240
        /*1034*/ 	.short	0x010a
        /*1036*/ 	.byte	0x3f
	.zero		1


	//   ....[58]....
        /*1038*/ 	.word	0x00016200
        /*103c*/ 	.word	0x00000003
        /*1040*/ 	.word	0x00013270
        /*1044*/ 	.short	0x010a
        /*1046*/ 	.byte	0x3f
	.zero		1


	//   ....[59]....
        /*1048*/ 	.word	0x00016280
        /*104c*/ 	.word	0x00000003
        /*1050*/ 	.word	0x00013260
        /*1054*/ 	.short	0x010a
        /*1056*/ 	.byte	0x3f
	.zero		1


	//   ....[60]....
        /*1058*/ 	.word	0x000166a0
        /*105c*/ 	.word	0x00000003
        /*1060*/ 	.word	0x00013250
        /*1064*/ 	.short	0x0101
        /*1066*/ 	.byte	0x3f
	.zero		1


	//   ....[61]....
        /*1068*/ 	.word	0x00016720
        /*106c*/ 	.word	0x00000003
        /*1070*/ 	.word	0x00000000
        /*1074*/ 	.short	0x0101
        /*1076*/ 	.byte	0x3f
	.zero		1


	//   ....[62]....
        /*1078*/ 	.word	0x00016940
        /*107c*/ 	.word	0x00000000
        /*1080*/ 	.word	0x00013270
        /*1084*/ 	.short	0x010a
        /*1086*/ 	.byte	0x3f
	.zero		1


	//   ....[63]....
        /*1088*/ 	.word	0x000169b0
        /*108c*/ 	.word	0x00000000
        /*1090*/ 	.word	0x00013260
        /*1094*/ 	.short	0x010a
        /*1096*/ 	.byte	0x3f
	.zero		1


	//   ....[64]....
        /*1098*/ 	.word	0x00016de0
        /*109c*/ 	.word	0x00000000
        /*10a0*/ 	.word	0x00013250
        /*10a4*/ 	.short	0x0101
        /*10a6*/ 	.byte	0x3f
	.zero		1


	//   ....[65]....
        /*10a8*/ 	.word	0x00016e30
        /*10ac*/ 	.word	0x00000002
        /*10b0*/ 	.word	0x00000000
        /*10b4*/ 	.short	0x0101
        /*10b6*/ 	.byte	0x3f
	.zero		1


	//   ....[66]....
        /*10b8*/ 	.word	0x00017b60
        /*10bc*/ 	.word	0x00000006
        /*10c0*/ 	.word	0x00013220
        /*10c4*/ 	.short	0x010a
        /*10c6*/ 	.byte	0x3f
	.zero		1


	//   ....[67]....
        /*10c8*/ 	.word	0x00017d40
        /*10cc*/ 	.word	0x00000005
        /*10d0*/ 	.word	0x00000000
        /*10d4*/ 	.short	0x010a
        /*10d6*/ 	.byte	0x3f
	.zero		1


	//   ....[68]....
        /*10d8*/ 	.word	0x00017d70
        /*10dc*/ 	.word	0x00000009
        /*10e0*/ 	.word	0x00000000
        /*10e4*/ 	.short	0x010a
        /*10e6*/ 	.byte	0x3f
	.zero		1


	//   ....[69]....
        /*10e8*/ 	.word	0x00017dc0
        /*10ec*/ 	.word	0x0000001d
        /*10f0*/ 	.word	0x00013260
        /*10f4*/ 	.short	0x010a
        /*10f6*/ 	.byte	0x3f
	.zero		1


	//   ....[70]....
        /*10f8*/ 	.word	0x00017e10
        /*10fc*/ 	.word	0x00000007
        /*1100*/ 	.word	0x00013260
        /*1104*/ 	.short	0x010a
        /*1106*/ 	.byte	0x3f
	.zero		1


	//   ....[71]....
        /*1108*/ 	.word	0x00017e50
        /*110c*/ 	.word	0x0000001d
        /*1110*/ 	.word	0x00013280
        /*1114*/ 	.short	0x010a
        /*1116*/ 	.byte	0x3f
	.zero		1


	//   ....[72]....
        /*1118*/ 	.word	0x00017e70
        /*111c*/ 	.word	0x00000007
        /*1120*/ 	.word	0x00013280
        /*1124*/ 	.short	0x010a
        /*1126*/ 	.byte	0x3f
	.zero		1


	//   ....[73]....
        /*1128*/ 	.word	0x00017ed0
        /*112c*/ 	.word	0x0000004b
        /*1130*/ 	.word	0x00013290
        /*1134*/ 	.short	0x010a
        /*1136*/ 	.byte	0x3f
	.zero		1


	//   ....[74]....
        /*1138*/ 	.word	0x00017f20
        /*113c*/ 	.word	0x0000004b
        /*1140*/ 	.word	0x00013290
        /*1144*/ 	.short	0x010a
        /*1146*/ 	.byte	0x3f
	.zero		1


	//   ....[75]....
        /*1148*/ 	.word	0x00017f70
        /*114c*/ 	.word	0x0000004b
        /*1150*/ 	.word	0x00013290
        /*1154*/ 	.short	0x010a
        /*1156*/ 	.byte	0x3f
	.zero		1


	//   ....[76]....
        /*1158*/ 	.word	0x00017fc0
        /*115c*/ 	.word	0x0000004b
        /*1160*/ 	.word	0x000132b0
        /*1164*/ 	.short	0x010a
        /*1166*/ 	.byte	0x3f
	.zero		1


	//   ....[77]....
        /*1168*/ 	.word	0x000181d0
        /*116c*/ 	.word	0x00000010
        /*1170*/ 	.word	0x00013200
        /*1174*/ 	.short	0x010a
        /*1176*/ 	.byte	0x3f
	.zero		1


	//   ....[78]....
        /*1178*/ 	.word	0x000183e0
        /*117c*/ 	.word	0x00000010
        /*1180*/ 	.word	0x00013200
        /*1184*/ 	.short	0x010a
        /*1186*/ 	.byte	0x3f
	.zero		1


	//   ....[79]....
        /*1188*/ 	.word	0x00018430
        /*118c*/ 	.word	0x00000000
        /*1190*/ 	.word	0x00013230
        /*1194*/ 	.short	0x010a
        /*1196*/ 	.byte	0x3f
	.zero		1


	//   ....[80]....
        /*1198*/ 	.word	0x00018480
        /*119c*/ 	.word	0x0000000d
        /*11a0*/ 	.word	0x00013230
        /*11a4*/ 	.short	0x010a
        /*11a6*/ 	.byte	0x3f
	.zero		1


	//   ....[81]....
        /*11a8*/ 	.word	0x000184d0
        /*11ac*/ 	.word	0x0000000e
        /*11b0*/ 	.word	0x00013250
        /*11b4*/ 	.short	0x010a
        /*11b6*/ 	.byte	0x3f
	.zero		1


	//   ....[82]....
        /*11b8*/ 	.word	0x00018520
        /*11bc*/ 	.word	0x00000008
        /*11c0*/ 	.word	0x00013250
        /*11c4*/ 	.short	0x010a
        /*11c6*/ 	.byte	0x3f
	.zero		1


	//   ....[83]....
        /*11c8*/ 	.word	0x000186c0
        /*11cc*/ 	.word	0x00000011
        /*11d0*/ 	.word	0x00013220
        /*11d4*/ 	.short	0x010a
        /*11d6*/ 	.byte	0x3f
	.zero		1


	//   ....[84]....
        /*11d8*/ 	.word	0x00018710
        /*11dc*/ 	.word	0x00000007
        /*11e0*/ 	.word	0x000132a0
        /*11e4*/ 	.short	0x010a
        /*11e6*/ 	.byte	0x3f
	.zero		1


	//   ....[85]....
        /*11e8*/ 	.word	0x00018760
        /*11ec*/ 	.word	0x00000007
        /*11f0*/ 	.word	0x000132c0
        /*11f4*/ 	.short	0x010a
        /*11f6*/ 	.byte	0x3f
	.zero		1


	//   ....[86]....
        /*11f8*/ 	.word	0x000187b0
        /*11fc*/ 	.word	0x00000007
        /*1200*/ 	.word	0x000132a0
        /*1204*/ 	.short	0x010a
        /*1206*/ 	.byte	0x3f
	.zero		1


	//   ....[87]....
        /*1208*/ 	.word	0x00018800
        /*120c*/ 	.word	0x00000007
        /*1210*/ 	.word	0x000132c0
        /*1214*/ 	.short	0x010a
        /*1216*/ 	.byte	0x3f
	.zero		1


	//   ....[88]....
        /*1218*/ 	.word	0x000189a0
        /*121c*/ 	.word	0x00000004
        /*1220*/ 	.word	0x00013280
        /*1224*/ 	.short	0x010a
        /*1226*/ 	.byte	0x3f
	.zero		1


	//   ....[89]....
        /*1228*/ 	.word	0x000189f0
        /*122c*/ 	.word	0x00000004
        /*1230*/ 	.word	0x00013240
        /*1234*/ 	.short	0x010a
        /*1236*/ 	.byte	0x3f
	.zero		1


	//   ....[90]....
        /*1238*/ 	.word	0x000191c0
        /*123c*/ 	.word	0x00000011
        /*1240*/ 	.word	0x00013220
        /*1244*/ 	.short	0x010a
        /*1246*/ 	.byte	0x3f
	.zero		1


	//   ....[91]....
        /*1248*/ 	.word	0x00019210
        /*124c*/ 	.word	0x00000006
        /*1250*/ 	.word	0x00013280
        /*1254*/ 	.short	0x010a
        /*1256*/ 	.byte	0x3f
	.zero		1


	//   ....[92]....
        /*1258*/ 	.word	0x00019260
        /*125c*/ 	.word	0x00000006
        /*1260*/ 	.word	0x00013240
        /*1264*/ 	.short	0x010a
        /*1266*/ 	.byte	0x3f
	.zero		1


	//   ....[93]....
        /*1268*/ 	.word	0x000192b0
        /*126c*/ 	.word	0x00000003
        /*1270*/ 	.word	0x00013270
        /*1274*/ 	.short	0x010a
        /*1276*/ 	.byte	0x3f
	.zero		1


	//   ....[94]....
        /*1278*/ 	.word	0x00019300
        /*127c*/ 	.word	0x00000003
        /*1280*/ 	.word	0x00013260
        /*1284*/ 	.short	0x010a
        /*1286*/ 	.byte	0x3f
	.zero		1


	//   ....[95]....
        /*1288*/ 	.word	0x00019350
        /*128c*/ 	.word	0x00000000
        /*1290*/ 	.word	0x00013270
        /*1294*/ 	.short	0x010a
        /*1296*/ 	.byte	0x3f
	.zero		1


	//   ....[96]....
        /*1298*/ 	.word	0x000193a0
        /*129c*/ 	.word	0x00000000
        /*12a0*/ 	.word	0x00013260
        /*12a4*/ 	.short	0x010a
        /*12a6*/ 	.byte	0x3f
	.zero		1


	//   ....[97]....
        /*12a8*/ 	.word	0x00019e00
        /*12ac*/ 	.word	0x00000006
        /*12b0*/ 	.word	0x00013220
        /*12b4*/ 	.short	0x010a
        /*12b6*/ 	.byte	0x3f
	.zero		1


	//   ....[98]....
        /*12b8*/ 	.word	0x00019fa0
        /*12bc*/ 	.word	0x00000005
        /*12c0*/ 	.word	0x00000000
        /*12c4*/ 	.short	0x010a
        /*12c6*/ 	.byte	0x3f
	.zero		1


	//   ....[99]....
        /*12c8*/ 	.word	0x00019ff0
        /*12cc*/ 	.word	0x00000009
        /*12d0*/ 	.word	0x00000000
        /*12d4*/ 	.short	0x010a
        /*12d6*/ 	.byte	0x3f
	.zero		1


	//   ....[100]....
        /*12d8*/ 	.word	0x0001a040
        /*12dc*/ 	.word	0x0000001d
        /*12e0*/ 	.word	0x00013260
        /*12e4*/ 	.short	0x010a
        /*12e6*/ 	.byte	0x3f
	.zero		1


	//   ....[101]....
        /*12e8*/ 	.word	0x0001a090
        /*12ec*/ 	.word	0x00000007
        /*12f0*/ 	.word	0x00013260
        /*12f4*/ 	.short	0x010a
        /*12f6*/ 	.byte	0x3f
	.zero		1


	//   ....[102]....
        /*12f8*/ 	.word	0x0001a0e0
        /*12fc*/ 	.word	0x0000001d
        /*1300*/ 	.word	0x00013280
        /*1304*/ 	.short	0x010a
        /*1306*/ 	.byte	0x3f
	.zero		1


	//----- nvinfo : EIATTR_NUM_MBARRIERS
	.align		4
.L_1453:
        /*1308*/ 	.byte	0x03, 0x38
        /*130a*/ 	.short	0x0016


	//----- nvinfo : EIATTR_EXIT_INSTR_OFFSETS
	.align		4
        /*130c*/ 	.byte	0x04, 0x1c
        /*130e*/ 	.short	(.L_1455 - .L_1454)


	//   ....[0]....
.L_1454:
        /*1310*/ 	.word	0x00017ec0


	//----- nvinfo : EIATTR_MAX_THREADS
	.align		4
.L_1455:
        /*1314*/ 	.byte	0x04, 0x05
        /*1316*/ 	.short	(.L_1457 - .L_1456)
.L_1456:
        /*1318*/ 	.word	0x00000200
        /*131c*/ 	.word	0x00000001
        /*1320*/ 	.word	0x00000001


	//----- nvinfo : EIATTR_CRS_STACK_SIZE
	.align		4
.L_1457:
        /*1324*/ 	.byte	0x04, 0x1e
        /*1326*/ 	.short	(.L_1459 - .L_1458)
.L_1458:
        /*1328*/ 	.word	0x00000000


	//----- nvinfo : EIATTR_CBANK_PARAM_SIZE
	.align		4
.L_1459:
        /*132c*/ 	.byte	0x03, 0x19
        /*132e*/ 	.short	0x0af0


	//----- nvinfo : EIATTR_PARAM_CBANK
	.align		4
        /*1330*/ 	.byte	0x04, 0x0a
        /*1332*/ 	.short	(.L_1461 - .L_1460)
	.align		4
.L_1460:
        /*1334*/ 	.word	index@(.nv.constant0._ZN7cutlass13device_kernelIN5flash11enable_sm90INS1_16FlashAttnFwdSm90INS1_25CollectiveMainloopFwdSm90ILi2EN4cute5tupleIJNS5_1CILi1EEES8_S8_EEENS6_IJNS7_ILi192EEENS7_ILi160EEENS7_ILi64EEEEEELi64ENS_12float_e4m3_tEfNS_4arch4Sm90ELb0ELb0ELb1ELb1ELb0ELb1ELb0ELb1ELb1ELb1ELb1ELb0EEENS1_21CollectiveEpilogueFwdINS6_IJSA_SC_SB_EEES9_NS_10bfloat16_tESG_Li384ELb1ELb1ELb1ELb1EEENS1_36VarlenDynamicPersistentTileSchedulerILi192ELi160ELi384ELi128ELb1ELb1ELb1ELb0ELb1ELb1EEEEEEEEEvNT_6ParamsE)
        /*1338*/ 	.short	0x0210
        /*133a*/ 	.short	0x0af0


	//----- nvinfo : EIATTR_SW_WAR
	.align		4
.L_1461:
        /*133c*/ 	.byte	0x04, 0x36
        /*133e*/ 	.short	(.L_1463 - .L_1462)
.L_1462:
        /*1340*/ 	.word	0x00000008
.L_1463:


//--------------------- .nv.info._ZN7cutlass13device_kernelIN5flash11enable_sm90INS1_16FlashAttnFwdSm90INS1_25CollectiveMainloopFwdSm90ILi2EN4cute5tupleIJNS5_1CILi1EEES8_S8_EEENS6_IJNS7_ILi192EEENS7_ILi160EEENS7_ILi64EEEEEELi64ENS_12float_e4m3_tEfNS_4arch4Sm90ELb0ELb1ELb1ELb0ELb0ELb0ELb0ELb1ELb1ELb1ELb1ELb0EEENS1_21CollectiveEpilogueFwdINS6_IJSA_SC_SB_EEES9_NS_10bfloat16_tESG_Li384ELb0ELb1ELb1ELb1EEENS1_19SingleTileSchedulerILb0ELb1ELb1ELi192EEEEEEEEEvNT_6ParamsE --------------------------
	.section	.nv.info._ZN7cutlass13device_kernelIN5flash11enable_sm90INS1_16FlashAttnFwdSm90INS1_25CollectiveMainloopFwdSm90ILi2EN4cute5tupleIJNS5_1CILi1EEES8_S8_EEENS6_IJNS7_ILi192EEENS7_ILi160EEENS7_ILi64EEEEEELi64ENS_12float_e4m3_tEfNS_4arch4Sm90ELb0ELb1ELb1ELb0ELb0ELb0ELb0ELb1ELb1ELb1ELb1ELb0EEENS1_21CollectiveEpilogueFwdINS6_IJSA_SC_SB_EEES9_NS_10bfloat16_tESG_Li384ELb0ELb1ELb1ELb1EEENS1_19SingleTileSchedulerILb0ELb1ELb1ELi192EEEEEEEEEvNT_6ParamsE,"",@"SHT_CUDA_INFO"
	.sectionflags	@""
	.align	4


	//----- nvinfo : EIATTR_CUDA_API_VERSION
	.align		4
        /*0000*/ 	.byte	0x04, 0x37
        /*0002*/ 	.short	(.L_1465 - .L_1464)
.L_1464:
        /*0004*/ 	.word	0x00000082


	//----- nvinfo : EIATTR_KPARAM_INFO
	.align		4
.L_1465:
        /*0008*/ 	.byte	0x04, 0x17
        /*000a*/ 	.short	(.L_1467 - .L_1466)
.L_1466:
        /*000c*/ 	.word	0x00000000
        /*0010*/ 	.short	0x0000
        /*0012*/ 	.short	0x0070
        /*0014*/ 	.byte	0x00, 0xf0, 0x01, 0x28


	//----- nvinfo : EIATTR_SPARSE_MMA_MASK
	.align		4
.L_1467:
        /*0018*/ 	.byte	0x03, 0x50
        /*001a*/ 	.short	0x0000


	//----- nvinfo : EIATTR_MAXREG_COUNT
	.align		4
        /*001c*/ 	.byte	0x03, 0x1b
        /*001e*/ 	.short	0x0080


	//----- nvinfo : EIATTR_NUM_BARRIERS
	.align		4
        /*0020*/ 	.byte	0x02, 0x4c
        /*0022*/ 	.byte	0x09
	.zero		1


	//----- nvinfo : EIATTR_EXTERNS
	.align		4
        /*0024*/ 	.byte	0x04, 0x0f
        /*0026*/ 	.short	(.L_1469 - .L_1468)


	//   ....[0]....
	.align		4
.L_1468:
        /*0028*/ 	.word	index@(__assertfail)


	//----- nvinfo : EIATTR_MERCURY_ISA_VERSION
	.align		4
.L_1469:
        /*002c*/ 	.byte	0x03, 0x5f
        /*002e*/ 	.short	0x0101


	//----- nvinfo : EIATTR_INT_WARP_WIDE_INSTR_OFFSETS
	.align		4
        /*0030*/ 	.byte	0x04, 0x31
        /*0032*/ 	.short	(.L_1471 - .L_1470)


	//   ....[0]....
.L_1470:
        /*0034*/ 	.word	0x00000120


	//   ....[1]....
        /*0038*/ 	.word	0x00000160


	//   ....[2]....
        /*003c*/ 	.word	0x000001d0


	//----- nvinfo : EIATTR_COOP_GROUP_MASK_REGIDS
	.align		4
.L_1471:
        /*0040*/ 	.byte	0x04, 0x29
        /*0042*/ 	.short	(.L_1473 - .L_1472)


	//   ....[0]....
.L_1472:
        /*0044*/ 	.word	0xffffffff


	//   ....[1]....
        /*0048*/ 	.word	0xffffffff


	//   ....[2]....
        /*004c*/ 	.word	0xffffffff


	//   ....[3]....
        /*0050*/ 	.word	0xffffffff


	//   ....[4]....
        /*0054*/ 	.word	0xffffffff


	//   ....[5]....
        /*0058*/ 	.word	0xffffffff


	//   ....[6]....
        /*005c*/ 	.word	0xffffffff


	//   ....[7]....
        /*0060*/ 	.word	0xffffffff


	//   ....[8]....
        /*0064*/ 	.word	0xffffffff


	//   ....[9]....
        /*0068*/ 	.word	0xffffffff


	//   ....[10]....
        /*006c*/ 	.word	0xffffffff


	//   ....[11]....
        /*0070*/ 	.word	0xffffffff


	//   ....[12]....
        /*0074*/ 	.word	0xffffffff


	//   ....[13]....
        /*0078*/ 	.word	0xffffffff


	//   ....[14]....
        /*007c*/ 	.word	0xffffffff


	//   ....[15]....
        /*0080*/ 	.word	0xffffffff


	//   ....[16]....
        /*0084*/ 	.word	0xffffffff


	//   ....[17]....
        /*0088*/ 	.word	0xffffffff


	//   ....[18]....
        /*008c*/ 	.word	0xffffffff


	//   ....[19]....
        /*0090*/ 	.word	0xffffffff


	//   ....[20]....
        /*0094*/ 	.word	0xffffffff


	//   ....[21]....
        /*0098*/ 	.word	0xffffffff


	//   ....[22]....
        /*009c*/ 	.word	0xffffffff


	//   ....[23]....
        /*00a0*/ 	.word	0xffffffff


	//   ....[24]....
        /*00a4*/ 	.word	0xffffffff


	//   ....[25]....
        /*00a8*/ 	.word	0xffffffff


	//   ....[26]....
        /*00ac*/ 	.word	0xffffffff


	//   ....[27]....
        /*00b0*/ 	.word	0xffffffff


	//   ....[28]....
        /*00b4*/ 	.word	0xffffffff


	//   ....[29]....
        /*00b8*/ 	.word	0xffffffff


	//   ....[30]....
        /*00bc*/ 	.word	0xffffffff


	//   ....[31]....
        /*00c0*/ 	.word	0xffffffff


	//   ....[32]....
        /*00c4*/ 	.word	0xffffffff


	//   ....[33]....
        /*00c8*/ 	.word	0xffffffff


	//   ....[34]....
        /*00cc*/ 	.word	0xffffffff


	//   ....[35]....
        /*00d0*/ 	.word	0xffffffff


	//   ....[36]....
        /*00d4*/ 	.word	0xffffffff


	//   ....[37]....
        /*00d8*/ 	.word	0xffffffff


	//   ....[38]....
        /*00dc*/ 	.word	0xffffffff


	//   ....[39]....
        /*00e0*/ 	.word	0xffffffff


	//   ....[40]....
        /*00e4*/ 	.word	0xffffffff


	//   ....[41]....
        /*00e8*/ 	.word	0xffffffff


	//   ....[42]....
        /*00ec*/ 	.word	0xffffffff


	//   ....[43]....
        /*00f0*/ 	.word	0xffffffff


	//   ....[44]....
        /*00f4*/ 	.word	0xffffffff


	//   ....[45]....
        /*00f8*/ 	.word	0xffffffff


	//   ....[46]....
        /*00fc*/ 	.word	0xffffffff


	//   ....[47]....
        /*0100*/ 	.word	0xffffffff


	//   ....[48]....
        /*0104*/ 	.word	0xffffffff


	//   ....[49]....
        /*0108*/ 	.word	0xffffffff


	//   ....[50]....
        /*010c*/ 	.word	0xffffffff


	//   ....[51]....
        /*0110*/ 	.word	0xffffffff


	//   ....[52]....
        /*0114*/ 	.word	0xffffffff


	//   ....[53]....
        /*0118*/ 	.word	0xffffffff


	//   ....[54]....
        /*011c*/ 	.word	0xffffffff


	//   ....[55]....
        /*0120*/ 	.word	0xffffffff


	//   ....[56]....
        /*0124*/ 	.word	0xffffffff


	//   ....[57]....
        /*0128*/ 	.word	0xffffffff


	//   ....[58]....
        /*012c*/ 	.word	0xffffffff


	//   ....[59]....
        /*0130*/ 	.word	0xffffffff


	//   ....[60]....
        /*0134*/ 	.word	0xffffffff


	//   ....[61]....
        /*0138*/ 	.word	0xffffffff


	//   ....[62]....
        /*013c*/ 	.word	0xffffffff


	//   ....[63]....
        /*0140*/ 	.word	0xffffffff


	//   ....[64]....
        /*0144*/ 	.word	0xffffffff


	//   ....[65]....
        /*0148*/ 	.word	0xffffffff


	//   ....[66]....
        /*014c*/ 	.word	0xffffffff


	//   ....[67]....
        /*0150*/ 	.word	0xffffffff


	//   ....[68]....
        /*0154*/ 	.word	0xffffffff


	//   ....[69]....
        /*0158*/ 	.word	0xffffffff


	//   ....[70]....
        /*015c*/ 	.word	0xffffffff


	//   ....[71]....
        /*0160*/ 	.word	0xffffffff


	//   ....[72]....
        /*0164*/ 	.word	0xffffffff


	//   ....[73]....
        /*0168*/ 	.word	0xffffffff


	//   ....[74]....
        /*016c*/ 	.word	0xffffffff


	//   ....[75]....
        /*0170*/ 	.word	0xffffffff


	//   ....[76]....
        /*0174*/ 	.word	0xffffffff


	//   ....[77]....
        /*0178*/ 	.word	0xffffffff


	//   ....[78]....
        /*017c*/ 	.word	0xffffffff


	//   ....[79]....
        /*0180*/ 	.word	0xffffffff


	//   ....[80]....
        /*0184*/ 	.word	0xffffffff


	//   ....[81]....
        /*0188*/ 	.word	0xffffffff


	//   ....[82]....
        /*018c*/ 	.word	0xffffffff


	//   ....[83]....
        /*0190*/ 	.word	0xffffffff


	//   ....[84]....
        /*0194*/ 	.word	0xffffffff


	//   ....[85]....
        /*0198*/ 	.word	0xffffffff


	//   ....[86]....
        /*019c*/ 	.word	0xffffffff


	//   ....[87]....
        /*01a0*/ 	.word	0xffffffff


	//   ....[88]....
        /*01a4*/ 	.word	0xffffffff


	//   ....[89]....
        /*01a8*/ 	.word	0x0500000f


	//   ....[90]....
        /*01ac*/ 	.word	0x0500000f


	//   ....[91]....
        /*01b0*/ 	.word	0x0500000f


	//   ....[92]....
        /*01b4*/ 	.word	0x0500000f


	//   ....[93]....
        /*01b8*/ 	.word	0x0500000f


	//   ....[94]....
        /*01bc*/ 	.word	0x0500000f


	//   ....[95]....
        /*01c0*/ 	.word	0x0500000f


	//   ....[96]....
        /*01c4*/ 	.word	0x0500000f


	//   ....[97]....
        /*01c8*/ 	.word	0x0500000f


	//   ....[98]....
        /*01cc*/ 	.word	0x0500000f


	//   ....[99]....
        /*01d0*/ 	.word	0x0500000f


	//   ....[100]....
        /*01d4*/ 	.word	0x0500000f


	//   ....[101]....
        /*01d8*/ 	.word	0x0500000f


	//----- nvinfo : EIATTR_COOP_GROUP_INSTR_OFFSETS
	.align		4
.L_1473:
        /*01dc*/ 	.byte	0x04, 0x28
        /*01de*/ 	.short	(.L_1475 - .L_1474)


	//   ....[0]....
.L_1474:
        /*01e0*/ 	.word	0x00000050


	//   ....[1]....
        /*01e4*/ 	.word	0x00000130


	//   ....[2]....
        /*01e8*/ 	.word	0x00000180


	//   ....[3]....
        /*01ec*/ 	.word	0x000003b0


	//   ....[4]....
        /*01f0*/ 	.word	0x00000510


	//   ....[5]....
        /*01f4*/ 	.word	0x00000630


	//   ....[6]....
        /*01f8*/ 	.word	0x00000790


	//   ....[7]....
        /*01fc*/ 	.word	0x000014a0


	//   ....[8]....
        /*0200*/ 	.word	0x00002840


	//   ....[9]....
        /*0204*/ 	.word	0x00003410


	//   ....[10]....
        /*0208*/ 	.word	0x00004640


	//   ....[11]....
        /*020c*/ 	.word	0x00004700


	//   ....[12]....
        /*0210*/ 	.word	0x00005130


	//   ....[13]....
        /*0214*/ 	.word	0x000051f0


	//   ....[14]....
        /*0218*/ 	.word	0x00007480


	//   ....[15]....
        /*021c*/ 	.word	0x00007830


	//   ....[16]....
        /*0220*/ 	.word	0x00008e80


	//   ....[17]....
        /*0224*/ 	.word	0x00008f90


	//   ....[18]....
        /*0228*/ 	.word	0x00009a90


	//   ....[19]....
        /*022c*/ 	.word	0x00009b20


	//   ....[20]....
        /*0230*/ 	.word	0x0000c4b0


	//   ....[21]....
        /*0234*/ 	.word	0x0000c4f0


	//   ....[22]....
        /*0238*/ 	.word	0x0000c590


	//   ....[23]....
        /*023c*/ 	.word	0x0000c5a0


	//   ....[24]....
        /*0240*/ 	.word	0x0000edb0


	//   ....[25]....
        /*0244*/ 	.word	0x0000f110


	//   ....[26]....
        /*0248*/ 	.word	0x00010a40


	//   ....[27]....
        /*024c*/ 	.word	0x00010ae0


	//   ....[28]....
        /*0250*/ 	.word	0x000113e0


	//   ....[29]....
        /*0254*/ 	.word	0x00011460


	//   ....[30]....
        /*0258*/ 	.word	0x00012940


	//   ....[31]....
        /*025c*/ 	.word	0x00012950


	//   ....[32]....
        /*0260*/ 	.word	0x000129d0


	//   ....[33]....
        /*0264*/ 	.word	0x000129f0


	//   ....[34]....
        /*0268*/ 	.word	0x00013540


	//   ....[35]....
        /*026c*/ 	.word	0x00013550


	//   ....[36]....
        /*0270*/ 	.word	0x00013560


	//   ....[37]....
        /*0274*/ 	.word	0x00013570


	//   ....[38]....
        /*0278*/ 	.word	0x00013580


	//   ....[39]....
        /*027c*/ 	.word	0x00013590


	//   ....[40]....
        /*0280*/ 	.word	0x000135b0


	//   ....[41]....
        /*0284*/ 	.word	0x000135c0


	//   ....[42]....
        /*0288*/ 	.word	0x000135f0


	//   ....[43]....
        /*028c*/ 	.word	0x00013600


	//   ....[44]....
        /*0290*/ 	.word	0x00013610


	//   ....[45]....
        /*0294*/ 	.word	0x00013640


	//   ....[46]....
        /*0298*/ 	.word	0x00013660


	//   ....[47]....
        /*029c*/ 	.word	0x00013670


	//   ....[48]....
        /*02a0*/ 	.word	0x00013690


	//   ....[49]....
        /*02a4*/ 	.word	0x000136a0


	//   ....[50]....
        /*02a8*/ 	.word	0x000136b0


	//   ....[51]....
        /*02ac*/ 	.word	0x000136c0


	//   ....[52]....
        /*02b0*/ 	.word	0x000136d0


	//   ....[53]....
        /*02b4*/ 	.word	0x000136e0


	//   ....[54]....
        /*02b8*/ 	.word	0x00013710


	//   ....[55]....
        /*02bc*/ 	.word	0x00013770


	//   ....[56]....
        /*02c0*/ 	.word	0x000137a0


	//   ....[57]....
        /*02c4*/ 	.word	0x000137c0


	//   ....[58]....
        /*02c8*/ 	.word	0x000137f0


	//   ....[59]....
        /*02cc*/ 	.word	0x00013800


	//   ....[60]....
        /*02d0*/ 	.word	0x00013810


	//   ....[61]....
        /*02d4*/ 	.word	0x00013820


	//   ....[62]....
        /*02d8*/ 	.word	0x00013830


	//   ....[63]....
        /*02dc*/ 	.word	0x00013840


	//   ....[64]....
        /*02e0*/ 	.word	0x00013860


	//   ....[65]....
        /*02e4*/ 	.word	0x00013870


	//   ....[66]....
        /*02e8*/ 	.word	0x00013b10


	//   ....[67]....
        /*02ec*/ 	.word	0x00013b50


	//   ....[68]....
        /*02f0*/ 	.word	0x00013b80


	//   ....[69]....
        /*02f4*/ 	.word	0x00013bc0


	//   ....[70]....
        /*02f8*/ 	.word	0x00013bf0


	//   ....[71]....
        /*02fc*/ 	.word	0x00013c20


	//   ....[72]....
        /*0300*/ 	.word	0x00013fe0


	//   ....[73]....
        /*0304*/ 	.word	0x00014010


	//   ....[74]....
        /*0308*/ 	.word	0x00014810


	//   ....[75]....
        /*030c*/ 	.word	0x00015940


	//   ....[76]....
        /*0310*/ 	.word	0x00016400


	//   ....[77]....
        /*0314*/ 	.word	0x00016440


	//   ....[78]....
        /*0318*/ 	.word	0x00016470


	//   ....[79]....
        /*031c*/ 	.word	0x00016480


	//   ....[80]....
        /*0320*/ 	.word	0x00016490


	//   ....[81]....
        /*0324*/ 	.word	0x000164b0


	//   ....[82]....
        /*0328*/ 	.word	0x000164f0


	//   ....[83]....
        /*032c*/ 	.word	0x00016570


	//   ....[84]....
        /*0330*/ 	.word	0x00016590


	//   ....[85]....
        /*0334*/ 	.word	0x000165f0


	//   ....[86]....
        /*0338*/ 	.word	0x00016630


	//   ....[87]....
        /*033c*/ 	.word	0x00016660


	//   ....[88]....
        /*0340*/ 	.word	0x00017820


	//   ....[89]....
        /*0344*/ 	.word	0x00017e90


	//   ....[90]....
        /*0348*/ 	.word	0x00018060


	//   ....[91]....
        /*034c*/ 	.word	0x000180b0


	//   ....[92]....
        /*0350*/ 	.word	0x000181e0


	//   ....[93]....
        /*0354*/ 	.word	0x00018240


	//   ....[94]....
        /*0358*/ 	.word	0x000182a0


	//   ....[95]....
        /*035c*/ 	.word	0x00018360


	//   ....[96]....
        /*0360*/ 	.word	0x000183c0


	//   ....[97]....
        /*0364*/ 	.word	0x00018480


	//   ....[98]....
        /*0368*/ 	.word	0x00018510


	//   ....[99]....
        /*036c*/ 	.word	0x000185d0


	//   ....[100]....
        /*0370*/ 	.word	0x00018640


	//   ....[101]....
        /*0374*/ 	.word	0x000186f0


	//----- nvinfo : EIATTR_REG_RECONFIG
	.align		4
.L_1475:
        /*0378*/ 	.byte	0x01, 0x54
	.zero		2


	//----- nvinfo : EIATTR_SYSCALL_OFFSETS
	.align		4
        /*037c*/ 	.byte	0x04, 0x46
        /*037e*/ 	.short	(.L_1477 - .L_1476)


	//   ....[0]....
.L_1476:
        /*0380*/ 	.word	0x00001670


	//   ....[1]....
        /*0384*/ 	.word	0x00015370


	//   ....[2]....
        /*0388*/ 	.word	0x000154b0


	//   ....[3]....
        /*038c*/ 	.word	0x000155f0


	//   ....[4]....
        /*0390*/ 	.word	0x00015710


	//   ....[5]....
        /*0394*/ 	.word	0x00015fd0


	//----- nvinfo : EIATTR_MBARRIER_INSTR_OFFSETS
	.align		4
.L_1477:
        /*0398*/ 	.byte	0x04, 0x39
        /*039a*/ 	.short	(.L_1479 - .L_1478)


	//   ....[0]....
.L_1478:
        /*039c*/ 	.word	0x00000260
        /*03a0*/ 	.word	0x000000ff
        /*03a4*/ 	.word	0x00012400
        /*03a8*/ 	.short	0x0100
        /*03aa*/ 	.byte	0x08
	.zero		1


	//   ....[1]....
        /*03ac*/ 	.word	0x00000270
        /*03b0*/ 	.word	0x000000ff
        /*03b4*/ 	.word	0x00012420
        /*03b8*/ 	.short	0x0100
        /*03ba*/ 	.byte	0x08
	.zero		1


	//   ....[2]....
        /*03bc*/ 	.word	0x00000360
        /*03c0*/ 	.word	0x000000ff
        /*03c4*/ 	.word	0x00012430
        /*03c8*/ 	.short	0x0100
        /*03ca*/ 	.byte	0x08
	.zero		1


	//   ....[3]....
        /*03cc*/ 	.word	0x00000370
        /*03d0*/ 	.word	0x000000ff
        /*03d4*/ 	.word	0x00012440
        /*03d8*/ 	.short	0x0100
        /*03da*/ 	.byte	0x08
	.zero		1


	//   ....[4]....
        /*03dc*/ 	.word	0x00000380
        /*03e0*/ 	.word	0x000000ff
        /*03e4*/ 	.word	0x00012438
        /*03e8*/ 	.short	0x0100
        /*03ea*/ 	.byte	0x08
	.zero		1


	//   ....[5]....
        /*03ec*/ 	.word	0x00000390
        /*03f0*/ 	.word	0x000000ff
        /*03f4*/ 	.word	0x00012448
        /*03f8*/ 	.short	0x0100
        /*03fa*/ 	.byte	0x08
	.zero		1


	//   ....[6]....
        /*03fc*/ 	.word	0x000004c0
        /*0400*/ 	.word	0x000000ff
        /*0404*/ 	.word	0x00012450
        /*0408*/ 	.short	0x0100
        /*040a*/ 	.byte	0x08
	.zero		1


	//   ....[7]....
        /*040c*/ 	.word	0x000004d0
        /*0410*/ 	.word	0x000000ff
        /*0414*/ 	.word	0x00012460
        /*0418*/ 	.short	0x0100
        /*041a*/ 	.byte	0x08
	.zero		1


	//   ....[8]....
        /*041c*/ 	.word	0x000004e0
        /*0420*/ 	.word	0x000000ff
        /*0424*/ 	.word	0x00012458
        /*0428*/ 	.short	0x0100
        /*042a*/ 	.byte	0x08
	.zero		1


	//   ....[9]....
        /*042c*/ 	.word	0x000004f0
        /*0430*/ 	.word	0x000000ff
        /*0434*/ 	.word	0x00012468
        /*0438*/ 	.short	0x0100
        /*043a*/ 	.byte	0x08
	.zero		1


	//   ....[10]....
        /*043c*/ 	.word	0x000005e0
        /*0440*/ 	.word	0x000000ff
        /*0444*/ 	.word	0x00012470
        /*0448*/ 	.short	0x0100
        /*044a*/ 	.byte	0x06
	.zero		1


	//   ....[11]....
        /*044c*/ 	.word	0x000005f0
        /*0450*/ 	.word	0x000000ff
        /*0454*/ 	.word	0x00012480
        /*0458*/ 	.short	0x0100
        /*045a*/ 	.byte	0x06
	.zero		1


	//   ....[12]....
        /*045c*/ 	.word	0x00000600
        /*0460*/ 	.word	0x000000ff
        /*0464*/ 	.word	0x00012478
        /*0468*/ 	.short	0x0100
        /*046a*/ 	.byte	0x06
	.zero		1


	//   ....[13]....
        /*046c*/ 	.word	0x00000610
        /*0470*/ 	.word	0x000000ff
        /*0474*/ 	.word	0x00012488
        /*0478*/ 	.short	0x0100
        /*047a*/ 	.byte	0x06
	.zero		1


	//   ....[14]....
        /*047c*/ 	.word	0x00000740
        /*0480*/ 	.word	0x000000ff
        /*0484*/ 	.word	0x00012490
        /*0488*/ 	.short	0x0100
        /*048a*/ 	.byte	0x08
	.zero		1


	//   ....[15]....
        /*048c*/ 	.word	0x00000750
        /*0490*/ 	.word	0x000000ff
        /*0494*/ 	.word	0x000124a0
        /*0498*/ 	.short	0x0100
        /*049a*/ 	.byte	0x08
	.zero		1


	//   ....[16]....
        /*049c*/ 	.word	0x00000760
        /*04a0*/ 	.word	0x000000ff
        /*04a4*/ 	.word	0x00012498
        /*04a8*/ 	.short	0x0100
        /*04aa*/ 	.byte	0x08
	.zero		1


	//   ....[17]....
        /*04ac*/ 	.word	0x00000770
        /*04b0*/ 	.word	0x000000ff
        /*04b4*/ 	.word	0x000124a8
        /*04b8*/ 	.short	0x0100
        /*04ba*/ 	.byte	0x08
	.zero		1


	//   ....[18]....
        /*04bc*/ 	.word	0x000008a0
        /*04c0*/ 	.word	0x000000ff
        /*04c4*/ 	.word	0x000124b0
        /*04c8*/ 	.short	0x0100
        /*04ca*/ 	.byte	0x08
	.zero		1


	//   ....[19]....
        /*04cc*/ 	.word	0x000008b0
        /*04d0*/ 	.word	0x000000ff
        /*04d4*/ 	.word	0x000124c0
        /*04d8*/ 	.short	0x0100
        /*04da*/ 	.byte	0x08
	.zero		1


	//   ....[20]....
        /*04dc*/ 	.word	0x000008c0
        /*04e0*/ 	.word	0x000000ff
        /*04e4*/ 	.word	0x000124b8
        /*04e8*/ 	.short	0x0100
        /*04ea*/ 	.byte	0x08
	.zero		1


	//   ....[21]....
        /*04ec*/ 	.word	0x000008d0
        /*04f0*/ 	.word	0x000000ff
        /*04f4*/ 	.word	0x000124c8
        /*04f8*/ 	.short	0x0100
        /*04fa*/ 	.byte	0x08
	.zero		1


	//   ....[22]....
        /*04fc*/ 	.word	0x00001940
        /*0500*/ 	.word	0x000000ff
        /*0504*/ 	.word	0x00012400
        /*0508*/ 	.short	0x010a
        /*050a*/ 	.byte	0x2e
	.zero		1


	//   ....[23]....
        /*050c*/ 	.word	0x000019d0
        /*0510*/ 	.word	0x000000ff
        /*0514*/ 	.word	0x00012430
        /*0518*/ 	.short	0x010a
        /*051a*/ 	.byte	0x2e
	.zero		1


	//   ....[24]....
        /*051c*/ 	.word	0x00001a40
        /*0520*/ 	.word	0x000000ff
        /*0524*/ 	.word	0x00012430
        /*0528*/ 	.short	0x010a
        /*052a*/ 	.byte	0x2e
	.zero		1


	//   ....[25]....
        /*052c*/ 	.word	0x00002890
        /*0530*/ 	.word	0x00000010
        /*0534*/ 	.word	0x00000000
        /*0538*/ 	.short	0x0101
        /*053a*/ 	.byte	0x3f
	.zero		1


	//   ....[26]....
        /*053c*/ 	.word	0x00006460
        /*0540*/ 	.word	0x000000ff
        /*0544*/ 	.word	0x00012430
        /*0548*/ 	.short	0x010a
        /*054a*/ 	.byte	0x16
	.zero		1


	//   ....[27]....
        /*054c*/ 	.word	0x000064a0
        /*0550*/ 	.word	0x000000ff
        /*0554*/ 	.word	0x00012430
        /*0558*/ 	.short	0x010a
        /*055a*/ 	.byte	0x16
	.zero		1


	//   ....[28]....
        /*055c*/ 	.word	0x000068f0
        /*0560*/ 	.word	0x000000ff
        /*0564*/ 	.word	0x00012450
        /*0568*/ 	.short	0x010a
        /*056a*/ 	.byte	0x0d
	.zero		1


	//   ....[29]....
        /*056c*/ 	.word	0x00006ba0
        /*0570*/ 	.word	0x000000ff
        /*0574*/ 	.word	0x00012450
        /*0578*/ 	.short	0x010a
        /*057a*/ 	.byte	0x0d
	.zero		1


	//   ....[30]....
        /*057c*/ 	.word	0x00007540
        /*0580*/ 	.word	0x00000038
        /*0584*/ 	.word	0x00000000
        /*0588*/ 	.short	0x0101
        /*058a*/ 	.byte	0x3f
	.zero		1


	//   ....[31]....
        /*058c*/ 	.word	0x0000a860
        /*0590*/ 	.word	0x000000ff
        /*0594*/ 	.word	0x00000000
        /*0598*/ 	.short	0x0101
        /*059a*/ 	.byte	0x0a
	.zero		1


	//   ....[32]....
        /*059c*/ 	.word	0x0000b090
        /*05a0*/ 	.word	0x000000ff
        /*05a4*/ 	.word	0x00012430
        /*05a8*/ 	.short	0x010a
        /*05aa*/ 	.byte	0x16
	.zero		1


	//   ....[33]....
        /*05ac*/ 	.word	0x0000b0d0
        /*05b0*/ 	.word	0x000000ff
        /*05b4*/ 	.word	0x00012430
        /*05b8*/ 	.short	0x010a
        /*05ba*/ 	.byte	0x16
	.zero		1


	//   ....[34]....
        /*05bc*/ 	.word	0x0000b510
        /*05c0*/ 	.word	0x000000ff
        /*05c4*/ 	.word	0x00012450
        /*05c8*/ 	.short	0x010a
        /*05ca*/ 	.byte	0x0d
	.zero		1


	//   ....[35]....
        /*05cc*/ 	.word	0x0000c440
        /*05d0*/ 	.word	0x000000ff
        /*05d4*/ 	.word	0x00012450
        /*05d8*/ 	.short	0x010a
        /*05da*/ 	.byte	0x0d
	.zero		1


	//   ....[36]....
        /*05dc*/ 	.word	0x0000d4e0
        /*05e0*/ 	.word	0x00000006
        /*05e4*/ 	.word	0x00000000
        /*05e8*/ 	.short	0x0101
        /*05ea*/ 	.byte	0x3f
	.zero		1


	//   ....[37]....
        /*05ec*/ 	.word	0x0000d7d0
        /*05f0*/ 	.word	0x000000ff
        /*05f4*/ 	.word	0x00000000
        /*05f8*/ 	.short	0x0101
        /*05fa*/ 	.byte	0x0a
	.zero		1


	//   ....[38]....
        /*05fc*/ 	.word	0x0000dd60
        /*0600*/ 	.word	0x000000ff
        /*0604*/ 	.word	0x00012430
        /*0608*/ 	.short	0x010a
        /*060a*/ 	.byte	0x1a
	.zero		1


	//   ....[39]....
        /*060c*/ 	.word	0x0000dda0
        /*0610*/ 	.word	0x000000ff
        /*0614*/ 	.word	0x00012430
        /*0618*/ 	.short	0x010a
        /*061a*/ 	.byte	0x1a
	.zero		1


	//   ....[40]....
        /*061c*/ 	.word	0x0000e1e0
        /*0620*/ 	.word	0x000000ff
        /*0624*/ 	.word	0x00012450
        /*0628*/ 	.short	0x010a
        /*062a*/ 	.byte	0x0d
	.zero		1


	//   ....[41]....
        /*062c*/ 	.word	0x0000e490
        /*0630*/ 	.word	0x000000ff
        /*0634*/ 	.word	0x00012450
        /*0638*/ 	.short	0x010a
        /*063a*/ 	.byte	0x0d
	.zero		1


	//   ....[42]....
        /*063c*/ 	.word	0x0000eea0
        /*0640*/ 	.word	0x00000038
        /*0644*/ 	.word	0x00000000
        /*0648*/ 	.short	0x0101
        /*064a*/ 	.byte	0x3f
	.zero		1


	//   ....[43]....
        /*064c*/ 	.word	0x00012150
        /*0650*/ 	.word	0x000000ff
        /*0654*/ 	.word	0x00000000
        /*0658*/ 	.short	0x0101
        /*065a*/ 	.byte	0x0a
	.zero		1


	//   ....[44]....
        /*065c*/ 	.word	0x000125f0
        /*0660*/ 	.word	0x000000ff
        /*0664*/ 	.word	0x00012450
        /*0668*/ 	.short	0x010a
        /*066a*/ 	.byte	0x0e
	.zero		1


	//   ....[45]....
        /*066c*/ 	.word	0x00012630
        /*0670*/ 	.word	0x000000ff
        /*0674*/ 	.word	0x00012450
        /*0678*/ 	.short	0x010a
        /*067a*/ 	.byte	0x0e
	.zero		1


	//   ....[46]....
        /*067c*/ 	.word	0x00012cd0
        /*0680*/ 	.word	0x000000ff
        /*0684*/ 	.word	0x00000000
        /*0688*/ 	.short	0x0101
        /*068a*/ 	.byte	0x04
	.zero		1


	//   ....[47]....
        /*068c*/ 	.word	0x00013c10
        /*0690*/ 	.word	0x000000ff
        /*0694*/ 	.word	0x00000000
        /*0698*/ 	.short	0x0101
        /*069a*/ 	.byte	0x04
	.zero		1


	//   ....[48]....
        /*069c*/ 	.word	0x00015b50
        /*06a0*/ 	.word	0x000000ff
        /*06a4*/ 	.word	0x00012480
        /*06a8*/ 	.short	0x010a
        /*06aa*/ 	.byte	0x26
	.zero		1


	//   ....[49]....
        /*06ac*/ 	.word	0x00015cb0
        /*06b0*/ 	.word	0x000000ff
        /*06b4*/ 	.word	0x00012440
        /*06b8*/ 	.short	0x010a
        /*06ba*/ 	.byte	0x26
	.zero		1


	//   ....[50]....
        /*06bc*/ 	.word	0x00016780
        /*06c0*/ 	.word	0x000000ff
        /*06c4*/ 	.word	0x00012400
        /*06c8*/ 	.short	0x0107
        /*06ca*/ 	.byte	0x26
	.zero		1


	//   ....[51]....
        /*06cc*/ 	.word	0x000167c0
        /*06d0*/ 	.word	0x000000ff
        /*06d4*/ 	.word	0x00012400
        /*06d8*/ 	.short	0x0101
        /*06da*/ 	.byte	0x26
	.zero		1


	//   ....[52]....
        /*06dc*/ 	.word	0x000167f0
        /*06e0*/ 	.word	0x000000ff
        /*06e4*/ 	.word	0x00012420
        /*06e8*/ 	.short	0x010a
        /*06ea*/ 	.byte	0x26
	.zero		1


	//   ....[53]....
        /*06ec*/ 	.word	0x00016aa0
        /*06f0*/ 	.word	0x00000007
        /*06f4*/ 	.word	0x00012480
        /*06f8*/ 	.short	0x010a
        /*06fa*/ 	.byte	0x3f
	.zero		1


	//   ....[54]....
        /*06fc*/ 	.word	0x00016ca0
        /*0700*/ 	.word	0x00000007
        /*0704*/ 	.word	0x00012440
        /*0708*/ 	.short	0x010a
        /*070a*/ 	.byte	0x3f
	.zero		1


	//   ....[55]....
        /*070c*/ 	.word	0x00016f10
        /*0710*/ 	.word	0x00000014
        /*0714*/ 	.word	0x00012470
        /*0718*/ 	.short	0x010a
        /*071a*/ 	.byte	0x3f
	.zero		1


	//   ....[56]....
        /*071c*/ 	.word	0x00016f70
        /*0720*/ 	.word	0x00000014
        /*0724*/ 	.word	0x00012460
        /*0728*/ 	.short	0x010a
        /*072a*/ 	.byte	0x3f
	.zero		1


	//   ....[57]....
        /*072c*/ 	.word	0x00017230
        /*0730*/ 	.word	0x00000014
        /*0734*/ 	.word	0x00012450
        /*0738*/ 	.short	0x0101
        /*073a*/ 	.byte	0x3f
	.zero		1


	//   ....[58]....
        /*073c*/ 	.word	0x000172a0
        /*0740*/ 	.word	0x00000004
        /*0744*/ 	.word	0x00000000
        /*0748*/ 	.short	0x0101
        /*074a*/ 	.byte	0x3f
	.zero		1


	//   ....[59]....
        /*074c*/ 	.word	0x000173a0
        /*0750*/ 	.word	0x0000000c
        /*0754*/ 	.word	0x00012470
        /*0758*/ 	.short	0x010a
        /*075a*/ 	.byte	0x3f
	.zero		1


	//   ....[60]....
        /*075c*/ 	.word	0x00017440
        /*0760*/ 	.word	0x0000000c
        /*0764*/ 	.word	0x00012460
        /*0768*/ 	.short	0x010a
        /*076a*/ 	.byte	0x3f
	.zero		1


	//   ....[61]....
        /*076c*/ 	.word	0x00017700
        /*0770*/ 	.word	0x0000000c
        /*0774*/ 	.word	0x00012450
        /*0778*/ 	.short	0x0101
        /*077a*/ 	.byte	0x3f
	.zero		1


	//   ....[62]....
        /*077c*/ 	.word	0x00017770
        /*0780*/ 	.word	0x00000002
        /*0784*/ 	.word	0x00000000
        /*0788*/ 	.short	0x0101
        /*078a*/ 	.byte	0x3f
	.zero		1


	//   ....[63]....
        /*078c*/ 	.word	0x00017800
        /*0790*/ 	.word	0x00000009
        /*0794*/ 	.word	0x00012420
        /*0798*/ 	.short	0x010a
        /*079a*/ 	.byte	0x3f
	.zero		1


	//   ....[64]....
        /*079c*/ 	.word	0x00017910
        /*07a0*/ 	.word	0x00000007
        /*07a4*/ 	.word	0x00000000
        /*07a8*/ 	.short	0x010a
        /*07aa*/ 	.byte	0x3f
	.zero		1


	//   ....[65]....
        /*07ac*/ 	.word	0x00017980
        /*07b0*/ 	.word	0x00000005
        /*07b4*/ 	.word	0x00000000
        /*07b8*/ 	.short	0x010a
        /*07ba*/ 	.byte	0x3f
	.zero		1


	//   ....[66]....
        /*07bc*/ 	.word	0x000179d0
        /*07c0*/ 	.word	0x00000003
        /*07c4*/ 	.word	0x00012460
        /*07c8*/ 	.short	0x010a
        /*07ca*/ 	.byte	0x3f
	.zero		1


	//   ....[67]....
        /*07cc*/ 	.word	0x00017a20
        /*07d0*/ 	.word	0x00000005
        /*07d4*/ 	.word	0x00012460
        /*07d8*/ 	.short	0x010a
        /*07da*/ 	.byte	0x3f
	.zero		1


	//   ....[68]....
        /*07dc*/ 	.word	0x00017a60
        /*07e0*/ 	.word	0x00000003
        /*07e4*/ 	.word	0x00012480
        /*07e8*/ 	.short	0x010a
        /*07ea*/ 	.byte	0x3f
	.zero		1


	//   ....[69]....
        /*07ec*/ 	.word	0x00017a80
        /*07f0*/ 	.word	0x00000005
        /*07f4*/ 	.word	0x00012480
        /*07f8*/ 	.short	0x010a
        /*07fa*/ 	.byte	0x3f
	.zero		1


	//   ....[70]....
        /*07fc*/ 	.word	0x00017af0
        /*0800*/ 	.word	0x00000003
        /*0804*/ 	.word	0x00012400
        /*0808*/ 	.short	0x010a
        /*080a*/ 	.byte	0x3f
	.zero		1


	//   ....[71]....
        /*080c*/ 	.word	0x00017b50
        /*0810*/ 	.word	0x00000005
        /*0814*/ 	.word	0x00012430
        /*0818*/ 	.short	0x010a
        /*081a*/ 	.byte	0x3f
	.zero		1


	//   ....[72]....
        /*081c*/ 	.word	0x00017bb0
        /*0820*/ 	.word	0x0000000a
        /*0824*/ 	.word	0x00012430
        /*0828*/ 	.short	0x010a
        /*082a*/ 	.byte	0x3f
	.zero		1


	//   ....[73]....
        /*082c*/ 	.word	0x00017c10
        /*0830*/ 	.word	0x00000080
        /*0834*/ 	.word	0x00012450
        /*0838*/ 	.short	0x010a
        /*083a*/ 	.byte	0x3f
	.zero		1


	//   ....[74]....
        /*083c*/ 	.word	0x00017c70
        /*0840*/ 	.word	0x0000000c
        /*0844*/ 	.word	0x00012430
        /*0848*/ 	.short	0x010a
        /*084a*/ 	.byte	0x3f
	.zero		1


	//   ....[75]....
        /*084c*/ 	.word	0x00017cd0
        /*0850*/ 	.word	0x0000000c
        /*0854*/ 	.word	0x00012450
        /*0858*/ 	.short	0x010a
        /*085a*/ 	.byte	0x3f
	.zero		1


	//   ....[76]....
        /*085c*/ 	.word	0x00017d30
        /*0860*/ 	.word	0x0000000c
        /*0864*/ 	.word	0x00012430
        /*0868*/ 	.short	0x010a
        /*086a*/ 	.byte	0x3f
	.zero		1


	//   ....[77]....
        /*086c*/ 	.word	0x00017d90
        /*0870*/ 	.word	0x00000080
        /*0874*/ 	.word	0x00012450
        /*0878*/ 	.short	0x010a
        /*087a*/ 	.byte	0x3f
	.zero		1


	//   ....[78]....
        /*087c*/ 	.word	0x00017df0
        /*0880*/ 	.word	0x00000003
        /*0884*/ 	.word	0x00012450
        /*0888*/ 	.short	0x010a
        /*088a*/ 	.byte	0x3f
	.zero		1


	//   ....[79]....
        /*088c*/ 	.word	0x00017f50
        /*0890*/ 	.word	0x00000005
        /*0894*/ 	.word	0x00012480
        /*0898*/ 	.short	0x010a
        /*089a*/ 	.byte	0x3f
	.zero		1


	//   ....[80]....
        /*089c*/ 	.word	0x00017fb0
        /*08a0*/ 	.word	0x00000005
        /*08a4*/ 	.word	0x00012440
        /*08a8*/ 	.short	0x010a
        /*08aa*/ 	.byte	0x3f
	.zero		1


	//   ....[81]....
        /*08ac*/ 	.word	0x00018730
        /*08b0*/ 	.word	0x00000003
        /*08b4*/ 	.word	0x00012420
        /*08b8*/ 	.short	0x010a
        /*08ba*/ 	.byte	0x3f
	.zero		1


	//   ....[82]....
        /*08bc*/ 	.word	0x00018780
        /*08c0*/ 	.word	0x00000007
        /*08c4*/ 	.word	0x00012480
        /*08c8*/ 	.short	0x010a
        /*08ca*/ 	.byte	0x3f
	.zero		1


	//   ....[83]....
        /*08cc*/ 	.word	0x000187d0
        /*08d0*/ 	.word	0x00000007
        /*08d4*/ 	.word	0x00012440
        /*08d8*/ 	.short	0x010a
        /*08da*/ 	.byte	0x3f
	.zero		1


	//   ....[84]....
        /*08dc*/ 	.word	0x00018820
        /*08e0*/ 	.word	0x00000014
        /*08e4*/ 	.word	0x00012470
        /*08e8*/ 	.short	0x010a
        /*08ea*/ 	.byte	0x3f
	.zero		1


	//   ....[85]....
        /*08ec*/ 	.word	0x00018870
        /*08f0*/ 	.word	0x00000014
        /*08f4*/ 	.word	0x00012460
        /*08f8*/ 	.short	0x010a
        /*08fa*/ 	.byte	0x3f
	.zero		1


	//   ....[86]....
        /*08fc*/ 	.word	0x000188c0
        /*0900*/ 	.word	0x0000000c
        /*0904*/ 	.word	0x00012470
        /*0908*/ 	.short	0x010a
        /*090a*/ 	.byte	0x3f
	.zero		1


	//   ....[87]....
        /*090c*/ 	.word	0x00018910
        /*0910*/ 	.word	0x0000000c
        /*0914*/ 	.word	0x00012460
        /*0918*/ 	.short	0x010a
        /*091a*/ 	.byte	0x3f
	.zero		1


	//   ....[88]....
        /*091c*/ 	.word	0x00018960
        /*0920*/ 	.word	0x00000009
        /*0924*/ 	.word	0x00012420
        /*0928*/ 	.short	0x010a
        /*092a*/ 	.byte	0x3f
	.zero		1


	//   ....[89]....
        /*092c*/ 	.word	0x000189b0
        /*0930*/ 	.word	0x00000007
        /*0934*/ 	.word	0x00000000
        /*0938*/ 	.short	0x010a
        /*093a*/ 	.byte	0x3f
	.zero		1


	//   ....[90]....
        /*093c*/ 	.word	0x00018a00
        /*0940*/ 	.word	0x00000005
        /*0944*/ 	.word	0x00000000
        /*0948*/ 	.short	0x010a
        /*094a*/ 	.byte	0x3f
	.zero		1


	//   ....[91]....
        /*094c*/ 	.word	0x00018a50
        /*0950*/ 	.word	0x00000003
        /*0954*/ 	.word	0x00012460
        /*0958*/ 	.short	0x010a
        /*095a*/ 	.byte	0x3f
	.zero		1


	//   ....[92]....
        /*095c*/ 	.word	0x00018aa0
        /*0960*/ 	.word	0x00000005
        /*0964*/ 	.word	0x00012460
        /*0968*/ 	.short	0x010a
        /*096a*/ 	.byte	0x3f
	.zero		1


	//   ....[93]....
        /*096c*/ 	.word	0x00018af0
        /*0970*/ 	.word	0x00000003
        /*0974*/ 	.word	0x00012480
        /*0978*/ 	.short	0x010a
        /*097a*/ 	.byte	0x3f
	.zero		1


	//----- nvinfo : EIATTR_NUM_MBARRIERS
	.align		4
.L_1479:
        /*097c*/ 	.byte	0x03, 0x38
        /*097e*/ 	.short	0x0016


	//----- nvinfo : EIATTR_EXIT_INSTR_OFFSETS
	.align		4
        /*0980*/ 	.byte	0x04, 0x1c
        /*0982*/ 	.short	(.L_1481 - .L_1480)


	//   ....[0]....
.L_1480:
        /*0984*/ 	.word	0x00017ad0


	//----- nvinfo : EIATTR_MAX_THREADS
	.align		4
.L_1481:
        /*0988*/ 	.byte	0x04, 0x05
        /*098a*/ 	.short	(.L_1483 - .L_1482)
.L_1482:
        /*098c*/ 	.word	0x00000200
        /*0990*/ 	.word	0x00000001
        /*0994*/ 	.word	0x00000001


	//----- nvinfo : EIATTR_CRS_STACK_SIZE
	.align		4
.L_1483:
        /*0998*/ 	.byte	0x04, 0x1e
        /*099a*/ 	.short	(.L_1485 - .L_1484)
.L_1484:
        /*099c*/ 	.word	0x00000000


	//----- nvinfo : EIATTR_CBANK_PARAM_SIZE
	.align		4
.L_1485:
        /*09a0*/ 	.byte	0x03, 0x19
        /*09a2*/ 	.short	0x0a70


	//----- nvinfo : EIATTR_PARAM_CBANK
	.align		4
        /*09a4*/ 	.byte	0x04, 0x0a
        /*09a6*/ 	.short	(.L_1487 - .L_1486)
	.align		4
.L_1486:
        /*09a8*/ 	.word	index@(.nv.constant0._ZN7cutlass13device_kernelIN5flash11enable_sm90INS1_16FlashAttnFwdSm90INS1_25CollectiveMainloopFwdSm90ILi2EN4cute5tupleIJNS5_1CILi1EEES8_S8_EEENS6_IJNS7_ILi192EEENS7_ILi160EEENS7_ILi64EEEEEELi64ENS_12float_e4m3_tEfNS_4arch4Sm90ELb0ELb1ELb1ELb0ELb0ELb0ELb0ELb1ELb1ELb1ELb1ELb0EEENS1_21CollectiveEpilogueFwdINS6_IJSA_SC_SB_EEES9_NS_10bfloat16_tESG_Li384ELb0ELb1ELb1ELb1EEENS1_19SingleTileSchedulerILb0ELb1ELb1ELi192EEEEEEEEEvNT_6ParamsE)
        /*09ac*/ 	.short	0x0210
        /*09ae*/ 	.short	0x0a70


	//----- nvinfo : EIATTR_SW_WAR
	.align		4
.L_1487:
        /*09b0*/ 	.byte	0x04, 0x36
        /*09b2*/ 	.short	(.L_1489 - .L_1488)
.L_1488:
        /*09b4*/ 	.word	0x00000008
.L_1489:


//--------------------- .nv.info._ZN7cutlass13device_kernelIN5flash11enable_sm90INS1_16FlashAttnFwdSm90INS1_25CollectiveMainloopFwdSm90ILi2EN4cute5tupleIJNS5_1CILi1EEES8_S8_EEENS6_IJNS7_ILi192EEENS7_ILi160EEENS7_ILi64EEEEEELi64ENS_12float_e4m3_tEfNS_4arch4Sm90ELb0ELb1ELb1ELb1ELb0ELb0ELb0ELb1ELb1ELb1ELb1ELb0EEENS1_21CollectiveEpilogueFwdINS6_IJSA_SC_SB_EEES9_NS_10bfloat16_tESG_Li384ELb1ELb1ELb1ELb1EEENS1_36VarlenDynamicPersistentTileSchedulerILi192ELi160ELi384ELi128ELb1ELb1ELb1ELb1ELb0ELb1EEEEEEEEEvNT_6ParamsE --------------------------
	.section	.nv.info._ZN7cutlass13device_kernelIN5flash11enable_sm90INS1_16FlashAttnFwdSm90INS1_25CollectiveMainloopFwdSm90ILi2EN4cute5tupleIJNS5_1CILi1EEES8_S8_EEENS6_IJNS7_ILi192EEENS7_ILi160EEENS7_ILi64EEEEEELi64ENS_12float_e4m3_tEfNS_4arch4Sm90ELb0ELb1ELb1ELb1ELb0ELb0ELb0ELb1ELb1ELb1ELb1ELb0EEENS1_21CollectiveEpilogueFwdINS6_IJSA_SC_SB_EEES9_NS_10bfloat16_tESG_Li384ELb1ELb1ELb1ELb1EEENS1_36VarlenDynamicPersistentTileSchedulerILi192ELi160ELi384ELi128ELb1ELb1ELb1ELb1ELb0ELb1EEEEEEEEEvNT_6ParamsE,"",@"SHT_CUDA_INFO"
	.sectionflags	@""
	.align	4


	//----- nvinfo : EIATTR_CUDA_API_VERSION
	.align		4
        /*0000*/ 	.byte	0x04, 0x37
        /*0002*/ 	.short	(.L_1491 - .L_1490)
.L_1490:
        /*0004*/ 	.word	0x00000082


	//----- nvinfo : EIATTR_KPARAM_INFO
	.align		4
.L_1491:
        /*0008*/ 	.byte	0x04, 0x17
        /*000a*/ 	.short	(.L_1493 - .L_1492)
.L_1492:
        /*000c*/ 	.word	0x00000000
        /*0010*/ 	.short	0x0000
        /*0012*/ 	.short	0x0070
        /*0014*/ 	.byte	0x00, 0xf0, 0x01, 0x2a


	//----- nvinfo : EIATTR_SPARSE_MMA_MASK
	.align		4
.L_1493:
        /*0018*/ 	.byte	0x03, 0x50
        /*001a*/ 	.short	0x0000


	//----- nvinfo : EIATTR_MAXREG_COUNT
	.align		4
        /*001c*/ 	.byte	0x03, 0x1b
        /*001e*/ 	.short	0x0080


	//----- nvinfo : EIATTR_NUM_BARRIERS
	.align		4
        /*0020*/ 	.byte	0x02, 0x4c
        /*0022*/ 	.byte	0x09
	.zero		1


	//----- nvinfo : EIATTR_EXTERNS
	.align		4
        /*0024*/ 	.byte	0x04, 0x0f
        /*0026*/ 	.short	(.L_1495 - .L_1494)


	//   ....[0]....
	.align		4
.L_1494:
        /*0028*/ 	.word	index@(__assertfail)


	//----- nvinfo : EIATTR_ANNOTATIONS
	.align		4
.L_1495:
        /*002c*/ 	.byte	0x04, 0x55
        /*002e*/ 	.short	(.L_1497 - .L_1496)


	//   ....[0]....
.L_1496:
        /* <DEDUP_REMOVED lines=10> */


	//----- nvinfo : EIATTR_MERCURY_ISA_VERSION
	.align		4
.L_1497:
        /*00b8*/ 	.byte	0x03, 0x5f
        /*00ba*/ 	.short	0x0101


	//----- nvinfo : EIATTR_UNUSED_LOAD_BYTE_OFFSET
	.align		4
        /*00bc*/ 	.byte	0x04, 0x44
        /*00be*/ 	.short	(.L_1499 - .L_1498)


	//   ....[0]....
.L_1498:
        /*00c0*/ 	.word	0x00000a00
        /*00c4*/ 	.word	0x0000fff0


	//   ....[1]....
        /*00c8*/ 	.word	0x000130c0
        /*00cc*/ 	.word	0x0000fff0


	//----- nvinfo : EIATTR_INT_WARP_WIDE_INSTR_OFFSETS
	.align		4
.L_1499:
        /*00d0*/ 	.byte	0x04, 0x31
        /*00d2*/ 	.short	(.L_1501 - .L_1500)


	//   ....[0]....
.L_1500:
        /*00d4*/ 	.word	0x00000130


	//   ....[1]....
        /*00d8*/ 	.word	0x00000170


	//   ....[2]....
        /*00dc*/ 	.word	0x000001e0


	//   ....[3]....
        /*00e0*/ 	.word	0x00017bc0


	//   ....[4]....
        /*00e4*/ 	.word	0x00017c50


	//   ....[5]....
        /*00e8*/ 	.word	0x0001a010


	//   ....[6]....
        /*00ec*/ 	.word	0x0001a0a0


	//----- nvinfo : EIATTR_COOP_GROUP_MASK_REGIDS
	.align		4
.L_1501:
        /*00f0*/ 	.byte	0x04, 0x29
        /*00f2*/ 	.short	(.L_1503 - .L_1502)


	//   ....[0]....
.L_1502:
        /*00f4*/ 	.word	0xffffffff


	//   ....[1]....
        /*00f8*/ 	.word	0xffffffff


	//   ....[2]....
        /*00fc*/ 	.word	0xffffffff


	//   ....[3]....
        /*0100*/ 	.word	0xffffffff


	//   ....[4]....
        /*0104*/ 	.word	0xffffffff


	//   ....[5]....
        /*0108*/ 	.word	0xffffffff


	//   ....[6]....
        /*010c*/ 	.word	0xffffffff


	//   ....[7]....
        /*0110*/ 	.word	0xffffffff


	//   ....[8]....
        /*0114*/ 	.word	0xffffffff


	//   ....[9]....
        /*0118*/ 	.word	0xffffffff


	//   ....[10]....
        /*011c*/ 	.word	0xffffffff


	//   ....[11]....
        /*0120*/ 	.word	0xffffffff


	//   ....[12]....
        /*0124*/ 	.word	0xffffffff


	//   ....[13]....
        /*0128*/ 	.word	0xffffffff


	//   ....[14]....
        /*012c*/ 	.word	0xffffffff


	//   ....[15]....
        /*0130*/ 	.word	0xffffffff


	//   ....[16]....
        /*0134*/ 	.word	0xffffffff


	//   ....[17]....
        /*0138*/ 	.word	0xffffffff


	//   ....[18]....
        /*013c*/ 	.word	0xffffffff


	//   ....[19]....
        /*0140*/ 	.word	0xffffffff


	//   ....[20]....
        /*0144*/ 	.word	0xffffffff


	//   ....[21]....
        /*0148*/ 	.word	0xffffffff


	//   ....[22]....
        /*014c*/ 	.word	0xffffffff


	//   ....[23]....
        /*0150*/ 	.word	0xffffffff


	//   ....[24]....
        /*0154*/ 	.word	0xffffffff


	//   ....[25]....
        /*0158*/ 	.word	0xffffffff


	//   ....[26]....
        /*015c*/ 	.word	0xffffffff


	//   ....[27]....
        /*0160*/ 	.word	0xffffffff


	//   ....[28]....
        /*0164*/ 	.word	0xffffffff


	//   ....[29]....
        /*0168*/ 	.word	0xffffffff


	//   ....[30]....
        /*016c*/ 	.word	0xffffffff


	//   ....[31]....
        /*0170*/ 	.word	0xffffffff


	//   ....[32]....
        /*0174*/ 	.word	0xffffffff


	//   ....[33]....
        /*0178*/ 	.word	0xffffffff


	//   ....[34]....
        /*017c*/ 	.word	0xffffffff


	//   ....[35]....
        /*0180*/ 	.word	0xffffffff


	//   ....[36]....
        /*0184*/ 	.word	0xffffffff


	//   ....[37]....
        /*0188*/ 	.word	0xffffffff


	//   ....[38]....
        /*018c*/ 	.word	0xffffffff


	//   ....[39]....
        /*0190*/ 	.word	0xffffffff


	//   ....[40]....
        /*0194*/ 	.word	0xffffffff


	//   ....[41]....
        /*0198*/ 	.word	0xffffffff


	//   ....[42]....
        /*019c*/ 	.word	0xffffffff


	//   ....[43]....
        /*01a0*/ 	.word	0xffffffff


	//   ....[44]....
        /*01a4*/ 	.word	0xffffffff


	//   ....[45]....
        /*01a8*/ 	.word	0xffffffff


	//   ....[46]....
        /*01ac*/ 	.word	0xffffffff


	//   ....[47]....
        /*01b0*/ 	.word	0xffffffff


	//   ....[48]....
        /*01b4*/ 	.word	0xffffffff


	//   ....[49]....
        /*01b8*/ 	.word	0xffffffff


	//   ....[50]....
        /*01bc*/ 	.word	0xffffffff


	//   ....[51]....
        /*01c0*/ 	.word	0xffffffff


	//   ....[52]....
        /*01c4*/ 	.word	0xffffffff


	//   ....[53]....
        /*01c8*/ 	.word	0xffffffff


	//   ....[54]....
        /*01cc*/ 	.word	0xffffffff


	//   ....[55]....
        /*01d0*/ 	.word	0xffffffff


	//   ....[56]....
        /*01d4*/ 	.word	0xffffffff


	//   ....[57]....
        /*01d8*/ 	.word	0xffffffff


	//   ....[58]....
        /*01dc*/ 	.word	0xffffffff


	//   ....[59]....
        /*01e0*/ 	.word	0xffffffff


	//   ....[60]....
        /*01e4*/ 	.word	0xffffffff


	//   ....[61]....
        /*01e8*/ 	.word	0xffffffff


	//   ....[62]....
        /*01ec*/ 	.word	0xffffffff


	//   ....[63]....
        /*01f0*/ 	.word	0xffffffff


	//   ....[64]....
        /*01f4*/ 	.word	0xffffffff


	//   ....[65]....
        /*01f8*/ 	.word	0xffffffff


	//   ....[66]....
        /*01fc*/ 	.word	0xffffffff


	//   ....[67]....
        /*0200*/ 	.word	0xffffffff


	//   ....[68]....
        /*0204*/ 	.word	0xffffffff


	//   ....[69]....
        /*0208*/ 	.word	0xffffffff


	//   ....[70]....
        /*020c*/ 	.word	0xffffffff


	//   ....[71]....
        /*0210*/ 	.word	0xffffffff


	//   ....[72]....
        /*0214*/ 	.word	0xffffffff


	//   ....[73]....
        /*0218*/ 	.word	0xffffffff


	//   ....[74]....
        /*021c*/ 	.word	0xffffffff


	//   ....[75]....
        /*0220*/ 	.word	0xffffffff


	//   ....[76]....
        /*0224*/ 	.word	0xffffffff


	//   ....[77]....
        /*0228*/ 	.word	0xffffffff


	//   ....[78]....
        /*022c*/ 	.word	0xffffffff


	//   ....[79]....
        /*0230*/ 	.word	0xffffffff


	//   ....[80]....
        /*0234*/ 	.word	0xffffffff


	//   ....[81]....
        /*0238*/ 	.word	0xffffffff


	//   ....[82]....
        /*023c*/ 	.word	0xffffffff


	//   ....[83]....
        /*0240*/ 	.word	0xffffffff


	//   ....[84]....
        /*0244*/ 	.word	0xffffffff


	//   ....[85]....
        /*0248*/ 	.word	0xffffffff


	//   ....[86]....
        /*024c*/ 	.word	0xffffffff


	//   ....[87]....
        /*0250*/ 	.word	0xffffffff


	//   ....[88]....
        /*0254*/ 	.word	0xffffffff


	//   ....[89]....
        /*0258*/ 	.word	0xffffffff


	//   ....[90]....
        /*025c*/ 	.word	0xffffffff


	//   ....[91]....
        /*0260*/ 	.word	0xffffffff


	//   ....[92]....
        /*0264*/ 	.word	0xffffffff


	//   ....[93]....
        /*0268*/ 	.word	0xffffffff


	//   ....[94]....
        /*026c*/ 	.word	0xffffffff


	//   ....[95]....
        /*0270*/ 	.word	0xffffffff


	//   ....[96]....
        /*0274*/ 	.word	0xffffffff


	//   ....[97]....
        /*0278*/ 	.word	0xffffffff


	//   ....[98]....
        /*027c*/ 	.word	0xffffffff


	//   ....[99]....
        /*0280*/ 	.word	0xffffffff


	//   ....[100]....
        /*0284*/ 	.word	0xffffffff


	//   ....[101]....
        /*0288*/ 	.word	0xffffffff


	//   ....[102]....
        /*028c*/ 	.word	0xffffffff


	//   ....[103]....
        /*0290*/ 	.word	0xffffffff


	//   ....[104]....
        /*0294*/ 	.word	0xffffffff


	//   ....[105]....
        /*0298*/ 	.word	0xffffffff


	//   ....[106]....
        /*029c*/ 	.word	0xffffffff


	//   ....[107]....
        /*02a0*/ 	.word	0xffffffff


	//   ....[108]....
        /*02a4*/ 	.word	0xffffffff


	//   ....[109]....
        /*02a8*/ 	.word	0xffffffff


	//   ....[110]....
        /*02ac*/ 	.word	0xffffffff


	//   ....[111]....
        /*02b0*/ 	.word	0xffffffff


	//   ....[112]....
        /*02b4*/ 	.word	0xffffffff


	//   ....[113]....
        /*02b8*/ 	.word	0xffffffff


	//   ....[114]....
        /*02bc*/ 	.word	0xffffffff


	//   ....[115]....
        /*02c0*/ 	.word	0xffffffff


	//   ....[116]....
        /*02c4*/ 	.word	0xffffffff


	//   ....[117]....
        /*02c8*/ 	.word	0xffffffff


	//   ....[118]....
        /*02cc*/ 	.word	0xffffffff


	//   ....[119]....
        /*02d0*/ 	.word	0xffffffff


	//   ....[120]....
        /*02d4*/ 	.word	0xffffffff


	//   ....[121]....
        /*02d8*/ 	.word	0xffffffff


	//   ....[122]....
        /*02dc*/ 	.word	0xffffffff


	//   ....[123]....
        /*02e0*/ 	.word	0xffffffff


	//   ....[124]....
        /*02e4*/ 	.word	0xffffffff


	//   ....[125]....
        /*02e8*/ 	.word	0xffffffff


	//   ....[126]....
        /*02ec*/ 	.word	0xffffffff


	//   ....[127]....
        /*02f0*/ 	.word	0xffffffff


	//   ....[128]....
        /*02f4*/ 	.word	0xffffffff


	//   ....[129]....
        /*02f8*/ 	.word	0xffffffff


	//   ....[130]....
        /*02fc*/ 	.word	0xffffffff


	//   ....[131]....
        /*0300*/ 	.word	0xffffffff


	//   ....[132]....
        /*0304*/ 	.word	0xffffffff


	//   ....[133]....
        /*0308*/ 	.word	0xffffffff


	//   ....[134]....
        /*030c*/ 	.word	0xffffffff


	//   ....[135]....
        /*0310*/ 	.word	0xffffffff


	//   ....[136]....
        /*0314*/ 	.word	0xffffffff


	//   ....[137]....
        /*0318*/ 	.word	0xffffffff


	//   ....[138]....
        /*031c*/ 	.word	0xffffffff


	//   ....[139]....
        /*0320*/ 	.word	0x0500000f


	//   ....[140]....
        /*0324*/ 	.word	0x0500000f


	//   ....[141]....
        /*0328*/ 	.word	0x0500000f


	//   ....[142]....
        /*032c*/ 	.word	0x0500000f


	//   ....[143]....
        /*0330*/ 	.word	0x0500000f


	//   ....[144]....
        /*0334*/ 	.word	0x0500000f


	//   ....[145]....
        /*0338*/ 	.word	0x0500000f


	//   ....[146]....
        /*033c*/ 	.word	0x0500000f


	//   ....[147]....
        /*0340*/ 	.word	0x0500000f


	//   ....[148]....
        /*0344*/ 	.word	0x0500000f


	//   ....[149]....
        /*0348*/ 	.word	0x0500000f


	//   ....[150]....
        /*034c*/ 	.word	0x0500000f


	//   ....[151]....
        /*0350*/ 	.word	0x0500000f


	//   ....[152]....
        /*0354*/ 	.word	0x0500000f


	//----- nvinfo : EIATTR_COOP_GROUP_INSTR_OFFSETS
	.align		4
.L_1503:
        /*0358*/ 	.byte	0x04, 0x28
        /*035a*/ 	.short	(.L_1505 - .L_1504)


	//   ....[0]....
.L_1504:
        /*035c*/ 	.word	0x00000060


	//   ....[1]....
        /*0360*/ 	.word	0x00000140


	//   ....[2]....
        /*0364*/ 	.word	0x00000190


	//   ....[3]....
        /*0368*/ 	.word	0x000003c0


	//   ....[4]....
        /*036c*/ 	.word	0x00000520


	//   ....[5]....
        /*0370*/ 	.word	0x00000640


	//   ....[6]....
        /*0374*/ 	.word	0x000007a0


	//   ....[7]....
        /*0378*/ 	.word	0x00001990


	//   ....[8]....
        /*037c*/ 	.word	0x00002a70


	//   ....[9]....
        /*0380*/ 	.word	0x00003bc0


	//   ....[10]....
        /*0384*/ 	.word	0x00004900


	//   ....[11]....
        /*0388*/ 	.word	0x000049f0


	//   ....[12]....
        /*038c*/ 	.word	0x000054a0


	//   ....[13]....
        /*0390*/ 	.word	0x00005530


	//   ....[14]....
        /*0394*/ 	.word	0x000077d0


	//   ....[15]....
        /*0398*/ 	.word	0x000088b0


	//   ....[16]....
        /*039c*/ 	.word	0x000090e0


	//   ....[17]....
        /*03a0*/ 	.word	0x000091f0


	//   ....[18]....
        /*03a4*/ 	.word	0x00009cf0


	//   ....[19]....
        /*03a8*/ 	.word	0x00009d80


	//   ....[20]....
        /*03ac*/ 	.word	0x0000c7b0


	//   ....[21]....
        /*03b0*/ 	.word	0x0000c7e0


	//   ....[22]....
        /*03b4*/ 	.word	0x0000c840


	//   ....[23]....
        /*03b8*/ 	.word	0x0000c870


	//   ....[24]....
        /*03bc*/ 	.word	0x0000f060


	//   ....[25]....
        /*03c0*/ 	.word	0x00010140


	//   ....[26]....
        /*03c4*/ 	.word	0x00010960


	//   ....[27]....
        /*03c8*/ 	.word	0x00010a80


	//   ....[28]....
        /*03cc*/ 	.word	0x000115a0


	//   ....[29]....
        /*03d0*/ 	.word	0x00011630


	//   ....[30]....
        /*03d4*/ 	.word	0x00012ad0


	//   ....[31]....
        /*03d8*/ 	.word	0x00012ae0


	//   ....[32]....
        /*03dc*/ 	.word	0x00012b60


	//   ....[33]....
        /*03e0*/ 	.word	0x00012b70


	//   ....[34]....
        /*03e4*/ 	.word	0x000136a0


	//   ....[35]....
        /*03e8*/ 	.word	0x000136b0


	//   ....[36]....
        /*03ec*/ 	.word	0x000136c0


	//   ....[37]....
        /*03f0*/ 	.word	0x000136d0


	//   ....[38]....
        /*03f4*/ 	.word	0x000136e0


	//   ....[39]....
        /*03f8*/ 	.word	0x000136f0


	//   ....[40]....
        /*03fc*/ 	.word	0x00013700


	//   ....[41]....
        /*0400*/ 	.word	0x00013710


	//   ....[42]....
        /*0404*/ 	.word	0x00013720


	//   ....[43]....
        /*0408*/ 	.word	0x00013750


	//   ....[44]....
        /*040c*/ 	.word	0x00013780


	//   ....[45]....
        /*0410*/ 	.word	0x00013790


	//   ....[46]....
        /*0414*/ 	.word	0x000137a0


	//   ....[47]....
        /*0418*/ 	.word	0x000137d0


	//   ....[48]....
        /*041c*/ 	.word	0x00013800


	//   ....[49]....
        /*0420*/ 	.word	0x00013830


	//   ....[50]....
        /*0424*/ 	.word	0x00013840


	//   ....[51]....
        /*0428*/ 	.word	0x00013870


	//   ....[52]....
        /*042c*/ 	.word	0x00013880


	//   ....[53]....
        /*0430*/ 	.word	0x000138b0


	//   ....[54]....
        /*0434*/ 	.word	0x000138c0


	//   ....[55]....
        /*0438*/ 	.word	0x000138f0


	//   ....[56]....
        /*043c*/ 	.word	0x00013920


	//   ....[57]....
        /*0440*/ 	.word	0x00013930


	//   ....[58]....
        /*0444*/ 	.word	0x00013940


	//   ....[59]....
        /*0448*/ 	.word	0x00013960


	//   ....[60]....
        /*044c*/ 	.word	0x00013990


	//   ....[61]....
        /*0450*/ 	.word	0x000139a0


	//   ....[62]....
        /*0454*/ 	.word	0x000139b0


	//   ....[63]....
        /*0458*/ 	.word	0x000139c0


	//   ....[64]....
        /*045c*/ 	.word	0x000139e0


	//   ....[65]....
        /*0460*/ 	.word	0x000139f0


	//   ....[66]....
        /*0464*/ 	.word	0x000141e0


	//   ....[67]....
        /*0468*/ 	.word	0x00014220


	//   ....[68]....
        /*046c*/ 	.word	0x00014240


	//   ....[69]....
        /*0470*/ 	.word	0x00014260


	//   ....[70]....
        /*0474*/ 	.word	0x00014770


	//   ....[71]....
        /*0478*/ 	.word	0x000147b0


	//   ....[72]....
        /*047c*/ 	.word	0x000147d0


	//   ....[73]....
        /*0480*/ 	.word	0x00014800


	//   ....[74]....
        /*0484*/ 	.word	0x00014820


	//   ....[75]....
        /*0488*/ 	.word	0x00014840


	//   ....[76]....
        /*048c*/ 	.word	0x00014860


	//   ....[77]....
        /*0490*/ 	.word	0x00014880


	//   ....[78]....
        /*0494*/ 	.word	0x00014d40


	//   ....[79]....
        /*0498*/ 	.word	0x00014d50


	//   ....[80]....
        /*049c*/ 	.word	0x00014f90


	//   ....[81]....
        /*04a0*/ 	.word	0x00014fa0


	//   ....[82]....
        /*04a4*/ 	.word	0x00015ab0


	//   ....[83]....
        /*04a8*/ 	.word	0x00015ae0


	//   ....[84]....
        /*04ac*/ 	.word	0x00015b20


	//   ....[85]....
        /*04b0*/ 	.word	0x00015b50


	//   ....[86]....
        /*04b4*/ 	.word	0x00015b80


	//   ....[87]....
        /*04b8*/ 	.word	0x00015b90


	//   ....[88]....
        /*04bc*/ 	.word	0x00015ba0


	//   ....[89]....
        /*04c0*/ 	.word	0x00015bc0


	//   ....[90]....
        /*04c4*/ 	.word	0x00015d30


	//   ....[91]....
        /*04c8*/ 	.word	0x00015f10


	//   ....[92]....
        /*04cc*/ 	.word	0x00015f40


	//   ....[93]....
        /*04d0*/ 	.word	0x00015f70


	//   ....[94]....
        /*04d4*/ 	.word	0x00015fa0


	//   ....[95]....
        /*04d8*/ 	.word	0x00015fd0


	//   ....[96]....
        /*04dc*/ 	.word	0x00016020


	//   ....[97]....
        /*04e0*/ 	.word	0x000161b0


	//   ....[98]....
        /*04e4*/ 	.word	0x000161e0


	//   ....[99]....
        /*04e8*/ 	.word	0x00016210


	//   ....[100]....
        /*04ec*/ 	.word	0x00016240


	//   ....[101]....
        /*04f0*/ 	.word	0x00016270


	//   ....[102]....
        /*04f4*/ 	.word	0x000162a0


	//   ....[103]....
        /*04f8*/ 	.word	0x00016350


	//   ....[104]....
        /*04fc*/ 	.word	0x000163b0


	//   ....[105]....
        /*0500*/ 	.word	0x000163c0


	//   ....[106]....
        /*0504*/ 	.word	0x00016410


	//   ....[107]....
        /*0508*/ 	.word	0x00018320


	//   ....[108]....
        /*050c*/ 	.word	0x00018fa0


	//   ....[109]....
        /*0510*/ 	.word	0x00018fb0


	//   ....[110]....
        /*0514*/ 	.word	0x00018fd0


	//   ....[111]....
        /*0518*/ 	.word	0x00019060


	//   ....[112]....
        /*051c*/ 	.word	0x00019080


	//   ....[113]....
        /*0520*/ 	.word	0x000190e0


	//   ....[114]....
        /*0524*/ 	.word	0x00019110


	//   ....[115]....
        /*0528*/ 	.word	0x00019170


	//   ....[116]....
        /*052c*/ 	.word	0x00019190


	//   ....[117]....
        /*0530*/ 	.word	0x000191a0


	//   ....[118]....
        /*0534*/ 	.word	0x00019200


	//   ....[119]....
        /*0538*/ 	.word	0x00019220


	//   ....[120]....
        /*053c*/ 	.word	0x0001a770


	//   ....[121]....
        /*0540*/ 	.word	0x0001a7a0


	//   ....[122]....
        /*0544*/ 	.word	0x0001a7d0


	//   ....[123]....
        /*0548*/ 	.word	0x0001a7f0


	//   ....[124]....
        /*054c*/ 	.word	0x0001a810


	//   ....[125]....
        /*0550*/ 	.word	0x0001a840


	//   ....[126]....
        /*0554*/ 	.word	0x0001a870


	//   ....[127]....
        /*0558*/ 	.word	0x0001a880


	//   ....[128]....
        /*055c*/ 	.word	0x0001a9f0


	//   ....[129]....
        /*0560*/ 	.word	0x0001aa20


	//   ....[130]....
        /*0564*/ 	.word	0x0001aa50


	//   ....[131]....
        /*0568*/ 	.word	0x0001aa90


	//   ....[132]....
        /*056c*/ 	.word	0x0001aac0


	//   ....[133]....
        /*0570*/ 	.word	0x0001aaf0


	//   ....[134]....
        /*0574*/ 	.word	0x0001ab70


	//   ....[135]....
        /*0578*/ 	.word	0x0001abc0


	//   ....[136]....
        /*057c*/ 	.word	0x0001abd0


	//   ....[137]....
        /*0580*/ 	.word	0x0001ac10


	//   ....[138]....
        /*0584*/ 	.word	0x0001b630


	//   ....[139]....
        /*0588*/ 	.word	0x0001bcc0


	//   ....[140]....
        /*058c*/ 	.word	0x0001be80


	//   ....[141]....
        /*0590*/ 	.word	0x0001bed0


	//   ....[142]....
        /*0594*/ 	.word	0x0001bf30


	//   ....[143]....
        /*0598*/ 	.word	0x0001c080


	//   ....[144]....
        /*059c*/ 	.word	0x0001c0e0


	//   ....[145]....
        /*05a0*/ 	.word	0x0001c1a0


	//   ....[146]....
        /*05a4*/ 	.word	0x0001c200


	//   ....[147]....
        /*05a8*/ 	.word	0x0001c2d0


	//   ....[148]....
        /*05ac*/ 	.word	0x0001c330


	//   ....[149]....
        /*05b0*/ 	.word	0x0001c3e0


	//   ....[150]....
        /*05b4*/ 	.word	0x0001c460


	//   ....[151]....
        /*05b8*/ 	.word	0x0001c510


	//   ....[152]....
        /*05bc*/ 	.word	0x0001c850


	//----- nvinfo : EIATTR_REG_RECONFIG
	.align		4
.L_1505:
        /*05c0*/ 	.byte	0x01, 0x54
	.zero		2


	//----- nvinfo : EIATTR_SYSCALL_OFFSETS
	.align		4
        /*05c4*/ 	.byte	0x04, 0x46
        /*05c6*/ 	.short	(.L_1507 - .L_1506)


	//   ....[0]....
.L_1506:
        /*05c8*/ 	.word	0x00001b50


	//   ....[1]....
        /*05cc*/ 	.word	0x00017db0


	//   ....[2]....
        /*05d0*/ 	.word	0x00017f20


	//   ....[3]....
        /*05d4*/ 	.word	0x00018070


	//   ....[4]....
        /*05d8*/ 	.word	0x000181b0


	//   ....[5]....
        /*05dc*/ 	.word	0x00018ab0


	//----- nvinfo : EIATTR_MBARRIER_INSTR_OFFSETS
	.align		4
.L_1507:
        /*05e0*/ 	.byte	0x04, 0x39
        /*05e2*/ 	.short	(.L_1509 - .L_1508)


	//   ....[0]....
.L_1508:
        /*05e4*/ 	.word	0x00000270
        /*05e8*/ 	.word	0x000000ff
        /*05ec*/ 	.word	0x00013200
        /*05f0*/ 	.short	0x0100
        /*05f2*/ 	.byte	0x08
	.zero		1


	//   ....[1]....
        /*05f4*/ 	.word	0x00000280
        /*05f8*/ 	.word	0x000000ff
        /*05fc*/ 	.word	0x00013220
        /*0600*/ 	.short	0x0100
        /*0602*/ 	.byte	0x08
	.zero		1


	//   ....[2]....
        /*0604*/ 	.word	0x00000370
        /*0608*/ 	.word	0x000000ff
        /*060c*/ 	.word	0x00013230
        /*0610*/ 	.short	0x0100
        /*0612*/ 	.byte	0x08
	.zero		1


	//   ....[3]....
        /*0614*/ 	.word	0x00000380
        /*0618*/ 	.word	0x000000ff
        /*061c*/ 	.word	0x00013240
        /*0620*/ 	.short	0x0100
        /*0622*/ 	.byte	0x08
	.zero		1


	//   ....[4]....
        /*0624*/ 	.word	0x00000390
        /*0628*/ 	.word	0x000000ff
        /*062c*/ 	.word	0x00013238
        /*0630*/ 	.short	0x0100
        /*0632*/ 	.byte	0x08
	.zero		1


	//   ....[5]....
        /*0634*/ 	.word	0x000003a0
        /*0638*/ 	.word	0x000000ff
        /*063c*/ 	.word	0x00013248
        /*0640*/ 	.short	0x0100
        /*0642*/ 	.byte	0x08
	.zero		1


	//   ....[6]....
        /*0644*/ 	.word	0x000004d0
        /*0648*/ 	.word	0x000000ff
        /*064c*/ 	.word	0x00013250
        /*0650*/ 	.short	0x0100
        /*0652*/ 	.byte	0x08
	.zero		1


	//   ....[7]....
        /*0654*/ 	.word	0x000004e0
        /*0658*/ 	.word	0x000000ff
        /*065c*/ 	.word	0x00013260
        /*0660*/ 	.short	0x0100
        /*0662*/ 	.byte	0x08
	.zero		1


	//   ....[8]....
        /*0664*/ 	.word	0x000004f0
        /*0668*/ 	.word	0x000000ff
        /*066c*/ 	.word	0x00013258
        /*0670*/ 	.short	0x0100
        /*0672*/ 	.byte	0x08
	.zero		1


	//   ....[9]....
        /*0674*/ 	.word	0x00000500
        /*0678*/ 	.word	0x000000ff
        /*067c*/ 	.word	0x00013268
        /*0680*/ 	.short	0x0100
        /*0682*/ 	.byte	0x08
	.zero		1


	//   ....[10]....
        /*0684*/ 	.word	0x000005f0
        /*0688*/ 	.word	0x000000ff
        /*068c*/ 	.word	0x00013270
        /*0690*/ 	.short	0x0100
        /*0692*/ 	.byte	0x06
	.zero		1


	//   ....[11]....
        /*0694*/ 	.word	0x00000600
        /*0698*/ 	.word	0x000000ff
        /*069c*/ 	.word	0x00013280
        /*06a0*/ 	.short	0x0100
        /*06a2*/ 	.byte	0x06
	.zero		1


	//   ....[12]....
        /*06a4*/ 	.word	0x00000610
        /*06a8*/ 	.word	0x000000ff
        /*06ac*/ 	.word	0x00013278
        /*06b0*/ 	.short	0x0100
        /*06b2*/ 	.byte	0x06
	.zero		1


	//   ....[13]....
        /*06b4*/ 	.word	0x00000620
        /*06b8*/ 	.word	0x000000ff
        /*06bc*/ 	.word	0x00013288
        /*06c0*/ 	.short	0x0100
        /*06c2*/ 	.byte	0x06
	.zero		1


	//   ....[14]....
        /*06c4*/ 	.word	0x00000750
        /*06c8*/ 	.word	0x000000ff
        /*06cc*/ 	.word	0x00013290
        /*06d0*/ 	.short	0x0100
        /*06d2*/ 	.byte	0x08
	.zero		1


	//   ....[15]....
        /*06d4*/ 	.word	0x00000760
        /*06d8*/ 	.word	0x000000ff
        /*06dc*/ 	.word	0x000132a0
        /*06e0*/ 	.short	0x0100
        /*06e2*/ 	.byte	0x08
	.zero		1


	//   ....[16]....
        /*06e4*/ 	.word	0x00000770
        /*06e8*/ 	.word	0x000000ff
        /*06ec*/ 	.word	0x00013298
        /*06f0*/ 	.short	0x0100
        /*06f2*/ 	.byte	0x08
	.zero		1


	//   ....[17]....
        /*06f4*/ 	.word	0x00000780
        /*06f8*/ 	.word	0x000000ff
        /*06fc*/ 	.word	0x000132a8
        /*0700*/ 	.short	0x0100
        /*0702*/ 	.byte	0x08
	.zero		1


	//   ....[18]....
        /*0704*/ 	.word	0x000008b0
        /*0708*/ 	.word	0x000000ff
        /*070c*/ 	.word	0x000132b0
        /*0710*/ 	.short	0x0100
        /*0712*/ 	.byte	0x08
	.zero		1


	//   ....[19]....
        /*0714*/ 	.word	0x000008c0
        /*0718*/ 	.word	0x000000ff
        /*071c*/ 	.word	0x000132c0
        /*0720*/ 	.short	0x0100
        /*0722*/ 	.byte	0x08
	.zero		1


	//   ....[20]....
        /*0724*/ 	.word	0x000008d0
        /*0728*/ 	.word	0x000000ff
        /*072c*/ 	.word	0x000132b8
        /*0730*/ 	.short	0x0100
        /*0732*/ 	.byte	0x08
	.zero		1


	//   ....[21]....
        /*0734*/ 	.word	0x000008e0
        /*0738*/ 	.word	0x000000ff
        /*073c*/ 	.word	0x000132c8
        /*0740*/ 	.short	0x0100
        /*0742*/ 	.byte	0x08
	.zero		1


	//   ....[22]....
        /*0744*/ 	.word	0x00001e20
        /*0748*/ 	.word	0x000000ff
        /*074c*/ 	.word	0x00013200
        /*0750*/ 	.short	0x010a
        /*0752*/ 	.byte	0x2d
	.zero		1


	//   ....[23]....
        /*0754*/ 	.word	0x00001ee0
        /*0758*/ 	.word	0x00000069
        /*075c*/ 	.word	0x00013230
        /*0760*/ 	.short	0x010a
        /*0762*/ 	.byte	0x3f
	.zero		1


	//   ....[24]....
        /*0764*/ 	.word	0x00001f20
        /*0768*/ 	.word	0x00000069
        /*076c*/ 	.word	0x00013230
        /*0770*/ 	.short	0x010a
        /*0772*/ 	.byte	0x3f
	.zero		1


	//   ....[25]....
        /*0774*/ 	.word	0x00002b80
        /*0778*/ 	.word	0x00000069
        /*077c*/ 	.word	0x00000000
        /*0780*/ 	.short	0x0101
        /*0782*/ 	.byte	0x3f
	.zero		1


	//   ....[26]....
        /*0784*/ 	.word	0x00006700
        /*0788*/ 	.word	0x000000ff
        /*078c*/ 	.word	0x00013230
        /*0790*/ 	.short	0x010a
        /*0792*/ 	.byte	0x18
	.zero		1


	//   ....[27]....
        /*0794*/ 	.word	0x00006740
        /*0798*/ 	.word	0x000000ff
        /*079c*/ 	.word	0x00013230
        /*07a0*/ 	.short	0x010a
        /*07a2*/ 	.byte	0x18
	.zero		1


	//   ....[28]....
        /*07a4*/ 	.word	0x00006b90
        /*07a8*/ 	.word	0x000000ff
        /*07ac*/ 	.word	0x00013250
        /*07b0*/ 	.short	0x010a
        /*07b2*/ 	.byte	0x0b
	.zero		1


	//   ....[29]....
        /*07b4*/ 	.word	0x00006e50
        /*07b8*/ 	.word	0x000000ff
        /*07bc*/ 	.word	0x00013250
        /*07c0*/ 	.short	0x010a
        /*07c2*/ 	.byte	0x0b
	.zero		1


	//   ....[30]....
        /*07c4*/ 	.word	0x000077e0
        /*07c8*/ 	.word	0x00000038
        /*07cc*/ 	.word	0x00000000
        /*07d0*/ 	.short	0x0101
        /*07d2*/ 	.byte	0x3f
	.zero		1


	//   ....[31]....
        /*07d4*/ 	.word	0x0000aac0
        /*07d8*/ 	.word	0x000000ff
        /*07dc*/ 	.word	0x00000000
        /*07e0*/ 	.short	0x0101
        /*07e2*/ 	.byte	0x06
	.zero		1


	//   ....[32]....
        /*07e4*/ 	.word	0x0000b2d0
        /*07e8*/ 	.word	0x000000ff
        /*07ec*/ 	.word	0x00013230
        /*07f0*/ 	.short	0x010a
        /*07f2*/ 	.byte	0x16
	.zero		1


	//   ....[33]....
        /*07f4*/ 	.word	0x0000b310
        /*07f8*/ 	.word	0x000000ff
        /*07fc*/ 	.word	0x00013230
        /*0800*/ 	.short	0x010a
        /*0802*/ 	.byte	0x16
	.zero		1


	//   ....[34]....
        /*0804*/ 	.word	0x0000b760
        /*0808*/ 	.word	0x000000ff
        /*080c*/ 	.word	0x00013250
        /*0810*/ 	.short	0x010a
        /*0812*/ 	.byte	0x0b
	.zero		1


	//   ....[35]....
        /*0814*/ 	.word	0x0000bf50
        /*0818*/ 	.word	0x000000ff
        /*081c*/ 	.word	0x00013250
        /*0820*/ 	.short	0x010a
        /*0822*/ 	.byte	0x0b
	.zero		1


	//   ....[36]....
        /*0824*/ 	.word	0x0000d720
        /*0828*/ 	.word	0x00000004
        /*082c*/ 	.word	0x00000000
        /*0830*/ 	.short	0x0101
        /*0832*/ 	.byte	0x3f
	.zero		1


	//   ....[37]....
        /*0834*/ 	.word	0x0000da10
        /*0838*/ 	.word	0x000000ff
        /*083c*/ 	.word	0x00000000
        /*0840*/ 	.short	0x0101
        /*0842*/ 	.byte	0x06
	.zero		1


	//   ....[38]....
        /*0844*/ 	.word	0x0000df90
        /*0848*/ 	.word	0x000000ff
        /*084c*/ 	.word	0x00013230
        /*0850*/ 	.short	0x010a
        /*0852*/ 	.byte	0x18
	.zero		1


	//   ....[39]....
        /*0854*/ 	.word	0x0000dfd0
        /*0858*/ 	.word	0x000000ff
        /*085c*/ 	.word	0x00013230
        /*0860*/ 	.short	0x010a
        /*0862*/ 	.byte	0x18
	.zero		1


	//   ....[40]....
        /*0864*/ 	.word	0x0000e420
        /*0868*/ 	.word	0x000000ff
        /*086c*/ 	.word	0x00013250
        /*0870*/ 	.short	0x010a
        /*0872*/ 	.byte	0x0b
	.zero		1


	//   ....[41]....
        /*0874*/ 	.word	0x0000e6e0
        /*0878*/ 	.word	0x000000ff
        /*087c*/ 	.word	0x00013250
        /*0880*/ 	.short	0x010a
        /*0882*/ 	.byte	0x0b
	.zero		1


	//   ....[42]....
        /*0884*/ 	.word	0x0000f070
        /*0888*/ 	.word	0x00000038
        /*088c*/ 	.word	0x00000000
        /*0890*/ 	.short	0x0101
        /*0892*/ 	.byte	0x3f
	.zero		1


	//   ....[43]....
        /*0894*/ 	.word	0x00012350
        /*0898*/ 	.word	0x000000ff
        /*089c*/ 	.word	0x00000000
        /*08a0*/ 	.short	0x0101
        /*08a2*/ 	.byte	0x06
	.zero		1


	//   ....[44]....
        /*08a4*/ 	.word	0x000127f0
        /*08a8*/ 	.word	0x000000ff
        /*08ac*/ 	.word	0x00013250
        /*08b0*/ 	.short	0x010a
        /*08b2*/ 	.byte	0x0e
	.zero		1


	//   ....[45]....
        /*08b4*/ 	.word	0x00012830
        /*08b8*/ 	.word	0x000000ff
        /*08bc*/ 	.word	0x00013250
        /*08c0*/ 	.short	0x010a
        /*08c2*/ 	.byte	0x0e
	.zero		1


	//   ....[46]....
        /*08c4*/ 	.word	0x00012e50
        /*08c8*/ 	.word	0x000000ff
        /*08cc*/ 	.word	0x00000000
        /*08d0*/ 	.short	0x0101
        /*08d2*/ 	.byte	0x04
	.zero		1


	//   ....[47]....
        /*08d4*/ 	.word	0x000148b0
        /*08d8*/ 	.word	0x00000007
        /*08dc*/ 	.word	0x00000000
        /*08e0*/ 	.short	0x0101
        /*08e2*/ 	.byte	0x3f
	.zero		1


	//   ....[48]....
        /*08e4*/ 	.word	0x00014a80
        /*08e8*/ 	.word	0x00000008
        /*08ec*/ 	.word	0x00000000
        /*08f0*/ 	.short	0x0101
        /*08f2*/ 	.byte	0x3f
	.zero		1


	//   ....[49]....
        /*08f4*/ 	.word	0x00018550
        /*08f8*/ 	.word	0x00000002
        /*08fc*/ 	.word	0x00013280
        /*0900*/ 	.short	0x010a
        /*0902*/ 	.byte	0x3f
	.zero		1


	//   ....[50]....
        /*0904*/ 	.word	0x000186f0
        /*0908*/ 	.word	0x00000002
        /*090c*/ 	.word	0x00013240
        /*0910*/ 	.short	0x010a
        /*0912*/ 	.byte	0x3f
	.zero		1


	//   ....[51]....
        /*0914*/ 	.word	0x000192c0
        /*0918*/ 	.word	0x00000012
        /*091c*/ 	.word	0x00013200
        /*0920*/ 	.short	0x0107
        /*0922*/ 	.byte	0x3f
	.zero		1


	//   ....[52]....
        /*0924*/ 	.word	0x000193c0
        /*0928*/ 	.word	0x00000012
        /*092c*/ 	.word	0x00013200
        /*0930*/ 	.short	0x0101
        /*0932*/ 	.byte	0x3f
	.zero		1


	//   ....[53]....
        /*0934*/ 	.word	0x000193e0
        /*0938*/ 	.word	0x00000012
        /*093c*/ 	.word	0x00013220
        /*0940*/ 	.short	0x010a
        /*0942*/ 	.byte	0x3f
	.zero		1


	//   ....[54]....
        /*0944*/ 	.word	0x00019690
        /*0948*/ 	.word	0x00000004
        /*094c*/ 	.word	0x00013280
        /*0950*/ 	.short	0x010a
        /*0952*/ 	.byte	0x3f
	.zero		1


	//   ....[55]....
        /*0954*/ 	.word	0x000198d0
        /*0958*/ 	.word	0x00000004
        /*095c*/ 	.word	0x00013240
        /*0960*/ 	.short	0x010a
        /*0962*/ 	.byte	0x3f
	.zero		1


	//   ....[56]....
        /*0964*/ 	.word	0x00019b90
        /*0968*/ 	.word	0x00000003
        /*096c*/ 	.word	0x00013270
        /*0970*/ 	.short	0x010a
        /*0972*/ 	.byte	0x3f
	.zero		1


	//   ....[57]....
        /*0974*/ 	.word	0x00019c10
        /*0978*/ 	.word	0x00000003
        /*097c*/ 	.word	0x00013260
        /*0980*/ 	.short	0x010a
        /*0982*/ 	.byte	0x3f
	.zero		1


	//   ....[58]....
        /*0984*/ 	.word	0x00019ef0
        /*0988*/ 	.word	0x00000003
        /*098c*/ 	.word	0x00013250
        /*0990*/ 	.short	0x0101
        /*0992*/ 	.byte	0x3f
	.zero		1


	//   ....[59]....
        /*0994*/ 	.word	0x00019f70
        /*0998*/ 	.word	0x00000002
        /*099c*/ 	.word	0x00000000
        /*09a0*/ 	.short	0x0101
        /*09a2*/ 	.byte	0x3f
	.zero		1


	//   ....[60]....
        /*09a4*/ 	.word	0x0001a160
        /*09a8*/ 	.word	0x00000002
        /*09ac*/ 	.word	0x00013270
        /*09b0*/ 	.short	0x010a
        /*09b2*/ 	.byte	0x3f
	.zero		1


	//   ....[61]....
        /*09b4*/ 	.word	0x0001a1e0
        /*09b8*/ 	.word	0x00000002
        /*09bc*/ 	.word	0x00013260
        /*09c0*/ 	.short	0x010a
        /*09c2*/ 	.byte	0x3f
	.zero		1


	//   ....[62]....
        /*09c4*/ 	.word	0x0001a4b0
        /*09c8*/ 	.word	0x00000002
        /*09cc*/ 	.word	0x00013250
        /*09d0*/ 	.short	0x0101
        /*09d2*/ 	.byte	0x3f
	.zero		1


	//   ....[63]....
        /*09d4*/ 	.word	0x0001a500
        /*09d8*/ 	.word	0x00000000
        /*09dc*/ 	.word	0x00000000
        /*09e0*/ 	.short	0x0101
        /*09e2*/ 	.byte	0x3f
	.zero		1


	//   ....[64]....
        /*09e4*/ 	.word	0x0001b5b0
        /*09e8*/ 	.word	0x00000006
        /*09ec*/ 	.word	0x00013220
        /*09f0*/ 	.short	0x010a
        /*09f2*/ 	.byte	0x3f
	.zero		1


	//   ....[65]....
        /*09f4*/ 	.word	0x0001b750
        /*09f8*/ 	.word	0x00000005
        /*09fc*/ 	.word	0x00000000
        /*0a00*/ 	.short	0x010a
        /*0a02*/ 	.byte	0x3f
	.zero		1


	//   ....[66]....
        /*0a04*/ 	.word	0x0001b7c0
        /*0a08*/ 	.word	0x00000009
        /*0a0c*/ 	.word	0x00000000
        /*0a10*/ 	.short	0x010a
        /*0a12*/ 	.byte	0x3f
	.zero		1


	//   ....[67]....
        /*0a14*/ 	.word	0x0001b810
        /*0a18*/ 	.word	0x00000013
        /*0a1c*/ 	.word	0x00013260
        /*0a20*/ 	.short	0x010a
        /*0a22*/ 	.byte	0x3f
	.zero		1


	//   ....[68]....
        /*0a24*/ 	.word	0x0001b860
        /*0a28*/ 	.word	0x00000007
        /*0a2c*/ 	.word	0x00013260
        /*0a30*/ 	.short	0x010a
        /*0a32*/ 	.byte	0x3f
	.zero		1


	//   ....[69]....
        /*0a34*/ 	.word	0x0001b8a0
        /*0a38*/ 	.word	0x00000013
        /*0a3c*/ 	.word	0x00013280
        /*0a40*/ 	.short	0x010a
        /*0a42*/ 	.byte	0x3f
	.zero		1


	//   ....[70]....
        /*0a44*/ 	.word	0x0001b8c0
        /*0a48*/ 	.word	0x00000007
        /*0a4c*/ 	.word	0x00013280
        /*0a50*/ 	.short	0x010a
        /*0a52*/ 	.byte	0x3f
	.zero		1


	//   ....[71]....
        /*0a54*/ 	.word	0x0001b930
        /*0a58*/ 	.word	0x00000003
        /*0a5c*/ 	.word	0x00013200
        /*0a60*/ 	.short	0x010a
        /*0a62*/ 	.byte	0x3f
	.zero		1


	//   ....[72]....
        /*0a64*/ 	.word	0x0001b980
        /*0a68*/ 	.word	0x00000069
        /*0a6c*/ 	.word	0x00013230
        /*0a70*/ 	.short	0x010a
        /*0a72*/ 	.byte	0x3f
	.zero		1


	//   ....[73]....
        /*0a74*/ 	.word	0x0001b9e0
        /*0a78*/ 	.word	0x00000008
        /*0a7c*/ 	.word	0x00013230
        /*0a80*/ 	.short	0x010a
        /*0a82*/ 	.byte	0x3f
	.zero		1


	//   ....[74]....
        /*0a84*/ 	.word	0x0001ba40
        /*0a88*/ 	.word	0x00000080
        /*0a8c*/ 	.word	0x00013250
        /*0a90*/ 	.short	0x010a
        /*0a92*/ 	.byte	0x3f
	.zero		1


	//   ....[75]....
        /*0a94*/ 	.word	0x0001baa0
        /*0a98*/ 	.word	0x0000000a
        /*0a9c*/ 	.word	0x00013230
        /*0aa0*/ 	.short	0x010a
        /*0aa2*/ 	.byte	0x3f
	.zero		1


	//   ....[76]....
        /*0aa4*/ 	.word	0x0001bb00
        /*0aa8*/ 	.word	0x0000000a
        /*0aac*/ 	.word	0x00013250
        /*0ab0*/ 	.short	0x010a
        /*0ab2*/ 	.byte	0x3f
	.zero		1


	//   ....[77]....
        /*0ab4*/ 	.word	0x0001bb60
        /*0ab8*/ 	.word	0x0000000a
        /*0abc*/ 	.word	0x00013230
        /*0ac0*/ 	.short	0x010a
        /*0ac2*/ 	.byte	0x3f
	.zero		1


	//   ....[78]....
        /*0ac4*/ 	.word	0x0001bbc0
        /*0ac8*/ 	.word	0x00000080
        /*0acc*/ 	.word	0x00013250
        /*0ad0*/ 	.short	0x010a
        /*0ad2*/ 	.byte	0x3f
	.zero		1


	//   ....[79]....
        /*0ad4*/ 	.word	0x0001bc20
        /*0ad8*/ 	.word	0x00000003
        /*0adc*/ 	.word	0x00013250
        /*0ae0*/ 	.short	0x010a
        /*0ae2*/ 	.byte	0x3f
	.zero		1


	//   ....[80]....
        /*0ae4*/ 	.word	0x0001bd70
        /*0ae8*/ 	.word	0x00000002
        /*0aec*/ 	.word	0x00013280
        /*0af0*/ 	.short	0x010a
        /*0af2*/ 	.byte	0x3f
	.zero		1


	//   ....[81]....
        /*0af4*/ 	.word	0x0001bdc0
        /*0af8*/ 	.word	0x00000002
        /*0afc*/ 	.word	0x00013240
        /*0b00*/ 	.short	0x010a
        /*0b02*/ 	.byte	0x3f
	.zero		1


	//   ....[82]....
        /*0b04*/ 	.word	0x0001c540
        /*0b08*/ 	.word	0x00000012
        /*0b0c*/ 	.word	0x00013220
        /*0b10*/ 	.short	0x010a
        /*0b12*/ 	.byte	0x3f
	.zero		1


	//   ....[83]....
        /*0b14*/ 	.word	0x0001c590
        /*0b18*/ 	.word	0x00000004
        /*0b1c*/ 	.word	0x00013280
        /*0b20*/ 	.short	0x010a
        /*0b22*/ 	.byte	0x3f
	.zero		1


	//   ....[84]....
        /*0b24*/ 	.word	0x0001c5e0
        /*0b28*/ 	.word	0x00000004
        /*0b2c*/ 	.word	0x00013240
        /*0b30*/ 	.short	0x010a
        /*0b32*/ 	.byte	0x3f
	.zero		1


	//   ....[85]....
        /*0b34*/ 	.word	0x0001c630
        /*0b38*/ 	.word	0x00000003
        /*0b3c*/ 	.word	0x00013270
        /*0b40*/ 	.short	0x010a
        /*0b42*/ 	.byte	0x3f
	.zero		1


	//   ....[86]....
        /*0b44*/ 	.word	0x0001c680
        /*0b48*/ 	.word	0x00000003
        /*0b4c*/ 	.word	0x00013260
        /*0b50*/ 	.short	0x010a
        /*0b52*/ 	.byte	0x3f
	.zero		1


	//   ....[87]....
        /*0b54*/ 	.word	0x0001c6d0
        /*0b58*/ 	.word	0x00000002
        /*0b5c*/ 	.word	0x00013270
        /*0b60*/ 	.short	0x010a
        /*0b62*/ 	.byte	0x3f
	.zero		1


	//   ....[88]....
        /*0b64*/ 	.word	0x0001c720
        /*0b68*/ 	.word	0x00000002
        /*0b6c*/ 	.word	0x00013260
        /*0b70*/ 	.short	0x010a
        /*0b72*/ 	.byte	0x3f
	.zero		1


	//   ....[89]....
        /*0b74*/ 	.word	0x0001c770
        /*0b78*/ 	.word	0x00000006
        /*0b7c*/ 	.word	0x00013220
        /*0b80*/ 	.short	0x010a
        /*0b82*/ 	.byte	0x3f
	.zero		1


	//   ....[90]....
        /*0b84*/ 	.word	0x0001c910
        /*0b88*/ 	.word	0x00000005
        /*0b8c*/ 	.word	0x00000000
        /*0b90*/ 	.short	0x010a
        /*0b92*/ 	.byte	0x3f
	.zero		1


	//   ....[91]....
        /*0b94*/ 	.word	0x0001c960
        /*0b98*/ 	.word	0x00000009
        /*0b9c*/ 	.word	0x00000000
        /*0ba0*/ 	.short	0x010a
        /*0ba2*/ 	.byte	0x3f
	.zero		1


	//   ....[92]....
        /*0ba4*/ 	.word	0x0001c9b0
        /*0ba8*/ 	.word	0x00000013
        /*0bac*/ 	.word	0x00013260
        /*0bb0*/ 	.short	0x010a
        /*0bb2*/ 	.byte	0x3f
	.zero		1


	//   ....[93]....
        /*0bb4*/ 	.word	0x0001ca00
        /*0bb8*/ 	.word	0x00000007
        /*0bbc*/ 	.word	0x00013260
        /*0bc0*/ 	.short	0x010a
        /*0bc2*/ 	.byte	0x3f
	.zero		1


	//   ....[94]....
        /*0bc4*/ 	.word	0x0001ca50
        /*0bc8*/ 	.word	0x00000013
        /*0bcc*/ 	.word	0x00013280
        /*0bd0*/ 	.short	0x010a
        /*0bd2*/ 	.byte	0x3f
	.zero		1


	//----- nvinfo : EIATTR_NUM_MBARRIERS
	.align		4
.L_1509:
        /*0bd4*/ 	.byte	0x03, 0x38
        /*0bd6*/ 	.short	0x0016


	//----- nvinfo : EIATTR_EXIT_INSTR_OFFSETS
	.align		4
        /*0bd8*/ 	.byte	0x04, 0x1c
        /*0bda*/ 	.short	(.L_1511 - .L_1510)


	//   ....[0]....
.L_1510:
        /*0bdc*/ 	.word	0x00000a40


	//   ....[1]....
        /*0be0*/ 	.word	0x00015cd0


	//   ....[2]....
        /*0be4*/ 	.word	0x0001b910


	//----- nvinfo : EIATTR_MAX_THREADS
	.align		4
.L_1511:
        /*0be8*/ 	.byte	0x04, 0x05
        /*0bea*/ 	.short	(.L_1513 - .L_1512)
.L_1512:
        /*0bec*/ 	.word	0x00000200
        /*0bf0*/ 	.word	0x00000001
        /*0bf4*/ 	.word	0x00000001


	//----- nvinfo : EIATTR_CRS_STACK_SIZE
	.align		4
.L_1513:
        /*0bf8*/ 	.byte	0x04, 0x1e
        /*0bfa*/ 	.short	(.L_1515 - .L_1514)
.L_1514:
        /*0bfc*/ 	.word	0x00000000


	//----- nvinfo : EIATTR_CBANK_PARAM_SIZE
	.align		4
.L_1515:
        /*0c00*/ 	.byte	0x03, 0x19
        /*0c02*/ 	.short	0x0af0


	//----- nvinfo : EIATTR_PARAM_CBANK
	.align		4
        /*0c04*/ 	.byte	0x04, 0x0a
        /*0c06*/ 	.short	(.L_1517 - .L_1516)
	.align		4
.L_1516:
        /*0c08*/ 	.word	index@(.nv.constant0._ZN7cutlass13device_kernelIN5flash11enable_sm90INS1_16FlashAttnFwdSm90INS1_25CollectiveMainloopFwdSm90ILi2EN4cute5tupleIJNS5_1CILi1EEES8_S8_EEENS6_IJNS7_ILi192EEENS7_ILi160EEENS7_ILi64EEEEEELi64ENS_12float_e4m3_tEfNS_4arch4Sm90ELb0ELb1ELb1ELb1ELb0ELb0ELb0ELb1ELb1ELb1ELb1ELb0EEENS1_21CollectiveEpilogueFwdINS6_IJSA_SC_SB_EEES9_NS_10bfloat16_tESG_Li384ELb1ELb1ELb1ELb1EEENS1_36VarlenDynamicPersistentTileSchedulerILi192ELi160ELi384ELi128ELb1ELb1ELb1ELb1ELb0ELb1EEEEEEEEEvNT_6ParamsE)
        /*0c0c*/ 	.short	0x0210
        /*0c0e*/ 	.short	0x0af0


	//----- nvinfo : EIATTR_SW_WAR
	.align		4
.L_1517:
        /*0c10*/ 	.byte	0x04, 0x36
        /*0c12*/ 	.short	(.L_1519 - .L_1518)
.L_1518:
        /*0c14*/ 	.word	0x00000008
.L_1519:


//--------------------- .nv.info._ZN7cutlass13device_kernelIN5flash11enable_sm90INS1_16FlashAttnFwdSm90INS1_25CollectiveMainloopFwdSm90ILi2EN4cute5tupleIJNS5_1CILi1EEES8_S8_EEENS6_IJNS7_ILi192EEENS7_ILi160EEENS7_ILi64EEEEEELi64ENS_12float_e4m3_tEfNS_4arch4Sm90ELb0ELb1ELb1ELb1ELb0ELb1ELb0ELb1ELb1ELb1ELb1ELb0EEENS1_21CollectiveEpilogueFwdINS6_IJSA_SC_SB_EEES9_NS_10bfloat16_tESG_Li384ELb1ELb1ELb1ELb1EEENS1_36VarlenDynamicPersistentTileSchedulerILi192ELi160ELi384ELi128ELb1ELb1ELb1ELb1ELb0ELb1EEEEEEEEEvNT_6ParamsE --------------------------
	.section	.nv.info._ZN7cutlass13device_kernelIN5flash11enable_sm90INS1_16FlashAttnFwdSm90INS1_25CollectiveMainloopFwdSm90ILi2EN4cute5tupleIJNS5_1CILi1EEES8_S8_EEENS6_IJNS7_ILi192EEENS7_ILi160EEENS7_ILi64EEEEEELi64ENS_12float_e4m3_tEfNS_4arch4Sm90ELb0ELb1ELb1ELb1ELb0ELb1ELb0ELb1ELb1ELb1ELb1ELb0EEENS1_21CollectiveEpilogueFwdINS6_IJSA_SC_SB_EEES9_NS_10bfloat16_tESG_Li384ELb1ELb1ELb1ELb1EEENS1_36VarlenDynamicPersistentTileSchedulerILi192ELi160ELi384ELi128ELb1ELb1ELb1ELb1ELb0ELb1EEEEEEEEEvNT_6ParamsE,"",@"SHT_CUDA_INFO"
	.sectionflags	@""
	.align	4


	//----- nvinfo : EIATTR_CUDA_API_VERSION
	.align		4
        /*0000*/ 	.byte	0x04, 0x37
        /*0002*/ 	.short	(.L_1521 - .L_1520)
.L_1520:
        /*0004*/ 	.word	0x00000082


	//----- nvinfo : EIATTR_KPARAM_INFO
	.align		4
.L_1521:
        /*0008*/ 	.byte	0x04, 0x17
        /*000a*/ 	.short	(.L_1523 - .L_1522)
.L_1522:
        /*000c*/ 	.word	0x00000000
        /*0010*/ 	.short	0x0000
        /*0012*/ 	.short	0x0070
        /*0014*/ 	.byte	0x00, 0xf0, 0x01, 0x2a


	//----- nvinfo : EIATTR_SPARSE_MMA_MASK
	.align		4
.L_1523:
        /*0018*/ 	.byte	0x03, 0x50
        /*001a*/ 	.short	0x0000


	//----- nvinfo : EIATTR_MAXREG_COUNT
	.align		4
        /*001c*/ 	.byte	0x03, 0x1b
        /*001e*/ 	.short	0x0080


	//----- nvinfo : EIATTR_NUM_BARRIERS
	.align		4
        /*0020*/ 	.byte	0x02, 0x4c
        /*0022*/ 	.byte	0x10
	.zero		1


	//----- nvinfo : EIATTR_EXTERNS
	.align		4
        /*0024*/ 	.byte	0x04, 0x0f
        /*0026*/ 	.short	(.L_1525 - .L_1524)


	//   ....[0]....
	.align		4
.L_1524:
        /*0028*/ 	.word	index@(__assertfail)


	//----- nvinfo : EIATTR_ANNOTATIONS
	.align		4
.L_1525:
        /*002c*/ 	.byte	0x04, 0x55
        /*002e*/ 	.short	(.L_1527 - .L_1526)


	//   ....[0]....
.L_1526:
        /* <DEDUP_REMOVED lines=104> */


	//----- nvinfo : EIATTR_MERCURY_ISA_VERSION
	.align		4
.L_1527:
        /*0698*/ 	.byte	0x03, 0x5f
        /*069a*/ 	.short	0x0101


	//----- nvinfo : EIATTR_UNUSED_LOAD_BYTE_OFFSET
	.align		4
        /*069c*/ 	.byte	0x04, 0x44
        /*069e*/ 	.short	(.L_1529 - .L_1528)


	//   ....[0]....
.L_1528:
        /*06a0*/ 	.word	0x00000a90
        /*06a4*/ 	.word	0x0000fff0


	//   ....[1]....
        /*06a8*/ 	.word	0x0001af40
        /*06ac*/ 	.word	0x0000fff0


	//----- nvinfo : EIATTR_INT_WARP_WIDE_INSTR_OFFSETS
	.align		4
.L_1529:
        /*06b0*/ 	.byte	0x04, 0x31
        /*06b2*/ 	.short	(.L_1531 - .L_1530)


	//   ....[0]....
.L_1530:
        /*06b4*/ 	.word	0x00000180


	//   ....[1]....
        /*06b8*/ 	.word	0x000001c0


	//   ....[2]....
        /*06bc*/ 	.word	0x00000280


	//   ....[3]....
        /*06c0*/ 	.word	0x00020d40


	//   ....[4]....
        /*06c4*/ 	.word	0x00020dd0


	//   ....[5]....
        /*06c8*/ 	.word	0x000233a0


	//   ....[6]....
        /*06cc*/ 	.word	0x00023430


	//----- nvinfo : EIATTR_COOP_GROUP_MASK_REGIDS
	.align		4
.L_1531:
        /*06d0*/ 	.byte	0x04, 0x29
        /*06d2*/ 	.short	(.L_1533 - .L_1532)


	//   ....[0]....
.L_1532:
        /*06d4*/ 	.word	0xffffffff


	//   ....[1]....
        /*06d8*/ 	.word	0xffffffff


	//   ....[2]....
        /*06dc*/ 	.word	0xffffffff


	//   ....[3]....
        /*06e0*/ 	.word	0xffffffff


	//   ....[4]....
        /*06e4*/ 	.word	0xffffffff


	//   ....[5]....
        /*06e8*/ 	.word	0xffffffff


	//   ....[6]....
        /*06ec*/ 	.word	0xffffffff


	//   ....[7]....
        /*06f0*/ 	.word	0xffffffff


	//   ....[8]....
        /*06f4*/ 	.word	0xffffffff


	//   ....[9]....
        /*06f8*/ 	.word	0xffffffff


	//   ....[10]....
        /*06fc*/ 	.word	0xffffffff


	//   ....[11]....
        /*0700*/ 	.word	0xffffffff


	//   ....[12]....
        /*0704*/ 	.word	0xffffffff


	//   ....[13]....
        /*0708*/ 	.word	0xffffffff


	//   ....[14]....
        /*070c*/ 	.word	0xffffffff


	//   ....[15]....
        /*0710*/ 	.word	0xffffffff


	//   ....[16]....
        /*0714*/ 	.word	0xffffffff


	//   ....[17]....
        /*0718*/ 	.word	0xffffffff


	//   ....[18]....
        /*071c*/ 	.word	0xffffffff


	//   ....[19]....
        /*0720*/ 	.word	0xffffffff


	//   ....[20]....
        /*0724*/ 	.word	0xffffffff


	//   ....[21]....
        /*0728*/ 	.word	0xffffffff


	//   ....[22]....
        /*072c*/ 	.word	0xffffffff


	//   ....[23]....
        /*0730*/ 	.word	0xffffffff


	//   ....[24]....
        /*0734*/ 	.word	0xffffffff


	//   ....[25]....
        /*0738*/ 	.word	0xffffffff


	//   ....[26]....
        /*073c*/ 	.word	0xffffffff


	//   ....[27]....
        /*0740*/ 	.word	0xffffffff


	//   ....[28]....
        /*0744*/ 	.word	0xffffffff


	//   ....[29]....
        /*0748*/ 	.word	0xffffffff


	//   ....[30]....
        /*074c*/ 	.word	0xffffffff


	//   ....[31]....
        /*0750*/ 	.word	0xffffffff


	//   ....[32]....
        /*0754*/ 	.word	0xffffffff


	//   ....[33]....
        /*0758*/ 	.word	0xffffffff


	//   ....[34]....
        /*075c*/ 	.word	0xffffffff


	//   ....[35]....
        /*0760*/ 	.word	0xffffffff


	//   ....[36]....
        /*0764*/ 	.word	0xffffffff


	//   ....[37]....
        /*0768*/ 	.word	0xffffffff


	//   ....[38]....
        /*076c*/ 	.word	0xffffffff


	//   ....[39]....
        /*0770*/ 	.word	0xffffffff


	//   ....[40]....
        /*0774*/ 	.word	0xffffffff


	//   ....[41]....
        /*0778*/ 	.word	0xffffffff


	//   ....[42]....
        /*077c*/ 	.word	0xffffffff


	//   ....[43]....
        /*0780*/ 	.word	0xffffffff


	//   ....[44]....
        /*0784*/ 	.word	0xffffffff


	//   ....[45]....
        /*0788*/ 	.word	0xffffffff


	//   ....[46]....
        /*078c*/ 	.word	0xffffffff


	//   ....[47]....
        /*0790*/ 	.word	0xffffffff


	//   ....[48]....
        /*0794*/ 	.word	0xffffffff


	//   ....[49]....
        /*0798*/ 	.word	0xffffffff


	//   ....[50]....
        /*079c*/ 	.word	0xffffffff


	//   ....[51]....
        /*07a0*/ 	.word	0xffffffff


	//   ....[52]....
        /*07a4*/ 	.word	0xffffffff


	//   ....[53]....
        /*07a8*/ 	.word	0xffffffff


	//   ....[54]....
        /*07ac*/ 	.word	0xffffffff


	//   ....[55]....
        /*07b0*/ 	.word	0xffffffff


	//   ....[56]....
        /*07b4*/ 	.word	0xffffffff


	//   ....[57]....
        /*07b8*/ 	.word	0xffffffff


	//   ....[58]....
        /*07bc*/ 	.word	0xffffffff


	//   ....[59]....
        /*07c0*/ 	.word	0xffffffff


	//   ....[60]....
        /*07c4*/ 	.word	0xffffffff


	//   ....[61]....
        /*07c8*/ 	.word	0xffffffff


	//   ....[62]....
        /*07cc*/ 	.word	0xffffffff


	//   ....[63]....
        /*07d0*/ 	.word	0xffffffff


	//   ....[64]....
        /*07d4*/ 	.word	0xffffffff


	//   ....[65]....
        /*07d8*/ 	.word	0xffffffff


	//   ....[66]....
        /*07dc*/ 	.word	0xffffffff


	//   ....[67]....
        /*07e0*/ 	.word	0xffffffff


	//   ....[68]....
        /*07e4*/ 	.word	0xffffffff


	//   ....[69]....
        /*07e8*/ 	.word	0xffffffff


	//   ....[70]....
        /*07ec*/ 	.word	0xffffffff


	//   ....[71]....
        /*07f0*/ 	.word	0xffffffff


	//   ....[72]....
        /*07f4*/ 	.word	0xffffffff


	//   ....[73]....
        /*07f8*/ 	.word	0xffffffff


	//   ....[74]....
        /*07fc*/ 	.word	0xffffffff


	//   ....[75]....
        /*0800*/ 	.word	0xffffffff


	//   ....[76]....
        /*0804*/ 	.word	0xffffffff


	//   ....[77]....
        /*0808*/ 	.word	0xffffffff


	//   ....[78]....
        /*080c*/ 	.word	0xffffffff


	//   ....[79]....
        /*0810*/ 	.word	0xffffffff


	//   ....[80]....
        /*0814*/ 	.word	0xffffffff


	//   ....[81]....
        /*0818*/ 	.word	0xffffffff


	//   ....[82]....
        /*081c*/ 	.word	0xffffffff


	//   ....[83]....
        /*0820*/ 	.word	0xffffffff


	//   ....[84]....
        /*0824*/ 	.word	0xffffffff


	//   ....[85]....
        /*0828*/ 	.word	0xffffffff


	//   ....[86]....
        /*082c*/ 	.word	0xffffffff


	//   ....[87]....
        /*0830*/ 	.word	0xffffffff


	//   ....[88]....
        /*0834*/ 	.word	0xffffffff


	//   ....[89]....
        /*0838*/ 	.word	0xffffffff


	//   ....[90]....
        /*083c*/ 	.word	0xffffffff


	//   ....[91]....
        /*0840*/ 	.word	0xffffffff


	//   ....[92]....
        /*0844*/ 	.word	0xffffffff


	//   ....[93]....
        /*0848*/ 	.word	0xffffffff


	//   ....[94]....
        /*084c*/ 	.word	0xffffffff


	//   ....[95]....
        /*0850*/ 	.word	0xffffffff


	//   ....[96]....
        /*0854*/ 	.word	0xffffffff


	//   ....[97]....
        /*0858*/ 	.word	0xffffffff


	//   ....[98]....
        /*085c*/ 	.word	0xffffffff


	//   ....[99]....
        /*0860*/ 	.word	0xffffffff


	//   ....[100]....
        /*0864*/ 	.word	0xffffffff


	//   ....[101]....
        /*0868*/ 	.word	0xffffffff


	//   ....[102]....
        /*086c*/ 	.word	0xffffffff


	//   ....[103]....
        /*0870*/ 	.word	0xffffffff


	//   ....[104]....
        /*0874*/ 	.word	0xffffffff


	//   ....[105]....
        /*0878*/ 	.word	0xffffffff


	//   ....[106]....
        /*087c*/ 	.word	0xffffffff


	//   ....[107]....
        /*0880*/ 	.word	0xffffffff


	//   ....[108]....
        /*0884*/ 	.word	0xffffffff


	//   ....[109]....
        /*0888*/ 	.word	0xffffffff


	//   ....[110]....
        /*088c*/ 	.word	0xffffffff


	//   ....[111]....
        /*0890*/ 	.word	0xffffffff


	//   ....[112]....
        /*0894*/ 	.word	0xffffffff


	//   ....[113]....
        /*0898*/ 	.word	0xffffffff


	//   ....[114]....
        /*089c*/ 	.word	0xffffffff


	//   ....[115]....
        /*08a0*/ 	.word	0xffffffff


	//   ....[116]....
        /*08a4*/ 	.word	0xffffffff


	//   ....[117]....
        /*08a8*/ 	.word	0xffffffff


	//   ....[118]....
        /*08ac*/ 	.word	0xffffffff


	//   ....[119]....
        /*08b0*/ 	.word	0xffffffff


	//   ....[120]....
        /*08b4*/ 	.word	0xffffffff


	//   ....[121]....
        /*08b8*/ 	.word	0xffffffff


	//   ....[122]....
        /*08bc*/ 	.word	0xffffffff


	//   ....[123]....
        /*08c0*/ 	.word	0xffffffff


	//   ....[124]....
        /*08c4*/ 	.word	0xffffffff


	//   ....[125]....
        /*08c8*/ 	.word	0xffffffff


	//   ....[126]....
        /*08cc*/ 	.word	0xffffffff


	//   ....[127]....
        /*08d0*/ 	.word	0xffffffff


	//   ....[128]....
        /*08d4*/ 	.word	0xffffffff


	//   ....[129]....
        /*08d8*/ 	.word	0xffffffff


	//   ....[130]....
        /*08dc*/ 	.word	0xffffffff


	//   ....[131]....
        /*08e0*/ 	.word	0xffffffff


	//   ....[132]....
        /*08e4*/ 	.word	0xffffffff


	//   ....[133]....
        /*08e8*/ 	.word	0xffffffff


	//   ....[134]....
        /*08ec*/ 	.word	0xffffffff


	//   ....[135]....
        /*08f0*/ 	.word	0xffffffff


	//   ....[136]....
        /*08f4*/ 	.word	0xffffffff


	//   ....[137]....
        /*08f8*/ 	.word	0xffffffff


	//   ....[138]....
        /*08fc*/ 	.word	0xffffffff


	//   ....[139]....
        /*0900*/ 	.word	0xffffffff


	//   ....[140]....
        /*0904*/ 	.word	0xffffffff


	//   ....[141]....
        /*0908*/ 	.word	0xffffffff


	//   ....[142]....
        /*090c*/ 	.word	0xffffffff


	//   ....[143]....
        /*0910*/ 	.word	0xffffffff


	//   ....[144]....
        /*0914*/ 	.word	0xffffffff


	//   ....[145]....
        /*0918*/ 	.word	0xffffffff


	//   ....[146]....
        /*091c*/ 	.word	0xffffffff


	//   ....[147]....
        /*0920*/ 	.word	0xffffffff


	//   ....[148]....
        /*0924*/ 	.word	0x0500000f


	//   ....[149]....
        /*0928*/ 	.word	0x0500000f


	//   ....[150]....
        /*092c*/ 	.word	0x0500000f


	//   ....[151]....
        /*0930*/ 	.word	0x0500000f


	//   ....[152]....
        /*0934*/ 	.word	0x0500000f


	//   ....[153]....
        /*0938*/ 	.word	0x0500000f


	//   ....[154]....
        /*093c*/ 	.word	0x0500000f


	//   ....[155]....
        /*0940*/ 	.word	0x0500000f


	//   ....[156]....
        /*0944*/ 	.word	0x0500000f


	//   ....[157]....
        /*0948*/ 	.word	0x0500000f


	//   ....[158]....
        /*094c*/ 	.word	0x0500000f


	//   ....[159]....
        /*0950*/ 	.word	0x0500000f


	//   ....[160]....
        /*0954*/ 	.word	0x0500000f


	//   ....[161]....
        /*0958*/ 	.word	0x0500000f


	//   ....[162]....
        /*095c*/ 	.word	0x0500000f


	//   ....[163]....
        /*0960*/ 	.word	0x0500000f


	//   ....[164]....
        /*0964*/ 	.word	0x0500000f


	//   ....[165]....
        /*0968*/ 	.word	0x0500000f


	//   ....[166]....
        /*096c*/ 	.word	0x0500000f


	//   ....[167]....
        /*0970*/ 	.word	0x0500000f


	//   ....[168]....
        /*0974*/ 	.word	0x0500000f


	//   ....[169]....
        /*0978*/ 	.word	0x0500000f


	//   ....[170]....
        /*097c*/ 	.word	0x0500000f


	//   ....[171]....
        /*0980*/ 	.word	0x0500000f


	//   ....[172]....
        /*0984*/ 	.word	0x0500000f


	//   ....[173]....
        /*0988*/ 	.word	0x0500000f


	//   ....[174]....
        /*098c*/ 	.word	0x0500000f


	//   ....[175]....
        /*0990*/ 	.word	0x0500000f


	//   ....[176]....
        /*0994*/ 	.word	0x0500000f


	//   ....[177]....
        /*0998*/ 	.word	0x0500000f


	//   ....[178]....
        /*099c*/ 	.word	0x0500000f


	//   ....[179]....
        /*09a0*/ 	.word	0x0500000f


	//   ....[180]....
        /*09a4*/ 	.word	0x0500000f


	//   ....[181]....
        /*09a8*/ 	.word	0x0500000f


	//   ....[182]....
        /*09ac*/ 	.word	0x0500000f


	//   ....[183]....
        /*09b0*/ 	.word	0x0500000f


	//   ....[184]....
        /*09b4*/ 	.word	0x0500000f


	//   ....[185]....
        /*09b8*/ 	.word	0x0500000f


	//   ....[186]....
        /*09bc*/ 	.word	0x0500000f


	//   ....[187]....
        /*09c0*/ 	.word	0x0500000f


	//   ....[188]....
        /*09c4*/ 	.word	0x0500000f


	//----- nvinfo : EIATTR_COOP_GROUP_INSTR_OFFSETS
	.align		4
.L_1533:
        /*09c8*/ 	.byte	0x04, 0x28
        /*09ca*/ 	.short	(.L_1535 - .L_1534)


	//   ....[0]....
.L_1534:
        /*09cc*/ 	.word	0x00000060


	//   ....[1]....
        /*09d0*/ 	.word	0x00000190


	//   ....[2]....
        /*09d4*/ 	.word	0x00000290


	//   ....[3]....
        /*09d8*/ 	.word	0x00000400


	//   ....[4]....
        /*09dc*/ 	.word	0x00000560


	//   ....[5]....
        /*09e0*/ 	.word	0x00000680


	//   ....[6]....
        /*09e4*/ 	.word	0x000007e0


	//   ....[7]....
        /*09e8*/ 	.word	0x00005cd0


	//   ....[8]....
        /*09ec*/ 	.word	0x00006640


	//   ....[9]....
        /*09f0*/ 	.word	0x00006650


	//   ....[10]....
        /*09f4*/ 	.word	0x00006660


	//   ....[11]....
        /*09f8*/ 	.word	0x00006670


	//   ....[12]....
        /*09fc*/ 	.word	0x00007b90


	//   ....[13]....
        /*0a00*/ 	.word	0x00007ba0


	//   ....[14]....
        /*0a04*/ 	.word	0x00007bb0


	//   ....[15]....
        /*0a08*/ 	.word	0x00007bc0


	//   ....[16]....
        /*0a0c*/ 	.word	0x00009910


	//   ....[17]....
        /*0a10*/ 	.word	0x0000a3d0


	//   ....[18]....
        /*0a14*/ 	.word	0x0000ba40


	//   ....[19]....
        /*0a18*/ 	.word	0x0000bb60


	//   ....[20]....
        /*0a1c*/ 	.word	0x0000c3a0


	//   ....[21]....
        /*0a20*/ 	.word	0x0000c570


	//   ....[22]....
        /*0a24*/ 	.word	0x0000eba0


	//   ....[23]....
        /*0a28*/ 	.word	0x0000fe90


	//   ....[24]....
        /*0a2c*/ 	.word	0x00010b30


	//   ....[25]....
        /*0a30*/ 	.word	0x00010c30


	//   ....[26]....
        /*0a34*/ 	.word	0x00011440


	//   ....[27]....
        /*0a38*/ 	.word	0x000114a0


	//   ....[28]....
        /*0a3c*/ 	.word	0x00014150


	//   ....[29]....
        /*0a40*/ 	.word	0x000141a0


	//   ....[30]....
        /*0a44*/ 	.word	0x000141d0


	//   ....[31]....
        /*0a48*/ 	.word	0x00014220


	//   ....[32]....
        /*0a4c*/ 	.word	0x00016ab0


	//   ....[33]....
        /*0a50*/ 	.word	0x00017df0


	//   ....[34]....
        /*0a54*/ 	.word	0x00018ae0


	//   ....[35]....
        /*0a58*/ 	.word	0x00018be0


	//   ....[36]....
        /*0a5c*/ 	.word	0x000192e0


	//   ....[37]....
        /*0a60*/ 	.word	0x00019340


	//   ....[38]....
        /*0a64*/ 	.word	0x0001a830


	//   ....[39]....
        /*0a68*/ 	.word	0x0001a920


	//   ....[40]....
        /*0a6c*/ 	.word	0x0001a930


	//   ....[41]....
        /*0a70*/ 	.word	0x0001aa10


	//   ....[42]....
        /*0a74*/ 	.word	0x0001b570


	//   ....[43]....
        /*0a78*/ 	.word	0x0001b580


	//   ....[44]....
        /*0a7c*/ 	.word	0x0001b590


	//   ....[45]....
        /*0a80*/ 	.word	0x0001b5a0


	//   ....[46]....
        /*0a84*/ 	.word	0x0001b5b0


	//   ....[47]....
        /*0a88*/ 	.word	0x0001b5c0


	//   ....[48]....
        /*0a8c*/ 	.word	0x0001b5d0


	//   ....[49]....
        /*0a90*/ 	.word	0x0001b5e0


	//   ....[50]....
        /*0a94*/ 	.word	0x0001b5f0


	//   ....[51]....
        /*0a98*/ 	.word	0x0001b600


	//   ....[52]....
        /*0a9c*/ 	.word	0x0001b610


	//   ....[53]....
        /*0aa0*/ 	.word	0x0001b620


	//   ....[54]....
        /*0aa4*/ 	.word	0x0001b630


	//   ....[55]....
        /*0aa8*/ 	.word	0x0001b640


	//   ....[56]....
        /*0aac*/ 	.word	0x0001b650


	//   ....[57]....
        /*0ab0*/ 	.word	0x0001b660


	//   ....[58]....
        /*0ab4*/ 	.word	0x0001b670


	//   ....[59]....
        /*0ab8*/ 	.word	0x0001b680


	//   ....[60]....
        /*0abc*/ 	.word	0x0001b690


	//   ....[61]....
        /*0ac0*/ 	.word	0x0001b6a0


	//   ....[62]....
        /*0ac4*/ 	.word	0x0001b6b0


	//   ....[63]....
        /*0ac8*/ 	.word	0x0001b6c0


	//   ....[64]....
        /*0acc*/ 	.word	0x0001b6d0


	//   ....[65]....
        /*0ad0*/ 	.word	0x0001b6e0


	//   ....[66]....
        /*0ad4*/ 	.word	0x0001b6f0


	//   ....[67]....
        /*0ad8*/ 	.word	0x0001b700


	//   ....[68]....
        /*0adc*/ 	.word	0x0001b710


	//   ....[69]....
        /*0ae0*/ 	.word	0x0001b720


	//   ....[70]....
        /*0ae4*/ 	.word	0x0001b730


	//   ....[71]....
        /*0ae8*/ 	.word	0x0001b740


	//   ....[72]....
        /*0aec*/ 	.word	0x0001b750


	//   ....[73]....
        /*0af0*/ 	.word	0x0001b760


	//   ....[74]....
        /*0af4*/ 	.word	0x0001bff0


	//   ....[75]....
        /*0af8*/ 	.word	0x0001c030


	//   ....[76]....
        /*0afc*/ 	.word	0x0001c050


	//   ....[77]....
        /*0b00*/ 	.word	0x0001c070


	//   ....[78]....
        /*0b04*/ 	.word	0x0001c540


	//   ....[79]....
        /*0b08*/ 	.word	0x0001c570


	//   ....[80]....
        /*0b0c*/ 	.word	0x0001c590


	//   ....[81]....
        /*0b10*/ 	.word	0x0001c5d0


	//   ....[82]....
        /*0b14*/ 	.word	0x0001c5f0


	//   ....[83]....
        /*0b18*/ 	.word	0x0001c610


	//   ....[84]....
        /*0b1c*/ 	.word	0x0001c630


	//   ....[85]....
        /*0b20*/ 	.word	0x0001c660


	//   ....[86]....
        /*0b24*/ 	.word	0x0001ca10


	//   ....[87]....
        /*0b28*/ 	.word	0x0001ca20


	//   ....[88]....
        /*0b2c*/ 	.word	0x0001cd40


	//   ....[89]....
        /*0b30*/ 	.word	0x0001cd50


	//   ....[90]....
        /*0b34*/ 	.word	0x0001d770


	//   ....[91]....
        /*0b38*/ 	.word	0x0001d7a0


	//   ....[92]....
        /*0b3c*/ 	.word	0x0001d7e0


	//   ....[93]....
        /*0b40*/ 	.word	0x0001d810


	//   ....[94]....
        /*0b44*/ 	.word	0x0001d830


	//   ....[95]....
        /*0b48*/ 	.word	0x0001d840


	//   ....[96]....
        /*0b4c*/ 	.word	0x0001d850


	//   ....[97]....
        /*0b50*/ 	.word	0x0001d870


	//   ....[98]....
        /*0b54*/ 	.word	0x0001d9e0


	//   ....[99]....
        /*0b58*/ 	.word	0x0001dbe0


	//   ....[100]....
        /*0b5c*/ 	.word	0x0001dc10


	//   ....[101]....
        /*0b60*/ 	.word	0x0001dc40


	//   ....[102]....
        /*0b64*/ 	.word	0x0001dc70


	//   ....[103]....
        /*0b68*/ 	.word	0x0001dca0


	//   ....[104]....
        /*0b6c*/ 	.word	0x0001dcd0


	//   ....[105]....
        /*0b70*/ 	.word	0x0001de60


	//   ....[106]....
        /*0b74*/ 	.word	0x0001de90


	//   ....[107]....
        /*0b78*/ 	.word	0x0001dec0


	//   ....[108]....
        /*0b7c*/ 	.word	0x0001def0


	//   ....[109]....
        /*0b80*/ 	.word	0x0001df20


	//   ....[110]....
        /*0b84*/ 	.word	0x0001df50


	//   ....[111]....
        /*0b88*/ 	.word	0x0001dfe0


	//   ....[112]....
        /*0b8c*/ 	.word	0x0001e010


	//   ....[113]....
        /*0b90*/ 	.word	0x0001e020


	//   ....[114]....
        /*0b94*/ 	.word	0x0001e060


	//   ....[115]....
        /*0b98*/ 	.word	0x0001f970


	//   ....[116]....
        /*0b9c*/ 	.word	0x00021480


	//   ....[117]....
        /*0ba0*/ 	.word	0x00022160


	//   ....[118]....
        /*0ba4*/ 	.word	0x00022180


	//   ....[119]....
        /*0ba8*/ 	.word	0x00022220


	//   ....[120]....
        /*0bac*/ 	.word	0x00022230


	//   ....[121]....
        /*0bb0*/ 	.word	0x000222a0


	//   ....[122]....
        /*0bb4*/ 	.word	0x000222b0


	//   ....[123]....
        /*0bb8*/ 	.word	0x000222c0


	//   ....[124]....
        /*0bbc*/ 	.word	0x00022300


	//   ....[125]....
        /*0bc0*/ 	.word	0x00022320


	//   ....[126]....
        /*0bc4*/ 	.word	0x00022330


	//   ....[127]....
        /*0bc8*/ 	.word	0x00022380


	//   ....[128]....
        /*0bcc*/ 	.word	0x00022390


	//   ....[129]....
        /*0bd0*/ 	.word	0x00023c10


	//   ....[130]....
        /*0bd4*/ 	.word	0x00023c40


	//   ....[131]....
        /*0bd8*/ 	.word	0x00023ca0


	//   ....[132]....
        /*0bdc*/ 	.word	0x00023cd0


	//   ....[133]....
        /*0be0*/ 	.word	0x00023d00


	//   ....[134]....
        /*0be4*/ 	.word	0x00023d30


	//   ....[135]....
        /*0be8*/ 	.word	0x00023d60


	//   ....[136]....
        /*0bec*/ 	.word	0x00023d90


	//   ....[137]....
        /*0bf0*/ 	.word	0x00023f30


	//   ....[138]....
        /*0bf4*/ 	.word	0x00023f60


	//   ....[139]....
        /*0bf8*/ 	.word	0x00023f90


	//   ....[140]....
        /*0bfc*/ 	.word	0x00023fc0


	//   ....[141]....
        /*0c00*/ 	.word	0x00023ff0


	//   ....[142]....
        /*0c04*/ 	.word	0x00024020


	//   ....[143]....
        /*0c08*/ 	.word	0x000240e0


	//   ....[144]....
        /*0c0c*/ 	.word	0x00024100


	//   ....[145]....
        /*0c10*/ 	.word	0x00024120


	//   ....[146]....
        /*0c14*/ 	.word	0x00024180


	//   ....[147]....
        /*0c18*/ 	.word	0x00024bb0


	//   ....[148]....
        /*0c1c*/ 	.word	0x00025030


	//   ....[149]....
        /*0c20*/ 	.word	0x000250c0


	//   ....[150]....
        /*0c24*/ 	.word	0x00025110


	//   ....[151]....
        /*0c28*/ 	.word	0x00025160


	//   ....[152]....
        /*0c2c*/ 	.word	0x00025230


	//   ....[153]....
        /*0c30*/ 	.word	0x000252c0


	//   ....[154]....
        /*0c34*/ 	.word	0x00025310


	//   ....[155]....
        /*0c38*/ 	.word	0x00025360


	//   ....[156]....
        /*0c3c*/ 	.word	0x000256f0


	//   ....[157]....
        /*0c40*/ 	.word	0x000259d0


	//   ....[158]....
        /*0c44*/ 	.word	0x00025c00


	//   ....[159]....
        /*0c48*/ 	.word	0x00025c50


	//   ....[160]....
        /*0c4c*/ 	.word	0x00025cb0


	//   ....[161]....
        /*0c50*/ 	.word	0x00025d80


	//   ....[162]....
        /*0c54*/ 	.word	0x00025de0


	//   ....[163]....
        /*0c58*/ 	.word	0x00025ec0


	//   ....[164]....
        /*0c5c*/ 	.word	0x00025f20


	//   ....[165]....
        /*0c60*/ 	.word	0x00026000


	//   ....[166]....
        /*0c64*/ 	.word	0x00026060


	//   ....[167]....
        /*0c68*/ 	.word	0x00026140


	//   ....[168]....
        /*0c6c*/ 	.word	0x000261a0


	//   ....[169]....
        /*0c70*/ 	.word	0x00026270


	//   ....[170]....
        /*0c74*/ 	.word	0x00026540


	//   ....[171]....
        /*0c78*/ 	.word	0x000265e0


	//   ....[172]....
        /*0c7c*/ 	.word	0x00026760


	//   ....[173]....
        /*0c80*/ 	.word	0x000267d0


	//   ....[174]....
        /*0c84*/ 	.word	0x00026840


	//   ....[175]....
        /*0c88*/ 	.word	0x000268b0


	//   ....[176]....
        /*0c8c*/ 	.word	0x00026920


	//   ....[177]....
        /*0c90*/ 	.word	0x000269a0


	//   ....[178]....
        /*0c94*/ 	.word	0x00026a30


	//   ....[179]....
        /*0c98*/ 	.word	0x00026ad0


	//   ....[180]....
        /*0c9c*/ 	.word	0x00026b40


	//   ....[181]....
        /*0ca0*/ 	.word	0x00026bb0


	//   ....[182]....
        /*0ca4*/ 	.word	0x00026c20


	//   ....[183]....
        /*0ca8*/ 	.word	0x00026ca0


	//   ....[184]....
        /*0cac*/ 	.word	0x00026d10


	//   ....[185]....
        /*0cb0*/ 	.word	0x00026dc0


	//   ....[186]....
        /*0cb4*/ 	.word	0x00026e10


	//   ....[187]....
        /*0cb8*/ 	.word	0x00026ea0


	//   ....[188]....
        /*0cbc*/ 	.word	0x00026fd0


	//----- nvinfo : EIATTR_REG_RECONFIG
	.align		4
.L_1535:
        /*0cc0*/ 	.byte	0x01, 0x54
	.zero		2


	//----- nvinfo : EIATTR_SYSCALL_OFFSETS
	.align		4
        /*0cc4*/ 	.byte	0x04, 0x46
        /*0cc6*/ 	.short	(.L_1537 - .L_1536)


	//   ....[0]....
.L_1536:
        /*0cc8*/ 	.word	0x00001e40


	//   ....[1]....
        /*0ccc*/ 	.word	0x00001f90


	//   ....[2]....
        /*0cd0*/ 	.word	0x00005e40


	//   ....[3]....
        /*0cd4*/ 	.word	0x000063b0


	//   ....[4]....
        /*0cd8*/ 	.word	0x00020f30


	//   ....[5]....
        /*0cdc*/ 	.word	0x000210a0


	//   ....[6]....
        /*0ce0*/ 	.word	0x000211f0


	//   ....[7]....
        /*0ce4*/ 	.word	0x00021330


	//   ....[8]....
        /*0ce8*/ 	.word	0x00021c90


	//----- nvinfo : EIATTR_MBARRIER_INSTR_OFFSETS
	.align		4
.L_1537:
        /*0cec*/ 	.byte	0x04, 0x39
        /*0cee*/ 	.short	(.L_1539 - .L_1538)


	//   ....[0]....
.L_1538:
        /*0cf0*/ 	.word	0x000002b0
        /*0cf4*/ 	.word	0x000000ff
        /*0cf8*/ 	.word	0x00013200
        /*0cfc*/ 	.short	0x0100
        /*0cfe*/ 	.byte	0x08
	.zero		1


	//   ....[1]....
        /*0d00*/ 	.word	0x000002c0
        /*0d04*/ 	.word	0x000000ff
        /*0d08*/ 	.word	0x00013220
        /*0d0c*/ 	.short	0x0100
        /*0d0e*/ 	.byte	0x08
	.zero		1


	//   ....[2]....
        /*0d10*/ 	.word	0x000003b0
        /*0d14*/ 	.word	0x000000ff
        /*0d18*/ 	.word	0x00013230
        /*0d1c*/ 	.short	0x0100
        /*0d1e*/ 	.byte	0x08
	.zero		1


	//   ....[3]....
        /*0d20*/ 	.word	0x000003c0
        /*0d24*/ 	.word	0x000000ff
        /*0d28*/ 	.word	0x00013240
        /*0d2c*/ 	.short	0x0100
        /*0d2e*/ 	.byte	0x08
	.zero		1


	//   ....[4]....
        /*0d30*/ 	.word	0x000003d0
        /*0d34*/ 	.word	0x000000ff
        /*0d38*/ 	.word	0x00013238
        /*0d3c*/ 	.short	0x0100
        /*0d3e*/ 	.byte	0x08
	.zero		1


	//   ....[5]....
        /*0d40*/ 	.word	0x000003e0
        /*0d44*/ 	.word	0x000000ff
        /*0d48*/ 	.word	0x00013248
        /*0d4c*/ 	.short	0x0100
        /*0d4e*/ 	.byte	0x08
	.zero		1


	//   ....[6]....
        /*0d50*/ 	.word	0x00000510
        /*0d54*/ 	.word	0x000000ff
        /*0d58*/ 	.word	0x00013250
        /*0d5c*/ 	.short	0x0100
        /*0d5e*/ 	.byte	0x08
	.zero		1


	//   ....[7]....
        /*0d60*/ 	.word	0x00000520
        /*0d64*/ 	.word	0x000000ff
        /*0d68*/ 	.word	0x00013260
        /*0d6c*/ 	.short	0x0100
        /*0d6e*/ 	.byte	0x08
	.zero		1


	//   ....[8]....
        /*0d70*/ 	.word	0x00000530
        /*0d74*/ 	.word	0x000000ff
        /*0d78*/ 	.word	0x00013258
        /*0d7c*/ 	.short	0x0100
        /*0d7e*/ 	.byte	0x08
	.zero		1


	//   ....[9]....
        /*0d80*/ 	.word	0x00000540
        /*0d84*/ 	.word	0x000000ff
        /*0d88*/ 	.word	0x00013268
        /*0d8c*/ 	.short	0x0100
        /*0d8e*/ 	.byte	0x08
	.zero		1


	//   ....[10]....
        /*0d90*/ 	.word	0x00000630
        /*0d94*/ 	.word	0x000000ff
        /*0d98*/ 	.word	0x00013270
        /*0d9c*/ 	.short	0x0100
        /*0d9e*/ 	.byte	0x06
	.zero		1


	//   ....[11]....
        /*0da0*/ 	.word	0x00000640
        /*0da4*/ 	.word	0x000000ff
        /*0da8*/ 	.word	0x00013280
        /*0dac*/ 	.short	0x0100
        /*0dae*/ 	.byte	0x06
	.zero		1


	//   ....[12]....
        /*0db0*/ 	.word	0x00000650
        /*0db4*/ 	.word	0x000000ff
        /*0db8*/ 	.word	0x00013278
        /*0dbc*/ 	.short	0x0100
        /*0dbe*/ 	.byte	0x06
	.zero		1


	//   ....[13]....
        /*0dc0*/ 	.word	0x00000660
        /*0dc4*/ 	.word	0x000000ff
        /*0dc8*/ 	.word	0x00013288
        /*0dcc*/ 	.short	0x0100
        /*0dce*/ 	.byte	0x06
	.zero		1


	//   ....[14]....
        /*0dd0*/ 	.word	0x00000790
        /*0dd4*/ 	.word	0x000000ff
        /*0dd8*/ 	.word	0x00013290
        /*0ddc*/ 	.short	0x0100
        /*0dde*/ 	.byte	0x08
	.zero		1


	//   ....[15]....
        /*0de0*/ 	.word	0x000007a0
        /*0de4*/ 	.word	0x000000ff
        /*0de8*/ 	.word	0x000132a0
        /*0dec*/ 	.short	0x0100
        /*0dee*/ 	.byte	0x08
	.zero		1


	//   ....[16]....
        /*0df0*/ 	.word	0x000007b0
        /*0df4*/ 	.word	0x000000ff
        /*0df8*/ 	.word	0x00013298
        /*0dfc*/ 	.short	0x0100
        /*0dfe*/ 	.byte	0x08
	.zero		1


	//   ....[17]....
        /*0e00*/ 	.word	0x000007c0
        /*0e04*/ 	.word	0x000000ff
        /*0e08*/ 	.word	0x000132a8
        /*0e0c*/ 	.short	0x0100
        /*0e0e*/ 	.byte	0x08
	.zero		1


	//   ....[18]....
        /*0e10*/ 	.word	0x000008f0
        /*0e14*/ 	.word	0x000000ff
        /*0e18*/ 	.word	0x000132b0
        /*0e1c*/ 	.short	0x0100
        /*0e1e*/ 	.byte	0x08
	.zero		1


	//   ....[19]....
        /*0e20*/ 	.word	0x00000900
        /*0e24*/ 	.word	0x000000ff
        /*0e28*/ 	.word	0x000132c0
        /*0e2c*/ 	.short	0x0100
        /*0e2e*/ 	.byte	0x08
	.zero		1


	//   ....[20]....
        /*0e30*/ 	.word	0x00000910
        /*0e34*/ 	.word	0x000000ff
        /*0e38*/ 	.word	0x000132b8
        /*0e3c*/ 	.short	0x0100
        /*0e3e*/ 	.byte	0x08
	.zero		1


	//   ....[21]....
        /*0e40*/ 	.word	0x00000920
        /*0e44*/ 	.word	0x000000ff
        /*0e48*/ 	.word	0x000132c8
        /*0e4c*/ 	.short	0x0100
        /*0e4e*/ 	.byte	0x08
	.zero		1


	//   ....[22]....
        /*0e50*/ 	.word	0x00002c50
        /*0e54*/ 	.word	0x0000004a
        /*0e58*/ 	.word	0x00013290
        /*0e5c*/ 	.short	0x010a
        /*0e5e*/ 	.byte	0x3f
	.zero		1


	//   ....[23]....
        /*0e60*/ 	.word	0x00003e00
        /*0e64*/ 	.word	0x0000004a
        /*0e68*/ 	.word	0x00013290
        /*0e6c*/ 	.short	0x010a
        /*0e6e*/ 	.byte	0x3f
	.zero		1


	//   ....[24]....
        /*0e70*/ 	.word	0x00004f10
        /*0e74*/ 	.word	0x0000004a
        /*0e78*/ 	.word	0x00013290
        /*0e7c*/ 	.short	0x010a
        /*0e7e*/ 	.byte	0x3f
	.zero		1


	//   ....[25]....
        /*0e80*/ 	.word	0x000050f0
        /*0e84*/ 	.word	0x00000004
        /*0e88*/ 	.word	0x00000000
        /*0e8c*/ 	.short	0x0101
        /*0e8e*/ 	.byte	0x3f
	.zero		1


	//   ....[26]....
        /*0e90*/ 	.word	0x00005130
        /*0e94*/ 	.word	0x0000004a
        /*0e98*/ 	.word	0x000132b0
        /*0e9c*/ 	.short	0x010a
        /*0e9e*/ 	.byte	0x3f
	.zero		1


	//   ....[27]....
        /*0ea0*/ 	.word	0x000053b0
        /*0ea4*/ 	.word	0x0000004a
        /*0ea8*/ 	.word	0x00000000
        /*0eac*/ 	.short	0x0101
        /*0eae*/ 	.byte	0x3f
	.zero		1


	//   ....[28]....
        /*0eb0*/ 	.word	0x00006130
        /*0eb4*/ 	.word	0x00000012
        /*0eb8*/ 	.word	0x00013200
        /*0ebc*/ 	.short	0x010a
        /*0ebe*/ 	.byte	0x3f
	.zero		1


	//   ....[29]....
        /*0ec0*/ 	.word	0x00006180
        /*0ec4*/ 	.word	0x00000012
        /*0ec8*/ 	.word	0x00013200
        /*0ecc*/ 	.short	0x010a
        /*0ece*/ 	.byte	0x3f
	.zero		1


	//   ....[30]....
        /*0ed0*/ 	.word	0x000068f0
        /*0ed4*/ 	.word	0x00000012
        /*0ed8*/ 	.word	0x00013200
        /*0edc*/ 	.short	0x010a
        /*0ede*/ 	.byte	0x3f
	.zero		1


	//   ....[31]....
        /*0ee0*/ 	.word	0x00007d90
        /*0ee4*/ 	.word	0x00000012
        /*0ee8*/ 	.word	0x00013200
        /*0eec*/ 	.short	0x010a
        /*0eee*/ 	.byte	0x3f
	.zero		1


	//   ....[32]....
        /*0ef0*/ 	.word	0x00008f20
        /*0ef4*/ 	.word	0x0000000c
        /*0ef8*/ 	.word	0x00013230
        /*0efc*/ 	.short	0x010a
        /*0efe*/ 	.byte	0x3f
	.zero		1


	//   ....[33]....
        /*0f00*/ 	.word	0x00008fd0
        /*0f04*/ 	.word	0x0000000c
        /*0f08*/ 	.word	0x00013230
        /*0f0c*/ 	.short	0x010a
        /*0f0e*/ 	.byte	0x3f
	.zero		1


	//   ....[34]....
        /*0f10*/ 	.word	0x00009c70
        /*0f14*/ 	.word	0x0000000c
        /*0f18*/ 	.word	0x00000000
        /*0f1c*/ 	.short	0x0101
        /*0f1e*/ 	.byte	0x3f
	.zero		1


	//   ....[35]....
        /*0f20*/ 	.word	0x0000da10
        /*0f24*/ 	.word	0x00000003
        /*0f28*/ 	.word	0x00013230
        /*0f2c*/ 	.short	0x010a
        /*0f2e*/ 	.byte	0x3f
	.zero		1


	//   ....[36]....
        /*0f30*/ 	.word	0x0000daa0
        /*0f34*/ 	.word	0x00000003
        /*0f38*/ 	.word	0x00013230
        /*0f3c*/ 	.short	0x010a
        /*0f3e*/ 	.byte	0x3f
	.zero		1


	//   ....[37]....
        /*0f40*/ 	.word	0x0000e060
        /*0f44*/ 	.word	0x00000014
        /*0f48*/ 	.word	0x00013250
        /*0f4c*/ 	.short	0x010a
        /*0f4e*/ 	.byte	0x3f
	.zero		1


	//   ....[38]....
        /*0f50*/ 	.word	0x0000e0b0
        /*0f54*/ 	.word	0x00000014
        /*0f58*/ 	.word	0x00013250
        /*0f5c*/ 	.short	0x010a
        /*0f5e*/ 	.byte	0x3f
	.zero		1


	//   ....[39]....
        /*0f60*/ 	.word	0x0000ebb0
        /*0f64*/ 	.word	0x00000038
        /*0f68*/ 	.word	0x00000000
        /*0f6c*/ 	.short	0x0101
        /*0f6e*/ 	.byte	0x3f
	.zero		1


	//   ....[40]....
        /*0f70*/ 	.word	0x000120b0
        /*0f74*/ 	.word	0x00000014
        /*0f78*/ 	.word	0x00000000
        /*0f7c*/ 	.short	0x0101
        /*0f7e*/ 	.byte	0x3f
	.zero		1


	//   ....[41]....
        /*0f80*/ 	.word	0x000129f0
        /*0f84*/ 	.word	0x0000000b
        /*0f88*/ 	.word	0x00013230
        /*0f8c*/ 	.short	0x010a
        /*0f8e*/ 	.byte	0x3f
	.zero		1


	//   ....[42]....
        /*0f90*/ 	.word	0x00012a80
        /*0f94*/ 	.word	0x0000000b
        /*0f98*/ 	.word	0x00013230
        /*0f9c*/ 	.short	0x010a
        /*0f9e*/ 	.byte	0x3f
	.zero		1


	//   ....[43]....
        /*0fa0*/ 	.word	0x00013040
        /*0fa4*/ 	.word	0x0000000e
        /*0fa8*/ 	.word	0x00013250
        /*0fac*/ 	.short	0x010a
        /*0fae*/ 	.byte	0x3f
	.zero		1


	//   ....[44]....
        /*0fb0*/ 	.word	0x00013090
        /*0fb4*/ 	.word	0x0000000e
        /*0fb8*/ 	.word	0x00013250
        /*0fbc*/ 	.short	0x010a
        /*0fbe*/ 	.byte	0x3f
	.zero		1


	//   ....[45]....
        /*0fc0*/ 	.word	0x00014ae0
        /*0fc4*/ 	.word	0x0000000b
        /*0fc8*/ 	.word	0x00000000
        /*0fcc*/ 	.short	0x0101
        /*0fce*/ 	.byte	0x3f
	.zero		1


	//   ....[46]....
        /*0fd0*/ 	.word	0x00015330
        /*0fd4*/ 	.word	0x0000000e
        /*0fd8*/ 	.word	0x00000000
        /*0fdc*/ 	.short	0x0101
        /*0fde*/ 	.byte	0x3f
	.zero		1


	//   ....[47]....
        /*0fe0*/ 	.word	0x00015960
        /*0fe4*/ 	.word	0x0000000c
        /*0fe8*/ 	.word	0x00013230
        /*0fec*/ 	.short	0x010a
        /*0fee*/ 	.byte	0x3f
	.zero		1


	//   ....[48]....
        /*0ff0*/ 	.word	0x000159f0
        /*0ff4*/ 	.word	0x0000000c
        /*0ff8*/ 	.word	0x00013230
        /*0ffc*/ 	.short	0x010a
        /*0ffe*/ 	.byte	0x3f
	.zero		1


	//   ....[49]....
        /*1000*/ 	.word	0x00015fb0
        /*1004*/ 	.word	0x0000000e
        /*1008*/ 	.word	0x00013250
        /*100c*/ 	.short	0x010a
        /*100e*/ 	.byte	0x3f
	.zero		1


	//   ....[50]....
        /*1010*/ 	.word	0x00016000
        /*1014*/ 	.word	0x0000000e
        /*1018*/ 	.word	0x00013250
        /*101c*/ 	.short	0x010a
        /*101e*/ 	.byte	0x3f
	.zero		1


	//   ....[51]....
        /*1020*/ 	.word	0x00016ac0
        /*1024*/ 	.word	0x0000000c
        /*1028*/ 	.word	0x00000000
        /*102c*/ 	.short	0x0101
        /*102e*/ 	.byte	0x3f
	.zero		1


	//   ....[52]....
        /*1030*/ 	.word	0x0001a010
        /*1034*/ 	.word	0x0000000e
        /*1038*/ 	.word	0x00000000
        /*103c*/ 	.short	0x0101
        /*103e*/ 	.byte	0x3f
	.zero		1


	//   ....[53]....
        /*1040*/ 	.word	0x0001a560
        /*1044*/ 	.word	0x0000000b
        /*1048*/ 	.word	0x00013250
        /*104c*/ 	.short	0x010a
        /*104e*/ 	.byte	0x3f
	.zero		1


	//   ....[54]....
        /*1050*/ 	.word	0x0001a5b0
        /*1054*/ 	.word	0x0000000b
        /*1058*/ 	.word	0x00013250
        /*105c*/ 	.short	0x010a
        /*105e*/ 	.byte	0x3f
	.zero		1


	//   ....[55]....
        /*1060*/ 	.word	0x0001ae00
        /*1064*/ 	.word	0x00000003
        /*1068*/ 	.word	0x00000000
        /*106c*/ 	.short	0x0101
        /*106e*/ 	.byte	0x3f
	.zero		1


	//   ....[56]....
        /*1070*/ 	.word	0x0001c600
        /*1074*/ 	.word	0x00000000
        /*1078*/ 	.word	0x00000000
        /*107c*/ 	.short	0x0101
        /*107e*/ 	.byte	0x3f
	.zero		1


	//   ....[57]....
        /*1080*/ 	.word	0x0001ca00
        /*1084*/ 	.word	0x00000006
        /*1088*/ 	.word	0x00000000
        /*108c*/ 	.short	0x0101
        /*108e*/ 	.byte	0x3f
	.zero		1


	//   ....[58]....
        /*1090*/ 	.word	0x0001fa50
        /*1094*/ 	.word	0x00000013
        /*1098*/ 	.word	0x00013220
        /*109c*/ 	.short	0x010a
        /*109e*/ 	.byte	0x3f
	.zero		1


	//   ....[59]....
        /*10a0*/ 	.word	0x0001fb20
        /*10a4*/ 	.word	0x00000005
        /*10a8*/ 	.word	0x000132a0
        /*10ac*/ 	.short	0x010a
        /*10ae*/ 	.byte	0x3f
	.zero		1


	//   ....[60]....
        /*10b0*/ 	.word	0x0001fd60
        /*10b4*/ 	.word	0x00000005
        /*10b8*/ 	.word	0x000132c0
        /*10bc*/ 	.short	0x010a
        /*10be*/ 	.byte	0x3f
	.zero		1


	//   ....[61]....
        /*10c0*/ 	.word	0x00020110
        /*10c4*/ 	.word	0x00000005
        /*10c8*/ 	.word	0x000132a0
        /*10cc*/ 	.short	0x010a
        /*10ce*/ 	.byte	0x3f
	.zero		1


	//   ....[62]....
        /*10d0*/ 	.word	0x00020340
        /*10d4*/ 	.word	0x00000005
        /*10d8*/ 	.word	0x000132c0
        /*10dc*/ 	.short	0x010a
        /*10de*/ 	.byte	0x3f
	.zero		1


	//   ....[63]....
        /*10e0*/ 	.word	0x000216e0
        /*10e4*/ 	.word	0x00000004
        /*10e8*/ 	.word	0x00013280
        /*10ec*/ 	.short	0x010a
        /*10ee*/ 	.byte	0x3f
	.zero		1


	//   ....[64]....
        /*10f0*/ 	.word	0x00021880
        /*10f4*/ 	.word	0x00000004
        /*10f8*/ 	.word	0x00013240
        /*10fc*/ 	.short	0x010a
        /*10fe*/ 	.byte	0x3f
	.zero		1


	//   ....[65]....
        /*1100*/ 	.word	0x000224c0
        /*1104*/ 	.word	0x00000013
        /*1108*/ 	.word	0x00013200
        /*110c*/ 	.short	0x0107
        /*110e*/ 	.byte	0x3f
	.zero		1


	//   ....[66]....
        /*1110*/ 	.word	0x000225b0
        /*1114*/ 	.word	0x00000013
        /*1118*/ 	.word	0x00013200
        /*111c*/ 	.short	0x0101
        /*111e*/ 	.byte	0x3f
	.zero		1


	//   ....[67]....
        /*1120*/ 	.word	0x000225d0
        /*1124*/ 	.word	0x00000013
        /*1128*/ 	.word	0x00013220
        /*112c*/ 	.short	0x010a
        /*112e*/ 	.byte	0x3f
	.zero		1


	//   ....[68]....
        /*1130*/ 	.word	0x000228b0
        /*1134*/ 	.word	0x00000006
        /*1138*/ 	.word	0x00013280
        /*113c*/ 	.short	0x010a
        /*113e*/ 	.byte	0x3f
	.zero		1


	//   ....[69]....
        /*1140*/ 	.word	0x00022b00
        /*1144*/ 	.word	0x00000006
        /*1148*/ 	.word	0x00013240
        /*114c*/ 	.short	0x010a
        /*114e*/ 	.byte	0x3f
	.zero		1


	//   ....[70]....
        /*1150*/ 	.word	0x00022dc0
        /*1154*/ 	.word	0x00000003
        /*1158*/ 	.word	0x00013270
        /*115c*/ 	.short	0x010a
        /*115e*/ 	.byte	0x3f
	.zero		1


	//   ....[71]....
        /*1160*/ 	.word	0x00022e40
        /*1164*/ 	.word	0x00000003
        /*1168*/ 	.word	0x00013260
        /*116c*/ 	.short	0x010a
        /*116e*/ 	.byte	0x3f
	.zero		1


	//   ....[72]....
        /*1170*/ 	.word	0x00023260
        /*1174*/ 	.word	0x00000003
        /*1178*/ 	.word	0x00013250
        /*117c*/ 	.short	0x0101
        /*117e*/ 	.byte	0x3f
	.zero		1


	//   ....[73]....
        /*1180*/ 	.word	0x000232e0
        /*1184*/ 	.word	0x00000003
        /*1188*/ 	.word	0x00000000
        /*118c*/ 	.short	0x0101
        /*118e*/ 	.byte	0x3f
	.zero		1


	//   ....[74]....
        /*1190*/ 	.word	0x000234f0
        /*1194*/ 	.word	0x00000000
        /*1198*/ 	.word	0x00013270
        /*119c*/ 	.short	0x010a
        /*119e*/ 	.byte	0x3f
	.zero		1


	//   ....[75]....
        /*11a0*/ 	.word	0x00023560
        /*11a4*/ 	.word	0x00000000
        /*11a8*/ 	.word	0x00013260
        /*11ac*/ 	.short	0x010a
        /*11ae*/ 	.byte	0x3f
	.zero		1


	//   ....[76]....
        /*11b0*/ 	.word	0x00023990
        /*11b4*/ 	.word	0x00000000
        /*11b8*/ 	.word	0x00013250
        /*11bc*/ 	.short	0x0101
        /*11be*/ 	.byte	0x3f
	.zero		1


	//   ....[77]....
        /*11c0*/ 	.word	0x000239e0
        /*11c4*/ 	.word	0x00000002
        /*11c8*/ 	.word	0x00000000
        /*11cc*/ 	.short	0x0101
        /*11ce*/ 	.byte	0x3f
	.zero		1


	//   ....[78]....
        /*11d0*/ 	.word	0x00024b30
        /*11d4*/ 	.word	0x00000006
        /*11d8*/ 	.word	0x00013220
        /*11dc*/ 	.short	0x010a
        /*11de*/ 	.byte	0x3f
	.zero		1


	//   ....[79]....
        /*11e0*/ 	.word	0x00024d10
        /*11e4*/ 	.word	0x00000005
        /*11e8*/ 	.word	0x00000000
        /*11ec*/ 	.short	0x010a
        /*11ee*/ 	.byte	0x3f
	.zero		1


	//   ....[80]....
        /*11f0*/ 	.word	0x00024d40
        /*11f4*/ 	.word	0x00000009
        /*11f8*/ 	.word	0x00000000
        /*11fc*/ 	.short	0x010a
        /*11fe*/ 	.byte	0x3f
	.zero		1


	//   ....[81]....
        /*1200*/ 	.word	0x00024d90
        /*1204*/ 	.word	0x0000001d
        /*1208*/ 	.word	0x00013260
        /*120c*/ 	.short	0x010a
        /*120e*/ 	.byte	0x3f
	.zero		1


	//   ....[82]....
        /*1210*/ 	.word	0x00024de0
        /*1214*/ 	.word	0x00000007
        /*1218*/ 	.word	0x00013260
        /*121c*/ 	.short	0x010a
        /*121e*/ 	.byte	0x3f
	.zero		1


	//   ....[83]....
        /*1220*/ 	.word	0x00024e20
        /*1224*/ 	.word	0x0000001d
        /*1228*/ 	.word	0x00013280
        /*122c*/ 	.short	0x010a
        /*122e*/ 	.byte	0x3f
	.zero		1


	//   ....[84]....
        /*1230*/ 	.word	0x00024e40
        /*1234*/ 	.word	0x00000007
        /*1238*/ 	.word	0x00013280
        /*123c*/ 	.short	0x010a
        /*123e*/ 	.byte	0x3f
	.zero		1


	//   ....[85]....
        /*1240*/ 	.word	0x00024ea0
        /*1244*/ 	.word	0x0000004a
        /*1248*/ 	.word	0x00013290
        /*124c*/ 	.short	0x010a
        /*124e*/ 	.byte	0x3f
	.zero		1


	//   ....[86]....
        /*1250*/ 	.word	0x00024ef0
        /*1254*/ 	.word	0x0000004a
        /*1258*/ 	.word	0x00013290
        /*125c*/ 	.short	0x010a
        /*125e*/ 	.byte	0x3f
	.zero		1


	//   ....[87]....
        /*1260*/ 	.word	0x00024f40
        /*1264*/ 	.word	0x0000004a
        /*1268*/ 	.word	0x00013290
        /*126c*/ 	.short	0x010a
        /*126e*/ 	.byte	0x3f
	.zero		1


	//   ....[88]....
        /*1270*/ 	.word	0x00024f90
        /*1274*/ 	.word	0x0000004a
        /*1278*/ 	.word	0x000132b0
        /*127c*/ 	.short	0x010a
        /*127e*/ 	.byte	0x3f
	.zero		1


	//   ....[89]....
        /*1280*/ 	.word	0x00025190
        /*1284*/ 	.word	0x00000012
        /*1288*/ 	.word	0x00013200
        /*128c*/ 	.short	0x010a
        /*128e*/ 	.byte	0x3f
	.zero		1


	//   ....[90]....
        /*1290*/ 	.word	0x00025390
        /*1294*/ 	.word	0x00000012
        /*1298*/ 	.word	0x00013200
        /*129c*/ 	.short	0x010a
        /*129e*/ 	.byte	0x3f
	.zero		1


	//   ....[91]....
        /*12a0*/ 	.word	0x000253e0
        /*12a4*/ 	.word	0x0000000c
        /*12a8*/ 	.word	0x00013230
        /*12ac*/ 	.short	0x010a
        /*12ae*/ 	.byte	0x3f
	.zero		1


	//   ....[92]....
        /*12b0*/ 	.word	0x00025430
        /*12b4*/ 	.word	0x00000003
        /*12b8*/ 	.word	0x00013230
        /*12bc*/ 	.short	0x010a
        /*12be*/ 	.byte	0x3f
	.zero		1


	//   ....[93]....
        /*12c0*/ 	.word	0x00025480
        /*12c4*/ 	.word	0x00000014
        /*12c8*/ 	.word	0x00013250
        /*12cc*/ 	.short	0x010a
        /*12ce*/ 	.byte	0x3f
	.zero		1


	//   ....[94]....
        /*12d0*/ 	.word	0x000254d0
        /*12d4*/ 	.word	0x0000000b
        /*12d8*/ 	.word	0x00013230
        /*12dc*/ 	.short	0x010a
        /*12de*/ 	.byte	0x3f
	.zero		1


	//   ....[95]....
        /*12e0*/ 	.word	0x00025520
        /*12e4*/ 	.word	0x0000000e
        /*12e8*/ 	.word	0x00013250
        /*12ec*/ 	.short	0x010a
        /*12ee*/ 	.byte	0x3f
	.zero		1


	//   ....[96]....
        /*12f0*/ 	.word	0x00025570
        /*12f4*/ 	.word	0x0000000c
        /*12f8*/ 	.word	0x00013230
        /*12fc*/ 	.short	0x010a
        /*12fe*/ 	.byte	0x3f
	.zero		1


	//   ....[97]....
        /*1300*/ 	.word	0x000255c0
        /*1304*/ 	.word	0x0000000e
        /*1308*/ 	.word	0x00013250
        /*130c*/ 	.short	0x010a
        /*130e*/ 	.byte	0x3f
	.zero		1


	//   ....[98]....
        /*1310*/ 	.word	0x00025610
        /*1314*/ 	.word	0x0000000b
        /*1318*/ 	.word	0x00013250
        /*131c*/ 	.short	0x010a
        /*131e*/ 	.byte	0x3f
	.zero		1


	//   ....[99]....
        /*1320*/ 	.word	0x000257b0
        /*1324*/ 	.word	0x00000013
        /*1328*/ 	.word	0x00013220
        /*132c*/ 	.short	0x010a
        /*132e*/ 	.byte	0x3f
	.zero		1


	//   ....[100]....
        /*1330*/ 	.word	0x00025800
        /*1334*/ 	.word	0x00000005
        /*1338*/ 	.word	0x000132a0
        /*133c*/ 	.short	0x010a
        /*133e*/ 	.byte	0x3f
	.zero		1


	//   ....[101]....
        /*1340*/ 	.word	0x00025850
        /*1344*/ 	.word	0x00000005
        /*1348*/ 	.word	0x000132c0
        /*134c*/ 	.short	0x010a
        /*134e*/ 	.byte	0x3f
	.zero		1


	//   ....[102]....
        /*1350*/ 	.word	0x000258a0
        /*1354*/ 	.word	0x00000005
        /*1358*/ 	.word	0x000132a0
        /*135c*/ 	.short	0x010a
        /*135e*/ 	.byte	0x3f
	.zero		1


	//   ....[103]....
        /*1360*/ 	.word	0x000258f0
        /*1364*/ 	.word	0x00000005
        /*1368*/ 	.word	0x000132c0
        /*136c*/ 	.short	0x010a
        /*136e*/ 	.byte	0x3f
	.zero		1


	//   ....[104]....
        /*1370*/ 	.word	0x00025a90
        /*1374*/ 	.word	0x00000004
        /*1378*/ 	.word	0x00013280
        /*137c*/ 	.short	0x010a
        /*137e*/ 	.byte	0x3f
	.zero		1


	//   ....[105]....
        /*1380*/ 	.word	0x00025ae0
        /*1384*/ 	.word	0x00000004
        /*1388*/ 	.word	0x00013240
        /*138c*/ 	.short	0x010a
        /*138e*/ 	.byte	0x3f
	.zero		1


	//   ....[106]....
        /*1390*/ 	.word	0x000262b0
        /*1394*/ 	.word	0x00000013
        /*1398*/ 	.word	0x00013220
        /*139c*/ 	.short	0x010a
        /*139e*/ 	.byte	0x3f
	.zero		1


	//   ....[107]....
        /*13a0*/ 	.word	0x00026300
        /*13a4*/ 	.word	0x00000006
        /*13a8*/ 	.word	0x00013280
        /*13ac*/ 	.short	0x010a
        /*13ae*/ 	.byte	0x3f
	.zero		1


	//   ....[108]....
        /*13b0*/ 	.word	0x00026350
        /*13b4*/ 	.word	0x00000006
        /*13b8*/ 	.word	0x00013240
        /*13bc*/ 	.short	0x010a
        /*13be*/ 	.byte	0x3f
	.zero		1


	//   ....[109]....
        /*13c0*/ 	.word	0x000263a0
        /*13c4*/ 	.word	0x00000003
        /*13c8*/ 	.word	0x00013270
        /*13cc*/ 	.short	0x010a
        /*13ce*/ 	.byte	0x3f
	.zero		1


	//   ....[110]....
        /*13d0*/ 	.word	0x000263f0
        /*13d4*/ 	.word	0x00000003
        /*13d8*/ 	.word	0x00013260
        /*13dc*/ 	.short	0x010a
        /*13de*/ 	.byte	0x3f
	.zero		1


	//   ....[111]....
        /*13e0*/ 	.word	0x00026440
        /*13e4*/ 	.word	0x00000000
        /*13e8*/ 	.word	0x00013270
        /*13ec*/ 	.short	0x010a
        /*13ee*/ 	.byte	0x3f
	.zero		1


	//   ....[112]....
        /*13f0*/ 	.word	0x00026490
        /*13f4*/ 	.word	0x00000000
        /*13f8*/ 	.word	0x00013260
        /*13fc*/ 	.short	0x010a
        /*13fe*/ 	.byte	0x3f
	.zero		1


	//   ....[113]....
        /*1400*/ 	.word	0x00026ef0
        /*1404*/ 	.word	0x00000006
        /*1408*/ 	.word	0x00013220
        /*140c*/ 	.short	0x010a
        /*140e*/ 	.byte	0x3f
	.zero		1


	//   ....[114]....
        /*1410*/ 	.word	0x00027090
        /*1414*/ 	.word	0x00000005
        /*1418*/ 	.word	0x00000000
        /*141c*/ 	.short	0x010a
        /*141e*/ 	.byte	0x3f
	.zero		1


	//   ....[115]....
        /*1420*/ 	.word	0x000270e0
        /*1424*/ 	.word	0x00000009
        /*1428*/ 	.word	0x00000000
        /*142c*/ 	.short	0x010a
        /*142e*/ 	.byte	0x3f
	.zero		1


	//   ....[116]....
        /*1430*/ 	.word	0x00027130
        /*1434*/ 	.word	0x0000001d
        /*1438*/ 	.word	0x00013260
        /*143c*/ 	.short	0x010a
        /*143e*/ 	.byte	0x3f
	.zero		1


	//   ....[117]....
        /*1440*/ 	.word	0x00027180
        /*1444*/ 	.word	0x00000007
        /*1448*/ 	.word	0x00013260
        /*144c*/ 	.short	0x010a
        /*144e*/ 	.byte	0x3f
	.zero		1


	//   ....[118]....
        /*1450*/ 	.word	0x000271d0
        /*1454*/ 	.word	0x0000001d
        /*1458*/ 	.word	0x00013280
        /*145c*/ 	.short	0x010a
        /*145e*/ 	.byte	0x3f
	.zero		1


	//----- nvinfo : EIATTR_NUM_MBARRIERS
	.align		4
.L_1539:
        /*1460*/ 	.byte	0x03, 0x38
        /*1462*/ 	.short	0x0016


	//----- nvinfo : EIATTR_EXIT_INSTR_OFFSETS
	.align		4
        /*1464*/ 	.byte	0x04, 0x1c
        /*1466*/ 	.short	(.L_1541 - .L_1540)


	//   ....[0]....
.L_1540:
        /*1468*/ 	.word	0x00024e90


	//----- nvinfo : EIATTR_MAX_THREADS
	.align		4
.L_1541:
        /*146c*/ 	.byte	0x04, 0x05
        /*146e*/ 	.short	(.L_1543 - .L_1542)
.L_1542:
        /*1470*/ 	.word	0x00000200
        /*1474*/ 	.word	0x00000001
        /*1478*/ 	.word	0x00000001


	//----- nvinfo : EIATTR_CRS_STACK_SIZE
	.align		4
.L_1543:
        /*147c*/ 	.byte	0x04, 0x1e
        /*147e*/ 	.short	(.L_1545 - .L_1544)
.L_1544:
        /*1480*/ 	.word	0x00000000


	//----- nvinfo : EIATTR_CBANK_PARAM_SIZE
	.align		4
.L_1545:
        /*1484*/ 	.byte	0x03, 0x19
        /*1486*/ 	.short	0x0af0


	//----- nvinfo : EIATTR_PARAM_CBANK
	.align		4
        /*1488*/ 	.byte	0x04, 0x0a
        /*148a*/ 	.short	(.L_1547 - .L_1546)
	.align		4
.L_1546:
        /*148c*/ 	.word	index@(.nv.constant0._ZN7cutlass13device_kernelIN5flash11enable_sm90INS1_16FlashAttnFwdSm90INS1_25CollectiveMainloopFwdSm90ILi2EN4cute5tupleIJNS5_1CILi1EEES8_S8_EEENS6_IJNS7_ILi192EEENS7_ILi160EEENS7_ILi64EEEEEELi64ENS_12float_e4m3_tEfNS_4arch4Sm90ELb0ELb1ELb1ELb1ELb0ELb1ELb0ELb1ELb1ELb1ELb1ELb0EEENS1_21CollectiveEpilogueFwdINS6_IJSA_SC_SB_EEES9_NS_10bfloat16_tESG_Li384ELb1ELb1ELb1ELb1EEENS1_36VarlenDynamicPersistentTileSchedulerILi192ELi160ELi384ELi128ELb1ELb1ELb1ELb1ELb0ELb1EEEEEEEEEvNT_6ParamsE)
        /*1490*/ 	.short	0x0210
        /*1492*/ 	.short	0x0af0


	//----- nvinfo : EIATTR_SW_WAR
	.align		4
.L_1547:
        /*1494*/ 	.byte	0x04, 0x36
        /*1496*/ 	.short	(.L_1549 - .L_1548)
.L_1548:
        /*1498*/ 	.word	0x00000008
.L_1549:


//--------------------- .nv.info._ZN7cutlass13device_kernelIN5flash11enable_sm90INS1_16FlashAttnFwdSm90INS1_25CollectiveMainloopFwdSm90ILi2EN4cute5tupleIJNS5_1CILi1EEES8_S8_EEENS6_IJNS7_ILi192EEENS7_ILi160EEENS7_ILi64EEEEEELi64ENS_12float_e4m3_tEfNS_4arch4Sm90ELb1ELb0ELb1ELb0ELb0ELb0ELb0ELb1ELb1ELb1ELb1ELb0EEENS1_21CollectiveEpilogueFwdINS6_IJSA_SC_SB_EEES9_NS_10bfloat16_tESG_Li384ELb0ELb1ELb1ELb1EEENS1_19SingleTileSchedulerILb0ELb1ELb1ELi192EEEEEEEEEvNT_6ParamsE --------------------------
	.section	.nv.info._ZN7cutlass13device_kernelIN5flash11enable_sm90INS1_16FlashAttnFwdSm90INS1_25CollectiveMainloopFwdSm90ILi2EN4cute5tupleIJNS5_1CILi1EEES8_S8_EEENS6_IJNS7_ILi192EEENS7_ILi160EEENS7_ILi64EEEEEELi64ENS_12float_e4m3_tEfNS_4arch4Sm90ELb1ELb0ELb1ELb0ELb0ELb0ELb0ELb1ELb1ELb1ELb1ELb0EEENS1_21CollectiveEpilogueFwdINS6_IJSA_SC_SB_EEES9_NS_10bfloat16_tESG_Li384ELb0ELb1ELb1ELb1EEENS1_19SingleTileSchedulerILb0ELb1ELb1ELi192EEEEEEEEEvNT_6ParamsE,"",@"SHT_CUDA_INFO"
	.sectionflags	@""
	.align	4


	//----- nvinfo : EIATTR_CUDA_API_VERSION
	.align		4
        /*0000*/ 	.byte	0x04, 0x37
        /*0002*/ 	.short	(.L_1551 - .L_1550)
.L_1550:
        /*0004*/ 	.word	0x00000082


	//----- nvinfo : EIATTR_KPARAM_INFO
	.align		4
.L_1551:
        /*0008*/ 	.byte	0x04, 0x17
        /*000a*/ 	.short	(.L_1553 - .L_1552)
.L_1552:
        /*000c*/ 	.word	0x00000000
        /*0010*/ 	.short	0x0000
        /*0012*/ 	.short	0x0070
        /*0014*/ 	.byte	0x00, 0xf0, 0x01, 0x28


	//----- nvinfo : EIATTR_SPARSE_MMA_MASK
	.align		4
.L_1553:
        /*0018*/ 	.byte	0x03, 0x50
        /*001a*/ 	.short	0x0000


	//----- nvinfo : EIATTR_MAXREG_COUNT
	.align		4
        /*001c*/ 	.byte	0x03, 0x1b
        /*001e*/ 	.short	0x0080


	//----- nvinfo : EIATTR_NUM_BARRIERS
	.align		4
        /*0020*/ 	.byte	0x02, 0x4c
        /*0022*/ 	.byte	0x09
	.zero		1


	//----- nvinfo : EIATTR_EXTERNS
	.align		4
        /*0024*/ 	.byte	0x04, 0x0f
        /*0026*/ 	.short	(.L_1555 - .L_1554)


	//   ....[0]....
	.align		4
.L_1554:
        /*0028*/ 	.word	index@(__assertfail)


	//----- nvinfo : EIATTR_MERCURY_ISA_VERSION
	.align		4
.L_1555:
        /*002c*/ 	.byte	0x03, 0x5f
        /*002e*/ 	.short	0x0101


	//----- nvinfo : EIATTR_INT_WARP_WIDE_INSTR_OFFSETS
	.align		4
        /*0030*/ 	.byte	0x04, 0x31
        /*0032*/ 	.short	(.L_1557 - .L_1556)


	//   ....[0]....
.L_1556:
        /*0034*/ 	.word	0x00000120


	//   ....[1]....
        /*0038*/ 	.word	0x00000160


	//   ....[2]....
        /*003c*/ 	.word	0x000001d0


	//----- nvinfo : EIATTR_COOP_GROUP_MASK_REGIDS
	.align		4
.L_1557:
        /*0040*/ 	.byte	0x04, 0x29
        /*0042*/ 	.short	(.L_1559 - .L_1558)


	//   ....[0]....
.L_1558:
        /*0044*/ 	.word	0xffffffff


	//   ....[1]....
        /*0048*/ 	.word	0xffffffff


	//   ....[2]....
        /*004c*/ 	.word	0xffffffff


	//   ....[3]....
        /*0050*/ 	.word	0xffffffff


	//   ....[4]....
        /*0054*/ 	.word	0xffffffff


	//   ....[5]....
        /*0058*/ 	.word	0xffffffff


	//   ....[6]....
        /*005c*/ 	.word	0xffffffff


	//   ....[7]....
        /*0060*/ 	.word	0xffffffff


	//   ....[8]....
        /*0064*/ 	.word	0xffffffff


	//   ....[9]....
        /*0068*/ 	.word	0xffffffff


	//   ....[10]....
        /*006c*/ 	.word	0xffffffff


	//   ....[11]....
        /*0070*/ 	.word	0xffffffff


	//   ....[12]....
        /*0074*/ 	.word	0xffffffff


	//   ....[13]....
        /*0078*/ 	.word	0xffffffff


	//   ....[14]....
        /*007c*/ 	.word	0xffffffff


	//   ....[15]....
        /*0080*/ 	.word	0xffffffff


	//   ....[16]....
        /*0084*/ 	.word	0xffffffff


	//   ....[17]....
        /*0088*/ 	.word	0xffffffff


	//   ....[18]....
        /*008c*/ 	.word	0xffffffff


	//   ....[19]....
        /*0090*/ 	.word	0xffffffff


	//   ....[20]....
        /*0094*/ 	.word	0xffffffff


	//   ....[21]....
        /*0098*/ 	.word	0xffffffff


	//   ....[22]....
        /*009c*/ 	.word	0xffffffff


	//   ....[23]....
        /*00a0*/ 	.word	0xffffffff


	//   ....[24]....
        /*00a4*/ 	.word	0xffffffff


	//   ....[25]....
        /*00a8*/ 	.word	0xffffffff


	//   ....[26]....
        /*00ac*/ 	.word	0xffffffff


	//   ....[27]....
        /*00b0*/ 	.word	0xffffffff


	//   ....[28]....
        /*00b4*/ 	.word	0xffffffff


	//   ....[29]....
        /*00b8*/ 	.word	0xffffffff


	//   ....[30]....
        /*00bc*/ 	.word	0xffffffff


	//   ....[31]....
        /*00c0*/ 	.word	0xffffffff


	//   ....[32]....
        /*00c4*/ 	.word	0xffffffff


	//   ....[33]....
        /*00c8*/ 	.word	0xffffffff


	//   ....[34]....
        /*00cc*/ 	.word	0xffffffff


	//   ....[35]....
        /*00d0*/ 	.word	0xffffffff


	//   ....[36]....
        /*00d4*/ 	.word	0xffffffff


	//   ....[37]....
        /*00d8*/ 	.word	0xffffffff


	//   ....[38]....
        /*00dc*/ 	.word	0xffffffff


	//   ....[39]....
        /*00e0*/ 	.word	0xffffffff


	//   ....[40]....
        /*00e4*/ 	.word	0xffffffff


	//   ....[41]....
        /*00e8*/ 	.word	0xffffffff


	//   ....[42]....
        /*00ec*/ 	.word	0xffffffff


	//   ....[43]....
        /*00f0*/ 	.word	0xffffffff


	//   ....[44]....
        /*00f4*/ 	.word	0xffffffff


	//   ....[45]....
        /*00f8*/ 	.word	0xffffffff


	//   ....[46]....
        /*00fc*/ 	.word	0xffffffff


	//   ....[47]....
        /*0100*/ 	.word	0xffffffff


	//   ....[48]....
        /*0104*/ 	.word	0xffffffff


	//   ....[49]....
        /*0108*/ 	.word	0xffffffff


	//   ....[50]....
        /*010c*/ 	.word	0xffffffff


	//   ....[51]....
        /*0110*/ 	.word	0xffffffff


	//   ....[52]....
        /*0114*/ 	.word	0xffffffff


	//   ....[53]....
        /*0118*/ 	.word	0xffffffff


	//   ....[54]....
        /*011c*/ 	.word	0xffffffff


	//   ....[55]....
        /*0120*/ 	.word	0xffffffff


	//   ....[56]....
        /*0124*/ 	.word	0xffffffff


	//   ....[57]....
        /*0128*/ 	.word	0xffffffff


	//   ....[58]....
        /*012c*/ 	.word	0xffffffff


	//   ....[59]....
        /*0130*/ 	.word	0xffffffff


	//   ....[60]....
        /*0134*/ 	.word	0xffffffff


	//   ....[61]....
        /*0138*/ 	.word	0xffffffff


	//   ....[62]....
        /*013c*/ 	.word	0xffffffff


	//   ....[63]....
        /*0140*/ 	.word	0xffffffff


	//   ....[64]....
        /*0144*/ 	.word	0xffffffff


	//   ....[65]....
        /*0148*/ 	.word	0xffffffff


	//   ....[66]....
        /*014c*/ 	.word	0xffffffff


	//   ....[67]....
        /*0150*/ 	.word	0xffffffff


	//   ....[68]....
        /*0154*/ 	.word	0xffffffff


	//   ....[69]....
        /*0158*/ 	.word	0xffffffff


	//   ....[70]....
        /*015c*/ 	.word	0xffffffff


	//   ....[71]....
        /*0160*/ 	.word	0xffffffff


	//   ....[72]....
        /*0164*/ 	.word	0xffffffff


	//   ....[73]....
        /*0168*/ 	.word	0xffffffff


	//   ....[74]....
        /*016c*/ 	.word	0xffffffff


	//   ....[75]....
        /*0170*/ 	.word	0xffffffff


	//   ....[76]....
        /*0174*/ 	.word	0xffffffff


	//   ....[77]....
        /*0178*/ 	.word	0xffffffff


	//   ....[78]....
        /*017c*/ 	.word	0xffffffff


	//   ....[79]....
        /*0180*/ 	.word	0xffffffff


	//   ....[80]....
        /*0184*/ 	.word	0xffffffff


	//   ....[81]....
        /*0188*/ 	.word	0xffffffff


	//   ....[82]....
        /*018c*/ 	.word	0xffffffff


	//   ....[83]....
        /*0190*/ 	.word	0x0500000f


	//   ....[84]....
        /*0194*/ 	.word	0x0500000f


	//   ....[85]....
        /*0198*/ 	.word	0x0500000f


	//   ....[86]....
        /*019c*/ 	.word	0x0500000f


	//   ....[87]....
        /*01a0*/ 	.word	0x0500000f


	//   ....[88]....
        /*01a4*/ 	.word	0x0500000f


	//   ....[89]....
        /*01a8*/ 	.word	0x0500000f


	//   ....[90]....
        /*01ac*/ 	.word	0x0500000f


	//   ....[91]....
        /*01b0*/ 	.word	0x0500000f


	//   ....[92]....
        /*01b4*/ 	.word	0x0500000f


	//   ....[93]....
        /*01b8*/ 	.word	0x0500000f


	//   ....[94]....
        /*01bc*/ 	.word	0x0500000f


	//   ....[95]....
        /*01c0*/ 	.word	0x0500000f


	//----- nvinfo : EIATTR_COOP_GROUP_INSTR_OFFSETS
	.align		4
.L_1559:
        /*01c4*/ 	.byte	0x04, 0x28
        /*01c6*/ 	.short	(.L_1561 - .L_1560)


	//   ....[0]....
.L_1560:
        /*01c8*/ 	.word	0x00000050


	//   ....[1]....
        /*01cc*/ 	.word	0x00000130


	//   ....[2]....
        /*01d0*/ 	.word	0x00000180


	//   ....[3]....
        /*01d4*/ 	.word	0x000003b0


	//   ....[4]....
        /*01d8*/ 	.word	0x00000510


	//   ....[5]....
        /*01dc*/ 	.word	0x00000630


	//   ....[6]....
        /*01e0*/ 	.word	0x00000790


	//   ....[7]....
        /*01e4*/ 	.word	0x00001140


	//   ....[8]....
        /*01e8*/ 	.word	0x00002180


	//   ....[9]....
        /*01ec*/ 	.word	0x00002c50


	//   ....[10]....
        /*01f0*/ 	.word	0x00002ee0


	//   ....[11]....
        /*01f4*/ 	.word	0x00002f90


	//   ....[12]....
        /*01f8*/ 	.word	0x00003b20


	//   ....[13]....
        /*01fc*/ 	.word	0x00003bd0


	//   ....[14]....
        /*0200*/ 	.word	0x00005910


	//   ....[15]....
        /*0204*/ 	.word	0x00005a00


	//   ....[16]....
        /*0208*/ 	.word	0x00006690


	//   ....[17]....
        /*020c*/ 	.word	0x000067b0


	//   ....[18]....
        /*0210*/ 	.word	0x00007340


	//   ....[19]....
        /*0214*/ 	.word	0x000073a0


	//   ....[20]....
        /*0218*/ 	.word	0x00009a20


	//   ....[21]....
        /*021c*/ 	.word	0x00009a80


	//   ....[22]....
        /*0220*/ 	.word	0x00009b00


	//   ....[23]....
        /*0224*/ 	.word	0x00009b20


	//   ....[24]....
        /*0228*/ 	.word	0x0000b510


	//   ....[25]....
        /*022c*/ 	.word	0x0000b520


	//   ....[26]....
        /*0230*/ 	.word	0x0000b5a0


	//   ....[27]....
        /*0234*/ 	.word	0x0000b5c0


	//   ....[28]....
        /*0238*/ 	.word	0x0000c0e0


	//   ....[29]....
        /*023c*/ 	.word	0x0000c0f0


	//   ....[30]....
        /*0240*/ 	.word	0x0000c100


	//   ....[31]....
        /*0244*/ 	.word	0x0000c110


	//   ....[32]....
        /*0248*/ 	.word	0x0000c120


	//   ....[33]....
        /*024c*/ 	.word	0x0000c130


	//   ....[34]....
        /*0250*/ 	.word	0x0000c150


	//   ....[35]....
        /*0254*/ 	.word	0x0000c160


	//   ....[36]....
        /*0258*/ 	.word	0x0000c190


	//   ....[37]....
        /*025c*/ 	.word	0x0000c1a0


	//   ....[38]....
        /*0260*/ 	.word	0x0000c1c0


	//   ....[39]....
        /*0264*/ 	.word	0x0000c1f0


	//   ....[40]....
        /*0268*/ 	.word	0x0000c200


	//   ....[41]....
        /*026c*/ 	.word	0x0000c210


	//   ....[42]....
        /*0270*/ 	.word	0x0000c230


	//   ....[43]....
        /*0274*/ 	.word	0x0000c250


	//   ....[44]....
        /*0278*/ 	.word	0x0000c270


	//   ....[45]....
        /*027c*/ 	.word	0x0000c280


	//   ....[46]....
        /*0280*/ 	.word	0x0000c290


	//   ....[47]....
        /*0284*/ 	.word	0x0000c2a0


	//   ....[48]....
        /*0288*/ 	.word	0x0000c2d0


	//   ....[49]....
        /*028c*/ 	.word	0x0000c330


	//   ....[50]....
        /*0290*/ 	.word	0x0000c360


	//   ....[51]....
        /*0294*/ 	.word	0x0000c380


	//   ....[52]....
        /*0298*/ 	.word	0x0000c3b0


	//   ....[53]....
        /*029c*/ 	.word	0x0000c3c0


	//   ....[54]....
        /*02a0*/ 	.word	0x0000c3d0


	//   ....[55]....
        /*02a4*/ 	.word	0x0000c3e0


	//   ....[56]....
        /*02a8*/ 	.word	0x0000c3f0


	//   ....[57]....
        /*02ac*/ 	.word	0x0000c400


	//   ....[58]....
        /*02b0*/ 	.word	0x0000c420


	//   ....[59]....
        /*02b4*/ 	.word	0x0000c430


	//   ....[60]....
        /*02b8*/ 	.word	0x0000c6d0


	//   ....[61]....
        /*02bc*/ 	.word	0x0000c710


	//   ....[62]....
        /*02c0*/ 	.word	0x0000c740


	//   ....[63]....
        /*02c4*/ 	.word	0x0000c780


	//   ....[64]....
        /*02c8*/ 	.word	0x0000c7b0


	//   ....[65]....
        /*02cc*/ 	.word	0x0000c7e0


	//   ....[66]....
        /*02d0*/ 	.word	0x0000cba0


	//   ....[67]....
        /*02d4*/ 	.word	0x0000cbd0


	//   ....[68]....
        /*02d8*/ 	.word	0x0000d3c0


	//   ....[69]....
        /*02dc*/ 	.word	0x0000e180


	//   ....[70]....
        /*02e0*/ 	.word	0x0000ec60


	//   ....[71]....
        /*02e4*/ 	.word	0x0000eca0


	//   ....[72]....
        /*02e8*/ 	.word	0x0000ecd0


	//   ....[73]....
        /*02ec*/ 	.word	0x0000ece0


	//   ....[74]....
        /*02f0*/ 	.word	0x0000ecf0


	//   ....[75]....
        /*02f4*/ 	.word	0x0000ed10


	//   ....[76]....
        /*02f8*/ 	.word	0x0000ed50


	//   ....[77]....
        /*02fc*/ 	.word	0x0000edd0


	//   ....[78]....
        /*0300*/ 	.word	0x0000edf0


	//   ....[79]....
        /*0304*/ 	.word	0x0000ee50


	//   ....[80]....
        /*0308*/ 	.word	0x0000ee90


	//   ....[81]....
        /*030c*/ 	.word	0x0000eec0


	//   ....[82]....
        /*0310*/ 	.word	0x000100a0


	//   ....[83]....
        /*0314*/ 	.word	0x00010650


	//   ....[84]....
        /*0318*/ 	.word	0x00010820


	//   ....[85]....
        /*031c*/ 	.word	0x00010870


	//   ....[86]....
        /*0320*/ 	.word	0x000109a0


	//   ....[87]....
        /*0324*/ 	.word	0x00010a00


	//   ....[88]....
        /*0328*/ 	.word	0x00010a60


	//   ....[89]....
        /*032c*/ 	.word	0x00010b20


	//   ....[90]....
        /*0330*/ 	.word	0x00010b80


	//   ....[91]....
        /*0334*/ 	.word	0x00010c40


	//   ....[92]....
        /*0338*/ 	.word	0x00010cd0


	//   ....[93]....
        /*033c*/ 	.word	0x00010d90


	//   ....[94]....
        /*0340*/ 	.word	0x00010e00


	//   ....[95]....
        /*0344*/ 	.word	0x00010eb0


	//----- nvinfo : EIATTR_REG_RECONFIG
	.align		4
.L_1561:
        /*0348*/ 	.byte	0x01, 0x54
	.zero		2


	//----- nvinfo : EIATTR_SYSCALL_OFFSETS
	.align		4
        /*034c*/ 	.byte	0x04, 0x46
        /*034e*/ 	.short	(.L_1563 - .L_1562)


	//   ....[0]....
.L_1562:
        /*0350*/ 	.word	0x00001310


	//   ....[1]....
        /*0354*/ 	.word	0x0000dbc0


	//   ....[2]....
        /*0358*/ 	.word	0x0000dd00


	//   ....[3]....
        /*035c*/ 	.word	0x0000de40


	//   ....[4]....
        /*0360*/ 	.word	0x0000df60


	//   ....[5]....
        /*0364*/ 	.word	0x0000e810


	//----- nvinfo : EIATTR_MBARRIER_INSTR_OFFSETS
	.align		4
.L_1563:
        /*0368*/ 	.byte	0x04, 0x39
        /*036a*/ 	.short	(.L_1565 - .L_1564)


	//   ....[0]....
.L_1564:
        /*036c*/ 	.word	0x00000260
        /*0370*/ 	.word	0x000000ff
        /*0374*/ 	.word	0x00012400
        /*0378*/ 	.short	0x0100
        /*037a*/ 	.byte	0x08
	.zero		1


	//   ....[1]....
        /*037c*/ 	.word	0x00000270
        /*0380*/ 	.word	0x000000ff
        /*0384*/ 	.word	0x00012420
        /*0388*/ 	.short	0x0100
        /*038a*/ 	.byte	0x08
	.zero		1


	//   ....[2]....
        /*038c*/ 	.word	0x00000360
        /*0390*/ 	.word	0x000000ff
        /*0394*/ 	.word	0x00012430
        /*0398*/ 	.short	0x0100
        /*039a*/ 	.byte	0x08
	.zero		1


	//   ....[3]....
        /*039c*/ 	.word	0x00000370
        /*03a0*/ 	.word	0x000000ff
        /*03a4*/ 	.word	0x00012440
        /*03a8*/ 	.short	0x0100
        /*03aa*/ 	.byte	0x08
	.zero		1


	//   ....[4]....
        /*03ac*/ 	.word	0x00000380
        /*03b0*/ 	.word	0x000000ff
        /*03b4*/ 	.word	0x00012438
        /*03b8*/ 	.short	0x0100
        /*03ba*/ 	.byte	0x08
	.zero		1


	//   ....[5]....
        /*03bc*/ 	.word	0x00000390
        /*03c0*/ 	.word	0x000000ff
        /*03c4*/ 	.word	0x00012448
        /*03c8*/ 	.short	0x0100
        /*03ca*/ 	.byte	0x08
	.zero		1


	//   ....[6]....
        /*03cc*/ 	.word	0x000004c0
        /*03d0*/ 	.word	0x000000ff
        /*03d4*/ 	.word	0x00012450
        /*03d8*/ 	.short	0x0100
        /*03da*/ 	.byte	0x08
	.zero		1


	//   ....[7]....
        /*03dc*/ 	.word	0x000004d0
        /*03e0*/ 	.word	0x000000ff
        /*03e4*/ 	.word	0x00012460
        /*03e8*/ 	.short	0x0100
        /*03ea*/ 	.byte	0x08
	.zero		1


	//   ....[8]....
        /*03ec*/ 	.word	0x000004e0
        /*03f0*/ 	.word	0x000000ff
        /*03f4*/ 	.word	0x00012458
        /*03f8*/ 	.short	0x0100
        /*03fa*/ 	.byte	0x08
	.zero		1


	//   ....[9]....
        /*03fc*/ 	.word	0x000004f0
        /*0400*/ 	.word	0x000000ff
        /*0404*/ 	.word	0x00012468
        /*0408*/ 	.short	0x0100
        /*040a*/ 	.byte	0x08
	.zero		1


	//   ....[10]....
        /*040c*/ 	.word	0x000005e0
        /*0410*/ 	.word	0x000000ff
        /*0414*/ 	.word	0x00012470
        /*0418*/ 	.short	0x0100
        /*041a*/ 	.byte	0x06
	.zero		1


	//   ....[11]....
        /*041c*/ 	.word	0x000005f0
        /*0420*/ 	.word	0x000000ff
        /*0424*/ 	.word	0x00012480
        /*0428*/ 	.short	0x0100
        /*042a*/ 	.byte	0x06
	.zero		1


	//   ....[12]....
        /*042c*/ 	.word	0x00000600
        /*0430*/ 	.word	0x000000ff
        /*0434*/ 	.word	0x00012478
        /*0438*/ 	.short	0x0100
        /*043a*/ 	.byte	0x06
	.zero		1


	//   ....[13]....
        /*043c*/ 	.word	0x00000610
        /*0440*/ 	.word	0x000000ff
        /*0444*/ 	.word	0x00012488
        /*0448*/ 	.short	0x0100
        /*044a*/ 	.byte	0x06
	.zero		1


	//   ....[14]....
        /*044c*/ 	.word	0x00000740
        /*0450*/ 	.word	0x000000ff
        /*0454*/ 	.word	0x00012490
        /*0458*/ 	.short	0x0100
        /*045a*/ 	.byte	0x08
	.zero		1


	//   ....[15]....
        /*045c*/ 	.word	0x00000750
        /*0460*/ 	.word	0x000000ff
        /*0464*/ 	.word	0x000124a0
        /*0468*/ 	.short	0x0100
        /*046a*/ 	.byte	0x08
	.zero		1


	//   ....[16]....
        /*046c*/ 	.word	0x00000760
        /*0470*/ 	.word	0x000000ff
        /*0474*/ 	.word	0x00012498
        /*0478*/ 	.short	0x0100
        /*047a*/ 	.byte	0x08
	.zero		1


	//   ....[17]....
        /*047c*/ 	.word	0x00000770
        /*0480*/ 	.word	0x000000ff
        /*0484*/ 	.word	0x000124a8
        /*0488*/ 	.short	0x0100
        /*048a*/ 	.byte	0x08
	.zero		1


	//   ....[18]....
        /*048c*/ 	.word	0x000008a0
        /*0490*/ 	.word	0x000000ff
        /*0494*/ 	.word	0x000124b0
        /*0498*/ 	.short	0x0100
        /*049a*/ 	.byte	0x08
	.zero		1


	//   ....[19]....
        /*049c*/ 	.word	0x000008b0
        /*04a0*/ 	.word	0x000000ff
        /*04a4*/ 	.word	0x000124c0
        /*04a8*/ 	.short	0x0100
        /*04aa*/ 	.byte	0x08
	.zero		1


	//   ....[20]....
        /*04ac*/ 	.word	0x000008c0
        /*04b0*/ 	.word	0x000000ff
        /*04b4*/ 	.word	0x000124b8
        /*04b8*/ 	.short	0x0100
        /*04ba*/ 	.byte	0x08
	.zero		1


	//   ....[21]....
        /*04bc*/ 	.word	0x000008d0
        /*04c0*/ 	.word	0x000000ff
        /*04c4*/ 	.word	0x000124c8
        /*04c8*/ 	.short	0x0100
        /*04ca*/ 	.byte	0x08
	.zero		1


	//   ....[22]....
        /*04cc*/ 	.word	0x000015e0
        /*04d0*/ 	.word	0x000000ff
        /*04d4*/ 	.word	0x00012400
        /*04d8*/ 	.short	0x010a
        /*04da*/ 	.byte	0x30
	.zero		1


	//   ....[23]....
        /*04dc*/ 	.word	0x00001670
        /*04e0*/ 	.word	0x000000ff
        /*04e4*/ 	.word	0x00012430
        /*04e8*/ 	.short	0x010a
        /*04ea*/ 	.byte	0x30
	.zero		1


	//   ....[24]....
        /*04ec*/ 	.word	0x000016c0
        /*04f0*/ 	.word	0x000000ff
        /*04f4*/ 	.word	0x00012430
        /*04f8*/ 	.short	0x010a
        /*04fa*/ 	.byte	0x30
	.zero		1


	//   ....[25]....
        /*04fc*/ 	.word	0x00003f00
        /*0500*/ 	.word	0x00000040
        /*0504*/ 	.word	0x00000000
        /*0508*/ 	.short	0x0101
        /*050a*/ 	.byte	0x3f
	.zero		1


	//   ....[26]....
        /*050c*/ 	.word	0x00004e20
        /*0510*/ 	.word	0x000000ff
        /*0514*/ 	.word	0x00012430
        /*0518*/ 	.short	0x010a
        /*051a*/ 	.byte	0x14
	.zero		1


	//   ....[27]....
        /*051c*/ 	.word	0x00004e60
        /*0520*/ 	.word	0x000000ff
        /*0524*/ 	.word	0x00012430
        /*0528*/ 	.short	0x010a
        /*052a*/ 	.byte	0x14
	.zero		1


	//   ....[28]....
        /*052c*/ 	.word	0x000052b0
        /*0530*/ 	.word	0x000000ff
        /*0534*/ 	.word	0x00012450
        /*0538*/ 	.short	0x010a
        /*053a*/ 	.byte	0x0d
	.zero		1


	//   ....[29]....
        /*053c*/ 	.word	0x00005830
        /*0540*/ 	.word	0x000000ff
        /*0544*/ 	.word	0x00012450
        /*0548*/ 	.short	0x010a
        /*054a*/ 	.byte	0x0d
	.zero		1


	//   ....[30]....
        /*054c*/ 	.word	0x00007db0
        /*0550*/ 	.word	0x00000002
        /*0554*/ 	.word	0x00000000
        /*0558*/ 	.short	0x0101
        /*055a*/ 	.byte	0x3f
	.zero		1


	//   ....[31]....
        /*055c*/ 	.word	0x000080c0
        /*0560*/ 	.word	0x000000ff
        /*0564*/ 	.word	0x00000000
        /*0568*/ 	.short	0x0101
        /*056a*/ 	.byte	0x0a
	.zero		1


	//   ....[32]....
        /*056c*/ 	.word	0x00008620
        /*0570*/ 	.word	0x000000ff
        /*0574*/ 	.word	0x00012430
        /*0578*/ 	.short	0x010a
        /*057a*/ 	.byte	0x16
	.zero		1


	//   ....[33]....
        /*057c*/ 	.word	0x00008660
        /*0580*/ 	.word	0x000000ff
        /*0584*/ 	.word	0x00012430
        /*0588*/ 	.short	0x010a
        /*058a*/ 	.byte	0x16
	.zero		1


	//   ....[34]....
        /*058c*/ 	.word	0x00008aa0
        /*0590*/ 	.word	0x000000ff
        /*0594*/ 	.word	0x00012450
        /*0598*/ 	.short	0x010a
        /*059a*/ 	.byte	0x0d
	.zero		1


	//   ....[35]....
        /*059c*/ 	.word	0x000099d0
        /*05a0*/ 	.word	0x000000ff
        /*05a4*/ 	.word	0x00012450
        /*05a8*/ 	.short	0x010a
        /*05aa*/ 	.byte	0x0d
	.zero		1


	//   ....[36]....
        /*05ac*/ 	.word	0x0000aa80
        /*05b0*/ 	.word	0x00000002
        /*05b4*/ 	.word	0x00000000
        /*05b8*/ 	.short	0x0101
        /*05ba*/ 	.byte	0x3f
	.zero		1


	//   ....[37]....
        /*05bc*/ 	.word	0x0000ad70
        /*05c0*/ 	.word	0x000000ff
        /*05c4*/ 	.word	0x00000000
        /*05c8*/ 	.short	0x0101
        /*05ca*/ 	.byte	0x0a
	.zero		1


	//   ....[38]....
        /*05cc*/ 	.word	0x0000b200
        /*05d0*/ 	.word	0x000000ff
        /*05d4*/ 	.word	0x00012450
        /*05d8*/ 	.short	0x010a
        /*05da*/ 	.byte	0x10
	.zero		1


	//   ....[39]....
        /*05dc*/ 	.word	0x0000b240
        /*05e0*/ 	.word	0x000000ff
        /*05e4*/ 	.word	0x00012450
        /*05e8*/ 	.short	0x010a
        /*05ea*/ 	.byte	0x10
	.zero		1


	//   ....[40]....
        /*05ec*/ 	.word	0x0000b8a0
        /*05f0*/ 	.word	0x000000ff
        /*05f4*/ 	.word	0x00000000
        /*05f8*/ 	.short	0x0101
        /*05fa*/ 	.byte	0x04
	.zero		1


	//   ....[41]....
        /*05fc*/ 	.word	0x0000c7d0
        /*0600*/ 	.word	0x000000ff
        /*0604*/ 	.word	0x00000000
        /*0608*/ 	.short	0x0101
        /*060a*/ 	.byte	0x04
	.zero		1


	//   ....[42]....
        /*060c*/ 	.word	0x0000e390
        /*0610*/ 	.word	0x000000ff
        /*0614*/ 	.word	0x00012480
        /*0618*/ 	.short	0x010a
        /*061a*/ 	.byte	0x26
	.zero		1


	//   ....[43]....
        /*061c*/ 	.word	0x0000e4f0
        /*0620*/ 	.word	0x000000ff
        /*0624*/ 	.word	0x00012440
        /*0628*/ 	.short	0x010a
        /*062a*/ 	.byte	0x26
	.zero		1


	//   ....[44]....
        /*062c*/ 	.word	0x0000efe0
        /*0630*/ 	.word	0x000000ff
        /*0634*/ 	.word	0x00012400
        /*0638*/ 	.short	0x0107
        /*063a*/ 	.byte	0x26
	.zero		1


	//   ....[45]....
        /*063c*/ 	.word	0x0000f020
        /*0640*/ 	.word	0x000000ff
        /*0644*/ 	.word	0x00012400
        /*0648*/ 	.short	0x0101
        /*064a*/ 	.byte	0x26
	.zero		1


	//   ....[46]....
        /*064c*/ 	.word	0x0000f030
        /*0650*/ 	.word	0x000000ff
        /*0654*/ 	.word	0x00012420
        /*0658*/ 	.short	0x010a
        /*065a*/ 	.byte	0x26
	.zero		1


	//   ....[47]....
        /*065c*/ 	.word	0x0000f320
        /*0660*/ 	.word	0x00000007
        /*0664*/ 	.word	0x00012480
        /*0668*/ 	.short	0x010a
        /*066a*/ 	.byte	0x3f
	.zero		1


	//   ....[48]....
        /*066c*/ 	.word	0x0000f520
        /*0670*/ 	.word	0x00000007
        /*0674*/ 	.word	0x00012440
        /*0678*/ 	.short	0x010a
        /*067a*/ 	.byte	0x3f
	.zero		1


	//   ....[49]....
        /*067c*/ 	.word	0x0000f790
        /*0680*/ 	.word	0x00000014
        /*0684*/ 	.word	0x00012470
        /*0688*/ 	.short	0x010a
        /*068a*/ 	.byte	0x3f
	.zero		1


	//   ....[50]....
        /*068c*/ 	.word	0x0000f7f0
        /*0690*/ 	.word	0x00000014
        /*0694*/ 	.word	0x00012460
        /*0698*/ 	.short	0x010a
        /*069a*/ 	.byte	0x3f
	.zero		1


	//   ....[51]....
        /*069c*/ 	.word	0x0000fab0
        /*06a0*/ 	.word	0x00000014
        /*06a4*/ 	.word	0x00012450
        /*06a8*/ 	.short	0x0101
        /*06aa*/ 	.byte	0x3f
	.zero		1


	//   ....[52]....
        /*06ac*/ 	.word	0x0000fb20
        /*06b0*/ 	.word	0x00000004
        /*06b4*/ 	.word	0x00000000
        /*06b8*/ 	.short	0x0101
        /*06ba*/ 	.byte	0x3f
	.zero		1


	//   ....[53]....
        /*06bc*/ 	.word	0x0000fc20
        /*06c0*/ 	.word	0x0000000c
        /*06c4*/ 	.word	0x00012470
        /*06c8*/ 	.short	0x010a
        /*06ca*/ 	.byte	0x3f
	.zero		1


	//   ....[54]....
        /*06cc*/ 	.word	0x0000fcc0
        /*06d0*/ 	.word	0x0000000c
        /*06d4*/ 	.word	0x00012460
        /*06d8*/ 	.short	0x010a
        /*06da*/ 	.byte	0x3f
	.zero		1


	//   ....[55]....
        /*06dc*/ 	.word	0x0000ff80
        /*06e0*/ 	.word	0x0000000c
        /*06e4*/ 	.word	0x00012450
        /*06e8*/ 	.short	0x0101
        /*06ea*/ 	.byte	0x3f
	.zero		1


	//   ....[56]....
        /*06ec*/ 	.word	0x0000ffe0
        /*06f0*/ 	.word	0x00000004
        /*06f4*/ 	.word	0x00000000
        /*06f8*/ 	.short	0x0101
        /*06fa*/ 	.byte	0x3f
	.zero		1


	//   ....[57]....
        /*06fc*/ 	.word	0x00010080
        /*0700*/ 	.word	0x00000009
        /*0704*/ 	.word	0x00012420
        /*0708*/ 	.short	0x010a
        /*070a*/ 	.byte	0x3f
	.zero		1


	//   ....[58]....
        /*070c*/ 	.word	0x00010190
        /*0710*/ 	.word	0x00000007
        /*0714*/ 	.word	0x00000000
        /*0718*/ 	.short	0x010a
        /*071a*/ 	.byte	0x3f
	.zero		1


	//   ....[59]....
        /*071c*/ 	.word	0x00010200
        /*0720*/ 	.word	0x00000005
        /*0724*/ 	.word	0x00000000
        /*0728*/ 	.short	0x010a
        /*072a*/ 	.byte	0x3f
	.zero		1


	//   ....[60]....
        /*072c*/ 	.word	0x00010250
        /*0730*/ 	.word	0x00000003
        /*0734*/ 	.word	0x00012460
        /*0738*/ 	.short	0x010a
        /*073a*/ 	.byte	0x3f
	.zero		1


	//   ....[61]....
        /*073c*/ 	.word	0x000102a0
        /*0740*/ 	.word	0x00000005
        /*0744*/ 	.word	0x00012460
        /*0748*/ 	.short	0x010a
        /*074a*/ 	.byte	0x3f
	.zero		1


	//   ....[62]....
        /*074c*/ 	.word	0x000102e0
        /*0750*/ 	.word	0x00000003
        /*0754*/ 	.word	0x00012480
        /*0758*/ 	.short	0x010a
        /*075a*/ 	.byte	0x3f
	.zero		1


	//   ....[63]....
        /*075c*/ 	.word	0x00010300
        /*0760*/ 	.word	0x00000005
        /*0764*/ 	.word	0x00012480
        /*0768*/ 	.short	0x010a
        /*076a*/ 	.byte	0x3f
	.zero		1


	//   ....[64]....
        /*076c*/ 	.word	0x00010370
        /*0770*/ 	.word	0x00000003
        /*0774*/ 	.word	0x00012400
        /*0778*/ 	.short	0x010a
        /*077a*/ 	.byte	0x3f
	.zero		1


	//   ....[65]....
        /*077c*/ 	.word	0x000103d0
        /*0780*/ 	.word	0x00000003
        /*0784*/ 	.word	0x00012430
        /*0788*/ 	.short	0x010a
        /*078a*/ 	.byte	0x3f
	.zero		1


	//   ....[66]....
        /*078c*/ 	.word	0x00010430
        /*0790*/ 	.word	0x00000009
        /*0794*/ 	.word	0x00012430
        /*0798*/ 	.short	0x010a
        /*079a*/ 	.byte	0x3f
	.zero		1


	//   ....[67]....
        /*079c*/ 	.word	0x00010490
        /*07a0*/ 	.word	0x00000079
        /*07a4*/ 	.word	0x00012450
        /*07a8*/ 	.short	0x010a
        /*07aa*/ 	.byte	0x3f
	.zero		1


	//   ....[68]....
        /*07ac*/ 	.word	0x000104f0
        /*07b0*/ 	.word	0x00000007
        /*07b4*/ 	.word	0x00012430
        /*07b8*/ 	.short	0x010a
        /*07ba*/ 	.byte	0x3f
	.zero		1


	//   ....[69]....
        /*07bc*/ 	.word	0x00010550
        /*07c0*/ 	.word	0x0000003a
        /*07c4*/ 	.word	0x00012450
        /*07c8*/ 	.short	0x010a
        /*07ca*/ 	.byte	0x3f
	.zero		1


	//   ....[70]....
        /*07cc*/ 	.word	0x000105b0
        /*07d0*/ 	.word	0x00000005
        /*07d4*/ 	.word	0x00012450
        /*07d8*/ 	.short	0x010a
        /*07da*/ 	.byte	0x3f
	.zero		1


	//   ....[71]....
        /*07dc*/ 	.word	0x00010710
        /*07e0*/ 	.word	0x00000005
        /*07e4*/ 	.word	0x00012480
        /*07e8*/ 	.short	0x010a
        /*07ea*/ 	.byte	0x3f
	.zero		1


	//   ....[72]....
        /*07ec*/ 	.word	0x00010770
        /*07f0*/ 	.word	0x00000005
        /*07f4*/ 	.word	0x00012440
        /*07f8*/ 	.short	0x010a
        /*07fa*/ 	.byte	0x3f
	.zero		1


	//   ....[73]....
        /*07fc*/ 	.word	0x00010ef0
        /*0800*/ 	.word	0x00000003
        /*0804*/ 	.word	0x00012420
        /*0808*/ 	.short	0x010a
        /*080a*/ 	.byte	0x3f
	.zero		1


	//   ....[74]....
        /*080c*/ 	.word	0x00010f40
        /*0810*/ 	.word	0x00000007
        /*0814*/ 	.word	0x00012480
        /*0818*/ 	.short	0x010a
        /*081a*/ 	.byte	0x3f
	.zero		1


	//   ....[75]....
        /*081c*/ 	.word	0x00010f90
        /*0820*/ 	.word	0x00000007
        /*0824*/ 	.word	0x00012440
        /*0828*/ 	.short	0x010a
        /*082a*/ 	.byte	0x3f
	.zero		1


	//   ....[76]....
        /*082c*/ 	.word	0x00010fe0
        /*0830*/ 	.word	0x00000014
        /*0834*/ 	.word	0x00012470
        /*0838*/ 	.short	0x010a
        /*083a*/ 	.byte	0x3f
	.zero		1


	//   ....[77]....
        /*083c*/ 	.word	0x00011030
        /*0840*/ 	.word	0x00000014
        /*0844*/ 	.word	0x00012460
        /*0848*/ 	.short	0x010a
        /*084a*/ 	.byte	0x3f
	.zero		1


	//   ....[78]....
        /*084c*/ 	.word	0x00011080
        /*0850*/ 	.word	0x0000000c
        /*0854*/ 	.word	0x00012470
        /*0858*/ 	.short	0x010a
        /*085a*/ 	.byte	0x3f
	.zero		1


	//   ....[79]....
        /*085c*/ 	.word	0x000110d0
        /*0860*/ 	.word	0x0000000c
        /*0864*/ 	.word	0x00012460
        /*0868*/ 	.short	0x010a
        /*086a*/ 	.byte	0x3f
	.zero		1


	//   ....[80]....
        /*086c*/ 	.word	0x00011120
        /*0870*/ 	.word	0x00000009
        /*0874*/ 	.word	0x00012420
        /*0878*/ 	.short	0x010a
        /*087a*/ 	.byte	0x3f
	.zero		1


	//   ....[81]....
        /*087c*/ 	.word	0x00011170
        /*0880*/ 	.word	0x00000007
        /*0884*/ 	.word	0x00000000
        /*0888*/ 	.short	0x010a
        /*088a*/ 	.byte	0x3f
	.zero		1


	//   ....[82]....
        /*088c*/ 	.word	0x000111c0
        /*0890*/ 	.word	0x00000005
        /*0894*/ 	.word	0x00000000
        /*0898*/ 	.short	0x010a
        /*089a*/ 	.byte	0x3f
	.zero		1


	//   ....[83]....
        /*089c*/ 	.word	0x00011210
        /*08a0*/ 	.word	0x00000003
        /*08a4*/ 	.word	0x00012460
        /*08a8*/ 	.short	0x010a
        /*08aa*/ 	.byte	0x3f
	.zero		1


	//   ....[84]....
        /*08ac*/ 	.word	0x00011260
        /*08b0*/ 	.word	0x00000005
        /*08b4*/ 	.word	0x00012460
        /*08b8*/ 	.short	0x010a
        /*08ba*/ 	.byte	0x3f
	.zero		1


	//   ....[85]....
        /*08bc*/ 	.word	0x000112b0
        /*08c0*/ 	.word	0x00000003
        /*08c4*/ 	.word	0x00012480
        /*08c8*/ 	.short	0x010a
        /*08ca*/ 	.byte	0x3f
	.zero		1


	//----- nvinfo : EIATTR_NUM_MBARRIERS
	.align		4
.L_1565:
        /*08cc*/ 	.byte	0x03, 0x38
        /*08ce*/ 	.short	0x0016


	//----- nvinfo : EIATTR_EXIT_INSTR_OFFSETS
	.align		4
        /*08d0*/ 	.byte	0x04, 0x1c
        /*08d2*/ 	.short	(.L_1567 - .L_1566)


	//   ....[0]....
.L_1566:
        /*08d4*/ 	.word	0x00010350


	//----- nvinfo : EIATTR_MAX_THREADS
	.align		4
.L_1567:
        /*08d8*/ 	.byte	0x04, 0x05
        /*08da*/ 	.short	(.L_1569 - .L_1568)
.L_1568:
        /*08dc*/ 	.word	0x00000200
        /*08e0*/ 	.word	0x00000001
        /*08e4*/ 	.word	0x00000001


	//----- nvinfo : EIATTR_CRS_STACK_SIZE
	.align		4
.L_1569:
        /*08e8*/ 	.byte	0x04, 0x1e
        /*08ea*/ 	.short	(.L_1571 - .L_1570)
.L_1570:
        /*08ec*/ 	.word	0x00000000


	//----- nvinfo : EIATTR_CBANK_PARAM_SIZE
	.align		4
.L_1571:
        /*08f0*/ 	.byte	0x03, 0x19
        /*08f2*/ 	.short	0x0a70


	//----- nvinfo : EIATTR_PARAM_CBANK
	.align		4
        /*08f4*/ 	.byte	0x04, 0x0a
        /*08f6*/ 	.short	(.L_1573 - .L_1572)
	.align		4
.L_1572:
        /*08f8*/ 	.word	index@(.nv.constant0._ZN7cutlass13device_kernelIN5flash11enable_sm90INS1_16FlashAttnFwdSm90INS1_25CollectiveMainloopFwdSm90ILi2EN4cute5tupleIJNS5_1CILi1EEES8_S8_EEENS6_IJNS7_ILi192EEENS7_ILi160EEENS7_ILi64EEEEEELi64ENS_12float_e4m3_tEfNS_4arch4Sm90ELb1ELb0ELb1ELb0ELb0ELb0ELb0ELb1ELb1ELb1ELb1ELb0EEENS1_21CollectiveEpilogueFwdINS6_IJSA_SC_SB_EEES9_NS_10bfloat16_tESG_Li384ELb0ELb1ELb1ELb1EEENS1_19SingleTileSchedulerILb0ELb1ELb1ELi192EEEEEEEEEvNT_6ParamsE)
        /*08fc*/ 	.short	0x0210
        /*08fe*/ 	.short	0x0a70


	//----- nvinfo : EIATTR_SW_WAR
	.align		4
.L_1573:
        /*0900*/ 	.byte	0x04, 0x36
        /*0902*/ 	.short	(.L_1575 - .L_1574)
.L_1574:
        /*0904*/ 	.word	0x00000008
.L_1575:


//--------------------- .nv.info._ZN7cutlass13device_kernelIN5flash11enable_sm90INS1_16FlashAttnFwdSm90INS1_25CollectiveMainloopFwdSm90ILi2EN4cute5tupleIJNS5_1CILi1EEES8_S8_EEENS6_IJNS7_ILi192EEENS7_ILi160EEENS7_ILi64EEEEEELi64ENS_12float_e4m3_tEfNS_4arch4Sm90ELb1ELb0ELb1ELb1ELb0ELb0ELb0ELb1ELb1ELb1ELb1ELb0EEENS1_21CollectiveEpilogueFwdINS6_IJSA_SC_SB_EEES9_NS_10bfloat16_tESG_Li384ELb1ELb1ELb1ELb1EEENS1_36VarlenDynamicPersistentTileSchedulerILi192ELi160ELi384ELi128ELb1ELb1ELb1ELb1ELb1ELb1EEEEEEEEEvNT_6ParamsE --------------------------
	.section	.nv.info._ZN7cutlass13device_kernelIN5flash11enable_sm90INS1_16FlashAttnFwdSm90INS1_25CollectiveMainloopFwdSm90ILi2EN4cute5tupleIJNS5_1CILi1EEES8_S8_EEENS6_IJNS7_ILi192EEENS7_ILi160EEENS7_ILi64EEEEEELi64ENS_12float_e4m3_tEfNS_4arch4Sm90ELb1ELb0ELb1ELb1ELb0ELb0ELb0ELb1ELb1ELb1ELb1ELb0EEENS1_21CollectiveEpilogueFwdINS6_IJSA_SC_SB_EEES9_NS_10bfloat16_tESG_Li384ELb1ELb1ELb1ELb1EEENS1_36VarlenDynamicPersistentTileSchedulerILi192ELi160ELi384ELi128ELb1ELb1ELb1ELb1ELb1ELb1EEEEEEEEEvNT_6ParamsE,"",@"SHT_CUDA_INFO"
	.sectionflags	@""
	.align	4


	//----- nvinfo : EIATTR_CUDA_API_VERSION
	.align		4
        /*0000*/ 	.byte	0x04, 0x37
        /*0002*/ 	.short	(.L_1577 - .L_1576)
.L_1576:
        /*0004*/ 	.word	0x00000082


	//----- nvinfo : EIATTR_KPARAM_INFO
	.align		4
.L_1577:
        /*0008*/ 	.byte	0x04, 0x17
        /*000a*/ 	.short	(.L_1579 - .L_1578)
.L_1578:
        /*000c*/ 	.word	0x00000000
        /*0010*/ 	.short	0x0000
        /*0012*/ 	.short	0x0070
        /*0014*/ 	.byte	0x00, 0xf0, 0x01, 0x2a


	//----- nvinfo : EIATTR_SPARSE_MMA_MASK
	.align		4
.L_1579:
        /*0018*/ 	.byte	0x03, 0x50
        /*001a*/ 	.short	0x0000


	//----- nvinfo : EIATTR_MAXREG_COUNT
	.align		4
        /*001c*/ 	.byte	0x03, 0x1b
        /*001e*/ 	.short	0x0080


	//----- nvinfo : EIATTR_NUM_BARRIERS
	.align		4
        /*0020*/ 	.byte	0x02, 0x4c
        /*0022*/ 	.byte	0x09
	.zero		1


	//----- nvinfo : EIATTR_EXTERNS
	.align		4
        /*0024*/ 	.byte	0x04, 0x0f
        /*0026*/ 	.short	(.L_1581 - .L_1580)


	//   ....[0]....
	.align		4
.L_1580:
        /*0028*/ 	.word	index@(__assertfail)


	//----- nvinfo : EIATTR_ANNOTATIONS
	.align		4
.L_1581:
        /*002c*/ 	.byte	0x04, 0x55
        /*002e*/ 	.short	(.L_1583 - .L_1582)


	//   ....[0]....
.L_1582:
        /* <DEDUP_REMOVED lines=11> */


	//----- nvinfo : EIATTR_MERCURY_ISA_VERSION
	.align		4
.L_1583:
        /*00c8*/ 	.byte	0x03, 0x5f
        /*00ca*/ 	.short	0x0101


	//----- nvinfo : EIATTR_UNUSED_LOAD_BYTE_OFFSET
	.align		4
        /*00cc*/ 	.byte	0x04, 0x44
        /*00ce*/ 	.short	(.L_1585 - .L_1584)


	//   ....[0]....
.L_1584:
        /*00d0*/ 	.word	0x00000a00
        /*00d4*/ 	.word	0x0000fff0


	//   ....[1]....
        /*00d8*/ 	.word	0x0000bfe0
        /*00dc*/ 	.word	0x0000fff0


	//----- nvinfo : EIATTR_INT_WARP_WIDE_INSTR_OFFSETS
	.align		4
.L_1585:
        /*00e0*/ 	.byte	0x04, 0x31
        /*00e2*/ 	.short	(.L_1587 - .L_1586)


	//   ....[0]....
.L_1586:
        /*00e4*/ 	.word	0x00000130


	//   ....[1]....
        /*00e8*/ 	.word	0x00000170


	//   ....[2]....
        /*00ec*/ 	.word	0x000001e0


	//   ....[3]....
        /*00f0*/ 	.word	0x00010680


	//   ....[4]....
        /*00f4*/ 	.word	0x00010710


	//   ....[5]....
        /*00f8*/ 	.word	0x00012a40


	//   ....[6]....
        /*00fc*/ 	.word	0x00012ad0


	//----- nvinfo : EIATTR_COOP_GROUP_MASK_REGIDS
	.align		4
.L_1587:
        /*0100*/ 	.byte	0x04, 0x29
        /*0102*/ 	.short	(.L_1589 - .L_1588)


	//   ....[0]....
.L_1588:
        /*0104*/ 	.word	0xffffffff


	//   ....[1]....
        /*0108*/ 	.word	0xffffffff


	//   ....[2]....
        /*010c*/ 	.word	0xffffffff


	//   ....[3]....
        /*0110*/ 	.word	0xffffffff


	//   ....[4]....
        /*0114*/ 	.word	0xffffffff


	//   ....[5]....
        /*0118*/ 	.word	0xffffffff


	//   ....[6]....
        /*011c*/ 	.word	0xffffffff


	//   ....[7]....
        /*0120*/ 	.word	0xffffffff


	//   ....[8]....
        /*0124*/ 	.word	0xffffffff


	//   ....[9]....
        /*0128*/ 	.word	0xffffffff


	//   ....[10]....
        /*012c*/ 	.word	0xffffffff


	//   ....[11]....
        /*0130*/ 	.word	0xffffffff


	//   ....[12]....
        /*0134*/ 	.word	0xffffffff


	//   ....[13]....
        /*0138*/ 	.word	0xffffffff


	//   ....[14]....
        /*013c*/ 	.word	0xffffffff


	//   ....[15]....
        /*0140*/ 	.word	0xffffffff


	//   ....[16]....
        /*0144*/ 	.word	0xffffffff


	//   ....[17]....
        /*0148*/ 	.word	0xffffffff


	//   ....[18]....
        /*014c*/ 	.word	0xffffffff


	//   ....[19]....
        /*0150*/ 	.word	0xffffffff


	//   ....[20]....
        /*0154*/ 	.word	0xffffffff


	//   ....[21]....
        /*0158*/ 	.word	0xffffffff


	//   ....[22]....
        /*015c*/ 	.word	0xffffffff


	//   ....[23]....
        /*0160*/ 	.word	0xffffffff


	//   ....[24]....
        /*0164*/ 	.word	0xffffffff


	//   ....[25]....
        /*0168*/ 	.word	0xffffffff


	//   ....[26]....
        /*016c*/ 	.word	0xffffffff


	//   ....[27]....
        /*0170*/ 	.word	0xffffffff


	//   ....[28]....
        /*0174*/ 	.word	0xffffffff


	//   ....[29]....
        /*0178*/ 	.word	0xffffffff


	//   ....[30]....
        /*017c*/ 	.word	0xffffffff


	//   ....[31]....
        /*0180*/ 	.word	0xffffffff


	//   ....[32]....
        /*0184*/ 	.word	0xffffffff


	//   ....[33]....
        /*0188*/ 	.word	0xffffffff


	//   ....[34]....
        /*018c*/ 	.word	0xffffffff


	//   ....[35]....
        /*0190*/ 	.word	0xffffffff


	//   ....[36]....
        /*0194*/ 	.word	0xffffffff


	//   ....[37]....
        /*0198*/ 	.word	0xffffffff


	//   ....[38]....
        /*019c*/ 	.word	0xffffffff


	//   ....[39]....
        /*01a0*/ 	.word	0xffffffff


	//   ....[40]....
        /*01a4*/ 	.word	0xffffffff


	//   ....[41]....
        /*01a8*/ 	.word	0xffffffff


	//   ....[42]....
        /*01ac*/ 	.word	0xffffffff


	//   ....[43]....
        /*01b0*/ 	.word	0xffffffff


	//   ....[44]....
        /*01b4*/ 	.word	0xffffffff


	//   ....[45]....
        /*01b8*/ 	.word	0xffffffff


	//   ....[46]....
        /*01bc*/ 	.word	0xffffffff


	//   ....[47]....
        /*01c0*/ 	.word	0xffffffff


	//   ....[48]....
        /*01c4*/ 	.word	0xffffffff


	//   ....[49]....
        /*01c8*/ 	.word	0xffffffff


	//   ....[50]....
        /*01cc*/ 	.word	0xffffffff


	//   ....[51]....
        /*01d0*/ 	.word	0xffffffff


	//   ....[52]....
        /*01d4*/ 	.word	0xffffffff


	//   ....[53]....
        /*01d8*/ 	.word	0xffffffff


	//   ....[54]....
        /*01dc*/ 	.word	0xffffffff


	//   ....[55]....
        /*01e0*/ 	.word	0xffffffff


	//   ....[56]....
        /*01e4*/ 	.word	0xffffffff


	//   ....[57]....
        /*01e8*/ 	.word	0xffffffff


	//   ....[58]....
        /*01ec*/ 	.word	0xffffffff


	//   ....[59]....
        /*01f0*/ 	.word	0xffffffff


	//   ....[60]....
        /*01f4*/ 	.word	0xffffffff


	//   ....[61]....
        /*01f8*/ 	.word	0xffffffff


	//   ....[62]....
        /*01fc*/ 	.word	0xffffffff


	//   ....[63]....
        /*0200*/ 	.word	0xffffffff


	//   ....[64]....
        /*0204*/ 	.word	0xffffffff


	//   ....[65]....
        /*0208*/ 	.word	0xffffffff


	//   ....[66]....
        /*020c*/ 	.word	0xffffffff


	//   ....[67]....
        /*0210*/ 	.word	0xffffffff


	//   ....[68]....
        /*0214*/ 	.word	0xffffffff


	//   ....[69]....
        /*0218*/ 	.word	0xffffffff


	//   ....[70]....
        /*021c*/ 	.word	0xffffffff


	//   ....[71]....
        /*0220*/ 	.word	0xffffffff


	//   ....[72]....
        /*0224*/ 	.word	0xffffffff


	//   ....[73]....
        /*0228*/ 	.word	0xffffffff


	//   ....[74]....
        /*022c*/ 	.word	0xffffffff


	//   ....[75]....
        /*0230*/ 	.word	0xffffffff


	//   ....[76]....
        /*0234*/ 	.word	0xffffffff


	//   ....[77]....
        /*0238*/ 	.word	0xffffffff


	//   ....[78]....
        /*023c*/ 	.word	0xffffffff


	//   ....[79]....
        /*0240*/ 	.word	0xffffffff


	//   ....[80]....
        /*0244*/ 	.word	0xffffffff


	//   ....[81]....
        /*0248*/ 	.word	0xffffffff


	//   ....[82]....
        /*024c*/ 	.word	0xffffffff


	//   ....[83]....
        /*0250*/ 	.word	0xffffffff


	//   ....[84]....
        /*0254*/ 	.word	0xffffffff


	//   ....[85]....
        /*0258*/ 	.word	0xffffffff


	//   ....[86]....
        /*025c*/ 	.word	0xffffffff


	//   ....[87]....
        /*0260*/ 	.word	0xffffffff


	//   ....[88]....
        /*0264*/ 	.word	0xffffffff


	//   ....[89]....
        /*0268*/ 	.word	0xffffffff


	//   ....[90]....
        /*026c*/ 	.word	0xffffffff


	//   ....[91]....
        /*0270*/ 	.word	0xffffffff


	//   ....[92]....
        /*0274*/ 	.word	0xffffffff


	//   ....[93]....
        /*0278*/ 	.word	0xffffffff


	//   ....[94]....
        /*027c*/ 	.word	0xffffffff


	//   ....[95]....
        /*0280*/ 	.word	0xffffffff


	//   ....[96]....
        /*0284*/ 	.word	0xffffffff


	//   ....[97]....
        /*0288*/ 	.word	0xffffffff


	//   ....[98]....
        /*028c*/ 	.word	0xffffffff


	//   ....[99]....
        /*0290*/ 	.word	0xffffffff


	//   ....[100]....
        /*0294*/ 	.word	0xffffffff


	//   ....[101]....
        /*0298*/ 	.word	0xffffffff


	//   ....[102]....
        /*029c*/ 	.word	0xffffffff


	//   ....[103]....
        /*02a0*/ 	.word	0xffffffff


	//   ....[104]....
        /*02a4*/ 	.word	0xffffffff


	//   ....[105]....
        /*02a8*/ 	.word	0xffffffff


	//   ....[106]....
        /*02ac*/ 	.word	0xffffffff


	//   ....[107]....
        /*02b0*/ 	.word	0xffffffff


	//   ....[108]....
        /*02b4*/ 	.word	0xffffffff


	//   ....[109]....
        /*02b8*/ 	.word	0xffffffff


	//   ....[110]....
        /*02bc*/ 	.word	0xffffffff


	//   ....[111]....
        /*02c0*/ 	.word	0xffffffff


	//   ....[112]....
        /*02c4*/ 	.word	0xffffffff


	//   ....[113]....
        /*02c8*/ 	.word	0xffffffff


	//   ....[114]....
        /*02cc*/ 	.word	0xffffffff


	//   ....[115]....
        /*02d0*/ 	.word	0xffffffff


	//   ....[116]....
        /*02d4*/ 	.word	0xffffffff


	//   ....[117]....
        /*02d8*/ 	.word	0xffffffff


	//   ....[118]....
        /*02dc*/ 	.word	0xffffffff


	//   ....[119]....
        /*02e0*/ 	.word	0xffffffff


	//   ....[120]....
        /*02e4*/ 	.word	0xffffffff


	//   ....[121]....
        /*02e8*/ 	.word	0xffffffff


	//   ....[122]....
        /*02ec*/ 	.word	0xffffffff


	//   ....[123]....
        /*02f0*/ 	.word	0xffffffff


	//   ....[124]....
        /*02f4*/ 	.word	0xffffffff


	//   ....[125]....
        /*02f8*/ 	.word	0xffffffff


	//   ....[126]....
        /*02fc*/ 	.word	0xffffffff


	//   ....[127]....
        /*0300*/ 	.word	0xffffffff


	//   ....[128]....
        /*0304*/ 	.word	0xffffffff


	//   ....[129]....
        /*0308*/ 	.word	0xffffffff


	//   ....[130]....
        /*030c*/ 	.word	0xffffffff


	//   ....[131]....
        /*0310*/ 	.word	0xffffffff


	//   ....[132]....
        /*0314*/ 	.word	0xffffffff


	//   ....[133]....
        /*0318*/ 	.word	0x0500000f


	//   ....[134]....
        /*031c*/ 	.word	0x0500000f


	//   ....[135]....
        /*0320*/ 	.word	0x0500000f


	//   ....[136]....
        /*0324*/ 	.word	0x0500000f


	//   ....[137]....
        /*0328*/ 	.word	0x0500000f


	//   ....[138]....
        /*032c*/ 	.word	0x0500000f


	//   ....[139]....
        /*0330*/ 	.word	0x0500000f


	//   ....[140]....
        /*0334*/ 	.word	0x0500000f


	//   ....[141]....
        /*0338*/ 	.word	0x0500000f


	//   ....[142]....
        /*033c*/ 	.word	0x0500000f


	//   ....[143]....
        /*0340*/ 	.word	0x0500000f


	//   ....[144]....
        /*0344*/ 	.word	0x0500000f


	//   ....[145]....
        /*0348*/ 	.word	0x0500000f


	//   ....[146]....
        /*034c*/ 	.word	0x0500000f


	//----- nvinfo : EIATTR_COOP_GROUP_INSTR_OFFSETS
	.align		4
.L_1589:
        /*0350*/ 	.byte	0x04, 0x28
        /*0352*/ 	.short	(.L_1591 - .L_1590)


	//   ....[0]....
.L_1590:
        /*0354*/ 	.word	0x00000060


	//   ....[1]....
        /*0358*/ 	.word	0x00000140


	//   ....[2]....
        /*035c*/ 	.word	0x00000190


	//   ....[3]....
        /*0360*/ 	.word	0x000003c0


	//   ....[4]....
        /*0364*/ 	.word	0x00000520


	//   ....[5]....
        /*0368*/ 	.word	0x00000640


	//   ....[6]....
        /*036c*/ 	.word	0x000007a0


	//   ....[7]....
        /*0370*/ 	.word	0x00001990


	//   ....[8]....
        /*0374*/ 	.word	0x00002720


	//   ....[9]....
        /*0378*/ 	.word	0x000027a0


	//   ....[10]....
        /*037c*/ 	.word	0x000034b0


	//   ....[11]....
        /*0380*/ 	.word	0x00003580


	//   ....[12]....
        /*0384*/ 	.word	0x00004120


	//   ....[13]....
        /*0388*/ 	.word	0x000041b0


	//   ....[14]....
        /*038c*/ 	.word	0x00006100


	//   ....[15]....
        /*0390*/ 	.word	0x00006140


	//   ....[16]....
        /*0394*/ 	.word	0x00006c50


	//   ....[17]....
        /*0398*/ 	.word	0x00006d50


	//   ....[18]....
        /*039c*/ 	.word	0x00007830


	//   ....[19]....
        /*03a0*/ 	.word	0x000078c0


	//   ....[20]....
        /*03a4*/ 	.word	0x0000a140


	//   ....[21]....
        /*03a8*/ 	.word	0x0000a170


	//   ....[22]....
        /*03ac*/ 	.word	0x0000a1a0


	//   ....[23]....
        /*03b0*/ 	.word	0x0000a1d0


	//   ....[24]....
        /*03b4*/ 	.word	0x0000ba20


	//   ....[25]....
        /*03b8*/ 	.word	0x0000ba30


	//   ....[26]....
        /*03bc*/ 	.word	0x0000bab0


	//   ....[27]....
        /*03c0*/ 	.word	0x0000bac0


	//   ....[28]....
        /*03c4*/ 	.word	0x0000c4c0


	//   ....[29]....
        /*03c8*/ 	.word	0x0000c4d0


	//   ....[30]....
        /*03cc*/ 	.word	0x0000c4e0


	//   ....[31]....
        /*03d0*/ 	.word	0x0000c4f0


	//   ....[32]....
        /*03d4*/ 	.word	0x0000c500


	//   ....[33]....
        /*03d8*/ 	.word	0x0000c510


	//   ....[34]....
        /*03dc*/ 	.word	0x0000c530


	//   ....[35]....
        /*03e0*/ 	.word	0x0000c540


	//   ....[36]....
        /*03e4*/ 	.word	0x0000c550


	//   ....[37]....
        /*03e8*/ 	.word	0x0000c570


	//   ....[38]....
        /*03ec*/ 	.word	0x0000c590


	//   ....[39]....
        /*03f0*/ 	.word	0x0000c5a0


	//   ....[40]....
        /*03f4*/ 	.word	0x0000c5d0


	//   ....[41]....
        /*03f8*/ 	.word	0x0000c5e0


	//   ....[42]....
        /*03fc*/ 	.word	0x0000c5f0


	//   ....[43]....
        /*0400*/ 	.word	0x0000c600


	//   ....[44]....
        /*0404*/ 	.word	0x0000c610


	//   ....[45]....
        /*0408*/ 	.word	0x0000c640


	//   ....[46]....
        /*040c*/ 	.word	0x0000c660


	//   ....[47]....
        /*0410*/ 	.word	0x0000c690


	//   ....[48]....
        /*0414*/ 	.word	0x0000c6b0


	//   ....[49]....
        /*0418*/ 	.word	0x0000c6d0


	//   ....[50]....
        /*041c*/ 	.word	0x0000c6e0


	//   ....[51]....
        /*0420*/ 	.word	0x0000c6f0


	//   ....[52]....
        /*0424*/ 	.word	0x0000c700


	//   ....[53]....
        /*0428*/ 	.word	0x0000c730


	//   ....[54]....
        /*042c*/ 	.word	0x0000c750


	//   ....[55]....
        /*0430*/ 	.word	0x0000c780


	//   ....[56]....
        /*0434*/ 	.word	0x0000c7b0


	//   ....[57]....
        /*0438*/ 	.word	0x0000c7e0


	//   ....[58]....
        /*043c*/ 	.word	0x0000c810


	//   ....[59]....
        /*0440*/ 	.word	0x0000c840


	//   ....[60]....
        /*0444*/ 	.word	0x0000ced0


	//   ....[61]....
        /*0448*/ 	.word	0x0000cee0


	//   ....[62]....
        /*044c*/ 	.word	0x0000cef0


	//   ....[63]....
        /*0450*/ 	.word	0x0000cf30


	//   ....[64]....
        /*0454*/ 	.word	0x0000d530


	//   ....[65]....
        /*0458*/ 	.word	0x0000d570


	//   ....[66]....
        /*045c*/ 	.word	0x0000d590


	//   ....[67]....
        /*0460*/ 	.word	0x0000d5d0


	//   ....[68]....
        /*0464*/ 	.word	0x0000d5f0


	//   ....[69]....
        /*0468*/ 	.word	0x0000d600


	//   ....[70]....
        /*046c*/ 	.word	0x0000d620


	//   ....[71]....
        /*0470*/ 	.word	0x0000d640


	//   ....[72]....
        /*0474*/ 	.word	0x0000dae0


	//   ....[73]....
        /*0478*/ 	.word	0x0000daf0


	//   ....[74]....
        /*047c*/ 	.word	0x0000dd30


	//   ....[75]....
        /*0480*/ 	.word	0x0000dd40


	//   ....[76]....
        /*0484*/ 	.word	0x0000e850


	//   ....[77]....
        /*0488*/ 	.word	0x0000e880


	//   ....[78]....
        /*048c*/ 	.word	0x0000e8c0


	//   ....[79]....
        /*0490*/ 	.word	0x0000e8f0


	//   ....[80]....
        /*0494*/ 	.word	0x0000e900


	//   ....[81]....
        /*0498*/ 	.word	0x0000e910


	//   ....[82]....
        /*049c*/ 	.word	0x0000e920


	//   ....[83]....
        /*04a0*/ 	.word	0x0000e940


	//   ....[84]....
        /*04a4*/ 	.word	0x0000ea90


	//   ....[85]....
        /*04a8*/ 	.word	0x0000ec90


	//   ....[86]....
        /*04ac*/ 	.word	0x0000ecc0


	//   ....[87]....
        /*04b0*/ 	.word	0x0000ecf0


	//   ....[88]....
        /*04b4*/ 	.word	0x0000ed20


	//   ....[89]....
        /*04b8*/ 	.word	0x0000ed50


	//   ....[90]....
        /*04bc*/ 	.word	0x0000eda0


	//   ....[91]....
        /*04c0*/ 	.word	0x0000ef30


	//   ....[92]....
        /*04c4*/ 	.word	0x0000ef60


	//   ....[93]....
        /*04c8*/ 	.word	0x0000ef90


	//   ....[94]....
        /*04cc*/ 	.word	0x0000efc0


	//   ....[95]....
        /*04d0*/ 	.word	0x0000eff0


	//   ....[96]....
        /*04d4*/ 	.word	0x0000f020


	//   ....[97]....
        /*04d8*/ 	.word	0x0000f0d0


	//   ....[98]....
        /*04dc*/ 	.word	0x0000f130


	//   ....[99]....
        /*04e0*/ 	.word	0x0000f140


	//   ....[100]....
        /*04e4*/ 	.word	0x0000f190


	//   ....[101]....
        /*04e8*/ 	.word	0x00010dc0


	//   ....[102]....
        /*04ec*/ 	.word	0x000119b0


	//   ....[103]....
        /*04f0*/ 	.word	0x000119e0


	//   ....[104]....
        /*04f4*/ 	.word	0x00011a00


	//   ....[105]....
        /*04f8*/ 	.word	0x00011a70


	//   ....[106]....
        /*04fc*/ 	.word	0x00011a90


	//   ....[107]....
        /*0500*/ 	.word	0x00011af0


	//   ....[108]....
        /*0504*/ 	.word	0x00011b10


	//   ....[109]....
        /*0508*/ 	.word	0x00011b20


	//   ....[110]....
        /*050c*/ 	.word	0x00011ba0


	//   ....[111]....
        /*0510*/ 	.word	0x00011bb0


	//   ....[112]....
        /*0514*/ 	.word	0x00011bc0


	//   ....[113]....
        /*0518*/ 	.word	0x00011bd0


	//   ....[114]....
        /*051c*/ 	.word	0x000131b0


	//   ....[115]....
        /*0520*/ 	.word	0x000131e0


	//   ....[116]....
        /*0524*/ 	.word	0x00013210


	//   ....[117]....
        /*0528*/ 	.word	0x00013230


	//   ....[118]....
        /*052c*/ 	.word	0x00013250


	//   ....[119]....
        /*0530*/ 	.word	0x00013280


	//   ....[120]....
        /*0534*/ 	.word	0x000132b0


	//   ....[121]....
        /*0538*/ 	.word	0x000132c0


	//   ....[122]....
        /*053c*/ 	.word	0x00013430


	//   ....[123]....
        /*0540*/ 	.word	0x00013460


	//   ....[124]....
        /*0544*/ 	.word	0x00013490


	//   ....[125]....
        /*0548*/ 	.word	0x000134d0


	//   ....[126]....
        /*054c*/ 	.word	0x00013500


	//   ....[127]....
        /*0550*/ 	.word	0x00013530


	//   ....[128]....
        /*0554*/ 	.word	0x000135b0


	//   ....[129]....
        /*0558*/ 	.word	0x00013600


	//   ....[130]....
        /*055c*/ 	.word	0x00013610


	//   ....[131]....
        /*0560*/ 	.word	0x00013650


	//   ....[132]....
        /*0564*/ 	.word	0x00014070


	//   ....[133]....
        /*0568*/ 	.word	0x00014640


	//   ....[134]....
        /*056c*/ 	.word	0x00014800


	//   ....[135]....
        /*0570*/ 	.word	0x00014860


	//   ....[136]....
        /*0574*/ 	.word	0x000148c0


	//   ....[137]....
        /*0578*/ 	.word	0x000149a0


	//   ....[138]....
        /*057c*/ 	.word	0x00014a00


	//   ....[139]....
        /*0580*/ 	.word	0x00014ad0


	//   ....[140]....
        /*0584*/ 	.word	0x00014b30


	//   ....[141]....
        /*0588*/ 	.word	0x00014c00


	//   ....[142]....
        /*058c*/ 	.word	0x00014c60


	//   ....[143]....
        /*0590*/ 	.word	0x00014d10


	//   ....[144]....
        /*0594*/ 	.word	0x00014d90


	//   ....[145]....
        /*0598*/ 	.word	0x00014e40


	//   ....[146]....
        /*059c*/ 	.word	0x00015180


	//----- nvinfo : EIATTR_REG_RECONFIG
	.align		4
.L_1591:
        /*05a0*/ 	.byte	0x01, 0x54
	.zero		2


	//----- nvinfo : EIATTR_SYSCALL_OFFSETS
	.align		4
        /*05a4*/ 	.byte	0x04, 0x46
        /*05a6*/ 	.short	(.L_1593 - .L_1592)


	//   ....[0]....
.L_1592:
        /*05a8*/ 	.word	0x00001b40


	//   ....[1]....
        /*05ac*/ 	.word	0x00010870


	//   ....[2]....
        /*05b0*/ 	.word	0x000109d0


	//   ....[3]....
        /*05b4*/ 	.word	0x00010b20


	//   ....[4]....
        /*05b8*/ 	.word	0x00010c60


	//   ....[5]....
        /*05bc*/ 	.word	0x00011530


	//----- nvinfo : EIATTR_MBARRIER_INSTR_OFFSETS
	.align		4
.L_1593:
        /*05c0*/ 	.byte	0x04, 0x39
        /*05c2*/ 	.short	(.L_1595 - .L_1594)


	//   ....[0]....
.L_1594:
        /*05c4*/ 	.word	0x00000270
        /*05c8*/ 	.word	0x000000ff
        /*05cc*/ 	.word	0x00013200
        /*05d0*/ 	.short	0x0100
        /*05d2*/ 	.byte	0x08
	.zero		1


	//   ....[1]....
        /*05d4*/ 	.word	0x00000280
        /*05d8*/ 	.word	0x000000ff
        /*05dc*/ 	.word	0x00013220
        /*05e0*/ 	.short	0x0100
        /*05e2*/ 	.byte	0x08
	.zero		1


	//   ....[2]....
        /*05e4*/ 	.word	0x00000370
        /*05e8*/ 	.word	0x000000ff
        /*05ec*/ 	.word	0x00013230
        /*05f0*/ 	.short	0x0100
        /*05f2*/ 	.byte	0x08
	.zero		1


	//   ....[3]....
        /*05f4*/ 	.word	0x00000380
        /*05f8*/ 	.word	0x000000ff
        /*05fc*/ 	.word	0x00013240
        /*0600*/ 	.short	0x0100
        /*0602*/ 	.byte	0x08
	.zero		1


	//   ....[4]....
        /*0604*/ 	.word	0x00000390
        /*0608*/ 	.word	0x000000ff
        /*060c*/ 	.word	0x00013238
        /*0610*/ 	.short	0x0100
        /*0612*/ 	.byte	0x08
	.zero		1


	//   ....[5]....
        /*0614*/ 	.word	0x000003a0
        /*0618*/ 	.word	0x000000ff
        /*061c*/ 	.word	0x00013248
        /*0620*/ 	.short	0x0100
        /*0622*/ 	.byte	0x08
	.zero		1


	//   ....[6]....
        /*0624*/ 	.word	0x000004d0
        /*0628*/ 	.word	0x000000ff
        /*062c*/ 	.word	0x00013250
        /*0630*/ 	.short	0x0100
        /*0632*/ 	.byte	0x08
	.zero		1


	//   ....[7]....
        /*0634*/ 	.word	0x000004e0
        /*0638*/ 	.word	0x000000ff
        /*063c*/ 	.word	0x00013260
        /*0640*/ 	.short	0x0100
        /*0642*/ 	.byte	0x08
	.zero		1


	//   ....[8]....
        /*0644*/ 	.word	0x000004f0
        /*0648*/ 	.word	0x000000ff
        /*064c*/ 	.word	0x00013258
        /*0650*/ 	.short	0x0100
        /*0652*/ 	.byte	0x08
	.zero		1


	//   ....[9]....
        /*0654*/ 	.word	0x00000500
        /*0658*/ 	.word	0x000000ff
        /*065c*/ 	.word	0x00013268
        /*0660*/ 	.short	0x0100
        /*0662*/ 	.byte	0x08
	.zero		1


	//   ....[10]....
        /*0664*/ 	.word	0x000005f0
        /*0668*/ 	.word	0x000000ff
        /*066c*/ 	.word	0x00013270
        /*0670*/ 	.short	0x0100
        /*0672*/ 	.byte	0x06
	.zero		1


	//   ....[11]....
        /*0674*/ 	.word	0x00000600
        /*0678*/ 	.word	0x000000ff
        /*067c*/ 	.word	0x00013280
        /*0680*/ 	.short	0x0100
        /*0682*/ 	.byte	0x06
	.zero		1


	//   ....[12]....
        /*0684*/ 	.word	0x00000610
        /*0688*/ 	.word	0x000000ff
        /*068c*/ 	.word	0x00013278
        /*0690*/ 	.short	0x0100
        /*0692*/ 	.byte	0x06
	.zero		1


	//   ....[13]....
        /*0694*/ 	.word	0x00000620
        /*0698*/ 	.word	0x000000ff
        /*069c*/ 	.word	0x00013288
        /*06a0*/ 	.short	0x0100
        /*06a2*/ 	.byte	0x06
	.zero		1


	//   ....[14]....
        /*06a4*/ 	.word	0x00000750
        /*06a8*/ 	.word	0x000000ff
        /*06ac*/ 	.word	0x00013290
        /*06b0*/ 	.short	0x0100
        /*06b2*/ 	.byte	0x08
	.zero		1


	//   ....[15]....
        /*06b4*/ 	.word	0x00000760
        /*06b8*/ 	.word	0x000000ff
        /*06bc*/ 	.word	0x000132a0
        /*06c0*/ 	.short	0x0100
        /*06c2*/ 	.byte	0x08
	.zero		1


	//   ....[16]....
        /*06c4*/ 	.word	0x00000770
        /*06c8*/ 	.word	0x000000ff
        /*06cc*/ 	.word	0x00013298
        /*06d0*/ 	.short	0x0100
        /*06d2*/ 	.byte	0x08
	.zero		1


	//   ....[17]....
        /*06d4*/ 	.word	0x00000780
        /*06d8*/ 	.word	0x000000ff
        /*06dc*/ 	.word	0x000132a8
        /*06e0*/ 	.short	0x0100
        /*06e2*/ 	.byte	0x08
	.zero		1


	//   ....[18]....
        /*06e4*/ 	.word	0x000008b0
        /*06e8*/ 	.word	0x000000ff
        /*06ec*/ 	.word	0x000132b0
        /*06f0*/ 	.short	0x0100
        /*06f2*/ 	.byte	0x08
	.zero		1


	//   ....[19]....
        /*06f4*/ 	.word	0x000008c0
        /*06f8*/ 	.word	0x000000ff
        /*06fc*/ 	.word	0x000132c0
        /*0700*/ 	.short	0x0100
        /*0702*/ 	.byte	0x08
	.zero		1


	//   ....[20]....
        /*0704*/ 	.word	0x000008d0
        /*0708*/ 	.word	0x000000ff
        /*070c*/ 	.word	0x000132b8
        /*0710*/ 	.short	0x0100
        /*0712*/ 	.byte	0x08
	.zero		1


	//   ....[21]....
        /*0714*/ 	.word	0x000008e0
        /*0718*/ 	.word	0x000000ff
        /*071c*/ 	.word	0x000132c8
        /*0720*/ 	.short	0x0100
        /*0722*/ 	.byte	0x08
	.zero		1


	//   ....[22]....
        /*0724*/ 	.word	0x00001d90
        /*0728*/ 	.word	0x000000ff
        /*072c*/ 	.word	0x00013200
        /*0730*/ 	.short	0x010a
        /*0732*/ 	.byte	0x2d
	.zero		1


	//   ....[23]....
        /*0734*/ 	.word	0x00001e50
        /*0738*/ 	.word	0x00000002
        /*073c*/ 	.word	0x00013230
        /*0740*/ 	.short	0x010a
        /*0742*/ 	.byte	0x3f
	.zero		1


	//   ....[24]....
        /*0744*/ 	.word	0x00001e90
        /*0748*/ 	.word	0x00000002
        /*074c*/ 	.word	0x00013230
        /*0750*/ 	.short	0x010a
        /*0752*/ 	.byte	0x3f
	.zero		1


	//   ....[25]....
        /*0754*/ 	.word	0x00004550
        /*0758*/ 	.word	0x00000028
        /*075c*/ 	.word	0x00000000
        /*0760*/ 	.short	0x0101
        /*0762*/ 	.byte	0x3f
	.zero		1


	//   ....[26]....
        /*0764*/ 	.word	0x000053b0
        /*0768*/ 	.word	0x000000ff
        /*076c*/ 	.word	0x00013230
        /*0770*/ 	.short	0x010a
        /*0772*/ 	.byte	0x15
	.zero		1


	//   ....[27]....
        /*0774*/ 	.word	0x000053f0
        /*0778*/ 	.word	0x000000ff
        /*077c*/ 	.word	0x00013230
        /*0780*/ 	.short	0x010a
        /*0782*/ 	.byte	0x15
	.zero		1


	//   ....[28]....
        /*0784*/ 	.word	0x00005840
        /*0788*/ 	.word	0x000000ff
        /*078c*/ 	.word	0x00013250
        /*0790*/ 	.short	0x010a
        /*0792*/ 	.byte	0x0b
	.zero		1


	//   ....[29]....
        /*0794*/ 	.word	0x00005880
        /*0798*/ 	.word	0x000000ff
        /*079c*/ 	.word	0x00013250
        /*07a0*/ 	.short	0x010a
        /*07a2*/ 	.byte	0x0b
	.zero		1


	//   ....[30]....
        /*07a4*/ 	.word	0x00008370
        /*07a8*/ 	.word	0x00000002
        /*07ac*/ 	.word	0x00000000
        /*07b0*/ 	.short	0x0101
        /*07b2*/ 	.byte	0x3f
	.zero		1


	//   ....[31]....
        /*07b4*/ 	.word	0x00008640
        /*07b8*/ 	.word	0x000000ff
        /*07bc*/ 	.word	0x00000000
        /*07c0*/ 	.short	0x0101
        /*07c2*/ 	.byte	0x06
	.zero		1


	//   ....[32]....
        /*07c4*/ 	.word	0x00008b90
        /*07c8*/ 	.word	0x000000ff
        /*07cc*/ 	.word	0x00013230
        /*07d0*/ 	.short	0x010a
        /*07d2*/ 	.byte	0x06
	.zero		1


	//   ....[33]....
        /*07d4*/ 	.word	0x00008bd0
        /*07d8*/ 	.word	0x000000ff
        /*07dc*/ 	.word	0x00013230
        /*07e0*/ 	.short	0x010a
        /*07e2*/ 	.byte	0x06
	.zero		1


	//   ....[34]....
        /*07e4*/ 	.word	0x00009020
        /*07e8*/ 	.word	0x000000ff
        /*07ec*/ 	.word	0x00013250
        /*07f0*/ 	.short	0x010a
        /*07f2*/ 	.byte	0x0b
	.zero		1


	//   ....[35]....
        /*07f4*/ 	.word	0x00009060
        /*07f8*/ 	.word	0x000000ff
        /*07fc*/ 	.word	0x00013250
        /*0800*/ 	.short	0x010a
        /*0802*/ 	.byte	0x0b
	.zero		1


	//   ....[36]....
        /*0804*/ 	.word	0x0000b000
        /*0808*/ 	.word	0x00000002
        /*080c*/ 	.word	0x00000000
        /*0810*/ 	.short	0x0101
        /*0812*/ 	.byte	0x3f
	.zero		1


	//   ....[37]....
        /*0814*/ 	.word	0x0000b2f0
        /*0818*/ 	.word	0x000000ff
        /*081c*/ 	.word	0x00000000
        /*0820*/ 	.short	0x0101
        /*0822*/ 	.byte	0x06
	.zero		1


	//   ....[38]....
        /*0824*/ 	.word	0x0000b780
        /*0828*/ 	.word	0x000000ff
        /*082c*/ 	.word	0x00013250
        /*0830*/ 	.short	0x010a
        /*0832*/ 	.byte	0x05
	.zero		1


	//   ....[39]....
        /*0834*/ 	.word	0x0000b7c0
        /*0838*/ 	.word	0x000000ff
        /*083c*/ 	.word	0x00013250
        /*0840*/ 	.short	0x010a
        /*0842*/ 	.byte	0x05
	.zero		1


	//   ....[40]....
        /*0844*/ 	.word	0x0000bda0
        /*0848*/ 	.word	0x000000ff
        /*084c*/ 	.word	0x00000000
        /*0850*/ 	.short	0x0101
        /*0852*/ 	.byte	0x04
	.zero		1


	//   ....[41]....
        /*0854*/ 	.word	0x0000d3f0
        /*0858*/ 	.word	0x00000000
        /*085c*/ 	.word	0x00000000
        /*0860*/ 	.short	0x0101
        /*0862*/ 	.byte	0x3f
	.zero		1


	//   ....[42]....
        /*0864*/ 	.word	0x0000dad0
        /*0868*/ 	.word	0x00000006
        /*086c*/ 	.word	0x00000000
        /*0870*/ 	.short	0x0101
        /*0872*/ 	.byte	0x3f
	.zero		1


	//   ....[43]....
        /*0874*/ 	.word	0x00011000
        /*0878*/ 	.word	0x00000002
        /*087c*/ 	.word	0x00013280
        /*0880*/ 	.short	0x010a
        /*0882*/ 	.byte	0x3f
	.zero		1


	//   ....[44]....
        /*0884*/ 	.word	0x00011190
        /*0888*/ 	.word	0x00000002
        /*088c*/ 	.word	0x00013240
        /*0890*/ 	.short	0x010a
        /*0892*/ 	.byte	0x3f
	.zero		1


	//   ....[45]....
        /*0894*/ 	.word	0x00011cd0
        /*0898*/ 	.word	0x00000010
        /*089c*/ 	.word	0x00013200
        /*08a0*/ 	.short	0x0107
        /*08a2*/ 	.byte	0x3f
	.zero		1


	//   ....[46]....
        /*08a4*/ 	.word	0x00011dd0
        /*08a8*/ 	.word	0x00000010
        /*08ac*/ 	.word	0x00013200
        /*08b0*/ 	.short	0x0101
        /*08b2*/ 	.byte	0x3f
	.zero		1


	//   ....[47]....
        /*08b4*/ 	.word	0x00011df0
        /*08b8*/ 	.word	0x00000010
        /*08bc*/ 	.word	0x00013220
        /*08c0*/ 	.short	0x010a
        /*08c2*/ 	.byte	0x3f
	.zero		1


	//   ....[48]....
        /*08c4*/ 	.word	0x000120d0
        /*08c8*/ 	.word	0x00000009
        /*08cc*/ 	.word	0x00013280
        /*08d0*/ 	.short	0x010a
        /*08d2*/ 	.byte	0x3f
	.zero		1


	//   ....[49]....
        /*08d4*/ 	.word	0x00012300
        /*08d8*/ 	.word	0x00000009
        /*08dc*/ 	.word	0x00013240
        /*08e0*/ 	.short	0x010a
        /*08e2*/ 	.byte	0x3f
	.zero		1


	//   ....[50]....
        /*08e4*/ 	.word	0x000125c0
        /*08e8*/ 	.word	0x00000003
        /*08ec*/ 	.word	0x00013270
        /*08f0*/ 	.short	0x010a
        /*08f2*/ 	.byte	0x3f
	.zero		1


	//   ....[51]....
        /*08f4*/ 	.word	0x00012640
        /*08f8*/ 	.word	0x00000003
        /*08fc*/ 	.word	0x00013260
        /*0900*/ 	.short	0x010a
        /*0902*/ 	.byte	0x3f
	.zero		1


	//   ....[52]....
        /*0904*/ 	.word	0x00012920
        /*0908*/ 	.word	0x00000003
        /*090c*/ 	.word	0x00013250
        /*0910*/ 	.short	0x0101
        /*0912*/ 	.byte	0x3f
	.zero		1


	//   ....[53]....
        /*0914*/ 	.word	0x000129a0
        /*0918*/ 	.word	0x00000002
        /*091c*/ 	.word	0x00000000
        /*0920*/ 	.short	0x0101
        /*0922*/ 	.byte	0x3f
	.zero		1


	//   ....[54]....
        /*0924*/ 	.word	0x00012b90
        /*0928*/ 	.word	0x00000002
        /*092c*/ 	.word	0x00013270
        /*0930*/ 	.short	0x010a
        /*0932*/ 	.byte	0x3f
	.zero		1


	//   ....[55]....
        /*0934*/ 	.word	0x00012c10
        /*0938*/ 	.word	0x00000002
        /*093c*/ 	.word	0x00013260
        /*0940*/ 	.short	0x010a
        /*0942*/ 	.byte	0x3f
	.zero		1


	//   ....[56]....
        /*0944*/ 	.word	0x00012ee0
        /*0948*/ 	.word	0x00000002
        /*094c*/ 	.word	0x00013250
        /*0950*/ 	.short	0x0101
        /*0952*/ 	.byte	0x3f
	.zero		1


	//   ....[57]....
        /*0954*/ 	.word	0x00012f30
        /*0958*/ 	.word	0x00000000
        /*095c*/ 	.word	0x00000000
        /*0960*/ 	.short	0x0101
        /*0962*/ 	.byte	0x3f
	.zero		1


	//   ....[58]....
        /*0964*/ 	.word	0x00013ff0
        /*0968*/ 	.word	0x00000007
        /*096c*/ 	.word	0x00013220
        /*0970*/ 	.short	0x010a
        /*0972*/ 	.byte	0x3f
	.zero		1


	//   ....[59]....
        /*0974*/ 	.word	0x00014190
        /*0978*/ 	.word	0x00000005
        /*097c*/ 	.word	0x00000000
        /*0980*/ 	.short	0x010a
        /*0982*/ 	.byte	0x3f
	.zero		1


	//   ....[60]....
        /*0984*/ 	.word	0x00014200
        /*0988*/ 	.word	0x00000003
        /*098c*/ 	.word	0x00000000
        /*0990*/ 	.short	0x010a
        /*0992*/ 	.byte	0x3f
	.zero		1


	//   ....[61]....
        /*0994*/ 	.word	0x00014250
        /*0998*/ 	.word	0x00000003
        /*099c*/ 	.word	0x00013260
        /*09a0*/ 	.short	0x010a
        /*09a2*/ 	.byte	0x3f
	.zero		1


	//   ....[62]....
        /*09a4*/ 	.word	0x000142a0
        /*09a8*/ 	.word	0x00000005
        /*09ac*/ 	.word	0x00013260
        /*09b0*/ 	.short	0x010a
        /*09b2*/ 	.byte	0x3f
	.zero		1


	//   ....[63]....
        /*09b4*/ 	.word	0x000142e0
        /*09b8*/ 	.word	0x00000003
        /*09bc*/ 	.word	0x00013280
        /*09c0*/ 	.short	0x010a
        /*09c2*/ 	.byte	0x3f
	.zero		1


	//   ....[64]....
        /*09c4*/ 	.word	0x00014300
        /*09c8*/ 	.word	0x00000005
        /*09cc*/ 	.word	0x00013280
        /*09d0*/ 	.short	0x010a
        /*09d2*/ 	.byte	0x3f
	.zero		1


	//   ....[65]....
        /*09d4*/ 	.word	0x00014370
        /*09d8*/ 	.word	0x00000003
        /*09dc*/ 	.word	0x00013200
        /*09e0*/ 	.short	0x010a
        /*09e2*/ 	.byte	0x3f
	.zero		1


	//   ....[66]....
        /*09e4*/ 	.word	0x000143c0
        /*09e8*/ 	.word	0x00000002
        /*09ec*/ 	.word	0x00013230
        /*09f0*/ 	.short	0x010a
        /*09f2*/ 	.byte	0x3f
	.zero		1


	//   ....[67]....
        /*09f4*/ 	.word	0x00014420
        /*09f8*/ 	.word	0x00000008
        /*09fc*/ 	.word	0x00013230
        /*0a00*/ 	.short	0x010a
        /*0a02*/ 	.byte	0x3f
	.zero		1


	//   ....[68]....
        /*0a04*/ 	.word	0x00014480
        /*0a08*/ 	.word	0x00000008
        /*0a0c*/ 	.word	0x00013250
        /*0a10*/ 	.short	0x010a
        /*0a12*/ 	.byte	0x3f
	.zero		1


	//   ....[69]....
        /*0a14*/ 	.word	0x000144e0
        /*0a18*/ 	.word	0x00000008
        /*0a1c*/ 	.word	0x00013230
        /*0a20*/ 	.short	0x010a
        /*0a22*/ 	.byte	0x3f
	.zero		1


	//   ....[70]....
        /*0a24*/ 	.word	0x00014540
        /*0a28*/ 	.word	0x00000008
        /*0a2c*/ 	.word	0x00013250
        /*0a30*/ 	.short	0x010a
        /*0a32*/ 	.byte	0x3f
	.zero		1


	//   ....[71]....
        /*0a34*/ 	.word	0x000145a0
        /*0a38*/ 	.word	0x00000005
        /*0a3c*/ 	.word	0x00013250
        /*0a40*/ 	.short	0x010a
        /*0a42*/ 	.byte	0x3f
	.zero		1


	//   ....[72]....
        /*0a44*/ 	.word	0x000146f0
        /*0a48*/ 	.word	0x00000002
        /*0a4c*/ 	.word	0x00013280
        /*0a50*/ 	.short	0x010a
        /*0a52*/ 	.byte	0x3f
	.zero		1


	//   ....[73]....
        /*0a54*/ 	.word	0x00014740
        /*0a58*/ 	.word	0x00000002
        /*0a5c*/ 	.word	0x00013240
        /*0a60*/ 	.short	0x010a
        /*0a62*/ 	.byte	0x3f
	.zero		1


	//   ....[74]....
        /*0a64*/ 	.word	0x00014e70
        /*0a68*/ 	.word	0x00000010
        /*0a6c*/ 	.word	0x00013220
        /*0a70*/ 	.short	0x010a
        /*0a72*/ 	.byte	0x3f
	.zero		1


	//   ....[75]....
        /*0a74*/ 	.word	0x00014ec0
        /*0a78*/ 	.word	0x00000009
        /*0a7c*/ 	.word	0x00013280
        /*0a80*/ 	.short	0x010a
        /*0a82*/ 	.byte	0x3f
	.zero		1


	//   ....[76]....
        /*0a84*/ 	.word	0x00014f10
        /*0a88*/ 	.word	0x00000009
        /*0a8c*/ 	.word	0x00013240
        /*0a90*/ 	.short	0x010a
        /*0a92*/ 	.byte	0x3f
	.zero		1


	//   ....[77]....
        /*0a94*/ 	.word	0x00014f60
        /*0a98*/ 	.word	0x00000003
        /*0a9c*/ 	.word	0x00013270
        /*0aa0*/ 	.short	0x010a
        /*0aa2*/ 	.byte	0x3f
	.zero		1


	//   ....[78]....
        /*0aa4*/ 	.word	0x00014fb0
        /*0aa8*/ 	.word	0x00000003
        /*0aac*/ 	.word	0x00013260
        /*0ab0*/ 	.short	0x010a
        /*0ab2*/ 	.byte	0x3f
	.zero		1


	//   ....[79]....
        /*0ab4*/ 	.word	0x00015000
        /*0ab8*/ 	.word	0x00000002
        /*0abc*/ 	.word	0x00013270
        /*0ac0*/ 	.short	0x010a
        /*0ac2*/ 	.byte	0x3f
	.zero		1


	//   ....[80]....
        /*0ac4*/ 	.word	0x00015050
        /*0ac8*/ 	.word	0x00000002
        /*0acc*/ 	.word	0x00013260
        /*0ad0*/ 	.short	0x010a
        /*0ad2*/ 	.byte	0x3f
	.zero		1


	//   ....[81]....
        /*0ad4*/ 	.word	0x000150a0
        /*0ad8*/ 	.word	0x00000007
        /*0adc*/ 	.word	0x00013220
        /*0ae0*/ 	.short	0x010a
        /*0ae2*/ 	.byte	0x3f
	.zero		1


	//   ....[82]....
        /*0ae4*/ 	.word	0x00015240
        /*0ae8*/ 	.word	0x00000005
        /*0aec*/ 	.word	0x00000000
        /*0af0*/ 	.short	0x010a
        /*0af2*/ 	.byte	0x3f
	.zero		1


	//   ....[83]....
        /*0af4*/ 	.word	0x00015290
        /*0af8*/ 	.word	0x00000003
        /*0afc*/ 	.word	0x00000000
        /*0b00*/ 	.short	0x010a
        /*0b02*/ 	.byte	0x3f
	.zero		1


	//   ....[84]....
        /*0b04*/ 	.word	0x000152e0
        /*0b08*/ 	.word	0x00000003
        /*0b0c*/ 	.word	0x00013260
        /*0b10*/ 	.short	0x010a
        /*0b12*/ 	.byte	0x3f
	.zero		1


	//   ....[85]....
        /*0b14*/ 	.word	0x00015330
        /*0b18*/ 	.word	0x00000005
        /*0b1c*/ 	.word	0x00013260
        /*0b20*/ 	.short	0x010a
        /*0b22*/ 	.byte	0x3f
	.zero		1


	//   ....[86]....
        /*0b24*/ 	.word	0x00015380
        /*0b28*/ 	.word	0x00000003
        /*0b2c*/ 	.word	0x00013280
        /*0b30*/ 	.short	0x010a
        /*0b32*/ 	.byte	0x3f
	.zero		1


	//----- nvinfo : EIATTR_NUM_MBARRIERS
	.align		4
.L_1595:
        /*0b34*/ 	.byte	0x03, 0x38
        /*0b36*/ 	.short	0x0016


	//----- nvinfo : EIATTR_EXIT_INSTR_OFFSETS
	.align		4
        /*0b38*/ 	.byte	0x04, 0x1c
        /*0b3a*/ 	.short	(.L_1597 - .L_1596)


	//   ....[0]....
.L_1596:
        /*0b3c*/ 	.word	0x00000a40


	//   ....[1]....
        /*0b40*/ 	.word	0x0000ea40


	//   ....[2]....
        /*0b44*/ 	.word	0x00014350


	//----- nvinfo : EIATTR_MAX_THREADS
	.align		4
.L_1597:
        /*0b48*/ 	.byte	0x04, 0x05
        /*0b4a*/ 	.short	(.L_1599 - .L_1598)
.L_1598:
        /*0b4c*/ 	.word	0x00000200
        /*0b50*/ 	.word	0x00000001
        /*0b54*/ 	.word	0x00000001


	//----- nvinfo : EIATTR_CRS_STACK_SIZE
	.align		4
.L_1599:
        /*0b58*/ 	.byte	0x04, 0x1e
        /*0b5a*/ 	.short	(.L_1601 - .L_1600)
.L_1600:
        /*0b5c*/ 	.word	0x00000000


	//----- nvinfo : EIATTR_CBANK_PARAM_SIZE
	.align		4
.L_1601:
        /*0b60*/ 	.byte	0x03, 0x19
        /*0b62*/ 	.short	0x0af0


	//----- nvinfo : EIATTR_PARAM_CBANK
	.align		4
        /*0b64*/ 	.byte	0x04, 0x0a
        /*0b66*/ 	.short	(.L_1603 - .L_1602)
	.align		4
.L_1602:
        /*0b68*/ 	.word	index@(.nv.constant0._ZN7cutlass13device_kernelIN5flash11enable_sm90INS1_16FlashAttnFwdSm90INS1_25CollectiveMainloopFwdSm90ILi2EN4cute5tupleIJNS5_1CILi1EEES8_S8_EEENS6_IJNS7_ILi192EEENS7_ILi160EEENS7_ILi64EEEEEELi64ENS_12float_e4m3_tEfNS_4arch4Sm90ELb1ELb0ELb1ELb1ELb0ELb0ELb0ELb1ELb1ELb1ELb1ELb0EEENS1_21CollectiveEpilogueFwdINS6_IJSA_SC_SB_EEES9_NS_10bfloat16_tESG_Li384ELb1ELb1ELb1ELb1EEENS1_36VarlenDynamicPersistentTileSchedulerILi192ELi160ELi384ELi128ELb1ELb1ELb1ELb1ELb1ELb1EEEEEEEEEvNT_6ParamsE)
        /*0b6c*/ 	.short	0x0210
        /*0b6e*/ 	.short	0x0af0


	//----- nvinfo : EIATTR_SW_WAR
	.align		4
.L_1603:
        /*0b70*/ 	.byte	0x04, 0x36
        /*0b72*/ 	.short	(.L_1605 - .L_1604)
.L_1604:
        /*0b74*/ 	.word	0x00000008
.L_1605:


//--------------------- .nv.info._ZN7cutlass13device_kernelIN5flash11enable_sm90INS1_16FlashAttnFwdSm90INS1_25CollectiveMainloopFwdSm90ILi2EN4cute5tupleIJNS5_1CILi1EEES8_S8_EEENS6_IJNS7_ILi192EEENS7_ILi160EEENS7_ILi64EEEEEELi64ENS_12float_e4m3_tEfNS_4arch4Sm90ELb1ELb0ELb1ELb1ELb0ELb1ELb0ELb1ELb1ELb1ELb1ELb0EEENS1_21CollectiveEpilogueFwdINS6_IJSA_SC_SB_EEES9_NS_10bfloat16_tESG_Li384ELb1ELb1ELb1ELb1EEENS1_36VarlenDynamicPersistentTileSchedulerILi192ELi160ELi384ELi128ELb1ELb1ELb1ELb1ELb1ELb1EEEEEEEEEvNT_6ParamsE --------------------------
	.section	.nv.info._ZN7cutlass13device_kernelIN5flash11enable_sm90INS1_16FlashAttnFwdSm90INS1_25CollectiveMainloopFwdSm90ILi2EN4cute5tupleIJNS5_1CILi1EEES8_S8_EEENS6_IJNS7_ILi192EEENS7_ILi160EEENS7_ILi64EEEEEELi64ENS_12float_e4m3_tEfNS_4arch4Sm90ELb1ELb0ELb1ELb1ELb0ELb1ELb0ELb1ELb1ELb1ELb1ELb0EEENS1_21CollectiveEpilogueFwdINS6_IJSA_SC_SB_EEES9_NS_10bfloat16_tESG_Li384ELb1ELb1ELb1ELb1EEENS1_36VarlenDynamicPersistentTileSchedulerILi192ELi160ELi384ELi128ELb1ELb1ELb1ELb1ELb1ELb1EEEEEEEEEvNT_6ParamsE,"",@"SHT_CUDA_INFO"
	.sectionflags	@""
	.align	4


	//----- nvinfo : EIATTR_CUDA_API_VERSION
	.align		4
        /*0000*/ 	.byte	0x04, 0x37
        /*0002*/ 	.short	(.L_1607 - .L_1606)
.L_1606:
        /*0004*/ 	.word	0x00000082


	//----- nvinfo : EIATTR_KPARAM_INFO
	.align		4
.L_1607:
        /*0008*/ 	.byte	0x04, 0x17
        /*000a*/ 	.short	(.L_1609 - .L_1608)
.L_1608:
        /*000c*/ 	.word	0x00000000
        /*0010*/ 	.short	0x0000
        /*0012*/ 	.short	0x0070
        /*0014*/ 	.byte	0x00, 0xf0, 0x01, 0x2a


	//----- nvinfo : EIATTR_SPARSE_MMA_MASK
	.align		4
.L_1609:
        /*0018*/ 	.byte	0x03, 0x50
        /*001a*/ 	.short	0x0000


	//----- nvinfo : EIATTR_MAXREG_COUNT
	.align		4
        /*001c*/ 	.byte	0x03, 0x1b
        /*001e*/ 	.short	0x0080


	//----- nvinfo : EIATTR_NUM_BARRIERS
	.align		4
        /*0020*/ 	.byte	0x02, 0x4c
        /*0022*/ 	.byte	0x10
	.zero		1


	//----- nvinfo : EIATTR_EXTERNS
	.align		4
        /*0024*/ 	.byte	0x04, 0x0f
        /*0026*/ 	.short	(.L_1611 - .L_1610)


	//   ....[0]....
	.align		4
.L_1610:
        /*0028*/ 	.word	index@(__assertfail)


	//----- nvinfo : EIATTR_ANNOTATIONS
	.align		4
.L_1611:
        /*002c*/ 	.byte	0x04, 0x55
        /*002e*/ 	.short	(.L_1613 - .L_1612)


	//   ....[0]....
.L_1612:
        /* <DEDUP_REMOVED lines=106> */


	//----- nvinfo : EIATTR_MERCURY_ISA_VERSION
	.align		4
.L_1613:
        /*06c0*/ 	.byte	0x03, 0x5f
        /*06c2*/ 	.short	0x0101


	//----- nvinfo : EIATTR_UNUSED_LOAD_BYTE_OFFSET
	.align		4
        /*06c4*/ 	.byte	0x04, 0x44
        /*06c6*/ 	.short	(.L_1615 - .L_1614)


	//   ....[0]....
.L_1614:
        /*06c8*/ 	.word	0x00000a90
        /*06cc*/ 	.word	0x0000fff0


	//   ....[1]....
        /*06d0*/ 	.word	0x00013250
        /*06d4*/ 	.word	0x0000fff0


	//----- nvinfo : EIATTR_INT_WARP_WIDE_INSTR_OFFSETS
	.align		4
.L_1615:
        /*06d8*/ 	.byte	0x04, 0x31
        /*06da*/ 	.short	(.L_1617 - .L_1616)


	//   ....[0]....
.L_1616:
        /*06dc*/ 	.word	0x00000180


	//   ....[1]....
        /*06e0*/ 	.word	0x00000220


	//   ....[2]....
        /*06e4*/ 	.word	0x00000290


	//   ....[3]....
        /*06e8*/ 	.word	0x00018980


	//   ....[4]....
        /*06ec*/ 	.word	0x00018a10


	//   ....[5]....
        /*06f0*/ 	.word	0x0001b020


	//   ....[6]....
        /*06f4*/ 	.word	0x0001b0b0


	//----- nvinfo : EIATTR_COOP_GROUP_MASK_REGIDS
	.align		4
.L_1617:
        /*06f8*/ 	.byte	0x04, 0x29
        /*06fa*/ 	.short	(.L_1619 - .L_1618)


	//   ....[0]....
.L_1618:
        /*06fc*/ 	.word	0xffffffff


	//   ....[1]....
        /*0700*/ 	.word	0xffffffff


	//   ....[2]....
        /*0704*/ 	.word	0xffffffff


	//   ....[3]....
        /*0708*/ 	.word	0xffffffff


	//   ....[4]....
        /*070c*/ 	.word	0xffffffff


	//   ....[5]....
        /*0710*/ 	.word	0xffffffff


	//   ....[6]....
        /*0714*/ 	.word	0xffffffff


	//   ....[7]....
        /*0718*/ 	.word	0xffffffff


	//   ....[8]....
        /*071c*/ 	.word	0xffffffff


	//   ....[9]....
        /*0720*/ 	.word	0xffffffff


	//   ....[10]....
        /*0724*/ 	.word	0xffffffff


	//   ....[11]....
        /*0728*/ 	.word	0xffffffff


	//   ....[12]....
        /*072c*/ 	.word	0xffffffff


	//   ....[13]....
        /*0730*/ 	.word	0xffffffff


	//   ....[14]....
        /*0734*/ 	.word	0xffffffff


	//   ....[15]....
        /*0738*/ 	.word	0xffffffff


	//   ....[16]....
        /*073c*/ 	.word	0xffffffff


	//   ....[17]....
        /*0740*/ 	.word	0xffffffff


	//   ....[18]....
        /*0744*/ 	.word	0xffffffff


	//   ....[19]....
        /*0748*/ 	.word	0xffffffff


	//   ....[20]....
        /*074c*/ 	.word	0xffffffff


	//   ....[21]....
        /*0750*/ 	.word	0xffffffff


	//   ....[22]....
        /*0754*/ 	.word	0xffffffff


	//   ....[23]....
        /*0758*/ 	.word	0xffffffff


	//   ....[24]....
        /*075c*/ 	.word	0xffffffff


	//   ....[25]....
        /*0760*/ 	.word	0xffffffff


	//   ....[26]....
        /*0764*/ 	.word	0xffffffff


	//   ....[27]....
        /*0768*/ 	.word	0xffffffff


	//   ....[28]....
        /*076c*/ 	.word	0xffffffff


	//   ....[29]....
        /*0770*/ 	.word	0xffffffff


	//   ....[30]....
        /*0774*/ 	.word	0xffffffff


	//   ....[31]....
        /*0778*/ 	.word	0xffffffff


	//   ....[32]....
        /*077c*/ 	.word	0xffffffff


	//   ....[33]....
        /*0780*/ 	.word	0xffffffff


	//   ....[34]....
        /*0784*/ 	.word	0xffffffff


	//   ....[35]....
        /*0788*/ 	.word	0xffffffff


	//   ....[36]....
        /*078c*/ 	.word	0xffffffff


	//   ....[37]....
        /*0790*/ 	.word	0xffffffff


	//   ....[38]....
        /*0794*/ 	.word	0xffffffff


	//   ....[39]....
        /*0798*/ 	.word	0xffffffff


	//   ....[40]....
        /*079c*/ 	.word	0xffffffff


	//   ....[41]....
        /*07a0*/ 	.word	0xffffffff


	//   ....[42]....
        /*07a4*/ 	.word	0xffffffff


	//   ....[43]....
        /*07a8*/ 	.word	0xffffffff


	//   ....[44]....
        /*07ac*/ 	.word	0xffffffff


	//   ....[45]....
        /*07b0*/ 	.word	0xffffffff


	//   ....[46]....
        /*07b4*/ 	.word	0xffffffff


	//   ....[47]....
        /*07b8*/ 	.word	0xffffffff


	//   ....[48]....
        /*07bc*/ 	.word	0xffffffff


	//   ....[49]....
        /*07c0*/ 	.word	0xffffffff


	//   ....[50]....
        /*07c4*/ 	.word	0xffffffff


	//   ....[51]....
        /*07c8*/ 	.word	0xffffffff


	//   ....[52]....
        /*07cc*/ 	.word	0xffffffff


	//   ....[53]....
        /*07d0*/ 	.word	0xffffffff


	//   ....[54]....
        /*07d4*/ 	.word	0xffffffff


	//   ....[55]....
        /*07d8*/ 	.word	0xffffffff


	//   ....[56]....
        /*07dc*/ 	.word	0xffffffff


	//   ....[57]....
        /*07e0*/ 	.word	0xffffffff


	//   ....[58]....
        /*07e4*/ 	.word	0xffffffff


	//   ....[59]....
        /*07e8*/ 	.word	0xffffffff


	//   ....[60]....
        /*07ec*/ 	.word	0xffffffff


	//   ....[61]....
        /*07f0*/ 	.word	0xffffffff


	//   ....[62]....
        /*07f4*/ 	.word	0xffffffff


	//   ....[63]....
        /*07f8*/ 	.word	0xffffffff


	//   ....[64]....
        /*07fc*/ 	.word	0xffffffff


	//   ....[65]....
        /*0800*/ 	.word	0xffffffff


	//   ....[66]....
        /*0804*/ 	.word	0xffffffff


	//   ....[67]....
        /*0808*/ 	.word	0xffffffff


	//   ....[68]....
        /*080c*/ 	.word	0xffffffff


	//   ....[69]....
        /*0810*/ 	.word	0xffffffff


	//   ....[70]....
        /*0814*/ 	.word	0xffffffff


	//   ....[71]....
        /*0818*/ 	.word	0xffffffff


	//   ....[72]....
        /*081c*/ 	.word	0xffffffff


	//   ....[73]....
        /*0820*/ 	.word	0xffffffff


	//   ....[74]....
        /*0824*/ 	.word	0xffffffff


	//   ....[75]....
        /*0828*/ 	.word	0xffffffff


	//   ....[76]....
        /*082c*/ 	.word	0xffffffff


	//   ....[77]....
        /*0830*/ 	.word	0xffffffff


	//   ....[78]....
        /*0834*/ 	.word	0xffffffff


	//   ....[79]....
        /*0838*/ 	.word	0xffffffff


	//   ....[80]....
        /*083c*/ 	.word	0xffffffff


	//   ....[81]....
        /*0840*/ 	.word	0xffffffff


	//   ....[82]....
        /*0844*/ 	.word	0xffffffff


	//   ....[83]....
        /*0848*/ 	.word	0xffffffff


	//   ....[84]....
        /*084c*/ 	.word	0xffffffff


	//   ....[85]....
        /*0850*/ 	.word	0xffffffff


	//   ....[86]....
        /*0854*/ 	.word	0xffffffff


	//   ....[87]....
        /*0858*/ 	.word	0xffffffff


	//   ....[88]....
        /*085c*/ 	.word	0xffffffff


	//   ....[89]....
        /*0860*/ 	.word	0xffffffff


	//   ....[90]....
        /*0864*/ 	.word	0xffffffff


	//   ....[91]....
        /*0868*/ 	.word	0xffffffff


	//   ....[92]....
        /*086c*/ 	.word	0xffffffff


	//   ....[93]....
        /*0870*/ 	.word	0xffffffff


	//   ....[94]....
        /*0874*/ 	.word	0xffffffff


	//   ....[95]....
        /*0878*/ 	.word	0xffffffff


	//   ....[96]....
        /*087c*/ 	.word	0xffffffff


	//   ....[97]....
        /*0880*/ 	.word	0xffffffff


	//   ....[98]....
        /*0884*/ 	.word	0xffffffff


	//   ....[99]....
        /*0888*/ 	.word	0xffffffff


	//   ....[100]....
        /*088c*/ 	.word	0xffffffff


	//   ....[101]....
        /*0890*/ 	.word	0xffffffff


	//   ....[102]....
        /*0894*/ 	.word	0xffffffff


	//   ....[103]....
        /*0898*/ 	.word	0xffffffff


	//   ....[104]....
        /*089c*/ 	.word	0xffffffff


	//   ....[105]....
        /*08a0*/ 	.word	0xffffffff


	//   ....[106]....
        /*08a4*/ 	.word	0xffffffff


	//   ....[107]....
        /*08a8*/ 	.word	0xffffffff


	//   ....[108]....
        /*08ac*/ 	.word	0xffffffff


	//   ....[109]....
        /*08b0*/ 	.word	0xffffffff


	//   ....[110]....
        /*08b4*/ 	.word	0xffffffff


	//   ....[111]....
        /*08b8*/ 	.word	0xffffffff


	//   ....[112]....
        /*08bc*/ 	.word	0xffffffff


	//   ....[113]....
        /*08c0*/ 	.word	0xffffffff


	//   ....[114]....
        /*08c4*/ 	.word	0xffffffff


	//   ....[115]....
        /*08c8*/ 	.word	0xffffffff


	//   ....[116]....
        /*08cc*/ 	.word	0xffffffff


	//   ....[117]....
        /*08d0*/ 	.word	0xffffffff


	//   ....[118]....
        /*08d4*/ 	.word	0xffffffff


	//   ....[119]....
        /*08d8*/ 	.word	0xffffffff


	//   ....[120]....
        /*08dc*/ 	.word	0xffffffff


	//   ....[121]....
        /*08e0*/ 	.word	0xffffffff


	//   ....[122]....
        /*08e4*/ 	.word	0xffffffff


	//   ....[123]....
        /*08e8*/ 	.word	0xffffffff


	//   ....[124]....
        /*08ec*/ 	.word	0xffffffff


	//   ....[125]....
        /*08f0*/ 	.word	0xffffffff


	//   ....[126]....
        /*08f4*/ 	.word	0xffffffff


	//   ....[127]....
        /*08f8*/ 	.word	0xffffffff


	//   ....[128]....
        /*08fc*/ 	.word	0xffffffff


	//   ....[129]....
        /*0900*/ 	.word	0xffffffff


	//   ....[130]....
        /*0904*/ 	.word	0xffffffff


	//   ....[131]....
        /*0908*/ 	.word	0xffffffff


	//   ....[132]....
        /*090c*/ 	.word	0xffffffff


	//   ....[133]....
        /*0910*/ 	.word	0xffffffff


	//   ....[134]....
        /*0914*/ 	.word	0xffffffff


	//   ....[135]....
        /*0918*/ 	.word	0xffffffff


	//   ....[136]....
        /*091c*/ 	.word	0xffffffff


	//   ....[137]....
        /*0920*/ 	.word	0xffffffff


	//   ....[138]....
        /*0924*/ 	.word	0xffffffff


	//   ....[139]....
        /*0928*/ 	.word	0xffffffff


	//   ....[140]....
        /*092c*/ 	.word	0xffffffff


	//   ....[141]....
        /*0930*/ 	.word	0xffffffff


	//   ....[142]....
        /*0934*/ 	.word	0x0500000f


	//   ....[143]....
        /*0938*/ 	.word	0x0500000f


	//   ....[144]....
        /*093c*/ 	.word	0x0500000f


	//   ....[145]....
        /*0940*/ 	.word	0x0500000f


	//   ....[146]....
        /*0944*/ 	.word	0x0500000f


	//   ....[147]....
        /*0948*/ 	.word	0x0500000f


	//   ....[148]....
        /*094c*/ 	.word	0x0500000f


	//   ....[149]....
        /*0950*/ 	.word	0x0500000f


	//   ....[150]....
        /*0954*/ 	.word	0x0500000f


	//   ....[151]....
        /*0958*/ 	.word	0x0500000f


	//   ....[152]....
        /*095c*/ 	.word	0x0500000f


	//   ....[153]....
        /*0960*/ 	.word	0x0500000f


	//   ....[154]....
        /*0964*/ 	.word	0x0500000f


	//   ....[155]....
        /*0968*/ 	.word	0x0500000f


	//   ....[156]....
        /*096c*/ 	.word	0x0500000f


	//   ....[157]....
        /*0970*/ 	.word	0x0500000f


	//   ....[158]....
        /*0974*/ 	.word	0x0500000f


	//   ....[159]....
        /*0978*/ 	.word	0x0500000f


	//   ....[160]....
        /*097c*/ 	.word	0x0500000f


	//   ....[161]....
        /*0980*/ 	.word	0x0500000f


	//   ....[162]....
        /*0984*/ 	.word	0x0500000f


	//   ....[163]....
        /*0988*/ 	.word	0x0500000f


	//   ....[164]....
        /*098c*/ 	.word	0x0500000f


	//   ....[165]....
        /*0990*/ 	.word	0x0500000f


	//   ....[166]....
        /*0994*/ 	.word	0x0500000f


	//   ....[167]....
        /*0998*/ 	.word	0x0500000f


	//   ....[168]....
        /*099c*/ 	.word	0x0500000f


	//   ....[169]....
        /*09a0*/ 	.word	0x0500000f


	//   ....[170]....
        /*09a4*/ 	.word	0x0500000f


	//   ....[171]....
        /*09a8*/ 	.word	0x0500000f


	//   ....[172]....
        /*09ac*/ 	.word	0x0500000f


	//   ....[173]....
        /*09b0*/ 	.word	0x0500000f


	//   ....[174]....
        /*09b4*/ 	.word	0x0500000f


	//   ....[175]....
        /*09b8*/ 	.word	0x0500000f


	//   ....[176]....
        /*09bc*/ 	.word	0x0500000f


	//   ....[177]....
        /*09c0*/ 	.word	0x0500000f


	//   ....[178]....
        /*09c4*/ 	.word	0x0500000f


	//   ....[179]....
        /*09c8*/ 	.word	0x0500000f


	//   ....[180]....
        /*09cc*/ 	.word	0x0500000f


	//   ....[181]....
        /*09d0*/ 	.word	0x0500000f


	//   ....[182]....
        /*09d4*/ 	.word	0x0500000f


	//----- nvinfo : EIATTR_COOP_GROUP_INSTR_OFFSETS
	.align		4
.L_1619:
        /*09d8*/ 	.byte	0x04, 0x28
        /*09da*/ 	.short	(.L_1621 - .L_1620)


	//   ....[0]....
.L_1620:
        /*09dc*/ 	.word	0x00000060


	//   ....[1]....
        /*09e0*/ 	.word	0x00000190


	//   ....[2]....
        /*09e4*/ 	.word	0x00000240


	//   ....[3]....
        /*09e8*/ 	.word	0x00000400


	//   ....[4]....
        /*09ec*/ 	.word	0x00000560


	//   ....[5]....
        /*09f0*/ 	.word	0x00000680


	//   ....[6]....
        /*09f4*/ 	.word	0x000007e0


	//   ....[7]....
        /*09f8*/ 	.word	0x00005650


	//   ....[8]....
        /*09fc*/ 	.word	0x00005f60


	//   ....[9]....
        /*0a00*/ 	.word	0x00005f70


	//   ....[10]....
        /*0a04*/ 	.word	0x00005f80


	//   ....[11]....
        /*0a08*/ 	.word	0x00005f90


	//   ....[12]....
        /*0a0c*/ 	.word	0x00007450


	//   ....[13]....
        /*0a10*/ 	.word	0x00007460


	//   ....[14]....
        /*0a14*/ 	.word	0x00007470


	//   ....[15]....
        /*0a18*/ 	.word	0x00007480


	//   ....[16]....
        /*0a1c*/ 	.word	0x00008f40


	//   ....[17]....
        /*0a20*/ 	.word	0x00009600


	//   ....[18]....
        /*0a24*/ 	.word	0x00009d20


	//   ....[19]....
        /*0a28*/ 	.word	0x00009d50


	//   ....[20]....
        /*0a2c*/ 	.word	0x0000aab0


	//   ....[21]....
        /*0a30*/ 	.word	0x0000aad0


	//   ....[22]....
        /*0a34*/ 	.word	0x0000cf90


	//   ....[23]....
        /*0a38*/ 	.word	0x0000cfd0


	//   ....[24]....
        /*0a3c*/ 	.word	0x0000da90


	//   ....[25]....
        /*0a40*/ 	.word	0x0000dbc0


	//   ....[26]....
        /*0a44*/ 	.word	0x0000e6c0


	//   ....[27]....
        /*0a48*/ 	.word	0x0000e720


	//   ....[28]....
        /*0a4c*/ 	.word	0x000111b0


	//   ....[29]....
        /*0a50*/ 	.word	0x000111d0


	//   ....[30]....
        /*0a54*/ 	.word	0x00011200


	//   ....[31]....
        /*0a58*/ 	.word	0x00011250


	//   ....[32]....
        /*0a5c*/ 	.word	0x00012b40


	//   ....[33]....
        /*0a60*/ 	.word	0x00012be0


	//   ....[34]....
        /*0a64*/ 	.word	0x00012cb0


	//   ....[35]....
        /*0a68*/ 	.word	0x00012d30


	//   ....[36]....
        /*0a6c*/ 	.word	0x00013770


	//   ....[37]....
        /*0a70*/ 	.word	0x000137a0


	//   ....[38]....
        /*0a74*/ 	.word	0x000137e0


	//   ....[39]....
        /*0a78*/ 	.word	0x00013800


	//   ....[40]....
        /*0a7c*/ 	.word	0x00013810


	//   ....[41]....
        /*0a80*/ 	.word	0x00013820


	//   ....[42]....
        /*0a84*/ 	.word	0x00013830


	//   ....[43]....
        /*0a88*/ 	.word	0x00013840


	//   ....[44]....
        /*0a8c*/ 	.word	0x00013850


	//   ....[45]....
        /*0a90*/ 	.word	0x00013860


	//   ....[46]....
        /*0a94*/ 	.word	0x00013870


	//   ....[47]....
        /*0a98*/ 	.word	0x00013890


	//   ....[48]....
        /*0a9c*/ 	.word	0x000138a0


	//   ....[49]....
        /*0aa0*/ 	.word	0x000138b0


	//   ....[50]....
        /*0aa4*/ 	.word	0x000138c0


	//   ....[51]....
        /*0aa8*/ 	.word	0x000138d0


	//   ....[52]....
        /*0aac*/ 	.word	0x000138e0


	//   ....[53]....
        /*0ab0*/ 	.word	0x000138f0


	//   ....[54]....
        /*0ab4*/ 	.word	0x00013900


	//   ....[55]....
        /*0ab8*/ 	.word	0x00013910


	//   ....[56]....
        /*0abc*/ 	.word	0x00013920


	//   ....[57]....
        /*0ac0*/ 	.word	0x00013930


	//   ....[58]....
        /*0ac4*/ 	.word	0x00013940


	//   ....[59]....
        /*0ac8*/ 	.word	0x00013950


	//   ....[60]....
        /*0acc*/ 	.word	0x00013960


	//   ....[61]....
        /*0ad0*/ 	.word	0x00013970


	//   ....[62]....
        /*0ad4*/ 	.word	0x00013980


	//   ....[63]....
        /*0ad8*/ 	.word	0x00013990


	//   ....[64]....
        /*0adc*/ 	.word	0x000139a0


	//   ....[65]....
        /*0ae0*/ 	.word	0x000139b0


	//   ....[66]....
        /*0ae4*/ 	.word	0x000139c0


	//   ....[67]....
        /*0ae8*/ 	.word	0x000139d0


	//   ....[68]....
        /*0aec*/ 	.word	0x00014170


	//   ....[69]....
        /*0af0*/ 	.word	0x00014180


	//   ....[70]....
        /*0af4*/ 	.word	0x00014190


	//   ....[71]....
        /*0af8*/ 	.word	0x000141e0


	//   ....[72]....
        /*0afc*/ 	.word	0x00014730


	//   ....[73]....
        /*0b00*/ 	.word	0x00014770


	//   ....[74]....
        /*0b04*/ 	.word	0x000147a0


	//   ....[75]....
        /*0b08*/ 	.word	0x000147e0


	//   ....[76]....
        /*0b0c*/ 	.word	0x00014810


	//   ....[77]....
        /*0b10*/ 	.word	0x00014830


	//   ....[78]....
        /*0b14*/ 	.word	0x00014850


	//   ....[79]....
        /*0b18*/ 	.word	0x00014870


	//   ....[80]....
        /*0b1c*/ 	.word	0x00014c60


	//   ....[81]....
        /*0b20*/ 	.word	0x00014c80


	//   ....[82]....
        /*0b24*/ 	.word	0x00014f40


	//   ....[83]....
        /*0b28*/ 	.word	0x00014f50


	//   ....[84]....
        /*0b2c*/ 	.word	0x000159e0


	//   ....[85]....
        /*0b30*/ 	.word	0x00015a10


	//   ....[86]....
        /*0b34*/ 	.word	0x00015a50


	//   ....[87]....
        /*0b38*/ 	.word	0x00015a80


	//   ....[88]....
        /*0b3c*/ 	.word	0x00015aa0


	//   ....[89]....
        /*0b40*/ 	.word	0x00015ab0


	//   ....[90]....
        /*0b44*/ 	.word	0x00015ac0


	//   ....[91]....
        /*0b48*/ 	.word	0x00015ae0


	//   ....[92]....
        /*0b4c*/ 	.word	0x00015c40


	//   ....[93]....
        /*0b50*/ 	.word	0x00015e40


	//   ....[94]....
        /*0b54*/ 	.word	0x00015e70


	//   ....[95]....
        /*0b58*/ 	.word	0x00015ea0


	//   ....[96]....
        /*0b5c*/ 	.word	0x00015ed0


	//   ....[97]....
        /*0b60*/ 	.word	0x00015f00


	//   ....[98]....
        /*0b64*/ 	.word	0x00015f30


	//   ....[99]....
        /*0b68*/ 	.word	0x000160c0


	//   ....[100]....
        /*0b6c*/ 	.word	0x000160f0


	//   ....[101]....
        /*0b70*/ 	.word	0x00016120


	//   ....[102]....
        /*0b74*/ 	.word	0x00016150


	//   ....[103]....
        /*0b78*/ 	.word	0x00016180


	//   ....[104]....
        /*0b7c*/ 	.word	0x000161b0


	//   ....[105]....
        /*0b80*/ 	.word	0x00016240


	//   ....[106]....
        /*0b84*/ 	.word	0x00016270


	//   ....[107]....
        /*0b88*/ 	.word	0x00016280


	//   ....[108]....
        /*0b8c*/ 	.word	0x000162c0


	//   ....[109]....
        /*0b90*/ 	.word	0x00017900


	//   ....[110]....
        /*0b94*/ 	.word	0x000190c0


	//   ....[111]....
        /*0b98*/ 	.word	0x00019d90


	//   ....[112]....
        /*0b9c*/ 	.word	0x00019da0


	//   ....[113]....
        /*0ba0*/ 	.word	0x00019db0


	//   ....[114]....
        /*0ba4*/ 	.word	0x00019dd0


	//   ....[115]....
        /*0ba8*/ 	.word	0x00019e60


	//   ....[116]....
        /*0bac*/ 	.word	0x00019e80


	//   ....[117]....
        /*0bb0*/ 	.word	0x00019f00


	//   ....[118]....
        /*0bb4*/ 	.word	0x00019f20


	//   ....[119]....
        /*0bb8*/ 	.word	0x00019f30


	//   ....[120]....
        /*0bbc*/ 	.word	0x00019fa0


	//   ....[121]....
        /*0bc0*/ 	.word	0x00019ff0


	//   ....[122]....
        /*0bc4*/ 	.word	0x0001a000


	//   ....[123]....
        /*0bc8*/ 	.word	0x0001b890


	//   ....[124]....
        /*0bcc*/ 	.word	0x0001b8c0


	//   ....[125]....
        /*0bd0*/ 	.word	0x0001b920


	//   ....[126]....
        /*0bd4*/ 	.word	0x0001b950


	//   ....[127]....
        /*0bd8*/ 	.word	0x0001b980


	//   ....[128]....
        /*0bdc*/ 	.word	0x0001b9b0


	//   ....[129]....
        /*0be0*/ 	.word	0x0001b9e0


	//   ....[130]....
        /*0be4*/ 	.word	0x0001ba10


	//   ....[131]....
        /*0be8*/ 	.word	0x0001bbb0


	//   ....[132]....
        /*0bec*/ 	.word	0x0001bbe0


	//   ....[133]....
        /*0bf0*/ 	.word	0x0001bc10


	//   ....[134]....
        /*0bf4*/ 	.word	0x0001bc40


	//   ....[135]....
        /*0bf8*/ 	.word	0x0001bc70


	//   ....[136]....
        /*0bfc*/ 	.word	0x0001bca0


	//   ....[137]....
        /*0c00*/ 	.word	0x0001bd60


	//   ....[138]....
        /*0c04*/ 	.word	0x0001bd80


	//   ....[139]....
        /*0c08*/ 	.word	0x0001bda0


	//   ....[140]....
        /*0c0c*/ 	.word	0x0001be00


	//   ....[141]....
        /*0c10*/ 	.word	0x0001c830


	//   ....[142]....
        /*0c14*/ 	.word	0x0001ccb0


	//   ....[143]....
        /*0c18*/ 	.word	0x0001cd40


	//   ....[144]....
        /*0c1c*/ 	.word	0x0001cd90


	//   ....[145]....
        /*0c20*/ 	.word	0x0001cde0


	//   ....[146]....
        /*0c24*/ 	.word	0x0001ceb0


	//   ....[147]....
        /*0c28*/ 	.word	0x0001cf40


	//   ....[148]....
        /*0c2c*/ 	.word	0x0001cf90


	//   ....[149]....
        /*0c30*/ 	.word	0x0001cfe0


	//   ....[150]....
        /*0c34*/ 	.word	0x0001d2d0


	//   ....[151]....
        /*0c38*/ 	.word	0x0001d5b0


	//   ....[152]....
        /*0c3c*/ 	.word	0x0001d7b0


	//   ....[153]....
        /*0c40*/ 	.word	0x0001d800


	//   ....[154]....
        /*0c44*/ 	.word	0x0001d860


	//   ....[155]....
        /*0c48*/ 	.word	0x0001d950


	//   ....[156]....
        /*0c4c*/ 	.word	0x0001d9b0


	//   ....[157]....
        /*0c50*/ 	.word	0x0001dab0


	//   ....[158]....
        /*0c54*/ 	.word	0x0001db10


	//   ....[159]....
        /*0c58*/ 	.word	0x0001dbc0


	//   ....[160]....
        /*0c5c*/ 	.word	0x0001dc70


	//   ....[161]....
        /*0c60*/ 	.word	0x0001dd50


	//   ....[162]....
        /*0c64*/ 	.word	0x0001ddb0


	//   ....[163]....
        /*0c68*/ 	.word	0x0001de70


	//   ....[164]....
        /*0c6c*/ 	.word	0x0001e140


	//   ....[165]....
        /*0c70*/ 	.word	0x0001e1e0


	//   ....[166]....
        /*0c74*/ 	.word	0x0001e360


	//   ....[167]....
        /*0c78*/ 	.word	0x0001e3d0


	//   ....[168]....
        /*0c7c*/ 	.word	0x0001e440


	//   ....[169]....
        /*0c80*/ 	.word	0x0001e4b0


	//   ....[170]....
        /*0c84*/ 	.word	0x0001e520


	//   ....[171]....
        /*0c88*/ 	.word	0x0001e5a0


	//   ....[172]....
        /*0c8c*/ 	.word	0x0001e630


	//   ....[173]....
        /*0c90*/ 	.word	0x0001e6d0


	//   ....[174]....
        /*0c94*/ 	.word	0x0001e740


	//   ....[175]....
        /*0c98*/ 	.word	0x0001e7b0


	//   ....[176]....
        /*0c9c*/ 	.word	0x0001e820


	//   ....[177]....
        /*0ca0*/ 	.word	0x0001e8a0


	//   ....[178]....
        /*0ca4*/ 	.word	0x0001e910


	//   ....[179]....
        /*0ca8*/ 	.word	0x0001e9c0


	//   ....[180]....
        /*0cac*/ 	.word	0x0001ea10


	//   ....[181]....
        /*0cb0*/ 	.word	0x0001eaa0


	//   ....[182]....
        /*0cb4*/ 	.word	0x0001ebd0


	//----- nvinfo : EIATTR_REG_RECONFIG
	.align		4
.L_1621:
        /*0cb8*/ 	.byte	0x01, 0x54
	.zero		2


	//----- nvinfo : EIATTR_SYSCALL_OFFSETS
	.align		4
        /*0cbc*/ 	.byte	0x04, 0x46
        /*0cbe*/ 	.short	(.L_1623 - .L_1622)


	//   ....[0]....
.L_1622:
        /*0cc0*/ 	.word	0x00001d00


	//   ....[1]....
        /*0cc4*/ 	.word	0x00001e50


	//   ....[2]....
        /*0cc8*/ 	.word	0x000057c0


	//   ....[3]....
        /*0ccc*/ 	.word	0x00005d20


	//   ....[4]....
        /*0cd0*/ 	.word	0x00018b70


	//   ....[5]....
        /*0cd4*/ 	.word	0x00018ce0


	//   ....[6]....
        /*0cd8*/ 	.word	0x00018e30


	//   ....[7]....
        /*0cdc*/ 	.word	0x00018f70


	//   ....[8]....
        /*0ce0*/ 	.word	0x000198e0


	//----- nvinfo : EIATTR_MBARRIER_INSTR_OFFSETS
	.align		4
.L_1623:
        /*0ce4*/ 	.byte	0x04, 0x39
        /*0ce6*/ 	.short	(.L_1625 - .L_1624)


	//   ....[0]....
.L_1624:
        /*0ce8*/ 	.word	0x000002b0
        /*0cec*/ 	.word	0x000000ff
        /*0cf0*/ 	.word	0x00013200
        /*0cf4*/ 	.short	0x0100
        /*0cf6*/ 	.byte	0x08
	.zero		1


	//   ....[1]....
        /*0cf8*/ 	.word	0x000002c0
        /*0cfc*/ 	.word	0x000000ff
        /*0d00*/ 	.word	0x00013220
        /*0d04*/ 	.short	0x0100
        /*0d06*/ 	.byte	0x08
	.zero		1


	//   ....[2]....
        /*0d08*/ 	.word	0x000003b0
        /*0d0c*/ 	.word	0x000000ff
        /*0d10*/ 	.word	0x00013230
        /*0d14*/ 	.short	0x0100
        /*0d16*/ 	.byte	0x08
	.zero		1


	//   ....[3]....
        /*0d18*/ 	.word	0x000003c0
        /*0d1c*/ 	.word	0x000000ff
        /*0d20*/ 	.word	0x00013240
        /*0d24*/ 	.short	0x0100
        /*0d26*/ 	.byte	0x08
	.zero		1


	//   ....[4]....
        /*0d28*/ 	.word	0x000003d0
        /*0d2c*/ 	.word	0x000000ff
        /*0d30*/ 	.word	0x00013238
        /*0d34*/ 	.short	0x0100
        /*0d36*/ 	.byte	0x08
	.zero		1


	//   ....[5]....
        /*0d38*/ 	.word	0x000003e0
        /*0d3c*/ 	.word	0x000000ff
        /*0d40*/ 	.word	0x00013248
        /*0d44*/ 	.short	0x0100
        /*0d46*/ 	.byte	0x08
	.zero		1


	//   ....[6]....
        /*0d48*/ 	.word	0x00000510
        /*0d4c*/ 	.word	0x000000ff
        /*0d50*/ 	.word	0x00013250
        /*0d54*/ 	.short	0x0100
        /*0d56*/ 	.byte	0x08
	.zero		1


	//   ....[7]....
        /*0d58*/ 	.word	0x00000520
        /*0d5c*/ 	.word	0x000000ff
        /*0d60*/ 	.word	0x00013260
        /*0d64*/ 	.short	0x0100
        /*0d66*/ 	.byte	0x08
	.zero		1


	//   ....[8]....
        /*0d68*/ 	.word	0x00000530
        /*0d6c*/ 	.word	0x000000ff
        /*0d70*/ 	.word	0x00013258
        /*0d74*/ 	.short	0x0100
        /*0d76*/ 	.byte	0x08
	.zero		1


	//   ....[9]....
        /*0d78*/ 	.word	0x00000540
        /*0d7c*/ 	.word	0x000000ff
        /*0d80*/ 	.word	0x00013268
        /*0d84*/ 	.short	0x0100
        /*0d86*/ 	.byte	0x08
	.zero		1


	//   ....[10]....
        /*0d88*/ 	.word	0x00000630
        /*0d8c*/ 	.word	0x000000ff
        /*0d90*/ 	.word	0x00013270
        /*0d94*/ 	.short	0x0100
        /*0d96*/ 	.byte	0x06
	.zero		1


	//   ....[11]....
        /*0d98*/ 	.word	0x00000640
        /*0d9c*/ 	.word	0x000000ff
        /*0da0*/ 	.word	0x00013280
        /*0da4*/ 	.short	0x0100
        /*0da6*/ 	.byte	0x06
	.zero		1


	//   ....[12]....
        /*0da8*/ 	.word	0x00000650
        /*0dac*/ 	.word	0x000000ff
        /*0db0*/ 	.word	0x00013278
        /*0db4*/ 	.short	0x0100
        /*0db6*/ 	.byte	0x06
	.zero		1


	//   ....[13]....
        /*0db8*/ 	.word	0x00000660
        /*0dbc*/ 	.word	0x000000ff
        /*0dc0*/ 	.word	0x00013288
        /*0dc4*/ 	.short	0x0100
        /*0dc6*/ 	.byte	0x06
	.zero		1


	//   ....[14]....
        /*0dc8*/ 	.word	0x00000790
        /*0dcc*/ 	.word	0x000000ff
        /*0dd0*/ 	.word	0x00013290
        /*0dd4*/ 	.short	0x0100
        /*0dd6*/ 	.byte	0x08
	.zero		1


	//   ....[15]....
        /*0dd8*/ 	.word	0x000007a0
        /*0ddc*/ 	.word	0x000000ff
        /*0de0*/ 	.word	0x000132a0
        /*0de4*/ 	.short	0x0100
        /*0de6*/ 	.byte	0x08
	.zero		1


	//   ....[16]....
        /*0de8*/ 	.word	0x000007b0
        /*0dec*/ 	.word	0x000000ff
        /*0df0*/ 	.word	0x00013298
        /*0df4*/ 	.short	0x0100
        /*0df6*/ 	.byte	0x08
	.zero		1


	//   ....[17]....
        /*0df8*/ 	.word	0x000007c0
        /*0dfc*/ 	.word	0x000000ff
        /*0e00*/ 	.word	0x000132a8
        /*0e04*/ 	.short	0x0100
        /*0e06*/ 	.byte	0x08
	.zero		1


	//   ....[18]....
        /*0e08*/ 	.word	0x000008f0
        /*0e0c*/ 	.word	0x000000ff
        /*0e10*/ 	.word	0x000132b0
        /*0e14*/ 	.short	0x0100
        /*0e16*/ 	.byte	0x08
	.zero		1


	//   ....[19]....
        /*0e18*/ 	.word	0x00000900
        /*0e1c*/ 	.word	0x000000ff
        /*0e20*/ 	.word	0x000132c0
        /*0e24*/ 	.short	0x0100
        /*0e26*/ 	.byte	0x08
	.zero		1


	//   ....[20]....
        /*0e28*/ 	.word	0x00000910
        /*0e2c*/ 	.word	0x000000ff
        /*0e30*/ 	.word	0x000132b8
        /*0e34*/ 	.short	0x0100
        /*0e36*/ 	.byte	0x08
	.zero		1


	//   ....[21]....
        /*0e38*/ 	.word	0x00000920
        /*0e3c*/ 	.word	0x000000ff
        /*0e40*/ 	.word	0x000132c8
        /*0e44*/ 	.short	0x0100
        /*0e46*/ 	.byte	0x08
	.zero		1


	//   ....[22]....
        /*0e48*/ 	.word	0x00002a00
        /*0e4c*/ 	.word	0x0000004c
        /*0e50*/ 	.word	0x00013290
        /*0e54*/ 	.short	0x010a
        /*0e56*/ 	.byte	0x3f
	.zero		1


	//   ....[23]....
        /*0e58*/ 	.word	0x00003b70
        /*0e5c*/ 	.word	0x0000004c
        /*0e60*/ 	.word	0x00013290
        /*0e64*/ 	.short	0x010a
        /*0e66*/ 	.byte	0x3f
	.zero		1


	//   ....[24]....
        /*0e68*/ 	.word	0x00004c50
        /*0e6c*/ 	.word	0x0000004c
        /*0e70*/ 	.word	0x00013290
        /*0e74*/ 	.short	0x010a
        /*0e76*/ 	.byte	0x3f
	.zero		1


	//   ....[25]....
        /*0e78*/ 	.word	0x00004de0
        /*0e7c*/ 	.word	0x00000004
        /*0e80*/ 	.word	0x00000000
        /*0e84*/ 	.short	0x0101
        /*0e86*/ 	.byte	0x3f
	.zero		1


	//   ....[26]....
        /*0e88*/ 	.word	0x00004e20
        /*0e8c*/ 	.word	0x0000004c
        /*0e90*/ 	.word	0x000132b0
        /*0e94*/ 	.short	0x010a
        /*0e96*/ 	.byte	0x3f
	.zero		1


	//   ....[27]....
        /*0e98*/ 	.word	0x000050a0
        /*0e9c*/ 	.word	0x0000004c
        /*0ea0*/ 	.word	0x00000000
        /*0ea4*/ 	.short	0x0101
        /*0ea6*/ 	.byte	0x3f
	.zero		1


	//   ....[28]....
        /*0ea8*/ 	.word	0x00005aa0
        /*0eac*/ 	.word	0x00000010
        /*0eb0*/ 	.word	0x00013200
        /*0eb4*/ 	.short	0x010a
        /*0eb6*/ 	.byte	0x3f
	.zero		1


	//   ....[29]....
        /*0eb8*/ 	.word	0x00005af0
        /*0ebc*/ 	.word	0x00000010
        /*0ec0*/ 	.word	0x00013200
        /*0ec4*/ 	.short	0x010a
        /*0ec6*/ 	.byte	0x3f
	.zero		1


	//   ....[30]....
        /*0ec8*/ 	.word	0x00006200
        /*0ecc*/ 	.word	0x00000010
        /*0ed0*/ 	.word	0x00013200
        /*0ed4*/ 	.short	0x010a
        /*0ed6*/ 	.byte	0x3f
	.zero		1


	//   ....[31]....
        /*0ed8*/ 	.word	0x00007640
        /*0edc*/ 	.word	0x00000010
        /*0ee0*/ 	.word	0x00013200
        /*0ee4*/ 	.short	0x010a
        /*0ee6*/ 	.byte	0x3f
	.zero		1


	//   ....[32]....
        /*0ee8*/ 	.word	0x00008780
        /*0eec*/ 	.word	0x00000000
        /*0ef0*/ 	.word	0x00013230
        /*0ef4*/ 	.short	0x010a
        /*0ef6*/ 	.byte	0x3f
	.zero		1


	//   ....[33]....
        /*0ef8*/ 	.word	0x00008820
        /*0efc*/ 	.word	0x00000000
        /*0f00*/ 	.word	0x00013230
        /*0f04*/ 	.short	0x010a
        /*0f06*/ 	.byte	0x3f
	.zero		1


	//   ....[34]....
        /*0f08*/ 	.word	0x0000b4c0
        /*0f0c*/ 	.word	0x00000041
        /*0f10*/ 	.word	0x00000000
        /*0f14*/ 	.short	0x0101
        /*0f16*/ 	.byte	0x3f
	.zero		1


	//   ....[35]....
        /*0f18*/ 	.word	0x0000bf10
        /*0f1c*/ 	.word	0x00000003
        /*0f20*/ 	.word	0x00013230
        /*0f24*/ 	.short	0x010a
        /*0f26*/ 	.byte	0x3f
	.zero		1


	//   ....[36]....
        /*0f28*/ 	.word	0x0000bfa0
        /*0f2c*/ 	.word	0x00000003
        /*0f30*/ 	.word	0x00013230
        /*0f34*/ 	.short	0x010a
        /*0f36*/ 	.byte	0x3f
	.zero		1


	//   ....[37]....
        /*0f38*/ 	.word	0x0000c560
        /*0f3c*/ 	.word	0x0000000f
        /*0f40*/ 	.word	0x00013250
        /*0f44*/ 	.short	0x010a
        /*0f46*/ 	.byte	0x3f
	.zero		1


	//   ....[38]....
        /*0f48*/ 	.word	0x0000c5b0
        /*0f4c*/ 	.word	0x0000000f
        /*0f50*/ 	.word	0x00013250
        /*0f54*/ 	.short	0x010a
        /*0f56*/ 	.byte	0x3f
	.zero		1


	//   ....[39]....
        /*0f58*/ 	.word	0x0000ec40
        /*0f5c*/ 	.word	0x00000003
        /*0f60*/ 	.word	0x00000000
        /*0f64*/ 	.short	0x0101
        /*0f66*/ 	.byte	0x3f
	.zero		1


	//   ....[40]....
        /*0f68*/ 	.word	0x0000f890
        /*0f6c*/ 	.word	0x0000000f
        /*0f70*/ 	.word	0x00000000
        /*0f74*/ 	.short	0x0101
        /*0f76*/ 	.byte	0x3f
	.zero		1


	//   ....[41]....
        /*0f78*/ 	.word	0x0000f9f0
        /*0f7c*/ 	.word	0x0000000a
        /*0f80*/ 	.word	0x00013230
        /*0f84*/ 	.short	0x010a
        /*0f86*/ 	.byte	0x3f
	.zero		1


	//   ....[42]....
        /*0f88*/ 	.word	0x0000fa80
        /*0f8c*/ 	.word	0x0000000a
        /*0f90*/ 	.word	0x00013230
        /*0f94*/ 	.short	0x010a
        /*0f96*/ 	.byte	0x3f
	.zero		1


	//   ....[43]....
        /*0f98*/ 	.word	0x00010040
        /*0f9c*/ 	.word	0x0000000d
        /*0fa0*/ 	.word	0x00013250
        /*0fa4*/ 	.short	0x010a
        /*0fa6*/ 	.byte	0x3f
	.zero		1


	//   ....[44]....
        /*0fa8*/ 	.word	0x00010090
        /*0fac*/ 	.word	0x0000000d
        /*0fb0*/ 	.word	0x00013250
        /*0fb4*/ 	.short	0x010a
        /*0fb6*/ 	.byte	0x3f
	.zero		1


	//   ....[45]....
        /*0fb8*/ 	.word	0x00011b00
        /*0fbc*/ 	.word	0x0000000f
        /*0fc0*/ 	.word	0x00000000
        /*0fc4*/ 	.short	0x0101
        /*0fc6*/ 	.byte	0x3f
	.zero		1


	//   ....[46]....
        /*0fc8*/ 	.word	0x00012320
        /*0fcc*/ 	.word	0x0000000d
        /*0fd0*/ 	.word	0x00000000
        /*0fd4*/ 	.short	0x0101
        /*0fd6*/ 	.byte	0x3f
	.zero		1


	//   ....[47]....
        /*0fd8*/ 	.word	0x00012880
        /*0fdc*/ 	.word	0x00000008
        /*0fe0*/ 	.word	0x00013250
        /*0fe4*/ 	.short	0x010a
        /*0fe6*/ 	.byte	0x3f
	.zero		1


	//   ....[48]....
        /*0fe8*/ 	.word	0x000128d0
        /*0fec*/ 	.word	0x00000008
        /*0ff0*/ 	.word	0x00013250
        /*0ff4*/ 	.short	0x010a
        /*0ff6*/ 	.byte	0x3f
	.zero		1


	//   ....[49]....
        /*0ff8*/ 	.word	0x00013120
        /*0ffc*/ 	.word	0x00000008
        /*1000*/ 	.word	0x00000000
        /*1004*/ 	.short	0x0101
        /*1006*/ 	.byte	0x3f
	.zero		1


	//   ....[50]....
        /*1008*/ 	.word	0x00014820
        /*100c*/ 	.word	0x00000000
        /*1010*/ 	.word	0x00000000
        /*1014*/ 	.short	0x0101
        /*1016*/ 	.byte	0x3f
	.zero		1


	//   ....[51]....
        /*1018*/ 	.word	0x00014c40
        /*101c*/ 	.word	0x00000004
        /*1020*/ 	.word	0x00000000
        /*1024*/ 	.short	0x0101
        /*1026*/ 	.byte	0x3f
	.zero		1


	//   ....[52]....
        /*1028*/ 	.word	0x000179e0
        /*102c*/ 	.word	0x00000011
        /*1030*/ 	.word	0x00013220
        /*1034*/ 	.short	0x010a
        /*1036*/ 	.byte	0x3f
	.zero		1


	//   ....[53]....
        /*1038*/ 	.word	0x00017ab0
        /*103c*/ 	.word	0x00000006
        /*1040*/ 	.word	0x000132a0
        /*1044*/ 	.short	0x010a
        /*1046*/ 	.byte	0x3f
	.zero		1


	//   ....[54]....
        /*1048*/ 	.word	0x00017cf0
        /*104c*/ 	.word	0x00000006
        /*1050*/ 	.word	0x000132c0
        /*1054*/ 	.short	0x010a
        /*1056*/ 	.byte	0x3f
	.zero		1


	//   ....[55]....
        /*1058*/ 	.word	0x000180a0
        /*105c*/ 	.word	0x00000006
        /*1060*/ 	.word	0x000132a0
        /*1064*/ 	.short	0x010a
        /*1066*/ 	.byte	0x3f
	.zero		1


	//   ....[56]....
        /*1068*/ 	.word	0x000182d0
        /*106c*/ 	.word	0x00000006
        /*1070*/ 	.word	0x000132c0
        /*1074*/ 	.short	0x010a
        /*1076*/ 	.byte	0x3f
	.zero		1


	//   ....[57]....
        /*1078*/ 	.word	0x00019320
        /*107c*/ 	.word	0x00000004
        /*1080*/ 	.word	0x00013280
        /*1084*/ 	.short	0x010a
        /*1086*/ 	.byte	0x3f
	.zero		1


	//   ....[58]....
        /*1088*/ 	.word	0x000194c0
        /*108c*/ 	.word	0x00000004
        /*1090*/ 	.word	0x00013240
        /*1094*/ 	.short	0x010a
        /*1096*/ 	.byte	0x3f
	.zero		1


	//   ....[59]....
        /*1098*/ 	.word	0x0001a120
        /*109c*/ 	.word	0x00000011
        /*10a0*/ 	.word	0x00013200
        /*10a4*/ 	.short	0x0107
        /*10a6*/ 	.byte	0x3f
	.zero		1


	//   ....[60]....
        /*10a8*/ 	.word	0x0001a210
        /*10ac*/ 	.word	0x00000011
        /*10b0*/ 	.word	0x00013200
        /*10b4*/ 	.short	0x0101
        /*10b6*/ 	.byte	0x3f
	.zero		1


	//   ....[61]....
        /*10b8*/ 	.word	0x0001a230
        /*10bc*/ 	.word	0x00000011
        /*10c0*/ 	.word	0x00013220
        /*10c4*/ 	.short	0x010a
        /*10c6*/ 	.byte	0x3f
	.zero		1


	//   ....[62]....
        /*10c8*/ 	.word	0x0001a520
        /*10cc*/ 	.word	0x00000006
        /*10d0*/ 	.word	0x00013280
        /*10d4*/ 	.short	0x010a
        /*10d6*/ 	.byte	0x3f
	.zero		1


	//   ....[63]....
        /*10d8*/ 	.word	0x0001a770
        /*10dc*/ 	.word	0x00000006
        /*10e0*/ 	.word	0x00013240
        /*10e4*/ 	.short	0x010a
        /*10e6*/ 	.byte	0x3f
	.zero		1


	//   ....[64]....
        /*10e8*/ 	.word	0x0001aa30
        /*10ec*/ 	.word	0x00000003
        /*10f0*/ 	.word	0x00013270
        /*10f4*/ 	.short	0x010a
        /*10f6*/ 	.byte	0x3f
	.zero		1


	//   ....[65]....
        /*10f8*/ 	.word	0x0001aab0
        /*10fc*/ 	.word	0x00000003
        /*1100*/ 	.word	0x00013260
        /*1104*/ 	.short	0x010a
        /*1106*/ 	.byte	0x3f
	.zero		1


	//   ....[66]....
        /*1108*/ 	.word	0x0001aed0
        /*110c*/ 	.word	0x00000003
        /*1110*/ 	.word	0x00013250
        /*1114*/ 	.short	0x0101
        /*1116*/ 	.byte	0x3f
	.zero		1


	//   ....[67]....
        /*1118*/ 	.word	0x0001af50
        /*111c*/ 	.word	0x00000003
        /*1120*/ 	.word	0x00000000
        /*1124*/ 	.short	0x0101
        /*1126*/ 	.byte	0x3f
	.zero		1


	//   ....[68]....
        /*1128*/ 	.word	0x0001b170
        /*112c*/ 	.word	0x00000000
        /*1130*/ 	.word	0x00013270
        /*1134*/ 	.short	0x010a
        /*1136*/ 	.byte	0x3f
	.zero		1


	//   ....[69]....
        /*1138*/ 	.word	0x0001b1e0
        /*113c*/ 	.word	0x00000000
        /*1140*/ 	.word	0x00013260
        /*1144*/ 	.short	0x010a
        /*1146*/ 	.byte	0x3f
	.zero		1


	//   ....[70]....
        /*1148*/ 	.word	0x0001b610
        /*114c*/ 	.word	0x00000000
        /*1150*/ 	.word	0x00013250
        /*1154*/ 	.short	0x0101
        /*1156*/ 	.byte	0x3f
	.zero		1


	//   ....[71]....
        /*1158*/ 	.word	0x0001b660
        /*115c*/ 	.word	0x00000002
        /*1160*/ 	.word	0x00000000
        /*1164*/ 	.short	0x0101
        /*1166*/ 	.byte	0x3f
	.zero		1


	//   ....[72]....
        /*1168*/ 	.word	0x0001c7b0
        /*116c*/ 	.word	0x00000006
        /*1170*/ 	.word	0x00013220
        /*1174*/ 	.short	0x010a
        /*1176*/ 	.byte	0x3f
	.zero		1


	//   ....[73]....
        /*1178*/ 	.word	0x0001c990
        /*117c*/ 	.word	0x00000005
        /*1180*/ 	.word	0x00000000
        /*1184*/ 	.short	0x010a
        /*1186*/ 	.byte	0x3f
	.zero		1


	//   ....[74]....
        /*1188*/ 	.word	0x0001c9c0
        /*118c*/ 	.word	0x00000009
        /*1190*/ 	.word	0x00000000
        /*1194*/ 	.short	0x010a
        /*1196*/ 	.byte	0x3f
	.zero		1


	//   ....[75]....
        /*1198*/ 	.word	0x0001ca10
        /*119c*/ 	.word	0x0000001d
        /*11a0*/ 	.word	0x00013260
        /*11a4*/ 	.short	0x010a
        /*11a6*/ 	.byte	0x3f
	.zero		1


	//   ....[76]....
        /*11a8*/ 	.word	0x0001ca60
        /*11ac*/ 	.word	0x00000007
        /*11b0*/ 	.word	0x00013260
        /*11b4*/ 	.short	0x010a
        /*11b6*/ 	.byte	0x3f
	.zero		1


	//   ....[77]....
        /*11b8*/ 	.word	0x0001caa0
        /*11bc*/ 	.word	0x0000001d
        /*11c0*/ 	.word	0x00013280
        /*11c4*/ 	.short	0x010a
        /*11c6*/ 	.byte	0x3f
	.zero		1


	//   ....[78]....
        /*11c8*/ 	.word	0x0001cac0
        /*11cc*/ 	.word	0x00000007
        /*11d0*/ 	.word	0x00013280
        /*11d4*/ 	.short	0x010a
        /*11d6*/ 	.byte	0x3f
	.zero		1


	//   ....[79]....
        /*11d8*/ 	.word	0x0001cb20
        /*11dc*/ 	.word	0x0000004c
        /*11e0*/ 	.word	0x00013290
        /*11e4*/ 	.short	0x010a
        /*11e6*/ 	.byte	0x3f
	.zero		1


	//   ....[80]....
        /*11e8*/ 	.word	0x0001cb70
        /*11ec*/ 	.word	0x0000004c
        /*11f0*/ 	.word	0x00013290
        /*11f4*/ 	.short	0x010a
        /*11f6*/ 	.byte	0x3f
	.zero		1


	//   ....[81]....
        /*11f8*/ 	.word	0x0001cbc0
        /*11fc*/ 	.word	0x0000004c
        /*1200*/ 	.word	0x00013290
        /*1204*/ 	.short	0x010a
        /*1206*/ 	.byte	0x3f
	.zero		1


	//   ....[82]....
        /*1208*/ 	.word	0x0001cc10
        /*120c*/ 	.word	0x0000004c
        /*1210*/ 	.word	0x000132b0
        /*1214*/ 	.short	0x010a
        /*1216*/ 	.byte	0x3f
	.zero		1


	//   ....[83]....
        /*1218*/ 	.word	0x0001ce10
        /*121c*/ 	.word	0x00000010
        /*1220*/ 	.word	0x00013200
        /*1224*/ 	.short	0x010a
        /*1226*/ 	.byte	0x3f
	.zero		1


	//   ....[84]....
        /*1228*/ 	.word	0x0001d010
        /*122c*/ 	.word	0x00000010
        /*1230*/ 	.word	0x00013200
        /*1234*/ 	.short	0x010a
        /*1236*/ 	.byte	0x3f
	.zero		1


	//   ....[85]....
        /*1238*/ 	.word	0x0001d060
        /*123c*/ 	.word	0x00000000
        /*1240*/ 	.word	0x00013230
        /*1244*/ 	.short	0x010a
        /*1246*/ 	.byte	0x3f
	.zero		1


	//   ....[86]....
        /*1248*/ 	.word	0x0001d0b0
        /*124c*/ 	.word	0x00000003
        /*1250*/ 	.word	0x00013230
        /*1254*/ 	.short	0x010a
        /*1256*/ 	.byte	0x3f
	.zero		1


	//   ....[87]....
        /*1258*/ 	.word	0x0001d100
        /*125c*/ 	.word	0x0000000f
        /*1260*/ 	.word	0x00013250
        /*1264*/ 	.short	0x010a
        /*1266*/ 	.byte	0x3f
	.zero		1


	//   ....[88]....
        /*1268*/ 	.word	0x0001d150
        /*126c*/ 	.word	0x0000000a
        /*1270*/ 	.word	0x00013230
        /*1274*/ 	.short	0x010a
        /*1276*/ 	.byte	0x3f
	.zero		1


	//   ....[89]....
        /*1278*/ 	.word	0x0001d1a0
        /*127c*/ 	.word	0x0000000d
        /*1280*/ 	.word	0x00013250
        /*1284*/ 	.short	0x010a
        /*1286*/ 	.byte	0x3f
	.zero		1


	//   ....[90]....
        /*1288*/ 	.word	0x0001d1f0
        /*128c*/ 	.word	0x00000008
        /*1290*/ 	.word	0x00013250
        /*1294*/ 	.short	0x010a
        /*1296*/ 	.byte	0x3f
	.zero		1


	//   ....[91]....
        /*1298*/ 	.word	0x0001d390
        /*129c*/ 	.word	0x00000011
        /*12a0*/ 	.word	0x00013220
        /*12a4*/ 	.short	0x010a
        /*12a6*/ 	.byte	0x3f
	.zero		1


	//   ....[92]....
        /*12a8*/ 	.word	0x0001d3e0
        /*12ac*/ 	.word	0x00000006
        /*12b0*/ 	.word	0x000132a0
        /*12b4*/ 	.short	0x010a
        /*12b6*/ 	.byte	0x3f
	.zero		1


	//   ....[93]....
        /*12b8*/ 	.word	0x0001d430
        /*12bc*/ 	.word	0x00000006
        /*12c0*/ 	.word	0x000132c0
        /*12c4*/ 	.short	0x010a
        /*12c6*/ 	.byte	0x3f
	.zero		1


	//   ....[94]....
        /*12c8*/ 	.word	0x0001d480
        /*12cc*/ 	.word	0x00000006
        /*12d0*/ 	.word	0x000132a0
        /*12d4*/ 	.short	0x010a
        /*12d6*/ 	.byte	0x3f
	.zero		1


	//   ....[95]....
        /*12d8*/ 	.word	0x0001d4d0
        /*12dc*/ 	.word	0x00000006
        /*12e0*/ 	.word	0x000132c0
        /*12e4*/ 	.short	0x010a
        /*12e6*/ 	.byte	0x3f
	.zero		1


	//   ....[96]....
        /*12e8*/ 	.word	0x0001d670
        /*12ec*/ 	.word	0x00000004
        /*12f0*/ 	.word	0x00013280
        /*12f4*/ 	.short	0x010a
        /*12f6*/ 	.byte	0x3f
	.zero		1


	//   ....[97]....
        /*12f8*/ 	.word	0x0001d6c0
        /*12fc*/ 	.word	0x00000004
        /*1300*/ 	.word	0x00013240
        /*1304*/ 	.short	0x010a
        /*1306*/ 	.byte	0x3f
	.zero		1


	//   ....[98]....
        /*1308*/ 	.word	0x0001deb0
        /*130c*/ 	.word	0x00000011
        /*1310*/ 	.word	0x00013220
        /*1314*/ 	.short	0x010a
        /*1316*/ 	.byte	0x3f
	.zero		1


	//   ....[99]....
        /*1318*/ 	.word	0x0001df00
        /*131c*/ 	.word	0x00000006
        /*1320*/ 	.word	0x00013280
        /*1324*/ 	.short	0x010a
        /*1326*/ 	.byte	0x3f
	.zero		1


	//   ....[100]....
        /*1328*/ 	.word	0x0001df50
        /*132c*/ 	.word	0x00000006
        /*1330*/ 	.word	0x00013240
        /*1334*/ 	.short	0x010a
        /*1336*/ 	.byte	0x3f
	.zero		1


	//   ....[101]....
        /*1338*/ 	.word	0x0001dfa0
        /*133c*/ 	.word	0x00000003
        /*1340*/ 	.word	0x00013270
        /*1344*/ 	.short	0x010a
        /*1346*/ 	.byte	0x3f
	.zero		1


	//   ....[102]....
        /*1348*/ 	.word	0x0001dff0
        /*134c*/ 	.word	0x00000003
        /*1350*/ 	.word	0x00013260
        /*1354*/ 	.short	0x010a
        /*1356*/ 	.byte	0x3f
	.zero		1


	//   ....[103]....
        /*1358*/ 	.word	0x0001e040
        /*135c*/ 	.word	0x00000000
        /*1360*/ 	.word	0x00013270
        /*1364*/ 	.short	0x010a
        /*1366*/ 	.byte	0x3f
	.zero		1


	//   ....[104]....
        /*1368*/ 	.word	0x0001e090
        /*136c*/ 	.word	0x00000000
        /*1370*/ 	.word	0x00013260
        /*1374*/ 	.short	0x010a
        /*1376*/ 	.byte	0x3f
	.zero		1


	//   ....[105]....
        /*1378*/ 	.word	0x0001eaf0
        /*137c*/ 	.word	0x00000006
        /*1380*/ 	.word	0x00013220
        /*1384*/ 	.short	0x010a
        /*1386*/ 	.byte	0x3f
	.zero		1


	//   ....[106]....
        /*1388*/ 	.word	0x0001ec90
        /*138c*/ 	.word	0x00000005
        /*1390*/ 	.word	0x00000000
        /*1394*/ 	.short	0x010a
        /*1396*/ 	.byte	0x3f
	.zero		1


	//   ....[107]....
        /*1398*/ 	.word	0x0001ece0
        /*139c*/ 	.word	0x00000009
        /*13a0*/ 	.word	0x00000000
        /*13a4*/ 	.short	0x010a
        /*13a6*/ 	.byte	0x3f
	.zero		1


	//   ....[108]....
        /*13a8*/ 	.word	0x0001ed30
        /*13ac*/ 	.word	0x0000001d
        /*13b0*/ 	.word	0x00013260
        /*13b4*/ 	.short	0x010a
        /*13b6*/ 	.byte	0x3f
	.zero		1


	//   ....[109]....
        /*13b8*/ 	.word	0x0001ed80
        /*13bc*/ 	.word	0x00000007
        /*13c0*/ 	.word	0x00013260
        /*13c4*/ 	.short	0x010a
        /*13c6*/ 	.byte	0x3f
	.zero		1


	//   ....[110]....
        /*13c8*/ 	.word	0x0001edd0
        /*13cc*/ 	.word	0x0000001d
        /*13d0*/ 	.word	0x00013280
        /*13d4*/ 	.short	0x010a
        /*13d6*/ 	.byte	0x3f
	.zero		1


	//----- nvinfo : EIATTR_NUM_MBARRIERS
	.align		4
.L_1625:
        /*13d8*/ 	.byte	0x03, 0x38
        /*13da*/ 	.short	0x0016


	//----- nvinfo : EIATTR_EXIT_INSTR_OFFSETS
	.align		4
        /*13dc*/ 	.byte	0x04, 0x1c
        /*13de*/ 	.short	(.L_1627 - .L_1626)


	//   ....[0]....
.L_1626:
        /*13e0*/ 	.word	0x0001cb10


	//----- nvinfo : EIATTR_MAX_THREADS
	.align		4
.L_1627:
        /*13e4*/ 	.byte	0x04, 0x05
        /*13e6*/ 	.short	(.L_1629 - .L_1628)
.L_1628:
        /*13e8*/ 	.word	0x00000200
        /*13ec*/ 	.word	0x00000001
        /*13f0*/ 	.word	0x00000001


	//----- nvinfo : EIATTR_CRS_STACK_SIZE
	.align		4
.L_1629:
        /*13f4*/ 	.byte	0x04, 0x1e
        /*13f6*/ 	.short	(.L_1631 - .L_1630)
.L_1630:
        /*13f8*/ 	.word	0x00000000


	//----- nvinfo : EIATTR_CBANK_PARAM_SIZE
	.align		4
.L_1631:
        /*13fc*/ 	.byte	0x03, 0x19
        /*13fe*/ 	.short	0x0af0


	//----- nvinfo : EIATTR_PARAM_CBANK
	.align		4
        /*1400*/ 	.byte	0x04, 0x0a
        /*1402*/ 	.short	(.L_1633 - .L_1632)
	.align		4
.L_1632:
        /*1404*/ 	.word	index@(.nv.constant0._ZN7cutlass13device_kernelIN5flash11enable_sm90INS1_16FlashAttnFwdSm90INS1_25CollectiveMainloopFwdSm90ILi2EN4cute5tupleIJNS5_1CILi1EEES8_S8_EEENS6_IJNS7_ILi192EEENS7_ILi160EEENS7_ILi64EEEEEELi64ENS_12float_e4m3_tEfNS_4arch4Sm90ELb1ELb0ELb1ELb1ELb0ELb1ELb0ELb1ELb1ELb1ELb1ELb0EEENS1_21CollectiveEpilogueFwdINS6_IJSA_SC_SB_EEES9_NS_10bfloat16_tESG_Li384ELb1ELb1ELb1ELb1EEENS1_36VarlenDynamicPersistentTileSchedulerILi192ELi160ELi384ELi128ELb1ELb1ELb1ELb1ELb1ELb1EEEEEEEEEvNT_6ParamsE)
        /*1408*/ 	.short	0x0210
        /*140a*/ 	.short	0x0af0


	//----- nvinfo : EIATTR_SW_WAR
	.align		4
.L_1633:
        /*140c*/ 	.byte	0x04, 0x36
        /*140e*/ 	.short	(.L_1635 - .L_1634)
.L_1634:
        /*1410*/ 	.word	0x00000008
.L_1635:


//--------------------- .nv.callgraph             --------------------------
	.section	.nv.callgraph,"",@"SHT_CUDA_CALLGRAPH"
	.align	4
	.sectionentsize	8
	.align		4
        /*0000*/ 	.word	0x00000000
	.align		4
        /*0004*/ 	.word	0xffffffff
	.align		4
        /*0008*/ 	.word	index@(_ZN7cutlass13device_kernelIN5flash11enable_sm90INS1_16FlashAttnFwdSm90INS1_25CollectiveMainloopFwdSm90ILi2EN4cute5tupleIJNS5_1CILi1EEES8_S8_EEENS6_IJNS7_ILi128EEESA_NS7_ILi256EEEEEELi256ENS_12float_e4m3_tEfNS_4arch4Sm90ELb0ELb0ELb1ELb0ELb0ELb0ELb0ELb1ELb1ELb1ELb1ELb0EEENS1_21CollectiveEpilogueFwdINS6_IJSA_SB_SA_EEES9_NS_10bfloat16_tESF_Li256ELb0ELb1ELb1ELb1EEENS1_19SingleTileSchedulerILb0ELb1ELb1ELi128EEEEEEEEEvNT_6ParamsE)
	.align		4
        /*000c*/ 	.word	index@(__assertfail)
	.align		4
        /*0010*/ 	.word	index@(_ZN7cutlass13device_kernelIN5flash11enable_sm90INS1_16FlashAttnFwdSm90INS1_25CollectiveMainloopFwdSm90ILi2EN4cute5tupleIJNS5_1CILi1EEES8_S8_EEENS6_IJNS7_ILi128EEESA_NS7_ILi256EEEEEELi256ENS_12float_e4m3_tEfNS_4arch4Sm90ELb0ELb0ELb1ELb1ELb0ELb0ELb0ELb1ELb1ELb1ELb1ELb0EEENS1_21CollectiveEpilogueFwdINS6_IJSA_SB_SA_EEES9_NS_10bfloat16_tESF_Li256ELb1ELb1ELb1ELb1EEENS1_36VarlenDynamicPersistentTileSchedulerILi128ELi128ELi256ELi128ELb1ELb1ELb1ELb0ELb1ELb1EEEEEEEEEvNT_6ParamsE)
	.align		4
        /*0014*/ 	.word	index@(__assertfail)
	.align		4
        /*0018*/ 	.word	index@(_ZN7cutlass13device_kernelIN5flash11enable_sm90INS1_16FlashAttnFwdSm90INS1_25CollectiveMainloopFwdSm90ILi2EN4cute5tupleIJNS5_1CILi1EEES8_S8_EEENS6_IJNS7_ILi128EEESA_NS7_ILi256EEEEEELi256ENS_12float_e4m3_tEfNS_4arch4Sm90ELb0ELb0ELb1ELb1ELb0ELb1ELb0ELb1ELb1ELb1ELb1ELb0EEENS1_21CollectiveEpilogueFwdINS6_IJSA_SB_SA_EEES9_NS_10bfloat16_tESF_Li256ELb1ELb1ELb1ELb1EEENS1_36VarlenDynamicPersistentTileSchedulerILi128ELi128ELi256ELi128ELb1ELb1ELb1ELb0ELb1ELb1EEEEEEEEEvNT_6ParamsE)
	.align		4
        /*001c*/ 	.word	index@(__assertfail)
	.align		4
        /*0020*/ 	.word	index@(_ZN7cutlass13device_kernelIN5flash11enable_sm90INS1_16FlashAttnFwdSm90INS1_25CollectiveMainloopFwdSm90ILi2EN4cute5tupleIJNS5_1CILi1EEES8_S8_EEENS6_IJNS7_ILi128EEENS7_ILi64EEENS7_ILi256EEEEEELi256ENS_12float_e4m3_tEfNS_4arch4Sm90ELb0ELb1ELb1ELb0ELb0ELb0ELb0ELb1ELb1ELb1ELb1ELb0EEENS1_21CollectiveEpilogueFwdINS6_IJSA_SC_SB_EEES9_NS_10bfloat16_tESG_Li256ELb0ELb1ELb1ELb1EEENS1_19SingleTileSchedulerILb0ELb1ELb1ELi128EEEEEEEEEvNT_6ParamsE)
	.align		4
        /*0024*/ 	.word	index@(__assertfail)
	.align		4
        /*0028*/ 	.word	index@(_ZN7cutlass13device_kernelIN5flash11enable_sm90INS1_16FlashAttnFwdSm90INS1_25CollectiveMainloopFwdSm90ILi2EN4cute5tupleIJNS5_1CILi1EEES8_S8_EEENS6_IJNS7_ILi128EEENS7_ILi64EEENS7_ILi256EEEEEELi256ENS_12float_e4m3_tEfNS_4arch4Sm90ELb0ELb1ELb1ELb1ELb0ELb0ELb0ELb1ELb1ELb1ELb1ELb0EEENS1_21CollectiveEpilogueFwdINS6_IJSA_SC_SB_EEES9_NS_10bfloat16_tESG_Li256ELb1ELb1ELb1ELb1EEENS1_36VarlenDynamicPersistentTileSchedulerILi128ELi64ELi256ELi128ELb1ELb1ELb1ELb1ELb0ELb1EEEEEEEEEvNT_6ParamsE)
	.align		4
        /*002c*/ 	.word	index@(__assertfail)
	.align		4
        /*0030*/ 	.word	index@(_ZN7cutlass13device_kernelIN5flash11enable_sm90INS1_16FlashAttnFwdSm90INS1_25CollectiveMainloopFwdSm90ILi2EN4cute5tupleIJNS5_1CILi1EEES8_S8_EEENS6_IJNS7_ILi128EEENS7_ILi64EEENS7_ILi256EEEEEELi256ENS_12float_e4m3_tEfNS_4arch4Sm90ELb0ELb1ELb1ELb1ELb0ELb1ELb0ELb1ELb1ELb1ELb1ELb0EEENS1_21CollectiveEpilogueFwdINS6_IJSA_SC_SB_EEES9_NS_10bfloat16_tESG_Li256ELb1ELb1ELb1ELb1EEENS1_36VarlenDynamicPersistentTileSchedulerILi128ELi64ELi256ELi128ELb1ELb1ELb1ELb1ELb0ELb1EEEEEEEEEvNT_6ParamsE)
	.align		4
        /*0034*/ 	.word	index@(__assertfail)
	.align		4
        /*0038*/ 	.word	index@(_ZN7cutlass13device_kernelIN5flash11enable_sm90INS1_16FlashAttnFwdSm90INS1_25CollectiveMainloopFwdSm90ILi2EN4cute5tupleIJNS5_1CILi1EEES8_S8_EEENS6_IJNS7_ILi128EEESA_NS7_ILi256EEEEEELi256ENS_12float_e4m3_tEfNS_4arch4Sm90ELb1ELb0ELb1ELb0ELb0ELb0ELb0ELb1ELb1ELb1ELb1ELb0EEENS1_21CollectiveEpilogueFwdINS6_IJSA_SB_SA_EEES9_NS_10bfloat16_tESF_Li256ELb0ELb1ELb1ELb1EEENS1_19SingleTileSchedulerILb0ELb1ELb1ELi128EEEEEEEEEvNT_6ParamsE)
	.align		4
        /*003c*/ 	.word	index@(__assertfail)
	.align		4
        /*0040*/ 	.word	index@(_ZN7cutlass13device_kernelIN5flash11enable_sm90INS1_16FlashAttnFwdSm90INS1_25CollectiveMainloopFwdSm90ILi2EN4cute5tupleIJNS5_1CILi1EEES8_S8_EEENS6_IJNS7_ILi128EEESA_NS7_ILi256EEEEEELi256ENS_12float_e4m3_tEfNS_4arch4Sm90ELb1ELb0ELb1ELb1ELb0ELb0ELb0ELb1ELb1ELb1ELb1ELb0EEENS1_21CollectiveEpilogueFwdINS6_IJSA_SB_SA_EEES9_NS_10bfloat16_tESF_Li256ELb1ELb1ELb1ELb1EEENS1_36VarlenDynamicPersistentTileSchedulerILi128ELi128ELi256ELi128ELb1ELb1ELb1ELb1ELb1ELb1EEEEEEEEEvNT_6ParamsE)
	.align		4
        /*0044*/ 	.word	index@(__assertfail)
	.align		4
        /*0048*/ 	.word	index@(_ZN7cutlass13device_kernelIN5flash11enable_sm90INS1_16FlashAttnFwdSm90INS1_25CollectiveMainloopFwdSm90ILi2EN4cute5tupleIJNS5_1CILi1EEES8_S8_EEENS6_IJNS7_ILi128EEESA_NS7_ILi256EEEEEELi256ENS_12float_e4m3_tEfNS_4arch4Sm90ELb1ELb0ELb1ELb1ELb0ELb1ELb0ELb1ELb1ELb1ELb1ELb0EEENS1_21CollectiveEpilogueFwdINS6_IJSA_SB_SA_EEES9_NS_10bfloat16_tESF_Li256ELb1ELb1ELb1ELb1EEENS1_36VarlenDynamicPersistentTileSchedulerILi128ELi128ELi256ELi128ELb1ELb1ELb1ELb1ELb1ELb1EEEEEEEEEvNT_6ParamsE)
	.align		4
        /*004c*/ 	.word	index@(__assertfail)
	.align		4
        /*0050*/ 	.word	index@(_ZN7cutlass13device_kernelIN5flash11enable_sm90INS1_16FlashAttnFwdSm90INS1_25CollectiveMainloopFwdSm90ILi2EN4cute5tupleIJNS5_1CILi1EEES8_S8_EEENS6_IJNS7_ILi128EEENS7_ILi160EEENS7_ILi192EEEEEELi192ENS_12float_e4m3_tEfNS_4arch4Sm90ELb0ELb0ELb1ELb0ELb0ELb0ELb0ELb1ELb1ELb1ELb1ELb0EEENS1_21CollectiveEpilogueFwdINS6_IJSA_SC_SB_EEES9_NS_10bfloat16_tESG_Li256ELb0ELb1ELb1ELb1EEENS1_19SingleTileSchedulerILb0ELb1ELb1ELi128EEEEEEEEEvNT_6ParamsE)
	.align		4
        /*0054*/ 	.word	index@(__assertfail)
	.align		4
        /*0058*/ 	.word	index@(_ZN7cutlass13device_kernelIN5flash11enable_sm90INS1_16FlashAttnFwdSm90INS1_25CollectiveMainloopFwdSm90ILi2EN4cute5tupleIJNS5_1CILi1EEES8_S8_EEENS6_IJNS7_ILi128EEENS7_ILi160EEENS7_ILi192EEEEEELi192ENS_12float_e4m3_tEfNS_4arch4Sm90ELb0ELb0ELb1ELb1ELb0ELb0ELb0ELb1ELb1ELb1ELb1ELb0EEENS1_21CollectiveEpilogueFwdINS6_IJSA_SC_SB_EEES9_NS_10bfloat16_tESG_Li256ELb1ELb1ELb1ELb1EEENS1_36VarlenDynamicPersistentTileSchedulerILi128ELi160ELi256ELi128ELb1ELb1ELb1ELb0ELb1ELb1EEEEEEEEEvNT_6ParamsE)
	.align		4
        /*005c*/ 	.word	index@(__assertfail)
	.align		4
        /*0060*/ 	.word	index@(_ZN7cutlass13device_kernelIN5flash11enable_sm90INS1_16FlashAttnFwdSm90INS1_25CollectiveMainloopFwdSm90ILi2EN4cute5tupleIJNS5_1CILi1EEES8_S8_EEENS6_IJNS7_ILi128EEENS7_ILi160EEENS7_ILi192EEEEEELi192ENS_12float_e4m3_tEfNS_4arch4Sm90ELb0ELb0ELb1ELb1ELb0ELb1ELb0ELb1ELb1ELb1ELb1ELb0EEENS1_21CollectiveEpilogueFwdINS6_IJSA_SC_SB_EEES9_NS_10bfloat16_tESG_Li256ELb1ELb1ELb1ELb1EEENS1_36VarlenDynamicPersistentTileSchedulerILi128ELi160ELi256ELi128ELb1ELb1ELb1ELb0ELb1ELb1EEEEEEEEEvNT_6ParamsE)
	.align		4
        /*0064*/ 	.word	index@(__assertfail)
	.align		4
        /*0068*/ 	.word	index@(_ZN7cutlass13device_kernelIN5flash11enable_sm90INS1_16FlashAttnFwdSm90INS1_25CollectiveMainloopFwdSm90ILi2EN4cute5tupleIJNS5_1CILi1EEES8_S8_EEENS6_IJNS7_ILi128EEESA_NS7_ILi192EEEEEELi192ENS_12float_e4m3_tEfNS_4arch4Sm90ELb0ELb1ELb1ELb0ELb0ELb0ELb0ELb1ELb1ELb1ELb1ELb0EEENS1_21CollectiveEpilogueFwdINS6_IJSA_SB_SA_EEES9_NS_10bfloat16_tESF_Li256ELb0ELb1ELb1ELb1EEENS1_19SingleTileSchedulerILb0ELb1ELb1ELi128EEEEEEEEEvNT_6ParamsE)
	.align		4
        /*006c*/ 	.word	index@(__assertfail)
	.align		4
        /*0070*/ 	.word	index@(_ZN7cutlass13device_kernelIN5flash11enable_sm90INS1_16FlashAttnFwdSm90INS1_25CollectiveMainloopFwdSm90ILi2EN4cute5tupleIJNS5_1CILi1EEES8_S8_EEENS6_IJNS7_ILi128EEESA_NS7_ILi192EEEEEELi192ENS_12float_e4m3_tEfNS_4arch4Sm90ELb0ELb1ELb1ELb1ELb0ELb0ELb0ELb1ELb1ELb1ELb1ELb0EEENS1_21CollectiveEpilogueFwdINS6_IJSA_SB_SA_EEES9_NS_10bfloat16_tESF_Li256ELb1ELb1ELb1ELb1EEENS1_36VarlenDynamicPersistentTileSchedulerILi128ELi128ELi256ELi128ELb1ELb1ELb1ELb1ELb0ELb1EEEEEEEEEvNT_6ParamsE)
	.align		4
        /*0074*/ 	.word	index@(__assertfail)
	.align		4
        /*0078*/ 	.word	index@(_ZN7cutlass13device_kernelIN5flash11enable_sm90INS1_16FlashAttnFwdSm90INS1_25CollectiveMainloopFwdSm90ILi2EN4cute5tupleIJNS5_1CILi1EEES8_S8_EEENS6_IJNS7_ILi128EEESA_NS7_ILi192EEEEEELi192ENS_12float_e4m3_tEfNS_4arch4Sm90ELb0ELb1ELb1ELb1ELb0ELb1ELb0ELb1ELb1ELb1ELb1ELb0EEENS1_21CollectiveEpilogueFwdINS6_IJSA_SB_SA_EEES9_NS_10bfloat16_tESF_Li256ELb1ELb1ELb1ELb1EEENS1_36VarlenDynamicPersistentTileSchedulerILi128ELi128ELi256ELi128ELb1ELb1ELb1ELb1ELb0ELb1EEEEEEEEEvNT_6ParamsE)
	.align		4
        /*007c*/ 	.word	index@(__assertfail)
	.align		4
        /*0080*/ 	.word	index@(_ZN7cutlass13device_kernelIN5flash11enable_sm90INS1_16FlashAttnFwdSm90INS1_25CollectiveMainloopFwdSm90ILi2EN4cute5tupleIJNS5_1CILi1EEES8_S8_EEENS6_IJNS7_ILi128EEENS7_ILi160EEENS7_ILi192EEEEEELi192ENS_12float_e4m3_tEfNS_4arch4Sm90ELb1ELb0ELb1ELb0ELb0ELb0ELb0ELb1ELb1ELb1ELb1ELb0EEENS1_21CollectiveEpilogueFwdINS6_IJSA_SC_SB_EEES9_NS_10bfloat16_tESG_Li256ELb0ELb1ELb1ELb1EEENS1_19SingleTileSchedulerILb0ELb1ELb1ELi128EEEEEEEEEvNT_6ParamsE)
	.align		4
        /*0084*/ 	.word	index@(__assertfail)
	.align		4
        /*0088*/ 	.word	index@(_ZN7cutlass13device_kernelIN5flash11enable_sm90INS1_16FlashAttnFwdSm90INS1_25CollectiveMainloopFwdSm90ILi2EN4cute5tupleIJNS5_1CILi1EEES8_S8_EEENS6_IJNS7_ILi128EEENS7_ILi160EEENS7_ILi192EEEEEELi192ENS_12float_e4m3_tEfNS_4arch4Sm90ELb1ELb0ELb1ELb1ELb0ELb0ELb0ELb1ELb1ELb1ELb1ELb0EEENS1_21CollectiveEpilogueFwdINS6_IJSA_SC_SB_EEES9_NS_10bfloat16_tESG_Li256ELb1ELb1ELb1ELb1EEENS1_36VarlenDynamicPersistentTileSchedulerILi128ELi160ELi256ELi128ELb1ELb1ELb1ELb1ELb1ELb1EEEEEEEEEvNT_6ParamsE)
	.align		4
        /*008c*/ 	.word	index@(__assertfail)
	.align		4
        /*0090*/ 	.word	index@(_ZN7cutlass13device_kernelIN5flash11enable_sm90INS1_16FlashAttnFwdSm90INS1_25CollectiveMainloopFwdSm90ILi2EN4cute5tupleIJNS5_1CILi1EEES8_S8_EEENS6_IJNS7_ILi128EEENS7_ILi160EEENS7_ILi192EEEEEELi192ENS_12float_e4m3_tEfNS_4arch4Sm90ELb1ELb0ELb1ELb1ELb0ELb1ELb0ELb1ELb1ELb1ELb1ELb0EEENS1_21CollectiveEpilogueFwdINS6_IJSA_SC_SB_EEES9_NS_10bfloat16_tESG_Li256ELb1ELb1ELb1ELb1EEENS1_36VarlenDynamicPersistentTileSchedulerILi128ELi160ELi256ELi128ELb1ELb1ELb1ELb1ELb1ELb1EEEEEEEEEvNT_6ParamsE)
	.align		4
        /*0094*/ 	.word	index@(__assertfail)
	.align		4
        /*0098*/ 	.word	index@(_ZN7cutlass13device_kernelIN5flash11enable_sm90INS1_16FlashAttnFwdSm90INS1_25CollectiveMainloopFwdSm90ILi2EN4cute5tupleIJNS5_1CILi1EEES8_S8_EEENS6_IJNS7_ILi128EEENS7_ILi224EEESA_EEELi128ENS_12float_e4m3_tEfNS_4arch4Sm90ELb0ELb0ELb1ELb0ELb0ELb0ELb0ELb1ELb1ELb1ELb1ELb0EEENS1_21CollectiveEpilogueFwdINS6_IJSA_SA_SB_EEES9_NS_10bfloat16_tESF_Li256ELb0ELb1ELb1ELb1EEENS1_19SingleTileSchedulerILb0ELb1ELb1ELi128EEEEEEEEEvNT_6ParamsE)
	.align		4
        /*009c*/ 	.word	index@(__assertfail)
	.align		4
        /*00a0*/ 	.word	index@(_ZN7cutlass13device_kernelIN5flash11enable_sm90INS1_16FlashAttnFwdSm90INS1_25CollectiveMainloopFwdSm90ILi2EN4cute5tupleIJNS5_1CILi1EEES8_S8_EEENS6_IJNS7_ILi128EEENS7_ILi224EEESA_EEELi128ENS_12float_e4m3_tEfNS_4arch4Sm90ELb0ELb0ELb1ELb1ELb0ELb0ELb0ELb1ELb1ELb1ELb1ELb0EEENS1_21CollectiveEpilogueFwdINS6_IJSA_SA_SB_EEES9_NS_10bfloat16_tESF_Li256ELb1ELb1ELb1ELb1EEENS1_36VarlenDynamicPersistentTileSchedulerILi128ELi224ELi256ELi128ELb1ELb1ELb1ELb0ELb1ELb1EEEEEEEEEvNT_6ParamsE)
	.align		4
        /*00a4*/ 	.word	index@(__assertfail)
	.align		4
        /*00a8*/ 	.word	index@(_ZN7cutlass13device_kernelIN5flash11enable_sm90INS1_16FlashAttnFwdSm90INS1_25CollectiveMainloopFwdSm90ILi2EN4cute5tupleIJNS5_1CILi1EEES8_S8_EEENS6_IJNS7_ILi128EEENS7_ILi224EEESA_EEELi128ENS_12float_e4m3_tEfNS_4arch4Sm90ELb0ELb0ELb1ELb1ELb0ELb1ELb0ELb1ELb1ELb1ELb1ELb0EEENS1_21CollectiveEpilogueFwdINS6_IJSA_SA_SB_EEES9_NS_10bfloat16_tESF_Li256ELb1ELb1ELb1ELb1EEENS1_36VarlenDynamicPersistentTileSchedulerILi128ELi224ELi256ELi128ELb1ELb1ELb1ELb0ELb1ELb1EEEEEEEEEvNT_6ParamsE)
	.align		4
        /*00ac*/ 	.word	index@(__assertfail)
	.align		4
        /*00b0*/ 	.word	index@(_ZN7cutlass13device_kernelIN5flash11enable_sm90INS1_16FlashAttnFwdSm90INS1_25CollectiveMainloopFwdSm90ILi2EN4cute5tupleIJNS5_1CILi1EEES8_S8_EEENS6_IJNS7_ILi128EEENS7_ILi192EEESA_EEELi128ENS_12float_e4m3_tEfNS_4arch4Sm90ELb0ELb1ELb1ELb0ELb0ELb0ELb0ELb1ELb1ELb1ELb1ELb0EEENS1_21CollectiveEpilogueFwdINS6_IJSA_SA_SB_EEES9_NS_10bfloat16_tESF_Li256ELb0ELb1ELb1ELb1EEENS1_19SingleTileSchedulerILb0ELb1ELb1ELi128EEEEEEEEEvNT_6ParamsE)
	.align		4
        /*00b4*/ 	.word	index@(__assertfail)
	.align		4
        /*00b8*/ 	.word	index@(_ZN7cutlass13device_kernelIN5flash11enable_sm90INS1_16FlashAttnFwdSm90INS1_25CollectiveMainloopFwdSm90ILi2EN4cute5tupleIJNS5_1CILi1EEES8_S8_EEENS6_IJNS7_ILi128EEENS7_ILi192EEESA_EEELi128ENS_12float_e4m3_tEfNS_4arch4Sm90ELb0ELb1ELb1ELb1ELb0ELb0ELb0ELb1ELb1ELb1ELb1ELb0EEENS1_21CollectiveEpilogueFwdINS6_IJSA_SA_SB_EEES9_NS_10bfloat16_tESF_Li256ELb1ELb1ELb1ELb1EEENS1_36VarlenDynamicPersistentTileSchedulerILi128ELi192ELi256ELi128ELb1ELb1ELb1ELb1ELb0ELb1EEEEEEEEEvNT_6ParamsE)
	.align		4
        /*00bc*/ 	.word	index@(__assertfail)
	.align		4
        /*00c0*/ 	.word	index@(_ZN7cutlass13device_kernelIN5flash11enable_sm90INS1_16FlashAttnFwdSm90INS1_25CollectiveMainloopFwdSm90ILi2EN4cute5tupleIJNS5_1CILi1EEES8_S8_EEENS6_IJNS7_ILi128EEENS7_ILi192EEESA_EEELi128ENS_12float_e4m3_tEfNS_4arch4Sm90ELb0ELb1ELb1ELb1ELb0ELb1ELb0ELb1ELb1ELb1ELb1ELb0EEENS1_21CollectiveEpilogueFwdINS6_IJSA_SA_SB_EEES9_NS_10bfloat16_tESF_Li256ELb1ELb1ELb1ELb1EEENS1_36VarlenDynamicPersistentTileSchedulerILi128ELi192ELi256ELi128ELb1ELb1ELb1ELb1ELb0ELb1EEEEEEEEEvNT_6ParamsE)
	.align		4
        /*00c4*/ 	.word	index@(__assertfail)
	.align		4
        /*00c8*/ 	.word	index@(_ZN7cutlass13device_kernelIN5flash11enable_sm90INS1_16FlashAttnFwdSm90INS1_25CollectiveMainloopFwdSm90ILi2EN4cute5tupleIJNS5_1CILi1EEES8_S8_EEENS6_IJNS7_ILi128EEENS7_ILi224EEESA_EEELi128ENS_12float_e4m3_tEfNS_4arch4Sm90ELb1ELb0ELb1ELb0ELb0ELb0ELb0ELb1ELb1ELb1ELb1ELb0EEENS1_21CollectiveEpilogueFwdINS6_IJSA_SA_SB_EEES9_NS_10bfloat16_tESF_Li256ELb0ELb1ELb1ELb1EEENS1_19SingleTileSchedulerILb0ELb1ELb1ELi128EEEEEEEEEvNT_6ParamsE)
	.align		4
        /*00cc*/ 	.word	index@(__assertfail)
	.align		4
        /*00d0*/ 	.word	index@(_ZN7cutlass13device_kernelIN5flash11enable_sm90INS1_16FlashAttnFwdSm90INS1_25CollectiveMainloopFwdSm90ILi2EN4cute5tupleIJNS5_1CILi1EEES8_S8_EEENS6_IJNS7_ILi128EEENS7_ILi224EEESA_EEELi128ENS_12float_e4m3_tEfNS_4arch4Sm90ELb1ELb0ELb1ELb1ELb0ELb0ELb0ELb1ELb1ELb1ELb1ELb0EEENS1_21CollectiveEpilogueFwdINS6_IJSA_SA_SB_EEES9_NS_10bfloat16_tESF_Li256ELb1ELb1ELb1ELb1EEENS1_36VarlenDynamicPersistentTileSchedulerILi128ELi224ELi256ELi128ELb1ELb1ELb1ELb1ELb1ELb1EEEEEEEEEvNT_6ParamsE)
	.align		4
        /*00d4*/ 	.word	index@(__assertfail)
	.align		4
        /*00d8*/ 	.word	index@(_ZN7cutlass13device_kernelIN5flash11enable_sm90INS1_16FlashAttnFwdSm90INS1_25CollectiveMainloopFwdSm90ILi2EN4cute5tupleIJNS5_1CILi1EEES8_S8_EEENS6_IJNS7_ILi128EEENS7_ILi224EEESA_EEELi128ENS_12float_e4m3_tEfNS_4arch4Sm90ELb1ELb0ELb1ELb1ELb0ELb1ELb0ELb1ELb1ELb1ELb1ELb0EEENS1_21CollectiveEpilogueFwdINS6_IJSA_SA_SB_EEES9_NS_10bfloat16_tESF_Li256ELb1ELb1ELb1ELb1EEENS1_36VarlenDynamicPersistentTileSchedulerILi128ELi224ELi256ELi128ELb1ELb1ELb1ELb1ELb1ELb1EEEEEEEEEvNT_6ParamsE)
	.align		4
        /*00dc*/ 	.word	index@(__assertfail)
	.align		4
        /*00e0*/ 	.word	index@(_ZN7cutlass13device_kernelIN5flash11enable_sm90INS1_16FlashAttnFwdSm90INS1_25CollectiveMainloopFwdSm90ILi2EN4cute5tupleIJNS5_1CILi1EEES8_S8_EEENS6_IJNS7_ILi192EEENS7_ILi128EEENS7_ILi96EEEEEELi96ENS_12float_e4m3_tEfNS_4arch4Sm90ELb0ELb0ELb1ELb0ELb0ELb0ELb0ELb1ELb1ELb1ELb1ELb0EEENS1_21CollectiveEpilogueFwdINS6_IJSA_SC_SB_EEES9_NS_10bfloat16_tESG_Li384ELb0ELb1ELb1ELb1EEENS1_19SingleTileSchedulerILb0ELb1ELb1ELi192EEEEEEEEEvNT_6ParamsE)
	.align		4
        /*00e4*/ 	.word	index@(__assertfail)
	.align		4
        /*00e8*/ 	.word	index@(_ZN7cutlass13device_kernelIN5flash11enable_sm90INS1_16FlashAttnFwdSm90INS1_25CollectiveMainloopFwdSm90ILi2EN4cute5tupleIJNS5_1CILi1EEES8_S8_EEENS6_IJNS7_ILi192EEENS7_ILi128EEENS7_ILi96EEEEEELi96ENS_12float_e4m3_tEfNS_4arch4Sm90ELb0ELb0ELb1ELb1ELb0ELb0ELb0ELb1ELb1ELb1ELb1ELb0EEENS1_21CollectiveEpilogueFwdINS6_IJSA_SC_SB_EEES9_NS_10bfloat16_tESG_Li384ELb1ELb1ELb1ELb1EEENS1_36VarlenDynamicPersistentTileSchedulerILi192ELi128ELi384ELi128ELb1ELb1ELb1ELb0ELb1ELb1EEEEEEEEEvNT_6ParamsE)
	.align		4
        /*00ec*/ 	.word	index@(__assertfail)
	.align		4
        /*00f0*/ 	.word	index@(_ZN7cutlass13device_kernelIN5flash11enable_sm90INS1_16FlashAttnFwdSm90INS1_25CollectiveMainloopFwdSm90ILi2EN4cute5tupleIJNS5_1CILi1EEES8_S8_EEENS6_IJNS7_ILi192EEENS7_ILi128EEENS7_ILi96EEEEEELi96ENS_12float_e4m3_tEfNS_4arch4Sm90ELb0ELb0ELb1ELb1ELb0ELb1ELb0ELb1ELb1ELb1ELb1ELb0EEENS1_21CollectiveEpilogueFwdINS6_IJSA_SC_SB_EEES9_NS_10bfloat16_tESG_Li384ELb1ELb1ELb1ELb1EEENS1_36VarlenDynamicPersistentTileSchedulerILi192ELi128ELi384ELi128ELb1ELb1ELb1ELb0ELb1ELb1EEEEEEEEEvNT_6ParamsE)
	.align		4
        /*00f4*/ 	.word	index@(__assertfail)
	.align		4
        /*00f8*/ 	.word	index@(_ZN7cutlass13device_kernelIN5flash11enable_sm90INS1_16FlashAttnFwdSm90INS1_25CollectiveMainloopFwdSm90ILi2EN4cute5tupleIJNS5_1CILi1EEES8_S8_EEENS6_IJNS7_ILi192EEENS7_ILi128EEENS7_ILi96EEEEEELi96ENS_12float_e4m3_tEfNS_4arch4Sm90ELb0ELb1ELb1ELb0ELb0ELb0ELb0ELb1ELb1ELb1ELb1ELb0EEENS1_21CollectiveEpilogueFwdINS6_IJSA_SC_SB_EEES9_NS_10bfloat16_tESG_Li384ELb0ELb1ELb1ELb1EEENS1_19SingleTileSchedulerILb0ELb1ELb1ELi192EEEEEEEEEvNT_6ParamsE)
	.align		4
        /*00fc*/ 	.word	index@(__assertfail)
	.align		4
        /*0100*/ 	.word	index@(_ZN7cutlass13device_kernelIN5flash11enable_sm90INS1_16FlashAttnFwdSm90INS1_25CollectiveMainloopFwdSm90ILi2EN4cute5tupleIJNS5_1CILi1EEES8_S8_EEENS6_IJNS7_ILi192EEENS7_ILi128EEENS7_ILi96EEEEEELi96ENS_12float_e4m3_tEfNS_4arch4Sm90ELb0ELb1ELb1ELb1ELb0ELb0ELb0ELb1ELb1ELb1ELb1ELb0EEENS1_21CollectiveEpilogueFwdINS6_IJSA_SC_SB_EEES9_NS_10bfloat16_tESG_Li384ELb1ELb1ELb1ELb1EEENS1_36VarlenDynamicPersistentTileSchedulerILi192ELi128ELi384ELi128ELb1ELb1ELb1ELb1ELb0ELb1EEEEEEEEEvNT_6ParamsE)
	.align		4
        /*0104*/ 	.word	index@(__assertfail)
	.align		4
        /*0108*/ 	.word	index@(_ZN7cutlass13device_kernelIN5flash11enable_sm90INS1_16FlashAttnFwdSm90INS1_25CollectiveMainloopFwdSm90ILi2EN4cute5tupleIJNS5_1CILi1EEES8_S8_EEENS6_IJNS7_ILi192EEENS7_ILi128EEENS7_ILi96EEEEEELi96ENS_12float_e4m3_tEfNS_4arch4Sm90ELb0ELb1ELb1ELb1ELb0ELb1ELb0ELb1ELb1ELb1ELb1ELb0EEENS1_21CollectiveEpilogueFwdINS6_IJSA_SC_SB_EEES9_NS_10bfloat16_tESG_Li384ELb1ELb1ELb1ELb1EEENS1_36VarlenDynamicPersistentTileSchedulerILi192ELi128ELi384ELi128ELb1ELb1ELb1ELb1ELb0ELb1EEEEEEEEEvNT_6ParamsE)
	.align		4
        /*010c*/ 	.word	index@(__assertfail)
	.align		4
        /*0110*/ 	.word	index@(_ZN7cutlass13device_kernelIN5flash11enable_sm90INS1_16FlashAttnFwdSm90INS1_25CollectiveMainloopFwdSm90ILi2EN4cute5tupleIJNS5_1CILi1EEES8_S8_EEENS6_IJNS7_ILi192EEENS7_ILi128EEENS7_ILi96EEEEEELi96ENS_12float_e4m3_tEfNS_4arch4Sm90ELb1ELb0ELb1ELb0ELb0ELb0ELb0ELb1ELb1ELb1ELb1ELb0EEENS1_21CollectiveEpilogueFwdINS6_IJSA_SC_SB_EEES9_NS_10bfloat16_tESG_Li384ELb0ELb1ELb1ELb1EEENS1_19SingleTileSchedulerILb0ELb1ELb1ELi192EEEEEEEEEvNT_6ParamsE)
	.align		4
        /*0114*/ 	.word	index@(__assertfail)
	.align		4
        /*0118*/ 	.word	index@(_ZN7cutlass13device_kernelIN5flash11enable_sm90INS1_16FlashAttnFwdSm90INS1_25CollectiveMainloopFwdSm90ILi2EN4cute5tupleIJNS5_1CILi1EEES8_S8_EEENS6_IJNS7_ILi192EEENS7_ILi128EEENS7_ILi96EEEEEELi96ENS_12float_e4m3_tEfNS_4arch4Sm90ELb1ELb0ELb1ELb1ELb0ELb0ELb0ELb1ELb1ELb1ELb1ELb0EEENS1_21CollectiveEpilogueFwdINS6_IJSA_SC_SB_EEES9_NS_10bfloat16_tESG_Li384ELb1ELb1ELb1ELb1EEENS1_36VarlenDynamicPersistentTileSchedulerILi192ELi128ELi384ELi128ELb1ELb1ELb1ELb1ELb1ELb1EEEEEEEEEvNT_6ParamsE)
	.align		4
        /*011c*/ 	.word	index@(__assertfail)
	.align		4
        /*0120*/ 	.word	index@(_ZN7cutlass13device_kernelIN5flash11enable_sm90INS1_16FlashAttnFwdSm90INS1_25CollectiveMainloopFwdSm90ILi2EN4cute5tupleIJNS5_1CILi1EEES8_S8_EEENS6_IJNS7_ILi192EEENS7_ILi128EEENS7_ILi96EEEEEELi96ENS_12float_e4m3_tEfNS_4arch4Sm90ELb1ELb0ELb1ELb1ELb0ELb1ELb0ELb1ELb1ELb1ELb1ELb0EEENS1_21CollectiveEpilogueFwdINS6_IJSA_SC_SB_EEES9_NS_10bfloat16_tESG_Li384ELb1ELb1ELb1ELb1EEENS1_36VarlenDynamicPersistentTileSchedulerILi192ELi128ELi384ELi128ELb1ELb1ELb1ELb1ELb1ELb1EEEEEEEEEvNT_6ParamsE)
	.align		4
        /*0124*/ 	.word	index@(__assertfail)
	.align		4
        /*0128*/ 	.word	index@(_ZN7cutlass13device_kernelIN5flash11enable_sm90INS1_16FlashAttnFwdSm90INS1_25CollectiveMainloopFwdSm90ILi2EN4cute5tupleIJNS5_1CILi1EEES8_S8_EEENS6_IJNS7_ILi192EEENS7_ILi160EEENS7_ILi64EEEEEELi64ENS_12float_e4m3_tEfNS_4arch4Sm90ELb0ELb0ELb1ELb0ELb0ELb0ELb0ELb1ELb1ELb1ELb1ELb0EEENS1_21CollectiveEpilogueFwdINS6_IJSA_SC_SB_EEES9_NS_10bfloat16_tESG_Li384ELb0ELb1ELb1ELb1EEENS1_19SingleTileSchedulerILb0ELb1ELb1ELi192EEEEEEEEEvNT_6ParamsE)
	.align		4
        /*012c*/ 	.word	index@(__assertfail)
	.align		4
        /*0130*/ 	.word	index@(_ZN7cutlass13device_kernelIN5flash11enable_sm90INS1_16FlashAttnFwdSm90INS1_25CollectiveMainloopFwdSm90ILi2EN4cute5tupleIJNS5_1CILi1EEES8_S8_EEENS6_IJNS7_ILi192EEENS7_ILi160EEENS7_ILi64EEEEEELi64ENS_12float_e4m3_tEfNS_4arch4Sm90ELb0ELb0ELb1ELb1ELb0ELb0ELb0ELb1ELb1ELb1ELb1ELb0EEENS1_21CollectiveEpilogueFwdINS6_IJSA_SC_SB_EEES9_NS_10bfloat16_tESG_Li384ELb1ELb1ELb1ELb1EEENS1_36VarlenDynamicPersistentTileSchedulerILi192ELi160ELi384ELi128ELb1ELb1ELb1ELb0ELb1ELb1EEEEEEEEEvNT_6ParamsE)
	.align		4
        /*0134*/ 	.word	index@(__assertfail)
	.align		4
        /*0138*/ 	.word	index@(_ZN7cutlass13device_kernelIN5flash11enable_sm90INS1_16FlashAttnFwdSm90INS1_25CollectiveMainloopFwdSm90ILi2EN4cute5tupleIJNS5_1CILi1EEES8_S8_EEENS6_IJNS7_ILi192EEENS7_ILi160EEENS7_ILi64EEEEEELi64ENS_12float_e4m3_tEfNS_4arch4Sm90ELb0ELb0ELb1ELb1ELb0ELb1ELb0ELb1ELb1ELb1ELb1ELb0EEENS1_21CollectiveEpilogueFwdINS6_IJSA_SC_SB_EEES9_NS_10bfloat16_tESG_Li384ELb1ELb1ELb1ELb1EEENS1_36VarlenDynamicPersistentTileSchedulerILi192ELi160ELi384ELi128ELb1ELb1ELb1ELb0ELb1ELb1EEEEEEEEEvNT_6ParamsE)
	.align		4
        /*013c*/ 	.word	index@(__assertfail)
	.align		4
        /*0140*/ 	.word	index@(_ZN7cutlass13device_kernelIN5flash11enable_sm90INS1_16FlashAttnFwdSm90INS1_25CollectiveMainloopFwdSm90ILi2EN4cute5tupleIJNS5_1CILi1EEES8_S8_EEENS6_IJNS7_ILi192EEENS7_ILi160EEENS7_ILi64EEEEEELi64ENS_12float_e4m3_tEfNS_4arch4Sm90ELb0ELb1ELb1ELb0ELb0ELb0ELb0ELb1ELb1ELb1ELb1ELb0EEENS1_21CollectiveEpilogueFwdINS6_IJSA_SC_SB_EEES9_NS_10bfloat16_tESG_Li384ELb0ELb1ELb1ELb1EEENS1_19SingleTileSchedulerILb0ELb1ELb1ELi192EEEEEEEEEvNT_6ParamsE)
	.align		4
        /*0144*/ 	.word	index@(__assertfail)
	.align		4
        /*0148*/ 	.word	index@(_ZN7cutlass13device_kernelIN5flash11enable_sm90INS1_16FlashAttnFwdSm90INS1_25CollectiveMainloopFwdSm90ILi2EN4cute5tupleIJNS5_1CILi1EEES8_S8_EEENS6_IJNS7_ILi192EEENS7_ILi160EEENS7_ILi64EEEEEELi64ENS_12float_e4m3_tEfNS_4arch4Sm90ELb0ELb1ELb1ELb1ELb0ELb0ELb0ELb1ELb1ELb1ELb1ELb0EEENS1_21CollectiveEpilogueFwdINS6_IJSA_SC_SB_EEES9_NS_10bfloat16_tESG_Li384ELb1ELb1ELb1ELb1EEENS1_36VarlenDynamicPersistentTileSchedulerILi192ELi160ELi384ELi128ELb1ELb1ELb1ELb1ELb0ELb1EEEEEEEEEvNT_6ParamsE)
	.align		4
        /*014c*/ 	.word	index@(__assertfail)
	.align		4
        /*0150*/ 	.word	index@(_ZN7cutlass13device_kernelIN5flash11enable_sm90INS1_16FlashAttnFwdSm90INS1_25CollectiveMainloopFwdSm90ILi2EN4cute5tupleIJNS5_1CILi1EEES8_S8_EEENS6_IJNS7_ILi192EEENS7_ILi160EEENS7_ILi64EEEEEELi64ENS_12float_e4m3_tEfNS_4arch4Sm90ELb0ELb1ELb1ELb1ELb0ELb1ELb0ELb1ELb1ELb1ELb1ELb0EEENS1_21CollectiveEpilogueFwdINS6_IJSA_SC_SB_EEES9_NS_10bfloat16_tESG_Li384ELb1ELb1ELb1ELb1EEENS1_36VarlenDynamicPersistentTileSchedulerILi192ELi160ELi384ELi128ELb1ELb1ELb1ELb1ELb0ELb1EEEEEEEEEvNT_6ParamsE)
	.align		4
        /*0154*/ 	.word	index@(__assertfail)
	.align		4
        /*0158*/ 	.word	index@(_ZN7cutlass13device_kernelIN5flash11enable_sm90INS1_16FlashAttnFwdSm90INS1_25CollectiveMainloopFwdSm90ILi2EN4cute5tupleIJNS5_1CILi1EEES8_S8_EEENS6_IJNS7_ILi192EEENS7_ILi160EEENS7_ILi64EEEEEELi64ENS_12float_e4m3_tEfNS_4arch4Sm90ELb1ELb0ELb1ELb0ELb0ELb0ELb0ELb1ELb1ELb1ELb1ELb0EEENS1_21CollectiveEpilogueFwdINS6_IJSA_SC_SB_EEES9_NS_10bfloat16_tESG_Li384ELb0ELb1ELb1ELb1EEENS1_19SingleTileSchedulerILb0ELb1ELb1ELi192EEEEEEEEEvNT_6ParamsE)
	.align		4
        /*015c*/ 	.word	index@(__assertfail)
	.align		4
        /*0160*/ 	.word	index@(_ZN7cutlass13device_kernelIN5flash11enable_sm90INS1_16FlashAttnFwdSm90INS1_25CollectiveMainloopFwdSm90ILi2EN4cute5tupleIJNS5_1CILi1EEES8_S8_EEENS6_IJNS7_ILi192EEENS7_ILi160EEENS7_ILi64EEEEEELi64ENS_12float_e4m3_tEfNS_4arch4Sm90ELb1ELb0ELb1ELb1ELb0ELb0ELb0ELb1ELb1ELb1ELb1ELb0EEENS1_21CollectiveEpilogueFwdINS6_IJSA_SC_SB_EEES9_NS_10bfloat16_tESG_Li384ELb1ELb1ELb1ELb1EEENS1_36VarlenDynamicPersistentTileSchedulerILi192ELi160ELi384ELi128ELb1ELb1ELb1ELb1ELb1ELb1EEEEEEEEEvNT_6ParamsE)
	.align		4
        /*0164*/ 	.word	index@(__assertfail)
	.align		4
        /*0168*/ 	.word	index@(_ZN7cutlass13device_kernelIN5flash11enable_sm90INS1_16FlashAttnFwdSm90INS1_25CollectiveMainloopFwdSm90ILi2EN4cute5tupleIJNS5_1CILi1EEES8_S8_EEENS6_IJNS7_ILi192EEENS7_ILi160EEENS7_ILi64EEEEEELi64ENS_12float_e4m3_tEfNS_4arch4Sm90ELb1ELb0ELb1ELb1ELb0ELb1ELb0ELb1ELb1ELb1ELb1ELb0EEENS1_21CollectiveEpilogueFwdINS6_IJSA_SC_SB_EEES9_NS_10bfloat16_tESG_Li384ELb1ELb1ELb1ELb1EEENS1_36VarlenDynamicPersistentTileSchedulerILi192ELi160ELi384ELi128ELb1ELb1ELb1ELb1ELb1ELb1EEEEEEEEEvNT_6ParamsE)
	.align		4
        /*016c*/ 	.word	index@(__assertfail)
	.align		4
        /*0170*/ 	.word	0x00000000
	.align		4
        /*0174*/ 	.word	0xfffffffe
	.align		4
        /*0178*/ 	.word	0x00000000
	.align		4
        /*017c*/ 	.word	0xfffffffd
	.align		4
        /*0180*/ 	.word	0x00000000
	.align		4
        /*0184*/ 	.word	0xfffffffc


//--------------------- .nv.constant4             --------------------------
	.section	.nv.constant4,"a",@progbits
	.align	8
	.align		8
.nv.constant4:
        /*0000*/ 	.dword	__assertfail
	.align		8
        /*0008*/ 	.dword	__unnamed_1
	.align		8
        /*0010*/ 	.dword	__unnamed_2
	.align		8
        /*0018*/ 	.dword	__unnamed_3
	.align		8
        /*0020*/ 	.dword	__unnamed_4
	.align		8
        /*0028*/ 	.dword	__unnamed_5
	.align		8
        /*0030*/ 	.dword	__unnamed_6
	.align		8
        /*0038*/ 	.dword	_ZZN5flash28permute_output_fp8_VcolmajorIN4cute6TensorINS1_11ArrayEngineIfLm32EEENS1_6LayoutINS1_5tupleIJNS6_IJNS1_1CILi2EEES8_NS7_ILi8EEEEEENS7_ILi1EEESB_EEENS6_IJNS6_IJSB_S8_NS7_ILi4EEEEEENS7_ILi0EEESF_EEEEEEEEEvRT_E9upper_map
	.align		8
        /*0040*/ 	.dword	__unnamed_7
	.align		8
        /*0048*/ 	.dword	__unnamed_8
	.align		8
        /*0050*/ 	.dword	__unnamed_9
	.align		8
        /*0058*/ 	.dword	__unnamed_10
	.align		8
        /*0060*/ 	.dword	__unnamed_11
	.align		8
        /*0068*/ 	.dword	__unnamed_12
	.align		8
        /*0070*/ 	.dword	_ZZN5flash28permute_output_fp8_VcolmajorIN4cute6TensorINS1_11ArrayEngineIfLm48EEENS1_6LayoutINS1_5tupleIJNS6_IJNS1_1CILi2EEES8_NS7_ILi12EEEEEENS7_ILi1EEESB_EEENS6_IJNS6_IJSB_S8_NS7_ILi4EEEEEENS7_ILi0EEESF_EEEEEEEEEvRT_E9upper_map
	.align		8
        /*0078*/ 	.dword	__unnamed_13
	.align		8
        /*0080*/ 	.dword	__unnamed_14
	.align		8
        /*0088*/ 	.dword	__unnamed_15
	.align		8
        /*0090*/ 	.dword	__unnamed_16
	.align		8
        /*0098*/ 	.dword	__unnamed_17
	.align		8
        /*00a0*/ 	.dword	__unnamed_18
	.align		8
        /*00a8*/ 	.dword	_ZZN5flash28permute_output_fp8_VcolmajorIN4cute6TensorINS1_11ArrayEngineIfLm64EEENS1_6LayoutINS1_5tupleIJNS6_IJNS1_1CILi2EEES8_NS7_ILi16EEEEEENS7_ILi1EEESB_EEENS6_IJNS6_IJSB_S8_NS7_ILi4EEEEEENS7_ILi0EEESF_EEEEEEEEEvRT_E9upper_map
	.align		8
        /*00b0*/ 	.dword	__unnamed_19
	.align		8
        /*00b8*/ 	.dword	__unnamed_20
	.align		8
        /*00c0*/ 	.dword	__unnamed_21
	.align		8
        /*00c8*/ 	.dword	__unnamed_22
	.align		8
        /*00d0*/ 	.dword	__unnamed_23
	.align		8
        /*00d8*/ 	.dword	__unnamed_24
	.align		8
        /*00e0*/ 	.dword	__unnamed_25
	.align		8
        /*00e8*/ 	.dword	__unnamed_26
	.align		8
        /*00f0*/ 	.dword	__unnamed_27
	.align		8
        /*00f8*/ 	.dword	__unnamed_28
	.align		8
        /*0100*/ 	.dword	_ZZN5flash28permute_output_fp8_VcolmajorIN4cute6TensorINS1_11ArrayEngineIfLm96EEENS1_6LayoutINS1_5tupleIJNS6_IJNS1_1CILi2EEES8_NS7_ILi24EEEEEENS7_ILi1EEESB_EEENS6_IJNS6_IJSB_S8_NS7_ILi4EEEEEENS7_ILi0EEESF_EEEEEEEEEvRT_E9upper_map
	.align		8
        /*0108*/ 	.dword	__unnamed_29
	.align		8
        /*0110*/ 	.dword	__unnamed_30
	.align		8
        /*0118*/ 	.dword	__unnamed_31
	.align		8
        /*0120*/ 	.dword	__unnamed_32
	.align		8
        /*0128*/ 	.dword	__unnamed_33
	.align		8
        /*0130*/ 	.dword	__unnamed_34
	.align		8
        /*0138*/ 	.dword	__unnamed_35
	.align		8
        /*0140*/ 	.dword	_ZZN5flash28permute_output_fp8_VcolmajorIN4cute6TensorINS1_11ArrayEngineIfLm128EEENS1_6LayoutINS1_5tupleIJNS6_IJNS1_1CILi2EEES8_NS7_ILi32EEEEEENS7_ILi1EEESB_EEENS6_IJNS6_IJSB_S8_NS7_ILi4EEEEEENS7_ILi0EEESF_EEEEEEEEEvRT_E9upper_map
	.align		8
        /*0148*/ 	.dword	__unnamed_36
	.align		8
        /*0150*/ 	.dword	__unnamed_37
	.align		8
        /*0158*/ 	.dword	__unnamed_38
	.align		8
        /*0160*/ 	.dword	__unnamed_39
	.align		8
        /*0168*/ 	.dword	__unnamed_40
	.align		8
        /*0170*/ 	.dword	_ZN80_INTERNAL_09203ac2_44_flash_fwd_hdimall_e4m3_split_softcap_sm90_cu_3fbc093a_43824cuda3std3__45__cpo5beginE
	.align		8
        /*0178*/ 	.dword	_ZN80_INTERNAL_09203ac2_44_flash_fwd_hdimall_e4m3_split_softcap_sm90_cu_3fbc093a_43824cuda3std3__45__cpo3endE
	.align		8
        /*0180*/ 	.dword	_ZN80_INTERNAL_09203ac2_44_flash_fwd_hdimall_e4m3_split_softcap_sm90_cu_3fbc093a_43824cuda3std3__45__cpo6cbeginE
	.align		8
        /*0188*/ 	.dword	_ZN80_INTERNAL_09203ac2_44_flash_fwd_hdimall_e4m3_split_softcap_sm90_cu_3fbc093a_43824cuda3std3__45__cpo4cendE
	.align		8
        /*0190*/ 	.dword	_ZN80_INTERNAL_09203ac2_44_flash_fwd_hdimall_e4m3_split_softcap_sm90_cu_3fbc093a_43824cuda3std3__482_GLOBAL__N__09203ac2_44_flash_fwd_hdimall_e4m3_split_softcap_sm90_cu_3fbc093a_43826ignoreE
	.align		8
        /*0198*/ 	.dword	_ZN80_INTERNAL_09203ac2_44_flash_fwd_hdimall_e4m3_split_softcap_sm90_cu_3fbc093a_43824cuda3std3__419piecewise_constructE
	.align		8
        /*01a0*/ 	.dword	_ZN80_INTERNAL_09203ac2_44_flash_fwd_hdimall_e4m3_split_softcap_sm90_cu_3fbc093a_43824cuda3std3__48in_placeE
	.align		8
        /*01a8*/ 	.dword	_ZN80_INTERNAL_09203ac2_44_flash_fwd_hdimall_e4m3_split_softcap_sm90_cu_3fbc093a_43824cuda3std6ranges3__45__cpo4swapE
	.align		8
        /*01b0*/ 	.dword	_ZN80_INTERNAL_09203ac2_44_flash_fwd_hdimall_e4m3_split_softcap_sm90_cu_3fbc093a_43824cuda3std6ranges3__45__cpo9iter_moveE
	.align		8
        /*01b8*/ 	.dword	_ZN80_INTERNAL_09203ac2_44_flash_fwd_hdimall_e4m3_split_softcap_sm90_cu_3fbc093a_43824cute7productE
	.align		8
        /*01c0*/ 	.dword	_ZN80_INTERNAL_09203ac2_44_flash_fwd_hdimall_e4m3_split_softcap_sm90_cu_3fbc093a_43824cute1_E
	.align		8
        /*01c8*/ 	.dword	$str$23
	.align		8
        /*01d0*/ 	.dword	$str$24


//--------------------- .text._ZN7cutlass13device_kernelIN5flash11enable_sm90INS1_16FlashAttnFwdSm90INS1_25CollectiveMainloopFwdSm90ILi2EN4cute5tupleIJNS5_1CILi1EEES8_S8_EEENS6_IJNS7_ILi128EEESA_NS7_ILi256EEEEEELi256ENS_12float_e4m3_tEfNS_4arch4Sm90ELb0ELb0ELb1ELb0ELb0ELb0ELb0ELb1ELb1ELb1ELb1ELb0EEENS1_21CollectiveEpilogueFwdINS6_IJSA_SB_SA_EEES9_NS_10bfloat16_tESF_Li256ELb0ELb1ELb1ELb1EEENS1_19SingleTileSchedulerILb0ELb1ELb1ELi128EEEEEEEEEvNT_6ParamsE --------------------------
	.section	.text._ZN7cutlass13device_kernelIN5flash11enable_sm90INS1_16FlashAttnFwdSm90INS1_25CollectiveMainloopFwdSm90ILi2EN4cute5tupleIJNS5_1CILi1EEES8_S8_EEENS6_IJNS7_ILi128EEESA_NS7_ILi256EEEEEELi256ENS_12float_e4m3_tEfNS_4arch4Sm90ELb0ELb0ELb1ELb0ELb0ELb0ELb0ELb1ELb1ELb1ELb1ELb0EEENS1_21CollectiveEpilogueFwdINS6_IJSA_SB_SA_EEES9_NS_10bfloat16_tESF_Li256ELb0ELb1ELb1ELb1EEENS1_19SingleTileSchedulerILb0ELb1ELb1ELi128EEEEEEEEEvNT_6ParamsE,"ax",@progbits
	.align	128
.text._ZN7cutlass13device_kernelIN5flash11enable_sm90INS1_16FlashAttnFwdSm90INS1_25CollectiveMainloopFwdSm90ILi2EN4cute5tupleIJNS5_1CILi1EEES8_S8_EEENS6_IJNS7_ILi128EEESA_NS7_ILi256EEEEEELi256ENS_12float_e4m3_tEfNS_4arch4Sm90ELb0ELb0ELb1ELb0ELb0ELb0ELb0ELb1ELb1ELb1ELb1ELb0EEENS1_21CollectiveEpilogueFwdINS6_IJSA_SB_SA_EEES9_NS_10bfloat16_tESF_Li256ELb0ELb1ELb1ELb1EEENS1_19SingleTileSchedulerILb0ELb1ELb1ELi128EEEEEEEEEvNT_6ParamsE:
        .type           _ZN7cutlass13device_kernelIN5flash11enable_sm90INS1_16FlashAttnFwdSm90INS1_25CollectiveMainloopFwdSm90ILi2EN4cute5tupleIJNS5_1CILi1EEES8_S8_EEENS6_IJNS7_ILi128EEESA_NS7_ILi256EEEEEELi256ENS_12float_e4m3_tEfNS_4arch4Sm90ELb0ELb0ELb1ELb0ELb0ELb0ELb0ELb1ELb1ELb1ELb1ELb0EEENS1_21CollectiveEpilogueFwdINS6_IJSA_SB_SA_EEES9_NS_10bfloat16_tESF_Li256ELb0ELb1ELb1ELb1EEENS1_19SingleTileSchedulerILb0ELb1ELb1ELi128EEEEEEEEEvNT_6ParamsE,@function
        .size           _ZN7cutlass13device_kernelIN5flash11enable_sm90INS1_16FlashAttnFwdSm90INS1_25CollectiveMainloopFwdSm90ILi2EN4cute5tupleIJNS5_1CILi1EEES8_S8_EEENS6_IJNS7_ILi128EEESA_NS7_ILi256EEEEEELi256ENS_12float_e4m3_tEfNS_4arch4Sm90ELb0ELb0ELb1ELb0ELb0ELb0ELb0ELb1ELb1ELb1ELb1ELb0EEENS1_21CollectiveEpilogueFwdINS6_IJSA_SB_SA_EEES9_NS_10bfloat16_tESF_Li256ELb0ELb1ELb1ELb1EEENS1_19SingleTileSchedulerILb0ELb1ELb1ELi128EEEEEEEEEvNT_6ParamsE,(.L_x_13338 - _ZN7cutlass13device_kernelIN5flash11enable_sm90INS1_16FlashAttnFwdSm90INS1_25CollectiveMainloopFwdSm90ILi2EN4cute5tupleIJNS5_1CILi1EEES8_S8_EEENS6_IJNS7_ILi128EEESA_NS7_ILi256EEEEEELi256ENS_12float_e4m3_tEfNS_4arch4Sm90ELb0ELb0ELb1ELb0ELb0ELb0ELb0ELb1ELb1ELb1ELb1ELb0EEENS1_21CollectiveEpilogueFwdINS6_IJSA_SB_SA_EEES9_NS_10bfloat16_tESF_Li256ELb0ELb1ELb1ELb1EEENS1_19SingleTileSchedulerILb0ELb1ELb1ELi128EEEEEEEEEvNT_6ParamsE)
        .other          _ZN7cutlass13device_kernelIN5flash11enable_sm90INS1_16FlashAttnFwdSm90INS1_25CollectiveMainloopFwdSm90ILi2EN4cute5tupleIJNS5_1CILi1EEES8_S8_EEENS6_IJNS7_ILi128EEESA_NS7_ILi256EEEEEELi256ENS_12float_e4m3_tEfNS_4arch4Sm90ELb0ELb0ELb1ELb0ELb0ELb0ELb0ELb1ELb1ELb1ELb1ELb0EEENS1_21CollectiveEpilogueFwdINS6_IJSA_SB_SA_EEES9_NS_10bfloat16_tESF_Li256ELb0ELb1ELb1ELb1EEENS1_19SingleTileSchedulerILb0ELb1ELb1ELi128EEEEEEEEEvNT_6ParamsE,@"STO_CUDA_ENTRY STV_DEFAULT"
_ZN7cutlass13device_kernelIN5flash11enable_sm90INS1_16FlashAttnFwdSm90INS1_25CollectiveMainloopFwdSm90ILi2EN4cute5tupleIJNS5_1CILi1EEES8_S8_EEENS6_IJNS7_ILi128EEESA_NS7_ILi256EEEEEELi256ENS_12float_e4m3_tEfNS_4arch4Sm90ELb0ELb0ELb1ELb0ELb0ELb0ELb0ELb1ELb1ELb1ELb1ELb0EEENS1_21CollectiveEpilogueFwdINS6_IJSA_SB_SA_EEES9_NS_10bfloat16_tESF_Li256ELb0ELb1ELb1ELb1EEENS1_19SingleTileSchedulerILb0ELb1ELb1ELi128EEEEEEEEEvNT_6ParamsE:
[----:B------:R-:W0:Y:S02]  /*0000*/  LDC R1, c[0x0][0x28] ;  /* 0x00000a00ff017b82 */ /* 0x000e240000000800 */
[----:B0-----:R-:W-:Y:S01]  /*0010*/  VIADD R1, R1, 0xffffffd0 ;  /* 0xffffffd001017836 */ /* 0x001fe20000000000 */
[----:B------:R-:W0:Y:S01]  /*0020*/  S2R R3, SR_TID.X ;  /* 0x0000000000037919 */ /* 0x000e220000002100 */
[----:B------:R-:W-:Y:S01]  /*0030*/  ELECT P0, URZ, PT ;  /* 0x00000000003f782f */ /* 0x000fe20003800000 */
[----:B------:R-:W-:Y:S01]  /*0040*/  BSSY B0, `(.L_x_0) ;  /* 0x000000d000007945 */ /* 0x000fe20003800000 */
[----:B0-----:R-:W-:-:S05]  /*0050*/  SHF.R.U32.HI R0, RZ, 0x5, R3 ;  /* 0x00000005ff007819 */ /* 0x001fca0000011603 */
[----:B------:R-:W0:Y:S02]  /*0060*/  SHFL.IDX PT, R2, R0, RZ, 0x1f ;  /* 0x00001fff00027589 */ /* 0x000e2400000e0000 */
[----:B0-----:R-:W-:-:S13]  /*0070*/  ISETP.EQ.AND P0, PT, R2, RZ, P0 ;  /* 0x000000ff0200720c */ /* 0x001fda0000702270 */
[----:B------:R-:W-:Y:S05]  /*0080*/  @!P0 BRA `(.L_x_1) ;  /* 0x0000000000208947 */ /* 0x000fea0003800000 */
[----:B------:R-:W-:Y:S02]  /*0090*/  ULDC.64 UR4, c[0x0][0x198] ;  /* 0x0000660000047ab9 */ /* 0x000fe40000000a00 */
[----:B------:R-:W-:Y:S02]  /*00a0*/  UIADD3 UR6, UP0, UR4, 0x370, URZ ;  /* 0x0000037004067890 */ /* 0x000fe4000ff1e03f */
[----:B------:R-:W-:Y:S02]  /*00b0*/  UIADD3 UR4, UP1, UR4, 0x470, URZ ;  /* 0x0000047004047890 */ /* 0x000fe4000ff3e03f */
[----:B------:R-:W-:Y:S02]  /*00c0*/  UIADD3.X UR7, URZ, UR5, URZ, UP0, !UPT ;  /* 0x000000053f077290 */ /* 0x000fe400087fe43f */
[----:B------:R-:W-:-:S07]  /*00d0*/  UIADD3.X UR5, URZ, UR5, URZ, UP1, !UPT ;  /* 0x000000053f057290 */ /* 0x000fce0008ffe43f */
[----:B------:R0:W-:Y:S02]  /*00e0*/  UTMACCTL.PF [UR6] ;  /* 0x00000000060079b9 */ /* 0x0001e40008040000 */
[----:B------:R0:W-:Y:S02]  /*00f0*/  UTMACCTL.PF [UR4] ;  /* 0x00000000040079b9 */ /* 0x0001e40008040000 */
[----:B0-----:R-:W-:Y:S01]  /*0100*/  NOP ;  /* 0x0000000000007918 */ /* 0x001fe20000000000 */
.L_x_1:
[----:B------:R-:W-:Y:S05]  /*0110*/  BSYNC B0 ;  /* 0x0000000000007941 */ /* 0x000fea0003800000 */
.L_x_0:
[----:B------:R-:W-:Y:S01]  /*0120*/  VOTEU.ANY UP0, P0 ;  /* 0x00000000003f7886 */ /* 0x000fe20000000100 */
[----:B------:R-:W0:Y:S01]  /*0130*/  SHFL.IDX PT, R2, R0, RZ, 0x1f ;  /* 0x00001fff00027589 */ /* 0x000e2200000e0000 */
[----:B------:R-:W-:Y:S01]  /*0140*/  UMOV UR4, 0x80 ;  /* 0x0000008000047882 */ /* 0x000fe20000000000 */
[----:B------:R-:W-:Y:S01]  /*0150*/  UMOV UR7, 0x100 ;  /* 0x0000010000077882 */ /* 0x000fe20000000000 */
[----:B------:R-:W-:Y:S01]  /*0160*/  SHF.R.U32.HI R18, RZ, 0x7, R3 ;  /* 0x00000007ff127819 */ /* 0x000fe20000011603 */
[----:B------:R-:W1:Y:S01]  /*0170*/  @UP0 S2UR UR8, SR_CgaCtaId ;  /* 0x00000000000809c3 */ /* 0x000e620000008800 */
[----:B------:R-:W-:Y:S01]  /*0180*/  @UP0 UMOV UR6, 0x400 ;  /* 0x0000040000060882 */ /* 0x000fe20000000000 */
[----:B------:R-:W-:-:S04]  /*0190*/  @UP0 UIADD3 UR4, -UR4, 0x100000, URZ ;  /* 0x0010000004040890 */ /* 0x000fc8000fffe13f */
[----:B------:R-:W-:Y:S02]  /*01a0*/  @UP0 USHF.L.U32 UR5, UR4, 0xb, URZ ;  /* 0x0000000b04050899 */ /* 0x000fe4000800063f */
[----:B------:R-:W-:Y:S01]  /*01b0*/  @UP0 USHF.L.U32 UR4, UR4, 0x1, URZ ;  /* 0x0000000104040899 */ /* 0x000fe2000800063f */
[----:B------:R-:W-:Y:S01]  /*01c0*/  VOTEU.ANY UP1, P0 ;  /* 0x00000000003f7886 */ /* 0x000fe20000020100 */
[----:B0-----:R-:W-:Y:S02]  /*01d0*/  ISETP.NE.AND P1, PT, R2, RZ, PT ;  /* 0x000000ff0200720c */ /* 0x001fe40003f25270 */
[----:B------:R0:W2:Y:S01]  /*01e0*/  SHFL.IDX PT, R2, R18, RZ, 0x1f ;  /* 0x00001fff12027589 */ /* 0x0000a200000e0000 */
[----:B-1----:R-:W-:Y:S02]  /*01f0*/  @UP0 ULEA UR8, UR8, UR6, 0x18 ;  /* 0x0000000608080291 */ /* 0x002fe4000f8ec03f */
[----:B------:R-:W-:-:S04]  /*0200*/  @UP0 UIADD3 UR6, -UR7, 0x100000, URZ ;  /* 0x0010000007060890 */ /* 0x000fc8000fffe13f */
[----:B------:R-:W-:Y:S02]  /*0210*/  @UP0 USHF.L.U32 UR7, UR6, 0xb, URZ ;  /* 0x0000000b06070899 */ /* 0x000fe4000800063f */
[----:B------:R-:W-:Y:S01]  /*0220*/  @UP0 USHF.L.U32 UR6, UR6, 0x1, URZ ;  /* 0x0000000106060899 */ /* 0x000fe2000800063f */
[----:B------:R-:W-:Y:S01]  /*0230*/  VOTEU.ANY UP0, P0 ;  /* 0x00000000003f7886 */ /* 0x000fe20000000100 */
[----:B------:R-:W1:Y:S04]  /*0240*/  FENCE.VIEW.ASYNC.S ;  /* 0x00000000000073c6 */ /* 0x000e680000000000 */
[----:B-1----:R0:W1:Y:S06]  /*0250*/  @UP0 SYNCS.EXCH.64 URZ, [UR8+0x38800], UR4 ;  /* 0x03880004083f05b2 */ /* 0x00206c0008000100 */
[----:B------:R0:W3:Y:S02]  /*0260*/  @UP1 SYNCS.EXCH.64 URZ, [UR8+0x38820], UR6 ;  /* 0x03882006083f15b2 */ /* 0x0000e40008000100 */
[----:B0-----:R-:W-:Y:S05]  /*0270*/  @P1 BRA `(.L_x_2) ;  /* 0x0000000000481947 */ /* 0x001fea0003800000 */
[----:B------:R-:W0:Y:S01]  /*0280*/  S2UR UR5, SR_CgaCtaId ;  /* 0x00000000000579c3 */ /* 0x000e220000008800 */
[----:B------:R-:W-:Y:S01]  /*0290*/  UMOV UR4, 0x400 ;  /* 0x0000040000047882 */ /* 0x000fe20000000000 */
[----:B------:R-:W-:Y:S01]  /*02a0*/  UMOV UR6, 0x1 ;  /* 0x0000000100067882 */ /* 0x000fe20000000000 */
[----:B------:R-:W-:Y:S01]  /*02b0*/  UMOV UR7, 0x2 ;  /* 0x0000000200077882 */ /* 0x000fe20000000000 */
[----:B------:R-:W-:Y:S01]  /*02c0*/  ELECT P0, URZ, PT ;  /* 0x00000000003f782f */ /* 0x000fe20003800000 */
[----:B0-----:R-:W-:Y:S02]  /*02d0*/  ULEA UR8, UR5, UR4, 0x18 ;  /* 0x0000000405087291 */ /* 0x001fe4000f8ec03f */
[----:B------:R-:W-:-:S04]  /*02e0*/  UIADD3 UR4, -UR6, 0x100000, URZ ;  /* 0x0010000006047890 */ /* 0x000fc8000fffe13f */
[----:B------:R-:W-:Y:S02]  /*02f0*/  USHF.L.U32 UR5, UR4, 0xb, URZ ;  /* 0x0000000b04057899 */ /* 0x000fe4000800063f */
[----:B------:R-:W-:Y:S02]  /*0300*/  USHF.L.U32 UR4, UR4, 0x1, URZ ;  /* 0x0000000104047899 */ /* 0x000fe4000800063f */
[----:B------:R-:W-:-:S04]  /*0310*/  UIADD3 UR6, -UR7, 0x100000, URZ ;  /* 0x0010000007067890 */ /* 0x000fc8000fffe13f */
[----:B------:R-:W-:Y:S02]  /*0320*/  USHF.L.U32 UR7, UR6, 0xb, URZ ;  /* 0x0000000b06077899 */ /* 0x000fe4000800063f */
[----:B------:R-:W-:Y:S01]  /*0330*/  USHF.L.U32 UR6, UR6, 0x1, URZ ;  /* 0x0000000106067899 */ /* 0x000fe2000800063f */
[----:B------:R-:W0:Y:S03]  /*0340*/  FENCE.VIEW.ASYNC.S ;  /* 0x00000000000073c6 */ /* 0x000e260000000000 */
[----:B0-----:R0:W4:Y:S08]  /*0350*/  SYNCS.EXCH.64 URZ, [UR8+0x38830], UR4 ;  /* 0x03883004083f75b2 */ /* 0x0011300008000100 */
[----:B------:R0:W0:Y:S01]  /*0360*/  SYNCS.EXCH.64 URZ, [UR8+0x38840], UR6 ;  /* 0x03884006083f75b2 */ /* 0x0000220008000100 */
[----:B------:R0:W0:Y:S01]  /*0370*/  SYNCS.EXCH.64 URZ, [UR8+0x38838], UR4 ;  /* 0x03883804083f75b2 */ /* 0x0000220008000100 */
[----:B------:R0:W0:Y:S01]  /*0380*/  SYNCS.EXCH.64 URZ, [UR8+0x38848], UR6 ;  /* 0x03884806083f75b2 */ /* 0x0000220008000100 */
[----:B------:R-:W-:Y:S01]  /*0390*/  NOP ;  /* 0x0000000000007918 */ /* 0x000fe20000000000 */
.L_x_2:
[----:B------:R-:W5:Y:S01]  /*03a0*/  SHFL.IDX PT, R3, R0, RZ, 0x1f ;  /* 0x00001fff00037589 */ /* 0x000f6200000e0000 */
[----:B------:R-:W-:Y:S01]  /*03b0*/  NOP ;  /* 0x0000000000007918 */ /* 0x000fe20000000000 */
[----:B-----5:R-:W-:-:S13]  /*03c0*/  ISETP.NE.AND P0, PT, R3, RZ, PT ;  /* 0x000000ff0300720c */ /* 0x020fda0003f05270 */
[----:B------:R-:W-:Y:S05]  /*03d0*/  @P0 BRA `(.L_x_3) ;  /* 0x0000000000480947 */ /* 0x000fea0003800000 */
[----:B0-----:R-:W0:Y:S01]  /*03e0*/  S2UR UR5, SR_CgaCtaId ;  /* 0x00000000000579c3 */ /* 0x001e220000008800 */
        /* <DEDUP_REMOVED lines=12> */
[----:B0-----:R0:W0:Y:S08]  /*04b0*/  SYNCS.EXCH.64 URZ, [UR8+0x38850], UR4 ;  /* 0x03885004083f75b2 */ /* 0x0010300008000100 */
[----:B------:R0:W0:Y:S01]  /*04c0*/  SYNCS.EXCH.64 URZ, [UR8+0x38860], UR6 ;  /* 0x03886006083f75b2 */ /* 0x0000220008000100 */
[----:B------:R0:W0:Y:S01]  /*04d0*/  SYNCS.EXCH.64 URZ, [UR8+0x38858], UR4 ;  /* 0x03885804083f75b2 */ /* 0x0000220008000100 */
[----:B------:R0:W0:Y:S01]  /*04e0*/  SYNCS.EXCH.64 URZ, [UR8+0x38868], UR6 ;  /* 0x03886806083f75b2 */ /* 0x0000220008000100 */
[----:B------:R-:W-:Y:S01]  /*04f0*/  NOP ;  /* 0x0000000000007918 */ /* 0x000fe20000000000 */
.L_x_3:
[----:B------:R-:W5:Y:S01]  /*0500*/  SHFL.IDX PT, R3, R0, RZ, 0x1f ;  /* 0x00001fff00037589 */ /* 0x000f6200000e0000 */
[----:B------:R-:W-:Y:S01]  /*0510*/  NOP ;  /* 0x0000000000007918 */ /* 0x000fe20000000000 */
[----:B-----5:R-:W-:-:S13]  /*0520*/  ISETP.NE.AND P0, PT, R3, RZ, PT ;  /* 0x000000ff0300720c */ /* 0x020fda0003f05270 */
[----:B------:R-:W-:Y:S05]  /*0530*/  @P0 BRA `(.L_x_4) ;  /* 0x0000000000380947 */ /* 0x000fea0003800000 */
[----:B0-----:R-:W0:Y:S01]  /*0540*/  S2UR UR5, SR_CgaCtaId ;  /* 0x00000000000579c3 */ /* 0x001e220000008800 */
[----:B------:R-:W-:Y:S01]  /*0550*/  UMOV UR4, 0x400 ;  /* 0x0000040000047882 */ /* 0x000fe20000000000 */
[----:B------:R-:W-:Y:S01]  /*0560*/  UMOV UR7, 0x1 ;  /* 0x0000000100077882 */ /* 0x000fe20000000000 */
[----:B------:R-:W-:Y:S01]  /*0570*/  ELECT P0, URZ, PT ;  /* 0x00000000003f782f */ /* 0x000fe20003800000 */
[----:B0-----:R-:W-:Y:S02]  /*0580*/  ULEA UR6, UR5, UR4, 0x18 ;  /* 0x0000000405067291 */ /* 0x001fe4000f8ec03f */
[----:B------:R-:W-:-:S04]  /*0590*/  UIADD3 UR4, -UR7, 0x100000, URZ ;  /* 0x0010000007047890 */ /* 0x000fc8000fffe13f */
[----:B------:R-:W-:Y:S02]  /*05a0*/  USHF.L.U32 UR5, UR4, 0xb, URZ ;  /* 0x0000000b04057899 */ /* 0x000fe4000800063f */
[----:B------:R-:W-:Y:S01]  /*05b0*/  USHF.L.U32 UR4, UR4, 0x1, URZ ;  /* 0x0000000104047899 */ /* 0x000fe2000800063f */
[----:B------:R-:W0:Y:S11]  /*05c0*/  FENCE.VIEW.ASYNC.S ;  /* 0x00000000000073c6 */ /* 0x000e360000000000 */
[----:B0-----:R0:W0:Y:S01]  /*05d0*/  SYNCS.EXCH.64 URZ, [UR6+0x38870], UR4 ;  /* 0x03887004063f75b2 */ /* 0x0010220008000100 */
[----:B------:R0:W0:Y:S01]  /*05e0*/  SYNCS.EXCH.64 URZ, [UR6+0x38880], UR4 ;  /* 0x03888004063f75b2 */ /* 0x0000220008000100 */
[----:B------:R0:W0:Y:S01]  /*05f0*/  SYNCS.EXCH.64 URZ, [UR6+0x38878], UR4 ;  /* 0x03887804063f75b2 */ /* 0x0000220008000100 */
[----:B------:R0:W0:Y:S01]  /*0600*/  SYNCS.EXCH.64 URZ, [UR6+0x38888], UR4 ;  /* 0x03888804063f75b2 */ /* 0x0000220008000100 */
[----:B------:R-:W-:Y:S01]  /*0610*/  NOP ;  /* 0x0000000000007918 */ /* 0x000fe20000000000 */
.L_x_4:
        /* <DEDUP_REMOVED lines=22> */
.L_x_5:
        /* <DEDUP_REMOVED lines=22> */
.L_x_6:
[----:B--2---:R-:W-:Y:S01]  /*08e0*/  ISETP.NE.AND P0, PT, R2, RZ, PT ;  /* 0x000000ff0200720c */ /* 0x004fe20003f05270 */
[----:B------:R-:W-:Y:S01]  /*08f0*/  IMAD.MOV.U32 R2, RZ, RZ, 0x1 ;  /* 0x00000001ff027424 */ /* 0x000fe200078e00ff */
[----:B------:R-:W-:Y:S01]  /*0900*/  NOP ;  /* 0x0000000000007918 */ /* 0x000fe20000000000 */
[----:B------:R-:W-:Y:S01]  /*0910*/  ULDC.64 UR40, c[0x0][0x208] ;  /* 0x0000820000287ab9 */ /* 0x000fe20000000a00 */
[----:B------:R-:W-:Y:S02]  /*0920*/  BSSY B6, `(.L_x_7) ;  /* 0x0000f96000067945 */ /* 0x000fe40003800000 */
[----:B------:R-:W-:-:S05]  /*0930*/  SEL R2, R2, 0x2, !P0 ;  /* 0x0000000202027807 */ /* 0x000fca0004000000 */
[----:B------:R2:W-:Y:S01]  /*0940*/  STL [R1+0x24], R2 ;  /* 0x0000240201007387 */ /* 0x0005e20000100800 */
[----:B01-34-:R-:W-:Y:S06]  /*0950*/  BAR.SYNC.DEFER_BLOCKING 0x0 ;  /* 0x0000000000007b1d */ /* 0x01bfec0000010000 */
[----:B------:R-:W-:Y:S05]  /*0960*/  @!P0 BRA `(.L_x_8) ;  /* 0x000000b400b08947 */ /* 0x000fea0003800000 */
.L_x_9:
[----:B------:R-:W-:-:S08]  /*0970*/  NOP ;  /* 0x0000000000007918 */ /* 0x000fd00000000000 */
[----:B------:R-:W0:Y:S02]  /*0980*/  USETMAXREG.TRY_ALLOC.CTAPOOL UP0, 0xf0 ;  /* 0x000000f0000079c8 */ /* 0x000e240008000600 */
[----:B0-----:R-:W-:-:S13]  /*0990*/  PLOP3.LUT P0, PT, PT, PT, UP0, 0x80, 0x0 ;  /* 0x000000000000781c */ /* 0x001fda0003f0f008 */
[----:B------:R-:W-:Y:S05]  /*09a0*/  @!P0 BRA `(.L_x_9) ;  /* 0xfffffffc00f08947 */ /* 0x000fea000383ffff */
[----:B--2---:R-:W0:Y:S01]  /*09b0*/  LDC R2, c[0x0][0xc50] ;  /* 0x00031400ff027b82 */ /* 0x004e220000000800 */
[----:B------:R-:W1:Y:S07]  /*09c0*/  S2R R10, SR_TID.X ;  /* 0x00000000000a7919 */ /* 0x000e6e0000002100 */
[----:B------:R-:W2:Y:S08]  /*09d0*/  S2UR UR4, SR_CTAID.Y ;  /* 0x00000000000479c3 */ /* 0x000eb00000002600 */
[----:B------:R-:W3:Y:S08]  /*09e0*/  S2UR UR39, SR_CTAID.Z ;  /* 0x00000000002779c3 */ /* 0x000ef00000002700 */
[----:B------:R-:W-:Y:S06]  /*09f0*/  BAR.ARV 0x8, 0x180 ;  /* 0x0206000000007b1d */ /* 0x000fec0000002000 */
[----:B0-----:R-:W-:Y:S01]  /*0a00*/  ISETP.NE.AND P1, PT, R2, 0x1, PT ;  /* 0x000000010200780c */ /* 0x001fe20003f25270 */
[----:B--2---:R-:W-:Y:S01]  /*0a10*/  IMAD.U32 R16, RZ, RZ, UR4 ;  /* 0x00000004ff107e24 */ /* 0x004fe2000f8e00ff */
[----:B-1----:R-:W-:-:S11]  /*0a20*/  LOP3.LUT R4, R10, 0xffffff80, RZ, 0xc0, !PT ;  /* 0xffffff800a047812 */ /* 0x002fd600078ec0ff */
[----:B------:R-:W0:Y:S01]  /*0a30*/  @P1 LDC R0, c[0x0][0xc54] ;  /* 0x00031500ff001b82 */ /* 0x000e220000000800 */
[----:B------:R-:W-:-:S07]  /*0a40*/  ISETP.NE.AND P0, PT, R4, 0x80, PT ;  /* 0x000000800400780c */ /* 0x000fce0003f05270 */
[----:B------:R-:W1:Y:S08]  /*0a50*/  @P1 LDC R3, c[0x0][0xc58] ;  /* 0x00031600ff031b82 */ /* 0x000e700000000800 */
[----:B------:R-:W-:Y:S06]  /*0a60*/  @!P0 BAR.ARV 0x9, 0x100 ;  /* 0x0244000000008b1d */ /* 0x000fec0000002000 */
[----:B---3--:R-:W-:Y:S01]  /*0a70*/  ISETP.LE.AND P0, PT, RZ, UR39, PT ;  /* 0x00000027ff007c0c */ /* 0x008fe2000bf03270 */
[----:B0-----:R-:W-:-:S05]  /*0a80*/  @P1 IMAD.HI.U32 R0, R0, UR4, RZ ;  /* 0x0000000400001c27 */ /* 0x001fca000f8e00ff */
[----:B-1----:R-:W-:-:S05]  /*0a90*/  @P1 SHF.R.U32.HI R16, RZ, R3, R0 ;  /* 0x00000003ff101219 */ /* 0x002fca0000011600 */
[----:B------:R-:W-:-:S04]  /*0aa0*/  IMAD.MOV R3, RZ, RZ, -R16 ;  /* 0x000000ffff037224 */ /* 0x000fc800078e0a10 */
[----:B------:R-:W-:Y:S01]  /*0ab0*/  IMAD R2, R2, R3, UR4 ;  /* 0x0000000402027e24 */ /* 0x000fe2000f8e0203 */
[----:B------:R-:W-:Y:S06]  /*0ac0*/  @!P0 BRA `(.L_x_10) ;  /* 0x000000f400ec8947 */ /* 0x000fec0003800000 */
[----:B------:R-:W0:Y:S01]  /*0ad0*/  LDC.64 R4, c[0x0][0x418] ;  /* 0x00010600ff047b82 */ /* 0x000e220000000a00 */
[----:B------:R-:W-:-:S07]  /*0ae0*/  LOP3.LUT R17, R2, 0xffff, RZ, 0xc0, !PT ;  /* 0x0000ffff02117812 */ /* 0x000fce00078ec0ff */
[----:B------:R-:W1:Y:S08]  /*0af0*/  LDC R27, c[0x0][0x424] ;  /* 0x00010900ff1b7b82 */ /* 0x000e700000000800 */
[----:B------:R-:W2:Y:S01]  /*0b00*/  LDC R0, c[0x0][0x2f0] ;  /* 0x0000bc00ff007b82 */ /* 0x000ea20000000800 */
[----:B0-----:R-:W-:-:S04]  /*0b10*/  ISETP.NE.U32.AND P0, PT, R4, RZ, PT ;  /* 0x000000ff0400720c */ /* 0x001fc80003f05070 */
[----:B------:R-:W-:-:S04]  /*0b20*/  ISETP.NE.AND.EX P0, PT, R5, RZ, PT, P0 ;  /* 0x000000ff0500720c */ /* 0x000fc80003f05300 */
[----:B-1----:R-:W-:-:S05]  /*0b30*/  SEL R27, R27, 0x1, P0 ;  /* 0x000000011b1b7807 */ /* 0x002fca0000000000 */
[----:B--2---:R-:W-:-:S04]  /*0b40*/  IMAD R27, R27, R0, RZ ;  /* 0x000000001b1b7224 */ /* 0x004fc800078e02ff */
[C---:B------:R-:W-:Y:S01]  /*0b50*/  VIADD R0, R27.reuse, 0x7f ;  /* 0x0000007f1b007836 */ /* 0x040fe20000000000 */
[----:B------:R-:W-:-:S04]  /*0b60*/  ISETP.GE.AND P0, PT, R27, 0x1, PT ;  /* 0x000000011b00780c */ /* 0x000fc80003f06270 */
[----:B------:R-:W-:-:S04]  /*0b70*/  SHF.R.S32.HI R3, RZ, 0x1f, R0 ;  /* 0x0000001fff037819 */ /* 0x000fc80000011400 */
[----:B------:R-:W-:Y:S01]  /*0b80*/  LEA.HI R3, R3, R0, RZ, 0x7 ;  /* 0x0000000003037211 */ /* 0x000fe200078f38ff */
[----:B------:R-:W-:-:S03]  /*0b90*/  IMAD.MOV.U32 R0, RZ, RZ, RZ ;  /* 0x000000ffff007224 */ /* 0x000fc600078e00ff */
[----:B------:R-:W-:Y:S01]  /*0ba0*/  SHF.R.S32.HI R26, RZ, 0x7, R3 ;  /* 0x00000007ff1a7819 */ /* 0x000fe20000011403 */
[----:B------:R-:W-:Y:S06]  /*0bb0*/  @!P0 BRA `(.L_x_11) ;  /* 0x0000000000788947 */ /* 0x000fec0003800000 */
[----:B------:R-:W-:-:S04]  /*0bc0*/  SHF.R.U32.HI R5, RZ, 0x10, R2 ;  /* 0x00000010ff057819 */ /* 0x000fc80000011602 */
[----:B------:R-:W-:-:S13]  /*0bd0*/  ISETP.NE.AND P0, PT, R5, RZ, PT ;  /* 0x000000ff0500720c */ /* 0x000fda0003f05270 */
[----:B------:R-:W0:Y:S02]  /*0be0*/  @!P0 LDC R5, c[0x0][0x9f0] ;  /* 0x00027c00ff058b82 */ /* 0x000e240000000800 */
[-C--:B0-----:R-:W-:Y:S02]  /*0bf0*/  IABS R7, R5.reuse ;  /* 0x0000000500077213 */ /* 0x081fe40000000000 */
[----:B------:R-:W-:Y:S02]  /*0c00*/  IADD3 R0, R26, -0x1, R5 ;  /* 0xffffffff1a007810 */ /* 0x000fe40007ffe005 */
[----:B------:R-:W0:Y:S01]  /*0c10*/  I2F.RP R4, R7 ;  /* 0x0000000700047306 */ /* 0x000e220000209400 */
[----:B------:R-:W-:-:S05]  /*0c20*/  IABS R8, R5 ;  /* 0x0000000500087213 */ /* 0x000fca0000000000 */
[----:B------:R-:W-:Y:S02]  /*0c30*/  IMAD.MOV R8, RZ, RZ, -R8 ;  /* 0x000000ffff087224 */ /* 0x000fe400078e0a08 */
[----:B0-----:R-:W0:Y:S02]  /*0c40*/  MUFU.RCP R4, R4 ;  /* 0x0000000400047308 */ /* 0x001e240000001000 */
[----:B0-----:R-:W-:Y:S01]  /*0c50*/  VIADD R2, R4, 0xffffffe ;  /* 0x0ffffffe04027836 */ /* 0x001fe20000000000 */
[----:B------:R-:W-:Y:S02]  /*0c60*/  IABS R4, R0 ;  /* 0x0000000000047213 */ /* 0x000fe40000000000 */
[----:B------:R-:W-:-:S03]  /*0c70*/  LOP3.LUT R0, R0, R5, RZ, 0x3c, !PT ;  /* 0x0000000500007212 */ /* 0x000fc600078e3cff */
[----:B------:R0:W1:Y:S01]  /*0c80*/  F2I.FTZ.U32.TRUNC.NTZ R3, R2 ;  /* 0x0000000200037305 */ /* 0x000062000021f000 */
[----:B------:R-:W-:Y:S01]  /*0c90*/  ISETP.GE.AND P2, PT, R0, RZ, PT ;  /* 0x000000ff0000720c */ /* 0x000fe20003f46270 */
[----:B0-----:R-:W-:Y:S02]  /*0ca0*/  IMAD.MOV.U32 R2, RZ, RZ, RZ ;  /* 0x000000ffff027224 */ /* 0x001fe400078e00ff */
[----:B-1----:R-:W-:-:S04]  /*0cb0*/  IMAD.MOV R6, RZ, RZ, -R3 ;  /* 0x000000ffff067224 */ /* 0x002fc800078e0a03 */
[----:B------:R-:W-:-:S04]  /*0cc0*/  IMAD R9, R6, R7, RZ ;  /* 0x0000000706097224 */ /* 0x000fc800078e02ff */
[----:B------:R-:W-:-:S04]  /*0cd0*/  IMAD.HI.U32 R3, R3, R9, R2 ;  /* 0x0000000903037227 */ /* 0x000fc800078e0002 */
[----:B------:R-:W-:Y:S02]  /*0ce0*/  IMAD.MOV.U32 R2, RZ, RZ, R8 ;  /* 0x000000ffff027224 */ /* 0x000fe400078e0008 */
[----:B------:R-:W-:-:S04]  /*0cf0*/  IMAD.HI.U32 R3, R3, R4, RZ ;  /* 0x0000000403037227 */ /* 0x000fc800078e00ff */
[----:B------:R-:W-:-:S05]  /*0d00*/  IMAD R2, R3, R2, R4 ;  /* 0x0000000203027224 */ /* 0x000fca00078e0204 */
[----:B------:R-:W-:-:S13]  /*0d10*/  ISETP.GT.U32.AND P1, PT, R7, R2, PT ;  /* 0x000000020700720c */ /* 0x000fda0003f24070 */
[----:B------:R-:W-:Y:S02]  /*0d20*/  @!P1 IMAD.IADD R2, R2, 0x1, -R7 ;  /* 0x0000000102029824 */ /* 0x000fe400078e0a07 */
[----:B------:R-:W-:Y:S01]  /*0d30*/  @!P1 VIADD R3, R3, 0x1 ;  /* 0x0000000103039836 */ /* 0x000fe20000000000 */
[----:B------:R-:W-:Y:S02]  /*0d40*/  ISETP.NE.AND P1, PT, R5, RZ, PT ;  /* 0x000000ff0500720c */ /* 0x000fe40003f25270 */
[----:B------:R-:W-:-:S13]  /*0d50*/  ISETP.GE.U32.AND P0, PT, R2, R7, PT ;  /* 0x000000070200720c */ /* 0x000fda0003f06070 */
[----:B------:R-:W-:-:S04]  /*0d60*/  @P0 VIADD R3, R3, 0x1 ;  /* 0x0000000103030836 */ /* 0x000fc80000000000 */
[----:B------:R-:W-:-:S04]  /*0d70*/  IMAD.MOV.U32 R0, RZ, RZ, R3 ;  /* 0x000000ffff007224 */ /* 0x000fc800078e0003 */
[----:B------:R-:W-:Y:S01]  /*0d80*/  @!P2 IMAD.MOV R0, RZ, RZ, -R0 ;  /* 0x000000ffff00a224 */ /* 0x000fe200078e0a00 */
[----:B------:R-:W-:-:S07]  /*0d90*/  @!P1 LOP3.LUT R0, RZ, R5, RZ, 0x33, !PT ;  /* 0x00000005ff009212 */ /* 0x000fce00078e33ff */
.L_x_11:
[-C--:B------:R-:W-:Y:S01]  /*0da0*/  IMAD R17, R17, R0.reuse, RZ ;  /* 0x0000000011117224 */ /* 0x080fe200078e02ff */
[----:B------:R-:W-:Y:S01]  /*0db0*/  USHF.R.S32.HI UR38, URZ, 0x1f, UR39 ;  /* 0x0000001f3f267899 */ /* 0x000fe20008011427 */
[----:B------:R-:W-:Y:S01]  /*0dc0*/  VIADD R92, R10, 0xffffff80 ;  /* 0xffffff800a5c7836 */ /* 0x000fe20000000000 */
[----:B------:R-:W-:Y:S02]  /*0dd0*/  PLOP3.LUT P0, PT, PT, PT, PT, 0x80, 0x0 ;  /* 0x000000000000781c */ /* 0x000fe40003f0f070 */
[----:B------:R-:W-:Y:S02]  /*0de0*/  CS2R R84, SRZ ;  /* 0x0000000000547805 */ /* 0x000fe4000001ff00 */
[----:B------:R-:W-:Y:S01]  /*0df0*/  VIADDMNMX R26, R17, R0, R26, PT ;  /* 0x00000000111a7246 */ /* 0x000fe2000380011a */
[----:B------:R-:W-:Y:S01]  /*0e00*/  IMAD.MOV.U32 R0, RZ, RZ, RZ ;  /* 0x000000ffff007224 */ /* 0x000fe200078e00ff */
[----:B------:R-:W-:Y:S02]  /*0e10*/  CS2R R2, SRZ ;  /* 0x0000000000027805 */ /* 0x000fe4000001ff00 */
[----:B------:R-:W-:-:S02]  /*0e20*/  CS2R R152, SRZ ;  /* 0x0000000000987805 */ /* 0x000fc4000001ff00 */
[----:B------:R-:W-:Y:S02]  /*0e30*/  ISETP.GT.AND P1, PT, R26, R17, PT ;  /* 0x000000111a00720c */ /* 0x000fe40003f24270 */
[----:B------:R-:W-:Y:S02]  /*0e40*/  CS2R R30, SRZ ;  /* 0x00000000001e7805 */ /* 0x000fe4000001ff00 */
[----:B------:R-:W-:Y:S01]  /*0e50*/  CS2R R28, SRZ ;  /* 0x00000000001c7805 */ /* 0x000fe2000001ff00 */
[----:B------:R-:W-:Y:S01]  /*0e60*/  IMAD.MOV.U32 R104, RZ, RZ, RZ ;  /* 0x000000ffff687224 */ /* 0x000fe200078e00ff */
[----:B------:R-:W-:Y:S02]  /*0e70*/  CS2R R64, SRZ ;  /* 0x0000000000407805 */ /* 0x000fe4000001ff00 */
[----:B------:R-:W-:Y:S02]  /*0e80*/  CS2R R36, SRZ ;  /* 0x0000000000247805 */ /* 0x000fe4000001ff00 */
[----:B------:R-:W-:-:S02]  /*0e90*/  CS2R R32, SRZ ;  /* 0x0000000000207805 */ /* 0x000fc4000001ff00 */
[----:B------:R-:W-:Y:S01]  /*0ea0*/  CS2R R38, SRZ ;  /* 0x0000000000267805 */ /* 0x000fe2000001ff00 */
[----:B------:R-:W-:Y:S01]  /*0eb0*/  IMAD.MOV.U32 R34, RZ, RZ, RZ ;  /* 0x000000ffff227224 */ /* 0x000fe200078e00ff */
[----:B------:R-:W-:Y:S02]  /*0ec0*/  CS2R R116, SRZ ;  /* 0x0000000000747805 */ /* 0x000fe4000001ff00 */
[----:B------:R-:W-:Y:S02]  /*0ed0*/  CS2R R72, SRZ ;  /* 0x0000000000487805 */ /* 0x000fe4000001ff00 */
[----:B------:R-:W-:Y:S02]  /*0ee0*/  CS2R R44, SRZ ;  /* 0x00000000002c7805 */ /* 0x000fe4000001ff00 */
[----:B------:R-:W-:Y:S02]  /*0ef0*/  CS2R R24, SRZ ;  /* 0x0000000000187805 */ /* 0x000fe4000001ff00 */
[----:B------:R-:W-:Y:S01]  /*0f00*/  CS2R R46, SRZ ;  /* 0x00000000002e7805 */ /* 0x000fe2000001ff00 */
[----:B------:R-:W-:Y:S01]  /*0f10*/  IMAD.MOV.U32 R42, RZ, RZ, RZ ;  /* 0x000000ffff2a7224 */ /* 0x000fe200078e00ff */
[----:B------:R-:W-:Y:S01]  /*0f20*/  CS2R R22, SRZ ;  /* 0x0000000000167805 */ /* 0x000fe2000001ff00 */
[----:B------:R-:W-:Y:S01]  /*0f30*/  IMAD.MOV.U32 R101, RZ, RZ, RZ ;  /* 0x000000ffff657224 */ /* 0x000fe200078e00ff */
[----:B------:R-:W-:-:S02]  /*0f40*/  CS2R R80, SRZ ;  /* 0x0000000000507805 */ /* 0x000fc4000001ff00 */
[----:B------:R-:W-:Y:S02]  /*0f50*/  CS2R R52, SRZ ;  /* 0x0000000000347805 */ /* 0x000fe4000001ff00 */
[----:B------:R-:W-:Y:S01]  /*0f60*/  CS2R R54, SRZ ;  /* 0x0000000000367805 */ /* 0x000fe2000001ff00 */
[----:B------:R-:W-:Y:S01]  /*0f70*/  IMAD.MOV.U32 R50, RZ, RZ, RZ ;  /* 0x000000ffff327224 */ /* 0x000fe200078e00ff */
[----:B------:R-:W-:Y:S01]  /*0f80*/  CS2R R20, SRZ ;  /* 0x0000000000147805 */ /* 0x000fe2000001ff00 */
[----:B------:R-:W-:Y:S01]  /*0f90*/  IMAD.MOV.U32 R93, RZ, RZ, RZ ;  /* 0x000000ffff5d7224 */ /* 0x000fe200078e00ff */
[----:B------:R-:W-:Y:S02]  /*0fa0*/  CS2R R88, SRZ ;  /* 0x0000000000587805 */ /* 0x000fe4000001ff00 */
[----:B------:R-:W-:Y:S02]  /*0fb0*/  CS2R R60, SRZ ;  /* 0x00000000003c7805 */ /* 0x000fe4000001ff00 */
[----:B------:R-:W-:Y:S01]  /*0fc0*/  CS2R R62, SRZ ;  /* 0x00000000003e7805 */ /* 0x000fe2000001ff00 */
[----:B------:R-:W-:Y:S01]  /*0fd0*/  IMAD.MOV.U32 R58, RZ, RZ, RZ ;  /* 0x000000ffff3a7224 */ /* 0x000fe200078e00ff */
[----:B------:R-:W-:Y:S01]  /*0fe0*/  CS2R R96, SRZ ;  /* 0x0000000000607805 */ /* 0x000fe2000001ff00 */
[----:B------:R-:W-:Y:S01]  /*0ff0*/  IMAD.MOV.U32 R19, RZ, RZ, RZ ;  /* 0x000000ffff137224 */ /* 0x000fe200078e00ff */
[----:B------:R-:W-:Y:S01]  /*1000*/  CS2R R76, SRZ ;  /* 0x00000000004c7805 */ /* 0x000fe2000001ff00 */
[----:B------:R-:W-:Y:S01]  /*1010*/  IMAD.MOV.U32 R109, RZ, RZ, RZ ;  /* 0x000000ffff6d7224 */ /* 0x000fe200078e00ff */
[----:B------:R-:W-:-:S02]  /*1020*/  CS2R R14, SRZ ;  /* 0x00000000000e7805 */ /* 0x000fc4000001ff00 */
[----:B------:R-:W-:Y:S02]  /*1030*/  CS2R R70, SRZ ;  /* 0x0000000000467805 */ /* 0x000fe4000001ff00 */
[----:B------:R-:W-:Y:S02]  /*1040*/  CS2R R66, SRZ ;  /* 0x0000000000427805 */ /* 0x000fe4000001ff00 */
[----:B------:R-:W-:Y:S02]  /*1050*/  CS2R R56, SRZ ;  /* 0x0000000000387805 */ /* 0x000fe4000001ff00 */
[----:B------:R-:W-:Y:S02]  /*1060*/  CS2R R12, SRZ ;  /* 0x00000000000c7805 */ /* 0x000fe4000001ff00 */
[----:B------:R-:W-:Y:S02]  /*1070*/  CS2R R78, SRZ ;  /* 0x00000000004e7805 */ /* 0x000fe4000001ff00 */
        /* <DEDUP_REMOVED lines=17> */
[----:B------:R-:W-:Y:S01]  /*1190*/  CS2R R68, SRZ ;  /* 0x0000000000447805 */ /* 0x000fe2000001ff00 */
[----:B------:R-:W-:Y:S01]  /*11a0*/  IMAD.MOV.U32 R124, RZ, RZ, RZ ;  /* 0x000000ffff7c7224 */ /* 0x000fe200078e00ff */
[----:B------:R-:W-:-:S02]  /*11b0*/  CS2R R126, SRZ ;  /* 0x00000000007e7805 */ /* 0x000fc4000001ff00 */
[----:B------:R-:W-:Y:S01]  /*11c0*/  CS2R R122, SRZ ;  /* 0x00000000007a7805 */ /* 0x000fe2000001ff00 */
[----:B------:R-:W-:Y:S01]  /*11d0*/  IMAD.MOV.U32 R121, RZ, RZ, RZ ;  /* 0x000000ffff797224 */ /* 0x000fe200078e00ff */
        /* <DEDUP_REMOVED lines=12> */
[----:B------:R-:W-:Y:S06]  /*12a0*/  @!P1 BRA `(.L_x_12) ;  /* 0x00000070002c9947 */ /* 0x000fec0003800000 */
[----:B------:R-:W-:Y:S01]  /*12b0*/  SHF.R.S32.HI R3, RZ, 0x1f, R92 ;  /* 0x0000001fff037819 */ /* 0x000fe2000001145c */
[----:B------:R-:W0:Y:S01]  /*12c0*/  S2UR UR5, SR_CgaCtaId ;  /* 0x00000000000579c3 */ /* 0x000e220000008800 */
[----:B------:R-:W-:Y:S02]  /*12d0*/  UMOV UR36, 0x400 ;  /* 0x0000040000247882 */ /* 0x000fe40000000000 */
[----:B------:R-:W-:-:S04]  /*12e0*/  LEA.HI R19, R3, R92, RZ, 0x7 ;  /* 0x0000005c03137211 */ /* 0x000fc800078f38ff */
[----:B------:R-:W-:-:S06]  /*12f0*/  SHF.R.S32.HI R0, RZ, 0x7, R19 ;  /* 0x00000007ff007819 */ /* 0x000fcc0000011413 */
[----:B------:R-:W1:Y:S01]  /*1300*/  SHFL.IDX PT, R0, R0, RZ, 0x1f ;  /* 0x00001fff00007589 */ /* 0x000e6200000e0000 */
[----:B0-----:R-:W-:-:S04]  /*1310*/  ULEA UR36, UR5, UR36, 0x18 ;  /* 0x0000002405247291 */ /* 0x001fc8000f8ec03f */
[----:B------:R-:W-:-:S04]  /*1320*/  UIADD3 UR5, UR36, 0x20400, URZ ;  /* 0x0002040024057890 */ /* 0x000fc8000fffe03f */
[----:B------:R-:W-:Y:S01]  /*1330*/  ULOP3.LUT UP0, URZ, UR5, 0x3ff, URZ, 0xc0, !UPT ;  /* 0x000003ff053f7892 */ /* 0x000fe2000f80c03f */
[----:B-1----:R-:W-:-:S05]  /*1340*/  R2UR UR37, R0 ;  /* 0x00000000002572ca */ /* 0x002fca00000e0000 */
[----:B------:R-:W-:-:S08]  /*1350*/  PLOP3.LUT P0, PT, PT, PT, UP0, 0x80, 0x0 ;  /* 0x000000000000781c */ /* 0x000fd00003f0f008 */
[----:B------:R-:W-:-:S04]  /*1360*/  ULEA.HI UR4, UR37, UR37, URZ, 0x1 ;  /* 0x0000002525047291 */ /* 0x000fc8000f8f083f */
[----:B------:R-:W-:-:S04]  /*1370*/  ULOP3.LUT UR4, UR4, 0x1e, URZ, 0xc0, !UPT ;  /* 0x0000001e04047892 */ /* 0x000fc8000f8ec03f */
[----:B------:R-:W-:-:S04]  /*1380*/  UIADD3 UR4, UR37, -UR4, URZ ;  /* 0x8000000425047290 */ /* 0x000fc8000fffe03f */
[----:B------:R-:W-:-:S04]  /*1390*/  ULEA UR4, UR4, UR5, 0xd ;  /* 0x0000000504047291 */ /* 0x000fc8000f8e683f */
[----:B------:R-:W-:-:S04]  /*13a0*/  USHF.R.U32.HI UR4, URZ, 0x4, UR4 ;  /* 0x000000043f047899 */ /* 0x000fc80008011604 */
[----:B------:R-:W-:Y:S01]  /*13b0*/  ULOP3.LUT UR42, UR4, 0x3fff, URZ, 0xc0, !UPT ;  /* 0x00003fff042a7892 */ /* 0x000fe2000f8ec03f */
[----:B------:R-:W-:Y:S11]  /*13c0*/  @!P0 BRA `(.L_x_13) ;  /* 0x0000000000408947 */ /* 0x000ff60003800000 */
[----:B------:R-:W-:Y:S01]  /*13d0*/  MOV R0, 0x0 ;  /* 0x0000000000007802 */ /* 0x000fe20000000f00 */
[----:B------:R-:W-:Y:S01]  /*13e0*/  ULDC.64 UR4, c[0x4][0x1c8] ;  /* 0x0100720000047ab9 */ /* 0x000fe20000000a00 */
[----:B------:R-:W-:Y:S01]  /*13f0*/  ULDC.64 UR6, c[0x4][0x98] ;  /* 0x0100260000067ab9 */ /* 0x000fe20000000a00 */
[----:B------:R-:W-:Y:S01]  /*1400*/  IMAD.U32 R4, RZ, RZ, UR4 ;  /* 0x00000004ff047e24 */ /* 0x000fe2000f8e00ff */
[----:B------:R0:W1:Y:S01]  /*1410*/  LDC.64 R2, c[0x4][R0] ;  /* 0x0100000000027b82 */ /* 0x0000620000000a00 */
[----:B------:R-:W-:Y:S01]  /*1420*/  IMAD.U32 R5, RZ, RZ, UR5 ;  /* 0x00000005ff057e24 */ /* 0x000fe2000f8e00ff */
[----:B------:R-:W-:Y:S01]  /*1430*/  ULDC.64 UR4, c[0x4][0x1d0] ;  /* 0x0100740000047ab9 */ /* 0x000fe20000000a00 */
[----:B------:R-:W-:Y:S02]  /*1440*/  IMAD.U32 R10, RZ, RZ, UR6 ;  /* 0x00000006ff0a7e24 */ /* 0x000fe4000f8e00ff */
[----:B------:R-:W-:Y:S02]  /*1450*/  IMAD.U32 R6, RZ, RZ, UR4 ;  /* 0x00000004ff067e24 */ /* 0x000fe4000f8e00ff */
[----:B------:R-:W-:-:S02]  /*1460*/  IMAD.U32 R7, RZ, RZ, UR5 ;  /* 0x00000005ff077e24 */ /* 0x000fc4000f8e00ff */
[----:B------:R-:W-:Y:S02]  /*1470*/  IMAD.U32 R11, RZ, RZ, UR7 ;  /* 0x00000007ff0b7e24 */ /* 0x000fe4000f8e00ff */
[----:B------:R-:W-:Y:S02]  /*1480*/  IMAD.MOV.U32 R8, RZ, RZ, 0x70 ;  /* 0x00000070ff087424 */ /* 0x000fe400078e00ff */
[----:B------:R-:W-:Y:S02]  /*1490*/  IMAD.MOV.U32 R12, RZ, RZ, 0x1 ;  /* 0x00000001ff0c7424 */ /* 0x000fe400078e00ff */
[----:B0-----:R-:W-:-:S07]  /*14a0*/  IMAD.MOV.U32 R13, RZ, RZ, RZ ;  /* 0x000000ffff0d7224 */ /* 0x001fce00078e00ff */
[----:B------:R-:W-:-:S07]  /*14b0*/  LEPC R20, `(.L_x_13) ;  /* 0x000000001014794e */ /* 0x000fce0000000000 */
[----:B-1----:R-:W-:Y:S05]  /*14c0*/  CALL.ABS.NOINC R2 ;  /* 0x0000000002007343 */ /* 0x002fea0003c00000 */
.L_x_13:
[----:B------:R-:W0:Y:S01]  /*14d0*/  LDC.64 R12, c[0x0][0x990] ;  /* 0x00026400ff0c7b82 */ /* 0x000e220000000a00 */
[----:B------:R-:W2:Y:S01]  /*14e0*/  LDL.LU R24, [R1+0x24] ;  /* 0x0000240001187983 */ /* 0x000ea20000300800 */
[----:B------:R-:W-:-:S06]  /*14f0*/  ULDC UR4, c[0x0][0x9d8] ;  /* 0x0002760000047ab9 */ /* 0x000fcc0000000800 */
[----:B------:R-:W1:Y:S01]  /*1500*/  LDC.64 R20, c[0x0][0x998] ;  /* 0x00026600ff147b82 */ /* 0x000e620000000a00 */
[----:B0-----:R-:W-:-:S04]  /*1510*/  ISETP.NE.U32.AND P0, PT, R12, RZ, PT ;  /* 0x000000ff0c00720c */ /* 0x001fc80003f05070 */
[----:B------:R-:W-:Y:S02]  /*1520*/  ISETP.NE.AND.EX P0, PT, R13, RZ, PT, P0 ;  /* 0x000000ff0d00720c */ /* 0x000fe40003f05300 */
[----:B-1----:R-:W-:-:S04]  /*1530*/  ISETP.NE.U32.AND P1, PT, R20, RZ, PT ;  /* 0x000000ff1400720c */ /* 0x002fc80003f25070 */
[----:B------:R-:W-:-:S07]  /*1540*/  ISETP.NE.AND.EX P1, PT, R21, RZ, PT, P1 ;  /* 0x000000ff1500720c */ /* 0x000fce0003f25310 */
[----:B------:R-:W0:Y:S01]  /*1550*/  @P0 LDC.64 R8, c[0x0][0x9a8] ;  /* 0x00026a00ff080b82 */ /* 0x000e220000000a00 */
[----:B------:R-:W-:-:S07]  /*1560*/  @P0 SHF.R.S32.HI R7, RZ, 0x1f, R16 ;  /* 0x0000001fff070819 */ /* 0x000fce0000011410 */
[----:B------:R-:W1:Y:S08]  /*1570*/  @P1 LDC.64 R10, c[0x0][0x9b8] ;  /* 0x00026e00ff0a1b82 */ /* 0x000e700000000a00 */
[----:B------:R-:W3:Y:S08]  /*1580*/  @P0 LDC.64 R14, c[0x0][0x9b0] ;  /* 0x00026c00ff0e0b82 */ /* 0x000ef00000000a00 */
[----:B------:R-:W4:Y:S01]  /*1590*/  @P1 LDC.64 R22, c[0x0][0x9c0] ;  /* 0x00027000ff161b82 */ /* 0x000f220000000a00 */
[----:B0-----:R-:W-:-:S02]  /*15a0*/  @P0 IMAD R0, R8, UR38, RZ ;  /* 0x0000002608000c24 */ /* 0x001fc4000f8e02ff */
[----:B------:R-:W-:-:S04]  /*15b0*/  @P0 IMAD.WIDE.U32 R2, R8, UR39, RZ ;  /* 0x0000002708020c25 */ /* 0x000fc8000f8e00ff */
[----:B------:R-:W-:Y:S02]  /*15c0*/  @P0 IMAD R9, R9, UR39, R0 ;  /* 0x0000002709090c24 */ /* 0x000fe4000f8e0200 */
[C---:B-1----:R-:W-:Y:S02]  /*15d0*/  @P1 IMAD R4, R10.reuse, UR38, RZ ;  /* 0x000000260a041c24 */ /* 0x042fe4000f8e02ff */
[----:B------:R-:W-:Y:S01]  /*15e0*/  @P0 IMAD.IADD R3, R3, 0x1, R9 ;  /* 0x0000000103030824 */ /* 0x000fe200078e0209 */
[----:B------:R-:W-:Y:S01]  /*15f0*/  @P1 SHF.R.S32.HI R9, RZ, 0x1f, R16 ;  /* 0x0000001fff091819 */ /* 0x000fe20000011410 */
[----:B------:R-:W-:Y:S02]  /*1600*/  @P1 IMAD R11, R11, UR39, R4 ;  /* 0x000000270b0b1c24 */ /* 0x000fe4000f8e0204 */
[----:B------:R-:W-:-:S04]  /*1610*/  @P1 IMAD.WIDE.U32 R4, R10, UR39, RZ ;  /* 0x000000270a041c25 */ /* 0x000fc8000f8e00ff */
[-C--:B---3--:R-:W-:Y:S02]  /*1620*/  @P0 IMAD R7, R7, R14.reuse, RZ ;  /* 0x0000000e07070224 */ /* 0x088fe400078e02ff */
[----:B------:R-:W-:Y:S02]  /*1630*/  @P1 IMAD.IADD R5, R5, 0x1, R11 ;  /* 0x0000000105051824 */ /* 0x000fe400078e020b */
[----:B------:R-:W-:-:S04]  /*1640*/  @P0 IMAD.WIDE.U32 R2, R16, R14, R2 ;  /* 0x0000000e10020225 */ /* 0x000fc800078e0002 */
[-C--:B----4-:R-:W-:Y:S02]  /*1650*/  @P1 IMAD R0, R9, R22.reuse, RZ ;  /* 0x0000001609001224 */ /* 0x090fe400078e02ff */
[C---:B------:R-:W-:Y:S02]  /*1660*/  @P0 IMAD R9, R16.reuse, R15, R7 ;  /* 0x0000000f10090224 */ /* 0x040fe400078e0207 */
[C---:B------:R-:W-:Y:S02]  /*1670*/  @P1 IMAD R11, R16.reuse, R23, R0 ;  /* 0x00000017100b1224 */ /* 0x040fe400078e0200 */
[----:B------:R-:W-:Y:S01]  /*1680*/  @P1 IMAD.WIDE.U32 R6, R16, R22, R4 ;  /* 0x0000001610061225 */ /* 0x000fe200078e0004 */
[----:B------:R-:W-:-:S03]  /*1690*/  @P0 LEA R4, P2, R2, R12, 0x2 ;  /* 0x0000000c02040211 */ /* 0x000fc600078410ff */
[----:B------:R-:W-:Y:S01]  /*16a0*/  @P0 IMAD.IADD R3, R3, 0x1, R9 ;  /* 0x0000000103030824 */ /* 0x000fe200078e0209 */
[----:B------:R-:W-:Y:S01]  /*16b0*/  @P1 LEA R8, P3, R6, R20, 0x2 ;  /* 0x0000001406081211 */ /* 0x000fe200078610ff */
[----:B------:R-:W-:-:S03]  /*16c0*/  @P1 IMAD.IADD R0, R7, 0x1, R11 ;  /* 0x0000000107001824 */ /* 0x000fc600078e020b */
[----:B------:R-:W-:Y:S01]  /*16d0*/  @P0 LEA.HI.X R5, R2, R13, R3, 0x2, P2 ;  /* 0x0000000d02050211 */ /* 0x000fe200010f1403 */
[----:B------:R-:W-:Y:S01]  /*16e0*/  IMAD.MOV.U32 R3, RZ, RZ, 0x3f800000 ;  /* 0x3f800000ff037424 */ /* 0x000fe200078e00ff */
[----:B------:R-:W-:Y:S01]  /*16f0*/  @P1 LEA.HI.X R9, R6, R21, R0, 0x2, P3 ;  /* 0x0000001506091211 */ /* 0x000fe200018f1400 */
[----:B------:R-:W-:-:S04]  /*1700*/  IMAD.MOV.U32 R0, RZ, RZ, 0x3f800000 ;  /* 0x3f800000ff007424 */ /* 0x000fc800078e00ff */
[----:B------:R-:W3:Y:S04]  /*1710*/  @P0 LDG.E R3, desc[UR40][R4.64] ;  /* 0x0000002804030981 */ /* 0x000ee8000c1e1900 */
[----:B------:R-:W3:Y:S01]  /*1720*/  @P1 LDG.E R0, desc[UR40][R8.64] ;  /* 0x0000002808001981 */ /* 0x000ee2000c1e1900 */
[----:B------:R-:W-:-:S04]  /*1730*/  SHF.L.U32 R6, RZ, 0x1f, RZ ;  /* 0x0000001fff067819 */ /* 0x000fc800000006ff */
[----:B------:R-:W0:Y:S01]  /*1740*/  SYNCS.PHASECHK.TRANS64.TRYWAIT P1, [UR36+0x38800], R6 ;  /* 0x03880006ff0075a7 */ /* 0x000e220008020164 */
[----:B--2---:R-:W-:-:S04]  /*1750*/  LOP3.LUT R2, R24, 0x1, RZ, 0xfc, !PT ;  /* 0x0000000118027812 */ /* 0x004fc800078efcff */
[----:B------:R-:W-:Y:S01]  /*1760*/  ISETP.NE.AND P0, PT, R2, 0x3, PT ;  /* 0x000000030200780c */ /* 0x000fe20003f05270 */
[----:B---3--:R-:W-:-:S04]  /*1770*/  FMUL.FTZ R0, R3, R0 ;  /* 0x0000000003007220 */ /* 0x008fc80000410000 */
[----:B------:R-:W-:Y:S01]  /*1780*/  FMUL.FTZ R0, R0, UR4 ;  /* 0x0000000400007c20 */ /* 0x000fe20008410000 */
[----:B0-----:R-:W-:Y:S07]  /*1790*/  @!P1 BRA `(.L_x_14) ;  /* 0x000000e800c09947 */ /* 0x001fee0003800000 */
.L_x_97:
[----:B------:R-:W-:Y:S05]  /*17a0*/  @!P0 BRA `(.L_x_15) ;  /* 0x0000000000048947 */ /* 0x000fea0003800000 */
[----:B------:R-:W-:Y:S01]  /*17b0*/  BPT.TRAP 0x1 ;  /* 0x000000040000795c */ /* 0x000fe20000300000 */
.L_x_15:
[----:B------:R1:W2:Y:S01]  /*17c0*/  SYNCS.PHASECHK.TRANS64.TRYWAIT P2, [UR36+0x38830], R6 ;  /* 0x03883006ff0075a7 */ /* 0x0002a20008040164 */
[----:B------:R-:W-:Y:S05]  /*17d0*/  @!P0 BRA `(.L_x_16) ;  /* 0x0000000000048947 */ /* 0x000fea0003800000 */
[----:B------:R-:W-:Y:S01]  /*17e0*/  BPT.TRAP 0x1 ;  /* 0x000000040000795c */ /* 0x000fe20000300000 */
.L_x_16:
[----:B------:R-:W3:Y:S02]  /*17f0*/  S2R R2, SR_TID.X ;  /* 0x0000000000027919 */ /* 0x000ee40000002100 */
[----:B---3--:R-:W-:-:S04]  /*1800*/  LOP3.LUT R2, R2, 0x7f, RZ, 0xc0, !PT ;  /* 0x0000007f02027812 */ /* 0x008fc800078ec0ff */
[----:B------:R-:W-:Y:S01]  /*1810*/  ISETP.NE.AND P1, PT, R2, RZ, PT ;  /* 0x000000ff0200720c */ /* 0x000fe20003f25270 */
[----:B------:R-:W-:Y:S01]  /*1820*/  IMAD.U32 R2, RZ, RZ, UR42 ;  /* 0x0000002aff027e24 */ /* 0x000fe2000f8e00ff */
[----:B--2---:R-:W-:Y:S11]  /*1830*/  @P2 BRA `(.L_x_17) ;  /* 0x0000000000082947 */ /* 0x004ff60003800000 */
[----:B------:R-:W2:Y:S02]  /*1840*/  SYNCS.PHASECHK.TRANS64.TRYWAIT P2, [UR36+0x38830], R6 ;  /* 0x03883006ff0075a7 */ /* 0x000ea40008040164 */
[----:B--2---:R-:W-:Y:S05]  /*1850*/  @!P2 BRA `(.L_x_18) ;  /* 0x000000e800a8a947 */ /* 0x004fea0003800000 */
.L_x_17:
[----:B------:R-:W-:Y:S05]  /*1860*/  WARPSYNC.ALL ;  /* 0x0000000000007948 */ /* 0x000fea0003800000 */
[----:B------:R-:W-:Y:S01]  /*1870*/  IMAD.MOV.U32 R9, RZ, RZ, RZ ;  /* 0x000000ffff097224 */ /* 0x000fe200078e00ff */
[----:B------:R-:W-:Y:S01]  /*1880*/  LOP3.LUT R2, R2, 0x10000, RZ, 0xfc, !PT ;  /* 0x0001000002027812 */ /* 0x000fe200078efcff */
[----:B------:R-:W-:Y:S02]  /*1890*/  IMAD.MOV.U32 R25, RZ, RZ, RZ ;  /* 0x000000ffff197224 */ /* 0x000fe400078e00ff */
[----:B0-----:R-:W-:Y:S01]  /*18a0*/  IMAD.MOV.U32 R3, RZ, RZ, 0x40000040 ;  /* 0x40000040ff037424 */ /* 0x001fe200078e00ff */
[----:B------:R-:W-:Y:S01]  /*18b0*/  UIADD3 UR4, UR36, 0x28400, URZ ;  /* 0x0002840024047890 */ /* 0x000fe2000fffe03f */
[----:B------:R-:W-:Y:S01]  /*18c0*/  R2UR UR8, R2 ;  /* 0x00000000020872ca */ /* 0x000fe200000e0000 */
[----:B------:R-:W-:-:S02]  /*18d0*/  WARPGROUP.ARRIVE ;  /* 0x00000000000079c5 */ /* 0x000fc40000000000 */
[----:B------:R-:W-:Y:S01]  /*18e0*/  R2UR UR9, R3 ;  /* 0x00000000030972ca */ /* 0x000fe200000e0000 */
[----:B------:R-:W-:Y:S01]  /*18f0*/  USHF.R.U32.HI UR4, URZ, 0x4, UR4 ;  /* 0x000000043f047899 */ /* 0x000fe20008011604 */
[----:B------:R-:W-:Y:S01]  /*1900*/  R2UR UR32, R2 ;  /* 0x00000000022072ca */ /* 0x000fe200000e0000 */
[----:B------:R-:W-:Y:S01]  /*1910*/  UMOV UR11, 0x40000040 ;  /* 0x40000040000b7882 */ /* 0x000fe20000000000 */
[----:B------:R-:W-:Y:S01]  /*1920*/  UMOV UR13, 0x40000040 ;  /* 0x40000040000d7882 */ /* 0x000fe20000000000 */
[----:B------:R-:W-:Y:S01]  /*1930*/  ULOP3.LUT UR4, UR4, 0x3fff, URZ, 0xc0, !UPT ;  /* 0x00003fff04047892 */ /* 0x000fe2000f8ec03f */
[----:B------:R-:W-:Y:S01]  /*1940*/  LOP3.LUT R19, R19, 0xffffff80, RZ, 0xc0, !PT ;  /* 0xffffff8013137812 */ /* 0x000fe200078ec0ff */
[----:B------:R-:W-:Y:S01]  /*1950*/  UMOV UR15, 0x40000040 ;  /* 0x40000040000f7882 */ /* 0x000fe20000000000 */
[----:B------:R-:W-:Y:S01]  /*1960*/  UMOV UR17, 0x40000040 ;  /* 0x4000004000117882 */ /* 0x000fe20000000000 */
[----:B------:R-:W-:Y:S01]  /*1970*/  ULOP3.LUT UR6, UR4, 0x10000, URZ, 0xfc, !UPT ;  /* 0x0001000004067892 */ /* 0x000fe2000f8efc3f */
[----:B------:R-:W-:Y:S01]  /*1980*/  IMAD.MOV.U32 R11, RZ, RZ, -0x2 ;  /* 0xfffffffeff0b7424 */ /* 0x000fe200078e00ff */
[----:B------:R-:W-:Y:S01]  /*1990*/  UMOV UR19, 0x40000040 ;  /* 0x4000004000137882 */ /* 0x000fe20000000000 */
[----:B------:R-:W-:Y:S01]  /*19a0*/  UMOV UR21, 0x40000040 ;  /* 0x4000004000157882 */ /* 0x000fe20000000000 */
[----:B------:R-:W-:Y:S01]  /*19b0*/  UIADD3 UR14, UR6, 0x4, URZ ;  /* 0x00000004060e7890 */ /* 0x000fe2000fffe03f */
[----:B------:R-:W-:Y:S01]  /*19c0*/  IMAD.IADD R19, R92, 0x1, -R19 ;  /* 0x000000015c137824 */ /* 0x000fe200078e0a13 */
[----:B------:R-:W-:Y:S01]  /*19d0*/  UIADD3 UR12, UR32, 0x4, URZ ;  /* 0x00000004200c7890 */ /* 0x000fe2000fffe03f */
[----:B------:R-:W-:Y:S01]  /*19e0*/  P2R R7, PR, RZ, 0x1 ;  /* 0x00000001ff077803 */ /* 0x000fe20000000000 */
[----:B------:R-:W-:Y:S01]  /*19f0*/  UMOV UR10, UR6 ;  /* 0x00000006000a7c82 */ /* 0x000fe20008000000 */
[----:B------:R-:W-:Y:S01]  /*1a00*/  UIADD3 UR16, UR32, 0x6, URZ ;  /* 0x0000000620107890 */ /* 0x000fe2000fffe03f */
[----:B------:R-:W-:Y:S01]  /*1a10*/  QGMMA.64x128x32.F32.E4M3.E4M3 R28, gdesc[UR8], RZ, !UPT, gsb0 ;  /* 0x01e00000081c79f3 */ /* 0x000fe2000c0008ff */
[----:B------:R-:W-:-:S02]  /*1a20*/  UIADD3 UR8, UR32, 0x2, URZ ;  /* 0x0000000220087890 */ /* 0x000fc4000fffe03f */
[----:B------:R-:W0:Y:S01]  /*1a30*/  S2UR UR5, SR_CgaCtaId ;  /* 0x00000000000579c3 */ /* 0x000e220000008800 */
[----:B------:R-:W-:Y:S01]  /*1a40*/  UIADD3 UR10, UR6, 0x2, URZ ;  /* 0x00000002060a7890 */ /* 0x000fe2000fffe03f */
[--C-:B------:R-:W-:Y:S01]  /*1a50*/  IMAD.MOV.U32 R93, RZ, RZ, R25.reuse ;  /* 0x000000ffff5d7224 */ /* 0x100fe200078e0019 */
[----:B------:R-:W-:Y:S01]  /*1a60*/  UMOV UR9, 0x40000040 ;  /* 0x4000004000097882 */ /* 0x000fe20000000000 */
[----:B------:R-:W-:Y:S01]  /*1a70*/  UMOV UR11, 0x40000040 ;  /* 0x40000040000b7882 */ /* 0x000fe20000000000 */
[----:B------:R-:W-:Y:S01]  /*1a80*/  UIADD3 UR18, UR6, 0x6, URZ ;  /* 0x0000000606127890 */ /* 0x000fe2000fffe03f */
[--C-:B------:R-:W-:Y:S01]  /*1a90*/  IMAD.MOV.U32 R95, RZ, RZ, R25.reuse ;  /* 0x000000ffff5f7224 */ /* 0x100fe200078e0019 */
[----:B------:R-:W-:Y:S01]  /*1aa0*/  UIADD3 UR20, UR32, 0x400, URZ ;  /* 0x0000040020147890 */ /* 0x000fe2000fffe03f */
[--C-:B------:R-:W-:Y:S01]  /*1ab0*/  IMAD.MOV.U32 R97, RZ, RZ, R25.reuse ;  /* 0x000000ffff617224 */ /* 0x100fe200078e0019 */
[----:B------:R-:W-:Y:S01]  /*1ac0*/  UIADD3 UR22, UR6, 0x400, URZ ;  /* 0x0000040006167890 */ /* 0x000fe2000fffe03f */
[--C-:B------:R-:W-:Y:S01]  /*1ad0*/  IMAD.MOV.U32 R99, RZ, RZ, R25.reuse ;  /* 0x000000ffff637224 */ /* 0x100fe200078e0019 */
[----:B------:R-:W-:Y:S01]  /*1ae0*/  UMOV UR23, 0x40000040 ;  /* 0x4000004000177882 */ /* 0x000fe20000000000 */
[----:B------:R-:W-:Y:S01]  /*1af0*/  UIADD3 UR24, UR32, 0x402, URZ ;  /* 0x0000040220187890 */ /* 0x000fe2000fffe03f */
[--C-:B------:R-:W-:Y:S01]  /*1b00*/  IMAD.MOV.U32 R101, RZ, RZ, R25.reuse ;  /* 0x000000ffff657224 */ /* 0x100fe200078e0019 */
        /* <DEDUP_REMOVED lines=16> */
[----:B------:R-:W-:Y:S01]  /*1c10*/  ULDC UR4, c[0x0][0x988] ;  /* 0x0002620000047ab9 */ /* 0x000fe20000000800 */
[----:B------:R-:W-:-:S02]  /*1c20*/  IMAD.MOV.U32 R113, RZ, RZ, R25 ;  /* 0x000000ffff717224 */ /* 0x000fc400078e0019 */
[----:B------:R-:W-:Y:S02]  /*1c30*/  IMAD.U32 R193, RZ, RZ, UR4 ;  /* 0x00000004ffc17e24 */ /* 0x000fe4000f8e00ff */
[--C-:B------:R-:W-:Y:S02]  /*1c40*/  IMAD.MOV.U32 R115, RZ, RZ, R25.reuse ;  /* 0x000000ffff737224 */ /* 0x100fe400078e0019 */
[--C-:B------:R-:W-:Y:S02]  /*1c50*/  IMAD.MOV.U32 R117, RZ, RZ, R25.reuse ;  /* 0x000000ffff757224 */ /* 0x100fe400078e0019 */
[--C-:B------:R-:W-:Y:S02]  /*1c60*/  IMAD.MOV.U32 R119, RZ, RZ, R25.reuse ;  /* 0x000000ffff777224 */ /* 0x100fe400078e0019 */
[--C-:B------:R-:W-:Y:S02]  /*1c70*/  IMAD.MOV.U32 R121, RZ, RZ, R25.reuse ;  /* 0x000000ffff797224 */ /* 0x100fe400078e0019 */
[----:B------:R-:W-:-:S02]  /*1c80*/  IMAD.MOV.U32 R123, RZ, RZ, R25 ;  /* 0x000000ffff7b7224 */ /* 0x000fc400078e0019 */
[--C-:B------:R-:W-:Y:S02]  /*1c90*/  IMAD.MOV.U32 R125, RZ, RZ, R25.reuse ;  /* 0x000000ffff7d7224 */ /* 0x100fe400078e0019 */
        /* <DEDUP_REMOVED lines=20> */
[----:B------:R-:W-:Y:S01]  /*1de0*/  IMAD.MOV.U32 R150, RZ, RZ, R25 ;  /* 0x000000ffff967224 */ /* 0x000fe200078e0019 */
[----:B------:R-:W-:Y:S02]  /*1df0*/  WARPGROUP.DEPBAR.LE gsb0, 0x0 ;  /* 0x00008000000079c5 */ /* 0x000fe40000010000 */
[----:B------:R-:W-:-:S06]  /*1e00*/  WARPGROUP.ARRIVE ;  /* 0x00000000000079c5 */ /* 0x000fcc0000000000 */
[----:B------:R-:W-:Y:S03]  /*1e10*/  QGMMA.64x128x32.F32.E4M3.E4M3 R28, gdesc[UR8], R28, gsb0 ;  /* 0x01e00000081c79f3 */ /* 0x000fe6000800081c */
[----:B------:R-:W-:Y:S02]  /*1e20*/  WARPGROUP.DEPBAR.LE gsb0, 0x0 ;  /* 0x00008000000079c5 */ /* 0x000fe40000010000 */
[----:B------:R-:W-:-:S07]  /*1e30*/  WARPGROUP.ARRIVE ;  /* 0x00000000000079c5 */ /* 0x000fce0000000000 */
        /* <DEDUP_REMOVED lines=17> */
[C---:B------:R-:W-:Y:S01]  /*1f50*/  FMUL.FTZ R28, R0.reuse, R28 ;  /* 0x0000001c001c7220 */ /* 0x040fe20000410000 */
[C---:B------:R-:W-:Y:S01]  /*1f60*/  FMUL.FTZ R48, R0.reuse, R48 ;  /* 0x0000003000307220 */ /* 0x040fe20000410000 */
[C---:B------:R-:W-:Y:S01]  /*1f70*/  FMUL.FTZ R32, R0.reuse, R32 ;  /* 0x0000002000207220 */ /* 0x040fe20000410000 */
[C---:B------:R-:W-:Y:S01]  /*1f80*/  FMUL.FTZ R52, R0.reuse, R52 ;  /* 0x0000003400347220 */ /* 0x040fe20000410000 */
[----:B------:R-:W-:Y:S01]  /*1f90*/  MUFU.TANH R4, R28 ;  /* 0x0000001c00047308 */ /* 0x000fe20000002400 */
[C---:B------:R-:W-:Y:S01]  /*1fa0*/  FMUL.FTZ R30, R0.reuse, R30 ;  /* 0x0000001e001e7220 */ /* 0x040fe20000410000 */
[C---:B------:R-:W-:Y:S01]  /*1fb0*/  FMUL.FTZ R31, R0.reuse, R31 ;  /* 0x0000001f001f7220 */ /* 0x040fe20000410000 */
[C---:B------:R-:W-:Y:S01]  /*1fc0*/  FMUL.FTZ R34, R0.reuse, R34 ;  /* 0x0000002200227220 */ /* 0x040fe20000410000 */
[C---:B------:R-:W-:Y:S01]  /*1fd0*/  FMUL.FTZ R35, R0.reuse, R35 ;  /* 0x0000002300237220 */ /* 0x040fe20000410000 */
[C---:B------:R-:W-:Y:S01]  /*1fe0*/  FMUL.FTZ R38, R0.reuse, R38 ;  /* 0x0000002600267220 */ /* 0x040fe20000410000 */
[C---:B------:R-:W-:Y:S01]  /*1ff0*/  FMUL.FTZ R39, R0.reuse, R39 ;  /* 0x0000002700277220 */ /* 0x040fe20000410000 */
[C---:B------:R-:W-:Y:S01]  /*2000*/  FMUL.FTZ R44, R0.reuse, R44 ;  /* 0x0000002c002c7220 */ /* 0x040fe20000410000 */
[----:B------:R2:W-:Y:S01]  /*2010*/  MUFU.TANH R28, R48 ;  /* 0x00000030001c7308 */ /* 0x0005e20000002400 */
[C---:B------:R-:W-:Y:S01]  /*2020*/  FMUL.FTZ R29, R0.reuse, R29 ;  /* 0x0000001d001d7220 */ /* 0x040fe20000410000 */
[C---:B------:R-:W-:Y:S01]  /*2030*/  FMUL.FTZ R64, R0.reuse, R64 ;  /* 0x0000004000407220 */ /* 0x040fe20000410000 */
[C---:B------:R-:W-:Y:S01]  /*2040*/  FMUL.FTZ R42, R0.reuse, R42 ;  /* 0x0000002a002a7220 */ /* 0x040fe20000410000 */
[C---:B------:R-:W-:Y:S01]  /*2050*/  FMUL.FTZ R68, R0.reuse, R68 ;  /* 0x0000004400447220 */ /* 0x040fe20000410000 */
[C---:B------:R-:W-:Y:S01]  /*2060*/  FMUL.FTZ R43, R0.reuse, R43 ;  /* 0x0000002b002b7220 */ /* 0x040fe20000410000 */
[C---:B------:R-:W-:Y:S01]  /*2070*/  FMUL.FTZ R33, R0.reuse, R33 ;  /* 0x0000002100217220 */ /* 0x040fe20000410000 */
[C---:B------:R-:W-:Y:S01]  /*2080*/  FMUL.FTZ R72, R0.reuse, R72 ;  /* 0x0000004800487220 */ /* 0x040fe20000410000 */
[----:B-1----:R-:W-:Y:S01]  /*2090*/  MUFU.TANH R6, R32 ;  /* 0x0000002000067308 */ /* 0x002fe20000002400 */
[----:B--2---:R-:W-:Y:S01]  /*20a0*/  SHF.R.S32.HI R48, RZ, 0x1f, R19 ;  /* 0x0000001fff307819 */ /* 0x004fe20000011413 */
[C---:B------:R-:W-:Y:S01]  /*20b0*/  FMUL.FTZ R46, R0.reuse, R46 ;  /* 0x0000002e002e7220 */ /* 0x040fe20000410000 */
[C---:B------:R-:W-:Y:S01]  /*20c0*/  FMUL.FTZ R36, R0.reuse, R36 ;  /* 0x0000002400247220 */ /* 0x040fe20000410000 */
[----:B------:R-:W-:Y:S01]  /*20d0*/  FMUL.FTZ R47, R0, R47 ;  /* 0x0000002f002f7220 */ /* 0x000fe20000410000 */
[----:B------:R-:W-:Y:S01]  /*20e0*/  LEA.HI R48, R48, R19, RZ, 0x2 ;  /* 0x0000001330307211 */ /* 0x000fe200078f10ff */
        /* <DEDUP_REMOVED lines=9> */
[----:B------:R-:W-:Y:S01]  /*2180*/  FMUL.FTZ R45, R0, R45 ;  /* 0x0000002d002d7220 */ /* 0x000fe20000410000 */
[----:B------:R-:W-:Y:S01]  /*2190*/  MUFU.TANH R30, R30 ;  /* 0x0000001e001e7308 */ /* 0x000fe20000002400 */
[----:B-1----:R-:W-:Y:S01]  /*21a0*/  LOP3.LUT R52, R48, 0x7ffffffc, RZ, 0xc0, !PT ;  /* 0x7ffffffc30347812 */ /* 0x002fe200078ec0ff */
[C---:B------:R-:W-:Y:S01]  /*21b0*/  FMUL.FTZ R76, R0.reuse, R76 ;  /* 0x0000004c004c7220 */ /* 0x040fe20000410000 */
[C---:B------:R-:W-:Y:S01]  /*21c0*/  FMUL.FTZ R58, R0.reuse, R58 ;  /* 0x0000003a003a7220 */ /* 0x040fe20000410000 */
[C---:B------:R-:W-:Y:S01]  /*21d0*/  FMUL.FTZ R49, R0.reuse, R49 ;  /* 0x0000003100317220 */ /* 0x040fe20000410000 */
[----:B------:R-:W-:Y:S01]  /*21e0*/  FMUL.FTZ R59, R0, R59 ;  /* 0x0000003b003b7220 */ /* 0x000fe20000410000 */
[----:B------:R-:W-:-:S02]  /*21f0*/  IMAD.IADD R52, R19, 0x1, -R52 ;  /* 0x0000000113347824 */ /* 0x000fc400078e0a34 */
[C---:B------:R-:W-:Y:S01]  /*2200*/  FMUL.FTZ R62, R0.reuse, R62 ;  /* 0x0000003e003e7220 */ /* 0x040fe20000410000 */
[----:B------:R-:W1:Y:S01]  /*2210*/  MUFU.TANH R31, R31 ;  /* 0x0000001f001f7308 */ /* 0x000e620000002400 */
[----:B------:R-:W-:Y:S01]  /*2220*/  FMUL.FTZ R53, R0, R53 ;  /* 0x0000003500357220 */ /* 0x000fe20000410000 */
[----:B------:R-:W-:Y:S02]  /*2230*/  IMAD R52, R52, R11, 0x80 ;  /* 0x0000008034347424 */ /* 0x000fe400078e020b */
[C---:B------:R-:W-:Y:S01]  /*2240*/  FMUL.FTZ R63, R0.reuse, R63 ;  /* 0x0000003f003f7220 */ /* 0x040fe20000410000 */
[C---:B------:R-:W-:Y:S01]  /*2250*/  FMUL.FTZ R66, R0.reuse, R66 ;  /* 0x0000004200427220 */ /* 0x040fe20000410000 */
[C---:B------:R-:W-:Y:S01]  /*2260*/  FMUL.FTZ R57, R0.reuse, R57 ;  /* 0x0000003900397220 */ /* 0x040fe20000410000 */
[----:B------:R-:W-:Y:S02]  /*2270*/  IMAD.IADD R27, R27, 0x1, R52 ;  /* 0x000000011b1b7824 */ /* 0x000fe400078e0234 */
[C---:B------:R-:W-:Y:S01]  /*2280*/  FMUL.FTZ R67, R0.reuse, R67 ;  /* 0x0000004300437220 */ /* 0x040fe20000410000 */
[----:B------:R-:W-:Y:S01]  /*2290*/  MUFU.TANH R34, R34 ;  /* 0x0000002200227308 */ /* 0x000fe20000002400 */
[----:B------:R-:W-:Y:S01]  /*22a0*/  FMUL.FTZ R70, R0, R70 ;  /* 0x0000004600467220 */ /* 0x000fe20000410000 */
[----:B------:R-:W-:-:S02]  /*22b0*/  IMAD R27, R26, -0x80, R27 ;  /* 0xffffff801a1b7824 */ /* 0x000fc400078e021b */
[C---:B------:R-:W-:Y:S01]  /*22c0*/  FMUL.FTZ R60, R0.reuse, R60 ;  /* 0x0000003c003c7220 */ /* 0x040fe20000410000 */
[C---:B------:R-:W-:Y:S01]  /*22d0*/  FMUL.FTZ R61, R0.reuse, R61 ;  /* 0x0000003d003d7220 */ /* 0x040fe20000410000 */
[C---:B------:R-:W-:Y:S01]  /*22e0*/  FMUL.FTZ R71, R0.reuse, R71 ;  /* 0x0000004700477220 */ /* 0x040fe20000410000 */
[C---:B------:R-:W-:Y:S01]  /*22f0*/  FMUL.FTZ R80, R0.reuse, R80 ;  /* 0x0000005000507220 */ /* 0x040fe20000410000 */
[C---:B------:R-:W-:Y:S01]  /*2300*/  ISETP.GT.AND P2, PT, R27.reuse, RZ, PT ;  /* 0x000000ff1b00720c */ /* 0x040fe20003f44270 */
[----:B------:R-:W-:Y:S01]  /*2310*/  MUFU.TANH R35, R35 ;  /* 0x0000002300237308 */ /* 0x000fe20000002400 */
[C---:B------:R-:W-:Y:S01]  /*2320*/  ISETP.GT.AND P3, PT, R27.reuse, 0x1, PT ;  /* 0x000000011b00780c */ /* 0x040fe20003f64270 */
[C---:B------:R-:W-:Y:S01]  /*2330*/  FMUL.FTZ R74, R0.reuse, R74 ;  /* 0x0000004a004a7220 */ /* 0x040fe20000410000 */
[----:B------:R-:W-:Y:S01]  /*2340*/  ISETP.GT.AND P6, PT, R27, 0x8, PT ;  /* 0x000000081b00780c */ /* 0x000fe20003fc4270 */
[C---:B------:R-:W-:Y:S01]  /*2350*/  FMUL.FTZ R65, R0.reuse, R65 ;  /* 0x0000004100417220 */ /* 0x040fe20000410000 */
[----:B-1----:R-:W-:Y:S01]  /*2360*/  FSEL R31, R31, -INF , P3 ;  /* 0xff8000001f1f7808 */ /* 0x002fe20001800000 */
[C---:B------:R-:W-:Y:S01]  /*2370*/  FMUL.FTZ R75, R0.reuse, R75 ;  /* 0x0000004b004b7220 */ /* 0x040fe20000410000 */
[C---:B------:R-:W-:Y:S01]  /*2380*/  ISETP.GT.AND P5, PT, R27.reuse, 0x9, PT ;  /* 0x000000091b00780c */ /* 0x040fe20003fa4270 */
[----:B------:R-:W1:Y:S01]  /*2390*/  MUFU.TANH R38, R38 ;  /* 0x0000002600267308 */ /* 0x000e620000002400 */
[----:B------:R-:W-:Y:S01]  /*23a0*/  ISETP.GT.AND P4, PT, R27, 0x10, PT ;  /* 0x000000101b00780c */ /* 0x000fe20003f84270 */
[----:B------:R-:W-:Y:S01]  /*23b0*/  FMUL.FTZ R69, R0, R69 ;  /* 0x0000004500457220 */ /* 0x000fe20000410000 */
[----:B------:R-:W-:Y:S01]  /*23c0*/  FSEL R4, R4, -INF , P2 ;  /* 0xff80000004047808 */ /* 0x000fe20001000000 */
[----:B------:R-:W-:Y:S01]  /*23d0*/  FMUL.FTZ R78, R0, R78 ;  /* 0x0000004e004e7220 */ /* 0x000fe20000410000 */
[----:B------:R-:W-:Y:S01]  /*23e0*/  FSEL R6, R6, -INF , P6 ;  /* 0xff80000006067808 */ /* 0x000fe20003000000 */
[C---:B------:R-:W-:Y:S01]  /*23f0*/  FMUL.FTZ R79, R0.reuse, R79 ;  /* 0x0000004f004f7220 */ /* 0x040fe20000410000 */
[C---:B------:R-:W-:Y:S01]  /*2400*/  FMUL.FTZ R82, R0.reuse, R82 ;  /* 0x0000005200527220 */ /* 0x040fe20000410000 */
[----:B------:R-:W2:Y:S01]  /*2410*/  MUFU.TANH R5, R29 ;  /* 0x0000001d00057308 */ /* 0x000ea20000002400 */
        /* <DEDUP_REMOVED lines=8> */
[----:B-1----:R-:W-:Y:S01]  /*24a0*/  FSEL R92, R38, -INF , P4 ;  /* 0xff800000265c7808 */ /* 0x002fe20002000000 */
[C---:B------:R-:W-:Y:S01]  /*24b0*/  FMUL.FTZ R81, R0.reuse, R81 ;  /* 0x0000005100517220 */ /* 0x040fe20000410000 */
[C---:B------:R-:W-:Y:S01]  /*24c0*/  FMUL.FTZ R84, R0.reuse, R84 ;  /* 0x0000005400547220 */ /* 0x040fe20000410000 */
[C---:B------:R-:W-:Y:S01]  /*24d0*/  FMUL.FTZ R85, R0.reuse, R85 ;  /* 0x0000005500557220 */ /* 0x040fe20000410000 */
[C---:B------:R-:W-:Y:S01]  /*24e0*/  FMUL.FTZ R88, R0.reuse, R88 ;  /* 0x0000005800587220 */ /* 0x040fe20000410000 */
[----:B------:R-:W-:-:S02]  /*24f0*/  FMUL.FTZ R89, R0, R89 ;  /* 0x0000005900597220 */ /* 0x000fc40000410000 */
[----:B------:R-:W1:Y:S01]  /*2500*/  MUFU.TANH R39, R39 ;  /* 0x0000002700277308 */ /* 0x000e620000002400 */
[----:B--2---:R-:W-:Y:S02]  /*2510*/  FSEL R5, R5, -INF , P3 ;  /* 0xff80000005057808 */ /* 0x004fe40001800000 */
[----:B------:R-:W-:-:S05]  /*2520*/  ISETP.GT.AND P3, PT, R27, 0x18, PT ;  /* 0x000000181b00780c */ /* 0x000fca0003f64270 */
[----:B------:R2:W-:Y:S08]  /*2530*/  MUFU.TANH R44, R64 ;  /* 0x00000040002c7308 */ /* 0x0005f00000002400 */
[----:B------:R-:W3:Y:S01]  /*2540*/  MUFU.TANH R42, R42 ;  /* 0x0000002a002a7308 */ /* 0x000ee20000002400 */
[----:B--2---:R-:W-:Y:S02]  /*2550*/  FSEL R64, R30, -INF , P2 ;  /* 0xff8000001e407808 */ /* 0x004fe40001000000 */
[----:B------:R-:W-:-:S02]  /*2560*/  ISETP.GT.AND P2, PT, R27, 0x11, PT ;  /* 0x000000111b00780c */ /* 0x000fc40003f44270 */
[----:B------:R-:W-:Y:S02]  /*2570*/  FMNMX.FTZ R11, R64, R31, !PT ;  /* 0x0000001f400b7209 */ /* 0x000fe40007810000 */
[----:B-1----:R-:W-:Y:S01]  /*2580*/  FSEL R94, R39, -INF , P2 ;  /* 0xff800000275e7808 */ /* 0x002fe20001000000 */
[----:B------:R1:W-:Y:S08]  /*2590*/  MUFU.TANH R48, R68 ;  /* 0x0000004400307308 */ /* 0x0003f00000002400 */
[----:B------:R-:W2:Y:S01]  /*25a0*/  MUFU.TANH R8, R33 ;  /* 0x0000002100087308 */ /* 0x000ea20000002400 */
[----:B-1----:R-:W-:-:S02]  /*25b0*/  FSEL R68, R34, -INF , P6 ;  /* 0xff80000022447808 */ /* 0x002fc40003000000 */
[----:B------:R-:W-:Y:S02]  /*25c0*/  ISETP.GT.AND P6, PT, R27, 0x19, PT ;  /* 0x000000191b00780c */ /* 0x000fe40003fc4270 */
[----:B------:R-:W-:Y:S02]  /*25d0*/  FMNMX.FTZ R11, R68, R11, !PT ;  /* 0x0000000b440b7209 */ /* 0x000fe40007810000 */
[----:B---3--:R-:W-:Y:S01]  /*25e0*/  FSEL R96, R42, -INF , P3 ;  /* 0xff8000002a607808 */ /* 0x008fe20001800000 */
[----:B------:R-:W1:Y:S08]  /*25f0*/  MUFU.TANH R43, R43 ;  /* 0x0000002b002b7308 */ /* 0x000e700000002400 */
[----:B------:R3:W-:Y:S01]  /*2600*/  MUFU.TANH R52, R72 ;  /* 0x0000004800347308 */ /* 0x0007e20000002400 */
[----:B--2---:R-:W-:-:S07]  /*2610*/  FSEL R8, R8, -INF , P5 ;  /* 0xff80000008087808 */ /* 0x004fce0002800000 */
[----:B------:R-:W2:Y:S01]  /*2620*/  MUFU.TANH R10, R36 ;  /* 0x00000024000a7308 */ /* 0x000ea20000002400 */
[----:B---3--:R-:W-:Y:S02]  /*2630*/  FSEL R72, R35, -INF , P5 ;  /* 0xff80000023487808 */ /* 0x008fe40002800000 */
[----:B------:R-:W-:Y:S02]  /*2640*/  ISETP.GT.AND P5, PT, R27, 0x20, PT ;  /* 0x000000201b00780c */ /* 0x000fe40003fa4270 */
[----:B------:R-:W-:Y:S02]  /*2650*/  FMNMX.FTZ R11, R72, R11, !PT ;  /* 0x0000000b480b7209 */ /* 0x000fe40007810000 */
[----:B-1----:R-:W-:Y:S01]  /*2660*/  FSEL R98, R43, -INF , P6 ;  /* 0xff8000002b627808 */ /* 0x002fe20003000000 */
[----:B------:R-:W1:Y:S01]  /*2670*/  MUFU.TANH R46, R46 ;  /* 0x0000002e002e7308 */ /* 0x000e620000002400 */
[----:B------:R-:W-:Y:S02]  /*2680*/  FMNMX.FTZ R11, R92, R11, !PT ;  /* 0x0000000b5c0b7209 */ /* 0x000fe40007810000 */
[----:B------:R-:W-:-:S02]  /*2690*/  FSEL R22, R22, -INF , P5 ;  /* 0xff80000016167808 */ /* 0x000fc40002800000 */
[----:B------:R-:W-:-:S03]  /*26a0*/  FMNMX.FTZ R11, R94, R11, !PT ;  /* 0x0000000b5e0b7209 */ /* 0x000fc60007810000 */
[----:B------:R-:W3:Y:S01]  /*26b0*/  MUFU.TANH R12, R37 ;  /* 0x00000025000c7308 */ /* 0x000ee20000002400 */
[----:B------:R-:W-:Y:S02]  /*26c0*/  FMNMX.FTZ R11, R96, R11, !PT ;  /* 0x0000000b600b7209 */ /* 0x000fe40007810000 */
[----:B--2---:R-:W-:Y:S02]  /*26d0*/  FSEL R10, R10, -INF , P4 ;  /* 0xff8000000a0a7808 */ /* 0x004fe40002000000 */
[C---:B------:R-:W-:Y:S02]  /*26e0*/  ISETP.GT.AND P4, PT, R27.reuse, 0x21, PT ;  /* 0x000000211b00780c */ /* 0x040fe40003f84270 */
[----:B------:R-:W-:Y:S01]  /*26f0*/  FMNMX.FTZ R11, R98, R11, !PT ;  /* 0x0000000b620b7209 */ /* 0x000fe20007810000 */
[----:B------:R-:W-:Y:S01]  /*2700*/  MUFU.TANH R47, R47 ;  /* 0x0000002f002f7308 */ /* 0x000fe20000002400 */
[----:B-1----:R-:W-:Y:S02]  /*2710*/  FSEL R100, R46, -INF , P5 ;  /* 0xff8000002e647808 */ /* 0x002fe40002800000 */
[----:B------:R-:W-:-:S02]  /*2720*/  ISETP.GT.AND P5, PT, R27, 0x31, PT ;  /* 0x000000311b00780c */ /* 0x000fc40003fa4270 */
[----:B------:R-:W-:-:S03]  /*2730*/  FMNMX.FTZ R11, R100, R11, !PT ;  /* 0x0000000b640b7209 */ /* 0x000fc60007810000 */
[----:B------:R-:W1:Y:S01]  /*2740*/  MUFU.TANH R14, R40 ;  /* 0x00000028000e7308 */ /* 0x000e620000002400 */
[----:B---3--:R-:W-:Y:S02]  /*2750*/  FSEL R12, R12, -INF , P2 ;  /* 0xff8000000c0c7808 */ /* 0x008fe40001000000 */
[----:B------:R-:W-:-:S04]  /*2760*/  ISETP.GT.AND P2, PT, R27, 0x28, PT ;  /* 0x000000281b00780c */ /* 0x000fc80003f44270 */
[----:B------:R-:W-:Y:S01]  /*2770*/  FSEL R28, R28, -INF , P2 ;  /* 0xff8000001c1c7808 */ /* 0x000fe20001000000 */
[----:B------:R-:W2:Y:S08]  /*2780*/  MUFU.TANH R50, R50 ;  /* 0x0000003200327308 */ /* 0x000eb00000002400 */
[----:B------:R-:W3:Y:S01]  /*2790*/  MUFU.TANH R20, R41 ;  /* 0x0000002900147308 */ /* 0x000ee20000002400 */
[----:B-1----:R-:W-:-:S02]  /*27a0*/  FSEL R14, R14, -INF , P3 ;  /* 0xff8000000e0e7808 */ /* 0x002fc40001800000 */
[----:B------:R-:W-:-:S05]  /*27b0*/  ISETP.GT.AND P3, PT, R27, 0x29, PT ;  /* 0x000000291b00780c */ /* 0x000fca0003f64270 */
[----:B------:R-:W1:Y:S01]  /*27c0*/  MUFU.TANH R51, R51 ;  /* 0x0000003300337308 */ /* 0x000e620000002400 */
[----:B--2---:R-:W-:Y:S02]  /*27d0*/  FSEL R102, R50, -INF , P2 ;  /* 0xff80000032667808 */ /* 0x004fe40001000000 */
[----:B------:R-:W-:-:S05]  /*27e0*/  ISETP.GT.AND P2, PT, R27, 0x39, PT ;  /* 0x000000391b00780c */ /* 0x000fca0003f44270 */
[----:B------:R-:W2:Y:S01]  /*27f0*/  MUFU.TANH R54, R54 ;  /* 0x0000003600367308 */ /* 0x000ea20000002400 */
[----:B---3--:R-:W-:Y:S02]  /*2800*/  FSEL R20, R20, -INF , P6 ;  /* 0xff80000014147808 */ /* 0x008fe40003000000 */
[----:B------:R-:W-:-:S04]  /*2810*/  ISETP.GT.AND P6, PT, R27, 0x30, PT ;  /* 0x000000301b00780c */ /* 0x000fc80003fc4270 */
[----:B------:R-:W-:Y:S01]  /*2820*/  FSEL R32, R32, -INF , P6 ;  /* 0xff80000020207808 */ /* 0x000fe20003000000 */
[----:B------:R-:W3:Y:S01]  /*2830*/  MUFU.TANH R24, R45 ;  /* 0x0000002d00187308 */ /* 0x000ee20000002400 */
[----:B-1----:R-:W-:-:S07]  /*2840*/  FSEL R104, R51, -INF , P3 ;  /* 0xff80000033687808 */ /* 0x002fce0001800000 */
[----:B------:R-:W-:Y:S01]  /*2850*/  MUFU.TANH R36, R56 ;  /* 0x0000003800247308 */ /* 0x000fe20000002400 */
[----:B--2---:R-:W-:Y:S02]  /*2860*/  FSEL R106, R54, -INF , P6 ;  /* 0xff800000366a7808 */ /* 0x004fe40003000000 */
[----:B------:R-:W-:-:S05]  /*2870*/  ISETP.GT.AND P6, PT, R27, 0x41, PT ;  /* 0x000000411b00780c */ /* 0x000fca0003fc4270 */
[----:B------:R-:W1:Y:S01]  /*2880*/  MUFU.TANH R55, R55 ;  /* 0x0000003700377308 */ /* 0x000e620000002400 */
[----:B---3--:R-:W-:-:S07]  /*2890*/  FSEL R24, R24, -INF , P4 ;  /* 0xff80000018187808 */ /* 0x008fce0002000000 */
[----:B------:R2:W-:Y:S08]  /*28a0*/  MUFU.TANH R56, R76 ;  /* 0x0000004c00387308 */ /* 0x0005f00000002400 */
[----:B------:R-:W3:Y:S01]  /*28b0*/  MUFU.TANH R58, R58 ;  /* 0x0000003a003a7308 */ /* 0x000ee20000002400 */
[----:B--2---:R-:W-:Y:S02]  /*28c0*/  FSEL R76, R47, -INF , P4 ;  /* 0xff8000002f4c7808 */ /* 0x004fe40002000000 */
[----:B------:R-:W-:-:S02]  /*28d0*/  ISETP.GT.AND P4, PT, R27, 0x38, PT ;  /* 0x000000381b00780c */ /* 0x000fc40003f84270 */
[----:B------:R-:W-:Y:S02]  /*28e0*/  FMNMX.FTZ R11, R76, R11, !PT ;  /* 0x0000000b4c0b7209 */ /* 0x000fe40007810000 */
[----:B-1----:R-:W-:Y:S01]  /*28f0*/  FSEL R108, R55, -INF , P5 ;  /* 0xff800000376c7808 */ /* 0x002fe20002800000 */
[----:B------:R-:W1:Y:S01]  /*2900*/  MUFU.TANH R49, R49 ;  /* 0x0000003100317308 */ /* 0x000e620000002400 */
[----:B------:R-:W-:Y:S02]  /*2910*/  FMNMX.FTZ R11, R102, R11, !PT ;  /* 0x0000000b660b7209 */ /* 0x000fe40007810000 */
[----:B------:R-:W-:Y:S02]  /*2920*/  FSEL R36, R36, -INF , P4 ;  /* 0xff80000024247808 */ /* 0x000fe40002000000 */
[----:B------:R-:W-:-:S03]  /*2930*/  FMNMX.FTZ R11, R104, R11, !PT ;  /* 0x0000000b680b7209 */ /* 0x000fc60007810000 */
[----:B------:R-:W2:Y:S01]  /*2940*/  MUFU.TANH R59, R59 ;  /* 0x0000003b003b7308 */ /* 0x000ea20000002400 */
[----:B------:R-:W-:Y:S02]  /*2950*/  FMNMX.FTZ R11, R106, R11, !PT ;  /* 0x0000000b6a0b7209 */ /* 0x000fe40007810000 */
[----:B---3--:R-:W-:Y:S02]  /*2960*/  FSEL R110, R58, -INF , P4 ;  /* 0xff8000003a6e7808 */ /* 0x008fe40002000000 */
[----:B------:R-:W-:Y:S02]  /*2970*/  FMNMX.FTZ R11, R108, R11, !PT ;  /* 0x0000000b6c0b7209 */ /* 0x000fe40007810000 */
[----:B------:R-:W-:Y:S01]  /*2980*/  ISETP.GT.AND P4, PT, R27, 0x49, PT ;  /* 0x000000491b00780c */ /* 0x000fe20003f84270 */
[----:B------:R-:W3:Y:S01]  /*2990*/  MUFU.TANH R62, R62 ;  /* 0x0000003e003e7308 */ /* 0x000ee20000002400 */
[----:B-1----:R-:W-:Y:S02]  /*29a0*/  FSEL R30, R49, -INF , P3 ;  /* 0xff800000311e7808 */ /* 0x002fe40001800000 */
[----:B------:R-:W-:-:S02]  /*29b0*/  ISETP.GT.AND P3, PT, R27, 0x40, PT ;  /* 0x000000401b00780c */ /* 0x000fc40003f64270 */
[----:B------:R-:W-:-:S03]  /*29c0*/  FMNMX.FTZ R11, R110, R11, !PT ;  /* 0x0000000b6e0b7209 */ /* 0x000fc60007810000 */
[----:B------:R-:W1:Y:S01]  /*29d0*/  MUFU.TANH R53, R53 ;  /* 0x0000003500357308 */ /* 0x000e620000002400 */
[----:B--2---:R-:W-:-:S04]  /*29e0*/  FSEL R112, R59, -INF , P2 ;  /* 0xff8000003b707808 */ /* 0x004fc80001000000 */
[----:B------:R-:W-:-:S03]  /*29f0*/  FMNMX.FTZ R11, R112, R11, !PT ;  /* 0x0000000b700b7209 */ /* 0x000fc60007810000 */
[----:B------:R-:W-:Y:S01]  /*2a00*/  MUFU.TANH R63, R63 ;  /* 0x0000003f003f7308 */ /* 0x000fe20000002400 */
[----:B---3--:R-:W-:-:S04]  /*2a10*/  FSEL R114, R62, -INF , P3 ;  /* 0xff8000003e727808 */ /* 0x008fc80001800000 */
[----:B------:R-:W-:-:S03]  /*2a20*/  FMNMX.FTZ R11, R114, R11, !PT ;  /* 0x0000000b720b7209 */ /* 0x000fc60007810000 */
[----:B------:R-:W2:Y:S01]  /*2a30*/  MUFU.TANH R66, R66 ;  /* 0x0000004200427308 */ /* 0x000ea20000002400 */
[----:B-1----:R-:W-:Y:S02]  /*2a40*/  FSEL R34, R53, -INF , P5 ;  /* 0xff80000035227808 */ /* 0x002fe40002800000 */
[----:B------:R-:W-:-:S04]  /*2a50*/  ISETP.GT.AND P5, PT, R27, 0x48, PT ;  /* 0x000000481b00780c */ /* 0x000fc80003fa4270 */
[----:B------:R-:W-:Y:S01]  /*2a60*/  FSEL R44, R44, -INF , P5 ;  /* 0xff8000002c2c7808 */ /* 0x000fe20002800000 */
[----:B------:R-:W1:Y:S08]  /*2a70*/  MUFU.TANH R57, R57 ;  /* 0x0000003900397308 */ /* 0x000e700000002400 */
[----:B------:R-:W3:Y:S01]  /*2a80*/  MUFU.TANH R67, R67 ;  /* 0x0000004300437308 */ /* 0x000ee20000002400 */
[----:B--2---:R-:W-:-:S02]  /*2a90*/  FSEL R116, R66, -INF , P5 ;  /* 0xff80000042747808 */ /* 0x004fc40002800000 */
[----:B------:R-:W-:-:S05]  /*2aa0*/  ISETP.GT.AND P5, PT, R27, 0x59, PT ;  /* 0x000000591b00780c */ /* 0x000fca0003fa4270 */
[----:B------:R-:W2:Y:S01]  /*2ab0*/  MUFU.TANH R40, R60 ;  /* 0x0000003c00287308 */ /* 0x000ea20000002400 */
[----:B-1----:R-:W-:Y:S02]  /*2ac0*/  FSEL R38, R57, -INF , P2 ;  /* 0xff80000039267808 */ /* 0x002fe40001000000 */
[----:B------:R-:W-:-:S04]  /*2ad0*/  ISETP.GT.AND P2, PT, R27, 0x50, PT ;  /* 0x000000501b00780c */ /* 0x000fc80003f44270 */
[----:B------:R-:W-:Y:S01]  /*2ae0*/  FSEL R48, R48, -INF , P2 ;  /* 0xff80000030307808 */ /* 0x000fe20001000000 */
[----:B------:R-:W1:Y:S01]  /*2af0*/  MUFU.TANH R70, R70 ;  /* 0x0000004600467308 */ /* 0x000e620000002400 */
[----:B---3--:R-:W-:-:S07]  /*2b00*/  FSEL R118, R67, -INF , P4 ;  /* 0xff80000043767808 */ /* 0x008fce0002000000 */
[----:B------:R-:W3:Y:S01]  /*2b10*/  MUFU.TANH R61, R61 ;  /* 0x0000003d003d7308 */ /* 0x000ee20000002400 */
[----:B--2---:R-:W-:Y:S02]  /*2b20*/  FSEL R40, R40, -INF , P3 ;  /* 0xff80000028287808 */ /* 0x004fe40001800000 */
[----:B------:R-:W-:-:S05]  /*2b30*/  ISETP.GT.AND P3, PT, R27, 0x51, PT ;  /* 0x000000511b00780c */ /* 0x000fca0003f64270 */
[----:B------:R-:W2:Y:S01]  /*2b40*/  MUFU.TANH R71, R71 ;  /* 0x0000004700477308 */ /* 0x000ea20000002400 */
[----:B-1----:R-:W-:Y:S02]  /*2b50*/  FSEL R120, R70, -INF , P2 ;  /* 0xff80000046787808 */ /* 0x002fe40001000000 */
[----:B------:R-:W-:-:S05]  /*2b60*/  ISETP.GT.AND P2, PT, R27, 0x68, PT ;  /* 0x000000681b00780c */ /* 0x000fca0003f44270 */
[----:B------:R1:W4:Y:S01]  /*2b70*/  MUFU.TANH R60, R80 ;  /* 0x00000050003c7308 */ /* 0x0003220000002400 */
[----:B---3--:R-:W-:-:S07]  /*2b80*/  FSEL R42, R61, -INF , P6 ;  /* 0xff8000003d2a7808 */ /* 0x008fce0003000000 */
[----:B------:R-:W3:Y:S01]  /*2b90*/  MUFU.TANH R74, R74 ;  /* 0x0000004a004a7308 */ /* 0x000ee20000002400 */
[----:B-1----:R-:W-:Y:S02]  /*2ba0*/  FSEL R80, R63, -INF , P6 ;  /* 0xff8000003f507808 */ /* 0x002fe40003000000 */
[----:B------:R-:W-:Y:S02]  /*2bb0*/  ISETP.GT.AND P6, PT, R27, 0x58, PT ;  /* 0x000000581b00780c */ /* 0x000fe40003fc4270 */
[----:B------:R-:W-:Y:S02]  /*2bc0*/  FMNMX.FTZ R11, R80, R11, !PT ;  /* 0x0000000b500b7209 */ /* 0x000fe40007810000 */
[----:B--2---:R-:W-:Y:S01]  /*2bd0*/  FSEL R122, R71, -INF , P3 ;  /* 0xff800000477a7808 */ /* 0x004fe20001800000 */
[----:B------:R-:W1:Y:S01]  /*2be0*/  MUFU.TANH R65, R65 ;  /* 0x0000004100417308 */ /* 0x000e620000002400 */
[----:B------:R-:W-:Y:S02]  /*2bf0*/  FMNMX.FTZ R11, R116, R11, !PT ;  /* 0x0000000b740b7209 */ /* 0x000fe40007810000 */
[----:B------:R-:W-:-:S02]  /*2c00*/  FSEL R52, R52, -INF , P6 ;  /* 0xff80000034347808 */ /* 0x000fc40003000000 */
[----:B------:R-:W-:Y:S02]  /*2c10*/  FMNMX.FTZ R11, R118, R11, !PT ;  /* 0x0000000b760b7209 */ /* 0x000fe40007810000 */
[----:B----4-:R-:W-:Y:S01]  /*2c20*/  FSEL R60, R60, -INF , P2 ;  /* 0xff8000003c3c7808 */ /* 0x010fe20001000000 */
[----:B------:R-:W2:Y:S01]  /*2c30*/  MUFU.TANH R75, R75 ;  /* 0x0000004b004b7308 */ /* 0x000ea20000002400 */
[----:B------:R-:W-:Y:S02]  /*2c40*/  FMNMX.FTZ R11, R120, R11, !PT ;  /* 0x0000000b780b7209 */ /* 0x000fe40007810000 */
[----:B---3--:R-:W-:Y:S02]  /*2c50*/  FSEL R74, R74, -INF , P6 ;  /* 0xff8000004a4a7808 */ /* 0x008fe40003000000 */
[----:B------:R-:W-:Y:S02]  /*2c60*/  FMNMX.FTZ R11, R122, R11, !PT ;  /* 0x0000000b7a0b7209 */ /* 0x000fe40007810000 */
[----:B------:R-:W-:Y:S01]  /*2c70*/  ISETP.GT.AND P6, PT, R27, 0x69, PT ;  /* 0x000000691b00780c */ /* 0x000fe20003fc4270 */
[----:B------:R-:W3:Y:S01]  /*2c80*/  MUFU.TANH R69, R69 ;  /* 0x0000004500457308 */ /* 0x000ee20000002400 */
[----:B-1----:R-:W-:-:S02]  /*2c90*/  FSEL R46, R65, -INF , P4 ;  /* 0xff800000412e7808 */ /* 0x002fc40002000000 */
[----:B------:R-:W-:Y:S02]  /*2ca0*/  ISETP.GT.AND P4, PT, R27, 0x60, PT ;  /* 0x000000601b00780c */ /* 0x000fe40003f84270 */
[----:B------:R-:W-:Y:S02]  /*2cb0*/  FMNMX.FTZ R11, R74, R11, !PT ;  /* 0x0000000b4a0b7209 */ /* 0x000fe40007810000 */
[----:B------:R-:W-:Y:S01]  /*2cc0*/  FSEL R56, R56, -INF , P4 ;  /* 0xff80000038387808 */ /* 0x000fe20002000000 */
[----:B------:R-:W1:Y:S01]  /*2cd0*/  MUFU.TANH R78, R78 ;  /* 0x0000004e004e7308 */ /* 0x000e620000002400 */
[----:B--2---:R-:W-:Y:S01]  /*2ce0*/  FSEL R124, R75, -INF , P5 ;  /* 0xff8000004b7c7808 */ /* 0x004fe20002800000 */
[----:B------:R-:W-:-:S03]  /*2cf0*/  IMAD.MOV.U32 R75, RZ, RZ, R25 ;  /* 0x000000ffff4b7224 */ /* 0x000fc600078e0019 */
[----:B------:R-:W-:-:S03]  /*2d00*/  FMNMX.FTZ R11, R124, R11, !PT ;  /* 0x0000000b7c0b7209 */ /* 0x000fc60007810000 */
[----:B------:R-:W2:Y:S01]  /*2d10*/  MUFU.TANH R79, R79 ;  /* 0x0000004f004f7308 */ /* 0x000ea20000002400 */
[----:B---3--:R-:W-:Y:S02]  /*2d20*/  FSEL R50, R69, -INF , P3 ;  /* 0xff80000045327808 */ /* 0x008fe40001800000 */
[----:B------:R-:W-:-:S05]  /*2d30*/  ISETP.GT.AND P3, PT, R27, 0x61, PT ;  /* 0x000000611b00780c */ /* 0x000fca0003f64270 */
[----:B------:R-:W3:Y:S01]  /*2d40*/  MUFU.TANH R82, R82 ;  /* 0x0000005200527308 */ /* 0x000ee20000002400 */
[----:B-1----:R-:W-:Y:S02]  /*2d50*/  FSEL R78, R78, -INF , P4 ;  /* 0xff8000004e4e7808 */ /* 0x002fe40002000000 */
[----:B------:R-:W-:Y:S02]  /*2d60*/  ISETP.GT.AND P4, PT, R27, 0x71, PT ;  /* 0x000000711b00780c */ /* 0x000fe40003f84270 */
[----:B------:R-:W-:-:S03]  /*2d70*/  FMNMX.FTZ R11, R78, R11, !PT ;  /* 0x0000000b4e0b7209 */ /* 0x000fc60007810000 */
[----:B------:R-:W1:Y:S01]  /*2d80*/  MUFU.TANH R73, R73 ;  /* 0x0000004900497308 */ /* 0x000e620000002400 */
[----:B--2---:R-:W-:Y:S01]  /*2d90*/  FSEL R126, R79, -INF , P3 ;  /* 0xff8000004f7e7808 */ /* 0x004fe20001800000 */
[----:B------:R-:W-:-:S03]  /*2da0*/  IMAD.MOV.U32 R79, RZ, RZ, R25 ;  /* 0x000000ffff4f7224 */ /* 0x000fc600078e0019 */
[----:B------:R-:W-:-:S03]  /*2db0*/  FMNMX.FTZ R11, R126, R11, !PT ;  /* 0x0000000b7e0b7209 */ /* 0x000fc60007810000 */
[----:B------:R-:W2:Y:S01]  /*2dc0*/  MUFU.TANH R83, R83 ;  /* 0x0000005300537308 */ /* 0x000ea20000002400 */
[----:B---3--:R-:W-:Y:S02]  /*2dd0*/  FSEL R82, R82, -INF , P2 ;  /* 0xff80000052527808 */ /* 0x008fe40001000000 */
[----:B------:R-:W-:Y:S02]  /*2de0*/  ISETP.GT.AND P2, PT, R27, 0x79, PT ;  /* 0x000000791b00780c */ /* 0x000fe40003f44270 */
[----:B------:R-:W-:-:S03]  /*2df0*/  FMNMX.FTZ R11, R82, R11, !PT ;  /* 0x0000000b520b7209 */ /* 0x000fc60007810000 */
[----:B------:R-:W3:Y:S01]  /*2e00*/  MUFU.TANH R86, R86 ;  /* 0x0000005600567308 */ /* 0x000ee20000002400 */
[----:B-1----:R-:W-:Y:S01]  /*2e10*/  FSEL R54, R73, -INF , P5 ;  /* 0xff80000049367808 */ /* 0x002fe20002800000 */
[----:B------:R-:W-:Y:S01]  /*2e20*/  IMAD.MOV.U32 R73, RZ, RZ, R25 ;  /* 0x000000ffff497224 */ /* 0x000fe200078e0019 */
[----:B------:R-:W-:-:S05]  /*2e30*/  ISETP.GT.AND P5, PT, R27, 0x70, PT ;  /* 0x000000701b00780c */ /* 0x000fca0003fa4270 */
[----:B------:R-:W1:Y:S01]  /*2e40*/  MUFU.TANH R77, R77 ;  /* 0x0000004d004d7308 */ /* 0x000e620000002400 */
[----:B--2---:R-:W-:Y:S01]  /*2e50*/  FSEL R128, R83, -INF , P6 ;  /* 0xff80000053807808 */ /* 0x004fe20003000000 */
[----:B------:R-:W-:-:S03]  /*2e60*/  IMAD.MOV.U32 R83, RZ, RZ, R25 ;  /* 0x000000ffff537224 */ /* 0x000fc600078e0019 */
[----:B------:R-:W-:-:S03]  /*2e70*/  FMNMX.FTZ R11, R128, R11, !PT ;  /* 0x0000000b800b7209 */ /* 0x000fc60007810000 */
[----:B------:R-:W2:Y:S01]  /*2e80*/  MUFU.TANH R87, R87 ;  /* 0x0000005700577308 */ /* 0x000ea20000002400 */
[----:B---3--:R-:W-:-:S04]  /*2e90*/  FSEL R86, R86, -INF , P5 ;  /* 0xff80000056567808 */ /* 0x008fc80002800000 */
        /* <DEDUP_REMOVED lines=9> */
[----:B------:R-:W-:Y:S01]  /*2f30*/  MUFU.TANH R81, R81 ;  /* 0x0000005100517308 */ /* 0x000fe20000002400 */
[----:B---3--:R-:W-:-:S04]  /*2f40*/  FSEL R132, R90, -INF , P3 ;  /* 0xff8000005a847808 */ /* 0x008fc80001800000 */
[----:B------:R-:W-:-:S03]  /*2f50*/  FMNMX.FTZ R11, R132, R11, !PT ;  /* 0x0000000b840b7209 */ /* 0x000fc60007810000 */
[----:B------:R-:W2:Y:S01]  /*2f60*/  MUFU.TANH R84, R84 ;  /* 0x0000005400547308 */ /* 0x000ea20000002400 */
[----:B-1----:R-:W-:Y:S01]  /*2f70*/  FSEL R134, R91, -INF , P2 ;  /* 0xff8000005b867808 */ /* 0x002fe20001000000 */
[----:B------:R-:W-:-:S03]  /*2f80*/  IMAD.MOV.U32 R91, RZ, RZ, R25 ;  /* 0x000000ffff5b7224 */ /* 0x000fc600078e0019 */
[----:B------:R-:W-:-:S03]  /*2f90*/  FMNMX.FTZ R11, R134, R11, !PT ;  /* 0x0000000b860b7209 */ /* 0x000fc60007810000 */
[----:B------:R-:W1:Y:S02]  /*2fa0*/  MUFU.TANH R85, R85 ;  /* 0x0000005500557308 */ /* 0x000e640000002400 */
[----:B------:R-:W3:Y:S06]  /*2fb0*/  SHFL.BFLY PT, R62, R11, 0x2, 0x1f ;  /* 0x0c401f000b3e7f89 */ /* 0x000eec00000e0000 */
[----:B------:R-:W4:Y:S01]  /*2fc0*/  MUFU.TANH R88, R88 ;  /* 0x0000005800587308 */ /* 0x000f220000002400 */
[----:B--2---:R-:W-:-:S07]  /*2fd0*/  FSEL R84, R84, -INF , P5 ;  /* 0xff80000054547808 */ /* 0x004fce0002800000 */
[----:B------:R-:W2:Y:S01]  /*2fe0*/  MUFU.TANH R89, R89 ;  /* 0x0000005900597308 */ /* 0x000ea20000002400 */
[----:B-1----:R-:W-:Y:S01]  /*2ff0*/  FSEL R90, R85, -INF , P4 ;  /* 0xff800000555a7808 */ /* 0x002fe20002000000 */
[----:B------:R-:W-:Y:S01]  /*3000*/  IMAD.MOV.U32 R85, RZ, RZ, R25 ;  /* 0x000000ffff557224 */ /* 0x000fe200078e0019 */
[----:B----4-:R-:W-:Y:S02]  /*3010*/  FSEL R88, R88, -INF , P3 ;  /* 0xff80000058587808 */ /* 0x010fe40001800000 */
[----:B---3--:R-:W-:-:S05]  /*3020*/  FMNMX.FTZ R62, R11, R62, !PT ;  /* 0x0000003e0b3e7209 */ /* 0x008fca0007810000 */
[----:B------:R-:W1:Y:S02]  /*3030*/  SHFL.BFLY PT, R13, R62, 0x1, 0x1f ;  /* 0x0c201f003e0d7f89 */ /* 0x000e6400000e0000 */
[----:B-1----:R-:W-:-:S04]  /*3040*/  FMNMX.FTZ R194, R62, R13, !PT ;  /* 0x0000000d3ec27209 */ /* 0x002fc80007810000 */
[C---:B------:R-:W-:Y:S01]  /*3050*/  FSETP.NEU.FTZ.AND P0, PT, R194.reuse, -INF , PT ;  /* 0xff800000c200780b */ /* 0x040fe20003f1d000 */
[----:B------:R-:W-:-:S05]  /*3060*/  FFMA.FTZ R13, R194, R193, -8 ;  /* 0xc1000000c20d7423 */ /* 0x000fca00000100c1 */
[----:B------:R-:W-:Y:S02]  /*3070*/  FSEL R29, R13, RZ, P0 ;  /* 0x000000ff0d1d7208 */ /* 0x000fe40000000000 */
[----:B------:R-:W-:Y:S02]  /*3080*/  FMNMX.FTZ R13, R4, R5, !PT ;  /* 0x00000005040d7209 */ /* 0x000fe40007810000 */
[----:B------:R-:W-:Y:S01]  /*3090*/  ISETP.NE.AND P0, PT, R7, RZ, PT ;  /* 0x000000ff0700720c */ /* 0x000fe20003f05270 */
[--C-:B------:R-:W-:Y:S01]  /*30a0*/  FFMA.FTZ R70, R76, R193, -R29.reuse ;  /* 0x000000c14c467223 */ /* 0x100fe2000001081d */
[----:B------:R-:W-:Y:S01]  /*30b0*/  FMNMX.FTZ R13, R6, R13, !PT ;  /* 0x0000000d060d7209 */ /* 0x000fe20007810000 */
[-CC-:B------:R-:W-:Y:S01]  /*30c0*/  FFMA.FTZ R62, R31, R193.reuse, -R29.reuse ;  /* 0x000000c11f3e7223 */ /* 0x180fe2000001081d */
[----:B------:R-:W-:Y:S01]  /*30d0*/  FSEL R76, R81, -INF , P6 ;  /* 0xff800000514c7808 */ /* 0x000fe20003000000 */
[--C-:B------:R-:W-:Y:S01]  /*30e0*/  FFMA.FTZ R31, R80, R193, -R29.reuse ;  /* 0x000000c1501f7223 */ /* 0x100fe2000001081d */
[----:B------:R-:W-:Y:S01]  /*30f0*/  FMNMX.FTZ R15, R8, R13, !PT ;  /* 0x0000000d080f7209 */ /* 0x000fe20007810000 */
[-CC-:B------:R-:W-:Y:S01]  /*3100*/  FFMA.FTZ R92, R92, R193.reuse, -R29.reuse ;  /* 0x000000c15c5c7223 */ /* 0x180fe2000001081d */
[----:B--2---:R-:W-:Y:S01]  /*3110*/  FSEL R80, R89, -INF , P2 ;  /* 0xff80000059507808 */ /* 0x004fe20001000000 */
[--C-:B------:R-:W-:Y:S01]  /*3120*/  FFMA.FTZ R7, R64, R193, -R29.reuse ;  /* 0x000000c140077223 */ /* 0x100fe2000001081d */
[----:B------:R-:W-:Y:S01]  /*3130*/  FMNMX.FTZ R15, R10, R15, !PT ;  /* 0x0000000f0a0f7209 */ /* 0x000fe20007810000 */
[----:B------:R-:W-:Y:S01]  /*3140*/  MUFU.EX2 R13, R92 ;  /* 0x0000005c000d7308 */ /* 0x000fe20000000800 */
[-CC-:B------:R-:W-:Y:S01]  /*3150*/  FFMA.FTZ R74, R74, R193.reuse, -R29.reuse ;  /* 0x000000c14a4a7223 */ /* 0x180fe2000001081d */
[--C-:B------:R-:W-:Y:S01]  /*3160*/  FFMA.FTZ R11, R68, R193, -R29.reuse ;  /* 0x000000c1440b7223 */ /* 0x100fe2000001081d */
[----:B------:R-:W-:Y:S01]  /*3170*/  FMNMX.FTZ R15, R12, R15, !PT ;  /* 0x0000000f0c0f7209 */ /* 0x000fe20007810000 */
[-CC-:B------:R-:W-:Y:S01]  /*3180*/  FFMA.FTZ R64, R72, R193.reuse, -R29.reuse ;  /* 0x000000c148407223 */ /* 0x180fe2000001081d */
[-CC-:B------:R-:W-:Y:S01]  /*3190*/  FFMA.FTZ R66, R94, R193.reuse, -R29.reuse ;  /* 0x000000c15e427223 */ /* 0x180fe2000001081d */
        /* <DEDUP_REMOVED lines=34> */
[----:B------:R-:W-:Y:S01]  /*33c0*/  FFMA.FTZ R134, R134, R193, -R29 ;  /* 0x000000c186867223 */ /* 0x000fe2000001081d */
[----:B------:R-:W-:Y:S01]  /*33d0*/  MUFU.EX2 R11, R11 ;  /* 0x0000000b000b7308 */ /* 0x000fe20000000800 */
[--C-:B------:R-:W-:Y:S01]  /*33e0*/  IMAD.MOV.U32 R81, RZ, RZ, R25.reuse ;  /* 0x000000ffff517224 */ /* 0x100fe200078e0019 */
[----:B------:R-:W-:Y:S01]  /*33f0*/  FMNMX.FTZ R21, R38, R21, !PT ;  /* 0x0000001526157209 */ /* 0x000fe20007810000 */
[----:B------:R-:W-:-:S02]  /*3400*/  IMAD.MOV.U32 R89, RZ, RZ, R25 ;  /* 0x000000ffff597224 */ /* 0x000fc400078e0019 */
[--C-:B------:R-:W-:Y:S01]  /*3410*/  IMAD.MOV.U32 R98, RZ, RZ, R25.reuse ;  /* 0x000000ffff627224 */ /* 0x100fe200078e0019 */
[----:B------:R-:W-:Y:S01]  /*3420*/  FMNMX.FTZ R21, R40, R21, !PT ;  /* 0x0000001528157209 */ /* 0x000fe20007810000 */
[----:B------:R-:W-:Y:S01]  /*3430*/  IMAD.MOV.U32 R108, RZ, RZ, R25 ;  /* 0x000000ffff6c7224 */ /* 0x000fe200078e0019 */
[----:B------:R-:W1:Y:S02]  /*3440*/  MUFU.EX2 R64, R64 ;  /* 0x0000004000407308 */ /* 0x000e640000000800 */
[----:B------:R-:W-:-:S04]  /*3450*/  FMNMX.FTZ R21, R42, R21, !PT ;  /* 0x000000152a157209 */ /* 0x000fc80007810000 */
[----:B------:R-:W-:Y:S02]  /*3460*/  FMNMX.FTZ R21, R44, R21, !PT ;  /* 0x000000152c157209 */ /* 0x000fe40007810000 */
[----:B------:R-:W-:Y:S02]  /*3470*/  MUFU.EX2 R94, R31 ;  /* 0x0000001f005e7308 */ /* 0x000fe40000000800 */
[----:B------:R-:W-:-:S04]  /*3480*/  FMNMX.FTZ R23, R46, R21, !PT ;  /* 0x000000152e177209 */ /* 0x000fc80007810000 */
[----:B------:R-:W-:Y:S02]  /*3490*/  FMNMX.FTZ R23, R48, R23, !PT ;  /* 0x0000001730177209 */ /* 0x000fe40007810000 */
[----:B------:R-:W-:Y:S01]  /*34a0*/  MUFU.EX2 R66, R66 ;  /* 0x0000004200427308 */ /* 0x000fe20000000800 */
[----:B-1----:R-:W-:Y:S02]  /*34b0*/  F2FP.SATFINITE.E4M3.F32.PACK_AB_MERGE_C R229, R64, R11, RZ ;  /* 0x0000000b40e5723e */ /* 0x002fe400048070ff */
[----:B------:R-:W-:Y:S02]  /*34c0*/  FMNMX.FTZ R23, R50, R23, !PT ;  /* 0x0000001732177209 */ /* 0x000fe40007810000 */
[----:B------:R-:W-:Y:S02]  /*34d0*/  F2FP.SATFINITE.E4M3.F32.PACK_AB_MERGE_C R229, R62, R7, R229 ;  /* 0x000000073ee5723e */ /* 0x000fe400048070e5 */
[----:B------:R-:W-:Y:S01]  /*34e0*/  FMNMX.FTZ R23, R52, R23, !PT ;  /* 0x0000001734177209 */ /* 0x000fe20007810000 */
[----:B------:R1:W-:Y:S03]  /*34f0*/  MUFU.EX2 R15, R96 ;  /* 0x00000060000f7308 */ /* 0x0003e60000000800 */
[----:B------:R-:W-:-:S04]  /*3500*/  FMNMX.FTZ R23, R54, R23, !PT ;  /* 0x0000001736177209 */ /* 0x000fc80007810000 */
[----:B------:R-:W-:Y:S01]  /*3510*/  FMNMX.FTZ R23, R56, R23, !PT ;  /* 0x0000001738177209 */ /* 0x000fe20007810000 */
[----:B------:R-:W2:Y:S01]  /*3520*/  MUFU.EX2 R68, R68 ;  /* 0x0000004400447308 */ /* 0x000ea20000000800 */
[----:B-1----:R-:W-:Y:S02]  /*3530*/  IMAD.MOV.U32 R96, RZ, RZ, R25 ;  /* 0x000000ffff607224 */ /* 0x002fe400078e0019 */
[----:B------:R-:W-:-:S04]  /*3540*/  FMNMX.FTZ R23, R58, R23, !PT ;  /* 0x000000173a177209 */ /* 0x000fc80007810000 */
[----:B------:R-:W-:Y:S01]  /*3550*/  FMNMX.FTZ R23, R60, R23, !PT ;  /* 0x000000173c177209 */ /* 0x000fe20007810000 */
[----:B------:R1:W-:Y:S03]  /*3560*/  MUFU.EX2 R19, R100 ;  /* 0x0000006400137308 */ /* 0x0003e60000000800 */
[----:B------:R-:W-:-:S04]  /*3570*/  FMNMX.FTZ R27, R76, R23, !PT ;  /* 0x000000174c1b7209 */ /* 0x000fc80007810000 */
[----:B------:R-:W-:Y:S01]  /*3580*/  FMNMX.FTZ R27, R84, R27, !PT ;  /* 0x0000001b541b7209 */ /* 0x000fe20007810000 */
[----:B------:R-:W-:Y:S01]  /*3590*/  MUFU.EX2 R70, R70 ;  /* 0x0000004600467308 */ /* 0x000fe20000000800 */
[----:B--2---:R-:W-:Y:S01]  /*35a0*/  F2FP.SATFINITE.E4M3.F32.PACK_AB_MERGE_C R231, R68, R15, RZ ;  /* 0x0000000f44e7723e */ /* 0x004fe200048070ff */
[----:B-1----:R-:W-:Y:S01]  /*35b0*/  IMAD.MOV.U32 R100, RZ, RZ, R25 ;  /* 0x000000ffff647224 */ /* 0x002fe200078e0019 */
[----:B------:R-:W-:Y:S02]  /*35c0*/  FMNMX.FTZ R27, R90, R27, !PT ;  /* 0x0000001b5a1b7209 */ /* 0x000fe40007810000 */
[----:B------:R-:W-:Y:S02]  /*35d0*/  F2FP.SATFINITE.E4M3.F32.PACK_AB_MERGE_C R231, R66, R13, R231 ;  /* 0x0000000d42e7723e */ /* 0x000fe400048070e7 */
[----:B------:R-:W-:Y:S01]  /*35e0*/  FMNMX.FTZ R27, R88, R27, !PT ;  /* 0x0000001b581b7209 */ /* 0x000fe20007810000 */
[----:B------:R-:W-:Y:S03]  /*35f0*/  MUFU.EX2 R102, R102 ;  /* 0x0000006600667308 */ /* 0x000fe60000000800 */
[----:B------:R-:W-:-:S05]  /*3600*/  FMNMX.FTZ R27, R80, R27, !PT ;  /* 0x0000001b501b7209 */ /* 0x000fca0007810000 */
[----:B------:R-:W1:Y:S01]  /*3610*/  SHFL.BFLY PT, R92, R27, 0x2, 0x1f ;  /* 0x0c401f001b5c7f89 */ /* 0x000e6200000e0000 */
[----:B------:R2:W-:Y:S08]  /*3620*/  MUFU.EX2 R51, R104 ;  /* 0x0000006800337308 */ /* 0x0005f00000000800 */
[----:B------:R3:W-:Y:S01]  /*3630*/  MUFU.EX2 R21, R106 ;  /* 0x0000006a00157308 */ /* 0x0007e20000000800 */
[----:B--2---:R-:W-:-:S07]  /*3640*/  IMAD.MOV.U32 R104, RZ, RZ, R25 ;  /* 0x000000ffff687224 */ /* 0x004fce00078e0019 */
[----:B------:R-:W-:Y:S01]  /*3650*/  MUFU.EX2 R72, R72 ;  /* 0x0000004800487308 */ /* 0x000fe20000000800 */
[----:B---3--:R-:W-:Y:S01]  /*3660*/  IMAD.MOV.U32 R106, RZ, RZ, R25 ;  /* 0x000000ffff6a7224 */ /* 0x008fe200078e0019 */
[----:B-1----:R-:W-:-:S06]  /*3670*/  FMNMX.FTZ R92, R27, R92, !PT ;  /* 0x0000005c1b5c7209 */ /* 0x002fcc0007810000 */
[----:B------:R-:W-:Y:S01]  /*3680*/  MUFU.EX2 R110, R110 ;  /* 0x0000006e006e7308 */ /* 0x000fe20000000800 */
[----:B------:R-:W1:Y:S07]  /*3690*/  SHFL.BFLY PT, R27, R92, 0x1, 0x1f ;  /* 0x0c201f005c1b7f89 */ /* 0x000e6e00000e0000 */
[----:B------:R2:W-:Y:S08]  /*36a0*/  MUFU.EX2 R53, R112 ;  /* 0x0000007000357308 */ /* 0x0005f00000000800 */
[----:B------:R3:W-:Y:S01]  /*36b0*/  MUFU.EX2 R23, R114 ;  /* 0x0000007200177308 */ /* 0x0007e20000000800 */
[----:B--2---:R-:W-:-:S07]  /*36c0*/  IMAD.MOV.U32 R112, RZ, RZ, R25 ;  /* 0x000000ffff707224 */ /* 0x004fce00078e0019 */
[----:B------:R-:W-:Y:S01]  /*36d0*/  MUFU.EX2 R116, R116 ;  /* 0x0000007400747308 */ /* 0x000fe20000000800 */
[--C-:B---3--:R-:W-:Y:S01]  /*36e0*/  IMAD.MOV.U32 R114, RZ, RZ, R25.reuse ;  /* 0x000000ffff727224 */ /* 0x108fe200078e0019 */
[----:B-1----:R-:W-:Y:S01]  /*36f0*/  FMNMX.FTZ R206, R92, R27, !PT ;  /* 0x0000001b5cce7209 */ /* 0x002fe20007810000 */
[----:B------:R-:W-:-:S03]  /*3700*/  IMAD.MOV.U32 R92, RZ, RZ, R25 ;  /* 0x000000ffff5c7224 */ /* 0x000fc600078e0019 */
[C---:B------:R-:W-:Y:S01]  /*3710*/  FSETP.NEU.FTZ.AND P2, PT, R206.reuse, -INF , PT ;  /* 0xff800000ce00780b */ /* 0x040fe20003f5d000 */
[----:B------:R-:W-:Y:S01]  /*3720*/  FFMA.FTZ R27, R206, R193, -8 ;  /* 0xc1000000ce1b7423 */ /* 0x000fe200000100c1 */
[----:B------:R-:W-:Y:S04]  /*3730*/  MUFU.EX2 R55, R118 ;  /* 0x0000007600377308 */ /* 0x000fe80000000800 */
[----:B------:R-:W-:-:S04]  /*3740*/  FSEL R27, R27, RZ, P2 ;  /* 0x000000ff1b1b7208 */ /* 0x000fc80001000000 */
[----:B------:R-:W-:Y:S01]  /*3750*/  MUFU.EX2 R120, R120 ;  /* 0x0000007800787308 */ /* 0x000fe20000000800 */
[-CC-:B------:R-:W-:Y:S01]  /*3760*/  FFMA.FTZ R4, R4, R193.reuse, -R27.reuse ;  /* 0x000000c104047223 */ /* 0x180fe2000001081b */
[-CC-:B------:R-:W-:Y:S01]  /*3770*/  FFMA.FTZ R5, R5, R193.reuse, -R27.reuse ;  /* 0x000000c105057223 */ /* 0x180fe2000001081b */
[-CC-:B------:R-:W-:Y:S01]  /*3780*/  FFMA.FTZ R6, R6, R193.reuse, -R27.reuse ;  /* 0x000000c106067223 */ /* 0x180fe2000001081b */
[-CC-:B------:R-:W-:Y:S01]  /*3790*/  FFMA.FTZ R8, R8, R193.reuse, -R27.reuse ;  /* 0x000000c108087223 */ /* 0x180fe2000001081b */
[-CC-:B------:R-:W-:Y:S01]  /*37a0*/  FFMA.FTZ R10, R10, R193.reuse, -R27.reuse ;  /* 0x000000c10a0a7223 */ /* 0x180fe2000001081b */
[-CC-:B------:R-:W-:Y:S01]  /*37b0*/  FFMA.FTZ R12, R12, R193.reuse, -R27.reuse ;  /* 0x000000c10c0c7223 */ /* 0x180fe2000001081b */
[-CC-:B------:R-:W-:Y:S01]  /*37c0*/  FFMA.FTZ R14, R14, R193.reuse, -R27.reuse ;  /* 0x000000c10e0e7223 */ /* 0x180fe2000001081b */
[----:B------:R1:W-:Y:S01]  /*37d0*/  MUFU.EX2 R29, R4 ;  /* 0x00000004001d7308 */ /* 0x0003e20000000800 */
[-CC-:B------:R-:W-:Y:S01]  /*37e0*/  FFMA.FTZ R20, R20, R193.reuse, -R27.reuse ;  /* 0x000000c114147223 */ /* 0x180fe2000001081b */
[-CC-:B------:R-:W-:Y:S01]  /*37f0*/  FFMA.FTZ R22, R22, R193.reuse, -R27.reuse ;  /* 0x000000c116167223 */ /* 0x180fe2000001081b */
[-CC-:B------:R-:W-:Y:S01]  /*3800*/  FFMA.FTZ R24, R24, R193.reuse, -R27.reuse ;  /* 0x000000c118187223 */ /* 0x180fe2000001081b */
[-CC-:B------:R-:W-:Y:S01]  /*3810*/  FFMA.FTZ R28, R28, R193.reuse, -R27.reuse ;  /* 0x000000c11c1c7223 */ /* 0x180fe2000001081b */
[-CC-:B------:R-:W-:Y:S01]  /*3820*/  FFMA.FTZ R30, R30, R193.reuse, -R27.reuse ;  /* 0x000000c11e1e7223 */ /* 0x180fe2000001081b */
[-CC-:B------:R-:W-:Y:S01]  /*3830*/  FFMA.FTZ R32, R32, R193.reuse, -R27.reuse ;  /* 0x000000c120207223 */ /* 0x180fe2000001081b */
[-CC-:B------:R-:W-:Y:S01]  /*3840*/  FFMA.FTZ R34, R34, R193.reuse, -R27.reuse ;  /* 0x000000c122227223 */ /* 0x180fe2000001081b */
[----:B------:R-:W2:Y:S01]  /*3850*/  MUFU.EX2 R74, R5 ;  /* 0x00000005004a7308 */ /* 0x000ea20000000800 */
[----:B-1----:R-:W-:Y:S01]  /*3860*/  FADD.FTZ R4, R7, R62 ;  /* 0x0000003e07047221 */ /* 0x002fe20000010000 */
[-CC-:B------:R-:W-:Y:S01]  /*3870*/  FFMA.FTZ R36, R36, R193.reuse, -R27.reuse ;  /* 0x000000c124247223 */ /* 0x180fe2000001081b */
[-CC-:B------:R-:W-:Y:S01]  /*3880*/  FFMA.FTZ R38, R38, R193.reuse, -R27.reuse ;  /* 0x000000c126267223 */ /* 0x180fe2000001081b */
[----:B------:R-:W-:Y:S01]  /*3890*/  FFMA.FTZ R40, R40, R193, -R27 ;  /* 0x000000c128287223 */ /* 0x000fe2000001081b */
[----:B------:R-:W-:Y:S01]  /*38a0*/  FADD.FTZ R49, R11, R4 ;  /* 0x000000040b317221 */ /* 0x000fe20000010000 */
[----:B------:R-:W-:-:S02]  /*38b0*/  IMAD.U32 R4, RZ, RZ, UR36 ;  /* 0x00000024ff047e24 */ /* 0x000fc4000f8e00ff */
[-CC-:B------:R-:W-:Y:S01]  /*38c0*/  FFMA.FTZ R42, R42, R193.reuse, -R27.reuse ;  /* 0x000000c12a2a7223 */ /* 0x180fe2000001081b */
[----:B------:R-:W1:Y:S01]  /*38d0*/  MUFU.EX2 R6, R6 ;  /* 0x0000000600067308 */ /* 0x000e620000000800 */
[-CC-:B------:R-:W-:Y:S01]  /*38e0*/  FFMA.FTZ R44, R44, R193.reuse, -R27.reuse ;  /* 0x000000c12c2c7223 */ /* 0x180fe2000001081b */
[----:B------:R-:W-:Y:S02]  /*38f0*/  @!P1 VIADD R4, R4, 0x38840 ;  /* 0x0003884004049836 */ /* 0x000fe40000000000 */
[-CC-:B------:R-:W-:Y:S01]  /*3900*/  FFMA.FTZ R46, R46, R193.reuse, -R27.reuse ;  /* 0x000000c12e2e7223 */ /* 0x180fe2000001081b */
[-CC-:B------:R-:W-:Y:S01]  /*3910*/  FFMA.FTZ R48, R48, R193.reuse, -R27.reuse ;  /* 0x000000c130307223 */ /* 0x180fe2000001081b */
[-CC-:B------:R-:W-:Y:S01]  /*3920*/  FFMA.FTZ R50, R50, R193.reuse, -R27.reuse ;  /* 0x000000c132327223 */ /* 0x180fe2000001081b */
[-CC-:B------:R-:W-:Y:S01]  /*3930*/  FFMA.FTZ R52, R52, R193.reuse, -R27.reuse ;  /* 0x000000c134347223 */ /* 0x180fe2000001081b */
[----:B------:R-:W-:Y:S01]  /*3940*/  @!P1 PRMT R4, RZ, 0x654, R4 ;  /* 0x00000654ff049816 */ /* 0x000fe20000000004 */
[----:B------:R1:W3:Y:S01]  /*3950*/  MUFU.EX2 R31, R8 ;  /* 0x00000008001f7308 */ /* 0x0002e20000000800 */
[----:B--2---:R-:W-:Y:S01]  /*3960*/  FADD.FTZ R47, R29, R74 ;  /* 0x0000004a1d2f7221 */ /* 0x004fe20000010000 */
[-CC-:B------:R-:W-:Y:S01]  /*3970*/  FFMA.FTZ R54, R54, R193.reuse, -R27.reuse ;  /* 0x000000c136367223 */ /* 0x180fe2000001081b */
[----:B------:R2:W-:Y:S01]  /*3980*/  @!P1 SYNCS.ARRIVE.TRANS64.RED.A1T0 RZ, [R4+URZ], RZ ;  /* 0x000000ff04ff99a7 */ /* 0x0005e2000810043f */
[-CC-:B------:R-:W-:Y:S01]  /*3990*/  FFMA.FTZ R56, R56, R193.reuse, -R27.reuse ;  /* 0x000000c138387223 */ /* 0x180fe2000001081b */
[-CC-:B------:R-:W-:Y:S01]  /*39a0*/  FFMA.FTZ R58, R58, R193.reuse, -R27.reuse ;  /* 0x000000c13a3a7223 */ /* 0x180fe2000001081b */
[-CC-:B------:R-:W-:Y:S01]  /*39b0*/  FFMA.FTZ R60, R60, R193.reuse, -R27.reuse ;  /* 0x000000c13c3c7223 */ /* 0x180fe2000001081b */
[-C--:B------:R-:W-:Y:S01]  /*39c0*/  FFMA.FTZ R76, R76, R193.reuse, -R27 ;  /* 0x000000c14c4c7223 */ /* 0x080fe2000001081b */
[----:B------:R-:W4:Y:S01]  /*39d0*/  MUFU.EX2 R10, R10 ;  /* 0x0000000a000a7308 */ /* 0x000f220000000800 */
[----:B-1----:R-:W-:Y:S01]  /*39e0*/  FADD.FTZ R8, R6, R47 ;  /* 0x0000002f06087221 */ /* 0x002fe20000010000 */
[-CC-:B------:R-:W-:Y:S01]  /*39f0*/  FFMA.FTZ R84, R84, R193.reuse, -R27.reuse ;  /* 0x000000c154547223 */ /* 0x180fe2000001081b */
[-CC-:B------:R-:W-:Y:S01]  /*3a00*/  FFMA.FTZ R90, R90, R193.reuse, -R27.reuse ;  /* 0x000000c15a5a7223 */ /* 0x180fe2000001081b */
[-CC-:B------:R-:W-:Y:S01]  /*3a10*/  FFMA.FTZ R88, R88, R193.reuse, -R27.reuse ;  /* 0x000000c158587223 */ /* 0x180fe2000001081b */
[----:B------:R-:W-:Y:S01]  /*3a20*/  FFMA.FTZ R27, R80, R193, -R27 ;  /* 0x000000c1501b7223 */ /* 0x000fe2000001081b */
[----:B------:R-:W-:-:S02]  /*3a30*/  IMAD.MOV.U32 R62, RZ, RZ, R25 ;  /* 0x000000ffff3e7224 */ /* 0x000fc400078e0019 */
[----:B------:R1:W5:Y:S01]  /*3a40*/  MUFU.EX2 R33, R12 ;  /* 0x0000000c00217308 */ /* 0x0003620000000800 */
[----:B---3--:R-:W-:Y:S01]  /*3a50*/  FADD.FTZ R47, R31, R8 ;  /* 0x000000081f2f7221 */ /* 0x008fe20000010000 */
[--C-:B------:R-:W-:Y:S02]  /*3a60*/  IMAD.MOV.U32 R80, RZ, RZ, R25.reuse ;  /* 0x000000ffff507224 */ /* 0x100fe400078e0019 */
[----:B------:R-:W-:-:S04]  /*3a70*/  IMAD.MOV.U32 R118, RZ, RZ, R25 ;  /* 0x000000ffff767224 */ /* 0x000fc800078e0019 */
[----:B------:R-:W2:Y:S01]  /*3a80*/  MUFU.EX2 R14, R14 ;  /* 0x0000000e000e7308 */ /* 0x000ea20000000800 */
[----:B-1----:R-:W-:Y:S01]  /*3a90*/  FADD.FTZ R12, R64, R49 ;  /* 0x00000031400c7221 */ /* 0x002fe20000010000 */
[----:B----4-:R-:W-:Y:S01]  /*3aa0*/  FADD.FTZ R8, R10, R47 ;  /* 0x0000002f0a087221 */ /* 0x010fe20000010000 */
[----:B------:R-:W-:Y:S02]  /*3ab0*/  IMAD.MOV.U32 R64, RZ, RZ, R25 ;  /* 0x000000ffff407224 */ /* 0x000fe400078e0019 */
[----:B------:R-:W-:-:S03]  /*3ac0*/  FADD.FTZ R49, R13, R12 ;  /* 0x0000000c0d317221 */ /* 0x000fc60000010000 */
[----:B------:R-:W1:Y:S01]  /*3ad0*/  MUFU.EX2 R5, R20 ;  /* 0x0000001400057308 */ /* 0x000e620000000800 */
[----:B------:R-:W-:Y:S01]  /*3ae0*/  FADD.FTZ R12, R66, R49 ;  /* 0x00000031420c7221 */ /* 0x000fe20000010000 */
[----:B-----5:R-:W-:Y:S01]  /*3af0*/  FADD.FTZ R49, R33, R8 ;  /* 0x0000000821317221 */ /* 0x020fe20000010000 */
[----:B------:R-:W-:Y:S02]  /*3b00*/  IMAD.MOV.U32 R66, RZ, RZ, R25 ;  /* 0x000000ffff427224 */ /* 0x000fe400078e0019 */
[----:B------:R-:W-:Y:S01]  /*3b10*/  FADD.FTZ R69, R15, R12 ;  /* 0x0000000c0f457221 */ /* 0x000fe20000010000 */
[----:B------:R-:W-:Y:S02]  /*3b20*/  F2FP.SATFINITE.E4M3.F32.PACK_AB_MERGE_C R12, R31, R6, RZ ;  /* 0x000000061f0c723e */ /* 0x000fe400048070ff */
[----:B------:R-:W3:Y:S01]  /*3b30*/  MUFU.EX2 R22, R22 ;  /* 0x0000001600167308 */ /* 0x000ee20000000800 */
[----:B--2---:R-:W-:Y:S01]  /*3b40*/  FADD.FTZ R4, R14, R49 ;  /* 0x000000310e047221 */ /* 0x004fe20000010000 */
[----:B------:R-:W-:Y:S01]  /*3b50*/  FADD.FTZ R8, R68, R69 ;  /* 0x0000004544087221 */ /* 0x000fe20000010000 */
[----:B------:R-:W-:Y:S01]  /*3b60*/  F2FP.SATFINITE.E4M3.F32.PACK_AB_MERGE_C R228, R74, R29, R12 ;  /* 0x0000001d4ae4723e */ /* 0x000fe2000480700c */
[----:B------:R-:W-:-:S02]  /*3b70*/  IMAD.MOV.U32 R29, RZ, RZ, R25 ;  /* 0x000000ffff1d7224 */ /* 0x000fc400078e0019 */
[----:B------:R-:W-:Y:S01]  /*3b80*/  FADD.FTZ R69, R19, R8 ;  /* 0x0000000813457221 */ /* 0x000fe20000010000 */
[----:B------:R-:W-:Y:S01]  /*3b90*/  IMAD.MOV.U32 R68, RZ, RZ, R25 ;  /* 0x000000ffff447224 */ /* 0x000fe200078e0019 */
[----:B------:R2:W4:Y:S01]  /*3ba0*/  MUFU.EX2 R35, R24 ;  /* 0x0000001800237308 */ /* 0x0005220000000800 */
[C---:B-1----:R-:W-:Y:S01]  /*3bb0*/  FADD.FTZ R49, R5.reuse, R4 ;  /* 0x0000000405317221 */ /* 0x042fe20000010000 */
[----:B------:R-:W-:Y:S01]  /*3bc0*/  FADD.FTZ R71, R70, R69 ;  /* 0x0000004546477221 */ /* 0x000fe20000010000 */
[----:B------:R-:W-:Y:S01]  /*3bd0*/  F2FP.SATFINITE.E4M3.F32.PACK_AB_MERGE_C R14, R5, R14, RZ ;  /* 0x0000000e050e723e */ /* 0x000fe200048070ff */
[----:B------:R-:W-:Y:S02]  /*3be0*/  IMAD.MOV.U32 R74, RZ, RZ, R25 ;  /* 0x000000ffff4a7224 */ /* 0x000fe400078e0019 */
[----:B------:R-:W-:Y:S01]  /*3bf0*/  FADD.FTZ R8, R102, R71 ;  /* 0x0000004766087221 */ /* 0x000fe20000010000 */
[----:B------:R-:W-:Y:S01]  /*3c00*/  F2FP.SATFINITE.E4M3.F32.PACK_AB_MERGE_C R230, R33, R10, R14 ;  /* 0x0000000a21e6723e */ /* 0x000fe2000480700e */
[----:B------:R-:W1:Y:S01]  /*3c10*/  MUFU.EX2 R28, R28 ;  /* 0x0000001c001c7308 */ /* 0x000e620000000800 */
[----:B---3--:R-:W-:Y:S01]  /*3c20*/  FADD.FTZ R4, R22, R49 ;  /* 0x0000003116047221 */ /* 0x008fe20000010000 */
[C---:B------:R-:W-:Y:S01]  /*3c30*/  FADD.FTZ R8, R51.reuse, R8 ;  /* 0x0000000833087221 */ /* 0x040fe20000010000 */
[----:B------:R-:W-:Y:S01]  /*3c40*/  F2FP.SATFINITE.E4M3.F32.PACK_AB_MERGE_C R51, R51, R102, RZ ;  /* 0x000000663333723e */ /* 0x000fe200048070ff */
[----:B--2---:R-:W-:-:S02]  /*3c50*/  IMAD.MOV.U32 R24, RZ, RZ, R25 ;  /* 0x000000ffff187224 */ /* 0x004fc400078e0019 */
[----:B------:R-:W-:Y:S01]  /*3c60*/  FADD.FTZ R71, R21, R8 ;  /* 0x0000000815477221 */ /* 0x000fe20000010000 */
[----:B------:R-:W-:Y:S01]  /*3c70*/  F2FP.SATFINITE.E4M3.F32.PACK_AB_MERGE_C R217, R70, R19, R51 ;  /* 0x0000001346d9723e */ /* 0x000fe20004807033 */
[----:B------:R2:W3:Y:S01]  /*3c80*/  MUFU.EX2 R37, R30 ;  /* 0x0000001e00257308 */ /* 0x0004e20000000800 */
[----:B----4-:R-:W-:Y:S01]  /*3c90*/  FADD.FTZ R69, R35, R4 ;  /* 0x0000000423457221 */ /* 0x010fe20000010000 */
[----:B------:R-:W-:Y:S01]  /*3ca0*/  FADD.FTZ R71, R72, R71 ;  /* 0x0000004748477221 */ /* 0x000fe20000010000 */
[--C-:B------:R-:W-:Y:S02]  /*3cb0*/  IMAD.MOV.U32 R33, RZ, RZ, R25.reuse ;  /* 0x000000ffff217224 */ /* 0x100fe400078e0019 */
[----:B------:R-:W-:Y:S02]  /*3cc0*/  IMAD.MOV.U32 R51, RZ, RZ, R25 ;  /* 0x000000ffff337224 */ /* 0x000fe400078e0019 */
[----:B------:R-:W-:Y:S01]  /*3cd0*/  FADD.FTZ R8, R110, R71 ;  /* 0x000000476e087221 */ /* 0x000fe20000010000 */
[C---:B------:R-:W-:Y:S01]  /*3ce0*/  F2FP.SATFINITE.E4M3.F32.PACK_AB_MERGE_C R110, R53.reuse, R110, RZ ;  /* 0x0000006e356e723e */ /* 0x040fe200048070ff */
[----:B------:R-:W4:Y:S01]  /*3cf0*/  MUFU.EX2 R32, R32 ;  /* 0x0000002000207308 */ /* 0x000f220000000800 */
[----:B-1----:R-:W-:Y:S01]  /*3d00*/  FADD.FTZ R4, R28, R69 ;  /* 0x000000451c047221 */ /* 0x002fe20000010000 */
[----:B------:R-:W-:Y:S01]  /*3d10*/  FADD.FTZ R8, R53, R8 ;  /* 0x0000000835087221 */ /* 0x000fe20000010000 */
[----:B------:R-:W-:Y:S01]  /*3d20*/  F2FP.SATFINITE.E4M3.F32.PACK_AB_MERGE_C R219, R72, R21, R110 ;  /* 0x0000001548db723e */ /* 0x000fe2000480706e */
[----:B--2---:R-:W-:-:S02]  /*3d30*/  IMAD.MOV.U32 R30, RZ, RZ, R25 ;  /* 0x000000ffff1e7224 */ /* 0x004fc400078e0019 */
[----:B------:R-:W-:Y:S01]  /*3d40*/  FADD.FTZ R31, R23, R8 ;  /* 0x00000008171f7221 */ /* 0x000fe20000010000 */
[----:B------:R-:W-:Y:S01]  /*3d50*/  IMAD.MOV.U32 R53, RZ, RZ, R25 ;  /* 0x000000ffff357224 */ /* 0x000fe200078e0019 */
[----:B------:R-:W1:Y:S01]  /*3d60*/  MUFU.EX2 R39, R34 ;  /* 0x0000002200277308 */ /* 0x000e620000000800 */
[C---:B---3--:R-:W-:Y:S01]  /*3d70*/  FADD.FTZ R69, R37.reuse, R4 ;  /* 0x0000000425457221 */ /* 0x048fe20000010000 */
[----:B------:R-:W-:Y:S01]  /*3d80*/  FADD.FTZ R31, R94, R31 ;  /* 0x0000001f5e1f7221 */ /* 0x000fe20000010000 */
[----:B------:R-:W-:Y:S01]  /*3d90*/  F2FP.SATFINITE.E4M3.F32.PACK_AB_MERGE_C R28, R37, R28, RZ ;  /* 0x0000001c251c723e */ /* 0x000fe200048070ff */
[----:B------:R-:W-:Y:S02]  /*3da0*/  IMAD.MOV.U32 R37, RZ, RZ, R25 ;  /* 0x000000ffff257224 */ /* 0x000fe400078e0019 */
[----:B------:R-:W-:Y:S01]  /*3db0*/  FADD.FTZ R6, R116, R31 ;  /* 0x0000001f74067221 */ /* 0x000fe20000010000 */
[C---:B------:R-:W-:Y:S01]  /*3dc0*/  F2FP.SATFINITE.E4M3.F32.PACK_AB_MERGE_C R116, R55.reuse, R116, RZ ;  /* 0x000000743774723e */ /* 0x040fe200048070ff */
[----:B------:R-:W2:Y:S01]  /*3dd0*/  MUFU.EX2 R36, R36 ;  /* 0x0000002400247308 */ /* 0x000ea20000000800 */
[----:B----4-:R-:W-:Y:S01]  /*3de0*/  FADD.FTZ R4, R32, R69 ;  /* 0x0000004520047221 */ /* 0x010fe20000010000 */
[----:B------:R-:W-:Y:S01]  /*3df0*/  FADD.FTZ R55, R55, R6 ;  /* 0x0000000637377221 */ /* 0x000fe20000010000 */
[----:B------:R-:W-:Y:S01]  /*3e00*/  F2FP.SATFINITE.E4M3.F32.PACK_AB_MERGE_C R221, R94, R23, R116 ;  /* 0x000000175edd723e */ /* 0x000fe20004807074 */
[----:B------:R-:W-:Y:S01]  /*3e10*/  IMAD.MOV.U32 R31, RZ, RZ, R25 ;  /* 0x000000ffff1f7224 */ /* 0x000fe200078e0019 */
[----:B------:R-:W-:Y:S01]  /*3e20*/  F2FP.SATFINITE.E4M3.F32.PACK_AB_MERGE_C R216, R35, R22, R28 ;  /* 0x0000001623d8723e */ /* 0x000fe2000480701c */
[----:B------:R-:W-:Y:S01]  /*3e30*/  FADD.FTZ R6, R120, R55 ;  /* 0x0000003778067221 */ /* 0x000fe20000010000 */
[--C-:B------:R-:W-:Y:S01]  /*3e40*/  IMAD.MOV.U32 R28, RZ, RZ, R25.reuse ;  /* 0x000000ffff1c7224 */ /* 0x100fe200078e0019 */
[----:B------:R3:W4:Y:S01]  /*3e50*/  MUFU.EX2 R41, R38 ;  /* 0x0000002600297308 */ /* 0x0007220000000800 */
[----:B-1----:R-:W-:Y:S01]  /*3e60*/  FADD.FTZ R15, R39, R4 ;  /* 0x00000004270f7221 */ /* 0x002fe20000010000 */
[----:B------:R-:W-:-:S02]  /*3e70*/  IMAD.MOV.U32 R35, RZ, RZ, R25 ;  /* 0x000000ffff237224 */ /* 0x000fc400078e0019 */
[--C-:B------:R-:W-:Y:S02]  /*3e80*/  IMAD.MOV.U32 R34, RZ, RZ, R25.reuse ;  /* 0x000000ffff227224 */ /* 0x100fe400078e0019 */
[----:B------:R-:W-:Y:S02]  /*3e90*/  IMAD.MOV.U32 R55, RZ, RZ, R25 ;  /* 0x000000ffff377224 */ /* 0x000fe400078e0019 */
[----:B------:R-:W1:Y:S01]  /*3ea0*/  MUFU.EX2 R40, R40 ;  /* 0x0000002800287308 */ /* 0x000e620000000800 */
[----:B--2---:R-:W-:Y:S01]  /*3eb0*/  FADD.FTZ R4, R36, R15 ;  /* 0x0000000f24047221 */ /* 0x004fe20000010000 */
[--C-:B---3--:R-:W-:Y:S02]  /*3ec0*/  IMAD.MOV.U32 R38, RZ, RZ, R25.reuse ;  /* 0x000000ffff267224 */ /* 0x108fe400078e0019 */
[--C-:B------:R-:W-:Y:S02]  /*3ed0*/  IMAD.MOV.U32 R69, RZ, RZ, R25.reuse ;  /* 0x000000ffff457224 */ /* 0x100fe400078e0019 */
[----:B------:R-:W-:-:S02]  /*3ee0*/  IMAD.MOV.U32 R71, RZ, RZ, R25 ;  /* 0x000000ffff477224 */ /* 0x000fc400078e0019 */
[----:B------:R2:W3:Y:S01]  /*3ef0*/  MUFU.EX2 R43, R42 ;  /* 0x0000002a002b7308 */ /* 0x0004e20000000800 */
[C---:B----4-:R-:W-:Y:S01]  /*3f00*/  FADD.FTZ R15, R41.reuse, R4 ;  /* 0x00000004290f7221 */ /* 0x050fe20000010000 */
[----:B------:R-:W-:Y:S01]  /*3f10*/  F2FP.SATFINITE.E4M3.F32.PACK_AB_MERGE_C R36, R41, R36, RZ ;  /* 0x000000242924723e */ /* 0x000fe200048070ff */
[--C-:B------:R-:W-:Y:S02]  /*3f20*/  IMAD.MOV.U32 R41, RZ, RZ, R25.reuse ;  /* 0x000000ffff297224 */ /* 0x100fe400078e0019 */
[--C-:B------:R-:W-:Y:S01]  /*3f30*/  IMAD.MOV.U32 R70, RZ, RZ, R25.reuse ;  /* 0x000000ffff467224 */ /* 0x100fe200078e0019 */
[----:B------:R-:W-:Y:S01]  /*3f40*/  F2FP.SATFINITE.E4M3.F32.PACK_AB_MERGE_C R218, R39, R32, R36 ;  /* 0x0000002027da723e */ /* 0x000fe20004807024 */
[----:B------:R-:W-:Y:S01]  /*3f50*/  IMAD.MOV.U32 R32, RZ, RZ, R25 ;  /* 0x000000ffff207224 */ /* 0x000fe200078e0019 */
[----:B------:R-:W4:Y:S01]  /*3f60*/  MUFU.EX2 R44, R44 ;  /* 0x0000002c002c7308 */ /* 0x000f220000000800 */
[----:B-1----:R-:W-:Y:S01]  /*3f70*/  FADD.FTZ R4, R40, R15 ;  /* 0x0000000f28047221 */ /* 0x002fe20000010000 */
[----:B------:R-:W-:-:S02]  /*3f80*/  IMAD.MOV.U32 R36, RZ, RZ, R25 ;  /* 0x000000ffff247224 */ /* 0x000fc400078e0019 */
[--C-:B------:R-:W-:Y:S02]  /*3f90*/  IMAD.MOV.U32 R39, RZ, RZ, R25.reuse ;  /* 0x000000ffff277224 */ /* 0x100fe400078e0019 */
[--C-:B--2---:R-:W-:Y:S02]  /*3fa0*/  IMAD.MOV.U32 R42, RZ, RZ, R25.reuse ;  /* 0x000000ffff2a7224 */ /* 0x104fe400078e0019 */
[----:B------:R1:W2:Y:S01]  /*3fb0*/  MUFU.EX2 R45, R46 ;  /* 0x0000002e002d7308 */ /* 0x0002a20000000800 */
[----:B---3--:R-:W-:Y:S01]  /*3fc0*/  FADD.FTZ R15, R43, R4 ;  /* 0x000000042b0f7221 */ /* 0x008fe20000010000 */
[--C-:B------:R-:W-:Y:S02]  /*3fd0*/  IMAD.MOV.U32 R72, RZ, RZ, R25.reuse ;  /* 0x000000ffff487224 */ /* 0x100fe400078e0019 */
[--C-:B------:R-:W-:Y:S02]  /*3fe0*/  IMAD.MOV.U32 R94, RZ, RZ, R25.reuse ;  /* 0x000000ffff5e7224 */ /* 0x100fe400078e0019 */
[----:B------:R-:W-:-:S02]  /*3ff0*/  IMAD.MOV.U32 R102, RZ, RZ, R25 ;  /* 0x000000ffff667224 */ /* 0x000fc400078e0019 */
[----:B------:R-:W3:Y:S01]  /*4000*/  MUFU.EX2 R48, R48 ;  /* 0x0000003000307308 */ /* 0x000ee20000000800 */
[----:B----4-:R-:W-:Y:S01]  /*4010*/  FADD.FTZ R4, R44, R15 ;  /* 0x0000000f2c047221 */ /* 0x010fe20000010000 */
[--C-:B-1----:R-:W-:Y:S02]  /*4020*/  IMAD.MOV.U32 R46, RZ, RZ, R25.reuse ;  /* 0x000000ffff2e7224 */ /* 0x102fe400078e0019 */
[--C-:B------:R-:W-:Y:S02]  /*4030*/  IMAD.MOV.U32 R110, RZ, RZ, R25.reuse ;  /* 0x000000ffff6e7224 */ /* 0x100fe400078e0019 */
[----:B------:R-:W-:Y:S02]  /*4040*/  IMAD.MOV.U32 R116, RZ, RZ, R25 ;  /* 0x000000ffff747224 */ /* 0x000fe400078e0019 */
[----:B------:R-:W1:Y:S01]  /*4050*/  MUFU.EX2 R57, R122 ;  /* 0x0000007a00397308 */ /* 0x000e620000000800 */
[C---:B--2---:R-:W-:Y:S01]  /*4060*/  F2FP.SATFINITE.E4M3.F32.PACK_AB_MERGE_C R44, R45.reuse, R44, RZ ;  /* 0x0000002c2d2c723e */ /* 0x044fe200048070ff */
[----:B------:R-:W-:-:S03]  /*4070*/  FADD.FTZ R45, R45, R4 ;  /* 0x000000042d2d7221 */ /* 0x000fc60000010000 */
[----:B------:R-:W-:Y:S01]  /*4080*/  F2FP.SATFINITE.E4M3.F32.PACK_AB_MERGE_C R220, R43, R40, R44 ;  /* 0x000000282bdc723e */ /* 0x000fe2000480702c */
[----:B------:R-:W-:Y:S02]  /*4090*/  IMAD.MOV.U32 R40, RZ, RZ, R25 ;  /* 0x000000ffff287224 */ /* 0x000fe400078e0019 */
[----:B------:R2:W4:Y:S01]  /*40a0*/  MUFU.EX2 R47, R50 ;  /* 0x00000032002f7308 */ /* 0x0005220000000800 */
[----:B---3--:R-:W-:Y:S01]  /*40b0*/  FADD.FTZ R4, R48, R45 ;  /* 0x0000002d30047221 */ /* 0x008fe20000010000 */
[--C-:B------:R-:W-:Y:S02]  /*40c0*/  IMAD.MOV.U32 R43, RZ, RZ, R25.reuse ;  /* 0x000000ffff2b7224 */ /* 0x100fe400078e0019 */
[--C-:B------:R-:W-:Y:S02]  /*40d0*/  IMAD.MOV.U32 R45, RZ, RZ, R25.reuse ;  /* 0x000000ffff2d7224 */ /* 0x100fe400078e0019 */
[--C-:B------:R-:W-:Y:S02]  /*40e0*/  IMAD.MOV.U32 R44, RZ, RZ, R25.reuse ;  /* 0x000000ffff2c7224 */ /* 0x100fe400078e0019 */
[----:B------:R-:W3:Y:S01]  /*40f0*/  MUFU.EX2 R52, R52 ;  /* 0x0000003400347308 */ /* 0x000ee20000000800 */
[----:B-1----:R-:W-:Y:S01]  /*4100*/  FADD.FTZ R6, R57, R6 ;  /* 0x0000000639067221 */ /* 0x002fe20000010000 */
[----:B--2---:R-:W-:-:S02]  /*4110*/  IMAD.MOV.U32 R50, RZ, RZ, R25 ;  /* 0x000000ffff327224 */ /* 0x004fc400078e0019 */
[----:B------:R-:W-:Y:S02]  /*4120*/  IMAD.MOV.U32 R122, RZ, RZ, R25 ;  /* 0x000000ffff7a7224 */ /* 0x000fe400078e0019 */
[----:B------:R-:W-:Y:S02]  /*4130*/  FADD.FTZ R15, R59, R6 ;  /* 0x000000063b0f7221 */ /* 0x000fe40000010000 */
[----:B------:R1:W2:Y:S01]  /*4140*/  MUFU.EX2 R49, R54 ;  /* 0x0000003600317308 */ /* 0x0002a20000000800 */
[----:B----4-:R-:W-:-:S07]  /*4150*/  FADD.FTZ R13, R47, R4 ;  /* 0x000000042f0d7221 */ /* 0x010fce0000010000 */
[----:B------:R-:W4:Y:S01]  /*4160*/  MUFU.EX2 R124, R124 ;  /* 0x0000007c007c7308 */ /* 0x000f220000000800 */
[----:B---3--:R-:W-:Y:S01]  /*4170*/  FADD.FTZ R4, R52, R13 ;  /* 0x0000000d34047221 */ /* 0x008fe20000010000 */
[----:B-1----:R-:W-:-:S06]  /*4180*/  IMAD.MOV.U32 R54, RZ, RZ, R25 ;  /* 0x000000ffff367224 */ /* 0x002fcc00078e0019 */
[----:B------:R-:W-:Y:S01]  /*4190*/  MUFU.EX2 R82, R82 ;  /* 0x0000005200527308 */ /* 0x000fe20000000800 */
[C---:B--2---:R-:W-:Y:S01]  /*41a0*/  F2FP.SATFINITE.E4M3.F32.PACK_AB_MERGE_C R52, R49.reuse, R52, RZ ;  /* 0x000000343134723e */ /* 0x044fe200048070ff */
[----:B------:R-:W-:-:S03]  /*41b0*/  FADD.FTZ R49, R49, R4 ;  /* 0x0000000431317221 */ /* 0x000fc60000010000 */
[----:B------:R-:W-:Y:S01]  /*41c0*/  F2FP.SATFINITE.E4M3.F32.PACK_AB_MERGE_C R222, R47, R48, R52 ;  /* 0x000000302fde723e */ /* 0x000fe20004807034 */
[----:B------:R-:W-:Y:S02]  /*41d0*/  IMAD.MOV.U32 R47, RZ, RZ, R25 ;  /* 0x000000ffff2f7224 */ /* 0x000fe400078e0019 */
[----:B------:R1:W2:Y:S01]  /*41e0*/  MUFU.EX2 R63, R128 ;  /* 0x00000080003f7308 */ /* 0x0002a20000000800 */
[C---:B----4-:R-:W-:Y:S01]  /*41f0*/  FADD.FTZ R15, R124.reuse, R15 ;  /* 0x0000000f7c0f7221 */ /* 0x050fe20000010000 */
[----:B------:R-:W-:Y:S01]  /*4200*/  F2FP.SATFINITE.E4M3.F32.PACK_AB_MERGE_C R59, R124, R59, RZ ;  /* 0x0000003b7c3b723e */ /* 0x000fe200048070ff */
[--C-:B------:R-:W-:Y:S02]  /*4210*/  IMAD.MOV.U32 R48, RZ, RZ, R25.reuse ;  /* 0x000000ffff307224 */ /* 0x100fe400078e0019 */
[----:B------:R-:W-:Y:S01]  /*4220*/  IMAD.MOV.U32 R52, RZ, RZ, R25 ;  /* 0x000000ffff347224 */ /* 0x000fe200078e0019 */
[----:B------:R-:W-:Y:S01]  /*4230*/  F2FP.SATFINITE.E4M3.F32.PACK_AB_MERGE_C R223, R57, R120, R59 ;  /* 0x0000007839df723e */ /* 0x000fe2000480703b */
[--C-:B------:R-:W-:Y:S01]  /*4240*/  IMAD.MOV.U32 R57, RZ, RZ, R25.reuse ;  /* 0x000000ffff397224 */ /* 0x100fe200078e0019 */
[----:B------:R-:W3:Y:S01]  /*4250*/  MUFU.EX2 R78, R78 ;  /* 0x0000004e004e7308 */ /* 0x000ee20000000800 */
[----:B------:R-:W-:-:S02]  /*4260*/  IMAD.MOV.U32 R59, RZ, RZ, R25 ;  /* 0x000000ffff3b7224 */ /* 0x000fc400078e0019 */
[--C-:B------:R-:W-:Y:S02]  /*4270*/  IMAD.MOV.U32 R120, RZ, RZ, R25.reuse ;  /* 0x000000ffff787224 */ /* 0x100fe400078e0019 */
[--C-:B------:R-:W-:Y:S02]  /*4280*/  IMAD.MOV.U32 R124, RZ, RZ, R25.reuse ;  /* 0x000000ffff7c7224 */ /* 0x100fe400078e0019 */
[----:B-1----:R-:W-:Y:S01]  /*4290*/  IMAD.MOV.U32 R128, RZ, RZ, R25 ;  /* 0x000000ffff807224 */ /* 0x002fe200078e0019 */
[----:B------:R-:W1:Y:S01]  /*42a0*/  MUFU.EX2 R56, R56 ;  /* 0x0000003800387308 */ /* 0x000e620000000800 */
[----:B--2---:R-:W-:-:S07]  /*42b0*/  F2FP.SATFINITE.E4M3.F32.PACK_AB_MERGE_C R8, R63, R82, RZ ;  /* 0x000000523f08723e */ /* 0x004fce00048070ff */
[----:B------:R2:W4:Y:S01]  /*42c0*/  MUFU.EX2 R61, R126 ;  /* 0x0000007e003d7308 */ /* 0x0005220000000800 */
[----:B---3--:R-:W-:-:S07]  /*42d0*/  FADD.FTZ R6, R78, R15 ;  /* 0x0000000f4e067221 */ /* 0x008fce0000010000 */
[----:B------:R-:W-:Y:S01]  /*42e0*/  MUFU.EX2 R132, R132 ;  /* 0x0000008400847308 */ /* 0x000fe20000000800 */
[----:B-1----:R-:W-:Y:S01]  /*42f0*/  FADD.FTZ R4, R56, R49 ;  /* 0x0000003138047221 */ /* 0x002fe20000010000 */
[--C-:B------:R-:W-:Y:S02]  /*4300*/  IMAD.MOV.U32 R49, RZ, RZ, R25.reuse ;  /* 0x000000ffff317224 */ /* 0x100fe400078e0019 */
[----:B--2---:R-:W-:-:S04]  /*4310*/  IMAD.MOV.U32 R126, RZ, RZ, R25 ;  /* 0x000000ffff7e7224 */ /* 0x004fc800078e0019 */
[----:B------:R1:W2:Y:S01]  /*4320*/  MUFU.EX2 R67, R134 ;  /* 0x0000008600437308 */ /* 0x0002a20000000800 */
[C---:B----4-:R-:W-:Y:S01]  /*4330*/  F2FP.SATFINITE.E4M3.F32.PACK_AB_MERGE_C R225, R61.reuse, R78, R8 ;  /* 0x0000004e3de1723e */ /* 0x050fe20004807008 */
[----:B------:R-:W-:Y:S01]  /*4340*/  FADD.FTZ R61, R61, R6 ;  /* 0x000000063d3d7221 */ /* 0x000fe20000010000 */
[----:B------:R-:W-:-:S03]  /*4350*/  IMAD.MOV.U32 R78, RZ, RZ, R25 ;  /* 0x000000ffff4e7224 */ /* 0x000fc600078e0019 */
[----:B------:R-:W-:Y:S01]  /*4360*/  FADD.FTZ R82, R82, R61 ;  /* 0x0000003d52527221 */ /* 0x000fe20000010000 */
[--C-:B------:R-:W-:Y:S01]  /*4370*/  IMAD.MOV.U32 R61, RZ, RZ, R25.reuse ;  /* 0x000000ffff3d7224 */ /* 0x100fe200078e0019 */
[----:B------:R3:W4:Y:S01]  /*4380*/  MUFU.EX2 R11, R58 ;  /* 0x0000003a000b7308 */ /* 0x0007220000000800 */
[--C-:B-1----:R-:W-:Y:S02]  /*4390*/  IMAD.MOV.U32 R134, RZ, RZ, R25.reuse ;  /* 0x000000ffff867224 */ /* 0x102fe400078e0019 */
[----:B------:R-:W-:Y:S01]  /*43a0*/  FADD.FTZ R63, R63, R82 ;  /* 0x000000523f3f7221 */ /* 0x000fe20000010000 */
[----:B------:R-:W-:-:S04]  /*43b0*/  IMAD.MOV.U32 R82, RZ, RZ, R25 ;  /* 0x000000ffff527224 */ /* 0x000fc800078e0019 */
[----:B------:R-:W1:Y:S01]  /*43c0*/  MUFU.EX2 R86, R86 ;  /* 0x0000005600567308 */ /* 0x000e620000000800 */
[----:B--2---:R-:W-:Y:S01]  /*43d0*/  F2FP.SATFINITE.E4M3.F32.PACK_AB_MERGE_C R8, R67, R132, RZ ;  /* 0x000000844308723e */ /* 0x004fe200048070ff */
[----:B---3--:R-:W-:-:S06]  /*43e0*/  IMAD.MOV.U32 R58, RZ, RZ, R25 ;  /* 0x000000ffff3a7224 */ /* 0x008fcc00078e0019 */
[----:B------:R2:W3:Y:S01]  /*43f0*/  MUFU.EX2 R65, R130 ;  /* 0x0000008200417308 */ /* 0x0004e20000000800 */
[----:B----4-:R-:W-:-:S07]  /*4400*/  FADD.FTZ R13, R11, R4 ;  /* 0x000000040b0d7221 */ /* 0x010fce0000010000 */
[----:B------:R-:W4:Y:S01]  /*4410*/  MUFU.EX2 R60, R60 ;  /* 0x0000003c003c7308 */ /* 0x000f220000000800 */
[----:B-1----:R-:W-:Y:S01]  /*4420*/  FADD.FTZ R6, R86, R63 ;  /* 0x0000003f56067221 */ /* 0x002fe20000010000 */
[--C-:B------:R-:W-:Y:S02]  /*4430*/  IMAD.MOV.U32 R63, RZ, RZ, R25.reuse ;  /* 0x000000ffff3f7224 */ /* 0x100fe400078e0019 */
[----:B--2---:R-:W-:-:S04]  /*4440*/  IMAD.MOV.U32 R130, RZ, RZ, R25 ;  /* 0x000000ffff827224 */ /* 0x004fc800078e0019 */
[----:B------:R1:W2:Y:S01]  /*4450*/  MUFU.EX2 R5, R76 ;  /* 0x0000004c00057308 */ /* 0x0002a20000000800 */
[C---:B---3--:R-:W-:Y:S01]  /*4460*/  F2FP.SATFINITE.E4M3.F32.PACK_AB_MERGE_C R227, R65.reuse, R86, R8 ;  /* 0x0000005641e3723e */ /* 0x048fe20004807008 */
[----:B------:R-:W-:Y:S02]  /*4470*/  VIADD R8, R26, 0xfffffffe ;  /* 0xfffffffe1a087836 */ /* 0x000fe40000000000 */
[----:B------:R-:W-:Y:S01]  /*4480*/  FADD.FTZ R65, R65, R6 ;  /* 0x0000000641417221 */ /* 0x000fe20000010000 */
[--C-:B------:R-:W-:Y:S02]  /*4490*/  IMAD.MOV.U32 R26, RZ, RZ, R25.reuse ;  /* 0x000000ffff1a7224 */ /* 0x100fe400078e0019 */
[----:B------:R-:W-:Y:S01]  /*44a0*/  IMAD.MOV.U32 R86, RZ, RZ, R25 ;  /* 0x000000ffff567224 */ /* 0x000fe200078e0019 */
[----:B------:R-:W-:Y:S01]  /*44b0*/  ISETP.GE.AND P2, PT, R8, R17, PT ;  /* 0x000000110800720c */ /* 0x000fe20003f46270 */
[----:B------:R-:W3:Y:S01]  /*44c0*/  MUFU.EX2 R84, R84 ;  /* 0x0000005400547308 */ /* 0x000ee20000000800 */
[----:B----4-:R-:W-:Y:S01]  /*44d0*/  FADD.FTZ R4, R60, R13 ;  /* 0x0000000d3c047221 */ /* 0x010fe20000010000 */
[----:B------:R-:W-:Y:S01]  /*44e0*/  FADD.FTZ R132, R132, R65 ;  /* 0x0000004184847221 */ /* 0x000fe20000010000 */
[----:B------:R-:W-:-:S02]  /*44f0*/  IMAD.MOV.U32 R65, RZ, RZ, R25 ;  /* 0x000000ffff417224 */ /* 0x000fc400078e0019 */
[----:B-1----:R-:W-:-:S03]  /*4500*/  IMAD.MOV.U32 R76, RZ, RZ, R25 ;  /* 0x000000ffff4c7224 */ /* 0x002fc600078e0019 */
[----:B------:R1:W4:Y:S01]  /*4510*/  MUFU.EX2 R7, R90 ;  /* 0x0000005a00077308 */ /* 0x0003220000000800 */
[C---:B--2---:R-:W-:Y:S01]  /*4520*/  F2FP.SATFINITE.E4M3.F32.PACK_AB_MERGE_C R60, R5.reuse, R60, RZ ;  /* 0x0000003c053c723e */ /* 0x044fe200048070ff */
[----:B------:R-:W-:-:S03]  /*4530*/  FADD.FTZ R5, R5, R4 ;  /* 0x0000000405057221 */ /* 0x000fc60000010000 */
[----:B------:R-:W-:Y:S01]  /*4540*/  F2FP.SATFINITE.E4M3.F32.PACK_AB_MERGE_C R224, R11, R56, R60 ;  /* 0x000000380be0723e */ /* 0x000fe2000480703c */
[----:B------:R-:W-:Y:S02]  /*4550*/  IMAD.MOV.U32 R56, RZ, RZ, R25 ;  /* 0x000000ffff387224 */ /* 0x000fe400078e0019 */
[----:B------:R-:W2:Y:S01]  /*4560*/  MUFU.EX2 R88, R88 ;  /* 0x0000005800587308 */ /* 0x000ea20000000800 */
[----:B---3--:R-:W-:Y:S01]  /*4570*/  FADD.FTZ R4, R84, R5 ;  /* 0x0000000554047221 */ /* 0x008fe20000010000 */
[--C-:B------:R-:W-:Y:S02]  /*4580*/  IMAD.MOV.U32 R60, RZ, RZ, R25.reuse ;  /* 0x000000ffff3c7224 */ /* 0x100fe400078e0019 */
[----:B-1----:R-:W-:-:S04]  /*4590*/  IMAD.MOV.U32 R90, RZ, RZ, R25 ;  /* 0x000000ffff5a7224 */ /* 0x002fc800078e0019 */
[----:B------:R-:W1:Y:S01]  /*45a0*/  MUFU.EX2 R27, R27 ;  /* 0x0000001b001b7308 */ /* 0x000e620000000800 */
[----:B----4-:R-:W-:-:S04]  /*45b0*/  FADD.FTZ R5, R7, R4 ;  /* 0x0000000407057221 */ /* 0x010fc80000010000 */
[----:B--2---:R-:W-:Y:S01]  /*45c0*/  FADD.FTZ R6, R88, R5 ;  /* 0x0000000558067221 */ /* 0x004fe20000010000 */
[----:B------:R-:W-:Y:S01]  /*45d0*/  IMAD.MOV.U32 R5, RZ, RZ, RZ ;  /* 0x000000ffff057224 */ /* 0x000fe200078e00ff */
[C---:B-1----:R-:W-:Y:S02]  /*45e0*/  F2FP.SATFINITE.E4M3.F32.PACK_AB_MERGE_C R4, R27.reuse, R88, RZ ;  /* 0x000000581b04723e */ /* 0x042fe400048070ff */
[----:B------:R-:W-:Y:S01]  /*45f0*/  FADD.FTZ R6, R27, R6 ;  /* 0x000000061b067221 */ /* 0x000fe20000010000 */
[--C-:B------:R-:W-:Y:S01]  /*4600*/  IMAD.MOV.U32 R27, RZ, RZ, R25.reuse ;  /* 0x000000ffff1b7224 */ /* 0x100fe200078e0019 */
[----:B------:R-:W-:Y:S01]  /*4610*/  F2FP.SATFINITE.E4M3.F32.PACK_AB_MERGE_C R226, R7, R84, R4 ;  /* 0x0000005407e2723e */ /* 0x000fe20004807004 */
[----:B------:R-:W-:Y:S01]  /*4620*/  FADD.FTZ R7, R67, R132 ;  /* 0x0000008443077221 */ /* 0x000fe20000010000 */
[--C-:B------:R-:W-:Y:S02]  /*4630*/  IMAD.MOV.U32 R67, RZ, RZ, R25.reuse ;  /* 0x000000ffff437224 */ /* 0x100fe400078e0019 */
[----:B------:R-:W-:-:S02]  /*4640*/  IMAD.MOV.U32 R84, RZ, RZ, R25 ;  /* 0x000000ffff547224 */ /* 0x000fc400078e0019 */
[--C-:B------:R-:W-:Y:S02]  /*4650*/  IMAD.MOV.U32 R88, RZ, RZ, R25.reuse ;  /* 0x000000ffff587224 */ /* 0x100fe400078e0019 */
[----:B------:R-:W-:Y:S01]  /*4660*/  IMAD.MOV.U32 R132, RZ, RZ, R25 ;  /* 0x000000ffff847224 */ /* 0x000fe200078e0019 */
[----:B0-----:R-:W-:Y:S06]  /*4670*/  @!P2 BRA `(.L_x_19) ;  /* 0x0000002c00b8a947 */ /* 0x001fec0003800000 */
[----:B------:R-:W-:Y:S01]  /*4680*/  IMAD.MOV.U32 R9, RZ, RZ, R194 ;  /* 0x000000ffff097224 */ /* 0x000fe200078e00c2 */
[----:B------:R-:W-:Y:S01]  /*4690*/  CS2R R150, SRZ ;  /* 0x0000000000967805 */ /* 0x000fe2000001ff00 */
[----:B------:R-:W-:Y:S01]  /*46a0*/  IMAD.MOV.U32 R4, RZ, RZ, R206 ;  /* 0x000000ffff047224 */ /* 0x000fe200078e00ce */
[----:B------:R-:W-:Y:S01]  /*46b0*/  CS2R R148, SRZ ;  /* 0x0000000000947805 */ /* 0x000fe2000001ff00 */
[----:B------:R-:W-:Y:S01]  /*46c0*/  IMAD.MOV.U32 R10, RZ, RZ, RZ ;  /* 0x000000ffff0a7224 */ /* 0x000fe200078e00ff */
        /* <DEDUP_REMOVED lines=61> */
[----:B------:R-:W-:Y:S01]  /*4aa0*/  CS2R R24, SRZ ;  /* 0x0000000000187805 */ /* 0x000fe2000001ff00 */
[----:B------:R-:W-:-:S06]  /*4ab0*/  UMOV UR4, URZ ;  /* 0x0000003f00047c82 */ /* 0x000fcc0008000000 */
.L_x_29:
[----:B------:R-:W-:Y:S01]  /*4ac0*/  ISETP.NE.AND P3, PT, RZ, UR37, PT ;  /* 0x00000025ff007c0c */ /* 0x000fe2000bf65270 */
[----:B------:R-:W-:-:S04]  /*4ad0*/  UISETP.NE.AND UP0, UPT, UR4, 0x1, UPT ;  /* 0x000000010400788c */ /* 0x000fc8000bf05270 */
[----:B------:R-:W-:-:S06]  /*4ae0*/  USEL UR7, URZ, 0x1, UP0 ;  /* 0x000000013f077887 */ /* 0x000fcc0008000000 */
[----:B------:R-:W-:Y:S02]  /*4af0*/  LOP3.LUT R5, R10, UR7, RZ, 0x3c, !PT ;  /* 0x000000070a057c12 */ /* 0x000fe4000f8e3cff */
[----:B------:R-:W-:Y:S05]  /*4b00*/  @P3 BRA `(.L_x_20) ;  /* 0x0000000000343947 */ /* 0x000fea0003800000 */
[----:B------:R-:W-:Y:S05]  /*4b10*/  @!P0 BRA `(.L_x_21) ;  /* 0x0000000000048947 */ /* 0x000fea0003800000 */
[----:B------:R-:W-:Y:S01]  /*4b20*/  BPT.TRAP 0x1 ;  /* 0x000000040000795c */ /* 0x000fe20000300000 */
.L_x_21:
[----:B------:R-:W-:Y:S01]  /*4b30*/  UIADD3 UR7, UR4, 0x1, URZ ;  /* 0x0000000104077890 */ /* 0x000fe2000fffe03f */
[----:B------:R-:W-:-:S03]  /*4b40*/  SHF.L.U32 R11, R5, 0x1f, RZ ;  /* 0x0000001f050b7819 */ /* 0x000fc600000006ff */
[----:B------:R-:W-:-:S04]  /*4b50*/  UISETP.NE.AND UP0, UPT, UR7, 0x2, UPT ;  /* 0x000000020700788c */ /* 0x000fc8000bf05270 */
[----:B------:R-:W-:-:S04]  /*4b60*/  USEL UR7, UR7, URZ, UP0 ;  /* 0x0000003f07077287 */ /* 0x000fc80008000000 */
[----:B------:R-:W-:-:S09]  /*4b70*/  ULEA UR7, UR7, UR36, 0x3 ;  /* 0x0000002407077291 */ /* 0x000fd2000f8e183f */
[----:B------:R0:W1:Y:S01]  /*4b80*/  SYNCS.PHASECHK.TRANS64.TRYWAIT P2, [UR7+0x38830], R11 ;  /* 0x0388300bff0075a7 */ /* 0x0000620008040147 */
[----:B------:R-:W-:Y:S05]  /*4b90*/  @!P0 BRA `(.L_x_22) ;  /* 0x0000000000048947 */ /* 0x000fea0003800000 */
[----:B------:R-:W-:Y:S01]  /*4ba0*/  BPT.TRAP 0x1 ;  /* 0x000000040000795c */ /* 0x000fe20000300000 */
.L_x_22:
[----:B-1----:R-:W-:Y:S05]  /*4bb0*/  @P2 BRA `(.L_x_20) ;  /* 0x0000000000082947 */ /* 0x002fea0003800000 */
[----:B------:R-:W1:Y:S02]  /*4bc0*/  SYNCS.PHASECHK.TRANS64.TRYWAIT P2, [UR7+0x38830], R11 ;  /* 0x0388300bff0075a7 */ /* 0x000e640008040147 */
[----:B-1----:R-:W-:Y:S05]  /*4bd0*/  @!P2 BRA `(.L_x_23) ;  /* 0x000000b400e0a947 */ /* 0x002fea0003800000 */
.L_x_20:
[----:B01----:R-:W-:Y:S01]  /*4be0*/  VIADD R11, R18, 0x8 ;  /* 0x00000008120b7836 */ /* 0x003fe20000000000 */
[----:B------:R-:W-:Y:S01]  /*4bf0*/  UIADD3 UR7, UR4, 0x1, URZ ;  /* 0x0000000104077890 */ /* 0x000fe2000fffe03f */
[----:B------:R-:W-:Y:S01]  /*4c00*/  R2UR UR44, R2 ;  /* 0x00000000022c72ca */ /* 0x000fe200000e0000 */
[----:B------:R-:W-:Y:S01]  /*4c10*/  UMOV UR47, 0x40000040 ;  /* 0x40000040002f7882 */ /* 0x000fe20000000000 */
[----:B------:R-:W-:Y:S01]  /*4c20*/  R2UR UR45, R3 ;  /* 0x00000000032d72ca */ /* 0x000fe200000e0000 */
[----:B------:R0:W-:Y:S01]  /*4c30*/  BAR.SYNC.DEFER_BLOCKING R11, 0x100 ;  /* 0x0004000b0000751d */ /* 0x0001e20000010000 */
[----:B------:R-:W-:-:S04]  /*4c40*/  UISETP.NE.AND UP0, UPT, UR7, 0x2, UPT ;  /* 0x000000020700788c */ /* 0x000fc8000bf05270 */
[----:B------:R-:W-:Y:S01]  /*4c50*/  USEL UR7, UR7, URZ, UP0 ;  /* 0x0000003f07077287 */ /* 0x000fe20008000000 */
[----:B------:R-:W-:Y:S01]  /*4c60*/  UMOV UR11, 0x40000040 ;  /* 0x40000040000b7882 */ /* 0x000fe20000000000 */
[----:B------:R-:W-:Y:S02]  /*4c70*/  UMOV UR15, 0x40000040 ;  /* 0x40000040000f7882 */ /* 0x000fe40000000000 */
[----:B------:R-:W-:Y:S01]  /*4c80*/  ULEA UR46, UR7, UR6, 0xb ;  /* 0x00000006072e7291 */ /* 0x000fe2000f8e583f */
[----:B------:R-:W-:Y:S01]  /*4c90*/  UMOV UR19, 0x40000040 ;  /* 0x4000004000137882 */ /* 0x000fe20000000000 */
[----:B------:R-:W-:Y:S02]  /*4ca0*/  UMOV UR23, 0x40000040 ;  /* 0x4000004000177882 */ /* 0x000fe40000000000 */
[----:B------:R-:W-:Y:S02]  /*4cb0*/  UIADD3 UR10, UR46, 0x2, URZ ;  /* 0x000000022e0a7890 */ /* 0x000fe4000fffe03f */
[----:B------:R-:W-:-:S02]  /*4cc0*/  UIADD3 UR14, UR46, 0x4, URZ ;  /* 0x000000042e0e7890 */ /* 0x000fc4000fffe03f */
[----:B------:R-:W-:Y:S02]  /*4cd0*/  UIADD3 UR18, UR46, 0x6, URZ ;  /* 0x000000062e127890 */ /* 0x000fe4000fffe03f */
[----:B------:R-:W-:Y:S02]  /*4ce0*/  UIADD3 UR22, UR46, 0x400, URZ ;  /* 0x000004002e167890 */ /* 0x000fe4000fffe03f */
[----:B------:R-:W-:Y:S01]  /*4cf0*/  UIADD3 UR26, UR46, 0x402, URZ ;  /* 0x000004022e1a7890 */ /* 0x000fe2000fffe03f */
[----:B------:R-:W-:Y:S01]  /*4d00*/  UMOV UR27, 0x40000040 ;  /* 0x40000040001b7882 */ /* 0x000fe20000000000 */
[----:B------:R-:W-:Y:S01]  /*4d10*/  WARPGROUP.ARRIVE ;  /* 0x00000000000079c5 */ /* 0x000fe20000000000 */
[----:B------:R-:W-:Y:S01]  /*4d20*/  UIADD3 UR30, UR46, 0x404, URZ ;  /* 0x000004042e1e7890 */ /* 0x000fe2000fffe03f */
[----:B------:R-:W-:Y:S01]  /*4d30*/  UMOV UR31, 0x40000040 ;  /* 0x40000040001f7882 */ /* 0x000fe20000000000 */
[----:B------:R-:W-:-:S03]  /*4d40*/  UIADD3 UR34, UR46, 0x406, URZ ;  /* 0x000004062e227890 */ /* 0x000fc6000fffe03f */
[----:B------:R-:W-:Y:S01]  /*4d50*/  QGMMA.64x128x32.F32.E4M3.E4M3 R152, gdesc[UR44], RZ, !UPT, gsb0 ;  /* 0x01e000002c9879f3 */ /* 0x000fe2000c0008ff */
[----:B------:R-:W-:Y:S02]  /*4d60*/  UMOV UR35, 0x40000040 ;  /* 0x4000004000237882 */ /* 0x000fe40000000000 */
        /* <DEDUP_REMOVED lines=22> */
[----:B0-----:R-:W-:Y:S05]  /*4ed0*/  @P3 BRA `(.L_x_24) ;  /* 0x0000000000283947 */ /* 0x001fea0003800000 */
[----:B------:R-:W-:Y:S05]  /*4ee0*/  @!P0 BRA `(.L_x_25) ;  /* 0x0000000000048947 */ /* 0x000fea0003800000 */
[----:B------:R-:W-:Y:S01]  /*4ef0*/  BPT.TRAP 0x1 ;  /* 0x000000040000795c */ /* 0x000fe20000300000 */
.L_x_25:
[----:B------:R-:W-:Y:S01]  /*4f00*/  ULEA UR10, UR4, UR36, 0x3 ;  /* 0x00000024040a7291 */ /* 0x000fe2000f8e183f */
[----:B------:R-:W-:-:S08]  /*4f10*/  SHF.L.U32 R10, R10, 0x1f, RZ ;  /* 0x0000001f0a0a7819 */ /* 0x000fd000000006ff */
[----:B------:R0:W1:Y:S01]  /*4f20*/  SYNCS.PHASECHK.TRANS64.TRYWAIT P2, [UR10+0x38850], R10 ;  /* 0x0388500aff0075a7 */ /* 0x000062000804014a */
[----:B------:R-:W-:Y:S05]  /*4f30*/  @!P0 BRA `(.L_x_26) ;  /* 0x0000000000048947 */ /* 0x000fea0003800000 */
[----:B------:R-:W-:Y:S01]  /*4f40*/  BPT.TRAP 0x1 ;  /* 0x000000040000795c */ /* 0x000fe20000300000 */
.L_x_26:
[----:B-1----:R-:W-:Y:S05]  /*4f50*/  @P2 BRA `(.L_x_24) ;  /* 0x0000000000082947 */ /* 0x002fea0003800000 */
[----:B------:R-:W1:Y:S02]  /*4f60*/  SYNCS.PHASECHK.TRANS64.TRYWAIT P2, [UR10+0x38850], R10 ;  /* 0x0388500aff0075a7 */ /* 0x000e64000804014a */
[----:B-1----:R-:W-:Y:S05]  /*4f70*/  @!P2 BRA `(.L_x_27) ;  /* 0x000000b40010a947 */ /* 0x002fea0003800000 */
.L_x_24:
[----:B------:R-:W-:Y:S01]  /*4f80*/  UIADD3 UR10, UR36, 0x400, URZ ;  /* 0x00000400240a7890 */ /* 0x000fe2000fffe03f */
[----:B------:R-:W-:Y:S01]  /*4f90*/  WARPGROUP.ARRIVE ;  /* 0x00000000000079c5 */ /* 0x000fe20000000000 */
[----:B------:R-:W-:Y:S01]  /*4fa0*/  UMOV UR11, 0x40000040 ;  /* 0x40000040000b7882 */ /* 0x000fe20000000000 */
[----:B------:R-:W-:Y:S01]  /*4fb0*/  UMOV UR15, 0x40000040 ;  /* 0x40000040000f7882 */ /* 0x000fe20000000000 */
[----:B------:R-:W-:Y:S01]  /*4fc0*/  USHF.R.U32.HI UR10, URZ, 0x4, UR10 ;  /* 0x000000043f0a7899 */ /* 0x000fe2000801160a */
[C---:B-1----:R-:W-:Y:S01]  /*4fd0*/  FMUL.FTZ R11, R0.reuse, R152 ;  /* 0x00000098000b7220 */ /* 0x042fe20000410000 */
[C---:B------:R-:W-:Y:S01]  /*4fe0*/  FMUL.FTZ R12, R0.reuse, R154 ;  /* 0x0000009a000c7220 */ /* 0x040fe20000410000 */
[C---:B0-----:R-:W-:Y:S01]  /*4ff0*/  FMUL.FTZ R10, R0.reuse, R153 ;  /* 0x00000099000a7220 */ /* 0x041fe20000410000 */
[----:B------:R-:W-:Y:S01]  /*5000*/  ULOP3.LUT UR10, UR10, 0x3fff, URZ, 0xc0, !UPT ;  /* 0x00003fff0a0a7892 */ /* 0x000fe2000f8ec03f */
[C---:B------:R-:W-:Y:S01]  /*5010*/  FMUL.FTZ R13, R0.reuse, R155 ;  /* 0x0000009b000d7220 */ /* 0x040fe20000410000 */
[C---:B------:R-:W-:Y:S01]  /*5020*/  FMUL.FTZ R14, R0.reuse, R156 ;  /* 0x0000009c000e7220 */ /* 0x040fe20000410000 */
[----:B------:R-:W0:Y:S01]  /*5030*/  MUFU.TANH R11, R11 ;  /* 0x0000000b000b7308 */ /* 0x000e220000002400 */
[----:B------:R-:W-:Y:S01]  /*5040*/  ULOP3.LUT UR10, UR10, 0x10000, URZ, 0xfc, !UPT ;  /* 0x000100000a0a7892 */ /* 0x000fe2000f8efc3f */
[C---:B------:R-:W-:Y:S01]  /*5050*/  FMUL.FTZ R19, R0.reuse, R158 ;  /* 0x0000009e00137220 */ /* 0x040fe20000410000 */
[C---:B------:R-:W-:Y:S01]  /*5060*/  FMUL.FTZ R15, R0.reuse, R157 ;  /* 0x0000009d000f7220 */ /* 0x040fe20000410000 */
[C---:B------:R-:W-:Y:S01]  /*5070*/  FMUL.FTZ R20, R0.reuse, R159 ;  /* 0x0000009f00147220 */ /* 0x040fe20000410000 */
[----:B------:R-:W-:Y:S01]  /*5080*/  ULEA UR10, UR4, UR10, 0xb ;  /* 0x0000000a040a7291 */ /* 0x000fe2000f8e583f */
[C---:B------:R-:W-:Y:S01]  /*5090*/  FMUL.FTZ R21, R0.reuse, R160 ;  /* 0x000000a000157220 */ /* 0x040fe20000410000 */
[C---:B------:R-:W-:Y:S01]  /*50a0*/  FMUL.FTZ R23, R0.reuse, R162 ;  /* 0x000000a200177220 */ /* 0x040fe20000410000 */
[----:B------:R-:W1:Y:S01]  /*50b0*/  MUFU.TANH R12, R12 ;  /* 0x0000000c000c7308 */ /* 0x000e620000002400 */
[----:B------:R-:W-:Y:S01]  /*50c0*/  UIADD3 UR14, UR10, 0x2, URZ ;  /* 0x000000020a0e7890 */ /* 0x000fe2000fffe03f */
[C---:B------:R-:W-:Y:S01]  /*50d0*/  FMUL.FTZ R22, R0.reuse, R161 ;  /* 0x000000a100167220 */ /* 0x040fe20000410000 */
[C---:B------:R-:W-:Y:S01]  /*50e0*/  FMUL.FTZ R160, R0.reuse, R171 ;  /* 0x000000ab00a07220 */ /* 0x040fe20000410000 */
[C---:B------:R-:W-:Y:S01]  /*50f0*/  FMUL.FTZ R171, R0.reuse, R182 ;  /* 0x000000b600ab7220 */ /* 0x040fe20000410000 */
[C---:B------:R-:W-:Y:S01]  /*5100*/  FMUL.FTZ R182, R0.reuse, R193 ;  /* 0x000000c100b67220 */ /* 0x040fe20000410000 */
[----:B------:R-:W-:Y:S01]  /*5110*/  QGMMA.64x256x32.F32.E4M3.E4M3 R24, R228, gdesc[UR8], R24, gsb0 ;  /* 0x03e00008e4187df3 */ /* 0x000fe20008000818 */
[C---:B------:R-:W-:Y:S01]  /*5120*/  FMUL.FTZ R159, R0.reuse, R170 ;  /* 0x000000aa009f7220 */ /* 0x040fe20000410000 */
[----:B------:R-:W2:Y:S01]  /*5130*/  MUFU.TANH R10, R10 ;  /* 0x0000000a000a7308 */ /* 0x000ea20000002400 */
[----:B0-----:R-:W-:Y:S01]  /*5140*/  FMNMX.FTZ R193, R11, R4, !PT ;  /* 0x000000040bc17209 */ /* 0x001fe20007810000 */
[C---:B------:R-:W-:Y:S01]  /*5150*/  FMUL.FTZ R152, R0.reuse, R163 ;  /* 0x000000a300987220 */ /* 0x040fe20000410000 */
[C---:B------:R-:W-:Y:S01]  /*5160*/  FMUL.FTZ R153, R0.reuse, R164 ;  /* 0x000000a400997220 */ /* 0x040fe20000410000 */
[C---:B------:R-:W-:Y:S01]  /*5170*/  FMUL.FTZ R170, R0.reuse, R181 ;  /* 0x000000b500aa7220 */ /* 0x040fe20000410000 */
[C---:B------:R-:W-:Y:S01]  /*5180*/  FMUL.FTZ R181, R0.reuse, R192 ;  /* 0x000000c000b57220 */ /* 0x040fe20000410000 */
[C---:B------:R-:W-:Y:S01]  /*5190*/  FMUL.FTZ R161, R0.reuse, R172 ;  /* 0x000000ac00a17220 */ /* 0x040fe20000410000 */
[----:B------:R-:W-:Y:S01]  /*51a0*/  FMUL.FTZ R154, R0, R165 ;  /* 0x000000a5009a7220 */ /* 0x000fe20000410000 */
[----:B------:R-:W0:Y:S01]  /*51b0*/  MUFU.TANH R13, R13 ;  /* 0x0000000d000d7308 */ /* 0x000e220000002400 */
[----:B-1----:R-:W-:Y:S01]  /*51c0*/  FMNMX.FTZ R192, R12, R9, !PT ;  /* 0x000000090cc07209 */ /* 0x002fe20007810000 */
[C---:B------:R-:W-:Y:S01]  /*51d0*/  FMUL.FTZ R155, R0.reuse, R166 ;  /* 0x000000a6009b7220 */ /* 0x040fe20000410000 */
[C---:B------:R-:W-:Y:S01]  /*51e0*/  FMUL.FTZ R163, R0.reuse, R174 ;  /* 0x000000ae00a37220 */ /* 0x040fe20000410000 */
[C---:B------:R-:W-:Y:S01]  /*51f0*/  FMUL.FTZ R172, R0.reuse, R183 ;  /* 0x000000b700ac7220 */ /* 0x040fe20000410000 */
[C---:B------:R-:W-:Y:S01]  /*5200*/  FMUL.FTZ R174, R0.reuse, R185 ;  /* 0x000000b900ae7220 */ /* 0x040fe20000410000 */
[C---:B------:R-:W-:Y:S01]  /*5210*/  FMUL.FTZ R183, R0.reuse, R194 ;  /* 0x000000c200b77220 */ /* 0x040fe20000410000 */
[----:B------:R-:W-:Y:S01]  /*5220*/  FMUL.FTZ R185, R0, R196 ;  /* 0x000000c400b97220 */ /* 0x000fe20000410000 */
[----:B------:R-:W1:Y:S01]  /*5230*/  MUFU.TANH R14, R14 ;  /* 0x0000000e000e7308 */ /* 0x000e620000002400 */
[----:B--2---:R-:W-:Y:S01]  /*5240*/  FMNMX.FTZ R193, R10, R193, !PT ;  /* 0x000000c10ac17209 */ /* 0x004fe20007810000 */
[C---:B------:R-:W-:Y:S01]  /*5250*/  FMUL.FTZ R156, R0.reuse, R167 ;  /* 0x000000a7009c7220 */ /* 0x040fe20000410000 */
[C---:B------:R-:W-:Y:S01]  /*5260*/  FMUL.FTZ R157, R0.reuse, R168 ;  /* 0x000000a8009d7220 */ /* 0x040fe20000410000 */
[C---:B------:R-:W-:Y:S01]  /*5270*/  FMUL.FTZ R158, R0.reuse, R169 ;  /* 0x000000a9009e7220 */ /* 0x040fe20000410000 */
[C---:B------:R-:W-:Y:S01]  /*5280*/  FMUL.FTZ R162, R0.reuse, R173 ;  /* 0x000000ad00a27220 */ /* 0x040fe20000410000 */
[C---:B------:R-:W-:Y:S01]  /*5290*/  FMUL.FTZ R173, R0.reuse, R184 ;  /* 0x000000b800ad7220 */ /* 0x040fe20000410000 */
        /* <DEDUP_REMOVED lines=16> */
[C---:B------:R-:W-:Y:S01]  /*53a0*/  FMUL.FTZ R176, R0.reuse, R187 ;  /* 0x000000bb00b07220 */ /* 0x040fe20000410000 */
        /* <DEDUP_REMOVED lines=14> */
[----:B------:R-:W-:Y:S01]  /*5490*/  FMUL.FTZ R214, R0, R214 ;  /* 0x000000d600d67220 */ /* 0x000fe20000410000 */
[----:B------:R-:W-:Y:S01]  /*54a0*/  UMOV UR11, 0x40000040 ;  /* 0x40000040000b7882 */ /* 0x000fe20000000000 */
[----:B------:R-:W0:Y:S01]  /*54b0*/  MUFU.TANH R23, R23 ;  /* 0x0000001700177308 */ /* 0x000e220000002400 */
[----:B-1----:R-:W-:-:S07]  /*54c0*/  FMNMX.FTZ R194, R20, R193, !PT ;  /* 0x000000c114c27209 */ /* 0x002fce0007810000 */
[----:B------:R-:W1:Y:S01]  /*54d0*/  MUFU.TANH R22, R22 ;  /* 0x0000001600167308 */ /* 0x000e620000002400 */
[----:B--2---:R-:W-:Y:S01]  /*54e0*/  FMNMX.FTZ R193, R21, R196, !PT ;  /* 0x000000c415c17209 */ /* 0x004fe20007810000 */
[----:B------:R-:W-:-:S06]  /*54f0*/  FMUL.FTZ R196, R0, R204 ;  /* 0x000000cc00c47220 */ /* 0x000fcc0000410000 */
[----:B------:R-:W2:Y:S01]  /*5500*/  MUFU.TANH R152, R152 ;  /* 0x0000009800987308 */ /* 0x000ea20000002400 */
[----:B0-----:R-:W-:-:S07]  /*5510*/  FMNMX.FTZ R195, R23, R194, !PT ;  /* 0x000000c217c37209 */ /* 0x001fce0007810000 */
[----:B------:R-:W0:Y:S01]  /*5520*/  MUFU.TANH R153, R153 ;  /* 0x0000009900997308 */ /* 0x000e220000002400 */
[----:B-1----:R-:W-:-:S07]  /*5530*/  FMNMX.FTZ R194, R22, R193, !PT ;  /* 0x000000c116c27209 */ /* 0x002fce0007810000 */
[----:B------:R-:W1:Y:S01]  /*5540*/  MUFU.TANH R154, R154 ;  /* 0x0000009a009a7308 */ /* 0x000e620000002400 */
[----:B--2---:R-:W-:-:S07]  /*5550*/  FMNMX.FTZ R200, R152, R195, !PT ;  /* 0x000000c398c87209 */ /* 0x004fce0007810000 */
[----:B------:R-:W2:Y:S01]  /*5560*/  MUFU.TANH R155, R155 ;  /* 0x0000009b009b7308 */ /* 0x000ea20000002400 */
[----:B0-----:R-:W-:-:S07]  /*5570*/  FMNMX.FTZ R193, R153, R194, !PT ;  /* 0x000000c299c17209 */ /* 0x001fce0007810000 */
        /* <DEDUP_REMOVED lines=12> */
[----:B0-----:R-:W-:Y:S01]  /*5640*/  FMNMX.FTZ R195, R159, R202, !PT ;  /* 0x000000ca9fc37209 */ /* 0x001fe20007810000 */
[----:B------:R-:W-:-:S06]  /*5650*/  FMUL.FTZ R202, R0, R207 ;  /* 0x000000cf00ca7220 */ /* 0x000fcc0000410000 */
[----:B------:R-:W0:Y:S01]  /*5660*/  MUFU.TANH R162, R162 ;  /* 0x000000a200a27308 */ /* 0x000e220000002400 */
[----:B-1----:R-:W-:-:S07]  /*5670*/  FMNMX.FTZ R204, R160, R195, !PT ;  /* 0x000000c3a0cc7209 */ /* 0x002fce0007810000 */
[----:B------:R-:W1:Y:S01]  /*5680*/  MUFU.TANH R163, R163 ;  /* 0x000000a300a37308 */ /* 0x000e620000002400 */
[----:B--2---:R-:W-:-:S07]  /*5690*/  FMNMX.FTZ R193, R161, R194, !PT ;  /* 0x000000c2a1c17209 */ /* 0x004fce0007810000 */
[----:B------:R-:W2:Y:S01]  /*56a0*/  MUFU.TANH R164, R164 ;  /* 0x000000a400a47308 */ /* 0x000ea20000002400 */
[----:B0-----:R-:W-:-:S07]  /*56b0*/  FMNMX.FTZ R194, R162, R193, !PT ;  /* 0x000000c1a2c27209 */ /* 0x001fce0007810000 */
[----:B------:R-:W0:Y:S01]  /*56c0*/  MUFU.TANH R165, R165 ;  /* 0x000000a500a57308 */ /* 0x000e220000002400 */
[----:B-1----:R-:W-:Y:S01]  /*56d0*/  FMNMX.FTZ R195, R163, R204, !PT ;  /* 0x000000cca3c37209 */ /* 0x002fe20007810000 */
[C---:B------:R-:W-:Y:S01]  /*56e0*/  FMUL.FTZ R204, R0.reuse, R208 ;  /* 0x000000d000cc7220 */ /* 0x040fe20000410000 */
[----:B------:R-:W-:Y:S01]  /*56f0*/  FMUL.FTZ R208, R0, R209 ;  /* 0x000000d100d07220 */ /* 0x000fe20000410000 */
[----:B------:R-:W-:-:S04]  /*5700*/  IMAD.U32 R209, RZ, RZ, UR7 ;  /* 0x00000007ffd17e24 */ /* 0x000fc8000f8e00ff */
[----:B------:R-:W1:Y:S01]  /*5710*/  MUFU.TANH R166, R166 ;  /* 0x000000a600a67308 */ /* 0x000e620000002400 */
[----:B--2---:R-:W-:Y:S02]  /*5720*/  FMNMX.FTZ R206, R164, R195, !PT ;  /* 0x000000c3a4ce7209 */ /* 0x004fe40007810000 */
[----:B------:R-:W-:-:S05]  /*5730*/  @!P1 LEA R209, R209, UR36, 0x3 ;  /* 0x00000024d1d19c11 */ /* 0x000fca000f8e18ff */
        /* <DEDUP_REMOVED lines=20> */
[----:B------:R-:W-:Y:S02]  /*5880*/  WARPGROUP.DEPBAR.LE gsb0, 0x0 ;  /* 0x00008000000079c5 */ /* 0x000fe40000010000 */
[----:B------:R-:W-:Y:S01]  /*5890*/  WARPGROUP.ARRIVE ;  /* 0x00000000000079c5 */ /* 0x000fe20000000000 */
[----:B------:R-:W-:-:S03]  /*58a0*/  FMUL.FTZ R228, R0, R211 ;  /* 0x000000d300e47220 */ /* 0x000fc60000410000 */
[----:B------:R-:W0:Y:S01]  /*58b0*/  MUFU.TANH R177, R177 ;  /* 0x000000b100b17308 */ /* 0x000e220000002400 */
[----:B-1----:R-:W-:Y:S01]  /*58c0*/  FMNMX.FTZ R195, R175, R206, !PT ;  /* 0x000000ceafc37209 */ /* 0x002fe20007810000 */
[----:B------:R-:W-:Y:S01]  /*58d0*/  FMUL.FTZ R230, R0, R213 ;  /* 0x000000d500e67220 */ /* 0x000fe20000410000 */
[----:B------:R-:W-:Y:S01]  /*58e0*/  QGMMA.64x256x32.F32.E4M3.E4M3 R24, R216, gdesc[UR12], R24, gsb0 ;  /* 0x03e0000cd8187df3 */ /* 0x000fe20008000818 */
[----:B------:R-:W-:Y:S01]  /*58f0*/  UIADD3 UR14, UR10, 0x4, URZ ;  /* 0x000000040a0e7890 */ /* 0x000fe2000fffe03f */
[----:B------:R-:W-:-:S03]  /*5900*/  UMOV UR15, 0x40000040 ;  /* 0x40000040000f7882 */ /* 0x000fc60000000000 */
[----:B------:R-:W1:Y:S01]  /*5910*/  MUFU.TANH R178, R178 ;  /* 0x000000b200b27308 */ /* 0x000e620000002400 */
[----:B--2---:R-:W-:Y:S01]  /*5920*/  FMNMX.FTZ R206, R176, R195, !PT ;  /* 0x000000c3b0ce7209 */ /* 0x004fe20007810000 */
[----:B------:R-:W-:-:S06]  /*5930*/  UIADD3 UR10, UR10, 0x6, URZ ;  /* 0x000000060a0a7890 */ /* 0x000fcc000fffe03f */
        /* <DEDUP_REMOVED lines=49> */
[----:B0-----:R-:W-:-:S04]  /*5c50*/  FMNMX.FTZ R193, R212, R193, !PT ;  /* 0x000000c1d4c17209 */ /* 0x001fc80007810000 */
[----:B-1----:R-:W-:Y:S02]  /*5c60*/  FMNMX.FTZ R197, R230, R193, !PT ;  /* 0x000000c1e6c57209 */ /* 0x002fe40007810000 */
[----:B------:R-:W0:Y:S03]  /*5c70*/  LDC R193, c[0x0][0x988] ;  /* 0x00026200ffc17b82 */ /* 0x000e260000000800 */
[----:B------:R-:W1:Y:S01]  /*5c80*/  SHFL.BFLY PT, R194, R197, 0x2, 0x1f ;  /* 0x0c401f00c5c27f89 */ /* 0x000e6200000e0000 */
[----:B--2---:R-:W-:Y:S02]  /*5c90*/  FMNMX.FTZ R195, R214, R195, !PT ;  /* 0x000000c3d6c37209 */ /* 0x004fe40007810000 */
[----:B-1----:R-:W-:Y:S01]  /*5ca0*/  FMNMX.FTZ R199, R197, R194, !PT ;  /* 0x000000c2c5c77209 */ /* 0x002fe20007810000 */
[----:B------:R-:W-:Y:S02]  /*5cb0*/  WARPGROUP.DEPBAR.LE gsb0, 0x0 ;  /* 0x00008000000079c5 */ /* 0x000fe40000010000 */
[----:B------:R-:W-:Y:S01]  /*5cc0*/  WARPGROUP.ARRIVE ;  /* 0x00000000000079c5 */ /* 0x000fe20000000000 */
[----:B------:R-:W-:-:S05]  /*5cd0*/  FMUL.FTZ R216, R0, R215 ;  /* 0x000000d700d87220 */ /* 0x000fca0000410000 */
[----:B------:R-:W-:Y:S01]  /*5ce0*/  QGMMA.64x256x32.F32.E4M3.E4M3 R24, R220, gdesc[UR12], R24, gsb0 ;  /* 0x03e0000cdc187df3 */ /* 0x000fe20008000818 */
[----:B------:R-:W1:Y:S02]  /*5cf0*/  MUFU.TANH R216, R216 ;  /* 0x000000d800d87308 */ /* 0x000e640000002400 */
[----:B-1----:R-:W-:-:S05]  /*5d00*/  FMNMX.FTZ R195, R216, R195, !PT ;  /* 0x000000c3d8c37209 */ /* 0x002fca0007810000 */
[----:B------:R-:W1:Y:S02]  /*5d10*/  SHFL.BFLY PT, R206, R195, 0x2, 0x1f ;  /* 0x0c401f00c3ce7f89 */ /* 0x000e6400000e0000 */
[----:B-1----:R-:W-:Y:S02]  /*5d20*/  FMNMX.FTZ R201, R195, R206, !PT ;  /* 0x000000cec3c97209 */ /* 0x002fe40007810000 */
[----:B------:R-:W1:Y:S04]  /*5d30*/  SHFL.BFLY PT, R206, R199, 0x1, 0x1f ;  /* 0x0c201f00c7ce7f89 */ /* 0x000e6800000e0000 */
[----:B------:R-:W2:Y:S01]  /*5d40*/  SHFL.BFLY PT, R194, R201, 0x1, 0x1f ;  /* 0x0c201f00c9c27f89 */ /* 0x000ea200000e0000 */
[----:B-1----:R-:W-:Y:S02]  /*5d50*/  FMNMX.FTZ R206, R199, R206, !PT ;  /* 0x000000cec7ce7209 */ /* 0x002fe40007810000 */
[----:B--2---:R-:W-:-:S03]  /*5d60*/  FMNMX.FTZ R194, R201, R194, !PT ;  /* 0x000000c2c9c27209 */ /* 0x004fc60007810000 */
[C---:B0-----:R-:W-:Y:S01]  /*5d70*/  FFMA.FTZ R218, R206.reuse, R193, -8 ;  /* 0xc1000000ceda7423 */ /* 0x041fe200000100c1 */
[----:B------:R-:W-:-:S03]  /*5d80*/  FADD.FTZ R4, -R206, R4 ;  /* 0x00000004ce047221 */ /* 0x000fc60000010100 */
[-CC-:B------:R-:W-:Y:S01]  /*5d90*/  FFMA.FTZ R232, R11, R193.reuse, -R218.reuse ;  /* 0x000000c10be87223 */ /* 0x180fe200000108da */
[----:B------:R-:W-:-:S01]  /*5da0*/  FFMA.FTZ R11, R10, R193, -R218 ;  /* 0x000000c10a0b7223 */ /* 0x000fc200000108da */
        /* <DEDUP_REMOVED lines=24> */
[-C--:B------:R-:W-:Y:S01]  /*5f30*/  FMUL.FTZ R203, R4, R193.reuse ;  /* 0x000000c104cb7220 */ /* 0x080fe20000410000 */
[----:B------:R-:W-:-:S01]  /*5f40*/  FFMA.FTZ R196, R204, R193, -R218 ;  /* 0x000000c1ccc47223 */ /* 0x000fc200000108da */
[C---:B------:R-:W-:Y:S01]  /*5f50*/  FADD.FTZ R4, -R194.reuse, R9 ;  /* 0x00000009c2047221 */ /* 0x040fe20000010100 */
[----:B------:R-:W-:-:S01]  /*5f60*/  FFMA.FTZ R204, R194, R193, -8 ;  /* 0xc1000000c2cc7423 */ /* 0x000fc200000100c1 */
[----:B------:R-:W-:Y:S01]  /*5f70*/  MUFU.EX2 R9, R203 ;  /* 0x000000cb00097308 */ /* 0x000fe20000000800 */
[----:B------:R-:W-:-:S01]  /*5f80*/  FFMA.FTZ R15, R15, R193, -R218 ;  /* 0x000000c10f0f7223 */ /* 0x000fc200000108da */
[-C--:B------:R-:W-:Y:S01]  /*5f90*/  FMUL.FTZ R4, R4, R193.reuse ;  /* 0x000000c104047220 */ /* 0x080fe20000410000 */
[----:B------:R-:W-:-:S01]  /*5fa0*/  FFMA.FTZ R201, R12, R193, -R204 ;  /* 0x000000c10cc97223 */ /* 0x000fc200000108cc */
[-CC-:B------:R-:W-:Y:S01]  /*5fb0*/  FFMA.FTZ R12, R13, R193.reuse, -R204.reuse ;  /* 0x000000c10d0c7223 */ /* 0x180fe200000108cc */
[----:B------:R-:W-:-:S01]  /*5fc0*/  FFMA.FTZ R13, R19, R193, -R204 ;  /* 0x000000c1130d7223 */ /* 0x000fc200000108cc */
[-CC-:B------:R-:W-:Y:S01]  /*5fd0*/  FFMA.FTZ R20, R20, R193.reuse, -R204.reuse ;  /* 0x000000c114147223 */ /* 0x180fe200000108cc */
[----:B------:R-:W-:-:S01]  /*5fe0*/  FFMA.FTZ R19, R23, R193, -R204 ;  /* 0x000000c117137223 */ /* 0x000fc200000108cc */
[----:B------:R-:W0:Y:S01]  /*5ff0*/  MUFU.EX2 R232, R232 ;  /* 0x000000e800e87308 */ /* 0x000e220000000800 */
[----:B------:R-:W-:-:S01]  /*6000*/  FFMA.FTZ R23, R155, R193, -R204 ;  /* 0x000000c19b177223 */ /* 0x000fc200000108cc */
[-CC-:B------:R-:W-:Y:S01]  /*6010*/  FFMA.FTZ R152, R152, R193.reuse, -R204.reuse ;  /* 0x000000c198987223 */ /* 0x180fe200000108cc */
[----:B------:R-:W-:-:S01]  /*6020*/  FFMA.FTZ R155, R159, R193, -R204 ;  /* 0x000000c19f9b7223 */ /* 0x000fc200000108cc */
[-CC-:B------:R-:W-:Y:S01]  /*6030*/  FFMA.FTZ R159, R163, R193.reuse, -R204.reuse ;  /* 0x000000c1a39f7223 */ /* 0x180fe200000108cc */
[----:B------:R-:W-:-:S01]  /*6040*/  FFMA.FTZ R163, R167, R193, -R204 ;  /* 0x000000c1a7a37223 */ /* 0x000fc200000108cc */
[-CC-:B------:R-:W-:Y:S01]  /*6050*/  FFMA.FTZ R167, R171, R193.reuse, -R204.reuse ;  /* 0x000000c1aba77223 */ /* 0x180fe200000108cc */
[----:B------:R-:W-:-:S01]  /*6060*/  FFMA.FTZ R171, R175, R193, -R204 ;  /* 0x000000c1afab7223 */ /* 0x000fc200000108cc */
[----:B------:R-:W-:Y:S01]  /*6070*/  MUFU.EX2 R4, R4 ;  /* 0x0000000400047308 */ /* 0x000fe20000000800 */
[----:B------:R-:W-:-:S01]  /*6080*/  FFMA.FTZ R175, R179, R193, -R204 ;  /* 0x000000c1b3af7223 */ /* 0x000fc200000108cc */
[-C--:B------:R-:W-:Y:S01]  /*6090*/  FFMA.FTZ R156, R156, R193.reuse, -R204 ;  /* 0x000000c19c9c7223 */ /* 0x080fe200000108cc */
[----:B------:R-:W-:-:S01]  /*60a0*/  FFMA.FTZ R197, R208, R193, -R218 ;  /* 0x000000c1d0c57223 */ /* 0x000fc200000108da */
[-CC-:B------:R-:W-:Y:S01]  /*60b0*/  FFMA.FTZ R160, R160, R193.reuse, -R204.reuse ;  /* 0x000000c1a0a07223 */ /* 0x180fe200000108cc */
[----:B------:R-:W-:-:S01]  /*60c0*/  FFMA.FTZ R164, R164, R193, -R204 ;  /* 0x000000c1a4a47223 */ /* 0x000fc200000108cc */
[-CC-:B------:R-:W-:Y:S01]  /*60d0*/  FFMA.FTZ R168, R168, R193.reuse, -R204.reuse ;  /* 0x000000c1a8a87223 */ /* 0x180fe200000108cc */
[----:B------:R-:W-:-:S01]  /*60e0*/  FFMA.FTZ R172, R172, R193, -R204 ;  /* 0x000000c1acac7223 */ /* 0x000fc200000108cc */
[----:B------:R-:W1:Y:S01]  /*60f0*/  MUFU.EX2 R201, R201 ;  /* 0x000000c900c97308 */ /* 0x000e620000000800 */
[----:B0-----:R-:W-:-:S01]  /*6100*/  FFMA.FTZ R6, R9, R6, R232 ;  /* 0x0000000609067223 */ /* 0x001fc200000100e8 */
[-CC-:B------:R-:W-:Y:S01]  /*6110*/  FFMA.FTZ R176, R176, R193.reuse, -R204.reuse ;  /* 0x000000c1b0b07223 */ /* 0x180fe200000108cc */
[----:B------:R-:W-:-:S01]  /*6120*/  FFMA.FTZ R180, R180, R193, -R204 ;  /* 0x000000c1b4b47223 */ /* 0x000fc200000108cc */
[-CC-:B------:R-:W-:Y:S01]  /*6130*/  FFMA.FTZ R184, R184, R193.reuse, -R204.reuse ;  /* 0x000000c1b8b87223 */ /* 0x180fe200000108cc */
[----:B------:R-:W-:-:S01]  /*6140*/  FFMA.FTZ R188, R188, R193, -R204 ;  /* 0x000000c1bcbc7223 */ /* 0x000fc200000108cc */
[-C--:B------:R-:W-:Y:S01]  /*6150*/  FFMA.FTZ R192, R192, R193.reuse, -R204 ;  /* 0x000000c1c0c07223 */ /* 0x080fe200000108cc */
[----:B------:R-:W-:-:S01]  /*6160*/  FFMA.FTZ R195, R198, R193, -R218 ;  /* 0x000000c1c6c37223 */ /* 0x000fc200000108da */
[----:B------:R-:W0:Y:S01]  /*6170*/  MUFU.EX2 R11, R11 ;  /* 0x0000000b000b7308 */ /* 0x000e220000000800 */
[----:B------:R-:W-:-:S01]  /*6180*/  FFMA.FTZ R198, R212, R193, -R218 ;  /* 0x000000c1d4c67223 */ /* 0x000fc200000108da */
[----:B------:R-:W-:-:S06]  /*6190*/  FFMA.FTZ R199, R230, R193, -R218 ;  /* 0x000000c1e6c77223 */ /* 0x000fcc00000108da */
[----:B------:R-:W2:Y:S01]  /*61a0*/  MUFU.EX2 R12, R12 ;  /* 0x0000000c000c7308 */ /* 0x000ea20000000800 */
[----:B-1----:R-:W-:-:S07]  /*61b0*/  FFMA.FTZ R7, R4, R7, R201 ;  /* 0x0000000704077223 */ /* 0x002fce00000100c9 */
[----:B------:R-:W1:Y:S01]  /*61c0*/  MUFU.EX2 R10, R10 ;  /* 0x0000000a000a7308 */ /* 0x000e620000000800 */
[----:B0-----:R-:W-:-:S07]  /*61d0*/  FADD.FTZ R179, R11, R6 ;  /* 0x000000060bb37221 */ /* 0x001fce0000010000 */
[----:B------:R-:W0:Y:S01]  /*61e0*/  MUFU.EX2 R13, R13 ;  /* 0x0000000d000d7308 */ /* 0x000e220000000800 */
[----:B--2---:R-:W-:-:S07]  /*61f0*/  FADD.FTZ R6, R12, R7 ;  /* 0x000000070c067221 */ /* 0x004fce0000010000 */
[----:B------:R-:W2:Y:S01]  /*6200*/  MUFU.EX2 R15, R15 ;  /* 0x0000000f000f7308 */ /* 0x000ea20000000800 */
[----:B-1----:R-:W-:-:S01]  /*6210*/  FADD.FTZ R208, R10, R179 ;  /* 0x000000b30ad07221 */ /* 0x002fc20000010000 */
[----:B------:R-:W-:-:S06]  /*6220*/  FFMA.FTZ R179, R183, R193, -R204 ;  /* 0x000000c1b7b37223 */ /* 0x000fcc00000108cc */
[----:B------:R-:W1:Y:S01]  /*6230*/  MUFU.EX2 R20, R20 ;  /* 0x0000001400147308 */ /* 0x000e620000000800 */
[----:B0-----:R-:W-:-:S07]  /*6240*/  FADD.FTZ R7, R13, R6 ;  /* 0x000000060d077221 */ /* 0x001fce0000010000 */
[----:B------:R-:W0:Y:S01]  /*6250*/  MUFU.EX2 R14, R14 ;  /* 0x0000000e000e7308 */ /* 0x000e220000000800 */
[----:B--2---:R-:W-:-:S07]  /*6260*/  FADD.FTZ R203, R15, R208 ;  /* 0x000000d00fcb7221 */ /* 0x004fce0000010000 */
[----:B------:R-:W2:Y:S01]  /*6270*/  MUFU.EX2 R19, R19 ;  /* 0x0000001300137308 */ /* 0x000ea20000000800 */
[----:B-1----:R-:W-:-:S07]  /*6280*/  FADD.FTZ R6, R20, R7 ;  /* 0x0000000714067221 */ /* 0x002fce0000010000 */
        /* <DEDUP_REMOVED lines=9> */
[----:B--2---:R-:W-:-:S01]  /*6320*/  FADD.FTZ R208, R22, R183 ;  /* 0x000000b716d07221 */ /* 0x004fc20000010000 */
[----:B------:R-:W-:-:S06]  /*6330*/  FFMA.FTZ R183, R187, R193, -R204 ;  /* 0x000000c1bbb77223 */ /* 0x000fcc00000108cc */
[----:B------:R-:W2:Y:S01]  /*6340*/  MUFU.EX2 R156, R156 ;  /* 0x0000009c009c7308 */ /* 0x000ea20000000800 */
[----:B-1----:R-:W-:-:S07]  /*6350*/  FADD.FTZ R7, R23, R6 ;  /* 0x0000000617077221 */ /* 0x002fce0000010000 */
[----:B------:R-:W1:Y:S01]  /*6360*/  MUFU.EX2 R154, R154 ;  /* 0x0000009a009a7308 */ /* 0x000e620000000800 */
[----:B0-----:R-:W-:-:S07]  /*6370*/  FADD.FTZ R203, R153, R208 ;  /* 0x000000d099cb7221 */ /* 0x001fce0000010000 */
[----:B------:R-:W0:Y:S01]  /*6380*/  MUFU.EX2 R155, R155 ;  /* 0x0000009b009b7308 */ /* 0x000e220000000800 */
[----:B--2---:R-:W-:-:S01]  /*6390*/  FADD.FTZ R6, R156, R7 ;  /* 0x000000079c067221 */ /* 0x004fc20000010000 */
[----:B------:R-:W-:Y:S02]  /*63a0*/  WARPGROUP.DEPBAR.LE gsb0, 0x0 ;  /* 0x00008000000079c5 */ /* 0x000fe40000010000 */
[----:B------:R-:W-:-:S04]  /*63b0*/  WARPGROUP.ARRIVE ;  /* 0x00000000000079c5 */ /* 0x000fc80000000000 */
[----:B------:R-:W2:Y:S01]  /*63c0*/  MUFU.EX2 R157, R157 ;  /* 0x0000009d009d7308 */ /* 0x000ea20000000800 */
[----:B-1----:R-:W-:-:S01]  /*63d0*/  FADD.FTZ R208, R154, R203 ;  /* 0x000000cb9ad07221 */ /* 0x002fc20000010000 */
[----:B------:R-:W-:Y:S06]  /*63e0*/  QGMMA.64x256x32.F32.E4M3.E4M3 R24, R224, gdesc[UR8], R24, gsb0 ;  /* 0x03e00008e0187df3 */ /* 0x000fec0008000818 */
[----:B------:R-:W1:Y:S01]  /*63f0*/  MUFU.EX2 R160, R160 ;  /* 0x000000a000a07308 */ /* 0x000e620000000800 */
[----:B0-----:R-:W-:-:S07]  /*6400*/  FADD.FTZ R7, R155, R6 ;  /* 0x000000069b077221 */ /* 0x001fce0000010000 */
[----:B------:R-:W0:Y:S01]  /*6410*/  MUFU.EX2 R158, R158 ;  /* 0x0000009e009e7308 */ /* 0x000e220000000800 */
[----:B--2---:R-:W-:-:S07]  /*6420*/  FADD.FTZ R187, R157, R208 ;  /* 0x000000d09dbb7221 */ /* 0x004fce0000010000 */
[----:B------:R-:W2:Y:S01]  /*6430*/  MUFU.EX2 R159, R159 ;  /* 0x0000009f009f7308 */ /* 0x000ea20000000800 */
[----:B-1----:R-:W-:-:S07]  /*6440*/  FADD.FTZ R6, R160, R7 ;  /* 0x00000007a0067221 */ /* 0x002fce0000010000 */
[----:B------:R-:W1:Y:S01]  /*6450*/  MUFU.EX2 R161, R161 ;  /* 0x000000a100a17308 */ /* 0x000e620000000800 */
[----:B0-----:R-:W-:-:S01]  /*6460*/  FADD.FTZ R208, R158, R187 ;  /* 0x000000bb9ed07221 */ /* 0x001fc20000010000 */
[----:B------:R-:W-:-:S06]  /*6470*/  FFMA.FTZ R187, R191, R193, -R204 ;  /* 0x000000c1bfbb7223 */ /* 0x000fcc00000108cc */
        /* <DEDUP_REMOVED lines=42> */
[----:B-1----:R-:W-:-:S01]  /*6720*/  FADD.FTZ R208, R178, R203 ;  /* 0x000000cbb2d07221 */ /* 0x002fc20000010000 */
[----:B------:R-:W-:-:S06]  /*6730*/  FFMA.FTZ R203, R228, R193, -R204 ;  /* 0x000000c1e4cb7223 */ /* 0x000fcc00000108cc */
[----:B------:R-:W1:Y:S01]  /*6740*/  MUFU.EX2 R184, R184 ;  /* 0x000000b800b87308 */ /* 0x000e620000000800 */
[----:B0-----:R-:W-:-:S01]  /*6750*/  FADD.FTZ R7, R179, R6 ;  /* 0x00000006b3077221 */ /* 0x001fc20000010000 */
[----:B------:R-:W-:-:S06]  /*6760*/  IADD3 R6, -R18, 0xb, RZ ;  /* 0x0000000b12067810 */ /* 0x000fcc0007ffe1ff */
[----:B------:R-:W0:Y:S01]  /*6770*/  MUFU.EX2 R182, R182 ;  /* 0x000000b600b67308 */ /* 0x000e220000000800 */
[----:B--2---:R-:W-:-:S07]  /*6780*/  FADD.FTZ R205, R181, R208 ;  /* 0x000000d0b5cd7221 */ /* 0x004fce0000010000 */
[----:B------:R-:W2:Y:S01]  /*6790*/  MUFU.EX2 R183, R183 ;  /* 0x000000b700b77308 */ /* 0x000ea20000000800 */
[----:B-1----:R-:W-:-:S07]  /*67a0*/  FADD.FTZ R208, R184, R7 ;  /* 0x00000007b8d07221 */ /* 0x002fce0000010000 */
[----:B------:R-:W1:Y:S01]  /*67b0*/  MUFU.EX2 R185, R185 ;  /* 0x000000b900b97308 */ /* 0x000e620000000800 */
[----:B0-----:R-:W-:-:S01]  /*67c0*/  FADD.FTZ R210, R182, R205 ;  /* 0x000000cdb6d27221 */ /* 0x001fc20000010000 */
[-CC-:B------:R-:W-:Y:S01]  /*67d0*/  FFMA.FTZ R205, R214, R193.reuse, -R204.reuse ;  /* 0x000000c1d6cd7223 */ /* 0x180fe200000108cc */
[----:B------:R-:W-:-:S05]  /*67e0*/  FFMA.FTZ R204, R216, R193, -R204 ;  /* 0x000000c1d8cc7223 */ /* 0x000fca00000108cc */
        /* <DEDUP_REMOVED lines=12> */
[----:B------:R-:W-:Y:S02]  /*68b0*/  WARPGROUP.DEPBAR.LE gsb0, 0x0 ;  /* 0x00008000000079c5 */ /* 0x000fe40000010000 */
[----:B------:R0:W-:Y:S06]  /*68c0*/  BAR.ARV R6, 0x100 ;  /* 0x000400060000751d */ /* 0x0001ec0000002000 */
[----:B------:R-:W3:Y:S01]  /*68d0*/  MUFU.EX2 R191, R191 ;  /* 0x000000bf00bf7308 */ /* 0x000ee20000000800 */
[----:B--2---:R-:W-:-:S01]  /*68e0*/  FADD.FTZ R208, R192, R7 ;  /* 0x00000007c0d07221 */ /* 0x004fc20000010000 */
[----:B0-----:R-:W-:-:S02]  /*68f0*/  @!P1 VIADD R6, R209, 0x38840 ;  /* 0x00038840d1069836 */ /* 0x001fc40000000000 */
[----:B-1----:R-:W-:-:S03]  /*6900*/  FADD.FTZ R210, R190, R207 ;  /* 0x000000cfbed27221 */ /* 0x002fc60000010000 */
[----:B------:R-:W-:Y:S01]  /*6910*/  @!P1 PRMT R6, RZ, 0x654, R6 ;  /* 0x00000654ff069816 */ /* 0x000fe20000000006 */
[----:B------:R-:W0:Y:S03]  /*6920*/  MUFU.EX2 R195, R195 ;  /* 0x000000c300c37308 */ /* 0x000e260000000800 */
[----:B------:R1:W-:Y:S05]  /*6930*/  @!P1 SYNCS.ARRIVE.TRANS64.RED.A1T0 RZ, [R6+URZ], RZ ;  /* 0x000000ff06ff99a7 */ /* 0x0003ea000810043f */
[----:B------:R-:W2:Y:S01]  /*6940*/  MUFU.EX2 R200, R200 ;  /* 0x000000c800c87308 */ /* 0x000ea20000000800 */
[----:B---3--:R-:W-:-:S07]  /*6950*/  FADD.FTZ R7, R191, R208 ;  /* 0x000000d0bf077221 */ /* 0x008fce0000010000 */
        /* <DEDUP_REMOVED lines=16> */
[----:B-1----:R-:W-:-:S03]  /*6a60*/  FADD.FTZ R6, R199, R6 ;  /* 0x00000006c7067221 */ /* 0x002fc60000010000 */
[----:B0-----:R-:W-:Y:S01]  /*6a70*/  FADD.FTZ R7, R204, R208 ;  /* 0x000000d0cc077221 */ /* 0x001fe20000010000 */
[----:B------:R-:W-:Y:S06]  /*6a80*/  @!P0 BRA `(.L_x_28) ;  /* 0x0000000000048947 */ /* 0x000fec0003800000 */
[----:B------:R-:W-:Y:S01]  /*6a90*/  BPT.TRAP 0x1 ;  /* 0x000000040000795c */ /* 0x000fe20000300000 */
.L_x_28:
[----:B------:R-:W-:Y:S01]  /*6aa0*/  ULEA UR4, UR4, UR36, 0x3 ;  /* 0x0000002404047291 */ /* 0x000fe2000f8e183f */
[----:B------:R-:W-:Y:S01]  /*6ab0*/  ISETP.GT.AND P2, PT, R8, R17, PT ;  /* 0x000000110800720c */ /* 0x000fe20003f44270 */
[----:B------:R-:W-:Y:S01]  /*6ac0*/  FMUL.FTZ R24, R24, R9 ;  /* 0x0000000918187220 */ /* 0x000fe20000410000 */
[----:B------:R-:W-:Y:S01]  /*6ad0*/  F2FP.SATFINITE.E4M3.F32.PACK_AB_MERGE_C R10, R15, R10, RZ ;  /* 0x0000000a0f0a723e */ /* 0x000fe200048070ff */
[----:B------:R-:W-:Y:S01]  /*6ae0*/  UIADD3 UR4, UR4, 0x38860, URZ ;  /* 0x0003886004047890 */ /* 0x000fe2000fffe03f */
[----:B------:R-:W-:Y:S01]  /*6af0*/  F2FP.SATFINITE.E4M3.F32.PACK_AB_MERGE_C R13, R20, R13, RZ ;  /* 0x0000000d140d723e */ /* 0x000fe200048070ff */
[----:B------:R-:W-:Y:S01]  /*6b00*/  FMUL.FTZ R25, R25, R9 ;  /* 0x0000000919197220 */ /* 0x000fe20000410000 */
[----:B------:R-:W-:Y:S01]  /*6b10*/  F2FP.SATFINITE.E4M3.F32.PACK_AB_MERGE_C R22, R153, R22, RZ ;  /* 0x000000169916723e */ /* 0x000fe200048070ff */
[----:B------:R-:W-:Y:S01]  /*6b20*/  UPRMT UR4, UR5, 0x654, UR4 ;  /* 0x0000065405047896 */ /* 0x000fe20008000004 */
[----:B------:R-:W-:Y:S01]  /*6b30*/  F2FP.SATFINITE.E4M3.F32.PACK_AB_MERGE_C R23, R156, R23, RZ ;  /* 0x000000179c17723e */ /* 0x000fe200048070ff */
[-C--:B------:R-:W-:Y:S01]  /*6b40*/  FMUL.FTZ R28, R28, R9.reuse ;  /* 0x000000091c1c7220 */ /* 0x080fe20000410000 */
[----:B------:R-:W-:Y:S01]  /*6b50*/  F2FP.SATFINITE.E4M3.F32.PACK_AB_MERGE_C R158, R161, R158, RZ ;  /* 0x0000009ea19e723e */ /* 0x000fe200048070ff */
[----:B------:R-:W-:Y:S01]  /*6b60*/  FMUL.FTZ R29, R29, R9 ;  /* 0x000000091d1d7220 */ /* 0x000fe20000410000 */
[----:B------:R-:W-:Y:S01]  /*6b70*/  F2FP.SATFINITE.E4M3.F32.PACK_AB_MERGE_C R159, R164, R159, RZ ;  /* 0x0000009fa49f723e */ /* 0x000fe200048070ff */
[-C--:B------:R-:W-:Y:S01]  /*6b80*/  FMUL.FTZ R32, R32, R9.reuse ;  /* 0x0000000920207220 */ /* 0x080fe20000410000 */
[----:B------:R-:W-:Y:S01]  /*6b90*/  F2FP.SATFINITE.E4M3.F32.PACK_AB_MERGE_C R166, R169, R166, RZ ;  /* 0x000000a6a9a6723e */ /* 0x000fe200048070ff */
[----:B------:R-:W-:Y:S01]  /*6ba0*/  FMUL.FTZ R33, R33, R9 ;  /* 0x0000000921217220 */ /* 0x000fe20000410000 */
[----:B------:R-:W-:Y:S01]  /*6bb0*/  F2FP.SATFINITE.E4M3.F32.PACK_AB_MERGE_C R167, R172, R167, RZ ;  /* 0x000000a7aca7723e */ /* 0x000fe200048070ff */
[----:B------:R-:W-:Y:S01]  /*6bc0*/  SYNCS.ARRIVE.TRANS64.RED.A1T0 RZ, [UR4], RZ ;  /* 0x000000ffffff79a7 */ /* 0x000fe20008100404 */
[----:B------:R-:W-:Y:S01]  /*6bd0*/  F2FP.SATFINITE.E4M3.F32.PACK_AB_MERGE_C R174, R177, R174, RZ ;  /* 0x000000aeb1ae723e */ /* 0x000fe200048070ff */
[----:B------:R-:W-:Y:S01]  /*6be0*/  UMOV UR4, UR7 ;  /* 0x0000000700047c82 */ /* 0x000fe20008000000 */
        /* <DEDUP_REMOVED lines=14> */
[----:B------:R-:W-:Y:S01]  /*6cd0*/  F2FP.SATFINITE.E4M3.F32.PACK_AB_MERGE_C R228, R11, R232, R10 ;  /* 0x000000e80be4723e */ /* 0x000fe2000480700a */
[-C--:B------:R-:W-:Y:S01]  /*6ce0*/  FMUL.FTZ R49, R49, R9.reuse ;  /* 0x0000000931317220 */ /* 0x080fe20000410000 */
        /* <DEDUP_REMOVED lines=49> */
[----:B------:R-:W-:Y:S01]  /*7000*/  FMUL.FTZ R149, R149, R9 ;  /* 0x0000000995957220 */ /* 0x000fe20000410000 */
        /* <DEDUP_REMOVED lines=64> */
[----:B------:R-:W-:Y:S01]  /*7410*/  F2FP.SATFINITE.E4M3.F32.PACK_AB_MERGE_C R229, R12, R201, R13 ;  /* 0x000000c90ce5723e */ /* 0x000fe2000480700d */
[----:B------:R-:W-:Y:S01]  /*7420*/  VIADD R8, R8, 0xffffffff ;  /* 0xffffffff08087836 */ /* 0x000fe20000000000 */
[----:B------:R-:W-:Y:S01]  /*7430*/  F2FP.SATFINITE.E4M3.F32.PACK_AB_MERGE_C R230, R21, R14, R22 ;  /* 0x0000000e15e6723e */ /* 0x000fe20004807016 */
[----:B------:R-:W-:Y:S01]  /*7440*/  IMAD.MOV.U32 R9, RZ, RZ, R194 ;  /* 0x000000ffff097224 */ /* 0x000fe200078e00c2 */
[----:B------:R-:W-:Y:S01]  /*7450*/  F2FP.SATFINITE.E4M3.F32.PACK_AB_MERGE_C R231, R152, R19, R23 ;  /* 0x0000001398e7723e */ /* 0x000fe20004807017 */
[----:B------:R-:W-:Y:S01]  /*7460*/  IMAD.MOV.U32 R4, RZ, RZ, R206 ;  /* 0x000000ffff047224 */ /* 0x000fe200078e00ce */
[----:B------:R-:W-:Y:S01]  /*7470*/  F2FP.SATFINITE.E4M3.F32.PACK_AB_MERGE_C R216, R157, R154, R158 ;  /* 0x0000009a9dd8723e */ /* 0x000fe2000480709e */
[----:B------:R-:W-:Y:S01]  /*7480*/  IMAD.MOV.U32 R10, RZ, RZ, R5 ;  /* 0x000000ffff0a7224 */ /* 0x000fe200078e0005 */
[----:B------:R-:W-:-:S02]  /*7490*/  F2FP.SATFINITE.E4M3.F32.PACK_AB_MERGE_C R217, R160, R155, R159 ;  /* 0x0000009ba0d9723e */ /* 0x000fc4000480709f */
[----:B------:R-:W-:Y:S02]  /*74a0*/  F2FP.SATFINITE.E4M3.F32.PACK_AB_MERGE_C R218, R165, R162, R166 ;  /* 0x000000a2a5da723e */ /* 0x000fe400048070a6 */
[----:B------:R-:W-:Y:S02]  /*74b0*/  F2FP.SATFINITE.E4M3.F32.PACK_AB_MERGE_C R219, R168, R163, R167 ;  /* 0x000000a3a8db723e */ /* 0x000fe400048070a7 */
[----:B------:R-:W-:Y:S02]  /*74c0*/  F2FP.SATFINITE.E4M3.F32.PACK_AB_MERGE_C R220, R173, R170, R174 ;  /* 0x000000aaaddc723e */ /* 0x000fe400048070ae */
[----:B------:R-:W-:Y:S02]  /*74d0*/  F2FP.SATFINITE.E4M3.F32.PACK_AB_MERGE_C R221, R176, R171, R175 ;  /* 0x000000abb0dd723e */ /* 0x000fe400048070af */
[----:B------:R-:W-:Y:S02]  /*74e0*/  F2FP.SATFINITE.E4M3.F32.PACK_AB_MERGE_C R222, R181, R178, R182 ;  /* 0x000000b2b5de723e */ /* 0x000fe400048070b6 */
[----:B------:R-:W-:-:S02]  /*74f0*/  F2FP.SATFINITE.E4M3.F32.PACK_AB_MERGE_C R223, R184, R179, R183 ;  /* 0x000000b3b8df723e */ /* 0x000fc400048070b7 */
[----:B------:R-:W-:Y:S02]  /*7500*/  F2FP.SATFINITE.E4M3.F32.PACK_AB_MERGE_C R224, R189, R186, R190 ;  /* 0x000000babde0723e */ /* 0x000fe400048070be */
[----:B------:R-:W-:Y:S02]  /*7510*/  F2FP.SATFINITE.E4M3.F32.PACK_AB_MERGE_C R225, R192, R187, R191 ;  /* 0x000000bbc0e1723e */ /* 0x000fe400048070bf */
[----:B------:R-:W-:Y:S02]  /*7520*/  F2FP.SATFINITE.E4M3.F32.PACK_AB_MERGE_C R226, R197, R196, R198 ;  /* 0x000000c4c5e2723e */ /* 0x000fe400048070c6 */
[----:B------:R-:W-:Y:S01]  /*7530*/  F2FP.SATFINITE.E4M3.F32.PACK_AB_MERGE_C R227, R203, R202, R205 ;  /* 0x000000cacbe3723e */ /* 0x000fe200048070cd */
[----:B------:R-:W-:Y:S06]  /*7540*/  @P2 BRA `(.L_x_29) ;  /* 0xffffffd4005c2947 */ /* 0x000fec000383ffff */
[----:B------:R-:W-:-:S07]  /*7550*/  IMAD.U32 R9, RZ, RZ, UR7 ;  /* 0x00000007ff097e24 */ /* 0x000fce000f8e00ff */
.L_x_19:
[----:B------:R-:W-:Y:S06]  /*7560*/  BAR.ARV 0x8, 0x180 ;  /* 0x0206000000007b1d */ /* 0x000fec0000002000 */
[----:B------:R-:W-:Y:S05]  /*7570*/  @!P0 BRA `(.L_x_30) ;  /* 0x0000000000048947 */ /* 0x000fea0003800000 */
[----:B------:R-:W-:Y:S01]  /*7580*/  BPT.TRAP 0x1 ;  /* 0x000000040000795c */ /* 0x000fe20000300000 */
.L_x_30:
[----:B------:R-:W-:Y:S02]  /*7590*/  R2UR UR7, R9 ;  /* 0x00000000090772ca */ /* 0x000fe400000e0000 */
[----:B------:R-:W-:-:S11]  /*75a0*/  SHF.L.U32 R5, R5, 0x1f, RZ ;  /* 0x0000001f05057819 */ /* 0x000fd600000006ff */
[----:B------:R-:W-:-:S09]  /*75b0*/  ULEA UR7, UR7, UR36, 0x3 ;  /* 0x0000002407077291 */ /* 0x000fd2000f8e183f */
[----:B------:R0:W1:Y:S01]  /*75c0*/  SYNCS.PHASECHK.TRANS64.TRYWAIT P1, [UR7+0x38850], R5 ;  /* 0x03885005ff0075a7 */ /* 0x0000620008020147 */
[----:B------:R-:W-:Y:S05]  /*75d0*/  @!P0 BRA `(.L_x_31) ;  /* 0x0000000000048947 */ /* 0x000fea0003800000 */
[----:B------:R-:W-:Y:S01]  /*75e0*/  BPT.TRAP 0x1 ;  /* 0x000000040000795c */ /* 0x000fe20000300000 */
.L_x_31:
[----:B-1----:R-:W-:Y:S05]  /*75f0*/  @P1 BRA `(.L_x_32) ;  /* 0x0000000000081947 */ /* 0x002fea0003800000 */
[----:B------:R-:W1:Y:S02]  /*7600*/  SYNCS.PHASECHK.TRANS64.TRYWAIT P1, [UR7+0x38850], R5 ;  /* 0x03885005ff0075a7 */ /* 0x000e640008020147 */
[----:B-1----:R-:W-:Y:S05]  /*7610*/  @!P1 BRA `(.L_x_33) ;  /* 0x0000008c00809947 */ /* 0x002fea0003800000 */
.L_x_32:
[----:B------:R-:W-:Y:S01]  /*7620*/  UIADD3 UR36, UR36, 0x400, URZ ;  /* 0x0000040024247890 */ /* 0x000fe2000fffe03f */
[----:B------:R-:W-:Y:S01]  /*7630*/  R2UR UR6, R9 ;  /* 0x00000000090672ca */ /* 0x000fe200000e0000 */
[----:B------:R-:W-:Y:S01]  /*7640*/  WARPGROUP.ARRIVE ;  /* 0x00000000000079c5 */ /* 0x000fe20000000000 */
[----:B------:R-:W-:Y:S01]  /*7650*/  UMOV UR11, 0x40000040 ;  /* 0x40000040000b7882 */ /* 0x000fe20000000000 */
[----:B------:R-:W-:Y:S01]  /*7660*/  USHF.R.U32.HI UR36, URZ, 0x4, UR36 ;  /* 0x000000043f247899 */ /* 0x000fe20008011624 */
[----:B------:R-:W2:Y:S01]  /*7670*/  LDC.64 R8, c[0x0][0x9a0] ;  /* 0x00026800ff087b82 */ /* 0x000ea20000000a00 */
[----:B------:R-:W-:Y:S02]  /*7680*/  IMAD.MOV.U32 R17, RZ, RZ, 0x3f800000 ;  /* 0x3f800000ff117424 */ /* 0x000fe400078e00ff */
[----:B------:R-:W-:-:S04]  /*7690*/  ULOP3.LUT UR36, UR36, 0x3fff, URZ, 0xc0, !UPT ;  /* 0x00003fff24247892 */ /* 0x000fc8000f8ec03f */
[----:B------:R-:W-:-:S04]  /*76a0*/  ULOP3.LUT UR4, UR36, 0x10000, URZ, 0xfc, !UPT ;  /* 0x0001000024047892 */ /* 0x000fc8000f8efc3f */
[----:B------:R-:W-:-:S04]  /*76b0*/  ULEA UR4, UR6, UR4, 0xb ;  /* 0x0000000406047291 */ /* 0x000fc8000f8e583f */
[----:B------:R-:W-:-:S03]  /*76c0*/  UIADD3 UR6, UR4, 0x2, URZ ;  /* 0x0000000204067890 */ /* 0x000fc6000fffe03f */
[----:B------:R-:W-:Y:S02]  /*76d0*/  UMOV UR10, UR4 ;  /* 0x00000004000a7c82 */ /* 0x000fe40008000000 */
[----:B------:R-:W-:Y:S01]  /*76e0*/  QGMMA.64x256x32.F32.E4M3.E4M3 R24, R228, gdesc[UR8], R24, gsb0 ;  /* 0x03e00008e4187df3 */ /* 0x000fe20008000818 */
[----:B------:R-:W-:Y:S01]  /*76f0*/  UMOV UR11, 0x40000040 ;  /* 0x40000040000b7882 */ /* 0x000fe20000000000 */
[----:B------:R-:W-:Y:S01]  /*7700*/  UMOV UR10, UR6 ;  /* 0x00000006000a7c82 */ /* 0x000fe20008000000 */
[----:B------:R-:W-:Y:S01]  /*7710*/  UIADD3 UR6, UR4, 0x4, URZ ;  /* 0x0000000404067890 */ /* 0x000fe2000fffe03f */
[----:B--2---:R-:W-:-:S04]  /*7720*/  ISETP.NE.U32.AND P1, PT, R8, RZ, PT ;  /* 0x000000ff0800720c */ /* 0x004fc80003f25070 */
[----:B------:R-:W-:-:S13]  /*7730*/  ISETP.NE.AND.EX P1, PT, R9, RZ, PT, P1 ;  /* 0x000000ff0900720c */ /* 0x000fda0003f25310 */
[----:B01----:R-:W0:Y:S01]  /*7740*/  @P1 LDC.64 R4, c[0x0][0x9c8] ;  /* 0x00027200ff041b82 */ /* 0x003e220000000a00 */
[----:B------:R-:W-:-:S07]  /*7750*/  @P1 SHF.R.S32.HI R13, RZ, 0x1f, R16 ;  /* 0x0000001fff0d1819 */ /* 0x000fce0000011410 */
[----:B------:R-:W1:Y:S01]  /*7760*/  @P1 LDC.64 R10, c[0x0][0x9d0] ;  /* 0x00027400ff0a1b82 */ /* 0x000e620000000a00 */
[C---:B0-----:R-:W-:Y:S02]  /*7770*/  @P1 IMAD R0, R4.reuse, UR38, RZ ;  /* 0x0000002604001c24 */ /* 0x041fe4000f8e02ff */
[----:B------:R-:W-:-:S04]  /*7780*/  @P1 IMAD.WIDE.U32 R2, R4, UR39, RZ ;  /* 0x0000002704021c25 */ /* 0x000fc8000f8e00ff */
[----:B------:R-:W-:Y:S02]  /*7790*/  @P1 IMAD R5, R5, UR39, R0 ;  /* 0x0000002705051c24 */ /* 0x000fe4000f8e0200 */
[-C--:B-1----:R-:W-:Y:S02]  /*77a0*/  @P1 IMAD R0, R13, R10.reuse, RZ ;  /* 0x0000000a0d001224 */ /* 0x082fe400078e02ff */
[----:B------:R-:W-:Y:S02]  /*77b0*/  @P1 IMAD.IADD R3, R3, 0x1, R5 ;  /* 0x0000000103031824 */ /* 0x000fe400078e0205 */
[C---:B------:R-:W-:Y:S02]  /*77c0*/  @P1 IMAD R5, R16.reuse, R11, R0 ;  /* 0x0000000b10051224 */ /* 0x040fe400078e0200 */
[----:B------:R-:W-:-:S04]  /*77d0*/  @P1 IMAD.WIDE.U32 R2, R16, R10, R2 ;  /* 0x0000000a10021225 */ /* 0x000fc800078e0002 */
[----:B------:R-:W-:Y:S01]  /*77e0*/  @P1 IMAD.IADD R0, R3, 0x1, R5 ;  /* 0x0000000103001824 */ /* 0x000fe200078e0205 */
[----:B------:R-:W-:-:S04]  /*77f0*/  @P1 LEA R4, P2, R2, R8, 0x2 ;  /* 0x0000000802041211 */ /* 0x000fc800078410ff */
[----:B------:R-:W-:-:S05]  /*7800*/  @P1 LEA.HI.X R5, R2, R9, R0, 0x2, P2 ;  /* 0x0000000902051211 */ /* 0x000fca00010f1400 */
[----:B------:R0:W2:Y:S01]  /*7810*/  @P1 LDG.E R17, desc[UR40][R4.64] ;  /* 0x0000002804111981 */ /* 0x0000a2000c1e1900 */
[----:B------:R-:W-:Y:S02]  /*7820*/  WARPGROUP.DEPBAR.LE gsb0, 0x0 ;  /* 0x00008000000079c5 */ /* 0x000fe40000010000 */
[----:B------:R-:W-:-:S06]  /*7830*/  WARPGROUP.ARRIVE ;  /* 0x00000000000079c5 */ /* 0x000fcc0000000000 */
[----:B------:R-:W-:Y:S01]  /*7840*/  QGMMA.64x256x32.F32.E4M3.E4M3 R24, R216, gdesc[UR8], R24, gsb0 ;  /* 0x03e00008d8187df3 */ /* 0x000fe20008000818 */
[----:B------:R-:W-:Y:S01]  /*7850*/  UMOV UR10, UR6 ;  /* 0x00000006000a7c82 */ /* 0x000fe20008000000 */
[----:B------:R-:W-:Y:S01]  /*7860*/  UMOV UR11, 0x40000040 ;  /* 0x40000040000b7882 */ /* 0x000fe20000000000 */
[----:B------:R-:W-:Y:S01]  /*7870*/  UIADD3 UR4, UR4, 0x6, URZ ;  /* 0x0000000604047890 */ /* 0x000fe2000fffe03f */
[----:B------:R-:W1:Y:S04]  /*7880*/  SHFL.BFLY PT, R3, R6, 0x2, 0x1f ;  /* 0x0c401f0006037f89 */ /* 0x000e6800000e0000 */
[----:B------:R-:W3:Y:S01]  /*7890*/  SHFL.BFLY PT, R2, R7, 0x2, 0x1f ;  /* 0x0c401f0007027f89 */ /* 0x000ee200000e0000 */
[----:B------:R-:W-:Y:S02]  /*78a0*/  WARPGROUP.DEPBAR.LE gsb0, 0x0 ;  /* 0x00008000000079c5 */ /* 0x000fe40000010000 */
[----:B------:R-:W-:-:S15]  /*78b0*/  WARPGROUP.ARRIVE ;  /* 0x00000000000079c5 */ /* 0x000fde0000000000 */
[----:B------:R-:W-:-:S02]  /*78c0*/  NOP ;  /* 0x0000000000007918 */ /* 0x000fc40000000000 */
[----:B------:R-:W-:Y:S01]  /*78d0*/  QGMMA.64x256x32.F32.E4M3.E4M3 R24, R220, gdesc[UR8], R24, gsb0 ;  /* 0x03e00008dc187df3 */ /* 0x000fe20008000818 */
[----:B------:R-:W-:Y:S01]  /*78e0*/  UMOV UR10, UR4 ;  /* 0x00000004000a7c82 */ /* 0x000fe20008000000 */
[----:B------:R-:W-:Y:S01]  /*78f0*/  UMOV UR11, 0x40000040 ;  /* 0x40000040000b7882 */ /* 0x000fe20000000000 */
[----:B-1----:R-:W-:Y:S01]  /*7900*/  FADD.FTZ R3, R3, R6 ;  /* 0x0000000603037221 */ /* 0x002fe20000010000 */
[----:B---3--:R-:W-:-:S04]  /*7910*/  FADD.FTZ R2, R2, R7 ;  /* 0x0000000702027221 */ /* 0x008fc80000010000 */
[----:B------:R-:W1:Y:S04]  /*7920*/  SHFL.BFLY PT, R0, R3, 0x1, 0x1f ;  /* 0x0c201f0003007f89 */ /* 0x000e6800000e0000 */
[----:B------:R-:W3:Y:S01]  /*7930*/  SHFL.BFLY PT, R9, R2, 0x1, 0x1f ;  /* 0x0c201f0002097f89 */ /* 0x000ee200000e0000 */
[----:B0-----:R-:W-:Y:S02]  /*7940*/  IMAD.MOV.U32 R4, RZ, RZ, RZ ;  /* 0x000000ffff047224 */ /* 0x001fe400078e00ff */
[----:B-1----:R-:W-:Y:S01]  /*7950*/  FADD.FTZ R10, R3, R0 ;  /* 0x00000000030a7221 */ /* 0x002fe20000010000 */
[----:B---3--:R-:W-:-:S04]  /*7960*/  FADD.FTZ R9, R2, R9 ;  /* 0x0000000902097221 */ /* 0x008fc80000010000 */
[C---:B------:R-:W-:Y:S01]  /*7970*/  FSETP.NE.FTZ.AND P1, PT, R10.reuse, RZ, PT ;  /* 0x000000ff0a00720b */ /* 0x040fe20003f35000 */
[----:B------:R-:W-:Y:S01]  /*7980*/  FMUL.FTZ R5, R10, 0.00390625 ;  /* 0x3b8000000a057820 */ /* 0x000fe20000410000 */
[----:B------:R-:W-:-:S04]  /*7990*/  FMUL.FTZ R11, R9, 0.00390625 ;  /* 0x3b800000090b7820 */ /* 0x000fc80000410000 */
[----:B------:R-:W-:Y:S02]  /*79a0*/  FSETP.NE.FTZ.AND P2, PT, R5, RZ, PT ;  /* 0x000000ff0500720b */ /* 0x000fe40003f55000 */
[----:B------:R-:W-:-:S05]  /*79b0*/  FSETP.NE.FTZ.AND P3, PT, R11, RZ, PT ;  /* 0x000000ff0b00720b */ /* 0x000fca0003f75000 */
[----:B------:R-:W-:Y:S01]  /*79c0*/  @P1 MUFU.RCP R4, R10 ;  /* 0x0000000a00041308 */ /* 0x000fe20000001000 */
[----:B------:R-:W-:Y:S01]  /*79d0*/  FSETP.NE.FTZ.AND P1, PT, R9, RZ, PT ;  /* 0x000000ff0900720b */ /* 0x000fe20003f35000 */
[----:B------:R-:W-:-:S06]  /*79e0*/  IMAD.MOV.U32 R8, RZ, RZ, RZ ;  /* 0x000000ffff087224 */ /* 0x000fcc00078e00ff */
[----:B------:R-:W0:Y:S08]  /*79f0*/  @P2 MUFU.LG2 R5, R5 ;  /* 0x0000000500052308 */ /* 0x000e300000000c00 */
[----:B------:R-:W1:Y:S08]  /*7a00*/  @P3 MUFU.LG2 R7, R11 ;  /* 0x0000000b00073308 */ /* 0x000e700000000c00 */
[----:B------:R-:W3:Y:S01]  /*7a10*/  @P1 MUFU.RCP R8, R9 ;  /* 0x0000000900081308 */ /* 0x000ee20000001000 */
[C---:B------:R-:W-:Y:S01]  /*7a20*/  @P2 FMUL.FTZ R3, R193.reuse, 0.69314718246459960938 ;  /* 0x3f317218c1032820 */ /* 0x040fe20000410000 */
[----:B------:R-:W-:Y:S01]  /*7a30*/  @P3 FMUL.FTZ R12, R193, 0.69314718246459960938 ;  /* 0x3f317218c10c3820 */ /* 0x000fe20000410000 */
[----:B0-----:R-:W-:Y:S01]  /*7a40*/  @P2 FMUL.FTZ R6, R5, 0.69314718246459960938 ;  /* 0x3f31721805062820 */ /* 0x001fe20000410000 */
[----:B------:R-:W-:-:S02]  /*7a50*/  IMAD.MOV.U32 R2, RZ, RZ, -0x800000 ;  /* 0xff800000ff027424 */ /* 0x000fc400078e00ff */
[----:B--2---:R-:W-:Y:S01]  /*7a60*/  FMUL.FTZ R18, R4, R17 ;  /* 0x0000001104127220 */ /* 0x004fe20000410000 */
[----:B------:R-:W-:Y:S02]  /*7a70*/  IMAD.MOV.U32 R0, RZ, RZ, -0x800000 ;  /* 0xff800000ff007424 */ /* 0x000fe400078e00ff */
[----:B-1----:R-:W-:Y:S01]  /*7a80*/  @P3 FMUL.FTZ R7, R7, 0.69314718246459960938 ;  /* 0x3f31721807073820 */ /* 0x002fe20000410000 */
[----:B------:R-:W-:-:S03]  /*7a90*/  @P2 FFMA.FTZ R2, R3, R206, R6 ;  /* 0x000000ce03022223 */ /* 0x000fc60000010006 */
[----:B------:R-:W-:Y:S01]  /*7aa0*/  @P3 FFMA.FTZ R0, R12, R194, R7 ;  /* 0x000000c20c003223 */ /* 0x000fe20000010007 */
[----:B---3--:R-:W-:Y:S01]  /*7ab0*/  FMUL.FTZ R17, R8, R17 ;  /* 0x0000001108117220 */ /* 0x008fe20000410000 */
[----:B------:R-:W-:Y:S02]  /*7ac0*/  WARPGROUP.DEPBAR.LE gsb0, 0x0 ;  /* 0x00008000000079c5 */ /* 0x000fe40000010000 */
[----:B------:R-:W-:-:S06]  /*7ad0*/  WARPGROUP.ARRIVE ;  /* 0x00000000000079c5 */ /* 0x000fcc0000000000 */
[----:B------:R-:W-:Y:S03]  /*7ae0*/  QGMMA.64x256x32.F32.E4M3.E4M3 R24, R224, gdesc[UR8], R24, gsb0 ;  /* 0x03e00008e0187df3 */ /* 0x000fe60008000818 */
[----:B------:R-:W-:Y:S02]  /*7af0*/  WARPGROUP.DEPBAR.LE gsb0, 0x0 ;  /* 0x00008000000079c5 */ /* 0x000fe40000010000 */
[----:B------:R-:W-:Y:S05]  /*7b00*/  @!P0 BRA `(.L_x_34) ;  /* 0x0000000000048947 */ /* 0x000fea0003800000 */
[----:B------:R-:W-:Y:S01]  /*7b10*/  BPT.TRAP 0x1 ;  /* 0x000000040000795c */ /* 0x000fe20000300000 */
.L_x_34:
[----:B------:R-:W-:Y:S01]  /*7b20*/  UIADD3 UR4, UR7, 0x38860, URZ ;  /* 0x0003886007047890 */ /* 0x000fe2000fffe03f */
[-C--:B------:R-:W-:Y:S01]  /*7b30*/  FMUL.FTZ R152, R29, R18.reuse ;  /* 0x000000121d987220 */ /* 0x080fe20000410000 */
[-C--:B------:R-:W-:Y:S01]  /*7b40*/  FMUL.FTZ R8, R93, R18.reuse ;  /* 0x000000125d087220 */ /* 0x080fe20000410000 */
[-C--:B------:R-:W-:Y:S01]  /*7b50*/  FMUL.FTZ R4, R109, R18.reuse ;  /* 0x000000126d047220 */ /* 0x080fe20000410000 */
[----:B------:R-:W-:Y:S01]  /*7b60*/  UPRMT UR4, UR5, 0x654, UR4 ;  /* 0x0000065405047896 */ /* 0x000fe20008000004 */
        /* <DEDUP_REMOVED lines=8> */
[----:B------:R-:W-:Y:S01]  /*7bf0*/  SYNCS.ARRIVE.TRANS64.RED.A1T0 RZ, [UR4], RZ ;  /* 0x000000ffffff79a7 */ /* 0x000fe20008100404 */
        /* <DEDUP_REMOVED lines=111> */
[----:B------:R-:W-:Y:S01]  /*82f0*/  PLOP3.LUT P0, PT, PT, PT, PT, 0x8, 0x0 ;  /* 0x000000000000781c */ /* 0x000fe20003f0e170 */
[-C--:B------:R-:W-:Y:S01]  /*8300*/  FMUL.FTZ R134, R134, R17.reuse ;  /* 0x0000001186867220 */ /* 0x080fe20000410000 */
[-C--:B------:R-:W-:Y:S01]  /*8310*/  FMUL.FTZ R131, R131, R17.reuse ;  /* 0x0000001183837220 */ /* 0x080fe20000410000 */
[-C--:B------:R-:W-:Y:S01]  /*8320*/  FMUL.FTZ R142, R142, R17.reuse ;  /* 0x000000118e8e7220 */ /* 0x080fe20000410000 */
[-C--:B------:R-:W-:Y:S01]  /*8330*/  FMUL.FTZ R139, R139, R17.reuse ;  /* 0x000000118b8b7220 */ /* 0x080fe20000410000 */
[-C--:B------:R-:W-:Y:S01]  /*8340*/  FMUL.FTZ R150, R150, R17.reuse ;  /* 0x0000001196967220 */ /* 0x080fe20000410000 */
[----:B------:R-:W-:-:S07]  /*8350*/  FMUL.FTZ R147, R147, R17 ;  /* 0x0000001193937220 */ /* 0x000fce0000410000 */
.L_x_12:
[----:B------:R-:W-:Y:S05]  /*8360*/  @P0 BRA `(.L_x_35) ;  /* 0x0000003800540947 */ /* 0x000fea0003800000 */
[----:B------:R-:W0:Y:S01]  /*8370*/  S2R R18, SR_TID.X ;  /* 0x0000000000127919 */ /* 0x000e220000002100 */
[----:B------:R-:W-:Y:S01]  /*8380*/  ULDC.64 UR4, c[0x4][0x140] ;  /* 0x0100500000047ab9 */ /* 0x000fe20000000a00 */
[----:B------:R-:W-:Y:S01]  /*8390*/  ULDC.64 UR6, c[0x0][0xb38] ;  /* 0x0002ce0000067ab9 */ /* 0x000fe20000000a00 */
[----:B------:R-:W-:Y:S01]  /*83a0*/  ULDC.64 UR8, c[0x0][0xb28] ;  /* 0x0002ca0000087ab9 */ /* 0x000fe20000000a00 */
[----:B0-----:R-:W-:-:S05]  /*83b0*/  IMAD.SHL.U32 R17, R18, 0x4, RZ ;  /* 0x0000000412117824 */ /* 0x001fca00078e00ff */
[----:B------:R-:W-:Y:S01]  /*83c0*/  LOP3.LUT R17, R17, 0xc, RZ, 0xc0, !PT ;  /* 0x0000000c11117812 */ /* 0x000fe200078ec0ff */
[----:B------:R-:W-:Y:S03]  /*83d0*/  BAR.SYNC.DEFER_BLOCKING 0x1, 0x100 ;  /* 0x0044000000007b1d */ /* 0x000fe60000010000 */
[----:B------:R-:W-:-:S05]  /*83e0*/  IADD3 R26, P0, R17, UR4, RZ ;  /* 0x00000004111a7c10 */ /* 0x000fca000ff1e0ff */
[----:B------:R-:W-:Y:S01]  /*83f0*/  IMAD.X R27, RZ, RZ, UR5, P0 ;  /* 0x00000005ff1b7e24 */ /* 0x000fe200080e06ff */
[----:B------:R-:W-:-:S04]  /*8400*/  ULDC.64 UR4, c[0x0][0xbd0] ;  /* 0x0002f40000047ab9 */ /* 0x000fc80000000a00 */
[----:B------:R0:W2:Y:S01]  /*8410*/  LDG.E.CONSTANT R26, desc[UR40][R26.64] ;  /* 0x000000281a1a7981 */ /* 0x0000a2000c1e9900 */
[C---:B------:R-:W-:Y:S01]  /*8420*/  LOP3.LUT P0, R17, R18.reuse, 0x3, RZ, 0xc0, !PT ;  /* 0x0000000312117812 */ /* 0x040fe2000780c0ff */
[----:B------:R-:W-:Y:S01]  /*8430*/  VIADD R18, R18, 0xffffff80 ;  /* 0xffffff8012127836 */ /* 0x000fe20000000000 */
[----:B------:R-:W-:Y:S02]  /*8440*/  BSSY B0, `(.L_x_36) ;  /* 0x00002ad000007945 */ /* 0x000fe40003800000 */
[----:B------:R-:W-:-:S04]  /*8450*/  ISETP.EQ.OR P0, PT, R17, 0x3, !P0 ;  /* 0x000000031100780c */ /* 0x000fc80004702670 */
[----:B------:R-:W-:Y:S02]  /*8460*/  SEL R157, R41, R8, P0 ;  /* 0x00000008299d7207 */ /* 0x000fe40000000000 */
[----:B------:R-:W-:Y:S02]  /*8470*/  SEL R8, R8, R41, P0 ;  /* 0x0000002908087207 */ /* 0x000fe40000000000 */
[----:B------:R-:W-:Y:S02]  /*8480*/  SEL R41, R7, R76, P0 ;  /* 0x0000004c07297207 */ /* 0x000fe40000000000 */
[----:B------:R-:W-:Y:S02]  /*8490*/  SEL R76, R76, R7, P0 ;  /* 0x000000074c4c7207 */ /* 0x000fe40000000000 */
[----:B------:R-:W-:Y:S02]  /*84a0*/  SHF.R.S32.HI R7, RZ, 0x1f, R18 ;  /* 0x0000001fff077819 */ /* 0x000fe40000011412 */
[----:B------:R-:W-:-:S02]  /*84b0*/  SEL R163, R25, R4, P0 ;  /* 0x0000000419a37207 */ /* 0x000fc40000000000 */
[----:B------:R-:W-:Y:S02]  /*84c0*/  SEL R25, R4, R25, P0 ;  /* 0x0000001904197207 */ /* 0x000fe40000000000 */
[----:B------:R-:W-:Y:S02]  /*84d0*/  LEA.HI R4, R7, R18, RZ, 0x7 ;  /* 0x0000001207047211 */ /* 0x000fe400078f38ff */
[----:B------:R-:W-:Y:S02]  /*84e0*/  SEL R161, R5, R72, P0 ;  /* 0x0000004805a17207 */ /* 0x000fe40000000000 */
[----:B------:R-:W-:Y:S02]  /*84f0*/  SEL R105, R36, R29, P0 ;  /* 0x0000001d24697207 */ /* 0x000fe40000000000 */
[----:B------:R-:W-:Y:S02]  /*8500*/  SEL R72, R72, R5, P0 ;  /* 0x0000000548487207 */ /* 0x000fe40000000000 */
[----:B------:R-:W-:-:S02]  /*8510*/  SEL R29, R29, R36, P0 ;  /* 0x000000241d1d7207 */ /* 0x000fc40000000000 */
[----:B------:R-:W-:Y:S02]  /*8520*/  SEL R165, R3, R68, P0 ;  /* 0x0000004403a57207 */ /* 0x000fe40000000000 */
[----:B------:R-:W-:Y:S02]  /*8530*/  LOP3.LUT R5, R4, 0xffffff80, RZ, 0xc0, !PT ;  /* 0xffffff8004057812 */ /* 0x000fe400078ec0ff */
[----:B------:R-:W-:Y:S02]  /*8540*/  SEL R3, R68, R3, P0 ;  /* 0x0000000344037207 */ /* 0x000fe40000000000 */
[----:B------:R-:W-:Y:S02]  /*8550*/  SEL R181, R30, R31, P0 ;  /* 0x0000001f1eb57207 */ /* 0x000fe40000000000 */
[----:B------:R-:W-:Y:S02]  /*8560*/  SEL R36, R31, R30, P0 ;  /* 0x0000001e1f247207 */ /* 0x000fe40000000000 */
[----:B------:R-:W-:-:S02]  /*8570*/  SEL R31, R38, R39, P0 ;  /* 0x00000027261f7207 */ /* 0x000fc40000000000 */
[----:B------:R-:W-:Y:S02]  /*8580*/  SEL R68, R39, R38, P0 ;  /* 0x0000002627447207 */ /* 0x000fe40000000000 */
[----:B------:R-:W-:Y:S01]  /*8590*/  SEL R39, R42, R81, P0 ;  /* 0x000000512a277207 */ /* 0x000fe20000000000 */
[----:B------:R-:W1:Y:S01]  /*85a0*/  S2R R38, SR_CTAID.X ;  /* 0x0000000000267919 */ /* 0x000e620000002500 */
[----:B------:R-:W-:Y:S01]  /*85b0*/  SEL R81, R81, R42, P0 ;  /* 0x0000002a51517207 */ /* 0x000fe20000000000 */
[----:B------:R-:W-:Y:S01]  /*85c0*/  IMAD.IADD R42, R18, 0x1, -R5 ;  /* 0x00000001122a7824 */ /* 0x000fe200078e0a05 */
[----:B------:R-:W-:Y:S02]  /*85d0*/  SEL R155, R49, R10, P0 ;  /* 0x0000000a319b7207 */ /* 0x000fe40000000000 */
[----:B------:R-:W-:Y:S02]  /*85e0*/  SEL R10, R10, R49, P0 ;  /* 0x000000310a0a7207 */ /* 0x000fe40000000000 */
[----:B------:R-:W-:-:S02]  /*85f0*/  SEL R49, R9, R80, P0 ;  /* 0x0000005009317207 */ /* 0x000fc40000000000 */
[----:B------:R-:W-:Y:S02]  /*8600*/  SEL R9, R80, R9, P0 ;  /* 0x0000000950097207 */ /* 0x000fe40000000000 */
[----:B------:R-:W-:Y:S02]  /*8610*/  SEL R189, R62, R63, P0 ;  /* 0x0000003f3ebd7207 */ /* 0x000fe40000000000 */
[----:B------:R-:W-:Y:S02]  /*8620*/  SEL R80, R63, R62, P0 ;  /* 0x0000003e3f507207 */ /* 0x000fe40000000000 */
[----:B------:R-:W-:Y:S02]  /*8630*/  SEL R113, R24, R101, P0 ;  /* 0x0000006518717207 */ /* 0x000fe40000000000 */
[----:B------:R-:W-:Y:S02]  /*8640*/  SHF.R.S32.HI R63, RZ, 0x1f, R42 ;  /* 0x0000001fff3f7819 */ /* 0x000fe4000001142a */
[----:B------:R-:W-:-:S02]  /*8650*/  SEL R24, R101, R24, P0 ;  /* 0x0000001865187207 */ /* 0x000fc40000000000 */
[----:B------:R-:W-:Y:S02]  /*8660*/  SEL R101, R44, R23, P0 ;  /* 0x000000172c657207 */ /* 0x000fe40000000000 */
[----:B------:R-:W-:Y:S02]  /*8670*/  SEL R23, R23, R44, P0 ;  /* 0x0000002c17177207 */ /* 0x000fe40000000000 */
[----:B------:R-:W-:Y:S02]  /*8680*/  SEL R159, R33, R6, P0 ;  /* 0x00000006219f7207 */ /* 0x000fe40000000000 */
[----:B------:R-:W-:Y:S02]  /*8690*/  LEA.HI R44, R63, R42, RZ, 0x2 ;  /* 0x0000002a3f2c7211 */ /* 0x000fe400078f10ff */
[----:B0-----:R-:W-:Y:S02]  /*86a0*/  SHF.R.S32.HI R27, RZ, 0x7, R4 ;  /* 0x00000007ff1b7819 */ /* 0x001fe40000011404 */
[----:B------:R-:W-:-:S02]  /*86b0*/  SEL R199, R86, R87, P0 ;  /* 0x0000005756c77207 */ /* 0x000fc40000000000 */
[----:B------:R-:W-:Y:S02]  /*86c0*/  SEL R33, R6, R33, P0 ;  /* 0x0000002106217207 */ /* 0x000fe40000000000 */
[----:B------:R-:W-:Y:S02]  /*86d0*/  SEL R87, R87, R86, P0 ;  /* 0x0000005657577207 */ /* 0x000fe40000000000 */
[----:B------:R-:W-:Y:S02]  /*86e0*/  LEA.HI R7, R7, R18, RZ, 0x2 ;  /* 0x0000001207077211 */ /* 0x000fe400078f10ff */
[----:B------:R-:W-:Y:S02]  /*86f0*/  SEL R141, R77, R14, P0 ;  /* 0x0000000e4d8d7207 */ /* 0x000fe40000000000 */
[--C-:B------:R-:W-:Y:S02]  /*8700*/  SHF.R.S32.HI R5, RZ, 0x2, R44.reuse ;  /* 0x00000002ff057819 */ /* 0x100fe4000001142c */
[----:B------:R-:W-:-:S02]  /*8710*/  SHF.R.S32.HI R6, RZ, 0x1f, R44 ;  /* 0x0000001fff067819 */ /* 0x000fc4000001142c */
[----:B------:R-:W-:Y:S02]  /*8720*/  LEA.HI R4, R4, R27, RZ, 0x1 ;  /* 0x0000001b04047211 */ /* 0x000fe400078f08ff */
[----:B------:R-:W-:Y:S02]  /*8730*/  SEL R14, R14, R77, P0 ;  /* 0x0000004d0e0e7207 */ /* 0x000fe40000000000 */
[----:B------:R-:W-:Y:S02]  /*8740*/  LOP3.LUT R7, R7, 0xfffffffc, RZ, 0xc0, !PT ;  /* 0xfffffffc07077812 */ /* 0x000fe400078ec0ff */
[----:B------:R-:W-:Y:S02]  /*8750*/  LEA.HI R6, R6, R5, RZ, 0x3 ;  /* 0x0000000506067211 */ /* 0x000fe400078f18ff */
[----:B------:R-:W-:Y:S02]  /*8760*/  LOP3.LUT R4, R4, 0x3fffffe, RZ, 0xc0, !PT ;  /* 0x03fffffe04047812 */ /* 0x000fe400078ec0ff */
[----:B------:R-:W-:-:S02]  /*8770*/  SEL R179, R28, R65, P0 ;  /* 0x000000411cb37207 */ /* 0x000fc40000000000 */
[----:B------:R-:W-:Y:S01]  /*8780*/  SEL R65, R65, R28, P0 ;  /* 0x0000001c41417207 */ /* 0x000fe20000000000 */
[----:B------:R-:W-:Y:S01]  /*8790*/  IMAD.IADD R28, R18, 0x1, -R7 ;  /* 0x00000001121c7824 */ /* 0x000fe200078e0a07 */
[----:B------:R-:W-:Y:S01]  /*87a0*/  SEL R195, R74, R75, P0 ;  /* 0x0000004b4ac37207 */ /* 0x000fe20000000000 */
[----:B------:R-:W-:Y:S01]  /*87b0*/  IMAD.IADD R18, R27, 0x1, -R4 ;  /* 0x000000011b127824 */ /* 0x000fe200078e0a04 */
[----:B------:R-:W-:Y:S02]  /*87c0*/  SEL R74, R75, R74, P0 ;  /* 0x0000004a4b4a7207 */ /* 0x000fe40000000000 */
[----:B------:R-:W-:Y:S02]  /*87d0*/  LOP3.LUT R6, R6, 0xfffffff8, RZ, 0xc0, !PT ;  /* 0xfffffff806067812 */ /* 0x000fe400078ec0ff */
[----:B------:R-:W-:Y:S02]  /*87e0*/  SHF.R.S32.HI R75, RZ, 0x1f, R16 ;  /* 0x0000001fff4b7819 */ /* 0x000fe40000011410 */
[----:B------:R-:W-:Y:S01]  /*87f0*/  LEA.HI R4, R63, R42, RZ, 0x5 ;  /* 0x0000002a3f047211 */ /* 0x000fe200078f28ff */
[----:B------:R-:W-:Y:S01]  /*8800*/  IMAD.IADD R7, R5, 0x1, -R6 ;  /* 0x0000000105077824 */ /* 0x000fe200078e0a06 */
[----:B------:R-:W-:Y:S01]  /*8810*/  SEL R59, R32, R117, P0 ;  /* 0x00000075203b7207 */ /* 0x000fe20000000000 */
[C---:B------:R-:W-:Y:S01]  /*8820*/  IMAD R27, R75.reuse, UR4, RZ ;  /* 0x000000044b1b7c24 */ /* 0x040fe2000f8e02ff */
[----:B------:R-:W-:Y:S01]  /*8830*/  SHF.R.S32.HI R6, RZ, 0x5, R4 ;  /* 0x00000005ff067819 */ /* 0x000fe20000011404 */
[----:B------:R-:W-:Y:S01]  /*8840*/  IMAD R75, R75, UR6, RZ ;  /* 0x000000064b4b7c24 */ /* 0x000fe2000f8e02ff */
[----:B------:R-:W-:Y:S01]  /*8850*/  SEL R32, R117, R32, P0 ;  /* 0x0000002075207207 */ /* 0x000fe20000000000 */
[----:B------:R-:W-:Y:S01]  /*8860*/  IMAD R63, R16, UR5, R27 ;  /* 0x00000005103f7c24 */ /* 0x000fe2000f8e021b */
[----:B------:R-:W-:Y:S01]  /*8870*/  SEL R117, R22, R93, P0 ;  /* 0x0000005d16757207 */ /* 0x000fe20000000000 */
[----:B------:R-:W-:Y:S01]  /*8880*/  IMAD R27, R6, 0x10, R7 ;  /* 0x00000010061b7824 */ /* 0x000fe200078e0207 */
[----:B------:R-:W-:Y:S01]  /*8890*/  SEL R35, R153, R104, P0 ;  /* 0x0000006899237207 */ /* 0x000fe20000000000 */
[C---:B------:R-:W-:Y:S01]  /*88a0*/  IMAD R75, R16.reuse, UR7, R75 ;  /* 0x00000007104b7c24 */ /* 0x040fe2000f8e024b */
[----:B------:R-:W-:Y:S01]  /*88b0*/  SEL R22, R93, R22, P0 ;  /* 0x000000165d167207 */ /* 0x000fe20000000000 */
[----:B------:R-:W-:Y:S01]  /*88c0*/  IMAD.WIDE.U32 R6, R16, UR6, RZ ;  /* 0x0000000610067c25 */ /* 0x000fe2000f8e00ff */
[----:B------:R-:W-:Y:S01]  /*88d0*/  SEL R149, R57, R12, P0 ;  /* 0x0000000c39957207 */ /* 0x000fe20000000000 */
[----:B------:R-:W-:Y:S01]  /*88e0*/  ULDC.64 UR6, c[0x0][0xb48] ;  /* 0x0002d20000067ab9 */ /* 0x000fe20000000a00 */
[----:B------:R-:W-:Y:S01]  /*88f0*/  SEL R177, R64, R145, P0 ;  /* 0x0000009140b17207 */ /* 0x000fe20000000000 */
[----:B------:R-:W-:Y:S01]  /*8900*/  IMAD.IADD R7, R7, 0x1, R75 ;  /* 0x0000000107077824 */ /* 0x000fe200078e024b */
[----:B------:R-:W-:Y:S01]  /*8910*/  SEL R153, R104, R153, P0 ;  /* 0x0000009968997207 */ /* 0x000fe20000000000 */
[----:B------:R-:W-:Y:S01]  /*8920*/  IMAD.WIDE.U32 R4, R16, UR4, RZ ;  /* 0x0000000410047c25 */ /* 0x000fe2000f8e00ff */
[----:B------:R-:W-:Y:S01]  /*8930*/  SEL R93, R52, R21, P0 ;  /* 0x00000015345d7207 */ /* 0x000fe20000000000 */
[----:B------:R-:W0:Y:S01]  /*8940*/  S2UR UR4, SR_CTAID.Y ;  /* 0x00000000000479c3 */ /* 0x000e220000002600 */
[----:B------:R-:W-:Y:S01]  /*8950*/  SEL R12, R12, R57, P0 ;  /* 0x000000390c0c7207 */ /* 0x000fe20000000000 */
[----:B------:R-:W-:Y:S01]  /*8960*/  IMAD.IADD R5, R5, 0x1, R63 ;  /* 0x0000000105057824 */ /* 0x000fe200078e023f */
[----:B------:R-:W-:Y:S01]  /*8970*/  SEL R64, R145, R64, P0 ;  /* 0x0000004091407207 */ /* 0x000fe20000000000 */
[----:B------:R-:W-:Y:S01]  /*8980*/  IMAD R27, R18, 0x40, R27 ;  /* 0x00000040121b7824 */ /* 0x000fe200078e021b */
[----:B------:R-:W-:-:S02]  /*8990*/  SEL R21, R21, R52, P0 ;  /* 0x0000003415157207 */ /* 0x000fc40000000000 */
[----:B------:R-:W-:Y:S02]  /*89a0*/  SEL R57, R11, R84, P0 ;  /* 0x000000540b397207 */ /* 0x000fe40000000000 */
[----:B------:R-:W-:Y:S02]  /*89b0*/  SEL R145, R148, R69, P0 ;  /* 0x0000004594917207 */ /* 0x000fe40000000000 */
[----:B------:R-:W-:Y:S02]  /*89c0*/  SEL R11, R84, R11, P0 ;  /* 0x0000000b540b7207 */ /* 0x000fe40000000000 */
[----:B------:R-:W-:Y:S02]  /*89d0*/  SEL R69, R69, R148, P0 ;  /* 0x0000009445457207 */ /* 0x000fe40000000000 */
[----:B------:R-:W-:Y:S02]  /*89e0*/  SEL R221, R130, R131, P0 ;  /* 0x0000008382dd7207 */ /* 0x000fe40000000000 */
        /* <DEDUP_REMOVED lines=40> */
[----:B------:R-:W-:Y:S02]  /*8c70*/  LEA.HI R30, R28, R28, RZ, 0x1 ;  /* 0x0000001c1c1e7211 */ /* 0x000fe400078f08ff */
[----:B------:R-:W-:Y:S02]  /*8c80*/  SEL R167, R116, R37, P0 ;  /* 0x0000002574a77207 */ /* 0x000fe40000000000 */
[----:B------:R-:W-:-:S02]  /*8c90*/  LOP3.LUT R63, R30, 0x1ffffffe, RZ, 0xc0, !PT ;  /* 0x1ffffffe1e3f7812 */ /* 0x000fc400078ec0ff */
[----:B------:R-:W-:Y:S02]  /*8ca0*/  SEL R173, R48, R129, P0 ;  /* 0x0000008130ad7207 */ /* 0x000fe40000000000 */
[----:B------:R-:W-:Y:S01]  /*8cb0*/  SEL R77, R55, R54, P0 ;  /* 0x00000036374d7207 */ /* 0x000fe20000000000 */
[----:B------:R-:W-:Y:S01]  /*8cc0*/  IMAD.IADD R28, R28, 0x1, -R63 ;  /* 0x000000011c1c7824 */ /* 0x000fe200078e0a3f */
[----:B------:R-:W-:Y:S02]  /*8cd0*/  SEL R48, R129, R48, P0 ;  /* 0x0000003081307207 */ /* 0x000fe40000000000 */
[----:B------:R-:W-:Y:S01]  /*8ce0*/  SEL R37, R37, R116, P0 ;  /* 0x0000007425257207 */ /* 0x000fe20000000000 */
[--C-:B------:R-:W-:Y:S01]  /*8cf0*/  IMAD R28, R28, 0x8, R27.reuse ;  /* 0x000000081c1c7824 */ /* 0x100fe200078e021b */
[----:B------:R-:W-:Y:S01]  /*8d00*/  SEL R129, R132, R53, P0 ;  /* 0x0000003584817207 */ /* 0x000fe20000000000 */
[----:B-1----:R-:W-:Y:S01]  /*8d10*/  IMAD R27, R38, 0x80, R27 ;  /* 0x00000080261b7824 */ /* 0x002fe200078e021b */
        /* <DEDUP_REMOVED lines=9> */
[----:B------:R-:W-:Y:S02]  /*8db0*/  LOP3.LUT R63, R44, 0x7ffffffc, RZ, 0xc0, !PT ;  /* 0x7ffffffc2c3f7812 */ /* 0x000fe400078ec0ff */
[----:B------:R-:W-:Y:S02]  /*8dc0*/  SEL R15, R96, R15, P0 ;  /* 0x0000000f600f7207 */ /* 0x000fe40000000000 */
        /* <DEDUP_REMOVED lines=16> */
[----:B------:R-:W-:Y:S01]  /*8ed0*/  SEL R197, R78, R79, P0 ;  /* 0x0000004f4ec57207 */ /* 0x000fe20000000000 */
[----:B--2---:R1:W-:Y:S01]  /*8ee0*/  SHFL.IDX PT, R86, R159, R26, 0x1c1f ;  /* 0x001c1f1a9f567589 */ /* 0x0043e200000e0000 */
[----:B------:R-:W-:-:S02]  /*8ef0*/  SEL R78, R79, R78, P0 ;  /* 0x0000004e4f4e7207 */ /* 0x000fc40000000000 */
[----:B------:R-:W-:Y:S01]  /*8f00*/  LOP3.LUT P1, RZ, R42, 0x3, RZ, 0xc0, !PT ;  /* 0x000000032aff7812 */ /* 0x000fe2000782c0ff */
[----:B------:R-:W-:Y:S01]  /*8f10*/  SHFL.IDX PT, R141, R141, R26, 0x1c1f ;  /* 0x001c1f1a8d8d7589 */ /* 0x000fe200000e0000 */
[----:B------:R-:W-:-:S03]  /*8f20*/  SEL R19, R19, R60, P0 ;  /* 0x0000003c13137207 */ /* 0x000fc60000000000 */
[----:B------:R-:W-:Y:S01]  /*8f30*/  SHFL.IDX PT, R35, R35, R26, 0x1c1f ;  /* 0x001c1f1a23237589 */ /* 0x000fe200000e0000 */
[----:B-1----:R-:W-:-:S03]  /*8f40*/  LOP3.LUT R159, R26, 0x2, RZ, 0x3c, !PT ;  /* 0x000000021a9f7812 */ /* 0x002fc600078e3cff */
[----:B------:R-:W-:Y:S04]  /*8f50*/  SHFL.IDX PT, R120, R113, R26, 0x1c1f ;  /* 0x001c1f1a71787589 */ /* 0x000fe800000e0000 */
[----:B------:R-:W1:Y:S04]  /*8f60*/  SHFL.IDX PT, R172, R14, R159, 0x1c1f ;  /* 0x001c1f9f0eac7589 */ /* 0x000e6800000e0000 */
[----:B------:R-:W2:Y:S04]  /*8f70*/  SHFL.IDX PT, R160, R153, R159, 0x1c1f ;  /* 0x001c1f9f99a07589 */ /* 0x000ea800000e0000 */
[----:B------:R-:W-:Y:S04]  /*8f80*/  SHFL.IDX PT, R111, R93, R26, 0x1c1f ;  /* 0x001c1f1a5d6f7589 */ /* 0x000fe800000e0000 */
[----:B------:R-:W-:Y:S04]  /*8f90*/  SHFL.IDX PT, R166, R21, R159, 0x1c1f ;  /* 0x001c1f9f15a67589 */ /* 0x000fe800000e0000 */
[----:B------:R-:W-:Y:S04]  /*8fa0*/  SHFL.IDX PT, R75, R57, R26, 0x1c1f ;  /* 0x001c1f1a394b7589 */ /* 0x000fe800000e0000 */
[----:B------:R-:W-:Y:S04]  /*8fb0*/  SHFL.IDX PT, R113, R145, R26, 0x1c1f ;  /* 0x001c1f1a91717589 */ /* 0x000fe800000e0000 */
[----:B------:R-:W-:Y:S04]  /*8fc0*/  SHFL.IDX PT, R182, R11, R159, 0x1c1f ;  /* 0x001c1f9f0bb67589 */ /* 0x000fe800000e0000 */
[----:B------:R1:W-:Y:S04]  /*8fd0*/  SHFL.IDX PT, R154, R69, R159, 0x1c1f ;  /* 0x001c1f9f459a7589 */ /* 0x0003e800000e0000 */
[----:B------:R-:W-:Y:S04]  /*8fe0*/  SHFL.IDX PT, R155, R155, R26, 0x1c1f ;  /* 0x001c1f1a9b9b7589 */ /* 0x000fe800000e0000 */
[----:B------:R2:W-:Y:S01]  /*8ff0*/  SHFL.IDX PT, R180, R10, R159, 0x1c1f ;  /* 0x001c1f9f0ab47589 */ /* 0x0005e200000e0000 */
[----:B-1----:R-:W-:-:S03]  /*9000*/  SEL R69, R172, R141, P0 ;  /* 0x0000008dac457207 */ /* 0x002fc60000000000 */
[----:B------:R-:W-:Y:S04]  /*9010*/  SHFL.IDX PT, R114, R39, R26, 0x1c1f ;  /* 0x001c1f1a27727589 */ /* 0x000fe800000e0000 */
[----:B------:R-:W-:Y:S01]  /*9020*/  SHFL.IDX PT, R39, R131, R26, 0x1c1f ;  /* 0x001c1f1a83277589 */ /* 0x000fe200000e0000 */
[----:B--2---:R-:W-:-:S03]  /*9030*/  SEL R10, R35, R160, P0 ;  /* 0x000000a0230a7207 */ /* 0x004fc60000000000 */
[----:B------:R1:W-:Y:S04]  /*9040*/  SHFL.IDX PT, R131, R67, R159, 0x1c1f ;  /* 0x001c1f9f43837589 */ /* 0x0003e800000e0000 */
[----:B------:R-:W-:Y:S04]  /*9050*/  SHFL.IDX PT, R90, R163, R26, 0x1c1f ;  /* 0x001c1f1aa35a7589 */ /* 0x000fe800000e0000 */
[----:B------:R-:W-:Y:S01]  /*9060*/  SHFL.IDX PT, R88, R161, R26, 0x1c1f ;  /* 0x001c1f1aa1587589 */ /* 0x000fe200000e0000 */
[----:B-1----:R-:W-:Y:S02]  /*9070*/  SEL R67, R141, R172, P0 ;  /* 0x000000ac8d437207 */ /* 0x002fe40000000000 */
[----:B------:R-:W1:Y:S01]  /*9080*/  LDC R141, c[0x0][0xbe8] ;  /* 0x0002fa00ff8d7b82 */ /* 0x000e620000000800 */
[----:B------:R-:W2:Y:S04]  /*9090*/  SHFL.IDX PT, R163, R24, R159, 0x1c1f ;  /* 0x001c1f9f18a37589 */ /* 0x000ea800000e0000 */
[----:B------:R-:W-:Y:S04]  /*90a0*/  SHFL.IDX PT, R124, R59, R26, 0x1c1f ;  /* 0x001c1f1a3b7c7589 */ /* 0x000fe800000e0000 */
[----:B------:R-:W-:Y:S04]  /*90b0*/  SHFL.IDX PT, R123, R105, R26, 0x1c1f ;  /* 0x001c1f1a697b7589 */ /* 0x000fe800000e0000 */
[----:B------:R-:W-:Y:S04]  /*90c0*/  SHFL.IDX PT, R121, R121, R26, 0x1c1f ;  /* 0x001c1f1a79797589 */ /* 0x000fe800000e0000 */
[----:B------:R-:W3:Y:S04]  /*90d0*/  SHFL.IDX PT, R162, R29, R159, 0x1c1f ;  /* 0x001c1f9f1da27589 */ /* 0x000ee800000e0000 */
[----:B------:R-:W4:Y:S01]  /*90e0*/  SHFL.IDX PT, R161, R32, R159, 0x1c1f ;  /* 0x001c1f9f20a17589 */ /* 0x000f2200000e0000 */
[----:B-1----:R-:W-:-:S03]  /*90f0*/  ISETP.NE.AND P2, PT, R141, 0x1, PT ;  /* 0x000000018d00780c */ /* 0x002fc60003f45270 */
[----:B------:R-:W-:Y:S01]  /*9100*/  SHFL.IDX PT, R152, R34, R159, 0x1c1f ;  /* 0x001c1f9f22987589 */ /* 0x000fe200000e0000 */
[----:B--2---:R-:W-:-:S03]  /*9110*/  SEL R24, R163, R120, P0 ;  /* 0x00000078a3187207 */ /* 0x004fc60000000000 */
[----:B------:R-:W-:Y:S04]  /*9120*/  SHFL.IDX PT, R125, R125, R26, 0x1c1f ;  /* 0x001c1f1a7d7d7589 */ /* 0x000fe800000e0000 */
[----:B------:R-:W-:Y:S04]  /*9130*/  SHFL.IDX PT, R115, R31, R26, 0x1c1f ;  /* 0x001c1f1a1f737589 */ /* 0x000fe800000e0000 */
[----:B------:R-:W-:Y:S04]  /*9140*/  SHFL.IDX PT, R104, R47, R26, 0x1c1f ;  /* 0x001c1f1a2f687589 */ /* 0x000fe800000e0000 */
[----:B------:R1:W-:Y:S01]  /*9150*/  SHFL.IDX PT, R170, R20, R159, 0x1c1f ;  /* 0x001c1f9f14aa7589 */ /* 0x0003e200000e0000 */
[----:B---3--:R-:W-:-:S03]  /*9160*/  SEL R21, R162, R123, P0 ;  /* 0x0000007ba2157207 */ /* 0x008fc60000000000 */
[----:B------:R-:W-:Y:S01]  /*9170*/  SHFL.IDX PT, R146, R68, R159, 0x1c1f ;  /* 0x001c1f9f44927589 */ /* 0x000fe200000e0000 */
[----:B----4-:R-:W-:-:S03]  /*9180*/  SEL R14, R124, R161, P0 ;  /* 0x000000a17c0e7207 */ /* 0x010fc60000000000 */
[----:B------:R-:W2:Y:S01]  /*9190*/  SHFL.IDX PT, R151, R81, R159, 0x1c1f ;  /* 0x001c1f9f51977589 */ /* 0x000ea200000e0000 */
[----:B-1----:R-:W-:-:S03]  /*91a0*/  SEL R20, R161, R124, P0 ;  /* 0x0000007ca1147207 */ /* 0x002fc60000000000 */
[----:B------:R-:W-:Y:S04]  /*91b0*/  SHFL.IDX PT, R145, R89, R159, 0x1c1f ;  /* 0x001c1f9f59917589 */ /* 0x000fe800000e0000 */
[----:B------:R-:W-:Y:S04]  /*91c0*/  SHFL.IDX PT, R105, R183, R26, 0x1c1f ;  /* 0x001c1f1ab7697589 */ /* 0x000fe800000e0000 */
[----:B------:R-:W-:Y:S04]  /*91d0*/  SHFL.IDX PT, R144, R73, R159, 0x1c1f ;  /* 0x001c1f9f49907589 */ /* 0x000fe800000e0000 */
[----:B------:R-:W-:Y:S04]  /*91e0*/  SHFL.IDX PT, R147, R147, R26, 0x1c1f ;  /* 0x001c1f1a93937589 */ /* 0x000fe800000e0000 */
[----:B------:R-:W-:Y:S04]  /*91f0*/  SHFL.IDX PT, R178, R13, R159, 0x1c1f ;  /* 0x001c1f9f0db27589 */ /* 0x000fe800000e0000 */
[----:B------:R-:W-:Y:S01]  /*9200*/  SHFL.IDX PT, R158, R85, R159, 0x1c1f ;  /* 0x001c1f9f559e7589 */ /* 0x000fe200000e0000 */
[----:B--2---:R-:W-:-:S02]  /*9210*/  SEL R124, R114, R151, P0 ;  /* 0x00000097727c7207 */ /* 0x004fc40000000000 */
[----:B------:R-:W-:Y:S01]  /*9220*/  SEL R114, R151, R114, P0 ;  /* 0x0000007297727207 */ /* 0x000fe20000000000 */
[----:B------:R1:W-:Y:S01]  /*9230*/  SHFL.IDX PT, R176, R12, R159, 0x1c1f ;  /* 0x001c1f9f0cb07589 */ /* 0x0003e200000e0000 */
[----:B------:R-:W0:Y:S03]  /*9240*/  LDC R151, c[0x0][0xc50] ;  /* 0x00031400ff977b82 */ /* 0x000e260000000800 */
[----:B------:R-:W-:Y:S04]  /*9250*/  SHFL.IDX PT, R93, R167, R26, 0x1c1f ;  /* 0x001c1f1aa75d7589 */ /* 0x000fe800000e0000 */
[----:B------:R-:W-:Y:S01]  /*9260*/  SHFL.IDX PT, R31, R139, R26, 0x1c1f ;  /* 0x001c1f1a8b1f7589 */ /* 0x000fe200000e0000 */
[----:B-1----:R-:W-:-:S03]  /*9270*/  SEL R12, R160, R35, P0 ;  /* 0x00000023a00c7207 */ /* 0x002fc60000000000 */
[----:B------:R1:W-:Y:S01]  /*9280*/  SHFL.IDX PT, R85, R33, R159, 0x1c1f ;  /* 0x001c1f9f21557589 */ /* 0x0003e200000e0000 */
[----:B------:R-:W-:-:S03]  /*9290*/  SEL R35, R166, R111, P0 ;  /* 0x0000006fa6237207 */ /* 0x000fc60000000000 */
[----:B------:R-:W2:Y:S04]  /*92a0*/  SHFL.IDX PT, R149, R149, R26, 0x1c1f ;  /* 0x001c1f1a95957589 */ /* 0x000ea800000e0000 */
[----:B------:R-:W-:Y:S01]  /*92b0*/  SHFL.IDX PT, R118, R179, R26, 0x1c1f ;  /* 0x001c1f1ab3767589 */ /* 0x000fe200000e0000 */
[----:B-1----:R-:W-:-:S03]  /*92c0*/  SEL R33, R111, R166, P0 ;  /* 0x000000a66f217207 */ /* 0x002fc60000000000 */
[----:B------:R1:W-:Y:S01]  /*92d0*/  SHFL.IDX PT, R167, R76, R159, 0x1c1f ;  /* 0x001c1f9f4ca77589 */ /* 0x0003e200000e0000 */
[----:B------:R-:W-:Y:S02]  /*92e0*/  SEL R111, R113, R154, P0 ;  /* 0x0000009a716f7207 */ /* 0x000fe40000000000 */
[----:B------:R-:W-:Y:S01]  /*92f0*/  SEL R113, R154, R113, P0 ;  /* 0x000000719a717207 */ /* 0x000fe20000000000 */
[----:B------:R-:W-:Y:S04]  /*9300*/  SHFL.IDX PT, R153, R65, R159, 0x1c1f ;  /* 0x001c1f9f41997589 */ /* 0x000fe800000e0000 */
[----:B------:R3:W-:Y:S01]  /*9310*/  SHFL.IDX PT, R139, R74, R159, 0x1c1f ;  /* 0x001c1f9f4a8b7589 */ /* 0x0007e200000e0000 */
[----:B-1----:R-:W-:-:S03]  /*9320*/  SEL R76, R182, R75, P0 ;  /* 0x0000004bb64c7207 */ /* 0x002fc60000000000 */
[----:B------:R1:W-:Y:S04]  /*9330*/  SHFL.IDX PT, R128, R77, R159, 0x1c1f ;  /* 0x001c1f9f4d807589 */ /* 0x0003e800000e0000 */
[----:B------:R-:W4:Y:S01]  /*9340*/  SHFL.IDX PT, R127, R43, R26, 0x1c1f ;  /* 0x001c1f1a2b7f7589 */ /* 0x000f2200000e0000 */
[----:B--2---:R-:W-:Y:S02]  /*9350*/  SEL R73, R176, R149, P0 ;  /* 0x00000095b0497207 */ /* 0x004fe40000000000 */
[----:B---3--:R-:W-:Y:S01]  /*9360*/  SEL R74, R75, R182, P0 ;  /* 0x000000b64b4a7207 */ /* 0x008fe20000000000 */
[----:B------:R-:W-:Y:S01]  /*9370*/  SHFL.IDX PT, R103, R129, R26, 0x1c1f ;  /* 0x001c1f1a81677589 */ /* 0x000fe200000e0000 */
[----:B------:R-:W-:Y:S02]  /*9380*/  SEL R75, R155, R180, P0 ;  /* 0x000000b49b4b7207 */ /* 0x000fe40000000000 */
[----:B-1----:R-:W-:Y:S01]  /*9390*/  SEL R77, R180, R155, P0 ;  /* 0x0000009bb44d7207 */ /* 0x002fe20000000000 */
[----:B------:R-:W1:Y:S01]  /*93a0*/  SHFL.IDX PT, R95, R185, R26, 0x1c1f ;  /* 0x001c1f1ab95f7589 */ /* 0x000e6200000e0000 */
[----:B------:R-:W2:Y:S03]  /*93b0*/  LDC.64 R154, c[0x0][0xbd8] ;  /* 0x0002f600ff9a7b82 */ /* 0x000ea60000000a00 */
[----:B------:R-:W-:Y:S04]  /*93c0*/  SHFL.IDX PT, R94, R187, R26, 0x1c1f ;  /* 0x001c1f1abb5e7589 */ /* 0x000fe800000e0000 */
[----:B------:R-:W-:Y:S04]  /*93d0*/  SHFL.IDX PT, R129, R97, R159, 0x1c1f ;  /* 0x001c1f9f61817589 */ /* 0x000fe800000e0000 */
[----:B------:R-:W-:Y:S04]  /*93e0*/  SHFL.IDX PT, R108, R175, R26, 0x1c1f ;  /* 0x001c1f1aaf6c7589 */ /* 0x000fe800000e0000 */
[----:B------:R-:W-:Y:S01]  /*93f0*/  SHFL.IDX PT, R63, R189, R26, 0x1c1f ;  /* 0x001c1f1abd3f7589 */ /* 0x000fe200000e0000 */
[----:B----4-:R-:W-:-:S02]  /*9400*/  SEL R11, R127, R158, P0 ;  /* 0x0000009e7f0b7207 */ /* 0x010fc40000000000 */
[----:B------:R-:W-:Y:S01]  /*9410*/  SEL R13, R158, R127, P0 ;  /* 0x0000007f9e0d7207 */ /* 0x000fe20000000000 */
[----:B------:R-:W-:Y:S04]  /*9420*/  SHFL.IDX PT, R132, R80, R159, 0x1c1f ;  /* 0x001c1f9f50847589 */ /* 0x000fe800000e0000 */
[----:B------:R3:W-:Y:S01]  /*9430*/  SHFL.IDX PT, R168, R22, R159, 0x1c1f ;  /* 0x001c1f9f16a87589 */ /* 0x0007e200000e0000 */
[----:B-1----:R-:W-:-:S03]  /*9440*/  SEL R127, R95, R128, P0 ;  /* 0x000000805f7f7207 */ /* 0x002fc60000000000 */
[----:B------:R-:W-:Y:S04]  /*9450*/  SHFL.IDX PT, R175, R40, R159, 0x1c1f ;  /* 0x001c1f9f28af7589 */ /* 0x000fe800000e0000 */
[----:B------:R-:W-:Y:S01]  /*9460*/  SHFL.IDX PT, R30, R51, R26, 0x1c1f ;  /* 0x001c1f1a331e7589 */ /* 0x000fe200000e0000 */
[----:B---3--:R-:W-:-:S03]  /*9470*/  SEL R22, R120, R163, P0 ;  /* 0x000000a378167207 */ /* 0x008fc60000000000 */
[----:B------:R-:W-:Y:S01]  /*9480*/  SHFL.IDX PT, R133, R133, R26, 0x1c1f ;  /* 0x001c1f1a85857589 */ /* 0x000fe200000e0000 */
[----:B------:R-:W-:-:S03]  /*9490*/  SEL R120, R121, R152, P0 ;  /* 0x0000009879787207 */ /* 0x000fc60000000000 */
[----:B------:R-:W-:Y:S04]  /*94a0*/  SHFL.IDX PT, R83, R157, R26, 0x1c1f ;  /* 0x001c1f1a9d537589 */ /* 0x000fe800000e0000 */
[----:B------:R1:W3:Y:S04]  /*94b0*/  SHFL.IDX PT, R174, R15, R159, 0x1c1f ;  /* 0x001c1f9f0fae7589 */ /* 0x0002e800000e0000 */
[----:B------:R-:W-:Y:S04]  /*94c0*/  SHFL.IDX PT, R192, R53, R159, 0x1c1f ;  /* 0x001c1f9f35c07589 */ /* 0x000fe800000e0000 */
[----:B------:R4:W-:Y:S01]  /*94d0*/  SHFL.IDX PT, R40, R122, R159, 0x1c1f ;  /* 0x001c1f9f7a287589 */ /* 0x0009e200000e0000 */
[----:B-1----:R-:W-:-:S03]  /*94e0*/  SEL R15, R123, R162, P0 ;  /* 0x000000a27b0f7207 */ /* 0x002fc60000000000 */
[----:B------:R-:W-:Y:S01]  /*94f0*/  SHFL.IDX PT, R51, R193, R26, 0x1c1f ;  /* 0x001c1f1ac1337589 */ /* 0x000fe200000e0000 */
[----:B------:R-:W-:-:S03]  /*9500*/  SEL R123, R146, R115, P0 ;  /* 0x00000073927b7207 */ /* 0x000fc60000000000 */
[----:B------:R1:W-:Y:S01]  /*9510*/  SHFL.IDX PT, R157, R64, R159, 0x1c1f ;  /* 0x001c1f9f409d7589 */ /* 0x0003e200000e0000 */
[----:B----4-:R-:W-:-:S03]  /*9520*/  SEL R122, R152, R121, P0 ;  /* 0x00000079987a7207 */ /* 0x010fc60000000000 */
[----:B------:R4:W-:Y:S01]  /*9530*/  SHFL.IDX PT, R148, R36, R159, 0x1c1f ;  /* 0x001c1f9f24947589 */ /* 0x0009e200000e0000 */
[----:B------:R-:W-:Y:S02]  /*9540*/  SEL R121, R115, R146, P0 ;  /* 0x0000009273797207 */ /* 0x000fe40000000000 */
[----:B------:R-:W-:Y:S01]  /*9550*/  SEL R115, R144, R105, P0 ;  /* 0x0000006990737207 */ /* 0x000fe20000000000 */
[----:B------:R5:W-:Y:S01]  /*9560*/  SHFL.IDX PT, R136, R70, R159, 0x1c1f ;  /* 0x001c1f9f46887589 */ /* 0x000be200000e0000 */
[----:B------:R-:W0:Y:S01]  /*9570*/  @P2 LDC R146, c[0x0][0xbf0] ;  /* 0x0002fc00ff922b82 */ /* 0x000e220000000800 */
[----:B-1----:R-:W-:Y:S02]  /*9580*/  SEL R64, R170, R125, P0 ;  /* 0x0000007daa407207 */ /* 0x002fe40000000000 */
[----:B------:R1:W-:Y:S01]  /*9590*/  SHFL.IDX PT, R53, R126, R159, 0x1c1f ;  /* 0x001c1f9f7e357589 */ /* 0x0003e200000e0000 */
[----:B---3--:R-:W-:Y:S02]  /*95a0*/  SEL R68, R174, R133, P0 ;  /* 0x00000085ae447207 */ /* 0x008fe40000000000 */
[----:B----4-:R-:W-:Y:S01]  /*95b0*/  SEL R36, R125, R170, P0 ;  /* 0x000000aa7d247207 */ /* 0x010fe20000000000 */
[----:B------:R-:W-:Y:S01]  /*95c0*/  SHFL.IDX PT, R52, R195, R26, 0x1c1f ;  /* 0x001c1f1ac3347589 */ /* 0x000fe200000e0000 */
[----:B------:R-:W-:-:S02]  /*95d0*/  SEL R125, R105, R144, P0 ;  /* 0x00000090697d7207 */ /* 0x000fc40000000000 */
[----:B-----5:R-:W-:Y:S01]  /*95e0*/  SEL R70, R147, R178, P0 ;  /* 0x000000b293467207 */ /* 0x020fe20000000000 */
[----:B------:R-:W-:Y:S01]  /*95f0*/  SHFL.IDX PT, R99, R171, R26, 0x1c1f ;  /* 0x001c1f1aab637589 */ /* 0x000fe200000e0000 */
[----:B------:R-:W-:Y:S02]  /*9600*/  SEL R105, R128, R95, P0 ;  /* 0x0000005f80697207 */ /* 0x000fe40000000000 */
[----:B-1----:R-:W-:Y:S01]  /*9610*/  SEL R126, R104, R145, P0 ;  /* 0x00000091687e7207 */ /* 0x002fe20000000000 */
[----:B------:R1:W-:Y:S01]  /*9620*/  SHFL.IDX PT, R171, R72, R159, 0x1c1f ;  /* 0x001c1f9f48ab7589 */ /* 0x0003e200000e0000 */
[----:B------:R-:W-:Y:S02]  /*9630*/  SEL R104, R145, R104, P0 ;  /* 0x0000006891687207 */ /* 0x000fe40000000000 */
[----:B------:R-:W3:Y:S01]  /*9640*/  LDC.64 R144, c[0x0][0xb40] ;  /* 0x0002d000ff907b82 */ /* 0x000ee20000000a00 */
[----:B------:R-:W-:Y:S01]  /*9650*/  SHFL.IDX PT, R112, R177, R26, 0x1c1f ;  /* 0x001c1f1ab1707589 */ /* 0x000fe200000e0000 */
[----:B------:R-:W-:-:S02]  /*9660*/  SEL R128, R94, R129, P0 ;  /* 0x000000815e807207 */ /* 0x000fc40000000000 */
[----:B------:R-:W-:Y:S01]  /*9670*/  SEL R94, R129, R94, P0 ;  /* 0x0000005e815e7207 */ /* 0x000fe20000000000 */
[----:B------:R-:W4:Y:S01]  /*9680*/  SHFL.IDX PT, R190, R45, R159, 0x1c1f ;  /* 0x001c1f9f2dbe7589 */ /* 0x000f2200000e0000 */
[----:B------:R-:W-:Y:S02]  /*9690*/  SEL R129, R63, R132, P0 ;  /* 0x000000843f817207 */ /* 0x000fe40000000000 */
[----:B-1----:R-:W-:Y:S01]  /*96a0*/  SEL R72, R178, R147, P0 ;  /* 0x00000093b2487207 */ /* 0x002fe20000000000 */
[----:B------:R-:W-:Y:S01]  /*96b0*/  SHFL.IDX PT, R177, R48, R159, 0x1c1f ;  /* 0x001c1f9f30b17589 */ /* 0x000fe200000e0000 */
[----:B------:R-:W1:Y:S01]  /*96c0*/  @P2 LDC R147, c[0x0][0xbec] ;  /* 0x0002fb00ff932b82 */ /* 0x000e620000000800 */
[----:B------:R-:W-:Y:S02]  /*96d0*/  SEL R95, R132, R63, P0 ;  /* 0x0000003f845f7207 */ /* 0x000fe40000000000 */
[----:B------:R5:W-:Y:S04]  /*96e0*/  SHFL.IDX PT, R48, R71, R159, 0x1c1f ;  /* 0x001c1f9f47307589 */ /* 0x000be800000e0000 */
[----:B------:R2:W-:Y:S04]  /*96f0*/  SHFL.IDX PT, R45, R116, R159, 0x1c1f ;  /* 0x001c1f9f742d7589 */ /* 0x0005e800000e0000 */
[----:B------:R-:W-:Y:S01]  /*9700*/  SHFL.IDX PT, R156, R61, R159, 0x1c1f ;  /* 0x001c1f9f3d9c7589 */ /* 0x000fe200000e0000 */
[----:B-----5:R-:W-:Y:S01]  /*9710*/  SEL R71, R149, R176, P0 ;  /* 0x000000b095477207 */ /* 0x020fe20000000000 */
[----:B---3--:R-:W-:Y:S01]  /*9720*/  IMAD.WIDE.U32 R6, R144, UR39, R6 ;  /* 0x0000002790067c25 */ /* 0x008fe2000f8e0006 */
[----:B------:R-:W3:Y:S01]  /*9730*/  @P2 LDC R149, c[0x0][0xbf0] ;  /* 0x0002fc00ff952b82 */ /* 0x000ee20000000800 */
[----:B------:R-:W-:Y:S01]  /*9740*/  SHFL.IDX PT, R119, R181, R26, 0x1c1f ;  /* 0x001c1f1ab5777589 */ /* 0x000fe200000e0000 */
[----:B--2---:R-:W-:-:S02]  /*9750*/  SEL R116, R118, R153, P0 ;  /* 0x0000009976747207 */ /* 0x004fc40000000000 */
[----:B------:R-:W-:Y:S01]  /*9760*/  SEL R118, R153, R118, P0 ;  /* 0x0000007699767207 */ /* 0x000fe20000000000 */
[----:B------:R2:W-:Y:S01]  /*9770*/  SHFL.IDX PT, R61, R138, R159, 0x1c1f ;  /* 0x001c1f9f8a3d7589 */ /* 0x0005e200000e0000 */
[----:B----4-:R-:W-:Y:S02]  /*9780*/  SEL R97, R99, R190, P0 ;  /* 0x000000be63617207 */ /* 0x010fe40000000000 */
[----:B------:R-:W4:Y:S01]  /*9790*/  @P2 LDC R153, c[0x0][0xbec] ;  /* 0x0002fb00ff992b82 */ /* 0x000f220000000800 */
[----:B------:R-:W-:Y:S01]  /*97a0*/  SHFL.IDX PT, R181, R143, R26, 0x1c1f ;  /* 0x001c1f1a8fb57589 */ /* 0x000fe200000e0000 */
[----:B------:R-:W-:-:S03]  /*97b0*/  SEL R99, R190, R99, P0 ;  /* 0x00000063be637207 */ /* 0x000fc60000000000 */
[----:B------:R-:W-:Y:S01]  /*97c0*/  SHFL.IDX PT, R50, R191, R26, 0x1c1f ;  /* 0x001c1f1abf327589 */ /* 0x000fe200000e0000 */
[----:B--2---:R-:W-:-:S03]  /*97d0*/  IMAD R138, R154, UR38, RZ ;  /* 0x000000269a8a7c24 */ /* 0x004fc6000f8e02ff */
[----:B------:R2:W5:Y:S01]  /*97e0*/  SHFL.IDX PT, R143, R66, R159, 0x1c1f ;  /* 0x001c1f9f428f7589 */ /* 0x00056200000e0000 */
[----:B------:R-:W-:Y:S02]  /*97f0*/  IMAD R63, R155, UR39, R138 ;  /* 0x000000279b3f7c24 */ /* 0x000fe4000f8e028a */
[----:B------:R-:W-:Y:S01]  /*9800*/  IMAD.MOV R138, RZ, RZ, -R16 ;  /* 0x000000ffff8a7224 */ /* 0x000fe200078e0a10 */
[----:B------:R-:W-:Y:S01]  /*9810*/  SHFL.IDX PT, R100, R109, R26, 0x1c1f ;  /* 0x001c1f1a6d647589 */ /* 0x000fe200000e0000 */
[----:B------:R-:W-:Y:S01]  /*9820*/  IMAD.WIDE.U32 R154, R154, UR39, R4 ;  /* 0x000000279a9a7c25 */ /* 0x000fe2000f8e0004 */
[----:B------:R-:W-:Y:S02]  /*9830*/  SEL R4, R52, R139, P0 ;  /* 0x0000008b34047207 */ /* 0x000fe40000000000 */
[----:B------:R-:W-:Y:S01]  /*9840*/  SHFL.IDX PT, R109, R137, R26, 0x1c1f ;  /* 0x001c1f1a896d7589 */ /* 0x000fe200000e0000 */
[----:B--2---:R-:W-:Y:S01]  /*9850*/  SEL R66, R133, R174, P0 ;  /* 0x000000ae85427207 */ /* 0x004fe20000000000 */
[----:B0-----:R-:W-:Y:S01]  /*9860*/  IMAD R151, R151, R138, UR4 ;  /* 0x0000000497977e24 */ /* 0x001fe2000f8e028a */
[----:B------:R-:W-:Y:S01]  /*9870*/  SEL R133, R51, R136, P0 ;  /* 0x0000008833857207 */ /* 0x000fe20000000000 */
[----:B-1----:R-:W-:Y:S01]  /*9880*/  @P2 IMAD.HI.U32 R16, R28, R147, RZ ;  /* 0x000000931c102227 */ /* 0x002fe200078e00ff */
[----:B------:R-:W-:Y:S01]  /*9890*/  SEL R51, R136, R51, P0 ;  /* 0x0000003388337207 */ /* 0x000fe20000000000 */
[----:B------:R-:W-:Y:S01]  /*98a0*/  ULDC.64 UR4, c[0x0][0xbe0] ;  /* 0x0002f80000047ab9 */ /* 0x000fe20000000a00 */
[----:B------:R-:W-:Y:S01]  /*98b0*/  SEL R136, R139, R52, P0 ;  /* 0x000000348b887207 */ /* 0x000fe20000000000 */
[----:B------:R-:W-:Y:S01]  /*98c0*/  IMAD R52, R144, UR38, RZ ;  /* 0x0000002690347c24 */ /* 0x000fe2000f8e02ff */
[----:B------:R-:W-:Y:S01]  /*98d0*/  SHFL.IDX PT, R54, R197, R26, 0x1c1f ;  /* 0x001c1f1ac5367589 */ /* 0x000fe200000e0000 */
[----:B------:R-:W-:-:S02]  /*98e0*/  IMAD.IADD R155, R155, 0x1, R63 ;  /* 0x000000019b9b7824 */ /* 0x000fc400078e023f */
[----:B------:R-:W-:Y:S01]  /*98f0*/  IMAD R145, R145, UR39, R52 ;  /* 0x0000002791917c24 */ /* 0x000fe2000f8e0234 */
[----:B------:R-:W-:Y:S01]  /*9900*/  SHF.R.S32.HI R52, RZ, 0x1f, R151 ;  /* 0x0000001fff347819 */ /* 0x000fe20000011497 */
[----:B------:R-:W-:Y:S01]  /*9910*/  IMAD.MOV.U32 R63, RZ, RZ, R28 ;  /* 0x000000ffff3f7224 */ /* 0x000fe200078e001c */
[----:B---3--:R-:W-:Y:S01]  /*9920*/  @P2 SHF.R.U32.HI R63, RZ, R149, R16 ;  /* 0x00000095ff3f2219 */ /* 0x008fe20000011610 */
[----:B------:R-:W-:Y:S01]  /*9930*/  IMAD.IADD R145, R7, 0x1, R145 ;  /* 0x0000000107917824 */ /* 0x000fe200078e0291 */
[----:B------:R-:W0:Y:S01]  /*9940*/  SHFL.IDX PT, R137, R78, R159, 0x1c1f ;  /* 0x001c1f9f4e897589 */ /* 0x000e2200000e0000 */
[----:B------:R-:W-:Y:S01]  /*9950*/  IMAD R7, R52, UR4, RZ ;  /* 0x0000000434077c24 */ /* 0x000fe2000f8e02ff */
[----:B-----5:R-:W-:Y:S01]  /*9960*/  SEL R132, R50, R143, P0 ;  /* 0x0000008f32847207 */ /* 0x020fe20000000000 */
[----:B----4-:R-:W-:Y:S01]  /*9970*/  @P2 IMAD.HI.U32 R153, R28, R153, RZ ;  /* 0x000000991c992227 */ /* 0x010fe200078e00ff */
[----:B------:R-:W-:Y:S01]  /*9980*/  SEL R50, R143, R50, P0 ;  /* 0x000000328f327207 */ /* 0x000fe20000000000 */
[----:B------:R-:W-:Y:S01]  /*9990*/  SHFL.IDX PT, R55, R55, R26, 0x1c1f ;  /* 0x001c1f1a37377589 */ /* 0x000fe200000e0000 */
[----:B------:R-:W-:Y:S01]  /*99a0*/  SHF.R.S32.HI R139, RZ, 0x1f, R63 ;  /* 0x0000001fff8b7819 */ /* 0x000fe2000001143f */
[----:B------:R-:W-:-:S02]  /*99b0*/  IMAD.MOV.U32 R144, RZ, RZ, R6 ;  /* 0x000000ffff907224 */ /* 0x000fc400078e0006 */
[C---:B------:R-:W-:Y:S01]  /*99c0*/  IMAD R16, R151.reuse, UR5, R7 ;  /* 0x0000000597107c24 */ /* 0x040fe2000f8e0207 */
[----:B------:R-:W1:Y:S01]  /*99d0*/  SHFL.IDX PT, R140, R82, R159, 0x1c1f ;  /* 0x001c1f9f528c7589 */ /* 0x000e6200000e0000 */
[----:B------:R-:W-:Y:S01]  /*99e0*/  IMAD.WIDE.U32 R6, R151, UR4, R154 ;  /* 0x0000000497067c25 */ /* 0x000fe2000f8e009a */
[----:B------:R-:W-:Y:S02]  /*99f0*/  ULDC.64 UR4, c[0x0][0xb30] ;  /* 0x0002cc0000047ab9 */ /* 0x000fe40000000a00 */
[----:B------:R-:W2:Y:S01]  /*9a00*/  SHFL.IDX PT, R117, R117, R26, 0x1c1f ;  /* 0x001c1f1a75757589 */ /* 0x000ea200000e0000 */
[----:B------:R-:W-:Y:S01]  /*9a10*/  IMAD.MOV.U32 R143, RZ, RZ, R28 ;  /* 0x000000ffff8f7224 */ /* 0x000fe200078e001c */
[----:B------:R-:W-:Y:S01]  /*9a20*/  @P2 SHF.R.U32.HI R143, RZ, R146, R153 ;  /* 0x00000092ff8f2219 */ /* 0x000fe20000011699 */
[----:B------:R-:W-:Y:S01]  /*9a30*/  IMAD R52, R52, UR6, RZ ;  /* 0x0000000634347c24 */ /* 0x000fe2000f8e02ff */
[----:B------:R-:W-:Y:S01]  /*9a40*/  IADD3 R138, P2, R63, R6, RZ ;  /* 0x000000063f8a7210 */ /* 0x000fe20007f5e0ff */
[----:B------:R-:W-:Y:S01]  /*9a50*/  IMAD.MOV R63, RZ, RZ, -R63 ;  /* 0x000000ffff3f7224 */ /* 0x000fe200078e0a3f */
[----:B------:R-:W-:Y:S01]  /*9a60*/  SHF.R.S32.HI R6, RZ, 0x1f, R143 ;  /* 0x0000001fff067819 */ /* 0x000fe2000001148f */
[----:B------:R-:W-:Y:S01]  /*9a70*/  IMAD R147, R151, UR7, R52 ;  /* 0x0000000797937c24 */ /* 0x000fe2000f8e0234 */
[----:B------:R-:W-:Y:S01]  /*9a80*/  IADD3.X R139, R139, R7, R16, P2, !PT ;  /* 0x000000078b8b7210 */ /* 0x000fe200017fe410 */
[----:B------:R-:W-:Y:S01]  /*9a90*/  IMAD.WIDE.U32 R144, R151, UR6, R144 ;  /* 0x0000000697907c25 */ /* 0x000fe2000f8e0090 */
[----:B------:R-:W-:Y:S01]  /*9aa0*/  ULDC.64 UR6, c[0x0][0xbc8] ;  /* 0x0002f20000067ab9 */ /* 0x000fe20000000a00 */
[----:B0-----:R-:W-:Y:S01]  /*9ab0*/  SEL R5, R54, R137, P0 ;  /* 0x0000008936057207 */ /* 0x001fe20000000000 */
[----:B------:R-:W-:Y:S01]  /*9ac0*/  SHFL.IDX PT, R79, R49, R26, 0x1c1f ;  /* 0x001c1f1a314f7589 */ /* 0x000fe200000e0000 */
[----:B------:R-:W-:Y:S01]  /*9ad0*/  IMAD R63, R141, R63, R28 ;  /* 0x0000003f8d3f7224 */ /* 0x000fe200078e021c */
[----:B------:R-:W-:Y:S01]  /*9ae0*/  SEL R137, R137, R54, P0 ;  /* 0x0000003689897207 */ /* 0x000fe20000000000 */
[----:B------:R-:W-:Y:S01]  /*9af0*/  IMAD R6, R6, UR4, RZ ;  /* 0x0000000406067c24 */ /* 0x000fe2000f8e02ff */
[----:B------:R-:W0:Y:S01]  /*9b00*/  SHFL.IDX PT, R186, R9, R159, 0x1c1f ;  /* 0x001c1f9f09ba7589 */ /* 0x000e2200000e0000 */
[----:B------:R-:W-:Y:S01]  /*9b10*/  IMAD.IADD R145, R145, 0x1, R147 ;  /* 0x0000000191917824 */ /* 0x000fe200078e0293 */
[----:B------:R-:W-:Y:S01]  /*9b20*/  SHF.R.S32.HI R16, RZ, 0x1f, R63 ;  /* 0x0000001fff107819 */ /* 0x000fe2000001143f */
[C---:B------:R-:W-:Y:S01]  /*9b30*/  IMAD R149, R143.reuse, UR5, R6 ;  /* 0x000000058f957c24 */ /* 0x040fe2000f8e0206 */
[----:B------:R-:W3:Y:S01]  /*9b40*/  S2UR UR5, SR_CgaCtaId ;  /* 0x00000000000579c3 */ /* 0x000ee20000008800 */
[----:B------:R-:W-:Y:S01]  /*9b50*/  IMAD.MOV R52, RZ, RZ, -R143 ;  /* 0x000000ffff347224 */ /* 0x000fe200078e0a8f */
[----:B-1----:R-:W-:Y:S01]  /*9b60*/  SEL R54, R140, R55, P0 ;  /* 0x000000378c367207 */ /* 0x002fe20000000000 */
[----:B------:R-:W-:Y:S01]  /*9b70*/  IMAD.WIDE.U32 R6, R143, UR4, R144 ;  /* 0x000000048f067c25 */ /* 0x000fe2000f8e0090 */
[----:B--2---:R-:W-:Y:S01]  /*9b80*/  SEL R32, R117, R168, P0 ;  /* 0x000000a875207207 */ /* 0x004fe20000000000 */
[----:B------:R-:W-:Y:S01]  /*9b90*/  UMOV UR4, 0x400 ;  /* 0x0000040000047882 */ /* 0x000fe20000000000 */
[----:B------:R-:W-:Y:S01]  /*9ba0*/  SEL R34, R168, R117, P0 ;  /* 0x00000075a8227207 */ /* 0x000fe20000000000 */
[----:B------:R-:W-:Y:S01]  /*9bb0*/  IMAD R16, R16, UR6, RZ ;  /* 0x0000000610107c24 */ /* 0x000fe2000f8e02ff */
[----:B------:R-:W-:Y:S01]  /*9bc0*/  SEL R117, R119, R148, P0 ;  /* 0x0000009477757207 */ /* 0x000fe20000000000 */
[----:B------:R-:W-:Y:S01]  /*9bd0*/  IMAD R147, R141, R52, R28 ;  /* 0x000000348d937224 */ /* 0x000fe200078e021c */
[----:B------:R-:W-:Y:S01]  /*9be0*/  SEL R119, R148, R119, P0 ;  /* 0x0000007794777207 */ /* 0x000fe20000000000 */
[----:B------:R-:W-:Y:S01]  /*9bf0*/  IMAD.IADD R7, R7, 0x1, R149 ;  /* 0x0000000107077824 */ /* 0x000fe200078e0295 */
[----:B------:R-:W1:Y:S01]  /*9c00*/  SHFL.IDX PT, R184, R8, R159, 0x1c1f ;  /* 0x001c1f9f08b87589 */ /* 0x000e6200000e0000 */
[C---:B------:R-:W-:Y:S01]  /*9c10*/  IMAD R143, R63.reuse, UR7, R16 ;  /* 0x000000073f8f7c24 */ /* 0x040fe2000f8e0210 */
[----:B------:R-:W-:Y:S01]  /*9c20*/  SHF.R.S32.HI R28, RZ, 0x1f, R147 ;  /* 0x0000001fff1c7819 */ /* 0x000fe20000011493 */
[----:B------:R-:W-:Y:S01]  /*9c30*/  IMAD.WIDE.U32 R138, R63, UR6, R138 ;  /* 0x000000063f8a7c25 */ /* 0x000fe2000f8e008a */
[----:B------:R-:W-:Y:S01]  /*9c40*/  ULDC.64 UR6, c[0x0][0xba8] ;  /* 0x0002ea0000067ab9 */ /* 0x000fe20000000a00 */
[----:B------:R-:W-:Y:S02]  /*9c50*/  SHFL.IDX PT, R92, R165, R26, 0x1c1f ;  /* 0x001c1f1aa55c7589 */ /* 0x000fe400000e0000 */
[----:B------:R-:W-:Y:S01]  /*9c60*/  IMAD.WIDE.U32 R144, R147, UR8, R6 ;  /* 0x0000000893907c25 */ /* 0x000fe2000f8e0006 */
[----:B------:R-:W-:Y:S01]  /*9c70*/  SEL R6, R55, R140, P0 ;  /* 0x0000008c37067207 */ /* 0x000fe20000000000 */
[----:B------:R-:W-:Y:S01]  /*9c80*/  SHFL.IDX PT, R98, R169, R26, 0x1c1f ;  /* 0x001c1f1aa9627589 */ /* 0x000fe200000e0000 */
[----:B------:R-:W-:Y:S01]  /*9c90*/  LEA R140, P2, R138, UR6, 0x2 ;  /* 0x000000068a8c7c11 */ /* 0x000fe2000f8410ff */
[----:B------:R-:W-:Y:S01]  /*9ca0*/  IMAD.IADD R55, R139, 0x1, R143 ;  /* 0x000000018b377824 */ /* 0x000fe200078e028f */
[----:B------:R-:W-:Y:S01]  /*9cb0*/  ULDC UR6, c[0x0][0xa88] ;  /* 0x0002a20000067ab9 */ /* 0x000fe20000000800 */
[----:B------:R-:W-:Y:S01]  /*9cc0*/  IMAD R28, R28, UR8, RZ ;  /* 0x000000081c1c7c24 */ /* 0x000fe2000f8e02ff */
[----:B---3--:R-:W-:Y:S01]  /*9cd0*/  ULEA UR4, UR5, UR4, 0x18 ;  /* 0x0000000405047291 */ /* 0x008fe2000f8ec03f */
[----:B------:R-:W-:Y:S01]  /*9ce0*/  SHFL.IDX PT, R146, R140, RZ, 0x1c1f ;  /* 0x001c1fff8c927589 */ /* 0x000fe200000e0000 */
[----:B------:R-:W-:Y:S01]  /*9cf0*/  LEA.HI.X R138, R138, UR7, R55, 0x2, P2 ;  /* 0x000000078a8a7c11 */ /* 0x000fe200090f1437 */
[----:B------:R-:W-:Y:S01]  /*9d00*/  IMAD R63, R147, UR9, R28 ;  /* 0x00000009933f7c24 */ /* 0x000fe2000f8e021c */
[----:B------:R-:W-:Y:S01]  /*9d10*/  UIADD3 UR4, UR4, 0x38820, URZ ;  /* 0x0003882004047890 */ /* 0x000fe2000fffe03f */
[----:B------:R-:W-:Y:S01]  /*9d20*/  SHFL.IDX PT, R148, R140, 0x1, 0x1c1f ;  /* 0x003c1f008c947f89 */ /* 0x000fe200000e0000 */
[----:B------:R-:W-:Y:S01]  /*9d30*/  IMAD R16, R141, UR6, RZ ;  /* 0x000000068d107c24 */ /* 0x000fe2000f8e02ff */
[----:B------:R-:W-:Y:S01]  /*9d40*/  ULDC.64 UR8, c[0x0][0xb00] ;  /* 0x0002c00000087ab9 */ /* 0x000fe20000000a00 */
[----:B------:R-:W-:Y:S01]  /*9d50*/  IMAD.IADD R7, R145, 0x1, R63 ;  /* 0x0000000191077824 */ /* 0x000fe200078e023f */
[----:B------:R-:W-:Y:S01]  /*9d60*/  SHFL.IDX PT, R147, R138, RZ, 0x1c1f ;  /* 0x001c1fff8a937589 */ /* 0x000fe200000e0000 */
[C---:B------:R-:W-:Y:S01]  /*9d70*/  VIADD R63, R27.reuse, 0x8 ;  /* 0x000000081b3f7836 */ /* 0x040fe20000000000 */
[----:B------:R-:W-:Y:S01]  /*9d80*/  ISETP.GE.OR P2, PT, R27, R16, P1 ;  /* 0x000000101b00720c */ /* 0x000fe20000f46670 */
[----:B------:R-:W-:Y:S01]  /*9d90*/  UPRMT UR4, URZ, 0x654, UR4 ;  /* 0x000006543f047896 */ /* 0x000fe20008000004 */
[----:B------:R-:W-:Y:S01]  /*9da0*/  SHFL.IDX PT, R149, R138, 0x1, 0x1c1f ;  /* 0x003c1f008a957f89 */ /* 0x000fe200000e0000 */
[----:B------:R-:W-:-:S02]  /*9db0*/  LEA R28, P3, R144, UR8, 0x2 ;  /* 0x00000008901c7c11 */ /* 0x000fc4000f8610ff */
[-C--:B------:R-:W-:Y:S01]  /*9dc0*/  ISETP.GE.OR P1, PT, R63, R16.reuse, P1 ;  /* 0x000000103f00720c */ /* 0x080fe20000f26670 */
[----:B------:R-:W-:Y:S01]  /*9dd0*/  SHFL.IDX PT, R179, R56, R159, 0x1c1f ;  /* 0x001c1f9f38b37589 */ /* 0x000fe200000e0000 */
[----:B------:R-:W-:Y:S02]  /*9de0*/  LEA.HI.X R52, R144, UR9, R7, 0x2, P3 ;  /* 0x0000000990347c11 */ /* 0x000fe400098f1407 */
[----:B------:R-:W-:Y:S01]  /*9df0*/  ISETP.GE.AND P3, PT, R27, R16, PT ;  /* 0x000000101b00720c */ /* 0x000fe20003f66270 */
[----:B------:R-:W-:Y:S01]  /*9e00*/  SHFL.IDX PT, R101, R101, R26, 0x1c1f ;  /* 0x001c1f1a65657589 */ /* 0x000fe200000e0000 */
[----:B------:R-:W-:Y:S01]  /*9e10*/  SYNCS.ARRIVE.TRANS64.RED.A1T0 RZ, [UR4], RZ ;  /* 0x000000ffffff79a7 */ /* 0x000fe20008100404 */
[----:B0-----:R-:W-:Y:S02]  /*9e20*/  SEL R78, R79, R186, P0 ;  /* 0x000000ba4f4e7207 */ /* 0x001fe40000000000 */
[----:B------:R-:W-:Y:S01]  /*9e30*/  SHFL.IDX PT, R102, R173, R26, 0x1c1f ;  /* 0x001c1f1aad667589 */ /* 0x000fe200000e0000 */
[----:B------:R-:W-:-:S02]  /*9e40*/  SEL R80, R186, R79, P0 ;  /* 0x0000004fba507207 */ /* 0x000fc40000000000 */
[----:B-1----:R-:W-:Y:S01]  /*9e50*/  SEL R79, R83, R184, P0 ;  /* 0x000000b8534f7207 */ /* 0x002fe20000000000 */
[----:B------:R-:W-:Y:S01]  /*9e60*/  SHFL.IDX PT, R57, R199, R26, 0x1c1f ;  /* 0x001c1f1ac7397589 */ /* 0x000fe200000e0000 */
[----:B------:R-:W-:Y:S02]  /*9e70*/  SEL R81, R184, R83, P0 ;  /* 0x00000053b8517207 */ /* 0x000fe40000000000 */
[----:B------:R-:W-:Y:S01]  /*9e80*/  SEL R83, R86, R85, P0 ;  /* 0x0000005556537207 */ /* 0x000fe20000000000 */
[----:B------:R-:W-:Y:S01]  /*9e90*/  SHFL.IDX PT, R38, R135, R26, 0x1c1f ;  /* 0x001c1f1a87267589 */ /* 0x000fe200000e0000 */
[----:B------:R-:W-:Y:S02]  /*9ea0*/  SEL R85, R85, R86, P0 ;  /* 0x0000005655557207 */ /* 0x000fe40000000000 */
[----:B------:R-:W-:Y:S01]  /*9eb0*/  SEL R86, R88, R171, P0 ;  /* 0x000000ab58567207 */ /* 0x000fe20000000000 */
[----:B------:R-:W0:Y:S01]  /*9ec0*/  SHFL.IDX PT, R164, R23, R159, 0x1c1f ;  /* 0x001c1f9f17a47589 */ /* 0x000e2200000e0000 */
[----:B------:R-:W-:-:S03]  /*9ed0*/  SEL R88, R171, R88, P0 ;  /* 0x00000058ab587207 */ /* 0x000fc60000000000 */
[----:B------:R-:W1:Y:S04]  /*9ee0*/  SHFL.IDX PT, R165, R19, R159, 0x1c1f ;  /* 0x001c1f9f13a57589 */ /* 0x000e6800000e0000 */
[----:B------:R2:W3:Y:S04]  /*9ef0*/  SHFL.IDX PT, R169, R25, R159, 0x1c1f ;  /* 0x001c1f9f19a97589 */ /* 0x0004e800000e0000 */
[----:B------:R3:W4:Y:S04]  /*9f00*/  SHFL.IDX PT, R56, R87, R159, 0x1c1f ;  /* 0x001c1f9f57387589 */ /* 0x00072800000e0000 */
[----:B------:R-:W5:Y:S04]  /*9f10*/  SHFL.IDX PT, R84, R41, R26, 0x1c1f ;  /* 0x001c1f1a29547589 */ /* 0x000f6800000e0000 */
[----:B------:R-:W-:Y:S04]  /*9f20*/  SHFL.IDX PT, R58, R201, R26, 0x1c1f ;  /* 0x001c1f1ac93a7589 */ /* 0x000fe800000e0000 */
[----:B------:R-:W5:Y:S01]  /*9f30*/  SHFL.IDX PT, R59, R203, R26, 0x1c1f ;  /* 0x001c1f1acb3b7589 */ /* 0x000f6200000e0000 */
[----:B0-----:R-:W-:-:S02]  /*9f40*/  SEL R23, R101, R164, P0 ;  /* 0x000000a465177207 */ /* 0x001fc40000000000 */
[----:B--2---:R-:W-:Y:S01]  /*9f50*/  SEL R25, R164, R101, P0 ;  /* 0x00000065a4197207 */ /* 0x004fe20000000000 */
[----:B------:R-:W-:Y:S01]  /*9f60*/  SHFL.IDX PT, R62, R207, R26, 0x1c1f ;  /* 0x001c1f1acf3e7589 */ /* 0x000fe200000e0000 */
[----:B-1----:R-:W-:Y:S02]  /*9f70*/  SEL R65, R165, R100, P0 ;  /* 0x00000064a5417207 */ /* 0x002fe40000000000 */
[----:B------:R-:W-:Y:S01]  /*9f80*/  SEL R101, R103, R192, P0 ;  /* 0x000000c067657207 */ /* 0x000fe20000000000 */
[----:B------:R0:W1:Y:S01]  /*9f90*/  SHFL.IDX PT, R188, R37, R159, 0x1c1f ;  /* 0x001c1f9f25bc7589 */ /* 0x00006200000e0000 */
[----:B---3--:R-:W-:Y:S02]  /*9fa0*/  SEL R87, R90, R169, P0 ;  /* 0x000000a95a577207 */ /* 0x008fe40000000000 */
[----:B------:R-:W-:Y:S01]  /*9fb0*/  SEL R89, R169, R90, P0 ;  /* 0x0000005aa9597207 */ /* 0x000fe20000000000 */
[----:B------:R-:W2:Y:S01]  /*9fc0*/  SHFL.IDX PT, R173, R3, R159, 0x1c1f ;  /* 0x001c1f9f03ad7589 */ /* 0x000ea200000e0000 */
[----:B----4-:R-:W-:-:S02]  /*9fd0*/  SEL R7, R57, R56, P0 ;  /* 0x0000003839077207 */ /* 0x010fc40000000000 */
[----:B------:R-:W-:Y:S01]  /*9fe0*/  SEL R55, R56, R57, P0 ;  /* 0x0000003938377207 */ /* 0x000fe20000000000 */
[----:B------:R-:W3:Y:S01]  /*9ff0*/  SHFL.IDX PT, R135, R91, R159, 0x1c1f ;  /* 0x001c1f9f5b877589 */ /* 0x000ee200000e0000 */
[----:B-----5:R-:W-:Y:S02]  /*a000*/  SEL R82, R84, R167, P0 ;  /* 0x000000a754527207 */ /* 0x020fe40000000000 */
[----:B0-----:R-:W-:Y:S01]  /*a010*/  SEL R37, R100, R165, P0 ;  /* 0x000000a564257207 */ /* 0x001fe20000000000 */
[----:B------:R0:W4:Y:S01]  /*a020*/  SHFL.IDX PT, R19, R96, R159, 0x1c1f ;  /* 0x001c1f9f60137589 */ /* 0x00012200000e0000 */
[----:B------:R-:W-:Y:S02]  /*a030*/  SEL R100, R102, R177, P0 ;  /* 0x000000b166647207 */ /* 0x000fe40000000000 */
[----:B------:R-:W-:Y:S01]  /*a040*/  SEL R84, R167, R84, P0 ;  /* 0x00000054a7547207 */ /* 0x000fe20000000000 */
[----:B------:R-:W-:Y:S01]  /*a050*/  SHFL.IDX PT, R60, R205, R26, 0x1c1f ;  /* 0x001c1f1acd3c7589 */ /* 0x000fe200000e0000 */
[----:B------:R-:W-:-:S02]  /*a060*/  SEL R57, R59, R48, P0 ;  /* 0x000000303b397207 */ /* 0x000fc40000000000 */
[----:B------:R-:W-:Y:S01]  /*a070*/  SEL R102, R177, R102, P0 ;  /* 0x00000066b1667207 */ /* 0x000fe20000000000 */
[----:B------:R-:W5:Y:S01]  /*a080*/  SHFL.IDX PT, R150, R150, R159, 0x1c1f ;  /* 0x001c1f9f96967589 */ /* 0x000f6200000e0000 */
[----:B------:R-:W-:Y:S02]  /*a090*/  SEL R103, R192, R103, P0 ;  /* 0x00000067c0677207 */ /* 0x000fe40000000000 */
[----:B0-----:R-:W-:Y:S01]  /*a0a0*/  SEL R96, R98, R175, P0 ;  /* 0x000000af62607207 */ /* 0x001fe20000000000 */
[----:B------:R-:W-:Y:S01]  /*a0b0*/  @!P2 ST.E desc[UR40][R146.64], R2 ;  /* 0x000000029200a985 */ /* 0x000fe2000c101928 */
[----:B-1----:R-:W-:Y:S02]  /*a0c0*/  SEL R91, R93, R188, P0 ;  /* 0x000000bc5d5b7207 */ /* 0x002fe40000000000 */
[----:B------:R-:W-:Y:S01]  /*a0d0*/  SEL R93, R188, R93, P0 ;  /* 0x0000005dbc5d7207 */ /* 0x000fe20000000000 */
[----:B------:R-:W-:Y:S01]  /*a0e0*/  @!P1 ST.E desc[UR40][R148.64], R0 ;  /* 0x0000000094009985 */ /* 0x000fe2000c101928 */
[----:B--2---:R-:W-:-:S02]  /*a0f0*/  SEL R90, R92, R173, P0 ;  /* 0x000000ad5c5a7207 */ /* 0x004fc40000000000 */
[----:B------:R-:W-:Y:S01]  /*a100*/  SEL R92, R173, R92, P0 ;  /* 0x0000005cad5c7207 */ /* 0x000fe20000000000 */
[----:B------:R-:W0:Y:S01]  /*a110*/  SHFL.IDX PT, R49, R209, R26, 0x1c1f ;  /* 0x001c1f1ad1317589 */ /* 0x000e2200000e0000 */
[----:B---3--:R-:W-:Y:S02]  /*a120*/  SEL R56, R58, R135, P0 ;  /* 0x000000873a387207 */ /* 0x008fe40000000000 */
[----:B------:R-:W-:Y:S01]  /*a130*/  SEL R98, R175, R98, P0 ;  /* 0x00000062af627207 */ /* 0x000fe20000000000 */
[----:B------:R-:W1:Y:S01]  /*a140*/  SHFL.IDX PT, R47, R211, R26, 0x1c1f ;  /* 0x001c1f1ad32f7589 */ /* 0x000e6200000e0000 */
[----:B----4-:R-:W-:Y:S02]  /*a150*/  SEL R139, R62, R19, P0 ;  /* 0x000000133e8b7207 */ /* 0x010fe40000000000 */
[----:B------:R-:W-:Y:S01]  /*a160*/  SEL R141, R19, R62, P0 ;  /* 0x0000003e138d7207 */ /* 0x000fe20000000000 */
[----:B------:R-:W2:Y:S01]  /*a170*/  SHFL.IDX PT, R46, R213, R26, 0x1c1f ;  /* 0x001c1f1ad52e7589 */ /* 0x000ea200000e0000 */
[----:B------:R-:W-:Y:S01]  /*a180*/  SEL R58, R135, R58, P0 ;  /* 0x0000003a873a7207 */ /* 0x000fe20000000000 */
[----:B------:R-:W-:Y:S01]  /*a190*/  IMAD.SHL.U32 R19, R18, 0x2, RZ ;  /* 0x0000000212137824 */ /* 0x000fe200078e00ff */
[----:B------:R-:W-:Y:S01]  /*a1a0*/  SEL R59, R48, R59, P0 ;  /* 0x0000003b303b7207 */ /* 0x000fe20000000000 */
[----:B------:R-:W3:Y:S01]  /*a1b0*/  SHFL.IDX PT, R44, R215, R26, 0x1c1f ;  /* 0x001c1f1ad72c7589 */ /* 0x000ee200000e0000 */
[----:B-----5:R-:W-:-:S02]  /*a1c0*/  SEL R3, R181, R150, P0 ;  /* 0x00000096b5037207 */ /* 0x020fc40000000000 */
[----:B------:R-:W-:Y:S01]  /*a1d0*/  SEL R9, R150, R181, P0 ;  /* 0x000000b596097207 */ /* 0x000fe20000000000 */
[----:B------:R-:W4:Y:S01]  /*a1e0*/  SHFL.IDX PT, R43, R217, R26, 0x1c1f ;  /* 0x001c1f1ad92b7589 */ /* 0x000f2200000e0000 */
[----:B------:R-:W-:Y:S02]  /*a1f0*/  SEL R138, R60, R131, P0 ;  /* 0x000000833c8a7207 */ /* 0x000fe40000000000 */
[----:B------:R-:W-:Y:S01]  /*a200*/  SEL R140, R131, R60, P0 ;  /* 0x0000003c838c7207 */ /* 0x000fe20000000000 */
[----:B------:R-:W0:Y:S04]  /*a210*/  SHFL.IDX PT, R42, R219, R26, 0x1c1f ;  /* 0x001c1f1adb2a7589 */ /* 0x000e2800000e0000 */
[----:B------:R-:W0:Y:S04]  /*a220*/  SHFL.IDX PT, R41, R221, R26, 0x1c1f ;  /* 0x001c1f1add297589 */ /* 0x000e2800000e0000 */
[----:B------:R5:W0:Y:S04]  /*a230*/  SHFL.IDX PT, R26, R110, R159, 0x1c1f ;  /* 0x001c1f9f6e1a7589 */ /* 0x000a2800000e0000 */
[----:B------:R1:W0:Y:S04]  /*a240*/  SHFL.IDX PT, R8, R106, R159, 0x1c1f ;  /* 0x001c1f9f6a087589 */ /* 0x00022800000e0000 */
[----:B------:R2:W0:Y:S01]  /*a250*/  SHFL.IDX PT, R29, R107, R159, 0x1c1f ;  /* 0x001c1f9f6b1d7589 */ /* 0x00042200000e0000 */
[----:B-----5:R-:W-:-:S03]  /*a260*/  SEL R110, R112, R157, P0 ;  /* 0x0000009d706e7207 */ /* 0x020fc60000000000 */
[----:B------:R0:W0:Y:S01]  /*a270*/  SHFL.IDX PT, R134, R134, R159, 0x1c1f ;  /* 0x001c1f9f86867589 */ /* 0x00002200000e0000 */
[----:B------:R-:W-:Y:S02]  /*a280*/  SEL R112, R157, R112, P0 ;  /* 0x000000709d707207 */ /* 0x000fe40000000000 */
[----:B-1----:R-:W-:Y:S01]  /*a290*/  SEL R106, R108, R179, P0 ;  /* 0x000000b36c6a7207 */ /* 0x002fe20000000000 */
[----:B------:R1:W0:Y:S01]  /*a2a0*/  SHFL.IDX PT, R130, R130, R159, 0x1c1f ;  /* 0x001c1f9f82827589 */ /* 0x00022200000e0000 */
[----:B------:R-:W-:Y:S02]  /*a2b0*/  SEL R108, R179, R108, P0 ;  /* 0x0000006cb36c7207 */ /* 0x000fe40000000000 */
[----:B--2---:R-:W-:Y:S01]  /*a2c0*/  SEL R107, R109, R156, P0 ;  /* 0x0000009c6d6b7207 */ /* 0x004fe20000000000 */
[----:B------:R1:W2:Y:S01]  /*a2d0*/  SHFL.IDX PT, R142, R142, R159, 0x1c1f ;  /* 0x001c1f9f8e8e7589 */ /* 0x0002a200000e0000 */
[----:B------:R-:W-:-:S03]  /*a2e0*/  SEL R109, R156, R109, P0 ;  /* 0x0000006d9c6d7207 */ /* 0x000fc60000000000 */
[----:B------:R1:W0:Y:S04]  /*a2f0*/  SHFL.IDX PT, R17, R17, R159, 0x1c1f ;  /* 0x001c1f9f11117589 */ /* 0x00022800000e0000 */
[----:B------:R1:W0:Y:S04]  /*a300*/  SHFL.IDX PT, R144, R28, RZ, 0x1c1f ;  /* 0x001c1fff1c907589 */ /* 0x00022800000e0000 */
[----:B------:R1:W0:Y:S01]  /*a310*/  SHFL.IDX PT, R145, R52, RZ, 0x1c1f ;  /* 0x001c1fff34917589 */ /* 0x00022200000e0000 */
[----:B---34-:R-:W-:Y:S05]  /*a320*/  @P3 BRA `(.L_x_37) ;  /* 0x0000000800f83947 */ /* 0x018fea0003800000 */
[----:B------:R-:W-:Y:S01]  /*a330*/  ULDC UR4, c[0x0][0xac8] ;  /* 0x0002b20000047ab9 */ /* 0x000fe20000000800 */
[C---:B------:R-:W-:Y:S01]  /*a340*/  VIADD R0, R19.reuse, 0x8 ;  /* 0x0000000813007836 */ /* 0x040fe20000000000 */
[C---:B------:R-:W-:Y:S01]  /*a350*/  ISETP.GE.AND P1, PT, R19.reuse, UR4, PT ;  /* 0x0000000413007c0c */ /* 0x040fe2000bf26270 */
[C---:B------:R-:W-:Y:S02]  /*a360*/  VIADD R18, R19.reuse, 0x10 ;  /* 0x0000001013127836 */ /* 0x040fe40000000000 */
[C---:B------:R-:W-:Y:S01]  /*a370*/  VIADD R27, R19.reuse, 0x18 ;  /* 0x00000018131b7836 */ /* 0x040fe20000000000 */
[----:B------:R-:W-:Y:S01]  /*a380*/  ISETP.GE.AND P4, PT, R0, UR4, PT ;  /* 0x0000000400007c0c */ /* 0x000fe2000bf86270 */
[C---:B------:R-:W-:Y:S01]  /*a390*/  VIADD R60, R19.reuse, 0x20 ;  /* 0x00000020133c7836 */ /* 0x040fe20000000000 */
[----:B------:R-:W-:Y:S01]  /*a3a0*/  ISETP.GE.AND P5, PT, R18, UR4, PT ;  /* 0x0000000412007c0c */ /* 0x000fe2000bfa6270 */
[----:B------:R-:W-:Y:S01]  /*a3b0*/  VIADD R62, R19, 0x28 ;  /* 0x00000028133e7836 */ /* 0x000fe20000000000 */
[----:B------:R-:W-:Y:S01]  /*a3c0*/  ISETP.GE.AND P6, PT, R27, UR4, PT ;  /* 0x000000041b007c0c */ /* 0x000fe2000bfc6270 */
[----:B------:R-:W-:-:S03]  /*a3d0*/  VIADD R135, R19, 0x30 ;  /* 0x0000003013877836 */ /* 0x000fc60000000000 */
[----:B------:R-:W-:Y:S01]  /*a3e0*/  ISETP.GE.AND P2, PT, R62, UR4, PT ;  /* 0x000000043e007c0c */ /* 0x000fe2000bf46270 */
[----:B0-----:R-:W-:Y:S01]  /*a3f0*/  @!P1 IMAD.WIDE R146, R19, 0x4, R144 ;  /* 0x0000000413929825 */ /* 0x001fe200078e0290 */
[----:B------:R-:W-:-:S03]  /*a400*/  ISETP.GE.AND P3, PT, R135, UR4, PT ;  /* 0x0000000487007c0c */ /* 0x000fc6000bf66270 */
[----:B------:R-:W-:Y:S01]  /*a410*/  @!P4 LEA.HI R0, R0, R0, RZ, 0x1 ;  /* 0x000000000000c211 */ /* 0x000fe200078f08ff */
[----:B------:R0:W-:Y:S01]  /*a420*/  @!P1 ST.E.64 desc[UR40][R146.64], R10 ;  /* 0x0000000a92009985 */ /* 0x0001e2000c101b28 */
[----:B------:R-:W-:Y:S02]  /*a430*/  ISETP.GE.AND P1, PT, R60, UR4, PT ;  /* 0x000000043c007c0c */ /* 0x000fe4000bf26270 */
[----:B------:R-:W-:Y:S02]  /*a440*/  @!P5 LEA.HI R18, R18, R18, RZ, 0x1 ;  /* 0x000000121212d211 */ /* 0x000fe400078f08ff */
[----:B------:R-:W-:Y:S02]  /*a450*/  @!P6 LEA.HI R48, R27, R27, RZ, 0x1 ;  /* 0x0000001b1b30e211 */ /* 0x000fe400078f08ff */
[----:B------:R-:W-:Y:S01]  /*a460*/  @!P4 LOP3.LUT R27, R0, 0xfffffffe, RZ, 0xc0, !PT ;  /* 0xfffffffe001bc812 */ /* 0x000fe200078ec0ff */
[C---:B------:R-:W-:Y:S01]  /*a470*/  VIADD R0, R19.reuse, 0x38 ;  /* 0x0000003813007836 */ /* 0x040fe20000000000 */
[----:B------:R-:W-:Y:S01]  /*a480*/  @!P5 LOP3.LUT R131, R18, 0xfffffffe, RZ, 0xc0, !PT ;  /* 0xfffffffe1283d812 */ /* 0x000fe200078ec0ff */
[C---:B------:R-:W-:Y:S01]  /*a490*/  VIADD R18, R19.reuse, 0x40 ;  /* 0x0000004013127836 */ /* 0x040fe20000000000 */
[----:B------:R-:W-:Y:S01]  /*a4a0*/  @!P6 LOP3.LUT R149, R48, 0xfffffffe, RZ, 0xc0, !PT ;  /* 0xfffffffe3095e812 */ /* 0x000fe200078ec0ff */
[----:B------:R-:W-:Y:S01]  /*a4b0*/  VIADD R48, R19, 0x48 ;  /* 0x0000004813307836 */ /* 0x000fe20000000000 */
[----:B------:R-:W-:Y:S01]  /*a4c0*/  @!P2 LEA.HI R62, R62, R62, RZ, 0x1 ;  /* 0x0000003e3e3ea211 */ /* 0x000fe200078f08ff */
[----:B0-----:R-:W-:Y:S01]  /*a4d0*/  @!P4 IMAD.WIDE R10, R27, 0x4, R144 ;  /* 0x000000041b0ac825 */ /* 0x001fe200078e0290 */
[----:B------:R-:W-:-:S02]  /*a4e0*/  @!P1 LEA.HI R60, R60, R60, RZ, 0x1 ;  /* 0x0000003c3c3c9211 */ /* 0x000fc400078f08ff */
[----:B------:R-:W-:Y:S01]  /*a4f0*/  @!P3 LEA.HI R135, R135, R135, RZ, 0x1 ;  /* 0x000000878787b211 */ /* 0x000fe200078f08ff */
[--C-:B------:R-:W-:Y:S01]  /*a500*/  @!P5 IMAD.WIDE R146, R131, 0x4, R144.reuse ;  /* 0x000000048392d825 */ /* 0x100fe200078e0290 */
[----:B------:R0:W-:Y:S01]  /*a510*/  @!P4 ST.E.64 desc[UR40][R10.64], R12 ;  /* 0x0000000c0a00c985 */ /* 0x0001e2000c101b28 */
[----:B------:R-:W-:Y:S02]  /*a520*/  @!P1 LOP3.LUT R27, R60, 0xfffffffe, RZ, 0xc0, !PT ;  /* 0xfffffffe3c1b9812 */ /* 0x000fe400078ec0ff */
[--C-:B------:R-:W-:Y:S01]  /*a530*/  @!P6 IMAD.WIDE R148, R149, 0x4, R144.reuse ;  /* 0x000000049594e825 */ /* 0x100fe200078e0290 */
[----:B------:R3:W-:Y:S01]  /*a540*/  @!P5 ST.E.64 desc[UR40][R146.64], R14 ;  /* 0x0000000e9200d985 */ /* 0x0007e2000c101b28 */
[----:B------:R-:W-:Y:S02]  /*a550*/  ISETP.GE.AND P4, PT, R0, UR4, PT ;  /* 0x0000000400007c0c */ /* 0x000fe4000bf86270 */
[----:B------:R-:W-:Y:S01]  /*a560*/  ISETP.GE.AND P5, PT, R18, UR4, PT ;  /* 0x0000000412007c0c */ /* 0x000fe2000bfa6270 */
[----:B------:R4:W-:Y:S01]  /*a570*/  @!P6 ST.E.64 desc[UR40][R148.64], R20 ;  /* 0x000000149400e985 */ /* 0x0009e2000c101b28 */
[----:B------:R-:W-:Y:S01]  /*a580*/  ISETP.GE.AND P6, PT, R48, UR4, PT ;  /* 0x0000000430007c0c */ /* 0x000fe2000bfc6270 */
[----:B------:R-:W-:Y:S01]  /*a590*/  VIADD R60, R19, 0x60 ;  /* 0x00000060133c7836 */ /* 0x000fe20000000000 */
[----:B0-----:R-:W-:Y:S01]  /*a5a0*/  @!P2 LOP3.LUT R13, R62, 0xfffffffe, RZ, 0xc0, !PT ;  /* 0xfffffffe3e0da812 */ /* 0x001fe200078ec0ff */
[----:B------:R-:W-:Y:S01]  /*a5b0*/  @!P1 IMAD.WIDE R10, R27, 0x4, R144 ;  /* 0x000000041b0a9825 */ /* 0x000fe200078e0290 */
[----:B---3--:R-:W-:-:S03]  /*a5c0*/  @!P3 LOP3.LUT R15, R135, 0xfffffffe, RZ, 0xc0, !PT ;  /* 0xfffffffe870fb812 */ /* 0x008fc600078ec0ff */
[--C-:B------:R-:W-:Y:S01]  /*a5d0*/  @!P2 IMAD.WIDE R12, R13, 0x4, R144.reuse ;  /* 0x000000040d0ca825 */ /* 0x100fe200078e0290 */
[----:B------:R0:W-:Y:S01]  /*a5e0*/  @!P1 ST.E.64 desc[UR40][R10.64], R22 ;  /* 0x000000160a009985 */ /* 0x0001e2000c101b28 */
[----:B------:R-:W-:Y:S02]  /*a5f0*/  @!P4 LEA.HI R0, R0, R0, RZ, 0x1 ;  /* 0x000000000000c211 */ /* 0x000fe400078f08ff */
[----:B------:R-:W-:Y:S01]  /*a600*/  @!P3 IMAD.WIDE R14, R15, 0x4, R144 ;  /* 0x000000040f0eb825 */ /* 0x000fe200078e0290 */
[----:B------:R3:W-:Y:S01]  /*a610*/  @!P2 ST.E.64 desc[UR40][R12.64], R24 ;  /* 0x000000180c00a985 */ /* 0x0007e2000c101b28 */
[----:B------:R-:W-:Y:S02]  /*a620*/  @!P5 LEA.HI R18, R18, R18, RZ, 0x1 ;  /* 0x000000121212d211 */ /* 0x000fe400078f08ff */
[C---:B----4-:R-:W-:Y:S01]  /*a630*/  VIADD R20, R19.reuse, 0x50 ;  /* 0x0000005013147836 */ /* 0x050fe20000000000 */
[----:B------:R4:W-:Y:S01]  /*a640*/  @!P3 ST.E.64 desc[UR40][R14.64], R32 ;  /* 0x000000200e00b985 */ /* 0x0009e2000c101b28 */
[C---:B------:R-:W-:Y:S01]  /*a650*/  VIADD R27, R19.reuse, 0x58 ;  /* 0x00000058131b7836 */ /* 0x040fe20000000000 */
[----:B------:R-:W-:Y:S01]  /*a660*/  @!P4 LOP3.LUT R21, R0, 0xfffffffe, RZ, 0xc0, !PT ;  /* 0xfffffffe0015c812 */ /* 0x000fe200078ec0ff */
[----:B------:R-:W-:Y:S01]  /*a670*/  VIADD R0, R19, 0x68 ;  /* 0x0000006813007836 */ /* 0x000fe20000000000 */
[----:B------:R-:W-:-:S02]  /*a680*/  ISETP.GE.AND P3, PT, R20, UR4, PT ;  /* 0x0000000414007c0c */ /* 0x000fc4000bf66270 */
[----:B------:R-:W-:Y:S01]  /*a690*/  @!P6 LEA.HI R48, R48, R48, RZ, 0x1 ;  /* 0x000000303030e211 */ /* 0x000fe200078f08ff */
[--C-:B0-----:R-:W-:Y:S01]  /*a6a0*/  @!P4 IMAD.WIDE R10, R21, 0x4, R144.reuse ;  /* 0x00000004150ac825 */ /* 0x101fe200078e0290 */
[----:B------:R-:W-:Y:S02]  /*a6b0*/  @!P5 LOP3.LUT R23, R18, 0xfffffffe, RZ, 0xc0, !PT ;  /* 0xfffffffe1217d812 */ /* 0x000fe400078ec0ff */
[----:B------:R-:W-:Y:S01]  /*a6c0*/  ISETP.GE.AND P1, PT, R27, UR4, PT ;  /* 0x000000041b007c0c */ /* 0x000fe2000bf26270 */
[----:B------:R-:W-:Y:S01]  /*a6d0*/  VIADD R18, R19, 0x70 ;  /* 0x0000007013127836 */ /* 0x000fe20000000000 */
[----:B------:R-:W-:Y:S01]  /*a6e0*/  ISETP.GE.AND P2, PT, R60, UR4, PT ;  /* 0x000000043c007c0c */ /* 0x000fe2000bf46270 */
[--C-:B---3--:R-:W-:Y:S01]  /*a6f0*/  @!P5 IMAD.WIDE R12, R23, 0x4, R144.reuse ;  /* 0x00000004170cd825 */ /* 0x108fe200078e0290 */
[----:B----4-:R-:W-:Y:S01]  /*a700*/  @!P6 LOP3.LUT R15, R48, 0xfffffffe, RZ, 0xc0, !PT ;  /* 0xfffffffe300fe812 */ /* 0x010fe200078ec0ff */
[----:B------:R0:W-:Y:S01]  /*a710*/  @!P4 ST.E.64 desc[UR40][R10.64], R34 ;  /* 0x000000220a00c985 */ /* 0x0001e2000c101b28 */
[----:B------:R-:W-:Y:S01]  /*a720*/  ISETP.GE.AND P4, PT, R0, UR4, PT ;  /* 0x0000000400007c0c */ /* 0x000fe2000bf86270 */
[----:B------:R-:W-:Y:S01]  /*a730*/  VIADD R22, R19, 0x80 ;  /* 0x0000008013167836 */ /* 0x000fe20000000000 */
[----:B------:R-:W-:Y:S01]  /*a740*/  @!P3 LEA.HI R20, R20, R20, RZ, 0x1 ;  /* 0x000000141414b211 */ /* 0x000fe200078f08ff */
[----:B------:R-:W-:Y:S01]  /*a750*/  @!P6 IMAD.WIDE R14, R15, 0x4, R144 ;  /* 0x000000040f0ee825 */ /* 0x000fe200078e0290 */
[----:B------:R3:W-:Y:S01]  /*a760*/  @!P5 ST.E.64 desc[UR40][R12.64], R36 ;  /* 0x000000240c00d985 */ /* 0x0007e2000c101b28 */
[----:B------:R-:W-:-:S02]  /*a770*/  ISETP.GE.AND P5, PT, R18, UR4, PT ;  /* 0x0000000412007c0c */ /* 0x000fc4000bfa6270 */
[----:B------:R-:W-:Y:S01]  /*a780*/  @!P3 LOP3.LUT R21, R20, 0xfffffffe, RZ, 0xc0, !PT ;  /* 0xfffffffe1415b812 */ /* 0x000fe200078ec0ff */
[----:B------:R-:W-:Y:S01]  /*a790*/  VIADD R20, R19, 0x78 ;  /* 0x0000007813147836 */ /* 0x000fe20000000000 */
[----:B------:R4:W-:Y:S01]  /*a7a0*/  @!P6 ST.E.64 desc[UR40][R14.64], R64 ;  /* 0x000000400e00e985 */ /* 0x0009e2000c101b28 */
[----:B------:R-:W-:Y:S01]  /*a7b0*/  @!P1 LEA.HI R27, R27, R27, RZ, 0x1 ;  /* 0x0000001b1b1b9211 */ /* 0x000fe200078f08ff */
[----:B------:R-:W-:Y:S01]  /*a7c0*/  VIADD R23, R19, 0x88 ;  /* 0x0000008813177836 */ /* 0x000fe20000000000 */
[----:B------:R-:W-:Y:S01]  /*a7d0*/  @!P2 LEA.HI R60, R60, R60, RZ, 0x1 ;  /* 0x0000003c3c3ca211 */ /* 0x000fe200078f08ff */
[--C-:B0-----:R-:W-:Y:S01]  /*a7e0*/  @!P3 IMAD.WIDE R10, R21, 0x4, R144.reuse ;  /* 0x00000004150ab825 */ /* 0x101fe200078e0290 */
[----:B------:R-:W-:Y:S02]  /*a7f0*/  @!P1 LOP3.LUT R27, R27, 0xfffffffe, RZ, 0xc0, !PT ;  /* 0xfffffffe1b1b9812 */ /* 0x000fe400078ec0ff */
[----:B------:R-:W-:Y:S02]  /*a800*/  @!P4 LEA.HI R0, R0, R0, RZ, 0x1 ;  /* 0x000000000000c211 */ /* 0x000fe400078f08ff */
[----:B------:R0:W-:Y:S01]  /*a810*/  @!P3 ST.E.64 desc[UR40][R10.64], R66 ;  /* 0x000000420a00b985 */ /* 0x0001e2000c101b28 */
[----:B------:R-:W-:Y:S01]  /*a820*/  ISETP.GE.AND P3, PT, R20, UR4, PT ;  /* 0x0000000414007c0c */ /* 0x000fe2000bf66270 */
[----:B---3--:R-:W-:Y:S01]  /*a830*/  @!P1 IMAD.WIDE R12, R27, 0x4, R144 ;  /* 0x000000041b0c9825 */ /* 0x008fe200078e0290 */
[----:B------:R-:W-:-:S02]  /*a840*/  @!P5 LEA.HI R18, R18, R18, RZ, 0x1 ;  /* 0x000000121212d211 */ /* 0x000fc400078f08ff */
[----:B----4-:R-:W-:Y:S02]  /*a850*/  @!P2 LOP3.LUT R15, R60, 0xfffffffe, RZ, 0xc0, !PT ;  /* 0xfffffffe3c0fa812 */ /* 0x010fe400078ec0ff */
[----:B------:R3:W-:Y:S01]  /*a860*/  @!P1 ST.E.64 desc[UR40][R12.64], R68 ;  /* 0x000000440c009985 */ /* 0x0007e2000c101b28 */
[----:B------:R-:W-:Y:S02]  /*a870*/  ISETP.GE.AND P6, PT, R22, UR4, PT ;  /* 0x0000000416007c0c */ /* 0x000fe4000bfc6270 */
[--C-:B------:R-:W-:Y:S01]  /*a880*/  @!P2 IMAD.WIDE R14, R15, 0x4, R144.reuse ;  /* 0x000000040f0ea825 */ /* 0x100fe200078e0290 */
[----:B------:R-:W-:Y:S02]  /*a890*/  @!P4 LOP3.LUT R21, R0, 0xfffffffe, RZ, 0xc0, !PT ;  /* 0xfffffffe0015c812 */ /* 0x000fe400078ec0ff */
[----:B------:R-:W-:Y:S01]  /*a8a0*/  ISETP.GE.AND P1, PT, R23, UR4, PT ;  /* 0x0000000417007c0c */ /* 0x000fe2000bf26270 */
[----:B------:R-:W-:Y:S01]  /*a8b0*/  VIADD R0, R19, 0x90 ;  /* 0x0000009013007836 */ /* 0x000fe20000000000 */
[----:B------:R-:W-:Y:S01]  /*a8c0*/  @!P3 LEA.HI R20, R20, R20, RZ, 0x1 ;  /* 0x000000141414b211 */ /* 0x000fe200078f08ff */
[----:B------:R4:W-:Y:S01]  /*a8d0*/  @!P2 ST.E.64 desc[UR40][R14.64], R70 ;  /* 0x000000460e00a985 */ /* 0x0009e2000c101b28 */
[----:B0-----:R-:W-:-:S02]  /*a8e0*/  @!P4 IMAD.WIDE R10, R21, 0x4, R144 ;  /* 0x00000004150ac825 */ /* 0x001fc400078e0290 */
[----:B------:R-:W-:Y:S02]  /*a8f0*/  ISETP.GE.AND P2, PT, R0, UR4, PT ;  /* 0x0000000400007c0c */ /* 0x000fe4000bf46270 */
[----:B---3--:R-:W-:Y:S01]  /*a900*/  @!P5 LOP3.LUT R13, R18, 0xfffffffe, RZ, 0xc0, !PT ;  /* 0xfffffffe120dd812 */ /* 0x008fe200078ec0ff */
[----:B------:R-:W-:Y:S01]  /*a910*/  VIADD R18, R19, 0x98 ;  /* 0x0000009813127836 */ /* 0x000fe20000000000 */
[----:B------:R0:W-:Y:S01]  /*a920*/  @!P4 ST.E.64 desc[UR40][R10.64], R72 ;  /* 0x000000480a00c985 */ /* 0x0001e2000c101b28 */
[----:B------:R-:W-:Y:S02]  /*a930*/  @!P6 LEA.HI R22, R22, R22, RZ, 0x1 ;  /* 0x000000161616e211 */ /* 0x000fe400078f08ff */
[--C-:B------:R-:W-:Y:S01]  /*a940*/  @!P5 IMAD.WIDE R12, R13, 0x4, R144.reuse ;  /* 0x000000040d0cd825 */ /* 0x100fe200078e0290 */
[----:B------:R-:W-:Y:S02]  /*a950*/  @!P1 LEA.HI R23, R23, R23, RZ, 0x1 ;  /* 0x0000001717179211 */ /* 0x000fe400078f08ff */
[----:B------:R-:W-:Y:S01]  /*a960*/  @!P6 LOP3.LUT R21, R22, 0xfffffffe, RZ, 0xc0, !PT ;  /* 0xfffffffe1615e812 */ /* 0x000fe200078ec0ff */
[----:B------:R-:W-:Y:S01]  /*a970*/  VIADD R22, R19, 0xa0 ;  /* 0x000000a013167836 */ /* 0x000fe20000000000 */
[----:B----4-:R-:W-:Y:S01]  /*a980*/  @!P3 LOP3.LUT R15, R20, 0xfffffffe, RZ, 0xc0, !PT ;  /* 0xfffffffe140fb812 */ /* 0x010fe200078ec0ff */
[----:B------:R3:W-:Y:S01]  /*a990*/  @!P5 ST.E.64 desc[UR40][R12.64], R74 ;  /* 0x0000004a0c00d985 */ /* 0x0007e2000c101b28 */
[----:B------:R-:W-:Y:S01]  /*a9a0*/  @!P2 LEA.HI R0, R0, R0, RZ, 0x1 ;  /* 0x000000000000a211 */ /* 0x000fe200078f08ff */
[----:B------:R-:W-:Y:S01]  /*a9b0*/  @!P6 IMAD.WIDE R20, R21, 0x4, R144 ;  /* 0x000000041514e825 */ /* 0x000fe200078e0290 */
[----:B------:R-:W-:-:S02]  /*a9c0*/  ISETP.GE.AND P4, PT, R22, UR4, PT ;  /* 0x0000000416007c0c */ /* 0x000fc4000bf86270 */
[----:B0-----:R-:W-:Y:S01]  /*a9d0*/  @!P1 LOP3.LUT R11, R23, 0xfffffffe, RZ, 0xc0, !PT ;  /* 0xfffffffe170b9812 */ /* 0x001fe200078ec0ff */
[----:B------:R-:W-:Y:S01]  /*a9e0*/  @!P3 IMAD.WIDE R14, R15, 0x4, R144 ;  /* 0x000000040f0eb825 */ /* 0x000fe200078e0290 */
[----:B------:R-:W-:-:S03]  /*a9f0*/  @!P2 LOP3.LUT R23, R0, 0xfffffffe, RZ, 0xc0, !PT ;  /* 0xfffffffe0017a812 */ /* 0x000fc600078ec0ff */
[--C-:B------:R-:W-:Y:S01]  /*aa00*/  @!P1 IMAD.WIDE R10, R11, 0x4, R144.reuse ;  /* 0x000000040b0a9825 */ /* 0x100fe200078e0290 */
[----:B------:R0:W-:Y:S01]  /*aa10*/  @!P3 ST.E.64 desc[UR40][R14.64], R76 ;  /* 0x0000004c0e00b985 */ /* 0x0001e2000c101b28 */
[----:B------:R-:W-:Y:S02]  /*aa20*/  ISETP.GE.AND P3, PT, R18, UR4, PT ;  /* 0x0000000412007c0c */ /* 0x000fe4000bf66270 */
[----:B------:R-:W-:Y:S01]  /*aa30*/  VIADD R0, R19, 0xa8 ;  /* 0x000000a813007836 */ /* 0x000fe20000000000 */
[----:B------:R4:W-:Y:S01]  /*aa40*/  @!P6 ST.E.64 desc[UR40][R20.64], R78 ;  /* 0x0000004e1400e985 */ /* 0x0009e2000c101b28 */
[----:B---3--:R-:W-:Y:S01]  /*aa50*/  @!P2 IMAD.WIDE R12, R23, 0x4, R144 ;  /* 0x00000004170ca825 */ /* 0x008fe200078e0290 */
[----:B------:R-:W-:Y:S02]  /*aa60*/  @!P4 LEA.HI R22, R22, R22, RZ, 0x1 ;  /* 0x000000161616c211 */ /* 0x000fe400078f08ff */
[----:B------:R3:W-:Y:S01]  /*aa70*/  @!P1 ST.E.64 desc[UR40][R10.64], R80 ;  /* 0x000000500a009985 */ /* 0x0007e2000c101b28 */
[----:B------:R-:W-:Y:S01]  /*aa80*/  ISETP.GE.AND P1, PT, R0, UR4, PT ;  /* 0x0000000400007c0c */ /* 0x000fe2000bf26270 */
[----:B------:R-:W-:-:S02]  /*aa90*/  VIADD R23, R19, 0xb8 ;  /* 0x000000b813177836 */ /* 0x000fc40000000000 */
[----:B------:R5:W-:Y:S02]  /*aaa0*/  @!P2 ST.E.64 desc[UR40][R12.64], R82 ;  /* 0x000000520c00a985 */ /* 0x000be4000c101b28 */
[----:B------:R-:W-:Y:S01]  /*aab0*/  @!P3 LEA.HI R18, R18, R18, RZ, 0x1 ;  /* 0x000000121212b211 */ /* 0x000fe200078f08ff */
[----:B0-----:R-:W-:Y:S01]  /*aac0*/  VIADD R14, R19, 0xb0 ;  /* 0x000000b0130e7836 */ /* 0x001fe20000000000 */
[----:B------:R-:W-:Y:S02]  /*aad0*/  ISETP.GE.AND P5, PT, R23, UR4, PT ;  /* 0x0000000417007c0c */ /* 0x000fe4000bfa6270 */
[----:B------:R-:W-:Y:S01]  /*aae0*/  @!P3 LOP3.LUT R15, R18, 0xfffffffe, RZ, 0xc0, !PT ;  /* 0xfffffffe120fb812 */ /* 0x000fe200078ec0ff */
[C---:B----4-:R-:W-:Y:S01]  /*aaf0*/  VIADD R20, R19.reuse, 0xc0 ;  /* 0x000000c013147836 */ /* 0x050fe20000000000 */
[----:B------:R-:W-:Y:S01]  /*ab00*/  ISETP.GE.AND P6, PT, R14, UR4, PT ;  /* 0x000000040e007c0c */ /* 0x000fe2000bfc6270 */
[----:B------:R-:W-:Y:S01]  /*ab10*/  VIADD R18, R19, 0xc8 ;  /* 0x000000c813127836 */ /* 0x000fe20000000000 */
[----:B------:R-:W-:Y:S01]  /*ab20*/  @!P1 LEA.HI R0, R0, R0, RZ, 0x1 ;  /* 0x0000000000009211 */ /* 0x000fe200078f08ff */
[----:B---3--:R-:W-:Y:S01]  /*ab30*/  @!P3 IMAD.WIDE R10, R15, 0x4, R144 ;  /* 0x000000040f0ab825 */ /* 0x008fe200078e0290 */
[----:B------:R-:W-:-:S02]  /*ab40*/  ISETP.GE.AND P2, PT, R20, UR4, PT ;  /* 0x0000000414007c0c */ /* 0x000fc4000bf46270 */
[----:B------:R-:W-:Y:S02]  /*ab50*/  @!P1 LOP3.LUT R15, R0, 0xfffffffe, RZ, 0xc0, !PT ;  /* 0xfffffffe000f9812 */ /* 0x000fe400078ec0ff */
[----:B------:R0:W-:Y:S01]  /*ab60*/  @!P3 ST.E.64 desc[UR40][R10.64], R84 ;  /* 0x000000540a00b985 */ /* 0x0001e2000c101b28 */
[----:B------:R-:W-:Y:S02]  /*ab70*/  ISETP.GE.AND P3, PT, R18, UR4, PT ;  /* 0x0000000412007c0c */ /* 0x000fe4000bf66270 */
[----:B------:R-:W-:Y:S02]  /*ab80*/  @!P5 LEA.HI R23, R23, R23, RZ, 0x1 ;  /* 0x000000171717d211 */ /* 0x000fe400078f08ff */
[----:B------:R-:W-:Y:S01]  /*ab90*/  @!P6 LEA.HI R0, R14, R14, RZ, 0x1 ;  /* 0x0000000e0e00e211 */ /* 0x000fe200078f08ff */
[--C-:B------:R-:W-:Y:S01]  /*aba0*/  @!P1 IMAD.WIDE R14, R15, 0x4, R144.reuse ;  /* 0x000000040f0e9825 */ /* 0x100fe200078e0290 */
[----:B-----5:R-:W-:Y:S02]  /*abb0*/  @!P4 LOP3.LUT R13, R22, 0xfffffffe, RZ, 0xc0, !PT ;  /* 0xfffffffe160dc812 */ /* 0x020fe400078ec0ff */
[----:B------:R-:W-:Y:S01]  /*abc0*/  @!P6 LOP3.LUT R21, R0, 0xfffffffe, RZ, 0xc0, !PT ;  /* 0xfffffffe0015e812 */ /* 0x000fe200078ec0ff */
[----:B------:R-:W-:Y:S01]  /*abd0*/  VIADD R0, R19, 0xd0 ;  /* 0x000000d013007836 */ /* 0x000fe20000000000 */
[----:B------:R-:W-:Y:S01]  /*abe0*/  @!P2 LEA.HI R20, R20, R20, RZ, 0x1 ;  /* 0x000000141414a211 */ /* 0x000fe200078f08ff */
[----:B------:R-:W-:Y:S01]  /*abf0*/  @!P4 IMAD.WIDE R12, R13, 0x4, R144 ;  /* 0x000000040d0cc825 */ /* 0x000fe200078e0290 */
[----:B------:R-:W-:-:S02]  /*ac00*/  @!P5 LOP3.LUT R23, R23, 0xfffffffe, RZ, 0xc0, !PT ;  /* 0xfffffffe1717d812 */ /* 0x000fc400078ec0ff */
[----:B------:R-:W-:Y:S01]  /*ac10*/  @!P3 LEA.HI R18, R18, R18, RZ, 0x1 ;  /* 0x000000121212b211 */ /* 0x000fe200078f08ff */
[--C-:B0-----:R-:W-:Y:S01]  /*ac20*/  @!P6 IMAD.WIDE R10, R21, 0x4, R144.reuse ;  /* 0x00000004150ae825 */ /* 0x101fe200078e0290 */
[----:B------:R-:W-:Y:S01]  /*ac30*/  @!P2 LOP3.LUT R25, R20, 0xfffffffe, RZ, 0xc0, !PT ;  /* 0xfffffffe1419a812 */ /* 0x000fe200078ec0ff */
[----:B------:R0:W-:Y:S02]  /*ac40*/  @!P4 ST.E.64 desc[UR40][R12.64], R86 ;  /* 0x000000560c00c985 */ /* 0x0001e4000c101b28 */
[----:B------:R-:W-:Y:S01]  /*ac50*/  @!P5 IMAD.WIDE R20, R23, 0x4, R144 ;  /* 0x000000041714d825 */ /* 0x000fe200078e0290 */
[----:B------:R-:W-:Y:S01]  /*ac60*/  @!P3 LOP3.LUT R23, R18, 0xfffffffe, RZ, 0xc0, !PT ;  /* 0xfffffffe1217b812 */ /* 0x000fe200078ec0ff */
[----:B------:R3:W-:Y:S01]  /*ac70*/  @!P1 ST.E.64 desc[UR40][R14.64], R88 ;  /* 0x000000580e009985 */ /* 0x0007e2000c101b28 */
[----:B------:R-:W-:Y:S01]  /*ac80*/  ISETP.GE.AND P1, PT, R0, UR4, PT ;  /* 0x0000000400007c0c */ /* 0x000fe2000bf26270 */
[C---:B------:R-:W-:Y:S02]  /*ac90*/  VIADD R18, R19.reuse, 0xd8 ;  /* 0x000000d813127836 */ /* 0x040fe40000000000 */
[----:B------:R4:W-:Y:S01]  /*aca0*/  @!P6 ST.E.64 desc[UR40][R10.64], R90 ;  /* 0x0000005a0a00e985 */ /* 0x0009e2000c101b28 */
[----:B------:R-:W-:-:S03]  /*acb0*/  VIADD R22, R19, 0xe0 ;  /* 0x000000e013167836 */ /* 0x000fc60000000000 */
[----:B------:R-:W-:Y:S01]  /*acc0*/  @!P5 ST.E.64 desc[UR40][R20.64], R92 ;  /* 0x0000005c1400d985 */ /* 0x000fe2000c101b28 */
[----:B0-----:R-:W-:-:S04]  /*acd0*/  @!P2 IMAD.WIDE R12, R25, 0x4, R144 ;  /* 0x00000004190ca825 */ /* 0x001fc800078e0290 */
[----:B---3--:R-:W-:Y:S01]  /*ace0*/  @!P3 IMAD.WIDE R14, R23, 0x4, R144 ;  /* 0x00000004170eb825 */ /* 0x008fe200078e0290 */
[----:B------:R0:W-:Y:S01]  /*acf0*/  @!P2 ST.E.64 desc[UR40][R12.64], R96 ;  /* 0x000000600c00a985 */ /* 0x0001e2000c101b28 */
[----:B------:R-:W-:Y:S02]  /*ad00*/  ISETP.GE.AND P2, PT, R18, UR4, PT ;  /* 0x0000000412007c0c */ /* 0x000fe4000bf46270 */
[C---:B------:R-:W-:Y:S01]  /*ad10*/  VIADD R23, R19.reuse, 0xe8 ;  /* 0x000000e813177836 */ /* 0x040fe20000000000 */
[----:B------:R3:W-:Y:S01]  /*ad20*/  @!P3 ST.E.64 desc[UR40][R14.64], R98 ;  /* 0x000000620e00b985 */ /* 0x0007e2000c101b28 */
[C---:B----4-:R-:W-:Y:S01]  /*ad30*/  VIADD R11, R19.reuse, 0xf8 ;  /* 0x000000f8130b7836 */ /* 0x050fe20000000000 */
[----:B------:R-:W-:Y:S01]  /*ad40*/  ISETP.GE.AND P3, PT, R22, UR4, PT ;  /* 0x0000000416007c0c */ /* 0x000fe2000bf66270 */
[----:B------:R-:W-:Y:S01]  /*ad50*/  VIADD R10, R19, 0xf0 ;  /* 0x000000f0130a7836 */ /* 0x000fe20000000000 */
[----:B------:R-:W-:Y:S02]  /*ad60*/  ISETP.GE.AND P4, PT, R23, UR4, PT ;  /* 0x0000000417007c0c */ /* 0x000fe4000bf86270 */
[----:B------:R-:W-:-:S02]  /*ad70*/  ISETP.GE.AND P6, PT, R11, UR4, PT ;  /* 0x000000040b007c0c */ /* 0x000fc4000bfc6270 */
[----:B------:R-:W-:Y:S02]  /*ad80*/  ISETP.GE.AND P5, PT, R10, UR4, PT ;  /* 0x000000040a007c0c */ /* 0x000fe4000bfa6270 */
[----:B------:R-:W-:Y:S02]  /*ad90*/  @!P1 LEA.HI R0, R0, R0, RZ, 0x1 ;  /* 0x0000000000009211 */ /* 0x000fe400078f08ff */
[----:B------:R-:W-:-:S03]  /*ada0*/  @!P2 LEA.HI R18, R18, R18, RZ, 0x1 ;  /* 0x000000121212a211 */ /* 0x000fc600078f08ff */
[----:B------:R-:W-:Y:S02]  /*adb0*/  @!P3 LEA.HI R22, R22, R22, RZ, 0x1 ;  /* 0x000000161616b211 */ /* 0x000fe400078f08ff */
[----:B------:R-:W-:Y:S02]  /*adc0*/  @!P4 LEA.HI R23, R23, R23, RZ, 0x1 ;  /* 0x000000171717c211 */ /* 0x000fe400078f08ff */
[----:B0-----:R-:W-:Y:S02]  /*add0*/  @!P6 LEA.HI R12, R11, R11, RZ, 0x1 ;  /* 0x0000000b0b0ce211 */ /* 0x001fe400078f08ff */
[----:B------:R-:W-:Y:S02]  /*ade0*/  @!P5 LEA.HI R10, R10, R10, RZ, 0x1 ;  /* 0x0000000a0a0ad211 */ /* 0x000fe400078f08ff */
[----:B------:R-:W-:Y:S02]  /*adf0*/  @!P1 LOP3.LUT R11, R0, 0xfffffffe, RZ, 0xc0, !PT ;  /* 0xfffffffe000b9812 */ /* 0x000fe400078ec0ff */
[----:B------:R-:W-:-:S02]  /*ae00*/  @!P2 LOP3.LUT R13, R18, 0xfffffffe, RZ, 0xc0, !PT ;  /* 0xfffffffe120da812 */ /* 0x000fc400078ec0ff */
[----:B---3--:R-:W-:Y:S02]  /*ae10*/  @!P3 LOP3.LUT R15, R22, 0xfffffffe, RZ, 0xc0, !PT ;  /* 0xfffffffe160fb812 */ /* 0x008fe400078ec0ff */
[----:B------:R-:W-:Y:S02]  /*ae20*/  @!P4 LOP3.LUT R21, R23, 0xfffffffe, RZ, 0xc0, !PT ;  /* 0xfffffffe1715c812 */ /* 0x000fe400078ec0ff */
[----:B------:R-:W-:Y:S01]  /*ae30*/  @!P5 LOP3.LUT R23, R10, 0xfffffffe, RZ, 0xc0, !PT ;  /* 0xfffffffe0a17d812 */ /* 0x000fe200078ec0ff */
[----:B------:R-:W-:Y:S01]  /*ae40*/  @!P1 IMAD.WIDE R10, R11, 0x4, R144 ;  /* 0x000000040b0a9825 */ /* 0x000fe200078e0290 */
[----:B------:R-:W-:-:S03]  /*ae50*/  @!P6 LOP3.LUT R25, R12, 0xfffffffe, RZ, 0xc0, !PT ;  /* 0xfffffffe0c19e812 */ /* 0x000fc600078ec0ff */
[--C-:B------:R-:W-:Y:S01]  /*ae60*/  @!P2 IMAD.WIDE R12, R13, 0x4, R144.reuse ;  /* 0x000000040d0ca825 */ /* 0x100fe200078e0290 */
[----:B------:R3:W-:Y:S03]  /*ae70*/  @!P1 ST.E.64 desc[UR40][R10.64], R100 ;  /* 0x000000640a009985 */ /* 0x0007e6000c101b28 */
[--C-:B------:R-:W-:Y:S01]  /*ae80*/  @!P3 IMAD.WIDE R14, R15, 0x4, R144.reuse ;  /* 0x000000040f0eb825 */ /* 0x100fe200078e0290 */
[----:B------:R3:W-:Y:S03]  /*ae90*/  @!P2 ST.E.64 desc[UR40][R12.64], R102 ;  /* 0x000000660c00a985 */ /* 0x0007e6000c101b28 */
[--C-:B------:R-:W-:Y:S01]  /*aea0*/  @!P4 IMAD.WIDE R20, R21, 0x4, R144.reuse ;  /* 0x000000041514c825 */ /* 0x100fe200078e0290 */
[----:B------:R3:W-:Y:S03]  /*aeb0*/  @!P3 ST.E.64 desc[UR40][R14.64], R106 ;  /* 0x0000006a0e00b985 */ /* 0x0007e6000c101b28 */
[--C-:B------:R-:W-:Y:S01]  /*aec0*/  @!P5 IMAD.WIDE R22, R23, 0x4, R144.reuse ;  /* 0x000000041716d825 */ /* 0x100fe200078e0290 */
[----:B------:R3:W-:Y:S03]  /*aed0*/  @!P4 ST.E.64 desc[UR40][R20.64], R108 ;  /* 0x0000006c1400c985 */ /* 0x0007e6000c101b28 */
[----:B------:R-:W-:Y:S01]  /*aee0*/  @!P6 IMAD.WIDE R144, R25, 0x4, R144 ;  /* 0x000000041990e825 */ /* 0x000fe200078e0290 */
[----:B------:R3:W-:Y:S04]  /*aef0*/  @!P5 ST.E.64 desc[UR40][R22.64], R110 ;  /* 0x0000006e1600d985 */ /* 0x0007e8000c101b28 */
[----:B------:R3:W-:Y:S02]  /*af00*/  @!P6 ST.E.64 desc[UR40][R144.64], R112 ;  /* 0x000000709000e985 */ /* 0x0007e4000c101b28 */
.L_x_37:
[----:B------:R-:W-:Y:S05]  /*af10*/  BSYNC B0 ;  /* 0x0000000000007941 */ /* 0x000fea0003800000 */
.L_x_36:
[----:B------:R-:W-:Y:S01]  /*af20*/  ISETP.GE.AND P1, PT, R63, R16, PT ;  /* 0x000000103f00720c */ /* 0x000fe20003f26270 */
[----:B---3--:R-:W3:Y:S01]  /*af30*/  SHFL.IDX PT, R11, R52, 0x1, 0x1c1f ;  /* 0x003c1f00340b7f89 */ /* 0x008ee200000e0000 */
[----:B0-----:R-:W-:Y:S02]  /*af40*/  SEL R13, R47, R26, P0 ;  /* 0x0000001a2f0d7207 */ /* 0x001fe40000000000 */
[----:B------:R-:W-:Y:S01]  /*af50*/  SEL R15, R26, R47, P0 ;  /* 0x0000002f1a0f7207 */ /* 0x000fe20000000000 */
[----:B------:R1:W4:Y:S01]  /*af60*/  SHFL.IDX PT, R10, R28, 0x1, 0x1c1f ;  /* 0x003c1f001c0a7f89 */ /* 0x00032200000e0000 */
[----:B------:R-:W-:Y:S02]  /*af70*/  SEL R20, R46, R29, P0 ;  /* 0x0000001d2e147207 */ /* 0x000fe40000000000 */
[----:B------:R-:W-:Y:S02]  /*af80*/  SEL R12, R49, R8, P0 ;  /* 0x00000008310c7207 */ /* 0x000fe40000000000 */
[----:B------:R-:W-:-:S02]  /*af90*/  SEL R14, R8, R49, P0 ;  /* 0x00000031080e7207 */ /* 0x000fc40000000000 */
[----:B------:R-:W-:Y:S02]  /*afa0*/  SEL R46, R29, R46, P0 ;  /* 0x0000002e1d2e7207 */ /* 0x000fe40000000000 */
[----:B------:R-:W-:Y:S02]  /*afb0*/  SEL R26, R41, R130, P0 ;  /* 0x00000082291a7207 */ /* 0x000fe40000000000 */
[----:B------:R-:W-:Y:S02]  /*afc0*/  SEL R27, R39, R134, P0 ;  /* 0x00000086271b7207 */ /* 0x000fe40000000000 */
[----:B------:R-:W-:Y:S02]  /*afd0*/  SEL R131, R134, R39, P0 ;  /* 0x0000002786837207 */ /* 0x000fe40000000000 */
[----:B-1----:R-:W-:Y:S02]  /*afe0*/  SEL R28, R38, R61, P0 ;  /* 0x0000003d261c7207 */ /* 0x002fe40000000000 */
        /* <DEDUP_REMOVED lines=8> */
[----:B--2---:R-:W-:Y:S02]  /*b070*/  SEL R29, R31, R142, P0 ;  /* 0x0000008e1f1d7207 */ /* 0x004fe40000000000 */
[----:B------:R-:W-:Y:S02]  /*b080*/  SEL R39, R142, R31, P0 ;  /* 0x0000001f8e277207 */ /* 0x000fe40000000000 */
[----:B------:R-:W-:Y:S02]  /*b090*/  SEL R2, R30, R17, P0 ;  /* 0x000000111e027207 */ /* 0x000fe40000000000 */
[----:B------:R-:W-:Y:S01]  /*b0a0*/  SEL R8, R17, R30, P0 ;  /* 0x0000001e11087207 */ /* 0x000fe20000000000 */
[----:B---34-:R-:W-:Y:S06]  /*b0b0*/  @P1 BRA `(.L_x_10) ;  /* 0x0000005000701947 */ /* 0x018fec0003800000 */
[C---:B------:R-:W-:Y:S01]  /*b0c0*/  VIADD R0, R19.reuse, 0x8 ;  /* 0x0000000813007836 */ /* 0x040fe20000000000 */
[----:B------:R-:W-:Y:S01]  /*b0d0*/  ULDC UR4, c[0x0][0xac8] ;  /* 0x0002b20000047ab9 */ /* 0x000fe20000000800 */
[C---:B------:R-:W-:Y:S01]  /*b0e0*/  VIADD R16, R19.reuse, 0x10 ;  /* 0x0000001013107836 */ /* 0x040fe20000000000 */
[C---:B------:R-:W-:Y:S01]  /*b0f0*/  ISETP.GE.AND P3, PT, R19.reuse, UR4, PT ;  /* 0x0000000413007c0c */ /* 0x040fe2000bf66270 */
[C---:B------:R-:W-:Y:S01]  /*b100*/  VIADD R18, R19.reuse, 0x18 ;  /* 0x0000001813127836 */ /* 0x040fe20000000000 */
[----:B------:R-:W-:Y:S01]  /*b110*/  ISETP.GE.AND P4, PT, R0, UR4, PT ;  /* 0x0000000400007c0c */ /* 0x000fe2000bf86270 */
[C---:B------:R-:W-:Y:S01]  /*b120*/  VIADD R34, R19.reuse, 0x20 ;  /* 0x0000002013227836 */ /* 0x040fe20000000000 */
[----:B------:R-:W-:Y:S01]  /*b130*/  ISETP.GE.AND P5, PT, R16, UR4, PT ;  /* 0x0000000410007c0c */ /* 0x000fe2000bfa6270 */
[C---:B------:R-:W-:Y:S01]  /*b140*/  VIADD R35, R19.reuse, 0x28 ;  /* 0x0000002813237836 */ /* 0x040fe20000000000 */
[----:B------:R-:W-:Y:S01]  /*b150*/  ISETP.GE.AND P0, PT, R18, UR4, PT ;  /* 0x0000000412007c0c */ /* 0x000fe2000bf06270 */
[C---:B------:R-:W-:Y:S01]  /*b160*/  VIADD R36, R19.reuse, 0x30 ;  /* 0x0000003013247836 */ /* 0x040fe20000000000 */
[----:B------:R-:W-:Y:S01]  /*b170*/  ISETP.GE.AND P1, PT, R34, UR4, PT ;  /* 0x0000000422007c0c */ /* 0x000fe2000bf26270 */
[----:B------:R-:W-:Y:S01]  /*b180*/  VIADD R40, R19, 0x38 ;  /* 0x0000003813287836 */ /* 0x000fe20000000000 */
[----:B------:R-:W-:Y:S01]  /*b190*/  ISETP.GE.AND P2, PT, R35, UR4, PT ;  /* 0x0000000423007c0c */ /* 0x000fe2000bf46270 */
[----:B------:R-:W-:-:S04]  /*b1a0*/  VIADD R41, R19, 0x40 ;  /* 0x0000004013297836 */ /* 0x000fc80000000000 */
[----:B------:R-:W-:Y:S02]  /*b1b0*/  @!P4 LEA.HI R0, R0, R0, RZ, 0x1 ;  /* 0x000000000000c211 */ /* 0x000fe400078f08ff */
[----:B------:R-:W-:Y:S02]  /*b1c0*/  @!P5 LEA.HI R16, R16, R16, RZ, 0x1 ;  /* 0x000000101010d211 */ /* 0x000fe400078f08ff */
[----:B------:R-:W-:Y:S02]  /*b1d0*/  @!P4 LOP3.LUT R31, R0, 0xfffffffe, RZ, 0xc0, !PT ;  /* 0xfffffffe001fc812 */ /* 0x000fe400078ec0ff */
[----:B------:R-:W-:Y:S01]  /*b1e0*/  @!P5 LOP3.LUT R33, R16, 0xfffffffe, RZ, 0xc0, !PT ;  /* 0xfffffffe1021d812 */ /* 0x000fe200078ec0ff */
[--C-:B------:R-:W-:Y:S01]  /*b1f0*/  @!P3 IMAD.WIDE R16, R19, 0x4, R10.reuse ;  /* 0x000000041310b825 */ /* 0x100fe200078e020a */
[----:B------:R-:W-:Y:S02]  /*b200*/  @!P0 LEA.HI R18, R18, R18, RZ, 0x1 ;  /* 0x0000001212128211 */ /* 0x000fe400078f08ff */
[----:B------:R-:W-:Y:S01]  /*b210*/  @!P1 LEA.HI R34, R34, R34, RZ, 0x1 ;  /* 0x0000002222229211 */ /* 0x000fe200078f08ff */
[----:B------:R-:W-:Y:S01]  /*b220*/  @!P4 IMAD.WIDE R30, R31, 0x4, R10 ;  /* 0x000000041f1ec825 */ /* 0x000fe200078e020a */
[----:B------:R0:W-:Y:S01]  /*b230*/  @!P3 ST.E.64 desc[UR40][R16.64], R116 ;  /* 0x000000741000b985 */ /* 0x0001e2000c101b28 */
[----:B------:R-:W-:-:S02]  /*b240*/  @!P2 LEA.HI R0, R35, R35, RZ, 0x1 ;  /* 0x000000232300a211 */ /* 0x000fc400078f08ff */
[--C-:B------:R-:W-:Y:S01]  /*b250*/  @!P5 IMAD.WIDE R32, R33, 0x4, R10.reuse ;  /* 0x000000042120d825 */ /* 0x100fe200078e020a */
[----:B------:R1:W-:Y:S01]  /*b260*/  @!P4 ST.E.64 desc[UR40][R30.64], R118 ;  /* 0x000000761e00c985 */ /* 0x0003e2000c101b28 */
[----:B------:R-:W-:Y:S02]  /*b270*/  @!P0 LOP3.LUT R35, R18, 0xfffffffe, RZ, 0xc0, !PT ;  /* 0xfffffffe12238812 */ /* 0x000fe400078ec0ff */
[----:B------:R-:W-:Y:S01]  /*b280*/  ISETP.GE.AND P3, PT, R36, UR4, PT ;  /* 0x0000000424007c0c */ /* 0x000fe2000bf66270 */
[----:B------:R2:W-:Y:S01]  /*b290*/  @!P5 ST.E.64 desc[UR40][R32.64], R120 ;  /* 0x000000782000d985 */ /* 0x0005e2000c101b28 */
[----:B------:R-:W-:Y:S01]  /*b2a0*/  @!P1 LOP3.LUT R37, R34, 0xfffffffe, RZ, 0xc0, !PT ;  /* 0xfffffffe22259812 */ /* 0x000fe200078ec0ff */
[C---:B------:R-:W-:Y:S01]  /*b2b0*/  VIADD R18, R19.reuse, 0x50 ;  /* 0x0000005013127836 */ /* 0x040fe20000000000 */
[----:B------:R-:W-:Y:S01]  /*b2c0*/  ISETP.GE.AND P4, PT, R40, UR4, PT ;  /* 0x0000000428007c0c */ /* 0x000fe2000bf86270 */
[----:B------:R-:W-:Y:S01]  /*b2d0*/  VIADD R34, R19, 0x58 ;  /* 0x0000005813227836 */ /* 0x000fe20000000000 */
[----:B------:R-:W-:Y:S01]  /*b2e0*/  ISETP.GE.AND P5, PT, R41, UR4, PT ;  /* 0x0000000429007c0c */ /* 0x000fe2000bfa6270 */
[----:B0-----:R-:W-:-:S04]  /*b2f0*/  @!P0 IMAD.WIDE R16, R35, 0x4, R10 ;  /* 0x0000000423108825 */ /* 0x001fc800078e020a */
[--C-:B-1----:R-:W-:Y:S01]  /*b300*/  @!P1 IMAD.WIDE R30, R37, 0x4, R10.reuse ;  /* 0x00000004251e9825 */ /* 0x102fe200078e020a */
[----:B------:R0:W-:Y:S01]  /*b310*/  @!P0 ST.E.64 desc[UR40][R16.64], R122 ;  /* 0x0000007a10008985 */ /* 0x0001e2000c101b28 */
[----:B------:R-:W-:Y:S02]  /*b320*/  @!P3 LEA.HI R36, R36, R36, RZ, 0x1 ;  /* 0x000000242424b211 */ /* 0x000fe400078f08ff */
[----:B--2---:R-:W-:Y:S01]  /*b330*/  @!P2 LOP3.LUT R33, R0, 0xfffffffe, RZ, 0xc0, !PT ;  /* 0xfffffffe0021a812 */ /* 0x004fe200078ec0ff */
[----:B------:R-:W-:Y:S01]  /*b340*/  VIADD R0, R19, 0x48 ;  /* 0x0000004813007836 */ /* 0x000fe20000000000 */
[----:B------:R1:W-:Y:S01]  /*b350*/  @!P1 ST.E.64 desc[UR40][R30.64], R124 ;  /* 0x0000007c1e009985 */ /* 0x0003e2000c101b28 */
[----:B------:R-:W-:Y:S02]  /*b360*/  ISETP.GE.AND P1, PT, R18, UR4, PT ;  /* 0x0000000412007c0c */ /* 0x000fe4000bf26270 */
[----:B------:R-:W-:Y:S01]  /*b370*/  @!P2 IMAD.WIDE R32, R33, 0x4, R10 ;  /* 0x000000042120a825 */ /* 0x000fe200078e020a */
[----:B------:R-:W-:-:S02]  /*b380*/  ISETP.GE.AND P0, PT, R0, UR4, PT ;  /* 0x0000000400007c0c */ /* 0x000fc4000bf06270 */
[----:B------:R-:W-:Y:S02]  /*b390*/  @!P4 LEA.HI R40, R40, R40, RZ, 0x1 ;  /* 0x000000282828c211 */ /* 0x000fe400078f08ff */
[----:B------:R-:W-:Y:S01]  /*b3a0*/  @!P5 LEA.HI R41, R41, R41, RZ, 0x1 ;  /* 0x000000292929d211 */ /* 0x000fe200078f08ff */
[----:B------:R2:W-:Y:S01]  /*b3b0*/  @!P2 ST.E.64 desc[UR40][R32.64], R114 ;  /* 0x000000722000a985 */ /* 0x0005e2000c101b28 */
[----:B------:R-:W-:Y:S01]  /*b3c0*/  @!P3 LOP3.LUT R35, R36, 0xfffffffe, RZ, 0xc0, !PT ;  /* 0xfffffffe2423b812 */ /* 0x000fe200078ec0ff */
[C---:B------:R-:W-:Y:S01]  /*b3d0*/  VIADD R36, R19.reuse, 0x60 ;  /* 0x0000006013247836 */ /* 0x040fe20000000000 */
[----:B------:R-:W-:Y:S01]  /*b3e0*/  @!P4 LOP3.LUT R37, R40, 0xfffffffe, RZ, 0xc0, !PT ;  /* 0xfffffffe2825c812 */ /* 0x000fe200078ec0ff */
[----:B------:R-:W-:Y:S01]  /*b3f0*/  VIADD R40, R19, 0x68 ;  /* 0x0000006813287836 */ /* 0x000fe20000000000 */
[----:B------:R-:W-:Y:S01]  /*b400*/  ISETP.GE.AND P2, PT, R34, UR4, PT ;  /* 0x0000000422007c0c */ /* 0x000fe2000bf46270 */
[----:B0-----:R-:W-:Y:S01]  /*b410*/  @!P3 IMAD.WIDE R16, R35, 0x4, R10 ;  /* 0x000000042310b825 */ /* 0x001fe200078e020a */
[----:B------:R-:W-:-:S02]  /*b420*/  @!P1 LEA.HI R18, R18, R18, RZ, 0x1 ;  /* 0x0000001212129211 */ /* 0x000fc400078f08ff */
[----:B------:R-:W-:Y:S01]  /*b430*/  @!P0 LEA.HI R0, R0, R0, RZ, 0x1 ;  /* 0x0000000000008211 */ /* 0x000fe200078f08ff */
[--C-:B-1----:R-:W-:Y:S01]  /*b440*/  @!P4 IMAD.WIDE R30, R37, 0x4, R10.reuse ;  /* 0x00000004251ec825 */ /* 0x102fe200078e020a */
[----:B------:R0:W-:Y:S01]  /*b450*/  @!P3 ST.E.64 desc[UR40][R16.64], R126 ;  /* 0x0000007e1000b985 */ /* 0x0001e2000c101b28 */
[----:B------:R-:W-:Y:S02]  /*b460*/  ISETP.GE.AND P3, PT, R36, UR4, PT ;  /* 0x0000000424007c0c */ /* 0x000fe4000bf66270 */
[----:B--2---:R-:W-:Y:S01]  /*b470*/  @!P5 LOP3.LUT R33, R41, 0xfffffffe, RZ, 0xc0, !PT ;  /* 0xfffffffe2921d812 */ /* 0x004fe200078ec0ff */
[----:B------:R1:W-:Y:S01]  /*b480*/  @!P4 ST.E.64 desc[UR40][R30.64], R104 ;  /* 0x000000681e00c985 */ /* 0x0003e2000c101b28 */
[----:B------:R-:W-:Y:S01]  /*b490*/  @!P0 LOP3.LUT R35, R0, 0xfffffffe, RZ, 0xc0, !PT ;  /* 0xfffffffe00238812 */ /* 0x000fe200078ec0ff */
[----:B------:R-:W-:Y:S01]  /*b4a0*/  VIADD R41, R19, 0x70 ;  /* 0x0000007013297836 */ /* 0x000fe20000000000 */
[----:B------:R-:W-:Y:S01]  /*b4b0*/  @!P1 LOP3.LUT R37, R18, 0xfffffffe, RZ, 0xc0, !PT ;  /* 0xfffffffe12259812 */ /* 0x000fe200078ec0ff */
[----:B------:R-:W-:Y:S01]  /*b4c0*/  @!P5 IMAD.WIDE R32, R33, 0x4, R10 ;  /* 0x000000042120d825 */ /* 0x000fe200078e020a */
[----:B------:R-:W-:-:S02]  /*b4d0*/  @!P2 LEA.HI R34, R34, R34, RZ, 0x1 ;  /* 0x000000222222a211 */ /* 0x000fc400078f08ff */
[----:B------:R-:W-:Y:S01]  /*b4e0*/  ISETP.GE.AND P4, PT, R41, UR4, PT ;  /* 0x0000000429007c0c */ /* 0x000fe2000bf86270 */
[----:B------:R-:W-:Y:S01]  /*b4f0*/  VIADD R0, R19, 0x78 ;  /* 0x0000007813007836 */ /* 0x000fe20000000000 */
[----:B------:R2:W-:Y:S01]  /*b500*/  @!P5 ST.E.64 desc[UR40][R32.64], R128 ;  /* 0x000000802000d985 */ /* 0x0005e2000c101b28 */
[----:B------:R-:W-:Y:S01]  /*b510*/  ISETP.GE.AND P5, PT, R40, UR4, PT ;  /* 0x0000000428007c0c */ /* 0x000fe2000bfa6270 */
[--C-:B0-----:R-:W-:Y:S01]  /*b520*/  @!P0 IMAD.WIDE R16, R35, 0x4, R10.reuse ;  /* 0x0000000423108825 */ /* 0x101fe200078e020a */
[----:B------:R-:W-:Y:S02]  /*b530*/  @!P3 LEA.HI R36, R36, R36, RZ, 0x1 ;  /* 0x000000242424b211 */ /* 0x000fe400078f08ff */
[----:B------:R-:W-:Y:S01]  /*b540*/  ISETP.GE.AND P6, PT, R0, UR4, PT ;  /* 0x0000000400007c0c */ /* 0x000fe2000bfc6270 */
[----:B-1----:R-:W-:Y:S01]  /*b550*/  @!P1 IMAD.WIDE R30, R37, 0x4, R10 ;  /* 0x00000004251e9825 */ /* 0x002fe200078e020a */
[----:B------:R0:W-:Y:S01]  /*b560*/  @!P0 ST.E.64 desc[UR40][R16.64], R94 ;  /* 0x0000005e10008985 */ /* 0x0001e2000c101b28 */
[----:B------:R-:W-:-:S02]  /*b570*/  @!P3 LOP3.LUT R35, R36, 0xfffffffe, RZ, 0xc0, !PT ;  /* 0xfffffffe2423b812 */ /* 0x000fc400078ec0ff */
[----:B------:R-:W-:Y:S01]  /*b580*/  VIADD R18, R19, 0x80 ;  /* 0x0000008013127836 */ /* 0x000fe20000000000 */
[----:B------:R1:W-:Y:S01]  /*b590*/  @!P1 ST.E.64 desc[UR40][R30.64], R132 ;  /* 0x000000841e009985 */ /* 0x0003e2000c101b28 */
[----:B------:R-:W-:Y:S01]  /*b5a0*/  @!P4 LEA.HI R41, R41, R41, RZ, 0x1 ;  /* 0x000000292929c211 */ /* 0x000fe200078f08ff */
[C---:B------:R-:W-:Y:S01]  /*b5b0*/  VIADD R36, R19.reuse, 0x90 ;  /* 0x0000009013247836 */ /* 0x040fe20000000000 */
[----:B--2---:R-:W-:Y:S01]  /*b5c0*/  @!P2 LOP3.LUT R33, R34, 0xfffffffe, RZ, 0xc0, !PT ;  /* 0xfffffffe2221a812 */ /* 0x004fe200078ec0ff */
[----:B------:R-:W-:Y:S01]  /*b5d0*/  VIADD R34, R19, 0x88 ;  /* 0x0000008813227836 */ /* 0x000fe20000000000 */
[----:B------:R-:W-:Y:S02]  /*b5e0*/  ISETP.GE.AND P1, PT, R18, UR4, PT ;  /* 0x0000000412007c0c */ /* 0x000fe4000bf26270 */
[----:B------:R-:W-:Y:S01]  /*b5f0*/  @!P5 LEA.HI R40, R40, R40, RZ, 0x1 ;  /* 0x000000282828d211 */ /* 0x000fe200078f08ff */
[----:B------:R-:W-:Y:S01]  /*b600*/  @!P2 IMAD.WIDE R32, R33, 0x4, R10 ;  /* 0x000000042120a825 */ /* 0x000fe200078e020a */
[----:B------:R-:W-:-:S02]  /*b610*/  ISETP.GE.AND P0, PT, R34, UR4, PT ;  /* 0x0000000422007c0c */ /* 0x000fc4000bf06270 */
[----:B------:R-:W-:Y:S01]  /*b620*/  @!P5 LOP3.LUT R37, R40, 0xfffffffe, RZ, 0xc0, !PT ;  /* 0xfffffffe2825d812 */ /* 0x000fe200078ec0ff */
[--C-:B0-----:R-:W-:Y:S01]  /*b630*/  @!P3 IMAD.WIDE R16, R35, 0x4, R10.reuse ;  /* 0x000000042310b825 */ /* 0x101fe200078e020a */
[----:B------:R0:W-:Y:S01]  /*b640*/  @!P2 ST.E.64 desc[UR40][R32.64], R50 ;  /* 0x000000322000a985 */ /* 0x0001e2000c101b28 */
[----:B------:R-:W-:Y:S02]  /*b650*/  @!P6 LEA.HI R0, R0, R0, RZ, 0x1 ;  /* 0x000000000000e211 */ /* 0x000fe400078f08ff */
[----:B-1----:R-:W-:Y:S01]  /*b660*/  @!P5 IMAD.WIDE R30, R37, 0x4, R10 ;  /* 0x00000004251ed825 */ /* 0x002fe200078e020a */
[----:B------:R1:W-:Y:S01]  /*b670*/  @!P3 ST.E.64 desc[UR40][R16.64], R4 ;  /* 0x000000041000b985 */ /* 0x0003e2000c101b28 */
[----:B------:R-:W-:Y:S02]  /*b680*/  @!P1 LEA.HI R18, R18, R18, RZ, 0x1 ;  /* 0x0000001212129211 */ /* 0x000fe400078f08ff */
[----:B------:R-:W-:Y:S01]  /*b690*/  @!P6 LOP3.LUT R35, R0, 0xfffffffe, RZ, 0xc0, !PT ;  /* 0xfffffffe0023e812 */ /* 0x000fe200078ec0ff */
[----:B------:R2:W-:Y:S01]  /*b6a0*/  @!P5 ST.E.64 desc[UR40][R30.64], R136 ;  /* 0x000000881e00d985 */ /* 0x0005e2000c101b28 */
[----:B------:R-:W-:Y:S01]  /*b6b0*/  @!P0 LEA.HI R34, R34, R34, RZ, 0x1 ;  /* 0x0000002222228211 */ /* 0x000fe200078f08ff */
[C---:B------:R-:W-:Y:S01]  /*b6c0*/  VIADD R0, R19.reuse, 0x98 ;  /* 0x0000009813007836 */ /* 0x040fe20000000000 */
[----:B------:R-:W-:Y:S01]  /*b6d0*/  ISETP.GE.AND P2, PT, R36, UR4, PT ;  /* 0x0000000424007c0c */ /* 0x000fe2000bf46270 */
[----:B------:R-:W-:Y:S01]  /*b6e0*/  VIADD R37, R19, 0xa0 ;  /* 0x000000a013257836 */ /* 0x000fe20000000000 */
[----:B0-----:R-:W-:-:S02]  /*b6f0*/  @!P4 LOP3.LUT R33, R41, 0xfffffffe, RZ, 0xc0, !PT ;  /* 0xfffffffe2921c812 */ /* 0x001fc400078ec0ff */
[----:B------:R-:W-:Y:S02]  /*b700*/  ISETP.GE.AND P3, PT, R0, UR4, PT ;  /* 0x0000000400007c0c */ /* 0x000fe4000bf66270 */
[----:B-1----:R-:W-:Y:S01]  /*b710*/  @!P1 LOP3.LUT R17, R18, 0xfffffffe, RZ, 0xc0, !PT ;  /* 0xfffffffe12119812 */ /* 0x002fe200078ec0ff */
[----:B------:R-:W-:Y:S01]  /*b720*/  @!P4 IMAD.WIDE R32, R33, 0x4, R10 ;  /* 0x000000042120c825 */ /* 0x000fe200078e020a */
[----:B--2---:R-:W-:-:S03]  /*b730*/  @!P0 LOP3.LUT R31, R34, 0xfffffffe, RZ, 0xc0, !PT ;  /* 0xfffffffe221f8812 */ /* 0x004fc600078ec0ff */
[----:B------:R-:W-:Y:S01]  /*b740*/  VIADD R18, R19, 0xa8 ;  /* 0x000000a813127836 */ /* 0x000fe20000000000 */
[----:B------:R0:W-:Y:S01]  /*b750*/  @!P4 ST.E.64 desc[UR40][R32.64], R6 ;  /* 0x000000062000c985 */ /* 0x0001e2000c101b28 */
[--C-:B------:R-:W-:Y:S01]  /*b760*/  @!P6 IMAD.WIDE R4, R35, 0x4, R10.reuse ;  /* 0x000000042304e825 */ /* 0x100fe200078e020a */
[----:B------:R-:W-:Y:S02]  /*b770*/  ISETP.GE.AND P4, PT, R37, UR4, PT ;  /* 0x0000000425007c0c */ /* 0x000fe4000bf86270 */
[----:B------:R-:W-:Y:S01]  /*b780*/  ISETP.GE.AND P5, PT, R18, UR4, PT ;  /* 0x0000000412007c0c */ /* 0x000fe2000bfa6270 */
[----:B------:R-:W-:Y:S01]  /*b790*/  VIADD R30, R19, 0xb0 ;  /* 0x000000b0131e7836 */ /* 0x000fe20000000000 */
[----:B------:R1:W-:Y:S01]  /*b7a0*/  @!P6 ST.E.64 desc[UR40][R4.64], R54 ;  /* 0x000000360400e985 */ /* 0x0003e2000c101b28 */
[----:B------:R-:W-:Y:S02]  /*b7b0*/  @!P2 LEA.HI R36, R36, R36, RZ, 0x1 ;  /* 0x000000242424a211 */ /* 0x000fe400078f08ff */
[----:B------:R-:W-:Y:S01]  /*b7c0*/  @!P3 LEA.HI R0, R0, R0, RZ, 0x1 ;  /* 0x000000000000b211 */ /* 0x000fe200078f08ff */
[----:B0-----:R-:W-:-:S05]  /*b7d0*/  @!P1 IMAD.WIDE R6, R17, 0x4, R10 ;  /* 0x0000000411069825 */ /* 0x001fca00078e020a */
[----:B------:R-:W-:Y:S02]  /*b7e0*/  @!P4 LEA.HI R37, R37, R37, RZ, 0x1 ;  /* 0x000000252525c211 */ /* 0x000fe400078f08ff */
[----:B------:R-:W-:Y:S01]  /*b7f0*/  @!P5 LEA.HI R18, R18, R18, RZ, 0x1 ;  /* 0x000000121212d211 */ /* 0x000fe200078f08ff */
[--C-:B------:R-:W-:Y:S01]  /*b800*/  @!P0 IMAD.WIDE R16, R31, 0x4, R10.reuse ;  /* 0x000000041f108825 */ /* 0x100fe200078e020a */
[----:B------:R0:W-:Y:S01]  /*b810*/  @!P1 ST.E.64 desc[UR40][R6.64], R56 ;  /* 0x0000003806009985 */ /* 0x0001e2000c101b28 */
[----:B------:R-:W-:Y:S02]  /*b820*/  ISETP.GE.AND P1, PT, R30, UR4, PT ;  /* 0x000000041e007c0c */ /* 0x000fe4000bf26270 */
[C---:B------:R-:W-:Y:S01]  /*b830*/  VIADD R32, R19.reuse, 0xb8 ;  /* 0x000000b813207836 */ /* 0x040fe20000000000 */
[----:B------:R2:W-:Y:S01]  /*b840*/  @!P0 ST.E.64 desc[UR40][R16.64], R58 ;  /* 0x0000003a10008985 */ /* 0x0005e2000c101b28 */
[----:B-1----:R-:W-:Y:S02]  /*b850*/  @!P2 LOP3.LUT R5, R36, 0xfffffffe, RZ, 0xc0, !PT ;  /* 0xfffffffe2405a812 */ /* 0x002fe400078ec0ff */
[----:B------:R-:W-:Y:S01]  /*b860*/  @!P5 LOP3.LUT R31, R18, 0xfffffffe, RZ, 0xc0, !PT ;  /* 0xfffffffe121fd812 */ /* 0x000fe200078ec0ff */
[----:B------:R-:W-:Y:S01]  /*b870*/  VIADD R18, R19, 0xc0 ;  /* 0x000000c013127836 */ /* 0x000fe20000000000 */
[----:B------:R-:W-:Y:S01]  /*b880*/  ISETP.GE.AND P0, PT, R32, UR4, PT ;  /* 0x0000000420007c0c */ /* 0x000fe2000bf06270 */
[----:B------:R-:W-:Y:S01]  /*b890*/  @!P2 IMAD.WIDE R4, R5, 0x4, R10 ;  /* 0x000000040504a825 */ /* 0x000fe200078e020a */
[----:B0-----:R-:W-:-:S04]  /*b8a0*/  @!P3 LOP3.LUT R7, R0, 0xfffffffe, RZ, 0xc0, !PT ;  /* 0xfffffffe0007b812 */ /* 0x001fc800078ec0ff */
[----:B------:R0:W-:Y:S01]  /*b8b0*/  @!P2 ST.E.64 desc[UR40][R4.64], R138 ;  /* 0x0000008a0400a985 */ /* 0x0001e2000c101b28 */
[----:B------:R-:W-:Y:S01]  /*b8c0*/  @!P1 LEA.HI R0, R30, R30, RZ, 0x1 ;  /* 0x0000001e1e009211 */ /* 0x000fe200078f08ff */
[--C-:B------:R-:W-:Y:S01]  /*b8d0*/  @!P5 IMAD.WIDE R30, R31, 0x4, R10.reuse ;  /* 0x000000041f1ed825 */ /* 0x100fe200078e020a */
[----:B--2---:R-:W-:Y:S02]  /*b8e0*/  @!P4 LOP3.LUT R17, R37, 0xfffffffe, RZ, 0xc0, !PT ;  /* 0xfffffffe2511c812 */ /* 0x004fe400078ec0ff */
[----:B------:R-:W-:Y:S01]  /*b8f0*/  @!P1 LOP3.LUT R33, R0, 0xfffffffe, RZ, 0xc0, !PT ;  /* 0xfffffffe00219812 */ /* 0x000fe200078ec0ff */
[--C-:B------:R-:W-:Y:S01]  /*b900*/  @!P3 IMAD.WIDE R6, R7, 0x4, R10.reuse ;  /* 0x000000040706b825 */ /* 0x100fe200078e020a */
[----:B------:R-:W-:Y:S02]  /*b910*/  @!P0 LEA.HI R32, R32, R32, RZ, 0x1 ;  /* 0x0000002020208211 */ /* 0x000fe400078f08ff */
[----:B------:R-:W-:Y:S01]  /*b920*/  ISETP.GE.AND P2, PT, R18, UR4, PT ;  /* 0x0000000412007c0c */ /* 0x000fe2000bf46270 */
[----:B------:R-:W-:Y:S01]  /*b930*/  @!P4 IMAD.WIDE R16, R17, 0x4, R10 ;  /* 0x000000041110c825 */ /* 0x000fe200078e020a */
[----:B------:R-:W-:Y:S01]  /*b940*/  @!P0 LOP3.LUT R35, R32, 0xfffffffe, RZ, 0xc0, !PT ;  /* 0xfffffffe20238812 */ /* 0x000fe200078ec0ff */
[----:B------:R1:W-:Y:S02]  /*b950*/  @!P3 ST.E.64 desc[UR40][R6.64], R140 ;  /* 0x0000008c0600b985 */ /* 0x0003e4000c101b28 */
[----:B------:R-:W-:-:S02]  /*b960*/  VIADD R0, R19, 0xc8 ;  /* 0x000000c813007836 */ /* 0x000fc40000000000 */
[----:B------:R2:W-:Y:S01]  /*b970*/  @!P4 ST.E.64 desc[UR40][R16.64], R12 ;  /* 0x0000000c1000c985 */ /* 0x0005e2000c101b28 */
[--C-:B0-----:R-:W-:Y:S02]  /*b980*/  @!P1 IMAD.WIDE R4, R33, 0x4, R10.reuse ;  /* 0x0000000421049825 */ /* 0x101fe400078e020a */
[----:B------:R-:W-:Y:S01]  /*b990*/  ISETP.GE.AND P3, PT, R0, UR4, PT ;  /* 0x0000000400007c0c */ /* 0x000fe2000bf66270 */
[----:B------:R0:W-:Y:S02]  /*b9a0*/  @!P5 ST.E.64 desc[UR40][R30.64], R14 ;  /* 0x0000000e1e00d985 */ /* 0x0001e4000c101b28 */
[----:B------:R-:W-:Y:S02]  /*b9b0*/  @!P2 LEA.HI R18, R18, R18, RZ, 0x1 ;  /* 0x000000121212a211 */ /* 0x000fe400078f08ff */
[----:B------:R-:W-:Y:S01]  /*b9c0*/  @!P1 ST.E.64 desc[UR40][R4.64], R20 ;  /* 0x0000001404009985 */ /* 0x000fe2000c101b28 */
[----:B-1----:R-:W-:-:S04]  /*b9d0*/  @!P0 IMAD.WIDE R6, R35, 0x4, R10 ;  /* 0x0000000423068825 */ /* 0x002fc800078e020a */
[C---:B--2---:R-:W-:Y:S01]  /*b9e0*/  VIADD R12, R19.reuse, 0xd0 ;  /* 0x000000d0130c7836 */ /* 0x044fe20000000000 */
[----:B------:R1:W-:Y:S01]  /*b9f0*/  @!P0 ST.E.64 desc[UR40][R6.64], R46 ;  /* 0x0000002e06008985 */ /* 0x0003e2000c101b28 */
[C---:B------:R-:W-:Y:S01]  /*ba00*/  VIADD R16, R19.reuse, 0xe8 ;  /* 0x000000e813107836 */ /* 0x040fe20000000000 */
[----:B------:R-:W-:Y:S01]  /*ba10*/  @!P3 LEA.HI R0, R0, R0, RZ, 0x1 ;  /* 0x000000000000b211 */ /* 0x000fe200078f08ff */
[C---:B0-----:R-:W-:Y:S01]  /*ba20*/  VIADD R14, R19.reuse, 0xd8 ;  /* 0x000000d8130e7836 */ /* 0x041fe20000000000 */
[----:B------:R-:W-:Y:S01]  /*ba30*/  ISETP.GE.AND P1, PT, R12, UR4, PT ;  /* 0x000000040c007c0c */ /* 0x000fe2000bf26270 */
[C---:B------:R-:W-:Y:S01]  /*ba40*/  VIADD R15, R19.reuse, 0xe0 ;  /* 0x000000e0130f7836 */ /* 0x040fe20000000000 */
[----:B------:R-:W-:Y:S01]  /*ba50*/  ISETP.GE.AND P5, PT, R16, UR4, PT ;  /* 0x0000000410007c0c */ /* 0x000fe2000bfa6270 */
[C---:B------:R-:W-:Y:S01]  /*ba60*/  VIADD R17, R19.reuse, 0xf0 ;  /* 0x000000f013117836 */ /* 0x040fe20000000000 */
[----:B------:R-:W-:Y:S01]  /*ba70*/  ISETP.GE.AND P0, PT, R14, UR4, PT ;  /* 0x000000040e007c0c */ /* 0x000fe2000bf06270 */
[----:B------:R-:W-:Y:S01]  /*ba80*/  VIADD R19, R19, 0xf8 ;  /* 0x000000f813137836 */ /* 0x000fe20000000000 */
[----:B------:R-:W-:-:S02]  /*ba90*/  ISETP.GE.AND P4, PT, R15, UR4, PT ;  /* 0x000000040f007c0c */ /* 0x000fc4000bf86270 */
[----:B------:R-:W-:Y:S02]  /*baa0*/  ISETP.GE.AND P6, PT, R17, UR4, PT ;  /* 0x0000000411007c0c */ /* 0x000fe4000bfc6270 */
[----:B------:R-:W-:Y:S02]  /*bab0*/  @!P2 LOP3.LUT R13, R18, 0xfffffffe, RZ, 0xc0, !PT ;  /* 0xfffffffe120da812 */ /* 0x000fe400078ec0ff */
[----:B-1----:R-:W-:Y:S02]  /*bac0*/  @!P3 LOP3.LUT R7, R0, 0xfffffffe, RZ, 0xc0, !PT ;  /* 0xfffffffe0007b812 */ /* 0x002fe400078ec0ff */
[----:B------:R-:W-:Y:S01]  /*bad0*/  @!P1 LEA.HI R12, R12, R12, RZ, 0x1 ;  /* 0x0000000c0c0c9211 */ /* 0x000fe200078f08ff */
[--C-:B------:R-:W-:Y:S01]  /*bae0*/  @!P2 IMAD.WIDE R4, R13, 0x4, R10.reuse ;  /* 0x000000040d04a825 */ /* 0x100fe200078e020a */
[----:B------:R-:W-:Y:S02]  /*baf0*/  @!P5 LEA.HI R16, R16, R16, RZ, 0x1 ;  /* 0x000000101010d211 */ /* 0x000fe400078f08ff */
[----:B------:R-:W-:Y:S01]  /*bb00*/  @!P0 LEA.HI R14, R14, R14, RZ, 0x1 ;  /* 0x0000000e0e0e8211 */ /* 0x000fe200078f08ff */
[----:B------:R-:W-:Y:S01]  /*bb10*/  @!P3 IMAD.WIDE R6, R7, 0x4, R10 ;  /* 0x000000040706b825 */ /* 0x000fe200078e020a */
[----:B------:R-:W-:Y:S01]  /*bb20*/  @!P4 LEA.HI R0, R15, R15, RZ, 0x1 ;  /* 0x0000000f0f00c211 */ /* 0x000fe200078f08ff */
[----:B------:R0:W-:Y:S01]  /*bb30*/  @!P2 ST.E.64 desc[UR40][R4.64], R22 ;  /* 0x000000160400a985 */ /* 0x0001e2000c101b28 */
[----:B------:R-:W-:-:S02]  /*bb40*/  @!P1 LOP3.LUT R13, R12, 0xfffffffe, RZ, 0xc0, !PT ;  /* 0xfffffffe0c0d9812 */ /* 0x000fc400078ec0ff */
[----:B------:R-:W-:Y:S01]  /*bb50*/  @!P6 LEA.HI R18, R17, R17, RZ, 0x1 ;  /* 0x000000111112e211 */ /* 0x000fe200078f08ff */
[----:B------:R1:W-:Y:S01]  /*bb60*/  @!P3 ST.E.64 desc[UR40][R6.64], R24 ;  /* 0x000000180600b985 */ /* 0x0003e2000c101b28 */
[----:B------:R-:W-:Y:S01]  /*bb70*/  @!P0 LOP3.LUT R15, R14, 0xfffffffe, RZ, 0xc0, !PT ;  /* 0xfffffffe0e0f8812 */ /* 0x000fe200078ec0ff */
[--C-:B------:R-:W-:Y:S01]  /*bb80*/  @!P1 IMAD.WIDE R12, R13, 0x4, R10.reuse ;  /* 0x000000040d0c9825 */ /* 0x100fe200078e020a */
[----:B------:R-:W-:Y:S02]  /*bb90*/  @!P4 LOP3.LUT R17, R0, 0xfffffffe, RZ, 0xc0, !PT ;  /* 0xfffffffe0011c812 */ /* 0x000fe400078ec0ff */
[----:B------:R-:W-:Y:S01]  /*bba0*/  @!P5 LOP3.LUT R21, R16, 0xfffffffe, RZ, 0xc0, !PT ;  /* 0xfffffffe1015d812 */ /* 0x000fe200078ec0ff */
[--C-:B------:R-:W-:Y:S01]  /*bbb0*/  @!P0 IMAD.WIDE R14, R15, 0x4, R10.reuse ;  /* 0x000000040f0e8825 */ /* 0x100fe200078e020a */
[----:B------:R2:W-:Y:S01]  /*bbc0*/  @!P1 ST.E.64 desc[UR40][R12.64], R26 ;  /* 0x0000001a0c009985 */ /* 0x0005e2000c101b28 */
[----:B0-----:R-:W-:Y:S02]  /*bbd0*/  @!P6 LOP3.LUT R23, R18, 0xfffffffe, RZ, 0xc0, !PT ;  /* 0xfffffffe1217e812 */ /* 0x001fe400078ec0ff */
[----:B------:R-:W-:Y:S01]  /*bbe0*/  @!P4 IMAD.WIDE R4, R17, 0x4, R10 ;  /* 0x000000041104c825 */ /* 0x000fe200078e020a */
[----:B------:R2:W-:Y:S01]  /*bbf0*/  @!P0 ST.E.64 desc[UR40][R14.64], R130 ;  /* 0x000000820e008985 */ /* 0x0005e2000c101b28 */
[----:B------:R-:W-:-:S02]  /*bc00*/  ISETP.GE.AND P0, PT, R19, UR4, PT ;  /* 0x0000000413007c0c */ /* 0x000fc4000bf06270 */
[--C-:B-1----:R-:W-:Y:S01]  /*bc10*/  @!P5 IMAD.WIDE R6, R21, 0x4, R10.reuse ;  /* 0x000000041506d825 */ /* 0x102fe200078e020a */
[----:B------:R2:W-:Y:S03]  /*bc20*/  @!P4 ST.E.64 desc[UR40][R4.64], R28 ;  /* 0x0000001c0400c985 */ /* 0x0005e6000c101b28 */
[----:B------:R-:W-:Y:S01]  /*bc30*/  @!P6 IMAD.WIDE R16, R23, 0x4, R10 ;  /* 0x000000041710e825 */ /* 0x000fe200078e020a */
[----:B------:R2:W-:Y:S04]  /*bc40*/  @!P5 ST.E.64 desc[UR40][R6.64], R38 ;  /* 0x000000260600d985 */ /* 0x0005e8000c101b28 */
[----:B------:R2:W-:Y:S02]  /*bc50*/  @!P6 ST.E.64 desc[UR40][R16.64], R2 ;  /* 0x000000021000e985 */ /* 0x0005e4000c101b28 */
[----:B------:R-:W-:Y:S05]  /*bc60*/  @P0 BRA `(.L_x_10) ;  /* 0x0000004400840947 */ /* 0x000fea0003800000 */
[----:B------:R-:W-:-:S04]  /*bc70*/  LEA.HI R19, R19, R19, RZ, 0x1 ;  /* 0x0000001313137211 */ /* 0x000fc800078f08ff */
[----:B------:R-:W-:-:S05]  /*bc80*/  LOP3.LUT R19, R19, 0xfffffffe, RZ, 0xc0, !PT ;  /* 0xfffffffe13137812 */ /* 0x000fca00078ec0ff */
[----:B------:R-:W-:-:S05]  /*bc90*/  IMAD.WIDE R10, R19, 0x4, R10 ;  /* 0x00000004130a7825 */ /* 0x000fca00078e020a */
[----:B------:R1:W-:Y:S01]  /*bca0*/  ST.E.64 desc[UR40][R10.64], R8 ;  /* 0x000000080a007985 */ /* 0x0003e2000c101b28 */
[----:B------:R-:W-:Y:S05]  /*bcb0*/  BRA `(.L_x_10) ;  /* 0x0000004400707947 */ /* 0x000fea0003800000 */
.L_x_35:
[----:B------:R-:W0:Y:S02]  /*bcc0*/  S2R R0, SR_TID.X ;  /* 0x0000000000007919 */ /* 0x000e240000002100 */
[----:B0-----:R-:W-:-:S05]  /*bcd0*/  VIADD R2, R0, 0xffffff80 ;  /* 0xffffff8000027836 */ /* 0x001fca0000000000 */
[----:B------:R-:W-:-:S13]  /*bce0*/  ISETP.GT.AND P0, PT, R2, 0x7f, PT ;  /* 0x0000007f0200780c */ /* 0x000fda0003f04270 */
[----:B------:R-:W-:Y:S05]  /*bcf0*/  @P0 BRA `(.L_x_10) ;  /* 0x0000004400600947 */ /* 0x000fea0003800000 */
[----:B------:R-:W0:Y:S01]  /*bd00*/  S2R R3, SR_CTAID.X ;  /* 0x0000000000037919 */ /* 0x000e220000002500 */
[----:B------:R-:W1:Y:S01]  /*bd10*/  LDC R6, c[0x0][0xbe8] ;  /* 0x0002fa00ff067b82 */ /* 0x000e620000000800 */
[----:B------:R-:W-:Y:S01]  /*bd20*/  ULDC UR4, c[0x0][0xa88] ;  /* 0x0002a20000047ab9 */ /* 0x000fe20000000800 */
[----:B0-----:R-:W-:Y:S02]  /*bd30*/  IMAD R0, R3, 0x80, R0 ;  /* 0x0000008003007824 */ /* 0x001fe400078e0200 */
[----:B-1----:R-:W-:Y:S02]  /*bd40*/  IMAD R3, R6, UR4, RZ ;  /* 0x0000000406037c24 */ /* 0x002fe4000f8e02ff */
[----:B------:R-:W-:-:S05]  /*bd50*/  VIADD R0, R0, 0xffffff80 ;  /* 0xffffff8000007836 */ /* 0x000fca0000000000 */
[----:B------:R-:W-:-:S13]  /*bd60*/  ISETP.GE.AND P0, PT, R0, R3, PT ;  /* 0x000000030000720c */ /* 0x000fda0003f06270 */
[----:B------:R-:W-:Y:S05]  /*bd70*/  @P0 BRA `(.L_x_10) ;  /* 0x0000004400400947 */ /* 0x000fea0003800000 */
[----:B------:R-:W-:Y:S01]  /*bd80*/  ISETP.NE.AND P0, PT, R6, 0x1, PT ;  /* 0x000000010600780c */ /* 0x000fe20003f05270 */
[----:B------:R-:W0:Y:S01]  /*bd90*/  LDC.64 R12, c[0x0][0xbd8] ;  /* 0x0002f600ff0c7b82 */ /* 0x000e220000000a00 */
[----:B------:R-:W-:Y:S01]  /*bda0*/  SHF.R.S32.HI R5, RZ, 0x1f, R16 ;  /* 0x0000001fff057819 */ /* 0x000fe20000011410 */
[----:B------:R-:W-:Y:S02]  /*bdb0*/  ULDC.64 UR4, c[0x0][0xbd0] ;  /* 0x0002f40000047ab9 */ /* 0x000fe40000000a00 */
[----:B------:R-:W-:-:S04]  /*bdc0*/  IMAD.WIDE.U32 R2, R16, UR4, RZ ;  /* 0x0000000410027c25 */ /* 0x000fc8000f8e00ff */
[----:B------:R-:W1:Y:S01]  /*bdd0*/  S2UR UR6, SR_CTAID.Y ;  /* 0x00000000000679c3 */ /* 0x000e620000002600 */
[----:B------:R-:W-:-:S04]  /*bde0*/  IMAD R5, R5, UR4, RZ ;  /* 0x0000000405057c24 */ /* 0x000fc8000f8e02ff */
[----:B------:R-:W-:Y:S01]  /*bdf0*/  IMAD R5, R16, UR5, R5 ;  /* 0x0000000510057c24 */ /* 0x000fe2000f8e0205 */
[----:B------:R-:W-:Y:S01]  /*be00*/  ULDC.64 UR4, c[0x0][0xbe0] ;  /* 0x0002f80000047ab9 */ /* 0x000fe20000000a00 */
[----:B------:R-:W-:Y:S01]  /*be10*/  IMAD.MOV R16, RZ, RZ, -R16 ;  /* 0x000000ffff107224 */ /* 0x000fe200078e0a10 */
[----:B------:R-:W2:Y:S01]  /*be20*/  @P0 LDC R9, c[0x0][0xbec] ;  /* 0x0002fb00ff090b82 */ /* 0x000ea20000000800 */
[----:B------:R-:W-:Y:S02]  /*be30*/  IMAD.IADD R3, R3, 0x1, R5 ;  /* 0x0000000103037824 */ /* 0x000fe400078e0205 */
[----:B------:R-:W-:-:S05]  /*be40*/  IMAD.MOV.U32 R5, RZ, RZ, R0 ;  /* 0x000000ffff057224 */ /* 0x000fca00078e0000 */
[----:B------:R-:W1:Y:S01]  /*be50*/  LDC R7, c[0x0][0xc50] ;  /* 0x00031400ff077b82 */ /* 0x000e620000000800 */
[C---:B0-----:R-:W-:Y:S02]  /*be60*/  IMAD R8, R12.reuse, UR38, RZ ;  /* 0x000000260c087c24 */ /* 0x041fe4000f8e02ff */
[----:B------:R-:W-:-:S04]  /*be70*/  IMAD.WIDE.U32 R2, R12, UR39, R2 ;  /* 0x000000270c027c25 */ /* 0x000fc8000f8e0002 */
[----:B------:R-:W-:Y:S01]  /*be80*/  IMAD R13, R13, UR39, R8 ;  /* 0x000000270d0d7c24 */ /* 0x000fe2000f8e0208 */
[----:B------:R-:W0:Y:S03]  /*be90*/  @P0 LDC R11, c[0x0][0xbf0] ;  /* 0x0002fc00ff0b0b82 */ /* 0x000e260000000800 */
[----:B------:R-:W-:Y:S02]  /*bea0*/  IMAD.IADD R3, R13, 0x1, R3 ;  /* 0x000000010d037824 */ /* 0x000fe400078e0203 */
[----:B--2---:R-:W-:-:S04]  /*beb0*/  @P0 IMAD.HI.U32 R4, R0, R9, RZ ;  /* 0x0000000900040227 */ /* 0x004fc800078e00ff */
[----:B-1----:R-:W-:-:S04]  /*bec0*/  IMAD R9, R7, R16, UR6 ;  /* 0x0000000607097e24 */ /* 0x002fc8000f8e0210 */
[----:B------:R-:W-:Y:S01]  /*bed0*/  IMAD.WIDE.U32 R2, R9, UR4, R2 ;  /* 0x0000000409027c25 */ /* 0x000fe2000f8e0002 */
[----:B0-----:R-:W-:Y:S02]  /*bee0*/  @P0 SHF.R.U32.HI R5, RZ, R11, R4 ;  /* 0x0000000bff050219 */ /* 0x001fe40000011604 */
[----:B------:R-:W-:Y:S02]  /*bef0*/  SHF.R.S32.HI R4, RZ, 0x1f, R9 ;  /* 0x0000001fff047819 */ /* 0x000fe40000011409 */
[----:B------:R-:W-:Y:S01]  /*bf00*/  IADD3 R2, P0, R5, R2, RZ ;  /* 0x0000000205027210 */ /* 0x000fe20007f1e0ff */
[----:B------:R-:W-:Y:S02]  /*bf10*/  IMAD.MOV R7, RZ, RZ, -R5 ;  /* 0x000000ffff077224 */ /* 0x000fe400078e0a05 */
[----:B------:R-:W-:Y:S02]  /*bf20*/  IMAD R4, R4, UR4, RZ ;  /* 0x0000000404047c24 */ /* 0x000fe4000f8e02ff */
[----:B------:R-:W-:-:S02]  /*bf30*/  IMAD R7, R6, R7, R0 ;  /* 0x0000000706077224 */ /* 0x000fc400078e0200 */
[----:B------:R-:W-:Y:S01]  /*bf40*/  IMAD R4, R9, UR5, R4 ;  /* 0x0000000509047c24 */ /* 0x000fe2000f8e0204 */
[----:B------:R-:W-:Y:S01]  /*bf50*/  SHF.R.S32.HI R9, RZ, 0x1f, R5 ;  /* 0x0000001fff097819 */ /* 0x000fe20000011405 */
[----:B------:R-:W-:Y:S01]  /*bf60*/  ULDC.64 UR4, c[0x0][0xbc8] ;  /* 0x0002f20000047ab9 */ /* 0x000fe20000000a00 */
[----:B------:R-:W-:Y:S02]  /*bf70*/  SHF.R.S32.HI R0, RZ, 0x1f, R7 ;  /* 0x0000001fff007819 */ /* 0x000fe40000011407 */
[----:B------:R-:W-:-:S03]  /*bf80*/  IADD3.X R3, R9, R3, R4, P0, !PT ;  /* 0x0000000309037210 */ /* 0x000fc600007fe404 */
[----:B------:R-:W-:Y:S02]  /*bf90*/  IMAD R0, R0, UR4, RZ ;  /* 0x0000000400007c24 */ /* 0x000fe4000f8e02ff */
[----:B------:R-:W-:-:S04]  /*bfa0*/  IMAD.WIDE.U32 R2, R7, UR4, R2 ;  /* 0x0000000407027c25 */ /* 0x000fc8000f8e0002 */
[----:B------:R-:W-:Y:S01]  /*bfb0*/  IMAD R5, R7, UR5, R0 ;  /* 0x0000000507057c24 */ /* 0x000fe2000f8e0200 */
[----:B------:R-:W-:Y:S02]  /*bfc0*/  ULDC.64 UR4, c[0x0][0xba8] ;  /* 0x0002ea0000047ab9 */ /* 0x000fe40000000a00 */
[----:B------:R-:W-:Y:S01]  /*bfd0*/  LEA R4, P0, R2, UR4, 0x2 ;  /* 0x0000000402047c11 */ /* 0x000fe2000f8010ff */
[----:B------:R-:W-:-:S05]  /*bfe0*/  IMAD.IADD R3, R3, 0x1, R5 ;  /* 0x0000000103037824 */ /* 0x000fca00078e0205 */
[----:B------:R-:W-:Y:S01]  /*bff0*/  LEA.HI.X R5, R2, UR5, R3, 0x2, P0 ;  /* 0x0000000502057c11 */ /* 0x000fe200080f1403 */
[----:B------:R-:W-:-:S05]  /*c000*/  IMAD.MOV.U32 R3, RZ, RZ, -0x800000 ;  /* 0xff800000ff037424 */ /* 0x000fca00078e00ff */
[----:B------:R0:W-:Y:S01]  /*c010*/  STG.E desc[UR40][R4.64], R3 ;  /* 0x0000000304007986 */ /* 0x0001e2000c101928 */
[----:B------:R-:W-:Y:S05]  /*c020*/  BRA `(.L_x_10) ;  /* 0x0000004000947947 */ /* 0x000fea0003800000 */
.L_x_8:
[----:B------:R-:W-:-:S08]  /*c030*/  NOP ;  /* 0x0000000000007918 */ /* 0x000fd00000000000 */
[----:B--2---:R-:W0:-:S00]  /*c040*/  USETMAXREG.DEALLOC.CTAPOOL 0x18 ;  /* 0x00000018000079c8 */ /* 0x004e0000080e0500 */
[----:B0-----:R-:W-:Y:S01]  /*c050*/  LOP3.LUT R0, R0, 0x3, RZ, 0xc0, !PT ;  /* 0x0000000300007812 */ /* 0x001fe200078ec0ff */
[----:B------:R-:W0:Y:S05]  /*c060*/  S2R R17, SR_CTAID.Z ;  /* 0x0000000000117919 */ /* 0x000e2a0000002700 */
[----:B------:R-:W1:Y:S01]  /*c070*/  S2UR UR6, SR_CTAID.Y ;  /* 0x00000000000679c3 */ /* 0x000e620000002600 */
[----:B------:R-:W2:Y:S02]  /*c080*/  SHFL.IDX PT, R0, R0, RZ, 0x1f ;  /* 0x00001fff00007589 */ /* 0x000ea400000e0000 */
[----:B--2---:R-:W-:-:S13]  /*c090*/  ISETP.NE.AND P0, PT, R0, RZ, PT ;  /* 0x000000ff0000720c */ /* 0x004fda0003f05270 */
[----:B01----:R-:W-:Y:S05]  /*c0a0*/  @!P0 BRA `(.L_x_38) ;  /* 0x0000000000288947 */ /* 0x003fea0003800000 */
[----:B------:R-:W-:Y:S01]  /*c0b0*/  ULDC UR7, c[0x0][0xc50] ;  /* 0x0003140000077ab9 */ /* 0x000fe20000000800 */
[----:B------:R-:W-:Y:S01]  /*c0c0*/  UMOV UR36, UR6 ;  /* 0x0000000600247c82 */ /* 0x000fe20008000000 */
[----:B------:R-:W-:-:S06]  /*c0d0*/  UISETP.NE.AND UP0, UPT, UR7, 0x1, UPT ;  /* 0x000000010700788c */ /* 0x000fcc000bf05270 */
[----:B------:R-:W-:-:S13]  /*c0e0*/  PLOP3.LUT P0, PT, PT, PT, UP0, 0x80, 0x0 ;  /* 0x000000000000781c */ /* 0x000fda0003f0f008 */
[----:B------:R-:W-:Y:S05]  /*c0f0*/  @!P0 BRA `(.L_x_39) ;  /* 0x0000000000308947 */ /* 0x000fea0003800000 */
[----:B------:R-:W-:Y:S01]  /*c100*/  ULDC UR4, c[0x0][0xc54] ;  /* 0x0003150000047ab9 */ /* 0x000fe20000000800 */
[----:B------:R-:W-:Y:S01]  /*c110*/  ULDC UR36, c[0x0][0xc58] ;  /* 0x0003160000247ab9 */ /* 0x000fe20000000800 */
[----:B------:R-:W-:-:S04]  /*c120*/  UIMAD.WIDE.U32 UR4, UR6, UR4, URZ ;  /* 0x00000004060472a5 */ /* 0x000fc8000f8e003f */
[----:B------:R-:W-:Y:S01]  /*c130*/  USHF.R.U32.HI UR36, URZ, UR36, UR5 ;  /* 0x000000243f247299 */ /* 0x000fe20008011605 */
[----:B------:R-:W-:Y:S11]  /*c140*/  BRA `(.L_x_39) ;  /* 0x00000000001c7947 */ /* 0x000ff60003800000 */
.L_x_38:
[----:B------:R-:W-:Y:S01]  /*c150*/  ULDC UR7, c[0x0][0xc50] ;  /* 0x0003140000077ab9 */ /* 0x000fe20000000800 */
[----:B------:R-:W-:Y:S01]  /*c160*/  UMOV UR36, UR6 ;  /* 0x0000000600247c82 */ /* 0x000fe20008000000 */
[----:B------:R-:W-:-:S11]  /*c170*/  UISETP.NE.AND UP0, UPT, UR7, 0x1, UPT ;  /* 0x000000010700788c */ /* 0x000fd6000bf05270 */
[----:B------:R-:W-:Y:S01]  /*c180*/  @UP0 ULDC UR4, c[0x0][0xc54] ;  /* 0x0003150000040ab9 */ /* 0x000fe20000000800 */
[----:B------:R-:W-:Y:S01]  /*c190*/  @UP0 ULDC UR8, c[0x0][0xc58] ;  /* 0x0003160000080ab9 */ /* 0x000fe20000000800 */
[----:B------:R-:W-:-:S04]  /*c1a0*/  UIMAD.WIDE.U32 UR4, UR6, UR4, URZ ;  /* 0x00000004060472a5 */ /* 0x000fc8000f8e003f */
[----:B------:R-:W-:-:S12]  /*c1b0*/  @UP0 USHF.R.U32.HI UR36, URZ, UR8, UR5 ;  /* 0x000000083f240299 */ /* 0x000fd80008011605 */
.L_x_39:
[----:B------:R-:W-:Y:S01]  /*c1c0*/  ISETP.GE.AND P0, PT, R17, RZ, PT ;  /* 0x000000ff1100720c */ /* 0x000fe20003f06270 */
[----:B------:R-:W-:Y:S01]  /*c1d0*/  UIADD3 UR4, -UR36, URZ, URZ ;  /* 0x0000003f24047290 */ /* 0x000fe2000fffe13f */
[----:B------:R-:W-:Y:S02]  /*c1e0*/  IMAD.MOV.U32 R21, RZ, RZ, 0x1 ;  /* 0x00000001ff157424 */ /* 0x000fe400078e00ff */
[----:B------:R-:W-:Y:S01]  /*c1f0*/  IMAD.MOV.U32 R0, RZ, RZ, RZ ;  /* 0x000000ffff007224 */ /* 0x000fe200078e00ff */
[----:B------:R-:W-:Y:S01]  /*c200*/  UIMAD UR4, UR7, UR4, UR6 ;  /* 0x00000004070472a4 */ /* 0x000fe2000f8e0206 */
[----:B------:R-:W-:-:S07]  /*c210*/  IMAD.MOV.U32 R2, RZ, RZ, 0x1 ;  /* 0x00000001ff027424 */ /* 0x000fce00078e00ff */
[----:B------:R-:W-:Y:S05]  /*c220*/  @!P0 BRA `(.L_x_40) ;  /* 0x0000003c00488947 */ /* 0x000fea0003800000 */
[----:B------:R-:W-:Y:S01]  /*c230*/  ULDC.64 UR6, c[0x0][0x418] ;  /* 0x0001060000067ab9 */ /* 0x000fe20000000a00 */
[----:B------:R-:W-:Y:S01]  /*c240*/  ULDC UR5, c[0x0][0x424] ;  /* 0x0001090000057ab9 */ /* 0x000fe20000000800 */
[----:B------:R-:W-:Y:S01]  /*c250*/  UISETP.NE.U32.AND UP0, UPT, UR6, URZ, UPT ;  /* 0x0000003f0600728c */ /* 0x000fe2000bf05070 */
[----:B------:R-:W-:Y:S02]  /*c260*/  IMAD.MOV.U32 R18, RZ, RZ, RZ ;  /* 0x000000ffff127224 */ /* 0x000fe400078e00ff */
[----:B------:R-:W-:Y:S01]  /*c270*/  ULDC UR6, c[0x0][0x2f0] ;  /* 0x0000bc0000067ab9 */ /* 0x000fe20000000800 */
[----:B------:R-:W-:Y:S02]  /*c280*/  UISETP.NE.AND.EX UP0, UPT, UR7, URZ, UPT, UP0 ;  /* 0x0000003f0700728c */ /* 0x000fe4000bf05300 */
[----:B------:R-:W-:Y:S02]  /*c290*/  ULOP3.LUT UR7, UR4, 0xffff, URZ, 0xc0, !UPT ;  /* 0x0000ffff04077892 */ /* 0x000fe4000f8ec03f */
[----:B------:R-:W-:-:S04]  /*c2a0*/  USEL UR5, UR5, 0x1, UP0 ;  /* 0x0000000105057887 */ /* 0x000fc80008000000 */
[----:B------:R-:W-:-:S04]  /*c2b0*/  UIMAD UR5, UR5, UR6, URZ ;  /* 0x00000006050572a4 */ /* 0x000fc8000f8e023f */
[----:B------:R-:W-:Y:S02]  /*c2c0*/  UISETP.GE.AND UP0, UPT, UR5, 0x1, UPT ;  /* 0x000000010500788c */ /* 0x000fe4000bf06270 */
[----:B------:R-:W-:-:S04]  /*c2d0*/  UIADD3 UR5, UR5, 0x7f, URZ ;  /* 0x0000007f05057890 */ /* 0x000fc8000fffe03f */
[----:B------:R-:W-:Y:S01]  /*c2e0*/  PLOP3.LUT P0, PT, PT, PT, UP0, 0x80, 0x0 ;  /* 0x000000000000781c */ /* 0x000fe20003f0f008 */
[----:B------:R-:W-:-:S04]  /*c2f0*/  USHF.R.S32.HI UR6, URZ, 0x1f, UR5 ;  /* 0x0000001f3f067899 */ /* 0x000fc80008011405 */
[----:B------:R-:W-:-:S04]  /*c300*/  ULEA.HI UR6, UR6, UR5, URZ, 0x7 ;  /* 0x0000000506067291 */ /* 0x000fc8000f8f383f */
[----:B------:R-:W-:-:S04]  /*c310*/  USHF.R.S32.HI UR6, URZ, 0x7, UR6 ;  /* 0x000000073f067899 */ /* 0x000fc80008011406 */
[----:B------:R-:W-:Y:S08]  /*c320*/  @!P0 BRA `(.L_x_41) ;  /* 0x00000000007c8947 */ /* 0x000ff00003800000 */
[----:B------:R-:W-:-:S04]  /*c330*/  USHF.R.U32.HI UR4, URZ, 0x10, UR4 ;  /* 0x000000103f047899 */ /* 0x000fc80008011604 */
[----:B------:R-:W-:-:S11]  /*c340*/  UISETP.NE.AND UP0, UPT, UR4, URZ, UPT ;  /* 0x0000003f0400728c */ /* 0x000fd6000bf05270 */
[----:B------:R-:W-:Y:S02]  /*c350*/  @!UP0 ULDC UR4, c[0x0][0x9f0] ;  /* 0x00027c0000048ab9 */ /* 0x000fe40000000800 */
[----:B------:R-:W-:Y:S01]  /*c360*/  IMAD.U32 R6, RZ, RZ, UR4 ;  /* 0x00000004ff067e24 */ /* 0x000fe2000f8e00ff */
[----:B------:R-:W-:-:S04]  /*c370*/  UIADD3 UR5, UR6, -0x1, UR4 ;  /* 0xffffffff06057890 */ /* 0x000fc8000fffe004 */
[-C--:B------:R-:W-:Y:S02]  /*c380*/  IABS R0, R6.reuse ;  /* 0x0000000600007213 */ /* 0x080fe40000000000 */
[----:B------:R-:W-:Y:S02]  /*c390*/  IABS R6, R6 ;  /* 0x0000000600067213 */ /* 0x000fe40000000000 */
[----:B------:R-:W0:Y:S08]  /*c3a0*/  I2F.RP R4, R0 ;  /* 0x0000000000047306 */ /* 0x000e300000209400 */
[----:B0-----:R-:W0:Y:S02]  /*c3b0*/  MUFU.RCP R4, R4 ;  /* 0x0000000400047308 */ /* 0x001e240000001000 */
[----:B0-----:R-:W-:-:S06]  /*c3c0*/  VIADD R2, R4, 0xffffffe ;  /* 0x0ffffffe04027836 */ /* 0x001fcc0000000000 */
[----:B------:R0:W1:Y:S02]  /*c3d0*/  F2I.FTZ.U32.TRUNC.NTZ R3, R2 ;  /* 0x0000000200037305 */ /* 0x000064000021f000 */
[----:B0-----:R-:W-:Y:S02]  /*c3e0*/  IMAD.MOV.U32 R2, RZ, RZ, RZ ;  /* 0x000000ffff027224 */ /* 0x001fe400078e00ff */
[----:B-1----:R-:W-:-:S04]  /*c3f0*/  IMAD.MOV R5, RZ, RZ, -R3 ;  /* 0x000000ffff057224 */ /* 0x002fc800078e0a03 */
[----:B------:R-:W-:-:S04]  /*c400*/  IMAD R5, R5, R0, RZ ;  /* 0x0000000005057224 */ /* 0x000fc800078e02ff */
[----:B------:R-:W-:-:S04]  /*c410*/  IMAD.HI.U32 R3, R3, R5, R2 ;  /* 0x0000000503037227 */ /* 0x000fc800078e0002 */
[----:B------:R-:W-:Y:S01]  /*c420*/  IMAD.U32 R5, RZ, RZ, UR5 ;  /* 0x00000005ff057e24 */ /* 0x000fe2000f8e00ff */
[----:B------:R-:W-:-:S04]  /*c430*/  ULOP3.LUT UR5, UR5, UR4, URZ, 0x3c, !UPT ;  /* 0x0000000405057292 */ /* 0x000fc8000f8e3c3f */
[----:B------:R-:W-:Y:S01]  /*c440*/  IABS R2, R5 ;  /* 0x0000000500027213 */ /* 0x000fe20000000000 */
[----:B------:R-:W-:Y:S01]  /*c450*/  IMAD.MOV R5, RZ, RZ, -R6 ;  /* 0x000000ffff057224 */ /* 0x000fe200078e0a06 */
[----:B------:R-:W-:-:S03]  /*c460*/  ISETP.LE.AND P2, PT, RZ, UR5, PT ;  /* 0x00000005ff007c0c */ /* 0x000fc6000bf43270 */
[----:B------:R-:W-:-:S04]  /*c470*/  IMAD.HI.U32 R3, R3, R2, RZ ;  /* 0x0000000203037227 */ /* 0x000fc800078e00ff */
[----:B------:R-:W-:-:S05]  /*c480*/  IMAD R5, R3, R5, R2 ;  /* 0x0000000503057224 */ /* 0x000fca00078e0202 */
[----:B------:R-:W-:-:S13]  /*c490*/  ISETP.GT.U32.AND P1, PT, R0, R5, PT ;  /* 0x000000050000720c */ /* 0x000fda0003f24070 */
[----:B------:R-:W-:Y:S02]  /*c4a0*/  @!P1 IMAD.IADD R5, R5, 0x1, -R0 ;  /* 0x0000000105059824 */ /* 0x000fe400078e0a00 */
[----:B------:R-:W-:Y:S01]  /*c4b0*/  @!P1 VIADD R3, R3, 0x1 ;  /* 0x0000000103039836 */ /* 0x000fe20000000000 */
[----:B------:R-:W-:Y:S02]  /*c4c0*/  ISETP.NE.AND P1, PT, RZ, UR4, PT ;  /* 0x00000004ff007c0c */ /* 0x000fe4000bf25270 */
[----:B------:R-:W-:-:S13]  /*c4d0*/  ISETP.GE.U32.AND P0, PT, R5, R0, PT ;  /* 0x000000000500720c */ /* 0x000fda0003f06070 */
[----:B------:R-:W-:-:S04]  /*c4e0*/  @P0 VIADD R3, R3, 0x1 ;  /* 0x0000000103030836 */ /* 0x000fc80000000000 */
[----:B------:R-:W-:Y:S01]  /*c4f0*/  @!P2 IMAD.MOV R3, RZ, RZ, -R3 ;  /* 0x000000ffff03a224 */ /* 0x000fe200078e0a03 */
[----:B------:R-:W-:-:S05]  /*c500*/  @!P1 LOP3.LUT R3, RZ, UR4, RZ, 0x33, !PT ;  /* 0x00000004ff039c12 */ /* 0x000fca000f8e33ff */
[----:B------:R-:W-:-:S07]  /*c510*/  IMAD.MOV.U32 R18, RZ, RZ, R3 ;  /* 0x000000ffff127224 */ /* 0x000fce00078e0003 */
.L_x_41:
[----:B------:R-:W-:Y:S02]  /*c520*/  IMAD R0, R18, UR7, RZ ;  /* 0x0000000712007c24 */ /* 0x000fe4000f8e02ff */
[----:B------:R-:W-:-:S03]  /*c530*/  IMAD.MOV.U32 R2, RZ, RZ, 0x1 ;  /* 0x00000001ff027424 */ /* 0x000fc600078e00ff */
[----:B------:R-:W-:Y:S01]  /*c540*/  VIADDMNMX R18, R0, R18, UR6, PT ;  /* 0x0000000600127e46 */ /* 0x000fe2000b800112 */
[----:B------:R0:W-:Y:S03]  /*c550*/  STL [R1+0x10], R0 ;  /* 0x0000100001007387 */ /* 0x0001e60000100800 */
[----:B------:R-:W-:Y:S01]  /*c560*/  ISETP.GT.AND P0, PT, R18, R0, PT ;  /* 0x000000001200720c */ /* 0x000fe20003f04270 */
[----:B0-----:R-:W-:-:S12]  /*c570*/  IMAD.MOV.U32 R0, RZ, RZ, RZ ;  /* 0x000000ffff007224 */ /* 0x001fd800078e00ff */
[----:B------:R-:W-:Y:S05]  /*c580*/  @!P0 BRA `(.L_x_40) ;  /* 0x0000003800708947 */ /* 0x000fea0003800000 */
[----:B------:R-:W0:Y:S01]  /*c590*/  S2UR UR4, SR_CgaCtaId ;  /* 0x00000000000479c3 */ /* 0x000e220000008800 */
[----:B------:R-:W-:Y:S02]  /*c5a0*/  UMOV UR38, 0x400 ;  /* 0x0000040000267882 */ /* 0x000fe40000000000 */
[----:B0-----:R-:W-:-:S04]  /*c5b0*/  ULEA UR38, UR4, UR38, 0x18 ;  /* 0x0000002604267291 */ /* 0x001fc8000f8ec03f */
[----:B------:R-:W-:-:S04]  /*c5c0*/  UIADD3 UR4, UR38, 0x28400, URZ ;  /* 0x0002840026047890 */ /* 0x000fc8000fffe03f */
[----:B------:R-:W-:-:S06]  /*c5d0*/  ULOP3.LUT UP0, URZ, UR4, 0x3ff, URZ, 0xc0, !UPT ;  /* 0x000003ff043f7892 */ /* 0x000fcc000f80c03f */
[----:B------:R-:W-:-:S13]  /*c5e0*/  PLOP3.LUT P0, PT, PT, PT, UP0, 0x80, 0x0 ;  /* 0x000000000000781c */ /* 0x000fda0003f0f008 */
[----:B------:R-:W-:Y:S05]  /*c5f0*/  @!P0 BRA `(.L_x_42) ;  /* 0x0000000000408947 */ /* 0x000fea0003800000 */
[----:B------:R-:W-:Y:S01]  /*c600*/  MOV R2, 0x0 ;  /* 0x0000000000027802 */ /* 0x000fe20000000f00 */
[----:B------:R-:W-:Y:S01]  /*c610*/  ULDC.64 UR6, c[0x4][0x1c8] ;  /* 0x0100720000067ab9 */ /* 0x000fe20000000a00 */
[----:B------:R-:W-:Y:S01]  /*c620*/  ULDC.64 UR8, c[0x4][0x1d0] ;  /* 0x0100740000087ab9 */ /* 0x000fe20000000a00 */
[----:B------:R-:W-:Y:S01]  /*c630*/  ULDC.64 UR4, c[0x4][0x118] ;  /* 0x0100460000047ab9 */ /* 0x000fe20000000a00 */
[----:B------:R-:W-:Y:S02]  /*c640*/  IMAD.U32 R4, RZ, RZ, UR6 ;  /* 0x00000006ff047e24 */ /* 0x000fe4000f8e00ff */
[----:B------:R-:W0:Y:S01]  /*c650*/  LDC.64 R2, c[0x4][R2] ;  /* 0x0100000002027b82 */ /* 0x000e220000000a00 */
[----:B------:R-:W-:Y:S02]  /*c660*/  IMAD.U32 R5, RZ, RZ, UR7 ;  /* 0x00000007ff057e24 */ /* 0x000fe4000f8e00ff */
[----:B------:R-:W-:Y:S02]  /*c670*/  IMAD.U32 R6, RZ, RZ, UR8 ;  /* 0x00000008ff067e24 */ /* 0x000fe4000f8e00ff */
[----:B------:R-:W-:-:S02]  /*c680*/  IMAD.U32 R7, RZ, RZ, UR9 ;  /* 0x00000009ff077e24 */ /* 0x000fc4000f8e00ff */
[----:B------:R-:W-:Y:S02]  /*c690*/  IMAD.U32 R10, RZ, RZ, UR4 ;  /* 0x00000004ff0a7e24 */ /* 0x000fe4000f8e00ff */
[----:B------:R-:W-:Y:S02]  /*c6a0*/  IMAD.U32 R11, RZ, RZ, UR5 ;  /* 0x00000005ff0b7e24 */ /* 0x000fe4000f8e00ff */
[----:B------:R-:W-:Y:S02]  /*c6b0*/  IMAD.MOV.U32 R8, RZ, RZ, 0x70 ;  /* 0x00000070ff087424 */ /* 0x000fe400078e00ff */
[----:B------:R-:W-:Y:S02]  /*c6c0*/  IMAD.MOV.U32 R12, RZ, RZ, 0x1 ;  /* 0x00000001ff0c7424 */ /* 0x000fe400078e00ff */
[----:B------:R-:W-:-:S07]  /*c6d0*/  IMAD.MOV.U32 R13, RZ, RZ, RZ ;  /* 0x000000ffff0d7224 */ /* 0x000fce00078e00ff */
[----:B------:R-:W-:-:S07]  /*c6e0*/  LEPC R20, `(.L_x_42) ;  /* 0x000000001014794e */ /* 0x000fce0000000000 */
[----:B0-----:R-:W-:Y:S05]  /*c6f0*/  CALL.ABS.NOINC R2 ;  /* 0x0000000002007343 */ /* 0x001fea0003c00000 */
.L_x_42:
[----:B------:R-:W-:-:S06]  /*c700*/  UIADD3 UR4, UR38, 0x10400, URZ ;  /* 0x0001040026047890 */ /* 0x000fcc000fffe03f */
[----:B------:R-:W-:-:S05]  /*c710*/  IMAD.U32 R16, RZ, RZ, UR4 ;  /* 0x00000004ff107e24 */ /* 0x000fca000f8e00ff */
[----:B------:R-:W-:-:S13]  /*c720*/  LOP3.LUT P0, RZ, R16, 0x3ff, RZ, 0xc0, !PT ;  /* 0x000003ff10ff7812 */ /* 0x000fda000780c0ff */
        /* <DEDUP_REMOVED lines=17> */
.L_x_43:
[----:B------:R-:W-:-:S04]  /*c840*/  IMAD.U32 R0, RZ, RZ, UR38 ;  /* 0x00000026ff007e24 */ /* 0x000fc8000f8e00ff */
[----:B------:R-:W-:-:S05]  /*c850*/  VIADD R0, R0, 0x400 ;  /* 0x0000040000007836 */ /* 0x000fca0000000000 */
        /* <DEDUP_REMOVED lines=18> */
.L_x_44:
        /* <DEDUP_REMOVED lines=18> */
.L_x_45:
[----:B------:R-:W0:Y:S01]  /*caa0*/  LDC.64 R2, c[0x0][0x9f8] ;  /* 0x00027e00ff027b82 */ /* 0x000e220000000a00 */
[----:B------:R-:W-:Y:S01]  /*cab0*/  IMAD.MOV.U32 R9, RZ, RZ, R17 ;  /* 0x000000ffff097224 */ /* 0x000fe200078e0011 */
[----:B------:R-:W2:Y:S01]  /*cac0*/  LDL.LU R7, [R1+0x4] ;  /* 0x0000040001077983 */ /* 0x000ea20000300800 */
[----:B------:R-:W1:Y:S01]  /*cad0*/  S2R R11, SR_TID.X ;  /* 0x00000000000b7919 */ /* 0x000e620000002100 */
[----:B0-----:R-:W-:-:S04]  /*cae0*/  ISETP.NE.U32.AND P0, PT, R2, RZ, PT ;  /* 0x000000ff0200720c */ /* 0x001fc80003f05070 */
[----:B------:R-:W-:-:S13]  /*caf0*/  ISETP.NE.AND.EX P0, PT, R3, RZ, PT, P0 ;  /* 0x000000ff0300720c */ /* 0x000fda0003f05300 */
[----:B------:R-:W0:Y:S02]  /*cb00*/  @P0 LDC.64 R2, c[0x0][0x9f8] ;  /* 0x00027e00ff020b82 */ /* 0x000e240000000a00 */
[----:B0-----:R-:W-:-:S05]  /*cb10*/  @P0 IMAD.WIDE R2, R17, 0x4, R2 ;  /* 0x0000000411020825 */ /* 0x001fca00078e0202 */
[----:B------:R0:W3:Y:S01]  /*cb20*/  @P0 LDG.E R9, desc[UR40][R2.64] ;  /* 0x0000002802090981 */ /* 0x0000e2000c1e1900 */
[C---:B-1----:R-:W-:Y:S01]  /*cb30*/  IMAD.SHL.U32 R17, R11.reuse, 0x80, RZ ;  /* 0x000000800b117824 */ /* 0x042fe200078e00ff */
[C---:B------:R-:W-:Y:S01]  /*cb40*/  LOP3.LUT R8, R11.reuse, 0x7f, RZ, 0xc0, !PT ;  /* 0x0000007f0b087812 */ /* 0x040fe200078ec0ff */
[----:B0-----:R-:W0:Y:S03]  /*cb50*/  LDC.64 R2, c[0x0][0x418] ;  /* 0x00010600ff027b82 */ /* 0x001e260000000a00 */
[----:B------:R-:W-:Y:S01]  /*cb60*/  SHF.R.U32.HI R5, RZ, 0x5, R8 ;  /* 0x00000005ff057819 */ /* 0x000fe20000011608 */
[----:B------:R-:W-:Y:S01]  /*cb70*/  IMAD.SHL.U32 R19, R11, 0x10, RZ ;  /* 0x000000100b137824 */ /* 0x000fe200078e00ff */
[C---:B------:R-:W-:Y:S02]  /*cb80*/  LOP3.LUT R4, R17.reuse, 0x380, RZ, 0xc0, !PT ;  /* 0x0000038011047812 */ /* 0x040fe400078ec0ff */
[----:B------:R-:W-:-:S02]  /*cb90*/  LOP3.LUT R0, R17, 0x400, RZ, 0xc0, !PT ;  /* 0x0000040011007812 */ /* 0x000fc400078ec0ff */
[----:B------:R-:W-:Y:S01]  /*cba0*/  LOP3.LUT R19, R19, 0x70, RZ, 0xc0, !PT ;  /* 0x0000007013137812 */ /* 0x000fe200078ec0ff */
[C---:B------:R-:W-:Y:S01]  /*cbb0*/  IMAD R6, R5.reuse, 0x10, R4 ;  /* 0x0000001005067824 */ /* 0x040fe200078e0204 */
[----:B------:R-:W-:Y:S01]  /*cbc0*/  LOP3.LUT R4, R4, 0x10, R11, 0xf8, !PT ;  /* 0x0000001004047812 */ /* 0x000fe200078ef80b */
[----:B------:R-:W-:-:S03]  /*cbd0*/  IMAD R0, R5, 0x800, R0 ;  /* 0x0000080005007824 */ /* 0x000fc600078e0200 */
[----:B------:R-:W-:-:S05]  /*cbe0*/  LOP3.LUT R5, R4, R19, RZ, 0x3c, !PT ;  /* 0x0000001304057212 */ /* 0x000fca00078e3cff */
[----:B------:R-:W-:Y:S01]  /*cbf0*/  IMAD.IADD R0, R0, 0x1, R5 ;  /* 0x0000000100007824 */ /* 0x000fe200078e0205 */
[----:B0-----:R-:W-:-:S04]  /*cc00*/  ISETP.NE.U32.AND P0, PT, R2, RZ, PT ;  /* 0x000000ff0200720c */ /* 0x001fc80003f05070 */
[----:B------:R0:W-:Y:S01]  /*cc10*/  STL [R1], R0 ;  /* 0x0000000001007387 */ /* 0x0001e20000100800 */
[----:B------:R-:W-:Y:S02]  /*cc20*/  R2P PR, R11, 0x6 ;  /* 0x000000060b007804 */ /* 0x000fe40000000000 */
[----:B------:R-:W-:Y:S01]  /*cc30*/  ISETP.NE.AND.EX P3, PT, R3, RZ, PT, P0 ;  /* 0x000000ff0300720c */ /* 0x000fe20003f65300 */
[----:B0-----:R-:W-:Y:S02]  /*cc40*/  IMAD.MOV.U32 R0, RZ, RZ, 0x40 ;  /* 0x00000040ff007424 */ /* 0x001fe400078e00ff */
[----:B------:R-:W-:-:S03]  /*cc50*/  IMAD.MOV.U32 R4, RZ, RZ, 0x20 ;  /* 0x00000020ff047424 */ /* 0x000fc600078e00ff */
[----:B------:R-:W-:-:S05]  /*cc60*/  SEL R0, R0, 0xffffffc0, !P2 ;  /* 0xffffffc000007807 */ /* 0x000fca0005000000 */
[----:B------:R0:W-:Y:S02]  /*cc70*/  STL [R1+0xc], R0 ;  /* 0x00000c0001007387 */ /* 0x0001e40000100800 */
[----:B0-----:R-:W-:Y:S02]  /*cc80*/  SEL R0, R4, 0xffffffe0, !P1 ;  /* 0xffffffe004007807 */ /* 0x001fe40004800000 */
[----:B------:R-:W-:Y:S01]  /*cc90*/  LOP3.LUT R6, R6, R19, RZ, 0x3c, !PT ;  /* 0x0000001306067212 */ /* 0x000fe200078e3cff */
[----:B------:R-:W-:-:S03]  /*cca0*/  UMOV UR4, 0xffffffff ;  /* 0xffffffff00047882 */ /* 0x000fc60000000000 */
[----:B------:R-:W-:Y:S02]  /*ccb0*/  LOP3.LUT R17, R6, 0xc00, R17, 0xf8, !PT ;  /* 0x00000c0006117812 */ /* 0x000fe400078ef811 */
[----:B------:R-:W-:-:S04]  /*ccc0*/  SHF.R.U32.HI R6, RZ, 0x5, R11 ;  /* 0x00000005ff067819 */ /* 0x000fc8000001160b */
[----:B------:R-:W-:Y:S02]  /*ccd0*/  LOP3.LUT R6, R6, 0x3, RZ, 0xc0, !PT ;  /* 0x0000000306067812 */ /* 0x000fe400078ec0ff */
[----:B--2---:R-:W-:-:S04]  /*cce0*/  LOP3.LUT R7, R7, 0xfffffffe, RZ, 0xc0, !PT ;  /* 0xfffffffe07077812 */ /* 0x004fc800078ec0ff */
[----:B------:R-:W-:Y:S02]  /*ccf0*/  @P3 LOP3.LUT R7, R7, 0x1, RZ, 0xfc, !PT ;  /* 0x0000000107073812 */ /* 0x000fe400078efcff */
[----:B---3--:R-:W-:Y:S01]  /*cd00*/  SHF.R.S32.HI R10, RZ, 0x1f, R9 ;  /* 0x0000001fff0a7819 */ /* 0x008fe20000011409 */
[----:B------:R0:W-:Y:S04]  /*cd10*/  STL [R1+0x8], R9 ;  /* 0x0000080901007387 */ /* 0x0001e80000100800 */
[----:B------:R0:W-:Y:S04]  /*cd20*/  STL [R1+0x4], R7 ;  /* 0x0000040701007387 */ /* 0x0001e80000100800 */
[----:B------:R0:W-:Y:S04]  /*cd30*/  STL [R1+0x14], R0 ;  /* 0x0000140001007387 */ /* 0x0001e80000100800 */
[----:B------:R0:W-:Y:S01]  /*cd40*/  STL [R1+0x18], R10 ;  /* 0x0000180a01007387 */ /* 0x0001e20000100800 */
[----:B------:R-:W-:Y:S01]  /*cd50*/  SEL R16, R9, RZ, !P3 ;  /* 0x000000ff09107207 */ /* 0x000fe20005800000 */
[----:B------:R-:W-:Y:S06]  /*cd60*/  BRA.DIV UR4, `(.L_x_46) ;  /* 0x0000003604c47947 */ /* 0x000fec000b800000 */
[----:B------:R1:W2:Y:S02]  /*cd70*/  SHFL.IDX PT, R14, R6, RZ, 0x1f ;  /* 0x00001fff060e7589 */ /* 0x0002a400000e0000 */
.L_x_99:
[----:B------:R-:W-:Y:S01]  /*cd80*/  PLOP3.LUT P1, PT, PT, PT, PT, 0x8, 0x0 ;  /* 0x000000000000781c */ /* 0x000fe20003f2e170 */
[----:B0-----:R-:W-:Y:S01]  /*cd90*/  IMAD.MOV.U32 R0, RZ, RZ, R7 ;  /* 0x000000ffff007224 */ /* 0x001fe200078e0007 */
[----:B--2---:R-:W-:-:S04]  /*cda0*/  ISETP.NE.AND P0, PT, R14, RZ, PT ;  /* 0x000000ff0e00720c */ /* 0x004fc80003f05270 */
[----:B------:R-:W-:-:S07]  /*cdb0*/  LOP3.LUT R0, R0, 0xfffffffd, RZ, 0xc0, !PT ;  /* 0xfffffffd00007812 */ /* 0x000fce00078ec0ff */
[----:B------:R-:W-:-:S05]  /*cdc0*/  @P1 LOP3.LUT R0, R0, 0x2, RZ, 0xfc, !PT ;  /* 0x0000000200001812 */ /* 0x000fca00078efcff */
[----:B------:R0:W-:Y:S01]  /*cdd0*/  STL [R1+0x4], R0 ;  /* 0x0000040001007387 */ /* 0x0001e20000100800 */
[----:B------:R-:W-:Y:S05]  /*cde0*/  @P0 BRA `(.L_x_47) ;  /* 0x0000000400600947 */ /* 0x000fea0003800000 */
[----:B------:R-:W-:Y:S01]  /*cdf0*/  UMOV UR4, 0xffffffff ;  /* 0xffffffff00047882 */ /* 0x000fe20000000000 */
[----:B0-----:R-:W-:Y:S02]  /*ce00*/  VIADD R0, R18, 0xffffffff ;  /* 0xffffffff12007836 */ /* 0x001fe40000000000 */
[----:B------:R-:W-:Y:S05]  /*ce10*/  BRA.DIV UR4, `(.L_x_48) ;  /* 0x0000003604b87947 */ /* 0x000fea000b800000 */
[----:B------:R-:W-:-:S13]  /*ce20*/  ELECT P6, URZ, PT ;  /* 0x00000000003f782f */ /* 0x000fda00038c0000 */
.L_x_102:
[----:B------:R-:W-:Y:S05]  /*ce30*/  @!P6 BRA `(.L_x_47) ;  /* 0x00000004004ce947 */ /* 0x000fea0003800000 */
[----:B------:R-:W-:Y:S01]  /*ce40*/  IMAD.MOV.U32 R16, RZ, RZ, R9 ;  /* 0x000000ffff107224 */ /* 0x000fe200078e0009 */
[----:B------:R-:W-:Y:S06]  /*ce50*/  @!P3 BRA `(.L_x_49) ;  /* 0x000000000044b947 */ /* 0x000fec0003800000 */
[----:B------:R-:W0:Y:S01]  /*ce60*/  LDC R7, c[0x0][0x43c] ;  /* 0x00010f00ff077b82 */ /* 0x000e220000000800 */
[----:B------:R-:W-:Y:S01]  /*ce70*/  ULDC.64 UR4, c[0x0][0x428] ;  /* 0x00010a0000047ab9 */ /* 0x000fe20000000a00 */
[----:B0-----:R-:W-:-:S13]  /*ce80*/  ISETP.NE.AND P0, PT, R7, 0x1, PT ;  /* 0x000000010700780c */ /* 0x001fda0003f05270 */
[----:B------:R-:W1:Y:S02]  /*ce90*/  @P0 LDC.64 R4, c[0x0][0x440] ;  /* 0x00011000ff040b82 */ /* 0x000e640000000a00 */
[----:B-1----:R-:W-:-:S04]  /*cea0*/  @P0 IMAD.HI.U32 R6, R0, R4, RZ ;  /* 0x0000000400060227 */ /* 0x002fc800078e00ff */
[----:B------:R-:W-:Y:S01]  /*ceb0*/  IMAD.MOV.U32 R4, RZ, RZ, R0 ;  /* 0x000000ffff047224 */ /* 0x000fe200078e0000 */
[----:B------:R-:W-:Y:S01]  /*cec0*/  @P0 SHF.R.U32.HI R4, RZ, R5, R6 ;  /* 0x00000005ff040219 */ /* 0x000fe20000011606 */
[----:B------:R-:W-:-:S04]  /*ced0*/  IMAD R6, R10, UR4, RZ ;  /* 0x000000040a067c24 */ /* 0x000fc8000f8e02ff */
[----:B------:R-:W-:Y:S02]  /*cee0*/  IMAD.MOV R5, RZ, RZ, -R4 ;  /* 0x000000ffff057224 */ /* 0x000fe400078e0a04 */
[----:B------:R-:W-:Y:S02]  /*cef0*/  IMAD R6, R9, UR5, R6 ;  /* 0x0000000509067c24 */ /* 0x000fe4000f8e0206 */
[----:B------:R-:W-:Y:S01]  /*cf00*/  IMAD R0, R7, R5, R0 ;  /* 0x0000000507007224 */ /* 0x000fe200078e0200 */
[----:B------:R-:W-:-:S03]  /*cf10*/  SHF.R.S32.HI R5, RZ, 0x1f, R4 ;  /* 0x0000001fff057819 */ /* 0x000fc60000011404 */
[----:B------:R-:W-:-:S04]  /*cf20*/  IMAD.WIDE.U32 R4, R9, UR4, R4 ;  /* 0x0000000409047c25 */ /* 0x000fc8000f8e0004 */
[----:B------:R-:W-:Y:S01]  /*cf30*/  IMAD.IADD R6, R5, 0x1, R6 ;  /* 0x0000000105067824 */ /* 0x000fe200078e0206 */
[----:B------:R-:W-:-:S04]  /*cf40*/  LEA R2, P0, R4, R2, 0x2 ;  /* 0x0000000204027211 */ /* 0x000fc800078010ff */
[----:B------:R-:W-:-:S05]  /*cf50*/  LEA.HI.X R3, R4, R3, R6, 0x2, P0 ;  /* 0x0000000304037211 */ /* 0x000fca00000f1406 */
[----:B------:R0:W5:Y:S04]  /*cf60*/  LDG.E R16, desc[UR40][R2.64] ;  /* 0x0000002802107981 */ /* 0x000168000c1e1900 */
.L_x_49:
[----:B0-----:R-:W-:Y:S01]  /*cf70*/  IMAD.MOV.U32 R2, RZ, RZ, 0x1 ;  /* 0x00000001ff027424 */ /* 0x001fe200078e00ff */
[----:B------:R-:W-:-:S04]  /*cf80*/  ISETP.NE.AND P1, PT, R8, RZ, PT ;  /* 0x000000ff0800720c */ /* 0x000fc80003f25270 */
[----:B------:R-:W-:-:S04]  /*cf90*/  SHF.L.U32 R2, R2, 0x1f, RZ ;  /* 0x0000001f02027819 */ /* 0x000fc800000006ff */
[----:B------:R-:W0:Y:S02]  /*cfa0*/  SYNCS.PHASECHK.TRANS64.TRYWAIT P0, [UR38+0x38880], R2 ;  /* 0x03888002ff0075a7 */ /* 0x000e240008000166 */
[----:B0-----:R-:W-:Y:S05]  /*cfb0*/  @!P0 BRA `(.L_x_50) ;  /* 0x0000003400708947 */ /* 0x001fea0003800000 */
.L_x_103:
[----:B------:R-:W-:Y:S05]  /*cfc0*/  @P1 BRA `(.L_x_51) ;  /* 0x0000000000181947 */ /* 0x000fea0003800000 */
[----:B------:R-:W2:Y:S01]  /*cfd0*/  S2R R4, SR_TID.X ;  /* 0x0000000000047919 */ /* 0x000ea20000002100 */
[----:B0-----:R-:W-:-:S04]  /*cfe0*/  IMAD.MOV.U32 R3, RZ, RZ, 0x8000 ;  /* 0x00008000ff037424 */ /* 0x001fc800078e00ff */
[----:B------:R3:W-:Y:S01]  /*cff0*/  SYNCS.ARRIVE.TRANS64 RZ, [UR38+0x38870], R3 ;  /* 0x03887003ffff79a7 */ /* 0x0007e20008000026 */
[----:B--2---:R-:W-:-:S13]  /*d000*/  LOP3.LUT P0, RZ, R4, 0x1f, RZ, 0xc0, !PT ;  /* 0x0000001f04ff7812 */ /* 0x004fda000780c0ff */
[----:B---3--:R-:W-:Y:S05]  /*d010*/  @!P0 BRA `(.L_x_51) ;  /* 0x0000000000048947 */ /* 0x008fea0003800000 */
[----:B------:R-:W-:Y:S01]  /*d020*/  BPT.TRAP 0x1 ;  /* 0x000000040000795c */ /* 0x000fe20000300000 */
.L_x_51:
[----:B------:R-:W-:Y:S01]  /*d030*/  IMAD.SHL.U32 R0, R0, 0x80, RZ ;  /* 0x0000008000007824 */ /* 0x000fe200078e00ff */
[----:B------:R-:W-:Y:S01]  /*d040*/  ULDC.64 UR4, c[0x0][0x198] ;  /* 0x0000660000047ab9 */ /* 0x000fe20000000a00 */
[----:B-----5:R-:W-:Y:S01]  /*d050*/  R2UR UR13, R16 ;  /* 0x00000000100d72ca */ /* 0x020fe200000e0000 */
[----:B------:R-:W-:Y:S02]  /*d060*/  UIADD3 UR4, UP0, UR4, 0x470, URZ ;  /* 0x0000047004047890 */ /* 0x000fe4000ff1e03f */
[----:B------:R-:W-:Y:S01]  /*d070*/  R2UR UR11, R0 ;  /* 0x00000000000b72ca */ /* 0x000fe200000e0000 */
[----:B------:R-:W-:Y:S02]  /*d080*/  UIADD3 UR8, UR38, 0x10400, URZ ;  /* 0x0001040026087890 */ /* 0x000fe4000fffe03f */
[----:B------:R-:W-:Y:S02]  /*d090*/  UIADD3 UR9, UR38, 0x38870, URZ ;  /* 0x0003887026097890 */ /* 0x000fe4000fffe03f */
[----:B------:R-:W-:-:S02]  /*d0a0*/  UIADD3.X UR5, URZ, UR5, URZ, UP0, !UPT ;  /* 0x000000053f057290 */ /* 0x000fc400087fe43f */
[----:B------:R-:W-:Y:S01]  /*d0b0*/  UIADD3 UR32, UR38, 0x14400, URZ ;  /* 0x0001440026207890 */ /* 0x000fe2000fffe03f */
[----:B------:R-:W-:Y:S01]  /*d0c0*/  UMOV UR6, 0x0 ;  /* 0x0000000000067882 */ /* 0x000fe20000000000 */
[----:B------:R-:W-:Y:S01]  /*d0d0*/  UMOV UR7, 0x14f00000 ;  /* 0x14f0000000077882 */ /* 0x000fe20000000000 */
[----:B------:R-:W-:Y:S01]  /*d0e0*/  UMOV UR10, URZ ;  /* 0x0000003f000a7c82 */ /* 0x000fe20008000000 */
[----:B------:R-:W-:Y:S01]  /*d0f0*/  UMOV UR12, UR36 ;  /* 0x00000024000c7c82 */ /* 0x000fe20008000000 */
[----:B------:R-:W-:Y:S01]  /*d100*/  UMOV UR34, 0x80 ;  /* 0x0000008000227882 */ /* 0x000fe20000000000 */
[----:B------:R-:W-:Y:S01]  /*d110*/  UMOV UR33, UR9 ;  /* 0x0000000900217c82 */ /* 0x000fe20008000000 */
[----:B------:R-:W-:Y:S01]  /*d120*/  UMOV UR37, UR13 ;  /* 0x0000000d00257c82 */ /* 0x000fe20008000000 */
[----:B------:R-:W-:Y:S01]  /*d130*/  UMOV UR35, UR11 ;  /* 0x0000000b00237c82 */ /* 0x000fe20008000000 */
[----:B------:R2:W-:Y:S01]  /*d140*/  UTMALDG.4D [UR8], [UR4], desc[UR6] ;  /* 0x00000608040075b4 */ /* 0x0005e20008019000 */
[----:B------:R2:W-:Y:S01]  /*d150*/  UTMALDG.4D [UR32], [UR4], desc[UR6] ;  /* 0x00000620040075b4 */ /* 0x0005e20008019000 */
[----:B------:R-:W3:Y:S02]  /*d160*/  SYNCS.PHASECHK.TRANS64.TRYWAIT P0, [UR38+0x38840], R2 ;  /* 0x03884002ff0075a7 */ /* 0x000ee40008000166 */
[----:B--23--:R-:W-:Y:S05]  /*d170*/  @!P0 BRA `(.L_x_52) ;  /* 0x0000003400188947 */ /* 0x00cfea0003800000 */
.L_x_104:
[----:B------:R-:W-:Y:S05]  /*d180*/  @P1 BRA `(.L_x_53) ;  /* 0x0000000000181947 */ /* 0x000fea0003800000 */
[----:B0-----:R-:W0:Y:S01]  /*d190*/  S2R R3, SR_TID.X ;  /* 0x0000000000037919 */ /* 0x001e220000002100 */
[----:B------:R-:W-:-:S04]  /*d1a0*/  IMAD.MOV.U32 R2, RZ, RZ, 0x8000 ;  /* 0x00008000ff027424 */ /* 0x000fc800078e00ff */
[----:B------:R2:W-:Y:S01]  /*d1b0*/  SYNCS.ARRIVE.TRANS64 RZ, [UR38+0x38830], R2 ;  /* 0x03883002ffff79a7 */ /* 0x0005e20008000026 */
[----:B0-----:R-:W-:-:S13]  /*d1c0*/  LOP3.LUT P0, RZ, R3, 0x1f, RZ, 0xc0, !PT ;  /* 0x0000001f03ff7812 */ /* 0x001fda000780c0ff */
[----:B--2---:R-:W-:Y:S05]  /*d1d0*/  @!P0 BRA `(.L_x_53) ;  /* 0x0000000000048947 */ /* 0x004fea0003800000 */
[----:B------:R-:W-:Y:S01]  /*d1e0*/  BPT.TRAP 0x1 ;  /* 0x000000040000795c */ /* 0x000fe20000300000 */
.L_x_53:
[----:B0-----:R-:W2:Y:S01]  /*d1f0*/  LDL.LU R2, [R1+0x4] ;  /* 0x0000040001027983 */ /* 0x001ea20000300800 */
[----:B------:R-:W-:Y:S01]  /*d200*/  PLOP3.LUT P0, PT, PT, PT, PT, 0x80, 0x0 ;  /* 0x000000000000781c */ /* 0x000fe20003f0f070 */
[----:B------:R-:W-:Y:S01]  /*d210*/  ULDC.64 UR4, c[0x0][0x198] ;  /* 0x0000660000047ab9 */ /* 0x000fe20000000a00 */
[----:B------:R-:W-:Y:S01]  /*d220*/  R2UR UR11, R0 ;  /* 0x00000000000b72ca */ /* 0x000fe200000e0000 */
[----:B------:R-:W-:Y:S01]  /*d230*/  UIADD3 UR4, UP0, UR4, 0x370, URZ ;  /* 0x0000037004047890 */ /* 0x000fe2000ff1e03f */
        /* <DEDUP_REMOVED lines=15> */
[----:B--2---:R-:W-:-:S04]  /*d330*/  LOP3.LUT R2, R2, 0xfffffffd, RZ, 0xc0, !PT ;  /* 0xfffffffd02027812 */ /* 0x004fc800078ec0ff */
[----:B------:R-:W-:-:S05]  /*d340*/  @P0 LOP3.LUT R2, R2, 0x2, RZ, 0xfc, !PT ;  /* 0x0000000202020812 */ /* 0x000fca00078efcff */
[----:B------:R3:W-:Y:S01]  /*d350*/  STL [R1+0x4], R2 ;  /* 0x0000040201007387 */ /* 0x0007e20000100800 */
[----:B------:R-:W-:Y:S01]  /*d360*/  NOP ;  /* 0x0000000000007918 */ /* 0x000fe20000000000 */
.L_x_47:
[----:B------:R-:W-:Y:S05]  /*d370*/  WARPSYNC.ALL ;  /* 0x0000000000007948 */ /* 0x000fea0003800000 */
[----:B---3--:R-:W-:Y:S01]  /*d380*/  UIADD3 UR4, UR38, 0x20400, URZ ;  /* 0x0002040026047890 */ /* 0x008fe2000fffe03f */
[----:B------:R-:W-:Y:S03]  /*d390*/  BAR.SYNC.DEFER_BLOCKING 0x8, 0x180 ;  /* 0x0206000000007b1d */ /* 0x000fe60000010000 */
        /* <DEDUP_REMOVED lines=8> */
[----:B------:R-:W2:Y:S01]  /*d420*/  LDC.64 R2, c[0x4][R2] ;  /* 0x0100000002027b82 */ /* 0x000ea20000000a00 */
[----:B------:R-:W-:Y:S02]  /*d430*/  IMAD.U32 R5, RZ, RZ, UR7 ;  /* 0x00000007ff057e24 */ /* 0x000fe4000f8e00ff */
[----:B-1----:R-:W-:Y:S02]  /*d440*/  IMAD.U32 R6, RZ, RZ, UR8 ;  /* 0x00000008ff067e24 */ /* 0x002fe4000f8e00ff */
[----:B------:R-:W-:-:S02]  /*d450*/  IMAD.U32 R7, RZ, RZ, UR9 ;  /* 0x00000009ff077e24 */ /* 0x000fc4000f8e00ff */
[----:B------:R-:W-:Y:S02]  /*d460*/  IMAD.U32 R10, RZ, RZ, UR4 ;  /* 0x00000004ff0a7e24 */ /* 0x000fe4000f8e00ff */
[----:B------:R-:W-:Y:S02]  /*d470*/  IMAD.U32 R11, RZ, RZ, UR5 ;  /* 0x00000005ff0b7e24 */ /* 0x000fe4000f8e00ff */
[----:B------:R-:W-:Y:S02]  /*d480*/  IMAD.MOV.U32 R8, RZ, RZ, 0x70 ;  /* 0x00000070ff087424 */ /* 0x000fe400078e00ff */
[----:B------:R-:W-:Y:S02]  /*d490*/  IMAD.MOV.U32 R12, RZ, RZ, 0x1 ;  /* 0x00000001ff0c7424 */ /* 0x000fe400078e00ff */
[----:B------:R-:W-:-:S07]  /*d4a0*/  IMAD.MOV.U32 R13, RZ, RZ, RZ ;  /* 0x000000ffff0d7224 */ /* 0x000fce00078e00ff */
[----:B------:R-:W-:-:S07]  /*d4b0*/  LEPC R20, `(.L_x_54) ;  /* 0x000000001014794e */ /* 0x000fce0000000000 */
[----:B0-2---:R-:W-:Y:S05]  /*d4c0*/  CALL.ABS.NOINC R2 ;  /* 0x0000000002007343 */ /* 0x005fea0003c00000 */
.L_x_54:
[----:B------:R-:W0:Y:S01]  /*d4d0*/  S2R R4, SR_CTAID.Z ;  /* 0x0000000000047919 */ /* 0x000e220000002700 */
[----:B------:R-:W2:Y:S01]  /*d4e0*/  LDC R8, c[0x0][0x448] ;  /* 0x00011200ff087b82 */ /* 0x000ea20000000800 */
[----:B------:R-:W-:Y:S01]  /*d4f0*/  USHF.R.S32.HI UR4, URZ, 0x1f, UR36 ;  /* 0x0000001f3f047899 */ /* 0x000fe20008011424 */
[----:B------:R-:W3:Y:S01]  /*d500*/  S2R R10, SR_TID.X ;  /* 0x00000000000a7919 */ /* 0x000ee20000002100 */
[----:B------:R-:W-:Y:S02]  /*d510*/  ULDC.64 UR8, c[0x0][0x2d8] ;  /* 0x0000b60000087ab9 */ /* 0x000fe40000000a00 */
[----:B------:R-:W-:Y:S01]  /*d520*/  UIMAD UR6, UR4, UR8, URZ ;  /* 0x00000008040672a4 */ /* 0x000fe2000f8e023f */
[----:B------:R-:W4:Y:S02]  /*d530*/  S2R R9, SR_CTAID.X ;  /* 0x0000000000097919 */ /* 0x000f240000002500 */
[----:B------:R-:W5:Y:S01]  /*d540*/  LDC.64 R2, c[0x0][0x2e0] ;  /* 0x0000b800ff027b82 */ /* 0x000f620000000a00 */
[----:B------:R-:W-:-:S02]  /*d550*/  UIMAD.WIDE.U32 UR4, UR36, UR8, URZ ;  /* 0x00000008240472a5 */ /* 0x000fc4000f8e003f */
[----:B------:R-:W-:-:S04]  /*d560*/  UIMAD UR6, UR36, UR9, UR6 ;  /* 0x00000009240672a4 */ /* 0x000fc8000f8e0206 */
[----:B------:R-:W-:Y:S01]  /*d570*/  UIADD3 UR5, UR5, UR6, URZ ;  /* 0x0000000605057290 */ /* 0x000fe2000fffe03f */
[----:B--2---:R-:W-:Y:S02]  /*d580*/  ISETP.NE.AND P0, PT, R8, 0x1, PT ;  /* 0x000000010800780c */ /* 0x004fe40003f05270 */
[----:B0-----:R-:W-:Y:S02]  /*d590*/  SHF.R.S32.HI R0, RZ, 0x1f, R4 ;  /* 0x0000001fff007819 */ /* 0x001fe40000011404 */
[----:B---3--:R-:W-:-:S03]  /*d5a0*/  LOP3.LUT R7, R10, 0x7f, RZ, 0xc0, !PT ;  /* 0x0000007f0a077812 */ /* 0x008fc600078ec0ff */
[----:B-----5:R-:W-:-:S06]  /*d5b0*/  IMAD R0, R0, R2, RZ ;  /* 0x0000000200007224 */ /* 0x020fcc00078e02ff */
[----:B-1----:R-:W0:Y:S01]  /*d5c0*/  @P0 LDC R6, c[0x0][0x44c] ;  /* 0x00011300ff060b82 */ /* 0x002e220000000800 */
[----:B------:R-:W-:Y:S01]  /*d5d0*/  SHF.R.U32.HI R10, RZ, 0x3, R10 ;  /* 0x00000003ff0a7819 */ /* 0x000fe2000001160a */
[C---:B------:R-:W-:Y:S01]  /*d5e0*/  IMAD R0, R4.reuse, R3, R0 ;  /* 0x0000000304007224 */ /* 0x040fe200078e0200 */
[----:B------:R-:W-:Y:S01]  /*d5f0*/  LEA.HI R5, R7, R19, RZ, 0x1d ;  /* 0x0000001307057211 */ /* 0x000fe200078fe8ff */
[----:B------:R-:W-:Y:S01]  /*d600*/  IMAD.WIDE.U32 R2, R4, R2, UR4 ;  /* 0x0000000404027e25 */ /* 0x000fe2000f8e0002 */
[----:B------:R-:W-:-:S03]  /*d610*/  ULDC.64 UR4, c[0x0][0x2d0] ;  /* 0x0000b40000047ab9 */ /* 0x000fc60000000a00 */
[----:B------:R-:W-:Y:S02]  /*d620*/  IMAD.IADD R3, R3, 0x1, R0 ;  /* 0x0000000103037824 */ /* 0x000fe400078e0200 */
[----:B------:R-:W1:Y:S01]  /*d630*/  @P0 LDC R0, c[0x0][0x450] ;  /* 0x00011400ff000b82 */ /* 0x000e620000000800 */
[----:B----4-:R-:W-:-:S04]  /*d640*/  IMAD R5, R9, 0x80, R5 ;  /* 0x0000008009057824 */ /* 0x010fc800078e0205 */
[----:B------:R-:W-:Y:S02]  /*d650*/  IMAD.MOV.U32 R4, RZ, RZ, R5 ;  /* 0x000000ffff047224 */ /* 0x000fe400078e0005 */
[----:B0-----:R-:W-:-:S05]  /*d660*/  @P0 IMAD.HI.U32 R6, R5, R6, RZ ;  /* 0x0000000605060227 */ /* 0x001fca00078e00ff */
[----:B-1----:R-:W-:-:S05]  /*d670*/  @P0 SHF.R.U32.HI R4, RZ, R0, R6 ;  /* 0x00000000ff040219 */ /* 0x002fca0000011606 */
[----:B------:R-:W-:Y:S02]  /*d680*/  IMAD.MOV R0, RZ, RZ, -R4 ;  /* 0x000000ffff007224 */ /* 0x000fe400078e0a04 */
[----:B------:R-:W-:-:S04]  /*d690*/  IMAD.WIDE.U32 R2, R4, UR4, R2 ;  /* 0x0000000404027c25 */ /* 0x000fc8000f8e0002 */
[----:B------:R-:W-:Y:S01]  /*d6a0*/  IMAD R0, R8, R0, R5 ;  /* 0x0000000008007224 */ /* 0x000fe200078e0205 */
[----:B------:R-:W-:-:S05]  /*d6b0*/  SHF.R.S32.HI R5, RZ, 0x1f, R4 ;  /* 0x0000001fff057819 */ /* 0x000fca0000011404 */
[----:B------:R-:W-:-:S04]  /*d6c0*/  IMAD R5, R5, UR4, RZ ;  /* 0x0000000405057c24 */ /* 0x000fc8000f8e02ff */
[----:B------:R-:W-:Y:S01]  /*d6d0*/  IMAD R5, R4, UR5, R5 ;  /* 0x0000000504057c24 */ /* 0x000fe2000f8e0205 */
[----:B------:R-:W-:Y:S01]  /*d6e0*/  SHF.R.S32.HI R4, RZ, 0x1f, R0 ;  /* 0x0000001fff047819 */ /* 0x000fe20000011400 */
[----:B------:R-:W-:Y:S02]  /*d6f0*/  ULDC.64 UR4, c[0x0][0x2c8] ;  /* 0x0000b20000047ab9 */ /* 0x000fe40000000a00 */
[----:B------:R-:W-:Y:S01]  /*d700*/  IMAD.IADD R3, R3, 0x1, R5 ;  /* 0x0000000103037824 */ /* 0x000fe200078e0205 */
[----:B------:R-:W-:Y:S01]  /*d710*/  SHF.R.U32.HI R5, RZ, 0x3, R7 ;  /* 0x00000003ff057819 */ /* 0x000fe20000011607 */
[----:B------:R-:W-:Y:S02]  /*d720*/  IMAD R4, R4, UR4, RZ ;  /* 0x0000000404047c24 */ /* 0x000fe4000f8e02ff */
[----:B------:R-:W-:-:S04]  /*d730*/  IMAD.WIDE.U32 R2, R0, UR4, R2 ;  /* 0x0000000400027c25 */ /* 0x000fc8000f8e0002 */
[----:B------:R-:W-:Y:S01]  /*d740*/  IMAD R4, R0, UR5, R4 ;  /* 0x0000000500047c24 */ /* 0x000fe2000f8e0204 */
[----:B------:R-:W-:Y:S02]  /*d750*/  ULDC.64 UR4, c[0x0][0x280] ;  /* 0x0000a00000047ab9 */ /* 0x000fe40000000a00 */
[----:B------:R-:W-:Y:S01]  /*d760*/  IADD3 R0, P0, R2, UR4, RZ ;  /* 0x0000000402007c10 */ /* 0x000fe2000ff1e0ff */
[----:B------:R-:W-:Y:S02]  /*d770*/  ULDC UR4, c[0x0][0x2b8] ;  /* 0x0000ae0000047ab9 */ /* 0x000fe40000000800 */
[----:B------:R-:W-:Y:S02]  /*d780*/  ISETP.GE.AND P1, PT, R19, UR4, PT ;  /* 0x0000000413007c0c */ /* 0x000fe4000bf26270 */
[----:B------:R-:W-:Y:S01]  /*d790*/  IADD3.X R2, R3, UR5, R4, P0, !PT ;  /* 0x0000000503027c10 */ /* 0x000fe200087fe404 */
[----:B------:R-:W-:Y:S01]  /*d7a0*/  IMAD.SHL.U32 R4, R10, 0x10, RZ ;  /* 0x000000100a047824 */ /* 0x000fe200078e00ff */
[----:B------:R-:W-:-:S04]  /*d7b0*/  LOP3.LUT R3, R19, 0x80, RZ, 0xfc, !PT ;  /* 0x0000008013037812 */ /* 0x000fc800078efcff */
[----:B------:R-:W-:Y:S01]  /*d7c0*/  ISETP.GE.AND P0, PT, R3, UR4, PT ;  /* 0x0000000403007c0c */ /* 0x000fe2000bf06270 */
[----:B------:R-:W-:Y:S01]  /*d7d0*/  IMAD.SHL.U32 R3, R10, 0x80, RZ ;  /* 0x000000800a037824 */ /* 0x000fe200078e00ff */
[----:B------:R-:W-:-:S04]  /*d7e0*/  UMOV UR4, 0xffffffff ;  /* 0xffffffff00047882 */ /* 0x000fc80000000000 */
[----:B------:R-:W-:-:S04]  /*d7f0*/  LOP3.LUT R3, R19, 0x380, R3, 0xf8, !PT ;  /* 0x0000038013037812 */ /* 0x000fc800078ef803 */
[----:B------:R-:W-:Y:S01]  /*d800*/  LOP3.LUT R4, R3, 0x70, R4, 0x78, !PT ;  /* 0x0000007003047812 */ /* 0x000fe200078e7804 */
[----:B------:R-:W-:-:S05]  /*d810*/  IMAD.SHL.U32 R3, R7, 0x10, RZ ;  /* 0x0000001007037824 */ /* 0x000fca00078e00ff */
[----:B------:R-:W-:Y:S01]  /*d820*/  LOP3.LUT R4, R4, 0x400, R3, 0xf8, !PT ;  /* 0x0000040004047812 */ /* 0x000fe200078ef803 */
[----:B------:R-:W-:Y:S06]  /*d830*/  BRA.DIV UR4, `(.L_x_55) ;  /* 0x0000002e04807947 */ /* 0x000fec000b800000 */
[----:B------:R-:W0:Y:S01]  /*d840*/  SHFL.IDX PT, R7, R0, RZ, 0x181f ;  /* 0x00181fff00077589 */ /* 0x000e2200000e0000 */
[----:B------:R-:W-:Y:S01]  /*d850*/  ULDC UR4, c[0x0][0x288] ;  /* 0x0000a20000047ab9 */ /* 0x000fe20000000800 */
[----:B------:R-:W-:Y:S02]  /*d860*/  IMAD R5, R9, 0x80, R5 ;  /* 0x0000008009057824 */ /* 0x000fe400078e0205 */
[----:B------:R-:W1:Y:S01]  /*d870*/  SHFL.IDX PT, R6, R2, RZ, 0x181f ;  /* 0x00181fff02067589 */ /* 0x000e6200000e0000 */
[----:B------:R-:W-:-:S05]  /*d880*/  IMAD R3, R8, UR4, RZ ;  /* 0x0000000408037c24 */ /* 0x000fca000f8e02ff */
[----:B------:R-:W-:-:S13]  /*d890*/  ISETP.GE.AND P2, PT, R5, R3, PT ;  /* 0x000000030500720c */ /* 0x000fda0003f46270 */
[----:B------:R-:W-:Y:S01]  /*d8a0*/  @!P2 VIADD R8, R4, UR38 ;  /* 0x000000260408ac36 */ /* 0x000fe20008000000 */
[----:B0-----:R-:W-:-:S05]  /*d8b0*/  @!P2 IADD3 R7, P3, R19, R7, RZ ;  /* 0x000000071307a210 */ /* 0x001fca0007f7e0ff */
[----:B-1----:R-:W-:-:S05]  /*d8c0*/  @!P2 IMAD.X R6, RZ, RZ, R6, P3 ;  /* 0x000000ffff06a224 */ /* 0x002fca00018e0606 */
[----:B------:R-:W-:-:S04]  /*d8d0*/  @!P2 LOP3.LUT R7, R7, R6, RZ, 0x3c, !PT ;  /* 0x000000060707a212 */ /* 0x000fc800078e3cff */
[----:B------:R-:W-:-:S04]  /*d8e0*/  @!P2 LOP3.LUT R6, R7, R6, RZ, 0x3c, !PT ;  /* 0x000000060706a212 */ /* 0x000fc800078e3cff */
[----:B------:R-:W-:-:S05]  /*d8f0*/  @!P2 LOP3.LUT R7, R7, R6, RZ, 0x3c, !PT ;  /* 0x000000060707a212 */ /* 0x000fca00078e3cff */
[----:B------:R-:W-:Y:S01]  /*d900*/  @!PT LDS RZ, [RZ] ;  /* 0x00000000fffff984 */ /* 0x000fe20000000800 */
[----:B------:R-:W-:Y:S04]  /*d910*/  @!P2 LDGSTS.E.BYPASS.LTC128B.128 [R8+0x20400], desc[UR40][R6.64], !P1 ;  /* 0x204000000608afae */ /* 0x000fe8000c901d68 */
[----:B------:R0:W-:Y:S02]  /*d920*/  @!P2 LDGSTS.E.BYPASS.LTC128B.128 [R8+0x24400], desc[UR40][R6.64+0x80], !P0 ;  /* 0x244000800608afae */ /* 0x0001e4000c101d68 */
[----:B0-----:R-:W-:Y:S02]  /*d930*/  VIADD R6, R5, 0x10 ;  /* 0x0000001005067836 */ /* 0x001fe40000000000 */
[----:B------:R-:W0:Y:S03]  /*d940*/  SHFL.IDX PT, R7, R0, 0x1, 0x181f ;  /* 0x00381f0000077f89 */ /* 0x000e2600000e0000 */
[----:B------:R-:W-:-:S02]  /*d950*/  ISETP.GE.AND P2, PT, R6, R3, PT ;  /* 0x000000030600720c */ /* 0x000fc40003f46270 */
[----:B------:R-:W1:Y:S11]  /*d960*/  SHFL.IDX PT, R6, R2, 0x1, 0x181f ;  /* 0x00381f0002067f89 */ /* 0x000e7600000e0000 */
[----:B------:R-:W-:Y:S01]  /*d970*/  @!P2 VIADD R8, R4, UR38 ;  /* 0x000000260408ac36 */ /* 0x000fe20008000000 */
[----:B0-----:R-:W-:-:S05]  /*d980*/  @!P2 IADD3 R7, P3, R19, R7, RZ ;  /* 0x000000071307a210 */ /* 0x001fca0007f7e0ff */
[----:B-1----:R-:W-:-:S05]  /*d990*/  @!P2 IMAD.X R6, RZ, RZ, R6, P3 ;  /* 0x000000ffff06a224 */ /* 0x002fca00018e0606 */
[----:B------:R-:W-:-:S04]  /*d9a0*/  @!P2 LOP3.LUT R7, R7, R6, RZ, 0x3c, !PT ;  /* 0x000000060707a212 */ /* 0x000fc800078e3cff */
[----:B------:R-:W-:-:S04]  /*d9b0*/  @!P2 LOP3.LUT R6, R7, R6, RZ, 0x3c, !PT ;  /* 0x000000060706a212 */ /* 0x000fc800078e3cff */
[----:B------:R-:W-:-:S05]  /*d9c0*/  @!P2 LOP3.LUT R7, R7, R6, RZ, 0x3c, !PT ;  /* 0x000000060707a212 */ /* 0x000fca00078e3cff */
        /* <DEDUP_REMOVED lines=52> */
[----:B------:R-:W-:Y:S01]  /*dd10*/  ISETP.GE.AND P2, PT, R6, R3, PT ;  /* 0x000000030600720c */ /* 0x000fe20003f46270 */
[----:B------:R-:W-:Y:S04]  /*dd20*/  SHFL.IDX PT, R0, R0, 0x7, 0x181f ;  /* 0x00f81f0000007f89 */ /* 0x000fe800000e0000 */
[----:B------:R-:W1:Y:S08]  /*dd30*/  SHFL.IDX PT, R6, R2, 0x6, 0x181f ;  /* 0x00d81f0002067f89 */ /* 0x000e7000000e0000 */
[----:B------:R-:W-:Y:S01]  /*dd40*/  @!P2 VIADD R8, R4, UR38 ;  /* 0x000000260408ac36 */ /* 0x000fe20008000000 */
[----:B0-----:R-:W-:-:S05]  /*dd50*/  @!P2 IADD3 R7, P3, R19, R7, RZ ;  /* 0x000000071307a210 */ /* 0x001fca0007f7e0ff */
[----:B-1----:R-:W-:-:S05]  /*dd60*/  @!P2 IMAD.X R6, RZ, RZ, R6, P3 ;  /* 0x000000ffff06a224 */ /* 0x002fca00018e0606 */
[----:B------:R-:W-:-:S04]  /*dd70*/  @!P2 LOP3.LUT R7, R7, R6, RZ, 0x3c, !PT ;  /* 0x000000060707a212 */ /* 0x000fc800078e3cff */
[----:B------:R-:W-:-:S04]  /*dd80*/  @!P2 LOP3.LUT R6, R7, R6, RZ, 0x3c, !PT ;  /* 0x000000060706a212 */ /* 0x000fc800078e3cff */
[----:B------:R-:W-:-:S05]  /*dd90*/  @!P2 LOP3.LUT R7, R7, R6, RZ, 0x3c, !PT ;  /* 0x000000060707a212 */ /* 0x000fca00078e3cff */
[----:B------:R-:W-:Y:S04]  /*dda0*/  @!P2 LDGSTS.E.BYPASS.LTC128B.128 [R8+0x23400], desc[UR40][R6.64], !P1 ;  /* 0x234000000608afae */ /* 0x000fe8000c901d68 */
[----:B------:R0:W-:Y:S04]  /*ddb0*/  @!P2 LDGSTS.E.BYPASS.LTC128B.128 [R8+0x27400], desc[UR40][R6.64+0x80], !P0 ;  /* 0x274000800608afae */ /* 0x0001e8000c101d68 */
[----:B0-----:R0:W1:Y:S02]  /*ddc0*/  SHFL.IDX PT, R6, R2, 0x7, 0x181f ;  /* 0x00f81f0002067f89 */ /* 0x00106400000e0000 */
.L_x_121:
[----:B------:R-:W-:Y:S01]  /*ddd0*/  VIADD R5, R5, 0x70 ;  /* 0x0000007005057836 */ /* 0x000fe20000000000 */
[----:B------:R-:W-:Y:S04]  /*dde0*/  BSSY B0, `(.L_x_56) ;  /* 0x000000b000007945 */ /* 0x000fe80003800000 */
[----:B------:R-:W-:-:S13]  /*ddf0*/  ISETP.GE.AND P2, PT, R5, R3, PT ;  /* 0x000000030500720c */ /* 0x000fda0003f46270 */
[----:B------:R-:W-:Y:S05]  /*de00*/  @P2 BRA `(.L_x_57) ;  /* 0x0000000000202947 */ /* 0x000fea0003800000 */
[----:B0-----:R-:W-:Y:S01]  /*de10*/  IADD3 R2, P2, R19, R0, RZ ;  /* 0x0000000013027210 */ /* 0x001fe20007f5e0ff */
[----:B------:R-:W-:-:S04]  /*de20*/  VIADD R5, R4, UR38 ;  /* 0x0000002604057c36 */ /* 0x000fc80008000000 */
[----:B-1----:R-:W-:-:S05]  /*de30*/  IMAD.X R3, RZ, RZ, R6, P2 ;  /* 0x000000ffff037224 */ /* 0x002fca00010e0606 */
[----:B------:R-:W-:Y:S01]  /*de40*/  @!PT LDS RZ, [RZ] ;  /* 0x00000000fffff984 */ /* 0x000fe20000000800 */
[----:B------:R-:W-:Y:S01]  /*de50*/  @!PT LDS RZ, [RZ] ;  /* 0x00000000fffff984 */ /* 0x000fe20000000800 */
[----:B------:R-:W-:Y:S01]  /*de60*/  @!PT LDS RZ, [RZ] ;  /* 0x00000000fffff984 */ /* 0x000fe20000000800 */
[----:B------:R2:W-:Y:S04]  /*de70*/  LDGSTS.E.BYPASS.LTC128B.128 [R5+0x23c00], desc[UR40][R2.64], !P1 ;  /* 0x23c0000002057fae */ /* 0x0005e8000c901d68 */
[----:B------:R2:W-:Y:S02]  /*de80*/  LDGSTS.E.BYPASS.LTC128B.128 [R5+0x27c00], desc[UR40][R2.64+0x80], !P0 ;  /* 0x27c0008002057fae */ /* 0x0005e4000c101d68 */
.L_x_57:
[----:B------:R-:W-:Y:S05]  /*de90*/  BSYNC B0 ;  /* 0x0000000000007941 */ /* 0x000fea0003800000 */
.L_x_56:
[----:B------:R-:W-:Y:S01]  /*dea0*/  NOP ;  /* 0x0000000000007918 */ /* 0x000fe20000000000 */
[----:B------:R-:W-:Y:S01]  /*deb0*/  SYNCS.ARRIVE.TRANS64.RED.A0T1 RZ, [UR38+0x38800], RZ ;  /* 0x038800ffffff79a7 */ /* 0x000fe20008200426 */
[----:B------:R-:W-:Y:S01]  /*dec0*/  IMAD.MOV.U32 R0, RZ, RZ, 0x1 ;  /* 0x00000001ff007424 */ /* 0x000fe200078e00ff */
[----:B------:R-:W-:Y:S04]  /*ded0*/  ARRIVES.LDGSTSBAR.64.TRANSCNT [UR38+0x38800] ;  /* 0x03880000ff0079b0 */ /* 0x000fe80008000aa6 */
[----:B------:R-:W-:Y:S01]  /*dee0*/  SHF.L.U32 R0, R0, 0x1f, RZ ;  /* 0x0000001f00007819 */ /* 0x000fe200000006ff */
[----:B------:R-:W-:Y:S01]  /*def0*/  NOP ;  /* 0x0000000000007918 */ /* 0x000fe20000000000 */
[----:B------:R-:W-:Y:S02]  /*df00*/  SYNCS.ARRIVE.TRANS64.A1T0 RZ, [UR38+0x38800], RZ ;  /* 0x038800ffffff79a7 */ /* 0x000fe40008100026 */
[----:B------:R-:W3:Y:S02]  /*df10*/  SYNCS.PHASECHK.TRANS64.TRYWAIT P0, [UR38+0x38820], R0 ;  /* 0x03882000ff0075a7 */ /* 0x000ee40008000166 */
[----:B---3--:R-:W-:Y:S05]  /*df20*/  @!P0 BRA `(.L_x_58) ;  /* 0x0000003000a48947 */ /* 0x008fea0003800000 */
.L_x_122:
[----:B0-2---:R-:W2:Y:S01]  /*df30*/  LDL R2, [R1+0x10] ;  /* 0x0000100001027983 */ /* 0x005ea20000100800 */
[----:B------:R-:W-:Y:S02]  /*df40*/  VIADD R3, R18, 0xfffffffe ;  /* 0xfffffffe12037836 */ /* 0x000fe40000000000 */
[----:B------:R-:W-:-:S03]  /*df50*/  IMAD.MOV.U32 R21, RZ, RZ, 0x1 ;  /* 0x00000001ff157424 */ /* 0x000fc600078e00ff */
[----:B--2---:R-:W-:-:S13]  /*df60*/  ISETP.GE.AND P0, PT, R3, R2, PT ;  /* 0x000000020300720c */ /* 0x004fda0003f06270 */
[----:B------:R-:W-:Y:S05]  /*df70*/  @!P0 BRA `(.L_x_59) ;  /* 0x0000001400248947 */ /* 0x000fea0003800000 */
[----:B------:R-:W1:Y:S04]  /*df80*/  LDL R5, [R1+0x24] ;  /* 0x0000240001057983 */ /* 0x000e680000100800 */
[----:B------:R-:W2:Y:S04]  /*df90*/  LDL R2, [R1+0xc] ;  /* 0x00000c0001027983 */ /* 0x000ea80000100800 */
[----:B------:R-:W3:Y:S01]  /*dfa0*/  LDL R4, [R1+0x14] ;  /* 0x0000140001047983 */ /* 0x000ee20000100800 */
[C---:B-1----:R-:W-:Y:S02]  /*dfb0*/  LOP3.LUT R6, R5.reuse, 0x1, RZ, 0xfc, !PT ;  /* 0x0000000105067812 */ /* 0x042fe400078efcff */
[----:B------:R-:W-:Y:S01]  /*dfc0*/  LOP3.LUT R0, R5, 0x2, RZ, 0xfc, !PT ;  /* 0x0000000205007812 */ /* 0x000fe200078efcff */
[----:B--2---:R-:W-:-:S02]  /*dfd0*/  IMAD.IADD R5, R2, 0x1, R17 ;  /* 0x0000000102057824 */ /* 0x004fc400078e0211 */
[----:B------:R-:W-:Y:S01]  /*dfe0*/  STL [R1+0x2c], R6 ;  /* 0x00002c0601007387 */ /* 0x000fe20000100800 */
[----:B---3--:R-:W-:-:S03]  /*dff0*/  IMAD.IADD R4, R2, 0x1, R4 ;  /* 0x0000000102047824 */ /* 0x008fc600078e0204 */
[----:B------:R0:W-:Y:S04]  /*e000*/  STL [R1+0x28], R0 ;  /* 0x0000280001007387 */ /* 0x0001e80000100800 */
[----:B------:R1:W-:Y:S04]  /*e010*/  STL [R1+0x20], R5 ;  /* 0x0000200501007387 */ /* 0x0003e80000100800 */
[----:B------:R1:W-:Y:S01]  /*e020*/  STL [R1+0x1c], R4 ;  /* 0x00001c0401007387 */ /* 0x0003e20000100800 */
[----:B------:R-:W-:Y:S02]  /*e030*/  IMAD.MOV.U32 R2, RZ, RZ, RZ ;  /* 0x000000ffff027224 */ /* 0x000fe400078e00ff */
[----:B0-----:R-:W-:-:S07]  /*e040*/  IMAD.MOV.U32 R0, RZ, RZ, 0x1 ;  /* 0x00000001ff007424 */ /* 0x001fce00078e00ff */
.L_x_78:
[----:B-1----:R-:W2:Y:S01]  /*e050*/  LDL R4, [R1+0x4] ;  /* 0x0000040001047983 */ /* 0x002ea20000100800 */
[----:B------:R-:W-:Y:S01]  /*e060*/  VIADD R20, R2, 0x1 ;  /* 0x0000000102147836 */ /* 0x000fe20000000000 */
[----:B------:R-:W-:Y:S04]  /*e070*/  BSSY B0, `(.L_x_60) ;  /* 0x0000081000007945 */ /* 0x000fe80003800000 */
[----:B------:R-:W-:-:S04]  /*e080*/  ISETP.NE.AND P0, PT, R20, 0x2, PT ;  /* 0x000000021400780c */ /* 0x000fc80003f05270 */
[----:B------:R-:W-:Y:S02]  /*e090*/  SEL R21, RZ, 0x1, P0 ;  /* 0x00000001ff157807 */ /* 0x000fe40000000000 */
[----:B------:R-:W-:Y:S02]  /*e0a0*/  SEL R20, R20, RZ, P0 ;  /* 0x000000ff14147207 */ /* 0x000fe40000000000 */
[----:B------:R-:W-:Y:S02]  /*e0b0*/  LOP3.LUT R21, R0, R21, RZ, 0x3c, !PT ;  /* 0x0000001500157212 */ /* 0x000fe400078e3cff */
[----:B--2---:R-:W-:-:S13]  /*e0c0*/  LOP3.LUT P1, RZ, R4, 0x2, RZ, 0xc0, !PT ;  /* 0x0000000204ff7812 */ /* 0x004fda000782c0ff */
[----:B0-----:R-:W-:Y:S05]  /*e0d0*/  @!P1 BRA `(.L_x_61) ;  /* 0x0000000400e89947 */ /* 0x001fea0003800000 */
[----:B------:R-:W-:Y:S01]  /*e0e0*/  LOP3.LUT P1, RZ, R4, 0x1, RZ, 0xc0, !PT ;  /* 0x0000000104ff7812 */ /* 0x000fe2000782c0ff */
[----:B------:R-:W-:-:S12]  /*e0f0*/  IMAD.MOV.U32 R8, RZ, RZ, R3 ;  /* 0x000000ffff087224 */ /* 0x000fd800078e0003 */
[----:B------:R-:W-:Y:S05]  /*e100*/  @!P1 BRA `(.L_x_62) ;  /* 0x0000000000509947 */ /* 0x000fea0003800000 */
[----:B------:R-:W2:Y:S01]  /*e110*/  LDL R9, [R1+0x18] ;  /* 0x0000180001097983 */ /* 0x000ea20000100800 */
[----:B------:R-:W0:Y:S01]  /*e120*/  LDC R7, c[0x0][0x43c] ;  /* 0x00010f00ff077b82 */ /* 0x000e220000000800 */
[----:B------:R-:W-:Y:S02]  /*e130*/  ULDC.64 UR4, c[0x0][0x428] ;  /* 0x00010a0000047ab9 */ /* 0x000fe40000000a00 */
[----:B------:R-:W3:Y:S01]  /*e140*/  LDL R10, [R1+0x8] ;  /* 0x00000800010a7983 */ /* 0x000ee20000100800 */
[----:B0-----:R-:W-:-:S13]  /*e150*/  ISETP.NE.AND P0, PT, R7, 0x1, PT ;  /* 0x000000010700780c */ /* 0x001fda0003f05270 */
[----:B------:R-:W0:Y:S02]  /*e160*/  @P0 LDC.64 R4, c[0x0][0x440] ;  /* 0x00011000ff040b82 */ /* 0x000e240000000a00 */
[----:B0-----:R-:W-:-:S04]  /*e170*/  @P0 IMAD.HI.U32 R6, R3, R4, RZ ;  /* 0x0000000403060227 */ /* 0x001fc800078e00ff */
[----:B------:R-:W-:Y:S01]  /*e180*/  IMAD.MOV.U32 R4, RZ, RZ, R3 ;  /* 0x000000ffff047224 */ /* 0x000fe200078e0003 */
[----:B------:R-:W-:-:S04]  /*e190*/  @P0 SHF.R.U32.HI R4, RZ, R5, R6 ;  /* 0x00000005ff040219 */ /* 0x000fc80000011606 */
[--C-:B------:R-:W-:Y:S01]  /*e1a0*/  SHF.R.S32.HI R5, RZ, 0x1f, R4.reuse ;  /* 0x0000001fff057819 */ /* 0x100fe20000011404 */
[----:B------:R-:W-:-:S04]  /*e1b0*/  IMAD.MOV R8, RZ, RZ, -R4 ;  /* 0x000000ffff087224 */ /* 0x000fc800078e0a04 */
[----:B------:R-:W-:Y:S02]  /*e1c0*/  IMAD R8, R7, R8, R3 ;  /* 0x0000000807087224 */ /* 0x000fe400078e0203 */
[----:B------:R-:W0:Y:S01]  /*e1d0*/  LDC.64 R6, c[0x0][0x418] ;  /* 0x00010600ff067b82 */ /* 0x000e220000000a00 */
[----:B--2---:R-:W-:-:S04]  /*e1e0*/  IMAD R9, R9, UR4, RZ ;  /* 0x0000000409097c24 */ /* 0x004fc8000f8e02ff */
[C---:B---3--:R-:W-:Y:S02]  /*e1f0*/  IMAD R9, R10.reuse, UR5, R9 ;  /* 0x000000050a097c24 */ /* 0x048fe4000f8e0209 */
[----:B------:R-:W-:-:S04]  /*e200*/  IMAD.WIDE.U32 R4, R10, UR4, R4 ;  /* 0x000000040a047c25 */ /* 0x000fc8000f8e0004 */
[----:B------:R-:W-:Y:S01]  /*e210*/  IMAD.IADD R9, R9, 0x1, R5 ;  /* 0x0000000109097824 */ /* 0x000fe200078e0205 */
[----:B0-----:R-:W-:-:S04]  /*e220*/  LEA R6, P0, R4, R6, 0x2 ;  /* 0x0000000604067211 */ /* 0x001fc800078010ff */
[----:B------:R-:W-:-:S05]  /*e230*/  LEA.HI.X R7, R4, R7, R9, 0x2, P0 ;  /* 0x0000000704077211 */ /* 0x000fca00000f1409 */
[----:B------:R0:W5:Y:S04]  /*e240*/  LDG.E R16, desc[UR40][R6.64] ;  /* 0x0000002806107981 */ /* 0x000168000c1e1900 */
.L_x_62:
[----:B0-----:R-:W-:Y:S01]  /*e250*/  LEA R6, R20, UR38, 0x3 ;  /* 0x0000002614067c11 */ /* 0x001fe2000f8e18ff */
[----:B------:R-:W0:Y:S01]  /*e260*/  S2R R4, SR_TID.X ;  /* 0x0000000000047919 */ /* 0x000e220000002100 */
[----:B------:R-:W-:-:S04]  /*e270*/  SHF.L.U32 R5, R21, 0x1f, RZ ;  /* 0x0000001f15057819 */ /* 0x000fc800000006ff */
[----:B------:R-:W1:Y:S01]  /*e280*/  SYNCS.PHASECHK.TRANS64.TRYWAIT P0, [R6+URZ+0x38880], R5 ;  /* 0x03888005060075a7 */ /* 0x000e62000800017f */
[----:B0-----:R-:W-:-:S04]  /*e290*/  LOP3.LUT R4, R4, 0x7f, RZ, 0xc0, !PT ;  /* 0x0000007f04047812 */ /* 0x001fc800078ec0ff */
[----:B------:R-:W-:Y:S01]  /*e2a0*/  ISETP.NE.AND P1, PT, R4, RZ, PT ;  /* 0x000000ff0400720c */ /* 0x000fe20003f25270 */
[----:B-1----:R-:W-:-:S12]  /*e2b0*/  @!P0 BRA `(.L_x_63) ;  /* 0x0000002c00d88947 */ /* 0x002fd80003800000 */
.L_x_123:
[----:B------:R-:W-:Y:S04]  /*e2c0*/  BSSY B1, `(.L_x_64) ;  /* 0x0000009000017945 */ /* 0x000fe80003800000 */
[----:B------:R-:W-:Y:S05]  /*e2d0*/  @P1 BRA `(.L_x_65) ;  /* 0x00000000001c1947 */ /* 0x000fea0003800000 */
[----:B------:R-:W1:Y:S02]  /*e2e0*/  S2R R4, SR_TID.X ;  /* 0x0000000000047919 */ /* 0x000e640000002100 */
[----:B-1----:R-:W-:Y:S01]  /*e2f0*/  LOP3.LUT R7, R4, 0x1f, RZ, 0xc0, !PT ;  /* 0x0000001f04077812 */ /* 0x002fe200078ec0ff */
[----:B------:R-:W-:-:S03]  /*e300*/  IMAD.MOV.U32 R4, RZ, RZ, 0x8000 ;  /* 0x00008000ff047424 */ /* 0x000fc600078e00ff */
[----:B------:R-:W-:Y:S01]  /*e310*/  ISETP.NE.AND P0, PT, R7, RZ, PT ;  /* 0x000000ff0700720c */ /* 0x000fe20003f05270 */
[----:B------:R1:W-:-:S12]  /*e320*/  SYNCS.ARRIVE.TRANS64 RZ, [R6+URZ+0x38870], R4 ;  /* 0x0388700406ff79a7 */ /* 0x0003d8000800003f */
[----:B-1----:R-:W-:Y:S05]  /*e330*/  @!P0 BRA `(.L_x_65) ;  /* 0x0000000000048947 */ /* 0x002fea0003800000 */
[----:B------:R-:W-:Y:S01]  /*e340*/  BPT.TRAP 0x1 ;  /* 0x000000040000795c */ /* 0x000fe20000300000 */
.L_x_65:
[----:B------:R-:W-:Y:S05]  /*e350*/  BSYNC B1 ;  /* 0x0000000000017941 */ /* 0x000fea0003800000 */
.L_x_64:
[----:B------:R-:W-:Y:S01]  /*e360*/  LEA R4, R20, UR38, 0xf ;  /* 0x0000002614047c11 */ /* 0x000fe2000f8e78ff */
[----:B------:R-:W-:Y:S01]  /*e370*/  IMAD.SHL.U32 R7, R8, 0x80, RZ ;  /* 0x0000008008077824 */ /* 0x000fe200078e00ff */
[----:B------:R-:W-:Y:S01]  /*e380*/  R2UR UR33, R6 ;  /* 0x00000000062172ca */ /* 0x000fe200000e0000 */
[----:B------:R-:W-:Y:S01]  /*e390*/  IMAD.MOV.U32 R11, RZ, RZ, RZ ;  /* 0x000000ffff0b7224 */ /* 0x000fe200078e00ff */
[----:B------:R-:W-:Y:S01]  /*e3a0*/  R2UR UR8, R4 ;  /* 0x00000000040872ca */ /* 0x000fe200000e0000 */
[----:B------:R-:W-:Y:S01]  /*e3b0*/  ULDC.64 UR4, c[0x0][0x198] ;  /* 0x0000660000047ab9 */ /* 0x000fe20000000a00 */
[----:B------:R-:W-:Y:S01]  /*e3c0*/  R2UR UR35, R7 ;  /* 0x00000000072372ca */ /* 0x000fe200000e0000 */
[----:B------:R-:W-:Y:S01]  /*e3d0*/  UIADD3 UR4, UP0, UR4, 0x470, URZ ;  /* 0x0000047004047890 */ /* 0x000fe2000ff1e03f */
[----:B------:R-:W-:Y:S01]  /*e3e0*/  R2UR UR34, R11 ;  /* 0x000000000b2272ca */ /* 0x000fe200000e0000 */
[----:B------:R-:W-:Y:S01]  /*e3f0*/  UMOV UR6, 0x0 ;  /* 0x0000000000067882 */ /* 0x000fe20000000000 */
[----:B------:R-:W-:Y:S01]  /*e400*/  PLOP3.LUT P0, PT, PT, PT, PT, 0x80, 0x0 ;  /* 0x000000000000781c */ /* 0x000fe20003f0f070 */
[----:B------:R-:W-:Y:S01]  /*e410*/  UIADD3.X UR5, URZ, UR5, URZ, UP0, !UPT ;  /* 0x000000053f057290 */ /* 0x000fe200087fe43f */
[----:B------:R-:W-:-:S03]  /*e420*/  UMOV UR7, 0x14f00000 ;  /* 0x14f0000000077882 */ /* 0x000fc60000000000 */
[----:B------:R-:W-:Y:S02]  /*e430*/  UIADD3 UR33, UR33, 0x38870, URZ ;  /* 0x0003887021217890 */ /* 0x000fe4000fffe03f */
[----:B------:R-:W-:-:S12]  /*e440*/  UIADD3 UR32, UR8, 0x10400, URZ ;  /* 0x0001040008207890 */ /* 0x000fd8000fffe03f */
.L_x_66:
[----:B------:R-:W-:-:S13]  /*e450*/  @P0 ELECT P2, URZ, PT ;  /* 0x00000000003f082f */ /* 0x000fda0003840000 */
[----:B-----5:R-:W-:Y:S02]  /*e460*/  @P2 R2UR UR37, R16 ;  /* 0x00000000102522ca */ /* 0x020fe400000e0000 */
[----:B------:R-:W-:-:S11]  /*e470*/  @P2 PLOP3.LUT P0, PT, P2, PT, PT, 0x8, 0x0 ;  /* 0x000000000000281c */ /* 0x000fd6000170e170 */
[----:B------:R1:W-:Y:S01]  /*e480*/  UTMALDG.4D [UR32], [UR4], desc[UR6] ;  /* 0x00000620040075b4 */ /* 0x0003e20008019000 */
[----:B------:R-:W-:Y:S01]  /*e490*/  PLOP3.LUT P2, PT, PT, PT, PT, 0x8, 0x0 ;  /* 0x000000000000781c */ /* 0x000fe20003f4e170 */
[----:B-1----:R-:W-:-:S12]  /*e4a0*/  @P0 BRA.U.ANY `(.L_x_66) ;  /* 0xfffffffd00e80947 */ /* 0x002fd8000393ffff */
[----:B------:R-:W-:Y:S01]  /*e4b0*/  IMAD.MOV.U32 R10, RZ, RZ, 0x80 ;  /* 0x00000080ff0a7424 */ /* 0x000fe200078e00ff */
[----:B------:R-:W-:Y:S01]  /*e4c0*/  R2UR UR11, R7 ;  /* 0x00000000070b72ca */ /* 0x000fe200000e0000 */
[----:B------:R-:W-:Y:S01]  /*e4d0*/  UIADD3 UR8, UR8, 0x14400, URZ ;  /* 0x0001440008087890 */ /* 0x000fe2000fffe03f */
[----:B------:R-:W-:Y:S01]  /*e4e0*/  PLOP3.LUT P0, PT, PT, PT, PT, 0x80, 0x0 ;  /* 0x000000000000781c */ /* 0x000fe20003f0f070 */
[----:B------:R-:W-:Y:S01]  /*e4f0*/  UMOV UR6, 0x0 ;  /* 0x0000000000067882 */ /* 0x000fe20000000000 */
[----:B------:R-:W-:Y:S01]  /*e500*/  R2UR UR10, R10 ;  /* 0x000000000a0a72ca */ /* 0x000fe200000e0000 */
[----:B------:R-:W-:-:S14]  /*e510*/  UMOV UR7, 0x14f00000 ;  /* 0x14f0000000077882 */ /* 0x000fdc0000000000 */
.L_x_67:
[----:B------:R-:W-:-:S13]  /*e520*/  @P0 ELECT P2, URZ, PT ;  /* 0x00000000003f082f */ /* 0x000fda0003840000 */
[----:B------:R-:W-:Y:S01]  /*e530*/  @P2 R2UR UR13, R16 ;  /* 0x00000000100d22ca */ /* 0x000fe200000e0000 */
[----:B------:R-:W-:Y:S01]  /*e540*/  UMOV UR9, UR33 ;  /* 0x0000002100097c82 */ /* 0x000fe20008000000 */
[----:B------:R-:W-:Y:S01]  /*e550*/  UMOV UR12, UR36 ;  /* 0x00000024000c7c82 */ /* 0x000fe20008000000 */
[----:B------:R-:W-:-:S10]  /*e560*/  @P2 PLOP3.LUT P0, PT, P2, PT, PT, 0x8, 0x0 ;  /* 0x000000000000281c */ /* 0x000fd4000170e170 */
[----:B------:R1:W-:Y:S01]  /*e570*/  UTMALDG.4D [UR8], [UR4], desc[UR6] ;  /* 0x00000608040075b4 */ /* 0x0003e20008019000 */
[----:B------:R-:W-:Y:S02]  /*e580*/  PLOP3.LUT P2, PT, PT, PT, PT, 0x8, 0x0 ;  /* 0x000000000000781c */ /* 0x000fe40003f4e170 */
[----:B-1----:R-:W-:Y:S11]  /*e590*/  @P0 BRA.U.ANY `(.L_x_67) ;  /* 0xfffffffd00e00947 */ /* 0x002ff6000393ffff */
[----:B------:R-:W1:Y:S02]  /*e5a0*/  SYNCS.PHASECHK.TRANS64.TRYWAIT P0, [R6+URZ+0x38840], R5 ;  /* 0x03884005060075a7 */ /* 0x000e64000800017f */
[----:B-1----:R-:W-:Y:S05]  /*e5b0*/  @!P0 BRA `(.L_x_68) ;  /* 0x0000002c002c8947 */ /* 0x002fea0003800000 */
.L_x_124:
[----:B------:R-:W-:Y:S01]  /*e5c0*/  BSSY B1, `(.L_x_69) ;  /* 0x000000b000017945 */ /* 0x000fe20003800000 */
[----:B------:R-:W-:Y:S02]  /*e5d0*/  IMAD.MOV.U32 R8, RZ, RZ, 0x0 ;  /* 0x00000000ff087424 */ /* 0x000fe400078e00ff */
[----:B------:R-:W-:Y:S01]  /*e5e0*/  IMAD.MOV.U32 R9, RZ, RZ, 0x14f00000 ;  /* 0x14f00000ff097424 */ /* 0x000fe200078e00ff */
[----:B------:R-:W-:Y:S06]  /*e5f0*/  @P1 BRA `(.L_x_70) ;  /* 0x00000000001c1947 */ /* 0x000fec0003800000 */
[----:B------:R-:W2:Y:S01]  /*e600*/  S2R R12, SR_TID.X ;  /* 0x00000000000c7919 */ /* 0x000ea20000002100 */
[----:B01----:R-:W-:-:S04]  /*e610*/  IMAD.MOV.U32 R5, RZ, RZ, 0x8000 ;  /* 0x00008000ff057424 */ /* 0x003fc800078e00ff */
[----:B------:R3:W-:Y:S01]  /*e620*/  SYNCS.ARRIVE.TRANS64 RZ, [R6+URZ+0x38830], R5 ;  /* 0x0388300506ff79a7 */ /* 0x0007e2000800003f */
[----:B--2---:R-:W-:-:S04]  /*e630*/  LOP3.LUT R12, R12, 0x1f, RZ, 0xc0, !PT ;  /* 0x0000001f0c0c7812 */ /* 0x004fc800078ec0ff */
[----:B------:R-:W-:-:S13]  /*e640*/  ISETP.NE.AND P0, PT, R12, RZ, PT ;  /* 0x000000ff0c00720c */ /* 0x000fda0003f05270 */
[----:B---3--:R-:W-:Y:S05]  /*e650*/  @!P0 BRA `(.L_x_70) ;  /* 0x0000000000048947 */ /* 0x008fea0003800000 */
[----:B------:R-:W-:Y:S01]  /*e660*/  BPT.TRAP 0x1 ;  /* 0x000000040000795c */ /* 0x000fe20000300000 */
.L_x_70:
[----:B------:R-:W-:Y:S05]  /*e670*/  BSYNC B1 ;  /* 0x0000000000017941 */ /* 0x000fea0003800000 */
.L_x_69:
[----:B------:R-:W-:Y:S01]  /*e680*/  R2UR UR4, R4 ;  /* 0x00000000040472ca */ /* 0x000fe200000e0000 */
[----:B------:R-:W-:Y:S01]  /*e690*/  ULDC.64 UR6, c[0x0][0x198] ;  /* 0x0000660000067ab9 */ /* 0x000fe20000000a00 */
[----:B------:R-:W-:Y:S01]  /*e6a0*/  R2UR UR9, R6 ;  /* 0x00000000060972ca */ /* 0x000fe200000e0000 */
[----:B------:R-:W-:Y:S01]  /*e6b0*/  UIADD3 UR6, UP0, UR6, 0x370, URZ ;  /* 0x0000037006067890 */ /* 0x000fe2000ff1e03f */
[----:B------:R-:W-:Y:S02]  /*e6c0*/  R2UR UR10, R11 ;  /* 0x000000000b0a72ca */ /* 0x000fe400000e0000 */
[----:B------:R-:W-:Y:S01]  /*e6d0*/  R2UR UR14, R8 ;  /* 0x00000000080e72ca */ /* 0x000fe200000e0000 */
[----:B------:R-:W-:Y:S01]  /*e6e0*/  UIADD3.X UR7, URZ, UR7, URZ, UP0, !UPT ;  /* 0x000000073f077290 */ /* 0x000fe200087fe43f */
[----:B------:R-:W-:Y:S02]  /*e6f0*/  R2UR UR15, R9 ;  /* 0x00000000090f72ca */ /* 0x000fe400000e0000 */
[----:B------:R-:W-:-:S02]  /*e700*/  R2UR UR11, R7 ;  /* 0x00000000070b72ca */ /* 0x000fc400000e0000 */
[----:B------:R-:W-:Y:S01]  /*e710*/  PLOP3.LUT P0, PT, PT, PT, PT, 0x80, 0x0 ;  /* 0x000000000000781c */ /* 0x000fe20003f0f070 */
[----:B------:R-:W-:Y:S02]  /*e720*/  UIADD3 UR8, UR4, 0x28400, URZ ;  /* 0x0002840004087890 */ /* 0x000fe4000fffe03f */
[----:B------:R-:W-:-:S12]  /*e730*/  UIADD3 UR9, UR9, 0x38830, URZ ;  /* 0x0003883009097890 */ /* 0x000fd8000fffe03f */
.L_x_71:
[----:B------:R-:W-:-:S13]  /*e740*/  @P0 ELECT P1, URZ, PT ;  /* 0x00000000003f082f */ /* 0x000fda0003820000 */
[----:B------:R-:W-:Y:S01]  /*e750*/  @P1 R2UR UR13, R16 ;  /* 0x00000000100d12ca */ /* 0x000fe200000e0000 */
[----:B------:R-:W-:Y:S01]  /*e760*/  UMOV UR12, UR36 ;  /* 0x00000024000c7c82 */ /* 0x000fe20008000000 */
[----:B------:R-:W-:-:S11]  /*e770*/  @P1 PLOP3.LUT P0, PT, P1, PT, PT, 0x8, 0x0 ;  /* 0x000000000000181c */ /* 0x000fd60000f0e170 */
[----:B------:R2:W-:Y:S01]  /*e780*/  UTMALDG.4D [UR8], [UR6], desc[UR14] ;  /* 0x00000e08060075b4 */ /* 0x0005e20008019000 */
[----:B------:R-:W-:Y:S01]  /*e790*/  PLOP3.LUT P1, PT, PT, PT, PT, 0x8, 0x0 ;  /* 0x000000000000781c */ /* 0x000fe20003f2e170 */
[----:B--2---:R-:W-:-:S12]  /*e7a0*/  @P0 BRA.U.ANY `(.L_x_71) ;  /* 0xfffffffd00e40947 */ /* 0x004fd8000393ffff */
[----:B------:R-:W-:Y:S01]  /*e7b0*/  R2UR UR10, R10 ;  /* 0x000000000a0a72ca */ /* 0x000fe200000e0000 */
[----:B------:R-:W-:Y:S01]  /*e7c0*/  UIADD3 UR8, UR4, 0x2c400, URZ ;  /* 0x0002c40004087890 */ /* 0x000fe2000fffe03f */
[----:B------:R-:W-:Y:S02]  /*e7d0*/  R2UR UR14, R8 ;  /* 0x00000000080e72ca */ /* 0x000fe400000e0000 */
[----:B------:R-:W-:Y:S02]  /*e7e0*/  R2UR UR15, R9 ;  /* 0x00000000090f72ca */ /* 0x000fe400000e0000 */
[----:B------:R-:W-:Y:S02]  /*e7f0*/  R2UR UR11, R7 ;  /* 0x00000000070b72ca */ /* 0x000fe400000e0000 */
[----:B------:R-:W-:-:S13]  /*e800*/  PLOP3.LUT P0, PT, PT, PT, PT, 0x80, 0x0 ;  /* 0x000000000000781c */ /* 0x000fda0003f0f070 */
.L_x_72:
[----:B------:R-:W-:-:S13]  /*e810*/  @P0 ELECT P1, URZ, PT ;  /* 0x00000000003f082f */ /* 0x000fda0003820000 */
[----:B------:R-:W-:Y:S01]  /*e820*/  @P1 R2UR UR13, R16 ;  /* 0x00000000100d12ca */ /* 0x000fe200000e0000 */
[----:B------:R-:W-:Y:S01]  /*e830*/  UMOV UR12, UR36 ;  /* 0x00000024000c7c82 */ /* 0x000fe20008000000 */
[----:B------:R-:W-:-:S11]  /*e840*/  @P1 PLOP3.LUT P0, PT, P1, PT, PT, 0x8, 0x0 ;  /* 0x000000000000181c */ /* 0x000fd60000f0e170 */
[----:B------:R2:W-:Y:S01]  /*e850*/  UTMALDG.4D [UR8], [UR6], desc[UR14] ;  /* 0x00000e08060075b4 */ /* 0x0005e20008019000 */
[----:B------:R-:W-:Y:S01]  /*e860*/  PLOP3.LUT P1, PT, PT, PT, PT, 0x8, 0x0 ;  /* 0x000000000000781c */ /* 0x000fe20003f2e170 */
[----:B--2---:R-:W-:-:S12]  /*e870*/  @P0 BRA.U.ANY `(.L_x_72) ;  /* 0xfffffffd00e40947 */ /* 0x004fd8000393ffff */
.L_x_61:
[----:B------:R-:W-:Y:S05]  /*e880*/  BSYNC B0 ;  /* 0x0000000000007941 */ /* 0x000fea0003800000 */
.L_x_60:
[----:B------:R-:W2:Y:S02]  /*e890*/  LDL R4, [R1+0x2c] ;  /* 0x00002c0001047983 */ /* 0x000ea40000100800 */
[----:B--2---:R-:W-:-:S13]  /*e8a0*/  ISETP.NE.AND P0, PT, R4, 0x3, PT ;  /* 0x000000030400780c */ /* 0x004fda0003f05270 */
[----:B------:R-:W-:Y:S05]  /*e8b0*/  @!P0 BRA `(.L_x_73) ;  /* 0x0000000000048947 */ /* 0x000fea0003800000 */
[----:B------:R-:W-:Y:S01]  /*e8c0*/  BPT.TRAP 0x1 ;  /* 0x000000040000795c */ /* 0x000fe20000300000 */
.L_x_73:
[----:B01----:R-:W2:Y:S01]  /*e8d0*/  LDL R5, [R1+0x28] ;  /* 0x0000280001057983 */ /* 0x003ea20000100800 */
[----:B------:R-:W-:Y:S02]  /*e8e0*/  LOP3.LUT R4, R0, 0x1, RZ, 0x3c, !PT ;  /* 0x0000000100047812 */ /* 0x000fe400078e3cff */
[----:B------:R-:W-:Y:S02]  /*e8f0*/  LEA R19, R2, UR38, 0x3 ;  /* 0x0000002602137c11 */ /* 0x000fe4000f8e18ff */
[----:B------:R-:W-:-:S04]  /*e900*/  SHF.L.U32 R4, R4, 0x1f, RZ ;  /* 0x0000001f04047819 */ /* 0x000fc800000006ff */
[----:B------:R-:W0:Y:S01]  /*e910*/  SYNCS.PHASECHK.TRANS64.TRYWAIT P0, [R19+URZ+0x38870], R4 ;  /* 0x03887004130075a7 */ /* 0x000e22000800017f */
[----:B--2---:R-:W-:Y:S01]  /*e920*/  ISETP.NE.AND P1, PT, R5, 0x3, PT ;  /* 0x000000030500780c */ /* 0x004fe20003f25270 */
[----:B0-----:R-:W-:-:S12]  /*e930*/  @!P0 BRA `(.L_x_74) ;  /* 0x0000002800608947 */ /* 0x001fd80003800000 */
.L_x_125:
[----:B------:R-:W-:Y:S05]  /*e940*/  @!P1 BRA `(.L_x_75) ;  /* 0x0000000000049947 */ /* 0x000fea0003800000 */
[----:B------:R-:W-:Y:S01]  /*e950*/  BPT.TRAP 0x1 ;  /* 0x000000040000795c */ /* 0x000fe20000300000 */
.L_x_75:
[----:B0-----:R-:W-:Y:S01]  /*e960*/  SHF.L.U32 R4, R0, 0x1f, RZ ;  /* 0x0000001f00047819 */ /* 0x001fe200000006ff */
[----:B------:R-:W-:-:S03]  /*e970*/  IMAD.SHL.U32 R0, R2, 0x8000, RZ ;  /* 0x0000800002007824 */ /* 0x000fc600078e00ff */
[----:B------:R-:W0:Y:S02]  /*e980*/  SYNCS.PHASECHK.TRANS64.TRYWAIT P0, [R19+URZ+0x38860], R4 ;  /* 0x03886004130075a7 */ /* 0x000e24000800017f */
[----:B0-----:R-:W-:Y:S05]  /*e990*/  @!P0 BRA `(.L_x_76) ;  /* 0x00000028005c8947 */ /* 0x001fea0003800000 */
.L_x_126:
[----:B------:R-:W2:Y:S04]  /*e9a0*/  LDL R2, [R1+0x20] ;  /* 0x0000200001027983 */ /* 0x000ea80000100800 */
[----:B------:R-:W3:Y:S01]  /*e9b0*/  LDL R12, [R1] ;  /* 0x00000000010c7983 */ /* 0x000ee20000100800 */
[----:B0-----:R-:W-:Y:S01]  /*e9c0*/  LOP3.LUT R4, R0, R17, RZ, 0xfc, !PT ;  /* 0x0000001100047212 */ /* 0x001fe200078efcff */
[----:B------:R-:W-:Y:S05]  /*e9d0*/  WARPSYNC.ALL ;  /* 0x0000000000007948 */ /* 0x000fea0003800000 */
[----:B------:R-:W0:Y:S01]  /*e9e0*/  LDSM.16.MT88.4 R4, [R4+UR38+0x10400] ;  /* 0x010400260404783b */ /* 0x000e220008004200 */
[----:B------:R-:W-:-:S04]  /*e9f0*/  IMAD.U32 R13, RZ, RZ, UR38 ;  /* 0x00000026ff0d7e24 */ /* 0x000fc8000f8e00ff */
[----:B------:R-:W-:Y:S01]  /*ea00*/  VIADD R13, R13, 0x400 ;  /* 0x000004000d0d7836 */ /* 0x000fe20000000000 */
[C-C-:B0-----:R-:W-:Y:S02]  /*ea10*/  PRMT R8, R4.reuse, 0x6420, R5.reuse ;  /* 0x0000642004087816 */ /* 0x141fe40000000005 */
[----:B------:R-:W-:Y:S02]  /*ea20*/  PRMT R9, R4, 0x7531, R5 ;  /* 0x0000753104097816 */ /* 0x000fe40000000005 */
[C-C-:B------:R-:W-:Y:S02]  /*ea30*/  PRMT R10, R6.reuse, 0x6420, R7.reuse ;  /* 0x00006420060a7816 */ /* 0x140fe40000000007 */
[----:B------:R-:W-:Y:S02]  /*ea40*/  PRMT R11, R6, 0x7531, R7 ;  /* 0x00007531060b7816 */ /* 0x000fe40000000007 */
[----:B--2---:R-:W-:Y:S02]  /*ea50*/  IADD3 R2, R2, UR38, R0 ;  /* 0x0000002602027c10 */ /* 0x004fe4000fffe000 */
[----:B---3--:R-:W-:-:S03]  /*ea60*/  IADD3 R18, R13, R0, R12 ;  /* 0x000000000d127210 */ /* 0x008fc60007ffe00c */
[----:B------:R-:W0:Y:S04]  /*ea70*/  LDSM.16.MT88.4 R4, [R2+0x10400] ;  /* 0x010400000204783b */ /* 0x000e280000004200 */
[----:B------:R0:W-:Y:S02]  /*ea80*/  STSM.16.M88.4 [R18], R8 ;  /* 0x0000000812007844 */ /* 0x0001e40000000200 */
[C-C-:B0-----:R-:W-:Y:S02]  /*ea90*/  PRMT R8, R4.reuse, 0x6420, R5.reuse ;  /* 0x0000642004087816 */ /* 0x141fe40000000005 */
[----:B------:R-:W-:Y:S01]  /*eaa0*/  PRMT R9, R4, 0x7531, R5 ;  /* 0x0000753104097816 */ /* 0x000fe20000000005 */
[----:B------:R-:W-:Y:S01]  /*eab0*/  VIADD R4, R0, 0x4000 ;  /* 0x0000400000047836 */ /* 0x000fe20000000000 */
[----:B------:R-:W-:-:S02]  /*eac0*/  PRMT R10, R6, 0x6420, R7 ;  /* 0x00006420060a7816 */ /* 0x000fc40000000007 */
[----:B------:R-:W-:Y:S02]  /*ead0*/  PRMT R11, R6, 0x7531, R7 ;  /* 0x00007531060b7816 */ /* 0x000fe40000000007 */
[----:B------:R-:W-:-:S03]  /*eae0*/  LOP3.LUT R4, R4, R17, RZ, 0xfc, !PT ;  /* 0x0000001104047212 */ /* 0x000fc600078efcff */
[----:B------:R0:W-:Y:S04]  /*eaf0*/  STSM.16.M88.4 [R18+0x2000], R8 ;  /* 0x0020000812007844 */ /* 0x0001e80000000200 */
[----:B------:R-:W1:Y:S01]  /*eb00*/  LDSM.16.MT88.4 R4, [R4+UR38+0x10400] ;  /* 0x010400260404783b */ /* 0x000e620008004200 */
[----:B0-----:R-:W-:Y:S01]  /*eb10*/  IMAD.MOV.U32 R11, RZ, RZ, R12 ;  /* 0x000000ffff0b7224 */ /* 0x001fe200078e000c */
[C-C-:B-1----:R-:W-:Y:S02]  /*eb20*/  PRMT R12, R4.reuse, 0x6420, R5.reuse ;  /* 0x00006420040c7816 */ /* 0x142fe40000000005 */
[----:B------:R-:W-:Y:S02]  /*eb30*/  PRMT R13, R4, 0x7531, R5 ;  /* 0x00007531040d7816 */ /* 0x000fe40000000005 */
[----:B------:R-:W-:-:S02]  /*eb40*/  PRMT R14, R6, 0x6420, R7 ;  /* 0x00006420060e7816 */ /* 0x000fc40000000007 */
[----:B------:R-:W-:Y:S02]  /*eb50*/  PRMT R15, R6, 0x7531, R7 ;  /* 0x00007531060f7816 */ /* 0x000fe40000000007 */
[----:B------:R-:W0:Y:S04]  /*eb60*/  LDSM.16.MT88.4 R4, [R2+0x14400] ;  /* 0x014400000204783b */ /* 0x000e280000004200 */
[----:B------:R1:W-:Y:S02]  /*eb70*/  STSM.16.M88.4 [R18+0x4000], R12 ;  /* 0x0040000c12007844 */ /* 0x0003e40000000200 */
[----:B-1----:R-:W-:Y:S01]  /*eb80*/  IMAD.MOV.U32 R15, RZ, RZ, R11 ;  /* 0x000000ffff0f7224 */ /* 0x002fe200078e000b */
[C-C-:B0-----:R-:W-:Y:S02]  /*eb90*/  PRMT R8, R4.reuse, 0x6420, R5.reuse ;  /* 0x0000642004087816 */ /* 0x141fe40000000005 */
[----:B------:R-:W-:-:S02]  /*eba0*/  PRMT R9, R4, 0x7531, R5 ;  /* 0x0000753104097816 */ /* 0x000fc40000000005 */
[C-C-:B------:R-:W-:Y:S02]  /*ebb0*/  PRMT R10, R6.reuse, 0x6420, R7.reuse ;  /* 0x00006420060a7816 */ /* 0x140fe40000000007 */
[----:B------:R-:W-:-:S05]  /*ebc0*/  PRMT R11, R6, 0x7531, R7 ;  /* 0x00007531060b7816 */ /* 0x000fca0000000007 */
[----:B------:R0:W-:Y:S04]  /*ebd0*/  STSM.16.M88.4 [R18+0x6000], R8 ;  /* 0x0060000812007844 */ /* 0x0001e80000000200 */
[----:B0-----:R-:W2:Y:S01]  /*ebe0*/  LDL R18, [R1+0x14] ;  /* 0x0000140001127983 */ /* 0x001ea20000100800 */
[----:B------:R-:W-:Y:S02]  /*ebf0*/  VIADD R4, R0, 0x1000 ;  /* 0x0000100000047836 */ /* 0x000fe40000000000 */
[----:B------:R-:W-:Y:S02]  /*ec00*/  IMAD.MOV.U32 R11, RZ, RZ, R15 ;  /* 0x000000ffff0b7224 */ /* 0x000fe400078e000f */
[----:B------:R-:W-:Y:S01]  /*ec10*/  IMAD.U32 R10, RZ, RZ, UR38 ;  /* 0x00000026ff0a7e24 */ /* 0x000fe2000f8e00ff */
[----:B------:R-:W-:-:S03]  /*ec20*/  LOP3.LUT R4, R4, R17, RZ, 0xfc, !PT ;  /* 0x0000001104047212 */ /* 0x000fc600078efcff */
[----:B------:R-:W-:-:S03]  /*ec30*/  VIADD R10, R10, 0x400 ;  /* 0x000004000a0a7836 */ /* 0x000fc60000000000 */
[----:B------:R-:W0:Y:S02]  /*ec40*/  LDSM.16.MT88.4 R4, [R4+UR38+0x10400] ;  /* 0x010400260404783b */ /* 0x000e240008004200 */
[C-C-:B0-----:R-:W-:Y:S02]  /*ec50*/  PRMT R12, R4.reuse, 0x6420, R5.reuse ;  /* 0x00006420040c7816 */ /* 0x141fe40000000005 */
[----:B------:R-:W-:Y:S02]  /*ec60*/  PRMT R13, R4, 0x7531, R5 ;  /* 0x00007531040d7816 */ /* 0x000fe40000000005 */
[C-C-:B------:R-:W-:Y:S02]  /*ec70*/  PRMT R14, R6.reuse, 0x6420, R7.reuse ;  /* 0x00006420060e7816 */ /* 0x140fe40000000007 */
[----:B------:R-:W-:Y:S02]  /*ec80*/  PRMT R15, R6, 0x7531, R7 ;  /* 0x00007531060f7816 */ /* 0x000fe40000000007 */
[----:B------:R-:W0:Y:S02]  /*ec90*/  LDSM.16.MT88.4 R4, [R2+0x11400] ;  /* 0x011400000204783b */ /* 0x000e240000004200 */
[----:B0-----:R-:W-:-:S02]  /*eca0*/  PRMT R8, R4, 0x6420, R5 ;  /* 0x0000642004087816 */ /* 0x001fc40000000005 */
[----:B------:R-:W-:Y:S01]  /*ecb0*/  PRMT R9, R4, 0x7531, R5 ;  /* 0x0000753104097816 */ /* 0x000fe20000000005 */
[----:B------:R-:W-:-:S05]  /*ecc0*/  VIADD R4, R0, 0x5000 ;  /* 0x0000500000047836 */ /* 0x000fca0000000000 */
[----:B------:R-:W-:Y:S02]  /*ecd0*/  LOP3.LUT R4, R4, R17, RZ, 0xfc, !PT ;  /* 0x0000001104047212 */ /* 0x000fe400078efcff */
[----:B--2---:R-:W-:-:S05]  /*ece0*/  IADD3 R18, R11, R0, R18 ;  /* 0x000000000b127210 */ /* 0x004fca0007ffe012 */
[----:B------:R-:W-:Y:S01]  /*ecf0*/  IMAD.IADD R18, R10, 0x1, R18 ;  /* 0x000000010a127824 */ /* 0x000fe200078e0212 */
[----:B------:R-:W-:-:S04]  /*ed00*/  PRMT R10, R6, 0x6420, R7 ;  /* 0x00006420060a7816 */ /* 0x000fc80000000007 */
[----:B------:R0:W-:Y:S02]  /*ed10*/  STSM.16.M88.4 [R18], R12 ;  /* 0x0000000c12007844 */ /* 0x0001e40000000200 */
[----:B0-----:R-:W-:Y:S01]  /*ed20*/  IMAD.MOV.U32 R15, RZ, RZ, R11 ;  /* 0x000000ffff0f7224 */ /* 0x001fe200078e000b */
[----:B------:R-:W-:-:S05]  /*ed30*/  PRMT R11, R6, 0x7531, R7 ;  /* 0x00007531060b7816 */ /* 0x000fca0000000007 */
        /* <DEDUP_REMOVED lines=65> */
[----:B------:R-:W-:Y:S02]  /*f150*/  PRMT R9, R4, 0x7531, R5 ;  /* 0x0000753104097816 */ /* 0x000fe40000000005 */
[----:B--2---:R-:W-:Y:S01]  /*f160*/  IADD3 R18, R18, R10, R0 ;  /* 0x0000000a12127210 */ /* 0x004fe20007ffe000 */
[----:B------:R-:W-:Y:S01]  /*f170*/  VIADD R0, R0, 0x7000 ;  /* 0x0000700000007836 */ /* 0x000fe20000000000 */
[----:B------:R-:W-:-:S03]  /*f180*/  PRMT R10, R6, 0x6420, R7 ;  /* 0x00006420060a7816 */ /* 0x000fc60000000007 */
[----:B------:R-:W-:Y:S01]  /*f190*/  IMAD.IADD R18, R11, 0x1, R18 ;  /* 0x000000010b127824 */ /* 0x000fe200078e0212 */
[----:B------:R-:W-:Y:S02]  /*f1a0*/  PRMT R11, R6, 0x7531, R7 ;  /* 0x00007531060b7816 */ /* 0x000fe40000000007 */
[----:B------:R-:W-:Y:S02]  /*f1b0*/  LOP3.LUT R0, R0, R17, RZ, 0xfc, !PT ;  /* 0x0000001100007212 */ /* 0x000fe400078efcff */
[----:B------:R-:W-:Y:S04]  /*f1c0*/  STSM.16.M88.4 [R18], R12 ;  /* 0x0000000c12007844 */ /* 0x000fe80000000200 */
[----:B------:R-:W-:Y:S04]  /*f1d0*/  STSM.16.M88.4 [R18+0x2000], R8 ;  /* 0x0020000812007844 */ /* 0x000fe80000000200 */
[----:B------:R-:W0:Y:S02]  /*f1e0*/  LDSM.16.MT88.4 R4, [R0+UR38+0x10400] ;  /* 0x010400260004783b */ /* 0x000e240008004200 */
[----:B0-----:R-:W-:-:S02]  /*f1f0*/  PRMT R8, R4, 0x6420, R5 ;  /* 0x0000642004087816 */ /* 0x001fc40000000005 */
[----:B------:R-:W-:Y:S02]  /*f200*/  PRMT R9, R4, 0x7531, R5 ;  /* 0x0000753104097816 */ /* 0x000fe40000000005 */
[C-C-:B------:R-:W-:Y:S02]  /*f210*/  PRMT R10, R6.reuse, 0x6420, R7.reuse ;  /* 0x00006420060a7816 */ /* 0x140fe40000000007 */
[----:B------:R-:W-:Y:S02]  /*f220*/  PRMT R11, R6, 0x7531, R7 ;  /* 0x00007531060b7816 */ /* 0x000fe40000000007 */
[----:B------:R-:W0:Y:S04]  /*f230*/  LDSM.16.MT88.4 R4, [R2+0x17400] ;  /* 0x017400000204783b */ /* 0x000e280000004200 */
[----:B------:R0:W-:Y:S02]  /*f240*/  STSM.16.M88.4 [R18+0x4000], R8 ;  /* 0x0040000812007844 */ /* 0x0001e40000000200 */
[----:B0-----:R-:W-:-:S02]  /*f250*/  PRMT R8, R4, 0x6420, R5 ;  /* 0x0000642004087816 */ /* 0x001fc40000000005 */
[----:B------:R-:W-:Y:S02]  /*f260*/  PRMT R9, R4, 0x7531, R5 ;  /* 0x0000753104097816 */ /* 0x000fe40000000005 */
[C-C-:B------:R-:W-:Y:S02]  /*f270*/  PRMT R10, R6.reuse, 0x6420, R7.reuse ;  /* 0x00006420060a7816 */ /* 0x140fe40000000007 */
[----:B------:R-:W-:-:S05]  /*f280*/  PRMT R11, R6, 0x7531, R7 ;  /* 0x00007531060b7816 */ /* 0x000fca0000000007 */
[----:B------:R0:W-:Y:S01]  /*f290*/  STSM.16.M88.4 [R18+0x6000], R8 ;  /* 0x0060000812007844 */ /* 0x0001e20000000200 */
[----:B------:R-:W-:Y:S01]  /*f2a0*/  @!PT LDS RZ, [RZ] ;  /* 0x00000000fffff984 */ /* 0x000fe20000000800 */
[----:B------:R-:W-:Y:S01]  /*f2b0*/  @!PT LDS RZ, [RZ] ;  /* 0x00000000fffff984 */ /* 0x000fe20000000800 */
[----:B------:R-:W-:Y:S01]  /*f2c0*/  @!PT LDS RZ, [RZ] ;  /* 0x00000000fffff984 */ /* 0x000fe20000000800 */
[----:B------:R-:W-:Y:S01]  /*f2d0*/  @!PT LDS RZ, [RZ] ;  /* 0x00000000fffff984 */ /* 0x000fe20000000800 */
[----:B------:R1:W-:Y:S06]  /*f2e0*/  MEMBAR.ALL.CTA ;  /* 0x0000000000007992 */ /* 0x0003ec0000008000 */
[----:B-1----:R-:W1:Y:S01]  /*f2f0*/  FENCE.VIEW.ASYNC.S ;  /* 0x00000000000073c6 */ /* 0x002e620000000000 */
[----:B------:R-:W-:Y:S05]  /*f300*/  @!P1 BRA `(.L_x_77) ;  /* 0x0000000000049947 */ /* 0x000fea0003800000 */
[----:B------:R-:W-:Y:S01]  /*f310*/  BPT.TRAP 0x1 ;  /* 0x000000040000795c */ /* 0x000fe20000300000 */
.L_x_77:
[----:B------:R-:W2:Y:S01]  /*f320*/  S2R R0, SR_TID.X ;  /* 0x0000000000007919 */ /* 0x000ea20000002100 */
[----:B-1----:R1:W-:Y:S01]  /*f330*/  SYNCS.ARRIVE.TRANS64.A1T0 RZ, [R19+URZ+0x38850], RZ ;  /* 0x038850ff13ff79a7 */ /* 0x0023e2000810003f */
[----:B--2---:R-:W-:Y:S02]  /*f340*/  LOP3.LUT R2, R0, 0x7f, RZ, 0xc0, !PT ;  /* 0x0000007f00027812 */ /* 0x004fe400078ec0ff */
[----:B------:R-:W2:Y:S01]  /*f350*/  LDL R0, [R1+0x10] ;  /* 0x0000100001007983 */ /* 0x000ea20000100800 */
[----:B------:R-:W-:Y:S01]  /*f360*/  BAR.SYNC.DEFER_BLOCKING 0x2, 0x80 ;  /* 0x0082000000007b1d */ /* 0x000fe20000010000 */
[----:B------:R-:W-:Y:S01]  /*f370*/  ISETP.NE.AND P0, PT, R2, RZ, PT ;  /* 0x000000ff0200720c */ /* 0x000fe20003f05270 */
[----:B------:R-:W-:-:S12]  /*f380*/  IMAD.MOV.U32 R2, RZ, RZ, R20 ;  /* 0x000000ffff027224 */ /* 0x000fd800078e0014 */
[----:B-1----:R-:W-:-:S05]  /*f390*/  @!P0 VIADD R19, R19, 0x38880 ;  /* 0x0003888013138836 */ /* 0x002fca0000000000 */
[----:B------:R-:W-:-:S04]  /*f3a0*/  @!P0 PRMT R19, RZ, 0x654, R19 ;  /* 0x00000654ff138816 */ /* 0x000fc80000000013 */
[----:B------:R3:W-:Y:S01]  /*f3b0*/  @!P0 SYNCS.ARRIVE.TRANS64.RED.A1T0 RZ, [R19+URZ], RZ ;  /* 0x000000ff13ff89a7 */ /* 0x0007e2000810043f */
[C---:B--2---:R-:W-:Y:S01]  /*f3c0*/  ISETP.GT.AND P0, PT, R3.reuse, R0, PT ;  /* 0x000000000300720c */ /* 0x044fe20003f04270 */
[----:B------:R-:W-:Y:S02]  /*f3d0*/  VIADD R3, R3, 0xffffffff ;  /* 0xffffffff03037836 */ /* 0x000fe40000000000 */
[----:B------:R-:W-:-:S10]  /*f3e0*/  IMAD.MOV.U32 R0, RZ, RZ, R21 ;  /* 0x000000ffff007224 */ /* 0x000fd400078e0015 */
[----:B---3--:R-:W-:Y:S05]  /*f3f0*/  @P0 BRA `(.L_x_78) ;  /* 0xffffffec00140947 */ /* 0x008fea000383ffff */
[----:B------:R-:W-:Y:S05]  /*f400*/  BRA `(.L_x_79) ;  /* 0x0000000000047947 */ /* 0x000fea0003800000 */
.L_x_59:
[----:B------:R-:W-:-:S07]  /*f410*/  IMAD.MOV.U32 R20, RZ, RZ, RZ ;  /* 0x000000ffff147224 */ /* 0x000fce00078e00ff */
.L_x_79:
[----:B------:R-:W2:Y:S02]  /*f420*/  LDL R2, [R1+0x24] ;  /* 0x0000240001027983 */ /* 0x000ea40000100800 */
[----:B--2---:R-:W-:-:S04]  /*f430*/  LOP3.LUT R0, R2, 0x1, RZ, 0xfc, !PT ;  /* 0x0000000102007812 */ /* 0x004fc800078efcff */
[----:B------:R-:W-:-:S13]  /*f440*/  ISETP.NE.AND P0, PT, R0, 0x3, PT ;  /* 0x000000030000780c */ /* 0x000fda0003f05270 */
[----:B------:R-:W-:Y:S05]  /*f450*/  @!P0 BRA `(.L_x_80) ;  /* 0x0000000000048947 */ /* 0x000fea0003800000 */
[----:B------:R-:W-:Y:S01]  /*f460*/  BPT.TRAP 0x1 ;  /* 0x000000040000795c */ /* 0x000fe20000300000 */
.L_x_80:
[----:B------:R-:W-:Y:S01]  /*f470*/  LOP3.LUT R3, R21, 0x1, RZ, 0x3c, !PT ;  /* 0x0000000115037812 */ /* 0x000fe200078e3cff */
[----:B------:R-:W-:Y:S01]  /*f480*/  BSSY B0, `(.L_x_81) ;  /* 0x0000007000007945 */ /* 0x000fe20003800000 */
[----:B------:R-:W-:Y:S02]  /*f490*/  LEA R16, R20, UR38, 0x3 ;  /* 0x0000002614107c11 */ /* 0x000fe4000f8e18ff */
[----:B------:R-:W-:Y:S02]  /*f4a0*/  SHF.L.U32 R3, R3, 0x1f, RZ ;  /* 0x0000001f03037819 */ /* 0x000fe400000006ff */
[----:B------:R-:W-:Y:S02]  /*f4b0*/  LOP3.LUT R0, R2, 0x2, RZ, 0xfc, !PT ;  /* 0x0000000202007812 */ /* 0x000fe400078efcff */
[----:B------:R-:W2:Y:S02]  /*f4c0*/  SYNCS.PHASECHK.TRANS64.TRYWAIT P0, [R16+URZ+0x38870], R3 ;  /* 0x03887003100075a7 */ /* 0x000ea4000800017f */
[----:B------:R-:W-:Y:S01]  /*f4d0*/  ISETP.NE.AND P1, PT, R0, 0x3, PT ;  /* 0x000000030000780c */ /* 0x000fe20003f25270 */
[----:B--2---:R-:W-:-:S12]  /*f4e0*/  @!P0 BRA `(.L_x_82) ;  /* 0x0000001c009c8947 */ /* 0x004fd80003800000 */
.L_x_127:
[----:B------:R-:W-:Y:S05]  /*f4f0*/  BSYNC B0 ;  /* 0x0000000000007941 */ /* 0x000fea0003800000 */
.L_x_81:
[----:B------:R-:W-:Y:S05]  /*f500*/  @!P1 BRA `(.L_x_83) ;  /* 0x0000000000049947 */ /* 0x000fea0003800000 */
[----:B------:R-:W-:Y:S01]  /*f510*/  BPT.TRAP 0x1 ;  /* 0x000000040000795c */ /* 0x000fe20000300000 */
.L_x_83:
[----:B--2---:R-:W-:-:S04]  /*f520*/  SHF.L.U32 R3, R21, 0x1f, RZ ;  /* 0x0000001f15037819 */ /* 0x004fc800000006ff */
[----:B------:R-:W2:Y:S02]  /*f530*/  SYNCS.PHASECHK.TRANS64.TRYWAIT P0, [R16+URZ+0x38860], R3 ;  /* 0x03886003100075a7 */ /* 0x000ea4000800017f */
[----:B--2---:R-:W-:Y:S05]  /*f540*/  @!P0 BRA `(.L_x_84) ;  /* 0x0000001c00988947 */ /* 0x004fea0003800000 */
.L_x_128:
[----:B------:R-:W3:Y:S04]  /*f550*/  LDL.LU R12, [R1+0xc] ;  /* 0x00000c00010c7983 */ /* 0x000ee80000300800 */
[----:B------:R-:W4:Y:S01]  /*f560*/  LDL.LU R19, [R1] ;  /* 0x0000000001137983 */ /* 0x000f220000300800 */
[----:B0-----:R-:W-:Y:S01]  /*f570*/  IMAD.SHL.U32 R18, R20, 0x8000, RZ ;  /* 0x0000800014127824 */ /* 0x001fe200078e00ff */
[----:B------:R-:W-:Y:S05]  /*f580*/  WARPSYNC.ALL ;  /* 0x0000000000007948 */ /* 0x000fea0003800000 */
[----:B--2---:R-:W-:Y:S01]  /*f590*/  LOP3.LUT R3, R18, R17, RZ, 0xfc, !PT ;  /* 0x0000001112037212 */ /* 0x004fe200078efcff */
[----:B------:R-:W-:-:S04]  /*f5a0*/  IMAD.U32 R2, RZ, RZ, UR38 ;  /* 0x00000026ff027e24 */ /* 0x000fc8000f8e00ff */
[----:B-1----:R-:W0:Y:S01]  /*f5b0*/  LDSM.16.MT88.4 R4, [R3+UR38+0x10400] ;  /* 0x010400260304783b */ /* 0x002e220008004200 */
[----:B------:R-:W-:Y:S01]  /*f5c0*/  VIADD R2, R2, 0x400 ;  /* 0x0000040002027836 */ /* 0x000fe20000000000 */
[C-C-:B0-----:R-:W-:Y:S02]  /*f5d0*/  PRMT R8, R4.reuse, 0x6420, R5.reuse ;  /* 0x0000642004087816 */ /* 0x141fe40000000005 */
[----:B------:R-:W-:Y:S02]  /*f5e0*/  PRMT R9, R4, 0x7531, R5 ;  /* 0x0000753104097816 */ /* 0x000fe40000000005 */
[C-C-:B------:R-:W-:Y:S02]  /*f5f0*/  PRMT R10, R6.reuse, 0x6420, R7.reuse ;  /* 0x00006420060a7816 */ /* 0x140fe40000000007 */
[----:B------:R-:W-:Y:S02]  /*f600*/  PRMT R11, R6, 0x7531, R7 ;  /* 0x00007531060b7816 */ /* 0x000fe40000000007 */
[----:B---3--:R-:W-:-:S02]  /*f610*/  IADD3 R0, R18, R17, R12 ;  /* 0x0000001112007210 */ /* 0x008fc40007ffe00c */
[----:B----4-:R-:W-:-:S03]  /*f620*/  IADD3 R2, R2, R18, R19 ;  /* 0x0000001202027210 */ /* 0x010fc60007ffe013 */
[----:B------:R-:W0:Y:S04]  /*f630*/  LDSM.16.MT88.4 R4, [R0+UR38+0x10400] ;  /* 0x010400260004783b */ /* 0x000e280008004200 */
        /* <DEDUP_REMOVED lines=14> */
[----:B------:R-:W0:Y:S04]  /*f720*/  LDSM.16.MT88.4 R4, [R0+UR38+0x14400] ;  /* 0x014400260004783b */ /* 0x000e280008004200 */
[----:B------:R1:W-:Y:S02]  /*f730*/  STSM.16.M88.4 [R2+0x4000], R12 ;  /* 0x0040000c02007844 */ /* 0x0003e40000000200 */
[----:B-1----:R-:W-:Y:S01]  /*f740*/  IMAD.MOV.U32 R15, RZ, RZ, R11 ;  /* 0x000000ffff0f7224 */ /* 0x002fe200078e000b */
[C-C-:B0-----:R-:W-:Y:S02]  /*f750*/  PRMT R8, R4.reuse, 0x6420, R5.reuse ;  /* 0x0000642004087816 */ /* 0x141fe40000000005 */
[----:B------:R-:W-:-:S02]  /*f760*/  PRMT R9, R4, 0x7531, R5 ;  /* 0x0000753104097816 */ /* 0x000fc40000000005 */
[C-C-:B------:R-:W-:Y:S02]  /*f770*/  PRMT R10, R6.reuse, 0x6420, R7.reuse ;  /* 0x00006420060a7816 */ /* 0x140fe40000000007 */
[----:B------:R-:W-:-:S05]  /*f780*/  PRMT R11, R6, 0x7531, R7 ;  /* 0x00007531060b7816 */ /* 0x000fca0000000007 */
[----:B------:R0:W-:Y:S04]  /*f790*/  STSM.16.M88.4 [R2+0x6000], R8 ;  /* 0x0060000802007844 */ /* 0x0001e80000000200 */
[----:B0-----:R-:W2:Y:S01]  /*f7a0*/  LDL.LU R11, [R1+0x14] ;  /* 0x00001400010b7983 */ /* 0x001ea20000300800 */
[----:B------:R-:W-:Y:S02]  /*f7b0*/  VIADD R4, R18, 0x1000 ;  /* 0x0000100012047836 */ /* 0x000fe40000000000 */
[----:B------:R-:W-:-:S03]  /*f7c0*/  IMAD.U32 R10, RZ, RZ, UR38 ;  /* 0x00000026ff0a7e24 */ /* 0x000fc6000f8e00ff */
[----:B------:R-:W-:Y:S01]  /*f7d0*/  LOP3.LUT R3, R4, R17, RZ, 0xfc, !PT ;  /* 0x0000001104037212 */ /* 0x000fe200078efcff */
[----:B------:R-:W-:-:S04]  /*f7e0*/  VIADD R10, R10, 0x400 ;  /* 0x000004000a0a7836 */ /* 0x000fc80000000000 */
[----:B------:R0:W1:Y:S02]  /*f7f0*/  LDSM.16.MT88.4 R4, [R3+UR38+0x10400] ;  /* 0x010400260304783b */ /* 0x0000640008004200 */
[----:B0-----:R-:W-:Y:S01]  /*f800*/  IMAD.MOV.U32 R3, RZ, RZ, R15 ;  /* 0x000000ffff037224 */ /* 0x001fe200078e000f */
[C-C-:B-1----:R-:W-:Y:S02]  /*f810*/  PRMT R12, R4.reuse, 0x6420, R5.reuse ;  /* 0x00006420040c7816 */ /* 0x142fe40000000005 */
[----:B------:R-:W-:Y:S02]  /*f820*/  PRMT R13, R4, 0x7531, R5 ;  /* 0x00007531040d7816 */ /* 0x000fe40000000005 */
[C-C-:B------:R-:W-:Y:S02]  /*f830*/  PRMT R14, R6.reuse, 0x6420, R7.reuse ;  /* 0x00006420060e7816 */ /* 0x140fe40000000007 */
[----:B------:R-:W-:Y:S02]  /*f840*/  PRMT R15, R6, 0x7531, R7 ;  /* 0x00007531060f7816 */ /* 0x000fe40000000007 */
[----:B------:R-:W0:Y:S02]  /*f850*/  LDSM.16.MT88.4 R4, [R0+UR38+0x11400] ;  /* 0x011400260004783b */ /* 0x000e240008004200 */
[----:B0-----:R-:W-:-:S02]  /*f860*/  PRMT R8, R4, 0x6420, R5 ;  /* 0x0000642004087816 */ /* 0x001fc40000000005 */
[----:B------:R-:W-:Y:S01]  /*f870*/  PRMT R9, R4, 0x7531, R5 ;  /* 0x0000753104097816 */ /* 0x000fe20000000005 */
[----:B------:R-:W-:Y:S01]  /*f880*/  VIADD R4, R18, 0x5000 ;  /* 0x0000500012047836 */ /* 0x000fe20000000000 */
[----:B--2---:R-:W-:-:S05]  /*f890*/  IADD3 R2, R19, R18, R11 ;  /* 0x0000001213027210 */ /* 0x004fca0007ffe00b */
[----:B------:R-:W-:Y:S01]  /*f8a0*/  IMAD.IADD R2, R10, 0x1, R2 ;  /* 0x000000010a027824 */ /* 0x000fe200078e0202 */
[----:B------:R-:W-:-:S04]  /*f8b0*/  PRMT R10, R6, 0x6420, R7 ;  /* 0x00006420060a7816 */ /* 0x000fc80000000007 */
[----:B------:R0:W-:Y:S02]  /*f8c0*/  STSM.16.M88.4 [R2], R12 ;  /* 0x0000000c02007844 */ /* 0x0001e40000000200 */
[----:B0-----:R-:W-:Y:S01]  /*f8d0*/  IMAD.MOV.U32 R15, RZ, RZ, R11 ;  /* 0x000000ffff0f7224 */ /* 0x001fe200078e000b */
[----:B------:R-:W-:-:S05]  /*f8e0*/  PRMT R11, R6, 0x7531, R7 ;  /* 0x00007531060b7816 */ /* 0x000fca0000000007 */
[----:B------:R0:W-:Y:S02]  /*f8f0*/  STSM.16.M88.4 [R2+0x2000], R8 ;  /* 0x0020000802007844 */ /* 0x0001e40000000200 */
[----:B0-----:R-:W-:Y:S01]  /*f900*/  IMAD.MOV.U32 R11, RZ, RZ, R3 ;  /* 0x000000ffff0b7224 */ /* 0x001fe200078e0003 */
[----:B------:R-:W-:-:S05]  /*f910*/  LOP3.LUT R3, R4, R17, RZ, 0xfc, !PT ;  /* 0x0000001104037212 */ /* 0x000fca00078efcff */
[----:B------:R0:W1:Y:S02]  /*f920*/  LDSM.16.MT88.4 R4, [R3+UR38+0x10400] ;  /* 0x010400260304783b */ /* 0x0000640008004200 */
[----:B0-----:R-:W-:Y:S01]  /*f930*/  IMAD.MOV.U32 R3, RZ, RZ, R15 ;  /* 0x000000ffff037224 */ /* 0x001fe200078e000f */
[C-C-:B-1----:R-:W-:Y:S02]  /*f940*/  PRMT R12, R4.reuse, 0x6420, R5.reuse ;  /* 0x00006420040c7816 */ /* 0x142fe40000000005 */
[----:B------:R-:W-:Y:S02]  /*f950*/  PRMT R13, R4, 0x7531, R5 ;  /* 0x00007531040d7816 */ /* 0x000fe40000000005 */
[C-C-:B------:R-:W-:Y:S02]  /*f960*/  PRMT R14, R6.reuse, 0x6420, R7.reuse ;  /* 0x00006420060e7816 */ /* 0x140fe40000000007 */
[----:B------:R-:W-:Y:S02]  /*f970*/  PRMT R15, R6, 0x7531, R7 ;  /* 0x00007531060f7816 */ /* 0x000fe40000000007 */
[----:B------:R-:W0:Y:S04]  /*f980*/  LDSM.16.MT88.4 R4, [R0+UR38+0x15400] ;  /* 0x015400260004783b */ /* 0x000e280008004200 */
[----:B------:R1:W-:Y:S02]  /*f990*/  STSM.16.M88.4 [R2+0x4000], R12 ;  /* 0x0040000c02007844 */ /* 0x0003e40000000200 */
[----:B-1----:R-:W-:-:S02]  /*f9a0*/  IMAD.MOV.U32 R13, RZ, RZ, R11 ;  /* 0x000000ffff0d7224 */ /* 0x002fc400078e000b */
[----:B------:R-:W-:Y:S02]  /*f9b0*/  IMAD.MOV.U32 R14, RZ, RZ, R19 ;  /* 0x000000ffff0e7224 */ /* 0x000fe400078e0013 */
[----:B------:R-:W-:Y:S01]  /*f9c0*/  IMAD.U32 R15, RZ, RZ, UR38 ;  /* 0x00000026ff0f7e24 */ /* 0x000fe2000f8e00ff */
[----:B------:R-:W-:-:S03]  /*f9d0*/  IADD3 R3, R18, R13, R3 ;  /* 0x0000000d12037210 */ /* 0x000fc60007ffe003 */
[----:B------:R-:W-:-:S05]  /*f9e0*/  VIADD R15, R15, 0x400 ;  /* 0x000004000f0f7836 */ /* 0x000fca0000000000 */
[----:B------:R-:W-:Y:S02]  /*f9f0*/  IADD3 R3, R15, R3, R14 ;  /* 0x000000030f037210 */ /* 0x000fe40007ffe00e */
[C-C-:B0-----:R-:W-:Y:S02]  /*fa00*/  PRMT R8, R4.reuse, 0x6420, R5.reuse ;  /* 0x0000642004087816 */ /* 0x141fe40000000005 */
[----:B------:R-:W-:Y:S01]  /*fa10*/  PRMT R9, R4, 0x7531, R5 ;  /* 0x0000753104097816 */ /* 0x000fe20000000005 */
[----:B------:R-:W-:Y:S01]  /*fa20*/  VIADD R4, R18, 0x2000 ;  /* 0x0000200012047836 */ /* 0x000fe20000000000 */
[C-C-:B------:R-:W-:Y:S02]  /*fa30*/  PRMT R10, R6.reuse, 0x6420, R7.reuse ;  /* 0x00006420060a7816 */ /* 0x140fe40000000007 */
[----:B------:R-:W-:Y:S02]  /*fa40*/  PRMT R11, R6, 0x7531, R7 ;  /* 0x00007531060b7816 */ /* 0x000fe40000000007 */
[----:B------:R-:W-:-:S03]  /*fa50*/  LOP3.LUT R19, R4, R17, RZ, 0xfc, !PT ;  /* 0x0000001104137212 */ /* 0x000fc600078efcff */
[----:B------:R-:W-:Y:S04]  /*fa60*/  STSM.16.M88.4 [R2+0x6000], R8 ;  /* 0x0060000802007844 */ /* 0x000fe80000000200 */
[----:B------:R0:W1:Y:S02]  /*fa70*/  LDSM.16.MT88.4 R4, [R19+UR38+0x10400] ;  /* 0x010400261304783b */ /* 0x0000640008004200 */
[----:B0-----:R-:W-:-:S05]  /*fa80*/  IADD3 R19, R14, R18, R13 ;  /* 0x000000120e137210 */ /* 0x001fca0007ffe00d */
[----:B------:R-:W-:Y:S01]  /*fa90*/  IMAD.IADD R2, R15, 0x1, R19 ;  /* 0x000000010f027824 */ /* 0x000fe200078e0213 */
[C-C-:B-1----:R-:W-:Y:S02]  /*faa0*/  PRMT R8, R4.reuse, 0x6420, R5.reuse ;  /* 0x0000642004087816 */ /* 0x142fe40000000005 */
[----:B------:R-:W-:Y:S02]  /*fab0*/  PRMT R9, R4, 0x7531, R5 ;  /* 0x0000753104097816 */ /* 0x000fe40000000005 */
[C-C-:B------:R-:W-:Y:S02]  /*fac0*/  PRMT R10, R6.reuse, 0x6420, R7.reuse ;  /* 0x00006420060a7816 */ /* 0x140fe40000000007 */
[----:B------:R-:W-:Y:S02]  /*fad0*/  PRMT R11, R6, 0x7531, R7 ;  /* 0x00007531060b7816 */ /* 0x000fe40000000007 */
[----:B------:R-:W0:Y:S04]  /*fae0*/  LDSM.16.MT88.4 R4, [R0+UR38+0x12400] ;  /* 0x012400260004783b */ /* 0x000e280008004200 */
[----:B------:R0:W-:Y:S02]  /*faf0*/  STSM.16.M88.4 [R2], R8 ;  /* 0x0000000802007844 */ /* 0x0001e40000000200 */
[----:B0-----:R-:W-:-:S02]  /*fb00*/  PRMT R8, R4, 0x6420, R5 ;  /* 0x0000642004087816 */ /* 0x001fc40000000005 */
[----:B------:R-:W-:Y:S01]  /*fb10*/  PRMT R9, R4, 0x7531, R5 ;  /* 0x0000753104097816 */ /* 0x000fe20000000005 */
[----:B------:R-:W-:Y:S01]  /*fb20*/  VIADD R4, R18, 0x6000 ;  /* 0x0000600012047836 */ /* 0x000fe20000000000 */
[C-C-:B------:R-:W-:Y:S02]  /*fb30*/  PRMT R10, R6.reuse, 0x6420, R7.reuse ;  /* 0x00006420060a7816 */ /* 0x140fe40000000007 */
[----:B------:R-:W-:Y:S02]  /*fb40*/  PRMT R11, R6, 0x7531, R7 ;  /* 0x00007531060b7816 */ /* 0x000fe40000000007 */
[----:B------:R-:W-:-:S03]  /*fb50*/  LOP3.LUT R19, R4, R17, RZ, 0xfc, !PT ;  /* 0x0000001104137212 */ /* 0x000fc600078efcff */
[----:B------:R-:W-:Y:S04]  /*fb60*/  STSM.16.M88.4 [R2+0x2000], R8 ;  /* 0x0020000802007844 */ /* 0x000fe80000000200 */
[----:B------:R-:W0:Y:S02]  /*fb70*/  LDSM.16.MT88.4 R4, [R19+UR38+0x10400] ;  /* 0x010400261304783b */ /* 0x000e240008004200 */
[C-C-:B0-----:R-:W-:Y:S02]  /*fb80*/  PRMT R12, R4.reuse, 0x6420, R5.reuse ;  /* 0x00006420040c7816 */ /* 0x141fe40000000005 */
[----:B------:R-:W-:Y:S02]  /*fb90*/  PRMT R13, R4, 0x7531, R5 ;  /* 0x00007531040d7816 */ /* 0x000fe40000000005 */
[----:B------:R-:W-:-:S02]  /*fba0*/  PRMT R14, R6, 0x6420, R7 ;  /* 0x00006420060e7816 */ /* 0x000fc40000000007 */
[----:B------:R-:W-:Y:S02]  /*fbb0*/  PRMT R15, R6, 0x7531, R7 ;  /* 0x00007531060f7816 */ /* 0x000fe40000000007 */
[----:B------:R-:W0:Y:S04]  /*fbc0*/  LDSM.16.MT88.4 R4, [R0+UR38+0x16400] ;  /* 0x016400260004783b */ /* 0x000e280008004200 */
[----:B------:R-:W-:Y:S01]  /*fbd0*/  STSM.16.M88.4 [R2+0x4000], R12 ;  /* 0x0040000c02007844 */ /* 0x000fe20000000200 */
[C-C-:B0-----:R-:W-:Y:S02]  /*fbe0*/  PRMT R8, R4.reuse, 0x6420, R5.reuse ;  /* 0x0000642004087816 */ /* 0x141fe40000000005 */
[----:B------:R-:W-:Y:S01]  /*fbf0*/  PRMT R9, R4, 0x7531, R5 ;  /* 0x0000753104097816 */ /* 0x000fe20000000005 */
[----:B------:R-:W-:Y:S01]  /*fc00*/  VIADD R4, R18, 0x3000 ;  /* 0x0000300012047836 */ /* 0x000fe20000000000 */
[--C-:B------:R-:W-:Y:S01]  /*fc10*/  PRMT R10, R6, 0x6420, R7.reuse ;  /* 0x00006420060a7816 */ /* 0x100fe20000000007 */
[----:B------:R-:W-:Y:S01]  /*fc20*/  VIADD R18, R18, 0x7000 ;  /* 0x0000700012127836 */ /* 0x000fe20000000000 */
[----:B------:R-:W-:-:S02]  /*fc30*/  PRMT R11, R6, 0x7531, R7 ;  /* 0x00007531060b7816 */ /* 0x000fc40000000007 */
[-C--:B------:R-:W-:Y:S02]  /*fc40*/  LOP3.LUT R19, R4, R17.reuse, RZ, 0xfc, !PT ;  /* 0x0000001104137212 */ /* 0x080fe400078efcff */
[----:B------:R-:W-:Y:S01]  /*fc50*/  LOP3.LUT R18, R18, R17, RZ, 0xfc, !PT ;  /* 0x0000001112127212 */ /* 0x000fe200078efcff */
[----:B------:R-:W-:Y:S04]  /*fc60*/  STSM.16.M88.4 [R2+0x6000], R8 ;  /* 0x0060000802007844 */ /* 0x000fe80000000200 */
[----:B------:R-:W0:Y:S04]  /*fc70*/  LDSM.16.MT88.4 R8, [R19+UR38+0x10400] ;  /* 0x010400261308783b */ /* 0x000e280008004200 */
[----:B------:R-:W1:Y:S01]  /*fc80*/  LDSM.16.MT88.4 R4, [R0+UR38+0x13400] ;  /* 0x013400260004783b */ /* 0x000e620008004200 */
[----:B0-----:R-:W-:-:S02]  /*fc90*/  PRMT R12, R8, 0x6420, R9 ;  /* 0x00006420080c7816 */ /* 0x001fc40000000009 */
[----:B------:R-:W-:Y:S02]  /*fca0*/  PRMT R13, R8, 0x7531, R9 ;  /* 0x00007531080d7816 */ /* 0x000fe40000000009 */
[C-C-:B------:R-:W-:Y:S02]  /*fcb0*/  PRMT R14, R10.reuse, 0x6420, R11.reuse ;  /* 0x000064200a0e7816 */ /* 0x140fe4000000000b */
[----:B------:R-:W-:Y:S02]  /*fcc0*/  PRMT R15, R10, 0x7531, R11 ;  /* 0x000075310a0f7816 */ /* 0x000fe4000000000b */
[C-C-:B-1----:R-:W-:Y:S02]  /*fcd0*/  PRMT R8, R4.reuse, 0x6420, R5.reuse ;  /* 0x0000642004087816 */ /* 0x142fe40000000005 */
[----:B------:R-:W-:Y:S01]  /*fce0*/  PRMT R9, R4, 0x7531, R5 ;  /* 0x0000753104097816 */ /* 0x000fe20000000005 */
[----:B------:R-:W-:Y:S01]  /*fcf0*/  STSM.16.M88.4 [R3], R12 ;  /* 0x0000000c03007844 */ /* 0x000fe20000000200 */
[----:B------:R-:W-:-:S02]  /*fd00*/  PRMT R10, R6, 0x6420, R7 ;  /* 0x00006420060a7816 */ /* 0x000fc40000000007 */
[----:B------:R-:W-:-:S05]  /*fd10*/  PRMT R11, R6, 0x7531, R7 ;  /* 0x00007531060b7816 */ /* 0x000fca0000000007 */
[----:B------:R-:W-:Y:S04]  /*fd20*/  STSM.16.M88.4 [R3+0x2000], R8 ;  /* 0x0020000803007844 */ /* 0x000fe80000000200 */
[----:B------:R-:W0:Y:S04]  /*fd30*/  LDSM.16.MT88.4 R8, [R18+UR38+0x10400] ;  /* 0x010400261208783b */ /* 0x000e280008004200 */
[----:B------:R-:W1:Y:S01]  /*fd40*/  LDSM.16.MT88.4 R4, [R0+UR38+0x17400] ;  /* 0x017400260004783b */ /* 0x000e620008004200 */
[C-C-:B0-----:R-:W-:Y:S02]  /*fd50*/  PRMT R12, R8.reuse, 0x6420, R9.reuse ;  /* 0x00006420080c7816 */ /* 0x141fe40000000009 */
[----:B------:R-:W-:-:S02]  /*fd60*/  PRMT R13, R8, 0x7531, R9 ;  /* 0x00007531080d7816 */ /* 0x000fc40000000009 */
[C-C-:B------:R-:W-:Y:S02]  /*fd70*/  PRMT R14, R10.reuse, 0x6420, R11.reuse ;  /* 0x000064200a0e7816 */ /* 0x140fe4000000000b */
[----:B------:R-:W-:Y:S02]  /*fd80*/  PRMT R15, R10, 0x7531, R11 ;  /* 0x000075310a0f7816 */ /* 0x000fe4000000000b */
[C-C-:B-1----:R-:W-:Y:S02]  /*fd90*/  PRMT R8, R4.reuse, 0x6420, R5.reuse ;  /* 0x0000642004087816 */ /* 0x142fe40000000005 */
[----:B------:R-:W-:Y:S01]  /*fda0*/  PRMT R9, R4, 0x7531, R5 ;  /* 0x0000753104097816 */ /* 0x000fe20000000005 */
[----:B------:R0:W-:Y:S01]  /*fdb0*/  STSM.16.M88.4 [R3+0x4000], R12 ;  /* 0x0040000c03007844 */ /* 0x0001e20000000200 */
        /* <DEDUP_REMOVED lines=11> */
.L_x_85:
[----:B------:R-:W2:Y:S01]  /*fe70*/  S2R R0, SR_TID.X ;  /* 0x0000000000007919 */ /* 0x000ea20000002100 */
[----:B-1----:R-:W-:Y:S01]  /*fe80*/  SYNCS.ARRIVE.TRANS64.A1T0 RZ, [R16+URZ+0x38850], RZ ;  /* 0x038850ff10ff79a7 */ /* 0x002fe2000810003f */
[----:B--2---:R-:W-:Y:S01]  /*fe90*/  LOP3.LUT R0, R0, 0x7f, RZ, 0xc0, !PT ;  /* 0x0000007f00007812 */ /* 0x004fe200078ec0ff */
[----:B------:R-:W-:Y:S03]  /*fea0*/  BAR.SYNC.DEFER_BLOCKING 0x2, 0x80 ;  /* 0x0082000000007b1d */ /* 0x000fe60000010000 */
[----:B------:R-:W-:-:S13]  /*feb0*/  ISETP.NE.AND P0, PT, R0, RZ, PT ;  /* 0x000000ff0000720c */ /* 0x000fda0003f05270 */
[----:B------:R-:W-:-:S05]  /*fec0*/  @!P0 VIADD R0, R16, 0x38880 ;  /* 0x0003888010008836 */ /* 0x000fca0000000000 */
[----:B------:R-:W-:-:S04]  /*fed0*/  @!P0 PRMT R0, RZ, 0x654, R0 ;  /* 0x00000654ff008816 */ /* 0x000fc80000000000 */
[----:B------:R1:W-:Y:S02]  /*fee0*/  @!P0 SYNCS.ARRIVE.TRANS64.RED.A1T0 RZ, [R0+URZ], RZ ;  /* 0x000000ff00ff89a7 */ /* 0x0003e4000810043f */
[----:B-1----:R-:W-:-:S05]  /*fef0*/  VIADD R0, R20, 0x1 ;  /* 0x0000000114007836 */ /* 0x002fca0000000000 */
[----:B------:R-:W-:-:S04]  /*ff00*/  ISETP.NE.AND P0, PT, R0, 0x2, PT ;  /* 0x000000020000780c */ /* 0x000fc80003f05270 */
[----:B------:R-:W-:Y:S02]  /*ff10*/  SEL R2, RZ, 0x1, P0 ;  /* 0x00000001ff027807 */ /* 0x000fe40000000000 */
[----:B------:R-:W-:Y:S02]  /*ff20*/  SEL R0, R0, RZ, P0 ;  /* 0x000000ff00007207 */ /* 0x000fe40000000000 */
[----:B------:R-:W-:Y:S01]  /*ff30*/  LOP3.LUT R21, R21, R2, RZ, 0x3c, !PT ;  /* 0x0000000215157212 */ /* 0x000fe200078e3cff */
[----:B------:R-:W-:-:S07]  /*ff40*/  IMAD.MOV.U32 R2, RZ, RZ, RZ ;  /* 0x000000ffff027224 */ /* 0x000fce00078e00ff */
.L_x_40:
[----:B------:R-:W1:Y:S01]  /*ff50*/  S2R R4, SR_CgaCtaId ;  /* 0x0000000000047919 */ /* 0x000e620000008800 */
[----:B0-----:R-:W-:Y:S02]  /*ff60*/  MOV R3, 0x400 ;  /* 0x0000040000037802 */ /* 0x001fe40000000f00 */
[----:B------:R-:W-:Y:S02]  /*ff70*/  SHF.L.U32 R2, R2, 0x1f, RZ ;  /* 0x0000001f02027819 */ /* 0x000fe400000006ff */
[----:B-1----:R-:W-:-:S04]  /*ff80*/  LEA R7, R4, R3, 0x18 ;  /* 0x0000000304077211 */ /* 0x002fc800078ec0ff */
[----:B------:R-:W0:Y:S02]  /*ff90*/  SYNCS.PHASECHK.TRANS64.TRYWAIT P0, [R7+URZ+0x38820], R2 ;  /* 0x03882002070075a7 */ /* 0x000e24000800017f */
[----:B0-----:R-:W-:Y:S05]  /*ffa0*/  @!P0 BRA `(.L_x_86) ;  /* 0x0000001400148947 */ /* 0x001fea0003800000 */
.L_x_129:
[----:B------:R-:W1:Y:S02]  /*ffb0*/  S2R R3, SR_TID.X ;  /* 0x0000000000037919 */ /* 0x000e640000002100 */
[----:B-1----:R-:W-:-:S04]  /*ffc0*/  SHF.R.U32.HI R3, RZ, 0x5, R3 ;  /* 0x00000005ff037819 */ /* 0x002fc80000011603 */
[----:B------:R-:W-:-:S05]  /*ffd0*/  LOP3.LUT R3, R3, 0x3, RZ, 0xc0, !PT ;  /* 0x0000000303037812 */ /* 0x000fca00078ec0ff */
[----:B0-----:R-:W0:Y:S02]  /*ffe0*/  SHFL.IDX PT, R2, R3, RZ, 0x1f ;  /* 0x00001fff03027589 */ /* 0x001e2400000e0000 */
[----:B0-----:R-:W-:-:S13]  /*fff0*/  ISETP.NE.AND P0, PT, R2, RZ, PT ;  /* 0x000000ff0200720c */ /* 0x001fda0003f05270 */
[----:B------:R-:W-:Y:S05]  /*10000*/  @P0 BRA `(.L_x_10) ;  /* 0x00000000009c0947 */ /* 0x000fea0003800000 */
[----:B------:R-:W-:-:S13]  /*10010*/  ELECT P0, URZ, PT ;  /* 0x00000000003f782f */ /* 0x000fda0003800000 */
[----:B------:R-:W-:Y:S05]  /*10020*/  @!P0 BRA `(.L_x_10) ;  /* 0x0000000000948947 */ /* 0x000fea0003800000 */
[----:B------:R-:W2:Y:S02]  /*10030*/  LDL.LU R3, [R1+0x24] ;  /* 0x0000240001037983 */ /* 0x000ea40000300800 */
[----:B--2---:R-:W-:-:S04]  /*10040*/  LOP3.LUT R2, R3, 0x2, RZ, 0xfc, !PT ;  /* 0x0000000203027812 */ /* 0x004fc800078efcff */
[----:B------:R-:W-:-:S13]  /*10050*/  ISETP.NE.AND P0, PT, R2, 0x3, PT ;  /* 0x000000030200780c */ /* 0x000fda0003f05270 */
[----:B------:R-:W-:Y:S05]  /*10060*/  @!P0 BRA `(.L_x_87) ;  /* 0x0000000000048947 */ /* 0x000fea0003800000 */
[----:B------:R-:W-:Y:S01]  /*10070*/  BPT.TRAP 0x1 ;  /* 0x000000040000795c */ /* 0x000fe20000300000 */
.L_x_87:
[----:B------:R-:W-:Y:S01]  /*10080*/  VIADD R5, R7, 0x38840 ;  /* 0x0003884007057836 */ /* 0x000fe20000000000 */
[----:B------:R-:W-:Y:S01]  /*10090*/  SHF.L.U32 R3, R21, 0x1f, RZ ;  /* 0x0000001f15037819 */ /* 0x000fe200000006ff */
[C---:B------:R-:W-:Y:S02]  /*100a0*/  VIADD R2, R0.reuse, 0x1 ;  /* 0x0000000100027836 */ /* 0x040fe40000000000 */
[----:B------:R-:W-:-:S03]  /*100b0*/  IMAD R6, R0, 0x8, R5 ;  /* 0x0000000800067824 */ /* 0x000fc600078e0205 */
[----:B------:R-:W-:Y:S01]  /*100c0*/  ISETP.NE.AND P2, PT, R2, 0x2, PT ;  /* 0x000000020200780c */ /* 0x000fe20003f45270 */
[----:B------:R-:W0:Y:S03]  /*100d0*/  SYNCS.PHASECHK.TRANS64.TRYWAIT P1, [R6+URZ], R3 ;  /* 0x00000003060075a7 */ /* 0x000e26000802017f */
[----:B------:R-:W-:-:S04]  /*100e0*/  SEL R4, RZ, 0x1, P2 ;  /* 0x00000001ff047807 */ /* 0x000fc80001000000 */
[----:B------:R-:W-:Y:S02]  /*100f0*/  LOP3.LUT R21, R21, R4, RZ, 0x3c, !PT ;  /* 0x0000000415157212 */ /* 0x000fe400078e3cff */
[----:B------:R-:W-:Y:S02]  /*10100*/  SEL R4, R2, RZ, P2 ;  /* 0x000000ff02047207 */ /* 0x000fe40001000000 */
[----:B------:R-:W-:-:S03]  /*10110*/  SHF.L.U32 R2, R21, 0x1f, RZ ;  /* 0x0000001f15027819 */ /* 0x000fc600000006ff */
[----:B------:R-:W-:Y:S01]  /*10120*/  IMAD R5, R4, 0x8, R5 ;  /* 0x0000000804057824 */ /* 0x000fe200078e0205 */
[----:B0-----:R-:W-:Y:S06]  /*10130*/  @!P1 BRA `(.L_x_88) ;  /* 0x0000001000c49947 */ /* 0x001fec0003800000 */
.L_x_130:
[----:B------:R-:W1:Y:S02]  /*10140*/  SYNCS.PHASECHK.TRANS64.TRYWAIT P1, [R5+URZ], R2 ;  /* 0x00000002050075a7 */ /* 0x000e64000802017f */
[----:B-1----:R-:W-:Y:S05]  /*10150*/  @!P1 BRA `(.L_x_89) ;  /* 0x0000001000d09947 */ /* 0x002fea0003800000 */
.L_x_131:
[----:B------:R-:W-:Y:S05]  /*10160*/  @!P0 BRA `(.L_x_90) ;  /* 0x0000000000048947 */ /* 0x000fea0003800000 */
[----:B------:R-:W-:Y:S01]  /*10170*/  BPT.TRAP 0x1 ;  /* 0x000000040000795c */ /* 0x000fe20000300000 */
.L_x_90:
[----:B------:R-:W-:-:S04]  /*10180*/  IMAD R0, R0, 0x8, R7 ;  /* 0x0000000800007824 */ /* 0x000fc800078e0207 */
[----:B------:R-:W2:Y:S02]  /*10190*/  SYNCS.PHASECHK.TRANS64.TRYWAIT P1, [R0+URZ+0x38860], R3 ;  /* 0x03886003000075a7 */ /* 0x000ea4000802017f */
[----:B--2---:R-:W-:Y:S05]  /*101a0*/  @!P1 BRA `(.L_x_91) ;  /* 0x0000001000d09947 */ /* 0x004fea0003800000 */
.L_x_132:
[----:B------:R-:W-:Y:S05]  /*101b0*/  @!P0 BRA `(.L_x_92) ;  /* 0x0000000000048947 */ /* 0x000fea0003800000 */
[----:B------:R-:W-:Y:S01]  /*101c0*/  BPT.TRAP 0x1 ;  /* 0x000000040000795c */ /* 0x000fe20000300000 */
.L_x_92:
[----:B-1----:R-:W-:-:S04]  /*101d0*/  IMAD R5, R4, 0x8, R7 ;  /* 0x0000000804057824 */ /* 0x002fc800078e0207 */
[----:B------:R-:W1:Y:S02]  /*101e0*/  SYNCS.PHASECHK.TRANS64.TRYWAIT P1, [R5+URZ+0x38860], R2 ;  /* 0x03886002050075a7 */ /* 0x000e64000802017f */
[----:B-1----:R-:W-:Y:S05]  /*101f0*/  @!P1 BRA `(.L_x_93) ;  /* 0x0000001000d09947 */ /* 0x002fea0003800000 */
.L_x_133:
[----:B------:R-:W-:Y:S05]  /*10200*/  @!P0 BRA `(.L_x_94) ;  /* 0x0000000000048947 */ /* 0x000fea0003800000 */
[----:B------:R-:W-:Y:S01]  /*10210*/  BPT.TRAP 0x1 ;  /* 0x000000040000795c */ /* 0x000fe20000300000 */
.L_x_94:
[----:B------:R-:W3:Y:S02]  /*10220*/  SYNCS.PHASECHK.TRANS64.TRYWAIT P0, [R0+URZ+0x38880], R3 ;  /* 0x03888003000075a7 */ /* 0x000ee4000800017f */
[----:B---3--:R-:W-:Y:S05]  /*10230*/  @!P0 BRA `(.L_x_95) ;  /* 0x0000001000d48947 */ /* 0x008fea0003800000 */
.L_x_96:
[----:B----4-:R4:W0:Y:S02]  /*10240*/  SYNCS.PHASECHK.TRANS64.TRYWAIT P0, [R5+URZ+0x38880], R2 ;  /* 0x03888002050075a7 */ /* 0x010824000800017f */
[----:B0-----:R-:W-:Y:S05]  /*10250*/  @!P0 NANOSLEEP.SYNCS 0x989680 ;  /* 0x009896800000895d */ /* 0x001fea0003900000 */
[----:B------:R-:W0:Y:S02]  /*10260*/  @!P0 SYNCS.PHASECHK.TRANS64 P0, [R5+URZ+0x38880], R2 ;  /* 0x03888002050085a7 */ /* 0x000e24000800007f */
[----:B0-----:R-:W-:Y:S05]  /*10270*/  @!P0 BRA `(.L_x_96) ;  /* 0xfffffffc00f08947 */ /* 0x001fea000383ffff */
.L_x_10:
[----:B------:R-:W-:Y:S05]  /*10280*/  BSYNC B6 ;  /* 0x0000000000067941 */ /* 0x000fea0003800000 */
.L_x_7:
[----:B------:R-:W-:Y:S05]  /*10290*/  EXIT ;  /* 0x000000000000794d */ /* 0x000fea0003800000 */
.L_x_14:
[----:B0-----:R-:W-:-:S04]  /*102a0*/  IMAD.U32 R3, RZ, RZ, UR36 ;  /* 0x00000024ff037e24 */ /* 0x001fc8000f8e00ff */
[----:B------:R0:W1:Y:S03]  /*102b0*/  SYNCS.PHASECHK.TRANS64.TRYWAIT P1, [R3+URZ+0x38800], R6 ;  /* 0x03880006030075a7 */ /* 0x000066000802017f */
[----:B-1----:R-:W-:Y:S05]  /*102c0*/  @!P1 NANOSLEEP.SYNCS 0x989680 ;  /* 0x009896800000995d */ /* 0x002fea0003900000 */
[----:B------:R-:W1:Y:S02]  /*102d0*/  @!P1 SYNCS.PHASECHK.TRANS64 P1, [R3+URZ+0x38800], R6 ;  /* 0x03880006030095a7 */ /* 0x000e64000802007f */
[----:B-1----:R-:W-:Y:S05]  /*102e0*/  @!P1 BRA `(.L_x_14) ;  /* 0xfffffffc00ec9947 */ /* 0x002fea000383ffff */
[----:B------:R-:W-:Y:S05]  /*102f0*/  BRA `(.L_x_97) ;  /* 0xffffff1400287947 */ /* 0x000fea000383ffff */
.L_x_18:
[----:B0-----:R-:W-:-:S04]  /*10300*/  IMAD.U32 R3, RZ, RZ, UR36 ;  /* 0x00000024ff037e24 */ /* 0x001fc8000f8e00ff */
[----:B------:R0:W2:Y:S03]  /*10310*/  SYNCS.PHASECHK.TRANS64.TRYWAIT P2, [R3+URZ+0x38830], R6 ;  /* 0x03883006030075a7 */ /* 0x0000a6000804017f */
[----:B--2---:R-:W-:Y:S05]  /*10320*/  @!P2 NANOSLEEP.SYNCS 0x989680 ;  /* 0x009896800000a95d */ /* 0x004fea0003900000 */
[----:B------:R-:W2:Y:S02]  /*10330*/  @!P2 SYNCS.PHASECHK.TRANS64 P2, [R3+URZ+0x38830], R6 ;  /* 0x038830060300a5a7 */ /* 0x000ea4000804007f */
[----:B--2---:R-:W-:Y:S05]  /*10340*/  @!P2 BRA `(.L_x_18) ;  /* 0xfffffffc00eca947 */ /* 0x004fea000383ffff */
[----:B------:R-:W-:Y:S05]  /*10350*/  BRA `(.L_x_17) ;  /* 0xffffff1400407947 */ /* 0x000fea000383ffff */
.L_x_23:
[----:B-1----:R-:W-:-:S04]  /*10360*/  IMAD.U32 R12, RZ, RZ, UR7 ;  /* 0x00000007ff0c7e24 */ /* 0x002fc8000f8e00ff */
[----:B------:R1:W2:Y:S03]  /*10370*/  SYNCS.PHASECHK.TRANS64.TRYWAIT P2, [R12+URZ+0x38830], R11 ;  /* 0x0388300b0c0075a7 */ /* 0x0002a6000804017f */
[----:B--2---:R-:W-:Y:S05]  /*10380*/  @!P2 NANOSLEEP.SYNCS 0x989680 ;  /* 0x009896800000a95d */ /* 0x004fea0003900000 */
[----:B------:R-:W2:Y:S02]  /*10390*/  @!P2 SYNCS.PHASECHK.TRANS64 P2, [R12+URZ+0x38830], R11 ;  /* 0x0388300b0c00a5a7 */ /* 0x000ea4000804007f */
[----:B--2---:R-:W-:Y:S05]  /*103a0*/  @!P2 BRA `(.L_x_23) ;  /* 0xfffffffc00eca947 */ /* 0x004fea000383ffff */
[----:B------:R-:W-:Y:S05]  /*103b0*/  BRA `(.L_x_20) ;  /* 0xffffff4800087947 */ /* 0x000fea000383ffff */
.L_x_27:
[----:B-1----:R-:W-:-:S04]  /*103c0*/  IMAD.U32 R11, RZ, RZ, UR10 ;  /* 0x0000000aff0b7e24 */ /* 0x002fc8000f8e00ff */
[----:B------:R1:W2:Y:S03]  /*103d0*/  SYNCS.PHASECHK.TRANS64.TRYWAIT P2, [R11+URZ+0x38850], R10 ;  /* 0x0388500a0b0075a7 */ /* 0x0002a6000804017f */
[----:B--2---:R-:W-:Y:S05]  /*103e0*/  @!P2 NANOSLEEP.SYNCS 0x989680 ;  /* 0x009896800000a95d */ /* 0x004fea0003900000 */
[----:B------:R-:W2:Y:S02]  /*103f0*/  @!P2 SYNCS.PHASECHK.TRANS64 P2, [R11+URZ+0x38850], R10 ;  /* 0x0388500a0b00a5a7 */ /* 0x000ea4000804007f */
[----:B--2---:R-:W-:Y:S05]  /*10400*/  @!P2 BRA `(.L_x_27) ;  /* 0xfffffffc00eca947 */ /* 0x004fea000383ffff */
[----:B------:R-:W-:Y:S05]  /*10410*/  BRA `(.L_x_24) ;  /* 0xffffff4800d87947 */ /* 0x000fea000383ffff */
.L_x_33:
[----:B-1----:R-:W-:-:S04]  /*10420*/  IMAD.U32 R0, RZ, RZ, UR7 ;  /* 0x00000007ff007e24 */ /* 0x002fc8000f8e00ff */
[----:B------:R1:W2:Y:S03]  /*10430*/  SYNCS.PHASECHK.TRANS64.TRYWAIT P1, [R0+URZ+0x38850], R5 ;  /* 0x03885005000075a7 */ /* 0x0002a6000802017f */
[----:B--2---:R-:W-:Y:S05]  /*10440*/  @!P1 NANOSLEEP.SYNCS 0x989680 ;  /* 0x009896800000995d */ /* 0x004fea0003900000 */
[----:B------:R-:W2:Y:S02]  /*10450*/  @!P1 SYNCS.PHASECHK.TRANS64 P1, [R0+URZ+0x38850], R5 ;  /* 0x03885005000095a7 */ /* 0x000ea4000802007f */
[----:B--2---:R-:W-:Y:S05]  /*10460*/  @!P1 BRA `(.L_x_33) ;  /* 0xfffffffc00ec9947 */ /* 0x004fea000383ffff */
[----:B------:R-:W-:Y:S05]  /*10470*/  BRA `(.L_x_32) ;  /* 0xffffff7000687947 */ /* 0x000fea000383ffff */
.L_x_46:
[----:B------:R-:W-:Y:S02]  /*10480*/  IMAD.MOV.U32 R13, RZ, RZ, R6 ;  /* 0x000000ffff0d7224 */ /* 0x000fe400078e0006 */
[----:B------:R-:W-:Y:S02]  /*10490*/  IMAD.MOV.U32 R12, RZ, RZ, RZ ;  /* 0x000000ffff0c7224 */ /* 0x000fe400078e00ff */
[----:B------:R-:W-:Y:S02]  /*104a0*/  IMAD.MOV.U32 R11, RZ, RZ, 0x1f ;  /* 0x0000001fff0b7424 */ /* 0x000fe400078e00ff */
[----:B------:R-:W-:-:S07]  /*104b0*/  IMAD.MOV.U32 R15, RZ, RZ, -0x1 ;  /* 0xffffffffff0f7424 */ /* 0x000fce00078e00ff */
[----:B0-----:R-:W-:Y:S05]  /*104c0*/  WARPSYNC.COLLECTIVE R15, `(.L_x_98) ;  /* 0x000000000f087348 */ /* 0x001fea0003c00000 */
[----:B------:R1:W2:Y:S02]  /*104d0*/  SHFL.IDX P6, R14, R13, R12, R11 ;  /* 0x0000000c0d0e7389 */ /* 0x0002a400000c000b */
[----:B012---:R-:W-:Y:S01]  /*104e0*/  ENDCOLLECTIVE ;  /* 0x000000000000791b */ /* 0x007fe20003800000 */
.L_x_98:
[----:B------:R-:W-:Y:S05]  /*104f0*/  BRA `(.L_x_99) ;  /* 0xffffffc800207947 */ /* 0x000fea000383ffff */
.L_x_48:
[----:B------:R-:W-:Y:S01]  /*10500*/  BSSY B0, `(.L_x_100) ;  /* 0x0000006000007945 */ /* 0x000fe20003800000 */
[----:B------:R-:W-:-:S07]  /*10510*/  IMAD.MOV.U32 R15, RZ, RZ, -0x1 ;  /* 0xffffffffff0f7424 */ /* 0x000fce00078e00ff */
[----:B-1----:R-:W-:Y:S05]  /*10520*/  WARPSYNC.COLLECTIVE R15, `(.L_x_101) ;  /* 0x000000000f0c7348 */ /* 0x002fea0003c00000 */
[----:B------:R-:W-:Y:S02]  /*10530*/  ELECT P6, UR62, PT ;  /* 0x00000000003e782f */ /* 0x000fe400038c0000 */
[----:B------:R-:W-:Y:S01]  /*10540*/  MOV R14, UR62 ;  /* 0x0000003e000e7c02 */ /* 0x000fe20008000f00 */
[----:B-1----:R-:W-:Y:S10]  /*10550*/  ENDCOLLECTIVE ;  /* 0x000000000000791b */ /* 0x002ff40003800000 */
.L_x_101:
[----:B------:R-:W-:Y:S05]  /*10560*/  BSYNC B0 ;  /* 0x0000000000007941 */ /* 0x000fea0003800000 */
.L_x_100:
[----:B------:R-:W-:Y:S05]  /*10570*/  BRA `(.L_x_102) ;  /* 0xffffffc8002c7947 */ /* 0x000fea000383ffff */
.L_x_50:
[----:B0-----:R-:W-:-:S04]  /*10580*/  IMAD.U32 R3, RZ, RZ, UR38 ;  /* 0x00000026ff037e24 */ /* 0x001fc8000f8e00ff */
[----:B------:R0:W2:Y:S03]  /*10590*/  SYNCS.PHASECHK.TRANS64.TRYWAIT P0, [R3+URZ+0x38880], R2 ;  /* 0x03888002030075a7 */ /* 0x0000a6000800017f */
[----:B--2---:R-:W-:Y:S05]  /*105a0*/  @!P0 NANOSLEEP.SYNCS 0x989680 ;  /* 0x009896800000895d */ /* 0x004fea0003900000 */
[----:B------:R-:W2:Y:S02]  /*105b0*/  @!P0 SYNCS.PHASECHK.TRANS64 P0, [R3+URZ+0x38880], R2 ;  /* 0x03888002030085a7 */ /* 0x000ea4000800007f */
[----:B--2---:R-:W-:Y:S05]  /*105c0*/  @!P0 BRA `(.L_x_50) ;  /* 0xfffffffc00ec8947 */ /* 0x004fea000383ffff */
[----:B------:R-:W-:Y:S05]  /*105d0*/  BRA `(.L_x_103) ;  /* 0xffffffc800787947 */ /* 0x000fea000383ffff */
.L_x_52:
[----:B0-----:R-:W-:-:S04]  /*105e0*/  IMAD.U32 R3, RZ, RZ, UR38 ;  /* 0x00000026ff037e24 */ /* 0x001fc8000f8e00ff */
[----:B------:R0:W2:Y:S03]  /*105f0*/  SYNCS.PHASECHK.TRANS64.TRYWAIT P0, [R3+URZ+0x38840], R2 ;  /* 0x03884002030075a7 */ /* 0x0000a6000800017f */
[----:B--2---:R-:W-:Y:S05]  /*10600*/  @!P0 NANOSLEEP.SYNCS 0x989680 ;  /* 0x009896800000895d */ /* 0x004fea0003900000 */
[----:B------:R-:W2:Y:S02]  /*10610*/  @!P0 SYNCS.PHASECHK.TRANS64 P0, [R3+URZ+0x38840], R2 ;  /* 0x03884002030085a7 */ /* 0x000ea4000800007f */
[----:B--2---:R-:W-:Y:S05]  /*10620*/  @!P0 BRA `(.L_x_52) ;  /* 0xfffffffc00ec8947 */ /* 0x004fea000383ffff */
[----:B------:R-:W-:Y:S05]  /*10630*/  BRA `(.L_x_104) ;  /* 0xffffffc800d07947 */ /* 0x000fea000383ffff */
.L_x_55:
[----:B------:R-:W-:Y:S02]  /*10640*/  IMAD.MOV.U32 R13, RZ, RZ, R2 ;  /* 0x000000ffff0d7224 */ /* 0x000fe400078e0002 */
[----:B------:R-:W-:Y:S02]  /*10650*/  IMAD.MOV.U32 R12, RZ, RZ, RZ ;  /* 0x000000ffff0c7224 */ /* 0x000fe400078e00ff */
[----:B------:R-:W-:Y:S02]  /*10660*/  IMAD.MOV.U32 R11, RZ, RZ, 0x181f ;  /* 0x0000181fff0b7424 */ /* 0x000fe400078e00ff */
[----:B------:R-:W-:Y:S02]  /*10670*/  IMAD.MOV.U32 R15, RZ, RZ, -0x1 ;  /* 0xffffffffff0f7424 */ /* 0x000fe400078e00ff */
[----:B------:R-:W-:-:S07]  /*10680*/  IMAD R5, R9, 0x80, R5 ;  /* 0x0000008009057824 */ /* 0x000fce00078e0205 */
[----:B------:R-:W-:Y:S05]  /*10690*/  WARPSYNC.COLLECTIVE R15, `(.L_x_105) ;  /* 0x000000000f087348 */ /* 0x000fea0003c00000 */
[----:B------:R0:W1:Y:S02]  /*106a0*/  SHFL.IDX P6, R14, R13, R12, R11 ;  /* 0x0000000c0d0e7389 */ /* 0x00006400000c000b */
[----:B01----:R-:W-:Y:S01]  /*106b0*/  ENDCOLLECTIVE ;  /* 0x000000000000791b */ /* 0x003fe20003800000 */
.L_x_105:
[----:B------:R-:W-:Y:S02]  /*106c0*/  IMAD.MOV.U32 R13, RZ, RZ, R0 ;  /* 0x000000ffff0d7224 */ /* 0x000fe400078e0000 */
[----:B------:R-:W-:-:S07]  /*106d0*/  IMAD.MOV.U32 R6, RZ, RZ, R14 ;  /* 0x000000ffff067224 */ /* 0x000fce00078e000e */
[----:B------:R-:W-:Y:S05]  /*106e0*/  WARPSYNC.COLLECTIVE R15, `(.L_x_106) ;  /* 0x000000000f087348 */ /* 0x000fea0003c00000 */
[----:B------:R0:W1:Y:S02]  /*106f0*/  SHFL.IDX P6, R14, R13, R12, R11 ;  /* 0x0000000c0d0e7389 */ /* 0x00006400000c000b */
[----:B01----:R-:W-:Y:S01]  /*10700*/  ENDCOLLECTIVE ;  /* 0x000000000000791b */ /* 0x003fe20003800000 */
.L_x_106:
[----:B------:R-:W-:Y:S02]  /*10710*/  ULDC UR4, c[0x0][0x288] ;  /* 0x0000a20000047ab9 */ /* 0x000fe40000000800 */
[----:B------:R-:W-:-:S05]  /*10720*/  IMAD R3, R8, UR4, RZ ;  /* 0x0000000408037c24 */ /* 0x000fca000f8e02ff */
[----:B------:R-:W-:Y:S01]  /*10730*/  ISETP.GE.AND P2, PT, R5, R3, PT ;  /* 0x000000030500720c */ /* 0x000fe20003f46270 */
[----:B------:R-:W-:Y:S02]  /*10740*/  IMAD.MOV.U32 R13, RZ, RZ, R2 ;  /* 0x000000ffff0d7224 */ /* 0x000fe400078e0002 */
[----:B------:R-:W-:-:S10]  /*10750*/  IMAD.MOV.U32 R12, RZ, RZ, 0x1 ;  /* 0x00000001ff0c7424 */ /* 0x000fd400078e00ff */
[----:B------:R-:W-:Y:S02]  /*10760*/  @!P2 VIADD R8, R4, UR38 ;  /* 0x000000260408ac36 */ /* 0x000fe40008000000 */
[----:B------:R-:W-:-:S07]  /*10770*/  IMAD.MOV.U32 R7, RZ, RZ, R14 ;  /* 0x000000ffff077224 */ /* 0x000fce00078e000e */
[----:B------:R-:W-:Y:S05]  /*10780*/  WARPSYNC.COLLECTIVE R15, `(.L_x_107) ;  /* 0x000000000f087348 */ /* 0x000fea0003c00000 */
[----:B------:R0:W1:Y:S02]  /*10790*/  SHFL.IDX P6, R14, R13, R12, R11 ;  /* 0x0000000c0d0e7389 */ /* 0x00006400000c000b */
[----:B01----:R-:W-:Y:S01]  /*107a0*/  ENDCOLLECTIVE ;  /* 0x000000000000791b */ /* 0x003fe20003800000 */
.L_x_107:
[----:B------:R-:W-:-:S05]  /*107b0*/  @!P2 IADD3 R7, P3, R19, R7, RZ ;  /* 0x000000071307a210 */ /* 0x000fca0007f7e0ff */
[----:B------:R-:W-:-:S05]  /*107c0*/  @!P2 IMAD.X R6, RZ, RZ, R6, P3 ;  /* 0x000000ffff06a224 */ /* 0x000fca00018e0606 */
[----:B------:R-:W-:Y:S01]  /*107d0*/  @!P2 LOP3.LUT R7, R7, R6, RZ, 0x3c, !PT ;  /* 0x000000060707a212 */ /* 0x000fe200078e3cff */
[----:B------:R-:W-:-:S03]  /*107e0*/  IMAD.MOV.U32 R13, RZ, RZ, R0 ;  /* 0x000000ffff0d7224 */ /* 0x000fc600078e0000 */
[----:B------:R-:W-:-:S04]  /*107f0*/  @!P2 LOP3.LUT R6, R7, R6, RZ, 0x3c, !PT ;  /* 0x000000060706a212 */ /* 0x000fc800078e3cff */
[----:B------:R-:W-:-:S05]  /*10800*/  @!P2 LOP3.LUT R7, R7, R6, RZ, 0x3c, !PT ;  /* 0x000000060707a212 */ /* 0x000fca00078e3cff */
[----:B------:R-:W-:Y:S01]  /*10810*/  @!PT LDS RZ, [RZ] ;  /* 0x00000000fffff984 */ /* 0x000fe20000000800 */
[----:B------:R-:W-:Y:S01]  /*10820*/  @!PT LDS RZ, [RZ] ;  /* 0x00000000fffff984 */ /* 0x000fe20000000800 */
[----:B------:R-:W-:Y:S01]  /*10830*/  @!PT LDS RZ, [RZ] ;  /* 0x00000000fffff984 */ /* 0x000fe20000000800 */
[----:B------:R-:W-:Y:S04]  /*10840*/  @!P2 LDGSTS.E.BYPASS.LTC128B.128 [R8+0x20400], desc[UR40][R6.64], !P1 ;  /* 0x204000000608afae */ /* 0x000fe8000c901d68 */
[----:B------:R0:W-:Y:S02]  /*10850*/  @!P2 LDGSTS.E.BYPASS.LTC128B.128 [R8+0x24400], desc[UR40][R6.64+0x80], !P0 ;  /* 0x244000800608afae */ /* 0x0001e4000c101d68 */
[----:B0-----:R-:W-:-:S05]  /*10860*/  VIADD R6, R5, 0x10 ;  /* 0x0000001005067836 */ /* 0x001fca0000000000 */
[----:B------:R-:W-:Y:S01]  /*10870*/  ISETP.GE.AND P2, PT, R6, R3, PT ;  /* 0x000000030600720c */ /* 0x000fe20003f46270 */
[----:B------:R-:W-:-:S12]  /*10880*/  IMAD.MOV.U32 R6, RZ, RZ, R14 ;  /* 0x000000ffff067224 */ /* 0x000fd800078e000e */
[----:B------:R-:W-:Y:S05]  /*10890*/  WARPSYNC.COLLECTIVE R15, `(.L_x_108) ;  /* 0x000000000f087348 */ /* 0x000fea0003c00000 */
[----:B------:R0:W1:Y:S02]  /*108a0*/  SHFL.IDX P6, R14, R13, R12, R11 ;  /* 0x0000000c0d0e7389 */ /* 0x00006400000c000b */
[----:B01----:R-:W-:Y:S01]  /*108b0*/  ENDCOLLECTIVE ;  /* 0x000000000000791b */ /* 0x003fe20003800000 */
.L_x_108:
[----:B------:R-:W-:Y:S02]  /*108c0*/  @!P2 VIADD R8, R4, UR38 ;  /* 0x000000260408ac36 */ /* 0x000fe40008000000 */
[----:B------:R-:W-:Y:S02]  /*108d0*/  IMAD.MOV.U32 R13, RZ, RZ, R2 ;  /* 0x000000ffff0d7224 */ /* 0x000fe400078e0002 */
[----:B------:R-:W-:Y:S02]  /*108e0*/  IMAD.MOV.U32 R12, RZ, RZ, 0x2 ;  /* 0x00000002ff0c7424 */ /* 0x000fe400078e00ff */
[----:B------:R-:W-:-:S07]  /*108f0*/  IMAD.MOV.U32 R7, RZ, RZ, R14 ;  /* 0x000000ffff077224 */ /* 0x000fce00078e000e */
[----:B------:R-:W-:Y:S05]  /*10900*/  WARPSYNC.COLLECTIVE R15, `(.L_x_109) ;  /* 0x000000000f087348 */ /* 0x000fea0003c00000 */
[----:B------:R0:W1:Y:S02]  /*10910*/  SHFL.IDX P6, R14, R13, R12, R11 ;  /* 0x0000000c0d0e7389 */ /* 0x00006400000c000b */
[----:B01----:R-:W-:Y:S01]  /*10920*/  ENDCOLLECTIVE ;  /* 0x000000000000791b */ /* 0x003fe20003800000 */
.L_x_109:
        /* <DEDUP_REMOVED lines=17> */
.L_x_110:
[----:B------:R-:W-:Y:S02]  /*10a40*/  @!P2 VIADD R8, R4, UR38 ;  /* 0x000000260408ac36 */ /* 0x000fe40008000000 */
[----:B------:R-:W-:Y:S02]  /*10a50*/  IMAD.MOV.U32 R13, RZ, RZ, R2 ;  /* 0x000000ffff0d7224 */ /* 0x000fe400078e0002 */
[----:B------:R-:W-:Y:S02]  /*10a60*/  IMAD.MOV.U32 R12, RZ, RZ, 0x3 ;  /* 0x00000003ff0c7424 */ /* 0x000fe400078e00ff */
[----:B------:R-:W-:-:S07]  /*10a70*/  IMAD.MOV.U32 R7, RZ, RZ, R14 ;  /* 0x000000ffff077224 */ /* 0x000fce00078e000e */
[----:B------:R-:W-:Y:S05]  /*10a80*/  WARPSYNC.COLLECTIVE R15, `(.L_x_111) ;  /* 0x000000000f087348 */ /* 0x000fea0003c00000 */
[----:B------:R0:W1:Y:S02]  /*10a90*/  SHFL.IDX P6, R14, R13, R12, R11 ;  /* 0x0000000c0d0e7389 */ /* 0x00006400000c000b */
[----:B01----:R-:W-:Y:S01]  /*10aa0*/  ENDCOLLECTIVE ;  /* 0x000000000000791b */ /* 0x003fe20003800000 */
.L_x_111:
        /* <DEDUP_REMOVED lines=17> */
.L_x_112:
[----:B------:R-:W-:Y:S02]  /*10bc0*/  @!P2 VIADD R8, R4, UR38 ;  /* 0x000000260408ac36 */ /* 0x000fe40008000000 */
[----:B------:R-:W-:Y:S02]  /*10bd0*/  IMAD.MOV.U32 R13, RZ, RZ, R2 ;  /* 0x000000ffff0d7224 */ /* 0x000fe400078e0002 */
[----:B------:R-:W-:Y:S02]  /*10be0*/  IMAD.MOV.U32 R12, RZ, RZ, 0x4 ;  /* 0x00000004ff0c7424 */ /* 0x000fe400078e00ff */
[----:B------:R-:W-:-:S07]  /*10bf0*/  IMAD.MOV.U32 R7, RZ, RZ, R14 ;  /* 0x000000ffff077224 */ /* 0x000fce00078e000e */
[----:B------:R-:W-:Y:S05]  /*10c00*/  WARPSYNC.COLLECTIVE R15, `(.L_x_113) ;  /* 0x000000000f087348 */ /* 0x000fea0003c00000 */
[----:B------:R0:W1:Y:S02]  /*10c10*/  SHFL.IDX P6, R14, R13, R12, R11 ;  /* 0x0000000c0d0e7389 */ /* 0x00006400000c000b */
[----:B01----:R-:W-:Y:S01]  /*10c20*/  ENDCOLLECTIVE ;  /* 0x000000000000791b */ /* 0x003fe20003800000 */
.L_x_113:
        /* <DEDUP_REMOVED lines=17> */
.L_x_114:
[----:B------:R-:W-:Y:S02]  /*10d40*/  @!P2 VIADD R8, R4, UR38 ;  /* 0x000000260408ac36 */ /* 0x000fe40008000000 */
[----:B------:R-:W-:Y:S02]  /*10d50*/  IMAD.MOV.U32 R13, RZ, RZ, R2 ;  /* 0x000000ffff0d7224 */ /* 0x000fe400078e0002 */
[----:B------:R-:W-:Y:S02]  /*10d60*/  IMAD.MOV.U32 R12, RZ, RZ, 0x5 ;  /* 0x00000005ff0c7424 */ /* 0x000fe400078e00ff */
[----:B------:R-:W-:-:S07]  /*10d70*/  IMAD.MOV.U32 R7, RZ, RZ, R14 ;  /* 0x000000ffff077224 */ /* 0x000fce00078e000e */
[----:B------:R-:W-:Y:S05]  /*10d80*/  WARPSYNC.COLLECTIVE R15, `(.L_x_115) ;  /* 0x000000000f087348 */ /* 0x000fea0003c00000 */
[----:B------:R0:W1:Y:S02]  /*10d90*/  SHFL.IDX P6, R14, R13, R12, R11 ;  /* 0x0000000c0d0e7389 */ /* 0x00006400000c000b */
[----:B01----:R-:W-:Y:S01]  /*10da0*/  ENDCOLLECTIVE ;  /* 0x000000000000791b */ /* 0x003fe20003800000 */
.L_x_115:
        /* <DEDUP_REMOVED lines=17> */
.L_x_116:
[----:B------:R-:W-:Y:S02]  /*10ec0*/  @!P2 VIADD R8, R4, UR38 ;  /* 0x000000260408ac36 */ /* 0x000fe40008000000 */
[----:B------:R-:W-:Y:S02]  /*10ed0*/  IMAD.MOV.U32 R13, RZ, RZ, R2 ;  /* 0x000000ffff0d7224 */ /* 0x000fe400078e0002 */
[----:B------:R-:W-:Y:S02]  /*10ee0*/  IMAD.MOV.U32 R12, RZ, RZ, 0x6 ;  /* 0x00000006ff0c7424 */ /* 0x000fe400078e00ff */
[----:B------:R-:W-:-:S07]  /*10ef0*/  IMAD.MOV.U32 R7, RZ, RZ, R14 ;  /* 0x000000ffff077224 */ /* 0x000fce00078e000e */
[----:B------:R-:W-:Y:S05]  /*10f00*/  WARPSYNC.COLLECTIVE R15, `(.L_x_117) ;  /* 0x000000000f087348 */ /* 0x000fea0003c00000 */
[----:B------:R0:W1:Y:S02]  /*10f10*/  SHFL.IDX P6, R14, R13, R12, R11 ;  /* 0x0000000c0d0e7389 */ /* 0x00006400000c000b */
[----:B01----:R-:W-:Y:S01]  /*10f20*/  ENDCOLLECTIVE ;  /* 0x000000000000791b */ /* 0x003fe20003800000 */
.L_x_117:
        /* <DEDUP_REMOVED lines=11> */
[----:B0-----:R-:W-:-:S07]  /*10fe0*/  IMAD.MOV.U32 R6, RZ, RZ, R14 ;  /* 0x000000ffff067224 */ /* 0x001fce00078e000e */
[----:B------:R-:W-:Y:S05]  /*10ff0*/  WARPSYNC.COLLECTIVE R15, `(.L_x_118) ;  /* 0x000000000f087348 */ /* 0x000fea0003c00000 */
[----:B------:R0:W1:Y:S02]  /*11000*/  SHFL.IDX P6, R14, R13, R12, R11 ;  /* 0x0000000c0d0e7389 */ /* 0x00006400000c000b */
[----:B01----:R-:W-:Y:S01]  /*11010*/  ENDCOLLECTIVE ;  /* 0x000000000000791b */ /* 0x003fe20003800000 */
.L_x_118:
[----:B------:R-:W-:-:S05]  /*11020*/  VIADD R8, R5, 0x60 ;  /* 0x0000006005087836 */ /* 0x000fca0000000000 */
        /* <DEDUP_REMOVED lines=8> */
.L_x_119:
        /* <DEDUP_REMOVED lines=15> */
.L_x_120:
[----:B------:R-:W-:Y:S01]  /*111a0*/  IMAD.MOV.U32 R0, RZ, RZ, R14 ;  /* 0x000000ffff007224 */ /* 0x000fe200078e000e */
[----:B------:R-:W-:Y:S06]  /*111b0*/  BRA `(.L_x_121) ;  /* 0xffffffcc00047947 */ /* 0x000fec000383ffff */
.L_x_58:
[----:B0-2---:R-:W-:-:S04]  /*111c0*/  IMAD.U32 R2, RZ, RZ, UR38 ;  /* 0x00000026ff027e24 */ /* 0x005fc8000f8e00ff */
[----:B------:R0:W2:Y:S03]  /*111d0*/  SYNCS.PHASECHK.TRANS64.TRYWAIT P0, [R2+URZ+0x38820], R0 ;  /* 0x03882000020075a7 */ /* 0x0000a6000800017f */
[----:B--2---:R-:W-:Y:S05]  /*111e0*/  @!P0 NANOSLEEP.SYNCS 0x989680 ;  /* 0x009896800000895d */ /* 0x004fea0003900000 */
[----:B------:R-:W2:Y:S02]  /*111f0*/  @!P0 SYNCS.PHASECHK.TRANS64 P0, [R2+URZ+0x38820], R0 ;  /* 0x03882000020085a7 */ /* 0x000ea4000800007f */
[----:B--2---:R-:W-:Y:S05]  /*11200*/  @!P0 BRA `(.L_x_58) ;  /* 0xfffffffc00ec8947 */ /* 0x004fea000383ffff */
[----:B------:R-:W-:Y:S05]  /*11210*/  BRA `(.L_x_122) ;  /* 0xffffffcc00447947 */ /* 0x000fea000383ffff */
.L_x_63:
[----:B0-----:R0:W1:Y:S02]  /*11220*/  SYNCS.PHASECHK.TRANS64.TRYWAIT P0, [R6+URZ+0x38880], R5 ;  /* 0x03888005060075a7 */ /* 0x001064000800017f */
[----:B-1----:R-:W-:Y:S05]  /*11230*/  @!P0 NANOSLEEP.SYNCS 0x989680 ;  /* 0x009896800000895d */ /* 0x002fea0003900000 */
[----:B------:R-:W1:Y:S02]  /*11240*/  @!P0 SYNCS.PHASECHK.TRANS64 P0, [R6+URZ+0x38880], R5 ;  /* 0x03888005060085a7 */ /* 0x000e64000800007f */
[----:B-1----:R-:W-:Y:S05]  /*11250*/  @!P0 BRA `(.L_x_63) ;  /* 0xfffffffc00f08947 */ /* 0x002fea000383ffff */
[----:B------:R-:W-:Y:S05]  /*11260*/  BRA `(.L_x_123) ;  /* 0xffffffd000147947 */ /* 0x000fea000383ffff */
.L_x_68:
[----:B-1----:R1:W2:Y:S02]  /*11270*/  SYNCS.PHASECHK.TRANS64.TRYWAIT P0, [R6+URZ+0x38840], R5 ;  /* 0x03884005060075a7 */ /* 0x0022a4000800017f */
[----:B--2---:R-:W-:Y:S05]  /*11280*/  @!P0 NANOSLEEP.SYNCS 0x989680 ;  /* 0x009896800000895d */ /* 0x004fea0003900000 */
[----:B------:R-:W2:Y:S02]  /*11290*/  @!P0 SYNCS.PHASECHK.TRANS64 P0, [R6+URZ+0x38840], R5 ;  /* 0x03884005060085a7 */ /* 0x000ea4000800007f */
[----:B--2---:R-:W-:Y:S05]  /*112a0*/  @!P0 BRA `(.L_x_68) ;  /* 0xfffffffc00f08947 */ /* 0x004fea000383ffff */
[----:B------:R-:W-:Y:S05]  /*112b0*/  BRA `(.L_x_124) ;  /* 0xffffffd000c07947 */ /* 0x000fea000383ffff */
.L_x_74:
[----:B0-----:R0:W1:Y:S02]  /*112c0*/  SYNCS.PHASECHK.TRANS64.TRYWAIT P0, [R19+URZ+0x38870], R4 ;  /* 0x03887004130075a7 */ /* 0x001064000800017f */
[----:B-1----:R-:W-:Y:S05]  /*112d0*/  @!P0 NANOSLEEP.SYNCS 0x989680 ;  /* 0x009896800000895d */ /* 0x002fea0003900000 */
[----:B------:R-:W1:Y:S02]  /*112e0*/  @!P0 SYNCS.PHASECHK.TRANS64 P0, [R19+URZ+0x38870], R4 ;  /* 0x03887004130085a7 */ /* 0x000e64000800007f */
[----:B-1----:R-:W-:Y:S05]  /*112f0*/  @!P0 BRA `(.L_x_74) ;  /* 0xfffffffc00f08947 */ /* 0x002fea000383ffff */
[----:B------:R-:W-:Y:S05]  /*11300*/  BRA `(.L_x_125) ;  /* 0xffffffd4008c7947 */ /* 0x000fea000383ffff */
.L_x_76:
[----:B0-----:R0:W1:Y:S02]  /*11310*/  SYNCS.PHASECHK.TRANS64.TRYWAIT P0, [R19+URZ+0x38860], R4 ;  /* 0x03886004130075a7 */ /* 0x001064000800017f */
[----:B-1----:R-:W-:Y:S05]  /*11320*/  @!P0 NANOSLEEP.SYNCS 0x989680 ;  /* 0x009896800000895d */ /* 0x002fea0003900000 */
[----:B------:R-:W1:Y:S02]  /*11330*/  @!P0 SYNCS.PHASECHK.TRANS64 P0, [R19+URZ+0x38860], R4 ;  /* 0x03886004130085a7 */ /* 0x000e64000800007f */
[----:B-1----:R-:W-:Y:S05]  /*11340*/  @!P0 BRA `(.L_x_76) ;  /* 0xfffffffc00f08947 */ /* 0x002fea000383ffff */
[----:B------:R-:W-:Y:S05]  /*11350*/  BRA `(.L_x_126) ;  /* 0xffffffd400907947 */ /* 0x000fea000383ffff */
.L_x_82:
[----:B--2---:R2:W3:Y:S02]  /*11360*/  SYNCS.PHASECHK.TRANS64.TRYWAIT P0, [R16+URZ+0x38870], R3 ;  /* 0x03887003100075a7 */ /* 0x0044e4000800017f */
[----:B---3--:R-:W-:Y:S05]  /*11370*/  @!P0 NANOSLEEP.SYNCS 0x989680 ;  /* 0x009896800000895d */ /* 0x008fea0003900000 */
[----:B------:R-:W3:Y:S02]  /*11380*/  @!P0 SYNCS.PHASECHK.TRANS64 P0, [R16+URZ+0x38870], R3 ;  /* 0x03887003100085a7 */ /* 0x000ee4000800007f */
[----:B---3--:R-:W-:Y:S05]  /*11390*/  @!P0 BRA `(.L_x_82) ;  /* 0xfffffffc00f08947 */ /* 0x008fea000383ffff */
[----:B------:R-:W-:Y:S05]  /*113a0*/  BRA `(.L_x_127) ;  /* 0xffffffe000507947 */ /* 0x000fea000383ffff */
.L_x_84:
[----:B--2---:R2:W3:Y:S02]  /*113b0*/  SYNCS.PHASECHK.TRANS64.TRYWAIT P0, [R16+URZ+0x38860], R3 ;  /* 0x03886003100075a7 */ /* 0x0044e4000800017f */
[----:B---3--:R-:W-:Y:S05]  /*113c0*/  @!P0 NANOSLEEP.SYNCS 0x989680 ;  /* 0x009896800000895d */ /* 0x008fea0003900000 */
[----:B------:R-:W3:Y:S02]  /*113d0*/  @!P0 SYNCS.PHASECHK.TRANS64 P0, [R16+URZ+0x38860], R3 ;  /* 0x03886003100085a7 */ /* 0x000ee4000800007f */
[----:B---3--:R-:W-:Y:S05]  /*113e0*/  @!P0 BRA `(.L_x_84) ;  /* 0xfffffffc00f08947 */ /* 0x008fea000383ffff */
[----:B------:R-:W-:Y:S05]  /*113f0*/  BRA `(.L_x_128) ;  /* 0xffffffe000547947 */ /* 0x000fea000383ffff */
.L_x_86:
[----:B0-----:R0:W1:Y:S02]  /*11400*/  SYNCS.PHASECHK.TRANS64.TRYWAIT P0, [R7+URZ+0x38820], R2 ;  /* 0x03882002070075a7 */ /* 0x001064000800017f */
[----:B-1----:R-:W-:Y:S05]  /*11410*/  @!P0 NANOSLEEP.SYNCS 0x989680 ;  /* 0x009896800000895d */ /* 0x002fea0003900000 */
[----:B------:R-:W1:Y:S02]  /*11420*/  @!P0 SYNCS.PHASECHK.TRANS64 P0, [R7+URZ+0x38820], R2 ;  /* 0x03882002070085a7 */ /* 0x000e64000800007f */
[----:B-1----:R-:W-:Y:S05]  /*11430*/  @!P0 BRA `(.L_x_86) ;  /* 0xfffffffc00f08947 */ /* 0x002fea000383ffff */
[----:B------:R-:W-:Y:S05]  /*11440*/  BRA `(.L_x_129) ;  /* 0xffffffe800d87947 */ /* 0x000fea000383ffff */
.L_x_88:
[----:B0-----:R0:W1:Y:S02]  /*11450*/  SYNCS.PHASECHK.TRANS64.TRYWAIT P1, [R6+URZ], R3 ;  /* 0x00000003060075a7 */ /* 0x001064000802017f */
[----:B-1----:R-:W-:Y:S05]  /*11460*/  @!P1 NANOSLEEP.SYNCS 0x989680 ;  /* 0x009896800000995d */ /* 0x002fea0003900000 */
[----:B------:R-:W1:Y:S02]  /*11470*/  @!P1 SYNCS.PHASECHK.TRANS64 P1, [R6+URZ], R3 ;  /* 0x00000003060095a7 */ /* 0x000e64000802007f */
[----:B-1----:R-:W-:Y:S05]  /*11480*/  @!P1 BRA `(.L_x_88) ;  /* 0xfffffffc00f09947 */ /* 0x002fea000383ffff */
[----:B------:R-:W-:Y:S05]  /*11490*/  BRA `(.L_x_130) ;  /* 0xffffffec00287947 */ /* 0x000fea000383ffff */
.L_x_89:
[----:B-1----:R1:W2:Y:S02]  /*114a0*/  SYNCS.PHASECHK.TRANS64.TRYWAIT P1, [R5+URZ], R2 ;  /* 0x00000002050075a7 */ /* 0x0022a4000802017f */
[----:B--2---:R-:W-:Y:S05]  /*114b0*/  @!P1 NANOSLEEP.SYNCS 0x989680 ;  /* 0x009896800000995d */ /* 0x004fea0003900000 */
[----:B------:R-:W2:Y:S02]  /*114c0*/  @!P1 SYNCS.PHASECHK.TRANS64 P1, [R5+URZ], R2 ;  /* 0x00000002050095a7 */ /* 0x000ea4000802007f */
[----:B--2---:R-:W-:Y:S05]  /*114d0*/  @!P1 BRA `(.L_x_89) ;  /* 0xfffffffc00f09947 */ /* 0x004fea000383ffff */
[----:B------:R-:W-:Y:S05]  /*114e0*/  BRA `(.L_x_131) ;  /* 0xffffffec001c7947 */ /* 0x000fea000383ffff */
.L_x_91:
[----:B--2---:R2:W3:Y:S02]  /*114f0*/  SYNCS.PHASECHK.TRANS64.TRYWAIT P1, [R0+URZ+0x38860], R3 ;  /* 0x03886003000075a7 */ /* 0x0044e4000802017f */
[----:B---3--:R-:W-:Y:S05]  /*11500*/  @!P1 NANOSLEEP.SYNCS 0x989680 ;  /* 0x009896800000995d */ /* 0x008fea0003900000 */
[----:B------:R-:W3:Y:S02]  /*11510*/  @!P1 SYNCS.PHASECHK.TRANS64 P1, [R0+URZ+0x38860], R3 ;  /* 0x03886003000095a7 */ /* 0x000ee4000802007f */
[----:B---3--:R-:W-:Y:S05]  /*11520*/  @!P1 BRA `(.L_x_91) ;  /* 0xfffffffc00f09947 */ /* 0x008fea000383ffff */
[----:B------:R-:W-:Y:S05]  /*11530*/  BRA `(.L_x_132) ;  /* 0xffffffec001c7947 */ /* 0x000fea000383ffff */
.L_x_93:
[----:B-1----:R1:W3:Y:S02]  /*11540*/  SYNCS.PHASECHK.TRANS64.TRYWAIT P1, [R5+URZ+0x38860], R2 ;  /* 0x03886002050075a7 */ /* 0x0022e4000802017f */
[----:B---3--:R-:W-:Y:S05]  /*11550*/  @!P1 NANOSLEEP.SYNCS 0x989680 ;  /* 0x009896800000995d */ /* 0x008fea0003900000 */
[----:B------:R-:W3:Y:S02]  /*11560*/  @!P1 SYNCS.PHASECHK.TRANS64 P1, [R5+URZ+0x38860], R2 ;  /* 0x03886002050095a7 */ /* 0x000ee4000802007f */
[----:B---3--:R-:W-:Y:S05]  /*11570*/  @!P1 BRA `(.L_x_93) ;  /* 0xfffffffc00f09947 */ /* 0x008fea000383ffff */
[----:B------:R-:W-:Y:S05]  /*11580*/  BRA `(.L_x_133) ;  /* 0xffffffec001c7947 */ /* 0x000fea000383ffff */
.L_x_95:
[----:B---3--:R3:W4:Y:S02]  /*11590*/  SYNCS.PHASECHK.TRANS64.TRYWAIT P0, [R0+URZ+0x38880], R3 ;  /* 0x03888003000075a7 */ /* 0x008724000800017f */
[----:B----4-:R-:W-:Y:S05]  /*115a0*/  @!P0 NANOSLEEP.SYNCS 0x989680 ;  /* 0x009896800000895d */ /* 0x010fea0003900000 */
[----:B------:R-:W4:Y:S02]  /*115b0*/  @!P0 SYNCS.PHASECHK.TRANS64 P0, [R0+URZ+0x38880], R3 ;  /* 0x03888003000085a7 */ /* 0x000f24000800007f */
[----:B----4-:R-:W-:Y:S05]  /*115c0*/  @!P0 BRA `(.L_x_95) ;  /* 0xfffffffc00f08947 */ /* 0x010fea000383ffff */
[----:B------:R-:W-:Y:S05]  /*115d0*/  BRA `(.L_x_96) ;  /* 0xffffffec00187947 */ /* 0x000fea000383ffff */
.L_x_134:
[----:B------:R-:W-:-:S00]  /*115e0*/  BRA `(.L_x_134) ;  /* 0xfffffffc00fc7947 */ /* 0x000fc0000383ffff */
[----:B------:R-:W-:-:S00]  /*115f0*/  NOP ;  /* 0x0000000000007918 */ /* 0x000fc00000000000 */
        /* <DEDUP_REMOVED lines=8> */
.L_x_13338:


//--------------------- .text._ZN7cutlass13device_kernelIN5flash11enable_sm90INS1_16FlashAttnFwdSm90INS1_25CollectiveMainloopFwdSm90ILi2EN4cute5tupleIJNS5_1CILi1EEES8_S8_EEENS6_IJNS7_ILi128EEESA_NS7_ILi256EEEEEELi256ENS_12float_e4m3_tEfNS_4arch4Sm90ELb0ELb0ELb1ELb1ELb0ELb0ELb0ELb1ELb1ELb1ELb1ELb0EEENS1_21CollectiveEpilogueFwdINS6_IJSA_SB_SA_EEES9_NS_10bfloat16_tESF_Li256ELb1ELb1ELb1ELb1EEENS1_36VarlenDynamicPersistentTileSchedulerILi128ELi128ELi256ELi128ELb1ELb1ELb1ELb0ELb1ELb1EEEEEEEEEvNT_6ParamsE --------------------------
	.section	.text._ZN7cutlass13device_kernelIN5flash11enable_sm90INS1_16FlashAttnFwdSm90INS1_25CollectiveMainloopFwdSm90ILi2EN4cute5tupleIJNS5_1CILi1EEES8_S8_EEENS6_IJNS7_ILi128EEESA_NS7_ILi256EEEEEELi256ENS_12float_e4m3_tEfNS_4arch4Sm90ELb0ELb0ELb1ELb1ELb0ELb0ELb0ELb1ELb1ELb1ELb1ELb0EEENS1_21CollectiveEpilogueFwdINS6_IJSA_SB_SA_EEES9_NS_10bfloat16_tESF_Li256ELb1ELb1ELb1ELb1EEENS1_36VarlenDynamicPersistentTileSchedulerILi128ELi128ELi256ELi128ELb1ELb1ELb1ELb0ELb1ELb1EEEEEEEEEvNT_6ParamsE,"ax",@progbits
	.align	128
.text._ZN7cutlass13device_kernelIN5flash11enable_sm90INS1_16FlashAttnFwdSm90INS1_25CollectiveMainloopFwdSm90ILi2EN4cute5tupleIJNS5_1CILi1EEES8_S8_EEENS6_IJNS7_ILi128EEESA_NS7_ILi256EEEEEELi256ENS_12float_e4m3_tEfNS_4arch4Sm90ELb0ELb0ELb1ELb1ELb0ELb0ELb0ELb1ELb1ELb1ELb1ELb0EEENS1_21CollectiveEpilogueFwdINS6_IJSA_SB_SA_EEES9_NS_10bfloat16_tESF_Li256ELb1ELb1ELb1ELb1EEENS1_36VarlenDynamicPersistentTileSchedulerILi128ELi128ELi256ELi128ELb1ELb1ELb1ELb0ELb1ELb1EEEEEEEEEvNT_6ParamsE:
        .type           _ZN7cutlass13device_kernelIN5flash11enable_sm90INS1_16FlashAttnFwdSm90INS1_25CollectiveMainloopFwdSm90ILi2EN4cute5tupleIJNS5_1CILi1EEES8_S8_EEENS6_IJNS7_ILi128EEESA_NS7_ILi256EEEEEELi256ENS_12float_e4m3_tEfNS_4arch4Sm90ELb0ELb0ELb1ELb1ELb0ELb0ELb0ELb1ELb1ELb1ELb1ELb0EEENS1_21CollectiveEpilogueFwdINS6_IJSA_SB_SA_EEES9_NS_10bfloat16_tESF_Li256ELb1ELb1ELb1ELb1EEENS1_36VarlenDynamicPersistentTileSchedulerILi128ELi128ELi256ELi128ELb1ELb1ELb1ELb0ELb1ELb1EEEEEEEEEvNT_6ParamsE,@function
        .size           _ZN7cutlass13device_kernelIN5flash11enable_sm90INS1_16FlashAttnFwdSm90INS1_25CollectiveMainloopFwdSm90ILi2EN4cute5tupleIJNS5_1CILi1EEES8_S8_EEENS6_IJNS7_ILi128EEESA_NS7_ILi256EEEEEELi256ENS_12float_e4m3_tEfNS_4arch4Sm90ELb0ELb0ELb1ELb1ELb0ELb0ELb0ELb1ELb1ELb1ELb1ELb0EEENS1_21CollectiveEpilogueFwdINS6_IJSA_SB_SA_EEES9_NS_10bfloat16_tESF_Li256ELb1ELb1ELb1ELb1EEENS1_36VarlenDynamicPersistentTileSchedulerILi128ELi128ELi256ELi128ELb1ELb1ELb1ELb0ELb1ELb1EEEEEEEEEvNT_6ParamsE,(.L_x_13339 - _ZN7cutlass13device_kernelIN5flash11enable_sm90INS1_16FlashAttnFwdSm90INS1_25CollectiveMainloopFwdSm90ILi2EN4cute5tupleIJNS5_1CILi1EEES8_S8_EEENS6_IJNS7_ILi128EEESA_NS7_ILi256EEEEEELi256ENS_12float_e4m3_tEfNS_4arch4Sm90ELb0ELb0ELb1ELb1ELb0ELb0ELb0ELb1ELb1ELb1ELb1ELb0EEENS1_21CollectiveEpilogueFwdINS6_IJSA_SB_SA_EEES9_NS_10bfloat16_tESF_Li256ELb1ELb1ELb1ELb1EEENS1_36VarlenDynamicPersistentTileSchedulerILi128ELi128ELi256ELi128ELb1ELb1ELb1ELb0ELb1ELb1EEEEEEEEEvNT_6ParamsE)
        .other          _ZN7cutlass13device_kernelIN5flash11enable_sm90INS1_16FlashAttnFwdSm90INS1_25CollectiveMainloopFwdSm90ILi2EN4cute5tupleIJNS5_1CILi1EEES8_S8_EEENS6_IJNS7_ILi128EEESA_NS7_ILi256EEEEEELi256ENS_12float_e4m3_tEfNS_4arch4Sm90ELb0ELb0ELb1ELb1ELb0ELb0ELb0ELb1ELb1ELb1ELb1ELb0EEENS1_21CollectiveEpilogueFwdINS6_IJSA_SB_SA_EEES9_NS_10bfloat16_tESF_Li256ELb1ELb1ELb1ELb1EEENS1_36VarlenDynamicPersistentTileSchedulerILi128ELi128ELi256ELi128ELb1ELb1ELb1ELb0ELb1ELb1EEEEEEEEEvNT_6ParamsE,@"STO_CUDA_ENTRY STV_DEFAULT"
_ZN7cutlass13device_kernelIN5flash11enable_sm90INS1_16FlashAttnFwdSm90INS1_25CollectiveMainloopFwdSm90ILi2EN4cute5tupleIJNS5_1CILi1EEES8_S8_EEENS6_IJNS7_ILi128EEESA_NS7_ILi256EEEEEELi256ENS_12float_e4m3_tEfNS_4arch4Sm90ELb0ELb0ELb1ELb1ELb0ELb0ELb0ELb1ELb1ELb1ELb1ELb0EEENS1_21CollectiveEpilogueFwdINS6_IJSA_SB_SA_EEES9_NS_10bfloat16_tESF_Li256ELb1ELb1ELb1ELb1EEENS1_36VarlenDynamicPersistentTileSchedulerILi128ELi128ELi256ELi128ELb1ELb1ELb1ELb0ELb1ELb1EEEEEEEEEvNT_6ParamsE:
[----:B------:R-:W0:Y:S02]  /*0000*/  LDC R1, c[0x0][0x28] ;  /* 0x00000a00ff017b82 */ /* 0x000e240000000800 */
[----:B0-----:R-:W-:Y:S01]  /*0010*/  VIADD R1, R1, 0xffffffa8 ;  /* 0xffffffa801017836 */ /* 0x001fe20000000000 */
[----:B------:R-:W0:Y:S01]  /*0020*/  S2R R3, SR_TID.X ;  /* 0x0000000000037919 */ /* 0x000e220000002100 */
[----:B------:R-:W-:Y:S01]  /*0030*/  ELECT P0, URZ, PT ;  /* 0x00000000003f782f */ /* 0x000fe20003800000 */
[----:B------:R-:W-:Y:S01]  /*0040*/  BSSY B0, `(.L_x_135) ;  /* 0x000000e000007945 */ /* 0x000fe20003800000 */
[--C-:B0-----:R-:W-:Y:S02]  /*0050*/  SHF.R.U32.HI R0, RZ, 0x5, R3.reuse ;  /* 0x00000005ff007819 */ /* 0x101fe40000011603 */
[----:B------:R-:W-:-:S03]  /*0060*/  SHF.R.U32.HI R3, RZ, 0x7, R3 ;  /* 0x00000007ff037819 */ /* 0x000fc60000011603 */
        /* <DEDUP_REMOVED lines=11> */
.L_x_136:
[----:B------:R-:W-:Y:S05]  /*0120*/  BSYNC B0 ;  /* 0x0000000000007941 */ /* 0x000fea0003800000 */
.L_x_135:
[----:B------:R-:W-:Y:S01]  /*0130*/  VOTEU.ANY UP0, P0 ;  /* 0x00000000003f7886 */ /* 0x000fe20000000100 */
[----:B------:R-:W0:Y:S01]  /*0140*/  SHFL.IDX PT, R3, R3, RZ, 0x1f ;  /* 0x00001fff03037589 */ /* 0x000e2200000e0000 */
[----:B------:R-:W-:Y:S01]  /*0150*/  UMOV UR4, 0x80 ;  /* 0x0000008000047882 */ /* 0x000fe20000000000 */
[----:B------:R-:W-:Y:S01]  /*0160*/  UMOV UR7, 0x100 ;  /* 0x0000010000077882 */ /* 0x000fe20000000000 */
[----:B------:R-:W-:Y:S01]  /*0170*/  VOTEU.ANY UP1, P0 ;  /* 0x00000000003f7886 */ /* 0x000fe20000020100 */
[----:B------:R-:W1:Y:S01]  /*0180*/  @UP0 S2UR UR8, SR_CgaCtaId ;  /* 0x00000000000809c3 */ /* 0x000e620000008800 */
[----:B------:R-:W2:Y:S01]  /*0190*/  SHFL.IDX PT, R2, R0, RZ, 0x1f ;  /* 0x00001fff00027589 */ /* 0x000ea200000e0000 */
[----:B------:R-:W-:Y:S01]  /*01a0*/  @UP0 UMOV UR6, 0x400 ;  /* 0x0000040000060882 */ /* 0x000fe20000000000 */
[----:B------:R-:W-:-:S04]  /*01b0*/  @UP0 UIADD3 UR4, -UR4, 0x100000, URZ ;  /* 0x0010000004040890 */ /* 0x000fc8000fffe13f */
[----:B------:R-:W-:Y:S02]  /*01c0*/  @UP0 USHF.L.U32 UR5, UR4, 0xb, URZ ;  /* 0x0000000b04050899 */ /* 0x000fe4000800063f */
[----:B------:R-:W-:Y:S01]  /*01d0*/  @UP0 USHF.L.U32 UR4, UR4, 0x1, URZ ;  /* 0x0000000104040899 */ /* 0x000fe2000800063f */
[----:B------:R-:W-:Y:S01]  /*01e0*/  VOTEU.ANY UP2, P0 ;  /* 0x00000000003f7886 */ /* 0x000fe20000040100 */
[----:B0-----:R-:W-:Y:S01]  /*01f0*/  R2UR UR9, R3 ;  /* 0x00000000030972ca */ /* 0x001fe200000e0000 */
[----:B-1----:R-:W-:Y:S01]  /*0200*/  @UP0 ULEA UR8, UR8, UR6, 0x18 ;  /* 0x0000000608080291 */ /* 0x002fe2000f8ec03f */
[----:B--2---:R-:W-:Y:S01]  /*0210*/  ISETP.NE.AND P1, PT, R2, RZ, PT ;  /* 0x000000ff0200720c */ /* 0x004fe20003f25270 */
[----:B------:R-:W-:-:S04]  /*0220*/  @UP0 UIADD3 UR6, -UR7, 0x100000, URZ ;  /* 0x0010000007060890 */ /* 0x000fc8000fffe13f */
[----:B------:R-:W-:Y:S02]  /*0230*/  @UP0 USHF.L.U32 UR7, UR6, 0xb, URZ ;  /* 0x0000000b06070899 */ /* 0x000fe4000800063f */
[----:B------:R-:W-:-:S04]  /*0240*/  @UP0 USHF.L.U32 UR6, UR6, 0x1, URZ ;  /* 0x0000000106060899 */ /* 0x000fc8000800063f */
[----:B------:R-:W-:Y:S01]  /*0250*/  UISETP.NE.AND UP0, UPT, UR9, URZ, UPT ;  /* 0x0000003f0900728c */ /* 0x000fe2000bf05270 */
[----:B------:R-:W0:Y:S02]  /*0260*/  FENCE.VIEW.ASYNC.S ;  /* 0x00000000000073c6 */ /* 0x000e240000000000 */
[----:B0-----:R0:W1:Y:S05]  /*0270*/  @UP1 SYNCS.EXCH.64 URZ, [UR8+0x38800], UR4 ;  /* 0x03880004083f15b2 */ /* 0x00106a0008000100 */
[----:B------:R0:W2:Y:S01]  /*0280*/  @UP2 SYNCS.EXCH.64 URZ, [UR8+0x38820], UR6 ;  /* 0x03882006083f25b2 */ /* 0x0000a20008000100 */
        /* <DEDUP_REMOVED lines=17> */
[----:B------:R3:W0:Y:S02]  /*03a0*/  SYNCS.EXCH.64 URZ, [UR8+0x38848], UR6 ;  /* 0x03884806083f75b2 */ /* 0x0006240008000100 */
[----:B---3--:R-:W-:Y:S01]  /*03b0*/  NOP ;  /* 0x0000000000007918 */ /* 0x008fe20000000000 */
.L_x_137:
[----:B------:R-:W3:Y:S01]  /*03c0*/  SHFL.IDX PT, R2, R0, RZ, 0x1f ;  /* 0x00001fff00027589 */ /* 0x000ee200000e0000 */
[----:B------:R-:W-:Y:S01]  /*03d0*/  NOP ;  /* 0x0000000000007918 */ /* 0x000fe20000000000 */
[----:B---3--:R-:W-:-:S13]  /*03e0*/  ISETP.NE.AND P0, PT, R2, RZ, PT ;  /* 0x000000ff0200720c */ /* 0x008fda0003f05270 */
        /* <DEDUP_REMOVED lines=17> */
[----:B------:R3:W0:Y:S02]  /*0500*/  SYNCS.EXCH.64 URZ, [UR8+0x38868], UR6 ;  /* 0x03886806083f75b2 */ /* 0x0006240008000100 */
[----:B---3--:R-:W-:Y:S01]  /*0510*/  NOP ;  /* 0x0000000000007918 */ /* 0x008fe20000000000 */
.L_x_138:
[----:B------:R-:W3:Y:S01]  /*0520*/  SHFL.IDX PT, R2, R0, RZ, 0x1f ;  /* 0x00001fff00027589 */ /* 0x000ee200000e0000 */
[----:B------:R-:W-:Y:S01]  /*0530*/  NOP ;  /* 0x0000000000007918 */ /* 0x000fe20000000000 */
[----:B---3--:R-:W-:-:S13]  /*0540*/  ISETP.NE.AND P0, PT, R2, RZ, PT ;  /* 0x000000ff0200720c */ /* 0x008fda0003f05270 */
        /* <DEDUP_REMOVED lines=13> */
[----:B------:R3:W0:Y:S02]  /*0620*/  SYNCS.EXCH.64 URZ, [UR6+0x38888], UR4 ;  /* 0x03888804063f75b2 */ /* 0x0006240008000100 */
[----:B---3--:R-:W-:Y:S01]  /*0630*/  NOP ;  /* 0x0000000000007918 */ /* 0x008fe20000000000 */
.L_x_139:
        /* <DEDUP_REMOVED lines=22> */
.L_x_140:
        /* <DEDUP_REMOVED lines=22> */
.L_x_141:
[----:B------:R-:W-:Y:S01]  /*0900*/  PLOP3.LUT P0, PT, PT, PT, UP0, 0x80, 0x0 ;  /* 0x000000000000781c */ /* 0x000fe20003f0f008 */
[----:B------:R-:W-:Y:S01]  /*0910*/  UMOV UR38, 0x1 ;  /* 0x0000000100267882 */ /* 0x000fe20000000000 */
[----:B------:R-:W-:Y:S01]  /*0920*/  NOP ;  /* 0x0000000000007918 */ /* 0x000fe20000000000 */
[----:B------:R-:W-:Y:S01]  /*0930*/  USEL UR38, UR38, 0x2, !UP0 ;  /* 0x0000000226267887 */ /* 0x000fe2000c000000 */
[----:B------:R-:W-:Y:S01]  /*0940*/  ULDC.64 UR48, c[0x0][0x208] ;  /* 0x0000820000307ab9 */ /* 0x000fe20000000a00 */
[----:B012-4-:R-:W-:Y:S08]  /*0950*/  BAR.SYNC.DEFER_BLOCKING 0x0 ;  /* 0x0000000000007b1d */ /* 0x017ff00000010000 */
[----:B------:R-:W-:Y:S05]  /*0960*/  @!P0 BRA `(.L_x_142) ;  /* 0x000000e800708947 */ /* 0x000fea0003800000 */
.L_x_143:
[----:B------:R-:W-:-:S08]  /*0970*/  NOP ;  /* 0x0000000000007918 */ /* 0x000fd00000000000 */
[----:B------:R-:W0:Y:S02]  /*0980*/  USETMAXREG.TRY_ALLOC.CTAPOOL UP0, 0xf0 ;  /* 0x000000f0000079c8 */ /* 0x000e240008000600 */
[----:B0-----:R-:W-:-:S13]  /*0990*/  PLOP3.LUT P0, PT, PT, PT, UP0, 0x80, 0x0 ;  /* 0x000000000000781c */ /* 0x001fda0003f0f008 */
[----:B------:R-:W-:Y:S05]  /*09a0*/  @!P0 BRA `(.L_x_143) ;  /* 0xfffffffc00f08947 */ /* 0x000fea000383ffff */
[----:B------:R-:W0:Y:S01]  /*09b0*/  S2R R2, SR_TID.X ;  /* 0x0000000000027919 */ /* 0x000e220000002100 */
[----:B------:R-:W1:Y:S01]  /*09c0*/  S2UR UR5, SR_CgaCtaId ;  /* 0x00000000000579c3 */ /* 0x000e620000008800 */
[----:B------:R-:W-:-:S07]  /*09d0*/  UMOV UR4, 0x400 ;  /* 0x0000040000047882 */ /* 0x000fce0000000000 */
[----:B------:R-:W-:Y:S06]  /*09e0*/  BAR.ARV 0x8, 0x180 ;  /* 0x0206000000007b1d */ /* 0x000fec0000002000 */
[----:B-1----:R-:W-:Y:S01]  /*09f0*/  ULEA UR4, UR5, UR4, 0x18 ;  /* 0x0000000405047291 */ /* 0x002fe2000f8ec03f */
[----:B0-----:R-:W-:-:S04]  /*0a00*/  LOP3.LUT R0, R2, 0xffffff80, RZ, 0xc0, !PT ;  /* 0xffffff8002007812 */ /* 0x001fc800078ec0ff */
[----:B------:R-:W-:-:S13]  /*0a10*/  ISETP.NE.AND P0, PT, R0, 0x80, PT ;  /* 0x000000800000780c */ /* 0x000fda0003f05270 */
[----:B------:R-:W-:Y:S08]  /*0a20*/  @!P0 BAR.ARV 0x9, 0x100 ;  /* 0x0244000000008b1d */ /* 0x000ff00000002000 */
[----:B------:R-:W-:Y:S06]  /*0a30*/  BAR.SYNC.DEFER_BLOCKING 0x5, 0x180 ;  /* 0x0146000000007b1d */ /* 0x000fec0000010000 */
[----:B------:R-:W0:Y:S01]  /*0a40*/  LDS.128 R8, [UR4+0x388d0] ;  /* 0x0388d004ff087984 */ /* 0x000e220008000c00 */
[----:B------:R-:W-:Y:S01]  /*0a50*/  ULDC UR4, c[0x0][0xc3c] ;  /* 0x00030f0000047ab9 */ /* 0x000fe20000000800 */
[----:B------:R-:W-:Y:S06]  /*0a60*/  BAR.ARV 0x4, 0x180 ;  /* 0x0106000000007b1d */ /* 0x000fec0000002000 */
[----:B0-----:R-:W-:-:S13]  /*0a70*/  ISETP.GE.AND P0, PT, R11, UR4, PT ;  /* 0x000000040b007c0c */ /* 0x001fda000bf06270 */
[----:B------:R-:W-:Y:S05]  /*0a80*/  @P0 EXIT ;  /* 0x000000000000094d */ /* 0x000fea0003800000 */
[----:B------:R-:W-:Y:S01]  /*0a90*/  VIADD R0, R2, 0xffffff80 ;  /* 0xffffff8002007836 */ /* 0x000fe20000000000 */
[----:B------:R-:W-:Y:S01]  /*0aa0*/  R2UR UR7, R11 ;  /* 0x000000000b0772ca */ /* 0x000fe200000e0000 */
[----:B------:R-:W-:Y:S01]  /*0ab0*/  ULOP3.LUT UR47, UR38, 0x1, URZ, 0xfc, !UPT ;  /* 0x00000001262f7892 */ /* 0x000fe2000f8efc3f */
[----:B------:R-:W-:Y:S01]  /*0ac0*/  R2UR UR5, R9 ;  /* 0x00000000090572ca */ /* 0x000fe200000e0000 */
[----:B------:R-:W-:Y:S01]  /*0ad0*/  UMOV UR46, URZ ;  /* 0x0000003f002e7c82 */ /* 0x000fe20008000000 */
[----:B------:R-:W-:Y:S01]  /*0ae0*/  SHF.R.S32.HI R3, RZ, 0x1f, R0 ;  /* 0x0000001fff037819 */ /* 0x000fe20000011400 */
[----:B------:R-:W-:Y:S01]  /*0af0*/  UMOV UR45, URZ ;  /* 0x0000003f002d7c82 */ /* 0x000fe20008000000 */
[----:B------:R-:W-:Y:S01]  /*0b00*/  R2UR UR6, R10 ;  /* 0x000000000a0672ca */ /* 0x000fe200000e0000 */
[----:B------:R-:W-:Y:S01]  /*0b10*/  UMOV UR53, URZ ;  /* 0x0000003f00357c82 */ /* 0x000fe20008000000 */
[CC--:B------:R-:W-:Y:S02]  /*0b20*/  LEA.HI R2, R3.reuse, R0.reuse, RZ, 0x7 ;  /* 0x0000000003027211 */ /* 0x0c0fe400078f38ff */
[----:B------:R-:W-:-:S02]  /*0b30*/  LEA.HI R4, R3, R0, RZ, 0x5 ;  /* 0x0000000003047211 */ /* 0x000fc400078f28ff */
[----:B------:R-:W-:-:S03]  /*0b40*/  LOP3.LUT R5, R2, 0xffffff80, RZ, 0xc0, !PT ;  /* 0xffffff8002057812 */ /* 0x000fc600078ec0ff */
[----:B------:R-:W-:Y:S02]  /*0b50*/  IMAD.SHL.U32 R6, R4, 0x20, RZ ;  /* 0x0000002004067824 */ /* 0x000fe400078e00ff */
[----:B------:R-:W-:Y:S01]  /*0b60*/  IMAD.IADD R13, R0, 0x1, -R5 ;  /* 0x00000001000d7824 */ /* 0x000fe200078e0a05 */
[CC--:B------:R-:W-:Y:S02]  /*0b70*/  LEA.HI R5, R3.reuse, R0.reuse, RZ, 0x2 ;  /* 0x0000000003057211 */ /* 0x0c0fe400078f10ff */
[----:B------:R-:W-:Y:S02]  /*0b80*/  LEA.HI R3, R3, R0, RZ, 0x4 ;  /* 0x0000000003037211 */ /* 0x000fe400078f20ff */
[----:B------:R-:W-:Y:S01]  /*0b90*/  SHF.R.S32.HI R8, RZ, 0x1f, R13 ;  /* 0x0000001fff087819 */ /* 0x000fe2000001140d */
[----:B------:R-:W-:Y:S01]  /*0ba0*/  STL [R1+0x44], R13 ;  /* 0x0000440d01007387 */ /* 0x000fe20000100800 */
[----:B------:R-:W-:Y:S02]  /*0bb0*/  LOP3.LUT R11, R5, 0xfffffffc, RZ, 0xc0, !PT ;  /* 0xfffffffc050b7812 */ /* 0x000fe400078ec0ff */
[----:B------:R-:W-:-:S02]  /*0bc0*/  LOP3.LUT R5, R3, 0x3fffff0, RZ, 0xc0, !PT ;  /* 0x03fffff003057812 */ /* 0x000fc400078ec0ff */
[----:B------:R-:W-:Y:S01]  /*0bd0*/  SHF.R.S32.HI R4, RZ, 0x4, R3 ;  /* 0x00000004ff047819 */ /* 0x000fe20000011403 */
[----:B------:R-:W-:Y:S01]  /*0be0*/  IMAD.IADD R12, R0, 0x1, -R11 ;  /* 0x00000001000c7824 */ /* 0x000fe200078e0a0b */
[----:B------:R-:W-:Y:S01]  /*0bf0*/  LEA.HI R9, R8, R13, RZ, 0x2 ;  /* 0x0000000d08097211 */ /* 0x000fe200078f10ff */
[----:B------:R-:W-:Y:S01]  /*0c00*/  IMAD.IADD R5, R0, 0x1, -R5 ;  /* 0x0000000100057824 */ /* 0x000fe200078e0a05 */
[----:B------:R-:W-:Y:S02]  /*0c10*/  LEA.HI R0, R3, R4, RZ, 0x1 ;  /* 0x0000000403007211 */ /* 0x000fe400078f08ff */
[--C-:B------:R-:W-:Y:S02]  /*0c20*/  SHF.R.S32.HI R10, RZ, 0x2, R9.reuse ;  /* 0x00000002ff0a7819 */ /* 0x100fe40000011409 */
[----:B------:R-:W-:Y:S02]  /*0c30*/  SHF.R.S32.HI R7, RZ, 0x1f, R9 ;  /* 0x0000001fff077819 */ /* 0x000fe40000011409 */
[----:B------:R-:W-:-:S02]  /*0c40*/  SHF.R.S32.HI R3, RZ, 0x7, R2 ;  /* 0x00000007ff037819 */ /* 0x000fc40000011402 */
[----:B------:R-:W-:Y:S02]  /*0c50*/  LEA.HI R11, R7, R10, RZ, 0x3 ;  /* 0x0000000a070b7211 */ /* 0x000fe400078f18ff */
[----:B------:R-:W-:Y:S02]  /*0c60*/  LEA.HI R2, R2, R3, RZ, 0x1 ;  /* 0x0000000302027211 */ /* 0x000fe400078f08ff */
[----:B------:R-:W-:Y:S02]  /*0c70*/  LOP3.LUT R6, R6, 0xfffffc00, RZ, 0xc0, !PT ;  /* 0xfffffc0006067812 */ /* 0x000fe400078ec0ff */
[----:B------:R-:W-:Y:S02]  /*0c80*/  LOP3.LUT R7, R0, 0x1ffffffe, RZ, 0xc0, !PT ;  /* 0x1ffffffe00077812 */ /* 0x000fe400078ec0ff */
[----:B------:R-:W-:Y:S01]  /*0c90*/  LOP3.LUT R11, R11, 0xfffffff8, RZ, 0xc0, !PT ;  /* 0xfffffff80b0b7812 */ /* 0x000fe200078ec0ff */
[----:B------:R-:W-:Y:S01]  /*0ca0*/  IMAD R6, R5, 0x40, R6 ;  /* 0x0000004005067824 */ /* 0x000fe200078e0206 */
[----:B------:R-:W-:Y:S01]  /*0cb0*/  LEA.HI R8, R8, R13, RZ, 0x5 ;  /* 0x0000000d08087211 */ /* 0x000fe200078f28ff */
[----:B------:R-:W-:Y:S01]  /*0cc0*/  IMAD.IADD R7, R4, 0x1, -R7 ;  /* 0x0000000104077824 */ /* 0x000fe200078e0a07 */
[----:B------:R-:W-:Y:S01]  /*0cd0*/  LOP3.LUT R2, R2, 0x3fffffe, RZ, 0xc0, !PT ;  /* 0x03fffffe02027812 */ /* 0x000fe200078ec0ff */
[----:B------:R-:W-:Y:S01]  /*0ce0*/  IMAD.IADD R11, R10, 0x1, -R11 ;  /* 0x000000010a0b7824 */ /* 0x000fe200078e0a0b */
[----:B------:R-:W-:-:S02]  /*0cf0*/  LEA.HI R0, R12, R12, RZ, 0x1 ;  /* 0x0000000c0c007211 */ /* 0x000fc400078f08ff */
[----:B------:R-:W-:Y:S01]  /*0d00*/  SHF.R.S32.HI R8, RZ, 0x5, R8 ;  /* 0x00000005ff087819 */ /* 0x000fe20000011408 */
[----:B------:R-:W-:Y:S01]  /*0d10*/  IMAD.IADD R2, R3, 0x1, -R2 ;  /* 0x0000000103027824 */ /* 0x000fe200078e0a02 */
[----:B------:R-:W-:Y:S01]  /*0d20*/  LOP3.LUT R3, R0, 0x1ffffffe, RZ, 0xc0, !PT ;  /* 0x1ffffffe00037812 */ /* 0x000fe200078ec0ff */
[----:B------:R-:W-:Y:S01]  /*0d30*/  IMAD R0, R7, 0x8, R6 ;  /* 0x0000000807007824 */ /* 0x000fe200078e0206 */
[----:B------:R-:W-:Y:S01]  /*0d40*/  LOP3.LUT R9, R9, 0x7ffffffc, RZ, 0xc0, !PT ;  /* 0x7ffffffc09097812 */ /* 0x000fe200078ec0ff */
[----:B------:R-:W-:Y:S02]  /*0d50*/  IMAD R11, R8, 0x10, R11 ;  /* 0x00000010080b7824 */ /* 0x000fe400078e020b */
[----:B------:R-:W-:Y:S01]  /*0d60*/  IMAD.IADD R3, R12, 0x1, -R3 ;  /* 0x000000010c037824 */ /* 0x000fe200078e0a03 */
[----:B------:R0:W-:Y:S01]  /*0d70*/  STL [R1+0x50], R0 ;  /* 0x0000500001007387 */ /* 0x0001e20000100800 */
[----:B------:R-:W-:-:S04]  /*0d80*/  IMAD.IADD R9, R13, 0x1, -R9 ;  /* 0x000000010d097824 */ /* 0x000fc800078e0a09 */
[----:B------:R-:W-:-:S04]  /*0d90*/  IMAD.SHL.U32 R16, R9, 0x2, RZ ;  /* 0x0000000209107824 */ /* 0x000fc800078e00ff */
[----:B------:R-:W-:Y:S02]  /*0da0*/  VIADD R32, R16, 0x8 ;  /* 0x0000000810207836 */ /* 0x000fe40000000000 */
[----:B0-----:R-:W-:Y:S02]  /*0db0*/  IMAD R0, R2, 0x40, R11 ;  /* 0x0000004002007824 */ /* 0x001fe400078e020b */
[C---:B------:R-:W-:Y:S01]  /*0dc0*/  VIADD R29, R16.reuse, 0x20 ;  /* 0x00000020101d7836 */ /* 0x040fe20000000000 */
[----:B------:R-:W-:Y:S01]  /*0dd0*/  SHF.R.S32.HI R2, RZ, 0x1f, R32 ;  /* 0x0000001fff027819 */ /* 0x000fe20000011420 */
[C---:B------:R-:W-:Y:S01]  /*0de0*/  VIADD R26, R16.reuse, 0x38 ;  /* 0x00000038101a7836 */ /* 0x040fe20000000000 */
[----:B------:R0:W-:Y:S01]  /*0df0*/  STL [R1+0x48], R0 ;  /* 0x0000480001007387 */ /* 0x0001e20000100800 */
[C---:B------:R-:W-:Y:S01]  /*0e00*/  VIADD R21, R16.reuse, 0x50 ;  /* 0x0000005010157836 */ /* 0x040fe20000000000 */
[----:B------:R-:W-:Y:S01]  /*0e10*/  SHF.R.S32.HI R2, RZ, 0x1f, R29 ;  /* 0x0000001fff027819 */ /* 0x000fe2000001141d */
        /* <DEDUP_REMOVED lines=8> */
[----:B0-----:R-:W-:Y:S01]  /*0ea0*/  IMAD R0, R3, 0x8, R0 ;  /* 0x0000000803007824 */ /* 0x001fe200078e0200 */
[----:B------:R-:W-:Y:S01]  /*0eb0*/  SHF.R.S32.HI R6, RZ, 0x1f, R30 ;  /* 0x0000001fff067819 */ /* 0x000fe2000001141e */
        /* <DEDUP_REMOVED lines=40> */
[----:B------:R-:W-:Y:S01]  /*1140*/  VIADD R17, R16, 0xe8 ;  /* 0x000000e810117836 */ /* 0x000fe20000000000 */
[----:B------:R-:W-:-:S02]  /*1150*/  SHF.R.S32.HI R4, RZ, 0x1f, R19 ;  /* 0x0000001fff047819 */ /* 0x000fc40000011413 */
[----:B0-----:R-:W-:-:S07]  /*1160*/  SHF.R.S32.HI R2, RZ, 0x1f, R18 ;  /* 0x0000001fff027819 */ /* 0x001fce0000011412 */
.L_x_191:
[----:B------:R-:W-:Y:S01]  /*1170*/  ULDC.64 UR8, c[0x0][0xc88] ;  /* 0x0003220000087ab9 */ /* 0x000fe20000000a00 */
[----:B------:R-:W-:Y:S01]  /*1180*/  ULDC.64 UR10, c[0x0][0xa20] ;  /* 0x00028800000a7ab9 */ /* 0x000fe20000000a00 */
[----:B------:R-:W-:Y:S01]  /*1190*/  UIMAD.WIDE UR8, UR7, 0x4, UR8 ;  /* 0x00000004070878a5 */ /* 0x000fe2000f8e0208 */
[----:B------:R-:W-:-:S05]  /*11a0*/  ULDC UR4, c[0x0][0x424] ;  /* 0x0001090000047ab9 */ /* 0x000fca0000000800 */
[----:B0-23--:R-:W-:Y:S02]  /*11b0*/  IMAD.U32 R2, RZ, RZ, UR8 ;  /* 0x00000008ff027e24 */ /* 0x00dfe4000f8e00ff */
[----:B-1----:R-:W-:Y:S01]  /*11c0*/  IMAD.U32 R3, RZ, RZ, UR9 ;  /* 0x00000009ff037e24 */ /* 0x002fe2000f8e00ff */
[----:B------:R-:W-:-:S04]  /*11d0*/  ULDC.64 UR8, c[0x0][0xa28] ;  /* 0x00028a0000087ab9 */ /* 0x000fc80000000a00 */
[----:B------:R-:W2:Y:S01]  /*11e0*/  LDG.E R2, desc[UR48][R2.64] ;  /* 0x0000003002027981 */ /* 0x000ea2000c1e1900 */
[----:B------:R-:W-:Y:S02]  /*11f0*/  UISETP.NE.U32.AND UP0, UPT, UR8, URZ, UPT ;  /* 0x0000003f0800728c */ /* 0x000fe4000bf05070 */
[----:B------:R-:W-:Y:S02]  /*1200*/  UISETP.NE.U32.AND UP1, UPT, UR10, URZ, UPT ;  /* 0x0000003f0a00728c */ /* 0x000fe4000bf25070 */
[----:B------:R-:W-:Y:S02]  /*1210*/  UISETP.NE.AND.EX UP0, UPT, UR9, URZ, UPT, UP0 ;  /* 0x0000003f0900728c */ /* 0x000fe4000bf05300 */
[----:B------:R-:W-:-:S04]  /*1220*/  UISETP.NE.AND.EX UP1, UPT, UR11, URZ, UPT, UP1 ;  /* 0x0000003f0b00728c */ /* 0x000fc8000bf25310 */
[----:B------:R-:W-:Y:S02]  /*1230*/  PLOP3.LUT P0, PT, PT, PT, UP0, 0x80, 0x0 ;  /* 0x000000000000781c */ /* 0x000fe40003f0f008 */
[----:B------:R-:W-:Y:S02]  /*1240*/  PLOP3.LUT P1, PT, PT, PT, UP1, 0x80, 0x0 ;  /* 0x000000000000781c */ /* 0x000fe40003f2f018 */
[----:B--2---:R-:W-:-:S13]  /*1250*/  R2UR UR36, R2 ;  /* 0x00000000022472ca */ /* 0x004fda00000e0000 */
[----:B------:R-:W-:Y:S02]  /*1260*/  USHF.R.S32.HI UR37, URZ, 0x1f, UR36 ;  /* 0x0000001f3f257899 */ /* 0x000fe40008011424 */
[----:B------:R-:W-:-:S04]  /*1270*/  @UP0 ULEA UR8, UP2, UR36, UR8, 0x2 ;  /* 0x0000000824080291 */ /* 0x000fc8000f84103f */
[----:B------:R-:W-:Y:S02]  /*1280*/  @UP0 ULEA.HI.X UR9, UR36, UR9, UR37, 0x2, UP2 ;  /* 0x0000000924090291 */ /* 0x000fe400090f1425 */
[----:B------:R-:W-:Y:S01]  /*1290*/  @UP1 ULEA UR10, UP0, UR36, UR10, 0x2 ;  /* 0x0000000a240a1291 */ /* 0x000fe2000f80103f */
[----:B------:R-:W-:-:S03]  /*12a0*/  IMAD.U32 R2, RZ, RZ, UR8 ;  /* 0x00000008ff027e24 */ /* 0x000fc6000f8e00ff */
[----:B------:R-:W-:Y:S01]  /*12b0*/  @UP1 ULEA.HI.X UR11, UR36, UR11, UR37, 0x2, UP0 ;  /* 0x0000000b240b1291 */ /* 0x000fe200080f1425 */
[----:B------:R-:W-:Y:S01]  /*12c0*/  IMAD.U32 R3, RZ, RZ, UR9 ;  /* 0x00000009ff037e24 */ /* 0x000fe2000f8e00ff */
[----:B------:R-:W-:Y:S01]  /*12d0*/  ULDC.64 UR8, c[0x0][0x418] ;  /* 0x0001060000087ab9 */ /* 0x000fe20000000a00 */
[----:B------:R-:W-:-:S03]  /*12e0*/  IMAD.U32 R4, RZ, RZ, UR10 ;  /* 0x0000000aff047e24 */ /* 0x000fc6000f8e00ff */
[----:B------:R-:W-:Y:S01]  /*12f0*/  IMAD.U32 R5, RZ, RZ, UR11 ;  /* 0x0000000bff057e24 */ /* 0x000fe2000f8e00ff */
[----:B------:R-:W2:Y:S04]  /*1300*/  @P0 LDG.E R2, desc[UR48][R2.64] ;  /* 0x0000003002020981 */ /* 0x000ea8000c1e1900 */
[----:B------:R-:W3:Y:S01]  /*1310*/  @P1 LDG.E R4, desc[UR48][R4.64] ;  /* 0x0000003004041981 */ /* 0x000ee2000c1e1900 */
[----:B------:R-:W-:Y:S01]  /*1320*/  UISETP.NE.U32.AND UP0, UPT, UR8, URZ, UPT ;  /* 0x0000003f0800728c */ /* 0x000fe2000bf05070 */
[----:B------:R-:W-:Y:S01]  /*1330*/  UMOV UR42, UR5 ;  /* 0x00000005002a7c82 */ /* 0x000fe20008000000 */
[----:B------:R-:W-:Y:S02]  /*1340*/  ULDC UR5, c[0x0][0x2f0] ;  /* 0x0000bc0000057ab9 */ /* 0x000fe40000000800 */
[----:B------:R-:W-:Y:S01]  /*1350*/  UISETP.NE.AND.EX UP0, UPT, UR9, URZ, UPT, UP0 ;  /* 0x0000003f0900728c */ /* 0x000fe2000bf05300 */
[----:B------:R-:W-:Y:S01]  /*1360*/  UMOV UR52, URZ ;  /* 0x0000003f00347c82 */ /* 0x000fe20008000000 */
[----:B------:R-:W-:-:S02]  /*1370*/  ULOP3.LUT UR39, UR6, 0xffff, URZ, 0xc0, !UPT ;  /* 0x0000ffff06277892 */ /* 0x000fc4000f8ec03f */
[----:B------:R-:W-:Y:S02]  /*1380*/  USEL UR4, UR4, 0x1, UP0 ;  /* 0x0000000104047887 */ /* 0x000fe40008000000 */
[----:B------:R-:W-:Y:S02]  /*1390*/  ULOP3.LUT UR7, UR6, 0xff0000, URZ, 0xc0, !UPT ;  /* 0x00ff000006077892 */ /* 0x000fe4000f8ec03f */
[----:B------:R-:W-:Y:S02]  /*13a0*/  UIMAD UR4, UR4, UR5, URZ ;  /* 0x00000005040472a4 */ /* 0x000fe4000f8e023f */
[----:B------:R-:W-:Y:S01]  /*13b0*/  ULOP3.LUT UR6, UR6, 0xff000000, URZ, 0xc0, !UPT ;  /* 0xff00000006067892 */ /* 0x000fe2000f8ec03f */
[----:B--2---:R-:W-:-:S04]  /*13c0*/  @P0 R2UR UR52, R2 ;  /* 0x00000000023402ca */ /* 0x004fc800000e0000 */
[----:B---3--:R-:W-:Y:S01]  /*13d0*/  @P1 R2UR UR4, R4 ;  /* 0x00000000040412ca */ /* 0x008fe200000e0000 */
[----:B----45:R-:W-:-:S14]  /*13e0*/  @P1 BRA `(.L_x_144) ;  /* 0x0000000000341947 */ /* 0x030fdc0003800000 */
[----:B------:R-:W-:Y:S02]  /*13f0*/  ULDC.64 UR8, c[0x0][0xa08] ;  /* 0x0002820000087ab9 */ /* 0x000fe40000000a00 */
[----:B------:R-:W-:-:S04]  /*1400*/  ISETP.NE.U32.AND P0, PT, RZ, UR8, PT ;  /* 0x00000008ff007c0c */ /* 0x000fc8000bf05070 */
[----:B------:R-:W-:-:S13]  /*1410*/  ISETP.NE.AND.EX P0, PT, RZ, UR9, PT, P0 ;  /* 0x00000009ff007c0c */ /* 0x000fda000bf05300 */
[----:B------:R-:W-:Y:S05]  /*1420*/  @!P0 BRA `(.L_x_144) ;  /* 0x0000000000248947 */ /* 0x000fea0003800000 */
[----:B------:R-:W-:Y:S02]  /*1430*/  ULDC.64 UR4, c[0x0][0xa08] ;  /* 0x0002820000047ab9 */ /* 0x000fe40000000a00 */
[----:B------:R-:W-:-:S06]  /*1440*/  UIMAD.WIDE UR4, UR36, 0x4, UR4 ;  /* 0x00000004240478a5 */ /* 0x000fcc000f8e0204 */
[----:B------:R-:W-:Y:S02]  /*1450*/  IMAD.U32 R2, RZ, RZ, UR4 ;  /* 0x00000004ff027e24 */ /* 0x000fe4000f8e00ff */
[----:B------:R-:W-:-:S05]  /*1460*/  IMAD.U32 R3, RZ, RZ, UR5 ;  /* 0x00000005ff037e24 */ /* 0x000fca000f8e00ff */
[----:B------:R-:W2:Y:S04]  /*1470*/  LDG.E R4, desc[UR48][R2.64] ;  /* 0x0000003002047981 */ /* 0x000ea8000c1e1900 */
[----:B------:R-:W3:Y:S01]  /*1480*/  LDG.E R0, desc[UR48][R2.64+0x4] ;  /* 0x0000043002007981 */ /* 0x000ee2000c1e1900 */
[----:B--2---:R-:W-:Y:S02]  /*1490*/  R2UR UR4, R4 ;  /* 0x00000000040472ca */ /* 0x004fe400000e0000 */
[----:B---3--:R-:W-:-:S13]  /*14a0*/  R2UR UR5, R0 ;  /* 0x00000000000572ca */ /* 0x008fda00000e0000 */
[----:B------:R-:W-:-:S12]  /*14b0*/  UIADD3 UR4, -UR4, UR5, URZ ;  /* 0x0000000504047290 */ /* 0x000fd8000fffe13f */
.L_x_144:
[----:B------:R-:W-:Y:S02]  /*14c0*/  UIADD3 UR52, -UR52, UR4, URZ ;  /* 0x0000000434347290 */ /* 0x000fe4000fffe13f */
[----:B------:R-:W-:Y:S02]  /*14d0*/  USHF.R.U32.HI UR6, URZ, 0x8, UR6 ;  /* 0x000000083f067899 */ /* 0x000fe40008011606 */
[----:B------:R-:W-:Y:S02]  /*14e0*/  UISETP.GE.AND UP0, UPT, UR52, 0x1, UPT ;  /* 0x000000013400788c */ /* 0x000fe4000bf06270 */
[----:B------:R-:W-:Y:S02]  /*14f0*/  UIADD3 UR4, UR52, 0x7f, URZ ;  /* 0x0000007f34047890 */ /* 0x000fe4000fffe03f */
[----:B------:R-:W-:Y:S02]  /*1500*/  ULEA.HI UR6, UR7, UR6, URZ, 0x10 ;  /* 0x0000000607067291 */ /* 0x000fe4000f8f803f */
[----:B------:R-:W-:Y:S01]  /*1510*/  PLOP3.LUT P0, PT, PT, PT, UP0, 0x80, 0x0 ;  /* 0x000000000000781c */ /* 0x000fe20003f0f008 */
[----:B------:R-:W-:-:S02]  /*1520*/  USHF.R.S32.HI UR5, URZ, 0x1f, UR4 ;  /* 0x0000001f3f057899 */ /* 0x000fc40008011404 */
[----:B------:R-:W-:Y:S02]  /*1530*/  ULOP3.LUT UR40, UR6, 0xff, URZ, 0xc0, !UPT ;  /* 0x000000ff06287892 */ /* 0x000fe4000f8ec03f */
[----:B------:R-:W-:Y:S02]  /*1540*/  ULEA.HI UR5, UR5, UR4, URZ, 0x7 ;  /* 0x0000000405057291 */ /* 0x000fe4000f8f383f */
[----:B------:R-:W-:Y:S01]  /*1550*/  USHF.R.U32.HI UR44, URZ, 0x10, UR6 ;  /* 0x000000103f2c7899 */ /* 0x000fe20008011606 */
[----:B------:R-:W-:Y:S01]  /*1560*/  UMOV UR4, URZ ;  /* 0x0000003f00047c82 */ /* 0x000fe20008000000 */
[----:B------:R-:W-:-:S04]  /*1570*/  USHF.R.S32.HI UR9, URZ, 0x7, UR5 ;  /* 0x000000073f097899 */ /* 0x000fc80008011405 */
[----:B------:R-:W-:Y:S08]  /*1580*/  @!P0 BRA `(.L_x_145) ;  /* 0x0000000000908947 */ /* 0x000ff00003800000 */
[----:B------:R-:W-:Y:S01]  /*1590*/  UISETP.NE.AND UP0, UPT, UR44, URZ, UPT ;  /* 0x0000003f2c00728c */ /* 0x000fe2000bf05270 */
[----:B------:R-:W-:-:S03]  /*15a0*/  ULDC UR4, c[0x0][0x9f0] ;  /* 0x00027c0000047ab9 */ /* 0x000fc60000000800 */
[----:B------:R-:W-:-:S03]  /*15b0*/  USEL UR10, UR44, UR4, UP0 ;  /* 0x000000042c0a7287 */ /* 0x000fc60008000000 */
[----:B------:R-:W-:Y:S01]  /*15c0*/  UMOV UR4, URZ ;  /* 0x0000003f00047c82 */ /* 0x000fe20008000000 */
[----:B------:R-:W-:Y:S02]  /*15d0*/  UIADD3 UR6, UR9, -0x1, UR10 ;  /* 0xffffffff09067890 */ /* 0x000fe4000fffe00a */
[----:B------:R-:W-:-:S04]  /*15e0*/  IMAD.U32 R3, RZ, RZ, UR10 ;  /* 0x0000000aff037e24 */ /* 0x000fc8000f8e00ff */
[----:B------:R-:W-:Y:S01]  /*15f0*/  IMAD.U32 R4, RZ, RZ, UR6 ;  /* 0x00000006ff047e24 */ /* 0x000fe2000f8e00ff */
[-C--:B------:R-:W-:Y:S01]  /*1600*/  IABS R0, R3.reuse ;  /* 0x0000000300007213 */ /* 0x080fe20000000000 */
[----:B------:R-:W-:Y:S01]  /*1610*/  ULOP3.LUT UR6, UR6, UR10, URZ, 0x3c, !UPT ;  /* 0x0000000a06067292 */ /* 0x000fe2000f8e3c3f */
[----:B------:R-:W-:Y:S02]  /*1620*/  IABS R5, R3 ;  /* 0x0000000300057213 */ /* 0x000fe40000000000 */
[----:B------:R-:W-:Y:S02]  /*1630*/  R2UR UR11, R0 ;  /* 0x00000000000b72ca */ /* 0x000fe400000e0000 */
[----:B------:R-:W-:-:S05]  /*1640*/  IABS R4, R4 ;  /* 0x0000000400047213 */ /* 0x000fca0000000000 */
[----:B------:R-:W-:-:S05]  /*1650*/  IMAD.MOV.U32 R3, RZ, RZ, R4 ;  /* 0x000000ffff037224 */ /* 0x000fca00078e0004 */
[----:B------:R-:W-:Y:S01]  /*1660*/  R2UR UR8, R3 ;  /* 0x00000000030872ca */ /* 0x000fe200000e0000 */
[----:B------:R-:W0:Y:S08]  /*1670*/  I2F.RP R0, UR11 ;  /* 0x0000000b00007d06 */ /* 0x000e300008209400 */
[----:B0-----:R-:W0:Y:S02]  /*1680*/  MUFU.RCP R0, R0 ;  /* 0x0000000000007308 */ /* 0x001e240000001000 */
[----:B0-----:R-:W-:-:S02]  /*1690*/  VIADD R2, R0, 0xffffffe ;  /* 0x0ffffffe00027836 */ /* 0x001fc40000000000 */
[----:B------:R-:W-:-:S04]  /*16a0*/  IMAD.MOV R0, RZ, RZ, -R5 ;  /* 0x000000ffff007224 */ /* 0x000fc800078e0a05 */
[----:B------:R-:W0:Y:S02]  /*16b0*/  F2I.FTZ.U32.TRUNC.NTZ R2, R2 ;  /* 0x0000000200027305 */ /* 0x000e24000021f000 */
[----:B0-----:R-:W-:-:S13]  /*16c0*/  R2UR UR5, R2 ;  /* 0x00000000020572ca */ /* 0x001fda00000e0000 */
[----:B------:R-:W-:-:S04]  /*16d0*/  UIADD3 UR7, URZ, -UR5, URZ ;  /* 0x800000053f077290 */ /* 0x000fc8000fffe03f */
[----:B------:R-:W-:-:S04]  /*16e0*/  UIMAD UR7, UR7, UR11, URZ ;  /* 0x0000000b070772a4 */ /* 0x000fc8000f8e023f */
[----:B------:R-:W-:-:S03]  /*16f0*/  UIMAD.WIDE.U32 UR4, UR5, UR7, UR4 ;  /* 0x00000007050472a5 */ /* 0x000fc6000f8e0004 */
[----:B------:R-:W-:Y:S01]  /*1700*/  R2UR UR7, R0 ;  /* 0x00000000000772ca */ /* 0x000fe200000e0000 */
[----:B------:R-:W-:-:S12]  /*1710*/  UIMAD.WIDE.U32 UR4, UR5, UR8, URZ ;  /* 0x00000008050472a5 */ /* 0x000fd8000f8e003f */
[----:B------:R-:W-:-:S04]  /*1720*/  UIMAD UR4, UR5, UR7, UR8 ;  /* 0x00000007050472a4 */ /* 0x000fc8000f8e0208 */
[----:B------:R-:W-:-:S11]  /*1730*/  UISETP.GT.U32.AND UP1, UPT, UR11, UR4, UPT ;  /* 0x000000040b00728c */ /* 0x000fd6000bf24070 */
[----:B------:R-:W-:Y:S02]  /*1740*/  @!UP1 UIADD3 UR4, UR4, -UR11, URZ ;  /* 0x8000000b04049290 */ /* 0x000fe4000fffe03f */
[----:B------:R-:W-:Y:S02]  /*1750*/  @!UP1 UIADD3 UR5, UR5, 0x1, URZ ;  /* 0x0000000105059890 */ /* 0x000fe4000fffe03f */
[----:B------:R-:W-:Y:S02]  /*1760*/  UISETP.GE.U32.AND UP0, UPT, UR4, UR11, UPT ;  /* 0x0000000b0400728c */ /* 0x000fe4000bf06070 */
[----:B------:R-:W-:-:S09]  /*1770*/  UISETP.GE.AND UP1, UPT, UR6, URZ, UPT ;  /* 0x0000003f0600728c */ /* 0x000fd2000bf26270 */
[----:B------:R-:W-:Y:S02]  /*1780*/  @UP0 UIADD3 UR5, UR5, 0x1, URZ ;  /* 0x0000000105050890 */ /* 0x000fe4000fffe03f */
[----:B------:R-:W-:-:S05]  /*1790*/  UISETP.NE.AND UP0, UPT, UR10, URZ, UPT ;  /* 0x0000003f0a00728c */ /* 0x000fca000bf05270 */
[----:B------:R-:W-:Y:S02]  /*17a0*/  UMOV UR4, UR5 ;  /* 0x0000000500047c82 */ /* 0x000fe40008000000 */
[----:B------:R-:W-:-:S04]  /*17b0*/  @!UP1 UIADD3 UR4, -UR4, URZ, URZ ;  /* 0x0000003f04049290 */ /* 0x000fc8000fffe13f */
[----:B------:R-:W-:-:S12]  /*17c0*/  @!UP0 ULOP3.LUT UR4, URZ, UR10, URZ, 0x33, !UPT ;  /* 0x0000000a3f048292 */ /* 0x000fd8000f8e333f */
.L_x_145:
[----:B------:R-:W-:Y:S01]  /*17d0*/  UIMAD UR41, UR40, UR4, URZ ;  /* 0x00000004282972a4 */ /* 0x000fe2000f8e023f */
[----:B------:R-:W-:Y:S01]  /*17e0*/  IMAD.U32 R0, RZ, RZ, UR9 ;  /* 0x00000009ff007e24 */ /* 0x000fe2000f8e00ff */
[----:B------:R-:W-:Y:S01]  /*17f0*/  PLOP3.LUT P0, PT, PT, PT, PT, 0x80, 0x0 ;  /* 0x000000000000781c */ /* 0x000fe20003f0f070 */
[----:B------:R-:W-:Y:S01]  /*1800*/  IMAD.U32 R3, RZ, RZ, UR4 ;  /* 0x00000004ff037e24 */ /* 0x000fe2000f8e00ff */
[----:B------:R-:W-:Y:S01]  /*1810*/  CS2R R28, SRZ ;  /* 0x00000000001c7805 */ /* 0x000fe2000001ff00 */
[----:B------:R-:W-:Y:S01]  /*1820*/  IMAD.MOV.U32 R160, RZ, RZ, RZ ;  /* 0x000000ffffa07224 */ /* 0x000fe200078e00ff */
[----:B------:R-:W-:Y:S02]  /*1830*/  CS2R R4, SRZ ;  /* 0x0000000000047805 */ /* 0x000fe4000001ff00 */
[----:B------:R-:W-:Y:S02]  /*1840*/  CS2R R30, SRZ ;  /* 0x00000000001e7805 */ /* 0x000fe4000001ff00 */
[----:B------:R-:W-:-:S02]  /*1850*/  VIADDMNMX R0, R3, UR41, R0, PT ;  /* 0x0000002903007c46 */ /* 0x000fc4000b800100 */
[----:B------:R-:W-:Y:S02]  /*1860*/  CS2R R26, SRZ ;  /* 0x00000000001a7805 */ /* 0x000fe4000001ff00 */
[----:B------:R-:W-:Y:S02]  /*1870*/  CS2R R24, SRZ ;  /* 0x0000000000187805 */ /* 0x000fe4000001ff00 */
[----:B------:R-:W-:Y:S02]  /*1880*/  CS2R R36, SRZ ;  /* 0x0000000000247805 */ /* 0x000fe4000001ff00 */
[----:B------:R-:W-:Y:S01]  /*1890*/  R2UR UR51, R0 ;  /* 0x00000000003372ca */ /* 0x000fe200000e0000 */
        /* <DEDUP_REMOVED lines=11> */
[----:B------:R-:W-:Y:S01]  /*1950*/  CS2R R52, SRZ ;  /* 0x0000000000347805 */ /* 0x000fe2000001ff00 */
[----:B------:R-:W-:Y:S01]  /*1960*/  UISETP.GT.AND UP0, UPT, UR51, UR41, UPT ;  /* 0x000000293300728c */ /* 0x000fe2000bf04270 */
[----:B------:R-:W-:Y:S02]  /*1970*/  CS2R R54, SRZ ;  /* 0x0000000000367805 */ /* 0x000fe4000001ff00 */
[----:B------:R-:W-:Y:S02]  /*1980*/  CS2R R50, SRZ ;  /* 0x0000000000327805 */ /* 0x000fe4000001ff00 */
[----:B------:R-:W-:Y:S02]  /*1990*/  CS2R R10, SRZ ;  /* 0x00000000000a7805 */ /* 0x000fe4000001ff00 */
[----:B------:R-:W-:-:S02]  /*19a0*/  CS2R R48, SRZ ;  /* 0x0000000000307805 */ /* 0x000fc4000001ff00 */
[----:B------:R-:W-:Y:S02]  /*19b0*/  CS2R R60, SRZ ;  /* 0x00000000003c7805 */ /* 0x000fe4000001ff00 */
[----:B------:R-:W-:Y:S02]  /*19c0*/  PLOP3.LUT P1, PT, PT, PT, UP0, 0x80, 0x0 ;  /* 0x000000000000781c */ /* 0x000fe40003f2f008 */
        /* <DEDUP_REMOVED lines=24> */
[----:B------:R-:W-:Y:S01]  /*1b50*/  CS2R R98, SRZ ;  /* 0x0000000000627805 */ /* 0x000fe2000001ff00 */
[----:B------:R-:W-:Y:S01]  /*1b60*/  IMAD.MOV.U32 R108, RZ, RZ, RZ ;  /* 0x000000ffff6c7224 */ /* 0x000fe200078e00ff */
        /* <DEDUP_REMOVED lines=23> */
[----:B------:R-:W0:Y:S01]  /*1ce0*/  S2R R2, SR_TID.X ;  /* 0x0000000000027919 */ /* 0x000e220000002100 */
[----:B------:R-:W1:Y:S01]  /*1cf0*/  S2UR UR6, SR_CgaCtaId ;  /* 0x00000000000679c3 */ /* 0x000e620000008800 */
[----:B------:R-:W-:Y:S02]  /*1d00*/  UMOV UR5, 0x400 ;  /* 0x0000040000057882 */ /* 0x000fe40000000000 */
[----:B-1----:R-:W-:-:S04]  /*1d10*/  ULEA UR5, UR6, UR5, 0x18 ;  /* 0x0000000506057291 */ /* 0x002fc8000f8ec03f */
[----:B------:R-:W-:Y:S01]  /*1d20*/  UIADD3 UR5, UR5, 0x20400, URZ ;  /* 0x0002040005057890 */ /* 0x000fe2000fffe03f */
[----:B0-----:R-:W-:-:S03]  /*1d30*/  VIADD R0, R2, 0xffffff80 ;  /* 0xffffff8002007836 */ /* 0x001fc60000000000 */
[----:B------:R-:W-:Y:S02]  /*1d40*/  ULOP3.LUT UP0, URZ, UR5, 0x3ff, URZ, 0xc0, !UPT ;  /* 0x000003ff053f7892 */ /* 0x000fe4000f80c03f */
[----:B------:R-:W-:-:S04]  /*1d50*/  SHF.R.S32.HI R3, RZ, 0x1f, R0 ;  /* 0x0000001fff037819 */ /* 0x000fc80000011400 */
[----:B------:R-:W-:Y:S02]  /*1d60*/  PLOP3.LUT P0, PT, PT, PT, UP0, 0x80, 0x0 ;  /* 0x000000000000781c */ /* 0x000fe40003f0f008 */
[----:B------:R-:W-:-:S04]  /*1d70*/  LEA.HI R3, R3, R0, RZ, 0x7 ;  /* 0x0000000003037211 */ /* 0x000fc800078f38ff */
[----:B------:R-:W-:-:S06]  /*1d80*/  SHF.R.S32.HI R3, RZ, 0x7, R3 ;  /* 0x00000007ff037819 */ /* 0x000fcc0000011403 */
[----:B------:R-:W0:Y:S02]  /*1d90*/  SHFL.IDX PT, R3, R3, RZ, 0x1f ;  /* 0x00001fff03037589 */ /* 0x000e2400000e0000 */
[----:B0-----:R-:W-:-:S13]  /*1da0*/  R2UR UR43, R3 ;  /* 0x00000000032b72ca */ /* 0x001fda00000e0000 */
        /* <DEDUP_REMOVED lines=23> */
.L_x_147:
[----:B------:R-:W-:Y:S01]  /*1f20*/  ULDC.64 UR6, c[0x0][0x998] ;  /* 0x0002660000067ab9 */ /* 0x000fe20000000a00 */
[----:B------:R-:W-:Y:S01]  /*1f30*/  ULDC.64 UR4, c[0x0][0x990] ;  /* 0x0002640000047ab9 */ /* 0x000fe20000000a00 */
[----:B------:R-:W-:Y:S02]  /*1f40*/  ISETP.NE.U32.AND P1, PT, RZ, UR6, PT ;  /* 0x00000006ff007c0c */ /* 0x000fe4000bf25070 */
[----:B------:R-:W-:Y:S02]  /*1f50*/  ISETP.NE.U32.AND P0, PT, RZ, UR4, PT ;  /* 0x00000004ff007c0c */ /* 0x000fe4000bf05070 */
[----:B------:R-:W-:Y:S02]  /*1f60*/  ISETP.NE.AND.EX P1, PT, RZ, UR7, PT, P1 ;  /* 0x00000007ff007c0c */ /* 0x000fe4000bf25310 */
[----:B------:R-:W-:-:S11]  /*1f70*/  ISETP.NE.AND.EX P0, PT, RZ, UR5, PT, P0 ;  /* 0x00000005ff007c0c */ /* 0x000fd6000bf05300 */
[----:B------:R-:W0:Y:S08]  /*1f80*/  @P1 LDC.64 R8, c[0x0][0x9b8] ;  /* 0x00026e00ff081b82 */ /* 0x000e300000000a00 */
[----:B------:R-:W1:Y:S08]  /*1f90*/  @P0 LDC.64 R6, c[0x0][0x9a8] ;  /* 0x00026a00ff060b82 */ /* 0x000e700000000a00 */
[----:B------:R-:W2:Y:S08]  /*1fa0*/  @P0 LDC.64 R10, c[0x0][0x9b0] ;  /* 0x00026c00ff0a0b82 */ /* 0x000eb00000000a00 */
[----:B------:R-:W3:Y:S01]  /*1fb0*/  @P1 LDC.64 R12, c[0x0][0x9c0] ;  /* 0x00027000ff0c1b82 */ /* 0x000ee20000000a00 */
[----:B0-----:R-:W-:-:S02]  /*1fc0*/  @P1 IMAD R2, R8, UR37, RZ ;  /* 0x0000002508021c24 */ /* 0x001fc4000f8e02ff */
[----:B------:R-:W-:-:S04]  /*1fd0*/  @P1 IMAD.WIDE.U32 R4, R8, UR36, RZ ;  /* 0x0000002408041c25 */ /* 0x000fc8000f8e00ff */
[----:B------:R-:W-:Y:S02]  /*1fe0*/  @P1 IMAD R9, R9, UR36, R2 ;  /* 0x0000002409091c24 */ /* 0x000fe4000f8e0202 */
[C---:B-1----:R-:W-:Y:S02]  /*1ff0*/  @P0 IMAD R0, R6.reuse, UR37, RZ ;  /* 0x0000002506000c24 */ /* 0x042fe4000f8e02ff */
[----:B------:R-:W-:-:S04]  /*2000*/  @P0 IMAD.WIDE.U32 R2, R6, UR36, RZ ;  /* 0x0000002406020c25 */ /* 0x000fc8000f8e00ff */
[----:B------:R-:W-:Y:S02]  /*2010*/  @P0 IMAD R7, R7, UR36, R0 ;  /* 0x0000002407070c24 */ /* 0x000fe4000f8e0200 */
[----:B------:R-:W-:Y:S02]  /*2020*/  @P1 IMAD.IADD R5, R5, 0x1, R9 ;  /* 0x0000000105051824 */ /* 0x000fe400078e0209 */
[----:B------:R-:W-:Y:S02]  /*2030*/  @P0 IMAD.IADD R3, R3, 0x1, R7 ;  /* 0x0000000103030824 */ /* 0x000fe400078e0207 */
[----:B------:R-:W-:Y:S02]  /*2040*/  IMAD.MOV.U32 R0, RZ, RZ, 0x3f800000 ;  /* 0x3f800000ff007424 */ /* 0x000fe400078e00ff */
[----:B--2---:R-:W-:-:S04]  /*2050*/  @P0 IMAD.WIDE.U32 R2, R10, UR39, R2 ;  /* 0x000000270a020c25 */ /* 0x004fc8000f8e0002 */
[----:B---3--:R-:W-:Y:S01]  /*2060*/  @P1 IMAD.WIDE.U32 R6, R12, UR39, R4 ;  /* 0x000000270c061c25 */ /* 0x008fe2000f8e0004 */
[----:B------:R-:W-:-:S03]  /*2070*/  @P0 LEA R4, P2, R2, UR4, 0x2 ;  /* 0x0000000402040c11 */ /* 0x000fc6000f8410ff */
[----:B------:R-:W-:Y:S01]  /*2080*/  @P0 IMAD R5, R11, UR39, R3 ;  /* 0x000000270b050c24 */ /* 0x000fe2000f8e0203 */
[----:B------:R-:W-:Y:S01]  /*2090*/  @P1 LEA R8, P3, R6, UR6, 0x2 ;  /* 0x0000000606081c11 */ /* 0x000fe2000f8610ff */
[----:B------:R-:W-:Y:S02]  /*20a0*/  @P1 IMAD R3, R13, UR39, R7 ;  /* 0x000000270d031c24 */ /* 0x000fe4000f8e0207 */
[----:B------:R-:W-:Y:S01]  /*20b0*/  IMAD.MOV.U32 R7, RZ, RZ, 0x3f800000 ;  /* 0x3f800000ff077424 */ /* 0x000fe200078e00ff */
[----:B------:R-:W-:Y:S02]  /*20c0*/  @P0 LEA.HI.X R5, R2, UR5, R5, 0x2, P2 ;  /* 0x0000000502050c11 */ /* 0x000fe400090f1405 */
[----:B------:R-:W-:-:S03]  /*20d0*/  @P1 LEA.HI.X R9, R6, UR7, R3, 0x2, P3 ;  /* 0x0000000706091c11 */ /* 0x000fc600098f1403 */
[----:B------:R0:W2:Y:S04]  /*20e0*/  @P0 LDG.E R7, desc[UR48][R4.64] ;  /* 0x0000003004070981 */ /* 0x0000a8000c1e1900 */
[----:B------:R-:W2:Y:S01]  /*20f0*/  @P1 LDG.E R0, desc[UR48][R8.64] ;  /* 0x0000003008001981 */ /* 0x000ea2000c1e1900 */
[----:B------:R-:W1:Y:S01]  /*2100*/  S2UR UR5, SR_CgaCtaId ;  /* 0x00000000000579c3 */ /* 0x000e620000008800 */
[----:B------:R-:W-:Y:S01]  /*2110*/  ULEA.HI UR4, UR46, UR46, URZ, 0x1 ;  /* 0x0000002e2e047291 */ /* 0x000fe2000f8f083f */
[----:B------:R-:W-:-:S03]  /*2120*/  MOV R2, 0x400 ;  /* 0x0000040000027802 */ /* 0x000fc60000000f00 */
[----:B------:R-:W-:Y:S01]  /*2130*/  ULOP3.LUT UR4, UR4, 0xfffffffe, URZ, 0xc0, !UPT ;  /* 0xfffffffe04047892 */ /* 0x000fe2000f8ec03f */
[----:B0-----:R-:W-:-:S03]  /*2140*/  IMAD.U32 R4, RZ, RZ, UR47 ;  /* 0x0000002fff047e24 */ /* 0x001fc6000f8e00ff */
[----:B------:R-:W-:Y:S02]  /*2150*/  UIADD3 UR4, UR46, -UR4, URZ ;  /* 0x800000042e047290 */ /* 0x000fe4000fffe03f */
[----:B------:R-:W-:-:S04]  /*2160*/  ISETP.NE.AND P0, PT, R4, 0x3, PT ;  /* 0x000000030400780c */ /* 0x000fc80003f05270 */
[----:B------:R-:W-:Y:S01]  /*2170*/  IMAD.U32 R11, RZ, RZ, UR4 ;  /* 0x00000004ff0b7e24 */ /* 0x000fe2000f8e00ff */
[----:B------:R-:W-:-:S04]  /*2180*/  ULDC UR4, c[0x0][0x9d8] ;  /* 0x0002760000047ab9 */ /* 0x000fc80000000800 */
[----:B------:R-:W-:Y:S01]  /*2190*/  SHF.L.U32 R11, R11, 0x1f, RZ ;  /* 0x0000001f0b0b7819 */ /* 0x000fe200000006ff */
[----:B-1----:R-:W-:-:S05]  /*21a0*/  IMAD.U32 R3, RZ, RZ, UR5 ;  /* 0x00000005ff037e24 */ /* 0x002fca000f8e00ff */
[----:B------:R-:W-:-:S04]  /*21b0*/  LEA R2, R3, R2, 0x18 ;  /* 0x0000000203027211 */ /* 0x000fc800078ec0ff */
[----:B------:R-:W0:Y:S01]  /*21c0*/  SYNCS.PHASECHK.TRANS64.TRYWAIT P1, [R2+URZ+0x38800], R11 ;  /* 0x0388000b020075a7 */ /* 0x000e22000802017f */
[----:B--2---:R-:W-:-:S04]  /*21d0*/  FMUL.FTZ R0, R7, R0 ;  /* 0x0000000007007220 */ /* 0x004fc80000410000 */
[----:B------:R-:W-:Y:S01]  /*21e0*/  FMUL.FTZ R0, R0, UR4 ;  /* 0x0000000400007c20 */ /* 0x000fe20008410000 */
[----:B0-----:R-:W-:Y:S06]  /*21f0*/  @!P1 BRA `(.L_x_148) ;  /* 0x0000013800289947 */ /* 0x001fec0003800000 */
.L_x_286:
[----:B------:R-:W-:Y:S05]  /*2200*/  @!P0 BRA `(.L_x_149) ;  /* 0x0000000000048947 */ /* 0x000fea0003800000 */
[----:B------:R-:W-:Y:S01]  /*2210*/  BPT.TRAP 0x1 ;  /* 0x000000040000795c */ /* 0x000fe20000300000 */
.L_x_149:
[----:B------:R-:W-:Y:S02]  /*2220*/  IMAD.U32 R5, RZ, RZ, UR53 ;  /* 0x00000035ff057e24 */ /* 0x000fe4000f8e00ff */
[----:B------:R-:W-:Y:S02]  /*2230*/  IMAD.U32 R6, RZ, RZ, UR45 ;  /* 0x0000002dff067e24 */ /* 0x000fe4000f8e00ff */
[----:B------:R-:W-:-:S03]  /*2240*/  IMAD R4, R5, 0x8, R2 ;  /* 0x0000000805047824 */ /* 0x000fc600078e0202 */
[----:B------:R-:W-:-:S04]  /*2250*/  SHF.L.U32 R5, R6, 0x1f, RZ ;  /* 0x0000001f06057819 */ /* 0x000fc800000006ff */
[----:B------:R1:W2:Y:S01]  /*2260*/  SYNCS.PHASECHK.TRANS64.TRYWAIT P1, [R4+URZ+0x38830], R5 ;  /* 0x03883005040075a7 */ /* 0x0002a2000802017f */
[----:B------:R-:W-:Y:S05]  /*2270*/  @!P0 BRA `(.L_x_150) ;  /* 0x0000000000048947 */ /* 0x000fea0003800000 */
[----:B------:R-:W-:Y:S01]  /*2280*/  BPT.TRAP 0x1 ;  /* 0x000000040000795c */ /* 0x000fe20000300000 */
.L_x_150:
[----:B------:R-:W3:Y:S01]  /*2290*/  S2R R6, SR_TID.X ;  /* 0x0000000000067919 */ /* 0x000ee20000002100 */
[----:B------:R-:W-:Y:S01]  /*22a0*/  IMAD.MOV.U32 R25, RZ, RZ, RZ ;  /* 0x000000ffff197224 */ /* 0x000fe200078e00ff */
[----:B---3--:R-:W-:Y:S01]  /*22b0*/  LOP3.LUT P2, RZ, R6, 0x7f, RZ, 0xc0, !PT ;  /* 0x0000007f06ff7812 */ /* 0x008fe2000784c0ff */
[----:B--2---:R-:W-:-:S12]  /*22c0*/  @P1 BRA `(.L_x_151) ;  /* 0x0000000000081947 */ /* 0x004fd80003800000 */
[----:B------:R-:W2:Y:S02]  /*22d0*/  SYNCS.PHASECHK.TRANS64.TRYWAIT P1, [R4+URZ+0x38830], R5 ;  /* 0x03883005040075a7 */ /* 0x000ea4000802017f */
[----:B--2---:R-:W-:Y:S05]  /*22e0*/  @!P1 BRA `(.L_x_152) ;  /* 0x0000013800009947 */ /* 0x004fea0003800000 */
.L_x_151:
[----:B------:R-:W-:Y:S05]  /*22f0*/  WARPSYNC.ALL ;  /* 0x0000000000007948 */ /* 0x000fea0003800000 */
[----:B------:R-:W-:Y:S01]  /*2300*/  R2UR UR4, R2 ;  /* 0x00000000020472ca */ /* 0x000fe200000e0000 */
[----:B------:R-:W-:Y:S01]  /*2310*/  ULOP3.LUT UR32, UR54, 0x10000, URZ, 0xfc, !UPT ;  /* 0x0001000036207892 */ /* 0x000fe2000f8efc3f */
[----:B------:R-:W-:Y:S01]  /*2320*/  WARPGROUP.ARRIVE ;  /* 0x00000000000079c5 */ /* 0x000fe20000000000 */
[----:B------:R-:W-:Y:S01]  /*2330*/  UMOV UR33, 0x40000040 ;  /* 0x4000004000217882 */ /* 0x000fe20000000000 */
[----:B------:R-:W-:Y:S01]  /*2340*/  UMOV UR35, 0x40000040 ;  /* 0x4000004000237882 */ /* 0x000fe20000000000 */
[----:B------:R-:W-:Y:S01]  /*2350*/  UMOV UR5, 0x40000040 ;  /* 0x4000004000057882 */ /* 0x000fe20000000000 */
[----:B------:R-:W-:Y:S01]  /*2360*/  UMOV UR7, 0x40000040 ;  /* 0x4000004000077882 */ /* 0x000fe20000000000 */
[----:B------:R-:W-:Y:S01]  /*2370*/  UIADD3 UR8, UR32, 0x4, URZ ;  /* 0x0000000420087890 */ /* 0x000fe2000fffe03f */
[----:B------:R-:W3:Y:S01]  /*2380*/  S2R R92, SR_TID.X ;  /* 0x00000000005c7919 */ /* 0x000ee20000002100 */
        /* <DEDUP_REMOVED lines=8> */
[----:B------:R-:W-:Y:S01]  /*2410*/  USHF.R.U32.HI UR4, URZ, 0x4, UR4 ;  /* 0x000000043f047899 */ /* 0x000fe20008011604 */
[--C-:B------:R-:W-:Y:S01]  /*2420*/  IMAD.MOV.U32 R94, RZ, RZ, R25.reuse ;  /* 0x000000ffff5e7224 */ /* 0x100fe200078e0019 */
[----:B------:R-:W-:Y:S01]  /*2430*/  UIADD3 UR16, UR32, 0x400, URZ ;  /* 0x0000040020107890 */ /* 0x000fe2000fffe03f */
[--C-:B------:R-:W-:Y:S01]  /*2440*/  IMAD.MOV.U32 R97, RZ, RZ, R25.reuse ;  /* 0x000000ffff617224 */ /* 0x100fe200078e0019 */
[----:B------:R-:W-:Y:S01]  /*2450*/  ULOP3.LUT UR4, UR4, 0x3fff, URZ, 0xc0, !UPT ;  /* 0x00003fff04047892 */ /* 0x000fe2000f8ec03f */
[--C-:B------:R-:W-:Y:S01]  /*2460*/  IMAD.MOV.U32 R96, RZ, RZ, R25.reuse ;  /* 0x000000ffff607224 */ /* 0x100fe200078e0019 */
[----:B------:R-:W-:Y:S01]  /*2470*/  UMOV UR17, 0x40000040 ;  /* 0x4000004000117882 */ /* 0x000fe20000000000 */
[----:B------:R-:W-:Y:S01]  /*2480*/  UMOV UR19, 0x40000040 ;  /* 0x4000004000137882 */ /* 0x000fe20000000000 */
[----:B------:R-:W-:Y:S01]  /*2490*/  ULOP3.LUT UR50, UR4, 0x10000, URZ, 0xfc, !UPT ;  /* 0x0001000004327892 */ /* 0x000fe2000f8efc3f */
[--C-:B------:R-:W-:Y:S01]  /*24a0*/  IMAD.MOV.U32 R99, RZ, RZ, R25.reuse ;  /* 0x000000ffff637224 */ /* 0x100fe200078e0019 */
[----:B------:R-:W-:Y:S01]  /*24b0*/  UIADD3 UR4, UR32, 0x2, URZ ;  /* 0x0000000220047890 */ /* 0x000fe2000fffe03f */
[--C-:B------:R-:W-:Y:S01]  /*24c0*/  IMAD.MOV.U32 R98, RZ, RZ, R25.reuse ;  /* 0x000000ffff627224 */ /* 0x100fe200078e0019 */
[----:B------:R-:W-:Y:S01]  /*24d0*/  ULEA UR34, UR53, UR50, 0xb ;  /* 0x0000003235227291 */ /* 0x000fe2000f8e583f */
[--C-:B------:R-:W-:Y:S01]  /*24e0*/  IMAD.MOV.U32 R101, RZ, RZ, R25.reuse ;  /* 0x000000ffff657224 */ /* 0x100fe200078e0019 */
[----:B------:R-:W-:Y:S01]  /*24f0*/  UIADD3 UR20, UR32, 0x402, URZ ;  /* 0x0000040220147890 */ /* 0x000fe2000fffe03f */
[--C-:B------:R-:W-:Y:S01]  /*2500*/  IMAD.MOV.U32 R100, RZ, RZ, R25.reuse ;  /* 0x000000ffff647224 */ /* 0x100fe200078e0019 */
[----:B------:R-:W-:Y:S01]  /*2510*/  UIADD3 UR6, UR34, 0x2, URZ ;  /* 0x0000000222067890 */ /* 0x000fe2000fffe03f */
[--C-:B------:R-:W-:Y:S01]  /*2520*/  IMAD.MOV.U32 R103, RZ, RZ, R25.reuse ;  /* 0x000000ffff677224 */ /* 0x100fe200078e0019 */
[----:B------:R-:W-:Y:S01]  /*2530*/  UIADD3 UR10, UR34, 0x4, URZ ;  /* 0x00000004220a7890 */ /* 0x000fe2000fffe03f */
[----:B------:R-:W-:Y:S01]  /*2540*/  IMAD.MOV.U32 R102, RZ, RZ, R25 ;  /* 0x000000ffff667224 */ /* 0x000fe200078e0019 */
[----:B------:R-:W-:-:S02]  /*2550*/  UIADD3 UR14, UR34, 0x6, URZ ;  /* 0x00000006220e7890 */ /* 0x000fc4000fffe03f */
[----:B------:R-:W-:Y:S01]  /*2560*/  QGMMA.64x128x32.F32.E4M3.E4M3 R28, gdesc[UR32], RZ, !UPT, gsb0 ;  /* 0x01e00000201c79f3 */ /* 0x000fe2000c0008ff */
        /* <DEDUP_REMOVED lines=94> */
[----:B------:R-:W5:Y:S01]  /*2b50*/  MUFU.TANH R28, R28 ;  /* 0x0000001c001c7308 */ /* 0x000f620000002400 */
[----:B----4-:R-:W-:-:S02]  /*2b60*/  IMAD.U32 R31, RZ, RZ, UR52 ;  /* 0x00000034ff1f7e24 */ /* 0x010fc4000f8e00ff */
[C---:B------:R-:W-:Y:S01]  /*2b70*/  FMUL.FTZ R34, R0.reuse, R34 ;  /* 0x0000002200227220 */ /* 0x040fe20000410000 */
[C---:B------:R-:W-:Y:S01]  /*2b80*/  FMUL.FTZ R44, R0.reuse, R44 ;  /* 0x0000002c002c7220 */ /* 0x040fe20000410000 */
[C---:B------:R-:W-:Y:S01]  /*2b90*/  FMUL.FTZ R39, R0.reuse, R39 ;  /* 0x0000002700277220 */ /* 0x040fe20000410000 */
[C---:B------:R-:W-:Y:S01]  /*2ba0*/  FMUL.FTZ R43, R0.reuse, R43 ;  /* 0x0000002b002b7220 */ /* 0x040fe20000410000 */
[C---:B------:R-:W-:Y:S01]  /*2bb0*/  FMUL.FTZ R48, R0.reuse, R48 ;  /* 0x0000003000307220 */ /* 0x040fe20000410000 */
[C---:B------:R-:W-:Y:S01]  /*2bc0*/  FMUL.FTZ R41, R0.reuse, R41 ;  /* 0x0000002900297220 */ /* 0x040fe20000410000 */
[----:B------:R-:W4:Y:S01]  /*2bd0*/  MUFU.TANH R29, R29 ;  /* 0x0000001d001d7308 */ /* 0x000f220000002400 */
        /* <DEDUP_REMOVED lines=16> */
[----:B0-----:R-:W-:Y:S01]  /*2ce0*/  IADD3 R42, R31, 0x80, -R16 ;  /* 0x000000801f2a7810 */ /* 0x001fe20007ffe810 */
[C---:B------:R-:W-:Y:S01]  /*2cf0*/  FMUL.FTZ R55, R0.reuse, R55 ;  /* 0x0000003700377220 */ /* 0x040fe20000410000 */
[C---:B------:R-:W-:Y:S01]  /*2d00*/  FMUL.FTZ R58, R0.reuse, R58 ;  /* 0x0000003a003a7220 */ /* 0x040fe20000410000 */
[C---:B------:R-:W-:Y:S01]  /*2d10*/  FMUL.FTZ R64, R0.reuse, R64 ;  /* 0x0000004000407220 */ /* 0x040fe20000410000 */
[C---:B------:R-:W-:Y:S01]  /*2d20*/  FMUL.FTZ R65, R0.reuse, R65 ;  /* 0x0000004100417220 */ /* 0x040fe20000410000 */
[C---:B------:R-:W-:Y:S01]  /*2d30*/  FMUL.FTZ R59, R0.reuse, R59 ;  /* 0x0000003b003b7220 */ /* 0x040fe20000410000 */
[----:B------:R-:W-:Y:S01]  /*2d40*/  FMUL.FTZ R62, R0, R62 ;  /* 0x0000003e003e7220 */ /* 0x000fe20000410000 */
[----:B------:R-:W0:Y:S01]  /*2d50*/  MUFU.TANH R32, R32 ;  /* 0x0000002000207308 */ /* 0x000e220000002400 */
[----:B-1----:R-:W-:-:S02]  /*2d60*/  IMAD.U32 R35, RZ, RZ, UR51 ;  /* 0x00000033ff237e24 */ /* 0x002fc4000f8e00ff */
[C---:B------:R-:W-:Y:S01]  /*2d70*/  FMUL.FTZ R68, R0.reuse, R68 ;  /* 0x0000004400447220 */ /* 0x040fe20000410000 */
[C---:B------:R-:W-:Y:S01]  /*2d80*/  FMUL.FTZ R69, R0.reuse, R69 ;  /* 0x0000004500457220 */ /* 0x040fe20000410000 */
[C---:B------:R-:W-:Y:S01]  /*2d90*/  FMUL.FTZ R63, R0.reuse, R63 ;  /* 0x0000003f003f7220 */ /* 0x040fe20000410000 */
[----:B------:R-:W-:Y:S02]  /*2da0*/  IMAD R42, R35, -0x80, R42 ;  /* 0xffffff80232a7824 */ /* 0x000fe400078e022a */
[C---:B------:R-:W-:Y:S01]  /*2db0*/  FMUL.FTZ R70, R0.reuse, R70 ;  /* 0x0000004600467220 */ /* 0x040fe20000410000 */
[C---:B------:R-:W-:Y:S01]  /*2dc0*/  FMUL.FTZ R72, R0.reuse, R72 ;  /* 0x0000004800487220 */ /* 0x040fe20000410000 */
[----:B------:R-:W-:Y:S01]  /*2dd0*/  MUFU.TANH R33, R33 ;  /* 0x0000002100217308 */ /* 0x000fe20000002400 */
[----:B------:R-:W-:Y:S01]  /*2de0*/  FMUL.FTZ R66, R0, R66 ;  /* 0x0000004200427220 */ /* 0x000fe20000410000 */
[----:B------:R-:W-:Y:S01]  /*2df0*/  ISETP.GT.AND P4, PT, R42, RZ, PT ;  /* 0x000000ff2a00720c */ /* 0x000fe20003f84270 */
[----:B------:R-:W-:Y:S01]  /*2e00*/  FMUL.FTZ R67, R0, R67 ;  /* 0x0000004300437220 */ /* 0x000fe20000410000 */
[----:B------:R-:W-:Y:S01]  /*2e10*/  ISETP.GT.AND P5, PT, R42, 0x1, PT ;  /* 0x000000012a00780c */ /* 0x000fe20003fa4270 */
[----:B------:R-:W-:Y:S01]  /*2e20*/  FMUL.FTZ R73, R0, R73 ;  /* 0x0000004900497220 */ /* 0x000fe20000410000 */
[----:B------:R-:W-:Y:S01]  /*2e30*/  ISETP.GT.AND P1, PT, R42, 0x8, PT ;  /* 0x000000082a00780c */ /* 0x000fe20003f24270 */
[----:B------:R-:W-:Y:S01]  /*2e40*/  FMUL.FTZ R76, R0, R76 ;  /* 0x0000004c004c7220 */ /* 0x000fe20000410000 */
[----:B--2---:R-:W1:Y:S01]  /*2e50*/  MUFU.TANH R5, R30 ;  /* 0x0000001e00057308 */ /* 0x004e620000002400 */
[----:B-----5:R-:W-:Y:S01]  /*2e60*/  FSEL R28, R28, -INF , P4 ;  /* 0xff8000001c1c7808 */ /* 0x020fe20002000000 */
[C---:B------:R-:W-:Y:S01]  /*2e70*/  FMUL.FTZ R77, R0.reuse, R77 ;  /* 0x0000004d004d7220 */ /* 0x040fe20000410000 */
[----:B----4-:R-:W-:Y:S01]  /*2e80*/  FSEL R31, R29, -INF , P5 ;  /* 0xff8000001d1f7808 */ /* 0x010fe20002800000 */
[----:B------:R-:W-:Y:S01]  /*2e90*/  FMUL.FTZ R71, R0, R71 ;  /* 0x0000004700477220 */ /* 0x000fe20000410000 */
[----:B------:R-:W-:Y:S01]  /*2ea0*/  ISETP.GT.AND P2, PT, R42, 0x9, PT ;  /* 0x000000092a00780c */ /* 0x000fe20003f44270 */
[----:B------:R-:W-:Y:S01]  /*2eb0*/  FMUL.FTZ R74, R0, R74 ;  /* 0x0000004a004a7220 */ /* 0x000fe20000410000 */
[----:B0-----:R-:W-:Y:S01]  /*2ec0*/  FSEL R32, R32, -INF , P1 ;  /* 0xff80000020207808 */ /* 0x001fe20000800000 */
[----:B------:R-:W0:Y:S01]  /*2ed0*/  MUFU.TANH R40, R40 ;  /* 0x0000002800287308 */ /* 0x000e220000002400 */
[----:B------:R-:W-:Y:S01]  /*2ee0*/  FMNMX.FTZ R29, R28, R31, !PT ;  /* 0x0000001f1c1d7209 */ /* 0x000fe20007810000 */
[----:B------:R-:W-:Y:S01]  /*2ef0*/  FMUL.FTZ R80, R0, R80 ;  /* 0x0000005000507220 */ /* 0x000fe20000410000 */
[----:B------:R-:W-:Y:S01]  /*2f00*/  FSEL R6, R6, -INF , P5 ;  /* 0xff80000006067808 */ /* 0x000fe20002800000 */
[----:B------:R-:W-:Y:S01]  /*2f10*/  FMUL.FTZ R81, R0, R81 ;  /* 0x0000005100517220 */ /* 0x000fe20000410000 */
[----:B------:R-:W-:Y:S01]  /*2f20*/  ISETP.GT.AND P5, PT, R42, 0x18, PT ;  /* 0x000000182a00780c */ /* 0x000fe20003fa4270 */
[----:B------:R-:W-:Y:S01]  /*2f30*/  FMUL.FTZ R75, R0, R75 ;  /* 0x0000004b004b7220 */ /* 0x000fe20000410000 */
[----:B------:R-:W-:Y:S01]  /*2f40*/  ISETP.GT.AND P3, PT, R42, 0x10, PT ;  /* 0x000000102a00780c */ /* 0x000fe20003f64270 */
[----:B------:R-:W2:Y:S01]  /*2f50*/  MUFU.TANH R36, R36 ;  /* 0x0000002400247308 */ /* 0x000ea20000002400 */
[----:B------:R-:W-:Y:S01]  /*2f60*/  FMNMX.FTZ R29, R32, R29, !PT ;  /* 0x0000001d201d7209 */ /* 0x000fe20007810000 */
[C---:B------:R-:W-:Y:S01]  /*2f70*/  FMUL.FTZ R78, R0.reuse, R78 ;  /* 0x0000004e004e7220 */ /* 0x040fe20000410000 */
[----:B-1----:R-:W-:Y:S01]  /*2f80*/  FSEL R5, R5, -INF , P4 ;  /* 0xff80000005057808 */ /* 0x002fe20002000000 */
[----:B------:R-:W-:Y:S01]  /*2f90*/  FMUL.FTZ R84, R0, R84 ;  /* 0x0000005400547220 */ /* 0x000fe20000410000 */
[----:B------:R-:W-:Y:S01]  /*2fa0*/  ISETP.GT.AND P4, PT, R42, 0x11, PT ;  /* 0x000000112a00780c */ /* 0x000fe20003f84270 */
[----:B------:R-:W-:Y:S01]  /*2fb0*/  FMUL.FTZ R79, R0, R79 ;  /* 0x0000004f004f7220 */ /* 0x000fe20000410000 */
[----:B------:R-:W-:Y:S01]  /*2fc0*/  FSEL R8, R8, -INF , P2 ;  /* 0xff80000008087808 */ /* 0x000fe20001000000 */
[----:B------:R2:W1:Y:S01]  /*2fd0*/  MUFU.TANH R11, R37 ;  /* 0x00000025000b7308 */ /* 0x0004620000002400 */
[----:B0-----:R-:W-:Y:S01]  /*2fe0*/  FSEL R35, R40, -INF , P5 ;  /* 0xff80000028237808 */ /* 0x001fe20002800000 */
[C---:B------:R-:W-:Y:S01]  /*2ff0*/  FMUL.FTZ R85, R0.reuse, R85 ;  /* 0x0000005500557220 */ /* 0x040fe20000410000 */
[C---:B------:R-:W-:Y:S01]  /*3000*/  FMUL.FTZ R82, R0.reuse, R82 ;  /* 0x0000005200527220 */ /* 0x040fe20000410000 */
[C---:B------:R-:W-:Y:S01]  /*3010*/  FMUL.FTZ R88, R0.reuse, R88 ;  /* 0x0000005800587220 */ /* 0x040fe20000410000 */
[C---:B------:R-:W-:Y:S01]  /*3020*/  FMUL.FTZ R89, R0.reuse, R89 ;  /* 0x0000005900597220 */ /* 0x040fe20000410000 */
[----:B------:R-:W-:Y:S01]  /*3030*/  ULDC UR52, c[0x0][0x988] ;  /* 0x0002620000347ab9 */ /* 0x000fe20000000800 */
[----:B------:R-:W-:Y:S01]  /*3040*/  FMUL.FTZ R83, R0, R83 ;  /* 0x0000005300537220 */ /* 0x000fe20000410000 */
[----:B------:R0:W4:Y:S01]  /*3050*/  MUFU.TANH R7, R34 ;  /* 0x0000002200077308 */ /* 0x0001220000002400 */
[----:B--2---:R-:W-:Y:S01]  /*3060*/  FSEL R37, R36, -INF , P3 ;  /* 0xff80000024257808 */ /* 0x004fe20001800000 */
[C---:B------:R-:W-:Y:S01]  /*3070*/  FMUL.FTZ R86, R0.reuse, R86 ;  /* 0x0000005600567220 */ /* 0x040fe20000410000 */
[C---:B------:R-:W-:Y:S01]  /*3080*/  FMUL.FTZ R87, R0.reuse, R87 ;  /* 0x0000005700577220 */ /* 0x040fe20000410000 */
[C---:B------:R-:W-:Y:S01]  /*3090*/  FMUL.FTZ R90, R0.reuse, R90 ;  /* 0x0000005a005a7220 */ /* 0x040fe20000410000 */
[----:B------:R-:W-:Y:S01]  /*30a0*/  FMUL.FTZ R91, R0, R91 ;  /* 0x0000005b005b7220 */ /* 0x000fe20000410000 */
[----:B------:R-:W-:-:S02]  /*30b0*/  UIADD3 UR51, UR51, -0x2, URZ ;  /* 0xfffffffe33337890 */ /* 0x000fc4000fffe03f */
[----:B------:R-:W2:Y:S01]  /*30c0*/  MUFU.TANH R10, R39 ;  /* 0x00000027000a7308 */ /* 0x000ea20000002400 */
[----:B0-----:R-:W-:Y:S01]  /*30d0*/  FSEL R34, R33, -INF , P2 ;  /* 0xff80000021227808 */ /* 0x001fe20001000000 */
[----:B------:R-:W-:Y:S01]  /*30e0*/  UISETP.GE.AND UP0, UPT, UR51, UR41, UPT ;  /* 0x000000293300728c */ /* 0x000fe2000bf06270 */
[----:B------:R-:W-:Y:S02]  /*30f0*/  ISETP.GT.AND P2, PT, R42, 0x20, PT ;  /* 0x000000202a00780c */ /* 0x000fe40003f44270 */
[----:B------:R-:W-:Y:S02]  /*3100*/  FMNMX.FTZ R40, R34, R29, !PT ;  /* 0x0000001d22287209 */ /* 0x000fe40007810000 */
[----:B-1----:R-:W-:Y:S01]  /*3110*/  FSEL R36, R11, -INF , P4 ;  /* 0xff8000000b247808 */ /* 0x002fe20002000000 */
[----:B------:R-:W0:Y:S01]  /*3120*/  MUFU.TANH R44, R44 ;  /* 0x0000002c002c7308 */ /* 0x000e220000002400 */
[----:B------:R-:W-:Y:S02]  /*3130*/  FMNMX.FTZ R29, R37, R40, !PT ;  /* 0x00000028251d7209 */ /* 0x000fe40007810000 */
[----:B----4-:R-:W-:-:S02]  /*3140*/  FSEL R7, R7, -INF , P1 ;  /* 0xff80000007077808 */ /* 0x010fc40000800000 */
[----:B------:R-:W-:Y:S02]  /*3150*/  ISETP.GT.AND P1, PT, R42, 0x19, PT ;  /* 0x000000192a00780c */ /* 0x000fe40003f24270 */
[----:B------:R-:W-:Y:S01]  /*3160*/  FSEL R11, R12, -INF , P5 ;  /* 0xff8000000c0b7808 */ /* 0x000fe20002800000 */
[----:B------:R-:W1:Y:S01]  /*3170*/  MUFU.TANH R43, R43 ;  /* 0x0000002b002b7308 */ /* 0x000e620000002400 */
[----:B--2---:R-:W-:Y:S02]  /*3180*/  FSEL R10, R10, -INF , P4 ;  /* 0xff8000000a0a7808 */ /* 0x004fe40002000000 */
[C---:B------:R-:W-:Y:S02]  /*3190*/  ISETP.GT.AND P4, PT, R42.reuse, 0x28, PT ;  /* 0x000000282a00780c */ /* 0x040fe40003f84270 */
[----:B------:R-:W-:-:S03]  /*31a0*/  ISETP.GT.AND P5, PT, R42, 0x29, PT ;  /* 0x000000292a00780c */ /* 0x000fc60003fa4270 */
[----:B------:R-:W2:Y:S01]  /*31b0*/  MUFU.TANH R48, R48 ;  /* 0x0000003000307308 */ /* 0x000ea20000002400 */
[----:B0-----:R-:W-:Y:S02]  /*31c0*/  FSEL R39, R44, -INF , P2 ;  /* 0xff8000002c277808 */ /* 0x001fe40001000000 */
[----:B------:R-:W-:-:S05]  /*31d0*/  FMNMX.FTZ R44, R36, R29, !PT ;  /* 0x0000001d242c7209 */ /* 0x000fca0007810000 */
[----:B------:R-:W0:Y:S01]  /*31e0*/  MUFU.TANH R41, R41 ;  /* 0x0000002900297308 */ /* 0x000e220000002400 */
[----:B-1----:R-:W-:-:S07]  /*31f0*/  FSEL R12, R43, -INF , P1 ;  /* 0xff8000002b0c7808 */ /* 0x002fce0000800000 */
[----:B------:R-:W1:Y:S01]  /*3200*/  MUFU.TANH R9, R38 ;  /* 0x0000002600097308 */ /* 0x000e620000002400 */
[----:B--2---:R-:W-:Y:S02]  /*3210*/  FSEL R43, R48, -INF , P4 ;  /* 0xff800000302b7808 */ /* 0x004fe40002000000 */
[----:B------:R-:W-:-:S05]  /*3220*/  FMNMX.FTZ R48, R35, R44, !PT ;  /* 0x0000002c23307209 */ /* 0x000fca0007810000 */
[----:B------:R-:W2:Y:S01]  /*3230*/  MUFU.TANH R45, R45 ;  /* 0x0000002d002d7308 */ /* 0x000ea20000002400 */
[----:B0-----:R-:W-:Y:S02]  /*3240*/  FSEL R33, R41, -INF , P1 ;  /* 0xff80000029217808 */ /* 0x001fe40000800000 */
[----:B------:R-:W-:Y:S02]  /*3250*/  ISETP.GT.AND P1, PT, R42, 0x30, PT ;  /* 0x000000302a00780c */ /* 0x000fe40003f24270 */
[----:B------:R-:W-:-:S03]  /*3260*/  FMNMX.FTZ R48, R33, R48, !PT ;  /* 0x0000003021307209 */ /* 0x000fc60007810000 */
[----:B------:R-:W-:Y:S01]  /*3270*/  MUFU.TANH R52, R52 ;  /* 0x0000003400347308 */ /* 0x000fe20000002400 */
[----:B-1----:R-:W-:Y:S02]  /*3280*/  FSEL R9, R9, -INF , P3 ;  /* 0xff80000009097808 */ /* 0x002fe40001800000 */
[----:B------:R-:W-:Y:S02]  /*3290*/  ISETP.GT.AND P3, PT, R42, 0x21, PT ;  /* 0x000000212a00780c */ /* 0x000fe40003f64270 */
[----:B------:R-:W-:-:S03]  /*32a0*/  FMNMX.FTZ R29, R39, R48, !PT ;  /* 0x00000030271d7209 */ /* 0x000fc60007810000 */
[----:B------:R-:W0:Y:S01]  /*32b0*/  MUFU.TANH R49, R49 ;  /* 0x0000003100317308 */ /* 0x000e220000002400 */
[----:B--2---:R-:W-:-:S07]  /*32c0*/  FSEL R40, R45, -INF , P3 ;  /* 0xff8000002d287808 */ /* 0x004fce0001800000 */
[----:B------:R-:W1:Y:S08]  /*32d0*/  MUFU.TANH R13, R46 ;  /* 0x0000002e000d7308 */ /* 0x000e700000002400 */
[----:B------:R2:W4:Y:S01]  /*32e0*/  MUFU.TANH R14, R47 ;  /* 0x0000002f000e7308 */ /* 0x0005220000002400 */
[----:B0-----:R-:W-:-:S07]  /*32f0*/  FSEL R44, R49, -INF , P5 ;  /* 0xff800000312c7808 */ /* 0x001fce0002800000 */
[----:B------:R-:W0:Y:S01]  /*3300*/  MUFU.TANH R53, R53 ;  /* 0x0000003500357308 */ /* 0x000e220000002400 */
[----:B--2---:R-:W-:Y:S02]  /*3310*/  FSEL R47, R52, -INF , P1 ;  /* 0xff800000342f7808 */ /* 0x004fe40000800000 */
[----:B------:R-:W-:Y:S02]  /*3320*/  FMNMX.FTZ R52, R40, R29, !PT ;  /* 0x0000001d28347209 */ /* 0x000fe40007810000 */
[----:B-1----:R-:W-:Y:S02]  /*3330*/  FSEL R13, R13, -INF , P2 ;  /* 0xff8000000d0d7808 */ /* 0x002fe40001000000 */
[----:B------:R-:W-:Y:S01]  /*3340*/  FMNMX.FTZ R29, R43, R52, !PT ;  /* 0x000000342b1d7209 */ /* 0x000fe20007810000 */
[----:B------:R-:W1:Y:S01]  /*3350*/  MUFU.TANH R15, R50 ;  /* 0x00000032000f7308 */ /* 0x000e620000002400 */
[----:B------:R-:W-:Y:S02]  /*3360*/  ISETP.GT.AND P2, PT, R42, 0x31, PT ;  /* 0x000000312a00780c */ /* 0x000fe40003f44270 */
[----:B------:R-:W-:-:S02]  /*3370*/  FMNMX.FTZ R52, R44, R29, !PT ;  /* 0x0000001d2c347209 */ /* 0x000fc40007810000 */
[----:B----4-:R-:W-:Y:S02]  /*3380*/  FSEL R14, R14, -INF , P3 ;  /* 0xff8000000e0e7808 */ /* 0x010fe40001800000 */
[----:B------:R-:W-:Y:S01]  /*3390*/  ISETP.GT.AND P3, PT, R42, 0x38, PT ;  /* 0x000000382a00780c */ /* 0x000fe20003f64270 */
[----:B------:R-:W2:Y:S01]  /*33a0*/  MUFU.TANH R56, R56 ;  /* 0x0000003800387308 */ /* 0x000ea20000002400 */
[----:B0-----:R-:W-:Y:S02]  /*33b0*/  FSEL R48, R53, -INF , P2 ;  /* 0xff80000035307808 */ /* 0x001fe40001000000 */
[----:B------:R-:W-:-:S05]  /*33c0*/  FMNMX.FTZ R29, R47, R52, !PT ;  /* 0x000000342f1d7209 */ /* 0x000fca0007810000 */
[----:B------:R-:W0:Y:S01]  /*33d0*/  MUFU.TANH R20, R51 ;  /* 0x0000003300147308 */ /* 0x000e220000002400 */
[----:B-1----:R-:W-:Y:S02]  /*33e0*/  FSEL R15, R15, -INF , P4 ;  /* 0xff8000000f0f7808 */ /* 0x002fe40002000000 */
[----:B------:R-:W-:-:S05]  /*33f0*/  ISETP.GT.AND P4, PT, R42, 0x39, PT ;  /* 0x000000392a00780c */ /* 0x000fca0003f84270 */
[----:B------:R-:W1:Y:S01]  /*3400*/  MUFU.TANH R51, R57 ;  /* 0x0000003900337308 */ /* 0x000e620000002400 */
[----:B--2---:R-:W-:Y:S02]  /*3410*/  FSEL R49, R56, -INF , P3 ;  /* 0xff80000038317808 */ /* 0x004fe40001800000 */
[----:B------:R-:W-:-:S04]  /*3420*/  FMNMX.FTZ R56, R48, R29, !PT ;  /* 0x0000001d30387209 */ /* 0x000fc80007810000 */
[----:B------:R-:W-:Y:S01]  /*3430*/  FMNMX.FTZ R56, R49, R56, !PT ;  /* 0x0000003831387209 */ /* 0x000fe20007810000 */
[----:B------:R-:W2:Y:S01]  /*3440*/  MUFU.TANH R21, R54 ;  /* 0x0000003600157308 */ /* 0x000ea20000002400 */
[----:B0-----:R-:W-:Y:S02]  /*3450*/  FSEL R20, R20, -INF , P5 ;  /* 0xff80000014147808 */ /* 0x001fe40002800000 */
[----:B------:R-:W-:-:S05]  /*3460*/  ISETP.GT.AND P5, PT, R42, 0x40, PT ;  /* 0x000000402a00780c */ /* 0x000fca0003fa4270 */
[----:B------:R-:W0:Y:S01]  /*3470*/  MUFU.TANH R60, R60 ;  /* 0x0000003c003c7308 */ /* 0x000e220000002400 */
[----:B-1----:R-:W-:-:S04]  /*3480*/  FSEL R51, R51, -INF , P4 ;  /* 0xff80000033337808 */ /* 0x002fc80002000000 */
[----:B------:R-:W-:-:S03]  /*3490*/  FMNMX.FTZ R41, R51, R56, !PT ;  /* 0x0000003833297209 */ /* 0x000fc60007810000 */
[----:B------:R-:W1:Y:S01]  /*34a0*/  MUFU.TANH R24, R55 ;  /* 0x0000003700187308 */ /* 0x000e620000002400 */
[----:B--2---:R-:W-:Y:S02]  /*34b0*/  FSEL R21, R21, -INF , P1 ;  /* 0xff80000015157808 */ /* 0x004fe40000800000 */
[----:B------:R-:W-:-:S05]  /*34c0*/  ISETP.GT.AND P1, PT, R42, 0x41, PT ;  /* 0x000000412a00780c */ /* 0x000fca0003f24270 */
[----:B------:R-:W2:Y:S01]  /*34d0*/  MUFU.TANH R61, R61 ;  /* 0x0000003d003d7308 */ /* 0x000ea20000002400 */
[----:B0-----:R-:W-:-:S04]  /*34e0*/  FSEL R52, R60, -INF , P5 ;  /* 0xff8000003c347808 */ /* 0x001fc80002800000 */
[----:B------:R-:W-:-:S03]  /*34f0*/  FMNMX.FTZ R56, R52, R41, !PT ;  /* 0x0000002934387209 */ /* 0x000fc60007810000 */
[----:B------:R-:W0:Y:S01]  /*3500*/  MUFU.TANH R26, R58 ;  /* 0x0000003a001a7308 */ /* 0x000e220000002400 */
[----:B-1----:R-:W-:Y:S02]  /*3510*/  FSEL R24, R24, -INF , P2 ;  /* 0xff80000018187808 */ /* 0x002fe40001000000 */
[----:B------:R-:W-:-:S05]  /*3520*/  ISETP.GT.AND P2, PT, R42, 0x48, PT ;  /* 0x000000482a00780c */ /* 0x000fca0003f44270 */
[----:B------:R-:W1:Y:S01]  /*3530*/  MUFU.TANH R55, R64 ;  /* 0x0000004000377308 */ /* 0x000e620000002400 */
[----:B--2---:R-:W-:-:S04]  /*3540*/  FSEL R53, R61, -INF , P1 ;  /* 0xff8000003d357808 */ /* 0x004fc80000800000 */
[----:B------:R-:W-:-:S03]  /*3550*/  FMNMX.FTZ R60, R53, R56, !PT ;  /* 0x00000038353c7209 */ /* 0x000fc60007810000 */
        /* <DEDUP_REMOVED lines=22> */
[----:B-1----:R-:W-:-:S07]  /*36c0*/  FSEL R60, R69, -INF , P5 ;  /* 0xff800000453c7808 */ /* 0x002fce0002800000 */
[----:B------:R-:W1:Y:S01]  /*36d0*/  MUFU.TANH R72, R72 ;  /* 0x0000004800487308 */ /* 0x000e620000002400 */
[----:B--2---:R-:W-:Y:S02]  /*36e0*/  FSEL R38, R38, -INF , P2 ;  /* 0xff80000026267808 */ /* 0x004fe40001000000 */
[----:B------:R-:W-:-:S05]  /*36f0*/  ISETP.GT.AND P2, PT, R42, 0x59, PT ;  /* 0x000000592a00780c */ /* 0x000fca0003f44270 */
[----:B------:R-:W2:Y:S01]  /*3700*/  MUFU.TANH R67, R67 ;  /* 0x0000004300437308 */ /* 0x000ea20000002400 */
[----:B0-----:R-:W-:Y:S02]  /*3710*/  FSEL R45, R70, -INF , P4 ;  /* 0xff800000462d7808 */ /* 0x001fe40002000000 */
[----:B------:R-:W-:Y:S02]  /*3720*/  FMNMX.FTZ R70, R60, R65, !PT ;  /* 0x000000413c467209 */ /* 0x000fe40007810000 */
[----:B------:R-:W-:-:S03]  /*3730*/  ISETP.GT.AND P4, PT, R42, 0x61, PT ;  /* 0x000000612a00780c */ /* 0x000fc60003f84270 */
[----:B------:R-:W0:Y:S01]  /*3740*/  MUFU.TANH R63, R73 ;  /* 0x00000049003f7308 */ /* 0x000e220000002400 */
[----:B-1----:R-:W-:-:S04]  /*3750*/  FSEL R61, R72, -INF , P1 ;  /* 0xff800000483d7808 */ /* 0x002fc80000800000 */
[----:B------:R-:W-:-:S03]  /*3760*/  FMNMX.FTZ R70, R61, R70, !PT ;  /* 0x000000463d467209 */ /* 0x000fc60007810000 */
[----:B------:R1:W4:Y:S01]  /*3770*/  MUFU.TANH R64, R76 ;  /* 0x0000004c00407308 */ /* 0x0003220000002400 */
[----:B--2---:R-:W-:Y:S02]  /*3780*/  FSEL R41, R67, -INF , P3 ;  /* 0xff80000043297808 */ /* 0x004fe40001800000 */
[----:B------:R-:W-:-:S05]  /*3790*/  ISETP.GT.AND P3, PT, R42, 0x60, PT ;  /* 0x000000602a00780c */ /* 0x000fca0003f64270 */
[----:B------:R-:W2:Y:S01]  /*37a0*/  MUFU.TANH R46, R71 ;  /* 0x00000047002e7308 */ /* 0x000ea20000002400 */
[----:B0-----:R-:W-:Y:S01]  /*37b0*/  FSEL R63, R63, -INF , P2 ;  /* 0xff8000003f3f7808 */ /* 0x001fe20001000000 */
[----:B-1----:R-:W-:-:S03]  /*37c0*/  IMAD.MOV.U32 R76, RZ, RZ, R25 ;  /* 0x000000ffff4c7224 */ /* 0x002fc600078e0019 */
[----:B------:R-:W-:-:S03]  /*37d0*/  FMNMX.FTZ R67, R63, R70, !PT ;  /* 0x000000463f437209 */ /* 0x000fc60007810000 */
[----:B------:R-:W0:Y:S01]  /*37e0*/  MUFU.TANH R77, R77 ;  /* 0x0000004d004d7308 */ /* 0x000e220000002400 */
[----:B----4-:R-:W-:-:S04]  /*37f0*/  FSEL R64, R64, -INF , P3 ;  /* 0xff80000040407808 */ /* 0x010fc80001800000 */
[----:B------:R-:W-:-:S03]  /*3800*/  FMNMX.FTZ R70, R64, R67, !PT ;  /* 0x0000004340467209 */ /* 0x000fc60007810000 */
[----:B------:R-:W1:Y:S01]  /*3810*/  MUFU.TANH R50, R74 ;  /* 0x0000004a00327308 */ /* 0x000e620000002400 */
[----:B--2---:R-:W-:Y:S02]  /*3820*/  FSEL R46, R46, -INF , P5 ;  /* 0xff8000002e2e7808 */ /* 0x004fe40002800000 */
[----:B------:R-:W-:-:S05]  /*3830*/  ISETP.GT.AND P5, PT, R42, 0x68, PT ;  /* 0x000000682a00780c */ /* 0x000fca0003fa4270 */
[----:B------:R2:W4:Y:S01]  /*3840*/  MUFU.TANH R66, R80 ;  /* 0x0000005000427308 */ /* 0x0005220000002400 */
[----:B0-----:R-:W-:Y:S01]  /*3850*/  FSEL R65, R77, -INF , P4 ;  /* 0xff8000004d417808 */ /* 0x001fe20002000000 */
[----:B------:R-:W-:-:S03]  /*3860*/  IMAD.MOV.U32 R77, RZ, RZ, R25 ;  /* 0x000000ffff4d7224 */ /* 0x000fc600078e0019 */
[----:B------:R-:W-:-:S03]  /*3870*/  FMNMX.FTZ R71, R65, R70, !PT ;  /* 0x0000004641477209 */ /* 0x000fc60007810000 */
[----:B------:R-:W0:Y:S01]  /*3880*/  MUFU.TANH R54, R75 ;  /* 0x0000004b00367308 */ /* 0x000e220000002400 */
[----:B-1----:R-:W-:Y:S01]  /*3890*/  FSEL R50, R50, -INF , P1 ;  /* 0xff80000032327808 */ /* 0x002fe20000800000 */
[----:B--2---:R-:W-:Y:S01]  /*38a0*/  IMAD.MOV.U32 R80, RZ, RZ, R25 ;  /* 0x000000ffff507224 */ /* 0x004fe200078e0019 */
[----:B------:R-:W-:-:S05]  /*38b0*/  ISETP.GT.AND P1, PT, R42, 0x69, PT ;  /* 0x000000692a00780c */ /* 0x000fca0003f24270 */
[----:B------:R-:W1:Y:S01]  /*38c0*/  MUFU.TANH R81, R81 ;  /* 0x0000005100517308 */ /* 0x000e620000002400 */
[----:B----4-:R-:W-:-:S04]  /*38d0*/  FSEL R66, R66, -INF , P5 ;  /* 0xff80000042427808 */ /* 0x010fc80002800000 */
[----:B------:R-:W-:-:S03]  /*38e0*/  FMNMX.FTZ R72, R66, R71, !PT ;  /* 0x0000004742487209 */ /* 0x000fc60007810000 */
[----:B------:R2:W4:Y:S01]  /*38f0*/  MUFU.TANH R57, R78 ;  /* 0x0000004e00397308 */ /* 0x0005220000002400 */
[----:B0-----:R-:W-:Y:S02]  /*3900*/  FSEL R54, R54, -INF , P2 ;  /* 0xff80000036367808 */ /* 0x001fe40001000000 */
[----:B------:R-:W-:-:S05]  /*3910*/  ISETP.GT.AND P2, PT, R42, 0x70, PT ;  /* 0x000000702a00780c */ /* 0x000fca0003f44270 */
[----:B------:R0:W5:Y:S01]  /*3920*/  MUFU.TANH R68, R84 ;  /* 0x0000005400447308 */ /* 0x0001620000002400 */
[----:B-1----:R-:W-:Y:S01]  /*3930*/  FSEL R67, R81, -INF , P1 ;  /* 0xff80000051437808 */ /* 0x002fe20000800000 */
[--C-:B--2---:R-:W-:Y:S02]  /*3940*/  IMAD.MOV.U32 R78, RZ, RZ, R25.reuse ;  /* 0x000000ffff4e7224 */ /* 0x104fe400078e0019 */
[----:B------:R-:W-:Y:S01]  /*3950*/  IMAD.MOV.U32 R81, RZ, RZ, R25 ;  /* 0x000000ffff517224 */ /* 0x000fe200078e0019 */
[----:B------:R-:W-:-:S03]  /*3960*/  FMNMX.FTZ R71, R67, R72, !PT ;  /* 0x0000004843477209 */ /* 0x000fc60007810000 */
[----:B------:R1:W2:Y:S01]  /*3970*/  MUFU.TANH R59, R79 ;  /* 0x0000004f003b7308 */ /* 0x0002a20000002400 */
[----:B----4-:R-:W-:Y:S01]  /*3980*/  FSEL R57, R57, -INF , P3 ;  /* 0xff80000039397808 */ /* 0x010fe20001800000 */
[----:B0-----:R-:W-:Y:S01]  /*3990*/  IMAD.MOV.U32 R84, RZ, RZ, R25 ;  /* 0x000000ffff547224 */ /* 0x001fe200078e0019 */
[----:B------:R-:W-:-:S05]  /*39a0*/  ISETP.GT.AND P3, PT, R42, 0x71, PT ;  /* 0x000000712a00780c */ /* 0x000fca0003f64270 */
[----:B------:R0:W4:Y:S01]  /*39b0*/  MUFU.TANH R69, R85 ;  /* 0x0000005500457308 */ /* 0x0001220000002400 */
[----:B-----5:R-:W-:Y:S01]  /*39c0*/  FSEL R68, R68, -INF , P2 ;  /* 0xff80000044447808 */ /* 0x020fe20001000000 */
[----:B-1----:R-:W-:-:S03]  /*39d0*/  IMAD.MOV.U32 R79, RZ, RZ, R25 ;  /* 0x000000ffff4f7224 */ /* 0x002fc600078e0019 */
[----:B------:R-:W-:-:S03]  /*39e0*/  FMNMX.FTZ R72, R68, R71, !PT ;  /* 0x0000004744487209 */ /* 0x000fc60007810000 */
[----:B------:R1:W5:Y:S01]  /*39f0*/  MUFU.TANH R62, R82 ;  /* 0x00000052003e7308 */ /* 0x0003620000002400 */
[----:B--2---:R-:W-:Y:S01]  /*3a00*/  FSEL R59, R59, -INF , P4 ;  /* 0xff8000003b3b7808 */ /* 0x004fe20002000000 */
[----:B0-----:R-:W-:Y:S01]  /*3a10*/  IMAD.MOV.U32 R85, RZ, RZ, R25 ;  /* 0x000000ffff557224 */ /* 0x001fe200078e0019 */
[----:B------:R-:W-:-:S05]  /*3a20*/  ISETP.GT.AND P4, PT, R42, 0x78, PT ;  /* 0x000000782a00780c */ /* 0x000fca0003f84270 */
[----:B------:R-:W0:Y:S01]  /*3a30*/  MUFU.TANH R88, R88 ;  /* 0x0000005800587308 */ /* 0x000e220000002400 */
[----:B----4-:R-:W-:Y:S01]  /*3a40*/  FSEL R69, R69, -INF , P3 ;  /* 0xff80000045457808 */ /* 0x010fe20001800000 */
[----:B-1----:R-:W-:-:S03]  /*3a50*/  IMAD.MOV.U32 R82, RZ, RZ, R25 ;  /* 0x000000ffff527224 */ /* 0x002fc600078e0019 */
[----:B------:R-:W-:-:S03]  /*3a60*/  FMNMX.FTZ R71, R69, R72, !PT ;  /* 0x0000004845477209 */ /* 0x000fc60007810000 */
[----:B------:R1:W2:Y:S01]  /*3a70*/  MUFU.TANH R70, R89 ;  /* 0x0000005900467308 */ /* 0x0002a20000002400 */
[----:B-----5:R-:W-:Y:S02]  /*3a80*/  FSEL R62, R62, -INF , P5 ;  /* 0xff8000003e3e7808 */ /* 0x020fe40002800000 */
[----:B------:R-:W-:-:S05]  /*3a90*/  ISETP.GT.AND P5, PT, R42, 0x79, PT ;  /* 0x000000792a00780c */ /* 0x000fca0003fa4270 */
[----:B------:R-:W-:Y:S01]  /*3aa0*/  MUFU.TANH R83, R83 ;  /* 0x0000005300537308 */ /* 0x000fe20000002400 */
[----:B0-----:R-:W-:Y:S01]  /*3ab0*/  FSEL R42, R88, -INF , P4 ;  /* 0xff800000582a7808 */ /* 0x001fe20002000000 */
[--C-:B-1----:R-:W-:Y:S02]  /*3ac0*/  IMAD.MOV.U32 R89, RZ, RZ, R25.reuse ;  /* 0x000000ffff597224 */ /* 0x102fe400078e0019 */
[----:B------:R-:W-:Y:S01]  /*3ad0*/  IMAD.MOV.U32 R88, RZ, RZ, R25 ;  /* 0x000000ffff587224 */ /* 0x000fe200078e0019 */
[----:B------:R-:W-:-:S03]  /*3ae0*/  FMNMX.FTZ R71, R42, R71, !PT ;  /* 0x000000472a477209 */ /* 0x000fc60007810000 */
[----:B------:R-:W-:Y:S01]  /*3af0*/  MUFU.TANH R86, R86 ;  /* 0x0000005600567308 */ /* 0x000fe20000002400 */
[----:B--2---:R-:W-:-:S04]  /*3b00*/  FSEL R70, R70, -INF , P5 ;  /* 0xff80000046467808 */ /* 0x004fc80002800000 */
[----:B------:R-:W-:-:S03]  /*3b10*/  FMNMX.FTZ R72, R70, R71, !PT ;  /* 0x0000004746487209 */ /* 0x000fc60007810000 */
[----:B------:R-:W-:Y:S02]  /*3b20*/  MUFU.TANH R87, R87 ;  /* 0x0000005700577308 */ /* 0x000fe40000002400 */
[----:B------:R-:W0:Y:S06]  /*3b30*/  SHFL.BFLY PT, R71, R72, 0x2, 0x1f ;  /* 0x0c401f0048477f89 */ /* 0x000e2c00000e0000 */
[----:B------:R-:W1:Y:S08]  /*3b40*/  MUFU.TANH R90, R90 ;  /* 0x0000005a005a7308 */ /* 0x000e700000002400 */
[----:B------:R-:W2:Y:S01]  /*3b50*/  MUFU.TANH R91, R91 ;  /* 0x0000005b005b7308 */ /* 0x000ea20000002400 */
[----:B0-----:R-:W-:Y:S01]  /*3b60*/  FMNMX.FTZ R73, R72, R71, !PT ;  /* 0x0000004748497209 */ /* 0x001fe20007810000 */
[----:B------:R-:W-:-:S04]  /*3b70*/  IMAD.U32 R71, RZ, RZ, UR52 ;  /* 0x00000034ff477e24 */ /* 0x000fc8000f8e00ff */
[----:B------:R-:W0:Y:S02]  /*3b80*/  SHFL.BFLY PT, R186, R73, 0x1, 0x1f ;  /* 0x0c201f0049ba7f89 */ /* 0x000e2400000e0000 */
[----:B0-----:R-:W-:-:S04]  /*3b90*/  FMNMX.FTZ R186, R73, R186, !PT ;  /* 0x000000ba49ba7209 */ /* 0x001fc80007810000 */
[C---:B------:R-:W-:Y:S01]  /*3ba0*/  FSETP.NEU.FTZ.AND P6, PT, R186.reuse, -INF , PT ;  /* 0xff800000ba00780b */ /* 0x040fe20003fdd000 */
[----:B------:R-:W-:-:S05]  /*3bb0*/  FFMA.FTZ R71, R186, R71, -8 ;  /* 0xc1000000ba477423 */ /* 0x000fca0000010047 */
[----:B------:R-:W-:Y:S02]  /*3bc0*/  FSEL R71, R71, RZ, P6 ;  /* 0x000000ff47477208 */ /* 0x000fe40003000000 */
[----:B---3--:R-:W-:Y:S01]  /*3bd0*/  LOP3.LUT P6, RZ, R92, 0x7f, RZ, 0xc0, !PT ;  /* 0x0000007f5cff7812 */ /* 0x008fe200078cc0ff */
[----:B------:R-:W-:Y:S02]  /*3be0*/  IMAD.MOV.U32 R92, RZ, RZ, R25 ;  /* 0x000000ffff5c7224 */ /* 0x000fe400078e0019 */
[----:B------:R-:W-:-:S01]  /*3bf0*/  FFMA.FTZ R228, R28, UR52, -R71 ;  /* 0x000000341ce47c23 */ /* 0x000fc20008010847 */
[--C-:B------:R-:W-:Y:S01]  /*3c00*/  FFMA.FTZ R28, R32, UR52, -R71.reuse ;  /* 0x00000034201c7c23 */ /* 0x100fe20008010847 */
[----:B------:R-:W-:Y:S01]  /*3c10*/  FMNMX.FTZ R32, R5, R6, !PT ;  /* 0x0000000605207209 */ /* 0x000fe20007810000 */
[--C-:B------:R-:W-:Y:S01]  /*3c20*/  FFMA.FTZ R230, R37, UR52, -R71.reuse ;  /* 0x0000003425e67c23 */ /* 0x100fe20008010847 */
        /* <DEDUP_REMOVED lines=12> */
[----:B-1----:R-:W-:Y:S01]  /*3cf0*/  FSEL R51, R90, -INF , P4 ;  /* 0xff8000005a337808 */ /* 0x002fe20002000000 */
[--C-:B------:R-:W-:Y:S01]  /*3d00*/  FFMA.FTZ R224, R64, UR52, -R71.reuse ;  /* 0x0000003440e07c23 */ /* 0x100fe20008010847 */
[----:B------:R-:W-:Y:S01]  /*3d10*/  FMNMX.FTZ R32, R10, R37, !PT ;  /* 0x000000250a207209 */ /* 0x000fe20007810000 */
[--C-:B------:R-:W-:Y:S01]  /*3d20*/  FFMA.FTZ R37, R36, UR52, -R71.reuse ;  /* 0x0000003424257c23 */ /* 0x100fe20008010847 */
[----:B------:R-:W-:-:S01]  /*3d30*/  FFMA.FTZ R36, R35, UR52, -R71 ;  /* 0x0000003423247c23 */ /* 0x000fc20008010847 */
[----:B--2---:R-:W-:Y:S01]  /*3d40*/  FSEL R52, R91, -INF , P5 ;  /* 0xff8000005b347808 */ /* 0x004fe20002800000 */
[----:B------:R-:W-:-:S01]  /*3d50*/  FFMA.FTZ R222, R58, UR52, -R71 ;  /* 0x000000343ade7c23 */ /* 0x000fc20008010847 */
[----:B------:R-:W-:Y:S01]  /*3d60*/  FMNMX.FTZ R75, R11, R32, !PT ;  /* 0x000000200b4b7209 */ /* 0x000fe20007810000 */
[----:B------:R-:W-:-:S01]  /*3d70*/  FFMA.FTZ R31, R31, UR52, -R71 ;  /* 0x000000341f1f7c23 */ /* 0x000fc20008010847 */
[--C-:B------:R-:W-:Y:S01]  /*3d80*/  FFMA.FTZ R33, R33, UR52, -R71.reuse ;  /* 0x0000003421217c23 */ /* 0x100fe20008010847 */
[----:B------:R-:W-:-:S01]  /*3d90*/  FFMA.FTZ R55, R55, UR52, -R71 ;  /* 0x0000003437377c23 */ /* 0x000fc20008010847 */
[----:B------:R-:W-:Y:S01]  /*3da0*/  FMNMX.FTZ R32, R12, R75, !PT ;  /* 0x0000004b0c207209 */ /* 0x000fe20007810000 */
[----:B------:R-:W-:-:S01]  /*3db0*/  FFMA.FTZ R65, R65, UR52, -R71 ;  /* 0x0000003441417c23 */ /* 0x000fc20008010847 */
[--C-:B------:R-:W-:Y:S01]  /*3dc0*/  FFMA.FTZ R58, R68, UR52, -R71.reuse ;  /* 0x00000034443a7c23 */ /* 0x100fe20008010847 */
[----:B------:R-:W-:-:S01]  /*3dd0*/  FFMA.FTZ R42, R42, UR52, -R71 ;  /* 0x000000342a2a7c23 */ /* 0x000fc20008010847 */
[----:B------:R-:W-:Y:S01]  /*3de0*/  FMNMX.FTZ R35, R13, R32, !PT ;  /* 0x000000200d237209 */ /* 0x000fe20007810000 */
[----:B------:R-:W-:Y:S01]  /*3df0*/  MUFU.EX2 R228, R228 ;  /* 0x000000e400e47308 */ /* 0x000fe20000000800 */
[----:B------:R-:W-:-:S02]  /*3e00*/  @!P6 VIADD R4, R4, 0x38840 ;  /* 0x000388400404e836 */ /* 0x000fc40000000000 */
[----:B------:R-:W-:Y:S01]  /*3e10*/  FMNMX.FTZ R34, R14, R35, !PT ;  /* 0x000000230e227209 */ /* 0x000fe20007810000 */
[--C-:B------:R-:W-:Y:S02]  /*3e20*/  IMAD.MOV.U32 R68, RZ, RZ, R25.reuse ;  /* 0x000000ffff447224 */ /* 0x100fe400078e0019 */
[----:B------:R-:W-:Y:S01]  /*3e30*/  @!P6 PRMT R4, RZ, 0x654, R4 ;  /* 0x00000654ff04e816 */ /* 0x000fe20000000004 */
[--C-:B------:R-:W-:Y:S01]  /*3e40*/  IMAD.MOV.U32 R91, RZ, RZ, R25.reuse ;  /* 0x000000ffff5b7224 */ /* 0x100fe200078e0019 */
[----:B------:R-:W-:Y:S01]  /*3e50*/  FMNMX.FTZ R35, R15, R34, !PT ;  /* 0x000000220f237209 */ /* 0x000fe20007810000 */
[----:B------:R0:W-:Y:S01]  /*3e60*/  MUFU.EX2 R32, R36 ;  /* 0x0000002400207308 */ /* 0x0001e20000000800 */
[----:B------:R1:W-:Y:S01]  /*3e70*/  @!P6 SYNCS.ARRIVE.TRANS64.RED.A1T0 RZ, [R4+URZ], RZ ;  /* 0x000000ff04ffe9a7 */ /* 0x0003e2000810043f */
[----:B------:R-:W-:Y:S01]  /*3e80*/  IMAD.MOV.U32 R90, RZ, RZ, R25 ;  /* 0x000000ffff5a7224 */ /* 0x000fe200078e0019 */
[----:B------:R-:W-:-:S04]  /*3e90*/  FMNMX.FTZ R34, R20, R35, !PT ;  /* 0x0000002314227209 */ /* 0x000fc80007810000 */
[----:B------:R-:W-:Y:S01]  /*3ea0*/  FMNMX.FTZ R35, R21, R34, !PT ;  /* 0x0000002215237209 */ /* 0x000fe20007810000 */
[----:B------:R-:W2:Y:S03]  /*3eb0*/  MUFU.EX2 R31, R31 ;  /* 0x0000001f001f7308 */ /* 0x000ea60000000800 */
[----:B------:R-:W-:-:S04]  /*3ec0*/  FMNMX.FTZ R35, R24, R35, !PT ;  /* 0x0000002318237209 */ /* 0x000fc80007810000 */
[----:B------:R-:W-:Y:S01]  /*3ed0*/  FMNMX.FTZ R34, R26, R35, !PT ;  /* 0x000000231a227209 */ /* 0x000fe20007810000 */
[----:B------:R-:W3:Y:S03]  /*3ee0*/  MUFU.EX2 R28, R28 ;  /* 0x0000001c001c7308 */ /* 0x000ee60000000800 */
[----:B------:R-:W-:-:S04]  /*3ef0*/  FMNMX.FTZ R34, R27, R34, !PT ;  /* 0x000000221b227209 */ /* 0x000fc80007810000 */
[----:B------:R-:W-:Y:S01]  /*3f00*/  FMNMX.FTZ R39, R29, R34, !PT ;  /* 0x000000221d277209 */ /* 0x000fe20007810000 */
[----:B------:R-:W-:Y:S03]  /*3f10*/  MUFU.EX2 R35, R40 ;  /* 0x0000002800237308 */ /* 0x000fe60000000800 */
[----:B------:R-:W-:-:S04]  /*3f20*/  FMNMX.FTZ R39, R30, R39, !PT ;  /* 0x000000271e277209 */ /* 0x000fc80007810000 */
[----:B0-----:R-:W-:Y:S01]  /*3f30*/  FMNMX.FTZ R36, R38, R39, !PT ;  /* 0x0000002726247209 */ /* 0x001fe20007810000 */
[----:B------:R0:W-:Y:S03]  /*3f40*/  MUFU.EX2 R34, R72 ;  /* 0x0000004800227308 */ /* 0x0001e60000000800 */
[----:B------:R-:W-:-:S04]  /*3f50*/  FMNMX.FTZ R36, R41, R36, !PT ;  /* 0x0000002429247209 */ /* 0x000fc80007810000 */
[----:B------:R-:W-:Y:S01]  /*3f60*/  FMNMX.FTZ R43, R45, R36, !PT ;  /* 0x000000242d2b7209 */ /* 0x000fe20007810000 */
[----:B------:R4:W-:Y:S01]  /*3f70*/  MUFU.EX2 R39, R44 ;  /* 0x0000002c00277308 */ /* 0x0009e20000000800 */
[----:B0-----:R-:W-:-:S02]  /*3f80*/  FFMA.FTZ R72, R49, UR52, -R71 ;  /* 0x0000003431487c23 */ /* 0x001fc40008010847 */
[----:B------:R-:W-:-:S04]  /*3f90*/  FMNMX.FTZ R43, R46, R43, !PT ;  /* 0x0000002b2e2b7209 */ /* 0x000fc80007810000 */
[----:B------:R-:W-:Y:S01]  /*3fa0*/  FMNMX.FTZ R47, R50, R43, !PT ;  /* 0x0000002b322f7209 */ /* 0x000fe20007810000 */
[----:B------:R-:W0:Y:S01]  /*3fb0*/  MUFU.EX2 R73, R73 ;  /* 0x0000004900497308 */ /* 0x000e220000000800 */
[----:B----4-:R-:W-:Y:S01]  /*3fc0*/  FSEL R44, R86, -INF , P2 ;  /* 0xff800000562c7808 */ /* 0x010fe20001000000 */
[----:B------:R-:W-:Y:S01]  /*3fd0*/  IMAD.MOV.U32 R86, RZ, RZ, R25 ;  /* 0x000000ffff567224 */ /* 0x000fe200078e0019 */
[----:B------:R-:W-:-:S04]  /*3fe0*/  FMNMX.FTZ R36, R54, R47, !PT ;  /* 0x0000002f36247209 */ /* 0x000fc80007810000 */
[----:B------:R-:W-:Y:S01]  /*3ff0*/  FMNMX.FTZ R40, R57, R36, !PT ;  /* 0x0000002439287209 */ /* 0x000fe20007810000 */
[----:B------:R4:W-:Y:S03]  /*4000*/  MUFU.EX2 R43, R48 ;  /* 0x00000030002b7308 */ /* 0x0009e60000000800 */
[----:B------:R-:W-:Y:S02]  /*4010*/  FMNMX.FTZ R47, R59, R40, !PT ;  /* 0x000000283b2f7209 */ /* 0x000fe40007810000 */
[----:B------:R-:W-:Y:S01]  /*4020*/  FSEL R40, R83, -INF , P1 ;  /* 0xff80000053287808 */ /* 0x000fe20000800000 */
[--C-:B------:R-:W-:Y:S01]  /*4030*/  IMAD.MOV.U32 R83, RZ, RZ, R25.reuse ;  /* 0x000000ffff537224 */ /* 0x100fe200078e0019 */
[----:B------:R-:W-:Y:S01]  /*4040*/  FMNMX.FTZ R49, R62, R47, !PT ;  /* 0x0000002f3e317209 */ /* 0x000fe20007810000 */
[----:B------:R5:W-:Y:S01]  /*4050*/  MUFU.EX2 R36, R72 ;  /* 0x0000004800247308 */ /* 0x000be20000000800 */
[----:B----4-:R-:W-:Y:S01]  /*4060*/  FSEL R48, R87, -INF , P3 ;  /* 0xff80000057307808 */ /* 0x010fe20001800000 */
[----:B------:R-:W-:Y:S01]  /*4070*/  IMAD.MOV.U32 R87, RZ, RZ, R25 ;  /* 0x000000ffff577224 */ /* 0x000fe200078e0019 */
[----:B------:R-:W-:-:S04]  /*4080*/  FMNMX.FTZ R49, R40, R49, !PT ;  /* 0x0000003128317209 */ /* 0x000fc80007810000 */
[----:B------:R-:W-:Y:S01]  /*4090*/  FMNMX.FTZ R49, R44, R49, !PT ;  /* 0x000000312c317209 */ /* 0x000fe20007810000 */
[----:B------:R4:W-:Y:S03]  /*40a0*/  MUFU.EX2 R47, R74 ;  /* 0x0000004a002f7308 */ /* 0x0009e60000000800 */
[----:B-----5:R-:W-:Y:S01]  /*40b0*/  FMNMX.FTZ R72, R48, R49, !PT ;  /* 0x0000003130487209 */ /* 0x020fe20007810000 */
[----:B------:R-:W-:-:S03]  /*40c0*/  FFMA.FTZ R49, R53, UR52, -R71 ;  /* 0x0000003435317c23 */ /* 0x000fc60008010847 */
[----:B------:R-:W-:Y:S01]  /*40d0*/  FMNMX.FTZ R53, R51, R72, !PT ;  /* 0x0000004833357209 */ /* 0x000fe20007810000 */
[----:B------:R-:W-:-:S01]  /*40e0*/  FFMA.FTZ R72, R56, UR52, -R71 ;  /* 0x0000003438487c23 */ /* 0x000fc20008010847 */
[--C-:B------:R-:W-:Y:S01]  /*40f0*/  FFMA.FTZ R56, R61, UR52, -R71.reuse ;  /* 0x000000343d387c23 */ /* 0x100fe20008010847 */
[----:B------:R-:W-:-:S01]  /*4100*/  FFMA.FTZ R61, R63, UR52, -R71 ;  /* 0x000000343f3d7c23 */ /* 0x000fc20008010847 */
[----:B----4-:R-:W-:Y:S01]  /*4110*/  FMNMX.FTZ R74, R52, R53, !PT ;  /* 0x00000035344a7209 */ /* 0x010fe20007810000 */
[----:B------:R-:W-:-:S01]  /*4120*/  FFMA.FTZ R53, R60, UR52, -R71 ;  /* 0x000000343c357c23 */ /* 0x000fc20008010847 */
[--C-:B------:R-:W-:Y:S01]  /*4130*/  FFMA.FTZ R60, R67, UR52, -R71.reuse ;  /* 0x00000034433c7c23 */ /* 0x100fe20008010847 */
[----:B------:R-:W-:-:S01]  /*4140*/  FFMA.FTZ R67, R69, UR52, -R71 ;  /* 0x0000003445437c23 */ /* 0x000fc20008010847 */
[----:B------:R-:W-:Y:S01]  /*4150*/  IMAD.U32 R69, RZ, RZ, UR52 ;  /* 0x00000034ff457e24 */ /* 0x000fe2000f8e00ff */
[----:B------:R-:W4:Y:S01]  /*4160*/  SHFL.BFLY PT, R75, R74, 0x2, 0x1f ;  /* 0x0c401f004a4b7f89 */ /* 0x000f2200000e0000 */
[----:B------:R-:W-:-:S01]  /*4170*/  FFMA.FTZ R63, R66, UR52, -R71 ;  /* 0x00000034423f7c23 */ /* 0x000fc20008010847 */
[----:B------:R-:W5:Y:S08]  /*4180*/  MUFU.EX2 R230, R230 ;  /* 0x000000e600e67308 */ /* 0x000f700000000800 */
[----:B------:R-:W-:Y:S08]  /*4190*/  MUFU.EX2 R37, R37 ;  /* 0x0000002500257308 */ /* 0x000ff00000000800 */
[----:B------:R-:W-:Y:S01]  /*41a0*/  MUFU.EX2 R33, R33 ;  /* 0x0000002100217308 */ /* 0x000fe20000000800 */
[----:B----4-:R-:W-:Y:S01]  /*41b0*/  FMNMX.FTZ R75, R74, R75, !PT ;  /* 0x0000004b4a4b7209 */ /* 0x010fe20007810000 */
[----:B------:R-:W-:-:S06]  /*41c0*/  IMAD.MOV.U32 R74, RZ, RZ, R25 ;  /* 0x000000ffff4a7224 */ /* 0x000fcc00078e0019 */
[----:B------:R-:W-:Y:S01]  /*41d0*/  MUFU.EX2 R216, R216 ;  /* 0x000000d800d87308 */ /* 0x000fe20000000800 */
[----:B------:R-:W4:Y:S07]  /*41e0*/  SHFL.BFLY PT, R192, R75, 0x1, 0x1f ;  /* 0x0c201f004bc07f89 */ /* 0x000f2e00000e0000 */
[----:B------:R-:W-:Y:S08]  /*41f0*/  MUFU.EX2 R218, R218 ;  /* 0x000000da00da7308 */ /* 0x000ff00000000800 */
[----:B------:R-:W-:Y:S08]  /*4200*/  MUFU.EX2 R220, R220 ;  /* 0x000000dc00dc7308 */ /* 0x000ff00000000800 */
[----:B------:R-:W-:Y:S01]  /*4210*/  MUFU.EX2 R49, R49 ;  /* 0x0000003100317308 */ /* 0x000fe20000000800 */
[----:B----4-:R-:W-:Y:S01]  /*4220*/  FMNMX.FTZ R192, R75, R192, !PT ;  /* 0x000000c04bc07209 */ /* 0x010fe20007810000 */
[----:B------:R-:W-:-:S03]  /*4230*/  IMAD.MOV.U32 R75, RZ, RZ, R25 ;  /* 0x000000ffff4b7224 */ /* 0x000fc600078e0019 */
[C---:B------:R-:W-:Y:S01]  /*4240*/  FSETP.NEU.FTZ.AND P1, PT, R192.reuse, -INF , PT ;  /* 0xff800000c000780b */ /* 0x040fe20003f3d000 */
[----:B------:R-:W-:-:S01]  /*4250*/  FFMA.FTZ R64, R192, R69, -8 ;  /* 0xc1000000c0407423 */ /* 0x000fc20000010045 */
[----:B------:R-:W-:Y:S01]  /*4260*/  FFMA.FTZ R69, R70, UR52, -R71 ;  /* 0x0000003446457c23 */ /* 0x000fe20008010847 */
[----:B------:R-:W-:Y:S01]  /*4270*/  MUFU.EX2 R55, R55 ;  /* 0x0000003700377308 */ /* 0x000fe20000000800 */
[----:B------:R-:W-:Y:S02]  /*4280*/  IMAD.MOV.U32 R70, RZ, RZ, R25 ;  /* 0x000000ffff467224 */ /* 0x000fe400078e0019 */
[----:B------:R-:W-:Y:S02]  /*4290*/  FSEL R71, R64, RZ, P1 ;  /* 0x000000ff40477208 */ /* 0x000fe40000800000 */
[----:B------:R-:W-:-:S03]  /*42a0*/  PLOP3.LUT P1, PT, PT, PT, UP0, 0x80, 0x0 ;  /* 0x000000000000781c */ /* 0x000fc60003f2f008 */
[--C-:B------:R-:W-:Y:S01]  /*42b0*/  FFMA.FTZ R229, R5, UR52, -R71.reuse ;  /* 0x0000003405e57c23 */ /* 0x100fe20008010847 */
[----:B------:R-:W-:-:S01]  /*42c0*/  FFMA.FTZ R6, R6, UR52, -R71 ;  /* 0x0000003406067c23 */ /* 0x000fc20008010847 */
[--C-:B------:R-:W-:Y:S01]  /*42d0*/  FFMA.FTZ R7, R7, UR52, -R71.reuse ;  /* 0x0000003407077c23 */ /* 0x100fe20008010847 */
[----:B------:R-:W-:-:S01]  /*42e0*/  FFMA.FTZ R5, R8, UR52, -R71 ;  /* 0x0000003408057c23 */ /* 0x000fc20008010847 */
[--C-:B------:R-:W-:Y:S01]  /*42f0*/  FFMA.FTZ R231, R9, UR52, -R71.reuse ;  /* 0x0000003409e77c23 */ /* 0x100fe20008010847 */
[----:B------:R-:W-:-:S01]  /*4300*/  FFMA.FTZ R8, R10, UR52, -R71 ;  /* 0x000000340a087c23 */ /* 0x000fc20008010847 */
[----:B------:R-:W-:Y:S01]  /*4310*/  MUFU.EX2 R229, R229 ;  /* 0x000000e500e57308 */ /* 0x000fe20000000800 */
[----:B------:R-:W-:-:S01]  /*4320*/  FFMA.FTZ R12, R12, UR52, -R71 ;  /* 0x000000340c0c7c23 */ /* 0x000fc20008010847 */
[--C-:B------:R-:W-:Y:S01]  /*4330*/  FFMA.FTZ R11, R11, UR52, -R71.reuse ;  /* 0x000000340b0b7c23 */ /* 0x100fe20008010847 */
[----:B------:R-:W-:-:S01]  /*4340*/  FFMA.FTZ R10, R14, UR52, -R71 ;  /* 0x000000340e0a7c23 */ /* 0x000fc20008010847 */
[--C-:B------:R-:W-:Y:S01]  /*4350*/  FFMA.FTZ R14, R30, UR52, -R71.reuse ;  /* 0x000000341e0e7c23 */ /* 0x100fe20008010847 */
[----:B------:R-:W-:-:S01]  /*4360*/  FFMA.FTZ R217, R13, UR52, -R71 ;  /* 0x000000340dd97c23 */ /* 0x000fc20008010847 */
[--C-:B------:R-:W-:Y:S01]  /*4370*/  FFMA.FTZ R15, R15, UR52, -R71.reuse ;  /* 0x000000340f0f7c23 */ /* 0x100fe20008010847 */
[----:B------:R-:W-:-:S01]  /*4380*/  FFMA.FTZ R20, R20, UR52, -R71 ;  /* 0x0000003414147c23 */ /* 0x000fc20008010847 */
[----:B------:R-:W4:Y:S01]  /*4390*/  MUFU.EX2 R6, R6 ;  /* 0x0000000600067308 */ /* 0x000f220000000800 */
[----:B------:R-:W-:-:S01]  /*43a0*/  FFMA.FTZ R219, R21, UR52, -R71 ;  /* 0x0000003415db7c23 */ /* 0x000fc20008010847 */
[--C-:B------:R-:W-:Y:S01]  /*43b0*/  FFMA.FTZ R26, R26, UR52, -R71.reuse ;  /* 0x000000341a1a7c23 */ /* 0x100fe20008010847 */
[----:B------:R-:W-:-:S01]  /*43c0*/  FFMA.FTZ R27, R27, UR52, -R71 ;  /* 0x000000341b1b7c23 */ /* 0x000fc20008010847 */
[--C-:B------:R-:W-:Y:S01]  /*43d0*/  FFMA.FTZ R221, R29, UR52, -R71.reuse ;  /* 0x000000341ddd7c23 */ /* 0x100fe20008010847 */
[----:B------:R-:W-:-:S01]  /*43e0*/  FFMA.FTZ R38, R38, UR52, -R71 ;  /* 0x0000003426267c23 */ /* 0x000fc20008010847 */
[--C-:B------:R-:W-:Y:S01]  /*43f0*/  FFMA.FTZ R41, R41, UR52, -R71.reuse ;  /* 0x0000003429297c23 */ /* 0x100fe20008010847 */
[----:B------:R-:W-:-:S01]  /*4400*/  FFMA.FTZ R223, R45, UR52, -R71 ;  /* 0x000000342ddf7c23 */ /* 0x000fc20008010847 */
[----:B------:R-:W1:Y:S01]  /*4410*/  MUFU.EX2 R7, R7 ;  /* 0x0000000700077308 */ /* 0x000e620000000800 */
[----:B------:R-:W-:-:S01]  /*4420*/  FFMA.FTZ R46, R46, UR52, -R71 ;  /* 0x000000342e2e7c23 */ /* 0x000fc20008010847 */
[--C-:B------:R-:W-:Y:S01]  /*4430*/  FFMA.FTZ R50, R50, UR52, -R71.reuse ;  /* 0x0000003432327c23 */ /* 0x100fe20008010847 */
[----:B------:R-:W-:-:S01]  /*4440*/  FFMA.FTZ R54, R54, UR52, -R71 ;  /* 0x0000003436367c23 */ /* 0x000fc20008010847 */
[--C-:B------:R-:W-:Y:S01]  /*4450*/  FFMA.FTZ R57, R57, UR52, -R71.reuse ;  /* 0x0000003439397c23 */ /* 0x100fe20008010847 */
[----:B------:R-:W-:-:S01]  /*4460*/  FFMA.FTZ R59, R59, UR52, -R71 ;  /* 0x000000343b3b7c23 */ /* 0x000fc20008010847 */
[--C-:B------:R-:W-:Y:S01]  /*4470*/  FFMA.FTZ R62, R62, UR52, -R71.reuse ;  /* 0x000000343e3e7c23 */ /* 0x100fe20008010847 */
[----:B------:R-:W-:-:S01]  /*4480*/  FFMA.FTZ R40, R40, UR52, -R71 ;  /* 0x0000003428287c23 */ /* 0x000fc20008010847 */
[----:B------:R2:W1:Y:S01]  /*4490*/  MUFU.EX2 R64, R5 ;  /* 0x0000000500407308 */ /* 0x0004620000000800 */
[----:B------:R-:W-:-:S01]  /*44a0*/  FFMA.FTZ R44, R44, UR52, -R71 ;  /* 0x000000342c2c7c23 */ /* 0x000fc20008010847 */
[--C-:B------:R-:W-:Y:S01]  /*44b0*/  FFMA.FTZ R48, R48, UR52, -R71.reuse ;  /* 0x0000003430307c23 */ /* 0x100fe20008010847 */
[----:B------:R-:W-:-:S01]  /*44c0*/  FFMA.FTZ R51, R51, UR52, -R71 ;  /* 0x0000003433337c23 */ /* 0x000fc20008010847 */
[----:B------:R-:W-:Y:S01]  /*44d0*/  FFMA.FTZ R52, R52, UR52, -R71 ;  /* 0x0000003434347c23 */ /* 0x000fe20008010847 */
[----:B------:R-:W-:-:S02]  /*44e0*/  IMAD.MOV.U32 R29, RZ, RZ, R25 ;  /* 0x000000ffff1d7224 */ /* 0x000fc400078e0019 */
[----:B------:R-:W-:Y:S01]  /*44f0*/  IMAD.MOV.U32 R45, RZ, RZ, R25 ;  /* 0x000000ffff2d7224 */ /* 0x000fe200078e0019 */
[----:B------:R-:W1:Y:S01]  /*4500*/  MUFU.EX2 R231, R231 ;  /* 0x000000e700e77308 */ /* 0x000e620000000800 */
[----:B--2---:R-:W-:-:S04]  /*4510*/  FADD.FTZ R5, R228, R31 ;  /* 0x0000001fe4057221 */ /* 0x004fc80000010000 */
[----:B---3--:R-:W-:-:S03]  /*4520*/  FADD.FTZ R30, R28, R5 ;  /* 0x000000051c1e7221 */ /* 0x008fc60000010000 */
[----:B------:R2:W-:Y:S01]  /*4530*/  MUFU.EX2 R66, R12 ;  /* 0x0000000c00427308 */ /* 0x0005e20000000800 */
[----:B0-----:R-:W-:-:S01]  /*4540*/  FADD.FTZ R9, R73, R30 ;  /* 0x0000001e49097221 */ /* 0x001fc20000010000 */
[----:B------:R-:W-:-:S03]  /*4550*/  F2FP.SATFINITE.E4M3.F32.PACK_AB_MERGE_C R73, R73, R28, RZ ;  /* 0x0000001c4949723e */ /* 0x000fc600048070ff */
[----:B-----5:R-:W-:Y:S01]  /*4560*/  FADD.FTZ R30, R230, R9 ;  /* 0x00000009e61e7221 */ /* 0x020fe20000010000 */
[----:B------:R-:W-:Y:S01]  /*4570*/  F2FP.SATFINITE.E4M3.F32.PACK_AB_MERGE_C R228, R31, R228, R73 ;  /* 0x000000e41fe4723e */ /* 0x000fe20004807049 */
[----:B------:R-:W-:Y:S01]  /*4580*/  IMAD.MOV.U32 R31, RZ, RZ, R25 ;  /* 0x000000ffff1f7224 */ /* 0x000fe200078e0019 */
[----:B------:R-:W0:Y:S01]  /*4590*/  MUFU.EX2 R8, R8 ;  /* 0x0000000800087308 */ /* 0x000e220000000800 */
[----:B--2---:R-:W-:-:S01]  /*45a0*/  FFMA.FTZ R12, R24, UR52, -R71 ;  /* 0x00000034180c7c23 */ /* 0x004fc20008010847 */
[----:B----4-:R-:W-:Y:S01]  /*45b0*/  FADD.FTZ R24, R229, R6 ;  /* 0x00000006e5187221 */ /* 0x010fe20000010000 */
[----:B------:R-:W-:-:S01]  /*45c0*/  FADD.FTZ R9, R37, R30 ;  /* 0x0000001e25097221 */ /* 0x000fc20000010000 */
[----:B------:R-:W-:Y:S02]  /*45d0*/  IMAD.MOV.U32 R30, RZ, RZ, R25 ;  /* 0x000000ffff1e7224 */ /* 0x000fe400078e0019 */
[----:B-1----:R-:W-:-:S01]  /*45e0*/  FADD.FTZ R5, R7, R24 ;  /* 0x0000001807057221 */ /* 0x002fc20000010000 */
[--C-:B------:R-:W-:Y:S01]  /*45f0*/  IMAD.MOV.U32 R71, RZ, RZ, R25.reuse ;  /* 0x000000ffff477224 */ /* 0x100fe200078e0019 */
[----:B------:R-:W1:Y:S01]  /*4600*/  MUFU.EX2 R11, R11 ;  /* 0x0000000b000b7308 */ /* 0x000e620000000800 */
[----:B------:R-:W-:-:S02]  /*4610*/  IMAD.MOV.U32 R73, RZ, RZ, R25 ;  /* 0x000000ffff497224 */ /* 0x000fc400078e0019 */
[C---:B------:R-:W-:Y:S01]  /*4620*/  FADD.FTZ R24, R64.reuse, R5 ;  /* 0x0000000540187221 */ /* 0x040fe20000010000 */
[----:B------:R-:W-:-:S03]  /*4630*/  F2FP.SATFINITE.E4M3.F32.PACK_AB_MERGE_C R64, R64, R7, RZ ;  /* 0x000000074040723e */ /* 0x000fc600048070ff */
[----:B------:R-:W-:Y:S01]  /*4640*/  FADD.FTZ R5, R231, R24 ;  /* 0x00000018e7057221 */ /* 0x000fe20000010000 */
[----:B------:R-:W-:-:S01]  /*4650*/  FADD.FTZ R24, R32, R9 ;  /* 0x0000000920187221 */ /* 0x000fc20000010000 */
[----:B------:R-:W2:Y:S01]  /*4660*/  MUFU.EX2 R217, R217 ;  /* 0x000000d900d97308 */ /* 0x000ea20000000800 */
[----:B------:R-:W-:Y:S01]  /*4670*/  F2FP.SATFINITE.E4M3.F32.PACK_AB_MERGE_C R229, R6, R229, R64 ;  /* 0x000000e506e5723e */ /* 0x000fe20004807040 */
[----:B0-----:R-:W-:Y:S01]  /*4680*/  FADD.FTZ R4, R8, R5 ;  /* 0x0000000508047221 */ /* 0x001fe20000010000 */
[----:B------:R-:W-:-:S01]  /*4690*/  FADD.FTZ R9, R33, R24 ;  /* 0x0000001821097221 */ /* 0x000fc20000010000 */
[----:B------:R-:W-:Y:S01]  /*46a0*/  F2FP.SATFINITE.E4M3.F32.PACK_AB_MERGE_C R32, R33, R32, RZ ;  /* 0x000000202120723e */ /* 0x000fe200048070ff */
[----:B------:R-:W-:Y:S02]  /*46b0*/  IMAD.MOV.U32 R33, RZ, RZ, R25 ;  /* 0x000000ffff217224 */ /* 0x000fe400078e0019 */
[----:B------:R-:W-:Y:S01]  /*46c0*/  FADD.FTZ R24, R216, R9 ;  /* 0x00000009d8187221 */ /* 0x000fe20000010000 */
[----:B------:R-:W0:Y:S01]  /*46d0*/  MUFU.EX2 R10, R10 ;  /* 0x0000000a000a7308 */ /* 0x000e220000000800 */
[----:B-1----:R-:W-:-:S01]  /*46e0*/  FADD.FTZ R5, R11, R4 ;  /* 0x000000040b057221 */ /* 0x002fc20000010000 */
[----:B------:R-:W-:Y:S01]  /*46f0*/  F2FP.SATFINITE.E4M3.F32.PACK_AB_MERGE_C R230, R37, R230, R32 ;  /* 0x000000e625e6723e */ /* 0x000fe20004807020 */
[----:B------:R-:W-:-:S01]  /*4700*/  FADD.FTZ R9, R35, R24 ;  /* 0x0000001823097221 */ /* 0x000fc20000010000 */
[----:B------:R-:W-:-:S02]  /*4710*/  IMAD.MOV.U32 R32, RZ, RZ, R25 ;  /* 0x000000ffff207224 */ /* 0x000fc400078e0019 */
[----:B------:R-:W-:-:S01]  /*4720*/  FADD.FTZ R4, R66, R5 ;  /* 0x0000000542047221 */ /* 0x000fc20000010000 */
[----:B------:R-:W-:Y:S01]  /*4730*/  F2FP.SATFINITE.E4M3.F32.PACK_AB_MERGE_C R66, R66, R11, RZ ;  /* 0x0000000b4242723e */ /* 0x000fe200048070ff */
[----:B------:R-:W-:-:S01]  /*4740*/  FADD.FTZ R24, R34, R9 ;  /* 0x0000000922187221 */ /* 0x000fc20000010000 */
[----:B------:R-:W1:Y:S01]  /*4750*/  MUFU.EX2 R15, R15 ;  /* 0x0000000f000f7308 */ /* 0x000e620000000800 */
[----:B--2---:R-:W-:-:S01]  /*4760*/  FADD.FTZ R5, R217, R4 ;  /* 0x00000004d9057221 */ /* 0x004fc20000010000 */
[----:B------:R-:W-:Y:S01]  /*4770*/  F2FP.SATFINITE.E4M3.F32.PACK_AB_MERGE_C R231, R8, R231, R66 ;  /* 0x000000e708e7723e */ /* 0x000fe20004807042 */
[----:B------:R-:W-:-:S01]  /*4780*/  FADD.FTZ R13, R39, R24 ;  /* 0x00000018270d7221 */ /* 0x000fc20000010000 */
[----:B------:R-:W-:Y:S01]  /*4790*/  F2FP.SATFINITE.E4M3.F32.PACK_AB_MERGE_C R34, R39, R34, RZ ;  /* 0x000000222722723e */ /* 0x000fe200048070ff */
[----:B------:R-:W-:Y:S02]  /*47a0*/  IMAD.MOV.U32 R37, RZ, RZ, R25 ;  /* 0x000000ffff257224 */ /* 0x000fe400078e0019 */
[----:B------:R-:W-:Y:S01]  /*47b0*/  FADD.FTZ R24, R218, R13 ;  /* 0x0000000dda187221 */ /* 0x000fe20000010000 */
[----:B------:R-:W2:Y:S01]  /*47c0*/  MUFU.EX2 R20, R20 ;  /* 0x0000001400147308 */ /* 0x000ea20000000800 */
[----:B0-----:R-:W-:-:S01]  /*47d0*/  FADD.FTZ R4, R10, R5 ;  /* 0x000000050a047221 */ /* 0x001fc20000010000 */
[----:B------:R-:W-:Y:S01]  /*47e0*/  F2FP.SATFINITE.E4M3.F32.PACK_AB_MERGE_C R216, R35, R216, R34 ;  /* 0x000000d823d8723e */ /* 0x000fe20004807022 */
[----:B------:R-:W-:-:S01]  /*47f0*/  FADD.FTZ R13, R43, R24 ;  /* 0x000000182b0d7221 */ /* 0x000fc20000010000 */
[----:B------:R-:W-:-:S02]  /*4800*/  IMAD.MOV.U32 R35, RZ, RZ, R25 ;  /* 0x000000ffff237224 */ /* 0x000fc400078e0019 */
[----:B------:R-:W-:Y:S02]  /*4810*/  IMAD.MOV.U32 R34, RZ, RZ, R25 ;  /* 0x000000ffff227224 */ /* 0x000fe400078e0019 */
[----:B------:R-:W-:Y:S01]  /*4820*/  FADD.FTZ R24, R36, R13 ;  /* 0x0000000d24187221 */ /* 0x000fe20000010000 */
[----:B------:R-:W0:Y:S01]  /*4830*/  MUFU.EX2 R219, R219 ;  /* 0x000000db00db7308 */ /* 0x000e220000000800 */
[----:B-1----:R-:W-:-:S01]  /*4840*/  FADD.FTZ R9, R15, R4 ;  /* 0x000000040f097221 */ /* 0x002fc20000010000 */
[C---:B------:R-:W-:Y:S01]  /*4850*/  F2FP.SATFINITE.E4M3.F32.PACK_AB_MERGE_C R36, R47.reuse, R36, RZ ;  /* 0x000000242f24723e */ /* 0x040fe200048070ff */
[----:B------:R-:W-:-:S01]  /*4860*/  FADD.FTZ R47, R47, R24 ;  /* 0x000000182f2f7221 */ /* 0x000fc20000010000 */
[----:B------:R-:W-:Y:S02]  /*4870*/  IMAD.MOV.U32 R39, RZ, RZ, R25 ;  /* 0x000000ffff277224 */ /* 0x000fe400078e0019 */
[----:B------:R-:W-:Y:S01]  /*4880*/  F2FP.SATFINITE.E4M3.F32.PACK_AB_MERGE_C R218, R43, R218, R36 ;  /* 0x000000da2bda723e */ /* 0x000fe20004807024 */
[----:B------:R-:W-:Y:S01]  /*4890*/  FADD.FTZ R24, R220, R47 ;  /* 0x0000002fdc187221 */ /* 0x000fe20000010000 */
[----:B------:R-:W1:Y:S01]  /*48a0*/  MUFU.EX2 R12, R12 ;  /* 0x0000000c000c7308 */ /* 0x000e620000000800 */
[----:B--2---:R-:W-:-:S01]  /*48b0*/  FADD.FTZ R4, R20, R9 ;  /* 0x0000000914047221 */ /* 0x004fc20000010000 */
[----:B------:R-:W-:Y:S01]  /*48c0*/  F2FP.SATFINITE.E4M3.F32.PACK_AB_MERGE_C R15, R20, R15, RZ ;  /* 0x0000000f140f723e */ /* 0x000fe200048070ff */
[----:B------:R-:W-:-:S01]  /*48d0*/  FADD.FTZ R24, R49, R24 ;  /* 0x0000001831187221 */ /* 0x000fc20000010000 */
[----:B------:R-:W-:-:S02]  /*48e0*/  IMAD.MOV.U32 R36, RZ, RZ, R25 ;  /* 0x000000ffff247224 */ /* 0x000fc400078e0019 */
[----:B------:R-:W-:Y:S01]  /*48f0*/  F2FP.SATFINITE.E4M3.F32.PACK_AB_MERGE_C R217, R10, R217, R15 ;  /* 0x000000d90ad9723e */ /* 0x000fe2000480700f */
[----:B------:R-:W-:Y:S01]  /*4900*/  FADD.FTZ R11, R55, R24 ;  /* 0x00000018370b7221 */ /* 0x000fe20000010000 */
[----:B------:R-:W2:Y:S01]  /*4910*/  MUFU.EX2 R26, R26 ;  /* 0x0000001a001a7308 */ /* 0x000ea20000000800 */
[----:B0-----:R-:W-:-:S01]  /*4920*/  FADD.FTZ R9, R219, R4 ;  /* 0x00000004db097221 */ /* 0x001fc20000010000 */
[--C-:B------:R-:W-:Y:S02]  /*4930*/  IMAD.MOV.U32 R43, RZ, RZ, R25.reuse ;  /* 0x000000ffff2b7224 */ /* 0x100fe400078e0019 */
[--C-:B------:R-:W-:Y:S02]  /*4940*/  IMAD.MOV.U32 R47, RZ, RZ, R25.reuse ;  /* 0x000000ffff2f7224 */ /* 0x100fe400078e0019 */
[----:B------:R-:W-:Y:S02]  /*4950*/  IMAD.MOV.U32 R64, RZ, RZ, R25 ;  /* 0x000000ffff407224 */ /* 0x000fe400078e0019 */
[----:B------:R-:W0:Y:S01]  /*4960*/  MUFU.EX2 R27, R27 ;  /* 0x0000001b001b7308 */ /* 0x000e220000000800 */
[----:B-1----:R-:W-:-:S01]  /*4970*/  FADD.FTZ R9, R12, R9 ;  /* 0x000000090c097221 */ /* 0x002fc20000010000 */
[----:B------:R-:W-:-:S06]  /*4980*/  IMAD.MOV.U32 R66, RZ, RZ, R25 ;  /* 0x000000ffff427224 */ /* 0x000fcc00078e0019 */
[----:B------:R-:W1:Y:S01]  /*4990*/  MUFU.EX2 R221, R221 ;  /* 0x000000dd00dd7308 */ /* 0x000e620000000800 */
[----:B--2---:R-:W-:-:S07]  /*49a0*/  FADD.FTZ R28, R26, R9 ;  /* 0x000000091a1c7221 */ /* 0x004fce0000010000 */
[----:B------:R-:W2:Y:S01]  /*49b0*/  MUFU.EX2 R14, R14 ;  /* 0x0000000e000e7308 */ /* 0x000ea20000000800 */
[----:B0-----:R-:W-:-:S01]  /*49c0*/  FADD.FTZ R28, R27, R28 ;  /* 0x0000001c1b1c7221 */ /* 0x001fc20000010000 */
[----:B------:R-:W-:Y:S01]  /*49d0*/  F2FP.SATFINITE.E4M3.F32.PACK_AB_MERGE_C R26, R27, R26, RZ ;  /* 0x0000001a1b1a723e */ /* 0x000fe200048070ff */
[----:B------:R-:W-:-:S03]  /*49e0*/  IMAD.MOV.U32 R27, RZ, RZ, R25 ;  /* 0x000000ffff1b7224 */ /* 0x000fc600078e0019 */
[----:B------:R-:W-:Y:S01]  /*49f0*/  F2FP.SATFINITE.E4M3.F32.PACK_AB_MERGE_C R219, R12, R219, R26 ;  /* 0x000000db0cdb723e */ /* 0x000fe2000480701a */
[----:B------:R-:W-:Y:S01]  /*4a00*/  IMAD.MOV.U32 R26, RZ, RZ, R25 ;  /* 0x000000ffff1a7224 */ /* 0x000fe200078e0019 */
[----:B------:R-:W0:Y:S01]  /*4a10*/  MUFU.EX2 R38, R38 ;  /* 0x0000002600267308 */ /* 0x000e220000000800 */
[----:B-1----:R-:W-:-:S01]  /*4a20*/  FADD.FTZ R7, R221, R28 ;  /* 0x0000001cdd077221 */ /* 0x002fc20000010000 */
[----:B------:R-:W-:-:S06]  /*4a30*/  IMAD.MOV.U32 R28, RZ, RZ, R25 ;  /* 0x000000ffff1c7224 */ /* 0x000fcc00078e0019 */
[----:B------:R-:W1:Y:S01]  /*4a40*/  MUFU.EX2 R72, R72 ;  /* 0x0000004800487308 */ /* 0x000e620000000800 */
[----:B--2---:R-:W-:-:S07]  /*4a50*/  FADD.FTZ R9, R14, R7 ;  /* 0x000000070e097221 */ /* 0x004fce0000010000 */
[----:B------:R-:W2:Y:S01]  /*4a60*/  MUFU.EX2 R41, R41 ;  /* 0x0000002900297308 */ /* 0x000ea20000000800 */
[----:B0-----:R-:W-:-:S07]  /*4a70*/  FADD.FTZ R20, R38, R9 ;  /* 0x0000000926147221 */ /* 0x001fce0000010000 */
[----:B------:R-:W0:Y:S01]  /*4a80*/  MUFU.EX2 R222, R222 ;  /* 0x000000de00de7308 */ /* 0x000e220000000800 */
[----:B-1----:R-:W-:-:S01]  /*4a90*/  FADD.FTZ R11, R72, R11 ;  /* 0x0000000b480b7221 */ /* 0x002fc20000010000 */
[----:B------:R-:W-:Y:S01]  /*4aa0*/  F2FP.SATFINITE.E4M3.F32.PACK_AB_MERGE_C R55, R72, R55, RZ ;  /* 0x000000374837723e */ /* 0x000fe200048070ff */
[----:B------:R-:W-:-:S03]  /*4ab0*/  IMAD.MOV.U32 R72, RZ, RZ, R25 ;  /* 0x000000ffff487224 */ /* 0x000fc600078e0019 */
[----:B------:R-:W-:Y:S01]  /*4ac0*/  F2FP.SATFINITE.E4M3.F32.PACK_AB_MERGE_C R220, R49, R220, R55 ;  /* 0x000000dc31dc723e */ /* 0x000fe20004807037 */
[----:B------:R-:W-:Y:S01]  /*4ad0*/  IMAD.MOV.U32 R49, RZ, RZ, R25 ;  /* 0x000000ffff317224 */ /* 0x000fe200078e0019 */
[----:B------:R-:W1:Y:S01]  /*4ae0*/  MUFU.EX2 R223, R223 ;  /* 0x000000df00df7308 */ /* 0x000e620000000800 */
[----:B--2---:R-:W-:-:S01]  /*4af0*/  FADD.FTZ R20, R41, R20 ;  /* 0x0000001429147221 */ /* 0x004fc20000010000 */
[----:B------:R-:W-:Y:S01]  /*4b00*/  F2FP.SATFINITE.E4M3.F32.PACK_AB_MERGE_C R38, R41, R38, RZ ;  /* 0x000000262926723e */ /* 0x000fe200048070ff */
[--C-:B------:R-:W-:Y:S02]  /*4b10*/  IMAD.MOV.U32 R41, RZ, RZ, R25.reuse ;  /* 0x000000ffff297224 */ /* 0x100fe400078e0019 */
[--C-:B------:R-:W-:Y:S01]  /*4b20*/  IMAD.MOV.U32 R55, RZ, RZ, R25.reuse ;  /* 0x000000ffff377224 */ /* 0x100fe200078e0019 */
[----:B------:R-:W-:Y:S01]  /*4b30*/  F2FP.SATFINITE.E4M3.F32.PACK_AB_MERGE_C R221, R14, R221, R38 ;  /* 0x000000dd0edd723e */ /* 0x000fe20004807026 */
[----:B------:R-:W-:Y:S01]  /*4b40*/  IMAD.MOV.U32 R38, RZ, RZ, R25 ;  /* 0x000000ffff267224 */ /* 0x000fe200078e0019 */
[----:B------:R-:W2:Y:S01]  /*4b50*/  MUFU.EX2 R53, R53 ;  /* 0x0000003500357308 */ /* 0x000ea20000000800 */
[----:B0-----:R-:W-:-:S07]  /*4b60*/  FADD.FTZ R24, R222, R11 ;  /* 0x0000000bde187221 */ /* 0x001fce0000010000 */
[----:B------:R-:W0:Y:S01]  /*4b70*/  MUFU.EX2 R46, R46 ;  /* 0x0000002e002e7308 */ /* 0x000e220000000800 */
[----:B-1----:R-:W-:-:S07]  /*4b80*/  FADD.FTZ R9, R223, R20 ;  /* 0x00000014df097221 */ /* 0x002fce0000010000 */
[----:B------:R-:W1:Y:S01]  /*4b90*/  MUFU.EX2 R56, R56 ;  /* 0x0000003800387308 */ /* 0x000e620000000800 */
[----:B--2---:R-:W-:-:S07]  /*4ba0*/  FADD.FTZ R11, R53, R24 ;  /* 0x00000018350b7221 */ /* 0x004fce0000010000 */
[----:B------:R-:W2:Y:S01]  /*4bb0*/  MUFU.EX2 R50, R50 ;  /* 0x0000003200327308 */ /* 0x000ea20000000800 */
[----:B0-----:R-:W-:-:S07]  /*4bc0*/  FADD.FTZ R13, R46, R9 ;  /* 0x000000092e0d7221 */ /* 0x001fce0000010000 */
[----:B------:R-:W0:Y:S01]  /*4bd0*/  MUFU.EX2 R61, R61 ;  /* 0x0000003d003d7308 */ /* 0x000e220000000800 */
[----:B-1----:R-:W-:-:S07]  /*4be0*/  FADD.FTZ R20, R56, R11 ;  /* 0x0000000b38147221 */ /* 0x002fce0000010000 */
[----:B------:R1:W3:Y:S01]  /*4bf0*/  MUFU.EX2 R5, R54 ;  /* 0x0000003600057308 */ /* 0x0002e20000000800 */
[----:B--2---:R-:W-:-:S07]  /*4c00*/  FADD.FTZ R24, R50, R13 ;  /* 0x0000000d32187221 */ /* 0x004fce0000010000 */
[----:B------:R-:W2:Y:S01]  /*4c10*/  MUFU.EX2 R224, R224 ;  /* 0x000000e000e07308 */ /* 0x000ea20000000800 */
[C---:B0-----:R-:W-:Y:S01]  /*4c20*/  F2FP.SATFINITE.E4M3.F32.PACK_AB_MERGE_C R56, R61.reuse, R56, RZ ;  /* 0x000000383d38723e */ /* 0x041fe200048070ff */
[----:B------:R-:W-:Y:S01]  /*4c30*/  FADD.FTZ R61, R61, R20 ;  /* 0x000000143d3d7221 */ /* 0x000fe20000010000 */
[--C-:B-1----:R-:W-:Y:S02]  /*4c40*/  IMAD.MOV.U32 R54, RZ, RZ, R25.reuse ;  /* 0x000000ffff367224 */ /* 0x102fe400078e0019 */
[----:B------:R-:W-:Y:S01]  /*4c50*/  F2FP.SATFINITE.E4M3.F32.PACK_AB_MERGE_C R222, R53, R222, R56 ;  /* 0x000000de35de723e */ /* 0x000fe20004807038 */
[----:B------:R-:W-:Y:S02]  /*4c60*/  IMAD.MOV.U32 R53, RZ, RZ, R25 ;  /* 0x000000ffff357224 */ /* 0x000fe400078e0019 */
[----:B------:R-:W0:Y:S01]  /*4c70*/  MUFU.EX2 R57, R57 ;  /* 0x0000003900397308 */ /* 0x000e220000000800 */
[----:B---3--:R-:W-:-:S01]  /*4c80*/  FADD.FTZ R24, R5, R24 ;  /* 0x0000001805187221 */ /* 0x008fc20000010000 */
[----:B------:R-:W-:Y:S01]  /*4c90*/  F2FP.SATFINITE.E4M3.F32.PACK_AB_MERGE_C R50, R5, R50, RZ ;  /* 0x000000320532723e */ /* 0x000fe200048070ff */
[----:B------:R-:W-:-:S03]  /*4ca0*/  IMAD.MOV.U32 R56, RZ, RZ, R25 ;  /* 0x000000ffff387224 */ /* 0x000fc600078e0019 */
[----:B------:R-:W-:Y:S01]  /*4cb0*/  F2FP.SATFINITE.E4M3.F32.PACK_AB_MERGE_C R223, R46, R223, R50 ;  /* 0x000000df2edf723e */ /* 0x000fe20004807032 */
[----:B------:R-:W-:Y:S01]  /*4cc0*/  IMAD.MOV.U32 R46, RZ, RZ, R25 ;  /* 0x000000ffff2e7224 */ /* 0x000fe200078e0019 */
[----:B------:R-:W1:Y:S01]  /*4cd0*/  MUFU.EX2 R65, R65 ;  /* 0x0000004100417308 */ /* 0x000e620000000800 */
[----:B--2---:R-:W-:-:S01]  /*4ce0*/  FADD.FTZ R20, R224, R61 ;  /* 0x0000003de0147221 */ /* 0x004fc20000010000 */
[--C-:B------:R-:W-:Y:S02]  /*4cf0*/  IMAD.MOV.U32 R50, RZ, RZ, R25.reuse ;  /* 0x000000ffff327224 */ /* 0x100fe400078e0019 */
[----:B------:R-:W-:-:S04]  /*4d00*/  IMAD.MOV.U32 R61, RZ, RZ, R25 ;  /* 0x000000ffff3d7224 */ /* 0x000fc800078e0019 */
[----:B------:R2:W3:Y:S01]  /*4d10*/  MUFU.EX2 R4, R59 ;  /* 0x0000003b00047308 */ /* 0x0004e20000000800 */
[----:B0-----:R-:W-:-:S01]  /*4d20*/  FADD.FTZ R5, R57, R24 ;  /* 0x0000001839057221 */ /* 0x001fc20000010000 */
[----:B------:R-:W-:-:S06]  /*4d30*/  IMAD.MOV.U32 R24, RZ, RZ, R25 ;  /* 0x000000ffff187224 */ /* 0x000fcc00078e0019 */
[----:B------:R-:W-:Y:S01]  /*4d40*/  MUFU.EX2 R63, R63 ;  /* 0x0000003f003f7308 */ /* 0x000fe20000000800 */
[----:B-1----:R-:W-:-:S01]  /*4d50*/  FADD.FTZ R20, R65, R20 ;  /* 0x0000001441147221 */ /* 0x002fc20000010000 */
[----:B--2---:R-:W-:-:S06]  /*4d60*/  IMAD.MOV.U32 R59, RZ, RZ, R25 ;  /* 0x000000ffff3b7224 */ /* 0x004fcc00078e0019 */
[----:B------:R-:W0:Y:S01]  /*4d70*/  MUFU.EX2 R60, R60 ;  /* 0x0000003c003c7308 */ /* 0x000e220000000800 */
[----:B---3--:R-:W-:-:S07]  /*4d80*/  FADD.FTZ R5, R4, R5 ;  /* 0x0000000504057221 */ /* 0x008fce0000010000 */
[----:B------:R-:W1:Y:S08]  /*4d90*/  MUFU.EX2 R62, R62 ;  /* 0x0000003e003e7308 */ /* 0x000e700000000800 */
[----:B------:R2:W3:Y:S01]  /*4da0*/  MUFU.EX2 R7, R40 ;  /* 0x0000002800077308 */ /* 0x0004e20000000800 */
[----:B0-----:R-:W-:Y:S01]  /*4db0*/  F2FP.SATFINITE.E4M3.F32.PACK_AB_MERGE_C R11, R60, R63, RZ ;  /* 0x0000003f3c0b723e */ /* 0x001fe200048070ff */
[----:B------:R-:W-:-:S03]  /*4dc0*/  FADD.FTZ R63, R63, R20 ;  /* 0x000000143f3f7221 */ /* 0x000fc60000010000 */
[----:B------:R-:W-:Y:S01]  /*4dd0*/  F2FP.SATFINITE.E4M3.F32.PACK_AB_MERGE_C R224, R65, R224, R11 ;  /* 0x000000e041e0723e */ /* 0x000fe2000480700b */
[----:B------:R-:W-:-:S01]  /*4de0*/  FADD.FTZ R63, R60, R63 ;  /* 0x0000003f3c3f7221 */ /* 0x000fc20000010000 */
[----:B------:R-:W-:Y:S01]  /*4df0*/  IMAD.MOV.U32 R60, RZ, RZ, R25 ;  /* 0x000000ffff3c7224 */ /* 0x000fe200078e0019 */
[----:B------:R-:W-:Y:S01]  /*4e00*/  MUFU.EX2 R42, R42 ;  /* 0x0000002a002a7308 */ /* 0x000fe20000000800 */
[----:B-1----:R-:W-:-:S01]  /*4e10*/  FADD.FTZ R6, R62, R5 ;  /* 0x000000053e067221 */ /* 0x002fc20000010000 */
[--C-:B--2---:R-:W-:Y:S02]  /*4e20*/  IMAD.MOV.U32 R40, RZ, RZ, R25.reuse ;  /* 0x000000ffff287224 */ /* 0x104fe400078e0019 */
[----:B------:R-:W-:-:S04]  /*4e30*/  IMAD.MOV.U32 R65, RZ, RZ, R25 ;  /* 0x000000ffff417224 */ /* 0x000fc800078e0019 */
[----:B------:R-:W0:Y:S01]  /*4e40*/  MUFU.EX2 R69, R69 ;  /* 0x0000004500457308 */ /* 0x000e220000000800 */
[C---:B---3--:R-:W-:Y:S01]  /*4e50*/  F2FP.SATFINITE.E4M3.F32.PACK_AB_MERGE_C R62, R7.reuse, R62, RZ ;  /* 0x0000003e073e723e */ /* 0x048fe200048070ff */
[----:B------:R-:W-:-:S03]  /*4e60*/  FADD.FTZ R7, R7, R6 ;  /* 0x0000000607077221 */ /* 0x000fc60000010000 */
[----:B------:R-:W-:Y:S01]  /*4e70*/  F2FP.SATFINITE.E4M3.F32.PACK_AB_MERGE_C R225, R4, R57, R62 ;  /* 0x0000003904e1723e */ /* 0x000fe2000480703e */
[--C-:B------:R-:W-:Y:S02]  /*4e80*/  IMAD.MOV.U32 R57, RZ, RZ, R25.reuse ;  /* 0x000000ffff397224 */ /* 0x100fe400078e0019 */
[----:B------:R-:W1:Y:S01]  /*4e90*/  MUFU.EX2 R58, R58 ;  /* 0x0000003a003a7308 */ /* 0x000e620000000800 */
[----:B------:R-:W-:-:S07]  /*4ea0*/  IMAD.MOV.U32 R62, RZ, RZ, R25 ;  /* 0x000000ffff3e7224 */ /* 0x000fce00078e0019 */
[----:B------:R-:W2:Y:S01]  /*4eb0*/  MUFU.EX2 R44, R44 ;  /* 0x0000002c002c7308 */ /* 0x000ea20000000800 */
[----:B0-----:R-:W-:-:S07]  /*4ec0*/  F2FP.SATFINITE.E4M3.F32.PACK_AB_MERGE_C R226, R69, R42, RZ ;  /* 0x0000002a45e2723e */ /* 0x001fce00048070ff */
[----:B------:R-:W0:Y:S01]  /*4ed0*/  MUFU.EX2 R67, R67 ;  /* 0x0000004300437308 */ /* 0x000e220000000800 */
[----:B-1----:R-:W-:-:S01]  /*4ee0*/  FADD.FTZ R6, R58, R63 ;  /* 0x0000003f3a067221 */ /* 0x002fc20000010000 */
[----:B------:R-:W-:-:S06]  /*4ef0*/  IMAD.MOV.U32 R63, RZ, RZ, R25 ;  /* 0x000000ffff3f7224 */ /* 0x000fcc00078e0019 */
[----:B------:R1:W3:Y:S01]  /*4f00*/  MUFU.EX2 R9, R48 ;  /* 0x0000003000097308 */ /* 0x0002e20000000800 */
[----:B--2---:R-:W-:-:S07]  /*4f10*/  FADD.FTZ R8, R44, R7 ;  /* 0x000000072c087221 */ /* 0x004fce0000010000 */
[----:B------:R-:W2:Y:S01]  /*4f20*/  MUFU.EX2 R51, R51 ;  /* 0x0000003300337308 */ /* 0x000ea20000000800 */
[C---:B0-----:R-:W-:Y:S01]  /*4f30*/  F2FP.SATFINITE.E4M3.F32.PACK_AB_MERGE_C R226, R67.reuse, R58, R226 ;  /* 0x0000003a43e2723e */ /* 0x041fe200048070e2 */
[----:B------:R-:W-:Y:S01]  /*4f40*/  FADD.FTZ R67, R67, R6 ;  /* 0x0000000643437221 */ /* 0x000fe20000010000 */
[--C-:B-1----:R-:W-:Y:S02]  /*4f50*/  IMAD.MOV.U32 R48, RZ, RZ, R25.reuse ;  /* 0x000000ffff307224 */ /* 0x102fe400078e0019 */
[----:B------:R-:W-:Y:S02]  /*4f60*/  IMAD.MOV.U32 R58, RZ, RZ, R25 ;  /* 0x000000ffff3a7224 */ /* 0x000fe400078e0019 */
[----:B------:R-:W-:-:S01]  /*4f70*/  FADD.FTZ R42, R42, R67 ;  /* 0x000000432a2a7221 */ /* 0x000fc20000010000 */
[----:B------:R-:W-:Y:S01]  /*4f80*/  IMAD.MOV.U32 R67, RZ, RZ, R25 ;  /* 0x000000ffff437224 */ /* 0x000fe200078e0019 */
[----:B------:R-:W0:Y:S01]  /*4f90*/  MUFU.EX2 R52, R52 ;  /* 0x0000003400347308 */ /* 0x000e220000000800 */
[----:B---3--:R-:W-:-:S01]  /*4fa0*/  FADD.FTZ R8, R9, R8 ;  /* 0x0000000809087221 */ /* 0x008fc20000010000 */
[----:B------:R-:W-:Y:S01]  /*4fb0*/  FADD.FTZ R4, R69, R42 ;  /* 0x0000002a45047221 */ /* 0x000fe20000010000 */
[----:B------:R-:W-:-:S02]  /*4fc0*/  IMAD.MOV.U32 R42, RZ, RZ, R25 ;  /* 0x000000ffff2a7224 */ /* 0x000fc400078e0019 */
[----:B------:R-:W-:Y:S02]  /*4fd0*/  IMAD.MOV.U32 R69, RZ, RZ, R25 ;  /* 0x000000ffff457224 */ /* 0x000fe400078e0019 */
[----:B--2---:R-:W-:-:S01]  /*4fe0*/  FADD.FTZ R5, R51, R8 ;  /* 0x0000000833057221 */ /* 0x004fc20000010000 */
[----:B0-----:R-:W-:-:S03]  /*4ff0*/  F2FP.SATFINITE.E4M3.F32.PACK_AB_MERGE_C R6, R52, R51, RZ ;  /* 0x000000333406723e */ /* 0x001fc600048070ff */
[----:B------:R-:W-:Y:S01]  /*5000*/  FADD.FTZ R5, R52, R5 ;  /* 0x0000000534057221 */ /* 0x000fe20000010000 */
[--C-:B------:R-:W-:Y:S01]  /*5010*/  IMAD.MOV.U32 R51, RZ, RZ, R25.reuse ;  /* 0x000000ffff337224 */ /* 0x100fe200078e0019 */
[----:B------:R-:W-:Y:S01]  /*5020*/  F2FP.SATFINITE.E4M3.F32.PACK_AB_MERGE_C R227, R9, R44, R6 ;  /* 0x0000002c09e3723e */ /* 0x000fe20004807006 */
[--C-:B------:R-:W-:Y:S02]  /*5030*/  IMAD.MOV.U32 R44, RZ, RZ, R25.reuse ;  /* 0x000000ffff2c7224 */ /* 0x100fe400078e0019 */
[----:B------:R-:W-:Y:S01]  /*5040*/  IMAD.MOV.U32 R52, RZ, RZ, R25 ;  /* 0x000000ffff347224 */ /* 0x000fe200078e0019 */
[----:B------:R-:W-:Y:S06]  /*5050*/  @!P1 BRA `(.L_x_153) ;  /* 0x0000003000389947 */ /* 0x000fec0003800000 */
[----:B------:R-:W-:Y:S01]  /*5060*/  IMAD.MOV.U32 R6, RZ, RZ, R192 ;  /* 0x000000ffff067224 */ /* 0x000fe200078e00c0 */
[----:B------:R-:W-:Y:S01]  /*5070*/  CS2R R150, SRZ ;  /* 0x0000000000967805 */ /* 0x000fe2000001ff00 */
[----:B------:R-:W-:Y:S01]  /*5080*/  IMAD.MOV.U32 R7, RZ, RZ, R186 ;  /* 0x000000ffff077224 */ /* 0x000fe200078e00ba */
        /* <DEDUP_REMOVED lines=63> */
[----:B------:R-:W-:Y:S01]  /*5480*/  UMOV UR55, UR45 ;  /* 0x0000002d00377c82 */ /* 0x000fe20008000000 */
[----:B------:R-:W-:Y:S01]  /*5490*/  UMOV UR54, UR53 ;  /* 0x0000003500367c82 */ /* 0x000fe20008000000 */
[----:B------:R-:W-:-:S05]  /*54a0*/  ULDC UR52, c[0x0][0x988] ;  /* 0x0002620000347ab9 */ /* 0x000fca0000000800 */
.L_x_163:
[----:B------:R-:W-:Y:S01]  /*54b0*/  ISETP.NE.AND P2, PT, RZ, UR43, PT ;  /* 0x0000002bff007c0c */ /* 0x000fe2000bf45270 */
[----:B------:R-:W-:-:S04]  /*54c0*/  UISETP.NE.AND UP0, UPT, UR54, 0x1, UPT ;  /* 0x000000013600788c */ /* 0x000fc8000bf05270 */
[----:B------:R-:W-:-:S04]  /*54d0*/  USEL UR45, URZ, 0x1, UP0 ;  /* 0x000000013f2d7887 */ /* 0x000fc80008000000 */
[----:B------:R-:W-:-:S04]  /*54e0*/  ULOP3.LUT UR45, UR55, UR45, URZ, 0x3c, !UPT ;  /* 0x0000002d372d7292 */ /* 0x000fc8000f8e3c3f */
[----:B0-----:R-:W-:Y:S08]  /*54f0*/  @P2 BRA `(.L_x_154) ;  /* 0x0000000000442947 */ /* 0x001ff00003800000 */
[----:B------:R-:W-:Y:S05]  /*5500*/  @!P0 BRA `(.L_x_155) ;  /* 0x0000000000048947 */ /* 0x000fea0003800000 */
[----:B------:R-:W-:Y:S01]  /*5510*/  BPT.TRAP 0x1 ;  /* 0x000000040000795c */ /* 0x000fe20000300000 */
.L_x_155:
[----:B------:R-:W0:Y:S01]  /*5520*/  S2UR UR10, SR_CgaCtaId ;  /* 0x00000000000a79c3 */ /* 0x000e220000008800 */
[----:B------:R-:W-:Y:S01]  /*5530*/  UIADD3 UR6, UR54, 0x1, URZ ;  /* 0x0000000136067890 */ /* 0x000fe2000fffe03f */
[----:B------:R-:W-:Y:S01]  /*5540*/  IMAD.U32 R2, RZ, RZ, UR45 ;  /* 0x0000002dff027e24 */ /* 0x000fe2000f8e00ff */
[----:B------:R-:W-:Y:S02]  /*5550*/  UMOV UR7, 0x400 ;  /* 0x0000040000077882 */ /* 0x000fe40000000000 */
[----:B------:R-:W-:Y:S02]  /*5560*/  UISETP.NE.AND UP0, UPT, UR6, 0x2, UPT ;  /* 0x000000020600788c */ /* 0x000fe4000bf05270 */
[----:B------:R-:W-:Y:S02]  /*5570*/  SHF.L.U32 R2, R2, 0x1f, RZ ;  /* 0x0000001f02027819 */ /* 0x000fe400000006ff */
[----:B------:R-:W-:Y:S02]  /*5580*/  USEL UR6, UR6, URZ, UP0 ;  /* 0x0000003f06067287 */ /* 0x000fe40008000000 */
[----:B0-----:R-:W-:-:S04]  /*5590*/  ULEA UR7, UR10, UR7, 0x18 ;  /* 0x000000070a077291 */ /* 0x001fc8000f8ec03f */
[----:B------:R-:W-:-:S09]  /*55a0*/  ULEA UR6, UR6, UR7, 0x3 ;  /* 0x0000000706067291 */ /* 0x000fd2000f8e183f */
[----:B------:R0:W1:Y:S01]  /*55b0*/  SYNCS.PHASECHK.TRANS64.TRYWAIT P1, [UR6+0x38830], R2 ;  /* 0x03883002ff0075a7 */ /* 0x0000620008020146 */
[----:B------:R-:W-:Y:S05]  /*55c0*/  @!P0 BRA `(.L_x_156) ;  /* 0x0000000000048947 */ /* 0x000fea0003800000 */
[----:B------:R-:W-:Y:S01]  /*55d0*/  BPT.TRAP 0x1 ;  /* 0x000000040000795c */ /* 0x000fe20000300000 */
.L_x_156:
[----:B-1----:R-:W-:Y:S05]  /*55e0*/  @P1 BRA `(.L_x_154) ;  /* 0x0000000000081947 */ /* 0x002fea0003800000 */
[----:B------:R-:W1:Y:S02]  /*55f0*/  SYNCS.PHASECHK.TRANS64.TRYWAIT P1, [UR6+0x38830], R2 ;  /* 0x03883002ff0075a7 */ /* 0x000e640008020146 */
[----:B-1----:R-:W-:Y:S05]  /*5600*/  @!P1 BRA `(.L_x_157) ;  /* 0x00000104004c9947 */ /* 0x002fea0003800000 */
.L_x_154:
[----:B-1----:R-:W1:Y:S01]  /*5610*/  S2R R3, SR_TID.X ;  /* 0x0000000000037919 */ /* 0x002e620000002100 */
[----:B------:R-:W-:Y:S01]  /*5620*/  UIADD3 UR53, UR54, 0x1, URZ ;  /* 0x0000000136357890 */ /* 0x000fe2000fffe03f */
[----:B------:R-:W-:Y:S01]  /*5630*/  UMOV UR35, 0x40000040 ;  /* 0x4000004000237882 */ /* 0x000fe20000000000 */
[----:B------:R-:W-:Y:S02]  /*5640*/  UMOV UR7, 0x40000040 ;  /* 0x4000004000077882 */ /* 0x000fe40000000000 */
[----:B------:R-:W-:Y:S01]  /*5650*/  UISETP.NE.AND UP0, UPT, UR53, 0x2, UPT ;  /* 0x000000023500788c */ /* 0x000fe2000bf05270 */
[----:B------:R-:W-:Y:S01]  /*5660*/  UMOV UR11, 0x40000040 ;  /* 0x40000040000b7882 */ /* 0x000fe20000000000 */
[----:B------:R-:W-:Y:S02]  /*5670*/  UMOV UR15, 0x40000040 ;  /* 0x40000040000f7882 */ /* 0x000fe40000000000 */
[----:B------:R-:W-:Y:S01]  /*5680*/  USEL UR53, UR53, URZ, UP0 ;  /* 0x0000003f35357287 */ /* 0x000fe20008000000 */
[----:B------:R-:W-:Y:S01]  /*5690*/  UMOV UR19, 0x40000040 ;  /* 0x4000004000137882 */ /* 0x000fe20000000000 */
[----:B------:R-:W-:-:S02]  /*56a0*/  UMOV UR23, 0x40000040 ;  /* 0x4000004000177882 */ /* 0x000fc40000000000 */
[----:B------:R-:W-:Y:S01]  /*56b0*/  ULEA UR34, UR53, UR50, 0xb ;  /* 0x0000003235227291 */ /* 0x000fe2000f8e583f */
[----:B------:R-:W-:Y:S01]  /*56c0*/  UMOV UR27, 0x40000040 ;  /* 0x40000040001b7882 */ /* 0x000fe20000000000 */
[----:B------:R-:W-:Y:S02]  /*56d0*/  UMOV UR31, 0x40000040 ;  /* 0x40000040001f7882 */ /* 0x000fe40000000000 */
[----:B------:R-:W-:Y:S02]  /*56e0*/  UIADD3 UR6, UR34, 0x2, URZ ;  /* 0x0000000222067890 */ /* 0x000fe4000fffe03f */
[----:B------:R-:W-:Y:S02]  /*56f0*/  UIADD3 UR10, UR34, 0x4, URZ ;  /* 0x00000004220a7890 */ /* 0x000fe4000fffe03f */
[----:B------:R-:W-:Y:S02]  /*5700*/  UIADD3 UR14, UR34, 0x6, URZ ;  /* 0x00000006220e7890 */ /* 0x000fe4000fffe03f */
[----:B------:R-:W-:-:S02]  /*5710*/  UIADD3 UR18, UR34, 0x400, URZ ;  /* 0x0000040022127890 */ /* 0x000fc4000fffe03f */
[----:B------:R-:W-:Y:S02]  /*5720*/  UIADD3 UR22, UR34, 0x402, URZ ;  /* 0x0000040222167890 */ /* 0x000fe4000fffe03f */
[----:B------:R-:W-:Y:S02]  /*5730*/  UIADD3 UR26, UR34, 0x404, URZ ;  /* 0x00000404221a7890 */ /* 0x000fe4000fffe03f */
[----:B------:R-:W-:Y:S01]  /*5740*/  UIADD3 UR30, UR34, 0x406, URZ ;  /* 0x00000406221e7890 */ /* 0x000fe2000fffe03f */
[----:B-1----:R-:W-:-:S05]  /*5750*/  SHF.R.U32.HI R3, RZ, 0x7, R3 ;  /* 0x00000007ff037819 */ /* 0x002fca0000011603 */
[----:B0-----:R-:W-:-:S05]  /*5760*/  VIADD R2, R3, 0x8 ;  /* 0x0000000803027836 */ /* 0x001fca0000000000 */
[----:B------:R0:W-:Y:S06]  /*5770*/  BAR.SYNC.DEFER_BLOCKING R2, 0x100 ;  /* 0x000400020000751d */ /* 0x0001ec0000010000 */
[----:B------:R-:W-:-:S06]  /*5780*/  WARPGROUP.ARRIVE ;  /* 0x00000000000079c5 */ /* 0x000fcc0000000000 */
[----:B------:R-:W-:Y:S03]  /*5790*/  QGMMA.64x128x32.F32.E4M3.E4M3 R152, gdesc[UR32], RZ, !UPT, gsb0 ;  /* 0x01e00000209879f3 */ /* 0x000fe6000c0008ff */
        /* <DEDUP_REMOVED lines=25> */
.L_x_159:
[----:B------:R-:W0:Y:S01]  /*5930*/  S2UR UR7, SR_CgaCtaId ;  /* 0x00000000000779c3 */ /* 0x000e220000008800 */
[----:B------:R-:W-:Y:S01]  /*5940*/  UMOV UR6, 0x400 ;  /* 0x0000040000067882 */ /* 0x000fe20000000000 */
[----:B------:R-:W-:-:S05]  /*5950*/  IMAD.U32 R2, RZ, RZ, UR55 ;  /* 0x00000037ff027e24 */ /* 0x000fca000f8e00ff */
[----:B------:R-:W-:Y:S01]  /*5960*/  SHF.L.U32 R2, R2, 0x1f, RZ ;  /* 0x0000001f02027819 */ /* 0x000fe200000006ff */
[----:B0-----:R-:W-:-:S04]  /*5970*/  ULEA UR6, UR7, UR6, 0x18 ;  /* 0x0000000607067291 */ /* 0x001fc8000f8ec03f */
[----:B------:R-:W-:-:S09]  /*5980*/  ULEA UR6, UR54, UR6, 0x3 ;  /* 0x0000000636067291 */ /* 0x000fd2000f8e183f */
[----:B------:R0:W1:Y:S01]  /*5990*/  SYNCS.PHASECHK.TRANS64.TRYWAIT P1, [UR6+0x38850], R2 ;  /* 0x03885002ff0075a7 */ /* 0x0000620008020146 */
[----:B------:R-:W-:Y:S05]  /*59a0*/  @!P0 BRA `(.L_x_160) ;  /* 0x0000000000048947 */ /* 0x000fea0003800000 */
[----:B------:R-:W-:Y:S01]  /*59b0*/  BPT.TRAP 0x1 ;  /* 0x000000040000795c */ /* 0x000fe20000300000 */
.L_x_160:
[----:B-1----:R-:W-:Y:S05]  /*59c0*/  @P1 BRA `(.L_x_158) ;  /* 0x0000000000081947 */ /* 0x002fea0003800000 */
[----:B------:R-:W1:Y:S02]  /*59d0*/  SYNCS.PHASECHK.TRANS64.TRYWAIT P1, [UR6+0x38850], R2 ;  /* 0x03885002ff0075a7 */ /* 0x000e640008020146 */
[----:B-1----:R-:W-:Y:S05]  /*59e0*/  @!P1 BRA `(.L_x_161) ;  /* 0x00000100006c9947 */ /* 0x002fea0003800000 */
.L_x_158:
[----:B------:R-:W2:Y:S01]  /*59f0*/  S2UR UR6, SR_CgaCtaId ;  /* 0x00000000000679c3 */ /* 0x000ea20000008800 */
[----:B01----:R-:W-:Y:S01]  /*5a00*/  MOV R2, 0x400 ;  /* 0x0000040000027802 */ /* 0x003fe20000000f00 */
[----:B------:R-:W-:Y:S01]  /*5a10*/  WARPGROUP.ARRIVE ;  /* 0x00000000000079c5 */ /* 0x000fe20000000000 */
[----:B------:R-:W-:Y:S01]  /*5a20*/  UMOV UR7, 0x40000040 ;  /* 0x4000004000077882 */ /* 0x000fe20000000000 */
[C---:B------:R-:W-:Y:S01]  /*5a30*/  FMUL.FTZ R8, R0.reuse, R152 ;  /* 0x0000009800087220 */ /* 0x040fe20000410000 */
[C---:B------:R-:W-:Y:S01]  /*5a40*/  FMUL.FTZ R10, R0.reuse, R154 ;  /* 0x0000009a000a7220 */ /* 0x040fe20000410000 */
[C---:B------:R-:W-:Y:S01]  /*5a50*/  FMUL.FTZ R9, R0.reuse, R153 ;  /* 0x0000009900097220 */ /* 0x040fe20000410000 */
[C---:B------:R-:W-:Y:S01]  /*5a60*/  FMUL.FTZ R11, R0.reuse, R155 ;  /* 0x0000009b000b7220 */ /* 0x040fe20000410000 */
[C---:B------:R-:W-:Y:S01]  /*5a70*/  FMUL.FTZ R12, R0.reuse, R156 ;  /* 0x0000009c000c7220 */ /* 0x040fe20000410000 */
[C---:B------:R-:W-:Y:S01]  /*5a80*/  FMUL.FTZ R14, R0.reuse, R158 ;  /* 0x0000009e000e7220 */ /* 0x040fe20000410000 */
[----:B------:R-:W0:Y:S01]  /*5a90*/  MUFU.TANH R8, R8 ;  /* 0x0000000800087308 */ /* 0x000e220000002400 */
[C---:B------:R-:W-:Y:S01]  /*5aa0*/  FMUL.FTZ R13, R0.reuse, R157 ;  /* 0x0000009d000d7220 */ /* 0x040fe20000410000 */
[C---:B------:R-:W-:Y:S01]  /*5ab0*/  FMUL.FTZ R15, R0.reuse, R159 ;  /* 0x0000009f000f7220 */ /* 0x040fe20000410000 */
[C---:B------:R-:W-:Y:S01]  /*5ac0*/  FMUL.FTZ R20, R0.reuse, R160 ;  /* 0x000000a000147220 */ /* 0x040fe20000410000 */
[C---:B------:R-:W-:Y:S01]  /*5ad0*/  FMUL.FTZ R152, R0.reuse, R162 ;  /* 0x000000a200987220 */ /* 0x040fe20000410000 */
[C---:B------:R-:W-:Y:S01]  /*5ae0*/  FMUL.FTZ R21, R0.reuse, R161 ;  /* 0x000000a100157220 */ /* 0x040fe20000410000 */
[C---:B------:R-:W-:Y:S01]  /*5af0*/  FMUL.FTZ R162, R0.reuse, R172 ;  /* 0x000000ac00a27220 */ /* 0x040fe20000410000 */
[C---:B------:R-:W-:Y:S01]  /*5b00*/  FMUL.FTZ R153, R0.reuse, R163 ;  /* 0x000000a300997220 */ /* 0x040fe20000410000 */
[----:B------:R-:W1:Y:S01]  /*5b10*/  MUFU.TANH R10, R10 ;  /* 0x0000000a000a7308 */ /* 0x000e620000002400 */
[C---:B------:R-:W-:Y:S01]  /*5b20*/  FMUL.FTZ R156, R0.reuse, R166 ;  /* 0x000000a6009c7220 */ /* 0x040fe20000410000 */
[C---:B------:R-:W-:Y:S01]  /*5b30*/  FMUL.FTZ R172, R0.reuse, R182 ;  /* 0x000000b600ac7220 */ /* 0x040fe20000410000 */
[C---:B------:R-:W-:Y:S01]  /*5b40*/  FMUL.FTZ R166, R0.reuse, R176 ;  /* 0x000000b000a67220 */ /* 0x040fe20000410000 */
[C---:B------:R-:W-:Y:S01]  /*5b50*/  FMUL.FTZ R182, R0.reuse, R192 ;  /* 0x000000c000b67220 */ /* 0x040fe20000410000 */
[----:B------:R-:W-:Y:S01]  /*5b60*/  FMUL.FTZ R176, R0, R186 ;  /* 0x000000ba00b07220 */ /* 0x000fe20000410000 */
[----:B--2---:R-:W-:-:S02]  /*5b70*/  IMAD.U32 R3, RZ, RZ, UR6 ;  /* 0x00000006ff037e24 */ /* 0x004fc4000f8e00ff */
[----:B------:R-:W-:Y:S01]  /*5b80*/  FMUL.FTZ R154, R0, R164 ;  /* 0x000000a4009a7220 */ /* 0x000fe20000410000 */
[----:B------:R-:W2:Y:S01]  /*5b90*/  MUFU.TANH R9, R9 ;  /* 0x0000000900097308 */ /* 0x000ea20000002400 */
[----:B0-----:R-:W-:Y:S01]  /*5ba0*/  FMNMX.FTZ R192, R8, R7, !PT ;  /* 0x0000000708c07209 */ /* 0x001fe20007810000 */
[C---:B------:R-:W-:Y:S01]  /*5bb0*/  FMUL.FTZ R155, R0.reuse, R165 ;  /* 0x000000a5009b7220 */ /* 0x040fe20000410000 */
[----:B------:R-:W-:Y:S01]  /*5bc0*/  LEA R2, R3, R2, 0x18 ;  /* 0x0000000203027211 */ /* 0x000fe200078ec0ff */
[C---:B------:R-:W-:Y:S01]  /*5bd0*/  FMUL.FTZ R157, R0.reuse, R167 ;  /* 0x000000a7009d7220 */ /* 0x040fe20000410000 */
[C---:B------:R-:W-:Y:S01]  /*5be0*/  FMUL.FTZ R158, R0.reuse, R168 ;  /* 0x000000a8009e7220 */ /* 0x040fe20000410000 */
[----:B------:R-:W-:Y:S01]  /*5bf0*/  FMUL.FTZ R160, R0, R170 ;  /* 0x000000aa00a07220 */ /* 0x000fe20000410000 */
[----:B------:R-:W-:Y:S01]  /*5c00*/  R2UR UR6, R2 ;  /* 0x00000000020672ca */ /* 0x000fe200000e0000 */
        /* <DEDUP_REMOVED lines=12> */
[----:B------:R-:W-:Y:S01]  /*5cd0*/  UIADD3 UR6, UR6, 0x400, URZ ;  /* 0x0000040006067890 */ /* 0x000fe2000fffe03f */
[C---:B------:R-:W-:Y:S01]  /*5ce0*/  FMUL.FTZ R170, R0.reuse, R180 ;  /* 0x000000b400aa7220 */ /* 0x040fe20000410000 */
[C---:B------:R-:W-:Y:S01]  /*5cf0*/  FMUL.FTZ R171, R0.reuse, R181 ;  /* 0x000000b500ab7220 */ /* 0x040fe20000410000 */
[C---:B------:R-:W-:Y:S01]  /*5d00*/  FMUL.FTZ R173, R0.reuse, R183 ;  /* 0x000000b700ad7220 */ /* 0x040fe20000410000 */
[----:B------:R-:W-:Y:S01]  /*5d10*/  USHF.R.U32.HI UR6, URZ, 0x4, UR6 ;  /* 0x000000043f067899 */ /* 0x000fe20008011606 */
[----:B------:R-:W2:Y:S01]  /*5d20*/  MUFU.TANH R14, R14 ;  /* 0x0000000e000e7308 */ /* 0x000ea20000002400 */
[----:B0-----:R-:W-:Y:S01]  /*5d30*/  FMNMX.FTZ R186, R11, R186, !PT ;  /* 0x000000ba0bba7209 */ /* 0x001fe20007810000 */
[C---:B------:R-:W-:Y:S01]  /*5d40*/  FMUL.FTZ R174, R0.reuse, R184 ;  /* 0x000000b800ae7220 */ /* 0x040fe20000410000 */
[----:B------:R-:W-:Y:S01]  /*5d50*/  ULOP3.LUT UR6, UR6, 0x3fff, URZ, 0xc0, !UPT ;  /* 0x00003fff06067892 */ /* 0x000fe2000f8ec03f */
[C---:B------:R-:W-:Y:S01]  /*5d60*/  FMUL.FTZ R175, R0.reuse, R185 ;  /* 0x000000b900af7220 */ /* 0x040fe20000410000 */
[C---:B------:R-:W-:Y:S01]  /*5d70*/  FMUL.FTZ R177, R0.reuse, R187 ;  /* 0x000000bb00b17220 */ /* 0x040fe20000410000 */
[----:B------:R-:W-:Y:S01]  /*5d80*/  FMUL.FTZ R178, R0, R188 ;  /* 0x000000bc00b27220 */ /* 0x000fe20000410000 */
[----:B------:R-:W-:Y:S01]  /*5d90*/  ULOP3.LUT UR6, UR6, 0x10000, URZ, 0xfc, !UPT ;  /* 0x0001000006067892 */ /* 0x000fe2000f8efc3f */
[----:B------:R-:W0:Y:S01]  /*5da0*/  MUFU.TANH R13, R13 ;  /* 0x0000000d000d7308 */ /* 0x000e220000002400 */
[----:B-1----:R-:W-:Y:S01]  /*5db0*/  FMNMX.FTZ R192, R12, R192, !PT ;  /* 0x000000c00cc07209 */ /* 0x002fe20007810000 */
[C---:B------:R-:W-:Y:S01]  /*5dc0*/  FMUL.FTZ R180, R0.reuse, R190 ;  /* 0x000000be00b47220 */ /* 0x040fe20000410000 */
[----:B------:R-:W-:Y:S01]  /*5dd0*/  ULEA UR10, UR54, UR6, 0xb ;  /* 0x00000006360a7291 */ /* 0x000fe2000f8e583f */
[C---:B------:R-:W-:Y:S01]  /*5de0*/  FMUL.FTZ R179, R0.reuse, R189 ;  /* 0x000000bd00b37220 */ /* 0x040fe20000410000 */
[C---:B------:R-:W-:Y:S01]  /*5df0*/  FMUL.FTZ R181, R0.reuse, R191 ;  /* 0x000000bf00b57220 */ /* 0x040fe20000410000 */
[C---:B------:R-:W-:Y:S01]  /*5e00*/  FMUL.FTZ R184, R0.reuse, R194 ;  /* 0x000000c200b87220 */ /* 0x040fe20000410000 */
[----:B------:R-:W-:Y:S01]  /*5e10*/  FMUL.FTZ R183, R0, R193 ;  /* 0x000000c100b77220 */ /* 0x000fe20000410000 */
[----:B------:R-:W1:Y:S01]  /*5e20*/  MUFU.TANH R15, R15 ;  /* 0x0000000f000f7308 */ /* 0x000e620000002400 */
[----:B--2---:R-:W-:Y:S01]  /*5e30*/  FMNMX.FTZ R186, R14, R186, !PT ;  /* 0x000000ba0eba7209 */ /* 0x004fe20007810000 */
[----:B------:R-:W-:Y:S01]  /*5e40*/  UMOV UR6, UR10 ;  /* 0x0000000a00067c82 */ /* 0x000fe20008000000 */
[C---:B------:R-:W-:Y:S01]  /*5e50*/  FMUL.FTZ R185, R0.reuse, R195 ;  /* 0x000000c300b97220 */ /* 0x040fe20000410000 */
[----:B------:R-:W-:Y:S01]  /*5e60*/  QGMMA.64x256x32.F32.E4M3.E4M3 R24, R228, gdesc[UR4], R24, gsb0 ;  /* 0x03e00004e4187df3 */ /* 0x000fe20008000818 */
[----:B------:R-:W-:Y:S01]  /*5e70*/  UIADD3 UR6, UR10, 0x2, URZ ;  /* 0x000000020a067890 */ /* 0x000fe2000fffe03f */
[C---:B------:R-:W-:Y:S01]  /*5e80*/  FMUL.FTZ R187, R0.reuse, R196 ;  /* 0x000000c400bb7220 */ /* 0x040fe20000410000 */
[----:B------:R-:W-:Y:S01]  /*5e90*/  UMOV UR7, 0x40000040 ;  /* 0x4000004000077882 */ /* 0x000fe20000000000 */
[----:B------:R-:W2:Y:S01]  /*5ea0*/  MUFU.TANH R20, R20 ;  /* 0x0000001400147308 */ /* 0x000ea20000002400 */
[----:B0-----:R-:W-:Y:S01]  /*5eb0*/  FMNMX.FTZ R192, R13, R192, !PT ;  /* 0x000000c00dc07209 */ /* 0x001fe20007810000 */
[C---:B------:R-:W-:Y:S01]  /*5ec0*/  FMUL.FTZ R189, R0.reuse, R198 ;  /* 0x000000c600bd7220 */ /* 0x040fe20000410000 */
[C---:B------:R-:W-:Y:S01]  /*5ed0*/  FMUL.FTZ R188, R0.reuse, R197 ;  /* 0x000000c500bc7220 */ /* 0x040fe20000410000 */
[C---:B------:R-:W-:Y:S01]  /*5ee0*/  FMUL.FTZ R190, R0.reuse, R199 ;  /* 0x000000c700be7220 */ /* 0x040fe20000410000 */
[C---:B------:R-:W-:Y:S01]  /*5ef0*/  FMUL.FTZ R191, R0.reuse, R200 ;  /* 0x000000c800bf7220 */ /* 0x040fe20000410000 */
[C---:B------:R-:W-:Y:S01]  /*5f00*/  FMUL.FTZ R194, R0.reuse, R202 ;  /* 0x000000ca00c27220 */ /* 0x040fe20000410000 */
[C---:B------:R-:W-:Y:S01]  /*5f10*/  FMUL.FTZ R193, R0.reuse, R201 ;  /* 0x000000c900c17220 */ /* 0x040fe20000410000 */
        /* <DEDUP_REMOVED lines=15> */
[----:B------:R-:W-:Y:S01]  /*6010*/  FMUL.FTZ R205, R0, R213 ;  /* 0x000000d500cd7220 */ /* 0x000fe20000410000 */
        /* <DEDUP_REMOVED lines=64> */
[----:B------:R-:W-:-:S06]  /*6420*/  WARPGROUP.ARRIVE ;  /* 0x00000000000079c5 */ /* 0x000fcc0000000000 */
[----:B------:R-:W0:Y:S01]  /*6430*/  S2R R231, SR_TID.X ;  /* 0x0000000000e77919 */ /* 0x000e220000002100 */
[----:B------:R-:W3:Y:S01]  /*6440*/  MUFU.TANH R183, R183 ;  /* 0x000000b700b77308 */ /* 0x000ee20000002400 */
[----:B-1----:R-:W-:Y:S01]  /*6450*/  FMNMX.FTZ R192, R182, R192, !PT ;  /* 0x000000c0b6c07209 */ /* 0x002fe20007810000 */
[----:B------:R-:W-:Y:S01]  /*6460*/  QGMMA.64x256x32.F32.E4M3.E4M3 R24, R216, gdesc[UR4], R24, gsb0 ;  /* 0x03e00004d8187df3 */ /* 0x000fe20008000818 */
[----:B------:R-:W-:Y:S01]  /*6470*/  UIADD3 UR6, UR10, 0x4, URZ ;  /* 0x000000040a067890 */ /* 0x000fe2000fffe03f */
[----:B------:R-:W-:-:S04]  /*6480*/  UMOV UR7, 0x40000040 ;  /* 0x4000004000077882 */ /* 0x000fc80000000000 */
[----:B------:R-:W1:Y:S01]  /*6490*/  MUFU.TANH R185, R185 ;  /* 0x000000b900b97308 */ /* 0x000e620000002400 */
[----:B--2---:R-:W-:-:S07]  /*64a0*/  FMNMX.FTZ R186, R184, R186, !PT ;  /* 0x000000bab8ba7209 */ /* 0x004fce0007810000 */
[----:B------:R-:W2:Y:S01]  /*64b0*/  MUFU.TANH R187, R187 ;  /* 0x000000bb00bb7308 */ /* 0x000ea20000002400 */
[----:B---3--:R-:W-:-:S07]  /*64c0*/  FMNMX.FTZ R192, R183, R192, !PT ;  /* 0x000000c0b7c07209 */ /* 0x008fce0007810000 */
[----:B------:R-:W3:Y:S01]  /*64d0*/  MUFU.TANH R189, R189 ;  /* 0x000000bd00bd7308 */ /* 0x000ee20000002400 */
[----:B-1----:R-:W-:Y:S02]  /*64e0*/  FMNMX.FTZ R186, R185, R186, !PT ;  /* 0x000000bab9ba7209 */ /* 0x002fe40007810000 */
[----:B0-----:R-:W-:Y:S02]  /*64f0*/  LOP3.LUT P1, RZ, R231, 0x7f, RZ, 0xc0, !PT ;  /* 0x0000007fe7ff7812 */ /* 0x001fe4000782c0ff */
[----:B------:R-:W-:-:S03]  /*6500*/  SHF.R.U32.HI R231, RZ, 0x7, R231 ;  /* 0x00000007ffe77819 */ /* 0x000fc600000116e7 */
[----:B------:R-:W0:Y:S01]  /*6510*/  MUFU.TANH R188, R188 ;  /* 0x000000bc00bc7308 */ /* 0x000e220000002400 */
[----:B--2---:R-:W-:Y:S02]  /*6520*/  FMNMX.FTZ R192, R187, R192, !PT ;  /* 0x000000c0bbc07209 */ /* 0x004fe40007810000 */
[----:B------:R-:W-:-:S05]  /*6530*/  IADD3 R210, -R231, 0xb, RZ ;  /* 0x0000000be7d27810 */ /* 0x000fca0007ffe1ff */
[----:B------:R-:W1:Y:S01]  /*6540*/  MUFU.TANH R190, R190 ;  /* 0x000000be00be7308 */ /* 0x000e620000002400 */
[----:B---3--:R-:W-:-:S07]  /*6550*/  FMNMX.FTZ R186, R189, R186, !PT ;  /* 0x000000babdba7209 */ /* 0x008fce0007810000 */
        /* <DEDUP_REMOVED lines=31> */
[----:B0-----:R-:W-:Y:S02]  /*6750*/  FMNMX.FTZ R208, R206, R186, !PT ;  /* 0x000000baced07209 */ /* 0x001fe40007810000 */
[----:B-1----:R-:W-:-:S05]  /*6760*/  FMNMX.FTZ R186, R205, R192, !PT ;  /* 0x000000c0cdba7209 */ /* 0x002fca0007810000 */
[----:B------:R-:W0:Y:S01]  /*6770*/  SHFL.BFLY PT, R209, R186, 0x2, 0x1f ;  /* 0x0c401f00bad17f89 */ /* 0x000e2200000e0000 */
[----:B--2---:R-:W-:-:S05]  /*6780*/  FMNMX.FTZ R192, R207, R208, !PT ;  /* 0x000000d0cfc07209 */ /* 0x004fca0007810000 */
[----:B------:R-:W1:Y:S01]  /*6790*/  SHFL.BFLY PT, R208, R192, 0x2, 0x1f ;  /* 0x0c401f00c0d07f89 */ /* 0x000e6200000e0000 */
[----:B0-----:R-:W-:-:S05]  /*67a0*/  FMNMX.FTZ R186, R186, R209, !PT ;  /* 0x000000d1baba7209 */ /* 0x001fca0007810000 */
[----:B------:R-:W0:Y:S01]  /*67b0*/  SHFL.BFLY PT, R209, R186, 0x1, 0x1f ;  /* 0x0c201f00bad17f89 */ /* 0x000e2200000e0000 */
[----:B-1----:R-:W-:-:S05]  /*67c0*/  FMNMX.FTZ R192, R192, R208, !PT ;  /* 0x000000d0c0c07209 */ /* 0x002fca0007810000 */
[----:B------:R-:W1:Y:S01]  /*67d0*/  SHFL.BFLY PT, R208, R192, 0x1, 0x1f ;  /* 0x0c201f00c0d07f89 */ /* 0x000e6200000e0000 */
[----:B0-----:R-:W-:-:S05]  /*67e0*/  FMNMX.FTZ R186, R186, R209, !PT ;  /* 0x000000d1baba7209 */ /* 0x001fca0007810000 */
[----:B------:R-:W-:Y:S01]  /*67f0*/  FADD.FTZ R7, -R186, R7 ;  /* 0x00000007ba077221 */ /* 0x000fe20000010100 */
[----:B-1----:R-:W-:Y:S01]  /*6800*/  FMNMX.FTZ R192, R192, R208, !PT ;  /* 0x000000d0c0c07209 */ /* 0x002fe20007810000 */
[----:B------:R-:W-:Y:S02]  /*6810*/  IMAD.U32 R208, RZ, RZ, UR52 ;  /* 0x00000034ffd07e24 */ /* 0x000fe4000f8e00ff */
[----:B------:R-:W-:Y:S02]  /*6820*/  FMUL.FTZ R7, R7, UR52 ;  /* 0x0000003407077c20 */ /* 0x000fe40008410000 */
[----:B------:R-:W-:Y:S01]  /*6830*/  FFMA.FTZ R208, R186, R208, -8 ;  /* 0xc1000000bad07423 */ /* 0x000fe200000100d0 */
[----:B------:R-:W-:-:S03]  /*6840*/  FADD.FTZ R6, -R192, R6 ;  /* 0x00000006c0067221 */ /* 0x000fc60000010100 */
        /* <DEDUP_REMOVED lines=20> */
[----:B------:R-:W-:Y:S01]  /*6990*/  FFMA.FTZ R179, R179, UR52, -R208 ;  /* 0x00000034b3b37c23 */ /* 0x000fe200080108d0 */
[----:B------:R-:W-:-:S02]  /*69a0*/  WARPGROUP.DEPBAR.LE gsb0, 0x0 ;  /* 0x00008000000079c5 */ /* 0x000fc40000010000 */
[----:B------:R-:W-:Y:S01]  /*69b0*/  WARPGROUP.ARRIVE ;  /* 0x00000000000079c5 */ /* 0x000fe20000000000 */
[----:B------:R-:W-:-:S01]  /*69c0*/  FFMA.FTZ R182, R182, UR52, -R208 ;  /* 0x00000034b6b67c23 */ /* 0x000fc200080108d0 */
[--C-:B------:R-:W-:Y:S01]  /*69d0*/  FFMA.FTZ R183, R183, UR52, -R208.reuse ;  /* 0x00000034b7b77c23 */ /* 0x100fe200080108d0 */
[----:B------:R-:W-:-:S01]  /*69e0*/  FFMA.FTZ R187, R187, UR52, -R208 ;  /* 0x00000034bbbb7c23 */ /* 0x000fc200080108d0 */
[--C-:B------:R-:W-:Y:S01]  /*69f0*/  FFMA.FTZ R188, R188, UR52, -R208.reuse ;  /* 0x00000034bcbc7c23 */ /* 0x100fe200080108d0 */
[----:B------:R-:W-:-:S01]  /*6a00*/  FFMA.FTZ R191, R191, UR52, -R208 ;  /* 0x00000034bfbf7c23 */ /* 0x000fc200080108d0 */
[----:B------:R-:W-:Y:S01]  /*6a10*/  QGMMA.64x256x32.F32.E4M3.E4M3 R24, R220, gdesc[UR4], R24, gsb0 ;  /* 0x03e00004dc187df3 */ /* 0x000fe20008000818 */
[----:B------:R-:W-:Y:S01]  /*6a20*/  UIADD3 UR6, UR10, 0x6, URZ ;  /* 0x000000060a067890 */ /* 0x000fe2000fffe03f */
[--C-:B------:R-:W-:Y:S01]  /*6a30*/  FFMA.FTZ R193, R193, UR52, -R208.reuse ;  /* 0x00000034c1c17c23 */ /* 0x100fe200080108d0 */
[----:B------:R-:W-:Y:S01]  /*6a40*/  UMOV UR7, 0x40000040 ;  /* 0x4000004000077882 */ /* 0x000fe20000000000 */
[--C-:B------:R-:W-:Y:S01]  /*6a50*/  FFMA.FTZ R196, R196, UR52, -R208.reuse ;  /* 0x00000034c4c47c23 */ /* 0x100fe200080108d0 */
[----:B------:R-:W-:-:S01]  /*6a60*/  FFMA.FTZ R197, R197, UR52, -R208 ;  /* 0x00000034c5c57c23 */ /* 0x000fc200080108d0 */
[--C-:B------:R-:W-:Y:S01]  /*6a70*/  FFMA.FTZ R200, R200, UR52, -R208.reuse ;  /* 0x00000034c8c87c23 */ /* 0x100fe200080108d0 */
[----:B------:R-:W-:-:S01]  /*6a80*/  FFMA.FTZ R201, R201, UR52, -R208 ;  /* 0x00000034c9c97c23 */ /* 0x000fc200080108d0 */
[--C-:B------:R-:W-:Y:S01]  /*6a90*/  FFMA.FTZ R204, R204, UR52, -R208.reuse ;  /* 0x00000034cccc7c23 */ /* 0x100fe200080108d0 */
[----:B------:R-:W-:-:S01]  /*6aa0*/  FFMA.FTZ R209, R205, UR52, -R208 ;  /* 0x00000034cdd17c23 */ /* 0x000fc200080108d0 */
[----:B------:R-:W-:-:S02]  /*6ab0*/  IMAD.U32 R208, RZ, RZ, UR52 ;  /* 0x00000034ffd07e24 */ /* 0x000fc4000f8e00ff */
[----:B------:R-:W-:Y:S01]  /*6ac0*/  FMUL.FTZ R6, R6, UR52 ;  /* 0x0000003406067c20 */ /* 0x000fe20008410000 */
[----:B------:R-:W0:Y:S01]  /*6ad0*/  MUFU.EX2 R8, R8 ;  /* 0x0000000800087308 */ /* 0x000e220000000800 */
[----:B------:R-:W-:-:S04]  /*6ae0*/  FFMA.FTZ R208, R192, R208, -8 ;  /* 0xc1000000c0d07423 */ /* 0x000fc800000100d0 */
[--C-:B------:R-:W-:Y:S01]  /*6af0*/  FFMA.FTZ R10, R10, UR52, -R208.reuse ;  /* 0x000000340a0a7c23 */ /* 0x100fe200080108d0 */
[----:B------:R-:W-:-:S02]  /*6b00*/  FFMA.FTZ R11, R11, UR52, -R208 ;  /* 0x000000340b0b7c23 */ /* 0x000fc400080108d0 */
        /* <DEDUP_REMOVED lines=9> */
[----:B0-----:R-:W-:-:S01]  /*6ba0*/  FFMA.FTZ R4, R7, R4, R8 ;  /* 0x0000000407047223 */ /* 0x001fc20000010008 */
[--C-:B------:R-:W-:Y:S01]  /*6bb0*/  FFMA.FTZ R161, R161, UR52, -R208.reuse ;  /* 0x00000034a1a17c23 */ /* 0x100fe200080108d0 */
[----:B------:R-:W-:-:S01]  /*6bc0*/  FFMA.FTZ R164, R164, UR52, -R208 ;  /* 0x00000034a4a47c23 */ /* 0x000fc200080108d0 */
[--C-:B------:R-:W-:Y:S01]  /*6bd0*/  FFMA.FTZ R165, R165, UR52, -R208.reuse ;  /* 0x00000034a5a57c23 */ /* 0x100fe200080108d0 */
[----:B------:R-:W-:-:S01]  /*6be0*/  FFMA.FTZ R168, R168, UR52, -R208 ;  /* 0x00000034a8a87c23 */ /* 0x000fc200080108d0 */
[--C-:B------:R-:W-:Y:S01]  /*6bf0*/  FFMA.FTZ R169, R169, UR52, -R208.reuse ;  /* 0x00000034a9a97c23 */ /* 0x100fe200080108d0 */
[----:B------:R-:W-:-:S01]  /*6c00*/  FFMA.FTZ R172, R172, UR52, -R208 ;  /* 0x00000034acac7c23 */ /* 0x000fc200080108d0 */
[----:B------:R-:W0:Y:S01]  /*6c10*/  MUFU.EX2 R9, R9 ;  /* 0x0000000900097308 */ /* 0x000e220000000800 */
[----:B------:R-:W-:-:S01]  /*6c20*/  FFMA.FTZ R173, R173, UR52, -R208 ;  /* 0x00000034adad7c23 */ /* 0x000fc200080108d0 */
[--C-:B------:R-:W-:Y:S01]  /*6c30*/  FFMA.FTZ R176, R176, UR52, -R208.reuse ;  /* 0x00000034b0b07c23 */ /* 0x100fe200080108d0 */
[----:B------:R-:W-:-:S01]  /*6c40*/  FFMA.FTZ R177, R177, UR52, -R208 ;  /* 0x00000034b1b17c23 */ /* 0x000fc200080108d0 */
[--C-:B------:R-:W-:Y:S01]  /*6c50*/  FFMA.FTZ R180, R180, UR52, -R208.reuse ;  /* 0x00000034b4b47c23 */ /* 0x100fe200080108d0 */
[----:B------:R-:W-:-:S01]  /*6c60*/  FFMA.FTZ R181, R181, UR52, -R208 ;  /* 0x00000034b5b57c23 */ /* 0x000fc200080108d0 */
[--C-:B------:R-:W-:Y:S01]  /*6c70*/  FFMA.FTZ R184, R184, UR52, -R208.reuse ;  /* 0x00000034b8b87c23 */ /* 0x100fe200080108d0 */
[----:B------:R-:W-:-:S01]  /*6c80*/  FFMA.FTZ R185, R185, UR52, -R208 ;  /* 0x00000034b9b97c23 */ /* 0x000fc200080108d0 */
[----:B------:R-:W2:Y:S01]  /*6c90*/  MUFU.EX2 R11, R11 ;  /* 0x0000000b000b7308 */ /* 0x000ea20000000800 */
[----:B-1----:R-:W-:-:S01]  /*6ca0*/  FFMA.FTZ R5, R6, R5, R10 ;  /* 0x0000000506057223 */ /* 0x002fc2000001000a */
[--C-:B------:R-:W-:Y:S01]  /*6cb0*/  FFMA.FTZ R189, R189, UR52, -R208.reuse ;  /* 0x00000034bdbd7c23 */ /* 0x100fe200080108d0 */
[----:B------:R-:W-:-:S01]  /*6cc0*/  FFMA.FTZ R190, R190, UR52, -R208 ;  /* 0x00000034bebe7c23 */ /* 0x000fc200080108d0 */
[--C-:B------:R-:W-:Y:S01]  /*6cd0*/  FFMA.FTZ R194, R194, UR52, -R208.reuse ;  /* 0x00000034c2c27c23 */ /* 0x100fe200080108d0 */
[----:B------:R-:W-:-:S01]  /*6ce0*/  FFMA.FTZ R195, R195, UR52, -R208 ;  /* 0x00000034c3c37c23 */ /* 0x000fc200080108d0 */
[--C-:B------:R-:W-:Y:S01]  /*6cf0*/  FFMA.FTZ R198, R198, UR52, -R208.reuse ;  /* 0x00000034c6c67c23 */ /* 0x100fe200080108d0 */
[----:B------:R-:W-:-:S01]  /*6d00*/  FFMA.FTZ R199, R199, UR52, -R208 ;  /* 0x00000034c7c77c23 */ /* 0x000fc200080108d0 */
[----:B------:R-:W1:Y:S01]  /*6d10*/  MUFU.EX2 R12, R12 ;  /* 0x0000000c000c7308 */ /* 0x000e620000000800 */
[----:B0-----:R-:W-:-:S01]  /*6d20*/  FADD.FTZ R4, R9, R4 ;  /* 0x0000000409047221 */ /* 0x001fc20000010000 */
[--C-:B------:R-:W-:Y:S01]  /*6d30*/  FFMA.FTZ R202, R202, UR52, -R208.reuse ;  /* 0x00000034caca7c23 */ /* 0x100fe200080108d0 */
[----:B------:R-:W-:-:S01]  /*6d40*/  FFMA.FTZ R203, R203, UR52, -R208 ;  /* 0x00000034cbcb7c23 */ /* 0x000fc200080108d0 */
[--C-:B------:R-:W-:Y:S01]  /*6d50*/  FFMA.FTZ R206, R206, UR52, -R208.reuse ;  /* 0x00000034cece7c23 */ /* 0x100fe200080108d0 */
[----:B------:R-:W-:-:S03]  /*6d60*/  FFMA.FTZ R207, R207, UR52, -R208 ;  /* 0x00000034cfcf7c23 */ /* 0x000fc600080108d0 */
        /* <DEDUP_REMOVED lines=55> */
[----:B------:R-:W-:-:S04]  /*70e0*/  WARPGROUP.ARRIVE ;  /* 0x00000000000079c5 */ /* 0x000fc80000000000 */
[----:B------:R-:W0:Y:S01]  /*70f0*/  MUFU.EX2 R174, R174 ;  /* 0x000000ae00ae7308 */ /* 0x000e220000000800 */
[----:B--2---:R-:W-:-:S01]  /*7100*/  FADD.FTZ R4, R171, R4 ;  /* 0x00000004ab047221 */ /* 0x004fc20000010000 */
[----:B------:R-:W-:Y:S06]  /*7110*/  QGMMA.64x256x32.F32.E4M3.E4M3 R24, R224, gdesc[UR4], R24, gsb0 ;  /* 0x03e00004e0187df3 */ /* 0x000fec0008000818 */
        /* <DEDUP_REMOVED lines=56> */
[----:B------:R1:W3:Y:S01]  /*74a0*/  MUFU.EX2 R204, R209 ;  /* 0x000000d100cc7308 */ /* 0x0002e20000000800 */
[----:B0-----:R-:W-:-:S07]  /*74b0*/  FADD.FTZ R5, R203, R5 ;  /* 0x00000005cb057221 */ /* 0x001fce0000010000 */
[----:B------:R-:W0:Y:S01]  /*74c0*/  MUFU.EX2 R206, R206 ;  /* 0x000000ce00ce7308 */ /* 0x000e220000000800 */
[----:B-1----:R-:W-:Y:S02]  /*74d0*/  IMAD.U32 R209, RZ, RZ, UR53 ;  /* 0x00000035ffd17e24 */ /* 0x002fe4000f8e00ff */
[----:B--2---:R-:W-:Y:S02]  /*74e0*/  FADD.FTZ R4, R205, R4 ;  /* 0x00000004cd047221 */ /* 0x004fe40000010000 */
[----:B------:R-:W-:-:S03]  /*74f0*/  @!P1 IMAD R209, R209, 0x8, R2 ;  /* 0x00000008d1d19824 */ /* 0x000fc600078e0202 */
[----:B------:R-:W1:Y:S01]  /*7500*/  MUFU.EX2 R207, R207 ;  /* 0x000000cf00cf7308 */ /* 0x000e620000000800 */
[----:B------:R-:W-:Y:S02]  /*7510*/  @!P1 VIADD R209, R209, 0x38840 ;  /* 0x00038840d1d19836 */ /* 0x000fe40000000000 */
[----:B---3--:R-:W-:-:S03]  /*7520*/  FADD.FTZ R4, R204, R4 ;  /* 0x00000004cc047221 */ /* 0x008fc60000010000 */
[----:B------:R-:W-:Y:S01]  /*7530*/  @!P1 PRMT R209, RZ, 0x654, R209 ;  /* 0x00000654ffd19816 */ /* 0x000fe200000000d1 */
[----:B0-----:R-:W-:-:S04]  /*7540*/  FADD.FTZ R5, R206, R5 ;  /* 0x00000005ce057221 */ /* 0x001fc80000010000 */
[----:B-1----:R-:W-:Y:S01]  /*7550*/  FADD.FTZ R5, R207, R5 ;  /* 0x00000005cf057221 */ /* 0x002fe20000010000 */
[----:B------:R-:W-:Y:S02]  /*7560*/  WARPGROUP.DEPBAR.LE gsb0, 0x0 ;  /* 0x00008000000079c5 */ /* 0x000fe40000010000 */
[----:B------:R0:W-:Y:S06]  /*7570*/  BAR.ARV R210, 0x100 ;  /* 0x000400d20000751d */ /* 0x0001ec0000002000 */
[----:B------:R0:W-:Y:S01]  /*7580*/  @!P1 SYNCS.ARRIVE.TRANS64.RED.A1T0 RZ, [R209+URZ], RZ ;  /* 0x000000ffd1ff99a7 */ /* 0x0001e2000810043f */
[----:B------:R-:W-:Y:S05]  /*7590*/  @!P0 BRA `(.L_x_162) ;  /* 0x0000000000048947 */ /* 0x000fea0003800000 */
[----:B------:R-:W-:Y:S01]  /*75a0*/  BPT.TRAP 0x1 ;  /* 0x000000040000795c */ /* 0x000fe20000300000 */
.L_x_162:
[----:B------:R-:W-:Y:S01]  /*75b0*/  F2FP.SATFINITE.E4M3.F32.PACK_AB_MERGE_C R12, R13, R12, RZ ;  /* 0x0000000c0d0c723e */ /* 0x000fe200048070ff */
[----:B------:R-:W-:Y:S01]  /*75c0*/  UISETP.GT.AND UP0, UPT, UR51, UR41, UPT ;  /* 0x000000293300728c */ /* 0x000fe2000bf04270 */
[----:B------:R-:W-:Y:S01]  /*75d0*/  F2FP.SATFINITE.E4M3.F32.PACK_AB_MERGE_C R14, R15, R14, RZ ;  /* 0x0000000e0f0e723e */ /* 0x000fe200048070ff */
[----:B------:R-:W-:Y:S01]  /*75e0*/  UIADD3 UR51, UR51, -0x1, URZ ;  /* 0xffffffff33337890 */ /* 0x000fe2000fffe03f */
[----:B------:R-:W-:Y:S01]  /*75f0*/  F2FP.SATFINITE.E4M3.F32.PACK_AB_MERGE_C R12, R9, R8, R12 ;  /* 0x00000008090c723e */ /* 0x000fe2000480700c */
[----:B------:R-:W-:Y:S01]  /*7600*/  IMAD.U32 R8, RZ, RZ, UR54 ;  /* 0x00000036ff087e24 */ /* 0x000fe2000f8e00ff */
[----:B------:R-:W-:Y:S01]  /*7610*/  F2FP.SATFINITE.E4M3.F32.PACK_AB_MERGE_C R154, R155, R154, RZ ;  /* 0x0000009a9b9a723e */ /* 0x000fe200048070ff */
[----:B------:R-:W-:Y:S01]  /*7620*/  UMOV UR55, UR45 ;  /* 0x0000002d00377c82 */ /* 0x000fe20008000000 */
[----:B------:R-:W-:Y:S01]  /*7630*/  PLOP3.LUT P1, PT, PT, PT, UP0, 0x80, 0x0 ;  /* 0x000000000000781c */ /* 0x000fe20003f2f008 */
[----:B------:R-:W-:Y:S01]  /*7640*/  IMAD R8, R8, 0x8, R2 ;  /* 0x0000000808087824 */ /* 0x000fe200078e0202 */
[----:B------:R-:W-:Y:S01]  /*7650*/  F2FP.SATFINITE.E4M3.F32.PACK_AB_MERGE_C R156, R157, R156, RZ ;  /* 0x0000009c9d9c723e */ /* 0x000fe200048070ff */
[----:B------:R-:W-:Y:S01]  /*7660*/  UMOV UR54, UR53 ;  /* 0x0000003500367c82 */ /* 0x000fe20008000000 */
[----:B------:R-:W-:Y:S01]  /*7670*/  F2FP.SATFINITE.E4M3.F32.PACK_AB_MERGE_C R162, R163, R162, RZ ;  /* 0x000000a2a3a2723e */ /* 0x000fe200048070ff */
[----:B------:R-:W-:Y:S01]  /*7680*/  VIADD R8, R8, 0x38860 ;  /* 0x0003886008087836 */ /* 0x000fe20000000000 */
[----:B------:R-:W-:Y:S01]  /*7690*/  F2FP.SATFINITE.E4M3.F32.PACK_AB_MERGE_C R164, R165, R164, RZ ;  /* 0x000000a4a5a4723e */ /* 0x000fe200048070ff */
[-C--:B------:R-:W-:Y:S01]  /*76a0*/  FMUL.FTZ R24, R24, R7.reuse ;  /* 0x0000000718187220 */ /* 0x080fe20000410000 */
[----:B------:R-:W-:Y:S01]  /*76b0*/  F2FP.SATFINITE.E4M3.F32.PACK_AB_MERGE_C R170, R171, R170, RZ ;  /* 0x000000aaabaa723e */ /* 0x000fe200048070ff */
[-C--:B------:R-:W-:Y:S01]  /*76c0*/  FMUL.FTZ R25, R25, R7.reuse ;  /* 0x0000000719197220 */ /* 0x080fe20000410000 */
[----:B------:R-:W-:Y:S01]  /*76d0*/  F2FP.SATFINITE.E4M3.F32.PACK_AB_MERGE_C R172, R173, R172, RZ ;  /* 0x000000acadac723e */ /* 0x000fe200048070ff */
[-C--:B------:R-:W-:Y:S01]  /*76e0*/  FMUL.FTZ R28, R28, R7.reuse ;  /* 0x000000071c1c7220 */ /* 0x080fe20000410000 */
[----:B------:R-:W-:Y:S01]  /*76f0*/  F2FP.SATFINITE.E4M3.F32.PACK_AB_MERGE_C R178, R179, R178, RZ ;  /* 0x000000b2b3b2723e */ /* 0x000fe200048070ff */
[-C--:B------:R-:W-:Y:S01]  /*7700*/  FMUL.FTZ R29, R29, R7.reuse ;  /* 0x000000071d1d7220 */ /* 0x080fe20000410000 */
[----:B------:R-:W-:Y:S01]  /*7710*/  F2FP.SATFINITE.E4M3.F32.PACK_AB_MERGE_C R180, R181, R180, RZ ;  /* 0x000000b4b5b4723e */ /* 0x000fe200048070ff */
[----:B------:R-:W-:Y:S01]  /*7720*/  FMUL.FTZ R32, R32, R7 ;  /* 0x0000000720207220 */ /* 0x000fe20000410000 */
[----:B------:R-:W-:Y:S01]  /*7730*/  F2FP.SATFINITE.E4M3.F32.PACK_AB_MERGE_C R187, R188, R187, RZ ;  /* 0x000000bbbcbb723e */ /* 0x000fe200048070ff */
[----:B------:R-:W-:Y:S01]  /*7740*/  FMUL.FTZ R33, R33, R7 ;  /* 0x0000000721217220 */ /* 0x000fe20000410000 */
[----:B------:R-:W-:Y:S01]  /*7750*/  F2FP.SATFINITE.E4M3.F32.PACK_AB_MERGE_C R189, R190, R189, RZ ;  /* 0x000000bdbebd723e */ /* 0x000fe200048070ff */
[-C--:B------:R-:W-:Y:S01]  /*7760*/  FMUL.FTZ R36, R36, R7.reuse ;  /* 0x0000000724247220 */ /* 0x080fe20000410000 */
[----:B------:R-:W-:Y:S01]  /*7770*/  PRMT R8, R3, 0x654, R8 ;  /* 0x0000065403087816 */ /* 0x000fe20000000008 */
[-C--:B------:R-:W-:Y:S01]  /*7780*/  FMUL.FTZ R37, R37, R7.reuse ;  /* 0x0000000725257220 */ /* 0x080fe20000410000 */
[----:B------:R-:W-:Y:S01]  /*7790*/  F2FP.SATFINITE.E4M3.F32.PACK_AB_MERGE_C R14, R11, R10, R14 ;  /* 0x0000000a0b0e723e */ /* 0x000fe2000480700e */
[-C--:B------:R-:W-:Y:S01]  /*77a0*/  FMUL.FTZ R40, R40, R7.reuse ;  /* 0x0000000728287220 */ /* 0x080fe20000410000 */
[----:B------:R-:W-:Y:S01]  /*77b0*/  F2FP.SATFINITE.E4M3.F32.PACK_AB_MERGE_C R154, R21, R20, R154 ;  /* 0x00000014159a723e */ /* 0x000fe2000480709a */
[----:B------:R1:W-:Y:S01]  /*77c0*/  SYNCS.ARRIVE.TRANS64.RED.A1T0 RZ, [R8+URZ], RZ ;  /* 0x000000ff08ff79a7 */ /* 0x0003e2000810043f */
[----:B------:R-:W-:Y:S01]  /*77d0*/  F2FP.SATFINITE.E4M3.F32.PACK_AB_MERGE_C R156, R153, R152, R156 ;  /* 0x00000098999c723e */ /* 0x000fe2000480709c */
[-C--:B------:R-:W-:Y:S01]  /*77e0*/  FMUL.FTZ R41, R41, R7.reuse ;  /* 0x0000000729297220 */ /* 0x080fe20000410000 */
        /* <DEDUP_REMOVED lines=16> */
[----:B------:R-:W-:Y:S01]  /*78f0*/  F2FP.SATFINITE.E4M3.F32.PACK_AB_MERGE_C R196, R197, R196, RZ ;  /* 0x000000c4c5c4723e */ /* 0x000fe200048070ff */
[-C--:B------:R-:W-:Y:S01]  /*7900*/  FMUL.FTZ R60, R60, R7.reuse ;  /* 0x000000073c3c7220 */ /* 0x080fe20000410000 */
[----:B------:R-:W-:Y:S01]  /*7910*/  F2FP.SATFINITE.E4M3.F32.PACK_AB_MERGE_C R198, R199, R198, RZ ;  /* 0x000000c6c7c6723e */ /* 0x000fe200048070ff */
[----:B------:R-:W-:Y:S01]  /*7920*/  FMUL.FTZ R61, R61, R7 ;  /* 0x000000073d3d7220 */ /* 0x000fe20000410000 */
[----:B------:R-:W-:Y:S01]  /*7930*/  F2FP.SATFINITE.E4M3.F32.PACK_AB_MERGE_C R204, R204, R205, RZ ;  /* 0x000000cdcccc723e */ /* 0x000fe200048070ff */
[-C--:B------:R-:W-:Y:S01]  /*7940*/  FMUL.FTZ R64, R64, R7.reuse ;  /* 0x0000000740407220 */ /* 0x080fe20000410000 */
[----:B------:R-:W-:Y:S01]  /*7950*/  F2FP.SATFINITE.E4M3.F32.PACK_AB_MERGE_C R206, R207, R206, RZ ;  /* 0x000000cecfce723e */ /* 0x000fe200048070ff */
        /* <DEDUP_REMOVED lines=108> */
[----:B------:R-:W-:Y:S01]  /*8020*/  IMAD.MOV.U32 R6, RZ, RZ, R192 ;  /* 0x000000ffff067224 */ /* 0x000fe200078e00c0 */
[----:B------:R-:W-:Y:S01]  /*8030*/  F2FP.SATFINITE.E4M3.F32.PACK_AB_MERGE_C R225, R195, R194, R198 ;  /* 0x000000c2c3e1723e */ /* 0x000fe200048070c6 */
[----:B------:R-:W-:Y:S01]  /*8040*/  IMAD.MOV.U32 R7, RZ, RZ, R186 ;  /* 0x000000ffff077224 */ /* 0x000fe200078e00ba */
[----:B------:R-:W-:Y:S01]  /*8050*/  F2FP.SATFINITE.E4M3.F32.PACK_AB_MERGE_C R226, R201, R200, R204 ;  /* 0x000000c8c9e2723e */ /* 0x000fe200048070cc */
[----:B------:R-:W-:Y:S01]  /*8060*/  IMAD.MOV.U32 R228, RZ, RZ, R12 ;  /* 0x000000ffffe47224 */ /* 0x000fe200078e000c */
[----:B------:R-:W-:Y:S01]  /*8070*/  F2FP.SATFINITE.E4M3.F32.PACK_AB_MERGE_C R227, R203, R202, R206 ;  /* 0x000000cacbe3723e */ /* 0x000fe200048070ce */
[----:B------:R-:W-:-:S02]  /*8080*/  IMAD.MOV.U32 R229, RZ, RZ, R14 ;  /* 0x000000ffffe57224 */ /* 0x000fc400078e000e */
[----:B------:R-:W-:Y:S02]  /*8090*/  IMAD.MOV.U32 R230, RZ, RZ, R154 ;  /* 0x000000ffffe67224 */ /* 0x000fe400078e009a */
[----:B------:R-:W-:Y:S02]  /*80a0*/  IMAD.MOV.U32 R231, RZ, RZ, R156 ;  /* 0x000000ffffe77224 */ /* 0x000fe400078e009c */
[----:B------:R-:W-:Y:S02]  /*80b0*/  IMAD.MOV.U32 R216, RZ, RZ, R162 ;  /* 0x000000ffffd87224 */ /* 0x000fe400078e00a2 */
[----:B------:R-:W-:Y:S02]  /*80c0*/  IMAD.MOV.U32 R217, RZ, RZ, R164 ;  /* 0x000000ffffd97224 */ /* 0x000fe400078e00a4 */
[----:B------:R-:W-:Y:S02]  /*80d0*/  IMAD.MOV.U32 R218, RZ, RZ, R170 ;  /* 0x000000ffffda7224 */ /* 0x000fe400078e00aa */
[----:B------:R-:W-:-:S02]  /*80e0*/  IMAD.MOV.U32 R219, RZ, RZ, R172 ;  /* 0x000000ffffdb7224 */ /* 0x000fc400078e00ac */
[----:B------:R-:W-:Y:S02]  /*80f0*/  IMAD.MOV.U32 R220, RZ, RZ, R178 ;  /* 0x000000ffffdc7224 */ /* 0x000fe400078e00b2 */
[----:B------:R-:W-:Y:S02]  /*8100*/  IMAD.MOV.U32 R221, RZ, RZ, R180 ;  /* 0x000000ffffdd7224 */ /* 0x000fe400078e00b4 */
[----:B------:R-:W-:Y:S02]  /*8110*/  IMAD.MOV.U32 R222, RZ, RZ, R187 ;  /* 0x000000ffffde7224 */ /* 0x000fe400078e00bb */
[----:B------:R-:W-:Y:S01]  /*8120*/  IMAD.MOV.U32 R223, RZ, RZ, R189 ;  /* 0x000000ffffdf7224 */ /* 0x000fe200078e00bd */
[----:B-1----:R-:W-:Y:S06]  /*8130*/  @P1 BRA `(.L_x_163) ;  /* 0xffffffd000dc1947 */ /* 0x002fec000383ffff */
.L_x_153:
[----:B------:R-:W-:Y:S06]  /*8140*/  BAR.ARV 0x8, 0x180 ;  /* 0x0206000000007b1d */ /* 0x000fec0000002000 */
[----:B------:R-:W-:Y:S05]  /*8150*/  @!P0 BRA `(.L_x_164) ;  /* 0x0000000000048947 */ /* 0x000fea0003800000 */
[----:B------:R-:W-:Y:S01]  /*8160*/  BPT.TRAP 0x1 ;  /* 0x000000040000795c */ /* 0x000fe20000300000 */
.L_x_164:
[----:B------:R-:W-:Y:S02]  /*8170*/  IMAD.U32 R7, RZ, RZ, UR53 ;  /* 0x00000035ff077e24 */ /* 0x000fe4000f8e00ff */
[----:B------:R-:W-:Y:S02]  /*8180*/  IMAD.U32 R0, RZ, RZ, UR45 ;  /* 0x0000002dff007e24 */ /* 0x000fe4000f8e00ff */
[----:B------:R-:W-:-:S03]  /*8190*/  IMAD R14, R7, 0x8, R2 ;  /* 0x00000008070e7824 */ /* 0x000fc600078e0202 */
[----:B------:R-:W-:-:S04]  /*81a0*/  SHF.L.U32 R7, R0, 0x1f, RZ ;  /* 0x0000001f00077819 */ /* 0x000fc800000006ff */
[----:B------:R1:W2:Y:S01]  /*81b0*/  SYNCS.PHASECHK.TRANS64.TRYWAIT P1, [R14+URZ+0x38850], R7 ;  /* 0x038850070e0075a7 */ /* 0x0002a2000802017f */
[----:B------:R-:W-:Y:S05]  /*81c0*/  @!P0 BRA `(.L_x_165) ;  /* 0x0000000000048947 */ /* 0x000fea0003800000 */
[----:B------:R-:W-:Y:S01]  /*81d0*/  BPT.TRAP 0x1 ;  /* 0x000000040000795c */ /* 0x000fe20000300000 */
.L_x_165:
[----:B------:R-:W-:Y:S02]  /*81e0*/  VIADD R2, R2, 0x400 ;  /* 0x0000040002027836 */ /* 0x000fe40000000000 */
[----:B------:R-:W-:-:S03]  /*81f0*/  IMAD.U32 R9, RZ, RZ, UR53 ;  /* 0x00000035ff097e24 */ /* 0x000fc6000f8e00ff */
[----:B------:R-:W-:-:S04]  /*8200*/  SHF.R.U32.HI R2, RZ, 0x4, R2 ;  /* 0x00000004ff027819 */ /* 0x000fc80000011602 */
[----:B------:R-:W-:-:S04]  /*8210*/  LOP3.LUT R2, R2, 0x3fff, RZ, 0xc0, !PT ;  /* 0x00003fff02027812 */ /* 0x000fc800078ec0ff */
[----:B------:R-:W-:Y:S01]  /*8220*/  LOP3.LUT R2, R2, 0x10000, RZ, 0xfc, !PT ;  /* 0x0001000002027812 */ /* 0x000fe200078efcff */
[----:B--2---:R-:W-:Y:S06]  /*8230*/  @P1 BRA `(.L_x_166) ;  /* 0x0000000000081947 */ /* 0x004fec0003800000 */
[----:B------:R-:W2:Y:S02]  /*8240*/  SYNCS.PHASECHK.TRANS64.TRYWAIT P1, [R14+URZ+0x38850], R7 ;  /* 0x038850070e0075a7 */ /* 0x000ea4000802017f */
[----:B--2---:R-:W-:Y:S05]  /*8250*/  @!P1 BRA `(.L_x_167) ;  /* 0x000000d800689947 */ /* 0x004fea0003800000 */
.L_x_166:
[----:B------:R-:W-:Y:S01]  /*8260*/  IMAD R6, R9, 0x800, R2 ;  /* 0x0000080009067824 */ /* 0x000fe200078e0202 */
[----:B------:R-:W-:Y:S05]  /*8270*/  WARPSYNC.ALL ;  /* 0x0000000000007948 */ /* 0x000fea0003800000 */
[----:B-12---:R-:W-:Y:S01]  /*8280*/  IMAD.MOV.U32 R7, RZ, RZ, 0x40000040 ;  /* 0x40000040ff077424 */ /* 0x006fe200078e00ff */
[C---:B------:R-:W-:Y:S01]  /*8290*/  R2UR UR6, R6.reuse ;  /* 0x00000000060672ca */ /* 0x040fe200000e0000 */
[----:B------:R-:W-:Y:S01]  /*82a0*/  WARPGROUP.ARRIVE ;  /* 0x00000000000079c5 */ /* 0x000fe20000000000 */
[C---:B------:R-:W-:Y:S01]  /*82b0*/  VIADD R8, R6.reuse, 0x2 ;  /* 0x0000000206087836 */ /* 0x040fe20000000000 */
[----:B------:R-:W-:Y:S01]  /*82c0*/  ULDC.64 UR4, c[0x0][0x9a0] ;  /* 0x0002680000047ab9 */ /* 0x000fe20000000a00 */
[----:B------:R-:W-:Y:S01]  /*82d0*/  R2UR UR7, R7 ;  /* 0x00000000070772ca */ /* 0x000fe200000e0000 */
[----:B------:R-:W-:Y:S01]  /*82e0*/  IMAD.MOV.U32 R9, RZ, RZ, 0x40000040 ;  /* 0x40000040ff097424 */ /* 0x000fe200078e00ff */
[----:B------:R-:W-:Y:S01]  /*82f0*/  ISETP.NE.U32.AND P1, PT, RZ, UR4, PT ;  /* 0x00000004ff007c0c */ /* 0x000fe2000bf25070 */
[----:B------:R-:W-:-:S02]  /*8300*/  VIADD R12, R6, 0x4 ;  /* 0x00000004060c7836 */ /* 0x000fc40000000000 */
[----:B------:R-:W-:Y:S01]  /*8310*/  IMAD.MOV.U32 R13, RZ, RZ, 0x40000040 ;  /* 0x40000040ff0d7424 */ /* 0x000fe200078e00ff */
[----:B------:R-:W-:Y:S01]  /*8320*/  ISETP.NE.AND.EX P1, PT, RZ, UR5, PT, P1 ;  /* 0x00000005ff007c0c */ /* 0x000fe2000bf25310 */
[----:B------:R-:W-:-:S06]  /*8330*/  IMAD.MOV.U32 R2, RZ, RZ, 0x3f800000 ;  /* 0x3f800000ff027424 */ /* 0x000fcc00078e00ff */
[----:B------:R-:W-:Y:S01]  /*8340*/  QGMMA.64x256x32.F32.E4M3.E4M3 R24, R228, gdesc[UR4], R24, gsb0 ;  /* 0x03e00004e4187df3 */ /* 0x000fe20008000818 */
[----:B------:R-:W-:Y:S02]  /*8350*/  R2UR UR6, R8 ;  /* 0x00000000080672ca */ /* 0x000fe400000e0000 */
[----:B------:R-:W-:-:S03]  /*8360*/  R2UR UR7, R9 ;  /* 0x00000000090772ca */ /* 0x000fc600000e0000 */
[----:B------:R-:W1:Y:S08]  /*8370*/  @P1 LDC.64 R8, c[0x0][0x9c8] ;  /* 0x00027200ff081b82 */ /* 0x000e700000000a00 */
[----:B------:R-:W2:Y:S01]  /*8380*/  @P1 LDC.64 R10, c[0x0][0x9d0] ;  /* 0x00027400ff0a1b82 */ /* 0x000ea20000000a00 */
[----:B-1----:R-:W-:-:S04]  /*8390*/  @P1 IMAD R0, R8, UR37, RZ ;  /* 0x0000002508001c24 */ /* 0x002fc8000f8e02ff */
[----:B------:R-:W-:Y:S02]  /*83a0*/  @P1 IMAD R7, R9, UR36, R0 ;  /* 0x0000002409071c24 */ /* 0x000fe4000f8e0200 */
[----:B------:R-:W-:-:S04]  /*83b0*/  @P1 IMAD.WIDE.U32 R8, R8, UR36, RZ ;  /* 0x0000002408081c25 */ /* 0x000fc8000f8e00ff */
[----:B------:R-:W-:Y:S02]  /*83c0*/  @P1 IMAD.IADD R9, R9, 0x1, R7 ;  /* 0x0000000109091824 */ /* 0x000fe400078e0207 */
[----:B--2---:R-:W-:-:S04]  /*83d0*/  @P1 IMAD.WIDE.U32 R8, R10, UR39, R8 ;  /* 0x000000270a081c25 */ /* 0x004fc8000f8e0008 */
[----:B------:R-:W-:Y:S01]  /*83e0*/  @P1 IMAD R11, R11, UR39, R9 ;  /* 0x000000270b0b1c24 */ /* 0x000fe2000f8e0209 */
[----:B------:R-:W-:-:S04]  /*83f0*/  @P1 LEA R10, P2, R8, UR4, 0x2 ;  /* 0x00000004080a1c11 */ /* 0x000fc8000f8410ff */
[----:B------:R-:W-:-:S05]  /*8400*/  @P1 LEA.HI.X R11, R8, UR5, R11, 0x2, P2 ;  /* 0x00000005080b1c11 */ /* 0x000fca00090f140b */
[----:B------:R1:W2:Y:S01]  /*8410*/  @P1 LDG.E R2, desc[UR48][R10.64] ;  /* 0x000000300a021981 */ /* 0x0002a2000c1e1900 */
[----:B------:R-:W-:Y:S02]  /*8420*/  WARPGROUP.DEPBAR.LE gsb0, 0x0 ;  /* 0x00008000000079c5 */ /* 0x000fe40000010000 */
[----:B------:R-:W-:-:S06]  /*8430*/  WARPGROUP.ARRIVE ;  /* 0x00000000000079c5 */ /* 0x000fcc0000000000 */
[----:B------:R-:W-:Y:S01]  /*8440*/  QGMMA.64x256x32.F32.E4M3.E4M3 R24, R216, gdesc[UR4], R24, gsb0 ;  /* 0x03e00004d8187df3 */ /* 0x000fe20008000818 */
[----:B------:R-:W-:Y:S02]  /*8450*/  R2UR UR6, R12 ;  /* 0x000000000c0672ca */ /* 0x000fe400000e0000 */
[----:B------:R-:W-:Y:S01]  /*8460*/  R2UR UR7, R13 ;  /* 0x000000000d0772ca */ /* 0x000fe200000e0000 */
[----:B------:R-:W-:Y:S02]  /*8470*/  VIADD R6, R6, 0x6 ;  /* 0x0000000606067836 */ /* 0x000fe40000000000 */
[----:B------:R-:W-:Y:S01]  /*8480*/  IMAD.MOV.U32 R7, RZ, RZ, 0x40000040 ;  /* 0x40000040ff077424 */ /* 0x000fe200078e00ff */
[----:B------:R-:W-:Y:S02]  /*8490*/  WARPGROUP.DEPBAR.LE gsb0, 0x0 ;  /* 0x00008000000079c5 */ /* 0x000fe40000010000 */
[----:B------:R-:W-:-:S15]  /*84a0*/  WARPGROUP.ARRIVE ;  /* 0x00000000000079c5 */ /* 0x000fde0000000000 */
[----:B------:R-:W-:-:S04]  /*84b0*/  NOP ;  /* 0x0000000000007918 */ /* 0x000fc80000000000 */
[----:B------:R-:W-:Y:S01]  /*84c0*/  QGMMA.64x256x32.F32.E4M3.E4M3 R24, R220, gdesc[UR4], R24, gsb0 ;  /* 0x03e00004dc187df3 */ /* 0x000fe20008000818 */
[----:B------:R-:W-:Y:S02]  /*84d0*/  R2UR UR6, R6 ;  /* 0x00000000060672ca */ /* 0x000fe400000e0000 */
[----:B------:R-:W-:Y:S02]  /*84e0*/  R2UR UR7, R7 ;  /* 0x00000000070772ca */ /* 0x000fe400000e0000 */
[----:B------:R-:W3:Y:S04]  /*84f0*/  SHFL.BFLY PT, R7, R4, 0x2, 0x1f ;  /* 0x0c401f0004077f89 */ /* 0x000ee800000e0000 */
[----:B------:R-:W4:Y:S01]  /*8500*/  SHFL.BFLY PT, R6, R5, 0x2, 0x1f ;  /* 0x0c401f0005067f89 */ /* 0x000f2200000e0000 */
[----:B---3--:R-:W-:-:S01]  /*8510*/  FADD.FTZ R7, R7, R4 ;  /* 0x0000000407077221 */ /* 0x008fc20000010000 */
[----:B----4-:R-:W-:-:S04]  /*8520*/  FADD.FTZ R6, R6, R5 ;  /* 0x0000000506067221 */ /* 0x010fc80000010000 */
[----:B------:R-:W3:Y:S04]  /*8530*/  SHFL.BFLY PT, R0, R7, 0x1, 0x1f ;  /* 0x0c201f0007007f89 */ /* 0x000ee800000e0000 */
[----:B------:R-:W1:Y:S01]  /*8540*/  SHFL.BFLY PT, R9, R6, 0x1, 0x1f ;  /* 0x0c201f0006097f89 */ /* 0x000e6200000e0000 */
[----:B---3--:R-:W-:-:S01]  /*8550*/  FADD.FTZ R8, R7, R0 ;  /* 0x0000000007087221 */ /* 0x008fc20000010000 */
[----:B-1----:R-:W-:-:S04]  /*8560*/  FADD.FTZ R10, R6, R9 ;  /* 0x00000009060a7221 */ /* 0x002fc80000010000 */
[C---:B------:R-:W-:Y:S01]  /*8570*/  FSETP.NE.FTZ.AND P1, PT, R8.reuse, RZ, PT ;  /* 0x000000ff0800720b */ /* 0x040fe20003f35000 */
[----:B------:R-:W-:Y:S01]  /*8580*/  FMUL.FTZ R11, R8, 0.00390625 ;  /* 0x3b800000080b7820 */ /* 0x000fe20000410000 */
[----:B------:R-:W-:Y:S01]  /*8590*/  FMUL.FTZ R12, R10, 0.00390625 ;  /* 0x3b8000000a0c7820 */ /* 0x000fe20000410000 */
[----:B------:R-:W-:-:S03]  /*85a0*/  IMAD.MOV.U32 R9, RZ, RZ, RZ ;  /* 0x000000ffff097224 */ /* 0x000fc600078e00ff */
[----:B------:R-:W-:Y:S02]  /*85b0*/  FSETP.NE.FTZ.AND P2, PT, R11, RZ, PT ;  /* 0x000000ff0b00720b */ /* 0x000fe40003f55000 */
[----:B------:R-:W-:-:S05]  /*85c0*/  FSETP.NE.FTZ.AND P3, PT, R12, RZ, PT ;  /* 0x000000ff0c00720b */ /* 0x000fca0003f75000 */
[----:B------:R1:W-:Y:S01]  /*85d0*/  @P1 MUFU.RCP R9, R8 ;  /* 0x0000000800091308 */ /* 0x0003e20000001000 */
[----:B------:R-:W-:Y:S01]  /*85e0*/  FSETP.NE.FTZ.AND P1, PT, R10, RZ, PT ;  /* 0x000000ff0a00720b */ /* 0x000fe20003f35000 */
[----:B------:R-:W-:-:S06]  /*85f0*/  IMAD.MOV.U32 R7, RZ, RZ, RZ ;  /* 0x000000ffff077224 */ /* 0x000fcc00078e00ff */
[----:B------:R-:W3:Y:S08]  /*8600*/  @P2 MUFU.LG2 R4, R11 ;  /* 0x0000000b00042308 */ /* 0x000ef00000000c00 */
[----:B------:R-:W4:Y:S08]  /*8610*/  @P3 MUFU.LG2 R6, R12 ;  /* 0x0000000c00063308 */ /* 0x000f300000000c00 */
[----:B------:R-:W5:Y:S01]  /*8620*/  @P1 MUFU.RCP R7, R10 ;  /* 0x0000000a00071308 */ /* 0x000f620000001000 */
[----:B------:R-:W-:-:S02]  /*8630*/  IMAD.U32 R5, RZ, RZ, UR52 ;  /* 0x00000034ff057e24 */ /* 0x000fc4000f8e00ff */
[----:B------:R-:W-:Y:S01]  /*8640*/  IMAD.U32 R13, RZ, RZ, UR52 ;  /* 0x00000034ff0d7e24 */ /* 0x000fe2000f8e00ff */
[----:B------:R-:W-:Y:S02]  /*8650*/  WARPGROUP.DEPBAR.LE gsb0, 0x0 ;  /* 0x00008000000079c5 */ /* 0x000fe40000010000 */
[----:B------:R-:W-:-:S06]  /*8660*/  WARPGROUP.ARRIVE ;  /* 0x00000000000079c5 */ /* 0x000fcc0000000000 */
[----:B------:R-:W-:Y:S01]  /*8670*/  QGMMA.64x256x32.F32.E4M3.E4M3 R24, R224, gdesc[UR4], R24, gsb0 ;  /* 0x03e00004e0187df3 */ /* 0x000fe20008000818 */
[----:B------:R-:W-:Y:S01]  /*8680*/  @P2 FMUL.FTZ R5, R5, 0.69314718246459960938 ;  /* 0x3f31721805052820 */ /* 0x000fe20000410000 */
[----:B-1----:R-:W-:Y:S01]  /*8690*/  @P3 FMUL.FTZ R8, R13, 0.69314718246459960938 ;  /* 0x3f3172180d083820 */ /* 0x002fe20000410000 */
[----:B---3--:R-:W-:Y:S01]  /*86a0*/  @P2 FMUL.FTZ R4, R4, 0.69314718246459960938 ;  /* 0x3f31721804042820 */ /* 0x008fe20000410000 */
[----:B----4-:R-:W-:Y:S01]  /*86b0*/  @P3 FMUL.FTZ R11, R6, 0.69314718246459960938 ;  /* 0x3f317218060b3820 */ /* 0x010fe20000410000 */
[----:B------:R-:W-:Y:S02]  /*86c0*/  IMAD.MOV.U32 R0, RZ, RZ, -0x800000 ;  /* 0xff800000ff007424 */ /* 0x000fe400078e00ff */
[----:B--2---:R-:W-:Y:S01]  /*86d0*/  FMUL.FTZ R152, R9, R2 ;  /* 0x0000000209987220 */ /* 0x004fe20000410000 */
[----:B------:R-:W-:Y:S02]  /*86e0*/  IMAD.MOV.U32 R160, RZ, RZ, -0x800000 ;  /* 0xff800000ffa07424 */ /* 0x000fe400078e00ff */
[----:B------:R-:W-:Y:S01]  /*86f0*/  @P2 FFMA.FTZ R0, R5, R186, R4 ;  /* 0x000000ba05002223 */ /* 0x000fe20000010004 */
[----:B------:R-:W-:-:S01]  /*8700*/  @P3 FFMA.FTZ R160, R8, R192, R11 ;  /* 0x000000c008a03223 */ /* 0x000fc2000001000b */
[----:B-----5:R-:W-:Y:S01]  /*8710*/  FMUL.FTZ R2, R7, R2 ;  /* 0x0000000207027220 */ /* 0x020fe20000410000 */
[----:B------:R-:W-:-:S02]  /*8720*/  WARPGROUP.DEPBAR.LE gsb0, 0x0 ;  /* 0x00008000000079c5 */ /* 0x000fc40000010000 */
[----:B------:R-:W-:Y:S05]  /*8730*/  @!P0 BRA `(.L_x_168) ;  /* 0x0000000000048947 */ /* 0x000fea0003800000 */
[----:B------:R-:W-:Y:S01]  /*8740*/  BPT.TRAP 0x1 ;  /* 0x000000040000795c */ /* 0x000fe20000300000 */
.L_x_168:
[----:B------:R-:W-:Y:S01]  /*8750*/  VIADD R14, R14, 0x38860 ;  /* 0x000388600e0e7836 */ /* 0x000fe20000000000 */
[----:B------:R-:W-:Y:S01]  /*8760*/  UIADD3 UR53, UR53, 0x1, URZ ;  /* 0x0000000135357890 */ /* 0x000fe2000fffe03f */
[-C--:B------:R-:W-:Y:S01]  /*8770*/  FMUL.FTZ R4, R24, R152.reuse ;  /* 0x0000009818047220 */ /* 0x080fe20000410000 */
[-C--:B------:R-:W-:Y:S01]  /*8780*/  FMUL.FTZ R5, R29, R152.reuse ;  /* 0x000000981d057220 */ /* 0x080fe20000410000 */
[-C--:B------:R-:W-:Y:S01]  /*8790*/  FMUL.FTZ R6, R37, R152.reuse ;  /* 0x0000009825067220 */ /* 0x080fe20000410000 */
[----:B------:R-:W-:Y:S01]  /*87a0*/  PRMT R153, R3, 0x654, R14 ;  /* 0x0000065403997816 */ /* 0x000fe2000000000e */
[----:B------:R-:W-:Y:S01]  /*87b0*/  UISETP.NE.AND UP0, UPT, UR53, 0x2, UPT ;  /* 0x000000023500788c */ /* 0x000fe2000bf05270 */
[-C--:B------:R-:W-:Y:S01]  /*87c0*/  FMUL.FTZ R3, R32, R152.reuse ;  /* 0x0000009820037220 */ /* 0x080fe20000410000 */
[-C--:B------:R-:W-:Y:S01]  /*87d0*/  FMUL.FTZ R7, R40, R152.reuse ;  /* 0x0000009828077220 */ /* 0x080fe20000410000 */
[----:B------:R1:W-:Y:S01]  /*87e0*/  SYNCS.ARRIVE.TRANS64.RED.A1T0 RZ, [R153+URZ], RZ ;  /* 0x000000ff99ff79a7 */ /* 0x0003e2000810043f */
        /* <DEDUP_REMOVED lines=15> */
[----:B------:R-:W-:Y:S01]  /*88e0*/  USEL UR4, URZ, 0x1, UP0 ;  /* 0x000000013f047887 */ /* 0x000fe20008000000 */
        /* <DEDUP_REMOVED lines=108> */
[----:B------:R-:W-:Y:S01]  /*8fb0*/  FMUL.FTZ R147, R147, R2 ;  /* 0x0000000293937220 */ /* 0x000fe20000410000 */
[----:B------:R-:W-:-:S02]  /*8fc0*/  UIADD3 UR46, UR46, 0x1, URZ ;  /* 0x000000012e2e7890 */ /* 0x000fc4000fffe03f */
[----:B------:R-:W-:Y:S02]  /*8fd0*/  USEL UR53, UR53, URZ, UP0 ;  /* 0x0000003f35357287 */ /* 0x000fe40008000000 */
[----:B-1----:R-:W-:-:S12]  /*8fe0*/  ULOP3.LUT UR45, UR45, UR4, URZ, 0x3c, !UPT ;  /* 0x000000042d2d7292 */ /* 0x002fd8000f8e3c3f */
.L_x_146:
[----:B------:R-:W1:Y:S08]  /*8ff0*/  S2UR UR4, SR_CgaCtaId ;  /* 0x00000000000479c3 */ /* 0x000e700000008800 */
[----:B------:R-:W-:Y:S01]  /*9000*/  BAR.SYNC.DEFER_BLOCKING 0x5, 0x180 ;  /* 0x0146000000007b1d */ /* 0x000fe20000010000 */
[----:B------:R-:W-:-:S05]  /*9010*/  UISETP.NE.AND UP0, UPT, UR44, URZ, UPT ;  /* 0x0000003f2c00728c */ /* 0x000fca000bf05270 */
[----:B------:R-:W-:Y:S01]  /*9020*/  UMOV UR8, 0x400 ;  /* 0x0000040000087882 */ /* 0x000fe20000000000 */
[----:B------:R-:W-:Y:S05]  /*9030*/  BSSY B0, `(.L_x_169) ;  /* 0x000062a000007945 */ /* 0x000fea0003800000 */
[----:B------:R-:W-:Y:S01]  /*9040*/  @!UP0 ULDC UR44, c[0x0][0xad4] ;  /* 0x0002b500002c8ab9 */ /* 0x000fe20000000800 */
[----:B-1----:R-:W-:-:S09]  /*9050*/  ULEA UR8, UR4, UR8, 0x18 ;  /* 0x0000000804087291 */ /* 0x002fd2000f8ec03f */
[----:B------:R-:W1:Y:S02]  /*9060*/  LDS.128 R64, [UR8+0x388d0] ;  /* 0x0388d008ff407984 */ /* 0x000e640008000c00 */
[----:B-1----:R-:W-:Y:S02]  /*9070*/  R2UR UR5, R65 ;  /* 0x00000000410572ca */ /* 0x002fe400000e0000 */
[----:B------:R-:W-:Y:S02]  /*9080*/  R2UR UR6, R66 ;  /* 0x00000000420672ca */ /* 0x000fe400000e0000 */
[----:B------:R-:W-:Y:S01]  /*9090*/  R2UR UR7, R67 ;  /* 0x00000000430772ca */ /* 0x000fe200000e0000 */
[----:B------:R-:W-:Y:S06]  /*90a0*/  BAR.ARV 0x4, 0x180 ;  /* 0x0106000000007b1d */ /* 0x000fec0000002000 */
[----:B------:R-:W-:Y:S08]  /*90b0*/  @P0 BRA `(.L_x_170) ;  /* 0x0000005000b40947 */ /* 0x000ff00003800000 */
[----:B------:R-:W1:Y:S01]  /*90c0*/  S2R R192, SR_TID.X ;  /* 0x0000000000c07919 */ /* 0x000e620000002100 */
[----:B------:R-:W-:Y:S01]  /*90d0*/  ULDC.64 UR10, c[0x4][0x140] ;  /* 0x01005000000a7ab9 */ /* 0x000fe20000000a00 */
[----:B------:R-:W2:Y:S01]  /*90e0*/  LDL R178, [R1+0x50] ;  /* 0x0000500001b27983 */ /* 0x000ea20000100800 */
[----:B------:R-:W3:Y:S01]  /*90f0*/  S2UR UR4, SR_SWINHI ;  /* 0x00000000000479c3 */ /* 0x000ee20000002f00 */
[----:B------:R-:W-:Y:S01]  /*9100*/  ULDC.64 UR16, c[0x0][0xc00] ;  /* 0x0003000000107ab9 */ /* 0x000fe20000000a00 */
[----:B------:R-:W-:Y:S01]  /*9110*/  ULDC.64 UR12, c[0x0][0xc00] ;  /* 0x00030000000c7ab9 */ /* 0x000fe20000000a00 */
[----:B------:R-:W4:Y:S01]  /*9120*/  LDL R193, [R1+0x4c] ;  /* 0x00004c0001c17983 */ /* 0x000f220000100800 */
[----:B------:R-:W-:Y:S01]  /*9130*/  ULDC.64 UR14, c[0x0][0xc08] ;  /* 0x00030200000e7ab9 */ /* 0x000fe20000000a00 */
[----:B------:R-:W-:Y:S01]  /*9140*/  ULDC UR22, c[0x0][0xbe8] ;  /* 0x0002fa0000167ab9 */ /* 0x000fe20000000800 */
[----:B-1----:R-:W-:-:S05]  /*9150*/  IMAD.SHL.U32 R2, R192, 0x4, RZ ;  /* 0x00000004c0027824 */ /* 0x002fca00078e00ff */
[----:B------:R-:W-:Y:S01]  /*9160*/  LOP3.LUT R2, R2, 0xc, RZ, 0xc0, !PT ;  /* 0x0000000c02027812 */ /* 0x000fe200078ec0ff */
[----:B------:R-:W-:Y:S03]  /*9170*/  BAR.SYNC.DEFER_BLOCKING 0x1, 0x100 ;  /* 0x0044000000007b1d */ /* 0x000fe60000010000 */
[----:B------:R-:W-:-:S05]  /*9180*/  IADD3 R64, P0, R2, UR10, RZ ;  /* 0x0000000a02407c10 */ /* 0x000fca000ff1e0ff */
[----:B------:R-:W-:-:S06]  /*9190*/  IMAD.X R65, RZ, RZ, UR11, P0 ;  /* 0x0000000bff417e24 */ /* 0x000fcc00080e06ff */
[----:B------:R1:W5:Y:S01]  /*91a0*/  LDG.E.CONSTANT R65, desc[UR48][R64.64] ;  /* 0x0000003040417981 */ /* 0x000362000c1e9900 */
[----:B------:R-:W-:Y:S01]  /*91b0*/  LOP3.LUT P0, R2, R192, 0x3, RZ, 0xc0, !PT ;  /* 0x00000003c0027812 */ /* 0x000fe2000780c0ff */
[----:B------:R-:W-:Y:S01]  /*91c0*/  UMOV UR10, UR8 ;  /* 0x00000008000a7c82 */ /* 0x000fe20008000000 */
[----:B---3--:R-:W-:Y:S02]  /*91d0*/  UMOV UR11, UR4 ;  /* 0x00000004000b7c82 */ /* 0x008fe40008000000 */
[----:B------:R-:W-:-:S04]  /*91e0*/  ISETP.EQ.OR P0, PT, R2, 0x3, !P0 ;  /* 0x000000030200780c */ /* 0x000fc80004702670 */
[----:B------:R-:W-:Y:S02]  /*91f0*/  SEL R120, R72, R129, P0 ;  /* 0x0000008148787207 */ /* 0x000fe40000000000 */
[----:B------:R-:W-:Y:S02]  /*9200*/  SEL R72, R129, R72, P0 ;  /* 0x0000004881487207 */ /* 0x000fe40000000000 */
[----:B------:R-:W-:Y:S02]  /*9210*/  SEL R129, R26, R27, P0 ;  /* 0x0000001b1a817207 */ /* 0x000fe40000000000 */
[----:B------:R-:W-:Y:S02]  /*9220*/  SEL R26, R27, R26, P0 ;  /* 0x0000001a1b1a7207 */ /* 0x000fe40000000000 */
[----:B------:R-:W-:Y:S02]  /*9230*/  SEL R27, R30, R31, P0 ;  /* 0x0000001f1e1b7207 */ /* 0x000fe40000000000 */
[----:B------:R-:W-:-:S02]  /*9240*/  SEL R30, R31, R30, P0 ;  /* 0x0000001e1f1e7207 */ /* 0x000fc40000000000 */
[----:B------:R-:W-:Y:S02]  /*9250*/  SEL R133, R34, R35, P0 ;  /* 0x0000002322857207 */ /* 0x000fe40000000000 */
[----:B------:R-:W-:Y:S01]  /*9260*/  SEL R31, R35, R34, P0 ;  /* 0x00000022231f7207 */ /* 0x000fe20000000000 */
[----:B------:R-:W-:Y:S01]  /*9270*/  IMAD.MOV.U32 R34, RZ, RZ, 0x2 ;  /* 0x00000002ff227424 */ /* 0x000fe200078e00ff */
        /* <DEDUP_REMOVED lines=13> */
[----:B-1----:R-:W-:Y:S02]  /*9350*/  SEL R64, R147, R146, P0 ;  /* 0x0000009293407207 */ /* 0x002fe40000000000 */
        /* <DEDUP_REMOVED lines=94> */
[----:B------:R-:W-:Y:S01]  /*9940*/  SEL R66, R4, R25, P0 ;  /* 0x0000001904427207 */ /* 0x000fe20000000000 */
[----:B--2---:R-:W-:Y:S01]  /*9950*/  IMAD.WIDE R34, R178, R34, UR10 ;  /* 0x0000000ab2227e25 */ /* 0x004fe2000f8e0222 */
[----:B------:R-:W-:Y:S02]  /*9960*/  SEL R135, R135, R134, P0 ;  /* 0x0000008687877207 */ /* 0x000fe40000000000 */
[----:B------:R-:W-:Y:S02]  /*9970*/  SEL R151, R151, R150, P0 ;  /* 0x0000009697977207 */ /* 0x000fe40000000000 */
[----:B------:R-:W-:-:S02]  /*9980*/  IADD3 R91, P2, R34, 0xc020, RZ ;  /* 0x0000c020225b7810 */ /* 0x000fc40007f5e0ff */
[C---:B------:R-:W-:Y:S02]  /*9990*/  IADD3 R87, P3, R34.reuse, 0xc040, RZ ;  /* 0x0000c04022577810 */ /* 0x040fe40007f7e0ff */
[----:B------:R-:W-:Y:S02]  /*99a0*/  LOP3.LUT R90, R91, 0x380, RZ, 0xc0, !PT ;  /* 0x000003805b5a7812 */ /* 0x000fe400078ec0ff */
[----:B------:R-:W-:Y:S02]  /*99b0*/  IADD3 R79, P4, R34, 0xc060, RZ ;  /* 0x0000c060224f7810 */ /* 0x000fe40007f9e0ff */
[----:B------:R-:W-:Y:S02]  /*99c0*/  SHF.R.U64 R90, R90, 0x3, RZ ;  /* 0x000000035a5a7819 */ /* 0x000fe400000012ff */
[----:B------:R-:W-:Y:S02]  /*99d0*/  LOP3.LUT R86, R87, 0x380, RZ, 0xc0, !PT ;  /* 0x0000038057567812 */ /* 0x000fe400078ec0ff */
[----:B------:R-:W-:-:S02]  /*99e0*/  LOP3.LUT R78, R79, 0x380, RZ, 0xc0, !PT ;  /* 0x000003804f4e7812 */ /* 0x000fc400078ec0ff */
[----:B------:R-:W-:Y:S01]  /*99f0*/  LOP3.LUT R90, R90, R91, RZ, 0x3c, !PT ;  /* 0x0000005b5a5a7212 */ /* 0x000fe200078e3cff */
[--C-:B------:R-:W-:Y:S01]  /*9a00*/  IMAD.X R91, RZ, RZ, R35.reuse, P2 ;  /* 0x000000ffff5b7224 */ /* 0x100fe200010e0623 */
[----:B------:R-:W-:Y:S02]  /*9a10*/  SHF.R.U64 R86, R86, 0x3, RZ ;  /* 0x0000000356567819 */ /* 0x000fe400000012ff */
[----:B------:R-:W-:Y:S02]  /*9a20*/  IADD3 R75, P2, R34, 0x4060, RZ ;  /* 0x00004060224b7810 */ /* 0x000fe40007f5e0ff */
[----:B------:R-:W-:Y:S02]  /*9a30*/  SHF.R.U64 R78, R78, 0x3, RZ ;  /* 0x000000034e4e7819 */ /* 0x000fe400000012ff */
[----:B------:R-:W-:Y:S02]  /*9a40*/  IADD3 R51, P1, R34, 0xc000, RZ ;  /* 0x0000c00022337810 */ /* 0x000fe40007f3e0ff */
[----:B------:R-:W-:Y:S01]  /*9a50*/  LOP3.LUT R86, R86, R87, RZ, 0x3c, !PT ;  /* 0x0000005756567212 */ /* 0x000fe200078e3cff */
[----:B------:R-:W-:Y:S01]  /*9a60*/  IMAD.X R87, RZ, RZ, R35, P3 ;  /* 0x000000ffff577224 */ /* 0x000fe200018e0623 */
[----:B------:R-:W-:-:S02]  /*9a70*/  LOP3.LUT R74, R75, 0x380, RZ, 0xc0, !PT ;  /* 0x000003804b4a7812 */ /* 0x000fc400078ec0ff */
[----:B------:R-:W-:Y:S01]  /*9a80*/  LOP3.LUT R78, R78, R79, RZ, 0x3c, !PT ;  /* 0x0000004f4e4e7212 */ /* 0x000fe200078e3cff */
[----:B------:R-:W-:Y:S01]  /*9a90*/  IMAD.X R79, RZ, RZ, R35, P4 ;  /* 0x000000ffff4f7224 */ /* 0x000fe200020e0623 */
[C---:B------:R-:W-:Y:S02]  /*9aa0*/  IADD3 R71, P3, R34.reuse, 0x8000, RZ ;  /* 0x0000800022477810 */ /* 0x040fe40007f7e0ff */
[----:B------:R-:W-:Y:S02]  /*9ab0*/  LOP3.LUT R50, R51, 0x380, RZ, 0xc0, !PT ;  /* 0x0000038033327812 */ /* 0x000fe400078ec0ff */
[C---:B------:R-:W-:Y:S02]  /*9ac0*/  IADD3 R59, P5, R34.reuse, 0x8040, RZ ;  /* 0x00008040223b7810 */ /* 0x040fe40007fbe0ff */
[----:B------:R-:W-:Y:S02]  /*9ad0*/  IADD3 R63, P4, R34, 0x8020, RZ ;  /* 0x00008020223f7810 */ /* 0x000fe40007f9e0ff */
[----:B------:R-:W-:-:S02]  /*9ae0*/  SHF.R.U64 R74, R74, 0x3, RZ ;  /* 0x000000034a4a7819 */ /* 0x000fc400000012ff */
[----:B------:R-:W-:Y:S02]  /*9af0*/  LOP3.LUT R70, R71, 0x380, RZ, 0xc0, !PT ;  /* 0x0000038047467812 */ /* 0x000fe400078ec0ff */
[----:B------:R-:W-:Y:S02]  /*9b00*/  SHF.R.U64 R50, R50, 0x3, RZ ;  /* 0x0000000332327819 */ /* 0x000fe400000012ff */
[----:B------:R-:W-:Y:S02]  /*9b10*/  LOP3.LUT R58, R59, 0x380, RZ, 0xc0, !PT ;  /* 0x000003803b3a7812 */ /* 0x000fe400078ec0ff */
[----:B------:R-:W-:Y:S02]  /*9b20*/  LOP3.LUT R62, R63, 0x380, RZ, 0xc0, !PT ;  /* 0x000003803f3e7812 */ /* 0x000fe400078ec0ff */
[----:B------:R-:W-:Y:S01]  /*9b30*/  LOP3.LUT R74, R74, R75, RZ, 0x3c, !PT ;  /* 0x0000004b4a4a7212 */ /* 0x000fe200078e3cff */
[----:B------:R-:W-:Y:S01]  /*9b40*/  IMAD.X R75, RZ, RZ, R35, P2 ;  /* 0x000000ffff4b7224 */ /* 0x000fe200010e0623 */
[----:B------:R-:W-:-:S02]  /*9b50*/  SHF.R.U64 R70, R70, 0x3, RZ ;  /* 0x0000000346467819 */ /* 0x000fc400000012ff */
[----:B------:R-:W-:Y:S02]  /*9b60*/  IADD3 R39, P2, R34, 0x60, RZ ;  /* 0x0000006022277810 */ /* 0x000fe40007f5e0ff */
[----:B------:R-:W-:Y:S01]  /*9b70*/  LOP3.LUT R50, R50, R51, RZ, 0x3c, !PT ;  /* 0x0000003332327212 */ /* 0x000fe200078e3cff */
[----:B------:R-:W-:Y:S01]  /*9b80*/  IMAD.X R51, RZ, RZ, R35, P1 ;  /* 0x000000ffff337224 */ /* 0x000fe200008e0623 */
[----:B------:R-:W-:Y:S02]  /*9b90*/  SHF.R.U64 R58, R58, 0x3, RZ ;  /* 0x000000033a3a7819 */ /* 0x000fe400000012ff */
[----:B------:R-:W-:Y:S02]  /*9ba0*/  SHF.R.U64 R62, R62, 0x3, RZ ;  /* 0x000000033e3e7819 */ /* 0x000fe400000012ff */
[C---:B------:R-:W-:Y:S02]  /*9bb0*/  IADD3 R83, P1, R34.reuse, 0x4040, RZ ;  /* 0x0000404022537810 */ /* 0x040fe40007f3e0ff */
[----:B------:R-:W-:-:S02]  /*9bc0*/  IADD3 R55, P6, R34, 0x8060, RZ ;  /* 0x0000806022377810 */ /* 0x000fc40007fde0ff */
[----:B------:R-:W-:Y:S01]  /*9bd0*/  LOP3.LUT R70, R70, R71, RZ, 0x3c, !PT ;  /* 0x0000004746467212 */ /* 0x000fe200078e3cff */
[--C-:B------:R-:W-:Y:S01]  /*9be0*/  IMAD.X R71, RZ, RZ, R35.reuse, P3 ;  /* 0x000000ffff477224 */ /* 0x100fe200018e0623 */
[----:B------:R-:W-:Y:S02]  /*9bf0*/  LOP3.LUT R38, R39, 0x380, RZ, 0xc0, !PT ;  /* 0x0000038027267812 */ /* 0x000fe400078ec0ff */
[----:B------:R-:W-:Y:S01]  /*9c00*/  LOP3.LUT R58, R58, R59, RZ, 0x3c, !PT ;  /* 0x0000003b3a3a7212 */ /* 0x000fe200078e3cff */
[--C-:B------:R-:W-:Y:S01]  /*9c10*/  IMAD.X R59, RZ, RZ, R35.reuse, P5 ;  /* 0x000000ffff3b7224 */ /* 0x100fe200028e0623 */
[----:B------:R-:W-:Y:S01]  /*9c20*/  LOP3.LUT R62, R62, R63, RZ, 0x3c, !PT ;  /* 0x0000003f3e3e7212 */ /* 0x000fe200078e3cff */
[----:B------:R-:W-:Y:S01]  /*9c30*/  IMAD.X R63, RZ, RZ, R35, P4 ;  /* 0x000000ffff3f7224 */ /* 0x000fe200020e0623 */
[----:B------:R-:W-:Y:S02]  /*9c40*/  IADD3 R95, P3, R34, 0x4000, RZ ;  /* 0x00004000225f7810 */ /* 0x000fe40007f7e0ff */
[----:B------:R-:W-:-:S02]  /*9c50*/  LOP3.LUT R82, R83, 0x380, RZ, 0xc0, !PT ;  /* 0x0000038053527812 */ /* 0x000fc400078ec0ff */
[C---:B------:R-:W-:Y:S02]  /*9c60*/  IADD3 R43, P5, R34.reuse, 0x20, RZ ;  /* 0x00000020222b7810 */ /* 0x040fe40007fbe0ff */
[----:B------:R-:W-:Y:S02]  /*9c70*/  LOP3.LUT R54, R55, 0x380, RZ, 0xc0, !PT ;  /* 0x0000038037367812 */ /* 0x000fe400078ec0ff */
[----:B------:R-:W-:Y:S02]  /*9c80*/  IADD3 R77, P4, R34, 0x40, RZ ;  /* 0x00000040224d7810 */ /* 0x000fe40007f9e0ff */
[----:B------:R-:W-:Y:S02]  /*9c90*/  SHF.R.U64 R38, R38, 0x3, RZ ;  /* 0x0000000326267819 */ /* 0x000fe400000012ff */
[----:B------:R-:W-:Y:S02]  /*9ca0*/  LOP3.LUT R94, R95, 0x380, RZ, 0xc0, !PT ;  /* 0x000003805f5e7812 */ /* 0x000fe400078ec0ff */
[----:B------:R-:W-:-:S02]  /*9cb0*/  SHF.R.U64 R82, R82, 0x3, RZ ;  /* 0x0000000352527819 */ /* 0x000fc400000012ff */
[----:B------:R-:W-:Y:S02]  /*9cc0*/  LOP3.LUT R42, R43, 0x380, RZ, 0xc0, !PT ;  /* 0x000003802b2a7812 */ /* 0x000fe400078ec0ff */
[----:B------:R-:W-:Y:S02]  /*9cd0*/  SHF.R.U64 R54, R54, 0x3, RZ ;  /* 0x0000000336367819 */ /* 0x000fe400000012ff */
[----:B------:R-:W-:Y:S02]  /*9ce0*/  LOP3.LUT R76, R77, 0x380, RZ, 0xc0, !PT ;  /* 0x000003804d4c7812 */ /* 0x000fe400078ec0ff */
[----:B------:R-:W-:Y:S02]  /*9cf0*/  LOP3.LUT R38, R38, R39, RZ, 0x3c, !PT ;  /* 0x0000002726267212 */ /* 0x000fe400078e3cff */
[----:B------:R-:W-:Y:S01]  /*9d00*/  LOP3.LUT R39, R34, 0x380, RZ, 0xc0, !PT ;  /* 0x0000038022277812 */ /* 0x000fe200078ec0ff */
[----:B-----5:R1:W-:Y:S01]  /*9d10*/  SHFL.IDX PT, R126, R108, R65, 0x1c1f ;  /* 0x001c1f416c7e7589 */ /* 0x0203e200000e0000 */
[----:B------:R-:W-:-:S02]  /*9d20*/  SHF.R.U64 R94, R94, 0x3, RZ ;  /* 0x000000035e5e7819 */ /* 0x000fc400000012ff */
[----:B------:R-:W-:Y:S01]  /*9d30*/  LOP3.LUT R82, R82, R83, RZ, 0x3c, !PT ;  /* 0x0000005352527212 */ /* 0x000fe200078e3cff */
[--C-:B------:R-:W-:Y:S01]  /*9d40*/  IMAD.X R83, RZ, RZ, R35.reuse, P1 ;  /* 0x000000ffff537224 */ /* 0x100fe200008e0623 */
[----:B------:R-:W-:Y:S02]  /*9d50*/  SHF.R.U64 R42, R42, 0x3, RZ ;  /* 0x000000032a2a7819 */ /* 0x000fe400000012ff */
[----:B------:R-:W-:Y:S01]  /*9d60*/  LOP3.LUT R54, R54, R55, RZ, 0x3c, !PT ;  /* 0x0000003736367212 */ /* 0x000fe200078e3cff */
[----:B------:R-:W-:Y:S01]  /*9d70*/  IMAD.X R55, RZ, RZ, R35, P6 ;  /* 0x000000ffff377224 */ /* 0x000fe200030e0623 */
[----:B------:R-:W-:Y:S02]  /*9d80*/  SHF.R.U64 R76, R76, 0x3, RZ ;  /* 0x000000034c4c7819 */ /* 0x000fe400000012ff */
[----:B-1----:R-:W-:Y:S02]  /*9d90*/  LOP3.LUT R108, R65, 0x2, RZ, 0x3c, !PT ;  /* 0x00000002416c7812 */ /* 0x002fe400078e3cff */
[----:B------:R-:W-:-:S02]  /*9da0*/  SHF.R.U64 R39, R39, 0x3, RZ ;  /* 0x0000000327277819 */ /* 0x000fc400000012ff */
[----:B------:R-:W-:Y:S02]  /*9db0*/  IADD3 R47, P6, R34, 0x4020, RZ ;  /* 0x00004020222f7810 */ /* 0x000fe40007fde0ff */
[----:B------:R-:W-:Y:S01]  /*9dc0*/  LOP3.LUT R94, R94, R95, RZ, 0x3c, !PT ;  /* 0x0000005f5e5e7212 */ /* 0x000fe200078e3cff */
[--C-:B------:R-:W-:Y:S01]  /*9dd0*/  IMAD.X R95, RZ, RZ, R35.reuse, P3 ;  /* 0x000000ffff5f7224 */ /* 0x100fe200018e0623 */
[----:B------:R-:W-:Y:S01]  /*9de0*/  LOP3.LUT R42, R42, R43, RZ, 0x3c, !PT ;  /* 0x0000002b2a2a7212 */ /* 0x000fe200078e3cff */
[--C-:B------:R-:W-:Y:S01]  /*9df0*/  IMAD.X R43, RZ, RZ, R35.reuse, P5 ;  /* 0x000000ffff2b7224 */ /* 0x100fe200028e0623 */
[----:B------:R-:W-:Y:S01]  /*9e00*/  MOV R189, R90 ;  /* 0x0000005a00bd7202 */ /* 0x000fe20000000f00 */
[----:B------:R-:W-:Y:S01]  /*9e10*/  SHFL.IDX PT, R118, R100, R65, 0x1c1f ;  /* 0x001c1f4164767589 */ /* 0x000fe200000e0000 */
[----:B------:R-:W-:Y:S01]  /*9e20*/  LOP3.LUT R76, R76, R77, RZ, 0x3c, !PT ;  /* 0x0000004d4c4c7212 */ /* 0x000fe200078e3cff */
[--C-:B------:R-:W-:Y:S01]  /*9e30*/  IMAD.X R77, RZ, RZ, R35.reuse, P4 ;  /* 0x000000ffff4d7224 */ /* 0x100fe200020e0623 */
[----:B------:R-:W-:Y:S01]  /*9e40*/  MOV R183, R74 ;  /* 0x0000004a00b77202 */ /* 0x000fe20000000f00 */
[----:B------:R-:W-:Y:S01]  /*9e50*/  SHFL.IDX PT, R90, R115, R65, 0x1c1f ;  /* 0x001c1f41735a7589 */ /* 0x000fe200000e0000 */
[----:B------:R-:W-:Y:S01]  /*9e60*/  LOP3.LUT R34, R39, R34, RZ, 0x3c, !PT ;  /* 0x0000002227227212 */ /* 0x000fe200078e3cff */
[----:B------:R-:W-:Y:S01]  /*9e70*/  IMAD.X R39, RZ, RZ, R35, P2 ;  /* 0x000000ffff277224 */ /* 0x000fe200010e0623 */
[----:B------:R-:W-:Y:S01]  /*9e80*/  MOV R185, R62 ;  /* 0x0000003e00b97202 */ /* 0x000fe20000000f00 */
[----:B------:R-:W-:Y:S01]  /*9e90*/  SHFL.IDX PT, R109, R109, R65, 0x1c1f ;  /* 0x001c1f416d6d7589 */ /* 0x000fe200000e0000 */
[----:B------:R-:W-:-:S02]  /*9ea0*/  MOV R2, R82 ;  /* 0x0000005200027202 */ /* 0x000fc40000000f00 */
[----:B------:R-:W-:Y:S01]  /*9eb0*/  SEL R25, R25, R4, P0 ;  /* 0x0000000419197207 */ /* 0x000fe20000000000 */
[----:B------:R-:W-:Y:S01]  /*9ec0*/  SHFL.IDX PT, R110, R92, R65, 0x1c1f ;  /* 0x001c1f415c6e7589 */ /* 0x000fe200000e0000 */
[----:B------:R-:W-:Y:S02]  /*9ed0*/  LOP3.LUT R46, R47, 0x380, RZ, 0xc0, !PT ;  /* 0x000003802f2e7812 */ /* 0x000fe400078ec0ff */
[----:B------:R-:W-:Y:S01]  /*9ee0*/  SEL R137, R137, R80, P0 ;  /* 0x0000005089897207 */ /* 0x000fe20000000000 */
[----:B------:R-:W-:Y:S01]  /*9ef0*/  SHFL.IDX PT, R74, R113, R65, 0x1c1f ;  /* 0x001c1f41714a7589 */ /* 0x000fe200000e0000 */
[----:B------:R-:W-:Y:S02]  /*9f00*/  SEL R178, R130, R131, P0 ;  /* 0x0000008382b27207 */ /* 0x000fe40000000000 */
[----:B------:R-:W-:Y:S01]  /*9f10*/  SEL R180, R138, R139, P0 ;  /* 0x0000008b8ab47207 */ /* 0x000fe20000000000 */
[----:B------:R-:W1:Y:S01]  /*9f20*/  SHFL.IDX PT, R100, R5, R108, 0x1c1f ;  /* 0x001c1f6c05647589 */ /* 0x000e6200000e0000 */
[----:B------:R-:W-:-:S02]  /*9f30*/  MOV R94, R94 ;  /* 0x0000005e005e7202 */ /* 0x000fc40000000f00 */
[----:B------:R-:W-:Y:S01]  /*9f40*/  SEL R148, R93, R148, P0 ;  /* 0x000000945d947207 */ /* 0x000fe20000000000 */
[----:B------:R-:W-:Y:S01]  /*9f50*/  SHFL.IDX PT, R115, R37, R108, 0x1c1f ;  /* 0x001c1f6c25737589 */ /* 0x000fe200000e0000 */
[----:B------:R-:W-:-:S03]  /*9f60*/  SEL R131, R131, R130, P0 ;  /* 0x0000008283837207 */ /* 0x000fc60000000000 */
[----:B------:R-:W-:Y:S01]  /*9f70*/  SHFL.IDX PT, R62, R68, R65, 0x1c1f ;  /* 0x001c1f41443e7589 */ /* 0x000fe200000e0000 */
[----:B------:R-:W-:-:S03]  /*9f80*/  MOV R191, R78 ;  /* 0x0000004e00bf7202 */ /* 0x000fc60000000f00 */
[----:B------:R-:W-:Y:S01]  /*9f90*/  SHFL.IDX PT, R82, R97, R65, 0x1c1f ;  /* 0x001c1f4161527589 */ /* 0x000fe200000e0000 */
[----:B------:R-:W-:-:S03]  /*9fa0*/  MOV R80, R42 ;  /* 0x0000002a00507202 */ /* 0x000fc60000000f00 */
[----:B------:R-:W-:Y:S04]  /*9fb0*/  SHFL.IDX PT, R134, R116, R65, 0x1c1f ;  /* 0x001c1f4174867589 */ /* 0x000fe800000e0000 */
[----:B------:R-:W-:Y:S04]  /*9fc0*/  SHFL.IDX PT, R150, R124, R65, 0x1c1f ;  /* 0x001c1f417c967589 */ /* 0x000fe800000e0000 */
[----:B------:R-:W2:Y:S01]  /*9fd0*/  SHFL.IDX PT, R113, R40, R108, 0x1c1f ;  /* 0x001c1f6c28717589 */ /* 0x000ea200000e0000 */
[----:B------:R-:W-:-:S03]  /*9fe0*/  SHF.R.U64 R46, R46, 0x3, RZ ;  /* 0x000000032e2e7819 */ /* 0x000fc600000012ff */
[----:B------:R-:W-:Y:S01]  /*9ff0*/  SHFL.IDX PT, R68, R125, R65, 0x1c1f ;  /* 0x001c1f417d447589 */ /* 0x000fe200000e0000 */
[----:B------:R-:W-:-:S03]  /*a000*/  MOV R79, R34 ;  /* 0x00000022004f7202 */ /* 0x000fc60000000f00 */
[----:B------:R-:W-:Y:S01]  /*a010*/  SHFL.IDX PT, R116, R99, R65, 0x1c1f ;  /* 0x001c1f4163747589 */ /* 0x000fe200000e0000 */
[----:B------:R-:W-:-:S03]  /*a020*/  MOV R76, R76 ;  /* 0x0000004c004c7202 */ /* 0x000fc60000000f00 */
[----:B------:R-:W3:Y:S01]  /*a030*/  SHFL.IDX PT, R124, R102, R108, 0x1c1f ;  /* 0x001c1f6c667c7589 */ /* 0x000ee200000e0000 */
[----:B------:R-:W-:-:S03]  /*a040*/  MOV R77, R38 ;  /* 0x00000026004d7202 */ /* 0x000fc60000000f00 */
[----:B------:R-:W-:Y:S04]  /*a050*/  SHFL.IDX PT, R91, R107, R65, 0x1c1f ;  /* 0x001c1f416b5b7589 */ /* 0x000fe800000e0000 */
[----:B------:R-:W-:Y:S01]  /*a060*/  SHFL.IDX PT, R125, R53, R108, 0x1c1f ;  /* 0x001c1f6c357d7589 */ /* 0x000fe200000e0000 */
[----:B------:R-:W-:-:S03]  /*a070*/  SEL R139, R139, R138, P0 ;  /* 0x0000008a8b8b7207 */ /* 0x000fc60000000000 */
[----:B------:R-:W-:Y:S04]  /*a080*/  SHFL.IDX PT, R95, R128, R65, 0x1c1f ;  /* 0x001c1f41805f7589 */ /* 0x000fe800000e0000 */
[----:B------:R-:W-:Y:S04]  /*a090*/  SHFL.IDX PT, R107, R29, R108, 0x1c1f ;  /* 0x001c1f6c1d6b7589 */ /* 0x000fe800000e0000 */
[----:B------:R-:W-:Y:S04]  /*a0a0*/  SHFL.IDX PT, R42, R149, R65, 0x1c1f ;  /* 0x001c1f41952a7589 */ /* 0x000fe800000e0000 */
[----:B------:R-:W-:Y:S04]  /*a0b0*/  SHFL.IDX PT, R130, R176, R65, 0x1c1f ;  /* 0x001c1f41b0827589 */ /* 0x000fe800000e0000 */
[----:B------:R-:W5:Y:S04]  /*a0c0*/  SHFL.IDX PT, R128, R56, R108, 0x1c1f ;  /* 0x001c1f6c38807589 */ /* 0x000f6800000e0000 */
[----:B------:R-:W-:Y:S01]  /*a0d0*/  SHFL.IDX PT, R29, R136, R108, 0x1c1f ;  /* 0x001c1f6c881d7589 */ /* 0x000fe200000e0000 */
[----:B------:R-:W-:-:S03]  /*a0e0*/  LOP3.LUT R46, R46, R47, RZ, 0x3c, !PT ;  /* 0x0000002f2e2e7212 */ /* 0x000fc600078e3cff */
[----:B------:R-:W-:Y:S04]  /*a0f0*/  SHFL.IDX PT, R34, R144, R65, 0x1c1f ;  /* 0x001c1f4190227589 */ /* 0x000fe800000e0000 */
[----:B------:R-:W-:Y:S04]  /*a100*/  SHFL.IDX PT, R176, R25, R108, 0x1c1f ;  /* 0x001c1f6c19b07589 */ /* 0x000fe800000e0000 */
[----:B------:R-:W-:Y:S04]  /*a110*/  SHFL.IDX PT, R149, R72, R108, 0x1c1f ;  /* 0x001c1f6c48957589 */ /* 0x000fe800000e0000 */
[----:B------:R-:W-:Y:S01]  /*a120*/  SHFL.IDX PT, R136, R114, R108, 0x1c1f ;  /* 0x001c1f6c72887589 */ /* 0x000fe200000e0000 */
[----:B------:R-:W-:-:S03]  /*a130*/  SEL R181, R142, R143, P0 ;  /* 0x0000008f8eb57207 */ /* 0x000fc60000000000 */
[----:B------:R-:W-:Y:S01]  /*a140*/  SHFL.IDX PT, R33, R33, R65, 0x1c1f ;  /* 0x001c1f4121217589 */ /* 0x000fe200000e0000 */
[----:B------:R-:W-:-:S03]  /*a150*/  MOV R190, R86 ;  /* 0x0000005600be7202 */ /* 0x000fc60000000f00 */
[----:B------:R-:W-:Y:S01]  /*a160*/  SHFL.IDX PT, R129, R129, R65, 0x1c1f ;  /* 0x001c1f4181817589 */ /* 0x000fe200000e0000 */
[----:B------:R-:W-:-:S03]  /*a170*/  MOV R186, R58 ;  /* 0x0000003a00ba7202 */ /* 0x000fc60000000f00 */
[----:B------:R-:W-:Y:S01]  /*a180*/  SHFL.IDX PT, R39, R27, R65, 0x1c1f ;  /* 0x001c1f411b277589 */ /* 0x000fe200000e0000 */
[----:B------:R-:W-:-:S03]  /*a190*/  IMAD.X R47, RZ, RZ, R35, P6 ;  /* 0x000000ffff2f7224 */ /* 0x000fc600030e0623 */
[----:B------:R-:W-:Y:S01]  /*a1a0*/  SHFL.IDX PT, R25, R6, R108, 0x1c1f ;  /* 0x001c1f6c06197589 */ /* 0x000fe200000e0000 */
[----:B------:R-:W-:-:S03]  /*a1b0*/  MOV R184, R70 ;  /* 0x0000004600b87202 */ /* 0x000fc60000000f00 */
[----:B------:R-:W-:Y:S04]  /*a1c0*/  SHFL.IDX PT, R144, R132, R108, 0x1c1f ;  /* 0x001c1f6c84907589 */ /* 0x000fe800000e0000 */
[----:B------:R-:W-:Y:S04]  /*a1d0*/  SHFL.IDX PT, R72, R137, R108, 0x1c1f ;  /* 0x001c1f6c89487589 */ /* 0x000fe800000e0000 */
[----:B------:R-:W0:Y:S01]  /*a1e0*/  SHFL.IDX PT, R26, R26, R108, 0x1c1f ;  /* 0x001c1f6c1a1a7589 */ /* 0x000e2200000e0000 */
[----:B------:R-:W-:-:S03]  /*a1f0*/  SEL R143, R143, R142, P0 ;  /* 0x0000008e8f8f7207 */ /* 0x000fc60000000000 */
[----:B------:R-:W-:Y:S04]  /*a200*/  SHFL.IDX PT, R38, R133, R65, 0x1c1f ;  /* 0x001c1f4185267589 */ /* 0x000fe800000e0000 */
[----:B------:R-:W4:Y:S04]  /*a210*/  SHFL.IDX PT, R27, R140, R65, 0x1c1f ;  /* 0x001c1f418c1b7589 */ /* 0x000f2800000e0000 */
[----:B------:R-:W-:Y:S04]  /*a220*/  SHFL.IDX PT, R138, R177, R65, 0x1c1f ;  /* 0x001c1f41b18a7589 */ /* 0x000fe800000e0000 */
[----:B------:R-:W4:Y:S04]  /*a230*/  SHFL.IDX PT, R132, R119, R108, 0x1c1f ;  /* 0x001c1f6c77847589 */ /* 0x000f2800000e0000 */
[----:B------:R-:W4:Y:S04]  /*a240*/  SHFL.IDX PT, R137, R122, R108, 0x1c1f ;  /* 0x001c1f6c7a897589 */ /* 0x000f2800000e0000 */
[----:B------:R-:W-:Y:S04]  /*a250*/  SHFL.IDX PT, R83, R81, R65, 0x1c1f ;  /* 0x001c1f4151537589 */ /* 0x000fe800000e0000 */
[----:B------:R-:W-:Y:S04]  /*a260*/  SHFL.IDX PT, R103, R84, R65, 0x1c1f ;  /* 0x001c1f4154677589 */ /* 0x000fe800000e0000 */
[----:B------:R-:W-:Y:S04]  /*a270*/  SHFL.IDX PT, R133, R61, R108, 0x1c1f ;  /* 0x001c1f6c3d857589 */ /* 0x000fe800000e0000 */
[----:B------:R-:W4:Y:S04]  /*a280*/  SHFL.IDX PT, R31, R31, R108, 0x1c1f ;  /* 0x001c1f6c1f1f7589 */ /* 0x000f2800000e0000 */
[----:B------:R-:W-:Y:S04]  /*a290*/  SHFL.IDX PT, R40, R141, R108, 0x1c1f ;  /* 0x001c1f6c8d287589 */ /* 0x000fe800000e0000 */
[----:B------:R-:W-:Y:S04]  /*a2a0*/  SHFL.IDX PT, R41, R41, R65, 0x1c1f ;  /* 0x001c1f4129297589 */ /* 0x000fe800000e0000 */
[----:B------:R-:W-:Y:S04]  /*a2b0*/  SHFL.IDX PT, R81, R123, R65, 0x1c1f ;  /* 0x001c1f417b517589 */ /* 0x000fe800000e0000 */
[----:B------:R-:W4:Y:S04]  /*a2c0*/  SHFL.IDX PT, R84, R8, R108, 0x1c1f ;  /* 0x001c1f6c08547589 */ /* 0x000f2800000e0000 */
[----:B------:R-:W4:Y:S04]  /*a2d0*/  SHFL.IDX PT, R141, R127, R108, 0x1c1f ;  /* 0x001c1f6c7f8d7589 */ /* 0x000f2800000e0000 */
[----:B------:R-:W4:Y:S04]  /*a2e0*/  SHFL.IDX PT, R66, R66, R65, 0x1c1f ;  /* 0x001c1f4142427589 */ /* 0x000f2800000e0000 */
[----:B------:R-:W-:Y:S04]  /*a2f0*/  SHFL.IDX PT, R112, R112, R65, 0x1c1f ;  /* 0x001c1f4170707589 */ /* 0x000fe800000e0000 */
[----:B------:R-:W-:Y:S04]  /*a300*/  SHFL.IDX PT, R71, R117, R65, 0x1c1f ;  /* 0x001c1f4175477589 */ /* 0x000fe800000e0000 */
[----:B------:R-:W-:Y:S04]  /*a310*/  SHFL.IDX PT, R70, R121, R65, 0x1c1f ;  /* 0x001c1f4179467589 */ /* 0x000fe800000e0000 */
[----:B------:R-:W-:Y:S04]  /*a320*/  SHFL.IDX PT, R35, R146, R65, 0x1c1f ;  /* 0x001c1f4192237589 */ /* 0x000fe800000e0000 */
[----:B------:R-:W-:Y:S04]  /*a330*/  SHFL.IDX PT, R58, R159, R65, 0x1c1f ;  /* 0x001c1f419f3a7589 */ /* 0x000fe800000e0000 */
[----:B------:R-:W-:Y:S04]  /*a340*/  SHFL.IDX PT, R86, R21, R108, 0x1c1f ;  /* 0x001c1f6c15567589 */ /* 0x000fe800000e0000 */
[----:B------:R-:W-:Y:S04]  /*a350*/  SHFL.IDX PT, R140, R69, R108, 0x1c1f ;  /* 0x001c1f6c458c7589 */ /* 0x000fe800000e0000 */
[----:B------:R-:W4:Y:S04]  /*a360*/  SHFL.IDX PT, R30, R30, R108, 0x1c1f ;  /* 0x001c1f6c1e1e7589 */ /* 0x000f2800000e0000 */
[----:B------:R-:W-:Y:S04]  /*a370*/  SHFL.IDX PT, R37, R145, R108, 0x1c1f ;  /* 0x001c1f6c91257589 */ /* 0x000fe800000e0000 */
[----:B------:R-:W-:Y:S04]  /*a380*/  SHFL.IDX PT, R28, R28, R65, 0x1c1f ;  /* 0x001c1f411c1c7589 */ /* 0x000fe800000e0000 */
[----:B------:R-:W-:Y:S04]  /*a390*/  SHFL.IDX PT, R142, R120, R65, 0x1c1f ;  /* 0x001c1f41788e7589 */ /* 0x000fe800000e0000 */
[----:B------:R-:W-:Y:S04]  /*a3a0*/  SHFL.IDX PT, R146, R178, R65, 0x1c1f ;  /* 0x001c1f41b2927589 */ /* 0x000fe800000e0000 */
[----:B------:R-:W4:Y:S04]  /*a3b0*/  SHFL.IDX PT, R99, R3, R108, 0x1c1f ;  /* 0x001c1f6c03637589 */ /* 0x000f2800000e0000 */
        /* <DEDUP_REMOVED lines=8> */
[----:B------:R-:W4:Y:S04]  /*a440*/  SHFL.IDX PT, R148, R98, R108, 0x1c1f ;  /* 0x001c1f6c62947589 */ /* 0x000f2800000e0000 */
[----:B------:R-:W-:Y:S04]  /*a450*/  SHFL.IDX PT, R73, R179, R65, 0x1c1f ;  /* 0x001c1f41b3497589 */ /* 0x000fe800000e0000 */
[----:B------:R-:W-:Y:S04]  /*a460*/  SHFL.IDX PT, R69, R85, R108, 0x1c1f ;  /* 0x001c1f6c55457589 */ /* 0x000fe800000e0000 */
[----:B------:R-:W4:Y:S01]  /*a470*/  SHFL.IDX PT, R147, R135, R108, 0x1c1f ;  /* 0x001c1f6c87937589 */ /* 0x000f2200000e0000 */
[----:B------:R-:W-:-:S03]  /*a480*/  MOV R188, R50 ;  /* 0x0000003200bc7202 */ /* 0x000fc60000000f00 */
[----:B------:R-:W-:Y:S01]  /*a490*/  SHFL.IDX PT, R75, R105, R65, 0x1c1f ;  /* 0x001c1f41694b7589 */ /* 0x000fe200000e0000 */
[----:B------:R-:W-:-:S03]  /*a4a0*/  MOV R93, R46 ;  /* 0x0000002e005d7202 */ /* 0x000fc60000000f00 */
[----:B------:R-:W4:Y:S01]  /*a4b0*/  SHFL.IDX PT, R120, R48, R108, 0x1c1f ;  /* 0x001c1f6c30787589 */ /* 0x000f2200000e0000 */
[----:B------:R-:W-:-:S03]  /*a4c0*/  MOV R187, R54 ;  /* 0x0000003600bb7202 */ /* 0x000fc60000000f00 */
[----:B------:R-:W-:Y:S04]  /*a4d0*/  SHFL.IDX PT, R36, R36, R65, 0x1c1f ;  /* 0x001c1f4124247589 */ /* 0x000fe800000e0000 */
[----:B------:R1:W4:Y:S04]  /*a4e0*/  SHFL.IDX PT, R97, R7, R108, 0x1c1f ;  /* 0x001c1f6c07617589 */ /* 0x00032800000e0000 */
[----:B------:R-:W-:Y:S04]  /*a4f0*/  SHFL.IDX PT, R44, R44, R65, 0x1c1f ;  /* 0x001c1f412c2c7589 */ /* 0x000fe800000e0000 */
[----:B------:R-:W-:Y:S04]  /*a500*/  SHFL.IDX PT, R49, R49, R65, 0x1c1f ;  /* 0x001c1f4131317589 */ /* 0x000fe800000e0000 */
[----:B------:R-:W-:Y:S04]  /*a510*/  SHFL.IDX PT, R43, R10, R108, 0x1c1f ;  /* 0x001c1f6c0a2b7589 */ /* 0x000fe800000e0000 */
[----:B------:R2:W4:Y:S04]  /*a520*/  SHFL.IDX PT, R59, R9, R108, 0x1c1f ;  /* 0x001c1f6c093b7589 */ /* 0x00052800000e0000 */
        /* <DEDUP_REMOVED lines=10> */
[----:B------:R-:W4:Y:S01]  /*a5d0*/  SHFL.IDX PT, R121, R106, R108, 0x1c1f ;  /* 0x001c1f6c6a797589 */ /* 0x000f2200000e0000 */
[----:B-1----:R-:W-:-:S03]  /*a5e0*/  SEL R7, R109, R100, P0 ;  /* 0x000000646d077207 */ /* 0x002fc60000000000 */
[----:B------:R-:W-:Y:S01]  /*a5f0*/  SHFL.IDX PT, R60, R60, R65, 0x1c1f ;  /* 0x001c1f413c3c7589 */ /* 0x000fe200000e0000 */
[----:B--2---:R-:W-:-:S03]  /*a600*/  SEL R9, R100, R109, P0 ;  /* 0x0000006d64097207 */ /* 0x004fc60000000000 */
[----:B------:R-:W-:Y:S04]  /*a610*/  SHFL.IDX PT, R154, R180, R65, 0x1c1f ;  /* 0x001c1f41b49a7589 */ /* 0x000fe800000e0000 */
[----:B------:R-:W-:Y:S04]  /*a620*/  SHFL.IDX PT, R54, R13, R108, 0x1c1f ;  /* 0x001c1f6c0d367589 */ /* 0x000fe800000e0000 */
[----:B------:R-:W1:Y:S04]  /*a630*/  SHFL.IDX PT, R53, R155, R108, 0x1c1f ;  /* 0x001c1f6c9b357589 */ /* 0x000e6800000e0000 */
[----:B------:R2:W1:Y:S04]  /*a640*/  SHFL.IDX PT, R123, R111, R108, 0x1c1f ;  /* 0x001c1f6c6f7b7589 */ /* 0x00046800000e0000 */
[----:B------:R-:W1:Y:S01]  /*a650*/  SHFL.IDX PT, R88, R139, R108, 0x1c1f ;  /* 0x001c1f6c8b587589 */ /* 0x000e6200000e0000 */
[----:B------:R-:W-:-:S03]  /*a660*/  SEL R109, R82, R113, P0 ;  /* 0x00000071526d7207 */ /* 0x000fc60000000000 */
[----:B------:R-:W-:Y:S04]  /*a670*/  SHFL.IDX PT, R4, R67, R65, 0x1c1f ;  /* 0x001c1f4143047589 */ /* 0x000fe800000e0000 */
[----:B------:R-:W-:Y:S01]  /*a680*/  SHFL.IDX PT, R57, R57, R65, 0x1c1f ;  /* 0x001c1f4139397589 */ /* 0x000fe200000e0000 */
[----:B--2---:R-:W-:-:S03]  /*a690*/  SEL R111, R113, R82, P0 ;  /* 0x00000052716f7207 */ /* 0x004fc60000000000 */
[----:B------:R-:W-:Y:S04]  /*a6a0*/  SHFL.IDX PT, R96, R96, R65, 0x1c1f ;  /* 0x001c1f4160607589 */ /* 0x000fe800000e0000 */
        /* <DEDUP_REMOVED lines=10> */
[----:B------:R-:W2:Y:S04]  /*a750*/  SHFL.IDX PT, R47, R12, R108, 0x1c1f ;  /* 0x001c1f6c0c2f7589 */ /* 0x000ea800000e0000 */
[----:B------:R-:W-:Y:S04]  /*a760*/  SHFL.IDX PT, R105, R32, R108, 0x1c1f ;  /* 0x001c1f6c20697589 */ /* 0x000fe800000e0000 */
[----:B------:R-:W2:Y:S01]  /*a770*/  SHFL.IDX PT, R156, R156, R108, 0x1c1f ;  /* 0x001c1f6c9c9c7589 */ /* 0x000ea200000e0000 */
[----:B---3--:R-:W-:-:S03]  /*a780*/  SEL R113, R116, R124, P0 ;  /* 0x0000007c74717207 */ /* 0x008fc60000000000 */
[----:B------:R-:W3:Y:S04]  /*a790*/  SHFL.IDX PT, R55, R14, R108, 0x1c1f ;  /* 0x001c1f6c0e377589 */ /* 0x000ee800000e0000 */
[----:B------:R-:W-:Y:S04]  /*a7a0*/  SHFL.IDX PT, R65, R20, R108, 0x1c1f ;  /* 0x001c1f6c14417589 */ /* 0x000fe800000e0000 */
[----:B------:R-:W3:Y:S04]  /*a7b0*/  SHFL.IDX PT, R67, R15, R108, 0x1c1f ;  /* 0x001c1f6c0f437589 */ /* 0x000ee800000e0000 */
[----:B------:R-:W3:Y:S04]  /*a7c0*/  SHFL.IDX PT, R104, R104, R108, 0x1c1f ;  /* 0x001c1f6c68687589 */ /* 0x000ee800000e0000 */
[----:B------:R-:W-:Y:S04]  /*a7d0*/  SHFL.IDX PT, R163, R163, R108, 0x1c1f ;  /* 0x001c1f6ca3a37589 */ /* 0x000fe800000e0000 */
[----:B------:R-:W3:Y:S04]  /*a7e0*/  SHFL.IDX PT, R161, R161, R108, 0x1c1f ;  /* 0x001c1f6ca1a17589 */ /* 0x000ee800000e0000 */
[----:B------:R-:W-:Y:S04]  /*a7f0*/  SHFL.IDX PT, R167, R167, R108, 0x1c1f ;  /* 0x001c1f6ca7a77589 */ /* 0x000fe800000e0000 */
[----:B------:R-:W3:Y:S04]  /*a800*/  SHFL.IDX PT, R165, R165, R108, 0x1c1f ;  /* 0x001c1f6ca5a57589 */ /* 0x000ee800000e0000 */
[----:B------:R-:W-:Y:S04]  /*a810*/  SHFL.IDX PT, R170, R170, R108, 0x1c1f ;  /* 0x001c1f6caaaa7589 */ /* 0x000fe800000e0000 */
[----:B------:R-:W-:Y:S04]  /*a820*/  SHFL.IDX PT, R169, R169, R108, 0x1c1f ;  /* 0x001c1f6ca9a97589 */ /* 0x000fe800000e0000 */
[----:B------:R-:W3:Y:S04]  /*a830*/  SHFL.IDX PT, R155, R143, R108, 0x1c1f ;  /* 0x001c1f6c8f9b7589 */ /* 0x000ee800000e0000 */
[----:B------:R4:W3:Y:S01]  /*a840*/  SHFL.IDX PT, R92, R64, R108, 0x1c1f ;  /* 0x001c1f6c405c7589 */ /* 0x0008e200000e0000 */
[----:B-----5:R-:W-:-:S02]  /*a850*/  SEL R127, R128, R74, P0 ;  /* 0x0000004a807f7207 */ /* 0x020fc40000000000 */
[----:B0-----:R-:W-:Y:S02]  /*a860*/  SEL R10, R129, R26, P0 ;  /* 0x0000001a810a7207 */ /* 0x001fe40000000000 */
[----:B----4-:R-:W-:Y:S02]  /*a870*/  SEL R108, R110, R115, P0 ;  /* 0x000000736e6c7207 */ /* 0x010fe40000000000 */
        /* <DEDUP_REMOVED lines=54> */
[----:B------:R-:W-:Y:S02]  /*abe0*/  F2FP.BF16.F32.PACK_AB R68, R7, R6 ;  /* 0x000000060744723e */ /* 0x000fe400000010ff */
[----:B------:R-:W-:Y:S02]  /*abf0*/  F2FP.BF16.F32.PACK_AB R69, R11, R10 ;  /* 0x0000000a0b45723e */ /* 0x000fe400000010ff */
[----:B------:R-:W-:Y:S02]  /*ac00*/  F2FP.BF16.F32.PACK_AB R70, R9, R8 ;  /* 0x000000080946723e */ /* 0x000fe400000010ff */
[----:B------:R-:W-:-:S02]  /*ac10*/  F2FP.BF16.F32.PACK_AB R71, R13, R12 ;  /* 0x0000000c0d47723e */ /* 0x000fc400000010ff */
        /* <DEDUP_REMOVED lines=15> */
[----:B------:R-:W-:Y:S01]  /*ad10*/  STSM.16.M88.4 [R79], R68 ;  /* 0x000000444f007844 */ /* 0x000fe20000000200 */
[----:B------:R-:W-:Y:S02]  /*ad20*/  SEL R42, R45, R42, P0 ;  /* 0x0000002a2d2a7207 */ /* 0x000fe40000000000 */
[----:B------:R-:W-:Y:S02]  /*ad30*/  SEL R41, R153, R152, P0 ;  /* 0x0000009899297207 */ /* 0x000fe40000000000 */
[----:B------:R-:W-:-:S02]  /*ad40*/  SEL R43, R152, R153, P0 ;  /* 0x00000099982b7207 */ /* 0x000fc40000000000 */
[----:B------:R-:W-:Y:S01]  /*ad50*/  SEL R44, R52, R46, P0 ;  /* 0x0000002e342c7207 */ /* 0x000fe20000000000 */
[----:B------:R0:W-:Y:S01]  /*ad60*/  STSM.16.M88.4 [R80], R72 ;  /* 0x0000004850007844 */ /* 0x0001e20000000200 */
[----:B------:R-:W-:Y:S02]  /*ad70*/  SEL R46, R46, R52, P0 ;  /* 0x000000342e2e7207 */ /* 0x000fe40000000000 */
[----:B------:R-:W-:Y:S02]  /*ad80*/  SEL R56, R58, R101, P0 ;  /* 0x000000653a387207 */ /* 0x000fe40000000000 */
[----:B------:R-:W-:Y:S02]  /*ad90*/  SEL R85, R83, R87, P0 ;  /* 0x0000005753557207 */ /* 0x000fe40000000000 */
[----:B------:R-:W-:Y:S02]  /*ada0*/  SEL R120, R175, R121, P0 ;  /* 0x00000079af787207 */ /* 0x000fe40000000000 */
[----:B------:R-:W-:-:S02]  /*adb0*/  SEL R122, R121, R175, P0 ;  /* 0x000000af797a7207 */ /* 0x000fc40000000000 */
[----:B-1----:R-:W-:Y:S02]  /*adc0*/  SEL R48, R50, R53, P0 ;  /* 0x0000003532307207 */ /* 0x002fe40000000000 */
[----:B------:R-:W-:Y:S02]  /*add0*/  SEL R52, R60, R54, P0 ;  /* 0x000000363c347207 */ /* 0x000fe40000000000 */
[----:B------:R-:W-:Y:S02]  /*ade0*/  SEL R58, R101, R58, P0 ;  /* 0x0000003a653a7207 */ /* 0x000fe40000000000 */
[----:B------:R-:W-:Y:S02]  /*adf0*/  SEL R87, R87, R83, P0 ;  /* 0x0000005357577207 */ /* 0x000fe40000000000 */
[----:B------:R-:W-:Y:S02]  /*ae00*/  SEL R100, R103, R107, P0 ;  /* 0x0000006b67647207 */ /* 0x000fe40000000000 */
[----:B------:R-:W-:-:S02]  /*ae10*/  SEL R102, R107, R103, P0 ;  /* 0x000000676b667207 */ /* 0x000fc40000000000 */
[----:B------:R-:W-:Y:S02]  /*ae20*/  SEL R121, R91, R123, P0 ;  /* 0x0000007b5b797207 */ /* 0x000fe40000000000 */
[----:B------:R-:W-:Y:S02]  /*ae30*/  SEL R152, R154, R88, P0 ;  /* 0x000000589a987207 */ /* 0x000fe40000000000 */
[----:B--2---:R-:W-:Y:S02]  /*ae40*/  SEL R45, R57, R47, P0 ;  /* 0x0000002f392d7207 */ /* 0x004fe40000000000 */
[----:B------:R-:W-:Y:S02]  /*ae50*/  SEL R50, R53, R50, P0 ;  /* 0x0000003235327207 */ /* 0x000fe40000000000 */
[----:B------:R-:W-:Y:S02]  /*ae60*/  SEL R49, R51, R156, P0 ;  /* 0x0000009c33317207 */ /* 0x000fe40000000000 */
[----:B------:R-:W-:-:S02]  /*ae70*/  SEL R54, R54, R60, P0 ;  /* 0x0000003c36367207 */ /* 0x000fc40000000000 */
[----:B------:R-:W-:Y:S02]  /*ae80*/  SEL R101, R89, R105, P0 ;  /* 0x0000006959657207 */ /* 0x000fe40000000000 */
[----:B------:R-:W-:Y:S02]  /*ae90*/  SEL R103, R105, R89, P0 ;  /* 0x0000005969677207 */ /* 0x000fe40000000000 */
[----:B------:R-:W-:Y:S02]  /*aea0*/  SEL R123, R123, R91, P0 ;  /* 0x0000005b7b7b7207 */ /* 0x000fe40000000000 */
[----:B------:R-:W-:Y:S02]  /*aeb0*/  SEL R154, R88, R154, P0 ;  /* 0x0000009a589a7207 */ /* 0x000fe40000000000 */
[----:B0-----:R-:W-:Y:S02]  /*aec0*/  F2FP.BF16.F32.PACK_AB R80, R29, R28 ;  /* 0x0000001c1d50723e */ /* 0x001fe400000010ff */
[----:B------:R-:W-:-:S02]  /*aed0*/  F2FP.BF16.F32.PACK_AB R81, R33, R32 ;  /* 0x000000202151723e */ /* 0x000fc400000010ff */
[----:B------:R-:W-:Y:S02]  /*aee0*/  F2FP.BF16.F32.PACK_AB R82, R31, R30 ;  /* 0x0000001e1f52723e */ /* 0x000fe400000010ff */
[----:B------:R-:W-:Y:S02]  /*aef0*/  F2FP.BF16.F32.PACK_AB R83, R35, R34 ;  /* 0x000000222353723e */ /* 0x000fe400000010ff */
[----:B------:R-:W-:Y:S02]  /*af00*/  SEL R47, R47, R57, P0 ;  /* 0x000000392f2f7207 */ /* 0x000fe40000000000 */
[----:B------:R-:W-:Y:S02]  /*af10*/  SEL R51, R156, R51, P0 ;  /* 0x000000339c337207 */ /* 0x000fe40000000000 */
[----:B---3--:R-:W-:Y:S02]  /*af20*/  SEL R53, R96, R55, P0 ;  /* 0x0000003760357207 */ /* 0x008fe40000000000 */
[----:B------:R-:W-:-:S02]  /*af30*/  SEL R60, R62, R67, P0 ;  /* 0x000000433e3c7207 */ /* 0x000fc40000000000 */
[----:B------:R-:W-:Y:S02]  /*af40*/  SEL R61, R63, R65, P0 ;  /* 0x000000413f3d7207 */ /* 0x000fe40000000000 */
[----:B------:R-:W-:Y:S02]  /*af50*/  F2FP.BF16.F32.PACK_AB R88, R37, R36 ;  /* 0x000000242558723e */ /* 0x000fe400000010ff */
[----:B------:R-:W-:Y:S02]  /*af60*/  F2FP.BF16.F32.PACK_AB R90, R39, R38 ;  /* 0x00000026275a723e */ /* 0x000fe400000010ff */
[----:B------:R-:W-:Y:S02]  /*af70*/  F2FP.BF16.F32.PACK_AB R91, R43, R42 ;  /* 0x0000002a2b5b723e */ /* 0x000fe400000010ff */
[----:B------:R-:W-:Y:S02]  /*af80*/  F2FP.BF16.F32.PACK_AB R89, R41, R40 ;  /* 0x000000282959723e */ /* 0x000fe400000010ff */
        /* <DEDUP_REMOVED lines=9> */
[----:B------:R0:W-:Y:S01]  /*b020*/  STSM.16.M88.4 [R76], R80 ;  /* 0x000000504c007844 */ /* 0x0001e20000000200 */
[----:B------:R-:W-:Y:S02]  /*b030*/  SEL R96, R168, R165, P0 ;  /* 0x000000a5a8607207 */ /* 0x000fe40000000000 */
[----:B------:R-:W-:Y:S01]  /*b040*/  SEL R98, R165, R168, P0 ;  /* 0x000000a8a5627207 */ /* 0x000fe20000000000 */
[----:B------:R1:W-:Y:S01]  /*b050*/  STSM.16.M88.4 [R77], R88 ;  /* 0x000000584d007844 */ /* 0x0003e20000000200 */
[----:B------:R-:W-:Y:S02]  /*b060*/  SEL R97, R171, R167, P0 ;  /* 0x000000a7ab617207 */ /* 0x000fe40000000000 */
        /* <DEDUP_REMOVED lines=11> */
[----:B------:R-:W-:Y:S02]  /*b120*/  F2FP.BF16.F32.PACK_AB R72, R53, R52 ;  /* 0x000000343548723e */ /* 0x000fe400000010ff */
[----:B------:R-:W-:-:S02]  /*b130*/  F2FP.BF16.F32.PACK_AB R74, R55, R54 ;  /* 0x00000036374a723e */ /* 0x000fc400000010ff */
[----:B------:R-:W-:Y:S02]  /*b140*/  F2FP.BF16.F32.PACK_AB R75, R59, R58 ;  /* 0x0000003a3b4b723e */ /* 0x000fe400000010ff */
[----:B------:R-:W-:Y:S02]  /*b150*/  F2FP.BF16.F32.PACK_AB R73, R57, R56 ;  /* 0x000000383949723e */ /* 0x000fe400000010ff */
[----:B0-----:R-:W-:Y:S02]  /*b160*/  F2FP.BF16.F32.PACK_AB R76, R61, R60 ;  /* 0x0000003c3d4c723e */ /* 0x001fe400000010ff */
[----:B------:R-:W-:Y:S02]  /*b170*/  F2FP.BF16.F32.PACK_AB R78, R63, R62 ;  /* 0x0000003e3f4e723e */ /* 0x000fe400000010ff */
[----:B------:R-:W-:Y:S02]  /*b180*/  F2FP.BF16.F32.PACK_AB R79, R67, R66 ;  /* 0x00000042434f723e */ /* 0x000fe400000010ff */
[----:B-1----:R-:W-:Y:S01]  /*b190*/  F2FP.BF16.F32.PACK_AB R77, R65, R64 ;  /* 0x00000040414d723e */ /* 0x002fe200000010ff */
[----:B------:R0:W-:Y:S01]  /*b1a0*/  STSM.16.M88.4 [R94], R68 ;  /* 0x000000445e007844 */ /* 0x0001e20000000200 */
[----:B------:R-:W-:-:S02]  /*b1b0*/  F2FP.BF16.F32.PACK_AB R80, R85, R84 ;  /* 0x000000545550723e */ /* 0x000fc400000010ff */
[----:B------:R-:W-:Y:S02]  /*b1c0*/  F2FP.BF16.F32.PACK_AB R82, R87, R86 ;  /* 0x000000565752723e */ /* 0x000fe400000010ff */
[----:B------:R-:W-:Y:S02]  /*b1d0*/  F2FP.BF16.F32.PACK_AB R83, R99, R98 ;  /* 0x000000626353723e */ /* 0x000fe400000010ff */
[----:B------:R-:W-:Y:S01]  /*b1e0*/  F2FP.BF16.F32.PACK_AB R81, R97, R96 ;  /* 0x000000606151723e */ /* 0x000fe200000010ff */
[----:B------:R-:W-:Y:S01]  /*b1f0*/  STSM.16.M88.4 [R93], R72 ;  /* 0x000000485d007844 */ /* 0x000fe20000000200 */
[----:B------:R-:W-:Y:S02]  /*b200*/  F2FP.BF16.F32.PACK_AB R88, R101, R100 ;  /* 0x000000646558723e */ /* 0x000fe400000010ff */
[----:B------:R-:W-:Y:S02]  /*b210*/  F2FP.BF16.F32.PACK_AB R90, R103, R102 ;  /* 0x00000066675a723e */ /* 0x000fe400000010ff */
[----:B------:R-:W-:-:S02]  /*b220*/  F2FP.BF16.F32.PACK_AB R91, R107, R106 ;  /* 0x0000006a6b5b723e */ /* 0x000fc400000010ff */
[----:B------:R-:W-:Y:S01]  /*b230*/  F2FP.BF16.F32.PACK_AB R89, R105, R104 ;  /* 0x000000686959723e */ /* 0x000fe200000010ff */
[----:B------:R1:W-:Y:S01]  /*b240*/  STSM.16.M88.4 [R2], R76 ;  /* 0x0000004c02007844 */ /* 0x0003e20000000200 */
[----:B0-----:R-:W-:Y:S02]  /*b250*/  F2FP.BF16.F32.PACK_AB R68, R109, R108 ;  /* 0x0000006c6d44723e */ /* 0x001fe400000010ff */
[----:B------:R-:W-:Y:S02]  /*b260*/  F2FP.BF16.F32.PACK_AB R70, R111, R110 ;  /* 0x0000006e6f46723e */ /* 0x000fe400000010ff */
[----:B------:R-:W-:Y:S02]  /*b270*/  F2FP.BF16.F32.PACK_AB R71, R115, R114 ;  /* 0x000000727347723e */ /* 0x000fe400000010ff */
[----:B------:R-:W-:Y:S02]  /*b280*/  F2FP.BF16.F32.PACK_AB R69, R113, R112 ;  /* 0x000000707145723e */ /* 0x000fe400000010ff */
[----:B------:R-:W-:Y:S01]  /*b290*/  SEL R156, R158, R157, P0 ;  /* 0x0000009d9e9c7207 */ /* 0x000fe20000000000 */
[----:B------:R-:W-:Y:S01]  /*b2a0*/  STSM.16.M88.4 [R183], R80 ;  /* 0x00000050b7007844 */ /* 0x000fe20000000200 */
[----:B------:R-:W-:-:S02]  /*b2b0*/  SEL R158, R157, R158, P0 ;  /* 0x0000009e9d9e7207 */ /* 0x000fc40000000000 */
[----:B------:R-:W-:Y:S01]  /*b2c0*/  SEL R157, R95, R159, P0 ;  /* 0x0000009f5f9d7207 */ /* 0x000fe20000000000 */
[----:B------:R-:W-:Y:S01]  /*b2d0*/  STSM.16.M88.4 [R184], R88 ;  /* 0x00000058b8007844 */ /* 0x000fe20000000200 */
[----:B-1----:R-:W-:Y:S02]  /*b2e0*/  F2FP.BF16.F32.PACK_AB R76, R117, R116 ;  /* 0x00000074754c723e */ /* 0x002fe400000010ff */
[----:B------:R-:W-:Y:S02]  /*b2f0*/  F2FP.BF16.F32.PACK_AB R78, R119, R118 ;  /* 0x00000076774e723e */ /* 0x000fe400000010ff */
[----:B------:R-:W-:Y:S02]  /*b300*/  F2FP.BF16.F32.PACK_AB R79, R123, R122 ;  /* 0x0000007a7b4f723e */ /* 0x000fe400000010ff */
[----:B------:R-:W-:Y:S02]  /*b310*/  F2FP.BF16.F32.PACK_AB R77, R121, R120 ;  /* 0x00000078794d723e */ /* 0x000fe400000010ff */
[----:B------:R-:W-:Y:S01]  /*b320*/  SEL R2, R4, R92, P0 ;  /* 0x0000005c04027207 */ /* 0x000fe20000000000 */
[----:B------:R0:W-:Y:S01]  /*b330*/  STSM.16.M88.4 [R185], R68 ;  /* 0x00000044b9007844 */ /* 0x0001e20000000200 */
[----:B------:R-:W-:-:S02]  /*b340*/  SEL R159, R159, R95, P0 ;  /* 0x0000005f9f9f7207 */ /* 0x000fc40000000000 */
[----:B------:R-:W-:Y:S02]  /*b350*/  SEL R4, R92, R4, P0 ;  /* 0x000000045c047207 */ /* 0x000fe40000000000 */
[----:B------:R-:W-:Y:S02]  /*b360*/  F2FP.BF16.F32.PACK_AB R92, R125, R124 ;  /* 0x0000007c7d5c723e */ /* 0x000fe400000010ff */
[----:B------:R-:W-:Y:S02]  /*b370*/  F2FP.BF16.F32.PACK_AB R94, R127, R126 ;  /* 0x0000007e7f5e723e */ /* 0x000fe400000010ff */
[----:B------:R-:W-:Y:S02]  /*b380*/  F2FP.BF16.F32.PACK_AB R95, R131, R130 ;  /* 0x00000082835f723e */ /* 0x000fe400000010ff */
[----:B------:R-:W-:Y:S01]  /*b390*/  F2FP.BF16.F32.PACK_AB R93, R129, R128 ;  /* 0x00000080815d723e */ /* 0x000fe200000010ff */
[----:B------:R1:W-:Y:S01]  /*b3a0*/  STSM.16.M88.4 [R186], R76 ;  /* 0x0000004cba007844 */ /* 0x0003e20000000200 */
[----:B------:R-:W-:-:S02]  /*b3b0*/  F2FP.BF16.F32.PACK_AB R72, R141, R140 ;  /* 0x0000008c8d48723e */ /* 0x000fc400000010ff */
[----:B------:R-:W-:Y:S02]  /*b3c0*/  F2FP.BF16.F32.PACK_AB R74, R143, R142 ;  /* 0x0000008e8f4a723e */ /* 0x000fe400000010ff */
[----:B0-----:R-:W-:Y:S02]  /*b3d0*/  F2FP.BF16.F32.PACK_AB R68, R133, R132 ;  /* 0x000000848544723e */ /* 0x001fe400000010ff */
[----:B------:R-:W-:Y:S02]  /*b3e0*/  F2FP.BF16.F32.PACK_AB R70, R135, R134 ;  /* 0x000000868746723e */ /* 0x000fe400000010ff */
[----:B------:R-:W-:Y:S02]  /*b3f0*/  F2FP.BF16.F32.PACK_AB R71, R139, R138 ;  /* 0x0000008a8b47723e */ /* 0x000fe400000010ff */
[----:B------:R-:W-:Y:S02]  /*b400*/  F2FP.BF16.F32.PACK_AB R69, R137, R136 ;  /* 0x000000888945723e */ /* 0x000fe400000010ff */
[----:B------:R-:W-:-:S02]  /*b410*/  F2FP.BF16.F32.PACK_AB R75, R147, R146 ;  /* 0x00000092934b723e */ /* 0x000fc400000010ff */
[----:B------:R-:W-:Y:S02]  /*b420*/  F2FP.BF16.F32.PACK_AB R73, R145, R144 ;  /* 0x000000909149723e */ /* 0x000fe400000010ff */
[----:B-1----:R-:W-:Y:S02]  /*b430*/  F2FP.BF16.F32.PACK_AB R76, R149, R148 ;  /* 0x00000094954c723e */ /* 0x002fe400000010ff */
[----:B------:R-:W-:Y:S02]  /*b440*/  F2FP.BF16.F32.PACK_AB R78, R151, R150 ;  /* 0x00000096974e723e */ /* 0x000fe400000010ff */
[----:B------:R-:W-:Y:S02]  /*b450*/  F2FP.BF16.F32.PACK_AB R79, R155, R154 ;  /* 0x0000009a9b4f723e */ /* 0x000fe400000010ff */
[----:B------:R-:W-:Y:S01]  /*b460*/  F2FP.BF16.F32.PACK_AB R77, R153, R152 ;  /* 0x00000098994d723e */ /* 0x000fe200000010ff */
[----:B------:R-:W-:Y:S01]  /*b470*/  STSM.16.M88.4 [R187], R92 ;  /* 0x0000005cbb007844 */ /* 0x000fe20000000200 */
[----:B------:R-:W-:-:S02]  /*b480*/  F2FP.BF16.F32.PACK_AB R81, R3, R2 ;  /* 0x000000020351723e */ /* 0x000fc400000010ff */
[----:B------:R-:W-:Y:S02]  /*b490*/  F2FP.BF16.F32.PACK_AB R82, R159, R158 ;  /* 0x0000009e9f52723e */ /* 0x000fe400000010ff */
[----:B------:R-:W-:Y:S02]  /*b4a0*/  F2FP.BF16.F32.PACK_AB R83, R5, R4 ;  /* 0x000000040553723e */ /* 0x000fe400000010ff */
[----:B------:R-:W-:Y:S01]  /*b4b0*/  F2FP.BF16.F32.PACK_AB R80, R157, R156 ;  /* 0x0000009c9d50723e */ /* 0x000fe200000010ff */
[----:B------:R0:W-:Y:S04]  /*b4c0*/  STSM.16.M88.4 [R188], R68 ;  /* 0x00000044bc007844 */ /* 0x0001e80000000200 */
[----:B------:R-:W-:Y:S04]  /*b4d0*/  STSM.16.M88.4 [R189], R72 ;  /* 0x00000048bd007844 */ /* 0x000fe80000000200 */
[----:B------:R1:W-:Y:S04]  /*b4e0*/  STSM.16.M88.4 [R190], R76 ;  /* 0x0000004cbe007844 */ /* 0x0003e80000000200 */
[----:B------:R2:W-:Y:S01]  /*b4f0*/  STSM.16.M88.4 [R191], R80 ;  /* 0x00000050bf007844 */ /* 0x0005e20000000200 */
[----:B------:R-:W-:Y:S01]  /*b500*/  BAR.SYNC.DEFER_BLOCKING 0x1, 0x100 ;  /* 0x0044000000007b1d */ /* 0x000fe20000010000 */
[----:B------:R-:W-:Y:S01]  /*b510*/  ISETP.NE.U32.AND P0, PT, RZ, UR16, PT ;  /* 0x00000010ff007c0c */ /* 0x000fe2000bf05070 */
[----:B------:R-:W-:-:S03]  /*b520*/  UIMAD.WIDE UR12, UR36, 0x4, UR12 ;  /* 0x00000004240c78a5 */ /* 0x000fc6000f8e020c */
[----:B------:R-:W-:-:S03]  /*b530*/  ISETP.NE.AND.EX P0, PT, RZ, UR17, PT, P0 ;  /* 0x00000011ff007c0c */ /* 0x000fc6000bf05300 */
[----:B0-----:R-:W-:Y:S02]  /*b540*/  IMAD.U32 R68, RZ, RZ, UR12 ;  /* 0x0000000cff447e24 */ /* 0x001fe4000f8e00ff */
[----:B------:R-:W-:Y:S01]  /*b550*/  IMAD.U32 R69, RZ, RZ, UR13 ;  /* 0x0000000dff457e24 */ /* 0x000fe2000f8e00ff */
[----:B------:R-:W-:-:S07]  /*b560*/  UISETP.NE.U32.AND UP0, UPT, UR14, URZ, UPT ;  /* 0x0000003f0e00728c */ /* 0x000fce000bf05070 */
[----:B------:R0:W3:Y:S01]  /*b570*/  @P0 LDG.E R88, desc[UR48][R68.64] ;  /* 0x0000003044580981 */ /* 0x0000e2000c1e1900 */
[----:B------:R-:W-:-:S06]  /*b580*/  UISETP.NE.AND.EX UP0, UPT, UR15, URZ, UPT, UP0 ;  /* 0x0000003f0f00728c */ /* 0x000fcc000bf05300 */
[----:B------:R-:W-:-:S05]  /*b590*/  PLOP3.LUT P4, PT, PT, PT, UP0, 0x80, 0x0 ;  /* 0x000000000000781c */ /* 0x000fca0003f8f008 */
[----:B------:R-:W-:-:S04]  /*b5a0*/  @UP0 ULEA UR14, UP1, UR36, UR14, 0x2 ;  /* 0x0000000e240e0291 */ /* 0x000fc8000f82103f */
[----:B------:R-:W-:Y:S02]  /*b5b0*/  @UP0 ULEA.HI.X UR15, UR36, UR15, UR37, 0x2, UP1 ;  /* 0x0000000f240f0291 */ /* 0x000fe400088f1425 */
[----:B0-----:R-:W-:-:S04]  /*b5c0*/  IMAD.U32 R68, RZ, RZ, UR14 ;  /* 0x0000000eff447e24 */ /* 0x001fc8000f8e00ff */
[----:B------:R-:W-:-:S05]  /*b5d0*/  IMAD.U32 R69, RZ, RZ, UR15 ;  /* 0x0000000fff457e24 */ /* 0x000fca000f8e00ff */
[----:B------:R0:W4:Y:S01]  /*b5e0*/  @P4 LDG.E R70, desc[UR48][R68.64] ;  /* 0x0000003044464981 */ /* 0x000122000c1e1900 */
[----:B------:R-:W-:Y:S02]  /*b5f0*/  UISETP.NE.AND UP2, UPT, UR22, 0x1, UPT ;  /* 0x000000011600788c */ /* 0x000fe4000bf45270 */
[----:B------:R-:W-:Y:S01]  /*b600*/  UISETP.GT.AND UP1, UPT, UR44, 0x1, UPT ;  /* 0x000000012c00788c */ /* 0x000fe2000bf24270 */
[----:B------:R-:W-:-:S03]  /*b610*/  UMOV UR23, 0x9b8 ;  /* 0x000009b800177882 */ /* 0x000fc60000000000 */
[----:B------:R-:W-:Y:S01]  /*b620*/  USEL UR23, UR23, 0x978, UP1 ;  /* 0x0000097817177887 */ /* 0x000fe20008800000 */
[----:B------:R-:W-:Y:S01]  /*b630*/  PLOP3.LUT P1, PT, PT, PT, UP2, 0x80, 0x0 ;  /* 0x000000000000781c */ /* 0x000fe20003f2f028 */
[----:B------:R-:W-:Y:S01]  /*b640*/  UISETP.NE.U32.AND UP0, UPT, UR16, URZ, UPT ;  /* 0x0000003f1000728c */ /* 0x000fe2000bf05070 */
[----:B-1----:R-:W-:Y:S01]  /*b650*/  IMAD.U32 R76, RZ, RZ, UR42 ;  /* 0x0000002aff4c7e24 */ /* 0x002fe2000f8e00ff */
[----:B------:R-:W-:Y:S01]  /*b660*/  UMOV UR4, URZ ;  /* 0x0000003f00047c82 */ /* 0x000fe20008000000 */
[----:B------:R-:W-:Y:S01]  /*b670*/  @UP2 ULDC UR26, c[0x0][0xbec] ;  /* 0x0002fb00001a2ab9 */ /* 0x000fe20000000800 */
[----:B------:R-:W-:Y:S01]  /*b680*/  UISETP.NE.AND.EX UP0, UPT, UR17, URZ, UPT, UP0 ;  /* 0x0000003f1100728c */ /* 0x000fe2000bf05300 */
[----:B------:R-:W-:Y:S01]  /*b690*/  IMAD R76, R76, 0x80, R193 ;  /* 0x000000804c4c7824 */ /* 0x000fe200078e02c1 */
[----:B------:R-:W-:Y:S02]  /*b6a0*/  USEL UR9, UR40, URZ, UP1 ;  /* 0x0000003f28097287 */ /* 0x000fe40008800000 */
[----:B------:R-:W-:-:S02]  /*b6b0*/  USEL UR36, UR36, URZ, !UP0 ;  /* 0x0000003f24247287 */ /* 0x000fc4000c000000 */
[----:B------:R-:W-:Y:S01]  /*b6c0*/  ULDC.64 UR16, c[0x0][UR23+0x220] ;  /* 0x0000880017107abb */ /* 0x000fe20008000a00 */
[----:B------:R-:W-:Y:S01]  /*b6d0*/  ULDC.64 UR20, c[0x0][UR23+0x218] ;  /* 0x0000860017147abb */ /* 0x000fe20008000a00 */
[----:B------:R-:W-:Y:S01]  /*b6e0*/  ULDC.64 UR18, c[0x0][UR23+0x228] ;  /* 0x00008a0017127abb */ /* 0x000fe20008000a00 */
[----:B0-----:R-:W-:Y:S01]  /*b6f0*/  @P1 IMAD.HI.U32 R68, R76, UR26, RZ ;  /* 0x0000001a4c441c27 */ /* 0x001fe2000f8e00ff */
[----:B------:R-:W-:Y:S02]  /*b700*/  USEL UR37, UR37, URZ, !UP0 ;  /* 0x0000003f25257287 */ /* 0x000fe4000c000000 */
[----:B------:R-:W-:Y:S02]  /*b710*/  UIMAD UR17, UR17, UR36, URZ ;  /* 0x00000024111172a4 */ /* 0x000fe4000f8e023f */
[----:B------:R-:W-:Y:S02]  /*b720*/  UIMAD.WIDE.U32 UR14, UR20, UR39, URZ ;  /* 0x00000027140e72a5 */ /* 0x000fe4000f8e003f */
[----:B------:R-:W-:Y:S01]  /*b730*/  UIMAD.WIDE.U32 UR24, UR18, UR9, URZ ;  /* 0x00000009121872a5 */ /* 0x000fe2000f8e003f */
[----:B------:R-:W-:Y:S01]  /*b740*/  IMAD.MOV.U32 R69, RZ, RZ, R76 ;  /* 0x000000ffff457224 */ /* 0x000fe200078e004c */
[----:B------:R-:W-:Y:S01]  /*b750*/  @UP2 ULDC UR27, c[0x0][0xbf0] ;  /* 0x0002fc00001b2ab9 */ /* 0x000fe20000000800 */
[----:B------:R-:W-:-:S02]  /*b760*/  UIMAD UR20, UR21, UR39, URZ ;  /* 0x00000027151472a4 */ /* 0x000fc4000f8e023f */
[----:B------:R-:W-:Y:S01]  /*b770*/  UIMAD UR9, UR19, UR9, URZ ;  /* 0x00000009130972a4 */ /* 0x000fe2000f8e023f */
[----:B------:R-:W-:Y:S01]  /*b780*/  @P1 SHF.R.U32.HI R69, RZ, UR27, R68 ;  /* 0x0000001bff451c19 */ /* 0x000fe20008011644 */
[----:B------:R-:W-:Y:S02]  /*b790*/  UIMAD.WIDE.U32 UR18, UR16, UR36, URZ ;  /* 0x00000024101272a5 */ /* 0x000fe4000f8e003f */
[----:B------:R-:W-:Y:S02]  /*b7a0*/  UIMAD UR17, UR16, UR37, UR17 ;  /* 0x00000025101172a4 */ /* 0x000fe4000f8e0211 */
[----:B------:R-:W-:Y:S01]  /*b7b0*/  UIADD3 UR20, UR15, UR20, URZ ;  /* 0x000000140f147290 */ /* 0x000fe2000fffe03f */
[----:B------:R-:W-:Y:S01]  /*b7c0*/  IMAD.U32 R68, RZ, RZ, UR24 ;  /* 0x00000018ff447e24 */ /* 0x000fe2000f8e00ff */
[----:B------:R-:W-:Y:S01]  /*b7d0*/  UIADD3 UR15, UR25, UR9, URZ ;  /* 0x00000009190f7290 */ /* 0x000fe2000fffe03f */
[----:B------:R-:W-:Y:S01]  /*b7e0*/  IMAD.MOV R71, RZ, RZ, -R69 ;  /* 0x000000ffff477224 */ /* 0x000fe200078e0a45 */
[----:B------:R-:W-:-:S03]  /*b7f0*/  UIADD3 UR9, UR19, UR17, URZ ;  /* 0x0000001113097290 */ /* 0x000fc6000fffe03f */
[----:B------:R-:W-:Y:S02]  /*b800*/  IMAD R71, R71, UR22, R76 ;  /* 0x0000001647477c24 */ /* 0x000fe4000f8e024c */
[----:B------:R-:W-:-:S03]  /*b810*/  IMAD.U32 R74, RZ, RZ, UR15 ;  /* 0x0000000fff4a7e24 */ /* 0x000fc6000f8e00ff */
[----:B------:R-:W-:Y:S02]  /*b820*/  SHF.R.S32.HI R72, RZ, 0x1f, R71 ;  /* 0x0000001fff487819 */ /* 0x000fe40000011447 */
[----:B---3--:R-:W-:-:S13]  /*b830*/  @P0 R2UR UR4, R88 ;  /* 0x00000000580402ca */ /* 0x008fda00000e0000 */
[----:B------:R-:W-:Y:S02]  /*b840*/  UIADD3 UR14, UP0, UP3, UR18, UR14, UR4 ;  /* 0x0000000e120e7290 */ /* 0x000fe4000fb1e004 */
[----:B------:R-:W-:Y:S01]  /*b850*/  USHF.R.S32.HI UR16, URZ, 0x1f, UR4 ;  /* 0x0000001f3f107899 */ /* 0x000fe20008011404 */
[----:B------:R-:W-:Y:S01]  /*b860*/  ULDC.64 UR18, c[0x0][0xba8] ;  /* 0x0002ea0000127ab9 */ /* 0x000fe20000000a00 */
[----:B------:R-:W-:Y:S02]  /*b870*/  @!UP1 ULDC UR18, c[0x0][0xb50] ;  /* 0x0002d40000129ab9 */ /* 0x000fe40000000800 */
[----:B------:R-:W-:Y:S01]  /*b880*/  UIADD3.X UR9, UR9, UR20, UR16, UP0, UP3 ;  /* 0x0000001409097290 */ /* 0x000fe200087e6410 */
[----:B------:R-:W-:Y:S01]  /*b890*/  IADD3 R68, P2, P3, R69, UR14, R68 ;  /* 0x0000000e45447c10 */ /* 0x000fe2000fb5e044 */
[----:B------:R-:W-:Y:S01]  /*b8a0*/  @!UP1 ULDC UR19, c[0x0][0xb54] ;  /* 0x0002d50000139ab9 */ /* 0x000fe20000000800 */
[----:B------:R-:W-:Y:S01]  /*b8b0*/  SHF.R.S32.HI R69, RZ, 0x1f, R69 ;  /* 0x0000001fff457819 */ /* 0x000fe20000011445 */
[----:B------:R-:W-:-:S02]  /*b8c0*/  ULDC.64 UR14, c[0x0][UR23+0x210] ;  /* 0x00008400170e7abb */ /* 0x000fc40008000a00 */
[----:B------:R-:W-:Y:S01]  /*b8d0*/  IMAD R73, R71, UR15, RZ ;  /* 0x0000000f47497c24 */ /* 0x000fe2000f8e02ff */
[----:B------:R-:W-:-:S03]  /*b8e0*/  IADD3.X R69, R69, UR9, R74, P2, P3 ;  /* 0x0000000945457c10 */ /* 0x000fc600097e644a */
[----:B------:R-:W-:Y:S02]  /*b8f0*/  IMAD R73, R72, UR14, R73 ;  /* 0x0000000e48497c24 */ /* 0x000fe4000f8e0249 */
[----:B------:R-:W-:-:S04]  /*b900*/  IMAD.WIDE.U32 R68, R71, UR14, R68 ;  /* 0x0000000e47447c25 */ /* 0x000fc8000f8e0044 */
[----:B------:R-:W-:Y:S01]  /*b910*/  IMAD.IADD R69, R69, 0x1, R73 ;  /* 0x0000000145457824 */ /* 0x000fe200078e0249 */
[----:B------:R-:W-:Y:S01]  /*b920*/  LEA R72, P2, R68, UR18, 0x2 ;  /* 0x0000001244487c11 */ /* 0x000fe2000f8410ff */
[----:B------:R-:W-:Y:S01]  /*b930*/  ULDC UR9, c[0x0][0xa88] ;  /* 0x0002a20000097ab9 */ /* 0x000fe20000000800 */
[----:B----4-:R-:W-:Y:S02]  /*b940*/  @P4 R2UR UR9, R70 ;  /* 0x00000000460942ca */ /* 0x010fe400000e0000 */
[----:B------:R-:W-:Y:S01]  /*b950*/  LEA.HI.X R73, R68, UR19, R69, 0x2, P2 ;  /* 0x0000001344497c11 */ /* 0x000fe200090f1445 */
[----:B--2---:R-:W-:-:S12]  /*b960*/  @P4 BRA `(.L_x_171) ;  /* 0x0000000000284947 */ /* 0x004fd80003800000 */
[----:B------:R-:W-:Y:S05]  /*b970*/  @!P0 BRA `(.L_x_171) ;  /* 0x0000000000248947 */ /* 0x000fea0003800000 */
[----:B------:R-:W-:Y:S02]  /*b980*/  IMAD.U32 R68, RZ, RZ, UR12 ;  /* 0x0000000cff447e24 */ /* 0x000fe4000f8e00ff */
[----:B------:R-:W-:Y:S02]  /*b990*/  IMAD.U32 R70, RZ, RZ, UR12 ;  /* 0x0000000cff467e24 */ /* 0x000fe4000f8e00ff */
[----:B------:R-:W-:Y:S02]  /*b9a0*/  IMAD.U32 R69, RZ, RZ, UR13 ;  /* 0x0000000dff457e24 */ /* 0x000fe4000f8e00ff */
[----:B------:R-:W-:-:S03]  /*b9b0*/  IMAD.U32 R71, RZ, RZ, UR13 ;  /* 0x0000000dff477e24 */ /* 0x000fc6000f8e00ff */
[----:B------:R-:W2:Y:S04]  /*b9c0*/  LDG.E R68, desc[UR48][R68.64] ;  /* 0x0000003044447981 */ /* 0x000ea8000c1e1900 */
[----:B------:R-:W3:Y:S01]  /*b9d0*/  LDG.E R70, desc[UR48][R70.64+0x4] ;  /* 0x0000043046467981 */ /* 0x000ee2000c1e1900 */
[----:B--2---:R-:W-:Y:S02]  /*b9e0*/  R2UR UR12, R68 ;  /* 0x00000000440c72ca */ /* 0x004fe400000e0000 */
[----:B---3--:R-:W-:-:S13]  /*b9f0*/  R2UR UR9, R70 ;  /* 0x00000000460972ca */ /* 0x008fda00000e0000 */
[----:B------:R-:W-:-:S12]  /*ba00*/  UIADD3 UR9, -UR12, UR9, URZ ;  /* 0x000000090c097290 */ /* 0x000fd8000fffe13f */
.L_x_171:
[----:B------:R-:W2:Y:S04]  /*ba10*/  LDL R75, [R1+0x48] ;  /* 0x00004800014b7983 */ /* 0x000ea80000100800 */
[----:B------:R-:W3:Y:S01]  /*ba20*/  LDL R74, [R1+0x44] ;  /* 0x00004400014a7983 */ /* 0x000ee20000100800 */
[----:B------:R-:W-:Y:S01]  /*ba30*/  IMAD.U32 R77, RZ, RZ, UR42 ;  /* 0x0000002aff4d7e24 */ /* 0x000fe2000f8e00ff */
[----:B------:R-:W-:Y:S02]  /*ba40*/  UIMAD UR9, UR9, UR22, URZ ;  /* 0x00000016090972a4 */ /* 0x000fe4000f8e023f */
[----:B------:R-:W-:Y:S04]  /*ba50*/  SHFL.IDX PT, R68, R72, RZ, 0x1c1f ;  /* 0x001c1fff48447589 */ /* 0x000fe800000e0000 */
[----:B------:R-:W0:Y:S04]  /*ba60*/  SHFL.IDX PT, R69, R73, RZ, 0x1c1f ;  /* 0x001c1fff49457589 */ /* 0x000e2800000e0000 */
[----:B------:R-:W-:Y:S04]  /*ba70*/  SHFL.IDX PT, R70, R72, 0x1, 0x1c1f ;  /* 0x003c1f0048467f89 */ /* 0x000fe800000e0000 */
[----:B------:R-:W1:Y:S01]  /*ba80*/  SHFL.IDX PT, R71, R73, 0x1, 0x1c1f ;  /* 0x003c1f0049477f89 */ /* 0x000e6200000e0000 */
[----:B--2---:R-:W-:Y:S01]  /*ba90*/  IMAD R77, R77, 0x80, R75 ;  /* 0x000000804d4d7824 */ /* 0x004fe200078e024b */
[----:B---3--:R-:W-:-:S03]  /*baa0*/  LOP3.LUT P0, RZ, R74, 0x3, RZ, 0xc0, !PT ;  /* 0x000000034aff7812 */ /* 0x008fc6000780c0ff */
[C---:B------:R-:W-:Y:S01]  /*bab0*/  VIADD R74, R77.reuse, 0x8 ;  /* 0x000000084d4a7836 */ /* 0x040fe20000000000 */
[----:B------:R-:W-:-:S04]  /*bac0*/  ISETP.GE.OR P2, PT, R77, UR9, P0 ;  /* 0x000000094d007c0c */ /* 0x000fc80008746670 */
[----:B------:R-:W-:-:S09]  /*bad0*/  ISETP.GE.OR P0, PT, R74, UR9, P0 ;  /* 0x000000094a007c0c */ /* 0x000fd20008706670 */
[----:B0-----:R0:W-:Y:S04]  /*bae0*/  @!P2 ST.E desc[UR48][R68.64], R0 ;  /* 0x000000004400a985 */ /* 0x0011e8000c101930 */
[----:B-1----:R0:W-:Y:S01]  /*baf0*/  @!P0 ST.E desc[UR48][R70.64], R160 ;  /* 0x000000a046008985 */ /* 0x0021e2000c101930 */
[----:B------:R-:W-:-:S13]  /*bb00*/  PLOP3.LUT P0, PT, PT, PT, UP1, 0x80, 0x0 ;  /* 0x000000000000781c */ /* 0x000fda0003f0f018 */
[----:B0-----:R-:W-:Y:S05]  /*bb10*/  @P0 BRA `(.L_x_172) ;  /* 0x00000010000c0947 */ /* 0x001fea0003800000 */
[----:B------:R-:W-:Y:S01]  /*bb20*/  VIADD R0, R192, 0xffffff80 ;  /* 0xffffff80c0007836 */ /* 0x000fe20000000000 */
[----:B------:R-:W-:-:S04]  /*bb30*/  ULDC.64 UR14, c[0x0][0xaa0] ;  /* 0x0002a800000e7ab9 */ /* 0x000fc80000000a00 */
[----:B------:R-:W-:-:S04]  /*bb40*/  SHF.R.S32.HI R3, RZ, 0x1f, R0 ;  /* 0x0000001fff037819 */ /* 0x000fc80000011400 */
[----:B------:R-:W-:-:S04]  /*bb50*/  LEA.HI R3, R3, R0, RZ, 0x3 ;  /* 0x0000000003037211 */ /* 0x000fc800078f18ff */
[----:B------:R-:W-:Y:S02]  /*bb60*/  LOP3.LUT R5, R3, 0xfffffff8, RZ, 0xc0, !PT ;  /* 0xfffffff803057812 */ /* 0x000fe400078ec0ff */
[----:B------:R-:W-:Y:S01]  /*bb70*/  SHF.R.S32.HI R81, RZ, 0x3, R3 ;  /* 0x00000003ff517819 */ /* 0x000fe20000011403 */
[----:B------:R-:W-:Y:S02]  /*bb80*/  IMAD.MOV.U32 R3, RZ, RZ, 0x2 ;  /* 0x00000002ff037424 */ /* 0x000fe400078e00ff */
[----:B------:R-:W-:-:S04]  /*bb90*/  IMAD.IADD R20, R0, 0x1, -R5 ;  /* 0x0000000100147824 */ /* 0x000fc800078e0a05 */
[----:B------:R-:W-:-:S04]  /*bba0*/  IMAD.SHL.U32 R0, R20, 0x8, RZ ;  /* 0x0000000814007824 */ /* 0x000fc800078e00ff */
[----:B------:R-:W-:-:S04]  /*bbb0*/  IMAD R2, R81, 0x40, R0 ;  /* 0x0000004051027824 */ /* 0x000fc800078e0200 */
[----:B------:R-:W-:-:S03]  /*bbc0*/  IMAD.WIDE R2, R2, R3, UR10 ;  /* 0x0000000a02027e25 */ /* 0x000fc6000f8e0203 */
[C---:B------:R-:W-:Y:S02]  /*bbd0*/  IADD3 R25, P2, R2.reuse, 0x3000, RZ ;  /* 0x0000300002197810 */ /* 0x040fe40007f5e0ff */
[C---:B------:R-:W-:Y:S02]  /*bbe0*/  IADD3 R9, P4, R2.reuse, 0x1000, RZ ;  /* 0x0000100002097810 */ /* 0x040fe40007f9e0ff */
[----:B------:R-:W-:Y:S02]  /*bbf0*/  IADD3 R13, P3, R2, 0x2000, RZ ;  /* 0x00002000020d7810 */ /* 0x000fe40007f7e0ff */
[----:B------:R-:W-:Y:S02]  /*bc00*/  LOP3.LUT R24, R25, 0x380, RZ, 0xc0, !PT ;  /* 0x0000038019187812 */ /* 0x000fe400078ec0ff */
[----:B------:R-:W-:Y:S02]  /*bc10*/  LOP3.LUT R8, R9, 0x380, RZ, 0xc0, !PT ;  /* 0x0000038009087812 */ /* 0x000fe400078ec0ff */
[----:B------:R-:W-:-:S02]  /*bc20*/  LOP3.LUT R12, R13, 0x380, RZ, 0xc0, !PT ;  /* 0x000003800d0c7812 */ /* 0x000fc400078ec0ff */
[----:B------:R-:W-:Y:S02]  /*bc30*/  SHF.R.U64 R24, R24, 0x3, RZ ;  /* 0x0000000318187819 */ /* 0x000fe400000012ff */
[----:B------:R-:W-:Y:S02]  /*bc40*/  SHF.R.U64 R8, R8, 0x3, RZ ;  /* 0x0000000308087819 */ /* 0x000fe400000012ff */
[----:B------:R-:W-:Y:S02]  /*bc50*/  SHF.R.U64 R12, R12, 0x3, RZ ;  /* 0x000000030c0c7819 */ /* 0x000fe400000012ff */
[----:B------:R-:W-:Y:S01]  /*bc60*/  LOP3.LUT R24, R24, R25, RZ, 0x3c, !PT ;  /* 0x0000001918187212 */ /* 0x000fe200078e3cff */
[--C-:B------:R-:W-:Y:S01]  /*bc70*/  IMAD.X R25, RZ, RZ, R3.reuse, P2 ;  /* 0x000000ffff197224 */ /* 0x100fe200010e0603 */
[----:B------:R-:W-:Y:S01]  /*bc80*/  LOP3.LUT R8, R8, R9, RZ, 0x3c, !PT ;  /* 0x0000000908087212 */ /* 0x000fe200078e3cff */
[--C-:B------:R-:W-:Y:S01]  /*bc90*/  IMAD.X R9, RZ, RZ, R3.reuse, P4 ;  /* 0x000000ffff097224 */ /* 0x100fe200020e0603 */
[----:B------:R-:W-:Y:S01]  /*bca0*/  LOP3.LUT R12, R12, R13, RZ, 0x3c, !PT ;  /* 0x0000000d0c0c7212 */ /* 0x000fe200078e3cff */
[----:B------:R-:W-:Y:S01]  /*bcb0*/  IMAD.X R13, RZ, RZ, R3, P3 ;  /* 0x000000ffff0d7224 */ /* 0x000fe200018e0603 */
[C---:B------:R-:W-:Y:S01]  /*bcc0*/  IADD3 R49, P2, R2.reuse, 0x9000, RZ ;  /* 0x0000900002317810 */ /* 0x040fe20007f5e0ff */
[----:B------:R-:W-:Y:S01]  /*bcd0*/  UIMAD UR12, UR16, UR14, URZ ;  /* 0x0000000e100c72a4 */ /* 0x000fe2000f8e023f */
[C---:B------:R-:W-:Y:S01]  /*bce0*/  IADD3 R29, P0, R2.reuse, 0x4000, RZ ;  /* 0x00004000021d7810 */ /* 0x040fe20007f1e0ff */
[----:B------:R-:W-:Y:S01]  /*bcf0*/  UIMAD.WIDE.U32 UR10, UR4, UR14, URZ ;  /* 0x0000000e040a72a5 */ /* 0x000fe2000f8e003f */
[C---:B------:R-:W-:Y:S01]  /*bd00*/  IADD3 R33, P6, R2.reuse, 0x5000, RZ ;  /* 0x0000500002217810 */ /* 0x040fe20007fde0ff */
[----:B------:R-:W5:Y:S01]  /*bd10*/  LD.E.128 R8, desc[UR48][R8.64] ;  /* 0x0000003008087980 */ /* 0x000f62000c101d00 */
[----:B------:R-:W-:-:S02]  /*bd20*/  IADD3 R37, P5, R2, 0x6000, RZ ;  /* 0x0000600002257810 */ /* 0x000fc40007fbe0ff */
[C---:B------:R-:W-:Y:S01]  /*bd30*/  IADD3 R41, P4, R2.reuse, 0x7000, RZ ;  /* 0x0000700002297810 */ /* 0x040fe20007f9e0ff */
[----:B------:R-:W5:Y:S01]  /*bd40*/  LD.E.128 R12, desc[UR48][R12.64] ;  /* 0x000000300c0c7980 */ /* 0x000f62000c101d00 */
[C---:B------:R-:W-:Y:S02]  /*bd50*/  IADD3 R45, P3, R2.reuse, 0x8000, RZ ;  /* 0x00008000022d7810 */ /* 0x040fe40007f7e0ff */
[----:B------:R-:W-:Y:S02]  /*bd60*/  LOP3.LUT R48, R49, 0x380, RZ, 0xc0, !PT ;  /* 0x0000038031307812 */ /* 0x000fe400078ec0ff */
[----:B------:R-:W-:Y:S01]  /*bd70*/  LOP3.LUT R7, R2, 0x380, RZ, 0xc0, !PT ;  /* 0x0000038002077812 */ /* 0x000fe200078ec0ff */
[----:B------:R-:W-:Y:S01]  /*bd80*/  UIMAD UR12, UR4, UR15, UR12 ;  /* 0x0000000f040c72a4 */ /* 0x000fe2000f8e020c */
[----:B------:R-:W-:Y:S01]  /*bd90*/  LOP3.LUT R28, R29, 0x380, RZ, 0xc0, !PT ;  /* 0x000003801d1c7812 */ /* 0x000fe200078ec0ff */
[----:B------:R-:W-:Y:S01]  /*bda0*/  @UP2 ULDC UR14, c[0x0][0xbec] ;  /* 0x0002fb00000e2ab9 */ /* 0x000fe20000000800 */
[----:B------:R-:W-:Y:S01]  /*bdb0*/  LOP3.LUT R32, R33, 0x380, RZ, 0xc0, !PT ;  /* 0x0000038021207812 */ /* 0x000fe200078ec0ff */
[----:B------:R-:W5:Y:S01]  /*bdc0*/  LD.E.128 R24, desc[UR48][R24.64] ;  /* 0x0000003018187980 */ /* 0x000f62000c101d00 */
[----:B------:R-:W-:-:S02]  /*bdd0*/  LOP3.LUT R36, R37, 0x380, RZ, 0xc0, !PT ;  /* 0x0000038025247812 */ /* 0x000fc400078ec0ff */
[----:B------:R-:W-:Y:S02]  /*bde0*/  LOP3.LUT R40, R41, 0x380, RZ, 0xc0, !PT ;  /* 0x0000038029287812 */ /* 0x000fe400078ec0ff */
[----:B------:R-:W-:Y:S02]  /*bdf0*/  LOP3.LUT R44, R45, 0x380, RZ, 0xc0, !PT ;  /* 0x000003802d2c7812 */ /* 0x000fe400078ec0ff */
[----:B------:R-:W-:Y:S02]  /*be00*/  SHF.R.U64 R48, R48, 0x3, RZ ;  /* 0x0000000330307819 */ /* 0x000fe400000012ff */
[----:B------:R-:W-:Y:S02]  /*be10*/  SHF.R.U64 R28, R28, 0x3, RZ ;  /* 0x000000031c1c7819 */ /* 0x000fe400000012ff */
[----:B------:R-:W-:Y:S02]  /*be20*/  SHF.R.U64 R32, R32, 0x3, RZ ;  /* 0x0000000320207819 */ /* 0x000fe400000012ff */
[----:B------:R-:W-:-:S02]  /*be30*/  SHF.R.U64 R36, R36, 0x3, RZ ;  /* 0x0000000324247819 */ /* 0x000fc400000012ff */
[----:B------:R-:W-:Y:S02]  /*be40*/  SHF.R.U64 R40, R40, 0x3, RZ ;  /* 0x0000000328287819 */ /* 0x000fe400000012ff */
[----:B------:R-:W-:Y:S02]  /*be50*/  SHF.R.U64 R44, R44, 0x3, RZ ;  /* 0x000000032c2c7819 */ /* 0x000fe400000012ff */
[----:B------:R-:W-:Y:S01]  /*be60*/  LOP3.LUT R48, R48, R49, RZ, 0x3c, !PT ;  /* 0x0000003130307212 */ /* 0x000fe200078e3cff */
[--C-:B------:R-:W-:Y:S01]  /*be70*/  IMAD.X R49, RZ, RZ, R3.reuse, P2 ;  /* 0x000000ffff317224 */ /* 0x100fe200010e0603 */
        /* <DEDUP_REMOVED lines=9> */
[----:B------:R-:W-:Y:S01]  /*bf10*/  IMAD.X R45, RZ, RZ, R3, P3 ;  /* 0x000000ffff2d7224 */ /* 0x000fe200018e0603 */
[----:B------:R-:W-:-:S02]  /*bf20*/  IADD3 R5, P2, R2, 0xf000, RZ ;  /* 0x0000f00002057810 */ /* 0x000fc40007f5e0ff */
[----:B------:R-:W-:Y:S01]  /*bf30*/  SHF.R.U64 R7, R7, 0x3, RZ ;  /* 0x0000000307077819 */ /* 0x000fe200000012ff */
[----:B------:R-:W-:Y:S01]  /*bf40*/  UIADD3 UR11, UR11, UR12, URZ ;  /* 0x0000000c0b0b7290 */ /* 0x000fe2000fffe03f */
[C---:B------:R-:W-:Y:S01]  /*bf50*/  IADD3 R53, P0, R2.reuse, 0xa000, RZ ;  /* 0x0000a00002357810 */ /* 0x040fe20007f1e0ff */
[----:B------:R-:W-:Y:S01]  /*bf60*/  IMAD.X R73, RZ, RZ, R3, P2 ;  /* 0x000000ffff497224 */ /* 0x000fe200010e0603 */
[C---:B------:R-:W-:Y:S01]  /*bf70*/  IADD3 R57, P6, R2.reuse, 0xb000, RZ ;  /* 0x0000b00002397810 */ /* 0x040fe20007fde0ff */
[----:B------:R-:W-:Y:S01]  /*bf80*/  ULDC.64 UR12, c[0x0][0xae8] ;  /* 0x0002ba00000c7ab9 */ /* 0x000fe20000000a00 */
[C---:B------:R-:W-:Y:S01]  /*bf90*/  IADD3 R61, P5, R2.reuse, 0xc000, RZ ;  /* 0x0000c000023d7810 */ /* 0x040fe20007fbe0ff */
[----:B------:R-:W-:Y:S01]  /*bfa0*/  USHF.R.S32.HI UR4, URZ, 0x1f, UR36 ;  /* 0x0000001f3f047899 */ /* 0x000fe20008011424 */
[C---:B------:R-:W-:Y:S01]  /*bfb0*/  IADD3 R65, P4, R2.reuse, 0xd000, RZ ;  /* 0x0000d00002417810 */ /* 0x040fe20007f9e0ff */
[----:B------:R-:W5:Y:S01]  /*bfc0*/  LD.E.128 R28, desc[UR48][R28.64] ;  /* 0x000000301c1c7980 */ /* 0x000f62000c101d00 */
[----:B------:R-:W-:-:S02]  /*bfd0*/  IADD3 R69, P3, R2, 0xe000, RZ ;  /* 0x0000e00002457810 */ /* 0x000fc40007f7e0ff */
[----:B------:R-:W-:Y:S01]  /*bfe0*/  LOP3.LUT R4, R5, 0x380, RZ, 0xc0, !PT ;  /* 0x0000038005047812 */ /* 0x000fe200078ec0ff */
[----:B------:R-:W5:Y:S01]  /*bff0*/  LD.E.128 R32, desc[UR48][R32.64] ;  /* 0x0000003020207980 */ /* 0x000f62000c101d00 */
[----:B------:R-:W-:Y:S02]  /*c000*/  LOP3.LUT R52, R53, 0x380, RZ, 0xc0, !PT ;  /* 0x0000038035347812 */ /* 0x000fe400078ec0ff */
[----:B------:R-:W-:Y:S01]  /*c010*/  LOP3.LUT R56, R57, 0x380, RZ, 0xc0, !PT ;  /* 0x0000038039387812 */ /* 0x000fe200078ec0ff */
[----:B------:R-:W5:Y:S01]  /*c020*/  LD.E.128 R36, desc[UR48][R36.64] ;  /* 0x0000003024247980 */ /* 0x000f62000c101d00 */
[----:B------:R-:W-:Y:S02]  /*c030*/  LOP3.LUT R60, R61, 0x380, RZ, 0xc0, !PT ;  /* 0x000003803d3c7812 */ /* 0x000fe400078ec0ff */
[----:B------:R-:W-:Y:S01]  /*c040*/  LOP3.LUT R64, R65, 0x380, RZ, 0xc0, !PT ;  /* 0x0000038041407812 */ /* 0x000fe200078ec0ff */
[----:B------:R-:W5:Y:S01]  /*c050*/  LD.E.128 R40, desc[UR48][R40.64] ;  /* 0x0000003028287980 */ /* 0x000f62000c101d00 */
[----:B------:R-:W-:-:S02]  /*c060*/  LOP3.LUT R68, R69, 0x380, RZ, 0xc0, !PT ;  /* 0x0000038045447812 */ /* 0x000fc400078ec0ff */
[----:B------:R-:W-:Y:S01]  /*c070*/  SHF.R.U64 R4, R4, 0x3, RZ ;  /* 0x0000000304047819 */ /* 0x000fe200000012ff */
[----:B------:R-:W5:Y:S01]  /*c080*/  LD.E.128 R44, desc[UR48][R44.64] ;  /* 0x000000302c2c7980 */ /* 0x000f62000c101d00 */
[----:B------:R-:W-:Y:S02]  /*c090*/  SHF.R.U64 R52, R52, 0x3, RZ ;  /* 0x0000000334347819 */ /* 0x000fe400000012ff */
[----:B------:R-:W-:Y:S01]  /*c0a0*/  SHF.R.U64 R56, R56, 0x3, RZ ;  /* 0x0000000338387819 */ /* 0x000fe200000012ff */
[----:B------:R-:W5:Y:S01]  /*c0b0*/  LD.E.128 R48, desc[UR48][R48.64] ;  /* 0x0000003030307980 */ /* 0x000f62000c101d00 */
[----:B------:R-:W-:Y:S02]  /*c0c0*/  SHF.R.U64 R60, R60, 0x3, RZ ;  /* 0x000000033c3c7819 */ /* 0x000fe400000012ff */
[----:B------:R-:W-:Y:S02]  /*c0d0*/  SHF.R.U64 R64, R64, 0x3, RZ ;  /* 0x0000000340407819 */ /* 0x000fe400000012ff */
[----:B------:R-:W-:-:S02]  /*c0e0*/  SHF.R.U64 R68, R68, 0x3, RZ ;  /* 0x0000000344447819 */ /* 0x000fc400000012ff */
[----:B------:R-:W-:Y:S01]  /*c0f0*/  LOP3.LUT R2, R7, R2, RZ, 0x3c, !PT ;  /* 0x0000000207027212 */ /* 0x000fe200078e3cff */
[----:B------:R-:W-:Y:S01]  /*c100*/  UIMAD.WIDE.U32 UR10, UR39, UR12, UR10 ;  /* 0x0000000c270a72a5 */ /* 0x000fe2000f8e000a */
        /* <DEDUP_REMOVED lines=10> */
[----:B------:R-:W-:Y:S01]  /*c1b0*/  LOP3.LUT R72, R4, R5, RZ, 0x3c, !PT ;  /* 0x0000000504487212 */ /* 0x000fe200078e3cff */
[----:B------:R-:W-:Y:S01]  /*c1c0*/  UIMAD UR11, UR39, UR13, UR11 ;  /* 0x0000000d270b72a4 */ /* 0x000fe2000f8e020b */
[----:B------:R0:W5:Y:S02]  /*c1d0*/  LD.E.128 R4, desc[UR48][R2.64] ;  /* 0x0000003002047980 */ /* 0x000164000c101d00 */
[----:B------:R-:W-:-:S02]  /*c1e0*/  ULDC.64 UR12, c[0x0][0xaf0] ;  /* 0x0002bc00000c7ab9 */ /* 0x000fc40000000a00 */
[----:B------:R-:W-:Y:S01]  /*c1f0*/  UIMAD UR4, UR4, UR12, URZ ;  /* 0x0000000c040472a4 */ /* 0x000fe2000f8e023f */
[----:B------:R-:W5:Y:S04]  /*c200*/  LD.E.128 R52, desc[UR48][R52.64] ;  /* 0x0000003034347980 */ /* 0x000f68000c101d00 */
[----:B------:R-:W5:Y:S01]  /*c210*/  LD.E.128 R56, desc[UR48][R56.64] ;  /* 0x0000003038387980 */ /* 0x000f62000c101d00 */
[----:B0-----:R-:W-:Y:S02]  /*c220*/  IMAD.U32 R3, RZ, RZ, UR42 ;  /* 0x0000002aff037e24 */ /* 0x001fe4000f8e00ff */
[----:B------:R-:W-:Y:S01]  /*c230*/  IMAD R2, R20, 0x20, R81 ;  /* 0x0000002014027824 */ /* 0x000fe200078e0251 */
[----:B------:R-:W5:Y:S03]  /*c240*/  LD.E.128 R60, desc[UR48][R60.64] ;  /* 0x000000303c3c7980 */ /* 0x000f66000c101d00 */
[----:B------:R-:W-:Y:S01]  /*c250*/  IMAD R76, R3, 0x80, R2 ;  /* 0x00000080034c7824 */ /* 0x000fe200078e0202 */
[----:B------:R-:W-:Y:S01]  /*c260*/  UIMAD UR4, UR36, UR13, UR4 ;  /* 0x0000000d240472a4 */ /* 0x000fe2000f8e0204 */
[----:B------:R-:W5:Y:S02]  /*c270*/  LD.E.128 R64, desc[UR48][R64.64] ;  /* 0x0000003040407980 */ /* 0x000f64000c101d00 */
[----:B------:R-:W-:Y:S01]  /*c280*/  @P1 IMAD.HI.U32 R2, R76, UR14, RZ ;  /* 0x0000000e4c021c27 */ /* 0x000fe2000f8e00ff */
[----:B------:R-:W-:Y:S01]  /*c290*/  UIMAD.WIDE.U32 UR36, UR36, UR12, UR10 ;  /* 0x0000000c242472a5 */ /* 0x000fe2000f8e000a */
[----:B------:R-:W5:Y:S02]  /*c2a0*/  LD.E.128 R68, desc[UR48][R68.64] ;  /* 0x0000003044447980 */ /* 0x000f64000c101d00 */
[----:B------:R-:W-:Y:S01]  /*c2b0*/  @UP2 ULDC UR10, c[0x0][0xbf0] ;  /* 0x0002fc00000a2ab9 */ /* 0x000fe20000000800 */
[----:B------:R-:W-:Y:S01]  /*c2c0*/  IMAD.MOV.U32 R21, RZ, RZ, R76 ;  /* 0x000000ffff157224 */ /* 0x000fe200078e004c */
[----:B------:R-:W-:Y:S01]  /*c2d0*/  @P1 SHF.R.U32.HI R21, RZ, UR10, R2 ;  /* 0x0000000aff151c19 */ /* 0x000fe20008011602 */
[----:B------:R-:W-:Y:S01]  /*c2e0*/  UIADD3 UR4, UR37, UR4, URZ ;  /* 0x0000000425047290 */ /* 0x000fe2000fffe03f */
[----:B------:R-:W5:Y:S01]  /*c2f0*/  LD.E.128 R72, desc[UR48][R72.64] ;  /* 0x0000003048487980 */ /* 0x000f62000c101d00 */
[----:B------:R-:W-:Y:S01]  /*c300*/  ULDC.64 UR10, c[0x0][0xae0] ;  /* 0x0002b800000a7ab9 */ /* 0x000fe20000000a00 */
[--C-:B------:R-:W-:Y:S01]  /*c310*/  SHF.R.S32.HI R20, RZ, 0x1f, R21.reuse ;  /* 0x0000001fff147819 */ /* 0x100fe20000011415 */
[----:B------:R-:W-:Y:S01]  /*c320*/  IMAD.MOV R77, RZ, RZ, -R21 ;  /* 0x000000ffff4d7224 */ /* 0x000fe200078e0a15 */
[----:B------:R-:W-:Y:S01]  /*c330*/  @!PT LDS RZ, [RZ] ;  /* 0x00000000fffff984 */ /* 0x000fe20000000800 */
[----:B------:R-:W-:Y:S01]  /*c340*/  @!PT LDS RZ, [RZ] ;  /* 0x00000000fffff984 */ /* 0x000fe20000000800 */
[----:B------:R-:W-:Y:S01]  /*c350*/  @!PT LDS RZ, [RZ] ;  /* 0x00000000fffff984 */ /* 0x000fe20000000800 */
[----:B------:R-:W-:Y:S01]  /*c360*/  @!PT LDS RZ, [RZ] ;  /* 0x00000000fffff984 */ /* 0x000fe20000000800 */
[----:B------:R0:W-:Y:S06]  /*c370*/  MEMBAR.ALL.CTA ;  /* 0x0000000000007992 */ /* 0x0001ec0000008000 */
[----:B0-----:R-:W0:Y:S01]  /*c380*/  FENCE.VIEW.ASYNC.S ;  /* 0x00000000000073c6 */ /* 0x001e220000000000 */
[----:B------:R-:W-:-:S02]  /*c390*/  IMAD.U32 R3, RZ, RZ, UR37 ;  /* 0x00000025ff037e24 */ /* 0x000fc4000f8e00ff */
[----:B------:R-:W-:Y:S02]  /*c3a0*/  IMAD R20, R20, UR10, RZ ;  /* 0x0000000a14147c24 */ /* 0x000fe4000f8e02ff */
[----:B------:R-:W-:Y:S02]  /*c3b0*/  IMAD R77, R77, UR22, R76 ;  /* 0x000000164d4d7c24 */ /* 0x000fe4000f8e024c */
[----:B------:R-:W-:Y:S02]  /*c3c0*/  IMAD.U32 R2, RZ, RZ, UR36 ;  /* 0x00000024ff027e24 */ /* 0x000fe4000f8e00ff */
[----:B------:R-:W-:Y:S02]  /*c3d0*/  IMAD.U32 R3, RZ, RZ, UR4 ;  /* 0x00000004ff037e24 */ /* 0x000fe4000f8e00ff */
[C---:B------:R-:W-:Y:S01]  /*c3e0*/  IMAD R79, R21.reuse, UR11, R20 ;  /* 0x0000000b154f7c24 */ /* 0x040fe2000f8e0214 */
[----:B------:R-:W-:Y:S01]  /*c3f0*/  SHF.R.S32.HI R20, RZ, 0x1f, R77 ;  /* 0x0000001fff147819 */ /* 0x000fe2000001144d */
[----:B------:R-:W-:Y:S01]  /*c400*/  IMAD.WIDE.U32 R2, R21, UR10, R2 ;  /* 0x0000000a15027c25 */ /* 0x000fe2000f8e0002 */
[----:B------:R-:W-:-:S03]  /*c410*/  ULDC.64 UR10, c[0x0][0xad8] ;  /* 0x0002b600000a7ab9 */ /* 0x000fc60000000a00 */
[----:B------:R-:W-:Y:S02]  /*c420*/  IMAD.IADD R3, R3, 0x1, R79 ;  /* 0x0000000103037824 */ /* 0x000fe400078e024f */
[----:B------:R-:W-:Y:S02]  /*c430*/  IMAD R20, R20, UR10, RZ ;  /* 0x0000000a14147c24 */ /* 0x000fe4000f8e02ff */
[----:B------:R-:W-:-:S04]  /*c440*/  IMAD.WIDE.U32 R2, R77, UR10, R2 ;  /* 0x0000000a4d027c25 */ /* 0x000fc8000f8e0002 */
[----:B------:R-:W-:Y:S01]  /*c450*/  IMAD R21, R77, UR11, R20 ;  /* 0x0000000b4d157c24 */ /* 0x000fe2000f8e0214 */
[----:B------:R-:W-:Y:S01]  /*c460*/  ULDC.64 UR10, c[0x0][0xa80] ;  /* 0x0002a000000a7ab9 */ /* 0x000fe20000000a00 */
[----:B------:R-:W-:Y:S01]  /*c470*/  IMAD.U32 R82, RZ, RZ, UR42 ;  /* 0x0000002aff527e24 */ /* 0x000fe2000f8e00ff */
[----:B------:R-:W-:Y:S01]  /*c480*/  LEA R80, P2, R2, UR10, 0x1 ;  /* 0x0000000a02507c11 */ /* 0x000fe2000f8408ff */
[----:B------:R-:W-:Y:S02]  /*c490*/  IMAD.IADD R3, R3, 0x1, R21 ;  /* 0x0000000103037824 */ /* 0x000fe400078e0215 */
[----:B------:R-:W-:Y:S01]  /*c4a0*/  IMAD R82, R82, 0x80, R81 ;  /* 0x0000008052527824 */ /* 0x000fe200078e0251 */
[----:B------:R-:W-:Y:S02]  /*c4b0*/  UIADD3 UR8, UR8, 0x38820, URZ ;  /* 0x0003882008087890 */ /* 0x000fe4000fffe03f */
[----:B------:R-:W-:Y:S02]  /*c4c0*/  LEA.HI.X R81, R2, UR11, R3, 0x1, P2 ;  /* 0x0000000b02517c11 */ /* 0x000fe400090f0c03 */
[C---:B------:R-:W-:Y:S01]  /*c4d0*/  ISETP.GE.AND P2, PT, R82.reuse, UR9, PT ;  /* 0x0000000952007c0c */ /* 0x040fe2000bf46270 */
[----:B------:R-:W-:Y:S01]  /*c4e0*/  UPRMT UR8, URZ, 0x654, UR8 ;  /* 0x000006543f087896 */ /* 0x000fe20008000008 */
[----:B------:R-:W-:-:S02]  /*c4f0*/  VIADD R20, R82, 0x20 ;  /* 0x0000002052147836 */ /* 0x000fc40000000000 */
[----:B------:R-:W-:Y:S02]  /*c500*/  VIADD R76, R82, 0x40 ;  /* 0x00000040524c7836 */ /* 0x000fe40000000000 */
[C---:B------:R-:W-:Y:S02]  /*c510*/  VIADD R86, R0.reuse, 0x80 ;  /* 0x0000008000567836 */ /* 0x040fe40000000000 */
[C---:B------:R-:W-:Y:S02]  /*c520*/  VIADD R88, R0.reuse, 0xc0 ;  /* 0x000000c000587836 */ /* 0x040fe40000000000 */
[----:B------:R-:W-:Y:S01]  /*c530*/  VIADD R84, R0, 0x40 ;  /* 0x0000004000547836 */ /* 0x000fe20000000000 */
[----:B0-----:R-:W-:Y:S01]  /*c540*/  SYNCS.ARRIVE.TRANS64.RED.A1T0 RZ, [UR8], RZ ;  /* 0x000000ffffff79a7 */ /* 0x001fe20008100408 */
[----:B------:R0:W1:Y:S01]  /*c550*/  SHFL.IDX PT, R83, R80, RZ, 0x181f ;  /* 0x00181fff50537589 */ /* 0x00006200000e0000 */
[----:B------:R-:W-:Y:S03]  /*c560*/  BSSY B1, `(.L_x_173) ;  /* 0x000001a000017945 */ /* 0x000fe60003800000 */
[----:B------:R0:W2:Y:S01]  /*c570*/  SHFL.IDX PT, R79, R81, RZ, 0x181f ;  /* 0x00181fff514f7589 */ /* 0x0000a200000e0000 */
[----:B------:R-:W-:-:S02]  /*c580*/  ISETP.GE.AND P1, PT, R20, UR9, PT ;  /* 0x0000000914007c0c */ /* 0x000fc4000bf26270 */
[----:B------:R-:W-:Y:S02]  /*c590*/  ISETP.GE.AND P0, PT, R76, UR9, PT ;  /* 0x000000094c007c0c */ /* 0x000fe4000bf06270 */
[----:B------:R-:W-:Y:S02]  /*c5a0*/  SHF.R.S32.HI R90, RZ, 0x1f, R0 ;  /* 0x0000001fff5a7819 */ /* 0x000fe40000011400 */
[----:B------:R-:W-:Y:S02]  /*c5b0*/  SHF.R.S32.HI R85, RZ, 0x1f, R86 ;  /* 0x0000001fff557819 */ /* 0x000fe40000011456 */
[----:B------:R-:W-:Y:S02]  /*c5c0*/  SHF.R.S32.HI R87, RZ, 0x1f, R88 ;  /* 0x0000001fff577819 */ /* 0x000fe40000011458 */
[----:B------:R-:W-:Y:S01]  /*c5d0*/  SHF.R.S32.HI R89, RZ, 0x1f, R84 ;  /* 0x0000001fff597819 */ /* 0x000fe20000011454 */
[----:B0-----:R-:W-:Y:S06]  /*c5e0*/  @P2 BRA `(.L_x_174) ;  /* 0x0000000000442947 */ /* 0x001fec0003800000 */
[----:B------:R-:W-:Y:S02]  /*c5f0*/  ULDC UR4, c[0x0][0xac8] ;  /* 0x0002b20000047ab9 */ /* 0x000fe40000000800 */
[----:B------:R-:W-:Y:S02]  /*c600*/  ISETP.GE.AND P5, PT, R0, UR4, PT ;  /* 0x0000000400007c0c */ /* 0x000fe4000bfa6270 */
[----:B------:R-:W-:Y:S02]  /*c610*/  ISETP.GE.AND P4, PT, R84, UR4, PT ;  /* 0x0000000454007c0c */ /* 0x000fe4000bf86270 */
[----:B------:R-:W-:Y:S02]  /*c620*/  ISETP.GE.AND P3, PT, R86, UR4, PT ;  /* 0x0000000456007c0c */ /* 0x000fe4000bf66270 */
[----:B------:R-:W-:-:S07]  /*c630*/  ISETP.GE.AND P2, PT, R88, UR4, PT ;  /* 0x0000000458007c0c */ /* 0x000fce000bf46270 */
[----:B-1----:R-:W-:-:S04]  /*c640*/  @!P5 LEA R2, P6, R0, R83, 0x1 ;  /* 0x000000530002d211 */ /* 0x002fc800078c08ff */
[----:B--2---:R-:W-:Y:S02]  /*c650*/  @!P5 LEA.HI.X R3, R0, R79, R90, 0x1, P6 ;  /* 0x0000004f0003d211 */ /* 0x004fe400030f0c5a */
[----:B------:R-:W-:-:S03]  /*c660*/  @!P4 LEA R20, P6, R84, R83, 0x1 ;  /* 0x000000535414c211 */ /* 0x000fc600078c08ff */
[----:B-----5:R0:W-:Y:S01]  /*c670*/  @!P5 ST.E.128 desc[UR48][R2.64], R4 ;  /* 0x000000040200d985 */ /* 0x0201e2000c101d30 */
[----:B------:R-:W-:Y:S02]  /*c680*/  @!P4 LEA.HI.X R21, R84, R79, R89, 0x1, P6 ;  /* 0x0000004f5415c211 */ /* 0x000fe400030f0c59 */
[----:B------:R-:W-:-:S03]  /*c690*/  @!P3 LEA R76, P6, R86, R83, 0x1 ;  /* 0x00000053564cb211 */ /* 0x000fc600078c08ff */
[----:B------:R0:W-:Y:S01]  /*c6a0*/  @!P4 ST.E.128 desc[UR48][R20.64], R28 ;  /* 0x0000001c1400c985 */ /* 0x0001e2000c101d30 */
[----:B------:R-:W-:Y:S02]  /*c6b0*/  @!P3 LEA.HI.X R77, R86, R79, R85, 0x1, P6 ;  /* 0x0000004f564db211 */ /* 0x000fe400030f0c55 */
[----:B------:R-:W-:-:S03]  /*c6c0*/  @!P2 LEA R78, P6, R88, R83, 0x1 ;  /* 0x00000053584ea211 */ /* 0x000fc600078c08ff */
[----:B------:R0:W-:Y:S01]  /*c6d0*/  @!P3 ST.E.128 desc[UR48][R76.64], R44 ;  /* 0x0000002c4c00b985 */ /* 0x0001e2000c101d30 */
[----:B------:R-:W-:-:S05]  /*c6e0*/  @!P2 LEA.HI.X R79, R88, R79, R87, 0x1, P6 ;  /* 0x0000004f584fa211 */ /* 0x000fca00030f0c57 */
[----:B------:R0:W-:Y:S04]  /*c6f0*/  @!P2 ST.E.128 desc[UR48][R78.64], R60 ;  /* 0x0000003c4e00a985 */ /* 0x0001e8000c101d30 */
.L_x_174:
[----:B------:R-:W-:Y:S05]  /*c700*/  BSYNC B1 ;  /* 0x0000000000017941 */ /* 0x000fea0003800000 */
.L_x_173:
[----:B0-----:R0:W3:Y:S01]  /*c710*/  SHFL.IDX PT, R21, R81, 0x1, 0x181f ;  /* 0x00381f0051157f89 */ /* 0x0010e200000e0000 */
[----:B------:R-:W-:Y:S03]  /*c720*/  BSSY B1, `(.L_x_175) ;  /* 0x0000014000017945 */ /* 0x000fe60003800000 */
[----:B-----5:R0:W4:Y:S01]  /*c730*/  SHFL.IDX PT, R7, R80, 0x1, 0x181f ;  /* 0x00381f0050077f89 */ /* 0x02012200000e0000 */
[----:B------:R-:W-:Y:S05]  /*c740*/  @P1 BRA `(.L_x_176) ;  /* 0x0000000000441947 */ /* 0x000fea0003800000 */
[----:B------:R-:W-:Y:S02]  /*c750*/  ULDC UR4, c[0x0][0xac8] ;  /* 0x0002b20000047ab9 */ /* 0x000fe40000000800 */
[----:B------:R-:W-:Y:S02]  /*c760*/  ISETP.GE.AND P4, PT, R0, UR4, PT ;  /* 0x0000000400007c0c */ /* 0x000fe4000bf86270 */
[----:B------:R-:W-:Y:S02]  /*c770*/  ISETP.GE.AND P3, PT, R84, UR4, PT ;  /* 0x0000000454007c0c */ /* 0x000fe4000bf66270 */
[----:B------:R-:W-:Y:S02]  /*c780*/  ISETP.GE.AND P2, PT, R86, UR4, PT ;  /* 0x0000000456007c0c */ /* 0x000fe4000bf46270 */
[----:B------:R-:W-:-:S07]  /*c790*/  ISETP.GE.AND P1, PT, R88, UR4, PT ;  /* 0x0000000458007c0c */ /* 0x000fce000bf26270 */
[-C--:B----4-:R-:W-:Y:S02]  /*c7a0*/  @!P4 LEA R2, P6, R0, R7.reuse, 0x1 ;  /* 0x000000070002c211 */ /* 0x090fe400078c08ff */
[----:B------:R-:W-:Y:S02]  /*c7b0*/  @!P3 LEA R4, P5, R84, R7, 0x1 ;  /* 0x000000075404b211 */ /* 0x000fe400078a08ff */
[----:B---3--:R-:W-:Y:S02]  /*c7c0*/  @!P4 LEA.HI.X R3, R0, R21, R90, 0x1, P6 ;  /* 0x000000150003c211 */ /* 0x008fe400030f0c5a */
[----:B------:R-:W-:Y:S02]  /*c7d0*/  @!P2 LEA R6, P6, R86, R7, 0x1 ;  /* 0x000000075606a211 */ /* 0x000fe400078c08ff */
[----:B------:R-:W-:Y:S01]  /*c7e0*/  @!P3 LEA.HI.X R5, R84, R21, R89, 0x1, P5 ;  /* 0x000000155405b211 */ /* 0x000fe200028f0c59 */
[----:B------:R3:W-:Y:S01]  /*c7f0*/  @!P4 ST.E.128 desc[UR48][R2.64], R8 ;  /* 0x000000080200c985 */ /* 0x0007e2000c101d30 */
[----:B------:R-:W-:-:S02]  /*c800*/  @!P1 LEA R20, P5, R88, R7, 0x1 ;  /* 0x0000000758149211 */ /* 0x000fc400078a08ff */
[-C--:B------:R-:W-:Y:S01]  /*c810*/  @!P2 LEA.HI.X R7, R86, R21.reuse, R85, 0x1, P6 ;  /* 0x000000155607a211 */ /* 0x080fe200030f0c55 */
[----:B------:R3:W-:Y:S01]  /*c820*/  @!P3 ST.E.128 desc[UR48][R4.64], R32 ;  /* 0x000000200400b985 */ /* 0x0007e2000c101d30 */
[----:B------:R-:W-:-:S03]  /*c830*/  @!P1 LEA.HI.X R21, R88, R21, R87, 0x1, P5 ;  /* 0x0000001558159211 */ /* 0x000fc600028f0c57 */
[----:B------:R3:W-:Y:S04]  /*c840*/  @!P2 ST.E.128 desc[UR48][R6.64], R48 ;  /* 0x000000300600a985 */ /* 0x0007e8000c101d30 */
[----:B------:R3:W-:Y:S02]  /*c850*/  @!P1 ST.E.128 desc[UR48][R20.64], R64 ;  /* 0x0000004014009985 */ /* 0x0007e4000c101d30 */
.L_x_176:
[----:B------:R-:W-:Y:S05]  /*c860*/  BSYNC B1 ;  /* 0x0000000000017941 */ /* 0x000fea0003800000 */
.L_x_175:
[----:B---3--:R3:W0:Y:S01]  /*c870*/  SHFL.IDX PT, R9, R81, 0x2, 0x181f ;  /* 0x00581f0051097f89 */ /* 0x00862200000e0000 */
[----:B------:R-:W-:Y:S03]  /*c880*/  BSSY B1, `(.L_x_177) ;  /* 0x0000014000017945 */ /* 0x000fe60003800000 */
[----:B------:R3:W0:Y:S01]  /*c890*/  SHFL.IDX PT, R5, R80, 0x2, 0x181f ;  /* 0x00581f0050057f89 */ /* 0x00062200000e0000 */
[----:B------:R-:W-:Y:S05]  /*c8a0*/  @P0 BRA `(.L_x_178) ;  /* 0x0000000000440947 */ /* 0x000fea0003800000 */
[----:B------:R-:W-:Y:S02]  /*c8b0*/  ULDC UR4, c[0x0][0xac8] ;  /* 0x0002b20000047ab9 */ /* 0x000fe40000000800 */
[----:B------:R-:W-:Y:S02]  /*c8c0*/  ISETP.GE.AND P3, PT, R0, UR4, PT ;  /* 0x0000000400007c0c */ /* 0x000fe4000bf66270 */
[----:B------:R-:W-:Y:S02]  /*c8d0*/  ISETP.GE.AND P2, PT, R84, UR4, PT ;  /* 0x0000000454007c0c */ /* 0x000fe4000bf46270 */
[----:B------:R-:W-:Y:S02]  /*c8e0*/  ISETP.GE.AND P1, PT, R86, UR4, PT ;  /* 0x0000000456007c0c */ /* 0x000fe4000bf26270 */
[----:B------:R-:W-:-:S07]  /*c8f0*/  ISETP.GE.AND P0, PT, R88, UR4, PT ;  /* 0x0000000458007c0c */ /* 0x000fce000bf06270 */
[-C--:B0-----:R-:W-:Y:S02]  /*c900*/  @!P3 LEA R2, P6, R0, R5.reuse, 0x1 ;  /* 0x000000050002b211 */ /* 0x081fe400078c08ff */
[-C--:B------:R-:W-:Y:S02]  /*c910*/  @!P2 LEA R4, P5, R84, R5.reuse, 0x1 ;  /* 0x000000055404a211 */ /* 0x080fe400078a08ff */
[----:B------:R-:W-:Y:S02]  /*c920*/  @!P1 LEA R6, P4, R86, R5, 0x1 ;  /* 0x0000000556069211 */ /* 0x000fe400078808ff */
[----:B------:R-:W-:Y:S02]  /*c930*/  @!P3 LEA.HI.X R3, R0, R9, R90, 0x1, P6 ;  /* 0x000000090003b211 */ /* 0x000fe400030f0c5a */
[----:B------:R-:W-:Y:S02]  /*c940*/  @!P0 LEA R8, P6, R88, R5, 0x1 ;  /* 0x0000000558088211 */ /* 0x000fe400078c08ff */
[-C--:B------:R-:W-:Y:S01]  /*c950*/  @!P2 LEA.HI.X R5, R84, R9.reuse, R89, 0x1, P5 ;  /* 0x000000095405a211 */ /* 0x080fe200028f0c59 */
[----:B------:R0:W-:Y:S01]  /*c960*/  @!P3 ST.E.128 desc[UR48][R2.64], R12 ;  /* 0x0000000c0200b985 */ /* 0x0001e2000c101d30 */
[----:B----4-:R-:W-:-:S02]  /*c970*/  @!P1 LEA.HI.X R7, R86, R9, R85, 0x1, P4 ;  /* 0x0000000956079211 */ /* 0x010fc400020f0c55 */
[----:B------:R-:W-:Y:S01]  /*c980*/  @!P0 LEA.HI.X R9, R88, R9, R87, 0x1, P6 ;  /* 0x0000000958098211 */ /* 0x000fe200030f0c57 */
[----:B------:R0:W-:Y:S04]  /*c990*/  @!P2 ST.E.128 desc[UR48][R4.64], R36 ;  /* 0x000000240400a985 */ /* 0x0001e8000c101d30 */
[----:B------:R0:W-:Y:S04]  /*c9a0*/  @!P1 ST.E.128 desc[UR48][R6.64], R52 ;  /* 0x0000003406009985 */ /* 0x0001e8000c101d30 */
[----:B------:R0:W-:Y:S02]  /*c9b0*/  @!P0 ST.E.128 desc[UR48][R8.64], R68 ;  /* 0x0000004408008985 */ /* 0x0001e4000c101d30 */
.L_x_178:
[----:B------:R-:W-:Y:S05]  /*c9c0*/  BSYNC B1 ;  /* 0x0000000000017941 */ /* 0x000fea0003800000 */
.L_x_177:
[----:B0-----:R-:W-:Y:S01]  /*c9d0*/  VIADD R2, R82, 0x60 ;  /* 0x0000006052027836 */ /* 0x001fe20000000000 */
[----:B---3--:R-:W0:Y:S04]  /*c9e0*/  SHFL.IDX PT, R81, R81, 0x3, 0x181f ;  /* 0x00781f0051517f89 */ /* 0x008e2800000e0000 */
[----:B------:R-:W-:Y:S01]  /*c9f0*/  ISETP.GE.AND P0, PT, R2, UR9, PT ;  /* 0x0000000902007c0c */ /* 0x000fe2000bf06270 */
[----:B------:R3:W0:-:S12]  /*ca00*/  SHFL.IDX PT, R9, R80, 0x3, 0x181f ;  /* 0x00781f0050097f89 */ /* 0x00061800000e0000 */
[----:B---3--:R-:W-:Y:S05]  /*ca10*/  @P0 BRA `(.L_x_179) ;  /* 0x00000028002c0947 */ /* 0x008fea0003800000 */
[----:B------:R-:W-:Y:S02]  /*ca20*/  ULDC UR4, c[0x0][0xac8] ;  /* 0x0002b20000047ab9 */ /* 0x000fe40000000800 */
[----:B------:R-:W-:Y:S02]  /*ca30*/  ISETP.GE.AND P3, PT, R0, UR4, PT ;  /* 0x0000000400007c0c */ /* 0x000fe4000bf66270 */
[----:B------:R-:W-:Y:S02]  /*ca40*/  ISETP.GE.AND P4, PT, R84, UR4, PT ;  /* 0x0000000454007c0c */ /* 0x000fe4000bf86270 */
[----:B------:R-:W-:-:S09]  /*ca50*/  ISETP.GE.AND P5, PT, R86, UR4, PT ;  /* 0x0000000456007c0c */ /* 0x000fd2000bfa6270 */
[-C--:B0-----:R-:W-:Y:S02]  /*ca60*/  @!P3 LEA R2, P0, R0, R9.reuse, 0x1 ;  /* 0x000000090002b211 */ /* 0x081fe400078008ff */
[-C--:B------:R-:W-:Y:S02]  /*ca70*/  @!P4 LEA R4, P1, R84, R9.reuse, 0x1 ;  /* 0x000000095404c211 */ /* 0x080fe400078208ff */
[----:B------:R-:W-:Y:S02]  /*ca80*/  @!P5 LEA R6, P2, R86, R9, 0x1 ;  /* 0x000000095606d211 */ /* 0x000fe400078408ff */
[-C--:B------:R-:W-:Y:S02]  /*ca90*/  @!P3 LEA.HI.X R3, R0, R81.reuse, R90, 0x1, P0 ;  /* 0x000000510003b211 */ /* 0x080fe400000f0c5a */
[-C--:B------:R-:W-:Y:S02]  /*caa0*/  @!P4 LEA.HI.X R5, R84, R81.reuse, R89, 0x1, P1 ;  /* 0x000000515405c211 */ /* 0x080fe400008f0c59 */
[----:B----4-:R-:W-:Y:S01]  /*cab0*/  @!P5 LEA.HI.X R7, R86, R81, R85, 0x1, P2 ;  /* 0x000000515607d211 */ /* 0x010fe200010f0c55 */
[----:B------:R3:W-:Y:S01]  /*cac0*/  @!P3 ST.E.128 desc[UR48][R2.64], R24 ;  /* 0x000000180200b985 */ /* 0x0007e2000c101d30 */
[----:B------:R-:W-:-:S03]  /*cad0*/  ISETP.GE.AND P0, PT, R88, UR4, PT ;  /* 0x0000000458007c0c */ /* 0x000fc6000bf06270 */
[----:B------:R3:W-:Y:S04]  /*cae0*/  @!P4 ST.E.128 desc[UR48][R4.64], R40 ;  /* 0x000000280400c985 */ /* 0x0007e8000c101d30 */
[----:B------:R3:W-:Y:S06]  /*caf0*/  @!P5 ST.E.128 desc[UR48][R6.64], R56 ;  /* 0x000000380600d985 */ /* 0x0007ec000c101d30 */
[----:B------:R-:W-:Y:S05]  /*cb00*/  @P0 BRA `(.L_x_179) ;  /* 0x0000002400f00947 */ /* 0x000fea0003800000 */
[----:B---3--:R-:W-:-:S04]  /*cb10*/  LEA R2, P0, R88, R9, 0x1 ;  /* 0x0000000958027211 */ /* 0x008fc800078008ff */
[----:B------:R-:W-:-:S05]  /*cb20*/  LEA.HI.X R3, R88, R81, R87, 0x1, P0 ;  /* 0x0000005158037211 */ /* 0x000fca00000f0c57 */
[----:B------:R0:W-:Y:S01]  /*cb30*/  ST.E.128 desc[UR48][R2.64], R72 ;  /* 0x0000004802007985 */ /* 0x0001e2000c101d30 */
[----:B------:R-:W-:Y:S05]  /*cb40*/  BRA `(.L_x_179) ;  /* 0x0000002400e07947 */ /* 0x000fea0003800000 */
.L_x_172:
[----:B------:R-:W-:Y:S01]  /*cb50*/  ULDC.64 UR14, c[0x0][0xb08] ;  /* 0x0002c200000e7ab9 */ /* 0x000fe20000000a00 */
[----:B------:R-:W-:Y:S01]  /*cb60*/  IMAD.MOV.U32 R71, RZ, RZ, R76 ;  /* 0x000000ffff477224 */ /* 0x000fe200078e004c */
[----:B------:R-:W-:Y:S01]  /*cb70*/  UIMAD UR12, UR16, UR14, URZ ;  /* 0x0000000e100c72a4 */ /* 0x000fe2000f8e023f */
[----:B------:R-:W-:Y:S01]  /*cb80*/  ISETP.GE.AND P0, PT, R77, UR9, PT ;  /* 0x000000094d007c0c */ /* 0x000fe2000bf06270 */
[----:B------:R-:W-:Y:S01]  /*cb90*/  UIMAD.WIDE.U32 UR10, UR4, UR14, URZ ;  /* 0x0000000e040a72a5 */ /* 0x000fe2000f8e003f */
[C---:B------:R-:W-:Y:S01]  /*cba0*/  VIADD R93, R16.reuse, 0x90 ;  /* 0x00000090105d7836 */ /* 0x040fe20000000000 */
[----:B------:R-:W-:Y:S01]  /*cbb0*/  UIMAD UR12, UR4, UR15, UR12 ;  /* 0x0000000f040c72a4 */ /* 0x000fe2000f8e020c */
[C---:B------:R-:W-:Y:S01]  /*cbc0*/  VIADD R95, R16.reuse, 0x88 ;  /* 0x00000088105f7836 */ /* 0x040fe20000000000 */
[----:B------:R-:W-:Y:S01]  /*cbd0*/  USHF.R.S32.HI UR4, URZ, 0x1f, UR36 ;  /* 0x0000001f3f047899 */ /* 0x000fe20008011424 */
[C---:B------:R-:W-:Y:S01]  /*cbe0*/  VIADD R161, R16.reuse, 0x80 ;  /* 0x0000008010a17836 */ /* 0x040fe20000000000 */
[----:B------:R-:W-:Y:S01]  /*cbf0*/  UIADD3 UR11, UR11, UR12, URZ ;  /* 0x0000000c0b0b7290 */ /* 0x000fe2000fffe03f */
[C---:B------:R-:W-:Y:S01]  /*cc00*/  VIADD R163, R16.reuse, 0x78 ;  /* 0x0000007810a37836 */ /* 0x040fe20000000000 */
[----:B------:R-:W-:Y:S01]  /*cc10*/  ULDC.64 UR14, c[0x0][0xb40] ;  /* 0x0002d000000e7ab9 */ /* 0x000fe20000000a00 */
[----:B------:R-:W-:Y:S01]  /*cc20*/  ULDC.64 UR12, c[0x0][0xb38] ;  /* 0x0002ce00000c7ab9 */ /* 0x000fe20000000a00 */
[----:B------:R-:W-:Y:S01]  /*cc30*/  UIMAD UR4, UR4, UR14, URZ ;  /* 0x0000000e040472a4 */ /* 0x000fe2000f8e023f */
[C---:B------:R-:W-:Y:S01]  /*cc40*/  VIADD R165, R16.reuse, 0x70 ;  /* 0x0000007010a57836 */ /* 0x040fe20000000000 */
[----:B------:R-:W-:Y:S01]  /*cc50*/  UIMAD.WIDE.U32 UR10, UR39, UR12, UR10 ;  /* 0x0000000c270a72a5 */ /* 0x000fe2000f8e000a */
[C---:B------:R-:W-:Y:S01]  /*cc60*/  VIADD R167, R16.reuse, 0x68 ;  /* 0x0000006810a77836 */ /* 0x040fe20000000000 */
[----:B------:R-:W-:Y:S01]  /*cc70*/  UIMAD UR4, UR36, UR15, UR4 ;  /* 0x0000000f240472a4 */ /* 0x000fe2000f8e0204 */
[C---:B------:R-:W-:Y:S01]  /*cc80*/  VIADD R169, R16.reuse, 0x60 ;  /* 0x0000006010a97836 */ /* 0x040fe20000000000 */
[----:B------:R-:W-:Y:S01]  /*cc90*/  UIMAD UR11, UR39, UR13, UR11 ;  /* 0x0000000d270b72a4 */ /* 0x000fe2000f8e020b */
[C---:B------:R-:W-:Y:S01]  /*cca0*/  VIADD R171, R16.reuse, 0x58 ;  /* 0x0000005810ab7836 */ /* 0x040fe20000000000 */
[----:B------:R-:W-:Y:S01]  /*ccb0*/  UIADD3 UR8, UR8, 0x38820, URZ ;  /* 0x0003882008087890 */ /* 0x000fe2000fffe03f */
[C---:B------:R-:W-:Y:S01]  /*ccc0*/  VIADD R173, R16.reuse, 0x50 ;  /* 0x0000005010ad7836 */ /* 0x040fe20000000000 */
[----:B------:R-:W-:Y:S01]  /*ccd0*/  UIMAD.WIDE.U32 UR36, UR36, UR14, UR10 ;  /* 0x0000000e242472a5 */ /* 0x000fe2000f8e000a */
[----:B------:R-:W-:Y:S01]  /*cce0*/  VIADD R175, R16, 0x48 ;  /* 0x0000004810af7836 */ /* 0x000fe20000000000 */
[----:B------:R-:W-:Y:S01]  /*ccf0*/  ULDC.64 UR12, c[0x0][0xb48] ;  /* 0x0002d200000c7ab9 */ /* 0x000fe20000000a00 */
[----:B------:R-:W-:Y:S01]  /*cd00*/  @UP2 ULDC UR10, c[0x0][0xbec] ;  /* 0x0002fb00000a2ab9 */ /* 0x000fe20000000800 */
[----:B------:R-:W-:Y:S01]  /*cd10*/  UIADD3 UR11, UR37, UR4, URZ ;  /* 0x00000004250b7290 */ /* 0x000fe2000fffe03f */
[----:B------:R-:W-:Y:S01]  /*cd20*/  @P1 IMAD.HI.U32 R0, R76, UR10, RZ ;  /* 0x0000000a4c001c27 */ /* 0x000fe2000f8e00ff */
[----:B------:R-:W-:Y:S01]  /*cd30*/  UPRMT UR8, URZ, 0x654, UR8 ;  /* 0x000006543f087896 */ /* 0x000fe20008000008 */
[----:B------:R-:W-:Y:S01]  /*cd40*/  BSSY B1, `(.L_x_180) ;  /* 0x00000d9000017945 */ /* 0x000fe20003800000 */
[----:B------:R-:W-:Y:S01]  /*cd50*/  @UP2 ULDC UR4, c[0x0][0xbf0] ;  /* 0x0002fc0000042ab9 */ /* 0x000fe20000000800 */
[----:B------:R-:W-:Y:S01]  /*cd60*/  UMOV UR10, UR36 ;  /* 0x00000024000a7c82 */ /* 0x000fe20008000000 */
[----:B------:R-:W-:Y:S01]  /*cd70*/  @P1 SHF.R.U32.HI R71, RZ, UR4, R0 ;  /* 0x00000004ff471c19 */ /* 0x000fe20008011600 */
[----:B------:R-:W-:Y:S01]  /*cd80*/  UIMAD.WIDE.U32 UR10, UR40, UR12, UR10 ;  /* 0x0000000c280a72a5 */ /* 0x000fe2000f8e000a */
[C---:B------:R-:W-:Y:S01]  /*cd90*/  VIADD R177, R16.reuse, 0x40 ;  /* 0x0000004010b17836 */ /* 0x040fe20000000000 */
[----:B------:R-:W-:Y:S01]  /*cda0*/  SHF.R.S32.HI R78, RZ, 0x1f, R18 ;  /* 0x0000001fff4e7819 */ /* 0x000fe20000011412 */
[----:B------:R-:W-:Y:S01]  /*cdb0*/  VIADD R179, R16, 0x38 ;  /* 0x0000003810b37836 */ /* 0x000fe20000000000 */
[--C-:B------:R-:W-:Y:S01]  /*cdc0*/  SHF.R.S32.HI R0, RZ, 0x1f, R71.reuse ;  /* 0x0000001fff007819 */ /* 0x100fe20000011447 */
[----:B------:R-:W-:Y:S01]  /*cdd0*/  IMAD.MOV R73, RZ, RZ, -R71 ;  /* 0x000000ffff497224 */ /* 0x000fe200078e0a47 */
[----:B------:R-:W-:-:S02]  /*cde0*/  UIMAD UR40, UR40, UR13, UR11 ;  /* 0x0000000d282872a4 */ /* 0x000fc4000f8e020b */
[----:B------:R-:W-:Y:S01]  /*cdf0*/  IMAD.U32 R69, RZ, RZ, UR11 ;  /* 0x0000000bff457e24 */ /* 0x000fe2000f8e00ff */
[----:B------:R-:W-:Y:S01]  /*ce00*/  SYNCS.ARRIVE.TRANS64.RED.A1T0 RZ, [UR8], RZ ;  /* 0x000000ffffff79a7 */ /* 0x000fe20008100408 */
[----:B------:R-:W-:Y:S01]  /*ce10*/  ULDC.64 UR12, c[0x0][0xb30] ;  /* 0x0002cc00000c7ab9 */ /* 0x000fe20000000a00 */
[----:B------:R-:W-:Y:S01]  /*ce20*/  IMAD R73, R73, UR22, R76 ;  /* 0x0000001649497c24 */ /* 0x000fe2000f8e024c */
[----:B------:R-:W-:Y:S01]  /*ce30*/  SHF.R.S32.HI R79, RZ, 0x1f, R19 ;  /* 0x0000001fff4f7819 */ /* 0x000fe20000011413 */
[----:B------:R-:W-:Y:S01]  /*ce40*/  IMAD R0, R0, UR12, RZ ;  /* 0x0000000c00007c24 */ /* 0x000fe2000f8e02ff */
[----:B------:R-:W-:Y:S01]  /*ce50*/  SHF.R.S32.HI R80, RZ, 0x1f, R22 ;  /* 0x0000001fff507819 */ /* 0x000fe20000011416 */
[----:B------:R-:W-:Y:S01]  /*ce60*/  IMAD.U32 R68, RZ, RZ, UR10 ;  /* 0x0000000aff447e24 */ /* 0x000fe2000f8e00ff */
[----:B------:R-:W-:Y:S01]  /*ce70*/  ULDC.64 UR10, c[0x0][0xb28] ;  /* 0x0002ca00000a7ab9 */ /* 0x000fe20000000a00 */
[----:B------:R-:W-:Y:S01]  /*ce80*/  IMAD.U32 R69, RZ, RZ, UR40 ;  /* 0x00000028ff457e24 */ /* 0x000fe2000f8e00ff */
[----:B------:R-:W-:Y:S01]  /*ce90*/  SHF.R.S32.HI R81, RZ, 0x1f, R23 ;  /* 0x0000001fff517819 */ /* 0x000fe20000011417 */
[C---:B------:R-:W-:Y:S01]  /*cea0*/  IMAD R75, R71.reuse, UR13, R0 ;  /* 0x0000000d474b7c24 */ /* 0x040fe2000f8e0200 */
[----:B------:R-:W-:Y:S01]  /*ceb0*/  SHF.R.S32.HI R0, RZ, 0x1f, R73 ;  /* 0x0000001fff007819 */ /* 0x000fe20000011449 */
[----:B------:R-:W-:Y:S01]  /*cec0*/  IMAD.WIDE.U32 R68, R71, UR12, R68 ;  /* 0x0000000c47447c25 */ /* 0x000fe2000f8e0044 */
[----:B------:R-:W-:-:S02]  /*ced0*/  SHF.R.S32.HI R82, RZ, 0x1f, R232 ;  /* 0x0000001fff527819 */ /* 0x000fc400000114e8 */
[----:B------:R-:W-:Y:S01]  /*cee0*/  SHF.R.S32.HI R83, RZ, 0x1f, R233 ;  /* 0x0000001fff537819 */ /* 0x000fe200000114e9 */
[----:B------:R-:W-:Y:S01]  /*cef0*/  IMAD R0, R0, UR10, RZ ;  /* 0x0000000a00007c24 */ /* 0x000fe2000f8e02ff */
[----:B------:R-:W-:Y:S01]  /*cf00*/  SHF.R.S32.HI R88, RZ, 0x1f, R234 ;  /* 0x0000001fff587819 */ /* 0x000fe200000114ea */
[----:B------:R-:W-:Y:S01]  /*cf10*/  IMAD.IADD R69, R69, 0x1, R75 ;  /* 0x0000000145457824 */ /* 0x000fe200078e024b */
[----:B------:R-:W-:Y:S01]  /*cf20*/  SHF.R.S32.HI R89, RZ, 0x1f, R235 ;  /* 0x0000001fff597819 */ /* 0x000fe200000114eb */
[C---:B------:R-:W-:Y:S01]  /*cf30*/  IMAD R75, R73.reuse, UR11, R0 ;  /* 0x0000000b494b7c24 */ /* 0x040fe2000f8e0200 */
[----:B------:R-:W-:Y:S01]  /*cf40*/  SHF.R.S32.HI R90, RZ, 0x1f, R236 ;  /* 0x0000001fff5a7819 */ /* 0x000fe200000114ec */
[----:B------:R-:W-:Y:S01]  /*cf50*/  IMAD.WIDE.U32 R68, R73, UR10, R68 ;  /* 0x0000000a49447c25 */ /* 0x000fe2000f8e0044 */
[----:B------:R-:W-:Y:S01]  /*cf60*/  ULDC.64 UR10, c[0x0][0xb00] ;  /* 0x0002c000000a7ab9 */ /* 0x000fe20000000a00 */
[----:B------:R-:W-:Y:S02]  /*cf70*/  SHF.R.S32.HI R91, RZ, 0x1f, R237 ;  /* 0x0000001fff5b7819 */ /* 0x000fe400000114ed */
[----:B------:R-:W-:Y:S01]  /*cf80*/  IMAD.IADD R75, R69, 0x1, R75 ;  /* 0x00000001454b7824 */ /* 0x000fe200078e024b */
[----:B------:R-:W-:Y:S01]  /*cf90*/  LEA R0, P1, R68, UR10, 0x2 ;  /* 0x0000000a44007c11 */ /* 0x000fe2000f8210ff */
[C---:B------:R-:W-:Y:S01]  /*cfa0*/  VIADD R181, R16.reuse, 0x30 ;  /* 0x0000003010b57836 */ /* 0x040fe20000000000 */
[----:B------:R-:W-:Y:S01]  /*cfb0*/  SHF.R.S32.HI R93, RZ, 0x1f, R93 ;  /* 0x0000001fff5d7819 */ /* 0x000fe2000001145d */
[----:B------:R-:W-:Y:S01]  /*cfc0*/  VIADD R183, R16, 0x28 ;  /* 0x0000002810b77836 */ /* 0x000fe20000000000 */
[----:B------:R-:W-:Y:S01]  /*cfd0*/  LEA.HI.X R75, R68, UR11, R75, 0x2, P1 ;  /* 0x0000000b444b7c11 */ /* 0x000fe200088f144b */
[C---:B------:R-:W-:Y:S01]  /*cfe0*/  VIADD R185, R16.reuse, 0x20 ;  /* 0x0000002010b97836 */ /* 0x040fe20000000000 */
[----:B------:R0:W1:Y:S01]  /*cff0*/  SHFL.IDX PT, R68, R0, RZ, 0x1c1f ;  /* 0x001c1fff00447589 */ /* 0x00006200000e0000 */
[C---:B------:R-:W-:Y:S01]  /*d000*/  VIADD R187, R16.reuse, 0x18 ;  /* 0x0000001810bb7836 */ /* 0x040fe20000000000 */
[----:B------:R-:W-:Y:S01]  /*d010*/  SHF.R.S32.HI R95, RZ, 0x1f, R95 ;  /* 0x0000001fff5f7819 */ /* 0x000fe2000001145f */
[C---:B------:R-:W-:Y:S01]  /*d020*/  VIADD R189, R16.reuse, 0x10 ;  /* 0x0000001010bd7836 */ /* 0x040fe20000000000 */
[----:B------:R0:W2:Y:S01]  /*d030*/  SHFL.IDX PT, R69, R75, RZ, 0x1c1f ;  /* 0x001c1fff4b457589 */ /* 0x0000a200000e0000 */
        /* <DEDUP_REMOVED lines=32> */
[----:B------:R-:W-:-:S02]  /*d240*/  VIADD R186, R16, 0x18 ;  /* 0x0000001810ba7836 */ /* 0x000fc40000000000 */
[C---:B------:R-:W-:Y:S02]  /*d250*/  VIADD R188, R16.reuse, 0x10 ;  /* 0x0000001010bc7836 */ /* 0x040fe40000000000 */
[----:B------:R-:W-:Y:S01]  /*d260*/  VIADD R190, R16, 0x8 ;  /* 0x0000000810be7836 */ /* 0x000fe20000000000 */
[----:B012---:R-:W-:Y:S06]  /*d270*/  @P0 BRA `(.L_x_181) ;  /* 0x0000000800140947 */ /* 0x007fec0003800000 */
[----:B------:R-:W-:Y:S02]  /*d280*/  ULDC UR4, c[0x0][0xac8] ;  /* 0x0002b20000047ab9 */ /* 0x000fe40000000800 */
[----:B------:R-:W-:Y:S02]  /*d290*/  ISETP.GE.AND P1, PT, R16, UR4, PT ;  /* 0x0000000410007c0c */ /* 0x000fe4000bf26270 */
[----:B------:R-:W-:Y:S02]  /*d2a0*/  ISETP.GE.AND P2, PT, R190, UR4, PT ;  /* 0x00000004be007c0c */ /* 0x000fe4000bf46270 */
[----:B------:R-:W-:Y:S02]  /*d2b0*/  ISETP.GE.AND P3, PT, R188, UR4, PT ;  /* 0x00000004bc007c0c */ /* 0x000fe4000bf66270 */
[----:B------:R-:W-:Y:S02]  /*d2c0*/  ISETP.GE.AND P4, PT, R186, UR4, PT ;  /* 0x00000004ba007c0c */ /* 0x000fe4000bf86270 */
[----:B------:R-:W-:-:S05]  /*d2d0*/  ISETP.GE.AND P0, PT, R184, UR4, PT ;  /* 0x00000004b8007c0c */ /* 0x000fca000bf06270 */
[----:B------:R-:W-:Y:S02]  /*d2e0*/  @!P1 IMAD.WIDE R72, R16, 0x4, R68 ;  /* 0x0000000410489825 */ /* 0x000fe400078e0244 */
[----:B------:R-:W-:-:S03]  /*d2f0*/  @!P2 LEA R70, P5, R190, R68, 0x2 ;  /* 0x00000044be46a211 */ /* 0x000fc600078a10ff */
[----:B------:R0:W-:Y:S01]  /*d300*/  @!P1 ST.E.64 desc[UR48][R72.64], R6 ;  /* 0x0000000648009985 */ /* 0x0001e2000c101b30 */
[----:B------:R-:W-:Y:S02]  /*d310*/  ISETP.GE.AND P1, PT, R182, UR4, PT ;  /* 0x00000004b6007c0c */ /* 0x000fe4000bf26270 */
[----:B------:R-:W-:-:S05]  /*d320*/  @!P2 LEA.HI.X R71, R190, R69, R191, 0x2, P5 ;  /* 0x00000045be47a211 */ /* 0x000fca00028f14bf */
[----:B------:R1:W-:Y:S01]  /*d330*/  @!P2 ST.E.64 desc[UR48][R70.64], R8 ;  /* 0x000000084600a985 */ /* 0x0003e2000c101b30 */
[----:B------:R-:W-:Y:S02]  /*d340*/  ISETP.GE.AND P2, PT, R180, UR4, PT ;  /* 0x00000004b4007c0c */ /* 0x000fe4000bf46270 */
[----:B0-----:R-:W-:-:S04]  /*d350*/  @!P3 LEA R6, P5, R188, R68, 0x2 ;  /* 0x00000044bc06b211 */ /* 0x001fc800078a10ff */
[----:B------:R-:W-:Y:S02]  /*d360*/  @!P3 LEA.HI.X R7, R188, R69, R189, 0x2, P5 ;  /* 0x00000045bc07b211 */ /* 0x000fe400028f14bd */
[----:B-1----:R-:W-:-:S03]  /*d370*/  @!P4 LEA R8, P6, R186, R68, 0x2 ;  /* 0x00000044ba08c211 */ /* 0x002fc600078c10ff */
[----:B------:R0:W-:Y:S01]  /*d380*/  @!P3 ST.E.64 desc[UR48][R6.64], R14 ;  /* 0x0000000e0600b985 */ /* 0x0001e2000c101b30 */
[----:B------:R-:W-:Y:S02]  /*d390*/  @!P0 LEA R70, P5, R184, R68, 0x2 ;  /* 0x00000044b8468211 */ /* 0x000fe400078a10ff */
[-C--:B------:R-:W-:Y:S02]  /*d3a0*/  @!P4 LEA.HI.X R9, R186, R69.reuse, R187, 0x2, P6 ;  /* 0x00000045ba09c211 */ /* 0x080fe400030f14bb */
[----:B------:R-:W-:Y:S02]  /*d3b0*/  @!P0 LEA.HI.X R71, R184, R69, R185, 0x2, P5 ;  /* 0x00000045b8478211 */ /* 0x000fe400028f14b9 */
[----:B------:R-:W-:Y:S01]  /*d3c0*/  ISETP.GE.AND P3, PT, R178, UR4, PT ;  /* 0x00000004b2007c0c */ /* 0x000fe2000bf66270 */
[----:B------:R1:W-:Y:S01]  /*d3d0*/  @!P4 ST.E.64 desc[UR48][R8.64], R20 ;  /* 0x000000140800c985 */ /* 0x0003e2000c101b30 */
[----:B------:R-:W-:-:S03]  /*d3e0*/  ISETP.GE.AND P4, PT, R176, UR4, PT ;  /* 0x00000004b0007c0c */ /* 0x000fc6000bf86270 */
[----:B------:R-:W-:Y:S01]  /*d3f0*/  @!P0 ST.E.64 desc[UR48][R70.64], R28 ;  /* 0x0000001c46008985 */ /* 0x000fe2000c101b30 */
[----:B------:R-:W-:Y:S02]  /*d400*/  ISETP.GE.AND P0, PT, R174, UR4, PT ;  /* 0x00000004ae007c0c */ /* 0x000fe4000bf06270 */
[----:B0-----:R-:W-:-:S04]  /*d410*/  @!P1 LEA R6, P5, R182, R68, 0x2 ;  /* 0x00000044b6069211 */ /* 0x001fc800078a10ff */
[-C--:B------:R-:W-:Y:S02]  /*d420*/  @!P1 LEA.HI.X R7, R182, R69.reuse, R183, 0x2, P5 ;  /* 0x00000045b6079211 */ /* 0x080fe400028f14b7 */
[-C--:B------:R-:W-:Y:S02]  /*d430*/  @!P3 LEA R14, P5, R178, R68.reuse, 0x2 ;  /* 0x00000044b20eb211 */ /* 0x080fe400078a10ff */
[----:B-1----:R-:W-:Y:S01]  /*d440*/  @!P2 LEA R8, P6, R180, R68, 0x2 ;  /* 0x00000044b408a211 */ /* 0x002fe200078c10ff */
[----:B------:R0:W-:Y:S01]  /*d450*/  @!P1 ST.E.64 desc[UR48][R6.64], R30 ;  /* 0x0000001e06009985 */ /* 0x0001e2000c101b30 */
[----:B------:R-:W-:Y:S02]  /*d460*/  ISETP.GE.AND P1, PT, R172, UR4, PT ;  /* 0x00000004ac007c0c */ /* 0x000fe4000bf26270 */
[-C--:B------:R-:W-:Y:S02]  /*d470*/  @!P2 LEA.HI.X R9, R180, R69.reuse, R181, 0x2, P6 ;  /* 0x00000045b409a211 */ /* 0x080fe400030f14b5 */
[----:B------:R-:W-:-:S03]  /*d480*/  @!P3 LEA.HI.X R15, R178, R69, R179, 0x2, P5 ;  /* 0x00000045b20fb211 */ /* 0x000fc600028f14b3 */
[----:B------:R1:W-:Y:S01]  /*d490*/  @!P2 ST.E.64 desc[UR48][R8.64], R36 ;  /* 0x000000240800a985 */ /* 0x0003e2000c101b30 */
[----:B------:R-:W-:-:S03]  /*d4a0*/  ISETP.GE.AND P2, PT, R170, UR4, PT ;  /* 0x00000004aa007c0c */ /* 0x000fc6000bf46270 */
[----:B------:R2:W-:Y:S01]  /*d4b0*/  @!P3 ST.E.64 desc[UR48][R14.64], R38 ;  /* 0x000000260e00b985 */ /* 0x0005e2000c101b30 */
[----:B------:R-:W-:Y:S02]  /*d4c0*/  ISETP.GE.AND P3, PT, R168, UR4, PT ;  /* 0x00000004a8007c0c */ /* 0x000fe4000bf66270 */
[----:B0-----:R-:W-:-:S04]  /*d4d0*/  @!P4 LEA R6, P5, R176, R68, 0x2 ;  /* 0x00000044b006c211 */ /* 0x001fc800078a10ff */
[----:B------:R-:W-:Y:S02]  /*d4e0*/  @!P4 LEA.HI.X R7, R176, R69, R177, 0x2, P5 ;  /* 0x00000045b007c211 */ /* 0x000fe400028f14b1 */
[----:B-1----:R-:W-:-:S03]  /*d4f0*/  @!P0 LEA R8, P6, R174, R68, 0x2 ;  /* 0x00000044ae088211 */ /* 0x002fc600078c10ff */
[----:B------:R0:W-:Y:S01]  /*d500*/  @!P4 ST.E.64 desc[UR48][R6.64], R44 ;  /* 0x0000002c0600c985 */ /* 0x0001e2000c101b30 */
[----:B------:R-:W-:Y:S02]  /*d510*/  ISETP.GE.AND P4, PT, R166, UR4, PT ;  /* 0x00000004a6007c0c */ /* 0x000fe4000bf86270 */
[----:B--2---:R-:W-:Y:S02]  /*d520*/  @!P1 LEA R14, P5, R172, R68, 0x2 ;  /* 0x00000044ac0e9211 */ /* 0x004fe400078a10ff */
[-C--:B------:R-:W-:Y:S02]  /*d530*/  @!P0 LEA.HI.X R9, R174, R69.reuse, R175, 0x2, P6 ;  /* 0x00000045ae098211 */ /* 0x080fe400030f14af */
[----:B------:R-:W-:-:S03]  /*d540*/  @!P1 LEA.HI.X R15, R172, R69, R173, 0x2, P5 ;  /* 0x00000045ac0f9211 */ /* 0x000fc600028f14ad */
[----:B------:R1:W-:Y:S01]  /*d550*/  @!P0 ST.E.64 desc[UR48][R8.64], R46 ;  /* 0x0000002e08008985 */ /* 0x0003e2000c101b30 */
[----:B0-----:R-:W-:-:S03]  /*d560*/  @!P2 LEA R6, P0, R170, R68, 0x2 ;  /* 0x00000044aa06a211 */ /* 0x001fc600078010ff */
[----:B------:R0:W-:Y:S01]  /*d570*/  @!P1 ST.E.64 desc[UR48][R14.64], R52 ;  /* 0x000000340e009985 */ /* 0x0001e2000c101b30 */
[----:B------:R-:W-:Y:S02]  /*d580*/  ISETP.GE.AND P1, PT, R164, UR4, PT ;  /* 0x00000004a4007c0c */ /* 0x000fe4000bf26270 */
[----:B------:R-:W-:Y:S02]  /*d590*/  @!P2 LEA.HI.X R7, R170, R69, R171, 0x2, P0 ;  /* 0x00000045aa07a211 */ /* 0x000fe400000f14ab */
[----:B------:R-:W-:-:S03]  /*d5a0*/  ISETP.GE.AND P0, PT, R162, UR4, PT ;  /* 0x00000004a2007c0c */ /* 0x000fc6000bf06270 */
[----:B------:R2:W-:Y:S01]  /*d5b0*/  @!P2 ST.E.64 desc[UR48][R6.64], R54 ;  /* 0x000000360600a985 */ /* 0x0005e2000c101b30 */
[-C--:B-1----:R-:W-:Y:S02]  /*d5c0*/  @!P3 LEA R8, P6, R168, R68.reuse, 0x2 ;  /* 0x00000044a808b211 */ /* 0x082fe400078c10ff */
[----:B------:R-:W-:Y:S02]  /*d5d0*/  ISETP.GE.AND P2, PT, R160, UR4, PT ;  /* 0x00000004a0007c0c */ /* 0x000fe4000bf46270 */
[----:B------:R-:W-:Y:S02]  /*d5e0*/  @!P3 LEA.HI.X R9, R168, R69, R169, 0x2, P6 ;  /* 0x00000045a809b211 */ /* 0x000fe400030f14a9 */
[----:B0-----:R-:W-:-:S03]  /*d5f0*/  @!P4 LEA R14, P5, R166, R68, 0x2 ;  /* 0x00000044a60ec211 */ /* 0x001fc600078a10ff */
[----:B------:R0:W-:Y:S01]  /*d600*/  @!P3 ST.E.64 desc[UR48][R8.64], R60 ;  /* 0x0000003c0800b985 */ /* 0x0001e2000c101b30 */
[-C--:B------:R-:W-:Y:S02]  /*d610*/  @!P4 LEA.HI.X R15, R166, R69.reuse, R167, 0x2, P5 ;  /* 0x00000045a60fc211 */ /* 0x080fe400028f14a7 */
[----:B------:R-:W-:Y:S02]  /*d620*/  ISETP.GE.AND P3, PT, R94, UR4, PT ;  /* 0x000000045e007c0c */ /* 0x000fe4000bf66270 */
[-C--:B--2---:R-:W-:Y:S01]  /*d630*/  @!P1 LEA R6, P5, R164, R68.reuse, 0x2 ;  /* 0x00000044a4069211 */ /* 0x084fe200078a10ff */
[----:B------:R1:W-:Y:S01]  /*d640*/  @!P4 ST.E.64 desc[UR48][R14.64], R62 ;  /* 0x0000003e0e00c985 */ /* 0x0003e2000c101b30 */
[----:B------:R-:W-:Y:S02]  /*d650*/  ISETP.GE.AND P4, PT, R92, UR4, PT ;  /* 0x000000045c007c0c */ /* 0x000fe4000bf86270 */
[----:B------:R-:W-:Y:S02]  /*d660*/  @!P1 LEA.HI.X R7, R164, R69, R165, 0x2, P5 ;  /* 0x00000045a4079211 */ /* 0x000fe400028f14a5 */
[----:B0-----:R-:W-:-:S03]  /*d670*/  @!P0 LEA R8, P6, R162, R68, 0x2 ;  /* 0x00000044a2088211 */ /* 0x001fc600078c10ff */
[----:B------:R0:W-:Y:S01]  /*d680*/  @!P1 ST.E.64 desc[UR48][R6.64], R84 ;  /* 0x0000005406009985 */ /* 0x0001e2000c101b30 */
[----:B------:R-:W-:Y:S02]  /*d690*/  ISETP.GE.AND P1, PT, R237, UR4, PT ;  /* 0x00000004ed007c0c */ /* 0x000fe4000bf26270 */
[-C--:B------:R-:W-:Y:S02]  /*d6a0*/  @!P0 LEA.HI.X R9, R162, R69.reuse, R163, 0x2, P6 ;  /* 0x00000045a2098211 */ /* 0x080fe400030f14a3 */
[-C--:B-1----:R-:W-:Y:S02]  /*d6b0*/  @!P2 LEA R14, P5, R160, R68.reuse, 0x2 ;  /* 0x00000044a00ea211 */ /* 0x082fe400078a10ff */
[-C--:B------:R-:W-:Y:S01]  /*d6c0*/  @!P4 LEA R30, P6, R92, R68.reuse, 0x2 ;  /* 0x000000445c1ec211 */ /* 0x080fe200078c10ff */
[----:B------:R1:W-:Y:S01]  /*d6d0*/  @!P0 ST.E.64 desc[UR48][R8.64], R86 ;  /* 0x0000005608008985 */ /* 0x0003e2000c101b30 */
[----:B------:R-:W-:Y:S02]  /*d6e0*/  @!P2 LEA.HI.X R15, R160, R69, R161, 0x2, P5 ;  /* 0x00000045a00fa211 */ /* 0x000fe400028f14a1 */
[----:B------:R-:W-:-:S02]  /*d6f0*/  @!P3 LEA R20, P0, R94, R68, 0x2 ;  /* 0x000000445e14b211 */ /* 0x000fc400078010ff */
[-C--:B------:R-:W-:Y:S01]  /*d700*/  @!P4 LEA.HI.X R31, R92, R69.reuse, R93, 0x2, P6 ;  /* 0x000000455c1fc211 */ /* 0x080fe200030f145d */
[----:B------:R2:W-:Y:S01]  /*d710*/  @!P2 ST.E.64 desc[UR48][R14.64], R100 ;  /* 0x000000640e00a985 */ /* 0x0005e2000c101b30 */
[----:B------:R-:W-:Y:S02]  /*d720*/  ISETP.GE.AND P2, PT, R236, UR4, PT ;  /* 0x00000004ec007c0c */ /* 0x000fe4000bf46270 */
[----:B------:R-:W-:Y:S02]  /*d730*/  @!P3 LEA.HI.X R21, R94, R69, R95, 0x2, P0 ;  /* 0x000000455e15b211 */ /* 0x000fe400000f145f */
[----:B------:R-:W-:Y:S02]  /*d740*/  ISETP.GE.AND P0, PT, R235, UR4, PT ;  /* 0x00000004eb007c0c */ /* 0x000fe4000bf06270 */
[----:B------:R-:W-:Y:S01]  /*d750*/  @!P1 LEA R28, P5, R237, R68, 0x2 ;  /* 0x00000044ed1c9211 */ /* 0x000fe200078a10ff */
[----:B------:R3:W-:Y:S01]  /*d760*/  @!P3 ST.E.64 desc[UR48][R20.64], R102 ;  /* 0x000000661400b985 */ /* 0x0007e2000c101b30 */
[----:B------:R-:W-:-:S02]  /*d770*/  ISETP.GE.AND P3, PT, R234, UR4, PT ;  /* 0x00000004ea007c0c */ /* 0x000fc4000bf66270 */
[-C--:B------:R-:W-:Y:S01]  /*d780*/  @!P1 LEA.HI.X R29, R237, R69.reuse, R91, 0x2, P5 ;  /* 0x00000045ed1d9211 */ /* 0x080fe200028f145b */
[----:B------:R-:W-:Y:S02]  /*d790*/  @!P4 ST.E.64 desc[UR48][R30.64], R108 ;  /* 0x0000006c1e00c985 */ /* 0x000fe4000c101b30 */
[CC--:B0-----:R-:W-:Y:S02]  /*d7a0*/  @!P2 LEA R6, P4, R236.reuse, R68.reuse, 0x2 ;  /* 0x00000044ec06a211 */ /* 0x0c1fe400078810ff */
[----:B------:R0:W-:Y:S01]  /*d7b0*/  @!P1 ST.E.64 desc[UR48][R28.64], R110 ;  /* 0x0000006e1c009985 */ /* 0x0001e2000c101b30 */
[----:B------:R-:W-:Y:S02]  /*d7c0*/  ISETP.GE.AND P1, PT, R233, UR4, PT ;  /* 0x00000004e9007c0c */ /* 0x000fe4000bf26270 */
[----:B------:R-:W-:Y:S02]  /*d7d0*/  @!P2 LEA.HI.X R7, R236, R69, R90, 0x2, P4 ;  /* 0x00000045ec07a211 */ /* 0x000fe400020f145a */
[----:B-1----:R-:W-:-:S02]  /*d7e0*/  @!P0 LEA R8, P6, R235, R68, 0x2 ;  /* 0x00000044eb088211 */ /* 0x002fc400078c10ff */
[----:B------:R-:W-:Y:S01]  /*d7f0*/  ISETP.GE.AND P4, PT, R232, UR4, PT ;  /* 0x00000004e8007c0c */ /* 0x000fe2000bf86270 */
[----:B------:R-:W-:Y:S01]  /*d800*/  @!P2 ST.E.64 desc[UR48][R6.64], R116 ;  /* 0x000000740600a985 */ /* 0x000fe2000c101b30 */
[-C--:B------:R-:W-:Y:S02]  /*d810*/  @!P0 LEA.HI.X R9, R235, R69.reuse, R89, 0x2, P6 ;  /* 0x00000045eb098211 */ /* 0x080fe400030f1459 */
[----:B------:R-:W-:Y:S02]  /*d820*/  ISETP.GE.AND P2, PT, R23, UR4, PT ;  /* 0x0000000417007c0c */ /* 0x000fe4000bf46270 */
[CC--:B--2---:R-:W-:Y:S01]  /*d830*/  @!P3 LEA R14, P5, R234.reuse, R68.reuse, 0x2 ;  /* 0x00000044ea0eb211 */ /* 0x0c4fe200078a10ff */
[----:B------:R1:W-:Y:S01]  /*d840*/  @!P0 ST.E.64 desc[UR48][R8.64], R118 ;  /* 0x0000007608008985 */ /* 0x0003e2000c101b30 */
[----:B---3--:R-:W-:Y:S02]  /*d850*/  @!P1 LEA R20, P0, R233, R68, 0x2 ;  /* 0x00000044e9149211 */ /* 0x008fe400078010ff */
[----:B------:R-:W-:-:S02]  /*d860*/  @!P3 LEA.HI.X R15, R234, R69, R88, 0x2, P5 ;  /* 0x00000045ea0fb211 */ /* 0x000fc400028f1458 */
[-C--:B------:R-:W-:Y:S02]  /*d870*/  @!P1 LEA.HI.X R21, R233, R69.reuse, R83, 0x2, P0 ;  /* 0x00000045e9159211 */ /* 0x080fe400000f1453 */
[----:B------:R-:W-:Y:S01]  /*d880*/  ISETP.GE.AND P0, PT, R22, UR4, PT ;  /* 0x0000000416007c0c */ /* 0x000fe2000bf06270 */
[----:B------:R2:W-:Y:S01]  /*d890*/  @!P3 ST.E.64 desc[UR48][R14.64], R124 ;  /* 0x0000007c0e00b985 */ /* 0x0005e2000c101b30 */
[CC--:B0-----:R-:W-:Y:S02]  /*d8a0*/  @!P4 LEA R28, P3, R232.reuse, R68.reuse, 0x2 ;  /* 0x00000044e81cc211 */ /* 0x0c1fe400078610ff */
[C---:B------:R-:W-:Y:S01]  /*d8b0*/  @!P2 LEA R30, P5, R23.reuse, R68, 0x2 ;  /* 0x00000044171ea211 */ /* 0x040fe200078a10ff */
[----:B------:R0:W-:Y:S01]  /*d8c0*/  @!P1 ST.E.64 desc[UR48][R20.64], R126 ;  /* 0x0000007e14009985 */ /* 0x0001e2000c101b30 */
[-C--:B------:R-:W-:Y:S01]  /*d8d0*/  @!P4 LEA.HI.X R29, R232, R69.reuse, R82, 0x2, P3 ;  /* 0x00000045e81dc211 */ /* 0x080fe200018f1452 */
[----:B-1----:R-:W-:Y:S01]  /*d8e0*/  VIADD R9, R16, 0xf0 ;  /* 0x000000f010097836 */ /* 0x002fe20000000000 */
[----:B------:R-:W-:-:S02]  /*d8f0*/  @!P2 LEA.HI.X R31, R23, R69, R81, 0x2, P5 ;  /* 0x00000045171fa211 */ /* 0x000fc400028f1451 */
[----:B------:R-:W-:Y:S01]  /*d900*/  ISETP.GE.AND P1, PT, R17, UR4, PT ;  /* 0x0000000411007c0c */ /* 0x000fe2000bf26270 */
[----:B------:R1:W-:Y:S01]  /*d910*/  @!P4 ST.E.64 desc[UR48][R28.64], R132 ;  /* 0x000000841c00c985 */ /* 0x0003e2000c101b30 */
[----:B------:R-:W-:Y:S02]  /*d920*/  ISETP.GE.AND P3, PT, R9, UR4, PT ;  /* 0x0000000409007c0c */ /* 0x000fe4000bf66270 */
[----:B------:R-:W-:Y:S01]  /*d930*/  ISETP.GE.AND P5, PT, R19, UR4, PT ;  /* 0x0000000413007c0c */ /* 0x000fe2000bfa6270 */
[----:B------:R3:W-:Y:S01]  /*d940*/  @!P2 ST.E.64 desc[UR48][R30.64], R134 ;  /* 0x000000861e00a985 */ /* 0x0007e2000c101b30 */
[----:B------:R-:W-:Y:S01]  /*d950*/  @!P0 LEA R6, P2, R22, R68, 0x2 ;  /* 0x0000004416068211 */ /* 0x000fe200078410ff */
[----:B--2---:R-:W-:Y:S01]  /*d960*/  VIADD R15, R16, 0xf8 ;  /* 0x000000f8100f7836 */ /* 0x004fe20000000000 */
[----:B------:R-:W-:Y:S02]  /*d970*/  ISETP.GE.AND P4, PT, R18, UR4, PT ;  /* 0x0000000412007c0c */ /* 0x000fe4000bf86270 */
[----:B------:R-:W-:-:S02]  /*d980*/  @!P0 LEA.HI.X R7, R22, R69, R80, 0x2, P2 ;  /* 0x0000004516078211 */ /* 0x000fc400010f1450 */
[----:B------:R-:W-:Y:S02]  /*d990*/  ISETP.GE.AND P2, PT, R15, UR4, PT ;  /* 0x000000040f007c0c */ /* 0x000fe4000bf46270 */
[----:B------:R-:W-:Y:S01]  /*d9a0*/  SHF.R.S32.HI R8, RZ, 0x1f, R17 ;  /* 0x0000001fff087819 */ /* 0x000fe20000011411 */
[----:B------:R2:W-:Y:S01]  /*d9b0*/  @!P0 ST.E.64 desc[UR48][R6.64], R140 ;  /* 0x0000008c06008985 */ /* 0x0005e2000c101b30 */
[-C--:B0-----:R-:W-:Y:S02]  /*d9c0*/  @!P1 LEA R20, P6, R17, R68.reuse, 0x2 ;  /* 0x0000004411149211 */ /* 0x081fe400078c10ff */
[----:B------:R-:W-:Y:S02]  /*d9d0*/  SHF.R.S32.HI R14, RZ, 0x1f, R9 ;  /* 0x0000001fff0e7819 */ /* 0x000fe40000011409 */
[----:B-1----:R-:W-:Y:S02]  /*d9e0*/  @!P3 LEA R28, P0, R9, R68, 0x2 ;  /* 0x00000044091cb211 */ /* 0x002fe400078010ff */
[----:B------:R-:W-:-:S02]  /*d9f0*/  @!P1 LEA.HI.X R21, R17, R69, R8, 0x2, P6 ;  /* 0x0000004511159211 */ /* 0x000fc400030f1408 */
[-C--:B------:R-:W-:Y:S02]  /*da00*/  @!P5 LEA R8, P6, R19, R68.reuse, 0x2 ;  /* 0x000000441308d211 */ /* 0x080fe400078c10ff */
[-C--:B------:R-:W-:Y:S02]  /*da10*/  @!P3 LEA.HI.X R29, R9, R69.reuse, R14, 0x2, P0 ;  /* 0x00000045091db211 */ /* 0x080fe400000f140e */
[----:B------:R-:W-:Y:S02]  /*da20*/  @!P5 LEA.HI.X R9, R19, R69, R79, 0x2, P6 ;  /* 0x000000451309d211 */ /* 0x000fe400030f144f */
[----:B---3--:R-:W-:Y:S02]  /*da30*/  SHF.R.S32.HI R31, RZ, 0x1f, R15 ;  /* 0x0000001fff1f7819 */ /* 0x008fe4000001140f */
[-C--:B------:R-:W-:Y:S01]  /*da40*/  @!P2 LEA R30, P6, R15, R68.reuse, 0x2 ;  /* 0x000000440f1ea211 */ /* 0x080fe200078c10ff */
[----:B------:R2:W-:Y:S01]  /*da50*/  @!P5 ST.E.64 desc[UR48][R8.64], R142 ;  /* 0x0000008e0800d985 */ /* 0x0005e2000c101b30 */
[----:B------:R-:W-:-:S02]  /*da60*/  @!P4 LEA R14, P0, R18, R68, 0x2 ;  /* 0x00000044120ec211 */ /* 0x000fc400078010ff */
[-C--:B------:R-:W-:Y:S02]  /*da70*/  @!P2 LEA.HI.X R31, R15, R69.reuse, R31, 0x2, P6 ;  /* 0x000000450f1fa211 */ /* 0x080fe400030f141f */
[----:B------:R-:W-:-:S05]  /*da80*/  @!P4 LEA.HI.X R15, R18, R69, R78, 0x2, P0 ;  /* 0x00000045120fc211 */ /* 0x000fca00000f144e */
[----:B------:R2:W-:Y:S04]  /*da90*/  @!P4 ST.E.64 desc[UR48][R14.64], R148 ;  /* 0x000000940e00c985 */ /* 0x0005e8000c101b30 */
[----:B------:R2:W-:Y:S04]  /*daa0*/  @!P1 ST.E.64 desc[UR48][R20.64], R150 ;  /* 0x0000009614009985 */ /* 0x0005e8000c101b30 */
[----:B------:R2:W-:Y:S04]  /*dab0*/  @!P3 ST.E.64 desc[UR48][R28.64], R156 ;  /* 0x0000009c1c00b985 */ /* 0x0005e8000c101b30 */
[----:B------:R2:W-:Y:S02]  /*dac0*/  @!P2 ST.E.64 desc[UR48][R30.64], R158 ;  /* 0x0000009e1e00a985 */ /* 0x0005e4000c101b30 */
.L_x_181:
[----:B------:R-:W-:Y:S05]  /*dad0*/  BSYNC B1 ;  /* 0x0000000000017941 */ /* 0x000fea0003800000 */
.L_x_180:
[----:B------:R-:W-:Y:S01]  /*dae0*/  ISETP.GE.AND P0, PT, R74, UR9, PT ;  /* 0x000000094a007c0c */ /* 0x000fe2000bf06270 */
[----:B--2---:R0:W1:Y:S04]  /*daf0*/  SHFL.IDX PT, R7, R75, 0x1, 0x1c1f ;  /* 0x003c1f004b077f89 */ /* 0x00406800000e0000 */
[----:B------:R0:W2:Y:S08]  /*db00*/  SHFL.IDX PT, R6, R0, 0x1, 0x1c1f ;  /* 0x003c1f0000067f89 */ /* 0x0000b000000e0000 */
[----:B0-----:R-:W-:Y:S05]  /*db10*/  @P0 BRA `(.L_x_179) ;  /* 0x0000001400ec0947 */ /* 0x001fea0003800000 */
[----:B------:R-:W-:Y:S02]  /*db20*/  ULDC UR4, c[0x0][0xac8] ;  /* 0x0002b20000047ab9 */ /* 0x000fe40000000800 */
[----:B------:R-:W-:Y:S02]  /*db30*/  ISETP.GE.AND P2, PT, R16, UR4, PT ;  /* 0x0000000410007c0c */ /* 0x000fe4000bf46270 */
[----:B------:R-:W-:Y:S02]  /*db40*/  ISETP.GE.AND P5, PT, R190, UR4, PT ;  /* 0x00000004be007c0c */ /* 0x000fe4000bfa6270 */
[----:B------:R-:W-:Y:S02]  /*db50*/  ISETP.GE.AND P4, PT, R188, UR4, PT ;  /* 0x00000004bc007c0c */ /* 0x000fe4000bf86270 */
[----:B------:R-:W-:Y:S02]  /*db60*/  ISETP.GE.AND P3, PT, R186, UR4, PT ;  /* 0x00000004ba007c0c */ /* 0x000fe4000bf66270 */
[----:B------:R-:W-:-:S05]  /*db70*/  ISETP.GE.AND P0, PT, R184, UR4, PT ;  /* 0x00000004b8007c0c */ /* 0x000fca000bf06270 */
[----:B-12---:R-:W-:Y:S02]  /*db80*/  @!P2 IMAD.WIDE R8, R16, 0x4, R6 ;  /* 0x000000041008a825 */ /* 0x006fe400078e0206 */
[----:B------:R-:W-:-:S03]  /*db90*/  @!P5 LEA R14, P1, R190, R6, 0x2 ;  /* 0x00000006be0ed211 */ /* 0x000fc600078210ff */
[----:B------:R0:W-:Y:S01]  /*dba0*/  @!P2 ST.E.64 desc[UR48][R8.64], R10 ;  /* 0x0000000a0800a985 */ /* 0x0001e2000c101b30 */
[-C--:B------:R-:W-:Y:S02]  /*dbb0*/  @!P4 LEA R20, P2, R188, R6.reuse, 0x2 ;  /* 0x00000006bc14c211 */ /* 0x080fe400078410ff */
[-C--:B------:R-:W-:Y:S02]  /*dbc0*/  @!P5 LEA.HI.X R15, R190, R7.reuse, R191, 0x2, P1 ;  /* 0x00000007be0fd211 */ /* 0x080fe400008f14bf */
[----:B------:R-:W-:Y:S02]  /*dbd0*/  ISETP.GE.AND P1, PT, R182, UR4, PT ;  /* 0x00000004b6007c0c */ /* 0x000fe4000bf26270 */
[-C--:B------:R-:W-:Y:S01]  /*dbe0*/  @!P4 LEA.HI.X R21, R188, R7.reuse, R189, 0x2, P2 ;  /* 0x00000007bc15c211 */ /* 0x080fe200010f14bd */
[----:B------:R1:W-:Y:S01]  /*dbf0*/  @!P5 ST.E.64 desc[UR48][R14.64], R12 ;  /* 0x0000000c0e00d985 */ /* 0x0003e2000c101b30 */
[----:B------:R-:W-:Y:S02]  /*dc00*/  @!P3 LEA R28, P6, R186, R6, 0x2 ;  /* 0x00000006ba1cb211 */ /* 0x000fe400078c10ff */
[----:B------:R-:W-:Y:S01]  /*dc10*/  ISETP.GE.AND P2, PT, R180, UR4, PT ;  /* 0x00000004b4007c0c */ /* 0x000fe2000bf46270 */
[----:B------:R-:W-:Y:S01]  /*dc20*/  @!P4 ST.E.64 desc[UR48][R20.64], R24 ;  /* 0x000000181400c985 */ /* 0x000fe2000c101b30 */
[----:B------:R-:W-:-:S02]  /*dc30*/  @!P3 LEA.HI.X R29, R186, R7, R187, 0x2, P6 ;  /* 0x00000007ba1db211 */ /* 0x000fc400030f14bb */
[----:B------:R-:W-:Y:S02]  /*dc40*/  ISETP.GE.AND P4, PT, R178, UR4, PT ;  /* 0x00000004b2007c0c */ /* 0x000fe4000bf86270 */
[-C--:B------:R-:W-:Y:S01]  /*dc50*/  @!P0 LEA R30, P5, R184, R6.reuse, 0x2 ;  /* 0x00000006b81e8211 */ /* 0x080fe200078a10ff */
[----:B------:R2:W-:Y:S01]  /*dc60*/  @!P3 ST.E.64 desc[UR48][R28.64], R26 ;  /* 0x0000001a1c00b985 */ /* 0x0005e2000c101b30 */
[----:B------:R-:W-:Y:S02]  /*dc70*/  ISETP.GE.AND P3, PT, R176, UR4, PT ;  /* 0x00000004b0007c0c */ /* 0x000fe4000bf66270 */
[-C--:B------:R-:W-:Y:S02]  /*dc80*/  @!P0 LEA.HI.X R31, R184, R7.reuse, R185, 0x2, P5 ;  /* 0x00000007b81f8211 */ /* 0x080fe400028f14b9 */
[-C--:B0-----:R-:W-:Y:S02]  /*dc90*/  @!P1 LEA R8, P5, R182, R6.reuse, 0x2 ;  /* 0x00000006b6089211 */ /* 0x081fe400078a10ff */
[----:B------:R-:W-:Y:S01]  /*dca0*/  @!P2 LEA R10, P6, R180, R6, 0x2 ;  /* 0x00000006b40aa211 */ /* 0x000fe200078c10ff */
[----:B------:R-:W-:Y:S01]  /*dcb0*/  @!P0 ST.E.64 desc[UR48][R30.64], R32 ;  /* 0x000000201e008985 */ /* 0x000fe2000c101b30 */
[----:B------:R-:W-:-:S02]  /*dcc0*/  @!P1 LEA.HI.X R9, R182, R7, R183, 0x2, P5 ;  /* 0x00000007b6099211 */ /* 0x000fc400028f14b7 */
[-C--:B------:R-:W-:Y:S02]  /*dcd0*/  @!P2 LEA.HI.X R11, R180, R7.reuse, R181, 0x2, P6 ;  /* 0x00000007b40ba211 */ /* 0x080fe400030f14b5 */
[-C--:B-1----:R-:W-:Y:S01]  /*dce0*/  @!P4 LEA R12, P5, R178, R6.reuse, 0x2 ;  /* 0x00000006b20cc211 */ /* 0x082fe200078a10ff */
[----:B------:R0:W-:Y:S01]  /*dcf0*/  @!P1 ST.E.64 desc[UR48][R8.64], R34 ;  /* 0x0000002208009985 */ /* 0x0001e2000c101b30 */
[----:B------:R-:W-:Y:S01]  /*dd00*/  ISETP.GE.AND P0, PT, R174, UR4, PT ;  /* 0x00000004ae007c0c */ /* 0x000fe2000bf06270 */
[----:B--2---:R-:W-:Y:S01]  /*dd10*/  VIADD R27, R16, 0xf0 ;  /* 0x000000f0101b7836 */ /* 0x004fe20000000000 */
[----:B------:R-:W-:Y:S01]  /*dd20*/  @!P4 LEA.HI.X R13, R178, R7, R179, 0x2, P5 ;  /* 0x00000007b20dc211 */ /* 0x000fe200028f14b3 */
[----:B------:R1:W-:Y:S01]  /*dd30*/  @!P2 ST.E.64 desc[UR48][R10.64], R40 ;  /* 0x000000280a00a985 */ /* 0x0003e2000c101b30 */
[----:B------:R-:W-:Y:S02]  /*dd40*/  ISETP.GE.AND P1, PT, R172, UR4, PT ;  /* 0x00000004ac007c0c */ /* 0x000fe4000bf26270 */
[----:B------:R-:W-:Y:S01]  /*dd50*/  @!P3 LEA R14, P2, R176, R6, 0x2 ;  /* 0x00000006b00eb211 */ /* 0x000fe200078410ff */
[----:B------:R2:W-:Y:S01]  /*dd60*/  @!P4 ST.E.64 desc[UR48][R12.64], R42 ;  /* 0x0000002a0c00c985 */ /* 0x0005e2000c101b30 */
[----:B------:R-:W-:-:S02]  /*dd70*/  ISETP.GE.AND P4, PT, R170, UR4, PT ;  /* 0x00000004aa007c0c */ /* 0x000fc4000bf86270 */
[-C--:B------:R-:W-:Y:S02]  /*dd80*/  @!P3 LEA.HI.X R15, R176, R7.reuse, R177, 0x2, P2 ;  /* 0x00000007b00fb211 */ /* 0x080fe400010f14b1 */
[----:B------:R-:W-:Y:S02]  /*dd90*/  ISETP.GE.AND P2, PT, R168, UR4, PT ;  /* 0x00000004a8007c0c */ /* 0x000fe4000bf46270 */
[-C--:B------:R-:W-:Y:S01]  /*dda0*/  @!P0 LEA R20, P6, R174, R6.reuse, 0x2 ;  /* 0x00000006ae148211 */ /* 0x080fe200078c10ff */
[----:B------:R3:W-:Y:S01]  /*ddb0*/  @!P3 ST.E.64 desc[UR48][R14.64], R48 ;  /* 0x000000300e00b985 */ /* 0x0007e2000c101b30 */
[----:B------:R-:W-:Y:S02]  /*ddc0*/  ISETP.GE.AND P3, PT, R166, UR4, PT ;  /* 0x00000004a6007c0c */ /* 0x000fe4000bf66270 */
[----:B------:R-:W-:Y:S02]  /*ddd0*/  @!P1 LEA R24, P5, R172, R6, 0x2 ;  /* 0x00000006ac189211 */ /* 0x000fe400078a10ff */
[----:B------:R-:W-:-:S02]  /*dde0*/  @!P0 LEA.HI.X R21, R174, R7, R175, 0x2, P6 ;  /* 0x00000007ae158211 */ /* 0x000fc400030f14af */
[-C--:B------:R-:W-:Y:S02]  /*ddf0*/  @!P1 LEA.HI.X R25, R172, R7.reuse, R173, 0x2, P5 ;  /* 0x00000007ac199211 */ /* 0x080fe400028f14ad */
[-C--:B0-----:R-:W-:Y:S01]  /*de00*/  @!P4 LEA R8, P5, R170, R6.reuse, 0x2 ;  /* 0x00000006aa08c211 */ /* 0x081fe200078a10ff */
[----:B------:R0:W-:Y:S01]  /*de10*/  @!P0 ST.E.64 desc[UR48][R20.64], R50 ;  /* 0x0000003214008985 */ /* 0x0001e2000c101b30 */
[----:B------:R-:W-:Y:S02]  /*de20*/  ISETP.GE.AND P0, PT, R164, UR4, PT ;  /* 0x00000004a4007c0c */ /* 0x000fe4000bf06270 */
[-C--:B-1----:R-:W-:Y:S01]  /*de30*/  @!P2 LEA R10, P6, R168, R6.reuse, 0x2 ;  /* 0x00000006a80aa211 */ /* 0x082fe200078c10ff */
[----:B------:R1:W-:Y:S01]  /*de40*/  @!P1 ST.E.64 desc[UR48][R24.64], R56 ;  /* 0x0000003818009985 */ /* 0x0003e2000c101b30 */
[----:B------:R-:W-:Y:S02]  /*de50*/  @!P4 LEA.HI.X R9, R170, R7, R171, 0x2, P5 ;  /* 0x00000007aa09c211 */ /* 0x000fe400028f14ab */
[----:B--2---:R-:W-:-:S02]  /*de60*/  @!P3 LEA R12, P5, R166, R6, 0x2 ;  /* 0x00000006a60cb211 */ /* 0x004fc400078a10ff */
[-C--:B------:R-:W-:Y:S01]  /*de70*/  @!P2 LEA.HI.X R11, R168, R7.reuse, R169, 0x2, P6 ;  /* 0x00000007a80ba211 */ /* 0x080fe200030f14a9 */
[----:B------:R2:W-:Y:S01]  /*de80*/  @!P4 ST.E.64 desc[UR48][R8.64], R58 ;  /* 0x0000003a0800c985 */ /* 0x0005e2000c101b30 */
[----:B------:R-:W-:Y:S02]  /*de90*/  @!P3 LEA.HI.X R13, R166, R7, R167, 0x2, P5 ;  /* 0x00000007a60db211 */ /* 0x000fe400028f14a7 */
[----:B------:R-:W-:Y:S01]  /*dea0*/  ISETP.GE.AND P1, PT, R162, UR4, PT ;  /* 0x00000004a2007c0c */ /* 0x000fe2000bf26270 */
[----:B------:R4:W-:Y:S01]  /*deb0*/  @!P2 ST.E.64 desc[UR48][R10.64], R64 ;  /* 0x000000400a00a985 */ /* 0x0009e2000c101b30 */
[----:B------:R-:W-:Y:S02]  /*dec0*/  ISETP.GE.AND P4, PT, R160, UR4, PT ;  /* 0x00000004a0007c0c */ /* 0x000fe4000bf86270 */
[----:B---3--:R-:W-:Y:S01]  /*ded0*/  @!P0 LEA R14, P2, R164, R6, 0x2 ;  /* 0x00000006a40e8211 */ /* 0x008fe200078410ff */
[----:B------:R3:W-:Y:S01]  /*dee0*/  @!P3 ST.E.64 desc[UR48][R12.64], R66 ;  /* 0x000000420c00b985 */ /* 0x0007e2000c101b30 */
[----:B------:R-:W-:-:S02]  /*def0*/  ISETP.GE.AND P3, PT, R94, UR4, PT ;  /* 0x000000045e007c0c */ /* 0x000fc4000bf66270 */
[-C--:B------:R-:W-:Y:S02]  /*df00*/  @!P0 LEA.HI.X R15, R164, R7.reuse, R165, 0x2, P2 ;  /* 0x00000007a40f8211 */ /* 0x080fe400010f14a5 */
[----:B------:R-:W-:Y:S02]  /*df10*/  ISETP.GE.AND P2, PT, R92, UR4, PT ;  /* 0x000000045c007c0c */ /* 0x000fe4000bf46270 */
[----:B------:R-:W-:Y:S01]  /*df20*/  SHF.R.S32.HI R0, RZ, 0x1f, R27 ;  /* 0x0000001fff007819 */ /* 0x000fe2000001141b */
[----:B------:R5:W-:Y:S01]  /*df30*/  @!P0 ST.E.64 desc[UR48][R14.64], R96 ;  /* 0x000000600e008985 */ /* 0x000be2000c101b30 */
[-C--:B0-----:R-:W-:Y:S02]  /*df40*/  @!P1 LEA R20, P6, R162, R6.reuse, 0x2 ;  /* 0x00000006a2149211 */ /* 0x081fe400078c10ff */
[----:B-1----:R-:W-:Y:S02]  /*df50*/  @!P4 LEA R24, P5, R160, R6, 0x2 ;  /* 0x00000006a018c211 */ /* 0x002fe400078a10ff */
[----:B------:R-:W-:-:S02]  /*df60*/  @!P1 LEA.HI.X R21, R162, R7, R163, 0x2, P6 ;  /* 0x00000007a2159211 */ /* 0x000fc400030f14a3 */
[----:B------:R-:W-:Y:S02]  /*df70*/  ISETP.GE.AND P0, PT, R237, UR4, PT ;  /* 0x00000004ed007c0c */ /* 0x000fe4000bf06270 */
[-C--:B------:R-:W-:Y:S01]  /*df80*/  @!P4 LEA.HI.X R25, R160, R7.reuse, R161, 0x2, P5 ;  /* 0x00000007a019c211 */ /* 0x080fe200028f14a1 */
[----:B------:R0:W-:Y:S01]  /*df90*/  @!P1 ST.E.64 desc[UR48][R20.64], R98 ;  /* 0x0000006214009985 */ /* 0x0001e2000c101b30 */
[-C--:B--2---:R-:W-:Y:S02]  /*dfa0*/  @!P3 LEA R8, P5, R94, R6.reuse, 0x2 ;  /* 0x000000065e08b211 */ /* 0x084fe400078a10ff */
[----:B------:R-:W-:Y:S01]  /*dfb0*/  ISETP.GE.AND P1, PT, R236, UR4, PT ;  /* 0x00000004ec007c0c */ /* 0x000fe2000bf26270 */
[----:B------:R1:W-:Y:S01]  /*dfc0*/  @!P4 ST.E.64 desc[UR48][R24.64], R104 ;  /* 0x000000681800c985 */ /* 0x0003e2000c101b30 */
[----:B------:R-:W-:Y:S02]  /*dfd0*/  @!P3 LEA.HI.X R9, R94, R7, R95, 0x2, P5 ;  /* 0x000000075e09b211 */ /* 0x000fe400028f145f */
[----:B----4-:R-:W-:-:S02]  /*dfe0*/  @!P2 LEA R10, P6, R92, R6, 0x2 ;  /* 0x000000065c0aa211 */ /* 0x010fc400078c10ff */
[----:B------:R-:W-:Y:S01]  /*dff0*/  ISETP.GE.AND P4, PT, R235, UR4, PT ;  /* 0x00000004eb007c0c */ /* 0x000fe2000bf86270 */
[----:B------:R2:W-:Y:S01]  /*e000*/  @!P3 ST.E.64 desc[UR48][R8.64], R106 ;  /* 0x0000006a0800b985 */ /* 0x0005e2000c101b30 */
[----:B------:R-:W-:Y:S02]  /*e010*/  ISETP.GE.AND P3, PT, R234, UR4, PT ;  /* 0x00000004ea007c0c */ /* 0x000fe4000bf66270 */
[C---:B---3--:R-:W-:Y:S02]  /*e020*/  @!P0 LEA R12, P5, R237.reuse, R6, 0x2 ;  /* 0x00000006ed0c8211 */ /* 0x048fe400078a10ff */
[-C--:B------:R-:W-:Y:S02]  /*e030*/  @!P2 LEA.HI.X R11, R92, R7.reuse, R93, 0x2, P6 ;  /* 0x000000075c0ba211 */ /* 0x080fe400030f145d */
[----:B------:R-:W-:-:S03]  /*e040*/  @!P0 LEA.HI.X R13, R237, R7, R91, 0x2, P5 ;  /* 0x00000007ed0d8211 */ /* 0x000fc600028f145b */
[----:B------:R3:W-:Y:S01]  /*e050*/  @!P2 ST.E.64 desc[UR48][R10.64], R112 ;  /* 0x000000700a00a985 */ /* 0x0007e2000c101b30 */
[CC--:B-----5:R-:W-:Y:S02]  /*e060*/  @!P1 LEA R14, P2, R236.reuse, R6.reuse, 0x2 ;  /* 0x00000006ec0e9211 */ /* 0x0e0fe400078410ff */
[-C--:B0-----:R-:W-:Y:S01]  /*e070*/  @!P4 LEA R20, P5, R235, R6.reuse, 0x2 ;  /* 0x00000006eb14c211 */ /* 0x081fe200078a10ff */
[----:B------:R0:W-:Y:S01]  /*e080*/  @!P0 ST.E.64 desc[UR48][R12.64], R114 ;  /* 0x000000720c008985 */ /* 0x0001e2000c101b30 */
[----:B------:R-:W-:Y:S02]  /*e090*/  ISETP.GE.AND P0, PT, R233, UR4, PT ;  /* 0x00000004e9007c0c */ /* 0x000fe4000bf06270 */
[-C--:B------:R-:W-:Y:S02]  /*e0a0*/  @!P1 LEA.HI.X R15, R236, R7.reuse, R90, 0x2, P2 ;  /* 0x00000007ec0f9211 */ /* 0x080fe400010f145a */
[----:B------:R-:W-:Y:S02]  /*e0b0*/  ISETP.GE.AND P2, PT, R232, UR4, PT ;  /* 0x00000004e8007c0c */ /* 0x000fe4000bf46270 */
[----:B-1----:R-:W-:Y:S01]  /*e0c0*/  @!P3 LEA R24, P6, R234, R6, 0x2 ;  /* 0x00000006ea18b211 */ /* 0x002fe200078c10ff */
[----:B------:R1:W-:Y:S01]  /*e0d0*/  @!P1 ST.E.64 desc[UR48][R14.64], R120 ;  /* 0x000000780e009985 */ /* 0x0003e2000c101b30 */
[----:B------:R-:W-:-:S02]  /*e0e0*/  @!P4 LEA.HI.X R21, R235, R7, R89, 0x2, P5 ;  /* 0x00000007eb15c211 */ /* 0x000fc400028f1459 */
[----:B------:R-:W-:-:S03]  /*e0f0*/  @!P3 LEA.HI.X R25, R234, R7, R88, 0x2, P6 ;  /* 0x00000007ea19b211 */ /* 0x000fc600030f1458 */
[----:B------:R-:W-:Y:S01]  /*e100*/  @!P4 ST.E.64 desc[UR48][R20.64], R122 ;  /* 0x0000007a1400c985 */ /* 0x000fe2000c101b30 */
[-C--:B--2---:R-:W-:Y:S02]  /*e110*/  @!P0 LEA R8, P1, R233, R6.reuse, 0x2 ;  /* 0x00000006e9088211 */ /* 0x084fe400078210ff */
[----:B------:R-:W-:Y:S01]  /*e120*/  ISETP.GE.AND P4, PT, R23, UR4, PT ;  /* 0x0000000417007c0c */ /* 0x000fe2000bf86270 */
[----:B------:R2:W-:Y:S01]  /*e130*/  @!P3 ST.E.64 desc[UR48][R24.64], R128 ;  /* 0x000000801800b985 */ /* 0x0005e2000c101b30 */
[----:B------:R-:W-:Y:S02]  /*e140*/  ISETP.GE.AND P3, PT, R22, UR4, PT ;  /* 0x0000000416007c0c */ /* 0x000fe4000bf66270 */
[C---:B---3--:R-:W-:Y:S02]  /*e150*/  @!P2 LEA R10, P5, R232.reuse, R6, 0x2 ;  /* 0x00000006e80aa211 */ /* 0x048fe400078a10ff */
[-C--:B------:R-:W-:Y:S02]  /*e160*/  @!P0 LEA.HI.X R9, R233, R7.reuse, R83, 0x2, P1 ;  /* 0x00000007e9098211 */ /* 0x080fe400008f1453 */
[----:B------:R-:W-:-:S02]  /*e170*/  @!P2 LEA.HI.X R11, R232, R7, R82, 0x2, P5 ;  /* 0x00000007e80ba211 */ /* 0x000fc400028f1452 */
[----:B------:R-:W-:Y:S01]  /*e180*/  ISETP.GE.AND P1, PT, R27, UR4, PT ;  /* 0x000000041b007c0c */ /* 0x000fe2000bf26270 */
[----:B------:R3:W-:Y:S01]  /*e190*/  @!P0 ST.E.64 desc[UR48][R8.64], R130 ;  /* 0x0000008208008985 */ /* 0x0007e2000c101b30 */
[----:B------:R-:W-:Y:S02]  /*e1a0*/  ISETP.GE.AND P0, PT, R18, UR4, PT ;  /* 0x0000000412007c0c */ /* 0x000fe4000bf06270 */
[-C--:B0-----:R-:W-:Y:S01]  /*e1b0*/  @!P4 LEA R12, P5, R23, R6.reuse, 0x2 ;  /* 0x00000006170cc211 */ /* 0x081fe200078a10ff */
[----:B------:R0:W-:Y:S01]  /*e1c0*/  @!P2 ST.E.64 desc[UR48][R10.64], R136 ;  /* 0x000000880a00a985 */ /* 0x0001e2000c101b30 */
[----:B------:R-:W-:Y:S02]  /*e1d0*/  ISETP.GE.AND P2, PT, R19, UR4, PT ;  /* 0x0000000413007c0c */ /* 0x000fe4000bf46270 */
[----:B-1----:R-:W-:Y:S02]  /*e1e0*/  @!P3 LEA R14, P6, R22, R6, 0x2 ;  /* 0x00000006160eb211 */ /* 0x002fe400078c10ff */
[----:B------:R-:W-:-:S02]  /*e1f0*/  @!P4 LEA.HI.X R13, R23, R7, R81, 0x2, P5 ;  /* 0x00000007170dc211 */ /* 0x000fc400028f1451 */
[----:B------:R-:W-:Y:S02]  /*e200*/  @!P3 LEA.HI.X R15, R22, R7, R80, 0x2, P6 ;  /* 0x00000007160fb211 */ /* 0x000fe400030f1450 */
[----:B------:R-:W-:Y:S01]  /*e210*/  ISETP.GE.AND P6, PT, R17, UR4, PT ;  /* 0x0000000411007c0c */ /* 0x000fe2000bfc6270 */
[----:B------:R1:W-:Y:S01]  /*e220*/  @!P4 ST.E.64 desc[UR48][R12.64], R138 ;  /* 0x0000008a0c00c985 */ /* 0x0003e2000c101b30 */
[----:B--2---:R-:W-:-:S03]  /*e230*/  @!P1 LEA R24, P5, R27, R6, 0x2 ;  /* 0x000000061b189211 */ /* 0x004fc600078a10ff */
[-C--:B---3--:R-:W-:Y:S01]  /*e240*/  @!P2 LEA R8, P4, R19, R6.reuse, 0x2 ;  /* 0x000000061308a211 */ /* 0x088fe200078810ff */
[----:B------:R2:W-:Y:S01]  /*e250*/  @!P3 ST.E.64 desc[UR48][R14.64], R144 ;  /* 0x000000900e00b985 */ /* 0x0005e2000c101b30 */
[-C--:B------:R-:W-:Y:S02]  /*e260*/  @!P1 LEA.HI.X R25, R27, R7.reuse, R0, 0x2, P5 ;  /* 0x000000071b199211 */ /* 0x080fe400028f1400 */
[CC--:B0-----:R-:W-:Y:S02]  /*e270*/  @!P0 LEA R10, P3, R18.reuse, R6.reuse, 0x2 ;  /* 0x00000006120a8211 */ /* 0x0c1fe400078610ff */
[-C--:B------:R-:W-:Y:S02]  /*e280*/  @!P2 LEA.HI.X R9, R19, R7.reuse, R79, 0x2, P4 ;  /* 0x000000071309a211 */ /* 0x080fe400020f144f */
[----:B------:R-:W-:Y:S02]  /*e290*/  SHF.R.S32.HI R0, RZ, 0x1f, R17 ;  /* 0x0000001fff007819 */ /* 0x000fe40000011411 */
[C---:B------:R-:W-:Y:S01]  /*e2a0*/  @!P6 LEA R20, P4, R17.reuse, R6, 0x2 ;  /* 0x000000061114e211 */ /* 0x040fe200078810ff */
[----:B------:R2:W-:Y:S01]  /*e2b0*/  @!P2 ST.E.64 desc[UR48][R8.64], R146 ;  /* 0x000000920800a985 */ /* 0x0005e2000c101b30 */
[-C--:B------:R-:W-:Y:S01]  /*e2c0*/  @!P0 LEA.HI.X R11, R18, R7.reuse, R78, 0x2, P3 ;  /* 0x00000007120b8211 */ /* 0x080fe200018f144e */
[----:B-1----:R-:W-:Y:S01]  /*e2d0*/  VIADD R13, R16, 0xf8 ;  /* 0x000000f8100d7836 */ /* 0x002fe20000000000 */
[----:B------:R-:W-:-:S03]  /*e2e0*/  @!P6 LEA.HI.X R21, R17, R7, R0, 0x2, P4 ;  /* 0x000000071115e211 */ /* 0x000fc600020f1400 */
[----:B------:R2:W-:Y:S01]  /*e2f0*/  @!P0 ST.E.64 desc[UR48][R10.64], R152 ;  /* 0x000000980a008985 */ /* 0x0005e2000c101b30 */
[----:B------:R-:W-:-:S03]  /*e300*/  ISETP.GE.AND P0, PT, R13, UR4, PT ;  /* 0x000000040d007c0c */ /* 0x000fc6000bf06270 */
[----:B------:R2:W-:Y:S04]  /*e310*/  @!P6 ST.E.64 desc[UR48][R20.64], R154 ;  /* 0x0000009a1400e985 */ /* 0x0005e8000c101b30 */
[----:B------:R2:W-:Y:S06]  /*e320*/  @!P1 ST.E.64 desc[UR48][R24.64], R2 ;  /* 0x0000000218009985 */ /* 0x0005ec000c101b30 */
[----:B------:R-:W-:Y:S05]  /*e330*/  @P0 BRA `(.L_x_179) ;  /* 0x0000000c00e40947 */ /* 0x000fea0003800000 */
[----:B--2---:R-:W-:Y:S02]  /*e340*/  LEA R2, P0, R13, R6, 0x2 ;  /* 0x000000060d027211 */ /* 0x004fe400078010ff */
[----:B------:R-:W-:-:S04]  /*e350*/  SHF.R.S32.HI R6, RZ, 0x1f, R13 ;  /* 0x0000001fff067819 */ /* 0x000fc8000001140d */
[----:B------:R-:W-:-:S05]  /*e360*/  LEA.HI.X R3, R13, R7, R6, 0x2, P0 ;  /* 0x000000070d037211 */ /* 0x000fca00000f1406 */
[----:B------:R0:W-:Y:S01]  /*e370*/  ST.E.64 desc[UR48][R2.64], R4 ;  /* 0x0000000402007985 */ /* 0x0001e2000c101b30 */
[----:B------:R-:W-:Y:S05]  /*e380*/  BRA `(.L_x_179) ;  /* 0x0000000c00d07947 */ /* 0x000fea0003800000 */
.L_x_170:
[----:B------:R-:W-:Y:S02]  /*e390*/  ULDC.64 UR8, c[0x0][0xc00] ;  /* 0x0003000000087ab9 */ /* 0x000fe40000000a00 */
[----:B------:R-:W-:-:S04]  /*e3a0*/  UISETP.NE.U32.AND UP0, UPT, UR8, URZ, UPT ;  /* 0x0000003f0800728c */ /* 0x000fc8000bf05070 */
[----:B------:R-:W-:-:S03]  /*e3b0*/  UISETP.NE.AND.EX UP0, UPT, UR9, URZ, UPT, UP0 ;  /* 0x0000003f0900728c */ /* 0x000fc6000bf05300 */
[----:B------:R-:W-:Y:S02]  /*e3c0*/  ULDC.64 UR8, c[0x0][0xc00] ;  /* 0x0003000000087ab9 */ /* 0x000fe40000000a00 */
[----:B------:R-:W-:Y:S01]  /*e3d0*/  UIMAD.WIDE UR8, UR36, 0x4, UR8 ;  /* 0x00000004240878a5 */ /* 0x000fe2000f8e0208 */
[----:B------:R-:W-:-:S05]  /*e3e0*/  PLOP3.LUT P1, PT, PT, PT, UP0, 0x80, 0x0 ;  /* 0x000000000000781c */ /* 0x000fca0003f2f008 */
[----:B------:R-:W-:Y:S02]  /*e3f0*/  IMAD.U32 R2, RZ, RZ, UR8 ;  /* 0x00000008ff027e24 */ /* 0x000fe4000f8e00ff */
[----:B------:R-:W-:Y:S01]  /*e400*/  IMAD.U32 R3, RZ, RZ, UR9 ;  /* 0x00000009ff037e24 */ /* 0x000fe2000f8e00ff */
[----:B------:R-:W-:Y:S02]  /*e410*/  ULDC.64 UR8, c[0x0][0xc08] ;  /* 0x0003020000087ab9 */ /* 0x000fe40000000a00 */
[----:B------:R-:W-:-:S03]  /*e420*/  UISETP.NE.U32.AND UP1, UPT, UR8, URZ, UPT ;  /* 0x0000003f0800728c */ /* 0x000fc6000bf25070 */
[----:B------:R-:W2:Y:S01]  /*e430*/  @P1 LDG.E R6, desc[UR48][R2.64] ;  /* 0x0000003002061981 */ /* 0x000ea2000c1e1900 */
[----:B------:R-:W-:Y:S01]  /*e440*/  UISETP.NE.AND.EX UP1, UPT, UR9, URZ, UPT, UP1 ;  /* 0x0000003f0900728c */ /* 0x000fe2000bf25310 */
[----:B------:R-:W-:Y:S01]  /*e450*/  ULDC UR4, c[0x0][0xa88] ;  /* 0x0002a20000047ab9 */ /* 0x000fe20000000800 */
[----:B------:R-:W1:Y:S01]  /*e460*/  S2R R7, SR_TID.X ;  /* 0x0000000000077919 */ /* 0x000e620000002100 */
[----:B------:R-:W-:-:S03]  /*e470*/  IMAD.U32 R0, RZ, RZ, UR4 ;  /* 0x00000004ff007e24 */ /* 0x000fc6000f8e00ff */
[----:B------:R-:W-:-:S05]  /*e480*/  PLOP3.LUT P2, PT, PT, PT, UP1, 0x80, 0x0 ;  /* 0x000000000000781c */ /* 0x000fca0003f4f018 */
[----:B------:R-:W-:-:S04]  /*e490*/  @UP1 ULEA UR8, UP2, UR36, UR8, 0x2 ;  /* 0x0000000824081291 */ /* 0x000fc8000f84103f */
[----:B------:R-:W-:Y:S02]  /*e4a0*/  @UP1 ULEA.HI.X UR9, UR36, UR9, UR37, 0x2, UP2 ;  /* 0x0000000924091291 */ /* 0x000fe400090f1425 */
[----:B------:R-:W-:-:S04]  /*e4b0*/  IMAD.U32 R4, RZ, RZ, UR8 ;  /* 0x00000008ff047e24 */ /* 0x000fc8000f8e00ff */
[----:B------:R-:W-:-:S05]  /*e4c0*/  IMAD.U32 R5, RZ, RZ, UR9 ;  /* 0x00000009ff057e24 */ /* 0x000fca000f8e00ff */
[----:B------:R3:W5:Y:S01]  /*e4d0*/  @P2 LDG.E R0, desc[UR48][R4.64] ;  /* 0x0000003004002981 */ /* 0x000762000c1e1900 */
[----:B------:R-:W-:Y:S01]  /*e4e0*/  UMOV UR4, URZ ;  /* 0x0000003f00047c82 */ /* 0x000fe20008000000 */
[----:B--2---:R-:W-:Y:S01]  /*e4f0*/  @P1 R2UR UR4, R6 ;  /* 0x00000000060412ca */ /* 0x004fe200000e0000 */
[----:B-1----:R-:W-:-:S05]  /*e500*/  VIADD R6, R7, 0xffffff80 ;  /* 0xffffff8007067836 */ /* 0x002fca0000000000 */
[----:B------:R-:W-:-:S07]  /*e510*/  ISETP.GT.AND P0, PT, R6, 0x7f, PT ;  /* 0x0000007f0600780c */ /* 0x000fce0003f04270 */
[----:B------:R-:W-:Y:S01]  /*e520*/  USHF.R.S32.HI UR16, URZ, 0x1f, UR4 ;  /* 0x0000001f3f107899 */ /* 0x000fe20008011404 */
[----:B---3--:R-:W-:Y:S11]  /*e530*/  @P2 BRA `(.L_x_182) ;  /* 0x0000000000102947 */ /* 0x008ff60003800000 */
[----:B------:R-:W-:Y:S05]  /*e540*/  @!P1 BRA `(.L_x_182) ;  /* 0x00000000000c9947 */ /* 0x000fea0003800000 */
[----:B------:R-:W2:Y:S04]  /*e550*/  LDG.E R5, desc[UR48][R2.64] ;  /* 0x0000003002057981 */ /* 0x000ea8000c1e1900 */
[----:B-----5:R-:W2:Y:S02]  /*e560*/  LDG.E R0, desc[UR48][R2.64+0x4] ;  /* 0x0000043002007981 */ /* 0x020ea4000c1e1900 */
[----:B--2---:R-:W-:-:S07]  /*e570*/  IMAD.IADD R0, R0, 0x1, -R5 ;  /* 0x0000000100007824 */ /* 0x004fce00078e0a05 */
.L_x_182:
[----:B------:R-:W-:Y:S01]  /*e580*/  USEL UR36, UR36, URZ, !UP0 ;  /* 0x0000003f24247287 */ /* 0x000fe2000c000000 */
[----:B------:R-:W-:Y:S01]  /*e590*/  BSSY B1, `(.L_x_183) ;  /* 0x0000038000017945 */ /* 0x000fe20003800000 */
[----:B------:R-:W-:-:S03]  /*e5a0*/  USEL UR37, UR37, URZ, !UP0 ;  /* 0x0000003f25257287 */ /* 0x000fc6000c000000 */
[----:B------:R-:W-:Y:S09]  /*e5b0*/  @P0 BRA `(.L_x_184) ;  /* 0x0000000000d40947 */ /* 0x000ff20003800000 */
[----:B------:R-:W1:Y:S01]  /*e5c0*/  LDC R9, c[0x0][0xbe8] ;  /* 0x0002fa00ff097b82 */ /* 0x000e620000000800 */
[----:B------:R-:W-:-:S04]  /*e5d0*/  IMAD.U32 R2, RZ, RZ, UR42 ;  /* 0x0000002aff027e24 */ /* 0x000fc8000f8e00ff */
[----:B------:R-:W-:-:S04]  /*e5e0*/  IMAD R2, R2, 0x80, R7 ;  /* 0x0000008002027824 */ /* 0x000fc800078e0207 */
[----:B------:R-:W-:Y:S02]  /*e5f0*/  VIADD R4, R2, 0xffffff80 ;  /* 0xffffff8002047836 */ /* 0x000fe40000000000 */
[----:B-1---5:R-:W-:-:S05]  /*e600*/  IMAD R3, R0, R9, RZ ;  /* 0x0000000900037224 */ /* 0x022fca00078e02ff */
[----:B------:R-:W-:-:S13]  /*e610*/  ISETP.GE.AND P0, PT, R4, R3, PT ;  /* 0x000000030400720c */ /* 0x000fda0003f06270 */
[----:B------:R-:W-:Y:S05]  /*e620*/  @P0 BRA `(.L_x_184) ;  /* 0x0000000000b80947 */ /* 0x000fea0003800000 */
[----:B------:R-:W-:Y:S01]  /*e630*/  ISETP.NE.AND P0, PT, R9, 0x1, PT ;  /* 0x000000010900780c */ /* 0x000fe20003f05270 */
[----:B------:R-:W-:Y:S01]  /*e640*/  UISETP.GT.AND UP2, UPT, UR44, 0x1, UPT ;  /* 0x000000012c00788c */ /* 0x000fe2000bf44270 */
[----:B------:R-:W-:Y:S01]  /*e650*/  IMAD.MOV.U32 R5, RZ, RZ, R4 ;  /* 0x000000ffff057224 */ /* 0x000fe200078e0004 */
[----:B------:R-:W-:Y:S02]  /*e660*/  UMOV UR8, 0x9b8 ;  /* 0x000009b800087882 */ /* 0x000fe40000000000 */
[----:B------:R-:W-:Y:S02]  /*e670*/  USEL UR17, UR8, 0x978, UP2 ;  /* 0x0000097808117887 */ /* 0x000fe40009000000 */
[----:B------:R-:W-:-:S06]  /*e680*/  USEL UR19, UR40, URZ, UP2 ;  /* 0x0000003f28137287 */ /* 0x000fcc0009000000 */
[----:B------:R-:W1:Y:S04]  /*e690*/  @P0 LDC R3, c[0x0][0xbec] ;  /* 0x0002fb00ff030b82 */ /* 0x000e680000000800 */
[----:B------:R-:W-:Y:S01]  /*e6a0*/  ULDC.64 UR8, c[0x0][UR17+0x218] ;  /* 0x0000860011087abb */ /* 0x000fe20008000a00 */
[----:B------:R-:W-:Y:S01]  /*e6b0*/  ULDC.64 UR12, c[0x0][UR17+0x220] ;  /* 0x00008800110c7abb */ /* 0x000fe20008000a00 */
[----:B------:R-:W-:Y:S01]  /*e6c0*/  ULDC.64 UR14, c[0x0][UR17+0x228] ;  /* 0x00008a00110e7abb */ /* 0x000fe20008000a00 */
[----:B------:R-:W-:Y:S01]  /*e6d0*/  UIMAD.WIDE.U32 UR10, UR8, UR39, URZ ;  /* 0x00000027080a72a5 */ /* 0x000fe2000f8e003f */
[----:B------:R-:W2:Y:S01]  /*e6e0*/  @P0 LDC R7, c[0x0][0xbf0] ;  /* 0x0002fc00ff070b82 */ /* 0x000ea20000000800 */
[----:B------:R-:W-:Y:S02]  /*e6f0*/  UIMAD UR18, UR9, UR39, URZ ;  /* 0x00000027091272a4 */ /* 0x000fe4000f8e023f */
[----:B------:R-:W-:-:S02]  /*e700*/  UIMAD UR13, UR13, UR36, URZ ;  /* 0x000000240d0d72a4 */ /* 0x000fc4000f8e023f */
[----:B------:R-:W-:Y:S02]  /*e710*/  UIMAD.WIDE.U32 UR20, UR14, UR19, URZ ;  /* 0x000000130e1472a5 */ /* 0x000fe4000f8e003f */
[----:B------:R-:W-:Y:S02]  /*e720*/  UIMAD.WIDE.U32 UR8, UR12, UR36, URZ ;  /* 0x000000240c0872a5 */ /* 0x000fe4000f8e003f */
[----:B------:R-:W-:Y:S02]  /*e730*/  UIMAD UR14, UR15, UR19, URZ ;  /* 0x000000130f0e72a4 */ /* 0x000fe4000f8e023f */
[----:B------:R-:W-:Y:S02]  /*e740*/  UIMAD UR13, UR12, UR37, UR13 ;  /* 0x000000250c0d72a4 */ /* 0x000fe4000f8e020d */
[----:B------:R-:W-:Y:S02]  /*e750*/  UIADD3 UR10, UP0, UP1, UR8, UR10, UR4 ;  /* 0x0000000a080a7290 */ /* 0x000fe4000f91e004 */
[----:B------:R-:W-:Y:S01]  /*e760*/  UIADD3 UR8, UR14, UR21, URZ ;  /* 0x000000150e087290 */ /* 0x000fe2000fffe03f */
[----:B-1----:R-:W-:Y:S01]  /*e770*/  @P0 IMAD.HI.U32 R2, R4, R3, RZ ;  /* 0x0000000304020227 */ /* 0x002fe200078e00ff */
[----:B------:R-:W-:-:S02]  /*e780*/  UIADD3 UR11, UR18, UR11, URZ ;  /* 0x0000000b120b7290 */ /* 0x000fc4000fffe03f */
[----:B------:R-:W-:Y:S01]  /*e790*/  UIADD3 UR13, UR9, UR13, URZ ;  /* 0x0000000d090d7290 */ /* 0x000fe2000fffe03f */
[----:B------:R-:W-:Y:S02]  /*e7a0*/  IMAD.U32 R3, RZ, RZ, UR21 ;  /* 0x00000015ff037e24 */ /* 0x000fe4000f8e00ff */
[----:B------:R-:W-:Y:S01]  /*e7b0*/  IMAD.U32 R8, RZ, RZ, UR8 ;  /* 0x00000008ff087e24 */ /* 0x000fe2000f8e00ff */
[----:B------:R-:W-:Y:S01]  /*e7c0*/  ULDC.64 UR8, c[0x0][UR17+0x210] ;  /* 0x0000840011087abb */ /* 0x000fe20008000a00 */
[----:B--2---:R-:W-:Y:S01]  /*e7d0*/  @P0 SHF.R.U32.HI R5, RZ, R7, R2 ;  /* 0x00000007ff050219 */ /* 0x004fe20000011602 */
[----:B------:R-:W-:-:S04]  /*e7e0*/  IMAD.U32 R2, RZ, RZ, UR20 ;  /* 0x00000014ff027e24 */ /* 0x000fc8000f8e00ff */
[--C-:B------:R-:W-:Y:S01]  /*e7f0*/  IMAD.MOV R7, RZ, RZ, -R5.reuse ;  /* 0x000000ffff077224 */ /* 0x100fe200078e0a05 */
[----:B------:R-:W-:Y:S01]  /*e800*/  IADD3 R2, P0, P1, R5, UR10, R2 ;  /* 0x0000000a05027c10 */ /* 0x000fe2000f91e002 */
[----:B------:R-:W-:Y:S01]  /*e810*/  UIADD3.X UR10, UR13, UR11, UR16, UP0, UP1 ;  /* 0x0000000b0d0a7290 */ /* 0x000fe200087e2410 */
[----:B------:R-:W-:Y:S01]  /*e820*/  SHF.R.S32.HI R5, RZ, 0x1f, R5 ;  /* 0x0000001fff057819 */ /* 0x000fe20000011405 */
[----:B------:R-:W-:-:S04]  /*e830*/  IMAD R7, R9, R7, R4 ;  /* 0x0000000709077224 */ /* 0x000fc800078e0204 */
[----:B------:R-:W-:Y:S01]  /*e840*/  IADD3.X R3, R5, UR10, R8, P0, P1 ;  /* 0x0000000a05037c10 */ /* 0x000fe200087e2408 */
[C---:B------:R-:W-:Y:S01]  /*e850*/  IMAD R9, R7.reuse, UR9, RZ ;  /* 0x0000000907097c24 */ /* 0x040fe2000f8e02ff */
[----:B------:R-:W-:Y:S01]  /*e860*/  SHF.R.S32.HI R4, RZ, 0x1f, R7 ;  /* 0x0000001fff047819 */ /* 0x000fe20000011407 */
[----:B------:R-:W-:Y:S01]  /*e870*/  ULDC.64 UR10, c[0x0][0xba8] ;  /* 0x0002ea00000a7ab9 */ /* 0x000fe20000000a00 */
[----:B------:R-:W-:Y:S01]  /*e880*/  @!UP2 ULDC UR10, c[0x0][0xb50] ;  /* 0x0002d400000aaab9 */ /* 0x000fe20000000800 */
[----:B------:R-:W-:Y:S01]  /*e890*/  IMAD.WIDE.U32 R2, R7, UR8, R2 ;  /* 0x0000000807027c25 */ /* 0x000fe2000f8e0002 */
[----:B------:R-:W-:-:S03]  /*e8a0*/  @!UP2 ULDC UR11, c[0x0][0xb54] ;  /* 0x0002d500000baab9 */ /* 0x000fc60000000800 */
[----:B------:R-:W-:Y:S01]  /*e8b0*/  IMAD R9, R4, UR8, R9 ;  /* 0x0000000804097c24 */ /* 0x000fe2000f8e0209 */
[----:B------:R-:W-:-:S03]  /*e8c0*/  LEA R4, P0, R2, UR10, 0x2 ;  /* 0x0000000a02047c11 */ /* 0x000fc6000f8010ff */
[----:B------:R-:W-:-:S05]  /*e8d0*/  IMAD.IADD R3, R3, 0x1, R9 ;  /* 0x0000000103037824 */ /* 0x000fca00078e0209 */
[----:B------:R-:W-:Y:S01]  /*e8e0*/  LEA.HI.X R5, R2, UR11, R3, 0x2, P0 ;  /* 0x0000000b02057c11 */ /* 0x000fe200080f1403 */
[----:B------:R-:W-:-:S05]  /*e8f0*/  IMAD.MOV.U32 R3, RZ, RZ, -0x800000 ;  /* 0xff800000ff037424 */ /* 0x000fca00078e00ff */
[----:B------:R1:W-:Y:S02]  /*e900*/  STG.E desc[UR48][R4.64], R3 ;  /* 0x0000000304007986 */ /* 0x0003e4000c101930 */
.L_x_184:
[----:B------:R-:W-:Y:S05]  /*e910*/  BSYNC B1 ;  /* 0x0000000000017941 */ /* 0x000fea0003800000 */
.L_x_183:
[----:B------:R-:W-:-:S06]  /*e920*/  UISETP.GT.AND UP0, UPT, UR44, 0x1, UPT ;  /* 0x000000012c00788c */ /* 0x000fcc000bf04270 */
[----:B------:R-:W-:-:S13]  /*e930*/  PLOP3.LUT P0, PT, PT, PT, UP0, 0x80, 0x0 ;  /* 0x000000000000781c */ /* 0x000fda0003f0f008 */
[----:B------:R-:W-:Y:S05]  /*e940*/  @P0 BRA `(.L_x_179) ;  /* 0x0000000800600947 */ /* 0x000fea0003800000 */
[----:B------:R-:W2:Y:S01]  /*e950*/  LDC R11, c[0x0][0xbe8] ;  /* 0x0002fa00ff0b7b82 */ /* 0x000ea20000000800 */
[----:B-1----:R-:W-:Y:S01]  /*e960*/  SHF.R.S32.HI R3, RZ, 0x1f, R6 ;  /* 0x0000001fff037819 */ /* 0x002fe20000011406 */
[----:B------:R-:W-:Y:S01]  /*e970*/  ULDC.64 UR10, c[0x0][0xaa0] ;  /* 0x0002a800000a7ab9 */ /* 0x000fe20000000a00 */
[----:B------:R-:W-:Y:S01]  /*e980*/  BSSY B1, `(.L_x_185) ;  /* 0x0000052000017945 */ /* 0x000fe20003800000 */
[----:B------:R-:W-:Y:S01]  /*e990*/  UIMAD.WIDE.U32 UR8, UR4, UR10, URZ ;  /* 0x0000000a040872a5 */ /* 0x000fe2000f8e003f */
[----:B------:R-:W-:Y:S01]  /*e9a0*/  LEA.HI R2, R3, R6, RZ, 0x3 ;  /* 0x0000000603027211 */ /* 0x000fe200078f18ff */
[----:B------:R-:W-:-:S03]  /*e9b0*/  UIMAD UR10, UR16, UR10, URZ ;  /* 0x0000000a100a72a4 */ /* 0x000fc6000f8e023f */
[----:B------:R-:W-:Y:S01]  /*e9c0*/  LOP3.LUT R5, R2, 0xfffffff8, RZ, 0xc0, !PT ;  /* 0xfffffff802057812 */ /* 0x000fe200078ec0ff */
[----:B------:R-:W-:Y:S01]  /*e9d0*/  UIMAD UR10, UR4, UR11, UR10 ;  /* 0x0000000b040a72a4 */ /* 0x000fe2000f8e020a */
[----:B------:R-:W-:-:S03]  /*e9e0*/  SHF.R.S32.HI R13, RZ, 0x3, R2 ;  /* 0x00000003ff0d7819 */ /* 0x000fc60000011402 */
[----:B------:R-:W-:Y:S01]  /*e9f0*/  IMAD.IADD R8, R6, 0x1, -R5 ;  /* 0x0000000106087824 */ /* 0x000fe200078e0a05 */
[----:B------:R-:W-:Y:S01]  /*ea00*/  UIADD3 UR9, UR9, UR10, URZ ;  /* 0x0000000a09097290 */ /* 0x000fe2000fffe03f */
[----:B------:R-:W-:Y:S02]  /*ea10*/  IMAD.U32 R5, RZ, RZ, UR42 ;  /* 0x0000002aff057e24 */ /* 0x000fe4000f8e00ff */
[----:B------:R-:W-:Y:S01]  /*ea20*/  IMAD R2, R8, 0x20, R13 ;  /* 0x0000002008027824 */ /* 0x000fe200078e020d */
[----:B------:R-:W-:Y:S02]  /*ea30*/  ULDC.64 UR10, c[0x0][0xae8] ;  /* 0x0002ba00000a7ab9 */ /* 0x000fe40000000a00 */
[----:B------:R-:W-:Y:S01]  /*ea40*/  UIMAD.WIDE.U32 UR8, UR39, UR10, UR8 ;  /* 0x0000000a270872a5 */ /* 0x000fe2000f8e0008 */
[----:B------:R-:W-:Y:S01]  /*ea50*/  IMAD R6, R5, 0x80, R2 ;  /* 0x0000008005067824 */ /* 0x000fe200078e0202 */
[----:B--2---:R-:W-:Y:S02]  /*ea60*/  ISETP.NE.AND P0, PT, R11, 0x1, PT ;  /* 0x000000010b00780c */ /* 0x004fe40003f05270 */
[----:B------:R-:W-:Y:S01]  /*ea70*/  UIMAD UR9, UR39, UR11, UR9 ;  /* 0x0000000b270972a4 */ /* 0x000fe2000f8e0209 */
[----:B------:R-:W-:-:S02]  /*ea80*/  IMAD.MOV.U32 R5, RZ, RZ, R6 ;  /* 0x000000ffff057224 */ /* 0x000fc400078e0006 */
[----:B------:R-:W-:Y:S02]  /*ea90*/  ULDC.64 UR10, c[0x0][0xaf0] ;  /* 0x0002bc00000a7ab9 */ /* 0x000fe40000000a00 */
[----:B------:R-:W-:-:S04]  /*eaa0*/  UIMAD UR37, UR37, UR10, URZ ;  /* 0x0000000a252572a4 */ /* 0x000fc8000f8e023f */
[----:B------:R-:W-:Y:S02]  /*eab0*/  UIMAD UR4, UR36, UR11, UR37 ;  /* 0x0000000b240472a4 */ /* 0x000fe4000f8e0225 */
[----:B------:R-:W-:Y:S01]  /*eac0*/  UIMAD.WIDE.U32 UR36, UR36, UR10, UR8 ;  /* 0x0000000a242472a5 */ /* 0x000fe2000f8e0008 */
[----:B------:R-:W1:Y:S02]  /*ead0*/  @P0 LDC R3, c[0x0][0xbec] ;  /* 0x0002fb00ff030b82 */ /* 0x000e640000000800 */
[----:B------:R-:W-:Y:S01]  /*eae0*/  ULDC.64 UR8, c[0x0][0xae0] ;  /* 0x0002b80000087ab9 */ /* 0x000fe20000000a00 */
[----:B------:R-:W-:-:S05]  /*eaf0*/  UIADD3 UR4, UR37, UR4, URZ ;  /* 0x0000000425047290 */ /* 0x000fca000fffe03f */
[----:B------:R-:W2:Y:S01]  /*eb00*/  @P0 LDC R7, c[0x0][0xbf0] ;  /* 0x0002fc00ff070b82 */ /* 0x000ea20000000800 */
[----:B-1----:R-:W-:-:S04]  /*eb10*/  @P0 IMAD.HI.U32 R2, R6, R3, RZ ;  /* 0x0000000306020227 */ /* 0x002fc800078e00ff */
[----:B------:R-:W-:Y:S02]  /*eb20*/  IMAD.U32 R3, RZ, RZ, UR37 ;  /* 0x00000025ff037e24 */ /* 0x000fe4000f8e00ff */
[----:B------:R-:W-:Y:S01]  /*eb30*/  IMAD.U32 R3, RZ, RZ, UR4 ;  /* 0x00000004ff037e24 */ /* 0x000fe2000f8e00ff */
[----:B--2---:R-:W-:Y:S01]  /*eb40*/  @P0 SHF.R.U32.HI R5, RZ, R7, R2 ;  /* 0x00000007ff050219 */ /* 0x004fe20000011602 */
[----:B------:R-:W-:-:S03]  /*eb50*/  IMAD.U32 R2, RZ, RZ, UR36 ;  /* 0x00000024ff027e24 */ /* 0x000fc6000f8e00ff */
[--C-:B------:R-:W-:Y:S01]  /*eb60*/  SHF.R.S32.HI R4, RZ, 0x1f, R5.reuse ;  /* 0x0000001fff047819 */ /* 0x100fe20000011405 */
[----:B------:R-:W-:Y:S02]  /*eb70*/  IMAD.MOV R7, RZ, RZ, -R5 ;  /* 0x000000ffff077224 */ /* 0x000fe400078e0a05 */
[----:B------:R-:W-:-:S04]  /*eb80*/  IMAD.WIDE.U32 R2, R5, UR8, R2 ;  /* 0x0000000805027c25 */ /* 0x000fc8000f8e0002 */
[----:B------:R-:W-:Y:S02]  /*eb90*/  IMAD R7, R11, R7, R6 ;  /* 0x000000070b077224 */ /* 0x000fe400078e0206 */
[----:B------:R-:W-:Y:S02]  /*eba0*/  IMAD R4, R4, UR8, RZ ;  /* 0x0000000804047c24 */ /* 0x000fe4000f8e02ff */
[----:B------:R-:W-:Y:S02]  /*ebb0*/  IMAD.U32 R6, RZ, RZ, UR42 ;  /* 0x0000002aff067e24 */ /* 0x000fe4000f8e00ff */
[----:B------:R-:W-:Y:S01]  /*ebc0*/  IMAD R9, R5, UR9, R4 ;  /* 0x0000000905097c24 */ /* 0x000fe2000f8e0204 */
[----:B------:R-:W-:Y:S01]  /*ebd0*/  SHF.R.S32.HI R4, RZ, 0x1f, R7 ;  /* 0x0000001fff047819 */ /* 0x000fe20000011407 */
[----:B------:R-:W-:Y:S01]  /*ebe0*/  ULDC.64 UR8, c[0x0][0xad8] ;  /* 0x0002b60000087ab9 */ /* 0x000fe20000000a00 */
[----:B------:R-:W-:Y:S02]  /*ebf0*/  IMAD R6, R6, 0x80, R13 ;  /* 0x0000008006067824 */ /* 0x000fe400078e020d */
[----:B------:R-:W-:-:S02]  /*ec00*/  IMAD.IADD R3, R3, 0x1, R9 ;  /* 0x0000000103037824 */ /* 0x000fc400078e0209 */
[----:B------:R-:W-:Y:S02]  /*ec10*/  IMAD R4, R4, UR8, RZ ;  /* 0x0000000804047c24 */ /* 0x000fe4000f8e02ff */
[----:B------:R-:W-:-:S04]  /*ec20*/  IMAD.WIDE.U32 R2, R7, UR8, R2 ;  /* 0x0000000807027c25 */ /* 0x000fc8000f8e0002 */
[----:B------:R-:W-:Y:S01]  /*ec30*/  IMAD R5, R7, UR9, R4 ;  /* 0x0000000907057c24 */ /* 0x000fe2000f8e0204 */
[----:B------:R-:W-:Y:S01]  /*ec40*/  ULDC.64 UR8, c[0x0][0xa80] ;  /* 0x0002a00000087ab9 */ /* 0x000fe20000000a00 */
[----:B-----5:R-:W-:Y:S02]  /*ec50*/  IMAD R11, R0, R11, RZ ;  /* 0x0000000b000b7224 */ /* 0x020fe400078e02ff */
[----:B------:R-:W-:Y:S02]  /*ec60*/  VIADD R4, R6, 0x40 ;  /* 0x0000004006047836 */ /* 0x000fe40000000000 */
[----:B------:R-:W-:Y:S01]  /*ec70*/  IMAD.IADD R3, R3, 0x1, R5 ;  /* 0x0000000103037824 */ /* 0x000fe200078e0205 */
[----:B------:R-:W-:Y:S01]  /*ec80*/  LEA R5, P2, R2, UR8, 0x1 ;  /* 0x0000000802057c11 */ /* 0x000fe2000f8408ff */
[----:B------:R-:W-:Y:S01]  /*ec90*/  VIADD R0, R6, 0x20 ;  /* 0x0000002006007836 */ /* 0x000fe20000000000 */
[----:B------:R-:W-:Y:S01]  /*eca0*/  ISETP.GE.AND P0, PT, R4, R11, PT ;  /* 0x0000000b0400720c */ /* 0x000fe20003f06270 */
[----:B------:R-:W-:Y:S01]  /*ecb0*/  IMAD.SHL.U32 R7, R8, 0x8, RZ ;  /* 0x0000000808077824 */ /* 0x000fe200078e00ff */
[----:B------:R-:W-:-:S02]  /*ecc0*/  LEA.HI.X R4, R2, UR9, R3, 0x1, P2 ;  /* 0x0000000902047c11 */ /* 0x000fc400090f0c03 */
[-C--:B------:R-:W-:Y:S01]  /*ecd0*/  ISETP.GE.AND P2, PT, R6, R11.reuse, PT ;  /* 0x0000000b0600720c */ /* 0x080fe20003f46270 */
[C---:B------:R-:W-:Y:S01]  /*ece0*/  VIADD R9, R7.reuse, 0x80 ;  /* 0x0000008007097836 */ /* 0x040fe20000000000 */
[----:B------:R-:W-:Y:S01]  /*ecf0*/  ISETP.GE.AND P1, PT, R0, R11, PT ;  /* 0x0000000b0000720c */ /* 0x000fe20003f26270 */
[C---:B------:R-:W-:Y:S01]  /*ed00*/  VIADD R15, R7.reuse, 0xc0 ;  /* 0x000000c0070f7836 */ /* 0x040fe20000000000 */
[----:B------:R1:W2:Y:S01]  /*ed10*/  SHFL.IDX PT, R2, R5, RZ, 0x181f ;  /* 0x00181fff05027589 */ /* 0x0002a200000e0000 */
[----:B------:R-:W-:Y:S01]  /*ed20*/  VIADD R13, R7, 0x40 ;  /* 0x00000040070d7836 */ /* 0x000fe20000000000 */
[----:B------:R-:W-:Y:S02]  /*ed30*/  SHF.R.S32.HI R10, RZ, 0x1f, R7 ;  /* 0x0000001fff0a7819 */ /* 0x000fe40000011407 */
[----:B------:R1:W3:Y:S01]  /*ed40*/  SHFL.IDX PT, R0, R4, RZ, 0x181f ;  /* 0x00181fff04007589 */ /* 0x0002e200000e0000 */
[----:B------:R-:W-:Y:S02]  /*ed50*/  SHF.R.S32.HI R8, RZ, 0x1f, R9 ;  /* 0x0000001fff087819 */ /* 0x000fe40000011409 */
[----:B------:R-:W-:-:S02]  /*ed60*/  SHF.R.S32.HI R12, RZ, 0x1f, R15 ;  /* 0x0000001fff0c7819 */ /* 0x000fc4000001140f */
[----:B------:R-:W-:Y:S01]  /*ed70*/  SHF.R.S32.HI R14, RZ, 0x1f, R13 ;  /* 0x0000001fff0e7819 */ /* 0x000fe2000001140d */
[----:B------:R-:W-:Y:S06]  /*ed80*/  @P2 BRA `(.L_x_186) ;  /* 0x0000000000442947 */ /* 0x000fec0003800000 */
[----:B------:R-:W-:Y:S02]  /*ed90*/  ULDC UR4, c[0x0][0xac8] ;  /* 0x0002b20000047ab9 */ /* 0x000fe40000000800 */
[----:B------:R-:W-:Y:S02]  /*eda0*/  ISETP.GE.AND P5, PT, R7, UR4, PT ;  /* 0x0000000407007c0c */ /* 0x000fe4000bfa6270 */
[----:B------:R-:W-:Y:S02]  /*edb0*/  ISETP.GE.AND P4, PT, R13, UR4, PT ;  /* 0x000000040d007c0c */ /* 0x000fe4000bf86270 */
[----:B------:R-:W-:Y:S02]  /*edc0*/  ISETP.GE.AND P3, PT, R9, UR4, PT ;  /* 0x0000000409007c0c */ /* 0x000fe4000bf66270 */
[----:B------:R-:W-:-:S07]  /*edd0*/  ISETP.GE.AND P2, PT, R15, UR4, PT ;  /* 0x000000040f007c0c */ /* 0x000fce000bf46270 */
[----:B--2---:R-:W-:-:S04]  /*ede0*/  @!P5 LEA R20, P6, R7, R2, 0x1 ;  /* 0x000000020714d211 */ /* 0x004fc800078c08ff */
[----:B---3--:R-:W-:Y:S02]  /*edf0*/  @!P5 LEA.HI.X R21, R7, R0, R10, 0x1, P6 ;  /* 0x000000000715d211 */ /* 0x008fe400030f0c0a */
[----:B------:R-:W-:-:S03]  /*ee00*/  @!P4 LEA R24, P6, R13, R2, 0x1 ;  /* 0x000000020d18c211 */ /* 0x000fc600078c08ff */
[----:B------:R4:W-:Y:S01]  /*ee10*/  @!P5 ST.E.128 desc[UR48][R20.64], RZ ;  /* 0x000000ff1400d985 */ /* 0x0009e2000c101d30 */
[----:B------:R-:W-:Y:S02]  /*ee20*/  @!P4 LEA.HI.X R25, R13, R0, R14, 0x1, P6 ;  /* 0x000000000d19c211 */ /* 0x000fe400030f0c0e */
[----:B------:R-:W-:-:S03]  /*ee30*/  @!P3 LEA R26, P6, R9, R2, 0x1 ;  /* 0x00000002091ab211 */ /* 0x000fc600078c08ff */
[----:B------:R4:W-:Y:S01]  /*ee40*/  @!P4 ST.E.128 desc[UR48][R24.64], RZ ;  /* 0x000000ff1800c985 */ /* 0x0009e2000c101d30 */
[----:B------:R-:W-:Y:S02]  /*ee50*/  @!P3 LEA.HI.X R27, R9, R0, R8, 0x1, P6 ;  /* 0x00000000091bb211 */ /* 0x000fe400030f0c08 */
[----:B------:R-:W-:-:S03]  /*ee60*/  @!P2 LEA R2, P6, R15, R2, 0x1 ;  /* 0x000000020f02a211 */ /* 0x000fc600078c08ff */
[----:B------:R4:W-:Y:S01]  /*ee70*/  @!P3 ST.E.128 desc[UR48][R26.64], RZ ;  /* 0x000000ff1a00b985 */ /* 0x0009e2000c101d30 */
[----:B------:R-:W-:-:S05]  /*ee80*/  @!P2 LEA.HI.X R3, R15, R0, R12, 0x1, P6 ;  /* 0x000000000f03a211 */ /* 0x000fca00030f0c0c */
[----:B------:R4:W-:Y:S04]  /*ee90*/  @!P2 ST.E.128 desc[UR48][R2.64], RZ ;  /* 0x000000ff0200a985 */ /* 0x0009e8000c101d30 */
.L_x_186:
[----:B------:R-:W-:Y:S05]  /*eea0*/  BSYNC B1 ;  /* 0x0000000000017941 */ /* 0x000fea0003800000 */
.L_x_185:
[----:B---3--:R3:W0:Y:S01]  /*eeb0*/  SHFL.IDX PT, R0, R4, 0x1, 0x181f ;  /* 0x00381f0004007f89 */ /* 0x00862200000e0000 */
[----:B------:R-:W-:Y:S03]  /*eec0*/  BSSY B1, `(.L_x_187) ;  /* 0x0000014000017945 */ /* 0x000fe60003800000 */
[----:B--2-4-:R3:W2:Y:S01]  /*eed0*/  SHFL.IDX PT, R2, R5, 0x1, 0x181f ;  /* 0x00381f0005027f89 */ /* 0x0146a200000e0000 */
[----:B------:R-:W-:Y:S05]  /*eee0*/  @P1 BRA `(.L_x_188) ;  /* 0x0000000000441947 */ /* 0x000fea0003800000 */
[----:B------:R-:W-:Y:S02]  /*eef0*/  ULDC UR4, c[0x0][0xac8] ;  /* 0x0002b20000047ab9 */ /* 0x000fe40000000800 */
[----:B------:R-:W-:Y:S02]  /*ef00*/  ISETP.GE.AND P4, PT, R7, UR4, PT ;  /* 0x0000000407007c0c */ /* 0x000fe4000bf86270 */
[----:B------:R-:W-:Y:S02]  /*ef10*/  ISETP.GE.AND P3, PT, R13, UR4, PT ;  /* 0x000000040d007c0c */ /* 0x000fe4000bf66270 */
[----:B------:R-:W-:Y:S02]  /*ef20*/  ISETP.GE.AND P2, PT, R9, UR4, PT ;  /* 0x0000000409007c0c */ /* 0x000fe4000bf46270 */
[----:B------:R-:W-:-:S07]  /*ef30*/  ISETP.GE.AND P1, PT, R15, UR4, PT ;  /* 0x000000040f007c0c */ /* 0x000fce000bf26270 */
[-C--:B--2---:R-:W-:Y:S02]  /*ef40*/  @!P4 LEA R20, P6, R7, R2.reuse, 0x1 ;  /* 0x000000020714c211 */ /* 0x084fe400078c08ff */
[----:B------:R-:W-:Y:S02]  /*ef50*/  @!P3 LEA R24, P5, R13, R2, 0x1 ;  /* 0x000000020d18b211 */ /* 0x000fe400078a08ff */
[----:B0-----:R-:W-:Y:S02]  /*ef60*/  @!P4 LEA.HI.X R21, R7, R0, R10, 0x1, P6 ;  /* 0x000000000715c211 */ /* 0x001fe400030f0c0a */
[----:B------:R-:W-:Y:S02]  /*ef70*/  @!P2 LEA R26, P6, R9, R2, 0x1 ;  /* 0x00000002091aa211 */ /* 0x000fe400078c08ff */
[----:B------:R-:W-:Y:S01]  /*ef80*/  @!P3 LEA.HI.X R25, R13, R0, R14, 0x1, P5 ;  /* 0x000000000d19b211 */ /* 0x000fe200028f0c0e */
[----:B------:R4:W-:Y:S01]  /*ef90*/  @!P4 ST.E.128 desc[UR48][R20.64], RZ ;  /* 0x000000ff1400c985 */ /* 0x0009e2000c101d30 */
[----:B------:R-:W-:-:S02]  /*efa0*/  @!P1 LEA R2, P5, R15, R2, 0x1 ;  /* 0x000000020f029211 */ /* 0x000fc400078a08ff */
[-C--:B------:R-:W-:Y:S01]  /*efb0*/  @!P2 LEA.HI.X R27, R9, R0.reuse, R8, 0x1, P6 ;  /* 0x00000000091ba211 */ /* 0x080fe200030f0c08 */
[----:B------:R4:W-:Y:S01]  /*efc0*/  @!P3 ST.E.128 desc[UR48][R24.64], RZ ;  /* 0x000000ff1800b985 */ /* 0x0009e2000c101d30 */
[----:B------:R-:W-:-:S03]  /*efd0*/  @!P1 LEA.HI.X R3, R15, R0, R12, 0x1, P5 ;  /* 0x000000000f039211 */ /* 0x000fc600028f0c0c */
[----:B------:R4:W-:Y:S04]  /*efe0*/  @!P2 ST.E.128 desc[UR48][R26.64], RZ ;  /* 0x000000ff1a00a985 */ /* 0x0009e8000c101d30 */
[----:B------:R4:W-:Y:S02]  /*eff0*/  @!P1 ST.E.128 desc[UR48][R2.64], RZ ;  /* 0x000000ff02009985 */ /* 0x0009e4000c101d30 */
.L_x_188:
[----:B------:R-:W-:Y:S05]  /*f000*/  BSYNC B1 ;  /* 0x0000000000017941 */ /* 0x000fea0003800000 */
.L_x_187:
[----:B0-----:R0:W0:Y:S01]  /*f010*/  SHFL.IDX PT, R0, R4, 0x2, 0x181f ;  /* 0x00581f0004007f89 */ /* 0x00102200000e0000 */
[----:B------:R-:W-:Y:S03]  /*f020*/  BSSY B1, `(.L_x_189) ;  /* 0x0000014000017945 */ /* 0x000fe60003800000 */
[----:B--2-4-:R2:W4:Y:S01]  /*f030*/  SHFL.IDX PT, R2, R5, 0x2, 0x181f ;  /* 0x00581f0005027f89 */ /* 0x01452200000e0000 */
[----:B------:R-:W-:Y:S05]  /*f040*/  @P0 BRA `(.L_x_190) ;  /* 0x0000000000440947 */ /* 0x000fea0003800000 */
[----:B------:R-:W-:Y:S02]  /*f050*/  ULDC UR4, c[0x0][0xac8] ;  /* 0x0002b20000047ab9 */ /* 0x000fe40000000800 */
[----:B------:R-:W-:Y:S02]  /*f060*/  ISETP.GE.AND P3, PT, R7, UR4, PT ;  /* 0x0000000407007c0c */ /* 0x000fe4000bf66270 */
[----:B------:R-:W-:Y:S02]  /*f070*/  ISETP.GE.AND P2, PT, R13, UR4, PT ;  /* 0x000000040d007c0c */ /* 0x000fe4000bf46270 */
[----:B------:R-:W-:Y:S02]  /*f080*/  ISETP.GE.AND P1, PT, R9, UR4, PT ;  /* 0x0000000409007c0c */ /* 0x000fe4000bf26270 */
[----:B------:R-:W-:-:S07]  /*f090*/  ISETP.GE.AND P0, PT, R15, UR4, PT ;  /* 0x000000040f007c0c */ /* 0x000fce000bf06270 */
[-C--:B----4-:R-:W-:Y:S02]  /*f0a0*/  @!P3 LEA R20, P6, R7, R2.reuse, 0x1 ;  /* 0x000000020714b211 */ /* 0x090fe400078c08ff */
[-C--:B------:R-:W-:Y:S02]  /*f0b0*/  @!P2 LEA R24, P5, R13, R2.reuse, 0x1 ;  /* 0x000000020d18a211 */ /* 0x080fe400078a08ff */
[----:B------:R-:W-:Y:S02]  /*f0c0*/  @!P1 LEA R26, P4, R9, R2, 0x1 ;  /* 0x00000002091a9211 */ /* 0x000fe400078808ff */
[----:B0-----:R-:W-:Y:S02]  /*f0d0*/  @!P3 LEA.HI.X R21, R7, R0, R10, 0x1, P6 ;  /* 0x000000000715b211 */ /* 0x001fe400030f0c0a */
[----:B------:R-:W-:Y:S02]  /*f0e0*/  @!P0 LEA R2, P6, R15, R2, 0x1 ;  /* 0x000000020f028211 */ /* 0x000fe400078c08ff */
[-C--:B------:R-:W-:Y:S01]  /*f0f0*/  @!P2 LEA.HI.X R25, R13, R0.reuse, R14, 0x1, P5 ;  /* 0x000000000d19a211 */ /* 0x080fe200028f0c0e */
[----:B------:R0:W-:Y:S01]  /*f100*/  @!P3 ST.E.128 desc[UR48][R20.64], RZ ;  /* 0x000000ff1400b985 */ /* 0x0001e2000c101d30 */
[----:B------:R-:W-:-:S02]  /*f110*/  @!P1 LEA.HI.X R27, R9, R0, R8, 0x1, P4 ;  /* 0x00000000091b9211 */ /* 0x000fc400020f0c08 */
[----:B------:R-:W-:Y:S01]  /*f120*/  @!P0 LEA.HI.X R3, R15, R0, R12, 0x1, P6 ;  /* 0x000000000f038211 */ /* 0x000fe200030f0c0c */
[----:B------:R0:W-:Y:S04]  /*f130*/  @!P2 ST.E.128 desc[UR48][R24.64], RZ ;  /* 0x000000ff1800a985 */ /* 0x0001e8000c101d30 */
[----:B------:R0:W-:Y:S04]  /*f140*/  @!P1 ST.E.128 desc[UR48][R26.64], RZ ;  /* 0x000000ff1a009985 */ /* 0x0001e8000c101d30 */
[----:B------:R0:W-:Y:S02]  /*f150*/  @!P0 ST.E.128 desc[UR48][R2.64], RZ ;  /* 0x000000ff02008985 */ /* 0x0001e4000c101d30 */
.L_x_190:
[----:B------:R-:W-:Y:S05]  /*f160*/  BSYNC B1 ;  /* 0x0000000000017941 */ /* 0x000fea0003800000 */
.L_x_189:
[----:B0-----:R-:W-:Y:S01]  /*f170*/  VIADD R0, R6, 0x60 ;  /* 0x0000006006007836 */ /* 0x001fe20000000000 */
[----:B-1-3--:R-:W0:Y:S04]  /*f180*/  SHFL.IDX PT, R4, R4, 0x3, 0x181f ;  /* 0x00781f0004047f89 */ /* 0x00ae2800000e0000 */
[----:B------:R-:W-:Y:S01]  /*f190*/  ISETP.GE.AND P0, PT, R0, R11, PT ;  /* 0x0000000b0000720c */ /* 0x000fe20003f06270 */
[----:B----4-:R1:W3:-:S12]  /*f1a0*/  SHFL.IDX PT, R2, R5, 0x3, 0x181f ;  /* 0x00781f0005027f89 */ /* 0x0102d800000e0000 */
[----:B-1----:R-:W-:Y:S05]  /*f1b0*/  @P0 BRA `(.L_x_179) ;  /* 0x0000000000440947 */ /* 0x002fea0003800000 */
[----:B------:R-:W-:Y:S02]  /*f1c0*/  ULDC UR4, c[0x0][0xac8] ;  /* 0x0002b20000047ab9 */ /* 0x000fe40000000800 */
[----:B------:R-:W-:Y:S02]  /*f1d0*/  ISETP.GE.AND P3, PT, R7, UR4, PT ;  /* 0x0000000407007c0c */ /* 0x000fe4000bf66270 */
[----:B------:R-:W-:Y:S02]  /*f1e0*/  ISETP.GE.AND P2, PT, R13, UR4, PT ;  /* 0x000000040d007c0c */ /* 0x000fe4000bf46270 */
[----:B------:R-:W-:Y:S02]  /*f1f0*/  ISETP.GE.AND P1, PT, R9, UR4, PT ;  /* 0x0000000409007c0c */ /* 0x000fe4000bf26270 */
[----:B------:R-:W-:-:S07]  /*f200*/  ISETP.GE.AND P0, PT, R15, UR4, PT ;  /* 0x000000040f007c0c */ /* 0x000fce000bf06270 */
[----:B---3--:R-:W-:-:S04]  /*f210*/  @!P3 LEA R6, P4, R7, R2, 0x1 ;  /* 0x000000020706b211 */ /* 0x008fc800078808ff */
[----:B0-----:R-:W-:Y:S02]  /*f220*/  @!P3 LEA.HI.X R7, R7, R4, R10, 0x1, P4 ;  /* 0x000000040707b211 */ /* 0x001fe400020f0c0a */
[-C--:B------:R-:W-:Y:S02]  /*f230*/  @!P2 LEA R10, P4, R13, R2.reuse, 0x1 ;  /* 0x000000020d0aa211 */ /* 0x080fe400078808ff */
[-C--:B------:R-:W-:Y:S01]  /*f240*/  @!P1 LEA R20, P5, R9, R2.reuse, 0x1 ;  /* 0x0000000209149211 */ /* 0x080fe200078a08ff */
[----:B------:R0:W-:Y:S01]  /*f250*/  @!P3 ST.E.128 desc[UR48][R6.64], RZ ;  /* 0x000000ff0600b985 */ /* 0x0001e2000c101d30 */
[----:B------:R-:W-:Y:S02]  /*f260*/  @!P0 LEA R2, P6, R15, R2, 0x1 ;  /* 0x000000020f028211 */ /* 0x000fe400078c08ff */
[-C--:B------:R-:W-:Y:S02]  /*f270*/  @!P2 LEA.HI.X R11, R13, R4.reuse, R14, 0x1, P4 ;  /* 0x000000040d0ba211 */ /* 0x080fe400020f0c0e */
[----:B------:R-:W-:-:S02]  /*f280*/  @!P1 LEA.HI.X R21, R9, R4, R8, 0x1, P5 ;  /* 0x0000000409159211 */ /* 0x000fc400028f0c08 */
[----:B------:R-:W-:Y:S01]  /*f290*/  @!P0 LEA.HI.X R3, R15, R4, R12, 0x1, P6 ;  /* 0x000000040f038211 */ /* 0x000fe200030f0c0c */
[----:B------:R0:W-:Y:S04]  /*f2a0*/  @!P2 ST.E.128 desc[UR48][R10.64], RZ ;  /* 0x000000ff0a00a985 */ /* 0x0001e8000c101d30 */
[----:B------:R0:W-:Y:S04]  /*f2b0*/  @!P1 ST.E.128 desc[UR48][R20.64], RZ ;  /* 0x000000ff14009985 */ /* 0x0001e8000c101d30 */
[----:B------:R0:W-:Y:S02]  /*f2c0*/  @!P0 ST.E.128 desc[UR48][R2.64], RZ ;  /* 0x000000ff02008985 */ /* 0x0001e4000c101d30 */
.L_x_179:
[----:B------:R-:W-:Y:S05]  /*f2d0*/  BSYNC B0 ;  /* 0x0000000000007941 */ /* 0x000fea0003800000 */
.L_x_169:
[----:B------:R-:W-:Y:S02]  /*f2e0*/  ULDC UR4, c[0x0][0xc3c] ;  /* 0x00030f0000047ab9 */ /* 0x000fe40000000800 */
[----:B------:R-:W-:-:S06]  /*f2f0*/  UISETP.GE.AND UP0, UPT, UR7, UR4, UPT ;  /* 0x000000040700728c */ /* 0x000fcc000bf06270 */
[----:B------:R-:W-:-:S13]  /*f300*/  PLOP3.LUT P0, PT, PT, PT, UP0, 0x80, 0x0 ;  /* 0x000000000000781c */ /* 0x000fda0003f0f008 */
[----:B------:R-:W-:Y:S05]  /*f310*/  @!P0 BRA `(.L_x_191) ;  /* 0xffffff1c00948947 */ /* 0x000fea000383ffff */
[----:B------:R-:W-:Y:S05]  /*f320*/  EXIT ;  /* 0x000000000000794d */ /* 0x000fea0003800000 */
.L_x_142:
[----:B------:R-:W-:-:S08]  /*f330*/  NOP ;  /* 0x0000000000007918 */ /* 0x000fd00000000000 */
[----:B------:R-:W0:-:S00]  /*f340*/  USETMAXREG.DEALLOC.CTAPOOL 0x18 ;  /* 0x00000018000079c8 */ /* 0x000e0000080e0500 */
[----:B0-----:R-:W2:Y:S01]  /*f350*/  LDL.LU R2, [R1+0x20] ;  /* 0x0000200001027983 */ /* 0x001ea20000300800 */
[----:B------:R-:W-:Y:S01]  /*f360*/  LOP3.LUT R0, R0, 0x3, RZ, 0xc0, !PT ;  /* 0x0000000300007812 */ /* 0x000fe200078ec0ff */
[----:B------:R-:W-:-:S05]  /*f370*/  IMAD.MOV.U32 R6, RZ, RZ, RZ ;  /* 0x000000ffff067224 */ /* 0x000fca00078e00ff */
[----:B------:R-:W0:Y:S02]  /*f380*/  SHFL.IDX PT, R0, R0, RZ, 0x1f ;  /* 0x00001fff00007589 */ /* 0x000e2400000e0000 */
[----:B0-----:R-:W-:Y:S02]  /*f390*/  ISETP.NE.AND P0, PT, R0, RZ, PT ;  /* 0x000000ff0000720c */ /* 0x001fe40003f05270 */
[----:B--2---:R-:W-:-:S11]  /*f3a0*/  LOP3.LUT R2, R2, 0xfffffffd, RZ, 0xc0, !PT ;  /* 0xfffffffd02027812 */ /* 0x004fd600078ec0ff */
[----:B------:R-:W-:-:S05]  /*f3b0*/  @P0 LOP3.LUT R2, R2, 0x2, RZ, 0xfc, !PT ;  /* 0x0000000202020812 */ /* 0x000fca00078efcff */
[----:B------:R0:W-:Y:S01]  /*f3c0*/  STL [R1+0x20], R2 ;  /* 0x0000200201007387 */ /* 0x0001e20000100800 */
[----:B------:R-:W-:Y:S05]  /*f3d0*/  @!P0 BRA `(.L_x_192) ;  /* 0x00000000002c8947 */ /* 0x000fea0003800000 */
[----:B------:R-:W1:Y:S08]  /*f3e0*/  S2UR UR5, SR_CgaCtaId ;  /* 0x00000000000579c3 */ /* 0x000e700000008800 */
[----:B------:R-:W-:Y:S06]  /*f3f0*/  BAR.SYNC.DEFER_BLOCKING 0x5, 0x180 ;  /* 0x0146000000007b1d */ /* 0x000fec0000010000 */
[----:B------:R-:W-:-:S02]  /*f400*/  UMOV UR4, 0x400 ;  /* 0x0000040000047882 */ /* 0x000fc40000000000 */
[----:B-1----:R-:W-:-:S09]  /*f410*/  ULEA UR4, UR5, UR4, 0x18 ;  /* 0x0000000405047291 */ /* 0x002fd2000f8ec03f */
[----:B------:R-:W1:Y:S04]  /*f420*/  LDS.128 R4, [UR4+0x388d0] ;  /* 0x0388d004ff047984 */ /* 0x000e680008000c00 */
[----:B-1----:R1:W-:Y:S01]  /*f430*/  STL.64 [R1+0x10], R4 ;  /* 0x0000100401007387 */ /* 0x0023e20000100a00 */
[----:B------:R-:W-:-:S03]  /*f440*/  IMAD.MOV.U32 R0, RZ, RZ, R7 ;  /* 0x000000ffff007224 */ /* 0x000fc600078e0007 */
[----:B------:R1:W-:Y:S02]  /*f450*/  STL [R1+0x18], R6 ;  /* 0x0000180601007387 */ /* 0x0003e40000100800 */
[----:B------:R-:W-:Y:S01]  /*f460*/  R2UR UR43, R0 ;  /* 0x00000000002b72ca */ /* 0x000fe200000e0000 */
[----:B------:R-:W-:Y:S06]  /*f470*/  BAR.ARV 0x4, 0x180 ;  /* 0x0106000000007b1d */ /* 0x000fec0000002000 */
[----:B------:R-:W-:Y:S08]  /*f480*/  BRA `(.L_x_193) ;  /* 0x0000000800b07947 */ /* 0x000ff00003800000 */
.L_x_192:
[----:B------:R-:W1:Y:S01]  /*f490*/  S2R R0, SR_TID.X ;  /* 0x0000000000007919 */ /* 0x000e620000002100 */
[----:B------:R-:W-:Y:S01]  /*f4a0*/  ULDC UR4, c[0x0][0xc3c] ;  /* 0x00030f0000047ab9 */ /* 0x000fe20000000800 */
[----:B-1----:R-:W-:-:S04]  /*f4b0*/  LOP3.LUT R0, R0, 0x1f, RZ, 0xc0, !PT ;  /* 0x0000001f00007812 */ /* 0x002fc800078ec0ff */
[----:B------:R-:W-:-:S04]  /*f4c0*/  ISETP.NE.AND P0, PT, R0, 0x1f, PT ;  /* 0x0000001f0000780c */ /* 0x000fc80003f05270 */
[----:B------:R-:W-:-:S13]  /*f4d0*/  ISETP.GE.OR P1, PT, R0, UR4, !P0 ;  /* 0x0000000400007c0c */ /* 0x000fda000c726670 */
[----:B0-----:R-:W0:Y:S08]  /*f4e0*/  @!P1 LDC.64 R2, c[0x0][0xc80] ;  /* 0x00032000ff029b82 */ /* 0x001e300000000a00 */
[----:B------:R-:W1:Y:S01]  /*f4f0*/  @!P1 LDC.64 R4, c[0x0][0xc78] ;  /* 0x00031e00ff049b82 */ /* 0x000e620000000a00 */
[----:B0-----:R-:W-:-:S05]  /*f500*/  @!P1 IMAD.WIDE.U32 R2, R0, 0x4, R2 ;  /* 0x0000000400029825 */ /* 0x001fca00078e0002 */
[----:B------:R1:W2:Y:S02]  /*f510*/  @!P1 LDG.E R6, desc[UR48][R2.64] ;  /* 0x0000003002069981 */ /* 0x0002a4000c1e1900 */
[----:B-1----:R-:W-:-:S04]  /*f520*/  @!P1 IMAD.WIDE.U32 R2, R0, 0x4, R4 ;  /* 0x0000000400029825 */ /* 0x002fc800078e0004 */
[----:B------:R-:W-:-:S06]  /*f530*/  IMAD.MOV.U32 R5, RZ, RZ, RZ ;  /* 0x000000ffff057224 */ /* 0x000fcc00078e00ff */
[----:B------:R-:W2:Y:S01]  /*f540*/  @!P1 LDG.E R5, desc[UR48][R2.64] ;  /* 0x0000003002059981 */ /* 0x000ea2000c1e1900 */
[C---:B------:R-:W-:Y:S01]  /*f550*/  ISETP.NE.AND P1, PT, R0.reuse, RZ, PT ;  /* 0x000000ff0000720c */ /* 0x040fe20003f25270 */
[----:B------:R-:W-:Y:S01]  /*f560*/  UMOV UR43, URZ ;  /* 0x0000003f002b7c82 */ /* 0x000fe20008000000 */
[C---:B------:R-:W-:Y:S02]  /*f570*/  ISETP.GE.U32.AND P2, PT, R0.reuse, 0x2, PT ;  /* 0x000000020000780c */ /* 0x040fe40003f46070 */
[C---:B------:R-:W-:Y:S02]  /*f580*/  ISETP.GE.U32.AND P3, PT, R0.reuse, 0x4, PT ;  /* 0x000000040000780c */ /* 0x040fe40003f66070 */
[C---:B------:R-:W-:Y:S02]  /*f590*/  ISETP.GE.U32.AND P4, PT, R0.reuse, 0x8, PT ;  /* 0x000000080000780c */ /* 0x040fe40003f86070 */
[----:B------:R-:W-:Y:S01]  /*f5a0*/  ISETP.GE.U32.AND P5, PT, R0, 0x10, PT ;  /* 0x000000100000780c */ /* 0x000fe20003fa6070 */
[----:B--2---:R-:W-:-:S05]  /*f5b0*/  IMAD R4, R6, R5, RZ ;  /* 0x0000000506047224 */ /* 0x004fca00078e02ff */
[----:B------:R-:W0:Y:S02]  /*f5c0*/  SHFL.UP PT, R7, R4, 0x1, RZ ;  /* 0x0420000004077989 */ /* 0x000e2400000e00ff */
[----:B0-----:R-:W-:-:S05]  /*f5d0*/  SEL R7, R7, RZ, P1 ;  /* 0x000000ff07077207 */ /* 0x001fca0000800000 */
[----:B------:R-:W-:-:S05]  /*f5e0*/  IMAD.IADD R7, R4, 0x1, R7 ;  /* 0x0000000104077824 */ /* 0x000fca00078e0207 */
[----:B------:R-:W0:Y:S02]  /*f5f0*/  SHFL.UP PT, R8, R7, 0x2, RZ ;  /* 0x0440000007087989 */ /* 0x000e2400000e00ff */
[----:B0-----:R-:W-:-:S05]  /*f600*/  SEL R8, R8, RZ, P2 ;  /* 0x000000ff08087207 */ /* 0x001fca0001000000 */
[----:B------:R-:W-:Y:S02]  /*f610*/  IMAD.IADD R8, R7, 0x1, R8 ;  /* 0x0000000107087824 */ /* 0x000fe400078e0208 */
[----:B------:R-:W0:Y:S03]  /*f620*/  S2R R7, SR_CTAID.X ;  /* 0x0000000000077919 */ /* 0x000e260000002500 */
[----:B------:R-:W1:Y:S02]  /*f630*/  SHFL.UP PT, R9, R8, 0x4, RZ ;  /* 0x0480000008097989 */ /* 0x000e6400000e00ff */
[----:B-1----:R-:W-:-:S05]  /*f640*/  SEL R9, R9, RZ, P3 ;  /* 0x000000ff09097207 */ /* 0x002fca0001800000 */
[----:B------:R-:W-:-:S05]  /*f650*/  IMAD.IADD R3, R8, 0x1, R9 ;  /* 0x0000000108037824 */ /* 0x000fca00078e0209 */
[----:B------:R-:W1:Y:S02]  /*f660*/  SHFL.UP PT, R2, R3, 0x8, RZ ;  /* 0x0500000003027989 */ /* 0x000e6400000e00ff */
[----:B-1----:R-:W-:-:S05]  /*f670*/  SEL R2, R2, RZ, P4 ;  /* 0x000000ff02027207 */ /* 0x002fca0002000000 */
[----:B------:R-:W-:-:S05]  /*f680*/  IMAD.IADD R4, R3, 0x1, R2 ;  /* 0x0000000103047824 */ /* 0x000fca00078e0202 */
[----:B------:R-:W1:Y:S02]  /*f690*/  SHFL.UP PT, R2, R4, 0x10, RZ ;  /* 0x0600000004027989 */ /* 0x000e6400000e00ff */
[----:B-1----:R-:W-:Y:S02]  /*f6a0*/  SEL R9, R2, RZ, P5 ;  /* 0x000000ff02097207 */ /* 0x002fe40002800000 */
[----:B------:R-:W1:Y:S03]  /*f6b0*/  LDC R2, c[0x0][0xc38] ;  /* 0x00030e00ff027b82 */ /* 0x000e660000000800 */
[----:B------:R-:W-:-:S05]  /*f6c0*/  IMAD.IADD R9, R4, 0x1, R9 ;  /* 0x0000000104097824 */ /* 0x000fca00078e0209 */
[----:B------:R-:W1:Y:S02]  /*f6d0*/  SHFL.IDX PT, R11, R9, 0x1f, 0x1f ;  /* 0x03e01f00090b7f89 */ /* 0x000e6400000e0000 */
[----:B-1----:R-:W-:-:S04]  /*f6e0*/  IMAD R8, R11, R2, RZ ;  /* 0x000000020b087224 */ /* 0x002fc800078e02ff */
[----:B------:R-:W-:Y:S01]  /*f6f0*/  IMAD.MOV.U32 R11, RZ, RZ, R8 ;  /* 0x000000ffff0b7224 */ /* 0x000fe200078e0008 */
[----:B0-----:R-:W-:-:S13]  /*f700*/  ISETP.GT.AND P6, PT, R8, R7, PT ;  /* 0x000000070800720c */ /* 0x001fda0003fc4270 */
[----:B------:R-:W-:Y:S05]  /*f710*/  @P6 BRA `(.L_x_194) ;  /* 0x0000000000a46947 */ /* 0x000fea0003800000 */
[----:B------:R-:W-:Y:S01]  /*f720*/  IMAD.MOV.U32 R8, RZ, RZ, R11 ;  /* 0x000000ffff087224 */ /* 0x000fe200078e000b */
[----:B------:R-:W-:Y:S01]  /*f730*/  UMOV UR43, URZ ;  /* 0x0000003f002b7c82 */ /* 0x000fe20008000000 */
[----:B------:R-:W-:-:S05]  /*f740*/  ULDC UR5, c[0x0][0xc3c] ;  /* 0x00030f0000057ab9 */ /* 0x000fca0000000800 */
.L_x_196:
[----:B------:R-:W-:-:S03]  /*f750*/  UIADD3 UR4, UR43, 0x1f, URZ ;  /* 0x0000001f2b047890 */ /* 0x000fc6000fffe03f */
[----:B------:R-:W-:Y:S01]  /*f760*/  ULDC UR43, c[0x0][0xc3c] ;  /* 0x00030f00002b7ab9 */ /* 0x000fe20000000800 */
[----:B------:R-:W-:-:S06]  /*f770*/  UISETP.GE.AND UP0, UPT, UR4, UR5, UPT ;  /* 0x000000050400728c */ /* 0x000fcc000bf06270 */
[----:B------:R-:W-:-:S13]  /*f780*/  PLOP3.LUT P6, PT, PT, PT, UP0, 0x40, 0x0 ;  /* 0x000000000000781c */ /* 0x000fda0003fce808 */
[----:B------:R-:W-:Y:S05]  /*f790*/  @!P6 BRA `(.L_x_195) ;  /* 0x0000000400b4e947 */ /* 0x000fea0003800000 */
[----:B------:R-:W-:Y:S01]  /*f7a0*/  UMOV UR43, UR4 ;  /* 0x00000004002b7c82 */ /* 0x000fe20008000000 */
[----:B------:R-:W-:Y:S02]  /*f7b0*/  IMAD.MOV.U32 R6, RZ, RZ, RZ ;  /* 0x000000ffff067224 */ /* 0x000fe400078e00ff */
[----:B------:R-:W-:-:S05]  /*f7c0*/  VIADD R9, R0, UR43 ;  /* 0x0000002b00097c36 */ /* 0x000fca0008000000 */
[----:B------:R-:W-:-:S13]  /*f7d0*/  ISETP.GE.OR P6, PT, R9, UR5, !P0 ;  /* 0x0000000509007c0c */ /* 0x000fda000c7c6670 */
[----:B------:R-:W0:Y:S08]  /*f7e0*/  @!P6 LDC.64 R2, c[0x0][0xc80] ;  /* 0x00032000ff02eb82 */ /* 0x000e300000000a00 */
[----:B------:R-:W1:Y:S01]  /*f7f0*/  @!P6 LDC.64 R4, c[0x0][0xc78] ;  /* 0x00031e00ff04eb82 */ /* 0x000e620000000a00 */
[----:B0-----:R-:W-:-:S05]  /*f800*/  @!P6 IMAD.WIDE R2, R9, 0x4, R2 ;  /* 0x000000040902e825 */ /* 0x001fca00078e0202 */
[----:B------:R1:W2:Y:S02]  /*f810*/  @!P6 LDG.E R6, desc[UR48][R2.64] ;  /* 0x000000300206e981 */ /* 0x0002a4000c1e1900 */
[----:B-1----:R-:W-:-:S04]  /*f820*/  @!P6 IMAD.WIDE R2, R9, 0x4, R4 ;  /* 0x000000040902e825 */ /* 0x002fc800078e0204 */
[----:B------:R-:W-:-:S06]  /*f830*/  IMAD.MOV.U32 R5, RZ, RZ, RZ ;  /* 0x000000ffff057224 */ /* 0x000fcc00078e00ff */
[----:B------:R-:W2:Y:S02]  /*f840*/  @!P6 LDG.E R5, desc[UR48][R2.64] ;  /* 0x000000300205e981 */ /* 0x000ea4000c1e1900 */
[----:B--2---:R-:W-:-:S05]  /*f850*/  IMAD R11, R6, R5, RZ ;  /* 0x00000005060b7224 */ /* 0x004fca00078e02ff */
[----:B------:R-:W0:Y:S02]  /*f860*/  SHFL.UP PT, R4, R11, 0x1, RZ ;  /* 0x042000000b047989 */ /* 0x000e2400000e00ff */
[----:B0-----:R-:W-:-:S05]  /*f870*/  SEL R4, R4, RZ, P1 ;  /* 0x000000ff04047207 */ /* 0x001fca0000800000 */
[----:B------:R-:W-:-:S05]  /*f880*/  IMAD.IADD R4, R11, 0x1, R4 ;  /* 0x000000010b047824 */ /* 0x000fca00078e0204 */
        /* <DEDUP_REMOVED lines=11> */
[----:B------:R-:W-:Y:S02]  /*f940*/  IMAD.IADD R9, R3, 0x1, R2 ;  /* 0x0000000103097824 */ /* 0x000fe400078e0202 */
[----:B------:R-:W0:Y:S03]  /*f950*/  LDC R2, c[0x0][0xc38] ;  /* 0x00030e00ff027b82 */ /* 0x000e260000000800 */
[----:B------:R-:W0:Y:S02]  /*f960*/  SHFL.IDX PT, R11, R9, 0x1f, 0x1f ;  /* 0x03e01f00090b7f89 */ /* 0x000e2400000e0000 */
[----:B0-----:R-:W-:-:S04]  /*f970*/  IMAD R11, R11, R2, RZ ;  /* 0x000000020b0b7224 */ /* 0x001fc800078e02ff */
[----:B------:R-:W-:-:S05]  /*f980*/  IMAD.IADD R8, R11, 0x1, R8 ;  /* 0x000000010b087824 */ /* 0x000fca00078e0208 */
[----:B------:R-:W-:-:S13]  /*f990*/  ISETP.GT.AND P6, PT, R8, R7, PT ;  /* 0x000000070800720c */ /* 0x000fda0003fc4270 */
[----:B------:R-:W-:Y:S05]  /*f9a0*/  @!P6 BRA `(.L_x_196) ;  /* 0xfffffffc0068e947 */ /* 0x000fea000383ffff */
.L_x_194:
[----:B------:R-:W-:Y:S02]  /*f9b0*/  IMAD.IADD R11, R8, 0x1, -R11 ;  /* 0x00000001080b7824 */ /* 0x000fe400078e0a0b */
[----:B------:R-:W-:Y:S02]  /*f9c0*/  IMAD.MOV.U32 R8, RZ, RZ, RZ ;  /* 0x000000ffff087224 */ /* 0x000fe400078e00ff */
[----:B------:R-:W-:-:S05]  /*f9d0*/  IMAD R4, R9, R2, R11 ;  /* 0x0000000209047224 */ /* 0x000fca00078e020b */
[----:B------:R-:W-:-:S13]  /*f9e0*/  ISETP.GT.AND P0, PT, R4, R7, PT ;  /* 0x000000070400720c */ /* 0x000fda0003f04270 */
[----:B------:R-:W-:Y:S02]  /*f9f0*/  VOTEU.ANY UR5, UPT, !P0 ;  /* 0x0000000000057886 */ /* 0x000fe400040e0100 */
[----:B------:R-:W-:Y:S02]  /*fa00*/  UPOPC UR4, UR5 ;  /* 0x00000005000472bf */ /* 0x000fe40008000000 */
[----:B------:R-:W-:-:S04]  /*fa10*/  ISETP.NE.AND P0, PT, RZ, UR5, PT ;  /* 0x00000005ff007c0c */ /* 0x000fc8000bf05270 */
[----:B------:R-:W-:Y:S02]  /*fa20*/  IMAD.U32 R13, RZ, RZ, UR4 ;  /* 0x00000004ff0d7e24 */ /* 0x000fe4000f8e00ff */
[----:B------:R-:W-:-:S03]  /*fa30*/  IMAD.U32 R12, RZ, RZ, UR4 ;  /* 0x00000004ff0c7e24 */ /* 0x000fc6000f8e00ff */
[----:B------:R-:W0:Y:S04]  /*fa40*/  SHFL.IDX PT, R6, R6, R13, 0x1f ;  /* 0x00001f0d06067589 */ /* 0x000e2800000e0000 */
[----:B------:R1:W2:Y:S01]  /*fa50*/  SHFL.IDX PT, R5, R5, R12, 0x1f ;  /* 0x00001f0c05057589 */ /* 0x0002a200000e0000 */
[----:B0-----:R-:W-:-:S04]  /*fa60*/  IABS R4, R6 ;  /* 0x0000000600047213 */ /* 0x001fc80000000000 */
[----:B------:R-:W0:Y:S08]  /*fa70*/  I2F.RP R10, R4 ;  /* 0x00000004000a7306 */ /* 0x000e300000209400 */
[----:B0-----:R-:W0:Y:S02]  /*fa80*/  MUFU.RCP R10, R10 ;  /* 0x0000000a000a7308 */ /* 0x001e240000001000 */
[----:B0-----:R-:W-:-:S06]  /*fa90*/  VIADD R3, R10, 0xffffffe ;  /* 0x0ffffffe0a037836 */ /* 0x001fcc0000000000 */
[----:B------:R-:W0:Y:S01]  /*faa0*/  F2I.FTZ.U32.TRUNC.NTZ R3, R3 ;  /* 0x0000000300037305 */ /* 0x000e22000021f000 */
[----:B-12---:R-:W-:Y:S05]  /*fab0*/  @!P0 BRA `(.L_x_197) ;  /* 0x00000000000c8947 */ /* 0x006fea0003800000 */
[----:B------:R-:W-:-:S06]  /*fac0*/  UIADD3 UR5, UR4, -0x1, URZ ;  /* 0xffffffff04057890 */ /* 0x000fcc000fffe03f */
[----:B------:R-:W-:-:S06]  /*fad0*/  IMAD.U32 R8, RZ, RZ, UR5 ;  /* 0x00000005ff087e24 */ /* 0x000fcc000f8e00ff */
[----:B------:R1:W2:Y:S02]  /*fae0*/  SHFL.IDX PT, R8, R9, R8, 0x1f ;  /* 0x00001f0809087589 */ /* 0x0002a400000e0000 */
.L_x_197:
[----:B--2---:R-:W-:Y:S01]  /*faf0*/  IMAD R11, R8, R2, R11 ;  /* 0x00000002080b7224 */ /* 0x004fe200078e020b */
[----:B------:R-:W-:Y:S01]  /*fb00*/  IABS R8, R5 ;  /* 0x0000000500087213 */ /* 0x000fe20000000000 */
[----:B01----:R-:W-:Y:S01]  /*fb10*/  IMAD.MOV R9, RZ, RZ, -R3 ;  /* 0x000000ffff097224 */ /* 0x003fe200078e0a03 */
[----:B------:R-:W-:Y:S01]  /*fb20*/  UIADD3 UR43, UR4, UR43, URZ ;  /* 0x0000002b042b7290 */ /* 0x000fe2000fffe03f */
[----:B------:R-:W-:Y:S01]  /*fb30*/  IMAD.MOV.U32 R2, RZ, RZ, RZ ;  /* 0x000000ffff027224 */ /* 0x000fe200078e00ff */
[----:B------:R-:W0:Y:S01]  /*fb40*/  I2F.RP R10, R8 ;  /* 0x00000008000a7306 */ /* 0x000e220000209400 */
[----:B------:R-:W-:Y:S01]  /*fb50*/  IMAD R9, R9, R4, RZ ;  /* 0x0000000409097224 */ /* 0x000fe200078e02ff */
[----:B------:R1:W-:Y:S01]  /*fb60*/  STL [R1+0x10], R11 ;  /* 0x0000100b01007387 */ /* 0x0003e20000100800 */
[----:B------:R-:W-:Y:S02]  /*fb70*/  IMAD.IADD R7, R7, 0x1, -R11 ;  /* 0x0000000107077824 */ /* 0x000fe400078e0a0b */
[----:B------:R-:W-:Y:S01]  /*fb80*/  IMAD.HI.U32 R2, R3, R9, R2 ;  /* 0x0000000903027227 */ /* 0x000fe200078e0002 */
[----:B------:R-:W-:-:S05]  /*fb90*/  IABS R3, R6 ;  /* 0x0000000600037213 */ /* 0x000fca0000000000 */
[----:B------:R-:W-:Y:S01]  /*fba0*/  IMAD.MOV R12, RZ, RZ, -R3 ;  /* 0x000000ffff0c7224 */ /* 0x000fe200078e0a03 */
[----:B-1----:R-:W-:Y:S01]  /*fbb0*/  IABS R11, R7 ;  /* 0x00000007000b7213 */ /* 0x002fe20000000000 */
[----:B0-----:R-:W0:Y:S04]  /*fbc0*/  MUFU.RCP R10, R10 ;  /* 0x0000000a000a7308 */ /* 0x001e280000001000 */
[----:B------:R-:W-:-:S04]  /*fbd0*/  IMAD.HI.U32 R9, R2, R11, RZ ;  /* 0x0000000b02097227 */ /* 0x000fc800078e00ff */
[----:B------:R-:W-:Y:S02]  /*fbe0*/  IMAD R11, R9, R12, R11 ;  /* 0x0000000c090b7224 */ /* 0x000fe400078e020b */
[----:B------:R-:W-:-:S03]  /*fbf0*/  IMAD.MOV.U32 R2, RZ, RZ, RZ ;  /* 0x000000ffff027224 */ /* 0x000fc600078e00ff */
[----:B------:R-:W-:Y:S01]  /*fc00*/  ISETP.GT.U32.AND P1, PT, R4, R11, PT ;  /* 0x0000000b0400720c */ /* 0x000fe20003f24070 */
[----:B0-----:R-:W-:-:S06]  /*fc10*/  VIADD R3, R10, 0xffffffe ;  /* 0x0ffffffe0a037836 */ /* 0x001fcc0000000000 */
[----:B------:R-:W0:Y:S06]  /*fc20*/  F2I.FTZ.U32.TRUNC.NTZ R3, R3 ;  /* 0x0000000300037305 */ /* 0x000e2c000021f000 */
[----:B------:R-:W-:Y:S02]  /*fc30*/  @!P1 IMAD.IADD R11, R11, 0x1, -R4 ;  /* 0x000000010b0b9824 */ /* 0x000fe400078e0a04 */
[----:B------:R-:W-:Y:S01]  /*fc40*/  @!P1 VIADD R9, R9, 0x1 ;  /* 0x0000000109099836 */ /* 0x000fe20000000000 */
[----:B------:R-:W-:Y:S02]  /*fc50*/  ISETP.NE.AND P1, PT, R6, RZ, PT ;  /* 0x000000ff0600720c */ /* 0x000fe40003f25270 */
[----:B------:R-:W-:Y:S01]  /*fc60*/  ISETP.GE.U32.AND P0, PT, R11, R4, PT ;  /* 0x000000040b00720c */ /* 0x000fe20003f06070 */
[----:B0-----:R-:W-:-:S04]  /*fc70*/  IMAD.MOV R11, RZ, RZ, -R3 ;  /* 0x000000ffff0b7224 */ /* 0x001fc800078e0a03 */
[----:B------:R-:W-:-:S08]  /*fc80*/  IMAD R11, R11, R8, RZ ;  /* 0x000000080b0b7224 */ /* 0x000fd000078e02ff */
[----:B------:R-:W-:Y:S02]  /*fc90*/  @P0 VIADD R9, R9, 0x1 ;  /* 0x0000000109090836 */ /* 0x000fe40000000000 */
[----:B------:R-:W-:Y:S01]  /*fca0*/  IMAD.HI.U32 R4, R3, R11, R2 ;  /* 0x0000000b03047227 */ /* 0x000fe200078e0002 */
[----:B------:R-:W-:-:S04]  /*fcb0*/  LOP3.LUT R2, R7, R6, RZ, 0x3c, !PT ;  /* 0x0000000607027212 */ /* 0x000fc800078e3cff */
[----:B------:R-:W-:Y:S02]  /*fcc0*/  ISETP.GE.AND P2, PT, R2, RZ, PT ;  /* 0x000000ff0200720c */ /* 0x000fe40003f46270 */
[----:B------:R-:W-:-:S05]  /*fcd0*/  IABS R2, R5 ;  /* 0x0000000500027213 */ /* 0x000fca0000000000 */
[----:B------:R-:W-:-:S06]  /*fce0*/  IMAD.MOV R2, RZ, RZ, -R2 ;  /* 0x000000ffff027224 */ /* 0x000fcc00078e0a02 */
[----:B------:R-:W-:Y:S01]  /*fcf0*/  @!P2 IMAD.MOV R9, RZ, RZ, -R9 ;  /* 0x000000ffff09a224 */ /* 0x000fe200078e0a09 */
[----:B------:R-:W-:-:S04]  /*fd00*/  @!P1 LOP3.LUT R9, RZ, R6, RZ, 0x33, !PT ;  /* 0x00000006ff099212 */ /* 0x000fc800078e33ff */
[-C--:B------:R-:W-:Y:S01]  /*fd10*/  IABS R3, R9.reuse ;  /* 0x0000000900037213 */ /* 0x080fe20000000000 */
[----:B------:R-:W-:-:S04]  /*fd20*/  IMAD R6, R6, R9, RZ ;  /* 0x0000000906067224 */ /* 0x000fc800078e02ff */
[----:B------:R-:W-:-:S04]  /*fd30*/  IMAD.HI.U32 R4, R4, R3, RZ ;  /* 0x0000000304047227 */ /* 0x000fc800078e00ff */
[----:B------:R-:W-:Y:S01]  /*fd40*/  IMAD R3, R4, R2, R3 ;  /* 0x0000000204037224 */ /* 0x000fe200078e0203 */
[----:B------:R-:W-:-:S04]  /*fd50*/  LOP3.LUT R2, R9, R5, RZ, 0x3c, !PT ;  /* 0x0000000509027212 */ /* 0x000fc800078e3cff */
[----:B------:R-:W-:Y:S02]  /*fd60*/  ISETP.GT.U32.AND P1, PT, R8, R3, PT ;  /* 0x000000030800720c */ /* 0x000fe40003f24070 */
[----:B------:R-:W-:-:S11]  /*fd70*/  ISETP.GE.AND P2, PT, R2, RZ, PT ;  /* 0x000000ff0200720c */ /* 0x000fd60003f46270 */
[----:B------:R-:W-:Y:S02]  /*fd80*/  @!P1 IMAD.IADD R3, R3, 0x1, -R8 ;  /* 0x0000000103039824 */ /* 0x000fe400078e0a08 */
[----:B------:R-:W-:Y:S01]  /*fd90*/  @!P1 VIADD R4, R4, 0x1 ;  /* 0x0000000104049836 */ /* 0x000fe20000000000 */
[----:B------:R-:W-:Y:S02]  /*fda0*/  ISETP.NE.AND P1, PT, R5, RZ, PT ;  /* 0x000000ff0500720c */ /* 0x000fe40003f25270 */
[----:B------:R-:W-:Y:S01]  /*fdb0*/  ISETP.GE.U32.AND P0, PT, R3, R8, PT ;  /* 0x000000080300720c */ /* 0x000fe20003f06070 */
[----:B------:R-:W-:-:S12]  /*fdc0*/  IMAD.IADD R3, R7, 0x1, -R6 ;  /* 0x0000000107037824 */ /* 0x000fd800078e0a06 */
[----:B------:R-:W-:-:S04]  /*fdd0*/  @P0 VIADD R4, R4, 0x1 ;  /* 0x0000000104040836 */ /* 0x000fc80000000000 */
[----:B------:R-:W-:Y:S01]  /*fde0*/  @!P2 IMAD.MOV R4, RZ, RZ, -R4 ;  /* 0x000000ffff04a224 */ /* 0x000fe200078e0a04 */
[----:B------:R-:W-:-:S05]  /*fdf0*/  @!P1 LOP3.LUT R4, RZ, R5, RZ, 0x33, !PT ;  /* 0x00000005ff049212 */ /* 0x000fca00078e33ff */
[--C-:B------:R-:W-:Y:S02]  /*fe00*/  IMAD.MOV R2, RZ, RZ, -R4.reuse ;  /* 0x000000ffff027224 */ /* 0x100fe400078e0a04 */
[C---:B------:R-:W-:Y:S02]  /*fe10*/  IMAD R4, R5.reuse, 0x1000000, R4 ;  /* 0x0100000005047824 */ /* 0x040fe400078e0204 */
[----:B------:R-:W-:-:S04]  /*fe20*/  IMAD R9, R5, R2, R9 ;  /* 0x0000000205097224 */ /* 0x000fc800078e0209 */
[----:B------:R-:W-:-:S05]  /*fe30*/  IMAD R2, R9, 0x10000, R4 ;  /* 0x0001000009027824 */ /* 0x000fca00078e0204 */
[----:B------:R0:W-:Y:S04]  /*fe40*/  STL [R1+0x18], R2 ;  /* 0x0000180201007387 */ /* 0x0001e80000100800 */
[----:B------:R0:W-:Y:S01]  /*fe50*/  STL [R1+0x14], R3 ;  /* 0x0000140301007387 */ /* 0x0001e20000100800 */
[----:B------:R-:W-:Y:S05]  /*fe60*/  BRA `(.L_x_198) ;  /* 0x00000000000c7947 */ /* 0x000fea0003800000 */
.L_x_195:
[----:B------:R1:W-:Y:S04]  /*fe70*/  STL [R1+0x10], R7 ;  /* 0x0000100701007387 */ /* 0x0003e80000100800 */
[----:B------:R1:W-:Y:S04]  /*fe80*/  STL [R1+0x14], RZ ;  /* 0x000014ff01007387 */ /* 0x0003e80000100800 */
[----:B------:R1:W-:Y:S02]  /*fe90*/  STL [R1+0x18], RZ ;  /* 0x000018ff01007387 */ /* 0x0003e40000100800 */
.L_x_198:
[----:B------:R-:W2:Y:S04]  /*fea0*/  LDL R4, [R1+0x10] ;  /* 0x0000100001047983 */ /* 0x000ea80000100800 */
[----:B------:R-:W2:Y:S04]  /*feb0*/  LDL R5, [R1+0x14] ;  /* 0x0000140001057983 */ /* 0x000ea80000100800 */
[----:B------:R-:W2:Y:S01]  /*fec0*/  LDL R6, [R1+0x18] ;  /* 0x0000180001067983 */ /* 0x000ea20000100800 */
[----:B------:R-:W-:Y:S01]  /*fed0*/  ISETP.NE.AND P0, PT, R0, RZ, PT ;  /* 0x000000ff0000720c */ /* 0x000fe20003f05270 */
[----:B0-----:R-:W-:-:S12]  /*fee0*/  IMAD.U32 R2, RZ, RZ, UR43 ;  /* 0x0000002bff027e24 */ /* 0x001fd8000f8e00ff */
[----:B------:R-:W0:Y:S01]  /*fef0*/  @!P0 S2R R3, SR_CgaCtaId ;  /* 0x0000000000038919 */ /* 0x000e220000008800 */
[----:B------:R-:W-:Y:S01]  /*ff00*/  @!P0 MOV R0, 0x400 ;  /* 0x0000040000008802 */ /* 0x000fe20000000f00 */
[----:B-1----:R-:W-:-:S03]  /*ff10*/  @!P0 IMAD.MOV.U32 R7, RZ, RZ, R2 ;  /* 0x000000ffff078224 */ /* 0x002fc600078e0002 */
[----:B0-----:R-:W-:-:S05]  /*ff20*/  @!P0 LEA R0, R3, R0, 0x18 ;  /* 0x0000000003008211 */ /* 0x001fca00078ec0ff */
[----:B--2---:R2:W-:Y:S01]  /*ff30*/  @!P0 STS.128 [R0+0x388d0], R4 ;  /* 0x0388d00400008388 */ /* 0x0045e20000000c00 */
[----:B------:R-:W-:Y:S06]  /*ff40*/  BAR.ARV 0x5, 0x180 ;  /* 0x0146000000007b1d */ /* 0x000fec0000002000 */
.L_x_193:
[----:B--2---:R-:W-:Y:S01]  /*ff50*/  IMAD.MOV.U32 R0, RZ, RZ, 0x1 ;  /* 0x00000001ff007424 */ /* 0x004fe200078e00ff */
[----:B------:R-:W-:Y:S01]  /*ff60*/  ULDC UR4, c[0x0][0xc3c] ;  /* 0x00030f0000047ab9 */ /* 0x000fe20000000800 */
[----:B------:R2:W-:Y:S01]  /*ff70*/  STL [R1+0x4], RZ ;  /* 0x000004ff01007387 */ /* 0x0005e20000100800 */
[----:B------:R-:W-:-:S03]  /*ff80*/  UISETP.GE.AND UP0, UPT, UR43, UR4, UPT ;  /* 0x000000042b00728c */ /* 0x000fc6000bf06270 */
[----:B------:R2:W-:Y:S03]  /*ff90*/  STL [R1+0xc], R0 ;  /* 0x00000c0001007387 */ /* 0x0005e60000100800 */
[----:B------:R-:W-:Y:S01]  /*ffa0*/  PLOP3.LUT P0, PT, PT, PT, UP0, 0x80, 0x0 ;  /* 0x000000000000781c */ /* 0x000fe20003f0f008 */
[----:B------:R2:W-:-:S12]  /*ffb0*/  STL [R1+0x40], RZ ;  /* 0x000040ff01007387 */ /* 0x0005d80000100800 */
[----:B--2---:R-:W-:Y:S05]  /*ffc0*/  @P0 BRA `(.L_x_199) ;  /* 0x0000005400a40947 */ /* 0x004fea0003800000 */
[----:B-1----:R-:W1:Y:S01]  /*ffd0*/  S2R R4, SR_TID.X ;  /* 0x0000000000047919 */ /* 0x002e620000002100 */
[----:B------:R-:W2:Y:S01]  /*ffe0*/  S2UR UR5, SR_CgaCtaId ;  /* 0x00000000000579c3 */ /* 0x000ea20000008800 */
[----:B------:R-:W-:Y:S01]  /*fff0*/  UMOV UR4, 0x400 ;  /* 0x0000040000047882 */ /* 0x000fe20000000000 */
[----:B------:R-:W-:Y:S01]  /*10000*/  ULDC UR41, c[0x0][0xc] ;  /* 0x0000030000297ab9 */ /* 0x000fe20000000800 */
[----:B------:R-:W-:Y:S02]  /*10010*/  ULOP3.LUT UR39, UR38, 0x1, URZ, 0xfc, !UPT ;  /* 0x0000000126277892 */ /* 0x000fe4000f8efc3f */
[----:B------:R-:W-:Y:S01]  /*10020*/  ULOP3.LUT UR42, UR38, 0x2, URZ, 0xfc, !UPT ;  /* 0x00000002262a7892 */ /* 0x000fe2000f8efc3f */
[----:B------:R-:W-:Y:S01]  /*10030*/  ULDC.64 UR52, c[0x0][0x198] ;  /* 0x0000660000347ab9 */ /* 0x000fe20000000a00 */
[----:B--2---:R-:W-:-:S06]  /*10040*/  ULEA UR4, UR5, UR4, 0x18 ;  /* 0x0000000405047291 */ /* 0x004fcc000f8ec03f */
[----:B------:R-:W-:Y:S01]  /*10050*/  IMAD.U32 R17, RZ, RZ, UR4 ;  /* 0x00000004ff117e24 */ /* 0x000fe2000f8e00ff */
[C---:B-1----:R-:W-:Y:S01]  /*10060*/  LOP3.LUT R6, R4.reuse, 0x7f, RZ, 0xc0, !PT ;  /* 0x0000007f04067812 */ /* 0x042fe200078ec0ff */
[C---:B------:R-:W-:Y:S01]  /*10070*/  IMAD.SHL.U32 R18, R4.reuse, 0x80, RZ ;  /* 0x0000008004127824 */ /* 0x040fe200078e00ff */
[----:B------:R-:W-:Y:S02]  /*10080*/  R2P PR, R4, 0x6 ;  /* 0x0000000604007804 */ /* 0x000fe40000000000 */
[----:B------:R-:W-:Y:S02]  /*10090*/  SHF.R.U32.HI R3, RZ, 0x5, R6 ;  /* 0x00000005ff037819 */ /* 0x000fe40000011606 */
[C---:B0-----:R-:W-:Y:S02]  /*100a0*/  LOP3.LUT R2, R18.reuse, 0x400, RZ, 0xc0, !PT ;  /* 0x0000040012027812 */ /* 0x041fe400078ec0ff */
[----:B------:R-:W-:-:S03]  /*100b0*/  LOP3.LUT R0, R18, 0x380, RZ, 0xc0, !PT ;  /* 0x0000038012007812 */ /* 0x000fc600078ec0ff */
[C---:B------:R-:W-:Y:S01]  /*100c0*/  IMAD R2, R3.reuse, 0x800, R2 ;  /* 0x0000080003027824 */ /* 0x040fe200078e0202 */
[----:B------:R-:W-:Y:S01]  /*100d0*/  LOP3.LUT R5, R0, 0x10, R4, 0xf8, !PT ;  /* 0x0000001000057812 */ /* 0x000fe200078ef804 */
[----:B------:R-:W-:Y:S02]  /*100e0*/  IMAD R3, R3, 0x10, R0 ;  /* 0x0000001003037824 */ /* 0x000fe400078e0200 */
[----:B------:R-:W-:-:S05]  /*100f0*/  IMAD.SHL.U32 R0, R4, 0x10, RZ ;  /* 0x0000001004007824 */ /* 0x000fca00078e00ff */
[--C-:B------:R-:W-:Y:S02]  /*10100*/  LOP3.LUT R3, R3, 0x70, R0.reuse, 0x78, !PT ;  /* 0x0000007003037812 */ /* 0x100fe400078e7800 */
[----:B------:R-:W-:Y:S02]  /*10110*/  LOP3.LUT R5, R5, 0x70, R0, 0x78, !PT ;  /* 0x0000007005057812 */ /* 0x000fe400078e7800 */
[----:B------:R-:W-:Y:S01]  /*10120*/  LOP3.LUT R18, R3, 0xc00, R18, 0xf8, !PT ;  /* 0x00000c0003127812 */ /* 0x000fe200078ef812 */
[----:B------:R-:W-:Y:S02]  /*10130*/  IMAD.SHL.U32 R3, R4, 0x2, RZ ;  /* 0x0000000204037824 */ /* 0x000fe400078e00ff */
[----:B------:R-:W-:Y:S01]  /*10140*/  IMAD.IADD R5, R2, 0x1, R5 ;  /* 0x0000000102057824 */ /* 0x000fe200078e0205 */
[----:B------:R-:W-:Y:S01]  /*10150*/  LOP3.LUT R2, R0, 0x3f0, RZ, 0xc0, !PT ;  /* 0x000003f000027812 */ /* 0x000fe200078ec0ff */
[----:B------:R-:W-:-:S03]  /*10160*/  IMAD.MOV.U32 R4, RZ, RZ, 0x20 ;  /* 0x00000020ff047424 */ /* 0x000fc600078e00ff */
[----:B------:R-:W-:Y:S01]  /*10170*/  LOP3.LUT R3, R2, 0x70, R3, 0x78, !PT ;  /* 0x0000007002037812 */ /* 0x000fe200078e7803 */
[----:B------:R-:W-:Y:S01]  /*10180*/  IMAD.SHL.U32 R2, R6, 0x10, RZ ;  /* 0x0000001006027824 */ /* 0x000fe200078e00ff */
[----:B------:R-:W-:Y:S01]  /*10190*/  SHF.R.U32.HI R6, RZ, 0x3, R6 ;  /* 0x00000003ff067819 */ /* 0x000fe20000011606 */
[----:B------:R0:W-:Y:S03]  /*101a0*/  STL [R1+0x8], R5 ;  /* 0x0000080501007387 */ /* 0x0001e60000100800 */
[----:B------:R-:W-:Y:S01]  /*101b0*/  LOP3.LUT R2, R3, 0x400, R2, 0xf8, !PT ;  /* 0x0000040003027812 */ /* 0x000fe200078ef802 */
[----:B------:R-:W-:Y:S01]  /*101c0*/  IMAD.MOV.U32 R3, RZ, RZ, 0x40 ;  /* 0x00000040ff037424 */ /* 0x000fe200078e00ff */
[----:B------:R-:W-:-:S03]  /*101d0*/  LOP3.LUT R6, R6, 0x70, R0, 0xf8, !PT ;  /* 0x0000007006067812 */ /* 0x000fc600078ef800 */
[----:B------:R-:W-:Y:S01]  /*101e0*/  IMAD.IADD R2, R17, 0x1, R2 ;  /* 0x0000000111027824 */ /* 0x000fe200078e0202 */
[----:B------:R-:W-:Y:S02]  /*101f0*/  SEL R3, R3, 0xffffffc0, !P2 ;  /* 0xffffffc003037807 */ /* 0x000fe40005000000 */
[----:B0-----:R-:W-:Y:S02]  /*10200*/  SEL R5, R4, 0xffffffe0, !P1 ;  /* 0xffffffe004057807 */ /* 0x001fe40004800000 */
[----:B------:R-:W-:Y:S01]  /*10210*/  LOP3.LUT R4, R0, 0x70, RZ, 0xc0, !PT ;  /* 0x0000007000047812 */ /* 0x000fe200078ec0ff */
[----:B------:R-:W-:Y:S01]  /*10220*/  IMAD.MOV.U32 R0, RZ, RZ, 0x1 ;  /* 0x00000001ff007424 */ /* 0x000fe200078e00ff */
[----:B------:R-:W-:Y:S04]  /*10230*/  STL [R1+0x28], R3 ;  /* 0x0000280301007387 */ /* 0x000fe80000100800 */
[----:B------:R0:W-:Y:S04]  /*10240*/  STL [R1+0x2c], R5 ;  /* 0x00002c0501007387 */ /* 0x0001e80000100800 */
[----:B------:R1:W-:Y:S04]  /*10250*/  STL [R1+0x38], R2 ;  /* 0x0000380201007387 */ /* 0x0003e80000100800 */
[----:B------:R-:W-:Y:S01]  /*10260*/  STL [R1+0x40], RZ ;  /* 0x000040ff01007387 */ /* 0x000fe20000100800 */
[----:B0-----:R-:W-:-:S03]  /*10270*/  IMAD.IADD R5, R3, 0x1, R5 ;  /* 0x0000000103057824 */ /* 0x001fc600078e0205 */
[----:B------:R0:W-:Y:S01]  /*10280*/  STL [R1+0xc], R0 ;  /* 0x00000c0001007387 */ /* 0x0001e20000100800 */
[----:B-1----:R-:W-:-:S03]  /*10290*/  LOP3.LUT R2, R4, 0x80, RZ, 0xfc, !PT ;  /* 0x0000008004027812 */ /* 0x002fc600078efcff */
[----:B------:R1:W-:Y:S04]  /*102a0*/  STL [R1+0x4], RZ ;  /* 0x000004ff01007387 */ /* 0x0003e80000100800 */
[----:B------:R1:W-:Y:S01]  /*102b0*/  STL [R1+0x30], R5 ;  /* 0x0000300501007387 */ /* 0x0003e20000100800 */
[----:B0-----:R-:W-:-:S05]  /*102c0*/  IMAD.IADD R0, R3, 0x1, R18 ;  /* 0x0000000103007824 */ /* 0x001fca00078e0212 */
[----:B------:R1:W-:Y:S02]  /*102d0*/  STL [R1+0x34], R0 ;  /* 0x0000340001007387 */ /* 0x0003e40000100800 */
.L_x_269:
[----:B------:R-:W-:Y:S01]  /*102e0*/  ULDC.64 UR4, c[0x0][0xc88] ;  /* 0x0003220000047ab9 */ /* 0x000fe20000000a00 */
[----:B------:R-:W-:Y:S01]  /*102f0*/  ULDC.64 UR6, c[0x0][0xa18] ;  /* 0x0002860000067ab9 */ /* 0x000fe20000000a00 */
[----:B------:R-:W-:Y:S01]  /*10300*/  UIMAD.WIDE UR4, UR43, 0x4, UR4 ;  /* 0x000000042b0478a5 */ /* 0x000fe2000f8e0204 */
[----:B--2---:R-:W2:Y:S01]  /*10310*/  LDL.LU R10, [R1+0x18] ;  /* 0x00001800010a7983 */ /* 0x004ea20000300800 */
[----:B------:R-:W-:Y:S01]  /*10320*/  ULDC UR8, c[0x0][0x288] ;  /* 0x0000a20000087ab9 */ /* 0x000fe20000000800 */
[----:B0-----:R-:W0:Y:S03]  /*10330*/  LDC R9, c[0x0][0x2f0] ;  /* 0x0000bc00ff097b82 */ /* 0x001e260000000800 */
[----:B------:R-:W-:Y:S02]  /*10340*/  IMAD.U32 R2, RZ, RZ, UR4 ;  /* 0x00000004ff027e24 */ /* 0x000fe4000f8e00ff */
[----:B------:R-:W-:Y:S01]  /*10350*/  IMAD.U32 R3, RZ, RZ, UR5 ;  /* 0x00000005ff037e24 */ /* 0x000fe2000f8e00ff */
[----:B------:R-:W-:Y:S01]  /*10360*/  UISETP.NE.U32.AND UP0, UPT, UR6, URZ, UPT ;  /* 0x0000003f0600728c */ /* 0x000fe2000bf05070 */
[----:B-1----:R-:W-:Y:S01]  /*10370*/  IMAD.U32 R0, RZ, RZ, UR8 ;  /* 0x00000008ff007e24 */ /* 0x002fe2000f8e00ff */
[----:B------:R-:W-:Y:S01]  /*10380*/  ULDC.64 UR4, c[0x0][0xa28] ;  /* 0x00028a0000047ab9 */ /* 0x000fe20000000a00 */
[----:B------:R-:W-:Y:S01]  /*10390*/  ULDC.64 UR8, c[0x0][0xa08] ;  /* 0x0002820000087ab9 */ /* 0x000fe20000000a00 */
[----:B------:R-:W3:Y:S01]  /*103a0*/  LDG.E R2, desc[UR48][R2.64] ;  /* 0x0000003002027981 */ /* 0x000ee2000c1e1900 */
[----:B------:R-:W-:-:S02]  /*103b0*/  UISETP.NE.AND.EX UP0, UPT, UR7, URZ, UPT, UP0 ;  /* 0x0000003f0700728c */ /* 0x000fc4000bf05300 */
[----:B------:R-:W-:-:S04]  /*103c0*/  UISETP.NE.U32.AND UP1, UPT, UR4, URZ, UPT ;  /* 0x0000003f0400728c */ /* 0x000fc8000bf25070 */
[----:B------:R-:W-:Y:S01]  /*103d0*/  PLOP3.LUT P3, PT, PT, PT, UP0, 0x80, 0x0 ;  /* 0x000000000000781c */ /* 0x000fe20003f6f008 */
[----:B------:R-:W-:Y:S01]  /*103e0*/  UISETP.NE.AND.EX UP1, UPT, UR5, URZ, UPT, UP1 ;  /* 0x0000003f0500728c */ /* 0x000fe2000bf25310 */
[----:B------:R-:W-:-:S05]  /*103f0*/  ISETP.NE.U32.AND P2, PT, RZ, UR8, PT ;  /* 0x00000008ff007c0c */ /* 0x000fca000bf45070 */
[----:B------:R-:W-:Y:S02]  /*10400*/  PLOP3.LUT P4, PT, PT, PT, UP1, 0x80, 0x0 ;  /* 0x000000000000781c */ /* 0x000fe40003f8f018 */
[----:B---3--:R-:W-:Y:S02]  /*10410*/  R2UR UR47, R2 ;  /* 0x00000000022f72ca */ /* 0x008fe400000e0000 */
[----:B------:R-:W1:Y:S11]  /*10420*/  LDC.64 R2, c[0x0][0x418] ;  /* 0x00010600ff027b82 */ /* 0x000e760000000a00 */
[----:B------:R-:W-:-:S02]  /*10430*/  USHF.R.S32.HI UR46, URZ, 0x1f, UR47 ;  /* 0x0000001f3f2e7899 */ /* 0x000fc4000801142f */
[----:B------:R-:W-:Y:S02]  /*10440*/  USHF.L.U32 UR44, UR47, 0x2, URZ ;  /* 0x000000022f2c7899 */ /* 0x000fe4000800063f */
[----:B------:R-:W-:Y:S02]  /*10450*/  USHF.L.U64.HI UR45, UR47, 0x2, UR46 ;  /* 0x000000022f2d7899 */ /* 0x000fe4000801022e */
[----:B------:R-:W-:Y:S02]  /*10460*/  @UP0 UIADD3 UR6, UP3, UR44, UR6, URZ ;  /* 0x000000062c060290 */ /* 0x000fe4000ff7e03f */
[----:B------:R-:W-:Y:S02]  /*10470*/  @UP1 ULEA UR4, UP2, UR47, UR4, 0x2 ;  /* 0x000000042f041291 */ /* 0x000fe4000f84103f */
[----:B------:R-:W-:Y:S02]  /*10480*/  @UP0 UIADD3.X UR7, UR45, UR7, URZ, UP3, !UPT ;  /* 0x000000072d070290 */ /* 0x000fe40009ffe43f */
[----:B------:R-:W-:Y:S01]  /*10490*/  IMAD.U32 R4, RZ, RZ, UR6 ;  /* 0x00000006ff047e24 */ /* 0x000fe2000f8e00ff */
[----:B------:R-:W-:-:S03]  /*104a0*/  @UP1 ULEA.HI.X UR5, UR47, UR5, UR46, 0x2, UP2 ;  /* 0x000000052f051291 */ /* 0x000fc600090f142e */
[----:B------:R-:W-:Y:S01]  /*104b0*/  IMAD.U32 R5, RZ, RZ, UR7 ;  /* 0x00000007ff057e24 */ /* 0x000fe2000f8e00ff */
[----:B------:R-:W-:-:S04]  /*104c0*/  ULDC.64 UR6, c[0x0][0xa00] ;  /* 0x0002800000067ab9 */ /* 0x000fc80000000a00 */
[----:B------:R3:W4:Y:S01]  /*104d0*/  @P3 LDG.E R0, desc[UR48][R4.64] ;  /* 0x0000003004003981 */ /* 0x000722000c1e1900 */
[----:B------:R-:W-:Y:S02]  /*104e0*/  ISETP.NE.U32.AND P0, PT, RZ, UR6, PT ;  /* 0x00000006ff007c0c */ /* 0x000fe4000bf05070 */
[----:B------:R-:W-:Y:S02]  /*104f0*/  ISETP.NE.AND.EX P2, PT, RZ, UR9, PT, P2 ;  /* 0x00000009ff007c0c */ /* 0x000fe4000bf45320 */
[----:B------:R-:W-:Y:S02]  /*10500*/  ISETP.NE.AND.EX P0, PT, RZ, UR7, PT, P0 ;  /* 0x00000007ff007c0c */ /* 0x000fe4000bf05300 */
[----:B-1----:R-:W-:Y:S01]  /*10510*/  ISETP.NE.U32.AND P1, PT, R2, RZ, PT ;  /* 0x000000ff0200720c */ /* 0x002fe20003f25070 */
[----:B---3--:R-:W-:Y:S01]  /*10520*/  IMAD.U32 R4, RZ, RZ, UR4 ;  /* 0x00000004ff047e24 */ /* 0x008fe2000f8e00ff */
[----:B------:R-:W-:Y:S01]  /*10530*/  UIADD3 UR4, UP0, UR44, UR6, URZ ;  /* 0x000000062c047290 */ /* 0x000fe2000ff1e03f */
[----:B------:R-:W-:Y:S01]  /*10540*/  IMAD.U32 R5, RZ, RZ, UR5 ;  /* 0x00000005ff057e24 */ /* 0x000fe2000f8e00ff */
[----:B------:R-:W-:-:S02]  /*10550*/  UIADD3 UR6, UP1, UR44, UR8, URZ ;  /* 0x000000082c067290 */ /* 0x000fc4000ff3e03f */
[----:B------:R-:W-:Y:S02]  /*10560*/  UIADD3.X UR5, UR45, UR7, URZ, UP0, !UPT ;  /* 0x000000072d057290 */ /* 0x000fe400087fe43f */
[----:B------:R-:W-:Y:S01]  /*10570*/  UIADD3.X UR7, UR45, UR9, URZ, UP1, !UPT ;  /* 0x000000092d077290 */ /* 0x000fe20008ffe43f */
[----:B------:R1:W3:Y:S01]  /*10580*/  @P4 LDG.E R8, desc[UR48][R4.64] ;  /* 0x0000003004084981 */ /* 0x0002e2000c1e1900 */
[----:B------:R-:W-:-:S04]  /*10590*/  IMAD.U32 R6, RZ, RZ, UR6 ;  /* 0x00000006ff067e24 */ /* 0x000fc8000f8e00ff */
[----:B------:R-:W-:Y:S02]  /*105a0*/  IMAD.U32 R7, RZ, RZ, UR7 ;  /* 0x00000007ff077e24 */ /* 0x000fe4000f8e00ff */
[----:B-1----:R-:W-:Y:S02]  /*105b0*/  IMAD.U32 R4, RZ, RZ, UR4 ;  /* 0x00000004ff047e24 */ /* 0x002fe4000f8e00ff */
[----:B------:R-:W-:-:S05]  /*105c0*/  IMAD.U32 R5, RZ, RZ, UR5 ;  /* 0x00000005ff057e24 */ /* 0x000fca000f8e00ff */
[----:B------:R-:W5:Y:S04]  /*105d0*/  @P0 LDG.E R2, desc[UR48][R4.64] ;  /* 0x0000003004020981 */ /* 0x000f68000c1e1900 */
[----:B----4-:R1:W-:Y:S04]  /*105e0*/  STL [R1+0x3c], R0 ;  /* 0x00003c0001007387 */ /* 0x0103e80000100800 */
[----:B-1----:R-:W4:Y:S01]  /*105f0*/  @P2 LDG.E R0, desc[UR48][R6.64] ;  /* 0x0000003006002981 */ /* 0x002f22000c1e1900 */
[----:B------:R-:W-:Y:S02]  /*10600*/  ISETP.NE.AND.EX P1, PT, R3, RZ, PT, P1 ;  /* 0x000000ff0300720c */ /* 0x000fe40003f25310 */
[----:B------:R-:W1:Y:S01]  /*10610*/  LDC R3, c[0x0][0x424] ;  /* 0x00010900ff037b82 */ /* 0x000e620000000800 */
[----:B------:R-:W-:Y:S01]  /*10620*/  UMOV UR40, URZ ;  /* 0x0000003f00287c82 */ /* 0x000fe20008000000 */
[----:B------:R-:W-:Y:S01]  /*10630*/  UMOV UR4, URZ ;  /* 0x0000003f00047c82 */ /* 0x000fe20008000000 */
[----:B------:R-:W-:Y:S01]  /*10640*/  UMOV UR50, URZ ;  /* 0x0000003f00327c82 */ /* 0x000fe20008000000 */
[----:B---3--:R-:W-:-:S02]  /*10650*/  @P4 R2UR UR4, R8 ;  /* 0x00000000080442ca */ /* 0x008fc400000e0000 */
[C---:B--2---:R-:W-:Y:S02]  /*10660*/  LOP3.LUT R8, R10.reuse, 0xff0000, RZ, 0xc0, !PT ;  /* 0x00ff00000a087812 */ /* 0x044fe400078ec0ff */
[----:B------:R-:W-:Y:S02]  /*10670*/  R2UR UR36, R10 ;  /* 0x000000000a2472ca */ /* 0x000fe400000e0000 */
[----:B-----5:R-:W-:Y:S02]  /*10680*/  @P0 R2UR UR50, R2 ;  /* 0x00000000023202ca */ /* 0x020fe400000e0000 */
[----:B----4-:R-:W-:Y:S02]  /*10690*/  @P2 R2UR UR40, R0 ;  /* 0x00000000002822ca */ /* 0x010fe400000e0000 */
[----:B------:R-:W-:-:S04]  /*106a0*/  LOP3.LUT R0, R10, 0xff000000, RZ, 0xc0, !PT ;  /* 0xff0000000a007812 */ /* 0x000fc800078ec0ff */
[----:B------:R-:W-:-:S04]  /*106b0*/  SHF.R.U32.HI R0, RZ, 0x8, R0 ;  /* 0x00000008ff007819 */ /* 0x000fc80000011600 */
[----:B------:R-:W-:Y:S01]  /*106c0*/  LEA.HI R8, R8, R0, RZ, 0x10 ;  /* 0x0000000008087211 */ /* 0x000fe200078f80ff */
[----:B01----:R-:W-:Y:S06]  /*106d0*/  @P3 BRA `(.L_x_200) ;  /* 0x0000000000143947 */ /* 0x003fec0003800000 */
[----:B------:R-:W-:Y:S05]  /*106e0*/  @!P0 BRA `(.L_x_200) ;  /* 0x0000000000108947 */ /* 0x000fea0003800000 */
[----:B------:R-:W2:Y:S04]  /*106f0*/  LDG.E R0, desc[UR48][R4.64] ;  /* 0x0000003004007981 */ /* 0x000ea8000c1e1900 */
[----:B------:R-:W2:Y:S02]  /*10700*/  LDG.E R4, desc[UR48][R4.64+0x4] ;  /* 0x0000043004047981 */ /* 0x000ea4000c1e1900 */
[----:B--2---:R-:W-:-:S05]  /*10710*/  IMAD.IADD R0, R4, 0x1, -R0 ;  /* 0x0000000104007824 */ /* 0x004fca00078e0a00 */
[----:B------:R0:W-:Y:S02]  /*10720*/  STL [R1+0x3c], R0 ;  /* 0x00003c0001007387 */ /* 0x0001e40000100800 */
.L_x_200:
[----:B0-----:R-:W-:Y:S01]  /*10730*/  IMAD.U32 R0, RZ, RZ, UR47 ;  /* 0x0000002fff007e24 */ /* 0x001fe2000f8e00ff */
[----:B------:R-:W-:Y:S01]  /*10740*/  ULDC.64 UR6, c[0x0][0xa20] ;  /* 0x0002880000067ab9 */ /* 0x000fe20000000a00 */
[----:B------:R-:W-:Y:S01]  /*10750*/  SEL R2, R3, 0x1, P1 ;  /* 0x0000000103027807 */ /* 0x000fe20000800000 */
[----:B------:R-:W-:Y:S01]  /*10760*/  ULOP3.LUT UR36, UR36, 0xffff, URZ, 0xc0, !UPT ;  /* 0x0000ffff24247892 */ /* 0x000fe2000f8ec03f */
[----:B------:R-:W-:Y:S01]  /*10770*/  ISETP.NE.U32.AND P0, PT, RZ, UR6, PT ;  /* 0x00000006ff007c0c */ /* 0x000fe2000bf05070 */
[----:B------:R0:W-:Y:S01]  /*10780*/  STL [R1+0x18], R0 ;  /* 0x0000180001007387 */ /* 0x0001e20000100800 */
[----:B------:R-:W-:Y:S01]  /*10790*/  UIADD3 UR40, UR40, UR4, URZ ;  /* 0x0000000428287290 */ /* 0x000fe2000fffe03f */
[----:B------:R-:W-:Y:S01]  /*107a0*/  IMAD R2, R2, R9, RZ ;  /* 0x0000000902027224 */ /* 0x000fe200078e02ff */
[----:B------:R-:W-:-:S13]  /*107b0*/  ISETP.NE.AND.EX P0, PT, RZ, UR7, PT, P0 ;  /* 0x00000007ff007c0c */ /* 0x000fda000bf05300 */
[----:B0-----:R-:W-:Y:S05]  /*107c0*/  @!P0 BRA `(.L_x_201) ;  /* 0x0000000000188947 */ /* 0x001fea0003800000 */
[----:B------:R-:W-:-:S04]  /*107d0*/  UIADD3 UR5, UP0, UR44, UR6, URZ ;  /* 0x000000062c057290 */ /* 0x000fc8000ff1e03f */
[----:B------:R-:W-:Y:S02]  /*107e0*/  UIADD3.X UR6, UR45, UR7, URZ, UP0, !UPT ;  /* 0x000000072d067290 */ /* 0x000fe400087fe43f */
[----:B------:R-:W-:-:S04]  /*107f0*/  IMAD.U32 R2, RZ, RZ, UR5 ;  /* 0x00000005ff027e24 */ /* 0x000fc8000f8e00ff */
[----:B------:R-:W-:-:S05]  /*10800*/  IMAD.U32 R3, RZ, RZ, UR6 ;  /* 0x00000006ff037e24 */ /* 0x000fca000f8e00ff */
[----:B------:R0:W5:Y:S01]  /*10810*/  LDG.E R2, desc[UR48][R2.64] ;  /* 0x0000003002027981 */ /* 0x000162000c1e1900 */
[----:B------:R-:W-:Y:S05]  /*10820*/  BRA `(.L_x_202) ;  /* 0x0000000000107947 */ /* 0x000fea0003800000 */
.L_x_201:
[----:B------:R-:W-:Y:S05]  /*10830*/  @!P2 BRA `(.L_x_202) ;  /* 0x00000000000ca947 */ /* 0x000fea0003800000 */
[----:B------:R-:W2:Y:S04]  /*10840*/  LDG.E R2, desc[UR48][R6.64] ;  /* 0x0000003006027981 */ /* 0x000ea8000c1e1900 */
[----:B------:R-:W2:Y:S02]  /*10850*/  LDG.E R6, desc[UR48][R6.64+0x4] ;  /* 0x0000043006067981 */ /* 0x000ea4000c1e1900 */
[----:B--2---:R-:W-:-:S07]  /*10860*/  IMAD.IADD R2, R6, 0x1, -R2 ;  /* 0x0000000106027824 */ /* 0x004fce00078e0a02 */
.L_x_202:
[----:B-----5:R-:W-:-:S04]  /*10870*/  VIADD R2, R2, -UR4 ;  /* 0x8000000402027c36 */ /* 0x020fc80008000000 */
        /* <DEDUP_REMOVED lines=9> */
[----:B------:R-:W1:Y:S02]  /*10910*/  @!P0 LDC R0, c[0x0][0x9f0] ;  /* 0x00027c00ff008b82 */ /* 0x000e640000000800 */
[----:B-1----:R-:W-:Y:S02]  /*10920*/  IABS R4, R0 ;  /* 0x0000000000047213 */ /* 0x002fe40000000000 */
[----:B------:R-:W-:Y:S02]  /*10930*/  IADD3 R5, R0, -0x1, R19 ;  /* 0xffffffff00057810 */ /* 0x000fe40007ffe013 */
[----:B------:R-:W1:Y:S08]  /*10940*/  I2F.RP R2, R4 ;  /* 0x0000000400027306 */ /* 0x000e700000209400 */
[----:B-1----:R-:W1:Y:S02]  /*10950*/  MUFU.RCP R2, R2 ;  /* 0x0000000200027308 */ /* 0x002e640000001000 */
[----:B-1----:R-:W-:-:S06]  /*10960*/  VIADD R2, R2, 0xffffffe ;  /* 0x0ffffffe02027836 */ /* 0x002fcc0000000000 */
[----:B0-----:R0:W1:Y:S02]  /*10970*/  F2I.FTZ.U32.TRUNC.NTZ R3, R2 ;  /* 0x0000000200037305 */ /* 0x001064000021f000 */
[----:B0-----:R-:W-:-:S04]  /*10980*/  LOP3.LUT R2, R5, R0, RZ, 0x3c, !PT ;  /* 0x0000000005027212 */ /* 0x001fc800078e3cff */
[----:B------:R-:W-:Y:S01]  /*10990*/  ISETP.GE.AND P2, PT, R2, RZ, PT ;  /* 0x000000ff0200720c */ /* 0x000fe20003f46270 */
[----:B-1----:R-:W-:-:S04]  /*109a0*/  IMAD.MOV R2, RZ, RZ, -R3 ;  /* 0x000000ffff027224 */ /* 0x002fc800078e0a03 */
[----:B------:R-:W-:Y:S02]  /*109b0*/  IMAD R6, R2, R4, RZ ;  /* 0x0000000402067224 */ /* 0x000fe400078e02ff */
[----:B------:R-:W-:-:S04]  /*109c0*/  IMAD.MOV.U32 R2, RZ, RZ, RZ ;  /* 0x000000ffff027224 */ /* 0x000fc800078e00ff */
[----:B------:R-:W-:Y:S01]  /*109d0*/  IMAD.HI.U32 R2, R3, R6, R2 ;  /* 0x0000000603027227 */ /* 0x000fe200078e0002 */
[----:B------:R-:W-:Y:S02]  /*109e0*/  IABS R3, R5 ;  /* 0x0000000500037213 */ /* 0x000fe40000000000 */
[----:B------:R-:W-:-:S03]  /*109f0*/  IABS R5, R0 ;  /* 0x0000000000057213 */ /* 0x000fc60000000000 */
[----:B------:R-:W-:-:S04]  /*10a00*/  IMAD.HI.U32 R2, R2, R3, RZ ;  /* 0x0000000302027227 */ /* 0x000fc800078e00ff */
[----:B------:R-:W-:-:S04]  /*10a10*/  IMAD.MOV R5, RZ, RZ, -R5 ;  /* 0x000000ffff057224 */ /* 0x000fc800078e0a05 */
[----:B------:R-:W-:-:S05]  /*10a20*/  IMAD R3, R2, R5, R3 ;  /* 0x0000000502037224 */ /* 0x000fca00078e0203 */
[----:B------:R-:W-:-:S13]  /*10a30*/  ISETP.GT.U32.AND P1, PT, R4, R3, PT ;  /* 0x000000030400720c */ /* 0x000fda0003f24070 */
[----:B------:R-:W-:Y:S02]  /*10a40*/  @!P1 IMAD.IADD R3, R3, 0x1, -R4 ;  /* 0x0000000103039824 */ /* 0x000fe400078e0a04 */
[----:B------:R-:W-:Y:S01]  /*10a50*/  @!P1 VIADD R2, R2, 0x1 ;  /* 0x0000000102029836 */ /* 0x000fe20000000000 */
[----:B------:R-:W-:Y:S02]  /*10a60*/  ISETP.NE.AND P1, PT, R0, RZ, PT ;  /* 0x000000ff0000720c */ /* 0x000fe40003f25270 */
[----:B------:R-:W-:-:S13]  /*10a70*/  ISETP.GE.U32.AND P0, PT, R3, R4, PT ;  /* 0x000000040300720c */ /* 0x000fda0003f06070 */
[----:B------:R-:W-:-:S04]  /*10a80*/  @P0 VIADD R2, R2, 0x1 ;  /* 0x0000000102020836 */ /* 0x000fc80000000000 */
[----:B------:R-:W-:Y:S01]  /*10a90*/  @!P2 IMAD.MOV R2, RZ, RZ, -R2 ;  /* 0x000000ffff02a224 */ /* 0x000fe200078e0a02 */
[----:B------:R-:W-:-:S05]  /*10aa0*/  @!P1 LOP3.LUT R2, RZ, R0, RZ, 0x33, !PT ;  /* 0x00000000ff029212 */ /* 0x000fca00078e33ff */
[----:B------:R-:W-:-:S07]  /*10ab0*/  IMAD.MOV.U32 R0, RZ, RZ, R2 ;  /* 0x000000ffff007224 */ /* 0x000fce00078e0002 */
.L_x_203:
[----:B------:R-:W-:Y:S01]  /*10ac0*/  LOP3.LUT R8, R8, 0xff, RZ, 0xc0, !PT ;  /* 0x000000ff08087812 */ /* 0x000fe200078ec0ff */
[----:B------:R-:W-:Y:S04]  /*10ad0*/  BSSY B7, `(.L_x_204) ;  /* 0x00003f3000077945 */ /* 0x000fe80003800000 */
[----:B------:R-:W-:-:S05]  /*10ae0*/  IMAD R2, R8, R0, RZ ;  /* 0x0000000008027224 */ /* 0x000fca00078e02ff */
[----:B------:R1:W-:Y:S01]  /*10af0*/  STL [R1+0x1c], R2 ;  /* 0x00001c0201007387 */ /* 0x0003e20000100800 */
[----:B------:R-:W-:-:S04]  /*10b00*/  VIADDMNMX R19, R2, R0, R19, PT ;  /* 0x0000000002137246 */ /* 0x000fc80003800113 */
[----:B------:R-:W-:-:S13]  /*10b10*/  ISETP.GT.AND P0, PT, R19, R2, PT ;  /* 0x000000021300720c */ /* 0x000fda0003f04270 */
[----:B-1----:R-:W-:Y:S05]  /*10b20*/  @P0 BRA `(.L_x_205) ;  /* 0x0000000000480947 */ /* 0x002fea0003800000 */
[----:B------:R-:W1:Y:S02]  /*10b30*/  S2R R2, SR_TID.X ;  /* 0x0000000000027919 */ /* 0x000e640000002100 */
[----:B-1----:R-:W-:-:S04]  /*10b40*/  LOP3.LUT R2, R2, 0x7f, RZ, 0xc0, !PT ;  /* 0x0000007f02027812 */ /* 0x002fc800078ec0ff */
[----:B------:R-:W-:-:S13]  /*10b50*/  ISETP.NE.AND P0, PT, R2, RZ, PT ;  /* 0x000000ff0200720c */ /* 0x000fda0003f05270 */
[----:B------:R-:W-:Y:S05]  /*10b60*/  @P0 BRA `(.L_x_206) ;  /* 0x0000003c00a40947 */ /* 0x000fea0003800000 */
[----:B0-----:R-:W0:Y:S01]  /*10b70*/  S2R R3, SR_LANEID ;  /* 0x0000000000037919 */ /* 0x001e220000000000 */
[----:B------:R-:W-:Y:S01]  /*10b80*/  VOTEU.ANY UR4, UPT, PT ;  /* 0x0000000000047886 */ /* 0x000fe200038e0100 */
[----:B------:R-:W1:Y:S01]  /*10b90*/  LDC.64 R4, c[0x0][0xc60] ;  /* 0x00031800ff047b82 */ /* 0x000e620000000a00 */
[----:B------:R-:W0:Y:S08]  /*10ba0*/  FLO.U32 R0, UR4 ;  /* 0x0000000400007d00 */ /* 0x000e3000080e0000 */
[----:B------:R-:W1:Y:S01]  /*10bb0*/  POPC R2, UR4 ;  /* 0x0000000400027d09 */ /* 0x000e620008000000 */
[----:B0-----:R-:W-:-:S13]  /*10bc0*/  ISETP.EQ.U32.AND P0, PT, R0, R3, PT ;  /* 0x000000030000720c */ /* 0x001fda0003f02070 */
[----:B-1----:R-:W2:Y:S01]  /*10bd0*/  @P0 ATOMG.E.ADD.STRONG.GPU PT, R5, desc[UR48][R4.64], R2 ;  /* 0x00000002040509a8 */ /* 0x002ea200081ee1f0 */
[----:B------:R-:W0:Y:S02]  /*10be0*/  S2R R3, SR_LTMASK ;  /* 0x0000000000037919 */ /* 0x000e240000003900 */
[----:B0-----:R-:W-:-:S06]  /*10bf0*/  LOP3.LUT R3, R3, UR4, RZ, 0xc0, !PT ;  /* 0x0000000403037c12 */ /* 0x001fcc000f8ec0ff */
[----:B------:R-:W0:Y:S01]  /*10c00*/  POPC R3, R3 ;  /* 0x0000000300037309 */ /* 0x000e220000000000 */
[----:B--2---:R-:W0:Y:S02]  /*10c10*/  SHFL.IDX PT, R0, R5, R0, 0x1f ;  /* 0x00001f0005007589 */ /* 0x004e2400000e0000 */
[----:B0-----:R-:W-:-:S05]  /*10c20*/  IADD3 R0, R0, UR41, R3 ;  /* 0x0000002900007c10 */ /* 0x001fca000fffe003 */
[----:B------:R1:W-:Y:S01]  /*10c30*/  STL [R1+0x10], R0 ;  /* 0x0000100001007387 */ /* 0x0003e20000100800 */
[----:B------:R-:W-:Y:S05]  /*10c40*/  BRA `(.L_x_206) ;  /* 0x0000003c006c7947 */ /* 0x000fea0003800000 */
.L_x_205:
[----:B------:R-:W-:Y:S01]  /*10c50*/  VIADD R0, R17, 0x28400 ;  /* 0x0002840011007836 */ /* 0x000fe20000000000 */
[----:B------:R-:W-:Y:S04]  /*10c60*/  BSSY B6, `(.L_x_207) ;  /* 0x0000013000067945 */ /* 0x000fe80003800000 */
[----:B------:R-:W-:-:S13]  /*10c70*/  LOP3.LUT P0, RZ, R0, 0x3ff, RZ, 0xc0, !PT ;  /* 0x000003ff00ff7812 */ /* 0x000fda000780c0ff */
[----:B------:R-:W-:Y:S05]  /*10c80*/  @!P0 BRA `(.L_x_208) ;  /* 0x0000000000408947 */ /* 0x000fea0003800000 */
[----:B------:R-:W-:Y:S01]  /*10c90*/  MOV R2, 0x0 ;  /* 0x0000000000027802 */ /* 0x000fe20000000f00 */
[----:B------:R-:W-:Y:S01]  /*10ca0*/  ULDC.64 UR6, c[0x4][0x1c8] ;  /* 0x0100720000067ab9 */ /* 0x000fe20000000a00 */
[----:B------:R-:W-:Y:S01]  /*10cb0*/  ULDC.64 UR8, c[0x4][0x1d0] ;  /* 0x0100740000087ab9 */ /* 0x000fe20000000a00 */
[----:B------:R-:W-:Y:S01]  /*10cc0*/  ULDC.64 UR4, c[0x4][0x118] ;  /* 0x0100460000047ab9 */ /* 0x000fe20000000a00 */
[----:B------:R-:W-:Y:S02]  /*10cd0*/  IMAD.U32 R4, RZ, RZ, UR6 ;  /* 0x00000006ff047e24 */ /* 0x000fe4000f8e00ff */
[----:B0-----:R-:W0:Y:S01]  /*10ce0*/  LDC.64 R2, c[0x4][R2] ;  /* 0x0100000002027b82 */ /* 0x001e220000000a00 */
        /* <DEDUP_REMOVED lines=10> */
.L_x_208:
[----:B------:R-:W-:Y:S05]  /*10d90*/  BSYNC B6 ;  /* 0x0000000000067941 */ /* 0x000fea0003800000 */
.L_x_207:
[----:B------:R-:W2:Y:S01]  /*10da0*/  LDL.LU R16, [R1+0x20] ;  /* 0x0000200001107983 */ /* 0x000ea20000300800 */
[----:B------:R-:W-:Y:S01]  /*10db0*/  VIADD R0, R17, 0x10400 ;  /* 0x0001040011007836 */ /* 0x000fe20000000000 */
[----:B------:R-:W-:Y:S04]  /*10dc0*/  BSSY B6, `(.L_x_209) ;  /* 0x0000016000067945 */ /* 0x000fe80003800000 */
[----:B------:R-:W-:Y:S02]  /*10dd0*/  LOP3.LUT P0, RZ, R0, 0x3ff, RZ, 0xc0, !PT ;  /* 0x000003ff00ff7812 */ /* 0x000fe4000780c0ff */
[----:B--2---:R-:W-:-:S11]  /*10de0*/  LOP3.LUT R16, R16, 0xfffffffe, RZ, 0xc0, !PT ;  /* 0xfffffffe10107812 */ /* 0x004fd600078ec0ff */
[----:B------:R-:W-:-:S05]  /*10df0*/  @P0 LOP3.LUT R16, R16, 0x1, RZ, 0xfc, !PT ;  /* 0x0000000110100812 */ /* 0x000fca00078efcff */
[----:B------:R1:W-:Y:S01]  /*10e00*/  STL [R1+0x20], R16 ;  /* 0x0000201001007387 */ /* 0x0003e20000100800 */
        /* <DEDUP_REMOVED lines=16> */
[----:B01----:R-:W-:Y:S05]  /*10f10*/  CALL.ABS.NOINC R2 ;  /* 0x0000000002007343 */ /* 0x003fea0003c00000 */
.L_x_210:
[----:B------:R-:W-:Y:S05]  /*10f20*/  BSYNC B6 ;  /* 0x0000000000067941 */ /* 0x000fea0003800000 */
.L_x_209:
[----:B------:R-:W-:Y:S01]  /*10f30*/  VIADD R0, R17, 0x400 ;  /* 0x0000040011007836 */ /* 0x000fe20000000000 */
[----:B------:R-:W-:Y:S04]  /*10f40*/  BSSY B6, `(.L_x_211) ;  /* 0x0000014000067945 */ /* 0x000fe80003800000 */
[----:B------:R2:W-:Y:S01]  /*10f50*/  STL [R1], R0 ;  /* 0x0000000001007387 */ /* 0x0005e20000100800 */
[----:B------:R-:W-:-:S13]  /*10f60*/  LOP3.LUT P0, RZ, R0, 0x3ff, RZ, 0xc0, !PT ;  /* 0x000003ff00ff7812 */ /* 0x000fda000780c0ff */
[----:B--2---:R-:W-:Y:S05]  /*10f70*/  @!P0 BRA `(.L_x_212) ;  /* 0x0000000000408947 */ /* 0x004fea0003800000 */
        /* <DEDUP_REMOVED lines=16> */
.L_x_212:
[----:B------:R-:W-:Y:S05]  /*11080*/  BSYNC B6 ;  /* 0x0000000000067941 */ /* 0x000fea0003800000 */
.L_x_211:
[----:B------:R-:W-:Y:S01]  /*11090*/  LOP3.LUT P6, RZ, R16, 0x1, RZ, 0xc0, !PT ;  /* 0x0000000110ff7812 */ /* 0x000fe200078cc0ff */
[----:B------:R-:W-:-:S12]  /*110a0*/  BSSY B6, `(.L_x_213) ;  /* 0x0000012000067945 */ /* 0x000fd80003800000 */
        /* <DEDUP_REMOVED lines=17> */
.L_x_214:
[----:B------:R-:W-:Y:S05]  /*111c0*/  BSYNC B6 ;  /* 0x0000000000067941 */ /* 0x000fea0003800000 */
.L_x_213:
[----:B------:R-:W2:Y:S01]  /*111d0*/  LDL R8, [R1+0x18] ;  /* 0x0000180001087983 */ /* 0x000ea20000100800 */
[----:B------:R-:W-:Y:S02]  /*111e0*/  ULDC.64 UR4, c[0x0][0x9f8] ;  /* 0x00027e0000047ab9 */ /* 0x000fe40000000a00 */
[----:B------:R-:W-:-:S04]  /*111f0*/  UISETP.NE.U32.AND UP0, UPT, UR4, URZ, UPT ;  /* 0x0000003f0400728c */ /* 0x000fc8000bf05070 */
[----:B------:R-:W-:-:S06]  /*11200*/  UISETP.NE.AND.EX UP0, UPT, UR5, URZ, UPT, UP0 ;  /* 0x0000003f0500728c */ /* 0x000fcc000bf05300 */
[----:B------:R-:W-:-:S05]  /*11210*/  PLOP3.LUT P0, PT, PT, PT, UP0, 0x80, 0x0 ;  /* 0x000000000000781c */ /* 0x000fca0003f0f008 */
[----:B------:R-:W-:-:S04]  /*11220*/  @UP0 UIADD3 UR4, UP1, UR44, UR4, URZ ;  /* 0x000000042c040290 */ /* 0x000fc8000ff3e03f */
[----:B------:R-:W-:Y:S02]  /*11230*/  @UP0 UIADD3.X UR5, UR45, UR5, URZ, UP1, !UPT ;  /* 0x000000052d050290 */ /* 0x000fe40008ffe43f */
[----:B------:R-:W-:-:S04]  /*11240*/  IMAD.U32 R2, RZ, RZ, UR4 ;  /* 0x00000004ff027e24 */ /* 0x000fc8000f8e00ff */
[----:B0-----:R-:W-:Y:S01]  /*11250*/  IMAD.U32 R3, RZ, RZ, UR5 ;  /* 0x00000005ff037e24 */ /* 0x001fe2000f8e00ff */
[----:B------:R-:W0:Y:S01]  /*11260*/  S2R R0, SR_TID.X ;  /* 0x0000000000007919 */ /* 0x000e220000002100 */
[----:B------:R-:W-:-:S03]  /*11270*/  ULDC.64 UR4, c[0x0][0xa08] ;  /* 0x0002820000047ab9 */ /* 0x000fc60000000a00 */
[----:B--2---:R2:W3:Y:S01]  /*11280*/  @P0 LDG.E R8, desc[UR48][R2.64] ;  /* 0x0000003002080981 */ /* 0x0044e2000c1e1900 */
[----:B0-----:R-:W-:-:S04]  /*11290*/  SHF.R.U32.HI R0, RZ, 0x5, R0 ;  /* 0x00000005ff007819 */ /* 0x001fc80000011600 */
[----:B------:R-:W-:Y:S01]  /*112a0*/  LOP3.LUT R0, R0, 0x3, RZ, 0xc0, !PT ;  /* 0x0000000300007812 */ /* 0x000fe200078ec0ff */
[----:B--2---:R-:W0:Y:S01]  /*112b0*/  LDC.64 R2, c[0x0][0x418] ;  /* 0x00010600ff027b82 */ /* 0x004e220000000a00 */
[----:B---3--:R-:W-:Y:S01]  /*112c0*/  SHF.R.S32.HI R9, RZ, 0x1f, R8 ;  /* 0x0000001fff097819 */ /* 0x008fe20000011408 */
[----:B------:R2:W-:Y:S01]  /*112d0*/  @P0 STL [R1+0x18], R8 ;  /* 0x0000180801000387 */ /* 0x0005e20000100800 */
[----:B0-----:R-:W-:Y:S01]  /*112e0*/  LOP3.LUT P0, RZ, R2, UR4, RZ, 0xfc, !PT ;  /* 0x0000000402ff7c12 */ /* 0x001fe2000f80fcff */
[----:B------:R-:W-:Y:S02]  /*112f0*/  UMOV UR4, 0xffffffff ;  /* 0xffffffff00047882 */ /* 0x000fe40000000000 */
[----:B------:R2:W-:Y:S01]  /*11300*/  STL [R1+0x24], R9 ;  /* 0x0000240901007387 */ /* 0x0005e20000100800 */
[----:B------:R-:W-:-:S04]  /*11310*/  LOP3.LUT P0, RZ, R3, UR5, RZ, 0xfc, P0 ;  /* 0x0000000503ff7c12 */ /* 0x000fc8000800fcff */
[----:B-1----:R-:W-:Y:S01]  /*11320*/  SEL R16, R8, RZ, !P0 ;  /* 0x000000ff08107207 */ /* 0x002fe20004000000 */
[----:B------:R-:W-:Y:S08]  /*11330*/  BRA.DIV UR4, `(.L_x_215) ;  /* 0x0000004a04447947 */ /* 0x000ff0000b800000 */
[----:B------:R0:W1:Y:S02]  /*11340*/  SHFL.IDX PT, R14, R0, RZ, 0x1f ;  /* 0x00001fff000e7589 */ /* 0x00006400000e0000 */
.L_x_288:
[----:B0-----:R-:W3:Y:S01]  /*11350*/  LDL.LU R0, [R1+0x20] ;  /* 0x0000200001007983 */ /* 0x001ee20000300800 */
[----:B------:R-:W-:Y:S02]  /*11360*/  PLOP3.LUT P1, PT, PT, PT, PT, 0x8, 0x0 ;  /* 0x000000000000781c */ /* 0x000fe40003f2e170 */
[----:B-1----:R-:W-:Y:S02]  /*11370*/  ISETP.NE.AND P0, PT, R14, RZ, PT ;  /* 0x000000ff0e00720c */ /* 0x002fe40003f05270 */
[----:B---3--:R-:W-:-:S09]  /*11380*/  LOP3.LUT R0, R0, 0xfffffffe, RZ, 0xc0, !PT ;  /* 0xfffffffe00007812 */ /* 0x008fd200078ec0ff */
[----:B------:R-:W-:-:S05]  /*11390*/  @P1 LOP3.LUT R0, R0, 0x1, RZ, 0xfc, !PT ;  /* 0x0000000100001812 */ /* 0x000fca00078efcff */
[----:B------:R0:W-:Y:S01]  /*113a0*/  STL [R1+0x20], R0 ;  /* 0x0000200001007387 */ /* 0x0001e20000100800 */
[----:B------:R-:W-:Y:S05]  /*113b0*/  @P0 BRA `(.L_x_216) ;  /* 0x0000000400900947 */ /* 0x000fea0003800000 */
[----:B------:R-:W-:Y:S01]  /*113c0*/  UMOV UR4, 0xffffffff ;  /* 0xffffffff00047882 */ /* 0x000fe20000000000 */
[----:B0-----:R-:W-:Y:S02]  /*113d0*/  VIADD R0, R19, 0xffffffff ;  /* 0xffffffff13007836 */ /* 0x001fe40000000000 */
[----:B------:R-:W-:Y:S05]  /*113e0*/  BRA.DIV UR4, `(.L_x_217) ;  /* 0x0000004a04387947 */ /* 0x000fea000b800000 */
[----:B------:R-:W-:-:S13]  /*113f0*/  ELECT P6, URZ, PT ;  /* 0x00000000003f782f */ /* 0x000fda00038c0000 */
.L_x_291:
[----:B------:R-:W-:Y:S05]  /*11400*/  @!P6 BRA `(.L_x_216) ;  /* 0x00000004007ce947 */ /* 0x000fea0003800000 */
[----:B------:R-:W-:-:S04]  /*11410*/  ISETP.NE.U32.AND P0, PT, R2, RZ, PT ;  /* 0x000000ff0200720c */ /* 0x000fc80003f05070 */
[----:B------:R-:W-:-:S13]  /*11420*/  ISETP.NE.AND.EX P0, PT, R3, RZ, PT, P0 ;  /* 0x000000ff0300720c */ /* 0x000fda0003f05300 */
[----:B------:R-:W-:Y:S05]  /*11430*/  @!P0 BRA `(.L_x_218) ;  /* 0x0000000000448947 */ /* 0x000fea0003800000 */
[----:B------:R-:W0:Y:S01]  /*11440*/  LDC R7, c[0x0][0x43c] ;  /* 0x00010f00ff077b82 */ /* 0x000e220000000800 */
[----:B------:R-:W-:Y:S01]  /*11450*/  ULDC.64 UR4, c[0x0][0x428] ;  /* 0x00010a0000047ab9 */ /* 0x000fe20000000a00 */
[----:B0-----:R-:W-:-:S13]  /*11460*/  ISETP.NE.AND P0, PT, R7, 0x1, PT ;  /* 0x000000010700780c */ /* 0x001fda0003f05270 */
[----:B------:R-:W0:Y:S02]  /*11470*/  @P0 LDC.64 R4, c[0x0][0x440] ;  /* 0x00011000ff040b82 */ /* 0x000e240000000a00 */
[----:B0-----:R-:W-:-:S04]  /*11480*/  @P0 IMAD.HI.U32 R6, R0, R4, RZ ;  /* 0x0000000400060227 */ /* 0x001fc800078e00ff */
        /* <DEDUP_REMOVED lines=12> */
.L_x_218:
[----:B0-----:R-:W3:Y:S04]  /*11550*/  LDL R2, [R1+0x4] ;  /* 0x0000040001027983 */ /* 0x001ee80000100800 */
[----:B------:R-:W4:Y:S01]  /*11560*/  LDL R3, [R1+0xc] ;  /* 0x00000c0001037983 */ /* 0x000f220000100800 */
[----:B--2---:R-:W0:Y:S02]  /*11570*/  S2R R8, SR_TID.X ;  /* 0x0000000000087919 */ /* 0x004e240000002100 */
[----:B0-----:R-:W-:-:S04]  /*11580*/  LOP3.LUT R8, R8, 0x7f, RZ, 0xc0, !PT ;  /* 0x0000007f08087812 */ /* 0x001fc800078ec0ff */
[----:B------:R-:W-:Y:S01]  /*11590*/  ISETP.NE.AND P1, PT, R8, RZ, PT ;  /* 0x000000ff0800720c */ /* 0x000fe20003f25270 */
[----:B---3--:R-:W-:Y:S01]  /*115a0*/  IMAD R2, R2, 0x8, R17 ;  /* 0x0000000802027824 */ /* 0x008fe200078e0211 */
[----:B----4-:R-:W-:-:S04]  /*115b0*/  SHF.L.U32 R4, R3, 0x1f, RZ ;  /* 0x0000001f03047819 */ /* 0x010fc800000006ff */
[----:B------:R-:W0:Y:S02]  /*115c0*/  SYNCS.PHASECHK.TRANS64.TRYWAIT P0, [R2+URZ+0x38880], R4 ;  /* 0x03888004020075a7 */ /* 0x000e24000800017f */
[----:B0-----:R-:W-:Y:S05]  /*115d0*/  @!P0 BRA `(.L_x_219) ;  /* 0x0000004400dc8947 */ /* 0x001fea0003800000 */
.L_x_292:
        /* <DEDUP_REMOVED lines=8> */
.L_x_220:
[----:B------:R-:W2:Y:S01]  /*11660*/  LDL R3, [R1+0x4] ;  /* 0x0000040001037983 */ /* 0x000ea20000100800 */
[----:B------:R-:W-:Y:S01]  /*11670*/  R2UR UR33, R2 ;  /* 0x00000000022172ca */ /* 0x000fe200000e0000 */
[----:B------:R-:W-:Y:S01]  /*11680*/  UIADD3 UR4, UP0, UR52, 0x470, URZ ;  /* 0x0000047034047890 */ /* 0x000fe2000ff1e03f */
[----:B------:R-:W-:Y:S01]  /*11690*/  LEA R0, R0, UR40, 0x7 ;  /* 0x0000002800007c11 */ /* 0x000fe2000f8e38ff */
[----:B------:R-:W-:Y:S01]  /*116a0*/  UMOV UR6, 0x0 ;  /* 0x0000000000067882 */ /* 0x000fe20000000000 */
[----:B-----5:R-:W-:Y:S01]  /*116b0*/  R2UR UR37, R16 ;  /* 0x00000000102572ca */ /* 0x020fe200000e0000 */
[----:B------:R-:W-:Y:S01]  /*116c0*/  UIADD3.X UR5, URZ, UR53, URZ, UP0, !UPT ;  /* 0x000000353f057290 */ /* 0x000fe200087fe43f */
[----:B------:R-:W-:Y:S01]  /*116d0*/  R2UR UR35, R0 ;  /* 0x00000000002372ca */ /* 0x000fe200000e0000 */
[----:B------:R-:W-:Y:S01]  /*116e0*/  UMOV UR7, 0x14f00000 ;  /* 0x14f0000000077882 */ /* 0x000fe20000000000 */
[----:B------:R-:W-:Y:S01]  /*116f0*/  UMOV UR34, URZ ;  /* 0x0000003f00227c82 */ /* 0x000fe20008000000 */
[----:B------:R-:W-:Y:S01]  /*11700*/  UMOV UR10, 0x80 ;  /* 0x00000080000a7882 */ /* 0x000fe20000000000 */
[----:B------:R-:W-:-:S03]  /*11710*/  UMOV UR12, UR36 ;  /* 0x00000024000c7c82 */ /* 0x000fc60008000000 */
[----:B------:R-:W-:-:S04]  /*11720*/  UIADD3 UR33, UR33, 0x38870, URZ ;  /* 0x0003887021217890 */ /* 0x000fc8000fffe03f */
[----:B------:R-:W-:Y:S02]  /*11730*/  UMOV UR13, UR37 ;  /* 0x00000025000d7c82 */ /* 0x000fe40008000000 */
[----:B------:R-:W-:Y:S01]  /*11740*/  UMOV UR11, UR35 ;  /* 0x00000023000b7c82 */ /* 0x000fe20008000000 */
[----:B------:R-:W-:Y:S01]  /*11750*/  UMOV UR9, UR33 ;  /* 0x0000002100097c82 */ /* 0x000fe20008000000 */
[----:B--2---:R-:W-:-:S05]  /*11760*/  IMAD R3, R3, 0x8000, R17 ;  /* 0x0000800003037824 */ /* 0x004fca00078e0211 */
[----:B------:R-:W-:-:S13]  /*11770*/  R2UR UR8, R3 ;  /* 0x00000000030872ca */ /* 0x000fda00000e0000 */
[----:B------:R-:W-:Y:S02]  /*11780*/  UIADD3 UR32, UR8, 0x10400, URZ ;  /* 0x0001040008207890 */ /* 0x000fe4000fffe03f */
[----:B------:R-:W-:-:S07]  /*11790*/  UIADD3 UR8, UR8, 0x14400, URZ ;  /* 0x0001440008087890 */ /* 0x000fce000fffe03f */
[----:B------:R1:W-:Y:S02]  /*117a0*/  UTMALDG.4D [UR32], [UR4], desc[UR6] ;  /* 0x00000620040075b4 */ /* 0x0003e40008019000 */
[----:B------:R1:W-:Y:S01]  /*117b0*/  UTMALDG.4D [UR8], [UR4], desc[UR6] ;  /* 0x00000608040075b4 */ /* 0x0003e20008019000 */
[----:B------:R-:W2:Y:S02]  /*117c0*/  SYNCS.PHASECHK.TRANS64.TRYWAIT P0, [R2+URZ+0x38840], R4 ;  /* 0x03884004020075a7 */ /* 0x000ea4000800017f */
[----:B-12---:R-:W-:Y:S05]  /*117d0*/  @!P0 BRA `(.L_x_221) ;  /* 0x0000004400708947 */ /* 0x006fea0003800000 */
.L_x_293:
[----:B------:R-:W-:Y:S05]  /*117e0*/  @P1 BRA `(.L_x_222) ;  /* 0x00000000001c1947 */ /* 0x000fea0003800000 */
[----:B------:R-:W2:Y:S01]  /*117f0*/  S2R R5, SR_TID.X ;  /* 0x0000000000057919 */ /* 0x000ea20000002100 */
[----:B01----:R-:W-:-:S04]  /*11800*/  IMAD.MOV.U32 R4, RZ, RZ, 0x8000 ;  /* 0x00008000ff047424 */ /* 0x003fc800078e00ff */
[----:B------:R3:W-:Y:S01]  /*11810*/  SYNCS.ARRIVE.TRANS64 RZ, [R2+URZ+0x38830], R4 ;  /* 0x0388300402ff79a7 */ /* 0x0007e2000800003f */
[----:B--2---:R-:W-:-:S04]  /*11820*/  LOP3.LUT R5, R5, 0x1f, RZ, 0xc0, !PT ;  /* 0x0000001f05057812 */ /* 0x004fc800078ec0ff */
[----:B------:R-:W-:-:S13]  /*11830*/  ISETP.NE.AND P0, PT, R5, RZ, PT ;  /* 0x000000ff0500720c */ /* 0x000fda0003f05270 */
[----:B---3--:R-:W-:Y:S05]  /*11840*/  @!P0 BRA `(.L_x_222) ;  /* 0x0000000000048947 */ /* 0x008fea0003800000 */
[----:B------:R-:W-:Y:S01]  /*11850*/  BPT.TRAP 0x1 ;  /* 0x000000040000795c */ /* 0x000fe20000300000 */
.L_x_222:
[----:B01----:R-:W2:Y:S01]  /*11860*/  LDL.LU R4, [R1+0x20] ;  /* 0x0000200001047983 */ /* 0x003ea20000300800 */
[----:B------:R-:W-:Y:S01]  /*11870*/  R2UR UR8, R3 ;  /* 0x00000000030872ca */ /* 0x000fe200000e0000 */
[----:B------:R-:W-:Y:S01]  /*11880*/  UIADD3 UR4, UP0, UR52, 0x370, URZ ;  /* 0x0000037034047890 */ /* 0x000fe2000ff1e03f */
[----:B------:R-:W-:Y:S01]  /*11890*/  R2UR UR17, R2 ;  /* 0x00000000021172ca */ /* 0x000fe200000e0000 */
[----:B------:R-:W-:Y:S01]  /*118a0*/  UMOV UR6, 0x0 ;  /* 0x0000000000067882 */ /* 0x000fe20000000000 */
[----:B------:R-:W-:Y:S01]  /*118b0*/  PLOP3.LUT P0, PT, PT, PT, PT, 0x80, 0x0 ;  /* 0x000000000000781c */ /* 0x000fe20003f0f070 */
[----:B------:R-:W-:Y:S01]  /*118c0*/  UIADD3.X UR5, URZ, UR53, URZ, UP0, !UPT ;  /* 0x000000353f057290 */ /* 0x000fe200087fe43f */
[----:B------:R-:W-:Y:S01]  /*118d0*/  R2UR UR19, R0 ;  /* 0x00000000001372ca */ /* 0x000fe200000e0000 */
[----:B------:R-:W-:Y:S01]  /*118e0*/  UMOV UR7, 0x14f00000 ;  /* 0x14f0000000077882 */ /* 0x000fe20000000000 */
[----:B------:R-:W-:Y:S01]  /*118f0*/  R2UR UR21, R16 ;  /* 0x00000000101572ca */ /* 0x000fe200000e0000 */
[----:B------:R-:W-:Y:S01]  /*11900*/  UMOV UR18, URZ ;  /* 0x0000003f00127c82 */ /* 0x000fe20008000000 */
[----:B------:R-:W-:Y:S01]  /*11910*/  UMOV UR20, UR36 ;  /* 0x0000002400147c82 */ /* 0x000fe20008000000 */
[----:B------:R-:W-:Y:S01]  /*11920*/  UMOV UR10, 0x80 ;  /* 0x00000080000a7882 */ /* 0x000fe20000000000 */
[----:B------:R-:W-:Y:S01]  /*11930*/  UMOV UR12, UR36 ;  /* 0x00000024000c7c82 */ /* 0x000fe20008000000 */
[----:B------:R-:W-:-:S02]  /*11940*/  UIADD3 UR16, UR8, 0x28400, URZ ;  /* 0x0002840008107890 */ /* 0x000fc4000fffe03f */
[----:B------:R-:W-:Y:S02]  /*11950*/  UIADD3 UR17, UR17, 0x38830, URZ ;  /* 0x0003883011117890 */ /* 0x000fe4000fffe03f */
[----:B------:R-:W-:Y:S02]  /*11960*/  UIADD3 UR8, UR8, 0x2c400, URZ ;  /* 0x0002c40008087890 */ /* 0x000fe4000fffe03f */
[----:B------:R-:W-:Y:S02]  /*11970*/  UMOV UR11, UR19 ;  /* 0x00000013000b7c82 */ /* 0x000fe40008000000 */
[----:B------:R-:W-:Y:S01]  /*11980*/  UMOV UR13, UR21 ;  /* 0x00000015000d7c82 */ /* 0x000fe20008000000 */
[----:B------:R-:W-:Y:S02]  /*11990*/  UMOV UR9, UR17 ;  /* 0x0000001100097c82 */ /* 0x000fe40008000000 */
[----:B------:R1:W-:Y:S02]  /*119a0*/  UTMALDG.4D [UR16], [UR4], desc[UR6] ;  /* 0x00000610040075b4 */ /* 0x0003e40008019000 */
[----:B------:R1:W-:Y:S01]  /*119b0*/  UTMALDG.4D [UR8], [UR4], desc[UR6] ;  /* 0x00000608040075b4 */ /* 0x0003e20008019000 */
[----:B--2---:R-:W-:-:S04]  /*119c0*/  LOP3.LUT R4, R4, 0xfffffffe, RZ, 0xc0, !PT ;  /* 0xfffffffe04047812 */ /* 0x004fc800078ec0ff */
[----:B------:R-:W-:-:S05]  /*119d0*/  @P0 LOP3.LUT R4, R4, 0x1, RZ, 0xfc, !PT ;  /* 0x0000000104040812 */ /* 0x000fca00078efcff */
[----:B------:R1:W-:Y:S01]  /*119e0*/  STL [R1+0x20], R4 ;  /* 0x0000200401007387 */ /* 0x0003e20000100800 */
[----:B------:R-:W-:Y:S01]  /*119f0*/  NOP ;  /* 0x0000000000007918 */ /* 0x000fe20000000000 */
.L_x_216:
[----:B------:R-:W-:Y:S05]  /*11a00*/  WARPSYNC.ALL ;  /* 0x0000000000007948 */ /* 0x000fea0003800000 */
[----:B0-----:R-:W-:Y:S01]  /*11a10*/  VIADD R0, R17, 0x20400 ;  /* 0x0002040011007836 */ /* 0x001fe20000000000 */
[----:B-1----:R-:W-:Y:S01]  /*11a20*/  USHF.R.S32.HI UR4, URZ, 0x1f, UR50 ;  /* 0x0000001f3f047899 */ /* 0x002fe20008011432 */
[----:B------:R-:W-:Y:S03]  /*11a30*/  BAR.SYNC.DEFER_BLOCKING 0x8, 0x180 ;  /* 0x0206000000007b1d */ /* 0x000fe60000010000 */
[----:B------:R-:W-:-:S03]  /*11a40*/  LOP3.LUT P0, RZ, R0, 0x3ff, RZ, 0xc0, !PT ;  /* 0x000003ff00ff7812 */ /* 0x000fc6000780c0ff */
[----:B------:R-:W-:Y:S01]  /*11a50*/  ULDC.64 UR6, c[0x0][0x298] ;  /* 0x0000a60000067ab9 */ /* 0x000fe20000000a00 */
[----:B------:R-:W-:Y:S01]  /*11a60*/  ULDC.64 UR8, c[0x0][0xa00] ;  /* 0x0002800000087ab9 */ /* 0x000fe20000000a00 */
[----:B------:R-:W-:Y:S01]  /*11a70*/  UIMAD UR4, UR4, UR6, URZ ;  /* 0x00000006040472a4 */ /* 0x000fe2000f8e023f */
[----:B------:R-:W-:Y:S01]  /*11a80*/  BSSY B6, `(.L_x_223) ;  /* 0x0000019000067945 */ /* 0x000fe20003800000 */
[----:B------:R-:W-:Y:S02]  /*11a90*/  UISETP.NE.U32.AND UP0, UPT, UR8, URZ, UPT ;  /* 0x0000003f0800728c */ /* 0x000fe4000bf05070 */
[----:B------:R-:W-:Y:S02]  /*11aa0*/  UIMAD.WIDE.U32 UR44, UR50, UR6, URZ ;  /* 0x00000006322c72a5 */ /* 0x000fe4000f8e003f */
[----:B------:R-:W-:Y:S02]  /*11ab0*/  UIMAD UR4, UR50, UR7, UR4 ;  /* 0x00000007320472a4 */ /* 0x000fe4000f8e0204 */
[----:B------:R-:W-:-:S02]  /*11ac0*/  UISETP.NE.AND.EX UP0, UPT, UR9, URZ, UPT, UP0 ;  /* 0x0000003f0900728c */ /* 0x000fc4000bf05300 */
[----:B------:R-:W-:Y:S02]  /*11ad0*/  UIADD3 UR37, UR45, UR4, URZ ;  /* 0x000000042d257290 */ /* 0x000fe4000fffe03f */
[----:B------:R-:W-:Y:S02]  /*11ae0*/  USEL UR47, UR47, URZ, !UP0 ;  /* 0x0000003f2f2f7287 */ /* 0x000fe4000c000000 */
[----:B------:R-:W-:Y:S01]  /*11af0*/  USEL UR46, UR46, URZ, !UP0 ;  /* 0x0000003f2e2e7287 */ /* 0x000fe2000c000000 */
[----:B------:R-:W-:Y:S11]  /*11b00*/  @!P0 BRA `(.L_x_224) ;  /* 0x0000000000408947 */ /* 0x000ff60003800000 */
        /* <DEDUP_REMOVED lines=11> */
[----:B--2---:R-:W-:Y:S02]  /*11bc0*/  IMAD.MOV.U32 R8, RZ, RZ, 0x70 ;  /* 0x00000070ff087424 */ /* 0x004fe400078e00ff */
[----:B------:R-:W-:Y:S02]  /*11bd0*/  IMAD.MOV.U32 R12, RZ, RZ, 0x1 ;  /* 0x00000001ff0c7424 */ /* 0x000fe400078e00ff */
[----:B------:R-:W-:-:S07]  /*11be0*/  IMAD.MOV.U32 R13, RZ, RZ, RZ ;  /* 0x000000ffff0d7224 */ /* 0x000fce00078e00ff */
[----:B------:R-:W-:-:S07]  /*11bf0*/  LEPC R20, `(.L_x_224) ;  /* 0x000000001014794e */ /* 0x000fce0000000000 */
[----:B0-----:R-:W-:Y:S05]  /*11c00*/  CALL.ABS.NOINC R2 ;  /* 0x0000000002007343 */ /* 0x001fea0003c00000 */
.L_x_224:
[----:B------:R-:W-:Y:S05]  /*11c10*/  BSYNC B6 ;  /* 0x0000000000067941 */ /* 0x000fea0003800000 */
.L_x_223:
[----:B------:R-:W3:Y:S01]  /*11c20*/  LDL.LU R0, [R1+0x14] ;  /* 0x0000140001007983 */ /* 0x000ee20000300800 */
[----:B------:R-:W0:Y:S01]  /*11c30*/  LDC R6, c[0x0][0x448] ;  /* 0x00011200ff067b82 */ /* 0x000e220000000800 */
[----:B------:R-:W-:Y:S01]  /*11c40*/  ULDC.64 UR6, c[0x0][0x2d8] ;  /* 0x0000b60000067ab9 */ /* 0x000fe20000000a00 */
[----:B------:R-:W1:Y:S01]  /*11c50*/  S2R R2, SR_TID.X ;  /* 0x0000000000027919 */ /* 0x000e620000002100 */
[----:B------:R-:W-:Y:S01]  /*11c60*/  UMOV UR4, UR44 ;  /* 0x0000002c00047c82 */ /* 0x000fe20008000000 */
[----:B------:R-:W-:Y:S01]  /*11c70*/  UMOV UR5, UR37 ;  /* 0x0000002500057c82 */ /* 0x000fe20008000000 */
[----:B------:R-:W-:Y:S01]  /*11c80*/  ULDC.64 UR8, c[0x0][0x2e0] ;  /* 0x0000b80000087ab9 */ /* 0x000fe20000000a00 */
[----:B--2---:R2:W5:Y:S01]  /*11c90*/  LDL R9, [R1+0x38] ;  /* 0x0000380001097983 */ /* 0x0045620000100800 */
[----:B0-----:R-:W-:Y:S02]  /*11ca0*/  ISETP.NE.AND P0, PT, R6, 0x1, PT ;  /* 0x000000010600780c */ /* 0x001fe40003f05270 */
[C---:B-1----:R-:W-:Y:S01]  /*11cb0*/  LOP3.LUT R3, R2.reuse, 0x7f, RZ, 0xc0, !PT ;  /* 0x0000007f02037812 */ /* 0x042fe200078ec0ff */
[----:B------:R-:W-:-:S10]  /*11cc0*/  IMAD.SHL.U32 R2, R2, 0x10, RZ ;  /* 0x0000001002027824 */ /* 0x000fd400078e00ff */
[----:B------:R-:W0:Y:S01]  /*11cd0*/  @P0 LDC R4, c[0x0][0x450] ;  /* 0x00011400ff040b82 */ /* 0x000e220000000800 */
[----:B------:R-:W-:-:S04]  /*11ce0*/  SHF.R.U32.HI R3, RZ, 0x3, R3 ;  /* 0x00000003ff037819 */ /* 0x000fc80000011603 */
[----:B------:R-:W-:-:S03]  /*11cf0*/  LOP3.LUT R2, R3, 0x70, R2, 0xf8, !PT ;  /* 0x0000007003027812 */ /* 0x000fc600078ef802 */
[----:B------:R-:W1:Y:S01]  /*11d00*/  @P0 LDC R3, c[0x0][0x44c] ;  /* 0x00011300ff030b82 */ /* 0x000e620000000800 */
[----:B------:R-:W4:Y:S01]  /*11d10*/  S2R R8, SR_TID.X ;  /* 0x0000000000087919 */ /* 0x000f220000002100 */
[----:B------:R-:W-:Y:S01]  /*11d20*/  UIMAD.WIDE.U32 UR4, UR36, UR6, UR4 ;  /* 0x00000006240472a5 */ /* 0x000fe2000f8e0004 */
[----:B------:R-:W2:Y:S03]  /*11d30*/  S2R R7, SR_TID.X ;  /* 0x0000000000077919 */ /* 0x000ea60000002100 */
[----:B------:R-:W-:Y:S02]  /*11d40*/  UIMAD UR5, UR36, UR7, UR5 ;  /* 0x00000007240572a4 */ /* 0x000fe4000f8e0205 */
[----:B------:R-:W-:Y:S02]  /*11d50*/  UIMAD UR6, UR46, UR8, URZ ;  /* 0x000000082e0672a4 */ /* 0x000fe4000f8e023f */
[----:B------:R-:W-:-:S02]  /*11d60*/  UIMAD.WIDE.U32 UR4, UR47, UR8, UR4 ;  /* 0x000000082f0472a5 */ /* 0x000fc4000f8e0004 */
[----:B------:R-:W-:-:S03]  /*11d70*/  UIMAD UR6, UR47, UR9, UR6 ;  /* 0x000000092f0672a4 */ /* 0x000fc6000f8e0206 */
[----:B------:R-:W-:Y:S01]  /*11d80*/  ULDC.64 UR8, c[0x0][0x2d0] ;  /* 0x0000b40000087ab9 */ /* 0x000fe20000000a00 */
[----:B------:R-:W-:Y:S01]  /*11d90*/  UIADD3 UR5, UR5, UR6, URZ ;  /* 0x0000000605057290 */ /* 0x000fe2000fffe03f */
[----:B----4-:R-:W-:Y:S02]  /*11da0*/  IMAD.SHL.U32 R8, R8, 0x10, RZ ;  /* 0x0000001008087824 */ /* 0x010fe400078e00ff */
[----:B--2---:R-:W-:-:S03]  /*11db0*/  IMAD.SHL.U32 R10, R7, 0x10, RZ ;  /* 0x00000010070a7824 */ /* 0x004fc600078e00ff */
[----:B------:R-:W-:Y:S02]  /*11dc0*/  LOP3.LUT R8, R8, 0x70, RZ, 0xc0, !PT ;  /* 0x0000007008087812 */ /* 0x000fe400078ec0ff */
[----:B------:R-:W-:Y:S02]  /*11dd0*/  LOP3.LUT R10, R10, 0x70, RZ, 0xc0, !PT ;  /* 0x000000700a0a7812 */ /* 0x000fe400078ec0ff */
[----:B------:R-:W-:Y:S01]  /*11de0*/  LOP3.LUT R8, R8, 0x80, RZ, 0xfc, !PT ;  /* 0x0000008008087812 */ /* 0x000fe200078efcff */
[----:B---3--:R-:W-:-:S05]  /*11df0*/  IMAD.SHL.U32 R5, R0, 0x80, RZ ;  /* 0x0000008000057824 */ /* 0x008fca00078e00ff */
[----:B------:R-:W-:-:S05]  /*11e00*/  LOP3.LUT R0, R2, R5, RZ, 0xfc, !PT ;  /* 0x0000000502007212 */ /* 0x000fca00078efcff */
[----:B-1----:R-:W-:-:S04]  /*11e10*/  @P0 IMAD.HI.U32 R3, R0, R3, RZ ;  /* 0x0000000300030227 */ /* 0x002fc800078e00ff */
[----:B------:R-:W-:Y:S01]  /*11e20*/  IMAD.MOV.U32 R2, RZ, RZ, R0 ;  /* 0x000000ffff027224 */ /* 0x000fe200078e0000 */
[----:B0-----:R-:W-:-:S05]  /*11e30*/  @P0 SHF.R.U32.HI R2, RZ, R4, R3 ;  /* 0x00000004ff020219 */ /* 0x001fca0000011603 */
[----:B------:R-:W-:-:S04]  /*11e40*/  IMAD.MOV R3, RZ, RZ, -R2 ;  /* 0x000000ffff037224 */ /* 0x000fc800078e0a02 */
[----:B------:R-:W-:Y:S01]  /*11e50*/  IMAD R0, R6, R3, R0 ;  /* 0x0000000306007224 */ /* 0x000fe200078e0200 */
[----:B------:R-:W-:-:S05]  /*11e60*/  SHF.R.S32.HI R3, RZ, 0x1f, R2 ;  /* 0x0000001fff037819 */ /* 0x000fca0000011402 */
[----:B------:R-:W-:Y:S02]  /*11e70*/  IMAD R4, R3, UR8, RZ ;  /* 0x0000000803047c24 */ /* 0x000fe4000f8e02ff */
[----:B------:R-:W-:Y:S02]  /*11e80*/  IMAD.U32 R3, RZ, RZ, UR8 ;  /* 0x00000008ff037e24 */ /* 0x000fe4000f8e00ff */
[C---:B------:R-:W-:Y:S02]  /*11e90*/  IMAD R4, R2.reuse, UR9, R4 ;  /* 0x0000000902047c24 */ /* 0x040fe4000f8e0204 */
[----:B------:R-:W-:Y:S01]  /*11ea0*/  IMAD.WIDE.U32 R2, R2, R3, UR4 ;  /* 0x0000000402027e25 */ /* 0x000fe2000f8e0003 */
[----:B------:R-:W-:-:S03]  /*11eb0*/  ULDC.64 UR4, c[0x0][0x2c8] ;  /* 0x0000b20000047ab9 */ /* 0x000fc60000000a00 */
[----:B------:R-:W-:Y:S01]  /*11ec0*/  IMAD.IADD R3, R3, 0x1, R4 ;  /* 0x0000000103037824 */ /* 0x000fe200078e0204 */
[----:B------:R-:W-:Y:S01]  /*11ed0*/  SHF.R.S32.HI R4, RZ, 0x1f, R0 ;  /* 0x0000001fff047819 */ /* 0x000fe20000011400 */
[----:B------:R-:W-:-:S04]  /*11ee0*/  IMAD.WIDE.U32 R2, R0, UR4, R2 ;  /* 0x0000000400027c25 */ /* 0x000fc8000f8e0002 */
[----:B------:R-:W-:-:S04]  /*11ef0*/  IMAD R4, R4, UR4, RZ ;  /* 0x0000000404047c24 */ /* 0x000fc8000f8e02ff */
[----:B------:R-:W-:Y:S01]  /*11f00*/  IMAD R4, R0, UR5, R4 ;  /* 0x0000000500047c24 */ /* 0x000fe2000f8e0204 */
[----:B------:R-:W-:Y:S02]  /*11f10*/  ULDC.64 UR4, c[0x0][0x280] ;  /* 0x0000a00000047ab9 */ /* 0x000fe40000000a00 */
[----:B------:R-:W-:Y:S01]  /*11f20*/  IADD3 R0, P0, R2, UR4, RZ ;  /* 0x0000000402007c10 */ /* 0x000fe2000ff1e0ff */
[----:B------:R-:W-:Y:S02]  /*11f30*/  ULDC UR4, c[0x0][0x2b8] ;  /* 0x0000ae0000047ab9 */ /* 0x000fe40000000800 */
[----:B------:R-:W-:Y:S02]  /*11f40*/  ISETP.GE.AND P1, PT, R8, UR4, PT ;  /* 0x0000000408007c0c */ /* 0x000fe4000bf26270 */
[----:B------:R-:W-:Y:S02]  /*11f50*/  IADD3.X R2, R3, UR5, R4, P0, !PT ;  /* 0x0000000503027c10 */ /* 0x000fe400087fe404 */
[----:B------:R-:W-:Y:S01]  /*11f60*/  ISETP.GE.AND P0, PT, R10, UR4, PT ;  /* 0x000000040a007c0c */ /* 0x000fe2000bf06270 */
[----:B------:R-:W-:-:S03]  /*11f70*/  UMOV UR4, 0xffffffff ;  /* 0xffffffff00047882 */ /* 0x000fc60000000000 */
[----:B------:R-:W-:Y:S09]  /*11f80*/  BRA.DIV UR4, `(.L_x_225) ;  /* 0x0000003e04987947 */ /* 0x000ff2000b800000 */
[----:B------:R-:W0:Y:S02]  /*11f90*/  S2R R7, SR_TID.X ;  /* 0x0000000000077919 */ /* 0x000e240000002100 */
[----:B0-----:R-:W-:-:S04]  /*11fa0*/  LOP3.LUT R7, R7, 0x7f, RZ, 0xc0, !PT ;  /* 0x0000007f07077812 */ /* 0x001fc800078ec0ff */
[----:B------:R-:W-:Y:S02]  /*11fb0*/  SHF.R.U32.HI R8, RZ, 0x3, R7 ;  /* 0x00000003ff087819 */ /* 0x000fe40000011607 */
[----:B------:R-:W2:Y:S03]  /*11fc0*/  LDL.LU R7, [R1+0x3c] ;  /* 0x00003c0001077983 */ /* 0x000ea60000300800 */
[----:B------:R-:W-:Y:S02]  /*11fd0*/  IMAD.IADD R3, R8, 0x1, R5 ;  /* 0x0000000108037824 */ /* 0x000fe400078e0205 */
[----:B------:R-:W-:Y:S02]  /*11fe0*/  SHFL.IDX PT, R8, R2, 0x1, 0x181f ;  /* 0x00381f0002087f89 */ /* 0x000fe400000e0000 */
[----:B------:R-:W-:Y:S02]  /*11ff0*/  VIADD R5, R3, 0x10 ;  /* 0x0000001003057836 */ /* 0x000fe40000000000 */
[----:B--2---:R-:W-:-:S02]  /*12000*/  IMAD R4, R7, R6, RZ ;  /* 0x0000000607047224 */ /* 0x004fc400078e02ff */
[----:B------:R-:W0:Y:S03]  /*12010*/  SHFL.IDX PT, R7, R0, RZ, 0x181f ;  /* 0x00181fff00077589 */ /* 0x000e2600000e0000 */
[-C--:B------:R-:W-:Y:S01]  /*12020*/  ISETP.GE.AND P4, PT, R3, R4.reuse, PT ;  /* 0x000000040300720c */ /* 0x080fe20003f86270 */
[----:B------:R-:W1:Y:S01]  /*12030*/  SHFL.IDX PT, R6, R2, RZ, 0x181f ;  /* 0x00181fff02067589 */ /* 0x000e6200000e0000 */
[----:B------:R-:W-:-:S03]  /*12040*/  ISETP.GE.AND P2, PT, R5, R4, PT ;  /* 0x000000040500720c */ /* 0x000fc60003f46270 */
[----:B------:R-:W2:Y:S08]  /*12050*/  SHFL.IDX PT, R5, R0, 0x1, 0x181f ;  /* 0x00381f0000057f89 */ /* 0x000eb000000e0000 */
[----:B0-----:R-:W-:-:S05]  /*12060*/  @!P4 IADD3 R7, P3, R10, R7, RZ ;  /* 0x000000070a07c210 */ /* 0x001fca0007f7e0ff */
[----:B-1----:R-:W-:-:S05]  /*12070*/  @!P4 IMAD.X R6, RZ, RZ, R6, P3 ;  /* 0x000000ffff06c224 */ /* 0x002fca00018e0606 */
[----:B------:R-:W-:-:S04]  /*12080*/  @!P4 LOP3.LUT R7, R7, R6, RZ, 0x3c, !PT ;  /* 0x000000060707c212 */ /* 0x000fc800078e3cff */
[----:B------:R-:W-:-:S04]  /*12090*/  @!P4 LOP3.LUT R6, R7, R6, RZ, 0x3c, !PT ;  /* 0x000000060706c212 */ /* 0x000fc800078e3cff */
[----:B------:R-:W-:-:S05]  /*120a0*/  @!P4 LOP3.LUT R7, R7, R6, RZ, 0x3c, !PT ;  /* 0x000000060707c212 */ /* 0x000fca00078e3cff */
[----:B-----5:R-:W-:Y:S04]  /*120b0*/  @!P4 LDGSTS.E.BYPASS.LTC128B.128 [R9+0x20400], desc[UR48][R6.64], !P0 ;  /* 0x204000000609cfae */ /* 0x020fe8000c101d70 */
[----:B------:R2:W-:Y:S02]  /*120c0*/  @!P4 LDGSTS.E.BYPASS.LTC128B.128 [R9+0x24400], desc[UR48][R6.64+0x80], !P1 ;  /* 0x244000800609cfae */ /* 0x0005e4000c901d70 */
[----:B--2---:R-:W-:Y:S01]  /*120d0*/  @!P2 IADD3 R7, P3, R10, R5, RZ ;  /* 0x000000050a07a210 */ /* 0x004fe20007f7e0ff */
[----:B------:R-:W-:-:S04]  /*120e0*/  VIADD R5, R3, 0x20 ;  /* 0x0000002003057836 */ /* 0x000fc80000000000 */
[----:B------:R-:W-:-:S05]  /*120f0*/  @!P2 IMAD.X R6, RZ, RZ, R8, P3 ;  /* 0x000000ffff06a224 */ /* 0x000fca00018e0608 */
[----:B------:R-:W-:-:S04]  /*12100*/  @!P2 LOP3.LUT R7, R7, R6, RZ, 0x3c, !PT ;  /* 0x000000060707a212 */ /* 0x000fc800078e3cff */
[----:B------:R-:W-:-:S04]  /*12110*/  @!P2 LOP3.LUT R6, R7, R6, RZ, 0x3c, !PT ;  /* 0x000000060706a212 */ /* 0x000fc800078e3cff */
[----:B------:R-:W-:-:S05]  /*12120*/  @!P2 LOP3.LUT R7, R7, R6, RZ, 0x3c, !PT ;  /* 0x000000060707a212 */ /* 0x000fca00078e3cff */
[----:B------:R-:W-:Y:S04]  /*12130*/  @!P2 LDGSTS.E.BYPASS.LTC128B.128 [R9+0x20c00], desc[UR48][R6.64], !P0 ;  /* 0x20c000000609afae */ /* 0x000fe8000c101d70 */
[----:B------:R0:W-:Y:S01]  /*12140*/  @!P2 LDGSTS.E.BYPASS.LTC128B.128 [R9+0x24c00], desc[UR48][R6.64+0x80], !P1 ;  /* 0x24c000800609afae */ /* 0x0001e2000c901d70 */
[----:B------:R-:W-:-:S03]  /*12150*/  ISETP.GE.AND P2, PT, R5, R4, PT ;  /* 0x000000040500720c */ /* 0x000fc60003f46270 */
[----:B------:R-:W1:Y:S04]  /*12160*/  SHFL.IDX PT, R5, R0, 0x2, 0x181f ;  /* 0x00581f0000057f89 */ /* 0x000e6800000e0000 */
[----:B0-----:R-:W0:Y:S06]  /*12170*/  SHFL.IDX PT, R6, R2, 0x2, 0x181f ;  /* 0x00581f0002067f89 */ /* 0x001e2c00000e0000 */
[----:B-1----:R-:W-:-:S05]  /*12180*/  @!P2 IADD3 R5, P3, R10, R5, RZ ;  /* 0x000000050a05a210 */ /* 0x002fca0007f7e0ff */
[----:B0-----:R-:W-:-:S04]  /*12190*/  @!P2 IMAD.X R6, RZ, RZ, R6, P3 ;  /* 0x000000ffff06a224 */ /* 0x001fc800018e0606 */
[----:B------:R-:W-:Y:S02]  /*121a0*/  @!P2 IMAD.MOV.U32 R7, RZ, RZ, R6 ;  /* 0x000000ffff07a224 */ /* 0x000fe400078e0006 */
[----:B------:R-:W-:Y:S02]  /*121b0*/  @!P2 IMAD.MOV.U32 R6, RZ, RZ, R5 ;  /* 0x000000ffff06a224 */ /* 0x000fe400078e0005 */
[----:B------:R-:W-:-:S03]  /*121c0*/  VIADD R5, R3, 0x30 ;  /* 0x0000003003057836 */ /* 0x000fc60000000000 */
        /* <DEDUP_REMOVED lines=34> */
[----:B------:R-:W-:Y:S04]  /*123f0*/  SHFL.IDX PT, R0, R0, 0x7, 0x181f ;  /* 0x00f81f0000007f89 */ /* 0x000fe800000e0000 */
[----:B0-----:R-:W0:Y:S02]  /*12400*/  SHFL.IDX PT, R6, R2, 0x6, 0x181f ;  /* 0x00d81f0002067f89 */ /* 0x001e2400000e0000 */
[----:B-1----:R-:W-:-:S05]  /*12410*/  @!P2 IADD3 R5, P3, R10, R5, RZ ;  /* 0x000000050a05a210 */ /* 0x002fca0007f7e0ff */
[----:B0-----:R-:W-:-:S04]  /*12420*/  @!P2 IMAD.X R6, RZ, RZ, R6, P3 ;  /* 0x000000ffff06a224 */ /* 0x001fc800018e0606 */
[----:B------:R-:W-:Y:S02]  /*12430*/  @!P2 IMAD.MOV.U32 R7, RZ, RZ, R6 ;  /* 0x000000ffff07a224 */ /* 0x000fe400078e0006 */
[----:B------:R-:W-:Y:S02]  /*12440*/  @!P2 IMAD.MOV.U32 R6, RZ, RZ, R5 ;  /* 0x000000ffff06a224 */ /* 0x000fe400078e0005 */
[----:B------:R0:W1:Y:S04]  /*12450*/  SHFL.IDX PT, R5, R2, 0x7, 0x181f ;  /* 0x00f81f0002057f89 */ /* 0x00006800000e0000 */
[----:B------:R0:W-:Y:S04]  /*12460*/  @!P2 LDGSTS.E.BYPASS.LTC128B.128 [R9+0x23400], desc[UR48][R6.64], !P0 ;  /* 0x234000000609afae */ /* 0x0001e8000c101d70 */
[----:B------:R0:W-:Y:S02]  /*12470*/  @!P2 LDGSTS.E.BYPASS.LTC128B.128 [R9+0x27400], desc[UR48][R6.64+0x80], !P1 ;  /* 0x274000800609afae */ /* 0x0001e4000c901d70 */
.L_x_310:
[----:B------:R-:W-:Y:S01]  /*12480*/  VIADD R3, R3, 0x70 ;  /* 0x0000007003037836 */ /* 0x000fe20000000000 */
[----:B------:R-:W-:Y:S04]  /*12490*/  BSSY B0, `(.L_x_226) ;  /* 0x000000a000007945 */ /* 0x000fe80003800000 */
[----:B------:R-:W-:-:S13]  /*124a0*/  ISETP.GE.AND P2, PT, R3, R4, PT ;  /* 0x000000040300720c */ /* 0x000fda0003f46270 */
[----:B------:R-:W-:Y:S05]  /*124b0*/  @P2 BRA `(.L_x_227) ;  /* 0x00000000001c2947 */ /* 0x000fea0003800000 */
[----:B0-----:R-:W-:-:S05]  /*124c0*/  IADD3 R2, P2, R10, R0, RZ ;  /* 0x000000000a027210 */ /* 0x001fca0007f5e0ff */
[----:B-1----:R-:W-:-:S05]  /*124d0*/  IMAD.X R3, RZ, RZ, R5, P2 ;  /* 0x000000ffff037224 */ /* 0x002fca00010e0605 */
[----:B------:R-:W-:Y:S01]  /*124e0*/  @!PT LDS RZ, [RZ] ;  /* 0x00000000fffff984 */ /* 0x000fe20000000800 */
[----:B------:R-:W-:Y:S01]  /*124f0*/  @!PT LDS RZ, [RZ] ;  /* 0x00000000fffff984 */ /* 0x000fe20000000800 */
[----:B------:R-:W-:Y:S01]  /*12500*/  @!PT LDS RZ, [RZ] ;  /* 0x00000000fffff984 */ /* 0x000fe20000000800 */
[----:B------:R2:W-:Y:S04]  /*12510*/  LDGSTS.E.BYPASS.LTC128B.128 [R9+0x23c00], desc[UR48][R2.64], !P0 ;  /* 0x23c0000002097fae */ /* 0x0005e8000c101d70 */
[----:B------:R2:W-:Y:S02]  /*12520*/  LDGSTS.E.BYPASS.LTC128B.128 [R9+0x27c00], desc[UR48][R2.64+0x80], !P1 ;  /* 0x27c0008002097fae */ /* 0x0005e4000c901d70 */
.L_x_227:
[----:B------:R-:W-:Y:S05]  /*12530*/  BSYNC B0 ;  /* 0x0000000000007941 */ /* 0x000fea0003800000 */
.L_x_226:
[----:B------:R-:W-:Y:S01]  /*12540*/  NOP ;  /* 0x0000000000007918 */ /* 0x000fe20000000000 */
[----:B------:R-:W-:-:S13]  /*12550*/  PLOP3.LUT P0, PT, PT, PT, PT, 0x80, 0x0 ;  /* 0x000000000000781c */ /* 0x000fda0003f0f070 */
.L_x_228:
[----:B------:R-:W-:Y:S02]  /*12560*/  PLOP3.LUT P1, PT, P1, P0, PT, 0xa2, 0x0 ;  /* 0x000000000000781c */ /* 0x000fe40000f21472 */
[----:B------:R-:W-:-:S08]  /*12570*/  @P0 R2UR P1, UR4, R17 ;  /* 0x00000000110402ca */ /* 0x000fd00000020000 */
[----:B------:R-:W-:-:S05]  /*12580*/  @P0 PLOP3.LUT P0, PT, P1, PT, PT, 0x80, 0x0 ;  /* 0x000000000000081c */ /* 0x000fca0000f0f070 */
[----:B------:R-:W-:Y:S01]  /*12590*/  @!P1 SYNCS.ARRIVE.TRANS64.RED.A0T1 RZ, [UR4+0x38800], RZ ;  /* 0x038800ffffff99a7 */ /* 0x000fe20008200404 */
[----:B------:R-:W-:Y:S07]  /*125a0*/  @!P1 ARRIVES.LDGSTSBAR.64.TRANSCNT [UR4+0x38800] ;  /* 0x03880000ff0099b0 */ /* 0x000fee0008000a84 */
[----:B------:R-:W-:Y:S05]  /*125b0*/  @P0 BRA.U.ANY `(.L_x_228) ;  /* 0xfffffffd00e80947 */ /* 0x000fea000393ffff */
[----:B0-2---:R-:W2:Y:S02]  /*125c0*/  LDL.LU R2, [R1+0x40] ;  /* 0x0000400001027983 */ /* 0x005ea40000300800 */
[----:B--2---:R-:W-:-:S05]  /*125d0*/  VIADD R2, R2, 0x1 ;  /* 0x0000000102027836 */ /* 0x004fca0000000000 */
[----:B------:R0:W-:Y:S01]  /*125e0*/  STL [R1+0x40], R2 ;  /* 0x0000400201007387 */ /* 0x0001e20000100800 */
[----:B------:R-:W-:-:S04]  /*125f0*/  LEA.HI R0, R2, R2, RZ, 0x1 ;  /* 0x0000000202007211 */ /* 0x000fc800078f08ff */
[----:B------:R-:W-:-:S05]  /*12600*/  LOP3.LUT R0, R0, 0xfffffffe, RZ, 0xc0, !PT ;  /* 0xfffffffe00007812 */ /* 0x000fca00078ec0ff */
[----:B------:R-:W-:-:S05]  /*12610*/  IMAD.IADD R0, R2, 0x1, -R0 ;  /* 0x0000000102007824 */ /* 0x000fca00078e0a00 */
[----:B------:R-:W-:Y:S01]  /*12620*/  SHF.L.U32 R0, R0, 0x1f, RZ ;  /* 0x0000001f00007819 */ /* 0x000fe200000006ff */
[----:B------:R-:W-:Y:S01]  /*12630*/  NOP ;  /* 0x0000000000007918 */ /* 0x000fe20000000000 */
[----:B------:R0:W-:Y:S01]  /*12640*/  SYNCS.ARRIVE.TRANS64.A1T0 RZ, [R17+URZ+0x38800], RZ ;  /* 0x038800ff11ff79a7 */ /* 0x0001e2000810003f */
[----:B------:R-:W-:Y:S01]  /*12650*/  BSSY B0, `(.L_x_229) ;  /* 0x0000003000007945 */ /* 0x000fe20003800000 */
[----:B------:R-:W2:Y:S03]  /*12660*/  SYNCS.PHASECHK.TRANS64.TRYWAIT P0, [R17+URZ+0x38820], R0 ;  /* 0x03882000110075a7 */ /* 0x000ea6000800017f */
[----:B0-2---:R-:W-:Y:S05]  /*12670*/  @!P0 BRA `(.L_x_230) ;  /* 0x0000004000948947 */ /* 0x005fea0003800000 */
.L_x_311:
[----:B------:R-:W-:Y:S05]  /*12680*/  BSYNC B0 ;  /* 0x0000000000007941 */ /* 0x000fea0003800000 */
.L_x_229:
[----:B------:R-:W2:Y:S01]  /*12690*/  LDL R3, [R1+0x1c] ;  /* 0x00001c0001037983 */ /* 0x000ea20000100800 */
[----:B------:R-:W-:-:S05]  /*126a0*/  VIADD R2, R19, 0xfffffffe ;  /* 0xfffffffe13027836 */ /* 0x000fca0000000000 */
[----:B--2---:R-:W-:-:S13]  /*126b0*/  ISETP.GE.AND P0, PT, R2, R3, PT ;  /* 0x000000030200720c */ /* 0x004fda0003f06270 */
[----:B------:R-:W-:Y:S05]  /*126c0*/  @!P0 BRA `(.L_x_231) ;  /* 0x0000001400608947 */ /* 0x000fea0003800000 */
[----:B0-----:R0:W5:Y:S04]  /*126d0*/  LDL.LU R0, [R1+0xc] ;  /* 0x00000c0001007983 */ /* 0x0011680000300800 */
[----:B------:R0:W5:Y:S02]  /*126e0*/  LDL.LU R3, [R1+0x4] ;  /* 0x0000040001037983 */ /* 0x0001640000300800 */
.L_x_253:
[----:B------:R-:W2:Y:S01]  /*126f0*/  LDL R4, [R1+0x20] ;  /* 0x0000200001047983 */ /* 0x000ea20000100800 */
[----:B-1---5:R-:W-:Y:S01]  /*12700*/  VIADD R5, R3, 0x1 ;  /* 0x0000000103057836 */ /* 0x022fe20000000000 */
[----:B------:R-:W-:Y:S05]  /*12710*/  YIELD ;  /* 0x0000000000007946 */ /* 0x000fea0003800000 */
[C---:B------:R-:W-:Y:S01]  /*12720*/  ISETP.NE.AND P0, PT, R5.reuse, 0x2, PT ;  /* 0x000000020500780c */ /* 0x040fe20003f05270 */
[----:B------:R-:W-:Y:S03]  /*12730*/  BSSY B0, `(.L_x_232) ;  /* 0x000008a000007945 */ /* 0x000fe60003800000 */
[----:B------:R-:W-:-:S02]  /*12740*/  SEL R10, R5, RZ, P0 ;  /* 0x000000ff050a7207 */ /* 0x000fc40000000000 */
[----:B--2---:R-:W-:Y:S02]  /*12750*/  LOP3.LUT P1, RZ, R4, 0x1, RZ, 0xc0, !PT ;  /* 0x0000000104ff7812 */ /* 0x004fe4000782c0ff */
[----:B------:R-:W-:-:S04]  /*12760*/  SEL R4, RZ, 0x1, P0 ;  /* 0x00000001ff047807 */ /* 0x000fc80000000000 */
[----:B------:R-:W-:-:S05]  /*12770*/  LOP3.LUT R9, R0, R4, RZ, 0x3c, !PT ;  /* 0x0000000400097212 */ /* 0x000fca00078e3cff */
[----:B------:R1:W-:Y:S04]  /*12780*/  STL [R1+0xc], R9 ;  /* 0x00000c0901007387 */ /* 0x0003e80000100800 */
[----:B------:R1:W-:Y:S01]  /*12790*/  STL [R1+0x4], R10 ;  /* 0x0000040a01007387 */ /* 0x0003e20000100800 */
[----:B------:R-:W-:Y:S05]  /*127a0*/  @!P1 BRA `(.L_x_233) ;  /* 0x0000000800089947 */ /* 0x000fea0003800000 */
[----:B------:R-:W-:Y:S01]  /*127b0*/  ULDC.64 UR4, c[0x0][0x418] ;  /* 0x0001060000047ab9 */ /* 0x000fe20000000a00 */
[----:B------:R-:W-:Y:S01]  /*127c0*/  IMAD.MOV.U32 R8, RZ, RZ, R2 ;  /* 0x000000ffff087224 */ /* 0x000fe200078e0002 */
[----:B------:R-:W-:-:S04]  /*127d0*/  ISETP.NE.U32.AND P0, PT, RZ, UR4, PT ;  /* 0x00000004ff007c0c */ /* 0x000fc8000bf05070 */
[----:B------:R-:W-:-:S13]  /*127e0*/  ISETP.NE.AND.EX P0, PT, RZ, UR5, PT, P0 ;  /* 0x00000005ff007c0c */ /* 0x000fda000bf05300 */
[----:B------:R-:W-:Y:S05]  /*127f0*/  @!P0 BRA `(.L_x_234) ;  /* 0x00000000004c8947 */ /* 0x000fea0003800000 */
[----:B------:R-:W2:Y:S01]  /*12800*/  LDL R12, [R1+0x24] ;  /* 0x00002400010c7983 */ /* 0x000ea20000100800 */
[----:B------:R-:W3:Y:S01]  /*12810*/  LDC R7, c[0x0][0x43c] ;  /* 0x00010f00ff077b82 */ /* 0x000ee20000000800 */
[----:B------:R-:W-:Y:S02]  /*12820*/  ULDC.64 UR6, c[0x0][0x428] ;  /* 0x00010a0000067ab9 */ /* 0x000fe40000000a00 */
[----:B------:R-:W4:Y:S01]  /*12830*/  LDL R11, [R1+0x18] ;  /* 0x00001800010b7983 */ /* 0x000f220000100800 */
[----:B---3--:R-:W-:-:S13]  /*12840*/  ISETP.NE.AND P0, PT, R7, 0x1, PT ;  /* 0x000000010700780c */ /* 0x008fda0003f05270 */
[----:B------:R-:W3:Y:S02]  /*12850*/  @P0 LDC.64 R4, c[0x0][0x440] ;  /* 0x00011000ff040b82 */ /* 0x000ee40000000a00 */
[----:B---3--:R-:W-:-:S04]  /*12860*/  @P0 IMAD.HI.U32 R6, R2, R4, RZ ;  /* 0x0000000402060227 */ /* 0x008fc800078e00ff */
[----:B------:R-:W-:Y:S01]  /*12870*/  IMAD.MOV.U32 R4, RZ, RZ, R2 ;  /* 0x000000ffff047224 */ /* 0x000fe200078e0002 */
[----:B------:R-:W-:-:S04]  /*12880*/  @P0 SHF.R.U32.HI R4, RZ, R5, R6 ;  /* 0x00000005ff040219 */ /* 0x000fc80000011606 */
[--C-:B------:R-:W-:Y:S01]  /*12890*/  SHF.R.S32.HI R5, RZ, 0x1f, R4.reuse ;  /* 0x0000001fff057819 */ /* 0x100fe20000011404 */
[----:B------:R-:W-:-:S04]  /*128a0*/  IMAD.MOV R8, RZ, RZ, -R4 ;  /* 0x000000ffff087224 */ /* 0x000fc800078e0a04 */
[----:B------:R-:W-:Y:S02]  /*128b0*/  IMAD R8, R7, R8, R2 ;  /* 0x0000000807087224 */ /* 0x000fe400078e0202 */
[----:B--2---:R-:W-:-:S04]  /*128c0*/  IMAD R6, R12, UR6, RZ ;  /* 0x000000060c067c24 */ /* 0x004fc8000f8e02ff */
[C---:B----4-:R-:W-:Y:S02]  /*128d0*/  IMAD R6, R11.reuse, UR7, R6 ;  /* 0x000000070b067c24 */ /* 0x050fe4000f8e0206 */
[----:B------:R-:W-:-:S04]  /*128e0*/  IMAD.WIDE.U32 R4, R11, UR6, R4 ;  /* 0x000000060b047c25 */ /* 0x000fc8000f8e0004 */
[----:B------:R-:W-:Y:S01]  /*128f0*/  IMAD.IADD R5, R6, 0x1, R5 ;  /* 0x0000000106057824 */ /* 0x000fe200078e0205 */
[----:B------:R-:W-:-:S04]  /*12900*/  LEA R6, P0, R4, UR4, 0x2 ;  /* 0x0000000404067c11 */ /* 0x000fc8000f8010ff */
[----:B------:R-:W-:-:S05]  /*12910*/  LEA.HI.X R7, R4, UR5, R5, 0x2, P0 ;  /* 0x0000000504077c11 */ /* 0x000fca00080f1405 */
[----:B------:R2:W5:Y:S04]  /*12920*/  LDG.E R16, desc[UR48][R6.64] ;  /* 0x0000003006107981 */ /* 0x000568000c1e1900 */
.L_x_234:
[----:B--2---:R-:W-:Y:S01]  /*12930*/  IMAD R6, R10, 0x8, R17 ;  /* 0x000000080a067824 */ /* 0x004fe200078e0211 */
[----:B------:R-:W-:Y:S01]  /*12940*/  SHF.L.U32 R5, R9, 0x1f, RZ ;  /* 0x0000001f09057819 */ /* 0x000fe200000006ff */
[----:B------:R-:W2:Y:S01]  /*12950*/  S2R R4, SR_TID.X ;  /* 0x0000000000047919 */ /* 0x000ea20000002100 */
[----:B------:R-:W-:Y:S02]  /*12960*/  BSSY B1, `(.L_x_235) ;  /* 0x0000005000017945 */ /* 0x000fe40003800000 */
[----:B------:R-:W3:Y:S01]  /*12970*/  SYNCS.PHASECHK.TRANS64.TRYWAIT P0, [R6+URZ+0x38880], R5 ;  /* 0x03888005060075a7 */ /* 0x000ee2000800017f */
[----:B--2---:R-:W-:-:S04]  /*12980*/  LOP3.LUT R4, R4, 0x7f, RZ, 0xc0, !PT ;  /* 0x0000007f04047812 */ /* 0x004fc800078ec0ff */
[----:B------:R-:W-:Y:S01]  /*12990*/  ISETP.NE.AND P1, PT, R4, RZ, PT ;  /* 0x000000ff0400720c */ /* 0x000fe20003f25270 */
[----:B---3--:R-:W-:-:S12]  /*129a0*/  @!P0 BRA `(.L_x_236) ;  /* 0x0000003c00dc8947 */ /* 0x008fd80003800000 */
.L_x_312:
[----:B------:R-:W-:Y:S05]  /*129b0*/  BSYNC B1 ;  /* 0x0000000000017941 */ /* 0x000fea0003800000 */
.L_x_235:
[----:B------:R-:W-:Y:S04]  /*129c0*/  BSSY B1, `(.L_x_237) ;  /* 0x0000009000017945 */ /* 0x000fe80003800000 */
[----:B------:R-:W-:Y:S05]  /*129d0*/  @P1 BRA `(.L_x_238) ;  /* 0x00000000001c1947 */ /* 0x000fea0003800000 */
[----:B------:R-:W3:Y:S02]  /*129e0*/  S2R R4, SR_TID.X ;  /* 0x0000000000047919 */ /* 0x000ee40000002100 */
[----:B---3--:R-:W-:Y:S01]  /*129f0*/  LOP3.LUT R7, R4, 0x1f, RZ, 0xc0, !PT ;  /* 0x0000001f04077812 */ /* 0x008fe200078ec0ff */
[----:B------:R-:W-:-:S03]  /*12a00*/  IMAD.MOV.U32 R4, RZ, RZ, 0x8000 ;  /* 0x00008000ff047424 */ /* 0x000fc600078e00ff */
[----:B------:R-:W-:Y:S01]  /*12a10*/  ISETP.NE.AND P0, PT, R7, RZ, PT ;  /* 0x000000ff0700720c */ /* 0x000fe20003f05270 */
[----:B------:R3:W-:-:S12]  /*12a20*/  SYNCS.ARRIVE.TRANS64 RZ, [R6+URZ+0x38870], R4 ;  /* 0x0388700406ff79a7 */ /* 0x0007d8000800003f */
[----:B---3--:R-:W-:Y:S05]  /*12a30*/  @!P0 BRA `(.L_x_238) ;  /* 0x0000000000048947 */ /* 0x008fea0003800000 */
[----:B------:R-:W-:Y:S01]  /*12a40*/  BPT.TRAP 0x1 ;  /* 0x000000040000795c */ /* 0x000fe20000300000 */
.L_x_238:
[----:B------:R-:W-:Y:S05]  /*12a50*/  BSYNC B1 ;  /* 0x0000000000017941 */ /* 0x000fea0003800000 */
.L_x_237:
[----:B------:R-:W3:Y:S01]  /*12a60*/  LDL R4, [R1+0x4] ;  /* 0x0000040001047983 */ /* 0x000ee20000100800 */
[----:B------:R-:W-:Y:S01]  /*12a70*/  IMAD.MOV.U32 R13, RZ, RZ, RZ ;  /* 0x000000ffff0d7224 */ /* 0x000fe200078e00ff */
[----:B------:R-:W-:Y:S01]  /*12a80*/  UIADD3 UR4, UP0, UR52, 0x470, URZ ;  /* 0x0000047034047890 */ /* 0x000fe2000ff1e03f */
[----:B------:R-:W-:Y:S01]  /*12a90*/  PLOP3.LUT P0, PT, PT, PT, PT, 0x80, 0x0 ;  /* 0x000000000000781c */ /* 0x000fe20003f0f070 */
[----:B------:R-:W-:Y:S01]  /*12aa0*/  VIADD R7, R6, 0x38870 ;  /* 0x0003887006077836 */ /* 0x000fe20000000000 */
[----:B------:R-:W-:Y:S01]  /*12ab0*/  LEA R8, R8, UR40, 0x7 ;  /* 0x0000002808087c11 */ /* 0x000fe2000f8e38ff */
[----:B------:R-:W-:Y:S01]  /*12ac0*/  UIADD3.X UR5, URZ, UR53, URZ, UP0, !UPT ;  /* 0x000000353f057290 */ /* 0x000fe200087fe43f */
[----:B------:R-:W-:Y:S01]  /*12ad0*/  R2UR UR10, R13 ;  /* 0x000000000d0a72ca */ /* 0x000fe200000e0000 */
[----:B------:R-:W-:Y:S01]  /*12ae0*/  UMOV UR6, 0x0 ;  /* 0x0000000000067882 */ /* 0x000fe20000000000 */
[----:B------:R-:W-:Y:S01]  /*12af0*/  UMOV UR7, 0x14f00000 ;  /* 0x14f0000000077882 */ /* 0x000fe20000000000 */
[----:B---3--:R-:W-:-:S04]  /*12b00*/  IMAD R4, R4, 0x8000, R17 ;  /* 0x0000800004047824 */ /* 0x008fc800078e0211 */
[----:B-1----:R-:W-:-:S08]  /*12b10*/  VIADD R9, R4, 0x10400 ;  /* 0x0001040004097836 */ /* 0x002fd00000000000 */
.L_x_239:
[----:B------:R-:W-:-:S13]  /*12b20*/  @P0 ELECT P2, URZ, PT ;  /* 0x00000000003f082f */ /* 0x000fda0003840000 */
[----:B-----5:R-:W-:Y:S01]  /*12b30*/  @P2 R2UR UR13, R16 ;  /* 0x00000000100d22ca */ /* 0x020fe200000e0000 */
[----:B------:R-:W-:Y:S01]  /*12b40*/  UMOV UR12, UR36 ;  /* 0x00000024000c7c82 */ /* 0x000fe20008000000 */
[----:B------:R-:W-:Y:S02]  /*12b50*/  @P2 R2UR UR11, R8 ;  /* 0x00000000080b22ca */ /* 0x000fe400000e0000 */
[----:B------:R-:W-:Y:S02]  /*12b60*/  @P2 R2UR UR9, R7 ;  /* 0x00000000070922ca */ /* 0x000fe400000e0000 */
[----:B------:R-:W-:Y:S02]  /*12b70*/  @P2 R2UR UR8, R9 ;  /* 0x00000000090822ca */ /* 0x000fe400000e0000 */
[----:B------:R-:W-:Y:S02]  /*12b80*/  @P2 PLOP3.LUT P0, PT, P2, PT, PT, 0x8, 0x0 ;  /* 0x000000000000281c */ /* 0x000fe4000170e170 */
[----:B------:R-:W-:-:S09]  /*12b90*/  PLOP3.LUT P2, PT, PT, PT, PT, 0x8, 0x0 ;  /* 0x000000000000781c */ /* 0x000fd20003f4e170 */
[----:B------:R1:W-:Y:S02]  /*12ba0*/  UTMALDG.4D [UR8], [UR4], desc[UR6] ;  /* 0x00000608040075b4 */ /* 0x0003e40008019000 */
[----:B-1----:R-:W-:Y:S05]  /*12bb0*/  @P0 BRA.U.ANY `(.L_x_239) ;  /* 0xfffffffd00d80947 */ /* 0x002fea000393ffff */
[----:B------:R-:W-:Y:S01]  /*12bc0*/  IMAD.MOV.U32 R12, RZ, RZ, 0x80 ;  /* 0x00000080ff0c7424 */ /* 0x000fe200078e00ff */
[----:B------:R-:W-:Y:S01]  /*12bd0*/  PLOP3.LUT P0, PT, PT, PT, PT, 0x80, 0x0 ;  /* 0x000000000000781c */ /* 0x000fe20003f0f070 */
[----:B------:R-:W-:Y:S01]  /*12be0*/  VIADD R9, R4, 0x14400 ;  /* 0x0001440004097836 */ /* 0x000fe20000000000 */
[----:B------:R-:W-:Y:S01]  /*12bf0*/  UMOV UR6, 0x0 ;  /* 0x0000000000067882 */ /* 0x000fe20000000000 */
[----:B------:R-:W-:Y:S01]  /*12c00*/  UMOV UR7, 0x14f00000 ;  /* 0x14f0000000077882 */ /* 0x000fe20000000000 */
[----:B------:R-:W-:-:S15]  /*12c10*/  R2UR UR10, R12 ;  /* 0x000000000c0a72ca */ /* 0x000fde00000e0000 */
.L_x_240:
[----:B------:R-:W-:-:S13]  /*12c20*/  @P0 ELECT P2, URZ, PT ;  /* 0x00000000003f082f */ /* 0x000fda0003840000 */
[----:B------:R-:W-:Y:S01]  /*12c30*/  @P2 R2UR UR13, R16 ;  /* 0x00000000100d22ca */ /* 0x000fe200000e0000 */
        /* <DEDUP_REMOVED lines=8> */
[----:B------:R-:W1:Y:S01]  /*12cc0*/  SYNCS.PHASECHK.TRANS64.TRYWAIT P0, [R6+URZ+0x38840], R5 ;  /* 0x03884005060075a7 */ /* 0x000e62000800017f */
[----:B------:R-:W-:Y:S04]  /*12cd0*/  BSSY B1, `(.L_x_241) ;  /* 0x0000002000017945 */ /* 0x000fe80003800000 */
[----:B-1----:R-:W-:Y:S05]  /*12ce0*/  @!P0 BRA `(.L_x_242) ;  /* 0x0000003c00208947 */ /* 0x002fea0003800000 */
.L_x_313:
[----:B------:R-:W-:Y:S05]  /*12cf0*/  BSYNC B1 ;  /* 0x0000000000017941 */ /* 0x000fea0003800000 */
.L_x_241:
[----:B------:R-:W-:Y:S01]  /*12d00*/  BSSY B1, `(.L_x_243) ;  /* 0x000000b000017945 */ /* 0x000fe20003800000 */
[----:B------:R-:W-:Y:S02]  /*12d10*/  IMAD.MOV.U32 R10, RZ, RZ, 0x0 ;  /* 0x00000000ff0a7424 */ /* 0x000fe400078e00ff */
[----:B------:R-:W-:Y:S01]  /*12d20*/  IMAD.MOV.U32 R11, RZ, RZ, 0x14f00000 ;  /* 0x14f00000ff0b7424 */ /* 0x000fe200078e00ff */
[----:B------:R-:W-:Y:S06]  /*12d30*/  @P1 BRA `(.L_x_244) ;  /* 0x00000000001c1947 */ /* 0x000fec0003800000 */
[----:B------:R-:W3:Y:S01]  /*12d40*/  S2R R7, SR_TID.X ;  /* 0x0000000000077919 */ /* 0x000ee20000002100 */
[----:B-12---:R-:W-:-:S04]  /*12d50*/  IMAD.MOV.U32 R5, RZ, RZ, 0x8000 ;  /* 0x00008000ff057424 */ /* 0x006fc800078e00ff */
[----:B------:R4:W-:Y:S01]  /*12d60*/  SYNCS.ARRIVE.TRANS64 RZ, [R6+URZ+0x38830], R5 ;  /* 0x0388300506ff79a7 */ /* 0x0009e2000800003f */
[----:B---3--:R-:W-:-:S04]  /*12d70*/  LOP3.LUT R7, R7, 0x1f, RZ, 0xc0, !PT ;  /* 0x0000001f07077812 */ /* 0x008fc800078ec0ff */
[----:B------:R-:W-:-:S13]  /*12d80*/  ISETP.NE.AND P0, PT, R7, RZ, PT ;  /* 0x000000ff0700720c */ /* 0x000fda0003f05270 */
[----:B----4-:R-:W-:Y:S05]  /*12d90*/  @!P0 BRA `(.L_x_244) ;  /* 0x0000000000048947 */ /* 0x010fea0003800000 */
[----:B------:R-:W-:Y:S01]  /*12da0*/  BPT.TRAP 0x1 ;  /* 0x000000040000795c */ /* 0x000fe20000300000 */
.L_x_244:
[----:B------:R-:W-:Y:S05]  /*12db0*/  BSYNC B1 ;  /* 0x0000000000017941 */ /* 0x000fea0003800000 */
.L_x_243:
[----:B------:R-:W-:Y:S01]  /*12dc0*/  R2UR UR10, R13 ;  /* 0x000000000d0a72ca */ /* 0x000fe200000e0000 */
[----:B------:R-:W-:Y:S01]  /*12dd0*/  UIADD3 UR4, UP0, UR52, 0x370, URZ ;  /* 0x0000037034047890 */ /* 0x000fe2000ff1e03f */
[----:B------:R-:W-:Y:S01]  /*12de0*/  R2UR UR6, R10 ;  /* 0x000000000a0672ca */ /* 0x000fe200000e0000 */
[----:B-12---:R-:W-:Y:S01]  /*12df0*/  VIADD R6, R6, 0x38830 ;  /* 0x0003883006067836 */ /* 0x006fe20000000000 */
[----:B------:R-:W-:Y:S01]  /*12e00*/  R2UR UR7, R11 ;  /* 0x000000000b0772ca */ /* 0x000fe200000e0000 */
[----:B------:R-:W-:Y:S01]  /*12e10*/  VIADD R5, R4, 0x28400 ;  /* 0x0002840004057836 */ /* 0x000fe20000000000 */
[----:B------:R-:W-:Y:S01]  /*12e20*/  PLOP3.LUT P0, PT, PT, PT, PT, 0x80, 0x0 ;  /* 0x000000000000781c */ /* 0x000fe20003f0f070 */
[----:B------:R-:W-:-:S12]  /*12e30*/  UIADD3.X UR5, URZ, UR53, URZ, UP0, !UPT ;  /* 0x000000353f057290 */ /* 0x000fd800087fe43f */
.L_x_245:
        /* <DEDUP_REMOVED lines=10> */
[----:B------:R-:W-:Y:S01]  /*12ee0*/  R2UR UR10, R12 ;  /* 0x000000000c0a72ca */ /* 0x000fe200000e0000 */
[----:B------:R-:W-:Y:S01]  /*12ef0*/  VIADD R4, R4, 0x2c400 ;  /* 0x0002c40004047836 */ /* 0x000fe20000000000 */
[----:B------:R-:W-:Y:S02]  /*12f00*/  R2UR UR6, R10 ;  /* 0x000000000a0672ca */ /* 0x000fe400000e0000 */
[----:B------:R-:W-:Y:S02]  /*12f10*/  R2UR UR7, R11 ;  /* 0x000000000b0772ca */ /* 0x000fe400000e0000 */
[----:B------:R-:W-:-:S13]  /*12f20*/  PLOP3.LUT P0, PT, PT, PT, PT, 0x80, 0x0 ;  /* 0x000000000000781c */ /* 0x000fda0003f0f070 */
.L_x_246:
        /* <DEDUP_REMOVED lines=9> */
[----:B--2---:R-:W-:Y:S05]  /*12fc0*/  @P0 BRA.U.ANY `(.L_x_246) ;  /* 0xfffffffd00d80947 */ /* 0x004fea000393ffff */
.L_x_233:
[----:B------:R-:W-:Y:S05]  /*12fd0*/  BSYNC B0 ;  /* 0x0000000000007941 */ /* 0x000fea0003800000 */
.L_x_232:
[----:B------:R-:W-:-:S06]  /*12fe0*/  UISETP.NE.AND UP0, UPT, UR39, 0x3, UPT ;  /* 0x000000032700788c */ /* 0x000fcc000bf05270 */
[----:B------:R-:W-:-:S13]  /*12ff0*/  PLOP3.LUT P0, PT, PT, PT, UP0, 0x80, 0x0 ;  /* 0x000000000000781c */ /* 0x000fda0003f0f008 */
[----:B------:R-:W-:Y:S05]  /*13000*/  @!P0 BRA `(.L_x_247) ;  /* 0x0000000000048947 */ /* 0x000fea0003800000 */
[----:B------:R-:W-:Y:S01]  /*13010*/  BPT.TRAP 0x1 ;  /* 0x000000040000795c */ /* 0x000fe20000300000 */
.L_x_247:
[----:B------:R-:W-:Y:S01]  /*13020*/  IMAD.U32 R4, RZ, RZ, UR42 ;  /* 0x0000002aff047e24 */ /* 0x000fe2000f8e00ff */
[----:B------:R-:W-:Y:S01]  /*13030*/  BSSY B0, `(.L_x_248) ;  /* 0x0000007000007945 */ /* 0x000fe20003800000 */
[----:B------:R-:W-:-:S03]  /*13040*/  IMAD R19, R3, 0x8, R17 ;  /* 0x0000000803137824 */ /* 0x000fc600078e0211 */
[----:B------:R-:W-:Y:S02]  /*13050*/  ISETP.NE.AND P1, PT, R4, 0x3, PT ;  /* 0x000000030400780c */ /* 0x000fe40003f25270 */
[----:B------:R-:W-:-:S04]  /*13060*/  LOP3.LUT R4, R0, 0x1, RZ, 0x3c, !PT ;  /* 0x0000000100047812 */ /* 0x000fc800078e3cff */
[----:B------:R-:W-:-:S04]  /*13070*/  SHF.L.U32 R4, R4, 0x1f, RZ ;  /* 0x0000001f04047819 */ /* 0x000fc800000006ff */
[----:B------:R-:W2:Y:S02]  /*13080*/  SYNCS.PHASECHK.TRANS64.TRYWAIT P0, [R19+URZ+0x38870], R4 ;  /* 0x03887004130075a7 */ /* 0x000ea4000800017f */
[----:B--2---:R-:W-:Y:S05]  /*13090*/  @!P0 BRA `(.L_x_249) ;  /* 0x0000003800488947 */ /* 0x004fea0003800000 */
.L_x_314:
[----:B------:R-:W-:Y:S05]  /*130a0*/  BSYNC B0 ;  /* 0x0000000000007941 */ /* 0x000fea0003800000 */
.L_x_248:
[----:B------:R-:W-:Y:S05]  /*130b0*/  @!P1 BRA `(.L_x_250) ;  /* 0x0000000000049947 */ /* 0x000fea0003800000 */
[----:B------:R-:W-:Y:S01]  /*130c0*/  BPT.TRAP 0x1 ;  /* 0x000000040000795c */ /* 0x000fe20000300000 */
.L_x_250:
[----:B--2---:R-:W-:Y:S01]  /*130d0*/  SHF.L.U32 R4, R0, 0x1f, RZ ;  /* 0x0000001f00047819 */ /* 0x004fe200000006ff */
[----:B------:R-:W-:-:S03]  /*130e0*/  IMAD.SHL.U32 R0, R3, 0x8000, RZ ;  /* 0x0000800003007824 */ /* 0x000fc600078e00ff */
[----:B------:R-:W2:Y:S02]  /*130f0*/  SYNCS.PHASECHK.TRANS64.TRYWAIT P0, [R19+URZ+0x38860], R4 ;  /* 0x03886004130075a7 */ /* 0x000ea4000800017f */
[----:B--2---:R-:W-:Y:S05]  /*13100*/  @!P0 BRA `(.L_x_251) ;  /* 0x0000003800408947 */ /* 0x004fea0003800000 */
.L_x_315:
[----:B------:R-:W3:Y:S04]  /*13110*/  LDL R14, [R1+0x34] ;  /* 0x00003400010e7983 */ /* 0x000ee80000100800 */
[----:B------:R-:W4:Y:S04]  /*13120*/  LDL R13, [R1+0x8] ;  /* 0x00000800010d7983 */ /* 0x000f280000100800 */
[----:B------:R-:W4:Y:S01]  /*13130*/  LDL R12, [R1] ;  /* 0x00000000010c7983 */ /* 0x000f220000100800 */
[----:B------:R-:W-:Y:S01]  /*13140*/  LOP3.LUT R3, R0, R18, RZ, 0xfc, !PT ;  /* 0x0000001200037212 */ /* 0x000fe200078efcff */
[----:B------:R-:W-:Y:S05]  /*13150*/  WARPSYNC.ALL ;  /* 0x0000000000007948 */ /* 0x000fea0003800000 */
[----:B------:R-:W-:-:S05]  /*13160*/  IMAD.IADD R3, R17, 0x1, R3 ;  /* 0x0000000111037824 */ /* 0x000fca00078e0203 */
[----:B-1----:R-:W2:Y:S02]  /*13170*/  LDSM.16.MT88.4 R8, [R3+0x10400] ;  /* 0x010400000308783b */ /* 0x002ea40000004200 */
[C-C-:B--2---:R-:W-:Y:S02]  /*13180*/  PRMT R4, R8.reuse, 0x6420, R9.reuse ;  /* 0x0000642008047816 */ /* 0x144fe40000000009 */
[----:B------:R-:W-:Y:S02]  /*13190*/  PRMT R5, R8, 0x7531, R9 ;  /* 0x0000753108057816 */ /* 0x000fe40000000009 */
[C-C-:B------:R-:W-:Y:S02]  /*131a0*/  PRMT R6, R10.reuse, 0x6420, R11.reuse ;  /* 0x000064200a067816 */ /* 0x140fe4000000000b */
[----:B------:R-:W-:Y:S02]  /*131b0*/  PRMT R7, R10, 0x7531, R11 ;  /* 0x000075310a077816 */ /* 0x000fe4000000000b */
[----:B---3--:R-:W-:-:S05]  /*131c0*/  IADD3 R20, R17, R14, R0 ;  /* 0x0000000e11147210 */ /* 0x008fca0007ffe000 */
[----:B------:R-:W1:Y:S01]  /*131d0*/  LDSM.16.MT88.4 R8, [R20+0x10400] ;  /* 0x010400001408783b */ /* 0x000e620000004200 */
[----:B----4-:R-:W-:-:S05]  /*131e0*/  IADD3 R3, R12, R0, R13 ;  /* 0x000000000c037210 */ /* 0x010fca0007ffe00d */
[----:B------:R2:W-:Y:S02]  /*131f0*/  STSM.16.M88.4 [R3], R4 ;  /* 0x0000000403007844 */ /* 0x0005e40000000200 */
[----:B--2---:R-:W-:Y:S02]  /*13200*/  VIADD R4, R0, 0x4000 ;  /* 0x0000400000047836 */ /* 0x004fe40000000000 */
[----:B------:R-:W-:Y:S02]  /*13210*/  IMAD.MOV.U32 R6, RZ, RZ, R13 ;  /* 0x000000ffff067224 */ /* 0x000fe400078e000d */
[----:B------:R-:W-:Y:S01]  /*13220*/  IMAD.MOV.U32 R7, RZ, RZ, R12 ;  /* 0x000000ffff077224 */ /* 0x000fe200078e000c */
[----:B------:R-:W-:-:S05]  /*13230*/  LOP3.LUT R4, R4, R18, RZ, 0xfc, !PT ;  /* 0x0000001204047212 */ /* 0x000fca00078efcff */
[----:B------:R-:W-:Y:S01]  /*13240*/  IMAD.IADD R4, R17, 0x1, R4 ;  /* 0x0000000111047824 */ /* 0x000fe200078e0204 */
[C-C-:B-1----:R-:W-:Y:S02]  /*13250*/  PRMT R12, R8.reuse, 0x6420, R9.reuse ;  /* 0x00006420080c7816 */ /* 0x142fe40000000009 */
[----:B------:R-:W-:Y:S02]  /*13260*/  PRMT R13, R8, 0x7531, R9 ;  /* 0x00007531080d7816 */ /* 0x000fe40000000009 */
[C-C-:B------:R-:W-:Y:S02]  /*13270*/  PRMT R14, R10.reuse, 0x6420, R11.reuse ;  /* 0x000064200a0e7816 */ /* 0x140fe4000000000b */
[----:B------:R-:W-:-:S05]  /*13280*/  PRMT R15, R10, 0x7531, R11 ;  /* 0x000075310a0f7816 */ /* 0x000fca000000000b */
[----:B------:R1:W-:Y:S04]  /*13290*/  STSM.16.M88.4 [R3+0x2000], R12 ;  /* 0x0020000c03007844 */ /* 0x0003e80000000200 */
[----:B------:R-:W2:Y:S01]  /*132a0*/  LDSM.16.MT88.4 R8, [R4+0x10400] ;  /* 0x010400000408783b */ /* 0x000ea20000004200 */
[----:B-1----:R-:W-:Y:S02]  /*132b0*/  IMAD.MOV.U32 R14, RZ, RZ, R6 ;  /* 0x000000ffff0e7224 */ /* 0x002fe400078e0006 */
[----:B------:R-:W-:Y:S01]  /*132c0*/  IMAD.MOV.U32 R15, RZ, RZ, R7 ;  /* 0x000000ffff0f7224 */ /* 0x000fe200078e0007 */
[C-C-:B--2---:R-:W-:Y:S02]  /*132d0*/  PRMT R4, R8.reuse, 0x6420, R9.reuse ;  /* 0x0000642008047816 */ /* 0x144fe40000000009 */
[----:B------:R-:W-:-:S02]  /*132e0*/  PRMT R5, R8, 0x7531, R9 ;  /* 0x0000753108057816 */ /* 0x000fc40000000009 */
[C-C-:B------:R-:W-:Y:S02]  /*132f0*/  PRMT R6, R10.reuse, 0x6420, R11.reuse ;  /* 0x000064200a067816 */ /* 0x140fe4000000000b */
[----:B------:R-:W-:Y:S02]  /*13300*/  PRMT R7, R10, 0x7531, R11 ;  /* 0x000075310a077816 */ /* 0x000fe4000000000b */
[----:B------:R-:W1:Y:S04]  /*13310*/  LDSM.16.MT88.4 R8, [R20+0x14400] ;  /* 0x014400001408783b */ /* 0x000e680000004200 */
[----:B------:R2:W-:Y:S02]  /*13320*/  STSM.16.M88.4 [R3+0x4000], R4 ;  /* 0x0040000403007844 */ /* 0x0005e40000000200 */
[----:B--2---:R-:W-:-:S02]  /*13330*/  IMAD.MOV.U32 R6, RZ, RZ, R14 ;  /* 0x000000ffff067224 */ /* 0x004fc400078e000e */
[----:B------:R-:W-:Y:S01]  /*13340*/  IMAD.MOV.U32 R7, RZ, RZ, R15 ;  /* 0x000000ffff077224 */ /* 0x000fe200078e000f */
[C-C-:B-1----:R-:W-:Y:S02]  /*13350*/  PRMT R12, R8.reuse, 0x6420, R9.reuse ;  /* 0x00006420080c7816 */ /* 0x142fe40000000009 */
[----:B------:R-:W-:Y:S02]  /*13360*/  PRMT R13, R8, 0x7531, R9 ;  /* 0x00007531080d7816 */ /* 0x000fe40000000009 */
[C-C-:B------:R-:W-:Y:S02]  /*13370*/  PRMT R14, R10.reuse, 0x6420, R11.reuse ;  /* 0x000064200a0e7816 */ /* 0x140fe4000000000b */
[----:B------:R-:W-:-:S05]  /*13380*/  PRMT R15, R10, 0x7531, R11 ;  /* 0x000075310a0f7816 */ /* 0x000fca000000000b */
[----:B------:R1:W-:Y:S04]  /*13390*/  STSM.16.M88.4 [R3+0x6000], R12 ;  /* 0x0060000c03007844 */ /* 0x0003e80000000200 */
[----:B-1----:R-:W2:Y:S01]  /*133a0*/  LDL R13, [R1+0x2c] ;  /* 0x00002c00010d7983 */ /* 0x002ea20000100800 */
[----:B------:R-:W-:Y:S02]  /*133b0*/  VIADD R3, R0, 0x1000 ;  /* 0x0000100000037836 */ /* 0x000fe40000000000 */
[----:B------:R-:W-:Y:S02]  /*133c0*/  IMAD.MOV.U32 R14, RZ, RZ, R6 ;  /* 0x000000ffff0e7224 */ /* 0x000fe400078e0006 */
[----:B------:R-:W-:Y:S01]  /*133d0*/  IMAD.MOV.U32 R15, RZ, RZ, R7 ;  /* 0x000000ffff0f7224 */ /* 0x000fe200078e0007 */
[----:B------:R-:W-:-:S05]  /*133e0*/  LOP3.LUT R3, R3, R18, RZ, 0xfc, !PT ;  /* 0x0000001203037212 */ /* 0x000fca00078efcff */
[----:B------:R-:W-:-:S05]  /*133f0*/  IMAD.IADD R3, R17, 0x1, R3 ;  /* 0x0000000111037824 */ /* 0x000fca00078e0203 */
[----:B------:R-:W1:Y:S02]  /*13400*/  LDSM.16.MT88.4 R8, [R3+0x10400] ;  /* 0x010400000308783b */ /* 0x000e640000004200 */
[C-C-:B-1----:R-:W-:Y:S02]  /*13410*/  PRMT R4, R8.reuse, 0x6420, R9.reuse ;  /* 0x0000642008047816 */ /* 0x142fe40000000009 */
[----:B------:R-:W-:Y:S02]  /*13420*/  PRMT R5, R8, 0x7531, R9 ;  /* 0x0000753108057816 */ /* 0x000fe40000000009 */
[C-C-:B------:R-:W-:Y:S02]  /*13430*/  PRMT R6, R10.reuse, 0x6420, R11.reuse ;  /* 0x000064200a067816 */ /* 0x140fe4000000000b */
[----:B------:R-:W-:Y:S02]  /*13440*/  PRMT R7, R10, 0x7531, R11 ;  /* 0x000075310a077816 */ /* 0x000fe4000000000b */
[----:B------:R-:W1:Y:S02]  /*13450*/  LDSM.16.MT88.4 R8, [R20+0x11400] ;  /* 0x011400001408783b */ /* 0x000e640000004200 */
[----:B-1----:R-:W-:-:S02]  /*13460*/  PRMT R12, R8, 0x6420, R9 ;  /* 0x00006420080c7816 */ /* 0x002fc40000000009 */
[----:B--2---:R-:W-:Y:S02]  /*13470*/  IADD3 R3, R14, R0, R13 ;  /* 0x000000000e037210 */ /* 0x004fe40007ffe00d */
[----:B------:R-:W-:-:S03]  /*13480*/  PRMT R13, R8, 0x7531, R9 ;  /* 0x00007531080d7816 */ /* 0x000fc60000000009 */
[----:B------:R-:W-:-:S05]  /*13490*/  IMAD.IADD R3, R15, 0x1, R3 ;  /* 0x000000010f037824 */ /* 0x000fca00078e0203 */
[----:B------:R1:W-:Y:S02]  /*134a0*/  STSM.16.M88.4 [R3], R4 ;  /* 0x0000000403007844 */ /* 0x0003e40000000200 */
[----:B-1----:R-:W-:Y:S02]  /*134b0*/  VIADD R4, R0, 0x5000 ;  /* 0x0000500000047836 */ /* 0x002fe40000000000 */
[----:B------:R-:W-:Y:S01]  /*134c0*/  IMAD.MOV.U32 R6, RZ, RZ, R14 ;  /* 0x000000ffff067224 */ /* 0x000fe200078e000e */
[----:B------:R-:W-:Y:S01]  /*134d0*/  PRMT R14, R10, 0x6420, R11 ;  /* 0x000064200a0e7816 */ /* 0x000fe2000000000b */
[----:B------:R-:W-:Y:S01]  /*134e0*/  IMAD.MOV.U32 R7, RZ, RZ, R15 ;  /* 0x000000ffff077224 */ /* 0x000fe200078e000f */
[----:B------:R-:W-:Y:S02]  /*134f0*/  LOP3.LUT R4, R4, R18, RZ, 0xfc, !PT ;  /* 0x0000001204047212 */ /* 0x000fe400078efcff */
[----:B------:R-:W-:-:S03]  /*13500*/  PRMT R15, R10, 0x7531, R11 ;  /* 0x000075310a0f7816 */ /* 0x000fc6000000000b */
[----:B------:R-:W-:Y:S02]  /*13510*/  IMAD.IADD R4, R17, 0x1, R4 ;  /* 0x0000000111047824 */ /* 0x000fe400078e0204 */
[----:B------:R1:W-:Y:S04]  /*13520*/  STSM.16.M88.4 [R3+0x2000], R12 ;  /* 0x0020000c03007844 */ /* 0x0003e80000000200 */
[----:B------:R-:W2:Y:S01]  /*13530*/  LDSM.16.MT88.4 R8, [R4+0x10400] ;  /* 0x010400000408783b */ /* 0x000ea20000004200 */
[----:B-1----:R-:W-:Y:S02]  /*13540*/  IMAD.MOV.U32 R14, RZ, RZ, R6 ;  /* 0x000000ffff0e7224 */ /* 0x002fe400078e0006 */
[----:B------:R-:W-:Y:S01]  /*13550*/  IMAD.MOV.U32 R15, RZ, RZ, R7 ;  /* 0x000000ffff0f7224 */ /* 0x000fe200078e0007 */
[----:B--2---:R-:W-:-:S02]  /*13560*/  PRMT R4, R8, 0x6420, R9 ;  /* 0x0000642008047816 */ /* 0x004fc40000000009 */
[----:B------:R-:W-:Y:S02]  /*13570*/  PRMT R5, R8, 0x7531, R9 ;  /* 0x0000753108057816 */ /* 0x000fe40000000009 */
        /* <DEDUP_REMOVED lines=63> */
[----:B------:R-:W1:Y:S01]  /*13970*/  LDSM.16.MT88.4 R8, [R20+0x13400] ;  /* 0x013400001408783b */ /* 0x000e620000004200 */
[----:B--2---:R-:W-:Y:S01]  /*13980*/  IADD3 R3, R14, R13, R0 ;  /* 0x0000000d0e037210 */ /* 0x004fe20007ffe000 */
[----:B------:R-:W-:-:S04]  /*13990*/  VIADD R0, R0, 0x7000 ;  /* 0x0000700000007836 */ /* 0x000fc80000000000 */
[----:B------:R-:W-:Y:S01]  /*139a0*/  IMAD.IADD R3, R15, 0x1, R3 ;  /* 0x000000010f037824 */ /* 0x000fe200078e0203 */
[----:B------:R-:W-:-:S04]  /*139b0*/  LOP3.LUT R0, R0, R18, RZ, 0xfc, !PT ;  /* 0x0000001200007212 */ /* 0x000fc800078efcff */
[----:B------:R1:W-:Y:S01]  /*139c0*/  STSM.16.M88.4 [R3], R4 ;  /* 0x0000000403007844 */ /* 0x0003e20000000200 */
[----:B------:R-:W-:Y:S01]  /*139d0*/  IMAD.IADD R0, R17, 0x1, R0 ;  /* 0x0000000111007824 */ /* 0x000fe200078e0200 */
[C-C-:B-1----:R-:W-:Y:S02]  /*139e0*/  PRMT R4, R8.reuse, 0x6420, R9.reuse ;  /* 0x0000642008047816 */ /* 0x142fe40000000009 */
[----:B------:R-:W-:Y:S02]  /*139f0*/  PRMT R5, R8, 0x7531, R9 ;  /* 0x0000753108057816 */ /* 0x000fe40000000009 */
[C-C-:B------:R-:W-:Y:S02]  /*13a00*/  PRMT R6, R10.reuse, 0x6420, R11.reuse ;  /* 0x000064200a067816 */ /* 0x140fe4000000000b */
[----:B------:R-:W-:-:S05]  /*13a10*/  PRMT R7, R10, 0x7531, R11 ;  /* 0x000075310a077816 */ /* 0x000fca000000000b */
[----:B------:R-:W-:Y:S04]  /*13a20*/  STSM.16.M88.4 [R3+0x2000], R4 ;  /* 0x0020000403007844 */ /* 0x000fe80000000200 */
[----:B------:R-:W1:Y:S02]  /*13a30*/  LDSM.16.MT88.4 R8, [R0+0x10400] ;  /* 0x010400000008783b */ /* 0x000e640000004200 */
[C-C-:B-1----:R-:W-:Y:S02]  /*13a40*/  PRMT R4, R8.reuse, 0x6420, R9.reuse ;  /* 0x0000642008047816 */ /* 0x142fe40000000009 */
[----:B------:R-:W-:Y:S02]  /*13a50*/  PRMT R5, R8, 0x7531, R9 ;  /* 0x0000753108057816 */ /* 0x000fe40000000009 */
[----:B------:R-:W-:-:S02]  /*13a60*/  PRMT R6, R10, 0x6420, R11 ;  /* 0x000064200a067816 */ /* 0x000fc4000000000b */
[----:B------:R-:W-:Y:S02]  /*13a70*/  PRMT R7, R10, 0x7531, R11 ;  /* 0x000075310a077816 */ /* 0x000fe4000000000b */
[----:B------:R-:W1:Y:S04]  /*13a80*/  LDSM.16.MT88.4 R8, [R20+0x17400] ;  /* 0x017400001408783b */ /* 0x000e680000004200 */
[----:B------:R1:W-:Y:S02]  /*13a90*/  STSM.16.M88.4 [R3+0x4000], R4 ;  /* 0x0040000403007844 */ /* 0x0003e40000000200 */
[C-C-:B-1----:R-:W-:Y:S02]  /*13aa0*/  PRMT R4, R8.reuse, 0x6420, R9.reuse ;  /* 0x0000642008047816 */ /* 0x142fe40000000009 */
[----:B------:R-:W-:-:S02]  /*13ab0*/  PRMT R5, R8, 0x7531, R9 ;  /* 0x0000753108057816 */ /* 0x000fc40000000009 */
        /* <DEDUP_REMOVED lines=8> */
[----:B--2---:R-:W2:Y:S01]  /*13b40*/  FENCE.VIEW.ASYNC.S ;  /* 0x00000000000073c6 */ /* 0x004ea20000000000 */
[----:B------:R-:W-:Y:S05]  /*13b50*/  @!P1 BRA `(.L_x_252) ;  /* 0x0000000000049947 */ /* 0x000fea0003800000 */
[----:B------:R-:W-:Y:S01]  /*13b60*/  BPT.TRAP 0x1 ;  /* 0x000000040000795c */ /* 0x000fe20000300000 */
.L_x_252:
[----:B------:R-:W1:Y:S01]  /*13b70*/  S2R R0, SR_TID.X ;  /* 0x0000000000007919 */ /* 0x000e620000002100 */
[----:B--2---:R2:W-:Y:S01]  /*13b80*/  SYNCS.ARRIVE.TRANS64.A1T0 RZ, [R19+URZ+0x38850], RZ ;  /* 0x038850ff13ff79a7 */ /* 0x0045e2000810003f */
[----:B-1----:R-:W-:Y:S02]  /*13b90*/  LOP3.LUT R3, R0, 0x7f, RZ, 0xc0, !PT ;  /* 0x0000007f00037812 */ /* 0x002fe400078ec0ff */
[----:B------:R-:W3:Y:S01]  /*13ba0*/  LDL R0, [R1+0x1c] ;  /* 0x00001c0001007983 */ /* 0x000ee20000100800 */
[----:B------:R-:W-:Y:S01]  /*13bb0*/  BAR.SYNC.DEFER_BLOCKING 0x2, 0x80 ;  /* 0x0082000000007b1d */ /* 0x000fe20000010000 */
[----:B------:R-:W-:-:S05]  /*13bc0*/  ISETP.NE.AND P0, PT, R3, RZ, PT ;  /* 0x000000ff0300720c */ /* 0x000fca0003f05270 */
[----:B------:R4:W5:Y:S08]  /*13bd0*/  LDL R3, [R1+0x4] ;  /* 0x0000040001037983 */ /* 0x0009700000100800 */
[----:B--2---:R-:W-:-:S05]  /*13be0*/  @!P0 VIADD R19, R19, 0x38880 ;  /* 0x0003888013138836 */ /* 0x004fca0000000000 */
[----:B------:R-:W-:-:S04]  /*13bf0*/  @!P0 PRMT R19, RZ, 0x654, R19 ;  /* 0x00000654ff138816 */ /* 0x000fc80000000013 */
[----:B------:R4:W-:Y:S01]  /*13c00*/  @!P0 SYNCS.ARRIVE.TRANS64.RED.A1T0 RZ, [R19+URZ], RZ ;  /* 0x000000ff13ff89a7 */ /* 0x0009e2000810043f */
[C---:B---3--:R-:W-:Y:S01]  /*13c10*/  ISETP.GT.AND P0, PT, R2.reuse, R0, PT ;  /* 0x000000000200720c */ /* 0x048fe20003f04270 */
[----:B------:R-:W-:Y:S01]  /*13c20*/  VIADD R2, R2, 0xffffffff ;  /* 0xffffffff02027836 */ /* 0x000fe20000000000 */
[----:B------:R4:W5:Y:S11]  /*13c30*/  LDL R0, [R1+0xc] ;  /* 0x00000c0001007983 */ /* 0x0009760000100800 */
[----:B----4-:R-:W-:Y:S05]  /*13c40*/  @P0 BRA `(.L_x_253) ;  /* 0xffffffe800a80947 */ /* 0x010fea000383ffff */
.L_x_231:
[----:B------:R-:W2:Y:S01]  /*13c50*/  S2R R4, SR_TID.X ;  /* 0x0000000000047919 */ /* 0x000ea20000002100 */
[----:B------:R-:W-:Y:S01]  /*13c60*/  BSSY B0, `(.L_x_254) ;  /* 0x0000011000007945 */ /* 0x000fe20003800000 */
[----:B--2---:R-:W-:-:S04]  /*13c70*/  LOP3.LUT R4, R4, 0x7f, RZ, 0xc0, !PT ;  /* 0x0000007f04047812 */ /* 0x004fc800078ec0ff */
[----:B------:R-:W-:-:S13]  /*13c80*/  ISETP.NE.AND P0, PT, R4, RZ, PT ;  /* 0x000000ff0400720c */ /* 0x000fda0003f05270 */
[----:B------:R-:W-:Y:S05]  /*13c90*/  @P0 BRA `(.L_x_255) ;  /* 0x0000000000340947 */ /* 0x000fea0003800000 */
[----:B------:R-:W2:Y:S01]  /*13ca0*/  S2R R2, SR_LANEID ;  /* 0x0000000000027919 */ /* 0x000ea20000000000 */
[----:B------:R-:W-:Y:S01]  /*13cb0*/  VOTEU.ANY UR4, UPT, PT ;  /* 0x0000000000047886 */ /* 0x000fe200038e0100 */
[----:B-1----:R-:W1:Y:S01]  /*13cc0*/  LDC.64 R4, c[0x0][0xc60] ;  /* 0x00031800ff047b82 */ /* 0x002e620000000a00 */
[----:B0----5:R-:W2:Y:S02]  /*13cd0*/  FLO.U32 R0, UR4 ;  /* 0x0000000400007d00 */ /* 0x021ea400080e0000 */
[----:B--2---:R-:W-:-:S06]  /*13ce0*/  ISETP.EQ.U32.AND P1, PT, R0, R2, PT ;  /* 0x000000020000720c */ /* 0x004fcc0003f22070 */
[----:B------:R-:W1:Y:S07]  /*13cf0*/  POPC R2, UR4 ;  /* 0x0000000400027d09 */ /* 0x000e6e0008000000 */
[----:B-1----:R-:W2:Y:S04]  /*13d00*/  @P1 ATOMG.E.ADD.STRONG.GPU PT, R2, desc[UR48][R4.64], R2 ;  /* 0x00000002040219a8 */ /* 0x002ea800081ee1f0 */
[----:B--2---:R0:W1:Y:S02]  /*13d10*/  SHFL.IDX PT, R2, R2, R0, 0x1f ;  /* 0x00001f0002027589 */ /* 0x00406400000e0000 */
[----:B0-----:R-:W0:Y:S02]  /*13d20*/  S2R R0, SR_LTMASK ;  /* 0x0000000000007919 */ /* 0x001e240000003900 */
[----:B0-----:R-:W-:-:S06]  /*13d30*/  LOP3.LUT R0, R0, UR4, RZ, 0xc0, !PT ;  /* 0x0000000400007c12 */ /* 0x001fcc000f8ec0ff */
[----:B------:R-:W1:Y:S02]  /*13d40*/  POPC R0, R0 ;  /* 0x0000000000007309 */ /* 0x000e640000000000 */
[----:B-1----:R-:W-:-:S05]  /*13d50*/  IADD3 R0, R2, UR41, R0 ;  /* 0x0000002902007c10 */ /* 0x002fca000fffe000 */
[----:B------:R2:W-:Y:S02]  /*13d60*/  STL [R1+0x10], R0 ;  /* 0x0000100001007387 */ /* 0x0005e40000100800 */
.L_x_255:
[----:B------:R-:W-:Y:S05]  /*13d70*/  BSYNC B0 ;  /* 0x0000000000007941 */ /* 0x000fea0003800000 */
.L_x_254:
[----:B------:R-:W-:-:S06]  /*13d80*/  UISETP.NE.AND UP0, UPT, UR39, 0x3, UPT ;  /* 0x000000032700788c */ /* 0x000fcc000bf05270 */
[----:B------:R-:W-:-:S13]  /*13d90*/  PLOP3.LUT P1, PT, PT, PT, UP0, 0x80, 0x0 ;  /* 0x000000000000781c */ /* 0x000fda0003f2f008 */
[----:B------:R-:W-:Y:S05]  /*13da0*/  @!P1 BRA `(.L_x_256) ;  /* 0x0000000000049947 */ /* 0x000fea0003800000 */
[----:B------:R-:W-:Y:S01]  /*13db0*/  BPT.TRAP 0x1 ;  /* 0x000000040000795c */ /* 0x000fe20000300000 */
.L_x_256:
[----:B-----5:R-:W3:Y:S04]  /*13dc0*/  LDL R3, [R1+0xc] ;  /* 0x00000c0001037983 */ /* 0x020ee80000100800 */
[----:B------:R-:W4:Y:S01]  /*13dd0*/  LDL R2, [R1+0x4] ;  /* 0x0000040001027983 */ /* 0x000f220000100800 */
[----:B0-2---:R-:W-:Y:S01]  /*13de0*/  IMAD.U32 R0, RZ, RZ, UR42 ;  /* 0x0000002aff007e24 */ /* 0x005fe2000f8e00ff */
[----:B------:R-:W-:Y:S04]  /*13df0*/  BSSY B0, `(.L_x_257) ;  /* 0x0000007000007945 */ /* 0x000fe80003800000 */
[----:B------:R-:W-:-:S02]  /*13e00*/  ISETP.NE.AND P2, PT, R0, 0x3, PT ;  /* 0x000000030000780c */ /* 0x000fc40003f45270 */
[----:B---3--:R-:W-:-:S04]  /*13e10*/  LOP3.LUT R0, R3, 0x1, RZ, 0x3c, !PT ;  /* 0x0000000103007812 */ /* 0x008fc800078e3cff */
[----:B------:R-:W-:Y:S01]  /*13e20*/  SHF.L.U32 R0, R0, 0x1f, RZ ;  /* 0x0000001f00007819 */ /* 0x000fe200000006ff */
[----:B----4-:R-:W-:-:S04]  /*13e30*/  IMAD R2, R2, 0x8, R17 ;  /* 0x0000000802027824 */ /* 0x010fc800078e0211 */
[----:B------:R-:W0:Y:S02]  /*13e40*/  SYNCS.PHASECHK.TRANS64.TRYWAIT P1, [R2+URZ+0x38870], R0 ;  /* 0x03887000020075a7 */ /* 0x000e24000802017f */
[----:B0-----:R-:W-:Y:S05]  /*13e50*/  @!P1 BRA `(.L_x_258) ;  /* 0x0000002c00009947 */ /* 0x001fea0003800000 */
.L_x_316:
[----:B------:R-:W-:Y:S05]  /*13e60*/  BSYNC B0 ;  /* 0x0000000000007941 */ /* 0x000fea0003800000 */
.L_x_257:
[----:B------:R-:W-:Y:S05]  /*13e70*/  @!P2 BRA `(.L_x_259) ;  /* 0x000000000004a947 */ /* 0x000fea0003800000 */
[----:B------:R-:W-:Y:S01]  /*13e80*/  BPT.TRAP 0x1 ;  /* 0x000000040000795c */ /* 0x000fe20000300000 */
.L_x_259:
[----:B0-----:R-:W2:Y:S02]  /*13e90*/  LDL R0, [R1+0xc] ;  /* 0x00000c0001007983 */ /* 0x001ea40000100800 */
[----:B--2---:R-:W-:-:S04]  /*13ea0*/  SHF.L.U32 R0, R0, 0x1f, RZ ;  /* 0x0000001f00007819 */ /* 0x004fc800000006ff */
[----:B------:R-:W0:Y:S02]  /*13eb0*/  SYNCS.PHASECHK.TRANS64.TRYWAIT P1, [R2+URZ+0x38860], R0 ;  /* 0x03886000020075a7 */ /* 0x000e24000802017f */
[----:B0-----:R-:W-:Y:S05]  /*13ec0*/  @!P1 BRA `(.L_x_260) ;  /* 0x0000002800f89947 */ /* 0x001fea0003800000 */
.L_x_317:
[----:B------:R-:W2:Y:S04]  /*13ed0*/  LDL R3, [R1+0x34] ;  /* 0x0000340001037983 */ /* 0x000ea80000100800 */
[----:B------:R-:W3:Y:S04]  /*13ee0*/  LDL R13, [R1+0x8] ;  /* 0x00000800010d7983 */ /* 0x000ee80000100800 */
[----:B------:R-:W3:Y:S04]  /*13ef0*/  LDL.LU R12, [R1] ;  /* 0x00000000010c7983 */ /* 0x000ee80000300800 */
[----:B------:R-:W4:Y:S01]  /*13f00*/  LDL R19, [R1+0x4] ;  /* 0x0000040001137983 */ /* 0x000f220000100800 */
[----:B------:R-:W-:Y:S05]  /*13f10*/  WARPSYNC.ALL ;  /* 0x0000000000007948 */ /* 0x000fea0003800000 */
[----:B----4-:R-:W-:-:S05]  /*13f20*/  IMAD.SHL.U32 R16, R19, 0x8000, RZ ;  /* 0x0000800013107824 */ /* 0x010fca00078e00ff */
[----:B0-----:R-:W-:Y:S02]  /*13f30*/  LOP3.LUT R0, R16, R18, RZ, 0xfc, !PT ;  /* 0x0000001210007212 */ /* 0x001fe400078efcff */
[----:B--2---:R-:W-:-:S03]  /*13f40*/  IADD3 R3, R17, R3, R16 ;  /* 0x0000000311037210 */ /* 0x004fc60007ffe010 */
[----:B------:R-:W-:-:S05]  /*13f50*/  IMAD.IADD R0, R17, 0x1, R0 ;  /* 0x0000000111007824 */ /* 0x000fca00078e0200 */
[----:B-1----:R3:W0:Y:S02]  /*13f60*/  LDSM.16.MT88.4 R4, [R0+0x10400] ;  /* 0x010400000004783b */ /* 0x0026240000004200 */
[----:B---3--:R-:W-:Y:S02]  /*13f70*/  IADD3 R0, R12, R16, R13 ;  /* 0x000000100c007210 */ /* 0x008fe40007ffe00d */
[C-C-:B0-----:R-:W-:Y:S02]  /*13f80*/  PRMT R8, R4.reuse, 0x6420, R5.reuse ;  /* 0x0000642004087816 */ /* 0x141fe40000000005 */
[----:B------:R-:W-:Y:S02]  /*13f90*/  PRMT R9, R4, 0x7531, R5 ;  /* 0x0000753104097816 */ /* 0x000fe40000000005 */
[C-C-:B------:R-:W-:Y:S02]  /*13fa0*/  PRMT R10, R6.reuse, 0x6420, R7.reuse ;  /* 0x00006420060a7816 */ /* 0x140fe40000000007 */
[----:B------:R-:W-:-:S02]  /*13fb0*/  PRMT R11, R6, 0x7531, R7 ;  /* 0x00007531060b7816 */ /* 0x000fc40000000007 */
        /* <DEDUP_REMOVED lines=8> */
[----:B------:R0:W-:Y:S02]  /*14040*/  STSM.16.M88.4 [R0+0x2000], R8 ;  /* 0x0020000800007844 */ /* 0x0001e40000000200 */
[----:B------:R-:W-:-:S06]  /*14050*/  IMAD.IADD R4, R17, 0x1, R4 ;  /* 0x0000000111047824 */ /* 0x000fcc00078e0204 */
[----:B------:R-:W1:Y:S01]  /*14060*/  LDSM.16.MT88.4 R4, [R4+0x10400] ;  /* 0x010400000404783b */ /* 0x000e620000004200 */
[----:B0-----:R-:W-:Y:S02]  /*14070*/  IMAD.MOV.U32 R10, RZ, RZ, R13 ;  /* 0x000000ffff0a7224 */ /* 0x001fe400078e000d */
[----:B------:R-:W-:Y:S01]  /*14080*/  IMAD.MOV.U32 R11, RZ, RZ, R12 ;  /* 0x000000ffff0b7224 */ /* 0x000fe200078e000c */
[C-C-:B-1----:R-:W-:Y:S02]  /*14090*/  PRMT R12, R4.reuse, 0x6420, R5.reuse ;  /* 0x00006420040c7816 */ /* 0x142fe40000000005 */
[----:B------:R-:W-:Y:S02]  /*140a0*/  PRMT R13, R4, 0x7531, R5 ;  /* 0x00007531040d7816 */ /* 0x000fe40000000005 */
[C-C-:B------:R-:W-:Y:S02]  /*140b0*/  PRMT R14, R6.reuse, 0x6420, R7.reuse ;  /* 0x00006420060e7816 */ /* 0x140fe40000000007 */
[----:B------:R-:W-:-:S02]  /*140c0*/  PRMT R15, R6, 0x7531, R7 ;  /* 0x00007531060f7816 */ /* 0x000fc40000000007 */
[----:B------:R-:W0:Y:S04]  /*140d0*/  LDSM.16.MT88.4 R4, [R3+0x14400] ;  /* 0x014400000304783b */ /* 0x000e280000004200 */
[----:B------:R1:W-:Y:S02]  /*140e0*/  STSM.16.M88.4 [R0+0x4000], R12 ;  /* 0x0040000c00007844 */ /* 0x0003e40000000200 */
[----:B-1----:R-:W-:Y:S02]  /*140f0*/  IMAD.MOV.U32 R14, RZ, RZ, R10 ;  /* 0x000000ffff0e7224 */ /* 0x002fe400078e000a */
[----:B------:R-:W-:Y:S01]  /*14100*/  IMAD.MOV.U32 R15, RZ, RZ, R11 ;  /* 0x000000ffff0f7224 */ /* 0x000fe200078e000b */
        /* <DEDUP_REMOVED lines=8> */
[----:B------:R-:W-:Y:S01]  /*14190*/  IMAD.MOV.U32 R11, RZ, RZ, R15 ;  /* 0x000000ffff0b7224 */ /* 0x000fe200078e000f */
[----:B------:R-:W-:-:S05]  /*141a0*/  LOP3.LUT R0, R0, R18, RZ, 0xfc, !PT ;  /* 0x0000001200007212 */ /* 0x000fca00078efcff */
[----:B------:R-:W-:-:S05]  /*141b0*/  IMAD.IADD R0, R17, 0x1, R0 ;  /* 0x0000000111007824 */ /* 0x000fca00078e0200 */
[----:B------:R-:W0:Y:S02]  /*141c0*/  LDSM.16.MT88.4 R4, [R0+0x10400] ;  /* 0x010400000004783b */ /* 0x000e240000004200 */
[C-C-:B0-----:R-:W-:Y:S02]  /*141d0*/  PRMT R12, R4.reuse, 0x6420, R5.reuse ;  /* 0x00006420040c7816 */ /* 0x141fe40000000005 */
[----:B------:R-:W-:Y:S02]  /*141e0*/  PRMT R13, R4, 0x7531, R5 ;  /* 0x00007531040d7816 */ /* 0x000fe40000000005 */
[C-C-:B------:R-:W-:Y:S02]  /*141f0*/  PRMT R14, R6.reuse, 0x6420, R7.reuse ;  /* 0x00006420060e7816 */ /* 0x140fe40000000007 */
[----:B------:R-:W-:Y:S02]  /*14200*/  PRMT R15, R6, 0x7531, R7 ;  /* 0x00007531060f7816 */ /* 0x000fe40000000007 */
[----:B------:R-:W0:Y:S02]  /*14210*/  LDSM.16.MT88.4 R4, [R3+0x11400] ;  /* 0x011400000304783b */ /* 0x000e240000004200 */
[----:B0-----:R-:W-:-:S02]  /*14220*/  PRMT R8, R4, 0x6420, R5 ;  /* 0x0000642004087816 */ /* 0x001fc40000000005 */
[----:B--2---:R-:W-:Y:S02]  /*14230*/  IADD3 R0, R10, R16, R9 ;  /* 0x000000100a007210 */ /* 0x004fe40007ffe009 */
[----:B------:R-:W-:Y:S01]  /*14240*/  PRMT R9, R4, 0x7531, R5 ;  /* 0x0000753104097816 */ /* 0x000fe20000000005 */
[----:B------:R-:W-:Y:S02]  /*14250*/  VIADD R4, R16, 0x5000 ;  /* 0x0000500010047836 */ /* 0x000fe40000000000 */
[----:B------:R-:W-:-:S03]  /*14260*/  IMAD.IADD R0, R11, 0x1, R0 ;  /* 0x000000010b007824 */ /* 0x000fc600078e0200 */
[----:B------:R-:W-:Y:S02]  /*14270*/  LOP3.LUT R4, R4, R18, RZ, 0xfc, !PT ;  /* 0x0000001204047212 */ /* 0x000fe400078efcff */
[----:B------:R0:W-:Y:S03]  /*14280*/  STSM.16.M88.4 [R0], R12 ;  /* 0x0000000c00007844 */ /* 0x0001e60000000200 */
[----:B------:R-:W-:Y:S02]  /*14290*/  IMAD.IADD R4, R17, 0x1, R4 ;  /* 0x0000000111047824 */ /* 0x000fe400078e0204 */
[----:B0-----:R-:W-:Y:S01]  /*142a0*/  IMAD.MOV.U32 R14, RZ, RZ, R10 ;  /* 0x000000ffff0e7224 */ /* 0x001fe200078e000a */
[C---:B------:R-:W-:Y:S01]  /*142b0*/  PRMT R10, R6.reuse, 0x6420, R7 ;  /* 0x00006420060a7816 */ /* 0x040fe20000000007 */
[----:B------:R-:W-:Y:S01]  /*142c0*/  IMAD.MOV.U32 R15, RZ, RZ, R11 ;  /* 0x000000ffff0f7224 */ /* 0x000fe200078e000b */
[----:B------:R-:W-:-:S05]  /*142d0*/  PRMT R11, R6, 0x7531, R7 ;  /* 0x00007531060b7816 */ /* 0x000fca0000000007 */
[----:B------:R0:W-:Y:S04]  /*142e0*/  STSM.16.M88.4 [R0+0x2000], R8 ;  /* 0x0020000800007844 */ /* 0x0001e80000000200 */
[----:B------:R-:W1:Y:S01]  /*142f0*/  LDSM.16.MT88.4 R4, [R4+0x10400] ;  /* 0x010400000404783b */ /* 0x000e620000004200 */
[----:B0-----:R-:W-:Y:S02]  /*14300*/  IMAD.MOV.U32 R10, RZ, RZ, R14 ;  /* 0x000000ffff0a7224 */ /* 0x001fe400078e000e */
[----:B------:R-:W-:Y:S01]  /*14310*/  IMAD.MOV.U32 R11, RZ, RZ, R15 ;  /* 0x000000ffff0b7224 */ /* 0x000fe200078e000f */
[C-C-:B-1----:R-:W-:Y:S02]  /*14320*/  PRMT R12, R4.reuse, 0x6420, R5.reuse ;  /* 0x00006420040c7816 */ /* 0x142fe40000000005 */
[----:B------:R-:W-:-:S02]  /*14330*/  PRMT R13, R4, 0x7531, R5 ;  /* 0x00007531040d7816 */ /* 0x000fc40000000005 */
[C-C-:B------:R-:W-:Y:S02]  /*14340*/  PRMT R14, R6.reuse, 0x6420, R7.reuse ;  /* 0x00006420060e7816 */ /* 0x140fe40000000007 */
[----:B------:R-:W-:Y:S02]  /*14350*/  PRMT R15, R6, 0x7531, R7 ;  /* 0x00007531060f7816 */ /* 0x000fe40000000007 */
[----:B------:R-:W0:Y:S04]  /*14360*/  LDSM.16.MT88.4 R4, [R3+0x15400] ;  /* 0x015400000304783b */ /* 0x000e280000004200 */
[----:B------:R1:W-:Y:S02]  /*14370*/  STSM.16.M88.4 [R0+0x4000], R12 ;  /* 0x0040000c00007844 */ /* 0x0003e40000000200 */
[----:B-1----:R-:W-:-:S02]  /*14380*/  IMAD.MOV.U32 R14, RZ, RZ, R10 ;  /* 0x000000ffff0e7224 */ /* 0x002fc400078e000a */
[----:B------:R-:W-:Y:S01]  /*14390*/  IMAD.MOV.U32 R15, RZ, RZ, R11 ;  /* 0x000000ffff0f7224 */ /* 0x000fe200078e000b */
[C-C-:B0-----:R-:W-:Y:S02]  /*143a0*/  PRMT R8, R4.reuse, 0x6420, R5.reuse ;  /* 0x0000642004087816 */ /* 0x141fe40000000005 */
[----:B------:R-:W-:Y:S02]  /*143b0*/  PRMT R9, R4, 0x7531, R5 ;  /* 0x0000753104097816 */ /* 0x000fe40000000005 */
        /* <DEDUP_REMOVED lines=57> */
[----:B--2---:R-:W-:Y:S01]  /*14750*/  IADD3 R0, R10, R9, R16 ;  /* 0x000000090a007210 */ /* 0x004fe20007ffe010 */
[----:B------:R-:W-:Y:S01]  /*14760*/  VIADD R16, R16, 0x7000 ;  /* 0x0000700010107836 */ /* 0x000fe20000000000 */
[----:B------:R-:W-:Y:S02]  /*14770*/  PRMT R9, R4, 0x7531, R5 ;  /* 0x0000753104097816 */ /* 0x000fe40000000005 */
[--C-:B------:R-:W-:Y:S01]  /*14780*/  PRMT R10, R6, 0x6420, R7.reuse ;  /* 0x00006420060a7816 */ /* 0x100fe20000000007 */
[----:B------:R-:W-:Y:S01]  /*14790*/  IMAD.IADD R0, R11, 0x1, R0 ;  /* 0x000000010b007824 */ /* 0x000fe200078e0200 */
[----:B------:R-:W-:Y:S02]  /*147a0*/  LOP3.LUT R16, R16, R18, RZ, 0xfc, !PT ;  /* 0x0000001210107212 */ /* 0x000fe400078efcff */
[----:B------:R-:W-:Y:S02]  /*147b0*/  PRMT R11, R6, 0x7531, R7 ;  /* 0x00007531060b7816 */ /* 0x000fe40000000007 */
[----:B------:R-:W-:Y:S01]  /*147c0*/  STSM.16.M88.4 [R0], R12 ;  /* 0x0000000c00007844 */ /* 0x000fe20000000200 */
[----:B------:R-:W-:-:S03]  /*147d0*/  IMAD.IADD R4, R17, 0x1, R16 ;  /* 0x0000000111047824 */ /* 0x000fc600078e0210 */
[----:B------:R-:W-:Y:S04]  /*147e0*/  STSM.16.M88.4 [R0+0x2000], R8 ;  /* 0x0020000800007844 */ /* 0x000fe80000000200 */
[----:B------:R-:W0:Y:S02]  /*147f0*/  LDSM.16.MT88.4 R4, [R4+0x10400] ;  /* 0x010400000404783b */ /* 0x000e240000004200 */
[C-C-:B0-----:R-:W-:Y:S02]  /*14800*/  PRMT R12, R4.reuse, 0x6420, R5.reuse ;  /* 0x00006420040c7816 */ /* 0x141fe40000000005 */
[----:B------:R-:W-:Y:S02]  /*14810*/  PRMT R13, R4, 0x7531, R5 ;  /* 0x00007531040d7816 */ /* 0x000fe40000000005 */
[----:B------:R-:W-:-:S02]  /*14820*/  PRMT R14, R6, 0x6420, R7 ;  /* 0x00006420060e7816 */ /* 0x000fc40000000007 */
[----:B------:R-:W-:Y:S02]  /*14830*/  PRMT R15, R6, 0x7531, R7 ;  /* 0x00007531060f7816 */ /* 0x000fe40000000007 */
[----:B------:R-:W0:Y:S04]  /*14840*/  LDSM.16.MT88.4 R4, [R3+0x17400] ;  /* 0x017400000304783b */ /* 0x000e280000004200 */
[----:B------:R1:W-:Y:S01]  /*14850*/  STSM.16.M88.4 [R0+0x4000], R12 ;  /* 0x0040000c00007844 */ /* 0x0003e20000000200 */
[C-C-:B0-----:R-:W-:Y:S02]  /*14860*/  PRMT R8, R4.reuse, 0x6420, R5.reuse ;  /* 0x0000642004087816 */ /* 0x141fe40000000005 */
[----:B------:R-:W-:Y:S02]  /*14870*/  PRMT R9, R4, 0x7531, R5 ;  /* 0x0000753104097816 */ /* 0x000fe40000000005 */
[----:B------:R-:W-:-:S02]  /*14880*/  PRMT R10, R6, 0x6420, R7 ;  /* 0x00006420060a7816 */ /* 0x000fc40000000007 */
[----:B------:R-:W-:-:S05]  /*14890*/  PRMT R11, R6, 0x7531, R7 ;  /* 0x00007531060b7816 */ /* 0x000fca0000000007 */
[----:B------:R1:W-:Y:S01]  /*148a0*/  STSM.16.M88.4 [R0+0x6000], R8 ;  /* 0x0060000800007844 */ /* 0x0003e20000000200 */
[----:B------:R-:W-:Y:S01]  /*148b0*/  @!PT LDS RZ, [RZ] ;  /* 0x00000000fffff984 */ /* 0x000fe20000000800 */
[----:B------:R-:W-:Y:S01]  /*148c0*/  @!PT LDS RZ, [RZ] ;  /* 0x00000000fffff984 */ /* 0x000fe20000000800 */
[----:B------:R-:W-:Y:S01]  /*148d0*/  @!PT LDS RZ, [RZ] ;  /* 0x00000000fffff984 */ /* 0x000fe20000000800 */
[----:B------:R-:W-:Y:S01]  /*148e0*/  @!PT LDS RZ, [RZ] ;  /* 0x00000000fffff984 */ /* 0x000fe20000000800 */
[----:B------:R0:W-:Y:S06]  /*148f0*/  MEMBAR.ALL.CTA ;  /* 0x0000000000007992 */ /* 0x0001ec0000008000 */
[----:B0-----:R-:W0:Y:S01]  /*14900*/  FENCE.VIEW.ASYNC.S ;  /* 0x00000000000073c6 */ /* 0x001e220000000000 */
[----:B------:R-:W-:Y:S05]  /*14910*/  @!P2 BRA `(.L_x_261) ;  /* 0x000000000004a947 */ /* 0x000fea0003800000 */
[----:B------:R-:W-:Y:S01]  /*14920*/  BPT.TRAP 0x1 ;  /* 0x000000040000795c */ /* 0x000fe20000300000 */
.L_x_261:
[----:B------:R-:W2:Y:S01]  /*14930*/  LDL.LU R3, [R1+0xc] ;  /* 0x00000c0001037983 */ /* 0x000ea20000300800 */
[----:B0-----:R0:W-:Y:S01]  /*14940*/  SYNCS.ARRIVE.TRANS64.A1T0 RZ, [R2+URZ+0x38850], RZ ;  /* 0x038850ff02ff79a7 */ /* 0x0011e2000810003f */
[----:B-1----:R-:W-:Y:S02]  /*14950*/  VIADD R0, R19, 0x1 ;  /* 0x0000000113007836 */ /* 0x002fe40000000000 */
[----:B0-----:R-:W-:-:S05]  /*14960*/  @!P0 VIADD R2, R2, 0x38880 ;  /* 0x0003888002028836 */ /* 0x001fca0000000000 */
[----:B------:R-:W-:Y:S01]  /*14970*/  @!P0 PRMT R2, RZ, 0x654, R2 ;  /* 0x00000654ff028816 */ /* 0x000fe20000000002 */
[----:B------:R-:W-:Y:S06]  /*14980*/  BAR.SYNC.DEFER_BLOCKING 0x2, 0x80 ;  /* 0x0082000000007b1d */ /* 0x000fec0000010000 */
[----:B------:R0:W-:Y:S01]  /*14990*/  @!P0 SYNCS.ARRIVE.TRANS64.RED.A1T0 RZ, [R2+URZ], RZ ;  /* 0x000000ff02ff89a7 */ /* 0x0001e2000810043f */
[----:B------:R-:W-:-:S04]  /*149a0*/  ISETP.NE.AND P0, PT, R0, 0x2, PT ;  /* 0x000000020000780c */ /* 0x000fc80003f05270 */
[----:B------:R-:W-:Y:S02]  /*149b0*/  SEL R0, R0, RZ, P0 ;  /* 0x000000ff00007207 */ /* 0x000fe40000000000 */
[----:B0-----:R-:W-:-:S03]  /*149c0*/  SEL R2, RZ, 0x1, P0 ;  /* 0x00000001ff027807 */ /* 0x001fc60000000000 */
[----:B------:R3:W-:Y:S01]  /*149d0*/  STL [R1+0x4], R0 ;  /* 0x0000040001007387 */ /* 0x0007e20000100800 */
[----:B--2---:R-:W-:-:S05]  /*149e0*/  LOP3.LUT R3, R3, R2, RZ, 0x3c, !PT ;  /* 0x0000000203037212 */ /* 0x004fca00078e3cff */
[----:B------:R3:W-:Y:S02]  /*149f0*/  STL [R1+0xc], R3 ;  /* 0x00000c0301007387 */ /* 0x0007e40000100800 */
.L_x_206:
[----:B------:R-:W-:Y:S05]  /*14a00*/  BSYNC B7 ;  /* 0x0000000000077941 */ /* 0x000fea0003800000 */
.L_x_204:
[----:B-1-3--:R-:W2:Y:S02]  /*14a10*/  LDL R0, [R1+0x20] ;  /* 0x0000200001007983 */ /* 0x00aea40000100800 */
[----:B--2---:R-:W-:-:S13]  /*14a20*/  LOP3.LUT P0, RZ, R0, 0x2, RZ, 0xc0, !PT ;  /* 0x0000000200ff7812 */ /* 0x004fda000780c0ff */
[----:B------:R-:W-:Y:S05]  /*14a30*/  @!P0 BRA `(.L_x_262) ;  /* 0x0000000000308947 */ /* 0x000fea0003800000 */
[----:B------:R-:W1:Y:S08]  /*14a40*/  S2UR UR5, SR_CgaCtaId ;  /* 0x00000000000579c3 */ /* 0x000e700000008800 */
[----:B------:R-:W-:Y:S06]  /*14a50*/  BAR.SYNC.DEFER_BLOCKING 0x5, 0x180 ;  /* 0x0146000000007b1d */ /* 0x000fec0000010000 */
[----:B------:R-:W-:-:S02]  /*14a60*/  UMOV UR4, 0x400 ;  /* 0x0000040000047882 */ /* 0x000fc40000000000 */
[----:B-1----:R-:W-:-:S06]  /*14a70*/  ULEA UR4, UR5, UR4, 0x18 ;  /* 0x0000000405047291 */ /* 0x002fcc000f8ec03f */
[----:B------:R-:W-:-:S05]  /*14a80*/  IMAD.U32 R17, RZ, RZ, UR4 ;  /* 0x00000004ff117e24 */ /* 0x000fca000f8e00ff */
[----:B------:R-:W1:Y:S04]  /*14a90*/  LDS.128 R4, [R17+0x388d0] ;  /* 0x0388d00011047984 */ /* 0x000e680000000c00 */
[----:B-1----:R1:W-:Y:S01]  /*14aa0*/  STL.64 [R1+0x10], R4 ;  /* 0x0000100401007387 */ /* 0x0023e20000100a00 */
[----:B------:R-:W-:-:S03]  /*14ab0*/  IMAD.MOV.U32 R0, RZ, RZ, R7 ;  /* 0x000000ffff007224 */ /* 0x000fc600078e0007 */
[----:B------:R1:W-:Y:S02]  /*14ac0*/  STL [R1+0x18], R6 ;  /* 0x0000180601007387 */ /* 0x0003e40000100800 */
[----:B------:R-:W-:Y:S01]  /*14ad0*/  R2UR UR43, R0 ;  /* 0x00000000002b72ca */ /* 0x000fe200000e0000 */
[----:B------:R-:W-:Y:S06]  /*14ae0*/  BAR.ARV 0x4, 0x180 ;  /* 0x0106000000007b1d */ /* 0x000fec0000002000 */
[----:B------:R-:W-:Y:S08]  /*14af0*/  BRA `(.L_x_263) ;  /* 0x0000000800c87947 */ /* 0x000ff00003800000 */
.L_x_262:
[----:B------:R-:W2:Y:S01]  /*14b00*/  LDL.LU R0, [R1+0x10] ;  /* 0x0000100001007983 */ /* 0x000ea20000300800 */
[----:B------:R-:W-:Y:S01]  /*14b10*/  ULDC UR4, c[0x0][0xc3c] ;  /* 0x00030f0000047ab9 */ /* 0x000fe20000000800 */
[----:B------:R-:W-:Y:S01]  /*14b20*/  IMAD.MOV.U32 R5, RZ, RZ, RZ ;  /* 0x000000ffff057224 */ /* 0x000fe200078e00ff */
[----:B------:R-:W1:Y:S01]  /*14b30*/  LDC R8, c[0x0][0xc38] ;  /* 0x00030e00ff087b82 */ /* 0x000e620000000800 */
[----:B------:R-:W3:Y:S02]  /*14b40*/  S2R R2, SR_TID.X ;  /* 0x0000000000027919 */ /* 0x000ee40000002100 */
[----:B---3--:R-:W-:-:S04]  /*14b50*/  LOP3.LUT R4, R2, 0x1f, RZ, 0xc0, !PT ;  /* 0x0000001f02047812 */ /* 0x008fc800078ec0ff */
[C---:B------:R-:W-:Y:S01]  /*14b60*/  ISETP.NE.AND P0, PT, R4.reuse, 0x1f, PT ;  /* 0x0000001f0400780c */ /* 0x040fe20003f05270 */
[----:B--2---:R-:W-:Y:S02]  /*14b70*/  IMAD.MOV.U32 R9, RZ, RZ, R0 ;  /* 0x000000ffff097224 */ /* 0x004fe400078e0000 */
[----:B------:R-:W-:-:S05]  /*14b80*/  VIADD R0, R4, UR43 ;  /* 0x0000002b04007c36 */ /* 0x000fca0008000000 */
[----:B------:R-:W-:Y:S01]  /*14b90*/  ISETP.GE.OR P1, PT, R0, UR4, !P0 ;  /* 0x0000000400007c0c */ /* 0x000fe2000c726670 */
[----:B------:R-:W-:-:S12]  /*14ba0*/  ULDC UR4, c[0x0][0xc3c] ;  /* 0x00030f0000047ab9 */ /* 0x000fd80000000800 */
[----:B0-----:R-:W0:Y:S08]  /*14bb0*/  @!P1 LDC.64 R2, c[0x0][0xc80] ;  /* 0x00032000ff029b82 */ /* 0x001e300000000a00 */
[----:B------:R-:W2:Y:S01]  /*14bc0*/  @!P1 LDC.64 R6, c[0x0][0xc78] ;  /* 0x00031e00ff069b82 */ /* 0x000ea20000000a00 */
[----:B0-----:R-:W-:-:S05]  /*14bd0*/  @!P1 IMAD.WIDE R2, R0, 0x4, R2 ;  /* 0x0000000400029825 */ /* 0x001fca00078e0202 */
[----:B------:R2:W3:Y:S02]  /*14be0*/  @!P1 LDG.E R5, desc[UR48][R2.64] ;  /* 0x0000003002059981 */ /* 0x0004e4000c1e1900 */
[----:B--2---:R-:W-:Y:S01]  /*14bf0*/  @!P1 IMAD.WIDE R2, R0, 0x4, R6 ;  /* 0x0000000400029825 */ /* 0x004fe200078e0206 */
[----:B------:R-:W-:-:S06]  /*14c00*/  CS2R R6, SRZ ;  /* 0x0000000000067805 */ /* 0x000fcc000001ff00 */
[----:B------:R-:W3:Y:S01]  /*14c10*/  @!P1 LDG.E R6, desc[UR48][R2.64] ;  /* 0x0000003002069981 */ /* 0x000ee2000c1e1900 */
[C---:B------:R-:W-:Y:S02]  /*14c20*/  ISETP.NE.AND P1, PT, R4.reuse, RZ, PT ;  /* 0x000000ff0400720c */ /* 0x040fe40003f25270 */
[C---:B------:R-:W-:Y:S02]  /*14c30*/  ISETP.GE.U32.AND P2, PT, R4.reuse, 0x2, PT ;  /* 0x000000020400780c */ /* 0x040fe40003f46070 */
[C---:B------:R-:W-:Y:S02]  /*14c40*/  ISETP.GE.U32.AND P3, PT, R4.reuse, 0x4, PT ;  /* 0x000000040400780c */ /* 0x040fe40003f66070 */
[C---:B------:R-:W-:Y:S02]  /*14c50*/  ISETP.GE.U32.AND P4, PT, R4.reuse, 0x8, PT ;  /* 0x000000080400780c */ /* 0x040fe40003f86070 */
[----:B------:R-:W-:Y:S02]  /*14c60*/  ISETP.GE.U32.AND P5, PT, R4, 0x10, PT ;  /* 0x000000100400780c */ /* 0x000fe40003fa6070 */
[----:B------:R-:W-:Y:S01]  /*14c70*/  SHFL.IDX PT, R4, R9, 0x1, 0x1f ;  /* 0x00201f0009047f89 */ /* 0x000fe200000e0000 */
[----:B---3--:R-:W-:-:S05]  /*14c80*/  IMAD R0, R6, R5, RZ ;  /* 0x0000000506007224 */ /* 0x008fca00078e02ff */
        /* <DEDUP_REMOVED lines=15> */
[----:B------:R-:W-:Y:S04]  /*14d80*/  SHFL.IDX PT, R0, R9, RZ, 0x1f ;  /* 0x00001fff09007589 */ /* 0x000fe800000e0000 */
[----:B------:R-:W1:Y:S02]  /*14d90*/  SHFL.IDX PT, R3, R2, 0x1f, 0x1f ;  /* 0x03e01f0002037f89 */ /* 0x000e6400000e0000 */
[----:B-1----:R-:W-:-:S04]  /*14da0*/  IMAD R3, R3, R8, RZ ;  /* 0x0000000803037224 */ /* 0x002fc800078e02ff */
[----:B------:R-:W-:-:S05]  /*14db0*/  IMAD.IADD R4, R4, 0x1, R3 ;  /* 0x0000000104047824 */ /* 0x000fca00078e0203 */
[----:B------:R-:W-:-:S13]  /*14dc0*/  ISETP.GT.AND P6, PT, R4, R0, PT ;  /* 0x000000000400720c */ /* 0x000fda0003fc4270 */
[----:B------:R-:W-:Y:S05]  /*14dd0*/  @P6 BRA `(.L_x_264) ;  /* 0x0000000000986947 */ /* 0x000fea0003800000 */
.L_x_266:
[----:B------:R-:W-:-:S04]  /*14de0*/  UIADD3 UR43, UR43, 0x1f, URZ ;  /* 0x0000001f2b2b7890 */ /* 0x000fc8000fffe03f */
[----:B------:R-:W-:-:S06]  /*14df0*/  UISETP.GE.AND UP0, UPT, UR43, UR4, UPT ;  /* 0x000000042b00728c */ /* 0x000fcc000bf06270 */
[----:B------:R-:W-:-:S13]  /*14e00*/  PLOP3.LUT P6, PT, PT, PT, UP0, 0x40, 0x0 ;  /* 0x000000000000781c */ /* 0x000fda0003fce808 */
[----:B------:R-:W-:Y:S05]  /*14e10*/  @!P6 BRA `(.L_x_265) ;  /* 0x0000000400b0e947 */ /* 0x000fea0003800000 */
[----:B------:R-:W0:Y:S01]  /*14e20*/  S2R R2, SR_TID.X ;  /* 0x0000000000027919 */ /* 0x000e220000002100 */
[----:B------:R-:W-:Y:S01]  /*14e30*/  IMAD.MOV.U32 R5, RZ, RZ, RZ ;  /* 0x000000ffff057224 */ /* 0x000fe200078e00ff */
[----:B------:R-:W1:Y:S01]  /*14e40*/  LDC R8, c[0x0][0xc38] ;  /* 0x00030e00ff087b82 */ /* 0x000e620000000800 */
[----:B0-----:R-:W-:-:S05]  /*14e50*/  LOP3.LUT R2, R2, 0x1f, RZ, 0xc0, !PT ;  /* 0x0000001f02027812 */ /* 0x001fca00078ec0ff */
[----:B------:R-:W-:-:S05]  /*14e60*/  VIADD R6, R2, UR43 ;  /* 0x0000002b02067c36 */ /* 0x000fca0008000000 */
[----:B------:R-:W-:-:S13]  /*14e70*/  ISETP.GE.OR P6, PT, R6, UR4, !P0 ;  /* 0x0000000406007c0c */ /* 0x000fda000c7c6670 */
[----:B------:R-:W0:Y:S02]  /*14e80*/  @!P6 LDC.64 R2, c[0x0][0xc80] ;  /* 0x00032000ff02eb82 */ /* 0x000e240000000a00 */
[----:B0-----:R-:W-:-:S05]  /*14e90*/  @!P6 IMAD.WIDE R2, R6, 0x4, R2 ;  /* 0x000000040602e825 */ /* 0x001fca00078e0202 */
[----:B------:R0:W2:Y:S02]  /*14ea0*/  @!P6 LDG.E R5, desc[UR48][R2.64] ;  /* 0x000000300205e981 */ /* 0x0000a4000c1e1900 */
[----:B0-----:R-:W0:Y:S02]  /*14eb0*/  @!P6 LDC.64 R2, c[0x0][0xc78] ;  /* 0x00031e00ff02eb82 */ /* 0x001e240000000a00 */
[----:B0-----:R-:W-:-:S04]  /*14ec0*/  @!P6 IMAD.WIDE R2, R6, 0x4, R2 ;  /* 0x000000040602e825 */ /* 0x001fc800078e0202 */
        /* <DEDUP_REMOVED lines=18> */
[----:B------:R-:W1:Y:S02]  /*14ff0*/  SHFL.IDX PT, R3, R2, 0x1f, 0x1f ;  /* 0x03e01f0002037f89 */ /* 0x000e6400000e0000 */
[----:B-1----:R-:W-:-:S04]  /*15000*/  IMAD R3, R3, R8, RZ ;  /* 0x0000000803037224 */ /* 0x002fc800078e02ff */
[----:B------:R-:W-:-:S05]  /*15010*/  IMAD.IADD R4, R3, 0x1, R4 ;  /* 0x0000000103047824 */ /* 0x000fca00078e0204 */
[----:B------:R-:W-:-:S13]  /*15020*/  ISETP.GT.AND P6, PT, R4, R0, PT ;  /* 0x000000000400720c */ /* 0x000fda0003fc4270 */
[----:B------:R-:W-:Y:S05]  /*15030*/  @!P6 BRA `(.L_x_266) ;  /* 0xfffffffc0068e947 */ /* 0x000fea000383ffff */
.L_x_264:
[----:B------:R-:W-:-:S04]  /*15040*/  IMAD.IADD R4, R4, 0x1, -R3 ;  /* 0x0000000104047824 */ /* 0x000fc800078e0a03 */
[----:B------:R-:W-:-:S05]  /*15050*/  IMAD R3, R2, R8, R4 ;  /* 0x0000000802037224 */ /* 0x000fca00078e0204 */
[----:B------:R-:W-:-:S13]  /*15060*/  ISETP.GT.AND P0, PT, R3, R0, PT ;  /* 0x000000000300720c */ /* 0x000fda0003f04270 */
[----:B------:R-:W-:Y:S02]  /*15070*/  VOTEU.ANY UR5, UPT, !P0 ;  /* 0x0000000000057886 */ /* 0x000fe400040e0100 */
[----:B------:R-:W-:Y:S01]  /*15080*/  ISETP.NE.AND P0, PT, RZ, UR5, PT ;  /* 0x00000005ff007c0c */ /* 0x000fe2000bf05270 */
[----:B------:R-:W-:-:S06]  /*15090*/  UPOPC UR4, UR5 ;  /* 0x00000005000472bf */ /* 0x000fcc0008000000 */
[----:B------:R-:W-:-:S05]  /*150a0*/  IMAD.U32 R3, RZ, RZ, UR4 ;  /* 0x00000004ff037e24 */ /* 0x000fca000f8e00ff */
[----:B------:R0:W1:Y:S04]  /*150b0*/  SHFL.IDX PT, R5, R5, R3, 0x1f ;  /* 0x00001f0305057589 */ /* 0x00006800000e0000 */
[----:B------:R0:W2:Y:S01]  /*150c0*/  SHFL.IDX PT, R6, R6, R3, 0x1f ;  /* 0x00001f0306067589 */ /* 0x0000a200000e0000 */
[----:B------:R-:W-:Y:S05]  /*150d0*/  @!P0 BRA `(.L_x_267) ;  /* 0x00000000000c8947 */ /* 0x000fea0003800000 */
[----:B------:R-:W-:-:S06]  /*150e0*/  UIADD3 UR5, UR4, -0x1, URZ ;  /* 0xffffffff04057890 */ /* 0x000fcc000fffe03f */
[----:B------:R-:W-:-:S06]  /*150f0*/  IMAD.U32 R7, RZ, RZ, UR5 ;  /* 0x00000005ff077e24 */ /* 0x000fcc000f8e00ff */
[----:B------:R3:W4:Y:S02]  /*15100*/  SHFL.IDX PT, R7, R2, R7, 0x1f ;  /* 0x00001f0702077589 */ /* 0x00072400000e0000 */
.L_x_267:
[----:B----4-:R-:W-:Y:S01]  /*15110*/  IMAD R8, R7, R8, R4 ;  /* 0x0000000807087224 */ /* 0x010fe200078e0204 */
[-C--:B-1----:R-:W-:Y:S01]  /*15120*/  IABS R4, R5.reuse ;  /* 0x0000000500047213 */ /* 0x082fe20000000000 */
[----:B------:R-:W-:Y:S02]  /*15130*/  UIADD3 UR43, UR4, UR43, URZ ;  /* 0x0000002b042b7290 */ /* 0x000fe4000fffe03f */
[----:B------:R-:W-:Y:S01]  /*15140*/  IMAD.IADD R0, R0, 0x1, -R8 ;  /* 0x0000000100007824 */ /* 0x000fe200078e0a08 */
[----:B---3--:R-:W1:Y:S01]  /*15150*/  I2F.RP R2, R4 ;  /* 0x0000000400027306 */ /* 0x008e620000209400 */
[----:B------:R3:W-:Y:S02]  /*15160*/  STL [R1+0x10], R8 ;  /* 0x0000100801007387 */ /* 0x0007e40000100800 */
[----:B---3--:R-:W-:-:S05]  /*15170*/  IABS R8, R5 ;  /* 0x0000000500087213 */ /* 0x008fca0000000000 */
[----:B-1----:R-:W1:Y:S01]  /*15180*/  MUFU.RCP R2, R2 ;  /* 0x0000000200027308 */ /* 0x002e620000001000 */
[----:B------:R-:W-:Y:S02]  /*15190*/  IMAD.MOV R8, RZ, RZ, -R8 ;  /* 0x000000ffff087224 */ /* 0x000fe400078e0a08 */
[----:B-1----:R-:W-:-:S05]  /*151a0*/  VIADD R2, R2, 0xffffffe ;  /* 0x0ffffffe02027836 */ /* 0x002fca0000000000 */
[----:B0-----:R-:W0:Y:S02]  /*151b0*/  F2I.FTZ.U32.TRUNC.NTZ R3, R2 ;  /* 0x0000000200037305 */ /* 0x001e24000021f000 */
[----:B0-----:R-:W-:-:S04]  /*151c0*/  IMAD.MOV R2, RZ, RZ, -R3 ;  /* 0x000000ffff027224 */ /* 0x001fc800078e0a03 */
[----:B------:R-:W-:Y:S02]  /*151d0*/  IMAD R7, R2, R4, RZ ;  /* 0x0000000402077224 */ /* 0x000fe400078e02ff */
[----:B------:R-:W-:-:S04]  /*151e0*/  IMAD.MOV.U32 R2, RZ, RZ, RZ ;  /* 0x000000ffff027224 */ /* 0x000fc800078e00ff */
[----:B------:R-:W-:Y:S01]  /*151f0*/  IMAD.HI.U32 R2, R3, R7, R2 ;  /* 0x0000000703027227 */ /* 0x000fe200078e0002 */
[----:B------:R-:W-:-:S05]  /*15200*/  IABS R3, R0 ;  /* 0x0000000000037213 */ /* 0x000fca0000000000 */
[----:B------:R-:W-:-:S04]  /*15210*/  IMAD.HI.U32 R7, R2, R3, RZ ;  /* 0x0000000302077227 */ /* 0x000fc800078e00ff */
[----:B------:R-:W-:-:S05]  /*15220*/  IMAD R3, R7, R8, R3 ;  /* 0x0000000807037224 */ /* 0x000fca00078e0203 */
[----:B------:R-:W-:-:S13]  /*15230*/  ISETP.GT.U32.AND P1, PT, R4, R3, PT ;  /* 0x000000030400720c */ /* 0x000fda0003f24070 */
[----:B------:R-:W-:Y:S02]  /*15240*/  @!P1 IMAD.IADD R3, R3, 0x1, -R4 ;  /* 0x0000000103039824 */ /* 0x000fe400078e0a04 */
[----:B------:R-:W-:Y:S01]  /*15250*/  @!P1 VIADD R7, R7, 0x1 ;  /* 0x0000000107079836 */ /* 0x000fe20000000000 */
[----:B------:R-:W-:Y:S02]  /*15260*/  ISETP.NE.AND P1, PT, R5, RZ, PT ;  /* 0x000000ff0500720c */ /* 0x000fe40003f25270 */
[----:B------:R-:W-:Y:S02]  /*15270*/  ISETP.GE.U32.AND P0, PT, R3, R4, PT ;  /* 0x000000040300720c */ /* 0x000fe40003f06070 */
[----:B--2---:R-:W-:-:S04]  /*15280*/  IABS R4, R6 ;  /* 0x0000000600047213 */ /* 0x004fc80000000000 */
[----:B------:R-:W0:Y:S07]  /*15290*/  I2F.RP R2, R4 ;  /* 0x0000000400027306 */ /* 0x000e2e0000209400 */
[----:B------:R-:W-:Y:S01]  /*152a0*/  @P0 VIADD R7, R7, 0x1 ;  /* 0x0000000107070836 */ /* 0x000fe20000000000 */
[----:B0-----:R-:W0:Y:S02]  /*152b0*/  MUFU.RCP R2, R2 ;  /* 0x0000000200027308 */ /* 0x001e240000001000 */
[----:B0-----:R-:W-:-:S06]  /*152c0*/  VIADD R2, R2, 0xffffffe ;  /* 0x0ffffffe02027836 */ /* 0x001fcc0000000000 */
[----:B------:R-:W0:Y:S02]  /*152d0*/  F2I.FTZ.U32.TRUNC.NTZ R3, R2 ;  /* 0x0000000200037305 */ /* 0x000e24000021f000 */
[----:B0-----:R-:W-:-:S04]  /*152e0*/  IMAD.MOV R2, RZ, RZ, -R3 ;  /* 0x000000ffff027224 */ /* 0x001fc800078e0a03 */
[----:B------:R-:W-:Y:S02]  /*152f0*/  IMAD R8, R2, R4, RZ ;  /* 0x0000000402087224 */ /* 0x000fe400078e02ff */
[----:B------:R-:W-:-:S04]  /*15300*/  IMAD.MOV.U32 R2, RZ, RZ, RZ ;  /* 0x000000ffff027224 */ /* 0x000fc800078e00ff */
[----:B------:R-:W-:Y:S01]  /*15310*/  IMAD.HI.U32 R2, R3, R8, R2 ;  /* 0x0000000803027227 */ /* 0x000fe200078e0002 */
[----:B------:R-:W-:Y:S02]  /*15320*/  LOP3.LUT R3, R0, R5, RZ, 0x3c, !PT ;  /* 0x0000000500037212 */ /* 0x000fe400078e3cff */
[----:B------:R-:W-:Y:S02]  /*15330*/  IABS R8, R6 ;  /* 0x0000000600087213 */ /* 0x000fe40000000000 */
[----:B------:R-:W-:-:S03]  /*15340*/  ISETP.GE.AND P2, PT, R3, RZ, PT ;  /* 0x000000ff0300720c */ /* 0x000fc60003f46270 */
[----:B------:R-:W-:-:S10]  /*15350*/  IMAD.MOV R8, RZ, RZ, -R8 ;  /* 0x000000ffff087224 */ /* 0x000fd400078e0a08 */
[----:B------:R-:W-:Y:S01]  /*15360*/  @!P2 IMAD.MOV R7, RZ, RZ, -R7 ;  /* 0x000000ffff07a224 */ /* 0x000fe200078e0a07 */
[----:B------:R-:W-:-:S04]  /*15370*/  @!P1 LOP3.LUT R7, RZ, R5, RZ, 0x33, !PT ;  /* 0x00000005ff079212 */ /* 0x000fc800078e33ff */
[-C--:B------:R-:W-:Y:S01]  /*15380*/  IABS R3, R7.reuse ;  /* 0x0000000700037213 */ /* 0x080fe20000000000 */
[----:B------:R-:W-:-:S04]  /*15390*/  IMAD R5, R5, R7, RZ ;  /* 0x0000000705057224 */ /* 0x000fc800078e02ff */
[----:B------:R-:W-:-:S04]  /*153a0*/  IMAD.HI.U32 R2, R2, R3, RZ ;  /* 0x0000000302027227 */ /* 0x000fc800078e00ff */
[----:B------:R-:W-:-:S05]  /*153b0*/  IMAD R3, R2, R8, R3 ;  /* 0x0000000802037224 */ /* 0x000fca00078e0203 */
[----:B------:R-:W-:-:S13]  /*153c0*/  ISETP.GT.U32.AND P1, PT, R4, R3, PT ;  /* 0x000000030400720c */ /* 0x000fda0003f24070 */
[----:B------:R-:W-:Y:S02]  /*153d0*/  @!P1 IMAD.IADD R3, R3, 0x1, -R4 ;  /* 0x0000000103039824 */ /* 0x000fe400078e0a04 */
[----:B------:R-:W-:Y:S01]  /*153e0*/  @!P1 VIADD R2, R2, 0x1 ;  /* 0x0000000102029836 */ /* 0x000fe20000000000 */
[----:B------:R-:W-:Y:S02]  /*153f0*/  ISETP.NE.AND P1, PT, R6, RZ, PT ;  /* 0x000000ff0600720c */ /* 0x000fe40003f25270 */
[----:B------:R-:W-:Y:S01]  /*15400*/  ISETP.GE.U32.AND P0, PT, R3, R4, PT ;  /* 0x000000040300720c */ /* 0x000fe20003f06070 */
[----:B------:R-:W-:Y:S01]  /*15410*/  IMAD.IADD R4, R0, 0x1, -R5 ;  /* 0x0000000100047824 */ /* 0x000fe200078e0a05 */
[----:B------:R-:W-:-:S04]  /*15420*/  LOP3.LUT R3, R7, R6, RZ, 0x3c, !PT ;  /* 0x0000000607037212 */ /* 0x000fc800078e3cff */
[----:B------:R-:W-:-:S07]  /*15430*/  ISETP.GE.AND P2, PT, R3, RZ, PT ;  /* 0x000000ff0300720c */ /* 0x000fce0003f46270 */
[----:B------:R-:W-:-:S06]  /*15440*/  @P0 VIADD R2, R2, 0x1 ;  /* 0x0000000102020836 */ /* 0x000fcc0000000000 */
        /* <DEDUP_REMOVED lines=9> */
.L_x_265:
[----:B------:R0:W-:Y:S01]  /*154e0*/  STL [R1+0x10], R0 ;  /* 0x0000100001007387 */ /* 0x0001e20000100800 */
[----:B------:R-:W-:-:S03]  /*154f0*/  ULDC UR43, c[0x0][0xc3c] ;  /* 0x00030f00002b7ab9 */ /* 0x000fc60000000800 */
[----:B------:R0:W-:Y:S04]  /*15500*/  STL [R1+0x14], RZ ;  /* 0x000014ff01007387 */ /* 0x0001e80000100800 */
[----:B------:R0:W-:Y:S02]  /*15510*/  STL [R1+0x18], RZ ;  /* 0x000018ff01007387 */ /* 0x0001e40000100800 */
.L_x_268:
[----:B------:R-:W2:Y:S04]  /*15520*/  LDL R2, [R1+0x18] ;  /* 0x0000180001027983 */ /* 0x000ea80000100800 */
[----:B------:R-:W3:Y:S04]  /*15530*/  LDL R3, [R1+0x14] ;  /* 0x0000140001037983 */ /* 0x000ee80000100800 */
[----:B-1----:R-:W4:Y:S01]  /*15540*/  LDL R4, [R1+0x10] ;  /* 0x0000100001047983 */ /* 0x002f220000100800 */
[----:B0-----:R-:W0:Y:S02]  /*15550*/  S2R R0, SR_TID.X ;  /* 0x0000000000007919 */ /* 0x001e240000002100 */
[----:B0-----:R-:W-:Y:S01]  /*15560*/  LOP3.LUT R0, R0, 0x1f, RZ, 0xc0, !PT ;  /* 0x0000001f00007812 */ /* 0x001fe200078ec0ff */
[----:B------:R-:W-:Y:S03]  /*15570*/  BAR.SYNC.DEFER_BLOCKING 0x4, 0x180 ;  /* 0x0106000000007b1d */ /* 0x000fe60000010000 */
[----:B------:R-:W-:-:S13]  /*15580*/  ISETP.NE.AND P0, PT, R0, RZ, PT ;  /* 0x000000ff0000720c */ /* 0x000fda0003f05270 */
[----:B------:R-:W0:Y:S01]  /*15590*/  @!P0 S2R R0, SR_CgaCtaId ;  /* 0x0000000000008919 */ /* 0x000e220000008800 */
[----:B--2---:R-:W-:Y:S01]  /*155a0*/  IMAD.MOV.U32 R6, RZ, RZ, R2 ;  /* 0x000000ffff067224 */ /* 0x004fe200078e0002 */
[----:B------:R-:W-:-:S04]  /*155b0*/  @!P0 MOV R2, 0x400 ;  /* 0x0000040000028802 */ /* 0x000fc80000000f00 */
[----:B0-----:R-:W-:Y:S01]  /*155c0*/  @!P0 LEA R17, R0, R2, 0x18 ;  /* 0x0000000200118211 */ /* 0x001fe200078ec0ff */
[----:B------:R-:W-:Y:S02]  /*155d0*/  IMAD.U32 R0, RZ, RZ, UR43 ;  /* 0x0000002bff007e24 */ /* 0x000fe4000f8e00ff */
[----:B---3--:R-:W-:Y:S02]  /*155e0*/  IMAD.MOV.U32 R5, RZ, RZ, R3 ;  /* 0x000000ffff057224 */ /* 0x008fe400078e0003 */
[----:B------:R-:W-:-:S05]  /*155f0*/  @!P0 IMAD.MOV.U32 R7, RZ, RZ, R0 ;  /* 0x000000ffff078224 */ /* 0x000fca00078e0000 */
[----:B----4-:R2:W-:Y:S01]  /*15600*/  @!P0 STS.128 [R17+0x388d0], R4 ;  /* 0x0388d00411008388 */ /* 0x0105e20000000c00 */
[----:B------:R-:W-:Y:S06]  /*15610*/  BAR.ARV 0x5, 0x180 ;  /* 0x0146000000007b1d */ /* 0x000fec0000002000 */
.L_x_263:
[----:B------:R-:W-:Y:S02]  /*15620*/  ULDC UR4, c[0x0][0xc3c] ;  /* 0x00030f0000047ab9 */ /* 0x000fe40000000800 */
[----:B------:R-:W-:-:S06]  /*15630*/  UISETP.GE.AND UP0, UPT, UR43, UR4, UPT ;  /* 0x000000042b00728c */ /* 0x000fcc000bf06270 */
[----:B------:R-:W-:-:S13]  /*15640*/  PLOP3.LUT P0, PT, PT, PT, UP0, 0x80, 0x0 ;  /* 0x000000000000781c */ /* 0x000fda0003f0f008 */
[----:B------:R-:W-:Y:S05]  /*15650*/  @!P0 BRA `(.L_x_269) ;  /* 0xffffffac00208947 */ /* 0x000fea000383ffff */
.L_x_199:
[----:B------:R-:W3:Y:S01]  /*15660*/  LDL.LU R0, [R1+0x40] ;  /* 0x0000400001007983 */ /* 0x000ee20000300800 */
[----:B------:R-:W-:Y:S01]  /*15670*/  BSSY B0, `(.L_x_270) ;  /* 0x000000b000007945 */ /* 0x000fe20003800000 */
[----:B-12---:R-:W1:Y:S01]  /*15680*/  S2R R5, SR_CgaCtaId ;  /* 0x0000000000057919 */ /* 0x006e620000008800 */
[----:B---3--:R-:W-:-:S05]  /*15690*/  VIADD R0, R0, 0x1 ;  /* 0x0000000100007836 */ /* 0x008fca0000000000 */
[----:B0-----:R-:W-:-:S04]  /*156a0*/  LEA.HI R2, R0, R0, RZ, 0x1 ;  /* 0x0000000000027211 */ /* 0x001fc800078f08ff */
[----:B------:R-:W-:-:S05]  /*156b0*/  LOP3.LUT R3, R2, 0xfffffffe, RZ, 0xc0, !PT ;  /* 0xfffffffe02037812 */ /* 0x000fca00078ec0ff */
[----:B------:R-:W-:Y:S01]  /*156c0*/  IMAD.IADD R3, R0, 0x1, -R3 ;  /* 0x0000000100037824 */ /* 0x000fe200078e0a03 */
[----:B------:R-:W-:-:S04]  /*156d0*/  MOV R0, 0x400 ;  /* 0x0000040000007802 */ /* 0x000fc80000000f00 */
[----:B-1----:R-:W-:Y:S02]  /*156e0*/  LEA R0, R5, R0, 0x18 ;  /* 0x0000000005007211 */ /* 0x002fe400078ec0ff */
[----:B------:R-:W-:-:S04]  /*156f0*/  SHF.L.U32 R3, R3, 0x1f, RZ ;  /* 0x0000001f03037819 */ /* 0x000fc800000006ff */
[----:B------:R-:W0:Y:S02]  /*15700*/  SYNCS.PHASECHK.TRANS64.TRYWAIT P0, [R0+URZ+0x38820], R3 ;  /* 0x03882003000075a7 */ /* 0x000e24000800017f */
[----:B0-----:R-:W-:Y:S05]  /*15710*/  @!P0 BRA `(.L_x_271) ;  /* 0x0000001000f88947 */ /* 0x001fea0003800000 */
.L_x_318:
[----:B------:R-:W-:Y:S05]  /*15720*/  BSYNC B0 ;  /* 0x0000000000007941 */ /* 0x000fea0003800000 */
.L_x_270:
[----:B------:R-:W-:-:S03]  /*15730*/  UMOV UR4, 0xffffffff ;  /* 0xffffffff00047882 */ /* 0x000fc60000000000 */
[----:B------:R-:W-:Y:S05]  /*15740*/  BRA.DIV UR4, `(.L_x_272) ;  /* 0x0000001604007947 */ /* 0x000fea000b800000 */
[----:B------:R-:W1:Y:S02]  /*15750*/  S2R R2, SR_TID.X ;  /* 0x0000000000027919 */ /* 0x000e640000002100 */
[----:B-1----:R-:W-:-:S04]  /*15760*/  SHF.R.U32.HI R2, RZ, 0x5, R2 ;  /* 0x00000005ff027819 */ /* 0x002fc80000011602 */
[----:B------:R-:W-:-:S05]  /*15770*/  LOP3.LUT R2, R2, 0x3, RZ, 0xc0, !PT ;  /* 0x0000000302027812 */ /* 0x000fca00078ec0ff */
[----:B------:R1:W2:Y:S02]  /*15780*/  SHFL.IDX PT, R14, R2, RZ, 0x1f ;  /* 0x00001fff020e7589 */ /* 0x0002a400000e0000 */
.L_x_321:
[----:B--2---:R-:W-:Y:S01]  /*15790*/  ISETP.NE.AND P0, PT, R14, RZ, PT ;  /* 0x000000ff0e00720c */ /* 0x004fe20003f05270 */
[----:B------:R-:W-:-:S12]  /*157a0*/  BSSY B0, `(.L_x_273) ;  /* 0x000002e000007945 */ /* 0x000fd80003800000 */
[----:B------:R-:W-:Y:S05]  /*157b0*/  @P0 BRA `(.L_x_274) ;  /* 0x0000000000b00947 */ /* 0x000fea0003800000 */
[----:B------:R-:W-:-:S03]  /*157c0*/  UMOV UR4, 0xffffffff ;  /* 0xffffffff00047882 */ /* 0x000fc60000000000 */
[----:B------:R-:W-:Y:S05]  /*157d0*/  BRA.DIV UR4, `(.L_x_275) ;  /* 0x0000001604107947 */ /* 0x000fea000b800000 */
[----:B------:R-:W-:-:S13]  /*157e0*/  ELECT P6, URZ, PT ;  /* 0x00000000003f782f */ /* 0x000fda00038c0000 */
.L_x_324:
[----:B------:R-:W-:Y:S05]  /*157f0*/  @!P6 BRA `(.L_x_274) ;  /* 0x0000000000a0e947 */ /* 0x000fea0003800000 */
[----:B------:R-:W-:-:S06]  /*15800*/  ULOP3.LUT UR4, UR38, 0x2, URZ, 0xfc, !UPT ;  /* 0x0000000226047892 */ /* 0x000fcc000f8efc3f */
[----:B-1----:R-:W-:-:S05]  /*15810*/  IMAD.U32 R2, RZ, RZ, UR4 ;  /* 0x00000004ff027e24 */ /* 0x002fca000f8e00ff */
[----:B------:R-:W-:-:S13]  /*15820*/  ISETP.NE.AND P0, PT, R2, 0x3, PT ;  /* 0x000000030200780c */ /* 0x000fda0003f05270 */
[----:B------:R-:W-:Y:S05]  /*15830*/  @!P0 BRA `(.L_x_276) ;  /* 0x0000000000048947 */ /* 0x000fea0003800000 */
[----:B------:R-:W-:Y:S01]  /*15840*/  BPT.TRAP 0x1 ;  /* 0x000000040000795c */ /* 0x000fe20000300000 */
.L_x_276:
[----:B0-----:R-:W2:Y:S04]  /*15850*/  LDL R3, [R1+0x4] ;  /* 0x0000040001037983 */ /* 0x001ea80000100800 */
[----:B------:R-:W3:Y:S01]  /*15860*/  LDL.LU R7, [R1+0xc] ;  /* 0x00000c0001077983 */ /* 0x000ee20000300800 */
[----:B------:R-:W-:-:S04]  /*15870*/  VIADD R2, R0, 0x38840 ;  /* 0x0003884000027836 */ /* 0x000fc80000000000 */
[C---:B--2---:R-:W-:Y:S02]  /*15880*/  IMAD R6, R3.reuse, 0x8, R2 ;  /* 0x0000000803067824 */ /* 0x044fe400078e0202 */
[----:B------:R-:W-:Y:S01]  /*15890*/  VIADD R3, R3, 0x1 ;  /* 0x0000000103037836 */ /* 0x000fe20000000000 */
[----:B---3--:R-:W-:-:S04]  /*158a0*/  SHF.L.U32 R5, R7, 0x1f, RZ ;  /* 0x0000001f07057819 */ /* 0x008fc800000006ff */
[C---:B------:R-:W-:Y:S01]  /*158b0*/  ISETP.NE.AND P2, PT, R3.reuse, 0x2, PT ;  /* 0x000000020300780c */ /* 0x040fe20003f45270 */
[----:B------:R-:W0:Y:S03]  /*158c0*/  SYNCS.PHASECHK.TRANS64.TRYWAIT P1, [R6+URZ], R5 ;  /* 0x00000005060075a7 */ /* 0x000e26000802017f */
[----:B------:R-:W-:Y:S02]  /*158d0*/  SEL R4, RZ, 0x1, P2 ;  /* 0x00000001ff047807 */ /* 0x000fe40001000000 */
[----:B------:R-:W-:Y:S02]  /*158e0*/  SEL R3, R3, RZ, P2 ;  /* 0x000000ff03037207 */ /* 0x000fe40001000000 */
[----:B------:R-:W-:-:S03]  /*158f0*/  LOP3.LUT R4, R7, R4, RZ, 0x3c, !PT ;  /* 0x0000000407047212 */ /* 0x000fc600078e3cff */
[----:B------:R-:W-:Y:S01]  /*15900*/  IMAD R7, R3, 0x8, R2 ;  /* 0x0000000803077824 */ /* 0x000fe200078e0202 */
[----:B------:R-:W-:Y:S01]  /*15910*/  SHF.L.U32 R2, R4, 0x1f, RZ ;  /* 0x0000001f04027819 */ /* 0x000fe200000006ff */
[----:B0-----:R-:W-:Y:S06]  /*15920*/  @!P1 BRA `(.L_x_277) ;  /* 0x0000001000dc9947 */ /* 0x001fec0003800000 */
.L_x_325:
[----:B------:R-:W1:Y:S02]  /*15930*/  SYNCS.PHASECHK.TRANS64.TRYWAIT P1, [R7+URZ], R2 ;  /* 0x00000002070075a7 */ /* 0x000e64000802017f */
[----:B-1----:R-:W-:Y:S05]  /*15940*/  @!P1 BRA `(.L_x_278) ;  /* 0x0000001000e89947 */ /* 0x002fea0003800000 */
.L_x_326:
[----:B------:R-:W-:Y:S05]  /*15950*/  @!P0 BRA `(.L_x_279) ;  /* 0x0000000000048947 */ /* 0x000fea0003800000 */
[----:B------:R-:W-:Y:S01]  /*15960*/  BPT.TRAP 0x1 ;  /* 0x000000040000795c */ /* 0x000fe20000300000 */
.L_x_279:
[----:B------:R-:W2:Y:S02]  /*15970*/  LDL.LU R4, [R1+0x4] ;  /* 0x0000040001047983 */ /* 0x000ea40000300800 */
[----:B--2---:R-:W-:-:S04]  /*15980*/  IMAD R4, R4, 0x8, R0 ;  /* 0x0000000804047824 */ /* 0x004fc800078e0200 */
[----:B------:R-:W2:Y:S02]  /*15990*/  SYNCS.PHASECHK.TRANS64.TRYWAIT P1, [R4+URZ+0x38860], R5 ;  /* 0x03886005040075a7 */ /* 0x000ea4000802017f */
[----:B--2---:R-:W-:Y:S05]  /*159a0*/  @!P1 BRA `(.L_x_280) ;  /* 0x0000001000e49947 */ /* 0x004fea0003800000 */
.L_x_327:
[----:B------:R-:W-:Y:S05]  /*159b0*/  @!P0 BRA `(.L_x_281) ;  /* 0x0000000000048947 */ /* 0x000fea0003800000 */
[----:B------:R-:W-:Y:S01]  /*159c0*/  BPT.TRAP 0x1 ;  /* 0x000000040000795c */ /* 0x000fe20000300000 */
.L_x_281:
[----:B------:R-:W-:-:S04]  /*159d0*/  IMAD R3, R3, 0x8, R0 ;  /* 0x0000000803037824 */ /* 0x000fc800078e0200 */
[----:B------:R-:W3:Y:S02]  /*159e0*/  SYNCS.PHASECHK.TRANS64.TRYWAIT P1, [R3+URZ+0x38860], R2 ;  /* 0x03886002030075a7 */ /* 0x000ee4000802017f */
[----:B---3--:R-:W-:Y:S05]  /*159f0*/  @!P1 BRA `(.L_x_282) ;  /* 0x0000001000e49947 */ /* 0x008fea0003800000 */
.L_x_328:
[----:B------:R-:W-:Y:S05]  /*15a00*/  @!P0 BRA `(.L_x_283) ;  /* 0x0000000000048947 */ /* 0x000fea0003800000 */
[----:B------:R-:W-:Y:S01]  /*15a10*/  BPT.TRAP 0x1 ;  /* 0x000000040000795c */ /* 0x000fe20000300000 */
.L_x_283:
[----:B------:R-:W4:Y:S02]  /*15a20*/  SYNCS.PHASECHK.TRANS64.TRYWAIT P0, [R4+URZ+0x38880], R5 ;  /* 0x03888005040075a7 */ /* 0x000f24000800017f */
[----:B----4-:R-:W-:Y:S05]  /*15a30*/  @!P0 BRA `(.L_x_284) ;  /* 0x0000001000e88947 */ /* 0x010fea0003800000 */
.L_x_285:
[----:B------:R0:W0:Y:S02]  /*15a40*/  SYNCS.PHASECHK.TRANS64.TRYWAIT P0, [R3+URZ+0x38880], R2 ;  /* 0x03888002030075a7 */ /* 0x000024000800017f */
[----:B0-----:R-:W-:Y:S05]  /*15a50*/  @!P0 NANOSLEEP.SYNCS 0x989680 ;  /* 0x009896800000895d */ /* 0x001fea0003900000 */
[----:B------:R-:W0:Y:S02]  /*15a60*/  @!P0 SYNCS.PHASECHK.TRANS64 P0, [R3+URZ+0x38880], R2 ;  /* 0x03888002030085a7 */ /* 0x000e24000800007f */
[----:B0-----:R-:W-:Y:S05]  /*15a70*/  @!P0 BRA `(.L_x_285) ;  /* 0xfffffffc00f08947 */ /* 0x001fea000383ffff */
.L_x_274:
[----:B------:R-:W-:Y:S05]  /*15a80*/  BSYNC B0 ;  /* 0x0000000000007941 */ /* 0x000fea0003800000 */
.L_x_273:
[----:B------:R-:W-:Y:S05]  /*15a90*/  EXIT ;  /* 0x000000000000794d */ /* 0x000fea0003800000 */
.L_x_148:
[----:B0-----:R0:W1:Y:S02]  /*15aa0*/  SYNCS.PHASECHK.TRANS64.TRYWAIT P1, [R2+URZ+0x38800], R11 ;  /* 0x0388000b020075a7 */ /* 0x001064000802017f */
[----:B-1----:R-:W-:Y:S05]  /*15ab0*/  @!P1 NANOSLEEP.SYNCS 0x989680 ;  /* 0x009896800000995d */ /* 0x002fea0003900000 */
[----:B------:R-:W1:Y:S02]  /*15ac0*/  @!P1 SYNCS.PHASECHK.TRANS64 P1, [R2+URZ+0x38800], R11 ;  /* 0x0388000b020095a7 */ /* 0x000e64000802007f */
[----:B-1----:R-:W-:Y:S05]  /*15ad0*/  @!P1 BRA `(.L_x_148) ;  /* 0xfffffffc00f09947 */ /* 0x002fea000383ffff */
[----:B------:R-:W-:Y:S05]  /*15ae0*/  BRA `(.L_x_286) ;  /* 0xfffffec400c47947 */ /* 0x000fea000383ffff */
.L_x_152:
[----:B--2---:R2:W3:Y:S02]  /*15af0*/  SYNCS.PHASECHK.TRANS64.TRYWAIT P1, [R4+URZ+0x38830], R5 ;  /* 0x03883005040075a7 */ /* 0x0044e4000802017f */
[----:B---3--:R-:W-:Y:S05]  /*15b00*/  @!P1 NANOSLEEP.SYNCS 0x989680 ;  /* 0x009896800000995d */ /* 0x008fea0003900000 */
[----:B------:R-:W3:Y:S02]  /*15b10*/  @!P1 SYNCS.PHASECHK.TRANS64 P1, [R4+URZ+0x38830], R5 ;  /* 0x03883005040095a7 */ /* 0x000ee4000802007f */
[----:B---3--:R-:W-:Y:S05]  /*15b20*/  @!P1 BRA `(.L_x_152) ;  /* 0xfffffffc00f09947 */ /* 0x008fea000383ffff */
[----:B------:R-:W-:Y:S05]  /*15b30*/  BRA `(.L_x_151) ;  /* 0xfffffec400ec7947 */ /* 0x000fea000383ffff */
.L_x_157:
[----:B-1----:R-:W-:-:S04]  /*15b40*/  IMAD.U32 R3, RZ, RZ, UR6 ;  /* 0x00000006ff037e24 */ /* 0x002fc8000f8e00ff */
[----:B------:R1:W2:Y:S03]  /*15b50*/  SYNCS.PHASECHK.TRANS64.TRYWAIT P1, [R3+URZ+0x38830], R2 ;  /* 0x03883002030075a7 */ /* 0x0002a6000802017f */
[----:B--2---:R-:W-:Y:S05]  /*15b60*/  @!P1 NANOSLEEP.SYNCS 0x989680 ;  /* 0x009896800000995d */ /* 0x004fea0003900000 */
[----:B------:R-:W2:Y:S02]  /*15b70*/  @!P1 SYNCS.PHASECHK.TRANS64 P1, [R3+URZ+0x38830], R2 ;  /* 0x03883002030095a7 */ /* 0x000ea4000802007f */
[----:B--2---:R-:W-:Y:S05]  /*15b80*/  @!P1 BRA `(.L_x_157) ;  /* 0xfffffffc00ec9947 */ /* 0x004fea000383ffff */
[----:B------:R-:W-:Y:S05]  /*15b90*/  BRA `(.L_x_154) ;  /* 0xfffffef8009c7947 */ /* 0x000fea000383ffff */
.L_x_161:
[----:B-1----:R-:W-:-:S04]  /*15ba0*/  IMAD.U32 R3, RZ, RZ, UR6 ;  /* 0x00000006ff037e24 */ /* 0x002fc8000f8e00ff */
[----:B------:R1:W2:Y:S03]  /*15bb0*/  SYNCS.PHASECHK.TRANS64.TRYWAIT P1, [R3+URZ+0x38850], R2 ;  /* 0x03885002030075a7 */ /* 0x0002a6000802017f */
[----:B--2---:R-:W-:Y:S05]  /*15bc0*/  @!P1 NANOSLEEP.SYNCS 0x989680 ;  /* 0x009896800000995d */ /* 0x004fea0003900000 */
[----:B------:R-:W2:Y:S02]  /*15bd0*/  @!P1 SYNCS.PHASECHK.TRANS64 P1, [R3+URZ+0x38850], R2 ;  /* 0x03885002030095a7 */ /* 0x000ea4000802007f */
[----:B--2---:R-:W-:Y:S05]  /*15be0*/  @!P1 BRA `(.L_x_161) ;  /* 0xfffffffc00ec9947 */ /* 0x004fea000383ffff */
[----:B------:R-:W-:Y:S05]  /*15bf0*/  BRA `(.L_x_158) ;  /* 0xfffffefc007c7947 */ /* 0x000fea000383ffff */
.L_x_167:
[----:B--2---:R2:W3:Y:S02]  /*15c00*/  SYNCS.PHASECHK.TRANS64.TRYWAIT P1, [R14+URZ+0x38850], R7 ;  /* 0x038850070e0075a7 */ /* 0x0044e4000802017f */
[----:B---3--:R-:W-:Y:S05]  /*15c10*/  @!P1 NANOSLEEP.SYNCS 0x989680 ;  /* 0x009896800000995d */ /* 0x008fea0003900000 */
[----:B------:R-:W3:Y:S02]  /*15c20*/  @!P1 SYNCS.PHASECHK.TRANS64 P1, [R14+URZ+0x38850], R7 ;  /* 0x038850070e0095a7 */ /* 0x000ee4000802007f */
[----:B---3--:R-:W-:Y:S05]  /*15c30*/  @!P1 BRA `(.L_x_167) ;  /* 0xfffffffc00f09947 */ /* 0x008fea000383ffff */
[----:B------:R-:W-:Y:S05]  /*15c40*/  BRA `(.L_x_166) ;  /* 0xffffff2400847947 */ /* 0x000fea000383ffff */
.L_x_215:
[----:B------:R-:W-:Y:S02]  /*15c50*/  IMAD.MOV.U32 R13, RZ, RZ, R0 ;  /* 0x000000ffff0d7224 */ /* 0x000fe400078e0000 */
[----:B------:R-:W-:Y:S02]  /*15c60*/  IMAD.MOV.U32 R12, RZ, RZ, RZ ;  /* 0x000000ffff0c7224 */ /* 0x000fe400078e00ff */
[----:B------:R-:W-:Y:S02]  /*15c70*/  IMAD.MOV.U32 R11, RZ, RZ, 0x1f ;  /* 0x0000001fff0b7424 */ /* 0x000fe400078e00ff */
[----:B------:R-:W-:-:S07]  /*15c80*/  IMAD.MOV.U32 R15, RZ, RZ, -0x1 ;  /* 0xffffffffff0f7424 */ /* 0x000fce00078e00ff */
[----:B--2---:R-:W-:Y:S05]  /*15c90*/  WARPSYNC.COLLECTIVE R15, `(.L_x_287) ;  /* 0x000000000f087348 */ /* 0x004fea0003c00000 */
[----:B------:R0:W1:Y:S02]  /*15ca0*/  SHFL.IDX P6, R14, R13, R12, R11 ;  /* 0x0000000c0d0e7389 */ /* 0x00006400000c000b */
[----:B012---:R-:W-:Y:S01]  /*15cb0*/  ENDCOLLECTIVE ;  /* 0x000000000000791b */ /* 0x007fe20003800000 */
.L_x_287:
[----:B------:R-:W-:Y:S05]  /*15cc0*/  BRA `(.L_x_288) ;  /* 0xffffffb400a07947 */ /* 0x000fea000383ffff */
.L_x_217:
[----:B------:R-:W-:Y:S01]  /*15cd0*/  BSSY B0, `(.L_x_289) ;  /* 0x0000006000007945 */ /* 0x000fe20003800000 */
[----:B------:R-:W-:-:S07]  /*15ce0*/  IMAD.MOV.U32 R15, RZ, RZ, -0x1 ;  /* 0xffffffffff0f7424 */ /* 0x000fce00078e00ff */
[----:B--2---:R-:W-:Y:S05]  /*15cf0*/  WARPSYNC.COLLECTIVE R15, `(.L_x_290) ;  /* 0x000000000f0c7348 */ /* 0x004fea0003c00000 */
[----:B------:R-:W-:Y:S02]  /*15d00*/  ELECT P6, UR62, PT ;  /* 0x00000000003e782f */ /* 0x000fe400038c0000 */
[----:B------:R-:W-:Y:S01]  /*15d10*/  MOV R14, UR62 ;  /* 0x0000003e000e7c02 */ /* 0x000fe20008000f00 */
[----:B--2---:R-:W-:Y:S10]  /*15d20*/  ENDCOLLECTIVE ;  /* 0x000000000000791b */ /* 0x004ff40003800000 */
.L_x_290:
[----:B------:R-:W-:Y:S05]  /*15d30*/  BSYNC B0 ;  /* 0x0000000000007941 */ /* 0x000fea0003800000 */
.L_x_289:
[----:B------:R-:W-:Y:S05]  /*15d40*/  BRA `(.L_x_291) ;  /* 0xffffffb400ac7947 */ /* 0x000fea000383ffff */
.L_x_219:
[----:B0-----:R0:W1:Y:S02]  /*15d50*/  SYNCS.PHASECHK.TRANS64.TRYWAIT P0, [R2+URZ+0x38880], R4 ;  /* 0x03888004020075a7 */ /* 0x001064000800017f */
[----:B-1----:R-:W-:Y:S05]  /*15d60*/  @!P0 NANOSLEEP.SYNCS 0x989680 ;  /* 0x009896800000895d */ /* 0x002fea0003900000 */
[----:B------:R-:W1:Y:S02]  /*15d70*/  @!P0 SYNCS.PHASECHK.TRANS64 P0, [R2+URZ+0x38880], R4 ;  /* 0x03888004020085a7 */ /* 0x000e64000800007f */
[----:B-1----:R-:W-:Y:S05]  /*15d80*/  @!P0 BRA `(.L_x_219) ;  /* 0xfffffffc00f08947 */ /* 0x002fea000383ffff */
[----:B------:R-:W-:Y:S05]  /*15d90*/  BRA `(.L_x_292) ;  /* 0xffffffb800107947 */ /* 0x000fea000383ffff */
.L_x_221:
[----:B-1----:R1:W2:Y:S02]  /*15da0*/  SYNCS.PHASECHK.TRANS64.TRYWAIT P0, [R2+URZ+0x38840], R4 ;  /* 0x03884004020075a7 */ /* 0x0022a4000800017f */
[----:B--2---:R-:W-:Y:S05]  /*15db0*/  @!P0 NANOSLEEP.SYNCS 0x989680 ;  /* 0x009896800000895d */ /* 0x004fea0003900000 */
[----:B------:R-:W2:Y:S02]  /*15dc0*/  @!P0 SYNCS.PHASECHK.TRANS64 P0, [R2+URZ+0x38840], R4 ;  /* 0x03884004020085a7 */ /* 0x000ea4000800007f */
[----:B--2---:R-:W-:Y:S05]  /*15dd0*/  @!P0 BRA `(.L_x_221) ;  /* 0xfffffffc00f08947 */ /* 0x004fea000383ffff */
[----:B------:R-:W-:Y:S05]  /*15de0*/  BRA `(.L_x_293) ;  /* 0xffffffb8007c7947 */ /* 0x000fea000383ffff */
.L_x_225:
[----:B------:R0:W5:Y:S01]  /*15df0*/  LDL.LU R8, [R1+0x3c] ;  /* 0x00003c0001087983 */ /* 0x0001620000300800 */
[----:B------:R-:W-:Y:S01]  /*15e00*/  IMAD.MOV.U32 R13, RZ, RZ, R2 ;  /* 0x000000ffff0d7224 */ /* 0x000fe200078e0002 */
[----:B------:R-:W-:Y:S01]  /*15e10*/  LOP3.LUT R7, R7, 0x7f, RZ, 0xc0, !PT ;  /* 0x0000007f07077812 */ /* 0x000fe200078ec0ff */
[----:B------:R-:W-:Y:S02]  /*15e20*/  IMAD.MOV.U32 R12, RZ, RZ, RZ ;  /* 0x000000ffff0c7224 */ /* 0x000fe400078e00ff */
[----:B------:R-:W-:Y:S01]  /*15e30*/  IMAD.MOV.U32 R11, RZ, RZ, 0x181f ;  /* 0x0000181fff0b7424 */ /* 0x000fe200078e00ff */
[----:B------:R-:W-:Y:S01]  /*15e40*/  SHF.R.U32.HI R3, RZ, 0x3, R7 ;  /* 0x00000003ff037819 */ /* 0x000fe20000011607 */
[----:B------:R-:W-:-:S04]  /*15e50*/  IMAD.MOV.U32 R15, RZ, RZ, -0x1 ;  /* 0xffffffffff0f7424 */ /* 0x000fc800078e00ff */
[----:B0-----:R-:W-:-:S07]  /*15e60*/  IMAD.IADD R3, R3, 0x1, R5 ;  /* 0x0000000103037824 */ /* 0x001fce00078e0205 */
[----:B-----5:R-:W-:Y:S05]  /*15e70*/  WARPSYNC.COLLECTIVE R15, `(.L_x_294) ;  /* 0x000000000f087348 */ /* 0x020fea0003c00000 */
[----:B------:R0:W1:Y:S02]  /*15e80*/  SHFL.IDX P6, R14, R13, R12, R11 ;  /* 0x0000000c0d0e7389 */ /* 0x00006400000c000b */
[----:B01---5:R-:W-:Y:S01]  /*15e90*/  ENDCOLLECTIVE ;  /* 0x000000000000791b */ /* 0x023fe20003800000 */
.L_x_294:
[----:B------:R-:W-:Y:S02]  /*15ea0*/  VIADD R5, R3, 0x10 ;  /* 0x0000001003057836 */ /* 0x000fe40000000000 */
[----:B------:R-:W-:Y:S02]  /*15eb0*/  IMAD.MOV.U32 R13, RZ, RZ, R0 ;  /* 0x000000ffff0d7224 */ /* 0x000fe400078e0000 */
[----:B------:R-:W-:Y:S02]  /*15ec0*/  IMAD R4, R8, R6, RZ ;  /* 0x0000000608047224 */ /* 0x000fe400078e02ff */
[----:B------:R-:W-:-:S07]  /*15ed0*/  IMAD.MOV.U32 R6, RZ, RZ, R14 ;  /* 0x000000ffff067224 */ /* 0x000fce00078e000e */
[----:B------:R-:W-:Y:S05]  /*15ee0*/  WARPSYNC.COLLECTIVE R15, `(.L_x_295) ;  /* 0x000000000f087348 */ /* 0x000fea0003c00000 */
[----:B------:R0:W1:Y:S02]  /*15ef0*/  SHFL.IDX P6, R14, R13, R12, R11 ;  /* 0x0000000c0d0e7389 */ /* 0x00006400000c000b */
[----:B01----:R-:W-:Y:S01]  /*15f00*/  ENDCOLLECTIVE ;  /* 0x000000000000791b */ /* 0x003fe20003800000 */
.L_x_295:
[----:B------:R-:W-:Y:S01]  /*15f10*/  ISETP.GE.AND P2, PT, R3, R4, PT ;  /* 0x000000040300720c */ /* 0x000fe20003f46270 */
[----:B------:R-:W-:Y:S02]  /*15f20*/  IMAD.MOV.U32 R13, RZ, RZ, R2 ;  /* 0x000000ffff0d7224 */ /* 0x000fe400078e0002 */
[----:B------:R-:W-:Y:S02]  /*15f30*/  IMAD.MOV.U32 R12, RZ, RZ, 0x1 ;  /* 0x00000001ff0c7424 */ /* 0x000fe400078e00ff */
[----:B------:R-:W-:-:S08]  /*15f40*/  IMAD.MOV.U32 R7, RZ, RZ, R14 ;  /* 0x000000ffff077224 */ /* 0x000fd000078e000e */
[----:B------:R-:W-:Y:S05]  /*15f50*/  WARPSYNC.COLLECTIVE R15, `(.L_x_296) ;  /* 0x000000000f087348 */ /* 0x000fea0003c00000 */
[----:B------:R0:W1:Y:S02]  /*15f60*/  SHFL.IDX P6, R14, R13, R12, R11 ;  /* 0x0000000c0d0e7389 */ /* 0x00006400000c000b */
[----:B01----:R-:W-:Y:S01]  /*15f70*/  ENDCOLLECTIVE ;  /* 0x000000000000791b */ /* 0x003fe20003800000 */
.L_x_296:
[----:B------:R-:W-:-:S05]  /*15f80*/  @!P2 IADD3 R7, P3, R10, R7, RZ ;  /* 0x000000070a07a210 */ /* 0x000fca0007f7e0ff */
[----:B------:R-:W-:-:S05]  /*15f90*/  @!P2 IMAD.X R6, RZ, RZ, R6, P3 ;  /* 0x000000ffff06a224 */ /* 0x000fca00018e0606 */
[----:B------:R-:W-:Y:S01]  /*15fa0*/  @!P2 LOP3.LUT R7, R7, R6, RZ, 0x3c, !PT ;  /* 0x000000060707a212 */ /* 0x000fe200078e3cff */
[----:B------:R-:W-:-:S03]  /*15fb0*/  IMAD.MOV.U32 R13, RZ, RZ, R0 ;  /* 0x000000ffff0d7224 */ /* 0x000fc600078e0000 */
[----:B------:R-:W-:-:S04]  /*15fc0*/  @!P2 LOP3.LUT R6, R7, R6, RZ, 0x3c, !PT ;  /* 0x000000060706a212 */ /* 0x000fc800078e3cff */
[----:B------:R-:W-:Y:S01]  /*15fd0*/  @!P2 LOP3.LUT R7, R7, R6, RZ, 0x3c, !PT ;  /* 0x000000060707a212 */ /* 0x000fe200078e3cff */
[----:B------:R-:W-:-:S07]  /*15fe0*/  IMAD.MOV.U32 R8, RZ, RZ, R14 ;  /* 0x000000ffff087224 */ /* 0x000fce00078e000e */
[----:B------:R-:W-:Y:S05]  /*15ff0*/  WARPSYNC.COLLECTIVE R15, `(.L_x_297) ;  /* 0x000000000f087348 */ /* 0x000fea0003c00000 */
[----:B------:R0:W1:Y:S02]  /*16000*/  SHFL.IDX P6, R14, R13, R12, R11 ;  /* 0x0000000c0d0e7389 */ /* 0x00006400000c000b */
[----:B01----:R-:W-:Y:S01]  /*16010*/  ENDCOLLECTIVE ;  /* 0x000000000000791b */ /* 0x003fe20003800000 */
.L_x_297:
[----:B------:R-:W-:Y:S01]  /*16020*/  @!PT LDS RZ, [RZ] ;  /* 0x00000000fffff984 */ /* 0x000fe20000000800 */
[----:B------:R-:W-:Y:S01]  /*16030*/  @!PT LDS RZ, [RZ] ;  /* 0x00000000fffff984 */ /* 0x000fe20000000800 */
[----:B------:R-:W-:Y:S01]  /*16040*/  @!PT LDS RZ, [RZ] ;  /* 0x00000000fffff984 */ /* 0x000fe20000000800 */
[----:B------:R0:W-:Y:S04]  /*16050*/  @!P2 LDGSTS.E.BYPASS.LTC128B.128 [R9+0x20400], desc[UR48][R6.64], !P0 ;  /* 0x204000000609afae */ /* 0x0001e8000c101d70 */
[----:B------:R0:W-:Y:S01]  /*16060*/  @!P2 LDGSTS.E.BYPASS.LTC128B.128 [R9+0x24400], desc[UR48][R6.64+0x80], !P1 ;  /* 0x244000800609afae */ /* 0x0001e2000c901d70 */
[----:B------:R-:W-:Y:S01]  /*16070*/  ISETP.GE.AND P2, PT, R5, R4, PT ;  /* 0x000000040500720c */ /* 0x000fe20003f46270 */
[----:B------:R-:W-:Y:S02]  /*16080*/  IMAD.MOV.U32 R13, RZ, RZ, R2 ;  /* 0x000000ffff0d7224 */ /* 0x000fe400078e0002 */
[----:B------:R-:W-:Y:S02]  /*16090*/  IMAD.MOV.U32 R12, RZ, RZ, 0x2 ;  /* 0x00000002ff0c7424 */ /* 0x000fe400078e00ff */
[----:B------:R-:W-:-:S08]  /*160a0*/  IMAD.MOV.U32 R5, RZ, RZ, R14 ;  /* 0x000000ffff057224 */ /* 0x000fd000078e000e */
[----:B0-----:R-:W-:Y:S05]  /*160b0*/  WARPSYNC.COLLECTIVE R15, `(.L_x_298) ;  /* 0x000000000f087348 */ /* 0x001fea0003c00000 */
[----:B------:R1:W2:Y:S02]  /*160c0*/  SHFL.IDX P6, R14, R13, R12, R11 ;  /* 0x0000000c0d0e7389 */ /* 0x0002a400000c000b */
[----:B012---:R-:W-:Y:S01]  /*160d0*/  ENDCOLLECTIVE ;  /* 0x000000000000791b */ /* 0x007fe20003800000 */
.L_x_298:
[----:B------:R-:W-:Y:S01]  /*160e0*/  @!P2 IADD3 R7, P3, R10, R5, RZ ;  /* 0x000000050a07a210 */ /* 0x000fe20007f7e0ff */
[----:B------:R-:W-:-:S04]  /*160f0*/  VIADD R5, R3, 0x20 ;  /* 0x0000002003057836 */ /* 0x000fc80000000000 */
        /* <DEDUP_REMOVED lines=9> */
[----:B------:R0:W-:Y:S01]  /*16190*/  @!P2 LDGSTS.E.BYPASS.LTC128B.128 [R9+0x24c00], desc[UR48][R6.64+0x80], !P1 ;  /* 0x24c000800609afae */ /* 0x0001e2000c901d70 */
[----:B------:R-:W-:Y:S01]  /*161a0*/  ISETP.GE.AND P2, PT, R5, R4, PT ;  /* 0x000000040500720c */ /* 0x000fe20003f46270 */
[----:B0-----:R-:W-:-:S12]  /*161b0*/  IMAD.MOV.U32 R6, RZ, RZ, R14 ;  /* 0x000000ffff067224 */ /* 0x001fd800078e000e */
[----:B------:R-:W-:Y:S05]  /*161c0*/  WARPSYNC.COLLECTIVE R15, `(.L_x_299) ;  /* 0x000000000f087348 */ /* 0x000fea0003c00000 */
[----:B------:R0:W1:Y:S02]  /*161d0*/  SHFL.IDX P6, R14, R13, R12, R11 ;  /* 0x0000000c0d0e7389 */ /* 0x00006400000c000b */
[----:B01----:R-:W-:Y:S01]  /*161e0*/  ENDCOLLECTIVE ;  /* 0x000000000000791b */ /* 0x003fe20003800000 */
.L_x_299:
[----:B------:R-:W-:Y:S02]  /*161f0*/  IMAD.MOV.U32 R13, RZ, RZ, R2 ;  /* 0x000000ffff0d7224 */ /* 0x000fe400078e0002 */
[----:B------:R-:W-:Y:S02]  /*16200*/  IMAD.MOV.U32 R12, RZ, RZ, 0x3 ;  /* 0x00000003ff0c7424 */ /* 0x000fe400078e00ff */
[----:B------:R-:W-:-:S07]  /*16210*/  IMAD.MOV.U32 R5, RZ, RZ, R14 ;  /* 0x000000ffff057224 */ /* 0x000fce00078e000e */
[----:B------:R-:W-:Y:S05]  /*16220*/  WARPSYNC.COLLECTIVE R15, `(.L_x_300) ;  /* 0x000000000f087348 */ /* 0x000fea0003c00000 */
[----:B------:R0:W1:Y:S02]  /*16230*/  SHFL.IDX P6, R14, R13, R12, R11 ;  /* 0x0000000c0d0e7389 */ /* 0x00006400000c000b */
[----:B01----:R-:W-:Y:S01]  /*16240*/  ENDCOLLECTIVE ;  /* 0x000000000000791b */ /* 0x003fe20003800000 */
.L_x_300:
[----:B------:R-:W-:-:S05]  /*16250*/  @!P2 IADD3 R5, P3, R10, R5, RZ ;  /* 0x000000050a05a210 */ /* 0x000fca0007f7e0ff */
[----:B------:R-:W-:-:S04]  /*16260*/  @!P2 IMAD.X R6, RZ, RZ, R6, P3 ;  /* 0x000000ffff06a224 */ /* 0x000fc800018e0606 */
[----:B------:R-:W-:Y:S02]  /*16270*/  @!P2 IMAD.MOV.U32 R7, RZ, RZ, R6 ;  /* 0x000000ffff07a224 */ /* 0x000fe400078e0006 */
[----:B------:R-:W-:Y:S02]  /*16280*/  @!P2 IMAD.MOV.U32 R6, RZ, RZ, R5 ;  /* 0x000000ffff06a224 */ /* 0x000fe400078e0005 */
[----:B------:R-:W-:Y:S02]  /*16290*/  IMAD.MOV.U32 R13, RZ, RZ, R0 ;  /* 0x000000ffff0d7224 */ /* 0x000fe400078e0000 */
[----:B------:R-:W-:Y:S01]  /*162a0*/  VIADD R5, R3, 0x30 ;  /* 0x0000003003057836 */ /* 0x000fe20000000000 */
        /* <DEDUP_REMOVED lines=10> */
.L_x_301:
[----:B------:R-:W-:Y:S02]  /*16350*/  IMAD.MOV.U32 R13, RZ, RZ, R2 ;  /* 0x000000ffff0d7224 */ /* 0x000fe400078e0002 */
[----:B------:R-:W-:Y:S02]  /*16360*/  IMAD.MOV.U32 R12, RZ, RZ, 0x4 ;  /* 0x00000004ff0c7424 */ /* 0x000fe400078e00ff */
[----:B------:R-:W-:-:S07]  /*16370*/  IMAD.MOV.U32 R5, RZ, RZ, R14 ;  /* 0x000000ffff057224 */ /* 0x000fce00078e000e */
[----:B------:R-:W-:Y:S05]  /*16380*/  WARPSYNC.COLLECTIVE R15, `(.L_x_302) ;  /* 0x000000000f087348 */ /* 0x000fea0003c00000 */
[----:B------:R0:W1:Y:S02]  /*16390*/  SHFL.IDX P6, R14, R13, R12, R11 ;  /* 0x0000000c0d0e7389 */ /* 0x00006400000c000b */
[----:B01----:R-:W-:Y:S01]  /*163a0*/  ENDCOLLECTIVE ;  /* 0x000000000000791b */ /* 0x003fe20003800000 */
.L_x_302:
        /* <DEDUP_REMOVED lines=16> */
.L_x_303:
[----:B------:R-:W-:Y:S02]  /*164b0*/  IMAD.MOV.U32 R13, RZ, RZ, R2 ;  /* 0x000000ffff0d7224 */ /* 0x000fe400078e0002 */
[----:B------:R-:W-:Y:S02]  /*164c0*/  IMAD.MOV.U32 R12, RZ, RZ, 0x5 ;  /* 0x00000005ff0c7424 */ /* 0x000fe400078e00ff */
[----:B------:R-:W-:-:S07]  /*164d0*/  IMAD.MOV.U32 R5, RZ, RZ, R14 ;  /* 0x000000ffff057224 */ /* 0x000fce00078e000e */
[----:B------:R-:W-:Y:S05]  /*164e0*/  WARPSYNC.COLLECTIVE R15, `(.L_x_304) ;  /* 0x000000000f087348 */ /* 0x000fea0003c00000 */
[----:B------:R0:W1:Y:S02]  /*164f0*/  SHFL.IDX P6, R14, R13, R12, R11 ;  /* 0x0000000c0d0e7389 */ /* 0x00006400000c000b */
[----:B01----:R-:W-:Y:S01]  /*16500*/  ENDCOLLECTIVE ;  /* 0x000000000000791b */ /* 0x003fe20003800000 */
.L_x_304:
        /* <DEDUP_REMOVED lines=16> */
.L_x_305:
[----:B------:R-:W-:Y:S02]  /*16610*/  IMAD.MOV.U32 R13, RZ, RZ, R2 ;  /* 0x000000ffff0d7224 */ /* 0x000fe400078e0002 */
[----:B------:R-:W-:Y:S02]  /*16620*/  IMAD.MOV.U32 R12, RZ, RZ, 0x6 ;  /* 0x00000006ff0c7424 */ /* 0x000fe400078e00ff */
[----:B------:R-:W-:-:S07]  /*16630*/  IMAD.MOV.U32 R5, RZ, RZ, R14 ;  /* 0x000000ffff057224 */ /* 0x000fce00078e000e */
[----:B------:R-:W-:Y:S05]  /*16640*/  WARPSYNC.COLLECTIVE R15, `(.L_x_306) ;  /* 0x000000000f087348 */ /* 0x000fea0003c00000 */
[----:B------:R0:W1:Y:S02]  /*16650*/  SHFL.IDX P6, R14, R13, R12, R11 ;  /* 0x0000000c0d0e7389 */ /* 0x00006400000c000b */
[----:B01----:R-:W-:Y:S01]  /*16660*/  ENDCOLLECTIVE ;  /* 0x000000000000791b */ /* 0x003fe20003800000 */
.L_x_306:
[----:B------:R-:W-:-:S05]  /*16670*/  @!P2 IADD3 R5, P3, R10, R5, RZ ;  /* 0x000000050a05a210 */ /* 0x000fca0007f7e0ff */
[----:B------:R-:W-:-:S04]  /*16680*/  @!P2 IMAD.X R6, RZ, RZ, R6, P3 ;  /* 0x000000ffff06a224 */ /* 0x000fc800018e0606 */
[----:B------:R-:W-:Y:S02]  /*16690*/  @!P2 IMAD.MOV.U32 R7, RZ, RZ, R6 ;  /* 0x000000ffff07a224 */ /* 0x000fe400078e0006 */
[----:B------:R-:W-:Y:S02]  /*166a0*/  @!P2 IMAD.MOV.U32 R6, RZ, RZ, R5 ;  /* 0x000000ffff06a224 */ /* 0x000fe400078e0005 */
[----:B------:R-:W-:-:S03]  /*166b0*/  IMAD.MOV.U32 R13, RZ, RZ, R0 ;  /* 0x000000ffff0d7224 */ /* 0x000fc600078e0000 */
        /* <DEDUP_REMOVED lines=9> */
.L_x_307:
[----:B------:R-:W-:-:S05]  /*16750*/  VIADD R7, R3, 0x60 ;  /* 0x0000006003077836 */ /* 0x000fca0000000000 */
[----:B------:R-:W-:Y:S01]  /*16760*/  ISETP.GE.AND P2, PT, R7, R4, PT ;  /* 0x000000040700720c */ /* 0x000fe20003f46270 */
[----:B------:R-:W-:Y:S02]  /*16770*/  IMAD.MOV.U32 R13, RZ, RZ, R2 ;  /* 0x000000ffff0d7224 */ /* 0x000fe400078e0002 */
[----:B------:R-:W-:Y:S02]  /*16780*/  IMAD.MOV.U32 R12, RZ, RZ, 0x7 ;  /* 0x00000007ff0c7424 */ /* 0x000fe400078e00ff */
[----:B------:R-:W-:-:S08]  /*16790*/  IMAD.MOV.U32 R5, RZ, RZ, R14 ;  /* 0x000000ffff057224 */ /* 0x000fd000078e000e */
[----:B------:R-:W-:Y:S05]  /*167a0*/  WARPSYNC.COLLECTIVE R15, `(.L_x_308) ;  /* 0x000000000f087348 */ /* 0x000fea0003c00000 */
[----:B------:R0:W1:Y:S02]  /*167b0*/  SHFL.IDX P6, R14, R13, R12, R11 ;  /* 0x0000000c0d0e7389 */ /* 0x00006400000c000b */
[----:B01----:R-:W-:Y:S01]  /*167c0*/  ENDCOLLECTIVE ;  /* 0x000000000000791b */ /* 0x003fe20003800000 */
.L_x_308:
[----:B------:R-:W-:-:S05]  /*167d0*/  @!P2 IADD3 R5, P3, R10, R5, RZ ;  /* 0x000000050a05a210 */ /* 0x000fca0007f7e0ff */
[----:B------:R-:W-:-:S04]  /*167e0*/  @!P2 IMAD.X R6, RZ, RZ, R6, P3 ;  /* 0x000000ffff06a224 */ /* 0x000fc800018e0606 */
[----:B------:R-:W-:Y:S02]  /*167f0*/  @!P2 IMAD.MOV.U32 R7, RZ, RZ, R6 ;  /* 0x000000ffff07a224 */ /* 0x000fe400078e0006 */
[----:B------:R-:W-:Y:S02]  /*16800*/  IMAD.MOV.U32 R13, RZ, RZ, R0 ;  /* 0x000000ffff0d7224 */ /* 0x000fe400078e0000 */
[----:B------:R-:W-:-:S05]  /*16810*/  @!P2 IMAD.MOV.U32 R6, RZ, RZ, R5 ;  /* 0x000000ffff06a224 */ /* 0x000fca00078e0005 */
[----:B------:R-:W-:Y:S01]  /*16820*/  @!PT LDS RZ, [RZ] ;  /* 0x00000000fffff984 */ /* 0x000fe20000000800 */
[----:B------:R-:W-:Y:S01]  /*16830*/  @!PT LDS RZ, [RZ] ;  /* 0x00000000fffff984 */ /* 0x000fe20000000800 */
[----:B------:R-:W-:Y:S01]  /*16840*/  @!PT LDS RZ, [RZ] ;  /* 0x00000000fffff984 */ /* 0x000fe20000000800 */
[----:B------:R0:W-:Y:S01]  /*16850*/  @!P2 LDGSTS.E.BYPASS.LTC128B.128 [R9+0x23400], desc[UR48][R6.64], !P0 ;  /* 0x234000000609afae */ /* 0x0001e2000c101d70 */
[----:B------:R-:W-:-:S03]  /*16860*/  IMAD.MOV.U32 R5, RZ, RZ, R14 ;  /* 0x000000ffff057224 */ /* 0x000fc600078e000e */
[----:B------:R0:W-:Y:S04]  /*16870*/  @!P2 LDGSTS.E.BYPASS.LTC128B.128 [R9+0x27400], desc[UR48][R6.64+0x80], !P1 ;  /* 0x274000800609afae */ /* 0x0001e8000c901d70 */
[----:B0-----:R-:W-:Y:S05]  /*16880*/  WARPSYNC.COLLECTIVE R15, `(.L_x_309) ;  /* 0x000000000f087348 */ /* 0x001fea0003c00000 */
[----:B------:R1:W2:Y:S02]  /*16890*/  SHFL.IDX P6, R14, R13, R12, R11 ;  /* 0x0000000c0d0e7389 */ /* 0x0002a400000c000b */
[----:B012---:R-:W-:Y:S01]  /*168a0*/  ENDCOLLECTIVE ;  /* 0x000000000000791b */ /* 0x007fe20003800000 */
.L_x_309:
[----:B------:R-:W-:Y:S01]  /*168b0*/  IMAD.MOV.U32 R0, RZ, RZ, R14 ;  /* 0x000000ffff007224 */ /* 0x000fe200078e000e */
[----:B------:R-:W-:Y:S06]  /*168c0*/  BRA `(.L_x_310) ;  /* 0xffffffb800ec7947 */ /* 0x000fec000383ffff */
.L_x_230:
[----:B0-----:R0:W2:Y:S02]  /*168d0*/  SYNCS.PHASECHK.TRANS64.TRYWAIT P0, [R17+URZ+0x38820], R0 ;  /* 0x03882000110075a7 */ /* 0x0010a4000800017f */
[----:B--2---:R-:W-:Y:S05]  /*168e0*/  @!P0 NANOSLEEP.SYNCS 0x989680 ;  /* 0x009896800000895d */ /* 0x004fea0003900000 */
[----:B------:R-:W2:Y:S02]  /*168f0*/  @!P0 SYNCS.PHASECHK.TRANS64 P0, [R17+URZ+0x38820], R0 ;  /* 0x03882000110085a7 */ /* 0x000ea4000800007f */
[----:B--2---:R-:W-:Y:S05]  /*16900*/  @!P0 BRA `(.L_x_230) ;  /* 0xfffffffc00f08947 */ /* 0x004fea000383ffff */
[----:B------:R-:W-:Y:S05]  /*16910*/  BRA `(.L_x_311) ;  /* 0xffffffbc00587947 */ /* 0x000fea000383ffff */
.L_x_236:
[----:B--2---:R2:W3:Y:S02]  /*16920*/  SYNCS.PHASECHK.TRANS64.TRYWAIT P0, [R6+URZ+0x38880], R5 ;  /* 0x03888005060075a7 */ /* 0x0044e4000800017f */
[----:B---3--:R-:W-:Y:S05]  /*16930*/  @!P0 NANOSLEEP.SYNCS 0x989680 ;  /* 0x009896800000895d */ /* 0x008fea0003900000 */
[----:B------:R-:W3:Y:S02]  /*16940*/  @!P0 SYNCS.PHASECHK.TRANS64 P0, [R6+URZ+0x38880], R5 ;  /* 0x03888005060085a7 */ /* 0x000ee4000800007f */
[----:B---3--:R-:W-:Y:S05]  /*16950*/  @!P0 BRA `(.L_x_236) ;  /* 0xfffffffc00f08947 */ /* 0x008fea000383ffff */
[----:B------:R-:W-:Y:S05]  /*16960*/  BRA `(.L_x_312) ;  /* 0xffffffc000107947 */ /* 0x000fea000383ffff */
.L_x_242:
[----:B-1----:R1:W3:Y:S02]  /*16970*/  SYNCS.PHASECHK.TRANS64.TRYWAIT P0, [R6+URZ+0x38840], R5 ;  /* 0x03884005060075a7 */ /* 0x0022e4000800017f */
[----:B---3--:R-:W-:Y:S05]  /*16980*/  @!P0 NANOSLEEP.SYNCS 0x989680 ;  /* 0x009896800000895d */ /* 0x008fea0003900000 */
[----:B------:R-:W3:Y:S02]  /*16990*/  @!P0 SYNCS.PHASECHK.TRANS64 P0, [R6+URZ+0x38840], R5 ;  /* 0x03884005060085a7 */ /* 0x000ee4000800007f */
[----:B---3--:R-:W-:Y:S05]  /*169a0*/  @!P0 BRA `(.L_x_242) ;  /* 0xfffffffc00f08947 */ /* 0x008fea000383ffff */
[----:B------:R-:W-:Y:S05]  /*169b0*/  BRA `(.L_x_313) ;  /* 0xffffffc000cc7947 */ /* 0x000fea000383ffff */
.L_x_249:
[----:B--2---:R2:W3:Y:S02]  /*169c0*/  SYNCS.PHASECHK.TRANS64.TRYWAIT P0, [R19+URZ+0x38870], R4 ;  /* 0x03887004130075a7 */ /* 0x0044e4000800017f */
[----:B---3--:R-:W-:Y:S05]  /*169d0*/  @!P0 NANOSLEEP.SYNCS 0x989680 ;  /* 0x009896800000895d */ /* 0x008fea0003900000 */
[----:B------:R-:W3:Y:S02]  /*169e0*/  @!P0 SYNCS.PHASECHK.TRANS64 P0, [R19+URZ+0x38870], R4 ;  /* 0x03887004130085a7 */ /* 0x000ee4000800007f */
[----:B---3--:R-:W-:Y:S05]  /*169f0*/  @!P0 BRA `(.L_x_249) ;  /* 0xfffffffc00f08947 */ /* 0x008fea000383ffff */
[----:B------:R-:W-:Y:S05]  /*16a00*/  BRA `(.L_x_314) ;  /* 0xffffffc400a47947 */ /* 0x000fea000383ffff */
.L_x_251:
[----:B--2---:R2:W3:Y:S02]  /*16a10*/  SYNCS.PHASECHK.TRANS64.TRYWAIT P0, [R19+URZ+0x38860], R4 ;  /* 0x03886004130075a7 */ /* 0x0044e4000800017f */
[----:B---3--:R-:W-:Y:S05]  /*16a20*/  @!P0 NANOSLEEP.SYNCS 0x989680 ;  /* 0x009896800000895d */ /* 0x008fea0003900000 */
[----:B------:R-:W3:Y:S02]  /*16a30*/  @!P0 SYNCS.PHASECHK.TRANS64 P0, [R19+URZ+0x38860], R4 ;  /* 0x03886004130085a7 */ /* 0x000ee4000800007f */
[----:B---3--:R-:W-:Y:S05]  /*16a40*/  @!P0 BRA `(.L_x_251) ;  /* 0xfffffffc00f08947 */ /* 0x008fea000383ffff */
[----:B------:R-:W-:Y:S05]  /*16a50*/  BRA `(.L_x_315) ;  /* 0xffffffc400ac7947 */ /* 0x000fea000383ffff */
.L_x_258:
[----:B0-----:R0:W2:Y:S02]  /*16a60*/  SYNCS.PHASECHK.TRANS64.TRYWAIT P1, [R2+URZ+0x38870], R0 ;  /* 0x03887000020075a7 */ /* 0x0010a4000802017f */
[----:B--2---:R-:W-:Y:S05]  /*16a70*/  @!P1 NANOSLEEP.SYNCS 0x989680 ;  /* 0x009896800000995d */ /* 0x004fea0003900000 */
[----:B------:R-:W2:Y:S02]  /*16a80*/  @!P1 SYNCS.PHASECHK.TRANS64 P1, [R2+URZ+0x38870], R0 ;  /* 0x03887000020095a7 */ /* 0x000ea4000802007f */
[----:B--2---:R-:W-:Y:S05]  /*16a90*/  @!P1 BRA `(.L_x_258) ;  /* 0xfffffffc00f09947 */ /* 0x004fea000383ffff */
[----:B------:R-:W-:Y:S05]  /*16aa0*/  BRA `(.L_x_316) ;  /* 0xffffffd000ec7947 */ /* 0x000fea000383ffff */
.L_x_260:
[----:B0-----:R0:W2:Y:S02]  /*16ab0*/  SYNCS.PHASECHK.TRANS64.TRYWAIT P1, [R2+URZ+0x38860], R0 ;  /* 0x03886000020075a7 */ /* 0x0010a4000802017f */
[----:B--2---:R-:W-:Y:S05]  /*16ac0*/  @!P1 NANOSLEEP.SYNCS 0x989680 ;  /* 0x009896800000995d */ /* 0x004fea0003900000 */
[----:B------:R-:W2:Y:S02]  /*16ad0*/  @!P1 SYNCS.PHASECHK.TRANS64 P1, [R2+URZ+0x38860], R0 ;  /* 0x03886000020095a7 */ /* 0x000ea4000802007f */
[----:B--2---:R-:W-:Y:S05]  /*16ae0*/  @!P1 BRA `(.L_x_260) ;  /* 0xfffffffc00f09947 */ /* 0x004fea000383ffff */
[----:B------:R-:W-:Y:S05]  /*16af0*/  BRA `(.L_x_317) ;  /* 0xffffffd000f47947 */ /* 0x000fea000383ffff */
.L_x_271:
[----:B0-----:R0:W1:Y:S02]  /*16b00*/  SYNCS.PHASECHK.TRANS64.TRYWAIT P0, [R0+URZ+0x38820], R3 ;  /* 0x03882003000075a7 */ /* 0x001064000800017f */
[----:B-1----:R-:W-:Y:S05]  /*16b10*/  @!P0 NANOSLEEP.SYNCS 0x989680 ;  /* 0x009896800000895d */ /* 0x002fea0003900000 */
[----:B------:R-:W1:Y:S02]  /*16b20*/  @!P0 SYNCS.PHASECHK.TRANS64 P0, [R0+URZ+0x38820], R3 ;  /* 0x03882003000085a7 */ /* 0x000e64000800007f */
[----:B-1----:R-:W-:Y:S05]  /*16b30*/  @!P0 BRA `(.L_x_271) ;  /* 0xfffffffc00f08947 */ /* 0x002fea000383ffff */
[----:B------:R-:W-:Y:S05]  /*16b40*/  BRA `(.L_x_318) ;  /* 0xffffffe800f47947 */ /* 0x000fea000383ffff */
.L_x_272:
[----:B------:R-:W1:Y:S01]  /*16b50*/  S2R R2, SR_TID.X ;  /* 0x0000000000027919 */ /* 0x000e620000002100 */
[----:B------:R-:W-:Y:S01]  /*16b60*/  BSSY B0, `(.L_x_319) ;  /* 0x000000a000007945 */ /* 0x000fe20003800000 */
[----:B------:R-:W-:Y:S02]  /*16b70*/  IMAD.MOV.U32 R12, RZ, RZ, RZ ;  /* 0x000000ffff0c7224 */ /* 0x000fe400078e00ff */
[----:B------:R-:W-:Y:S02]  /*16b80*/  IMAD.MOV.U32 R11, RZ, RZ, 0x1f ;  /* 0x0000001fff0b7424 */ /* 0x000fe400078e00ff */
[----:B------:R-:W-:Y:S01]  /*16b90*/  IMAD.MOV.U32 R15, RZ, RZ, -0x1 ;  /* 0xffffffffff0f7424 */ /* 0x000fe200078e00ff */
[----:B-1----:R-:W-:-:S04]  /*16ba0*/  SHF.R.U32.HI R2, RZ, 0x5, R2 ;  /* 0x00000005ff027819 */ /* 0x002fc80000011602 */
[----:B------:R-:W-:-:S05]  /*16bb0*/  LOP3.LUT R2, R2, 0x3, RZ, 0xc0, !PT ;  /* 0x0000000302027812 */ /* 0x000fca00078ec0ff */
[----:B------:R-:W-:-:S07]  /*16bc0*/  IMAD.MOV.U32 R13, RZ, RZ, R2 ;  /* 0x000000ffff0d7224 */ /* 0x000fce00078e0002 */
[----:B0-----:R-:W-:Y:S05]  /*16bd0*/  WARPSYNC.COLLECTIVE R15, `(.L_x_320) ;  /* 0x000000000f087348 */ /* 0x001fea0003c00000 */
[----:B------:R1:W2:Y:S02]  /*16be0*/  SHFL.IDX P6, R14, R13, R12, R11 ;  /* 0x0000000c0d0e7389 */ /* 0x0002a400000c000b */
[----:B012---:R-:W-:Y:S01]  /*16bf0*/  ENDCOLLECTIVE ;  /* 0x000000000000791b */ /* 0x007fe20003800000 */
.L_x_320:
[----:B------:R-:W-:Y:S05]  /*16c00*/  BSYNC B0 ;  /* 0x0000000000007941 */ /* 0x000fea0003800000 */
.L_x_319:
[----:B------:R-:W-:Y:S05]  /*16c10*/  BRA `(.L_x_321) ;  /* 0xffffffe800dc7947 */ /* 0x000fea000383ffff */
.L_x_275:
[----:B------:R-:W-:Y:S01]  /*16c20*/  BSSY B1, `(.L_x_322) ;  /* 0x0000006000017945 */ /* 0x000fe20003800000 */
[----:B------:R-:W-:-:S07]  /*16c30*/  IMAD.MOV.U32 R15, RZ, RZ, -0x1 ;  /* 0xffffffffff0f7424 */ /* 0x000fce00078e00ff */
[----:B01----:R-:W-:Y:S05]  /*16c40*/  WARPSYNC.COLLECTIVE R15, `(.L_x_323) ;  /* 0x000000000f0c7348 */ /* 0x003fea0003c00000 */
[----:B------:R-:W-:Y:S02]  /*16c50*/  ELECT P6, UR62, PT ;  /* 0x00000000003e782f */ /* 0x000fe400038c0000 */
[----:B------:R-:W-:Y:S01]  /*16c60*/  MOV R14, UR62 ;  /* 0x0000003e000e7c02 */ /* 0x000fe20008000f00 */
[----:B01----:R-:W-:Y:S10]  /*16c70*/  ENDCOLLECTIVE ;  /* 0x000000000000791b */ /* 0x003ff40003800000 */
.L_x_323:
[----:B------:R-:W-:Y:S05]  /*16c80*/  BSYNC B1 ;  /* 0x0000000000017941 */ /* 0x000fea0003800000 */
.L_x_322:
[----:B------:R-:W-:Y:S05]  /*16c90*/  BRA `(.L_x_324) ;  /* 0xffffffe800d47947 */ /* 0x000fea000383ffff */
.L_x_277:
[----:B0-----:R0:W1:Y:S02]  /*16ca0*/  SYNCS.PHASECHK.TRANS64.TRYWAIT P1, [R6+URZ], R5 ;  /* 0x00000005060075a7 */ /* 0x001064000802017f */
[----:B-1----:R-:W-:Y:S05]  /*16cb0*/  @!P1 NANOSLEEP.SYNCS 0x989680 ;  /* 0x009896800000995d */ /* 0x002fea0003900000 */
[----:B------:R-:W1:Y:S02]  /*16cc0*/  @!P1 SYNCS.PHASECHK.TRANS64 P1, [R6+URZ], R5 ;  /* 0x00000005060095a7 */ /* 0x000e64000802007f */
[----:B-1----:R-:W-:Y:S05]  /*16cd0*/  @!P1 BRA `(.L_x_277) ;  /* 0xfffffffc00f09947 */ /* 0x002fea000383ffff */
[----:B------:R-:W-:Y:S05]  /*16ce0*/  BRA `(.L_x_325) ;  /* 0xffffffec00107947 */ /* 0x000fea000383ffff */
.L_x_278:
[----:B-1----:R1:W2:Y:S02]  /*16cf0*/  SYNCS.PHASECHK.TRANS64.TRYWAIT P1, [R7+URZ], R2 ;  /* 0x00000002070075a7 */ /* 0x0022a4000802017f */
[----:B--2---:R-:W-:Y:S05]  /*16d00*/  @!P1 NANOSLEEP.SYNCS 0x989680 ;  /* 0x009896800000995d */ /* 0x004fea0003900000 */
[----:B------:R-:W2:Y:S02]  /*16d10*/  @!P1 SYNCS.PHASECHK.TRANS64 P1, [R7+URZ], R2 ;  /* 0x00000002070095a7 */ /* 0x000ea4000802007f */
[----:B--2---:R-:W-:Y:S05]  /*16d20*/  @!P1 BRA `(.L_x_278) ;  /* 0xfffffffc00f09947 */ /* 0x004fea000383ffff */
[----:B------:R-:W-:Y:S05]  /*16d30*/  BRA `(.L_x_326) ;  /* 0xffffffec00047947 */ /* 0x000fea000383ffff */
.L_x_280:
[----:B--2---:R2:W3:Y:S02]  /*16d40*/  SYNCS.PHASECHK.TRANS64.TRYWAIT P1, [R4+URZ+0x38860], R5 ;  /* 0x03886005040075a7 */ /* 0x0044e4000802017f */
[----:B---3--:R-:W-:Y:S05]  /*16d50*/  @!P1 NANOSLEEP.SYNCS 0x989680 ;  /* 0x009896800000995d */ /* 0x008fea0003900000 */
[----:B------:R-:W3:Y:S02]  /*16d60*/  @!P1 SYNCS.PHASECHK.TRANS64 P1, [R4+URZ+0x38860], R5 ;  /* 0x03886005040095a7 */ /* 0x000ee4000802007f */
[----:B---3--:R-:W-:Y:S05]  /*16d70*/  @!P1 BRA `(.L_x_280) ;  /* 0xfffffffc00f09947 */ /* 0x008fea000383ffff */
[----:B------:R-:W-:Y:S05]  /*16d80*/  BRA `(.L_x_327) ;  /* 0xffffffec00087947 */ /* 0x000fea000383ffff */
.L_x_282:
[----:B---3--:R3:W4:Y:S02]  /*16d90*/  SYNCS.PHASECHK.TRANS64.TRYWAIT P1, [R3+URZ+0x38860], R2 ;  /* 0x03886002030075a7 */ /* 0x008724000802017f */
[----:B----4-:R-:W-:Y:S05]  /*16da0*/  @!P1 NANOSLEEP.SYNCS 0x989680 ;  /* 0x009896800000995d */ /* 0x010fea0003900000 */
[----:B------:R-:W4:Y:S02]  /*16db0*/  @!P1 SYNCS.PHASECHK.TRANS64 P1, [R3+URZ+0x38860], R2 ;  /* 0x03886002030095a7 */ /* 0x000f24000802007f */
[----:B----4-:R-:W-:Y:S05]  /*16dc0*/  @!P1 BRA `(.L_x_282) ;  /* 0xfffffffc00f09947 */ /* 0x010fea000383ffff */
[----:B------:R-:W-:Y:S05]  /*16dd0*/  BRA `(.L_x_328) ;  /* 0xffffffec00087947 */ /* 0x000fea000383ffff */
.L_x_284:
[----:B----4-:R4:W0:Y:S02]  /*16de0*/  SYNCS.PHASECHK.TRANS64.TRYWAIT P0, [R4+URZ+0x38880], R5 ;  /* 0x03888005040075a7 */ /* 0x010824000800017f */
[----:B0-----:R-:W-:Y:S05]  /*16df0*/  @!P0 NANOSLEEP.SYNCS 0x989680 ;  /* 0x009896800000895d */ /* 0x001fea0003900000 */
[----:B------:R-:W0:Y:S02]  /*16e00*/  @!P0 SYNCS.PHASECHK.TRANS64 P0, [R4+URZ+0x38880], R5 ;  /* 0x03888005040085a7 */ /* 0x000e24000800007f */
[----:B0-----:R-:W-:Y:S05]  /*16e10*/  @!P0 BRA `(.L_x_284) ;  /* 0xfffffffc00f08947 */ /* 0x001fea000383ffff */
[----:B------:R-:W-:Y:S05]  /*16e20*/  BRA `(.L_x_285) ;  /* 0xffffffec00047947 */ /* 0x000fea000383ffff */
.L_x_329:
        /* <DEDUP_REMOVED lines=13> */
.L_x_13339:


//--------------------- .text._ZN7cutlass13device_kernelIN5flash11enable_sm90INS1_16FlashAttnFwdSm90INS1_25CollectiveMainloopFwdSm90ILi2EN4cute5tupleIJNS5_1CILi1EEES8_S8_EEENS6_IJNS7_ILi128EEESA_NS7_ILi256EEEEEELi256ENS_12float_e4m3_tEfNS_4arch4Sm90ELb0ELb0ELb1ELb1ELb0ELb1ELb0ELb1ELb1ELb1ELb1ELb0EEENS1_21CollectiveEpilogueFwdINS6_IJSA_SB_SA_EEES9_NS_10bfloat16_tESF_Li256ELb1ELb1ELb1ELb1EEENS1_36VarlenDynamicPersistentTileSchedulerILi128ELi128ELi256ELi128ELb1ELb1ELb1ELb0ELb1ELb1EEEEEEEEEvNT_6ParamsE --------------------------
	.section	.text._ZN7cutlass13device_kernelIN5flash11enable_sm90INS1_16FlashAttnFwdSm90INS1_25CollectiveMainloopFwdSm90ILi2EN4cute5tupleIJNS5_1CILi1EEES8_S8_EEENS6_IJNS7_ILi128EEESA_NS7_ILi256EEEEEELi256ENS_12float_e4m3_tEfNS_4arch4Sm90ELb0ELb0ELb1ELb1ELb0ELb1ELb0ELb1ELb1ELb1ELb1ELb0EEENS1_21CollectiveEpilogueFwdINS6_IJSA_SB_SA_EEES9_NS_10bfloat16_tESF_Li256ELb1ELb1ELb1ELb1EEENS1_36VarlenDynamicPersistentTileSchedulerILi128ELi128ELi256ELi128ELb1ELb1ELb1ELb0ELb1ELb1EEEEEEEEEvNT_6ParamsE,"ax",@progbits
	.align	128
.text._ZN7cutlass13device_kernelIN5flash11enable_sm90INS1_16FlashAttnFwdSm90INS1_25CollectiveMainloopFwdSm90ILi2EN4cute5tupleIJNS5_1CILi1EEES8_S8_EEENS6_IJNS7_ILi128EEESA_NS7_ILi256EEEEEELi256ENS_12float_e4m3_tEfNS_4arch4Sm90ELb0ELb0ELb1ELb1ELb0ELb1ELb0ELb1ELb1ELb1ELb1ELb0EEENS1_21CollectiveEpilogueFwdINS6_IJSA_SB_SA_EEES9_NS_10bfloat16_tESF_Li256ELb1ELb1ELb1ELb1EEENS1_36VarlenDynamicPersistentTileSchedulerILi128ELi128ELi256ELi128ELb1ELb1ELb1ELb0ELb1ELb1EEEEEEEEEvNT_6ParamsE:
        .type           _ZN7cutlass13device_kernelIN5flash11enable_sm90INS1_16FlashAttnFwdSm90INS1_25CollectiveMainloopFwdSm90ILi2EN4cute5tupleIJNS5_1CILi1EEES8_S8_EEENS6_IJNS7_ILi128EEESA_NS7_ILi256EEEEEELi256ENS_12float_e4m3_tEfNS_4arch4Sm90ELb0ELb0ELb1ELb1ELb0ELb1ELb0ELb1ELb1ELb1ELb1ELb0EEENS1_21CollectiveEpilogueFwdINS6_IJSA_SB_SA_EEES9_NS_10bfloat16_tESF_Li256ELb1ELb1ELb1ELb1EEENS1_36VarlenDynamicPersistentTileSchedulerILi128ELi128ELi256ELi128ELb1ELb1ELb1ELb0ELb1ELb1EEEEEEEEEvNT_6ParamsE,@function
        .size           _ZN7cutlass13device_kernelIN5flash11enable_sm90INS1_16FlashAttnFwdSm90INS1_25CollectiveMainloopFwdSm90ILi2EN4cute5tupleIJNS5_1CILi1EEES8_S8_EEENS6_IJNS7_ILi128EEESA_NS7_ILi256EEEEEELi256ENS_12float_e4m3_tEfNS_4arch4Sm90ELb0ELb0ELb1ELb1ELb0ELb1ELb0ELb1ELb1ELb1ELb1ELb0EEENS1_21CollectiveEpilogueFwdINS6_IJSA_SB_SA_EEES9_NS_10bfloat16_tESF_Li256ELb1ELb1ELb1ELb1EEENS1_36VarlenDynamicPersistentTileSchedulerILi128ELi128ELi256ELi128ELb1ELb1ELb1ELb0ELb1ELb1EEEEEEEEEvNT_6ParamsE,(.L_x_13340 - _ZN7cutlass13device_kernelIN5flash11enable_sm90INS1_16FlashAttnFwdSm90INS1_25CollectiveMainloopFwdSm90ILi2EN4cute5tupleIJNS5_1CILi1EEES8_S8_EEENS6_IJNS7_ILi128EEESA_NS7_ILi256EEEEEELi256ENS_12float_e4m3_tEfNS_4arch4Sm90ELb0ELb0ELb1ELb1ELb0ELb1ELb0ELb1ELb1ELb1ELb1ELb0EEENS1_21CollectiveEpilogueFwdINS6_IJSA_SB_SA_EEES9_NS_10bfloat16_tESF_Li256ELb1ELb1ELb1ELb1EEENS1_36VarlenDynamicPersistentTileSchedulerILi128ELi128ELi256ELi128ELb1ELb1ELb1ELb0ELb1ELb1EEEEEEEEEvNT_6ParamsE)
        .other          _ZN7cutlass13device_kernelIN5flash11enable_sm90INS1_16FlashAttnFwdSm90INS1_25CollectiveMainloopFwdSm90ILi2EN4cute5tupleIJNS5_1CILi1EEES8_S8_EEENS6_IJNS7_ILi128EEESA_NS7_ILi256EEEEEELi256ENS_12float_e4m3_tEfNS_4arch4Sm90ELb0ELb0ELb1ELb1ELb0ELb1ELb0ELb1ELb1ELb1ELb1ELb0EEENS1_21CollectiveEpilogueFwdINS6_IJSA_SB_SA_EEES9_NS_10bfloat16_tESF_Li256ELb1ELb1ELb1ELb1EEENS1_36VarlenDynamicPersistentTileSchedulerILi128ELi128ELi256ELi128ELb1ELb1ELb1ELb0ELb1ELb1EEEEEEEEEvNT_6ParamsE,@"STO_CUDA_ENTRY STV_DEFAULT"
_ZN7cutlass13device_kernelIN5flash11enable_sm90INS1_16FlashAttnFwdSm90INS1_25CollectiveMainloopFwdSm90ILi2EN4cute5tupleIJNS5_1CILi1EEES8_S8_EEENS6_IJNS7_ILi128EEESA_NS7_ILi256EEEEEELi256ENS_12float_e4m3_tEfNS_4arch4Sm90ELb0ELb0ELb1ELb1ELb0ELb1ELb0ELb1ELb1ELb1ELb1ELb0EEENS1_21CollectiveEpilogueFwdINS6_IJSA_SB_SA_EEES9_NS_10bfloat16_tESF_Li256ELb1ELb1ELb1ELb1EEENS1_36VarlenDynamicPersistentTileSchedulerILi128ELi128ELi256ELi128ELb1ELb1ELb1ELb0ELb1ELb1EEEEEEEEEvNT_6ParamsE:
        /* <DEDUP_REMOVED lines=13> */
[----:B------:R-:W-:Y:S02]  /*00d0*/  UIADD3 UR10, UP2, UR4, 0x570, URZ ;  /* 0x00000570040a7890 */ /* 0x000fe4000ff5e03f */
[----:B------:R-:W-:Y:S02]  /*00e0*/  UIADD3 UR4, UP3, UR4, 0x670, URZ ;  /* 0x0000067004047890 */ /* 0x000fe4000ff7e03f */
[----:B------:R-:W-:-:S02]  /*00f0*/  UIADD3.X UR7, URZ, UR5, URZ, UP0, !UPT ;  /* 0x000000053f077290 */ /* 0x000fc400087fe43f */
[----:B------:R-:W-:Y:S02]  /*0100*/  UIADD3.X UR9, URZ, UR5, URZ, UP1, !UPT ;  /* 0x000000053f097290 */ /* 0x000fe40008ffe43f */
[----:B------:R-:W-:Y:S02]  /*0110*/  UIADD3.X UR11, URZ, UR5, URZ, UP2, !UPT ;  /* 0x000000053f0b7290 */ /* 0x000fe400097fe43f */
[----:B------:R-:W-:-:S03]  /*0120*/  UIADD3.X UR5, URZ, UR5, URZ, UP3, !UPT ;  /* 0x000000053f057290 */ /* 0x000fc60009ffe43f */
[----:B------:R0:W-:Y:S02]  /*0130*/  UTMACCTL.PF [UR6] ;  /* 0x00000000060079b9 */ /* 0x0001e40008040000 */
[----:B------:R0:W-:Y:S02]  /*0140*/  UTMACCTL.PF [UR8] ;  /* 0x00000000080079b9 */ /* 0x0001e40008040000 */
[----:B------:R0:W-:Y:S02]  /*0150*/  UTMACCTL.PF [UR10] ;  /* 0x000000000a0079b9 */ /* 0x0001e40008040000 */
[----:B------:R0:W-:Y:S02]  /*0160*/  UTMACCTL.PF [UR4] ;  /* 0x00000000040079b9 */ /* 0x0001e40008040000 */
[----:B0-----:R-:W-:Y:S01]  /*0170*/  NOP ;  /* 0x0000000000007918 */ /* 0x001fe20000000000 */
.L_x_331:
[----:B------:R-:W-:Y:S05]  /*0180*/  BSYNC B0 ;  /* 0x0000000000007941 */ /* 0x000fea0003800000 */
.L_x_330:
        /* <DEDUP_REMOVED lines=41> */
.L_x_332:
        /* <DEDUP_REMOVED lines=22> */
.L_x_333:
        /* <DEDUP_REMOVED lines=18> */
.L_x_334:
        /* <DEDUP_REMOVED lines=22> */
.L_x_335:
        /* <DEDUP_REMOVED lines=22> */
.L_x_336:
[----:B------:R-:W-:Y:S01]  /*0960*/  PLOP3.LUT P0, PT, PT, PT, UP0, 0x80, 0x0 ;  /* 0x000000000000781c */ /* 0x000fe20003f0f008 */
[----:B------:R-:W-:Y:S01]  /*0970*/  UMOV UR37, 0x1 ;  /* 0x0000000100257882 */ /* 0x000fe20000000000 */
[----:B------:R-:W-:Y:S01]  /*0980*/  NOP ;  /* 0x0000000000007918 */ /* 0x000fe20000000000 */
[----:B------:R-:W-:Y:S01]  /*0990*/  USEL UR37, UR37, 0x2, !UP0 ;  /* 0x0000000225257887 */ /* 0x000fe2000c000000 */
[----:B------:R-:W-:Y:S01]  /*09a0*/  BSSY B8, `(.L_x_337) ;  /* 0x0002b33000087945 */ /* 0x000fe20003800000 */
[----:B------:R-:W-:Y:S01]  /*09b0*/  ULDC.64 UR42, c[0x0][0x208] ;  /* 0x00008200002a7ab9 */ /* 0x000fe20000000a00 */
[----:B012-4-:R-:W-:Y:S07]  /*09c0*/  BAR.SYNC.DEFER_BLOCKING 0x0 ;  /* 0x0000000000007b1d */ /* 0x017fee0000010000 */
[----:B------:R-:W-:Y:S05]  /*09d0*/  @!P0 BRA `(.L_x_338) ;  /* 0x0000023000e08947 */ /* 0x000fea0003800000 */
.L_x_339:
[----:B------:R-:W-:-:S08]  /*09e0*/  NOP ;  /* 0x0000000000007918 */ /* 0x000fd00000000000 */
[----:B------:R-:W0:Y:S02]  /*09f0*/  USETMAXREG.TRY_ALLOC.CTAPOOL UP0, 0xf0 ;  /* 0x000000f0000079c8 */ /* 0x000e240008000600 */
[----:B0-----:R-:W-:-:S13]  /*0a00*/  PLOP3.LUT P0, PT, PT, PT, UP0, 0x80, 0x0 ;  /* 0x000000000000781c */ /* 0x001fda0003f0f008 */
[----:B------:R-:W-:Y:S05]  /*0a10*/  @!P0 BRA `(.L_x_339) ;  /* 0xfffffffc00f08947 */ /* 0x000fea000383ffff */
[----:B------:R-:W2:Y:S01]  /*0a20*/  LDL.LU R0, [R1+0x10] ;  /* 0x0000100001007983 */ /* 0x000ea20000300800 */
[----:B------:R-:W0:Y:S01]  /*0a30*/  S2R R2, SR_TID.X ;  /* 0x0000000000027919 */ /* 0x000e220000002100 */
[----:B------:R-:W1:Y:S01]  /*0a40*/  S2UR UR36, SR_CgaCtaId ;  /* 0x00000000002479c3 */ /* 0x000e620000008800 */
[----:B------:R-:W-:Y:S01]  /*0a50*/  UMOV UR4, 0x400 ;  /* 0x0000040000047882 */ /* 0x000fe20000000000 */
[----:B0-----:R-:W-:-:S06]  /*0a60*/  SHF.R.U32.HI R2, RZ, 0x7, R2 ;  /* 0x00000007ff027819 */ /* 0x001fcc0000011602 */
[----:B------:R-:W-:Y:S06]  /*0a70*/  BAR.ARV 0x8, 0x180 ;  /* 0x0206000000007b1d */ /* 0x000fec0000002000 */
[----:B------:R-:W-:-:S13]  /*0a80*/  ISETP.NE.AND P0, PT, R2, 0x1, PT ;  /* 0x000000010200780c */ /* 0x000fda0003f05270 */
[----:B------:R-:W-:Y:S08]  /*0a90*/  @!P0 BAR.ARV 0x9, 0x100 ;  /* 0x0244000000008b1d */ /* 0x000ff00000002000 */
[----:B------:R-:W-:Y:S01]  /*0aa0*/  BAR.SYNC.DEFER_BLOCKING 0x5, 0x180 ;  /* 0x0146000000007b1d */ /* 0x000fe20000010000 */
[----:B-1----:R-:W-:-:S06]  /*0ab0*/  ULEA UR4, UR36, UR4, 0x18 ;  /* 0x0000000424047291 */ /* 0x002fcc000f8ec03f */
[----:B------:R-:W-:Y:S01]  /*0ac0*/  IMAD.U32 R22, RZ, RZ, UR4 ;  /* 0x00000004ff167e24 */ /* 0x000fe2000f8e00ff */
[----:B------:R-:W-:-:S04]  /*0ad0*/  ULDC UR4, c[0x0][0xc3c] ;  /* 0x00030f0000047ab9 */ /* 0x000fc80000000800 */
[----:B------:R-:W0:Y:S01]  /*0ae0*/  LDS.128 R28, [R22+0x388d0] ;  /* 0x0388d000161c7984 */ /* 0x000e220000000c00 */
[----:B------:R-:W-:Y:S06]  /*0af0*/  BAR.ARV 0x4, 0x180 ;  /* 0x0106000000007b1d */ /* 0x000fec0000002000 */
[----:B--2---:R-:W-:-:S04]  /*0b00*/  LOP3.LUT R0, R0, 0xfffffff7, RZ, 0xc0, !PT ;  /* 0xfffffff700007812 */ /* 0x004fc800078ec0ff */
[----:B------:R-:W-:-:S05]  /*0b10*/  @P0 LOP3.LUT R0, R0, 0x8, RZ, 0xfc, !PT ;  /* 0x0000000800000812 */ /* 0x000fca00078efcff */
[----:B------:R1:W-:Y:S01]  /*0b20*/  STL [R1+0x10], R0 ;  /* 0x0000100001007387 */ /* 0x0003e20000100800 */
[----:B0-----:R-:W-:-:S13]  /*0b30*/  ISETP.GE.AND P0, PT, R31, UR4, PT ;  /* 0x000000041f007c0c */ /* 0x001fda000bf06270 */
[----:B-1----:R-:W-:Y:S05]  /*0b40*/  @P0 BRA `(.L_x_340) ;  /* 0x000002b000600947 */ /* 0x002fea0003800000 */
[----:B------:R-:W0:Y:S01]  /*0b50*/  S2R R0, SR_TID.X ;  /* 0x0000000000007919 */ /* 0x000e220000002100 */
[----:B------:R-:W-:Y:S01]  /*0b60*/  IMAD.MOV.U32 R232, RZ, RZ, RZ ;  /* 0x000000ffffe87224 */ /* 0x000fe200078e00ff */
[----:B------:R-:W-:Y:S01]  /*0b70*/  CS2R R234, SRZ ;  /* 0x0000000000ea7805 */ /* 0x000fe2000001ff00 */
[----:B------:R-:W-:Y:S01]  /*0b80*/  IMAD.MOV.U32 R152, RZ, RZ, RZ ;  /* 0x000000ffff987224 */ /* 0x000fe200078e00ff */
[----:B------:R-:W-:Y:S01]  /*0b90*/  ULOP3.LUT UR46, UR37, 0x1, URZ, 0xfc, !UPT ;  /* 0x00000001252e7892 */ /* 0x000fe2000f8efc3f */
[----:B------:R-:W-:Y:S01]  /*0ba0*/  UMOV UR39, URZ ;  /* 0x0000003f00277c82 */ /* 0x000fe20008000000 */
[----:B0-----:R-:W-:-:S05]  /*0bb0*/  VIADD R0, R0, 0xffffff80 ;  /* 0xffffff8000007836 */ /* 0x001fca0000000000 */
[----:B------:R-:W-:-:S04]  /*0bc0*/  SHF.R.S32.HI R3, RZ, 0x1f, R0 ;  /* 0x0000001fff037819 */ /* 0x000fc80000011400 */
[CC--:B------:R-:W-:Y:S02]  /*0bd0*/  LEA.HI R2, R3.reuse, R0.reuse, RZ, 0x7 ;  /* 0x0000000003027211 */ /* 0x0c0fe400078f38ff */
[CC--:B------:R-:W-:Y:S02]  /*0be0*/  LEA.HI R4, R3.reuse, R0.reuse, RZ, 0x4 ;  /* 0x0000000003047211 */ /* 0x0c0fe400078f20ff */
[----:B------:R-:W-:Y:S02]  /*0bf0*/  LOP3.LUT R5, R2, 0xffffff80, RZ, 0xc0, !PT ;  /* 0xffffff8002057812 */ /* 0x000fe400078ec0ff */
[----:B------:R-:W-:Y:S02]  /*0c00*/  SHF.R.S32.HI R7, RZ, 0x4, R4 ;  /* 0x00000004ff077819 */ /* 0x000fe40000011404 */
[CC--:B------:R-:W-:Y:S01]  /*0c10*/  LEA.HI R23, R3.reuse, R0.reuse, RZ, 0x3 ;  /* 0x0000000003177211 */ /* 0x0c0fe200078f18ff */
[----:B------:R-:W-:Y:S01]  /*0c20*/  IMAD.IADD R14, R0, 0x1, -R5 ;  /* 0x00000001000e7824 */ /* 0x000fe200078e0a05 */
[----:B------:R-:W-:-:S04]  /*0c30*/  LEA.HI R5, R3, R0, RZ, 0x5 ;  /* 0x0000000003057211 */ /* 0x000fc800078f28ff */
[----:B------:R-:W-:Y:S01]  /*0c40*/  SHF.L.U32 R6, R5, 0x5, RZ ;  /* 0x0000000505067819 */ /* 0x000fe200000006ff */
[----:B------:R-:W-:Y:S01]  /*0c50*/  STL [R1+0x110], R14 ;  /* 0x0001100e01007387 */ /* 0x000fe20000100800 */
[----:B------:R-:W-:Y:S02]  /*0c60*/  LOP3.LUT R5, R4, 0x3fffff0, RZ, 0xc0, !PT ;  /* 0x03fffff004057812 */ /* 0x000fe400078ec0ff */
[----:B------:R-:W-:Y:S02]  /*0c70*/  LOP3.LUT R6, R6, 0xfffffc00, RZ, 0xc0, !PT ;  /* 0xfffffc0006067812 */ /* 0x000fe400078ec0ff */
[----:B------:R-:W-:Y:S01]  /*0c80*/  SHF.R.S32.HI R8, RZ, 0x1f, R14 ;  /* 0x0000001fff087819 */ /* 0x000fe2000001140e */
[----:B------:R-:W-:Y:S01]  /*0c90*/  IMAD.IADD R5, R0, 0x1, -R5 ;  /* 0x0000000100057824 */ /* 0x000fe200078e0a05 */
[----:B------:R-:W-:Y:S02]  /*0ca0*/  LEA.HI R4, R4, R7, RZ, 0x1 ;  /* 0x0000000704047211 */ /* 0x000fe400078f08ff */
[----:B------:R-:W-:Y:S01]  /*0cb0*/  LEA.HI R10, R8, R14, RZ, 0x2 ;  /* 0x0000000e080a7211 */ /* 0x000fe200078f10ff */
[----:B------:R-:W-:Y:S01]  /*0cc0*/  IMAD R9, R5, 0x40, R6 ;  /* 0x0000004005097824 */ /* 0x000fe200078e0206 */
[----:B------:R-:W-:-:S02]  /*0cd0*/  SHF.R.S32.HI R5, RZ, 0x7, R2 ;  /* 0x00000007ff057819 */ /* 0x000fc40000011402 */
[----:B------:R-:W-:Y:S02]  /*0ce0*/  LOP3.LUT R4, R4, 0x1ffffffe, RZ, 0xc0, !PT ;  /* 0x1ffffffe04047812 */ /* 0x000fe400078ec0ff */
[----:B------:R-:W-:Y:S02]  /*0cf0*/  LEA.HI R2, R2, R5, RZ, 0x1 ;  /* 0x0000000502027211 */ /* 0x000fe400078f08ff */
[----:B------:R-:W-:Y:S01]  /*0d00*/  SHF.R.S32.HI R11, RZ, 0x2, R10 ;  /* 0x00000002ff0b7819 */ /* 0x000fe2000001140a */
[----:B------:R-:W-:Y:S01]  /*0d10*/  IMAD.IADD R4, R7, 0x1, -R4 ;  /* 0x0000000107047824 */ /* 0x000fe200078e0a04 */
[----:B------:R-:W-:Y:S02]  /*0d20*/  LOP3.LUT R2, R2, 0x3fffffe, RZ, 0xc0, !PT ;  /* 0x03fffffe02027812 */ /* 0x000fe400078ec0ff */
[----:B------:R-:W-:Y:S02]  /*0d30*/  SHF.R.S32.HI R12, RZ, 0x1f, R10 ;  /* 0x0000001fff0c7819 */ /* 0x000fe4000001140a */
[----:B------:R-:W-:Y:S01]  /*0d40*/  LEA.HI R6, R3, R0, RZ, 0x2 ;  /* 0x0000000003067211 */ /* 0x000fe200078f10ff */
[----:B------:R-:W-:Y:S01]  /*0d50*/  IMAD.IADD R2, R5, 0x1, -R2 ;  /* 0x0000000105027824 */ /* 0x000fe200078e0a02 */
[----:B------:R-:W-:-:S02]  /*0d60*/  LEA.HI R12, R12, R11, RZ, 0x3 ;  /* 0x0000000b0c0c7211 */ /* 0x000fc400078f18ff */
[----:B------:R-:W-:Y:S02]  /*0d70*/  LOP3.LUT R5, R23, 0xfffffff8, RZ, 0xc0, !PT ;  /* 0xfffffff817057812 */ /* 0x000fe400078ec0ff */
[----:B------:R-:W-:Y:S02]  /*0d80*/  LOP3.LUT R7, R6, 0xfffffffc, RZ, 0xc0, !PT ;  /* 0xfffffffc06077812 */ /* 0x000fe400078ec0ff */
[----:B------:R-:W-:Y:S01]  /*0d90*/  LOP3.LUT R12, R12, 0xfffffff8, RZ, 0xc0, !PT ;  /* 0xfffffff80c0c7812 */ /* 0x000fe200078ec0ff */
[----:B------:R-:W-:Y:S01]  /*0da0*/  IMAD.IADD R5, R0, 0x1, -R5 ;  /* 0x0000000100057824 */ /* 0x000fe200078e0a05 */
[----:B------:R-:W-:Y:S02]  /*0db0*/  LEA.HI R8, R8, R14, RZ, 0x5 ;  /* 0x0000000e08087211 */ /* 0x000fe400078f28ff */
[----:B------:R-:W-:Y:S01]  /*0dc0*/  IADD3 R7, R0, -R7, RZ ;  /* 0x8000000700077210 */ /* 0x000fe20007ffe0ff */
[----:B------:R-:W-:Y:S01]  /*0dd0*/  IMAD.IADD R11, R11, 0x1, -R12 ;  /* 0x000000010b0b7824 */ /* 0x000fe200078e0a0c */
[----:B------:R-:W-:Y:S01]  /*0de0*/  LEA.HI R3, R3, R0, RZ, 0x6 ;  /* 0x0000000003037211 */ /* 0x000fe200078f30ff */
[----:B------:R-:W-:Y:S01]  /*0df0*/  IMAD R0, R4, 0x8, R9 ;  /* 0x0000000804007824 */ /* 0x000fe200078e0209 */
[----:B------:R-:W-:Y:S01]  /*0e00*/  SHF.R.S32.HI R23, RZ, 0x3, R23 ;  /* 0x00000003ff177819 */ /* 0x000fe20000011417 */
[----:B------:R-:W-:Y:S01]  /*0e10*/  IMAD.SHL.U32 R16, R5, 0x10, RZ ;  /* 0x0000001005107824 */ /* 0x000fe200078e00ff */
[----:B------:R-:W-:Y:S01]  /*0e20*/  SHF.R.S32.HI R8, RZ, 0x5, R8 ;  /* 0x00000005ff087819 */ /* 0x000fe20000011408 */
[----:B------:R-:W-:Y:S01]  /*0e30*/  IMAD.SHL.U32 R3, R3, 0x10, RZ ;  /* 0x0000001003037824 */ /* 0x000fe200078e00ff */
[----:B------:R0:W-:Y:S01]  /*0e40*/  STL [R1+0x1a4], R0 ;  /* 0x0001a40001007387 */ /* 0x0001e20000100800 */
[----:B------:R-:W-:Y:S01]  /*0e50*/  LEA.HI R6, R7, R7, RZ, 0x1 ;  /* 0x0000000707067211 */ /* 0x000fe200078f08ff */
[C---:B------:R-:W-:Y:S01]  /*0e60*/  VIADD R12, R23.reuse, 0x40 ;  /* 0x00000040170c7836 */ /* 0x040fe20000000000 */
[C---:B------:R-:W-:Y:S01]  /*0e70*/  IADD3 R20, R23.reuse, 0x20, RZ ;  /* 0x0000002017147810 */ /* 0x040fe20007ffe0ff */
[----:B------:R-:W-:Y:S01]  /*0e80*/  IMAD R11, R8, 0x10, R11 ;  /* 0x00000010080b7824 */ /* 0x000fe200078e020b */
[----:B------:R-:W-:Y:S01]  /*0e90*/  LOP3.LUT R6, R6, 0x1ffffffe, RZ, 0xc0, !PT ;  /* 0x1ffffffe06067812 */ /* 0x000fe200078ec0ff */
[----:B------:R-:W-:Y:S01]  /*0ea0*/  VIADD R8, R23, 0x60 ;  /* 0x0000006017087836 */ /* 0x000fe20000000000 */
[----:B------:R-:W-:Y:S01]  /*0eb0*/  LOP3.LUT R13, R3, 0xfffffc00, RZ, 0xc0, !PT ;  /* 0xfffffc00030d7812 */ /* 0x000fe200078ec0ff */
[----:B------:R-:W-:Y:S01]  /*0ec0*/  IMAD R11, R2, 0x40, R11 ;  /* 0x00000040020b7824 */ /* 0x000fe200078e020b */
[----:B------:R-:W-:Y:S01]  /*0ed0*/  SHF.R.S32.HI R2, RZ, 0x1f, R23 ;  /* 0x0000001fff027819 */ /* 0x000fe20000011417 */
[----:B0-----:R-:W-:Y:S01]  /*0ee0*/  IMAD.SHL.U32 R0, R23, 0x80, RZ ;  /* 0x0000008017007824 */ /* 0x001fe200078e00ff */
[----:B------:R-:W-:Y:S01]  /*0ef0*/  SHF.R.S32.HI R4, RZ, 0x1f, R12 ;  /* 0x0000001fff047819 */ /* 0x000fe2000001140c */
[----:B------:R-:W-:Y:S01]  /*0f00*/  IMAD.SHL.U32 R3, R12, 0x80, RZ ;  /* 0x000000800c037824 */ /* 0x000fe200078e00ff */
[----:B------:R-:W-:Y:S01]  /*0f10*/  SHF.R.S32.HI R2, RZ, 0x1f, R20 ;  /* 0x0000001fff027819 */ /* 0x000fe20000011414 */
[----:B------:R-:W-:Y:S01]  /*0f20*/  STL [R1+0x19c], R11 ;  /* 0x00019c0b01007387 */ /* 0x000fe20000100800 */
[----:B------:R-:W-:Y:S01]  /*0f30*/  LOP3.LUT R15, R0, 0x380, RZ, 0xc0, !PT ;  /* 0x00000380000f7812 */ /* 0x000fe200078ec0ff */
[----:B------:R-:W-:Y:S01]  /*0f40*/  IMAD.SHL.U32 R0, R20, 0x80, RZ ;  /* 0x0000008014007824 */ /* 0x000fe200078e00ff */
[----:B------:R-:W-:Y:S01]  /*0f50*/  IADD3 R6, R7, -R6, RZ ;  /* 0x8000000607067210 */ /* 0x000fe20007ffe0ff */
[----:B------:R0:W-:Y:S01]  /*0f60*/  STL [R1+0x60], R13 ;  /* 0x0000600d01007387 */ /* 0x0001e20000100800 */
[----:B------:R-:W-:Y:S01]  /*0f70*/  SHF.L.U32 R18, R5, 0x3, RZ ;  /* 0x0000000305127819 */ /* 0x000fe200000006ff */
[----:B------:R-:W-:Y:S01]  /*0f80*/  IMAD.SHL.U32 R5, R8, 0x80, RZ ;  /* 0x0000008008057824 */ /* 0x000fe200078e00ff */
[----:B------:R-:W-:-:S02]  /*0f90*/  SHF.R.S32.HI R7, RZ, 0x1f, R8 ;  /* 0x0000001fff077819 */ /* 0x000fc40000011408 */
[----:B------:R-:W-:Y:S01]  /*0fa0*/  LEA.HI R4, R4, R12, RZ, 0x3 ;  /* 0x0000000c04047211 */ /* 0x000fe200078f18ff */
[----:B------:R-:W-:Y:S01]  /*0fb0*/  VIADD R233, R18, 0x40 ;  /* 0x0000004012e97836 */ /* 0x000fe20000000000 */
[----:B------:R-:W-:Y:S02]  /*0fc0*/  LEA.HI R2, R2, R20, RZ, 0x3 ;  /* 0x0000001402027211 */ /* 0x000fe400078f18ff */
[----:B------:R-:W-:Y:S01]  /*0fd0*/  LOP3.LUT R12, R0, 0x380, RZ, 0xc0, !PT ;  /* 0x00000380000c7812 */ /* 0x000fe200078ec0ff */
[----:B------:R-:W-:Y:S01]  /*0fe0*/  IMAD.SHL.U32 R4, R4, 0x80, RZ ;  /* 0x0000008004047824 */ /* 0x000fe200078e00ff */
[----:B------:R-:W-:Y:S01]  /*0ff0*/  LOP3.LUT R9, R3, 0x380, RZ, 0xc0, !PT ;  /* 0x0000038003097812 */ /* 0x000fe200078ec0ff */
[----:B------:R-:W-:Y:S01]  /*1000*/  IMAD.SHL.U32 R2, R2, 0x80, RZ ;  /* 0x0000008002027824 */ /* 0x000fe200078e00ff */
[----:B------:R-:W-:Y:S02]  /*1010*/  LOP3.LUT R0, R15, 0x70, R16, 0xf8, !PT ;  /* 0x000000700f007812 */ /* 0x000fe400078ef810 */
[----:B------:R-:W-:Y:S01]  /*1020*/  SHF.R.U32.HI R3, RZ, 0x3, R15 ;  /* 0x00000003ff037819 */ /* 0x000fe2000001160f */
[C---:B------:R-:W-:Y:S01]  /*1030*/  VIADD R15, R18.reuse, 0xc0 ;  /* 0x000000c0120f7836 */ /* 0x040fe20000000000 */
[----:B------:R-:W-:-:S02]  /*1040*/  IADD3 R20, R18, 0x80, RZ ;  /* 0x0000008012147810 */ /* 0x000fc40007ffe0ff */
[----:B------:R-:W-:Y:S02]  /*1050*/  LEA.HI R7, R7, R8, RZ, 0x3 ;  /* 0x0000000807077211 */ /* 0x000fe400078f18ff */
[----:B0-----:R-:W-:Y:S01]  /*1060*/  LOP3.LUT R13, R13, R0, R3, 0xf6, !PT ;  /* 0x000000000d0d7212 */ /* 0x001fe200078ef603 */
[----:B------:R0:W-:Y:S01]  /*1070*/  STL [R1+0x40], R20 ;  /* 0x0000401401007387 */ /* 0x0001e20000100800 */
[----:B------:R-:W-:Y:S01]  /*1080*/  LOP3.LUT R8, R5, 0x380, RZ, 0xc0, !PT ;  /* 0x0000038005087812 */ /* 0x000fe200078ec0ff */
[----:B------:R-:W-:Y:S01]  /*1090*/  IMAD.SHL.U32 R7, R7, 0x80, RZ ;  /* 0x0000008007077824 */ /* 0x000fe200078e00ff */
[----:B------:R-:W-:Y:S01]  /*10a0*/  LOP3.LUT R2, R2, 0xfffffc00, RZ, 0xc0, !PT ;  /* 0xfffffc0002027812 */ /* 0x000fe200078ec0ff */
[----:B------:R1:W-:Y:S01]  /*10b0*/  STL [R1+0x4c], R15 ;  /* 0x00004c0f01007387 */ /* 0x0003e20000100800 */
[----:B------:R-:W-:Y:S02]  /*10c0*/  LOP3.LUT R10, R10, 0x7ffffffc, RZ, 0xc0, !PT ;  /* 0x7ffffffc0a0a7812 */ /* 0x000fe400078ec0ff */
[----:B------:R-:W-:Y:S01]  /*10d0*/  SHF.R.U32.HI R3, RZ, 0x3, R12 ;  /* 0x00000003ff037819 */ /* 0x000fe2000001160c */
[----:B------:R2:W-:Y:S01]  /*10e0*/  STL [R1+0x68], R13 ;  /* 0x0000680d01007387 */ /* 0x0005e20000100800 */
[----:B------:R-:W-:-:S02]  /*10f0*/  LOP3.LUT R0, R12, 0x70, R16, 0xf8, !PT ;  /* 0x000000700c007812 */ /* 0x000fc400078ef810 */
[----:B0-----:R-:W-:Y:S02]  /*1100*/  SHF.R.S32.HI R20, RZ, 0x1f, R20 ;  /* 0x0000001fff147819 */ /* 0x001fe40000011414 */
[----:B------:R-:W-:Y:S02]  /*1110*/  LOP3.LUT R4, R4, 0xfffffc00, RZ, 0xc0, !PT ;  /* 0xfffffc0004047812 */ /* 0x000fe400078ec0ff */
[----:B-1----:R-:W-:Y:S01]  /*1120*/  SHF.R.S32.HI R15, RZ, 0x1f, R15 ;  /* 0x0000001fff0f7819 */ /* 0x002fe2000001140f */
[----:B------:R-:W-:Y:S01]  /*1130*/  STL [R1+0x88], R20 ;  /* 0x0000881401007387 */ /* 0x000fe20000100800 */
[----:B------:R-:W-:Y:S01]  /*1140*/  SHF.R.U32.HI R12, RZ, 0x3, R9 ;  /* 0x00000003ff0c7819 */ /* 0x000fe20000011609 */
[----:B--2---:R-:W-:Y:S01]  /*1150*/  IMAD.IADD R13, R22, 0x1, R13 ;  /* 0x00000001160d7824 */ /* 0x004fe200078e020d */
[----:B------:R-:W-:Y:S01]  /*1160*/  LOP3.LUT R5, R9, 0x70, R16, 0xf8, !PT ;  /* 0x0000007009057812 */ /* 0x000fe200078ef810 */
[----:B------:R-:W-:Y:S01]  /*1170*/  STL [R1+0x84], R15 ;  /* 0x0000840f01007387 */ /* 0x000fe20000100800 */
[----:B------:R-:W-:-:S02]  /*1180*/  LOP3.LUT R7, R7, 0xfffffc00, RZ, 0xc0, !PT ;  /* 0xfffffc0007077812 */ /* 0x000fc400078ec0ff */
[----:B------:R-:W-:Y:S01]  /*1190*/  SHF.R.U32.HI R9, RZ, 0x3, R8 ;  /* 0x00000003ff097819 */ /* 0x000fe20000011608 */
[----:B------:R-:W-:Y:S01]  /*11a0*/  STL [R1+0x5c], R2 ;  /* 0x00005c0201007387 */ /* 0x000fe20000100800 */
[----:B------:R-:W-:Y:S02]  /*11b0*/  LOP3.LUT R8, R8, 0x70, R16, 0xf8, !PT ;  /* 0x0000007008087812 */ /* 0x000fe400078ef810 */
[----:B------:R-:W-:Y:S01]  /*11c0*/  IADD3 R10, R14, -R10, RZ ;  /* 0x8000000a0e0a7210 */ /* 0x000fe20007ffe0ff */
[----:B------:R-:W-:Y:S01]  /*11d0*/  STL [R1+0x64], R13 ;  /* 0x0000640d01007387 */ /* 0x000fe20000100800 */
[----:B------:R-:W-:Y:S02]  /*11e0*/  LOP3.LUT R3, R2, R0, R3, 0xf6, !PT ;  /* 0x0000000002037212 */ /* 0x000fe400078ef603 */
[----:B------:R-:W-:Y:S01]  /*11f0*/  LOP3.LUT R5, R4, R5, R12, 0xf6, !PT ;  /* 0x0000000504057212 */ /* 0x000fe200078ef60c */
[----:B------:R0:W-:Y:S01]  /*1200*/  STL [R1+0x58], R4 ;  /* 0x0000580401007387 */ /* 0x0001e20000100800 */
[----:B------:R-:W-:Y:S01]  /*1210*/  IMAD.SHL.U32 R0, R10, 0x2, RZ ;  /* 0x000000020a007824 */ /* 0x000fe200078e00ff */
[----:B------:R-:W-:-:S02]  /*1220*/  SHF.R.S32.HI R17, RZ, 0x1f, R16 ;  /* 0x0000001fff117819 */ /* 0x000fc40000011410 */
[----:B------:R1:W-:Y:S01]  /*1230*/  STL [R1+0x54], R7 ;  /* 0x0000540701007387 */ /* 0x0003e20000100800 */
[C---:B------:R-:W-:Y:S01]  /*1240*/  VIADD R43, R0.reuse, 0x8 ;  /* 0x00000008002b7836 */ /* 0x040fe20000000000 */
[C---:B------:R-:W-:Y:S01]  /*1250*/  IADD3 R39, R0.reuse, 0x28, RZ ;  /* 0x0000002800277810 */ /* 0x040fe20007ffe0ff */
[C---:B------:R-:W-:Y:S01]  /*1260*/  VIADD R42, R0.reuse, 0x10 ;  /* 0x00000010002a7836 */ /* 0x040fe20000000000 */
[C---:B------:R-:W-:Y:S01]  /*1270*/  IADD3 R34, R0.reuse, 0x50, RZ ;  /* 0x0000005000227810 */ /* 0x040fe20007ffe0ff */
[C---:B------:R-:W-:Y:S01]  /*1280*/  VIADD R41, R0.reuse, 0x18 ;  /* 0x0000001800297836 */ /* 0x040fe20000000000 */
[----:B------:R-:W-:Y:S01]  /*1290*/  IADD3 R26, R0, 0x78, RZ ;  /* 0x00000078001a7810 */ /* 0x000fe20007ffe0ff */
[----:B0-----:R-:W-:Y:S01]  /*12a0*/  IMAD.IADD R4, R22, 0x1, R3 ;  /* 0x0000000116047824 */ /* 0x001fe200078e0203 */
[----:B------:R-:W-:Y:S01]  /*12b0*/  IADD3 R15, R0, 0xa0, RZ ;  /* 0x000000a0000f7810 */ /* 0x000fe20007ffe0ff */
[----:B------:R-:W-:Y:S01]  /*12c0*/  IMAD.IADD R3, R22, 0x1, R5 ;  /* 0x0000000116037824 */ /* 0x000fe200078e0205 */
[----:B-1----:R-:W-:Y:S01]  /*12d0*/  LOP3.LUT R7, R7, R8, R9, 0xf6, !PT ;  /* 0x0000000807077212 */ /* 0x002fe200078ef609 */
[C---:B------:R-:W-:Y:S01]  /*12e0*/  VIADD R40, R0.reuse, 0x20 ;  /* 0x0000002000287836 */ /* 0x040fe20000000000 */
[----:B------:R-:W-:Y:S01]  /*12f0*/  STL [R1+0x198], R4 ;  /* 0x0001980401007387 */ /* 0x000fe20000100800 */
[----:B------:R-:W-:Y:S01]  /*1300*/  VIADD R38, R0, 0x30 ;  /* 0x0000003000267836 */ /* 0x000fe20000000000 */
[----:B------:R-:W-:Y:S01]  /*1310*/  IADD3 R2, R22, R7, RZ ;  /* 0x0000000716027210 */ /* 0x000fe20007ffe0ff */
[C---:B------:R-:W-:Y:S01]  /*1320*/  VIADD R37, R0.reuse, 0x38 ;  /* 0x0000003800257836 */ /* 0x040fe20000000000 */
[----:B------:R-:W-:Y:S01]  /*1330*/  STL [R1+0x90], R0 ;  /* 0x0000900001007387 */ /* 0x000fe20000100800 */
[C---:B------:R-:W-:Y:S01]  /*1340*/  VIADD R36, R0.reuse, 0x40 ;  /* 0x0000004000247836 */ /* 0x040fe20000000000 */
[C---:B------:R-:W-:Y:S01]  /*1350*/  IADD3 R9, R0.reuse, 0xc8, RZ ;  /* 0x000000c800097810 */ /* 0x040fe20007ffe0ff */
[C---:B------:R-:W-:Y:S01]  /*1360*/  VIADD R35, R0.reuse, 0x48 ;  /* 0x0000004800237836 */ /* 0x040fe20000000000 */
[----:B------:R-:W-:Y:S01]  /*1370*/  STL [R1+0x194], R3 ;  /* 0x0001940301007387 */ /* 0x000fe20000100800 */
[C---:B------:R-:W-:Y:S01]  /*1380*/  VIADD R33, R0.reuse, 0x58 ;  /* 0x0000005800217836 */ /* 0x040fe20000000000 */
[----:B------:R-:W-:Y:S01]  /*1390*/  SHF.R.S32.HI R7, RZ, 0x1f, R43 ;  /* 0x0000001fff077819 */ /* 0x000fe2000001142b */
[C---:B------:R-:W-:Y:S01]  /*13a0*/  VIADD R32, R0.reuse, 0x60 ;  /* 0x0000006000207836 */ /* 0x040fe20000000000 */
[----:B------:R0:W-:Y:S01]  /*13b0*/  STL [R1+0x190], R2 ;  /* 0x0001900201007387 */ /* 0x0001e20000100800 */
[C---:B------:R-:W-:Y:S01]  /*13c0*/  VIADD R28, R0.reuse, 0x68 ;  /* 0x00000068001c7836 */ /* 0x040fe20000000000 */
[----:B------:R-:W-:Y:S01]  /*13d0*/  SHF.R.S32.HI R19, RZ, 0x1f, R18 ;  /* 0x0000001fff137819 */ /* 0x000fe20000011412 */
[C---:B------:R-:W-:Y:S01]  /*13e0*/  VIADD R27, R0.reuse, 0x70 ;  /* 0x00000070001b7836 */ /* 0x040fe20000000000 */
[----:B------:R-:W-:Y:S01]  /*13f0*/  STL [R1+0x10c], R43 ;  /* 0x00010c2b01007387 */ /* 0x000fe20000100800 */
[----:B------:R-:W-:-:S02]  /*1400*/  VIADD R25, R0, 0x80 ;  /* 0x0000008000197836 */ /* 0x000fc40000000000 */
[C---:B------:R-:W-:Y:S01]  /*1410*/  VIADD R24, R0.reuse, 0x88 ;  /* 0x0000008800187836 */ /* 0x040fe20000000000 */
[----:B------:R1:W-:Y:S01]  /*1420*/  STL [R1+0x108], R42 ;  /* 0x0001082a01007387 */ /* 0x0003e20000100800 */
[C---:B------:R-:W-:Y:S01]  /*1430*/  VIADD R21, R0.reuse, 0x90 ;  /* 0x0000009000157836 */ /* 0x040fe20000000000 */
[C---:B0-----:R-:W-:Y:S01]  /*1440*/  IADD3 R2, R0.reuse, 0xf0, RZ ;  /* 0x000000f000027810 */ /* 0x041fe20007ffe0ff */
[C---:B------:R-:W-:Y:S01]  /*1450*/  VIADD R20, R0.reuse, 0x98 ;  /* 0x0000009800147836 */ /* 0x040fe20000000000 */
[----:B------:R-:W-:Y:S01]  /*1460*/  STL [R1+0x104], R41 ;  /* 0x0001042901007387 */ /* 0x000fe20000100800 */
[C---:B------:R-:W-:Y:S02]  /*1470*/  VIADD R14, R0.reuse, 0xa8 ;  /* 0x000000a8000e7836 */ /* 0x040fe40000000000 */
[C---:B------:R-:W-:Y:S01]  /*1480*/  VIADD R13, R0.reuse, 0xb0 ;  /* 0x000000b0000d7836 */ /* 0x040fe20000000000 */
[----:B------:R0:W-:Y:S01]  /*1490*/  STL [R1+0x100], R40 ;  /* 0x0001002801007387 */ /* 0x0001e20000100800 */
[C---:B------:R-:W-:Y:S01]  /*14a0*/  VIADD R12, R0.reuse, 0xb8 ;  /* 0x000000b8000c7836 */ /* 0x040fe20000000000 */
[----:B-1----:R-:W-:Y:S01]  /*14b0*/  SHF.R.S32.HI R42, RZ, 0x1f, R42 ;  /* 0x0000001fff2a7819 */ /* 0x002fe2000001142a */
[C---:B------:R-:W-:Y:S01]  /*14c0*/  VIADD R10, R0.reuse, 0xc0 ;  /* 0x000000c0000a7836 */ /* 0x040fe20000000000 */
[----:B------:R1:W-:Y:S01]  /*14d0*/  STL [R1+0xfc], R39 ;  /* 0x0000fc2701007387 */ /* 0x0003e20000100800 */
[----:B------:R-:W-:-:S02]  /*14e0*/  VIADD R8, R0, 0xd0 ;  /* 0x000000d000087836 */ /* 0x000fc40000000000 */
[C---:B------:R-:W-:Y:S01]  /*14f0*/  VIADD R5, R0.reuse, 0xd8 ;  /* 0x000000d800057836 */ /* 0x040fe20000000000 */
[----:B------:R-:W-:Y:S01]  /*1500*/  STL [R1+0xf8], R38 ;  /* 0x0000f82601007387 */ /* 0x000fe20000100800 */
[C---:B------:R-:W-:Y:S01]  /*1510*/  VIADD R4, R0.reuse, 0xe0 ;  /* 0x000000e000047836 */ /* 0x040fe20000000000 */
[----:B0-----:R-:W-:Y:S01]  /*1520*/  SHF.R.S32.HI R40, RZ, 0x1f, R40 ;  /* 0x0000001fff287819 */ /* 0x001fe20000011428 */
[C---:B------:R-:W-:Y:S01]  /*1530*/  VIADD R3, R0.reuse, 0xe8 ;  /* 0x000000e800037836 */ /* 0x040fe20000000000 */
[----:B------:R0:W-:Y:S01]  /*1540*/  STL [R1+0xf4], R37 ;  /* 0x0000f42501007387 */ /* 0x0001e20000100800 */
[----:B------:R-:W-:Y:S01]  /*1550*/  VIADD R0, R0, 0xf8 ;  /* 0x000000f800007836 */ /* 0x000fe20000000000 */
[----:B-1----:R-:W-:Y:S02]  /*1560*/  SHF.R.S32.HI R39, RZ, 0x1f, R39 ;  /* 0x0000001fff277819 */ /* 0x002fe40000011427 */
[----:B------:R1:W-:Y:S04]  /*1570*/  STL [R1+0xf0], R36 ;  /* 0x0000f02401007387 */ /* 0x0003e80000100800 */
[----:B------:R-:W-:Y:S01]  /*1580*/  STL [R1+0xec], R35 ;  /* 0x0000ec2301007387 */ /* 0x000fe20000100800 */
[----:B0-----:R-:W-:-:S03]  /*1590*/  SHF.R.S32.HI R37, RZ, 0x1f, R37 ;  /* 0x0000001fff257819 */ /* 0x001fc60000011425 */
[----:B------:R0:W-:Y:S01]  /*15a0*/  STL [R1+0xe8], R34 ;  /* 0x0000e82201007387 */ /* 0x0001e20000100800 */
[----:B-1----:R-:W-:-:S03]  /*15b0*/  SHF.R.S32.HI R36, RZ, 0x1f, R36 ;  /* 0x0000001fff247819 */ /* 0x002fc60000011424 */
        /* <DEDUP_REMOVED lines=28> */
[----:B------:R-:W-:Y:S01]  /*1780*/  STL [R1+0xa0], R4 ;  /* 0x0000a00401007387 */ /* 0x000fe20000100800 */
[----:B-1----:R-:W-:-:S03]  /*1790*/  SHF.R.S32.HI R8, RZ, 0x1f, R8 ;  /* 0x0000001fff087819 */ /* 0x002fc60000011408 */
[----:B------:R-:W-:Y:S04]  /*17a0*/  STL [R1+0x9c], R3 ;  /* 0x00009c0301007387 */ /* 0x000fe80000100800 */
[----:B------:R0:W-:Y:S04]  /*17b0*/  STL [R1+0x18c], R7 ;  /* 0x00018c0701007387 */ /* 0x0001e80000100800 */
[----:B------:R-:W-:Y:S04]  /*17c0*/  STL [R1+0x98], R2 ;  /* 0x0000980201007387 */ /* 0x000fe80000100800 */
[----:B------:R-:W-:Y:S01]  /*17d0*/  STL [R1+0x188], R42 ;  /* 0x0001882a01007387 */ /* 0x000fe20000100800 */
[----:B0-----:R-:W-:-:S03]  /*17e0*/  SHF.R.S32.HI R7, RZ, 0x1f, R41 ;  /* 0x0000001fff077819 */ /* 0x001fc60000011429 */
[----:B------:R-:W-:Y:S04]  /*17f0*/  STL [R1+0x94], R0 ;  /* 0x0000940001007387 */ /* 0x000fe80000100800 */
[----:B------:R0:W-:Y:S04]  /*1800*/  STL [R1+0x184], R7 ;  /* 0x0001840701007387 */ /* 0x0001e80000100800 */
[----:B------:R-:W-:Y:S04]  /*1810*/  STL [R1+0x180], R40 ;  /* 0x0001802801007387 */ /* 0x000fe80000100800 */
[----:B------:R-:W-:Y:S01]  /*1820*/  STL [R1+0x17c], R39 ;  /* 0x00017c2701007387 */ /* 0x000fe20000100800 */
[----:B0-----:R-:W-:-:S05]  /*1830*/  SHF.R.S32.HI R7, RZ, 0x1f, R38 ;  /* 0x0000001fff077819 */ /* 0x001fca0000011426 */
        /* <DEDUP_REMOVED lines=25> */
[----:B------:R1:W-:Y:S04]  /*19d0*/  STL [R1+0x12c], R9 ;  /* 0x00012c0901007387 */ /* 0x0003e80000100800 */
[----:B------:R1:W-:Y:S01]  /*19e0*/  STL [R1+0x128], R8 ;  /* 0x0001280801007387 */ /* 0x0003e20000100800 */
[----:B0-----:R-:W-:Y:S02]  /*19f0*/  SHF.R.S32.HI R7, RZ, 0x1f, R5 ;  /* 0x0000001fff077819 */ /* 0x001fe40000011405 */
[----:B------:R-:W-:-:S02]  /*1a00*/  SHF.R.S32.HI R5, RZ, 0x1f, R4 ;  /* 0x0000001fff057819 */ /* 0x000fc40000011404 */
[----:B------:R-:W-:Y:S01]  /*1a10*/  SHF.R.S32.HI R4, RZ, 0x1f, R3 ;  /* 0x0000001fff047819 */ /* 0x000fe20000011403 */
[----:B------:R1:W-:Y:S01]  /*1a20*/  STL [R1+0x124], R7 ;  /* 0x0001240701007387 */ /* 0x0003e20000100800 */
[----:B------:R-:W-:Y:S02]  /*1a30*/  SHF.R.S32.HI R3, RZ, 0x1f, R2 ;  /* 0x0000001fff037819 */ /* 0x000fe40000011402 */
[----:B------:R-:W-:Y:S01]  /*1a40*/  SHF.R.S32.HI R2, RZ, 0x1f, R0 ;  /* 0x0000001fff027819 */ /* 0x000fe20000011400 */
[----:B------:R-:W-:Y:S01]  /*1a50*/  IMAD R0, R6, 0x8, R11 ;  /* 0x0000000806007824 */ /* 0x000fe200078e020b */
[----:B------:R1:W-:Y:S04]  /*1a60*/  STL [R1+0x120], R5 ;  /* 0x0001200501007387 */ /* 0x0003e80000100800 */
[----:B------:R1:W-:Y:S04]  /*1a70*/  STL [R1+0x11c], R4 ;  /* 0x00011c0401007387 */ /* 0x0003e80000100800 */
[----:B------:R1:W-:Y:S04]  /*1a80*/  STL [R1+0x118], R3 ;  /* 0x0001180301007387 */ /* 0x0003e80000100800 */
[----:B------:R1:W-:Y:S04]  /*1a90*/  STL [R1+0x114], R2 ;  /* 0x0001140201007387 */ /* 0x0003e80000100800 */
[----:B------:R1:W-:Y:S02]  /*1aa0*/  STL [R1+0x1a0], R0 ;  /* 0x0001a00001007387 */ /* 0x0003e40000100800 */
.L_x_536:
[----:B01-3--:R-:W0:Y:S02]  /*1ab0*/  LDC.64 R2, c[0x0][0xc88] ;  /* 0x00032200ff027b82 */ /* 0x00be240000000a00 */
[----:B0-----:R-:W-:-:S05]  /*1ac0*/  IMAD.WIDE R2, R31, 0x4, R2 ;  /* 0x000000041f027825 */ /* 0x001fca00078e0202 */
[----:B--2--5:R-:W2:Y:S01]  /*1ad0*/  LDG.E R32, desc[UR42][R2.64] ;  /* 0x0000002a02207981 */ /* 0x024ea2000c1e1900 */
[----:B------:R-:W-:Y:S05]  /*1ae0*/  YIELD ;  /* 0x0000000000007946 */ /* 0x000fea0003800000 */
[----:B------:R-:W-:Y:S01]  /*1af0*/  ULDC.64 UR4, c[0x0][0xa28] ;  /* 0x00028a0000047ab9 */ /* 0x000fe20000000a00 */
[----:B------:R-:W-:Y:S01]  /*1b00*/  ULDC.64 UR8, c[0x0][0xa18] ;  /* 0x0002860000087ab9 */ /* 0x000fe20000000a00 */
[----:B------:R-:W-:Y:S01]  /*1b10*/  ISETP.NE.U32.AND P1, PT, RZ, UR4, PT ;  /* 0x00000004ff007c0c */ /* 0x000fe2000bf25070 */
[----:B------:R-:W-:Y:S01]  /*1b20*/  ULDC.64 UR6, c[0x0][0xa08] ;  /* 0x0002820000067ab9 */ /* 0x000fe20000000a00 */
[----:B------:R-:W-:Y:S01]  /*1b30*/  IMAD.MOV.U32 R10, RZ, RZ, RZ ;  /* 0x000000ffff0a7224 */ /* 0x000fe200078e00ff */
[----:B------:R-:W-:-:S02]  /*1b40*/  ISETP.NE.U32.AND P0, PT, RZ, UR6, PT ;  /* 0x00000006ff007c0c */ /* 0x000fc4000bf05070 */
[----:B------:R-:W-:Y:S02]  /*1b50*/  ISETP.NE.AND.EX P1, PT, RZ, UR5, PT, P1 ;  /* 0x00000005ff007c0c */ /* 0x000fe4000bf25310 */
[----:B------:R-:W-:Y:S02]  /*1b60*/  ISETP.NE.AND.EX P0, PT, RZ, UR7, PT, P0 ;  /* 0x00000007ff007c0c */ /* 0x000fe4000bf05300 */
[----:B------:R-:W-:Y:S02]  /*1b70*/  MOV R28, RZ ;  /* 0x000000ff001c7202 */ /* 0x000fe40000000f00 */
[----:B--2---:R-:W-:Y:S01]  /*1b80*/  SHF.R.S32.HI R0, RZ, 0x1f, R32 ;  /* 0x0000001fff007819 */ /* 0x004fe20000011420 */
[----:B------:R-:W-:-:S06]  /*1b90*/  IMAD.SHL.U32 R34, R32, 0x4, RZ ;  /* 0x0000000420227824 */ /* 0x000fcc00078e00ff */
[C---:B------:R-:W-:Y:S01]  /*1ba0*/  @P1 LEA R6, P2, R32.reuse, UR4, 0x2 ;  /* 0x0000000420061c11 */ /* 0x040fe2000f8410ff */
[----:B------:R0:W-:Y:S01]  /*1bb0*/  STL [R1+0x6c], R32 ;  /* 0x00006c2001007387 */ /* 0x0001e20000100800 */
[C-C-:B------:R-:W-:Y:S02]  /*1bc0*/  SHF.L.U64.HI R33, R32.reuse, 0x2, R0.reuse ;  /* 0x0000000220217819 */ /* 0x140fe40000010200 */
[----:B------:R-:W-:Y:S01]  /*1bd0*/  @P1 LEA.HI.X R7, R32, UR5, R0, 0x2, P2 ;  /* 0x0000000520071c11 */ /* 0x000fe200090f1400 */
[----:B------:R-:W-:Y:S01]  /*1be0*/  ULDC UR4, c[0x0][0x288] ;  /* 0x0000a20000047ab9 */ /* 0x000fe20000000800 */
[----:B------:R-:W-:Y:S01]  /*1bf0*/  ISETP.NE.U32.AND P2, PT, RZ, UR8, PT ;  /* 0x00000008ff007c0c */ /* 0x000fe2000bf45070 */
[----:B------:R0:W-:Y:S01]  /*1c00*/  STL [R1+0x7c], R0 ;  /* 0x00007c0001007387 */ /* 0x0001e20000100800 */
[C---:B------:R-:W-:Y:S02]  /*1c10*/  IADD3 R4, P3, R34.reuse, UR6, RZ ;  /* 0x0000000622047c10 */ /* 0x040fe4000ff7e0ff */
[----:B------:R-:W-:Y:S01]  /*1c20*/  ISETP.NE.AND.EX P2, PT, RZ, UR9, PT, P2 ;  /* 0x00000009ff007c0c */ /* 0x000fe2000bf45320 */
[----:B------:R0:W5:Y:S01]  /*1c30*/  @P1 LDG.E R10, desc[UR42][R6.64] ;  /* 0x0000002a060a1981 */ /* 0x000162000c1e1900 */
[----:B------:R-:W-:Y:S01]  /*1c40*/  IMAD.U32 R119, RZ, RZ, UR4 ;  /* 0x00000004ff777e24 */ /* 0x000fe2000f8e00ff */
[C---:B------:R-:W-:Y:S01]  /*1c50*/  IADD3.X R5, R33.reuse, UR7, RZ, P3, !PT ;  /* 0x0000000721057c10 */ /* 0x040fe20009ffe4ff */
[----:B------:R-:W-:Y:S01]  /*1c60*/  ULDC.64 UR4, c[0x0][0x418] ;  /* 0x0001060000047ab9 */ /* 0x000fe20000000a00 */
[----:B------:R0:W-:Y:S04]  /*1c70*/  STL [R1+0x74], R34 ;  /* 0x0000742201007387 */ /* 0x0001e80000100800 */
[----:B------:R0:W5:Y:S04]  /*1c80*/  @P0 LDG.E R28, desc[UR42][R4.64] ;  /* 0x0000002a041c0981 */ /* 0x000168000c1e1900 */
[----:B------:R-:W-:Y:S01]  /*1c90*/  @P2 IADD3 R8, P1, R34, UR8, RZ ;  /* 0x0000000822082c10 */ /* 0x000fe2000ff3e0ff */
[----:B------:R-:W-:Y:S01]  /*1ca0*/  UISETP.NE.U32.AND UP0, UPT, UR4, URZ, UPT ;  /* 0x0000003f0400728c */ /* 0x000fe2000bf05070 */
[----:B------:R0:W-:Y:S02]  /*1cb0*/  STL [R1+0x78], R33 ;  /* 0x0000782101007387 */ /* 0x0001e40000100800 */
[----:B------:R-:W-:Y:S01]  /*1cc0*/  @P2 IADD3.X R9, R33, UR9, RZ, P1, !PT ;  /* 0x0000000921092c10 */ /* 0x000fe20008ffe4ff */
[----:B------:R-:W-:-:S04]  /*1cd0*/  ULDC UR4, c[0x0][0x424] ;  /* 0x0001090000047ab9 */ /* 0x000fc80000000800 */
[----:B------:R0:W5:Y:S01]  /*1ce0*/  @P2 LDG.E R119, desc[UR42][R8.64] ;  /* 0x0000002a08772981 */ /* 0x000162000c1e1900 */
[----:B------:R-:W-:-:S03]  /*1cf0*/  UISETP.NE.AND.EX UP0, UPT, UR5, URZ, UPT, UP0 ;  /* 0x0000003f0500728c */ /* 0x000fc6000bf05300 */
[----:B------:R-:W-:Y:S01]  /*1d00*/  ULDC UR5, c[0x0][0x2f0] ;  /* 0x0000bc0000057ab9 */ /* 0x000fe20000000800 */
[----:B------:R-:W-:-:S04]  /*1d10*/  USEL UR4, UR4, 0x1, UP0 ;  /* 0x0000000104047887 */ /* 0x000fc80008000000 */
[----:B------:R-:W-:-:S03]  /*1d20*/  UIMAD UR4, UR4, UR5, URZ ;  /* 0x00000005040472a4 */ /* 0x000fc6000f8e023f */
[----:B------:R-:W-:Y:S02]  /*1d30*/  ULDC UR5, c[0x0][0x348] ;  /* 0x0000d20000057ab9 */ /* 0x000fe40000000800 */
[----:B------:R-:W-:Y:S02]  /*1d40*/  IMAD.U32 R2, RZ, RZ, UR5 ;  /* 0x00000005ff027e24 */ /* 0x000fe4000f8e00ff */
[----:B------:R-:W-:Y:S01]  /*1d50*/  IMAD.U32 R27, RZ, RZ, UR4 ;  /* 0x00000004ff1b7e24 */ /* 0x000fe2000f8e00ff */
[----:B0---4-:R-:W-:Y:S06]  /*1d60*/  @P2 BRA `(.L_x_341) ;  /* 0x0000000000242947 */ /* 0x011fec0003800000 */
[----:B------:R-:W-:Y:S02]  /*1d70*/  ULDC.64 UR4, c[0x0][0xa00] ;  /* 0x0002800000047ab9 */ /* 0x000fe40000000a00 */
[----:B------:R-:W-:-:S04]  /*1d80*/  ISETP.NE.U32.AND P1, PT, RZ, UR4, PT ;  /* 0x00000004ff007c0c */ /* 0x000fc8000bf25070 */
[----:B------:R-:W-:-:S13]  /*1d90*/  ISETP.NE.AND.EX P1, PT, RZ, UR5, PT, P1 ;  /* 0x00000005ff007c0c */ /* 0x000fda000bf25310 */
[----:B------:R-:W-:Y:S05]  /*1da0*/  @!P1 BRA `(.L_x_341) ;  /* 0x0000000000149947 */ /* 0x000fea0003800000 */
[----:B------:R-:W0:Y:S02]  /*1db0*/  LDC.64 R6, c[0x0][0xa00] ;  /* 0x00028000ff067b82 */ /* 0x000e240000000a00 */
[----:B0-----:R-:W-:-:S05]  /*1dc0*/  IMAD.WIDE R6, R32, 0x4, R6 ;  /* 0x0000000420067825 */ /* 0x001fca00078e0206 */
[----:B-----5:R-:W2:Y:S04]  /*1dd0*/  LDG.E R119, desc[UR42][R6.64] ;  /* 0x0000002a06777981 */ /* 0x020ea8000c1e1900 */
[----:B------:R-:W2:Y:S02]  /*1de0*/  LDG.E R0, desc[UR42][R6.64+0x4] ;  /* 0x0000042a06007981 */ /* 0x000ea4000c1e1900 */
[----:B--2---:R-:W-:-:S07]  /*1df0*/  IMAD.IADD R119, R0, 0x1, -R119 ;  /* 0x0000000100777824 */ /* 0x004fce00078e0a77 */
.L_x_341:
[C---:B------:R-:W-:Y:S01]  /*1e00*/  LOP3.LUT R31, R30.reuse, 0xffff, RZ, 0xc0, !PT ;  /* 0x0000ffff1e1f7812 */ /* 0x040fe200078ec0ff */
[----:B------:R-:W-:Y:S01]  /*1e10*/  ULDC.64 UR4, c[0x0][0xa20] ;  /* 0x0002880000047ab9 */ /* 0x000fe20000000a00 */
[----:B------:R0:W-:Y:S01]  /*1e20*/  STL [R1+0x80], R29 ;  /* 0x0000801d01007387 */ /* 0x0001e20000100800 */
[----:B------:R-:W-:Y:S02]  /*1e30*/  ISETP.NE.U32.AND P1, PT, RZ, UR4, PT ;  /* 0x00000004ff007c0c */ /* 0x000fe4000bf25070 */
[C---:B------:R-:W-:Y:S01]  /*1e40*/  LOP3.LUT R3, R30.reuse, 0xff000000, RZ, 0xc0, !PT ;  /* 0xff0000001e037812 */ /* 0x040fe200078ec0ff */
[----:B------:R0:W-:Y:S01]  /*1e50*/  STL [R1+0x50], R31 ;  /* 0x0000501f01007387 */ /* 0x0001e20000100800 */
[----:B------:R-:W-:Y:S02]  /*1e60*/  ISETP.NE.AND.EX P1, PT, RZ, UR5, PT, P1 ;  /* 0x00000005ff007c0c */ /* 0x000fe4000bf25310 */
[----:B------:R-:W-:Y:S02]  /*1e70*/  LOP3.LUT R0, R30, 0xff0000, RZ, 0xc0, !PT ;  /* 0x00ff00001e007812 */ /* 0x000fe400078ec0ff */
[----:B------:R-:W-:-:S04]  /*1e80*/  SHF.R.U32.HI R3, RZ, 0x8, R3 ;  /* 0x00000008ff037819 */ /* 0x000fc80000011603 */
[----:B------:R-:W-:-:S05]  /*1e90*/  LEA.HI R8, R0, R3, RZ, 0x10 ;  /* 0x0000000300087211 */ /* 0x000fca00078f80ff */
[----:B0-----:R-:W-:Y:S05]  /*1ea0*/  @!P1 BRA `(.L_x_342) ;  /* 0x0000000000109947 */ /* 0x001fea0003800000 */
[----:B------:R-:W-:-:S04]  /*1eb0*/  IADD3 R4, P0, R34, UR4, RZ ;  /* 0x0000000422047c10 */ /* 0x000fc8000ff1e0ff */
[----:B------:R-:W-:-:S05]  /*1ec0*/  IADD3.X R5, R33, UR5, RZ, P0, !PT ;  /* 0x0000000521057c10 */ /* 0x000fca00087fe4ff */
[----:B------:R0:W5:Y:S01]  /*1ed0*/  LDG.E R27, desc[UR42][R4.64] ;  /* 0x0000002a041b7981 */ /* 0x000162000c1e1900 */
[----:B------:R-:W-:Y:S05]  /*1ee0*/  BRA `(.L_x_343) ;  /* 0x0000000000107947 */ /* 0x000fea0003800000 */
.L_x_342:
[----:B------:R-:W-:Y:S05]  /*1ef0*/  @!P0 BRA `(.L_x_343) ;  /* 0x00000000000c8947 */ /* 0x000fea0003800000 */
[----:B------:R-:W2:Y:S04]  /*1f00*/  LDG.E R0, desc[UR42][R4.64] ;  /* 0x0000002a04007981 */ /* 0x000ea8000c1e1900 */
[----:B------:R-:W2:Y:S02]  /*1f10*/  LDG.E R27, desc[UR42][R4.64+0x4] ;  /* 0x0000042a041b7981 */ /* 0x000ea4000c1e1900 */
[----:B--2---:R-:W-:-:S07]  /*1f20*/  IADD3 R27, -R0, R27, RZ ;  /* 0x0000001b001b7210 */ /* 0x004fce0007ffe1ff */
.L_x_343:
[----:B------:R-:W-:Y:S01]  /*1f30*/  ULDC.64 UR4, c[0x0][0xa10] ;  /* 0x0002840000047ab9 */ /* 0x000fe20000000a00 */
[----:B------:R-:W2:Y:S01]  /*1f40*/  LDL.LU R30, [R1+0x10] ;  /* 0x00001000011e7983 */ /* 0x000ea20000300800 */
[----:B------:R-:W-:-:S04]  /*1f50*/  ISETP.NE.U32.AND P0, PT, RZ, UR4, PT ;  /* 0x00000004ff007c0c */ /* 0x000fc8000bf05070 */
[----:B------:R-:W-:Y:S01]  /*1f60*/  ISETP.NE.AND.EX P0, PT, RZ, UR5, PT, P0 ;  /* 0x00000005ff007c0c */ /* 0x000fe2000bf05300 */
[----:B------:R-:W-:Y:S02]  /*1f70*/  ULDC.64 UR4, c[0x0][0xa30] ;  /* 0x00028c0000047ab9 */ /* 0x000fe40000000a00 */
[----:B------:R-:W-:-:S10]  /*1f80*/  ISETP.NE.U32.AND P1, PT, RZ, UR4, PT ;  /* 0x00000004ff007c0c */ /* 0x000fd4000bf25070 */
[----:B------:R-:W1:Y:S02]  /*1f90*/  @P0 LDC.64 R6, c[0x0][0xa10] ;  /* 0x00028400ff060b82 */ /* 0x000e640000000a00 */
[----:B-1----:R-:W-:-:S05]  /*1fa0*/  @P0 IMAD.WIDE R6, R32, 0x4, R6 ;  /* 0x0000000420060825 */ /* 0x002fca00078e0206 */
[----:B------:R-:W3:Y:S04]  /*1fb0*/  @P0 LDG.E R0, desc[UR42][R6.64] ;  /* 0x0000002a06000981 */ /* 0x000ee8000c1e1900 */
[----:B------:R1:W3:Y:S01]  /*1fc0*/  @P0 LDG.E R3, desc[UR42][R6.64+0x4] ;  /* 0x0000042a06030981 */ /* 0x0002e2000c1e1900 */
[----:B------:R-:W-:Y:S01]  /*1fd0*/  ISETP.NE.AND.EX P1, PT, RZ, UR5, PT, P1 ;  /* 0x00000005ff007c0c */ /* 0x000fe2000bf25310 */
[----:B-----5:R-:W-:-:S12]  /*1fe0*/  IMAD.MOV.U32 R24, RZ, RZ, R27 ;  /* 0x000000ffff187224 */ /* 0x020fd800078e001b */
[----:B0-----:R-:W-:-:S04]  /*1ff0*/  @P1 IADD3 R4, P2, R34, UR4, RZ ;  /* 0x0000000422041c10 */ /* 0x001fc8000ff5e0ff */
[----:B------:R-:W-:-:S05]  /*2000*/  @P1 IADD3.X R5, R33, UR5, RZ, P2, !PT ;  /* 0x0000000521051c10 */ /* 0x000fca00097fe4ff */
[----:B------:R0:W5:Y:S01]  /*2010*/  @P1 LDG.E R24, desc[UR42][R4.64] ;  /* 0x0000002a04181981 */ /* 0x000162000c1e1900 */
[----:B------:R-:W-:Y:S01]  /*2020*/  IMAD.IADD R9, R27, 0x1, -R10 ;  /* 0x000000011b097824 */ /* 0x000fe200078e0a0a */
[----:B------:R-:W-:Y:S01]  /*2030*/  LOP3.LUT R12, R8, 0xff, RZ, 0xc0, !PT ;  /* 0x000000ff080c7812 */ /* 0x000fe200078ec0ff */
[----:B------:R-:W-:Y:S01]  /*2040*/  BSSY B0, `(.L_x_344) ;  /* 0x000002d000007945 */ /* 0x000fe20003800000 */
[----:B------:R-:W-:Y:S01]  /*2050*/  SHF.R.U32.HI R11, RZ, 0x10, R8 ;  /* 0x00000010ff0b7819 */ /* 0x000fe20000011608 */
[----:B-1----:R-:W-:Y:S02]  /*2060*/  IMAD.MOV.U32 R7, RZ, RZ, RZ ;  /* 0x000000ffff077224 */ /* 0x002fe400078e00ff */
[----:B------:R0:W-:Y:S04]  /*2070*/  STL [R1+0x8c], R12 ;  /* 0x00008c0c01007387 */ /* 0x0001e80000100800 */
[----:B------:R0:W-:Y:S01]  /*2080*/  STL [R1+0x70], R11 ;  /* 0x0000700b01007387 */ /* 0x0001e20000100800 */
[----:B--2---:R-:W-:Y:S01]  /*2090*/  LOP3.LUT R30, R30, 0xffffffef, RZ, 0xc0, !PT ;  /* 0xffffffef1e1e7812 */ /* 0x004fe200078ec0ff */
[----:B---3--:R-:W-:-:S04]  /*20a0*/  @P0 IMAD.IADD R2, R3, 0x1, -R0 ;  /* 0x0000000103020824 */ /* 0x008fc800078e0a00 */
[----:B------:R-:W-:-:S05]  /*20b0*/  IMAD.IADD R126, R9, 0x1, R2 ;  /* 0x00000001097e7824 */ /* 0x000fca00078e0202 */
[C---:B------:R-:W-:Y:S02]  /*20c0*/  ISETP.GE.AND P3, PT, R126.reuse, 0x1, PT ;  /* 0x000000017e00780c */ /* 0x040fe40003f66270 */
[----:B------:R-:W-:-:S04]  /*20d0*/  IADD3 R0, R126, 0x7f, RZ ;  /* 0x0000007f7e007810 */ /* 0x000fc80007ffe0ff */
[----:B------:R-:W-:-:S04]  /*20e0*/  SHF.R.S32.HI R3, RZ, 0x1f, R0 ;  /* 0x0000001fff037819 */ /* 0x000fc80000011400 */
[----:B------:R-:W-:-:S03]  /*20f0*/  LEA.HI R3, R3, R0, RZ, 0x7 ;  /* 0x0000000003037211 */ /* 0x000fc600078f38ff */
[----:B------:R-:W-:Y:S02]  /*2100*/  @P3 LOP3.LUT R30, R30, 0x10, RZ, 0xfc, !PT ;  /* 0x000000101e1e3812 */ /* 0x000fe400078efcff */
[----:B------:R-:W-:-:S03]  /*2110*/  SHF.R.S32.HI R118, RZ, 0x7, R3 ;  /* 0x00000007ff767819 */ /* 0x000fc60000011403 */
[----:B------:R0:W-:Y:S01]  /*2120*/  STL [R1+0x10], R30 ;  /* 0x0000101e01007387 */ /* 0x0001e20000100800 */
[----:B------:R-:W-:Y:S05]  /*2130*/  @!P3 BRA `(.L_x_345) ;  /* 0x000000000074b947 */ /* 0x000fea0003800000 */
[----:B------:R-:W-:Y:S01]  /*2140*/  ISETP.NE.AND P0, PT, R11, RZ, PT ;  /* 0x000000ff0b00720c */ /* 0x000fe20003f05270 */
[----:B------:R-:W-:-:S03]  /*2150*/  ULDC UR4, c[0x0][0x9f0] ;  /* 0x00027c0000047ab9 */ /* 0x000fc60000000800 */
[----:B0-----:R-:W-:-:S04]  /*2160*/  SEL R11, R11, UR4, P0 ;  /* 0x000000040b0b7c07 */ /* 0x001fc80008000000 */
[-C--:B------:R-:W-:Y:S02]  /*2170*/  IABS R6, R11.reuse ;  /* 0x0000000b00067213 */ /* 0x080fe40000000000 */
[----:B------:R-:W-:Y:S02]  /*2180*/  IADD3 R0, R118, -0x1, R11 ;  /* 0xffffffff76007810 */ /* 0x000fe40007ffe00b */
[----:B------:R-:W0:Y:S01]  /*2190*/  I2F.RP R3, R6 ;  /* 0x0000000600037306 */ /* 0x000e220000209400 */
[-C--:B------:R-:W-:Y:S02]  /*21a0*/  IABS R10, R11.reuse ;  /* 0x0000000b000a7213 */ /* 0x080fe40000000000 */
[----:B------:R-:W-:Y:S02]  /*21b0*/  IABS R8, R0 ;  /* 0x0000000000087213 */ /* 0x000fe40000000000 */
[----:B------:R-:W-:-:S04]  /*21c0*/  LOP3.LUT R0, R0, R11, RZ, 0x3c, !PT ;  /* 0x0000000b00007212 */ /* 0x000fc800078e3cff */
[----:B------:R-:W-:Y:S01]  /*21d0*/  ISETP.GE.AND P2, PT, R0, RZ, PT ;  /* 0x000000ff0000720c */ /* 0x000fe20003f46270 */
[----:B0-----:R-:W0:Y:S02]  /*21e0*/  MUFU.RCP R3, R3 ;  /* 0x0000000300037308 */ /* 0x001e240000001000 */
[----:B0-----:R-:W-:Y:S02]  /*21f0*/  VIADD R4, R3, 0xffffffe ;  /* 0x0ffffffe03047836 */ /* 0x001fe40000000000 */
[----:B------:R-:W-:-:S04]  /*2200*/  IMAD.MOV R3, RZ, RZ, -R10 ;  /* 0x000000ffff037224 */ /* 0x000fc800078e0a0a */
[----:B------:R0:W1:Y:S02]  /*2210*/  F2I.FTZ.U32.TRUNC.NTZ R5, R4 ;  /* 0x0000000400057305 */ /* 0x000064000021f000 */
[----:B0-----:R-:W-:Y:S01]  /*2220*/  MOV R4, RZ ;  /* 0x000000ff00047202 */ /* 0x001fe20000000f00 */
[----:B-1----:R-:W-:-:S04]  /*2230*/  IMAD.MOV R7, RZ, RZ, -R5 ;  /* 0x000000ffff077224 */ /* 0x002fc800078e0a05 */
[----:B------:R-:W-:-:S04]  /*2240*/  IMAD R7, R7, R6, RZ ;  /* 0x0000000607077224 */ /* 0x000fc800078e02ff */
[----:B------:R-:W-:-:S06]  /*2250*/  IMAD.HI.U32 R5, R5, R7, R4 ;  /* 0x0000000705057227 */ /* 0x000fcc00078e0004 */
        /* <DEDUP_REMOVED lines=9> */
[----:B------:R-:W-:-:S04]  /*22f0*/  @!P1 LOP3.LUT R5, RZ, R11, RZ, 0x33, !PT ;  /* 0x0000000bff059212 */ /* 0x000fc800078e33ff */
[----:B------:R-:W-:-:S07]  /*2300*/  MOV R7, R5 ;  /* 0x0000000500077202 */ /* 0x000fce0000000f00 */
.L_x_345:
[----:B------:R-:W-:Y:S05]  /*2310*/  BSYNC B0 ;  /* 0x0000000000007941 */ /* 0x000fea0003800000 */
.L_x_344:
[----:B------:R-:W-:-:S05]  /*2320*/  IMAD R0, R12, R7, RZ ;  /* 0x000000070c007224 */ /* 0x000fca00078e02ff */
[C---:B------:R-:W-:Y:S01]  /*2330*/  VIADDMNMX R7, R0.reuse, R7, R118, PT ;  /* 0x0000000700077246 */ /* 0x040fe20003800176 */
[----:B------:R-:W-:-:S04]  /*2340*/  IMAD R0, R0, 0x80, -R9 ;  /* 0x0000008000007824 */ /* 0x000fc800078e0a09 */
[----:B------:R-:W-:Y:S01]  /*2350*/  IMAD R7, R7, 0x80, -R9 ;  /* 0x0000008007077824 */ /* 0x000fe200078e0a09 */
[----:B------:R-:W-:-:S04]  /*2360*/  VIMNMX R0, RZ, R0, !PT ;  /* 0x00000000ff007248 */ /* 0x000fc80007fe0100 */
[----:B------:R-:W-:Y:S02]  /*2370*/  VIMNMX R7, R7, R2, PT ;  /* 0x0000000207077248 */ /* 0x000fe40003fe0100 */
[----:B------:R-:W-:Y:S02]  /*2380*/  SHF.R.U32.HI R25, RZ, 0x7, R0 ;  /* 0x00000007ff197819 */ /* 0x000fe40000011600 */
[----:B------:R-:W-:-:S03]  /*2390*/  ISETP.GT.AND P0, PT, R7, R0, PT ;  /* 0x000000000700720c */ /* 0x000fc60003f04270 */
[----:B------:R-:W-:-:S10]  /*23a0*/  IMAD.MOV.U32 R26, RZ, RZ, R25 ;  /* 0x000000ffff1a7224 */ /* 0x000fd400078e0019 */
[----:B------:R-:W-:-:S05]  /*23b0*/  @P0 VIADD R3, R7, 0x7f ;  /* 0x0000007f07030836 */ /* 0x000fca0000000000 */
[----:B------:R-:W-:-:S04]  /*23c0*/  @P0 SHF.R.S32.HI R0, RZ, 0x1f, R3 ;  /* 0x0000001fff000819 */ /* 0x000fc80000011403 */
[----:B------:R-:W-:-:S04]  /*23d0*/  @P0 LEA.HI R0, R0, R3, RZ, 0x7 ;  /* 0x0000000300000211 */ /* 0x000fc800078f38ff */
[----:B------:R-:W-:Y:S02]  /*23e0*/  @P0 SHF.R.S32.HI R26, RZ, 0x7, R0 ;  /* 0x00000007ff1a0819 */ /* 0x000fe40000011400 */
[----:B------:R-:W-:Y:S02]  /*23f0*/  PLOP3.LUT P0, PT, PT, PT, PT, 0x80, 0x0 ;  /* 0x000000000000781c */ /* 0x000fe40003f0f070 */
[----:B------:R-:W-:-:S13]  /*2400*/  ISETP.GT.AND P1, PT, R26, R25, PT ;  /* 0x000000191a00720c */ /* 0x000fda0003f24270 */
[----:B------:R-:W-:Y:S05]  /*2410*/  @!P1 BRA `(.L_x_346) ;  /* 0x000000ac00909947 */ /* 0x000fea0003800000 */
[----:B------:R-:W-:Y:S01]  /*2420*/  IADD3 R0, R22, 0x28400, RZ ;  /* 0x0002840016007810 */ /* 0x000fe20007ffe0ff */
[----:B------:R-:W-:Y:S03]  /*2430*/  BSSY B6, `(.L_x_347) ;  /* 0x0000013000067945 */ /* 0x000fe60003800000 */
[----:B------:R-:W-:-:S13]  /*2440*/  LOP3.LUT P0, RZ, R0, 0x3ff, RZ, 0xc0, !PT ;  /* 0x000003ff00ff7812 */ /* 0x000fda000780c0ff */
[----:B------:R-:W-:Y:S05]  /*2450*/  @!P0 BRA `(.L_x_348) ;  /* 0x0000000000408947 */ /* 0x000fea0003800000 */
[----:B------:R-:W-:Y:S01]  /*2460*/  MOV R14, 0x0 ;  /* 0x00000000000e7802 */ /* 0x000fe20000000f00 */
[----:B------:R-:W-:Y:S01]  /*2470*/  ULDC.64 UR4, c[0x4][0x1c8] ;  /* 0x0100720000047ab9 */ /* 0x000fe20000000a00 */
[----:B------:R-:W-:Y:S01]  /*2480*/  ULDC.64 UR6, c[0x4][0x130] ;  /* 0x01004c0000067ab9 */ /* 0x000fe20000000a00 */
[----:B0-----:R-:W-:Y:S01]  /*2490*/  IMAD.U32 R4, RZ, RZ, UR4 ;  /* 0x00000004ff047e24 */ /* 0x001fe2000f8e00ff */
[----:B------:R-:W-:Y:S01]  /*24a0*/  MOV R10, UR6 ;  /* 0x00000006000a7c02 */ /* 0x000fe20008000f00 */
[----:B------:R-:W-:Y:S01]  /*24b0*/  IMAD.U32 R5, RZ, RZ, UR5 ;  /* 0x00000005ff057e24 */ /* 0x000fe2000f8e00ff */
[----:B------:R-:W0:Y:S01]  /*24c0*/  LDC.64 R14, c[0x4][R14] ;  /* 0x010000000e0e7b82 */ /* 0x000e220000000a00 */
[----:B------:R-:W-:Y:S01]  /*24d0*/  ULDC.64 UR4, c[0x4][0x1d0] ;  /* 0x0100740000047ab9 */ /* 0x000fe20000000a00 */
[----:B------:R-:W-:Y:S02]  /*24e0*/  IMAD.U32 R11, RZ, RZ, UR7 ;  /* 0x00000007ff0b7e24 */ /* 0x000fe4000f8e00ff */
[----:B------:R-:W-:-:S02]  /*24f0*/  IMAD.U32 R6, RZ, RZ, UR4 ;  /* 0x00000004ff067e24 */ /* 0x000fc4000f8e00ff */
[----:B------:R-:W-:Y:S02]  /*2500*/  IMAD.U32 R7, RZ, RZ, UR5 ;  /* 0x00000005ff077e24 */ /* 0x000fe4000f8e00ff */
[----:B------:R-:W-:Y:S02]  /*2510*/  IMAD.MOV.U32 R8, RZ, RZ, 0x70 ;  /* 0x00000070ff087424 */ /* 0x000fe400078e00ff */
[----:B------:R-:W-:Y:S02]  /*2520*/  IMAD.MOV.U32 R12, RZ, RZ, 0x1 ;  /* 0x00000001ff0c7424 */ /* 0x000fe400078e00ff */
[----:B------:R-:W-:-:S07]  /*2530*/  IMAD.MOV.U32 R13, RZ, RZ, RZ ;  /* 0x000000ffff0d7224 */ /* 0x000fce00078e00ff */
[----:B------:R-:W-:-:S07]  /*2540*/  LEPC R20, `(.L_x_348) ;  /* 0x000000001014794e */ /* 0x000fce0000000000 */
[----:B0----5:R-:W-:Y:S05]  /*2550*/  CALL.ABS.NOINC R14 ;  /* 0x000000000e007343 */ /* 0x021fea0003c00000 */
.L_x_348:
[----:B------:R-:W-:Y:S05]  /*2560*/  BSYNC B6 ;  /* 0x0000000000067941 */ /* 0x000fea0003800000 */
.L_x_347:
        /* <DEDUP_REMOVED lines=20> */
.L_x_350:
[----:B------:R-:W-:Y:S05]  /*26b0*/  BSYNC B6 ;  /* 0x0000000000067941 */ /* 0x000fea0003800000 */
.L_x_349:
[----:B------:R-:W-:Y:S01]  /*26c0*/  ULDC.64 UR4, c[0x0][0x9f8] ;  /* 0x00027e0000047ab9 */ /* 0x000fe20000000a00 */
[----:B------:R-:W-:Y:S01]  /*26d0*/  MOV R0, R32 ;  /* 0x0000002000007202 */ /* 0x000fe20000000f00 */
[----:B------:R-:W1:Y:S01]  /*26e0*/  LDC R35, c[0x0][0x3f4] ;  /* 0x0000fd00ff237b82 */ /* 0x000e620000000800 */
[----:B------:R-:W-:Y:S01]  /*26f0*/  ISETP.NE.U32.AND P0, PT, RZ, UR4, PT ;  /* 0x00000004ff007c0c */ /* 0x000fe2000bf05070 */
[----:B------:R-:W-:-:S03]  /*2700*/  IMAD.MOV.U32 R20, RZ, RZ, R30 ;  /* 0x000000ffff147224 */ /* 0x000fc600078e001e */
[----:B------:R-:W-:Y:S01]  /*2710*/  ISETP.NE.AND.EX P0, PT, RZ, UR5, PT, P0 ;  /* 0x00000005ff007c0c */ /* 0x000fe2000bf05300 */
[----:B------:R-:W2:Y:S02]  /*2720*/  S2R R21, SR_TID.X ;  /* 0x0000000000157919 */ /* 0x000ea40000002100 */
[----:B------:R-:W3:Y:S01]  /*2730*/  LDC.64 R104, c[0x0][0x300] ;  /* 0x0000c000ff687b82 */ /* 0x000ee20000000a00 */
[----:B------:R-:W-:-:S07]  /*2740*/  IMAD.IADD R88, R28, 0x1, R27 ;  /* 0x000000011c587824 */ /* 0x000fce00078e021b */
[----:B0-----:R-:W0:Y:S02]  /*2750*/  LDC.64 R12, c[0x0][0x3f8] ;  /* 0x0000fe00ff0c7b82 */ /* 0x001e240000000a00 */
[----:B------:R-:W-:-:S04]  /*2760*/  @P0 IADD3 R4, P1, R34, UR4, RZ ;  /* 0x0000000422040c10 */ /* 0x000fc8000ff3e0ff */
[----:B------:R-:W-:Y:S01]  /*2770*/  @P0 IADD3.X R5, R33, UR5, RZ, P1, !PT ;  /* 0x0000000521050c10 */ /* 0x000fe20008ffe4ff */
[----:B------:R-:W-:-:S04]  /*2780*/  ULDC.64 UR4, c[0x0][0xa08] ;  /* 0x0002820000047ab9 */ /* 0x000fc80000000a00 */
[----:B------:R4:W4:Y:S01]  /*2790*/  @P0 LDG.E R0, desc[UR42][R4.64] ;  /* 0x0000002a04000981 */ /* 0x000922000c1e1900 */
[----:B-1----:R-:W-:Y:S02]  /*27a0*/  ISETP.GE.AND P2, PT, R16, R35, PT ;  /* 0x000000231000720c */ /* 0x002fe40003f46270 */
[----:B------:R-:W-:Y:S02]  /*27b0*/  LOP3.LUT R20, R20, 0xfffffffd, RZ, 0xc0, !PT ;  /* 0xfffffffd14147812 */ /* 0x000fe400078ec0ff */
[----:B------:R-:W-:Y:S02]  /*27c0*/  SHF.R.S32.HI R37, RZ, 0x1f, R88 ;  /* 0x0000001fff257819 */ /* 0x000fe40000011458 */
[----:B------:R-:W-:Y:S02]  /*27d0*/  ISETP.NE.U32.AND P0, PT, RZ, UR4, PT ;  /* 0x00000004ff007c0c */ /* 0x000fe4000bf05070 */
[----:B------:R-:W-:Y:S01]  /*27e0*/  SHF.R.S32.HI R36, RZ, 0x1f, R23 ;  /* 0x0000001fff247819 */ /* 0x000fe20000011417 */
[-C--:B---3--:R-:W-:Y:S01]  /*27f0*/  IMAD R6, R37, R104.reuse, RZ ;  /* 0x0000006825067224 */ /* 0x088fe200078e02ff */
[----:B--2---:R-:W-:Y:S01]  /*2800*/  SHF.R.U32.HI R32, RZ, 0x7, R21 ;  /* 0x00000007ff207819 */ /* 0x004fe20000011615 */
[----:B----4-:R-:W-:Y:S01]  /*2810*/  IMAD.WIDE.U32 R4, R88, R104, RZ ;  /* 0x0000006858047225 */ /* 0x010fe200078e00ff */
[----:B------:R-:W-:Y:S01]  /*2820*/  ISETP.NE.AND.EX P0, PT, RZ, UR5, PT, P0 ;  /* 0x00000005ff007c0c */ /* 0x000fe2000bf05300 */
[----:B------:R-:W-:Y:S01]  /*2830*/  ULDC.64 UR4, c[0x0][0x308] ;  /* 0x0000c20000047ab9 */ /* 0x000fe20000000a00 */
[----:B------:R-:W-:Y:S01]  /*2840*/  @P2 LOP3.LUT R20, R20, 0x2, RZ, 0xfc, !PT ;  /* 0x0000000214142812 */ /* 0x000fe200078efcff */
[----:B------:R-:W-:Y:S01]  /*2850*/  IMAD R3, R88, R105, R6 ;  /* 0x0000006958037224 */ /* 0x000fe200078e0206 */
[----:B------:R-:W-:Y:S01]  /*2860*/  ISETP.NE.AND P6, PT, R32, 0x1, PT ;  /* 0x000000012000780c */ /* 0x000fe20003fc5270 */
[----:B------:R-:W1:Y:S01]  /*2870*/  LDC.64 R6, c[0x0][0x408] ;  /* 0x00010200ff067b82 */ /* 0x000e620000000a00 */
[----:B------:R-:W-:Y:S01]  /*2880*/  IADD3 R27, R23, 0x20, RZ ;  /* 0x00000020171b7810 */ /* 0x000fe20007ffe0ff */
[----:B------:R2:W-:Y:S01]  /*2890*/  STL [R1+0x10], R20 ;  /* 0x0000101401007387 */ /* 0x0005e20000100800 */
[----:B------:R-:W-:-:S02]  /*28a0*/  IMAD.IADD R5, R5, 0x1, R3 ;  /* 0x0000000105057824 */ /* 0x000fc400078e0203 */
[----:B------:R-:W-:Y:S01]  /*28b0*/  IMAD.SHL.U32 R28, R23, 0x80, RZ ;  /* 0x00000080171c7824 */ /* 0x000fe200078e00ff */
[----:B------:R-:W3:Y:S01]  /*28c0*/  LDL R15, [R1+0x5c] ;  /* 0x00005c00010f7983 */ /* 0x000ee20000100800 */
[----:B------:R-:W-:-:S03]  /*28d0*/  IMAD.WIDE.U32 R4, R31, UR4, R4 ;  /* 0x000000041f047c25 */ /* 0x000fc6000f8e0004 */
[----:B------:R-:W4:Y:S01]  /*28e0*/  LDL R14, [R1+0x58] ;  /* 0x00005800010e7983 */ /* 0x000f220000100800 */
[----:B------:R-:W-:Y:S01]  /*28f0*/  IMAD R103, R31, UR5, R5 ;  /* 0x000000051f677c24 */ /* 0x000fe2000f8e0205 */
[----:B------:R-:W-:Y:S01]  /*2900*/  ULDC.64 UR4, c[0x0][0x310] ;  /* 0x0000c40000047ab9 */ /* 0x000fe20000000a00 */
[----:B------:R-:W-:Y:S01]  /*2910*/  IMAD.MOV.U32 R102, RZ, RZ, R4 ;  /* 0x000000ffff667224 */ /* 0x000fe200078e0004 */
[----:B--2---:R-:W2:Y:S01]  /*2920*/  LDL R20, [R1+0x60] ;  /* 0x0000600001147983 */ /* 0x004ea20000100800 */
[----:B0-----:R-:W-:-:S03]  /*2930*/  IMAD.WIDE.U32 R98, R23, R12, R18 ;  /* 0x0000000c17627225 */ /* 0x001fc600078e0012 */
[----:B------:R-:W4:Y:S01]  /*2940*/  LDL R11, [R1+0x54] ;  /* 0x00005400010b7983 */ /* 0x000f220000100800 */
[----:B------:R-:W-:Y:S02]  /*2950*/  VIADD R21, R23, 0x40 ;  /* 0x0000004017157836 */ /* 0x000fe40000000000 */
[----:B------:R-:W-:Y:S02]  /*2960*/  IMAD.SHL.U32 R27, R27, 0x80, RZ ;  /* 0x000000801b1b7824 */ /* 0x000fe400078e00ff */
[----:B------:R-:W-:Y:S01]  /*2970*/  IMAD.SHL.U32 R21, R21, 0x80, RZ ;  /* 0x0000008015157824 */ /* 0x000fe200078e00ff */
[----:B------:R-:W-:Y:S01]  /*2980*/  LOP3.LUT R28, R28, 0x380, RZ, 0xc0, !PT ;  /* 0x000003801c1c7812 */ /* 0x000fe200078ec0ff */
[----:B------:R-:W-:Y:S01]  /*2990*/  IMAD.WIDE.U32 R96, R23, R12, R16 ;  /* 0x0000000c17607225 */ /* 0x000fe200078e0010 */
[----:B------:R-:W-:Y:S02]  /*29a0*/  LOP3.LUT R27, R27, 0x380, RZ, 0xc0, !PT ;  /* 0x000003801b1b7812 */ /* 0x000fe400078ec0ff */
[----:B------:R-:W-:Y:S01]  /*29b0*/  LOP3.LUT R21, R21, 0x380, RZ, 0xc0, !PT ;  /* 0x0000038015157812 */ /* 0x000fe200078ec0ff */
[----:B------:R-:W-:-:S02]  /*29c0*/  VIADD R8, R23, 0x60 ;  /* 0x0000006017087836 */ /* 0x000fc40000000000 */
[----:B------:R-:W-:Y:S02]  /*29d0*/  IMAD.SHL.U32 R30, R23, 0x80, RZ ;  /* 0x00000080171e7824 */ /* 0x000fe400078e00ff */
[----:B------:R-:W-:-:S03]  /*29e0*/  IMAD.SHL.U32 R8, R8, 0x80, RZ ;  /* 0x0000008008087824 */ /* 0x000fc600078e00ff */
[----:B------:R-:W-:Y:S02]  /*29f0*/  LOP3.LUT R30, R30, 0x380, RZ, 0xc0, !PT ;  /* 0x000003801e1e7812 */ /* 0x000fe400078ec0ff */
[----:B------:R-:W-:Y:S02]  /*2a00*/  LOP3.LUT R8, R8, 0x380, RZ, 0xc0, !PT ;  /* 0x0000038008087812 */ /* 0x000fe400078ec0ff */
[----:B------:R-:W-:Y:S01]  /*2a10*/  SHF.R.U32.HI R30, RZ, 0x3, R30 ;  /* 0x00000003ff1e7819 */ /* 0x000fe2000001161e */
[C---:B------:R-:W-:Y:S01]  /*2a20*/  IMAD.SHL.U32 R90, R104.reuse, 0x20, RZ ;  /* 0x00000020685a7824 */ /* 0x040fe200078e00ff */
[----:B------:R-:W-:Y:S01]  /*2a30*/  SHF.L.U64.HI R91, R104, 0x5, R105 ;  /* 0x00000005685b7819 */ /* 0x000fe20000010269 */
[C---:B------:R-:W-:Y:S02]  /*2a40*/  VIADD R33, R23.reuse, 0x20 ;  /* 0x0000002017217836 */ /* 0x040fe40000000000 */
[----:B------:R-:W-:-:S03]  /*2a50*/  IMAD.WIDE.U32 R128, R23, R104, R90 ;  /* 0x0000006817807225 */ /* 0x000fc600078e005a */
[----:B------:R-:W-:Y:S01]  /*2a60*/  SHF.R.S32.HI R116, RZ, 0x1f, R33 ;  /* 0x0000001fff747819 */ /* 0x000fe20000011421 */
[C---:B-1----:R-:W-:Y:S01]  /*2a70*/  IMAD.WIDE.U32 R94, R23.reuse, R6, R18 ;  /* 0x00000006175e7225 */ /* 0x042fe200078e0012 */
[----:B------:R-:W-:-:S03]  /*2a80*/  IADD3 R33, R23, 0x60, RZ ;  /* 0x0000006017217810 */ /* 0x000fc60007ffe0ff */
[----:B------:R-:W-:-:S04]  /*2a90*/  IMAD.WIDE.U32 R92, R23, R6, R16 ;  /* 0x00000006175c7225 */ /* 0x000fc800078e0010 */
[C---:B------:R-:W-:Y:S01]  /*2aa0*/  VIADD R34, R23.reuse, 0x40 ;  /* 0x0000004017227836 */ /* 0x040fe20000000000 */
[----:B------:R-:W-:Y:S01]  /*2ab0*/  SHF.R.S32.HI R114, RZ, 0x1f, R33 ;  /* 0x0000001fff727819 */ /* 0x000fe20000011421 */
[----:B------:R-:W-:-:S03]  /*2ac0*/  IMAD.WIDE.U32 R46, R23, R104, R16 ;  /* 0x00000068172e7225 */ /* 0x000fc600078e0010 */
[----:B------:R-:W-:Y:S01]  /*2ad0*/  SHF.R.S32.HI R115, RZ, 0x1f, R34 ;  /* 0x0000001fff737819 */ /* 0x000fe20000011422 */
[----:B------:R-:W-:Y:S01]  /*2ae0*/  VIADD R124, R32, 0x8 ;  /* 0x00000008207c7836 */ /* 0x000fe20000000000 */
[C---:B------:R-:W-:Y:S01]  /*2af0*/  SHF.L.U64.HI R32, R104.reuse, 0x6, R105 ;  /* 0x0000000668207819 */ /* 0x040fe20000010269 */
[----:B------:R-:W-:Y:S01]  /*2b00*/  IMAD.SHL.U32 R125, R104, 0x80, RZ ;  /* 0x00000080687d7824 */ /* 0x000fe200078e00ff */
[----:B------:R-:W-:Y:S02]  /*2b10*/  SHF.R.S32.HI R3, RZ, 0x1f, R0 ;  /* 0x0000001fff037819 */ /* 0x000fe40000011400 */
[----:B------:R-:W-:Y:S01]  /*2b20*/  SEL R100, R0, RZ, !P0 ;  /* 0x000000ff00647207 */ /* 0x000fe20004000000 */
[----:B------:R-:W-:Y:S01]  /*2b30*/  IMAD R0, R36, R12, RZ ;  /* 0x0000000c24007224 */ /* 0x000fe200078e02ff */
[----:B------:R-:W-:-:S03]  /*2b40*/  SEL R3, R3, RZ, !P0 ;  /* 0x000000ff03037207 */ /* 0x000fc60004000000 */
[----:B------:R-:W-:-:S04]  /*2b50*/  IMAD.WIDE.U32 R102, R100, UR4, R102 ;  /* 0x0000000464667c25 */ /* 0x000fc8000f8e0066 */
[----:B------:R-:W-:-:S04]  /*2b60*/  IMAD R43, R3, UR4, RZ ;  /* 0x00000004032b7c24 */ /* 0x000fc8000f8e02ff */
[----:B------:R-:W-:Y:S01]  /*2b70*/  IMAD R43, R100, UR5, R43 ;  /* 0x00000005642b7c24 */ /* 0x000fe2000f8e022b */
[----:B------:R-:W-:Y:S05]  /*2b80*/  @!P6 WARPSYNC.ALL ;  /* 0x000000000000e948 */ /* 0x000fea0003800000 */
[----:B------:R-:W-:Y:S02]  /*2b90*/  ULDC.64 UR4, c[0x0][0x330] ;  /* 0x0000cc0000047ab9 */ /* 0x000fe40000000a00 */
[----:B------:R-:W-:-:S04]  /*2ba0*/  IMAD.WIDE.U32 R4, R31, UR4, R16 ;  /* 0x000000041f047c25 */ /* 0x000fc8000f8e0010 */
[----:B------:R-:W-:Y:S01]  /*2bb0*/  IMAD R5, R31, UR5, R5 ;  /* 0x000000051f057c24 */ /* 0x000fe2000f8e0205 */
[----:B------:R-:W-:Y:S02]  /*2bc0*/  ULDC.64 UR4, c[0x0][0x338] ;  /* 0x0000ce0000047ab9 */ /* 0x000fe40000000a00 */
[----:B------:R-:W-:Y:S01]  /*2bd0*/  IMAD R111, R3, UR4, RZ ;  /* 0x00000004036f7c24 */ /* 0x000fe2000f8e02ff */
[----:B------:R-:W-:-:S03]  /*2be0*/  SEL R3, R35, RZ, P2 ;  /* 0x000000ff23037207 */ /* 0x000fc60001000000 */
[C---:B------:R-:W-:Y:S02]  /*2bf0*/  IMAD R111, R100.reuse, UR5, R111 ;  /* 0x00000005646f7c24 */ /* 0x040fe4000f8e026f */
[----:B------:R-:W-:Y:S01]  /*2c00*/  IMAD.WIDE.U32 R100, R100, UR4, R4 ;  /* 0x0000000464647c25 */ /* 0x000fe2000f8e0004 */
[----:B------:R-:W-:Y:S03]  /*2c10*/  @!P6 BAR.SYNC.DEFER_BLOCKING 0x9, 0x100 ;  /* 0x024400000000eb1d */ /* 0x000fe60000010000 */
[C---:B------:R-:W-:Y:S02]  /*2c20*/  IMAD R5, R23.reuse, R13, R0 ;  /* 0x0000000d17057224 */ /* 0x040fe400078e0200 */
[----:B------:R-:W-:Y:S01]  /*2c30*/  IMAD R0, R36, R6, RZ ;  /* 0x0000000624007224 */ /* 0x000fe200078e02ff */
[C---:B------:R-:W-:Y:S01]  /*2c40*/  IADD3 R88, P0, R23.reuse, R88, RZ ;  /* 0x0000005817587210 */ /* 0x040fe20007f1e0ff */
[----:B------:R-:W-:Y:S01]  /*2c50*/  IMAD.IADD R3, R16, 0x1, R3 ;  /* 0x0000000110037824 */ /* 0x000fe200078e0203 */
[----:B------:R-:W-:Y:S01]  /*2c60*/  ULDC UR4, c[0x0][0x2f4] ;  /* 0x0000bd0000047ab9 */ /* 0x000fe20000000800 */
[----:B------:R-:W-:-:S03]  /*2c70*/  IMAD R9, R23, R7, R0 ;  /* 0x0000000717097224 */ /* 0x000fc600078e0200 */
[----:B------:R-:W-:-:S04]  /*2c80*/  SHF.R.S32.HI R0, RZ, 0x1f, R3 ;  /* 0x0000001fff007819 */ /* 0x000fc80000011403 */
[CC--:B------:R-:W-:Y:S02]  /*2c90*/  LEA.HI R108, R0.reuse, R3.reuse, RZ, 0x4 ;  /* 0x00000003006c7211 */ /* 0x0c0fe400078f20ff */
[----:B------:R-:W-:Y:S01]  /*2ca0*/  LEA.HI R4, R0, R3, RZ, 0x7 ;  /* 0x0000000300047211 */ /* 0x000fe200078f38ff */
[----:B------:R-:W-:Y:S01]  /*2cb0*/  IMAD.IADD R97, R5, 0x1, R97 ;  /* 0x0000000105617824 */ /* 0x000fe200078e0261 */
[--C-:B------:R-:W-:Y:S02]  /*2cc0*/  LOP3.LUT R3, R27, 0x70, R108.reuse, 0xf8, !PT ;  /* 0x000000701b037812 */ /* 0x100fe400078ef86c */
[----:B------:R-:W-:Y:S02]  /*2cd0*/  IADD3 R99, R99, R5, RZ ;  /* 0x0000000563637210 */ /* 0x000fe40007ffe0ff */
[----:B------:R-:W-:Y:S01]  /*2ce0*/  LOP3.LUT R0, R28, 0x70, R108, 0xf8, !PT ;  /* 0x000000701c007812 */ /* 0x000fe200078ef86c */
[C---:B------:R-:W-:Y:S01]  /*2cf0*/  VIADD R28, R23.reuse, 0x20 ;  /* 0x00000020171c7836 */ /* 0x040fe20000000000 */
[----:B------:R-:W-:-:S02]  /*2d00*/  IADD3 R27, R23, 0x40, RZ ;  /* 0x00000040171b7810 */ /* 0x000fc40007ffe0ff */
[----:B------:R-:W-:Y:S01]  /*2d10*/  LOP3.LUT R5, R21, 0x70, R108, 0xf8, !PT ;  /* 0x0000007015057812 */ /* 0x000fe200078ef86c */
[----:B------:R-:W-:Y:S02]  /*2d20*/  VIADD R21, R23, 0x60 ;  /* 0x0000006017157836 */ /* 0x000fe40000000000 */
[----:B------:R-:W-:Y:S02]  /*2d30*/  IMAD.SHL.U32 R27, R27, 0x80, RZ ;  /* 0x000000801b1b7824 */ /* 0x000fe400078e00ff */
[----:B------:R-:W-:Y:S02]  /*2d40*/  IMAD.SHL.U32 R28, R28, 0x80, RZ ;  /* 0x000000801c1c7824 */ /* 0x000fe400078e00ff */
[----:B------:R-:W-:Y:S01]  /*2d50*/  IMAD.SHL.U32 R21, R21, 0x80, RZ ;  /* 0x0000008015157824 */ /* 0x000fe200078e00ff */
[----:B------:R-:W-:Y:S02]  /*2d60*/  LOP3.LUT R27, R27, 0x380, RZ, 0xc0, !PT ;  /* 0x000003801b1b7812 */ /* 0x000fe400078ec0ff */
[----:B------:R-:W-:-:S02]  /*2d70*/  LOP3.LUT R28, R28, 0x380, RZ, 0xc0, !PT ;  /* 0x000003801c1c7812 */ /* 0x000fc400078ec0ff */
[----:B------:R-:W-:Y:S02]  /*2d80*/  LOP3.LUT R21, R21, 0x380, RZ, 0xc0, !PT ;  /* 0x0000038015157812 */ /* 0x000fe400078ec0ff */
[----:B------:R-:W-:Y:S02]  /*2d90*/  SHF.L.U32 R4, R4, 0x7, RZ ;  /* 0x0000000704047819 */ /* 0x000fe400000006ff */
[----:B------:R-:W-:Y:S02]  /*2da0*/  SHF.R.U32.HI R28, RZ, 0x3, R28 ;  /* 0x00000003ff1c7819 */ /* 0x000fe4000001161c */
[----:B------:R-:W-:Y:S02]  /*2db0*/  SHF.R.U32.HI R27, RZ, 0x3, R27 ;  /* 0x00000003ff1b7819 */ /* 0x000fe4000001161b */
[----:B------:R-:W-:Y:S02]  /*2dc0*/  LOP3.LUT R8, R8, 0x70, R108, 0xf8, !PT ;  /* 0x0000007008087812 */ /* 0x000fe400078ef86c */
[----:B------:R-:W-:-:S02]  /*2dd0*/  SHF.R.U32.HI R21, RZ, 0x3, R21 ;  /* 0x00000003ff157819 */ /* 0x000fc40000011615 */
[----:B------:R-:W-:Y:S01]  /*2de0*/  LOP3.LUT R31, R0, R30, RZ, 0x3c, !PT ;  /* 0x0000001e001f7212 */ /* 0x000fe200078e3cff */
[----:B------:R-:W-:Y:S01]  /*2df0*/  IMAD R0, R36, R104, RZ ;  /* 0x0000006824007224 */ /* 0x000fe200078e02ff */
[----:B------:R-:W-:Y:S02]  /*2e00*/  LOP3.LUT R4, R4, 0xffffc000, RZ, 0xc0, !PT ;  /* 0xffffc00004047812 */ /* 0x000fe400078ec0ff */
[----:B------:R-:W-:Y:S02]  /*2e10*/  LOP3.LUT R3, R3, R28, RZ, 0x3c, !PT ;  /* 0x0000001c03037212 */ /* 0x000fe400078e3cff */
[----:B------:R-:W-:Y:S01]  /*2e20*/  LOP3.LUT R5, R5, R27, RZ, 0x3c, !PT ;  /* 0x0000001b05057212 */ /* 0x000fe200078e3cff */
[----:B------:R-:W-:Y:S01]  /*2e30*/  IMAD R41, R23, R105, R0 ;  /* 0x0000006917297224 */ /* 0x000fe200078e0200 */
[----:B------:R-:W-:Y:S02]  /*2e40*/  LOP3.LUT R27, R8, R21, RZ, 0x3c, !PT ;  /* 0x00000015081b7212 */ /* 0x000fe400078e3cff */
[----:B---3--:R-:W-:-:S02]  /*2e50*/  IADD3 R30, R3, R4, R15 ;  /* 0x00000004031e7210 */ /* 0x008fc40007ffe00f */
[-C--:B--2---:R-:W-:Y:S02]  /*2e60*/  IADD3 R31, R31, R4.reuse, R20 ;  /* 0x000000041f1f7210 */ /* 0x084fe40007ffe014 */
[-C--:B----4-:R-:W-:Y:S02]  /*2e70*/  IADD3 R28, R5, R4.reuse, R14 ;  /* 0x00000004051c7210 */ /* 0x090fe40007ffe00e */
[----:B------:R-:W-:Y:S01]  /*2e80*/  IADD3 R27, R27, R4, R11 ;  /* 0x000000041b1b7210 */ /* 0x000fe20007ffe00b */
[----:B------:R-:W-:Y:S01]  /*2e90*/  IMAD.IADD R4, R41, 0x1, R129 ;  /* 0x0000000129047824 */ /* 0x000fe200078e0281 */
[----:B------:R-:W-:Y:S01]  /*2ea0*/  IADD3 R3, P1, R90, R128, RZ ;  /* 0x000000805a037210 */ /* 0x000fe20007f3e0ff */
[----:B------:R-:W-:Y:S02]  /*2eb0*/  IMAD.IADD R95, R95, 0x1, R9 ;  /* 0x000000015f5f7824 */ /* 0x000fe400078e0209 */
[----:B------:R-:W-:Y:S01]  /*2ec0*/  IMAD.IADD R93, R9, 0x1, R93 ;  /* 0x00000001095d7824 */ /* 0x000fe200078e025d */
[----:B-----5:R-:W-:Y:S01]  /*2ed0*/  SHF.R.S32.HI R9, RZ, 0x1f, R24 ;  /* 0x0000001fff097819 */ /* 0x020fe20000011418 */
[----:B------:R-:W-:Y:S01]  /*2ee0*/  IMAD.X R33, R4, 0x1, R91, P1 ;  /* 0x0000000104217824 */ /* 0x000fe200008e065b */
[----:B------:R-:W-:Y:S01]  /*2ef0*/  IADD3 R34, P1, R3, R90, RZ ;  /* 0x0000005a03227210 */ /* 0x000fe20007f3e0ff */
[----:B------:R-:W-:Y:S01]  /*2f00*/  IMAD.X R89, R36, 0x1, R37, P0 ;  /* 0x0000000124597824 */ /* 0x000fe200000e0625 */
[----:B------:R-:W-:Y:S01]  /*2f10*/  IADD3 R40, P0, R102, R46, RZ ;  /* 0x0000002e66287210 */ /* 0x000fe20007f1e0ff */
[----:B------:R-:W-:-:S02]  /*2f20*/  IMAD R10, R9, R12, RZ ;  /* 0x0000000c090a7224 */ /* 0x000fc400078e02ff */
[----:B------:R-:W-:Y:S02]  /*2f30*/  IMAD R9, R9, R6, RZ ;  /* 0x0000000609097224 */ /* 0x000fe400078e02ff */
[----:B------:R-:W-:Y:S02]  /*2f40*/  IMAD.IADD R36, R47, 0x1, R41 ;  /* 0x000000012f247824 */ /* 0x000fe400078e0229 */
[----:B------:R-:W-:Y:S02]  /*2f50*/  IMAD.IADD R42, R103, 0x1, R43 ;  /* 0x00000001672a7824 */ /* 0x000fe400078e022b */
[----:B------:R-:W-:Y:S01]  /*2f60*/  IMAD.X R37, R33, 0x1, R91, P1 ;  /* 0x0000000121257824 */ /* 0x000fe200008e065b */
[----:B------:R-:W-:Y:S01]  /*2f70*/  IADD3 R43, P1, R102, 0x80, RZ ;  /* 0x00000080662b7810 */ /* 0x000fe20007f3e0ff */
[----:B------:R-:W-:Y:S01]  /*2f80*/  IMAD R39, R24, R13, R10 ;  /* 0x0000000d18277224 */ /* 0x000fe200078e020a */
[----:B------:R-:W-:Y:S01]  /*2f90*/  IADD3 R44, P2, R40, 0x80, RZ ;  /* 0x00000080282c7810 */ /* 0x000fe20007f5e0ff */
[----:B------:R-:W-:Y:S01]  /*2fa0*/  IMAD.WIDE.U32 R98, R24, R12, R98 ;  /* 0x0000000c18627225 */ /* 0x000fe200078e0062 */
[----:B------:R-:W-:-:S03]  /*2fb0*/  LOP3.LUT R41, R108, 0xfffffff0, RZ, 0xc0, !PT ;  /* 0xfffffff06c297812 */ /* 0x000fc600078ec0ff */
[----:B------:R-:W-:Y:S01]  /*2fc0*/  IMAD.WIDE.U32 R96, R24, R12, R96 ;  /* 0x0000000c18607225 */ /* 0x000fe200078e0060 */
[----:B------:R-:W-:-:S03]  /*2fd0*/  SHF.L.U64.HI R21, R12, 0x5, R13 ;  /* 0x000000050c157819 */ /* 0x000fc6000001020d */
[C---:B------:R-:W-:Y:S02]  /*2fe0*/  IMAD R107, R24.reuse, R7, R9 ;  /* 0x00000007186b7224 */ /* 0x040fe400078e0209 */
[----:B------:R-:W-:Y:S01]  /*2ff0*/  IMAD.WIDE.U32 R94, R24, R6, R94 ;  /* 0x00000006185e7225 */ /* 0x000fe200078e005e */
[----:B------:R-:W-:-:S03]  /*3000*/  SHF.L.U64.HI R20, R12, 0x6, R13 ;  /* 0x000000060c147819 */ /* 0x000fc6000001020d */
[----:B------:R-:W-:Y:S01]  /*3010*/  IMAD.WIDE.U32 R92, R24, R6, R92 ;  /* 0x00000006185c7225 */ /* 0x000fe200078e005c */
[----:B------:R-:W-:-:S03]  /*3020*/  SHF.L.U64.HI R15, R12, 0x7, R13 ;  /* 0x000000070c0f7819 */ /* 0x000fc6000001020d */
[----:B------:R-:W-:Y:S02]  /*3030*/  VIADD R5, R16, 0x80 ;  /* 0x0000008010057836 */ /* 0x000fe40000000000 */
[--C-:B------:R-:W-:Y:S01]  /*3040*/  IMAD.X R45, R36, 0x1, R42.reuse, P0 ;  /* 0x00000001242d7824 */ /* 0x100fe200000e062a */
[--C-:B------:R-:W-:Y:S01]  /*3050*/  SHF.L.U64.HI R11, R6, 0x5, R7.reuse ;  /* 0x00000005060b7819 */ /* 0x100fe20000010207 */
[----:B------:R-:W-:Y:S01]  /*3060*/  IMAD.SHL.U32 R13, R12, 0x40, RZ ;  /* 0x000000400c0d7824 */ /* 0x000fe200078e00ff */
[C-C-:B------:R-:W-:Y:S01]  /*3070*/  SHF.L.U64.HI R10, R6.reuse, 0x6, R7.reuse ;  /* 0x00000006060a7819 */ /* 0x140fe20000010207 */
[C---:B------:R-:W-:Y:S01]  /*3080*/  IMAD.SHL.U32 R8, R6.reuse, 0x20, RZ ;  /* 0x0000002006087824 */ /* 0x040fe200078e00ff */
[C---:B------:R-:W-:Y:S01]  /*3090*/  SHF.L.U64.HI R9, R6.reuse, 0x7, R7 ;  /* 0x0000000706097819 */ /* 0x040fe20000010207 */
[----:B------:R-:W-:Y:S01]  /*30a0*/  IMAD.SHL.U32 R7, R6, 0x40, RZ ;  /* 0x0000004006077824 */ /* 0x000fe200078e00ff */
[----:B------:R-:W-:Y:S01]  /*30b0*/  SHF.L.U64.HI R0, R104, 0x7, R105 ;  /* 0x0000000768007819 */ /* 0x000fe20000010269 */
[----:B------:R-:W-:Y:S01]  /*30c0*/  IMAD.IADD R38, R99, 0x1, R39 ;  /* 0x0000000163267824 */ /* 0x000fe200078e0227 */
[----:B------:R-:W-:Y:S01]  /*30d0*/  SHF.L.U32 R14, R12, 0x5, RZ ;  /* 0x000000050c0e7819 */ /* 0x000fe200000006ff */
[----:B------:R-:W-:Y:S01]  /*30e0*/  IMAD.X R105, RZ, RZ, R42, P1 ;  /* 0x000000ffff697224 */ /* 0x000fe200008e062a */
[----:B------:R-:W-:Y:S01]  /*30f0*/  SHF.L.U32 R6, R6, 0x7, RZ ;  /* 0x0000000706067819 */ /* 0x000fe200000006ff */
[----:B------:R-:W-:Y:S01]  /*3100*/  IMAD.IADD R106, R95, 0x1, R107 ;  /* 0x000000015f6a7824 */ /* 0x000fe200078e026b */
[----:B------:R-:W-:Y:S01]  /*3110*/  SHF.L.U32 R35, R35, 0x1, RZ ;  /* 0x0000000123237819 */ /* 0x000fe200000006ff */
[----:B------:R-:W-:Y:S01]  /*3120*/  IMAD.SHL.U32 R12, R12, 0x80, RZ ;  /* 0x000000800c0c7824 */ /* 0x000fe200078e00ff */
[----:B------:R-:W-:Y:S01]  /*3130*/  IADD3 R39, R39, R97, RZ ;  /* 0x0000006127277210 */ /* 0x000fe20007ffe0ff */
[----:B------:R-:W-:Y:S01]  /*3140*/  IMAD.X R110, RZ, RZ, R45, P2 ;  /* 0x000000ffff6e7224 */ /* 0x000fe200010e062d */
[----:B------:R-:W-:Y:S01]  /*3150*/  ISETP.GE.AND P0, PT, R16, UR4, PT ;  /* 0x0000000410007c0c */ /* 0x000fe2000bf06270 */
[----:B------:R-:W-:Y:S01]  /*3160*/  IMAD.IADD R111, R101, 0x1, R111 ;  /* 0x00000001656f7824 */ /* 0x000fe200078e026f */
[----:B------:R-:W-:-:S02]  /*3170*/  ISETP.GE.AND P1, PT, R5, UR4, PT ;  /* 0x0000000405007c0c */ /* 0x000fc4000bf26270 */
[----:B------:R-:W-:Y:S02]  /*3180*/  IADD3 R107, R107, R93, RZ ;  /* 0x0000005d6b6b7210 */ /* 0x000fe40007ffe0ff */
[----:B------:R-:W-:Y:S02]  /*3190*/  SHF.R.S32.HI R108, RZ, 0x4, R108 ;  /* 0x00000004ff6c7819 */ /* 0x000fe4000001146c */
[----:B------:R-:W-:-:S07]  /*31a0*/  SHF.R.S32.HI R109, RZ, 0x1f, R41 ;  /* 0x0000001fff6d7819 */ /* 0x000fce0000011429 */
.L_x_434:
[----:B------:R-:W2:Y:S01]  /*31b0*/  LDL R48, [R1+0x68] ;  /* 0x0000680001307983 */ /* 0x000ea20000100800 */
[----:B------:R-:W0:Y:S03]  /*31c0*/  LDC R84, c[0x0][0x3f4] ;  /* 0x0000fd00ff547b82 */ /* 0x000e260000000800 */
[----:B------:R-:W3:Y:S01]  /*31d0*/  LDL.LU R58, [R1+0x10] ;  /* 0x00001000013a7983 */ /* 0x000ee20000300800 */
[----:B------:R-:W-:Y:S01]  /*31e0*/  VIADD R26, R26, 0xffffffff ;  /* 0xffffffff1a1a7836 */ /* 0x000fe20000000000 */
[----:B------:R-:W-:Y:S05]  /*31f0*/  YIELD ;  /* 0x0000000000007946 */ /* 0x000fea0003800000 */
[----:B------:R-:W-:Y:S01]  /*3200*/  ISETP.GT.AND P3, PT, R26, R25, PT ;  /* 0x000000191a00720c */ /* 0x000fe20003f64270 */
[----:B------:R-:W-:Y:S01]  /*3210*/  BSSY B0, `(.L_x_351) ;  /* 0x0000986000007945 */ /* 0x000fe20003800000 */
[----:B0-----:R-:W-:Y:S01]  /*3220*/  ISETP.GE.AND P2, PT, R84, 0x1, PT ;  /* 0x000000015400780c */ /* 0x001fe20003f46270 */
[----:B--2---:R-:W-:Y:S01]  /*3230*/  IMAD R113, R232, 0x8000, R48 ;  /* 0x00008000e8717824 */ /* 0x004fe200078e0230 */
[----:B---3--:R-:W-:-:S04]  /*3240*/  LOP3.LUT R58, R58, 0xfffffffb, RZ, 0xc0, !PT ;  /* 0xfffffffb3a3a7812 */ /* 0x008fc800078ec0ff */
[----:B------:R-:W-:-:S05]  /*3250*/  IADD3 R113, R22, R113, RZ ;  /* 0x0000007116717210 */ /* 0x000fca0007ffe0ff */
[----:B------:R-:W-:-:S05]  /*3260*/  @P3 LOP3.LUT R58, R58, 0x4, RZ, 0xfc, !PT ;  /* 0x000000043a3a3812 */ /* 0x000fca00078efcff */
[----:B------:R0:W-:Y:S01]  /*3270*/  STL [R1+0x10], R58 ;  /* 0x0000103a01007387 */ /* 0x0001e20000100800 */
[----:B------:R-:W-:Y:S05]  /*3280*/  @!P2 BRA `(.L_x_352) ;  /* 0x0000009000a8a947 */ /* 0x000fea0003800000 */
[----:B------:R-:W-:Y:S01]  /*3290*/  ULDC.U8 UR4, c[0x0][0x410] ;  /* 0x0001040000047ab9 */ /* 0x000fe20000000000 */
[----:B------:R-:W-:Y:S01]  /*32a0*/  SHF.R.S32.HI R49, RZ, 0x1f, R26 ;  /* 0x0000001fff317819 */ /* 0x000fe2000001141a */
[-C--:B------:R-:W-:Y:S01]  /*32b0*/  IMAD R48, R0, R26.reuse, RZ ;  /* 0x0000001a00307224 */ /* 0x080fe200078e02ff */
[----:B------:R-:W-:Y:S01]  /*32c0*/  ISETP.NE.AND P2, PT, RZ, UR4, PT ;  /* 0x00000004ff007c0c */ /* 0x000fe2000bf45270 */
[-C--:B------:R-:W-:Y:S02]  /*32d0*/  IMAD R50, R15, R26.reuse, RZ ;  /* 0x0000001a0f327224 */ /* 0x080fe400078e02ff */
[----:B------:R-:W-:Y:S02]  /*32e0*/  IMAD R51, R9, R26, RZ ;  /* 0x0000001a09337224 */ /* 0x000fe400078e02ff */
[C---:B------:R-:W-:Y:S02]  /*32f0*/  IMAD R85, R49.reuse, R125, R48 ;  /* 0x0000007d31557224 */ /* 0x040fe400078e0230 */
[----:B------:R-:W-:-:S02]  /*3300*/  IMAD R87, R49, R12, R50 ;  /* 0x0000000c31577224 */ /* 0x000fc400078e0232 */
[----:B------:R-:W-:Y:S02]  /*3310*/  IMAD R53, R49, R6, R51 ;  /* 0x0000000631357224 */ /* 0x000fe400078e0233 */
[----:B------:R-:W-:Y:S02]  /*3320*/  IMAD R117, R26, -0x80, R2 ;  /* 0xffffff801a757824 */ /* 0x000fe400078e0202 */
[----:B------:R-:W-:-:S03]  /*3330*/  IMAD.WIDE.U32 R120, R125, R26, RZ ;  /* 0x0000001a7d787225 */ /* 0x000fc600078e00ff */
[----:B------:R-:W-:Y:S01]  /*3340*/  VIMNMX R117, R117, 0x80, PT ;  /* 0x0000008075757848 */ /* 0x000fe20003fe0100 */
[----:B------:R-:W-:-:S04]  /*3350*/  IMAD.WIDE.U32 R48, R12, R26, RZ ;  /* 0x0000001a0c307225 */ /* 0x000fc800078e00ff */
[----:B------:R-:W-:-:S04]  /*3360*/  IMAD.WIDE.U32 R50, R6, R26, RZ ;  /* 0x0000001a06327225 */ /* 0x000fc800078e00ff */
[----:B------:R-:W-:Y:S02]  /*3370*/  IMAD.IADD R85, R121, 0x1, R85 ;  /* 0x0000000179557824 */ /* 0x000fe400078e0255 */
[----:B------:R-:W-:Y:S02]  /*3380*/  IMAD.IADD R87, R49, 0x1, R87 ;  /* 0x0000000131577824 */ /* 0x000fe400078e0257 */
[----:B------:R-:W-:Y:S01]  /*3390*/  IMAD.IADD R86, R51, 0x1, R53 ;  /* 0x0000000133567824 */ /* 0x000fe200078e0235 */
[----:B------:R-:W-:Y:S06]  /*33a0*/  @!P2 BRA `(.L_x_353) ;  /* 0x0000004400b4a947 */ /* 0x000fec0003800000 */
[----:B------:R-:W-:Y:S01]  /*33b0*/  ISETP.GE.AND P2, PT, R23, R117, PT ;  /* 0x000000751700720c */ /* 0x000fe20003f46270 */
[----:B------:R-:W-:Y:S01]  /*33c0*/  BSSY B1, `(.L_x_354) ;  /* 0x000001e000017945 */ /* 0x000fe20003800000 */
        /* <DEDUP_REMOVED lines=11> */
[----:B------:R-:W-:Y:S01]  /*3480*/  CS2R R82, SRZ ;  /* 0x0000000000527805 */ /* 0x000fe2000001ff00 */
[----:B------:R-:W-:Y:S06]  /*3490*/  @P2 BRA `(.L_x_355) ;  /* 0x0000000000402947 */ /* 0x000fec0003800000 */
[----:B------:R-:W-:Y:S01]  /*34a0*/  ULDC.64 UR4, c[0x0][0x3e8] ;  /* 0x0000fa0000047ab9 */ /* 0x000fe20000000a00 */
[----:B------:R-:W-:Y:S02]  /*34b0*/  CS2R R80, SRZ ;  /* 0x0000000000507805 */ /* 0x000fe4000001ff00 */
[----:B------:R-:W-:Y:S02]  /*34c0*/  IADD3 R56, P3, P4, R98, UR4, R48 ;  /* 0x0000000462387c10 */ /* 0x000fe4000fc7e030 */
[----:B------:R-:W-:Y:S02]  /*34d0*/  CS2R R82, SRZ ;  /* 0x0000000000527805 */ /* 0x000fe4000001ff00 */
[----:B------:R-:W-:Y:S01]  /*34e0*/  IADD3.X R57, R38, UR5, R87, P3, P4 ;  /* 0x0000000526397c10 */ /* 0x000fe20009fe8457 */
[----:B------:R-:W-:Y:S02]  /*34f0*/  ULDC.64 UR4, c[0x0][0x400] ;  /* 0x0001000000047ab9 */ /* 0x000fe40000000a00 */
[----:B------:R-:W-:-:S04]  /*3500*/  IADD3 R54, P3, P4, R94, UR4, R50 ;  /* 0x000000045e367c10 */ /* 0x000fc8000fc7e032 */
[----:B------:R-:W-:Y:S02]  /*3510*/  IADD3.X R55, R106, UR5, R86, P3, P4 ;  /* 0x000000056a377c10 */ /* 0x000fe40009fe8456 */
[----:B------:R-:W-:Y:S02]  /*3520*/  ISETP.GE.AND P3, PT, R18, R84, PT ;  /* 0x000000541200720c */ /* 0x000fe40003f66270 */
[----:B------:R-:W-:Y:S02]  /*3530*/  CS2R R76, SRZ ;  /* 0x00000000004c7805 */ /* 0x000fe4000001ff00 */
[----:B------:R-:W-:-:S09]  /*3540*/  CS2R R78, SRZ ;  /* 0x00000000004e7805 */ /* 0x000fd2000001ff00 */
[----:B------:R1:W5:Y:S04]  /*3550*/  @!P3 LDG.E.64 R80, desc[UR42][R56.64] ;  /* 0x0000002a3850b981 */ /* 0x000368000c1e1b00 */
[----:B------:R1:W5:Y:S01]  /*3560*/  @!P3 LDG.E.64 R82, desc[UR42][R54.64] ;  /* 0x0000002a3652b981 */ /* 0x000362000c1e1b00 */
[----:B------:R-:W-:-:S13]  /*3570*/  ISETP.GE.AND P3, PT, R233, R84, PT ;  /* 0x00000054e900720c */ /* 0x000fda0003f66270 */
[----:B------:R1:W5:Y:S04]  /*3580*/  @!P3 LDG.E.64 R76, desc[UR42][R56.64+0x40] ;  /* 0x0000402a384cb981 */ /* 0x000368000c1e1b00 */
[----:B------:R1:W5:Y:S02]  /*3590*/  @!P3 LDG.E.64 R78, desc[UR42][R54.64+0x40] ;  /* 0x0000402a364eb981 */ /* 0x000364000c1e1b00 */
.L_x_355:
[----:B------:R-:W-:Y:S05]  /*35a0*/  BSYNC B1 ;  /* 0x0000000000017941 */ /* 0x000fea0003800000 */
.L_x_354:
[----:B-1----:R-:W-:Y:S01]  /*35b0*/  VIADD R54, R23, 0x20 ;  /* 0x0000002017367836 */ /* 0x002fe20000000000 */
[----:B------:R-:W-:Y:S04]  /*35c0*/  BSSY B1, `(.L_x_356) ;  /* 0x0000017000017945 */ /* 0x000fe80003800000 */
[----:B------:R-:W-:-:S13]  /*35d0*/  ISETP.GE.AND P3, PT, R54, R117, PT ;  /* 0x000000753600720c */ /* 0x000fda0003f66270 */
[----:B------:R-:W-:Y:S05]  /*35e0*/  @P3 BRA `(.L_x_357) ;  /* 0x0000000000503947 */ /* 0x000fea0003800000 */
[----:B------:R-:W-:Y:S01]  /*35f0*/  IADD3 R56, P4, P5, R98, R48, R14 ;  /* 0x0000003062387210 */ /* 0x000fe20007d9e00e */
[----:B------:R-:W-:Y:S01]  /*3600*/  ULDC.64 UR4, c[0x0][0x3e8] ;  /* 0x0000fa0000047ab9 */ /* 0x000fe20000000a00 */
[----:B------:R-:W-:Y:S02]  /*3610*/  CS2R R72, SRZ ;  /* 0x0000000000487805 */ /* 0x000fe4000001ff00 */
[----:B------:R-:W-:Y:S02]  /*3620*/  CS2R R74, SRZ ;  /* 0x00000000004a7805 */ /* 0x000fe4000001ff00 */
[----:B------:R-:W-:Y:S02]  /*3630*/  IADD3.X R57, R38, R87, R21, P4, P5 ;  /* 0x0000005726397210 */ /* 0x000fe400027ea415 */
[----:B------:R-:W-:-:S04]  /*3640*/  IADD3 R54, P4, P5, R94, R50, R8 ;  /* 0x000000325e367210 */ /* 0x000fc80007d9e008 */
[----:B------:R-:W-:Y:S02]  /*3650*/  IADD3.X R55, R106, R86, R11, P4, P5 ;  /* 0x000000566a377210 */ /* 0x000fe400027ea40b */
[----:B------:R-:W-:-:S04]  /*3660*/  IADD3 R56, P4, R56, UR4, RZ ;  /* 0x0000000438387c10 */ /* 0x000fc8000ff9e0ff */
[----:B------:R-:W-:Y:S01]  /*3670*/  IADD3.X R57, R57, UR5, RZ, P4, !PT ;  /* 0x0000000539397c10 */ /* 0x000fe2000a7fe4ff */
[----:B------:R-:W-:Y:S02]  /*3680*/  ULDC.64 UR4, c[0x0][0x400] ;  /* 0x0001000000047ab9 */ /* 0x000fe40000000a00 */
[----:B------:R-:W-:-:S04]  /*3690*/  IADD3 R54, P4, R54, UR4, RZ ;  /* 0x0000000436367c10 */ /* 0x000fc8000ff9e0ff */
[----:B------:R-:W-:Y:S02]  /*36a0*/  IADD3.X R55, R55, UR5, RZ, P4, !PT ;  /* 0x0000000537377c10 */ /* 0x000fe4000a7fe4ff */
        /* <DEDUP_REMOVED lines=8> */
.L_x_357:
[----:B------:R-:W-:Y:S05]  /*3730*/  BSYNC B1 ;  /* 0x0000000000017941 */ /* 0x000fea0003800000 */
.L_x_356:
[----:B-1----:R-:W-:Y:S01]  /*3740*/  IADD3 R55, R23, 0x40, RZ ;  /* 0x0000004017377810 */ /* 0x002fe20007ffe0ff */
[----:B------:R-:W-:Y:S01]  /*3750*/  IMAD.MOV.U32 R54, RZ, RZ, R58 ;  /* 0x000000ffff367224 */ /* 0x000fe200078e003a */
[----:B------:R-:W-:Y:S01]  /*3760*/  BSSY B1, `(.L_x_358) ;  /* 0x000001b000017945 */ /* 0x000fe20003800000 */
[----:B------:R-:W-:Y:S02]  /*3770*/  CS2R R66, SRZ ;  /* 0x0000000000427805 */ /* 0x000fe4000001ff00 */
[----:B------:R-:W-:Y:S02]  /*3780*/  ISETP.GE.AND P4, PT, R55, R117, PT ;  /* 0x000000753700720c */ /* 0x000fe40003f86270 */
[----:B------:R-:W-:-:S11]  /*3790*/  LOP3.LUT R54, R54, 0xfffffffe, RZ, 0xc0, !PT ;  /* 0xfffffffe36367812 */ /* 0x000fd600078ec0ff */
[----:B------:R-:W-:-:S05]  /*37a0*/  @P4 LOP3.LUT R54, R54, 0x1, RZ, 0xfc, !PT ;  /* 0x0000000136364812 */ /* 0x000fca00078efcff */
[----:B------:R1:W-:Y:S01]  /*37b0*/  STL [R1+0x10], R54 ;  /* 0x0000103601007387 */ /* 0x0003e20000100800 */
[----:B------:R-:W-:Y:S05]  /*37c0*/  @P4 BRA `(.L_x_359) ;  /* 0x0000000000504947 */ /* 0x000fea0003800000 */
[----:B------:R-:W-:Y:S01]  /*37d0*/  IADD3 R56, P4, P5, R98, R13, R48 ;  /* 0x0000000d62387210 */ /* 0x000fe20007d9e030 */
[----:B------:R-:W-:Y:S01]  /*37e0*/  ULDC.64 UR4, c[0x0][0x3e8] ;  /* 0x0000fa0000047ab9 */ /* 0x000fe20000000a00 */
[----:B------:R-:W-:Y:S02]  /*37f0*/  CS2R R64, SRZ ;  /* 0x0000000000407805 */ /* 0x000fe4000001ff00 */
[----:B------:R-:W-:Y:S02]  /*3800*/  CS2R R66, SRZ ;  /* 0x0000000000427805 */ /* 0x000fe4000001ff00 */
[----:B------:R-:W-:Y:S02]  /*3810*/  IADD3.X R57, R38, R20, R87, P4, P5 ;  /* 0x0000001426397210 */ /* 0x000fe400027ea457 */
[----:B-1----:R-:W-:-:S04]  /*3820*/  IADD3 R54, P4, P5, R94, R7, R50 ;  /* 0x000000075e367210 */ /* 0x002fc80007d9e032 */
        /* <DEDUP_REMOVED lines=14> */
.L_x_359:
[----:B------:R-:W-:Y:S05]  /*3910*/  BSYNC B1 ;  /* 0x0000000000017941 */ /* 0x000fea0003800000 */
.L_x_358:
[----:B------:R-:W-:Y:S01]  /*3920*/  VIADD R112, R23, 0x60 ;  /* 0x0000006017707836 */ /* 0x000fe20000000000 */
[----:B------:R-:W-:Y:S01]  /*3930*/  BSSY B1, `(.L_x_360) ;  /* 0x0000020000017945 */ /* 0x000fe20003800000 */
[----:B--2---:R-:W-:Y:S02]  /*3940*/  CS2R R56, SRZ ;  /* 0x0000000000387805 */ /* 0x004fe4000001ff00 */
[----:B-1----:R-:W-:Y:S02]  /*3950*/  CS2R R54, SRZ ;  /* 0x0000000000367805 */ /* 0x002fe4000001ff00 */
[----:B0-----:R-:W-:Y:S02]  /*3960*/  CS2R R58, SRZ ;  /* 0x00000000003a7805 */ /* 0x001fe4000001ff00 */
[----:B------:R-:W-:-:S13]  /*3970*/  ISETP.GE.AND P4, PT, R112, R117, PT ;  /* 0x000000757000720c */ /* 0x000fda0003f86270 */
[----:B------:R-:W-:Y:S05]  /*3980*/  @P4 BRA `(.L_x_361) ;  /* 0x0000000000684947 */ /* 0x000fea0003800000 */
[----:B------:R-:W0:Y:S01]  /*3990*/  LDC.64 R52, c[0x0][0x3f8] ;  /* 0x0000fe00ff347b82 */ /* 0x000e220000000a00 */
[----:B------:R-:W-:Y:S01]  /*39a0*/  IMAD.MOV.U32 R49, RZ, RZ, R87 ;  /* 0x000000ffff317224 */ /* 0x000fe200078e0057 */
[----:B------:R-:W-:Y:S01]  /*39b0*/  MOV R51, R86 ;  /* 0x0000005600337202 */ /* 0x000fe20000000f00 */
[----:B------:R-:W-:Y:S01]  /*39c0*/  ULDC.64 UR4, c[0x0][0x3e8] ;  /* 0x0000fa0000047ab9 */ /* 0x000fe20000000a00 */
[----:B------:R-:W-:Y:S02]  /*39d0*/  CS2R R56, SRZ ;  /* 0x0000000000387805 */ /* 0x000fe4000001ff00 */
[----:B------:R-:W-:Y:S01]  /*39e0*/  CS2R R58, SRZ ;  /* 0x00000000003a7805 */ /* 0x000fe2000001ff00 */
[----:B0-----:R-:W-:Y:S02]  /*39f0*/  IMAD R53, R53, 0x60, RZ ;  /* 0x0000006035357824 */ /* 0x001fe400078e02ff */
[----:B------:R-:W-:-:S04]  /*3a00*/  IMAD.WIDE.U32 R48, R52, 0x60, R48 ;  /* 0x0000006034307825 */ /* 0x000fc800078e0030 */
[----:B------:R-:W-:Y:S01]  /*3a10*/  IMAD.IADD R49, R49, 0x1, R53 ;  /* 0x0000000131317824 */ /* 0x000fe200078e0235 */
[----:B------:R-:W-:Y:S01]  /*3a20*/  IADD3 R48, P5, P6, R98, UR4, R48 ;  /* 0x0000000462307c10 */ /* 0x000fe2000febe030 */
[----:B------:R-:W0:Y:S03]  /*3a30*/  LDC.64 R52, c[0x0][0x408] ;  /* 0x00010200ff347b82 */ /* 0x000e260000000a00 */
[----:B------:R-:W-:Y:S01]  /*3a40*/  IADD3.X R49, R38, UR5, R49, P5, P6 ;  /* 0x0000000526317c10 */ /* 0x000fe2000afec431 */
[----:B------:R-:W-:Y:S01]  /*3a50*/  ULDC.64 UR4, c[0x0][0x400] ;  /* 0x0001000000047ab9 */ /* 0x000fe20000000a00 */
[----:B0-----:R-:W-:-:S04]  /*3a60*/  IMAD.WIDE.U32 R50, R52, 0x60, R50 ;  /* 0x0000006034327825 */ /* 0x001fc800078e0032 */
[----:B------:R-:W-:Y:S01]  /*3a70*/  IMAD R53, R53, 0x60, RZ ;  /* 0x0000006035357824 */ /* 0x000fe200078e02ff */
[----:B------:R-:W-:-:S03]  /*3a80*/  IADD3 R50, P5, P6, R94, UR4, R50 ;  /* 0x000000045e327c10 */ /* 0x000fc6000febe032 */
[----:B------:R-:W-:-:S05]  /*3a90*/  IMAD.IADD R51, R51, 0x1, R53 ;  /* 0x0000000133337824 */ /* 0x000fca00078e0235 */
        /* <DEDUP_REMOVED lines=9> */
.L_x_361:
[----:B------:R-:W-:Y:S05]  /*3b30*/  BSYNC B1 ;  /* 0x0000000000017941 */ /* 0x000fea0003800000 */
.L_x_360:
[----:B------:R-:W-:Y:S01]  /*3b40*/  UISETP.NE.AND UP0, UPT, UR46, 0x3, UPT ;  /* 0x000000032e00788c */ /* 0x000fe2000bf05270 */
[----:B-----5:R-:W-:Y:S01]  /*3b50*/  IMAD.MOV.U32 R139, RZ, RZ, R76 ;  /* 0x000000ffff8b7224 */ /* 0x020fe200078e004c */
[----:B------:R-:W-:Y:S01]  /*3b60*/  MOV R143, R82 ;  /* 0x00000052008f7202 */ /* 0x000fe20000000f00 */
[----:B------:R-:W-:Y:S01]  /*3b70*/  IMAD.MOV.U32 R142, RZ, RZ, R80 ;  /* 0x000000ffff8e7224 */ /* 0x000fe200078e0050 */
[----:B------:R-:W-:Y:S01]  /*3b80*/  MOV R130, R60 ;  /* 0x0000003c00827202 */ /* 0x000fe20000000f00 */
[----:B------:R-:W-:Y:S01]  /*3b90*/  IMAD.MOV.U32 R140, RZ, RZ, R78 ;  /* 0x000000ffff8c7224 */ /* 0x000fe200078e004e */
[----:B------:R-:W-:Y:S01]  /*3ba0*/  PLOP3.LUT P5, PT, PT, PT, UP0, 0x80, 0x0 ;  /* 0x000000000000781c */ /* 0x000fe20003faf008 */
[----:B------:R-:W-:Y:S01]  /*3bb0*/  IMAD.MOV.U32 R134, RZ, RZ, R68 ;  /* 0x000000ffff867224 */ /* 0x000fe200078e0044 */
[----:B------:R-:W-:Y:S01]  /*3bc0*/  MOV R122, R56 ;  /* 0x00000038007a7202 */ /* 0x000fe20000000f00 */
[----:B------:R-:W-:Y:S02]  /*3bd0*/  IMAD.MOV.U32 R136, RZ, RZ, R72 ;  /* 0x000000ffff887224 */ /* 0x000fe400078e0048 */
[----:B------:R-:W-:-:S02]  /*3be0*/  IMAD.MOV.U32 R135, RZ, RZ, R70 ;  /* 0x000000ffff877224 */ /* 0x000fc400078e0046 */
[----:B------:R-:W-:Y:S02]  /*3bf0*/  IMAD.MOV.U32 R137, RZ, RZ, R74 ;  /* 0x000000ffff897224 */ /* 0x000fe400078e004a */
[----:B------:R-:W-:Y:S02]  /*3c00*/  IMAD.MOV.U32 R132, RZ, RZ, R64 ;  /* 0x000000ffff847224 */ /* 0x000fe400078e0040 */
[----:B------:R-:W-:Y:S02]  /*3c10*/  IMAD.MOV.U32 R131, RZ, RZ, R62 ;  /* 0x000000ffff837224 */ /* 0x000fe400078e003e */
[----:B------:R-:W-:Y:S02]  /*3c20*/  IMAD.MOV.U32 R133, RZ, RZ, R66 ;  /* 0x000000ffff857224 */ /* 0x000fe400078e0042 */
[----:B------:R-:W-:Y:S02]  /*3c30*/  IMAD.MOV.U32 R86, RZ, RZ, R52 ;  /* 0x000000ffff567224 */ /* 0x000fe400078e0034 */
[----:B------:R-:W-:-:S02]  /*3c40*/  IMAD.MOV.U32 R87, RZ, RZ, R54 ;  /* 0x000000ffff577224 */ /* 0x000fc400078e0036 */
[----:B------:R-:W-:Y:S01]  /*3c50*/  IMAD.MOV.U32 R123, RZ, RZ, R58 ;  /* 0x000000ffff7b7224 */ /* 0x000fe200078e003a */
[----:B------:R-:W-:Y:S06]  /*3c60*/  @!P5 BRA `(.L_x_362) ;  /* 0x000000000004d947 */ /* 0x000fec0003800000 */
[----:B------:R-:W-:Y:S01]  /*3c70*/  BPT.TRAP 0x1 ;  /* 0x000000040000795c */ /* 0x000fe20000300000 */
.L_x_362:
[----:B------:R-:W-:Y:S01]  /*3c80*/  IMAD R112, R232, 0x8, R22 ;  /* 0x00000008e8707824 */ /* 0x000fe200078e0216 */
[----:B------:R-:W-:Y:S01]  /*3c90*/  SHF.L.U32 R127, R234, 0x1f, RZ ;  /* 0x0000001fea7f7819 */ /* 0x000fe200000006ff */
[----:B------:R-:W-:Y:S03]  /*3ca0*/  BSSY B1, `(.L_x_363) ;  /* 0x0000003000017945 */ /* 0x000fe60003800000 */
[----:B------:R-:W1:Y:S02]  /*3cb0*/  SYNCS.PHASECHK.TRANS64.TRYWAIT P6, [R112+URZ+0x38890], R127 ;  /* 0x0388907f700075a7 */ /* 0x000e6400080c017f */
[----:B-1----:R-:W-:Y:S05]  /*3cc0*/  @!P6 BRA `(.L_x_364) ;  /* 0x000002800008e947 */ /* 0x002fea0003800000 */
.L_x_671:
[----:B------:R-:W-:Y:S05]  /*3cd0*/  BSYNC B1 ;  /* 0x0000000000017941 */ /* 0x000fea0003800000 */
.L_x_363:
[----:B------:R-:W-:Y:S04]  /*3ce0*/  BSSY B1, `(.L_x_365) ;  /* 0x00000f8000017945 */ /* 0x000fe80003800000 */
[----:B------:R-:W-:Y:S05]  /*3cf0*/  @P2 BRA `(.L_x_366) ;  /* 0x0000000c00d82947 */ /* 0x000fea0003800000 */
[----:B------:R-:W-:Y:S01]  /*3d00*/  IADD3 R141, P2, R46, R120, RZ ;  /* 0x000000782e8d7210 */ /* 0x000fe20007f5e0ff */
[----:B------:R-:W-:Y:S04]  /*3d10*/  BSSY B2, `(.L_x_367) ;  /* 0x000007b000027945 */ /* 0x000fe80003800000 */
[----:B------:R-:W-:Y:S01]  /*3d20*/  IMAD.X R138, R85, 0x1, R36, P2 ;  /* 0x00000001558a7824 */ /* 0x000fe200010e0624 */
[----:B------:R-:W-:Y:S07]  /*3d30*/  @P0 BRA `(.L_x_368) ;  /* 0x0000000400e00947 */ /* 0x000fee0003800000 */
[----:B0-----:R0:W2:Y:S01]  /*3d40*/  LDS.128 R48, [R113+0x28400] ;  /* 0x0284000071307984 */ /* 0x0010a20000000c00 */
[----:B------:R-:W-:Y:S01]  /*3d50*/  ISETP.GE.AND P2, PT, R18, R84, PT ;  /* 0x000000541200720c */ /* 0x000fe20003f46270 */
[----:B------:R-:W-:-:S12]  /*3d60*/  BSSY B3, `(.L_x_369) ;  /* 0x0000071000037945 */ /* 0x000fd80003800000 */
[----:B0-----:R-:W-:Y:S05]  /*3d70*/  @P2 BRA `(.L_x_370) ;  /* 0x0000000400bc2947 */ /* 0x001fea0003800000 */
[--C-:B------:R-:W-:Y:S02]  /*3d80*/  SHF.R.U32.HI R82, RZ, 0x10, R81.reuse ;  /* 0x00000010ff527819 */ /* 0x100fe40000011651 */
[--C-:B------:R-:W-:Y:S02]  /*3d90*/  SHF.R.U32.HI R144, RZ, 0x8, R81.reuse ;  /* 0x00000008ff907819 */ /* 0x100fe40000011651 */
[----:B------:R-:W-:Y:S01]  /*3da0*/  LOP3.LUT R145, R81, 0xff, RZ, 0xc0, !PT ;  /* 0x000000ff51917812 */ /* 0x000fe200078ec0ff */
[----:B------:R-:W-:Y:S01]  /*3db0*/  IMAD.U32 R82, R82, 0x10000, RZ ;  /* 0x0001000052527824 */ /* 0x000fe200078e00ff */
[----:B------:R-:W-:Y:S02]  /*3dc0*/  SHF.R.U32.HI R81, RZ, 0x18, R81 ;  /* 0x00000018ff517819 */ /* 0x000fe40000011651 */
[----:B------:R-:W-:Y:S02]  /*3dd0*/  SHF.L.U32 R144, R144, 0x8, RZ ;  /* 0x0000000890907819 */ /* 0x000fe400000006ff */
[----:B------:R-:W-:-:S02]  /*3de0*/  PRMT R81, R81, 0x654, R145 ;  /* 0x0000065451517816 */ /* 0x000fc40000000091 */
[--C-:B------:R-:W-:Y:S02]  /*3df0*/  SHF.R.U32.HI R146, RZ, 0x8, R83.reuse ;  /* 0x00000008ff927819 */ /* 0x100fe40000011653 */
[--C-:B------:R-:W-:Y:S02]  /*3e00*/  SHF.R.U32.HI R80, RZ, 0x10, R83.reuse ;  /* 0x00000010ff507819 */ /* 0x100fe40000011653 */
[----:B------:R-:W-:Y:S01]  /*3e10*/  LOP3.LUT R147, R83, 0xff, RZ, 0xc0, !PT ;  /* 0x000000ff53937812 */ /* 0x000fe200078ec0ff */
[----:B------:R-:W-:Y:S01]  /*3e20*/  IMAD.SHL.U32 R146, R146, 0x100, RZ ;  /* 0x0000010092927824 */ /* 0x000fe200078e00ff */
[----:B------:R-:W-:Y:S02]  /*3e30*/  LOP3.LUT R81, R81, 0xff00, R144, 0xf8, !PT ;  /* 0x0000ff0051517812 */ /* 0x000fe400078ef890 */
[----:B------:R-:W-:Y:S02]  /*3e40*/  SHF.R.U32.HI R83, RZ, 0x18, R83 ;  /* 0x00000018ff537819 */ /* 0x000fe40000011653 */
[----:B------:R-:W-:-:S02]  /*3e50*/  LOP3.LUT R81, R81, 0xff0000, R82, 0xf8, !PT ;  /* 0x00ff000051517812 */ /* 0x000fc400078ef852 */
[----:B------:R-:W-:Y:S02]  /*3e60*/  PRMT R83, R83, 0x654, R147 ;  /* 0x0000065453537816 */ /* 0x000fe40000000093 */
[----:B------:R-:W-:Y:S02]  /*3e70*/  F2FP.F16.E4M3.UNPACK_B R82, R143.H1 ;  /* 0x0000008fff52723e */ /* 0x000fe400030006ff */
[----:B--2---:R-:W-:Y:S02]  /*3e80*/  F2FP.F16.E4M3.UNPACK_B R144, R49 ;  /* 0x00000031ff90723e */ /* 0x004fe400020006ff */
[----:B------:R-:W-:Y:S01]  /*3e90*/  LOP3.LUT R146, R83, 0xff00, R146, 0xf8, !PT ;  /* 0x0000ff0053927812 */ /* 0x000fe200078ef892 */
[----:B------:R-:W-:Y:S01]  /*3ea0*/  HADD2.F32 R148, -RZ, R82.H0_H0 ;  /* 0x20000052ff947230 */ /* 0x000fe20000004100 */
[-C--:B------:R-:W-:Y:S01]  /*3eb0*/  F2FP.F16.E4M3.UNPACK_B R145, R142.reuse.H1 ;  /* 0x0000008eff91723e */ /* 0x080fe200030006ff */
[--C-:B------:R-:W-:Y:S01]  /*3ec0*/  HADD2.F32 R83, -RZ, R144.reuse.H1_H1 ;  /* 0x30000090ff537230 */ /* 0x100fe20000004100 */
[----:B------:R-:W-:Y:S01]  /*3ed0*/  F2FP.F16.E4M3.UNPACK_B R143, R143 ;  /* 0x0000008fff8f723e */ /* 0x000fe200020006ff */
[----:B------:R-:W-:Y:S01]  /*3ee0*/  HADD2.F32 R144, -RZ, R144.H0_H0 ;  /* 0x20000090ff907230 */ /* 0x000fe20000004100 */
[----:B------:R-:W-:Y:S01]  /*3ef0*/  F2FP.F16.E4M3.UNPACK_B R142, R142 ;  /* 0x0000008eff8e723e */ /* 0x000fe200020006ff */
[----:B------:R-:W-:-:S02]  /*3f00*/  HADD2.F32 R147, -RZ, R145.H0_H0 ;  /* 0x20000091ff937230 */ /* 0x000fc40000004100 */
[-C--:B------:R-:W-:Y:S01]  /*3f10*/  FMUL.FTZ R149, R83, R148.reuse ;  /* 0x0000009453957220 */ /* 0x080fe20000410000 */
[----:B------:R-:W-:Y:S02]  /*3f20*/  HADD2.F32 R145, -RZ, R145.H1_H1 ;  /* 0x30000091ff917230 */ /* 0x000fe40000004100 */
[C---:B------:R-:W-:Y:S01]  /*3f30*/  FMUL.FTZ R148, R144.reuse, R148 ;  /* 0x0000009490947220 */ /* 0x040fe20000410000 */
[----:B------:R-:W-:-:S03]  /*3f40*/  FFMA.FTZ R144, R144, R147, -R149 ;  /* 0x0000009390907223 */ /* 0x000fc60000010895 */
[----:B------:R-:W-:Y:S01]  /*3f50*/  FFMA.FTZ R83, R83, R147, R148 ;  /* 0x0000009353537223 */ /* 0x000fe20000010094 */
[----:B------:R-:W-:Y:S01]  /*3f60*/  F2FP.F16.E4M3.UNPACK_B R148, R49.H1 ;  /* 0x00000031ff94723e */ /* 0x000fe200030006ff */
[----:B------:R-:W-:-:S04]  /*3f70*/  HADD2.F32 R147, -RZ, R82.H1_H1 ;  /* 0x30000052ff937230 */ /* 0x000fc80000004100 */
[--C-:B------:R-:W-:Y:S02]  /*3f80*/  HADD2.F32 R49, -RZ, R148.reuse.H1_H1 ;  /* 0x30000094ff317230 */ /* 0x100fe40000004100 */
[----:B------:R-:W-:-:S03]  /*3f90*/  HADD2.F32 R82, -RZ, R148.H0_H0 ;  /* 0x20000094ff527230 */ /* 0x000fc60000004100 */
[CC--:B------:R-:W-:Y:S02]  /*3fa0*/  FMUL.FTZ R148, R49.reuse, R147.reuse ;  /* 0x0000009331947220 */ /* 0x0c0fe40000410000 */
[C---:B------:R-:W-:Y:S02]  /*3fb0*/  FMUL.FTZ R147, R82.reuse, R147 ;  /* 0x0000009352937220 */ /* 0x040fe40000410000 */
[-C--:B------:R-:W-:Y:S02]  /*3fc0*/  FFMA.FTZ R82, R82, R145.reuse, -R148 ;  /* 0x0000009152527223 */ /* 0x080fe40000010894 */
[----:B------:R-:W-:Y:S01]  /*3fd0*/  FFMA.FTZ R145, R49, R145, R147 ;  /* 0x0000009131917223 */ /* 0x000fe20000010093 */
[----:B------:R-:W-:Y:S02]  /*3fe0*/  IMAD.U32 R49, R80, 0x10000, RZ ;  /* 0x0001000050317824 */ /* 0x000fe400078e00ff */
[----:B------:R-:W-:Y:S01]  /*3ff0*/  IMAD.MOV.U32 R80, RZ, RZ, R51 ;  /* 0x000000ffff507224 */ /* 0x000fe200078e0033 */
[----:B------:R-:W-:-:S02]  /*4000*/  F2FP.F16.E4M3.UNPACK_B R51, R81.H1 ;  /* 0x00000051ff33723e */ /* 0x000fc400030006ff */
[----:B------:R-:W-:Y:S02]  /*4010*/  LOP3.LUT R49, R146, 0xff0000, R49, 0xf8, !PT ;  /* 0x00ff000092317812 */ /* 0x000fe400078ef831 */
[-C--:B------:R-:W-:Y:S01]  /*4020*/  F2FP.F16.E4M3.UNPACK_B R149, R80.reuse ;  /* 0x00000050ff95723e */ /* 0x080fe200020006ff */
[--C-:B------:R-:W-:Y:S01]  /*4030*/  HADD2.F32 R148, -RZ, R51.reuse.H0_H0 ;  /* 0x20000033ff947230 */ /* 0x100fe20000004100 */
[-C--:B------:R-:W-:Y:S01]  /*4040*/  F2FP.F16.E4M3.UNPACK_B R146, R49.reuse.H1 ;  /* 0x00000031ff92723e */ /* 0x080fe200030006ff */
[----:B------:R-:W-:Y:S01]  /*4050*/  HADD2.F32 R51, -RZ, R51.H1_H1 ;  /* 0x30000033ff337230 */ /* 0x000fe20000004100 */
[----:B------:R-:W-:Y:S01]  /*4060*/  F2FP.F16.E4M3.UNPACK_B R80, R80.H1 ;  /* 0x00000050ff50723e */ /* 0x000fe200030006ff */
[--C-:B------:R-:W-:Y:S01]  /*4070*/  HADD2.F32 R147, -RZ, R149.reuse.H1_H1 ;  /* 0x30000095ff937230 */ /* 0x100fe20000004100 */
[----:B------:R-:W-:Y:S01]  /*4080*/  F2FP.SATFINITE.E4M3.F32.PACK_AB_MERGE_C R82, R145, R82, RZ ;  /* 0x000000529152723e */ /* 0x000fe200048070ff */
[--C-:B------:R-:W-:Y:S01]  /*4090*/  HADD2.F32 R150, -RZ, R146.reuse.H0_H0 ;  /* 0x20000092ff967230 */ /* 0x100fe20000004100 */
[----:B------:R-:W-:Y:S01]  /*40a0*/  F2FP.F16.E4M3.UNPACK_B R49, R49 ;  /* 0x00000031ff31723e */ /* 0x000fe200020006ff */
[----:B------:R-:W-:Y:S01]  /*40b0*/  HADD2.F32 R149, -RZ, R149.H0_H0 ;  /* 0x20000095ff957230 */ /* 0x000fe20000004100 */
[----:B------:R-:W-:Y:S01]  /*40c0*/  F2FP.SATFINITE.E4M3.F32.PACK_AB_MERGE_C R83, R83, R144, R82 ;  /* 0x000000905353723e */ /* 0x000fe20004807052 */
[----:B------:R-:W-:-:S02]  /*40d0*/  HADD2.F32 R146, -RZ, R146.H1_H1 ;  /* 0x30000092ff927230 */ /* 0x000fc40000004100 */
[----:B------:R-:W-:Y:S01]  /*40e0*/  FMUL.FTZ R151, R147, R150 ;  /* 0x0000009693977220 */ /* 0x000fe20000410000 */
[----:B------:R-:W-:Y:S02]  /*40f0*/  F2FP.F16.E4M3.UNPACK_B R82, R50 ;  /* 0x00000032ff52723e */ /* 0x000fe400020006ff */
[----:B------:R-:W-:Y:S01]  /*4100*/  F2FP.F16.E4M3.UNPACK_B R81, R81 ;  /* 0x00000051ff51723e */ /* 0x000fe200020006ff */
[C---:B------:R-:W-:Y:S01]  /*4110*/  FFMA.FTZ R151, R149.reuse, R148, -R151 ;  /* 0x0000009495977223 */ /* 0x040fe20000010897 */
[----:B------:R-:W-:Y:S01]  /*4120*/  FMUL.FTZ R149, R149, R150 ;  /* 0x0000009695957220 */ /* 0x000fe20000410000 */
[----:B------:R-:W-:Y:S02]  /*4130*/  F2FP.F16.E4M3.UNPACK_B R50, R50.H1 ;  /* 0x00000032ff32723e */ /* 0x000fe400030006ff */
[----:B------:R-:W-:Y:S02]  /*4140*/  HADD2.F32 R144, -RZ, R81.H0_H0 ;  /* 0x20000051ff907230 */ /* 0x000fe40000004100 */
[----:B------:R-:W-:Y:S01]  /*4150*/  FFMA.FTZ R149, R147, R148, R149 ;  /* 0x0000009493957223 */ /* 0x000fe20000010095 */
[----:B------:R-:W-:-:S02]  /*4160*/  HADD2.F32 R147, -RZ, R80.H1_H1 ;  /* 0x30000050ff937230 */ /* 0x000fc40000004100 */
[----:B------:R-:W-:Y:S02]  /*4170*/  HADD2.F32 R80, -RZ, R80.H0_H0 ;  /* 0x20000050ff507230 */ /* 0x000fe40000004100 */
[----:B------:R-:W-:Y:S02]  /*4180*/  HADD2.F32 R81, -RZ, R81.H1_H1 ;  /* 0x30000051ff517230 */ /* 0x000fe40000004100 */
[----:B------:R-:W-:-:S04]  /*4190*/  FMUL.FTZ R148, R147, R146 ;  /* 0x0000009293947220 */ /* 0x000fc80000410000 */
[CC--:B------:R-:W-:Y:S01]  /*41a0*/  FFMA.FTZ R148, R80.reuse, R51.reuse, -R148 ;  /* 0x0000003350947223 */ /* 0x0c0fe20000010894 */
[----:B------:R-:W-:Y:S01]  /*41b0*/  FMUL.FTZ R80, R80, R146 ;  /* 0x0000009250507220 */ /* 0x000fe20000410000 */
[--C-:B------:R-:W-:Y:S02]  /*41c0*/  HADD2.F32 R146, -RZ, R49.reuse.H0_H0 ;  /* 0x20000031ff927230 */ /* 0x100fe40000004100 */
[----:B------:R-:W-:Y:S02]  /*41d0*/  HADD2.F32 R49, -RZ, R49.H1_H1 ;  /* 0x30000031ff317230 */ /* 0x000fe40000004100 */
[----:B------:R-:W-:Y:S01]  /*41e0*/  FFMA.FTZ R80, R147, R51, R80 ;  /* 0x0000003393507223 */ /* 0x000fe20000010050 */
[--C-:B------:R-:W-:Y:S02]  /*41f0*/  HADD2.F32 R51, -RZ, R82.reuse.H1_H1 ;  /* 0x30000052ff337230 */ /* 0x100fe40000004100 */
[----:B------:R-:W-:Y:S02]  /*4200*/  HADD2.F32 R82, -RZ, R82.H0_H0 ;  /* 0x20000052ff527230 */ /* 0x000fe40000004100 */
[----:B------:R-:W-:-:S02]  /*4210*/  HADD2.F32 R147, -RZ, R143.H1_H1 ;  /* 0x3000008fff937230 */ /* 0x000fc40000004100 */
[CC--:B------:R-:W-:Y:S01]  /*4220*/  FMUL.FTZ R145, R51.reuse, R146.reuse ;  /* 0x0000009233917220 */ /* 0x0c0fe20000410000 */
[----:B------:R-:W-:Y:S02]  /*4230*/  HADD2.F32 R143, -RZ, R143.H0_H0 ;  /* 0x2000008fff8f7230 */ /* 0x000fe40000004100 */
[----:B------:R-:W-:Y:S01]  /*4240*/  FMUL.FTZ R146, R82, R146 ;  /* 0x0000009252927220 */ /* 0x000fe20000410000 */
[----:B------:R-:W-:Y:S01]  /*4250*/  F2FP.SATFINITE.E4M3.F32.PACK_AB_MERGE_C R80, R80, R148, RZ ;  /* 0x000000945050723e */ /* 0x000fe200048070ff */
[-C--:B------:R-:W-:Y:S02]  /*4260*/  FFMA.FTZ R145, R82, R144.reuse, -R145 ;  /* 0x0000009052917223 */ /* 0x080fe40000010891 */
[----:B------:R-:W-:Y:S01]  /*4270*/  FFMA.FTZ R146, R51, R144, R146 ;  /* 0x0000009033927223 */ /* 0x000fe20000010092 */
[--C-:B------:R-:W-:Y:S01]  /*4280*/  HADD2.F32 R51, -RZ, R50.reuse.H1_H1 ;  /* 0x30000032ff337230 */ /* 0x100fe20000004100 */
[----:B------:R-:W-:Y:S01]  /*4290*/  F2FP.SATFINITE.E4M3.F32.PACK_AB_MERGE_C R80, R149, R151, R80 ;  /* 0x000000979550723e */ /* 0x000fe20004807050 */
[----:B------:R-:W-:-:S03]  /*42a0*/  HADD2.F32 R50, -RZ, R50.H0_H0 ;  /* 0x20000032ff327230 */ /* 0x000fc60000004100 */
[CC--:B------:R-:W-:Y:S02]  /*42b0*/  FMUL.FTZ R82, R51.reuse, R49.reuse ;  /* 0x0000003133527220 */ /* 0x0c0fe40000410000 */
[C---:B------:R-:W-:Y:S02]  /*42c0*/  FMUL.FTZ R144, R50.reuse, R49 ;  /* 0x0000003132907220 */ /* 0x040fe40000410000 */
[-C--:B------:R-:W-:Y:S01]  /*42d0*/  FFMA.FTZ R49, R50, R81.reuse, -R82 ;  /* 0x0000005132317223 */ /* 0x080fe20000010852 */
[----:B------:R-:W-:Y:S01]  /*42e0*/  F2FP.F16.E4M3.UNPACK_B R82, R48.H1 ;  /* 0x00000030ff52723e */ /* 0x000fe200030006ff */
[----:B------:R-:W-:Y:S01]  /*42f0*/  FFMA.FTZ R50, R51, R81, R144 ;  /* 0x0000005133327223 */ /* 0x000fe20000010090 */
[--C-:B------:R-:W-:Y:S02]  /*4300*/  HADD2.F32 R81, -RZ, R142.reuse.H1_H1 ;  /* 0x3000008eff517230 */ /* 0x100fe40000004100 */
[----:B------:R-:W-:Y:S02]  /*4310*/  HADD2.F32 R142, -RZ, R142.H0_H0 ;  /* 0x2000008eff8e7230 */ /* 0x000fe40000004100 */
[--C-:B------:R-:W-:Y:S01]  /*4320*/  HADD2.F32 R51, -RZ, R82.reuse.H1_H1 ;  /* 0x30000052ff337230 */ /* 0x100fe20000004100 */
[----:B------:R-:W-:Y:S01]  /*4330*/  F2FP.SATFINITE.E4M3.F32.PACK_AB_MERGE_C R49, R50, R49, RZ ;  /* 0x000000313231723e */ /* 0x000fe200048070ff */
[----:B------:R-:W-:-:S03]  /*4340*/  HADD2.F32 R82, -RZ, R82.H0_H0 ;  /* 0x20000052ff527230 */ /* 0x000fc60000004100 */
[C---:B------:R-:W-:Y:S01]  /*4350*/  FMUL.FTZ R144, R51.reuse, R147 ;  /* 0x0000009333907220 */ /* 0x040fe20000410000 */
[----:B------:R-:W-:Y:S01]  /*4360*/  F2FP.SATFINITE.E4M3.F32.PACK_AB_MERGE_C R145, R146, R145, R49 ;  /* 0x000000919291723e */ /* 0x000fe20004807031 */
[C---:B------:R-:W-:Y:S01]  /*4370*/  FMUL.FTZ R147, R82.reuse, R147 ;  /* 0x0000009352937220 */ /* 0x040fe20000410000 */
[----:B------:R-:W-:Y:S02]  /*4380*/  IMAD.MOV.U32 R49, RZ, RZ, R83 ;  /* 0x000000ffff317224 */ /* 0x000fe400078e0053 */
[-C--:B------:R-:W-:Y:S01]  /*4390*/  FFMA.FTZ R144, R82, R81.reuse, -R144 ;  /* 0x0000005152907223 */ /* 0x080fe20000010890 */
[----:B------:R-:W-:Y:S01]  /*43a0*/  FFMA.FTZ R147, R51, R81, R147 ;  /* 0x0000005133937223 */ /* 0x000fe20000010093 */
[----:B------:R-:W-:Y:S01]  /*43b0*/  F2FP.F16.E4M3.UNPACK_B R51, R48 ;  /* 0x00000030ff33723e */ /* 0x000fe200020006ff */
[----:B------:R-:W-:-:S03]  /*43c0*/  IMAD.MOV.U32 R50, RZ, RZ, R145 ;  /* 0x000000ffff327224 */ /* 0x000fc600078e0091 */
[----:B------:R-:W-:Y:S01]  /*43d0*/  F2FP.SATFINITE.E4M3.F32.PACK_AB_MERGE_C R144, R147, R144, RZ ;  /* 0x000000909390723e */ /* 0x000fe200048070ff */
[--C-:B------:R-:W-:Y:S02]  /*43e0*/  HADD2.F32 R48, -RZ, R51.reuse.H1_H1 ;  /* 0x30000033ff307230 */ /* 0x100fe40000004100 */
[----:B------:R-:W-:-:S03]  /*43f0*/  HADD2.F32 R51, -RZ, R51.H0_H0 ;  /* 0x20000033ff337230 */ /* 0x000fc60000004100 */
[CC--:B------:R-:W-:Y:S02]  /*4400*/  FMUL.FTZ R81, R48.reuse, R143.reuse ;  /* 0x0000008f30517220 */ /* 0x0c0fe40000410000 */
[C---:B------:R-:W-:Y:S02]  /*4410*/  FMUL.FTZ R143, R51.reuse, R143 ;  /* 0x0000008f338f7220 */ /* 0x040fe40000410000 */
[-C--:B------:R-:W-:Y:S01]  /*4420*/  FFMA.FTZ R81, R51, R142.reuse, -R81 ;  /* 0x0000008e33517223 */ /* 0x080fe20000010851 */
[----:B------:R-:W-:Y:S02]  /*4430*/  IMAD.MOV.U32 R51, RZ, RZ, R80 ;  /* 0x000000ffff337224 */ /* 0x000fe400078e0050 */
[----:B------:R-:W-:-:S05]  /*4440*/  FFMA.FTZ R143, R48, R142, R143 ;  /* 0x0000008e308f7223 */ /* 0x000fca000001008f */
[----:B------:R-:W-:-:S04]  /*4450*/  F2FP.SATFINITE.E4M3.F32.PACK_AB_MERGE_C R81, R143, R81, R144 ;  /* 0x000000518f51723e */ /* 0x000fc80004807090 */
[----:B------:R-:W-:-:S07]  /*4460*/  MOV R48, R81 ;  /* 0x0000005100307202 */ /* 0x000fce0000000f00 */
.L_x_370:
[----:B------:R-:W-:Y:S05]  /*4470*/  BSYNC B3 ;  /* 0x0000000000037941 */ /* 0x000fea0003800000 */
.L_x_369:
[----:B------:R-:W-:Y:S02]  /*4480*/  ULDC.64 UR4, c[0x0][0x2e8] ;  /* 0x0000ba0000047ab9 */ /* 0x000fe40000000a00 */
[----:B------:R-:W-:-:S04]  /*4490*/  IADD3 R80, P2, P6, R141, UR4, R102 ;  /* 0x000000048d507c10 */ /* 0x000fc8000fe5e066 */
[----:B------:R-:W-:-:S05]  /*44a0*/  IADD3.X R81, R138, UR5, R42, P2, P6 ;  /* 0x000000058a517c10 */ /* 0x000fca00097ec42a */
[----:B--2---:R2:W-:Y:S04]  /*44b0*/  STG.E.128 desc[UR42][R80.64], R48 ;  /* 0x0000003050007986 */ /* 0x0045e8000c101d2a */
.L_x_368:
[----:B------:R-:W-:Y:S05]  /*44c0*/  BSYNC B2 ;  /* 0x0000000000027941 */ /* 0x000fea0003800000 */
.L_x_367:
[----:B------:R-:W-:Y:S05]  /*44d0*/  @P1 BRA `(.L_x_366) ;  /* 0x0000000400e01947 */ /* 0x000fea0003800000 */
[----:B0-2---:R0:W2:Y:S01]  /*44e0*/  LDS.128 R48, [R113+0x2c400] ;  /* 0x02c4000071307984 */ /* 0x0050a20000000c00 */
[----:B------:R-:W-:Y:S01]  /*44f0*/  ISETP.GE.AND P2, PT, R233, R84, PT ;  /* 0x00000054e900720c */ /* 0x000fe20003f46270 */
[----:B------:R-:W-:-:S12]  /*4500*/  BSSY B2, `(.L_x_371) ;  /* 0x0000071000027945 */ /* 0x000fd80003800000 */
[----:B0-----:R-:W-:Y:S05]  /*4510*/  @P2 BRA `(.L_x_372) ;  /* 0x0000000400bc2947 */ /* 0x001fea0003800000 */
[--C-:B------:R-:W-:Y:S02]  /*4520*/  SHF.R.U32.HI R80, RZ, 0x8, R77.reuse ;  /* 0x00000008ff507819 */ /* 0x100fe4000001164d */
[--C-:B------:R-:W-:Y:S02]  /*4530*/  SHF.R.U32.HI R81, RZ, 0x18, R77.reuse ;  /* 0x00000018ff517819 */ /* 0x100fe4000001164d */
[----:B------:R-:W-:Y:S01]  /*4540*/  LOP3.LUT R78, R77, 0xff, RZ, 0xc0, !PT ;  /* 0x000000ff4d4e7812 */ /* 0x000fe200078ec0ff */
[----:B------:R-:W-:Y:S01]  /*4550*/  IMAD.SHL.U32 R80, R80, 0x100, RZ ;  /* 0x0000010050507824 */ /* 0x000fe200078e00ff */
[----:B------:R-:W-:Y:S02]  /*4560*/  SHF.R.U32.HI R77, RZ, 0x10, R77 ;  /* 0x00000010ff4d7819 */ /* 0x000fe4000001164d */
[----:B------:R-:W-:Y:S02]  /*4570*/  PRMT R78, R81, 0x654, R78 ;  /* 0x00000654514e7816 */ /* 0x000fe4000000004e */
[----:B------:R-:W-:Y:S01]  /*4580*/  SHF.R.U32.HI R82, RZ, 0x18, R79 ;  /* 0x00000018ff527819 */ /* 0x000fe2000001164f */
[----:B------:R-:W-:Y:S01]  /*4590*/  IMAD.U32 R77, R77, 0x10000, RZ ;  /* 0x000100004d4d7824 */ /* 0x000fe200078e00ff */
[----:B------:R-:W-:-:S02]  /*45a0*/  LOP3.LUT R78, R78, 0xff00, R80, 0xf8, !PT ;  /* 0x0000ff004e4e7812 */ /* 0x000fc400078ef850 */
[----:B------:R-:W-:Y:S02]  /*45b0*/  LOP3.LUT R83, R79, 0xff, RZ, 0xc0, !PT ;  /* 0x000000ff4f537812 */ /* 0x000fe400078ec0ff */
[----:B------:R-:W-:Y:S02]  /*45c0*/  SHF.R.U32.HI R142, RZ, 0x8, R79 ;  /* 0x00000008ff8e7819 */ /* 0x000fe4000001164f */
[----:B------:R-:W-:Y:S02]  /*45d0*/  LOP3.LUT R77, R78, 0xff0000, R77, 0xf8, !PT ;  /* 0x00ff00004e4d7812 */ /* 0x000fe400078ef84d */
[----:B------:R-:W-:Y:S02]  /*45e0*/  PRMT R82, R82, 0x654, R83 ;  /* 0x0000065452527816 */ /* 0x000fe40000000053 */
[----:B------:R-:W-:Y:S02]  /*45f0*/  SHF.L.U32 R142, R142, 0x8, RZ ;  /* 0x000000088e8e7819 */ /* 0x000fe400000006ff */
[----:B------:R-:W-:-:S02]  /*4600*/  F2FP.F16.E4M3.UNPACK_B R78, R140.H1 ;  /* 0x0000008cff4e723e */ /* 0x000fc400030006ff */
[----:B--2---:R-:W-:Y:S02]  /*4610*/  F2FP.F16.E4M3.UNPACK_B R80, R49 ;  /* 0x00000031ff50723e */ /* 0x004fe400020006ff */
[----:B------:R-:W-:Y:S02]  /*4620*/  SHF.R.U32.HI R76, RZ, 0x10, R79 ;  /* 0x00000010ff4c7819 */ /* 0x000fe4000001164f */
        /* <DEDUP_REMOVED lines=79> */
[----:B------:R-:W-:Y:S01]  /*4b20*/  MOV R49, R79 ;  /* 0x0000004f00317202 */ /* 0x000fe20000000f00 */
[-C--:B------:R-:W-:Y:S02]  /*4b30*/  FFMA.FTZ R80, R78, R77.reuse, -R80 ;  /* 0x0000004d4e507223 */ /* 0x080fe40000010850 */
        /* <DEDUP_REMOVED lines=11> */
[----:B------:R-:W-:-:S05]  /*4bf0*/  F2FP.SATFINITE.E4M3.F32.PACK_AB_MERGE_C R77, R140, R77, R80 ;  /* 0x0000004d8c4d723e */ /* 0x000fca0004807050 */
[----:B------:R-:W-:-:S07]  /*4c00*/  IMAD.MOV.U32 R48, RZ, RZ, R77 ;  /* 0x000000ffff307224 */ /* 0x000fce00078e004d */
.L_x_372:
[----:B------:R-:W-:Y:S05]  /*4c10*/  BSYNC B2 ;  /* 0x0000000000027941 */ /* 0x000fea0003800000 */
.L_x_371:
[----:B------:R-:W-:Y:S02]  /*4c20*/  ULDC.64 UR4, c[0x0][0x2e8] ;  /* 0x0000ba0000047ab9 */ /* 0x000fe40000000a00 */
[----:B------:R-:W-:-:S04]  /*4c30*/  IADD3 R76, P2, P6, R43, UR4, R141 ;  /* 0x000000042b4c7c10 */ /* 0x000fc8000fe5e08d */
[----:B------:R-:W-:-:S05]  /*4c40*/  IADD3.X R77, R105, UR5, R138, P2, P6 ;  /* 0x00000005694d7c10 */ /* 0x000fca00097ec48a */
[----:B--2---:R3:W-:Y:S04]  /*4c50*/  STG.E.128 desc[UR42][R76.64], R48 ;  /* 0x000000304c007986 */ /* 0x0047e8000c101d2a */
.L_x_366:
[----:B------:R-:W-:Y:S05]  /*4c60*/  BSYNC B1 ;  /* 0x0000000000017941 */ /* 0x000fea0003800000 */
.L_x_365:
[----:B------:R-:W-:Y:S04]  /*4c70*/  BSSY B1, `(.L_x_373) ;  /* 0x00000f4000017945 */ /* 0x000fe80003800000 */
[----:B------:R-:W-:Y:S05]  /*4c80*/  @P3 BRA `(.L_x_374) ;  /* 0x0000000c00c83947 */ /* 0x000fea0003800000 */
[----:B---3--:R-:W-:Y:S01]  /*4c90*/  IADD3 R77, P2, P3, R128, R120, R16 ;  /* 0x00000078804d7210 */ /* 0x008fe20007b5e010 */
[----:B------:R-:W-:Y:S03]  /*4ca0*/  BSSY B2, `(.L_x_375) ;  /* 0x000007a000027945 */ /* 0x000fe60003800000 */
[----:B------:R-:W-:Y:S01]  /*4cb0*/  IADD3.X R76, R4, R85, R17, P2, P3 ;  /* 0x00000055044c7210 */ /* 0x000fe200017e6411 */
[----:B------:R-:W-:Y:S08]  /*4cc0*/  @P0 BRA `(.L_x_376) ;  /* 0x0000000400dc0947 */ /* 0x000ff00003800000 */
        /* <DEDUP_REMOVED lines=10> */
[----:B------:R-:W-:-:S02]  /*4d70*/  SHF.R.U32.HI R82, RZ, 0x8, R75 ;  /* 0x00000008ff527819 */ /* 0x000fc4000001164b */
[----:B------:R-:W-:Y:S02]  /*4d80*/  LOP3.LUT R74, R74, 0xff00, R78, 0xf8, !PT ;  /* 0x0000ff004a4a7812 */ /* 0x000fe400078ef84e */
[----:B------:R-:W-:Y:S01]  /*4d90*/  SHF.L.U32 R73, R73, 0x10, RZ ;  /* 0x0000001049497819 */ /* 0x000fe200000006ff */
[----:B------:R-:W-:Y:S01]  /*4da0*/  IMAD.SHL.U32 R82, R82, 0x100, RZ ;  /* 0x0000010052527824 */ /* 0x000fe200078e00ff */
[----:B------:R-:W-:Y:S02]  /*4db0*/  SHF.R.U32.HI R80, RZ, 0x18, R75 ;  /* 0x00000018ff507819 */ /* 0x000fe4000001164b */
[----:B------:R-:W-:Y:S02]  /*4dc0*/  LOP3.LUT R81, R75, 0xff, RZ, 0xc0, !PT ;  /* 0x000000ff4b517812 */ /* 0x000fe400078ec0ff */
[----:B------:R-:W-:Y:S02]  /*4dd0*/  LOP3.LUT R73, R74, 0xff0000, R73, 0xf8, !PT ;  /* 0x00ff00004a497812 */ /* 0x000fe400078ef849 */
[----:B------:R-:W-:-:S02]  /*4de0*/  PRMT R80, R80, 0x654, R81 ;  /* 0x0000065450507816 */ /* 0x000fc40000000051 */
[----:B------:R-:W-:Y:S02]  /*4df0*/  F2FP.F16.E4M3.UNPACK_B R74, R137.H1 ;  /* 0x00000089ff4a723e */ /* 0x000fe400030006ff */
        /* <DEDUP_REMOVED lines=65> */
[--C-:B------:R-:W-:Y:S02]  /*5210*/  HADD2.F32 R51, -RZ, R50.reuse.H1_H1 ;  /* 0x30000032ff337230 */ /* 0x100fe40000004100 */
        /* <DEDUP_REMOVED lines=15> */
[----:B------:R-:W-:Y:S01]  /*5310*/  FFMA.FTZ R78, R74, R73, -R78 ;  /* 0x000000494a4e7223 */ /* 0x000fe2000001084e */
[----:B------:R-:W-:Y:S01]  /*5320*/  MOV R50, R79 ;  /* 0x0000004f00327202 */ /* 0x000fe20000000f00 */
[----:B------:R-:W-:Y:S01]  /*5330*/  FFMA.FTZ R81, R51, R73, R81 ;  /* 0x0000004933517223 */ /* 0x000fe20000010051 */
[----:B------:R-:W-:-:S04]  /*5340*/  F2FP.F16.E4M3.UNPACK_B R51, R48 ;  /* 0x00000030ff33723e */ /* 0x000fc800020006ff */
[----:B------:R-:W-:Y:S01]  /*5350*/  F2FP.SATFINITE.E4M3.F32.PACK_AB_MERGE_C R78, R81, R78, RZ ;  /* 0x0000004e514e723e */ /* 0x000fe200048070ff */
[--C-:B------:R-:W-:Y:S02]  /*5360*/  HADD2.F32 R48, -RZ, R51.reuse.H1_H1 ;  /* 0x30000033ff307230 */ /* 0x100fe40000004100 */
[----:B------:R-:W-:-:S03]  /*5370*/  HADD2.F32 R51, -RZ, R51.H0_H0 ;  /* 0x20000033ff337230 */ /* 0x000fc60000004100 */
[CC--:B------:R-:W-:Y:S02]  /*5380*/  FMUL.FTZ R73, R48.reuse, R137.reuse ;  /* 0x0000008930497220 */ /* 0x0c0fe40000410000 */
[C---:B------:R-:W-:Y:S02]  /*5390*/  FMUL.FTZ R137, R51.reuse, R137 ;  /* 0x0000008933897220 */ /* 0x040fe40000410000 */
[-C--:B------:R-:W-:Y:S01]  /*53a0*/  FFMA.FTZ R73, R51, R136.reuse, -R73 ;  /* 0x0000008833497223 */ /* 0x080fe20000010849 */
[----:B------:R-:W-:Y:S01]  /*53b0*/  F2FP.SATFINITE.E4M3.F32.PACK_AB_MERGE_C R51, R83, R139, R72 ;  /* 0x0000008b5333723e */ /* 0x000fe20004807048 */
[----:B------:R-:W-:-:S05]  /*53c0*/  FFMA.FTZ R137, R48, R136, R137 ;  /* 0x0000008830897223 */ /* 0x000fca0000010089 */
[----:B------:R-:W-:-:S05]  /*53d0*/  F2FP.SATFINITE.E4M3.F32.PACK_AB_MERGE_C R73, R137, R73, R78 ;  /* 0x000000498949723e */ /* 0x000fca000480704e */
[----:B------:R-:W-:-:S07]  /*53e0*/  IMAD.MOV.U32 R48, RZ, RZ, R73 ;  /* 0x000000ffff307224 */ /* 0x000fce00078e0049 */
.L_x_378:
[----:B------:R-:W-:Y:S05]  /*53f0*/  BSYNC B3 ;  /* 0x0000000000037941 */ /* 0x000fea0003800000 */
.L_x_377:
[----:B------:R-:W-:Y:S02]  /*5400*/  ULDC.64 UR4, c[0x0][0x2e8] ;  /* 0x0000ba0000047ab9 */ /* 0x000fe40000000a00 */
[----:B------:R-:W-:-:S04]  /*5410*/  IADD3 R72, P2, P3, R77, UR4, R102 ;  /* 0x000000044d487c10 */ /* 0x000fc8000fb5e066 */
[----:B------:R-:W-:-:S05]  /*5420*/  IADD3.X R73, R76, UR5, R42, P2, P3 ;  /* 0x000000054c497c10 */ /* 0x000fca00097e642a */
[----:B--2---:R3:W-:Y:S04]  /*5430*/  STG.E.128 desc[UR42][R72.64], R48 ;  /* 0x0000003048007986 */ /* 0x0047e8000c101d2a */
.L_x_376:
[----:B------:R-:W-:Y:S05]  /*5440*/  BSYNC B2 ;  /* 0x0000000000027941 */ /* 0x000fea0003800000 */
.L_x_375:
[----:B------:R-:W-:Y:S05]  /*5450*/  @P1 BRA `(.L_x_374) ;  /* 0x0000000400d41947 */ /* 0x000fea0003800000 */
[----:B0-23--:R0:W2:Y:S01]  /*5460*/  LDS.128 R48, [R113+0x2d400] ;  /* 0x02d4000071307984 */ /* 0x00d0a20000000c00 */
[----:B------:R-:W-:Y:S01]  /*5470*/  ISETP.GE.AND P2, PT, R233, R84, PT ;  /* 0x00000054e900720c */ /* 0x000fe20003f46270 */
[----:B------:R-:W-:-:S12]  /*5480*/  BSSY B2, `(.L_x_379) ;  /* 0x000006e000027945 */ /* 0x000fd80003800000 */
[----:B0-----:R-:W-:Y:S05]  /*5490*/  @P2 BRA `(.L_x_380) ;  /* 0x0000000400b02947 */ /* 0x001fea0003800000 */
[--C-:B------:R-:W-:Y:S02]  /*54a0*/  SHF.R.U32.HI R72, RZ, 0x8, R69.reuse ;  /* 0x00000008ff487819 */ /* 0x100fe40000011645 */
[--C-:B------:R-:W-:Y:S02]  /*54b0*/  SHF.R.U32.HI R70, RZ, 0x10, R69.reuse ;  /* 0x00000010ff467819 */ /* 0x100fe40000011645 */
[----:B------:R-:W-:Y:S01]  /*54c0*/  LOP3.LUT R73, R69, 0xff, RZ, 0xc0, !PT ;  /* 0x000000ff45497812 */ /* 0x000fe200078ec0ff */
[----:B------:R-:W-:Y:S01]  /*54d0*/  IMAD.SHL.U32 R72, R72, 0x100, RZ ;  /* 0x0000010048487824 */ /* 0x000fe200078e00ff */
[----:B------:R-:W-:Y:S01]  /*54e0*/  SHF.R.U32.HI R69, RZ, 0x18, R69 ;  /* 0x00000018ff457819 */ /* 0x000fe20000011645 */
[----:B------:R-:W-:Y:S01]  /*54f0*/  IMAD.U32 R70, R70, 0x10000, RZ ;  /* 0x0001000046467824 */ /* 0x000fe200078e00ff */
[----:B------:R-:W-:Y:S02]  /*5500*/  SHF.R.U32.HI R74, RZ, 0x8, R71 ;  /* 0x00000008ff4a7819 */ /* 0x000fe40000011647 */
[----:B------:R-:W-:-:S02]  /*5510*/  PRMT R69, R69, 0x654, R73 ;  /* 0x0000065445457816 */ /* 0x000fc40000000049 */
[--C-:B------:R-:W-:Y:S01]  /*5520*/  SHF.R.U32.HI R68, RZ, 0x10, R71.reuse ;  /* 0x00000010ff447819 */ /* 0x100fe20000011647 */
[----:B------:R-:W-:Y:S01]  /*5530*/  IMAD.SHL.U32 R74, R74, 0x100, RZ ;  /* 0x000001004a4a7824 */ /* 0x000fe200078e00ff */
[----:B------:R-:W-:Y:S02]  /*5540*/  LOP3.LUT R75, R71, 0xff, RZ, 0xc0, !PT ;  /* 0x000000ff474b7812 */ /* 0x000fe400078ec0ff */
[----:B------:R-:W-:Y:S02]  /*5550*/  LOP3.LUT R69, R69, 0xff00, R72, 0xf8, !PT ;  /* 0x0000ff0045457812 */ /* 0x000fe400078ef848 */
[----:B------:R-:W-:Y:S02]  /*5560*/  SHF.R.U32.HI R71, RZ, 0x18, R71 ;  /* 0x00000018ff477819 */ /* 0x000fe40000011647 */
[----:B------:R-:W-:Y:S02]  /*5570*/  LOP3.LUT R69, R69, 0xff0000, R70, 0xf8, !PT ;  /* 0x00ff000045457812 */ /* 0x000fe400078ef846 */
[----:B------:R-:W-:-:S02]  /*5580*/  PRMT R71, R71, 0x654, R75 ;  /* 0x0000065447477816 */ /* 0x000fc4000000004b */
        /* <DEDUP_REMOVED lines=23> */
[----:B------:R-:W-:Y:S01]  /*5700*/  IMAD.U32 R49, R68, 0x10000, RZ ;  /* 0x0001000044317824 */ /* 0x000fe200078e00ff */
[----:B------:R-:W-:Y:S02]  /*5710*/  MOV R68, R51 ;  /* 0x0000003300447202 */ /* 0x000fe40000000f00 */
        /* <DEDUP_REMOVED lines=67> */
[----:B------:R-:W-:-:S07]  /*5b50*/  F2FP.SATFINITE.E4M3.F32.PACK_AB_MERGE_C R48, R48, R69, R72 ;  /* 0x000000453030723e */ /* 0x000fce0004807048 */
.L_x_380:
[----:B------:R-:W-:Y:S05]  /*5b60*/  BSYNC B2 ;  /* 0x0000000000027941 */ /* 0x000fea0003800000 */
.L_x_379:
[----:B------:R-:W-:Y:S02]  /*5b70*/  ULDC.64 UR4, c[0x0][0x2e8] ;  /* 0x0000ba0000047ab9 */ /* 0x000fe40000000a00 */
[----:B------:R-:W-:-:S04]  /*5b80*/  IADD3 R68, P2, P3, R43, UR4, R77 ;  /* 0x000000042b447c10 */ /* 0x000fc8000fb5e04d */
[----:B------:R-:W-:-:S05]  /*5b90*/  IADD3.X R69, R105, UR5, R76, P2, P3 ;  /* 0x0000000569457c10 */ /* 0x000fca00097e644c */
[----:B--2---:R4:W-:Y:S04]  /*5ba0*/  STG.E.128 desc[UR42][R68.64], R48 ;  /* 0x0000003044007986 */ /* 0x0049e8000c101d2a */
.L_x_374:
[----:B------:R-:W-:Y:S05]  /*5bb0*/  BSYNC B1 ;  /* 0x0000000000017941 */ /* 0x000fea0003800000 */
.L_x_373:
[----:B0-234-:R-:W2:Y:S01]  /*5bc0*/  LDL R48, [R1+0x10] ;  /* 0x0000100001307983 */ /* 0x01dea20000100800 */
[----:B------:R-:W-:Y:S01]  /*5bd0*/  BSSY B1, `(.L_x_381) ;  /* 0x00000f7000017945 */ /* 0x000fe20003800000 */
[----:B--2---:R-:W-:-:S13]  /*5be0*/  LOP3.LUT P2, RZ, R48, 0x1, RZ, 0xc0, !PT ;  /* 0x0000000130ff7812 */ /* 0x004fda000784c0ff */
[----:B------:R-:W-:Y:S05]  /*5bf0*/  @P2 BRA `(.L_x_382) ;  /* 0x0000000c00d02947 */ /* 0x000fea0003800000 */
[----:B------:R-:W-:Y:S01]  /*5c00*/  IADD3 R69, P2, P3, R3, R120, R16 ;  /* 0x0000007803457210 */ /* 0x000fe20007b5e010 */
[----:B------:R-:W-:Y:S03]  /*5c10*/  BSSY B2, `(.L_x_383) ;  /* 0x0000079000027945 */ /* 0x000fe60003800000 */
[----:B------:R-:W-:Y:S01]  /*5c20*/  IADD3.X R68, R33, R85, R17, P2, P3 ;  /* 0x0000005521447210 */ /* 0x000fe200017e6411 */
[----:B------:R-:W-:Y:S08]  /*5c30*/  @P0 BRA `(.L_x_384) ;  /* 0x0000000400d80947 */ /* 0x000ff00003800000 */
[----:B------:R0:W2:Y:S01]  /*5c40*/  LDS.128 R48, [R113+0x2a400] ;  /* 0x02a4000071307984 */ /* 0x0000a20000000c00 */
[----:B------:R-:W-:Y:S01]  /*5c50*/  ISETP.GE.AND P2, PT, R18, R84, PT ;  /* 0x000000541200720c */ /* 0x000fe20003f46270 */
[----:B------:R-:W-:-:S12]  /*5c60*/  BSSY B3, `(.L_x_385) ;  /* 0x000006f000037945 */ /* 0x000fd80003800000 */
[----:B0-----:R-:W-:Y:S05]  /*5c70*/  @P2 BRA `(.L_x_386) ;  /* 0x0000000400b42947 */ /* 0x001fea0003800000 */
[----:B------:R-:W-:Y:S02]  /*5c80*/  SHF.R.U32.HI R64, RZ, 0x8, R65 ;  /* 0x00000008ff407819 */ /* 0x000fe40000011641 */
[----:B------:R-:W-:Y:S02]  /*5c90*/  LOP3.LUT R71, R67, 0xff, RZ, 0xc0, !PT ;  /* 0x000000ff43477812 */ /* 0x000fe400078ec0ff */
[--C-:B------:R-:W-:Y:S01]  /*5ca0*/  SHF.R.U32.HI R72, RZ, 0x18, R67.reuse ;  /* 0x00000018ff487819 */ /* 0x100fe20000011643 */
[----:B------:R-:W-:Y:S01]  /*5cb0*/  IMAD.SHL.U32 R64, R64, 0x100, RZ ;  /* 0x0000010040407824 */ /* 0x000fe200078e00ff */
[----:B------:R-:W-:Y:S02]  /*5cc0*/  SHF.R.U32.HI R73, RZ, 0x8, R67 ;  /* 0x00000008ff497819 */ /* 0x000fe40000011643 */
[----:B------:R-:W-:Y:S02]  /*5cd0*/  LOP3.LUT R70, R65, 0xff, RZ, 0xc0, !PT ;  /* 0x000000ff41467812 */ /* 0x000fe400078ec0ff */
[----:B------:R-:W-:-:S02]  /*5ce0*/  SHF.R.U32.HI R75, RZ, 0x18, R65 ;  /* 0x00000018ff4b7819 */ /* 0x000fc40000011641 */
[----:B------:R-:W-:Y:S02]  /*5cf0*/  SHF.R.U32.HI R66, RZ, 0x10, R65 ;  /* 0x00000010ff427819 */ /* 0x000fe40000011641 */
[----:B------:R-:W-:Y:S02]  /*5d00*/  SHF.R.U32.HI R65, RZ, 0x10, R67 ;  /* 0x00000010ff417819 */ /* 0x000fe40000011643 */
[----:B------:R-:W-:Y:S01]  /*5d10*/  PRMT R72, R72, 0x654, R71 ;  /* 0x0000065448487816 */ /* 0x000fe20000000047 */
[----:B------:R-:W-:Y:S01]  /*5d20*/  IMAD.SHL.U32 R71, R73, 0x100, RZ ;  /* 0x0000010049477824 */ /* 0x000fe200078e00ff */
[----:B------:R-:W-:Y:S01]  /*5d30*/  PRMT R67, R75, 0x654, R70 ;  /* 0x000006544b437816 */ /* 0x000fe20000000046 */
[----:B--2---:R-:W-:Y:S01]  /*5d40*/  IMAD.MOV.U32 R73, RZ, RZ, R49 ;  /* 0x000000ffff497224 */ /* 0x004fe200078e0031 */
[----:B------:R-:W-:Y:S02]  /*5d50*/  F2FP.F16.E4M3.UNPACK_B R49, R132.H1 ;  /* 0x00000084ff31723e */ /* 0x000fe400030006ff */
[----:B------:R-:W-:-:S02]  /*5d60*/  LOP3.LUT R70, R67, 0xff00, R64, 0xf8, !PT ;  /* 0x0000ff0043467812 */ /* 0x000fc400078ef840 */
[----:B------:R-:W-:Y:S01]  /*5d70*/  LOP3.LUT R67, R72, 0xff00, R71, 0xf8, !PT ;  /* 0x0000ff0048437812 */ /* 0x000fe200078ef847 */
[--C-:B------:R-:W-:Y:S01]  /*5d80*/  HADD2.F32 R74, -RZ, R49.reuse.H0_H0 ;  /* 0x20000031ff4a7230 */ /* 0x100fe20000004100 */
[----:B------:R-:W-:Y:S01]  /*5d90*/  F2FP.F16.E4M3.UNPACK_B R64, R133.H1 ;  /* 0x00000085ff40723e */ /* 0x000fe200030006ff */
[----:B------:R-:W-:Y:S01]  /*5da0*/  HADD2.F32 R49, -RZ, R49.H1_H1 ;  /* 0x30000031ff317230 */ /* 0x000fe20000004100 */
[----:B------:R-:W-:Y:S02]  /*5db0*/  F2FP.F16.E4M3.UNPACK_B R72, R73 ;  /* 0x00000049ff48723e */ /* 0x000fe400020006ff */
[----:B------:R-:W-:Y:S01]  /*5dc0*/  F2FP.F16.E4M3.UNPACK_B R78, R51.H1 ;  /* 0x00000033ff4e723e */ /* 0x000fe200030006ff */
[----:B------:R-:W-:Y:S01]  /*5dd0*/  HADD2.F32 R76, -RZ, R64.H0_H0 ;  /* 0x20000040ff4c7230 */ /* 0x000fe20000004100 */
[----:B------:R-:W-:Y:S01]  /*5de0*/  F2FP.F16.E4M3.UNPACK_B R133, R133 ;  /* 0x00000085ff85723e */ /* 0x000fe200020006ff */
[--C-:B------:R-:W-:Y:S01]  /*5df0*/  HADD2.F32 R71, -RZ, R72.reuse.H1_H1 ;  /* 0x30000048ff477230 */ /* 0x100fe20000004100 */
[----:B------:R-:W-:Y:S01]  /*5e00*/  F2FP.F16.E4M3.UNPACK_B R132, R132 ;  /* 0x00000084ff84723e */ /* 0x000fe200020006ff */
[----:B------:R-:W-:-:S02]  /*5e10*/  HADD2.F32 R75, -RZ, R72.H0_H0 ;  /* 0x20000048ff4b7230 */ /* 0x000fc40000004100 */
[----:B------:R-:W-:Y:S02]  /*5e20*/  HADD2.F32 R64, -RZ, R64.H1_H1 ;  /* 0x30000040ff407230 */ /* 0x000fe40000004100 */
[-C--:B------:R-:W-:Y:S01]  /*5e30*/  FMUL.FTZ R72, R71, R76.reuse ;  /* 0x0000004c47487220 */ /* 0x080fe20000410000 */
[----:B------:R-:W-:-:S03]  /*5e40*/  FMUL.FTZ R76, R75, R76 ;  /* 0x0000004c4b4c7220 */ /* 0x000fc60000410000 */
[-C--:B------:R-:W-:Y:S01]  /*5e50*/  FFMA.FTZ R72, R75, R74.reuse, -R72 ;  /* 0x0000004a4b487223 */ /* 0x080fe20000010848 */
[----:B------:R-:W-:Y:S01]  /*5e60*/  FFMA.FTZ R71, R71, R74, R76 ;  /* 0x0000004a47477223 */ /* 0x000fe2000001004c */
[----:B------:R-:W-:-:S05]  /*5e70*/  F2FP.F16.E4M3.UNPACK_B R74, R73.H1 ;  /* 0x00000049ff4a723e */ /* 0x000fca00030006ff */
[--C-:B------:R-:W-:Y:S02]  /*5e80*/  HADD2.F32 R73, -RZ, R74.reuse.H1_H1 ;  /* 0x3000004aff497230 */ /* 0x100fe40000004100 */
[----:B------:R-:W-:-:S03]  /*5e90*/  HADD2.F32 R74, -RZ, R74.H0_H0 ;  /* 0x2000004aff4a7230 */ /* 0x000fc60000004100 */
[CC--:B------:R-:W-:Y:S02]  /*5ea0*/  FMUL.FTZ R75, R73.reuse, R64.reuse ;  /* 0x00000040494b7220 */ /* 0x0c0fe40000410000 */
[C---:B------:R-:W-:Y:S02]  /*5eb0*/  FMUL.FTZ R76, R74.reuse, R64 ;  /* 0x000000404a4c7220 */ /* 0x040fe40000410000 */
[----:B------:R-:W-:Y:S01]  /*5ec0*/  FFMA.FTZ R64, R74, R49, -R75 ;  /* 0x000000314a407223 */ /* 0x000fe2000001084b */
[----:B------:R-:W-:Y:S01]  /*5ed0*/  F2FP.F16.E4M3.UNPACK_B R75, R51 ;  /* 0x00000033ff4b723e */ /* 0x000fe200020006ff */
[----:B------:R-:W-:Y:S01]  /*5ee0*/  FFMA.FTZ R49, R73, R49, R76 ;  /* 0x0000003149317223 */ /* 0x000fe2000001004c */
[----:B------:R-:W-:Y:S01]  /*5ef0*/  SHF.L.U32 R73, R66, 0x10, RZ ;  /* 0x0000001042497819 */ /* 0x000fe200000006ff */
[----:B------:R-:W-:-:S03]  /*5f00*/  IMAD.U32 R66, R65, 0x10000, RZ ;  /* 0x0001000041427824 */ /* 0x000fc600078e00ff */
[----:B------:R-:W-:Y:S01]  /*5f10*/  LOP3.LUT R65, R70, 0xff0000, R73, 0xf8, !PT ;  /* 0x00ff000046417812 */ /* 0x000fe200078ef849 */
[--C-:B------:R-:W-:Y:S01]  /*5f20*/  HADD2.F32 R73, -RZ, R75.reuse.H1_H1 ;  /* 0x3000004bff497230 */ /* 0x100fe20000004100 */
[----:B------:R-:W-:Y:S01]  /*5f30*/  LOP3.LUT R66, R67, 0xff0000, R66, 0xf8, !PT ;  /* 0x00ff000043427812 */ /* 0x000fe200078ef842 */
[----:B------:R-:W-:Y:S01]  /*5f40*/  HADD2.F32 R75, -RZ, R75.H0_H0 ;  /* 0x2000004bff4b7230 */ /* 0x000fe20000004100 */
[----:B------:R-:W-:Y:S02]  /*5f50*/  F2FP.F16.E4M3.UNPACK_B R70, R65.H1 ;  /* 0x00000041ff46723e */ /* 0x000fe400030006ff */
[----:B------:R-:W-:Y:S02]  /*5f60*/  F2FP.F16.E4M3.UNPACK_B R67, R66.H1 ;  /* 0x00000042ff43723e */ /* 0x000fe400030006ff */
[----:B------:R-:W-:Y:S01]  /*5f70*/  F2FP.SATFINITE.E4M3.F32.PACK_AB_MERGE_C R49, R49, R64, RZ ;  /* 0x000000403131723e */ /* 0x000fe200048070ff */
[----:B------:R-:W-:Y:S01]  /*5f80*/  HADD2.F32 R74, -RZ, R70.H0_H0 ;  /* 0x20000046ff4a7230 */ /* 0x000fe20000004100 */
[----:B------:R-:W-:Y:S01]  /*5f90*/  F2FP.F16.E4M3.UNPACK_B R66, R66 ;  /* 0x00000042ff42723e */ /* 0x000fe200020006ff */
[--C-:B------:R-:W-:Y:S01]  /*5fa0*/  HADD2.F32 R76, -RZ, R67.reuse.H0_H0 ;  /* 0x20000043ff4c7230 */ /* 0x100fe20000004100 */
[----:B------:R-:W-:Y:S01]  /*5fb0*/  F2FP.SATFINITE.E4M3.F32.PACK_AB_MERGE_C R49, R71, R72, R49 ;  /* 0x000000484731723e */ /* 0x000fe20004807031 */
[----:B------:R-:W-:-:S02]  /*5fc0*/  HADD2.F32 R67, -RZ, R67.H1_H1 ;  /* 0x30000043ff437230 */ /* 0x000fc40000004100 */
[----:B------:R-:W-:Y:S02]  /*5fd0*/  IMAD.MOV.U32 R64, RZ, RZ, R50 ;  /* 0x000000ffff407224 */ /* 0x000fe400078e0032 */
[-C--:B------:R-:W-:Y:S01]  /*5fe0*/  FMUL.FTZ R77, R73, R76.reuse ;  /* 0x0000004c494d7220 */ /* 0x080fe20000410000 */
[C---:B------:R-:W-:Y:S01]  /*5ff0*/  FMUL.FTZ R76, R75.reuse, R76 ;  /* 0x0000004c4b4c7220 */ /* 0x040fe20000410000 */
[----:B------:R-:W-:Y:S02]  /*6000*/  HADD2.F32 R72, -RZ, R133.H1_H1 ;  /* 0x30000085ff487230 */ /* 0x000fe40000004100 */
[-C--:B------:R-:W-:Y:S01]  /*6010*/  FFMA.FTZ R77, R75, R74.reuse, -R77 ;  /* 0x0000004a4b4d7223 */ /* 0x080fe2000001084d */
[----:B------:R-:W-:Y:S01]  /*6020*/  FFMA.FTZ R74, R73, R74, R76 ;  /* 0x0000004a494a7223 */ /* 0x000fe2000001004c */
[--C-:B------:R-:W-:Y:S02]  /*6030*/  HADD2.F32 R76, -RZ, R78.reuse.H1_H1 ;  /* 0x3000004eff4c7230 */ /* 0x100fe40000004100 */
[----:B------:R-:W-:-:S02]  /*6040*/  HADD2.F32 R78, -RZ, R78.H0_H0 ;  /* 0x2000004eff4e7230 */ /* 0x000fc40000004100 */
[----:B------:R-:W-:Y:S02]  /*6050*/  HADD2.F32 R73, -RZ, R70.H1_H1 ;  /* 0x30000046ff497230 */ /* 0x000fe40000004100 */
[-C--:B------:R-:W-:Y:S01]  /*6060*/  FMUL.FTZ R51, R76, R67.reuse ;  /* 0x000000434c337220 */ /* 0x080fe20000410000 */
[----:B------:R-:W-:Y:S01]  /*6070*/  F2FP.F16.E4M3.UNPACK_B R70, R64 ;  /* 0x00000040ff46723e */ /* 0x000fe200020006ff */
[C---:B------:R-:W-:Y:S01]  /*6080*/  FMUL.FTZ R67, R78.reuse, R67 ;  /* 0x000000434e437220 */ /* 0x040fe20000410000 */
[----:B------:R-:W-:Y:S02]  /*6090*/  HADD2.F32 R133, -RZ, R133.H0_H0 ;  /* 0x20000085ff857230 */ /* 0x000fe40000004100 */
[-C--:B------:R-:W-:Y:S01]  /*60a0*/  FFMA.FTZ R51, R78, R73.reuse, -R51 ;  /* 0x000000494e337223 */ /* 0x080fe20000010833 */
[----:B------:R-:W-:Y:S01]  /*60b0*/  FFMA.FTZ R76, R76, R73, R67 ;  /* 0x000000494c4c7223 */ /* 0x000fe20000010043 */
[----:B------:R-:W-:Y:S01]  /*60c0*/  F2FP.F16.E4M3.UNPACK_B R67, R65 ;  /* 0x00000041ff43723e */ /* 0x000fe200020006ff */
[----:B------:R-:W-:-:S02]  /*60d0*/  HADD2.F32 R50, -RZ, R70.H1_H1 ;  /* 0x30000046ff327230 */ /* 0x000fc40000004100 */
[----:B------:R-:W-:Y:S01]  /*60e0*/  HADD2.F32 R65, -RZ, R66.H0_H0 ;  /* 0x20000042ff417230 */ /* 0x000fe20000004100 */
[----:B------:R-:W-:Y:S01]  /*60f0*/  F2FP.SATFINITE.E4M3.F32.PACK_AB_MERGE_C R51, R76, R51, RZ ;  /* 0x000000334c33723e */ /* 0x000fe200048070ff */
[----:B------:R-:W-:Y:S02]  /*6100*/  HADD2.F32 R70, -RZ, R70.H0_H0 ;  /* 0x20000046ff467230 */ /* 0x000fe40000004100 */
[--C-:B------:R-:W-:Y:S02]  /*6110*/  HADD2.F32 R71, -RZ, R67.reuse.H0_H0 ;  /* 0x20000043ff477230 */ /* 0x100fe40000004100 */
[-C--:B------:R-:W-:Y:S01]  /*6120*/  FMUL.FTZ R73, R50, R65.reuse ;  /* 0x0000004132497220 */ /* 0x080fe20000410000 */
[----:B------:R-:W-:Y:S02]  /*6130*/  HADD2.F32 R67, -RZ, R67.H1_H1 ;  /* 0x30000043ff437230 */ /* 0x000fe40000004100 */
[----:B------:R-:W-:Y:S01]  /*6140*/  FMUL.FTZ R75, R70, R65 ;  /* 0x00000041464b7220 */ /* 0x000fe20000410000 */
[----:B------:R-:W-:Y:S01]  /*6150*/  F2FP.SATFINITE.E4M3.F32.PACK_AB_MERGE_C R51, R74, R77, R51 ;  /* 0x0000004d4a33723e */ /* 0x000fe20004807033 */
[-C--:B------:R-:W-:Y:S01]  /*6160*/  FFMA.FTZ R65, R70, R71.reuse, -R73 ;  /* 0x0000004746417223 */ /* 0x080fe20000010849 */
[----:B------:R-:W-:Y:S01]  /*6170*/  F2FP.F16.E4M3.UNPACK_B R70, R64.H1 ;  /* 0x00000040ff46723e */ /* 0x000fe200030006ff */
[----:B------:R-:W-:Y:S01]  /*6180*/  FFMA.FTZ R50, R50, R71, R75 ;  /* 0x0000004732327223 */ /* 0x000fe2000001004b */
[----:B------:R-:W-:-:S02]  /*6190*/  HADD2.F32 R71, -RZ, R66.H1_H1 ;  /* 0x30000042ff477230 */ /* 0x000fc40000004100 */
[----:B------:R-:W-:Y:S02]  /*61a0*/  IMAD.MOV.U32 R64, RZ, RZ, R48 ;  /* 0x000000ffff407224 */ /* 0x000fe400078e0030 */
[--C-:B------:R-:W-:Y:S02]  /*61b0*/  HADD2.F32 R66, -RZ, R70.reuse.H1_H1 ;  /* 0x30000046ff427230 */ /* 0x100fe40000004100 */
[----:B------:R-:W-:-:S03]  /*61c0*/  HADD2.F32 R70, -RZ, R70.H0_H0 ;  /* 0x20000046ff467230 */ /* 0x000fc60000004100 */
[-C--:B------:R-:W-:Y:S02]  /*61d0*/  FMUL.FTZ R73, R66, R71.reuse ;  /* 0x0000004742497220 */ /* 0x080fe40000410000 */
[C---:B------:R-:W-:Y:S02]  /*61e0*/  FMUL.FTZ R71, R70.reuse, R71 ;  /* 0x0000004746477220 */ /* 0x040fe40000410000 */
[-C--:B------:R-:W-:Y:S01]  /*61f0*/  FFMA.FTZ R48, R70, R67.reuse, -R73 ;  /* 0x0000004346307223 */ /* 0x080fe20000010849 */
[----:B------:R-:W-:Y:S02]  /*6200*/  HADD2.F32 R70, -RZ, R132.H1_H1 ;  /* 0x30000084ff467230 */ /* 0x000fe40000004100 */
[----:B------:R-:W-:Y:S01]  /*6210*/  FFMA.FTZ R67, R66, R67, R71 ;  /* 0x0000004342437223 */ /* 0x000fe20000010047 */
[----:B------:R-:W-:-:S04]  /*6220*/  F2FP.F16.E4M3.UNPACK_B R66, R64.H1 ;  /* 0x00000040ff42723e */ /* 0x000fc800030006ff */
[----:B------:R-:W-:Y:S01]  /*6230*/  F2FP.SATFINITE.E4M3.F32.PACK_AB_MERGE_C R67, R67, R48, RZ ;  /* 0x000000304343723e */ /* 0x000fe200048070ff */
[--C-:B------:R-:W-:Y:S02]  /*6240*/  HADD2.F32 R71, -RZ, R66.reuse.H1_H1 ;  /* 0x30000042ff477230 */ /* 0x100fe40000004100 */
[----:B------:R-:W-:Y:S01]  /*6250*/  HADD2.F32 R66, -RZ, R66.H0_H0 ;  /* 0x20000042ff427230 */ /* 0x000fe20000004100 */
[----:B------:R-:W-:Y:S02]  /*6260*/  F2FP.SATFINITE.E4M3.F32.PACK_AB_MERGE_C R50, R50, R65, R67 ;  /* 0x000000413232723e */ /* 0x000fe40004807043 */
[-C--:B------:R-:W-:Y:S02]  /*6270*/  FMUL.FTZ R73, R71, R72.reuse ;  /* 0x0000004847497220 */ /* 0x080fe40000410000 */
[C---:B------:R-:W-:Y:S02]  /*6280*/  FMUL.FTZ R72, R66.reuse, R72 ;  /* 0x0000004842487220 */ /* 0x040fe40000410000 */
[----:B------:R-:W-:Y:S01]  /*6290*/  FFMA.FTZ R66, R66, R70, -R73 ;  /* 0x0000004642427223 */ /* 0x000fe20000010849 */
[----:B------:R-:W-:-:S02]  /*62a0*/  HADD2.F32 R73, -RZ, R132.H0_H0 ;  /* 0x20000084ff497230 */ /* 0x000fc40000004100 */
[----:B------:R-:W-:Y:S01]  /*62b0*/  FFMA.FTZ R71, R71, R70, R72 ;  /* 0x0000004647477223 */ /* 0x000fe20000010048 */
[----:B------:R-:W-:-:S04]  /*62c0*/  F2FP.F16.E4M3.UNPACK_B R70, R64 ;  /* 0x00000040ff46723e */ /* 0x000fc800020006ff */
[----:B------:R-:W-:Y:S01]  /*62d0*/  F2FP.SATFINITE.E4M3.F32.PACK_AB_MERGE_C R66, R71, R66, RZ ;  /* 0x000000424742723e */ /* 0x000fe200048070ff */
[--C-:B------:R-:W-:Y:S02]  /*62e0*/  HADD2.F32 R64, -RZ, R70.reuse.H1_H1 ;  /* 0x30000046ff407230 */ /* 0x100fe40000004100 */
[----:B------:R-:W-:-:S03]  /*62f0*/  HADD2.F32 R70, -RZ, R70.H0_H0 ;  /* 0x20000046ff467230 */ /* 0x000fc60000004100 */
[-C--:B------:R-:W-:Y:S02]  /*6300*/  FMUL.FTZ R75, R64, R133.reuse ;  /* 0x00000085404b7220 */ /* 0x080fe40000410000 */
[C---:B------:R-:W-:Y:S02]  /*6310*/  FMUL.FTZ R133, R70.reuse, R133 ;  /* 0x0000008546857220 */ /* 0x040fe40000410000 */
[-C--:B------:R-:W-:Y:S02]  /*6320*/  FFMA.FTZ R75, R70, R73.reuse, -R75 ;  /* 0x00000049464b7223 */ /* 0x080fe4000001084b */
[----:B------:R-:W-:-:S05]  /*6330*/  FFMA.FTZ R64, R64, R73, R133 ;  /* 0x0000004940407223 */ /* 0x000fca0000010085 */
[----:B------:R-:W-:-:S07]  /*6340*/  F2FP.SATFINITE.E4M3.F32.PACK_AB_MERGE_C R48, R64, R75, R66 ;  /* 0x0000004b4030723e */ /* 0x000fce0004807042 */
.L_x_386:
[----:B------:R-:W-:Y:S05]  /*6350*/  BSYNC B3 ;  /* 0x0000000000037941 */ /* 0x000fea0003800000 */
.L_x_385:
[----:B------:R-:W-:Y:S02]  /*6360*/  ULDC.64 UR4, c[0x0][0x2e8] ;  /* 0x0000ba0000047ab9 */ /* 0x000fe40000000a00 */
[----:B------:R-:W-:-:S04]  /*6370*/  IADD3 R64, P2, P3, R69, UR4, R102 ;  /* 0x0000000445407c10 */ /* 0x000fc8000fb5e066 */
[----:B------:R-:W-:-:S05]  /*6380*/  IADD3.X R65, R68, UR5, R42, P2, P3 ;  /* 0x0000000544417c10 */ /* 0x000fca00097e642a */
[----:B--2---:R0:W-:Y:S04]  /*6390*/  STG.E.128 desc[UR42][R64.64], R48 ;  /* 0x0000003040007986 */ /* 0x0041e8000c101d2a */
.L_x_384:
[----:B------:R-:W-:Y:S05]  /*63a0*/  BSYNC B2 ;  /* 0x0000000000027941 */ /* 0x000fea0003800000 */
.L_x_383:
[----:B------:R-:W-:Y:S05]  /*63b0*/  @P1 BRA `(.L_x_382) ;  /* 0x0000000400e01947 */ /* 0x000fea0003800000 */
[----:B0-----:R0:W2:Y:S01]  /*63c0*/  LDS.128 R48, [R113+0x2e400] ;  /* 0x02e4000071307984 */ /* 0x0010a20000000c00 */
[----:B------:R-:W-:Y:S01]  /*63d0*/  ISETP.GE.AND P2, PT, R233, R84, PT ;  /* 0x00000054e900720c */ /* 0x000fe20003f46270 */
[----:B------:R-:W-:-:S12]  /*63e0*/  BSSY B2, `(.L_x_387) ;  /* 0x0000071000027945 */ /* 0x000fd80003800000 */
[----:B0-----:R-:W-:Y:S05]  /*63f0*/  @P2 BRA `(.L_x_388) ;  /* 0x0000000400bc2947 */ /* 0x001fea0003800000 */
[----:B--2---:R-:W-:Y:S01]  /*6400*/  IMAD.MOV.U32 R62, RZ, RZ, R49 ;  /* 0x000000ffff3e7224 */ /* 0x004fe200078e0031 */
[-C--:B------:R-:W-:Y:S02]  /*6410*/  F2FP.F16.E4M3.UNPACK_B R66, R131.reuse.H1 ;  /* 0x00000083ff42723e */ /* 0x080fe400030006ff */
[----:B------:R-:W-:Y:S02]  /*6420*/  F2FP.F16.E4M3.UNPACK_B R49, R130.H1 ;  /* 0x00000082ff31723e */ /* 0x000fe400030006ff */
[----:B------:R-:W-:Y:S01]  /*6430*/  F2FP.F16.E4M3.UNPACK_B R60, R62 ;  /* 0x0000003eff3c723e */ /* 0x000fe200020006ff */
[----:B------:R-:W-:Y:S01]  /*6440*/  HADD2.F32 R65, -RZ, R66.H0_H0 ;  /* 0x20000042ff417230 */ /* 0x000fe20000004100 */
[----:B------:R-:W-:Y:S01]  /*6450*/  F2FP.F16.E4M3.UNPACK_B R70, R131 ;  /* 0x00000083ff46723e */ /* 0x000fe200020006ff */
[----:B------:R-:W-:Y:S02]  /*6460*/  HADD2.F32 R67, -RZ, R49.H0_H0 ;  /* 0x20000031ff437230 */ /* 0x000fe40000004100 */
[----:B------:R-:W-:-:S02]  /*6470*/  HADD2.F32 R64, -RZ, R60.H1_H1 ;  /* 0x3000003cff407230 */ /* 0x000fc40000004100 */
[----:B------:R-:W-:Y:S02]  /*6480*/  HADD2.F32 R60, -RZ, R60.H0_H0 ;  /* 0x2000003cff3c7230 */ /* 0x000fe40000004100 */
[----:B------:R-:W-:Y:S02]  /*6490*/  HADD2.F32 R49, -RZ, R49.H1_H1 ;  /* 0x30000031ff317230 */ /* 0x000fe40000004100 */
[-C--:B------:R-:W-:Y:S01]  /*64a0*/  FMUL.FTZ R71, R64, R65.reuse ;  /* 0x0000004140477220 */ /* 0x080fe20000410000 */
[----:B------:R-:W-:-:S03]  /*64b0*/  FMUL.FTZ R73, R60, R65 ;  /* 0x000000413c497220 */ /* 0x000fc60000410000 */
[-C--:B------:R-:W-:Y:S01]  /*64c0*/  FFMA.FTZ R65, R60, R67.reuse, -R71 ;  /* 0x000000433c417223 */ /* 0x080fe20000010847 */
[----:B------:R-:W-:Y:S01]  /*64d0*/  FFMA.FTZ R60, R64, R67, R73 ;  /* 0x00000043403c7223 */ /* 0x000fe20000010049 */
[----:B------:R-:W-:Y:S01]  /*64e0*/  F2FP.F16.E4M3.UNPACK_B R64, R62.H1 ;  /* 0x0000003eff40723e */ /* 0x000fe200030006ff */
[----:B------:R-:W-:Y:S01]  /*64f0*/  HADD2.F32 R67, -RZ, R66.H1_H1 ;  /* 0x30000042ff437230 */ /* 0x000fe20000004100 */
[----:B------:R-:W-:Y:S02]  /*6500*/  MOV R62, R48 ;  /* 0x00000030003e7202 */ /* 0x000fe40000000f00 */
[----:B------:R-:W-:Y:S01]  /*6510*/  F2FP.F16.E4M3.UNPACK_B R66, R130 ;  /* 0x00000082ff42723e */ /* 0x000fe200020006ff */
[--C-:B------:R-:W-:Y:S02]  /*6520*/  HADD2.F32 R48, -RZ, R64.reuse.H1_H1 ;  /* 0x30000040ff307230 */ /* 0x100fe40000004100 */
[----:B------:R-:W-:-:S03]  /*6530*/  HADD2.F32 R64, -RZ, R64.H0_H0 ;  /* 0x20000040ff407230 */ /* 0x000fc60000004100 */
[-C--:B------:R-:W-:Y:S02]  /*6540*/  FMUL.FTZ R71, R48, R67.reuse ;  /* 0x0000004330477220 */ /* 0x080fe40000410000 */
[C---:B------:R-:W-:Y:S02]  /*6550*/  FMUL.FTZ R67, R64.reuse, R67 ;  /* 0x0000004340437220 */ /* 0x040fe40000410000 */
[-C--:B------:R-:W-:Y:S01]  /*6560*/  FFMA.FTZ R64, R64, R49.reuse, -R71 ;  /* 0x0000003140407223 */ /* 0x080fe20000010847 */
[----:B------:R-:W-:Y:S02]  /*6570*/  HADD2.F32 R71, -RZ, R70.H1_H1 ;  /* 0x30000046ff477230 */ /* 0x000fe40000004100 */
[----:B------:R-:W-:Y:S01]  /*6580*/  FFMA.FTZ R75, R48, R49, R67 ;  /* 0x00000031304b7223 */ /* 0x000fe20000010043 */
[-C--:B------:R-:W-:Y:S01]  /*6590*/  F2FP.F16.E4M3.UNPACK_B R48, R62.reuse.H1 ;  /* 0x0000003eff30723e */ /* 0x080fe200030006ff */
[----:B------:R-:W-:Y:S01]  /*65a0*/  HADD2.F32 R67, -RZ, R66.H1_H1 ;  /* 0x30000042ff437230 */ /* 0x000fe20000004100 */
[----:B------:R-:W-:Y:S01]  /*65b0*/  F2FP.F16.E4M3.UNPACK_B R62, R62 ;  /* 0x0000003eff3e723e */ /* 0x000fe200020006ff */
[----:B------:R-:W-:Y:S01]  /*65c0*/  HADD2.F32 R70, -RZ, R70.H0_H0 ;  /* 0x20000046ff467230 */ /* 0x000fe20000004100 */
[----:B------:R-:W-:Y:S01]  /*65d0*/  F2FP.SATFINITE.E4M3.F32.PACK_AB_MERGE_C R64, R75, R64, RZ ;  /* 0x000000404b40723e */ /* 0x000fe200048070ff */
[----:B------:R-:W-:-:S02]  /*65e0*/  HADD2.F32 R49, -RZ, R48.H1_H1 ;  /* 0x30000030ff317230 */ /* 0x000fc40000004100 */
[----:B------:R-:W-:Y:S01]  /*65f0*/  HADD2.F32 R48, -RZ, R48.H0_H0 ;  /* 0x20000030ff307230 */ /* 0x000fe20000004100 */
[----:B------:R-:W-:Y:S01]  /*6600*/  F2FP.SATFINITE.E4M3.F32.PACK_AB_MERGE_C R60, R60, R65, R64 ;  /* 0x000000413c3c723e */ /* 0x000fe20004807040 */
[----:B------:R-:W-:Y:S02]  /*6610*/  HADD2.F32 R66, -RZ, R66.H0_H0 ;  /* 0x20000042ff427230 */ /* 0x000fe40000004100 */
[-C--:B------:R-:W-:Y:S01]  /*6620*/  FMUL.FTZ R73, R49, R71.reuse ;  /* 0x0000004731497220 */ /* 0x080fe20000410000 */
[----:B------:R-:W-:Y:S01]  /*6630*/  LOP3.LUT R64, R61, 0xff, RZ, 0xc0, !PT ;  /* 0x000000ff3d407812 */ /* 0x000fe200078ec0ff */
[C---:B------:R-:W-:Y:S01]  /*6640*/  FMUL.FTZ R72, R48.reuse, R71 ;  /* 0x0000004730487220 */ /* 0x040fe20000410000 */
[----:B------:R-:W-:Y:S01]  /*6650*/  SHF.R.U32.HI R65, RZ, 0x10, R63 ;  /* 0x00000010ff417819 */ /* 0x000fe2000001163f */
[-C--:B------:R-:W-:Y:S01]  /*6660*/  FFMA.FTZ R48, R48, R67.reuse, -R73 ;  /* 0x0000004330307223 */ /* 0x080fe20000010849 */
[--C-:B------:R-:W-:Y:S01]  /*6670*/  SHF.R.U32.HI R73, RZ, 0x18, R61.reuse ;  /* 0x00000018ff497819 */ /* 0x100fe2000001163d */
[----:B------:R-:W-:Y:S01]  /*6680*/  FFMA.FTZ R49, R49, R67, R72 ;  /* 0x0000004331317223 */ /* 0x000fe20000010048 */
[--C-:B------:R-:W-:Y:S01]  /*6690*/  HADD2.F32 R67, -RZ, R62.reuse.H1_H1 ;  /* 0x3000003eff437230 */ /* 0x100fe20000004100 */
[----:B------:R-:W-:Y:S01]  /*66a0*/  SHF.R.U32.HI R72, RZ, 0x8, R61 ;  /* 0x00000008ff487819 */ /* 0x000fe2000001163d */
[----:B------:R-:W-:Y:S01]  /*66b0*/  HADD2.F32 R62, -RZ, R62.H0_H0 ;  /* 0x2000003eff3e7230 */ /* 0x000fe20000004100 */
[----:B------:R-:W-:-:S02]  /*66c0*/  PRMT R64, R73, 0x654, R64 ;  /* 0x0000065449407816 */ /* 0x000fc40000000040 */
[----:B------:R-:W-:Y:S01]  /*66d0*/  FMUL.FTZ R71, R67, R70 ;  /* 0x0000004643477220 */ /* 0x000fe20000410000 */
[----:B------:R-:W-:Y:S01]  /*66e0*/  F2FP.SATFINITE.E4M3.F32.PACK_AB_MERGE_C R48, R49, R48, RZ ;  /* 0x000000303130723e */ /* 0x000fe200048070ff */
[C---:B------:R-:W-:Y:S01]  /*66f0*/  FMUL.FTZ R70, R62.reuse, R70 ;  /* 0x000000463e467220 */ /* 0x040fe20000410000 */
[----:B------:R-:W-:Y:S02]  /*6700*/  IMAD.MOV.U32 R49, RZ, RZ, R60 ;  /* 0x000000ffff317224 */ /* 0x000fe400078e003c */
[-C--:B------:R-:W-:Y:S01]  /*6710*/  FFMA.FTZ R62, R62, R66.reuse, -R71 ;  /* 0x000000423e3e7223 */ /* 0x080fe20000010847 */
[----:B------:R-:W-:Y:S01]  /*6720*/  SHF.R.U32.HI R71, RZ, 0x10, R61 ;  /* 0x00000010ff477819 */ /* 0x000fe2000001163d */
[----:B------:R-:W-:Y:S01]  /*6730*/  FFMA.FTZ R67, R67, R66, R70 ;  /* 0x0000004243437223 */ /* 0x000fe20000010046 */
[--C-:B------:R-:W-:Y:S02]  /*6740*/  SHF.R.U32.HI R66, RZ, 0x8, R63.reuse ;  /* 0x00000008ff427819 */ /* 0x100fe4000001163f */
[----:B------:R-:W-:-:S02]  /*6750*/  SHF.R.U32.HI R70, RZ, 0x18, R63 ;  /* 0x00000018ff467819 */ /* 0x000fc4000001163f */
[----:B------:R-:W-:Y:S01]  /*6760*/  LOP3.LUT R61, R63, 0xff, RZ, 0xc0, !PT ;  /* 0x000000ff3f3d7812 */ /* 0x000fe200078ec0ff */
[----:B------:R-:W-:Y:S01]  /*6770*/  IMAD.SHL.U32 R66, R66, 0x100, RZ ;  /* 0x0000010042427824 */ /* 0x000fe200078e00ff */
[----:B------:R-:W-:Y:S02]  /*6780*/  F2FP.SATFINITE.E4M3.F32.PACK_AB_MERGE_C R48, R67, R62, R48 ;  /* 0x0000003e4330723e */ /* 0x000fe40004807030 */
[----:B------:R-:W-:Y:S01]  /*6790*/  PRMT R63, R70, 0x654, R61 ;  /* 0x00000654463f7816 */ /* 0x000fe2000000003d */
[----:B------:R-:W-:-:S03]  /*67a0*/  IMAD.SHL.U32 R61, R72, 0x100, RZ ;  /* 0x00000100483d7824 */ /* 0x000fc600078e00ff */
[----:B------:R-:W-:Y:S01]  /*67b0*/  LOP3.LUT R63, R63, 0xff00, R66, 0xf8, !PT ;  /* 0x0000ff003f3f7812 */ /* 0x000fe200078ef842 */
[----:B------:R-:W-:Y:S01]  /*67c0*/  IMAD.U32 R66, R65, 0x10000, RZ ;  /* 0x0001000041427824 */ /* 0x000fe200078e00ff */
[----:B------:R-:W-:Y:S01]  /*67d0*/  LOP3.LUT R61, R64, 0xff00, R61, 0xf8, !PT ;  /* 0x0000ff00403d7812 */ /* 0x000fe200078ef83d */
[----:B------:R-:W-:-:S03]  /*67e0*/  IMAD.U32 R64, R71, 0x10000, RZ ;  /* 0x0001000047407824 */ /* 0x000fc600078e00ff */
[----:B------:R-:W-:Y:S02]  /*67f0*/  LOP3.LUT R65, R63, 0xff0000, R66, 0xf8, !PT ;  /* 0x00ff00003f417812 */ /* 0x000fe400078ef842 */
[----:B------:R-:W-:Y:S02]  /*6800*/  MOV R63, R51 ;  /* 0x00000033003f7202 */ /* 0x000fe40000000f00 */
[----:B------:R-:W-:Y:S02]  /*6810*/  LOP3.LUT R61, R61, 0xff0000, R64, 0xf8, !PT ;  /* 0x00ff00003d3d7812 */ /* 0x000fe400078ef840 */
[----:B------:R-:W-:Y:S02]  /*6820*/  F2FP.F16.E4M3.UNPACK_B R51, R63 ;  /* 0x0000003fff33723e */ /* 0x000fe400020006ff */
[----:B------:R-:W-:Y:S02]  /*6830*/  F2FP.F16.E4M3.UNPACK_B R71, R65.H1 ;  /* 0x00000041ff47723e */ /* 0x000fe400030006ff */
[----:B------:R-:W-:Y:S01]  /*6840*/  F2FP.F16.E4M3.UNPACK_B R66, R61.H1 ;  /* 0x0000003dff42723e */ /* 0x000fe200030006ff */
[----:B------:R-:W-:-:S02]  /*6850*/  HADD2.F32 R64, -RZ, R51.H1_H1 ;  /* 0x30000033ff407230 */ /* 0x000fc40000004100 */
[----:B------:R-:W-:Y:S02]  /*6860*/  HADD2.F32 R72, -RZ, R71.H0_H0 ;  /* 0x20000047ff487230 */ /* 0x000fe40000004100 */
[----:B------:R-:W-:Y:S02]  /*6870*/  HADD2.F32 R51, -RZ, R51.H0_H0 ;  /* 0x20000033ff337230 */ /* 0x000fe40000004100 */
[--C-:B------:R-:W-:Y:S02]  /*6880*/  HADD2.F32 R70, -RZ, R66.reuse.H0_H0 ;  /* 0x20000042ff467230 */ /* 0x100fe40000004100 */
[-C--:B------:R-:W-:Y:S01]  /*6890*/  FMUL.FTZ R74, R64, R72.reuse ;  /* 0x00000048404a7220 */ /* 0x080fe20000410000 */
[----:B------:R-:W-:Y:S02]  /*68a0*/  HADD2.F32 R66, -RZ, R66.H1_H1 ;  /* 0x30000042ff427230 */ /* 0x000fe40000004100 */
[C---:B------:R-:W-:Y:S01]  /*68b0*/  FMUL.FTZ R73, R51.reuse, R72 ;  /* 0x0000004833497220 */ /* 0x040fe20000410000 */
[----:B------:R-:W-:-:S03]  /*68c0*/  FFMA.FTZ R51, R51, R70, -R74 ;  /* 0x0000004633337223 */ /* 0x000fc6000001084a */
[----:B------:R-:W-:Y:S01]  /*68d0*/  FFMA.FTZ R64, R64, R70, R73 ;  /* 0x0000004640407223 */ /* 0x000fe20000010049 */
[----:B------:R-:W-:Y:S01]  /*68e0*/  F2FP.F16.E4M3.UNPACK_B R70, R63.H1 ;  /* 0x0000003fff46723e */ /* 0x000fe200030006ff */
[----:B------:R-:W-:Y:S02]  /*68f0*/  IMAD.MOV.U32 R63, RZ, RZ, R50 ;  /* 0x000000ffff3f7224 */ /* 0x000fe400078e0032 */
[----:B------:R-:W-:Y:S02]  /*6900*/  HADD2.F32 R50, -RZ, R71.H1_H1 ;  /* 0x30000047ff327230 */ /* 0x000fe40000004100 */
[--C-:B------:R-:W-:Y:S02]  /*6910*/  HADD2.F32 R71, -RZ, R70.reuse.H1_H1 ;  /* 0x30000046ff477230 */ /* 0x100fe40000004100 */
[----:B------:R-:W-:-:S03]  /*6920*/  HADD2.F32 R70, -RZ, R70.H0_H0 ;  /* 0x20000046ff467230 */ /* 0x000fc60000004100 */
[CC--:B------:R-:W-:Y:S02]  /*6930*/  FMUL.FTZ R73, R71.reuse, R50.reuse ;  /* 0x0000003247497220 */ /* 0x0c0fe40000410000 */
[C---:B------:R-:W-:Y:S02]  /*6940*/  FMUL.FTZ R72, R70.reuse, R50 ;  /* 0x0000003246487220 */ /* 0x040fe40000410000 */
[-C--:B------:R-:W-:Y:S01]  /*6950*/  FFMA.FTZ R50, R70, R66.reuse, -R73 ;  /* 0x0000004246327223 */ /* 0x080fe20000010849 */
[----:B------:R-:W-:Y:S01]  /*6960*/  F2FP.F16.E4M3.UNPACK_B R73, R65 ;  /* 0x00000041ff49723e */ /* 0x000fe200020006ff */
[----:B------:R-:W-:Y:S01]  /*6970*/  FFMA.FTZ R71, R71, R66, R72 ;  /* 0x0000004247477223 */ /* 0x000fe20000010048 */
[----:B------:R-:W-:Y:S02]  /*6980*/  F2FP.F16.E4M3.UNPACK_B R65, R63.H1 ;  /* 0x0000003fff41723e */ /* 0x000fe400030006ff */
[----:B------:R-:W-:Y:S01]  /*6990*/  F2FP.F16.E4M3.UNPACK_B R70, R61 ;  /* 0x0000003dff46723e */ /* 0x000fe200020006ff */
[----:B------:R-:W-:Y:S01]  /*69a0*/  HADD2.F32 R61, -RZ, R73.H1_H1 ;  /* 0x30000049ff3d7230 */ /* 0x000fe20000004100 */
[----:B------:R-:W-:Y:S01]  /*69b0*/  F2FP.F16.E4M3.UNPACK_B R63, R63 ;  /* 0x0000003fff3f723e */ /* 0x000fe200020006ff */
[--C-:B------:R-:W-:Y:S01]  /*69c0*/  HADD2.F32 R66, -RZ, R65.reuse.H1_H1 ;  /* 0x30000041ff427230 */ /* 0x100fe20000004100 */
[----:B------:R-:W-:Y:S01]  /*69d0*/  F2FP.SATFINITE.E4M3.F32.PACK_AB_MERGE_C R71, R71, R50, RZ ;  /* 0x000000324747723e */ /* 0x000fe200048070ff */
[----:B------:R-:W-:-:S02]  /*69e0*/  HADD2.F32 R65, -RZ, R65.H0_H0 ;  /* 0x20000041ff417230 */ /* 0x000fc40000004100 */
[--C-:B------:R-:W-:Y:S02]  /*69f0*/  HADD2.F32 R72, -RZ, R70.reuse.H1_H1 ;  /* 0x30000046ff487230 */ /* 0x100fe40000004100 */
[-C--:B------:R-:W-:Y:S01]  /*6a00*/  FMUL.FTZ R74, R66, R61.reuse ;  /* 0x0000003d424a7220 */ /* 0x080fe20000410000 */
[----:B------:R-:W-:Y:S02]  /*6a10*/  HADD2.F32 R70, -RZ, R70.H0_H0 ;  /* 0x20000046ff467230 */ /* 0x000fe40000004100 */
[C---:B------:R-:W-:Y:S01]  /*6a20*/  FMUL.FTZ R75, R65.reuse, R61 ;  /* 0x0000003d414b7220 */ /* 0x040fe20000410000 */
[----:B------:R-:W-:Y:S01]  /*6a30*/  F2FP.SATFINITE.E4M3.F32.PACK_AB_MERGE_C R51, R64, R51, R71 ;  /* 0x000000334033723e */ /* 0x000fe20004807047 */
[-C--:B------:R-:W-:Y:S01]  /*6a40*/  FFMA.FTZ R61, R65, R72.reuse, -R74 ;  /* 0x00000048413d7223 */ /* 0x080fe2000001084a */
[----:B------:R-:W-:Y:S02]  /*6a50*/  HADD2.F32 R65, -RZ, R63.H1_H1 ;  /* 0x3000003fff417230 */ /* 0x000fe40000004100 */
[----:B------:R-:W-:Y:S01]  /*6a60*/  FFMA.FTZ R74, R66, R72, R75 ;  /* 0x00000048424a7223 */ /* 0x000fe2000001004b */
[----:B------:R-:W-:-:S02]  /*6a70*/  HADD2.F32 R66, -RZ, R73.H0_H0 ;  /* 0x20000049ff427230 */ /* 0x000fc40000004100 */
[----:B------:R-:W-:Y:S02]  /*6a80*/  HADD2.F32 R63, -RZ, R63.H0_H0 ;  /* 0x2000003fff3f7230 */ /* 0x000fe40000004100 */
[----:B------:R-:W-:Y:S01]  /*6a90*/  F2FP.SATFINITE.E4M3.F32.PACK_AB_MERGE_C R61, R74, R61, RZ ;  /* 0x0000003d4a3d723e */ /* 0x000fe200048070ff */
[-C--:B------:R-:W-:Y:S02]  /*6aa0*/  FMUL.FTZ R72, R65, R66.reuse ;  /* 0x0000004241487220 */ /* 0x080fe40000410000 */
[C---:B------:R-:W-:Y:S02]  /*6ab0*/  FMUL.FTZ R66, R63.reuse, R66 ;  /* 0x000000423f427220 */ /* 0x040fe40000410000 */
[-C--:B------:R-:W-:Y:S02]  /*6ac0*/  FFMA.FTZ R72, R63, R70.reuse, -R72 ;  /* 0x000000463f487223 */ /* 0x080fe40000010848 */
[----:B------:R-:W-:-:S05]  /*6ad0*/  FFMA.FTZ R65, R65, R70, R66 ;  /* 0x0000004641417223 */ /* 0x000fca0000010042 */
[----:B------:R-:W-:-:S07]  /*6ae0*/  F2FP.SATFINITE.E4M3.F32.PACK_AB_MERGE_C R50, R65, R72, R61 ;  /* 0x000000484132723e */ /* 0x000fce000480703d */
.L_x_388:
[----:B------:R-:W-:Y:S05]  /*6af0*/  BSYNC B2 ;  /* 0x0000000000027941 */ /* 0x000fea0003800000 */
.L_x_387:
[----:B------:R-:W-:Y:S02]  /*6b00*/  ULDC.64 UR4, c[0x0][0x2e8] ;  /* 0x0000ba0000047ab9 */ /* 0x000fe40000000a00 */
[----:B------:R-:W-:-:S04]  /*6b10*/  IADD3 R60, P2, P3, R43, UR4, R69 ;  /* 0x000000042b3c7c10 */ /* 0x000fc8000fb5e045 */
[----:B------:R-:W-:-:S05]  /*6b20*/  IADD3.X R61, R105, UR5, R68, P2, P3 ;  /* 0x00000005693d7c10 */ /* 0x000fca00097e6444 */
[----:B--2---:R2:W-:Y:S04]  /*6b30*/  STG.E.128 desc[UR42][R60.64], R48 ;  /* 0x000000303c007986 */ /* 0x0045e8000c101d2a */
.L_x_382:
[----:B------:R-:W-:Y:S05]  /*6b40*/  BSYNC B1 ;  /* 0x0000000000017941 */ /* 0x000fea0003800000 */
.L_x_381:
[----:B------:R-:W-:Y:S05]  /*6b50*/  @P4 BRA `(.L_x_389) ;  /* 0x0000005c00c44947 */ /* 0x000fea0003800000 */
[----:B------:R-:W-:Y:S01]  /*6b60*/  IADD3 R120, P2, P3, R34, R120, R16 ;  /* 0x0000007822787210 */ /* 0x000fe20007b5e010 */
[----:B------:R-:W-:Y:S03]  /*6b70*/  BSSY B1, `(.L_x_390) ;  /* 0x000007c000017945 */ /* 0x000fe60003800000 */
[----:B------:R-:W-:Y:S01]  /*6b80*/  IADD3.X R85, R37, R85, R17, P2, P3 ;  /* 0x0000005525557210 */ /* 0x000fe200017e6411 */
[----:B------:R-:W-:Y:S08]  /*6b90*/  @P0 BRA `(.L_x_391) ;  /* 0x0000000400e40947 */ /* 0x000ff00003800000 */
[----:B0-2---:R0:W2:Y:S01]  /*6ba0*/  LDS.128 R48, [R113+0x2b400] ;  /* 0x02b4000071307984 */ /* 0x0050a20000000c00 */
[----:B------:R-:W-:Y:S01]  /*6bb0*/  ISETP.GE.AND P2, PT, R18, R84, PT ;  /* 0x000000541200720c */ /* 0x000fe20003f46270 */
[----:B------:R-:W-:-:S12]  /*6bc0*/  BSSY B2, `(.L_x_392) ;  /* 0x0000072000027945 */ /* 0x000fd80003800000 */
[----:B0-----:R-:W-:Y:S05]  /*6bd0*/  @P2 BRA `(.L_x_393) ;  /* 0x0000000400c02947 */ /* 0x001fea0003800000 */
[----:B--2---:R-:W-:Y:S01]  /*6be0*/  IMAD.MOV.U32 R63, RZ, RZ, R49 ;  /* 0x000000ffff3f7224 */ /* 0x004fe200078e0031 */
[----:B------:R-:W-:Y:S02]  /*6bf0*/  F2FP.F16.E4M3.UNPACK_B R65, R123.H1 ;  /* 0x0000007bff41723e */ /* 0x000fe400030006ff */
[----:B------:R-:W-:Y:S02]  /*6c00*/  F2FP.F16.E4M3.UNPACK_B R60, R122.H1 ;  /* 0x0000007aff3c723e */ /* 0x000fe400030006ff */
[----:B------:R-:W-:Y:S01]  /*6c10*/  F2FP.F16.E4M3.UNPACK_B R49, R63 ;  /* 0x0000003fff31723e */ /* 0x000fe200020006ff */
[----:B------:R-:W-:Y:S01]  /*6c20*/  HADD2.F32 R56, -RZ, R65.H0_H0 ;  /* 0x20000041ff387230 */ /* 0x000fe20000004100 */
[--C-:B------:R-:W-:Y:S01]  /*6c30*/  SHF.R.U32.HI R71, RZ, 0x18, R57.reuse ;  /* 0x00000018ff477819 */ /* 0x100fe20000011639 */
[----:B------:R-:W-:Y:S01]  /*6c40*/  HADD2.F32 R61, -RZ, R60.H0_H0 ;  /* 0x2000003cff3d7230 */ /* 0x000fe20000004100 */
[----:B------:R-:W-:Y:S01]  /*6c50*/  LOP3.LUT R64, R57, 0xff, RZ, 0xc0, !PT ;  /* 0x000000ff39407812 */ /* 0x000fe200078ec0ff */
[--C-:B------:R-:W-:Y:S01]  /*6c60*/  HADD2.F32 R58, -RZ, R49.reuse.H1_H1 ;  /* 0x30000031ff3a7230 */ /* 0x100fe20000004100 */
[----:B------:R-:W-:Y:S01]  /*6c70*/  SHF.R.U32.HI R69, RZ, 0x8, R57 ;  /* 0x00000008ff457819 */ /* 0x000fe20000011639 */
[----:B------:R-:W-:Y:S01]  /*6c80*/  HADD2.F32 R49, -RZ, R49.H0_H0 ;  /* 0x20000031ff317230 */ /* 0x000fe20000004100 */
[----:B------:R-:W-:Y:S01]  /*6c90*/  LOP3.LUT R66, R59, 0xff, RZ, 0xc0, !PT ;  /* 0x000000ff3b427812 */ /* 0x000fe200078ec0ff */
[----:B------:R-:W-:-:S02]  /*6ca0*/  HADD2.F32 R68, -RZ, R65.H1_H1 ;  /* 0x30000041ff447230 */ /* 0x000fc40000004100 */
[CC--:B------:R-:W-:Y:S01]  /*6cb0*/  FMUL.FTZ R62, R58.reuse, R56.reuse ;  /* 0x000000383a3e7220 */ /* 0x0c0fe20000410000 */
[----:B------:R-:W-:Y:S01]  /*6cc0*/  SHF.L.U32 R65, R69, 0x8, RZ ;  /* 0x0000000845417819 */ /* 0x000fe200000006ff */
[C---:B------:R-:W-:Y:S01]  /*6cd0*/  FMUL.FTZ R67, R49.reuse, R56 ;  /* 0x0000003831437220 */ /* 0x040fe20000410000 */
[----:B------:R-:W-:Y:S01]  /*6ce0*/  F2FP.F16.E4M3.UNPACK_B R123, R123 ;  /* 0x0000007bff7b723e */ /* 0x000fe200020006ff */
[-C--:B------:R-:W-:Y:S01]  /*6cf0*/  FFMA.FTZ R56, R49, R61.reuse, -R62 ;  /* 0x0000003d31387223 */ /* 0x080fe2000001083e */
[----:B------:R-:W-:Y:S01]  /*6d00*/  SHF.R.U32.HI R62, RZ, 0x8, R59 ;  /* 0x00000008ff3e7819 */ /* 0x000fe2000001163b */
[----:B------:R-:W-:Y:S01]  /*6d10*/  FFMA.FTZ R49, R58, R61, R67 ;  /* 0x0000003d3a317223 */ /* 0x000fe20000010043 */
[----:B------:R-:W-:Y:S02]  /*6d20*/  SHF.R.U32.HI R58, RZ, 0x10, R57 ;  /* 0x00000010ff3a7819 */ /* 0x000fe40000011639 */
[----:B------:R-:W-:Y:S02]  /*6d30*/  F2FP.F16.E4M3.UNPACK_B R57, R63.H1 ;  /* 0x0000003fff39723e */ /* 0x000fe400030006ff */
[----:B------:R-:W-:-:S02]  /*6d40*/  SHF.R.U32.HI R67, RZ, 0x18, R59 ;  /* 0x00000018ff437819 */ /* 0x000fc4000001163b */
[----:B------:R-:W-:Y:S01]  /*6d50*/  SHF.R.U32.HI R61, RZ, 0x10, R59 ;  /* 0x00000010ff3d7819 */ /* 0x000fe2000001163b */
[--C-:B------:R-:W-:Y:S01]  /*6d60*/  HADD2.F32 R63, -RZ, R57.reuse.H1_H1 ;  /* 0x30000039ff3f7230 */ /* 0x100fe20000004100 */
[----:B------:R-:W-:Y:S01]  /*6d70*/  PRMT R67, R67, 0x654, R66 ;  /* 0x0000065443437816 */ /* 0x000fe20000000042 */
[----:B------:R-:W-:Y:S01]  /*6d80*/  IMAD.MOV.U32 R59, RZ, RZ, R48 ;  /* 0x000000ffff3b7224 */ /* 0x000fe200078e0030 */
[----:B------:R-:W-:Y:S01]  /*6d90*/  PRMT R48, R71, 0x654, R64 ;  /* 0x0000065447307816 */ /* 0x000fe20000000040 */
[----:B------:R-:W-:Y:S01]  /*6da0*/  HADD2.F32 R57, -RZ, R57.H0_H0 ;  /* 0x20000039ff397230 */ /* 0x000fe20000004100 */
[----:B------:R-:W-:Y:S01]  /*6db0*/  F2FP.F16.E4M3.UNPACK_B R122, R122 ;  /* 0x0000007aff7a723e */ /* 0x000fe200020006ff */
[----:B------:R-:W-:Y:S02]  /*6dc0*/  HADD2.F32 R64, -RZ, R60.H1_H1 ;  /* 0x3000003cff407230 */ /* 0x000fe40000004100 */
[-C--:B------:R-:W-:Y:S01]  /*6dd0*/  FMUL.FTZ R60, R63, R68.reuse ;  /* 0x000000443f3c7220 */ /* 0x080fe20000410000 */
[----:B------:R-:W-:Y:S01]  /*6de0*/  LOP3.LUT R66, R48, 0xff00, R65, 0xf8, !PT ;  /* 0x0000ff0030427812 */ /* 0x000fe200078ef841 */
[----:B------:R-:W-:Y:S01]  /*6df0*/  FMUL.FTZ R68, R57, R68 ;  /* 0x0000004439447220 */ /* 0x000fe20000410000 */
[----:B------:R-:W-:-:S02]  /*6e00*/  HADD2.F32 R65, -RZ, R122.H1_H1 ;  /* 0x3000007aff417230 */ /* 0x000fc40000004100 */
[-C--:B------:R-:W-:Y:S01]  /*6e10*/  FFMA.FTZ R48, R57, R64.reuse, -R60 ;  /* 0x0000004039307223 */ /* 0x080fe2000001083c */
[----:B------:R-:W-:Y:S01]  /*6e20*/  F2FP.F16.E4M3.UNPACK_B R60, R59.H1 ;  /* 0x0000003bff3c723e */ /* 0x000fe200030006ff */
[----:B------:R-:W-:Y:S01]  /*6e30*/  FFMA.FTZ R57, R63, R64, R68 ;  /* 0x000000403f397223 */ /* 0x000fe20000010044 */
[----:B------:R-:W-:Y:S02]  /*6e40*/  IMAD.SHL.U32 R68, R62, 0x100, RZ ;  /* 0x000001003e447824 */ /* 0x000fe400078e00ff */
[----:B------:R-:W-:Y:S02]  /*6e50*/  HADD2.F32 R62, -RZ, R123.H1_H1 ;  /* 0x3000007bff3e7230 */ /* 0x000fe40000004100 */
[--C-:B------:R-:W-:Y:S01]  /*6e60*/  HADD2.F32 R64, -RZ, R60.reuse.H1_H1 ;  /* 0x3000003cff407230 */ /* 0x100fe20000004100 */
[----:B------:R-:W-:Y:S01]  /*6e70*/  LOP3.LUT R68, R67, 0xff00, R68, 0xf8, !PT ;  /* 0x0000ff0043447812 */ /* 0x000fe200078ef844 */
[----:B------:R-:W-:Y:S01]  /*6e80*/  HADD2.F32 R63, -RZ, R60.H0_H0 ;  /* 0x2000003cff3f7230 */ /* 0x000fe20000004100 */
[----:B------:R-:W-:Y:S01]  /*6e90*/  F2FP.SATFINITE.E4M3.F32.PACK_AB_MERGE_C R57, R57, R48, RZ ;  /* 0x000000303939723e */ /* 0x000fe200048070ff */
[----:B------:R-:W-:-:S02]  /*6ea0*/  IMAD.U32 R67, R58, 0x10000, RZ ;  /* 0x000100003a437824 */ /* 0x000fc400078e00ff */
[CC--:B------:R-:W-:Y:S01]  /*6eb0*/  FMUL.FTZ R58, R64.reuse, R62.reuse ;  /* 0x0000003e403a7220 */ /* 0x0c0fe20000410000 */
[----:B------:R-:W-:Y:S02]  /*6ec0*/  IMAD.U32 R61, R61, 0x10000, RZ ;  /* 0x000100003d3d7824 */ /* 0x000fe400078e00ff */
[C---:B------:R-:W-:Y:S01]  /*6ed0*/  FMUL.FTZ R69, R63.reuse, R62 ;  /* 0x0000003e3f457220 */ /* 0x040fe20000410000 */
[----:B------:R-:W-:Y:S01]  /*6ee0*/  F2FP.F16.E4M3.UNPACK_B R62, R59 ;  /* 0x0000003bff3e723e */ /* 0x000fe200020006ff */
[-C--:B------:R-:W-:Y:S01]  /*6ef0*/  FFMA.FTZ R58, R63, R65.reuse, -R58 ;  /* 0x000000413f3a7223 */ /* 0x080fe2000001083a */
[----:B------:R-:W-:Y:S02]  /*6f00*/  HADD2.F32 R123, -RZ, R123.H0_H0 ;  /* 0x2000007bff7b7230 */ /* 0x000fe40000004100 */
[----:B------:R-:W-:Y:S01]  /*6f10*/  FFMA.FTZ R59, R64, R65, R69 ;  /* 0x00000041403b7223 */ /* 0x000fe20000010045 */
[----:B------:R-:W-:Y:S01]  /*6f20*/  IMAD.MOV.U32 R65, RZ, RZ, R51 ;  /* 0x000000ffff417224 */ /* 0x000fe200078e0033 */
[----:B------:R-:W-:Y:S01]  /*6f30*/  LOP3.LUT R60, R66, 0xff0000, R67, 0xf8, !PT ;  /* 0x00ff0000423c7812 */ /* 0x000fe200078ef843 */
[--C-:B------:R-:W-:Y:S01]  /*6f40*/  HADD2.F32 R64, -RZ, R62.reuse.H1_H1 ;  /* 0x3000003eff407230 */ /* 0x100fe20000004100 */
[----:B------:R-:W-:Y:S01]  /*6f50*/  LOP3.LUT R63, R68, 0xff0000, R61, 0xf8, !PT ;  /* 0x00ff0000443f7812 */ /* 0x000fe200078ef83d */
[----:B------:R-:W-:Y:S01]  /*6f60*/  HADD2.F32 R62, -RZ, R62.H0_H0 ;  /* 0x2000003eff3e7230 */ /* 0x000fe20000004100 */
[----:B------:R-:W-:Y:S01]  /*6f70*/  F2FP.F16.E4M3.UNPACK_B R61, R65 ;  /* 0x00000041ff3d723e */ /* 0x000fe200020006ff */
[----:B------:R-:W-:-:S02]  /*6f80*/  HADD2.F32 R67, -RZ, R122.H0_H0 ;  /* 0x2000007aff437230 */ /* 0x000fc40000004100 */
[----:B------:R-:W-:Y:S01]  /*6f90*/  FMUL.FTZ R51, R64, R123 ;  /* 0x0000007b40337220 */ /* 0x000fe20000410000 */
[----:B------:R-:W-:Y:S01]  /*6fa0*/  F2FP.F16.E4M3.UNPACK_B R69, R63.H1 ;  /* 0x0000003fff45723e */ /* 0x000fe200030006ff */
[C---:B------:R-:W-:Y:S01]  /*6fb0*/  FMUL.FTZ R123, R62.reuse, R123 ;  /* 0x0000007b3e7b7220 */ /* 0x040fe20000410000 */
[----:B------:R-:W-:Y:S01]  /*6fc0*/  F2FP.F16.E4M3.UNPACK_B R68, R60.H1 ;  /* 0x0000003cff44723e */ /* 0x000fe200030006ff */
[-C--:B------:R-:W-:Y:S01]  /*6fd0*/  FFMA.FTZ R51, R62, R67.reuse, -R51 ;  /* 0x000000433e337223 */ /* 0x080fe20000010833 */
[----:B------:R-:W-:Y:S01]  /*6fe0*/  F2FP.SATFINITE.E4M3.F32.PACK_AB_MERGE_C R58, R59, R58, RZ ;  /* 0x0000003a3b3a723e */ /* 0x000fe200048070ff */
[----:B------:R-:W-:Y:S01]  /*6ff0*/  FFMA.FTZ R62, R64, R67, R123 ;  /* 0x00000043403e7223 */ /* 0x000fe2000001007b */
[----:B------:R-:W-:Y:S01]  /*7000*/  HADD2.F32 R64, -RZ, R61.H1_H1 ;  /* 0x3000003dff407230 */ /* 0x000fe20000004100 */
[----:B------:R-:W-:Y:S01]  /*7010*/  F2FP.SATFINITE.E4M3.F32.PACK_AB_MERGE_C R49, R49, R56, R57 ;  /* 0x000000383131723e */ /* 0x000fe20004807039 */
[----:B------:R-:W-:Y:S02]  /*7020*/  HADD2.F32 R66, -RZ, R69.H0_H0 ;  /* 0x20000045ff427230 */ /* 0x000fe40000004100 */
[----:B------:R-:W-:Y:S01]  /*7030*/  HADD2.F32 R61, -RZ, R61.H0_H0 ;  /* 0x2000003dff3d7230 */ /* 0x000fe20000004100 */
[----:B------:R-:W-:Y:S01]  /*7040*/  F2FP.SATFINITE.E4M3.F32.PACK_AB_MERGE_C R51, R62, R51, R58 ;  /* 0x000000333e33723e */ /* 0x000fe2000480703a */
[----:B------:R-:W-:-:S02]  /*7050*/  HADD2.F32 R67, -RZ, R68.H0_H0 ;  /* 0x20000044ff437230 */ /* 0x000fc40000004100 */
[CC--:B------:R-:W-:Y:S01]  /*7060*/  FMUL.FTZ R70, R64.reuse, R66.reuse ;  /* 0x0000004240467220 */ /* 0x0c0fe20000410000 */
[----:B------:R-:W-:Y:S02]  /*7070*/  HADD2.F32 R69, -RZ, R69.H1_H1 ;  /* 0x30000045ff457230 */ /* 0x000fe40000004100 */
[C---:B------:R-:W-:Y:S01]  /*7080*/  FMUL.FTZ R71, R61.reuse, R66 ;  /* 0x000000423d477220 */ /* 0x040fe20000410000 */
[----:B------:R-:W-:Y:S01]  /*7090*/  F2FP.F16.E4M3.UNPACK_B R66, R65.H1 ;  /* 0x00000041ff42723e */ /* 0x000fe200030006ff */
[-C--:B------:R-:W-:Y:S01]  /*70a0*/  FFMA.FTZ R61, R61, R67.reuse, -R70 ;  /* 0x000000433d3d7223 */ /* 0x080fe20000010846 */
[----:B------:R-:W-:Y:S02]  /*70b0*/  HADD2.F32 R68, -RZ, R68.H1_H1 ;  /* 0x30000044ff447230 */ /* 0x000fe40000004100 */
[----:B------:R-:W-:Y:S01]  /*70c0*/  FFMA.FTZ R64, R64, R67, R71 ;  /* 0x0000004340407223 */ /* 0x000fe20000010047 */
[----:B------:R-:W-:Y:S01]  /*70d0*/  MOV R65, R50 ;  /* 0x0000003200417202 */ /* 0x000fe20000000f00 */
[----:B------:R-:W-:-:S02]  /*70e0*/  HADD2.F32 R67, -RZ, R66.H1_H1 ;  /* 0x30000042ff437230 */ /* 0x000fc40000004100 */
[----:B------:R-:W-:-:S03]  /*70f0*/  HADD2.F32 R66, -RZ, R66.H0_H0 ;  /* 0x20000042ff427230 */ /* 0x000fc60000004100 */
[CC--:B------:R-:W-:Y:S02]  /*7100*/  FMUL.FTZ R71, R67.reuse, R69.reuse ;  /* 0x0000004543477220 */ /* 0x0c0fe40000410000 */
[C---:B------:R-:W-:Y:S01]  /*7110*/  FMUL.FTZ R70, R66.reuse, R69 ;  /* 0x0000004542467220 */ /* 0x040fe20000410000 */
[----:B------:R-:W-:Y:S01]  /*7120*/  F2FP.F16.E4M3.UNPACK_B R69, R63 ;  /* 0x0000003fff45723e */ /* 0x000fe200020006ff */
[-C--:B------:R-:W-:Y:S01]  /*7130*/  FFMA.FTZ R50, R66, R68.reuse, -R71 ;  /* 0x0000004442327223 */ /* 0x080fe20000010847 */
[-C--:B------:R-:W-:Y:S01]  /*7140*/  F2FP.F16.E4M3.UNPACK_B R66, R65.reuse.H1 ;  /* 0x00000041ff42723e */ /* 0x080fe200030006ff */
[----:B------:R-:W-:Y:S01]  /*7150*/  FFMA.FTZ R63, R67, R68, R70 ;  /* 0x00000044433f7223 */ /* 0x000fe20000010046 */
[----:B------:R-:W-:Y:S01]  /*7160*/  F2FP.F16.E4M3.UNPACK_B R68, R60 ;  /* 0x0000003cff44723e */ /* 0x000fe200020006ff */
[----:B------:R-:W-:Y:S01]  /*7170*/  HADD2.F32 R70, -RZ, R69.H1_H1 ;  /* 0x30000045ff467230 */ /* 0x000fe20000004100 */
[----:B------:R-:W-:Y:S01]  /*7180*/  F2FP.F16.E4M3.UNPACK_B R65, R65 ;  /* 0x00000041ff41723e */ /* 0x000fe200020006ff */
[--C-:B------:R-:W-:Y:S01]  /*7190*/  HADD2.F32 R67, -RZ, R66.reuse.H1_H1 ;  /* 0x30000042ff437230 */ /* 0x100fe20000004100 */
[----:B------:R-:W-:Y:S01]  /*71a0*/  F2FP.SATFINITE.E4M3.F32.PACK_AB_MERGE_C R63, R63, R50, RZ ;  /* 0x000000323f3f723e */ /* 0x000fe200048070ff */
[----:B------:R-:W-:-:S02]  /*71b0*/  HADD2.F32 R66, -RZ, R66.H0_H0 ;  /* 0x20000042ff427230 */ /* 0x000fc40000004100 */
[--C-:B------:R-:W-:Y:S02]  /*71c0*/  HADD2.F32 R60, -RZ, R68.reuse.H1_H1 ;  /* 0x30000044ff3c7230 */ /* 0x100fe40000004100 */
[CC--:B------:R-:W-:Y:S01]  /*71d0*/  FMUL.FTZ R71, R67.reuse, R70.reuse ;  /* 0x0000004643477220 */ /* 0x0c0fe20000410000 */
[----:B------:R-:W-:Y:S02]  /*71e0*/  HADD2.F32 R69, -RZ, R69.H0_H0 ;  /* 0x20000045ff457230 */ /* 0x000fe40000004100 */
[C---:B------:R-:W-:Y:S01]  /*71f0*/  FMUL.FTZ R70, R66.reuse, R70 ;  /* 0x0000004642467220 */ /* 0x040fe20000410000 */
[----:B------:R-:W-:Y:S02]  /*7200*/  HADD2.F32 R68, -RZ, R68.H0_H0 ;  /* 0x20000044ff447230 */ /* 0x000fe40000004100 */
[-C--:B------:R-:W-:Y:S01]  /*7210*/  FFMA.FTZ R71, R66, R60.reuse, -R71 ;  /* 0x0000003c42477223 */ /* 0x080fe20000010847 */
[----:B------:R-:W-:Y:S01]  /*7220*/  F2FP.SATFINITE.E4M3.F32.PACK_AB_MERGE_C R61, R64, R61, R63 ;  /* 0x0000003d403d723e */ /* 0x000fe2000480703f */
[----:B------:R-:W-:Y:S01]  /*7230*/  FFMA.FTZ R70, R67, R60, R70 ;  /* 0x0000003c43467223 */ /* 0x000fe20000010046 */
[----:B------:R-:W-:-:S02]  /*7240*/  HADD2.F32 R60, -RZ, R65.H1_H1 ;  /* 0x30000041ff3c7230 */ /* 0x000fc40000004100 */
[----:B------:R-:W-:Y:S02]  /*7250*/  HADD2.F32 R65, -RZ, R65.H0_H0 ;  /* 0x20000041ff417230 */ /* 0x000fe40000004100 */
[----:B------:R-:W-:Y:S01]  /*7260*/  F2FP.SATFINITE.E4M3.F32.PACK_AB_MERGE_C R70, R70, R71, RZ ;  /* 0x000000474646723e */ /* 0x000fe200048070ff */
[CC--:B------:R-:W-:Y:S02]  /*7270*/  FMUL.FTZ R48, R60.reuse, R69.reuse ;  /* 0x000000453c307220 */ /* 0x0c0fe40000410000 */
[C---:B------:R-:W-:Y:S02]  /*7280*/  FMUL.FTZ R69, R65.reuse, R69 ;  /* 0x0000004541457220 */ /* 0x040fe40000410000 */
[-C--:B------:R-:W-:Y:S02]  /*7290*/  FFMA.FTZ R48, R65, R68.reuse, -R48 ;  /* 0x0000004441307223 */ /* 0x080fe40000010830 */
[----:B------:R-:W-:-:S05]  /*72a0*/  FFMA.FTZ R69, R60, R68, R69 ;  /* 0x000000443c457223 */ /* 0x000fca0000010045 */
[----:B------:R-:W-:Y:S01]  /*72b0*/  F2FP.SATFINITE.E4M3.F32.PACK_AB_MERGE_C R50, R69, R48, R70 ;  /* 0x000000304532723e */ /* 0x000fe20004807046 */
[----:B------:R-:W-:Y:S02]  /*72c0*/  IMAD.MOV.U32 R48, RZ, RZ, R51 ;  /* 0x000000ffff307224 */ /* 0x000fe400078e0033 */
[----:B------:R-:W-:-:S07]  /*72d0*/  IMAD.MOV.U32 R51, RZ, RZ, R61 ;  /* 0x000000ffff337224 */ /* 0x000fce00078e003d */
.L_x_393:
[----:B------:R-:W-:Y:S05]  /*72e0*/  BSYNC B2 ;  /* 0x0000000000027941 */ /* 0x000fea0003800000 */
.L_x_392:
[----:B------:R-:W-:Y:S02]  /*72f0*/  ULDC.64 UR4, c[0x0][0x2e8] ;  /* 0x0000ba0000047ab9 */ /* 0x000fe40000000a00 */
[----:B------:R-:W-:-:S04]  /*7300*/  IADD3 R56, P2, P3, R120, UR4, R102 ;  /* 0x0000000478387c10 */ /* 0x000fc8000fb5e066 */
[----:B------:R-:W-:-:S05]  /*7310*/  IADD3.X R57, R85, UR5, R42, P2, P3 ;  /* 0x0000000555397c10 */ /* 0x000fca00097e642a */
[----:B--2---:R3:W-:Y:S04]  /*7320*/  STG.E.128 desc[UR42][R56.64], R48 ;  /* 0x0000003038007986 */ /* 0x0047e8000c101d2a */
.L_x_391:
[----:B------:R-:W-:Y:S05]  /*7330*/  BSYNC B1 ;  /* 0x0000000000017941 */ /* 0x000fea0003800000 */
.L_x_390:
[----:B------:R-:W-:Y:S05]  /*7340*/  @P1 BRA `(.L_x_389) ;  /* 0x0000005400c81947 */ /* 0x000fea0003800000 */
[----:B0-23--:R0:W2:Y:S01]  /*7350*/  LDS.128 R48, [R113+0x2f400] ;  /* 0x02f4000071307984 */ /* 0x00d0a20000000c00 */
[----:B------:R-:W-:Y:S01]  /*7360*/  ISETP.GE.AND P2, PT, R233, R84, PT ;  /* 0x00000054e900720c */ /* 0x000fe20003f46270 */
[----:B------:R-:W-:-:S12]  /*7370*/  BSSY B1, `(.L_x_394) ;  /* 0x000006b000017945 */ /* 0x000fd80003800000 */
[----:B0-----:R-:W-:Y:S05]  /*7380*/  @P2 BRA `(.L_x_395) ;  /* 0x0000000400a42947 */ /* 0x001fea0003800000 */
[--C-:B------:R-:W-:Y:S02]  /*7390*/  SHF.R.U32.HI R59, RZ, 0x10, R53.reuse ;  /* 0x00000010ff3b7819 */ /* 0x100fe40000011635 */
[--C-:B------:R-:W-:Y:S02]  /*73a0*/  SHF.R.U32.HI R58, RZ, 0x8, R53.reuse ;  /* 0x00000008ff3a7819 */ /* 0x100fe40000011635 */
[----:B------:R-:W-:Y:S02]  /*73b0*/  LOP3.LUT R52, R53, 0xff, RZ, 0xc0, !PT ;  /* 0x000000ff35347812 */ /* 0x000fe400078ec0ff */
[----:B------:R-:W-:Y:S02]  /*73c0*/  SHF.R.U32.HI R53, RZ, 0x18, R53 ;  /* 0x00000018ff357819 */ /* 0x000fe40000011635 */
[--C-:B------:R-:W-:Y:S02]  /*73d0*/  SHF.R.U32.HI R54, RZ, 0x8, R55.reuse ;  /* 0x00000008ff367819 */ /* 0x100fe40000011637 */
[----:B------:R-:W-:Y:S01]  /*73e0*/  PRMT R53, R53, 0x654, R52 ;  /* 0x0000065435357816 */ /* 0x000fe20000000034 */
[----:B------:R-:W-:Y:S01]  /*73f0*/  IMAD.SHL.U32 R52, R58, 0x100, RZ ;  /* 0x000001003a347824 */ /* 0x000fe200078e00ff */
[----:B------:R-:W-:-:S02]  /*7400*/  SHF.R.U32.HI R57, RZ, 0x10, R55 ;  /* 0x00000010ff397819 */ /* 0x000fc40000011637 */
[----:B------:R-:W-:Y:S01]  /*7410*/  LOP3.LUT R56, R55, 0xff0000ff, RZ, 0xc0, !PT ;  /* 0xff0000ff37387812 */ /* 0x000fe200078ec0ff */
[----:B------:R-:W-:Y:S01]  /*7420*/  IMAD.SHL.U32 R55, R54, 0x100, RZ ;  /* 0x0000010036377824 */ /* 0x000fe200078e00ff */
[----:B------:R-:W-:Y:S01]  /*7430*/  LOP3.LUT R53, R53, 0xff00, R52, 0xf8, !PT ;  /* 0x0000ff0035357812 */ /* 0x000fe200078ef834 */
[----:B------:R-:W-:Y:S01]  /*7440*/  IMAD.U32 R52, R59, 0x10000, RZ ;  /* 0x000100003b347824 */ /* 0x000fe200078e00ff */
[----:B--2---:R-:W-:Y:S02]  /*7450*/  MOV R54, R48 ;  /* 0x0000003000367202 */ /* 0x004fe40000000f00 */
[----:B------:R-:W-:Y:S01]  /*7460*/  LOP3.LUT R58, R56, 0xff00, R55, 0xf8, !PT ;  /* 0x0000ff00383a7812 */ /* 0x000fe200078ef837 */
[----:B------:R-:W-:Y:S01]  /*7470*/  IMAD.U32 R55, R57, 0x10000, RZ ;  /* 0x0001000039377824 */ /* 0x000fe200078e00ff */
[----:B------:R-:W-:Y:S02]  /*7480*/  F2FP.F16.E4M3.UNPACK_B R56, R87.H1 ;  /* 0x00000057ff38723e */ /* 0x000fe400030006ff */
[----:B------:R-:W-:-:S02]  /*7490*/  F2FP.F16.E4M3.UNPACK_B R48, R49 ;  /* 0x00000031ff30723e */ /* 0x000fc400020006ff */
[----:B------:R-:W-:Y:S01]  /*74a0*/  LOP3.LUT R52, R53, 0xff0000, R52, 0xf8, !PT ;  /* 0x00ff000035347812 */ /* 0x000fe200078ef834 */
[----:B------:R-:W-:Y:S01]  /*74b0*/  HADD2.F32 R60, -RZ, R56.H0_H0 ;  /* 0x20000038ff3c7230 */ /* 0x000fe20000004100 */
[----:B------:R-:W-:Y:S01]  /*74c0*/  LOP3.LUT R53, R58, 0xff0000, R55, 0xf8, !PT ;  /* 0x00ff00003a357812 */ /* 0x000fe200078ef837 */
[--C-:B------:R-:W-:Y:S01]  /*74d0*/  HADD2.F32 R55, -RZ, R48.reuse.H1_H1 ;  /* 0x30000030ff377230 */ /* 0x100fe20000004100 */
[----:B------:R-:W-:Y:S01]  /*74e0*/  F2FP.F16.E4M3.UNPACK_B R58, R86.H1 ;  /* 0x00000056ff3a723e */ /* 0x000fe200030006ff */
[----:B------:R-:W-:Y:S01]  /*74f0*/  HADD2.F32 R48, -RZ, R48.H0_H0 ;  /* 0x20000030ff307230 */ /* 0x000fe20000004100 */
[----:B------:R-:W-:Y:S01]  /*7500*/  F2FP.F16.E4M3.UNPACK_B R49, R49.H1 ;  /* 0x00000031ff31723e */ /* 0x000fe200030006ff */
[----:B------:R-:W-:Y:S02]  /*7510*/  HADD2.F32 R61, -RZ, R56.H1_H1 ;  /* 0x30000038ff3d7230 */ /* 0x000fe40000004100 */
[----:B------:R-:W-:Y:S01]  /*7520*/  FMUL.FTZ R63, R55, R60 ;  /* 0x0000003c373f7220 */ /* 0x000fe20000410000 */
[----:B------:R-:W-:-:S02]  /*7530*/  HADD2.F32 R59, -RZ, R58.H0_H0 ;  /* 0x2000003aff3b7230 */ /* 0x000fc40000004100 */
[C---:B------:R-:W-:Y:S01]  /*7540*/  FMUL.FTZ R60, R48.reuse, R60 ;  /* 0x0000003c303c7220 */ /* 0x040fe20000410000 */
[--C-:B------:R-:W-:Y:S01]  /*7550*/  HADD2.F32 R57, -RZ, R49.reuse.H1_H1 ;  /* 0x30000031ff397230 */ /* 0x100fe20000004100 */
[----:B------:R-:W-:Y:S01]  /*7560*/  F2FP.F16.E4M3.UNPACK_B R87, R87 ;  /* 0x00000057ff57723e */ /* 0x000fe200020006ff */
[----:B------:R-:W-:Y:S02]  /*7570*/  HADD2.F32 R56, -RZ, R49.H0_H0 ;  /* 0x20000031ff387230 */ /* 0x000fe40000004100 */
[-C--:B------:R-:W-:Y:S01]  /*7580*/  FFMA.FTZ R48, R48, R59.reuse, -R63 ;  /* 0x0000003b30307223 */ /* 0x080fe2000001083f */
[----:B------:R-:W-:Y:S02]  /*7590*/  HADD2.F32 R58, -RZ, R58.H1_H1 ;  /* 0x3000003aff3a7230 */ /* 0x000fe40000004100 */
[----:B------:R-:W-:Y:S01]  /*75a0*/  FFMA.FTZ R49, R55, R59, R60 ;  /* 0x0000003b37317223 */ /* 0x000fe2000001003c */
[-C--:B------:R-:W-:Y:S01]  /*75b0*/  FMUL.FTZ R63, R57, R61.reuse ;  /* 0x0000003d393f7220 */ /* 0x080fe20000410000 */
[----:B------:R-:W-:Y:S01]  /*75c0*/  FMUL.FTZ R62, R56, R61 ;  /* 0x0000003d383e7220 */ /* 0x000fe20000410000 */
[----:B------:R-:W-:Y:S01]  /*75d0*/  F2FP.F16.E4M3.UNPACK_B R55, R54.H1 ;  /* 0x00000036ff37723e */ /* 0x000fe200030006ff */
[----:B------:R-:W-:-:S02]  /*75e0*/  HADD2.F32 R59, -RZ, R87.H1_H1 ;  /* 0x30000057ff3b7230 */ /* 0x000fc40000004100 */
[-C--:B------:R-:W-:Y:S01]  /*75f0*/  FFMA.FTZ R63, R56, R58.reuse, -R63 ;  /* 0x0000003a383f7223 */ /* 0x080fe2000001083f */
[----:B------:R-:W-:Y:S01]  /*7600*/  FFMA.FTZ R64, R57, R58, R62 ;  /* 0x0000003a39407223 */ /* 0x000fe2000001003e */
[----:B------:R-:W-:Y:S01]  /*7610*/  F2FP.F16.E4M3.UNPACK_B R54, R54 ;  /* 0x00000036ff36723e */ /* 0x000fe200020006ff */
[--C-:B------:R-:W-:Y:S01]  /*7620*/  HADD2.F32 R58, -RZ, R55.reuse.H1_H1 ;  /* 0x30000037ff3a7230 */ /* 0x100fe20000004100 */
[----:B------:R-:W-:Y:S01]  /*7630*/  F2FP.F16.E4M3.UNPACK_B R86, R86 ;  /* 0x00000056ff56723e */ /* 0x000fe200020006ff */
[----:B------:R-:W-:Y:S01]  /*7640*/  HADD2.F32 R57, -RZ, R55.H0_H0 ;  /* 0x20000037ff397230 */ /* 0x000fe20000004100 */
[----:B------:R-:W-:Y:S01]  /*7650*/  F2FP.F16.E4M3.UNPACK_B R65, R53.H1 ;  /* 0x00000035ff41723e */ /* 0x000fe200030006ff */
[--C-:B------:R-:W-:Y:S02]  /*7660*/  HADD2.F32 R55, -RZ, R54.reuse.H0_H0 ;  /* 0x20000036ff377230 */ /* 0x100fe40000004100 */
[----:B------:R-:W-:Y:S01]  /*7670*/  FMUL.FTZ R62, R58, R59 ;  /* 0x0000003b3a3e7220 */ /* 0x000fe20000410000 */
[----:B------:R-:W-:-:S02]  /*7680*/  HADD2.F32 R56, -RZ, R54.H1_H1 ;  /* 0x30000036ff387230 */ /* 0x000fc40000004100 */
[----:B------:R-:W-:Y:S01]  /*7690*/  FMUL.FTZ R59, R57, R59 ;  /* 0x0000003b393b7220 */ /* 0x000fe20000410000 */
[----:B------:R-:W-:Y:S01]  /*76a0*/  HADD2.F32 R87, -RZ, R87.H0_H0 ;  /* 0x20000057ff577230 */ /* 0x000fe20000004100 */
[----:B------:R-:W-:Y:S01]  /*76b0*/  F2FP.F16.E4M3.UNPACK_B R61, R52 ;  /* 0x00000034ff3d723e */ /* 0x000fe200020006ff */
[--C-:B------:R-:W-:Y:S02]  /*76c0*/  HADD2.F32 R54, -RZ, R86.reuse.H1_H1 ;  /* 0x30000056ff367230 */ /* 0x100fe40000004100 */
[----:B------:R-:W-:Y:S02]  /*76d0*/  HADD2.F32 R86, -RZ, R86.H0_H0 ;  /* 0x20000056ff567230 */ /* 0x000fe40000004100 */
[-C--:B------:R-:W-:Y:S01]  /*76e0*/  FMUL.FTZ R60, R56, R87.reuse ;  /* 0x00000057383c7220 */ /* 0x080fe20000410000 */
[----:B------:R-:W-:Y:S01]  /*76f0*/  FMUL.FTZ R87, R55, R87 ;  /* 0x0000005737577220 */ /* 0x000fe20000410000 */
[-C--:B------:R-:W-:Y:S01]  /*7700*/  FFMA.FTZ R58, R58, R54.reuse, R59 ;  /* 0x000000363a3a7223 */ /* 0x080fe2000001003b */
[----:B------:R-:W-:Y:S01]  /*7710*/  FFMA.FTZ R57, R57, R54, -R62 ;  /* 0x0000003639397223 */ /* 0x000fe2000001083e */
[----:B------:R-:W-:Y:S01]  /*7720*/  F2FP.F16.E4M3.UNPACK_B R59, R51.H1 ;  /* 0x00000033ff3b723e */ /* 0x000fe200030006ff */
[-C--:B------:R-:W-:Y:S01]  /*7730*/  FFMA.FTZ R54, R55, R86.reuse, -R60 ;  /* 0x0000005637367223 */ /* 0x080fe2000001083c */
[----:B------:R-:W-:Y:S01]  /*7740*/  FFMA.FTZ R55, R56, R86, R87 ;  /* 0x0000005638377223 */ /* 0x000fe20000010057 */
[----:B------:R-:W-:Y:S01]  /*7750*/  F2FP.SATFINITE.E4M3.F32.PACK_AB_MERGE_C R56, R64, R63, RZ ;  /* 0x0000003f4038723e */ /* 0x000fe200048070ff */
[----:B------:R-:W-:Y:S01]  /*7760*/  HADD2.F32 R67, -RZ, R65.H1_H1 ;  /* 0x30000041ff437230 */ /* 0x000fe20000004100 */
[----:B------:R-:W-:Y:S01]  /*7770*/  F2FP.SATFINITE.E4M3.F32.PACK_AB_MERGE_C R57, R58, R57, RZ ;  /* 0x000000393a39723e */ /* 0x000fe200048070ff */
[--C-:B------:R-:W-:Y:S01]  /*7780*/  HADD2.F32 R60, -RZ, R59.reuse.H0_H0 ;  /* 0x2000003bff3c7230 */ /* 0x100fe20000004100 */
[----:B------:R-:W-:Y:S01]  /*7790*/  F2FP.F16.E4M3.UNPACK_B R62, R52.H1 ;  /* 0x00000034ff3e723e */ /* 0x000fe200030006ff */
[----:B------:R-:W-:Y:S01]  /*77a0*/  HADD2.F32 R59, -RZ, R59.H1_H1 ;  /* 0x3000003bff3b7230 */ /* 0x000fe20000004100 */
[----:B------:R-:W-:Y:S01]  /*77b0*/  F2FP.F16.E4M3.UNPACK_B R58, R50.H1 ;  /* 0x00000032ff3a723e */ /* 0x000fe200030006ff */
[----:B------:R-:W-:Y:S01]  /*77c0*/  HADD2.F32 R65, -RZ, R65.H0_H0 ;  /* 0x20000041ff417230 */ /* 0x000fe20000004100 */
[----:B------:R-:W-:Y:S01]  /*77d0*/  F2FP.F16.E4M3.UNPACK_B R64, R53 ;  /* 0x00000035ff40723e */ /* 0x000fe200020006ff */
[----:B------:R-:W-:-:S02]  /*77e0*/  HADD2.F32 R63, -RZ, R62.H1_H1 ;  /* 0x3000003eff3f7230 */ /* 0x000fc40000004100 */
[-C--:B------:R-:W-:Y:S01]  /*77f0*/  FMUL.FTZ R69, R59, R67.reuse ;  /* 0x000000433b457220 */ /* 0x080fe20000410000 */
[----:B------:R-:W-:Y:S02]  /*7800*/  HADD2.F32 R53, -RZ, R58.H1_H1 ;  /* 0x3000003aff357230 */ /* 0x000fe40000004100 */
[C---:B------:R-:W-:Y:S01]  /*7810*/  FMUL.FTZ R68, R60.reuse, R67 ;  /* 0x000000433c447220 */ /* 0x040fe20000410000 */
[----:B------:R-:W-:Y:S02]  /*7820*/  HADD2.F32 R66, -RZ, R64.H1_H1 ;  /* 0x30000040ff427230 */ /* 0x000fe40000004100 */
[----:B------:R-:W-:Y:S01]  /*7830*/  FFMA.FTZ R52, R60, R63, -R69 ;  /* 0x0000003f3c347223 */ /* 0x000fe20000010845 */
[----:B------:R-:W-:Y:S01]  /*7840*/  HADD2.F32 R58, -RZ, R58.H0_H0 ;  /* 0x2000003aff3a7230 */ /* 0x000fe20000004100 */
[----:B------:R-:W-:Y:S01]  /*7850*/  F2FP.F16.E4M3.UNPACK_B R51, R51 ;  /* 0x00000033ff33723e */ /* 0x000fe200020006ff */
[----:B------:R-:W-:Y:S02]  /*7860*/  HADD2.F32 R60, -RZ, R61.H1_H1 ;  /* 0x3000003dff3c7230 */ /* 0x000fe40000004100 */
[----:B------:R-:W-:Y:S01]  /*7870*/  FMUL.FTZ R67, R53, R66 ;  /* 0x0000004235437220 */ /* 0x000fe20000410000 */
[----:B------:R-:W-:Y:S01]  /*7880*/  F2FP.F16.E4M3.UNPACK_B R50, R50 ;  /* 0x00000032ff32723e */ /* 0x000fe200020006ff */
[----:B------:R-:W-:Y:S01]  /*7890*/  FMUL.FTZ R66, R58, R66 ;  /* 0x000000423a427220 */ /* 0x000fe20000410000 */
[----:B------:R-:W-:-:S02]  /*78a0*/  HADD2.F32 R64, -RZ, R64.H0_H0 ;  /* 0x20000040ff407230 */ /* 0x000fc40000004100 */
[-C--:B------:R-:W-:Y:S01]  /*78b0*/  FFMA.FTZ R67, R58, R60.reuse, -R67 ;  /* 0x0000003c3a437223 */ /* 0x080fe20000010843 */
[--C-:B------:R-:W-:Y:S02]  /*78c0*/  HADD2.F32 R58, -RZ, R51.reuse.H1_H1 ;  /* 0x30000033ff3a7230 */ /* 0x100fe40000004100 */
[----:B------:R-:W-:Y:S01]  /*78d0*/  FFMA.FTZ R66, R53, R60, R66 ;  /* 0x0000003c35427223 */ /* 0x000fe20000010042 */
[----:B------:R-:W-:Y:S02]  /*78e0*/  HADD2.F32 R53, -RZ, R51.H0_H0 ;  /* 0x20000033ff357230 */ /* 0x000fe40000004100 */
[----:B------:R-:W-:Y:S01]  /*78f0*/  FFMA.FTZ R63, R59, R63, R68 ;  /* 0x0000003f3b3f7223 */ /* 0x000fe20000010044 */
[--C-:B------:R-:W-:Y:S02]  /*7900*/  HADD2.F32 R51, -RZ, R50.reuse.H0_H0 ;  /* 0x20000032ff337230 */ /* 0x100fe40000004100 */
[----:B------:R-:W-:Y:S01]  /*7910*/  FMUL.FTZ R68, R58, R65 ;  /* 0x000000413a447220 */ /* 0x000fe20000410000 */
[----:B------:R-:W-:-:S02]  /*7920*/  HADD2.F32 R50, -RZ, R50.H1_H1 ;  /* 0x30000032ff327230 */ /* 0x000fc40000004100 */
[----:B------:R-:W-:Y:S01]  /*7930*/  FMUL.FTZ R65, R53, R65 ;  /* 0x0000004135417220 */ /* 0x000fe20000410000 */
[----:B------:R-:W-:Y:S02]  /*7940*/  HADD2.F32 R62, -RZ, R62.H0_H0 ;  /* 0x2000003eff3e7230 */ /* 0x000fe40000004100 */
[-C--:B------:R-:W-:Y:S01]  /*7950*/  FMUL.FTZ R59, R51, R64.reuse ;  /* 0x00000040333b7220 */ /* 0x080fe20000410000 */
[----:B------:R-:W-:Y:S02]  /*7960*/  HADD2.F32 R61, -RZ, R61.H0_H0 ;  /* 0x2000003dff3d7230 */ /* 0x000fe40000004100 */
[----:B------:R-:W-:Y:S01]  /*7970*/  FMUL.FTZ R60, R50, R64 ;  /* 0x00000040323c7220 */ /* 0x000fe20000410000 */
[----:B------:R-:W-:Y:S01]  /*7980*/  F2FP.SATFINITE.E4M3.F32.PACK_AB_MERGE_C R66, R66, R67, RZ ;  /* 0x000000434242723e */ /* 0x000fe200048070ff */
[-C--:B------:R-:W-:Y:S01]  /*7990*/  FFMA.FTZ R68, R53, R62.reuse, -R68 ;  /* 0x0000003e35447223 */ /* 0x080fe20000010844 */
[----:B------:R-:W-:Y:S01]  /*79a0*/  FFMA.FTZ R65, R58, R62, R65 ;  /* 0x0000003e3a417223 */ /* 0x000fe20000010041 */
[-C--:B------:R-:W-:Y:S01]  /*79b0*/  FFMA.FTZ R60, R51, R61.reuse, -R60 ;  /* 0x0000003d333c7223 */ /* 0x080fe2000001083c */
[----:B------:R-:W-:Y:S01]  /*79c0*/  FFMA.FTZ R59, R50, R61, R59 ;  /* 0x0000003d323b7223 */ /* 0x000fe2000001003b */
[----:B------:R-:W-:-:S02]  /*79d0*/  F2FP.SATFINITE.E4M3.F32.PACK_AB_MERGE_C R52, R63, R52, RZ ;  /* 0x000000343f34723e */ /* 0x000fc400048070ff */
[----:B------:R-:W-:Y:S02]  /*79e0*/  F2FP.SATFINITE.E4M3.F32.PACK_AB_MERGE_C R49, R49, R48, R56 ;  /* 0x000000303131723e */ /* 0x000fe40004807038 */
[----:B------:R-:W-:Y:S02]  /*79f0*/  F2FP.SATFINITE.E4M3.F32.PACK_AB_MERGE_C R48, R55, R54, R57 ;  /* 0x000000363730723e */ /* 0x000fe40004807039 */
[----:B------:R-:W-:Y:S02]  /*7a00*/  F2FP.SATFINITE.E4M3.F32.PACK_AB_MERGE_C R50, R59, R60, R66 ;  /* 0x0000003c3b32723e */ /* 0x000fe40004807042 */
[----:B------:R-:W-:-:S07]  /*7a10*/  F2FP.SATFINITE.E4M3.F32.PACK_AB_MERGE_C R51, R65, R68, R52 ;  /* 0x000000444133723e */ /* 0x000fce0004807034 */
.L_x_395:
[----:B------:R-:W-:Y:S05]  /*7a20*/  BSYNC B1 ;  /* 0x0000000000017941 */ /* 0x000fea0003800000 */
.L_x_394:
[----:B------:R-:W-:Y:S02]  /*7a30*/  ULDC.64 UR4, c[0x0][0x2e8] ;  /* 0x0000ba0000047ab9 */ /* 0x000fe40000000a00 */
[----:B------:R-:W-:-:S04]  /*7a40*/  IADD3 R52, P2, P3, R43, UR4, R120 ;  /* 0x000000042b347c10 */ /* 0x000fc8000fb5e078 */
[----:B------:R-:W-:-:S05]  /*7a50*/  IADD3.X R53, R105, UR5, R85, P2, P3 ;  /* 0x0000000569357c10 */ /* 0x000fca00097e6455 */
[----:B--2---:R4:W-:Y:S01]  /*7a60*/  STG.E.128 desc[UR42][R52.64], R48 ;  /* 0x0000003034007986 */ /* 0x0049e2000c101d2a */
[----:B------:R-:W-:Y:S05]  /*7a70*/  BRA `(.L_x_389) ;  /* 0x0000004c00fc7947 */ /* 0x000fea0003800000 */
.L_x_353:
[C---:B------:R-:W-:Y:S01]  /*7a80*/  ISETP.GE.AND P5, PT, R23.reuse, R117, PT ;  /* 0x000000751700720c */ /* 0x040fe20003fa6270 */
[C---:B------:R-:W-:Y:S01]  /*7a90*/  VIADD R52, R23.reuse, 0x60 ;  /* 0x0000006017347836 */ /* 0x040fe20000000000 */
[----:B------:R-:W-:Y:S01]  /*7aa0*/  P2R R60, PR, RZ, 0x1 ;  /* 0x00000001ff3c7803 */ /* 0x000fe20000000000 */
[----:B------:R-:W-:Y:S01]  /*7ab0*/  VIADD R61, R23, 0x20 ;  /* 0x00000020173d7836 */ /* 0x000fe20000000000 */
[----:B------:R-:W-:-:S13]  /*7ac0*/  ISETP.GE.OR P5, PT, R16, R84, P5 ;  /* 0x000000541000720c */ /* 0x000fda0002fa6670 */
[----:B------:R-:W1:Y:S08]  /*7ad0*/  @!P5 LDC.64 R56, c[0x0][0x3e8] ;  /* 0x0000fa00ff38db82 */ /* 0x000e700000000a00 */
[----:B0-----:R-:W0:Y:S01]  /*7ae0*/  @!P5 LDC.64 R58, c[0x0][0x400] ;  /* 0x00010000ff3adb82 */ /* 0x001e220000000a00 */
[----:B-1----:R-:W-:-:S04]  /*7af0*/  @!P5 IADD3 R56, P2, P3, R96, R56, R48 ;  /* 0x000000386038d210 */ /* 0x002fc80007b5e030 */
[----:B------:R-:W-:Y:S02]  /*7b00*/  @!P5 IADD3.X R57, R39, R57, R87, P2, P3 ;  /* 0x000000392739d210 */ /* 0x000fe400017e6457 */
[----:B------:R-:W-:-:S04]  /*7b10*/  ISETP.GE.AND P2, PT, R52, R117, PT ;  /* 0x000000753400720c */ /* 0x000fc80003f46270 */
[----:B------:R-:W-:-:S13]  /*7b20*/  ISETP.GE.OR P2, PT, R16, R84, P2 ;  /* 0x000000541000720c */ /* 0x000fda0001746670 */
[----:B------:R-:W1:Y:S01]  /*7b30*/  @!P2 LDC.64 R52, c[0x0][0x3f8] ;  /* 0x0000fe00ff34ab82 */ /* 0x000e620000000a00 */
[----:B------:R-:W-:Y:S02]  /*7b40*/  @!P2 IMAD.MOV.U32 R49, RZ, RZ, R87 ;  /* 0x000000ffff31a224 */ /* 0x000fe400078e0057 */
[----:B------:R-:W-:-:S05]  /*7b50*/  @!P2 IMAD.MOV.U32 R51, RZ, RZ, R86 ;  /* 0x000000ffff33a224 */ /* 0x000fca00078e0056 */
[----:B------:R-:W2:Y:S08]  /*7b60*/  @!P2 LDC.64 R80, c[0x0][0x3e8] ;  /* 0x0000fa00ff50ab82 */ /* 0x000eb00000000a00 */
[----:B------:R-:W3:Y:S01]  /*7b70*/  @!P2 LDC.64 R82, c[0x0][0x400] ;  /* 0x00010000ff52ab82 */ /* 0x000ee20000000a00 */
[----:B-1----:R-:W-:-:S04]  /*7b80*/  @!P2 IMAD.WIDE.U32 R54, R52, 0x60, R48 ;  /* 0x000000603436a825 */ /* 0x002fc800078e0030 */
[----:B------:R-:W-:Y:S01]  /*7b90*/  @!P2 IMAD R53, R53, 0x60, RZ ;  /* 0x000000603535a824 */ /* 0x000fe200078e02ff */
[----:B--2---:R-:W-:-:S04]  /*7ba0*/  @!P2 IADD3 R80, P3, P4, R96, R80, R54 ;  /* 0x000000506050a210 */ /* 0x004fc80007c7e036 */
[----:B------:R-:W-:-:S04]  /*7bb0*/  @!P2 IADD3 R52, R55, R53, RZ ;  /* 0x000000353734a210 */ /* 0x000fc80007ffe0ff */
[----:B------:R-:W-:Y:S02]  /*7bc0*/  @!P2 IADD3.X R81, R39, R81, R52, P3, P4 ;  /* 0x000000512751a210 */ /* 0x000fe40001fe8434 */
[----:B------:R-:W1:Y:S02]  /*7bd0*/  @!P2 LDC.64 R52, c[0x0][0x408] ;  /* 0x00010200ff34ab82 */ /* 0x000e640000000a00 */
[----:B-1----:R-:W-:-:S04]  /*7be0*/  @!P2 IMAD.WIDE.U32 R54, R52, 0x60, R50 ;  /* 0x000000603436a825 */ /* 0x002fc800078e0032 */
[----:B------:R-:W-:Y:S01]  /*7bf0*/  @!P2 IMAD R53, R53, 0x60, RZ ;  /* 0x000000603535a824 */ /* 0x000fe200078e02ff */
[----:B---3--:R-:W-:-:S03]  /*7c00*/  @!P2 IADD3 R82, P3, P4, R92, R82, R54 ;  /* 0x000000525c52a210 */ /* 0x008fc60007c7e036 */
[----:B------:R-:W-:-:S05]  /*7c10*/  @!P2 IMAD.IADD R52, R55, 0x1, R53 ;  /* 0x000000013734a824 */ /* 0x000fca00078e0235 */
[----:B------:R-:W-:Y:S02]  /*7c20*/  @!P2 IADD3.X R83, R107, R83, R52, P3, P4 ;  /* 0x000000536b53a210 */ /* 0x000fe40001fe8434 */
[----:B0-----:R-:W-:-:S04]  /*7c30*/  @!P5 IADD3 R58, P3, P4, R92, R58, R50 ;  /* 0x0000003a5c3ad210 */ /* 0x001fc80007c7e032 */
[----:B------:R-:W-:Y:S02]  /*7c40*/  @!P5 IADD3.X R59, R107, R59, R86, P3, P4 ;  /* 0x0000003b6b3bd210 */ /* 0x000fe40001fe8456 */
[----:B------:R-:W-:Y:S01]  /*7c50*/  ISETP.GE.AND P4, PT, R61, R117, PT ;  /* 0x000000753d00720c */ /* 0x000fe20003f86270 */
[----:B------:R-:W-:-:S03]  /*7c60*/  VIADD R61, R23, 0x40 ;  /* 0x00000040173d7836 */ /* 0x000fc60000000000 */
[----:B------:R-:W-:-:S13]  /*7c70*/  ISETP.GE.OR P4, PT, R16, R84, P4 ;  /* 0x000000541000720c */ /* 0x000fda0002786670 */
[----:B------:R-:W-:Y:S01]  /*7c80*/  @!P4 IADD3 R55, P3, P6, R96, R48, R14 ;  /* 0x000000306037c210 */ /* 0x000fe20007e7e00e */
[----:B------:R-:W0:Y:S03]  /*7c90*/  @!P4 LDC.64 R64, c[0x0][0x3e8] ;  /* 0x0000fa00ff40cb82 */ /* 0x000e260000000a00 */
[----:B------:R-:W-:Y:S02]  /*7ca0*/  @!P4 IADD3.X R54, R39, R87, R21, P3, P6 ;  /* 0x000000572736c210 */ /* 0x000fe40001fec415 */
[----:B------:R-:W-:-:S03]  /*7cb0*/  ISETP.GE.AND P3, PT, R61, R117, PT ;  /* 0x000000753d00720c */ /* 0x000fc60003f66270 */
[----:B------:R-:W1:Y:S01]  /*7cc0*/  @!P4 LDC.64 R66, c[0x0][0x400] ;  /* 0x00010000ff42cb82 */ /* 0x000e620000000a00 */
[----:B------:R-:W-:-:S13]  /*7cd0*/  ISETP.GE.OR P3, PT, R16, R84, P3 ;  /* 0x000000541000720c */ /* 0x000fda0001f66670 */
[----:B------:R-:W-:Y:S01]  /*7ce0*/  @!P3 IADD3 R49, P0, P6, R96, R13, R48 ;  /* 0x0000000d6031b210 */ /* 0x000fe20007e1e030 */
[----:B------:R-:W2:Y:S03]  /*7cf0*/  @!P3 LDC.64 R72, c[0x0][0x3e8] ;  /* 0x0000fa00ff48bb82 */ /* 0x000ea60000000a00 */
[----:B------:R-:W-:Y:S02]  /*7d00*/  @!P3 IADD3.X R48, R39, R20, R87, P0, P6 ;  /* 0x000000142730b210 */ /* 0x000fe400007ec457 */
[----:B------:R-:W-:-:S03]  /*7d10*/  @!P4 IADD3 R53, P0, P6, R92, R50, R8 ;  /* 0x000000325c35c210 */ /* 0x000fc60007e1e008 */
[----:B------:R-:W3:Y:S01]  /*7d20*/  @!P3 LDC.64 R74, c[0x0][0x400] ;  /* 0x00010000ff4abb82 */ /* 0x000ee20000000a00 */
[----:B------:R-:W-:Y:S02]  /*7d30*/  @!P4 IADD3.X R52, R107, R86, R11, P0, P6 ;  /* 0x000000566b34c210 */ /* 0x000fe400007ec40b */
[----:B------:R-:W-:-:S04]  /*7d40*/  @!P3 IADD3 R51, P0, P6, R92, R7, R50 ;  /* 0x000000075c33b210 */ /* 0x000fc80007e1e032 */
[----:B------:R-:W-:Y:S02]  /*7d50*/  @!P3 IADD3.X R86, R107, R10, R86, P0, P6 ;  /* 0x0000000a6b56b210 */ /* 0x000fe400007ec456 */
[----:B0-----:R-:W-:Y:S02]  /*7d60*/  @!P4 IADD3 R64, P6, R55, R64, RZ ;  /* 0x000000403740c210 */ /* 0x001fe40007fde0ff */
[----:B------:R-:W-:Y:S02]  /*7d70*/  CS2R R62, SRZ ;  /* 0x00000000003e7805 */ /* 0x000fe4000001ff00 */
[----:B------:R-:W-:Y:S02]  /*7d80*/  ISETP.NE.AND P0, PT, R60, RZ, PT ;  /* 0x000000ff3c00720c */ /* 0x000fe40003f05270 */
[----:B------:R-:W-:Y:S02]  /*7d90*/  @!P4 IADD3.X R65, R54, R65, RZ, P6, !PT ;  /* 0x000000413641c210 */ /* 0x000fe400037fe4ff */
[----:B------:R-:W-:-:S02]  /*7da0*/  CS2R R54, SRZ ;  /* 0x0000000000367805 */ /* 0x000fc4000001ff00 */
[----:B-1----:R-:W-:-:S05]  /*7db0*/  @!P4 IADD3 R66, P6, R53, R66, RZ ;  /* 0x000000423542c210 */ /* 0x002fca0007fde0ff */
[----:B------:R-:W-:Y:S01]  /*7dc0*/  @!P4 IMAD.X R67, R52, 0x1, R67, P6 ;  /* 0x000000013443c824 */ /* 0x000fe200030e0643 */
[----:B--2---:R-:W-:Y:S02]  /*7dd0*/  @!P3 IADD3 R72, P6, R49, R72, RZ ;  /* 0x000000483148b210 */ /* 0x004fe40007fde0ff */
[----:B------:R-:W-:-:S03]  /*7de0*/  CS2R R52, SRZ ;  /* 0x0000000000347805 */ /* 0x000fc6000001ff00 */
[----:B------:R-:W-:Y:S01]  /*7df0*/  @!P3 IMAD.X R73, R48, 0x1, R73, P6 ;  /* 0x000000013049b824 */ /* 0x000fe200030e0649 */
[----:B---3--:R-:W-:Y:S02]  /*7e00*/  @!P3 IADD3 R74, P6, R51, R74, RZ ;  /* 0x0000004a334ab210 */ /* 0x008fe40007fde0ff */
[----:B------:R-:W-:Y:S02]  /*7e10*/  CS2R R50, SRZ ;  /* 0x0000000000327805 */ /* 0x000fe4000001ff00 */
[----:B------:R-:W-:Y:S01]  /*7e20*/  CS2R R48, SRZ ;  /* 0x0000000000307805 */ /* 0x000fe2000001ff00 */
[----:B------:R0:W2:Y:S01]  /*7e30*/  @!P5 LDG.E.128 R52, desc[UR42][R58.64] ;  /* 0x0000002a3a34d981 */ /* 0x0000a2000c1e1d00 */
[----:B------:R-:W-:Y:S02]  /*7e40*/  CS2R R60, SRZ ;  /* 0x00000000003c7805 */ /* 0x000fe4000001ff00 */
[----:B------:R-:W-:Y:S02]  /*7e50*/  CS2R R70, SRZ ;  /* 0x0000000000467805 */ /* 0x000fe4000001ff00 */
[----:B------:R-:W-:Y:S01]  /*7e60*/  CS2R R68, SRZ ;  /* 0x0000000000447805 */ /* 0x000fe2000001ff00 */
[----:B------:R-:W-:Y:S01]  /*7e70*/  @!P3 IMAD.X R75, R86, 0x1, R75, P6 ;  /* 0x00000001564bb824 */ /* 0x000fe200030e064b */
[----:B------:R1:W3:Y:S04]  /*7e80*/  @!P5 LDG.E.128 R48, desc[UR42][R56.64] ;  /* 0x0000002a3830d981 */ /* 0x0002e8000c1e1d00 */
[----:B------:R4:W5:Y:S01]  /*7e90*/  @!P4 LDG.E.128 R60, desc[UR42][R66.64] ;  /* 0x0000002a423cc981 */ /* 0x000962000c1e1d00 */
[----:B0-----:R-:W-:-:S02]  /*7ea0*/  CS2R R58, SRZ ;  /* 0x00000000003a7805 */ /* 0x001fc4000001ff00 */
[----:B------:R-:W-:Y:S02]  /*7eb0*/  CS2R R78, SRZ ;  /* 0x00000000004e7805 */ /* 0x000fe4000001ff00 */
[----:B------:R-:W-:Y:S01]  /*7ec0*/  CS2R R76, SRZ ;  /* 0x00000000004c7805 */ /* 0x000fe2000001ff00 */
[----:B------:R0:W5:Y:S01]  /*7ed0*/  @!P3 LDG.E.128 R68, desc[UR42][R74.64] ;  /* 0x0000002a4a44b981 */ /* 0x000162000c1e1d00 */
[----:B-1----:R-:W-:-:S04]  /*7ee0*/  CS2R R56, SRZ ;  /* 0x0000000000387805 */ /* 0x002fc8000001ff00 */
[----:B------:R-:W5:Y:S01]  /*7ef0*/  @!P2 LDG.E.128 R76, desc[UR42][R82.64] ;  /* 0x0000002a524ca981 */ /* 0x000f62000c1e1d00 */
[----:B----4-:R-:W-:-:S03]  /*7f00*/  CS2R R66, SRZ ;  /* 0x0000000000427805 */ /* 0x010fc6000001ff00 */
[----:B------:R1:W4:Y:S01]  /*7f10*/  @!P4 LDG.E.128 R56, desc[UR42][R64.64] ;  /* 0x0000002a4038c981 */ /* 0x000322000c1e1d00 */
[----:B0-----:R-:W-:Y:S02]  /*7f20*/  CS2R R74, SRZ ;  /* 0x00000000004a7805 */ /* 0x001fe4000001ff00 */
[----:B-1----:R-:W-:-:S06]  /*7f30*/  CS2R R64, SRZ ;  /* 0x0000000000407805 */ /* 0x002fcc000001ff00 */
[----:B------:R0:W4:Y:S02]  /*7f40*/  @!P3 LDG.E.128 R64, desc[UR42][R72.64] ;  /* 0x0000002a4840b981 */ /* 0x000124000c1e1d00 */
[----:B0-----:R-:W-:-:S06]  /*7f50*/  CS2R R72, SRZ ;  /* 0x0000000000487805 */ /* 0x001fcc000001ff00 */
[----:B------:R-:W4:Y:S01]  /*7f60*/  @!P2 LDG.E.128 R72, desc[UR42][R80.64] ;  /* 0x0000002a5048a981 */ /* 0x000f22000c1e1d00 */
[----:B------:R-:W-:-:S06]  /*7f70*/  UISETP.NE.AND UP0, UPT, UR46, 0x3, UPT ;  /* 0x000000032e00788c */ /* 0x000fcc000bf05270 */
[----:B------:R-:W-:Y:S02]  /*7f80*/  PLOP3.LUT P5, PT, PT, PT, UP0, 0x80, 0x0 ;  /* 0x000000000000781c */ /* 0x000fe40003faf008 */
[----:B------:R-:W-:Y:S01]  /*7f90*/  ISETP.GE.AND P2, PT, R16, R84, PT ;  /* 0x000000541000720c */ /* 0x000fe20003f46270 */
[----:B--2---:R-:W-:Y:S02]  /*7fa0*/  IMAD.MOV.U32 R146, RZ, RZ, R54 ;  /* 0x000000ffff927224 */ /* 0x004fe400078e0036 */
[----:B------:R-:W-:Y:S02]  /*7fb0*/  IMAD.MOV.U32 R145, RZ, RZ, R52 ;  /* 0x000000ffff917224 */ /* 0x000fe400078e0034 */
[----:B---3--:R-:W-:Y:S01]  /*7fc0*/  IMAD.MOV.U32 R147, RZ, RZ, R50 ;  /* 0x000000ffff937224 */ /* 0x008fe200078e0032 */
[----:B------:R-:W-:Y:S02]  /*7fd0*/  MOV R144, R48 ;  /* 0x0000003000907202 */ /* 0x000fe40000000f00 */
[----:B-----5:R-:W-:Y:S01]  /*7fe0*/  MOV R142, R62 ;  /* 0x0000003e008e7202 */ /* 0x020fe20000000f00 */
[----:B------:R-:W-:-:S02]  /*7ff0*/  IMAD.MOV.U32 R143, RZ, RZ, R60 ;  /* 0x000000ffff8f7224 */ /* 0x000fc400078e003c */
[----:B------:R-:W-:Y:S01]  /*8000*/  IMAD.MOV.U32 R138, RZ, RZ, R70 ;  /* 0x000000ffff8a7224 */ /* 0x000fe200078e0046 */
[----:B------:R-:W-:Y:S01]  /*8010*/  MOV R139, R68 ;  /* 0x00000044008b7202 */ /* 0x000fe20000000f00 */
[----:B------:R-:W-:Y:S02]  /*8020*/  IMAD.MOV.U32 R132, RZ, RZ, R78 ;  /* 0x000000ffff847224 */ /* 0x000fe400078e004e */
[----:B------:R-:W-:Y:S02]  /*8030*/  IMAD.MOV.U32 R133, RZ, RZ, R76 ;  /* 0x000000ffff857224 */ /* 0x000fe400078e004c */
[----:B----4-:R-:W-:Y:S02]  /*8040*/  IMAD.MOV.U32 R140, RZ, RZ, R58 ;  /* 0x000000ffff8c7224 */ /* 0x010fe400078e003a */
[----:B------:R-:W-:Y:S02]  /*8050*/  IMAD.MOV.U32 R141, RZ, RZ, R56 ;  /* 0x000000ffff8d7224 */ /* 0x000fe400078e0038 */
[----:B------:R-:W-:-:S02]  /*8060*/  IMAD.MOV.U32 R136, RZ, RZ, R66 ;  /* 0x000000ffff887224 */ /* 0x000fc400078e0042 */
[----:B------:R-:W-:Y:S02]  /*8070*/  IMAD.MOV.U32 R137, RZ, RZ, R64 ;  /* 0x000000ffff897224 */ /* 0x000fe400078e0040 */
[----:B------:R-:W-:Y:S02]  /*8080*/  IMAD.MOV.U32 R130, RZ, RZ, R74 ;  /* 0x000000ffff827224 */ /* 0x000fe400078e004a */
[----:B------:R-:W-:Y:S01]  /*8090*/  IMAD.MOV.U32 R131, RZ, RZ, R72 ;  /* 0x000000ffff837224 */ /* 0x000fe200078e0048 */
[----:B------:R-:W-:Y:S06]  /*80a0*/  @!P5 BRA `(.L_x_396) ;  /* 0x000000000004d947 */ /* 0x000fec0003800000 */
[----:B------:R-:W-:Y:S01]  /*80b0*/  BPT.TRAP 0x1 ;  /* 0x000000040000795c */ /* 0x000fe20000300000 */
.L_x_396:
[----:B------:R-:W-:Y:S01]  /*80c0*/  IMAD R112, R232, 0x8, R22 ;  /* 0x00000008e8707824 */ /* 0x000fe200078e0216 */
[----:B------:R-:W-:Y:S01]  /*80d0*/  SHF.L.U32 R127, R234, 0x1f, RZ ;  /* 0x0000001fea7f7819 */ /* 0x000fe200000006ff */
[----:B------:R-:W0:Y:S01]  /*80e0*/  LDC R134, c[0x0][0x2f4] ;  /* 0x0000bd00ff867b82 */ /* 0x000e220000000800 */
[----:B------:R-:W-:Y:S01]  /*80f0*/  BSSY B1, `(.L_x_397) ;  /* 0x0000004000017945 */ /* 0x000fe20003800000 */
[----:B------:R-:W-:Y:S01]  /*8100*/  MOV R121, R85 ;  /* 0x0000005500797202 */ /* 0x000fe20000000f00 */
[----:B------:R-:W1:Y:S02]  /*8110*/  SYNCS.PHASECHK.TRANS64.TRYWAIT P3, [R112+URZ+0x38890], R127 ;  /* 0x0388907f700075a7 */ /* 0x000e64000806017f */
[----:B-1----:R-:W-:Y:S05]  /*8120*/  @!P3 BRA `(.L_x_398) ;  /* 0x0000023c0004b947 */ /* 0x002fea0003800000 */
.L_x_672:
[----:B------:R-:W-:Y:S05]  /*8130*/  BSYNC B1 ;  /* 0x0000000000017941 */ /* 0x000fea0003800000 */
.L_x_397:
[----:B------:R-:W2:Y:S01]  /*8140*/  LDC.64 R122, c[0x0][0x300] ;  /* 0x0000c000ff7a7b82 */ /* 0x000ea20000000a00 */
[----:B------:R-:W-:Y:S01]  /*8150*/  ISETP.GE.OR P3, PT, R23, R117, P0 ;  /* 0x000000751700720c */ /* 0x000fe20000766670 */
[----:B------:R-:W-:Y:S01]  /*8160*/  BSSY B1, `(.L_x_399) ;  /* 0x000010f000017945 */ /* 0x000fe20003800000 */
[----:B0-----:R-:W-:-:S11]  /*8170*/  IMAD.IADD R135, R134, 0x1, -R35 ;  /* 0x0000000186877824 */ /* 0x001fd600078e0a23 */
[----:B------:R-:W-:Y:S05]  /*8180*/  @P3 BRA `(.L_x_400) ;  /* 0x0000001000303947 */ /* 0x000fea0003800000 */
[----:B------:R-:W3:Y:S04]  /*8190*/  LDL R80, [R1+0x10] ;  /* 0x0000100001507983 */ /* 0x000ee80000100800 */
[----:B------:R-:W4:Y:S01]  /*81a0*/  LDL R82, [R1+0x60] ;  /* 0x0000600001527983 */ /* 0x000f220000100800 */
[C---:B------:R-:W-:Y:S01]  /*81b0*/  IMAD.SHL.U32 R83, R23.reuse, 0x80, RZ ;  /* 0x0000008017537824 */ /* 0x040fe200078e00ff */
[----:B------:R-:W-:Y:S01]  /*81c0*/  BSSY B2, `(.L_x_401) ;  /* 0x00000f6000027945 */ /* 0x000fe20003800000 */
[----:B------:R-:W-:-:S03]  /*81d0*/  IMAD.SHL.U32 R84, R23, 0x80, RZ ;  /* 0x0000008017547824 */ /* 0x000fc600078e00ff */
[----:B------:R-:W-:Y:S02]  /*81e0*/  LOP3.LUT R83, R83, 0x380, RZ, 0xc0, !PT ;  /* 0x0000038053537812 */ /* 0x000fe400078ec0ff */
[----:B------:R-:W-:Y:S02]  /*81f0*/  LOP3.LUT R84, R84, 0x380, RZ, 0xc0, !PT ;  /* 0x0000038054547812 */ /* 0x000fe400078ec0ff */
[----:B------:R-:W-:Y:S02]  /*8200*/  SHF.R.U32.HI R83, RZ, 0x3, R83 ;  /* 0x00000003ff537819 */ /* 0x000fe40000011653 */
[----:B---3--:R-:W-:-:S04]  /*8210*/  LOP3.LUT P4, RZ, R80, 0x2, RZ, 0xc0, !PT ;  /* 0x0000000250ff7812 */ /* 0x008fc8000788c0ff */
[----:B------:R-:W-:-:S04]  /*8220*/  SEL R80, R35, R135, !P4 ;  /* 0x0000008723507207 */ /* 0x000fc80006000000 */
[----:B------:R-:W-:-:S04]  /*8230*/  SHF.R.S32.HI R81, RZ, 0x1f, R80 ;  /* 0x0000001fff517819 */ /* 0x000fc80000011450 */
[----:B------:R-:W-:-:S04]  /*8240*/  LEA.HI R81, R81, R80, RZ, 0x5 ;  /* 0x0000005051517211 */ /* 0x000fc800078f28ff */
[----:B------:R-:W-:-:S04]  /*8250*/  LEA.HI.SX32 R148, R81, R108, 0x1b ;  /* 0x0000006c51947211 */ /* 0x000fc800078fdaff */
[----:B------:R-:W-:-:S04]  /*8260*/  SHF.R.S32.HI R80, RZ, 0x1f, R148 ;  /* 0x0000001fff507819 */ /* 0x000fc80000011494 */
[----:B------:R-:W-:Y:S02]  /*8270*/  LEA.HI R80, R80, R148, RZ, 0x3 ;  /* 0x0000009450507211 */ /* 0x000fe400078f18ff */
[----:B------:R-:W-:-:S03]  /*8280*/  SHF.L.U32 R148, R148, 0x4, RZ ;  /* 0x0000000494947819 */ /* 0x000fc600000006ff */
[----:B------:R-:W-:Y:S01]  /*8290*/  IMAD.SHL.U32 R80, R80, 0x800, RZ ;  /* 0x0000080050507824 */ /* 0x000fe200078e00ff */
[----:B------:R-:W-:-:S04]  /*82a0*/  LOP3.LUT R81, R84, 0x70, R148, 0xf8, !PT ;  /* 0x0000007054517812 */ /* 0x000fc800078ef894 */
[----:B------:R-:W-:Y:S02]  /*82b0*/  LOP3.LUT R81, R81, R83, RZ, 0x3c, !PT ;  /* 0x0000005351517212 */ /* 0x000fe400078e3cff */
[----:B------:R-:W-:-:S04]  /*82c0*/  LOP3.LUT R80, R80, 0xffffc000, RZ, 0xc0, !PT ;  /* 0xffffc00050507812 */ /* 0x000fc800078ec0ff */
[----:B----4-:R-:W-:-:S05]  /*82d0*/  IADD3 R80, R81, R80, R82 ;  /* 0x0000005051507210 */ /* 0x010fca0007ffe052 */
[C---:B------:R-:W-:Y:S02]  /*82e0*/  IMAD R84, R232.reuse, 0x8000, R80 ;  /* 0x00008000e8547824 */ /* 0x040fe400078e0250 */
[----:B------:R-:W-:-:S03]  /*82f0*/  IMAD R80, R232, 0x8000, R31 ;  /* 0x00008000e8507824 */ /* 0x000fc600078e021f */
[C---:B------:R-:W-:Y:S01]  /*8300*/  IADD3 R84, R22.reuse, R84, RZ ;  /* 0x0000005416547210 */ /* 0x040fe20007ffe0ff */
[----:B------:R-:W-:-:S05]  /*8310*/  IMAD.IADD R80, R22, 0x1, R80 ;  /* 0x0000000116507824 */ /* 0x000fca00078e0250 */
[----:B------:R-:W0:Y:S04]  /*8320*/  LDS.128 R84, [R84+0x28400] ;  /* 0x0284000054547984 */ /* 0x000e280000000c00 */
[----:B------:R-:W3:Y:S01]  /*8330*/  LDS.128 R80, [R80+0x28400] ;  /* 0x0284000050507984 */ /* 0x000ee20000000c00 */
[----:B------:R-:W-:Y:S05]  /*8340*/  @P2 BRA `(.L_x_402) ;  /* 0x0000000c00742947 */ /* 0x000fea0003800000 */
[----:B------:R-:W-:Y:S02]  /*8350*/  SHF.R.U32.HI R52, RZ, 0x8, R49 ;  /* 0x00000008ff347819 */ /* 0x000fe40000011631 */
[----:B------:R-:W-:Y:S02]  /*8360*/  SHF.R.U32.HI R153, RZ, 0x8, R53 ;  /* 0x00000008ff997819 */ /* 0x000fe40000011635 */
[----:B------:R-:W-:Y:S01]  /*8370*/  SHF.R.U32.HI R151, RZ, 0x18, R49 ;  /* 0x00000018ff977819 */ /* 0x000fe20000011631 */
[----:B------:R-:W-:Y:S01]  /*8380*/  IMAD.SHL.U32 R52, R52, 0x100, RZ ;  /* 0x0000010034347824 */ /* 0x000fe200078e00ff */
[----:B------:R-:W-:Y:S01]  /*8390*/  LOP3.LUT R50, R49, 0xff, RZ, 0xc0, !PT ;  /* 0x000000ff31327812 */ /* 0x000fe200078ec0ff */
[----:B------:R-:W-:Y:S01]  /*83a0*/  IMAD.SHL.U32 R153, R153, 0x100, RZ ;  /* 0x0000010099997824 */ /* 0x000fe200078e00ff */
[----:B------:R-:W-:Y:S02]  /*83b0*/  SHF.R.U32.HI R149, RZ, 0x8, R51 ;  /* 0x00000008ff957819 */ /* 0x000fe40000011633 */
[----:B------:R-:W-:-:S02]  /*83c0*/  SHF.R.U32.HI R154, RZ, 0x18, R53 ;  /* 0x00000018ff9a7819 */ /* 0x000fc40000011635 */
[----:B------:R-:W-:Y:S01]  /*83d0*/  LOP3.LUT R155, R53, 0xff, RZ, 0xc0, !PT ;  /* 0x000000ff359b7812 */ /* 0x000fe200078ec0ff */
[----:B------:R-:W-:Y:S01]  /*83e0*/  IMAD.SHL.U32 R149, R149, 0x100, RZ ;  /* 0x0000010095957824 */ /* 0x000fe200078e00ff */
[----:B------:R-:W-:Y:S02]  /*83f0*/  SHF.R.U32.HI R48, RZ, 0x10, R49 ;  /* 0x00000010ff307819 */ /* 0x000fe40000011631 */
[--C-:B------:R-:W-:Y:S02]  /*8400*/  SHF.R.U32.HI R150, RZ, 0x18, R51.reuse ;  /* 0x00000018ff967819 */ /* 0x100fe40000011633 */
[----:B------:R-:W-:Y:S01]  /*8410*/  LOP3.LUT R54, R51, 0xff, RZ, 0xc0, !PT ;  /* 0x000000ff33367812 */ /* 0x000fe200078ec0ff */
[----:B------:R-:W-:Y:S01]  /*8420*/  IMAD.U32 R48, R48, 0x10000, RZ ;  /* 0x0001000030307824 */ /* 0x000fe200078e00ff */
[----:B------:R-:W-:Y:S02]  /*8430*/  PRMT R151, R151, 0x654, R50 ;  /* 0x0000065497977816 */ /* 0x000fe40000000032 */
[----:B------:R-:W-:-:S02]  /*8440*/  SHF.R.U32.HI R49, RZ, 0x10, R51 ;  /* 0x00000010ff317819 */ /* 0x000fc40000011633 */
[----:B------:R-:W-:Y:S02]  /*8450*/  SHF.R.U32.HI R53, RZ, 0x10, R53 ;  /* 0x00000010ff357819 */ /* 0x000fe40000011635 */
[----:B------:R-:W-:Y:S01]  /*8460*/  PRMT R154, R154, 0x654, R155 ;  /* 0x000006549a9a7816 */ /* 0x000fe2000000009b */
[----:B------:R-:W-:Y:S01]  /*8470*/  IMAD.U32 R49, R49, 0x10000, RZ ;  /* 0x0001000031317824 */ /* 0x000fe200078e00ff */
[--C-:B------:R-:W-:Y:S02]  /*8480*/  SHF.R.U32.HI R156, RZ, 0x18, R55.reuse ;  /* 0x00000018ff9c7819 */ /* 0x100fe40000011637 */
[----:B------:R-:W-:Y:S02]  /*8490*/  LOP3.LUT R157, R55, 0xff, RZ, 0xc0, !PT ;  /* 0x000000ff379d7812 */ /* 0x000fe400078ec0ff */
[--C-:B------:R-:W-:Y:S02]  /*84a0*/  SHF.R.U32.HI R50, RZ, 0x8, R55.reuse ;  /* 0x00000008ff327819 */ /* 0x100fe40000011637 */
[----:B------:R-:W-:-:S02]  /*84b0*/  SHF.R.U32.HI R51, RZ, 0x10, R55 ;  /* 0x00000010ff337819 */ /* 0x000fc40000011637 */
[----:B------:R-:W-:Y:S01]  /*84c0*/  PRMT R55, R150, 0x654, R54 ;  /* 0x0000065496377816 */ /* 0x000fe20000000036 */
[----:B------:R-:W-:Y:S01]  /*84d0*/  IMAD.SHL.U32 R50, R50, 0x100, RZ ;  /* 0x0000010032327824 */ /* 0x000fe200078e00ff */
[----:B------:R-:W-:Y:S01]  /*84e0*/  LOP3.LUT R52, R151, 0xff00, R52, 0xf8, !PT ;  /* 0x0000ff0097347812 */ /* 0x000fe200078ef834 */
[----:B------:R-:W-:Y:S01]  /*84f0*/  IMAD.U32 R51, R51, 0x10000, RZ ;  /* 0x0001000033337824 */ /* 0x000fe200078e00ff */
[----:B------:R-:W-:Y:S02]  /*8500*/  LOP3.LUT R153, R154, 0xff00, R153, 0xf8, !PT ;  /* 0x0000ff009a997812 */ /* 0x000fe400078ef899 */
[----:B------:R-:W-:Y:S02]  /*8510*/  SHF.L.U32 R53, R53, 0x10, RZ ;  /* 0x0000001035357819 */ /* 0x000fe400000006ff */
[----:B------:R-:W-:Y:S02]  /*8520*/  LOP3.LUT R55, R55, 0xff00, R149, 0xf8, !PT ;  /* 0x0000ff0037377812 */ /* 0x000fe400078ef895 */
[----:B------:R-:W-:-:S02]  /*8530*/  LOP3.LUT R149, R52, 0xff0000, R48, 0xf8, !PT ;  /* 0x00ff000034957812 */ /* 0x000fc400078ef830 */
[----:B------:R-:W-:Y:S02]  /*8540*/  LOP3.LUT R48, R153, 0xff0000, R53, 0xf8, !PT ;  /* 0x00ff000099307812 */ /* 0x000fe400078ef835 */
[----:B0-----:R-:W-:Y:S02]  /*8550*/  F2FP.F16.E4M3.UNPACK_B R150, R85 ;  /* 0x00000055ff96723e */ /* 0x001fe400020006ff */
[----:B------:R-:W-:Y:S02]  /*8560*/  F2FP.F16.E4M3.UNPACK_B R153, R48 ;  /* 0x00000030ff99723e */ /* 0x000fe400020006ff */
[----:B---3--:R-:W-:Y:S01]  /*8570*/  F2FP.F16.E4M3.UNPACK_B R52, R81 ;  /* 0x00000051ff34723e */ /* 0x008fe200020006ff */
[----:B------:R-:W-:Y:S01]  /*8580*/  HADD2.F32 R53, -RZ, R150.H0_H0 ;  /* 0x20000096ff357230 */ /* 0x000fe20000004100 */
[----:B------:R-:W-:Y:S01]  /*8590*/  PRMT R54, R156, 0x654, R157 ;  /* 0x000006549c367816 */ /* 0x000fe2000000009d */
[--C-:B------:R-:W-:Y:S01]  /*85a0*/  HADD2.F32 R156, -RZ, R153.reuse.H0_H0 ;  /* 0x20000099ff9c7230 */ /* 0x100fe20000004100 */
[----:B------:R-:W-:Y:S01]  /*85b0*/  F2FP.F16.E4M3.UNPACK_B R154, R149 ;  /* 0x00000095ff9a723e */ /* 0x000fe200020006ff */
[----:B------:R-:W-:Y:S01]  /*85c0*/  HADD2.F32 R151, -RZ, R52.H0_H0 ;  /* 0x20000034ff977230 */ /* 0x000fe20000004100 */
[----:B------:R-:W-:Y:S01]  /*85d0*/  F2FP.F16.E4M3.UNPACK_B R85, R85.H1 ;  /* 0x00000055ff55723e */ /* 0x000fe200030006ff */
[----:B------:R-:W-:-:S02]  /*85e0*/  HADD2.F32 R153, -RZ, R153.H1_H1 ;  /* 0x30000099ff997230 */ /* 0x000fc40000004100 */
[-C--:B------:R-:W-:Y:S01]  /*85f0*/  FMUL.FTZ R157, R53, R156.reuse ;  /* 0x0000009c359d7220 */ /* 0x080fe20000410000 */
[----:B------:R-:W-:Y:S02]  /*8600*/  HADD2.F32 R155, -RZ, R154.H0_H0 ;  /* 0x2000009aff9b7230 */ /* 0x000fe40000004100 */
[C---:B------:R-:W-:Y:S01]  /*8610*/  FMUL.FTZ R156, R151.reuse, R156 ;  /* 0x0000009c979c7220 */ /* 0x040fe20000410000 */
[----:B------:R-:W-:Y:S01]  /*8620*/  HADD2.F32 R52, -RZ, R52.H1_H1 ;  /* 0x30000034ff347230 */ /* 0x000fe20000004100 */
[----:B------:R-:W-:Y:S01]  /*8630*/  F2FP.F16.E4M3.UNPACK_B R149, R149.H1 ;  /* 0x00000095ff95723e */ /* 0x000fe200030006ff */
[----:B------:R-:W-:Y:S02]  /*8640*/  HADD2.F32 R154, -RZ, R154.H1_H1 ;  /* 0x3000009aff9a7230 */ /* 0x000fe40000004100 */
[-C--:B------:R-:W-:Y:S01]  /*8650*/  FFMA.FTZ R151, R151, R155.reuse, -R157 ;  /* 0x0000009b97977223 */ /* 0x080fe2000001089d */
[----:B------:R-:W-:Y:S01]  /*8660*/  FFMA.FTZ R53, R53, R155, R156 ;  /* 0x0000009b35357223 */ /* 0x000fe2000001009c */
[----:B------:R-:W-:Y:S01]  /*8670*/  HADD2.F32 R155, -RZ, R150.H1_H1 ;  /* 0x30000096ff9b7230 */ /* 0x000fe20000004100 */
[----:B------:R-:W-:Y:S01]  /*8680*/  LOP3.LUT R54, R54, 0xff00, R50, 0xf8, !PT ;  /* 0x0000ff0036367812 */ /* 0x000fe200078ef832 */
[----:B------:R-:W-:-:S03]  /*8690*/  IMAD.MOV.U32 R50, RZ, RZ, R87 ;  /* 0x000000ffff327224 */ /* 0x000fc600078e0057 */
[-C--:B------:R-:W-:Y:S01]  /*86a0*/  FMUL.FTZ R150, R155, R153.reuse ;  /* 0x000000999b967220 */ /* 0x080fe20000410000 */
[----:B------:R-:W-:-:S03]  /*86b0*/  FMUL.FTZ R153, R52, R153 ;  /* 0x0000009934997220 */ /* 0x000fc60000410000 */
[-C--:B------:R-:W-:Y:S01]  /*86c0*/  FFMA.FTZ R150, R52, R154.reuse, -R150 ;  /* 0x0000009a34967223 */ /* 0x080fe20000010896 */
[----:B------:R-:W-:Y:S01]  /*86d0*/  FFMA.FTZ R52, R155, R154, R153 ;  /* 0x0000009a9b347223 */ /* 0x000fe20000010099 */
[----:B------:R-:W-:Y:S01]  /*86e0*/  F2FP.F16.E4M3.UNPACK_B R153, R48.H1 ;  /* 0x00000030ff99723e */ /* 0x000fe200030006ff */
[----:B------:R-:W-:Y:S01]  /*86f0*/  HADD2.F32 R48, -RZ, R85.H0_H0 ;  /* 0x20000055ff307230 */ /* 0x000fe20000004100 */
[----:B------:R-:W-:Y:S01]  /*8700*/  F2FP.F16.E4M3.UNPACK_B R154, R81.H1 ;  /* 0x00000051ff9a723e */ /* 0x000fe200030006ff */
[----:B------:R-:W-:Y:S02]  /*8710*/  HADD2.F32 R155, -RZ, R149.H0_H0 ;  /* 0x20000095ff9b7230 */ /* 0x000fe40000004100 */
[----:B------:R-:W-:Y:S02]  /*8720*/  HADD2.F32 R156, -RZ, R153.H0_H0 ;  /* 0x20000099ff9c7230 */ /* 0x000fe40000004100 */
[----:B------:R-:W-:Y:S02]  /*8730*/  HADD2.F32 R81, -RZ, R154.H0_H0 ;  /* 0x2000009aff517230 */ /* 0x000fe40000004100 */
[----:B------:R-:W-:-:S02]  /*8740*/  HADD2.F32 R85, -RZ, R85.H1_H1 ;  /* 0x30000055ff557230 */ /* 0x000fc40000004100 */
[CC--:B------:R-:W-:Y:S01]  /*8750*/  FMUL.FTZ R157, R48.reuse, R156.reuse ;  /* 0x0000009c309d7220 */ /* 0x0c0fe20000410000 */
[----:B------:R-:W-:Y:S02]  /*8760*/  HADD2.F32 R153, -RZ, R153.H1_H1 ;  /* 0x30000099ff997230 */ /* 0x000fe40000004100 */
[C---:B------:R-:W-:Y:S01]  /*8770*/  FMUL.FTZ R156, R81.reuse, R156 ;  /* 0x0000009c519c7220 */ /* 0x040fe20000410000 */
[----:B------:R-:W-:Y:S02]  /*8780*/  HADD2.F32 R154, -RZ, R154.H1_H1 ;  /* 0x3000009aff9a7230 */ /* 0x000fe40000004100 */
[-C--:B------:R-:W-:Y:S01]  /*8790*/  FFMA.FTZ R81, R81, R155.reuse, -R157 ;  /* 0x0000009b51517223 */ /* 0x080fe2000001089d */
[----:B------:R-:W-:Y:S02]  /*87a0*/  HADD2.F32 R149, -RZ, R149.H1_H1 ;  /* 0x30000095ff957230 */ /* 0x000fe40000004100 */
[----:B------:R-:W-:Y:S01]  /*87b0*/  FFMA.FTZ R48, R48, R155, R156 ;  /* 0x0000009b30307223 */ /* 0x000fe2000001009c */
[-C--:B------:R-:W-:Y:S01]  /*87c0*/  FMUL.FTZ R155, R85, R153.reuse ;  /* 0x00000099559b7220 */ /* 0x080fe20000410000 */
[----:B------:R-:W-:-:S03]  /*87d0*/  FMUL.FTZ R156, R154, R153 ;  /* 0x000000999a9c7220 */ /* 0x000fc60000410000 */
[-C--:B------:R-:W-:Y:S01]  /*87e0*/  FFMA.FTZ R153, R154, R149.reuse, -R155 ;  /* 0x000000959a997223 */ /* 0x080fe2000001089b */
[----:B------:R-:W-:Y:S01]  /*87f0*/  FFMA.FTZ R149, R85, R149, R156 ;  /* 0x0000009555957223 */ /* 0x000fe2000001009c */
[----:B------:R-:W-:Y:S02]  /*8800*/  LOP3.LUT R85, R55, 0xff0000, R49, 0xf8, !PT ;  /* 0x00ff000037557812 */ /* 0x000fe400078ef831 */
[----:B------:R-:W-:Y:S02]  /*8810*/  LOP3.LUT R49, R54, 0xff0000, R51, 0xf8, !PT ;  /* 0x00ff000036317812 */ /* 0x000fe400078ef833 */
[-C--:B------:R-:W-:Y:S02]  /*8820*/  F2FP.F16.E4M3.UNPACK_B R51, R50.reuse ;  /* 0x00000032ff33723e */ /* 0x080fe400020006ff */
[----:B------:R-:W-:Y:S02]  /*8830*/  F2FP.F16.E4M3.UNPACK_B R87, R49 ;  /* 0x00000031ff57723e */ /* 0x000fe400020006ff */
[----:B------:R-:W-:Y:S01]  /*8840*/  F2FP.F16.E4M3.UNPACK_B R54, R83 ;  /* 0x00000053ff36723e */ /* 0x000fe200020006ff */
[----:B------:R-:W-:Y:S01]  /*8850*/  HADD2.F32 R155, -RZ, R51.H0_H0 ;  /* 0x20000033ff9b7230 */ /* 0x000fe20000004100 */
[----:B------:R-:W-:Y:S01]  /*8860*/  F2FP.F16.E4M3.UNPACK_B R154, R85 ;  /* 0x00000055ff9a723e */ /* 0x000fe200020006ff */
[----:B------:R-:W-:Y:S01]  /*8870*/  HADD2.F32 R55, -RZ, R87.H0_H0 ;  /* 0x20000057ff377230 */ /* 0x000fe20000004100 */
[----:B------:R-:W-:Y:S01]  /*8880*/  F2FP.F16.E4M3.UNPACK_B R50, R50.H1 ;  /* 0x00000032ff32723e */ /* 0x000fe200030006ff */
[----:B------:R-:W-:Y:S01]  /*8890*/  HADD2.F32 R157, -RZ, R54.H0_H0 ;  /* 0x20000036ff9d7230 */ /* 0x000fe20000004100 */
[----:B------:R-:W-:Y:S01]  /*88a0*/  F2FP.F16.E4M3.UNPACK_B R49, R49.H1 ;  /* 0x00000031ff31723e */ /* 0x000fe200030006ff */
[----:B------:R-:W-:-:S02]  /*88b0*/  HADD2.F32 R156, -RZ, R154.H0_H0 ;  /* 0x2000009aff9c7230 */ /* 0x000fc40000004100 */
[-C--:B------:R-:W-:Y:S01]  /*88c0*/  FMUL.FTZ R158, R155, R55.reuse ;  /* 0x000000379b9e7220 */ /* 0x080fe20000410000 */
[----:B------:R-:W-:Y:S02]  /*88d0*/  HADD2.F32 R51, -RZ, R51.H1_H1 ;  /* 0x30000033ff337230 */ /* 0x000fe40000004100 */
[C---:B------:R-:W-:Y:S01]  /*88e0*/  FMUL.FTZ R55, R157.reuse, R55 ;  /* 0x000000379d377220 */ /* 0x040fe20000410000 */
[----:B------:R-:W-:Y:S02]  /*88f0*/  HADD2.F32 R87, -RZ, R87.H1_H1 ;  /* 0x30000057ff577230 */ /* 0x000fe40000004100 */
[-C--:B------:R-:W-:Y:S01]  /*8900*/  FFMA.FTZ R158, R157, R156.reuse, -R158 ;  /* 0x0000009c9d9e7223 */ /* 0x080fe2000001089e */
[----:B------:R-:W-:Y:S02]  /*8910*/  HADD2.F32 R154, -RZ, R154.H1_H1 ;  /* 0x3000009aff9a7230 */ /* 0x000fe40000004100 */
[----:B------:R-:W-:Y:S01]  /*8920*/  FFMA.FTZ R155, R155, R156, R55 ;  /* 0x0000009c9b9b7223 */ /* 0x000fe20000010037 */
[----:B------:R-:W-:-:S02]  /*8930*/  HADD2.F32 R55, -RZ, R54.H1_H1 ;  /* 0x30000036ff377230 */ /* 0x000fc40000004100 */
[----:B------:R-:W-:Y:S01]  /*8940*/  FMUL.FTZ R54, R51, R87 ;  /* 0x0000005733367220 */ /* 0x000fe20000410000 */
[----:B------:R-:W-:Y:S01]  /*8950*/  F2FP.F16.E4M3.UNPACK_B R85, R85.H1 ;  /* 0x00000055ff55723e */ /* 0x000fe200030006ff */
[----:B------:R-:W-:Y:S01]  /*8960*/  HADD2.F32 R156, -RZ, R49.H0_H0 ;  /* 0x20000031ff9c7230 */ /* 0x000fe20000004100 */
[----:B------:R-:W-:Y:S01]  /*8970*/  F2FP.SATFINITE.E4M3.F32.PACK_AB_MERGE_C R81, R153, R81, RZ ;  /* 0x000000519951723e */ /* 0x000fe200048070ff */
[CC--:B------:R-:W-:Y:S01]  /*8980*/  FFMA.FTZ R54, R55.reuse, R154.reuse, -R54 ;  /* 0x0000009a37367223 */ /* 0x0c0fe20000010836 */
[----:B------:R-:W-:Y:S01]  /*8990*/  FMUL.FTZ R55, R55, R87 ;  /* 0x0000005737377220 */ /* 0x000fe20000410000 */
[----:B------:R-:W-:Y:S01]  /*89a0*/  HADD2.F32 R87, -RZ, R85.H0_H0 ;  /* 0x20000055ff577230 */ /* 0x000fe20000004100 */
[----:B------:R-:W-:Y:S01]  /*89b0*/  F2FP.SATFINITE.E4M3.F32.PACK_AB_MERGE_C R150, R150, R151, R81 ;  /* 0x000000979696723e */ /* 0x000fe20004807051 */
[----:B------:R-:W-:Y:S02]  /*89c0*/  HADD2.F32 R49, -RZ, R49.H1_H1 ;  /* 0x30000031ff317230 */ /* 0x000fe40000004100 */
[----:B------:R-:W-:Y:S01]  /*89d0*/  FFMA.FTZ R51, R51, R154, R55 ;  /* 0x0000009a33337223 */ /* 0x000fe20000010037 */
[----:B------:R-:W-:Y:S01]  /*89e0*/  F2FP.F16.E4M3.UNPACK_B R55, R83.H1 ;  /* 0x00000053ff37723e */ /* 0x000fe200030006ff */
[--C-:B------:R-:W-:Y:S01]  /*89f0*/  HADD2.F32 R83, -RZ, R50.reuse.H0_H0 ;  /* 0x20000032ff537230 */ /* 0x100fe20000004100 */
[----:B------:R-:W-:Y:S01]  /*8a00*/  F2FP.F16.E4M3.UNPACK_B R81, R84.H1 ;  /* 0x00000054ff51723e */ /* 0x000fe200030006ff */
[----:B------:R-:W-:Y:S01]  /*8a10*/  HADD2.F32 R50, -RZ, R50.H1_H1 ;  /* 0x30000032ff327230 */ /* 0x000fe20000004100 */
[----:B------:R-:W-:Y:S01]  /*8a20*/  F2FP.SATFINITE.E4M3.F32.PACK_AB_MERGE_C R48, R149, R48, RZ ;  /* 0x000000309530723e */ /* 0x000fe200048070ff */
[----:B------:R-:W-:-:S02]  /*8a30*/  HADD2.F32 R154, -RZ, R55.H0_H0 ;  /* 0x20000037ff9a7230 */ /* 0x000fc40000004100 */
[----:B------:R-:W-:Y:S01]  /*8a40*/  FMUL.FTZ R157, R83, R156 ;  /* 0x0000009c539d7220 */ /* 0x000fe20000410000 */
[----:B------:R-:W-:Y:S01]  /*8a50*/  HADD2.F32 R55, -RZ, R55.H1_H1 ;  /* 0x30000037ff377230 */ /* 0x000fe20000004100 */
[----:B------:R-:W-:Y:S01]  /*8a60*/  F2FP.F16.E4M3.UNPACK_B R84, R84 ;  /* 0x00000054ff54723e */ /* 0x000fe200020006ff */
[----:B------:R-:W-:Y:S02]  /*8a70*/  HADD2.F32 R85, -RZ, R85.H1_H1 ;  /* 0x30000055ff557230 */ /* 0x000fe40000004100 */
[C---:B------:R-:W-:Y:S01]  /*8a80*/  FFMA.FTZ R157, R154.reuse, R87, -R157 ;  /* 0x000000579a9d7223 */ /* 0x040fe2000001089d */
[----:B------:R-:W-:Y:S01]  /*8a90*/  FMUL.FTZ R154, R154, R156 ;  /* 0x0000009c9a9a7220 */ /* 0x000fe20000410000 */
[----:B------:R-:W-:-:S03]  /*8aa0*/  F2FP.SATFINITE.E4M3.F32.PACK_AB_MERGE_C R48, R52, R53, R48 ;  /* 0x000000353430723e */ /* 0x000fc60004807030 */
[----:B------:R-:W-:Y:S01]  /*8ab0*/  FFMA.FTZ R154, R83, R87, R154 ;  /* 0x00000057539a7223 */ /* 0x000fe2000001009a */
[CC--:B------:R-:W-:Y:S01]  /*8ac0*/  FMUL.FTZ R83, R50.reuse, R49.reuse ;  /* 0x0000003132537220 */ /* 0x0c0fe20000410000 */
[C---:B------:R-:W-:Y:S01]  /*8ad0*/  FMUL.FTZ R49, R55.reuse, R49 ;  /* 0x0000003137317220 */ /* 0x040fe20000410000 */
[----:B------:R-:W-:Y:S02]  /*8ae0*/  F2FP.F16.E4M3.UNPACK_B R87, R144.H1 ;  /* 0x00000090ff57723e */ /* 0x000fe400030006ff */
[-C--:B------:R-:W-:Y:S01]  /*8af0*/  FFMA.FTZ R83, R55, R85.reuse, -R83 ;  /* 0x0000005537537223 */ /* 0x080fe20000010853 */
[----:B------:R-:W-:Y:S01]  /*8b00*/  FFMA.FTZ R50, R50, R85, R49 ;  /* 0x0000005532327223 */ /* 0x000fe20000010031 */
[----:B------:R-:W-:Y:S01]  /*8b10*/  MOV R49, R80 ;  /* 0x0000005000317202 */ /* 0x000fe20000000f00 */
[----:B------:R-:W-:Y:S01]  /*8b20*/  HADD2.F32 R85, -RZ, R81.H0_H0 ;  /* 0x20000051ff557230 */ /* 0x000fe20000004100 */
[----:B------:R-:W-:Y:S01]  /*8b30*/  F2FP.F16.E4M3.UNPACK_B R55, R145.H1 ;  /* 0x00000091ff37723e */ /* 0x000fe200030006ff */
[----:B------:R-:W-:Y:S01]  /*8b40*/  HADD2.F32 R151, -RZ, R87.H0_H0 ;  /* 0x20000057ff977230 */ /* 0x000fe20000004100 */
[----:B------:R-:W-:Y:S01]  /*8b50*/  F2FP.F16.E4M3.UNPACK_B R80, R49.H1 ;  /* 0x00000031ff50723e */ /* 0x000fe200030006ff */
[----:B------:R-:W-:Y:S01]  /*8b60*/  HADD2.F32 R81, -RZ, R81.H1_H1 ;  /* 0x30000051ff517230 */ /* 0x000fe20000004100 */
[----:B------:R-:W-:Y:S01]  /*8b70*/  F2FP.F16.E4M3.UNPACK_B R145, R145 ;  /* 0x00000091ff91723e */ /* 0x000fe200020006ff */
[--C-:B------:R-:W-:Y:S01]  /*8b80*/  HADD2.F32 R156, -RZ, R55.reuse.H0_H0 ;  /* 0x20000037ff9c7230 */ /* 0x100fe20000004100 */
[----:B------:R-:W-:Y:S01]  /*8b90*/  F2FP.F16.E4M3.UNPACK_B R49, R49 ;  /* 0x00000031ff31723e */ /* 0x000fe200020006ff */
        /* <DEDUP_REMOVED lines=8> */
[----:B------:R-:W-:Y:S01]  /*8c20*/  F2FP.SATFINITE.E4M3.F32.PACK_AB_MERGE_C R83, R83, R157, RZ ;  /* 0x0000009d5353723e */ /* 0x000fe200048070ff */
[----:B------:R-:W-:Y:S01]  /*8c30*/  FFMA.FTZ R156, R85, R151, R156 ;  /* 0x00000097559c7223 */ /* 0x000fe2000001009c */
[CC--:B------:R-:W-:Y:S01]  /*8c40*/  FMUL.FTZ R85, R81.reuse, R55.reuse ;  /* 0x0000003751557220 */ /* 0x0c0fe20000410000 */
[----:B------:R-:W-:Y:S01]  /*8c50*/  FMUL.FTZ R55, R80, R55 ;  /* 0x0000003750377220 */ /* 0x000fe20000410000 */
[----:B------:R-:W-:Y:S01]  /*8c60*/  HADD2.F32 R151, -RZ, R145.H0_H0 ;  /* 0x20000091ff977230 */ /* 0x000fe20000004100 */
[----:B------:R-:W-:Y:S01]  /*8c70*/  F2FP.SATFINITE.E4M3.F32.PACK_AB_MERGE_C R50, R50, R154, RZ ;  /* 0x0000009a3232723e */ /* 0x000fe200048070ff */
[-C--:B------:R-:W-:Y:S01]  /*8c80*/  FFMA.FTZ R80, R80, R87.reuse, -R85 ;  /* 0x0000005750507223 */ /* 0x080fe20000010855 */
[----:B------:R-:W-:Y:S01]  /*8c90*/  FFMA.FTZ R55, R81, R87, R55 ;  /* 0x0000005751377223 */ /* 0x000fe20000010037 */
[----:B------:R-:W-:Y:S01]  /*8ca0*/  HADD2.F32 R81, -RZ, R84.H0_H0 ;  /* 0x20000054ff517230 */ /* 0x000fe20000004100 */
[----:B------:R-:W-:Y:S01]  /*8cb0*/  F2FP.SATFINITE.E4M3.F32.PACK_AB_MERGE_C R50, R51, R155, R50 ;  /* 0x0000009b3332723e */ /* 0x000fe20004807032 */
[----:B------:R-:W-:Y:S01]  /*8cc0*/  HADD2.F32 R87, -RZ, R49.H0_H0 ;  /* 0x20000031ff577230 */ /* 0x000fe20000004100 */
[----:B------:R-:W-:Y:S01]  /*8cd0*/  F2FP.SATFINITE.E4M3.F32.PACK_AB_MERGE_C R80, R80, R153, RZ ;  /* 0x000000995050723e */ /* 0x000fe200048070ff */
        /* <DEDUP_REMOVED lines=9> */
[C---:B------:R-:W-:Y:S01]  /*8d70*/  FMUL.FTZ R81, R84.reuse, R145 ;  /* 0x0000009154517220 */ /* 0x040fe20000410000 */
[----:B------:R-:W-:Y:S01]  /*8d80*/  F2FP.F16.E4M3.UNPACK_B R87, R147.H1 ;  /* 0x00000093ff57723e */ /* 0x000fe200030006ff */
[C---:B------:R-:W-:Y:S01]  /*8d90*/  FMUL.FTZ R145, R49.reuse, R145 ;  /* 0x0000009131917220 */ /* 0x040fe20000410000 */
[----:B------:R-:W-:Y:S01]  /*8da0*/  F2FP.F16.E4M3.UNPACK_B R147, R147 ;  /* 0x00000093ff93723e */ /* 0x000fe200020006ff */
[----:B------:R-:W-:Y:S01]  /*8db0*/  FFMA.FTZ R81, R49, R144, -R81 ;  /* 0x0000009031517223 */ /* 0x000fe20000010851 */
[----:B------:R-:W-:Y:S01]  /*8dc0*/  F2FP.SATFINITE.E4M3.F32.PACK_AB_MERGE_C R55, R55, R156, RZ ;  /* 0x0000009c3737723e */ /* 0x000fe200048070ff */
[----:B------:R-:W-:Y:S01]  /*8dd0*/  FFMA.FTZ R49, R84, R144, R145 ;  /* 0x0000009054317223 */ /* 0x000fe20000010091 */
[----:B------:R-:W-:Y:S01]  /*8de0*/  F2FP.F16.E4M3.UNPACK_B R84, R86.H1 ;  /* 0x00000056ff54723e */ /* 0x000fe200030006ff */
[--C-:B------:R-:W-:Y:S01]  /*8df0*/  HADD2.F32 R145, -RZ, R87.reuse.H0_H0 ;  /* 0x20000057ff917230 */ /* 0x100fe20000004100 */
[----:B------:R-:W-:Y:S01]  /*8e00*/  F2FP.SATFINITE.E4M3.F32.PACK_AB_MERGE_C R149, R81, R149, R80 ;  /* 0x000000955195723e */ /* 0x000fe20004807050 */
[----:B------:R-:W-:Y:S01]  /*8e10*/  HADD2.F32 R87, -RZ, R87.H1_H1 ;  /* 0x30000057ff577230 */ /* 0x000fe20000004100 */
[----:B------:R-:W-:Y:S01]  /*8e20*/  F2FP.F16.E4M3.UNPACK_B R80, R146.H1 ;  /* 0x00000092ff50723e */ /* 0x000fe200030006ff */
[--C-:B------:R-:W-:Y:S01]  /*8e30*/  HADD2.F32 R85, -RZ, R84.reuse.H0_H0 ;  /* 0x20000054ff557230 */ /* 0x100fe20000004100 */
        /* <DEDUP_REMOVED lines=11> */
[----:B------:R-:W-:Y:S01]  /*8ef0*/  F2FP.SATFINITE.E4M3.F32.PACK_AB_MERGE_C R49, R49, R151, R55 ;  /* 0x000000973131723e */ /* 0x000fe20004807037 */
[-C--:B------:R-:W-:Y:S01]  /*8f00*/  FFMA.FTZ R153, R144, R145.reuse, -R153 ;  /* 0x0000009190997223 */ /* 0x080fe20000010899 */
[----:B------:R-:W-:Y:S01]  /*8f10*/  F2FP.SATFINITE.E4M3.F32.PACK_AB_MERGE_C R83, R54, R158, R83 ;  /* 0x0000009e3653723e */ /* 0x000fe20004807053 */
[----:B------:R-:W-:Y:S01]  /*8f20*/  FFMA.FTZ R157, R85, R145, R157 ;  /* 0x00000091559d7223 */ /* 0x000fe2000001009d */
[-C--:B------:R-:W-:Y:S01]  /*8f30*/  FMUL.FTZ R85, R84, R80.reuse ;  /* 0x0000005054557220 */ /* 0x080fe20000410000 */
[----:B------:R-:W-:Y:S01]  /*8f40*/  FMUL.FTZ R80, R81, R80 ;  /* 0x0000005051507220 */ /* 0x000fe20000410000 */
[----:B------:R-:W-:-:S02]  /*8f50*/  HADD2.F32 R145, -RZ, R146.H0_H0 ;  /* 0x20000092ff917230 */ /* 0x000fc40000004100 */
[-C--:B------:R-:W-:Y:S01]  /*8f60*/  FFMA.FTZ R81, R81, R87.reuse, -R85 ;  /* 0x0000005751517223 */ /* 0x080fe20000010855 */
[----:B------:R-:W-:Y:S01]  /*8f70*/  FFMA.FTZ R80, R84, R87, R80 ;  /* 0x0000005754507223 */ /* 0x000fe20000010050 */
[----:B------:R-:W-:Y:S02]  /*8f80*/  HADD2.F32 R84, -RZ, R86.H0_H0 ;  /* 0x20000056ff547230 */ /* 0x000fe40000004100 */
[----:B------:R-:W-:Y:S01]  /*8f90*/  HADD2.F32 R87, -RZ, R82.H0_H0 ;  /* 0x20000052ff577230 */ /* 0x000fe20000004100 */
[----:B------:R-:W-:Y:S01]  /*8fa0*/  F2FP.SATFINITE.E4M3.F32.PACK_AB_MERGE_C R81, R81, R153, RZ ;  /* 0x000000995151723e */ /* 0x000fe200048070ff */
[----:B------:R-:W-:Y:S02]  /*8fb0*/  HADD2.F32 R85, -RZ, R147.H0_H0 ;  /* 0x20000093ff557230 */ /* 0x000fe40000004100 */
[-C--:B------:R-:W-:Y:S01]  /*8fc0*/  FMUL.FTZ R144, R84, R145.reuse ;  /* 0x0000009154907220 */ /* 0x080fe20000410000 */
[----:B------:R-:W-:Y:S02]  /*8fd0*/  HADD2.F32 R146, -RZ, R146.H1_H1 ;  /* 0x30000092ff927230 */ /* 0x000fe40000004100 */
[----:B------:R-:W-:Y:S01]  /*8fe0*/  FMUL.FTZ R145, R87, R145 ;  /* 0x0000009157917220 */ /* 0x000fe20000410000 */
[----:B------:R-:W-:-:S02]  /*8ff0*/  HADD2.F32 R86, -RZ, R86.H1_H1 ;  /* 0x30000056ff567230 */ /* 0x000fc40000004100 */
[-C--:B------:R-:W-:Y:S01]  /*9000*/  FFMA.FTZ R144, R87, R85.reuse, -R144 ;  /* 0x0000005557907223 */ /* 0x080fe20000010890 */
[----:B------:R-:W-:Y:S02]  /*9010*/  HADD2.F32 R82, -RZ, R82.H1_H1 ;  /* 0x30000052ff527230 */ /* 0x000fe40000004100 */
[----:B------:R-:W-:Y:S01]  /*9020*/  FFMA.FTZ R145, R84, R85, R145 ;  /* 0x0000005554917223 */ /* 0x000fe20000010091 */
[----:B------:R-:W-:Y:S02]  /*9030*/  HADD2.F32 R147, -RZ, R147.H1_H1 ;  /* 0x30000093ff937230 */ /* 0x000fe40000004100 */
[-C--:B------:R-:W-:Y:S01]  /*9040*/  FMUL.FTZ R84, R86, R146.reuse ;  /* 0x0000009256547220 */ /* 0x080fe20000410000 */
[----:B------:R-:W-:Y:S01]  /*9050*/  F2FP.SATFINITE.E4M3.F32.PACK_AB_MERGE_C R80, R80, R157, RZ ;  /* 0x0000009d5050723e */ /* 0x000fe200048070ff */
[C---:B------:R-:W-:Y:S01]  /*9060*/  FMUL.FTZ R146, R82.reuse, R146 ;  /* 0x0000009252927220 */ /* 0x040fe20000410000 */
[----:B------:R-:W-:Y:S02]  /*9070*/  IMAD.MOV.U32 R85, RZ, RZ, R48 ;  /* 0x000000ffff557224 */ /* 0x000fe400078e0030 */
[----:B------:R-:W-:Y:S01]  /*9080*/  FFMA.FTZ R84, R82, R147, -R84 ;  /* 0x0000009352547223 */ /* 0x000fe20000010854 */
[----:B------:R-:W-:-:S02]  /*9090*/  IMAD.MOV.U32 R87, RZ, RZ, R50 ;  /* 0x000000ffff577224 */ /* 0x000fc400078e0032 */
[----:B------:R-:W-:Y:S02]  /*90a0*/  FFMA.FTZ R146, R86, R147, R146 ;  /* 0x0000009356927223 */ /* 0x000fe40000010092 */
[----:B------:R-:W-:Y:S01]  /*90b0*/  F2FP.SATFINITE.E4M3.F32.PACK_AB_MERGE_C R144, R84, R144, R81 ;  /* 0x000000905490723e */ /* 0x000fe20004807051 */
[----:B------:R-:W-:Y:S02]  /*90c0*/  IMAD.MOV.U32 R81, RZ, RZ, R150 ;  /* 0x000000ffff517224 */ /* 0x000fe400078e0096 */
[----:B------:R-:W-:Y:S01]  /*90d0*/  F2FP.SATFINITE.E4M3.F32.PACK_AB_MERGE_C R145, R146, R145, R80 ;  /* 0x000000919291723e */ /* 0x000fe20004807050 */
[----:B------:R-:W-:Y:S01]  /*90e0*/  IMAD.MOV.U32 R80, RZ, RZ, R149 ;  /* 0x000000ffff507224 */ /* 0x000fe200078e0095 */
[----:B------:R-:W-:Y:S01]  /*90f0*/  MOV R82, R144 ;  /* 0x0000009000527202 */ /* 0x000fe20000000f00 */
[----:B------:R-:W-:Y:S02]  /*9100*/  IMAD.MOV.U32 R84, RZ, RZ, R49 ;  /* 0x000000ffff547224 */ /* 0x000fe400078e0031 */
[----:B------:R-:W-:-:S07]  /*9110*/  IMAD.MOV.U32 R86, RZ, RZ, R145 ;  /* 0x000000ffff567224 */ /* 0x000fce00078e0091 */
.L_x_402:
[----:B------:R-:W-:Y:S05]  /*9120*/  BSYNC B2 ;  /* 0x0000000000027941 */ /* 0x000fea0003800000 */
.L_x_401:
[----:B------:R-:W-:Y:S01]  /*9130*/  SHF.R.S32.HI R48, RZ, 0x1f, R23 ;  /* 0x0000001fff307819 */ /* 0x000fe20000011417 */
[----:B------:R-:W-:Y:S01]  /*9140*/  ULDC.64 UR4, c[0x0][0x2e8] ;  /* 0x0000ba0000047ab9 */ /* 0x000fe20000000a00 */
[----:B------:R-:W-:-:S03]  /*9150*/  ISETP.GE.AND P3, PT, R148, R134, PT ;  /* 0x000000869400720c */ /* 0x000fc60003f66270 */
[-C--:B--2---:R-:W-:Y:S02]  /*9160*/  IMAD R50, R48, R122.reuse, RZ ;  /* 0x0000007a30327224 */ /* 0x084fe400078e02ff */
[----:B------:R-:W-:-:S04]  /*9170*/  IMAD.WIDE.U32 R48, R23, R122, R120 ;  /* 0x0000007a17307225 */ /* 0x000fc800078e0078 */
[----:B------:R-:W-:-:S04]  /*9180*/  IMAD R50, R23, R123, R50 ;  /* 0x0000007b17327224 */ /* 0x000fc800078e0232 */
[----:B------:R-:W-:Y:S01]  /*9190*/  IMAD.IADD R49, R50, 0x1, R49 ;  /* 0x0000000132317824 */ /* 0x000fe200078e0231 */
[--C-:B------:R-:W-:Y:S02]  /*91a0*/  @!P3 SHF.R.S32.HI R51, RZ, 0x1f, R148.reuse ;  /* 0x0000001fff33b819 */ /* 0x100fe40000011494 */
[----:B------:R-:W-:-:S04]  /*91b0*/  @!P3 IADD3 R50, P4, P6, R102, R48, R148 ;  /* 0x000000306632b210 */ /* 0x000fc80007e9e094 */
[----:B------:R-:W-:Y:S02]  /*91c0*/  @!P3 IADD3.X R51, R42, R49, R51, P4, P6 ;  /* 0x000000312a33b210 */ /* 0x000fe400027ec433 */
[----:B------:R-:W-:-:S04]  /*91d0*/  IADD3 R48, P4, P6, R102, R48, R41 ;  /* 0x0000003066307210 */ /* 0x000fc80007e9e029 */
[----:B------:R-:W-:Y:S02]  /*91e0*/  IADD3.X R49, R42, R49, R109, P4, P6 ;  /* 0x000000312a317210 */ /* 0x000fe400027ec46d */
[----:B------:R-:W-:-:S04]  /*91f0*/  IADD3 R48, P4, R48, UR4, RZ ;  /* 0x0000000430307c10 */ /* 0x000fc8000ff9e0ff */
[----:B------:R-:W-:Y:S02]  /*9200*/  IADD3.X R49, R49, UR5, RZ, P4, !PT ;  /* 0x0000000531317c10 */ /* 0x000fe4000a7fe4ff */
[----:B------:R-:W-:-:S03]  /*9210*/  @!P3 IADD3 R50, P4, R50, UR4, RZ ;  /* 0x000000043232bc10 */ /* 0x000fc6000ff9e0ff */
[----:B---3--:R3:W-:Y:S01]  /*9220*/  STG.E.128 desc[UR42][R48.64], R80 ;  /* 0x0000005030007986 */ /* 0x0087e2000c101d2a */
[----:B------:R-:W-:-:S05]  /*9230*/  @!P3 IADD3.X R51, R51, UR5, RZ, P4, !PT ;  /* 0x000000053333bc10 */ /* 0x000fca000a7fe4ff */
[----:B0-----:R3:W-:Y:S04]  /*9240*/  @!P3 STG.E.128 desc[UR42][R50.64], R84 ;  /* 0x000000543200b986 */ /* 0x0017e8000c101d2a */
.L_x_400:
[----:B------:R-:W-:Y:S05]  /*9250*/  BSYNC B1 ;  /* 0x0000000000017941 */ /* 0x000fea0003800000 */
.L_x_399:
[----:B------:R-:W-:Y:S01]  /*9260*/  VIADD R146, R23, 0x20 ;  /* 0x0000002017927836 */ /* 0x000fe20000000000 */
[----:B------:R-:W-:Y:S04]  /*9270*/  BSSY B1, `(.L_x_403) ;  /* 0x0000110000017945 */ /* 0x000fe80003800000 */
[----:B------:R-:W-:-:S13]  /*9280*/  ISETP.GE.OR P3, PT, R146, R117, P0 ;  /* 0x000000759200720c */ /* 0x000fda0000766670 */
[----:B------:R-:W-:Y:S05]  /*9290*/  @P3 BRA `(.L_x_404) ;  /* 0x0000001000343947 */ /* 0x000fea0003800000 */
[----:B---3--:R-:W3:Y:S04]  /*92a0*/  LDL R48, [R1+0x10] ;  /* 0x0000100001307983 */ /* 0x008ee80000100800 */
[----:B------:R-:W4:Y:S01]  /*92b0*/  LDL R50, [R1+0x5c] ;  /* 0x00005c0001327983 */ /* 0x000f220000100800 */
[C---:B------:R-:W-:Y:S01]  /*92c0*/  IADD3 R51, R23.reuse, 0x20, RZ ;  /* 0x0000002017337810 */ /* 0x040fe20007ffe0ff */
[----:B------:R-:W-:Y:S01]  /*92d0*/  VIADD R52, R23, 0x20 ;  /* 0x0000002017347836 */ /* 0x000fe20000000000 */
[----:B------:R-:W-:Y:S03]  /*92e0*/  BSSY B2, `(.L_x_405) ;  /* 0x00000f7000027945 */ /* 0x000fe60003800000 */
[----:B------:R-:W-:-:S02]  /*92f0*/  IMAD.SHL.U32 R51, R51, 0x80, RZ ;  /* 0x0000008033337824 */ /* 0x000fc400078e00ff */
        /* <DEDUP_REMOVED lines=10> */
[----:B------:R-:W-:Y:S01]  /*93a0*/  LEA.HI R48, R48, R80, RZ, 0x3 ;  /* 0x0000005030307211 */ /* 0x000fe200078f18ff */
[----:B------:R-:W-:-:S03]  /*93b0*/  IMAD.SHL.U32 R80, R80, 0x10, RZ ;  /* 0x0000001050507824 */ /* 0x000fc600078e00ff */
[----:B------:R-:W-:Y:S02]  /*93c0*/  SHF.L.U32 R48, R48, 0xb, RZ ;  /* 0x0000000b30307819 */ /* 0x000fe400000006ff */
[----:B------:R-:W-:Y:S02]  /*93d0*/  LOP3.LUT R49, R52, 0x70, R80, 0xf8, !PT ;  /* 0x0000007034317812 */ /* 0x000fe400078ef850 */
[----:B------:R-:W-:Y:S02]  /*93e0*/  LOP3.LUT R48, R48, 0xffffc000, RZ, 0xc0, !PT ;  /* 0xffffc00030307812 */ /* 0x000fe400078ec0ff */
[----:B------:R-:W-:-:S04]  /*93f0*/  LOP3.LUT R49, R49, R51, RZ, 0x3c, !PT ;  /* 0x0000003331317212 */ /* 0x000fc800078e3cff */
[----:B----4-:R-:W-:-:S05]  /*9400*/  IADD3 R48, R49, R48, R50 ;  /* 0x0000003031307210 */ /* 0x010fca0007ffe032 */
[C---:B------:R-:W-:Y:S02]  /*9410*/  IMAD R52, R232.reuse, 0x8000, R48 ;  /* 0x00008000e8347824 */ /* 0x040fe400078e0230 */
[----:B------:R-:W-:Y:S02]  /*9420*/  IMAD R48, R232, 0x8000, R30 ;  /* 0x00008000e8307824 */ /* 0x000fe400078e021e */
[C---:B------:R-:W-:Y:S02]  /*9430*/  IMAD.IADD R52, R22.reuse, 0x1, R52 ;  /* 0x0000000116347824 */ /* 0x040fe400078e0234 */
[----:B------:R-:W-:-:S04]  /*9440*/  IMAD.IADD R48, R22, 0x1, R48 ;  /* 0x0000000116307824 */ /* 0x000fc800078e0230 */
[----:B------:R-:W0:Y:S04]  /*9450*/  LDS.128 R52, [R52+0x28400] ;  /* 0x0284000034347984 */ /* 0x000e280000000c00 */
[----:B------:R-:W3:Y:S01]  /*9460*/  LDS.128 R48, [R48+0x28400] ;  /* 0x0284000030307984 */ /* 0x000ee20000000c00 */
[----:B------:R-:W-:Y:S05]  /*9470*/  @P2 BRA `(.L_x_406) ;  /* 0x0000000c00742947 */ /* 0x000fea0003800000 */
[----:B------:R-:W-:Y:S02]  /*9480*/  SHF.R.U32.HI R83, RZ, 0x8, R61 ;  /* 0x00000008ff537819 */ /* 0x000fe4000001163d */
[--C-:B------:R-:W-:Y:S02]  /*9490*/  SHF.R.U32.HI R60, RZ, 0x8, R57.reuse ;  /* 0x00000008ff3c7819 */ /* 0x100fe40000011639 */
[----:B------:R-:W-:Y:S01]  /*94a0*/  LOP3.LUT R62, R57, 0xff, RZ, 0xc0, !PT ;  /* 0x000000ff393e7812 */ /* 0x000fe200078ec0ff */
[----:B------:R-:W-:Y:S01]  /*94b0*/  IMAD.SHL.U32 R83, R83, 0x100, RZ ;  /* 0x0000010053537824 */ /* 0x000fe200078e00ff */
[----:B------:R-:W-:Y:S02]  /*94c0*/  SHF.R.U32.HI R84, RZ, 0x18, R57 ;  /* 0x00000018ff547819 */ /* 0x000fe40000011639 */
[----:B------:R-:W-:Y:S02]  /*94d0*/  LOP3.LUT R86, R61, 0xff, RZ, 0xc0, !PT ;  /* 0x000000ff3d567812 */ /* 0x000fe400078ec0ff */
[----:B------:R-:W-:-:S02]  /*94e0*/  SHF.R.U32.HI R87, RZ, 0x18, R61 ;  /* 0x00000018ff577819 */ /* 0x000fc4000001163d */
[----:B------:R-:W-:Y:S02]  /*94f0*/  SHF.R.U32.HI R82, RZ, 0x10, R61 ;  /* 0x00000010ff527819 */ /* 0x000fe4000001163d */
[----:B------:R-:W-:Y:S02]  /*9500*/  PRMT R62, R84, 0x654, R62 ;  /* 0x00000654543e7816 */ /* 0x000fe4000000003e */
[----:B------:R-:W-:Y:S01]  /*9510*/  SHF.L.U32 R60, R60, 0x8, RZ ;  /* 0x000000083c3c7819 */ /* 0x000fe200000006ff */
[----:B------:R-:W-:Y:S01]  /*9520*/  IMAD.U32 R82, R82, 0x10000, RZ ;  /* 0x0001000052527824 */ /* 0x000fe200078e00ff */
[----:B------:R-:W-:Y:S02]  /*9530*/  SHF.R.U32.HI R58, RZ, 0x10, R57 ;  /* 0x00000010ff3a7819 */ /* 0x000fe40000011639 */
[----:B------:R-:W-:Y:S02]  /*9540*/  PRMT R86, R87, 0x654, R86 ;  /* 0x0000065457567816 */ /* 0x000fe40000000056 */
[----:B------:R-:W-:Y:S01]  /*9550*/  SHF.R.U32.HI R57, RZ, 0x8, R59 ;  /* 0x00000008ff397819 */ /* 0x000fe2000001163b */
[----:B------:R-:W-:Y:S01]  /*9560*/  IMAD.U32 R58, R58, 0x10000, RZ ;  /* 0x000100003a3a7824 */ /* 0x000fe200078e00ff */
[----:B------:R-:W-:-:S02]  /*9570*/  LOP3.LUT R81, R59, 0xff, RZ, 0xc0, !PT ;  /* 0x000000ff3b517812 */ /* 0x000fc400078ec0ff */
[--C-:B------:R-:W-:Y:S01]  /*9580*/  SHF.R.U32.HI R85, RZ, 0x18, R59.reuse ;  /* 0x00000018ff557819 */ /* 0x100fe2000001163b */
[----:B------:R-:W-:Y:S01]  /*9590*/  IMAD.SHL.U32 R57, R57, 0x100, RZ ;  /* 0x0000010039397824 */ /* 0x000fe200078e00ff */
[----:B------:R-:W-:Y:S02]  /*95a0*/  LOP3.LUT R62, R62, 0xff00, R60, 0xf8, !PT ;  /* 0x0000ff003e3e7812 */ /* 0x000fe400078ef83c */
[----:B------:R-:W-:Y:S02]  /*95b0*/  SHF.R.U32.HI R56, RZ, 0x10, R59 ;  /* 0x00000010ff387819 */ /* 0x000fe4000001163b */
[----:B------:R-:W-:Y:S02]  /*95c0*/  LOP3.LUT R60, R86, 0xff00, R83, 0xf8, !PT ;  /* 0x0000ff00563c7812 */ /* 0x000fe400078ef853 */
[--C-:B------:R-:W-:Y:S01]  /*95d0*/  SHF.R.U32.HI R59, RZ, 0x10, R63.reuse ;  /* 0x00000010ff3b7819 */ /* 0x100fe2000001163f */
[----:B------:R-:W-:Y:S01]  /*95e0*/  IMAD.U32 R56, R56, 0x10000, RZ ;  /* 0x0001000038387824 */ /* 0x000fe200078e00ff */
[----:B------:R-:W-:-:S02]  /*95f0*/  SHF.R.U32.HI R61, RZ, 0x8, R63 ;  /* 0x00000008ff3d7819 */ /* 0x000fc4000001163f */
[----:B------:R-:W-:Y:S01]  /*9600*/  LOP3.LUT R84, R63, 0xff, RZ, 0xc0, !PT ;  /* 0x000000ff3f547812 */ /* 0x000fe200078ec0ff */
[----:B------:R-:W-:Y:S01]  /*9610*/  IMAD.U32 R59, R59, 0x10000, RZ ;  /* 0x000100003b3b7824 */ /* 0x000fe200078e00ff */
[----:B------:R-:W-:Y:S02]  /*9620*/  SHF.R.U32.HI R63, RZ, 0x18, R63 ;  /* 0x00000018ff3f7819 */ /* 0x000fe4000001163f */
[----:B------:R-:W-:Y:S02]  /*9630*/  PRMT R81, R85, 0x654, R81 ;  /* 0x0000065455517816 */ /* 0x000fe40000000051 */
[----:B------:R-:W-:Y:S02]  /*9640*/  LOP3.LUT R60, R60, 0xff0000, R82, 0xf8, !PT ;  /* 0x00ff00003c3c7812 */ /* 0x000fe400078ef852 */
[----:B------:R-:W-:Y:S02]  /*9650*/  PRMT R63, R63, 0x654, R84 ;  /* 0x000006543f3f7816 */ /* 0x000fe40000000054 */
[----:B------:R-:W-:-:S02]  /*9660*/  LOP3.LUT R84, R81, 0xff00, R57, 0xf8, !PT ;  /* 0x0000ff0051547812 */ /* 0x000fc400078ef839 */
[----:B0-----:R-:W-:Y:S02]  /*9670*/  F2FP.F16.E4M3.UNPACK_B R81, R53 ;  /* 0x00000035ff51723e */ /* 0x001fe400020006ff */
[----:B------:R-:W-:Y:S02]  /*9680*/  F2FP.F16.E4M3.UNPACK_B R83, R60 ;  /* 0x0000003cff53723e */ /* 0x000fe400020006ff */
[----:B------:R-:W-:Y:S01]  /*9690*/  LOP3.LUT R62, R62, 0xff0000, R58, 0xf8, !PT ;  /* 0x00ff00003e3e7812 */ /* 0x000fe200078ef83a */
[----:B------:R-:W-:Y:S01]  /*96a0*/  HADD2.F32 R58, -RZ, R81.H0_H0 ;  /* 0x20000051ff3a7230 */ /* 0x000fe20000004100 */
[----:B---3--:R-:W-:Y:S01]  /*96b0*/  F2FP.F16.E4M3.UNPACK_B R57, R49 ;  /* 0x00000031ff39723e */ /* 0x008fe200020006ff */
[--C-:B------:R-:W-:Y:S01]  /*96c0*/  HADD2.F32 R87, -RZ, R83.reuse.H0_H0 ;  /* 0x20000053ff577230 */ /* 0x100fe20000004100 */
[----:B------:R-:W-:Y:S01]  /*96d0*/  F2FP.F16.E4M3.UNPACK_B R85, R62 ;  /* 0x0000003eff55723e */ /* 0x000fe200020006ff */
[----:B------:R-:W-:Y:S01]  /*96e0*/  HADD2.F32 R83, -RZ, R83.H1_H1 ;  /* 0x30000053ff537230 */ /* 0x000fe20000004100 */
[----:B------:R-:W-:Y:S01]  /*96f0*/  F2FP.F16.E4M3.UNPACK_B R53, R53.H1 ;  /* 0x00000035ff35723e */ /* 0x000fe200030006ff */
[----:B------:R-:W-:-:S02]  /*9700*/  HADD2.F32 R82, -RZ, R57.H0_H0 ;  /* 0x20000039ff527230 */ /* 0x000fc40000004100 */
[-C--:B------:R-:W-:Y:S01]  /*9710*/  FMUL.FTZ R144, R58, R87.reuse ;  /* 0x000000573a907220 */ /* 0x080fe20000410000 */
[----:B------:R-:W-:Y:S01]  /*9720*/  HADD2.F32 R86, -RZ, R85.H0_H0 ;  /* 0x20000055ff567230 */ /* 0x000fe20000004100 */
[----:B------:R-:W-:Y:S01]  /*9730*/  F2FP.F16.E4M3.UNPACK_B R62, R62.H1 ;  /* 0x0000003eff3e723e */ /* 0x000fe200030006ff */
[----:B------:R-:W-:Y:S02]  /*9740*/  HADD2.F32 R57, -RZ, R57.H1_H1 ;  /* 0x30000039ff397230 */ /* 0x000fe40000004100 */
[C---:B------:R-:W-:Y:S01]  /*9750*/  FMUL.FTZ R87, R82.reuse, R87 ;  /* 0x0000005752577220 */ /* 0x040fe20000410000 */
[----:B------:R-:W-:Y:S02]  /*9760*/  HADD2.F32 R85, -RZ, R85.H1_H1 ;  /* 0x30000055ff557230 */ /* 0x000fe40000004100 */
[-C--:B------:R-:W-:Y:S01]  /*9770*/  FFMA.FTZ R82, R82, R86.reuse, -R144 ;  /* 0x0000005652527223 */ /* 0x080fe20000010890 */
[----:B------:R-:W-:Y:S01]  /*9780*/  FFMA.FTZ R58, R58, R86, R87 ;  /* 0x000000563a3a7223 */ /* 0x000fe20000010057 */
[----:B------:R-:W-:-:S05]  /*9790*/  HADD2.F32 R86, -RZ, R81.H1_H1 ;  /* 0x30000051ff567230 */ /* 0x000fca0000004100 */
        /* <DEDUP_REMOVED lines=22> */
[----:B------:R-:W-:Y:S02]  /*9900*/  SHF.L.U32 R53, R61, 0x8, RZ ;  /* 0x000000083d357819 */ /* 0x000fe400000006ff */
[----:B------:R-:W-:Y:S02]  /*9910*/  LOP3.LUT R61, R84, 0xff0000, R56, 0xf8, !PT ;  /* 0x00ff0000543d7812 */ /* 0x000fe400078ef838 */
[----:B------:R-:W-:Y:S01]  /*9920*/  LOP3.LUT R53, R63, 0xff00, R53, 0xf8, !PT ;  /* 0x0000ff003f357812 */ /* 0x000fe200078ef835 */
[----:B------:R-:W-:Y:S01]  /*9930*/  IMAD.MOV.U32 R63, RZ, RZ, R51 ;  /* 0x000000ffff3f7224 */ /* 0x000fe200078e0033 */
[----:B------:R-:W-:Y:S02]  /*9940*/  F2FP.F16.E4M3.UNPACK_B R56, R55 ;  /* 0x00000037ff38723e */ /* 0x000fe400020006ff */
[----:B------:R-:W-:-:S02]  /*9950*/  LOP3.LUT R53, R53, 0xff0000, R59, 0xf8, !PT ;  /* 0x00ff000035357812 */ /* 0x000fc400078ef83b */
[----:B------:R-:W-:Y:S01]  /*9960*/  F2FP.F16.E4M3.UNPACK_B R51, R63 ;  /* 0x0000003fff33723e */ /* 0x000fe200020006ff */
[----:B------:R-:W-:Y:S01]  /*9970*/  HADD2.F32 R86, -RZ, R56.H0_H0 ;  /* 0x20000038ff567230 */ /* 0x000fe20000004100 */
[----:B------:R-:W-:Y:S02]  /*9980*/  F2FP.F16.E4M3.UNPACK_B R84, R53 ;  /* 0x00000035ff54723e */ /* 0x000fe400020006ff */
[----:B------:R-:W-:Y:S01]  /*9990*/  F2FP.F16.E4M3.UNPACK_B R85, R61 ;  /* 0x0000003dff55723e */ /* 0x000fe200020006ff */
[----:B------:R-:W-:Y:S01]  /*99a0*/  HADD2.F32 R144, -RZ, R51.H0_H0 ;  /* 0x20000033ff907230 */ /* 0x000fe20000004100 */
[----:B------:R-:W-:Y:S01]  /*99b0*/  F2FP.F16.E4M3.UNPACK_B R55, R55.H1 ;  /* 0x00000037ff37723e */ /* 0x000fe200030006ff */
[--C-:B------:R-:W-:Y:S01]  /*99c0*/  HADD2.F32 R59, -RZ, R84.reuse.H0_H0 ;  /* 0x20000054ff3b7230 */ /* 0x100fe20000004100 */
[----:B------:R-:W-:Y:S01]  /*99d0*/  F2FP.F16.E4M3.UNPACK_B R53, R53.H1 ;  /* 0x00000035ff35723e */ /* 0x000fe200030006ff */
[----:B------:R-:W-:Y:S01]  /*99e0*/  HADD2.F32 R87, -RZ, R85.H0_H0 ;  /* 0x20000055ff577230 */ /* 0x000fe20000004100 */
[----:B------:R-:W-:Y:S01]  /*99f0*/  F2FP.F16.E4M3.UNPACK_B R61, R61.H1 ;  /* 0x0000003dff3d723e */ /* 0x000fe200030006ff */
[----:B------:R-:W-:-:S02]  /*9a00*/  HADD2.F32 R84, -RZ, R84.H1_H1 ;  /* 0x30000054ff547230 */ /* 0x000fc40000004100 */
[-C--:B------:R-:W-:Y:S01]  /*9a10*/  FMUL.FTZ R145, R86, R59.reuse ;  /* 0x0000003b56917220 */ /* 0x080fe20000410000 */
[----:B------:R-:W-:Y:S01]  /*9a20*/  FMUL.FTZ R59, R144, R59 ;  /* 0x0000003b903b7220 */ /* 0x000fe20000410000 */
[----:B------:R-:W-:Y:S01]  /*9a30*/  HADD2.F32 R51, -RZ, R51.H1_H1 ;  /* 0x30000033ff337230 */ /* 0x000fe20000004100 */
[----:B------:R-:W-:Y:S01]  /*9a40*/  F2FP.SATFINITE.E4M3.F32.PACK_AB_MERGE_C R60, R83, R60, RZ ;  /* 0x0000003c533c723e */ /* 0x000fe200048070ff */
[----:B------:R-:W-:Y:S02]  /*9a50*/  HADD2.F32 R85, -RZ, R85.H1_H1 ;  /* 0x30000055ff557230 */ /* 0x000fe40000004100 */
[-C--:B------:R-:W-:Y:S01]  /*9a60*/  FFMA.FTZ R86, R86, R87.reuse, R59 ;  /* 0x0000005756567223 */ /* 0x080fe2000001003b */
[----:B------:R-:W-:Y:S02]  /*9a70*/  HADD2.F32 R59, -RZ, R56.H1_H1 ;  /* 0x30000038ff3b7230 */ /* 0x000fe40000004100 */
[----:B------:R-:W-:Y:S01]  /*9a80*/  FFMA.FTZ R145, R144, R87, -R145 ;  /* 0x0000005790917223 */ /* 0x000fe20000010891 */
[--C-:B------:R-:W-:Y:S01]  /*9a90*/  HADD2.F32 R87, -RZ, R53.reuse.H0_H0 ;  /* 0x20000035ff577230 */ /* 0x100fe20000004100 */
[----:B------:R-:W-:Y:S01]  /*9aa0*/  F2FP.SATFINITE.E4M3.F32.PACK_AB_MERGE_C R81, R81, R82, R60 ;  /* 0x000000525151723e */ /* 0x000fe2000480703c */
[----:B------:R-:W-:-:S02]  /*9ab0*/  HADD2.F32 R53, -RZ, R53.H1_H1 ;  /* 0x30000035ff357230 */ /* 0x000fc40000004100 */
[----:B------:R-:W-:Y:S01]  /*9ac0*/  FMUL.FTZ R56, R59, R84 ;  /* 0x000000543b387220 */ /* 0x000fe20000410000 */
[----:B------:R-:W-:Y:S02]  /*9ad0*/  F2FP.F16.E4M3.UNPACK_B R60, R52.H1 ;  /* 0x00000034ff3c723e */ /* 0x000fe400030006ff */
[----:B------:R-:W-:Y:S01]  /*9ae0*/  F2FP.SATFINITE.E4M3.F32.PACK_AB_MERGE_C R49, R62, R49, RZ ;  /* 0x000000313e31723e */ /* 0x000fe200048070ff */
[C---:B------:R-:W-:Y:S01]  /*9af0*/  FFMA.FTZ R56, R51.reuse, R85, -R56 ;  /* 0x0000005533387223 */ /* 0x040fe20000010838 */
[----:B------:R-:W-:Y:S01]  /*9b00*/  FMUL.FTZ R51, R51, R84 ;  /* 0x0000005433337220 */ /* 0x000fe20000410000 */
[--C-:B------:R-:W-:Y:S01]  /*9b10*/  HADD2.F32 R84, -RZ, R61.reuse.H0_H0 ;  /* 0x2000003dff547230 */ /* 0x100fe20000004100 */
[----:B------:R-:W-:Y:S01]  /*9b20*/  F2FP.F16.E4M3.UNPACK_B R62, R141.H1 ;  /* 0x0000008dff3e723e */ /* 0x000fe200030006ff */
[----:B------:R-:W-:Y:S02]  /*9b30*/  HADD2.F32 R61, -RZ, R61.H1_H1 ;  /* 0x3000003dff3d7230 */ /* 0x000fe40000004100 */
[----:B------:R-:W-:Y:S01]  /*9b40*/  FFMA.FTZ R51, R59, R85, R51 ;  /* 0x000000553b337223 */ /* 0x000fe20000010033 */
[----:B------:R-:W-:Y:S01]  /*9b50*/  F2FP.F16.E4M3.UNPACK_B R59, R63.H1 ;  /* 0x0000003fff3b723e */ /* 0x000fe200030006ff */
[--C-:B------:R-:W-:Y:S01]  /*9b60*/  HADD2.F32 R63, -RZ, R55.reuse.H0_H0 ;  /* 0x20000037ff3f7230 */ /* 0x100fe20000004100 */
[----:B------:R-:W-:Y:S01]  /*9b70*/  F2FP.F16.E4M3.UNPACK_B R52, R52 ;  /* 0x00000034ff34723e */ /* 0x000fe200020006ff */
[----:B------:R-:W-:Y:S01]  /*9b80*/  HADD2.F32 R55, -RZ, R55.H1_H1 ;  /* 0x30000037ff377230 */ /* 0x000fe20000004100 */
[----:B------:R-:W-:Y:S01]  /*9b90*/  F2FP.F16.E4M3.UNPACK_B R141, R141 ;  /* 0x0000008dff8d723e */ /* 0x000fe200020006ff */
[----:B------:R-:W-:-:S02]  /*9ba0*/  HADD2.F32 R85, -RZ, R59.H0_H0 ;  /* 0x2000003bff557230 */ /* 0x000fc40000004100 */
[-C--:B------:R-:W-:Y:S01]  /*9bb0*/  FMUL.FTZ R144, R63, R87.reuse ;  /* 0x000000573f907220 */ /* 0x080fe20000410000 */
[----:B------:R-:W-:Y:S01]  /*9bc0*/  HADD2.F32 R59, -RZ, R59.H1_H1 ;  /* 0x3000003bff3b7230 */ /* 0x000fe20000004100 */
[----:B------:R-:W-:Y:S01]  /*9bd0*/  F2FP.SATFINITE.E4M3.F32.PACK_AB_MERGE_C R57, R57, R58, R49 ;  /* 0x0000003a3939723e */ /* 0x000fe20004807031 */
[--C-:B------:R-:W-:Y:S02]  /*9be0*/  HADD2.F32 R83, -RZ, R62.reuse.H0_H0 ;  /* 0x2000003eff537230 */ /* 0x100fe40000004100 */
[CC--:B------:R-:W-:Y:S01]  /*9bf0*/  FFMA.FTZ R144, R85.reuse, R84.reuse, -R144 ;  /* 0x0000005455907223 */ /* 0x0c0fe20000010890 */
[----:B------:R-:W-:Y:S01]  /*9c00*/  FMUL.FTZ R85, R85, R87 ;  /* 0x0000005755557220 */ /* 0x000fe20000410000 */
[----:B------:R-:W-:Y:S02]  /*9c10*/  HADD2.F32 R62, -RZ, R62.H1_H1 ;  /* 0x3000003eff3e7230 */ /* 0x000fe40000004100 */
[----:B------:R-:W-:Y:S02]  /*9c20*/  IMAD.MOV.U32 R49, RZ, RZ, R81 ;  /* 0x000000ffff317224 */ /* 0x000fe400078e0051 */
[----:B------:R-:W-:Y:S01]  /*9c30*/  FFMA.FTZ R85, R63, R84, R85 ;  /* 0x000000543f557223 */ /* 0x000fe20000010055 */
[-C--:B------:R-:W-:Y:S01]  /*9c40*/  FMUL.FTZ R63, R55, R53.reuse ;  /* 0x00000035373f7220 */ /* 0x080fe20000410000 */
[----:B------:R-:W-:-:S03]  /*9c50*/  FMUL.FTZ R53, R59, R53 ;  /* 0x000000353b357220 */ /* 0x000fc60000410000 */
[-C--:B------:R-:W-:Y:S01]  /*9c60*/  FFMA.FTZ R63, R59, R61.reuse, -R63 ;  /* 0x0000003d3b3f7223 */ /* 0x080fe2000001083f */
[----:B------:R-:W-:Y:S01]  /*9c70*/  FFMA.FTZ R55, R55, R61, R53 ;  /* 0x0000003d37377223 */ /* 0x000fe20000010035 */
[-C--:B------:R-:W-:Y:S01]  /*9c80*/  F2FP.F16.E4M3.UNPACK_B R53, R143.reuse.H1 ;  /* 0x0000008fff35723e */ /* 0x080fe200030006ff */
[--C-:B------:R-:W-:Y:S01]  /*9c90*/  HADD2.F32 R61, -RZ, R60.reuse.H0_H0 ;  /* 0x2000003cff3d7230 */ /* 0x100fe20000004100 */
[-C--:B------:R-:W-:Y:S01]  /*9ca0*/  F2FP.F16.E4M3.UNPACK_B R59, R48.reuse.H1 ;  /* 0x00000030ff3b723e */ /* 0x080fe200030006ff */
[----:B------:R-:W-:Y:S01]  /*9cb0*/  HADD2.F32 R60, -RZ, R60.H1_H1 ;  /* 0x3000003cff3c7230 */ /* 0x000fe20000004100 */
[----:B------:R-:W-:Y:S01]  /*9cc0*/  F2FP.F16.E4M3.UNPACK_B R143, R143 ;  /* 0x0000008fff8f723e */ /* 0x000fe200020006ff */
[----:B------:R-:W-:Y:S01]  /*9cd0*/  HADD2.F32 R87, -RZ, R53.H0_H0 ;  /* 0x20000035ff577230 */ /* 0x000fe20000004100 */
[----:B------:R-:W-:Y:S01]  /*9ce0*/  F2FP.F16.E4M3.UNPACK_B R48, R48 ;  /* 0x00000030ff30723e */ /* 0x000fe200020006ff */
[----:B------:R-:W-:Y:S01]  /*9cf0*/  HADD2.F32 R82, -RZ, R59.H0_H0 ;  /* 0x2000003bff527230 */ /* 0x000fe20000004100 */
[----:B------:R-:W-:Y:S01]  /*9d00*/  F2FP.SATFINITE.E4M3.F32.PACK_AB_MERGE_C R63, R63, R144, RZ ;  /* 0x000000903f3f723e */ /* 0x000fe200048070ff */
[----:B------:R-:W-:-:S02]  /*9d10*/  HADD2.F32 R53, -RZ, R53.H1_H1 ;  /* 0x30000035ff357230 */ /* 0x000fc40000004100 */
[-C--:B------:R-:W-:Y:S01]  /*9d20*/  FMUL.FTZ R84, R61, R87.reuse ;  /* 0x000000573d547220 */ /* 0x080fe20000410000 */
[----:B------:R-:W-:Y:S02]  /*9d30*/  HADD2.F32 R59, -RZ, R59.H1_H1 ;  /* 0x3000003bff3b7230 */ /* 0x000fe40000004100 */
[C---:B------:R-:W-:Y:S01]  /*9d40*/  FMUL.FTZ R87, R82.reuse, R87 ;  /* 0x0000005752577220 */ /* 0x040fe20000410000 */
[----:B------:R-:W-:Y:S01]  /*9d50*/  F2FP.SATFINITE.E4M3.F32.PACK_AB_MERGE_C R55, R55, R85, RZ ;  /* 0x000000553737723e */ /* 0x000fe200048070ff */
[----:B------:R-:W-:Y:S01]  /*9d60*/  FFMA.FTZ R84, R82, R83, -R84 ;  /* 0x0000005352547223 */ /* 0x000fe20000010854 */
[----:B------:R-:W-:Y:S01]  /*9d70*/  F2FP.SATFINITE.E4M3.F32.PACK_AB_MERGE_C R56, R56, R145, R63 ;  /* 0x000000913838723e */ /* 0x000fe2000480703f */
[----:B------:R-:W-:Y:S01]  /*9d80*/  FFMA.FTZ R87, R61, R83, R87 ;  /* 0x000000533d577223 */ /* 0x000fe20000010057 */
[CC--:B------:R-:W-:Y:S01]  /*9d90*/  FMUL.FTZ R61, R60.reuse, R53.reuse ;  /* 0x000000353c3d7220 */ /* 0x0c0fe20000410000 */
[----:B------:R-:W-:Y:S01]  /*9da0*/  FMUL.FTZ R53, R59, R53 ;  /* 0x000000353b357220 */ /* 0x000fe20000410000 */
[----:B------:R-:W-:Y:S01]  /*9db0*/  HADD2.F32 R83, -RZ, R143.H0_H0 ;  /* 0x2000008fff537230 */ /* 0x000fe20000004100 */
[----:B------:R-:W-:Y:S01]  /*9dc0*/  F2FP.SATFINITE.E4M3.F32.PACK_AB_MERGE_C R55, R51, R86, R55 ;  /* 0x000000563337723e */ /* 0x000fe20004807037 */
[-C--:B------:R-:W-:Y:S01]  /*9dd0*/  FFMA.FTZ R59, R59, R62.reuse, -R61 ;  /* 0x0000003e3b3b7223 */ /* 0x080fe2000001083d */
[----:B------:R-:W-:Y:S01]  /*9de0*/  FFMA.FTZ R53, R60, R62, R53 ;  /* 0x0000003e3c357223 */ /* 0x000fe20000010035 */
[----:B------:R-:W-:Y:S01]  /*9df0*/  HADD2.F32 R60, -RZ, R52.H0_H0 ;  /* 0x20000034ff3c7230 */ /* 0x000fe20000004100 */
[----:B------:R-:W-:Y:S01]  /*9e00*/  MOV R51, R56 ;  /* 0x0000003800337202 */ /* 0x000fe20000000f00 */
        /* <DEDUP_REMOVED lines=11> */
[-C--:B------:R-:W-:Y:S01]  /*9ec0*/  FMUL.FTZ R60, R52, R143.reuse ;  /* 0x0000008f343c7220 */ /* 0x080fe20000410000 */
[-C--:B------:R-:W-:Y:S01]  /*9ed0*/  F2FP.F16.E4M3.UNPACK_B R62, R140.reuse.H1 ;  /* 0x0000008cff3e723e */ /* 0x080fe200030006ff */
[C---:B------:R-:W-:Y:S01]  /*9ee0*/  FMUL.FTZ R143, R48.reuse, R143 ;  /* 0x0000008f308f7220 */ /* 0x040fe20000410000 */
[----:B------:R-:W-:Y:S01]  /*9ef0*/  F2FP.F16.E4M3.UNPACK_B R140, R140 ;  /* 0x0000008cff8c723e */ /* 0x000fe200020006ff */
[----:B------:R-:W-:Y:S01]  /*9f00*/  FFMA.FTZ R60, R48, R141, -R60 ;  /* 0x0000008d303c7223 */ /* 0x000fe2000001083c */
[----:B------:R-:W-:Y:S01]  /*9f10*/  F2FP.SATFINITE.E4M3.F32.PACK_AB_MERGE_C R53, R53, R87, RZ ;  /* 0x000000573535723e */ /* 0x000fe200048070ff */
[----:B------:R-:W-:Y:S01]  /*9f20*/  FFMA.FTZ R48, R52, R141, R143 ;  /* 0x0000008d34307223 */ /* 0x000fe2000001008f */
[----:B------:R-:W-:Y:S01]  /*9f30*/  IMAD.MOV.U32 R52, RZ, RZ, R50 ;  /* 0x000000ffff347224 */ /* 0x000fe200078e0032 */
        /* <DEDUP_REMOVED lines=14> */
[CC--:B------:R-:W-:Y:S01]  /*a020*/  FMUL.FTZ R143, R61.reuse, R144.reuse ;  /* 0x000000903d8f7220 */ /* 0x0c0fe20000410000 */
[----:B------:R-:W-:Y:S02]  /*a030*/  HADD2.F32 R59, -RZ, R59.H1_H1 ;  /* 0x3000003bff3b7230 */ /* 0x000fe40000004100 */
[----:B------:R-:W-:Y:S01]  /*a040*/  FMUL.FTZ R144, R84, R144 ;  /* 0x0000009054907220 */ /* 0x000fe20000410000 */
[----:B------:R-:W-:Y:S01]  /*a050*/  F2FP.SATFINITE.E4M3.F32.PACK_AB_MERGE_C R53, R48, R83, R53 ;  /* 0x000000533035723e */ /* 0x000fe20004807035 */
[-C--:B------:R-:W-:Y:S01]  /*a060*/  FFMA.FTZ R143, R84, R141.reuse, -R143 ;  /* 0x0000008d548f7223 */ /* 0x080fe2000001088f */
[----:B------:R-:W-:Y:S01]  /*a070*/  MOV R48, R82 ;  /* 0x0000005200307202 */ /* 0x000fe20000000f00 */
        /* <DEDUP_REMOVED lines=18> */
[----:B------:R-:W-:Y:S01]  /*a1a0*/  FMUL.FTZ R60, R54, R142 ;  /* 0x0000008e363c7220 */ /* 0x000fe20000410000 */
[----:B------:R-:W-:Y:S01]  /*a1b0*/  F2FP.SATFINITE.E4M3.F32.PACK_AB_MERGE_C R50, R50, R144, RZ ;  /* 0x000000903232723e */ /* 0x000fe200048070ff */
[C---:B------:R-:W-:Y:S02]  /*a1c0*/  FMUL.FTZ R142, R52.reuse, R142 ;  /* 0x0000008e348e7220 */ /* 0x040fe40000410000 */
[----:B------:R-:W-:Y:S01]  /*a1d0*/  FFMA.FTZ R60, R52, R140, -R60 ;  /* 0x0000008c343c7223 */ /* 0x000fe2000001083c */
[----:B------:R-:W-:-:S02]  /*a1e0*/  IMAD.MOV.U32 R52, RZ, RZ, R53 ;  /* 0x000000ffff347224 */ /* 0x000fc400078e0035 */
[----:B------:R-:W-:Y:S01]  /*a1f0*/  FFMA.FTZ R142, R54, R140, R142 ;  /* 0x0000008c368e7223 */ /* 0x000fe2000001008e */
[----:B------:R-:W-:Y:S01]  /*a200*/  IMAD.MOV.U32 R53, RZ, RZ, R57 ;  /* 0x000000ffff357224 */ /* 0x000fe200078e0039 */
[----:B------:R-:W-:-:S03]  /*a210*/  F2FP.SATFINITE.E4M3.F32.PACK_AB_MERGE_C R59, R60, R84, R59 ;  /* 0x000000543c3b723e */ /* 0x000fc6000480703b */
[----:B------:R-:W-:Y:S02]  /*a220*/  F2FP.SATFINITE.E4M3.F32.PACK_AB_MERGE_C R141, R142, R141, R50 ;  /* 0x0000008d8e8d723e */ /* 0x000fe40004807032 */
[----:B------:R-:W-:-:S03]  /*a230*/  IMAD.MOV.U32 R50, RZ, RZ, R59 ;  /* 0x000000ffff327224 */ /* 0x000fc600078e003b */
[----:B------:R-:W-:-:S07]  /*a240*/  IMAD.MOV.U32 R54, RZ, RZ, R141 ;  /* 0x000000ffff367224 */ /* 0x000fce00078e008d */
.L_x_406:
[----:B------:R-:W-:Y:S05]  /*a250*/  BSYNC B2 ;  /* 0x0000000000027941 */ /* 0x000fea0003800000 */
.L_x_405:
[----:B------:R-:W-:Y:S01]  /*a260*/  ISETP.GE.AND P3, PT, R80, R134, PT ;  /* 0x000000865000720c */ /* 0x000fe20003f66270 */
[----:B--2---:R-:W-:Y:S01]  /*a270*/  IMAD R56, R116, R122, RZ ;  /* 0x0000007a74387224 */ /* 0x004fe200078e02ff */
[----:B------:R-:W-:-:S03]  /*a280*/  ULDC.64 UR4, c[0x0][0x2e8] ;  /* 0x0000ba0000047ab9 */ /* 0x000fc60000000a00 */
[C---:B------:R-:W-:Y:S02]  /*a290*/  IMAD R59, R146.reuse, R123, R56 ;  /* 0x0000007b923b7224 */ /* 0x040fe400078e0238 */
[----:B------:R-:W-:-:S04]  /*a2a0*/  IMAD.WIDE.U32 R56, R146, R122, R120 ;  /* 0x0000007a92387225 */ /* 0x000fc800078e0078 */
[----:B------:R-:W-:Y:S02]  /*a2b0*/  IMAD.IADD R57, R57, 0x1, R59 ;  /* 0x0000000139397824 */ /* 0x000fe400078e023b */
        /* <DEDUP_REMOVED lines=11> */
.L_x_404:
[----:B------:R-:W-:Y:S05]  /*a370*/  BSYNC B1 ;  /* 0x0000000000017941 */ /* 0x000fea0003800000 */
.L_x_403:
[----:B---3--:R-:W-:Y:S01]  /*a380*/  VIADD R84, R23, 0x40 ;  /* 0x0000004017547836 */ /* 0x008fe20000000000 */
[----:B------:R-:W-:Y:S04]  /*a390*/  BSSY B1, `(.L_x_407) ;  /* 0x000010c000017945 */ /* 0x000fe80003800000 */
[----:B------:R-:W-:-:S13]  /*a3a0*/  ISETP.GE.OR P3, PT, R84, R117, P0 ;  /* 0x000000755400720c */ /* 0x000fda0000766670 */
[----:B------:R-:W-:Y:S05]  /*a3b0*/  @P3 BRA `(.L_x_408) ;  /* 0x0000001000243947 */ /* 0x000fea0003800000 */
[----:B----4-:R-:W3:Y:S04]  /*a3c0*/  LDL R48, [R1+0x10] ;  /* 0x0000100001307983 */ /* 0x010ee80000100800 */
[----:B------:R-:W4:Y:S01]  /*a3d0*/  LDL R50, [R1+0x58] ;  /* 0x0000580001327983 */ /* 0x000f220000100800 */
[C---:B------:R-:W-:Y:S01]  /*a3e0*/  VIADD R51, R23.reuse, 0x40 ;  /* 0x0000004017337836 */ /* 0x040fe20000000000 */
[----:B------:R-:W-:Y:S01]  /*a3f0*/  BSSY B2, `(.L_x_409) ;  /* 0x00000f4000027945 */ /* 0x000fe20003800000 */
[----:B------:R-:W-:-:S03]  /*a400*/  VIADD R52, R23, 0x40 ;  /* 0x0000004017347836 */ /* 0x000fc60000000000 */
[----:B------:R-:W-:Y:S01]  /*a410*/  SHF.L.U32 R51, R51, 0x7, RZ ;  /* 0x0000000733337819 */ /* 0x000fe200000006ff */
        /* <DEDUP_REMOVED lines=9> */
[----:B------:R-:W-:Y:S01]  /*a4b0*/  SHF.R.S32.HI R48, RZ, 0x1f, R49 ;  /* 0x0000001fff307819 */ /* 0x000fe20000011431 */
[----:B------:R-:W-:-:S03]  /*a4c0*/  IMAD.SHL.U32 R58, R49, 0x10, RZ ;  /* 0x00000010313a7824 */ /* 0x000fc600078e00ff */
[----:B------:R-:W-:-:S05]  /*a4d0*/  LEA.HI R48, R48, R49, RZ, 0x3 ;  /* 0x0000003130307211 */ /* 0x000fca00078f18ff */
[----:B------:R-:W-:Y:S01]  /*a4e0*/  IMAD.SHL.U32 R49, R48, 0x800, RZ ;  /* 0x0000080030317824 */ /* 0x000fe200078e00ff */
[----:B------:R-:W-:-:S04]  /*a4f0*/  LOP3.LUT R48, R52, 0x70, R58, 0xf8, !PT ;  /* 0x0000007034307812 */ /* 0x000fc800078ef83a */
[----:B------:R-:W-:Y:S02]  /*a500*/  LOP3.LUT R48, R48, R51, RZ, 0x3c, !PT ;  /* 0x0000003330307212 */ /* 0x000fe400078e3cff */
[----:B------:R-:W-:-:S04]  /*a510*/  LOP3.LUT R49, R49, 0xffffc000, RZ, 0xc0, !PT ;  /* 0xffffc00031317812 */ /* 0x000fc800078ec0ff */
[----:B----4-:R-:W-:-:S04]  /*a520*/  IADD3 R49, R48, R49, R50 ;  /* 0x0000003130317210 */ /* 0x010fc80007ffe032 */
[C---:B------:R-:W-:Y:S01]  /*a530*/  LEA R51, R232.reuse, R49, 0xf ;  /* 0x00000031e8337211 */ /* 0x040fe200078e78ff */
[----:B------:R-:W-:-:S04]  /*a540*/  IMAD R49, R232, 0x8000, R28 ;  /* 0x00008000e8317824 */ /* 0x000fc800078e021c */
[C---:B------:R-:W-:Y:S02]  /*a550*/  IMAD.IADD R49, R22.reuse, 0x1, R49 ;  /* 0x0000000116317824 */ /* 0x040fe400078e0231 */
[----:B------:R-:W-:-:S04]  /*a560*/  IMAD.IADD R52, R22, 0x1, R51 ;  /* 0x0000000116347824 */ /* 0x000fc800078e0233 */
[----:B------:R-:W0:Y:S04]  /*a570*/  LDS.128 R48, [R49+0x28400] ;  /* 0x0284000031307984 */ /* 0x000e280000000c00 */
[----:B------:R-:W3:Y:S01]  /*a580*/  LDS.128 R52, [R52+0x28400] ;  /* 0x0284000034347984 */ /* 0x000ee20000000c00 */
[----:B------:R-:W-:Y:S05]  /*a590*/  @P2 BRA `(.L_x_410) ;  /* 0x0000000c00642947 */ /* 0x000fea0003800000 */
[--C-:B------:R-:W-:Y:S02]  /*a5a0*/  SHF.R.U32.HI R59, RZ, 0x8, R65.reuse ;  /* 0x00000008ff3b7819 */ /* 0x100fe40000011641 */
[--C-:B------:R-:W-:Y:S02]  /*a5b0*/  SHF.R.U32.HI R62, RZ, 0x18, R65.reuse ;  /* 0x00000018ff3e7819 */ /* 0x100fe40000011641 */
[----:B------:R-:W-:Y:S01]  /*a5c0*/  LOP3.LUT R60, R65, 0xff, RZ, 0xc0, !PT ;  /* 0x000000ff413c7812 */ /* 0x000fe200078ec0ff */
[----:B------:R-:W-:Y:S01]  /*a5d0*/  IMAD.SHL.U32 R59, R59, 0x100, RZ ;  /* 0x000001003b3b7824 */ /* 0x000fe200078e00ff */
[----:B------:R-:W-:Y:S02]  /*a5e0*/  SHF.R.U32.HI R57, RZ, 0x10, R65 ;  /* 0x00000010ff397819 */ /* 0x000fe40000011641 */
[----:B------:R-:W-:Y:S02]  /*a5f0*/  SHF.R.U32.HI R65, RZ, 0x8, R69 ;  /* 0x00000008ff417819 */ /* 0x000fe40000011645 */
[----:B------:R-:W-:-:S02]  /*a600*/  SHF.R.U32.HI R64, RZ, 0x18, R67 ;  /* 0x00000018ff407819 */ /* 0x000fc40000011643 */
[----:B------:R-:W-:Y:S01]  /*a610*/  LOP3.LUT R63, R67, 0xff, RZ, 0xc0, !PT ;  /* 0x000000ff433f7812 */ /* 0x000fe200078ec0ff */
[----:B------:R-:W-:Y:S01]  /*a620*/  IMAD.SHL.U32 R65, R65, 0x100, RZ ;  /* 0x0000010041417824 */ /* 0x000fe200078e00ff */
[--C-:B------:R-:W-:Y:S02]  /*a630*/  SHF.R.U32.HI R61, RZ, 0x8, R67.reuse ;  /* 0x00000008ff3d7819 */ /* 0x100fe40000011643 */
[----:B------:R-:W-:Y:S02]  /*a640*/  SHF.R.U32.HI R56, RZ, 0x10, R67 ;  /* 0x00000010ff387819 */ /* 0x000fe40000011643 */
[--C-:B------:R-:W-:Y:S02]  /*a650*/  SHF.R.U32.HI R66, RZ, 0x18, R69.reuse ;  /* 0x00000018ff427819 */ /* 0x100fe40000011645 */
[----:B------:R-:W-:Y:S02]  /*a660*/  LOP3.LUT R67, R69, 0xff, RZ, 0xc0, !PT ;  /* 0x000000ff45437812 */ /* 0x000fe400078ec0ff */
[----:B------:R-:W-:-:S02]  /*a670*/  SHF.R.U32.HI R69, RZ, 0x10, R69 ;  /* 0x00000010ff457819 */ /* 0x000fc40000011645 */
[----:B------:R-:W-:Y:S02]  /*a680*/  PRMT R68, R62, 0x654, R60 ;  /* 0x000006543e447816 */ /* 0x000fe4000000003c */
[----:B------:R-:W-:Y:S02]  /*a690*/  SHF.R.U32.HI R70, RZ, 0x18, R71 ;  /* 0x00000018ff467819 */ /* 0x000fe40000011647 */
[----:B------:R-:W-:Y:S02]  /*a6a0*/  LOP3.LUT R80, R71, 0xff, RZ, 0xc0, !PT ;  /* 0x000000ff47507812 */ /* 0x000fe400078ec0ff */
[----:B------:R-:W-:Y:S02]  /*a6b0*/  PRMT R66, R66, 0x654, R67 ;  /* 0x0000065442427816 */ /* 0x000fe40000000043 */
[----:B------:R-:W-:Y:S02]  /*a6c0*/  PRMT R63, R64, 0x654, R63 ;  /* 0x00000654403f7816 */ /* 0x000fe4000000003f */
[----:B------:R-:W-:Y:S01]  /*a6d0*/  PRMT R64, R70, 0x654, R80 ;  /* 0x0000065446407816 */ /* 0x000fe20000000050 */
[----:B------:R-:W-:Y:S01]  /*a6e0*/  IMAD.U32 R70, R69, 0x10000, RZ ;  /* 0x0001000045467824 */ /* 0x000fe200078e00ff */
[----:B------:R-:W-:-:S02]  /*a6f0*/  LOP3.LUT R59, R68, 0xff00, R59, 0xf8, !PT ;  /* 0x0000ff00443b7812 */ /* 0x000fc400078ef83b */
[----:B------:R-:W-:Y:S02]  /*a700*/  SHF.L.U32 R68, R61, 0x8, RZ ;  /* 0x000000083d447819 */ /* 0x000fe400000006ff */
[----:B------:R-:W-:Y:S01]  /*a710*/  LOP3.LUT R61, R66, 0xff00, R65, 0xf8, !PT ;  /* 0x0000ff00423d7812 */ /* 0x000fe200078ef841 */
[----:B------:R-:W-:Y:S01]  /*a720*/  IMAD.U32 R66, R57, 0x10000, RZ ;  /* 0x0001000039427824 */ /* 0x000fe200078e00ff */
[----:B------:R-:W-:Y:S02]  /*a730*/  LOP3.LUT R68, R63, 0xff00, R68, 0xf8, !PT ;  /* 0x0000ff003f447812 */ /* 0x000fe400078ef844 */
[----:B------:R-:W-:Y:S02]  /*a740*/  LOP3.LUT R61, R61, 0xff0000, R70, 0xf8, !PT ;  /* 0x00ff00003d3d7812 */ /* 0x000fe400078ef846 */
[----:B---3--:R-:W-:Y:S02]  /*a750*/  F2FP.F16.E4M3.UNPACK_B R65, R53 ;  /* 0x00000035ff41723e */ /* 0x008fe400020006ff */
[----:B------:R-:W-:-:S02]  /*a760*/  F2FP.F16.E4M3.UNPACK_B R67, R61 ;  /* 0x0000003dff43723e */ /* 0x000fc400020006ff */
[----:B------:R-:W-:Y:S01]  /*a770*/  LOP3.LUT R63, R59, 0xff0000, R66, 0xf8, !PT ;  /* 0x00ff00003b3f7812 */ /* 0x000fe200078ef842 */
[----:B------:R-:W-:Y:S01]  /*a780*/  HADD2.F32 R59, -RZ, R65.H0_H0 ;  /* 0x20000041ff3b7230 */ /* 0x000fe20000004100 */
[----:B0-----:R-:W-:Y:S02]  /*a790*/  F2FP.F16.E4M3.UNPACK_B R57, R49 ;  /* 0x00000031ff39723e */ /* 0x001fe400020006ff */
[--C-:B------:R-:W-:Y:S02]  /*a7a0*/  SHF.R.U32.HI R60, RZ, 0x8, R71.reuse ;  /* 0x00000008ff3c7819 */ /* 0x100fe40000011647 */
[----:B------:R-:W-:Y:S01]  /*a7b0*/  SHF.R.U32.HI R62, RZ, 0x10, R71 ;  /* 0x00000010ff3e7819 */ /* 0x000fe20000011647 */
[----:B------:R-:W-:Y:S01]  /*a7c0*/  HADD2.F32 R71, -RZ, R67.H0_H0 ;  /* 0x20000043ff477230 */ /* 0x000fe20000004100 */
[----:B------:R-:W-:Y:S01]  /*a7d0*/  F2FP.F16.E4M3.UNPACK_B R69, R63 ;  /* 0x0000003fff45723e */ /* 0x000fe200020006ff */
[----:B------:R-:W-:Y:S01]  /*a7e0*/  HADD2.F32 R66, -RZ, R57.H0_H0 ;  /* 0x20000039ff427230 */ /* 0x000fe20000004100 */
[----:B------:R-:W-:Y:S01]  /*a7f0*/  F2FP.F16.E4M3.UNPACK_B R53, R53.H1 ;  /* 0x00000035ff35723e */ /* 0x000fe200030006ff */
[----:B------:R-:W-:-:S02]  /*a800*/  HADD2.F32 R67, -RZ, R67.H1_H1 ;  /* 0x30000043ff437230 */ /* 0x000fc40000004100 */
[CC--:B------:R-:W-:Y:S01]  /*a810*/  FMUL.FTZ R80, R59.reuse, R71.reuse ;  /* 0x000000473b507220 */ /* 0x0c0fe20000410000 */
        /* <DEDUP_REMOVED lines=8> */
[----:B------:R-:W-:-:S04]  /*a8a0*/  SHF.L.U32 R56, R56, 0x10, RZ ;  /* 0x0000001038387819 */ /* 0x000fc800000006ff */
        /* <DEDUP_REMOVED lines=11> */
[-C--:B------:R-:W-:Y:S01]  /*a960*/  FMUL.FTZ R80, R49, R71.reuse ;  /* 0x0000004731507220 */ /* 0x080fe20000410000 */
        /* <DEDUP_REMOVED lines=10> */
[----:B------:R-:W-:Y:S02]  /*aa10*/  IMAD.SHL.U32 R53, R60, 0x100, RZ ;  /* 0x000001003c357824 */ /* 0x000fe400078e00ff */
[----:B------:R-:W-:Y:S01]  /*aa20*/  IMAD.U32 R60, R62, 0x10000, RZ ;  /* 0x000100003e3c7824 */ /* 0x000fe200078e00ff */
        /* <DEDUP_REMOVED lines=8> */
[-C--:B------:R-:W-:Y:S01]  /*aab0*/  F2FP.F16.E4M3.UNPACK_B R69, R62.reuse ;  /* 0x0000003eff45723e */ /* 0x080fe200020006ff */
        /* <DEDUP_REMOVED lines=18> */
[C---:B------:R-:W-:Y:S01]  /*abe0*/  FMUL.FTZ R56, R60.reuse, R68 ;  /* 0x000000443c387220 */ /* 0x040fe20000410000 */
        /* <DEDUP_REMOVED lines=15> */
[----:B------:R-:W-:Y:S02]  /*ace0*/  HADD2.F32 R60, -RZ, R60.H1_H1 ;  /* 0x3000003cff3c7230 */ /* 0x000fe40000004100 */
[--C-:B------:R-:W-:Y:S02]  /*acf0*/  HADD2.F32 R67, -RZ, R63.reuse.H0_H0 ;  /* 0x2000003fff437230 */ /* 0x100fe40000004100 */
[C---:B------:R-:W-:Y:S01]  /*ad00*/  FFMA.FTZ R80, R69.reuse, R68, -R80 ;  /* 0x0000004445507223 */ /* 0x040fe20000010850 */
[----:B------:R-:W-:Y:S01]  /*ad10*/  FMUL.FTZ R69, R69, R71 ;  /* 0x0000004745457220 */ /* 0x000fe20000410000 */
[----:B------:R-:W-:-:S03]  /*ad20*/  HADD2.F32 R63, -RZ, R63.H1_H1 ;  /* 0x3000003fff3f7230 */ /* 0x000fc60000004100 */
        /* <DEDUP_REMOVED lines=10> */
[--C-:B------:R-:W-:Y:S01]  /*add0*/  HADD2.F32 R71, -RZ, R53.reuse.H0_H0 ;  /* 0x20000035ff477230 */ /* 0x100fe20000004100 */
        /* <DEDUP_REMOVED lines=11> */
[-C--:B------:R-:W-:Y:S01]  /*ae90*/  FMUL.FTZ R62, R61, R53.reuse ;  /* 0x000000353d3e7220 */ /* 0x080fe20000410000 */
[C---:B------:R-:W-:Y:S01]  /*aea0*/  FMUL.FTZ R53, R60.reuse, R53 ;  /* 0x000000353c357220 */ /* 0x040fe20000410000 */
[----:B------:R-:W-:Y:S01]  /*aeb0*/  HADD2.F32 R67, -RZ, R139.H0_H0 ;  /* 0x2000008bff437230 */ /* 0x000fe20000004100 */
[----:B------:R-:W-:Y:S01]  /*aec0*/  F2FP.SATFINITE.E4M3.F32.PACK_AB_MERGE_C R55, R51, R70, R55 ;  /* 0x000000463337723e */ /* 0x000fe20004807037 */
[-C--:B------:R-:W-:Y:S01]  /*aed0*/  FFMA.FTZ R60, R60, R63.reuse, -R62 ;  /* 0x0000003f3c3c7223 */ /* 0x080fe2000001083e */
[----:B------:R-:W-:Y:S01]  /*aee0*/  FFMA.FTZ R53, R61, R63, R53 ;  /* 0x0000003f3d357223 */ /* 0x000fe20000010035 */
[----:B------:R-:W-:-:S02]  /*aef0*/  HADD2.F32 R61, -RZ, R52.H0_H0 ;  /* 0x20000034ff3d7230 */ /* 0x000fc40000004100 */
[----:B------:R-:W-:Y:S01]  /*af00*/  HADD2.F32 R63, -RZ, R48.H0_H0 ;  /* 0x20000030ff3f7230 */ /* 0x000fe20000004100 */
[----:B------:R-:W-:Y:S01]  /*af10*/  F2FP.SATFINITE.E4M3.F32.PACK_AB_MERGE_C R60, R60, R68, RZ ;  /* 0x000000443c3c723e */ /* 0x000fe200048070ff */
[----:B------:R-:W-:Y:S02]  /*af20*/  HADD2.F32 R62, -RZ, R137.H0_H0 ;  /* 0x20000089ff3e7230 */ /* 0x000fe40000004100 */
[-C--:B------:R-:W-:Y:S01]  /*af30*/  FMUL.FTZ R66, R61, R67.reuse ;  /* 0x000000433d427220 */ /* 0x080fe20000410000 */
[----:B------:R-:W-:Y:S02]  /*af40*/  HADD2.F32 R139, -RZ, R139.H1_H1 ;  /* 0x3000008bff8b7230 */ /* 0x000fe40000004100 */
[C---:B------:R-:W-:Y:S01]  /*af50*/  FMUL.FTZ R67, R63.reuse, R67 ;  /* 0x000000433f437220 */ /* 0x040fe20000410000 */
[----:B------:R-:W-:Y:S02]  /*af60*/  HADD2.F32 R52, -RZ, R52.H1_H1 ;  /* 0x30000034ff347230 */ /* 0x000fe40000004100 */
[----:B------:R-:W-:Y:S01]  /*af70*/  FFMA.FTZ R66, R63, R62, -R66 ;  /* 0x0000003e3f427223 */ /* 0x000fe20000010842 */
[----:B------:R-:W-:-:S02]  /*af80*/  HADD2.F32 R48, -RZ, R48.H1_H1 ;  /* 0x30000030ff307230 */ /* 0x000fc40000004100 */
[----:B------:R-:W-:Y:S01]  /*af90*/  FFMA.FTZ R67, R61, R62, R67 ;  /* 0x0000003e3d437223 */ /* 0x000fe20000010043 */
[----:B------:R-:W-:Y:S02]  /*afa0*/  HADD2.F32 R137, -RZ, R137.H1_H1 ;  /* 0x30000089ff897230 */ /* 0x000fe40000004100 */
        /* <DEDUP_REMOVED lines=25> */
[----:B------:R-:W-:Y:S02]  /*b140*/  IMAD.MOV.U32 R51, RZ, RZ, R81 ;  /* 0x000000ffff337224 */ /* 0x000fe400078e0051 */
[-C--:B------:R-:W-:Y:S01]  /*b150*/  FFMA.FTZ R82, R68, R80.reuse, -R82 ;  /* 0x0000005044527223 */ /* 0x080fe20000010852 */
        /* <DEDUP_REMOVED lines=19> */
[----:B------:R-:W-:-:S03]  /*b290*/  FMUL.FTZ R138, R52, R138 ;  /* 0x0000008a348a7220 */ /* 0x000fc60000410000 */
[-C--:B------:R-:W-:Y:S01]  /*b2a0*/  FFMA.FTZ R61, R52, R136.reuse, -R61 ;  /* 0x00000088343d7223 */ /* 0x080fe2000001083d */
[----:B------:R-:W-:Y:S01]  /*b2b0*/  F2FP.SATFINITE.E4M3.F32.PACK_AB_MERGE_C R52, R48, R67, R53 ;  /* 0x000000433034723e */ /* 0x000fe20004807035 */
[----:B------:R-:W-:Y:S01]  /*b2c0*/  FFMA.FTZ R63, R54, R136, R138 ;  /* 0x00000088363f7223 */ /* 0x000fe2000001008a */
[----:B------:R-:W-:Y:S01]  /*b2d0*/  F2FP.SATFINITE.E4M3.F32.PACK_AB_MERGE_C R54, R50, R83, RZ ;  /* 0x000000533236723e */ /* 0x000fe200048070ff */
[----:B------:R-:W-:Y:S01]  /*b2e0*/  IMAD.MOV.U32 R48, RZ, RZ, R66 ;  /* 0x000000ffff307224 */ /* 0x000fe200078e0042 */
[----:B------:R-:W-:Y:S02]  /*b2f0*/  F2FP.SATFINITE.E4M3.F32.PACK_AB_MERGE_C R53, R57, R59, R49 ;  /* 0x0000003b3935723e */ /* 0x000fe40004807031 */
[----:B------:R-:W-:Y:S02]  /*b300*/  F2FP.SATFINITE.E4M3.F32.PACK_AB_MERGE_C R50, R61, R68, R60 ;  /* 0x000000443d32723e */ /* 0x000fe4000480703c */
[----:B------:R-:W-:Y:S02]  /*b310*/  F2FP.SATFINITE.E4M3.F32.PACK_AB_MERGE_C R54, R63, R80, R54 ;  /* 0x000000503f36723e */ /* 0x000fe40004807036 */
[----:B------:R-:W-:-:S07]  /*b320*/  MOV R49, R65 ;  /* 0x0000004100317202 */ /* 0x000fce0000000f00 */
.L_x_410:
[----:B------:R-:W-:Y:S05]  /*b330*/  BSYNC B2 ;  /* 0x0000000000027941 */ /* 0x000fea0003800000 */
.L_x_409:
        /* <DEDUP_REMOVED lines=14> */
[----:B0-----:R0:W-:Y:S01]  /*b420*/  STG.E.128 desc[UR42][R56.64], R48 ;  /* 0x0000003038007986 */ /* 0x0011e2000c101d2a */
[----:B------:R-:W-:-:S05]  /*b430*/  @!P3 IADD3.X R59, R59, UR5, RZ, P4, !PT ;  /* 0x000000053b3bbc10 */ /* 0x000fca000a7fe4ff */
[----:B---3--:R0:W-:Y:S04]  /*b440*/  @!P3 STG.E.128 desc[UR42][R58.64], R52 ;  /* 0x000000343a00b986 */ /* 0x0081e8000c101d2a */
.L_x_408:
[----:B------:R-:W-:Y:S05]  /*b450*/  BSYNC B1 ;  /* 0x0000000000017941 */ /* 0x000fea0003800000 */
.L_x_407:
[----:B0---4-:R-:W-:Y:S02]  /*b460*/  VIADD R49, R23, 0x60 ;  /* 0x0000006017317836 */ /* 0x011fe40000000000 */
[-C--:B--2---:R-:W-:Y:S02]  /*b470*/  IMAD R48, R114, R122.reuse, RZ ;  /* 0x0000007a72307224 */ /* 0x084fe400078e02ff */
[C---:B------:R-:W-:Y:S01]  /*b480*/  IMAD.WIDE.U32 R120, R49.reuse, R122, R120 ;  /* 0x0000007a31787225 */ /* 0x040fe200078e0078 */
[----:B------:R-:W-:-:S03]  /*b490*/  ISETP.GE.OR P3, PT, R49, R117, P0 ;  /* 0x000000753100720c */ /* 0x000fc60000766670 */
[----:B------:R-:W-:-:S10]  /*b4a0*/  IMAD R61, R49, R123, R48 ;  /* 0x0000007b313d7224 */ /* 0x000fd400078e0230 */
[----:B------:R-:W-:Y:S05]  /*b4b0*/  @P3 BRA `(.L_x_389) ;  /* 0x00000014006c3947 */ /* 0x000fea0003800000 */
[----:B------:R-:W2:Y:S01]  /*b4c0*/  LDL R50, [R1+0x10] ;  /* 0x0000100001327983 */ /* 0x000ea20000100800 */
[----:B------:R-:W0:Y:S03]  /*b4d0*/  LDC.64 R56, c[0x0][0x2e8] ;  /* 0x0000ba00ff387b82 */ /* 0x000e260000000a00 */
[----:B------:R-:W3:Y:S01]  /*b4e0*/  LDL R49, [R1+0x54] ;  /* 0x0000540001317983 */ /* 0x000ee20000100800 */
[----:B------:R-:W-:Y:S01]  /*b4f0*/  IMAD.IADD R61, R121, 0x1, R61 ;  /* 0x00000001793d7824 */ /* 0x000fe200078e023d */
[----:B------:R-:W-:Y:S01]  /*b500*/  IADD3 R59, P3, P4, R102, R120, R41 ;  /* 0x00000078663b7210 */ /* 0x000fe20007c7e029 */
[----:B------:R-:W-:Y:S01]  /*b510*/  VIADD R51, R23, 0x60 ;  /* 0x0000006017337836 */ /* 0x000fe20000000000 */
[----:B------:R-:W-:Y:S02]  /*b520*/  BSSY B1, `(.L_x_411) ;  /* 0x00000f6000017945 */ /* 0x000fe40003800000 */
[----:B------:R-:W-:-:S02]  /*b530*/  IADD3.X R48, R42, R61, R109, P3, P4 ;  /* 0x0000003d2a307210 */ /* 0x000fc40001fe846d */
[----:B------:R-:W-:-:S04]  /*b540*/  SHF.L.U32 R51, R51, 0x7, RZ ;  /* 0x0000000733337819 */ /* 0x000fc800000006ff */
[----:B------:R-:W-:Y:S02]  /*b550*/  LOP3.LUT R51, R51, 0x380, RZ, 0xc0, !PT ;  /* 0x0000038033337812 */ /* 0x000fe400078ec0ff */
[----:B0-----:R-:W-:-:S04]  /*b560*/  IADD3 R58, P3, R59, R56, RZ ;  /* 0x000000383b3a7210 */ /* 0x001fc80007f7e0ff */
[----:B------:R-:W-:Y:S02]  /*b570*/  IADD3.X R59, R48, R57, RZ, P3, !PT ;  /* 0x00000039303b7210 */ /* 0x000fe40001ffe4ff */
[----:B--2---:R-:W-:Y:S01]  /*b580*/  LOP3.LUT P6, RZ, R50, 0x2, RZ, 0xc0, !PT ;  /* 0x0000000232ff7812 */ /* 0x004fe200078cc0ff */
[----:B------:R-:W-:-:S03]  /*b590*/  VIADD R50, R23, 0x60 ;  /* 0x0000006017327836 */ /* 0x000fc60000000000 */
[----:B------:R-:W-:Y:S01]  /*b5a0*/  SEL R135, R35, R135, !P6 ;  /* 0x0000008723877207 */ /* 0x000fe20007000000 */
[----:B------:R-:W-:-:S03]  /*b5b0*/  IMAD.SHL.U32 R50, R50, 0x80, RZ ;  /* 0x0000008032327824 */ /* 0x000fc600078e00ff */
[----:B------:R-:W-:Y:S02]  /*b5c0*/  SHF.R.S32.HI R48, RZ, 0x1f, R135 ;  /* 0x0000001fff307819 */ /* 0x000fe40000011487 */
[----:B------:R-:W-:Y:S02]  /*b5d0*/  LOP3.LUT R50, R50, 0x380, RZ, 0xc0, !PT ;  /* 0x0000038032327812 */ /* 0x000fe400078ec0ff */
[----:B------:R-:W-:Y:S02]  /*b5e0*/  LEA.HI R135, R48, R135, RZ, 0x5 ;  /* 0x0000008730877211 */ /* 0x000fe400078f28ff */
[----:B------:R-:W-:Y:S02]  /*b5f0*/  SHF.R.U32.HI R50, RZ, 0x3, R50 ;  /* 0x00000003ff327819 */ /* 0x000fe40000011632 */
[----:B------:R-:W-:-:S04]  /*b600*/  LEA.HI.SX32 R135, R135, R108, 0x1b ;  /* 0x0000006c87877211 */ /* 0x000fc800078fdaff */
[----:B------:R-:W-:Y:S01]  /*b610*/  SHF.R.S32.HI R48, RZ, 0x1f, R135 ;  /* 0x0000001fff307819 */ /* 0x000fe20000011487 */
[----:B------:R-:W-:-:S03]  /*b620*/  IMAD.SHL.U32 R63, R135, 0x10, RZ ;  /* 0x00000010873f7824 */ /* 0x000fc600078e00ff */
[----:B------:R-:W-:Y:S02]  /*b630*/  LEA.HI R135, R48, R135, RZ, 0x3 ;  /* 0x0000008730877211 */ /* 0x000fe400078f18ff */
[----:B------:R-:W-:-:S03]  /*b640*/  LOP3.LUT R48, R51, 0x70, R63, 0xf8, !PT ;  /* 0x0000007033307812 */ /* 0x000fc600078ef83f */
[----:B------:R-:W-:Y:S01]  /*b650*/  IMAD.SHL.U32 R135, R135, 0x800, RZ ;  /* 0x0000080087877824 */ /* 0x000fe200078e00ff */
[----:B------:R-:W-:-:S04]  /*b660*/  LOP3.LUT R48, R48, R50, RZ, 0x3c, !PT ;  /* 0x0000003230307212 */ /* 0x000fc800078e3cff */
[----:B------:R-:W-:-:S04]  /*b670*/  LOP3.LUT R51, R135, 0xffffc000, RZ, 0xc0, !PT ;  /* 0xffffc00087337812 */ /* 0x000fc800078ec0ff */
[----:B---3--:R-:W-:Y:S01]  /*b680*/  IADD3 R51, R48, R51, R49 ;  /* 0x0000003330337210 */ /* 0x008fe20007ffe031 */
[----:B------:R-:W-:-:S04]  /*b690*/  IMAD R49, R232, 0x8000, R27 ;  /* 0x00008000e8317824 */ /* 0x000fc800078e021b */
[----:B------:R-:W-:Y:S02]  /*b6a0*/  IMAD R51, R232, 0x8000, R51 ;  /* 0x00008000e8337824 */ /* 0x000fe400078e0233 */
[----:B------:R-:W-:-:S03]  /*b6b0*/  IMAD.IADD R49, R22, 0x1, R49 ;  /* 0x0000000116317824 */ /* 0x000fc600078e0231 */
[----:B------:R-:W-:-:S03]  /*b6c0*/  IADD3 R52, R22, R51, RZ ;  /* 0x0000003316347210 */ /* 0x000fc60007ffe0ff */
[----:B------:R-:W0:Y:S04]  /*b6d0*/  LDS.128 R48, [R49+0x28400] ;  /* 0x0284000031307984 */ /* 0x000e280000000c00 */
[----:B------:R-:W2:Y:S01]  /*b6e0*/  LDS.128 R52, [R52+0x28400] ;  /* 0x0284000034347984 */ /* 0x000ea20000000c00 */
[----:B------:R-:W-:Y:S05]  /*b6f0*/  @P2 BRA `(.L_x_412) ;  /* 0x0000000c00602947 */ /* 0x000fea0003800000 */
[----:B------:R-:W-:Y:S02]  /*b700*/  LOP3.LUT R62, R77, 0xff, RZ, 0xc0, !PT ;  /* 0x000000ff4d3e7812 */ /* 0x000fe400078ec0ff */
[--C-:B------:R-:W-:Y:S02]  /*b710*/  SHF.R.U32.HI R67, RZ, 0x18, R77.reuse ;  /* 0x00000018ff437819 */ /* 0x100fe4000001164d */
[--C-:B------:R-:W-:Y:S02]  /*b720*/  SHF.R.U32.HI R64, RZ, 0x8, R77.reuse ;  /* 0x00000008ff407819 */ /* 0x100fe4000001164d */
[----:B------:R-:W-:Y:S02]  /*b730*/  SHF.R.U32.HI R66, RZ, 0x10, R77 ;  /* 0x00000010ff427819 */ /* 0x000fe4000001164d */
[----:B------:R-:W-:Y:S01]  /*b740*/  PRMT R67, R67, 0x654, R62 ;  /* 0x0000065443437816 */ /* 0x000fe2000000003e */
[----:B------:R-:W-:Y:S01]  /*b750*/  IMAD.SHL.U32 R62, R64, 0x100, RZ ;  /* 0x00000100403e7824 */ /* 0x000fe200078e00ff */
[----:B------:R-:W-:Y:S01]  /*b760*/  SHF.R.U32.HI R68, RZ, 0x8, R73 ;  /* 0x00000008ff447819 */ /* 0x000fe20000011649 */
[----:B------:R-:W-:Y:S01]  /*b770*/  IMAD.U32 R66, R66, 0x10000, RZ ;  /* 0x0001000042427824 */ /* 0x000fe200078e00ff */
[----:B------:R-:W-:-:S02]  /*b780*/  LOP3.LUT R60, R73, 0xff, RZ, 0xc0, !PT ;  /* 0x000000ff493c7812 */ /* 0x000fc400078ec0ff */
[--C-:B------:R-:W-:Y:S02]  /*b790*/  SHF.R.U32.HI R65, RZ, 0x18, R73.reuse ;  /* 0x00000018ff417819 */ /* 0x100fe40000011649 */
[----:B------:R-:W-:Y:S02]  /*b7a0*/  SHF.R.U32.HI R69, RZ, 0x10, R73 ;  /* 0x00000010ff457819 */ /* 0x000fe40000011649 */
[----:B------:R-:W-:Y:S01]  /*b7b0*/  PRMT R65, R65, 0x654, R60 ;  /* 0x0000065441417816 */ /* 0x000fe2000000003c */
[----:B------:R-:W-:Y:S01]  /*b7c0*/  IMAD.SHL.U32 R60, R68, 0x100, RZ ;  /* 0x00000100443c7824 */ /* 0x000fe200078e00ff */
[----:B------:R-:W-:Y:S01]  /*b7d0*/  LOP3.LUT R67, R67, 0xff00, R62, 0xf8, !PT ;  /* 0x0000ff0043437812 */ /* 0x000fe200078ef83e */
[----:B------:R-:W-:Y:S01]  /*b7e0*/  IMAD.U32 R64, R69, 0x10000, RZ ;  /* 0x0001000045407824 */ /* 0x000fe200078e00ff */
[----:B0-----:R-:W-:Y:S02]  /*b7f0*/  F2FP.F16.E4M3.UNPACK_B R62, R49 ;  /* 0x00000031ff3e723e */ /* 0x001fe400020006ff */
[----:B------:R-:W-:-:S02]  /*b800*/  LOP3.LUT R66, R67, 0xff0000, R66, 0xf8, !PT ;  /* 0x00ff000043427812 */ /* 0x000fc400078ef842 */
[----:B--2---:R-:W-:Y:S02]  /*b810*/  MOV R67, R53 ;  /* 0x0000003500437202 */ /* 0x004fe40000000f00 */
[----:B------:R-:W-:Y:S02]  /*b820*/  LOP3.LUT R65, R65, 0xff00, R60, 0xf8, !PT ;  /* 0x0000ff0041417812 */ /* 0x000fe400078ef83c */
[-C--:B------:R-:W-:Y:S02]  /*b830*/  F2FP.F16.E4M3.UNPACK_B R68, R67.reuse ;  /* 0x00000043ff44723e */ /* 0x080fe400020006ff */
[----:B------:R-:W-:Y:S02]  /*b840*/  F2FP.F16.E4M3.UNPACK_B R70, R66 ;  /* 0x00000042ff46723e */ /* 0x000fe400020006ff */
[----:B------:R-:W-:Y:S01]  /*b850*/  LOP3.LUT R64, R65, 0xff0000, R64, 0xf8, !PT ;  /* 0x00ff000041407812 */ /* 0x000fe200078ef840 */
[----:B------:R-:W-:Y:S01]  /*b860*/  HADD2.F32 R60, -RZ, R68.H0_H0 ;  /* 0x20000044ff3c7230 */ /* 0x000fe20000004100 */
[----:B------:R-:W-:Y:S01]  /*b870*/  F2FP.F16.E4M3.UNPACK_B R67, R67.H1 ;  /* 0x00000043ff43723e */ /* 0x000fe200030006ff */
[----:B------:R-:W-:Y:S01]  /*b880*/  HADD2.F32 R71, -RZ, R70.H0_H0 ;  /* 0x20000046ff477230 */ /* 0x000fe20000004100 */
[-C--:B------:R-:W-:Y:S01]  /*b890*/  F2FP.F16.E4M3.UNPACK_B R53, R64.reuse ;  /* 0x00000040ff35723e */ /* 0x080fe200020006ff */
[----:B------:R-:W-:Y:S01]  /*b8a0*/  HADD2.F32 R65, -RZ, R62.H0_H0 ;  /* 0x2000003eff417230 */ /* 0x000fe20000004100 */
[----:B------:R-:W-:Y:S01]  /*b8b0*/  F2FP.F16.E4M3.UNPACK_B R64, R64.H1 ;  /* 0x00000040ff40723e */ /* 0x000fe200030006ff */
[----:B------:R-:W-:-:S02]  /*b8c0*/  HADD2.F32 R68, -RZ, R68.H1_H1 ;  /* 0x30000044ff447230 */ /* 0x000fc40000004100 */
[CC--:B------:R-:W-:Y:S01]  /*b8d0*/  FMUL.FTZ R72, R60.reuse, R71.reuse ;  /* 0x000000473c487220 */ /* 0x0c0fe20000410000 */
[--C-:B------:R-:W-:Y:S02]  /*b8e0*/  HADD2.F32 R69, -RZ, R53.reuse.H0_H0 ;  /* 0x20000035ff457230 */ /* 0x100fe40000004100 */
[----:B------:R-:W-:Y:S01]  /*b8f0*/  FMUL.FTZ R71, R65, R71 ;  /* 0x0000004741477220 */ /* 0x000fe20000410000 */
[----:B------:R-:W-:Y:S01]  /*b900*/  HADD2.F32 R62, -RZ, R62.H1_H1 ;  /* 0x3000003eff3e7230 */ /* 0x000fe20000004100 */
[----:B------:R-:W-:Y:S01]  /*b910*/  LOP3.LUT R73, R79, 0xff0000ff, RZ, 0xc0, !PT ;  /* 0xff0000ff4f497812 */ /* 0x000fe200078ec0ff */
[----:B------:R-:W-:Y:S02]  /*b920*/  HADD2.F32 R53, -RZ, R53.H1_H1 ;  /* 0x30000035ff357230 */ /* 0x000fe40000004100 */
[-C--:B------:R-:W-:Y:S01]  /*b930*/  FFMA.FTZ R65, R65, R69.reuse, -R72 ;  /* 0x0000004541417223 */ /* 0x080fe20000010848 */
[----:B------:R-:W-:Y:S01]  /*b940*/  FFMA.FTZ R60, R60, R69, R71 ;  /* 0x000000453c3c7223 */ /* 0x000fe20000010047 */
[----:B------:R-:W-:-:S02]  /*b950*/  HADD2.F32 R69, -RZ, R70.H1_H1 ;  /* 0x30000046ff457230 */ /* 0x000fc40000004100 */
[--C-:B------:R-:W-:Y:S02]  /*b960*/  HADD2.F32 R70, -RZ, R64.reuse.H0_H0 ;  /* 0x20000040ff467230 */ /* 0x100fe40000004100 */
[----:B------:R-:W-:Y:S02]  /*b970*/  HADD2.F32 R64, -RZ, R64.H1_H1 ;  /* 0x30000040ff407230 */ /* 0x000fe40000004100 */
[-C--:B------:R-:W-:Y:S01]  /*b980*/  FMUL.FTZ R71, R68, R69.reuse ;  /* 0x0000004544477220 */ /* 0x080fe20000410000 */
[----:B------:R-:W-:-:S03]  /*b990*/  FMUL.FTZ R69, R62, R69 ;  /* 0x000000453e457220 */ /* 0x000fc60000410000 */
[-C--:B------:R-:W-:Y:S01]  /*b9a0*/  FFMA.FTZ R62, R62, R53.reuse, -R71 ;  /* 0x000000353e3e7223 */ /* 0x080fe20000010847 */
[----:B------:R-:W-:Y:S01]  /*b9b0*/  FFMA.FTZ R53, R68, R53, R69 ;  /* 0x0000003544357223 */ /* 0x000fe20000010045 */
[----:B------:R-:W-:Y:S02]  /*b9c0*/  F2FP.F16.E4M3.UNPACK_B R68, R66.H1 ;  /* 0x00000042ff44723e */ /* 0x000fe400030006ff */
[----:B------:R-:W-:Y:S01]  /*b9d0*/  F2FP.F16.E4M3.UNPACK_B R66, R49.H1 ;  /* 0x00000031ff42723e */ /* 0x000fe200030006ff */
[--C-:B------:R-:W-:Y:S02]  /*b9e0*/  HADD2.F32 R49, -RZ, R67.reuse.H0_H0 ;  /* 0x20000043ff317230 */ /* 0x100fe40000004100 */
[----:B------:R-:W-:Y:S02]  /*b9f0*/  HADD2.F32 R72, -RZ, R68.H0_H0 ;  /* 0x20000044ff487230 */ /* 0x000fe40000004100 */
[----:B------:R-:W-:Y:S02]  /*ba00*/  HADD2.F32 R71, -RZ, R66.H0_H0 ;  /* 0x20000042ff477230 */ /* 0x000fe40000004100 */
[----:B------:R-:W-:-:S02]  /*ba10*/  HADD2.F32 R67, -RZ, R67.H1_H1 ;  /* 0x30000043ff437230 */ /* 0x000fc40000004100 */
[-C--:B------:R-:W-:Y:S01]  /*ba20*/  FMUL.FTZ R74, R49, R72.reuse ;  /* 0x00000048314a7220 */ /* 0x080fe20000410000 */
[----:B------:R-:W-:Y:S02]  /*ba30*/  HADD2.F32 R68, -RZ, R68.H1_H1 ;  /* 0x30000044ff447230 */ /* 0x000fe40000004100 */
[C---:B------:R-:W-:Y:S01]  /*ba40*/  FMUL.FTZ R72, R71.reuse, R72 ;  /* 0x0000004847487220 */ /* 0x040fe20000410000 */
[----:B------:R-:W-:Y:S02]  /*ba50*/  HADD2.F32 R66, -RZ, R66.H1_H1 ;  /* 0x30000042ff427230 */ /* 0x000fe40000004100 */
[----:B------:R-:W-:Y:S01]  /*ba60*/  FFMA.FTZ R71, R71, R70, -R74 ;  /* 0x0000004647477223 */ /* 0x000fe2000001084a */
[----:B------:R-:W-:Y:S01]  /*ba70*/  FMUL.FTZ R69, R67, R68 ;  /* 0x0000004443457220 */ /* 0x000fe20000410000 */
[----:B------:R-:W-:Y:S01]  /*ba80*/  FFMA.FTZ R49, R49, R70, R72 ;  /* 0x0000004631317223 */ /* 0x000fe20000010048 */
[C---:B------:R-:W-:Y:S01]  /*ba90*/  FMUL.FTZ R68, R66.reuse, R68 ;  /* 0x0000004442447220 */ /* 0x040fe20000410000 */
[----:B------:R-:W-:Y:S01]  /*baa0*/  SHF.R.U32.HI R70, RZ, 0x8, R79 ;  /* 0x00000008ff467819 */ /* 0x000fe2000001164f */
[-C--:B------:R-:W-:Y:S01]  /*bab0*/  FFMA.FTZ R74, R66, R64.reuse, -R69 ;  /* 0x00000040424a7223 */ /* 0x080fe20000010845 */
[--C-:B------:R-:W-:Y:S01]  /*bac0*/  SHF.R.U32.HI R72, RZ, 0x8, R75.reuse ;  /* 0x00000008ff487819 */ /* 0x100fe2000001164b */
[----:B------:R-:W-:Y:S01]  /*bad0*/  FFMA.FTZ R64, R67, R64, R68 ;  /* 0x0000004043407223 */ /* 0x000fe20000010044 */
[----:B------:R-:W-:Y:S01]  /*bae0*/  LOP3.LUT R68, R75, 0xff, RZ, 0xc0, !PT ;  /* 0x000000ff4b447812 */ /* 0x000fe200078ec0ff */
[----:B------:R-:W-:Y:S01]  /*baf0*/  IMAD.SHL.U32 R70, R70, 0x100, RZ ;  /* 0x0000010046467824 */ /* 0x000fe200078e00ff */
[----:B------:R-:W-:-:S02]  /*bb00*/  SHF.R.U32.HI R69, RZ, 0x18, R75 ;  /* 0x00000018ff457819 */ /* 0x000fc4000001164b */
[----:B------:R-:W-:Y:S02]  /*bb10*/  SHF.R.U32.HI R67, RZ, 0x10, R79 ;  /* 0x00000010ff437819 */ /* 0x000fe4000001164f */
[----:B------:R-:W-:Y:S01]  /*bb20*/  PRMT R69, R69, 0x654, R68 ;  /* 0x0000065445457816 */ /* 0x000fe20000000044 */
[----:B------:R-:W-:Y:S01]  /*bb30*/  IMAD.SHL.U32 R68, R72, 0x100, RZ ;  /* 0x0000010048447824 */ /* 0x000fe200078e00ff */
[----:B------:R-:W-:Y:S01]  /*bb40*/  SHF.R.U32.HI R66, RZ, 0x10, R75 ;  /* 0x00000010ff427819 */ /* 0x000fe2000001164b */
[----:B------:R-:W-:Y:S01]  /*bb50*/  IMAD.U32 R67, R67, 0x10000, RZ ;  /* 0x0001000043437824 */ /* 0x000fe200078e00ff */
[----:B------:R-:W-:Y:S02]  /*bb60*/  LOP3.LUT R72, R73, 0xff00, R70, 0xf8, !PT ;  /* 0x0000ff0049487812 */ /* 0x000fe400078ef846 */
[----:B------:R-:W-:Y:S01]  /*bb70*/  LOP3.LUT R69, R69, 0xff00, R68, 0xf8, !PT ;  /* 0x0000ff0045457812 */ /* 0x000fe200078ef844 */
[----:B------:R-:W-:Y:S01]  /*bb80*/  IMAD.U32 R66, R66, 0x10000, RZ ;  /* 0x0001000042427824 */ /* 0x000fe200078e00ff */
[----:B------:R-:W-:-:S02]  /*bb90*/  LOP3.LUT R72, R72, 0xff0000, R67, 0xf8, !PT ;  /* 0x00ff000048487812 */ /* 0x000fc400078ef843 */
[----:B------:R-:W-:Y:S02]  /*bba0*/  F2FP.F16.E4M3.UNPACK_B R75, R55 ;  /* 0x00000037ff4b723e */ /* 0x000fe400020006ff */
[----:B------:R-:W-:Y:S02]  /*bbb0*/  F2FP.F16.E4M3.UNPACK_B R68, R72 ;  /* 0x00000048ff44723e */ /* 0x000fe400020006ff */
[----:B------:R-:W-:Y:S01]  /*bbc0*/  LOP3.LUT R70, R69, 0xff0000, R66, 0xf8, !PT ;  /* 0x00ff000045467812 */ /* 0x000fe200078ef842 */
[--C-:B------:R-:W-:Y:S01]  /*bbd0*/  HADD2.F32 R67, -RZ, R75.reuse.H0_H0 ;  /* 0x2000004bff437230 */ /* 0x100fe20000004100 */
[----:B------:R-:W-:Y:S01]  /*bbe0*/  F2FP.F16.E4M3.UNPACK_B R73, R51 ;  /* 0x00000033ff49723e */ /* 0x000fe200020006ff */
[----:B------:R-:W-:Y:S01]  /*bbf0*/  HADD2.F32 R78, -RZ, R68.H0_H0 ;  /* 0x20000044ff4e7230 */ /* 0x000fe20000004100 */
[----:B------:R-:W-:Y:S01]  /*bc00*/  F2FP.F16.E4M3.UNPACK_B R66, R70 ;  /* 0x00000046ff42723e */ /* 0x000fe200020006ff */
[----:B------:R-:W-:Y:S01]  /*bc10*/  HADD2.F32 R75, -RZ, R75.H1_H1 ;  /* 0x3000004bff4b7230 */ /* 0x000fe20000004100 */
[----:B------:R-:W-:Y:S01]  /*bc20*/  F2FP.F16.E4M3.UNPACK_B R72, R72.H1 ;  /* 0x00000048ff48723e */ /* 0x000fe200030006ff */
[----:B------:R-:W-:-:S02]  /*bc30*/  HADD2.F32 R69, -RZ, R73.H0_H0 ;  /* 0x20000049ff457230 */ /* 0x000fc40000004100 */
[----:B------:R-:W-:Y:S01]  /*bc40*/  FMUL.FTZ R80, R67, R78 ;  /* 0x0000004e43507220 */ /* 0x000fe20000410000 */
[----:B------:R-:W-:Y:S01]  /*bc50*/  HADD2.F32 R76, -RZ, R66.H0_H0 ;  /* 0x20000042ff4c7230 */ /* 0x000fe20000004100 */
[----:B------:R-:W-:Y:S01]  /*bc60*/  F2FP.F16.E4M3.UNPACK_B R70, R70.H1 ;  /* 0x00000046ff46723e */ /* 0x000fe200030006ff */
[----:B------:R-:W-:Y:S02]  /*bc70*/  HADD2.F32 R68, -RZ, R68.H1_H1 ;  /* 0x30000044ff447230 */ /* 0x000fe40000004100 */
[C---:B------:R-:W-:Y:S01]  /*bc80*/  FMUL.FTZ R78, R69.reuse, R78 ;  /* 0x0000004e454e7220 */ /* 0x040fe20000410000 */
[----:B------:R-:W-:Y:S02]  /*bc90*/  HADD2.F32 R73, -RZ, R73.H1_H1 ;  /* 0x30000049ff497230 */ /* 0x000fe40000004100 */
[-C--:B------:R-:W-:Y:S01]  /*bca0*/  FFMA.FTZ R69, R69, R76.reuse, -R80 ;  /* 0x0000004c45457223 */ /* 0x080fe20000010850 */
[----:B------:R-:W-:Y:S02]  /*bcb0*/  HADD2.F32 R66, -RZ, R66.H1_H1 ;  /* 0x30000042ff427230 */ /* 0x000fe40000004100 */
[----:B------:R-:W-:Y:S01]  /*bcc0*/  FFMA.FTZ R67, R67, R76, R78 ;  /* 0x0000004c43437223 */ /* 0x000fe2000001004e */
[-C--:B------:R-:W-:Y:S01]  /*bcd0*/  FMUL.FTZ R76, R75, R68.reuse ;  /* 0x000000444b4c7220 */ /* 0x080fe20000410000 */
[----:B------:R-:W-:Y:S01]  /*bce0*/  FMUL.FTZ R78, R73, R68 ;  /* 0x00000044494e7220 */ /* 0x000fe20000410000 */
[----:B------:R-:W-:-:S02]  /*bcf0*/  F2FP.SATFINITE.E4M3.F32.PACK_AB_MERGE_C R64, R64, R49, RZ ;  /* 0x000000314040723e */ /* 0x000fc400048070ff */
[-C--:B------:R-:W-:Y:S01]  /*bd00*/  FFMA.FTZ R68, R73, R66.reuse, -R76 ;  /* 0x0000004249447223 */ /* 0x080fe2000001084c */
[----:B------:R-:W-:Y:S01]  /*bd10*/  FFMA.FTZ R66, R75, R66, R78 ;  /* 0x000000424b427223 */ /* 0x000fe2000001004e */
[----:B------:R-:W-:Y:S01]  /*bd20*/  F2FP.F16.E4M3.UNPACK_B R73, R55.H1 ;  /* 0x00000037ff49723e */ /* 0x000fe200030006ff */
[----:B------:R-:W-:Y:S01]  /*bd30*/  HADD2.F32 R78, -RZ, R72.H0_H0 ;  /* 0x20000048ff4e7230 */ /* 0x000fe20000004100 */
[----:B------:R-:W-:Y:S01]  /*bd40*/  F2FP.F16.E4M3.UNPACK_B R75, R51.H1 ;  /* 0x00000033ff4b723e */ /* 0x000fe200030006ff */
[----:B------:R-:W-:Y:S01]  /*bd50*/  HADD2.F32 R76, -RZ, R70.H0_H0 ;  /* 0x20000046ff4c7230 */ /* 0x000fe20000004100 */
[----:B------:R-:W-:Y:S01]  /*bd60*/  F2FP.SATFINITE.E4M3.F32.PACK_AB_MERGE_C R53, R53, R60, R64 ;  /* 0x0000003c3535723e */ /* 0x000fe20004807040 */
        /* <DEDUP_REMOVED lines=12> */
[----:B------:R-:W-:Y:S01]  /*be30*/  FFMA.FTZ R72, R75, R70, -R76 ;  /* 0x000000464b487223 */ /* 0x000fe2000001084c */
[----:B------:R-:W-:Y:S01]  /*be40*/  MOV R75, R52 ;  /* 0x00000034004b7202 */ /* 0x000fe20000000f00 */
[----:B------:R-:W-:Y:S01]  /*be50*/  IMAD.MOV.U32 R76, RZ, RZ, R48 ;  /* 0x000000ffff4c7224 */ /* 0x000fe200078e0030 */
[----:B------:R-:W-:Y:S01]  /*be60*/  F2FP.SATFINITE.E4M3.F32.PACK_AB_MERGE_C R48, R74, R71, RZ ;  /* 0x000000474a30723e */ /* 0x000fe200048070ff */
[----:B------:R-:W-:Y:S01]  /*be70*/  FFMA.FTZ R70, R73, R70, R78 ;  /* 0x0000004649467223 */ /* 0x000fe2000001004e */
[----:B------:R-:W-:Y:S02]  /*be80*/  F2FP.F16.E4M3.UNPACK_B R52, R133.H1 ;  /* 0x00000085ff34723e */ /* 0x000fe400030006ff */
[----:B------:R-:W-:Y:S02]  /*be90*/  F2FP.F16.E4M3.UNPACK_B R74, R75.H1 ;  /* 0x0000004bff4a723e */ /* 0x000fe400030006ff */
[-C--:B------:R-:W-:Y:S01]  /*bea0*/  F2FP.F16.E4M3.UNPACK_B R77, R76.reuse.H1 ;  /* 0x0000004cff4d723e */ /* 0x080fe200030006ff */
[--C-:B------:R-:W-:Y:S01]  /*beb0*/  HADD2.F32 R82, -RZ, R52.reuse.H0_H0 ;  /* 0x20000034ff527230 */ /* 0x100fe20000004100 */
[----:B------:R-:W-:Y:S01]  /*bec0*/  F2FP.F16.E4M3.UNPACK_B R78, R131.H1 ;  /* 0x00000083ff4e723e */ /* 0x000fe200030006ff */
[----:B------:R-:W-:Y:S01]  /*bed0*/  HADD2.F32 R79, -RZ, R52.H1_H1 ;  /* 0x30000034ff4f7230 */ /* 0x000fe20000004100 */
[----:B------:R-:W-:Y:S01]  /*bee0*/  F2FP.F16.E4M3.UNPACK_B R133, R133 ;  /* 0x00000085ff85723e */ /* 0x000fe200020006ff */
[--C-:B------:R-:W-:Y:S01]  /*bef0*/  HADD2.F32 R52, -RZ, R74.reuse.H1_H1 ;  /* 0x3000004aff347230 */ /* 0x100fe20000004100 */
[----:B------:R-:W-:Y:S01]  /*bf00*/  F2FP.F16.E4M3.UNPACK_B R75, R75 ;  /* 0x0000004bff4b723e */ /* 0x000fe200020006ff */
[----:B------:R-:W-:Y:S01]  /*bf10*/  HADD2.F32 R71, -RZ, R74.H0_H0 ;  /* 0x2000004aff477230 */ /* 0x000fe20000004100 */
[----:B------:R-:W-:Y:S01]  /*bf20*/  F2FP.F16.E4M3.UNPACK_B R76, R76 ;  /* 0x0000004cff4c723e */ /* 0x000fe200020006ff */
[----:B------:R-:W-:-:S02]  /*bf30*/  HADD2.F32 R73, -RZ, R77.H0_H0 ;  /* 0x2000004dff497230 */ /* 0x000fc40000004100 */
[-C--:B------:R-:W-:Y:S01]  /*bf40*/  FMUL.FTZ R81, R52, R79.reuse ;  /* 0x0000004f34517220 */ /* 0x080fe20000410000 */
[----:B------:R-:W-:Y:S02]  /*bf50*/  HADD2.F32 R74, -RZ, R77.H1_H1 ;  /* 0x3000004dff4a7230 */ /* 0x000fe40000004100 */
[-C--:B------:R-:W-:Y:S01]  /*bf60*/  FMUL.FTZ R84, R71, R82.reuse ;  /* 0x0000005247547220 */ /* 0x080fe20000410000 */
[--C-:B------:R-:W-:Y:S02]  /*bf70*/  HADD2.F32 R77, -RZ, R78.reuse.H1_H1 ;  /* 0x3000004eff4d7230 */ /* 0x100fe40000004100 */
[----:B------:R-:W-:Y:S01]  /*bf80*/  FMUL.FTZ R82, R73, R82 ;  /* 0x0000005249527220 */ /* 0x000fe20000410000 */
[----:B------:R-:W-:Y:S02]  /*bf90*/  HADD2.F32 R80, -RZ, R78.H0_H0 ;  /* 0x2000004eff507230 */ /* 0x000fe40000004100 */
[C---:B------:R-:W-:Y:S01]  /*bfa0*/  FMUL.FTZ R79, R74.reuse, R79 ;  /* 0x0000004f4a4f7220 */ /* 0x040fe20000410000 */
[----:B------:R-:W-:Y:S01]  /*bfb0*/  F2FP.F16.E4M3.UNPACK_B R131, R131 ;  /* 0x00000083ff83723e */ /* 0x000fe200020006ff */
[----:B------:R-:W-:Y:S01]  /*bfc0*/  FFMA.FTZ R74, R74, R77, -R81 ;  /* 0x0000004d4a4a7223 */ /* 0x000fe20000010851 */
[----:B------:R-:W-:-:S02]  /*bfd0*/  HADD2.F32 R81, -RZ, R133.H0_H0 ;  /* 0x20000085ff517230 */ /* 0x000fc40000004100 */
[-C--:B------:R-:W-:Y:S01]  /*bfe0*/  FFMA.FTZ R73, R73, R80.reuse, -R84 ;  /* 0x0000005049497223 */ /* 0x080fe20000010854 */
[----:B------:R-:W-:Y:S02]  /*bff0*/  HADD2.F32 R78, -RZ, R75.H0_H0 ;  /* 0x2000004bff4e7230 */ /* 0x000fe40000004100 */
[----:B------:R-:W-:Y:S01]  /*c000*/  FFMA.FTZ R71, R71, R80, R82 ;  /* 0x0000005047477223 */ /* 0x000fe20000010052 */
[----:B------:R-:W-:Y:S01]  /*c010*/  FFMA.FTZ R52, R52, R77, R79 ;  /* 0x0000004d34347223 */ /* 0x000fe2000001004f */
[----:B------:R-:W-:Y:S01]  /*c020*/  HADD2.F32 R80, -RZ, R76.H0_H0 ;  /* 0x2000004cff507230 */ /* 0x000fe20000004100 */
[----:B------:R-:W-:Y:S01]  /*c030*/  F2FP.SATFINITE.E4M3.F32.PACK_AB_MERGE_C R74, R74, R73, RZ ;  /* 0x000000494a4a723e */ /* 0x000fe200048070ff */
[----:B------:R-:W-:Y:S02]  /*c040*/  HADD2.F32 R79, -RZ, R131.H0_H0 ;  /* 0x20000083ff4f7230 */ /* 0x000fe40000004100 */
[----:B------:R-:W-:Y:S01]  /*c050*/  FMUL.FTZ R77, R78, R81 ;  /* 0x000000514e4d7220 */ /* 0x000fe20000410000 */
[----:B------:R-:W-:-:S02]  /*c060*/  HADD2.F32 R133, -RZ, R133.H1_H1 ;  /* 0x30000085ff857230 */ /* 0x000fc40000004100 */
[C---:B------:R-:W-:Y:S01]  /*c070*/  FMUL.FTZ R81, R80.reuse, R81 ;  /* 0x0000005150517220 */ /* 0x040fe20000410000 */
[----:B------:R-:W-:Y:S02]  /*c080*/  HADD2.F32 R76, -RZ, R76.H1_H1 ;  /* 0x3000004cff4c7230 */ /* 0x000fe40000004100 */
[-C--:B------:R-:W-:Y:S01]  /*c090*/  FFMA.FTZ R77, R80, R79.reuse, -R77 ;  /* 0x0000004f504d7223 */ /* 0x080fe2000001084d */
[----:B------:R-:W-:Y:S02]  /*c0a0*/  HADD2.F32 R80, -RZ, R75.H1_H1 ;  /* 0x3000004bff507230 */ /* 0x000fe40000004100 */
[----:B------:R-:W-:Y:S01]  /*c0b0*/  FFMA.FTZ R78, R78, R79, R81 ;  /* 0x0000004f4e4e7223 */ /* 0x000fe20000010051 */
[----:B------:R-:W-:Y:S01]  /*c0c0*/  HADD2.F32 R131, -RZ, R131.H1_H1 ;  /* 0x30000083ff837230 */ /* 0x000fe20000004100 */
[-C--:B------:R-:W-:Y:S01]  /*c0d0*/  F2FP.F16.E4M3.UNPACK_B R81, R132.reuse.H1 ;  /* 0x00000084ff51723e */ /* 0x080fe200030006ff */
[-C--:B------:R-:W-:Y:S01]  /*c0e0*/  FMUL.FTZ R75, R80, R133.reuse ;  /* 0x00000085504b7220 */ /* 0x080fe20000410000 */
[----:B------:R-:W-:Y:S01]  /*c0f0*/  FMUL.FTZ R133, R76, R133 ;  /* 0x000000854c857220 */ /* 0x000fe20000410000 */
[----:B------:R-:W-:-:S02]  /*c100*/  F2FP.F16.E4M3.UNPACK_B R132, R132 ;  /* 0x00000084ff84723e */ /* 0x000fc400020006ff */
[--C-:B------:R-:W-:Y:S02]  /*c110*/  HADD2.F32 R85, -RZ, R81.reuse.H0_H0 ;  /* 0x20000051ff557230 */ /* 0x100fe40000004100 */
[-C--:B------:R-:W-:Y:S01]  /*c120*/  FFMA.FTZ R76, R76, R131.reuse, -R75 ;  /* 0x000000834c4c7223 */ /* 0x080fe2000001084b */
[----:B------:R-:W-:Y:S01]  /*c130*/  FFMA.FTZ R73, R80, R131, R133 ;  /* 0x0000008350497223 */ /* 0x000fe20000010085 */
[-C--:B------:R-:W-:Y:S01]  /*c140*/  F2FP.F16.E4M3.UNPACK_B R75, R130.reuse.H1 ;  /* 0x00000082ff4b723e */ /* 0x080fe200030006ff */
[----:B------:R-:W-:Y:S01]  /*c150*/  HADD2.F32 R81, -RZ, R81.H1_H1 ;  /* 0x30000051ff517230 */ /* 0x000fe20000004100 */
[----:B------:R-:W-:Y:S02]  /*c160*/  F2FP.F16.E4M3.UNPACK_B R130, R130 ;  /* 0x00000082ff82723e */ /* 0x000fe400020006ff */
[----:B------:R-:W-:Y:S01]  /*c170*/  F2FP.SATFINITE.E4M3.F32.PACK_AB_MERGE_C R77, R76, R77, R74 ;  /* 0x0000004d4c4d723e */ /* 0x000fe2000480704a */
[----:B------:R-:W-:Y:S01]  /*c180*/  IMAD.MOV.U32 R74, RZ, RZ, R54 ;  /* 0x000000ffff4a7224 */ /* 0x000fe200078e0036 */
[----:B------:R-:W-:Y:S01]  /*c190*/  F2FP.SATFINITE.E4M3.F32.PACK_AB_MERGE_C R55, R72, R55, RZ ;  /* 0x000000374837723e */ /* 0x000fe200048070ff */
[----:B------:R-:W-:Y:S01]  /*c1a0*/  IMAD.MOV.U32 R76, RZ, RZ, R50 ;  /* 0x000000ffff4c7224 */ /* 0x000fe200078e0032 */
[----:B------:R-:W-:Y:S01]  /*c1b0*/  F2FP.SATFINITE.E4M3.F32.PACK_AB_MERGE_C R52, R52, R71, RZ ;  /* 0x000000473434723e */ /* 0x000fe200048070ff */
[--C-:B------:R-:W-:Y:S01]  /*c1c0*/  HADD2.F32 R83, -RZ, R75.reuse.H0_H0 ;  /* 0x2000004bff537230 */ /* 0x100fe20000004100 */
[----:B------:R-:W-:Y:S01]  /*c1d0*/  F2FP.F16.E4M3.UNPACK_B R80, R74.H1 ;  /* 0x0000004aff50723e */ /* 0x000fe200030006ff */
[----:B------:R-:W-:Y:S01]  /*c1e0*/  HADD2.F32 R75, -RZ, R75.H1_H1 ;  /* 0x3000004bff4b7230 */ /* 0x000fe20000004100 */
[----:B------:R-:W-:-:S02]  /*c1f0*/  F2FP.F16.E4M3.UNPACK_B R79, R76.H1 ;  /* 0x0000004cff4f723e */ /* 0x000fc400030006ff */
[----:B------:R-:W-:Y:S01]  /*c200*/  F2FP.F16.E4M3.UNPACK_B R74, R74 ;  /* 0x0000004aff4a723e */ /* 0x000fe200020006ff */
[--C-:B------:R-:W-:Y:S01]  /*c210*/  HADD2.F32 R54, -RZ, R80.reuse.H0_H0 ;  /* 0x20000050ff367230 */ /* 0x100fe20000004100 */
[----:B------:R-:W-:Y:S01]  /*c220*/  F2FP.F16.E4M3.UNPACK_B R76, R76 ;  /* 0x0000004cff4c723e */ /* 0x000fe200020006ff */
[--C-:B------:R-:W-:Y:S01]  /*c230*/  HADD2.F32 R50, -RZ, R79.reuse.H0_H0 ;  /* 0x2000004fff327230 */ /* 0x100fe20000004100 */
[----:B------:R-:W-:Y:S01]  /*c240*/  F2FP.SATFINITE.E4M3.F32.PACK_AB_MERGE_C R70, R70, R51, RZ ;  /* 0x000000334646723e */ /* 0x000fe200048070ff */
[----:B------:R-:W-:Y:S02]  /*c250*/  HADD2.F32 R80, -RZ, R80.H1_H1 ;  /* 0x30000050ff507230 */ /* 0x000fe40000004100 */
[-C--:B------:R-:W-:Y:S01]  /*c260*/  FMUL.FTZ R87, R54, R85.reuse ;  /* 0x0000005536577220 */ /* 0x080fe20000410000 */
[----:B------:R-:W-:Y:S02]  /*c270*/  HADD2.F32 R79, -RZ, R79.H1_H1 ;  /* 0x3000004fff4f7230 */ /* 0x000fe40000004100 */
[----:B------:R-:W-:Y:S01]  /*c280*/  FMUL.FTZ R85, R50, R85 ;  /* 0x0000005532557220 */ /* 0x000fe20000410000 */
[----:B------:R-:W-:Y:S01]  /*c290*/  F2FP.SATFINITE.E4M3.F32.PACK_AB_MERGE_C R49, R62, R65, R48 ;  /* 0x000000413e31723e */ /* 0x000fe20004807030 */
[----:B------:R-:W-:Y:S01]  /*c2a0*/  FMUL.FTZ R82, R80, R81 ;  /* 0x0000005150527220 */ /* 0x000fe20000410000 */
[----:B------:R-:W-:Y:S01]  /*c2b0*/  FFMA.FTZ R50, R50, R83, -R87 ;  /* 0x0000005332327223 */ /* 0x000fe20000010857 */
[C---:B------:R-:W-:Y:S01]  /*c2c0*/  FMUL.FTZ R81, R79.reuse, R81 ;  /* 0x000000514f517220 */ /* 0x040fe20000410000 */
[----:B------:R-:W-:Y:S01]  /*c2d0*/  FFMA.FTZ R54, R54, R83, R85 ;  /* 0x0000005336367223 */ /* 0x000fe20000010055 */
[----:B------:R-:W-:Y:S01]  /*c2e0*/  FFMA.FTZ R79, R79, R75, -R82 ;  /* 0x0000004b4f4f7223 */ /* 0x000fe20000010852 */
[----:B------:R-:W-:-:S02]  /*c2f0*/  HADD2.F32 R83, -RZ, R76.H0_H0 ;  /* 0x2000004cff537230 */ /* 0x000fc40000004100 */
[----:B------:R-:W-:Y:S01]  /*c300*/  FFMA.FTZ R75, R80, R75, R81 ;  /* 0x0000004b504b7223 */ /* 0x000fe20000010051 */
[----:B------:R-:W-:Y:S01]  /*c310*/  HADD2.F32 R80, -RZ, R132.H0_H0 ;  /* 0x20000084ff507230 */ /* 0x000fe20000004100 */
[----:B------:R-:W-:Y:S01]  /*c320*/  F2FP.SATFINITE.E4M3.F32.PACK_AB_MERGE_C R51, R68, R69, R55 ;  /* 0x000000454433723e */ /* 0x000fe20004807037 */
[----:B------:R-:W-:Y:S01]  /*c330*/  HADD2.F32 R81, -RZ, R74.H0_H0 ;  /* 0x2000004aff517230 */ /* 0x000fe20000004100 */
[----:B------:R-:W-:Y:S01]  /*c340*/  F2FP.SATFINITE.E4M3.F32.PACK_AB_MERGE_C R50, R79, R50, RZ ;  /* 0x000000324f32723e */ /* 0x000fe200048070ff */
[----:B------:R-:W-:Y:S02]  /*c350*/  HADD2.F32 R82, -RZ, R130.H0_H0 ;  /* 0x20000082ff527230 */ /* 0x000fe40000004100 */
[-C--:B------:R-:W-:Y:S01]  /*c360*/  FMUL.FTZ R86, R83, R80.reuse ;  /* 0x0000005053567220 */ /* 0x080fe20000410000 */
[----:B------:R-:W-:Y:S02]  /*c370*/  HADD2.F32 R74, -RZ, R74.H1_H1 ;  /* 0x3000004aff4a7230 */ /* 0x000fe40000004100 */
[----:B------:R-:W-:Y:S01]  /*c380*/  FMUL.FTZ R84, R81, R80 ;  /* 0x0000005051547220 */ /* 0x000fe20000410000 */
[----:B------:R-:W-:-:S02]  /*c390*/  HADD2.F32 R76, -RZ, R76.H1_H1 ;  /* 0x3000004cff4c7230 */ /* 0x000fc40000004100 */
[-C--:B------:R-:W-:Y:S01]  /*c3a0*/  FFMA.FTZ R81, R81, R82.reuse, R86 ;  /* 0x0000005251517223 */ /* 0x080fe20000010056 */
[----:B------:R-:W-:Y:S02]  /*c3b0*/  HADD2.F32 R85, -RZ, R130.H1_H1 ;  /* 0x30000082ff557230 */ /* 0x000fe40000004100 */
[----:B------:R-:W-:Y:S01]  /*c3c0*/  FFMA.FTZ R80, R83, R82, -R84 ;  /* 0x0000005253507223 */ /* 0x000fe20000010854 */
[----:B------:R-:W-:Y:S01]  /*c3d0*/  HADD2.F32 R83, -RZ, R132.H1_H1 ;  /* 0x30000084ff537230 */ /* 0x000fe20000004100 */
[----:B------:R-:W-:Y:S01]  /*c3e0*/  F2FP.SATFINITE.E4M3.F32.PACK_AB_MERGE_C R54, R75, R54, RZ ;  /* 0x000000364b36723e */ /* 0x000fe200048070ff */
[----:B------:R-:W-:Y:S01]  /*c3f0*/  IMAD.MOV.U32 R48, RZ, RZ, R77 ;  /* 0x000000ffff307224 */ /* 0x000fe200078e004d */
[----:B------:R-:W-:Y:S02]  /*c400*/  F2FP.SATFINITE.E4M3.F32.PACK_AB_MERGE_C R52, R73, R78, R52 ;  /* 0x0000004e4934723e */ /* 0x000fe40004807034 */
[-C--:B------:R-:W-:Y:S01]  /*c410*/  FMUL.FTZ R87, R74, R83.reuse ;  /* 0x000000534a577220 */ /* 0x080fe20000410000 */
[----:B------:R-:W-:Y:S01]  /*c420*/  FMUL.FTZ R123, R76, R83 ;  /* 0x000000534c7b7220 */ /* 0x000fe20000410000 */
[----:B------:R-:W-:-:S02]  /*c430*/  F2FP.SATFINITE.E4M3.F32.PACK_AB_MERGE_C R55, R66, R67, R70 ;  /* 0x000000434237723e */ /* 0x000fc40004807046 */
[-C--:B------:R-:W-:Y:S01]  /*c440*/  FFMA.FTZ R83, R76, R85.reuse, -R87 ;  /* 0x000000554c537223 */ /* 0x080fe20000010857 */
[----:B------:R-:W-:-:S04]  /*c450*/  FFMA.FTZ R74, R74, R85, R123 ;  /* 0x000000554a4a7223 */ /* 0x000fc8000001007b */
[----:B------:R-:W-:Y:S02]  /*c460*/  F2FP.SATFINITE.E4M3.F32.PACK_AB_MERGE_C R50, R83, R80, R50 ;  /* 0x000000505332723e */ /* 0x000fe40004807032 */
[----:B------:R-:W-:-:S07]  /*c470*/  F2FP.SATFINITE.E4M3.F32.PACK_AB_MERGE_C R54, R74, R81, R54 ;  /* 0x000000514a36723e */ /* 0x000fce0004807036 */
.L_x_412:
[----:B------:R-:W-:Y:S05]  /*c480*/  BSYNC B1 ;  /* 0x0000000000017941 */ /* 0x000fea0003800000 */
.L_x_411:
[----:B0-----:R0:W-:Y:S01]  /*c490*/  STG.E.128 desc[UR42][R58.64], R48 ;  /* 0x000000303a007986 */ /* 0x0011e2000c101d2a */
[----:B------:R-:W-:-:S13]  /*c4a0*/  ISETP.GE.AND P2, PT, R63, R134, PT ;  /* 0x000000863f00720c */ /* 0x000fda0003f46270 */
[----:B------:R-:W-:Y:S05]  /*c4b0*/  @P2 BRA `(.L_x_389) ;  /* 0x00000004006c2947 */ /* 0x000fea0003800000 */
[--C-:B0-----:R-:W-:Y:S02]  /*c4c0*/  SHF.R.S32.HI R48, RZ, 0x1f, R63.reuse ;  /* 0x0000001fff307819 */ /* 0x101fe4000001143f */
[----:B------:R-:W-:-:S04]  /*c4d0*/  IADD3 R63, P2, P3, R102, R120, R63 ;  /* 0x00000078663f7210 */ /* 0x000fc80007b5e03f */
[----:B------:R-:W-:Y:S02]  /*c4e0*/  IADD3.X R48, R42, R61, R48, P2, P3 ;  /* 0x0000003d2a307210 */ /* 0x000fe400017e6430 */
[----:B------:R-:W-:-:S04]  /*c4f0*/  IADD3 R56, P2, R63, R56, RZ ;  /* 0x000000383f387210 */ /* 0x000fc80007f5e0ff */
[----:B------:R-:W-:-:S05]  /*c500*/  IADD3.X R57, R48, R57, RZ, P2, !PT ;  /* 0x0000003930397210 */ /* 0x000fca00017fe4ff */
[----:B--2---:R0:W-:Y:S01]  /*c510*/  STG.E.128 desc[UR42][R56.64], R52 ;  /* 0x0000003438007986 */ /* 0x0041e2000c101d2a */
[----:B------:R-:W-:Y:S05]  /*c520*/  BRA `(.L_x_389) ;  /* 0x0000000400507947 */ /* 0x000fea0003800000 */
.L_x_352:
[----:B------:R-:W-:-:S06]  /*c530*/  UISETP.NE.AND UP0, UPT, UR46, 0x3, UPT ;  /* 0x000000032e00788c */ /* 0x000fcc000bf05270 */
[----:B------:R-:W-:-:S13]  /*c540*/  PLOP3.LUT P5, PT, PT, PT, UP0, 0x80, 0x0 ;  /* 0x000000000000781c */ /* 0x000fda0003faf008 */
[----:B------:R-:W-:Y:S05]  /*c550*/  @!P5 BRA `(.L_x_413) ;  /* 0x000000000004d947 */ /* 0x000fea0003800000 */
[----:B------:R-:W-:Y:S01]  /*c560*/  BPT.TRAP 0x1 ;  /* 0x000000040000795c */ /* 0x000fe20000300000 */
.L_x_413:
[----:B------:R-:W-:Y:S01]  /*c570*/  IMAD R112, R232, 0x8, R22 ;  /* 0x00000008e8707824 */ /* 0x000fe200078e0216 */
[----:B------:R-:W-:Y:S01]  /*c580*/  SHF.L.U32 R127, R234, 0x1f, RZ ;  /* 0x0000001fea7f7819 */ /* 0x000fe200000006ff */
[-C--:B------:R-:W-:Y:S01]  /*c590*/  IMAD R49, R0, R26.reuse, RZ ;  /* 0x0000001a00317224 */ /* 0x080fe200078e02ff */
[----:B------:R-:W-:Y:S01]  /*c5a0*/  SHF.R.S32.HI R48, RZ, 0x1f, R26 ;  /* 0x0000001fff307819 */ /* 0x000fe2000001141a */
[----:B------:R-:W-:Y:S01]  /*c5b0*/  IMAD R117, R26, -0x80, R2 ;  /* 0xffffff801a757824 */ /* 0x000fe200078e0202 */
[----:B------:R-:W1:Y:S01]  /*c5c0*/  SYNCS.PHASECHK.TRANS64.TRYWAIT P2, [R112+URZ+0x38890], R127 ;  /* 0x0388907f700075a7 */ /* 0x000e62000804017f */
[----:B------:R-:W-:Y:S01]  /*c5d0*/  IMAD.WIDE.U32 R56, R125, R26, RZ ;  /* 0x0000001a7d387225 */ /* 0x000fe200078e00ff */
[----:B------:R-:W-:Y:S02]  /*c5e0*/  BSSY B1, `(.L_x_414) ;  /* 0x0000005000017945 */ /* 0x000fe40003800000 */
[----:B------:R-:W-:Y:S01]  /*c5f0*/  VIMNMX R117, R117, 0x80, PT ;  /* 0x0000008075757848 */ /* 0x000fe20003fe0100 */
[----:B------:R-:W-:-:S04]  /*c600*/  IMAD R49, R48, R125, R49 ;  /* 0x0000007d30317224 */ /* 0x000fc800078e0231 */
[----:B------:R-:W-:Y:S01]  /*c610*/  IMAD.IADD R62, R49, 0x1, R57 ;  /* 0x00000001313e7824 */ /* 0x000fe200078e0239 */
[----:B-1----:R-:W-:Y:S06]  /*c620*/  @!P2 BRA `(.L_x_415) ;  /* 0x000001f400d8a947 */ /* 0x002fec0003800000 */
.L_x_673:
[----:B------:R-:W-:Y:S05]  /*c630*/  BSYNC B1 ;  /* 0x0000000000017941 */ /* 0x000fea0003800000 */
.L_x_414:
[----:B------:R-:W-:Y:S01]  /*c640*/  ISETP.GE.AND P2, PT, R23, R117, PT ;  /* 0x000000751700720c */ /* 0x000fe20003f46270 */
[----:B------:R-:W-:-:S12]  /*c650*/  BSSY B1, `(.L_x_416) ;  /* 0x000000c000017945 */ /* 0x000fd80003800000 */
[----:B------:R-:W-:Y:S05]  /*c660*/  @P2 BRA `(.L_x_417) ;  /* 0x0000000000282947 */ /* 0x000fea0003800000 */
[----:B------:R-:W2:Y:S01]  /*c670*/  @!P0 LDS.128 R48, [R113+0x28400] ;  /* 0x0284000071308984 */ /* 0x000ea20000000c00 */
[----:B0-----:R-:W0:Y:S03]  /*c680*/  @!P0 LDC.64 R58, c[0x0][0x2e8] ;  /* 0x0000ba00ff3a8b82 */ /* 0x001e260000000a00 */
[----:B------:R-:W3:Y:S05]  /*c690*/  @!P1 LDS.128 R52, [R113+0x2c400] ;  /* 0x02c4000071349984 */ /* 0x000eea0000000c00 */
[----:B------:R-:W4:Y:S01]  /*c6a0*/  @!P1 LDC.64 R60, c[0x0][0x2e8] ;  /* 0x0000ba00ff3c9b82 */ /* 0x000f220000000a00 */
[----:B0-----:R-:W-:-:S04]  /*c6b0*/  @!P0 IADD3 R58, P2, P3, R56, R58, R40 ;  /* 0x0000003a383a8210 */ /* 0x001fc80007b5e028 */
[----:B------:R-:W-:Y:S02]  /*c6c0*/  @!P0 IADD3.X R59, R62, R59, R45, P2, P3 ;  /* 0x0000003b3e3b8210 */ /* 0x000fe400017e642d */
[----:B----4-:R-:W-:-:S04]  /*c6d0*/  @!P1 IADD3 R60, P2, P3, R44, R60, R56 ;  /* 0x0000003c2c3c9210 */ /* 0x010fc80007b5e038 */
[----:B------:R-:W-:Y:S01]  /*c6e0*/  @!P1 IADD3.X R61, R110, R61, R62, P2, P3 ;  /* 0x0000003d6e3d9210 */ /* 0x000fe200017e643e */
[----:B--2---:R2:W-:Y:S04]  /*c6f0*/  @!P0 STG.E.128 desc[UR42][R58.64], R48 ;  /* 0x000000303a008986 */ /* 0x0045e8000c101d2a */
[----:B---3--:R2:W-:Y:S04]  /*c700*/  @!P1 STG.E.128 desc[UR42][R60.64], R52 ;  /* 0x000000343c009986 */ /* 0x0085e8000c101d2a */
.L_x_417:
[----:B------:R-:W-:Y:S05]  /*c710*/  BSYNC B1 ;  /* 0x0000000000017941 */ /* 0x000fea0003800000 */
.L_x_416:
[----:B--2---:R-:W-:Y:S01]  /*c720*/  VIADD R48, R23, 0x20 ;  /* 0x0000002017307836 */ /* 0x004fe20000000000 */
[----:B------:R-:W-:Y:S04]  /*c730*/  BSSY B1, `(.L_x_418) ;  /* 0x000000f000017945 */ /* 0x000fe80003800000 */
[----:B------:R-:W-:-:S13]  /*c740*/  ISETP.GE.AND P2, PT, R48, R117, PT ;  /* 0x000000753000720c */ /* 0x000fda0003f46270 */
[----:B------:R-:W-:Y:S05]  /*c750*/  @P2 BRA `(.L_x_419) ;  /* 0x0000000000302947 */ /* 0x000fea0003800000 */
[----:B0-----:R-:W0:Y:S01]  /*c760*/  @!P0 LDC.64 R58, c[0x0][0x2e8] ;  /* 0x0000ba00ff3a8b82 */ /* 0x001e220000000a00 */
[----:B------:R-:W-:Y:S01]  /*c770*/  IADD3 R49, P2, R90, R56, RZ ;  /* 0x000000385a317210 */ /* 0x000fe20007f5e0ff */
[----:B------:R-:W-:Y:S04]  /*c780*/  @!P1 LDS.128 R52, [R113+0x2d400] ;  /* 0x02d4000071349984 */ /* 0x000fe80000000c00 */
[----:B------:R-:W-:Y:S02]  /*c790*/  IMAD.X R48, R62, 0x1, R91, P2 ;  /* 0x000000013e307824 */ /* 0x000fe400010e065b */
[----:B------:R-:W2:Y:S01]  /*c7a0*/  @!P1 LDC.64 R60, c[0x0][0x2e8] ;  /* 0x0000ba00ff3c9b82 */ /* 0x000ea20000000a00 */
[----:B0-----:R-:W-:-:S04]  /*c7b0*/  @!P0 IADD3 R58, P2, P3, R49, R58, R40 ;  /* 0x0000003a313a8210 */ /* 0x001fc80007b5e028 */
[----:B------:R-:W-:Y:S02]  /*c7c0*/  @!P0 IADD3.X R59, R48, R59, R45, P2, P3 ;  /* 0x0000003b303b8210 */ /* 0x000fe400017e642d */
[----:B--2---:R-:W-:-:S04]  /*c7d0*/  @!P1 IADD3 R60, P2, P3, R44, R60, R49 ;  /* 0x0000003c2c3c9210 */ /* 0x004fc80007b5e031 */
[----:B------:R-:W-:Y:S02]  /*c7e0*/  @!P1 IADD3.X R61, R110, R61, R48, P2, P3 ;  /* 0x0000003d6e3d9210 */ /* 0x000fe400017e6430 */
[----:B------:R-:W0:Y:S04]  /*c7f0*/  @!P0 LDS.128 R48, [R113+0x29400] ;  /* 0x0294000071308984 */ /* 0x000e280000000c00 */
[----:B0-----:R2:W-:Y:S04]  /*c800*/  @!P0 STG.E.128 desc[UR42][R58.64], R48 ;  /* 0x000000303a008986 */ /* 0x0015e8000c101d2a */
[----:B------:R2:W-:Y:S02]  /*c810*/  @!P1 STG.E.128 desc[UR42][R60.64], R52 ;  /* 0x000000343c009986 */ /* 0x0005e4000c101d2a */
.L_x_419:
[----:B------:R-:W-:Y:S05]  /*c820*/  BSYNC B1 ;  /* 0x0000000000017941 */ /* 0x000fea0003800000 */
.L_x_418:
[----:B--2---:R-:W-:Y:S01]  /*c830*/  IADD3 R48, R23, 0x40, RZ ;  /* 0x0000004017307810 */ /* 0x004fe20007ffe0ff */
[----:B------:R-:W-:Y:S03]  /*c840*/  BSSY B1, `(.L_x_420) ;  /* 0x000000f000017945 */ /* 0x000fe60003800000 */
[----:B------:R-:W-:-:S13]  /*c850*/  ISETP.GE.AND P2, PT, R48, R117, PT ;  /* 0x000000753000720c */ /* 0x000fda0003f46270 */
[----:B------:R-:W-:Y:S05]  /*c860*/  @P2 BRA `(.L_x_421) ;  /* 0x0000000000302947 */ /* 0x000fea0003800000 */
[----:B0-----:R-:W0:Y:S01]  /*c870*/  @!P0 LDC.64 R58, c[0x0][0x2e8] ;  /* 0x0000ba00ff3a8b82 */ /* 0x001e220000000a00 */
[----:B------:R-:W-:Y:S01]  /*c880*/  LEA R49, P2, R104, R56, 0x6 ;  /* 0x0000003868317211 */ /* 0x000fe200078430ff */
        /* <DEDUP_REMOVED lines=10> */
.L_x_421:
[----:B------:R-:W-:Y:S05]  /*c930*/  BSYNC B1 ;  /* 0x0000000000017941 */ /* 0x000fea0003800000 */
.L_x_420:
[----:B--2---:R-:W-:-:S05]  /*c940*/  VIADD R48, R23, 0x60 ;  /* 0x0000006017307836 */ /* 0x004fca0000000000 */
[----:B------:R-:W-:-:S13]  /*c950*/  ISETP.GE.AND P2, PT, R48, R117, PT ;  /* 0x000000753000720c */ /* 0x000fda0003f46270 */
[----:B------:R-:W-:Y:S05]  /*c960*/  @P2 BRA `(.L_x_389) ;  /* 0x0000000000402947 */ /* 0x000fea0003800000 */
[----:B------:R-:W2:Y:S01]  /*c970*/  LDC.64 R50, c[0x0][0x300] ;  /* 0x0000c000ff327b82 */ /* 0x000ea20000000a00 */
[----:B0-----:R-:W-:Y:S01]  /*c980*/  IMAD.MOV.U32 R58, RZ, RZ, R56 ;  /* 0x000000ffff3a7224 */ /* 0x001fe200078e0038 */
[----:B------:R-:W-:Y:S01]  /*c990*/  @!P1 LDS.128 R52, [R113+0x2f400] ;  /* 0x02f4000071349984 */ /* 0x000fe20000000c00 */
[----:B------:R-:W-:-:S05]  /*c9a0*/  IMAD.MOV.U32 R59, RZ, RZ, R62 ;  /* 0x000000ffff3b7224 */ /* 0x000fca00078e003e */
[----:B------:R-:W0:Y:S01]  /*c9b0*/  @!P0 LDC.64 R48, c[0x0][0x2e8] ;  /* 0x0000ba00ff308b82 */ /* 0x000e220000000a00 */
[----:B--2---:R-:W-:-:S04]  /*c9c0*/  IMAD.WIDE.U32 R58, R50, 0x60, R58 ;  /* 0x00000060323a7825 */ /* 0x004fc800078e003a */
[----:B------:R-:W-:Y:S01]  /*c9d0*/  IMAD R51, R51, 0x60, RZ ;  /* 0x0000006033337824 */ /* 0x000fe200078e02ff */
[----:B0-----:R-:W-:-:S04]  /*c9e0*/  @!P0 IADD3 R56, P2, P3, R58, R48, R40 ;  /* 0x000000303a388210 */ /* 0x001fc80007b5e028 */
[----:B------:R-:W-:-:S04]  /*c9f0*/  IADD3 R50, R59, R51, RZ ;  /* 0x000000333b327210 */ /* 0x000fc80007ffe0ff */
[----:B------:R-:W-:Y:S02]  /*ca00*/  @!P0 IADD3.X R57, R50, R49, R45, P2, P3 ;  /* 0x0000003132398210 */ /* 0x000fe400017e642d */
[----:B------:R-:W0:Y:S02]  /*ca10*/  @!P1 LDC.64 R48, c[0x0][0x2e8] ;  /* 0x0000ba00ff309b82 */ /* 0x000e240000000a00 */
[----:B0-----:R-:W-:-:S04]  /*ca20*/  @!P1 IADD3 R58, P2, P3, R44, R48, R58 ;  /* 0x000000302c3a9210 */ /* 0x001fc80007b5e03a */
[----:B------:R-:W-:Y:S02]  /*ca30*/  @!P1 IADD3.X R59, R110, R49, R50, P2, P3 ;  /* 0x000000316e3b9210 */ /* 0x000fe400017e6432 */
[----:B------:R-:W0:Y:S04]  /*ca40*/  @!P0 LDS.128 R48, [R113+0x2b400] ;  /* 0x02b4000071308984 */ /* 0x000e280000000c00 */
[----:B0-----:R2:W-:Y:S04]  /*ca50*/  @!P0 STG.E.128 desc[UR42][R56.64], R48 ;  /* 0x0000003038008986 */ /* 0x0015e8000c101d2a */
[----:B------:R2:W-:Y:S02]  /*ca60*/  @!P1 STG.E.128 desc[UR42][R58.64], R52 ;  /* 0x000000343a009986 */ /* 0x0005e4000c101d2a */
.L_x_389:
[----:B------:R-:W-:Y:S05]  /*ca70*/  BSYNC B0 ;  /* 0x0000000000007941 */ /* 0x000fea0003800000 */
.L_x_351:
[----:B0-234-:R-:W0:Y:S01]  /*ca80*/  S2R R48, SR_TID.X ;  /* 0x0000000000307919 */ /* 0x01de220000002100 */
[----:B------:R-:W-:Y:S01]  /*ca90*/  @!PT LDS RZ, [RZ] ;  /* 0x00000000fffff984 */ /* 0x000fe20000000800 */
[----:B------:R-:W-:Y:S01]  /*caa0*/  @!PT LDS RZ, [RZ] ;  /* 0x00000000fffff984 */ /* 0x000fe20000000800 */
[----:B------:R-:W-:Y:S01]  /*cab0*/  @!PT LDS RZ, [RZ] ;  /* 0x00000000fffff984 */ /* 0x000fe20000000800 */
[----:B------:R-:W-:Y:S01]  /*cac0*/  @!PT LDS RZ, [RZ] ;  /* 0x00000000fffff984 */ /* 0x000fe20000000800 */
[----:B------:R2:W-:Y:S06]  /*cad0*/  MEMBAR.ALL.CTA ;  /* 0x0000000000007992 */ /* 0x0005ec0000008000 */
[----:B--2---:R-:W2:Y:S01]  /*cae0*/  FENCE.VIEW.ASYNC.S ;  /* 0x00000000000073c6 */ /* 0x004ea20000000000 */
[----:B------:R-:W-:Y:S05]  /*caf0*/  WARPSYNC.ALL ;  /* 0x0000000000007948 */ /* 0x000fea0003800000 */
[----:B------:R-:W-:Y:S01]  /*cb00*/  BSSY B0, `(.L_x_422) ;  /* 0x0000009000007945 */ /* 0x000fe20003800000 */
[----:B0-----:R-:W-:Y:S01]  /*cb10*/  LOP3.LUT R48, R48, 0x7f, RZ, 0xc0, !PT ;  /* 0x0000007f30307812 */ /* 0x001fe200078ec0ff */
[----:B--2---:R0:W-:Y:S03]  /*cb20*/  BAR.SYNC.DEFER_BLOCKING R124, 0x80 ;  /* 0x0002007c0000751d */ /* 0x0041e60000010000 */
[----:B------:R-:W-:-:S13]  /*cb30*/  ISETP.NE.AND P2, PT, R48, RZ, PT ;  /* 0x000000ff3000720c */ /* 0x000fda0003f45270 */
[----:B------:R-:W-:-:S05]  /*cb40*/  @!P2 VIADD R48, R112, 0x388a0 ;  /* 0x000388a07030a836 */ /* 0x000fca0000000000 */
[----:B------:R-:W-:-:S04]  /*cb50*/  @!P2 PRMT R48, RZ, 0x654, R48 ;  /* 0x00000654ff30a816 */ /* 0x000fc80000000030 */
[----:B------:R0:W-:Y:S01]  /*cb60*/  @!P2 SYNCS.ARRIVE.TRANS64.RED.A1T0 RZ, [R48+URZ], RZ ;  /* 0x000000ff30ffa9a7 */ /* 0x0001e2000810043f */
[----:B------:R-:W-:Y:S05]  /*cb70*/  @!P5 BRA `(.L_x_423) ;  /* 0x000000000004d947 */ /* 0x000fea0003800000 */
[----:B------:R-:W-:Y:S01]  /*cb80*/  BPT.TRAP 0x1 ;  /* 0x000000040000795c */ /* 0x000fe20000300000 */
.L_x_423:
[----:B------:R-:W-:Y:S05]  /*cb90*/  BSYNC B0 ;  /* 0x0000000000007941 */ /* 0x000fea0003800000 */
.L_x_422:
[----:B------:R-:W2:Y:S01]  /*cba0*/  SYNCS.PHASECHK.TRANS64.TRYWAIT P3, [R112+URZ+0x388b0], R127 ;  /* 0x0388b07f700075a7 */ /* 0x000ea2000806017f */
[----:B------:R-:W-:Y:S01]  /*cbb0*/  ULDC UR38, c[0x0][0x2f4] ;  /* 0x0000bd0000267ab9 */ /* 0x000fe20000000800 */
[----:B------:R-:W-:Y:S01]  /*cbc0*/  ULDC.64 UR44, c[0x0][0x328] ;  /* 0x0000ca00002c7ab9 */ /* 0x000fe20000000a00 */
[----:B------:R-:W-:Y:S01]  /*cbd0*/  ULDC.64 UR40, c[0x0][0x318] ;  /* 0x0000c60000287ab9 */ /* 0x000fe20000000a00 */
[----:B------:R-:W-:Y:S01]  /*cbe0*/  BSSY B0, `(.L_x_424) ;  /* 0x0000003000007945 */ /* 0x000fe20003800000 */
[----:B------:R-:W-:-:S03]  /*cbf0*/  IMAD.WIDE R52, R26, 0x80, R88 ;  /* 0x000000801a347825 */ /* 0x000fc600078e0258 */
[----:B--2---:R-:W-:Y:S05]  /*cc00*/  @!P3 BRA `(.L_x_425) ;  /* 0x000001f00074b947 */ /* 0x004fea0003800000 */
.L_x_674:
[----:B------:R-:W-:Y:S05]  /*cc10*/  BSYNC B0 ;  /* 0x0000000000007941 */ /* 0x000fea0003800000 */
.L_x_424:
[----:B------:R-:W-:Y:S01]  /*cc20*/  ISETP.GE.AND P3, PT, R23, R117, PT ;  /* 0x000000751700720c */ /* 0x000fe20003f66270 */
[----:B------:R-:W-:-:S12]  /*cc30*/  BSSY B0, `(.L_x_426) ;  /* 0x000000f000007945 */ /* 0x000fd80003800000 */
[----:B------:R-:W-:Y:S05]  /*cc40*/  @P3 BRA `(.L_x_427) ;  /* 0x0000000000343947 */ /* 0x000fea0003800000 */
[----:B0-----:R-:W-:Y:S02]  /*cc50*/  IMAD.MOV.U32 R48, RZ, RZ, R100 ;  /* 0x000000ffff307224 */ /* 0x001fe400078e0064 */
[----:B------:R-:W-:Y:S02]  /*cc60*/  IMAD.MOV.U32 R49, RZ, RZ, R111 ;  /* 0x000000ffff317224 */ /* 0x000fe400078e006f */
[----:B------:R-:W-:Y:S02]  /*cc70*/  IMAD R51, R53, UR44, RZ ;  /* 0x0000002c35337c24 */ /* 0x000fe4000f8e02ff */
[----:B------:R-:W-:-:S04]  /*cc80*/  IMAD.WIDE.U32 R48, R52, UR44, R48 ;  /* 0x0000002c34307c25 */ /* 0x000fc8000f8e0030 */
[----:B------:R-:W-:Y:S01]  /*cc90*/  IMAD R51, R52, UR45, R51 ;  /* 0x0000002d34337c24 */ /* 0x000fe2000f8e0233 */
[----:B------:R-:W-:-:S04]  /*cca0*/  IADD3 R54, P3, R48, UR40, RZ ;  /* 0x0000002830367c10 */ /* 0x000fc8000ff7e0ff */
[----:B------:R-:W-:Y:S02]  /*ccb0*/  IADD3.X R55, R49, UR41, R51, P3, !PT ;  /* 0x0000002931377c10 */ /* 0x000fe40009ffe433 */
[----:B------:R-:W-:-:S13]  /*ccc0*/  ISETP.GE.AND P3, PT, R16, UR38, PT ;  /* 0x0000002610007c0c */ /* 0x000fda000bf66270 */
[----:B------:R-:W0:Y:S04]  /*ccd0*/  @!P3 LDS.128 R48, [R113+0x10400] ;  /* 0x010400007130b984 */ /* 0x000e280000000c00 */
[----:B0-----:R-:W-:Y:S01]  /*cce0*/  @!P3 STG.E.128 desc[UR42][R54.64], R48 ;  /* 0x000000303600b986 */ /* 0x001fe2000c101d2a */
[----:B------:R-:W-:-:S13]  /*ccf0*/  ISETP.GE.AND P3, PT, R5, UR38, PT ;  /* 0x0000002605007c0c */ /* 0x000fda000bf66270 */
[----:B------:R-:W0:Y:S04]  /*cd00*/  @!P3 LDS.128 R48, [R113+0x14400] ;  /* 0x014400007130b984 */ /* 0x000e280000000c00 */
[----:B0-----:R3:W-:Y:S02]  /*cd10*/  @!P3 STG.E.128 desc[UR42][R54.64+0x80], R48 ;  /* 0x000080303600b986 */ /* 0x0017e4000c101d2a */
.L_x_427:
[----:B------:R-:W-:Y:S05]  /*cd20*/  BSYNC B0 ;  /* 0x0000000000007941 */ /* 0x000fea0003800000 */
.L_x_426:
[----:B0--3--:R-:W-:Y:S01]  /*cd30*/  VIADD R48, R23, 0x20 ;  /* 0x0000002017307836 */ /* 0x009fe20000000000 */
[----:B------:R-:W-:Y:S04]  /*cd40*/  BSSY B0, `(.L_x_428) ;  /* 0x0000012000007945 */ /* 0x000fe80003800000 */
[----:B------:R-:W-:-:S13]  /*cd50*/  ISETP.GE.AND P3, PT, R48, R117, PT ;  /* 0x000000753000720c */ /* 0x000fda0003f66270 */
[----:B------:R-:W-:Y:S05]  /*cd60*/  @P3 BRA `(.L_x_429) ;  /* 0x00000000003c3947 */ /* 0x000fea0003800000 */
[----:B------:R-:W-:Y:S01]  /*cd70*/  IADD3 R51, P3, R52, 0x20, RZ ;  /* 0x0000002034337810 */ /* 0x000fe20007f7e0ff */
[----:B------:R-:W-:Y:S02]  /*cd80*/  IMAD.MOV.U32 R48, RZ, RZ, R100 ;  /* 0x000000ffff307224 */ /* 0x000fe400078e0064 */
[----:B------:R-:W-:Y:S01]  /*cd90*/  IMAD.MOV.U32 R49, RZ, RZ, R111 ;  /* 0x000000ffff317224 */ /* 0x000fe200078e006f */
[----:B------:R-:W-:Y:S01]  /*cda0*/  IADD3.X R50, RZ, R53, RZ, P3, !PT ;  /* 0x00000035ff327210 */ /* 0x000fe20001ffe4ff */
[----:B------:R-:W-:-:S04]  /*cdb0*/  IMAD.WIDE.U32 R48, R51, UR44, R48 ;  /* 0x0000002c33307c25 */ /* 0x000fc8000f8e0030 */
[----:B------:R-:W-:Y:S01]  /*cdc0*/  IMAD R50, R50, UR44, RZ ;  /* 0x0000002c32327c24 */ /* 0x000fe2000f8e02ff */
[----:B------:R-:W-:-:S03]  /*cdd0*/  IADD3 R54, P3, R48, UR40, RZ ;  /* 0x0000002830367c10 */ /* 0x000fc6000ff7e0ff */
[----:B------:R-:W-:-:S05]  /*cde0*/  IMAD R51, R51, UR45, R50 ;  /* 0x0000002d33337c24 */ /* 0x000fca000f8e0232 */
[----:B------:R-:W-:Y:S02]  /*cdf0*/  IADD3.X R55, R49, UR41, R51, P3, !PT ;  /* 0x0000002931377c10 */ /* 0x000fe40009ffe433 */
[----:B------:R-:W-:-:S13]  /*ce00*/  ISETP.GE.AND P3, PT, R16, UR38, PT ;  /* 0x0000002610007c0c */ /* 0x000fda000bf66270 */
[----:B------:R-:W0:Y:S04]  /*ce10*/  @!P3 LDS.128 R48, [R113+0x11400] ;  /* 0x011400007130b984 */ /* 0x000e280000000c00 */
[----:B0-----:R-:W-:Y:S01]  /*ce20*/  @!P3 STG.E.128 desc[UR42][R54.64], R48 ;  /* 0x000000303600b986 */ /* 0x001fe2000c101d2a */
[----:B------:R-:W-:-:S13]  /*ce30*/  ISETP.GE.AND P3, PT, R5, UR38, PT ;  /* 0x0000002605007c0c */ /* 0x000fda000bf66270 */
[----:B------:R-:W0:Y:S04]  /*ce40*/  @!P3 LDS.128 R48, [R113+0x15400] ;  /* 0x015400007130b984 */ /* 0x000e280000000c00 */
[----:B0-----:R0:W-:Y:S02]  /*ce50*/  @!P3 STG.E.128 desc[UR42][R54.64+0x80], R48 ;  /* 0x000080303600b986 */ /* 0x0011e4000c101d2a */
.L_x_429:
[----:B------:R-:W-:Y:S05]  /*ce60*/  BSYNC B0 ;  /* 0x0000000000007941 */ /* 0x000fea0003800000 */
.L_x_428:
[----:B0-----:R-:W-:Y:S01]  /*ce70*/  VIADD R48, R23, 0x40 ;  /* 0x0000004017307836 */ /* 0x001fe20000000000 */
[----:B------:R-:W-:Y:S04]  /*ce80*/  BSSY B0, `(.L_x_430) ;  /* 0x0000012000007945 */ /* 0x000fe80003800000 */
[----:B------:R-:W-:-:S13]  /*ce90*/  ISETP.GE.AND P3, PT, R48, R117, PT ;  /* 0x000000753000720c */ /* 0x000fda0003f66270 */
[----:B------:R-:W-:Y:S05]  /*cea0*/  @P3 BRA `(.L_x_431) ;  /* 0x00000000003c3947 */ /* 0x000fea0003800000 */
[----:B------:R-:W-:Y:S01]  /*ceb0*/  IADD3 R51, P3, R52, 0x40, RZ ;  /* 0x0000004034337810 */ /* 0x000fe20007f7e0ff */
[----:B------:R-:W-:Y:S01]  /*cec0*/  IMAD.MOV.U32 R49, RZ, RZ, R111 ;  /* 0x000000ffff317224 */ /* 0x000fe200078e006f */
[----:B------:R-:W-:-:S03]  /*ced0*/  MOV R48, R100 ;  /* 0x0000006400307202 */ /* 0x000fc60000000f00 */
[----:B------:R-:W-:Y:S02]  /*cee0*/  IMAD.X R50, RZ, RZ, R53, P3 ;  /* 0x000000ffff327224 */ /* 0x000fe400018e0635 */
        /* <DEDUP_REMOVED lines=11> */
.L_x_431:
[----:B------:R-:W-:Y:S05]  /*cfa0*/  BSYNC B0 ;  /* 0x0000000000007941 */ /* 0x000fea0003800000 */
.L_x_430:
        /* <DEDUP_REMOVED lines=9> */
[----:B------:R-:W-:-:S04]  /*d040*/  IMAD R52, R52, UR44, RZ ;  /* 0x0000002c34347c24 */ /* 0x000fc8000f8e02ff */
        /* <DEDUP_REMOVED lines=9> */
.L_x_433:
[----:B------:R-:W-:Y:S05]  /*d0e0*/  BSYNC B0 ;  /* 0x0000000000007941 */ /* 0x000fea0003800000 */
.L_x_432:
[----:B0-----:R-:W3:Y:S01]  /*d0f0*/  LDL R48, [R1+0x10] ;  /* 0x0000100001307983 */ /* 0x001ee20000100800 */
[----:B-12---:R-:W-:Y:S02]  /*d100*/  @!P2 VIADD R112, R112, 0x388c0 ;  /* 0x000388c07070a836 */ /* 0x006fe40000000000 */
[----:B------:R-:W-:Y:S01]  /*d110*/  VIADD R232, R232, 0x1 ;  /* 0x00000001e8e87836 */ /* 0x000fe20000000000 */
[----:B------:R-:W-:Y:S01]  /*d120*/  @!PT LDS RZ, [RZ] ;  /* 0x00000000fffff984 */ /* 0x000fe20000000800 */
[----:B------:R-:W-:Y:S01]  /*d130*/  @!PT LDS RZ, [RZ] ;  /* 0x00000000fffff984 */ /* 0x000fe20000000800 */
[----:B------:R-:W-:Y:S01]  /*d140*/  @!PT LDS RZ, [RZ] ;  /* 0x00000000fffff984 */ /* 0x000fe20000000800 */
[----:B------:R-:W-:Y:S01]  /*d150*/  @!PT LDS RZ, [RZ] ;  /* 0x00000000fffff984 */ /* 0x000fe20000000800 */
[----:B------:R0:W-:Y:S06]  /*d160*/  MEMBAR.ALL.CTA ;  /* 0x0000000000007992 */ /* 0x0001ec0000008000 */
[----:B0-----:R-:W0:Y:S01]  /*d170*/  FENCE.VIEW.ASYNC.S ;  /* 0x00000000000073c6 */ /* 0x001e220000000000 */
[----:B------:R-:W-:Y:S01]  /*d180*/  @!P2 PRMT R112, RZ, 0x654, R112 ;  /* 0x00000654ff70a816 */ /* 0x000fe20000000070 */
[----:B0-----:R0:W-:Y:S06]  /*d190*/  BAR.SYNC.DEFER_BLOCKING R124, 0x80 ;  /* 0x0002007c0000751d */ /* 0x0011ec0000010000 */
[----:B------:R0:W-:Y:S01]  /*d1a0*/  @!P2 SYNCS.ARRIVE.TRANS64.RED.A1T0 RZ, [R112+URZ], RZ ;  /* 0x000000ff70ffa9a7 */ /* 0x0001e2000810043f */
[----:B------:R-:W-:-:S04]  /*d1b0*/  ISETP.NE.AND P2, PT, R232, 0x2, PT ;  /* 0x00000002e800780c */ /* 0x000fc80003f45270 */
[----:B------:R-:W-:Y:S02]  /*d1c0*/  SEL R49, RZ, 0x1, P2 ;  /* 0x00000001ff317807 */ /* 0x000fe40001000000 */
[----:B------:R-:W-:Y:S02]  /*d1d0*/  SEL R232, R232, RZ, P2 ;  /* 0x000000ffe8e87207 */ /* 0x000fe40001000000 */
[----:B------:R-:W-:Y:S02]  /*d1e0*/  LOP3.LUT R234, R234, R49, RZ, 0x3c, !PT ;  /* 0x00000031eaea7212 */ /* 0x000fe400078e3cff */
[----:B---3--:R-:W-:-:S13]  /*d1f0*/  LOP3.LUT P3, RZ, R48, 0x4, RZ, 0xc0, !PT ;  /* 0x0000000430ff7812 */ /* 0x008fda000786c0ff */
[----:B0-----:R-:W-:Y:S05]  /*d200*/  @P3 BRA `(.L_x_434) ;  /* 0xffffff5c00e83947 */ /* 0x001fea000383ffff */
[----:B------:R-:W0:Y:S01]  /*d210*/  S2R R48, SR_TID.X ;  /* 0x0000000000307919 */ /* 0x000e220000002100 */
[----:B------:R-:W-:Y:S02]  /*d220*/  PLOP3.LUT P0, PT, PT, PT, PT, 0x8, 0x0 ;  /* 0x000000000000781c */ /* 0x000fe40003f0e170 */
[----:B0-----:R-:W-:-:S04]  /*d230*/  SHF.R.U32.HI R48, RZ, 0x7, R48 ;  /* 0x00000007ff307819 */ /* 0x001fc80000011630 */
[----:B------:R-:W-:-:S13]  /*d240*/  ISETP.NE.AND P3, PT, R48, 0x1, PT ;  /* 0x000000013000780c */ /* 0x000fda0003f65270 */
[----:B------:R-:W-:Y:S06]  /*d250*/  @!P3 BAR.ARV 0x9, 0x100 ;  /* 0x024400000000bb1d */ /* 0x000fec0000002000 */
.L_x_346:
[----:B------:R-:W-:Y:S01]  /*d260*/  IMAD.MOV.U32 R3, RZ, RZ, RZ ;  /* 0x000000ffff037224 */ /* 0x000fe200078e00ff */
[----:B------:R-:W-:Y:S06]  /*d270*/  @P0 BRA `(.L_x_435) ;  /* 0x00000000000c0947 */ /* 0x000fec0003800000 */
[----:B------:R-:W1:Y:S01]  /*d280*/  FENCE.VIEW.ASYNC.G ;  /* 0x00000000000073c6 */ /* 0x000e620000000100 */
[----:B------:R-:W-:Y:S05]  /*d290*/  WARPSYNC.ALL ;  /* 0x0000000000007948 */ /* 0x000fea0003800000 */
[----:B-1----:R-:W-:Y:S06]  /*d2a0*/  BAR.ARV 0xc, 0x180 ;  /* 0x0306000000007b1d */ /* 0x002fec0000002000 */
.L_x_435:
[----:B------:R-:W2:Y:S01]  /*d2b0*/  LDL R0, [R1+0x10] ;  /* 0x0000100001007983 */ /* 0x000ea20000100800 */
[----:B------:R-:W-:Y:S01]  /*d2c0*/  BSSY B0, `(.L_x_436) ;  /* 0x0000021000007945 */ /* 0x000fe20003800000 */
[----:B--2---:R-:W-:-:S13]  /*d2d0*/  LOP3.LUT P0, RZ, R0, 0x10, RZ, 0xc0, !PT ;  /* 0x0000001000ff7812 */ /* 0x004fda000780c0ff */
[----:B------:R-:W-:Y:S05]  /*d2e0*/  @!P0 BRA `(.L_x_437) ;  /* 0x0000000000788947 */ /* 0x000fea0003800000 */
[----:B------:R-:W2:Y:S01]  /*d2f0*/  LDL R0, [R1+0x70] ;  /* 0x0000700001007983 */ /* 0x000ea20000100800 */
[----:B------:R-:W-:Y:S01]  /*d300*/  ULDC UR4, c[0x0][0x9f0] ;  /* 0x00027c0000047ab9 */ /* 0x000fe20000000800 */
[----:B--2---:R-:W-:-:S04]  /*d310*/  ISETP.NE.AND P0, PT, R0, RZ, PT ;  /* 0x000000ff0000720c */ /* 0x004fc80003f05270 */
[----:B------:R-:W-:-:S04]  /*d320*/  SEL R9, R0, UR4, P0 ;  /* 0x0000000400097c07 */ /* 0x000fc80008000000 */
        /* <DEDUP_REMOVED lines=11> */
[----:B0-----:R-:W-:Y:S01]  /*d3e0*/  IMAD.MOV.U32 R2, RZ, RZ, RZ ;  /* 0x000000ffff027224 */ /* 0x001fe200078e00ff */
[----:B-1----:R-:W-:-:S05]  /*d3f0*/  IADD3 R6, RZ, -R3, RZ ;  /* 0x80000003ff067210 */ /* 0x002fca0007ffe0ff */
[----:B------:R-:W-:-:S04]  /*d400*/  IMAD R7, R6, R5, RZ ;  /* 0x0000000506077224 */ /* 0x000fc800078e02ff */
[----:B------:R-:W-:-:S04]  /*d410*/  IMAD.HI.U32 R3, R3, R7, R2 ;  /* 0x0000000703037227 */ /* 0x000fc800078e0002 */
[----:B------:R-:W-:Y:S02]  /*d420*/  IMAD.MOV.U32 R2, RZ, RZ, R8 ;  /* 0x000000ffff027224 */ /* 0x000fe400078e0008 */
[----:B------:R-:W-:-:S04]  /*d430*/  IMAD.HI.U32 R3, R3, R4, RZ ;  /* 0x0000000403037227 */ /* 0x000fc800078e00ff */
[----:B------:R-:W-:-:S05]  /*d440*/  IMAD R2, R3, R2, R4 ;  /* 0x0000000203027224 */ /* 0x000fca00078e0204 */
[----:B------:R-:W-:-:S13]  /*d450*/  ISETP.GT.U32.AND P1, PT, R5, R2, PT ;  /* 0x000000020500720c */ /* 0x000fda0003f24070 */
[----:B------:R-:W-:Y:S01]  /*d460*/  @!P1 IMAD.IADD R2, R2, 0x1, -R5 ;  /* 0x0000000102029824 */ /* 0x000fe200078e0a05 */
[----:B------:R-:W-:Y:S02]  /*d470*/  @!P1 IADD3 R3, R3, 0x1, RZ ;  /* 0x0000000103039810 */ /* 0x000fe40007ffe0ff */
[----:B------:R-:W-:Y:S02]  /*d480*/  ISETP.NE.AND P1, PT, R9, RZ, PT ;  /* 0x000000ff0900720c */ /* 0x000fe40003f25270 */
[----:B------:R-:W-:-:S13]  /*d490*/  ISETP.GE.U32.AND P0, PT, R2, R5, PT ;  /* 0x000000050200720c */ /* 0x000fda0003f06070 */
[----:B------:R-:W-:-:S04]  /*d4a0*/  @P0 VIADD R3, R3, 0x1 ;  /* 0x0000000103030836 */ /* 0x000fc80000000000 */
[----:B------:R-:W-:Y:S01]  /*d4b0*/  @!P2 IMAD.MOV R3, RZ, RZ, -R3 ;  /* 0x000000ffff03a224 */ /* 0x000fe200078e0a03 */
[----:B------:R-:W-:-:S07]  /*d4c0*/  @!P1 LOP3.LUT R3, RZ, R9, RZ, 0x33, !PT ;  /* 0x00000009ff039212 */ /* 0x000fce00078e33ff */
.L_x_437:
[----:B------:R-:W-:Y:S05]  /*d4d0*/  BSYNC B0 ;  /* 0x0000000000007941 */ /* 0x000fea0003800000 */
.L_x_436:
[----:B------:R-:W2:Y:S01]  /*d4e0*/  LDL R0, [R1+0x8c] ;  /* 0x00008c0001007983 */ /* 0x000ea20000100800 */
[----:B------:R-:W-:Y:S02]  /*d4f0*/  PLOP3.LUT P0, PT, PT, PT, PT, 0x80, 0x0 ;  /* 0x000000000000781c */ /* 0x000fe40003f0f070 */
[----:B------:R-:W-:Y:S01]  /*d500*/  CS2R R172, SRZ ;  /* 0x0000000000ac7805 */ /* 0x000fe2000001ff00 */
[----:B0-----:R-:W-:Y:S01]  /*d510*/  IMAD.MOV.U32 R5, RZ, RZ, RZ ;  /* 0x000000ffff057224 */ /* 0x001fe200078e00ff */
[----:B------:R-:W-:Y:S02]  /*d520*/  CS2R R146, SRZ ;  /* 0x0000000000927805 */ /* 0x000fe4000001ff00 */
[----:B------:R-:W-:Y:S02]  /*d530*/  CS2R R64, SRZ ;  /* 0x0000000000407805 */ /* 0x000fe4000001ff00 */
[----:B------:R-:W-:Y:S02]  /*d540*/  CS2R R6, SRZ ;  /* 0x0000000000067805 */ /* 0x000fe4000001ff00 */
[----:B------:R-:W-:-:S02]  /*d550*/  MOV R2, RZ ;  /* 0x000000ff00027202 */ /* 0x000fc40000000f00 */
[----:B------:R-:W-:Y:S02]  /*d560*/  CS2R R120, SRZ ;  /* 0x0000000000787805 */ /* 0x000fe4000001ff00 */
[----:B------:R-:W-:Y:S02]  /*d570*/  CS2R R158, SRZ ;  /* 0x00000000009e7805 */ /* 0x000fe4000001ff00 */
[----:B------:R-:W-:Y:S01]  /*d580*/  CS2R R36, SRZ ;  /* 0x0000000000247805 */ /* 0x000fe2000001ff00 */
[----:B------:R-:W-:Y:S01]  /*d590*/  IMAD.MOV.U32 R9, RZ, RZ, RZ ;  /* 0x000000ffff097224 */ /* 0x000fe200078e00ff */
[----:B------:R-:W-:Y:S02]  /*d5a0*/  CS2R R124, SRZ ;  /* 0x00000000007c7805 */ /* 0x000fe4000001ff00 */
[----:B------:R-:W-:Y:S02]  /*d5b0*/  CS2R R10, SRZ ;  /* 0x00000000000a7805 */ /* 0x000fe4000001ff00 */
[----:B------:R-:W-:-:S02]  /*d5c0*/  CS2R R128, SRZ ;  /* 0x0000000000807805 */ /* 0x000fc4000001ff00 */
[----:B------:R-:W-:Y:S02]  /*d5d0*/  CS2R R160, SRZ ;  /* 0x0000000000a07805 */ /* 0x000fe4000001ff00 */
[----:B------:R-:W-:Y:S01]  /*d5e0*/  CS2R R44, SRZ ;  /* 0x00000000002c7805 */ /* 0x000fe2000001ff00 */
[----:B------:R-:W-:Y:S01]  /*d5f0*/  IMAD.MOV.U32 R21, RZ, RZ, RZ ;  /* 0x000000ffff157224 */ /* 0x000fe200078e00ff */
[----:B------:R-:W-:Y:S01]  /*d600*/  CS2R R132, SRZ ;  /* 0x0000000000847805 */ /* 0x000fe2000001ff00 */
[----:B------:R-:W-:Y:S01]  /*d610*/  IMAD.MOV.U32 R153, RZ, RZ, RZ ;  /* 0x000000ffff997224 */ /* 0x000fe200078e00ff */
[----:B------:R-:W-:Y:S01]  /*d620*/  CS2R R136, SRZ ;  /* 0x0000000000887805 */ /* 0x000fe2000001ff00 */
[----:B------:R-:W-:Y:S01]  /*d630*/  IMAD.MOV.U32 R25, RZ, RZ, RZ ;  /* 0x000000ffff197224 */ /* 0x000fe200078e00ff */
        /* <DEDUP_REMOVED lines=42> */
[----:B------:R-:W-:Y:S02]  /*d8e0*/  MOV R127, RZ ;  /* 0x000000ff007f7202 */ /* 0x000fe40000000f00 */
[----:B------:R-:W-:-:S02]  /*d8f0*/  CS2R R134, SRZ ;  /* 0x0000000000867805 */ /* 0x000fc4000001ff00 */
[----:B------:R-:W-:Y:S02]  /*d900*/  CS2R R130, SRZ ;  /* 0x0000000000827805 */ /* 0x000fe4000001ff00 */
[----:B------:R-:W-:Y:S02]  /*d910*/  CS2R R142, SRZ ;  /* 0x00000000008e7805 */ /* 0x000fe4000001ff00 */
[----:B------:R-:W-:Y:S02]  /*d920*/  CS2R R138, SRZ ;  /* 0x00000000008a7805 */ /* 0x000fe4000001ff00 */
[----:B------:R-:W-:Y:S01]  /*d930*/  CS2R R150, SRZ ;  /* 0x0000000000967805 */ /* 0x000fe2000001ff00 */
[----:B--2---:R-:W-:Y:S02]  /*d940*/  IMAD R4, R0, R3, RZ ;  /* 0x0000000300047224 */ /* 0x004fe400078e02ff */
[----:B------:R-:W-:-:S03]  /*d950*/  IMAD.MOV.U32 R0, RZ, RZ, RZ ;  /* 0x000000ffff007224 */ /* 0x000fc600078e00ff */
[----:B------:R0:W-:Y:S01]  /*d960*/  STL [R1+0x14], R4 ;  /* 0x0000140401007387 */ /* 0x0001e20000100800 */
[----:B------:R-:W-:-:S04]  /*d970*/  VIADDMNMX R118, R4, R3, R118, PT ;  /* 0x0000000304767246 */ /* 0x000fc80003800176 */
[----:B------:R-:W-:-:S13]  /*d980*/  ISETP.GT.AND P1, PT, R118, R4, PT ;  /* 0x000000047600720c */ /* 0x000fda0003f24270 */
[----:B0-----:R-:W-:Y:S05]  /*d990*/  @!P1 BRA `(.L_x_438) ;  /* 0x000000e800e89947 */ /* 0x001fea0003800000 */
[----:B------:R-:W0:Y:S01]  /*d9a0*/  S2R R4, SR_TID.X ;  /* 0x0000000000047919 */ /* 0x000e220000002100 */
[----:B------:R-:W-:Y:S01]  /*d9b0*/  UMOV UR4, 0xffffffff ;  /* 0xffffffff00047882 */ /* 0x000fe20000000000 */
[----:B------:R-:W-:Y:S02]  /*d9c0*/  VIADD R0, R22, 0x20400 ;  /* 0x0002040016007836 */ /* 0x000fe40000000000 */
[----:B0-----:R-:W-:-:S05]  /*d9d0*/  VIADD R28, R4, 0xffffff80 ;  /* 0xffffff80041c7836 */ /* 0x001fca0000000000 */
[----:B------:R-:W-:-:S04]  /*d9e0*/  SHF.R.S32.HI R32, RZ, 0x1f, R28 ;  /* 0x0000001fff207819 */ /* 0x000fc8000001141c */
[----:B------:R-:W-:-:S04]  /*d9f0*/  LEA.HI R13, R32, R28, RZ, 0x7 ;  /* 0x0000001c200d7211 */ /* 0x000fc800078f38ff */
[----:B------:R-:W-:Y:S01]  /*da00*/  SHF.R.S32.HI R13, RZ, 0x7, R13 ;  /* 0x00000007ff0d7819 */ /* 0x000fe2000001140d */
[----:B------:R-:W-:Y:S06]  /*da10*/  BRA.DIV UR4, `(.L_x_439) ;  /* 0x000001e604047947 */ /* 0x000fec000b800000 */
[----:B------:R-:W0:Y:S04]  /*da20*/  SHFL.IDX PT, R2, R13, RZ, 0x1f ;  /* 0x00001fff0d027589 */ /* 0x000e2800000e0000 */
[----:B0-----:R0:W-:Y:S02]  /*da30*/  STL [R1+0x30], R2 ;  /* 0x0000300201007387 */ /* 0x0011e40000100800 */
.L_x_677:
[----:B------:R-:W0:Y:S01]  /*da40*/  LDL R3, [R1+0x30] ;  /* 0x0000300001037983 */ /* 0x000e220000100800 */
[----:B------:R-:W-:Y:S01]  /*da50*/  LOP3.LUT P0, RZ, R0, 0x3ff, RZ, 0xc0, !PT ;  /* 0x000003ff00ff7812 */ /* 0x000fe2000780c0ff */
[----:B------:R-:W-:Y:S03]  /*da60*/  BSSY B6, `(.L_x_440) ;  /* 0x0000019000067945 */ /* 0x000fe60003800000 */
[----:B------:R-:W-:Y:S02]  /*da70*/  P2R R26, PR, RZ, 0x1 ;  /* 0x00000001ff1a7803 */ /* 0x000fe40000000000 */
[----:B0-----:R-:W-:-:S04]  /*da80*/  LEA.HI R2, R3, R3, RZ, 0x1 ;  /* 0x0000000303027211 */ /* 0x001fc800078f08ff */
[----:B------:R-:W-:-:S05]  /*da90*/  LOP3.LUT R2, R2, 0x1e, RZ, 0xc0, !PT ;  /* 0x0000001e02027812 */ /* 0x000fca00078ec0ff */
[----:B------:R-:W-:-:S04]  /*daa0*/  IMAD.IADD R3, R3, 0x1, -R2 ;  /* 0x0000000103037824 */ /* 0x000fc800078e0a02 */
[----:B------:R-:W-:-:S05]  /*dab0*/  IMAD R3, R3, 0x2000, R0 ;  /* 0x0000200003037824 */ /* 0x000fca00078e0200 */
[----:B------:R-:W-:-:S04]  /*dac0*/  SHF.R.U32.HI R3, RZ, 0x4, R3 ;  /* 0x00000004ff037819 */ /* 0x000fc80000011603 */
[----:B------:R-:W-:Y:S01]  /*dad0*/  LOP3.LUT R25, R3, 0x3fff, RZ, 0xc0, !PT ;  /* 0x00003fff03197812 */ /* 0x000fe200078ec0ff */
[----:B------:R-:W-:Y:S06]  /*dae0*/  @!P0 BRA `(.L_x_441) ;  /* 0x0000000000408947 */ /* 0x000fec0003800000 */
[----:B------:R-:W-:Y:S01]  /*daf0*/  MOV R2, 0x0 ;  /* 0x0000000000027802 */ /* 0x000fe20000000f00 */
[----:B------:R-:W-:Y:S01]  /*db00*/  ULDC.64 UR4, c[0x4][0x1c8] ;  /* 0x0100720000047ab9 */ /* 0x000fe20000000a00 */
[----:B------:R-:W-:Y:S01]  /*db10*/  ULDC.64 UR6, c[0x4][0x1d0] ;  /* 0x0100740000067ab9 */ /* 0x000fe20000000a00 */
[----:B------:R-:W-:Y:S01]  /*db20*/  MOV R4, UR4 ;  /* 0x0000000400047c02 */ /* 0x000fe20008000f00 */
[----:B------:R-:W-:Y:S01]  /*db30*/  IMAD.U32 R5, RZ, RZ, UR5 ;  /* 0x00000005ff057e24 */ /* 0x000fe2000f8e00ff */
[----:B------:R-:W-:Y:S01]  /*db40*/  ULDC.64 UR4, c[0x4][0x98] ;  /* 0x0100260000047ab9 */ /* 0x000fe20000000a00 */
[----:B------:R-:W0:Y:S01]  /*db50*/  LDC.64 R2, c[0x4][R2] ;  /* 0x0100000002027b82 */ /* 0x000e220000000a00 */
[----:B------:R-:W-:Y:S01]  /*db60*/  IMAD.U32 R6, RZ, RZ, UR6 ;  /* 0x00000006ff067e24 */ /* 0x000fe2000f8e00ff */
[----:B------:R-:W-:Y:S01]  /*db70*/  MOV R11, UR5 ;  /* 0x00000005000b7c02 */ /* 0x000fe20008000f00 */
[----:B------:R-:W-:Y:S02]  /*db80*/  IMAD.U32 R7, RZ, RZ, UR7 ;  /* 0x00000007ff077e24 */ /* 0x000fe4000f8e00ff */
[----:B------:R-:W-:-:S02]  /*db90*/  IMAD.U32 R10, RZ, RZ, UR4 ;  /* 0x00000004ff0a7e24 */ /* 0x000fc4000f8e00ff */
[----:B------:R-:W-:Y:S02]  /*dba0*/  IMAD.MOV.U32 R8, RZ, RZ, 0x70 ;  /* 0x00000070ff087424 */ /* 0x000fe400078e00ff */
[----:B------:R-:W-:Y:S02]  /*dbb0*/  IMAD.MOV.U32 R12, RZ, RZ, 0x1 ;  /* 0x00000001ff0c7424 */ /* 0x000fe400078e00ff */
[----:B------:R-:W-:-:S07]  /*dbc0*/  IMAD.MOV.U32 R13, RZ, RZ, RZ ;  /* 0x000000ffff0d7224 */ /* 0x000fce00078e00ff */
[----:B------:R-:W-:-:S07]  /*dbd0*/  LEPC R20, `(.L_x_441) ;  /* 0x000000001014794e */ /* 0x000fce0000000000 */
[----:B01---5:R-:W-:Y:S05]  /*dbe0*/  CALL.ABS.NOINC R2 ;  /* 0x0000000002007343 */ /* 0x023fea0003c00000 */
.L_x_441:
[----:B------:R-:W-:Y:S05]  /*dbf0*/  BSYNC B6 ;  /* 0x0000000000067941 */ /* 0x000fea0003800000 */
.L_x_440:
[----:B------:R-:W2:Y:S01]  /*dc00*/  LDL R27, [R1+0x7c] ;  /* 0x00007c00011b7983 */ /* 0x000ea20000100800 */
[----:B------:R-:W-:Y:S01]  /*dc10*/  ULDC.64 UR4, c[0x0][0x990] ;  /* 0x0002640000047ab9 */ /* 0x000fe20000000a00 */
[----:B------:R-:W-:Y:S02]  /*dc20*/  ULDC.64 UR6, c[0x0][0x998] ;  /* 0x0002660000067ab9 */ /* 0x000fe40000000a00 */
[----:B------:R-:W3:Y:S04]  /*dc30*/  LDL R21, [R1+0x6c] ;  /* 0x00006c0001157983 */ /* 0x000ee80000100800 */
[----:B------:R-:W4:Y:S01]  /*dc40*/  LDL R20, [R1+0x50] ;  /* 0x0000500001147983 */ /* 0x000f220000100800 */
[----:B------:R-:W-:Y:S02]  /*dc50*/  ISETP.NE.U32.AND P0, PT, RZ, UR4, PT ;  /* 0x00000004ff007c0c */ /* 0x000fe4000bf05070 */
[----:B------:R-:W-:-:S02]  /*dc60*/  ISETP.NE.U32.AND P1, PT, RZ, UR6, PT ;  /* 0x00000006ff007c0c */ /* 0x000fc4000bf25070 */
[----:B------:R-:W-:Y:S02]  /*dc70*/  ISETP.NE.AND.EX P0, PT, RZ, UR5, PT, P0 ;  /* 0x00000005ff007c0c */ /* 0x000fe4000bf05300 */
[----:B------:R-:W-:-:S11]  /*dc80*/  ISETP.NE.AND.EX P1, PT, RZ, UR7, PT, P1 ;  /* 0x00000007ff007c0c */ /* 0x000fd6000bf25310 */
[----:B------:R-:W2:Y:S08]  /*dc90*/  @P0 LDC.64 R6, c[0x0][0x9a8] ;  /* 0x00026a00ff060b82 */ /* 0x000eb00000000a00 */
[----:B------:R-:W0:Y:S08]  /*dca0*/  @P1 LDC.64 R8, c[0x0][0x9b8] ;  /* 0x00026e00ff081b82 */ /* 0x000e300000000a00 */
[----:B------:R-:W4:Y:S08]  /*dcb0*/  @P0 LDC.64 R4, c[0x0][0x9b0] ;  /* 0x00026c00ff040b82 */ /* 0x000f300000000a00 */
[----:B------:R-:W1:Y:S01]  /*dcc0*/  @P1 LDC.64 R2, c[0x0][0x9c0] ;  /* 0x00027000ff021b82 */ /* 0x000e620000000a00 */
[----:B--2---:R-:W-:-:S02]  /*dcd0*/  @P0 IMAD R0, R27, R6, RZ ;  /* 0x000000061b000224 */ /* 0x004fc400078e02ff */
[----:B0-----:R-:W-:Y:S02]  /*dce0*/  @P1 IMAD R10, R27, R8, RZ ;  /* 0x000000081b0a1224 */ /* 0x001fe400078e02ff */
[C---:B---3--:R-:W-:Y:S02]  /*dcf0*/  @P0 IMAD R11, R21.reuse, R7, R0 ;  /* 0x00000007150b0224 */ /* 0x048fe400078e0200 */
[C---:B------:R-:W-:Y:S02]  /*dd00*/  @P1 IMAD R13, R21.reuse, R9, R10 ;  /* 0x00000009150d1224 */ /* 0x040fe400078e020a */
[----:B------:R-:W-:-:S04]  /*dd10*/  @P0 IMAD.WIDE.U32 R6, R21, R6, RZ ;  /* 0x0000000615060225 */ /* 0x000fc800078e00ff */
[----:B------:R-:W-:-:S04]  /*dd20*/  @P1 IMAD.WIDE.U32 R8, R21, R8, RZ ;  /* 0x0000000815081225 */ /* 0x000fc800078e00ff */
[----:B------:R-:W-:Y:S01]  /*dd30*/  @P0 IMAD.IADD R7, R7, 0x1, R11 ;  /* 0x0000000107070824 */ /* 0x000fe200078e020b */
[----:B------:R-:W-:Y:S01]  /*dd40*/  @P1 IADD3 R9, R9, R13, RZ ;  /* 0x0000000d09091210 */ /* 0x000fe20007ffe0ff */
[----:B------:R-:W-:Y:S02]  /*dd50*/  IMAD.MOV.U32 R0, RZ, RZ, 0x3f800000 ;  /* 0x3f800000ff007424 */ /* 0x000fe400078e00ff */
[----:B----4-:R-:W-:-:S04]  /*dd60*/  @P0 IMAD.WIDE.U32 R6, R20, R4, R6 ;  /* 0x0000000414060225 */ /* 0x010fc800078e0006 */
[----:B-1----:R-:W-:Y:S01]  /*dd70*/  @P1 IMAD.WIDE.U32 R8, R20, R2, R8 ;  /* 0x0000000214081225 */ /* 0x002fe200078e0008 */
[----:B------:R-:W-:Y:S01]  /*dd80*/  @P0 LEA R2, P2, R6, UR4, 0x2 ;  /* 0x0000000406020c11 */ /* 0x000fe2000f8410ff */
[----:B------:R-:W-:Y:S02]  /*dd90*/  ULDC UR4, c[0x0][0x3f4] ;  /* 0x0000fd0000047ab9 */ /* 0x000fe40000000800 */
[----:B------:R-:W-:Y:S01]  /*dda0*/  @P0 IMAD R7, R20, R5, R7 ;  /* 0x0000000514070224 */ /* 0x000fe200078e0207 */
[----:B------:R-:W-:Y:S01]  /*ddb0*/  @P1 LEA R4, P3, R8, UR6, 0x2 ;  /* 0x0000000608041c11 */ /* 0x000fe2000f8610ff */
[----:B------:R-:W-:-:S03]  /*ddc0*/  @P1 IMAD R5, R20, R3, R9 ;  /* 0x0000000314051224 */ /* 0x000fc600078e0209 */
[----:B------:R-:W-:Y:S01]  /*ddd0*/  @P0 LEA.HI.X R3, R6, UR5, R7, 0x2, P2 ;  /* 0x0000000506030c11 */ /* 0x000fe200090f1407 */
[----:B------:R-:W-:Y:S01]  /*dde0*/  IMAD.MOV.U32 R7, RZ, RZ, 0x3f800000 ;  /* 0x3f800000ff077424 */ /* 0x000fe200078e00ff */
[----:B------:R-:W-:-:S05]  /*ddf0*/  @P1 LEA.HI.X R5, R8, UR7, R5, 0x2, P3 ;  /* 0x0000000708051c11 */ /* 0x000fca00098f1405 */
[----:B------:R-:W2:Y:S04]  /*de00*/  @P0 LDG.E R7, desc[UR42][R2.64] ;  /* 0x0000002a02070981 */ /* 0x000ea8000c1e1900 */
[----:B------:R-:W2:Y:S01]  /*de10*/  @P1 LDG.E R0, desc[UR42][R4.64] ;  /* 0x0000002a04001981 */ /* 0x000ea2000c1e1900 */
[----:B------:R-:W-:Y:S01]  /*de20*/  ISETP.LT.AND P0, PT, RZ, UR4, PT ;  /* 0x00000004ff007c0c */ /* 0x000fe2000bf01270 */
[----:B------:R-:W-:Y:S01]  /*de30*/  ULDC UR4, c[0x0][0x9d8] ;  /* 0x0002760000047ab9 */ /* 0x000fe20000000800 */
[----:B--2---:R-:W-:-:S04]  /*de40*/  FMUL.FTZ R0, R7, R0 ;  /* 0x0000000007007220 */ /* 0x004fc80000410000 */
[----:B------:R-:W-:-:S07]  /*de50*/  FMUL.FTZ R2, R0, UR4 ;  /* 0x0000000400027c20 */ /* 0x000fce0008410000 */
[----:B------:R-:W-:Y:S05]  /*de60*/  @P0 BRA `(.L_x_442) ;  /* 0x0000000000400947 */ /* 0x000fea0003800000 */
[----:B------:R-:W-:-:S04]  /*de70*/  ULEA.HI UR4, UR39, UR39, URZ, 0x1 ;  /* 0x0000002727047291 */ /* 0x000fc8000f8f083f */
[----:B------:R-:W-:-:S04]  /*de80*/  ULOP3.LUT UR4, UR4, 0xfffffffe, URZ, 0xc0, !UPT ;  /* 0xfffffffe04047892 */ /* 0x000fc8000f8ec03f */
[----:B------:R-:W-:-:S06]  /*de90*/  UIADD3 UR4, UR39, -UR4, URZ ;  /* 0x8000000427047290 */ /* 0x000fcc000fffe03f */
[----:B------:R-:W-:-:S05]  /*dea0*/  IMAD.U32 R3, RZ, RZ, UR4 ;  /* 0x00000004ff037e24 */ /* 0x000fca000f8e00ff */
[----:B------:R-:W-:-:S04]  /*deb0*/  SHF.L.U32 R3, R3, 0x1f, RZ ;  /* 0x0000001f03037819 */ /* 0x000fc800000006ff */
[----:B------:R0:W1:Y:S03]  /*dec0*/  SYNCS.PHASECHK.TRANS64.TRYWAIT P0, [R22+URZ+0x38800], R3 ;  /* 0x03880003160075a7 */ /* 0x000066000800017f */
[----:B-1----:R-:W-:Y:S05]  /*ded0*/  @!P0 NANOSLEEP.SYNCS 0x989680 ;  /* 0x009896800000895d */ /* 0x002fea0003900000 */
[----:B------:R-:W1:Y:S01]  /*dee0*/  @!P0 SYNCS.PHASECHK.TRANS64 P0, [R22+URZ+0x38800], R3 ;  /* 0x03880003160085a7 */ /* 0x000e62000800007f */
[----:B------:R-:W-:Y:S04]  /*def0*/  BSSY B0, `(.L_x_443) ;  /* 0x0000006000007945 */ /* 0x000fe80003800000 */
[----:B-1----:R-:W-:Y:S05]  /*df00*/  @P0 BRA `(.L_x_444) ;  /* 0x0000000000100947 */ /* 0x002fea0003800000 */
.L_x_445:
[----:B-1----:R1:W2:Y:S02]  /*df10*/  SYNCS.PHASECHK.TRANS64.TRYWAIT P0, [R22+URZ+0x38800], R3 ;  /* 0x03880003160075a7 */ /* 0x0022a4000800017f */
[----:B--2---:R-:W-:Y:S05]  /*df20*/  @!P0 NANOSLEEP.SYNCS 0x989680 ;  /* 0x009896800000895d */ /* 0x004fea0003900000 */
[----:B------:R-:W2:Y:S02]  /*df30*/  @!P0 SYNCS.PHASECHK.TRANS64 P0, [R22+URZ+0x38800], R3 ;  /* 0x03880003160085a7 */ /* 0x000ea4000800007f */
[----:B--2---:R-:W-:Y:S05]  /*df40*/  @!P0 BRA `(.L_x_445) ;  /* 0xfffffffc00f08947 */ /* 0x004fea000383ffff */
.L_x_444:
[----:B------:R-:W-:Y:S05]  /*df50*/  BSYNC B0 ;  /* 0x0000000000007941 */ /* 0x000fea0003800000 */
.L_x_443:
[----:B------:R-:W-:Y:S05]  /*df60*/  BRA `(.L_x_446) ;  /* 0x0000007000b07947 */ /* 0x000fea0003800000 */
.L_x_442:
[----:B------:R-:W-:Y:S01]  /*df70*/  ISETP.NE.AND P0, PT, R26, RZ, PT ;  /* 0x000000ff1a00720c */ /* 0x000fe20003f05270 */
[----:B------:R-:W0:Y:S01]  /*df80*/  LDC.64 R30, c[0x0][0x400] ;  /* 0x00010000ff1e7b82 */ /* 0x000e220000000a00 */
[----:B-----5:R-:W-:Y:S01]  /*df90*/  SHF.R.S32.HI R0, RZ, 0x1f, R24 ;  /* 0x0000001fff007819 */ /* 0x020fe20000011418 */
[----:B------:R-:W-:Y:S01]  /*dfa0*/  ULDC.64 UR6, c[0x0][0x408] ;  /* 0x0001020000067ab9 */ /* 0x000fe20000000a00 */
[----:B------:R-:W-:Y:S01]  /*dfb0*/  ULDC.64 UR4, c[0x0][0x3f8] ;  /* 0x0000fe0000047ab9 */ /* 0x000fe20000000a00 */
[----:B------:R-:W-:Y:S02]  /*dfc0*/  BSSY B6, `(.L_x_447) ;  /* 0x000001b000067945 */ /* 0x000fe40003800000 */
[C---:B------:R-:W-:Y:S02]  /*dfd0*/  IMAD R5, R0.reuse, UR6, RZ ;  /* 0x0000000600057c24 */ /* 0x040fe4000f8e02ff */
[----:B------:R-:W1:Y:S01]  /*dfe0*/  LDC.64 R26, c[0x0][0x3e8] ;  /* 0x0000fa00ff1a7b82 */ /* 0x000e620000000a00 */
[----:B------:R-:W-:-:S02]  /*dff0*/  IMAD R3, R0, UR4, RZ ;  /* 0x0000000400037c24 */ /* 0x000fc4000f8e02ff */
[C---:B------:R-:W-:Y:S02]  /*e000*/  IMAD R5, R24.reuse, UR7, R5 ;  /* 0x0000000718057c24 */ /* 0x040fe4000f8e0205 */
[C---:B------:R-:W-:Y:S02]  /*e010*/  IMAD R3, R24.reuse, UR5, R3 ;  /* 0x0000000518037c24 */ /* 0x040fe4000f8e0203 */
[----:B0-----:R-:W-:-:S05]  /*e020*/  IMAD.WIDE.U32 R30, R24, UR6, R30 ;  /* 0x00000006181e7c25 */ /* 0x001fca000f8e001e */
[----:B------:R-:W-:Y:S01]  /*e030*/  IADD3 R33, R5, R31, RZ ;  /* 0x0000001f05217210 */ /* 0x000fe20007ffe0ff */
[----:B-1----:R-:W-:-:S04]  /*e040*/  IMAD.WIDE.U32 R26, R24, UR4, R26 ;  /* 0x00000004181a7c25 */ /* 0x002fc8000f8e001a */
[----:B------:R-:W-:Y:S01]  /*e050*/  IMAD.IADD R24, R3, 0x1, R27 ;  /* 0x0000000103187824 */ /* 0x000fe200078e021b */
[----:B------:R-:W-:Y:S06]  /*e060*/  @!P0 BRA `(.L_x_448) ;  /* 0x0000000000408947 */ /* 0x000fec0003800000 */
[----:B------:R-:W-:Y:S01]  /*e070*/  MOV R14, 0x0 ;  /* 0x00000000000e7802 */ /* 0x000fe20000000f00 */
[----:B------:R-:W-:Y:S01]  /*e080*/  ULDC.64 UR4, c[0x4][0x1c8] ;  /* 0x0100720000047ab9 */ /* 0x000fe20000000a00 */
[----:B------:R-:W-:Y:S01]  /*e090*/  ULDC.64 UR6, c[0x4][0x1d0] ;  /* 0x0100740000067ab9 */ /* 0x000fe20000000a00 */
[----:B------:R-:W-:Y:S02]  /*e0a0*/  IMAD.U32 R4, RZ, RZ, UR4 ;  /* 0x00000004ff047e24 */ /* 0x000fe4000f8e00ff */
[----:B------:R-:W-:Y:S01]  /*e0b0*/  IMAD.U32 R5, RZ, RZ, UR5 ;  /* 0x00000005ff057e24 */ /* 0x000fe2000f8e00ff */
[----:B------:R-:W0:Y:S01]  /*e0c0*/  LDC.64 R14, c[0x4][R14] ;  /* 0x010000000e0e7b82 */ /* 0x000e220000000a00 */
[----:B------:R-:W-:Y:S01]  /*e0d0*/  ULDC.64 UR4, c[0x4][0x138] ;  /* 0x01004e0000047ab9 */ /* 0x000fe20000000a00 */
[----:B------:R-:W-:Y:S01]  /*e0e0*/  IMAD.U32 R6, RZ, RZ, UR6 ;  /* 0x00000006ff067e24 */ /* 0x000fe2000f8e00ff */
[----:B------:R-:W-:Y:S01]  /*e0f0*/  MOV R10, UR4 ;  /* 0x00000004000a7c02 */ /* 0x000fe20008000f00 */
[----:B------:R-:W-:-:S02]  /*e100*/  IMAD.U32 R7, RZ, RZ, UR7 ;  /* 0x00000007ff077e24 */ /* 0x000fc4000f8e00ff */
[----:B------:R-:W-:Y:S02]  /*e110*/  IMAD.U32 R11, RZ, RZ, UR5 ;  /* 0x00000005ff0b7e24 */ /* 0x000fe4000f8e00ff */
[----:B------:R-:W-:Y:S02]  /*e120*/  IMAD.MOV.U32 R8, RZ, RZ, 0x70 ;  /* 0x00000070ff087424 */ /* 0x000fe400078e00ff */
[----:B------:R-:W-:Y:S02]  /*e130*/  IMAD.MOV.U32 R12, RZ, RZ, 0x1 ;  /* 0x00000001ff0c7424 */ /* 0x000fe400078e00ff */
[----:B------:R-:W-:-:S07]  /*e140*/  IMAD.MOV.U32 R13, RZ, RZ, RZ ;  /* 0x000000ffff0d7224 */ /* 0x000fce00078e00ff */
[----:B------:R-:W-:-:S07]  /*e150*/  LEPC R20, `(.L_x_448) ;  /* 0x000000001014794e */ /* 0x000fce0000000000 */
[----:B0-----:R-:W-:Y:S05]  /*e160*/  CALL.ABS.NOINC R14 ;  /* 0x000000000e007343 */ /* 0x001fea0003c00000 */
.L_x_448:
[----:B------:R-:W-:Y:S05]  /*e170*/  BSYNC B6 ;  /* 0x0000000000067941 */ /* 0x000fea0003800000 */
.L_x_447:
[----:B------:R-:W-:Y:S01]  /*e180*/  ULDC.U8 UR4, c[0x0][0x410] ;  /* 0x0001040000047ab9 */ /* 0x000fe20000000000 */
[----:B------:R-:W-:Y:S01]  /*e190*/  BSSY B0, `(.L_x_449) ;  /* 0x0000701000007945 */ /* 0x000fe20003800000 */
[----:B------:R-:W-:Y:S02]  /*e1a0*/  ISETP.NE.AND P0, PT, RZ, UR4, PT ;  /* 0x00000004ff007c0c */ /* 0x000fe4000bf05270 */
[----:B------:R-:W-:-:S11]  /*e1b0*/  LEA R0, R29, R23, 0x7 ;  /* 0x000000171d007211 */ /* 0x000fd600078e38ff */
[----:B------:R-:W-:Y:S05]  /*e1c0*/  @!P0 BRA `(.L_x_450) ;  /* 0x00000034009c8947 */ /* 0x000fea0003800000 */
[----:B------:R-:W-:-:S03]  /*e1d0*/  UMOV UR4, 0xffffffff ;  /* 0xffffffff00047882 */ /* 0x000fc60000000000 */
[----:B------:R-:W-:Y:S05]  /*e1e0*/  BRA.DIV UR4, `(.L_x_451) ;  /* 0x000001de04387947 */ /* 0x000fea000b800000 */
[----:B------:R-:W0:Y:S04]  /*e1f0*/  SHFL.IDX PT, R26, R26, RZ, 0x181f ;  /* 0x00181fff1a1a7589 */ /* 0x000e2800000e0000 */
[----:B------:R1:W2:Y:S04]  /*e200*/  SHFL.IDX PT, R20, R30, RZ, 0x181f ;  /* 0x00181fff1e147589 */ /* 0x0002a800000e0000 */
[----:B------:R1:W3:Y:S04]  /*e210*/  SHFL.IDX PT, R3, R24, RZ, 0x181f ;  /* 0x00181fff18037589 */ /* 0x0002e800000e0000 */
[----:B------:R1:W4:Y:S02]  /*e220*/  SHFL.IDX PT, R27, R33, RZ, 0x181f ;  /* 0x00181fff211b7589 */ /* 0x00032400000e0000 */
.L_x_683:
[----:B------:R-:W-:Y:S01]  /*e230*/  ULDC UR4, c[0x0][0x448] ;  /* 0x0001120000047ab9 */ /* 0x000fe20000000800 */
[----:B------:R-:W-:Y:S01]  /*e240*/  BSSY B1, `(.L_x_452) ;  /* 0x000001a000017945 */ /* 0x000fe20003800000 */
[----:B------:R-:W-:Y:S01]  /*e250*/  IMAD R119, R119, UR4, RZ ;  /* 0x0000000477777c24 */ /* 0x000fe2000f8e02ff */
[----:B------:R-:W-:Y:S02]  /*e260*/  CS2R R4, SRZ ;  /* 0x0000000000047805 */ /* 0x000fe4000001ff00 */
[----:B------:R-:W-:Y:S02]  /*e270*/  CS2R R6, SRZ ;  /* 0x0000000000067805 */ /* 0x000fe4000001ff00 */
[----:B------:R-:W-:Y:S02]  /*e280*/  CS2R R8, SRZ ;  /* 0x0000000000087805 */ /* 0x000fe4000001ff00 */
[----:B------:R-:W-:Y:S02]  /*e290*/  CS2R R10, SRZ ;  /* 0x00000000000a7805 */ /* 0x000fe4000001ff00 */
[----:B------:R-:W-:-:S13]  /*e2a0*/  ISETP.GE.AND P0, PT, R0, R119, PT ;  /* 0x000000770000720c */ /* 0x000fda0003f06270 */
[----:B------:R-:W-:Y:S05]  /*e2b0*/  @P0 BRA `(.L_x_453) ;  /* 0x0000000000480947 */ /* 0x000fea0003800000 */
[----:B------:R-:W-:Y:S01]  /*e2c0*/  ULDC UR4, c[0x0][0x3f4] ;  /* 0x0000fd0000047ab9 */ /* 0x000fe20000000800 */
[----:B------:R-:W-:Y:S02]  /*e2d0*/  SHF.R.S32.HI R0, RZ, 0x1f, R233 ;  /* 0x0000001fff007819 */ /* 0x000fe400000114e9 */
[----:B------:R-:W-:Y:S02]  /*e2e0*/  ISETP.GE.AND P4, PT, R18, UR4, PT ;  /* 0x0000000412007c0c */ /* 0x000fe4000bf86270 */
[----:B------:R-:W-:-:S11]  /*e2f0*/  ISETP.GE.AND P5, PT, R233, UR4, PT ;  /* 0x00000004e9007c0c */ /* 0x000fd6000bfa6270 */
[C---:B0-----:R-:W-:Y:S02]  /*e300*/  @!P4 IADD3 R4, P0, R18.reuse, R26, RZ ;  /* 0x0000001a1204c210 */ /* 0x041fe40007f1e0ff */
[----:B--2---:R-:W-:Y:S02]  /*e310*/  @!P4 IADD3 R14, P1, R18, R20, RZ ;  /* 0x00000014120ec210 */ /* 0x004fe40007f3e0ff */
[----:B------:R-:W-:Y:S01]  /*e320*/  @!P5 IADD3 R12, P2, R233, R26, RZ ;  /* 0x0000001ae90cd210 */ /* 0x000fe20007f5e0ff */
[--C-:B---3--:R-:W-:Y:S01]  /*e330*/  @!P4 IMAD.X R5, R3, 0x1, R19.reuse, P0 ;  /* 0x000000010305c824 */ /* 0x108fe200000e0613 */
[----:B------:R-:W-:Y:S02]  /*e340*/  @!P5 IADD3 R20, P3, R233, R20, RZ ;  /* 0x00000014e914d210 */ /* 0x000fe40007f7e0ff */
[----:B------:R-:W-:Y:S01]  /*e350*/  CS2R R8, SRZ ;  /* 0x0000000000087805 */ /* 0x000fe2000001ff00 */
[----:B----4-:R-:W-:Y:S01]  /*e360*/  @!P4 IMAD.X R15, R27, 0x1, R19, P1 ;  /* 0x000000011b0fc824 */ /* 0x010fe200008e0613 */
[----:B------:R0:W5:Y:S01]  /*e370*/  @!P4 LD.E.64 R6, desc[UR42][R4.64] ;  /* 0x0000002a0406c980 */ /* 0x000162000c101b00 */
[----:B------:R-:W-:-:S02]  /*e380*/  @!P5 IMAD.X R13, R3, 0x1, R0, P2 ;  /* 0x00000001030dd824 */ /* 0x000fc400010e0600 */
[----:B------:R-:W-:Y:S01]  /*e390*/  @!P5 IMAD.X R21, R27, 0x1, R0, P3 ;  /* 0x000000011b15d824 */ /* 0x000fe200018e0600 */
[----:B------:R2:W5:Y:S04]  /*e3a0*/  @!P4 LD.E.64 R10, desc[UR42][R14.64] ;  /* 0x0000002a0e0ac980 */ /* 0x000568000c101b00 */
[----:B------:R2:W5:Y:S01]  /*e3b0*/  @!P5 LD.E.64 R8, desc[UR42][R20.64] ;  /* 0x0000002a1408d980 */ /* 0x000562000c101b00 */
[----:B0-----:R-:W-:-:S06]  /*e3c0*/  CS2R R4, SRZ ;  /* 0x0000000000047805 */ /* 0x001fcc000001ff00 */
[----:B------:R2:W5:Y:S02]  /*e3d0*/  @!P5 LD.E.64 R4, desc[UR42][R12.64] ;  /* 0x0000002a0c04d980 */ /* 0x000564000c101b00 */
.L_x_453:
[----:B------:R-:W-:Y:S05]  /*e3e0*/  BSYNC B1 ;  /* 0x0000000000017941 */ /* 0x000fea0003800000 */
.L_x_452:
[----:B------:R-:W-:Y:S01]  /*e3f0*/  ULEA.HI UR4, UR39, UR39, URZ, 0x1 ;  /* 0x0000002727047291 */ /* 0x000fe2000f8f083f */
[----:B-----5:R-:W-:Y:S01]  /*e400*/  SHF.R.U32.HI R0, RZ, 0x8, R6 ;  /* 0x00000008ff007819 */ /* 0x020fe20000011606 */
[----:B0-----:R-:W-:Y:S01]  /*e410*/  IMAD R26, R29, -0x80, R119 ;  /* 0xffffff801d1a7824 */ /* 0x001fe200078e0277 */
[----:B--2---:R-:W-:Y:S01]  /*e420*/  SHF.R.U32.HI R15, RZ, 0x8, R7 ;  /* 0x00000008ff0f7819 */ /* 0x004fe20000011607 */
[----:B------:R-:W-:Y:S01]  /*e430*/  ULOP3.LUT UR4, UR4, 0xfffffffe, URZ, 0xc0, !UPT ;  /* 0xfffffffe04047892 */ /* 0x000fe2000f8ec03f */
[----:B---3--:R-:W-:Y:S01]  /*e440*/  LOP3.LUT R3, R6, 0xff, RZ, 0xc0, !PT ;  /* 0x000000ff06037812 */ /* 0x008fe200078ec0ff */
[----:B------:R-:W-:Y:S01]  /*e450*/  BSSY B1, `(.L_x_454) ;  /* 0x000003b000017945 */ /* 0x000fe20003800000 */
[----:B------:R-:W-:Y:S01]  /*e460*/  LOP3.LUT R0, R0, 0xff, RZ, 0xc0, !PT ;  /* 0x000000ff00007812 */ /* 0x000fe200078ec0ff */
[----:B------:R-:W-:Y:S01]  /*e470*/  UIADD3 UR4, UR39, -UR4, URZ ;  /* 0x8000000427047290 */ /* 0x000fe2000fffe03f */
[----:B------:R-:W-:Y:S02]  /*e480*/  LOP3.LUT R12, R7, 0xff, RZ, 0xc0, !PT ;  /* 0x000000ff070c7812 */ /* 0x000fe400078ec0ff */
[----:B------:R-:W-:-:S02]  /*e490*/  LOP3.LUT R15, R15, 0xff, RZ, 0xc0, !PT ;  /* 0x000000ff0f0f7812 */ /* 0x000fc400078ec0ff */
[----:B------:R-:W-:Y:S02]  /*e4a0*/  PRMT R13, R0, 0x7604, R3 ;  /* 0x00007604000d7816 */ /* 0x000fe40000000003 */
[----:B------:R-:W-:Y:S02]  /*e4b0*/  MOV R35, UR4 ;  /* 0x0000000400237c02 */ /* 0x000fe40008000f00 */
[----:B------:R-:W-:Y:S02]  /*e4c0*/  SHF.R.U32.HI R0, RZ, 0x8, R4 ;  /* 0x00000008ff007819 */ /* 0x000fe40000011604 */
[----:B------:R-:W-:Y:S02]  /*e4d0*/  SHF.L.U32 R35, R35, 0x1f, RZ ;  /* 0x0000001f23237819 */ /* 0x000fe400000006ff */
[----:B------:R-:W-:Y:S02]  /*e4e0*/  PRMT R12, R15, 0x7604, R12 ;  /* 0x000076040f0c7816 */ /* 0x000fe4000000000c */
[----:B------:R-:W0:Y:S01]  /*e4f0*/  SYNCS.PHASECHK.TRANS64.TRYWAIT P0, [R22+URZ+0x38800], R35 ;  /* 0x03880023160075a7 */ /* 0x000e22000800017f */
[----:B------:R-:W-:-:S02]  /*e500*/  LOP3.LUT R14, R4, 0xff, RZ, 0xc0, !PT ;  /* 0x000000ff040e7812 */ /* 0x000fc400078ec0ff */
[----:B------:R-:W-:Y:S02]  /*e510*/  SHF.R.U32.HI R3, RZ, 0x8, R10 ;  /* 0x00000008ff037819 */ /* 0x000fe4000001160a */
[----:B------:R-:W-:Y:S02]  /*e520*/  LOP3.LUT R15, R0, 0xff, RZ, 0xc0, !PT ;  /* 0x000000ff000f7812 */ /* 0x000fe400078ec0ff */
[----:B------:R-:W-:Y:S02]  /*e530*/  SHF.R.U32.HI R21, RZ, 0x8, R5 ;  /* 0x00000008ff157819 */ /* 0x000fe40000011605 */
[----:B-1----:R-:W-:Y:S02]  /*e540*/  LOP3.LUT R24, R10, 0xff, RZ, 0xc0, !PT ;  /* 0x000000ff0a187812 */ /* 0x002fe400078ec0ff */
[----:B------:R-:W-:Y:S02]  /*e550*/  LOP3.LUT R3, R3, 0xff, RZ, 0xc0, !PT ;  /* 0x000000ff03037812 */ /* 0x000fe400078ec0ff */
[----:B------:R-:W-:-:S02]  /*e560*/  PRMT R15, R15, 0x7604, R14 ;  /* 0x000076040f0f7816 */ /* 0x000fc4000000000e */
[----:B------:R-:W-:Y:S02]  /*e570*/  LOP3.LUT R20, R5, 0xff, RZ, 0xc0, !PT ;  /* 0x000000ff05147812 */ /* 0x000fe400078ec0ff */
[----:B------:R-:W-:Y:S02]  /*e580*/  LOP3.LUT R21, R21, 0xff, RZ, 0xc0, !PT ;  /* 0x000000ff15157812 */ /* 0x000fe400078ec0ff */
[----:B------:R-:W-:Y:S02]  /*e590*/  SHF.R.U32.HI R14, RZ, 0x8, R11 ;  /* 0x00000008ff0e7819 */ /* 0x000fe4000001160b */
[----:B------:R-:W-:Y:S02]  /*e5a0*/  SHF.R.U32.HI R0, RZ, 0x8, R8 ;  /* 0x00000008ff007819 */ /* 0x000fe40000011608 */
[----:B------:R-:W-:Y:S02]  /*e5b0*/  SHF.R.U32.HI R29, RZ, 0x8, R9 ;  /* 0x00000008ff1d7819 */ /* 0x000fe40000011609 */
[----:B----4-:R-:W-:-:S02]  /*e5c0*/  PRMT R27, R3, 0x7604, R24 ;  /* 0x00007604031b7816 */ /* 0x010fc40000000018 */
[----:B------:R-:W-:Y:S02]  /*e5d0*/  PRMT R20, R21, 0x7604, R20 ;  /* 0x0000760415147816 */ /* 0x000fe40000000014 */
[----:B------:R-:W-:Y:S02]  /*e5e0*/  LOP3.LUT R3, R11, 0xff, RZ, 0xc0, !PT ;  /* 0x000000ff0b037812 */ /* 0x000fe400078ec0ff */
[----:B------:R-:W-:Y:S02]  /*e5f0*/  LOP3.LUT R14, R14, 0xff, RZ, 0xc0, !PT ;  /* 0x000000ff0e0e7812 */ /* 0x000fe400078ec0ff */
[----:B------:R-:W-:Y:S02]  /*e600*/  LOP3.LUT R21, R8, 0xff, RZ, 0xc0, !PT ;  /* 0x000000ff08157812 */ /* 0x000fe400078ec0ff */
[----:B------:R-:W-:Y:S02]  /*e610*/  LOP3.LUT R24, R9, 0xff, RZ, 0xc0, !PT ;  /* 0x000000ff09187812 */ /* 0x000fe400078ec0ff */
[----:B------:R-:W-:-:S02]  /*e620*/  LOP3.LUT R0, R0, 0xff, RZ, 0xc0, !PT ;  /* 0x000000ff00007812 */ /* 0x000fc400078ec0ff */
[----:B------:R-:W-:Y:S02]  /*e630*/  LOP3.LUT R29, R29, 0xff, RZ, 0xc0, !PT ;  /* 0x000000ff1d1d7812 */ /* 0x000fe400078ec0ff */
[----:B------:R-:W-:Y:S02]  /*e640*/  PRMT R14, R14, 0x7604, R3 ;  /* 0x000076040e0e7816 */ /* 0x000fe40000000003 */
[----:B------:R-:W-:Y:S02]  /*e650*/  SHF.R.U32.HI R3, RZ, 0x10, R7 ;  /* 0x00000010ff037819 */ /* 0x000fe40000011607 */
[----:B------:R-:W-:Y:S02]  /*e660*/  PRMT R31, R0, 0x7604, R21 ;  /* 0x00007604001f7816 */ /* 0x000fe40000000015 */
[----:B------:R-:W-:Y:S01]  /*e670*/  PRMT R24, R29, 0x7604, R24 ;  /* 0x000076041d187816 */ /* 0x000fe20000000018 */
[----:B------:R-:W-:Y:S01]  /*e680*/  IMAD.U32 R3, R3, 0x10000, RZ ;  /* 0x0001000003037824 */ /* 0x000fe200078e00ff */
[----:B------:R-:W-:-:S02]  /*e690*/  SHF.R.U32.HI R21, RZ, 0x10, R5 ;  /* 0x00000010ff157819 */ /* 0x000fc40000011605 */
[----:B------:R-:W-:Y:S02]  /*e6a0*/  SHF.R.U32.HI R29, RZ, 0x10, R11 ;  /* 0x00000010ff1d7819 */ /* 0x000fe4000001160b */
[----:B------:R-:W-:Y:S01]  /*e6b0*/  SHF.R.U32.HI R33, RZ, 0x10, R9 ;  /* 0x00000010ff217819 */ /* 0x000fe20000011609 */
[----:B------:R-:W-:Y:S01]  /*e6c0*/  IMAD.U32 R21, R21, 0x10000, RZ ;  /* 0x0001000015157824 */ /* 0x000fe200078e00ff */
[----:B------:R-:W-:Y:S01]  /*e6d0*/  LOP3.LUT R3, R12, 0xff0000, R3, 0xf8, !PT ;  /* 0x00ff00000c037812 */ /* 0x000fe200078ef803 */
[----:B------:R-:W-:Y:S01]  /*e6e0*/  IMAD.U32 R29, R29, 0x10000, RZ ;  /* 0x000100001d1d7824 */ /* 0x000fe200078e00ff */
[----:B------:R-:W-:Y:S01]  /*e6f0*/  VIMNMX R0, R26, 0x80, PT ;  /* 0x000000801a007848 */ /* 0x000fe20003fe0100 */
[----:B------:R-:W-:Y:S01]  /*e700*/  IMAD.U32 R33, R33, 0x10000, RZ ;  /* 0x0001000021217824 */ /* 0x000fe200078e00ff */
[----:B------:R-:W-:Y:S02]  /*e710*/  LOP3.LUT R21, R20, 0xff0000, R21, 0xf8, !PT ;  /* 0x00ff000014157812 */ /* 0x000fe400078ef815 */
[----:B------:R-:W-:-:S02]  /*e720*/  LOP3.LUT R29, R14, 0xff0000, R29, 0xf8, !PT ;  /* 0x00ff00000e1d7812 */ /* 0x000fc400078ef81d */
[----:B------:R-:W-:Y:S02]  /*e730*/  LOP3.LUT R13, R13, 0xff0000, R6, 0xf8, !PT ;  /* 0x00ff00000d0d7812 */ /* 0x000fe400078ef806 */
[----:B------:R-:W-:Y:S02]  /*e740*/  LOP3.LUT R15, R15, 0xff0000, R4, 0xf8, !PT ;  /* 0x00ff00000f0f7812 */ /* 0x000fe400078ef804 */
[----:B------:R-:W-:Y:S02]  /*e750*/  LOP3.LUT R27, R27, 0xff0000, R10, 0xf8, !PT ;  /* 0x00ff00001b1b7812 */ /* 0x000fe400078ef80a */
[----:B------:R-:W-:Y:S02]  /*e760*/  LOP3.LUT R14, R3, 0xff000000, R7, 0xf8, !PT ;  /* 0xff000000030e7812 */ /* 0x000fe400078ef807 */
[----:B------:R-:W-:Y:S02]  /*e770*/  LOP3.LUT R33, R24, 0xff0000, R33, 0xf8, !PT ;  /* 0x00ff000018217812 */ /* 0x000fe400078ef821 */
[----:B------:R-:W-:-:S02]  /*e780*/  ISETP.GE.AND P1, PT, R23, R0, PT ;  /* 0x000000001700720c */ /* 0x000fc40003f26270 */
[----:B------:R-:W-:Y:S02]  /*e790*/  LOP3.LUT R13, R13, 0xff000000, R6, 0xf8, !PT ;  /* 0xff0000000d0d7812 */ /* 0x000fe400078ef806 */
[----:B------:R-:W-:Y:S02]  /*e7a0*/  LOP3.LUT R3, R15, 0xff000000, R4, 0xf8, !PT ;  /* 0xff0000000f037812 */ /* 0x000fe400078ef804 */
[----:B------:R-:W-:Y:S02]  /*e7b0*/  LOP3.LUT R12, R21, 0xff000000, R5, 0xf8, !PT ;  /* 0xff000000150c7812 */ /* 0x000fe400078ef805 */
[----:B------:R-:W-:Y:S02]  /*e7c0*/  LOP3.LUT R10, R27, 0xff000000, R10, 0xf8, !PT ;  /* 0xff0000001b0a7812 */ /* 0x000fe400078ef80a */
[----:B------:R-:W-:Y:S02]  /*e7d0*/  LOP3.LUT R11, R29, 0xff000000, R11, 0xf8, !PT ;  /* 0xff0000001d0b7812 */ /* 0x000fe400078ef80b */
[----:B------:R-:W-:Y:S01]  /*e7e0*/  LOP3.LUT R31, R31, 0xff0000, R8, 0xf8, !PT ;  /* 0x00ff00001f1f7812 */ /* 0x000fe200078ef808 */
[----:B0-----:R-:W-:Y:S06]  /*e7f0*/  @!P0 BRA `(.L_x_455) ;  /* 0x000001d800288947 */ /* 0x001fec0003800000 */
.L_x_684:
[----:B------:R-:W-:Y:S05]  /*e800*/  BSYNC B1 ;  /* 0x0000000000017941 */ /* 0x000fea0003800000 */
.L_x_454:
[----:B------:R-:W-:Y:S01]  /*e810*/  BSSY B1, `(.L_x_456) ;  /* 0x00000c0000017945 */ /* 0x000fe20003800000 */
[----:B------:R-:W-:Y:S02]  /*e820*/  LOP3.LUT R8, R31, 0xff000000, R8, 0xf8, !PT ;  /* 0xff0000001f087812 */ /* 0x000fe400078ef808 */
[----:B------:R-:W-:Y:S01]  /*e830*/  LOP3.LUT R9, R33, 0xff000000, R9, 0xf8, !PT ;  /* 0xff00000021097812 */ /* 0x000fe200078ef809 */
[----:B------:R-:W-:Y:S06]  /*e840*/  @P1 BRA `(.L_x_457) ;  /* 0x0000000800f01947 */ /* 0x000fec0003800000 */
[----:B------:R1:W5:Y:S01]  /*e850*/  LDL R42, [R1+0x64] ;  /* 0x00006400012a7983 */ /* 0x0003620000100800 */
[----:B------:R-:W2:Y:S01]  /*e860*/  LDC R4, c[0x0][0x3f4] ;  /* 0x0000fd00ff047b82 */ /* 0x000ea20000000800 */
[----:B------:R-:W-:Y:S01]  /*e870*/  BSSY B2, `(.L_x_458) ;  /* 0x000005e000027945 */ /* 0x000fe20003800000 */
[-C--:B--2---:R-:W-:Y:S02]  /*e880*/  ISETP.GE.AND P0, PT, R18, R4.reuse, PT ;  /* 0x000000041200720c */ /* 0x084fe40003f06270 */
[----:B------:R-:W-:-:S11]  /*e890*/  ISETP.GE.AND P1, PT, R233, R4, PT ;  /* 0x00000004e900720c */ /* 0x000fd60003f26270 */
[----:B-1----:R-:W-:Y:S05]  /*e8a0*/  @P0 BRA `(.L_x_459) ;  /* 0x0000000400680947 */ /* 0x002fea0003800000 */
[----:B-----5:R-:W1:Y:S01]  /*e8b0*/  LDS.128 R4, [R42+0x20400] ;  /* 0x020400002a047984 */ /* 0x020e620000000c00 */
[----:B------:R-:W-:Y:S02]  /*e8c0*/  F2FP.F16.E4M3.UNPACK_B R29, R10 ;  /* 0x0000000aff1d723e */ /* 0x000fe400020006ff */
[----:B------:R-:W-:-:S03]  /*e8d0*/  F2FP.F16.E4M3.UNPACK_B R27, R13 ;  /* 0x0000000dff1b723e */ /* 0x000fc600020006ff */
[----:B------:R-:W-:Y:S02]  /*e8e0*/  HADD2.F32 R30, -RZ, R29.H1_H1 ;  /* 0x3000001dff1e7230 */ /* 0x000fe40000004100 */
[----:B------:R-:W-:Y:S02]  /*e8f0*/  HADD2.F32 R28, -RZ, R27.H1_H1 ;  /* 0x3000001bff1c7230 */ /* 0x000fe40000004100 */
[----:B------:R-:W-:Y:S02]  /*e900*/  HADD2.F32 R29, -RZ, R29.H0_H0 ;  /* 0x2000001dff1d7230 */ /* 0x000fe40000004100 */
[----:B------:R-:W-:Y:S01]  /*e910*/  HADD2.F32 R27, -RZ, R27.H0_H0 ;  /* 0x2000001bff1b7230 */ /* 0x000fe20000004100 */
[-C--:B-1----:R-:W-:Y:S02]  /*e920*/  F2FP.F16.E4M3.UNPACK_B R15, R4.reuse.H1 ;  /* 0x00000004ff0f723e */ /* 0x082fe400030006ff */
[-C--:B------:R-:W-:Y:S02]  /*e930*/  F2FP.F16.E4M3.UNPACK_B R21, R5.reuse ;  /* 0x00000005ff15723e */ /* 0x080fe400020006ff */
[----:B------:R-:W-:Y:S01]  /*e940*/  F2FP.F16.E4M3.UNPACK_B R24, R5.H1 ;  /* 0x00000005ff18723e */ /* 0x000fe200030006ff */
[--C-:B------:R-:W-:Y:S01]  /*e950*/  HADD2.F32 R20, -RZ, R15.reuse.H0_H0 ;  /* 0x2000000fff147230 */ /* 0x100fe20000004100 */
[----:B------:R-:W-:Y:S01]  /*e960*/  F2FP.F16.E4M3.UNPACK_B R4, R4 ;  /* 0x00000004ff04723e */ /* 0x000fe200020006ff */
[----:B------:R-:W-:Y:S01]  /*e970*/  HADD2.F32 R15, -RZ, R15.H1_H1 ;  /* 0x3000000fff0f7230 */ /* 0x000fe20000004100 */
[----:B------:R-:W-:-:S02]  /*e980*/  F2FP.F16.E4M3.UNPACK_B R26, R6 ;  /* 0x00000006ff1a723e */ /* 0x000fc400020006ff */
[----:B------:R-:W-:Y:S02]  /*e990*/  F2FP.F16.E4M3.UNPACK_B R6, R6.H1 ;  /* 0x00000006ff06723e */ /* 0x000fe400030006ff */
[C---:B------:R-:W-:Y:S01]  /*e9a0*/  FMUL.FTZ R5, R15.reuse, R30 ;  /* 0x0000001e0f057220 */ /* 0x040fe20000410000 */
[-C--:B------:R-:W-:Y:S01]  /*e9b0*/  FMUL.FTZ R31, R15, R28.reuse ;  /* 0x0000001c0f1f7220 */ /* 0x080fe20000410000 */
[----:B------:R-:W-:Y:S02]  /*e9c0*/  F2FP.F16.E4M3.UNPACK_B R15, R7 ;  /* 0x00000007ff0f723e */ /* 0x000fe400020006ff */
[C---:B------:R-:W-:Y:S01]  /*e9d0*/  FFMA.FTZ R33, R20.reuse, R28, -R5 ;  /* 0x0000001c14217223 */ /* 0x040fe20000010805 */
[--C-:B------:R-:W-:Y:S01]  /*e9e0*/  HADD2.F32 R5, -RZ, R4.reuse.H1_H1 ;  /* 0x30000004ff057230 */ /* 0x100fe20000004100 */
[----:B------:R-:W-:Y:S01]  /*e9f0*/  F2FP.F16.E4M3.UNPACK_B R28, R10.H1 ;  /* 0x0000000aff1c723e */ /* 0x000fe200030006ff */
[----:B------:R-:W-:Y:S01]  /*ea00*/  FFMA.FTZ R34, R20, R30, R31 ;  /* 0x0000001e14227223 */ /* 0x000fe2000001001f */
[----:B------:R-:W-:Y:S01]  /*ea10*/  HADD2.F32 R4, -RZ, R4.H0_H0 ;  /* 0x20000004ff047230 */ /* 0x000fe20000004100 */
[----:B------:R-:W-:Y:S01]  /*ea20*/  F2FP.F16.E4M3.UNPACK_B R20, R13.H1 ;  /* 0x0000000dff14723e */ /* 0x000fe200030006ff */
[C---:B------:R-:W-:Y:S01]  /*ea30*/  FMUL.FTZ R31, R5.reuse, R29 ;  /* 0x0000001d051f7220 */ /* 0x040fe20000410000 */
[----:B------:R-:W-:Y:S01]  /*ea40*/  FMUL.FTZ R32, R5, R27 ;  /* 0x0000001b05207220 */ /* 0x000fe20000410000 */
[----:B------:R-:W-:Y:S01]  /*ea50*/  HADD2.F32 R30, -RZ, R28.H1_H1 ;  /* 0x3000001cff1e7230 */ /* 0x000fe20000004100 */
[----:B------:R-:W-:Y:S01]  /*ea60*/  F2FP.F16.E4M3.UNPACK_B R7, R7.H1 ;  /* 0x00000007ff07723e */ /* 0x000fe200030006ff */
[----:B------:R-:W-:-:S02]  /*ea70*/  HADD2.F32 R5, -RZ, R24.H1_H1 ;  /* 0x30000018ff057230 */ /* 0x000fc40000004100 */
[C---:B------:R-:W-:Y:S01]  /*ea80*/  FFMA.FTZ R31, R4.reuse, R27, -R31 ;  /* 0x0000001b041f7223 */ /* 0x040fe2000001081f */
[----:B------:R-:W-:Y:S01]  /*ea90*/  FFMA.FTZ R32, R4, R29, R32 ;  /* 0x0000001d04207223 */ /* 0x000fe20000010020 */
[----:B------:R-:W-:Y:S02]  /*eaa0*/  HADD2.F32 R27, -RZ, R20.H1_H1 ;  /* 0x30000014ff1b7230 */ /* 0x000fe40000004100 */
[----:B------:R-:W-:Y:S02]  /*eab0*/  HADD2.F32 R24, -RZ, R24.H0_H0 ;  /* 0x20000018ff187230 */ /* 0x000fe40000004100 */
[C---:B------:R-:W-:Y:S01]  /*eac0*/  FMUL.FTZ R29, R5.reuse, R30 ;  /* 0x0000001e051d7220 */ /* 0x040fe20000410000 */
[----:B------:R-:W-:Y:S02]  /*ead0*/  HADD2.F32 R28, -RZ, R28.H0_H0 ;  /* 0x2000001cff1c7230 */ /* 0x000fe40000004100 */
[----:B------:R-:W-:Y:S01]  /*eae0*/  FMUL.FTZ R5, R5, R27 ;  /* 0x0000001b05057220 */ /* 0x000fe20000410000 */
[----:B------:R-:W-:-:S02]  /*eaf0*/  HADD2.F32 R4, -RZ, R21.H1_H1 ;  /* 0x30000015ff047230 */ /* 0x000fc40000004100 */
[C---:B------:R-:W-:Y:S01]  /*eb00*/  FFMA.FTZ R37, R24.reuse, R27, -R29 ;  /* 0x0000001b18257223 */ /* 0x040fe2000001081d */
[----:B------:R-:W-:Y:S01]  /*eb10*/  F2FP.F16.E4M3.UNPACK_B R27, R11 ;  /* 0x0000000bff1b723e */ /* 0x000fe200020006ff */
[----:B------:R-:W-:Y:S02]  /*eb20*/  HADD2.F32 R20, -RZ, R20.H0_H0 ;  /* 0x20000014ff147230 */ /* 0x000fe40000004100 */
[----:B------:R-:W-:Y:S01]  /*eb30*/  FFMA.FTZ R30, R24, R30, R5 ;  /* 0x0000001e181e7223 */ /* 0x000fe20000010005 */
[----:B------:R-:W-:Y:S02]  /*eb40*/  HADD2.F32 R21, -RZ, R21.H0_H0 ;  /* 0x20000015ff157230 */ /* 0x000fe40000004100 */
[C---:B------:R-:W-:Y:S01]  /*eb50*/  FMUL.FTZ R36, R4.reuse, R28 ;  /* 0x0000001c04247220 */ /* 0x040fe20000410000 */
[----:B------:R-:W-:Y:S01]  /*eb60*/  F2FP.F16.E4M3.UNPACK_B R24, R14 ;  /* 0x0000000eff18723e */ /* 0x000fe200020006ff */
[----:B------:R-:W-:Y:S02]  /*eb70*/  HADD2.F32 R29, -RZ, R27.H1_H1 ;  /* 0x3000001bff1d7230 */ /* 0x000fe40000004100 */
[----:B0-----:R-:W-:Y:S01]  /*eb80*/  FMUL.FTZ R35, R4, R20 ;  /* 0x0000001404237220 */ /* 0x001fe20000410000 */
[----:B------:R-:W-:-:S02]  /*eb90*/  HADD2.F32 R5, -RZ, R6.H1_H1 ;  /* 0x30000006ff057230 */ /* 0x000fc40000004100 */
[C---:B------:R-:W-:Y:S01]  /*eba0*/  FFMA.FTZ R36, R21.reuse, R20, -R36 ;  /* 0x0000001415247223 */ /* 0x040fe20000010824 */
[----:B------:R-:W-:Y:S02]  /*ebb0*/  HADD2.F32 R20, -RZ, R24.H1_H1 ;  /* 0x30000018ff147230 */ /* 0x000fe40000004100 */
[----:B------:R-:W-:Y:S01]  /*ebc0*/  FFMA.FTZ R35, R21, R28, R35 ;  /* 0x0000001c15237223 */ /* 0x000fe20000010023 */
[----:B------:R-:W-:Y:S02]  /*ebd0*/  HADD2.F32 R6, -RZ, R6.H0_H0 ;  /* 0x20000006ff067230 */ /* 0x000fe40000004100 */
[C---:B------:R-:W-:Y:S01]  /*ebe0*/  FMUL.FTZ R39, R5.reuse, R29 ;  /* 0x0000001d05277220 */ /* 0x040fe20000410000 */
[----:B------:R-:W-:Y:S02]  /*ebf0*/  HADD2.F32 R27, -RZ, R27.H0_H0 ;  /* 0x2000001bff1b7230 */ /* 0x000fe40000004100 */
[----:B------:R-:W-:Y:S01]  /*ec00*/  FMUL.FTZ R41, R5, R20 ;  /* 0x0000001405297220 */ /* 0x000fe20000410000 */
[----:B------:R-:W-:-:S02]  /*ec10*/  HADD2.F32 R4, -RZ, R26.H1_H1 ;  /* 0x3000001aff047230 */ /* 0x000fc40000004100 */
[----:B------:R-:W-:Y:S01]  /*ec20*/  FFMA.FTZ R28, R6, R20, -R39 ;  /* 0x00000014061c7223 */ /* 0x000fe20000010827 */
[----:B------:R-:W-:Y:S01]  /*ec30*/  HADD2.F32 R21, -RZ, R24.H0_H0 ;  /* 0x20000018ff157230 */ /* 0x000fe20000004100 */
[----:B------:R-:W-:Y:S01]  /*ec40*/  F2FP.F16.E4M3.UNPACK_B R5, R14.H1 ;  /* 0x0000000eff05723e */ /* 0x000fe200030006ff */
[----:B------:R-:W-:Y:S02]  /*ec50*/  HADD2.F32 R26, -RZ, R26.H0_H0 ;  /* 0x2000001aff1a7230 */ /* 0x000fe40000004100 */
[----:B------:R-:W-:Y:S01]  /*ec60*/  FMUL.FTZ R39, R4, R27 ;  /* 0x0000001b04277220 */ /* 0x000fe20000410000 */
[----:B------:R-:W-:Y:S01]  /*ec70*/  FFMA.FTZ R41, R6, R29, R41 ;  /* 0x0000001d06297223 */ /* 0x000fe20000010029 */
[----:B------:R-:W-:Y:S01]  /*ec80*/  FMUL.FTZ R20, R4, R21 ;  /* 0x0000001504147220 */ /* 0x000fe20000410000 */
[----:B------:R-:W-:Y:S01]  /*ec90*/  F2FP.F16.E4M3.UNPACK_B R4, R11.H1 ;  /* 0x0000000bff04723e */ /* 0x000fe200030006ff */
[----:B------:R-:W-:Y:S01]  /*eca0*/  FFMA.FTZ R39, R26, R21, -R39 ;  /* 0x000000151a277223 */ /* 0x000fe20000010827 */
[----:B------:R-:W-:-:S02]  /*ecb0*/  HADD2.F32 R6, -RZ, R5.H0_H0 ;  /* 0x20000005ff067230 */ /* 0x000fc40000004100 */
[----:B------:R-:W-:Y:S01]  /*ecc0*/  FFMA.FTZ R26, R26, R27, R20 ;  /* 0x0000001b1a1a7223 */ /* 0x000fe20000010014 */
[----:B------:R-:W-:Y:S01]  /*ecd0*/  HADD2.F32 R20, -RZ, R5.H1_H1 ;  /* 0x30000005ff147230 */ /* 0x000fe20000004100 */
[----:B------:R-:W-:Y:S01]  /*ece0*/  F2FP.SATFINITE.E4M3.F32.PACK_AB_MERGE_C R30, R30, R37, RZ ;  /* 0x000000251e1e723e */ /* 0x000fe200048070ff */
[--C-:B------:R-:W-:Y:S02]  /*ecf0*/  HADD2.F32 R24, -RZ, R4.reuse.H1_H1 ;  /* 0x30000004ff187230 */ /* 0x100fe40000004100 */
[----:B------:R-:W-:Y:S02]  /*ed00*/  HADD2.F32 R5, -RZ, R7.H1_H1 ;  /* 0x30000007ff057230 */ /* 0x000fe40000004100 */
[----:B------:R-:W-:Y:S02]  /*ed10*/  HADD2.F32 R21, -RZ, R4.H0_H0 ;  /* 0x20000004ff157230 */ /* 0x000fe40000004100 */
[----:B------:R-:W-:Y:S02]  /*ed20*/  HADD2.F32 R4, -RZ, R15.H1_H1 ;  /* 0x3000000fff047230 */ /* 0x000fe40000004100 */
[----:B------:R-:W-:Y:S01]  /*ed30*/  FMUL.FTZ R40, R5, R24 ;  /* 0x0000001805287220 */ /* 0x000fe20000410000 */
[----:B------:R-:W-:-:S02]  /*ed40*/  HADD2.F32 R7, -RZ, R7.H0_H0 ;  /* 0x20000007ff077230 */ /* 0x000fc40000004100 */
[----:B------:R-:W-:Y:S01]  /*ed50*/  FMUL.FTZ R5, R5, R20 ;  /* 0x0000001405057220 */ /* 0x000fe20000410000 */
[----:B------:R-:W-:Y:S02]  /*ed60*/  HADD2.F32 R15, -RZ, R15.H0_H0 ;  /* 0x2000000fff0f7230 */ /* 0x000fe40000004100 */
[CC--:B------:R-:W-:Y:S01]  /*ed70*/  FMUL.FTZ R38, R4.reuse, R21.reuse ;  /* 0x0000001504267220 */ /* 0x0c0fe20000410000 */
[----:B------:R-:W-:Y:S01]  /*ed80*/  FMUL.FTZ R4, R4, R6 ;  /* 0x0000000604047220 */ /* 0x000fe20000410000 */
[C---:B------:R-:W-:Y:S01]  /*ed90*/  FFMA.FTZ R40, R7.reuse, R20, -R40 ;  /* 0x0000001407287223 */ /* 0x040fe20000010828 */
[----:B------:R-:W-:Y:S01]  /*eda0*/  FFMA.FTZ R5, R7, R24, R5 ;  /* 0x0000001807057223 */ /* 0x000fe20000010005 */
[C---:B------:R-:W-:Y:S01]  /*edb0*/  FFMA.FTZ R7, R15.reuse, R6, -R38 ;  /* 0x000000060f077223 */ /* 0x040fe20000010826 */
[----:B------:R-:W-:Y:S01]  /*edc0*/  FFMA.FTZ R20, R15, R21, R4 ;  /* 0x000000150f147223 */ /* 0x000fe20000010004 */
[----:B------:R-:W-:Y:S02]  /*edd0*/  F2FP.SATFINITE.E4M3.F32.PACK_AB_MERGE_C R4, R34, R33, RZ ;  /* 0x000000212204723e */ /* 0x000fe400048070ff */
[----:B------:R-:W-:-:S02]  /*ede0*/  F2FP.SATFINITE.E4M3.F32.PACK_AB_MERGE_C R6, R41, R28, RZ ;  /* 0x0000001c2906723e */ /* 0x000fc400048070ff */
[----:B------:R-:W-:Y:S02]  /*edf0*/  F2FP.SATFINITE.E4M3.F32.PACK_AB_MERGE_C R40, R5, R40, RZ ;  /* 0x000000280528723e */ /* 0x000fe400048070ff */
[----:B------:R-:W-:Y:S02]  /*ee00*/  F2FP.SATFINITE.E4M3.F32.PACK_AB_MERGE_C R4, R32, R31, R4 ;  /* 0x0000001f2004723e */ /* 0x000fe40004807004 */
[----:B------:R-:W-:Y:S02]  /*ee10*/  F2FP.SATFINITE.E4M3.F32.PACK_AB_MERGE_C R5, R35, R36, R30 ;  /* 0x000000242305723e */ /* 0x000fe4000480701e */
[----:B------:R-:W-:Y:S02]  /*ee20*/  F2FP.SATFINITE.E4M3.F32.PACK_AB_MERGE_C R6, R26, R39, R6 ;  /* 0x000000271a06723e */ /* 0x000fe40004807006 */
[----:B------:R-:W-:-:S05]  /*ee30*/  F2FP.SATFINITE.E4M3.F32.PACK_AB_MERGE_C R7, R20, R7, R40 ;  /* 0x000000071407723e */ /* 0x000fca0004807028 */
[----:B------:R1:W-:Y:S02]  /*ee40*/  STS.128 [R42+0x20400], R4 ;  /* 0x020400042a007388 */ /* 0x0003e40000000c00 */
.L_x_459:
[----:B------:R-:W-:Y:S05]  /*ee50*/  BSYNC B2 ;  /* 0x0000000000027941 */ /* 0x000fea0003800000 */
.L_x_458:
[----:B------:R-:W-:Y:S05]  /*ee60*/  @P1 BRA `(.L_x_457) ;  /* 0x0000000400681947 */ /* 0x000fea0003800000 */
[----:B-1---5:R-:W1:Y:S01]  /*ee70*/  LDS.128 R4, [R42+0x24400] ;  /* 0x024400002a047984 */ /* 0x022e620000000c00 */
        /* <DEDUP_REMOVED lines=89> */
.L_x_457:
[----:B------:R-:W-:Y:S05]  /*f410*/  BSYNC B1 ;  /* 0x0000000000017941 */ /* 0x000fea0003800000 */
.L_x_456:
[----:B-12---:R-:W-:Y:S01]  /*f420*/  IADD3 R4, R23, 0x20, RZ ;  /* 0x0000002017047810 */ /* 0x006fe20007ffe0ff */
[----:B------:R-:W-:Y:S03]  /*f430*/  BSSY B1, `(.L_x_460) ;  /* 0x00000bf000017945 */ /* 0x000fe60003800000 */
[----:B------:R-:W-:-:S13]  /*f440*/  ISETP.GE.AND P0, PT, R4, R0, PT ;  /* 0x000000000400720c */ /* 0x000fda0003f06270 */
[----:B------:R-:W-:Y:S05]  /*f450*/  @P0 BRA `(.L_x_461) ;  /* 0x0000000800f00947 */ /* 0x000fea0003800000 */
[----:B-----5:R1:W5:Y:S01]  /*f460*/  LDL R42, [R1+0x64] ;  /* 0x00006400012a7983 */ /* 0x0203620000100800 */
[----:B------:R-:W2:Y:S01]  /*f470*/  LDC R4, c[0x0][0x3f4] ;  /* 0x0000fd00ff047b82 */ /* 0x000ea20000000800 */
[----:B------:R-:W-:Y:S01]  /*f480*/  BSSY B2, `(.L_x_462) ;  /* 0x000005e000027945 */ /* 0x000fe20003800000 */
[-C--:B--2---:R-:W-:Y:S02]  /*f490*/  ISETP.GE.AND P0, PT, R18, R4.reuse, PT ;  /* 0x000000041200720c */ /* 0x084fe40003f06270 */
[----:B------:R-:W-:-:S11]  /*f4a0*/  ISETP.GE.AND P1, PT, R233, R4, PT ;  /* 0x00000004e900720c */ /* 0x000fd60003f26270 */
[----:B-1----:R-:W-:Y:S05]  /*f4b0*/  @P0 BRA `(.L_x_463) ;  /* 0x0000000400680947 */ /* 0x002fea0003800000 */
[----:B-----5:R-:W1:Y:S01]  /*f4c0*/  LDS.128 R4, [R42+0x21400] ;  /* 0x021400002a047984 */ /* 0x020e620000000c00 */
[----:B------:R-:W-:Y:S02]  /*f4d0*/  F2FP.F16.E4M3.UNPACK_B R29, R13 ;  /* 0x0000000dff1d723e */ /* 0x000fe400020006ff */
[-C--:B------:R-:W-:Y:S02]  /*f4e0*/  F2FP.F16.E4M3.UNPACK_B R30, R10.reuse ;  /* 0x0000000aff1e723e */ /* 0x080fe400020006ff */
[----:B------:R-:W-:Y:S01]  /*f4f0*/  F2FP.F16.E4M3.UNPACK_B R33, R10.H1 ;  /* 0x0000000aff21723e */ /* 0x000fe200030006ff */
[----:B------:R-:W-:Y:S01]  /*f500*/  HADD2.F32 R28, -RZ, R29.H1_H1 ;  /* 0x3000001dff1c7230 */ /* 0x000fe20000004100 */
[----:B------:R-:W-:Y:S01]  /*f510*/  F2FP.F16.E4M3.UNPACK_B R37, R11 ;  /* 0x0000000bff25723e */ /* 0x000fe200020006ff */
[----:B------:R-:W-:Y:S02]  /*f520*/  HADD2.F32 R32, -RZ, R30.H1_H1 ;  /* 0x3000001eff207230 */ /* 0x000fe40000004100 */
[----:B------:R-:W-:-:S02]  /*f530*/  HADD2.F32 R34, -RZ, R33.H1_H1 ;  /* 0x30000021ff227230 */ /* 0x000fc40000004100 */
[----:B0-----:R-:W-:Y:S02]  /*f540*/  HADD2.F32 R35, -RZ, R33.H0_H0 ;  /* 0x20000021ff237230 */ /* 0x001fe40000004100 */
[--C-:B------:R-:W-:Y:S02]  /*f550*/  HADD2.F32 R40, -RZ, R37.reuse.H1_H1 ;  /* 0x30000025ff287230 */ /* 0x100fe40000004100 */
        /* <DEDUP_REMOVED lines=9> */
[-C--:B------:R-:W-:Y:S01]  /*f5f0*/  FMUL.FTZ R5, R32, R15.reuse ;  /* 0x0000000f20057220 */ /* 0x080fe20000410000 */
[C---:B------:R-:W-:Y:S01]  /*f600*/  FMUL.FTZ R27, R28.reuse, R15 ;  /* 0x0000000f1c1b7220 */ /* 0x040fe20000410000 */
[----:B------:R-:W-:Y:S02]  /*f610*/  F2FP.F16.E4M3.UNPACK_B R15, R7 ;  /* 0x00000007ff0f723e */ /* 0x000fe400020006ff */
[-C--:B------:R-:W-:Y:S01]  /*f620*/  FFMA.FTZ R28, R28, R20.reuse, -R5 ;  /* 0x000000141c1c7223 */ /* 0x080fe20000010805 */
[----:B------:R-:W-:Y:S01]  /*f630*/  FFMA.FTZ R31, R32, R20, R27 ;  /* 0x00000014201f7223 */ /* 0x000fe2000001001b */
[----:B------:R-:W-:Y:S01]  /*f640*/  HADD2.F32 R32, -RZ, R30.H0_H0 ;  /* 0x2000001eff207230 */ /* 0x000fe20000004100 */
[----:B------:R-:W-:Y:S01]  /*f650*/  F2FP.F16.E4M3.UNPACK_B R30, R13.H1 ;  /* 0x0000000dff1e723e */ /* 0x000fe200030006ff */
[----:B------:R-:W-:Y:S01]  /*f660*/  HADD2.F32 R5, -RZ, R4.H1_H1 ;  /* 0x30000004ff057230 */ /* 0x000fe20000004100 */
[----:B------:R-:W-:Y:S01]  /*f670*/  F2FP.F16.E4M3.UNPACK_B R7, R7.H1 ;  /* 0x00000007ff07723e */ /* 0x000fe200030006ff */
[----:B------:R-:W-:-:S02]  /*f680*/  HADD2.F32 R20, -RZ, R29.H0_H0 ;  /* 0x2000001dff147230 */ /* 0x000fc40000004100 */
[----:B------:R-:W-:Y:S02]  /*f690*/  HADD2.F32 R4, -RZ, R4.H0_H0 ;  /* 0x20000004ff047230 */ /* 0x000fe40000004100 */
[-C--:B------:R-:W-:Y:S01]  /*f6a0*/  FMUL.FTZ R27, R32, R5.reuse ;  /* 0x00000005201b7220 */ /* 0x080fe20000410000 */
[----:B------:R-:W-:Y:S02]  /*f6b0*/  HADD2.F32 R33, -RZ, R30.H0_H0 ;  /* 0x2000001eff217230 */ /* 0x000fe40000004100 */
[C---:B------:R-:W-:Y:S01]  /*f6c0*/  FMUL.FTZ R29, R20.reuse, R5 ;  /* 0x00000005141d7220 */ /* 0x040fe20000410000 */
[--C-:B------:R-:W-:Y:S02]  /*f6d0*/  HADD2.F32 R5, -RZ, R24.reuse.H1_H1 ;  /* 0x30000018ff057230 */ /* 0x100fe40000004100 */
[-C--:B------:R-:W-:Y:S01]  /*f6e0*/  FFMA.FTZ R27, R20, R4.reuse, -R27 ;  /* 0x00000004141b7223 */ /* 0x080fe2000001081b */
[----:B------:R-:W-:Y:S02]  /*f6f0*/  HADD2.F32 R24, -RZ, R24.H0_H0 ;  /* 0x20000018ff187230 */ /* 0x000fe40000004100 */
[----:B------:R-:W-:Y:S01]  /*f700*/  FFMA.FTZ R20, R32, R4, R29 ;  /* 0x0000000420147223 */ /* 0x000fe2000001001d */
[----:B------:R-:W-:-:S02]  /*f710*/  HADD2.F32 R32, -RZ, R30.H1_H1 ;  /* 0x3000001eff207230 */ /* 0x000fc40000004100 */
[-C--:B------:R-:W-:Y:S01]  /*f720*/  FMUL.FTZ R29, R34, R5.reuse ;  /* 0x00000005221d7220 */ /* 0x080fe20000410000 */
[--C-:B------:R-:W-:Y:S02]  /*f730*/  HADD2.F32 R4, -RZ, R21.reuse.H1_H1 ;  /* 0x30000015ff047230 */ /* 0x100fe40000004100 */
[----:B------:R-:W-:Y:S02]  /*f740*/  HADD2.F32 R21, -RZ, R21.H0_H0 ;  /* 0x20000015ff157230 */ /* 0x000fe40000004100 */
[C---:B------:R-:W-:Y:S01]  /*f750*/  FMUL.FTZ R5, R32.reuse, R5 ;  /* 0x0000000520057220 */ /* 0x040fe20000410000 */
[----:B------:R-:W-:Y:S01]  /*f760*/  FFMA.FTZ R29, R32, R24, -R29 ;  /* 0x00000018201d7223 */ /* 0x000fe2000001081d */
[----:B------:R-:W-:Y:S01]  /*f770*/  FMUL.FTZ R30, R35, R4 ;  /* 0x00000004231e7220 */ /* 0x000fe20000410000 */
[----:B------:R-:W-:Y:S01]  /*f780*/  F2FP.F16.E4M3.UNPACK_B R32, R14 ;  /* 0x0000000eff20723e */ /* 0x000fe200020006ff */
[----:B------:R-:W-:Y:S01]  /*f790*/  FFMA.FTZ R24, R34, R24, R5 ;  /* 0x0000001822187223 */ /* 0x000fe20000010005 */
[----:B------:R-:W-:Y:S01]  /*f7a0*/  FMUL.FTZ R4, R33, R4 ;  /* 0x0000000421047220 */ /* 0x000fe20000410000 */
[----:B------:R-:W-:-:S02]  /*f7b0*/  HADD2.F32 R5, -RZ, R6.H1_H1 ;  /* 0x30000006ff057230 */ /* 0x000fc40000004100 */
[-C--:B------:R-:W-:Y:S01]  /*f7c0*/  FFMA.FTZ R30, R33, R21.reuse, -R30 ;  /* 0x00000015211e7223 */ /* 0x080fe2000001081e */
[----:B------:R-:W-:Y:S02]  /*f7d0*/  HADD2.F32 R34, -RZ, R32.H1_H1 ;  /* 0x30000020ff227230 */ /* 0x000fe40000004100 */
[----:B------:R-:W-:Y:S01]  /*f7e0*/  FFMA.FTZ R21, R35, R21, R4 ;  /* 0x0000001523157223 */ /* 0x000fe20000010004 */
[----:B------:R-:W-:Y:S02]  /*f7f0*/  HADD2.F32 R6, -RZ, R6.H0_H0 ;  /* 0x20000006ff067230 */ /* 0x000fe40000004100 */
[-C--:B------:R-:W-:Y:S01]  /*f800*/  FMUL.FTZ R33, R40, R5.reuse ;  /* 0x0000000528217220 */ /* 0x080fe20000410000 */
[----:B------:R-:W-:Y:S02]  /*f810*/  HADD2.F32 R36, -RZ, R32.H0_H0 ;  /* 0x20000020ff247230 */ /* 0x000fe40000004100 */
[----:B------:R-:W-:Y:S01]  /*f820*/  FMUL.FTZ R35, R34, R5 ;  /* 0x0000000522237220 */ /* 0x000fe20000410000 */
[----:B------:R-:W-:-:S02]  /*f830*/  HADD2.F32 R4, -RZ, R26.H1_H1 ;  /* 0x3000001aff047230 */ /* 0x000fc40000004100 */
[----:B------:R-:W-:Y:S01]  /*f840*/  FFMA.FTZ R32, R34, R6, -R33 ;  /* 0x0000000622207223 */ /* 0x000fe20000010821 */
[----:B------:R-:W-:Y:S01]  /*f850*/  HADD2.F32 R26, -RZ, R26.H0_H0 ;  /* 0x2000001aff1a7230 */ /* 0x000fe20000004100 */
[----:B------:R-:W-:Y:S01]  /*f860*/  F2FP.F16.E4M3.UNPACK_B R34, R14.H1 ;  /* 0x0000000eff22723e */ /* 0x000fe200030006ff */
[----:B------:R-:W-:Y:S01]  /*f870*/  FFMA.FTZ R35, R40, R6, R35 ;  /* 0x0000000628237223 */ /* 0x000fe20000010023 */
[-C--:B------:R-:W-:Y:S01]  /*f880*/  FMUL.FTZ R5, R38, R4.reuse ;  /* 0x0000000426057220 */ /* 0x080fe20000410000 */
[C---:B------:R-:W-:Y:S01]  /*f890*/  FMUL.FTZ R33, R36.reuse, R4 ;  /* 0x0000000424217220 */ /* 0x040fe20000410000 */
[----:B------:R-:W-:Y:S01]  /*f8a0*/  F2FP.F16.E4M3.UNPACK_B R4, R11.H1 ;  /* 0x0000000bff04723e */ /* 0x000fe200030006ff */
[----:B------:R-:W-:Y:S02]  /*f8b0*/  HADD2.F32 R39, -RZ, R34.H1_H1 ;  /* 0x30000022ff277230 */ /* 0x000fe40000004100 */
[----:B------:R-:W-:Y:S01]  /*f8c0*/  FFMA.FTZ R6, R36, R26, -R5 ;  /* 0x0000001a24067223 */ /* 0x000fe20000010805 */
[----:B------:R-:W-:-:S02]  /*f8d0*/  HADD2.F32 R5, -RZ, R7.H1_H1 ;  /* 0x30000007ff057230 */ /* 0x000fc40000004100 */
[----:B------:R-:W-:Y:S01]  /*f8e0*/  FFMA.FTZ R33, R38, R26, R33 ;  /* 0x0000001a26217223 */ /* 0x000fe20000010021 */
[--C-:B------:R-:W-:Y:S01]  /*f8f0*/  HADD2.F32 R43, -RZ, R4.reuse.H1_H1 ;  /* 0x30000004ff2b7230 */ /* 0x100fe20000004100 */
[----:B------:R-:W-:Y:S01]  /*f900*/  F2FP.SATFINITE.E4M3.F32.PACK_AB_MERGE_C R24, R24, R29, RZ ;  /* 0x0000001d1818723e */ /* 0x000fe200048070ff */
[----:B------:R-:W-:Y:S02]  /*f910*/  HADD2.F32 R41, -RZ, R4.H0_H0 ;  /* 0x20000004ff297230 */ /* 0x000fe40000004100 */
[-C--:B------:R-:W-:Y:S01]  /*f920*/  FMUL.FTZ R36, R39, R5.reuse ;  /* 0x0000000527247220 */ /* 0x080fe20000410000 */
[----:B------:R-:W-:Y:S01]  /*f930*/  HADD2.F32 R4, -RZ, R15.H1_H1 ;  /* 0x3000000fff047230 */ /* 0x000fe20000004100 */
[----:B------:R-:W-:Y:S01]  /*f940*/  F2FP.SATFINITE.E4M3.F32.PACK_AB_MERGE_C R32, R35, R32, RZ ;  /* 0x000000202320723e */ /* 0x000fe200048070ff */
[----:B------:R-:W-:Y:S02]  /*f950*/  HADD2.F32 R37, -RZ, R34.H0_H0 ;  /* 0x20000022ff257230 */ /* 0x000fe40000004100 */
[----:B------:R-:W-:Y:S01]  /*f960*/  FMUL.FTZ R34, R43, R5 ;  /* 0x000000052b227220 */ /* 0x000fe20000410000 */
[----:B------:R-:W-:-:S02]  /*f970*/  HADD2.F32 R7, -RZ, R7.H0_H0 ;  /* 0x20000007ff077230 */ /* 0x000fc40000004100 */
[-C--:B------:R-:W-:Y:S01]  /*f980*/  FMUL.FTZ R26, R41, R4.reuse ;  /* 0x00000004291a7220 */ /* 0x080fe20000410000 */
[----:B------:R-:W-:Y:S02]  /*f990*/  HADD2.F32 R15, -RZ, R15.H0_H0 ;  /* 0x2000000fff0f7230 */ /* 0x000fe40000004100 */
[----:B------:R-:W-:Y:S01]  /*f9a0*/  FMUL.FTZ R4, R37, R4 ;  /* 0x0000000425047220 */ /* 0x000fe20000410000 */
[----:B------:R-:W-:Y:S01]  /*f9b0*/  F2FP.SATFINITE.E4M3.F32.PACK_AB_MERGE_C R6, R33, R6, R32 ;  /* 0x000000062106723e */ /* 0x000fe20004807020 */
[-C--:B------:R-:W-:Y:S01]  /*f9c0*/  FFMA.FTZ R34, R39, R7.reuse, -R34 ;  /* 0x0000000727227223 */ /* 0x080fe20000010822 */
[----:B------:R-:W-:Y:S01]  /*f9d0*/  FFMA.FTZ R5, R43, R7, R36 ;  /* 0x000000072b057223 */ /* 0x000fe20000010024 */
[-C--:B------:R-:W-:Y:S01]  /*f9e0*/  FFMA.FTZ R7, R37, R15.reuse, -R26 ;  /* 0x0000000f25077223 */ /* 0x080fe2000001081a */
[----:B------:R-:W-:Y:S01]  /*f9f0*/  FFMA.FTZ R26, R41, R15, R4 ;  /* 0x0000000f291a7223 */ /* 0x000fe20000010004 */
[----:B------:R-:W-:Y:S02]  /*fa00*/  F2FP.SATFINITE.E4M3.F32.PACK_AB_MERGE_C R4, R31, R28, RZ ;  /* 0x0000001c1f04723e */ /* 0x000fe400048070ff */
[----:B------:R-:W-:-:S02]  /*fa10*/  F2FP.SATFINITE.E4M3.F32.PACK_AB_MERGE_C R34, R5, R34, RZ ;  /* 0x000000220522723e */ /* 0x000fc400048070ff */
[----:B------:R-:W-:Y:S02]  /*fa20*/  F2FP.SATFINITE.E4M3.F32.PACK_AB_MERGE_C R4, R20, R27, R4 ;  /* 0x0000001b1404723e */ /* 0x000fe40004807004 */
[----:B------:R-:W-:Y:S02]  /*fa30*/  F2FP.SATFINITE.E4M3.F32.PACK_AB_MERGE_C R5, R21, R30, R24 ;  /* 0x0000001e1505723e */ /* 0x000fe40004807018 */
[----:B------:R-:W-:-:S05]  /*fa40*/  F2FP.SATFINITE.E4M3.F32.PACK_AB_MERGE_C R7, R26, R7, R34 ;  /* 0x000000071a07723e */ /* 0x000fca0004807022 */
[----:B------:R1:W-:Y:S02]  /*fa50*/  STS.128 [R42+0x21400], R4 ;  /* 0x021400042a007388 */ /* 0x0003e40000000c00 */
.L_x_463:
[----:B------:R-:W-:Y:S05]  /*fa60*/  BSYNC B2 ;  /* 0x0000000000027941 */ /* 0x000fea0003800000 */
.L_x_462:
[----:B------:R-:W-:Y:S05]  /*fa70*/  @P1 BRA `(.L_x_461) ;  /* 0x0000000400681947 */ /* 0x000fea0003800000 */
[----:B-1---5:R-:W1:Y:S01]  /*fa80*/  LDS.128 R4, [R42+0x25400] ;  /* 0x025400002a047984 */ /* 0x022e620000000c00 */
        /* <DEDUP_REMOVED lines=89> */
.L_x_461:
[----:B------:R-:W-:Y:S05]  /*10020*/  BSYNC B1 ;  /* 0x0000000000017941 */ /* 0x000fea0003800000 */
.L_x_460:
[----:B-12---:R-:W-:Y:S01]  /*10030*/  VIADD R4, R23, 0x40 ;  /* 0x0000004017047836 */ /* 0x006fe20000000000 */
[----:B------:R-:W-:Y:S04]  /*10040*/  BSSY B1, `(.L_x_464) ;  /* 0x00000bf000017945 */ /* 0x000fe80003800000 */
        /* <DEDUP_REMOVED lines=98> */
.L_x_467:
[----:B------:R-:W-:Y:S05]  /*10670*/  BSYNC B2 ;  /* 0x0000000000027941 */ /* 0x000fea0003800000 */
.L_x_466:
        /* <DEDUP_REMOVED lines=91> */
.L_x_465:
[----:B------:R-:W-:Y:S05]  /*10c30*/  BSYNC B1 ;  /* 0x0000000000017941 */ /* 0x000fea0003800000 */
.L_x_464:
[----:B-12---:R-:W-:-:S05]  /*10c40*/  VIADD R4, R23, 0x60 ;  /* 0x0000006017047836 */ /* 0x006fca0000000000 */
[----:B------:R-:W-:-:S13]  /*10c50*/  ISETP.GE.AND P0, PT, R4, R0, PT ;  /* 0x000000000400720c */ /* 0x000fda0003f06270 */
[----:B------:R-:W-:Y:S05]  /*10c60*/  @P0 BRA `(.L_x_468) ;  /* 0x00000044004c0947 */ /* 0x000fea0003800000 */
        /* <DEDUP_REMOVED lines=8> */
[----:B------:R-:W-:Y:S02]  /*10cf0*/  F2FP.F16.E4M3.UNPACK_B R29, R13 ;  /* 0x0000000dff1d723e */ /* 0x000fe400020006ff */
[----:B------:R-:W-:Y:S01]  /*10d00*/  F2FP.F16.E4M3.UNPACK_B R34, R11 ;  /* 0x0000000bff22723e */ /* 0x000fe200020006ff */
[--C-:B------:R-:W-:Y:S02]  /*10d10*/  HADD2.F32 R31, -RZ, R30.reuse.H1_H1 ;  /* 0x3000001eff1f7230 */ /* 0x100fe40000004100 */
[----:B------:R-:W-:Y:S02]  /*10d20*/  HADD2.F32 R27, -RZ, R29.H1_H1 ;  /* 0x3000001dff1b7230 */ /* 0x000fe40000004100 */
[----:B------:R-:W-:-:S02]  /*10d30*/  HADD2.F32 R32, -RZ, R30.H0_H0 ;  /* 0x2000001eff207230 */ /* 0x000fc40000004100 */
[----:B------:R-:W-:Y:S01]  /*10d40*/  HADD2.F32 R30, -RZ, R29.H0_H0 ;  /* 0x2000001dff1e7230 */ /* 0x000fe20000004100 */
[----:B------:R-:W-:Y:S01]  /*10d50*/  F2FP.F16.E4M3.UNPACK_B R29, R13.H1 ;  /* 0x0000000dff1d723e */ /* 0x000fe200030006ff */
[--C-:B------:R-:W-:Y:S02]  /*10d60*/  HADD2.F32 R36, -RZ, R34.reuse.H1_H1 ;  /* 0x30000022ff247230 */ /* 0x100fe40000004100 */
[----:B0-----:R-:W-:Y:S01]  /*10d70*/  HADD2.F32 R35, -RZ, R34.H0_H0 ;  /* 0x20000022ff237230 */ /* 0x001fe20000004100 */
[----:B-1----:R-:W-:Y:S02]  /*10d80*/  F2FP.F16.E4M3.UNPACK_B R0, R4.H1 ;  /* 0x00000004ff00723e */ /* 0x002fe400030006ff */
        /* <DEDUP_REMOVED lines=12> */
[--C-:B------:R-:W-:Y:S01]  /*10e50*/  HADD2.F32 R0, -RZ, R4.reuse.H1_H1 ;  /* 0x30000004ff007230 */ /* 0x100fe20000004100 */
[----:B------:R-:W-:Y:S01]  /*10e60*/  F2FP.F16.E4M3.UNPACK_B R31, R10.H1 ;  /* 0x0000000aff1f723e */ /* 0x000fe200030006ff */
[----:B------:R-:W-:Y:S01]  /*10e70*/  HADD2.F32 R4, -RZ, R4.H0_H0 ;  /* 0x20000004ff047230 */ /* 0x000fe20000004100 */
[----:B------:R-:W-:Y:S01]  /*10e80*/  F2FP.F16.E4M3.UNPACK_B R7, R7.H1 ;  /* 0x00000007ff07723e */ /* 0x000fe200030006ff */
[----:B------:R-:W-:-:S02]  /*10e90*/  HADD2.F32 R6, -RZ, R5.H1_H1 ;  /* 0x30000005ff067230 */ /* 0x000fc40000004100 */
[-C--:B------:R-:W-:Y:S01]  /*10ea0*/  FMUL.FTZ R15, R30, R0.reuse ;  /* 0x000000001e0f7220 */ /* 0x080fe20000410000 */
[C---:B------:R-:W-:Y:S01]  /*10eb0*/  FMUL.FTZ R13, R32.reuse, R0 ;  /* 0x00000000200d7220 */ /* 0x040fe20000410000 */
[----:B------:R-:W-:Y:S02]  /*10ec0*/  HADD2.F32 R33, -RZ, R31.H1_H1 ;  /* 0x3000001fff217230 */ /* 0x000fe40000004100 */
[-C--:B------:R-:W-:Y:S01]  /*10ed0*/  FFMA.FTZ R10, R32, R4.reuse, R15 ;  /* 0x00000004200a7223 */ /* 0x080fe2000001000f */
[----:B------:R-:W-:Y:S02]  /*10ee0*/  HADD2.F32 R15, -RZ, R29.H1_H1 ;  /* 0x3000001dff0f7230 */ /* 0x000fe40000004100 */
[----:B------:R-:W-:Y:S01]  /*10ef0*/  FFMA.FTZ R13, R30, R4, -R13 ;  /* 0x000000041e0d7223 */ /* 0x000fe2000001080d */
[----:B------:R-:W-:Y:S02]  /*10f00*/  HADD2.F32 R5, -RZ, R5.H0_H0 ;  /* 0x20000005ff057230 */ /* 0x000fe40000004100 */
[----:B------:R-:W-:Y:S01]  /*10f10*/  FMUL.FTZ R4, R33, R6 ;  /* 0x0000000621047220 */ /* 0x000fe20000410000 */
[----:B------:R-:W-:-:S02]  /*10f20*/  HADD2.F32 R32, -RZ, R31.H0_H0 ;  /* 0x2000001fff207230 */ /* 0x000fc40000004100 */
[C---:B------:R-:W-:Y:S01]  /*10f30*/  FMUL.FTZ R30, R15.reuse, R6 ;  /* 0x000000060f1e7220 */ /* 0x040fe20000410000 */
[--C-:B------:R-:W-:Y:S02]  /*10f40*/  HADD2.F32 R0, -RZ, R20.reuse.H1_H1 ;  /* 0x30000014ff007230 */ /* 0x100fe40000004100 */
[-C--:B------:R-:W-:Y:S01]  /*10f50*/  FFMA.FTZ R6, R15, R5.reuse, -R4 ;  /* 0x000000050f067223 */ /* 0x080fe20000010804 */
[----:B------:R-:W-:Y:S02]  /*10f60*/  HADD2.F32 R4, -RZ, R29.H0_H0 ;  /* 0x2000001dff047230 */ /* 0x000fe40000004100 */
[----:B------:R-:W-:Y:S01]  /*10f70*/  FFMA.FTZ R31, R33, R5, R30 ;  /* 0x00000005211f7223 */ /* 0x000fe2000001001e */
[----:B------:R-:W-:Y:S02]  /*10f80*/  HADD2.F32 R20, -RZ, R20.H0_H0 ;  /* 0x20000014ff147230 */ /* 0x000fe40000004100 */
[----:B------:R-:W-:Y:S01]  /*10f90*/  FMUL.FTZ R15, R32, R0 ;  /* 0x00000000200f7220 */ /* 0x000fe20000410000 */
[----:B------:R-:W-:Y:S01]  /*10fa0*/  F2FP.F16.E4M3.UNPACK_B R30, R14 ;  /* 0x0000000eff1e723e */ /* 0x000fe200020006ff */
[----:B------:R-:W-:Y:S01]  /*10fb0*/  FMUL.FTZ R29, R4, R0 ;  /* 0x00000000041d7220 */ /* 0x000fe20000410000 */
[----:B------:R-:W-:-:S02]  /*10fc0*/  HADD2.F32 R0, -RZ, R21.H1_H1 ;  /* 0x30000015ff007230 */ /* 0x000fc40000004100 */
[-C--:B------:R-:W-:Y:S01]  /*10fd0*/  FFMA.FTZ R5, R4, R20.reuse, -R15 ;  /* 0x0000001404057223 */ /* 0x080fe2000001080f */
[----:B------:R-:W-:Y:S02]  /*10fe0*/  HADD2.F32 R4, -RZ, R24.H1_H1 ;  /* 0x30000018ff047230 */ /* 0x000fe40000004100 */
[----:B------:R-:W-:Y:S01]  /*10ff0*/  FFMA.FTZ R20, R32, R20, R29 ;  /* 0x0000001420147223 */ /* 0x000fe2000001001d */
[----:B------:R-:W-:Y:S01]  /*11000*/  HADD2.F32 R32, -RZ, R30.H1_H1 ;  /* 0x3000001eff207230 */ /* 0x000fe20000004100 */
[----:B------:R-:W-:Y:S01]  /*11010*/  F2FP.SATFINITE.E4M3.F32.PACK_AB_MERGE_C R6, R31, R6, RZ ;  /* 0x000000061f06723e */ /* 0x000fe200048070ff */
[----:B------:R-:W-:Y:S02]  /*11020*/  HADD2.F32 R24, -RZ, R24.H0_H0 ;  /* 0x20000018ff187230 */ /* 0x000fe40000004100 */
[-C--:B------:R-:W-:Y:S01]  /*11030*/  FMUL.FTZ R15, R36, R4.reuse ;  /* 0x00000004240f7220 */ /* 0x080fe20000410000 */
[----:B------:R-:W-:Y:S02]  /*11040*/  HADD2.F32 R33, -RZ, R30.H0_H0 ;  /* 0x2000001eff217230 */ /* 0x000fe40000004100 */
[----:B------:R-:W-:Y:S01]  /*11050*/  FMUL.FTZ R29, R32, R4 ;  /* 0x00000004201d7220 */ /* 0x000fe20000410000 */
[----:B------:R-:W-:-:S02]  /*11060*/  HADD2.F32 R21, -RZ, R21.H0_H0 ;  /* 0x20000015ff157230 */ /* 0x000fc40000004100 */
[----:B------:R-:W-:Y:S01]  /*11070*/  FFMA.FTZ R15, R32, R24, -R15 ;  /* 0x00000018200f7223 */ /* 0x000fe2000001080f */
[----:B------:R-:W-:Y:S01]  /*11080*/  FMUL.FTZ R4, R35, R0 ;  /* 0x0000000023047220 */ /* 0x000fe20000410000 */
[----:B------:R-:W-:Y:S01]  /*11090*/  FFMA.FTZ R24, R36, R24, R29 ;  /* 0x0000001824187223 */ /* 0x000fe2000001001d */
[C---:B------:R-:W-:Y:S01]  /*110a0*/  FMUL.FTZ R0, R33.reuse, R0 ;  /* 0x0000000021007220 */ /* 0x040fe20000410000 */
[----:B------:R-:W-:Y:S01]  /*110b0*/  F2FP.F16.E4M3.UNPACK_B R29, R11.H1 ;  /* 0x0000000bff1d723e */ /* 0x000fe200030006ff */
[-C--:B------:R-:W-:Y:S01]  /*110c0*/  FFMA.FTZ R11, R33, R21.reuse, -R4 ;  /* 0x00000015210b7223 */ /* 0x080fe20000010804 */
[----:B------:R-:W-:Y:S01]  /*110d0*/  F2FP.F16.E4M3.UNPACK_B R30, R14.H1 ;  /* 0x0000000eff1e723e */ /* 0x000fe200030006ff */
[----:B------:R-:W-:Y:S01]  /*110e0*/  FFMA.FTZ R14, R35, R21, R0 ;  /* 0x00000015230e7223 */ /* 0x000fe20000010000 */
[----:B------:R-:W-:Y:S01]  /*110f0*/  HADD2.F32 R4, -RZ, R7.H1_H1 ;  /* 0x30000007ff047230 */ /* 0x000fe20000004100 */
[----:B------:R-:W-:Y:S01]  /*11100*/  F2FP.SATFINITE.E4M3.F32.PACK_AB_MERGE_C R15, R24, R15, RZ ;  /* 0x0000000f180f723e */ /* 0x000fe200048070ff */
[----:B------:R-:W-:Y:S01]  /*11110*/  HADD2.F32 R35, -RZ, R29.H1_H1 ;  /* 0x3000001dff237230 */ /* 0x000fe20000004100 */
[----:B------:R-:W-:Y:S01]  /*11120*/  F2FP.SATFINITE.E4M3.F32.PACK_AB_MERGE_C R5, R20, R5, R6 ;  /* 0x000000051405723e */ /* 0x000fe20004807006 */
[--C-:B------:R-:W-:Y:S01]  /*11130*/  HADD2.F32 R33, -RZ, R30.reuse.H1_H1 ;  /* 0x3000001eff217230 */ /* 0x100fe20000004100 */
[----:B------:R-:W-:Y:S01]  /*11140*/  F2FP.SATFINITE.E4M3.F32.PACK_AB_MERGE_C R6, R14, R11, R15 ;  /* 0x0000000b0e06723e */ /* 0x000fe2000480700f */
[----:B------:R-:W-:-:S02]  /*11150*/  HADD2.F32 R32, -RZ, R30.H0_H0 ;  /* 0x2000001eff207230 */ /* 0x000fc40000004100 */
[-C--:B------:R-:W-:Y:S01]  /*11160*/  FMUL.FTZ R30, R35, R4.reuse ;  /* 0x00000004231e7220 */ /* 0x080fe20000410000 */
[----:B------:R-:W-:Y:S02]  /*11170*/  HADD2.F32 R34, -RZ, R29.H0_H0 ;  /* 0x2000001dff227230 */ /* 0x000fe40000004100 */
[C---:B------:R-:W-:Y:S01]  /*11180*/  FMUL.FTZ R4, R33.reuse, R4 ;  /* 0x0000000421047220 */ /* 0x040fe20000410000 */
[--C-:B------:R-:W-:Y:S02]  /*11190*/  HADD2.F32 R0, -RZ, R26.reuse.H1_H1 ;  /* 0x3000001aff007230 */ /* 0x100fe40000004100 */
[----:B------:R-:W-:Y:S02]  /*111a0*/  HADD2.F32 R7, -RZ, R7.H0_H0 ;  /* 0x20000007ff077230 */ /* 0x000fe40000004100 */
[----:B------:R-:W-:Y:S02]  /*111b0*/  HADD2.F32 R26, -RZ, R26.H0_H0 ;  /* 0x2000001aff1a7230 */ /* 0x000fe40000004100 */
[-C--:B------:R-:W-:Y:S01]  /*111c0*/  FMUL.FTZ R21, R34, R0.reuse ;  /* 0x0000000022157220 */ /* 0x080fe20000410000 */
[C---:B------:R-:W-:Y:S01]  /*111d0*/  FMUL.FTZ R29, R32.reuse, R0 ;  /* 0x00000000201d7220 */ /* 0x040fe20000410000 */
[-C--:B------:R-:W-:Y:S01]  /*111e0*/  FFMA.FTZ R30, R33, R7.reuse, -R30 ;  /* 0x00000007211e7223 */ /* 0x080fe2000001081e */
[----:B------:R-:W-:Y:S01]  /*111f0*/  FFMA.FTZ R33, R35, R7, R4 ;  /* 0x0000000723217223 */ /* 0x000fe20000010004 */
[-C--:B------:R-:W-:Y:S01]  /*11200*/  FFMA.FTZ R7, R32, R26.reuse, -R21 ;  /* 0x0000001a20077223 */ /* 0x080fe20000010815 */
[----:B------:R-:W-:Y:S01]  /*11210*/  FFMA.FTZ R26, R34, R26, R29 ;  /* 0x0000001a221a7223 */ /* 0x000fe2000001001d */
[----:B------:R-:W-:-:S02]  /*11220*/  F2FP.SATFINITE.E4M3.F32.PACK_AB_MERGE_C R4, R28, R27, RZ ;  /* 0x0000001b1c04723e */ /* 0x000fc400048070ff */
[----:B------:R-:W-:Y:S02]  /*11230*/  F2FP.SATFINITE.E4M3.F32.PACK_AB_MERGE_C R30, R33, R30, RZ ;  /* 0x0000001e211e723e */ /* 0x000fe400048070ff */
[----:B------:R-:W-:Y:S02]  /*11240*/  F2FP.SATFINITE.E4M3.F32.PACK_AB_MERGE_C R4, R10, R13, R4 ;  /* 0x0000000d0a04723e */ /* 0x000fe40004807004 */
[----:B------:R-:W-:-:S05]  /*11250*/  F2FP.SATFINITE.E4M3.F32.PACK_AB_MERGE_C R7, R26, R7, R30 ;  /* 0x000000071a07723e */ /* 0x000fca000480701e */
[----:B------:R1:W-:Y:S02]  /*11260*/  STS.128 [R37+0x23400], R4 ;  /* 0x0234000425007388 */ /* 0x0003e40000000c00 */
.L_x_470:
[----:B------:R-:W-:Y:S05]  /*11270*/  BSYNC B1 ;  /* 0x0000000000017941 */ /* 0x000fea0003800000 */
.L_x_469:
[----:B------:R-:W-:Y:S05]  /*11280*/  @P1 BRA `(.L_x_468) ;  /* 0x0000003c00c41947 */ /* 0x000fea0003800000 */
[----:B-1---5:R-:W1:Y:S01]  /*11290*/  LDS.128 R4, [R37+0x27400] ;  /* 0x0274000025047984 */ /* 0x022e620000000c00 */
[----:B------:R-:W-:Y:S02]  /*112a0*/  F2FP.F16.E4M3.UNPACK_B R24, R3 ;  /* 0x00000003ff18723e */ /* 0x000fe400020006ff */
[----:B------:R-:W-:-:S03]  /*112b0*/  F2FP.F16.E4M3.UNPACK_B R26, R8 ;  /* 0x00000008ff1a723e */ /* 0x000fc600020006ff */
[----:B------:R-:W-:Y:S02]  /*112c0*/  HADD2.F32 R20, -RZ, R24.H1_H1 ;  /* 0x30000018ff147230 */ /* 0x000fe40000004100 */
[----:B------:R-:W-:Y:S02]  /*112d0*/  HADD2.F32 R28, -RZ, R26.H1_H1 ;  /* 0x3000001aff1c7230 */ /* 0x000fe40000004100 */
[----:B------:R-:W-:Y:S01]  /*112e0*/  HADD2.F32 R24, -RZ, R24.H0_H0 ;  /* 0x20000018ff187230 */ /* 0x000fe20000004100 */
[-C--:B-1----:R-:W-:Y:S02]  /*112f0*/  F2FP.F16.E4M3.UNPACK_B R0, R4.reuse.H1 ;  /* 0x00000004ff00723e */ /* 0x082fe400030006ff */
[----:B------:R-:W-:Y:S02]  /*11300*/  F2FP.F16.E4M3.UNPACK_B R4, R4 ;  /* 0x00000004ff04723e */ /* 0x000fe400020006ff */
[-C--:B------:R-:W-:Y:S01]  /*11310*/  F2FP.F16.E4M3.UNPACK_B R11, R5.reuse ;  /* 0x00000005ff0b723e */ /* 0x080fe200020006ff */
[--C-:B------:R-:W-:Y:S01]  /*11320*/  HADD2.F32 R10, -RZ, R0.reuse.H0_H0 ;  /* 0x20000000ff0a7230 */ /* 0x100fe20000004100 */
[----:B------:R-:W-:Y:S01]  /*11330*/  F2FP.F16.E4M3.UNPACK_B R5, R5.H1 ;  /* 0x00000005ff05723e */ /* 0x000fe200030006ff */
[----:B------:R-:W-:Y:S01]  /*11340*/  HADD2.F32 R0, -RZ, R0.H1_H1 ;  /* 0x30000000ff007230 */ /* 0x000fe20000004100 */
[----:B------:R-:W-:-:S02]  /*11350*/  F2FP.F16.E4M3.UNPACK_B R13, R6 ;  /* 0x00000006ff0d723e */ /* 0x000fc400020006ff */
[----:B------:R-:W-:Y:S02]  /*11360*/  F2FP.F16.E4M3.UNPACK_B R6, R6.H1 ;  /* 0x00000006ff06723e */ /* 0x000fe400030006ff */
[-C--:B------:R-:W-:Y:S01]  /*11370*/  FMUL.FTZ R21, R20, R0.reuse ;  /* 0x0000000014157220 */ /* 0x080fe20000410000 */
[C---:B------:R-:W-:Y:S01]  /*11380*/  FMUL.FTZ R15, R28.reuse, R0 ;  /* 0x000000001c0f7220 */ /* 0x040fe20000410000 */
[----:B------:R-:W-:Y:S01]  /*11390*/  HADD2.F32 R0, -RZ, R4.H1_H1 ;  /* 0x30000004ff007230 */ /* 0x000fe20000004100 */
[----:B------:R-:W-:Y:S01]  /*113a0*/  F2FP.F16.E4M3.UNPACK_B R14, R7 ;  /* 0x00000007ff0e723e */ /* 0x000fe200020006ff */
[-C--:B------:R-:W-:Y:S01]  /*113b0*/  FFMA.FTZ R27, R28, R10.reuse, R21 ;  /* 0x0000000a1c1b7223 */ /* 0x080fe20000010015 */
[----:B------:R-:W-:Y:S02]  /*113c0*/  HADD2.F32 R28, -RZ, R26.H0_H0 ;  /* 0x2000001aff1c7230 */ /* 0x000fe40000004100 */
[----:B------:R-:W-:Y:S01]  /*113d0*/  FFMA.FTZ R20, R20, R10, -R15 ;  /* 0x0000000a14147223 */ /* 0x000fe2000001080f */
[----:B------:R-:W-:Y:S01]  /*113e0*/  F2FP.F16.E4M3.UNPACK_B R10, R8.H1 ;  /* 0x00000008ff0a723e */ /* 0x000fe200030006ff */
[----:B------:R-:W-:Y:S01]  /*113f0*/  HADD2.F32 R4, -RZ, R4.H0_H0 ;  /* 0x20000004ff047230 */ /* 0x000fe20000004100 */
[----:B------:R-:W-:Y:S01]  /*11400*/  F2FP.F16.E4M3.UNPACK_B R26, R3.H1 ;  /* 0x00000003ff1a723e */ /* 0x000fe200030006ff */
[-C--:B------:R-:W-:Y:S01]  /*11410*/  FMUL.FTZ R15, R28, R0.reuse ;  /* 0x000000001c0f7220 */ /* 0x080fe20000410000 */
[----:B------:R-:W-:Y:S01]  /*11420*/  FMUL.FTZ R21, R24, R0 ;  /* 0x0000000018157220 */ /* 0x000fe20000410000 */
[----:B------:R-:W-:Y:S01]  /*11430*/  HADD2.F32 R31, -RZ, R10.H1_H1 ;  /* 0x3000000aff1f7230 */ /* 0x000fe20000004100 */
[----:B------:R-:W-:Y:S01]  /*11440*/  F2FP.F16.E4M3.UNPACK_B R7, R7.H1 ;  /* 0x00000007ff07723e */ /* 0x000fe200030006ff */
[----:B------:R-:W-:-:S02]  /*11450*/  HADD2.F32 R3, -RZ, R5.H1_H1 ;  /* 0x30000005ff037230 */ /* 0x000fc40000004100 */
[-C--:B------:R-:W-:Y:S01]  /*11460*/  FFMA.FTZ R15, R24, R4.reuse, -R15 ;  /* 0x00000004180f7223 */ /* 0x080fe2000001080f */
[----:B------:R-:W-:Y:S01]  /*11470*/  FFMA.FTZ R4, R28, R4, R21 ;  /* 0x000000041c047223 */ /* 0x000fe20000010015 */
[----:B------:R-:W-:Y:S01]  /*11480*/  HADD2.F32 R21, -RZ, R26.H1_H1 ;  /* 0x3000001aff157230 */ /* 0x000fe20000004100 */
[----:B------:R-:W-:Y:S01]  /*11490*/  F2FP.F16.E4M3.UNPACK_B R28, R9 ;  /* 0x00000009ff1c723e */ /* 0x000fe200020006ff */
[----:B------:R-:W-:Y:S02]  /*114a0*/  HADD2.F32 R5, -RZ, R5.H0_H0 ;  /* 0x20000005ff057230 */ /* 0x000fe40000004100 */
[-C--:B------:R-:W-:Y:S01]  /*114b0*/  FMUL.FTZ R8, R31, R3.reuse ;  /* 0x000000031f087220 */ /* 0x080fe20000410000 */
[----:B------:R-:W-:Y:S02]  /*114c0*/  HADD2.F32 R29, -RZ, R10.H0_H0 ;  /* 0x2000000aff1d7230 */ /* 0x000fe40000004100 */
[----:B------:R-:W-:Y:S01]  /*114d0*/  FMUL.FTZ R24, R21, R3 ;  /* 0x0000000315187220 */ /* 0x000fe20000410000 */
[----:B------:R-:W-:-:S02]  /*114e0*/  HADD2.F32 R0, -RZ, R11.H1_H1 ;  /* 0x3000000bff007230 */ /* 0x000fc40000004100 */
[-C--:B------:R-:W-:Y:S01]  /*114f0*/  FFMA.FTZ R10, R21, R5.reuse, -R8 ;  /* 0x00000005150a7223 */ /* 0x080fe20000010808 */
[----:B------:R-:W-:Y:S02]  /*11500*/  HADD2.F32 R3, -RZ, R26.H0_H0 ;  /* 0x2000001aff037230 */ /* 0x000fe40000004100 */
[----:B------:R-:W-:Y:S01]  /*11510*/  FFMA.FTZ R21, R31, R5, R24 ;  /* 0x000000051f157223 */ /* 0x000fe20000010018 */
[----:B------:R-:W-:Y:S02]  /*11520*/  HADD2.F32 R11, -RZ, R11.H0_H0 ;  /* 0x2000000bff0b7230 */ /* 0x000fe40000004100 */
[----:B------:R-:W-:Y:S01]  /*11530*/  FMUL.FTZ R8, R29, R0 ;  /* 0x000000001d087220 */ /* 0x000fe20000410000 */
[----:B------:R-:W-:Y:S01]  /*11540*/  F2FP.F16.E4M3.UNPACK_B R24, R12 ;  /* 0x0000000cff18723e */ /* 0x000fe200020006ff */
[C---:B------:R-:W-:Y:S01]  /*11550*/  FMUL.FTZ R0, R3.reuse, R0 ;  /* 0x0000000003007220 */ /* 0x040fe20000410000 */
[----:B------:R-:W-:Y:S02]  /*11560*/  HADD2.F32 R30, -RZ, R28.H1_H1 ;  /* 0x3000001cff1e7230 */ /* 0x000fe40000004100 */
[----:B------:R-:W-:Y:S01]  /*11570*/  FFMA.FTZ R5, R3, R11, -R8 ;  /* 0x0000000b03057223 */ /* 0x000fe20000010808 */
[----:B------:R-:W-:-:S02]  /*11580*/  HADD2.F32 R3, -RZ, R6.H1_H1 ;  /* 0x30000006ff037230 */ /* 0x000fc40000004100 */
[----:B------:R-:W-:Y:S01]  /*11590*/  FFMA.FTZ R8, R29, R11, R0 ;  /* 0x0000000b1d087223 */ /* 0x000fe20000010000 */
[----:B------:R-:W-:Y:S01]  /*115a0*/  HADD2.F32 R26, -RZ, R24.H1_H1 ;  /* 0x30000018ff1a7230 */ /* 0x000fe20000004100 */
[----:B------:R-:W-:Y:S01]  /*115b0*/  F2FP.F16.E4M3.UNPACK_B R9, R9.H1 ;  /* 0x00000009ff09723e */ /* 0x000fe200030006ff */
[----:B------:R-:W-:Y:S02]  /*115c0*/  HADD2.F32 R6, -RZ, R6.H0_H0 ;  /* 0x20000006ff067230 */ /* 0x000fe40000004100 */
[-C--:B------:R-:W-:Y:S01]  /*115d0*/  FMUL.FTZ R11, R30, R3.reuse ;  /* 0x000000031e0b7220 */ /* 0x080fe20000410000 */
[----:B------:R-:W-:Y:S02]  /*115e0*/  HADD2.F32 R31, -RZ, R28.H0_H0 ;  /* 0x2000001cff1f7230 */ /* 0x000fe40000004100 */
[C---:B------:R-:W-:Y:S01]  /*115f0*/  FMUL.FTZ R3, R26.reuse, R3 ;  /* 0x000000031a037220 */ /* 0x040fe20000410000 */
[--C-:B------:R-:W-:Y:S02]  /*11600*/  HADD2.F32 R0, -RZ, R13.reuse.H1_H1 ;  /* 0x3000000dff007230 */ /* 0x100fe40000004100 */
[----:B------:R-:W-:Y:S01]  /*11610*/  FFMA.FTZ R11, R26, R6, -R11 ;  /* 0x000000061a0b7223 */ /* 0x000fe2000001080b */
[----:B------:R-:W-:Y:S01]  /*11620*/  HADD2.F32 R29, -RZ, R24.H0_H0 ;  /* 0x20000018ff1d7230 */ /* 0x000fe20000004100 */
[----:B------:R-:W-:Y:S01]  /*11630*/  F2FP.F16.E4M3.UNPACK_B R26, R12.H1 ;  /* 0x0000000cff1a723e */ /* 0x000fe200030006ff */
[----:B------:R-:W-:-:S02]  /*11640*/  HADD2.F32 R13, -RZ, R13.H0_H0 ;  /* 0x2000000dff0d7230 */ /* 0x000fc40000004100 */
[----:B------:R-:W-:Y:S01]  /*11650*/  FMUL.FTZ R12, R31, R0 ;  /* 0x000000001f0c7220 */ /* 0x000fe20000410000 */
[----:B------:R-:W-:Y:S01]  /*11660*/  FFMA.FTZ R24, R30, R6, R3 ;  /* 0x000000061e187223 */ /* 0x000fe20000010003 */
[C---:B------:R-:W-:Y:S01]  /*11670*/  FMUL.FTZ R0, R29.reuse, R0 ;  /* 0x000000001d007220 */ /* 0x040fe20000410000 */
[----:B------:R-:W-:Y:S02]  /*11680*/  HADD2.F32 R3, -RZ, R7.H1_H1 ;  /* 0x30000007ff037230 */ /* 0x000fe40000004100 */
[-C--:B------:R-:W-:Y:S01]  /*11690*/  FFMA.FTZ R6, R29, R13.reuse, -R12 ;  /* 0x0000000d1d067223 */ /* 0x080fe2000001080c */
[----:B------:R-:W-:Y:S02]  /*116a0*/  HADD2.F32 R29, -RZ, R26.H1_H1 ;  /* 0x3000001aff1d7230 */ /* 0x000fe40000004100 */
[----:B------:R-:W-:Y:S01]  /*116b0*/  FFMA.FTZ R13, R31, R13, R0 ;  /* 0x0000000d1f0d7223 */ /* 0x000fe20000010000 */
[--C-:B------:R-:W-:Y:S01]  /*116c0*/  HADD2.F32 R31, -RZ, R9.reuse.H1_H1 ;  /* 0x30000009ff1f7230 */ /* 0x100fe20000004100 */
[----:B------:R-:W-:Y:S01]  /*116d0*/  F2FP.SATFINITE.E4M3.F32.PACK_AB_MERGE_C R20, R27, R20, RZ ;  /* 0x000000141b14723e */ /* 0x000fe200048070ff */
[----:B------:R-:W-:Y:S01]  /*116e0*/  HADD2.F32 R30, -RZ, R9.H0_H0 ;  /* 0x20000009ff1e7230 */ /* 0x000fe20000004100 */
[----:B------:R-:W-:Y:S01]  /*116f0*/  F2FP.SATFINITE.E4M3.F32.PACK_AB_MERGE_C R10, R21, R10, RZ ;  /* 0x0000000a150a723e */ /* 0x000fe200048070ff */
[----:B------:R-:W-:-:S02]  /*11700*/  HADD2.F32 R0, -RZ, R14.H1_H1 ;  /* 0x3000000eff007230 */ /* 0x000fc40000004100 */
[----:B------:R-:W-:Y:S01]  /*11710*/  FMUL.FTZ R12, R31, R3 ;  /* 0x000000031f0c7220 */ /* 0x000fe20000410000 */
[----:B------:R-:W-:Y:S01]  /*11720*/  HADD2.F32 R7, -RZ, R7.H0_H0 ;  /* 0x20000007ff077230 */ /* 0x000fe20000004100 */
[----:B------:R-:W-:Y:S01]  /*11730*/  F2FP.SATFINITE.E4M3.F32.PACK_AB_MERGE_C R11, R24, R11, RZ ;  /* 0x0000000b180b723e */ /* 0x000fe200048070ff */
[----:B------:R-:W-:Y:S02]  /*11740*/  HADD2.F32 R28, -RZ, R26.H0_H0 ;  /* 0x2000001aff1c7230 */ /* 0x000fe40000004100 */
[C---:B------:R-:W-:Y:S01]  /*11750*/  FMUL.FTZ R26, R29.reuse, R3 ;  /* 0x000000031d1a7220 */ /* 0x040fe20000410000 */
[----:B------:R-:W-:Y:S02]  /*11760*/  HADD2.F32 R14, -RZ, R14.H0_H0 ;  /* 0x2000000eff0e7230 */ /* 0x000fe40000004100 */
[-C--:B------:R-:W-:Y:S01]  /*11770*/  FMUL.FTZ R3, R30, R0.reuse ;  /* 0x000000001e037220 */ /* 0x080fe20000410000 */
[-C--:B------:R-:W-:Y:S01]  /*11780*/  FFMA.FTZ R12, R29, R7.reuse, -R12 ;  /* 0x000000071d0c7223 */ /* 0x080fe2000001080c */
[C---:B------:R-:W-:Y:S01]  /*11790*/  FMUL.FTZ R9, R28.reuse, R0 ;  /* 0x000000001c097220 */ /* 0x040fe20000410000 */
[----:B------:R-:W-:Y:S01]  /*117a0*/  FFMA.FTZ R7, R31, R7, R26 ;  /* 0x000000071f077223 */ /* 0x000fe2000001001a */
[-C--:B------:R-:W-:Y:S01]  /*117b0*/  FFMA.FTZ R3, R28, R14.reuse, -R3 ;  /* 0x0000000e1c037223 */ /* 0x080fe20000010803 */
[----:B------:R-:W-:Y:S01]  /*117c0*/  F2FP.SATFINITE.E4M3.F32.PACK_AB_MERGE_C R4, R4, R15, R20 ;  /* 0x0000000f0404723e */ /* 0x000fe20004807014 */
[----:B------:R-:W-:Y:S01]  /*117d0*/  FFMA.FTZ R14, R30, R14, R9 ;  /* 0x0000000e1e0e7223 */ /* 0x000fe20000010009 */
[----:B------:R-:W-:-:S02]  /*117e0*/  F2FP.SATFINITE.E4M3.F32.PACK_AB_MERGE_C R5, R8, R5, R10 ;  /* 0x000000050805723e */ /* 0x000fc4000480700a */
[----:B------:R-:W-:Y:S02]  /*117f0*/  F2FP.SATFINITE.E4M3.F32.PACK_AB_MERGE_C R7, R7, R12, RZ ;  /* 0x0000000c0707723e */ /* 0x000fe400048070ff */
[----:B------:R-:W-:Y:S02]  /*11800*/  F2FP.SATFINITE.E4M3.F32.PACK_AB_MERGE_C R6, R13, R6, R11 ;  /* 0x000000060d06723e */ /* 0x000fe4000480700b */
[----:B------:R-:W-:-:S05]  /*11810*/  F2FP.SATFINITE.E4M3.F32.PACK_AB_MERGE_C R7, R14, R3, R7 ;  /* 0x000000030e07723e */ /* 0x000fca0004807007 */
[----:B------:R1:W-:Y:S01]  /*11820*/  STS.128 [R37+0x27400], R4 ;  /* 0x0274000425007388 */ /* 0x0003e20000000c00 */
[----:B------:R-:W-:Y:S05]  /*11830*/  BRA `(.L_x_468) ;  /* 0x0000003800587947 */ /* 0x000fea0003800000 */
.L_x_450:
[----:B------:R-:W-:-:S03]  /*11840*/  UMOV UR4, 0xffffffff ;  /* 0xffffffff00047882 */ /* 0x000fc60000000000 */
[----:B------:R-:W-:Y:S05]  /*11850*/  BRA.DIV UR4, `(.L_x_471) ;  /* 0x000001aa04247947 */ /* 0x000fea000b800000 */
[----:B------:R0:W1:Y:S04]  /*11860*/  SHFL.IDX PT, R27, R26, RZ, 0x181f ;  /* 0x00181fff1a1b7589 */ /* 0x00006800000e0000 */
[----:B------:R0:W2:Y:S04]  /*11870*/  SHFL.IDX PT, R14, R30, RZ, 0x181f ;  /* 0x00181fff1e0e7589 */ /* 0x0000a800000e0000 */
[----:B------:R0:W3:Y:S04]  /*11880*/  SHFL.IDX PT, R3, R24, RZ, 0x181f ;  /* 0x00181fff18037589 */ /* 0x0000e800000e0000 */
[----:B------:R0:W4:Y:S02]  /*11890*/  SHFL.IDX PT, R21, R33, RZ, 0x181f ;  /* 0x00181fff21157589 */ /* 0x00012400000e0000 */
.L_x_690:
[----:B------:R-:W-:Y:S01]  /*118a0*/  ULDC UR4, c[0x0][0x448] ;  /* 0x0001120000047ab9 */ /* 0x000fe20000000800 */
[----:B------:R-:W-:Y:S01]  /*118b0*/  BSSY B1, `(.L_x_472) ;  /* 0x0000012000017945 */ /* 0x000fe20003800000 */
[----:B0-----:R-:W-:Y:S01]  /*118c0*/  IMAD R26, R119, UR4, RZ ;  /* 0x00000004771a7c24 */ /* 0x001fe2000f8e02ff */
[----:B------:R-:W-:Y:S02]  /*118d0*/  CS2R R4, SRZ ;  /* 0x0000000000047805 */ /* 0x000fe4000001ff00 */
[----:B------:R-:W-:Y:S02]  /*118e0*/  CS2R R6, SRZ ;  /* 0x0000000000067805 */ /* 0x000fe4000001ff00 */
[----:B------:R-:W-:Y:S02]  /*118f0*/  CS2R R8, SRZ ;  /* 0x0000000000087805 */ /* 0x000fe4000001ff00 */
[----:B------:R-:W-:Y:S02]  /*11900*/  CS2R R10, SRZ ;  /* 0x00000000000a7805 */ /* 0x000fe4000001ff00 */
[----:B------:R-:W-:-:S13]  /*11910*/  ISETP.GE.AND P0, PT, R0, R26, PT ;  /* 0x0000001a0000720c */ /* 0x000fda0003f06270 */
[----:B------:R-:W-:Y:S05]  /*11920*/  @P0 BRA `(.L_x_473) ;  /* 0x0000000000280947 */ /* 0x000fea0003800000 */
[----:B------:R-:W-:Y:S01]  /*11930*/  ULDC UR4, c[0x0][0x3f4] ;  /* 0x0000fd0000047ab9 */ /* 0x000fe20000000800 */
[C---:B-1----:R-:W-:Y:S02]  /*11940*/  IADD3 R12, P0, R16.reuse, R27, RZ ;  /* 0x0000001b100c7210 */ /* 0x042fe40007f1e0ff */
[----:B------:R-:W-:Y:S02]  /*11950*/  CS2R R4, SRZ ;  /* 0x0000000000047805 */ /* 0x000fe4000001ff00 */
[C---:B------:R-:W-:Y:S02]  /*11960*/  ISETP.GE.AND P2, PT, R16.reuse, UR4, PT ;  /* 0x0000000410007c0c */ /* 0x040fe4000bf46270 */
[----:B--2---:R-:W-:Y:S01]  /*11970*/  IADD3 R14, P1, R16, R14, RZ ;  /* 0x0000000e100e7210 */ /* 0x004fe20007f3e0ff */
[----:B---3--:R-:W-:-:S04]  /*11980*/  IMAD.X R13, R3, 0x1, R17, P0 ;  /* 0x00000001030d7824 */ /* 0x008fc800000e0611 */
[----:B----4-:R-:W-:-:S06]  /*11990*/  IMAD.X R15, R21, 0x1, R17, P1 ;  /* 0x00000001150f7824 */ /* 0x010fcc00008e0611 */
[----:B------:R-:W-:Y:S05]  /*119a0*/  @P2 BRA `(.L_x_473) ;  /* 0x0000000000082947 */ /* 0x000fea0003800000 */
[----:B------:R0:W5:Y:S04]  /*119b0*/  LD.E.128 R4, desc[UR42][R12.64] ;  /* 0x0000002a0c047980 */ /* 0x000168000c101d00 */
[----:B------:R0:W5:Y:S02]  /*119c0*/  LD.E.128 R8, desc[UR42][R14.64] ;  /* 0x0000002a0e087980 */ /* 0x000164000c101d00 */
.L_x_473:
[----:B------:R-:W-:Y:S05]  /*119d0*/  BSYNC B1 ;  /* 0x0000000000017941 */ /* 0x000fea0003800000 */
.L_x_472:
[----:B------:R-:W-:Y:S01]  /*119e0*/  ULEA.HI UR4, UR39, UR39, URZ, 0x1 ;  /* 0x0000002727047291 */ /* 0x000fe2000f8f083f */
[----:B-----5:R-:W-:Y:S01]  /*119f0*/  SHF.R.U32.HI R0, RZ, 0x8, R4 ;  /* 0x00000008ff007819 */ /* 0x020fe20000011604 */
[----:B-1----:R-:W1:Y:S01]  /*11a00*/  LDC R27, c[0x0][0x3f4] ;  /* 0x0000fd00ff1b7b82 */ /* 0x002e620000000800 */
[----:B0-----:R-:W-:Y:S01]  /*11a10*/  SHF.R.U32.HI R15, RZ, 0x8, R5 ;  /* 0x00000008ff0f7819 */ /* 0x001fe20000011605 */
[----:B------:R-:W-:Y:S01]  /*11a20*/  ULOP3.LUT UR4, UR4, 0xfffffffe, URZ, 0xc0, !UPT ;  /* 0xfffffffe04047892 */ /* 0x000fe2000f8ec03f */
[----:B---3--:R-:W-:Y:S01]  /*11a30*/  LOP3.LUT R3, R4, 0xff, RZ, 0xc0, !PT ;  /* 0x000000ff04037812 */ /* 0x008fe200078ec0ff */
[----:B------:R-:W-:Y:S01]  /*11a40*/  IMAD R26, R29, -0x80, R26 ;  /* 0xffffff801d1a7824 */ /* 0x000fe200078e021a */
[----:B------:R-:W-:Y:S01]  /*11a50*/  LOP3.LUT R0, R0, 0xff, RZ, 0xc0, !PT ;  /* 0x000000ff00007812 */ /* 0x000fe200078ec0ff */
[----:B------:R-:W-:Y:S01]  /*11a60*/  UIADD3 UR4, UR39, -UR4, URZ ;  /* 0x8000000427047290 */ /* 0x000fe2000fffe03f */
[----:B------:R-:W-:Y:S01]  /*11a70*/  LOP3.LUT R12, R5, 0xff, RZ, 0xc0, !PT ;  /* 0x000000ff050c7812 */ /* 0x000fe200078ec0ff */
[----:B------:R-:W-:Y:S01]  /*11a80*/  VIADD R34, R23, 0x40 ;  /* 0x0000004017227836 */ /* 0x000fe20000000000 */
[----:B------:R-:W-:Y:S01]  /*11a90*/  LOP3.LUT R15, R15, 0xff, RZ, 0xc0, !PT ;  /* 0x000000ff0f0f7812 */ /* 0x000fe200078ec0ff */
[----:B------:R-:W-:Y:S01]  /*11aa0*/  VIADD R30, R23, 0x60 ;  /* 0x00000060171e7836 */ /* 0x000fe20000000000 */
[----:B------:R-:W-:Y:S01]  /*11ab0*/  PRMT R13, R0, 0x7604, R3 ;  /* 0x00007604000d7816 */ /* 0x000fe20000000003 */
[----:B------:R-:W-:Y:S01]  /*11ac0*/  BSSY B1, `(.L_x_474) ;  /* 0x000003d000017945 */ /* 0x000fe20003800000 */
[----:B------:R-:W-:-:S02]  /*11ad0*/  MOV R37, UR4 ;  /* 0x0000000400257c02 */ /* 0x000fc40008000f00 */
[----:B------:R-:W-:Y:S02]  /*11ae0*/  SHF.R.U32.HI R0, RZ, 0x8, R6 ;  /* 0x00000008ff007819 */ /* 0x000fe40000011606 */
[----:B------:R-:W-:Y:S02]  /*11af0*/  SHF.L.U32 R37, R37, 0x1f, RZ ;  /* 0x0000001f25257819 */ /* 0x000fe400000006ff */
[----:B------:R-:W-:Y:S02]  /*11b00*/  PRMT R12, R15, 0x7604, R12 ;  /* 0x000076040f0c7816 */ /* 0x000fe4000000000c */
[----:B------:R-:W0:Y:S01]  /*11b10*/  SYNCS.PHASECHK.TRANS64.TRYWAIT P4, [R22+URZ+0x38800], R37 ;  /* 0x03880025160075a7 */ /* 0x000e22000808017f */
[----:B--2---:R-:W-:Y:S02]  /*11b20*/  LOP3.LUT R14, R6, 0xff, RZ, 0xc0, !PT ;  /* 0x000000ff060e7812 */ /* 0x004fe400078ec0ff */
[----:B------:R-:W-:Y:S02]  /*11b30*/  SHF.R.U32.HI R3, RZ, 0x8, R8 ;  /* 0x00000008ff037819 */ /* 0x000fe40000011608 */
[----:B------:R-:W-:-:S02]  /*11b40*/  LOP3.LUT R15, R0, 0xff, RZ, 0xc0, !PT ;  /* 0x000000ff000f7812 */ /* 0x000fc400078ec0ff */
[----:B----4-:R-:W-:Y:S02]  /*11b50*/  SHF.R.U32.HI R21, RZ, 0x8, R7 ;  /* 0x00000008ff157819 */ /* 0x010fe40000011607 */
[----:B------:R-:W-:Y:S02]  /*11b60*/  LOP3.LUT R24, R8, 0xff, RZ, 0xc0, !PT ;  /* 0x000000ff08187812 */ /* 0x000fe400078ec0ff */
[----:B------:R-:W-:Y:S02]  /*11b70*/  LOP3.LUT R3, R3, 0xff, RZ, 0xc0, !PT ;  /* 0x000000ff03037812 */ /* 0x000fe400078ec0ff */
[----:B------:R-:W-:Y:S02]  /*11b80*/  PRMT R15, R15, 0x7604, R14 ;  /* 0x000076040f0f7816 */ /* 0x000fe4000000000e */
[----:B------:R-:W-:Y:S02]  /*11b90*/  SHF.R.U32.HI R14, RZ, 0x8, R9 ;  /* 0x00000008ff0e7819 */ /* 0x000fe40000011609 */
[----:B------:R-:W-:-:S02]  /*11ba0*/  LOP3.LUT R20, R7, 0xff, RZ, 0xc0, !PT ;  /* 0x000000ff07147812 */ /* 0x000fc400078ec0ff */
[----:B------:R-:W-:Y:S02]  /*11bb0*/  LOP3.LUT R21, R21, 0xff, RZ, 0xc0, !PT ;  /* 0x000000ff15157812 */ /* 0x000fe400078ec0ff */
[----:B------:R-:W-:Y:S02]  /*11bc0*/  PRMT R29, R3, 0x7604, R24 ;  /* 0x00007604031d7816 */ /* 0x000fe40000000018 */
[----:B------:R-:W-:Y:S02]  /*11bd0*/  SHF.R.U32.HI R0, RZ, 0x8, R10 ;  /* 0x00000008ff007819 */ /* 0x000fe4000001160a */
[----:B------:R-:W-:Y:S02]  /*11be0*/  LOP3.LUT R3, R9, 0xff, RZ, 0xc0, !PT ;  /* 0x000000ff09037812 */ /* 0x000fe400078ec0ff */
[----:B------:R-:W-:Y:S02]  /*11bf0*/  LOP3.LUT R14, R14, 0xff, RZ, 0xc0, !PT ;  /* 0x000000ff0e0e7812 */ /* 0x000fe400078ec0ff */
[----:B------:R-:W-:-:S02]  /*11c00*/  PRMT R20, R21, 0x7604, R20 ;  /* 0x0000760415147816 */ /* 0x000fc40000000014 */
[----:B------:R-:W-:Y:S02]  /*11c10*/  LOP3.LUT R21, R10, 0xff, RZ, 0xc0, !PT ;  /* 0x000000ff0a157812 */ /* 0x000fe400078ec0ff */
[----:B------:R-:W-:Y:S02]  /*11c20*/  LOP3.LUT R0, R0, 0xff, RZ, 0xc0, !PT ;  /* 0x000000ff00007812 */ /* 0x000fe400078ec0ff */
[----:B------:R-:W-:Y:S02]  /*11c30*/  PRMT R14, R14, 0x7604, R3 ;  /* 0x000076040e0e7816 */ /* 0x000fe40000000003 */
[----:B------:R-:W-:Y:S02]  /*11c40*/  SHF.R.U32.HI R3, RZ, 0x8, R11 ;  /* 0x00000008ff037819 */ /* 0x000fe4000001160b */
[----:B------:R-:W-:Y:S02]  /*11c50*/  PRMT R33, R0, 0x7604, R21 ;  /* 0x0000760400217816 */ /* 0x000fe40000000015 */
[----:B------:R-:W-:-:S02]  /*11c60*/  SHF.R.U32.HI R21, RZ, 0x10, R7 ;  /* 0x00000010ff157819 */ /* 0x000fc40000011607 */
[----:B------:R-:W-:Y:S02]  /*11c70*/  LOP3.LUT R0, R11, 0xff, RZ, 0xc0, !PT ;  /* 0x000000ff0b007812 */ /* 0x000fe400078ec0ff */
[----:B------:R-:W-:Y:S01]  /*11c80*/  LOP3.LUT R3, R3, 0xff, RZ, 0xc0, !PT ;  /* 0x000000ff03037812 */ /* 0x000fe200078ec0ff */
[----:B------:R-:W-:Y:S01]  /*11c90*/  IMAD.U32 R21, R21, 0x10000, RZ ;  /* 0x0001000015157824 */ /* 0x000fe200078e00ff */
[----:B------:R-:W-:Y:S02]  /*11ca0*/  SHF.R.U32.HI R24, RZ, 0x10, R5 ;  /* 0x00000010ff187819 */ /* 0x000fe40000011605 */
[----:B------:R-:W-:Y:S02]  /*11cb0*/  SHF.R.U32.HI R31, RZ, 0x10, R9 ;  /* 0x00000010ff1f7819 */ /* 0x000fe40000011609 */
[----:B------:R-:W-:Y:S02]  /*11cc0*/  SHF.R.U32.HI R35, RZ, 0x10, R11 ;  /* 0x00000010ff237819 */ /* 0x000fe4000001160b */
[----:B------:R-:W-:Y:S01]  /*11cd0*/  PRMT R0, R3, 0x7604, R0 ;  /* 0x0000760403007816 */ /* 0x000fe20000000000 */
[----:B------:R-:W-:Y:S01]  /*11ce0*/  IMAD.U32 R3, R24, 0x10000, RZ ;  /* 0x0001000018037824 */ /* 0x000fe200078e00ff */
[----:B------:R-:W-:Y:S01]  /*11cf0*/  LOP3.LUT R13, R13, 0xff0000, R4, 0xf8, !PT ;  /* 0x00ff00000d0d7812 */ /* 0x000fe200078ef804 */
[----:B------:R-:W-:Y:S01]  /*11d00*/  IMAD.U32 R31, R31, 0x10000, RZ ;  /* 0x000100001f1f7824 */ /* 0x000fe200078e00ff */
[----:B------:R-:W-:Y:S01]  /*11d10*/  LOP3.LUT R21, R20, 0xff0000, R21, 0xf8, !PT ;  /* 0x00ff000014157812 */ /* 0x000fe200078ef815 */
[----:B------:R-:W-:Y:S01]  /*11d20*/  IMAD.U32 R35, R35, 0x10000, RZ ;  /* 0x0001000023237824 */ /* 0x000fe200078e00ff */
[----:B-1----:R-:W-:-:S02]  /*11d30*/  ISETP.GE.AND P0, PT, R16, R27, PT ;  /* 0x0000001b1000720c */ /* 0x002fc40003f06270 */
[----:B------:R-:W-:Y:S02]  /*11d40*/  VIMNMX R26, R26, 0x80, PT ;  /* 0x000000801a1a7848 */ /* 0x000fe40003fe0100 */
[----:B------:R-:W-:Y:S02]  /*11d50*/  IADD3 R36, R23, 0x20, RZ ;  /* 0x0000002017247810 */ /* 0x000fe40007ffe0ff */
[----:B------:R-:W-:Y:S02]  /*11d60*/  LOP3.LUT R15, R15, 0xff0000, R6, 0xf8, !PT ;  /* 0x00ff00000f0f7812 */ /* 0x000fe400078ef806 */
[----:B------:R-:W-:Y:S02]  /*11d70*/  LOP3.LUT R3, R12, 0xff0000, R3, 0xf8, !PT ;  /* 0x00ff00000c037812 */ /* 0x000fe400078ef803 */
[----:B------:R-:W-:Y:S02]  /*11d80*/  LOP3.LUT R31, R14, 0xff0000, R31, 0xf8, !PT ;  /* 0x00ff00000e1f7812 */ /* 0x000fe400078ef81f */
[----:B------:R-:W-:-:S02]  /*11d90*/  LOP3.LUT R35, R0, 0xff0000, R35, 0xf8, !PT ;  /* 0x00ff000000237812 */ /* 0x000fc400078ef823 */
[----:B------:R-:W-:Y:S02]  /*11da0*/  LOP3.LUT R29, R29, 0xff0000, R8, 0xf8, !PT ;  /* 0x00ff00001d1d7812 */ /* 0x000fe400078ef808 */
[----:B------:R-:W-:Y:S02]  /*11db0*/  LOP3.LUT R33, R33, 0xff0000, R10, 0xf8, !PT ;  /* 0x00ff000021217812 */ /* 0x000fe400078ef80a */
[----:B------:R-:W-:Y:S02]  /*11dc0*/  LOP3.LUT R0, R13, 0xff000000, R4, 0xf8, !PT ;  /* 0xff0000000d007812 */ /* 0x000fe400078ef804 */
[-C--:B------:R-:W-:Y:S02]  /*11dd0*/  ISETP.GE.OR P3, PT, R23, R26.reuse, P0 ;  /* 0x0000001a1700720c */ /* 0x080fe40000766670 */
[-C--:B------:R-:W-:Y:S02]  /*11de0*/  ISETP.GE.OR P2, PT, R36, R26.reuse, P0 ;  /* 0x0000001a2400720c */ /* 0x080fe40000746670 */
[----:B------:R-:W-:-:S02]  /*11df0*/  ISETP.GE.OR P1, PT, R34, R26, P0 ;  /* 0x0000001a2200720c */ /* 0x000fc40000726670 */
[----:B------:R-:W-:Y:S02]  /*11e00*/  LOP3.LUT R12, R15, 0xff000000, R6, 0xf8, !PT ;  /* 0xff0000000f0c7812 */ /* 0x000fe400078ef806 */
[----:B------:R-:W-:Y:S02]  /*11e10*/  LOP3.LUT R13, R21, 0xff000000, R7, 0xf8, !PT ;  /* 0xff000000150d7812 */ /* 0x000fe400078ef807 */
[----:B------:R-:W-:Y:S02]  /*11e20*/  LOP3.LUT R3, R3, 0xff000000, R5, 0xf8, !PT ;  /* 0xff00000003037812 */ /* 0x000fe400078ef805 */
[----:B------:R-:W-:Y:S02]  /*11e30*/  ISETP.GE.OR P0, PT, R30, R26, P0 ;  /* 0x0000001a1e00720c */ /* 0x000fe40000706670 */
[----:B------:R-:W-:Y:S02]  /*11e40*/  LOP3.LUT R14, R29, 0xff000000, R8, 0xf8, !PT ;  /* 0xff0000001d0e7812 */ /* 0x000fe400078ef808 */
[----:B------:R-:W-:-:S02]  /*11e50*/  LOP3.LUT R15, R31, 0xff000000, R9, 0xf8, !PT ;  /* 0xff0000001f0f7812 */ /* 0x000fc400078ef809 */
[----:B------:R-:W-:Y:S02]  /*11e60*/  LOP3.LUT R20, R33, 0xff000000, R10, 0xf8, !PT ;  /* 0xff00000021147812 */ /* 0x000fe400078ef80a */
[----:B------:R-:W-:Y:S01]  /*11e70*/  LOP3.LUT R21, R35, 0xff000000, R11, 0xf8, !PT ;  /* 0xff00000023157812 */ /* 0x000fe200078ef80b */
[----:B0-----:R-:W-:Y:S06]  /*11e80*/  @!P4 BRA `(.L_x_475) ;  /* 0x000001a40008c947 */ /* 0x001fec0003800000 */
.L_x_691:
[----:B------:R-:W-:Y:S05]  /*11e90*/  BSYNC B1 ;  /* 0x0000000000017941 */ /* 0x000fea0003800000 */
.L_x_474:
[----:B------:R-:W-:Y:S04]  /*11ea0*/  BSSY B1, `(.L_x_476) ;  /* 0x00000ca000017945 */ /* 0x000fe80003800000 */
[----:B------:R-:W-:Y:S05]  /*11eb0*/  @P3 BRA `(.L_x_477) ;  /* 0x0000000c00203947 */ /* 0x000fea0003800000 */
[----:B------:R-:W2:Y:S04]  /*11ec0*/  LDL R6, [R1+0x60] ;  /* 0x0000600001067983 */ /* 0x000ea80000100800 */
[----:B------:R-:W3:Y:S01]  /*11ed0*/  LDL R61, [R1+0x64] ;  /* 0x00006400013d7983 */ /* 0x000ee20000100800 */
[----:B------:R-:W-:Y:S01]  /*11ee0*/  LEA.HI R4, R32, R28, RZ, 0x3 ;  /* 0x0000001c20047211 */ /* 0x000fe200078f18ff */
[C---:B------:R-:W-:Y:S01]  /*11ef0*/  IMAD.SHL.U32 R9, R23.reuse, 0x80, RZ ;  /* 0x0000008017097824 */ /* 0x040fe200078e00ff */
[----:B------:R-:W-:Y:S02]  /*11f00*/  SHF.L.U32 R8, R23, 0x7, RZ ;  /* 0x0000000717087819 */ /* 0x000fe400000006ff */
[----:B------:R-:W-:Y:S02]  /*11f10*/  LOP3.LUT R5, R4, 0xfffffff8, RZ, 0xc0, !PT ;  /* 0xfffffff804057812 */ /* 0x000fe400078ec0ff */
[----:B------:R-:W-:-:S02]  /*11f20*/  LOP3.LUT R9, R9, 0x380, RZ, 0xc0, !PT ;  /* 0x0000038009097812 */ /* 0x000fc400078ec0ff */
[----:B------:R-:W-:Y:S01]  /*11f30*/  LOP3.LUT R8, R8, 0x380, RZ, 0xc0, !PT ;  /* 0x0000038008087812 */ /* 0x000fe200078ec0ff */
[----:B------:R-:W-:Y:S01]  /*11f40*/  IMAD.IADD R4, R28, 0x1, -R5 ;  /* 0x000000011c047824 */ /* 0x000fe200078e0a05 */
[----:B------:R-:W-:Y:S02]  /*11f50*/  F2FP.F16.E4M3.UNPACK_B R46, R14.H1 ;  /* 0x0000000eff2e723e */ /* 0x000fe400030006ff */
[----:B------:R-:W-:Y:S02]  /*11f60*/  SHF.R.U32.HI R8, RZ, 0x3, R8 ;  /* 0x00000003ff087819 */ /* 0x000fe40000011608 */
[----:B------:R-:W-:Y:S01]  /*11f70*/  LEA.HI R4, R27, R4, RZ, 0x1c ;  /* 0x000000041b047211 */ /* 0x000fe200078fe0ff */
[--C-:B------:R-:W-:Y:S01]  /*11f80*/  HADD2.F32 R44, -RZ, R46.reuse.H0_H0 ;  /* 0x2000002eff2c7230 */ /* 0x100fe20000004100 */
[----:B0-----:R-:W-:Y:S01]  /*11f90*/  F2FP.F16.E4M3.UNPACK_B R37, R0.H1 ;  /* 0x00000000ff25723e */ /* 0x001fe200030006ff */
[----:B------:R-:W-:Y:S01]  /*11fa0*/  HADD2.F32 R47, -RZ, R46.H1_H1 ;  /* 0x3000002eff2f7230 */ /* 0x000fe20000004100 */
[----:B------:R-:W-:Y:S01]  /*11fb0*/  SHF.R.S32.HI R7, RZ, 0x1f, R4 ;  /* 0x0000001fff077819 */ /* 0x000fe20000011404 */
[----:B------:R-:W-:-:S02]  /*11fc0*/  IMAD.SHL.U32 R5, R4, 0x10, RZ ;  /* 0x0000001004057824 */ /* 0x000fc400078e00ff */
[--C-:B------:R-:W-:Y:S01]  /*11fd0*/  HADD2.F32 R40, -RZ, R37.reuse.H0_H0 ;  /* 0x20000025ff287230 */ /* 0x100fe20000004100 */
[----:B------:R-:W-:Y:S01]  /*11fe0*/  LEA.HI R7, R7, R4, RZ, 0x3 ;  /* 0x0000000407077211 */ /* 0x000fe200078f18ff */
[----:B------:R-:W-:Y:S01]  /*11ff0*/  HADD2.F32 R41, -RZ, R37.H1_H1 ;  /* 0x30000025ff297230 */ /* 0x000fe20000004100 */
[----:B------:R-:W-:Y:S02]  /*12000*/  LOP3.LUT R5, R9, 0x70, R5, 0xf8, !PT ;  /* 0x0000007009057812 */ /* 0x000fe400078ef805 */
[----:B------:R-:W-:Y:S01]  /*12010*/  F2FP.F16.E4M3.UNPACK_B R37, R0 ;  /* 0x00000000ff25723e */ /* 0x000fe200020006ff */
[----:B------:R-:W-:Y:S01]  /*12020*/  IMAD.SHL.U32 R7, R7, 0x800, RZ ;  /* 0x0000080007077824 */ /* 0x000fe200078e00ff */
[----:B------:R-:W-:-:S04]  /*12030*/  LOP3.LUT R4, R5, R8, RZ, 0x3c, !PT ;  /* 0x0000000805047212 */ /* 0x000fc800078e3cff */
[----:B------:R-:W-:-:S04]  /*12040*/  LOP3.LUT R7, R7, 0xffffc000, RZ, 0xc0, !PT ;  /* 0xffffc00007077812 */ /* 0x000fc800078ec0ff */
[----:B--2---:R-:W-:Y:S02]  /*12050*/  IADD3 R9, R4, R7, R6 ;  /* 0x0000000704097210 */ /* 0x004fe40007ffe006 */
[----:B---3--:R-:W0:Y:S03]  /*12060*/  LDS.128 R4, [R61+0x20400] ;  /* 0x020400003d047984 */ /* 0x008e260000000c00 */
[----:B------:R-:W-:-:S05]  /*12070*/  IMAD.IADD R24, R22, 0x1, R9 ;  /* 0x0000000116187824 */ /* 0x000fca00078e0209 */
[----:B------:R-:W1:Y:S01]  /*12080*/  LDS.128 R8, [R24+0x20400] ;  /* 0x0204000018087984 */ /* 0x000e620000000c00 */
[----:B0-----:R-:W-:Y:S02]  /*12090*/  F2FP.F16.E4M3.UNPACK_B R31, R4.H1 ;  /* 0x00000004ff1f723e */ /* 0x001fe400030006ff */
[-C--:B------:R-:W-:Y:S02]  /*120a0*/  F2FP.F16.E4M3.UNPACK_B R42, R5.reuse ;  /* 0x00000005ff2a723e */ /* 0x080fe400020006ff */
[----:B------:R-:W-:Y:S02]  /*120b0*/  F2FP.F16.E4M3.UNPACK_B R38, R5.H1 ;  /* 0x00000005ff26723e */ /* 0x000fe400030006ff */
[----:B-1----:R-:W-:Y:S02]  /*120c0*/  F2FP.F16.E4M3.UNPACK_B R36, R8.H1 ;  /* 0x00000008ff24723e */ /* 0x002fe400030006ff */
[----:B------:R-:W-:Y:S02]  /*120d0*/  F2FP.F16.E4M3.UNPACK_B R34, R4 ;  /* 0x00000004ff22723e */ /* 0x000fe400020006ff */
[-C--:B------:R-:W-:Y:S01]  /*120e0*/  F2FP.F16.E4M3.UNPACK_B R4, R7.reuse ;  /* 0x00000007ff04723e */ /* 0x080fe200020006ff */
[--C-:B------:R-:W-:Y:S01]  /*120f0*/  HADD2.F32 R5, -RZ, R36.reuse.H0_H0 ;  /* 0x20000024ff057230 */ /* 0x100fe20000004100 */
[----:B------:R-:W-:Y:S01]  /*12100*/  F2FP.F16.E4M3.UNPACK_B R26, R7.H1 ;  /* 0x00000007ff1a723e */ /* 0x000fe200030006ff */
[----:B------:R-:W-:Y:S01]  /*12110*/  HADD2.F32 R7, -RZ, R31.H0_H0 ;  /* 0x2000001fff077230 */ /* 0x000fe20000004100 */
[----:B------:R-:W-:Y:S01]  /*12120*/  F2FP.F16.E4M3.UNPACK_B R35, R8 ;  /* 0x00000008ff23723e */ /* 0x000fe200020006ff */
[----:B------:R-:W-:Y:S01]  /*12130*/  HADD2.F32 R36, -RZ, R36.H1_H1 ;  /* 0x30000024ff247230 */ /* 0x000fe20000004100 */
[-C--:B------:R-:W-:Y:S01]  /*12140*/  F2FP.F16.E4M3.UNPACK_B R43, R9.reuse ;  /* 0x00000009ff2b723e */ /* 0x080fe200020006ff */
[C---:B------:R-:W-:Y:S01]  /*12150*/  FMUL.FTZ R8, R5.reuse, R44 ;  /* 0x0000002c05087220 */ /* 0x040fe20000410000 */
[----:B------:R-:W-:Y:S01]  /*12160*/  F2FP.F16.E4M3.UNPACK_B R39, R9.H1 ;  /* 0x00000009ff27723e */ /* 0x000fe200030006ff */
[----:B------:R-:W-:Y:S01]  /*12170*/  FMUL.FTZ R9, R5, R40 ;  /* 0x0000002805097220 */ /* 0x000fe20000410000 */
[----:B------:R-:W-:Y:S01]  /*12180*/  F2FP.F16.E4M3.UNPACK_B R30, R10 ;  /* 0x0000000aff1e723e */ /* 0x000fe200020006ff */
[----:B------:R-:W-:Y:S01]  /*12190*/  FFMA.FTZ R5, R7, R40, -R8 ;  /* 0x0000002807057223 */ /* 0x000fe20000010808 */
[----:B------:R-:W-:-:S02]  /*121a0*/  HADD2.F32 R8, -RZ, R35.H0_H0 ;  /* 0x20000023ff087230 */ /* 0x000fc40000004100 */
[----:B------:R-:W-:Y:S01]  /*121b0*/  FFMA.FTZ R7, R7, R44, R9 ;  /* 0x0000002c07077223 */ /* 0x000fe20000010009 */
[----:B------:R-:W-:Y:S01]  /*121c0*/  F2FP.F16.E4M3.UNPACK_B R44, R14 ;  /* 0x0000000eff2c723e */ /* 0x000fe200020006ff */
[----:B------:R-:W-:Y:S01]  /*121d0*/  HADD2.F32 R9, -RZ, R37.H0_H0 ;  /* 0x20000025ff097230 */ /* 0x000fe20000004100 */
[----:B------:R-:W-:Y:S01]  /*121e0*/  F2FP.F16.E4M3.UNPACK_B R45, R10.H1 ;  /* 0x0000000aff2d723e */ /* 0x000fe200030006ff */
[----:B------:R-:W-:Y:S02]  /*121f0*/  HADD2.F32 R10, -RZ, R31.H1_H1 ;  /* 0x3000001fff0a7230 */ /* 0x000fe40000004100 */
[C---:B------:R-:W-:Y:S01]  /*12200*/  FMUL.FTZ R51, R36.reuse, R47 ;  /* 0x0000002f24337220 */ /* 0x040fe20000410000 */
[----:B------:R-:W-:Y:S02]  /*12210*/  HADD2.F32 R40, -RZ, R44.H0_H0 ;  /* 0x2000002cff287230 */ /* 0x000fe40000004100 */
[----:B------:R-:W-:Y:S01]  /*12220*/  FMUL.FTZ R46, R36, R41 ;  /* 0x00000029242e7220 */ /* 0x000fe20000410000 */
[----:B------:R-:W-:-:S02]  /*12230*/  HADD2.F32 R31, -RZ, R34.H0_H0 ;  /* 0x20000022ff1f7230 */ /* 0x000fc40000004100 */
[C---:B------:R-:W-:Y:S01]  /*12240*/  FMUL.FTZ R49, R8.reuse, R9 ;  /* 0x0000000908317220 */ /* 0x040fe20000410000 */
[----:B------:R-:W-:Y:S02]  /*12250*/  HADD2.F32 R35, -RZ, R35.H1_H1 ;  /* 0x30000023ff237230 */ /* 0x000fe40000004100 */
[-C--:B------:R-:W-:Y:S01]  /*12260*/  FMUL.FTZ R36, R8, R40.reuse ;  /* 0x0000002808247220 */ /* 0x080fe20000410000 */
[C---:B------:R-:W-:Y:S01]  /*12270*/  FFMA.FTZ R8, R10.reuse, R41, -R51 ;  /* 0x000000290a087223 */ /* 0x040fe20000010833 */
[----:B------:R-:W-:Y:S01]  /*12280*/  F2FP.F16.E4M3.UNPACK_B R41, R3.H1 ;  /* 0x00000003ff29723e */ /* 0x000fe200030006ff */
[----:B------:R-:W-:Y:S01]  /*12290*/  FFMA.FTZ R10, R10, R47, R46 ;  /* 0x0000002f0a0a7223 */ /* 0x000fe2000001002e */
[C---:B------:R-:W-:Y:S01]  /*122a0*/  FFMA.FTZ R9, R31.reuse, R9, -R36 ;  /* 0x000000091f097223 */ /* 0x040fe20000010824 */
[----:B------:R-:W-:Y:S01]  /*122b0*/  FFMA.FTZ R31, R31, R40, R49 ;  /* 0x000000281f1f7223 */ /* 0x000fe20000010031 */
[----:B------:R-:W-:Y:S01]  /*122c0*/  F2FP.F16.E4M3.UNPACK_B R49, R15.H1 ;  /* 0x0000000fff31723e */ /* 0x000fe200030006ff */
[----:B------:R-:W-:Y:S01]  /*122d0*/  HADD2.F32 R46, -RZ, R44.H1_H1 ;  /* 0x3000002cff2e7230 */ /* 0x000fe20000004100 */
[-C--:B------:R-:W-:Y:S01]  /*122e0*/  F2FP.F16.E4M3.UNPACK_B R33, R6.reuse.H1 ;  /* 0x00000006ff21723e */ /* 0x080fe200030006ff */
[----:B------:R-:W-:Y:S01]  /*122f0*/  HADD2.F32 R40, -RZ, R37.H1_H1 ;  /* 0x30000025ff287230 */ /* 0x000fe20000004100 */
[----:B------:R-:W-:Y:S01]  /*12300*/  F2FP.F16.E4M3.UNPACK_B R29, R6 ;  /* 0x00000006ff1d723e */ /* 0x000fe200020006ff */
[----:B------:R-:W-:-:S02]  /*12310*/  HADD2.F32 R36, -RZ, R34.H1_H1 ;  /* 0x30000022ff247230 */ /* 0x000fc40000004100 */
[C---:B------:R-:W-:Y:S01]  /*12320*/  FMUL.FTZ R51, R35.reuse, R46 ;  /* 0x0000002e23337220 */ /* 0x040fe20000410000 */
[----:B------:R-:W-:Y:S02]  /*12330*/  HADD2.F32 R47, -RZ, R49.H0_H0 ;  /* 0x20000031ff2f7230 */ /* 0x000fe40000004100 */
[----:B------:R-:W-:Y:S01]  /*12340*/  FMUL.FTZ R35, R35, R40 ;  /* 0x0000002823237220 */ /* 0x000fe20000410000 */
[----:B------:R-:W-:Y:S01]  /*12350*/  HADD2.F32 R34, -RZ, R39.H0_H0 ;  /* 0x20000027ff227230 */ /* 0x000fe20000004100 */
[-C--:B------:R-:W-:Y:S01]  /*12360*/  F2FP.F16.E4M3.UNPACK_B R6, R11.reuse ;  /* 0x0000000bff06723e */ /* 0x080fe200020006ff */
[----:B------:R-:W-:Y:S01]  /*12370*/  HADD2.F32 R44, -RZ, R41.H0_H0 ;  /* 0x20000029ff2c7230 */ /* 0x000fe20000004100 */
[----:B------:R-:W-:Y:S01]  /*12380*/  F2FP.F16.E4M3.UNPACK_B R11, R11.H1 ;  /* 0x0000000bff0b723e */ /* 0x000fe200030006ff */
[----:B------:R-:W-:Y:S02]  /*12390*/  HADD2.F32 R37, -RZ, R38.H0_H0 ;  /* 0x20000026ff257230 */ /* 0x000fe40000004100 */
[----:B------:R-:W-:Y:S01]  /*123a0*/  FMUL.FTZ R48, R34, R47 ;  /* 0x0000002f22307220 */ /* 0x000fe20000410000 */
[----:B------:R-:W-:-:S02]  /*123b0*/  HADD2.F32 R39, -RZ, R39.H1_H1 ;  /* 0x30000027ff277230 */ /* 0x000fc40000004100 */
[----:B------:R-:W-:Y:S01]  /*123c0*/  FMUL.FTZ R50, R34, R44 ;  /* 0x0000002c22327220 */ /* 0x000fe20000410000 */
[C---:B------:R-:W-:Y:S01]  /*123d0*/  FFMA.FTZ R34, R36.reuse, R40, -R51 ;  /* 0x0000002824227223 */ /* 0x040fe20000010833 */
[----:B------:R-:W-:Y:S01]  /*123e0*/  FFMA.FTZ R36, R36, R46, R35 ;  /* 0x0000002e24247223 */ /* 0x000fe20000010023 */
[C---:B------:R-:W-:Y:S01]  /*123f0*/  FFMA.FTZ R35, R37.reuse, R44, -R48 ;  /* 0x0000002c25237223 */ /* 0x040fe20000010830 */
[----:B------:R-:W-:Y:S01]  /*12400*/  F2FP.F16.E4M3.UNPACK_B R48, R15 ;  /* 0x0000000fff30723e */ /* 0x000fe200020006ff */
[----:B------:R-:W-:Y:S01]  /*12410*/  FFMA.FTZ R37, R37, R47, R50 ;  /* 0x0000002f25257223 */ /* 0x000fe20000010032 */
[----:B------:R-:W-:Y:S01]  /*12420*/  F2FP.F16.E4M3.UNPACK_B R44, R3 ;  /* 0x00000003ff2c723e */ /* 0x000fe200020006ff */
[----:B------:R-:W-:Y:S02]  /*12430*/  HADD2.F32 R50, -RZ, R49.H1_H1 ;  /* 0x30000031ff327230 */ /* 0x000fe40000004100 */
[----:B------:R-:W-:Y:S02]  /*12440*/  HADD2.F32 R40, -RZ, R38.H1_H1 ;  /* 0x30000026ff287230 */ /* 0x000fe40000004100 */
[----:B------:R-:W-:-:S02]  /*12450*/  HADD2.F32 R49, -RZ, R48.H0_H0 ;  /* 0x20000030ff317230 */ /* 0x000fc40000004100 */
[C---:B------:R-:W-:Y:S01]  /*12460*/  FMUL.FTZ R51, R39.reuse, R50 ;  /* 0x0000003227337220 */ /* 0x040fe20000410000 */
[----:B------:R-:W-:Y:S02]  /*12470*/  HADD2.F32 R38, -RZ, R43.H0_H0 ;  /* 0x2000002bff267230 */ /* 0x000fe40000004100 */
[----:B------:R-:W-:Y:S02]  /*12480*/  HADD2.F32 R46, -RZ, R44.H0_H0 ;  /* 0x2000002cff2e7230 */ /* 0x000fe40000004100 */
[----:B------:R-:W-:Y:S02]  /*12490*/  HADD2.F32 R47, -RZ, R41.H1_H1 ;  /* 0x30000029ff2f7230 */ /* 0x000fe40000004100 */
[C---:B------:R-:W-:Y:S01]  /*124a0*/  FMUL.FTZ R52, R38.reuse, R49 ;  /* 0x0000003126347220 */ /* 0x040fe20000410000 */
[----:B------:R-:W-:Y:S02]  /*124b0*/  HADD2.F32 R41, -RZ, R42.H0_H0 ;  /* 0x2000002aff297230 */ /* 0x000fe40000004100 */
[----:B------:R-:W-:Y:S01]  /*124c0*/  FMUL.FTZ R54, R38, R46 ;  /* 0x0000002e26367220 */ /* 0x000fe20000410000 */
[-C--:B------:R-:W-:Y:S01]  /*124d0*/  FMUL.FTZ R39, R39, R47.reuse ;  /* 0x0000002f27277220 */ /* 0x080fe20000410000 */
[C---:B------:R-:W-:Y:S01]  /*124e0*/  FFMA.FTZ R38, R40.reuse, R47, -R51 ;  /* 0x0000002f28267223 */ /* 0x040fe20000010833 */
[----:B------:R-:W-:Y:S01]  /*124f0*/  HADD2.F32 R51, -RZ, R48.H1_H1 ;  /* 0x30000030ff337230 */ /* 0x000fe20000004100 */
[----:B------:R-:W-:Y:S01]  /*12500*/  F2FP.F16.E4M3.UNPACK_B R48, R12.H1 ;  /* 0x0000000cff30723e */ /* 0x000fe200030006ff */
[----:B------:R-:W-:Y:S01]  /*12510*/  FFMA.FTZ R40, R40, R50, R39 ;  /* 0x0000003228287223 */ /* 0x000fe20000010027 */
[C---:B------:R-:W-:Y:S01]  /*12520*/  FFMA.FTZ R39, R41.reuse, R46, -R52 ;  /* 0x0000002e29277223 */ /* 0x040fe20000010834 */
[----:B------:R-:W-:Y:S01]  /*12530*/  FFMA.FTZ R41, R41, R49, R54 ;  /* 0x0000003129297223 */ /* 0x000fe20000010036 */
[----:B------:R-:W-:Y:S01]  /*12540*/  F2FP.F16.E4M3.UNPACK_B R50, R20.H1 ;  /* 0x00000014ff32723e */ /* 0x000fe200030006ff */
[----:B------:R-:W-:Y:S01]  /*12550*/  HADD2.F32 R47, -RZ, R44.H1_H1 ;  /* 0x3000002cff2f7230 */ /* 0x000fe20000004100 */
[----:B------:R-:W-:Y:S01]  /*12560*/  F2FP.SATFINITE.E4M3.F32.PACK_AB_MERGE_C R37, R40, R37, RZ ;  /* 0x000000252825723e */ /* 0x000fe200048070ff */
[----:B------:R-:W-:-:S02]  /*12570*/  HADD2.F32 R46, -RZ, R45.H0_H0 ;  /* 0x2000002dff2e7230 */ /* 0x000fc40000004100 */
[----:B------:R-:W-:Y:S02]  /*12580*/  HADD2.F32 R49, -RZ, R48.H0_H0 ;  /* 0x20000030ff317230 */ /* 0x000fe40000004100 */
[----:B------:R-:W-:Y:S02]  /*12590*/  HADD2.F32 R44, -RZ, R42.H1_H1 ;  /* 0x3000002aff2c7230 */ /* 0x000fe40000004100 */
[----:B------:R-:W-:Y:S02]  /*125a0*/  HADD2.F32 R42, -RZ, R43.H1_H1 ;  /* 0x3000002bff2a7230 */ /* 0x000fe40000004100 */
[----:B------:R-:W-:Y:S01]  /*125b0*/  FMUL.FTZ R55, R46, R49 ;  /* 0x000000312e377220 */ /* 0x000fe20000410000 */
[----:B------:R-:W-:Y:S02]  /*125c0*/  HADD2.F32 R52, -RZ, R50.H0_H0 ;  /* 0x20000032ff347230 */ /* 0x000fe40000004100 */
[----:B------:R-:W-:Y:S02]  /*125d0*/  HADD2.F32 R43, -RZ, R33.H0_H0 ;  /* 0x20000021ff2b7230 */ /* 0x000fe40000004100 */
[C---:B------:R-:W-:Y:S01]  /*125e0*/  FMUL.FTZ R53, R42.reuse, R51 ;  /* 0x000000332a357220 */ /* 0x040fe20000410000 */
[----:B------:R-:W-:Y:S01]  /*125f0*/  FMUL.FTZ R54, R42, R47 ;  /* 0x0000002f2a367220 */ /* 0x000fe20000410000 */
[----:B------:R-:W-:Y:S01]  /*12600*/  FMUL.FTZ R56, R46, R52 ;  /* 0x000000342e387220 */ /* 0x000fe20000410000 */
[----:B------:R-:W-:-:S02]  /*12610*/  HADD2.F32 R45, -RZ, R45.H1_H1 ;  /* 0x3000002dff2d7230 */ /* 0x000fc40000004100 */
[----:B------:R-:W-:Y:S01]  /*12620*/  FFMA.FTZ R55, R43, R52, R55 ;  /* 0x000000342b377223 */ /* 0x000fe20000010037 */
[----:B------:R-:W-:Y:S02]  /*12630*/  HADD2.F32 R52, -RZ, R50.H1_H1 ;  /* 0x30000032ff347230 */ /* 0x000fe40000004100 */
[C---:B------:R-:W-:Y:S01]  /*12640*/  FFMA.FTZ R42, R44.reuse, R47, -R53 ;  /* 0x0000002f2c2a7223 */ /* 0x040fe20000010835 */
[----:B------:R-:W-:Y:S01]  /*12650*/  HADD2.F32 R48, -RZ, R48.H1_H1 ;  /* 0x30000030ff307230 */ /* 0x000fe20000004100 */
[----:B------:R-:W-:Y:S01]  /*12660*/  F2FP.F16.E4M3.UNPACK_B R47, R20 ;  /* 0x00000014ff2f723e */ /* 0x000fe200020006ff */
[----:B------:R-:W-:Y:S01]  /*12670*/  FFMA.FTZ R44, R44, R51, R54 ;  /* 0x000000332c2c7223 */ /* 0x000fe20000010036 */
[----:B------:R-:W-:Y:S01]  /*12680*/  HADD2.F32 R33, -RZ, R33.H1_H1 ;  /* 0x30000021ff217230 */ /* 0x000fe20000004100 */
[----:B------:R-:W-:Y:S01]  /*12690*/  F2FP.F16.E4M3.UNPACK_B R46, R12 ;  /* 0x0000000cff2e723e */ /* 0x000fe200020006ff */
[----:B------:R-:W-:Y:S01]  /*126a0*/  FMUL.FTZ R54, R45, R52 ;  /* 0x000000342d367220 */ /* 0x000fe20000410000 */
[----:B------:R-:W-:Y:S01]  /*126b0*/  FFMA.FTZ R56, R43, R49, -R56 ;  /* 0x000000312b387223 */ /* 0x000fe20000010838 */
[----:B------:R-:W-:Y:S01]  /*126c0*/  FMUL.FTZ R45, R45, R48 ;  /* 0x000000302d2d7220 */ /* 0x000fe20000410000 */
[----:B------:R-:W-:-:S02]  /*126d0*/  HADD2.F32 R50, -RZ, R47.H0_H0 ;  /* 0x2000002fff327230 */ /* 0x000fc40000004100 */
[C---:B------:R-:W-:Y:S01]  /*126e0*/  FFMA.FTZ R51, R33.reuse, R48, -R54 ;  /* 0x0000003021337223 */ /* 0x040fe20000010836 */
[----:B------:R-:W-:Y:S02]  /*126f0*/  HADD2.F32 R43, -RZ, R30.H0_H0 ;  /* 0x2000001eff2b7230 */ /* 0x000fe40000004100 */
[----:B------:R-:W-:Y:S01]  /*12700*/  FFMA.FTZ R58, R33, R52, R45 ;  /* 0x00000034213a7223 */ /* 0x000fe2000001002d */
[----:B------:R-:W-:Y:S01]  /*12710*/  HADD2.F32 R48, -RZ, R46.H0_H0 ;  /* 0x2000002eff307230 */ /* 0x000fe20000004100 */
[----:B------:R-:W-:Y:S01]  /*12720*/  F2FP.F16.E4M3.UNPACK_B R45, R21.H1 ;  /* 0x00000015ff2d723e */ /* 0x000fe200030006ff */
[----:B------:R-:W-:Y:S02]  /*12730*/  HADD2.F32 R33, -RZ, R29.H0_H0 ;  /* 0x2000001dff217230 */ /* 0x000fe40000004100 */
[C---:B------:R-:W-:Y:S01]  /*12740*/  FMUL.FTZ R52, R43.reuse, R50 ;  /* 0x000000322b347220 */ /* 0x040fe20000410000 */
[----:B------:R-:W-:Y:S02]  /*12750*/  HADD2.F32 R47, -RZ, R47.H1_H1 ;  /* 0x3000002fff2f7230 */ /* 0x000fe40000004100 */
[----:B------:R-:W-:Y:S01]  /*12760*/  FMUL.FTZ R54, R43, R48 ;  /* 0x000000302b367220 */ /* 0x000fe20000410000 */
[----:B------:R-:W-:-:S02]  /*12770*/  HADD2.F32 R30, -RZ, R30.H1_H1 ;  /* 0x3000001eff1e7230 */ /* 0x000fc40000004100 */
[C---:B------:R-:W-:Y:S01]  /*12780*/  FFMA.FTZ R52, R33.reuse, R48, -R52 ;  /* 0x0000003021347223 */ /* 0x040fe20000010834 */
[----:B------:R-:W-:Y:S02]  /*12790*/  HADD2.F32 R46, -RZ, R46.H1_H1 ;  /* 0x3000002eff2e7230 */ /* 0x000fe40000004100 */
[----:B------:R-:W-:Y:S01]  /*127a0*/  FFMA.FTZ R54, R33, R50, R54 ;  /* 0x0000003221367223 */ /* 0x000fe20000010036 */
[----:B------:R-:W-:Y:S02]  /*127b0*/  HADD2.F32 R29, -RZ, R29.H1_H1 ;  /* 0x3000001dff1d7230 */ /* 0x000fe40000004100 */
[C---:B------:R-:W-:Y:S01]  /*127c0*/  FMUL.FTZ R48, R30.reuse, R47 ;  /* 0x0000002f1e307220 */ /* 0x040fe20000410000 */
[----:B------:R-:W-:Y:S01]  /*127d0*/  F2FP.F16.E4M3.UNPACK_B R33, R13.H1 ;  /* 0x0000000dff21723e */ /* 0x000fe200030006ff */
[-C--:B------:R-:W-:Y:S01]  /*127e0*/  FMUL.FTZ R50, R30, R46.reuse ;  /* 0x0000002e1e327220 */ /* 0x080fe20000410000 */
[----:B------:R-:W-:Y:S02]  /*127f0*/  HADD2.F32 R30, -RZ, R11.H0_H0 ;  /* 0x2000000bff1e7230 */ /* 0x000fe40000004100 */
[----:B------:R-:W-:Y:S01]  /*12800*/  FFMA.FTZ R49, R29, R46, -R48 ;  /* 0x0000002e1d317223 */ /* 0x000fe20000010830 */
[----:B------:R-:W-:-:S02]  /*12810*/  HADD2.F32 R46, -RZ, R45.H0_H0 ;  /* 0x2000002dff2e7230 */ /* 0x000fc40000004100 */
[----:B------:R-:W-:Y:S01]  /*12820*/  FFMA.FTZ R47, R29, R47, R50 ;  /* 0x0000002f1d2f7223 */ /* 0x000fe20000010032 */
[----:B------:R-:W-:Y:S02]  /*12830*/  HADD2.F32 R43, -RZ, R33.H0_H0 ;  /* 0x20000021ff2b7230 */ /* 0x000fe40000004100 */
[--C-:B------:R-:W-:Y:S02]  /*12840*/  HADD2.F32 R29, -RZ, R26.reuse.H0_H0 ;  /* 0x2000001aff1d7230 */ /* 0x100fe40000004100 */
[C---:B------:R-:W-:Y:S01]  /*12850*/  FMUL.FTZ R48, R30.reuse, R46 ;  /* 0x0000002e1e307220 */ /* 0x040fe20000410000 */
[----:B------:R-:W-:Y:S02]  /*12860*/  HADD2.F32 R45, -RZ, R45.H1_H1 ;  /* 0x3000002dff2d7230 */ /* 0x000fe40000004100 */
[-C--:B------:R-:W-:Y:S01]  /*12870*/  FMUL.FTZ R50, R30, R43.reuse ;  /* 0x0000002b1e327220 */ /* 0x080fe20000410000 */
[----:B------:R-:W-:Y:S02]  /*12880*/  HADD2.F32 R11, -RZ, R11.H1_H1 ;  /* 0x3000000bff0b7230 */ /* 0x000fe40000004100 */
[----:B------:R-:W-:Y:S01]  /*12890*/  FFMA.FTZ R48, R29, R43, -R48 ;  /* 0x0000002b1d307223 */ /* 0x000fe20000010830 */
[----:B------:R-:W-:Y:S01]  /*128a0*/  HADD2.F32 R33, -RZ, R33.H1_H1 ;  /* 0x30000021ff217230 */ /* 0x000fe20000004100 */
[----:B------:R-:W-:Y:S01]  /*128b0*/  F2FP.F16.E4M3.UNPACK_B R30, R13 ;  /* 0x0000000dff1e723e */ /* 0x000fe200020006ff */
[----:B------:R-:W-:-:S02]  /*128c0*/  HADD2.F32 R26, -RZ, R26.H1_H1 ;  /* 0x3000001aff1a7230 */ /* 0x000fc40000004100 */
[C---:B------:R-:W-:Y:S01]  /*128d0*/  FMUL.FTZ R53, R11.reuse, R45 ;  /* 0x0000002d0b357220 */ /* 0x040fe20000410000 */
[----:B------:R-:W-:Y:S01]  /*128e0*/  F2FP.F16.E4M3.UNPACK_B R43, R21 ;  /* 0x00000015ff2b723e */ /* 0x000fe200020006ff */
[-C--:B------:R-:W-:Y:S01]  /*128f0*/  FMUL.FTZ R60, R11, R33.reuse ;  /* 0x000000210b3c7220 */ /* 0x080fe20000410000 */
[----:B------:R-:W-:Y:S01]  /*12900*/  FFMA.FTZ R50, R29, R46, R50 ;  /* 0x0000002e1d327223 */ /* 0x000fe20000010032 */
[C---:B------:R-:W-:Y:S01]  /*12910*/  FFMA.FTZ R57, R26.reuse, R33, -R53 ;  /* 0x000000211a397223 */ /* 0x040fe20000010835 */
[--C-:B------:R-:W-:Y:S02]  /*12920*/  HADD2.F32 R29, -RZ, R30.reuse.H0_H0 ;  /* 0x2000001eff1d7230 */ /* 0x100fe40000004100 */
[----:B------:R-:W-:Y:S01]  /*12930*/  FFMA.FTZ R59, R26, R45, R60 ;  /* 0x0000002d1a3b7223 */ /* 0x000fe2000001003c */
[----:B------:R-:W-:Y:S02]  /*12940*/  HADD2.F32 R33, -RZ, R30.H1_H1 ;  /* 0x3000001eff217230 */ /* 0x000fe40000004100 */
[----:B------:R-:W-:-:S02]  /*12950*/  HADD2.F32 R30, -RZ, R43.H0_H0 ;  /* 0x2000002bff1e7230 */ /* 0x000fc40000004100 */
[----:B------:R-:W-:Y:S01]  /*12960*/  HADD2.F32 R43, -RZ, R43.H1_H1 ;  /* 0x3000002bff2b7230 */ /* 0x000fe20000004100 */
[----:B------:R-:W-:Y:S01]  /*12970*/  F2FP.SATFINITE.E4M3.F32.PACK_AB_MERGE_C R50, R59, R50, RZ ;  /* 0x000000323b32723e */ /* 0x000fe200048070ff */
[--C-:B------:R-:W-:Y:S02]  /*12980*/  HADD2.F32 R26, -RZ, R6.reuse.H1_H1 ;  /* 0x30000006ff1a7230 */ /* 0x100fe40000004100 */
[----:B------:R-:W-:Y:S02]  /*12990*/  HADD2.F32 R11, -RZ, R6.H0_H0 ;  /* 0x20000006ff0b7230 */ /* 0x000fe40000004100 */
[--C-:B------:R-:W-:Y:S02]  /*129a0*/  HADD2.F32 R6, -RZ, R4.reuse.H0_H0 ;  /* 0x20000004ff067230 */ /* 0x100fe40000004100 */
[C---:B------:R-:W-:Y:S01]  /*129b0*/  FMUL.FTZ R53, R26.reuse, R43 ;  /* 0x0000002b1a357220 */ /* 0x040fe20000410000 */
[----:B------:R-:W-:Y:S02]  /*129c0*/  HADD2.F32 R4, -RZ, R4.H1_H1 ;  /* 0x30000004ff047230 */ /* 0x000fe40000004100 */
[----:B------:R-:W-:Y:S01]  /*129d0*/  FMUL.FTZ R46, R26, R33 ;  /* 0x000000211a2e7220 */ /* 0x000fe20000410000 */
[CC--:B------:R-:W-:Y:S01]  /*129e0*/  FMUL.FTZ R45, R11.reuse, R30.reuse ;  /* 0x0000001e0b2d7220 */ /* 0x0c0fe20000410000 */
[----:B------:R-:W-:Y:S01]  /*129f0*/  FMUL.FTZ R11, R11, R29 ;  /* 0x0000001d0b0b7220 */ /* 0x000fe20000410000 */
[C---:B------:R-:W-:Y:S01]  /*12a00*/  FFMA.FTZ R26, R4.reuse, R33, -R53 ;  /* 0x00000021041a7223 */ /* 0x040fe20000010835 */
[----:B------:R-:W-:Y:S01]  /*12a10*/  FFMA.FTZ R46, R4, R43, R46 ;  /* 0x0000002b042e7223 */ /* 0x000fe2000001002e */
[----:B------:R-:W-:Y:S01]  /*12a20*/  F2FP.SATFINITE.E4M3.F32.PACK_AB_MERGE_C R4, R8, R5, RZ ;  /* 0x000000050804723e */ /* 0x000fe200048070ff */
[C---:B------:R-:W-:Y:S01]  /*12a30*/  FFMA.FTZ R45, R6.reuse, R29, -R45 ;  /* 0x0000001d062d7223 */ /* 0x040fe2000001082d */
[----:B------:R-:W-:Y:S01]  /*12a40*/  FFMA.FTZ R11, R6, R30, R11 ;  /* 0x0000001e060b7223 */ /* 0x000fe2000001000b */
[----:B------:R-:W-:-:S02]  /*12a50*/  F2FP.SATFINITE.E4M3.F32.PACK_AB_MERGE_C R8, R10, R7, RZ ;  /* 0x000000070a08723e */ /* 0x000fc400048070ff */
[----:B------:R-:W-:Y:S02]  /*12a60*/  F2FP.SATFINITE.E4M3.F32.PACK_AB_MERGE_C R5, R38, R35, RZ ;  /* 0x000000232605723e */ /* 0x000fe400048070ff */
[----:B------:R-:W-:Y:S02]  /*12a70*/  F2FP.SATFINITE.E4M3.F32.PACK_AB_MERGE_C R6, R51, R56, RZ ;  /* 0x000000383306723e */ /* 0x000fe400048070ff */
[----:B------:R-:W-:Y:S02]  /*12a80*/  F2FP.SATFINITE.E4M3.F32.PACK_AB_MERGE_C R7, R57, R48, RZ ;  /* 0x000000303907723e */ /* 0x000fe400048070ff */
[----:B------:R-:W-:Y:S02]  /*12a90*/  F2FP.SATFINITE.E4M3.F32.PACK_AB_MERGE_C R10, R58, R55, RZ ;  /* 0x000000373a0a723e */ /* 0x000fe400048070ff */
[----:B------:R-:W-:Y:S02]  /*12aa0*/  F2FP.SATFINITE.E4M3.F32.PACK_AB_MERGE_C R4, R34, R9, R4 ;  /* 0x000000092204723e */ /* 0x000fe40004807004 */
[----:B------:R-:W-:-:S02]  /*12ab0*/  F2FP.SATFINITE.E4M3.F32.PACK_AB_MERGE_C R5, R42, R39, R5 ;  /* 0x000000272a05723e */ /* 0x000fc40004807005 */
[----:B------:R-:W-:Y:S02]  /*12ac0*/  F2FP.SATFINITE.E4M3.F32.PACK_AB_MERGE_C R6, R49, R52, R6 ;  /* 0x000000343106723e */ /* 0x000fe40004807006 */
[----:B------:R-:W-:Y:S02]  /*12ad0*/  F2FP.SATFINITE.E4M3.F32.PACK_AB_MERGE_C R7, R26, R45, R7 ;  /* 0x0000002d1a07723e */ /* 0x000fe40004807007 */
[----:B------:R-:W-:Y:S02]  /*12ae0*/  F2FP.SATFINITE.E4M3.F32.PACK_AB_MERGE_C R8, R36, R31, R8 ;  /* 0x0000001f2408723e */ /* 0x000fe40004807008 */
[----:B------:R-:W-:Y:S01]  /*12af0*/  F2FP.SATFINITE.E4M3.F32.PACK_AB_MERGE_C R9, R44, R41, R37 ;  /* 0x000000292c09723e */ /* 0x000fe20004807025 */
[----:B------:R1:W-:Y:S01]  /*12b00*/  STS.128 [R61+0x20400], R4 ;  /* 0x020400043d007388 */ /* 0x0003e20000000c00 */
[----:B------:R-:W-:Y:S02]  /*12b10*/  F2FP.SATFINITE.E4M3.F32.PACK_AB_MERGE_C R10, R47, R54, R10 ;  /* 0x000000362f0a723e */ /* 0x000fe4000480700a */
[----:B------:R-:W-:-:S05]  /*12b20*/  F2FP.SATFINITE.E4M3.F32.PACK_AB_MERGE_C R11, R46, R11, R50 ;  /* 0x0000000b2e0b723e */ /* 0x000fca0004807032 */
[----:B------:R1:W-:Y:S02]  /*12b30*/  STS.128 [R24+0x20400], R8 ;  /* 0x0204000818007388 */ /* 0x0003e40000000c00 */
.L_x_477:
[----:B------:R-:W-:Y:S05]  /*12b40*/  BSYNC B1 ;  /* 0x0000000000017941 */ /* 0x000fea0003800000 */
.L_x_476:
[----:B------:R-:W-:Y:S04]  /*12b50*/  BSSY B1, `(.L_x_478) ;  /* 0x00000cc000017945 */ /* 0x000fe80003800000 */
[----:B------:R-:W-:Y:S05]  /*12b60*/  @P2 BRA `(.L_x_479) ;  /* 0x0000000c00282947 */ /* 0x000fea0003800000 */
[----:B-1----:R-:W2:Y:S04]  /*12b70*/  LDL R6, [R1+0x5c] ;  /* 0x00005c0001067983 */ /* 0x002ea80000100800 */
[----:B------:R-:W3:Y:S01]  /*12b80*/  LDL R61, [R1+0x198] ;  /* 0x00019800013d7983 */ /* 0x000ee20000100800 */
[----:B------:R-:W-:Y:S01]  /*12b90*/  LEA.HI R4, R32, R28, RZ, 0x3 ;  /* 0x0000001c20047211 */ /* 0x000fe200078f18ff */
[C---:B------:R-:W-:Y:S01]  /*12ba0*/  VIADD R8, R23.reuse, 0x20 ;  /* 0x0000002017087836 */ /* 0x040fe20000000000 */
[----:B------:R-:W-:Y:S01]  /*12bb0*/  F2FP.F16.E4M3.UNPACK_B R42, R14.H1 ;  /* 0x0000000eff2a723e */ /* 0x000fe200030006ff */
[----:B------:R-:W-:Y:S01]  /*12bc0*/  VIADD R9, R23, 0x20 ;  /* 0x0000002017097836 */ /* 0x000fe20000000000 */
[----:B------:R-:W-:Y:S01]  /*12bd0*/  LOP3.LUT R5, R4, 0xfffffff8, RZ, 0xc0, !PT ;  /* 0xfffffff804057812 */ /* 0x000fe200078ec0ff */
[----:B------:R-:W-:Y:S01]  /*12be0*/  IMAD.SHL.U32 R8, R8, 0x80, RZ ;  /* 0x0000008008087824 */ /* 0x000fe200078e00ff */
[----:B------:R-:W-:Y:S01]  /*12bf0*/  F2FP.F16.E4M3.UNPACK_B R39, R0.H1 ;  /* 0x00000000ff27723e */ /* 0x000fe200030006ff */
[----:B------:R-:W-:Y:S01]  /*12c00*/  IMAD.SHL.U32 R9, R9, 0x80, RZ ;  /* 0x0000008009097824 */ /* 0x000fe200078e00ff */
[----:B------:R-:W-:Y:S01]  /*12c10*/  F2FP.F16.E4M3.UNPACK_B R48, R14 ;  /* 0x0000000eff30723e */ /* 0x000fe200020006ff */
[----:B------:R-:W-:Y:S01]  /*12c20*/  IMAD.IADD R4, R28, 0x1, -R5 ;  /* 0x000000011c047824 */ /* 0x000fe200078e0a05 */
[----:B------:R-:W-:Y:S01]  /*12c30*/  LOP3.LUT R8, R8, 0x380, RZ, 0xc0, !PT ;  /* 0x0000038008087812 */ /* 0x000fe200078ec0ff */
[--C-:B------:R-:W-:Y:S01]  /*12c40*/  HADD2.F32 R47, -RZ, R42.reuse.H0_H0 ;  /* 0x2000002aff2f7230 */ /* 0x100fe20000004100 */
[----:B------:R-:W-:Y:S01]  /*12c50*/  LOP3.LUT R9, R9, 0x380, RZ, 0xc0, !PT ;  /* 0x0000038009097812 */ /* 0x000fe200078ec0ff */
[----:B------:R-:W-:Y:S01]  /*12c60*/  HADD2.F32 R43, -RZ, R39.H0_H0 ;  /* 0x20000027ff2b7230 */ /* 0x000fe20000004100 */
[----:B------:R-:W-:Y:S01]  /*12c70*/  LEA.HI R4, R27, R4, RZ, 0x1c ;  /* 0x000000041b047211 */ /* 0x000fe200078fe0ff */
[----:B------:R-:W-:Y:S01]  /*12c80*/  HADD2.F32 R52, -RZ, R42.H1_H1 ;  /* 0x3000002aff347230 */ /* 0x000fe20000004100 */
[----:B------:R-:W-:Y:S01]  /*12c90*/  SHF.R.U32.HI R8, RZ, 0x3, R8 ;  /* 0x00000003ff087819 */ /* 0x000fe20000011608 */
[--C-:B------:R-:W-:Y:S01]  /*12ca0*/  HADD2.F32 R50, -RZ, R48.reuse.H0_H0 ;  /* 0x20000030ff327230 */ /* 0x100fe20000004100 */
[----:B------:R-:W-:Y:S01]  /*12cb0*/  SHF.R.S32.HI R7, RZ, 0x1f, R4 ;  /* 0x0000001fff077819 */ /* 0x000fe20000011404 */
[----:B------:R-:W-:Y:S01]  /*12cc0*/  HADD2.F32 R49, -RZ, R48.H1_H1 ;  /* 0x30000030ff317230 */ /* 0x000fe20000004100 */
[----:B------:R-:W-:-:S02]  /*12cd0*/  SHF.L.U32 R5, R4, 0x4, RZ ;  /* 0x0000000404057819 */ /* 0x000fc400000006ff */
[----:B------:R-:W-:Y:S02]  /*12ce0*/  LEA.HI R7, R7, R4, RZ, 0x3 ;  /* 0x0000000407077211 */ /* 0x000fe400078f18ff */
[----:B------:R-:W-:Y:S02]  /*12cf0*/  LOP3.LUT R4, R9, 0x70, R5, 0xf8, !PT ;  /* 0x0000007009047812 */ /* 0x000fe400078ef805 */
[----:B------:R-:W-:Y:S02]  /*12d00*/  SHF.L.U32 R7, R7, 0xb, RZ ;  /* 0x0000000b07077819 */ /* 0x000fe400000006ff */
[----:B------:R-:W-:Y:S02]  /*12d10*/  LOP3.LUT R4, R4, R8, RZ, 0x3c, !PT ;  /* 0x0000000804047212 */ /* 0x000fe400078e3cff */
[----:B------:R-:W-:Y:S02]  /*12d20*/  LOP3.LUT R7, R7, 0xffffc000, RZ, 0xc0, !PT ;  /* 0xffffc00007077812 */ /* 0x000fe400078ec0ff */
[----:B------:R-:W-:-:S02]  /*12d30*/  F2FP.F16.E4M3.UNPACK_B R42, R0 ;  /* 0x00000000ff2a723e */ /* 0x000fc400020006ff */
[----:B------:R-:W-:Y:S02]  /*12d40*/  F2FP.F16.E4M3.UNPACK_B R51, R15.H1 ;  /* 0x0000000fff33723e */ /* 0x000fe400030006ff */
[----:B------:R-:W-:Y:S01]  /*12d50*/  F2FP.F16.E4M3.UNPACK_B R55, R20.H1 ;  /* 0x00000014ff37723e */ /* 0x000fe200030006ff */
[----:B------:R-:W-:Y:S02]  /*12d60*/  HADD2.F32 R46, -RZ, R42.H0_H0 ;  /* 0x2000002aff2e7230 */ /* 0x000fe40000004100 */
[--C-:B------:R-:W-:Y:S02]  /*12d70*/  HADD2.F32 R53, -RZ, R51.reuse.H0_H0 ;  /* 0x20000033ff357230 */ /* 0x100fe40000004100 */
[----:B------:R-:W-:Y:S01]  /*12d80*/  HADD2.F32 R56, -RZ, R51.H1_H1 ;  /* 0x30000033ff387230 */ /* 0x000fe20000004100 */
[----:B--2---:R-:W-:Y:S02]  /*12d90*/  IADD3 R9, R4, R7, R6 ;  /* 0x0000000704097210 */ /* 0x004fe40007ffe006 */
[----:B---3--:R-:W1:Y:S03]  /*12da0*/  LDS.128 R4, [R61+0x20400] ;  /* 0x020400003d047984 */ /* 0x008e660000000c00 */
[----:B------:R-:W-:-:S05]  /*12db0*/  IMAD.IADD R24, R22, 0x1, R9 ;  /* 0x0000000116187824 */ /* 0x000fca00078e0209 */
[----:B------:R-:W2:Y:S01]  /*12dc0*/  LDS.128 R8, [R24+0x20400] ;  /* 0x0204000018087984 */ /* 0x000ea20000000c00 */
[-C--:B-1----:R-:W-:Y:S02]  /*12dd0*/  F2FP.F16.E4M3.UNPACK_B R33, R6.reuse ;  /* 0x00000006ff21723e */ /* 0x082fe400020006ff */
[----:B------:R-:W-:Y:S02]  /*12de0*/  F2FP.F16.E4M3.UNPACK_B R40, R6.H1 ;  /* 0x00000006ff28723e */ /* 0x000fe400030006ff */
[-C--:B------:R-:W-:Y:S02]  /*12df0*/  F2FP.F16.E4M3.UNPACK_B R6, R7.reuse ;  /* 0x00000007ff06723e */ /* 0x080fe400020006ff */
[----:B------:R-:W-:Y:S02]  /*12e00*/  F2FP.F16.E4M3.UNPACK_B R29, R7.H1 ;  /* 0x00000007ff1d723e */ /* 0x000fe400030006ff */
[----:B--2---:R-:W-:Y:S02]  /*12e10*/  F2FP.F16.E4M3.UNPACK_B R7, R8.H1 ;  /* 0x00000008ff07723e */ /* 0x004fe400030006ff */
[----:B------:R-:W-:-:S02]  /*12e20*/  F2FP.F16.E4M3.UNPACK_B R30, R4 ;  /* 0x00000004ff1e723e */ /* 0x000fc400020006ff */
[----:B------:R-:W-:Y:S01]  /*12e30*/  F2FP.F16.E4M3.UNPACK_B R34, R4.H1 ;  /* 0x00000004ff22723e */ /* 0x000fe200030006ff */
[--C-:B------:R-:W-:Y:S01]  /*12e40*/  HADD2.F32 R4, -RZ, R7.reuse.H0_H0 ;  /* 0x20000007ff047230 */ /* 0x100fe20000004100 */
[-C--:B------:R-:W-:Y:S02]  /*12e50*/  F2FP.F16.E4M3.UNPACK_B R41, R5.reuse ;  /* 0x00000005ff29723e */ /* 0x080fe400020006ff */
[----:B------:R-:W-:Y:S01]  /*12e60*/  F2FP.F16.E4M3.UNPACK_B R36, R5.H1 ;  /* 0x00000005ff24723e */ /* 0x000fe200030006ff */
[--C-:B------:R-:W-:Y:S01]  /*12e70*/  HADD2.F32 R5, -RZ, R34.reuse.H0_H0 ;  /* 0x20000022ff057230 */ /* 0x100fe20000004100 */
[----:B------:R-:W-:Y:S01]  /*12e80*/  F2FP.F16.E4M3.UNPACK_B R35, R8 ;  /* 0x00000008ff23723e */ /* 0x000fe200020006ff */
[----:B------:R-:W-:Y:S01]  /*12e90*/  FMUL.FTZ R8, R47, R4 ;  /* 0x000000042f087220 */ /* 0x000fe20000410000 */
[-C--:B0-----:R-:W-:Y:S01]  /*12ea0*/  F2FP.F16.E4M3.UNPACK_B R37, R10.reuse ;  /* 0x0000000aff25723e */ /* 0x081fe200020006ff */
[----:B------:R-:W-:Y:S01]  /*12eb0*/  HADD2.F32 R34, -RZ, R34.H1_H1 ;  /* 0x30000022ff227230 */ /* 0x000fe20000004100 */
[----:B------:R-:W-:Y:S01]  /*12ec0*/  F2FP.F16.E4M3.UNPACK_B R45, R10.H1 ;  /* 0x0000000aff2d723e */ /* 0x000fe200030006ff */
[C---:B------:R-:W-:Y:S01]  /*12ed0*/  FMUL.FTZ R10, R43.reuse, R4 ;  /* 0x000000042b0a7220 */ /* 0x040fe20000410000 */
[----:B------:R-:W-:Y:S01]  /*12ee0*/  F2FP.F16.E4M3.UNPACK_B R44, R9 ;  /* 0x00000009ff2c723e */ /* 0x000fe200020006ff */
[----:B------:R-:W-:Y:S01]  /*12ef0*/  FFMA.FTZ R4, R43, R5, -R8 ;  /* 0x000000052b047223 */ /* 0x000fe20000010808 */
[----:B------:R-:W-:Y:S01]  /*12f00*/  F2FP.F16.E4M3.UNPACK_B R38, R9.H1 ;  /* 0x00000009ff26723e */ /* 0x000fe200030006ff */
[----:B------:R-:W-:-:S02]  /*12f10*/  HADD2.F32 R9, -RZ, R7.H1_H1 ;  /* 0x30000007ff097230 */ /* 0x000fc40000004100 */
[----:B------:R-:W-:Y:S01]  /*12f20*/  FFMA.FTZ R5, R47, R5, R10 ;  /* 0x000000052f057223 */ /* 0x000fe2000001000a */
[----:B------:R-:W-:Y:S01]  /*12f30*/  HADD2.F32 R7, -RZ, R35.H0_H0 ;  /* 0x20000023ff077230 */ /* 0x000fe20000004100 */
[-C--:B------:R-:W-:Y:S01]  /*12f40*/  F2FP.F16.E4M3.UNPACK_B R26, R11.reuse ;  /* 0x0000000bff1a723e */ /* 0x080fe200020006ff */
[----:B------:R-:W-:Y:S01]  /*12f50*/  HADD2.F32 R10, -RZ, R39.H1_H1 ;  /* 0x30000027ff0a7230 */ /* 0x000fe20000004100 */
[----:B------:R-:W-:Y:S01]  /*12f60*/  F2FP.F16.E4M3.UNPACK_B R31, R11.H1 ;  /* 0x0000000bff1f723e */ /* 0x000fe200030006ff */
[--C-:B------:R-:W-:Y:S02]  /*12f70*/  HADD2.F32 R8, -RZ, R30.reuse.H0_H0 ;  /* 0x2000001eff087230 */ /* 0x100fe40000004100 */
[----:B------:R-:W-:Y:S01]  /*12f80*/  FMUL.FTZ R43, R52, R9 ;  /* 0x00000009342b7220 */ /* 0x000fe20000410000 */
[----:B------:R-:W-:Y:S01]  /*12f90*/  FMUL.FTZ R11, R50, R7 ;  /* 0x00000007320b7220 */ /* 0x000fe20000410000 */
[----:B------:R-:W-:Y:S01]  /*12fa0*/  FMUL.FTZ R47, R10, R9 ;  /* 0x000000090a2f7220 */ /* 0x000fe20000410000 */
[----:B------:R-:W-:Y:S01]  /*12fb0*/  FMUL.FTZ R39, R46, R7 ;  /* 0x000000072e277220 */ /* 0x000fe20000410000 */
[----:B------:R-:W-:Y:S01]  /*12fc0*/  FFMA.FTZ R9, R10, R34, -R43 ;  /* 0x000000220a097223 */ /* 0x000fe2000001082b */
[----:B------:R-:W-:Y:S01]  /*12fd0*/  FFMA.FTZ R7, R46, R8, -R11 ;  /* 0x000000082e077223 */ /* 0x000fe2000001080b */
[----:B------:R-:W-:Y:S01]  /*12fe0*/  F2FP.F16.E4M3.UNPACK_B R43, R3.H1 ;  /* 0x00000003ff2b723e */ /* 0x000fe200030006ff */
[----:B------:R-:W-:-:S02]  /*12ff0*/  HADD2.F32 R11, -RZ, R30.H1_H1 ;  /* 0x3000001eff0b7230 */ /* 0x000fc40000004100 */
[----:B------:R-:W-:Y:S01]  /*13000*/  FFMA.FTZ R8, R50, R8, R39 ;  /* 0x0000000832087223 */ /* 0x000fe20000010027 */
[----:B------:R-:W-:Y:S02]  /*13010*/  HADD2.F32 R30, -RZ, R35.H1_H1 ;  /* 0x30000023ff1e7230 */ /* 0x000fe40000004100 */
[----:B------:R-:W-:Y:S01]  /*13020*/  FFMA.FTZ R10, R52, R34, R47 ;  /* 0x00000022340a7223 */ /* 0x000fe2000001002f */
[----:B------:R-:W-:Y:S01]  /*13030*/  HADD2.F32 R39, -RZ, R42.H1_H1 ;  /* 0x3000002aff277230 */ /* 0x000fe20000004100 */
[----:B------:R-:W-:Y:S01]  /*13040*/  F2FP.F16.E4M3.UNPACK_B R52, R15 ;  /* 0x0000000fff34723e */ /* 0x000fe200020006ff */
[----:B------:R-:W-:Y:S02]  /*13050*/  HADD2.F32 R34, -RZ, R38.H0_H0 ;  /* 0x20000026ff227230 */ /* 0x000fe40000004100 */
[-C--:B------:R-:W-:Y:S01]  /*13060*/  FMUL.FTZ R42, R49, R30.reuse ;  /* 0x0000001e312a7220 */ /* 0x080fe20000410000 */
[----:B------:R-:W-:Y:S02]  /*13070*/  HADD2.F32 R47, -RZ, R43.H0_H0 ;  /* 0x2000002bff2f7230 */ /* 0x000fe40000004100 */
[----:B------:R-:W-:Y:S01]  /*13080*/  FMUL.FTZ R46, R39, R30 ;  /* 0x0000001e272e7220 */ /* 0x000fe20000410000 */
[----:B------:R-:W-:-:S02]  /*13090*/  HADD2.F32 R35, -RZ, R36.H0_H0 ;  /* 0x20000024ff237230 */ /* 0x000fc40000004100 */
[-C--:B------:R-:W-:Y:S01]  /*130a0*/  FMUL.FTZ R48, R53, R34.reuse ;  /* 0x0000002235307220 */ /* 0x080fe20000410000 */
[-C--:B------:R-:W-:Y:S01]  /*130b0*/  FFMA.FTZ R30, R39, R11.reuse, -R42 ;  /* 0x0000000b271e7223 */ /* 0x080fe2000001082a */
[----:B------:R-:W-:Y:S01]  /*130c0*/  FMUL.FTZ R50, R47, R34 ;  /* 0x000000222f327220 */ /* 0x000fe20000410000 */
[----:B------:R-:W-:Y:S01]  /*130d0*/  FFMA.FTZ R11, R49, R11, R46 ;  /* 0x0000000b310b7223 */ /* 0x000fe2000001002e */
[----:B------:R-:W-:Y:S01]  /*130e0*/  FFMA.FTZ R34, R47, R35, -R48 ;  /* 0x000000232f227223 */ /* 0x000fe20000010830 */
[----:B------:R-:W-:Y:S01]  /*130f0*/  F2FP.F16.E4M3.UNPACK_B R46, R3 ;  /* 0x00000003ff2e723e */ /* 0x000fe200020006ff */
[----:B------:R-:W-:Y:S01]  /*13100*/  FFMA.FTZ R35, R53, R35, R50 ;  /* 0x0000002335237223 */ /* 0x000fe20000010032 */
[----:B------:R-:W-:Y:S01]  /*13110*/  HADD2.F32 R50, -RZ, R43.H1_H1 ;  /* 0x3000002bff327230 */ /* 0x000fe20000004100 */
[----:B------:R-:W-:Y:S01]  /*13120*/  F2FP.SATFINITE.E4M3.F32.PACK_AB_MERGE_C R4, R9, R4, RZ ;  /* 0x000000040904723e */ /* 0x000fe200048070ff */
[----:B------:R-:W-:Y:S01]  /*13130*/  HADD2.F32 R42, -RZ, R38.H1_H1 ;  /* 0x30000026ff2a7230 */ /* 0x000fe20000004100 */
[----:B------:R-:W-:Y:S01]  /*13140*/  F2FP.SATFINITE.E4M3.F32.PACK_AB_MERGE_C R10, R10, R5, RZ ;  /* 0x000000050a0a723e */ /* 0x000fe200048070ff */
[----:B------:R-:W-:Y:S01]  /*13150*/  HADD2.F32 R54, -RZ, R52.H0_H0 ;  /* 0x20000034ff367230 */ /* 0x000fe20000004100 */
[----:B------:R-:W-:Y:S01]  /*13160*/  F2FP.SATFINITE.E4M3.F32.PACK_AB_MERGE_C R4, R30, R7, R4 ;  /* 0x000000071e04723e */ /* 0x000fe20004807004 */
[----:B------:R-:W-:-:S02]  /*13170*/  HADD2.F32 R39, -RZ, R44.H0_H0 ;  /* 0x2000002cff277230 */ /* 0x000fc40000004100 */
[-C--:B------:R-:W-:Y:S01]  /*13180*/  FMUL.FTZ R49, R56, R42.reuse ;  /* 0x0000002a38317220 */ /* 0x080fe20000410000 */
[----:B------:R-:W-:Y:S02]  /*13190*/  HADD2.F32 R48, -RZ, R46.H0_H0 ;  /* 0x2000002eff307230 */ /* 0x000fe40000004100 */
[----:B------:R-:W-:Y:S01]  /*131a0*/  FMUL.FTZ R51, R50, R42 ;  /* 0x0000002a32337220 */ /* 0x000fe20000410000 */
[----:B------:R-:W-:Y:S02]  /*131b0*/  HADD2.F32 R36, -RZ, R36.H1_H1 ;  /* 0x30000024ff247230 */ /* 0x000fe40000004100 */
[-C--:B------:R-:W-:Y:S01]  /*131c0*/  FMUL.FTZ R43, R54, R39.reuse ;  /* 0x00000027362b7220 */ /* 0x080fe20000410000 */
[----:B------:R-:W-:Y:S02]  /*131d0*/  HADD2.F32 R38, -RZ, R41.H0_H0 ;  /* 0x20000029ff267230 */ /* 0x000fe40000004100 */
[----:B------:R-:W-:Y:S01]  /*131e0*/  FMUL.FTZ R47, R48, R39 ;  /* 0x00000027302f7220 */ /* 0x000fe20000410000 */
[----:B------:R-:W-:-:S02]  /*131f0*/  HADD2.F32 R53, -RZ, R52.H1_H1 ;  /* 0x30000034ff357230 */ /* 0x000fc40000004100 */
[-C--:B------:R-:W-:Y:S01]  /*13200*/  FFMA.FTZ R39, R50, R36.reuse, -R49 ;  /* 0x0000002432277223 */ /* 0x080fe20000010831 */
[----:B------:R-:W-:Y:S01]  /*13210*/  FFMA.FTZ R42, R56, R36, R51 ;  /* 0x00000024382a7223 */ /* 0x000fe20000010033 */
[----:B------:R-:W-:Y:S01]  /*13220*/  FFMA.FTZ R36, R48, R38, -R43 ;  /* 0x0000002630247223 */ /* 0x000fe2000001082b */
[----:B------:R-:W-:Y:S01]  /*13230*/  HADD2.F32 R43, -RZ, R41.H1_H1 ;  /* 0x30000029ff2b7230 */ /* 0x000fe20000004100 */
[----:B------:R-:W-:Y:S01]  /*13240*/  F2FP.F16.E4M3.UNPACK_B R52, R12.H1 ;  /* 0x0000000cff34723e */ /* 0x000fe200030006ff */
[----:B------:R-:W-:Y:S02]  /*13250*/  HADD2.F32 R41, -RZ, R44.H1_H1 ;  /* 0x3000002cff297230 */ /* 0x000fe40000004100 */
[----:B------:R-:W-:Y:S01]  /*13260*/  FFMA.FTZ R38, R54, R38, R47 ;  /* 0x0000002636267223 */ /* 0x000fe2000001002f */
[----:B------:R-:W-:Y:S01]  /*13270*/  HADD2.F32 R51, -RZ, R46.H1_H1 ;  /* 0x3000002eff337230 */ /* 0x000fe20000004100 */
[----:B------:R-:W-:Y:S01]  /*13280*/  F2FP.SATFINITE.E4M3.F32.PACK_AB_MERGE_C R5, R39, R34, RZ ;  /* 0x000000222705723e */ /* 0x000fe200048070ff */
[----:B------:R-:W-:-:S02]  /*13290*/  HADD2.F32 R56, -RZ, R55.H0_H0 ;  /* 0x20000037ff387230 */ /* 0x000fc40000004100 */
[-C--:B------:R-:W-:Y:S01]  /*132a0*/  FMUL.FTZ R48, R53, R41.reuse ;  /* 0x0000002935307220 */ /* 0x080fe20000410000 */
[----:B------:R-:W-:Y:S02]  /*132b0*/  HADD2.F32 R46, -RZ, R45.H0_H0 ;  /* 0x2000002dff2e7230 */ /* 0x000fe40000004100 */
[C---:B------:R-:W-:Y:S01]  /*132c0*/  FMUL.FTZ R50, R51.reuse, R41 ;  /* 0x0000002933327220 */ /* 0x040fe20000410000 */
[----:B------:R-:W-:Y:S02]  /*132d0*/  HADD2.F32 R54, -RZ, R52.H0_H0 ;  /* 0x20000034ff367230 */ /* 0x000fe40000004100 */
[----:B------:R-:W-:Y:S01]  /*132e0*/  FFMA.FTZ R41, R51, R43, -R48 ;  /* 0x0000002b33297223 */ /* 0x000fe20000010830 */
[----:B------:R-:W-:Y:S02]  /*132f0*/  HADD2.F32 R44, -RZ, R40.H0_H0 ;  /* 0x20000028ff2c7230 */ /* 0x000fe40000004100 */
[----:B------:R-:W-:Y:S01]  /*13300*/  FMUL.FTZ R47, R56, R46 ;  /* 0x0000002e382f7220 */ /* 0x000fe20000410000 */
[----:B------:R-:W-:-:S02]  /*13310*/  HADD2.F32 R48, -RZ, R55.H1_H1 ;  /* 0x30000037ff307230 */ /* 0x000fc40000004100 */
[----:B------:R-:W-:Y:S01]  /*13320*/  FFMA.FTZ R43, R53, R43, R50 ;  /* 0x0000002b352b7223 */ /* 0x000fe20000010032 */
[----:B------:R-:W-:Y:S02]  /*13330*/  HADD2.F32 R45, -RZ, R45.H1_H1 ;  /* 0x3000002dff2d7230 */ /* 0x000fe40000004100 */
[C---:B------:R-:W-:Y:S01]  /*13340*/  FMUL.FTZ R49, R54.reuse, R46 ;  /* 0x0000002e36317220 */ /* 0x040fe20000410000 */
[----:B------:R-:W-:Y:S01]  /*13350*/  HADD2.F32 R52, -RZ, R52.H1_H1 ;  /* 0x30000034ff347230 */ /* 0x000fe20000004100 */
[----:B------:R-:W-:Y:S01]  /*13360*/  F2FP.F16.E4M3.UNPACK_B R53, R20 ;  /* 0x00000014ff35723e */ /* 0x000fe200020006ff */
[-C--:B------:R-:W-:Y:S01]  /*13370*/  FFMA.FTZ R46, R54, R44.reuse, -R47 ;  /* 0x0000002c362e7223 */ /* 0x080fe2000001082f */
[----:B------:R-:W-:Y:S02]  /*13380*/  HADD2.F32 R40, -RZ, R40.H1_H1 ;  /* 0x30000028ff287230 */ /* 0x000fe40000004100 */
[-C--:B------:R-:W-:Y:S01]  /*13390*/  FMUL.FTZ R47, R48, R45.reuse ;  /* 0x0000002d302f7220 */ /* 0x080fe20000410000 */
[----:B------:R-:W-:Y:S01]  /*133a0*/  FFMA.FTZ R49, R56, R44, R49 ;  /* 0x0000002c38317223 */ /* 0x000fe20000010031 */
[----:B------:R-:W-:Y:S01]  /*133b0*/  F2FP.F16.E4M3.UNPACK_B R50, R12 ;  /* 0x0000000cff32723e */ /* 0x000fe200020006ff */
[----:B------:R-:W-:Y:S01]  /*133c0*/  FMUL.FTZ R45, R52, R45 ;  /* 0x0000002d342d7220 */ /* 0x000fe20000410000 */
[----:B------:R-:W-:-:S02]  /*133d0*/  HADD2.F32 R54, -RZ, R53.H0_H0 ;  /* 0x20000035ff367230 */ /* 0x000fc40000004100 */
[-C--:B------:R-:W-:Y:S01]  /*133e0*/  FFMA.FTZ R51, R52, R40.reuse, -R47 ;  /* 0x0000002834337223 */ /* 0x080fe2000001082f */
[----:B------:R-:W-:Y:S02]  /*133f0*/  HADD2.F32 R44, -RZ, R37.H0_H0 ;  /* 0x20000025ff2c7230 */ /* 0x000fe40000004100 */
[----:B------:R-:W-:Y:S01]  /*13400*/  FFMA.FTZ R48, R48, R40, R45 ;  /* 0x0000002830307223 */ /* 0x000fe2000001002d */
        /* <DEDUP_REMOVED lines=8> */
[----:B------:R-:W-:Y:S01]  /*13490*/  HADD2.F32 R53, -RZ, R50.H1_H1 ;  /* 0x30000032ff357230 */ /* 0x000fe20000004100 */
[----:B------:R-:W-:Y:S01]  /*134a0*/  F2FP.F16.E4M3.UNPACK_B R52, R21.H1 ;  /* 0x00000015ff34723e */ /* 0x000fe200030006ff */
[----:B------:R-:W-:Y:S02]  /*134b0*/  HADD2.F32 R33, -RZ, R33.H1_H1 ;  /* 0x30000021ff217230 */ /* 0x000fe40000004100 */
[----:B------:R-:W-:Y:S01]  /*134c0*/  FFMA.FTZ R47, R54, R40, R47 ;  /* 0x00000028362f7223 */ /* 0x000fe2000001002f */
[----:B------:R-:W-:Y:S01]  /*134d0*/  FMUL.FTZ R44, R55, R37 ;  /* 0x00000025372c7220 */ /* 0x000fe20000410000 */
[----:B------:R-:W-:Y:S01]  /*134e0*/  F2FP.F16.E4M3.UNPACK_B R50, R13.H1 ;  /* 0x0000000dff32723e */ /* 0x000fe200030006ff */
[C---:B------:R-:W-:Y:S01]  /*134f0*/  FMUL.FTZ R40, R53.reuse, R37 ;  /* 0x0000002535287220 */ /* 0x040fe20000410000 */
[----:B------:R-:W-:Y:S02]  /*13500*/  HADD2.F32 R57, -RZ, R52.H0_H0 ;  /* 0x20000034ff397230 */ /* 0x000fe40000004100 */
[----:B------:R-:W-:Y:S01]  /*13510*/  FFMA.FTZ R44, R53, R33, -R44 ;  /* 0x00000021352c7223 */ /* 0x000fe2000001082c */
[----:B------:R-:W-:-:S02]  /*13520*/  HADD2.F32 R37, -RZ, R31.H0_H0 ;  /* 0x2000001fff257230 */ /* 0x000fc40000004100 */
[----:B------:R-:W-:Y:S01]  /*13530*/  FFMA.FTZ R40, R55, R33, R40 ;  /* 0x0000002137287223 */ /* 0x000fe20000010028 */
[--C-:B------:R-:W-:Y:S01]  /*13540*/  HADD2.F32 R53, -RZ, R50.reuse.H0_H0 ;  /* 0x20000032ff357230 */ /* 0x100fe20000004100 */
[----:B------:R-:W-:Y:S01]  /*13550*/  F2FP.SATFINITE.E4M3.F32.PACK_AB_MERGE_C R48, R48, R49, RZ ;  /* 0x000000313030723e */ /* 0x000fe200048070ff */
[----:B------:R-:W-:Y:S02]  /*13560*/  HADD2.F32 R55, -RZ, R50.H1_H1 ;  /* 0x30000032ff377230 */ /* 0x000fe40000004100 */
[-C--:B------:R-:W-:Y:S01]  /*13570*/  FMUL.FTZ R50, R57, R37.reuse ;  /* 0x0000002539327220 */ /* 0x080fe20000410000 */
[----:B------:R-:W-:Y:S02]  /*13580*/  HADD2.F32 R33, -RZ, R29.H0_H0 ;  /* 0x2000001dff217230 */ /* 0x000fe40000004100 */
[----:B------:R-:W-:Y:S01]  /*13590*/  FMUL.FTZ R54, R53, R37 ;  /* 0x0000002535367220 */ /* 0x000fe20000410000 */
[----:B------:R-:W-:Y:S01]  /*135a0*/  HADD2.F32 R59, -RZ, R52.H1_H1 ;  /* 0x30000034ff3b7230 */ /* 0x000fe20000004100 */
[----:B------:R-:W-:Y:S01]  /*135b0*/  F2FP.F16.E4M3.UNPACK_B R37, R13 ;  /* 0x0000000dff25723e */ /* 0x000fe200020006ff */
[----:B------:R-:W-:-:S02]  /*135c0*/  HADD2.F32 R31, -RZ, R31.H1_H1 ;  /* 0x3000001fff1f7230 */ /* 0x000fc40000004100 */
[-C--:B------:R-:W-:Y:S01]  /*135d0*/  FFMA.FTZ R52, R53, R33.reuse, -R50 ;  /* 0x0000002135347223 */ /* 0x080fe20000010832 */
[----:B------:R-:W-:Y:S02]  /*135e0*/  HADD2.F32 R29, -RZ, R29.H1_H1 ;  /* 0x3000001dff1d7230 */ /* 0x000fe40000004100 */
[----:B------:R-:W-:Y:S01]  /*135f0*/  FFMA.FTZ R54, R57, R33, R54 ;  /* 0x0000002139367223 */ /* 0x000fe20000010036 */
[----:B------:R-:W-:Y:S01]  /*13600*/  F2FP.SATFINITE.E4M3.F32.PACK_AB_MERGE_C R8, R11, R8, R10 ;  /* 0x000000080b08723e */ /* 0x000fe2000480700a */
[-C--:B------:R-:W-:Y:S01]  /*13610*/  FMUL.FTZ R50, R59, R31.reuse ;  /* 0x0000001f3b327220 */ /* 0x080fe20000410000 */
[C---:B------:R-:W-:Y:S01]  /*13620*/  FMUL.FTZ R56, R55.reuse, R31 ;  /* 0x0000001f37387220 */ /* 0x040fe20000410000 */
[----:B------:R-:W-:Y:S02]  /*13630*/  F2FP.F16.E4M3.UNPACK_B R31, R21 ;  /* 0x00000015ff1f723e */ /* 0x000fe400020006ff */
[-C--:B------:R-:W-:Y:S01]  /*13640*/  FFMA.FTZ R53, R55, R29.reuse, -R50 ;  /* 0x0000001d37357223 */ /* 0x080fe20000010832 */
[----:B------:R-:W-:Y:S01]  /*13650*/  FFMA.FTZ R55, R59, R29, R56 ;  /* 0x0000001d3b377223 */ /* 0x000fe20000010038 */
[----:B------:R-:W-:Y:S01]  /*13660*/  HADD2.F32 R29, -RZ, R26.H0_H0 ;  /* 0x2000001aff1d7230 */ /* 0x000fe20000004100 */
[----:B------:R-:W-:Y:S01]  /*13670*/  F2FP.SATFINITE.E4M3.F32.PACK_AB_MERGE_C R5, R41, R36, R5 ;  /* 0x000000242905723e */ /* 0x000fe20004807005 */
[--C-:B------:R-:W-:Y:S01]  /*13680*/  HADD2.F32 R58, -RZ, R31.reuse.H0_H0 ;  /* 0x2000001fff3a7230 */ /* 0x100fe20000004100 */
[----:B------:R-:W-:Y:S01]  /*13690*/  F2FP.SATFINITE.E4M3.F32.PACK_AB_MERGE_C R52, R53, R52, RZ ;  /* 0x000000343534723e */ /* 0x000fe200048070ff */
[----:B------:R-:W-:Y:S01]  /*136a0*/  HADD2.F32 R60, -RZ, R31.H1_H1 ;  /* 0x3000001fff3c7230 */ /* 0x000fe20000004100 */
[----:B------:R-:W-:Y:S01]  /*136b0*/  F2FP.SATFINITE.E4M3.F32.PACK_AB_MERGE_C R54, R55, R54, RZ ;  /* 0x000000363736723e */ /* 0x000fe200048070ff */
[----:B------:R-:W-:-:S02]  /*136c0*/  HADD2.F32 R50, -RZ, R37.H0_H0 ;  /* 0x20000025ff327230 */ /* 0x000fc40000004100 */
[-C--:B------:R-:W-:Y:S01]  /*136d0*/  FMUL.FTZ R33, R58, R29.reuse ;  /* 0x0000001d3a217220 */ /* 0x080fe20000410000 */
[----:B------:R-:W-:Y:S01]  /*136e0*/  HADD2.F32 R31, -RZ, R26.H1_H1 ;  /* 0x3000001aff1f7230 */ /* 0x000fe20000004100 */
[----:B------:R-:W-:Y:S01]  /*136f0*/  F2FP.SATFINITE.E4M3.F32.PACK_AB_MERGE_C R9, R43, R38, R9 ;  /* 0x000000262b09723e */ /* 0x000fe20004807009 */
[----:B------:R-:W-:Y:S02]  /*13700*/  HADD2.F32 R56, -RZ, R37.H1_H1 ;  /* 0x30000025ff387230 */ /* 0x000fe40000004100 */
[----:B------:R-:W-:Y:S01]  /*13710*/  FMUL.FTZ R29, R50, R29 ;  /* 0x0000001d321d7220 */ /* 0x000fe20000410000 */
[--C-:B------:R-:W-:Y:S02]  /*13720*/  HADD2.F32 R26, -RZ, R6.reuse.H0_H0 ;  /* 0x20000006ff1a7230 */ /* 0x100fe40000004100 */
[-C--:B------:R-:W-:Y:S01]  /*13730*/  FMUL.FTZ R37, R60, R31.reuse ;  /* 0x0000001f3c257220 */ /* 0x080fe20000410000 */
[----:B------:R-:W-:Y:S02]  /*13740*/  HADD2.F32 R6, -RZ, R6.H1_H1 ;  /* 0x30000006ff067230 */ /* 0x000fe40000004100 */
[----:B------:R-:W-:Y:S01]  /*13750*/  FMUL.FTZ R31, R56, R31 ;  /* 0x0000001f381f7220 */ /* 0x000fe20000410000 */
[----:B------:R-:W-:Y:S01]  /*13760*/  F2FP.SATFINITE.E4M3.F32.PACK_AB_MERGE_C R10, R40, R47, R48 ;  /* 0x0000002f280a723e */ /* 0x000fe20004807030 */
[-C--:B------:R-:W-:Y:S01]  /*13770*/  FFMA.FTZ R33, R50, R26.reuse, -R33 ;  /* 0x0000001a32217223 */ /* 0x080fe20000010821 */
[----:B------:R-:W-:Y:S01]  /*13780*/  FFMA.FTZ R29, R58, R26, R29 ;  /* 0x0000001a3a1d7223 */ /* 0x000fe2000001001d */
[-C--:B------:R-:W-:Y:S01]  /*13790*/  FFMA.FTZ R26, R56, R6.reuse, -R37 ;  /* 0x00000006381a7223 */ /* 0x080fe20000010825 */
[----:B------:R-:W-:Y:S01]  /*137a0*/  FFMA.FTZ R50, R60, R6, R31 ;  /* 0x000000063c327223 */ /* 0x000fe2000001001f */
[----:B------:R-:W-:-:S03]  /*137b0*/  F2FP.SATFINITE.E4M3.F32.PACK_AB_MERGE_C R6, R51, R46, RZ ;  /* 0x0000002e3306723e */ /* 0x000fc600048070ff */
[----:B------:R-:W-:Y:S02]  /*137c0*/  F2FP.SATFINITE.E4M3.F32.PACK_AB_MERGE_C R7, R26, R33, R52 ;  /* 0x000000211a07723e */ /* 0x000fe40004807034 */
[----:B------:R-:W-:Y:S02]  /*137d0*/  F2FP.SATFINITE.E4M3.F32.PACK_AB_MERGE_C R6, R44, R45, R6 ;  /* 0x0000002d2c06723e */ /* 0x000fe40004807006 */
[----:B------:R-:W-:-:S03]  /*137e0*/  F2FP.SATFINITE.E4M3.F32.PACK_AB_MERGE_C R11, R50, R29, R54 ;  /* 0x0000001d320b723e */ /* 0x000fc60004807036 */
[----:B------:R2:W-:Y:S04]  /*137f0*/  STS.128 [R61+0x20400], R4 ;  /* 0x020400043d007388 */ /* 0x0005e80000000c00 */
[----:B------:R2:W-:Y:S02]  /*13800*/  STS.128 [R24+0x20400], R8 ;  /* 0x0204000818007388 */ /* 0x0005e40000000c00 */
.L_x_479:
[----:B------:R-:W-:Y:S05]  /*13810*/  BSYNC B1 ;  /* 0x0000000000017941 */ /* 0x000fea0003800000 */
.L_x_478:
[----:B------:R-:W-:Y:S04]  /*13820*/  BSSY B1, `(.L_x_480) ;  /* 0x00000cc000017945 */ /* 0x000fe80003800000 */
[----:B------:R-:W-:Y:S05]  /*13830*/  @P1 BRA `(.L_x_481) ;  /* 0x0000000c00281947 */ /* 0x000fea0003800000 */
[----:B-12---:R-:W2:Y:S04]  /*13840*/  LDL R6, [R1+0x58] ;  /* 0x0000580001067983 */ /* 0x006ea80000100800 */
[----:B------:R-:W3:Y:S01]  /*13850*/  LDL R61, [R1+0x194] ;  /* 0x00019400013d7983 */ /* 0x000ee20000100800 */
[----:B------:R-:W-:Y:S01]  /*13860*/  LEA.HI R4, R32, R28, RZ, 0x3 ;  /* 0x0000001c20047211 */ /* 0x000fe200078f18ff */
[C---:B------:R-:W-:Y:S01]  /*13870*/  VIADD R8, R23.reuse, 0x40 ;  /* 0x0000004017087836 */ /* 0x040fe20000000000 */
[----:B------:R-:W-:Y:S01]  /*13880*/  F2FP.F16.E4M3.UNPACK_B R42, R14.H1 ;  /* 0x0000000eff2a723e */ /* 0x000fe200030006ff */
[----:B------:R-:W-:Y:S01]  /*13890*/  VIADD R9, R23, 0x40 ;  /* 0x0000004017097836 */ /* 0x000fe20000000000 */
[----:B------:R-:W-:Y:S02]  /*138a0*/  LOP3.LUT R5, R4, 0xfffffff8, RZ, 0xc0, !PT ;  /* 0xfffffff804057812 */ /* 0x000fe400078ec0ff */
[----:B------:R-:W-:Y:S01]  /*138b0*/  SHF.L.U32 R8, R8, 0x7, RZ ;  /* 0x0000000708087819 */ /* 0x000fe200000006ff */
[----:B------:R-:W-:Y:S01]  /*138c0*/  IMAD.SHL.U32 R9, R9, 0x80, RZ ;  /* 0x0000008009097824 */ /* 0x000fe200078e00ff */
[----:B------:R-:W-:Y:S01]  /*138d0*/  F2FP.F16.E4M3.UNPACK_B R39, R0.H1 ;  /* 0x00000000ff27723e */ /* 0x000fe200030006ff */
[----:B------:R-:W-:Y:S01]  /*138e0*/  IMAD.IADD R4, R28, 0x1, -R5 ;  /* 0x000000011c047824 */ /* 0x000fe200078e0a05 */
[----:B------:R-:W-:Y:S01]  /*138f0*/  LOP3.LUT R8, R8, 0x380, RZ, 0xc0, !PT ;  /* 0x0000038008087812 */ /* 0x000fe200078ec0ff */
[--C-:B------:R-:W-:Y:S01]  /*13900*/  HADD2.F32 R47, -RZ, R42.reuse.H0_H0 ;  /* 0x2000002aff2f7230 */ /* 0x100fe20000004100 */
[----:B------:R-:W-:Y:S01]  /*13910*/  LOP3.LUT R9, R9, 0x380, RZ, 0xc0, !PT ;  /* 0x0000038009097812 */ /* 0x000fe200078ec0ff */
[----:B------:R-:W-:Y:S01]  /*13920*/  HADD2.F32 R43, -RZ, R39.H0_H0 ;  /* 0x20000027ff2b7230 */ /* 0x000fe20000004100 */
[----:B------:R-:W-:Y:S01]  /*13930*/  LEA.HI R4, R27, R4, RZ, 0x1c ;  /* 0x000000041b047211 */ /* 0x000fe200078fe0ff */
[----:B------:R-:W-:Y:S01]  /*13940*/  HADD2.F32 R52, -RZ, R42.H1_H1 ;  /* 0x3000002aff347230 */ /* 0x000fe20000004100 */
[----:B------:R-:W-:-:S02]  /*13950*/  SHF.R.U32.HI R8, RZ, 0x3, R8 ;  /* 0x00000003ff087819 */ /* 0x000fc40000011608 */
[----:B------:R-:W-:Y:S01]  /*13960*/  SHF.R.S32.HI R7, RZ, 0x1f, R4 ;  /* 0x0000001fff077819 */ /* 0x000fe20000011404 */
[----:B------:R-:W-:Y:S01]  /*13970*/  IMAD.SHL.U32 R5, R4, 0x10, RZ ;  /* 0x0000001004057824 */ /* 0x000fe200078e00ff */
[----:B------:R-:W-:Y:S02]  /*13980*/  F2FP.F16.E4M3.UNPACK_B R48, R14 ;  /* 0x0000000eff30723e */ /* 0x000fe400020006ff */
[----:B------:R-:W-:Y:S02]  /*13990*/  LEA.HI R7, R7, R4, RZ, 0x3 ;  /* 0x0000000407077211 */ /* 0x000fe400078f18ff */
[----:B------:R-:W-:Y:S01]  /*139a0*/  LOP3.LUT R4, R9, 0x70, R5, 0xf8, !PT ;  /* 0x0000007009047812 */ /* 0x000fe200078ef805 */
[--C-:B------:R-:W-:Y:S01]  /*139b0*/  HADD2.F32 R50, -RZ, R48.reuse.H0_H0 ;  /* 0x20000030ff327230 */ /* 0x100fe20000004100 */
[----:B------:R-:W-:Y:S01]  /*139c0*/  F2FP.F16.E4M3.UNPACK_B R42, R0 ;  /* 0x00000000ff2a723e */ /* 0x000fe200020006ff */
[----:B------:R-:W-:Y:S01]  /*139d0*/  IMAD.SHL.U32 R7, R7, 0x800, RZ ;  /* 0x0000080007077824 */ /* 0x000fe200078e00ff */
[----:B------:R-:W-:Y:S01]  /*139e0*/  LOP3.LUT R4, R4, R8, RZ, 0x3c, !PT ;  /* 0x0000000804047212 */ /* 0x000fe200078e3cff */
[----:B------:R-:W-:Y:S01]  /*139f0*/  HADD2.F32 R49, -RZ, R48.H1_H1 ;  /* 0x30000030ff317230 */ /* 0x000fe20000004100 */
[----:B------:R-:W-:Y:S01]  /*13a00*/  F2FP.F16.E4M3.UNPACK_B R51, R15.H1 ;  /* 0x0000000fff33723e */ /* 0x000fe200030006ff */
[----:B------:R-:W-:Y:S01]  /*13a10*/  HADD2.F32 R46, -RZ, R42.H0_H0 ;  /* 0x2000002aff2e7230 */ /* 0x000fe20000004100 */
[----:B------:R-:W-:-:S02]  /*13a20*/  LOP3.LUT R7, R7, 0xffffc000, RZ, 0xc0, !PT ;  /* 0xffffc00007077812 */ /* 0x000fc400078ec0ff */
[----:B------:R-:W-:Y:S01]  /*13a30*/  F2FP.F16.E4M3.UNPACK_B R55, R20.H1 ;  /* 0x00000014ff37723e */ /* 0x000fe200030006ff */
        /* <DEDUP_REMOVED lines=170> */
.L_x_481:
[----:B------:R-:W-:Y:S05]  /*144e0*/  BSYNC B1 ;  /* 0x0000000000017941 */ /* 0x000fea0003800000 */
.L_x_480:
[----:B------:R-:W-:Y:S05]  /*144f0*/  @P0 BRA `(.L_x_468) ;  /* 0x0000000c00280947 */ /* 0x000fea0003800000 */
[----:B-123--:R-:W2:Y:S04]  /*14500*/  LDL R7, [R1+0x54] ;  /* 0x0000540001077983 */ /* 0x00eea80000100800 */
        /* <DEDUP_REMOVED lines=8> */
[--C-:B------:R-:W-:Y:S01]  /*14590*/  HADD2.F32 R45, -RZ, R43.reuse.H0_H0 ;  /* 0x2000002bff2d7230 */ /* 0x100fe20000004100 */
[----:B------:R-:W-:Y:S01]  /*145a0*/  IADD3 R28, R28, -R5, RZ ;  /* 0x800000051c1c7210 */ /* 0x000fe20007ffe0ff */
[----:B------:R-:W-:Y:S01]  /*145b0*/  HADD2.F32 R46, -RZ, R43.H1_H1 ;  /* 0x3000002bff2e7230 */ /* 0x000fe20000004100 */
[----:B------:R-:W-:Y:S01]  /*145c0*/  SHF.L.U32 R9, R9, 0x7, RZ ;  /* 0x0000000709097819 */ /* 0x000fe200000006ff */
[----:B------:R-:W-:Y:S01]  /*145d0*/  HADD2.F32 R41, -RZ, R40.H0_H0 ;  /* 0x20000028ff297230 */ /* 0x000fe20000004100 */
[----:B------:R-:W-:-:S02]  /*145e0*/  LEA.HI R27, R27, R28, RZ, 0x1c ;  /* 0x0000001c1b1b7211 */ /* 0x000fc400078fe0ff */
[----:B------:R-:W-:Y:S02]  /*145f0*/  LOP3.LUT R9, R9, 0x380, RZ, 0xc0, !PT ;  /* 0x0000038009097812 */ /* 0x000fe400078ec0ff */
[----:B------:R-:W-:Y:S01]  /*14600*/  SHF.R.S32.HI R6, RZ, 0x1f, R27 ;  /* 0x0000001fff067819 */ /* 0x000fe2000001141b */
[----:B------:R-:W-:Y:S01]  /*14610*/  IMAD.SHL.U32 R4, R27, 0x10, RZ ;  /* 0x000000101b047824 */ /* 0x000fe200078e00ff */
[----:B------:R-:W-:Y:S02]  /*14620*/  LOP3.LUT R8, R8, 0x380, RZ, 0xc0, !PT ;  /* 0x0000038008087812 */ /* 0x000fe400078ec0ff */
[----:B------:R-:W-:Y:S02]  /*14630*/  LEA.HI R6, R6, R27, RZ, 0x3 ;  /* 0x0000001b06067211 */ /* 0x000fe400078f18ff */
[----:B------:R-:W-:Y:S02]  /*14640*/  SHF.R.U32.HI R8, RZ, 0x3, R8 ;  /* 0x00000003ff087819 */ /* 0x000fe40000011608 */
[----:B------:R-:W-:Y:S01]  /*14650*/  LOP3.LUT R4, R9, 0x70, R4, 0xf8, !PT ;  /* 0x0000007009047812 */ /* 0x000fe200078ef804 */
[----:B------:R-:W-:Y:S01]  /*14660*/  IMAD.SHL.U32 R6, R6, 0x800, RZ ;  /* 0x0000080006067824 */ /* 0x000fe200078e00ff */
[----:B------:R-:W-:-:S02]  /*14670*/  F2FP.F16.E4M3.UNPACK_B R42, R14 ;  /* 0x0000000eff2a723e */ /* 0x000fc400020006ff */
[----:B------:R-:W-:Y:S02]  /*14680*/  LOP3.LUT R4, R4, R8, RZ, 0x3c, !PT ;  /* 0x0000000804047212 */ /* 0x000fe400078e3cff */
[----:B------:R-:W-:Y:S01]  /*14690*/  LOP3.LUT R9, R6, 0xffffc000, RZ, 0xc0, !PT ;  /* 0xffffc00006097812 */ /* 0x000fe200078ec0ff */
[----:B------:R-:W-:Y:S01]  /*146a0*/  HADD2.F32 R44, -RZ, R42.H0_H0 ;  /* 0x2000002aff2c7230 */ /* 0x000fe20000004100 */
[----:B------:R-:W-:Y:S02]  /*146b0*/  F2FP.F16.E4M3.UNPACK_B R14, R0 ;  /* 0x00000000ff0e723e */ /* 0x000fe400020006ff */
[----:B--2---:R-:W-:Y:S02]  /*146c0*/  IADD3 R9, R4, R9, R7 ;  /* 0x0000000904097210 */ /* 0x004fe40007ffe007 */
[----:B---3--:R-:W1:Y:S03]  /*146d0*/  LDS.128 R4, [R51+0x20400] ;  /* 0x0204000033047984 */ /* 0x008e660000000c00 */
[----:B------:R-:W-:-:S05]  /*146e0*/  IMAD.IADD R24, R22, 0x1, R9 ;  /* 0x0000000116187824 */ /* 0x000fca00078e0209 */
[----:B------:R-:W2:Y:S01]  /*146f0*/  LDS.128 R8, [R24+0x20400] ;  /* 0x0204000018087984 */ /* 0x000ea20000000c00 */
[-C--:B-1----:R-:W-:Y:S02]  /*14700*/  F2FP.F16.E4M3.UNPACK_B R27, R4.reuse ;  /* 0x00000004ff1b723e */ /* 0x082fe400020006ff */
[----:B------:R-:W-:Y:S02]  /*14710*/  F2FP.F16.E4M3.UNPACK_B R30, R4.H1 ;  /* 0x00000004ff1e723e */ /* 0x000fe400030006ff */
[-C--:B------:R-:W-:Y:S02]  /*14720*/  F2FP.F16.E4M3.UNPACK_B R32, R5.reuse ;  /* 0x00000005ff20723e */ /* 0x080fe400020006ff */
[-C--:B--2---:R-:W-:Y:S02]  /*14730*/  F2FP.F16.E4M3.UNPACK_B R36, R8.reuse.H1 ;  /* 0x00000008ff24723e */ /* 0x084fe400030006ff */
[----:B------:R-:W-:Y:S01]  /*14740*/  F2FP.F16.E4M3.UNPACK_B R33, R5.H1 ;  /* 0x00000005ff21723e */ /* 0x000fe200030006ff */
[----:B------:R-:W-:Y:S01]  /*14750*/  HADD2.F32 R5, -RZ, R30.H0_H0 ;  /* 0x2000001eff057230 */ /* 0x000fe20000004100 */
[----:B------:R-:W-:Y:S01]  /*14760*/  F2FP.F16.E4M3.UNPACK_B R35, R8 ;  /* 0x00000008ff23723e */ /* 0x000fe200020006ff */
[--C-:B------:R-:W-:Y:S01]  /*14770*/  HADD2.F32 R4, -RZ, R36.reuse.H0_H0 ;  /* 0x20000024ff047230 */ /* 0x100fe20000004100 */
[-C--:B------:R-:W-:Y:S01]  /*14780*/  F2FP.F16.E4M3.UNPACK_B R31, R10.reuse ;  /* 0x0000000aff1f723e */ /* 0x080fe200020006ff */
[----:B------:R-:W-:Y:S01]  /*14790*/  HADD2.F32 R36, -RZ, R36.H1_H1 ;  /* 0x30000024ff247230 */ /* 0x000fe20000004100 */
[----:B------:R-:W-:Y:S01]  /*147a0*/  F2FP.F16.E4M3.UNPACK_B R39, R10.H1 ;  /* 0x0000000aff27723e */ /* 0x000fe200030006ff */
[----:B------:R-:W-:-:S02]  /*147b0*/  HADD2.F32 R0, -RZ, R35.H0_H0 ;  /* 0x20000023ff007230 */ /* 0x000fc40000004100 */
[-C--:B------:R-:W-:Y:S01]  /*147c0*/  FMUL.FTZ R8, R45, R4.reuse ;  /* 0x000000042d087220 */ /* 0x080fe20000410000 */
[C---:B------:R-:W-:Y:S01]  /*147d0*/  FMUL.FTZ R10, R41.reuse, R4 ;  /* 0x00000004290a7220 */ /* 0x040fe20000410000 */
[-C--:B------:R-:W-:Y:S01]  /*147e0*/  F2FP.F16.E4M3.UNPACK_B R29, R6.reuse ;  /* 0x00000006ff1d723e */ /* 0x080fe200020006ff */
[----:B------:R-:W-:Y:S02]  /*147f0*/  HADD2.F32 R30, -RZ, R30.H1_H1 ;  /* 0x3000001eff1e7230 */ /* 0x000fe40000004100 */
[-C--:B------:R-:W-:Y:S01]  /*14800*/  FFMA.FTZ R4, R41, R5.reuse, -R8 ;  /* 0x0000000529047223 */ /* 0x080fe20000010808 */
[----:B------:R-:W-:Y:S01]  /*14810*/  FFMA.FTZ R5, R45, R5, R10 ;  /* 0x000000052d057223 */ /* 0x000fe2000001000a */
[----:B------:R-:W-:Y:S01]  /*14820*/  HADD2.F32 R10, -RZ, R40.H1_H1 ;  /* 0x30000028ff0a7230 */ /* 0x000fe20000004100 */
[----:B------:R-:W-:Y:S01]  /*14830*/  F2FP.F16.E4M3.UNPACK_B R34, R6.H1 ;  /* 0x00000006ff22723e */ /* 0x000fe200030006ff */
[--C-:B------:R-:W-:Y:S01]  /*14840*/  HADD2.F32 R40, -RZ, R14.reuse.H0_H0 ;  /* 0x2000000eff287230 */ /* 0x100fe20000004100 */
[-C--:B0-----:R-:W-:Y:S01]  /*14850*/  F2FP.F16.E4M3.UNPACK_B R37, R9.reuse ;  /* 0x00000009ff25723e */ /* 0x081fe200020006ff */
[----:B------:R-:W-:Y:S01]  /*14860*/  HADD2.F32 R8, -RZ, R27.H0_H0 ;  /* 0x2000001bff087230 */ /* 0x000fe20000004100 */
[----:B------:R-:W-:Y:S01]  /*14870*/  F2FP.F16.E4M3.UNPACK_B R38, R9.H1 ;  /* 0x00000009ff26723e */ /* 0x000fe200030006ff */
[-C--:B------:R-:W-:Y:S01]  /*14880*/  FMUL.FTZ R9, R46, R36.reuse ;  /* 0x000000242e097220 */ /* 0x080fe20000410000 */
[-C--:B------:R-:W-:Y:S01]  /*14890*/  F2FP.F16.E4M3.UNPACK_B R6, R7.reuse ;  /* 0x00000007ff06723e */ /* 0x080fe200020006ff */
[C---:B------:R-:W-:Y:S01]  /*148a0*/  FMUL.FTZ R43, R10.reuse, R36 ;  /* 0x000000240a2b7220 */ /* 0x040fe20000410000 */
[----:B------:R-:W-:Y:S01]  /*148b0*/  F2FP.F16.E4M3.UNPACK_B R26, R7.H1 ;  /* 0x00000007ff1a723e */ /* 0x000fe200030006ff */
[----:B------:R-:W-:Y:S01]  /*148c0*/  FFMA.FTZ R9, R10, R30, -R9 ;  /* 0x0000001e0a097223 */ /* 0x000fe20000010809 */
[-C--:B------:R-:W-:Y:S01]  /*148d0*/  F2FP.F16.E4M3.UNPACK_B R7, R11.reuse ;  /* 0x0000000bff07723e */ /* 0x080fe200020006ff */
[-C--:B------:R-:W-:Y:S01]  /*148e0*/  FMUL.FTZ R41, R40, R0.reuse ;  /* 0x0000000028297220 */ /* 0x080fe20000410000 */
[----:B------:R-:W-:Y:S01]  /*148f0*/  F2FP.F16.E4M3.UNPACK_B R28, R11.H1 ;  /* 0x0000000bff1c723e */ /* 0x000fe200030006ff */
[----:B------:R-:W-:Y:S01]  /*14900*/  FMUL.FTZ R11, R44, R0 ;  /* 0x000000002c0b7220 */ /* 0x000fe20000410000 */
[----:B------:R-:W-:Y:S01]  /*14910*/  FFMA.FTZ R10, R46, R30, R43 ;  /* 0x0000001e2e0a7223 */ /* 0x000fe2000001002b */
[----:B------:R-:W-:Y:S01]  /*14920*/  F2FP.F16.E4M3.UNPACK_B R46, R15.H1 ;  /* 0x0000000fff2e723e */ /* 0x000fe200030006ff */
[----:B------:R-:W-:-:S02]  /*14930*/  HADD2.F32 R43, -RZ, R14.H1_H1 ;  /* 0x3000000eff2b7230 */ /* 0x000fc40000004100 */
[-C--:B------:R-:W-:Y:S01]  /*14940*/  FFMA.FTZ R0, R40, R8.reuse, -R11 ;  /* 0x0000000828007223 */ /* 0x080fe2000001080b */
[----:B------:R-:W-:Y:S01]  /*14950*/  F2FP.F16.E4M3.UNPACK_B R40, R3.H1 ;  /* 0x00000003ff28723e */ /* 0x000fe200030006ff */
[----:B------:R-:W-:Y:S01]  /*14960*/  FFMA.FTZ R8, R44, R8, R41 ;  /* 0x000000082c087223 */ /* 0x000fe20000010029 */
[----:B------:R-:W-:Y:S01]  /*14970*/  HADD2.F32 R45, -RZ, R42.H1_H1 ;  /* 0x3000002aff2d7230 */ /* 0x000fe20000004100 */
[----:B------:R-:W-:Y:S01]  /*14980*/  F2FP.SATFINITE.E4M3.F32.PACK_AB_MERGE_C R10, R10, R5, RZ ;  /* 0x000000050a0a723e */ /* 0x000fe200048070ff */
[----:B------:R-:W-:Y:S01]  /*14990*/  HADD2.F32 R35, -RZ, R35.H1_H1 ;  /* 0x30000023ff237230 */ /* 0x000fe20000004100 */
[----:B------:R-:W-:Y:S01]  /*149a0*/  F2FP.SATFINITE.E4M3.F32.PACK_AB_MERGE_C R4, R9, R4, RZ ;  /* 0x000000040904723e */ /* 0x000fe200048070ff */
[----:B------:R-:W-:Y:S02]  /*149b0*/  HADD2.F32 R44, -RZ, R46.H0_H0 ;  /* 0x2000002eff2c7230 */ /* 0x000fe40000004100 */
[----:B------:R-:W-:Y:S02]  /*149c0*/  HADD2.F32 R11, -RZ, R38.H0_H0 ;  /* 0x20000026ff0b7230 */ /* 0x000fe40000004100 */
[----:B------:R-:W-:Y:S01]  /*149d0*/  FMUL.FTZ R14, R45, R35 ;  /* 0x000000232d0e7220 */ /* 0x000fe20000410000 */
[----:B------:R-:W-:-:S02]  /*149e0*/  HADD2.F32 R42, -RZ, R40.H0_H0 ;  /* 0x20000028ff2a7230 */ /* 0x000fc40000004100 */
[C---:B------:R-:W-:Y:S01]  /*149f0*/  FMUL.FTZ R36, R43.reuse, R35 ;  /* 0x000000232b247220 */ /* 0x040fe20000410000 */
[----:B------:R-:W-:Y:S02]  /*14a00*/  HADD2.F32 R27, -RZ, R27.H1_H1 ;  /* 0x3000001bff1b7230 */ /* 0x000fe40000004100 */
[-C--:B------:R-:W-:Y:S01]  /*14a10*/  FMUL.FTZ R35, R44, R11.reuse ;  /* 0x0000000b2c237220 */ /* 0x080fe20000410000 */
[----:B------:R-:W-:Y:S02]  /*14a20*/  HADD2.F32 R30, -RZ, R33.H0_H0 ;  /* 0x20000021ff1e7230 */ /* 0x000fe40000004100 */
[C---:B------:R-:W-:Y:S01]  /*14a30*/  FMUL.FTZ R41, R42.reuse, R11 ;  /* 0x0000000b2a297220 */ /* 0x040fe20000410000 */
[----:B------:R-:W-:Y:S02]  /*14a40*/  HADD2.F32 R49, -RZ, R46.H1_H1 ;  /* 0x3000002eff317230 */ /* 0x000fe40000004100 */
[-C--:B------:R-:W-:Y:S01]  /*14a50*/  FFMA.FTZ R11, R43, R27.reuse, -R14 ;  /* 0x0000001b2b0b7223 */ /* 0x080fe2000001080e */
[----:B------:R-:W-:Y:S01]  /*14a60*/  FFMA.FTZ R27, R45, R27, R36 ;  /* 0x0000001b2d1b7223 */ /* 0x000fe20000010024 */
[-C--:B------:R-:W-:Y:S01]  /*14a70*/  FFMA.FTZ R14, R42, R30.reuse, -R35 ;  /* 0x0000001e2a0e7223 */ /* 0x080fe20000010823 */
[----:B------:R-:W-:Y:S01]  /*14a80*/  FFMA.FTZ R30, R44, R30, R41 ;  /* 0x0000001e2c1e7223 */ /* 0x000fe20000010029 */
[----:B------:R-:W-:Y:S01]  /*14a90*/  F2FP.F16.E4M3.UNPACK_B R44, R15 ;  /* 0x0000000fff2c723e */ /* 0x000fe200020006ff */
[----:B------:R-:W-:Y:S01]  /*14aa0*/  HADD2.F32 R45, -RZ, R40.H1_H1 ;  /* 0x30000028ff2d7230 */ /* 0x000fe20000004100 */
[----:B------:R-:W-:Y:S01]  /*14ab0*/  F2FP.F16.E4M3.UNPACK_B R41, R3 ;  /* 0x00000003ff29723e */ /* 0x000fe200020006ff */
[----:B------:R-:W-:Y:S01]  /*14ac0*/  HADD2.F32 R38, -RZ, R38.H1_H1 ;  /* 0x30000026ff267230 */ /* 0x000fe20000004100 */
[----:B------:R-:W-:Y:S01]  /*14ad0*/  F2FP.SATFINITE.E4M3.F32.PACK_AB_MERGE_C R4, R11, R0, R4 ;  /* 0x000000000b04723e */ /* 0x000fe20004807004 */
        /* <DEDUP_REMOVED lines=13> */
[-C--:B------:R-:W-:Y:S01]  /*14bb0*/  FFMA.FTZ R3, R43, R15.reuse, -R36 ;  /* 0x0000000f2b037223 */ /* 0x080fe20000010824 */
[----:B------:R-:W-:Y:S01]  /*14bc0*/  FFMA.FTZ R15, R47, R15, R38 ;  /* 0x0000000f2f0f7223 */ /* 0x000fe20000010026 */
[----:B------:R-:W-:Y:S01]  /*14bd0*/  F2FP.F16.E4M3.UNPACK_B R47, R20.H1 ;  /* 0x00000014ff2f723e */ /* 0x000fe200030006ff */
[----:B------:R-:W-:Y:S01]  /*14be0*/  HADD2.F32 R37, -RZ, R37.H1_H1 ;  /* 0x30000025ff257230 */ /* 0x000fe20000004100 */
[----:B------:R-:W-:Y:S01]  /*14bf0*/  F2FP.F16.E4M3.UNPACK_B R42, R12.H1 ;  /* 0x0000000cff2a723e */ /* 0x000fe200030006ff */
[----:B------:R-:W-:Y:S01]  /*14c00*/  HADD2.F32 R40, -RZ, R41.H1_H1 ;  /* 0x30000029ff287230 */ /* 0x000fe20000004100 */
[----:B------:R-:W-:Y:S01]  /*14c10*/  F2FP.SATFINITE.E4M3.F32.PACK_AB_MERGE_C R5, R33, R14, RZ ;  /* 0x0000000e2105723e */ /* 0x000fe200048070ff */
[----:B------:R-:W-:Y:S02]  /*14c20*/  HADD2.F32 R48, -RZ, R47.H0_H0 ;  /* 0x2000002fff307230 */ /* 0x000fe40000004100 */
[----:B------:R-:W-:Y:S01]  /*14c30*/  FMUL.FTZ R41, R46, R37 ;  /* 0x000000252e297220 */ /* 0x000fe20000410000 */
[----:B------:R-:W-:-:S02]  /*14c40*/  HADD2.F32 R38, -RZ, R39.H0_H0 ;  /* 0x20000027ff267230 */ /* 0x000fc40000004100 */
[----:B------:R-:W-:Y:S01]  /*14c50*/  FMUL.FTZ R37, R40, R37 ;  /* 0x0000002528257220 */ /* 0x000fe20000410000 */
[----:B------:R-:W-:Y:S01]  /*14c60*/  HADD2.F32 R44, -RZ, R42.H0_H0 ;  /* 0x2000002aff2c7230 */ /* 0x000fe20000004100 */
[----:B------:R-:W-:Y:S01]  /*14c70*/  F2FP.SATFINITE.E4M3.F32.PACK_AB_MERGE_C R9, R35, R30, RZ ;  /* 0x0000001e2309723e */ /* 0x000fe200048070ff */
[----:B------:R-:W-:Y:S02]  /*14c80*/  HADD2.F32 R32, -RZ, R32.H1_H1 ;  /* 0x30000020ff207230 */ /* 0x000fe40000004100 */
[-C--:B------:R-:W-:Y:S01]  /*14c90*/  FMUL.FTZ R43, R48, R38.reuse ;  /* 0x00000026302b7220 */ /* 0x080fe20000410000 */
[----:B------:R-:W-:Y:S02]  /*14ca0*/  HADD2.F32 R36, -RZ, R34.H0_H0 ;  /* 0x20000022ff247230 */ /* 0x000fe40000004100 */
[----:B------:R-:W-:Y:S01]  /*14cb0*/  FMUL.FTZ R45, R44, R38 ;  /* 0x000000262c2d7220 */ /* 0x000fe20000410000 */
[----:B------:R-:W-:Y:S02]  /*14cc0*/  HADD2.F32 R39, -RZ, R39.H1_H1 ;  /* 0x30000027ff277230 */ /* 0x000fe40000004100 */
[-C--:B------:R-:W-:Y:S01]  /*14cd0*/  FFMA.FTZ R38, R40, R32.reuse, -R41 ;  /* 0x0000002028267223 */ /* 0x080fe20000010829 */
[----:B------:R-:W-:Y:S01]  /*14ce0*/  FFMA.FTZ R32, R46, R32, R37 ;  /* 0x000000202e207223 */ /* 0x000fe20000010025 */
[----:B------:R-:W-:-:S02]  /*14cf0*/  HADD2.F32 R46, -RZ, R47.H1_H1 ;  /* 0x3000002fff2e7230 */ /* 0x000fc40000004100 */
[-C--:B------:R-:W-:Y:S01]  /*14d00*/  FFMA.FTZ R43, R44, R36.reuse, -R43 ;  /* 0x000000242c2b7223 */ /* 0x080fe2000001082b */
[----:B------:R-:W-:Y:S02]  /*14d10*/  HADD2.F32 R42, -RZ, R42.H1_H1 ;  /* 0x3000002aff2a7230 */ /* 0x000fe40000004100 */
[----:B------:R-:W-:Y:S01]  /*14d20*/  FFMA.FTZ R45, R48, R36, R45 ;  /* 0x00000024302d7223 */ /* 0x000fe2000001002d */
[----:B------:R-:W-:Y:S02]  /*14d30*/  HADD2.F32 R34, -RZ, R34.H1_H1 ;  /* 0x30000022ff227230 */ /* 0x000fe40000004100 */
[-C--:B------:R-:W-:Y:S01]  /*14d40*/  FMUL.FTZ R37, R46, R39.reuse ;  /* 0x000000272e257220 */ /* 0x080fe20000410000 */
[----:B------:R-:W-:Y:S01]  /*14d50*/  F2FP.F16.E4M3.UNPACK_B R36, R12 ;  /* 0x0000000cff24723e */ /* 0x000fe200020006ff */
[C---:B------:R-:W-:Y:S01]  /*14d60*/  FMUL.FTZ R39, R42.reuse, R39 ;  /* 0x000000272a277220 */ /* 0x040fe20000410000 */
[----:B------:R-:W-:Y:S01]  /*14d70*/  F2FP.F16.E4M3.UNPACK_B R41, R20 ;  /* 0x00000014ff29723e */ /* 0x000fe200020006ff */
[----:B------:R-:W-:Y:S01]  /*14d80*/  FFMA.FTZ R40, R42, R34, -R37 ;  /* 0x000000222a287223 */ /* 0x000fe20000010825 */
[----:B------:R-:W-:-:S02]  /*14d90*/  HADD2.F32 R20, -RZ, R31.H0_H0 ;  /* 0x2000001fff147230 */ /* 0x000fc40000004100 */
[----:B------:R-:W-:Y:S01]  /*14da0*/  FFMA.FTZ R42, R46, R34, R39 ;  /* 0x000000222e2a7223 */ /* 0x000fe20000010027 */
[----:B------:R-:W-:Y:S01]  /*14db0*/  HADD2.F32 R34, -RZ, R36.H0_H0 ;  /* 0x20000024ff227230 */ /* 0x000fe20000004100 */
[-C--:B------:R-:W-:Y:S01]  /*14dc0*/  F2FP.F16.E4M3.UNPACK_B R48, R21.reuse.H1 ;  /* 0x00000015ff30723e */ /* 0x080fe200030006ff */
[----:B------:R-:W-:Y:S01]  /*14dd0*/  HADD2.F32 R44, -RZ, R41.H0_H0 ;  /* 0x20000029ff2c7230 */ /* 0x000fe20000004100 */
[----:B------:R-:W-:Y:S01]  /*14de0*/  F2FP.F16.E4M3.UNPACK_B R21, R21 ;  /* 0x00000015ff15723e */ /* 0x000fe200020006ff */
[----:B------:R-:W-:Y:S02]  /*14df0*/  HADD2.F32 R12, -RZ, R29.H0_H0 ;  /* 0x2000001dff0c7230 */ /* 0x000fe40000004100 */
[-C--:B------:R-:W-:Y:S01]  /*14e00*/  FMUL.FTZ R39, R34, R20.reuse ;  /* 0x0000001422277220 */ /* 0x080fe20000410000 */
[----:B------:R-:W-:Y:S02]  /*14e10*/  HADD2.F32 R47, -RZ, R41.H1_H1 ;  /* 0x30000029ff2f7230 */ /* 0x000fe40000004100 */
[----:B------:R-:W-:Y:S01]  /*14e20*/  FMUL.FTZ R37, R44, R20 ;  /* 0x000000142c257220 */ /* 0x000fe20000410000 */
[----:B------:R-:W-:-:S02]  /*14e30*/  HADD2.F32 R31, -RZ, R31.H1_H1 ;  /* 0x3000001fff1f7230 */ /* 0x000fc40000004100 */
[-C--:B------:R-:W-:Y:S01]  /*14e40*/  FFMA.FTZ R39, R44, R12.reuse, R39 ;  /* 0x0000000c2c277223 */ /* 0x080fe20000010027 */
[----:B------:R-:W-:Y:S01]  /*14e50*/  HADD2.F32 R41, -RZ, R36.H1_H1 ;  /* 0x30000024ff297230 */ /* 0x000fe20000004100 */
[----:B------:R-:W-:Y:S01]  /*14e60*/  F2FP.F16.E4M3.UNPACK_B R44, R13.H1 ;  /* 0x0000000dff2c723e */ /* 0x000fe200030006ff */
[----:B------:R-:W-:Y:S02]  /*14e70*/  HADD2.F32 R29, -RZ, R29.H1_H1 ;  /* 0x3000001dff1d7230 */ /* 0x000fe40000004100 */
[-C--:B------:R-:W-:Y:S01]  /*14e80*/  FMUL.FTZ R20, R47, R31.reuse ;  /* 0x0000001f2f147220 */ /* 0x080fe20000410000 */
[----:B------:R-:W-:Y:S01]  /*14e90*/  FFMA.FTZ R37, R34, R12, -R37 ;  /* 0x0000000c22257223 */ /* 0x000fe20000010825 */
[C---:B------:R-:W-:Y:S01]  /*14ea0*/  FMUL.FTZ R12, R41.reuse, R31 ;  /* 0x0000001f290c7220 */ /* 0x040fe20000410000 */
[----:B------:R-:W-:Y:S02]  /*14eb0*/  HADD2.F32 R50, -RZ, R48.H0_H0 ;  /* 0x20000030ff327230 */ /* 0x000fe40000004100 */
[----:B------:R-:W-:Y:S01]  /*14ec0*/  FFMA.FTZ R34, R41, R29, -R20 ;  /* 0x0000001d29227223 */ /* 0x000fe20000010814 */
[----:B------:R-:W-:-:S02]  /*14ed0*/  HADD2.F32 R20, -RZ, R28.H0_H0 ;  /* 0x2000001cff147230 */ /* 0x000fc40000004100 */
[----:B------:R-:W-:Y:S01]  /*14ee0*/  FFMA.FTZ R36, R47, R29, R12 ;  /* 0x0000001d2f247223 */ /* 0x000fe2000001000c */
[----:B------:R-:W-:Y:S01]  /*14ef0*/  HADD2.F32 R46, -RZ, R44.H0_H0 ;  /* 0x2000002cff2e7230 */ /* 0x000fe20000004100 */
[----:B------:R-:W-:Y:S01]  /*14f00*/  F2FP.SATFINITE.E4M3.F32.PACK_AB_MERGE_C R42, R42, R45, RZ ;  /* 0x0000002d2a2a723e */ /* 0x000fe200048070ff */
[----:B------:R-:W-:Y:S02]  /*14f10*/  HADD2.F32 R48, -RZ, R48.H1_H1 ;  /* 0x30000030ff307230 */ /* 0x000fe40000004100 */
[-C--:B------:R-:W-:Y:S01]  /*14f20*/  FMUL.FTZ R29, R50, R20.reuse ;  /* 0x00000014321d7220 */ /* 0x080fe20000410000 */
[----:B------:R-:W-:Y:S02]  /*14f30*/  HADD2.F32 R28, -RZ, R28.H1_H1 ;  /* 0x3000001cff1c7230 */ /* 0x000fe40000004100 */
[----:B------:R-:W-:Y:S01]  /*14f40*/  FMUL.FTZ R31, R46, R20 ;  /* 0x000000142e1f7220 */ /* 0x000fe20000410000 */
[----:B------:R-:W-:Y:S01]  /*14f50*/  HADD2.F32 R44, -RZ, R44.H1_H1 ;  /* 0x3000002cff2c7230 */ /* 0x000fe20000004100 */
[----:B------:R-:W-:Y:S01]  /*14f60*/  F2FP.F16.E4M3.UNPACK_B R20, R13 ;  /* 0x0000000dff14723e */ /* 0x000fe200020006ff */
[----:B------:R-:W-:-:S02]  /*14f70*/  HADD2.F32 R12, -RZ, R26.H0_H0 ;  /* 0x2000001aff0c7230 */ /* 0x000fc40000004100 */
[-C--:B------:R-:W-:Y:S01]  /*14f80*/  FMUL.FTZ R13, R48, R28.reuse ;  /* 0x0000001c300d7220 */ /* 0x080fe20000410000 */
[----:B------:R-:W-:Y:S02]  /*14f90*/  HADD2.F32 R26, -RZ, R26.H1_H1 ;  /* 0x3000001aff1a7230 */ /* 0x000fe40000004100 */
[----:B------:R-:W-:Y:S01]  /*14fa0*/  FMUL.FTZ R41, R44, R28 ;  /* 0x0000001c2c297220 */ /* 0x000fe20000410000 */
[----:B------:R-:W-:Y:S02]  /*14fb0*/  HADD2.F32 R47, -RZ, R21.H0_H0 ;  /* 0x20000015ff2f7230 */ /* 0x000fe40000004100 */
[-C--:B------:R-:W-:Y:S01]  /*14fc0*/  FFMA.FTZ R29, R46, R12.reuse, -R29 ;  /* 0x0000000c2e1d7223 */ /* 0x080fe2000001081d */
[----:B------:R-:W-:Y:S01]  /*14fd0*/  FFMA.FTZ R31, R50, R12, R31 ;  /* 0x0000000c321f7223 */ /* 0x000fe2000001001f */
        /* <DEDUP_REMOVED lines=8> */
[----:B------:R-:W-:Y:S01]  /*15060*/  HADD2.F32 R13, -RZ, R7.H1_H1 ;  /* 0x30000007ff0d7230 */ /* 0x000fe20000004100 */
[----:B------:R-:W-:Y:S01]  /*15070*/  F2FP.SATFINITE.E4M3.F32.PACK_AB_MERGE_C R9, R32, R15, R9 ;  /* 0x0000000f2009723e */ /* 0x000fe20004807009 */
[----:B------:R-:W-:-:S02]  /*15080*/  HADD2.F32 R44, -RZ, R20.H1_H1 ;  /* 0x30000014ff2c7230 */ /* 0x000fc40000004100 */
[-C--:B------:R-:W-:Y:S01]  /*15090*/  FMUL.FTZ R20, R47, R12.reuse ;  /* 0x0000000c2f147220 */ /* 0x080fe20000410000 */
[--C-:B------:R-:W-:Y:S02]  /*150a0*/  HADD2.F32 R7, -RZ, R6.reuse.H0_H0 ;  /* 0x20000006ff077230 */ /* 0x100fe40000004100 */
[C---:B------:R-:W-:Y:S01]  /*150b0*/  FMUL.FTZ R12, R41.reuse, R12 ;  /* 0x0000000c290c7220 */ /* 0x040fe20000410000 */
[----:B------:R-:W-:Y:S02]  /*150c0*/  HADD2.F32 R6, -RZ, R6.H1_H1 ;  /* 0x30000006ff067230 */ /* 0x000fe40000004100 */
[-C--:B------:R-:W-:Y:S01]  /*150d0*/  FMUL.FTZ R21, R46, R13.reuse ;  /* 0x0000000d2e157220 */ /* 0x080fe20000410000 */
[C---:B------:R-:W-:Y:S01]  /*150e0*/  FMUL.FTZ R13, R44.reuse, R13 ;  /* 0x0000000d2c0d7220 */ /* 0x040fe20000410000 */
        /* <DEDUP_REMOVED lines=8> */
[----:B------:R-:W-:-:S03]  /*15170*/  F2FP.SATFINITE.E4M3.F32.PACK_AB_MERGE_C R11, R13, R12, R26 ;  /* 0x0000000c0d0b723e */ /* 0x000fc6000480701a */
[----:B------:R4:W-:Y:S04]  /*15180*/  STS.128 [R51+0x20400], R4 ;  /* 0x0204000433007388 */ /* 0x0009e80000000c00 */
[----:B------:R4:W-:Y:S02]  /*15190*/  STS.128 [R24+0x20400], R8 ;  /* 0x0204000818007388 */ /* 0x0009e40000000c00 */
.L_x_468:
[----:B------:R-:W-:Y:S05]  /*151a0*/  BSYNC B0 ;  /* 0x0000000000007941 */ /* 0x000fea0003800000 */
.L_x_449:
[----:B------:R-:W-:Y:S01]  /*151b0*/  @!PT LDS RZ, [RZ] ;  /* 0x00000000fffff984 */ /* 0x000fe20000000800 */
[----:B------:R-:W-:Y:S01]  /*151c0*/  @!PT LDS RZ, [RZ] ;  /* 0x00000000fffff984 */ /* 0x000fe20000000800 */
[----:B------:R-:W-:Y:S01]  /*151d0*/  @!PT LDS RZ, [RZ] ;  /* 0x00000000fffff984 */ /* 0x000fe20000000800 */
[----:B------:R-:W-:Y:S01]  /*151e0*/  @!PT LDS RZ, [RZ] ;  /* 0x00000000fffff984 */ /* 0x000fe20000000800 */
[----:B------:R0:W-:Y:S06]  /*151f0*/  MEMBAR.ALL.CTA ;  /* 0x0000000000007992 */ /* 0x0001ec0000008000 */
[----:B0-----:R-:W0:Y:S01]  /*15200*/  FENCE.VIEW.ASYNC.S ;  /* 0x00000000000073c6 */ /* 0x001e220000000000 */
[----:B------:R-:W-:Y:S05]  /*15210*/  WARPSYNC.ALL ;  /* 0x0000000000007948 */ /* 0x000fea0003800000 */
[----:B0-----:R-:W-:Y:S06]  /*15220*/  BAR.SYNC.DEFER_BLOCKING 0xd, 0x100 ;  /* 0x0344000000007b1d */ /* 0x001fec0000010000 */
.L_x_446:
[----:B------:R-:W-:-:S05]  /*15230*/  IMAD.U32 R0, RZ, RZ, UR46 ;  /* 0x0000002eff007e24 */ /* 0x000fca000f8e00ff */
[----:B------:R-:W-:-:S13]  /*15240*/  ISETP.NE.AND P0, PT, R0, 0x3, PT ;  /* 0x000000030000780c */ /* 0x000fda0003f05270 */
[----:B------:R-:W-:Y:S05]  /*15250*/  @!P0 BRA `(.L_x_482) ;  /* 0x0000000000048947 */ /* 0x000fea0003800000 */
[----:B------:R-:W-:Y:S01]  /*15260*/  BPT.TRAP 0x1 ;  /* 0x000000040000795c */ /* 0x000fe20000300000 */
.L_x_482:
[----:B------:R-:W-:Y:S01]  /*15270*/  IMAD R0, R152, 0x8, R22 ;  /* 0x0000000898007824 */ /* 0x000fe200078e0216 */
[----:B-1234-:R-:W-:-:S04]  /*15280*/  SHF.L.U32 R7, R235, 0x1f, RZ ;  /* 0x0000001feb077819 */ /* 0x01efc800000006ff */
[----:B------:R1:W2:Y:S01]  /*15290*/  SYNCS.PHASECHK.TRANS64.TRYWAIT P1, [R0+URZ+0x38830], R7 ;  /* 0x03883007000075a7 */ /* 0x0002a2000802017f */
[----:B------:R-:W-:Y:S05]  /*152a0*/  @!P0 BRA `(.L_x_483) ;  /* 0x0000000000048947 */ /* 0x000fea0003800000 */
[----:B------:R-:W-:Y:S01]  /*152b0*/  BPT.TRAP 0x1 ;  /* 0x000000040000795c */ /* 0x000fe20000300000 */
.L_x_483:
[----:B0-----:R-:W-:Y:S01]  /*152c0*/  IADD3 R3, R22, 0x28400, RZ ;  /* 0x0002840016037810 */ /* 0x001fe20007ffe0ff */
[----:B------:R-:W-:Y:S01]  /*152d0*/  IMAD.MOV.U32 R5, RZ, RZ, 0x40000040 ;  /* 0x40000040ff057424 */ /* 0x000fe200078e00ff */
[----:B------:R-:W-:Y:S02]  /*152e0*/  LOP3.LUT R4, R25, 0x10000, RZ, 0xfc, !PT ;  /* 0x0001000019047812 */ /* 0x000fe400078efcff */
[----:B------:R-:W-:-:S04]  /*152f0*/  SHF.R.U32.HI R3, RZ, 0x4, R3 ;  /* 0x00000004ff037819 */ /* 0x000fc80000011603 */
[----:B------:R-:W-:-:S04]  /*15300*/  LOP3.LUT R3, R3, 0x3fff, RZ, 0xc0, !PT ;  /* 0x00003fff03037812 */ /* 0x000fc800078ec0ff */
[----:B------:R-:W-:-:S05]  /*15310*/  LOP3.LUT R3, R3, 0x10000, RZ, 0xfc, !PT ;  /* 0x0001000003037812 */ /* 0x000fca00078efcff */
[----:B------:R0:W-:Y:S01]  /*15320*/  STL [R1+0x44], R3 ;  /* 0x0000440301007387 */ /* 0x0001e20000100800 */
[----:B--2---:R-:W-:Y:S05]  /*15330*/  @P1 BRA `(.L_x_484) ;  /* 0x0000000000081947 */ /* 0x004fea0003800000 */
[----:B------:R-:W2:Y:S02]  /*15340*/  SYNCS.PHASECHK.TRANS64.TRYWAIT P1, [R0+URZ+0x38830], R7 ;  /* 0x03883007000075a7 */ /* 0x000ea4000802017f */
[----:B--2---:R-:W-:Y:S05]  /*15350*/  @!P1 BRA `(.L_x_485) ;  /* 0x0000016c00e89947 */ /* 0x004fea0003800000 */
.L_x_484:
[----:B0-----:R-:W3:Y:S01]  /*15360*/  LDL R3, [R1+0x44] ;  /* 0x0000440001037983 */ /* 0x001ee20000100800 */
[----:B------:R-:W-:Y:S01]  /*15370*/  IMAD.MOV.U32 R9, RZ, RZ, 0x40000040 ;  /* 0x40000040ff097424 */ /* 0x000fe200078e00ff */
[----:B------:R-:W-:Y:S05]  /*15380*/  WARPSYNC.ALL ;  /* 0x0000000000007948 */ /* 0x000fea0003800000 */
[C---:B------:R-:W-:Y:S01]  /*15390*/  R2UR UR4, R4.reuse ;  /* 0x00000000040472ca */ /* 0x040fe200000e0000 */
[----:B-----5:R-:W-:Y:S01]  /*153a0*/  WARPGROUP.ARRIVE ;  /* 0x00000000000079c5 */ /* 0x020fe20000000000 */
[----:B------:R-:W-:Y:S01]  /*153b0*/  R2UR UR5, R5 ;  /* 0x00000000050572ca */ /* 0x000fe200000e0000 */
[C---:B------:R-:W-:Y:S01]  /*153c0*/  VIADD R88, R4.reuse, 0x2 ;  /* 0x0000000204587836 */ /* 0x040fe20000000000 */
[----:B------:R-:W-:Y:S01]  /*153d0*/  R2UR UR7, R9 ;  /* 0x00000000090772ca */ /* 0x000fe200000e0000 */
[----:B------:R-:W-:Y:S01]  /*153e0*/  IMAD.MOV.U32 R89, RZ, RZ, 0x40000040 ;  /* 0x40000040ff597424 */ /* 0x000fe200078e00ff */
[----:B------:R-:W-:Y:S01]  /*153f0*/  MOV R21, 0x40000040 ;  /* 0x4000004000157802 */ /* 0x000fe20000000f00 */
[----:B-12---:R-:W-:Y:S01]  /*15400*/  IMAD.MOV.U32 R7, RZ, RZ, 0x40000040 ;  /* 0x40000040ff077424 */ /* 0x006fe200078e00ff */
[C---:B------:R-:W-:Y:S01]  /*15410*/  IADD3 R10, R4.reuse, 0x402, RZ ;  /* 0x00000402040a7810 */ /* 0x040fe20007ffe0ff */
[C---:B------:R-:W-:Y:S01]  /*15420*/  VIADD R20, R4.reuse, 0x4 ;  /* 0x0000000404147836 */ /* 0x040fe20000000000 */
[----:B------:R0:W-:Y:S01]  /*15430*/  STL.64 [R1+0x28], R88 ;  /* 0x0000285801007387 */ /* 0x0001e20000100a00 */
[----:B------:R-:W-:-:S02]  /*15440*/  VIADD R14, R4, 0x6 ;  /* 0x00000006040e7836 */ /* 0x000fc40000000000 */
[----:B------:R-:W-:Y:S01]  /*15450*/  IMAD.MOV.U32 R15, RZ, RZ, 0x40000040 ;  /* 0x40000040ff0f7424 */ /* 0x000fe200078e00ff */
[----:B------:R1:W-:Y:S01]  /*15460*/  STL.64 [R1+0x20], R20 ;  /* 0x0000201401007387 */ /* 0x0003e20000100a00 */
[----:B------:R-:W-:Y:S02]  /*15470*/  VIADD R12, R4, 0x400 ;  /* 0x00000400040c7836 */ /* 0x000fe40000000000 */
[----:B------:R-:W-:Y:S01]  /*15480*/  IMAD.MOV.U32 R13, RZ, RZ, 0x40000040 ;  /* 0x40000040ff0d7424 */ /* 0x000fe200078e00ff */
[----:B------:R-:W-:Y:S01]  /*15490*/  STL.64 [R1+0x18], R14 ;  /* 0x0000180e01007387 */ /* 0x000fe20000100a00 */
[----:B------:R-:W-:-:S03]  /*154a0*/  IMAD.MOV.U32 R11, RZ, RZ, 0x40000040 ;  /* 0x40000040ff0b7424 */ /* 0x000fc600078e00ff */
[----:B------:R-:W-:Y:S04]  /*154b0*/  STL.64 [R1+0x8], R12 ;  /* 0x0000080c01007387 */ /* 0x000fe80000100a00 */
[----:B------:R2:W-:Y:S01]  /*154c0*/  STL.64 [R1], R10 ;  /* 0x0000000a01007387 */ /* 0x0005e20000100a00 */
[----:B---3--:R-:W-:-:S05]  /*154d0*/  IMAD R8, R152, 0x800, R3 ;  /* 0x0000080098087824 */ /* 0x008fca00078e0203 */
[C---:B------:R-:W-:Y:S02]  /*154e0*/  R2UR UR6, R8.reuse ;  /* 0x00000000080672ca */ /* 0x040fe400000e0000 */
[----:B------:R-:W-:-:S11]  /*154f0*/  IADD3 R6, R8, 0x2, RZ ;  /* 0x0000000208067810 */ /* 0x000fd60007ffe0ff */
[----:B------:R-:W-:Y:S01]  /*15500*/  QGMMA.64x128x32.F32.E4M3.E4M3 R24, gdesc[UR4], RZ, !UPT, gsb0 ;  /* 0x01e00000041879f3 */ /* 0x000fe2000c0008ff */
[----:B------:R-:W-:Y:S02]  /*15510*/  R2UR UR4, R88 ;  /* 0x00000000580472ca */ /* 0x000fe400000e0000 */
[----:B------:R-:W-:Y:S01]  /*15520*/  R2UR UR5, R89 ;  /* 0x00000000590572ca */ /* 0x000fe200000e0000 */
[----:B0-----:R-:W3:Y:S01]  /*15530*/  LDL R88, [R1+0x90] ;  /* 0x0000900001587983 */ /* 0x001ee20000100800 */
[----:B------:R-:W-:Y:S01]  /*15540*/  R2UR UR6, R6 ;  /* 0x00000000060672ca */ /* 0x000fe200000e0000 */
[----:B------:R-:W-:Y:S01]  /*15550*/  VIADD R6, R8, 0x4 ;  /* 0x0000000408067836 */ /* 0x000fe20000000000 */
[----:B------:R-:W-:Y:S01]  /*15560*/  R2UR UR7, R7 ;  /* 0x00000000070772ca */ /* 0x000fe200000e0000 */
[----:B------:R-:W-:Y:S01]  /*15570*/  IMAD.MOV.U32 R7, RZ, RZ, 0x40000040 ;  /* 0x40000040ff077424 */ /* 0x000fe200078e00ff */
[----:B------:R-:W-:Y:S02]  /*15580*/  WARPGROUP.DEPBAR.LE gsb0, 0x0 ;  /* 0x00008000000079c5 */ /* 0x000fe40000010000 */
[----:B------:R-:W-:-:S09]  /*15590*/  WARPGROUP.ARRIVE ;  /* 0x00000000000079c5 */ /* 0x000fd20000000000 */
[----:B------:R-:W-:Y:S01]  /*155a0*/  QGMMA.64x128x32.F32.E4M3.E4M3 R24, gdesc[UR4], R24, gsb0 ;  /* 0x01e00000041879f3 */ /* 0x000fe20008000818 */
[----:B------:R-:W-:Y:S02]  /*155b0*/  R2UR UR4, R20 ;  /* 0x00000000140472ca */ /* 0x000fe400000e0000 */
[----:B------:R-:W-:Y:S02]  /*155c0*/  R2UR UR5, R21 ;  /* 0x00000000150572ca */ /* 0x000fe400000e0000 */
[----:B------:R-:W-:Y:S01]  /*155d0*/  R2UR UR6, R6 ;  /* 0x00000000060672ca */ /* 0x000fe200000e0000 */
[----:B------:R-:W-:Y:S01]  /*155e0*/  VIADD R6, R8, 0x6 ;  /* 0x0000000608067836 */ /* 0x000fe20000000000 */
[----:B------:R-:W-:Y:S02]  /*155f0*/  R2UR UR7, R7 ;  /* 0x00000000070772ca */ /* 0x000fe400000e0000 */
[----:B------:R-:W-:Y:S01]  /*15600*/  MOV R7, 0x40000040 ;  /* 0x4000004000077802 */ /* 0x000fe20000000f00 */
[----:B------:R-:W-:-:S02]  /*15610*/  WARPGROUP.DEPBAR.LE gsb0, 0x0 ;  /* 0x00008000000079c5 */ /* 0x000fc40000010000 */
[----:B------:R-:W-:-:S08]  /*15620*/  WARPGROUP.ARRIVE ;  /* 0x00000000000079c5 */ /* 0x000fd00000000000 */
[----:B------:R-:W-:Y:S01]  /*15630*/  QGMMA.64x128x32.F32.E4M3.E4M3 R24, gdesc[UR4], R24, gsb0 ;  /* 0x01e00000041879f3 */ /* 0x000fe20008000818 */
[----:B------:R-:W-:Y:S02]  /*15640*/  R2UR UR4, R14 ;  /* 0x000000000e0472ca */ /* 0x000fe400000e0000 */
[----:B------:R-:W-:Y:S02]  /*15650*/  R2UR UR5, R15 ;  /* 0x000000000f0572ca */ /* 0x000fe400000e0000 */
        /* <DEDUP_REMOVED lines=18> */
[----:B------:R-:W-:Y:S02]  /*15780*/  R2UR UR6, R6 ;  /* 0x00000000060672ca */ /* 0x000fe400000e0000 */
[----:B------:R-:W-:Y:S01]  /*15790*/  R2UR UR7, R7 ;  /* 0x00000000070772ca */ /* 0x000fe200000e0000 */
[----:B------:R-:W-:Y:S01]  /*157a0*/  VIADD R236, R4, 0x404 ;  /* 0x0000040404ec7836 */ /* 0x000fe20000000000 */
[----:B------:R-:W-:Y:S01]  /*157b0*/  IADD3 R6, R8, 0x404, RZ ;  /* 0x0000040408067810 */ /* 0x000fe20007ffe0ff */
[----:B------:R-:W-:-:S02]  /*157c0*/  IMAD.MOV.U32 R237, RZ, RZ, 0x40000040 ;  /* 0x40000040ffed7424 */ /* 0x000fc400078e00ff */
[----:B------:R-:W-:Y:S01]  /*157d0*/  IMAD.MOV.U32 R7, RZ, RZ, 0x40000040 ;  /* 0x40000040ff077424 */ /* 0x000fe200078e00ff */
[----:B------:R-:W-:Y:S02]  /*157e0*/  WARPGROUP.DEPBAR.LE gsb0, 0x0 ;  /* 0x00008000000079c5 */ /* 0x000fe40000010000 */
[----:B------:R-:W-:-:S06]  /*157f0*/  WARPGROUP.ARRIVE ;  /* 0x00000000000079c5 */ /* 0x000fcc0000000000 */
[----:B------:R-:W-:Y:S01]  /*15800*/  QGMMA.64x128x32.F32.E4M3.E4M3 R24, gdesc[UR4], R24, gsb0 ;  /* 0x01e00000041879f3 */ /* 0x000fe20008000818 */
[----:B------:R-:W-:Y:S02]  /*15810*/  R2UR UR4, R236 ;  /* 0x00000000ec0472ca */ /* 0x000fe400000e0000 */
[----:B------:R-:W-:Y:S02]  /*15820*/  R2UR UR5, R237 ;  /* 0x00000000ed0572ca */ /* 0x000fe400000e0000 */
[----:B------:R-:W-:Y:S02]  /*15830*/  R2UR UR6, R6 ;  /* 0x00000000060672ca */ /* 0x000fe400000e0000 */
[----:B------:R-:W-:Y:S01]  /*15840*/  R2UR UR7, R7 ;  /* 0x00000000070772ca */ /* 0x000fe200000e0000 */
[----:B------:R-:W-:Y:S01]  /*15850*/  VIADD R6, R4, 0x406 ;  /* 0x0000040604067836 */ /* 0x000fe20000000000 */
[----:B------:R-:W-:Y:S01]  /*15860*/  MOV R7, 0x40000040 ;  /* 0x4000004000077802 */ /* 0x000fe20000000f00 */
[----:B------:R-:W-:-:S02]  /*15870*/  VIADD R8, R8, 0x406 ;  /* 0x0000040608087836 */ /* 0x000fc40000000000 */
        /* <DEDUP_REMOVED lines=8> */
[----:B------:R-:W-:Y:S02]  /*15900*/  WARPGROUP.DEPBAR.LE gsb0, 0x0 ;  /* 0x00008000000079c5 */ /* 0x000fe40000010000 */
[----:B------:R-:W-:-:S10]  /*15910*/  WARPGROUP.ARRIVE ;  /* 0x00000000000079c5 */ /* 0x000fd40000000000 */
[----:B------:R-:W-:Y:S01]  /*15920*/  QGMMA.64x128x32.F32.E4M3.E4M3 R24, gdesc[UR4], R24, gsb0 ;  /* 0x01e00000041879f3 */ /* 0x000fe20008000818 */
[----:B------:R-:W-:Y:S02]  /*15930*/  ULDC UR4, c[0x0][0x988] ;  /* 0x0002620000047ab9 */ /* 0x000fe40000000800 */
[----:B------:R-:W-:Y:S02]  /*15940*/  WARPGROUP.DEPBAR.LE gsb0, 0x0 ;  /* 0x00008000000079c5 */ /* 0x000fe40000010000 */
[C---:B------:R-:W-:Y:S01]  /*15950*/  FMUL.FTZ R3, R2.reuse, R24 ;  /* 0x0000001802037220 */ /* 0x040fe20000410000 */
[C---:B------:R-:W-:Y:S01]  /*15960*/  FMUL.FTZ R9, R2.reuse, R25 ;  /* 0x0000001902097220 */ /* 0x040fe20000410000 */
[C---:B-1----:R-:W-:Y:S01]  /*15970*/  FMUL.FTZ R20, R2.reuse, R34 ;  /* 0x0000002202147220 */ /* 0x042fe20000410000 */
[C---:B--2---:R-:W-:Y:S01]  /*15980*/  FMUL.FTZ R11, R2.reuse, R28 ;  /* 0x0000001c020b7220 */ /* 0x044fe20000410000 */
[C---:B------:R-:W-:Y:S01]  /*15990*/  FMUL.FTZ R25, R2.reuse, R36 ;  /* 0x0000002402197220 */ /* 0x040fe20000410000 */
[C---:B------:R-:W-:Y:S01]  /*159a0*/  FMUL.FTZ R36, R2.reuse, R47 ;  /* 0x0000002f02247220 */ /* 0x040fe20000410000 */
[----:B------:R-:W0:Y:S01]  /*159b0*/  MUFU.TANH R3, R3 ;  /* 0x0000000300037308 */ /* 0x000e220000002400 */
[C---:B------:R-:W-:Y:S01]  /*159c0*/  FMUL.FTZ R13, R2.reuse, R29 ;  /* 0x0000001d020d7220 */ /* 0x040fe20000410000 */
[----:B------:R-:W-:Y:S01]  /*159d0*/  FMUL.FTZ R47, R2, R57 ;  /* 0x00000039022f7220 */ /* 0x000fe20000410000 */
[----:B---3--:R-:W-:-:S05]  /*159e0*/  IADD3 R57, R126, 0x80, -R88 ;  /* 0x000000807e397810 */ /* 0x008fca0007ffe858 */
[----:B------:R-:W1:Y:S01]  /*159f0*/  MUFU.TANH R9, R9 ;  /* 0x0000000900097308 */ /* 0x000e620000002400 */
[C---:B------:R-:W-:Y:S01]  /*15a00*/  FMUL.FTZ R8, R2.reuse, R26 ;  /* 0x0000001a02087220 */ /* 0x040fe20000410000 */
[C---:B------:R-:W-:Y:S01]  /*15a10*/  FMUL.FTZ R24, R2.reuse, R35 ;  /* 0x0000002302187220 */ /* 0x040fe20000410000 */
[C---:B------:R-:W-:Y:S01]  /*15a20*/  FMUL.FTZ R15, R2.reuse, R32 ;  /* 0x00000020020f7220 */ /* 0x040fe20000410000 */
[----:B------:R-:W-:-:S04]  /*15a30*/  FMUL.FTZ R35, R2, R45 ;  /* 0x0000002d02237220 */ /* 0x000fc80000410000 */
[----:B------:R-:W2:Y:S01]  /*15a40*/  MUFU.TANH R20, R20 ;  /* 0x0000001400147308 */ /* 0x000ea20000002400 */
[----:B------:R-:W-:Y:S01]  /*15a50*/  FMUL.FTZ R45, R2, R56 ;  /* 0x00000038022d7220 */ /* 0x000fe20000410000 */
[----:B------:R-:W-:Y:S02]  /*15a60*/  IMAD R56, R118, -0x80, R57 ;  /* 0xffffff8076387824 */ /* 0x000fe400078e0239 */
[----:B------:R-:W-:-:S04]  /*15a70*/  FMUL.FTZ R10, R2, R27 ;  /* 0x0000001b020a7220 */ /* 0x000fc80000410000 */
[----:B------:R-:W3:Y:S01]  /*15a80*/  MUFU.TANH R11, R11 ;  /* 0x0000000b000b7308 */ /* 0x000ee20000002400 */
[C---:B------:R-:W-:Y:S01]  /*15a90*/  FMUL.FTZ R21, R2.reuse, R33 ;  /* 0x0000002102157220 */ /* 0x040fe20000410000 */
[C---:B------:R-:W-:Y:S01]  /*15aa0*/  FMUL.FTZ R14, R2.reuse, R31 ;  /* 0x0000001f020e7220 */ /* 0x040fe20000410000 */
[----:B------:R-:W-:-:S05]  /*15ab0*/  FMUL.FTZ R12, R2, R30 ;  /* 0x0000001e020c7220 */ /* 0x000fca0000410000 */
[----:B------:R-:W4:Y:S01]  /*15ac0*/  MUFU.TANH R13, R13 ;  /* 0x0000000d000d7308 */ /* 0x000f220000002400 */
[C---:B------:R-:W-:Y:S02]  /*15ad0*/  ISETP.GT.AND P4, PT, R56.reuse, RZ, PT ;  /* 0x000000ff3800720c */ /* 0x040fe40003f84270 */
[----:B------:R-:W-:-:S05]  /*15ae0*/  ISETP.GT.AND P5, PT, R56, 0x1, PT ;  /* 0x000000013800780c */ /* 0x000fca0003fa4270 */
[----:B------:R-:W4:Y:S01]  /*15af0*/  MUFU.TANH R8, R8 ;  /* 0x0000000800087308 */ /* 0x000f220000002400 */
[----:B------:R-:W-:Y:S01]  /*15b00*/  ISETP.GT.AND P3, PT, R56, 0x10, PT ;  /* 0x000000103800780c */ /* 0x000fe20003f64270 */
[----:B------:R-:W-:Y:S01]  /*15b10*/  FMUL.FTZ R33, R2, R44 ;  /* 0x0000002c02217220 */ /* 0x000fe20000410000 */
[----:B------:R-:W-:-:S05]  /*15b20*/  ISETP.GT.AND P1, PT, R56, 0x8, PT ;  /* 0x000000083800780c */ /* 0x000fca0003f24270 */
[----:B------:R-:W4:Y:S01]  /*15b30*/  MUFU.TANH R15, R15 ;  /* 0x0000000f000f7308 */ /* 0x000f220000002400 */
[----:B0-----:R-:W-:Y:S01]  /*15b40*/  FSEL R3, R3, -INF , P4 ;  /* 0xff80000003037808 */ /* 0x001fe20002000000 */
[C---:B------:R-:W-:Y:S01]  /*15b50*/  FMUL.FTZ R27, R2.reuse, R37 ;  /* 0x00000025021b7220 */ /* 0x040fe20000410000 */
[----:B-1----:R-:W-:Y:S01]  /*15b60*/  FSEL R9, R9, -INF , P5 ;  /* 0xff80000009097808 */ /* 0x002fe20002800000 */
[C---:B------:R-:W-:Y:S01]  /*15b70*/  FMUL.FTZ R31, R2.reuse, R41 ;  /* 0x00000029021f7220 */ /* 0x040fe20000410000 */
[----:B------:R-:W-:-:S03]  /*15b80*/  FMUL.FTZ R44, R2, R55 ;  /* 0x00000037022c7220 */ /* 0x000fc60000410000 */
[----:B------:R-:W0:Y:S01]  /*15b90*/  MUFU.TANH R10, R10 ;  /* 0x0000000a000a7308 */ /* 0x000e220000002400 */
[C---:B------:R-:W-:Y:S01]  /*15ba0*/  FMUL.FTZ R41, R2.reuse, R52 ;  /* 0x0000003402297220 */ /* 0x040fe20000410000 */
[C---:B------:R-:W-:Y:S01]  /*15bb0*/  FMUL.FTZ R55, R2.reuse, R65 ;  /* 0x0000004102377220 */ /* 0x040fe20000410000 */
[----:B------:R-:W-:Y:S01]  /*15bc0*/  FMUL.FTZ R52, R2, R63 ;  /* 0x0000003f02347220 */ /* 0x000fe20000410000 */
[----:B--2---:R-:W-:-:S04]  /*15bd0*/  FSEL R65, R20, -INF , P3 ;  /* 0xff80000014417808 */ /* 0x004fc80001800000 */
[----:B------:R-:W1:Y:S01]  /*15be0*/  MUFU.TANH R21, R21 ;  /* 0x0000001500157308 */ /* 0x000e620000002400 */
[----:B------:R-:W-:Y:S01]  /*15bf0*/  ISETP.GT.AND P2, PT, R56, 0x9, PT ;  /* 0x000000093800780c */ /* 0x000fe20003f44270 */
[----:B------:R-:W-:Y:S01]  /*15c00*/  FMUL.FTZ R29, R2, R40 ;  /* 0x00000028021d7220 */ /* 0x000fe20000410000 */
[----:B---3--:R-:W-:Y:S02]  /*15c10*/  FSEL R63, R11, -INF , P1 ;  /* 0xff8000000b3f7808 */ /* 0x008fe40000800000 */
[----:B------:R-:W-:-:S03]  /*15c20*/  FMNMX.FTZ R20, R3, R9, !PT ;  /* 0x0000000903147209 */ /* 0x000fc60007810000 */
[----:B------:R-:W2:Y:S01]  /*15c30*/  MUFU.TANH R14, R14 ;  /* 0x0000000e000e7308 */ /* 0x000ea20000002400 */
[----:B----4-:R-:W-:-:S07]  /*15c40*/  FSEL R13, R13, -INF , P2 ;  /* 0xff8000000d0d7808 */ /* 0x010fce0001000000 */
[----:B------:R-:W3:Y:S01]  /*15c50*/  MUFU.TANH R12, R12 ;  /* 0x0000000c000c7308 */ /* 0x000ee20000002400 */
[----:B------:R-:W-:Y:S01]  /*15c60*/  FMNMX.FTZ R20, R63, R20, !PT ;  /* 0x000000143f147209 */ /* 0x000fe20007810000 */
[----:B------:R-:W-:-:S06]  /*15c70*/  FMUL.FTZ R34, R2, R46 ;  /* 0x0000002e02227220 */ /* 0x000fcc0000410000 */
[----:B------:R-:W4:Y:S01]  /*15c80*/  MUFU.TANH R25, R25 ;  /* 0x0000001900197308 */ /* 0x000f220000002400 */
[C---:B------:R-:W-:Y:S01]  /*15c90*/  FMUL.FTZ R46, R2.reuse, R58 ;  /* 0x0000003a022e7220 */ /* 0x040fe20000410000 */
[----:B------:R-:W-:Y:S01]  /*15ca0*/  FMUL.FTZ R58, R2, R67 ;  /* 0x00000043023a7220 */ /* 0x000fe20000410000 */
[----:B------:R-:W-:-:S05]  /*15cb0*/  FSEL R57, R8, -INF , P4 ;  /* 0xff80000008397808 */ /* 0x000fca0002000000 */
[----:B------:R-:W4:Y:S01]  /*15cc0*/  MUFU.TANH R27, R27 ;  /* 0x0000001b001b7308 */ /* 0x000f220000002400 */
[----:B------:R-:W-:Y:S01]  /*15cd0*/  FMUL.FTZ R26, R2, R38 ;  /* 0x00000026021a7220 */ /* 0x000fe20000410000 */
[----:B------:R-:W-:Y:S02]  /*15ce0*/  ISETP.GT.AND P4, PT, R56, 0x11, PT ;  /* 0x000000113800780c */ /* 0x000fe40003f84270 */
[----:B------:R-:W-:Y:S02]  /*15cf0*/  FSEL R67, R15, -INF , P3 ;  /* 0xff8000000f437808 */ /* 0x000fe40001800000 */
[----:B------:R-:W-:Y:S02]  /*15d00*/  FMNMX.FTZ R20, R13, R20, !PT ;  /* 0x000000140d147209 */ /* 0x000fe40007810000 */
[----:B------:R-:W4:Y:S01]  /*15d10*/  MUFU.TANH R24, R24 ;  /* 0x0000001800187308 */ /* 0x000f220000002400 */
[----:B0-----:R-:W-:Y:S01]  /*15d20*/  FSEL R10, R10, -INF , P5 ;  /* 0xff8000000a0a7808 */ /* 0x001fe20002800000 */
[----:B------:R-:W-:Y:S01]  /*15d30*/  FMUL.FTZ R28, R2, R39 ;  /* 0x00000027021c7220 */ /* 0x000fe20000410000 */
[----:B------:R-:W-:-:S05]  /*15d40*/  ISETP.GT.AND P5, PT, R56, 0x18, PT ;  /* 0x000000183800780c */ /* 0x000fca0003fa4270 */
[----:B------:R-:W0:Y:S01]  /*15d50*/  MUFU.TANH R29, R29 ;  /* 0x0000001d001d7308 */ /* 0x000e220000002400 */
[----:B-1----:R-:W-:Y:S01]  /*15d60*/  FSEL R21, R21, -INF , P4 ;  /* 0xff80000015157808 */ /* 0x002fe20002000000 */
[C---:B------:R-:W-:Y:S01]  /*15d70*/  FMUL.FTZ R40, R2.reuse, R51 ;  /* 0x0000003302287220 */ /* 0x040fe20000410000 */
[----:B------:R-:W-:Y:S01]  /*15d80*/  FMNMX.FTZ R20, R67, R20, !PT ;  /* 0x0000001443147209 */ /* 0x000fe20007810000 */
[----:B------:R-:W-:Y:S01]  /*15d90*/  FMUL.FTZ R51, R2, R61 ;  /* 0x0000003d02337220 */ /* 0x000fe20000410000 */
[----:B--2---:R-:W-:-:S03]  /*15da0*/  FSEL R11, R14, -INF , P2 ;  /* 0xff8000000e0b7808 */ /* 0x004fc60001000000 */
[----:B------:R-:W1:Y:S01]  /*15db0*/  MUFU.TANH R31, R31 ;  /* 0x0000001f001f7308 */ /* 0x000e620000002400 */
[----:B---3--:R-:W-:Y:S01]  /*15dc0*/  FSEL R61, R12, -INF , P1 ;  /* 0xff8000000c3d7808 */ /* 0x008fe20000800000 */
[C---:B------:R-:W-:Y:S01]  /*15dd0*/  FMUL.FTZ R14, R2.reuse, R71 ;  /* 0x00000047020e7220 */ /* 0x040fe20000410000 */
[----:B------:R-:W-:Y:S01]  /*15de0*/  FMUL.FTZ R30, R2, R42 ;  /* 0x0000002a021e7220 */ /* 0x000fe20000410000 */
[----:B------:R-:W-:Y:S01]  /*15df0*/  ISETP.GT.AND P1, PT, R56, 0x19, PT ;  /* 0x000000193800780c */ /* 0x000fe20003f24270 */
[C---:B------:R-:W-:Y:S01]  /*15e00*/  FMUL.FTZ R37, R2.reuse, R48 ;  /* 0x0000003002257220 */ /* 0x040fe20000410000 */
[----:B----4-:R-:W-:Y:S02]  /*15e10*/  FSEL R71, R25, -INF , P5 ;  /* 0xff80000019477808 */ /* 0x010fe40002800000 */
[----:B------:R-:W-:Y:S01]  /*15e20*/  MUFU.TANH R26, R26 ;  /* 0x0000001a001a7308 */ /* 0x000fe20000002400 */
[----:B------:R-:W-:Y:S01]  /*15e30*/  FMNMX.FTZ R20, R21, R20, !PT ;  /* 0x0000001415147209 */ /* 0x000fe20007810000 */
[----:B------:R-:W-:Y:S01]  /*15e40*/  FMUL.FTZ R32, R2, R43 ;  /* 0x0000002b02207220 */ /* 0x000fe20000410000 */
[----:B------:R-:W-:-:S05]  /*15e50*/  ISETP.GT.AND P2, PT, R56, 0x20, PT ;  /* 0x000000203800780c */ /* 0x000fca0003f44270 */
[----:B------:R-:W2:Y:S01]  /*15e60*/  MUFU.TANH R33, R33 ;  /* 0x0000002100217308 */ /* 0x000ea20000002400 */
[----:B------:R-:W-:Y:S01]  /*15e70*/  FSEL R27, R27, -INF , P1 ;  /* 0xff8000001b1b7808 */ /* 0x000fe20000800000 */
[----:B------:R-:W-:Y:S01]  /*15e80*/  FMUL.FTZ R39, R2, R49 ;  /* 0x0000003102277220 */ /* 0x000fe20000410000 */
[----:B------:R-:W-:-:S05]  /*15e90*/  FMNMX.FTZ R20, R71, R20, !PT ;  /* 0x0000001447147209 */ /* 0x000fca0007810000 */
[----:B------:R-:W3:Y:S01]  /*15ea0*/  MUFU.TANH R28, R28 ;  /* 0x0000001c001c7308 */ /* 0x000ee20000002400 */
[----:B------:R-:W-:Y:S02]  /*15eb0*/  FSEL R15, R24, -INF , P4 ;  /* 0xff800000180f7808 */ /* 0x000fe40002000000 */
[----:B------:R-:W-:-:S05]  /*15ec0*/  ISETP.GT.AND P3, PT, R56, 0x21, PT ;  /* 0x000000213800780c */ /* 0x000fca0003f64270 */
[----:B------:R-:W4:Y:S01]  /*15ed0*/  MUFU.TANH R35, R35 ;  /* 0x0000002300237308 */ /* 0x000f220000002400 */
[----:B0-----:R-:W-:Y:S02]  /*15ee0*/  FSEL R91, R29, -INF , P2 ;  /* 0xff8000001d5b7808 */ /* 0x001fe40001000000 */
[----:B------:R-:W-:Y:S01]  /*15ef0*/  FMNMX.FTZ R24, R27, R20, !PT ;  /* 0x000000141b187209 */ /* 0x000fe20007810000 */
[----:B------:R-:W-:-:S04]  /*15f00*/  FMUL.FTZ R69, R2, R69 ;  /* 0x0000004502457220 */ /* 0x000fc80000410000 */
[----:B------:R-:W0:Y:S01]  /*15f10*/  MUFU.TANH R30, R30 ;  /* 0x0000001e001e7308 */ /* 0x000e220000002400 */
[----:B------:R-:W-:Y:S01]  /*15f20*/  ISETP.GT.AND P4, PT, R56, 0x28, PT ;  /* 0x000000283800780c */ /* 0x000fe20003f84270 */
[----:B------:R-:W-:Y:S01]  /*15f30*/  FMUL.FTZ R43, R2, R53 ;  /* 0x00000035022b7220 */ /* 0x000fe20000410000 */
[----:B-1----:R-:W-:-:S05]  /*15f40*/  FSEL R31, R31, -INF , P3 ;  /* 0xff8000001f1f7808 */ /* 0x002fca0001800000 */
[----:B------:R-:W1:Y:S01]  /*15f50*/  MUFU.TANH R37, R37 ;  /* 0x0000002500257308 */ /* 0x000e620000002400 */
[----:B------:R-:W-:Y:S01]  /*15f60*/  FMNMX.FTZ R24, R91, R24, !PT ;  /* 0x000000185b187209 */ /* 0x000fe20007810000 */
[----:B------:R-:W-:-:S06]  /*15f70*/  FMUL.FTZ R38, R2, R50 ;  /* 0x0000003202267220 */ /* 0x000fcc0000410000 */
[----:B------:R-:W1:Y:S01]  /*15f80*/  MUFU.TANH R32, R32 ;  /* 0x0000002000207308 */ /* 0x000e620000002400 */
[----:B--2---:R-:W-:Y:S02]  /*15f90*/  FSEL R93, R33, -INF , P4 ;  /* 0xff800000215d7808 */ /* 0x004fe40002000000 */
[----:B------:R-:W-:-:S05]  /*15fa0*/  FMNMX.FTZ R24, R31, R24, !PT ;  /* 0x000000181f187209 */ /* 0x000fca0007810000 */
[----:B------:R-:W2:Y:S01]  /*15fb0*/  MUFU.TANH R39, R39 ;  /* 0x0000002700277308 */ /* 0x000ea20000002400 */
[----:B---3--:R-:W-:-:S07]  /*15fc0*/  FSEL R25, R28, -INF , P1 ;  /* 0xff8000001c197808 */ /* 0x008fce0000800000 */
[----:B------:R-:W3:Y:S01]  /*15fd0*/  MUFU.TANH R34, R34 ;  /* 0x0000002200227308 */ /* 0x000ee20000002400 */
[----:B------:R-:W-:-:S07]  /*15fe0*/  ISETP.GT.AND P1, PT, R56, 0x30, PT ;  /* 0x000000303800780c */ /* 0x000fce0003f24270 */
[----:B------:R4:W-:Y:S01]  /*15ff0*/  MUFU.TANH R12, R69 ;  /* 0x00000045000c7308 */ /* 0x0009e20000002400 */
[----:B------:R-:W-:-:S07]  /*16000*/  FMNMX.FTZ R24, R93, R24, !PT ;  /* 0x000000185d187209 */ /* 0x000fce0007810000 */
[----:B------:R-:W3:Y:S01]  /*16010*/  MUFU.TANH R41, R41 ;  /* 0x0000002900297308 */ /* 0x000ee20000002400 */
[----:B----4-:R-:W-:Y:S02]  /*16020*/  FSEL R69, R26, -INF , P5 ;  /* 0xff8000001a457808 */ /* 0x010fe40002800000 */
[----:B------:R-:W-:-:S05]  /*16030*/  ISETP.GT.AND P5, PT, R56, 0x29, PT ;  /* 0x000000293800780c */ /* 0x000fca0003fa4270 */
[----:B------:R-:W4:Y:S01]  /*16040*/  MUFU.TANH R36, R36 ;  /* 0x0000002400247308 */ /* 0x000f220000002400 */
[----:B------:R-:W-:Y:S01]  /*16050*/  FSEL R35, R35, -INF , P5 ;  /* 0xff80000023237808 */ /* 0x000fe20002800000 */
[----:B------:R-:W-:Y:S01]  /*16060*/  FMUL.FTZ R42, R2, R54 ;  /* 0x00000036022a7220 */ /* 0x000fe20000410000 */
[----:B0-----:R-:W-:-:S05]  /*16070*/  FSEL R89, R30, -INF , P2 ;  /* 0xff8000001e597808 */ /* 0x001fca0001000000 */
[----:B------:R-:W0:Y:S01]  /*16080*/  MUFU.TANH R43, R43 ;  /* 0x0000002b002b7308 */ /* 0x000e220000002400 */
[----:B------:R-:W-:Y:S01]  /*16090*/  ISETP.GT.AND P2, PT, R56, 0x31, PT ;  /* 0x000000313800780c */ /* 0x000fe20003f44270 */
[----:B------:R-:W-:Y:S01]  /*160a0*/  FMUL.FTZ R49, R2, R60 ;  /* 0x0000003c02317220 */ /* 0x000fe20000410000 */
[----:B-1----:R-:W-:Y:S02]  /*160b0*/  FSEL R95, R37, -INF , P1 ;  /* 0xff800000255f7808 */ /* 0x002fe40000800000 */
[----:B------:R-:W-:-:S03]  /*160c0*/  FMNMX.FTZ R24, R35, R24, !PT ;  /* 0x0000001823187209 */ /* 0x000fc60007810000 */
[----:B------:R-:W1:Y:S01]  /*160d0*/  MUFU.TANH R38, R38 ;  /* 0x0000002600267308 */ /* 0x000e620000002400 */
[----:B------:R-:W-:Y:S02]  /*160e0*/  FSEL R29, R32, -INF , P3 ;  /* 0xff800000201d7808 */ /* 0x000fe40001800000 */
[----:B------:R-:W-:-:S05]  /*160f0*/  ISETP.GT.AND P3, PT, R56, 0x38, PT ;  /* 0x000000383800780c */ /* 0x000fca0003f64270 */
[----:B------:R-:W1:Y:S01]  /*16100*/  MUFU.TANH R45, R45 ;  /* 0x0000002d002d7308 */ /* 0x000e620000002400 */
[----:B--2---:R-:W-:Y:S02]  /*16110*/  FSEL R39, R39, -INF , P2 ;  /* 0xff80000027277808 */ /* 0x004fe40001000000 */
[----:B------:R-:W-:Y:S01]  /*16120*/  FMNMX.FTZ R26, R95, R24, !PT ;  /* 0x000000185f1a7209 */ /* 0x000fe20007810000 */
[----:B------:R-:W-:-:S04]  /*16130*/  FMUL.FTZ R125, R2, R73 ;  /* 0x00000049027d7220 */ /* 0x000fc80000410000 */
[----:B------:R-:W2:Y:S01]  /*16140*/  MUFU.TANH R40, R40 ;  /* 0x0000002800287308 */ /* 0x000ea20000002400 */
[----:B---3--:R-:W-:Y:S01]  /*16150*/  FSEL R73, R34, -INF , P4 ;  /* 0xff80000022497808 */ /* 0x008fe20002000000 */
[----:B------:R-:W-:Y:S01]  /*16160*/  FMUL.FTZ R53, R2, R64 ;  /* 0x0000004002357220 */ /* 0x000fe20000410000 */
[----:B------:R-:W-:-:S05]  /*16170*/  ISETP.GT.AND P4, PT, R56, 0x39, PT ;  /* 0x000000393800780c */ /* 0x000fca0003f84270 */
[----:B------:R-:W3:Y:S01]  /*16180*/  MUFU.TANH R47, R47 ;  /* 0x0000002f002f7308 */ /* 0x000ee20000002400 */
[----:B------:R-:W-:Y:S02]  /*16190*/  FSEL R41, R41, -INF , P3 ;  /* 0xff80000029297808 */ /* 0x000fe40001800000 */
[----:B------:R-:W-:-:S05]  /*161a0*/  FMNMX.FTZ R26, R39, R26, !PT ;  /* 0x0000001a271a7209 */ /* 0x000fca0007810000 */
[----:B------:R-:W3:Y:S01]  /*161b0*/  MUFU.TANH R42, R42 ;  /* 0x0000002a002a7308 */ /* 0x000ee20000002400 */
[----:B----4-:R-:W-:Y:S01]  /*161c0*/  FSEL R33, R36, -INF , P5 ;  /* 0xff80000024217808 */ /* 0x010fe20002800000 */
[----:B------:R-:W-:Y:S01]  /*161d0*/  FMUL.FTZ R48, R2, R59 ;  /* 0x0000003b02307220 */ /* 0x000fe20000410000 */
[----:B------:R-:W-:-:S05]  /*161e0*/  ISETP.GT.AND P5, PT, R56, 0x40, PT ;  /* 0x000000403800780c */ /* 0x000fca0003fa4270 */
[----:B------:R-:W4:Y:S01]  /*161f0*/  MUFU.TANH R49, R49 ;  /* 0x0000003100317308 */ /* 0x000f220000002400 */
[----:B0-----:R-:W-:Y:S02]  /*16200*/  FSEL R43, R43, -INF , P4 ;  /* 0xff8000002b2b7808 */ /* 0x001fe40002000000 */
[----:B------:R-:W-:Y:S01]  /*16210*/  FMNMX.FTZ R26, R41, R26, !PT ;  /* 0x0000001a291a7209 */ /* 0x000fe20007810000 */
[----:B------:R-:W-:-:S04]  /*16220*/  FMUL.FTZ R20, R2, R75 ;  /* 0x0000004b02147220 */ /* 0x000fc80000410000 */
[----:B------:R-:W0:Y:S01]  /*16230*/  MUFU.TANH R44, R44 ;  /* 0x0000002c002c7308 */ /* 0x000e220000002400 */
[----:B-1----:R-:W-:Y:S01]  /*16240*/  FSEL R75, R38, -INF , P1 ;  /* 0xff800000264b7808 */ /* 0x002fe20000800000 */
[----:B------:R-:W-:Y:S01]  /*16250*/  FMUL.FTZ R50, R2, R62 ;  /* 0x0000003e02327220 */ /* 0x000fe20000410000 */
[----:B------:R-:W-:-:S05]  /*16260*/  ISETP.GT.AND P1, PT, R56, 0x41, PT ;  /* 0x000000413800780c */ /* 0x000fca0003f24270 */
[----:B------:R-:W1:Y:S01]  /*16270*/  MUFU.TANH R51, R51 ;  /* 0x0000003300337308 */ /* 0x000e620000002400 */
[----:B------:R-:W-:Y:S01]  /*16280*/  FSEL R45, R45, -INF , P5 ;  /* 0xff8000002d2d7808 */ /* 0x000fe20002800000 */
[----:B------:R-:W-:Y:S01]  /*16290*/  FMUL.FTZ R59, R2, R68 ;  /* 0x00000044023b7220 */ /* 0x000fe20000410000 */
[----:B------:R-:W-:-:S05]  /*162a0*/  FMNMX.FTZ R28, R43, R26, !PT ;  /* 0x0000001a2b1c7209 */ /* 0x000fca0007810000 */
[----:B------:R-:W1:Y:S01]  /*162b0*/  MUFU.TANH R46, R46 ;  /* 0x0000002e002e7308 */ /* 0x000e620000002400 */
[----:B--2---:R-:W-:Y:S02]  /*162c0*/  FSEL R37, R40, -INF , P2 ;  /* 0xff80000028257808 */ /* 0x004fe40001000000 */
[----:B------:R-:W-:-:S05]  /*162d0*/  ISETP.GT.AND P2, PT, R56, 0x48, PT ;  /* 0x000000483800780c */ /* 0x000fca0003f44270 */
[----:B------:R-:W2:Y:S01]  /*162e0*/  MUFU.TANH R53, R53 ;  /* 0x0000003500357308 */ /* 0x000ea20000002400 */
[----:B---3--:R-:W-:Y:S02]  /*162f0*/  FSEL R47, R47, -INF , P1 ;  /* 0xff8000002f2f7808 */ /* 0x008fe40000800000 */
[----:B------:R-:W-:-:S05]  /*16300*/  FMNMX.FTZ R28, R45, R28, !PT ;  /* 0x0000001c2d1c7209 */ /* 0x000fca0007810000 */
[----:B------:R-:W3:Y:S01]  /*16310*/  MUFU.TANH R48, R48 ;  /* 0x0000003000307308 */ /* 0x000ee20000002400 */
[----:B------:R-:W-:Y:S01]  /*16320*/  FSEL R97, R42, -INF , P3 ;  /* 0xff8000002a617808 */ /* 0x000fe20001800000 */
[----:B------:R-:W-:Y:S01]  /*16330*/  FMUL.FTZ R54, R2, R66 ;  /* 0x0000004202367220 */ /* 0x000fe20000410000 */
[----:B------:R-:W-:-:S05]  /*16340*/  ISETP.GT.AND P3, PT, R56, 0x49, PT ;  /* 0x000000493800780c */ /* 0x000fca0003f64270 */
[----:B------:R-:W3:Y:S01]  /*16350*/  MUFU.TANH R55, R55 ;  /* 0x0000003700377308 */ /* 0x000ee20000002400 */
[----:B----4-:R-:W-:Y:S01]  /*16360*/  FSEL R105, R49, -INF , P2 ;  /* 0xff80000031697808 */ /* 0x010fe20001000000 */
[----:B------:R-:W-:Y:S01]  /*16370*/  FMUL.FTZ R131, R2, R72 ;  /* 0x0000004802837220 */ /* 0x000fe20000410000 */
[----:B------:R-:W-:-:S05]  /*16380*/  FMNMX.FTZ R28, R47, R28, !PT ;  /* 0x0000001c2f1c7209 */ /* 0x000fca0007810000 */
[----:B------:R-:W4:Y:S01]  /*16390*/  MUFU.TANH R50, R50 ;  /* 0x0000003200327308 */ /* 0x000f220000002400 */
[----:B0-----:R-:W-:Y:S02]  /*163a0*/  FSEL R99, R44, -INF , P4 ;  /* 0xff8000002c637808 */ /* 0x001fe40002000000 */
[----:B------:R-:W-:-:S05]  /*163b0*/  ISETP.GT.AND P4, PT, R56, 0x50, PT ;  /* 0x000000503800780c */ /* 0x000fca0003f84270 */
[----:B------:R-:W0:Y:S01]  /*163c0*/  MUFU.TANH R59, R59 ;  /* 0x0000003b003b7308 */ /* 0x000e220000002400 */
[----:B-1----:R-:W-:Y:S02]  /*163d0*/  FSEL R51, R51, -INF , P3 ;  /* 0xff80000033337808 */ /* 0x002fe40001800000 */
[----:B------:R-:W-:-:S05]  /*163e0*/  FMNMX.FTZ R28, R105, R28, !PT ;  /* 0x0000001c691c7209 */ /* 0x000fca0007810000 */
[----:B------:R-:W1:Y:S01]  /*163f0*/  MUFU.TANH R52, R52 ;  /* 0x0000003400347308 */ /* 0x000e620000002400 */
[----:B------:R-:W-:Y:S01]  /*16400*/  FSEL R101, R46, -INF , P5 ;  /* 0xff8000002e657808 */ /* 0x000fe20002800000 */
[----:B------:R-:W-:Y:S01]  /*16410*/  FMUL.FTZ R133, R2, R76 ;  /* 0x0000004c02857220 */ /* 0x000fe20000410000 */
[----:B------:R-:W-:Y:S02]  /*16420*/  ISETP.GT.AND P5, PT, R56, 0x51, PT ;  /* 0x000000513800780c */ /* 0x000fe40003fa4270 */
[----:B--2---:R-:W-:-:S03]  /*16430*/  FSEL R109, R53, -INF , P4 ;  /* 0xff800000356d7808 */ /* 0x004fc60002000000 */
[----:B------:R-:W2:Y:S01]  /*16440*/  MUFU.TANH R54, R54 ;  /* 0x0000003600367308 */ /* 0x000ea20000002400 */
[----:B------:R-:W-:Y:S01]  /*16450*/  FMNMX.FTZ R28, R51, R28, !PT ;  /* 0x0000001c331c7209 */ /* 0x000fe20007810000 */
[----:B------:R-:W-:Y:S01]  /*16460*/  FMUL.FTZ R70, R2, R70 ;  /* 0x0000004602467220 */ /* 0x000fe20000410000 */
[----:B---3--:R-:W-:-:S05]  /*16470*/  FSEL R103, R48, -INF , P1 ;  /* 0xff80000030677808 */ /* 0x008fca0000800000 */
[----:B------:R-:W3:Y:S01]  /*16480*/  MUFU.TANH R131, R131 ;  /* 0x0000008300837308 */ /* 0x000ee20000002400 */
[----:B------:R-:W-:Y:S01]  /*16490*/  ISETP.GT.AND P1, PT, R56, 0x58, PT ;  /* 0x000000583800780c */ /* 0x000fe20003f24270 */
[----:B------:R-:W-:Y:S01]  /*164a0*/  FMUL.FTZ R26, R2, R77 ;  /* 0x0000004d021a7220 */ /* 0x000fe20000410000 */
[----:B------:R-:W-:Y:S02]  /*164b0*/  FSEL R111, R55, -INF , P5 ;  /* 0xff800000376f7808 */ /* 0x000fe40002800000 */
[----:B------:R-:W-:-:S03]  /*164c0*/  FMNMX.FTZ R28, R109, R28, !PT ;  /* 0x0000001c6d1c7209 */ /* 0x000fc60007810000 */
[----:B------:R-:W3:Y:S01]  /*164d0*/  MUFU.TANH R58, R58 ;  /* 0x0000003a003a7308 */ /* 0x000ee20000002400 */
[----:B----4-:R-:W-:Y:S01]  /*164e0*/  FSEL R77, R50, -INF , P2 ;  /* 0xff800000324d7808 */ /* 0x010fe20001000000 */
[----:B------:R-:W-:Y:S01]  /*164f0*/  FMUL.FTZ R113, R2, R74 ;  /* 0x0000004a02717220 */ /* 0x000fe20000410000 */
[----:B------:R-:W-:-:S05]  /*16500*/  ISETP.GT.AND P2, PT, R56, 0x59, PT ;  /* 0x000000593800780c */ /* 0x000fca0003f44270 */
[----:B------:R-:W4:Y:S01]  /*16510*/  MUFU.TANH R125, R125 ;  /* 0x0000007d007d7308 */ /* 0x000f220000002400 */
[----:B0-----:R-:W-:Y:S01]  /*16520*/  FSEL R121, R59, -INF , P1 ;  /* 0xff8000003b797808 */ /* 0x001fe20000800000 */
[----:B------:R-:W-:Y:S01]  /*16530*/  FMUL.FTZ R80, R2, R80 ;  /* 0x0000005002507220 */ /* 0x000fe20000410000 */
[----:B------:R-:W-:-:S05]  /*16540*/  FMNMX.FTZ R28, R111, R28, !PT ;  /* 0x0000001c6f1c7209 */ /* 0x000fca0007810000 */
[----:B------:R-:W0:Y:S01]  /*16550*/  MUFU.TANH R8, R70 ;  /* 0x0000004600087308 */ /* 0x000e220000002400 */
[----:B-1----:R-:W-:Y:S02]  /*16560*/  FSEL R49, R52, -INF , P3 ;  /* 0xff80000034317808 */ /* 0x002fe40001800000 */
[----:B------:R-:W-:-:S05]  /*16570*/  ISETP.GT.AND P3, PT, R56, 0x60, PT ;  /* 0x000000603800780c */ /* 0x000fca0003f64270 */
[----:B------:R-:W1:Y:S01]  /*16580*/  MUFU.TANH R133, R133 ;  /* 0x0000008500857308 */ /* 0x000e620000002400 */
[----:B------:R-:W-:Y:S02]  /*16590*/  FSEL R123, R12, -INF , P2 ;  /* 0xff8000000c7b7808 */ /* 0x000fe40001000000 */
[----:B------:R-:W-:-:S05]  /*165a0*/  FMNMX.FTZ R28, R121, R28, !PT ;  /* 0x0000001c791c7209 */ /* 0x000fca0007810000 */
[----:B------:R-:W1:Y:S01]  /*165b0*/  MUFU.TANH R14, R14 ;  /* 0x0000000e000e7308 */ /* 0x000e620000002400 */
[----:B--2---:R-:W-:Y:S01]  /*165c0*/  FSEL R107, R54, -INF , P4 ;  /* 0xff800000366b7808 */ /* 0x004fe20002000000 */
[C---:B------:R-:W-:Y:S01]  /*165d0*/  FMUL.FTZ R81, R2.reuse, R81 ;  /* 0x0000005102517220 */ /* 0x040fe20000410000 */
[----:B------:R-:W-:-:S05]  /*165e0*/  FMUL.FTZ R24, R2, R78 ;  /* 0x0000004e02187220 */ /* 0x000fca0000410000 */
[----:B------:R-:W2:Y:S01]  /*165f0*/  MUFU.TANH R26, R26 ;  /* 0x0000001a001a7308 */ /* 0x000ea20000002400 */
[----:B------:R-:W-:Y:S01]  /*16600*/  ISETP.GT.AND P4, PT, R56, 0x61, PT ;  /* 0x000000613800780c */ /* 0x000fe20003f84270 */
[----:B------:R-:W-:Y:S01]  /*16610*/  FMUL.FTZ R84, R2, R84 ;  /* 0x0000005402547220 */ /* 0x000fe20000410000 */
[----:B---3--:R-:W-:Y:S02]  /*16620*/  FSEL R131, R131, -INF , P3 ;  /* 0xff80000083837808 */ /* 0x008fe40001800000 */
[----:B------:R-:W-:-:S03]  /*16630*/  FMNMX.FTZ R28, R123, R28, !PT ;  /* 0x0000001c7b1c7209 */ /* 0x000fc60007810000 */
[----:B------:R-:W3:Y:S01]  /*16640*/  MUFU.TANH R113, R113 ;  /* 0x0000007100717308 */ /* 0x000ee20000002400 */
[----:B------:R-:W-:Y:S02]  /*16650*/  FSEL R53, R58, -INF , P5 ;  /* 0xff8000003a357808 */ /* 0x000fe40002800000 */
[----:B------:R-:W-:-:S05]  /*16660*/  ISETP.GT.AND P5, PT, R56, 0x68, PT ;  /* 0x000000683800780c */ /* 0x000fca0003fa4270 */
[----:B------:R-:W3:Y:S01]  /*16670*/  MUFU.TANH R80, R80 ;  /* 0x0000005000507308 */ /* 0x000ee20000002400 */
[----:B----4-:R-:W-:Y:S02]  /*16680*/  FSEL R125, R125, -INF , P4 ;  /* 0xff8000007d7d7808 */ /* 0x010fe40002000000 */
[----:B------:R-:W-:-:S05]  /*16690*/  FMNMX.FTZ R28, R131, R28, !PT ;  /* 0x0000001c831c7209 */ /* 0x000fca0007810000 */
[----:B------:R-:W4:Y:S01]  /*166a0*/  MUFU.TANH R20, R20 ;  /* 0x0000001400147308 */ /* 0x000f220000002400 */
[----:B0-----:R-:W-:Y:S01]  /*166b0*/  FSEL R55, R8, -INF , P1 ;  /* 0xff80000008377808 */ /* 0x001fe20000800000 */
[----:B------:R-:W-:Y:S01]  /*166c0*/  FMUL.FTZ R85, R2, R85 ;  /* 0x0000005502557220 */ /* 0x000fe20000410000 */
[----:B------:R-:W-:-:S05]  /*166d0*/  ISETP.GT.AND P1, PT, R56, 0x69, PT ;  /* 0x000000693800780c */ /* 0x000fca0003f24270 */
[----:B------:R4:W0:Y:S01]  /*166e0*/  MUFU.TANH R119, R81 ;  /* 0x0000005100777308 */ /* 0x0008220000002400 */
[----:B-1----:R-:W-:Y:S02]  /*166f0*/  FSEL R133, R133, -INF , P5 ;  /* 0xff80000085857808 */ /* 0x002fe40002800000 */
[----:B------:R-:W-:Y:S02]  /*16700*/  FMNMX.FTZ R28, R125, R28, !PT ;  /* 0x0000001c7d1c7209 */ /* 0x000fe40007810000 */
[----:B------:R-:W-:-:S03]  /*16710*/  FSEL R59, R14, -INF , P2 ;  /* 0xff8000000e3b7808 */ /* 0x000fc60001000000 */
[----:B------:R-:W1:Y:S01]  /*16720*/  MUFU.TANH R24, R24 ;  /* 0x0000001800187308 */ /* 0x000e620000002400 */
[----:B------:R-:W-:Y:S02]  /*16730*/  FMNMX.FTZ R14, R57, R10, !PT ;  /* 0x0000000a390e7209 */ /* 0x000fe40007810000 */
[----:B------:R-:W-:-:S05]  /*16740*/  ISETP.GT.AND P2, PT, R56, 0x70, PT ;  /* 0x000000703800780c */ /* 0x000fca0003f44270 */
[----:B------:R-:W1:Y:S01]  /*16750*/  MUFU.TANH R84, R84 ;  /* 0x0000005400547308 */ /* 0x000e620000002400 */
[----:B--2---:R-:W-:Y:S02]  /*16760*/  FSEL R129, R26, -INF , P1 ;  /* 0xff8000001a817808 */ /* 0x004fe40000800000 */
[----:B------:R-:W-:Y:S02]  /*16770*/  FMNMX.FTZ R28, R133, R28, !PT ;  /* 0x0000001c851c7209 */ /* 0x000fe40007810000 */
[----:B------:R-:W-:-:S03]  /*16780*/  FMNMX.FTZ R14, R61, R14, !PT ;  /* 0x0000000e3d0e7209 */ /* 0x000fc60007810000 */
[----:B------:R1:W2:Y:S01]  /*16790*/  MUFU.TANH R115, R85 ;  /* 0x0000005500737308 */ /* 0x0002a20000002400 */
[----:B---3--:R-:W-:Y:S02]  /*167a0*/  FSEL R113, R113, -INF , P3 ;  /* 0xff80000071717808 */ /* 0x008fe40001800000 */
[----:B------:R-:W-:Y:S02]  /*167b0*/  ISETP.GT.AND P3, PT, R56, 0x71, PT ;  /* 0x000000713800780c */ /* 0x000fe40003f64270 */
[----:B------:R-:W-:Y:S02]  /*167c0*/  FSEL R127, R80, -INF , P2 ;  /* 0xff800000507f7808 */ /* 0x000fe40001000000 */
[----:B------:R-:W-:Y:S02]  /*167d0*/  FMNMX.FTZ R28, R129, R28, !PT ;  /* 0x0000001c811c7209 */ /* 0x000fe40007810000 */
[----:B------:R-:W-:Y:S02]  /*167e0*/  FMNMX.FTZ R14, R11, R14, !PT ;  /* 0x0000000e0b0e7209 */ /* 0x000fe40007810000 */
[----:B----4-:R-:W-:-:S02]  /*167f0*/  FSEL R81, R20, -INF , P4 ;  /* 0xff80000014517808 */ /* 0x010fc40002000000 */
[----:B------:R-:W-:Y:S02]  /*16800*/  ISETP.GT.AND P4, PT, R56, 0x78, PT ;  /* 0x000000783800780c */ /* 0x000fe40003f84270 */
[----:B0-----:R-:W-:Y:S02]  /*16810*/  FSEL R119, R119, -INF , P3 ;  /* 0xff80000077777808 */ /* 0x001fe40001800000 */
[----:B------:R-:W-:Y:S02]  /*16820*/  FMNMX.FTZ R28, R127, R28, !PT ;  /* 0x0000001c7f1c7209 */ /* 0x000fe40007810000 */
[----:B------:R-:W-:Y:S02]  /*16830*/  FMNMX.FTZ R14, R65, R14, !PT ;  /* 0x0000000e410e7209 */ /* 0x000fe40007810000 */
[----:B-1----:R-:W-:Y:S02]  /*16840*/  FSEL R85, R24, -INF , P5 ;  /* 0xff80000018557808 */ /* 0x002fe40002800000 */
[----:B------:R-:W-:-:S02]  /*16850*/  ISETP.GT.AND P5, PT, R56, 0x79, PT ;  /* 0x000000793800780c */ /* 0x000fc40003fa4270 */
[----:B------:R-:W-:Y:S02]  /*16860*/  FSEL R117, R84, -INF , P4 ;  /* 0xff80000054757808 */ /* 0x000fe40002000000 */
[----:B------:R-:W-:Y:S02]  /*16870*/  FMNMX.FTZ R28, R119, R28, !PT ;  /* 0x0000001c771c7209 */ /* 0x000fe40007810000 */
[----:B------:R-:W-:Y:S02]  /*16880*/  FMNMX.FTZ R14, R15, R14, !PT ;  /* 0x0000000e0f0e7209 */ /* 0x000fe40007810000 */
[----:B--2---:R-:W-:Y:S02]  /*16890*/  FSEL R115, R115, -INF , P5 ;  /* 0xff80000073737808 */ /* 0x004fe40002800000 */
[----:B------:R-:W-:Y:S02]  /*168a0*/  FMNMX.FTZ R28, R117, R28, !PT ;  /* 0x0000001c751c7209 */ /* 0x000fe40007810000 */
[----:B------:R-:W-:-:S02]  /*168b0*/  FMNMX.FTZ R14, R69, R14, !PT ;  /* 0x0000000e450e7209 */ /* 0x000fc40007810000 */
[----:B------:R-:W-:Y:S02]  /*168c0*/  FMNMX.FTZ R12, R115, R28, !PT ;  /* 0x0000001c730c7209 */ /* 0x000fe40007810000 */
[----:B------:R-:W-:-:S03]  /*168d0*/  FMNMX.FTZ R20, R25, R14, !PT ;  /* 0x0000000e19147209 */ /* 0x000fc60007810000 */
[----:B------:R-:W0:Y:S01]  /*168e0*/  SHFL.BFLY PT, R135, R12, 0x2, 0x1f ;  /* 0x0c401f000c877f89 */ /* 0x000e2200000e0000 */
[----:B------:R-:W-:-:S04]  /*168f0*/  FMNMX.FTZ R20, R89, R20, !PT ;  /* 0x0000001459147209 */ /* 0x000fc80007810000 */
[----:B------:R-:W-:-:S04]  /*16900*/  FMNMX.FTZ R20, R29, R20, !PT ;  /* 0x000000141d147209 */ /* 0x000fc80007810000 */
[----:B------:R-:W-:-:S04]  /*16910*/  FMNMX.FTZ R20, R73, R20, !PT ;  /* 0x0000001449147209 */ /* 0x000fc80007810000 */
[----:B------:R-:W-:-:S04]  /*16920*/  FMNMX.FTZ R20, R33, R20, !PT ;  /* 0x0000001421147209 */ /* 0x000fc80007810000 */
[----:B------:R-:W-:-:S04]  /*16930*/  FMNMX.FTZ R20, R75, R20, !PT ;  /* 0x000000144b147209 */ /* 0x000fc80007810000 */
[----:B------:R-:W-:Y:S02]  /*16940*/  FMNMX.FTZ R20, R37, R20, !PT ;  /* 0x0000001425147209 */ /* 0x000fe40007810000 */
[----:B0-----:R-:W-:Y:S02]  /*16950*/  FMNMX.FTZ R135, R12, R135, !PT ;  /* 0x000000870c877209 */ /* 0x001fe40007810000 */
[----:B------:R-:W-:-:S03]  /*16960*/  FMNMX.FTZ R20, R97, R20, !PT ;  /* 0x0000001461147209 */ /* 0x000fc60007810000 */
[----:B------:R-:W0:Y:S01]  /*16970*/  SHFL.BFLY PT, R8, R135, 0x1, 0x1f ;  /* 0x0c201f0087087f89 */ /* 0x000e2200000e0000 */
[----:B------:R-:W-:-:S04]  /*16980*/  FMNMX.FTZ R24, R99, R20, !PT ;  /* 0x0000001463187209 */ /* 0x000fc80007810000 */
[----:B------:R-:W-:-:S04]  /*16990*/  FMNMX.FTZ R24, R101, R24, !PT ;  /* 0x0000001865187209 */ /* 0x000fc80007810000 */
[----:B------:R-:W-:-:S04]  /*169a0*/  FMNMX.FTZ R24, R103, R24, !PT ;  /* 0x0000001867187209 */ /* 0x000fc80007810000 */
[----:B------:R-:W-:-:S04]  /*169b0*/  FMNMX.FTZ R24, R77, R24, !PT ;  /* 0x000000184d187209 */ /* 0x000fc80007810000 */
[----:B------:R-:W-:Y:S01]  /*169c0*/  FMNMX.FTZ R24, R49, R24, !PT ;  /* 0x0000001831187209 */ /* 0x000fe20007810000 */
[----:B------:R-:W-:-:S03]  /*169d0*/  FMUL.FTZ R28, R2, R79 ;  /* 0x0000004f021c7220 */ /* 0x000fc60000410000 */
[----:B------:R-:W-:Y:S01]  /*169e0*/  FMNMX.FTZ R24, R107, R24, !PT ;  /* 0x000000186b187209 */ /* 0x000fe20007810000 */
[----:B------:R-:W-:Y:S02]  /*169f0*/  IMAD.U32 R174, RZ, RZ, UR4 ;  /* 0x00000004ffae7e24 */ /* 0x000fe4000f8e00ff */
[C---:B------:R-:W-:Y:S01]  /*16a00*/  FMUL.FTZ R26, R2.reuse, R82 ;  /* 0x00000052021a7220 */ /* 0x040fe20000410000 */
[----:B0-----:R-:W-:Y:S02]  /*16a10*/  FMNMX.FTZ R175, R135, R8, !PT ;  /* 0x0000000887af7209 */ /* 0x001fe40007810000 */
[----:B------:R-:W-:Y:S01]  /*16a20*/  FMNMX.FTZ R24, R53, R24, !PT ;  /* 0x0000001835187209 */ /* 0x000fe20007810000 */
[----:B------:R-:W0:Y:S01]  /*16a30*/  MUFU.TANH R28, R28 ;  /* 0x0000001c001c7308 */ /* 0x000e220000002400 */
[----:B------:R-:W-:Y:S01]  /*16a40*/  FMUL.FTZ R30, R2, R83 ;  /* 0x00000053021e7220 */ /* 0x000fe20000410000 */
[----:B------:R-:W-:-:S01]  /*16a50*/  FFMA.FTZ R8, R175, R174, -8 ;  /* 0xc1000000af087423 */ /* 0x000fc200000100ae */
[----:B------:R-:W-:-:S02]  /*16a60*/  FMNMX.FTZ R24, R55, R24, !PT ;  /* 0x0000001837187209 */ /* 0x000fc40007810000 */
[----:B------:R-:W-:Y:S01]  /*16a70*/  FSETP.NEU.FTZ.AND P6, PT, R175, -INF , PT ;  /* 0xff800000af00780b */ /* 0x000fe20003fdd000 */
[----:B------:R-:W-:Y:S01]  /*16a80*/  FMUL.FTZ R32, R2, R86 ;  /* 0x0000005602207220 */ /* 0x000fe20000410000 */
[----:B------:R-:W-:Y:S01]  /*16a90*/  FMNMX.FTZ R36, R59, R24, !PT ;  /* 0x000000183b247209 */ /* 0x000fe20007810000 */
[----:B------:R-:W1:Y:S01]  /*16aa0*/  MUFU.TANH R26, R26 ;  /* 0x0000001a001a7308 */ /* 0x000e620000002400 */
[----:B------:R-:W-:Y:S01]  /*16ab0*/  FSEL R8, R8, RZ, P6 ;  /* 0x000000ff08087208 */ /* 0x000fe20003000000 */
[----:B------:R-:W-:Y:S01]  /*16ac0*/  FMUL.FTZ R34, R2, R87 ;  /* 0x0000005702227220 */ /* 0x000fe20000410000 */
[----:B------:R-:W-:-:S05]  /*16ad0*/  FMNMX.FTZ R36, R113, R36, !PT ;  /* 0x0000002471247209 */ /* 0x000fca0007810000 */
[----:B------:R-:W2:Y:S01]  /*16ae0*/  MUFU.TANH R30, R30 ;  /* 0x0000001e001e7308 */ /* 0x000ea20000002400 */
[----:B------:R-:W-:-:S01]  /*16af0*/  FFMA.FTZ R12, R13, R174, -R8 ;  /* 0x000000ae0d0c7223 */ /* 0x000fc20000010808 */
[--C-:B------:R-:W-:Y:S01]  /*16b00*/  FFMA.FTZ R13, R21, R174, -R8.reuse ;  /* 0x000000ae150d7223 */ /* 0x100fe20000010808 */
[----:B------:R-:W-:Y:S01]  /*16b10*/  FMNMX.FTZ R36, R81, R36, !PT ;  /* 0x0000002451247209 */ /* 0x000fe20007810000 */
[-CC-:B------:R-:W-:Y:S01]  /*16b20*/  FFMA.FTZ R21, R27, R174.reuse, -R8.reuse ;  /* 0x000000ae1b157223 */ /* 0x180fe20000010808 */
[----:B------:R-:W-:-:S03]  /*16b30*/  FFMA.FTZ R27, R31, R174, -R8 ;  /* 0x000000ae1f1b7223 */ /* 0x000fc60000010808 */
[----:B------:R-:W3:Y:S01]  /*16b40*/  MUFU.TANH R32, R32 ;  /* 0x0000002000207308 */ /* 0x000ee20000002400 */
[----:B------:R-:W-:-:S01]  /*16b50*/  FFMA.FTZ R31, R39, R174, -R8 ;  /* 0x000000ae271f7223 */ /* 0x000fc20000010808 */
[----:B0-----:R-:W-:Y:S02]  /*16b60*/  FSEL R39, R28, -INF , P1 ;  /* 0xff8000001c277808 */ /* 0x001fe40000800000 */
[----:B------:R-:W-:Y:S01]  /*16b70*/  FMNMX.FTZ R36, R85, R36, !PT ;  /* 0x0000002455247209 */ /* 0x000fe20007810000 */
[----:B------:R-:W-:-:S03]  /*16b80*/  FFMA.FTZ R38, R41, R174, -R8 ;  /* 0x000000ae29267223 */ /* 0x000fc60000010808 */
[----:B------:R-:W0:Y:S01]  /*16b90*/  MUFU.TANH R34, R34 ;  /* 0x0000002200227308 */ /* 0x000e220000002400 */
[----:B------:R-:W-:-:S01]  /*16ba0*/  FFMA.FTZ R41, R43, R174, -R8 ;  /* 0x000000ae2b297223 */ /* 0x000fc20000010808 */
[----:B-1----:R-:W-:Y:S01]  /*16bb0*/  FSEL R43, R26, -INF , P2 ;  /* 0xff8000001a2b7808 */ /* 0x002fe20001000000 */
[----:B------:R-:W-:-:S01]  /*16bc0*/  FFMA.FTZ R228, R3, R174, -R8 ;  /* 0x000000ae03e47223 */ /* 0x000fc20000010808 */
[----:B------:R-:W-:Y:S01]  /*16bd0*/  FMNMX.FTZ R36, R39, R36, !PT ;  /* 0x0000002427247209 */ /* 0x000fe20007810000 */
[----:B------:R-:W-:-:S01]  /*16be0*/  FFMA.FTZ R3, R9, R174, -R8 ;  /* 0x000000ae09037223 */ /* 0x000fc20000010808 */
[--C-:B------:R-:W-:Y:S01]  /*16bf0*/  FFMA.FTZ R9, R63, R174, -R8.reuse ;  /* 0x000000ae3f097223 */ /* 0x100fe20000010808 */
[----:B--2---:R-:W-:Y:S02]  /*16c00*/  FSEL R63, R30, -INF , P3 ;  /* 0xff8000001e3f7808 */ /* 0x004fe40001800000 */
[----:B------:R-:W-:Y:S01]  /*16c10*/  FMNMX.FTZ R36, R43, R36, !PT ;  /* 0x000000242b247209 */ /* 0x000fe20007810000 */
[----:B------:R-:W-:-:S01]  /*16c20*/  FFMA.FTZ R230, R67, R174, -R8 ;  /* 0x000000ae43e67223 */ /* 0x000fc20000010808 */
[----:B---3--:R-:W-:-:S02]  /*16c30*/  FSEL R67, R32, -INF , P4 ;  /* 0xff80000020437808 */ /* 0x008fc40002000000 */
[----:B------:R-:W-:Y:S01]  /*16c40*/  FMNMX.FTZ R36, R63, R36, !PT ;  /* 0x000000243f247209 */ /* 0x000fe20007810000 */
[--C-:B------:R-:W-:Y:S01]  /*16c50*/  FFMA.FTZ R224, R91, R174, -R8.reuse ;  /* 0x000000ae5be07223 */ /* 0x100fe20000010808 */
[----:B0-----:R-:W-:Y:S02]  /*16c60*/  FSEL R91, R34, -INF , P5 ;  /* 0xff800000225b7808 */ /* 0x001fe40002800000 */
[----:B------:R-:W-:Y:S01]  /*16c70*/  FMNMX.FTZ R36, R67, R36, !PT ;  /* 0x0000002443247209 */ /* 0x000fe20007810000 */
[----:B------:R-:W-:-:S03]  /*16c80*/  FFMA.FTZ R216, R45, R174, -R8 ;  /* 0x000000ae2dd87223 */ /* 0x000fc60000010808 */
[----:B------:R-:W-:Y:S01]  /*16c90*/  FMNMX.FTZ R36, R91, R36, !PT ;  /* 0x000000245b247209 */ /* 0x000fe20007810000 */
[----:B------:R-:W-:-:S04]  /*16ca0*/  FFMA.FTZ R45, R47, R174, -R8 ;  /* 0x000000ae2f2d7223 */ /* 0x000fc80000010808 */
[----:B------:R-:W0:Y:S02]  /*16cb0*/  SHFL.BFLY PT, R47, R36, 0x2, 0x1f ;  /* 0x0c401f00242f7f89 */ /* 0x000e2400000e0000 */
[----:B0-----:R-:W-:-:S05]  /*16cc0*/  FMNMX.FTZ R47, R36, R47, !PT ;  /* 0x0000002f242f7209 */ /* 0x001fca0007810000 */
[----:B------:R-:W0:Y:S02]  /*16cd0*/  SHFL.BFLY PT, R26, R47, 0x1, 0x1f ;  /* 0x0c201f002f1a7f89 */ /* 0x000e2400000e0000 */
[----:B0-----:R-:W-:-:S04]  /*16ce0*/  FMNMX.FTZ R203, R47, R26, !PT ;  /* 0x0000001a2fcb7209 */ /* 0x001fc80007810000 */
[C---:B------:R-:W-:Y:S01]  /*16cf0*/  FSETP.NEU.FTZ.AND P1, PT, R203.reuse, -INF , PT ;  /* 0xff800000cb00780b */ /* 0x040fe20003f3d000 */
[----:B------:R-:W-:-:S05]  /*16d00*/  FFMA.FTZ R40, R203, R174, -8 ;  /* 0xc1000000cb287423 */ /* 0x000fca00000100ae */
[----:B------:R-:W-:-:S05]  /*16d10*/  FSEL R40, R40, RZ, P1 ;  /* 0x000000ff28287208 */ /* 0x000fca0000800000 */
[-CC-:B------:R-:W-:Y:S02]  /*16d20*/  FFMA.FTZ R42, R61, R174.reuse, -R40.reuse ;  /* 0x000000ae3d2a7223 */ /* 0x180fe40000010828 */
[----:B------:R-:W2:Y:S01]  /*16d30*/  LDL R61, [R1+0x14] ;  /* 0x00001400013d7983 */ /* 0x000ea20000100800 */
[----:B------:R-:W0:Y:S01]  /*16d40*/  S2R R88, SR_TID.X ;  /* 0x0000000000587919 */ /* 0x000e220000002100 */
[----:B------:R-:W-:-:S01]  /*16d50*/  FFMA.FTZ R229, R57, R174, -R40 ;  /* 0x000000ae39e57223 */ /* 0x000fc20000010828 */
[-CC-:B------:R-:W-:Y:S01]  /*16d60*/  FFMA.FTZ R10, R10, R174.reuse, -R40.reuse ;  /* 0x000000ae0a0a7223 */ /* 0x180fe20000010828 */
[----:B------:R-:W-:Y:S01]  /*16d70*/  MUFU.EX2 R228, R228 ;  /* 0x000000e400e47308 */ /* 0x000fe20000000800 */
[----:B------:R-:W-:-:S07]  /*16d80*/  FFMA.FTZ R11, R11, R174, -R40 ;  /* 0x000000ae0b0b7223 */ /* 0x000fce0000010828 */
[----:B------:R-:W1:Y:S01]  /*16d90*/  MUFU.EX2 R3, R3 ;  /* 0x0000000300037308 */ /* 0x000e620000000800 */
[----:B------:R-:W-:-:S07]  /*16da0*/  FFMA.FTZ R231, R65, R174, -R40 ;  /* 0x000000ae41e77223 */ /* 0x000fce0000010828 */
[----:B------:R-:W-:Y:S08]  /*16db0*/  MUFU.EX2 R229, R229 ;  /* 0x000000e500e57308 */ /* 0x000ff00000000800 */
[----:B------:R-:W3:Y:S01]  /*16dc0*/  MUFU.EX2 R10, R10 ;  /* 0x0000000a000a7308 */ /* 0x000ee20000000800 */
[----:B------:R-:W-:-:S07]  /*16dd0*/  FFMA.FTZ R36, R15, R174, -R40 ;  /* 0x000000ae0f247223 */ /* 0x000fce0000010828 */
[----:B------:R-:W4:Y:S08]  /*16de0*/  MUFU.EX2 R9, R9 ;  /* 0x0000000900097308 */ /* 0x000f300000000800 */
[----:B------:R-:W4:Y:S01]  /*16df0*/  MUFU.EX2 R42, R42 ;  /* 0x0000002a002a7308 */ /* 0x000f220000000800 */
[----:B------:R-:W-:-:S07]  /*16e00*/  FFMA.FTZ R15, R69, R174, -R40 ;  /* 0x000000ae450f7223 */ /* 0x000fce0000010828 */
[----:B------:R-:W4:Y:S01]  /*16e10*/  MUFU.EX2 R12, R12 ;  /* 0x0000000c000c7308 */ /* 0x000f220000000800 */
[----:B------:R-:W-:-:S07]  /*16e20*/  FFMA.FTZ R71, R71, R174, -R8 ;  /* 0x000000ae47477223 */ /* 0x000fce0000010808 */
[----:B------:R-:W4:Y:S01]  /*16e30*/  MUFU.EX2 R11, R11 ;  /* 0x0000000b000b7308 */ /* 0x000f220000000800 */
[----:B------:R-:W-:-:S01]  /*16e40*/  FFMA.FTZ R44, R37, R174, -R40 ;  /* 0x000000ae252c7223 */ /* 0x000fc20000010828 */
[----:B0-----:R-:W-:Y:S01]  /*16e50*/  LOP3.LUT R60, R88, 0x7f, RZ, 0xc0, !PT ;  /* 0x0000007f583c7812 */ /* 0x001fe200078ec0ff */
[----:B-1----:R-:W-:-:S05]  /*16e60*/  FADD.FTZ R56, R228, R3 ;  /* 0x00000003e4387221 */ /* 0x002fca0000010000 */
[----:B------:R-:W0:Y:S01]  /*16e70*/  MUFU.EX2 R230, R230 ;  /* 0x000000e600e67308 */ /* 0x000e220000000800 */
[----:B---3--:R-:W-:-:S01]  /*16e80*/  FADD.FTZ R37, R229, R10 ;  /* 0x0000000ae5257221 */ /* 0x008fc20000010000 */
[----:B------:R-:W-:-:S06]  /*16e90*/  FFMA.FTZ R46, R25, R174, -R40 ;  /* 0x000000ae192e7223 */ /* 0x000fcc0000010828 */
[----:B------:R-:W1:Y:S01]  /*16ea0*/  MUFU.EX2 R231, R231 ;  /* 0x000000e700e77308 */ /* 0x000e620000000800 */
[----:B------:R-:W-:-:S01]  /*16eb0*/  FFMA.FTZ R54, R49, R174, -R40 ;  /* 0x000000ae31367223 */ /* 0x000fc20000010828 */
[----:B------:R-:W-:Y:S01]  /*16ec0*/  ISETP.NE.AND P1, PT, R60, RZ, PT ;  /* 0x000000ff3c00720c */ /* 0x000fe20003f25270 */
[----:B----4-:R-:W-:-:S05]  /*16ed0*/  FADD.FTZ R49, R9, R56 ;  /* 0x0000003809317221 */ /* 0x010fca0000010000 */
[----:B------:R-:W3:Y:S01]  /*16ee0*/  MUFU.EX2 R13, R13 ;  /* 0x0000000d000d7308 */ /* 0x000ee20000000800 */
[----:B------:R-:W-:-:S01]  /*16ef0*/  FADD.FTZ R56, R42, R37 ;  /* 0x000000252a387221 */ /* 0x000fc20000010000 */
[----:B------:R-:W-:-:S06]  /*16f00*/  FFMA.FTZ R225, R89, R174, -R40 ;  /* 0x000000ae59e17223 */ /* 0x000fcc0000010828 */
[----:B------:R-:W4:Y:S01]  /*16f10*/  MUFU.EX2 R36, R36 ;  /* 0x0000002400247308 */ /* 0x000f220000000800 */
[----:B------:R-:W-:-:S01]  /*16f20*/  FADD.FTZ R49, R12, R49 ;  /* 0x000000310c317221 */ /* 0x000fc20000010000 */
[----:B------:R-:W-:-:S06]  /*16f30*/  FADD.FTZ R56, R11, R56 ;  /* 0x000000380b387221 */ /* 0x000fcc0000010000 */
[----:B------:R-:W4:Y:S08]  /*16f40*/  MUFU.EX2 R14, R71 ;  /* 0x00000047000e7308 */ /* 0x000f300000000800 */
[----:B------:R-:W4:Y:S01]  /*16f50*/  MUFU.EX2 R15, R15 ;  /* 0x0000000f000f7308 */ /* 0x000f220000000800 */
[----:B0-----:R-:W-:-:S01]  /*16f60*/  FADD.FTZ R58, R230, R49 ;  /* 0x00000031e63a7221 */ /* 0x001fc20000010000 */
[----:B-1----:R-:W-:-:S06]  /*16f70*/  FADD.FTZ R49, R231, R56 ;  /* 0x00000038e7317221 */ /* 0x002fcc0000010000 */
[----:B------:R-:W-:Y:S01]  /*16f80*/  MUFU.EX2 R21, R21 ;  /* 0x0000001500157308 */ /* 0x000fe20000000800 */
[----:B------:R-:W-:-:S07]  /*16f90*/  FFMA.FTZ R25, R73, R174, -R40 ;  /* 0x000000ae49197223 */ /* 0x000fce0000010828 */
[----:B------:R-:W0:Y:S01]  /*16fa0*/  MUFU.EX2 R46, R46 ;  /* 0x0000002e002e7308 */ /* 0x000e220000000800 */
[----:B------:R-:W-:-:S07]  /*16fb0*/  FFMA.FTZ R93, R93, R174, -R8 ;  /* 0x000000ae5d5d7223 */ /* 0x000fce0000010808 */
[----:B------:R1:W-:Y:S01]  /*16fc0*/  MUFU.EX2 R24, R38 ;  /* 0x0000002600187308 */ /* 0x0003e20000000800 */
[----:B---3--:R-:W-:-:S01]  /*16fd0*/  FADD.FTZ R57, R13, R58 ;  /* 0x0000003a0d397221 */ /* 0x008fc20000010000 */
[----:B------:R-:W-:-:S06]  /*16fe0*/  FFMA.FTZ R35, R35, R174, -R8 ;  /* 0x000000ae23237223 */ /* 0x000fcc0000010808 */
[----:B------:R-:W-:Y:S01]  /*16ff0*/  MUFU.EX2 R224, R224 ;  /* 0x000000e000e07308 */ /* 0x000fe20000000800 */
[----:B-1----:R-:W-:-:S01]  /*17000*/  FFMA.FTZ R38, R29, R174, -R40 ;  /* 0x000000ae1d267223 */ /* 0x002fc20000010828 */
[----:B------:R-:W-:Y:S02]  /*17010*/  @!P1 VIADD R0, R0, 0x38840 ;  /* 0x0003884000009836 */ /* 0x000fe40000000000 */
[----:B----4-:R-:W-:-:S04]  /*17020*/  FADD.FTZ R58, R36, R49 ;  /* 0x00000031243a7221 */ /* 0x010fc80000010000 */
[----:B------:R-:W1:Y:S01]  /*17030*/  MUFU.EX2 R225, R225 ;  /* 0x000000e100e17308 */ /* 0x000e620000000800 */
[----:B------:R-:W-:-:S01]  /*17040*/  FFMA.FTZ R50, R33, R174, -R40 ;  /* 0x000000ae21327223 */ /* 0x000fc20000010828 */
[----:B------:R-:W-:Y:S01]  /*17050*/  FFMA.FTZ R53, R53, R174, -R40 ;  /* 0x000000ae35357223 */ /* 0x000fe20000010828 */
[----:B------:R-:W-:-:S05]  /*17060*/  FADD.FTZ R60, R14, R57 ;  /* 0x000000390e3c7221 */ /* 0x000fca0000010000 */
[----:B------:R-:W-:Y:S01]  /*17070*/  MUFU.EX2 R27, R27 ;  /* 0x0000001b001b7308 */ /* 0x000fe20000000800 */
[----:B------:R-:W-:-:S01]  /*17080*/  FFMA.FTZ R226, R95, R174, -R8 ;  /* 0x000000ae5fe27223 */ /* 0x000fc20000010808 */
[----:B------:R-:W-:-:S06]  /*17090*/  FADD.FTZ R49, R15, R58 ;  /* 0x0000003a0f317221 */ /* 0x000fcc0000010000 */
[----:B------:R-:W3:Y:S01]  /*170a0*/  MUFU.EX2 R38, R38 ;  /* 0x0000002600267308 */ /* 0x000ee20000000800 */
[----:B------:R-:W-:-:S01]  /*170b0*/  FFMA.FTZ R227, R75, R174, -R40 ;  /* 0x000000ae4be37223 */ /* 0x000fc20000010828 */
[----:B------:R-:W-:-:S06]  /*170c0*/  @!P1 PRMT R37, RZ, 0x654, R0 ;  /* 0x00000654ff259816 */ /* 0x000fcc0000000000 */
[----:B------:R-:W4:Y:S01]  /*170d0*/  MUFU.EX2 R20, R93 ;  /* 0x0000005d00147308 */ /* 0x000f220000000800 */
[----:B0-----:R-:W-:-:S07]  /*170e0*/  FADD.FTZ R58, R46, R49 ;  /* 0x000000312e3a7221 */ /* 0x001fce0000010000 */
[----:B------:R-:W0:Y:S01]  /*170f0*/  MUFU.EX2 R25, R25 ;  /* 0x0000001900197308 */ /* 0x000e220000000800 */
[----:B-1----:R-:W-:-:S07]  /*17100*/  FADD.FTZ R49, R225, R58 ;  /* 0x0000003ae1317221 */ /* 0x002fce0000010000 */
[----:B------:R-:W1:Y:S01]  /*17110*/  MUFU.EX2 R35, R35 ;  /* 0x0000002300237308 */ /* 0x000e620000000800 */
[----:B------:R-:W-:-:S07]  /*17120*/  FFMA.FTZ R29, R97, R174, -R40 ;  /* 0x000000ae611d7223 */ /* 0x000fce0000010828 */
[----:B------:R3:W-:Y:S01]  /*17130*/  MUFU.EX2 R0, R53 ;  /* 0x0000003500007308 */ /* 0x0007e20000000800 */
[----:B------:R-:W-:-:S07]  /*17140*/  FFMA.FTZ R52, R99, R174, -R40 ;  /* 0x000000ae63347223 */ /* 0x000fce0000010828 */
[----:B------:R-:W-:Y:S01]  /*17150*/  MUFU.EX2 R31, R31 ;  /* 0x0000001f001f7308 */ /* 0x000fe20000000800 */
[----:B---3--:R-:W-:-:S01]  /*17160*/  FADD.FTZ R53, R21, R60 ;  /* 0x0000003c15357221 */ /* 0x008fc20000010000 */
[-CC-:B------:R-:W-:Y:S01]  /*17170*/  FFMA.FTZ R217, R101, R174.reuse, -R40.reuse ;  /* 0x000000ae65d97223 */ /* 0x180fe20000010828 */
[----:B------:R-:W-:-:S01]  /*17180*/  FFMA.FTZ R48, R103, R174, -R40 ;  /* 0x000000ae67307223 */ /* 0x000fc20000010828 */
[----:B------:R3:W-:Y:S04]  /*17190*/  @!P1 SYNCS.ARRIVE.TRANS64.RED.A1T0 RZ, [R37+URZ], RZ ;  /* 0x000000ff25ff99a7 */ /* 0x0007e8000810043f */
[----:B------:R-:W3:Y:S01]  /*171a0*/  MUFU.EX2 R50, R50 ;  /* 0x0000003200327308 */ /* 0x000ee20000000800 */
[----:B------:R-:W-:-:S01]  /*171b0*/  FADD.FTZ R60, R224, R53 ;  /* 0x00000035e03c7221 */ /* 0x000fc20000010000 */
[----:B------:R-:W-:-:S06]  /*171c0*/  FADD.FTZ R58, R38, R49 ;  /* 0x00000031263a7221 */ /* 0x000fcc0000010000 */
[----:B------:R-:W3:Y:S01]  /*171d0*/  MUFU.EX2 R226, R226 ;  /* 0x000000e200e27308 */ /* 0x000ee20000000800 */
[----:B------:R-:W-:-:S07]  /*171e0*/  FADD.FTZ R53, R27, R60 ;  /* 0x0000003c1b357221 */ /* 0x000fce0000010000 */
[----:B------:R-:W3:Y:S01]  /*171f0*/  MUFU.EX2 R227, R227 ;  /* 0x000000e300e37308 */ /* 0x000ee20000000800 */
[----:B----4-:R-:W-:-:S01]  /*17200*/  FADD.FTZ R60, R20, R53 ;  /* 0x00000035143c7221 */ /* 0x010fc20000010000 */
[----:B0-----:R-:W-:-:S06]  /*17210*/  FADD.FTZ R49, R25, R58 ;  /* 0x0000003a19317221 */ /* 0x001fcc0000010000 */
[----:B------:R-:W0:Y:S01]  /*17220*/  MUFU.EX2 R44, R44 ;  /* 0x0000002c002c7308 */ /* 0x000e220000000800 */
[----:B-1----:R-:W-:-:S01]  /*17230*/  FADD.FTZ R53, R35, R60 ;  /* 0x0000003c23357221 */ /* 0x002fc20000010000 */
[----:B---3--:R-:W-:-:S06]  /*17240*/  FADD.FTZ R58, R50, R49 ;  /* 0x00000031323a7221 */ /* 0x008fcc0000010000 */
[----:B------:R-:W1:Y:S01]  /*17250*/  MUFU.EX2 R29, R29 ;  /* 0x0000001d001d7308 */ /* 0x000e620000000800 */
[----:B------:R-:W-:-:S01]  /*17260*/  FFMA.FTZ R37, R55, R174, -R40 ;  /* 0x000000ae37257223 */ /* 0x000fc20000010828 */
[----:B------:R-:W-:-:S06]  /*17270*/  F2FP.SATFINITE.E4M3.F32.PACK_AB_MERGE_C R55, R12, R9, RZ ;  /* 0x000000090c37723e */ /* 0x000fcc00048070ff */
[----:B------:R-:W3:Y:S01]  /*17280*/  MUFU.EX2 R41, R41 ;  /* 0x0000002900297308 */ /* 0x000ee20000000800 */
[----:B------:R-:W-:-:S01]  /*17290*/  FADD.FTZ R60, R226, R53 ;  /* 0x00000035e23c7221 */ /* 0x000fc20000010000 */
[----:B------:R-:W-:-:S06]  /*172a0*/  FADD.FTZ R9, R227, R58 ;  /* 0x0000003ae3097221 */ /* 0x000fcc0000010000 */
[----:B------:R-:W4:Y:S01]  /*172b0*/  MUFU.EX2 R52, R52 ;  /* 0x0000003400347308 */ /* 0x000f220000000800 */
[----:B------:R-:W-:-:S01]  /*172c0*/  FFMA.FTZ R33, R77, R174, -R40 ;  /* 0x000000ae4d217223 */ /* 0x000fc20000010828 */
[----:B------:R-:W-:Y:S01]  /*172d0*/  FFMA.FTZ R30, R105, R174, -R8 ;  /* 0x000000ae691e7223 */ /* 0x000fe20000010808 */
[----:B------:R-:W-:Y:S01]  /*172e0*/  F2FP.SATFINITE.E4M3.F32.PACK_AB_MERGE_C R49, R21, R14, RZ ;  /* 0x0000000e1531723e */ /* 0x000fe200048070ff */
[----:B------:R-:W-:-:S04]  /*172f0*/  FADD.FTZ R21, R31, R60 ;  /* 0x0000003c1f157221 */ /* 0x000fc80000010000 */
[----:B------:R-:W4:Y:S01]  /*17300*/  MUFU.EX2 R217, R217 ;  /* 0x000000d900d97308 */ /* 0x000f220000000800 */
[----:B0-----:R-:W-:-:S01]  /*17310*/  FADD.FTZ R14, R44, R9 ;  /* 0x000000092c0e7221 */ /* 0x001fc20000010000 */
[----:B------:R-:W-:-:S06]  /*17320*/  FFMA.FTZ R93, R51, R174, -R8 ;  /* 0x000000ae335d7223 */ /* 0x000fcc0000010808 */
[----:B------:R-:W0:Y:S01]  /*17330*/  MUFU.EX2 R216, R216 ;  /* 0x000000d800d87308 */ /* 0x000e220000000800 */
[----:B------:R-:W-:Y:S01]  /*17340*/  F2FP.SATFINITE.E4M3.F32.PACK_AB_MERGE_C R35, R35, R20, RZ ;  /* 0x000000142323723e */ /* 0x000fe200048070ff */
[----:B------:R-:W-:Y:S01]  /*17350*/  FADD.FTZ R20, R24, R21 ;  /* 0x0000001518147221 */ /* 0x000fe20000010000 */
[----:B------:R-:W-:-:S05]  /*17360*/  F2FP.SATFINITE.E4M3.F32.PACK_AB_MERGE_C R42, R11, R42, RZ ;  /* 0x0000002a0b2a723e */ /* 0x000fca00048070ff */
[----:B------:R-:W2:Y:S01]  /*17370*/  MUFU.EX2 R48, R48 ;  /* 0x0000003000307308 */ /* 0x000ea20000000800 */
[----:B-1----:R-:W-:-:S01]  /*17380*/  FADD.FTZ R11, R29, R14 ;  /* 0x0000000e1d0b7221 */ /* 0x002fc20000010000 */
[----:B------:R-:W-:-:S06]  /*17390*/  FFMA.FTZ R219, R107, R174, -R40 ;  /* 0x000000ae6bdb7223 */ /* 0x000fcc0000010828 */
[----:B------:R-:W1:Y:S01]  /*173a0*/  MUFU.EX2 R45, R45 ;  /* 0x0000002d002d7308 */ /* 0x000e620000000800 */
[----:B------:R-:W-:-:S01]  /*173b0*/  FFMA.FTZ R218, R109, R174, -R8 ;  /* 0x000000ae6dda7223 */ /* 0x000fc20000010808 */
[C---:B---3--:R-:W-:Y:S01]  /*173c0*/  F2FP.SATFINITE.E4M3.F32.PACK_AB_MERGE_C R21, R41.reuse, R24, RZ ;  /* 0x000000182915723e */ /* 0x048fe200048070ff */
[----:B------:R-:W-:-:S05]  /*173d0*/  FADD.FTZ R41, R41, R20 ;  /* 0x0000001429297221 */ /* 0x000fca0000010000 */
[----:B------:R-:W3:Y:S01]  /*173e0*/  MUFU.EX2 R33, R33 ;  /* 0x0000002100217308 */ /* 0x000ee20000000800 */
[----:B----4-:R-:W-:-:S01]  /*173f0*/  FADD.FTZ R20, R52, R11 ;  /* 0x0000000b34147221 */ /* 0x010fc20000010000 */
[----:B------:R-:W-:-:S06]  /*17400*/  FFMA.FTZ R83, R111, R174, -R8 ;  /* 0x000000ae6f537223 */ /* 0x000fcc0000010808 */
[----:B------:R-:W4:Y:S01]  /*17410*/  MUFU.EX2 R30, R30 ;  /* 0x0000001e001e7308 */ /* 0x000f220000000800 */
[----:B------:R-:W-:-:S07]  /*17420*/  FADD.FTZ R11, R217, R20 ;  /* 0x00000014d90b7221 */ /* 0x000fce0000010000 */
[----:B------:R-:W4:Y:S01]  /*17430*/  MUFU.EX2 R54, R54 ;  /* 0x0000003600367308 */ /* 0x000f220000000800 */
[----:B------:R-:W-:-:S01]  /*17440*/  FFMA.FTZ R87, R121, R174, -R8 ;  /* 0x000000ae79577223 */ /* 0x000fc20000010808 */
[----:B------:R-:W-:-:S06]  /*17450*/  FFMA.FTZ R34, R123, R174, -R8 ;  /* 0x000000ae7b227223 */ /* 0x000fcc0000010808 */
[----:B------:R-:W4:Y:S01]  /*17460*/  MUFU.EX2 R93, R93 ;  /* 0x0000005d005d7308 */ /* 0x000f220000000800 */
[----:B0-----:R-:W-:-:S01]  /*17470*/  FADD.FTZ R24, R216, R41 ;  /* 0x00000029d8187221 */ /* 0x001fc20000010000 */
[----:B------:R-:W-:Y:S01]  /*17480*/  FFMA.FTZ R56, R59, R174, -R40 ;  /* 0x000000ae3b387223 */ /* 0x000fe20000010828 */
[----:B------:R-:W-:-:S05]  /*17490*/  F2FP.SATFINITE.E4M3.F32.PACK_AB_MERGE_C R46, R46, R15, RZ ;  /* 0x0000000f2e2e723e */ /* 0x000fca00048070ff */
[----:B------:R-:W0:Y:S01]  /*174a0*/  MUFU.EX2 R219, R219 ;  /* 0x000000db00db7308 */ /* 0x000e220000000800 */
[----:B--2---:R-:W-:-:S01]  /*174b0*/  FADD.FTZ R20, R48, R11 ;  /* 0x0000000b30147221 */ /* 0x004fc20000010000 */
[----:B-1----:R-:W-:-:S06]  /*174c0*/  FADD.FTZ R15, R45, R24 ;  /* 0x000000182d0f7221 */ /* 0x002fcc0000010000 */
[----:B------:R-:W1:Y:S01]  /*174d0*/  MUFU.EX2 R218, R218 ;  /* 0x000000da00da7308 */ /* 0x000e620000000800 */
[----:B------:R-:W-:Y:S01]  /*174e0*/  F2FP.SATFINITE.E4M3.F32.PACK_AB_MERGE_C R228, R3, R228, R55 ;  /* 0x000000e403e4723e */ /* 0x000fe20004807037 */
[----:B---3--:R-:W-:Y:S01]  /*174f0*/  FADD.FTZ R3, R33, R20 ;  /* 0x0000001421037221 */ /* 0x008fe20000010000 */
[----:B------:R-:W-:-:S05]  /*17500*/  FFMA.FTZ R71, R133, R174, -R8 ;  /* 0x000000ae85477223 */ /* 0x000fca0000010808 */
[----:B------:R-:W2:Y:S01]  /*17510*/  MUFU.EX2 R83, R83 ;  /* 0x0000005300537308 */ /* 0x000ea20000000800 */
[----:B------:R-:W-:-:S01]  /*17520*/  FFMA.FTZ R28, R129, R174, -R8 ;  /* 0x000000ae811c7223 */ /* 0x000fc20000010808 */
[----:B------:R-:W-:Y:S01]  /*17530*/  FFMA.FTZ R221, R113, R174, -R40 ;  /* 0x000000ae71dd7223 */ /* 0x000fe20000010828 */
[----:B----4-:R-:W-:-:S01]  /*17540*/  FADD.FTZ R24, R30, R15 ;  /* 0x0000000f1e187221 */ /* 0x010fc20000010000 */
[----:B------:R-:W-:-:S04]  /*17550*/  FFMA.FTZ R79, R131, R174, -R8 ;  /* 0x000000ae834f7223 */ /* 0x000fc80000010808 */
[----:B------:R-:W-:Y:S01]  /*17560*/  MUFU.EX2 R87, R87 ;  /* 0x0000005700577308 */ /* 0x000fe20000000800 */
[C---:B------:R-:W-:Y:S01]  /*17570*/  F2FP.SATFINITE.E4M3.F32.PACK_AB_MERGE_C R33, R54.reuse, R33, RZ ;  /* 0x000000213621723e */ /* 0x040fe200048070ff */
[----:B------:R-:W-:Y:S01]  /*17580*/  FADD.FTZ R54, R54, R3 ;  /* 0x0000000336367221 */ /* 0x000fe20000010000 */
[----:B------:R-:W-:-:S05]  /*17590*/  F2FP.SATFINITE.E4M3.F32.PACK_AB_MERGE_C R30, R93, R30, RZ ;  /* 0x0000001e5d1e723e */ /* 0x000fca00048070ff */
[----:B------:R-:W3:Y:S01]  /*175a0*/  MUFU.EX2 R34, R34 ;  /* 0x0000002200227308 */ /* 0x000ee20000000800 */
[----:B------:R-:W-:-:S01]  /*175b0*/  FFMA.FTZ R32, R125, R174, -R8 ;  /* 0x000000ae7d207223 */ /* 0x000fc20000010808 */
[----:B------:R-:W-:-:S06]  /*175c0*/  FADD.FTZ R93, R93, R24 ;  /* 0x000000185d5d7221 */ /* 0x000fcc0000010000 */
[----:B------:R-:W4:Y:S01]  /*175d0*/  MUFU.EX2 R37, R37 ;  /* 0x0000002500257308 */ /* 0x000f220000000800 */
[----:B------:R-:W-:-:S01]  /*175e0*/  FFMA.FTZ R81, R81, R174, -R40 ;  /* 0x000000ae51517223 */ /* 0x000fc20000010828 */
[----:B------:R-:W-:-:S06]  /*175f0*/  FFMA.FTZ R85, R85, R174, -R40 ;  /* 0x000000ae55557223 */ /* 0x000fcc0000010828 */
[----:B------:R-:W4:Y:S01]  /*17600*/  MUFU.EX2 R56, R56 ;  /* 0x0000003800387308 */ /* 0x000f220000000800 */
[----:B------:R-:W-:-:S01]  /*17610*/  FFMA.FTZ R39, R39, R174, -R40 ;  /* 0x000000ae27277223 */ /* 0x000fc20000010828 */
[----:B0-----:R-:W-:Y:S01]  /*17620*/  FADD.FTZ R3, R219, R54 ;  /* 0x00000036db037221 */ /* 0x001fe20000010000 */
[----:B-1----:R-:W-:-:S05]  /*17630*/  FADD.FTZ R20, R218, R93 ;  /* 0x0000005dda147221 */ /* 0x002fca0000010000 */
[----:B------:R-:W-:Y:S01]  /*17640*/  MUFU.EX2 R71, R71 ;  /* 0x0000004700477308 */ /* 0x000fe20000000800 */
[----:B------:R-:W-:-:S01]  /*17650*/  FADD.FTZ R24, R0, R3 ;  /* 0x0000000300187221 */ /* 0x000fc20000010000 */
[----:B--2---:R-:W-:-:S06]  /*17660*/  FADD.FTZ R20, R83, R20 ;  /* 0x0000001453147221 */ /* 0x004fcc0000010000 */
[----:B------:R-:W0:Y:S08]  /*17670*/  MUFU.EX2 R28, R28 ;  /* 0x0000001c001c7308 */ /* 0x000e300000000800 */
[----:B------:R-:W1:Y:S08]  /*17680*/  MUFU.EX2 R221, R221 ;  /* 0x000000dd00dd7308 */ /* 0x000e700000000800 */
[----:B------:R-:W2:Y:S01]  /*17690*/  MUFU.EX2 R79, R79 ;  /* 0x0000004f004f7308 */ /* 0x000ea20000000800 */
[----:B------:R-:W-:-:S01]  /*176a0*/  FFMA.FTZ R51, R127, R174, -R8 ;  /* 0x000000ae7f337223 */ /* 0x000fc20000010808 */
[-CC-:B------:R-:W-:Y:S01]  /*176b0*/  FFMA.FTZ R119, R119, R174.reuse, -R8.reuse ;  /* 0x000000ae77777223 */ /* 0x180fe20000010808 */
[----:B------:R-:W-:-:S05]  /*176c0*/  FFMA.FTZ R47, R117, R174, -R8 ;  /* 0x000000ae752f7223 */ /* 0x000fca0000010808 */
[----:B------:R-:W2:Y:S01]  /*176d0*/  MUFU.EX2 R32, R32 ;  /* 0x0000002000207308 */ /* 0x000ea20000000800 */
[----:B---3--:R-:W-:Y:S01]  /*176e0*/  F2FP.SATFINITE.E4M3.F32.PACK_AB_MERGE_C R11, R34, R87, RZ ;  /* 0x00000057220b723e */ /* 0x008fe200048070ff */
[----:B----4-:R-:W-:-:S06]  /*176f0*/  FADD.FTZ R3, R37, R24 ;  /* 0x0000001825037221 */ /* 0x010fcc0000010000 */
[----:B------:R-:W3:Y:S01]  /*17700*/  MUFU.EX2 R12, R81 ;  /* 0x00000051000c7308 */ /* 0x000ee20000000800 */
[----:B------:R-:W-:-:S01]  /*17710*/  FFMA.FTZ R8, R115, R174, -R8 ;  /* 0x000000ae73087223 */ /* 0x000fc20000010808 */
[----:B------:R-:W-:-:S06]  /*17720*/  FADD.FTZ R87, R87, R20 ;  /* 0x0000001457577221 */ /* 0x000fcc0000010000 */
[----:B------:R-:W-:Y:S01]  /*17730*/  MUFU.EX2 R9, R85 ;  /* 0x0000005500097308 */ /* 0x000fe20000000800 */
[----:B------:R-:W-:-:S07]  /*17740*/  FFMA.FTZ R43, R43, R174, -R40 ;  /* 0x000000ae2b2b7223 */ /* 0x000fce0000010828 */
[----:B------:R-:W4:Y:S01]  /*17750*/  MUFU.EX2 R14, R39 ;  /* 0x00000027000e7308 */ /* 0x000f220000000800 */
[C---:B------:R-:W-:Y:S01]  /*17760*/  F2FP.SATFINITE.E4M3.F32.PACK_AB_MERGE_C R37, R56.reuse, R37, RZ ;  /* 0x000000253825723e */ /* 0x040fe200048070ff */
[----:B------:R-:W-:Y:S01]  /*17770*/  FADD.FTZ R56, R56, R3 ;  /* 0x0000000338387221 */ /* 0x000fe20000010000 */
[----:B------:R-:W-:-:S01]  /*17780*/  FADD.FTZ R34, R34, R87 ;  /* 0x0000005722227221 */ /* 0x000fc20000010000 */
[----:B------:R-:W-:Y:S01]  /*17790*/  F2FP.SATFINITE.E4M3.F32.PACK_AB_MERGE_C R218, R83, R218, R11 ;  /* 0x000000da53da723e */ /* 0x000fe2000480700b */
[----:B------:R-:W-:-:S01]  /*177a0*/  FFMA.FTZ R63, R63, R174, -R40 ;  /* 0x000000ae3f3f7223 */ /* 0x000fc20000010828 */
[----:B0-----:R-:W-:Y:S01]  /*177b0*/  F2FP.SATFINITE.E4M3.F32.PACK_AB_MERGE_C R220, R28, R71, RZ ;  /* 0x000000471cdc723e */ /* 0x001fe200048070ff */
[----:B-1----:R-:W-:-:S01]  /*177c0*/  FADD.FTZ R11, R221, R56 ;  /* 0x00000038dd0b7221 */ /* 0x002fc20000010000 */
[----:B------:R-:W-:Y:S01]  /*177d0*/  MUFU.EX2 R47, R47 ;  /* 0x0000002f002f7308 */ /* 0x000fe20000000800 */
[----:B------:R-:W-:-:S01]  /*177e0*/  FFMA.FTZ R67, R67, R174, -R40 ;  /* 0x000000ae43437223 */ /* 0x000fc20000010828 */
[----:B--2---:R-:W-:Y:S01]  /*177f0*/  FADD.FTZ R3, R79, R34 ;  /* 0x000000224f037221 */ /* 0x004fe20000010000 */
[----:B------:R-:W-:-:S01]  /*17800*/  FFMA.FTZ R40, R91, R174, -R40 ;  /* 0x000000ae5b287223 */ /* 0x000fc20000010828 */
[----:B------:R-:W-:-:S04]  /*17810*/  F2FP.SATFINITE.E4M3.F32.PACK_AB_MERGE_C R229, R10, R229, R42 ;  /* 0x000000e50ae5723e */ /* 0x000fc8000480702a */
[----:B------:R-:W0:Y:S01]  /*17820*/  MUFU.EX2 R8, R8 ;  /* 0x0000000800087308 */ /* 0x000e220000000800 */
[----:B------:R-:W-:Y:S01]  /*17830*/  F2FP.SATFINITE.E4M3.F32.PACK_AB_MERGE_C R220, R32, R79, R220 ;  /* 0x0000004f20dc723e */ /* 0x000fe200048070dc */
[----:B---3--:R-:W-:Y:S01]  /*17840*/  FADD.FTZ R20, R12, R11 ;  /* 0x0000000b0c147221 */ /* 0x008fe20000010000 */
[----:B------:R-:W-:-:S05]  /*17850*/  FADD.FTZ R32, R32, R3 ;  /* 0x0000000320207221 */ /* 0x000fca0000010000 */
[----:B------:R-:W1:Y:S01]  /*17860*/  MUFU.EX2 R51, R51 ;  /* 0x0000003300337308 */ /* 0x000e620000000800 */
[----:B----4-:R-:W-:-:S07]  /*17870*/  F2FP.SATFINITE.E4M3.F32.PACK_AB_MERGE_C R11, R14, R9, RZ ;  /* 0x000000090e0b723e */ /* 0x010fce00048070ff */
[----:B------:R-:W2:Y:S01]  /*17880*/  MUFU.EX2 R43, R43 ;  /* 0x0000002b002b7308 */ /* 0x000ea20000000800 */
[----:B------:R-:W-:-:S01]  /*17890*/  FADD.FTZ R71, R71, R32 ;  /* 0x0000002047477221 */ /* 0x000fc20000010000 */
[----:B------:R-:W-:-:S06]  /*178a0*/  FADD.FTZ R3, R9, R20 ;  /* 0x0000001409037221 */ /* 0x000fcc0000010000 */
[----:B------:R-:W-:Y:S01]  /*178b0*/  MUFU.EX2 R26, R119 ;  /* 0x00000077001a7308 */ /* 0x000fe20000000800 */
[----:B------:R-:W-:Y:S01]  /*178c0*/  F2FP.SATFINITE.E4M3.F32.PACK_AB_MERGE_C R221, R12, R221, R11 ;  /* 0x000000dd0cdd723e */ /* 0x000fe2000480700b */
[----:B------:R-:W-:-:S06]  /*178d0*/  VIADD R12, R118, 0xfffffffe ;  /* 0xfffffffe760c7836 */ /* 0x000fcc0000000000 */
[----:B------:R-:W3:Y:S01]  /*178e0*/  MUFU.EX2 R10, R63 ;  /* 0x0000003f000a7308 */ /* 0x000ee20000000800 */
[----:B------:R-:W-:-:S01]  /*178f0*/  FADD.FTZ R28, R28, R71 ;  /* 0x000000471c1c7221 */ /* 0x000fc20000010000 */
[----:B------:R-:W-:-:S06]  /*17900*/  FADD.FTZ R14, R14, R3 ;  /* 0x000000030e0e7221 */ /* 0x000fcc0000010000 */
[----:B------:R-:W4:Y:S01]  /*17910*/  MUFU.EX2 R67, R67 ;  /* 0x0000004300437308 */ /* 0x000f220000000800 */
[----:B------:R-:W-:-:S07]  /*17920*/  ISETP.GE.AND P1, PT, R12, R61, PT ;  /* 0x0000003d0c00720c */ /* 0x000fce0003f26270 */
[----:B------:R-:W4:Y:S01]  /*17930*/  MUFU.EX2 R40, R40 ;  /* 0x0000002800287308 */ /* 0x000f220000000800 */
[----:B0-----:R-:W-:Y:S01]  /*17940*/  F2FP.SATFINITE.E4M3.F32.PACK_AB_MERGE_C R222, R8, R47, RZ ;  /* 0x0000002f08de723e */ /* 0x001fe200048070ff */
[----:B-1----:R-:W-:Y:S01]  /*17950*/  FADD.FTZ R3, R51, R28 ;  /* 0x0000001c33037221 */ /* 0x002fe20000010000 */
[----:B--2---:R-:W-:-:S01]  /*17960*/  FADD.FTZ R9, R43, R14 ;  /* 0x0000000e2b097221 */ /* 0x004fc20000010000 */
[----:B------:R-:W-:Y:S02]  /*17970*/  F2FP.SATFINITE.E4M3.F32.PACK_AB_MERGE_C R25, R50, R25, RZ ;  /* 0x000000193219723e */ /* 0x000fe400048070ff */
[----:B------:R-:W-:Y:S01]  /*17980*/  F2FP.SATFINITE.E4M3.F32.PACK_AB_MERGE_C R219, R0, R219, R37 ;  /* 0x000000db00db723e */ /* 0x000fe20004807025 */
[----:B---3--:R-:W-:Y:S01]  /*17990*/  FADD.FTZ R0, R10, R9 ;  /* 0x000000090a007221 */ /* 0x008fe20000010000 */
[C---:B------:R-:W-:Y:S01]  /*179a0*/  F2FP.SATFINITE.E4M3.F32.PACK_AB_MERGE_C R222, R26.reuse, R51, R222 ;  /* 0x000000331ade723e */ /* 0x040fe200048070de */
[----:B------:R-:W-:Y:S01]  /*179b0*/  FADD.FTZ R26, R26, R3 ;  /* 0x000000031a1a7221 */ /* 0x000fe20000010000 */
[----:B------:R-:W-:Y:S01]  /*179c0*/  F2FP.SATFINITE.E4M3.F32.PACK_AB_MERGE_C R225, R38, R225, R25 ;  /* 0x000000e126e1723e */ /* 0x000fe20004807019 */
[----:B----4-:R-:W-:Y:S01]  /*179d0*/  FADD.FTZ R3, R67, R0 ;  /* 0x0000000043037221 */ /* 0x010fe20000010000 */
[----:B------:R-:W-:Y:S01]  /*179e0*/  F2FP.SATFINITE.E4M3.F32.PACK_AB_MERGE_C R29, R52, R29, RZ ;  /* 0x0000001d341d723e */ /* 0x000fe200048070ff */
[----:B------:R-:W-:Y:S01]  /*179f0*/  FADD.FTZ R47, R47, R26 ;  /* 0x0000001a2f2f7221 */ /* 0x000fe20000010000 */
[----:B------:R-:W-:-:S02]  /*17a00*/  MOV R25, RZ ;  /* 0x000000ff00197202 */ /* 0x000fc40000000f00 */
[----:B------:R-:W-:Y:S01]  /*17a10*/  F2FP.SATFINITE.E4M3.F32.PACK_AB_MERGE_C R223, R40, R67, RZ ;  /* 0x0000004328df723e */ /* 0x000fe200048070ff */
[----:B------:R-:W-:-:S01]  /*17a20*/  FADD.FTZ R0, R8, R47 ;  /* 0x0000002f08007221 */ /* 0x000fc20000010000 */
[----:B------:R-:W-:Y:S01]  /*17a30*/  F2FP.SATFINITE.E4M3.F32.PACK_AB_MERGE_C R230, R13, R230, R49 ;  /* 0x000000e60de6723e */ /* 0x000fe20004807031 */
[----:B------:R-:W-:-:S01]  /*17a40*/  FADD.FTZ R3, R40, R3 ;  /* 0x0000000328037221 */ /* 0x000fc20000010000 */
[----:B------:R-:W-:Y:S01]  /*17a50*/  F2FP.SATFINITE.E4M3.F32.PACK_AB_MERGE_C R224, R27, R224, R35 ;  /* 0x000000e01be0723e */ /* 0x000fe20004807023 */
[----:B------:R-:W-:Y:S01]  /*17a60*/  IMAD.MOV.U32 R24, RZ, RZ, R25 ;  /* 0x000000ffff187224 */ /* 0x000fe200078e0019 */
[----:B------:R-:W-:Y:S01]  /*17a70*/  F2FP.SATFINITE.E4M3.F32.PACK_AB_MERGE_C R226, R31, R226, R21 ;  /* 0x000000e21fe2723e */ /* 0x000fe20004807015 */
[--C-:B------:R-:W-:Y:S01]  /*17a80*/  IMAD.MOV.U32 R27, RZ, RZ, R25.reuse ;  /* 0x000000ffff1b7224 */ /* 0x100fe200078e0019 */
[----:B------:R-:W-:Y:S01]  /*17a90*/  F2FP.SATFINITE.E4M3.F32.PACK_AB_MERGE_C R216, R45, R216, R30 ;  /* 0x000000d82dd8723e */ /* 0x000fe2000480701e */
[--C-:B------:R-:W-:Y:S01]  /*17aa0*/  IMAD.MOV.U32 R26, RZ, RZ, R25.reuse ;  /* 0x000000ffff1a7224 */ /* 0x100fe200078e0019 */
[----:B------:R-:W-:Y:S01]  /*17ab0*/  F2FP.SATFINITE.E4M3.F32.PACK_AB_MERGE_C R231, R36, R231, R46 ;  /* 0x000000e724e7723e */ /* 0x000fe2000480702e */
[----:B------:R-:W-:Y:S01]  /*17ac0*/  IMAD.MOV.U32 R31, RZ, RZ, R25 ;  /* 0x000000ffff1f7224 */ /* 0x000fe200078e0019 */
[----:B------:R-:W-:Y:S01]  /*17ad0*/  F2FP.SATFINITE.E4M3.F32.PACK_AB_MERGE_C R227, R44, R227, R29 ;  /* 0x000000e32ce3723e */ /* 0x000fe2000480701d */
[----:B------:R-:W-:Y:S01]  /*17ae0*/  IMAD.MOV.U32 R29, RZ, RZ, R25 ;  /* 0x000000ffff1d7224 */ /* 0x000fe200078e0019 */
[----:B------:R-:W-:Y:S01]  /*17af0*/  F2FP.SATFINITE.E4M3.F32.PACK_AB_MERGE_C R217, R48, R217, R33 ;  /* 0x000000d930d9723e */ /* 0x000fe20004807021 */
[----:B------:R-:W-:Y:S01]  /*17b00*/  IMAD.MOV.U32 R30, RZ, RZ, R25 ;  /* 0x000000ffff1e7224 */ /* 0x000fe200078e0019 */
[----:B------:R-:W-:Y:S01]  /*17b10*/  F2FP.SATFINITE.E4M3.F32.PACK_AB_MERGE_C R223, R10, R43, R223 ;  /* 0x0000002b0adf723e */ /* 0x000fe200048070df */
[--C-:B------:R-:W-:Y:S01]  /*17b20*/  IMAD.MOV.U32 R33, RZ, RZ, R25.reuse ;  /* 0x000000ffff217224 */ /* 0x100fe200078e0019 */
[-C--:B------:R-:W-:Y:S01]  /*17b30*/  MOV R28, R25.reuse ;  /* 0x00000019001c7202 */ /* 0x080fe20000000f00 */
        /* <DEDUP_REMOVED lines=47> */
[----:B------:R-:W-:Y:S01]  /*17e30*/  MOV R148, R25 ;  /* 0x0000001900947202 */ /* 0x000fe20000000f00 */
        /* <DEDUP_REMOVED lines=71> */
[----:B------:R-:W-:Y:S06]  /*182b0*/  @!P1 BRA `(.L_x_486) ;  /* 0x0000003000f49947 */ /* 0x000fec0003800000 */
[----:B------:R-:W-:Y:S01]  /*182c0*/  IMAD.MOV.U32 R13, RZ, RZ, R203 ;  /* 0x000000ffff0d7224 */ /* 0x000fe200078e00cb */
[----:B------:R-:W-:Y:S01]  /*182d0*/  MOV R8, R235 ;  /* 0x000000eb00087202 */ /* 0x000fe20000000f00 */
[----:B------:R-:W-:Y:S01]  /*182e0*/  IMAD.MOV.U32 R14, RZ, RZ, R175 ;  /* 0x000000ffff0e7224 */ /* 0x000fe200078e00af */
[----:B------:R-:W-:Y:S01]  /*182f0*/  CS2R R150, SRZ ;  /* 0x0000000000967805 */ /* 0x000fe2000001ff00 */
[----:B------:R-:W-:Y:S01]  /*18300*/  IMAD.MOV.U32 R15, RZ, RZ, R152 ;  /* 0x000000ffff0f7224 */ /* 0x000fe200078e0098 */
        /* <DEDUP_REMOVED lines=62> */
[----:B------:R-:W-:-:S07]  /*186f0*/  CS2R R24, SRZ ;  /* 0x0000000000187805 */ /* 0x000fce000001ff00 */
.L_x_497:
[----:B------:R-:W2:Y:S01]  /*18700*/  LDL R9, [R1+0x30] ;  /* 0x0000300001097983 */ /* 0x000ea20000100800 */
[----:B------:R-:W-:Y:S01]  /*18710*/  ISETP.NE.AND P1, PT, R15, 0x1, PT ;  /* 0x000000010f00780c */ /* 0x000fe20003f25270 */
[----:B------:R-:W-:Y:S05]  /*18720*/  YIELD ;  /* 0x0000000000007946 */ /* 0x000fea0003800000 */
[----:B------:R-:W-:-:S04]  /*18730*/  SEL R235, RZ, 0x1, P1 ;  /* 0x00000001ffeb7807 */ /* 0x000fc80000800000 */
[----:B------:R-:W-:Y:S02]  /*18740*/  LOP3.LUT R235, R8, R235, RZ, 0x3c, !PT ;  /* 0x000000eb08eb7212 */ /* 0x000fe400078e3cff */
[----:B--2---:R-:W-:-:S13]  /*18750*/  ISETP.NE.AND P1, PT, R9, RZ, PT ;  /* 0x000000ff0900720c */ /* 0x004fda0003f25270 */
[----:B------:R-:W-:Y:S05]  /*18760*/  @P1 BRA `(.L_x_487) ;  /* 0x00000000003c1947 */ /* 0x000fea0003800000 */
[----:B------:R-:W-:Y:S05]  /*18770*/  @!P0 BRA `(.L_x_488) ;  /* 0x0000000000048947 */ /* 0x000fea0003800000 */
[----:B------:R-:W-:Y:S01]  /*18780*/  BPT.TRAP 0x1 ;  /* 0x000000040000795c */ /* 0x000fe20000300000 */
.L_x_488:
[----:B------:R-:W-:Y:S01]  /*18790*/  VIADD R9, R15, 0x1 ;  /* 0x000000010f097836 */ /* 0x000fe20000000000 */
[----:B------:R-:W-:-:S04]  /*187a0*/  SHF.L.U32 R10, R235, 0x1f, RZ ;  /* 0x0000001feb0a7819 */ /* 0x000fc800000006ff */
[----:B------:R-:W-:-:S04]  /*187b0*/  ISETP.NE.AND P2, PT, R9, 0x2, PT ;  /* 0x000000020900780c */ /* 0x000fc80003f45270 */
[----:B------:R-:W-:-:S05]  /*187c0*/  SEL R9, R9, RZ, P2 ;  /* 0x000000ff09097207 */ /* 0x000fca0001000000 */
[----:B------:R-:W-:-:S04]  /*187d0*/  IMAD R9, R9, 0x8, R22 ;  /* 0x0000000809097824 */ /* 0x000fc800078e0216 */
[----:B------:R0:W1:Y:S01]  /*187e0*/  SYNCS.PHASECHK.TRANS64.TRYWAIT P2, [R9+URZ+0x38830], R10 ;  /* 0x0388300a090075a7 */ /* 0x000062000804017f */
[----:B------:R-:W-:Y:S05]  /*187f0*/  @!P0 BRA `(.L_x_489) ;  /* 0x0000000000048947 */ /* 0x000fea0003800000 */
[----:B------:R-:W-:Y:S01]  /*18800*/  BPT.TRAP 0x1 ;  /* 0x000000040000795c */ /* 0x000fe20000300000 */
.L_x_489:
[----:B------:R-:W-:Y:S04]  /*18810*/  BSSY B0, `(.L_x_487) ;  /* 0x0000004000007945 */ /* 0x000fe80003800000 */
[----:B-1----:R-:W-:Y:S05]  /*18820*/  @P2 BRA `(.L_x_490) ;  /* 0x0000000000082947 */ /* 0x002fea0003800000 */
[----:B------:R-:W1:Y:S02]  /*18830*/  SYNCS.PHASECHK.TRANS64.TRYWAIT P2, [R9+URZ+0x38830], R10 ;  /* 0x0388300a090075a7 */ /* 0x000e64000804017f */
[----:B-1----:R-:W-:Y:S05]  /*18840*/  @!P2 BRA `(.L_x_491) ;  /* 0x0000013800c0a947 */ /* 0x002fea0003800000 */
.L_x_490:
[----:B------:R-:W-:Y:S05]  /*18850*/  BSYNC B0 ;  /* 0x0000000000007941 */ /* 0x000fea0003800000 */
.L_x_487:
[----:B01----:R-:W2:Y:S01]  /*18860*/  LDL R10, [R1+0x44] ;  /* 0x00004400010a7983 */ /* 0x003ea20000100800 */
[----:B------:R-:W-:-:S03]  /*18870*/  VIADD R20, R15, 0x1 ;  /* 0x000000010f147836 */ /* 0x000fc60000000000 */
[----:B------:R0:W-:Y:S02]  /*18880*/  STL.64 [R1+0x1c0], R18 ;  /* 0x0001c01201007387 */ /* 0x0001e40000100a00 */
[C---:B------:R-:W-:Y:S02]  /*18890*/  ISETP.NE.AND P2, PT, R20.reuse, 0x2, PT ;  /* 0x000000021400780c */ /* 0x040fe40003f45270 */
[----:B------:R1:W-:Y:S02]  /*188a0*/  STL.64 [R1+0x1b8], R16 ;  /* 0x0001b81001007387 */ /* 0x0003e40000100a00 */
[----:B------:R-:W-:Y:S02]  /*188b0*/  SEL R20, R20, RZ, P2 ;  /* 0x000000ff14147207 */ /* 0x000fe40001000000 */
[----:B------:R3:W-:Y:S04]  /*188c0*/  STL.64 [R1+0x1b0], R12 ;  /* 0x0001b00c01007387 */ /* 0x0007e80000100a00 */
[----:B------:R4:W-:Y:S04]  /*188d0*/  STL.64 [R1+0x1a8], R2 ;  /* 0x0001a80201007387 */ /* 0x0009e80000100a00 */
[----:B0-----:R-:W2:Y:S04]  /*188e0*/  LDL.64 R18, [R1+0x28] ;  /* 0x0000280001127983 */ /* 0x001ea80000100a00 */
[----:B-1----:R-:W2:Y:S01]  /*188f0*/  LDL.64 R16, [R1+0x20] ;  /* 0x0000200001107983 */ /* 0x002ea20000100a00 */
[----:B------:R-:W0:Y:S01]  /*18900*/  S2R R9, SR_TID.X ;  /* 0x0000000000097919 */ /* 0x000e220000002100 */
[----:B------:R-:W-:Y:S05]  /*18910*/  WARPSYNC.ALL ;  /* 0x0000000000007948 */ /* 0x000fea0003800000 */
[----:B------:R-:W-:Y:S01]  /*18920*/  IMAD.MOV.U32 R11, RZ, RZ, 0x40000040 ;  /* 0x40000040ff0b7424 */ /* 0x000fe200078e00ff */
[----:B------:R-:W-:Y:S01]  /*18930*/  MOV R155, 0x40000040 ;  /* 0x40000040009b7802 */ /* 0x000fe20000000f00 */
[----:B------:R-:W-:Y:S01]  /*18940*/  IMAD.MOV.U32 R153, RZ, RZ, 0x40000040 ;  /* 0x40000040ff997424 */ /* 0x000fe200078e00ff */
[----:B---3--:R-:W3:Y:S01]  /*18950*/  LDL.64 R12, [R1+0x18] ;  /* 0x00001800010c7983 */ /* 0x008ee20000100a00 */
[----:B------:R-:W-:-:S03]  /*18960*/  IMAD.MOV.U32 R157, RZ, RZ, 0x40000040 ;  /* 0x40000040ff9d7424 */ /* 0x000fc600078e00ff */
[----:B----4-:R-:W4:Y:S01]  /*18970*/  LDL.64 R2, [R1+0x8] ;  /* 0x0000080001027983 */ /* 0x010f220000100a00 */
[----:B0-----:R-:W-:-:S04]  /*18980*/  SHF.R.U32.HI R9, RZ, 0x7, R9 ;  /* 0x00000007ff097819 */ /* 0x001fc80000011609 */
[----:B------:R-:W-:Y:S02]  /*18990*/  IADD3 R9, R9, 0x8, RZ ;  /* 0x0000000809097810 */ /* 0x000fe40007ffe0ff */
[----:B------:R-:W-:Y:S02]  /*189a0*/  R2UR UR7, R11 ;  /* 0x000000000b0772ca */ /* 0x000fe400000e0000 */
[----:B------:R-:W-:Y:S02]  /*189b0*/  R2UR UR4, R4 ;  /* 0x00000000040472ca */ /* 0x000fe400000e0000 */
[----:B------:R-:W-:Y:S02]  /*189c0*/  R2UR UR5, R5 ;  /* 0x00000000050572ca */ /* 0x000fe400000e0000 */
[----:B------:R-:W-:Y:S02]  /*189d0*/  R2UR UR11, R155 ;  /* 0x000000009b0b72ca */ /* 0x000fe400000e0000 */
[----:B------:R-:W-:-:S02]  /*189e0*/  R2UR UR15, R153 ;  /* 0x00000000990f72ca */ /* 0x000fc400000e0000 */
[----:B------:R-:W-:Y:S02]  /*189f0*/  R2UR UR19, R155 ;  /* 0x000000009b1372ca */ /* 0x000fe400000e0000 */
[----:B------:R-:W-:Y:S02]  /*18a00*/  R2UR UR23, R153 ;  /* 0x00000000991772ca */ /* 0x000fe400000e0000 */
[----:B------:R-:W-:Y:S02]  /*18a10*/  R2UR UR27, R155 ;  /* 0x000000009b1b72ca */ /* 0x000fe400000e0000 */
[----:B------:R-:W-:Y:S01]  /*18a20*/  R2UR UR31, R157 ;  /* 0x000000009d1f72ca */ /* 0x000fe200000e0000 */
[----:B------:R0:W-:Y:S01]  /*18a30*/  BAR.SYNC.DEFER_BLOCKING R9, 0x100 ;  /* 0x000400090000751d */ /* 0x0001e20000010000 */
[----:B--2---:R-:W-:-:S04]  /*18a40*/  IMAD R10, R20, 0x800, R10 ;  /* 0x00000800140a7824 */ /* 0x004fc800078e020a */
[C---:B------:R-:W-:Y:S02]  /*18a50*/  VIADD R154, R10.reuse, 0x2 ;  /* 0x000000020a9a7836 */ /* 0x040fe40000000000 */
[----:B------:R-:W-:-:S03]  /*18a60*/  VIADD R152, R10, 0x4 ;  /* 0x000000040a987836 */ /* 0x000fc60000000000 */
[----:B------:R-:W-:Y:S01]  /*18a70*/  R2UR UR10, R154 ;  /* 0x000000009a0a72ca */ /* 0x000fe200000e0000 */
[C---:B------:R-:W-:Y:S01]  /*18a80*/  VIADD R154, R10.reuse, 0x6 ;  /* 0x000000060a9a7836 */ /* 0x040fe20000000000 */
[----:B------:R-:W-:Y:S02]  /*18a90*/  R2UR UR6, R10 ;  /* 0x000000000a0672ca */ /* 0x000fe400000e0000 */
[----:B------:R-:W-:Y:S01]  /*18aa0*/  R2UR UR14, R152 ;  /* 0x00000000980e72ca */ /* 0x000fe200000e0000 */
[----:B------:R-:W-:Y:S01]  /*18ab0*/  VIADD R152, R10, 0x400 ;  /* 0x000004000a987836 */ /* 0x000fe20000000000 */
[----:B------:R-:W-:Y:S01]  /*18ac0*/  R2UR UR18, R154 ;  /* 0x000000009a1272ca */ /* 0x000fe200000e0000 */
[C---:B------:R-:W-:Y:S01]  /*18ad0*/  VIADD R154, R10.reuse, 0x402 ;  /* 0x000004020a9a7836 */ /* 0x040fe20000000000 */
[----:B------:R-:W-:Y:S02]  /*18ae0*/  IADD3 R156, R10, 0x404, RZ ;  /* 0x000004040a9c7810 */ /* 0x000fe40007ffe0ff */
[----:B------:R-:W-:-:S02]  /*18af0*/  R2UR UR22, R152 ;  /* 0x00000000981672ca */ /* 0x000fc400000e0000 */
[----:B------:R-:W-:Y:S02]  /*18b00*/  R2UR UR26, R154 ;  /* 0x000000009a1a72ca */ /* 0x000fe400000e0000 */
[----:B------:R-:W-:Y:S02]  /*18b10*/  R2UR UR30, R156 ;  /* 0x000000009c1e72ca */ /* 0x000fe400000e0000 */
[----:B------:R-:W-:-:S06]  /*18b20*/  WARPGROUP.ARRIVE ;  /* 0x00000000000079c5 */ /* 0x000fcc0000000000 */
[----:B------:R-:W-:Y:S01]  /*18b30*/  QGMMA.64x128x32.F32.E4M3.E4M3 R152, gdesc[UR4], RZ, !UPT, gsb0 ;  /* 0x01e00000049879f3 */ /* 0x000fe2000c0008ff */
[----:B------:R-:W-:Y:S02]  /*18b40*/  R2UR UR8, R18 ;  /* 0x00000000120872ca */ /* 0x000fe400000e0000 */
[----:B------:R-:W-:Y:S02]  /*18b50*/  R2UR UR9, R19 ;  /* 0x00000000130972ca */ /* 0x000fe400000e0000 */
[----:B------:R-:W-:Y:S02]  /*18b60*/  R2UR UR12, R16 ;  /* 0x00000000100c72ca */ /* 0x000fe400000e0000 */
[----:B------:R-:W-:Y:S01]  /*18b70*/  R2UR UR13, R17 ;  /* 0x00000000110d72ca */ /* 0x000fe200000e0000 */
[----:B------:R-:W-:Y:S02]  /*18b80*/  WARPGROUP.DEPBAR.LE gsb0, 0x0 ;  /* 0x00008000000079c5 */ /* 0x000fe40000010000 */
[----:B------:R-:W-:-:S06]  /*18b90*/  WARPGROUP.ARRIVE ;  /* 0x00000000000079c5 */ /* 0x000fcc0000000000 */
[----:B------:R-:W-:Y:S01]  /*18ba0*/  QGMMA.64x128x32.F32.E4M3.E4M3 R152, gdesc[UR8], R152, gsb0 ;  /* 0x01e00000089879f3 */ /* 0x000fe20008000898 */
[----:B------:R-:W-:Y:S01]  /*18bb0*/  VIADD R10, R10, 0x406 ;  /* 0x000004060a0a7836 */ /* 0x000fe20000000000 */
[----:B------:R-:W-:-:S04]  /*18bc0*/  R2UR UR35, R11 ;  /* 0x000000000b2372ca */ /* 0x000fc800000e0000 */
[----:B------:R-:W-:Y:S02]  /*18bd0*/  R2UR UR34, R10 ;  /* 0x000000000a2272ca */ /* 0x000fe400000e0000 */
[----:B------:R-:W2:Y:S01]  /*18be0*/  LDL.64 R10, [R1] ;  /* 0x00000000010a7983 */ /* 0x000ea20000100a00 */
[----:B---3--:R-:W-:Y:S02]  /*18bf0*/  R2UR UR16, R12 ;  /* 0x000000000c1072ca */ /* 0x008fe400000e0000 */
[----:B------:R-:W-:Y:S01]  /*18c00*/  R2UR UR17, R13 ;  /* 0x000000000d1172ca */ /* 0x000fe200000e0000 */
[----:B------:R0:W5:Y:S01]  /*18c10*/  LDL.LU.64 R18, [R1+0x1c0] ;  /* 0x0001c00001127983 */ /* 0x0001620000300a00 */
[----:B----4-:R-:W-:Y:S02]  /*18c20*/  R2UR UR20, R2 ;  /* 0x00000000021472ca */ /* 0x010fe400000e0000 */
[----:B------:R-:W-:Y:S01]  /*18c30*/  R2UR UR21, R3 ;  /* 0x00000000031572ca */ /* 0x000fe200000e0000 */
[----:B------:R0:W5:Y:S04]  /*18c40*/  LDL.LU.64 R16, [R1+0x1b8] ;  /* 0x0001b80001107983 */ /* 0x0001680000300a00 */
[----:B------:R0:W5:Y:S04]  /*18c50*/  LDL.LU.64 R12, [R1+0x1b0] ;  /* 0x0001b000010c7983 */ /* 0x0001680000300a00 */
[----:B------:R0:W5:Y:S01]  /*18c60*/  LDL.LU.64 R2, [R1+0x1a8] ;  /* 0x0001a80001027983 */ /* 0x0001620000300a00 */
[----:B------:R-:W-:-:S02]  /*18c70*/  WARPGROUP.DEPBAR.LE gsb0, 0x0 ;  /* 0x00008000000079c5 */ /* 0x000fc40000010000 */
[----:B------:R-:W-:-:S06]  /*18c80*/  WARPGROUP.ARRIVE ;  /* 0x00000000000079c5 */ /* 0x000fcc0000000000 */
[----:B------:R-:W-:Y:S03]  /*18c90*/  QGMMA.64x128x32.F32.E4M3.E4M3 R152, gdesc[UR12], R152, gsb0 ;  /* 0x01e000000c9879f3 */ /* 0x000fe60008000898 */
[----:B------:R-:W-:Y:S02]  /*18ca0*/  WARPGROUP.DEPBAR.LE gsb0, 0x0 ;  /* 0x00008000000079c5 */ /* 0x000fe40000010000 */
[----:B------:R-:W-:-:S07]  /*18cb0*/  WARPGROUP.ARRIVE ;  /* 0x00000000000079c5 */ /* 0x000fce0000000000 */
[----:B------:R-:W-:Y:S01]  /*18cc0*/  QGMMA.64x128x32.F32.E4M3.E4M3 R152, gdesc[UR16], R152, gsb0 ;  /* 0x01e00000109879f3 */ /* 0x000fe20008000898 */
[----:B--2---:R-:W-:Y:S02]  /*18cd0*/  R2UR UR24, R10 ;  /* 0x000000000a1872ca */ /* 0x004fe400000e0000 */
[----:B------:R-:W-:Y:S02]  /*18ce0*/  WARPGROUP.DEPBAR.LE gsb0, 0x0 ;  /* 0x00008000000079c5 */ /* 0x000fe40000010000 */
[----:B------:R-:W-:-:S07]  /*18cf0*/  WARPGROUP.ARRIVE ;  /* 0x00000000000079c5 */ /* 0x000fce0000000000 */
[----:B------:R-:W-:Y:S01]  /*18d00*/  QGMMA.64x128x32.F32.E4M3.E4M3 R152, gdesc[UR20], R152, gsb0 ;  /* 0x01e00000149879f3 */ /* 0x000fe20008000898 */
[----:B------:R-:W-:Y:S02]  /*18d10*/  R2UR UR25, R11 ;  /* 0x000000000b1972ca */ /* 0x000fe400000e0000 */
[----:B------:R-:W-:Y:S02]  /*18d20*/  R2UR UR28, R236 ;  /* 0x00000000ec1c72ca */ /* 0x000fe400000e0000 */
[----:B------:R-:W-:Y:S01]  /*18d30*/  R2UR UR29, R237 ;  /* 0x00000000ed1d72ca */ /* 0x000fe200000e0000 */
[----:B------:R-:W-:Y:S02]  /*18d40*/  WARPGROUP.DEPBAR.LE gsb0, 0x0 ;  /* 0x00008000000079c5 */ /* 0x000fe40000010000 */
[----:B------:R-:W-:-:S06]  /*18d50*/  WARPGROUP.ARRIVE ;  /* 0x00000000000079c5 */ /* 0x000fcc0000000000 */
[----:B------:R-:W-:Y:S01]  /*18d60*/  QGMMA.64x128x32.F32.E4M3.E4M3 R152, gdesc[UR24], R152, gsb0 ;  /* 0x01e00000189879f3 */ /* 0x000fe20008000898 */
[----:B------:R-:W-:Y:S02]  /*18d70*/  R2UR UR32, R6 ;  /* 0x00000000062072ca */ /* 0x000fe400000e0000 */
[----:B------:R-:W-:Y:S01]  /*18d80*/  R2UR UR33, R7 ;  /* 0x00000000072172ca */ /* 0x000fe200000e0000 */
[----:B------:R-:W-:Y:S02]  /*18d90*/  WARPGROUP.DEPBAR.LE gsb0, 0x0 ;  /* 0x00008000000079c5 */ /* 0x000fe40000010000 */
[----:B------:R-:W-:-:S06]  /*18da0*/  WARPGROUP.ARRIVE ;  /* 0x00000000000079c5 */ /* 0x000fcc0000000000 */
        /* <DEDUP_REMOVED lines=8> */
.L_x_493:
[----:B------:R-:W-:Y:S01]  /*18e30*/  SHF.L.U32 R8, R8, 0x1f, RZ ;  /* 0x0000001f08087819 */ /* 0x000fe200000006ff */
[----:B------:R-:W-:-:S04]  /*18e40*/  IMAD R9, R15, 0x8, R22 ;  /* 0x000000080f097824 */ /* 0x000fc800078e0216 */
[----:B------:R0:W1:Y:S01]  /*18e50*/  SYNCS.PHASECHK.TRANS64.TRYWAIT P1, [R9+URZ+0x38850], R8 ;  /* 0x03885008090075a7 */ /* 0x000062000802017f */
[----:B------:R-:W-:Y:S05]  /*18e60*/  @!P0 BRA `(.L_x_494) ;  /* 0x0000000000048947 */ /* 0x000fea0003800000 */
[----:B------:R-:W-:Y:S01]  /*18e70*/  BPT.TRAP 0x1 ;  /* 0x000000040000795c */ /* 0x000fe20000300000 */
.L_x_494:
[----:B-1----:R-:W-:Y:S05]  /*18e80*/  @P1 BRA `(.L_x_492) ;  /* 0x0000000000081947 */ /* 0x002fea0003800000 */
[----:B------:R-:W1:Y:S02]  /*18e90*/  SYNCS.PHASECHK.TRANS64.TRYWAIT P1, [R9+URZ+0x38850], R8 ;  /* 0x03885008090075a7 */ /* 0x000e64000802017f */
[----:B-1----:R-:W-:Y:S05]  /*18ea0*/  @!P1 BRA `(.L_x_495) ;  /* 0x00000134003c9947 */ /* 0x002fea0003800000 */
.L_x_492:
[----:B01----:R-:W-:Y:S01]  /*18eb0*/  VIADD R8, R22, 0x400 ;  /* 0x0000040016087836 */ /* 0x003fe20000000000 */
[----:B------:R-:W-:Y:S05]  /*18ec0*/  WARPSYNC.ALL ;  /* 0x0000000000007948 */ /* 0x000fea0003800000 */
[----:B------:R-:W-:Y:S01]  /*18ed0*/  SHF.R.U32.HI R8, RZ, 0x4, R8 ;  /* 0x00000004ff087819 */ /* 0x000fe20000011608 */
[----:B------:R-:W-:Y:S01]  /*18ee0*/  IMAD.MOV.U32 R9, RZ, RZ, 0x40000040 ;  /* 0x40000040ff097424 */ /* 0x000fe200078e00ff */
[----:B------:R-:W-:Y:S01]  /*18ef0*/  WARPGROUP.ARRIVE ;  /* 0x00000000000079c5 */ /* 0x000fe20000000000 */
[----:B------:R-:W-:Y:S01]  /*18f00*/  IMAD.MOV.U32 R11, RZ, RZ, 0x40000040 ;  /* 0x40000040ff0b7424 */ /* 0x000fe200078e00ff */
[----:B------:R-:W-:Y:S01]  /*18f10*/  LOP3.LUT R8, R8, 0x3fff, RZ, 0xc0, !PT ;  /* 0x00003fff08087812 */ /* 0x000fe200078ec0ff */
[C---:B-----5:R-:W-:Y:S01]  /*18f20*/  FMUL.FTZ R21, R2.reuse, R156 ;  /* 0x0000009c02157220 */ /* 0x060fe20000410000 */
[----:B------:R-:W-:Y:S01]  /*18f30*/  R2UR UR7, R9 ;  /* 0x00000000090772ca */ /* 0x000fe200000e0000 */
[----:B------:R-:W-:Y:S01]  /*18f40*/  FMUL.FTZ R9, R2, R153 ;  /* 0x0000009902097220 */ /* 0x000fe20000410000 */
[----:B------:R-:W-:Y:S01]  /*18f50*/  LOP3.LUT R8, R8, 0x10000, RZ, 0xfc, !PT ;  /* 0x0001000008087812 */ /* 0x000fe200078efcff */
[C---:B------:R-:W-:Y:S01]  /*18f60*/  FMUL.FTZ R153, R2.reuse, R158 ;  /* 0x0000009e02997220 */ /* 0x040fe20000410000 */
[C---:B------:R-:W-:Y:S01]  /*18f70*/  FMUL.FTZ R156, R2.reuse, R161 ;  /* 0x000000a1029c7220 */ /* 0x040fe20000410000 */
[----:B------:R-:W-:Y:S01]  /*18f80*/  MUFU.TANH R21, R21 ;  /* 0x0000001500157308 */ /* 0x000fe20000002400 */
[----:B------:R-:W-:Y:S01]  /*18f90*/  LEA R8, R15, R8, 0xb ;  /* 0x000000080f087211 */ /* 0x000fe200078e58ff */
[C---:B------:R-:W-:Y:S01]  /*18fa0*/  FMUL.FTZ R158, R2.reuse, R163 ;  /* 0x000000a3029e7220 */ /* 0x040fe20000410000 */
[C---:B------:R-:W-:Y:S01]  /*18fb0*/  FMUL.FTZ R161, R2.reuse, R166 ;  /* 0x000000a602a17220 */ /* 0x040fe20000410000 */
[----:B------:R-:W-:Y:S01]  /*18fc0*/  FMUL.FTZ R163, R2, R168 ;  /* 0x000000a802a37220 */ /* 0x000fe20000410000 */
[C---:B------:R-:W-:Y:S01]  /*18fd0*/  R2UR UR6, R8.reuse ;  /* 0x00000000080672ca */ /* 0x040fe200000e0000 */
[----:B------:R-:W-:-:S02]  /*18fe0*/  VIADD R10, R8, 0x2 ;  /* 0x00000002080a7836 */ /* 0x000fc40000000000 */
        /* <DEDUP_REMOVED lines=9> */
[----:B------:R-:W-:Y:S01]  /*19080*/  MUFU.TANH R153, R153 ;  /* 0x0000009900997308 */ /* 0x000fe20000002400 */
[----:B------:R-:W-:Y:S01]  /*19090*/  FMUL.FTZ R182, R2, R185 ;  /* 0x000000b902b67220 */ /* 0x000fe20000410000 */
[----:B------:R-:W-:Y:S01]  /*190a0*/  QGMMA.64x256x32.F32.E4M3.E4M3 R24, R228, gdesc[UR4], R24, gsb0 ;  /* 0x03e00004e4187df3 */ /* 0x000fe20008000818 */
[----:B------:R-:W-:Y:S01]  /*190b0*/  R2UR UR6, R10 ;  /* 0x000000000a0672ca */ /* 0x000fe200000e0000 */
[----:B------:R-:W-:Y:S01]  /*190c0*/  VIADD R10, R8, 0x4 ;  /* 0x00000004080a7836 */ /* 0x000fe20000000000 */
[----:B------:R-:W-:Y:S01]  /*190d0*/  R2UR UR7, R11 ;  /* 0x000000000b0772ca */ /* 0x000fe200000e0000 */
[C---:B------:R-:W-:Y:S01]  /*190e0*/  FMUL.FTZ R184, R2.reuse, R187 ;  /* 0x000000bb02b87220 */ /* 0x040fe20000410000 */
[----:B------:R-:W-:Y:S01]  /*190f0*/  MOV R11, 0x40000040 ;  /* 0x40000040000b7802 */ /* 0x000fe20000000f00 */
        /* <DEDUP_REMOVED lines=19> */
[----:B------:R-:W-:Y:S01]  /*19230*/  FMUL.FTZ R213, R2, R215 ;  /* 0x000000d702d57220 */ /* 0x000fe20000410000 */
[----:B------:R-:W-:-:S04]  /*19240*/  ULDC UR4, c[0x0][0x988] ;  /* 0x0002620000047ab9 */ /* 0x000fc80000000800 */
[----:B------:R-:W-:Y:S08]  /*19250*/  MUFU.TANH R163, R163 ;  /* 0x000000a300a37308 */ /* 0x000ff00000002400 */
        /* <DEDUP_REMOVED lines=26> */
[----:B------:R-:W-:Y:S01]  /*19400*/  MUFU.TANH R213, R213 ;  /* 0x000000d500d57308 */ /* 0x000fe20000002400 */
[----:B------:R-:W-:-:S02]  /*19410*/  WARPGROUP.DEPBAR.LE gsb0, 0x0 ;  /* 0x00008000000079c5 */ /* 0x000fc40000010000 */
[----:B------:R-:W-:-:S06]  /*19420*/  WARPGROUP.ARRIVE ;  /* 0x00000000000079c5 */ /* 0x000fcc0000000000 */
[----:B------:R-:W0:Y:S01]  /*19430*/  S2R R231, SR_TID.X ;  /* 0x0000000000e77919 */ /* 0x000e220000002100 */
[----:B------:R-:W-:Y:S01]  /*19440*/  QGMMA.64x256x32.F32.E4M3.E4M3 R24, R224, gdesc[UR4], R24, gsb0 ;  /* 0x03e00004e0187df3 */ /* 0x000fe20008000818 */
[----:B------:R-:W-:Y:S01]  /*19450*/  R2UR UR6, R10 ;  /* 0x000000000a0672ca */ /* 0x000fe200000e0000 */
[C---:B------:R-:W-:Y:S01]  /*19460*/  FMUL.FTZ R10, R2.reuse, R154 ;  /* 0x0000009a020a7220 */ /* 0x040fe20000410000 */
[----:B------:R-:W-:Y:S01]  /*19470*/  R2UR UR7, R11 ;  /* 0x000000000b0772ca */ /* 0x000fe200000e0000 */
        /* <DEDUP_REMOVED lines=9> */
[----:B------:R-:W-:-:S03]  /*19510*/  FMUL.FTZ R169, R2, R174 ;  /* 0x000000ae02a97220 */ /* 0x000fc60000410000 */
[----:B------:R-:W2:Y:S08]  /*19520*/  MUFU.TANH R11, R11 ;  /* 0x0000000b000b7308 */ /* 0x000eb00000002400 */
[----:B------:R-:W3:Y:S01]  /*19530*/  MUFU.TANH R154, R154 ;  /* 0x0000009a009a7308 */ /* 0x000ee20000002400 */
[----:B-1----:R-:W-:Y:S02]  /*19540*/  FMNMX.FTZ R174, R10, R13, !PT ;  /* 0x0000000d0aae7209 */ /* 0x002fe40007810000 */
[----:B0-----:R-:W-:-:S04]  /*19550*/  LOP3.LUT R231, R231, 0x7f, RZ, 0xc0, !PT ;  /* 0x0000007fe7e77812 */ /* 0x001fc800078ec0ff */
[----:B------:R-:W-:Y:S01]  /*19560*/  ISETP.NE.AND P1, PT, R231, RZ, PT ;  /* 0x000000ffe700720c */ /* 0x000fe20003f25270 */
[----:B------:R-:W-:Y:S01]  /*19570*/  MUFU.TANH R155, R155 ;  /* 0x0000009b009b7308 */ /* 0x000fe20000002400 */
[----:B--2---:R-:W-:Y:S01]  /*19580*/  FMNMX.FTZ R174, R11, R174, !PT ;  /* 0x000000ae0bae7209 */ /* 0x004fe20007810000 */
[----:B------:R-:W0:Y:S03]  /*19590*/  S2R R231, SR_TID.X ;  /* 0x0000000000e77919 */ /* 0x000e260000002100 */
[----:B------:R-:W-:-:S03]  /*195a0*/  FMNMX.FTZ R174, R153, R174, !PT ;  /* 0x000000ae99ae7209 */ /* 0x000fc60007810000 */
[----:B------:R-:W-:Y:S01]  /*195b0*/  MUFU.TANH R159, R159 ;  /* 0x0000009f009f7308 */ /* 0x000fe20000002400 */
[----:B---3--:R-:W-:-:S07]  /*195c0*/  FMNMX.FTZ R174, R154, R174, !PT ;  /* 0x000000ae9aae7209 */ /* 0x008fce0007810000 */
[----:B------:R-:W-:Y:S08]  /*195d0*/  MUFU.TANH R160, R160 ;  /* 0x000000a000a07308 */ /* 0x000ff00000002400 */
[----:B------:R-:W-:Y:S08]  /*195e0*/  MUFU.TANH R164, R164 ;  /* 0x000000a400a47308 */ /* 0x000ff00000002400 */
[----:B------:R-:W-:Y:S01]  /*195f0*/  MUFU.TANH R165, R165 ;  /* 0x000000a500a57308 */ /* 0x000fe20000002400 */
[----:B0-----:R-:W-:-:S07]  /*19600*/  SHF.R.U32.HI R231, RZ, 0x7, R231 ;  /* 0x00000007ffe77819 */ /* 0x001fce00000116e7 */
[----:B------:R-:W-:Y:S08]  /*19610*/  MUFU.TANH R169, R169 ;  /* 0x000000a900a97308 */ /* 0x000ff00000002400 */
[----:B------:R-:W-:Y:S01]  /*19620*/  MUFU.TANH R170, R170 ;  /* 0x000000aa00aa7308 */ /* 0x000fe20000002400 */
[----:B------:R-:W-:Y:S02]  /*19630*/  WARPGROUP.DEPBAR.LE gsb0, 0x0 ;  /* 0x00008000000079c5 */ /* 0x000fe40000010000 */
[----:B------:R-:W-:-:S06]  /*19640*/  WARPGROUP.ARRIVE ;  /* 0x00000000000079c5 */ /* 0x000fcc0000000000 */
[----:B------:R-:W-:Y:S03]  /*19650*/  QGMMA.64x256x32.F32.E4M3.E4M3 R24, R216, gdesc[UR4], R24, gsb0 ;  /* 0x03e00004d8187df3 */ /* 0x000fe60008000818 */
[----:B------:R-:W-:Y:S02]  /*19660*/  WARPGROUP.DEPBAR.LE gsb0, 0x0 ;  /* 0x00008000000079c5 */ /* 0x000fe40000010000 */
        /* <DEDUP_REMOVED lines=24> */
[----:B------:R-:W-:-:S03]  /*197f0*/  WARPGROUP.ARRIVE ;  /* 0x00000000000079c5 */ /* 0x000fc60000000000 */
[----:B------:R-:W-:-:S03]  /*19800*/  FMNMX.FTZ R175, R9, R175, !PT ;  /* 0x000000af09af7209 */ /* 0x000fc60007810000 */
[----:B------:R-:W0:Y:S01]  /*19810*/  MUFU.TANH R162, R162 ;  /* 0x000000a200a27308 */ /* 0x000e220000002400 */
[----:B------:R-:W-:-:S04]  /*19820*/  FMNMX.FTZ R175, R21, R175, !PT ;  /* 0x000000af15af7209 */ /* 0x000fc80007810000 */
[----:B-1----:R-:W-:-:S03]  /*19830*/  FMNMX.FTZ R175, R152, R175, !PT ;  /* 0x000000af98af7209 */ /* 0x002fc60007810000 */
[----:B------:R-:W1:Y:S01]  /*19840*/  MUFU.TANH R167, R167 ;  /* 0x000000a700a77308 */ /* 0x000e620000002400 */
[----:B------:R-:W-:Y:S02]  /*19850*/  FMNMX.FTZ R175, R155, R175, !PT ;  /* 0x000000af9baf7209 */ /* 0x000fe40007810000 */
[----:B--2---:R-:W-:Y:S02]  /*19860*/  FMNMX.FTZ R174, R157, R174, !PT ;  /* 0x000000ae9dae7209 */ /* 0x004fe40007810000 */
[----:B------:R-:W-:Y:S02]  /*19870*/  FMNMX.FTZ R175, R156, R175, !PT ;  /* 0x000000af9caf7209 */ /* 0x000fe40007810000 */
[----:B------:R-:W-:Y:S01]  /*19880*/  FMNMX.FTZ R174, R158, R174, !PT ;  /* 0x000000ae9eae7209 */ /* 0x000fe20007810000 */
[----:B------:R-:W2:Y:S01]  /*19890*/  MUFU.TANH R172, R172 ;  /* 0x000000ac00ac7308 */ /* 0x000ea20000002400 */
[----:B------:R-:W-:Y:S02]  /*198a0*/  FMNMX.FTZ R175, R159, R175, !PT ;  /* 0x000000af9faf7209 */ /* 0x000fe40007810000 */
[----:B------:R-:W-:-:S02]  /*198b0*/  FMNMX.FTZ R174, R161, R174, !PT ;  /* 0x000000aea1ae7209 */ /* 0x000fc40007810000 */
[----:B------:R-:W-:Y:S02]  /*198c0*/  FMNMX.FTZ R175, R160, R175, !PT ;  /* 0x000000afa0af7209 */ /* 0x000fe40007810000 */
[----:B0-----:R-:W-:Y:S01]  /*198d0*/  FMNMX.FTZ R174, R162, R174, !PT ;  /* 0x000000aea2ae7209 */ /* 0x001fe20007810000 */
[----:B------:R-:W0:Y:S01]  /*198e0*/  MUFU.TANH R177, R177 ;  /* 0x000000b100b17308 */ /* 0x000e220000002400 */
[----:B------:R-:W-:Y:S02]  /*198f0*/  FMNMX.FTZ R175, R163, R175, !PT ;  /* 0x000000afa3af7209 */ /* 0x000fe40007810000 */
[----:B------:R-:W-:Y:S02]  /*19900*/  FMNMX.FTZ R174, R165, R174, !PT ;  /* 0x000000aea5ae7209 */ /* 0x000fe40007810000 */
[----:B------:R-:W-:Y:S02]  /*19910*/  FMNMX.FTZ R175, R164, R175, !PT ;  /* 0x000000afa4af7209 */ /* 0x000fe40007810000 */
[----:B------:R-:W-:Y:S01]  /*19920*/  FMNMX.FTZ R174, R166, R174, !PT ;  /* 0x000000aea6ae7209 */ /* 0x000fe20007810000 */
[----:B------:R-:W3:Y:S01]  /*19930*/  MUFU.TANH R180, R180 ;  /* 0x000000b400b47308 */ /* 0x000ee20000002400 */
[----:B-1----:R-:W-:-:S02]  /*19940*/  FMNMX.FTZ R175, R167, R175, !PT ;  /* 0x000000afa7af7209 */ /* 0x002fc40007810000 */
[----:B------:R-:W-:Y:S02]  /*19950*/  FMNMX.FTZ R174, R169, R174, !PT ;  /* 0x000000aea9ae7209 */ /* 0x000fe40007810000 */
[----:B------:R-:W-:Y:S02]  /*19960*/  FMNMX.FTZ R175, R168, R175, !PT ;  /* 0x000000afa8af7209 */ /* 0x000fe40007810000 */
[----:B------:R-:W-:Y:S01]  /*19970*/  FMNMX.FTZ R174, R170, R174, !PT ;  /* 0x000000aeaaae7209 */ /* 0x000fe20007810000 */
[----:B------:R-:W1:Y:S01]  /*19980*/  MUFU.TANH R183, R183 ;  /* 0x000000b700b77308 */ /* 0x000e620000002400 */
[----:B------:R-:W-:Y:S02]  /*19990*/  FMNMX.FTZ R175, R171, R175, !PT ;  /* 0x000000afabaf7209 */ /* 0x000fe40007810000 */
[----:B------:R-:W-:Y:S02]  /*199a0*/  FMNMX.FTZ R174, R173, R174, !PT ;  /* 0x000000aeadae7209 */ /* 0x000fe40007810000 */
[----:B--2---:R-:W-:-:S02]  /*199b0*/  FMNMX.FTZ R175, R172, R175, !PT ;  /* 0x000000afacaf7209 */ /* 0x004fc40007810000 */
[----:B------:R-:W-:Y:S01]  /*199c0*/  FMNMX.FTZ R174, R176, R174, !PT ;  /* 0x000000aeb0ae7209 */ /* 0x000fe20007810000 */
[----:B------:R-:W2:Y:S01]  /*199d0*/  MUFU.TANH R186, R186 ;  /* 0x000000ba00ba7308 */ /* 0x000ea20000002400 */
[----:B0-----:R-:W-:Y:S02]  /*199e0*/  FMNMX.FTZ R175, R177, R175, !PT ;  /* 0x000000afb1af7209 */ /* 0x001fe40007810000 */
[----:B------:R-:W-:Y:S02]  /*199f0*/  FMNMX.FTZ R174, R179, R174, !PT ;  /* 0x000000aeb3ae7209 */ /* 0x000fe40007810000 */
[----:B------:R-:W-:Y:S02]  /*19a00*/  FMNMX.FTZ R175, R178, R175, !PT ;  /* 0x000000afb2af7209 */ /* 0x000fe40007810000 */
[----:B---3--:R-:W-:Y:S01]  /*19a10*/  FMNMX.FTZ R174, R180, R174, !PT ;  /* 0x000000aeb4ae7209 */ /* 0x008fe20007810000 */
[----:B------:R-:W0:Y:S01]  /*19a20*/  MUFU.TANH R189, R189 ;  /* 0x000000bd00bd7308 */ /* 0x000e220000002400 */
[----:B------:R-:W-:-:S02]  /*19a30*/  FMNMX.FTZ R175, R181, R175, !PT ;  /* 0x000000afb5af7209 */ /* 0x000fc40007810000 */
[----:B-1----:R-:W-:Y:S02]  /*19a40*/  FMNMX.FTZ R174, R183, R174, !PT ;  /* 0x000000aeb7ae7209 */ /* 0x002fe40007810000 */
        /* <DEDUP_REMOVED lines=10> */
[----:B------:R-:W-:-:S03]  /*19af0*/  FMNMX.FTZ R175, R190, R175, !PT ;  /* 0x000000afbeaf7209 */ /* 0x000fc60007810000 */
[----:B------:R-:W0:Y:S01]  /*19b00*/  MUFU.TANH R198, R198 ;  /* 0x000000c600c67308 */ /* 0x000e220000002400 */
[----:B-1----:R-:W-:Y:S02]  /*19b10*/  FMNMX.FTZ R174, R192, R174, !PT ;  /* 0x000000aec0ae7209 */ /* 0x002fe40007810000 */
[----:B------:R-:W-:-:S04]  /*19b20*/  FMNMX.FTZ R175, R193, R175, !PT ;  /* 0x000000afc1af7209 */ /* 0x000fc80007810000 */
[----:B------:R-:W-:Y:S01]  /*19b30*/  FMNMX.FTZ R175, R194, R175, !PT ;  /* 0x000000afc2af7209 */ /* 0x000fe20007810000 */
[----:B------:R-:W1:Y:S01]  /*19b40*/  MUFU.TANH R201, R201 ;  /* 0x000000c900c97308 */ /* 0x000e620000002400 */
[----:B--2---:R-:W-:Y:S02]  /*19b50*/  FMNMX.FTZ R174, R195, R174, !PT ;  /* 0x000000aec3ae7209 */ /* 0x004fe40007810000 */
[----:B------:R-:W-:Y:S02]  /*19b60*/  FMNMX.FTZ R175, R197, R175, !PT ;  /* 0x000000afc5af7209 */ /* 0x000fe40007810000 */
[----:B------:R-:W-:-:S03]  /*19b70*/  FMNMX.FTZ R174, R196, R174, !PT ;  /* 0x000000aec4ae7209 */ /* 0x000fc60007810000 */
[----:B------:R-:W2:Y:S01]  /*19b80*/  MUFU.TANH R204, R204 ;  /* 0x000000cc00cc7308 */ /* 0x000ea20000002400 */
[----:B------:R-:W-:Y:S02]  /*19b90*/  FMNMX.FTZ R174, R199, R174, !PT ;  /* 0x000000aec7ae7209 */ /* 0x000fe40007810000 */
[----:B0-----:R-:W-:Y:S02]  /*19ba0*/  FMNMX.FTZ R175, R198, R175, !PT ;  /* 0x000000afc6af7209 */ /* 0x001fe40007810000 */
[----:B------:R-:W-:-:S03]  /*19bb0*/  FMNMX.FTZ R174, R200, R174, !PT ;  /* 0x000000aec8ae7209 */ /* 0x000fc60007810000 */
[----:B------:R-:W0:Y:S01]  /*19bc0*/  MUFU.TANH R206, R206 ;  /* 0x000000ce00ce7308 */ /* 0x000e220000002400 */
[----:B-1----:R-:W-:-:S04]  /*19bd0*/  FMNMX.FTZ R175, R201, R175, !PT ;  /* 0x000000afc9af7209 */ /* 0x002fc80007810000 */
[----:B------:R-:W-:-:S03]  /*19be0*/  FMNMX.FTZ R175, R202, R175, !PT ;  /* 0x000000afcaaf7209 */ /* 0x000fc60007810000 */
[----:B------:R-:W1:Y:S01]  /*19bf0*/  MUFU.TANH R208, R208 ;  /* 0x000000d000d07308 */ /* 0x000e620000002400 */
[----:B--2---:R-:W-:-:S04]  /*19c00*/  FMNMX.FTZ R174, R204, R174, !PT ;  /* 0x000000aeccae7209 */ /* 0x004fc80007810000 */
[----:B------:R-:W-:-:S03]  /*19c10*/  FMNMX.FTZ R174, R205, R174, !PT ;  /* 0x000000aecdae7209 */ /* 0x000fc60007810000 */
[----:B------:R-:W2:Y:S01]  /*19c20*/  MUFU.TANH R210, R210 ;  /* 0x000000d200d27308 */ /* 0x000ea20000002400 */
[----:B0-----:R-:W-:-:S04]  /*19c30*/  FMNMX.FTZ R175, R206, R175, !PT ;  /* 0x000000afceaf7209 */ /* 0x001fc80007810000 */
[----:B------:R-:W-:-:S03]  /*19c40*/  FMNMX.FTZ R175, R207, R175, !PT ;  /* 0x000000afcfaf7209 */ /* 0x000fc60007810000 */
[----:B------:R-:W0:Y:S01]  /*19c50*/  MUFU.TANH R212, R212 ;  /* 0x000000d400d47308 */ /* 0x000e220000002400 */
[----:B-1----:R-:W-:-:S04]  /*19c60*/  FMNMX.FTZ R174, R208, R174, !PT ;  /* 0x000000aed0ae7209 */ /* 0x002fc80007810000 */
[----:B------:R-:W-:Y:S02]  /*19c70*/  FMNMX.FTZ R174, R209, R174, !PT ;  /* 0x000000aed1ae7209 */ /* 0x000fe40007810000 */
[----:B--2---:R-:W-:-:S04]  /*19c80*/  FMNMX.FTZ R175, R210, R175, !PT ;  /* 0x000000afd2af7209 */ /* 0x004fc80007810000 */
[----:B------:R-:W-:Y:S02]  /*19c90*/  FMNMX.FTZ R214, R211, R175, !PT ;  /* 0x000000afd3d67209 */ /* 0x000fe40007810000 */
[----:B0-----:R-:W-:-:S03]  /*19ca0*/  FMNMX.FTZ R174, R212, R174, !PT ;  /* 0x000000aed4ae7209 */ /* 0x001fc60007810000 */
[----:B------:R-:W0:Y:S01]  /*19cb0*/  SHFL.BFLY PT, R175, R214, 0x2, 0x1f ;  /* 0x0c401f00d6af7f89 */ /* 0x000e2200000e0000 */
[----:B------:R-:W-:-:S05]  /*19cc0*/  FMNMX.FTZ R203, R213, R174, !PT ;  /* 0x000000aed5cb7209 */ /* 0x000fca0007810000 */
[----:B------:R-:W1:Y:S01]  /*19cd0*/  SHFL.BFLY PT, R174, R203, 0x2, 0x1f ;  /* 0x0c401f00cbae7f89 */ /* 0x000e6200000e0000 */
[----:B0-----:R-:W-:Y:S01]  /*19ce0*/  FMNMX.FTZ R214, R214, R175, !PT ;  /* 0x000000afd6d67209 */ /* 0x001fe20007810000 */
[----:B------:R-:W-:-:S04]  /*19cf0*/  IMAD.MOV.U32 R175, RZ, RZ, 0x40000040 ;  /* 0x40000040ffaf7424 */ /* 0x000fc800078e00ff */
[----:B------:R-:W0:Y:S01]  /*19d00*/  SHFL.BFLY PT, R215, R214, 0x1, 0x1f ;  /* 0x0c201f00d6d77f89 */ /* 0x000e2200000e0000 */
[----:B------:R-:W-:Y:S02]  /*19d10*/  R2UR UR7, R175 ;  /* 0x00000000af0772ca */ /* 0x000fe400000e0000 */
[----:B-1----:R-:W-:Y:S01]  /*19d20*/  FMNMX.FTZ R203, R203, R174, !PT ;  /* 0x000000aecbcb7209 */ /* 0x002fe20007810000 */
[----:B------:R-:W-:-:S04]  /*19d30*/  VIADD R174, R8, 0x6 ;  /* 0x0000000608ae7836 */ /* 0x000fc80000000000 */
[----:B------:R-:W1:Y:S01]  /*19d40*/  SHFL.BFLY PT, R8, R203, 0x1, 0x1f ;  /* 0x0c201f00cb087f89 */ /* 0x000e6200000e0000 */
[----:B------:R-:W-:Y:S01]  /*19d50*/  R2UR UR6, R174 ;  /* 0x00000000ae0672ca */ /* 0x000fe200000e0000 */
[----:B------:R-:W-:-:S12]  /*19d60*/  IMAD.U32 R174, RZ, RZ, UR4 ;  /* 0x00000004ffae7e24 */ /* 0x000fd8000f8e00ff */
[----:B------:R-:W-:Y:S01]  /*19d70*/  QGMMA.64x256x32.F32.E4M3.E4M3 R24, R220, gdesc[UR4], R24, gsb0 ;  /* 0x03e00004dc187df3 */ /* 0x000fe20008000818 */
[----:B0-----:R-:W-:Y:S01]  /*19d80*/  FMNMX.FTZ R175, R214, R215, !PT ;  /* 0x000000d7d6af7209 */ /* 0x001fe20007810000 */
[----:B------:R-:W-:-:S04]  /*19d90*/  @!P1 IMAD R214, R20, 0x8, R22 ;  /* 0x0000000814d69824 */ /* 0x000fc800078e0216 */
[----:B------:R-:W-:Y:S01]  /*19da0*/  FFMA.FTZ R215, R175, R174, -8 ;  /* 0xc1000000afd77423 */ /* 0x000fe200000100ae */
[----:B------:R-:W-:Y:S02]  /*19db0*/  @!P1 IADD3 R214, R214, 0x38840, RZ ;  /* 0x00038840d6d69810 */ /* 0x000fe40007ffe0ff */
[----:B-1----:R-:W-:Y:S01]  /*19dc0*/  FMNMX.FTZ R203, R203, R8, !PT ;  /* 0x00000008cbcb7209 */ /* 0x002fe20007810000 */
[----:B------:R-:W-:-:S01]  /*19dd0*/  FADD.FTZ R8, -R175, R14 ;  /* 0x0000000eaf087221 */ /* 0x000fc20000010100 */
[-CC-:B------:R-:W-:Y:S01]  /*19de0*/  FFMA.FTZ R9, R9, R174.reuse, -R215.reuse ;  /* 0x000000ae09097223 */ /* 0x180fe200000108d7 */
[----:B------:R-:W-:-:S01]  /*19df0*/  FFMA.FTZ R21, R21, R174, -R215 ;  /* 0x000000ae15157223 */ /* 0x000fc200000108d7 */
[-C--:B------:R-:W-:Y:S01]  /*19e00*/  FFMA.FTZ R152, R152, R174.reuse, -R215 ;  /* 0x000000ae98987223 */ /* 0x080fe200000108d7 */
[-C--:B------:R-:W-:Y:S01]  /*19e10*/  FMUL.FTZ R8, R8, R174.reuse ;  /* 0x000000ae08087220 */ /* 0x080fe20000410000 */
[----:B------:R-:W-:Y:S01]  /*19e20*/  FADD.FTZ R14, -R203, R13 ;  /* 0x0000000dcb0e7221 */ /* 0x000fe20000010100 */
[----:B------:R-:W-:-:S01]  /*19e30*/  FFMA.FTZ R155, R155, R174, -R215 ;  /* 0x000000ae9b9b7223 */ /* 0x000fc200000108d7 */
[-CC-:B------:R-:W-:Y:S01]  /*19e40*/  FFMA.FTZ R156, R156, R174.reuse, -R215.reuse ;  /* 0x000000ae9c9c7223 */ /* 0x180fe200000108d7 */
[----:B------:R0:W-:Y:S01]  /*19e50*/  MUFU.EX2 R13, R8 ;  /* 0x00000008000d7308 */ /* 0x0001e20000000800 */
        /* <DEDUP_REMOVED lines=8> */
[-C--:B0-----:R-:W-:Y:S01]  /*19ee0*/  FMUL.FTZ R8, R14, R174.reuse ;  /* 0x000000ae0e087220 */ /* 0x081fe20000410000 */
        /* <DEDUP_REMOVED lines=18> */
[-C--:B------:R-:W-:Y:S01]  /*1a010*/  FFMA.FTZ R211, R211, R174.reuse, -R215 ;  /* 0x000000aed3d37223 */ /* 0x080fe200000108d7 */
[----:B------:R-:W-:-:S01]  /*1a020*/  FFMA.FTZ R215, R203, R174, -8 ;  /* 0xc1000000cbd77423 */ /* 0x000fc200000100ae */
[----:B------:R-:W-:Y:S01]  /*1a030*/  MUFU.EX2 R8, R8 ;  /* 0x0000000800087308 */ /* 0x000fe20000000800 */
[----:B------:R-:W-:-:S02]  /*1a040*/  IADD3 R216, -R231, 0xb, RZ ;  /* 0x0000000be7d87810 */ /* 0x000fc40007ffe1ff */
[-CC-:B------:R-:W-:Y:S01]  /*1a050*/  FFMA.FTZ R10, R10, R174.reuse, -R215.reuse ;  /* 0x000000ae0a0a7223 */ /* 0x180fe200000108d7 */
[----:B------:R-:W-:-:S01]  /*1a060*/  FFMA.FTZ R11, R11, R174, -R215 ;  /* 0x000000ae0b0b7223 */ /* 0x000fc200000108d7 */
[-CC-:B------:R-:W-:Y:S01]  /*1a070*/  FFMA.FTZ R153, R153, R174.reuse, -R215.reuse ;  /* 0x000000ae99997223 */ /* 0x180fe200000108d7 */
[----:B------:R-:W-:-:S01]  /*1a080*/  FFMA.FTZ R154, R154, R174, -R215 ;  /* 0x000000ae9a9a7223 */ /* 0x000fc200000108d7 */
[-CC-:B------:R-:W-:Y:S01]  /*1a090*/  FFMA.FTZ R157, R157, R174.reuse, -R215.reuse ;  /* 0x000000ae9d9d7223 */ /* 0x180fe200000108d7 */
        /* <DEDUP_REMOVED lines=8> */
[----:B------:R-:W1:Y:S01]  /*1a120*/  MUFU.EX2 R10, R10 ;  /* 0x0000000a000a7308 */ /* 0x000e620000000800 */
[----:B------:R-:W-:-:S01]  /*1a130*/  FFMA.FTZ R173, R173, R174, -R215 ;  /* 0x000000aeadad7223 */ /* 0x000fc200000108d7 */
[-CC-:B------:R-:W-:Y:S01]  /*1a140*/  FFMA.FTZ R176, R176, R174.reuse, -R215.reuse ;  /* 0x000000aeb0b07223 */ /* 0x180fe200000108d7 */
[----:B------:R-:W-:-:S01]  /*1a150*/  FFMA.FTZ R179, R179, R174, -R215 ;  /* 0x000000aeb3b37223 */ /* 0x000fc200000108d7 */
[-CC-:B------:R-:W-:Y:S01]  /*1a160*/  FFMA.FTZ R180, R180, R174.reuse, -R215.reuse ;  /* 0x000000aeb4b47223 */ /* 0x180fe200000108d7 */
[----:B------:R-:W-:-:S01]  /*1a170*/  FFMA.FTZ R183, R183, R174, -R215 ;  /* 0x000000aeb7b77223 */ /* 0x000fc200000108d7 */
[-CC-:B------:R-:W-:Y:S01]  /*1a180*/  FFMA.FTZ R184, R184, R174.reuse, -R215.reuse ;  /* 0x000000aeb8b87223 */ /* 0x180fe200000108d7 */
[----:B------:R-:W-:-:S01]  /*1a190*/  FFMA.FTZ R187, R187, R174, -R215 ;  /* 0x000000aebbbb7223 */ /* 0x000fc200000108d7 */
[----:B------:R-:W2:Y:S01]  /*1a1a0*/  MUFU.EX2 R9, R9 ;  /* 0x0000000900097308 */ /* 0x000ea20000000800 */
[----:B0-----:R-:W-:-:S01]  /*1a1b0*/  FFMA.FTZ R0, R13, R0, R14 ;  /* 0x000000000d007223 */ /* 0x001fc2000001000e */
[-CC-:B------:R-:W-:Y:S01]  /*1a1c0*/  FFMA.FTZ R188, R188, R174.reuse, -R215.reuse ;  /* 0x000000aebcbc7223 */ /* 0x180fe200000108d7 */
[----:B------:R-:W-:-:S01]  /*1a1d0*/  FFMA.FTZ R191, R191, R174, -R215 ;  /* 0x000000aebfbf7223 */ /* 0x000fc200000108d7 */
[-CC-:B------:R-:W-:Y:S01]  /*1a1e0*/  FFMA.FTZ R192, R192, R174.reuse, -R215.reuse ;  /* 0x000000aec0c07223 */ /* 0x180fe200000108d7 */
[----:B------:R-:W-:-:S01]  /*1a1f0*/  FFMA.FTZ R195, R195, R174, -R215 ;  /* 0x000000aec3c37223 */ /* 0x000fc200000108d7 */
[-CC-:B------:R-:W-:Y:S01]  /*1a200*/  FFMA.FTZ R196, R196, R174.reuse, -R215.reuse ;  /* 0x000000aec4c47223 */ /* 0x180fe200000108d7 */
[----:B------:R-:W-:-:S01]  /*1a210*/  FFMA.FTZ R199, R199, R174, -R215 ;  /* 0x000000aec7c77223 */ /* 0x000fc200000108d7 */
[----:B------:R-:W0:Y:S01]  /*1a220*/  MUFU.EX2 R11, R11 ;  /* 0x0000000b000b7308 */ /* 0x000e220000000800 */
[----:B-1----:R-:W-:-:S01]  /*1a230*/  FFMA.FTZ R3, R8, R3, R10 ;  /* 0x0000000308037223 */ /* 0x002fc2000001000a */
[-CC-:B------:R-:W-:Y:S01]  /*1a240*/  FFMA.FTZ R200, R200, R174.reuse, -R215.reuse ;  /* 0x000000aec8c87223 */ /* 0x180fe200000108d7 */
[----:B------:R-:W-:-:S01]  /*1a250*/  FFMA.FTZ R204, R204, R174, -R215 ;  /* 0x000000aecccc7223 */ /* 0x000fc200000108d7 */
[-CC-:B------:R-:W-:Y:S01]  /*1a260*/  FFMA.FTZ R205, R205, R174.reuse, -R215.reuse ;  /* 0x000000aecdcd7223 */ /* 0x180fe200000108d7 */
[----:B------:R-:W-:-:S01]  /*1a270*/  FFMA.FTZ R208, R208, R174, -R215 ;  /* 0x000000aed0d07223 */ /* 0x000fc200000108d7 */
[-CC-:B------:R-:W-:Y:S01]  /*1a280*/  FFMA.FTZ R209, R209, R174.reuse, -R215.reuse ;  /* 0x000000aed1d17223 */ /* 0x180fe200000108d7 */
[----:B------:R-:W-:-:S01]  /*1a290*/  FFMA.FTZ R212, R212, R174, -R215 ;  /* 0x000000aed4d47223 */ /* 0x000fc200000108d7 */
[----:B------:R-:W1:Y:S01]  /*1a2a0*/  MUFU.EX2 R21, R21 ;  /* 0x0000001500157308 */ /* 0x000e620000000800 */
[----:B--2---:R-:W-:-:S01]  /*1a2b0*/  FADD.FTZ R0, R9, R0 ;  /* 0x0000000009007221 */ /* 0x004fc20000010000 */
[----:B------:R-:W-:Y:S01]  /*1a2c0*/  FFMA.FTZ R213, R213, R174, -R215 ;  /* 0x000000aed5d57223 */ /* 0x000fe200000108d7 */
[----:B------:R-:W-:-:S05]  /*1a2d0*/  @!P1 PRMT R214, RZ, 0x654, R214 ;  /* 0x00000654ffd69816 */ /* 0x000fca00000000d6 */
        /* <DEDUP_REMOVED lines=43> */
[----:B0-----:R-:W-:-:S01]  /*1a590*/  FADD.FTZ R0, R171, R0 ;  /* 0x00000000ab007221 */ /* 0x001fc20000010000 */
[----:B------:R-:W-:Y:S02]  /*1a5a0*/  WARPGROUP.DEPBAR.LE gsb0, 0x0 ;  /* 0x00008000000079c5 */ /* 0x000fe40000010000 */
[----:B------:R0:W-:Y:S06]  /*1a5b0*/  BAR.ARV R216, 0x100 ;  /* 0x000400d80000751d */ /* 0x0001ec0000002000 */
[----:B------:R-:W3:Y:S01]  /*1a5c0*/  MUFU.EX2 R176, R176 ;  /* 0x000000b000b07308 */ /* 0x000ee20000000800 */
[----:B-1----:R-:W-:-:S01]  /*1a5d0*/  FADD.FTZ R3, R173, R3 ;  /* 0x00000003ad037221 */ /* 0x002fc20000010000 */
[----:B------:R0:W-:Y:S01]  /*1a5e0*/  @!P1 SYNCS.ARRIVE.TRANS64.RED.A1T0 RZ, [R214+URZ], RZ ;  /* 0x000000ffd6ff99a7 */ /* 0x0001e2000810043f */
[----:B--2---:R-:W-:-:S05]  /*1a5f0*/  FADD.FTZ R0, R172, R0 ;  /* 0x00000000ac007221 */ /* 0x004fca0000010000 */
[----:B------:R-:W1:Y:S08]  /*1a600*/  MUFU.EX2 R177, R177 ;  /* 0x000000b100b17308 */ /* 0x000e700000000800 */
[----:B------:R-:W2:Y:S01]  /*1a610*/  MUFU.EX2 R179, R179 ;  /* 0x000000b300b37308 */ /* 0x000ea20000000800 */
[----:B---3--:R-:W-:-:S07]  /*1a620*/  FADD.FTZ R3, R176, R3 ;  /* 0x00000003b0037221 */ /* 0x008fce0000010000 */
[----:B------:R-:W3:Y:S01]  /*1a630*/  MUFU.EX2 R178, R178 ;  /* 0x000000b200b27308 */ /* 0x000ee20000000800 */
[----:B-1----:R-:W-:-:S07]  /*1a640*/  FADD.FTZ R0, R177, R0 ;  /* 0x00000000b1007221 */ /* 0x002fce0000010000 */
[----:B------:R-:W1:Y:S01]  /*1a650*/  MUFU.EX2 R180, R180 ;  /* 0x000000b400b47308 */ /* 0x000e620000000800 */
[----:B--2---:R-:W-:-:S07]  /*1a660*/  FADD.FTZ R3, R179, R3 ;  /* 0x00000003b3037221 */ /* 0x004fce0000010000 */
        /* <DEDUP_REMOVED lines=63> */
[----:B-1----:R-:W-:-:S01]  /*1aa60*/  FADD.FTZ R3, R212, R3 ;  /* 0x00000003d4037221 */ /* 0x002fc20000010000 */
[----:B--2---:R-:W-:-:S03]  /*1aa70*/  FADD.FTZ R0, R211, R0 ;  /* 0x00000000d3007221 */ /* 0x004fc60000010000 */
[----:B---3--:R-:W-:Y:S01]  /*1aa80*/  FADD.FTZ R3, R213, R3 ;  /* 0x00000003d5037221 */ /* 0x008fe20000010000 */
[----:B0-----:R-:W-:Y:S06]  /*1aa90*/  @!P0 BRA `(.L_x_496) ;  /* 0x0000000000048947 */ /* 0x001fec0003800000 */
[----:B------:R-:W-:Y:S01]  /*1aaa0*/  BPT.TRAP 0x1 ;  /* 0x000000040000795c */ /* 0x000fe20000300000 */
.L_x_496:
[----:B------:R-:W2:Y:S01]  /*1aab0*/  LDL R215, [R1+0x14] ;  /* 0x0000140001d77983 */ /* 0x000ea20000100800 */
[----:B------:R-:W-:Y:S01]  /*1aac0*/  IMAD R15, R15, 0x8, R22 ;  /* 0x000000080f0f7824 */ /* 0x000fe200078e0216 */
[----:B------:R-:W-:Y:S01]  /*1aad0*/  F2FP.SATFINITE.E4M3.F32.PACK_AB_MERGE_C R21, R152, R21, RZ ;  /* 0x000000159815723e */ /* 0x000fe200048070ff */
[----:B------:R-:W-:Y:S01]  /*1aae0*/  IMAD.U32 R214, RZ, RZ, UR36 ;  /* 0x00000024ffd67e24 */ /* 0x000fe2000f8e00ff */
[----:B------:R-:W-:Y:S01]  /*1aaf0*/  F2FP.SATFINITE.E4M3.F32.PACK_AB_MERGE_C R159, R160, R159, RZ ;  /* 0x0000009fa09f723e */ /* 0x000fe200048070ff */
[----:B------:R-:W-:Y:S01]  /*1ab00*/  VIADD R15, R15, 0x38860 ;  /* 0x000388600f0f7836 */ /* 0x000fe20000000000 */
[----:B------:R-:W-:Y:S01]  /*1ab10*/  F2FP.SATFINITE.E4M3.F32.PACK_AB_MERGE_C R161, R162, R161, RZ ;  /* 0x000000a1a2a1723e */ /* 0x000fe200048070ff */
[----:B------:R-:W-:Y:S01]  /*1ab20*/  FMUL.FTZ R24, R24, R13 ;  /* 0x0000000d18187220 */ /* 0x000fe20000410000 */
        /* <DEDUP_REMOVED lines=29> */
[----:B------:R-:W-:Y:S01]  /*1ad00*/  FMUL.FTZ R53, R53, R13 ;  /* 0x0000000d35357220 */ /* 0x000fe20000410000 */
[----:B------:R-:W-:Y:S01]  /*1ad10*/  F2FP.SATFINITE.E4M3.F32.PACK_AB_MERGE_C R159, R156, R155, R159 ;  /* 0x0000009b9c9f723e */ /* 0x000fe2000480709f */
[----:B------:R0:W-:Y:S01]  /*1ad20*/  SYNCS.ARRIVE.TRANS64.RED.A1T0 RZ, [R15+URZ], RZ ;  /* 0x000000ff0fff79a7 */ /* 0x0001e2000810043f */
[----:B------:R-:W-:Y:S01]  /*1ad30*/  F2FP.SATFINITE.E4M3.F32.PACK_AB_MERGE_C R161, R158, R157, R161 ;  /* 0x0000009d9ea1723e */ /* 0x000fe200048070a1 */
[----:B------:R-:W-:Y:S01]  /*1ad40*/  FMUL.FTZ R56, R56, R13 ;  /* 0x0000000d38387220 */ /* 0x000fe20000410000 */
        /* <DEDUP_REMOVED lines=15> */
[-C--:B------:R-:W-:Y:S01]  /*1ae40*/  FMUL.FTZ R72, R72, R13.reuse ;  /* 0x0000000d48487220 */ /* 0x080fe20000410000 */
[----:B------:R-:W-:Y:S01]  /*1ae50*/  F2FP.SATFINITE.E4M3.F32.PACK_AB_MERGE_C R210, R207, R206, R210 ;  /* 0x000000cecfd2723e */ /* 0x000fe200048070d2 */
[-C--:B------:R-:W-:Y:S01]  /*1ae60*/  FMUL.FTZ R73, R73, R13.reuse ;  /* 0x0000000d49497220 */ /* 0x080fe20000410000 */
[----:B------:R-:W-:Y:S01]  /*1ae70*/  F2FP.SATFINITE.E4M3.F32.PACK_AB_MERGE_C R212, R209, R208, R212 ;  /* 0x000000d0d1d4723e */ /* 0x000fe200048070d4 */
[-C--:B------:R-:W-:Y:S01]  /*1ae80*/  FMUL.FTZ R76, R76, R13.reuse ;  /* 0x0000000d4c4c7220 */ /* 0x080fe20000410000 */
[----:B------:R-:W-:Y:S01]  /*1ae90*/  F2FP.SATFINITE.E4M3.F32.PACK_AB_MERGE_C R153, R11, R10, R153 ;  /* 0x0000000a0b99723e */ /* 0x000fe20004807099 */
[----:B------:R-:W-:Y:S01]  /*1aea0*/  FMUL.FTZ R77, R77, R13 ;  /* 0x0000000d4d4d7220 */ /* 0x000fe20000410000 */
[----:B------:R-:W-:Y:S01]  /*1aeb0*/  F2FP.SATFINITE.E4M3.F32.PACK_AB_MERGE_C R177, R172, R171, R177 ;  /* 0x000000abacb1723e */ /* 0x000fe200048070b1 */
[----:B------:R-:W-:Y:S01]  /*1aec0*/  FMUL.FTZ R80, R80, R13 ;  /* 0x0000000d50507220 */ /* 0x000fe20000410000 */
        /* <DEDUP_REMOVED lines=100> */
[----:B------:R-:W-:Y:S01]  /*1b510*/  MOV R13, R203 ;  /* 0x000000cb000d7202 */ /* 0x000fe20000000f00 */
[----:B------:R-:W-:Y:S01]  /*1b520*/  IMAD.MOV.U32 R14, RZ, RZ, R175 ;  /* 0x000000ffff0e7224 */ /* 0x000fe200078e00af */
[----:B------:R-:W-:Y:S01]  /*1b530*/  MOV R229, R153 ;  /* 0x0000009900e57202 */ /* 0x000fe20000000f00 */
[----:B------:R-:W-:Y:S01]  /*1b540*/  IMAD.MOV.U32 R8, RZ, RZ, R235 ;  /* 0x000000ffff087224 */ /* 0x000fe200078e00eb */
[----:B------:R-:W-:Y:S01]  /*1b550*/  MOV R226, R177 ;  /* 0x000000b100e27202 */ /* 0x000fe20000000f00 */
[----:B0-----:R-:W-:Y:S01]  /*1b560*/  IMAD.MOV.U32 R15, RZ, RZ, R20 ;  /* 0x000000ffff0f7224 */ /* 0x001fe200078e0014 */
[----:B------:R-:W-:Y:S01]  /*1b570*/  MOV R219, R195 ;  /* 0x000000c300db7202 */ /* 0x000fe20000000f00 */
        /* <DEDUP_REMOVED lines=10> */
[----:B------:R-:W-:Y:S02]  /*1b620*/  IMAD.MOV.U32 R221, RZ, RZ, R204 ;  /* 0x000000ffffdd7224 */ /* 0x000fe400078e00cc */
[----:B------:R-:W-:Y:S02]  /*1b630*/  IMAD.MOV.U32 R222, RZ, RZ, R210 ;  /* 0x000000ffffde7224 */ /* 0x000fe400078e00d2 */
[----:B------:R-:W-:Y:S01]  /*1b640*/  IMAD.MOV.U32 R223, RZ, RZ, R212 ;  /* 0x000000ffffdf7224 */ /* 0x000fe200078e00d4 */
[C---:B--2---:R-:W-:Y:S01]  /*1b650*/  ISETP.GT.AND P1, PT, R12.reuse, R215, PT ;  /* 0x000000d70c00720c */ /* 0x044fe20003f24270 */
[----:B------:R-:W-:-:S12]  /*1b660*/  VIADD R12, R12, 0xffffffff ;  /* 0xffffffff0c0c7836 */ /* 0x000fd80000000000 */
[----:B------:R-:W-:Y:S05]  /*1b670*/  @P1 BRA `(.L_x_497) ;  /* 0xffffffd000201947 */ /* 0x000fea000383ffff */
[----:B------:R-:W-:-:S07]  /*1b680*/  MOV R152, R20 ;  /* 0x0000001400987202 */ /* 0x000fce0000000f00 */
.L_x_486:
[----:B------:R-:W-:Y:S05]  /*1b690*/  WARPSYNC.ALL ;  /* 0x0000000000007948 */ /* 0x000fea0003800000 */
[----:B------:R-:W-:Y:S06]  /*1b6a0*/  BAR.ARV 0x8, 0x180 ;  /* 0x0206000000007b1d */ /* 0x000fec0000002000 */
[----:B------:R-:W-:Y:S05]  /*1b6b0*/  @!P0 BRA `(.L_x_498) ;  /* 0x0000000000048947 */ /* 0x000fea0003800000 */
[----:B------:R-:W-:Y:S01]  /*1b6c0*/  BPT.TRAP 0x1 ;  /* 0x000000040000795c */ /* 0x000fe20000300000 */
.L_x_498:
[----:B------:R-:W-:Y:S01]  /*1b6d0*/  IMAD R2, R152, 0x8, R22 ;  /* 0x0000000898027824 */ /* 0x000fe200078e0216 */
[----:B------:R-:W-:-:S04]  /*1b6e0*/  SHF.L.U32 R4, R235, 0x1f, RZ ;  /* 0x0000001feb047819 */ /* 0x000fc800000006ff */
[----:B------:R0:W1:Y:S01]  /*1b6f0*/  SYNCS.PHASECHK.TRANS64.TRYWAIT P1, [R2+URZ+0x38850], R4 ;  /* 0x03885004020075a7 */ /* 0x000062000802017f */
[----:B------:R-:W-:Y:S05]  /*1b700*/  @!P0 BRA `(.L_x_499) ;  /* 0x0000000000048947 */ /* 0x000fea0003800000 */
[----:B------:R-:W-:Y:S01]  /*1b710*/  BPT.TRAP 0x1 ;  /* 0x000000040000795c */ /* 0x000fe20000300000 */
.L_x_499:
[----:B-1----:R-:W-:Y:S05]  /*1b720*/  @P1 BRA `(.L_x_500) ;  /* 0x0000000000081947 */ /* 0x002fea0003800000 */
[----:B------:R-:W1:Y:S02]  /*1b730*/  SYNCS.PHASECHK.TRANS64.TRYWAIT P1, [R2+URZ+0x38850], R4 ;  /* 0x03885004020075a7 */ /* 0x000e64000802017f */
[----:B-1----:R-:W-:Y:S05]  /*1b740*/  @!P1 BRA `(.L_x_501) ;  /* 0x0000010c00289947 */ /* 0x002fea0003800000 */
.L_x_500:
[----:B------:R-:W-:Y:S01]  /*1b750*/  VIADD R22, R22, 0x400 ;  /* 0x0000040016167836 */ /* 0x000fe20000000000 */
[----:B------:R-:W2:Y:S04]  /*1b760*/  LDL R12, [R1+0x7c] ;  /* 0x00007c00010c7983 */ /* 0x000ea80000100800 */
[----:B------:R-:W-:Y:S01]  /*1b770*/  SHF.R.U32.HI R22, RZ, 0x4, R22 ;  /* 0x00000004ff167819 */ /* 0x000fe20000011616 */
[----:B------:R-:W3:Y:S03]  /*1b780*/  LDL R11, [R1+0x6c] ;  /* 0x00006c00010b7983 */ /* 0x000ee60000100800 */
[----:B------:R-:W-:Y:S01]  /*1b790*/  LOP3.LUT R22, R22, 0x3fff, RZ, 0xc0, !PT ;  /* 0x00003fff16167812 */ /* 0x000fe200078ec0ff */
[----:B------:R-:W4:Y:S01]  /*1b7a0*/  LDL R10, [R1+0x50] ;  /* 0x00005000010a7983 */ /* 0x000f220000100800 */
[----:B------:R-:W-:Y:S01]  /*1b7b0*/  IMAD.MOV.U32 R5, RZ, RZ, 0x40000040 ;  /* 0x40000040ff057424 */ /* 0x000fe200078e00ff */
[----:B------:R-:W-:Y:S05]  /*1b7c0*/  WARPSYNC.ALL ;  /* 0x0000000000007948 */ /* 0x000fea0003800000 */
[----:B------:R-:W-:Y:S01]  /*1b7d0*/  LOP3.LUT R22, R22, 0x10000, RZ, 0xfc, !PT ;  /* 0x0001000016167812 */ /* 0x000fe200078efcff */
[----:B------:R-:W-:Y:S01]  /*1b7e0*/  WARPGROUP.ARRIVE ;  /* 0x00000000000079c5 */ /* 0x000fe20000000000 */
[----:B------:R-:W-:Y:S01]  /*1b7f0*/  R2UR UR7, R5 ;  /* 0x00000000050772ca */ /* 0x000fe200000e0000 */
[----:B------:R-:W-:Y:S01]  /*1b800*/  IMAD.MOV.U32 R7, RZ, RZ, 0x40000040 ;  /* 0x40000040ff077424 */ /* 0x000fe200078e00ff */
[----:B------:R-:W-:Y:S01]  /*1b810*/  ULDC.64 UR4, c[0x0][0x9a0] ;  /* 0x0002680000047ab9 */ /* 0x000fe20000000a00 */
[----:B01----:R-:W-:Y:S01]  /*1b820*/  IMAD R4, R152, 0x800, R22 ;  /* 0x0000080098047824 */ /* 0x003fe200078e0216 */
[----:B------:R-:W-:-:S04]  /*1b830*/  ISETP.NE.U32.AND P1, PT, RZ, UR4, PT ;  /* 0x00000004ff007c0c */ /* 0x000fc8000bf25070 */
[C---:B------:R-:W-:Y:S02]  /*1b840*/  R2UR UR6, R4.reuse ;  /* 0x00000000040672ca */ /* 0x040fe400000e0000 */
[----:B------:R-:W-:Y:S02]  /*1b850*/  IADD3 R6, R4, 0x2, RZ ;  /* 0x0000000204067810 */ /* 0x000fe40007ffe0ff */
[----:B------:R-:W-:-:S09]  /*1b860*/  ISETP.NE.AND.EX P1, PT, RZ, UR5, PT, P1 ;  /* 0x00000005ff007c0c */ /* 0x000fd2000bf25310 */
[----:B------:R-:W-:Y:S01]  /*1b870*/  QGMMA.64x256x32.F32.E4M3.E4M3 R24, R228, gdesc[UR4], R24, gsb0 ;  /* 0x03e00004e4187df3 */ /* 0x000fe20008000818 */
[----:B------:R-:W-:Y:S01]  /*1b880*/  R2UR UR6, R6 ;  /* 0x00000000060672ca */ /* 0x000fe200000e0000 */
[----:B------:R-:W-:Y:S01]  /*1b890*/  VIADD R6, R4, 0x4 ;  /* 0x0000000404067836 */ /* 0x000fe20000000000 */
[----:B------:R-:W-:Y:S01]  /*1b8a0*/  R2UR UR7, R7 ;  /* 0x00000000070772ca */ /* 0x000fe200000e0000 */
[----:B------:R-:W-:Y:S01]  /*1b8b0*/  IMAD.MOV.U32 R7, RZ, RZ, 0x40000040 ;  /* 0x40000040ff077424 */ /* 0x000fe200078e00ff */
[----:B------:R-:W4:Y:S01]  /*1b8c0*/  @P1 LDC.64 R8, c[0x0][0x9d0] ;  /* 0x00027400ff081b82 */ /* 0x000f220000000a00 */
[----:B------:R-:W-:Y:S02]  /*1b8d0*/  WARPGROUP.DEPBAR.LE gsb0, 0x0 ;  /* 0x00008000000079c5 */ /* 0x000fe40000010000 */
[----:B------:R-:W-:-:S15]  /*1b8e0*/  WARPGROUP.ARRIVE ;  /* 0x00000000000079c5 */ /* 0x000fde0000000000 */
[----:B------:R-:W-:-:S05]  /*1b8f0*/  NOP ;  /* 0x0000000000007918 */ /* 0x000fca0000000000 */
[----:B------:R-:W-:Y:S01]  /*1b900*/  QGMMA.64x256x32.F32.E4M3.E4M3 R24, R224, gdesc[UR4], R24, gsb0 ;  /* 0x03e00004e0187df3 */ /* 0x000fe20008000818 */
[----:B------:R-:W-:Y:S02]  /*1b910*/  R2UR UR6, R6 ;  /* 0x00000000060672ca */ /* 0x000fe400000e0000 */
[----:B------:R-:W-:Y:S02]  /*1b920*/  R2UR UR7, R7 ;  /* 0x00000000070772ca */ /* 0x000fe400000e0000 */
[----:B------:R-:W2:Y:S02]  /*1b930*/  @P1 LDC.64 R6, c[0x0][0x9c8] ;  /* 0x00027200ff061b82 */ /* 0x000ea40000000a00 */
[----:B--2---:R-:W-:-:S04]  /*1b940*/  @P1 IMAD R5, R12, R6, RZ ;  /* 0x000000060c051224 */ /* 0x004fc800078e02ff */
[C---:B---3--:R-:W-:Y:S02]  /*1b950*/  @P1 IMAD R5, R11.reuse, R7, R5 ;  /* 0x000000070b051224 */ /* 0x048fe400078e0205 */
[----:B------:R-:W-:-:S04]  /*1b960*/  @P1 IMAD.WIDE.U32 R6, R11, R6, RZ ;  /* 0x000000060b061225 */ /* 0x000fc800078e00ff */
[----:B------:R-:W-:Y:S02]  /*1b970*/  @P1 IMAD.IADD R7, R7, 0x1, R5 ;  /* 0x0000000107071824 */ /* 0x000fe400078e0205 */
[----:B----4-:R-:W-:-:S04]  /*1b980*/  @P1 IMAD.WIDE.U32 R6, R10, R8, R6 ;  /* 0x000000080a061225 */ /* 0x010fc800078e0006 */
[----:B------:R-:W-:Y:S01]  /*1b990*/  @P1 IMAD R9, R10, R9, R7 ;  /* 0x000000090a091224 */ /* 0x000fe200078e0207 */
[----:B------:R-:W-:-:S04]  /*1b9a0*/  @P1 LEA R8, P2, R6, UR4, 0x2 ;  /* 0x0000000406081c11 */ /* 0x000fc8000f8410ff */
[----:B------:R-:W-:Y:S02]  /*1b9b0*/  @P1 LEA.HI.X R9, R6, UR5, R9, 0x2, P2 ;  /* 0x0000000506091c11 */ /* 0x000fe400090f1409 */
[----:B------:R-:W-:-:S06]  /*1b9c0*/  MOV R6, 0x3f800000 ;  /* 0x3f80000000067802 */ /* 0x000fcc0000000f00 */
[----:B------:R-:W2:Y:S01]  /*1b9d0*/  @P1 LDG.E R6, desc[UR42][R8.64] ;  /* 0x0000002a08061981 */ /* 0x000ea2000c1e1900 */
[----:B------:R-:W-:Y:S02]  /*1b9e0*/  VIADD R4, R4, 0x6 ;  /* 0x0000000604047836 */ /* 0x000fe40000000000 */
[----:B------:R-:W-:Y:S01]  /*1b9f0*/  IMAD.MOV.U32 R5, RZ, RZ, 0x40000040 ;  /* 0x40000040ff057424 */ /* 0x000fe200078e00ff */
[----:B------:R-:W-:Y:S02]  /*1ba00*/  WARPGROUP.DEPBAR.LE gsb0, 0x0 ;  /* 0x00008000000079c5 */ /* 0x000fe40000010000 */
[----:B------:R-:W-:-:S06]  /*1ba10*/  WARPGROUP.ARRIVE ;  /* 0x00000000000079c5 */ /* 0x000fcc0000000000 */
[----:B------:R-:W-:Y:S01]  /*1ba20*/  QGMMA.64x256x32.F32.E4M3.E4M3 R24, R216, gdesc[UR4], R24, gsb0 ;  /* 0x03e00004d8187df3 */ /* 0x000fe20008000818 */
[----:B------:R-:W-:Y:S02]  /*1ba30*/  R2UR UR6, R4 ;  /* 0x00000000040672ca */ /* 0x000fe400000e0000 */
[----:B------:R-:W-:Y:S01]  /*1ba40*/  R2UR UR7, R5 ;  /* 0x00000000050772ca */ /* 0x000fe200000e0000 */
[----:B------:R-:W0:Y:S04]  /*1ba50*/  SHFL.BFLY PT, R4, R0, 0x2, 0x1f ;  /* 0x0c401f0000047f89 */ /* 0x000e2800000e0000 */
[----:B------:R-:W1:Y:S01]  /*1ba60*/  SHFL.BFLY PT, R7, R3, 0x2, 0x1f ;  /* 0x0c401f0003077f89 */ /* 0x000e6200000e0000 */
[----:B0-----:R-:W-:-:S05]  /*1ba70*/  FADD.FTZ R4, R4, R0 ;  /* 0x0000000004047221 */ /* 0x001fca0000010000 */
[----:B------:R-:W0:Y:S01]  /*1ba80*/  SHFL.BFLY PT, R5, R4, 0x1, 0x1f ;  /* 0x0c201f0004057f89 */ /* 0x000e2200000e0000 */
[----:B-1----:R-:W-:-:S05]  /*1ba90*/  FADD.FTZ R3, R7, R3 ;  /* 0x0000000307037221 */ /* 0x002fca0000010000 */
[----:B------:R-:W1:Y:S01]  /*1baa0*/  SHFL.BFLY PT, R0, R3, 0x1, 0x1f ;  /* 0x0c201f0003007f89 */ /* 0x000e6200000e0000 */
[----:B0-----:R-:W-:-:S05]  /*1bab0*/  FADD.FTZ R5, R4, R5 ;  /* 0x0000000504057221 */ /* 0x001fca0000010000 */
[C---:B------:R-:W-:Y:S01]  /*1bac0*/  FSETP.NE.FTZ.AND P1, PT, R5.reuse, RZ, PT ;  /* 0x000000ff0500720b */ /* 0x040fe20003f35000 */
[----:B------:R-:W-:Y:S02]  /*1bad0*/  IMAD.MOV.U32 R4, RZ, RZ, RZ ;  /* 0x000000ffff047224 */ /* 0x000fe400078e00ff */
[----:B------:R-:W-:-:S10]  /*1bae0*/  FMUL.FTZ R7, R5, 0.00390625 ;  /* 0x3b80000005077820 */ /* 0x000fd40000410000 */
[----:B------:R1:W-:Y:S01]  /*1baf0*/  @P1 MUFU.RCP R4, R5 ;  /* 0x0000000500041308 */ /* 0x0003e20000001000 */
[----:B------:R-:W-:Y:S01]  /*1bb00*/  FSETP.NE.FTZ.AND P1, PT, R7, RZ, PT ;  /* 0x000000ff0700720b */ /* 0x000fe20003f35000 */
[----:B-1----:R-:W-:-:S04]  /*1bb10*/  FADD.FTZ R5, R3, R0 ;  /* 0x0000000003057221 */ /* 0x002fc80000010000 */
[C---:B------:R-:W-:Y:S01]  /*1bb20*/  FMUL.FTZ R0, R5.reuse, 0.00390625 ;  /* 0x3b80000005007820 */ /* 0x040fe20000410000 */
[----:B------:R-:W-:-:S04]  /*1bb30*/  FSETP.NE.FTZ.AND P2, PT, R5, RZ, PT ;  /* 0x000000ff0500720b */ /* 0x000fc80003f55000 */
[----:B------:R-:W-:-:S03]  /*1bb40*/  FSETP.NE.FTZ.AND P3, PT, R0, RZ, PT ;  /* 0x000000ff0000720b */ /* 0x000fc60003f75000 */
[----:B------:R-:W0:Y:S01]  /*1bb50*/  @P1 MUFU.LG2 R7, R7 ;  /* 0x0000000700071308 */ /* 0x000e220000000c00 */
[----:B------:R-:W-:-:S07]  /*1bb60*/  IMAD.MOV.U32 R3, RZ, RZ, RZ ;  /* 0x000000ffff037224 */ /* 0x000fce00078e00ff */
[----:B------:R0:W-:Y:S08]  /*1bb70*/  @P2 MUFU.RCP R3, R5 ;  /* 0x0000000500032308 */ /* 0x0001f00000001000 */
[----:B------:R-:W1:Y:S01]  /*1bb80*/  @P3 MUFU.LG2 R0, R0 ;  /* 0x0000000000003308 */ /* 0x000e620000000c00 */
[----:B------:R-:W-:Y:S02]  /*1bb90*/  WARPGROUP.DEPBAR.LE gsb0, 0x0 ;  /* 0x00008000000079c5 */ /* 0x000fe40000010000 */
[----:B------:R-:W-:-:S06]  /*1bba0*/  WARPGROUP.ARRIVE ;  /* 0x00000000000079c5 */ /* 0x000fcc0000000000 */
[----:B------:R-:W-:Y:S01]  /*1bbb0*/  QGMMA.64x256x32.F32.E4M3.E4M3 R24, R220, gdesc[UR4], R24, gsb0 ;  /* 0x03e00004dc187df3 */ /* 0x000fe20008000818 */
[----:B0-----:R-:W-:Y:S01]  /*1bbc0*/  @P1 FMUL.FTZ R5, R7, 0.69314718246459960938 ;  /* 0x3f31721807051820 */ /* 0x001fe20000410000 */
[C---:B------:R-:W-:Y:S01]  /*1bbd0*/  @P1 FMUL.FTZ R7, R174.reuse, 0.69314718246459960938 ;  /* 0x3f317218ae071820 */ /* 0x040fe20000410000 */
[----:B------:R-:W-:Y:S01]  /*1bbe0*/  @P3 FMUL.FTZ R174, R174, 0.69314718246459960938 ;  /* 0x3f317218aeae3820 */ /* 0x000fe20000410000 */
[----:B-1----:R-:W-:Y:S01]  /*1bbf0*/  @P3 FMUL.FTZ R0, R0, 0.69314718246459960938 ;  /* 0x3f31721800003820 */ /* 0x002fe20000410000 */
[----:B------:R-:W-:Y:S01]  /*1bc00*/  MOV R173, 0xff800000 ;  /* 0xff80000000ad7802 */ /* 0x000fe20000000f00 */
[----:B------:R-:W-:Y:S02]  /*1bc10*/  IMAD.MOV.U32 R172, RZ, RZ, -0x800000 ;  /* 0xff800000ffac7424 */ /* 0x000fe400078e00ff */
[----:B------:R-:W-:-:S01]  /*1bc20*/  @P1 FFMA.FTZ R173, R7, R175, R5 ;  /* 0x000000af07ad1223 */ /* 0x000fc20000010005 */
[----:B------:R-:W-:Y:S01]  /*1bc30*/  @P3 FFMA.FTZ R172, R174, R203, R0 ;  /* 0x000000cbaeac3223 */ /* 0x000fe20000010000 */
[-C--:B--2---:R-:W-:Y:S01]  /*1bc40*/  FMUL.FTZ R4, R4, R6.reuse ;  /* 0x0000000604047220 */ /* 0x084fe20000410000 */
[----:B------:R-:W-:Y:S01]  /*1bc50*/  FMUL.FTZ R3, R3, R6 ;  /* 0x0000000603037220 */ /* 0x000fe20000410000 */
[----:B------:R-:W-:-:S02]  /*1bc60*/  WARPGROUP.DEPBAR.LE gsb0, 0x0 ;  /* 0x00008000000079c5 */ /* 0x000fc40000010000 */
[----:B------:R-:W-:Y:S05]  /*1bc70*/  @!P0 BRA `(.L_x_502) ;  /* 0x0000000000048947 */ /* 0x000fea0003800000 */
[----:B------:R-:W-:Y:S01]  /*1bc80*/  BPT.TRAP 0x1 ;  /* 0x000000040000795c */ /* 0x000fe20000300000 */
.L_x_502:
[----:B------:R-:W-:Y:S02]  /*1bc90*/  VIADD R152, R152, 0x1 ;  /* 0x0000000198987836 */ /* 0x000fe40000000000 */
[-C--:B------:R-:W-:Y:S01]  /*1bca0*/  FMUL.FTZ R9, R32, R4.reuse ;  /* 0x0000000420097220 */ /* 0x080fe20000410000 */
[----:B------:R-:W-:Y:S02]  /*1bcb0*/  VIADD R2, R2, 0x38860 ;  /* 0x0003886002027836 */ /* 0x000fe40000000000 */
[-C--:B------:R-:W-:Y:S01]  /*1bcc0*/  FMUL.FTZ R7, R37, R4.reuse ;  /* 0x0000000425077220 */ /* 0x080fe20000410000 */
[----:B------:R-:W-:Y:S02]  /*1bcd0*/  IMAD.U32 R0, RZ, RZ, UR36 ;  /* 0x00000024ff007e24 */ /* 0x000fe4000f8e00ff */
        /* <DEDUP_REMOVED lines=11> */
[----:B------:R-:W-:Y:S01]  /*1bd90*/  ISETP.NE.AND P1, PT, R152, 0x2, PT ;  /* 0x000000029800780c */ /* 0x000fe20003f25270 */
        /* <DEDUP_REMOVED lines=19> */
[----:B------:R-:W-:Y:S01]  /*1bed0*/  PRMT R0, R0, 0x654, R2 ;  /* 0x0000065400007816 */ /* 0x000fe20000000002 */
        /* <DEDUP_REMOVED lines=63> */
[----:B------:R-:W-:Y:S01]  /*1c2d0*/  SEL R3, RZ, 0x1, P1 ;  /* 0x00000001ff037807 */ /* 0x000fe20000800000 */
        /* <DEDUP_REMOVED lines=8> */
[-C--:B0-----:R-:W-:Y:S01]  /*1c360*/  FMUL.FTZ R0, R28, R4.reuse ;  /* 0x000000041c007220 */ /* 0x081fe20000410000 */
        /* <DEDUP_REMOVED lines=25> */
[----:B------:R-:W-:Y:S01]  /*1c500*/  PLOP3.LUT P0, PT, PT, PT, PT, 0x8, 0x0 ;  /* 0x000000000000781c */ /* 0x000fe20003f0e170 */
[----:B------:R-:W-:Y:S01]  /*1c510*/  UIADD3 UR39, UR39, 0x1, URZ ;  /* 0x0000000127277890 */ /* 0x000fe2000fffe03f */
[----:B------:R-:W-:-:S02]  /*1c520*/  LOP3.LUT R235, R235, R3, RZ, 0x3c, !PT ;  /* 0x00000003ebeb7212 */ /* 0x000fc400078e3cff */
[----:B------:R-:W-:-:S09]  /*1c530*/  SEL R152, R152, RZ, P1 ;  /* 0x000000ff98987207 */ /* 0x000fd20000800000 */
.L_x_438:
[----:B------:R-:W-:Y:S05]  /*1c540*/  WARPSYNC.ALL ;  /* 0x0000000000007948 */ /* 0x000fea0003800000 */
[----:B------:R-:W2:Y:S01]  /*1c550*/  LDL R227, [R1+0x70] ;  /* 0x0000700001e37983 */ /* 0x000ea20000100800 */
[----:B------:R-:W0:Y:S01]  /*1c560*/  S2UR UR36, SR_CgaCtaId ;  /* 0x00000000002479c3 */ /* 0x000e220000008800 */
[----:B------:R-:W-:Y:S01]  /*1c570*/  UMOV UR4, 0x400 ;  /* 0x0000040000047882 */ /* 0x000fe20000000000 */
[----:B------:R-:W-:Y:S01]  /*1c580*/  BSSY B0, `(.L_x_503) ;  /* 0x0000779000007945 */ /* 0x000fe20003800000 */
[----:B0-----:R-:W-:-:S06]  /*1c590*/  ULEA UR4, UR36, UR4, 0x18 ;  /* 0x0000000424047291 */ /* 0x001fcc000f8ec03f */
[----:B------:R-:W-:Y:S01]  /*1c5a0*/  MOV R22, UR4 ;  /* 0x0000000400167c02 */ /* 0x000fe20008000f00 */
[----:B------:R-:W-:Y:S06]  /*1c5b0*/  BAR.SYNC.DEFER_BLOCKING 0x5, 0x180 ;  /* 0x0146000000007b1d */ /* 0x000fec0000010000 */
[----:B------:R0:W1:Y:S02]  /*1c5c0*/  LDS.128 R28, [R22+0x388d0] ;  /* 0x0388d000161c7984 */ /* 0x0000640000000c00 */
[----:B------:R-:W-:Y:S06]  /*1c5d0*/  BAR.ARV 0x4, 0x180 ;  /* 0x0106000000007b1d */ /* 0x000fec0000002000 */
[----:B--2---:R-:W-:-:S13]  /*1c5e0*/  ISETP.NE.AND P1, PT, R227, RZ, PT ;  /* 0x000000ffe300720c */ /* 0x004fda0003f25270 */
[----:B------:R-:W2:Y:S02]  /*1c5f0*/  @!P1 LDC R227, c[0x0][0xad4] ;  /* 0x0002b500ffe39b82 */ /* 0x000ea40000000800 */
[----:B--2---:R0:W-:Y:S01]  /*1c600*/  @!P1 STL [R1+0x70], R227 ;  /* 0x000070e301009387 */ /* 0x0041e20000100800 */
[----:B-1----:R-:W-:Y:S05]  /*1c610*/  @P0 BRA `(.L_x_504) ;  /* 0x0000006400c80947 */ /* 0x002fea0003800000 */
[----:B------:R-:W2:Y:S01]  /*1c620*/  LDL R4, [R1+0x1a4] ;  /* 0x0001a40001047983 */ /* 0x000ea20000100800 */
[----:B------:R-:W-:Y:S01]  /*1c630*/  ULDC.64 UR4, c[0x4][0x140] ;  /* 0x0100500000047ab9 */ /* 0x000fe20000000a00 */
[----:B------:R-:W1:Y:S01]  /*1c640*/  S2R R3, SR_SWINHI ;  /* 0x0000000000037919 */ /* 0x000e620000002f00 */
[----:B------:R-:W3:Y:S01]  /*1c650*/  S2R R228, SR_TID.X ;  /* 0x0000000000e47919 */ /* 0x000ee20000002100 */
[----:B------:R-:W-:Y:S02]  /*1c660*/  MOV R40, R22 ;  /* 0x0000001600287202 */ /* 0x000fe40000000f00 */
[----:B-1----:R-:W-:-:S03]  /*1c670*/  MOV R41, R3 ;  /* 0x0000000300297202 */ /* 0x002fc60000000f00 */
[----:B--2---:R-:W-:-:S03]  /*1c680*/  IMAD.WIDE R26, R4, 0x2, R40 ;  /* 0x00000002041a7825 */ /* 0x004fc600078e0228 */
[C---:B------:R-:W-:Y:S02]  /*1c690*/  IADD3 R62, P5, R26.reuse, 0xc000, RZ ;  /* 0x0000c0001a3e7810 */ /* 0x040fe40007fbe0ff */
[----:B------:R-:W-:Y:S02]  /*1c6a0*/  IADD3 R66, P1, R26, 0xc060, RZ ;  /* 0x0000c0601a427810 */ /* 0x000fe40007f3e0ff */
[----:B------:R-:W-:Y:S02]  /*1c6b0*/  LOP3.LUT R63, R62, 0x380, RZ, 0xc0, !PT ;  /* 0x000003803e3f7812 */ /* 0x000fe400078ec0ff */
[----:B------:R-:W-:Y:S01]  /*1c6c0*/  LOP3.LUT R3, R66, 0x380, RZ, 0xc0, !PT ;  /* 0x0000038042037812 */ /* 0x000fe200078ec0ff */
[----:B------:R-:W-:Y:S01]  /*1c6d0*/  IMAD.X R67, RZ, RZ, R27, P1 ;  /* 0x000000ffff437224 */ /* 0x000fe200008e061b */
[----:B------:R-:W-:Y:S02]  /*1c6e0*/  SHF.R.U64 R63, R63, 0x3, RZ ;  /* 0x000000033f3f7819 */ /* 0x000fe400000012ff */
[----:B------:R-:W-:-:S02]  /*1c6f0*/  IADD3 R50, P4, R26, 0x8060, RZ ;  /* 0x000080601a327810 */ /* 0x000fc40007f9e0ff */
[----:B------:R-:W-:Y:S01]  /*1c700*/  LOP3.LUT R62, R63, R62, RZ, 0x3c, !PT ;  /* 0x0000003e3f3e7212 */ /* 0x000fe200078e3cff */
[----:B------:R-:W-:Y:S01]  /*1c710*/  IMAD.X R63, RZ, RZ, R27, P5 ;  /* 0x000000ffff3f7224 */ /* 0x000fe200028e061b */
[----:B------:R-:W-:Y:S02]  /*1c720*/  SHF.R.U64 R3, R3, 0x3, RZ ;  /* 0x0000000303037819 */ /* 0x000fe400000012ff */
[----:B------:R-:W-:Y:S02]  /*1c730*/  IADD3 R58, P3, R26, 0xc020, RZ ;  /* 0x0000c0201a3a7810 */ /* 0x000fe40007f7e0ff */
[----:B------:R-:W-:Y:S02]  /*1c740*/  LOP3.LUT R51, R50, 0x380, RZ, 0xc0, !PT ;  /* 0x0000038032337812 */ /* 0x000fe400078ec0ff */
[----:B------:R-:W-:Y:S02]  /*1c750*/  IADD3 R46, P5, R26, 0x4040, RZ ;  /* 0x000040401a2e7810 */ /* 0x000fe40007fbe0ff */
[----:B------:R-:W-:-:S02]  /*1c760*/  LOP3.LUT R66, R3, R66, RZ, 0x3c, !PT ;  /* 0x0000004203427212 */ /* 0x000fc400078e3cff */
[----:B------:R-:W-:Y:S02]  /*1c770*/  LOP3.LUT R59, R58, 0x380, RZ, 0xc0, !PT ;  /* 0x000003803a3b7812 */ /* 0x000fe400078ec0ff */
[----:B------:R-:W-:Y:S02]  /*1c780*/  SHF.R.U64 R51, R51, 0x3, RZ ;  /* 0x0000000333337819 */ /* 0x000fe400000012ff */
[----:B------:R-:W-:Y:S02]  /*1c790*/  IADD3 R54, P2, R26, 0x8040, RZ ;  /* 0x000080401a367810 */ /* 0x000fe40007f5e0ff */
[----:B------:R-:W-:Y:S02]  /*1c7a0*/  LOP3.LUT R3, R46, 0x380, RZ, 0xc0, !PT ;  /* 0x000003802e037812 */ /* 0x000fe400078ec0ff */
[----:B------:R-:W-:Y:S02]  /*1c7b0*/  SHF.R.U64 R59, R59, 0x3, RZ ;  /* 0x000000033b3b7819 */ /* 0x000fe400000012ff */
[----:B------:R-:W-:-:S02]  /*1c7c0*/  LOP3.LUT R50, R51, R50, RZ, 0x3c, !PT ;  /* 0x0000003233327212 */ /* 0x000fc400078e3cff */
[----:B------:R-:W-:Y:S02]  /*1c7d0*/  IADD3 R70, P0, R26, 0xc040, RZ ;  /* 0x0000c0401a467810 */ /* 0x000fe40007f1e0ff */
[----:B------:R-:W-:Y:S02]  /*1c7e0*/  LOP3.LUT R55, R54, 0x380, RZ, 0xc0, !PT ;  /* 0x0000038036377812 */ /* 0x000fe400078ec0ff */
[----:B------:R-:W-:Y:S02]  /*1c7f0*/  SHF.R.U64 R3, R3, 0x3, RZ ;  /* 0x0000000303037819 */ /* 0x000fe400000012ff */
[----:B------:R-:W-:Y:S02]  /*1c800*/  MOV R226, R66 ;  /* 0x0000004200e27202 */ /* 0x000fe40000000f00 */
[----:B------:R-:W-:Y:S02]  /*1c810*/  IADD3.X R51, RZ, R27, RZ, P4, !PT ;  /* 0x0000001bff337210 */ /* 0x000fe400027fe4ff */
[----:B------:R-:W-:-:S02]  /*1c820*/  IADD3 R66, P4, R26, 0x4020, RZ ;  /* 0x000040201a427810 */ /* 0x000fc40007f9e0ff */
[----:B------:R-:W-:Y:S01]  /*1c830*/  LOP3.LUT R58, R59, R58, RZ, 0x3c, !PT ;  /* 0x0000003a3b3a7212 */ /* 0x000fe200078e3cff */
[--C-:B------:R-:W-:Y:S01]  /*1c840*/  IMAD.X R59, RZ, RZ, R27.reuse, P3 ;  /* 0x000000ffff3b7224 */ /* 0x100fe200018e061b */
[----:B------:R-:W-:Y:S01]  /*1c850*/  LOP3.LUT R71, R70, 0x380, RZ, 0xc0, !PT ;  /* 0x0000038046477812 */ /* 0x000fe200078ec0ff */
[----:B------:R-:W-:Y:S01]  /*1c860*/  IMAD.X R67, RZ, RZ, R27, P4 ;  /* 0x000000ffff437224 */ /* 0x000fe200020e061b */
[----:B------:R-:W-:Y:S02]  /*1c870*/  SHF.R.U64 R55, R55, 0x3, RZ ;  /* 0x0000000337377819 */ /* 0x000fe400000012ff */
[----:B------:R-:W-:Y:S02]  /*1c880*/  LOP3.LUT R46, R3, R46, RZ, 0x3c, !PT ;  /* 0x0000002e032e7212 */ /* 0x000fe400078e3cff */
[----:B------:R-:W-:Y:S02]  /*1c890*/  IADD3 R34, P1, R26, 0x8020, RZ ;  /* 0x000080201a227810 */ /* 0x000fe40007f3e0ff */
[----:B------:R-:W-:-:S02]  /*1c8a0*/  LOP3.LUT R3, R66, 0x380, RZ, 0xc0, !PT ;  /* 0x0000038042037812 */ /* 0x000fc400078ec0ff */
[----:B------:R-:W-:Y:S02]  /*1c8b0*/  SHF.R.U64 R71, R71, 0x3, RZ ;  /* 0x0000000347477819 */ /* 0x000fe400000012ff */
[----:B------:R-:W-:Y:S01]  /*1c8c0*/  LOP3.LUT R54, R55, R54, RZ, 0x3c, !PT ;  /* 0x0000003637367212 */ /* 0x000fe200078e3cff */
[----:B------:R-:W-:Y:S01]  /*1c8d0*/  IMAD.X R55, RZ, RZ, R27, P2 ;  /* 0x000000ffff377224 */ /* 0x000fe200010e061b */
[----:B------:R-:W-:Y:S02]  /*1c8e0*/  LOP3.LUT R35, R34, 0x380, RZ, 0xc0, !PT ;  /* 0x0000038022237812 */ /* 0x000fe400078ec0ff */
[----:B------:R-:W-:Y:S02]  /*1c8f0*/  SHF.R.U64 R3, R3, 0x3, RZ ;  /* 0x0000000303037819 */ /* 0x000fe400000012ff */
[----:B------:R-:W-:Y:S02]  /*1c900*/  MOV R224, R58 ;  /* 0x0000003a00e07202 */ /* 0x000fe40000000f00 */
[----:B------:R-:W-:-:S02]  /*1c910*/  IADD3 R58, P2, R26, 0x4000, RZ ;  /* 0x000040001a3a7810 */ /* 0x000fc40007f5e0ff */
[----:B------:R-:W-:Y:S01]  /*1c920*/  LOP3.LUT R70, R71, R70, RZ, 0x3c, !PT ;  /* 0x0000004647467212 */ /* 0x000fe200078e3cff */
[--C-:B------:R-:W-:Y:S01]  /*1c930*/  IMAD.X R71, RZ, RZ, R27.reuse, P0 ;  /* 0x000000ffff477224 */ /* 0x100fe200000e061b */
[----:B------:R-:W-:Y:S01]  /*1c940*/  SHF.R.U64 R35, R35, 0x3, RZ ;  /* 0x0000000323237819 */ /* 0x000fe200000012ff */
[--C-:B------:R-:W-:Y:S01]  /*1c950*/  IMAD.X R59, RZ, RZ, R27.reuse, P2 ;  /* 0x000000ffff3b7224 */ /* 0x100fe200010e061b */
[----:B------:R-:W-:Y:S02]  /*1c960*/  LOP3.LUT R66, R3, R66, RZ, 0x3c, !PT ;  /* 0x0000004203427212 */ /* 0x000fe400078e3cff */
[----:B------:R-:W-:Y:S02]  /*1c970*/  IADD3 R38, P0, R26, 0x8000, RZ ;  /* 0x000080001a267810 */ /* 0x000fe40007f1e0ff */
[----:B------:R-:W-:Y:S02]  /*1c980*/  LOP3.LUT R3, R58, 0x380, RZ, 0xc0, !PT ;  /* 0x000003803a037812 */ /* 0x000fe400078ec0ff */
[----:B------:R-:W-:Y:S01]  /*1c990*/  LOP3.LUT R34, R35, R34, RZ, 0x3c, !PT ;  /* 0x0000002223227212 */ /* 0x000fe200078e3cff */
[----:B------:R-:W-:Y:S01]  /*1c9a0*/  IMAD.X R35, RZ, RZ, R27, P1 ;  /* 0x000000ffff237224 */ /* 0x000fe200008e061b */
[----:B------:R-:W-:-:S02]  /*1c9b0*/  LOP3.LUT R39, R38, 0x380, RZ, 0xc0, !PT ;  /* 0x0000038026277812 */ /* 0x000fc400078ec0ff */
[----:B------:R-:W-:Y:S02]  /*1c9c0*/  SHF.R.U64 R3, R3, 0x3, RZ ;  /* 0x0000000303037819 */ /* 0x000fe400000012ff */
[----:B------:R-:W-:Y:S02]  /*1c9d0*/  MOV R222, R50 ;  /* 0x0000003200de7202 */ /* 0x000fe40000000f00 */
[----:B------:R-:W-:Y:S02]  /*1c9e0*/  IADD3 R50, P1, R26, 0x60, RZ ;  /* 0x000000601a327810 */ /* 0x000fe40007f3e0ff */
[----:B------:R-:W-:Y:S02]  /*1c9f0*/  SHF.R.U64 R39, R39, 0x3, RZ ;  /* 0x0000000327277819 */ /* 0x000fe400000012ff */
[----:B------:R-:W-:Y:S01]  /*1ca00*/  LOP3.LUT R58, R3, R58, RZ, 0x3c, !PT ;  /* 0x0000003a033a7212 */ /* 0x000fe200078e3cff */
[----:B------:R-:W-:Y:S01]  /*1ca10*/  IMAD.X R51, RZ, RZ, R27, P1 ;  /* 0x000000ffff337224 */ /* 0x000fe200008e061b */
[----:B------:R-:W-:-:S02]  /*1ca20*/  LOP3.LUT R3, R50, 0x380, RZ, 0xc0, !PT ;  /* 0x0000038032037812 */ /* 0x000fc400078ec0ff */
[----:B------:R-:W-:Y:S01]  /*1ca30*/  LOP3.LUT R38, R39, R38, RZ, 0x3c, !PT ;  /* 0x0000002627267212 */ /* 0x000fe200078e3cff */
[--C-:B------:R-:W-:Y:S01]  /*1ca40*/  IMAD.X R39, RZ, RZ, R27.reuse, P0 ;  /* 0x000000ffff277224 */ /* 0x100fe200000e061b */
[----:B------:R-:W-:Y:S02]  /*1ca50*/  SHF.R.U64 R3, R3, 0x3, RZ ;  /* 0x0000000303037819 */ /* 0x000fe400000012ff */
[----:B------:R-:W-:Y:S02]  /*1ca60*/  MOV R220, R34 ;  /* 0x0000002200dc7202 */ /* 0x000fe40000000f00 */
[----:B------:R-:W-:Y:S02]  /*1ca70*/  IADD3 R34, P0, R26, 0x40, RZ ;  /* 0x000000401a227810 */ /* 0x000fe40007f1e0ff */
[----:B------:R-:W-:Y:S02]  /*1ca80*/  LOP3.LUT R50, R3, R50, RZ, 0x3c, !PT ;  /* 0x0000003203327212 */ /* 0x000fe400078e3cff */
[----:B------:R-:W-:Y:S01]  /*1ca90*/  LOP3.LUT R3, R34, 0x380, RZ, 0xc0, !PT ;  /* 0x0000038022037812 */ /* 0x000fe200078ec0ff */
[----:B------:R-:W-:Y:S01]  /*1caa0*/  IMAD.X R35, RZ, RZ, R27, P0 ;  /* 0x000000ffff237224 */ /* 0x000fe200000e061b */
[----:B------:R-:W-:-:S02]  /*1cab0*/  IADD3 R42, P3, R26, 0x4060, RZ ;  /* 0x000040601a2a7810 */ /* 0x000fc40007f7e0ff */
[----:B------:R-:W-:Y:S02]  /*1cac0*/  SHF.R.U64 R3, R3, 0x3, RZ ;  /* 0x0000000303037819 */ /* 0x000fe400000012ff */
[----:B------:R-:W-:Y:S02]  /*1cad0*/  MOV R214, R50 ;  /* 0x0000003200d67202 */ /* 0x000fe40000000f00 */
[----:B------:R-:W-:Y:S02]  /*1cae0*/  LOP3.LUT R34, R3, R34, RZ, 0x3c, !PT ;  /* 0x0000002203227212 */ /* 0x000fe400078e3cff */
[----:B------:R-:W-:Y:S02]  /*1caf0*/  LOP3.LUT R43, R42, 0x380, RZ, 0xc0, !PT ;  /* 0x000003802a2b7812 */ /* 0x000fe400078ec0ff */
[----:B------:R-:W-:Y:S02]  /*1cb00*/  MOV R213, R34 ;  /* 0x0000002200d57202 */ /* 0x000fe40000000f00 */
[----:B------:R-:W-:-:S02]  /*1cb10*/  IADD3 R34, P0, R26, 0x20, RZ ;  /* 0x000000201a227810 */ /* 0x000fc40007f1e0ff */
[----:B------:R-:W-:Y:S02]  /*1cb20*/  SHF.R.U64 R43, R43, 0x3, RZ ;  /* 0x000000032b2b7819 */ /* 0x000fe400000012ff */
[----:B------:R-:W-:Y:S02]  /*1cb30*/  LOP3.LUT R3, R34, 0x380, RZ, 0xc0, !PT ;  /* 0x0000038022037812 */ /* 0x000fe400078ec0ff */
[----:B------:R-:W-:Y:S02]  /*1cb40*/  IADD3.X R35, RZ, R27, RZ, P0, !PT ;  /* 0x0000001bff237210 */ /* 0x000fe400007fe4ff */
[----:B------:R-:W-:Y:S02]  /*1cb50*/  SHF.R.U64 R3, R3, 0x3, RZ ;  /* 0x0000000303037819 */ /* 0x000fe400000012ff */
[----:B------:R-:W-:Y:S01]  /*1cb60*/  LOP3.LUT R42, R43, R42, RZ, 0x3c, !PT ;  /* 0x0000002a2b2a7212 */ /* 0x000fe200078e3cff */
[----:B------:R-:W-:Y:S01]  /*1cb70*/  IMAD.X R43, RZ, RZ, R27, P3 ;  /* 0x000000ffff2b7224 */ /* 0x000fe200018e061b */
[----:B------:R-:W-:-:S02]  /*1cb80*/  LOP3.LUT R34, R3, R34, RZ, 0x3c, !PT ;  /* 0x0000002203227212 */ /* 0x000fc400078e3cff */
[----:B------:R-:W-:Y:S02]  /*1cb90*/  LOP3.LUT R3, R26, 0x380, RZ, 0xc0, !PT ;  /* 0x000003801a037812 */ /* 0x000fe400078ec0ff */
[----:B------:R-:W-:Y:S02]  /*1cba0*/  IADD3.X R47, RZ, R27, RZ, P5, !PT ;  /* 0x0000001bff2f7210 */ /* 0x000fe40002ffe4ff */
[----:B------:R-:W-:Y:S02]  /*1cbb0*/  SHF.R.U64 R3, R3, 0x3, RZ ;  /* 0x0000000303037819 */ /* 0x000fe400000012ff */
[----:B------:R-:W-:Y:S02]  /*1cbc0*/  MOV R225, R70 ;  /* 0x0000004600e17202 */ /* 0x000fe40000000f00 */
[----:B------:R-:W-:Y:S02]  /*1cbd0*/  LOP3.LUT R26, R3, R26, RZ, 0x3c, !PT ;  /* 0x0000001a031a7212 */ /* 0x000fe400078e3cff */
[----:B---3--:R-:W-:-:S02]  /*1cbe0*/  LOP3.LUT P0, R3, R228, 0x3, RZ, 0xc0, !PT ;  /* 0x00000003e4037812 */ /* 0x008fc4000780c0ff */
[----:B------:R-:W-:Y:S02]  /*1cbf0*/  MOV R223, R62 ;  /* 0x0000003e00df7202 */ /* 0x000fe40000000f00 */
[----:B------:R-:W-:Y:S02]  /*1cc00*/  ISETP.EQ.OR P0, PT, R3, 0x3, !P0 ;  /* 0x000000030300780c */ /* 0x000fe40004702670 */
[----:B------:R-:W-:Y:S02]  /*1cc10*/  MOV R221, R54 ;  /* 0x0000003600dd7202 */ /* 0x000fe40000000f00 */
[----:B------:R-:W-:Y:S02]  /*1cc20*/  SEL R4, R5, R2, P0 ;  /* 0x0000000205047207 */ /* 0x000fe40000000000 */
[----:B------:R-:W-:Y:S01]  /*1cc30*/  SEL R5, R2, R5, P0 ;  /* 0x0000000502057207 */ /* 0x000fe20000000000 */
[----:B------:R-:W-:Y:S01]  /*1cc40*/  IMAD.SHL.U32 R2, R228, 0x4, RZ ;  /* 0x00000004e4027824 */ /* 0x000fe200078e00ff */
[----:B------:R-:W-:-:S02]  /*1cc50*/  SEL R51, R0, R6, P0 ;  /* 0x0000000600337207 */ /* 0x000fc40000000000 */
[----:B------:R-:W-:Y:S02]  /*1cc60*/  SEL R6, R6, R0, P0 ;  /* 0x0000000006067207 */ /* 0x000fe40000000000 */
[----:B------:R-:W-:Y:S02]  /*1cc70*/  LOP3.LUT R2, R2, 0xc, RZ, 0xc0, !PT ;  /* 0x0000000c02027812 */ /* 0x000fe400078ec0ff */
[----:B------:R-:W-:Y:S02]  /*1cc80*/  MOV R219, R38 ;  /* 0x0000002600db7202 */ /* 0x000fe40000000f00 */
[----:B------:R-:W-:Y:S02]  /*1cc90*/  IADD3 R2, P1, R2, UR4, RZ ;  /* 0x0000000402027c10 */ /* 0x000fe4000ff3e0ff */
[----:B------:R-:W-:Y:S02]  /*1cca0*/  MOV R218, R42 ;  /* 0x0000002a00da7202 */ /* 0x000fe40000000f00 */
[----:B------:R-:W-:Y:S01]  /*1ccb0*/  MOV R217, R46 ;  /* 0x0000002e00d97202 */ /* 0x000fe20000000f00 */
[----:B------:R-:W-:Y:S01]  /*1ccc0*/  IMAD.X R3, RZ, RZ, UR5, P1 ;  /* 0x00000005ff037e24 */ /* 0x000fe200088e06ff */
[----:B------:R-:W-:-:S02]  /*1ccd0*/  MOV R216, R66 ;  /* 0x0000004200d87202 */ /* 0x000fc40000000f00 */
[----:B------:R-:W-:Y:S02]  /*1cce0*/  MOV R215, R58 ;  /* 0x0000003a00d77202 */ /* 0x000fe40000000f00 */
[----:B------:R1:W5:Y:S01]  /*1ccf0*/  LDG.E.CONSTANT R0, desc[UR42][R2.64] ;  /* 0x0000002a02007981 */ /* 0x000362000c1e9900 */
[----:B------:R-:W-:Y:S01]  /*1cd00*/  UMOV UR4, 0xffffffff ;  /* 0xffffffff00047882 */ /* 0x000fe20000000000 */
[----:B------:R-:W-:Y:S02]  /*1cd10*/  MOV R212, R34 ;  /* 0x0000002200d47202 */ /* 0x000fe40000000f00 */
[----:B------:R-:W-:Y:S01]  /*1cd20*/  MOV R211, R26 ;  /* 0x0000001a00d37202 */ /* 0x000fe20000000f00 */
[----:B------:R-:W-:Y:S06]  /*1cd30*/  BRA.DIV UR4, `(.L_x_505) ;  /* 0x000000f604c07947 */ /* 0x000fec000b800000 */
[----:B------:R-:W-:Y:S01]  /*1cd40*/  SEL R59, R116, R85, P0 ;  /* 0x00000055743b7207 */ /* 0x000fe20000000000 */
[----:B-1---5:R-:W-:Y:S01]  /*1cd50*/  SHFL.IDX PT, R3, R51, R0, 0x1c1f ;  /* 0x001c1f0033037589 */ /* 0x022fe200000e0000 */
[----:B------:R-:W-:Y:S02]  /*1cd60*/  SEL R85, R85, R116, P0 ;  /* 0x0000007455557207 */ /* 0x000fe40000000000 */
[----:B------:R-:W-:Y:S01]  /*1cd70*/  SEL R62, R88, R121, P0 ;  /* 0x00000079583e7207 */ /* 0x000fe20000000000 */
[----:B------:R-:W-:Y:S01]  /*1cd80*/  SHFL.IDX PT, R4, R4, R0, 0x1c1f ;  /* 0x001c1f0004047589 */ /* 0x000fe200000e0000 */
[----:B------:R-:W-:Y:S02]  /*1cd90*/  SEL R63, R124, R93, P0 ;  /* 0x0000005d7c3f7207 */ /* 0x000fe40000000000 */
[----:B------:R-:W-:Y:S01]  /*1cda0*/  SEL R116, R74, R75, P0 ;  /* 0x0000004b4a747207 */ /* 0x000fe20000000000 */
[----:B------:R-:W-:Y:S01]  /*1cdb0*/  SHFL.IDX PT, R59, R59, R0, 0x1c1f ;  /* 0x001c1f003b3b7589 */ /* 0x000fe200000e0000 */
[----:B------:R-:W-:-:S02]  /*1cdc0*/  SEL R88, R121, R88, P0 ;  /* 0x0000005879587207 */ /* 0x000fc40000000000 */
[----:B------:R-:W-:Y:S01]  /*1cdd0*/  SEL R93, R93, R124, P0 ;  /* 0x0000007c5d5d7207 */ /* 0x000fe20000000000 */
[----:B------:R-:W-:Y:S01]  /*1cde0*/  SHFL.IDX PT, R62, R62, R0, 0x1c1f ;  /* 0x001c1f003e3e7589 */ /* 0x000fe200000e0000 */
        /* <DEDUP_REMOVED lines=37> */
[----:B------:R-:W-:Y:S01]  /*1d040*/  LOP3.LUT R2, R0, 0x2, RZ, 0x3c, !PT ;  /* 0x0000000200027812 */ /* 0x000fe200078e3cff */
[----:B------:R-:W-:Y:S01]  /*1d050*/  SHFL.IDX PT, R54, R54, R0, 0x1c1f ;  /* 0x001c1f0036367589 */ /* 0x000fe200000e0000 */
[----:B------:R-:W-:Y:S02]  /*1d060*/  SEL R37, R49, R37, P0 ;  /* 0x0000002531257207 */ /* 0x000fe40000000000 */
[----:B------:R-:W-:Y:S01]  /*1d070*/  SEL R39, R52, R32, P0 ;  /* 0x0000002034277207 */ /* 0x000fe20000000000 */
[----:B------:R-:W1:Y:S01]  /*1d080*/  SHFL.IDX PT, R6, R6, R2, 0x1c1f ;  /* 0x001c1f0206067589 */ /* 0x000e6200000e0000 */
        /* <DEDUP_REMOVED lines=14> */
[----:B------:R-:W2:Y:S01]  /*1d170*/  SHFL.IDX PT, R69, R69, R2, 0x1c1f ;  /* 0x001c1f0245457589 */ /* 0x000ea200000e0000 */
        /* <DEDUP_REMOVED lines=14> */
[----:B------:R-:W3:Y:S01]  /*1d260*/  SHFL.IDX PT, R68, R68, R2, 0x1c1f ;  /* 0x001c1f0244447589 */ /* 0x000ee200000e0000 */
[----:B------:R-:W-:Y:S02]  /*1d270*/  SEL R58, R80, R113, P0 ;  /* 0x00000071503a7207 */ /* 0x000fe40000000000 */
[----:B------:R-:W-:Y:S01]  /*1d280*/  SEL R101, R101, R132, P0 ;  /* 0x0000008465657207 */ /* 0x000fe20000000000 */
[----:B------:R-:W-:Y:S01]  /*1d290*/  SHFL.IDX PT, R44, R44, R0, 0x1c1f ;  /* 0x001c1f002c2c7589 */ /* 0x000fe200000e0000 */
[----:B------:R-:W-:Y:S02]  /*1d2a0*/  SEL R104, R137, R104, P0 ;  /* 0x0000006889687207 */ /* 0x000fe40000000000 */
[----:B------:R-:W-:Y:S01]  /*1d2b0*/  SEL R81, R65, R158, P0 ;  /* 0x0000009e41517207 */ /* 0x000fe20000000000 */
[----:B------:R-:W4:Y:S01]  /*1d2c0*/  SHFL.IDX PT, R45, R45, R2, 0x1c1f ;  /* 0x001c1f022d2d7589 */ /* 0x000f2200000e0000 */
[----:B------:R-:W-:-:S02]  /*1d2d0*/  SEL R82, R94, R95, P0 ;  /* 0x0000005f5e527207 */ /* 0x000fc40000000000 */
[----:B------:R-:W-:Y:S01]  /*1d2e0*/  SEL R87, R102, R103, P0 ;  /* 0x0000006766577207 */ /* 0x000fe20000000000 */
[----:B------:R-:W-:Y:S01]  /*1d2f0*/  SHFL.IDX PT, R48, R48, R0, 0x1c1f ;  /* 0x001c1f0030307589 */ /* 0x000fe200000e0000 */
[----:B------:R-:W-:Y:S02]  /*1d300*/  SEL R122, R123, R122, P0 ;  /* 0x0000007a7b7a7207 */ /* 0x000fe40000000000 */
[----:B------:R-:W-:Y:S01]  /*1d310*/  SEL R47, R60, R12, P0 ;  /* 0x0000000c3c2f7207 */ /* 0x000fe20000000000 */
[----:B------:R-:W0:Y:S01]  /*1d320*/  SHFL.IDX PT, R61, R61, R2, 0x1c1f ;  /* 0x001c1f023d3d7589 */ /* 0x000e2200000e0000 */
        /* <DEDUP_REMOVED lines=14> */
[----:B------:R-:W0:Y:S01]  /*1d410*/  SHFL.IDX PT, R72, R72, R2, 0x1c1f ;  /* 0x001c1f0248487589 */ /* 0x000e2200000e0000 */
[----:B------:R-:W-:Y:S02]  /*1d420*/  SEL R94, R95, R94, P0 ;  /* 0x0000005e5f5e7207 */ /* 0x000fe40000000000 */
[----:B------:R-:W-:Y:S01]  /*1d430*/  SEL R102, R103, R102, P0 ;  /* 0x0000006667667207 */ /* 0x000fe20000000000 */
[----:B------:R-:W0:Y:S01]  /*1d440*/  SHFL.IDX PT, R77, R77, R2, 0x1c1f ;  /* 0x001c1f024d4d7589 */ /* 0x000e2200000e0000 */
[----:B------:R-:W-:Y:S02]  /*1d450*/  SEL R132, R106, R107, P0 ;  /* 0x0000006b6a847207 */ /* 0x000fe40000000000 */
[----:B------:R-:W-:Y:S01]  /*1d460*/  SEL R137, R107, R106, P0 ;  /* 0x0000006a6b897207 */ /* 0x000fe20000000000 */
[----:B------:R-:W0:Y:S01]  /*1d470*/  SHFL.IDX PT, R80, R80, R2, 0x1c1f ;  /* 0x001c1f0250507589 */ /* 0x000e2200000e0000 */
        /* <DEDUP_REMOVED lines=14> */
[----:B------:R-:W-:Y:S01]  /*1d560*/  SHFL.IDX PT, R67, R67, R0, 0x1c1f ;  /* 0x001c1f0043437589 */ /* 0x000fe200000e0000 */
[----:B------:R-:W-:Y:S02]  /*1d570*/  SEL R118, R141, R164, P0 ;  /* 0x000000a48d767207 */ /* 0x000fe40000000000 */
[----:B------:R-:W-:Y:S01]  /*1d580*/  SEL R97, R163, R144, P0 ;  /* 0x00000090a3617207 */ /* 0x000fe20000000000 */
[----:B------:R-:W0:Y:S01]  /*1d590*/  SHFL.IDX PT, R101, R101, R2, 0x1c1f ;  /* 0x001c1f0265657589 */ /* 0x000e2200000e0000 */
        /* <DEDUP_REMOVED lines=54> */
[----:B-1----:R-:W-:-:S02]  /*1d900*/  SEL R205, R3, R6, P0 ;  /* 0x0000000603cd7207 */ /* 0x002fc40000000000 */
[----:B------:R-:W-:Y:S01]  /*1d910*/  SEL R206, R6, R3, P0 ;  /* 0x0000000306ce7207 */ /* 0x000fe20000000000 */
[----:B------:R-:W-:Y:S01]  /*1d920*/  SHFL.IDX PT, R42, R42, R0, 0x1c1f ;  /* 0x001c1f002a2a7589 */ /* 0x000fe200000e0000 */
[----:B--2---:R-:W-:Y:S02]  /*1d930*/  SEL R3, R54, R69, P0 ;  /* 0x0000004536037207 */ /* 0x004fe40000000000 */
[----:B------:R-:W-:Y:S01]  /*1d940*/  SEL R207, R4, R5, P0 ;  /* 0x0000000504cf7207 */ /* 0x000fe20000000000 */
[----:B------:R-:W1:Y:S01]  /*1d950*/  SHFL.IDX PT, R56, R56, R2, 0x1c1f ;  /* 0x001c1f0238387589 */ /* 0x000e6200000e0000 */
[----:B------:R-:W-:Y:S02]  /*1d960*/  SEL R208, R5, R4, P0 ;  /* 0x0000000405d07207 */ /* 0x000fe40000000000 */
[----:B------:R-:W-:Y:S01]  /*1d970*/  SEL R203, R8, R9, P0 ;  /* 0x0000000908cb7207 */ /* 0x000fe20000000000 */
[----:B------:R-:W-:Y:S01]  /*1d980*/  SHFL.IDX PT, R49, R49, R0, 0x1c1f ;  /* 0x001c1f0031317589 */ /* 0x000fe200000e0000 */
[----:B------:R-:W-:-:S02]  /*1d990*/  SEL R204, R9, R8, P0 ;  /* 0x0000000809cc7207 */ /* 0x000fc40000000000 */
[----:B------:R-:W-:Y:S01]  /*1d9a0*/  SEL R201, R7, R10, P0 ;  /* 0x0000000a07c97207 */ /* 0x000fe20000000000 */
[----:B------:R-:W2:Y:S01]  /*1d9b0*/  SHFL.IDX PT, R64, R64, R2, 0x1c1f ;  /* 0x001c1f0240407589 */ /* 0x000ea200000e0000 */
[----:B------:R-:W-:Y:S02]  /*1d9c0*/  SEL R202, R10, R7, P0 ;  /* 0x000000070aca7207 */ /* 0x000fe40000000000 */
[----:B------:R-:W-:Y:S01]  /*1d9d0*/  SEL R199, R20, R24, P0 ;  /* 0x0000001814c77207 */ /* 0x000fe20000000000 */
[----:B------:R-:W-:Y:S01]  /*1d9e0*/  SHFL.IDX PT, R130, R131, R0, 0x1c1f ;  /* 0x001c1f0083827589 */ /* 0x000fe200000e0000 */
[----:B------:R-:W-:Y:S02]  /*1d9f0*/  SEL R200, R24, R20, P0 ;  /* 0x0000001418c87207 */ /* 0x000fe40000000000 */
[----:B---3--:R-:W-:Y:S01]  /*1da00*/  SEL R186, R46, R68, P0 ;  /* 0x000000442eba7207 */ /* 0x008fe20000000000 */
[----:B------:R-:W-:Y:S01]  /*1da10*/  SHFL.IDX PT, R70, R70, R0, 0x1c1f ;  /* 0x001c1f0046467589 */ /* 0x000fe200000e0000 */
[----:B------:R-:W-:-:S02]  /*1da20*/  SEL R185, R68, R46, P0 ;  /* 0x0000002e44b97207 */ /* 0x000fc40000000000 */
[----:B----4-:R-:W-:Y:S01]  /*1da30*/  SEL R182, R44, R45, P0 ;  /* 0x0000002d2cb67207 */ /* 0x010fe20000000000 */
[----:B------:R-:W3:Y:S01]  /*1da40*/  SHFL.IDX PT, R104, R104, R2, 0x1c1f ;  /* 0x001c1f0268687589 */ /* 0x000ee200000e0000 */
[----:B------:R-:W-:Y:S02]  /*1da50*/  SEL R181, R45, R44, P0 ;  /* 0x0000002c2db57207 */ /* 0x000fe40000000000 */
[----:B0-----:R-:W-:Y:S01]  /*1da60*/  SEL R174, R48, R61, P0 ;  /* 0x0000003d30ae7207 */ /* 0x001fe20000000000 */
        /* <DEDUP_REMOVED lines=9> */
[----:B------:R-:W4:Y:S01]  /*1db00*/  SHFL.IDX PT, R112, R112, R2, 0x1c1f ;  /* 0x001c1f0270707589 */ /* 0x000f2200000e0000 */
[----:B------:R-:W-:Y:S02]  /*1db10*/  SEL R8, R62, R88, P0 ;  /* 0x000000583e087207 */ /* 0x000fe40000000000 */
[----:B------:R-:W-:Y:S01]  /*1db20*/  SEL R9, R63, R93, P0 ;  /* 0x0000005d3f097207 */ /* 0x000fe20000000000 */
[----:B------:R-:W-:Y:S01]  /*1db30*/  SHFL.IDX PT, R76, R76, R0, 0x1c1f ;  /* 0x001c1f004c4c7589 */ /* 0x000fe200000e0000 */
[----:B------:R-:W-:-:S02]  /*1db40*/  SEL R10, R66, R96, P0 ;  /* 0x00000060420a7207 */ /* 0x000fc40000000000 */
[----:B------:R-:W-:Y:S01]  /*1db50*/  SEL R20, R67, R101, P0 ;  /* 0x0000006543147207 */ /* 0x000fe20000000000 */
[----:B------:R-:W4:Y:S01]  /*1db60*/  SHFL.IDX PT, R117, R117, R2, 0x1c1f ;  /* 0x001c1f0275757589 */ /* 0x000f2200000e0000 */
        /* <DEDUP_REMOVED lines=40> */
[----:B------:R-:W-:Y:S01]  /*1ddf0*/  SEL R67, R101, R67, P0 ;  /* 0x0000004365437207 */ /* 0x000fe20000000000 */
[----:B------:R-:W2:Y:S01]  /*1de00*/  SHFL.IDX PT, R144, R144, R2, 0x1c1f ;  /* 0x001c1f0290907589 */ /* 0x000ea200000e0000 */
[----:B------:R-:W-:-:S02]  /*1de10*/  SEL R50, R50, R51, P0 ;  /* 0x0000003332327207 */ /* 0x000fc40000000000 */
[----:B------:R-:W-:Y:S01]  /*1de20*/  SEL R79, R86, R79, P0 ;  /* 0x0000004f564f7207 */ /* 0x000fe20000000000 */
[----:B------:R-:W-:Y:S01]  /*1de30*/  SHFL.IDX PT, R100, R100, R0, 0x1c1f ;  /* 0x001c1f0064647589 */ /* 0x000fe200000e0000 */
[----:B------:R-:W-:Y:S02]  /*1de40*/  SEL R82, R94, R82, P0 ;  /* 0x000000525e527207 */ /* 0x000fe40000000000 */
[----:B------:R-:W-:Y:S01]  /*1de50*/  SEL R83, R98, R83, P0 ;  /* 0x0000005362537207 */ /* 0x000fe20000000000 */
[----:B------:R-:W2:Y:S01]  /*1de60*/  SHFL.IDX PT, R149, R149, R2, 0x1c1f ;  /* 0x001c1f0295957589 */ /* 0x000ea200000e0000 */
[----:B---3--:R-:W-:Y:S02]  /*1de70*/  SEL R21, R70, R104, P0 ;  /* 0x0000006846157207 */ /* 0x008fe40000000000 */
[----:B0-----:R-:W-:Y:S01]  /*1de80*/  SEL R24, R71, R109, P0 ;  /* 0x0000006d47187207 */ /* 0x001fe20000000000 */
[----:B------:R-:W-:Y:S01]  /*1de90*/  SHFL.IDX PT, R105, R105, R0, 0x1c1f ;  /* 0x001c1f0069697589 */ /* 0x000fe200000e0000 */
[----:B----4-:R-:W-:-:S02]  /*1dea0*/  SEL R25, R73, R112, P0 ;  /* 0x0000007049197207 */ /* 0x010fc40000000000 */
[----:B------:R-:W-:Y:S01]  /*1deb0*/  SEL R26, R76, R117, P0 ;  /* 0x000000754c1a7207 */ /* 0x000fe20000000000 */
[----:B------:R-:W0:Y:S01]  /*1dec0*/  SHFL.IDX PT, R154, R154, R2, 0x1c1f ;  /* 0x001c1f029a9a7589 */ /* 0x000e2200000e0000 */
[----:B------:R-:W-:Y:S02]  /*1ded0*/  SEL R27, R81, R158, P0 ;  /* 0x0000009e511b7207 */ /* 0x000fe40000000000 */
[----:B------:R-:W-:Y:S01]  /*1dee0*/  SEL R28, R65, R120, P0 ;  /* 0x00000078411c7207 */ /* 0x000fe20000000000 */
[----:B------:R-:W-:Y:S01]  /*1def0*/  SHFL.IDX PT, R108, R108, R0, 0x1c1f ;  /* 0x001c1f006c6c7589 */ /* 0x000fe200000e0000 */
[----:B------:R-:W-:Y:S02]  /*1df00*/  SEL R42, R84, R125, P0 ;  /* 0x0000007d542a7207 */ /* 0x000fe40000000000 */
[----:B------:R-:W-:Y:S01]  /*1df10*/  SEL R43, R89, R128, P0 ;  /* 0x00000080592b7207 */ /* 0x000fe20000000000 */
[----:B------:R-:W3:Y:S01]  /*1df20*/  SHFL.IDX PT, R155, R155, R2, 0x1c1f ;  /* 0x001c1f029b9b7589 */ /* 0x000ee200000e0000 */
[----:B-1----:R-:W-:-:S02]  /*1df30*/  SEL R45, R92, R136, P0 ;  /* 0x000000885c2d7207 */ /* 0x002fc40000000000 */
[----:B--2---:R-:W-:Y:S01]  /*1df40*/  SEL R46, R118, R141, P0 ;  /* 0x0000008d762e7207 */ /* 0x004fe20000000000 */
[----:B------:R-:W-:Y:S01]  /*1df50*/  SHFL.IDX PT, R113, R113, R0, 0x1c1f ;  /* 0x001c1f0071717589 */ /* 0x000fe200000e0000 */
[----:B------:R-:W-:Y:S02]  /*1df60*/  SEL R47, R97, R144, P0 ;  /* 0x00000090612f7207 */ /* 0x000fe40000000000 */
[----:B------:R-:W-:Y:S01]  /*1df70*/  SEL R85, R114, R91, P0 ;  /* 0x0000005b72557207 */ /* 0x000fe20000000000 */
[----:B------:R-:W1:Y:S01]  /*1df80*/  SHFL.IDX PT, R156, R156, R2, 0x1c1f ;  /* 0x001c1f029c9c7589 */ /* 0x000e6200000e0000 */
[----:B------:R-:W-:Y:S02]  /*1df90*/  SEL R48, R100, R149, P0 ;  /* 0x0000009564307207 */ /* 0x000fe40000000000 */
[----:B------:R-:W-:Y:S01]  /*1dfa0*/  SEL R88, R115, R99, P0 ;  /* 0x0000006373587207 */ /* 0x000fe20000000000 */
[----:B------:R-:W2:Y:S01]  /*1dfb0*/  SHFL.IDX PT, R75, R75, R2, 0x1c1f ;  /* 0x001c1f024b4b7589 */ /* 0x000ea200000e0000 */
[----:B------:R-:W-:-:S02]  /*1dfc0*/  SEL R70, R104, R70, P0 ;  /* 0x0000004668467207 */ /* 0x000fc40000000000 */
[----:B------:R-:W-:Y:S01]  /*1dfd0*/  SEL R71, R109, R71, P0 ;  /* 0x000000476d477207 */ /* 0x000fe20000000000 */
[----:B------:R-:W-:Y:S01]  /*1dfe0*/  SHFL.IDX PT, R119, R74, R0, 0x1c1f ;  /* 0x001c1f004a777589 */ /* 0x000fe200000e0000 */
[----:B0-----:R-:W-:Y:S02]  /*1dff0*/  SEL R49, R105, R154, P0 ;  /* 0x0000009a69317207 */ /* 0x001fe40000000000 */
[----:B------:R-:W-:Y:S01]  /*1e000*/  SEL R73, R112, R73, P0 ;  /* 0x0000004970497207 */ /* 0x000fe20000000000 */
[----:B------:R-:W0:Y:S01]  /*1e010*/  SHFL.IDX PT, R78, R78, R2, 0x1c1f ;  /* 0x001c1f024e4e7589 */ /* 0x000e2200000e0000 */
[----:B------:R-:W-:Y:S02]  /*1e020*/  SEL R76, R117, R76, P0 ;  /* 0x0000004c754c7207 */ /* 0x000fe40000000000 */
[----:B------:R-:W-:Y:S01]  /*1e030*/  SEL R81, R158, R81, P0 ;  /* 0x000000519e517207 */ /* 0x000fe20000000000 */
[----:B------:R-:W4:Y:S01]  /*1e040*/  SHFL.IDX PT, R124, R124, R2, 0x1c1f ;  /* 0x001c1f027c7c7589 */ /* 0x000f2200000e0000 */
[----:B---3--:R-:W-:-:S02]  /*1e050*/  SEL R51, R108, R155, P0 ;  /* 0x0000009b6c337207 */ /* 0x008fc40000000000 */
[----:B------:R-:W-:Y:S01]  /*1e060*/  SEL R65, R120, R65, P0 ;  /* 0x0000004178417207 */ /* 0x000fe20000000000 */
[----:B------:R-:W3:Y:S01]  /*1e070*/  SHFL.IDX PT, R126, R126, R2, 0x1c1f ;  /* 0x001c1f027e7e7589 */ /* 0x000ee200000e0000 */
[----:B------:R-:W-:Y:S02]  /*1e080*/  SEL R84, R125, R84, P0 ;  /* 0x000000547d547207 */ /* 0x000fe40000000000 */
[----:B------:R-:W-:Y:S01]  /*1e090*/  SEL R89, R128, R89, P0 ;  /* 0x0000005980597207 */ /* 0x000fe20000000000 */
[----:B------:R-:W-:Y:S01]  /*1e0a0*/  SHFL.IDX PT, R87, R87, R0, 0x1c1f ;  /* 0x001c1f0057577589 */ /* 0x000fe200000e0000 */
[----:B-1----:R-:W-:Y:S02]  /*1e0b0*/  SEL R52, R113, R156, P0 ;  /* 0x0000009c71347207 */ /* 0x002fe40000000000 */
[----:B------:R-:W-:Y:S01]  /*1e0c0*/  SEL R92, R136, R92, P0 ;  /* 0x0000005c885c7207 */ /* 0x000fe20000000000 */
[----:B------:R-:W1:Y:S01]  /*1e0d0*/  SHFL.IDX PT, R102, R102, R2, 0x1c1f ;  /* 0x001c1f0266667589 */ /* 0x000e6200000e0000 */
[----:B--2---:R-:W-:-:S02]  /*1e0e0*/  SEL R53, R116, R75, P0 ;  /* 0x0000004b74357207 */ /* 0x004fc40000000000 */
[----:B------:R-:W-:Y:S01]  /*1e0f0*/  SEL R118, R141, R118, P0 ;  /* 0x000000768d767207 */ /* 0x000fe20000000000 */
[----:B------:R-:W-:Y:S01]  /*1e100*/  SHFL.IDX PT, R132, R132, R0, 0x1c1f ;  /* 0x001c1f0084847589 */ /* 0x000fe200000e0000 */
[----:B------:R-:W-:Y:S02]  /*1e110*/  SEL R97, R144, R97, P0 ;  /* 0x0000006190617207 */ /* 0x000fe40000000000 */
[----:B------:R-:W-:Y:S01]  /*1e120*/  SEL R100, R149, R100, P0 ;  /* 0x0000006495647207 */ /* 0x000fe20000000000 */
[----:B------:R-:W2:Y:S01]  /*1e130*/  SHFL.IDX PT, R133, R137, R2, 0x1c1f ;  /* 0x001c1f0289857589 */ /* 0x000ea200000e0000 */
[----:B0-----:R-:W-:Y:S02]  /*1e140*/  SEL R56, R119, R78, P0 ;  /* 0x0000004e77387207 */ /* 0x001fe40000000000 */
[----:B------:R-:W-:Y:S01]  /*1e150*/  SEL R105, R154, R105, P0 ;  /* 0x000000699a697207 */ /* 0x000fe20000000000 */
[----:B------:R-:W-:Y:S01]  /*1e160*/  SHFL.IDX PT, R90, R90, R0, 0x1c1f ;  /* 0x001c1f005a5a7589 */ /* 0x000fe200000e0000 */
[----:B----4-:R-:W-:-:S02]  /*1e170*/  SEL R60, R121, R124, P0 ;  /* 0x0000007c793c7207 */ /* 0x010fc40000000000 */
[----:B------:R-:W-:Y:S01]  /*1e180*/  SEL R108, R155, R108, P0 ;  /* 0x0000006c9b6c7207 */ /* 0x000fe20000000000 */
[----:B------:R-:W0:Y:S01]  /*1e190*/  SHFL.IDX PT, R110, R110, R2, 0x1c1f ;  /* 0x001c1f026e6e7589 */ /* 0x000e2200000e0000 */
[----:B---3--:R-:W-:Y:S02]  /*1e1a0*/  SEL R64, R129, R126, P0 ;  /* 0x0000007e81407207 */ /* 0x008fe40000000000 */
[----:B------:R-:W-:Y:S01]  /*1e1b0*/  SEL R113, R156, R113, P0 ;  /* 0x000000719c717207 */ /* 0x000fe20000000000 */
[----:B------:R-:W-:Y:S01]  /*1e1c0*/  SHFL.IDX PT, R95, R95, R0, 0x1c1f ;  /* 0x001c1f005f5f7589 */ /* 0x000fe200000e0000 */
[----:B------:R-:W-:Y:S02]  /*1e1d0*/  SEL R75, R75, R116, P0 ;  /* 0x000000744b4b7207 */ /* 0x000fe40000000000 */
[----:B------:R-:W-:Y:S01]  /*1e1e0*/  SEL R78, R78, R119, P0 ;  /* 0x000000774e4e7207 */ /* 0x000fe20000000000 */
[----:B------:R-:W3:Y:S01]  /*1e1f0*/  SHFL.IDX PT, R157, R157, R2, 0x1c1f ;  /* 0x001c1f029d9d7589 */ /* 0x000ee200000e0000 */
[----:B-1----:R-:W-:-:S02]  /*1e200*/  SEL R72, R87, R102, P0 ;  /* 0x0000006657487207 */ /* 0x002fc40000000000 */
[----:B------:R-:W-:Y:S01]  /*1e210*/  SEL R121, R124, R121, P0 ;  /* 0x000000797c797207 */ /* 0x000fe20000000000 */
[----:B------:R-:W-:Y:S01]  /*1e220*/  SHFL.IDX PT, R103, R103, R0, 0x1c1f ;  /* 0x001c1f0067677589 */ /* 0x000fe200000e0000 */
[----:B------:R-:W-:Y:S02]  /*1e230*/  SEL R126, R126, R129, P0 ;  /* 0x000000817e7e7207 */ /* 0x000fe40000000000 */
[----:B------:R-:W-:Y:S01]  /*1e240*/  SEL R87, R102, R87, P0 ;  /* 0x0000005766577207 */ /* 0x000fe20000000000 */
[----:B------:R-:W1:Y:S01]  /*1e250*/  SHFL.IDX PT, R127, R127, R2, 0x1c1f ;  /* 0x001c1f027f7f7589 */ /* 0x000e6200000e0000 */
[----:B--2---:R-:W-:Y:S02]  /*1e260*/  SEL R77, R132, R133, P0 ;  /* 0x00000085844d7207 */ /* 0x004fe40000000000 */
[----:B------:R-:W-:Y:S01]  /*1e270*/  SEL R132, R133, R132, P0 ;  /* 0x0000008485847207 */ /* 0x000fe20000000000 */
[----:B------:R-:W2:Y:S01]  /*1e280*/  SHFL.IDX PT, R123, R123, R0, 0x1c1f ;  /* 0x001c1f007b7b7589 */ /* 0x000ea200000e0000 */
[----:B------:R-:W-:-:S02]  /*1e290*/  SEL R91, R91, R114, P0 ;  /* 0x000000725b5b7207 */ /* 0x000fc40000000000 */
[----:B------:R-:W-:Y:S01]  /*1e2a0*/  SEL R99, R99, R115, P0 ;  /* 0x0000007363637207 */ /* 0x000fe20000000000 */
[----:B------:R-:W-:Y:S01]  /*1e2b0*/  SHFL.IDX PT, R106, R106, R0, 0x1c1f ;  /* 0x001c1f006a6a7589 */ /* 0x000fe200000e0000 */
[----:B0-----:R-:W-:Y:S02]  /*1e2c0*/  SEL R80, R90, R110, P0 ;  /* 0x0000006e5a507207 */ /* 0x001fe40000000000 */
[----:B------:R-:W-:Y:S01]  /*1e2d0*/  SEL R90, R110, R90, P0 ;  /* 0x0000005a6e5a7207 */ /* 0x000fe20000000000 */
[----:B------:R-:W0:Y:S04]  /*1e2e0*/  SHFL.IDX PT, R134, R134, R2, 0x1c1f ;  /* 0x001c1f0286867589 */ /* 0x000e2800000e0000 */
[----:B------:R-:W4:Y:S01]  /*1e2f0*/  SHFL.IDX PT, R131, R138, R2, 0x1c1f ;  /* 0x001c1f028a837589 */ /* 0x000f2200000e0000 */
[----:B---3--:R-:W-:-:S02]  /*1e300*/  SEL R86, R95, R157, P0 ;  /* 0x0000009d5f567207 */ /* 0x008fc40000000000 */
[----:B------:R-:W-:Y:S01]  /*1e310*/  SEL R95, R157, R95, P0 ;  /* 0x0000005f9d5f7207 */ /* 0x000fe20000000000 */
[----:B------:R-:W-:Y:S04]  /*1e320*/  SHFL.IDX PT, R107, R107, R0, 0x1c1f ;  /* 0x001c1f006b6b7589 */ /* 0x000fe800000e0000 */
[----:B------:R-:W3:Y:S01]  /*1e330*/  SHFL.IDX PT, R142, R142, R2, 0x1c1f ;  /* 0x001c1f028e8e7589 */ /* 0x000ee200000e0000 */
[----:B-1----:R-:W-:Y:S02]  /*1e340*/  SEL R93, R103, R127, P0 ;  /* 0x0000007f675d7207 */ /* 0x002fe40000000000 */
[----:B------:R-:W-:Y:S01]  /*1e350*/  SEL R103, R127, R103, P0 ;  /* 0x000000677f677207 */ /* 0x000fe20000000000 */
[----:B------:R-:W1:Y:S01]  /*1e360*/  SHFL.IDX PT, R37, R37, R2, 0x1c1f ;  /* 0x001c1f0225257589 */ /* 0x000e6200000e0000 */
[----:B--2---:R-:W-:-:S02]  /*1e370*/  SEL R94, R123, R122, P0 ;  /* 0x0000007a7b5e7207 */ /* 0x004fc40000000000 */
[----:B------:R-:W-:Y:S01]  /*1e380*/  SEL R122, R122, R123, P0 ;  /* 0x0000007b7a7a7207 */ /* 0x000fe20000000000 */
[----:B------:R-:W-:Y:S04]  /*1e390*/  SHFL.IDX PT, R36, R36, R0, 0x1c1f ;  /* 0x001c1f0024247589 */ /* 0x000fe800000e0000 */
[----:B------:R-:W2:Y:S01]  /*1e3a0*/  SHFL.IDX PT, R35, R35, R2, 0x1c1f ;  /* 0x001c1f0223237589 */ /* 0x000ea200000e0000 */
[----:B0-----:R-:W-:Y:S02]  /*1e3b0*/  SEL R96, R106, R134, P0 ;  /* 0x000000866a607207 */ /* 0x001fe40000000000 */
[----:B------:R-:W-:Y:S01]  /*1e3c0*/  SEL R134, R134, R106, P0 ;  /* 0x0000006a86867207 */ /* 0x000fe20000000000 */
[----:B------:R-:W-:Y:S01]  /*1e3d0*/  SHFL.IDX PT, R34, R34, R0, 0x1c1f ;  /* 0x001c1f0022227589 */ /* 0x000fe200000e0000 */
[----:B----4-:R-:W-:-:S02]  /*1e3e0*/  SEL R98, R130, R131, P0 ;  /* 0x0000008382627207 */ /* 0x010fc40000000000 */
[----:B------:R-:W-:Y:S01]  /*1e3f0*/  SEL R130, R131, R130, P0 ;  /* 0x0000008283827207 */ /* 0x000fe20000000000 */
[----:B------:R-:W0:Y:S04]  /*1e400*/  SHFL.IDX PT, R33, R33, R2, 0x1c1f ;  /* 0x001c1f0221217589 */ /* 0x000e2800000e0000 */
[----:B------:R-:W4:Y:S01]  /*1e410*/  SHFL.IDX PT, R74, R209, R0, 0x1c1f ;  /* 0x001c1f00d14a7589 */ /* 0x000f2200000e0000 */
[----:B---3--:R-:W-:Y:S02]  /*1e420*/  SEL R101, R107, R142, P0 ;  /* 0x0000008e6b657207 */ /* 0x008fe40000000000 */
[----:B------:R-:W-:Y:S01]  /*1e430*/  SEL R142, R142, R107, P0 ;  /* 0x0000006b8e8e7207 */ /* 0x000fe20000000000 */
[----:B------:R-:W3:Y:S01]  /*1e440*/  SHFL.IDX PT, R111, R111, R0, 0x1c1f ;  /* 0x001c1f006f6f7589 */ /* 0x000ee200000e0000 */
[----:B-1----:R-:W-:-:S02]  /*1e450*/  SEL R195, R38, R37, P0 ;  /* 0x0000002526c37207 */ /* 0x002fc40000000000 */
[----:B------:R-:W-:Y:S01]  /*1e460*/  SEL R196, R37, R38, P0 ;  /* 0x0000002625c47207 */ /* 0x000fe20000000000 */
[----:B------:R-:W1:Y:S04]  /*1e470*/  SHFL.IDX PT, R0, R210, R2, 0x1c1f ;  /* 0x001c1f02d2007589 */ /* 0x000e6800000e0000 */
[----:B------:R4:W1:Y:S01]  /*1e480*/  SHFL.IDX PT, R150, R150, R2, 0x1c1f ;  /* 0x001c1f0296967589 */ /* 0x00086200000e0000 */
[----:B--2---:R-:W-:Y:S02]  /*1e490*/  SEL R191, R36, R35, P0 ;  /* 0x0000002324bf7207 */ /* 0x004fe40000000000 */
[----:B------:R-:W-:Y:S02]  /*1e4a0*/  SEL R192, R35, R36, P0 ;  /* 0x0000002423c07207 */ /* 0x000fe40000000000 */
[----:B0-----:R-:W-:-:S02]  /*1e4b0*/  SEL R188, R34, R33, P0 ;  /* 0x0000002122bc7207 */ /* 0x001fc40000000000 */
[----:B------:R-:W-:Y:S01]  /*1e4c0*/  SEL R187, R33, R34, P0 ;  /* 0x0000002221bb7207 */ /* 0x000fe20000000000 */
[----:B----4-:R-:W-:-:S07]  /*1e4d0*/  IMAD.MOV.U32 R2, RZ, RZ, RZ ;  /* 0x000000ffff027224 */ /* 0x010fce00078e00ff */
.L_x_820:
[----:B------:R-:W2:Y:S01]  /*1e4e0*/  LDL.LU R102, [R1+0x74] ;  /* 0x0000740001667983 */ /* 0x000ea20000300800 */
[----:B------:R-:W-:Y:S05]  /*1e4f0*/  WARPSYNC.ALL ;  /* 0x0000000000007948 */ /* 0x000fea0003800000 */
[----:B------:R-:W4:Y:S01]  /*1e500*/  LDL.LU R11, [R1+0x78] ;  /* 0x00007800010b7983 */ /* 0x000f220000300800 */
[----:B------:R-:W-:Y:S01]  /*1e510*/  F2FP.BF16.F32.PACK_AB R12, R205, R207 ;  /* 0x000000cfcd0c723e */ /* 0x000fe200000010ff */
[----:B------:R-:W-:Y:S01]  /*1e520*/  ULDC.64 UR4, c[0x0][0xc00] ;  /* 0x0003000000047ab9 */ /* 0x000fe20000000a00 */
[----:B------:R-:W-:Y:S01]  /*1e530*/  F2FP.BF16.F32.PACK_AB R13, R28, R27 ;  /* 0x0000001b1c0d723e */ /* 0x000fe200000010ff */
[----:B------:R-:W-:Y:S01]  /*1e540*/  ULDC.64 UR6, c[0x0][0xc08] ;  /* 0x0003020000067ab9 */ /* 0x000fe20000000a00 */
[----:B------:R-:W-:Y:S01]  /*1e550*/  F2FP.BF16.F32.PACK_AB R14, R206, R208 ;  /* 0x000000d0ce0e723e */ /* 0x000fe200000010ff */
[----:B------:R-:W0:Y:S01]  /*1e560*/  LDC R112, c[0x0][0xbe8] ;  /* 0x0002fa00ff707b82 */ /* 0x000e220000000800 */
[----:B------:R-:W-:-:S07]  /*1e570*/  F2FP.BF16.F32.PACK_AB R15, R65, R81 ;  /* 0x00000051410f723e */ /* 0x000fce00000010ff */
[----:B------:R-:W-:Y:S01]  /*1e580*/  BAR.SYNC.DEFER_BLOCKING 0x1, 0x100 ;  /* 0x0044000000007b1d */ /* 0x000fe20000010000 */
[----:B------:R-:W-:Y:S02]  /*1e590*/  F2FP.BF16.F32.PACK_AB R32, R201, R203 ;  /* 0x000000cbc920723e */ /* 0x000fe400000010ff */
[----:B------:R-:W-:Y:S02]  /*1e5a0*/  F2FP.BF16.F32.PACK_AB R33, R43, R42 ;  /* 0x0000002a2b21723e */ /* 0x000fe400000010ff */
[----:B------:R-:W-:Y:S02]  /*1e5b0*/  F2FP.BF16.F32.PACK_AB R34, R202, R204 ;  /* 0x000000ccca22723e */ /* 0x000fe400000010ff */
[----:B------:R-:W-:Y:S02]  /*1e5c0*/  F2FP.BF16.F32.PACK_AB R35, R89, R84 ;  /* 0x000000545923723e */ /* 0x000fe400000010ff */
[----:B------:R-:W-:Y:S02]  /*1e5d0*/  F2FP.BF16.F32.PACK_AB R36, R197, R199 ;  /* 0x000000c7c524723e */ /* 0x000fe400000010ff */
[----:B------:R-:W-:-:S02]  /*1e5e0*/  F2FP.BF16.F32.PACK_AB R37, R45, R44 ;  /* 0x0000002c2d25723e */ /* 0x000fc400000010ff */
[----:B------:R-:W-:Y:S02]  /*1e5f0*/  F2FP.BF16.F32.PACK_AB R38, R198, R200 ;  /* 0x000000c8c626723e */ /* 0x000fe400000010ff */
[----:B------:R-:W-:Y:S01]  /*1e600*/  F2FP.BF16.F32.PACK_AB R39, R92, R50 ;  /* 0x000000325c27723e */ /* 0x000fe200000010ff */
[----:B------:R3:W-:Y:S04]  /*1e610*/  STSM.16.M88.4 [R211], R12 ;  /* 0x0000000cd3007844 */ /* 0x0007e80000000200 */
[----:B------:R1:W-:Y:S04]  /*1e620*/  STSM.16.M88.4 [R212], R32 ;  /* 0x00000020d4007844 */ /* 0x0003e80000000200 */
[----:B------:R0:W-:Y:S01]  /*1e630*/  STSM.16.M88.4 [R213], R36 ;  /* 0x00000024d5007844 */ /* 0x0001e20000000200 */
[----:B---3--:R-:W-:-:S02]  /*1e640*/  F2FP.BF16.F32.PACK_AB R12, R193, R195 ;  /* 0x000000c3c10c723e */ /* 0x008fc400000010ff */
[----:B------:R-:W-:Y:S02]  /*1e650*/  F2FP.BF16.F32.PACK_AB R13, R47, R46 ;  /* 0x0000002e2f0d723e */ /* 0x000fe400000010ff */
[----:B------:R-:W-:Y:S02]  /*1e660*/  F2FP.BF16.F32.PACK_AB R14, R194, R196 ;  /* 0x000000c4c20e723e */ /* 0x000fe400000010ff */
[----:B------:R-:W-:Y:S02]  /*1e670*/  F2FP.BF16.F32.PACK_AB R15, R97, R118 ;  /* 0x00000076610f723e */ /* 0x000fe400000010ff */
[----:B-1----:R-:W-:Y:S02]  /*1e680*/  F2FP.BF16.F32.PACK_AB R32, R189, R191 ;  /* 0x000000bfbd20723e */ /* 0x002fe400000010ff */
[----:B------:R-:W-:Y:S01]  /*1e690*/  F2FP.BF16.F32.PACK_AB R33, R49, R48 ;  /* 0x000000303121723e */ /* 0x000fe200000010ff */
[----:B------:R1:W-:Y:S01]  /*1e6a0*/  STSM.16.M88.4 [R214], R12 ;  /* 0x0000000cd6007844 */ /* 0x0003e20000000200 */
[----:B------:R-:W-:-:S02]  /*1e6b0*/  F2FP.BF16.F32.PACK_AB R34, R190, R192 ;  /* 0x000000c0be22723e */ /* 0x000fc400000010ff */
[----:B------:R-:W-:Y:S02]  /*1e6c0*/  F2FP.BF16.F32.PACK_AB R35, R105, R100 ;  /* 0x000000646923723e */ /* 0x000fe400000010ff */
[----:B0-----:R-:W-:Y:S02]  /*1e6d0*/  F2FP.BF16.F32.PACK_AB R36, R186, R188 ;  /* 0x000000bcba24723e */ /* 0x001fe400000010ff */
[----:B------:R-:W-:Y:S01]  /*1e6e0*/  F2FP.BF16.F32.PACK_AB R37, R52, R51 ;  /* 0x000000333425723e */ /* 0x000fe200000010ff */
[----:B------:R0:W-:Y:S01]  /*1e6f0*/  STSM.16.M88.4 [R215], R32 ;  /* 0x00000020d7007844 */ /* 0x0001e20000000200 */
[----:B------:R-:W-:Y:S02]  /*1e700*/  F2FP.BF16.F32.PACK_AB R38, R185, R187 ;  /* 0x000000bbb926723e */ /* 0x000fe400000010ff */
[----:B------:R-:W-:Y:S02]  /*1e710*/  F2FP.BF16.F32.PACK_AB R39, R113, R108 ;  /* 0x0000006c7127723e */ /* 0x000fe400000010ff */
[----:B-1----:R-:W-:-:S03]  /*1e720*/  F2FP.BF16.F32.PACK_AB R12, R182, R184 ;  /* 0x000000b8b60c723e */ /* 0x002fc600000010ff */
[----:B------:R1:W-:Y:S01]  /*1e730*/  STSM.16.M88.4 [R216], R36 ;  /* 0x00000024d8007844 */ /* 0x0003e20000000200 */
[----:B------:R-:W-:Y:S02]  /*1e740*/  F2FP.BF16.F32.PACK_AB R13, R56, R53 ;  /* 0x00000035380d723e */ /* 0x000fe400000010ff */
[----:B------:R-:W-:Y:S02]  /*1e750*/  F2FP.BF16.F32.PACK_AB R14, R181, R183 ;  /* 0x000000b7b50e723e */ /* 0x000fe400000010ff */
[----:B------:R-:W-:Y:S02]  /*1e760*/  F2FP.BF16.F32.PACK_AB R15, R78, R75 ;  /* 0x0000004b4e0f723e */ /* 0x000fe400000010ff */
[----:B0-----:R-:W-:Y:S02]  /*1e770*/  F2FP.BF16.F32.PACK_AB R32, R178, R180 ;  /* 0x000000b4b220723e */ /* 0x001fe400000010ff */
[----:B------:R-:W-:Y:S01]  /*1e780*/  F2FP.BF16.F32.PACK_AB R33, R61, R60 ;  /* 0x0000003c3d21723e */ /* 0x000fe200000010ff */
[----:B------:R0:W-:Y:S01]  /*1e790*/  STSM.16.M88.4 [R217], R12 ;  /* 0x0000000cd9007844 */ /* 0x0001e20000000200 */
[----:B------:R-:W-:-:S02]  /*1e7a0*/  F2FP.BF16.F32.PACK_AB R34, R177, R179 ;  /* 0x000000b3b122723e */ /* 0x000fc400000010ff */
[----:B------:R-:W-:Y:S02]  /*1e7b0*/  F2FP.BF16.F32.PACK_AB R35, R79, R121 ;  /* 0x000000794f23723e */ /* 0x000fe400000010ff */
[----:B-1----:R-:W-:Y:S02]  /*1e7c0*/  F2FP.BF16.F32.PACK_AB R36, R174, R176 ;  /* 0x000000b0ae24723e */ /* 0x002fe400000010ff */
[----:B------:R-:W-:Y:S01]  /*1e7d0*/  F2FP.BF16.F32.PACK_AB R37, R68, R64 ;  /* 0x000000404425723e */ /* 0x000fe200000010ff */
[----:B------:R1:W-:Y:S01]  /*1e7e0*/  STSM.16.M88.4 [R218], R32 ;  /* 0x00000020da007844 */ /* 0x0003e20000000200 */
[----:B------:R-:W-:Y:S02]  /*1e7f0*/  F2FP.BF16.F32.PACK_AB R38, R169, R175 ;  /* 0x000000afa926723e */ /* 0x000fe400000010ff */
[----:B------:R-:W-:Y:S02]  /*1e800*/  F2FP.BF16.F32.PACK_AB R39, R82, R126 ;  /* 0x0000007e5227723e */ /* 0x000fe400000010ff */
[----:B0-----:R-:W-:-:S03]  /*1e810*/  F2FP.BF16.F32.PACK_AB R12, R3, R153 ;  /* 0x00000099030c723e */ /* 0x001fc600000010ff */
[----:B------:R0:W-:Y:S01]  /*1e820*/  STSM.16.M88.4 [R219], R36 ;  /* 0x00000024db007844 */ /* 0x0001e20000000200 */
        /* <DEDUP_REMOVED lines=30> */
[----:B------:R-:W-:Y:S01]  /*1ea10*/  STSM.16.M88.4 [R225], R36 ;  /* 0x00000024e1007844 */ /* 0x000fe20000000200 */
[----:B-1----:R-:W-:-:S02]  /*1ea20*/  SEL R32, R74, R0, P0 ;  /* 0x000000004a207207 */ /* 0x002fc40000000000 */
[----:B------:R-:W-:Y:S02]  /*1ea30*/  SEL R34, R0, R74, P0 ;  /* 0x0000004a00227207 */ /* 0x000fe40000000000 */
[----:B------:R-:W-:Y:S02]  /*1ea40*/  SEL R33, R111, R150, P0 ;  /* 0x000000966f217207 */ /* 0x000fe40000000000 */
[----:B------:R-:W-:Y:S02]  /*1ea50*/  SEL R35, R150, R111, P0 ;  /* 0x0000006f96237207 */ /* 0x000fe40000000000 */
[----:B------:R-:W-:Y:S02]  /*1ea60*/  F2FP.BF16.F32.PACK_AB R13, R33, R32 ;  /* 0x00000020210d723e */ /* 0x000fe400000010ff */
[----:B------:R-:W-:Y:S02]  /*1ea70*/  F2FP.BF16.F32.PACK_AB R15, R35, R34 ;  /* 0x00000022230f723e */ /* 0x000fe400000010ff */
[----:B------:R-:W-:-:S03]  /*1ea80*/  ISETP.NE.U32.AND P0, PT, RZ, UR4, PT ;  /* 0x00000004ff007c0c */ /* 0x000fc6000bf05070 */
[----:B------:R2:W-:Y:S01]  /*1ea90*/  STSM.16.M88.4 [R226], R12 ;  /* 0x0000000ce2007844 */ /* 0x0005e20000000200 */
[----:B------:R-:W-:Y:S01]  /*1eaa0*/  BAR.SYNC.DEFER_BLOCKING 0x1, 0x100 ;  /* 0x0044000000007b1d */ /* 0x000fe20000010000 */
[----:B------:R-:W-:Y:S02]  /*1eab0*/  ISETP.NE.AND.EX P0, PT, RZ, UR5, PT, P0 ;  /* 0x00000005ff007c0c */ /* 0x000fe4000bf05300 */
[----:B--2---:R-:W-:-:S04]  /*1eac0*/  IADD3 R12, P1, R102, UR4, RZ ;  /* 0x00000004660c7c10 */ /* 0x004fc8000ff3e0ff */
[----:B----4-:R-:W-:-:S07]  /*1ead0*/  IADD3.X R13, R11, UR5, RZ, P1, !PT ;  /* 0x000000050b0d7c10 */ /* 0x010fce0008ffe4ff */
[----:B------:R-:W5:Y:S01]  /*1eae0*/  @P0 LDG.E R2, desc[UR42][R12.64] ;  /* 0x0000002a0c020981 */ /* 0x000f62000c1e1900 */
[----:B------:R-:W-:-:S04]  /*1eaf0*/  ISETP.NE.U32.AND P3, PT, RZ, UR6, PT ;  /* 0x00000006ff007c0c */ /* 0x000fc8000bf65070 */
[----:B------:R-:W-:Y:S02]  /*1eb00*/  ISETP.NE.AND.EX P3, PT, RZ, UR7, PT, P3 ;  /* 0x00000007ff007c0c */ /* 0x000fe4000bf65330 */
[----:B------:R-:W-:Y:S02]  /*1eb10*/  ISETP.GT.AND P2, PT, R227, 0x1, PT ;  /* 0x00000001e300780c */ /* 0x000fe40003f44270 */
[----:B------:R-:W-:-:S09]  /*1eb20*/  MOV R104, 0x9b8 ;  /* 0x000009b800687802 */ /* 0x000fd20000000f00 */
[----:B------:R-:W-:Y:S01]  /*1eb30*/  @P3 IADD3 R14, P1, R102, UR6, RZ ;  /* 0x00000006660e3c10 */ /* 0x000fe2000ff3e0ff */
[----:B------:R-:W-:Y:S02]  /*1eb40*/  ULDC UR6, c[0x0][0xa88] ;  /* 0x0002a20000067ab9 */ /* 0x000fe40000000800 */
[----:B------:R-:W-:Y:S01]  /*1eb50*/  IMAD.U32 R0, RZ, RZ, UR6 ;  /* 0x00000006ff007e24 */ /* 0x000fe2000f8e00ff */
[----:B------:R-:W-:Y:S02]  /*1eb60*/  @P3 IADD3.X R15, R11, UR7, RZ, P1, !PT ;  /* 0x000000070b0f3c10 */ /* 0x000fe40008ffe4ff */
[----:B------:R-:W-:-:S03]  /*1eb70*/  SEL R104, R104, 0x978, P2 ;  /* 0x0000097868687807 */ /* 0x000fc60001000000 */
[----:B------:R0:W5:Y:S01]  /*1eb80*/  @P3 LDG.E R0, desc[UR42][R14.64] ;  /* 0x0000002a0e003981 */ /* 0x000162000c1e1900 */
[----:B------:R1:W2:Y:S01]  /*1eb90*/  LDC.64 R38, c[0x0][R104+0x218] ;  /* 0x0000860068267b82 */ /* 0x0002a20000000a00 */
[----:B------:R-:W-:-:S07]  /*1eba0*/  ISETP.NE.AND P1, PT, R112, 0x1, PT ;  /* 0x000000017000780c */ /* 0x000fce0003f25270 */
[----:B------:R1:W3:Y:S08]  /*1ebb0*/  LDC.64 R36, c[0x0][R104+0x228] ;  /* 0x00008a0068247b82 */ /* 0x0002f00000000a00 */
[----:B0-----:R1:W0:Y:S08]  /*1ebc0*/  LDC.64 R14, c[0x0][R104+0x220] ;  /* 0x00008800680e7b82 */ /* 0x0012300000000a00 */
[----:B------:R-:W4:Y:S08]  /*1ebd0*/  @P1 LDC R102, c[0x0][0xbec] ;  /* 0x0002fb00ff661b82 */ /* 0x000f300000000800 */
[----:B------:R-:W0:Y:S01]  /*1ebe0*/  @P1 LDC R11, c[0x0][0xbf0] ;  /* 0x0002fc00ff0b1b82 */ /* 0x000e220000000800 */
[----:B-1----:R-:W-:Y:S05]  /*1ebf0*/  @P3 BRA `(.L_x_506) ;  /* 0x0000000000103947 */ /* 0x002fea0003800000 */
[----:B------:R-:W-:Y:S05]  /*1ec00*/  @!P0 BRA `(.L_x_506) ;  /* 0x00000000000c8947 */ /* 0x000fea0003800000 */
[----:B-----5:R-:W2:Y:S04]  /*1ec10*/  LDG.E R0, desc[UR42][R12.64] ;  /* 0x0000002a0c007981 */ /* 0x020ea8000c1e1900 */
[----:B------:R-:W2:Y:S02]  /*1ec20*/  LDG.E R12, desc[UR42][R12.64+0x4] ;  /* 0x0000042a0c0c7981 */ /* 0x000ea4000c1e1900 */
[----:B--2---:R-:W-:-:S07]  /*1ec30*/  IMAD.IADD R0, R12, 0x1, -R0 ;  /* 0x000000010c007824 */ /* 0x004fce00078e0a00 */
.L_x_506:
[----:B------:R-:W2:Y:S04]  /*1ec40*/  LDL R12, [R1+0x1a0] ;  /* 0x0001a000010c7983 */ /* 0x000ea80000100800 */
[----:B------:R-:W3:Y:S04]  /*1ec50*/  LDL.LU R13, [R1+0x6c] ;  /* 0x00006c00010d7983 */ /* 0x000ee80000300800 */
[----:B------:R-:W3:Y:S04]  /*1ec60*/  LDL.LU R106, [R1+0x7c] ;  /* 0x00007c00016a7983 */ /* 0x000ee80000300800 */
[----:B------:R-:W2:Y:S04]  /*1ec70*/  LDL R116, [R1+0x80] ;  /* 0x0000800001747983 */ /* 0x000ea80000100800 */
[----:B------:R-:W3:Y:S04]  /*1ec80*/  LDL R114, [R1+0x8c] ;  /* 0x00008c0001727983 */ /* 0x000ee80000100800 */
[----:B------:R-:W3:Y:S04]  /*1ec90*/  LDL R115, [R1+0x50] ;  /* 0x0000500001737983 */ /* 0x000ee80000100800 */
[----:B------:R-:W3:Y:S04]  /*1eca0*/  LDL R119, [R1+0x19c] ;  /* 0x00019c0001777983 */ /* 0x000ee80000100800 */
[----:B------:R-:W3:Y:S01]  /*1ecb0*/  LDL R117, [R1+0x110] ;  /* 0x0001100001757983 */ /* 0x000ee20000100800 */
[----:B------:R-:W-:-:S04]  /*1ecc0*/  ISETP.NE.U32.AND P0, PT, RZ, UR4, PT ;  /* 0x00000004ff007c0c */ /* 0x000fc8000bf05070 */
[----:B------:R-:W-:Y:S01]  /*1ecd0*/  ISETP.NE.AND.EX P0, PT, RZ, UR5, PT, P0 ;  /* 0x00000005ff007c0c */ /* 0x000fe2000bf05300 */
[----:B-----5:R-:W-:Y:S02]  /*1ece0*/  IMAD R0, R0, R112, RZ ;  /* 0x0000007000007224 */ /* 0x020fe400078e02ff */
[----:B--2---:R-:W-:-:S04]  /*1ecf0*/  IMAD R74, R116, 0x80, R12 ;  /* 0x00000080744a7824 */ /* 0x004fc800078e020c */
[----:B----4-:R-:W-:-:S04]  /*1ed00*/  @P1 IMAD.HI.U32 R12, R74, R102, RZ ;  /* 0x000000664a0c1227 */ /* 0x010fc800078e00ff */
[----:B------:R-:W-:Y:S01]  /*1ed10*/  IMAD.MOV.U32 R102, RZ, RZ, R74 ;  /* 0x000000ffff667224 */ /* 0x000fe200078e004a */
[----:B0-----:R-:W-:Y:S02]  /*1ed20*/  @P1 SHF.R.U32.HI R102, RZ, R11, R12 ;  /* 0x0000000bff661219 */ /* 0x001fe4000001160c */
[----:B---3--:R-:W-:Y:S02]  /*1ed30*/  SEL R11, R13, RZ, !P0 ;  /* 0x000000ff0d0b7207 */ /* 0x008fe40004000000 */
[----:B------:R0:W1:Y:S02]  /*1ed40*/  LDC.64 R12, c[0x0][R104+0x210] ;  /* 0x00008400680c7b82 */ /* 0x0000640000000a00 */
[----:B0-----:R-:W-:-:S06]  /*1ed50*/  SEL R104, R106, RZ, !P0 ;  /* 0x000000ff6a687207 */ /* 0x001fcc0004000000 */
[----:B------:R-:W0:Y:S01]  /*1ed60*/  LDC.64 R106, c[0x0][0xba8] ;  /* 0x0002ea00ff6a7b82 */ /* 0x000e220000000a00 */
[----:B------:R-:W-:Y:S01]  /*1ed70*/  IMAD R15, R15, R11, RZ ;  /* 0x0000000b0f0f7224 */ /* 0x000fe200078e02ff */
[----:B------:R-:W-:Y:S01]  /*1ed80*/  SEL R111, R114, RZ, P2 ;  /* 0x000000ff726f7207 */ /* 0x000fe20001000000 */
[----:B------:R-:W-:Y:S02]  /*1ed90*/  IMAD R109, R39, R115, RZ ;  /* 0x00000073276d7224 */ /* 0x000fe400078e02ff */
[C---:B------:R-:W-:Y:S02]  /*1eda0*/  IMAD R104, R14.reuse, R104, R15 ;  /* 0x000000680e687224 */ /* 0x040fe400078e020f */
[----:B------:R-:W-:-:S04]  /*1edb0*/  IMAD.WIDE.U32 R14, R14, R11, RZ ;  /* 0x0000000b0e0e7225 */ /* 0x000fc800078e00ff */
[----:B------:R-:W-:-:S04]  /*1edc0*/  IMAD.WIDE.U32 R38, R38, R115, RZ ;  /* 0x0000007326267225 */ /* 0x000fc800078e00ff */
[-C--:B------:R-:W-:Y:S01]  /*1edd0*/  IMAD R110, R37, R111.reuse, RZ ;  /* 0x0000006f256e7224 */ /* 0x080fe200078e02ff */
[--C-:B------:R-:W-:Y:S01]  /*1ede0*/  IADD3 R14, P0, P3, R14, R38, R2.reuse ;  /* 0x000000260e0e7210 */ /* 0x100fe20007b1e002 */
[----:B------:R-:W-:Y:S01]  /*1edf0*/  IMAD.WIDE.U32 R36, R36, R111, RZ ;  /* 0x0000006f24247225 */ /* 0x000fe200078e00ff */
[----:B------:R-:W-:Y:S02]  /*1ee00*/  IADD3 R109, R39, R109, RZ ;  /* 0x0000006d276d7210 */ /* 0x000fe40007ffe0ff */
[----:B------:R-:W-:Y:S01]  /*1ee10*/  SHF.R.S32.HI R39, RZ, 0x1f, R2 ;  /* 0x0000001fff277819 */ /* 0x000fe20000011402 */
[----:B------:R-:W-:Y:S01]  /*1ee20*/  IMAD.IADD R104, R15, 0x1, R104 ;  /* 0x000000010f687824 */ /* 0x000fe200078e0268 */
[----:B------:R-:W-:Y:S01]  /*1ee30*/  IADD3 R36, P4, P5, R102, R14, R36 ;  /* 0x0000000e66247210 */ /* 0x000fe20007d9e024 */
[----:B------:R-:W-:Y:S01]  /*1ee40*/  IMAD.IADD R110, R37, 0x1, R110 ;  /* 0x00000001256e7824 */ /* 0x000fe200078e026e */
[----:B------:R-:W-:Y:S01]  /*1ee50*/  SHF.R.S32.HI R14, RZ, 0x1f, R102 ;  /* 0x0000001fff0e7819 */ /* 0x000fe20000011466 */
[----:B0-----:R-:W0:Y:S01]  /*1ee60*/  @!P2 LDC R106, c[0x0][0xb50] ;  /* 0x0002d400ff6aab82 */ /* 0x001e220000000800 */
[----:B------:R-:W-:-:S04]  /*1ee70*/  IADD3.X R104, R104, R109, R39, P0, P3 ;  /* 0x0000006d68687210 */ /* 0x000fc800007e6427 */
[----:B------:R-:W-:Y:S01]  /*1ee80*/  IADD3.X R37, R14, R104, R110, P4, P5 ;  /* 0x000000680e257210 */ /* 0x000fe200027ea46e */
[----:B------:R-:W-:Y:S02]  /*1ee90*/  IMAD.MOV R14, RZ, RZ, -R102 ;  /* 0x000000ffff0e7224 */ /* 0x000fe400078e0a66 */
[----:B------:R-:W2:Y:S02]  /*1eea0*/  @!P2 LDC R107, c[0x0][0xb54] ;  /* 0x0002d500ff6bab82 */ /* 0x000ea40000000800 */
[----:B------:R-:W-:-:S04]  /*1eeb0*/  IMAD R14, R112, R14, R74 ;  /* 0x0000000e700e7224 */ /* 0x000fc800078e024a */
[-C--:B-1----:R-:W-:Y:S01]  /*1eec0*/  IMAD R13, R13, R14.reuse, RZ ;  /* 0x0000000e0d0d7224 */ /* 0x082fe200078e02ff */
[----:B------:R-:W-:Y:S01]  /*1eed0*/  SHF.R.S32.HI R15, RZ, 0x1f, R14 ;  /* 0x0000001fff0f7819 */ /* 0x000fe2000001140e */
[----:B------:R-:W-:-:S04]  /*1eee0*/  IMAD.WIDE.U32 R36, R12, R14, R36 ;  /* 0x0000000e0c247225 */ /* 0x000fc800078e0024 */
[----:B------:R-:W-:-:S04]  /*1eef0*/  IMAD R13, R12, R15, R13 ;  /* 0x0000000f0c0d7224 */ /* 0x000fc800078e020d */
[----:B------:R-:W-:Y:S01]  /*1ef00*/  IMAD.IADD R13, R37, 0x1, R13 ;  /* 0x00000001250d7824 */ /* 0x000fe200078e020d */
[----:B0-----:R-:W-:-:S04]  /*1ef10*/  LEA R106, P0, R36, R106, 0x2 ;  /* 0x0000006a246a7211 */ /* 0x001fc800078010ff */
[----:B--2---:R-:W-:Y:S01]  /*1ef20*/  LEA.HI.X R107, R36, R107, R13, 0x2, P0 ;  /* 0x0000006b246b7211 */ /* 0x004fe200000f140d */
[----:B------:R-:W-:Y:S01]  /*1ef30*/  SHFL.IDX PT, R12, R106, RZ, 0x1c1f ;  /* 0x001c1fff6a0c7589 */ /* 0x000fe200000e0000 */
[----:B------:R-:W-:-:S03]  /*1ef40*/  IMAD R36, R116, 0x80, R119 ;  /* 0x0000008074247824 */ /* 0x000fc600078e0277 */
[----:B------:R-:W0:Y:S04]  /*1ef50*/  SHFL.IDX PT, R13, R107, RZ, 0x1c1f ;  /* 0x001c1fff6b0d7589 */ /* 0x000e2800000e0000 */
[----:B------:R-:W-:Y:S04]  /*1ef60*/  SHFL.IDX PT, R14, R106, 0x1, 0x1c1f ;  /* 0x003c1f006a0e7f89 */ /* 0x000fe800000e0000 */
[----:B------:R-:W1:Y:S01]  /*1ef70*/  SHFL.IDX PT, R15, R107, 0x1, 0x1c1f ;  /* 0x003c1f006b0f7f89 */ /* 0x000e6200000e0000 */
[----:B------:R-:W-:Y:S02]  /*1ef80*/  LOP3.LUT P0, RZ, R117, 0x3, RZ, 0xc0, !PT ;  /* 0x0000000375ff7812 */ /* 0x000fe4000780c0ff */
[----:B------:R-:W-:-:S02]  /*1ef90*/  IADD3 R38, R36, 0x8, RZ ;  /* 0x0000000824267810 */ /* 0x000fc40007ffe0ff */
[-C--:B------:R-:W-:Y:S02]  /*1efa0*/  ISETP.GE.OR P3, PT, R36, R0.reuse, P0 ;  /* 0x000000002400720c */ /* 0x080fe40000766670 */
[----:B------:R-:W-:-:S11]  /*1efb0*/  ISETP.GE.OR P0, PT, R38, R0, P0 ;  /* 0x000000002600720c */ /* 0x000fd60000706670 */
[----:B0-----:R0:W-:Y:S04]  /*1efc0*/  @!P3 ST.E desc[UR42][R12.64], R173 ;  /* 0x000000ad0c00b985 */ /* 0x0011e8000c10192a */
[----:B-1----:R0:W-:Y:S01]  /*1efd0*/  @!P0 ST.E desc[UR42][R14.64], R172 ;  /* 0x000000ac0e008985 */ /* 0x0021e2000c10192a */
[----:B------:R-:W-:Y:S05]  /*1efe0*/  @P2 BRA `(.L_x_507) ;  /* 0x0000001000402947 */ /* 0x000fea0003800000 */
[----:B------:R-:W-:Y:S01]  /*1eff0*/  VIADD R8, R228, 0xffffff80 ;  /* 0xffffff80e4087836 */ /* 0x000fe20000000000 */
[----:B------:R-:W1:Y:S01]  /*1f000*/  @P1 LDC R9, c[0x0][0xbec] ;  /* 0x0002fb00ff091b82 */ /* 0x000e620000000800 */
[----:B------:R-:W-:-:S03]  /*1f010*/  ULDC.64 UR4, c[0x0][0xaa0] ;  /* 0x0002a80000047ab9 */ /* 0x000fc60000000a00 */
[----:B------:R-:W-:-:S04]  /*1f020*/  SHF.R.S32.HI R3, RZ, 0x1f, R8 ;  /* 0x0000001fff037819 */ /* 0x000fc80000011408 */
[----:B------:R-:W-:Y:S01]  /*1f030*/  LEA.HI R3, R3, R8, RZ, 0x3 ;  /* 0x0000000803037211 */ /* 0x000fe200078f18ff */
[----:B0-----:R-:W0:Y:S03]  /*1f040*/  @P1 LDC R15, c[0x0][0xbf0] ;  /* 0x0002fc00ff0f1b82 */ /* 0x001e260000000800 */
[----:B------:R-:W-:-:S05]  /*1f050*/  LOP3.LUT R3, R3, 0xfffffff8, RZ, 0xc0, !PT ;  /* 0xfffffff803037812 */ /* 0x000fca00078ec0ff */
[----:B------:R-:W-:-:S04]  /*1f060*/  IMAD.IADD R8, R8, 0x1, -R3 ;  /* 0x0000000108087824 */ /* 0x000fc800078e0a03 */
[----:B------:R-:W-:-:S04]  /*1f070*/  IMAD R5, R23, 0x8, R8 ;  /* 0x0000000817057824 */ /* 0x000fc800078e0208 */
[----:B------:R-:W-:-:S04]  /*1f080*/  IMAD.SHL.U32 R5, R5, 0x8, RZ ;  /* 0x0000000805057824 */ /* 0x000fc800078e00ff */
[----:B------:R-:W-:-:S03]  /*1f090*/  IMAD.WIDE R4, R5, 0x2, R40 ;  /* 0x0000000205047825 */ /* 0x000fc600078e0228 */
[C---:B------:R-:W-:Y:S02]  /*1f0a0*/  IADD3 R49, P5, R4.reuse, 0x5000, RZ ;  /* 0x0000500004317810 */ /* 0x040fe40007fbe0ff */
[C---:B------:R-:W-:Y:S02]  /*1f0b0*/  IADD3 R25, P0, R4.reuse, 0x1000, RZ ;  /* 0x0000100004197810 */ /* 0x040fe40007f1e0ff */
[----:B------:R-:W-:Y:S02]  /*1f0c0*/  LOP3.LUT R48, R49, 0x380, RZ, 0xc0, !PT ;  /* 0x0000038031307812 */ /* 0x000fe400078ec0ff */
[C---:B------:R-:W-:Y:S02]  /*1f0d0*/  IADD3 R33, P2, R4.reuse, 0x2000, RZ ;  /* 0x0000200004217810 */ /* 0x040fe40007f5e0ff */
[C---:B------:R-:W-:Y:S02]  /*1f0e0*/  IADD3 R41, P3, R4.reuse, 0x3000, RZ ;  /* 0x0000300004297810 */ /* 0x040fe40007f7e0ff */
[----:B------:R-:W-:-:S02]  /*1f0f0*/  IADD3 R45, P4, R4, 0x4000, RZ ;  /* 0x00004000042d7810 */ /* 0x000fc40007f9e0ff */
[----:B------:R-:W-:Y:S02]  /*1f100*/  SHF.R.U64 R48, R48, 0x3, RZ ;  /* 0x0000000330307819 */ /* 0x000fe400000012ff */
[----:B------:R-:W-:Y:S02]  /*1f110*/  LOP3.LUT R24, R25, 0x380, RZ, 0xc0, !PT ;  /* 0x0000038019187812 */ /* 0x000fe400078ec0ff */
[----:B------:R-:W-:Y:S02]  /*1f120*/  LOP3.LUT R32, R33, 0x380, RZ, 0xc0, !PT ;  /* 0x0000038021207812 */ /* 0x000fe400078ec0ff */
[----:B------:R-:W-:Y:S02]  /*1f130*/  LOP3.LUT R40, R41, 0x380, RZ, 0xc0, !PT ;  /* 0x0000038029287812 */ /* 0x000fe400078ec0ff */
[----:B------:R-:W-:Y:S02]  /*1f140*/  LOP3.LUT R44, R45, 0x380, RZ, 0xc0, !PT ;  /* 0x000003802d2c7812 */ /* 0x000fe400078ec0ff */
[----:B------:R-:W-:Y:S01]  /*1f150*/  LOP3.LUT R48, R48, R49, RZ, 0x3c, !PT ;  /* 0x0000003130307212 */ /* 0x000fe200078e3cff */
[----:B------:R-:W-:Y:S01]  /*1f160*/  IMAD.X R49, RZ, RZ, R5, P5 ;  /* 0x000000ffff317224 */ /* 0x000fe200028e0605 */
[----:B------:R-:W-:-:S02]  /*1f170*/  SHF.R.U64 R24, R24, 0x3, RZ ;  /* 0x0000000318187819 */ /* 0x000fc400000012ff */
[----:B------:R-:W-:Y:S02]  /*1f180*/  SHF.R.U64 R32, R32, 0x3, RZ ;  /* 0x0000000320207819 */ /* 0x000fe400000012ff */
[----:B------:R-:W-:Y:S01]  /*1f190*/  SHF.R.U64 R40, R40, 0x3, RZ ;  /* 0x0000000328287819 */ /* 0x000fe200000012ff */
[----:B------:R-:W-:Y:S01]  /*1f1a0*/  IMAD R39, R39, UR4, RZ ;  /* 0x0000000427277c24 */ /* 0x000fe2000f8e02ff */
[----:B------:R-:W-:Y:S01]  /*1f1b0*/  SHF.R.U64 R44, R44, 0x3, RZ ;  /* 0x000000032c2c7819 */ /* 0x000fe200000012ff */
[----:B------:R-:W-:Y:S01]  /*1f1c0*/  IMAD R8, R8, 0x20, R23 ;  /* 0x0000002008087824 */ /* 0x000fe200078e0217 */
[----:B------:R-:W-:Y:S01]  /*1f1d0*/  IADD3 R69, P5, R4, 0xa000, RZ ;  /* 0x0000a00004457810 */ /* 0x000fe20007fbe0ff */
[----:B------:R-:W5:Y:S01]  /*1f1e0*/  LD.E.128 R48, desc[UR42][R48.64] ;  /* 0x0000002a30307980 */ /* 0x000f62000c101d00 */
[----:B------:R-:W-:Y:S02]  /*1f1f0*/  LOP3.LUT R24, R24, R25, RZ, 0x3c, !PT ;  /* 0x0000001918187212 */ /* 0x000fe400078e3cff */
[----:B------:R-:W-:Y:S01]  /*1f200*/  LOP3.LUT R32, R32, R33, RZ, 0x3c, !PT ;  /* 0x0000002120207212 */ /* 0x000fe200078e3cff */
[--C-:B------:R-:W-:Y:S01]  /*1f210*/  IMAD.X R33, RZ, RZ, R5.reuse, P2 ;  /* 0x000000ffff217224 */ /* 0x100fe200010e0605 */
[----:B------:R-:W-:Y:S01]  /*1f220*/  LOP3.LUT R40, R40, R41, RZ, 0x3c, !PT ;  /* 0x0000002928287212 */ /* 0x000fe200078e3cff */
[--C-:B------:R-:W-:Y:S01]  /*1f230*/  IMAD.X R41, RZ, RZ, R5.reuse, P3 ;  /* 0x000000ffff297224 */ /* 0x100fe200018e0605 */
[----:B------:R-:W-:Y:S01]  /*1f240*/  LOP3.LUT R44, R44, R45, RZ, 0x3c, !PT ;  /* 0x0000002d2c2c7212 */ /* 0x000fe200078e3cff */
[----:B------:R-:W-:Y:S01]  /*1f250*/  IMAD.X R45, RZ, RZ, R5, P4 ;  /* 0x000000ffff2d7224 */ /* 0x000fe200020e0605 */
[----:B------:R-:W-:-:S02]  /*1f260*/  IADD3.X R25, RZ, R5, RZ, P0, !PT ;  /* 0x00000005ff197210 */ /* 0x000fc400007fe4ff */
[----:B------:R-:W-:Y:S01]  /*1f270*/  LOP3.LUT R7, R4, 0x380, RZ, 0xc0, !PT ;  /* 0x0000038004077812 */ /* 0x000fe200078ec0ff */
[----:B------:R-:W-:Y:S01]  /*1f280*/  IMAD R39, R2, UR5, R39 ;  /* 0x0000000502277c24 */ /* 0x000fe2000f8e0227 */
[----:B------:R-:W-:Y:S01]  /*1f290*/  LOP3.LUT R68, R69, 0x380, RZ, 0xc0, !PT ;  /* 0x0000038045447812 */ /* 0x000fe200078ec0ff */
[----:B------:R-:W-:Y:S01]  /*1f2a0*/  IMAD R12, R116, 0x80, R8 ;  /* 0x00000080740c7824 */ /* 0x000fe200078e0208 */
[C---:B------:R-:W-:Y:S01]  /*1f2b0*/  IADD3 R53, P0, R4.reuse, 0x6000, RZ ;  /* 0x0000600004357810 */ /* 0x040fe20007f1e0ff */
[----:B------:R-:W5:Y:S01]  /*1f2c0*/  LD.E.128 R24, desc[UR42][R24.64] ;  /* 0x0000002a18187980 */ /* 0x000f62000c101d00 */
[C---:B------:R-:W-:Y:S02]  /*1f2d0*/  IADD3 R57, P2, R4.reuse, 0x7000, RZ ;  /* 0x0000700004397810 */ /* 0x040fe40007f5e0ff */
[C---:B------:R-:W-:Y:S01]  /*1f2e0*/  IADD3 R61, P3, R4.reuse, 0x8000, RZ ;  /* 0x00008000043d7810 */ /* 0x040fe20007f7e0ff */
[----:B------:R-:W5:Y:S01]  /*1f2f0*/  LD.E.128 R32, desc[UR42][R32.64] ;  /* 0x0000002a20207980 */ /* 0x000f62000c101d00 */
[----:B------:R-:W-:-:S02]  /*1f300*/  IADD3 R65, P4, R4, 0x9000, RZ ;  /* 0x0000900004417810 */ /* 0x000fc40007f9e0ff */
[----:B------:R-:W-:Y:S01]  /*1f310*/  SHF.R.U64 R68, R68, 0x3, RZ ;  /* 0x0000000344447819 */ /* 0x000fe200000012ff */
[----:B------:R-:W5:Y:S01]  /*1f320*/  LD.E.128 R40, desc[UR42][R40.64] ;  /* 0x0000002a28287980 */ /* 0x000f62000c101d00 */
[----:B------:R-:W-:Y:S02]  /*1f330*/  LOP3.LUT R52, R53, 0x380, RZ, 0xc0, !PT ;  /* 0x0000038035347812 */ /* 0x000fe400078ec0ff */
[----:B------:R-:W-:Y:S01]  /*1f340*/  LOP3.LUT R56, R57, 0x380, RZ, 0xc0, !PT ;  /* 0x0000038039387812 */ /* 0x000fe200078ec0ff */
[----:B------:R-:W5:Y:S01]  /*1f350*/  LD.E.128 R44, desc[UR42][R44.64] ;  /* 0x0000002a2c2c7980 */ /* 0x000f62000c101d00 */
[----:B------:R-:W-:Y:S02]  /*1f360*/  LOP3.LUT R60, R61, 0x380, RZ, 0xc0, !PT ;  /* 0x000003803d3c7812 */ /* 0x000fe400078ec0ff */
[----:B------:R-:W-:Y:S02]  /*1f370*/  LOP3.LUT R64, R65, 0x380, RZ, 0xc0, !PT ;  /* 0x0000038041407812 */ /* 0x000fe400078ec0ff */
[----:B------:R-:W-:Y:S01]  /*1f380*/  LOP3.LUT R68, R68, R69, RZ, 0x3c, !PT ;  /* 0x0000004544447212 */ /* 0x000fe200078e3cff */
[----:B------:R-:W-:Y:S01]  /*1f390*/  IMAD.X R69, RZ, RZ, R5, P5 ;  /* 0x000000ffff457224 */ /* 0x000fe200028e0605 */
[----:B------:R-:W-:-:S02]  /*1f3a0*/  SHF.R.U64 R52, R52, 0x3, RZ ;  /* 0x0000000334347819 */ /* 0x000fc400000012ff */
[----:B------:R-:W-:Y:S02]  /*1f3b0*/  SHF.R.U64 R56, R56, 0x3, RZ ;  /* 0x0000000338387819 */ /* 0x000fe400000012ff */
[----:B------:R-:W-:Y:S01]  /*1f3c0*/  SHF.R.U64 R60, R60, 0x3, RZ ;  /* 0x000000033c3c7819 */ /* 0x000fe200000012ff */
[----:B------:R-:W5:Y:S01]  /*1f3d0*/  LD.E.128 R68, desc[UR42][R68.64] ;  /* 0x0000002a44447980 */ /* 0x000f62000c101d00 */
[----:B------:R-:W-:Y:S02]  /*1f3e0*/  SHF.R.U64 R64, R64, 0x3, RZ ;  /* 0x0000000340407819 */ /* 0x000fe400000012ff */
[----:B------:R-:W-:Y:S02]  /*1f3f0*/  IADD3 R6, P5, R4, 0xf000, RZ ;  /* 0x0000f00004067810 */ /* 0x000fe40007fbe0ff */
[----:B------:R-:W-:Y:S02]  /*1f400*/  LOP3.LUT R52, R52, R53, RZ, 0x3c, !PT ;  /* 0x0000003534347212 */ /* 0x000fe400078e3cff */
[----:B------:R-:W-:Y:S01]  /*1f410*/  LOP3.LUT R56, R56, R57, RZ, 0x3c, !PT ;  /* 0x0000003938387212 */ /* 0x000fe200078e3cff */
[--C-:B------:R-:W-:Y:S01]  /*1f420*/  IMAD.X R57, RZ, RZ, R5.reuse, P2 ;  /* 0x000000ffff397224 */ /* 0x100fe200010e0605 */
[----:B------:R-:W-:Y:S01]  /*1f430*/  LOP3.LUT R60, R60, R61, RZ, 0x3c, !PT ;  /* 0x0000003d3c3c7212 */ /* 0x000fe200078e3cff */
[--C-:B------:R-:W-:Y:S01]  /*1f440*/  IMAD.X R61, RZ, RZ, R5.reuse, P3 ;  /* 0x000000ffff3d7224 */ /* 0x100fe200018e0605 */
[----:B------:R-:W-:Y:S01]  /*1f450*/  LOP3.LUT R64, R64, R65, RZ, 0x3c, !PT ;  /* 0x0000004140407212 */ /* 0x000fe200078e3cff */
[--C-:B------:R-:W-:Y:S01]  /*1f460*/  IMAD.X R65, RZ, RZ, R5.reuse, P4 ;  /* 0x000000ffff417224 */ /* 0x100fe200020e0605 */
[----:B------:R-:W-:Y:S01]  /*1f470*/  IADD3.X R53, RZ, R5, RZ, P0, !PT ;  /* 0x00000005ff357210 */ /* 0x000fe200007fe4ff */
[----:B------:R-:W-:Y:S01]  /*1f480*/  IMAD.X R89, RZ, RZ, R5, P5 ;  /* 0x000000ffff597224 */ /* 0x000fe200028e0605 */
[----:B------:R-:W-:Y:S01]  /*1f490*/  LOP3.LUT R3, R6, 0x380, RZ, 0xc0, !PT ;  /* 0x0000038006037812 */ /* 0x000fe200078ec0ff */
[----:B------:R-:W5:Y:S01]  /*1f4a0*/  LD.E.128 R56, desc[UR42][R56.64] ;  /* 0x0000002a38387980 */ /* 0x000f62000c101d00 */
[----:B------:R-:W-:-:S02]  /*1f4b0*/  IADD3 R73, P0, R4, 0xb000, RZ ;  /* 0x0000b00004497810 */ /* 0x000fc40007f1e0ff */
[C---:B------:R-:W-:Y:S01]  /*1f4c0*/  IADD3 R77, P2, R4.reuse, 0xc000, RZ ;  /* 0x0000c000044d7810 */ /* 0x040fe20007f5e0ff */
[----:B------:R-:W5:Y:S01]  /*1f4d0*/  LD.E.128 R52, desc[UR42][R52.64] ;  /* 0x0000002a34347980 */ /* 0x000f62000c101d00 */
[C---:B------:R-:W-:Y:S02]  /*1f4e0*/  IADD3 R81, P3, R4.reuse, 0xd000, RZ ;  /* 0x0000d00004517810 */ /* 0x040fe40007f7e0ff */
[----:B------:R-:W-:Y:S01]  /*1f4f0*/  IADD3 R85, P4, R4, 0xe000, RZ ;  /* 0x0000e00004557810 */ /* 0x000fe20007f9e0ff */
[----:B------:R-:W5:Y:S01]  /*1f500*/  LD.E.128 R60, desc[UR42][R60.64] ;  /* 0x0000002a3c3c7980 */ /* 0x000f62000c101d00 */
[----:B------:R-:W-:Y:S02]  /*1f510*/  SHF.R.U64 R3, R3, 0x3, RZ ;  /* 0x0000000303037819 */ /* 0x000fe400000012ff */
[----:B------:R-:W-:Y:S01]  /*1f520*/  LOP3.LUT R72, R73, 0x380, RZ, 0xc0, !PT ;  /* 0x0000038049487812 */ /* 0x000fe200078ec0ff */
[----:B------:R-:W5:Y:S01]  /*1f530*/  LD.E.128 R64, desc[UR42][R64.64] ;  /* 0x0000002a40407980 */ /* 0x000f62000c101d00 */
[----:B------:R-:W-:-:S02]  /*1f540*/  LOP3.LUT R76, R77, 0x380, RZ, 0xc0, !PT ;  /* 0x000003804d4c7812 */ /* 0x000fc400078ec0ff */
[----:B------:R-:W-:Y:S02]  /*1f550*/  LOP3.LUT R80, R81, 0x380, RZ, 0xc0, !PT ;  /* 0x0000038051507812 */ /* 0x000fe400078ec0ff */
[----:B------:R-:W-:Y:S02]  /*1f560*/  LOP3.LUT R84, R85, 0x380, RZ, 0xc0, !PT ;  /* 0x0000038055547812 */ /* 0x000fe400078ec0ff */
[----:B------:R-:W-:Y:S01]  /*1f570*/  LOP3.LUT R88, R3, R6, RZ, 0x3c, !PT ;  /* 0x0000000603587212 */ /* 0x000fe200078e3cff */
[----:B------:R-:W-:Y:S01]  /*1f580*/  IMAD.WIDE.U32 R2, R2, UR4, RZ ;  /* 0x0000000402027c25 */ /* 0x000fe2000f8e00ff */
[----:B------:R-:W-:Y:S01]  /*1f590*/  SHF.R.U64 R72, R72, 0x3, RZ ;  /* 0x0000000348487819 */ /* 0x000fe200000012ff */
[----:B------:R-:W-:Y:S01]  /*1f5a0*/  ULDC.64 UR4, c[0x0][0xae8] ;  /* 0x0002ba0000047ab9 */ /* 0x000fe20000000a00 */
[----:B------:R-:W-:Y:S02]  /*1f5b0*/  SHF.R.U64 R76, R76, 0x3, RZ ;  /* 0x000000034c4c7819 */ /* 0x000fe400000012ff */
[----:B------:R-:W-:Y:S01]  /*1f5c0*/  SHF.R.U64 R80, R80, 0x3, RZ ;  /* 0x0000000350507819 */ /* 0x000fe200000012ff */
[----:B------:R-:W5:Y:S01]  /*1f5d0*/  LD.E.128 R88, desc[UR42][R88.64] ;  /* 0x0000002a58587980 */ /* 0x000f62000c101d00 */
[----:B------:R-:W-:-:S02]  /*1f5e0*/  SHF.R.U64 R84, R84, 0x3, RZ ;  /* 0x0000000354547819 */ /* 0x000fc400000012ff */
[----:B------:R-:W-:Y:S02]  /*1f5f0*/  SHF.R.U64 R7, R7, 0x3, RZ ;  /* 0x0000000307077819 */ /* 0x000fe400000012ff */
[----:B------:R-:W-:Y:S02]  /*1f600*/  LOP3.LUT R72, R72, R73, RZ, 0x3c, !PT ;  /* 0x0000004948487212 */ /* 0x000fe400078e3cff */
[----:B------:R-:W-:Y:S01]  /*1f610*/  LOP3.LUT R76, R76, R77, RZ, 0x3c, !PT ;  /* 0x0000004d4c4c7212 */ /* 0x000fe200078e3cff */
[--C-:B------:R-:W-:Y:S01]  /*1f620*/  IMAD.X R77, RZ, RZ, R5.reuse, P2 ;  /* 0x000000ffff4d7224 */ /* 0x100fe200010e0605 */
[----:B------:R-:W-:Y:S01]  /*1f630*/  LOP3.LUT R80, R80, R81, RZ, 0x3c, !PT ;  /* 0x0000005150507212 */ /* 0x000fe200078e3cff */
[--C-:B------:R-:W-:Y:S01]  /*1f640*/  IMAD.X R81, RZ, RZ, R5.reuse, P3 ;  /* 0x000000ffff517224 */ /* 0x100fe200018e0605 */
[----:B------:R-:W-:Y:S01]  /*1f650*/  LOP3.LUT R84, R84, R85, RZ, 0x3c, !PT ;  /* 0x0000005554547212 */ /* 0x000fe200078e3cff */
[----:B------:R-:W-:Y:S01]  /*1f660*/  IMAD.X R85, RZ, RZ, R5, P4 ;  /* 0x000000ffff557224 */ /* 0x000fe200020e0605 */
[----:B------:R-:W-:Y:S01]  /*1f670*/  IADD3.X R73, RZ, R5, RZ, P0, !PT ;  /* 0x00000005ff497210 */ /* 0x000fe200007fe4ff */
[----:B------:R-:W5:Y:S01]  /*1f680*/  LD.E.128 R76, desc[UR42][R76.64] ;  /* 0x0000002a4c4c7980 */ /* 0x000f62000c101d00 */
[----:B------:R-:W-:-:S02]  /*1f690*/  LOP3.LUT R4, R7, R4, RZ, 0x3c, !PT ;  /* 0x0000000407047212 */ /* 0x000fc400078e3cff */
[----:B------:R-:W-:Y:S01]  /*1f6a0*/  IADD3 R3, R3, R39, RZ ;  /* 0x0000002703037210 */ /* 0x000fe20007ffe0ff */
[----:B------:R-:W5:Y:S01]  /*1f6b0*/  LD.E.128 R80, desc[UR42][R80.64] ;  /* 0x0000002a50507980 */ /* 0x000f62000c101d00 */
[----:B------:R-:W-:Y:S01]  /*1f6c0*/  SHF.R.S32.HI R10, RZ, 0x1f, R11 ;  /* 0x0000001fff0a7819 */ /* 0x000fe2000001140b */
[----:B-1----:R-:W-:Y:S02]  /*1f6d0*/  @P1 IMAD.HI.U32 R8, R12, R9, RZ ;  /* 0x000000090c081227 */ /* 0x002fe400078e00ff */
[----:B------:R-:W5:Y:S02]  /*1f6e0*/  LD.E.128 R4, desc[UR42][R4.64] ;  /* 0x0000002a04047980 */ /* 0x000f64000c101d00 */
[C---:B------:R-:W-:Y:S02]  /*1f6f0*/  IMAD.WIDE.U32 R2, R115.reuse, UR4, R2 ;  /* 0x0000000473027c25 */ /* 0x040fe4000f8e0002 */
[----:B------:R-:W5:Y:S04]  /*1f700*/  LD.E.128 R72, desc[UR42][R72.64] ;  /* 0x0000002a48487980 */ /* 0x000f68000c101d00 */
[----:B------:R-:W5:Y:S01]  /*1f710*/  LD.E.128 R84, desc[UR42][R84.64] ;  /* 0x0000002a54547980 */ /* 0x000f62000c101d00 */
[----:B------:R-:W-:Y:S01]  /*1f720*/  IMAD R3, R115, UR5, R3 ;  /* 0x0000000573037c24 */ /* 0x000fe2000f8e0203 */
[----:B------:R-:W-:Y:S01]  /*1f730*/  ULDC.64 UR4, c[0x0][0xaf0] ;  /* 0x0002bc0000047ab9 */ /* 0x000fe20000000a00 */
[----:B------:R-:W-:Y:S01]  /*1f740*/  @!PT LDS RZ, [RZ] ;  /* 0x00000000fffff984 */ /* 0x000fe20000000800 */
[----:B------:R-:W-:Y:S01]  /*1f750*/  @!PT LDS RZ, [RZ] ;  /* 0x00000000fffff984 */ /* 0x000fe20000000800 */
[----:B------:R-:W-:Y:S01]  /*1f760*/  @!PT LDS RZ, [RZ] ;  /* 0x00000000fffff984 */ /* 0x000fe20000000800 */
[----:B------:R-:W-:Y:S01]  /*1f770*/  @!PT LDS RZ, [RZ] ;  /* 0x00000000fffff984 */ /* 0x000fe20000000800 */
[----:B------:R1:W-:Y:S06]  /*1f780*/  MEMBAR.ALL.CTA ;  /* 0x0000000000007992 */ /* 0x0003ec0000008000 */
[----:B-1----:R-:W1:Y:S01]  /*1f790*/  FENCE.VIEW.ASYNC.S ;  /* 0x00000000000073c6 */ /* 0x002e620000000000 */
[----:B------:R-:W-:Y:S01]  /*1f7a0*/  IMAD.MOV.U32 R9, RZ, RZ, R12 ;  /* 0x000000ffff097224 */ /* 0x000fe200078e000c */
[----:B0-----:R-:W-:Y:S01]  /*1f7b0*/  @P1 SHF.R.U32.HI R9, RZ, R15, R8 ;  /* 0x0000000fff091219 */ /* 0x001fe20000011608 */
[----:B------:R-:W-:-:S02]  /*1f7c0*/  IMAD R10, R10, UR4, RZ ;  /* 0x000000040a0a7c24 */ /* 0x000fc4000f8e02ff */
[----:B------:R-:W-:Y:S01]  /*1f7d0*/  IMAD.WIDE.U32 R2, R11, UR4, R2 ;  /* 0x000000040b027c25 */ /* 0x000fe2000f8e0002 */
[----:B------:R-:W-:-:S03]  /*1f7e0*/  SHF.R.S32.HI R8, RZ, 0x1f, R9 ;  /* 0x0000001fff087819 */ /* 0x000fc60000011409 */
[----:B------:R-:W-:Y:S01]  /*1f7f0*/  IMAD R13, R11, UR5, R10 ;  /* 0x000000050b0d7c24 */ /* 0x000fe2000f8e020a */
[----:B------:R-:W-:Y:S01]  /*1f800*/  IADD3 R11, -R9, RZ, RZ ;  /* 0x000000ff090b7210 */ /* 0x000fe20007ffe1ff */
[----:B------:R-:W-:Y:S02]  /*1f810*/  ULDC.64 UR4, c[0x0][0xae0] ;  /* 0x0002b80000047ab9 */ /* 0x000fe40000000a00 */
[----:B------:R-:W-:Y:S02]  /*1f820*/  IMAD R10, R8, UR4, RZ ;  /* 0x00000004080a7c24 */ /* 0x000fe4000f8e02ff */
[----:B------:R-:W-:Y:S02]  /*1f830*/  IMAD.IADD R3, R3, 0x1, R13 ;  /* 0x0000000103037824 */ /* 0x000fe400078e020d */
[----:B------:R-:W-:Y:S02]  /*1f840*/  IMAD R11, R112, R11, R12 ;  /* 0x0000000b700b7224 */ /* 0x000fe400078e020c */
[----:B------:R-:W-:-:S02]  /*1f850*/  VIADD R8, R22, 0x38820 ;  /* 0x0003882016087836 */ /* 0x000fc40000000000 */
[----:B------:R-:W-:-:S03]  /*1f860*/  IMAD.WIDE.U32 R2, R9, UR4, R2 ;  /* 0x0000000409027c25 */ /* 0x000fc6000f8e0002 */
[----:B------:R-:W-:Y:S01]  /*1f870*/  PRMT R8, RZ, 0x654, R8 ;  /* 0x00000654ff087816 */ /* 0x000fe20000000008 */
[----:B------:R-:W-:Y:S01]  /*1f880*/  IMAD R13, R9, UR5, R10 ;  /* 0x00000005090d7c24 */ /* 0x000fe2000f8e020a */
[----:B------:R-:W-:Y:S01]  /*1f890*/  SHF.R.S32.HI R9, RZ, 0x1f, R11 ;  /* 0x0000001fff097819 */ /* 0x000fe2000001140b */
[----:B------:R-:W-:Y:S01]  /*1f8a0*/  ULDC.64 UR4, c[0x0][0xad8] ;  /* 0x0002b60000047ab9 */ /* 0x000fe20000000a00 */
[----:B-1----:R0:W-:Y:S01]  /*1f8b0*/  SYNCS.ARRIVE.TRANS64.RED.A1T0 RZ, [R8+URZ], RZ ;  /* 0x000000ff08ff79a7 */ /* 0x0021e2000810043f */
[----:B------:R-:W-:Y:S02]  /*1f8c0*/  IMAD.IADD R3, R3, 0x1, R13 ;  /* 0x0000000103037824 */ /* 0x000fe400078e020d */
[----:B------:R-:W-:-:S04]  /*1f8d0*/  IMAD.WIDE.U32 R2, R11, UR4, R2 ;  /* 0x000000040b027c25 */ /* 0x000fc8000f8e0002 */
[----:B0-----:R-:W-:-:S04]  /*1f8e0*/  IMAD R8, R9, UR4, RZ ;  /* 0x0000000409087c24 */ /* 0x001fc8000f8e02ff */
[----:B------:R-:W-:Y:S01]  /*1f8f0*/  IMAD R11, R11, UR5, R8 ;  /* 0x000000050b0b7c24 */ /* 0x000fe2000f8e0208 */
[----:B------:R-:W-:Y:S02]  /*1f900*/  ULDC.64 UR4, c[0x0][0xa80] ;  /* 0x0002a00000047ab9 */ /* 0x000fe40000000a00 */
[----:B------:R-:W-:Y:S01]  /*1f910*/  LEA R21, P0, R2, UR4, 0x1 ;  /* 0x0000000402157c11 */ /* 0x000fe2000f8008ff */
[----:B------:R-:W-:Y:S01]  /*1f920*/  IMAD.IADD R3, R3, 0x1, R11 ;  /* 0x0000000103037824 */ /* 0x000fe200078e020b */
[----:B------:R-:W-:Y:S01]  /*1f930*/  UMOV UR4, 0xffffffff ;  /* 0xffffffff00047882 */ /* 0x000fe20000000000 */
[----:B------:R-:W-:-:S03]  /*1f940*/  IMAD R37, R116, 0x80, R23 ;  /* 0x0000008074257824 */ /* 0x000fc600078e0217 */
[----:B------:R-:W-:Y:S01]  /*1f950*/  LEA.HI.X R28, R2, UR5, R3, 0x1, P0 ;  /* 0x00000005021c7c11 */ /* 0x000fe200080f0c03 */
[----:B------:R-:W-:Y:S06]  /*1f960*/  BRA.DIV UR4, `(.L_x_508) ;  /* 0x0000010604a87947 */ /* 0x000fec000b800000 */
[----:B------:R0:W1:Y:S04]  /*1f970*/  SHFL.IDX PT, R20, R28, RZ, 0x181f ;  /* 0x00181fff1c147589 */ /* 0x00006800000e0000 */
[----:B------:R0:W2:Y:S02]  /*1f980*/  SHFL.IDX PT, R14, R21, RZ, 0x181f ;  /* 0x00181fff150e7589 */ /* 0x0000a400000e0000 */
.L_x_823:
[----:B------:R-:W-:Y:S01]  /*1f990*/  ISETP.GE.AND P0, PT, R37, R0, PT ;  /* 0x000000002500720c */ /* 0x000fe20003f06270 */
[----:B------:R-:W-:-:S12]  /*1f9a0*/  BSSY B1, `(.L_x_509) ;  /* 0x0000018000017945 */ /* 0x000fd80003800000 */
[----:B------:R-:W-:Y:S05]  /*1f9b0*/  @P0 BRA `(.L_x_510) ;  /* 0x0000000000580947 */ /* 0x000fea0003800000 */
[----:B------:R-:W3:Y:S01]  /*1f9c0*/  LDL R38, [R1+0x40] ;  /* 0x0000400001267983 */ /* 0x000ee20000100800 */
[----:B------:R-:W-:-:S03]  /*1f9d0*/  ULDC UR4, c[0x0][0xac8] ;  /* 0x0002b20000047ab9 */ /* 0x000fc60000000800 */
[----:B------:R-:W4:Y:S04]  /*1f9e0*/  LDL R15, [R1+0x4c] ;  /* 0x00004c00010f7983 */ /* 0x000f280000100800 */
[----:B------:R-:W4:Y:S04]  /*1f9f0*/  LDL R39, [R1+0x88] ;  /* 0x0000880001277983 */ /* 0x000f280000100800 */
[----:B------:R-:W4:Y:S01]  /*1fa00*/  LDL R36, [R1+0x84] ;  /* 0x0000840001247983 */ /* 0x000f220000100800 */
[----:B------:R-:W-:Y:S02]  /*1fa10*/  ISETP.GE.AND P3, PT, R18, UR4, PT ;  /* 0x0000000412007c0c */ /* 0x000fe4000bf66270 */
[----:B------:R-:W-:-:S02]  /*1fa20*/  ISETP.GE.AND P2, PT, R233, UR4, PT ;  /* 0x00000004e9007c0c */ /* 0x000fc4000bf46270 */
[----:B------:R-:W-:-:S09]  /*1fa30*/  SHF.R.S32.HI R9, RZ, 0x1f, R233 ;  /* 0x0000001fff097819 */ /* 0x000fd200000114e9 */
[CC--:B--2---:R-:W-:Y:S02]  /*1fa40*/  @!P3 LEA R2, P5, R18.reuse, R14.reuse, 0x1 ;  /* 0x0000000e1202b211 */ /* 0x0c4fe400078a08ff */
[C---:B------:R-:W-:Y:S02]  /*1fa50*/  @!P2 LEA R8, P4, R233.reuse, R14, 0x1 ;  /* 0x0000000ee908a211 */ /* 0x040fe400078808ff */
[-C--:B-1----:R-:W-:Y:S02]  /*1fa60*/  @!P3 LEA.HI.X R3, R18, R20.reuse, R19, 0x1, P5 ;  /* 0x000000141203b211 */ /* 0x082fe400028f0c13 */
[----:B------:R-:W-:-:S03]  /*1fa70*/  @!P2 LEA.HI.X R9, R233, R20, R9, 0x1, P4 ;  /* 0x00000014e909a211 */ /* 0x000fc600020f0c09 */
[----:B-----5:R1:W-:Y:S04]  /*1fa80*/  @!P3 ST.E.128 desc[UR42][R2.64], R4 ;  /* 0x000000040200b985 */ /* 0x0203e8000c101d2a */
[----:B------:R1:W-:Y:S01]  /*1fa90*/  @!P2 ST.E.128 desc[UR42][R8.64], R44 ;  /* 0x0000002c0800a985 */ /* 0x0003e2000c101d2a */
[----:B---3--:R-:W-:Y:S02]  /*1faa0*/  ISETP.GE.AND P1, PT, R38, UR4, PT ;  /* 0x0000000426007c0c */ /* 0x008fe4000bf26270 */
[----:B----4-:R-:W-:-:S11]  /*1fab0*/  ISETP.GE.AND P0, PT, R15, UR4, PT ;  /* 0x000000040f007c0c */ /* 0x010fd6000bf06270 */
[CC--:B------:R-:W-:Y:S02]  /*1fac0*/  @!P1 LEA R10, P5, R38.reuse, R14.reuse, 0x1 ;  /* 0x0000000e260a9211 */ /* 0x0c0fe400078a08ff */
[C---:B------:R-:W-:Y:S02]  /*1fad0*/  @!P0 LEA R12, P4, R15.reuse, R14, 0x1 ;  /* 0x0000000e0f0c8211 */ /* 0x040fe400078808ff */
[-C--:B------:R-:W-:Y:S02]  /*1fae0*/  @!P1 LEA.HI.X R11, R38, R20.reuse, R39, 0x1, P5 ;  /* 0x00000014260b9211 */ /* 0x080fe400028f0c27 */
[----:B------:R-:W-:-:S03]  /*1faf0*/  @!P0 LEA.HI.X R13, R15, R20, R36, 0x1, P4 ;  /* 0x000000140f0d8211 */ /* 0x000fc600020f0c24 */
[----:B------:R1:W-:Y:S04]  /*1fb00*/  @!P1 ST.E.128 desc[UR42][R10.64], R60 ;  /* 0x0000003c0a009985 */ /* 0x0003e8000c101d2a */
[----:B------:R1:W-:Y:S02]  /*1fb10*/  @!P0 ST.E.128 desc[UR42][R12.64], R76 ;  /* 0x0000004c0c008985 */ /* 0x0003e4000c101d2a */
.L_x_510:
[----:B------:R-:W-:Y:S05]  /*1fb20*/  BSYNC B1 ;  /* 0x0000000000017941 */ /* 0x000fea0003800000 */
.L_x_509:
[----:B------:R-:W-:-:S03]  /*1fb30*/  UMOV UR4, 0xffffffff ;  /* 0xffffffff00047882 */ /* 0x000fc60000000000 */
[----:B------:R-:W-:Y:S05]  /*1fb40*/  BRA.DIV UR4, `(.L_x_511) ;  /* 0x0000010604647947 */ /* 0x000fea000b800000 */
[----:B-1----:R1:W3:Y:S04]  /*1fb50*/  SHFL.IDX PT, R9, R28, 0x1, 0x181f ;  /* 0x00381f001c097f89 */ /* 0x0022e800000e0000 */
[----:B--2---:R1:W2:Y:S02]  /*1fb60*/  SHFL.IDX PT, R14, R21, 0x1, 0x181f ;  /* 0x00381f00150e7f89 */ /* 0x0042a400000e0000 */
.L_x_827:
[----:B------:R-:W-:Y:S01]  /*1fb70*/  IADD3 R3, R37, 0x20, RZ ;  /* 0x0000002025037810 */ /* 0x000fe20007ffe0ff */
[----:B------:R-:W-:Y:S03]  /*1fb80*/  BSSY B1, `(.L_x_512) ;  /* 0x0000019000017945 */ /* 0x000fe60003800000 */
[----:B------:R-:W-:-:S13]  /*1fb90*/  ISETP.GE.AND P0, PT, R3, R0, PT ;  /* 0x000000000300720c */ /* 0x000fda0003f06270 */
[----:B------:R-:W-:Y:S05]  /*1fba0*/  @P0 BRA `(.L_x_513) ;  /* 0x0000000000580947 */ /* 0x000fea0003800000 */
[----:B------:R-:W4:Y:S01]  /*1fbb0*/  LDL R12, [R1+0x40] ;  /* 0x00004000010c7983 */ /* 0x000f220000100800 */
        /* <DEDUP_REMOVED lines=8> */
[C---:B-----5:R-:W-:Y:S02]  /*1fc40*/  @!P2 LEA R4, P4, R233.reuse, R14, 0x1 ;  /* 0x0000000ee904a211 */ /* 0x060fe400078808ff */
[-C--:B---3--:R-:W-:Y:S02]  /*1fc50*/  @!P3 LEA.HI.X R3, R18, R9.reuse, R19, 0x1, P5 ;  /* 0x000000091203b211 */ /* 0x088fe400028f0c13 */
[----:B------:R-:W-:-:S03]  /*1fc60*/  @!P2 LEA.HI.X R5, R233, R9, R8, 0x1, P4 ;  /* 0x00000009e905a211 */ /* 0x000fc600020f0c08 */
[----:B------:R2:W-:Y:S04]  /*1fc70*/  @!P3 ST.E.128 desc[UR42][R2.64], R24 ;  /* 0x000000180200b985 */ /* 0x0005e8000c101d2a */
[----:B------:R2:W-:Y:S01]  /*1fc80*/  @!P2 ST.E.128 desc[UR42][R4.64], R48 ;  /* 0x000000300400a985 */ /* 0x0005e2000c101d2a */
[----:B----4-:R-:W-:Y:S02]  /*1fc90*/  ISETP.GE.AND P1, PT, R12, UR4, PT ;  /* 0x000000040c007c0c */ /* 0x010fe4000bf26270 */
[----:B------:R-:W-:-:S11]  /*1fca0*/  ISETP.GE.AND P0, PT, R10, UR4, PT ;  /* 0x000000040a007c0c */ /* 0x000fd6000bf06270 */
[-C--:B------:R-:W-:Y:S02]  /*1fcb0*/  @!P1 LEA R6, P5, R12, R14.reuse, 0x1 ;  /* 0x0000000e0c069211 */ /* 0x080fe400078a08ff */
[----:B------:R-:W-:Y:S02]  /*1fcc0*/  @!P0 LEA R8, P4, R10, R14, 0x1 ;  /* 0x0000000e0a088211 */ /* 0x000fe400078808ff */
[-C--:B------:R-:W-:Y:S02]  /*1fcd0*/  @!P1 LEA.HI.X R7, R12, R9.reuse, R13, 0x1, P5 ;  /* 0x000000090c079211 */ /* 0x080fe400028f0c0d */
[----:B------:R-:W-:-:S03]  /*1fce0*/  @!P0 LEA.HI.X R9, R10, R9, R11, 0x1, P4 ;  /* 0x000000090a098211 */ /* 0x000fc600020f0c0b */
[----:B------:R2:W-:Y:S04]  /*1fcf0*/  @!P1 ST.E.128 desc[UR42][R6.64], R64 ;  /* 0x0000004006009985 */ /* 0x0005e8000c101d2a */
[----:B------:R2:W-:Y:S02]  /*1fd00*/  @!P0 ST.E.128 desc[UR42][R8.64], R80 ;  /* 0x0000005008008985 */ /* 0x0005e4000c101d2a */
.L_x_513:
[----:B------:R-:W-:Y:S05]  /*1fd10*/  BSYNC B1 ;  /* 0x0000000000017941 */ /* 0x000fea0003800000 */
.L_x_512:
[----:B------:R-:W-:Y:S01]  /*1fd20*/  UMOV UR4, 0xffffffff ;  /* 0xffffffff00047882 */ /* 0x000fe20000000000 */
[----:B------:R-:W-:Y:S02]  /*1fd30*/  SHF.R.S32.HI R10, RZ, 0x1f, R233 ;  /* 0x0000001fff0a7819 */ /* 0x000fe400000114e9 */
[----:B------:R-:W-:Y:S05]  /*1fd40*/  BRA.DIV UR4, `(.L_x_514) ;  /* 0x00000106042c7947 */ /* 0x000fea000b800000 */
[----:B--23--:R2:W3:Y:S04]  /*1fd50*/  SHFL.IDX PT, R9, R28, 0x2, 0x181f ;  /* 0x00581f001c097f89 */ /* 0x00c4e800000e0000 */
[----:B------:R2:W4:Y:S02]  /*1fd60*/  SHFL.IDX PT, R14, R21, 0x2, 0x181f ;  /* 0x00581f00150e7f89 */ /* 0x00052400000e0000 */
.L_x_831:
[----:B------:R-:W-:Y:S01]  /*1fd70*/  VIADD R3, R37, 0x40 ;  /* 0x0000004025037836 */ /* 0x000fe20000000000 */
[----:B------:R-:W-:Y:S04]  /*1fd80*/  BSSY B1, `(.L_x_515) ;  /* 0x0000018000017945 */ /* 0x000fe80003800000 */
[----:B------:R-:W-:-:S13]  /*1fd90*/  ISETP.GE.AND P0, PT, R3, R0, PT ;  /* 0x000000000300720c */ /* 0x000fda0003f06270 */
[----:B------:R-:W-:Y:S05]  /*1fda0*/  @P0 BRA `(.L_x_516) ;  /* 0x0000000000540947 */ /* 0x000fea0003800000 */
[----:B------:R-:W2:Y:S01]  /*1fdb0*/  LDL R13, [R1+0x40] ;  /* 0x00004000010d7983 */ /* 0x000ea20000100800 */
[----:B------:R-:W-:-:S03]  /*1fdc0*/  ULDC UR4, c[0x0][0xac8] ;  /* 0x0002b20000047ab9 */ /* 0x000fc60000000800 */
[----:B------:R-:W2:Y:S04]  /*1fdd0*/  LDL R11, [R1+0x4c] ;  /* 0x00004c00010b7983 */ /* 0x000ea80000100800 */
[----:B------:R-:W2:Y:S04]  /*1fde0*/  LDL R15, [R1+0x88] ;  /* 0x00008800010f7983 */ /* 0x000ea80000100800 */
[----:B------:R-:W2:Y:S01]  /*1fdf0*/  LDL R12, [R1+0x84] ;  /* 0x00008400010c7983 */ /* 0x000ea20000100800 */
[----:B------:R-:W-:Y:S02]  /*1fe00*/  ISETP.GE.AND P3, PT, R18, UR4, PT ;  /* 0x0000000412007c0c */ /* 0x000fe4000bf66270 */
[----:B------:R-:W-:-:S11]  /*1fe10*/  ISETP.GE.AND P2, PT, R233, UR4, PT ;  /* 0x00000004e9007c0c */ /* 0x000fd6000bf46270 */
[CC--:B----4-:R-:W-:Y:S02]  /*1fe20*/  @!P3 LEA R2, P5, R18.reuse, R14.reuse, 0x1 ;  /* 0x0000000e1202b211 */ /* 0x0d0fe400078a08ff */
[C---:B-----5:R-:W-:Y:S02]  /*1fe30*/  @!P2 LEA R4, P4, R233.reuse, R14, 0x1 ;  /* 0x0000000ee904a211 */ /* 0x060fe400078808ff */
[-C--:B---3--:R-:W-:Y:S02]  /*1fe40*/  @!P3 LEA.HI.X R3, R18, R9.reuse, R19, 0x1, P5 ;  /* 0x000000091203b211 */ /* 0x088fe400028f0c13 */
[----:B------:R-:W-:-:S03]  /*1fe50*/  @!P2 LEA.HI.X R5, R233, R9, R10, 0x1, P4 ;  /* 0x00000009e905a211 */ /* 0x000fc600020f0c0a */
[----:B------:R3:W-:Y:S04]  /*1fe60*/  @!P3 ST.E.128 desc[UR42][R2.64], R32 ;  /* 0x000000200200b985 */ /* 0x0007e8000c101d2a */
[----:B------:R3:W-:Y:S01]  /*1fe70*/  @!P2 ST.E.128 desc[UR42][R4.64], R52 ;  /* 0x000000340400a985 */ /* 0x0007e2000c101d2a */
[----:B--2---:R-:W-:Y:S02]  /*1fe80*/  ISETP.GE.AND P1, PT, R13, UR4, PT ;  /* 0x000000040d007c0c */ /* 0x004fe4000bf26270 */
[----:B------:R-:W-:-:S11]  /*1fe90*/  ISETP.GE.AND P0, PT, R11, UR4, PT ;  /* 0x000000040b007c0c */ /* 0x000fd6000bf06270 */
[-C--:B------:R-:W-:Y:S02]  /*1fea0*/  @!P1 LEA R6, P5, R13, R14.reuse, 0x1 ;  /* 0x0000000e0d069211 */ /* 0x080fe400078a08ff */
[----:B------:R-:W-:Y:S02]  /*1feb0*/  @!P0 LEA R8, P4, R11, R14, 0x1 ;  /* 0x0000000e0b088211 */ /* 0x000fe400078808ff */
[-C--:B------:R-:W-:Y:S02]  /*1fec0*/  @!P1 LEA.HI.X R7, R13, R9.reuse, R15, 0x1, P5 ;  /* 0x000000090d079211 */ /* 0x080fe400028f0c0f */
[----:B------:R-:W-:-:S03]  /*1fed0*/  @!P0 LEA.HI.X R9, R11, R9, R12, 0x1, P4 ;  /* 0x000000090b098211 */ /* 0x000fc600020f0c0c */
[----:B------:R3:W-:Y:S04]  /*1fee0*/  @!P1 ST.E.128 desc[UR42][R6.64], R68 ;  /* 0x0000004406009985 */ /* 0x0007e8000c101d2a */
[----:B------:R3:W-:Y:S02]  /*1fef0*/  @!P0 ST.E.128 desc[UR42][R8.64], R84 ;  /* 0x0000005408008985 */ /* 0x0007e4000c101d2a */
.L_x_516:
[----:B------:R-:W-:Y:S05]  /*1ff00*/  BSYNC B1 ;  /* 0x0000000000017941 */ /* 0x000fea0003800000 */
.L_x_515:
[----:B------:R-:W-:-:S03]  /*1ff10*/  UMOV UR4, 0xffffffff ;  /* 0xffffffff00047882 */ /* 0x000fc60000000000 */
[----:B------:R-:W-:Y:S05]  /*1ff20*/  BRA.DIV UR4, `(.L_x_517) ;  /* 0x0000010204fc7947 */ /* 0x000fea000b800000 */
[----:B---3--:R3:W0:Y:S04]  /*1ff30*/  SHFL.IDX PT, R8, R28, 0x3, 0x181f ;  /* 0x00781f001c087f89 */ /* 0x00862800000e0000 */
[----:B----4-:R3:W4:Y:S02]  /*1ff40*/  SHFL.IDX PT, R14, R21, 0x3, 0x181f ;  /* 0x00781f00150e7f89 */ /* 0x01072400000e0000 */
.L_x_835:
[----:B------:R-:W-:-:S05]  /*1ff50*/  VIADD R3, R37, 0x60 ;  /* 0x0000006025037836 */ /* 0x000fca0000000000 */
[----:B------:R-:W-:-:S13]  /*1ff60*/  ISETP.GE.AND P0, PT, R3, R0, PT ;  /* 0x000000000300720c */ /* 0x000fda0003f06270 */
[----:B------:R-:W-:Y:S05]  /*1ff70*/  @P0 BRA `(.L_x_518) ;  /* 0x0000003c00640947 */ /* 0x000fea0003800000 */
[----:B------:R-:W2:Y:S01]  /*1ff80*/  LDL R11, [R1+0x40] ;  /* 0x00004000010b7983 */ /* 0x000ea20000100800 */
[----:B------:R-:W-:-:S03]  /*1ff90*/  ULDC UR4, c[0x0][0xac8] ;  /* 0x0002b20000047ab9 */ /* 0x000fc60000000800 */
[----:B------:R-:W3:Y:S04]  /*1ffa0*/  LDL R12, [R1+0x88] ;  /* 0x00008800010c7983 */ /* 0x000ee80000100800 */
[----:B------:R-:W3:Y:S01]  /*1ffb0*/  LDL R9, [R1+0x4c] ;  /* 0x00004c0001097983 */ /* 0x000ee20000100800 */
[----:B------:R-:W-:Y:S02]  /*1ffc0*/  ISETP.GE.AND P3, PT, R18, UR4, PT ;  /* 0x0000000412007c0c */ /* 0x000fe4000bf66270 */
[----:B------:R-:W-:-:S11]  /*1ffd0*/  ISETP.GE.AND P4, PT, R233, UR4, PT ;  /* 0x00000004e9007c0c */ /* 0x000fd6000bf86270 */
[CC--:B----4-:R-:W-:Y:S02]  /*1ffe0*/  @!P3 LEA R2, P0, R18.reuse, R14.reuse, 0x1 ;  /* 0x0000000e1202b211 */ /* 0x0d0fe400078008ff */
[C---:B-----5:R-:W-:Y:S02]  /*1fff0*/  @!P4 LEA R4, P1, R233.reuse, R14, 0x1 ;  /* 0x0000000ee904c211 */ /* 0x060fe400078208ff */
[-C--:B0-----:R-:W-:Y:S02]  /*20000*/  @!P3 LEA.HI.X R3, R18, R8.reuse, R19, 0x1, P0 ;  /* 0x000000081203b211 */ /* 0x081fe400000f0c13 */
[----:B------:R-:W-:-:S03]  /*20010*/  @!P4 LEA.HI.X R5, R233, R8, R10, 0x1, P1 ;  /* 0x00000008e905c211 */ /* 0x000fc600008f0c0a */
[----:B------:R0:W-:Y:S04]  /*20020*/  @!P3 ST.E.128 desc[UR42][R2.64], R40 ;  /* 0x000000280200b985 */ /* 0x0001e8000c101d2a */
[----:B------:R0:W-:Y:S01]  /*20030*/  @!P4 ST.E.128 desc[UR42][R4.64], R56 ;  /* 0x000000380400c985 */ /* 0x0001e2000c101d2a */
[----:B--2---:R-:W-:-:S13]  /*20040*/  ISETP.GE.AND P5, PT, R11, UR4, PT ;  /* 0x000000040b007c0c */ /* 0x004fda000bfa6270 */
[----:B------:R-:W-:-:S04]  /*20050*/  @!P5 LEA R6, P2, R11, R14, 0x1 ;  /* 0x0000000e0b06d211 */ /* 0x000fc800078408ff */
[----:B---3--:R-:W-:-:S05]  /*20060*/  @!P5 LEA.HI.X R7, R11, R8, R12, 0x1, P2 ;  /* 0x000000080b07d211 */ /* 0x008fca00010f0c0c */
[----:B------:R0:W-:Y:S01]  /*20070*/  @!P5 ST.E.128 desc[UR42][R6.64], R72 ;  /* 0x000000480600d985 */ /* 0x0001e2000c101d2a */
[----:B------:R-:W-:-:S13]  /*20080*/  ISETP.GE.AND P0, PT, R9, UR4, PT ;  /* 0x0000000409007c0c */ /* 0x000fda000bf06270 */
[----:B------:R-:W-:Y:S05]  /*20090*/  @P0 BRA `(.L_x_518) ;  /* 0x0000003c001c0947 */ /* 0x000fea0003800000 */
[----:B------:R-:W2:Y:S01]  /*200a0*/  LDL R11, [R1+0x84] ;  /* 0x00008400010b7983 */ /* 0x000ea20000100800 */
[----:B------:R-:W-:-:S04]  /*200b0*/  LEA R14, P0, R9, R14, 0x1 ;  /* 0x0000000e090e7211 */ /* 0x000fc800078008ff */
[----:B--2---:R-:W-:-:S05]  /*200c0*/  LEA.HI.X R15, R9, R8, R11, 0x1, P0 ;  /* 0x00000008090f7211 */ /* 0x004fca00000f0c0b */
[----:B------:R2:W-:Y:S01]  /*200d0*/  ST.E.128 desc[UR42][R14.64], R88 ;  /* 0x000000580e007985 */ /* 0x0005e2000c101d2a */
[----:B------:R-:W-:Y:S05]  /*200e0*/  BRA `(.L_x_518) ;  /* 0x0000003c00087947 */ /* 0x000fea0003800000 */
.L_x_507:
[----:B0-----:R-:W0:Y:S01]  /*200f0*/  @P1 LDC R13, c[0x0][0xbec] ;  /* 0x0002fb00ff0d1b82 */ /* 0x001e220000000800 */
[----:B------:R-:W-:Y:S01]  /*20100*/  ULDC.64 UR4, c[0x0][0xb08] ;  /* 0x0002c20000047ab9 */ /* 0x000fe20000000a00 */
[----:B------:R-:W-:Y:S02]  /*20110*/  IMAD.MOV.U32 R14, RZ, RZ, R74 ;  /* 0x000000ffff0e7224 */ /* 0x000fe400078e004a */
[----:B------:R-:W-:-:S04]  /*20120*/  IMAD R15, R39, UR4, RZ ;  /* 0x00000004270f7c24 */ /* 0x000fc8000f8e02ff */
[----:B------:R-:W1:Y:S01]  /*20130*/  @P1 LDC R12, c[0x0][0xbf0] ;  /* 0x0002fc00ff0c1b82 */ /* 0x000e620000000800 */
[----:B------:R-:W-:Y:S02]  /*20140*/  IMAD R15, R2, UR5, R15 ;  /* 0x00000005020f7c24 */ /* 0x000fe4000f8e020f */
[----:B0-----:R-:W-:-:S05]  /*20150*/  @P1 IMAD.HI.U32 R13, R74, R13, RZ ;  /* 0x0000000d4a0d1227 */ /* 0x001fca00078e00ff */
[----:B-1----:R-:W-:Y:S01]  /*20160*/  @P1 SHF.R.U32.HI R14, RZ, R12, R13 ;  /* 0x0000000cff0e1219 */ /* 0x002fe2000001160d */
[----:B------:R-:W-:Y:S01]  /*20170*/  IMAD.WIDE.U32 R12, R2, UR4, RZ ;  /* 0x00000004020c7c25 */ /* 0x000fe2000f8e00ff */
[----:B------:R-:W-:Y:S01]  /*20180*/  ULDC.64 UR4, c[0x0][0xb38] ;  /* 0x0002ce0000047ab9 */ /* 0x000fe20000000a00 */
[----:B------:R-:W-:Y:S02]  /*20190*/  SHF.R.S32.HI R2, RZ, 0x1f, R11 ;  /* 0x0000001fff027819 */ /* 0x000fe4000001140b */
[----:B------:R-:W-:Y:S02]  /*201a0*/  IMAD.IADD R13, R13, 0x1, R15 ;  /* 0x000000010d0d7824 */ /* 0x000fe400078e020f */
[----:B------:R-:W-:-:S04]  /*201b0*/  IMAD.WIDE.U32 R12, R115, UR4, R12 ;  /* 0x00000004730c7c25 */ /* 0x000fc8000f8e000c */
[----:B------:R-:W-:Y:S01]  /*201c0*/  IMAD R13, R115, UR5, R13 ;  /* 0x00000005730d7c24 */ /* 0x000fe2000f8e020d */
[----:B------:R-:W-:Y:S02]  /*201d0*/  ULDC.64 UR4, c[0x0][0xb40] ;  /* 0x0002d00000047ab9 */ /* 0x000fe40000000a00 */
[----:B------:R-:W-:Y:S02]  /*201e0*/  IMAD R2, R2, UR4, RZ ;  /* 0x0000000402027c24 */ /* 0x000fe4000f8e02ff */
[----:B------:R-:W-:-:S04]  /*201f0*/  IMAD.WIDE.U32 R12, R11, UR4, R12 ;  /* 0x000000040b0c7c25 */ /* 0x000fc8000f8e000c */
[----:B------:R-:W-:Y:S01]  /*20200*/  IMAD R2, R11, UR5, R2 ;  /* 0x000000050b027c24 */ /* 0x000fe2000f8e0202 */
[----:B------:R-:W-:Y:S01]  /*20210*/  ULDC.64 UR4, c[0x0][0xb48] ;  /* 0x0002d20000047ab9 */ /* 0x000fe20000000a00 */
[----:B------:R-:W-:-:S03]  /*20220*/  SHF.R.S32.HI R11, RZ, 0x1f, R14 ;  /* 0x0000001fff0b7819 */ /* 0x000fc6000001140e */
[----:B------:R-:W-:Y:S01]  /*20230*/  IADD3 R13, R13, R2, RZ ;  /* 0x000000020d0d7210 */ /* 0x000fe20007ffe0ff */
[----:B------:R-:W-:Y:S02]  /*20240*/  IMAD.MOV R2, RZ, RZ, -R14 ;  /* 0x000000ffff027224 */ /* 0x000fe400078e0a0e */
[----:B------:R-:W-:-:S04]  /*20250*/  IMAD.WIDE.U32 R12, R114, UR4, R12 ;  /* 0x00000004720c7c25 */ /* 0x000fc8000f8e000c */
[----:B------:R-:W-:Y:S01]  /*20260*/  IMAD R13, R114, UR5, R13 ;  /* 0x00000005720d7c24 */ /* 0x000fe2000f8e020d */
[----:B------:R-:W-:Y:S01]  /*20270*/  ULDC.64 UR4, c[0x0][0xb30] ;  /* 0x0002cc0000047ab9 */ /* 0x000fe20000000a00 */
[----:B------:R-:W-:Y:S02]  /*20280*/  IMAD R2, R112, R2, R74 ;  /* 0x0000000270027224 */ /* 0x000fe400078e024a */
[----:B------:R-:W-:Y:S02]  /*20290*/  IMAD R11, R11, UR4, RZ ;  /* 0x000000040b0b7c24 */ /* 0x000fe4000f8e02ff */
[----:B------:R-:W-:-:S04]  /*202a0*/  IMAD.WIDE.U32 R12, R14, UR4, R12 ;  /* 0x000000040e0c7c25 */ /* 0x000fc8000f8e000c */
[----:B------:R-:W-:Y:S01]  /*202b0*/  IMAD R11, R14, UR5, R11 ;  /* 0x000000050e0b7c24 */ /* 0x000fe2000f8e020b */
[----:B------:R-:W-:Y:S01]  /*202c0*/  ULDC.64 UR4, c[0x0][0xb28] ;  /* 0x0002ca0000047ab9 */ /* 0x000fe20000000a00 */
[----:B------:R-:W-:Y:S02]  /*202d0*/  VIADD R14, R22, 0x38820 ;  /* 0x00038820160e7836 */ /* 0x000fe40000000000 */
[----:B------:R-:W-:Y:S01]  /*202e0*/  IMAD.IADD R13, R13, 0x1, R11 ;  /* 0x000000010d0d7824 */ /* 0x000fe200078e020b */
[----:B------:R-:W-:Y:S02]  /*202f0*/  SHF.R.S32.HI R11, RZ, 0x1f, R2 ;  /* 0x0000001fff0b7819 */ /* 0x000fe40000011402 */
[----:B------:R-:W-:Y:S01]  /*20300*/  PRMT R14, RZ, 0x654, R14 ;  /* 0x00000654ff0e7816 */ /* 0x000fe2000000000e */
[----:B------:R-:W-:-:S03]  /*20310*/  IMAD.WIDE.U32 R12, R2, UR4, R12 ;  /* 0x00000004020c7c25 */ /* 0x000fc6000f8e000c */
[----:B------:R0:W-:Y:S01]  /*20320*/  SYNCS.ARRIVE.TRANS64.RED.A1T0 RZ, [R14+URZ], RZ ;  /* 0x000000ff0eff79a7 */ /* 0x0001e2000810043f */
[----:B------:R-:W-:-:S04]  /*20330*/  IMAD R11, R11, UR4, RZ ;  /* 0x000000040b0b7c24 */ /* 0x000fc8000f8e02ff */
[----:B------:R-:W-:Y:S01]  /*20340*/  IMAD R11, R2, UR5, R11 ;  /* 0x00000005020b7c24 */ /* 0x000fe2000f8e020b */
[----:B------:R-:W-:Y:S02]  /*20350*/  ULDC.64 UR4, c[0x0][0xb00] ;  /* 0x0002c00000047ab9 */ /* 0x000fe40000000a00 */
[----:B------:R-:W-:Y:S01]  /*20360*/  LEA R39, P0, R12, UR4, 0x2 ;  /* 0x000000040c277c11 */ /* 0x000fe2000f8010ff */
[----:B------:R-:W-:Y:S01]  /*20370*/  IMAD.IADD R11, R13, 0x1, R11 ;  /* 0x000000010d0b7824 */ /* 0x000fe200078e020b */
[----:B------:R-:W-:-:S04]  /*20380*/  UMOV UR4, 0xffffffff ;  /* 0xffffffff00047882 */ /* 0x000fc80000000000 */
[----:B------:R-:W-:Y:S01]  /*20390*/  LEA.HI.X R40, R12, UR5, R11, 0x2, P0 ;  /* 0x000000050c287c11 */ /* 0x000fe200080f140b */
[----:B0-----:R-:W-:Y:S06]  /*203a0*/  BRA.DIV UR4, `(.L_x_519) ;  /* 0x0000010204247947 */ /* 0x001fec000b800000 */
[----:B------:R0:W1:Y:S04]  /*203b0*/  SHFL.IDX PT, R41, R40, RZ, 0x1c1f ;  /* 0x001c1fff28297589 */ /* 0x00006800000e0000 */
[----:B------:R0:W2:Y:S02]  /*203c0*/  SHFL.IDX PT, R11, R39, RZ, 0x1c1f ;  /* 0x001c1fff270b7589 */ /* 0x0000a400000e0000 */
.L_x_838:
[----:B------:R-:W-:Y:S01]  /*203d0*/  ISETP.GE.AND P0, PT, R36, R0, PT ;  /* 0x000000002400720c */ /* 0x000fe20003f06270 */
[----:B------:R-:W-:-:S12]  /*203e0*/  BSSY B1, `(.L_x_520) ;  /* 0x00000f5000017945 */ /* 0x000fd80003800000 */
[----:B------:R-:W-:Y:S05]  /*203f0*/  @P0 BRA `(.L_x_521) ;  /* 0x0000000c00cc0947 */ /* 0x000fea0003800000 */
[----:B------:R-:W3:Y:S01]  /*20400*/  LDL R14, [R1+0x90] ;  /* 0x00009000010e7983 */ /* 0x000ee20000100800 */
[----:B------:R-:W-:-:S03]  /*20410*/  ULDC UR4, c[0x0][0xac8] ;  /* 0x0002b20000047ab9 */ /* 0x000fc60000000800 */
[----:B------:R-:W4:Y:S04]  /*20420*/  LDL R110, [R1+0x10c] ;  /* 0x00010c00016e7983 */ /* 0x000f280000100800 */
[----:B------:R-:W5:Y:S04]  /*20430*/  LDL R112, [R1+0x18c] ;  /* 0x00018c0001707983 */ /* 0x000f680000100800 */
        /* <DEDUP_REMOVED lines=14> */
[----:B------:R-:W5:Y:S01]  /*20520*/  LDL R119, [R1+0x148] ;  /* 0x0001480001777983 */ /* 0x000f620000100800 */
[----:B---3--:R-:W-:-:S13]  /*20530*/  ISETP.GE.AND P0, PT, R14, UR4, PT ;  /* 0x000000040e007c0c */ /* 0x008fda000bf06270 */
[----:B--2---:R-:W-:Y:S01]  /*20540*/  @!P0 MOV R12, R11 ;  /* 0x0000000b000c8202 */ /* 0x004fe20000000f00 */
[----:B-1----:R-:W-:Y:S02]  /*20550*/  @!P0 IMAD.MOV.U32 R13, RZ, RZ, R41 ;  /* 0x000000ffff0d8224 */ /* 0x002fe400078e0029 */
[----:B------:R-:W-:Y:S02]  /*20560*/  @!P0 IMAD.MOV.U32 R15, RZ, RZ, R205 ;  /* 0x000000ffff0f8224 */ /* 0x000fe400078e00cd */
[----:B------:R-:W-:-:S04]  /*20570*/  @!P0 IMAD.WIDE R12, R14, 0x4, R12 ;  /* 0x000000040e0c8825 */ /* 0x000fc800078e020c */
[----:B------:R-:W-:-:S05]  /*20580*/  @!P0 IMAD.MOV.U32 R14, RZ, RZ, R207 ;  /* 0x000000ffff0e8224 */ /* 0x000fca00078e00cf */
[----:B------:R1:W-:Y:S01]  /*20590*/  @!P0 ST.E.64 desc[UR42][R12.64], R14 ;  /* 0x0000000e0c008985 */ /* 0x0003e2000c101b2a */
[----:B----4-:R-:W-:-:S13]  /*205a0*/  ISETP.GE.AND P0, PT, R110, UR4, PT ;  /* 0x000000046e007c0c */ /* 0x010fda000bf06270 */
[C---:B-1----:R-:W-:Y:S01]  /*205b0*/  @!P0 LEA R12, P1, R110.reuse, R11, 0x2 ;  /* 0x0000000b6e0c8211 */ /* 0x042fe200078210ff */
[----:B------:R-:W-:Y:S01]  /*205c0*/  @!P0 IMAD.MOV.U32 R14, RZ, RZ, R208 ;  /* 0x000000ffff0e8224 */ /* 0x000fe200078e00d0 */
[----:B------:R-:W-:Y:S02]  /*205d0*/  @!P0 MOV R15, R206 ;  /* 0x000000ce000f8202 */ /* 0x000fe40000000f00 */
[----:B-----5:R-:W-:Y:S02]  /*205e0*/  @!P0 LEA.HI.X R13, R110, R41, R112, 0x2, P1 ;  /* 0x000000296e0d8211 */ /* 0x020fe400008f1470 */
[----:B------:R-:W2:Y:S04]  /*205f0*/  LDL R110, [R1+0xf4] ;  /* 0x0000f400016e7983 */ /* 0x000ea80000100800 */
[----:B------:R1:W-:Y:S01]  /*20600*/  @!P0 ST.E.64 desc[UR42][R12.64], R14 ;  /* 0x0000000e0c008985 */ /* 0x0003e2000c101b2a */
[----:B------:R-:W-:-:S02]  /*20610*/  ISETP.GE.AND P0, PT, R104, UR4, PT ;  /* 0x0000000468007c0c */ /* 0x000fc4000bf06270 */
[----:B------:R-:W-:Y:S01]  /*20620*/  ISETP.GE.AND P1, PT, R2, UR4, PT ;  /* 0x0000000402007c0c */ /* 0x000fe2000bf26270 */
[----:B------:R-:W3:Y:S10]  /*20630*/  LDL R112, [R1+0xe0] ;  /* 0x0000e00001707983 */ /* 0x000ef40000100800 */
[----:B-1----:R-:W-:Y:S01]  /*20640*/  @!P0 LEA R12, P2, R104, R11, 0x2 ;  /* 0x0000000b680c8211 */ /* 0x002fe200078410ff */
[----:B------:R-:W-:-:S02]  /*20650*/  @!P0 IMAD.MOV.U32 R14, RZ, RZ, R203 ;  /* 0x000000ffff0e8224 */ /* 0x000fc400078e00cb */
[----:B------:R-:W-:Y:S01]  /*20660*/  @!P0 IMAD.MOV.U32 R15, RZ, RZ, R201 ;  /* 0x000000ffff0f8224 */ /* 0x000fe200078e00c9 */
[----:B------:R-:W-:Y:S02]  /*20670*/  @!P0 LEA.HI.X R13, R104, R41, R111, 0x2, P2 ;  /* 0x00000029680d8211 */ /* 0x000fe400010f146f */
[----:B------:R-:W4:Y:S04]  /*20680*/  LDL R104, [R1+0xf0] ;  /* 0x0000f00001687983 */ /* 0x000f280000100800 */
[----:B------:R1:W-:Y:S01]  /*20690*/  @!P0 ST.E.64 desc[UR42][R12.64], R14 ;  /* 0x0000000e0c008985 */ /* 0x0003e2000c101b2a */
[----:B------:R-:W-:-:S03]  /*206a0*/  ISETP.GE.AND P0, PT, R102, UR4, PT ;  /* 0x0000000466007c0c */ /* 0x000fc6000bf06270 */
[----:B------:R-:W5:Y:S01]  /*206b0*/  LDL R111, [R1+0x174] ;  /* 0x00017400016f7983 */ /* 0x000f620000100800 */
[----:B-1----:R-:W-:-:S04]  /*206c0*/  @!P1 LEA R12, P2, R2, R11, 0x2 ;  /* 0x0000000b020c9211 */ /* 0x002fc800078410ff */
[----:B------:R-:W-:Y:S02]  /*206d0*/  @!P1 LEA.HI.X R13, R2, R41, R109, 0x2, P2 ;  /* 0x00000029020d9211 */ /* 0x000fe400010f146d */
[----:B------:R-:W3:Y:S01]  /*206e0*/  LDL R2, [R1+0xec] ;  /* 0x0000ec0001027983 */ /* 0x000ee20000100800 */
[----:B------:R-:W-:Y:S02]  /*206f0*/  @!P1 IMAD.MOV.U32 R14, RZ, RZ, R204 ;  /* 0x000000ffff0e9224 */ /* 0x000fe400078e00cc */
[----:B------:R-:W-:Y:S01]  /*20700*/  @!P1 IMAD.MOV.U32 R15, RZ, RZ, R202 ;  /* 0x000000ffff0f9224 */ /* 0x000fe200078e00ca */
[----:B------:R-:W3:Y:S04]  /*20710*/  LDL R109, [R1+0x170] ;  /* 0x00017000016d7983 */ /* 0x000ee80000100800 */
[----:B------:R1:W-:Y:S02]  /*20720*/  @!P1 ST.E.64 desc[UR42][R12.64], R14 ;  /* 0x0000000e0c009985 */ /* 0x0003e4000c101b2a */
[----:B-1----:R-:W-:-:S04]  /*20730*/  @!P0 LEA R12, P2, R102, R11, 0x2 ;  /* 0x0000000b660c8211 */ /* 0x002fc800078410ff */
[----:B------:R-:W-:Y:S02]  /*20740*/  @!P0 LEA.HI.X R13, R102, R41, R107, 0x2, P2 ;  /* 0x00000029660d8211 */ /* 0x000fe400010f146b */
[----:B------:R-:W3:Y:S01]  /*20750*/  LDL R107, [R1+0x16c] ;  /* 0x00016c00016b7983 */ /* 0x000ee20000100800 */
[----:B------:R-:W-:Y:S01]  /*20760*/  ISETP.GE.AND P1, PT, R37, UR4, PT ;  /* 0x0000000425007c0c */ /* 0x000fe2000bf26270 */
[----:B------:R-:W-:Y:S01]  /*20770*/  @!P0 IMAD.MOV.U32 R15, RZ, RZ, R197 ;  /* 0x000000ffff0f8224 */ /* 0x000fe200078e00c5 */
[----:B------:R-:W-:Y:S01]  /*20780*/  @!P0 MOV R14, R199 ;  /* 0x000000c7000e8202 */ /* 0x000fe20000000f00 */
[----:B------:R-:W3:Y:S04]  /*20790*/  LDL R102, [R1+0xe4] ;  /* 0x0000e40001667983 */ /* 0x000ee80000100800 */
[----:B------:R1:W-:Y:S01]  /*207a0*/  @!P0 ST.E.64 desc[UR42][R12.64], R14 ;  /* 0x0000000e0c008985 */ /* 0x0003e2000c101b2a */
[----:B------:R-:W-:-:S05]  /*207b0*/  ISETP.GE.AND P0, PT, R106, UR4, PT ;  /* 0x000000046a007c0c */ /* 0x000fca000bf06270 */
[C---:B-1----:R-:W-:Y:S01]  /*207c0*/  @!P1 LEA R12, P2, R37.reuse, R11, 0x2 ;  /* 0x0000000b250c9211 */ /* 0x042fe200078410ff */
[----:B------:R-:W-:Y:S02]  /*207d0*/  @!P1 IMAD.MOV.U32 R14, RZ, RZ, R200 ;  /* 0x000000ffff0e9224 */ /* 0x000fe400078e00c8 */
[----:B------:R-:W-:Y:S01]  /*207e0*/  @!P1 IMAD.MOV.U32 R15, RZ, RZ, R198 ;  /* 0x000000ffff0f9224 */ /* 0x000fe200078e00c6 */
[----:B------:R-:W-:Y:S02]  /*207f0*/  @!P1 LEA.HI.X R13, R37, R41, R74, 0x2, P2 ;  /* 0x00000029250d9211 */ /* 0x000fe400010f144a */
[----:B------:R-:W3:Y:S04]  /*20800*/  LDL R37, [R1+0x168] ;  /* 0x0001680001257983 */ /* 0x000ee80000100800 */
[----:B------:R1:W-:Y:S04]  /*20810*/  @!P1 ST.E.64 desc[UR42][R12.64], R14 ;  /* 0x0000000e0c009985 */ /* 0x0003e8000c101b2a */
[----:B------:R-:W3:Y:S01]  /*20820*/  LDL R74, [R1+0xdc] ;  /* 0x0000dc00014a7983 */ /* 0x000ee20000100800 */
[----:B-1----:R-:W-:Y:S01]  /*20830*/  @!P0 LEA R12, P2, R106, R11, 0x2 ;  /* 0x0000000b6a0c8211 */ /* 0x002fe200078410ff */
[----:B------:R-:W-:Y:S01]  /*20840*/  @!P0 IMAD.MOV.U32 R14, RZ, RZ, R195 ;  /* 0x000000ffff0e8224 */ /* 0x000fe200078e00c3 */
[----:B------:R-:W-:-:S02]  /*20850*/  @!P0 MOV R15, R193 ;  /* 0x000000c1000f8202 */ /* 0x000fc40000000f00 */
[----:B------:R-:W-:Y:S02]  /*20860*/  @!P0 LEA.HI.X R13, R106, R41, R114, 0x2, P2 ;  /* 0x000000296a0d8211 */ /* 0x000fe400010f1472 */
[----:B------:R-:W3:Y:S04]  /*20870*/  LDL R106, [R1+0x164] ;  /* 0x00016400016a7983 */ /* 0x000ee80000100800 */
[----:B------:R1:W-:Y:S04]  /*20880*/  @!P0 ST.E.64 desc[UR42][R12.64], R14 ;  /* 0x0000000e0c008985 */ /* 0x0003e8000c101b2a */
[----:B------:R-:W3:Y:S01]  /*20890*/  LDL R114, [R1+0xd8] ;  /* 0x0000d80001727983 */ /* 0x000ee20000100800 */
[----:B--2---:R-:W-:-:S13]  /*208a0*/  ISETP.GE.AND P1, PT, R110, UR4, PT ;  /* 0x000000046e007c0c */ /* 0x004fda000bf26270 */
[----:B-1----:R-:W-:Y:S01]  /*208b0*/  @!P1 LEA R12, P2, R110, R11, 0x2 ;  /* 0x0000000b6e0c9211 */ /* 0x002fe200078410ff */
[----:B------:R-:W-:Y:S02]  /*208c0*/  @!P1 IMAD.MOV.U32 R14, RZ, RZ, R196 ;  /* 0x000000ffff0e9224 */ /* 0x000fe400078e00c4 */
[----:B------:R-:W-:Y:S01]  /*208d0*/  @!P1 IMAD.MOV.U32 R15, RZ, RZ, R194 ;  /* 0x000000ffff0f9224 */ /* 0x000fe200078e00c2 */
[----:B----4-:R-:W-:Y:S02]  /*208e0*/  ISETP.GE.AND P0, PT, R104, UR4, PT ;  /* 0x0000000468007c0c */ /* 0x010fe4000bf06270 */
[----:B-----5:R-:W-:Y:S02]  /*208f0*/  @!P1 LEA.HI.X R13, R110, R41, R111, 0x2, P2 ;  /* 0x000000296e0d9211 */ /* 0x020fe400010f146f */
[----:B------:R-:W2:Y:S04]  /*20900*/  LDL R110, [R1+0xd4] ;  /* 0x0000d400016e7983 */ /* 0x000ea80000100800 */
[----:B------:R1:W-:Y:S04]  /*20910*/  @!P1 ST.E.64 desc[UR42][R12.64], R14 ;  /* 0x0000000e0c009985 */ /* 0x0003e8000c101b2a */
[----:B------:R-:W4:Y:S01]  /*20920*/  LDL R111, [R1+0x154] ;  /* 0x00015400016f7983 */ /* 0x000f220000100800 */
[----:B---3--:R-:W-:-:S02]  /*20930*/  ISETP.GE.AND P2, PT, R2, UR4, PT ;  /* 0x0000000402007c0c */ /* 0x008fc4000bf46270 */
[C---:B-1----:R-:W-:Y:S01]  /*20940*/  @!P0 LEA R12, P1, R104.reuse, R11, 0x2 ;  /* 0x0000000b680c8211 */ /* 0x042fe200078210ff */
[----:B------:R-:W-:Y:S02]  /*20950*/  @!P0 IMAD.MOV.U32 R14, RZ, RZ, R191 ;  /* 0x000000ffff0e8224 */ /* 0x000fe400078e00bf */
[----:B------:R-:W-:Y:S01]  /*20960*/  @!P0 IMAD.MOV.U32 R15, RZ, RZ, R189 ;  /* 0x000000ffff0f8224 */ /* 0x000fe200078e00bd */
[----:B------:R-:W-:Y:S02]  /*20970*/  @!P0 LEA.HI.X R13, R104, R41, R109, 0x2, P1 ;  /* 0x00000029680d8211 */ /* 0x000fe400008f146d */
[----:B------:R-:W3:Y:S04]  /*20980*/  LDL R104, [R1+0x15c] ;  /* 0x00015c0001687983 */ /* 0x000ee80000100800 */
[----:B------:R1:W-:Y:S04]  /*20990*/  @!P0 ST.E.64 desc[UR42][R12.64], R14 ;  /* 0x0000000e0c008985 */ /* 0x0003e8000c101b2a */
[----:B------:R-:W5:Y:S01]  /*209a0*/  LDL R109, [R1+0x150] ;  /* 0x00015000016d7983 */ /* 0x000f620000100800 */
[----:B-1----:R-:W-:-:S04]  /*209b0*/  @!P2 LEA R12, P1, R2, R11, 0x2 ;  /* 0x0000000b020ca211 */ /* 0x002fc800078210ff */
[----:B------:R-:W-:Y:S02]  /*209c0*/  @!P2 LEA.HI.X R13, R2, R41, R107, 0x2, P1 ;  /* 0x00000029020da211 */ /* 0x000fe400008f146b */
[----:B------:R-:W4:Y:S01]  /*209d0*/  LDL R107, [R1+0xd0] ;  /* 0x0000d000016b7983 */ /* 0x000f220000100800 */
[----:B------:R-:W-:Y:S01]  /*209e0*/  ISETP.GE.AND P0, PT, R36, UR4, PT ;  /* 0x0000000424007c0c */ /* 0x000fe2000bf06270 */
[----:B------:R-:W-:Y:S01]  /*209f0*/  @!P2 IMAD.MOV.U32 R15, RZ, RZ, R190 ;  /* 0x000000ffff0fa224 */ /* 0x000fe200078e00be */
[----:B------:R-:W-:Y:S01]  /*20a00*/  @!P2 MOV R14, R192 ;  /* 0x000000c0000ea202 */ /* 0x000fe20000000f00 */
[----:B------:R-:W5:Y:S01]  /*20a10*/  LDL R2, [R1+0xcc] ;  /* 0x0000cc0001027983 */ /* 0x000f620000100800 */
[----:B------:R-:W-:-:S03]  /*20a20*/  ISETP.GE.AND P1, PT, R102, UR4, PT ;  /* 0x0000000466007c0c */ /* 0x000fc6000bf26270 */
[----:B------:R1:W-:Y:S01]  /*20a30*/  @!P2 ST.E.64 desc[UR42][R12.64], R14 ;  /* 0x0000000e0c00a985 */ /* 0x0003e2000c101b2a */
[----:B------:R-:W-:-:S05]  /*20a40*/  ISETP.GE.AND P2, PT, R112, UR4, PT ;  /* 0x0000000470007c0c */ /* 0x000fca000bf46270 */
[----:B-1----:R-:W-:-:S04]  /*20a50*/  @!P0 LEA R14, P3, R36, R11, 0x2 ;  /* 0x0000000b240e8211 */ /* 0x002fc800078610ff */
[----:B------:R-:W-:Y:S01]  /*20a60*/  @!P0 LEA.HI.X R15, R36, R41, R37, 0x2, P3 ;  /* 0x00000029240f8211 */ /* 0x000fe200018f1425 */
[----:B------:R-:W-:Y:S02]  /*20a70*/  @!P0 IMAD.MOV.U32 R36, RZ, RZ, R188 ;  /* 0x000000ffff248224 */ /* 0x000fe400078e00bc */
[----:B------:R-:W-:Y:S01]  /*20a80*/  @!P0 IMAD.MOV.U32 R37, RZ, RZ, R186 ;  /* 0x000000ffff258224 */ /* 0x000fe200078e00ba */
[----:B------:R-:W-:Y:S02]  /*20a90*/  ISETP.GE.AND P3, PT, R74, UR4, PT ;  /* 0x000000044a007c0c */ /* 0x000fe4000bf66270 */
[C---:B------:R-:W-:Y:S02]  /*20aa0*/  @!P1 LEA R12, P4, R102.reuse, R11, 0x2 ;  /* 0x0000000b660c9211 */ /* 0x040fe400078810ff */
[----:B------:R1:W-:Y:S02]  /*20ab0*/  @!P0 ST.E.64 desc[UR42][R14.64], R36 ;  /* 0x000000240e008985 */ /* 0x0003e4000c101b2a */
[----:B------:R-:W-:Y:S01]  /*20ac0*/  @!P1 LEA.HI.X R13, R102, R41, R106, 0x2, P4 ;  /* 0x00000029660d9211 */ /* 0x000fe200020f146a */
[----:B-1----:R-:W-:Y:S01]  /*20ad0*/  @!P1 IMAD.MOV.U32 R36, RZ, RZ, R187 ;  /* 0x000000ffff249224 */ /* 0x002fe200078e00bb */
[----:B------:R-:W-:Y:S01]  /*20ae0*/  @!P1 MOV R37, R185 ;  /* 0x000000b900259202 */ /* 0x000fe20000000f00 */
[----:B------:R-:W5:Y:S01]  /*20af0*/  LDL R102, [R1+0xc4] ;  /* 0x0000c40001667983 */ /* 0x000f620000100800 */
[----:B------:R-:W-:-:S03]  /*20b00*/  @!P2 LEA R14, P4, R112, R11, 0x2 ;  /* 0x0000000b700ea211 */ /* 0x000fc600078810ff */
[----:B------:R1:W-:Y:S01]  /*20b10*/  @!P1 ST.E.64 desc[UR42][R12.64], R36 ;  /* 0x000000240c009985 */ /* 0x0003e2000c101b2a */
[----:B------:R-:W-:Y:S02]  /*20b20*/  ISETP.GE.AND P0, PT, R114, UR4, PT ;  /* 0x0000000472007c0c */ /* 0x000fe4000bf06270 */
[----:B------:R-:W-:Y:S01]  /*20b30*/  @!P2 LEA.HI.X R15, R112, R41, R117, 0x2, P4 ;  /* 0x00000029700fa211 */ /* 0x000fe200020f1475 */
[----:B------:R-:W5:Y:S04]  /*20b40*/  LDL R106, [R1+0x14c] ;  /* 0x00014c00016a7983 */ /* 0x000f680000100800 */
[----:B------:R-:W5:Y:S04]  /*20b50*/  LDL R112, [R1+0x144] ;  /* 0x0001440001707983 */ /* 0x000f680000100800 */
[----:B------:R-:W5:Y:S01]  /*20b60*/  LDL R117, [R1+0x138] ;  /* 0x0001380001757983 */ /* 0x000f620000100800 */
[----:B-1----:R-:W-:Y:S01]  /*20b70*/  @!P3 LEA R12, P5, R74, R11, 0x2 ;  /* 0x0000000b4a0cb211 */ /* 0x002fe200078a10ff */
[----:B------:R-:W-:-:S02]  /*20b80*/  @!P2 IMAD.MOV.U32 R36, RZ, RZ, R184 ;  /* 0x000000ffff24a224 */ /* 0x000fc400078e00b8 */
[----:B------:R-:W-:-:S05]  /*20b90*/  @!P2 IMAD.MOV.U32 R37, RZ, RZ, R182 ;  /* 0x000000ffff25a224 */ /* 0x000fca00078e00b6 */
[----:B------:R1:W-:Y:S02]  /*20ba0*/  @!P2 ST.E.64 desc[UR42][R14.64], R36 ;  /* 0x000000240e00a985 */ /* 0x0003e4000c101b2a */
[----:B-1----:R-:W-:Y:S02]  /*20bb0*/  @!P3 IMAD.MOV.U32 R36, RZ, RZ, R183 ;  /* 0x000000ffff24b224 */ /* 0x002fe400078e00b7 */
[----:B------:R-:W-:Y:S01]  /*20bc0*/  @!P3 IMAD.MOV.U32 R37, RZ, RZ, R181 ;  /* 0x000000ffff25b224 */ /* 0x000fe200078e00b5 */
[----:B------:R-:W-:-:S04]  /*20bd0*/  @!P0 LEA R14, P4, R114, R11, 0x2 ;  /* 0x0000000b720e8211 */ /* 0x000fc800078810ff */
[-C--:B------:R-:W-:Y:S02]  /*20be0*/  @!P0 LEA.HI.X R15, R114, R41.reuse, R116, 0x2, P4 ;  /* 0x00000029720f8211 */ /* 0x080fe400020f1474 */
[----:B------:R-:W5:Y:S04]  /*20bf0*/  LDL R116, [R1+0xb8] ;  /* 0x0000b80001747983 */ /* 0x000f680000100800 */
[----:B------:R-:W5:Y:S01]  /*20c00*/  LDL R114, [R1+0xb4] ;  /* 0x0000b40001727983 */ /* 0x000f620000100800 */
[----:B--2---:R-:W-:Y:S02]  /*20c10*/  ISETP.GE.AND P1, PT, R110, UR4, PT ;  /* 0x000000046e007c0c */ /* 0x004fe4000bf26270 */
[----:B---3--:R-:W-:Y:S02]  /*20c20*/  @!P3 LEA.HI.X R13, R74, R41, R104, 0x2, P5 ;  /* 0x000000294a0db211 */ /* 0x008fe400028f1468 */
[----:B------:R-:W2:Y:S04]  /*20c30*/  LDL R74, [R1+0xc0] ;  /* 0x0000c000014a7983 */ /* 0x000ea80000100800 */
[----:B------:R-:W3:Y:S04]  /*20c40*/  LDL R104, [R1+0xbc] ;  /* 0x0000bc0001687983 */ /* 0x000ee80000100800 */
[----:B------:R1:W-:Y:S01]  /*20c50*/  @!P3 ST.E.64 desc[UR42][R12.64], R36 ;  /* 0x000000240c00b985 */ /* 0x0003e2000c101b2a */
[----:B----4-:R-:W-:Y:S01]  /*20c60*/  ISETP.GE.AND P2, PT, R107, UR4, PT ;  /* 0x000000046b007c0c */ /* 0x010fe2000bf46270 */
[----:B-1----:R-:W-:Y:S01]  /*20c70*/  @!P0 IMAD.MOV.U32 R37, RZ, RZ, R178 ;  /* 0x000000ffff258224 */ /* 0x002fe200078e00b2 */
[----:B------:R-:W-:-:S02]  /*20c80*/  @!P1 LEA R12, P5, R110, R11, 0x2 ;  /* 0x0000000b6e0c9211 */ /* 0x000fc400078a10ff */
[----:B------:R-:W-:Y:S02]  /*20c90*/  @!P0 MOV R36, R180 ;  /* 0x000000b400248202 */ /* 0x000fe40000000f00 */
[----:B------:R-:W-:Y:S02]  /*20ca0*/  @!P1 LEA.HI.X R13, R110, R41, R111, 0x2, P5 ;  /* 0x000000296e0d9211 */ /* 0x000fe400028f146f */
[----:B------:R-:W4:Y:S04]  /*20cb0*/  LDL R110, [R1+0x140] ;  /* 0x00014000016e7983 */ /* 0x000f280000100800 */
[----:B------:R1:W-:Y:S01]  /*20cc0*/  @!P0 ST.E.64 desc[UR42][R14.64], R36 ;  /* 0x000000240e008985 */ /* 0x0003e2000c101b2a */
[----:B-----5:R-:W-:-:S03]  /*20cd0*/  ISETP.GE.AND P3, PT, R2, UR4, PT ;  /* 0x0000000402007c0c */ /* 0x020fc6000bf66270 */
[----:B------:R-:W5:Y:S01]  /*20ce0*/  LDL R111, [R1+0xb0] ;  /* 0x0000b000016f7983 */ /* 0x000f620000100800 */
[----:B-1----:R-:W-:-:S04]  /*20cf0*/  @!P2 LEA R14, P4, R107, R11, 0x2 ;  /* 0x0000000b6b0ea211 */ /* 0x002fc800078810ff */
[----:B------:R-:W-:Y:S02]  /*20d00*/  @!P2 LEA.HI.X R15, R107, R41, R109, 0x2, P4 ;  /* 0x000000296b0fa211 */ /* 0x000fe400020f146d */
[----:B------:R-:W5:Y:S01]  /*20d10*/  LDL R107, [R1+0x13c] ;  /* 0x00013c00016b7983 */ /* 0x000f620000100800 */
[----:B------:R-:W-:Y:S02]  /*20d20*/  @!P1 IMAD.MOV.U32 R36, RZ, RZ, R179 ;  /* 0x000000ffff249224 */ /* 0x000fe400078e00b3 */
[----:B------:R-:W-:Y:S01]  /*20d30*/  @!P1 IMAD.MOV.U32 R37, RZ, RZ, R177 ;  /* 0x000000ffff259224 */ /* 0x000fe200078e00b1 */
[----:B------:R-:W-:Y:S01]  /*20d40*/  ISETP.GE.AND P0, PT, R115, UR4, PT ;  /* 0x0000000473007c0c */ /* 0x000fe2000bf06270 */
[----:B------:R-:W5:Y:S04]  /*20d50*/  LDL R109, [R1+0xac] ;  /* 0x0000ac00016d7983 */ /* 0x000f680000100800 */
[----:B------:R1:W-:Y:S01]  /*20d60*/  @!P1 ST.E.64 desc[UR42][R12.64], R36 ;  /* 0x000000240c009985 */ /* 0x0003e2000c101b2a */
[----:B------:R-:W-:Y:S01]  /*20d70*/  ISETP.GE.AND P1, PT, R102, UR4, PT ;  /* 0x0000000466007c0c */ /* 0x000fe2000bf26270 */
[----:B-1----:R-:W-:Y:S01]  /*20d80*/  @!P2 IMAD.MOV.U32 R36, RZ, RZ, R176 ;  /* 0x000000ffff24a224 */ /* 0x002fe200078e00b0 */
[----:B------:R-:W-:-:S02]  /*20d90*/  @!P2 MOV R37, R174 ;  /* 0x000000ae0025a202 */ /* 0x000fc40000000f00 */
[----:B------:R-:W-:-:S03]  /*20da0*/  @!P3 LEA R12, P5, R2, R11, 0x2 ;  /* 0x0000000b020cb211 */ /* 0x000fc600078a10ff */
[----:B------:R1:W-:Y:S01]  /*20db0*/  @!P2 ST.E.64 desc[UR42][R14.64], R36 ;  /* 0x000000240e00a985 */ /* 0x0003e2000c101b2a */
[----:B------:R-:W-:-:S03]  /*20dc0*/  @!P3 LEA.HI.X R13, R2, R41, R106, 0x2, P5 ;  /* 0x00000029020db211 */ /* 0x000fc600028f146a */
[----:B------:R-:W5:Y:S01]  /*20dd0*/  LDL R106, [R1+0xa8] ;  /* 0x0000a800016a7983 */ /* 0x000f620000100800 */
[----:B-1----:R-:W-:Y:S01]  /*20de0*/  @!P3 IMAD.MOV.U32 R14, RZ, RZ, R175 ;  /* 0x000000ffff0eb224 */ /* 0x002fe200078e00af */
[----:B------:R-:W-:Y:S01]  /*20df0*/  @!P0 LEA R36, P5, R115, R11, 0x2 ;  /* 0x0000000b73248211 */ /* 0x000fe200078a10ff */
[----:B------:R-:W-:-:S03]  /*20e00*/  @!P3 IMAD.MOV.U32 R15, RZ, RZ, R169 ;  /* 0x000000ffff0fb224 */ /* 0x000fc600078e00a9 */
[----:B------:R-:W-:Y:S02]  /*20e10*/  @!P0 LEA.HI.X R37, R115, R41, R119, 0x2, P5 ;  /* 0x0000002973258211 */ /* 0x000fe400028f1477 */
[----:B------:R1:W-:Y:S01]  /*20e20*/  @!P3 ST.E.64 desc[UR42][R12.64], R14 ;  /* 0x0000000e0c00b985 */ /* 0x0003e2000c101b2a */
[----:B------:R-:W-:-:S03]  /*20e30*/  @!P1 LEA R2, P3, R102, R11, 0x2 ;  /* 0x0000000b66029211 */ /* 0x000fc600078610ff */
[----:B------:R-:W5:Y:S01]  /*20e40*/  LDL R115, [R1+0x134] ;  /* 0x0001340001737983 */ /* 0x000f620000100800 */
[----:B-1----:R-:W-:Y:S02]  /*20e50*/  @!P0 IMAD.MOV.U32 R12, RZ, RZ, R153 ;  /* 0x000000ffff0c8224 */ /* 0x002fe400078e0099 */
[----:B------:R-:W-:Y:S01]  /*20e60*/  @!P0 IMAD.MOV.U32 R13, RZ, RZ, R3 ;  /* 0x000000ffff0d8224 */ /* 0x000fe200078e0003 */
[----:B------:R-:W-:Y:S02]  /*20e70*/  @!P1 LEA.HI.X R3, R102, R41, R112, 0x2, P3 ;  /* 0x0000002966039211 */ /* 0x000fe400018f1470 */
[----:B------:R-:W5:Y:S04]  /*20e80*/  LDL R112, [R1+0x130] ;  /* 0x0001300001707983 */ /* 0x000f680000100800 */
[----:B------:R1:W-:Y:S04]  /*20e90*/  @!P0 ST.E.64 desc[UR42][R36.64], R12 ;  /* 0x0000000c24008985 */ /* 0x0003e8000c101b2a */
[----:B------:R-:W5:Y:S01]  /*20ea0*/  LDL R102, [R1+0xa4] ;  /* 0x0000a40001667983 */ /* 0x000f620000100800 */
[----:B-1----:R-:W-:Y:S01]  /*20eb0*/  @!P1 MOV R12, R147 ;  /* 0x00000093000c9202 */ /* 0x002fe20000000f00 */
[----:B------:R-:W-:-:S02]  /*20ec0*/  @!P1 IMAD.MOV.U32 R13, RZ, RZ, R54 ;  /* 0x000000ffff0d9224 */ /* 0x000fc400078e0036 */
[----:B------:R-:W5:Y:S04]  /*20ed0*/  LDL R37, [R1+0x98] ;  /* 0x0000980001257983 */ /* 0x000f680000100800 */
[----:B------:R1:W-:Y:S04]  /*20ee0*/  @!P1 ST.E.64 desc[UR42][R2.64], R12 ;  /* 0x0000000c02009985 */ /* 0x0003e8000c101b2a */
[----:B------:R-:W5:Y:S04]  /*20ef0*/  LDL R54, [R1+0x9c] ;  /* 0x00009c0001367983 */ /* 0x000f680000100800 */
[----:B------:R-:W5:Y:S01]  /*20f00*/  LDL R36, [R1+0x94] ;  /* 0x0000940001247983 */ /* 0x000f620000100800 */
[----:B--2---:R-:W-:-:S02]  /*20f10*/  ISETP.GE.AND P2, PT, R74, UR4, PT ;  /* 0x000000044a007c0c */ /* 0x004fc4000bf46270 */
[----:B---3--:R-:W-:-:S11]  /*20f20*/  ISETP.GE.AND P4, PT, R104, UR4, PT ;  /* 0x0000000468007c0c */ /* 0x008fd6000bf86270 */
[-C--:B------:R-:W-:Y:S02]  /*20f30*/  @!P2 LEA R14, P3, R74, R11.reuse, 0x2 ;  /* 0x0000000b4a0ea211 */ /* 0x080fe400078610ff */
[----:B-1----:R-:W-:Y:S02]  /*20f40*/  @!P4 LEA R2, P5, R104, R11, 0x2 ;  /* 0x0000000b6802c211 */ /* 0x002fe400078a10ff */
[-C--:B----4-:R-:W-:Y:S02]  /*20f50*/  @!P2 LEA.HI.X R15, R74, R41.reuse, R110, 0x2, P3 ;  /* 0x000000294a0fa211 */ /* 0x090fe400018f146e */
[----:B------:R-:W2:Y:S04]  /*20f60*/  LDL R110, [R1+0x12c] ;  /* 0x00012c00016e7983 */ /* 0x000ea80000100800 */
[----:B------:R-:W3:Y:S04]  /*20f70*/  LDL R74, [R1+0xa0] ;  /* 0x0000a000014a7983 */ /* 0x000ee80000100800 */
[----:B------:R1:W-:Y:S01]  /*20f80*/  @!P2 ST.E.64 desc[UR42][R14.64], R4 ;  /* 0x000000040e00a985 */ /* 0x0003e2000c101b2a */
[----:B-----5:R-:W-:Y:S01]  /*20f90*/  @!P4 LEA.HI.X R3, R104, R41, R107, 0x2, P5 ;  /* 0x000000296803c211 */ /* 0x020fe200028f146b */
[----:B-1----:R-:W-:-:S02]  /*20fa0*/  @!P4 IMAD.MOV.U32 R5, RZ, RZ, R57 ;  /* 0x000000ffff05c224 */ /* 0x002fc400078e0039 */
[----:B------:R-:W4:Y:S04]  /*20fb0*/  LDL R107, [R1+0x128] ;  /* 0x00012800016b7983 */ /* 0x000f280000100800 */
[----:B------:R-:W5:Y:S01]  /*20fc0*/  LDL R104, [R1+0x124] ;  /* 0x0001240001687983 */ /* 0x000f620000100800 */
[----:B------:R-:W-:-:S03]  /*20fd0*/  @!P4 IMAD.MOV.U32 R4, RZ, RZ, R55 ;  /* 0x000000ffff04c224 */ /* 0x000fc600078e0037 */
[----:B------:R-:W5:Y:S04]  /*20fe0*/  LDL R57, [R1+0x120] ;  /* 0x0001200001397983 */ /* 0x000f680000100800 */
[----:B------:R-:W5:Y:S04]  /*20ff0*/  LDL R55, [R1+0x11c] ;  /* 0x00011c0001377983 */ /* 0x000f680000100800 */
[----:B------:R-:W5:Y:S04]  /*21000*/  LDL R15, [R1+0x118] ;  /* 0x00011800010f7983 */ /* 0x000f680000100800 */
[----:B------:R-:W5:Y:S01]  /*21010*/  LDL R14, [R1+0x114] ;  /* 0x00011400010e7983 */ /* 0x000f620000100800 */
[----:B------:R-:W-:-:S02]  /*21020*/  ISETP.GE.AND P0, PT, R116, UR4, PT ;  /* 0x0000000474007c0c */ /* 0x000fc4000bf06270 */
[----:B------:R-:W-:Y:S02]  /*21030*/  ISETP.GE.AND P1, PT, R114, UR4, PT ;  /* 0x0000000472007c0c */ /* 0x000fe4000bf26270 */
[----:B------:R-:W-:Y:S01]  /*21040*/  ISETP.GE.AND P2, PT, R111, UR4, PT ;  /* 0x000000046f007c0c */ /* 0x000fe2000bf46270 */
[----:B------:R1:W-:Y:S01]  /*21050*/  @!P4 ST.E.64 desc[UR42][R2.64], R4 ;  /* 0x000000040200c985 */ /* 0x0003e2000c101b2a */
[----:B------:R-:W-:-:S07]  /*21060*/  ISETP.GE.AND P4, PT, R109, UR4, PT ;  /* 0x000000046d007c0c */ /* 0x000fce000bf86270 */
[----:B------:R-:W-:-:S04]  /*21070*/  @!P0 LEA R12, P3, R116, R11, 0x2 ;  /* 0x0000000b740c8211 */ /* 0x000fc800078610ff */
[----:B------:R-:W-:Y:S02]  /*21080*/  @!P0 LEA.HI.X R13, R116, R41, R117, 0x2, P3 ;  /* 0x00000029740d8211 */ /* 0x000fe400018f1475 */
[-C--:B-1----:R-:W-:Y:S02]  /*21090*/  @!P1 LEA R2, P5, R114, R11.reuse, 0x2 ;  /* 0x0000000b72029211 */ /* 0x082fe400078a10ff */
[----:B------:R-:W-:Y:S01]  /*210a0*/  ISETP.GE.AND P3, PT, R106, UR4, PT ;  /* 0x000000046a007c0c */ /* 0x000fe2000bf66270 */
[----:B------:R1:W-:Y:S01]  /*210b0*/  @!P0 ST.E.64 desc[UR42][R12.64], R6 ;  /* 0x000000060c008985 */ /* 0x0003e2000c101b2a */
[----:B------:R-:W-:Y:S02]  /*210c0*/  @!P2 LEA R4, P0, R111, R11, 0x2 ;  /* 0x0000000b6f04a211 */ /* 0x000fe400078010ff */
[----:B------:R-:W-:-:S05]  /*210d0*/  @!P1 LEA.HI.X R3, R114, R41, R115, 0x2, P5 ;  /* 0x0000002972039211 */ /* 0x000fca00028f1473 */
[----:B------:R0:W-:Y:S04]  /*210e0*/  @!P1 ST.E.64 desc[UR42][R2.64], R58 ;  /* 0x0000003a02009985 */ /* 0x0001e8000c101b2a */
[----:B-1----:R-:W-:Y:S02]  /*210f0*/  @!P3 LEA R6, P5, R106, R11, 0x2 ;  /* 0x0000000b6a06b211 */ /* 0x002fe400078a10ff */
[----:B------:R-:W-:Y:S02]  /*21100*/  @!P2 LEA.HI.X R5, R111, R41, R112, 0x2, P0 ;  /* 0x000000296f05a211 */ /* 0x000fe400000f1470 */
[----:B0-----:R-:W-:Y:S02]  /*21110*/  @!P4 LEA R2, P1, R109, R11, 0x2 ;  /* 0x0000000b6d02c211 */ /* 0x001fe400078210ff */
[----:B------:R-:W-:Y:S01]  /*21120*/  ISETP.GE.AND P0, PT, R102, UR4, PT ;  /* 0x0000000466007c0c */ /* 0x000fe2000bf06270 */
[----:B------:R0:W-:-:S12]  /*21130*/  @!P2 ST.E.64 desc[UR42][R4.64], R8 ;  /* 0x000000080400a985 */ /* 0x0001d8000c101b2a */
[----:B0-----:R-:W-:Y:S02]  /*21140*/  @!P0 LEA R4, P2, R102, R11, 0x2 ;  /* 0x0000000b66048211 */ /* 0x001fe400078410ff */
[----:B--2---:R-:W-:Y:S02]  /*21150*/  @!P4 LEA.HI.X R3, R109, R41, R110, 0x2, P1 ;  /* 0x000000296d03c211 */ /* 0x004fe400008f146e */
[----:B---3--:R-:W-:-:S03]  /*21160*/  ISETP.GE.AND P1, PT, R74, UR4, PT ;  /* 0x000000044a007c0c */ /* 0x008fc6000bf26270 */
[----:B------:R0:W-:Y:S01]  /*21170*/  @!P4 ST.E.64 desc[UR42][R2.64], R62 ;  /* 0x0000003e0200c985 */ /* 0x0001e2000c101b2a */
[----:B------:R-:W-:Y:S01]  /*21180*/  ISETP.GE.AND P4, PT, R54, UR4, PT ;  /* 0x0000000436007c0c */ /* 0x000fe2000bf86270 */
[----:B0-----:R-:W-:Y:S01]  /*21190*/  @!P3 IMAD.MOV.U32 R2, RZ, RZ, R10 ;  /* 0x000000ffff02b224 */ /* 0x001fe200078e000a */
[----:B------:R-:W-:Y:S02]  /*211a0*/  @!P3 MOV R3, R20 ;  /* 0x000000140003b202 */ /* 0x000fe40000000f00 */
[-C--:B----4-:R-:W-:Y:S02]  /*211b0*/  @!P3 LEA.HI.X R7, R106, R41.reuse, R107, 0x2, P5 ;  /* 0x000000296a07b211 */ /* 0x090fe400028f146b */
[----:B------:R-:W-:Y:S02]  /*211c0*/  ISETP.GE.AND P5, PT, R37, UR4, PT ;  /* 0x0000000425007c0c */ /* 0x000fe4000bfa6270 */
[----:B-----5:R-:W-:Y:S01]  /*211d0*/  @!P0 LEA.HI.X R5, R102, R41, R104, 0x2, P2 ;  /* 0x0000002966058211 */ /* 0x020fe200010f1468 */
[----:B------:R0:W-:Y:S01]  /*211e0*/  @!P3 ST.E.64 desc[UR42][R6.64], R2 ;  /* 0x000000020600b985 */ /* 0x0001e2000c101b2a */
[----:B------:R-:W-:-:S03]  /*211f0*/  ISETP.GE.AND P3, PT, R36, UR4, PT ;  /* 0x0000000424007c0c */ /* 0x000fc6000bf66270 */
[----:B------:R1:W-:Y:S01]  /*21200*/  @!P0 ST.E.64 desc[UR42][R4.64], R66 ;  /* 0x0000004204008985 */ /* 0x0003e2000c101b2a */
[-C--:B0-----:R-:W-:Y:S02]  /*21210*/  @!P1 LEA R2, P2, R74, R11.reuse, 0x2 ;  /* 0x0000000b4a029211 */ /* 0x081fe400078410ff */
[----:B------:R-:W-:Y:S02]  /*21220*/  @!P4 LEA R6, P0, R54, R11, 0x2 ;  /* 0x0000000b3606c211 */ /* 0x000fe400078010ff */
[-C--:B------:R-:W-:Y:S01]  /*21230*/  @!P1 LEA.HI.X R3, R74, R41.reuse, R57, 0x2, P2 ;  /* 0x000000294a039211 */ /* 0x080fe200010f1439 */
[----:B-1----:R-:W-:Y:S02]  /*21240*/  @!P1 IMAD.MOV.U32 R4, RZ, RZ, R21 ;  /* 0x000000ffff049224 */ /* 0x002fe400078e0015 */
[----:B------:R-:W-:Y:S01]  /*21250*/  @!P1 IMAD.MOV.U32 R5, RZ, RZ, R24 ;  /* 0x000000ffff059224 */ /* 0x000fe200078e0018 */
[----:B------:R-:W-:-:S04]  /*21260*/  @!P4 LEA.HI.X R7, R54, R41, R55, 0x2, P0 ;  /* 0x000000293607c211 */ /* 0x000fc800000f1437 */
[----:B------:R0:W-:Y:S01]  /*21270*/  @!P1 ST.E.64 desc[UR42][R2.64], R4 ;  /* 0x0000000402009985 */ /* 0x0001e2000c101b2a */
[----:B------:R-:W-:Y:S01]  /*21280*/  @!P3 MOV R8, R73 ;  /* 0x000000490008b202 */ /* 0x000fe20000000f00 */
[----:B------:R-:W-:Y:S02]  /*21290*/  @!P3 IMAD.MOV.U32 R9, RZ, RZ, R76 ;  /* 0x000000ffff09b224 */ /* 0x000fe400078e004c */
[----:B------:R1:W-:Y:S01]  /*212a0*/  @!P4 ST.E.64 desc[UR42][R6.64], R70 ;  /* 0x000000460600c985 */ /* 0x0003e2000c101b2a */
[CC--:B0-----:R-:W-:Y:S02]  /*212b0*/  @!P5 LEA R2, P1, R37.reuse, R11.reuse, 0x2 ;  /* 0x0000000b2502d211 */ /* 0x0c1fe400078210ff */
[C---:B------:R-:W-:Y:S02]  /*212c0*/  @!P3 LEA R4, P2, R36.reuse, R11, 0x2 ;  /* 0x0000000b2404b211 */ /* 0x040fe400078410ff */
[-C--:B------:R-:W-:Y:S01]  /*212d0*/  @!P5 LEA.HI.X R3, R37, R41.reuse, R15, 0x2, P1 ;  /* 0x000000292503d211 */ /* 0x080fe200008f140f */
[----:B-1----:R-:W-:Y:S01]  /*212e0*/  @!P5 IMAD.MOV.U32 R6, RZ, RZ, R25 ;  /* 0x000000ffff06d224 */ /* 0x002fe200078e0019 */
[----:B------:R-:W-:Y:S01]  /*212f0*/  @!P3 LEA.HI.X R5, R36, R41, R14, 0x2, P2 ;  /* 0x000000292405b211 */ /* 0x000fe200010f140e */
[----:B------:R-:W-:-:S05]  /*21300*/  @!P5 IMAD.MOV.U32 R7, RZ, RZ, R26 ;  /* 0x000000ffff07d224 */ /* 0x000fca00078e001a */
[----:B------:R3:W-:Y:S04]  /*21310*/  @!P5 ST.E.64 desc[UR42][R2.64], R6 ;  /* 0x000000060200d985 */ /* 0x0007e8000c101b2a */
[----:B------:R3:W-:Y:S02]  /*21320*/  @!P3 ST.E.64 desc[UR42][R4.64], R8 ;  /* 0x000000080400b985 */ /* 0x0007e4000c101b2a */
.L_x_521:
[----:B------:R-:W-:Y:S05]  /*21330*/  BSYNC B1 ;  /* 0x0000000000017941 */ /* 0x000fea0003800000 */
.L_x_520:
[----:B------:R-:W-:-:S03]  /*21340*/  UMOV UR4, 0xffffffff ;  /* 0xffffffff00047882 */ /* 0x000fc60000000000 */
[----:B------:R-:W-:Y:S05]  /*21350*/  BRA.DIV UR4, `(.L_x_522) ;  /* 0x000000f204707947 */ /* 0x000fea000b800000 */
[----:B0-----:R-:W0:Y:S04]  /*21360*/  SHFL.IDX PT, R40, R40, 0x1, 0x1c1f ;  /* 0x003c1f0028287f89 */ /* 0x001e2800000e0000 */
[----:B------:R-:W4:Y:S02]  /*21370*/  SHFL.IDX PT, R39, R39, 0x1, 0x1c1f ;  /* 0x003c1f0027277f89 */ /* 0x000f2400000e0000 */
.L_x_842:
[----:B------:R-:W-:-:S13]  /*21380*/  ISETP.GE.AND P0, PT, R38, R0, PT ;  /* 0x000000002600720c */ /* 0x000fda0003f06270 */
[----:B------:R-:W-:Y:S05]  /*21390*/  @P0 BRA `(.L_x_518) ;  /* 0x00000028005c0947 */ /* 0x000fea0003800000 */
[----:B------:R-:W5:Y:S01]  /*213a0*/  LDL R63, [R1+0xf4] ;  /* 0x0000f400013f7983 */ /* 0x000f620000100800 */
[----:B------:R-:W-:-:S03]  /*213b0*/  ULDC UR4, c[0x0][0xac8] ;  /* 0x0002b20000047ab9 */ /* 0x000fc60000000800 */
[----:B------:R-:W4:Y:S04]  /*213c0*/  LDL R59, [R1+0xe8] ;  /* 0x0000e800013b7983 */ /* 0x000f280000100800 */
[----:B------:R-:W4:Y:S04]  /*213d0*/  LDL R57, [R1+0xe0] ;  /* 0x0000e00001397983 */ /* 0x000f280000100800 */
[----:B------:R-:W4:Y:S04]  /*213e0*/  LDL R54, [R1+0xd8] ;  /* 0x0000d80001367983 */ /* 0x000f280000100800 */
[----:B------:R-:W4:Y:S04]  /*213f0*/  LDL R37, [R1+0xd4] ;  /* 0x0000d40001257983 */ /* 0x000f280000100800 */
[----:B------:R-:W4:Y:S04]  /*21400*/  LDL R25, [R1+0x160] ;  /* 0x0001600001197983 */ /* 0x000f280000100800 */
[----:B------:R-:W4:Y:S04]  /*21410*/  LDL R21, [R1+0xd0] ;  /* 0x0000d00001157983 */ /* 0x000f280000100800 */
[----:B---3--:R-:W3:Y:S04]  /*21420*/  LDL R7, [R1+0x15c] ;  /* 0x00015c0001077983 */ /* 0x008ee80000100800 */
[----:B------:R-:W3:Y:S04]  /*21430*/  LDL R6, [R1+0x170] ;  /* 0x0001700001067983 */ /* 0x000ee80000100800 */
        /* <DEDUP_REMOVED lines=9> */
[----:B-1----:R-:W3:Y:S04]  /*214d0*/  LDL R41, [R1+0x178] ;  /* 0x0001780001297983 */ /* 0x002ee80000100800 */
        /* <DEDUP_REMOVED lines=14> */
[----:B--2---:R-:W2:Y:S04]  /*215c0*/  LDL R11, [R1+0x11c] ;  /* 0x00011c00010b7983 */ /* 0x004ea80000100800 */
[----:B------:R-:W2:Y:S04]  /*215d0*/  LDL R14, [R1+0xac] ;  /* 0x0000ac00010e7983 */ /* 0x000ea80000100800 */
[----:B------:R-:W2:Y:S04]  /*215e0*/  LDL R9, [R1+0xb4] ;  /* 0x0000b40001097983 */ /* 0x000ea80000100800 */
[----:B------:R-:W2:Y:S04]  /*215f0*/  LDL R8, [R1+0x94] ;  /* 0x0000940001087983 */ /* 0x000ea80000100800 */
[----:B------:R-:W2:Y:S01]  /*21600*/  LDL R10, [R1+0xa4] ;  /* 0x0000a400010a7983 */ /* 0x000ea20000100800 */
[----:B-----5:R-:W-:-:S02]  /*21610*/  IMAD.MOV.U32 R102, RZ, RZ, R63 ;  /* 0x000000ffff667224 */ /* 0x020fc400078e003f */
[----:B----4-:R-:W-:Y:S02]  /*21620*/  IMAD.MOV.U32 R63, RZ, RZ, R59 ;  /* 0x000000ffff3f7224 */ /* 0x010fe400078e003b */
[----:B------:R-:W-:Y:S01]  /*21630*/  IMAD.MOV.U32 R59, RZ, RZ, R57 ;  /* 0x000000ffff3b7224 */ /* 0x000fe200078e0039 */
[----:B------:R-:W-:Y:S01]  /*21640*/  MOV R57, R54 ;  /* 0x0000003600397202 */ /* 0x000fe20000000f00 */
[----:B------:R-:W-:Y:S02]  /*21650*/  IMAD.MOV.U32 R54, RZ, RZ, R37 ;  /* 0x000000ffff367224 */ /* 0x000fe400078e0025 */
[----:B------:R-:W-:Y:S02]  /*21660*/  IMAD.MOV.U32 R37, RZ, RZ, R25 ;  /* 0x000000ffff257224 */ /* 0x000fe400078e0019 */
[----:B------:R-:W-:Y:S02]  /*21670*/  IMAD.MOV.U32 R25, RZ, RZ, R21 ;  /* 0x000000ffff197224 */ /* 0x000fe400078e0015 */
[----:B---3--:R-:W-:-:S02]  /*21680*/  IMAD.MOV.U32 R21, RZ, RZ, R7 ;  /* 0x000000ffff157224 */ /* 0x008fc400078e0007 */
[----:B------:R-:W-:Y:S02]  /*21690*/  IMAD.MOV.U32 R7, RZ, RZ, R6 ;  /* 0x000000ffff077224 */ /* 0x000fe400078e0006 */
[----:B------:R-:W-:Y:S01]  /*216a0*/  IMAD.MOV.U32 R6, RZ, RZ, R5 ;  /* 0x000000ffff067224 */ /* 0x000fe200078e0005 */
[----:B------:R-:W-:Y:S01]  /*216b0*/  MOV R5, R4 ;  /* 0x0000000400057202 */ /* 0x000fe20000000f00 */
[----:B------:R-:W-:Y:S02]  /*216c0*/  IMAD.MOV.U32 R4, RZ, RZ, R3 ;  /* 0x000000ffff047224 */ /* 0x000fe400078e0003 */
[----:B------:R-:W-:Y:S02]  /*216d0*/  IMAD.MOV.U32 R3, RZ, RZ, R2 ;  /* 0x000000ffff037224 */ /* 0x000fe400078e0002 */
[----:B------:R-:W3:Y:S01]  /*216e0*/  LDL R2, [R1+0x154] ;  /* 0x0001540001027983 */ /* 0x000ee20000100800 */
[----:B------:R-:W-:Y:S01]  /*216f0*/  IMAD.MOV.U32 R104, RZ, RZ, R66 ;  /* 0x000000ffff687224 */ /* 0x000fe200078e0042 */
[----:B------:R-:W-:Y:S01]  /*21700*/  MOV R66, R62 ;  /* 0x0000003e00427202 */ /* 0x000fe20000000f00 */
[----:B------:R-:W-:-:S04]  /*21710*/  IMAD.MOV.U32 R62, RZ, RZ, R58 ;  /* 0x000000ffff3e7224 */ /* 0x000fc800078e003a */
[----:B------:R-:W-:Y:S02]  /*21720*/  IMAD.MOV.U32 R70, RZ, RZ, R66 ;  /* 0x000000ffff467224 */ /* 0x000fe400078e0042 */
[----:B------:R-:W-:Y:S01]  /*21730*/  IMAD.MOV.U32 R106, RZ, RZ, R67 ;  /* 0x000000ffff6a7224 */ /* 0x000fe200078e0043 */
[----:B------:R-:W-:Y:S01]  /*21740*/  MOV R66, R62 ;  /* 0x0000003e00427202 */ /* 0x000fe20000000f00 */
[----:B------:R-:W-:Y:S02]  /*21750*/  IMAD.MOV.U32 R67, RZ, RZ, R63 ;  /* 0x000000ffff437224 */ /* 0x000fe400078e003f */
[----:B------:R-:W-:Y:S02]  /*21760*/  IMAD.MOV.U32 R58, RZ, RZ, R55 ;  /* 0x000000ffff3a7224 */ /* 0x000fe400078e0037 */
[----:B------:R-:W-:Y:S02]  /*21770*/  IMAD.MOV.U32 R63, RZ, RZ, R59 ;  /* 0x000000ffff3f7224 */ /* 0x000fe400078e003b */
[----:B------:R-:W-:-:S02]  /*21780*/  IMAD.MOV.U32 R55, RZ, RZ, R41 ;  /* 0x000000ffff377224 */ /* 0x000fc400078e0029 */
[----:B------:R-:W-:Y:S01]  /*21790*/  IMAD.MOV.U32 R62, RZ, RZ, R58 ;  /* 0x000000ffff3e7224 */ /* 0x000fe200078e003a */
[----:B------:R-:W-:Y:S01]  /*217a0*/  ISETP.GE.AND P0, PT, R71, UR4, PT ;  /* 0x0000000447007c0c */ /* 0x000fe2000bf06270 */
[----:B------:R-:W-:Y:S02]  /*217b0*/  IMAD.MOV.U32 R107, RZ, RZ, R70 ;  /* 0x000000ffff6b7224 */ /* 0x000fe400078e0046 */
[----:B------:R-:W-:Y:S02]  /*217c0*/  IMAD.MOV.U32 R59, RZ, RZ, R57 ;  /* 0x000000ffff3b7224 */ /* 0x000fe400078e0039 */
[----:B------:R-:W-:Y:S02]  /*217d0*/  IMAD.MOV.U32 R41, RZ, RZ, R36 ;  /* 0x000000ffff297224 */ /* 0x000fe400078e0024 */
[----:B------:R-:W-:Y:S01]  /*217e0*/  IMAD.MOV.U32 R70, RZ, RZ, R67 ;  /* 0x000000ffff467224 */ /* 0x000fe200078e0043 */
[----:B------:R-:W-:Y:S01]  /*217f0*/  MOV R36, R24 ;  /* 0x0000001800247202 */ /* 0x000fe20000000f00 */
[----:B------:R-:W-:Y:S01]  /*21800*/  IMAD.MOV.U32 R58, RZ, RZ, R55 ;  /* 0x000000ffff3a7224 */ /* 0x000fe200078e0037 */
[----:B------:R-:W-:Y:S01]  /*21810*/  MOV R67, R66 ;  /* 0x0000004200437202 */ /* 0x000fe20000000f00 */
[----:B------:R-:W-:Y:S01]  /*21820*/  IMAD.MOV.U32 R66, RZ, RZ, R63 ;  /* 0x000000ffff427224 */ /* 0x000fe200078e003f */
[----:B------:R-:W-:Y:S01]  /*21830*/  MOV R57, R54 ;  /* 0x0000003600397202 */ /* 0x000fe20000000f00 */
[----:B------:R-:W-:Y:S01]  /*21840*/  IMAD.MOV.U32 R55, RZ, RZ, R41 ;  /* 0x000000ffff377224 */ /* 0x000fe200078e0029 */
[----:B------:R-:W-:Y:S01]  /*21850*/  ISETP.GE.AND P1, PT, R114, UR4, PT ;  /* 0x0000000472007c0c */ /* 0x000fe2000bf26270 */
[----:B------:R-:W-:Y:S01]  /*21860*/  IMAD.MOV.U32 R63, RZ, RZ, R62 ;  /* 0x000000ffff3f7224 */ /* 0x000fe200078e003e */
[----:B------:R-:W4:Y:S01]  /*21870*/  LDL R24, [R1+0x120] ;  /* 0x0001200001187983 */ /* 0x000f220000100800 */
[----:B------:R-:W-:-:S02]  /*21880*/  IMAD.MOV.U32 R54, RZ, RZ, R37 ;  /* 0x000000ffff367224 */ /* 0x000fc400078e0025 */
[----:B------:R-:W-:Y:S02]  /*21890*/  IMAD.MOV.U32 R62, RZ, RZ, R59 ;  /* 0x000000ffff3e7224 */ /* 0x000fe400078e003b */
[----:B------:R-:W-:Y:S02]  /*218a0*/  IMAD.MOV.U32 R41, RZ, RZ, R36 ;  /* 0x000000ffff297224 */ /* 0x000fe400078e0024 */
[----:B------:R-:W-:Y:S01]  /*218b0*/  IMAD.MOV.U32 R59, RZ, RZ, R58 ;  /* 0x000000ffff3b7224 */ /* 0x000fe200078e003a */
[----:B------:R-:W-:Y:S01]  /*218c0*/  MOV R58, R57 ;  /* 0x00000039003a7202 */ /* 0x000fe20000000f00 */
        /* <DEDUP_REMOVED lines=10> */
[----:B0-----:R-:W-:Y:S02]  /*21970*/  @!P0 IMAD.MOV.U32 R3, RZ, RZ, R40 ;  /* 0x000000ffff038224 */ /* 0x001fe400078e0028 */
[----:B------:R-:W-:Y:S02]  /*21980*/  IMAD.MOV.U32 R73, RZ, RZ, R66 ;  /* 0x000000ffff497224 */ /* 0x000fe400078e0042 */
[----:B------:R-:W-:Y:S02]  /*21990*/  IMAD.MOV.U32 R66, RZ, RZ, R58 ;  /* 0x000000ffff427224 */ /* 0x000fe400078e003a */
[----:B------:R-:W-:Y:S01]  /*219a0*/  IMAD.MOV.U32 R58, RZ, RZ, R41 ;  /* 0x000000ffff3a7224 */ /* 0x000fe200078e0029 */
[----:B------:R-:W-:Y:S02]  /*219b0*/  MOV R41, R6 ;  /* 0x0000000600297202 */ /* 0x000fe40000000f00 */
[----:B------:R-:W-:Y:S02]  /*219c0*/  @!P1 LEA R6, P4, R114, R39, 0x2 ;  /* 0x0000002772069211 */ /* 0x000fe400078810ff */
[----:B------:R-:W-:-:S02]  /*219d0*/  MOV R37, R36 ;  /* 0x0000002400257202 */ /* 0x000fc40000000f00 */
[----:B------:R-:W5:Y:S01]  /*219e0*/  LDL R36, [R1+0x130] ;  /* 0x0001300001247983 */ /* 0x000f620000100800 */
[----:B---3--:R-:W-:Y:S01]  /*219f0*/  MOV R4, R2 ;  /* 0x0000000200047202 */ /* 0x008fe20000000f00 */
[----:B------:R-:W-:-:S04]  /*21a00*/  @!P0 IMAD.MOV.U32 R2, RZ, RZ, R39 ;  /* 0x000000ffff028224 */ /* 0x000fc800078e0027 */
[----:B------:R-:W-:-:S04]  /*21a10*/  @!P0 IMAD.WIDE R2, R71, 0x4, R2 ;  /* 0x0000000447028825 */ /* 0x000fc800078e0202 */
[----:B------:R-:W-:Y:S02]  /*21a20*/  IMAD.MOV.U32 R71, RZ, RZ, R63 ;  /* 0x000000ffff477224 */ /* 0x000fe400078e003f */
[----:B------:R-:W-:Y:S02]  /*21a30*/  IMAD.MOV.U32 R63, RZ, RZ, R55 ;  /* 0x000000ffff3f7224 */ /* 0x000fe400078e0037 */
[----:B------:R-:W-:Y:S02]  /*21a40*/  IMAD.MOV.U32 R55, RZ, RZ, R25 ;  /* 0x000000ffff377224 */ /* 0x000fe400078e0019 */
[----:B------:R-:W-:Y:S01]  /*21a50*/  IMAD.MOV.U32 R25, RZ, RZ, R7 ;  /* 0x000000ffff197224 */ /* 0x000fe200078e0007 */
[----:B------:R-:W-:Y:S02]  /*21a60*/  @!P1 LEA.HI.X R7, R114, R40, R115, 0x2, P4 ;  /* 0x0000002872079211 */ /* 0x000fe400020f1473 */
[----:B------:R-:W3:Y:S04]  /*21a70*/  LDL R114, [R1+0x188] ;  /* 0x0001880001727983 */ /* 0x000ee80000100800 */
[----:B------:R-:W2:Y:S01]  /*21a80*/  LDL R115, [R1+0x184] ;  /* 0x0001840001737983 */ /* 0x000ea20000100800 */
[----:B------:R-:W-:Y:S01]  /*21a90*/  IMAD.MOV.U32 R76, RZ, RZ, R70 ;  /* 0x000000ffff4c7224 */ /* 0x000fe200078e0046 */
[----:B------:R-:W-:Y:S01]  /*21aa0*/  MOV R70, R62 ;  /* 0x0000003e00467202 */ /* 0x000fe20000000f00 */
[----:B------:R-:W-:-:S02]  /*21ab0*/  IMAD.MOV.U32 R74, RZ, RZ, R67 ;  /* 0x000000ffff4a7224 */ /* 0x000fc400078e0043 */
[----:B------:R-:W-:Y:S01]  /*21ac0*/  IMAD.MOV.U32 R67, RZ, RZ, R59 ;  /* 0x000000ffff437224 */ /* 0x000fe200078e003b */
[----:B------:R-:W-:Y:S01]  /*21ad0*/  MOV R59, R54 ;  /* 0x00000036003b7202 */ /* 0x000fe20000000f00 */
[----:B------:R-:W-:Y:S01]  /*21ae0*/  IMAD.MOV.U32 R62, RZ, RZ, R57 ;  /* 0x000000ffff3e7224 */ /* 0x000fe200078e0039 */
[----:B------:R-:W-:Y:S01]  /*21af0*/  ISETP.GE.AND P3, PT, R109, UR4, PT ;  /* 0x000000046d007c0c */ /* 0x000fe2000bf66270 */
[----:B------:R-:W-:Y:S01]  /*21b00*/  IMAD.MOV.U32 R57, RZ, RZ, R37 ;  /* 0x000000ffff397224 */ /* 0x000fe200078e0025 */
[----:B------:R-:W-:Y:S01]  /*21b10*/  ISETP.GE.AND P2, PT, R112, UR4, PT ;  /* 0x0000000470007c0c */ /* 0x000fe2000bf46270 */
[----:B------:R-:W-:Y:S02]  /*21b20*/  IMAD.MOV.U32 R54, RZ, RZ, R5 ;  /* 0x000000ffff367224 */ /* 0x000fe400078e0005 */
[----:B------:R-:W-:Y:S02]  /*21b30*/  IMAD.MOV.U32 R37, RZ, RZ, R4 ;  /* 0x000000ffff257224 */ /* 0x000fe400078e0004 */
[----:B------:R-:W-:-:S02]  /*21b40*/  @!P0 IMAD.MOV.U32 R4, RZ, RZ, R27 ;  /* 0x000000ffff048224 */ /* 0x000fc400078e001b */
[----:B------:R-:W-:-:S05]  /*21b50*/  @!P0 IMAD.MOV.U32 R5, RZ, RZ, R28 ;  /* 0x000000ffff058224 */ /* 0x000fca00078e001c */
[----:B------:R0:W-:Y:S02]  /*21b60*/  @!P0 ST.E.64 desc[UR42][R2.64], R4 ;  /* 0x0000000402008985 */ /* 0x0001e4000c101b2a */
[----:B0-----:R-:W-:Y:S01]  /*21b70*/  @!P1 MOV R4, R81 ;  /* 0x0000005100049202 */ /* 0x001fe20000000f00 */
[----:B------:R-:W-:Y:S01]  /*21b80*/  @!P1 IMAD.MOV.U32 R5, RZ, RZ, R65 ;  /* 0x000000ffff059224 */ /* 0x000fe200078e0041 */
[----:B------:R-:W-:-:S04]  /*21b90*/  @!P3 LEA R2, P5, R109, R39, 0x2 ;  /* 0x000000276d02b211 */ /* 0x000fc800078a10ff */
[----:B------:R0:W-:Y:S02]  /*21ba0*/  @!P1 ST.E.64 desc[UR42][R6.64], R4 ;  /* 0x0000000406009985 */ /* 0x0001e4000c101b2a */
[C---:B0-----:R-:W-:Y:S02]  /*21bb0*/  @!P2 LEA R4, P4, R112.reuse, R39, 0x2 ;  /* 0x000000277004a211 */ /* 0x041fe400078810ff */
[-C--:B---3--:R-:W-:Y:S01]  /*21bc0*/  @!P3 LEA.HI.X R3, R109, R40.reuse, R114, 0x2, P5 ;  /* 0x000000286d03b211 */ /* 0x088fe200028f1472 */
[----:B------:R-:W-:Y:S02]  /*21bd0*/  IMAD.MOV.U32 R114, RZ, RZ, R76 ;  /* 0x000000ffff727224 */ /* 0x000fe400078e004c */
[----:B------:R-:W-:Y:S01]  /*21be0*/  IMAD.MOV.U32 R109, RZ, RZ, R74 ;  /* 0x000000ffff6d7224 */ /* 0x000fe200078e004a */
[----:B--2---:R-:W-:Y:S01]  /*21bf0*/  @!P2 LEA.HI.X R5, R112, R40, R115, 0x2, P4 ;  /* 0x000000287005a211 */ /* 0x004fe200020f1473 */
[----:B------:R-:W-:Y:S01]  /*21c00*/  IMAD.MOV.U32 R76, RZ, RZ, R73 ;  /* 0x000000ffff4c7224 */ /* 0x000fe200078e0049 */
[----:B------:R-:W2:Y:S01]  /*21c10*/  LDL R112, [R1+0x180] ;  /* 0x0001800001707983 */ /* 0x000ea20000100800 */
[----:B------:R-:W-:Y:S01]  /*21c20*/  MOV R74, R71 ;  /* 0x00000047004a7202 */ /* 0x000fe20000000f00 */
[----:B------:R-:W-:-:S02]  /*21c30*/  IMAD.MOV.U32 R73, RZ, RZ, R70 ;  /* 0x000000ffff497224 */ /* 0x000fc400078e0046 */
[----:B------:R-:W-:Y:S01]  /*21c40*/  IMAD.MOV.U32 R71, RZ, RZ, R67 ;  /* 0x000000ffff477224 */ /* 0x000fe200078e0043 */
[C---:B------:R-:W-:Y:S01]  /*21c50*/  ISETP.GE.AND P0, PT, R111.reuse, UR4, PT ;  /* 0x000000046f007c0c */ /* 0x040fe2000bf06270 */
[----:B------:R-:W-:Y:S01]  /*21c60*/  IMAD.MOV.U32 R70, RZ, RZ, R66 ;  /* 0x000000ffff467224 */ /* 0x000fe200078e0042 */
[----:B------:R-:W-:Y:S01]  /*21c70*/  MOV R66, R58 ;  /* 0x0000003a00427202 */ /* 0x000fe20000000f00 */
[----:B------:R-:W-:Y:S01]  /*21c80*/  IMAD.MOV.U32 R67, RZ, RZ, R59 ;  /* 0x000000ffff437224 */ /* 0x000fe200078e003b */
[----:B------:R0:W-:Y:S01]  /*21c90*/  @!P3 ST.E.64 desc[UR42][R2.64], R42 ;  /* 0x0000002a0200b985 */ /* 0x0001e2000c101b2a */
[----:B------:R-:W-:Y:S02]  /*21ca0*/  IMAD.MOV.U32 R59, RZ, RZ, R57 ;  /* 0x000000ffff3b7224 */ /* 0x000fe400078e0039 */
[----:B------:R-:W-:Y:S01]  /*21cb0*/  IMAD.MOV.U32 R58, RZ, RZ, R55 ;  /* 0x000000ffff3a7224 */ /* 0x000fe200078e0037 */
[----:B------:R-:W3:Y:S01]  /*21cc0*/  LDL R115, [R1+0x17c] ;  /* 0x00017c0001737983 */ /* 0x000ee20000100800 */
[----:B------:R-:W-:Y:S01]  /*21cd0*/  IMAD.MOV.U32 R57, RZ, RZ, R54 ;  /* 0x000000ffff397224 */ /* 0x000fe200078e0036 */
[----:B-----5:R-:W-:Y:S01]  /*21ce0*/  MOV R54, R36 ;  /* 0x0000002400367202 */ /* 0x020fe20000000f00 */
[----:B------:R-:W-:Y:S01]  /*21cf0*/  IMAD.MOV.U32 R55, RZ, RZ, R37 ;  /* 0x000000ffff377224 */ /* 0x000fe200078e0025 */
[----:B------:R-:W5:Y:S04]  /*21d00*/  LDL R36, [R1+0xb8] ;  /* 0x0000b80001247983 */ /* 0x000f680000100800 */
[----:B------:R-:W4:Y:S01]  /*21d10*/  LDL R37, [R1+0xbc] ;  /* 0x0000bc0001257983 */ /* 0x000f220000100800 */
[----:B0-----:R-:W-:-:S04]  /*21d20*/  @!P0 LEA R2, P5, R111, R39, 0x2 ;  /* 0x000000276f028211 */ /* 0x001fc800078a10ff */
[----:B--2---:R-:W-:Y:S01]  /*21d30*/  @!P0 LEA.HI.X R3, R111, R40, R112, 0x2, P5 ;  /* 0x000000286f038211 */ /* 0x004fe200028f1470 */
[----:B------:R-:W-:Y:S01]  /*21d40*/  IMAD.MOV.U32 R111, RZ, RZ, R76 ;  /* 0x000000ffff6f7224 */ /* 0x000fe200078e004c */
[----:B------:R-:W-:Y:S01]  /*21d50*/  MOV R76, R73 ;  /* 0x00000049004c7202 */ /* 0x000fe20000000f00 */
[----:B------:R-:W-:Y:S02]  /*21d60*/  IMAD.MOV.U32 R112, RZ, RZ, R74 ;  /* 0x000000ffff707224 */ /* 0x000fe400078e004a */
[----:B------:R-:W-:Y:S02]  /*21d70*/  IMAD.MOV.U32 R73, RZ, RZ, R70 ;  /* 0x000000ffff497224 */ /* 0x000fe400078e0046 */
[----:B------:R-:W-:Y:S02]  /*21d80*/  IMAD.MOV.U32 R74, RZ, RZ, R71 ;  /* 0x000000ffff4a7224 */ /* 0x000fe400078e0047 */
[----:B------:R-:W-:Y:S02]  /*21d90*/  IMAD.MOV.U32 R70, RZ, RZ, R66 ;  /* 0x000000ffff467224 */ /* 0x000fe400078e0042 */
[----:B------:R-:W-:Y:S01]  /*21da0*/  IMAD.MOV.U32 R71, RZ, RZ, R67 ;  /* 0x000000ffff477224 */ /* 0x000fe200078e0043 */
[----:B------:R-:W-:Y:S01]  /*21db0*/  MOV R67, R59 ;  /* 0x0000003b00437202 */ /* 0x000fe20000000f00 */
[----:B------:R-:W-:-:S02]  /*21dc0*/  IMAD.MOV.U32 R66, RZ, RZ, R58 ;  /* 0x000000ffff427224 */ /* 0x000fc400078e003a */
[----:B------:R-:W-:Y:S02]  /*21dd0*/  IMAD.MOV.U32 R58, RZ, RZ, R55 ;  /* 0x000000ffff3a7224 */ /* 0x000fe400078e0037 */
[----:B-----5:R-:W-:Y:S02]  /*21de0*/  IMAD.MOV.U32 R55, RZ, RZ, R36 ;  /* 0x000000ffff377224 */ /* 0x020fe400078e0024 */
[----:B------:R-:W2:Y:S01]  /*21df0*/  LDL R36, [R1+0xc8] ;  /* 0x0000c80001247983 */ /* 0x000ea20000100800 */
[----:B----4-:R-:W-:-:S03]  /*21e00*/  IMAD.MOV.U32 R59, RZ, RZ, R37 ;  /* 0x000000ffff3b7224 */ /* 0x010fc600078e0025 */
[----:B------:R-:W4:Y:S01]  /*21e10*/  LDL R37, [R1+0x16c] ;  /* 0x00016c0001257983 */ /* 0x000f220000100800 */
[----:B------:R-:W-:Y:S01]  /*21e20*/  ISETP.GE.AND P1, PT, R110, UR4, PT ;  /* 0x000000046e007c0c */ /* 0x000fe2000bf26270 */
[----:B------:R-:W-:Y:S01]  /*21e30*/  @!P2 IMAD.MOV.U32 R6, RZ, RZ, R84 ;  /* 0x000000ffff06a224 */ /* 0x000fe200078e0054 */
[----:B------:R-:W-:Y:S01]  /*21e40*/  ISETP.GE.AND P3, PT, R106, UR4, PT ;  /* 0x000000046a007c0c */ /* 0x000fe2000bf66270 */
[----:B------:R-:W-:-:S05]  /*21e50*/  @!P2 IMAD.MOV.U32 R7, RZ, RZ, R89 ;  /* 0x000000ffff07a224 */ /* 0x000fca00078e0059 */
[----:B------:R0:W-:Y:S01]  /*21e60*/  @!P2 ST.E.64 desc[UR42][R4.64], R6 ;  /* 0x000000060400a985 */ /* 0x0001e2000c101b2a */
[----:B------:R-:W-:-:S03]  /*21e70*/  ISETP.GE.AND P2, PT, R102, UR4, PT ;  /* 0x0000000466007c0c */ /* 0x000fc6000bf46270 */
[----:B------:R1:W-:Y:S01]  /*21e80*/  @!P0 ST.E.64 desc[UR42][R2.64], R44 ;  /* 0x0000002c02008985 */ /* 0x0003e2000c101b2a */
[----:B0-----:R-:W-:Y:S01]  /*21e90*/  @!P1 LEA R4, P4, R110, R39, 0x2 ;  /* 0x000000276e049211 */ /* 0x001fe200078810ff */
[----:B------:R-:W-:-:S03]  /*21ea0*/  @!P1 IMAD.MOV.U32 R6, RZ, RZ, R50 ;  /* 0x000000ffff069224 */ /* 0x000fc600078e0032 */
[----:B---3--:R-:W-:Y:S01]  /*21eb0*/  @!P1 LEA.HI.X R5, R110, R40, R115, 0x2, P4 ;  /* 0x000000286e059211 */ /* 0x008fe200020f1473 */
[----:B------:R-:W-:Y:S01]  /*21ec0*/  IMAD.MOV.U32 R115, RZ, RZ, R74 ;  /* 0x000000ffff737224 */ /* 0x000fe200078e004a */
[C---:B-1----:R-:W-:Y:S01]  /*21ed0*/  @!P3 LEA R2, P5, R106.reuse, R39, 0x2 ;  /* 0x000000276a02b211 */ /* 0x042fe200078a10ff */
[----:B------:R-:W-:Y:S01]  /*21ee0*/  IMAD.MOV.U32 R74, RZ, RZ, R71 ;  /* 0x000000ffff4a7224 */ /* 0x000fe200078e0047 */
[----:B------:R-:W-:Y:S01]  /*21ef0*/  MOV R110, R76 ;  /* 0x0000004c006e7202 */ /* 0x000fe20000000f00 */
[----:B------:R-:W-:Y:S01]  /*21f00*/  @!P1 IMAD.MOV.U32 R7, RZ, RZ, R92 ;  /* 0x000000ffff079224 */ /* 0x000fe200078e005c */
[----:B------:R-:W-:Y:S01]  /*21f10*/  MOV R71, R67 ;  /* 0x0000004300477202 */ /* 0x000fe20000000f00 */
[----:B------:R-:W-:Y:S02]  /*21f20*/  IMAD.MOV.U32 R76, RZ, RZ, R73 ;  /* 0x000000ffff4c7224 */ /* 0x000fe400078e0049 */
[----:B------:R-:W-:Y:S01]  /*21f30*/  IMAD.MOV.U32 R73, RZ, RZ, R70 ;  /* 0x000000ffff497224 */ /* 0x000fe200078e0046 */
[----:B------:R-:W-:Y:S01]  /*21f40*/  @!P3 LEA.HI.X R3, R106, R40, R115, 0x2, P5 ;  /* 0x000000286a03b211 */ /* 0x000fe200028f1473 */
[----:B------:R-:W-:Y:S01]  /*21f50*/  IMAD.MOV.U32 R70, RZ, RZ, R66 ;  /* 0x000000ffff467224 */ /* 0x000fe200078e0042 */
[----:B------:R-:W-:Y:S01]  /*21f60*/  MOV R115, R74 ;  /* 0x0000004a00737202 */ /* 0x000fe20000000f00 */
[----:B------:R0:W-:Y:S01]  /*21f70*/  @!P1 ST.E.64 desc[UR42][R4.64], R6 ;  /* 0x0000000604009985 */ /* 0x0001e2000c101b2a */
[----:B------:R-:W-:-:S02]  /*21f80*/  IMAD.MOV.U32 R106, RZ, RZ, R76 ;  /* 0x000000ffff6a7224 */ /* 0x000fc400078e004c */
[----:B------:R-:W-:Y:S02]  /*21f90*/  IMAD.MOV.U32 R74, RZ, RZ, R71 ;  /* 0x000000ffff4a7224 */ /* 0x000fe400078e0047 */
[----:B------:R-:W-:Y:S02]  /*21fa0*/  IMAD.MOV.U32 R76, RZ, RZ, R73 ;  /* 0x000000ffff4c7224 */ /* 0x000fe400078e0049 */
[----:B------:R-:W-:Y:S01]  /*21fb0*/  IMAD.MOV.U32 R73, RZ, RZ, R70 ;  /* 0x000000ffff497224 */ /* 0x000fe200078e0046 */
[----:B0-----:R-:W-:-:S04]  /*21fc0*/  @!P2 LEA R4, P4, R102, R39, 0x2 ;  /* 0x000000276604a211 */ /* 0x001fc800078810ff */
[----:B------:R-:W-:Y:S02]  /*21fd0*/  @!P2 LEA.HI.X R5, R102, R40, R115, 0x2, P4 ;  /* 0x000000286605a211 */ /* 0x000fe400020f1473 */
[----:B------:R-:W-:Y:S01]  /*21fe0*/  MOV R115, R74 ;  /* 0x0000004a00737202 */ /* 0x000fe20000000f00 */
[----:B------:R-:W-:Y:S02]  /*21ff0*/  IMAD.MOV.U32 R74, RZ, RZ, R73 ;  /* 0x000000ffff4a7224 */ /* 0x000fe400078e0049 */
[----:B--2---:R-:W-:Y:S02]  /*22000*/  IMAD.MOV.U32 R66, RZ, RZ, R36 ;  /* 0x000000ffff427224 */ /* 0x004fe400078e0024 */
[----:B----4-:R-:W-:Y:S02]  /*22010*/  IMAD.MOV.U32 R67, RZ, RZ, R37 ;  /* 0x000000ffff437224 */ /* 0x010fe400078e0025 */
[----:B------:R-:W-:Y:S01]  /*22020*/  IMAD.MOV.U32 R37, RZ, RZ, R26 ;  /* 0x000000ffff257224 */ /* 0x000fe200078e001a */
[----:B------:R-:W-:Y:S01]  /*22030*/  MOV R70, R66 ;  /* 0x0000004200467202 */ /* 0x000fe20000000f00 */
[----:B------:R-:W-:Y:S01]  /*22040*/  IMAD.MOV.U32 R71, RZ, RZ, R67 ;  /* 0x000000ffff477224 */ /* 0x000fe200078e0043 */
[----:B------:R-:W2:Y:S01]  /*22050*/  LDL R66, [R1+0x164] ;  /* 0x0001640001427983 */ /* 0x000ea20000100800 */
[----:B------:R-:W-:-:S04]  /*22060*/  IMAD.MOV.U32 R67, RZ, RZ, R37 ;  /* 0x000000ffff437224 */ /* 0x000fc800078e0025 */
[----:B------:R-:W-:Y:S02]  /*22070*/  IMAD.MOV.U32 R73, RZ, RZ, R67 ;  /* 0x000000ffff497224 */ /* 0x000fe400078e0043 */
[----:B------:R-:W-:Y:S02]  /*22080*/  IMAD.MOV.U32 R67, RZ, RZ, R63 ;  /* 0x000000ffff437224 */ /* 0x000fe400078e003f */
[----:B------:R-:W-:Y:S02]  /*22090*/  IMAD.MOV.U32 R63, RZ, RZ, R62 ;  /* 0x000000ffff3f7224 */ /* 0x000fe400078e003e */
[----:B------:R-:W3:Y:S01]  /*220a0*/  LDL R62, [R1+0x144] ;  /* 0x00014400013e7983 */ /* 0x000ee20000100800 */
[----:B------:R-:W-:Y:S02]  /*220b0*/  ISETP.GE.AND P0, PT, R104, UR4, PT ;  /* 0x0000000468007c0c */ /* 0x000fe4000bf06270 */
[----:B------:R-:W-:Y:S01]  /*220c0*/  ISETP.GE.AND P1, PT, R107, UR4, PT ;  /* 0x000000046b007c0c */ /* 0x000fe2000bf26270 */
[----:B------:R-:W-:Y:S01]  /*220d0*/  IMAD.MOV.U32 R102, RZ, RZ, R76 ;  /* 0x000000ffff667224 */ /* 0x000fe200078e004c */
[----:B------:R0:W-:Y:S01]  /*220e0*/  @!P3 ST.E.64 desc[UR42][R2.64], R46 ;  /* 0x0000002e0200b985 */ /* 0x0001e2000c101b2a */
[----:B------:R-:W-:-:S02]  /*220f0*/  IMAD.MOV.U32 R76, RZ, RZ, R71 ;  /* 0x000000ffff4c7224 */ /* 0x000fc400078e0047 */
[----:B------:R-:W-:Y:S01]  /*22100*/  IMAD.MOV.U32 R71, RZ, RZ, R70 ;  /* 0x000000ffff477224 */ /* 0x000fe200078e0046 */
[----:B------:R-:W-:-:S05]  /*22110*/  @!P2 MOV R119, R97 ;  /* 0x000000610077a202 */ /* 0x000fca0000000f00 */
[CC--:B0-----:R-:W-:Y:S01]  /*22120*/  @!P0 LEA R2, P5, R104.reuse, R39.reuse, 0x2 ;  /* 0x0000002768028211 */ /* 0x0c1fe200078a10ff */
[----:B------:R0:W-:Y:S03]  /*22130*/  @!P2 ST.E.64 desc[UR42][R4.64], R118 ;  /* 0x000000760400a985 */ /* 0x0001e6000c101b2a */
[----:B------:R-:W-:Y:S01]  /*22140*/  @!P0 LEA.HI.X R3, R104, R40, R115, 0x2, P5 ;  /* 0x0000002868038211 */ /* 0x000fe200028f1473 */
[----:B------:R-:W-:Y:S02]  /*22150*/  IMAD.MOV.U32 R115, RZ, RZ, R76 ;  /* 0x000000ffff737224 */ /* 0x000fe400078e004c */
[----:B------:R-:W-:Y:S02]  /*22160*/  IMAD.MOV.U32 R104, RZ, RZ, R73 ;  /* 0x000000ffff687224 */ /* 0x000fe400078e0049 */
[----:B------:R-:W-:Y:S01]  /*22170*/  IMAD.MOV.U32 R73, RZ, RZ, R67 ;  /* 0x000000ffff497224 */ /* 0x000fe200078e0043 */
[----:B0-----:R-:W-:-:S04]  /*22180*/  @!P1 LEA R4, P4, R107, R39, 0x2 ;  /* 0x000000276b049211 */ /* 0x001fc800078810ff */
[----:B------:R-:W-:Y:S02]  /*22190*/  @!P1 LEA.HI.X R5, R107, R40, R115, 0x2, P4 ;  /* 0x000000286b059211 */ /* 0x000fe400020f1473 */
[----:B--2---:R-:W-:Y:S01]  /*221a0*/  MOV R70, R66 ;  /* 0x0000004200467202 */ /* 0x004fe20000000f00 */
[----:B------:R-:W-:-:S04]  /*221b0*/  IMAD.MOV.U32 R66, RZ, RZ, R13 ;  /* 0x000000ffff427224 */ /* 0x000fc800078e000d */
[----:B------:R-:W-:Y:S01]  /*221c0*/  IMAD.MOV.U32 R76, RZ, RZ, R70 ;  /* 0x000000ffff4c7224 */ /* 0x000fe200078e0046 */
[----:B------:R-:W-:Y:S01]  /*221d0*/  MOV R67, R66 ;  /* 0x0000004200437202 */ /* 0x000fe20000000f00 */
[----:B------:R-:W-:Y:S02]  /*221e0*/  IMAD.MOV.U32 R66, RZ, RZ, R21 ;  /* 0x000000ffff427224 */ /* 0x000fe400078e0015 */
[----:B---3--:R-:W-:Y:S01]  /*221f0*/  IMAD.MOV.U32 R70, RZ, RZ, R62 ;  /* 0x000000ffff467224 */ /* 0x008fe200078e003e */
[----:B------:R-:W-:Y:S01]  /*22200*/  ISETP.GE.AND P3, PT, R114, UR4, PT ;  /* 0x0000000472007c0c */ /* 0x000fe2000bf66270 */
[----:B------:R-:W2:Y:S01]  /*22210*/  LDL R62, [R1+0x158] ;  /* 0x00015800013e7983 */ /* 0x000ea20000100800 */
[----:B------:R-:W-:Y:S02]  /*22220*/  IMAD.MOV.U32 R107, RZ, RZ, R76 ;  /* 0x000000ffff6b7224 */ /* 0x000fe400078e004c */
[----:B------:R-:W-:Y:S01]  /*22230*/  IMAD.MOV.U32 R76, RZ, RZ, R66 ;  /* 0x000000ffff4c7224 */ /* 0x000fe200078e0042 */
[----:B------:R0:W-:Y:S01]  /*22240*/  @!P0 ST.E.64 desc[UR42][R2.64], R48 ;  /* 0x0000003002008985 */ /* 0x0001e2000c101b2a */
[----:B------:R-:W-:Y:S01]  /*22250*/  IMAD.MOV.U32 R66, RZ, RZ, R58 ;  /* 0x000000ffff427224 */ /* 0x000fe200078e003a */
[----:B------:R-:W-:-:S02]  /*22260*/  MOV R58, R41 ;  /* 0x00000029003a7202 */ /* 0x000fc40000000f00 */
[----:B------:R-:W3:Y:S01]  /*22270*/  LDL R41, [R1+0x148] ;  /* 0x0001480001297983 */ /* 0x000ee20000100800 */
[----:B------:R-:W-:Y:S01]  /*22280*/  IMAD.MOV.U32 R115, RZ, RZ, R104 ;  /* 0x000000ffff737224 */ /* 0x000fe200078e0068 */
[----:B------:R-:W-:Y:S02]  /*22290*/  MOV R104, R73 ;  /* 0x0000004900687202 */ /* 0x000fe40000000f00 */
[----:B------:R-:W-:Y:S02]  /*222a0*/  MOV R26, R20 ;  /* 0x00000014001a7202 */ /* 0x000fe40000000f00 */
[----:B------:R-:W-:Y:S01]  /*222b0*/  ISETP.GE.AND P2, PT, R109, UR4, PT ;  /* 0x000000046d007c0c */ /* 0x000fe2000bf46270 */
[----:B------:R-:W4:Y:S01]  /*222c0*/  LDL R20, [R1+0x138] ;  /* 0x0001380001147983 */ /* 0x000f220000100800 */
[C---:B0-----:R-:W-:Y:S01]  /*222d0*/  @!P3 LEA R2, P5, R114.reuse, R39, 0x2 ;  /* 0x000000277202b211 */ /* 0x041fe200078a10ff */
[----:B------:R-:W-:Y:S02]  /*222e0*/  @!P1 IMAD.MOV.U32 R6, RZ, RZ, R100 ;  /* 0x000000ffff069224 */ /* 0x000fe400078e0064 */
[----:B------:R-:W5:Y:S01]  /*222f0*/  LDL R21, [R1+0xa0] ;  /* 0x0000a00001157983 */ /* 0x000f620000100800 */
[----:B------:R-:W-:Y:S01]  /*22300*/  @!P3 LEA.HI.X R3, R114, R40, R115, 0x2, P5 ;  /* 0x000000287203b211 */ /* 0x000fe200028f1473 */
[----:B------:R-:W-:Y:S01]  /*22310*/  IMAD.MOV.U32 R114, RZ, RZ, R107 ;  /* 0x000000ffff727224 */ /* 0x000fe200078e006b */
[----:B------:R-:W-:Y:S01]  /*22320*/  MOV R107, R104 ;  /* 0x00000068006b7202 */ /* 0x000fe20000000f00 */
[----:B------:R-:W-:-:S02]  /*22330*/  IMAD.MOV.U32 R104, RZ, RZ, R76 ;  /* 0x000000ffff687224 */ /* 0x000fc400078e004c */
[----:B--2---:R-:W-:Y:S02]  /*22340*/  IMAD.MOV.U32 R73, RZ, RZ, R62 ;  /* 0x000000ffff497224 */ /* 0x004fe400078e003e */
[----:B------:R-:W-:Y:S02]  /*22350*/  IMAD.MOV.U32 R62, RZ, RZ, R57 ;  /* 0x000000ffff3e7224 */ /* 0x000fe400078e0039 */
[----:B------:R-:W-:Y:S02]  /*22360*/  IMAD.MOV.U32 R57, RZ, RZ, R25 ;  /* 0x000000ffff397224 */ /* 0x000fe400078e0019 */
[----:B------:R-:W-:Y:S02]  /*22370*/  IMAD.MOV.U32 R76, RZ, RZ, R73 ;  /* 0x000000ffff4c7224 */ /* 0x000fe400078e0049 */
[----:B------:R-:W-:Y:S01]  /*22380*/  @!P1 IMAD.MOV.U32 R7, RZ, RZ, R105 ;  /* 0x000000ffff079224 */ /* 0x000fe200078e0069 */
[----:B------:R-:W-:Y:S01]  /*22390*/  ISETP.GE.AND P0, PT, R111, UR4, PT ;  /* 0x000000046f007c0c */ /* 0x000fe2000bf06270 */
[----:B------:R-:W-:Y:S01]  /*223a0*/  IMAD.MOV.U32 R73, RZ, RZ, R66 ;  /* 0x000000ffff497224 */ /* 0x000fe200078e0042 */
[----:B------:R-:W2:Y:S01]  /*223b0*/  LDL R25, [R1+0xa8] ;  /* 0x0000a80001197983 */ /* 0x000ea20000100800 */
[----:B------:R-:W-:Y:S01]  /*223c0*/  IMAD.MOV.U32 R66, RZ, RZ, R62 ;  /* 0x000000ffff427224 */ /* 0x000fe200078e003e */
[----:B------:R-:W-:Y:S01]  /*223d0*/  MOV R62, R58 ;  /* 0x0000003a003e7202 */ /* 0x000fe20000000f00 */
[----:B------:R-:W-:-:S02]  /*223e0*/  IMAD.MOV.U32 R58, RZ, RZ, R57 ;  /* 0x000000ffff3a7224 */ /* 0x000fc400078e0039 */
[----:B---3--:R-:W-:Y:S02]  /*223f0*/  IMAD.MOV.U32 R57, RZ, RZ, R41 ;  /* 0x000000ffff397224 */ /* 0x008fe400078e0029 */
[----:B------:R-:W3:Y:S04]  /*22400*/  LDL R41, [R1+0x13c] ;  /* 0x00013c0001297983 */ /* 0x000ee80000100800 */
[----:B------:R0:W-:Y:S01]  /*22410*/  @!P1 ST.E.64 desc[UR42][R4.64], R6 ;  /* 0x0000000604009985 */ /* 0x0001e2000c101b2a */
[----:B------:R-:W-:-:S03]  /*22420*/  IMAD.MOV.U32 R13, RZ, RZ, R12 ;  /* 0x000000ffff0d7224 */ /* 0x000fc600078e000c */
[----:B------:R-:W5:Y:S01]  /*22430*/  LDL R12, [R1+0x134] ;  /* 0x00013400010c7983 */ /* 0x000f620000100800 */
[C---:B0-----:R-:W-:Y:S01]  /*22440*/  @!P2 LEA R6, P4, R109.reuse, R39, 0x2 ;  /* 0x000000276d06a211 */ /* 0x041fe200078810ff */
[----:B------:R-:W-:Y:S02]  /*22450*/  @!P3 IMAD.MOV.U32 R4, RZ, RZ, R51 ;  /* 0x000000ffff04b224 */ /* 0x000fe400078e0033 */
[----:B------:R-:W-:Y:S01]  /*22460*/  @!P3 IMAD.MOV.U32 R5, RZ, RZ, R52 ;  /* 0x000000ffff05b224 */ /* 0x000fe200078e0034 */
[----:B------:R-:W-:Y:S02]  /*22470*/  @!P2 LEA.HI.X R7, R109, R40, R114, 0x2, P4 ;  /* 0x000000286d07a211 */ /* 0x000fe400020f1472 */
[----:B------:R-:W-:Y:S01]  /*22480*/  MOV R114, R107 ;  /* 0x0000006b00727202 */ /* 0x000fe20000000f00 */
[----:B------:R-:W-:Y:S01]  /*22490*/  IMAD.MOV.U32 R107, RZ, RZ, R104 ;  /* 0x000000ffff6b7224 */ /* 0x000fe200078e0068 */
[----:B------:R0:W-:Y:S01]  /*224a0*/  @!P3 ST.E.64 desc[UR42][R2.64], R4 ;  /* 0x000000040200b985 */ /* 0x0001e2000c101b2a */
[----:B------:R-:W-:-:S02]  /*224b0*/  IMAD.MOV.U32 R104, RZ, RZ, R76 ;  /* 0x000000ffff687224 */ /* 0x000fc400078e004c */
[----:B------:R-:W-:Y:S02]  /*224c0*/  IMAD.MOV.U32 R76, RZ, RZ, R73 ;  /* 0x000000ffff4c7224 */ /* 0x000fe400078e0049 */
[----:B------:R-:W-:Y:S01]  /*224d0*/  IMAD.MOV.U32 R73, RZ, RZ, R66 ;  /* 0x000000ffff497224 */ /* 0x000fe200078e0042 */
[----:B------:R-:W-:Y:S01]  /*224e0*/  MOV R66, R62 ;  /* 0x0000003e00427202 */ /* 0x000fe20000000f00 */
[----:B----4-:R-:W-:Y:S02]  /*224f0*/  IMAD.MOV.U32 R37, RZ, RZ, R20 ;  /* 0x000000ffff257224 */ /* 0x010fe400078e0014 */
[----:B------:R-:W-:Y:S02]  /*22500*/  IMAD.MOV.U32 R62, RZ, RZ, R58 ;  /* 0x000000ffff3e7224 */ /* 0x000fe400078e003a */
[----:B------:R-:W-:Y:S01]  /*22510*/  IMAD.MOV.U32 R58, RZ, RZ, R57 ;  /* 0x000000ffff3a7224 */ /* 0x000fe200078e0039 */
[----:B0-----:R-:W-:-:S04]  /*22520*/  @!P0 LEA R2, P5, R111, R39, 0x2 ;  /* 0x000000276f028211 */ /* 0x001fc800078a10ff */
[----:B------:R-:W-:Y:S01]  /*22530*/  @!P0 LEA.HI.X R3, R111, R40, R114, 0x2, P5 ;  /* 0x000000286f038211 */ /* 0x000fe200028f1472 */
[----:B------:R-:W-:Y:S02]  /*22540*/  IMAD.MOV.U32 R114, RZ, RZ, R107 ;  /* 0x000000ffff727224 */ /* 0x000fe400078e006b */
[----:B------:R-:W-:Y:S01]  /*22550*/  IMAD.MOV.U32 R107, RZ, RZ, R76 ;  /* 0x000000ffff6b7224 */ /* 0x000fe200078e004c */
[----:B------:R-:W-:Y:S01]  /*22560*/  MOV R76, R73 ;  /* 0x00000049004c7202 */ /* 0x000fe20000000f00 */
[----:B------:R-:W-:Y:S02]  /*22570*/  IMAD.MOV.U32 R73, RZ, RZ, R58 ;  /* 0x000000ffff497224 */ /* 0x000fe400078e003a */
[----:B------:R-:W-:Y:S02]  /*22580*/  IMAD.MOV.U32 R20, RZ, RZ, R11 ;  /* 0x000000ffff147224 */ /* 0x000fe400078e000b */
[----:B------:R-:W4:Y:S01]  /*22590*/  LDL R11, [R1+0x124] ;  /* 0x00012400010b7983 */ /* 0x000f220000100800 */
[----:B------:R-:W-:-:S03]  /*225a0*/  IMAD.MOV.U32 R36, RZ, RZ, R14 ;  /* 0x000000ffff247224 */ /* 0x000fc600078e000e */
[----:B------:R-:W4:Y:S01]  /*225b0*/  LDL R14, [R1+0x118] ;  /* 0x00011800010e7983 */ /* 0x000f220000100800 */
[----:B------:R-:W-:Y:S02]  /*225c0*/  ISETP.GE.AND P1, PT, R112, UR4, PT ;  /* 0x0000000470007c0c */ /* 0x000fe4000bf26270 */
[----:B------:R-:W-:Y:S01]  /*225d0*/  ISETP.GE.AND P3, PT, R110, UR4, PT ;  /* 0x000000046e007c0c */ /* 0x000fe2000bf66270 */
[----:B------:R-:W-:Y:S02]  /*225e0*/  @!P2 IMAD.MOV.U32 R109, RZ, RZ, R113 ;  /* 0x000000ffff6da224 */ /* 0x000fe400078e0071 */
[----:B------:R-:W-:Y:S02]  /*225f0*/  IMAD.MOV.U32 R111, RZ, RZ, R104 ;  /* 0x000000ffff6f7224 */ /* 0x000fe400078e0068 */
[----:B------:R-:W-:Y:S01]  /*22600*/  IMAD.MOV.U32 R104, RZ, RZ, R62 ;  /* 0x000000ffff687224 */ /* 0x000fe200078e003e */
[----:B------:R0:W-:Y:S01]  /*22610*/  @!P2 ST.E.64 desc[UR42][R6.64], R108 ;  /* 0x0000006c0600a985 */ /* 0x0001e2000c101b2a */
[----:B------:R-:W-:Y:S01]  /*22620*/  ISETP.GE.AND P2, PT, R106, UR4, PT ;  /* 0x000000046a007c0c */ /* 0x000fe2000bf46270 */
[----:B---3--:R-:W-:-:S02]  /*22630*/  IMAD.MOV.U32 R57, RZ, RZ, R41 ;  /* 0x000000ffff397224 */ /* 0x008fc400078e0029 */
[----:B------:R-:W-:Y:S01]  /*22640*/  IMAD.MOV.U32 R41, RZ, RZ, R37 ;  /* 0x000000ffff297224 */ /* 0x000fe200078e0025 */
[----:B------:R-:W-:Y:S02]  /*22650*/  MOV R37, R26 ;  /* 0x0000001a00257202 */ /* 0x000fe40000000f00 */
[----:B------:R-:W3:Y:S01]  /*22660*/  LDL R26, [R1+0x128] ;  /* 0x00012800011a7983 */ /* 0x000ee20000100800 */
[----:B------:R-:W-:Y:S01]  /*22670*/  IMAD.MOV.U32 R58, RZ, RZ, R41 ;  /* 0x000000ffff3a7224 */ /* 0x000fe200078e0029 */
[----:B------:R-:W-:Y:S01]  /*22680*/  MOV R41, R37 ;  /* 0x0000002500297202 */ /* 0x000fe20000000f00 */
[----:B------:R-:W-:Y:S02]  /*22690*/  IMAD.MOV.U32 R37, RZ, RZ, R15 ;  /* 0x000000ffff257224 */ /* 0x000fe400078e000f */
[----:B------:R-:W4:Y:S01]  /*226a0*/  LDL R15, [R1+0x9c] ;  /* 0x00009c00010f7983 */ /* 0x000f220000100800 */
[----:B------:R-:W-:Y:S02]  /*226b0*/  IMAD.MOV.U32 R62, RZ, RZ, R57 ;  /* 0x000000ffff3e7224 */ /* 0x000fe400078e0039 */
[----:B------:R-:W-:-:S02]  /*226c0*/  @!P0 IMAD.MOV.U32 R57, RZ, RZ, R56 ;  /* 0x000000ffff398224 */ /* 0x000fc400078e0038 */
[----:B------:R-:W-:Y:S01]  /*226d0*/  @!P0 IMAD.MOV.U32 R56, RZ, RZ, R53 ;  /* 0x000000ffff388224 */ /* 0x000fe200078e0035 */
[----:B------:R-:W-:-:S04]  /*226e0*/  @!P1 LEA R4, P4, R112, R39, 0x2 ;  /* 0x0000002770049211 */ /* 0x000fc800078810ff */
[----:B------:R1:W-:Y:S01]  /*226f0*/  @!P0 ST.E.64 desc[UR42][R2.64], R56 ;  /* 0x0000003802008985 */ /* 0x0003e2000c101b2a */
[----:B------:R-:W-:Y:S01]  /*22700*/  ISETP.GE.AND P0, PT, R102, UR4, PT ;  /* 0x0000000466007c0c */ /* 0x000fe2000bf06270 */
[----:B0-----:R-:W-:Y:S01]  /*22710*/  @!P1 IMAD.MOV.U32 R6, RZ, RZ, R75 ;  /* 0x000000ffff069224 */ /* 0x001fe200078e004b */
[----:B------:R-:W-:Y:S02]  /*22720*/  @!P1 LEA.HI.X R5, R112, R40, R114, 0x2, P4 ;  /* 0x0000002870059211 */ /* 0x000fe400020f1472 */
[----:B------:R-:W-:Y:S02]  /*22730*/  @!P1 MOV R7, R78 ;  /* 0x0000004e00079202 */ /* 0x000fe40000000f00 */
[----:B-1----:R-:W-:-:S03]  /*22740*/  @!P3 LEA R2, P5, R110, R39, 0x2 ;  /* 0x000000276e02b211 */ /* 0x002fc600078a10ff */
[----:B------:R0:W-:Y:S01]  /*22750*/  @!P1 ST.E.64 desc[UR42][R4.64], R6 ;  /* 0x0000000604009985 */ /* 0x0001e2000c101b2a */
[----:B------:R-:W-:Y:S02]  /*22760*/  @!P3 LEA.HI.X R3, R110, R40, R111, 0x2, P5 ;  /* 0x000000286e03b211 */ /* 0x000fe400028f146f */
[----:B------:R-:W-:-:S03]  /*22770*/  ISETP.GE.AND P1, PT, R74, UR4, PT ;  /* 0x000000044a007c0c */ /* 0x000fc6000bf26270 */
[----:B------:R1:W-:Y:S01]  /*22780*/  @!P3 ST.E.64 desc[UR42][R2.64], R60 ;  /* 0x0000003c0200b985 */ /* 0x0003e2000c101b2a */
[----:B------:R-:W-:Y:S02]  /*22790*/  ISETP.GE.AND P3, PT, R71, UR4, PT ;  /* 0x0000000447007c0c */ /* 0x000fe4000bf66270 */
[CC--:B0-----:R-:W-:Y:S01]  /*227a0*/  @!P2 LEA R4, P4, R106.reuse, R39.reuse, 0x2 ;  /* 0x000000276a04a211 */ /* 0x0c1fe200078810ff */
[----:B------:R-:W-:Y:S02]  /*227b0*/  @!P2 IMAD.MOV.U32 R6, RZ, RZ, R121 ;  /* 0x000000ffff06a224 */ /* 0x000fe400078e0079 */
[----:B------:R-:W-:Y:S01]  /*227c0*/  @!P2 IMAD.MOV.U32 R7, RZ, RZ, R79 ;  /* 0x000000ffff07a224 */ /* 0x000fe200078e004f */
[----:B------:R-:W-:Y:S02]  /*227d0*/  @!P2 LEA.HI.X R5, R106, R40, R107, 0x2, P4 ;  /* 0x000000286a05a211 */ /* 0x000fe400020f146b */
[----:B-1----:R-:W-:Y:S01]  /*227e0*/  @!P0 LEA R2, P5, R102, R39, 0x2 ;  /* 0x0000002766028211 */ /* 0x002fe200078a10ff */
[----:B------:R-:W-:-:S02]  /*227f0*/  @!P0 IMAD.MOV.U32 R65, RZ, RZ, R68 ;  /* 0x000000ffff418224 */ /* 0x000fc400078e0044 */
[----:B------:R0:W-:Y:S01]  /*22800*/  @!P2 ST.E.64 desc[UR42][R4.64], R6 ;  /* 0x000000060400a985 */ /* 0x0001e2000c101b2a */
[----:B------:R-:W-:Y:S02]  /*22810*/  @!P0 LEA.HI.X R3, R102, R40, R104, 0x2, P5 ;  /* 0x0000002866038211 */ /* 0x000fe400028f1468 */
[----:B------:R-:W-:-:S03]  /*22820*/  ISETP.GE.AND P2, PT, R67, UR4, PT ;  /* 0x0000000443007c0c */ /* 0x000fc6000bf46270 */
[----:B------:R1:W-:Y:S01]  /*22830*/  @!P0 ST.E.64 desc[UR42][R2.64], R64 ;  /* 0x0000004002008985 */ /* 0x0003e2000c101b2a */
[----:B------:R-:W-:Y:S01]  /*22840*/  ISETP.GE.AND P0, PT, R63, UR4, PT ;  /* 0x000000043f007c0c */ /* 0x000fe2000bf06270 */
[----:B------:R-:W-:Y:S01]  /*22850*/  @!P1 IMAD.MOV.U32 R127, RZ, RZ, R82 ;  /* 0x000000ffff7f9224 */ /* 0x000fe200078e0052 */
[----:B0-----:R-:W-:-:S04]  /*22860*/  @!P1 LEA R4, P4, R74, R39, 0x2 ;  /* 0x000000274a049211 */ /* 0x001fc800078810ff */
[----:B------:R-:W-:Y:S02]  /*22870*/  @!P1 LEA.HI.X R5, R74, R40, R76, 0x2, P4 ;  /* 0x000000284a059211 */ /* 0x000fe400020f144c */
[----:B-1----:R-:W-:-:S04]  /*22880*/  @!P3 LEA R2, P5, R71, R39, 0x2 ;  /* 0x000000274702b211 */ /* 0x002fc800078a10ff */
[----:B------:R-:W-:Y:S02]  /*22890*/  @!P3 LEA.HI.X R3, R71, R40, R73, 0x2, P5 ;  /* 0x000000284703b211 */ /* 0x000fe400028f1449 */
[----:B------:R-:W-:Y:S01]  /*228a0*/  @!P3 MOV R73, R72 ;  /* 0x000000480049b202 */ /* 0x000fe20000000f00 */
[----:B------:R-:W-:Y:S01]  /*228b0*/  @!P3 IMAD.MOV.U32 R72, RZ, RZ, R69 ;  /* 0x000000ffff48b224 */ /* 0x000fe200078e0045 */
[----:B------:R0:W-:Y:S01]  /*228c0*/  @!P1 ST.E.64 desc[UR42][R4.64], R126 ;  /* 0x0000007e04009985 */ /* 0x0001e2000c101b2a */
[----:B------:R-:W-:Y:S01]  /*228d0*/  ISETP.GE.AND P1, PT, R59, UR4, PT ;  /* 0x000000043b007c0c */ /* 0x000fe2000bf26270 */
[----:B------:R-:W-:Y:S02]  /*228e0*/  @!P2 IMAD.MOV.U32 R6, RZ, RZ, R83 ;  /* 0x000000ffff06a224 */ /* 0x000fe400078e0053 */
[----:B------:R1:W-:Y:S01]  /*228f0*/  @!P3 ST.E.64 desc[UR42][R2.64], R72 ;  /* 0x000000480200b985 */ /* 0x0003e2000c101b2a */
[----:B------:R-:W-:Y:S01]  /*22900*/  ISETP.GE.AND P3, PT, R55, UR4, PT ;  /* 0x0000000437007c0c */ /* 0x000fe2000bf66270 */
[----:B------:R-:W-:Y:S01]  /*22910*/  @!P2 IMAD.MOV.U32 R7, RZ, RZ, R87 ;  /* 0x000000ffff07a224 */ /* 0x000fe200078e0057 */
[-C--:B0-----:R-:W-:Y:S01]  /*22920*/  @!P2 LEA R4, P4, R67, R39.reuse, 0x2 ;  /* 0x000000274304a211 */ /* 0x081fe200078810ff */
[----:B------:R-:W-:Y:S01]  /*22930*/  @!P0 IMAD.MOV.U32 R81, RZ, RZ, R80 ;  /* 0x000000ffff518224 */ /* 0x000fe200078e0050 */
[----:B-1----:R-:W-:-:S02]  /*22940*/  @!P0 LEA R2, P5, R63, R39, 0x2 ;  /* 0x000000273f028211 */ /* 0x002fc400078a10ff */
[-C--:B------:R-:W-:Y:S02]  /*22950*/  @!P2 LEA.HI.X R5, R67, R40.reuse, R70, 0x2, P4 ;  /* 0x000000284305a211 */ /* 0x080fe400020f1446 */
[----:B------:R-:W-:Y:S02]  /*22960*/  @!P0 LEA.HI.X R3, R63, R40, R66, 0x2, P5 ;  /* 0x000000283f038211 */ /* 0x000fe400028f1442 */
[----:B------:R-:W-:Y:S01]  /*22970*/  @!P0 MOV R80, R77 ;  /* 0x0000004d00508202 */ /* 0x000fe20000000f00 */
[----:B------:R0:W-:Y:S01]  /*22980*/  @!P2 ST.E.64 desc[UR42][R4.64], R6 ;  /* 0x000000060400a985 */ /* 0x0001e2000c101b2a */
[----:B------:R-:W-:-:S03]  /*22990*/  ISETP.GE.AND P2, PT, R9, UR4, PT ;  /* 0x0000000409007c0c */ /* 0x000fc6000bf46270 */
[----:B------:R1:W-:Y:S01]  /*229a0*/  @!P0 ST.E.64 desc[UR42][R2.64], R80 ;  /* 0x0000005002008985 */ /* 0x0003e2000c101b2a */
[----:B------:R-:W-:Y:S01]  /*229b0*/  ISETP.GE.AND P0, PT, R41, UR4, PT ;  /* 0x0000000429007c0c */ /* 0x000fe2000bf06270 */
[----:B------:R-:W-:Y:S01]  /*229c0*/  @!P1 IMAD.MOV.U32 R133, RZ, RZ, R90 ;  /* 0x000000ffff859224 */ /* 0x000fe200078e005a */
[-C--:B0-----:R-:W-:Y:S01]  /*229d0*/  @!P1 LEA R4, P4, R59, R39.reuse, 0x2 ;  /* 0x000000273b049211 */ /* 0x081fe200078810ff */
[----:B------:R-:W-:Y:S01]  /*229e0*/  @!P3 IMAD.MOV.U32 R87, RZ, RZ, R86 ;  /* 0x000000ffff57b224 */ /* 0x000fe200078e0056 */
[----:B-1----:R-:W-:Y:S02]  /*229f0*/  @!P3 LEA R2, P5, R55, R39, 0x2 ;  /* 0x000000273702b211 */ /* 0x002fe400078a10ff */
[-C--:B------:R-:W-:Y:S01]  /*22a00*/  @!P1 LEA.HI.X R5, R59, R40.reuse, R62, 0x2, P4 ;  /* 0x000000283b059211 */ /* 0x080fe200020f143e */
[----:B------:R-:W-:Y:S01]  /*22a10*/  @!P3 IMAD.MOV.U32 R86, RZ, RZ, R85 ;  /* 0x000000ffff56b224 */ /* 0x000fe200078e0055 */
[----:B------:R-:W-:Y:S02]  /*22a20*/  ISETP.GE.AND P4, PT, R36, UR4, PT ;  /* 0x0000000424007c0c */ /* 0x000fe4000bf86270 */
[----:B------:R-:W-:Y:S01]  /*22a30*/  @!P3 LEA.HI.X R3, R55, R40, R58, 0x2, P5 ;  /* 0x000000283703b211 */ /* 0x000fe200028f143a */
[----:B------:R0:W-:Y:S01]  /*22a40*/  @!P1 ST.E.64 desc[UR42][R4.64], R132 ;  /* 0x0000008404009985 */ /* 0x0001e2000c101b2a */
[----:B------:R-:W-:Y:S01]  /*22a50*/  @!P2 MOV R6, R91 ;  /* 0x0000005b0006a202 */ /* 0x000fe20000000f00 */
[----:B------:R-:W-:-:S02]  /*22a60*/  @!P2 IMAD.MOV.U32 R7, RZ, RZ, R95 ;  /* 0x000000ffff07a224 */ /* 0x000fc400078e005f */
[----:B------:R1:W-:Y:S01]  /*22a70*/  @!P3 ST.E.64 desc[UR42][R2.64], R86 ;  /* 0x000000560200b985 */ /* 0x0003e2000c101b2a */
[----:B------:R-:W-:Y:S01]  /*22a80*/  @!P0 IMAD.MOV.U32 R89, RZ, RZ, R93 ;  /* 0x000000ffff598224 */ /* 0x000fe200078e005d */
[-C--:B0-----:R-:W-:Y:S02]  /*22a90*/  @!P2 LEA R4, P1, R9, R39.reuse, 0x2 ;  /* 0x000000270904a211 */ /* 0x081fe400078210ff */
[-C--:B-1----:R-:W-:Y:S02]  /*22aa0*/  @!P0 LEA R2, P5, R41, R39.reuse, 0x2 ;  /* 0x0000002729028211 */ /* 0x082fe400078a10ff */
[-C--:B-----5:R-:W-:Y:S02]  /*22ab0*/  @!P2 LEA.HI.X R5, R9, R40.reuse, R12, 0x2, P1 ;  /* 0x000000280905a211 */ /* 0x0a0fe400008f140c */
[----:B--2---:R-:W-:Y:S01]  /*22ac0*/  ISETP.GE.AND P1, PT, R25, UR4, PT ;  /* 0x0000000419007c0c */ /* 0x004fe2000bf26270 */
[----:B------:R-:W-:Y:S01]  /*22ad0*/  IMAD.MOV.U32 R12, RZ, RZ, R8 ;  /* 0x000000ffff0c7224 */ /* 0x000fe200078e0008 */
[----:B------:R-:W-:Y:S01]  /*22ae0*/  @!P0 LEA.HI.X R3, R41, R40, R54, 0x2, P5 ;  /* 0x0000002829038211 */ /* 0x000fe200028f1436 */
[----:B------:R0:W-:Y:S01]  /*22af0*/  @!P2 ST.E.64 desc[UR42][R4.64], R6 ;  /* 0x000000060400a985 */ /* 0x0001e2000c101b2a */
[----:B------:R-:W-:-:S02]  /*22b00*/  @!P4 LEA R8, P3, R36, R39, 0x2 ;  /* 0x000000272408c211 */ /* 0x000fc400078610ff */
[----:B------:R-:W-:Y:S01]  /*22b10*/  ISETP.GE.AND P2, PT, R10, UR4, PT ;  /* 0x000000040a007c0c */ /* 0x000fe2000bf46270 */
[----:B------:R1:W-:Y:S01]  /*22b20*/  @!P0 ST.E.64 desc[UR42][R2.64], R88 ;  /* 0x0000005802008985 */ /* 0x0003e2000c101b2a */
[----:B------:R-:W-:Y:S02]  /*22b30*/  @!P4 LEA.HI.X R9, R36, R40, R37, 0x2, P3 ;  /* 0x000000282409c211 */ /* 0x000fe400018f1425 */
[----:B------:R-:W-:-:S03]  /*22b40*/  ISETP.GE.AND P3, PT, R21, UR4, PT ;  /* 0x0000000415007c0c */ /* 0x000fc6000bf66270 */
[----:B0-----:R-:W-:Y:S01]  /*22b50*/  @!P1 LEA R4, P0, R25, R39, 0x2 ;  /* 0x0000002719049211 */ /* 0x001fe200078010ff */
[----:B-1----:R-:W-:Y:S02]  /*22b60*/  @!P4 IMAD.MOV.U32 R2, RZ, RZ, R99 ;  /* 0x000000ffff02c224 */ /* 0x002fe400078e0063 */
[----:B------:R-:W-:-:S05]  /*22b70*/  @!P4 IMAD.MOV.U32 R3, RZ, RZ, R103 ;  /* 0x000000ffff03c224 */ /* 0x000fca00078e0067 */
[----:B------:R0:W-:Y:S01]  /*22b80*/  @!P4 ST.E.64 desc[UR42][R8.64], R2 ;  /* 0x000000020800c985 */ /* 0x0001e2000c101b2a */
[----:B------:R-:W-:Y:S01]  /*22b90*/  ISETP.GE.AND P4, PT, R13, UR4, PT ;  /* 0x000000040d007c0c */ /* 0x000fe2000bf86270 */
[----:B------:R-:W-:Y:S01]  /*22ba0*/  @!P2 IMAD.MOV.U32 R123, RZ, RZ, R134 ;  /* 0x000000ffff7ba224 */ /* 0x000fe200078e0086 */
[----:B------:R-:W-:Y:S01]  /*22bb0*/  @!P1 MOV R95, R96 ;  /* 0x00000060005f9202 */ /* 0x000fe20000000f00 */
[----:B------:R-:W-:Y:S01]  /*22bc0*/  @!P3 IMAD.MOV.U32 R99, RZ, RZ, R101 ;  /* 0x000000ffff63b224 */ /* 0x000fe200078e0065 */
[----:B---3--:R-:W-:Y:S02]  /*22bd0*/  @!P1 LEA.HI.X R5, R25, R40, R26, 0x2, P0 ;  /* 0x0000002819059211 */ /* 0x008fe400000f141a */
[----:B----4-:R-:W-:Y:S02]  /*22be0*/  ISETP.GE.AND P5, PT, R15, UR4, PT ;  /* 0x000000040f007c0c */ /* 0x010fe4000bfa6270 */
[----:B0-----:R-:W-:-:S04]  /*22bf0*/  @!P2 LEA R2, P0, R10, R39, 0x2 ;  /* 0x000000270a02a211 */ /* 0x001fc800078010ff */
[----:B------:R-:W-:Y:S01]  /*22c00*/  @!P2 LEA.HI.X R3, R10, R40, R11, 0x2, P0 ;  /* 0x000000280a03a211 */ /* 0x000fe200000f140b */
[----:B------:R0:W-:Y:S01]  /*22c10*/  @!P1 ST.E.64 desc[UR42][R4.64], R94 ;  /* 0x0000005e04009985 */ /* 0x0001e2000c101b2a */
[----:B------:R-:W-:-:S03]  /*22c20*/  @!P3 LEA R6, P0, R21, R39, 0x2 ;  /* 0x000000271506b211 */ /* 0x000fc600078010ff */
[----:B------:R0:W-:Y:S01]  /*22c30*/  @!P2 ST.E.64 desc[UR42][R2.64], R122 ;  /* 0x0000007a0200a985 */ /* 0x0001e2000c101b2a */
[-C--:B------:R-:W-:Y:S02]  /*22c40*/  @!P4 LEA R8, P2, R13, R39.reuse, 0x2 ;  /* 0x000000270d08c211 */ /* 0x080fe400078410ff */
[----:B------:R-:W-:Y:S01]  /*22c50*/  @!P5 LEA R10, P1, R15, R39, 0x2 ;  /* 0x000000270f0ad211 */ /* 0x000fe200078210ff */
[----:B------:R-:W-:Y:S01]  /*22c60*/  @!P5 IMAD.MOV.U32 R131, RZ, RZ, R142 ;  /* 0x000000ffff83d224 */ /* 0x000fe200078e008e */
[-C--:B------:R-:W-:Y:S02]  /*22c70*/  @!P3 LEA.HI.X R7, R21, R40.reuse, R24, 0x2, P0 ;  /* 0x000000281507b211 */ /* 0x080fe400000f1418 */
[-C--:B------:R-:W-:Y:S02]  /*22c80*/  @!P5 LEA.HI.X R11, R15, R40.reuse, R20, 0x2, P1 ;  /* 0x000000280f0bd211 */ /* 0x080fe400008f1414 */
[----:B------:R-:W-:Y:S01]  /*22c90*/  @!P4 LEA.HI.X R9, R13, R40, R14, 0x2, P2 ;  /* 0x000000280d09c211 */ /* 0x000fe200010f140e */
[----:B------:R0:W-:Y:S04]  /*22ca0*/  @!P3 ST.E.64 desc[UR42][R6.64], R98 ;  /* 0x000000620600b985 */ /* 0x0001e8000c101b2a */
[----:B------:R0:W-:Y:S04]  /*22cb0*/  @!P5 ST.E.64 desc[UR42][R10.64], R130 ;  /* 0x000000820a00d985 */ /* 0x0001e8000c101b2a */
[----:B------:R0:W-:Y:S01]  /*22cc0*/  @!P4 ST.E.64 desc[UR42][R8.64], R32 ;  /* 0x000000200800c985 */ /* 0x0001e2000c101b2a */
[----:B------:R-:W-:-:S13]  /*22cd0*/  ISETP.GE.AND P0, PT, R12, UR4, PT ;  /* 0x000000040c007c0c */ /* 0x000fda000bf06270 */
[----:B0-----:R-:W-:Y:S05]  /*22ce0*/  @P0 BRA `(.L_x_518) ;  /* 0x0000001000080947 */ /* 0x001fea0003800000 */
[----:B------:R-:W2:Y:S01]  /*22cf0*/  LDL R13, [R1+0x114] ;  /* 0x00011400010d7983 */ /* 0x000ea20000100800 */
[----:B------:R-:W-:-:S04]  /*22d00*/  LEA R2, P0, R12, R39, 0x2 ;  /* 0x000000270c027211 */ /* 0x000fc800078010ff */
[----:B--2---:R-:W-:-:S05]  /*22d10*/  LEA.HI.X R3, R12, R40, R13, 0x2, P0 ;  /* 0x000000280c037211 */ /* 0x004fca00000f140d */
[----:B------:R0:W-:Y:S01]  /*22d20*/  ST.E.64 desc[UR42][R2.64], R34 ;  /* 0x0000002202007985 */ /* 0x0001e2000c101b2a */
[----:B------:R-:W-:Y:S05]  /*22d30*/  BRA `(.L_x_518) ;  /* 0x0000000c00f47947 */ /* 0x000fea0003800000 */
.L_x_504:
[----:B------:R-:W2:Y:S01]  /*22d40*/  LDL.LU R4, [R1+0x74] ;  /* 0x0000740001047983 */ /* 0x000ea20000300800 */
[----:B------:R-:W-:Y:S01]  /*22d50*/  ULDC.64 UR6, c[0x0][0xc08] ;  /* 0x0003020000067ab9 */ /* 0x000fe20000000a00 */
[----:B------:R-:W-:Y:S02]  /*22d60*/  ULDC.64 UR4, c[0x0][0xc00] ;  /* 0x0003000000047ab9 */ /* 0x000fe40000000a00 */
[----:B------:R-:W3:Y:S01]  /*22d70*/  LDL.LU R0, [R1+0x78] ;  /* 0x0000780001007983 */ /* 0x000ee20000300800 */
[----:B------:R-:W-:Y:S01]  /*22d80*/  ISETP.NE.U32.AND P1, PT, RZ, UR6, PT ;  /* 0x00000006ff007c0c */ /* 0x000fe2000bf25070 */
[----:B------:R-:W-:Y:S01]  /*22d90*/  IMAD.MOV.U32 R15, RZ, RZ, RZ ;  /* 0x000000ffff0f7224 */ /* 0x000fe200078e00ff */
[----:B------:R-:W-:Y:S02]  /*22da0*/  ISETP.NE.U32.AND P0, PT, RZ, UR4, PT ;  /* 0x00000004ff007c0c */ /* 0x000fe4000bf05070 */
[----:B------:R-:W-:Y:S02]  /*22db0*/  ISETP.NE.AND.EX P1, PT, RZ, UR7, PT, P1 ;  /* 0x00000007ff007c0c */ /* 0x000fe4000bf25310 */
[----:B------:R-:W-:Y:S01]  /*22dc0*/  ISETP.NE.AND.EX P0, PT, RZ, UR5, PT, P0 ;  /* 0x00000005ff007c0c */ /* 0x000fe2000bf05300 */
[----:B------:R-:W1:Y:S01]  /*22dd0*/  S2R R28, SR_TID.X ;  /* 0x00000000001c7919 */ /* 0x000e620000002100 */
[----:B--2---:R-:W-:Y:S01]  /*22de0*/  IADD3 R2, P2, R4, UR4, RZ ;  /* 0x0000000404027c10 */ /* 0x004fe2000ff5e0ff */
[----:B------:R-:W-:-:S03]  /*22df0*/  ULDC UR4, c[0x0][0xa88] ;  /* 0x0002a20000047ab9 */ /* 0x000fc60000000800 */
[----:B---3--:R-:W-:-:S05]  /*22e00*/  IADD3.X R3, R0, UR5, RZ, P2, !PT ;  /* 0x0000000500037c10 */ /* 0x008fca00097fe4ff */
[----:B------:R-:W-:Y:S02]  /*22e10*/  @P1 IADD3 R4, P2, R4, UR6, RZ ;  /* 0x0000000604041c10 */ /* 0x000fe4000ff5e0ff */
[----:B------:R-:W-:Y:S01]  /*22e20*/  MOV R20, UR4 ;  /* 0x0000000400147c02 */ /* 0x000fe20008000f00 */
[----:B------:R2:W5:Y:S01]  /*22e30*/  @P0 LDG.E R15, desc[UR42][R2.64] ;  /* 0x0000002a020f0981 */ /* 0x000562000c1e1900 */
[----:B------:R-:W-:-:S05]  /*22e40*/  @P1 IADD3.X R5, R0, UR7, RZ, P2, !PT ;  /* 0x0000000700051c10 */ /* 0x000fca00097fe4ff */
[----:B------:R2:W5:Y:S01]  /*22e50*/  @P1 LDG.E R20, desc[UR42][R4.64] ;  /* 0x0000002a04141981 */ /* 0x000562000c1e1900 */
[----:B-1----:R-:W-:Y:S01]  /*22e60*/  VIADD R0, R28, 0xffffff80 ;  /* 0xffffff801c007836 */ /* 0x002fe20000000000 */
[----:B------:R-:W-:-:S04]  /*22e70*/  ISETP.GT.AND P2, PT, R227, 0x1, PT ;  /* 0x00000001e300780c */ /* 0x000fc80003f44270 */
[----:B------:R-:W-:Y:S01]  /*22e80*/  ISETP.GT.AND P3, PT, R0, 0x7f, PT ;  /* 0x0000007f0000780c */ /* 0x000fe20003f64270 */
[----:B------:R-:W-:-:S12]  /*22e90*/  @P1 BRA `(.L_x_523) ;  /* 0x0000000000101947 */ /* 0x000fd80003800000 */
[----:B------:R-:W-:Y:S05]  /*22ea0*/  @!P0 BRA `(.L_x_523) ;  /* 0x00000000000c8947 */ /* 0x000fea0003800000 */
[----:B--2---:R-:W2:Y:S04]  /*22eb0*/  LDG.E R5, desc[UR42][R2.64] ;  /* 0x0000002a02057981 */ /* 0x004ea8000c1e1900 */
[----:B-----5:R-:W2:Y:S02]  /*22ec0*/  LDG.E R20, desc[UR42][R2.64+0x4] ;  /* 0x0000042a02147981 */ /* 0x020ea4000c1e1900 */
[----:B--2---:R-:W-:-:S07]  /*22ed0*/  IMAD.IADD R20, R20, 0x1, -R5 ;  /* 0x0000000114147824 */ /* 0x004fce00078e0a05 */
.L_x_523:
[----:B--2---:R-:W2:Y:S04]  /*22ee0*/  LDL.LU R2, [R1+0x6c] ;  /* 0x00006c0001027983 */ /* 0x004ea80000300800 */
[----:B------:R-:W3:Y:S01]  /*22ef0*/  LDL.LU R0, [R1+0x7c] ;  /* 0x00007c0001007983 */ /* 0x000ee20000300800 */
[----:B------:R-:W-:Y:S01]  /*22f00*/  BSSY B1, `(.L_x_524) ;  /* 0x0000039000017945 */ /* 0x000fe20003800000 */
[----:B-----5:R-:W-:Y:S02]  /*22f10*/  SHF.R.S32.HI R14, RZ, 0x1f, R15 ;  /* 0x0000001fff0e7819 */ /* 0x020fe4000001140f */
[----:B--2---:R-:W-:Y:S02]  /*22f20*/  SEL R25, R2, RZ, !P0 ;  /* 0x000000ff02197207 */ /* 0x004fe40004000000 */
[----:B---3--:R-:W-:Y:S01]  /*22f30*/  SEL R24, R0, RZ, !P0 ;  /* 0x000000ff00187207 */ /* 0x008fe20004000000 */
[----:B------:R-:W-:Y:S06]  /*22f40*/  @P3 BRA `(.L_x_525) ;  /* 0x0000000000d03947 */ /* 0x000fec0003800000 */
[----:B------:R-:W2:Y:S01]  /*22f50*/  LDL R0, [R1+0x80] ;  /* 0x0000800001007983 */ /* 0x000ea20000100800 */
[----:B------:R-:W1:Y:S02]  /*22f60*/  LDC R33, c[0x0][0xbe8] ;  /* 0x0002fa00ff217b82 */ /* 0x000e640000000800 */
[----:B-1----:R-:W-:Y:S02]  /*22f70*/  IMAD R2, R20, R33, RZ ;  /* 0x0000002114027224 */ /* 0x002fe400078e02ff */
[----:B--2---:R-:W-:-:S04]  /*22f80*/  IMAD R0, R0, 0x80, R28 ;  /* 0x0000008000007824 */ /* 0x004fc800078e021c */
[----:B------:R-:W-:-:S05]  /*22f90*/  VIADD R27, R0, 0xffffff80 ;  /* 0xffffff80001b7836 */ /* 0x000fca0000000000 */
[----:B------:R-:W-:-:S13]  /*22fa0*/  ISETP.GE.AND P0, PT, R27, R2, PT ;  /* 0x000000021b00720c */ /* 0x000fda0003f06270 */
[----:B------:R-:W-:Y:S05]  /*22fb0*/  @P0 BRA `(.L_x_525) ;  /* 0x0000000000b40947 */ /* 0x000fea0003800000 */
[----:B------:R-:W2:Y:S01]  /*22fc0*/  LDL R12, [R1+0x50] ;  /* 0x00005000010c7983 */ /* 0x000ea20000100800 */
[----:B------:R-:W-:Y:S01]  /*22fd0*/  ISETP.GT.AND P3, PT, R227, 0x1, PT ;  /* 0x00000001e300780c */ /* 0x000fe20003f64270 */
[----:B------:R-:W1:Y:S02]  /*22fe0*/  LDC.64 R2, c[0x0][0xba8] ;  /* 0x0002ea00ff027b82 */ /* 0x000e640000000a00 */
[----:B------:R-:W3:Y:S01]  /*22ff0*/  LDL.LU R32, [R1+0x8c] ;  /* 0x00008c0001207983 */ /* 0x000ee20000300800 */
[----:B------:R-:W-:Y:S01]  /*23000*/  MOV R0, 0x9b8 ;  /* 0x000009b800007802 */ /* 0x000fe20000000f00 */
[----:B------:R-:W-:Y:S01]  /*23010*/  IMAD.MOV.U32 R21, RZ, RZ, R27 ;  /* 0x000000ffff157224 */ /* 0x000fe200078e001b */
[----:B------:R-:W-:Y:S02]  /*23020*/  ISETP.NE.AND P0, PT, R33, 0x1, PT ;  /* 0x000000012100780c */ /* 0x000fe40003f05270 */
[----:B------:R-:W-:-:S04]  /*23030*/  SEL R26, R0, 0x978, P3 ;  /* 0x00000978001a7807 */ /* 0x000fc80001800000 */
[----:B------:R-:W2:Y:S08]  /*23040*/  LDC.64 R10, c[0x0][R26+0x218] ;  /* 0x000086001a0a7b82 */ /* 0x000eb00000000a00 */
[----:B------:R-:W4:Y:S08]  /*23050*/  LDC.64 R6, c[0x0][R26+0x220] ;  /* 0x000088001a067b82 */ /* 0x000f300000000a00 */
[----:B------:R-:W5:Y:S08]  /*23060*/  LDC.64 R8, c[0x0][R26+0x228] ;  /* 0x00008a001a087b82 */ /* 0x000f700000000a00 */
[----:B------:R-:W0:Y:S08]  /*23070*/  LDC.64 R4, c[0x0][R26+0x210] ;  /* 0x000084001a047b82 */ /* 0x000e300000000a00 */
[----:B------:R-:W4:Y:S08]  /*23080*/  @P0 LDC R0, c[0x0][0xbec] ;  /* 0x0002fb00ff000b82 */ /* 0x000f300000000800 */
[----:B------:R-:W5:Y:S08]  /*23090*/  @P0 LDC R37, c[0x0][0xbf0] ;  /* 0x0002fc00ff250b82 */ /* 0x000f700000000800 */
[----:B-1----:R-:W1:Y:S01]  /*230a0*/  @!P3 LDC R2, c[0x0][0xb50] ;  /* 0x0002d400ff02bb82 */ /* 0x002e620000000800 */
[----:B----4-:R-:W-:-:S07]  /*230b0*/  @P0 IMAD.HI.U32 R0, R27, R0, RZ ;  /* 0x000000001b000227 */ /* 0x010fce00078e00ff */
[----:B------:R-:W4:Y:S01]  /*230c0*/  @!P3 LDC R3, c[0x0][0xb54] ;  /* 0x0002d500ff03bb82 */ /* 0x000f220000000800 */
[----:B------:R-:W-:Y:S01]  /*230d0*/  IMAD R7, R7, R25, RZ ;  /* 0x0000001907077224 */ /* 0x000fe200078e02ff */
[----:B-----5:R-:W-:-:S03]  /*230e0*/  @P0 SHF.R.U32.HI R21, RZ, R37, R0 ;  /* 0x00000025ff150219 */ /* 0x020fc60000011600 */
[----:B------:R-:W-:Y:S02]  /*230f0*/  IMAD R7, R6, R24, R7 ;  /* 0x0000001806077224 */ /* 0x000fe400078e0207 */
[----:B------:R-:W-:Y:S02]  /*23100*/  IMAD.MOV R0, RZ, RZ, -R21 ;  /* 0x000000ffff007224 */ /* 0x000fe400078e0a15 */
[-C--:B--2---:R-:W-:Y:S02]  /*23110*/  IMAD R35, R11, R12.reuse, RZ ;  /* 0x0000000c0b237224 */ /* 0x084fe400078e02ff */
[----:B------:R-:W-:Y:S01]  /*23120*/  IMAD.WIDE.U32 R10, R10, R12, RZ ;  /* 0x0000000c0a0a7225 */ /* 0x000fe200078e00ff */
[----:B---3--:R-:W-:-:S03]  /*23130*/  SEL R37, R32, RZ, P3 ;  /* 0x000000ff20257207 */ /* 0x008fc60001800000 */
[----:B------:R-:W-:-:S04]  /*23140*/  IMAD.WIDE.U32 R12, R6, R25, RZ ;  /* 0x00000019060c7225 */ /* 0x000fc800078e00ff */
[----:B------:R-:W-:Y:S01]  /*23150*/  IMAD.IADD R11, R35, 0x1, R11 ;  /* 0x00000001230b7824 */ /* 0x000fe200078e020b */
[----:B------:R-:W-:Y:S01]  /*23160*/  IADD3 R10, P0, P1, R12, R10, R15 ;  /* 0x0000000a0c0a7210 */ /* 0x000fe2000791e00f */
[----:B------:R-:W-:Y:S02]  /*23170*/  IMAD.IADD R12, R13, 0x1, R7 ;  /* 0x000000010d0c7824 */ /* 0x000fe400078e0207 */
[----:B------:R-:W-:-:S04]  /*23180*/  IMAD.WIDE.U32 R6, R8, R37, RZ ;  /* 0x0000002508067225 */ /* 0x000fc800078e00ff */
[----:B------:R-:W-:Y:S02]  /*23190*/  IMAD R13, R9, R37, RZ ;  /* 0x00000025090d7224 */ /* 0x000fe400078e02ff */
[----:B------:R-:W-:Y:S01]  /*231a0*/  IMAD R9, R33, R0, R27 ;  /* 0x0000000021097224 */ /* 0x000fe200078e021b */
[----:B------:R-:W-:Y:S02]  /*231b0*/  IADD3.X R0, R12, R11, R14, P0, P1 ;  /* 0x0000000b0c007210 */ /* 0x000fe400007e240e */
[----:B------:R-:W-:Y:S02]  /*231c0*/  IADD3 R6, P0, P1, R21, R10, R6 ;  /* 0x0000000a15067210 */ /* 0x000fe4000791e006 */
[----:B------:R-:W-:Y:S02]  /*231d0*/  IADD3 R7, R13, R7, RZ ;  /* 0x000000070d077210 */ /* 0x000fe40007ffe0ff */
[----:B------:R-:W-:Y:S02]  /*231e0*/  SHF.R.S32.HI R21, RZ, 0x1f, R21 ;  /* 0x0000001fff157819 */ /* 0x000fe40000011415 */
[----:B------:R-:W-:-:S02]  /*231f0*/  SHF.R.S32.HI R11, RZ, 0x1f, R9 ;  /* 0x0000001fff0b7819 */ /* 0x000fc40000011409 */
[----:B------:R-:W-:Y:S01]  /*23200*/  IADD3.X R7, R21, R0, R7, P0, P1 ;  /* 0x0000000015077210 */ /* 0x000fe200007e2407 */
[----:B0-----:R-:W-:Y:S02]  /*23210*/  IMAD R0, R5, R9, RZ ;  /* 0x0000000905007224 */ /* 0x001fe400078e02ff */
[----:B------:R-:W-:Y:S02]  /*23220*/  IMAD.MOV.U32 R5, RZ, RZ, -0x800000 ;  /* 0xff800000ff057424 */ /* 0x000fe400078e00ff */
[C---:B------:R-:W-:Y:S02]  /*23230*/  IMAD R11, R4.reuse, R11, R0 ;  /* 0x0000000b040b7224 */ /* 0x040fe400078e0200 */
[----:B------:R-:W-:-:S04]  /*23240*/  IMAD.WIDE.U32 R6, R4, R9, R6 ;  /* 0x0000000904067225 */ /* 0x000fc800078e0006 */
[----:B------:R-:W-:Y:S01]  /*23250*/  IMAD.IADD R0, R7, 0x1, R11 ;  /* 0x0000000107007824 */ /* 0x000fe200078e020b */
[----:B-1----:R-:W-:-:S04]  /*23260*/  LEA R2, P0, R6, R2, 0x2 ;  /* 0x0000000206027211 */ /* 0x002fc800078010ff */
[----:B----4-:R-:W-:-:S05]  /*23270*/  LEA.HI.X R3, R6, R3, R0, 0x2, P0 ;  /* 0x0000000306037211 */ /* 0x010fca00000f1400 */
[----:B------:R1:W-:Y:S04]  /*23280*/  STG.E desc[UR42][R2.64], R5 ;  /* 0x0000000502007986 */ /* 0x0003e8000c10192a */
.L_x_525:
[----:B------:R-:W-:Y:S05]  /*23290*/  BSYNC B1 ;  /* 0x0000000000017941 */ /* 0x000fea0003800000 */
.L_x_524:
[----:B------:R-:W-:Y:S05]  /*232a0*/  @P2 BRA `(.L_x_518) ;  /* 0x0000000800982947 */ /* 0x000fea0003800000 */
[----:B------:R-:W2:Y:S01]  /*232b0*/  LDL.LU R10, [R1+0x50] ;  /* 0x00005000010a7983 */ /* 0x000ea20000300800 */
[----:B------:R-:W3:Y:S01]  /*232c0*/  LDC R9, c[0x0][0xbe8] ;  /* 0x0002fa00ff097b82 */ /* 0x000ee20000000800 */
[----:B------:R-:W-:Y:S01]  /*232d0*/  VIADD R4, R28, 0xffffff80 ;  /* 0xffffff801c047836 */ /* 0x000fe20000000000 */
[----:B------:R-:W-:Y:S01]  /*232e0*/  ULDC.64 UR4, c[0x0][0xaa0] ;  /* 0x0002a80000047ab9 */ /* 0x000fe20000000a00 */
[----:B------:R-:W4:Y:S01]  /*232f0*/  LDL.LU R8, [R1+0x80] ;  /* 0x0000800001087983 */ /* 0x000f220000300800 */
[----:B------:R-:W-:Y:S02]  /*23300*/  IMAD R0, R14, UR4, RZ ;  /* 0x000000040e007c24 */ /* 0x000fe4000f8e02ff */
[----:B------:R-:W-:Y:S01]  /*23310*/  SHF.R.S32.HI R11, RZ, 0x1f, R4 ;  /* 0x0000001fff0b7819 */ /* 0x000fe20000011404 */
[----:B-1----:R-:W-:-:S04]  /*23320*/  IMAD.WIDE.U32 R2, R15, UR4, RZ ;  /* 0x000000040f027c25 */ /* 0x002fc8000f8e00ff */
[----:B------:R-:W-:Y:S01]  /*23330*/  IMAD R5, R15, UR5, R0 ;  /* 0x000000050f057c24 */ /* 0x000fe2000f8e0200 */
[----:B------:R-:W-:Y:S01]  /*23340*/  LEA.HI R0, R11, R4, RZ, 0x3 ;  /* 0x000000040b007211 */ /* 0x000fe200078f18ff */
[----:B------:R-:W-:Y:S02]  /*23350*/  ULDC.64 UR4, c[0x0][0xae8] ;  /* 0x0002ba0000047ab9 */ /* 0x000fe40000000a00 */
[----:B------:R-:W-:Y:S01]  /*23360*/  IMAD.IADD R3, R3, 0x1, R5 ;  /* 0x0000000103037824 */ /* 0x000fe200078e0205 */
[----:B------:R-:W-:-:S04]  /*23370*/  LOP3.LUT R13, R0, 0xfffffff8, RZ, 0xc0, !PT ;  /* 0xfffffff8000d7812 */ /* 0x000fc800078ec0ff */
[----:B------:R-:W-:Y:S02]  /*23380*/  IADD3 R0, R4, -R13, RZ ;  /* 0x8000000d04007210 */ /* 0x000fe40007ffe0ff */
[----:B---3--:R-:W-:-:S03]  /*23390*/  ISETP.NE.AND P0, PT, R9, 0x1, PT ;  /* 0x000000010900780c */ /* 0x008fc60003f05270 */
[----:B------:R-:W-:-:S10]  /*233a0*/  IMAD R0, R0, 0x20, R23 ;  /* 0x0000002000007824 */ /* 0x000fd400078e0217 */
[----:B------:R-:W1:Y:S08]  /*233b0*/  @P0 LDC R7, c[0x0][0xbec] ;  /* 0x0002fb00ff070b82 */ /* 0x000e700000000800 */
[----:B------:R-:W3:Y:S01]  /*233c0*/  @P0 LDC R11, c[0x0][0xbf0] ;  /* 0x0002fc00ff0b0b82 */ /* 0x000ee20000000800 */
[----:B--2---:R-:W-:-:S04]  /*233d0*/  IMAD.WIDE.U32 R2, R10, UR4, R2 ;  /* 0x000000040a027c25 */ /* 0x004fc8000f8e0002 */
[----:B----4-:R-:W-:Y:S02]  /*233e0*/  IMAD R6, R8, 0x80, R0 ;  /* 0x0000008008067824 */ /* 0x010fe400078e0200 */
[----:B------:R-:W-:Y:S01]  /*233f0*/  IMAD R3, R10, UR5, R3 ;  /* 0x000000050a037c24 */ /* 0x000fe2000f8e0203 */
[----:B------:R-:W-:Y:S01]  /*23400*/  ULDC.64 UR4, c[0x0][0xaf0] ;  /* 0x0002bc0000047ab9 */ /* 0x000fe20000000a00 */
[----:B-1----:R-:W-:-:S04]  /*23410*/  @P0 IMAD.HI.U32 R0, R6, R7, RZ ;  /* 0x0000000706000227 */ /* 0x002fc800078e00ff */
[----:B------:R-:W-:Y:S02]  /*23420*/  IMAD R4, R24, UR4, RZ ;  /* 0x0000000418047c24 */ /* 0x000fe4000f8e02ff */
[----:B------:R-:W-:Y:S01]  /*23430*/  IMAD.MOV.U32 R5, RZ, RZ, R6 ;  /* 0x000000ffff057224 */ /* 0x000fe200078e0006 */
[----:B---3--:R-:W-:Y:S01]  /*23440*/  @P0 SHF.R.U32.HI R5, RZ, R11, R0 ;  /* 0x0000000bff050219 */ /* 0x008fe20000011600 */
[C---:B------:R-:W-:Y:S02]  /*23450*/  IMAD R7, R25.reuse, UR5, R4 ;  /* 0x0000000519077c24 */ /* 0x040fe4000f8e0204 */
[----:B------:R-:W-:Y:S01]  /*23460*/  IMAD.WIDE.U32 R2, R25, UR4, R2 ;  /* 0x0000000419027c25 */ /* 0x000fe2000f8e0002 */
[----:B------:R-:W-:Y:S01]  /*23470*/  SHF.R.S32.HI R0, RZ, 0x1f, R5 ;  /* 0x0000001fff007819 */ /* 0x000fe20000011405 */
[----:B------:R-:W-:Y:S02]  /*23480*/  ULDC.64 UR4, c[0x0][0xae0] ;  /* 0x0002b80000047ab9 */ /* 0x000fe40000000a00 */
[----:B------:R-:W-:Y:S01]  /*23490*/  IMAD.IADD R3, R3, 0x1, R7 ;  /* 0x0000000103037824 */ /* 0x000fe200078e0207 */
[----:B------:R-:W-:Y:S01]  /*234a0*/  IADD3 R7, -R5, RZ, RZ ;  /* 0x000000ff05077210 */ /* 0x000fe20007ffe1ff */
[----:B------:R-:W-:-:S02]  /*234b0*/  IMAD R0, R0, UR4, RZ ;  /* 0x0000000400007c24 */ /* 0x000fc4000f8e02ff */
[----:B------:R-:W-:-:S04]  /*234c0*/  IMAD.WIDE.U32 R2, R5, UR4, R2 ;  /* 0x0000000405027c25 */ /* 0x000fc8000f8e0002 */
[----:B------:R-:W-:Y:S01]  /*234d0*/  IMAD R7, R9, R7, R6 ;  /* 0x0000000709077224 */ /* 0x000fe200078e0206 */
[----:B------:R-:W-:Y:S01]  /*234e0*/  SHF.R.S32.HI R6, RZ, 0x1f, R233 ;  /* 0x0000001fff067819 */ /* 0x000fe200000114e9 */
[----:B------:R-:W-:Y:S01]  /*234f0*/  IMAD R5, R5, UR5, R0 ;  /* 0x0000000505057c24 */ /* 0x000fe2000f8e0200 */
[----:B------:R-:W-:Y:S02]  /*23500*/  ULDC.64 UR4, c[0x0][0xad8] ;  /* 0x0002b60000047ab9 */ /* 0x000fe40000000a00 */
[----:B------:R-:W-:Y:S01]  /*23510*/  SHF.R.S32.HI R0, RZ, 0x1f, R7 ;  /* 0x0000001fff007819 */ /* 0x000fe20000011407 */
[----:B------:R-:W-:-:S04]  /*23520*/  IMAD.IADD R3, R3, 0x1, R5 ;  /* 0x0000000103037824 */ /* 0x000fc800078e0205 */
[----:B------:R-:W-:Y:S02]  /*23530*/  IMAD R0, R0, UR4, RZ ;  /* 0x0000000400007c24 */ /* 0x000fe4000f8e02ff */
[----:B------:R-:W-:-:S04]  /*23540*/  IMAD.WIDE.U32 R4, R7, UR4, R2 ;  /* 0x0000000407047c25 */ /* 0x000fc8000f8e0002 */
        /* <DEDUP_REMOVED lines=8> */
[----:B------:R1:W2:Y:S04]  /*235d0*/  SHFL.IDX PT, R0, R3, RZ, 0x181f ;  /* 0x00181fff03007589 */ /* 0x0002a800000e0000 */
[----:B------:R1:W3:Y:S02]  /*235e0*/  SHFL.IDX PT, R14, R2, RZ, 0x181f ;  /* 0x00181fff020e7589 */ /* 0x0002e400000e0000 */
.L_x_845:
[----:B------:R-:W-:Y:S01]  /*235f0*/  IMAD R9, R20, R9, RZ ;  /* 0x0000000914097224 */ /* 0x000fe200078e02ff */
[----:B------:R-:W-:Y:S04]  /*23600*/  BSSY B1, `(.L_x_527) ;  /* 0x0000018000017945 */ /* 0x000fe80003800000 */
[----:B------:R-:W-:-:S13]  /*23610*/  ISETP.GE.AND P0, PT, R5, R9, PT ;  /* 0x000000090500720c */ /* 0x000fda0003f06270 */
[----:B------:R-:W-:Y:S05]  /*23620*/  @P0 BRA `(.L_x_528) ;  /* 0x0000000000540947 */ /* 0x000fea0003800000 */
[----:B------:R-:W4:Y:S01]  /*23630*/  LDL R8, [R1+0x40] ;  /* 0x0000400001087983 */ /* 0x000f220000100800 */
[----:B------:R-:W-:-:S03]  /*23640*/  ULDC UR4, c[0x0][0xac8] ;  /* 0x0002b20000047ab9 */ /* 0x000fc60000000800 */
[----:B------:R-:W5:Y:S04]  /*23650*/  LDL R4, [R1+0x4c] ;  /* 0x00004c0001047983 */ /* 0x000f680000100800 */
[----:B------:R-:W5:Y:S04]  /*23660*/  LDL R24, [R1+0x88] ;  /* 0x0000880001187983 */ /* 0x000f680000100800 */
[----:B------:R-:W5:Y:S01]  /*23670*/  LDL R7, [R1+0x84] ;  /* 0x0000840001077983 */ /* 0x000f620000100800 */
[----:B------:R-:W-:Y:S02]  /*23680*/  ISETP.GE.AND P3, PT, R18, UR4, PT ;  /* 0x0000000412007c0c */ /* 0x000fe4000bf66270 */
[----:B------:R-:W-:-:S11]  /*23690*/  ISETP.GE.AND P2, PT, R233, UR4, PT ;  /* 0x00000004e9007c0c */ /* 0x000fd6000bf46270 */
[CC--:B---3--:R-:W-:Y:S02]  /*236a0*/  @!P3 LEA R10, P5, R18.reuse, R14.reuse, 0x1 ;  /* 0x0000000e120ab211 */ /* 0x0c8fe400078a08ff */
[C---:B------:R-:W-:Y:S02]  /*236b0*/  @!P2 LEA R12, P4, R233.reuse, R14, 0x1 ;  /* 0x0000000ee90ca211 */ /* 0x040fe400078808ff */
[-C--:B--2---:R-:W-:Y:S02]  /*236c0*/  @!P3 LEA.HI.X R11, R18, R0.reuse, R19, 0x1, P5 ;  /* 0x00000000120bb211 */ /* 0x084fe400028f0c13 */
[----:B------:R-:W-:-:S03]  /*236d0*/  @!P2 LEA.HI.X R13, R233, R0, R6, 0x1, P4 ;  /* 0x00000000e90da211 */ /* 0x000fc600020f0c06 */
[----:B------:R2:W-:Y:S04]  /*236e0*/  @!P3 ST.E.128 desc[UR42][R10.64], RZ ;  /* 0x000000ff0a00b985 */ /* 0x0005e8000c101d2a */
[----:B------:R2:W-:Y:S01]  /*236f0*/  @!P2 ST.E.128 desc[UR42][R12.64], RZ ;  /* 0x000000ff0c00a985 */ /* 0x0005e2000c101d2a */
[----:B----4-:R-:W-:Y:S02]  /*23700*/  ISETP.GE.AND P1, PT, R8, UR4, PT ;  /* 0x0000000408007c0c */ /* 0x010fe4000bf26270 */
[----:B-----5:R-:W-:-:S11]  /*23710*/  ISETP.GE.AND P0, PT, R4, UR4, PT ;  /* 0x0000000404007c0c */ /* 0x020fd6000bf06270 */
[-C--:B------:R-:W-:Y:S02]  /*23720*/  @!P1 LEA R20, P5, R8, R14.reuse, 0x1 ;  /* 0x0000000e08149211 */ /* 0x080fe400078a08ff */
[----:B------:R-:W-:Y:S02]  /*23730*/  @!P0 LEA R14, P4, R4, R14, 0x1 ;  /* 0x0000000e040e8211 */ /* 0x000fe400078808ff */
[-C--:B------:R-:W-:Y:S02]  /*23740*/  @!P1 LEA.HI.X R21, R8, R0.reuse, R24, 0x1, P5 ;  /* 0x0000000008159211 */ /* 0x080fe400028f0c18 */
[----:B------:R-:W-:-:S03]  /*23750*/  @!P0 LEA.HI.X R15, R4, R0, R7, 0x1, P4 ;  /* 0x00000000040f8211 */ /* 0x000fc600020f0c07 */
[----:B------:R2:W-:Y:S04]  /*23760*/  @!P1 ST.E.128 desc[UR42][R20.64], RZ ;  /* 0x000000ff14009985 */ /* 0x0005e8000c101d2a */
[----:B------:R2:W-:Y:S02]  /*23770*/  @!P0 ST.E.128 desc[UR42][R14.64], RZ ;  /* 0x000000ff0e008985 */ /* 0x0005e4000c101d2a */
.L_x_528:
[----:B------:R-:W-:Y:S05]  /*23780*/  BSYNC B1 ;  /* 0x0000000000017941 */ /* 0x000fea0003800000 */
.L_x_527:
[----:B------:R-:W-:-:S03]  /*23790*/  UMOV UR4, 0xffffffff ;  /* 0xffffffff00047882 */ /* 0x000fc60000000000 */
[----:B------:R-:W-:Y:S05]  /*237a0*/  BRA.DIV UR4, `(.L_x_529) ;  /* 0x000000ce04dc7947 */ /* 0x000fea000b800000 */
[----:B--2---:R2:W4:Y:S04]  /*237b0*/  SHFL.IDX PT, R0, R3, 0x1, 0x181f ;  /* 0x00381f0003007f89 */ /* 0x00452800000e0000 */
[----:B---3--:R2:W3:Y:S02]  /*237c0*/  SHFL.IDX PT, R14, R2, 0x1, 0x181f ;  /* 0x00381f00020e7f89 */ /* 0x0084e400000e0000 */
.L_x_849:
[----:B------:R-:W-:Y:S01]  /*237d0*/  VIADD R4, R5, 0x20 ;  /* 0x0000002005047836 */ /* 0x000fe20000000000 */
[----:B------:R-:W-:Y:S04]  /*237e0*/  BSSY B1, `(.L_x_530) ;  /* 0x0000018000017945 */ /* 0x000fe80003800000 */
[----:B------:R-:W-:-:S13]  /*237f0*/  ISETP.GE.AND P0, PT, R4, R9, PT ;  /* 0x000000090400720c */ /* 0x000fda0003f06270 */
[----:B------:R-:W-:Y:S05]  /*23800*/  @P0 BRA `(.L_x_531) ;  /* 0x0000000000540947 */ /* 0x000fea0003800000 */
[----:B------:R-:W5:Y:S01]  /*23810*/  LDL R24, [R1+0x40] ;  /* 0x0000400001187983 */ /* 0x000f620000100800 */
[----:B------:R-:W-:-:S03]  /*23820*/  ULDC UR4, c[0x0][0xac8] ;  /* 0x0002b20000047ab9 */ /* 0x000fc60000000800 */
[----:B------:R-:W2:Y:S04]  /*23830*/  LDL R7, [R1+0x4c] ;  /* 0x00004c0001077983 */ /* 0x000ea80000100800 */
[----:B------:R-:W2:Y:S04]  /*23840*/  LDL R25, [R1+0x88] ;  /* 0x0000880001197983 */ /* 0x000ea80000100800 */
[----:B------:R-:W2:Y:S01]  /*23850*/  LDL R8, [R1+0x84] ;  /* 0x0000840001087983 */ /* 0x000ea20000100800 */
[----:B------:R-:W-:Y:S02]  /*23860*/  ISETP.GE.AND P3, PT, R18, UR4, PT ;  /* 0x0000000412007c0c */ /* 0x000fe4000bf66270 */
[----:B------:R-:W-:-:S11]  /*23870*/  ISETP.GE.AND P2, PT, R233, UR4, PT ;  /* 0x00000004e9007c0c */ /* 0x000fd6000bf46270 */
[CC--:B---3--:R-:W-:Y:S02]  /*23880*/  @!P3 LEA R10, P5, R18.reuse, R14.reuse, 0x1 ;  /* 0x0000000e120ab211 */ /* 0x0c8fe400078a08ff */
[C---:B------:R-:W-:Y:S02]  /*23890*/  @!P2 LEA R12, P4, R233.reuse, R14, 0x1 ;  /* 0x0000000ee90ca211 */ /* 0x040fe400078808ff */
[-C--:B----4-:R-:W-:Y:S02]  /*238a0*/  @!P3 LEA.HI.X R11, R18, R0.reuse, R19, 0x1, P5 ;  /* 0x00000000120bb211 */ /* 0x090fe400028f0c13 */
[----:B------:R-:W-:-:S03]  /*238b0*/  @!P2 LEA.HI.X R13, R233, R0, R6, 0x1, P4 ;  /* 0x00000000e90da211 */ /* 0x000fc600020f0c06 */
[----:B------:R3:W-:Y:S04]  /*238c0*/  @!P3 ST.E.128 desc[UR42][R10.64], RZ ;  /* 0x000000ff0a00b985 */ /* 0x0007e8000c101d2a */
[----:B------:R3:W-:Y:S01]  /*238d0*/  @!P2 ST.E.128 desc[UR42][R12.64], RZ ;  /* 0x000000ff0c00a985 */ /* 0x0007e2000c101d2a */
[----:B-----5:R-:W-:Y:S02]  /*238e0*/  ISETP.GE.AND P1, PT, R24, UR4, PT ;  /* 0x0000000418007c0c */ /* 0x020fe4000bf26270 */
[----:B--2---:R-:W-:-:S11]  /*238f0*/  ISETP.GE.AND P0, PT, R7, UR4, PT ;  /* 0x0000000407007c0c */ /* 0x004fd6000bf06270 */
[CC--:B------:R-:W-:Y:S02]  /*23900*/  @!P1 LEA R20, P5, R24.reuse, R14.reuse, 0x1 ;  /* 0x0000000e18149211 */ /* 0x0c0fe400078a08ff */
[C---:B------:R-:W-:Y:S02]  /*23910*/  @!P0 LEA R14, P4, R7.reuse, R14, 0x1 ;  /* 0x0000000e070e8211 */ /* 0x040fe400078808ff */
[-C--:B------:R-:W-:Y:S02]  /*23920*/  @!P1 LEA.HI.X R21, R24, R0.reuse, R25, 0x1, P5 ;  /* 0x0000000018159211 */ /* 0x080fe400028f0c19 */
[----:B------:R-:W-:-:S03]  /*23930*/  @!P0 LEA.HI.X R15, R7, R0, R8, 0x1, P4 ;  /* 0x00000000070f8211 */ /* 0x000fc600020f0c08 */
[----:B------:R3:W-:Y:S04]  /*23940*/  @!P1 ST.E.128 desc[UR42][R20.64], RZ ;  /* 0x000000ff14009985 */ /* 0x0007e8000c101d2a */
[----:B------:R3:W-:Y:S02]  /*23950*/  @!P0 ST.E.128 desc[UR42][R14.64], RZ ;  /* 0x000000ff0e008985 */ /* 0x0007e4000c101d2a */
.L_x_531:
[----:B------:R-:W-:Y:S05]  /*23960*/  BSYNC B1 ;  /* 0x0000000000017941 */ /* 0x000fea0003800000 */
.L_x_530:
[----:B------:R-:W-:-:S03]  /*23970*/  UMOV UR4, 0xffffffff ;  /* 0xffffffff00047882 */ /* 0x000fc60000000000 */
[----:B------:R-:W-:Y:S05]  /*23980*/  BRA.DIV UR4, `(.L_x_532) ;  /* 0x000000ce04ac7947 */ /* 0x000fea000b800000 */
[----:B----4-:R4:W0:Y:S04]  /*23990*/  SHFL.IDX PT, R0, R3, 0x2, 0x181f ;  /* 0x00581f0003007f89 */ /* 0x01082800000e0000 */
[----:B---3--:R4:W3:Y:S02]  /*239a0*/  SHFL.IDX PT, R14, R2, 0x2, 0x181f ;  /* 0x00581f00020e7f89 */ /* 0x0088e400000e0000 */
.L_x_853:
[----:B------:R-:W-:Y:S01]  /*239b0*/  IADD3 R4, R5, 0x40, RZ ;  /* 0x0000004005047810 */ /* 0x000fe20007ffe0ff */
[----:B------:R-:W-:Y:S03]  /*239c0*/  BSSY B1, `(.L_x_533) ;  /* 0x0000018000017945 */ /* 0x000fe60003800000 */
[----:B------:R-:W-:-:S13]  /*239d0*/  ISETP.GE.AND P0, PT, R4, R9, PT ;  /* 0x000000090400720c */ /* 0x000fda0003f06270 */
[----:B------:R-:W-:Y:S05]  /*239e0*/  @P0 BRA `(.L_x_534) ;  /* 0x0000000000540947 */ /* 0x000fea0003800000 */
[----:B------:R-:W5:Y:S01]  /*239f0*/  LDL R24, [R1+0x40] ;  /* 0x0000400001187983 */ /* 0x000f620000100800 */
[----:B------:R-:W-:-:S03]  /*23a00*/  ULDC UR4, c[0x0][0xac8] ;  /* 0x0002b20000047ab9 */ /* 0x000fc60000000800 */
[----:B------:R-:W2:Y:S04]  /*23a10*/  LDL R7, [R1+0x4c] ;  /* 0x00004c0001077983 */ /* 0x000ea80000100800 */
[----:B------:R-:W4:Y:S04]  /*23a20*/  LDL R25, [R1+0x88] ;  /* 0x0000880001197983 */ /* 0x000f280000100800 */
[----:B------:R-:W4:Y:S01]  /*23a30*/  LDL R8, [R1+0x84] ;  /* 0x0000840001087983 */ /* 0x000f220000100800 */
[----:B------:R-:W-:Y:S02]  /*23a40*/  ISETP.GE.AND P3, PT, R18, UR4, PT ;  /* 0x0000000412007c0c */ /* 0x000fe4000bf66270 */
[----:B------:R-:W-:-:S11]  /*23a50*/  ISETP.GE.AND P2, PT, R233, UR4, PT ;  /* 0x00000004e9007c0c */ /* 0x000fd6000bf46270 */
[CC--:B---3--:R-:W-:Y:S02]  /*23a60*/  @!P3 LEA R10, P5, R18.reuse, R14.reuse, 0x1 ;  /* 0x0000000e120ab211 */ /* 0x0c8fe400078a08ff */
[C---:B------:R-:W-:Y:S02]  /*23a70*/  @!P2 LEA R12, P4, R233.reuse, R14, 0x1 ;  /* 0x0000000ee90ca211 */ /* 0x040fe400078808ff */
[-C--:B0-----:R-:W-:Y:S02]  /*23a80*/  @!P3 LEA.HI.X R11, R18, R0.reuse, R19, 0x1, P5 ;  /* 0x00000000120bb211 */ /* 0x081fe400028f0c13 */
[----:B------:R-:W-:-:S03]  /*23a90*/  @!P2 LEA.HI.X R13, R233, R0, R6, 0x1, P4 ;  /* 0x00000000e90da211 */ /* 0x000fc600020f0c06 */
[----:B------:R0:W-:Y:S04]  /*23aa0*/  @!P3 ST.E.128 desc[UR42][R10.64], RZ ;  /* 0x000000ff0a00b985 */ /* 0x0001e8000c101d2a */
[----:B------:R0:W-:Y:S01]  /*23ab0*/  @!P2 ST.E.128 desc[UR42][R12.64], RZ ;  /* 0x000000ff0c00a985 */ /* 0x0001e2000c101d2a */
[----:B-----5:R-:W-:Y:S02]  /*23ac0*/  ISETP.GE.AND P1, PT, R24, UR4, PT ;  /* 0x0000000418007c0c */ /* 0x020fe4000bf26270 */
[----:B--2---:R-:W-:-:S11]  /*23ad0*/  ISETP.GE.AND P0, PT, R7, UR4, PT ;  /* 0x0000000407007c0c */ /* 0x004fd6000bf06270 */
[CC--:B------:R-:W-:Y:S02]  /*23ae0*/  @!P1 LEA R20, P5, R24.reuse, R14.reuse, 0x1 ;  /* 0x0000000e18149211 */ /* 0x0c0fe400078a08ff */
[C---:B------:R-:W-:Y:S02]  /*23af0*/  @!P0 LEA R14, P4, R7.reuse, R14, 0x1 ;  /* 0x0000000e070e8211 */ /* 0x040fe400078808ff */
[-C--:B----4-:R-:W-:Y:S02]  /*23b00*/  @!P1 LEA.HI.X R21, R24, R0.reuse, R25, 0x1, P5 ;  /* 0x0000000018159211 */ /* 0x090fe400028f0c19 */
[----:B------:R-:W-:-:S03]  /*23b10*/  @!P0 LEA.HI.X R15, R7, R0, R8, 0x1, P4 ;  /* 0x00000000070f8211 */ /* 0x000fc600020f0c08 */
[----:B------:R0:W-:Y:S04]  /*23b20*/  @!P1 ST.E.128 desc[UR42][R20.64], RZ ;  /* 0x000000ff14009985 */ /* 0x0001e8000c101d2a */
[----:B------:R0:W-:Y:S02]  /*23b30*/  @!P0 ST.E.128 desc[UR42][R14.64], RZ ;  /* 0x000000ff0e008985 */ /* 0x0001e4000c101d2a */
.L_x_534:
[----:B------:R-:W-:Y:S05]  /*23b40*/  BSYNC B1 ;  /* 0x0000000000017941 */ /* 0x000fea0003800000 */
.L_x_533:
[----:B------:R-:W-:-:S03]  /*23b50*/  UMOV UR4, 0xffffffff ;  /* 0xffffffff00047882 */ /* 0x000fc60000000000 */
[----:B------:R-:W-:Y:S05]  /*23b60*/  BRA.DIV UR4, `(.L_x_535) ;  /* 0x000000ce047c7947 */ /* 0x000fea000b800000 */
[----:B0-----:R0:W0:Y:S04]  /*23b70*/  SHFL.IDX PT, R0, R3, 0x3, 0x181f ;  /* 0x00781f0003007f89 */ /* 0x00102800000e0000 */
[----:B---3--:R3:W0:Y:S02]  /*23b80*/  SHFL.IDX PT, R14, R2, 0x3, 0x181f ;  /* 0x00781f00020e7f89 */ /* 0x00862400000e0000 */
.L_x_857:
[----:B-1234-:R-:W-:-:S05]  /*23b90*/  VIADD R2, R5, 0x60 ;  /* 0x0000006005027836 */ /* 0x01efca0000000000 */
[----:B------:R-:W-:-:S13]  /*23ba0*/  ISETP.GE.AND P0, PT, R2, R9, PT ;  /* 0x000000090200720c */ /* 0x000fda0003f06270 */
[----:B------:R-:W-:Y:S05]  /*23bb0*/  @P0 BRA `(.L_x_518) ;  /* 0x0000000000540947 */ /* 0x000fea0003800000 */
[----:B------:R-:W2:Y:S01]  /*23bc0*/  LDL R11, [R1+0x40] ;  /* 0x00004000010b7983 */ /* 0x000ea20000100800 */
[----:B------:R-:W-:-:S03]  /*23bd0*/  ULDC UR4, c[0x0][0xac8] ;  /* 0x0002b20000047ab9 */ /* 0x000fc60000000800 */
[----:B------:R-:W3:Y:S04]  /*23be0*/  LDL R7, [R1+0x4c] ;  /* 0x00004c0001077983 */ /* 0x000ee80000100800 */
[----:B------:R-:W4:Y:S04]  /*23bf0*/  LDL R12, [R1+0x88] ;  /* 0x00008800010c7983 */ /* 0x000f280000100800 */
[----:B------:R-:W5:Y:S01]  /*23c00*/  LDL R10, [R1+0x84] ;  /* 0x00008400010a7983 */ /* 0x000f620000100800 */
[----:B------:R-:W-:Y:S02]  /*23c10*/  ISETP.GE.AND P3, PT, R18, UR4, PT ;  /* 0x0000000412007c0c */ /* 0x000fe4000bf66270 */
[----:B------:R-:W-:-:S11]  /*23c20*/  ISETP.GE.AND P2, PT, R233, UR4, PT ;  /* 0x00000004e9007c0c */ /* 0x000fd6000bf46270 */
[CC--:B0-----:R-:W-:Y:S02]  /*23c30*/  @!P3 LEA R2, P5, R18.reuse, R14.reuse, 0x1 ;  /* 0x0000000e1202b211 */ /* 0x0c1fe400078a08ff */
[C---:B------:R-:W-:Y:S02]  /*23c40*/  @!P2 LEA R4, P4, R233.reuse, R14, 0x1 ;  /* 0x0000000ee904a211 */ /* 0x040fe400078808ff */
[-C--:B------:R-:W-:Y:S02]  /*23c50*/  @!P3 LEA.HI.X R3, R18, R0.reuse, R19, 0x1, P5 ;  /* 0x000000001203b211 */ /* 0x080fe400028f0c13 */
[----:B------:R-:W-:-:S03]  /*23c60*/  @!P2 LEA.HI.X R5, R233, R0, R6, 0x1, P4 ;  /* 0x00000000e905a211 */ /* 0x000fc600020f0c06 */
[----:B------:R0:W-:Y:S04]  /*23c70*/  @!P3 ST.E.128 desc[UR42][R2.64], RZ ;  /* 0x000000ff0200b985 */ /* 0x0001e8000c101d2a */
[----:B------:R0:W-:Y:S01]  /*23c80*/  @!P2 ST.E.128 desc[UR42][R4.64], RZ ;  /* 0x000000ff0400a985 */ /* 0x0001e2000c101d2a */
[----:B--2---:R-:W-:Y:S02]  /*23c90*/  ISETP.GE.AND P1, PT, R11, UR4, PT ;  /* 0x000000040b007c0c */ /* 0x004fe4000bf26270 */
[----:B---3--:R-:W-:-:S11]  /*23ca0*/  ISETP.GE.AND P0, PT, R7, UR4, PT ;  /* 0x0000000407007c0c */ /* 0x008fd6000bf06270 */
[-C--:B------:R-:W-:Y:S02]  /*23cb0*/  @!P1 LEA R8, P5, R11, R14.reuse, 0x1 ;  /* 0x0000000e0b089211 */ /* 0x080fe400078a08ff */
[----:B------:R-:W-:Y:S02]  /*23cc0*/  @!P0 LEA R14, P4, R7, R14, 0x1 ;  /* 0x0000000e070e8211 */ /* 0x000fe400078808ff */
[-C--:B----4-:R-:W-:Y:S02]  /*23cd0*/  @!P1 LEA.HI.X R9, R11, R0.reuse, R12, 0x1, P5 ;  /* 0x000000000b099211 */ /* 0x090fe400028f0c0c */
[----:B-----5:R-:W-:-:S03]  /*23ce0*/  @!P0 LEA.HI.X R15, R7, R0, R10, 0x1, P4 ;  /* 0x00000000070f8211 */ /* 0x020fc600020f0c0a */
[----:B------:R0:W-:Y:S04]  /*23cf0*/  @!P1 ST.E.128 desc[UR42][R8.64], RZ ;  /* 0x000000ff08009985 */ /* 0x0001e8000c101d2a */
[----:B------:R0:W-:Y:S02]  /*23d00*/  @!P0 ST.E.128 desc[UR42][R14.64], RZ ;  /* 0x000000ff0e008985 */ /* 0x0001e4000c101d2a */
.L_x_518:
[----:B------:R-:W-:Y:S05]  /*23d10*/  BSYNC B0 ;  /* 0x0000000000007941 */ /* 0x000fea0003800000 */
.L_x_503:
[----:B------:R-:W-:Y:S02]  /*23d20*/  ULDC UR4, c[0x0][0xc3c] ;  /* 0x00030f0000047ab9 */ /* 0x000fe40000000800 */
[----:B------:R-:W-:-:S13]  /*23d30*/  ISETP.GE.AND P0, PT, R31, UR4, PT ;  /* 0x000000041f007c0c */ /* 0x000fda000bf06270 */
[----:B------:R-:W-:Y:S05]  /*23d40*/  @!P0 BRA `(.L_x_536) ;  /* 0xfffffddc00588947 */ /* 0x000fea000383ffff */
[----:B------:R-:W-:Y:S05]  /*23d50*/  BRA `(.L_x_340) ;  /* 0x0000007c00dc7947 */ /* 0x000fea0003800000 */
.L_x_338:
        /* <DEDUP_REMOVED lines=16> */
[----:B-1----:R1:W-:Y:S04]  /*23e60*/  STL.64 [R1], R4 ;  /* 0x0000000401007387 */ /* 0x0023e80000100a00 */
[----:B------:R1:W-:Y:S01]  /*23e70*/  STL.64 [R1+0x8], R6 ;  /* 0x0000080601007387 */ /* 0x0003e20000100a00 */
[----:B------:R-:W-:Y:S06]  /*23e80*/  BAR.ARV 0x4, 0x180 ;  /* 0x0106000000007b1d */ /* 0x000fec0000002000 */
[----:B------:R-:W-:Y:S05]  /*23e90*/  BRA `(.L_x_538) ;  /* 0x0000000800a87947 */ /* 0x000fea0003800000 */
.L_x_537:
[----:B------:R-:W1:Y:S01]  /*23ea0*/  S2R R0, SR_TID.X ;  /* 0x0000000000007919 */ /* 0x000e620000002100 */
[----:B------:R-:W-:Y:S01]  /*23eb0*/  ULDC UR4, c[0x0][0xc3c] ;  /* 0x00030f0000047ab9 */ /* 0x000fe20000000800 */
[----:B------:R-:W-:Y:S01]  /*23ec0*/  IMAD.MOV.U32 R9, RZ, RZ, RZ ;  /* 0x000000ffff097224 */ /* 0x000fe200078e00ff */
[----:B------:R-:W2:Y:S01]  /*23ed0*/  S2UR UR6, SR_CTAID.X ;  /* 0x00000000000679c3 */ /* 0x000ea20000002500 */
[----:B------:R-:W-:Y:S01]  /*23ee0*/  ULDC UR5, c[0x0][0xc38] ;  /* 0x00030e0000057ab9 */ /* 0x000fe20000000800 */
[----:B-1----:R-:W-:-:S04]  /*23ef0*/  LOP3.LUT R0, R0, 0x1f, RZ, 0xc0, !PT ;  /* 0x0000001f00007812 */ /* 0x002fc800078ec0ff */
[----:B------:R-:W-:-:S04]  /*23f00*/  ISETP.NE.AND P0, PT, R0, 0x1f, PT ;  /* 0x0000001f0000780c */ /* 0x000fc80003f05270 */
[----:B------:R-:W-:-:S13]  /*23f10*/  ISETP.GE.OR P1, PT, R0, UR4, !P0 ;  /* 0x0000000400007c0c */ /* 0x000fda000c726670 */
[----:B0-----:R-:W0:Y:S08]  /*23f20*/  @!P1 LDC.64 R2, c[0x0][0xc80] ;  /* 0x00032000ff029b82 */ /* 0x001e300000000a00 */
[----:B------:R-:W1:Y:S01]  /*23f30*/  @!P1 LDC.64 R4, c[0x0][0xc78] ;  /* 0x00031e00ff049b82 */ /* 0x000e620000000a00 */
[----:B0-----:R-:W-:-:S05]  /*23f40*/  @!P1 IMAD.WIDE.U32 R2, R0, 0x4, R2 ;  /* 0x0000000400029825 */ /* 0x001fca00078e0002 */
[----:B------:R1:W3:Y:S02]  /*23f50*/  @!P1 LDG.E R6, desc[UR42][R2.64] ;  /* 0x0000002a02069981 */ /* 0x0002e4000c1e1900 */
[----:B-1----:R-:W-:-:S05]  /*23f60*/  @!P1 IMAD.WIDE.U32 R2, R0, 0x4, R4 ;  /* 0x0000000400029825 */ /* 0x002fca00078e0004 */
[----:B------:R-:W3:Y:S01]  /*23f70*/  @!P1 LDG.E R9, desc[UR42][R2.64] ;  /* 0x0000002a02099981 */ /* 0x000ee2000c1e1900 */
[C---:B------:R-:W-:Y:S01]  /*23f80*/  ISETP.NE.AND P1, PT, R0.reuse, RZ, PT ;  /* 0x000000ff0000720c */ /* 0x040fe20003f25270 */
[----:B------:R-:W-:Y:S01]  /*23f90*/  UMOV UR4, URZ ;  /* 0x0000003f00047c82 */ /* 0x000fe20008000000 */
[C---:B------:R-:W-:Y:S02]  /*23fa0*/  ISETP.GE.U32.AND P2, PT, R0.reuse, 0x2, PT ;  /* 0x000000020000780c */ /* 0x040fe40003f46070 */
[C---:B------:R-:W-:Y:S02]  /*23fb0*/  ISETP.GE.U32.AND P3, PT, R0.reuse, 0x4, PT ;  /* 0x000000040000780c */ /* 0x040fe40003f66070 */
[C---:B------:R-:W-:Y:S02]  /*23fc0*/  ISETP.GE.U32.AND P4, PT, R0.reuse, 0x8, PT ;  /* 0x000000080000780c */ /* 0x040fe40003f86070 */
[----:B------:R-:W-:Y:S01]  /*23fd0*/  ISETP.GE.U32.AND P5, PT, R0, 0x10, PT ;  /* 0x000000100000780c */ /* 0x000fe20003fa6070 */
[----:B---3--:R-:W-:-:S05]  /*23fe0*/  IMAD R4, R6, R9, RZ ;  /* 0x0000000906047224 */ /* 0x008fca00078e02ff */
[----:B------:R-:W0:Y:S02]  /*23ff0*/  SHFL.UP PT, R5, R4, 0x1, RZ ;  /* 0x0420000004057989 */ /* 0x000e2400000e00ff */
[----:B0-----:R-:W-:-:S05]  /*24000*/  SEL R5, R5, RZ, P1 ;  /* 0x000000ff05057207 */ /* 0x001fca0000800000 */
[----:B------:R-:W-:-:S05]  /*24010*/  IMAD.IADD R5, R4, 0x1, R5 ;  /* 0x0000000104057824 */ /* 0x000fca00078e0205 */
[----:B------:R-:W0:Y:S02]  /*24020*/  SHFL.UP PT, R7, R5, 0x2, RZ ;  /* 0x0440000005077989 */ /* 0x000e2400000e00ff */
[----:B0-----:R-:W-:-:S04]  /*24030*/  SEL R8, R7, RZ, P2 ;  /* 0x000000ff07087207 */ /* 0x001fc80001000000 */
[----:B------:R-:W-:-:S05]  /*24040*/  IADD3 R8, R5, R8, RZ ;  /* 0x0000000805087210 */ /* 0x000fca0007ffe0ff */
        /* <DEDUP_REMOVED lines=9> */
[----:B------:R-:W0:Y:S02]  /*240e0*/  SHFL.IDX PT, R4, R2, 0x1f, 0x1f ;  /* 0x03e01f0002047f89 */ /* 0x000e2400000e0000 */
[----:B0-----:R-:W-:-:S04]  /*240f0*/  IMAD R7, R4, UR5, RZ ;  /* 0x0000000504077c24 */ /* 0x001fc8000f8e02ff */
[----:B------:R-:W-:Y:S01]  /*24100*/  IMAD.MOV.U32 R4, RZ, RZ, R7 ;  /* 0x000000ffff047224 */ /* 0x000fe200078e0007 */
[----:B--2---:R-:W-:-:S13]  /*24110*/  ISETP.GT.AND P6, PT, R7, UR6, PT ;  /* 0x0000000607007c0c */ /* 0x004fda000bfc4270 */
[----:B------:R-:W-:Y:S05]  /*24120*/  @P6 BRA `(.L_x_539) ;  /* 0x0000000000a46947 */ /* 0x000fea0003800000 */
[----:B------:R-:W-:Y:S01]  /*24130*/  MOV R7, R4 ;  /* 0x0000000400077202 */ /* 0x000fe20000000f00 */
[----:B------:R-:W-:Y:S01]  /*24140*/  UMOV UR4, URZ ;  /* 0x0000003f00047c82 */ /* 0x000fe20008000000 */
[----:B------:R-:W-:-:S05]  /*24150*/  ULDC UR5, c[0x0][0xc38] ;  /* 0x00030e0000057ab9 */ /* 0x000fca0000000800 */
.L_x_541:
[----:B------:R-:W0:Y:S01]  /*24160*/  LDC R2, c[0x0][0xc3c] ;  /* 0x00030f00ff027b82 */ /* 0x000e220000000800 */
[----:B------:R-:W-:Y:S01]  /*24170*/  ULDC UR7, c[0x0][0xc3c] ;  /* 0x00030f0000077ab9 */ /* 0x000fe20000000800 */
[----:B------:R-:W-:Y:S01]  /*24180*/  UIADD3 UR4, UR4, 0x1f, URZ ;  /* 0x0000001f04047890 */ /* 0x000fe2000fffe03f */
[----:B------:R-:W-:-:S05]  /*24190*/  IMAD.U32 R3, RZ, RZ, UR7 ;  /* 0x00000007ff037e24 */ /* 0x000fca000f8e00ff */
[----:B------:R1:W-:Y:S01]  /*241a0*/  STL [R1+0xc], R3 ;  /* 0x00000c0301007387 */ /* 0x0003e20000100800 */
[----:B0-----:R-:W-:-:S13]  /*241b0*/  ISETP.LE.AND P6, PT, R2, UR4, PT ;  /* 0x0000000402007c0c */ /* 0x001fda000bfc3270 */
[----:B-1----:R-:W-:Y:S05]  /*241c0*/  @P6 BRA `(.L_x_540) ;  /* 0x0000000400a46947 */ /* 0x002fea0003800000 */
[----:B------:R-:W-:Y:S02]  /*241d0*/  VIADD R9, R0, UR4 ;  /* 0x0000000400097c36 */ /* 0x000fe40008000000 */
[----:B------:R-:W-:-:S03]  /*241e0*/  IMAD.MOV.U32 R6, RZ, RZ, RZ ;  /* 0x000000ffff067224 */ /* 0x000fc600078e00ff */
[----:B------:R-:W-:-:S13]  /*241f0*/  ISETP.GE.OR P6, PT, R9, R2, !P0 ;  /* 0x000000020900720c */ /* 0x000fda00047c6670 */
        /* <DEDUP_REMOVED lines=24> */
[----:B0-----:R-:W-:-:S05]  /*24380*/  IMAD R4, R4, UR5, RZ ;  /* 0x0000000504047c24 */ /* 0x001fca000f8e02ff */
[----:B------:R-:W-:-:S04]  /*24390*/  IADD3 R7, R4, R7, RZ ;  /* 0x0000000704077210 */ /* 0x000fc80007ffe0ff */
[----:B------:R-:W-:-:S13]  /*243a0*/  ISETP.GT.AND P6, PT, R7, UR6, PT ;  /* 0x0000000607007c0c */ /* 0x000fda000bfc4270 */
[----:B------:R-:W-:Y:S05]  /*243b0*/  @!P6 BRA `(.L_x_541) ;  /* 0xfffffffc0068e947 */ /* 0x000fea000383ffff */
.L_x_539:
[----:B------:R-:W-:-:S04]  /*243c0*/  IMAD.IADD R11, R7, 0x1, -R4 ;  /* 0x00000001070b7824 */ /* 0x000fc800078e0a04 */
[----:B------:R-:W-:-:S05]  /*243d0*/  IMAD R3, R2, UR5, R11 ;  /* 0x0000000502037c24 */ /* 0x000fca000f8e020b */
[----:B------:R-:W-:-:S13]  /*243e0*/  ISETP.GT.AND P0, PT, R3, UR6, PT ;  /* 0x0000000603007c0c */ /* 0x000fda000bf04270 */
[----:B------:R-:W-:-:S04]  /*243f0*/  VOTE.ANY R10, PT, !P0 ;  /* 0x00000000000a7806 */ /* 0x000fc800040e0100 */
[----:B------:R0:W1:Y:S01]  /*24400*/  POPC R5, R10 ;  /* 0x0000000a00057309 */ /* 0x0000620000000000 */
[----:B------:R-:W-:Y:S01]  /*24410*/  ISETP.NE.AND P0, PT, R10, RZ, PT ;  /* 0x000000ff0a00720c */ /* 0x000fe20003f05270 */
[----:B0-----:R-:W-:Y:S01]  /*24420*/  IMAD.MOV.U32 R10, RZ, RZ, RZ ;  /* 0x000000ffff0a7224 */ /* 0x001fe200078e00ff */
[----:B-1----:R-:W0:Y:S04]  /*24430*/  SHFL.IDX PT, R6, R6, R5, 0x1f ;  /* 0x00001f0506067589 */ /* 0x002e2800000e0000 */
[----:B------:R-:W1:Y:S01]  /*24440*/  SHFL.IDX PT, R8, R9, R5, 0x1f ;  /* 0x00001f0509087589 */ /* 0x000e6200000e0000 */
[----:B0-----:R-:W-:-:S04]  /*24450*/  IABS R4, R6 ;  /* 0x0000000600047213 */ /* 0x001fc80000000000 */
[----:B------:R-:W0:Y:S01]  /*24460*/  I2F.RP R13, R4 ;  /* 0x00000004000d7306 */ /* 0x000e220000209400 */
[----:B-1----:R-:W-:-:S07]  /*24470*/  IABS R7, R8 ;  /* 0x0000000800077213 */ /* 0x002fce0000000000 */
[----:B------:R-:W-:Y:S08]  /*24480*/  I2F.RP R12, R7 ;  /* 0x00000007000c7306 */ /* 0x000ff00000209400 */
[----:B0-----:R-:W0:Y:S02]  /*24490*/  MUFU.RCP R13, R13 ;  /* 0x0000000d000d7308 */ /* 0x001e240000001000 */
[----:B0-----:R-:W-:-:S06]  /*244a0*/  VIADD R3, R13, 0xffffffe ;  /* 0x0ffffffe0d037836 */ /* 0x001fcc0000000000 */
[----:B------:R-:W0:Y:S02]  /*244b0*/  F2I.FTZ.U32.TRUNC.NTZ R3, R3 ;  /* 0x0000000300037305 */ /* 0x000e24000021f000 */
[----:B0-----:R-:W-:Y:S01]  /*244c0*/  IMAD.MOV R15, RZ, RZ, -R3 ;  /* 0x000000ffff0f7224 */ /* 0x001fe200078e0a03 */
[----:B------:R-:W-:Y:S06]  /*244d0*/  @!P0 BRA `(.L_x_542) ;  /* 0x0000000000088947 */ /* 0x000fec0003800000 */
[----:B------:R-:W-:-:S05]  /*244e0*/  IADD3 R9, R5, -0x1, RZ ;  /* 0xffffffff05097810 */ /* 0x000fca0007ffe0ff */
[----:B------:R0:W1:Y:S02]  /*244f0*/  SHFL.IDX PT, R10, R2, R9, 0x1f ;  /* 0x00001f09020a7589 */ /* 0x00006400000e0000 */
.L_x_542:
[----:B-1----:R-:W-:Y:S01]  /*24500*/  IMAD R10, R10, UR5, R11 ;  /* 0x000000050a0a7c24 */ /* 0x002fe2000f8e020b */
[----:B------:R-:W1:Y:S01]  /*24510*/  MUFU.RCP R12, R12 ;  /* 0x0000000c000c7308 */ /* 0x000e620000001000 */
[----:B0-----:R-:W-:Y:S02]  /*24520*/  IMAD R9, R15, R4, RZ ;  /* 0x000000040f097224 */ /* 0x001fe400078e02ff */
[----:B------:R-:W-:Y:S01]  /*24530*/  IMAD.MOV.U32 R2, RZ, RZ, RZ ;  /* 0x000000ffff027224 */ /* 0x000fe200078e00ff */
[----:B------:R0:W-:Y:S03]  /*24540*/  STL [R1], R10 ;  /* 0x0000000a01007387 */ /* 0x0001e60000100800 */
[----:B------:R-:W-:Y:S01]  /*24550*/  IMAD.HI.U32 R2, R3, R9, R2 ;  /* 0x0000000903027227 */ /* 0x000fe200078e0002 */
[----:B------:R-:W-:Y:S02]  /*24560*/  IADD3 R9, -R10, UR6, RZ ;  /* 0x000000060a097c10 */ /* 0x000fe4000fffe1ff */
[----:B------:R-:W-:-:S02]  /*24570*/  IABS R3, R6 ;  /* 0x0000000600037213 */ /* 0x000fc40000000000 */
[----:B------:R-:W-:-:S03]  /*24580*/  IABS R11, R9 ;  /* 0x00000009000b7213 */ /* 0x000fc60000000000 */
[----:B------:R-:W-:Y:S02]  /*24590*/  IMAD.MOV R3, RZ, RZ, -R3 ;  /* 0x000000ffff037224 */ /* 0x000fe400078e0a03 */
[----:B0-----:R-:W-:-:S04]  /*245a0*/  IMAD.HI.U32 R10, R2, R11, RZ ;  /* 0x0000000b020a7227 */ /* 0x001fc800078e00ff */
[----:B------:R-:W-:Y:S02]  /*245b0*/  IMAD R11, R10, R3, R11 ;  /* 0x000000030a0b7224 */ /* 0x000fe400078e020b */
[----:B-1----:R-:W-:-:S03]  /*245c0*/  VIADD R3, R12, 0xffffffe ;  /* 0x0ffffffe0c037836 */ /* 0x002fc60000000000 */
[----:B------:R-:W-:-:S03]  /*245d0*/  ISETP.GT.U32.AND P1, PT, R4, R11, PT ;  /* 0x0000000b0400720c */ /* 0x000fc60003f24070 */
[----:B------:R-:W0:Y:S10]  /*245e0*/  F2I.FTZ.U32.TRUNC.NTZ R3, R3 ;  /* 0x0000000300037305 */ /* 0x000e34000021f000 */
[----:B------:R-:W-:-:S02]  /*245f0*/  @!P1 IMAD.IADD R11, R11, 0x1, -R4 ;  /* 0x000000010b0b9824 */ /* 0x000fc400078e0a04 */
[----:B------:R-:W-:Y:S01]  /*24600*/  @!P1 VIADD R10, R10, 0x1 ;  /* 0x000000010a0a9836 */ /* 0x000fe20000000000 */
[----:B------:R-:W-:Y:S02]  /*24610*/  ISETP.NE.AND P1, PT, R6, RZ, PT ;  /* 0x000000ff0600720c */ /* 0x000fe40003f25270 */
[----:B0-----:R-:W-:Y:S02]  /*24620*/  IADD3 R2, RZ, -R3, RZ ;  /* 0x80000003ff027210 */ /* 0x001fe40007ffe0ff */
[----:B------:R-:W-:-:S03]  /*24630*/  ISETP.GE.U32.AND P0, PT, R11, R4, PT ;  /* 0x000000040b00720c */ /* 0x000fc60003f06070 */
[----:B------:R-:W-:Y:S02]  /*24640*/  IMAD R11, R2, R7, RZ ;  /* 0x00000007020b7224 */ /* 0x000fe400078e02ff */
[----:B------:R-:W-:-:S04]  /*24650*/  IMAD.MOV.U32 R2, RZ, RZ, RZ ;  /* 0x000000ffff027224 */ /* 0x000fc800078e00ff */
[----:B------:R-:W-:Y:S01]  /*24660*/  IMAD.HI.U32 R4, R3, R11, R2 ;  /* 0x0000000b03047227 */ /* 0x000fe200078e0002 */
[----:B------:R-:W-:-:S03]  /*24670*/  LOP3.LUT R2, R9, R6, RZ, 0x3c, !PT ;  /* 0x0000000609027212 */ /* 0x000fc600078e3cff */
[----:B------:R-:W-:Y:S01]  /*24680*/  @P0 VIADD R10, R10, 0x1 ;  /* 0x000000010a0a0836 */ /* 0x000fe20000000000 */
[----:B------:R-:W-:Y:S02]  /*24690*/  ISETP.GE.AND P2, PT, R2, RZ, PT ;  /* 0x000000ff0200720c */ /* 0x000fe40003f46270 */
[----:B------:R-:W-:-:S04]  /*246a0*/  IABS R2, R8 ;  /* 0x0000000800027213 */ /* 0x000fc80000000000 */
[----:B------:R-:W-:-:S07]  /*246b0*/  IADD3 R2, RZ, -R2, RZ ;  /* 0x80000002ff027210 */ /* 0x000fce0007ffe0ff */
        /* <DEDUP_REMOVED lines=10> */
[----:B------:R-:W-:Y:S02]  /*24760*/  ISETP.GE.U32.AND P0, PT, R2, R7, PT ;  /* 0x000000070200720c */ /* 0x000fe40003f06070 */
[----:B------:R-:W-:-:S04]  /*24770*/  LOP3.LUT R2, R10, R8, RZ, 0x3c, !PT ;  /* 0x000000080a027212 */ /* 0x000fc800078e3cff */
[----:B------:R-:W-:Y:S01]  /*24780*/  ISETP.GE.AND P2, PT, R2, RZ, PT ;  /* 0x000000ff0200720c */ /* 0x000fe20003f46270 */
[----:B------:R-:W-:-:S06]  /*24790*/  VIADD R2, R5, UR4 ;  /* 0x0000000405027c36 */ /* 0x000fcc0008000000 */
[----:B------:R-:W-:-:S06]  /*247a0*/  @P0 VIADD R4, R4, 0x1 ;  /* 0x0000000104040836 */ /* 0x000fcc0000000000 */
[----:B------:R-:W-:Y:S01]  /*247b0*/  @!P2 IMAD.MOV R4, RZ, RZ, -R4 ;  /* 0x000000ffff04a224 */ /* 0x000fe200078e0a04 */
[----:B------:R-:W-:-:S04]  /*247c0*/  @!P1 LOP3.LUT R4, RZ, R8, RZ, 0x33, !PT ;  /* 0x00000008ff049212 */ /* 0x000fc800078e33ff */
[----:B------:R-:W-:-:S05]  /*247d0*/  IADD3 R3, -R4, RZ, RZ ;  /* 0x000000ff04037210 */ /* 0x000fca0007ffe1ff */
[C---:B------:R-:W-:Y:S02]  /*247e0*/  IMAD R10, R8.reuse, R3, R10 ;  /* 0x00000003080a7224 */ /* 0x040fe400078e020a */
[----:B------:R-:W-:Y:S02]  /*247f0*/  IMAD R3, R8, 0x1000000, R4 ;  /* 0x0100000008037824 */ /* 0x000fe400078e0204 */
[----:B------:R-:W-:Y:S02]  /*24800*/  IMAD.IADD R4, R9, 0x1, -R6 ;  /* 0x0000000109047824 */ /* 0x000fe400078e0a06 */
[----:B------:R-:W-:-:S03]  /*24810*/  IMAD R3, R10, 0x10000, R3 ;  /* 0x000100000a037824 */ /* 0x000fc600078e0203 */
[----:B------:R1:W-:Y:S04]  /*24820*/  STL [R1+0x4], R4 ;  /* 0x0000040401007387 */ /* 0x0003e80000100800 */
[----:B------:R1:W-:Y:S04]  /*24830*/  STL [R1+0xc], R2 ;  /* 0x00000c0201007387 */ /* 0x0003e80000100800 */
[----:B------:R1:W-:Y:S01]  /*24840*/  STL [R1+0x8], R3 ;  /* 0x0000080301007387 */ /* 0x0003e20000100800 */
[----:B------:R-:W-:Y:S05]  /*24850*/  BRA `(.L_x_543) ;  /* 0x0000000000107947 */ /* 0x000fea0003800000 */
.L_x_540:
[----:B------:R-:W-:Y:S01]  /*24860*/  MOV R2, UR6 ;  /* 0x0000000600027c02 */ /* 0x000fe20008000f00 */
[----:B------:R0:W-:Y:S04]  /*24870*/  STL [R1+0x4], RZ ;  /* 0x000004ff01007387 */ /* 0x0001e80000100800 */
[----:B------:R0:W-:Y:S04]  /*24880*/  STL [R1+0x8], RZ ;  /* 0x000008ff01007387 */ /* 0x0001e80000100800 */
[----:B------:R0:W-:Y:S02]  /*24890*/  STL [R1], R2 ;  /* 0x0000000201007387 */ /* 0x0001e40000100800 */
.L_x_543:
[----:B-1----:R-:W2:Y:S04]  /*248a0*/  LDL R4, [R1] ;  /* 0x0000000001047983 */ /* 0x002ea80000100800 */
[----:B------:R-:W2:Y:S04]  /*248b0*/  LDL R5, [R1+0x4] ;  /* 0x0000040001057983 */ /* 0x000ea80000100800 */
[----:B------:R-:W2:Y:S04]  /*248c0*/  LDL R6, [R1+0x8] ;  /* 0x0000080001067983 */ /* 0x000ea80000100800 */
[----:B------:R-:W2:Y:S01]  /*248d0*/  LDL R7, [R1+0xc] ;  /* 0x00000c0001077983 */ /* 0x000ea20000100800 */
[----:B------:R-:W-:-:S13]  /*248e0*/  ISETP.NE.AND P0, PT, R0, RZ, PT ;  /* 0x000000ff0000720c */ /* 0x000fda0003f05270 */
[----:B------:R-:W1:Y:S01]  /*248f0*/  @!P0 S2R R3, SR_CgaCtaId ;  /* 0x0000000000038919 */ /* 0x000e620000008800 */
[----:B------:R-:W-:-:S04]  /*24900*/  @!P0 MOV R0, 0x400 ;  /* 0x0000040000008802 */ /* 0x000fc80000000f00 */
[----:B-1----:R-:W-:-:S05]  /*24910*/  @!P0 LEA R0, R3, R0, 0x18 ;  /* 0x0000000003008211 */ /* 0x002fca00078ec0ff */
[----:B--2---:R2:W-:Y:S01]  /*24920*/  @!P0 STS.128 [R0+0x388d0], R4 ;  /* 0x0388d00400008388 */ /* 0x0045e20000000c00 */
[----:B------:R-:W-:Y:S06]  /*24930*/  BAR.ARV 0x5, 0x180 ;  /* 0x0146000000007b1d */ /* 0x000fec0000002000 */
.L_x_538:
[----:B--2---:R-:W2:Y:S01]  /*24940*/  LDL R0, [R1+0xc] ;  /* 0x00000c0001007983 */ /* 0x004ea20000100800 */
[----:B------:R-:W-:-:S03]  /*24950*/  ULDC UR4, c[0x0][0xc3c] ;  /* 0x00030f0000047ab9 */ /* 0x000fc60000000800 */
[----:B------:R3:W-:Y:S01]  /*24960*/  STL [R1+0x1c], RZ ;  /* 0x00001cff01007387 */ /* 0x0007e20000100800 */
[----:B--2---:R-:W-:Y:S01]  /*24970*/  ISETP.GE.AND P0, PT, R0, UR4, PT ;  /* 0x0000000400007c0c */ /* 0x004fe2000bf06270 */
[----:B------:R-:W-:-:S05]  /*24980*/  IMAD.MOV.U32 R0, RZ, RZ, 0x1 ;  /* 0x00000001ff007424 */ /* 0x000fca00078e00ff */
[----:B------:R3:W-:Y:S04]  /*24990*/  STL [R1+0x28], R0 ;  /* 0x0000280001007387 */ /* 0x0007e80000100800 */
[----:B------:R3:W-:Y:S03]  /*249a0*/  STL [R1+0x70], RZ ;  /* 0x000070ff01007387 */ /* 0x0007e60000100800 */
[----:B------:R-:W-:Y:S05]  /*249b0*/  @P0 BRA `(.L_x_544) ;  /* 0x0000006c00c00947 */ /* 0x000fea0003800000 */
[----:B------:R-:W2:Y:S01]  /*249c0*/  S2R R9, SR_TID.X ;  /* 0x0000000000097919 */ /* 0x000ea20000002100 */
[----:B------:R-:W4:Y:S01]  /*249d0*/  S2UR UR5, SR_CgaCtaId ;  /* 0x00000000000579c3 */ /* 0x000f220000008800 */
[----:B------:R-:W-:Y:S01]  /*249e0*/  UMOV UR4, 0x400 ;  /* 0x0000040000047882 */ /* 0x000fe20000000000 */
[----:B------:R-:W-:Y:S01]  /*249f0*/  BSSY B7, `(.L_x_544) ;  /* 0x00006ec000077945 */ /* 0x000fe20003800000 */
[----:B------:R-:W-:Y:S01]  /*24a00*/  ULDC.64 UR40, c[0x0][0x198] ;  /* 0x0000660000287ab9 */ /* 0x000fe20000000a00 */
[----:B------:R-:W-:Y:S02]  /*24a10*/  ULOP3.LUT UR36, UR37, 0x1, URZ, 0xfc, !UPT ;  /* 0x0000000125247892 */ /* 0x000fe4000f8efc3f */
[----:B------:R-:W-:Y:S01]  /*24a20*/  ULOP3.LUT UR39, UR37, 0x2, URZ, 0xfc, !UPT ;  /* 0x0000000225277892 */ /* 0x000fe2000f8efc3f */
[----:B------:R-:W-:Y:S01]  /*24a30*/  ULDC UR38, c[0x0][0xc] ;  /* 0x0000030000267ab9 */ /* 0x000fe20000000800 */
[----:B----4-:R-:W-:-:S06]  /*24a40*/  ULEA UR4, UR5, UR4, 0x18 ;  /* 0x0000000405047291 */ /* 0x010fcc000f8ec03f */
[----:B------:R-:W-:Y:S01]  /*24a50*/  IMAD.U32 R18, RZ, RZ, UR4 ;  /* 0x00000004ff127e24 */ /* 0x000fe2000f8e00ff */
[C---:B--2---:R-:W-:Y:S01]  /*24a60*/  LOP3.LUT R8, R9.reuse, 0x7f, RZ, 0xc0, !PT ;  /* 0x0000007f09087812 */ /* 0x044fe200078ec0ff */
[C---:B0-----:R-:W-:Y:S01]  /*24a70*/  IMAD.SHL.U32 R2, R9.reuse, 0x80, RZ ;  /* 0x0000008009027824 */ /* 0x041fe200078e00ff */
[----:B------:R-:W-:-:S03]  /*24a80*/  R2P PR, R9, 0x6 ;  /* 0x0000000609007804 */ /* 0x000fc60000000000 */
[----:B------:R-:W-:Y:S01]  /*24a90*/  IMAD.SHL.U32 R3, R8, 0x40, RZ ;  /* 0x0000004008037824 */ /* 0x000fe200078e00ff */
[----:B---3--:R-:W-:-:S04]  /*24aa0*/  LOP3.LUT R0, R2, 0x400, RZ, 0xc0, !PT ;  /* 0x0000040002007812 */ /* 0x008fc800078ec0ff */
[----:B-1----:R-:W-:Y:S02]  /*24ab0*/  LOP3.LUT R4, R0, 0x1800, R3, 0xf8, !PT ;  /* 0x0000180000047812 */ /* 0x002fe400078ef803 */
[----:B------:R-:W-:Y:S02]  /*24ac0*/  SHF.R.U32.HI R3, RZ, 0x1, R9 ;  /* 0x00000001ff037819 */ /* 0x000fe40000011609 */
[----:B------:R-:W-:-:S04]  /*24ad0*/  LOP3.LUT R0, R2, 0x380, RZ, 0xc0, !PT ;  /* 0x0000038002007812 */ /* 0x000fc800078ec0ff */
[C---:B------:R-:W-:Y:S02]  /*24ae0*/  LOP3.LUT R3, R0.reuse, 0x30, R3, 0xf8, !PT ;  /* 0x0000003000037812 */ /* 0x040fe400078ef803 */
[----:B------:R-:W-:Y:S01]  /*24af0*/  LOP3.LUT R5, R0, 0x10, R9, 0xf8, !PT ;  /* 0x0000001000057812 */ /* 0x000fe200078ef809 */
[----:B------:R-:W-:-:S05]  /*24b00*/  IMAD.SHL.U32 R0, R9, 0x10, RZ ;  /* 0x0000001009007824 */ /* 0x000fca00078e00ff */
[--C-:B------:R-:W-:Y:S02]  /*24b10*/  LOP3.LUT R3, R3, 0x70, R0.reuse, 0x78, !PT ;  /* 0x0000007003037812 */ /* 0x100fe400078e7800 */
[----:B------:R-:W-:Y:S02]  /*24b20*/  LOP3.LUT R5, R5, 0x70, R0, 0x78, !PT ;  /* 0x0000007005057812 */ /* 0x000fe400078e7800 */
[----:B------:R-:W-:Y:S02]  /*24b30*/  LOP3.LUT R7, R3, 0xc00, R2, 0xf8, !PT ;  /* 0x00000c0003077812 */ /* 0x000fe400078ef802 */
[----:B------:R-:W-:Y:S02]  /*24b40*/  SHF.L.U32 R3, R9, 0x1, RZ ;  /* 0x0000000109037819 */ /* 0x000fe400000006ff */
[----:B------:R-:W-:Y:S01]  /*24b50*/  LOP3.LUT R2, R0, 0x3f0, RZ, 0xc0, !PT ;  /* 0x000003f000027812 */ /* 0x000fe200078ec0ff */
[----:B------:R-:W-:Y:S01]  /*24b60*/  STL [R1+0x14], R7 ;  /* 0x0000140701007387 */ /* 0x000fe20000100800 */
[----:B------:R-:W-:Y:S01]  /*24b70*/  LOP3.LUT R6, R4, R5, RZ, 0xfc, !PT ;  /* 0x0000000504067212 */ /* 0x000fe200078efcff */
[----:B------:R-:W-:Y:S01]  /*24b80*/  IMAD.MOV.U32 R4, RZ, RZ, 0x20 ;  /* 0x00000020ff047424 */ /* 0x000fe200078e00ff */
[----:B------:R-:W-:Y:S01]  /*24b90*/  LOP3.LUT R3, R2, 0x70, R3, 0x78, !PT ;  /* 0x0000007002037812 */ /* 0x000fe200078e7803 */
[----:B------:R-:W-:Y:S01]  /*24ba0*/  IMAD.SHL.U32 R2, R8, 0x10, RZ ;  /* 0x0000001008027824 */ /* 0x000fe200078e00ff */
[----:B------:R-:W-:Y:S01]  /*24bb0*/  SHF.R.U32.HI R8, RZ, 0x3, R8 ;  /* 0x00000003ff087819 */ /* 0x000fe20000011608 */
[----:B------:R-:W-:Y:S01]  /*24bc0*/  STL [R1+0x18], R6 ;  /* 0x0000180601007387 */ /* 0x000fe20000100800 */
[----:B------:R-:W-:-:S02]  /*24bd0*/  SEL R5, R4, 0xffffffe0, !P1 ;  /* 0xffffffe004057807 */ /* 0x000fc40004800000 */
[----:B------:R-:W-:Y:S01]  /*24be0*/  LOP3.LUT R3, R3, 0x400, R2, 0xf8, !PT ;  /* 0x0000040003037812 */ /* 0x000fe200078ef802 */
[----:B------:R-:W-:Y:S01]  /*24bf0*/  IMAD.MOV.U32 R2, RZ, RZ, 0x40 ;  /* 0x00000040ff027424 */ /* 0x000fe200078e00ff */
[----:B------:R-:W-:Y:S02]  /*24c00*/  LOP3.LUT R4, R0, 0x70, RZ, 0xc0, !PT ;  /* 0x0000007000047812 */ /* 0x000fe400078ec0ff */
[----:B------:R-:W-:Y:S02]  /*24c10*/  IADD3 R3, R18, R3, RZ ;  /* 0x0000000312037210 */ /* 0x000fe40007ffe0ff */
[----:B------:R-:W-:Y:S02]  /*24c20*/  SEL R2, R2, 0xffffffc0, !P2 ;  /* 0xffffffc002027807 */ /* 0x000fe40005000000 */
[----:B------:R-:W-:Y:S01]  /*24c30*/  LOP3.LUT R8, R8, 0x70, R0, 0xf8, !PT ;  /* 0x0000007008087812 */ /* 0x000fe200078ef800 */
[----:B------:R-:W-:Y:S02]  /*24c40*/  IMAD.MOV.U32 R0, RZ, RZ, 0x1 ;  /* 0x00000001ff007424 */ /* 0x000fe400078e00ff */
[----:B------:R-:W-:Y:S01]  /*24c50*/  STL [R1+0x44], R2 ;  /* 0x0000440201007387 */ /* 0x000fe20000100800 */
[----:B------:R-:W-:-:S03]  /*24c60*/  IMAD.MOV.U32 R8, RZ, RZ, 0x1 ;  /* 0x00000001ff087424 */ /* 0x000fc600078e00ff */
[----:B------:R-:W-:Y:S04]  /*24c70*/  STL [R1+0x48], R5 ;  /* 0x0000480501007387 */ /* 0x000fe80000100800 */
[----:B------:R0:W-:Y:S04]  /*24c80*/  STL [R1+0x54], R3 ;  /* 0x0000540301007387 */ /* 0x0001e80000100800 */
[----:B------:R-:W-:Y:S04]  /*24c90*/  STL [R1+0x70], RZ ;  /* 0x000070ff01007387 */ /* 0x000fe80000100800 */
[----:B------:R1:W-:Y:S01]  /*24ca0*/  STL [R1+0x2c], R0 ;  /* 0x00002c0001007387 */ /* 0x0003e20000100800 */
[----:B0-----:R-:W-:-:S03]  /*24cb0*/  LOP3.LUT R3, R4, 0x80, RZ, 0xfc, !PT ;  /* 0x0000008004037812 */ /* 0x001fc600078efcff */
[----:B------:R-:W-:Y:S04]  /*24cc0*/  STL [R1+0x20], RZ ;  /* 0x000020ff01007387 */ /* 0x000fe80000100800 */
[----:B------:R-:W-:Y:S01]  /*24cd0*/  STL [R1+0x1c], RZ ;  /* 0x00001cff01007387 */ /* 0x000fe20000100800 */
[----:B-1----:R-:W-:-:S03]  /*24ce0*/  IMAD.IADD R0, R2, 0x1, R5 ;  /* 0x0000000102007824 */ /* 0x002fc600078e0205 */
[----:B------:R-:W-:Y:S01]  /*24cf0*/  STL [R1+0x28], R8 ;  /* 0x0000280801007387 */ /* 0x000fe20000100800 */
[----:B------:R-:W-:-:S03]  /*24d00*/  IMAD.IADD R2, R2, 0x1, R7 ;  /* 0x0000000102027824 */ /* 0x000fc600078e0207 */
[----:B------:R0:W-:Y:S04]  /*24d10*/  STL [R1+0x4c], R0 ;  /* 0x00004c0001007387 */ /* 0x0001e80000100800 */
[----:B------:R1:W-:Y:S01]  /*24d20*/  STL [R1+0x50], R2 ;  /* 0x0000500201007387 */ /* 0x0003e20000100800 */
[----:B0-----:R-:W-:-:S05]  /*24d30*/  LOP3.LUT R0, R6, 0x2000, RZ, 0xfc, !PT ;  /* 0x0000200006007812 */ /* 0x001fca00078efcff */
[----:B------:R1:W-:Y:S02]  /*24d40*/  STL [R1+0x30], R0 ;  /* 0x0000300001007387 */ /* 0x0003e40000100800 */
.L_x_656:
[----:B-12---:R-:W2:Y:S01]  /*24d50*/  LDL R0, [R1+0xc] ;  /* 0x00000c0001007983 */ /* 0x006ea20000100800 */
[----:B------:R-:W2:Y:S01]  /*24d60*/  LDC.64 R2, c[0x0][0xc88] ;  /* 0x00032200ff027b82 */ /* 0x000ea20000000a00 */
[----:B------:R-:W-:Y:S05]  /*24d70*/  YIELD ;  /* 0x0000000000007946 */ /* 0x000fea0003800000 */
[----:B------:R-:W-:Y:S01]  /*24d80*/  ULDC.64 UR4, c[0x0][0xa28] ;  /* 0x00028a0000047ab9 */ /* 0x000fe20000000a00 */
[----:B------:R-:W-:Y:S01]  /*24d90*/  IMAD.MOV.U32 R8, RZ, RZ, RZ ;  /* 0x000000ffff087224 */ /* 0x000fe200078e00ff */
[----:B------:R-:W-:Y:S01]  /*24da0*/  ISETP.NE.U32.AND P0, PT, RZ, UR4, PT ;  /* 0x00000004ff007c0c */ /* 0x000fe2000bf05070 */
[----:B------:R-:W-:Y:S01]  /*24db0*/  ULDC.64 UR10, c[0x0][0xa18] ;  /* 0x00028600000a7ab9 */ /* 0x000fe20000000a00 */
[----:B------:R-:W-:Y:S01]  /*24dc0*/  ULDC.64 UR8, c[0x0][0xa10] ;  /* 0x0002840000087ab9 */ /* 0x000fe20000000a00 */
[----:B------:R-:W-:Y:S01]  /*24dd0*/  ULDC.64 UR6, c[0x0][0xa08] ;  /* 0x0002820000067ab9 */ /* 0x000fe20000000a00 */
[----:B--2---:R-:W-:-:S05]  /*24de0*/  IMAD.WIDE R2, R0, 0x4, R2 ;  /* 0x0000000400027825 */ /* 0x004fca00078e0202 */
[----:B------:R-:W2:Y:S01]  /*24df0*/  LDG.E R15, desc[UR42][R2.64] ;  /* 0x0000002a020f7981 */ /* 0x000ea2000c1e1900 */
[----:B------:R-:W-:Y:S02]  /*24e00*/  ISETP.NE.AND.EX P0, PT, RZ, UR5, PT, P0 ;  /* 0x00000005ff007c0c */ /* 0x000fe4000bf05300 */
[----:B------:R-:W-:Y:S02]  /*24e10*/  MOV R0, RZ ;  /* 0x000000ff00007202 */ /* 0x000fe40000000f00 */
[----:B--2---:R-:W-:Y:S01]  /*24e20*/  SHF.R.S32.HI R4, RZ, 0x1f, R15 ;  /* 0x0000001fff047819 */ /* 0x004fe2000001140f */
[----:B------:R-:W-:-:S08]  /*24e30*/  IMAD.SHL.U32 R14, R15, 0x4, RZ ;  /* 0x000000040f0e7824 */ /* 0x000fd000078e00ff */
[C---:B------:R-:W-:Y:S01]  /*24e40*/  @P0 LEA R2, P1, R15.reuse, UR4, 0x2 ;  /* 0x000000040f020c11 */ /* 0x040fe2000f8210ff */
[----:B------:R-:W-:Y:S03]  /*24e50*/  STL [R1+0x24], R15 ;  /* 0x0000240f01007387 */ /* 0x000fe60000100800 */
[C-C-:B------:R-:W-:Y:S01]  /*24e60*/  @P0 LEA.HI.X R3, R15.reuse, UR5, R4.reuse, 0x2, P1 ;  /* 0x000000050f030c11 */ /* 0x140fe200088f1404 */
[----:B------:R-:W-:Y:S01]  /*24e70*/  ULDC.64 UR4, c[0x0][0xa00] ;  /* 0x0002800000047ab9 */ /* 0x000fe20000000a00 */
[----:B------:R-:W-:Y:S01]  /*24e80*/  SHF.L.U64.HI R13, R15, 0x2, R4 ;  /* 0x000000020f0d7819 */ /* 0x000fe20000010204 */
[----:B0-----:R0:W-:Y:S01]  /*24e90*/  STL [R1+0x60], R4 ;  /* 0x0000600401007387 */ /* 0x0011e20000100800 */
[----:B------:R-:W-:-:S03]  /*24ea0*/  ISETP.NE.U32.AND P1, PT, RZ, UR4, PT ;  /* 0x00000004ff007c0c */ /* 0x000fc6000bf25070 */
[----:B------:R1:W5:Y:S01]  /*24eb0*/  @P0 LDG.E R0, desc[UR42][R2.64] ;  /* 0x0000002a02000981 */ /* 0x000362000c1e1900 */
[----:B------:R-:W-:Y:S02]  /*24ec0*/  ISETP.NE.AND.EX P1, PT, RZ, UR5, PT, P1 ;  /* 0x00000005ff007c0c */ /* 0x000fe4000bf25310 */
[----:B------:R-:W-:Y:S02]  /*24ed0*/  CS2R R10, SRZ ;  /* 0x00000000000a7805 */ /* 0x000fe4000001ff00 */
[----:B------:R-:W-:Y:S01]  /*24ee0*/  ISETP.NE.U32.AND P3, PT, RZ, UR10, PT ;  /* 0x0000000aff007c0c */ /* 0x000fe2000bf65070 */
[----:B------:R-:W-:Y:S01]  /*24ef0*/  STL [R1+0x3c], R14 ;  /* 0x00003c0e01007387 */ /* 0x000fe20000100800 */
[----:B------:R-:W-:Y:S02]  /*24f00*/  ISETP.NE.U32.AND P0, PT, RZ, UR6, PT ;  /* 0x00000006ff007c0c */ /* 0x000fe4000bf05070 */
[----:B------:R-:W-:Y:S01]  /*24f10*/  ISETP.NE.U32.AND P2, PT, RZ, UR8, PT ;  /* 0x00000008ff007c0c */ /* 0x000fe2000bf45070 */
[----:B------:R-:W-:Y:S01]  /*24f20*/  STL [R1+0x58], R13 ;  /* 0x0000580d01007387 */ /* 0x000fe20000100800 */
[----:B------:R-:W-:-:S02]  /*24f30*/  IADD3 R6, P5, R14, UR6, RZ ;  /* 0x000000060e067c10 */ /* 0x000fc4000ffbe0ff */
[C---:B-1----:R-:W-:Y:S02]  /*24f40*/  IADD3 R2, P4, R14.reuse, UR4, RZ ;  /* 0x000000040e027c10 */ /* 0x042fe4000ff9e0ff */
[----:B------:R-:W-:Y:S02]  /*24f50*/  ISETP.NE.AND.EX P3, PT, RZ, UR11, PT, P3 ;  /* 0x0000000bff007c0c */ /* 0x000fe4000bf65330 */
[C---:B------:R-:W-:Y:S02]  /*24f60*/  IADD3.X R3, R13.reuse, UR5, RZ, P4, !PT ;  /* 0x000000050d037c10 */ /* 0x040fe4000a7fe4ff */
[----:B0-----:R-:W-:Y:S02]  /*24f70*/  IADD3 R4, P4, R14, UR8, RZ ;  /* 0x000000080e047c10 */ /* 0x001fe4000ff9e0ff */
[----:B------:R-:W-:Y:S01]  /*24f80*/  ISETP.NE.AND.EX P0, PT, RZ, UR7, PT, P0 ;  /* 0x00000007ff007c0c */ /* 0x000fe2000bf05300 */
[----:B------:R-:W2:Y:S01]  /*24f90*/  @P1 LDG.E R8, desc[UR42][R2.64] ;  /* 0x0000002a02081981 */ /* 0x000ea2000c1e1900 */
[C---:B------:R-:W-:Y:S01]  /*24fa0*/  IADD3.X R5, R13.reuse, UR9, RZ, P4, !PT ;  /* 0x000000090d057c10 */ /* 0x040fe2000a7fe4ff */
[----:B------:R-:W-:Y:S01]  /*24fb0*/  ULDC UR4, c[0x0][0x288] ;  /* 0x0000a20000047ab9 */ /* 0x000fe20000000800 */
[----:B------:R-:W-:Y:S01]  /*24fc0*/  ISETP.NE.AND.EX P2, PT, RZ, UR9, PT, P2 ;  /* 0x00000009ff007c0c */ /* 0x000fe2000bf45320 */
[----:B----4-:R-:W-:Y:S01]  /*24fd0*/  IMAD.U32 R12, RZ, RZ, UR4 ;  /* 0x00000004ff0c7e24 */ /* 0x010fe2000f8e00ff */
[----:B------:R-:W-:Y:S01]  /*24fe0*/  IADD3.X R7, R13, UR7, RZ, P5, !PT ;  /* 0x000000070d077c10 */ /* 0x000fe2000affe4ff */
[----:B------:R-:W-:-:S06]  /*24ff0*/  ULDC.64 UR4, c[0x0][0x418] ;  /* 0x0001060000047ab9 */ /* 0x000fcc0000000a00 */
[----:B------:R-:W5:Y:S04]  /*25000*/  @P0 LDG.E R11, desc[UR42][R6.64] ;  /* 0x0000002a060b0981 */ /* 0x000f68000c1e1900 */
[----:B------:R-:W5:Y:S04]  /*25010*/  @P2 LDG.E R10, desc[UR42][R4.64] ;  /* 0x0000002a040a2981 */ /* 0x000f68000c1e1900 */
[----:B--2---:R0:W-:Y:S02]  /*25020*/  STL [R1+0x5c], R8 ;  /* 0x00005c0801007387 */ /* 0x0041e40000100800 */
[----:B0-----:R-:W-:-:S04]  /*25030*/  @P3 IADD3 R8, P4, R14, UR10, RZ ;  /* 0x0000000a0e083c10 */ /* 0x001fc8000ff9e0ff */
[----:B------:R-:W-:-:S05]  /*25040*/  @P3 IADD3.X R9, R13, UR11, RZ, P4, !PT ;  /* 0x0000000b0d093c10 */ /* 0x000fca000a7fe4ff */
[----:B------:R0:W2:Y:S01]  /*25050*/  @P3 LDG.E R12, desc[UR42][R8.64] ;  /* 0x0000002a080c3981 */ /* 0x0000a2000c1e1900 */
[----:B------:R-:W-:-:S03]  /*25060*/  UISETP.NE.U32.AND UP0, UPT, UR4, URZ, UPT ;  /* 0x0000003f0400728c */ /* 0x000fc6000bf05070 */
[----:B------:R-:W-:Y:S01]  /*25070*/  ULDC UR4, c[0x0][0x424] ;  /* 0x0001090000047ab9 */ /* 0x000fe20000000800 */
[----:B------:R-:W-:-:S03]  /*25080*/  UISETP.NE.AND.EX UP0, UPT, UR5, URZ, UPT, UP0 ;  /* 0x0000003f0500728c */ /* 0x000fc6000bf05300 */
[----:B------:R-:W-:Y:S01]  /*25090*/  ULDC UR5, c[0x0][0x2f0] ;  /* 0x0000bc0000057ab9 */ /* 0x000fe20000000800 */
[----:B------:R-:W-:-:S04]  /*250a0*/  USEL UR4, UR4, 0x1, UP0 ;  /* 0x0000000104047887 */ /* 0x000fc80008000000 */
[----:B------:R-:W-:-:S03]  /*250b0*/  UIMAD UR4, UR4, UR5, URZ ;  /* 0x00000005040472a4 */ /* 0x000fc6000f8e023f */
[----:B------:R-:W-:Y:S02]  /*250c0*/  ULDC UR5, c[0x0][0x348] ;  /* 0x0000d20000057ab9 */ /* 0x000fe40000000800 */
[----:B0-----:R-:W-:Y:S01]  /*250d0*/  IMAD.U32 R9, RZ, RZ, UR5 ;  /* 0x00000005ff097e24 */ /* 0x001fe2000f8e00ff */
[----:B------:R-:W-:Y:S01]  /*250e0*/  MOV R8, UR4 ;  /* 0x0000000400087c02 */ /* 0x000fe20008000f00 */
[----:B--2---:R0:W-:Y:S01]  /*250f0*/  STL [R1+0x64], R12 ;  /* 0x0000640c01007387 */ /* 0x0041e20000100800 */
[----:B------:R-:W-:Y:S05]  /*25100*/  @P3 BRA `(.L_x_545) ;  /* 0x0000000000143947 */ /* 0x000fea0003800000 */
[----:B------:R-:W-:Y:S05]  /*25110*/  @!P1 BRA `(.L_x_545) ;  /* 0x0000000000109947 */ /* 0x000fea0003800000 */
[----:B0-----:R-:W2:Y:S04]  /*25120*/  LDG.E R12, desc[UR42][R2.64] ;  /* 0x0000002a020c7981 */ /* 0x001ea8000c1e1900 */
[----:B------:R-:W2:Y:S02]  /*25130*/  LDG.E R2, desc[UR42][R2.64+0x4] ;  /* 0x0000042a02027981 */ /* 0x000ea4000c1e1900 */
[----:B--2---:R-:W-:-:S05]  /*25140*/  IMAD.IADD R2, R2, 0x1, -R12 ;  /* 0x0000000102027824 */ /* 0x004fca00078e0a0c */
[----:B------:R1:W-:Y:S02]  /*25150*/  STL [R1+0x64], R2 ;  /* 0x0000640201007387 */ /* 0x0003e40000100800 */
.L_x_545:
[----:B------:R-:W2:Y:S01]  /*25160*/  LDL.LU R3, [R1+0x8] ;  /* 0x0000080001037983 */ /* 0x000ea20000300800 */
[----:B0-----:R-:W-:Y:S01]  /*25170*/  IMAD.MOV.U32 R12, RZ, RZ, R15 ;  /* 0x000000ffff0c7224 */ /* 0x001fe200078e000f */
[----:B------:R-:W-:Y:S02]  /*25180*/  ULDC.64 UR4, c[0x0][0xa20] ;  /* 0x0002880000047ab9 */ /* 0x000fe40000000a00 */
[----:B------:R-:W-:Y:S02]  /*25190*/  ISETP.NE.U32.AND P1, PT, RZ, UR4, PT ;  /* 0x00000004ff007c0c */ /* 0x000fe4000bf25070 */
[----:B------:R0:W-:Y:S02]  /*251a0*/  STL [R1+0x34], R12 ;  /* 0x0000340c01007387 */ /* 0x0001e40000100800 */
[----:B------:R-:W-:Y:S02]  /*251b0*/  ISETP.NE.AND.EX P1, PT, RZ, UR5, PT, P1 ;  /* 0x00000005ff007c0c */ /* 0x000fe4000bf25310 */
[----:B--2---:R-:W-:-:S02]  /*251c0*/  LOP3.LUT R17, R3, 0xff000000, RZ, 0xc0, !PT ;  /* 0xff00000003117812 */ /* 0x004fc400078ec0ff */
[C---:B-1----:R-:W-:Y:S02]  /*251d0*/  LOP3.LUT R2, R3.reuse, 0xff0000, RZ, 0xc0, !PT ;  /* 0x00ff000003027812 */ /* 0x042fe400078ec0ff */
[----:B------:R-:W-:Y:S02]  /*251e0*/  SHF.R.U32.HI R17, RZ, 0x8, R17 ;  /* 0x00000008ff117819 */ /* 0x000fe40000011611 */
[----:B------:R-:W-:Y:S02]  /*251f0*/  LOP3.LUT R16, R3, 0xffff, RZ, 0xc0, !PT ;  /* 0x0000ffff03107812 */ /* 0x000fe400078ec0ff */
[----:B------:R-:W-:Y:S01]  /*25200*/  LEA.HI R17, R2, R17, RZ, 0x10 ;  /* 0x0000001102117211 */ /* 0x000fe200078f80ff */
[----:B-----5:R-:W-:-:S05]  /*25210*/  IMAD.IADD R2, R11, 0x1, R0 ;  /* 0x000000010b027824 */ /* 0x020fca00078e0200 */
[----:B------:R0:W-:Y:S01]  /*25220*/  STL [R1+0x40], R2 ;  /* 0x0000400201007387 */ /* 0x0001e20000100800 */
[----:B------:R-:W-:Y:S05]  /*25230*/  @!P1 BRA `(.L_x_546) ;  /* 0x0000000000109947 */ /* 0x000fea0003800000 */
[----:B0-----:R-:W-:-:S04]  /*25240*/  IADD3 R2, P0, R14, UR4, RZ ;  /* 0x000000040e027c10 */ /* 0x001fc8000ff1e0ff */
[----:B------:R-:W-:-:S05]  /*25250*/  IADD3.X R3, R13, UR5, RZ, P0, !PT ;  /* 0x000000050d037c10 */ /* 0x000fca00087fe4ff */
[----:B------:R0:W5:Y:S01]  /*25260*/  LDG.E R8, desc[UR42][R2.64] ;  /* 0x0000002a02087981 */ /* 0x000162000c1e1900 */
[----:B------:R-:W-:Y:S05]  /*25270*/  BRA `(.L_x_547) ;  /* 0x0000000000107947 */ /* 0x000fea0003800000 */
.L_x_546:
[----:B------:R-:W-:Y:S05]  /*25280*/  @!P0 BRA `(.L_x_547) ;  /* 0x00000000000c8947 */ /* 0x000fea0003800000 */
[----:B------:R-:W2:Y:S04]  /*25290*/  LDG.E R8, desc[UR42][R6.64] ;  /* 0x0000002a06087981 */ /* 0x000ea8000c1e1900 */
[----:B------:R-:W2:Y:S02]  /*252a0*/  LDG.E R6, desc[UR42][R6.64+0x4] ;  /* 0x0000042a06067981 */ /* 0x000ea4000c1e1900 */
[----:B--2---:R-:W-:-:S07]  /*252b0*/  IMAD.IADD R8, R6, 0x1, -R8 ;  /* 0x0000000106087824 */ /* 0x004fce00078e0a08 */
.L_x_547:
[----:B-----5:R-:W-:Y:S02]  /*252c0*/  IADD3 R6, -R0, R8, RZ ;  /* 0x0000000800067210 */ /* 0x020fe40007ffe1ff */
[----:B------:R-:W2:Y:S04]  /*252d0*/  @P2 LDG.E R0, desc[UR42][R4.64] ;  /* 0x0000002a04002981 */ /* 0x000ea8000c1e1900 */
[----:B------:R-:W2:Y:S01]  /*252e0*/  @P2 LDG.E R4, desc[UR42][R4.64+0x4] ;  /* 0x0000042a04042981 */ /* 0x000ea2000c1e1900 */
[----:B------:R-:W-:Y:S01]  /*252f0*/  BSSY B0, `(.L_x_548) ;  /* 0x0000029000007945 */ /* 0x000fe20003800000 */
[----:B------:R-:W-:Y:S02]  /*25300*/  LOP3.LUT R20, R17, 0xff, RZ, 0xc0, !PT ;  /* 0x000000ff11147812 */ /* 0x000fe400078ec0ff */
[----:B------:R-:W-:Y:S01]  /*25310*/  SHF.R.U32.HI R17, RZ, 0x10, R17 ;  /* 0x00000010ff117819 */ /* 0x000fe20000011611 */
[----:B--2---:R-:W-:-:S04]  /*25320*/  @P2 IMAD.IADD R9, R4, 0x1, -R0 ;  /* 0x0000000104092824 */ /* 0x004fc800078e0a00 */
[----:B0-----:R-:W-:-:S04]  /*25330*/  IMAD.IADD R2, R6, 0x1, R9 ;  /* 0x0000000106027824 */ /* 0x001fc800078e0209 */
[C---:B------:R-:W-:Y:S01]  /*25340*/  VIADD R0, R2.reuse, 0x7f ;  /* 0x0000007f02007836 */ /* 0x040fe20000000000 */
[----:B------:R-:W-:-:S04]  /*25350*/  ISETP.GE.AND P1, PT, R2, 0x1, PT ;  /* 0x000000010200780c */ /* 0x000fc80003f26270 */
[----:B------:R-:W-:-:S04]  /*25360*/  SHF.R.S32.HI R2, RZ, 0x1f, R0 ;  /* 0x0000001fff027819 */ /* 0x000fc80000011400 */
[----:B------:R-:W-:Y:S01]  /*25370*/  LEA.HI R2, R2, R0, RZ, 0x7 ;  /* 0x0000000002027211 */ /* 0x000fe200078f38ff */
[----:B------:R-:W-:-:S03]  /*25380*/  IMAD.MOV.U32 R0, RZ, RZ, RZ ;  /* 0x000000ffff007224 */ /* 0x000fc600078e00ff */
[----:B------:R-:W-:Y:S01]  /*25390*/  SHF.R.S32.HI R19, RZ, 0x7, R2 ;  /* 0x00000007ff137819 */ /* 0x000fe20000011402 */
[----:B------:R-:W-:Y:S06]  /*253a0*/  @!P1 BRA `(.L_x_549) ;  /* 0x0000000000749947 */ /* 0x000fec0003800000 */
[----:B------:R-:W-:Y:S01]  /*253b0*/  ISETP.NE.AND P0, PT, R17, RZ, PT ;  /* 0x000000ff1100720c */ /* 0x000fe20003f05270 */
[----:B------:R-:W-:-:S03]  /*253c0*/  ULDC UR4, c[0x0][0x9f0] ;  /* 0x00027c0000047ab9 */ /* 0x000fc60000000800 */
[----:B------:R-:W-:-:S04]  /*253d0*/  SEL R2, R17, UR4, P0 ;  /* 0x0000000411027c07 */ /* 0x000fc80008000000 */
[----:B------:R-:W-:Y:S02]  /*253e0*/  IABS R3, R2 ;  /* 0x0000000200037213 */ /* 0x000fe40000000000 */
[----:B------:R-:W-:Y:S02]  /*253f0*/  IADD3 R0, R2, -0x1, R19 ;  /* 0xffffffff02007810 */ /* 0x000fe40007ffe013 */
[----:B------:R-:W0:Y:S08]  /*25400*/  I2F.RP R4, R3 ;  /* 0x0000000300047306 */ /* 0x000e300000209400 */
[----:B0-----:R-:W0:Y:S02]  /*25410*/  MUFU.RCP R4, R4 ;  /* 0x0000000400047308 */ /* 0x001e240000001000 */
[----:B0-----:R-:W-:-:S06]  /*25420*/  IADD3 R4, R4, 0xffffffe, RZ ;  /* 0x0ffffffe04047810 */ /* 0x001fcc0007ffe0ff */
[----:B------:R0:W1:Y:S02]  /*25430*/  F2I.FTZ.U32.TRUNC.NTZ R5, R4 ;  /* 0x0000000400057305 */ /* 0x000064000021f000 */
[----:B0-----:R-:W-:-:S04]  /*25440*/  LOP3.LUT R4, R0, R2, RZ, 0x3c, !PT ;  /* 0x0000000200047212 */ /* 0x001fc800078e3cff */
[----:B------:R-:W-:Y:S01]  /*25450*/  ISETP.GE.AND P4, PT, R4, RZ, PT ;  /* 0x000000ff0400720c */ /* 0x000fe20003f86270 */
[----:B-1----:R-:W-:-:S04]  /*25460*/  IMAD.MOV R4, RZ, RZ, -R5 ;  /* 0x000000ffff047224 */ /* 0x002fc800078e0a05 */
[----:B------:R-:W-:Y:S02]  /*25470*/  IMAD R7, R4, R3, RZ ;  /* 0x0000000304077224 */ /* 0x000fe400078e02ff */
[----:B------:R-:W-:-:S04]  /*25480*/  IMAD.MOV.U32 R4, RZ, RZ, RZ ;  /* 0x000000ffff047224 */ /* 0x000fc800078e00ff */
[----:B------:R-:W-:Y:S01]  /*25490*/  IMAD.HI.U32 R7, R5, R7, R4 ;  /* 0x0000000705077227 */ /* 0x000fe200078e0004 */
[----:B------:R-:W-:Y:S02]  /*254a0*/  IABS R4, R0 ;  /* 0x0000000000047213 */ /* 0x000fe40000000000 */
[----:B------:R-:W-:-:S05]  /*254b0*/  IABS R0, R2 ;  /* 0x0000000200007213 */ /* 0x000fca0000000000 */
[----:B------:R-:W-:-:S04]  /*254c0*/  IMAD.MOV R0, RZ, RZ, -R0 ;  /* 0x000000ffff007224 */ /* 0x000fc800078e0a00 */
[----:B------:R-:W-:Y:S02]  /*254d0*/  IMAD.MOV.U32 R5, RZ, RZ, R0 ;  /* 0x000000ffff057224 */ /* 0x000fe400078e0000 */
[----:B------:R-:W-:-:S04]  /*254e0*/  IMAD.HI.U32 R0, R7, R4, RZ ;  /* 0x0000000407007227 */ /* 0x000fc800078e00ff */
[----:B------:R-:W-:-:S05]  /*254f0*/  IMAD R4, R0, R5, R4 ;  /* 0x0000000500047224 */ /* 0x000fca00078e0204 */
[----:B------:R-:W-:-:S13]  /*25500*/  ISETP.GT.U32.AND P3, PT, R3, R4, PT ;  /* 0x000000040300720c */ /* 0x000fda0003f64070 */
[-C--:B------:R-:W-:Y:S01]  /*25510*/  @!P3 IADD3 R4, R4, -R3.reuse, RZ ;  /* 0x800000030404b210 */ /* 0x080fe20007ffe0ff */
[----:B------:R-:W-:Y:S01]  /*25520*/  @!P3 VIADD R0, R0, 0x1 ;  /* 0x000000010000b836 */ /* 0x000fe20000000000 */
[----:B------:R-:W-:Y:S02]  /*25530*/  ISETP.NE.AND P3, PT, R2, RZ, PT ;  /* 0x000000ff0200720c */ /* 0x000fe40003f65270 */
[----:B------:R-:W-:-:S13]  /*25540*/  ISETP.GE.U32.AND P0, PT, R4, R3, PT ;  /* 0x000000030400720c */ /* 0x000fda0003f06070 */
[----:B------:R-:W-:-:S04]  /*25550*/  @P0 VIADD R0, R0, 0x1 ;  /* 0x0000000100000836 */ /* 0x000fc80000000000 */
[----:B------:R-:W-:Y:S01]  /*25560*/  @!P4 IMAD.MOV R0, RZ, RZ, -R0 ;  /* 0x000000ffff00c224 */ /* 0x000fe200078e0a00 */
[----:B------:R-:W-:-:S07]  /*25570*/  @!P3 LOP3.LUT R0, RZ, R2, RZ, 0x33, !PT ;  /* 0x00000002ff00b212 */ /* 0x000fce00078e33ff */
.L_x_549:
[----:B------:R-:W-:Y:S05]  /*25580*/  BSYNC B0 ;  /* 0x0000000000007941 */ /* 0x000fea0003800000 */
.L_x_548:
[-C--:B------:R-:W-:Y:S01]  /*25590*/  IMAD R2, R20, R0.reuse, RZ ;  /* 0x0000000014027224 */ /* 0x080fe200078e02ff */
[----:B------:R-:W-:Y:S04]  /*255a0*/  BSSY B0, `(.L_x_550) ;  /* 0x0000120000007945 */ /* 0x000fe80003800000 */
[C---:B------:R-:W-:Y:S01]  /*255b0*/  VIADDMNMX R0, R2.reuse, R0, R19, PT ;  /* 0x0000000002007246 */ /* 0x040fe20003800113 */
[----:B------:R-:W-:-:S03]  /*255c0*/  IMAD R2, R2, 0x80, -R6 ;  /* 0x0000008002027824 */ /* 0x000fc600078e0a06 */
[----:B------:R-:W-:Y:S02]  /*255d0*/  LEA R6, R0, -R6, 0x7 ;  /* 0x8000000600067211 */ /* 0x000fe400078e38ff */
[----:B------:R-:W-:Y:S02]  /*255e0*/  VIMNMX R2, RZ, R2, !PT ;  /* 0x00000002ff027248 */ /* 0x000fe40007fe0100 */
[----:B------:R-:W-:-:S04]  /*255f0*/  VIMNMX R9, R6, R9, PT ;  /* 0x0000000906097248 */ /* 0x000fc80003fe0100 */
[----:B------:R-:W-:-:S13]  /*25600*/  ISETP.GT.AND P0, PT, R9, R2, PT ;  /* 0x000000020900720c */ /* 0x000fda0003f04270 */
[----:B------:R-:W-:Y:S01]  /*25610*/  @P0 VIADD R0, R9, 0x7f ;  /* 0x0000007f09000836 */ /* 0x000fe20000000000 */
[----:B------:R-:W-:-:S04]  /*25620*/  SHF.R.U32.HI R9, RZ, 0x7, R2 ;  /* 0x00000007ff097819 */ /* 0x000fc80000011602 */
[----:B------:R-:W-:Y:S01]  /*25630*/  @P0 SHF.R.S32.HI R2, RZ, 0x1f, R0 ;  /* 0x0000001fff020819 */ /* 0x000fe20000011400 */
[----:B------:R-:W-:-:S03]  /*25640*/  IMAD.MOV.U32 R6, RZ, RZ, R9 ;  /* 0x000000ffff067224 */ /* 0x000fc600078e0009 */
[----:B------:R-:W-:-:S04]  /*25650*/  @P0 LEA.HI R0, R2, R0, RZ, 0x7 ;  /* 0x0000000002000211 */ /* 0x000fc800078f38ff */
[----:B------:R-:W-:Y:S02]  /*25660*/  @P0 SHF.R.S32.HI R6, RZ, 0x7, R0 ;  /* 0x00000007ff060819 */ /* 0x000fe40000011400 */
[----:B------:R-:W-:Y:S02]  /*25670*/  PLOP3.LUT P0, PT, PT, PT, PT, 0x80, 0x0 ;  /* 0x000000000000781c */ /* 0x000fe40003f0f070 */
[----:B------:R-:W-:-:S13]  /*25680*/  ISETP.GT.AND P3, PT, R6, R9, PT ;  /* 0x000000090600720c */ /* 0x000fda0003f64270 */
[----:B------:R-:W-:Y:S05]  /*25690*/  @!P3 BRA `(.L_x_551) ;  /* 0x000000100040b947 */ /* 0x000fea0003800000 */
[----:B------:R-:W-:Y:S01]  /*256a0*/  UMOV UR4, 0xffffffff ;  /* 0xffffffff00047882 */ /* 0x000fe20000000000 */
[----:B------:R-:W-:Y:S02]  /*256b0*/  SEL R0, R12, RZ, !P2 ;  /* 0x000000ff0c007207 */ /* 0x000fe40005000000 */
[----:B------:R-:W-:Y:S05]  /*256c0*/  BRA.DIV UR4, `(.L_x_552) ;  /* 0x000000b204ec7947 */ /* 0x000fea000b800000 */
[----:B------:R-:W0:Y:S02]  /*256d0*/  S2R R2, SR_TID.X ;  /* 0x0000000000027919 */ /* 0x000e240000002100 */
[----:B0-----:R-:W-:-:S04]  /*256e0*/  SHF.R.U32.HI R2, RZ, 0x5, R2 ;  /* 0x00000005ff027819 */ /* 0x001fc80000011602 */
[----:B------:R-:W-:-:S05]  /*256f0*/  LOP3.LUT R2, R2, 0x3, RZ, 0xc0, !PT ;  /* 0x0000000302027812 */ /* 0x000fca00078ec0ff */
[----:B------:R0:W1:Y:S02]  /*25700*/  SHFL.IDX PT, R14, R2, RZ, 0x1f ;  /* 0x00001fff020e7589 */ /* 0x00006400000e0000 */
.L_x_860:
[----:B-1----:R-:W-:Y:S02]  /*25710*/  ISETP.NE.AND P0, PT, R14, RZ, PT ;  /* 0x000000ff0e00720c */ /* 0x002fe40003f05270 */
[----:B------:R-:W-:-:S11]  /*25720*/  PLOP3.LUT P6, PT, PT, PT, PT, 0x8, 0x0 ;  /* 0x000000000000781c */ /* 0x000fd60003fce170 */
[----:B------:R-:W-:Y:S05]  /*25730*/  @P0 BRA `(.L_x_553) ;  /* 0x00000000000c0947 */ /* 0x000fea0003800000 */
[----:B------:R-:W-:-:S03]  /*25740*/  UMOV UR4, 0xffffffff ;  /* 0xffffffff00047882 */ /* 0x000fc60000000000 */
[----:B------:R-:W-:Y:S05]  /*25750*/  BRA.DIV UR4, `(.L_x_554) ;  /* 0x000000b204fc7947 */ /* 0x000fea000b800000 */
[----:B------:R-:W-:-:S13]  /*25760*/  ELECT P6, URZ, PT ;  /* 0x00000000003f782f */ /* 0x000fda00038c0000 */
.L_x_553:
[----:B0-----:R-:W2:Y:S01]  /*25770*/  LDL R2, [R1+0x70] ;  /* 0x0000700001027983 */ /* 0x001ea20000100800 */
[----:B------:R-:W-:Y:S01]  /*25780*/  BSSY B1, `(.L_x_555) ;  /* 0x0000008000017945 */ /* 0x000fe20003800000 */
[----:B--2---:R-:W-:-:S05]  /*25790*/  VIADD R2, R2, 0x1 ;  /* 0x0000000102027836 */ /* 0x004fca0000000000 */
[----:B------:R-:W-:-:S04]  /*257a0*/  LEA.HI R3, R2, R2, RZ, 0x1 ;  /* 0x0000000202037211 */ /* 0x000fc800078f08ff */
[----:B------:R-:W-:-:S05]  /*257b0*/  LOP3.LUT R3, R3, 0xfffffffe, RZ, 0xc0, !PT ;  /* 0xfffffffe03037812 */ /* 0x000fca00078ec0ff */
[----:B------:R-:W-:-:S05]  /*257c0*/  IMAD.IADD R2, R2, 0x1, -R3 ;  /* 0x0000000102027824 */ /* 0x000fca00078e0a03 */
[----:B------:R-:W-:-:S04]  /*257d0*/  SHF.L.U32 R2, R2, 0x1f, RZ ;  /* 0x0000001f02027819 */ /* 0x000fc800000006ff */
[----:B------:R-:W0:Y:S02]  /*257e0*/  SYNCS.PHASECHK.TRANS64.TRYWAIT P0, [R18+URZ+0x38820], R2 ;  /* 0x03882002120075a7 */ /* 0x000e24000800017f */
[----:B0-----:R-:W-:Y:S05]  /*257f0*/  @!P0 BRA `(.L_x_556) ;  /* 0x000000b000f48947 */ /* 0x001fea0003800000 */
.L_x_863:
[----:B------:R-:W-:Y:S05]  /*25800*/  BSYNC B1 ;  /* 0x0000000000017941 */ /* 0x000fea0003800000 */
.L_x_555:
[----:B------:R-:W-:Y:S04]  /*25810*/  BSSY B1, `(.L_x_557) ;  /* 0x000006f000017945 */ /* 0x000fe80003800000 */
[----:B------:R-:W-:Y:S05]  /*25820*/  @!P6 BRA `(.L_x_558) ;  /* 0x0000000400b4e947 */ /* 0x000fea0003800000 */
[----:B------:R-:W2:Y:S04]  /*25830*/  LDL R5, [R1+0x20] ;  /* 0x0000200001057983 */ /* 0x000ea80000100800 */
[----:B------:R-:W3:Y:S01]  /*25840*/  LDL R4, [R1+0x2c] ;  /* 0x00002c0001047983 */ /* 0x000ee20000100800 */
[----:B------:R-:W1:Y:S01]  /*25850*/  S2R R3, SR_TID.X ;  /* 0x0000000000037919 */ /* 0x000e620000002100 */
[----:B------:R-:W-:Y:S01]  /*25860*/  BSSY B2, `(.L_x_559) ;  /* 0x0000007000027945 */ /* 0x000fe20003800000 */
[----:B-1----:R-:W-:-:S04]  /*25870*/  LOP3.LUT R3, R3, 0x7f, RZ, 0xc0, !PT ;  /* 0x0000007f03037812 */ /* 0x002fc800078ec0ff */
[----:B------:R-:W-:Y:S02]  /*25880*/  ISETP.NE.AND P2, PT, R3, RZ, PT ;  /* 0x000000ff0300720c */ /* 0x000fe40003f45270 */
[----:B--2---:R-:W-:Y:S02]  /*25890*/  LEA R5, R5, R18, 0x3 ;  /* 0x0000001205057211 */ /* 0x004fe400078e18ff */
[----:B---3--:R-:W-:-:S04]  /*258a0*/  SHF.L.U32 R8, R4, 0x1f, RZ ;  /* 0x0000001f04087819 */ /* 0x008fc800000006ff */
[----:B------:R-:W1:Y:S02]  /*258b0*/  SYNCS.PHASECHK.TRANS64.TRYWAIT P0, [R5+URZ+0x388a0], R8 ;  /* 0x0388a008050075a7 */ /* 0x000e64000800017f */
[----:B-1----:R-:W-:Y:S05]  /*258c0*/  @!P0 BRA `(.L_x_560) ;  /* 0x000000b000d48947 */ /* 0x002fea0003800000 */
.L_x_864:
[----:B------:R-:W-:Y:S05]  /*258d0*/  BSYNC B2 ;  /* 0x0000000000027941 */ /* 0x000fea0003800000 */
.L_x_559:
[----:B------:R-:W-:Y:S04]  /*258e0*/  BSSY B2, `(.L_x_561) ;  /* 0x0000009000027945 */ /* 0x000fe80003800000 */
[----:B------:R-:W-:Y:S05]  /*258f0*/  @P2 BRA `(.L_x_562) ;  /* 0x00000000001c2947 */ /* 0x000fea0003800000 */
[----:B0-----:R-:W0:Y:S02]  /*25900*/  S2R R2, SR_TID.X ;  /* 0x0000000000027919 */ /* 0x001e240000002100 */
[----:B0-----:R-:W-:Y:S01]  /*25910*/  LOP3.LUT R3, R2, 0x1f, RZ, 0xc0, !PT ;  /* 0x0000001f02037812 */ /* 0x001fe200078ec0ff */
[----:B------:R-:W-:-:S03]  /*25920*/  IMAD.MOV.U32 R2, RZ, RZ, 0x8000 ;  /* 0x00008000ff027424 */ /* 0x000fc600078e00ff */
[----:B------:R-:W-:Y:S01]  /*25930*/  ISETP.NE.AND P0, PT, R3, RZ, PT ;  /* 0x000000ff0300720c */ /* 0x000fe20003f05270 */
[----:B------:R2:W-:-:S12]  /*25940*/  SYNCS.ARRIVE.TRANS64 RZ, [R5+URZ+0x38890], R2 ;  /* 0x0388900205ff79a7 */ /* 0x0005d8000800003f */
[----:B--2---:R-:W-:Y:S05]  /*25950*/  @!P0 BRA `(.L_x_562) ;  /* 0x0000000000048947 */ /* 0x004fea0003800000 */
[----:B------:R-:W-:Y:S01]  /*25960*/  BPT.TRAP 0x1 ;  /* 0x000000040000795c */ /* 0x000fe20000300000 */
.L_x_562:
[----:B------:R-:W-:Y:S05]  /*25970*/  BSYNC B2 ;  /* 0x0000000000027941 */ /* 0x000fea0003800000 */
.L_x_561:
[----:B0-----:R-:W2:Y:S01]  /*25980*/  LDL R2, [R1+0x20] ;  /* 0x0000200001027983 */ /* 0x001ea20000100800 */
[----:B------:R-:W-:Y:S01]  /*25990*/  IMAD.MOV.U32 R14, RZ, RZ, RZ ;  /* 0x000000ffff0e7224 */ /* 0x000fe200078e00ff */
[----:B------:R-:W-:Y:S01]  /*259a0*/  UIADD3 UR4, UP0, UR40, 0x570, URZ ;  /* 0x0000057028047890 */ /* 0x000fe2000ff1e03f */
[----:B------:R-:W-:Y:S01]  /*259b0*/  IMAD R3, R6, 0x80, R10 ;  /* 0x0000008006037824 */ /* 0x000fe200078e020a */
[----:B------:R-:W-:Y:S01]  /*259c0*/  PLOP3.LUT P0, PT, PT, PT, PT, 0x80, 0x0 ;  /* 0x000000000000781c */ /* 0x000fe20003f0f070 */
[----:B------:R-:W-:Y:S01]  /*259d0*/  UMOV UR6, 0x0 ;  /* 0x0000000000067882 */ /* 0x000fe20000000000 */
[----:B------:R-:W-:Y:S01]  /*259e0*/  R2UR UR10, R14 ;  /* 0x000000000e0a72ca */ /* 0x000fe200000e0000 */
[----:B------:R-:W-:Y:S01]  /*259f0*/  UIADD3.X UR5, URZ, UR41, URZ, UP0, !UPT ;  /* 0x000000293f057290 */ /* 0x000fe200087fe43f */
[----:B------:R-:W-:Y:S01]  /*25a00*/  IADD3 R3, R3, -0x80, RZ ;  /* 0xffffff8003037810 */ /* 0x000fe20007ffe0ff */
[----:B------:R-:W-:Y:S01]  /*25a10*/  UMOV UR7, 0x12f00000 ;  /* 0x12f0000000077882 */ /* 0x000fe20000000000 */
[----:B--2---:R-:W-:-:S02]  /*25a20*/  IMAD R7, R2, 0x8000, R18 ;  /* 0x0000800002077824 */ /* 0x004fc400078e0212 */
[----:B------:R-:W-:Y:S02]  /*25a30*/  VIADD R2, R5, 0x38890 ;  /* 0x0003889005027836 */ /* 0x000fe40000000000 */
[----:B------:R-:W-:-:S07]  /*25a40*/  VIADD R4, R7, 0x28400 ;  /* 0x0002840007047836 */ /* 0x000fce0000000000 */
.L_x_563:
[----:B------:R-:W-:-:S13]  /*25a50*/  @P0 ELECT P3, URZ, PT ;  /* 0x00000000003f082f */ /* 0x000fda0003860000 */
[----:B------:R-:W-:Y:S02]  /*25a60*/  @P3 R2UR UR13, R0 ;  /* 0x00000000000d32ca */ /* 0x000fe400000e0000 */
[----:B------:R-:W-:Y:S02]  /*25a70*/  @P3 R2UR UR12, R16 ;  /* 0x00000000100c32ca */ /* 0x000fe400000e0000 */
[----:B------:R-:W-:Y:S02]  /*25a80*/  @P3 R2UR UR11, R3 ;  /* 0x00000000030b32ca */ /* 0x000fe400000e0000 */
[----:B------:R-:W-:Y:S02]  /*25a90*/  @P3 R2UR UR9, R2 ;  /* 0x00000000020932ca */ /* 0x000fe400000e0000 */
[----:B------:R-:W-:Y:S02]  /*25aa0*/  @P3 R2UR UR8, R4 ;  /* 0x00000000040832ca */ /* 0x000fe400000e0000 */
[----:B------:R-:W-:-:S02]  /*25ab0*/  @P3 PLOP3.LUT P0, PT, P3, PT, PT, 0x8, 0x0 ;  /* 0x000000000000381c */ /* 0x000fc40001f0e170 */
[----:B------:R-:W-:-:S09]  /*25ac0*/  PLOP3.LUT P3, PT, PT, PT, PT, 0x8, 0x0 ;  /* 0x000000000000781c */ /* 0x000fd20003f6e170 */
[----:B------:R0:W-:Y:S02]  /*25ad0*/  UTMALDG.4D [UR8], [UR4], desc[UR6] ;  /* 0x00000608040075b4 */ /* 0x0001e40008019000 */
[----:B0-----:R-:W-:Y:S05]  /*25ae0*/  @P0 BRA.U.ANY `(.L_x_563) ;  /* 0xfffffffd00d80947 */ /* 0x001fea000393ffff */
[----:B------:R-:W-:Y:S01]  /*25af0*/  IMAD.MOV.U32 R11, RZ, RZ, 0x80 ;  /* 0x00000080ff0b7424 */ /* 0x000fe200078e00ff */
[----:B------:R-:W-:Y:S01]  /*25b00*/  PLOP3.LUT P0, PT, PT, PT, PT, 0x80, 0x0 ;  /* 0x000000000000781c */ /* 0x000fe20003f0f070 */
[----:B------:R-:W-:Y:S01]  /*25b10*/  VIADD R4, R7, 0x2c400 ;  /* 0x0002c40007047836 */ /* 0x000fe20000000000 */
[----:B------:R-:W-:Y:S01]  /*25b20*/  UMOV UR6, 0x0 ;  /* 0x0000000000067882 */ /* 0x000fe20000000000 */
[----:B------:R-:W-:Y:S01]  /*25b30*/  UMOV UR7, 0x12f00000 ;  /* 0x12f0000000077882 */ /* 0x000fe20000000000 */
[----:B------:R-:W-:-:S15]  /*25b40*/  R2UR UR10, R11 ;  /* 0x000000000b0a72ca */ /* 0x000fde00000e0000 */
.L_x_564:
        /* <DEDUP_REMOVED lines=10> */
[----:B------:R-:W0:Y:S01]  /*25bf0*/  SYNCS.PHASECHK.TRANS64.TRYWAIT P0, [R5+URZ+0x388c0], R8 ;  /* 0x0388c008050075a7 */ /* 0x000e22000800017f */
[----:B------:R-:W-:Y:S04]  /*25c00*/  BSSY B2, `(.L_x_565) ;  /* 0x0000002000027945 */ /* 0x000fe80003800000 */
[----:B0-----:R-:W-:Y:S05]  /*25c10*/  @!P0 BRA `(.L_x_566) ;  /* 0x000000b000148947 */ /* 0x001fea0003800000 */
.L_x_865:
[----:B------:R-:W-:Y:S05]  /*25c20*/  BSYNC B2 ;  /* 0x0000000000027941 */ /* 0x000fea0003800000 */
.L_x_565:
[----:B------:R-:W-:Y:S01]  /*25c30*/  BSSY B2, `(.L_x_567) ;  /* 0x000000b000027945 */ /* 0x000fe20003800000 */
[----:B------:R-:W-:Y:S01]  /*25c40*/  MOV R12, 0x0 ;  /* 0x00000000000c7802 */ /* 0x000fe20000000f00 */
[----:B------:R-:W-:Y:S02]  /*25c50*/  IMAD.MOV.U32 R13, RZ, RZ, 0x12f00000 ;  /* 0x12f00000ff0d7424 */ /* 0x000fe400078e00ff */
[----:B------:R-:W-:Y:S05]  /*25c60*/  @P2 BRA `(.L_x_568) ;  /* 0x00000000001c2947 */ /* 0x000fea0003800000 */
[----:B------:R-:W2:Y:S02]  /*25c70*/  S2R R2, SR_TID.X ;  /* 0x0000000000027919 */ /* 0x000ea40000002100 */
[----:B--2---:R-:W-:Y:S01]  /*25c80*/  LOP3.LUT R4, R2, 0x1f, RZ, 0xc0, !PT ;  /* 0x0000001f02047812 */ /* 0x004fe200078ec0ff */
[----:B------:R-:W-:-:S03]  /*25c90*/  IMAD.MOV.U32 R2, RZ, RZ, 0x8000 ;  /* 0x00008000ff027424 */ /* 0x000fc600078e00ff */
[----:B------:R-:W-:Y:S01]  /*25ca0*/  ISETP.NE.AND P0, PT, R4, RZ, PT ;  /* 0x000000ff0400720c */ /* 0x000fe20003f05270 */
[----:B------:R2:W-:-:S12]  /*25cb0*/  SYNCS.ARRIVE.TRANS64 RZ, [R5+URZ+0x388b0], R2 ;  /* 0x0388b00205ff79a7 */ /* 0x0005d8000800003f */
[----:B--2---:R-:W-:Y:S05]  /*25cc0*/  @!P0 BRA `(.L_x_568) ;  /* 0x0000000000048947 */ /* 0x004fea0003800000 */
[----:B------:R-:W-:Y:S01]  /*25cd0*/  BPT.TRAP 0x1 ;  /* 0x000000040000795c */ /* 0x000fe20000300000 */
.L_x_568:
[----:B------:R-:W-:Y:S05]  /*25ce0*/  BSYNC B2 ;  /* 0x0000000000027941 */ /* 0x000fea0003800000 */
.L_x_567:
[----:B------:R-:W-:Y:S01]  /*25cf0*/  R2UR UR10, R14 ;  /* 0x000000000e0a72ca */ /* 0x000fe200000e0000 */
[----:B------:R-:W-:Y:S01]  /*25d00*/  UIADD3 UR4, UP0, UR40, 0x670, URZ ;  /* 0x0000067028047890 */ /* 0x000fe2000ff1e03f */
[----:B------:R-:W-:Y:S01]  /*25d10*/  R2UR UR6, R12 ;  /* 0x000000000c0672ca */ /* 0x000fe200000e0000 */
[----:B------:R-:W-:Y:S01]  /*25d20*/  VIADD R2, R5, 0x388b0 ;  /* 0x000388b005027836 */ /* 0x000fe20000000000 */
[----:B------:R-:W-:Y:S01]  /*25d30*/  R2UR UR7, R13 ;  /* 0x000000000d0772ca */ /* 0x000fe200000e0000 */
[----:B------:R-:W-:Y:S01]  /*25d40*/  VIADD R4, R7, 0x10400 ;  /* 0x0001040007047836 */ /* 0x000fe20000000000 */
[----:B------:R-:W-:Y:S01]  /*25d50*/  PLOP3.LUT P0, PT, PT, PT, PT, 0x80, 0x0 ;  /* 0x000000000000781c */ /* 0x000fe20003f0f070 */
[----:B------:R-:W-:-:S12]  /*25d60*/  UIADD3.X UR5, URZ, UR41, URZ, UP0, !UPT ;  /* 0x000000293f057290 */ /* 0x000fd800087fe43f */
.L_x_569:
        /* <DEDUP_REMOVED lines=9> */
[----:B--2---:R-:W-:Y:S05]  /*25e00*/  @P0 BRA.U.ANY `(.L_x_569) ;  /* 0xfffffffd00d80947 */ /* 0x004fea000393ffff */
[----:B------:R-:W-:Y:S02]  /*25e10*/  R2UR UR10, R11 ;  /* 0x000000000b0a72ca */ /* 0x000fe400000e0000 */
[----:B------:R-:W-:Y:S02]  /*25e20*/  R2UR UR6, R12 ;  /* 0x000000000c0672ca */ /* 0x000fe400000e0000 */
[----:B------:R-:W-:Y:S02]  /*25e30*/  R2UR UR7, R13 ;  /* 0x000000000d0772ca */ /* 0x000fe400000e0000 */
[----:B------:R-:W-:Y:S02]  /*25e40*/  PLOP3.LUT P0, PT, PT, PT, PT, 0x80, 0x0 ;  /* 0x000000000000781c */ /* 0x000fe40003f0f070 */
[----:B------:R-:W-:-:S11]  /*25e50*/  IADD3 R4, R7, 0x14400, RZ ;  /* 0x0001440007047810 */ /* 0x000fd60007ffe0ff */
.L_x_570:
        /* <DEDUP_REMOVED lines=10> */
.L_x_558:
[----:B------:R-:W-:Y:S05]  /*25f00*/  BSYNC B1 ;  /* 0x0000000000017941 */ /* 0x000fea0003800000 */
.L_x_557:
[----:B------:R-:W2:Y:S04]  /*25f10*/  LDL.LU R7, [R1+0x20] ;  /* 0x0000200001077983 */ /* 0x000ea80000300800 */
[----:B01----:R-:W3:Y:S01]  /*25f20*/  LDL.LU R5, [R1+0x2c] ;  /* 0x00002c0001057983 */ /* 0x003ee20000300800 */
[----:B------:R-:W-:Y:S01]  /*25f30*/  PLOP3.LUT P0, PT, PT, PT, PT, 0x8, 0x0 ;  /* 0x000000000000781c */ /* 0x000fe20003f0e170 */
[----:B--2---:R-:W-:Y:S02]  /*25f40*/  VIADD R2, R7, 0x1 ;  /* 0x0000000107027836 */ /* 0x004fe40000000000 */
[----:B------:R-:W-:-:S03]  /*25f50*/  VIADD R7, R6, 0xfffffffe ;  /* 0xfffffffe06077836 */ /* 0x000fc60000000000 */
[C---:B------:R-:W-:Y:S02]  /*25f60*/  ISETP.NE.AND P2, PT, R2.reuse, 0x2, PT ;  /* 0x000000020200780c */ /* 0x040fe40003f45270 */
[----:B------:R-:W-:Y:S02]  /*25f70*/  ISETP.GE.AND P3, PT, R7, R9, PT ;  /* 0x000000090700720c */ /* 0x000fe40003f66270 */
[----:B------:R-:W-:Y:S02]  /*25f80*/  SEL R3, RZ, 0x1, P2 ;  /* 0x00000001ff037807 */ /* 0x000fe40001000000 */
[----:B------:R-:W-:Y:S02]  /*25f90*/  SEL R2, R2, RZ, P2 ;  /* 0x000000ff02027207 */ /* 0x000fe40001000000 */
[----:B---3--:R-:W-:-:S03]  /*25fa0*/  LOP3.LUT R5, R5, R3, RZ, 0x3c, !PT ;  /* 0x0000000305057212 */ /* 0x008fc600078e3cff */
[----:B------:R0:W-:Y:S04]  /*25fb0*/  STL [R1+0x20], R2 ;  /* 0x0000200201007387 */ /* 0x0001e80000100800 */
[----:B------:R0:W-:Y:S01]  /*25fc0*/  STL [R1+0x2c], R5 ;  /* 0x00002c0501007387 */ /* 0x0001e20000100800 */
[----:B------:R-:W-:Y:S05]  /*25fd0*/  @!P3 BRA `(.L_x_551) ;  /* 0x0000000400f0b947 */ /* 0x000fea0003800000 */
.L_x_585:
[----:B------:R-:W-:Y:S05]  /*25fe0*/  YIELD ;  /* 0x0000000000007946 */ /* 0x000fea0003800000 */
[----:B------:R-:W-:Y:S04]  /*25ff0*/  BSSY B1, `(.L_x_571) ;  /* 0x000006e000017945 */ /* 0x000fe80003800000 */
[----:B-1----:R-:W-:Y:S05]  /*26000*/  @!P6 BRA `(.L_x_572) ;  /* 0x0000000400b0e947 */ /* 0x002fea0003800000 */
[----:B------:R-:W2:Y:S04]  /*26010*/  LDL R4, [R1+0x20] ;  /* 0x0000200001047983 */ /* 0x000ea80000100800 */
[----:B------:R-:W3:Y:S01]  /*26020*/  LDL R3, [R1+0x2c] ;  /* 0x00002c0001037983 */ /* 0x000ee20000100800 */
[----:B0-----:R-:W0:Y:S01]  /*26030*/  S2R R2, SR_TID.X ;  /* 0x0000000000027919 */ /* 0x001e220000002100 */
[----:B------:R-:W-:Y:S01]  /*26040*/  BSSY B2, `(.L_x_573) ;  /* 0x0000007000027945 */ /* 0x000fe20003800000 */
[----:B0-----:R-:W-:-:S04]  /*26050*/  LOP3.LUT R2, R2, 0x7f, RZ, 0xc0, !PT ;  /* 0x0000007f02027812 */ /* 0x001fc800078ec0ff */
[----:B------:R-:W-:Y:S01]  /*26060*/  ISETP.NE.AND P3, PT, R2, RZ, PT ;  /* 0x000000ff0200720c */ /* 0x000fe20003f65270 */
[----:B--2---:R-:W-:Y:S01]  /*26070*/  IMAD R6, R4, 0x8, R18 ;  /* 0x0000000804067824 */ /* 0x004fe200078e0212 */
[----:B---3--:R-:W-:-:S04]  /*26080*/  SHF.L.U32 R5, R3, 0x1f, RZ ;  /* 0x0000001f03057819 */ /* 0x008fc800000006ff */
[----:B------:R-:W0:Y:S02]  /*26090*/  SYNCS.PHASECHK.TRANS64.TRYWAIT P2, [R6+URZ+0x388a0], R5 ;  /* 0x0388a005060075a7 */ /* 0x000e24000804017f */
[----:B0-----:R-:W-:Y:S05]  /*260a0*/  @!P2 BRA `(.L_x_574) ;  /* 0x000000ac0004a947 */ /* 0x001fea0003800000 */
.L_x_866:
[----:B------:R-:W-:Y:S05]  /*260b0*/  BSYNC B2 ;  /* 0x0000000000027941 */ /* 0x000fea0003800000 */
.L_x_573:
        /* <DEDUP_REMOVED lines=9> */
.L_x_576:
[----:B------:R-:W-:Y:S05]  /*26150*/  BSYNC B2 ;  /* 0x0000000000027941 */ /* 0x000fea0003800000 */
.L_x_575:
[----:B------:R-:W2:Y:S01]  /*26160*/  LDL R2, [R1+0x20] ;  /* 0x0000200001027983 */ /* 0x000ea20000100800 */
[----:B------:R-:W-:Y:S01]  /*26170*/  MOV R11, RZ ;  /* 0x000000ff000b7202 */ /* 0x000fe20000000f00 */
[----:B------:R-:W-:Y:S01]  /*26180*/  UIADD3 UR4, UP0, UR40, 0x570, URZ ;  /* 0x0000057028047890 */ /* 0x000fe2000ff1e03f */
[----:B------:R-:W-:Y:S01]  /*26190*/  PLOP3.LUT P2, PT, PT, PT, PT, 0x80, 0x0 ;  /* 0x000000000000781c */ /* 0x000fe20003f4f070 */
[----:B------:R-:W-:Y:S01]  /*261a0*/  IMAD R3, R7, 0x80, R10 ;  /* 0x0000008007037824 */ /* 0x000fe200078e020a */
[----:B------:R-:W-:Y:S01]  /*261b0*/  R2UR UR10, R11 ;  /* 0x000000000b0a72ca */ /* 0x000fe200000e0000 */
[----:B------:R-:W-:Y:S01]  /*261c0*/  UIADD3.X UR5, URZ, UR41, URZ, UP0, !UPT ;  /* 0x000000293f057290 */ /* 0x000fe200087fe43f */
[----:B------:R-:W-:Y:S01]  /*261d0*/  UMOV UR6, 0x0 ;  /* 0x0000000000067882 */ /* 0x000fe20000000000 */
[----:B------:R-:W-:Y:S01]  /*261e0*/  UMOV UR7, 0x12f00000 ;  /* 0x12f0000000077882 */ /* 0x000fe20000000000 */
[----:B--2---:R-:W-:Y:S02]  /*261f0*/  IMAD R4, R2, 0x8000, R18 ;  /* 0x0000800002047824 */ /* 0x004fe400078e0212 */
[----:B------:R-:W-:-:S02]  /*26200*/  VIADD R2, R6, 0x38890 ;  /* 0x0003889006027836 */ /* 0x000fc40000000000 */
[----:B------:R-:W-:-:S07]  /*26210*/  VIADD R8, R4, 0x28400 ;  /* 0x0002840004087836 */ /* 0x000fce0000000000 */
.L_x_577:
        /* <DEDUP_REMOVED lines=9> */
[----:B-1----:R-:W-:Y:S05]  /*262b0*/  @P2 BRA.U.ANY `(.L_x_577) ;  /* 0xfffffffd00d82947 */ /* 0x002fea000393ffff */
[----:B------:R-:W-:Y:S01]  /*262c0*/  MOV R14, 0x80 ;  /* 0x00000080000e7802 */ /* 0x000fe20000000f00 */
[----:B------:R-:W-:Y:S01]  /*262d0*/  VIADD R8, R4, 0x2c400 ;  /* 0x0002c40004087836 */ /* 0x000fe20000000000 */
[----:B------:R-:W-:Y:S01]  /*262e0*/  PLOP3.LUT P2, PT, PT, PT, PT, 0x80, 0x0 ;  /* 0x000000000000781c */ /* 0x000fe20003f4f070 */
[----:B------:R-:W-:Y:S01]  /*262f0*/  UMOV UR6, 0x0 ;  /* 0x0000000000067882 */ /* 0x000fe20000000000 */
[----:B------:R-:W-:Y:S01]  /*26300*/  R2UR UR10, R14 ;  /* 0x000000000e0a72ca */ /* 0x000fe200000e0000 */
[----:B------:R-:W-:-:S14]  /*26310*/  UMOV UR7, 0x12f00000 ;  /* 0x12f0000000077882 */ /* 0x000fdc0000000000 */
.L_x_578:
        /* <DEDUP_REMOVED lines=10> */
[----:B------:R-:W1:Y:S01]  /*263c0*/  SYNCS.PHASECHK.TRANS64.TRYWAIT P2, [R6+URZ+0x388c0], R5 ;  /* 0x0388c005060075a7 */ /* 0x000e62000804017f */
[----:B------:R-:W-:Y:S04]  /*263d0*/  BSSY B2, `(.L_x_579) ;  /* 0x0000002000027945 */ /* 0x000fe80003800000 */
[----:B-1----:R-:W-:Y:S05]  /*263e0*/  @!P2 BRA `(.L_x_580) ;  /* 0x000000a80048a947 */ /* 0x002fea0003800000 */
.L_x_867:
[----:B------:R-:W-:Y:S05]  /*263f0*/  BSYNC B2 ;  /* 0x0000000000027941 */ /* 0x000fea0003800000 */
.L_x_579:
[----:B------:R-:W-:Y:S01]  /*26400*/  BSSY B2, `(.L_x_581) ;  /* 0x000000b000027945 */ /* 0x000fe20003800000 */
[----:B------:R-:W-:Y:S02]  /*26410*/  IMAD.MOV.U32 R12, RZ, RZ, 0x0 ;  /* 0x00000000ff0c7424 */ /* 0x000fe400078e00ff */
[----:B------:R-:W-:Y:S01]  /*26420*/  IMAD.MOV.U32 R13, RZ, RZ, 0x12f00000 ;  /* 0x12f00000ff0d7424 */ /* 0x000fe200078e00ff */
[----:B------:R-:W-:Y:S06]  /*26430*/  @P3 BRA `(.L_x_582) ;  /* 0x00000000001c3947 */ /* 0x000fec0003800000 */
[----:B------:R-:W2:Y:S02]  /*26440*/  S2R R2, SR_TID.X ;  /* 0x0000000000027919 */ /* 0x000ea40000002100 */
[----:B--2---:R-:W-:Y:S01]  /*26450*/  LOP3.LUT R8, R2, 0x1f, RZ, 0xc0, !PT ;  /* 0x0000001f02087812 */ /* 0x004fe200078ec0ff */
[----:B------:R-:W-:-:S03]  /*26460*/  IMAD.MOV.U32 R2, RZ, RZ, 0x8000 ;  /* 0x00008000ff027424 */ /* 0x000fc600078e00ff */
[----:B------:R-:W-:Y:S01]  /*26470*/  ISETP.NE.AND P2, PT, R8, RZ, PT ;  /* 0x000000ff0800720c */ /* 0x000fe20003f45270 */
[----:B------:R2:W-:-:S12]  /*26480*/  SYNCS.ARRIVE.TRANS64 RZ, [R6+URZ+0x388b0], R2 ;  /* 0x0388b00206ff79a7 */ /* 0x0005d8000800003f */
[----:B--2---:R-:W-:Y:S05]  /*26490*/  @!P2 BRA `(.L_x_582) ;  /* 0x000000000004a947 */ /* 0x004fea0003800000 */
[----:B------:R-:W-:Y:S01]  /*264a0*/  BPT.TRAP 0x1 ;  /* 0x000000040000795c */ /* 0x000fe20000300000 */
.L_x_582:
[----:B------:R-:W-:Y:S05]  /*264b0*/  BSYNC B2 ;  /* 0x0000000000027941 */ /* 0x000fea0003800000 */
.L_x_581:
[----:B------:R-:W-:Y:S01]  /*264c0*/  R2UR UR10, R11 ;  /* 0x000000000b0a72ca */ /* 0x000fe200000e0000 */
[----:B------:R-:W-:Y:S01]  /*264d0*/  UIADD3 UR4, UP0, UR40, 0x670, URZ ;  /* 0x0000067028047890 */ /* 0x000fe2000ff1e03f */
[----:B------:R-:W-:Y:S01]  /*264e0*/  R2UR UR6, R12 ;  /* 0x000000000c0672ca */ /* 0x000fe200000e0000 */
[----:B------:R-:W-:Y:S01]  /*264f0*/  VIADD R2, R4, 0x10400 ;  /* 0x0001040004027836 */ /* 0x000fe20000000000 */
[----:B------:R-:W-:Y:S01]  /*26500*/  R2UR UR7, R13 ;  /* 0x000000000d0772ca */ /* 0x000fe200000e0000 */
[----:B------:R-:W-:Y:S01]  /*26510*/  UIADD3.X UR5, URZ, UR41, URZ, UP0, !UPT ;  /* 0x000000293f057290 */ /* 0x000fe200087fe43f */
[----:B------:R-:W-:Y:S02]  /*26520*/  PLOP3.LUT P2, PT, PT, PT, PT, 0x80, 0x0 ;  /* 0x000000000000781c */ /* 0x000fe40003f4f070 */
[----:B01----:R-:W-:-:S11]  /*26530*/  IADD3 R6, R6, 0x388b0, RZ ;  /* 0x000388b006067810 */ /* 0x003fd60007ffe0ff */
.L_x_583:
        /* <DEDUP_REMOVED lines=10> */
[----:B------:R-:W-:Y:S01]  /*265e0*/  R2UR UR10, R14 ;  /* 0x000000000e0a72ca */ /* 0x000fe200000e0000 */
[----:B------:R-:W-:Y:S01]  /*265f0*/  VIADD R4, R4, 0x14400 ;  /* 0x0001440004047836 */ /* 0x000fe20000000000 */
[----:B------:R-:W-:Y:S02]  /*26600*/  R2UR UR6, R12 ;  /* 0x000000000c0672ca */ /* 0x000fe400000e0000 */
[----:B------:R-:W-:Y:S02]  /*26610*/  R2UR UR7, R13 ;  /* 0x000000000d0772ca */ /* 0x000fe400000e0000 */
[----:B------:R-:W-:-:S13]  /*26620*/  PLOP3.LUT P2, PT, PT, PT, PT, 0x80, 0x0 ;  /* 0x000000000000781c */ /* 0x000fda0003f4f070 */
.L_x_584:
        /* <DEDUP_REMOVED lines=10> */
.L_x_572:
[----:B------:R-:W-:Y:S05]  /*266d0*/  BSYNC B1 ;  /* 0x0000000000017941 */ /* 0x000fea0003800000 */
.L_x_571:
[----:B0-----:R-:W2:Y:S04]  /*266e0*/  LDL.LU R2, [R1+0x20] ;  /* 0x0000200001027983 */ /* 0x001ea80000300800 */
[----:B------:R-:W3:Y:S01]  /*266f0*/  LDL.LU R5, [R1+0x2c] ;  /* 0x00002c0001057983 */ /* 0x000ee20000300800 */
[C---:B------:R-:W-:Y:S01]  /*26700*/  ISETP.GT.AND P3, PT, R7.reuse, R9, PT ;  /* 0x000000090700720c */ /* 0x040fe20003f64270 */
[----:B------:R-:W-:Y:S02]  /*26710*/  VIADD R7, R7, 0xffffffff ;  /* 0xffffffff07077836 */ /* 0x000fe40000000000 */
[----:B--2---:R-:W-:-:S05]  /*26720*/  VIADD R2, R2, 0x1 ;  /* 0x0000000102027836 */ /* 0x004fca0000000000 */
[----:B------:R-:W-:-:S04]  /*26730*/  ISETP.NE.AND P2, PT, R2, 0x2, PT ;  /* 0x000000020200780c */ /* 0x000fc80003f45270 */
[----:B------:R-:W-:Y:S02]  /*26740*/  SEL R3, RZ, 0x1, P2 ;  /* 0x00000001ff037807 */ /* 0x000fe40001000000 */
[----:B------:R-:W-:Y:S02]  /*26750*/  SEL R2, R2, RZ, P2 ;  /* 0x000000ff02027207 */ /* 0x000fe40001000000 */
[----:B---3--:R-:W-:-:S05]  /*26760*/  LOP3.LUT R5, R5, R3, RZ, 0x3c, !PT ;  /* 0x0000000305057212 */ /* 0x008fca00078e3cff */
[----:B------:R1:W-:Y:S04]  /*26770*/  STL [R1+0x2c], R5 ;  /* 0x00002c0501007387 */ /* 0x0003e80000100800 */
[----:B------:R1:W-:Y:S01]  /*26780*/  STL [R1+0x20], R2 ;  /* 0x0000200201007387 */ /* 0x0003e20000100800 */
[----:B------:R-:W-:Y:S05]  /*26790*/  @P3 BRA `(.L_x_585) ;  /* 0xfffffff800103947 */ /* 0x000fea000383ffff */
.L_x_551:
[----:B------:R-:W-:Y:S05]  /*267a0*/  BSYNC B0 ;  /* 0x0000000000007941 */ /* 0x000fea0003800000 */
.L_x_550:
[----:B------:R-:W-:Y:S05]  /*267b0*/  @!P0 WARPSYNC.ALL ;  /* 0x0000000000008948 */ /* 0x000fea0003800000 */
[----:B------:R-:W-:Y:S01]  /*267c0*/  @!P0 BAR.SYNC.DEFER_BLOCKING 0xc, 0x180 ;  /* 0x0306000000008b1d */ /* 0x000fe20000010000 */
[----:B------:R-:W-:-:S05]  /*267d0*/  MOV R0, RZ ;  /* 0x000000ff00007202 */ /* 0x000fca0000000f00 */
[----:B------:R-:W-:Y:S04]  /*267e0*/  BSSY B0, `(.L_x_586) ;  /* 0x000001e000007945 */ /* 0x000fe80003800000 */
[----:B------:R-:W-:Y:S05]  /*267f0*/  @!P1 BRA `(.L_x_587) ;  /* 0x0000000000709947 */ /* 0x000fea0003800000 */
[----:B------:R-:W-:-:S13]  /*26800*/  ISETP.NE.AND P0, PT, R17, RZ, PT ;  /* 0x000000ff1100720c */ /* 0x000fda0003f05270 */
[----:B------:R-:W0:Y:S02]  /*26810*/  @!P0 LDC R17, c[0x0][0x9f0] ;  /* 0x00027c00ff118b82 */ /* 0x000e240000000800 */
[----:B01----:R-:W-:-:S04]  /*26820*/  IABS R2, R17 ;  /* 0x0000001100027213 */ /* 0x003fc80000000000 */
[----:B------:R-:W0:Y:S08]  /*26830*/  I2F.RP R4, R2 ;  /* 0x0000000200047306 */ /* 0x000e300000209400 */
[----:B0-----:R-:W0:Y:S02]  /*26840*/  MUFU.RCP R4, R4 ;  /* 0x0000000400047308 */ /* 0x001e240000001000 */
[----:B0-----:R-:W-:-:S06]  /*26850*/  VIADD R4, R4, 0xffffffe ;  /* 0x0ffffffe04047836 */ /* 0x001fcc0000000000 */
[----:B------:R0:W1:Y:S02]  /*26860*/  F2I.FTZ.U32.TRUNC.NTZ R5, R4 ;  /* 0x0000000400057305 */ /* 0x000064000021f000 */
[----:B0-----:R-:W-:Y:S02]  /*26870*/  IMAD.MOV.U32 R4, RZ, RZ, RZ ;  /* 0x000000ffff047224 */ /* 0x001fe400078e00ff */
[----:B-1----:R-:W-:-:S04]  /*26880*/  IMAD.MOV R0, RZ, RZ, -R5 ;  /* 0x000000ffff007224 */ /* 0x002fc800078e0a05 */
[----:B------:R-:W-:-:S04]  /*26890*/  IMAD R0, R0, R2, RZ ;  /* 0x0000000200007224 */ /* 0x000fc800078e02ff */
[----:B------:R-:W-:Y:S01]  /*268a0*/  IMAD.HI.U32 R6, R5, R0, R4 ;  /* 0x0000000005067227 */ /* 0x000fe200078e0004 */
[----:B------:R-:W-:Y:S02]  /*268b0*/  IABS R0, R17 ;  /* 0x0000001100007213 */ /* 0x000fe40000000000 */
[----:B------:R-:W-:-:S03]  /*268c0*/  IADD3 R4, R19, -0x1, R17 ;  /* 0xffffffff13047810 */ /* 0x000fc60007ffe011 */
[----:B------:R-:W-:Y:S01]  /*268d0*/  IMAD.MOV R0, RZ, RZ, -R0 ;  /* 0x000000ffff007224 */ /* 0x000fe200078e0a00 */
[----:B------:R-:W-:Y:S02]  /*268e0*/  IABS R3, R4 ;  /* 0x0000000400037213 */ /* 0x000fe40000000000 */
[----:B------:R-:W-:Y:S02]  /*268f0*/  LOP3.LUT R4, R4, R17, RZ, 0x3c, !PT ;  /* 0x0000001104047212 */ /* 0x000fe400078e3cff */
[----:B------:R-:W-:Y:S01]  /*26900*/  MOV R5, R0 ;  /* 0x0000000000057202 */ /* 0x000fe20000000f00 */
[----:B------:R-:W-:Y:S01]  /*26910*/  IMAD.HI.U32 R0, R6, R3, RZ ;  /* 0x0000000306007227 */ /* 0x000fe200078e00ff */
[----:B------:R-:W-:-:S03]  /*26920*/  ISETP.GE.AND P2, PT, R4, RZ, PT ;  /* 0x000000ff0400720c */ /* 0x000fc60003f46270 */
        /* <DEDUP_REMOVED lines=8> */
[----:B------:R-:W-:-:S07]  /*269b0*/  @!P1 LOP3.LUT R0, RZ, R17, RZ, 0x33, !PT ;  /* 0x00000011ff009212 */ /* 0x000fce00078e33ff */
.L_x_587:
[----:B------:R-:W-:Y:S05]  /*269c0*/  BSYNC B0 ;  /* 0x0000000000007941 */ /* 0x000fea0003800000 */
.L_x_586:
[----:B------:R-:W-:-:S05]  /*269d0*/  IMAD R3, R20, R0, RZ ;  /* 0x0000000014037224 */ /* 0x000fca00078e02ff */
[----:B01----:R-:W-:Y:S01]  /*269e0*/  VIADDMNMX R2, R3, R0, R19, PT ;  /* 0x0000000003027246 */ /* 0x003fe20003800113 */
[----:B------:R0:W-:Y:S03]  /*269f0*/  STL [R1+0x38], R3 ;  /* 0x0000380301007387 */ /* 0x0001e60000100800 */
[----:B------:R-:W-:Y:S01]  /*26a00*/  ISETP.GT.AND P0, PT, R2, R3, PT ;  /* 0x000000030200720c */ /* 0x000fe20003f04270 */
[----:B------:R0:W-:-:S12]  /*26a10*/  STL [R1+0x8], R2 ;  /* 0x0000080201007387 */ /* 0x0001d80000100800 */
[----:B0-----:R-:W-:Y:S05]  /*26a20*/  @P0 BRA `(.L_x_588) ;  /* 0x0000000000480947 */ /* 0x001fea0003800000 */
[----:B------:R-:W0:Y:S02]  /*26a30*/  S2R R2, SR_TID.X ;  /* 0x0000000000027919 */ /* 0x000e240000002100 */
[----:B0-----:R-:W-:-:S04]  /*26a40*/  LOP3.LUT R2, R2, 0x7f, RZ, 0xc0, !PT ;  /* 0x0000007f02027812 */ /* 0x001fc800078ec0ff */
[----:B------:R-:W-:-:S13]  /*26a50*/  ISETP.NE.AND P0, PT, R2, RZ, PT ;  /* 0x000000ff0200720c */ /* 0x000fda0003f05270 */
[----:B------:R-:W-:Y:S05]  /*26a60*/  @P0 BRA `(.L_x_589) ;  /* 0x0000004000180947 */ /* 0x000fea0003800000 */
[----:B------:R-:W0:Y:S01]  /*26a70*/  S2R R2, SR_LANEID ;  /* 0x0000000000027919 */ /* 0x000e220000000000 */
[----:B------:R-:W-:Y:S01]  /*26a80*/  VOTEU.ANY UR4, UPT, PT ;  /* 0x0000000000047886 */ /* 0x000fe200038e0100 */
[----:B------:R-:W1:Y:S01]  /*26a90*/  LDC.64 R4, c[0x0][0xc60] ;  /* 0x00031800ff047b82 */ /* 0x000e620000000a00 */
[----:B------:R-:W0:Y:S02]  /*26aa0*/  FLO.U32 R0, UR4 ;  /* 0x0000000400007d00 */ /* 0x000e2400080e0000 */
[----:B0-----:R-:W-:-:S06]  /*26ab0*/  ISETP.EQ.U32.AND P0, PT, R0, R2, PT ;  /* 0x000000020000720c */ /* 0x001fcc0003f02070 */
[----:B------:R-:W1:Y:S07]  /*26ac0*/  POPC R2, UR4 ;  /* 0x0000000400027d09 */ /* 0x000e6e0008000000 */
[----:B-1----:R-:W2:Y:S04]  /*26ad0*/  @P0 ATOMG.E.ADD.STRONG.GPU PT, R2, desc[UR42][R4.64], R2 ;  /* 0x00000002040209a8 */ /* 0x002ea800081ee1ea */
[----:B--2---:R0:W1:Y:S02]  /*26ae0*/  SHFL.IDX PT, R2, R2, R0, 0x1f ;  /* 0x00001f0002027589 */ /* 0x00406400000e0000 */
[----:B0-----:R-:W0:Y:S02]  /*26af0*/  S2R R0, SR_LTMASK ;  /* 0x0000000000007919 */ /* 0x001e240000003900 */
[----:B0-----:R-:W-:-:S06]  /*26b00*/  LOP3.LUT R0, R0, UR4, RZ, 0xc0, !PT ;  /* 0x0000000400007c12 */ /* 0x001fcc000f8ec0ff */
[----:B------:R-:W1:Y:S02]  /*26b10*/  POPC R0, R0 ;  /* 0x0000000000007309 */ /* 0x000e640000000000 */
[----:B-1----:R-:W-:-:S05]  /*26b20*/  IADD3 R0, R2, UR38, R0 ;  /* 0x0000002602007c10 */ /* 0x002fca000fffe000 */
[----:B------:R2:W-:Y:S01]  /*26b30*/  STL [R1], R0 ;  /* 0x0000000001007387 */ /* 0x0005e20000100800 */
[----:B------:R-:W-:Y:S05]  /*26b40*/  BRA `(.L_x_589) ;  /* 0x0000003c00e07947 */ /* 0x000fea0003800000 */
.L_x_588:
[----:B------:R-:W-:Y:S01]  /*26b50*/  IADD3 R0, R18, 0x28400, RZ ;  /* 0x0002840012007810 */ /* 0x000fe20007ffe0ff */
[----:B------:R-:W-:Y:S03]  /*26b60*/  BSSY B6, `(.L_x_590) ;  /* 0x0000013000067945 */ /* 0x000fe60003800000 */
[----:B------:R-:W-:-:S13]  /*26b70*/  LOP3.LUT P0, RZ, R0, 0x3ff, RZ, 0xc0, !PT ;  /* 0x000003ff00ff7812 */ /* 0x000fda000780c0ff */
[----:B------:R-:W-:Y:S05]  /*26b80*/  @!P0 BRA `(.L_x_591) ;  /* 0x0000000000408947 */ /* 0x000fea0003800000 */
[----:B------:R-:W-:Y:S01]  /*26b90*/  MOV R2, 0x0 ;  /* 0x0000000000027802 */ /* 0x000fe20000000f00 */
[----:B------:R-:W-:Y:S01]  /*26ba0*/  ULDC.64 UR6, c[0x4][0x1c8] ;  /* 0x0100720000067ab9 */ /* 0x000fe20000000a00 */
[----:B------:R-:W-:Y:S01]  /*26bb0*/  ULDC.64 UR8, c[0x4][0x1d0] ;  /* 0x0100740000087ab9 */ /* 0x000fe20000000a00 */
[----:B------:R-:W-:Y:S01]  /*26bc0*/  ULDC.64 UR4, c[0x4][0x118] ;  /* 0x0100460000047ab9 */ /* 0x000fe20000000a00 */
[----:B------:R-:W-:Y:S01]  /*26bd0*/  IMAD.U32 R4, RZ, RZ, UR6 ;  /* 0x00000006ff047e24 */ /* 0x000fe2000f8e00ff */
[----:B------:R-:W-:Y:S01]  /*26be0*/  MOV R10, UR4 ;  /* 0x00000004000a7c02 */ /* 0x000fe20008000f00 */
[----:B------:R-:W0:Y:S01]  /*26bf0*/  LDC.64 R2, c[0x4][R2] ;  /* 0x0100000002027b82 */ /* 0x000e220000000a00 */
[----:B------:R-:W-:Y:S02]  /*26c00*/  IMAD.U32 R5, RZ, RZ, UR7 ;  /* 0x00000007ff057e24 */ /* 0x000fe4000f8e00ff */
[----:B------:R-:W-:Y:S02]  /*26c10*/  IMAD.U32 R6, RZ, RZ, UR8 ;  /* 0x00000008ff067e24 */ /* 0x000fe4000f8e00ff */
[----:B------:R-:W-:-:S02]  /*26c20*/  IMAD.U32 R7, RZ, RZ, UR9 ;  /* 0x00000009ff077e24 */ /* 0x000fc4000f8e00ff */
[----:B------:R-:W-:Y:S02]  /*26c30*/  IMAD.U32 R11, RZ, RZ, UR5 ;  /* 0x00000005ff0b7e24 */ /* 0x000fe4000f8e00ff */
[----:B------:R-:W-:Y:S02]  /*26c40*/  IMAD.MOV.U32 R8, RZ, RZ, 0x70 ;  /* 0x00000070ff087424 */ /* 0x000fe400078e00ff */
[----:B------:R-:W-:Y:S02]  /*26c50*/  IMAD.MOV.U32 R12, RZ, RZ, 0x1 ;  /* 0x00000001ff0c7424 */ /* 0x000fe400078e00ff */
[----:B------:R-:W-:-:S07]  /*26c60*/  IMAD.MOV.U32 R13, RZ, RZ, RZ ;  /* 0x000000ffff0d7224 */ /* 0x000fce00078e00ff */
[----:B------:R-:W-:-:S07]  /*26c70*/  LEPC R20, `(.L_x_591) ;  /* 0x000000001014794e */ /* 0x000fce0000000000 */
[----:B0-----:R-:W-:Y:S05]  /*26c80*/  CALL.ABS.NOINC R2 ;  /* 0x0000000002007343 */ /* 0x001fea0003c00000 */
.L_x_591:
[----:B------:R-:W-:Y:S05]  /*26c90*/  BSYNC B6 ;  /* 0x0000000000067941 */ /* 0x000fea0003800000 */
.L_x_590:
[----:B------:R-:W2:Y:S01]  /*26ca0*/  LDL.LU R17, [R1+0x10] ;  /* 0x0000100001117983 */ /* 0x000ea20000300800 */
[----:B------:R-:W-:Y:S01]  /*26cb0*/  IADD3 R0, R18, 0x10400, RZ ;  /* 0x0001040012007810 */ /* 0x000fe20007ffe0ff */
[----:B------:R-:W-:Y:S03]  /*26cc0*/  BSSY B6, `(.L_x_592) ;  /* 0x0000016000067945 */ /* 0x000fe60003800000 */
        /* <DEDUP_REMOVED lines=9> */
[----:B------:R-:W-:Y:S01]  /*26d60*/  IMAD.U32 R4, RZ, RZ, UR6 ;  /* 0x00000006ff047e24 */ /* 0x000fe2000f8e00ff */
[----:B------:R-:W-:Y:S01]  /*26d70*/  MOV R10, UR4 ;  /* 0x00000004000a7c02 */ /* 0x000fe20008000f00 */
[----:B------:R-:W1:Y:S01]  /*26d80*/  LDC.64 R2, c[0x4][R2] ;  /* 0x0100000002027b82 */ /* 0x000e620000000a00 */
        /* <DEDUP_REMOVED lines=8> */
[----:B01----:R-:W-:Y:S05]  /*26e10*/  CALL.ABS.NOINC R2 ;  /* 0x0000000002007343 */ /* 0x003fea0003c00000 */
.L_x_593:
[----:B------:R-:W-:Y:S05]  /*26e20*/  BSYNC B6 ;  /* 0x0000000000067941 */ /* 0x000fea0003800000 */
.L_x_592:
        /* <DEDUP_REMOVED lines=20> */
.L_x_595:
[----:B------:R-:W-:Y:S05]  /*26f70*/  BSYNC B6 ;  /* 0x0000000000067941 */ /* 0x000fea0003800000 */
.L_x_594:
[----:B------:R-:W-:Y:S01]  /*26f80*/  LOP3.LUT P6, RZ, R17, 0x1, RZ, 0xc0, !PT ;  /* 0x0000000111ff7812 */ /* 0x000fe200078cc0ff */
[----:B------:R-:W-:-:S12]  /*26f90*/  BSSY B6, `(.L_x_596) ;  /* 0x0000012000067945 */ /* 0x000fd80003800000 */
[----:B------:R-:W-:Y:S05]  /*26fa0*/  @!P6 BRA `(.L_x_597) ;  /* 0x000000000040e947 */ /* 0x000fea0003800000 */
[----:B------:R-:W-:Y:S01]  /*26fb0*/  MOV R2, 0x0 ;  /* 0x0000000000027802 */ /* 0x000fe20000000f00 */
[----:B------:R-:W-:Y:S01]  /*26fc0*/  ULDC.64 UR4, c[0x4][0x1c8] ;  /* 0x0100720000047ab9 */ /* 0x000fe20000000a00 */
[----:B------:R-:W-:Y:S01]  /*26fd0*/  ULDC.64 UR6, c[0x4][0x1d0] ;  /* 0x0100740000067ab9 */ /* 0x000fe20000000a00 */
[----:B------:R-:W-:Y:S01]  /*26fe0*/  ULDC.64 UR8, c[0x4][0x130] ;  /* 0x01004c0000087ab9 */ /* 0x000fe20000000a00 */
[----:B------:R-:W-:Y:S01]  /*26ff0*/  MOV R4, UR4 ;  /* 0x0000000400047c02 */ /* 0x000fe20008000f00 */
[----:B------:R-:W-:Y:S01]  /*27000*/  IMAD.U32 R5, RZ, RZ, UR5 ;  /* 0x00000005ff057e24 */ /* 0x000fe2000f8e00ff */
[----:B------:R-:W1:Y:S01]  /*27010*/  LDC.64 R2, c[0x4][R2] ;  /* 0x0100000002027b82 */ /* 0x000e620000000a00 */
        /* <DEDUP_REMOVED lines=8> */
[----:B01----:R-:W-:Y:S05]  /*270a0*/  CALL.ABS.NOINC R2 ;  /* 0x0000000002007343 */ /* 0x003fea0003c00000 */
.L_x_597:
[----:B------:R-:W-:Y:S05]  /*270b0*/  BSYNC B6 ;  /* 0x0000000000067941 */ /* 0x000fea0003800000 */
.L_x_596:
[----:B------:R-:W2:Y:S01]  /*270c0*/  LDL.LU R2, [R1+0x3c] ;  /* 0x00003c0001027983 */ /* 0x000ea20000300800 */
[----:B------:R-:W-:-:S03]  /*270d0*/  ULDC.64 UR4, c[0x0][0x9f8] ;  /* 0x00027e0000047ab9 */ /* 0x000fc60000000a00 */
[----:B0-----:R-:W3:Y:S04]  /*270e0*/  LDL.LU R17, [R1+0x58] ;  /* 0x0000580001117983 */ /* 0x001ee80000300800 */
[----:B------:R-:W4:Y:S01]  /*270f0*/  LDL R9, [R1+0x34] ;  /* 0x0000340001097983 */ /* 0x000f220000100800 */
[----:B------:R-:W-:-:S04]  /*27100*/  ISETP.NE.U32.AND P0, PT, RZ, UR4, PT ;  /* 0x00000004ff007c0c */ /* 0x000fc8000bf05070 */
[----:B------:R-:W-:-:S13]  /*27110*/  ISETP.NE.AND.EX P0, PT, RZ, UR5, PT, P0 ;  /* 0x00000005ff007c0c */ /* 0x000fda000bf05300 */
[----:B--2---:R-:W-:-:S04]  /*27120*/  @P0 IADD3 R2, P1, R2, UR4, RZ ;  /* 0x0000000402020c10 */ /* 0x004fc8000ff3e0ff */
[----:B---3--:R-:W-:Y:S01]  /*27130*/  @P0 IADD3.X R3, R17, UR5, RZ, P1, !PT ;  /* 0x0000000511030c10 */ /* 0x008fe20008ffe4ff */
[----:B------:R-:W-:-:S04]  /*27140*/  ULDC.64 UR4, c[0x0][0xa08] ;  /* 0x0002820000047ab9 */ /* 0x000fc80000000a00 */
[----:B----4-:R0:W2:Y:S02]  /*27150*/  @P0 LDG.E R9, desc[UR42][R2.64] ;  /* 0x0000002a02090981 */ /* 0x0100a4000c1e1900 */
[----:B0-----:R-:W0:Y:S01]  /*27160*/  LDC.64 R2, c[0x0][0x418] ;  /* 0x00010600ff027b82 */ /* 0x001e220000000a00 */
[----:B--2---:R-:W-:Y:S01]  /*27170*/  SHF.R.S32.HI R10, RZ, 0x1f, R9 ;  /* 0x0000001fff0a7819 */ /* 0x004fe20000011409 */
[----:B------:R1:W-:Y:S01]  /*27180*/  @P0 STL [R1+0x34], R9 ;  /* 0x0000340901000387 */ /* 0x0003e20000100800 */
[----:B0-----:R-:W-:Y:S01]  /*27190*/  LOP3.LUT P0, RZ, R2, UR4, RZ, 0xfc, !PT ;  /* 0x0000000402ff7c12 */ /* 0x001fe2000f80fcff */
[----:B------:R-:W-:Y:S02]  /*271a0*/  UMOV UR4, 0xffffffff ;  /* 0xffffffff00047882 */ /* 0x000fe40000000000 */
[----:B------:R1:W-:Y:S01]  /*271b0*/  STL [R1+0x3c], R10 ;  /* 0x00003c0a01007387 */ /* 0x0003e20000100800 */
[----:B------:R-:W-:-:S04]  /*271c0*/  LOP3.LUT P0, RZ, R3, UR5, RZ, 0xfc, P0 ;  /* 0x0000000503ff7c12 */ /* 0x000fc8000800fcff */
[----:B------:R-:W-:Y:S01]  /*271d0*/  SEL R17, R9, RZ, !P0 ;  /* 0x000000ff09117207 */ /* 0x000fe20004000000 */
[----:B------:R-:W-:Y:S08]  /*271e0*/  BRA.DIV UR4, `(.L_x_598) ;  /* 0x0000009a04dc7947 */ /* 0x000ff0000b800000 */
[----:B------:R-:W0:Y:S02]  /*271f0*/  S2R R0, SR_TID.X ;  /* 0x0000000000007919 */ /* 0x000e240000002100 */
[----:B0-----:R-:W-:-:S04]  /*27200*/  SHF.R.U32.HI R0, RZ, 0x5, R0 ;  /* 0x00000005ff007819 */ /* 0x001fc80000011600 */
[----:B------:R-:W-:-:S05]  /*27210*/  LOP3.LUT R0, R0, 0x3, RZ, 0xc0, !PT ;  /* 0x0000000300007812 */ /* 0x000fca00078ec0ff */
[----:B------:R0:W2:Y:S02]  /*27220*/  SHFL.IDX PT, R14, R0, RZ, 0x1f ;  /* 0x00001fff000e7589 */ /* 0x0000a400000e0000 */
.L_x_870:
[----:B0-----:R-:W3:Y:S01]  /*27230*/  LDL.LU R0, [R1+0x10] ;  /* 0x0000100001007983 */ /* 0x001ee20000300800 */
[----:B------:R-:W-:Y:S02]  /*27240*/  PLOP3.LUT P1, PT, PT, PT, PT, 0x8, 0x0 ;  /* 0x000000000000781c */ /* 0x000fe40003f2e170 */
[----:B--2---:R-:W-:Y:S02]  /*27250*/  ISETP.NE.AND P0, PT, R14, RZ, PT ;  /* 0x000000ff0e00720c */ /* 0x004fe40003f05270 */
[----:B---3--:R-:W-:-:S09]  /*27260*/  LOP3.LUT R0, R0, 0xfffffffe, RZ, 0xc0, !PT ;  /* 0xfffffffe00007812 */ /* 0x008fd200078ec0ff */
[----:B------:R-:W-:-:S05]  /*27270*/  @P1 LOP3.LUT R0, R0, 0x1, RZ, 0xfc, !PT ;  /* 0x0000000100001812 */ /* 0x000fca00078efcff */
[----:B------:R0:W-:Y:S01]  /*27280*/  STL [R1+0x10], R0 ;  /* 0x0000100001007387 */ /* 0x0001e20000100800 */
[----:B------:R-:W-:Y:S05]  /*27290*/  @P0 BRA `(.L_x_599) ;  /* 0x0000000400900947 */ /* 0x000fea0003800000 */
[----:B------:R-:W-:-:S03]  /*272a0*/  UMOV UR4, 0xffffffff ;  /* 0xffffffff00047882 */ /* 0x000fc60000000000 */
[----:B------:R-:W-:Y:S05]  /*272b0*/  BRA.DIV UR4, `(.L_x_600) ;  /* 0x0000009a04dc7947 */ /* 0x000fea000b800000 */
[----:B------:R-:W-:-:S13]  /*272c0*/  ELECT P6, URZ, PT ;  /* 0x00000000003f782f */ /* 0x000fda00038c0000 */
.L_x_873:
[----:B------:R-:W-:Y:S05]  /*272d0*/  @!P6 BRA `(.L_x_599) ;  /* 0x000000040080e947 */ /* 0x000fea0003800000 */
[----:B0-----:R-:W2:Y:S01]  /*272e0*/  LDL R0, [R1+0x8] ;  /* 0x0000080001007983 */ /* 0x001ea20000100800 */
[----:B------:R-:W-:-:S04]  /*272f0*/  ISETP.NE.U32.AND P0, PT, R2, RZ, PT ;  /* 0x000000ff0200720c */ /* 0x000fc80003f05070 */
[----:B------:R-:W-:Y:S01]  /*27300*/  ISETP.NE.AND.EX P0, PT, R3, RZ, PT, P0 ;  /* 0x000000ff0300720c */ /* 0x000fe20003f05300 */
[----:B--2---:R-:W-:-:S12]  /*27310*/  VIADD R4, R0, 0xffffffff ;  /* 0xffffffff00047836 */ /* 0x004fd80000000000 */
[----:B------:R-:W-:Y:S05]  /*27320*/  @!P0 BRA `(.L_x_601) ;  /* 0x0000000000488947 */ /* 0x000fea0003800000 */
[----:B------:R-:W0:Y:S01]  /*27330*/  LDC R8, c[0x0][0x43c] ;  /* 0x00010f00ff087b82 */ /* 0x000e220000000800 */
[----:B------:R-:W-:Y:S01]  /*27340*/  MOV R0, R4 ;  /* 0x0000000400007202 */ /* 0x000fe20000000f00 */
[----:B------:R-:W-:Y:S01]  /*27350*/  ULDC.64 UR4, c[0x0][0x428] ;  /* 0x00010a0000047ab9 */ /* 0x000fe20000000a00 */
[----:B0-----:R-:W-:-:S13]  /*27360*/  ISETP.NE.AND P0, PT, R8, 0x1, PT ;  /* 0x000000010800780c */ /* 0x001fda0003f05270 */
[----:B------:R-:W0:Y:S02]  /*27370*/  @P0 LDC.64 R6, c[0x0][0x440] ;  /* 0x00011000ff060b82 */ /* 0x000e240000000a00 */
[----:B0-----:R-:W-:-:S05]  /*27380*/  @P0 IMAD.HI.U32 R6, R4, R6, RZ ;  /* 0x0000000604060227 */ /* 0x001fca00078e00ff */
[----:B------:R-:W-:-:S04]  /*27390*/  @P0 SHF.R.U32.HI R0, RZ, R7, R6 ;  /* 0x00000007ff000219 */ /* 0x000fc80000011606 */
[--C-:B------:R-:W-:Y:S01]  /*273a0*/  SHF.R.S32.HI R7, RZ, 0x1f, R0.reuse ;  /* 0x0000001fff077819 */ /* 0x100fe20000011400 */
[--C-:B------:R-:W-:Y:S02]  /*273b0*/  IMAD.MOV R5, RZ, RZ, -R0.reuse ;  /* 0x000000ffff057224 */ /* 0x100fe400078e0a00 */
[----:B------:R-:W-:Y:S02]  /*273c0*/  IMAD.MOV.U32 R6, RZ, RZ, R0 ;  /* 0x000000ffff067224 */ /* 0x000fe400078e0000 */
[----:B------:R-:W-:Y:S02]  /*273d0*/  IMAD R4, R8, R5, R4 ;  /* 0x0000000508047224 */ /* 0x000fe400078e0204 */
[----:B------:R-:W-:Y:S02]  /*273e0*/  IMAD R5, R10, UR4, RZ ;  /* 0x000000040a057c24 */ /* 0x000fe4000f8e02ff */
[----:B------:R-:W-:-:S04]  /*273f0*/  IMAD.WIDE.U32 R6, R9, UR4, R6 ;  /* 0x0000000409067c25 */ /* 0x000fc8000f8e0006 */
[----:B------:R-:W-:Y:S01]  /*27400*/  IMAD R0, R9, UR5, R5 ;  /* 0x0000000509007c24 */ /* 0x000fe2000f8e0205 */
[----:B------:R-:W-:-:S03]  /*27410*/  LEA R2, P0, R6, R2, 0x2 ;  /* 0x0000000206027211 */ /* 0x000fc600078010ff */
[----:B------:R-:W-:-:S05]  /*27420*/  IMAD.IADD R0, R7, 0x1, R0 ;  /* 0x0000000107007824 */ /* 0x000fca00078e0200 */
[----:B------:R-:W-:-:S05]  /*27430*/  LEA.HI.X R3, R6, R3, R0, 0x2, P0 ;  /* 0x0000000306037211 */ /* 0x000fca00000f1400 */
[----:B------:R0:W5:Y:S02]  /*27440*/  LDG.E R17, desc[UR42][R2.64] ;  /* 0x0000002a02117981 */ /* 0x000164000c1e1900 */
.L_x_601:
[----:B------:R-:W2:Y:S04]  /*27450*/  LDL R0, [R1+0x1c] ;  /* 0x00001c0001007983 */ /* 0x000ea80000100800 */
[----:B0-----:R-:W3:Y:S01]  /*27460*/  LDL R2, [R1+0x28] ;  /* 0x0000280001027983 */ /* 0x001ee20000100800 */
[----:B-1----:R-:W0:Y:S02]  /*27470*/  S2R R9, SR_TID.X ;  /* 0x0000000000097919 */ /* 0x002e240000002100 */
[----:B0-----:R-:W-:-:S04]  /*27480*/  LOP3.LUT R9, R9, 0x7f, RZ, 0xc0, !PT ;  /* 0x0000007f09097812 */ /* 0x001fc800078ec0ff */
[----:B------:R-:W-:Y:S01]  /*27490*/  ISETP.NE.AND P1, PT, R9, RZ, PT ;  /* 0x000000ff0900720c */ /* 0x000fe20003f25270 */
[----:B--2---:R-:W-:Y:S01]  /*274a0*/  IMAD R0, R0, 0x8, R18 ;  /* 0x0000000800007824 */ /* 0x004fe200078e0212 */
[----:B---3--:R-:W-:-:S04]  /*274b0*/  SHF.L.U32 R3, R2, 0x1f, RZ ;  /* 0x0000001f02037819 */ /* 0x008fc800000006ff */
[----:B------:R-:W0:Y:S02]  /*274c0*/  SYNCS.PHASECHK.TRANS64.TRYWAIT P0, [R0+URZ+0x38880], R3 ;  /* 0x03888003000075a7 */ /* 0x000e24000800017f */
[----:B0-----:R-:W-:Y:S05]  /*274d0*/  @!P0 BRA `(.L_x_602) ;  /* 0x0000009800748947 */ /* 0x001fea0003800000 */
.L_x_874:
[----:B------:R-:W-:Y:S05]  /*274e0*/  @P1 BRA `(.L_x_603) ;  /* 0x00000000001c1947 */ /* 0x000fea0003800000 */
[----:B------:R-:W1:Y:S02]  /*274f0*/  S2R R2, SR_TID.X ;  /* 0x0000000000027919 */ /* 0x000e640000002100 */
[----:B-1----:R-:W-:Y:S02]  /*27500*/  LOP3.LUT R5, R2, 0x1f, RZ, 0xc0, !PT ;  /* 0x0000001f02057812 */ /* 0x002fe400078ec0ff */
[----:B------:R-:W-:Y:S02]  /*27510*/  MOV R2, 0x8000 ;  /* 0x0000800000027802 */ /* 0x000fe40000000f00 */
[----:B------:R-:W-:Y:S02]  /*27520*/  ISETP.NE.AND P0, PT, R5, RZ, PT ;  /* 0x000000ff0500720c */ /* 0x000fe40003f05270 */
[----:B------:R1:W-:Y:S11]  /*27530*/  SYNCS.ARRIVE.TRANS64 RZ, [R0+URZ+0x38870], R2 ;  /* 0x0388700200ff79a7 */ /* 0x0003f6000800003f */
[----:B-1----:R-:W-:Y:S05]  /*27540*/  @!P0 BRA `(.L_x_603) ;  /* 0x0000000000048947 */ /* 0x002fea0003800000 */
[----:B------:R-:W-:Y:S01]  /*27550*/  BPT.TRAP 0x1 ;  /* 0x000000040000795c */ /* 0x000fe20000300000 */
.L_x_603:
[----:B------:R-:W2:Y:S04]  /*27560*/  LDL R2, [R1+0x1c] ;  /* 0x00001c0001027983 */ /* 0x000ea80000100800 */
[----:B------:R-:W3:Y:S01]  /*27570*/  LDL R5, [R1+0x40] ;  /* 0x0000400001057983 */ /* 0x000ee20000100800 */
[----:B------:R-:W-:Y:S01]  /*27580*/  R2UR UR9, R0 ;  /* 0x00000000000972ca */ /* 0x000fe200000e0000 */
[----:B------:R-:W-:Y:S01]  /*27590*/  UIADD3 UR4, UP0, UR40, 0x470, URZ ;  /* 0x0000047028047890 */ /* 0x000fe2000ff1e03f */
[----:B------:R-:W-:Y:S01]  /*275a0*/  R2UR UR12, R16 ;  /* 0x00000000100c72ca */ /* 0x000fe200000e0000 */
[----:B------:R-:W-:Y:S01]  /*275b0*/  UMOV UR10, URZ ;  /* 0x0000003f000a7c82 */ /* 0x000fe20008000000 */
[----:B-----5:R-:W-:Y:S01]  /*275c0*/  R2UR UR13, R17 ;  /* 0x00000000110d72ca */ /* 0x020fe200000e0000 */
[----:B------:R-:W-:Y:S01]  /*275d0*/  UIADD3.X UR5, URZ, UR41, URZ, UP0, !UPT ;  /* 0x000000293f057290 */ /* 0x000fe200087fe43f */
[----:B------:R-:W-:Y:S01]  /*275e0*/  UMOV UR6, 0x0 ;  /* 0x0000000000067882 */ /* 0x000fe20000000000 */
[----:B------:R-:W-:Y:S01]  /*275f0*/  UMOV UR7, 0x14f00000 ;  /* 0x14f0000000077882 */ /* 0x000fe20000000000 */
[----:B------:R-:W-:-:S05]  /*27600*/  UMOV UR15, 0x80 ;  /* 0x00000080000f7882 */ /* 0x000fca0000000000 */
[----:B------:R-:W-:Y:S01]  /*27610*/  UIADD3 UR9, UR9, 0x38870, URZ ;  /* 0x0003887009097890 */ /* 0x000fe2000fffe03f */
[----:B--2---:R-:W-:Y:S02]  /*27620*/  IMAD R2, R2, 0x8000, R18 ;  /* 0x0000800002027824 */ /* 0x004fe400078e0212 */
[----:B---3--:R-:W-:-:S03]  /*27630*/  IMAD R4, R4, 0x80, R5 ;  /* 0x0000008004047824 */ /* 0x008fc600078e0205 */
[----:B------:R-:W-:Y:S02]  /*27640*/  R2UR UR14, R2 ;  /* 0x00000000020e72ca */ /* 0x000fe400000e0000 */
[----:B------:R-:W-:-:S11]  /*27650*/  R2UR UR11, R4 ;  /* 0x00000000040b72ca */ /* 0x000fd600000e0000 */
[----:B------:R-:W-:Y:S02]  /*27660*/  UIADD3 UR8, UR14, 0x10400, URZ ;  /* 0x000104000e087890 */ /* 0x000fe4000fffe03f */
[----:B------:R-:W-:-:S07]  /*27670*/  UIADD3 UR14, UR14, 0x14400, URZ ;  /* 0x000144000e0e7890 */ /* 0x000fce000fffe03f */
[----:B------:R1:W-:Y:S02]  /*27680*/  UTMALDG.4D [UR8], [UR4], desc[UR6] ;  /* 0x00000608040075b4 */ /* 0x0003e40008019000 */
[----:B-1----:R-:W-:Y:S01]  /*27690*/  UMOV UR8, UR14 ;  /* 0x0000000e00087c82 */ /* 0x002fe20008000000 */
[----:B------:R-:W-:Y:S02]  /*276a0*/  UMOV UR10, UR15 ;  /* 0x0000000f000a7c82 */ /* 0x000fe40008000000 */
[----:B------:R1:W-:Y:S01]  /*276b0*/  UTMALDG.4D [UR8], [UR4], desc[UR6] ;  /* 0x00000608040075b4 */ /* 0x0003e20008019000 */
[----:B------:R-:W2:Y:S02]  /*276c0*/  SYNCS.PHASECHK.TRANS64.TRYWAIT P0, [R0+URZ+0x38840], R3 ;  /* 0x03884003000075a7 */ /* 0x000ea4000800017f */
[----:B-12---:R-:W-:Y:S05]  /*276d0*/  @!P0 BRA `(.L_x_604) ;  /* 0x0000009800088947 */ /* 0x006fea0003800000 */
.L_x_875:
        /* <DEDUP_REMOVED lines=8> */
.L_x_605:
[----:B01----:R-:W2:Y:S01]  /*27760*/  LDL.LU R3, [R1+0x10] ;  /* 0x0000100001037983 */ /* 0x003ea20000300800 */
[----:B------:R-:W-:Y:S01]  /*27770*/  R2UR UR14, R2 ;  /* 0x00000000020e72ca */ /* 0x000fe200000e0000 */
[----:B------:R-:W-:Y:S01]  /*27780*/  UIADD3 UR4, UP0, UR40, 0x370, URZ ;  /* 0x0000037028047890 */ /* 0x000fe2000ff1e03f */
[----:B------:R-:W-:Y:S01]  /*27790*/  R2UR UR9, R0 ;  /* 0x00000000000972ca */ /* 0x000fe200000e0000 */
[----:B------:R-:W-:Y:S01]  /*277a0*/  UMOV UR10, URZ ;  /* 0x0000003f000a7c82 */ /* 0x000fe20008000000 */
[----:B------:R-:W-:Y:S01]  /*277b0*/  PLOP3.LUT P0, PT, PT, PT, PT, 0x80, 0x0 ;  /* 0x000000000000781c */ /* 0x000fe20003f0f070 */
[----:B------:R-:W-:Y:S01]  /*277c0*/  UIADD3.X UR5, URZ, UR41, URZ, UP0, !UPT ;  /* 0x000000293f057290 */ /* 0x000fe200087fe43f */
[----:B------:R-:W-:Y:S01]  /*277d0*/  R2UR UR11, R4 ;  /* 0x00000000040b72ca */ /* 0x000fe200000e0000 */
[----:B------:R-:W-:Y:S01]  /*277e0*/  UMOV UR6, 0x0 ;  /* 0x0000000000067882 */ /* 0x000fe20000000000 */
[----:B------:R-:W-:Y:S01]  /*277f0*/  R2UR UR12, R16 ;  /* 0x00000000100c72ca */ /* 0x000fe200000e0000 */
[----:B------:R-:W-:Y:S01]  /*27800*/  UMOV UR7, 0x14f00000 ;  /* 0x14f0000000077882 */ /* 0x000fe20000000000 */
[----:B------:R-:W-:Y:S01]  /*27810*/  R2UR UR13, R17 ;  /* 0x00000000110d72ca */ /* 0x000fe200000e0000 */
[----:B------:R-:W-:-:S02]  /*27820*/  UMOV UR15, 0x80 ;  /* 0x00000080000f7882 */ /* 0x000fc40000000000 */
[----:B------:R-:W-:Y:S02]  /*27830*/  UIADD3 UR8, UR14, 0x28400, URZ ;  /* 0x000284000e087890 */ /* 0x000fe4000fffe03f */
[----:B------:R-:W-:Y:S02]  /*27840*/  UIADD3 UR9, UR9, 0x38830, URZ ;  /* 0x0003883009097890 */ /* 0x000fe4000fffe03f */
[----:B------:R-:W-:-:S07]  /*27850*/  UIADD3 UR14, UR14, 0x2c400, URZ ;  /* 0x0002c4000e0e7890 */ /* 0x000fce000fffe03f */
[----:B------:R0:W-:Y:S02]  /*27860*/  UTMALDG.4D [UR8], [UR4], desc[UR6] ;  /* 0x00000608040075b4 */ /* 0x0001e40008019000 */
[----:B0-----:R-:W-:Y:S01]  /*27870*/  UMOV UR8, UR14 ;  /* 0x0000000e00087c82 */ /* 0x001fe20008000000 */
[----:B------:R-:W-:Y:S02]  /*27880*/  UMOV UR10, UR15 ;  /* 0x0000000f000a7c82 */ /* 0x000fe40008000000 */
[----:B------:R3:W-:Y:S01]  /*27890*/  UTMALDG.4D [UR8], [UR4], desc[UR6] ;  /* 0x00000608040075b4 */ /* 0x0007e20008019000 */
[----:B--2---:R-:W-:-:S04]  /*278a0*/  LOP3.LUT R3, R3, 0xfffffffe, RZ, 0xc0, !PT ;  /* 0xfffffffe03037812 */ /* 0x004fc800078ec0ff */
[----:B------:R-:W-:-:S05]  /*278b0*/  @P0 LOP3.LUT R3, R3, 0x1, RZ, 0xfc, !PT ;  /* 0x0000000103030812 */ /* 0x000fca00078efcff */
[----:B------:R3:W-:Y:S01]  /*278c0*/  STL [R1+0x10], R3 ;  /* 0x0000100301007387 */ /* 0x0007e20000100800 */
[----:B------:R-:W-:Y:S01]  /*278d0*/  NOP ;  /* 0x0000000000007918 */ /* 0x000fe20000000000 */
.L_x_599:
[----:B---3--:R-:W0:Y:S04]  /*278e0*/  LDL.LU R3, [R1+0x5c] ;  /* 0x00005c0001037983 */ /* 0x008e280000300800 */
[----:B------:R-:W2:Y:S04]  /*278f0*/  LDL.LU R5, [R1+0x24] ;  /* 0x0000240001057983 */ /* 0x000ea80000300800 */
[----:B------:R-:W3:Y:S01]  /*27900*/  LDL.LU R4, [R1+0x60] ;  /* 0x0000600001047983 */ /* 0x000ee20000300800 */
[----:B------:R-:W-:Y:S05]  /*27910*/  WARPSYNC.ALL ;  /* 0x0000000000007948 */ /* 0x000fea0003800000 */
[----:B------:R-:W-:Y:S01]  /*27920*/  ULDC.64 UR4, c[0x0][0x298] ;  /* 0x0000a60000047ab9 */ /* 0x000fe20000000a00 */
[----:B------:R-:W-:Y:S01]  /*27930*/  ULDC.64 UR6, c[0x0][0xa00] ;  /* 0x0002800000067ab9 */ /* 0x000fe20000000a00 */
[----:B------:R-:W-:Y:S01]  /*27940*/  VIADD R2, R18, 0x20400 ;  /* 0x0002040012027836 */ /* 0x000fe20000000000 */
[----:B------:R-:W-:Y:S01]  /*27950*/  BAR.SYNC.DEFER_BLOCKING 0x8, 0x180 ;  /* 0x0206000000007b1d */ /* 0x000fe20000010000 */
[----:B------:R-:W-:-:S03]  /*27960*/  ISETP.NE.U32.AND P0, PT, RZ, UR6, PT ;  /* 0x00000006ff007c0c */ /* 0x000fc6000bf05070 */
[----:B------:R-:W-:Y:S02]  /*27970*/  LOP3.LUT P1, RZ, R2, 0x3ff, RZ, 0xc0, !PT ;  /* 0x000003ff02ff7812 */ /* 0x000fe4000782c0ff */
[----:B------:R-:W-:Y:S01]  /*27980*/  ISETP.NE.AND.EX P0, PT, RZ, UR7, PT, P0 ;  /* 0x00000007ff007c0c */ /* 0x000fe2000bf05300 */
[----:B------:R-:W-:Y:S01]  /*27990*/  BSSY B6, `(.L_x_606) ;  /* 0x000001d000067945 */ /* 0x000fe20003800000 */
[----:B0-----:R-:W-:Y:S02]  /*279a0*/  SHF.R.S32.HI R0, RZ, 0x1f, R3 ;  /* 0x0000001fff007819 */ /* 0x001fe40000011403 */
[----:B--2---:R-:W-:-:S03]  /*279b0*/  SEL R5, R5, RZ, !P0 ;  /* 0x000000ff05057207 */ /* 0x004fc60004000000 */
[----:B------:R-:W-:Y:S01]  /*279c0*/  IMAD R0, R0, UR4, RZ ;  /* 0x0000000400007c24 */ /* 0x000fe2000f8e02ff */
[----:B---3--:R-:W-:-:S03]  /*279d0*/  SEL R4, R4, RZ, !P0 ;  /* 0x000000ff04047207 */ /* 0x008fc60004000000 */
[C---:B------:R-:W-:Y:S02]  /*279e0*/  IMAD R0, R3.reuse, UR5, R0 ;  /* 0x0000000503007c24 */ /* 0x040fe4000f8e0200 */
[----:B------:R-:W-:-:S05]  /*279f0*/  IMAD.WIDE.U32 R2, R3, UR4, RZ ;  /* 0x0000000403027c25 */ /* 0x000fca000f8e00ff */
[----:B------:R-:W-:Y:S01]  /*27a00*/  IADD3 R0, R3, R0, RZ ;  /* 0x0000000003007210 */ /* 0x000fe20007ffe0ff */
[----:B------:R0:W-:Y:S04]  /*27a10*/  STL.64 [R1+0x58], R2 ;  /* 0x0000580201007387 */ /* 0x0001e80000100a00 */
[----:B------:R0:W-:Y:S04]  /*27a20*/  STL [R1+0x24], R5 ;  /* 0x0000240501007387 */ /* 0x0001e80000100800 */
[----:B------:R0:W-:Y:S04]  /*27a30*/  STL [R1+0x68], R4 ;  /* 0x0000680401007387 */ /* 0x0001e80000100800 */
[----:B------:R0:W-:Y:S01]  /*27a40*/  STL [R1+0x60], R0 ;  /* 0x0000600001007387 */ /* 0x0001e20000100800 */
[----:B------:R-:W-:Y:S05]  /*27a50*/  @!P1 BRA `(.L_x_607) ;  /* 0x0000000000409947 */ /* 0x000fea0003800000 */
[----:B0-----:R-:W-:Y:S01]  /*27a60*/  MOV R2, 0x0 ;  /* 0x0000000000027802 */ /* 0x001fe20000000f00 */
[----:B------:R-:W-:Y:S01]  /*27a70*/  ULDC.64 UR4, c[0x4][0x1c8] ;  /* 0x0100720000047ab9 */ /* 0x000fe20000000a00 */
[----:B------:R-:W-:Y:S01]  /*27a80*/  ULDC.64 UR6, c[0x4][0x1d0] ;  /* 0x0100740000067ab9 */ /* 0x000fe20000000a00 */
[----:B------:R-:W-:Y:S01]  /*27a90*/  ULDC.64 UR8, c[0x4][0x138] ;  /* 0x01004e0000087ab9 */ /* 0x000fe20000000a00 */
[----:B------:R-:W-:Y:S01]  /*27aa0*/  IMAD.U32 R4, RZ, RZ, UR4 ;  /* 0x00000004ff047e24 */ /* 0x000fe2000f8e00ff */
[----:B-1----:R-:W-:Y:S01]  /*27ab0*/  MOV R10, UR8 ;  /* 0x00000008000a7c02 */ /* 0x002fe20008000f00 */
        /* <DEDUP_REMOVED lines=10> */
.L_x_607:
[----:B------:R-:W-:Y:S05]  /*27b60*/  BSYNC B6 ;  /* 0x0000000000067941 */ /* 0x000fea0003800000 */
.L_x_606:
[----:B0-----:R-:W2:Y:S01]  /*27b70*/  LDL.LU R0, [R1+0x68] ;  /* 0x0000680001007983 */ /* 0x001ea20000300800 */
[----:B------:R-:W0:Y:S01]  /*27b80*/  LDC R8, c[0x0][0x448] ;  /* 0x00011200ff087b82 */ /* 0x000e220000000800 */
[----:B------:R-:W-:Y:S01]  /*27b90*/  ULDC.64 UR4, c[0x0][0x2d8] ;  /* 0x0000b60000047ab9 */ /* 0x000fe20000000a00 */
[----:B------:R-:W-:Y:S01]  /*27ba0*/  ULDC.64 UR6, c[0x0][0x280] ;  /* 0x0000a00000067ab9 */ /* 0x000fe20000000a00 */
[----:B------:R-:W3:Y:S04]  /*27bb0*/  LDL.LU R4, [R1+0x60] ;  /* 0x0000600001047983 */ /* 0x000ee80000300800 */
[----:B------:R-:W3:Y:S04]  /*27bc0*/  LDL.LU.64 R2, [R1+0x58] ;  /* 0x0000580001027983 */ /* 0x000ee80000300a00 */
[----:B------:R-:W4:Y:S04]  /*27bd0*/  LDL.LU R6, [R1+0x24] ;  /* 0x0000240001067983 */ /* 0x000f280000300800 */
[----:B------:R-:W4:Y:S01]  /*27be0*/  LDL.LU R5, [R1+0x4] ;  /* 0x0000040001057983 */ /* 0x000f220000300800 */
[----:B0-----:R-:W-:Y:S01]  /*27bf0*/  ISETP.NE.AND P0, PT, R8, 0x1, PT ;  /* 0x000000010800780c */ /* 0x001fe20003f05270 */
[----:B-1----:R-:W0:-:S12]  /*27c00*/  S2R R9, SR_TID.X ;  /* 0x0000000000097919 */ /* 0x002e180000002100 */
[----:B------:R-:W1:Y:S01]  /*27c10*/  @P0 LDC R7, c[0x0][0x450] ;  /* 0x00011400ff070b82 */ /* 0x000e620000000800 */
[----:B0-----:R-:W-:-:S05]  /*27c20*/  IMAD.SHL.U32 R9, R9, 0x10, RZ ;  /* 0x0000001009097824 */ /* 0x001fca00078e00ff */
[----:B------:R-:W-:-:S04]  /*27c30*/  LOP3.LUT R9, R9, 0x70, RZ, 0xc0, !PT ;  /* 0x0000007009097812 */ /* 0x000fc800078ec0ff */
[----:B------:R-:W-:Y:S02]  /*27c40*/  LOP3.LUT R9, R9, 0x80, RZ, 0xfc, !PT ;  /* 0x0000008009097812 */ /* 0x000fe400078efcff */
[----:B---3--:R-:W-:Y:S02]  /*27c50*/  MOV R3, R4 ;  /* 0x0000000400037202 */ /* 0x008fe40000000f00 */
[----:B------:R-:W0:Y:S01]  /*27c60*/  S2R R4, SR_TID.X ;  /* 0x0000000000047919 */ /* 0x000e220000002100 */
[----:B------:R-:W-:-:S04]  /*27c70*/  IMAD.WIDE.U32 R2, R16, UR4, R2 ;  /* 0x0000000410027c25 */ /* 0x000fc8000f8e0002 */
[----:B------:R-:W-:Y:S01]  /*27c80*/  IMAD R3, R16, UR5, R3 ;  /* 0x0000000510037c24 */ /* 0x000fe2000f8e0203 */
[----:B------:R-:W-:Y:S02]  /*27c90*/  ULDC.64 UR4, c[0x0][0x2e0] ;  /* 0x0000b80000047ab9 */ /* 0x000fe40000000a00 */
[----:B--2---:R-:W-:Y:S02]  /*27ca0*/  IMAD R0, R0, UR4, RZ ;  /* 0x0000000400007c24 */ /* 0x004fe4000f8e02ff */
[----:B----4-:R-:W-:-:S04]  /*27cb0*/  IMAD.WIDE.U32 R2, R6, UR4, R2 ;  /* 0x0000000406027c25 */ /* 0x010fc8000f8e0002 */
[----:B------:R-:W-:Y:S01]  /*27cc0*/  IMAD R0, R6, UR5, R0 ;  /* 0x0000000506007c24 */ /* 0x000fe2000f8e0200 */
[----:B------:R-:W-:Y:S01]  /*27cd0*/  ULDC.64 UR4, c[0x0][0x2d0] ;  /* 0x0000b40000047ab9 */ /* 0x000fe20000000a00 */
[C---:B0-----:R-:W-:Y:S01]  /*27ce0*/  LOP3.LUT R6, R4.reuse, 0x7f, RZ, 0xc0, !PT ;  /* 0x0000007f04067812 */ /* 0x041fe200078ec0ff */
[----:B------:R-:W-:-:S03]  /*27cf0*/  IMAD.SHL.U32 R4, R4, 0x10, RZ ;  /* 0x0000001004047824 */ /* 0x000fc600078e00ff */
[----:B------:R-:W-:-:S04]  /*27d00*/  SHF.R.U32.HI R6, RZ, 0x3, R6 ;  /* 0x00000003ff067819 */ /* 0x000fc80000011606 */
[----:B------:R-:W-:Y:S02]  /*27d10*/  LOP3.LUT R4, R6, 0x70, R4, 0xf8, !PT ;  /* 0x0000007006047812 */ /* 0x000fe400078ef804 */
[----:B------:R-:W0:Y:S01]  /*27d20*/  @P0 LDC R6, c[0x0][0x44c] ;  /* 0x00011300ff060b82 */ /* 0x000e220000000800 */
[----:B------:R-:W-:-:S05]  /*27d30*/  IMAD.SHL.U32 R5, R5, 0x80, RZ ;  /* 0x0000008005057824 */ /* 0x000fca00078e00ff */
[----:B------:R-:W-:Y:S01]  /*27d40*/  LOP3.LUT R4, R4, R5, RZ, 0xfc, !PT ;  /* 0x0000000504047212 */ /* 0x000fe200078efcff */
[----:B------:R-:W-:-:S04]  /*27d50*/  IMAD.IADD R3, R3, 0x1, R0 ;  /* 0x0000000103037824 */ /* 0x000fc800078e0200 */
[----:B------:R-:W-:Y:S02]  /*27d60*/  IMAD.MOV.U32 R0, RZ, RZ, R4 ;  /* 0x000000ffff007224 */ /* 0x000fe400078e0004 */
[----:B0-----:R-:W-:-:S05]  /*27d70*/  @P0 IMAD.HI.U32 R6, R4, R6, RZ ;  /* 0x0000000604060227 */ /* 0x001fca00078e00ff */
[----:B-1----:R-:W-:-:S04]  /*27d80*/  @P0 SHF.R.U32.HI R0, RZ, R7, R6 ;  /* 0x00000007ff000219 */ /* 0x002fc80000011606 */
[----:B------:R-:W-:-:S05]  /*27d90*/  IADD3 R6, -R0, RZ, RZ ;  /* 0x000000ff00067210 */ /* 0x000fca0007ffe1ff */
[----:B------:R-:W-:Y:S01]  /*27da0*/  IMAD R4, R8, R6, R4 ;  /* 0x0000000608047224 */ /* 0x000fe200078e0204 */
[----:B------:R-:W-:Y:S01]  /*27db0*/  SHF.R.S32.HI R6, RZ, 0x1f, R0 ;  /* 0x0000001fff067819 */ /* 0x000fe20000011400 */
[----:B------:R-:W-:-:S04]  /*27dc0*/  IMAD.WIDE.U32 R2, R0, UR4, R2 ;  /* 0x0000000400027c25 */ /* 0x000fc8000f8e0002 */
[----:B------:R-:W-:-:S04]  /*27dd0*/  IMAD R6, R6, UR4, RZ ;  /* 0x0000000406067c24 */ /* 0x000fc8000f8e02ff */
[----:B------:R-:W-:Y:S01]  /*27de0*/  IMAD R0, R0, UR5, R6 ;  /* 0x0000000500007c24 */ /* 0x000fe2000f8e0206 */
[----:B------:R-:W-:-:S03]  /*27df0*/  ULDC.64 UR4, c[0x0][0x2c8] ;  /* 0x0000b20000047ab9 */ /* 0x000fc60000000a00 */
[----:B------:R-:W-:Y:S01]  /*27e00*/  IMAD.IADD R3, R3, 0x1, R0 ;  /* 0x0000000103037824 */ /* 0x000fe200078e0200 */
[----:B------:R-:W-:Y:S01]  /*27e10*/  SHF.R.S32.HI R0, RZ, 0x1f, R4 ;  /* 0x0000001fff007819 */ /* 0x000fe20000011404 */
[----:B------:R-:W-:-:S04]  /*27e20*/  IMAD.WIDE.U32 R2, R4, UR4, R2 ;  /* 0x0000000404027c25 */ /* 0x000fc8000f8e0002 */
[----:B------:R-:W-:Y:S01]  /*27e30*/  IMAD R0, R0, UR4, RZ ;  /* 0x0000000400007c24 */ /* 0x000fe2000f8e02ff */
[----:B------:R-:W-:Y:S02]  /*27e40*/  ULDC UR4, c[0x0][0x2b8] ;  /* 0x0000ae0000047ab9 */ /* 0x000fe40000000800 */
[----:B------:R-:W-:Y:S02]  /*27e50*/  ISETP.GE.AND P1, PT, R9, UR4, PT ;  /* 0x0000000409007c0c */ /* 0x000fe4000bf26270 */
[----:B------:R0:W5:Y:S01]  /*27e60*/  LDL R9, [R1+0x54] ;  /* 0x0000540001097983 */ /* 0x0001620000100800 */
[----:B------:R-:W1:Y:S01]  /*27e70*/  S2R R7, SR_TID.X ;  /* 0x0000000000077919 */ /* 0x000e620000002100 */
[----:B------:R-:W-:Y:S01]  /*27e80*/  IMAD R0, R4, UR5, R0 ;  /* 0x0000000504007c24 */ /* 0x000fe2000f8e0200 */
[----:B------:R-:W-:-:S04]  /*27e90*/  IADD3 R4, P2, R2, UR6, RZ ;  /* 0x0000000602047c10 */ /* 0x000fc8000ff5e0ff */
[----:B------:R-:W-:Y:S01]  /*27ea0*/  IADD3.X R3, R3, UR7, R0, P2, !PT ;  /* 0x0000000703037c10 */ /* 0x000fe200097fe400 */
[----:B-1----:R-:W-:-:S05]  /*27eb0*/  IMAD.SHL.U32 R10, R7, 0x10, RZ ;  /* 0x00000010070a7824 */ /* 0x002fca00078e00ff */
[----:B------:R-:W-:-:S04]  /*27ec0*/  LOP3.LUT R10, R10, 0x70, RZ, 0xc0, !PT ;  /* 0x000000700a0a7812 */ /* 0x000fc800078ec0ff */
[----:B------:R-:W-:Y:S01]  /*27ed0*/  ISETP.GE.AND P0, PT, R10, UR4, PT ;  /* 0x000000040a007c0c */ /* 0x000fe2000bf06270 */
[----:B------:R-:W-:-:S03]  /*27ee0*/  UMOV UR4, 0xffffffff ;  /* 0xffffffff00047882 */ /* 0x000fc60000000000 */
[----:B0-----:R-:W-:Y:S09]  /*27ef0*/  BRA.DIV UR4, `(.L_x_608) ;  /* 0x0000009204147947 */ /* 0x001ff2000b800000 */
[----:B------:R-:W0:Y:S02]  /*27f00*/  S2R R6, SR_TID.X ;  /* 0x0000000000067919 */ /* 0x000e240000002100 */
[----:B0-----:R-:W-:-:S04]  /*27f10*/  LOP3.LUT R6, R6, 0x7f, RZ, 0xc0, !PT ;  /* 0x0000007f06067812 */ /* 0x001fc800078ec0ff */
[----:B------:R-:W-:Y:S02]  /*27f20*/  SHF.R.U32.HI R7, RZ, 0x3, R6 ;  /* 0x00000003ff077819 */ /* 0x000fe40000011606 */
[----:B------:R-:W2:Y:S03]  /*27f30*/  LDL.LU R6, [R1+0x64] ;  /* 0x0000640001067983 */ /* 0x000ea60000300800 */
[----:B------:R-:W-:Y:S02]  /*27f40*/  IMAD.IADD R0, R7, 0x1, R5 ;  /* 0x0000000107007824 */ /* 0x000fe400078e0205 */
[----:B------:R-:W0:Y:S03]  /*27f50*/  SHFL.IDX PT, R7, R4, RZ, 0x181f ;  /* 0x00181fff04077589 */ /* 0x000e2600000e0000 */
[----:B------:R-:W-:Y:S01]  /*27f60*/  IADD3 R5, R0, 0x10, RZ ;  /* 0x0000001000057810 */ /* 0x000fe20007ffe0ff */
[----:B--2---:R-:W-:-:S02]  /*27f70*/  IMAD R2, R6, R8, RZ ;  /* 0x0000000806027224 */ /* 0x004fc400078e02ff */
[----:B------:R-:W1:Y:S03]  /*27f80*/  SHFL.IDX PT, R6, R3, RZ, 0x181f ;  /* 0x00181fff03067589 */ /* 0x000e6600000e0000 */
[-C--:B------:R-:W-:Y:S01]  /*27f90*/  ISETP.GE.AND P4, PT, R0, R2.reuse, PT ;  /* 0x000000020000720c */ /* 0x080fe20003f86270 */
[----:B------:R-:W-:Y:S01]  /*27fa0*/  SHFL.IDX PT, R8, R3, 0x1, 0x181f ;  /* 0x00381f0003087f89 */ /* 0x000fe200000e0000 */
        /* <DEDUP_REMOVED lines=21> */
[----:B0-----:R-:W-:-:S05]  /*28100*/  @!P2 IMAD.X R6, RZ, RZ, R6, P3 ;  /* 0x000000ffff06a224 */ /* 0x001fca00018e0606 */
[----:B------:R-:W-:Y:S01]  /*28110*/  @!P2 MOV R7, R6 ;  /* 0x000000060007a202 */ /* 0x000fe20000000f00 */
        /* <DEDUP_REMOVED lines=9> */
[----:B------:R-:W-:Y:S01]  /*281b0*/  @!P2 IMAD.MOV.U32 R7, RZ, RZ, R6 ;  /* 0x000000ffff07a224 */ /* 0x000fe200078e0006 */
[----:B------:R-:W-:Y:S01]  /*281c0*/  @!P2 MOV R6, R5 ;  /* 0x000000050006a202 */ /* 0x000fe20000000f00 */
[----:B------:R-:W-:-:S04]  /*281d0*/  VIADD R5, R0, 0x40 ;  /* 0x0000004000057836 */ /* 0x000fc80000000000 */
        /* <DEDUP_REMOVED lines=8> */
[----:B------:R-:W-:Y:S01]  /*28260*/  @!P2 IMAD.MOV.U32 R6, RZ, RZ, R5 ;  /* 0x000000ffff06a224 */ /* 0x000fe200078e0005 */
[----:B------:R-:W-:-:S04]  /*28270*/  IADD3 R5, R0, 0x50, RZ ;  /* 0x0000005000057810 */ /* 0x000fc80007ffe0ff */
        /* <DEDUP_REMOVED lines=15> */
[----:B-1----:R-:W-:-:S04]  /*28370*/  @!P2 IADD3 R5, P3, R10, R5, RZ ;  /* 0x000000050a05a210 */ /* 0x002fc80007f7e0ff */
[----:B0-----:R-:W-:-:S05]  /*28380*/  @!P2 IADD3.X R6, RZ, R6, RZ, P3, !PT ;  /* 0x00000006ff06a210 */ /* 0x001fca0001ffe4ff */
[----:B------:R-:W-:Y:S02]  /*28390*/  @!P2 IMAD.MOV.U32 R7, RZ, RZ, R6 ;  /* 0x000000ffff07a224 */ /* 0x000fe400078e0006 */
[----:B------:R-:W-:Y:S02]  /*283a0*/  @!P2 IMAD.MOV.U32 R6, RZ, RZ, R5 ;  /* 0x000000ffff06a224 */ /* 0x000fe400078e0005 */
[----:B------:R0:W1:Y:S04]  /*283b0*/  SHFL.IDX PT, R5, R3, 0x7, 0x181f ;  /* 0x00f81f0003057f89 */ /* 0x00006800000e0000 */
[----:B------:R0:W-:Y:S04]  /*283c0*/  @!P2 LDGSTS.E.BYPASS.LTC128B.128 [R9+0x23400], desc[UR42][R6.64], !P0 ;  /* 0x234000000609afae */ /* 0x0001e8000c101d6a */
[----:B------:R0:W-:Y:S04]  /*283d0*/  @!P2 LDGSTS.E.BYPASS.LTC128B.128 [R9+0x27400], desc[UR42][R6.64+0x80], !P1 ;  /* 0x274000800609afae */ /* 0x0001e8000c901d6a */
[----:B------:R0:W2:Y:S02]  /*283e0*/  SHFL.IDX PT, R3, R4, 0x7, 0x181f ;  /* 0x00f81f0004037f89 */ /* 0x0000a400000e0000 */
.L_x_892:
[----:B------:R-:W-:Y:S01]  /*283f0*/  VIADD R0, R0, 0x70 ;  /* 0x0000007000007836 */ /* 0x000fe20000000000 */
[----:B------:R-:W-:Y:S04]  /*28400*/  BSSY B0, `(.L_x_609) ;  /* 0x000000a000007945 */ /* 0x000fe80003800000 */
[----:B------:R-:W-:-:S13]  /*28410*/  ISETP.GE.AND P2, PT, R0, R2, PT ;  /* 0x000000020000720c */ /* 0x000fda0003f46270 */
[----:B------:R-:W-:Y:S05]  /*28420*/  @P2 BRA `(.L_x_610) ;  /* 0x00000000001c2947 */ /* 0x000fea0003800000 */
[----:B--2---:R-:W-:-:S04]  /*28430*/  IADD3 R2, P2, R10, R3, RZ ;  /* 0x000000030a027210 */ /* 0x004fc80007f5e0ff */
[----:B01----:R-:W-:-:S05]  /*28440*/  IADD3.X R3, RZ, R5, RZ, P2, !PT ;  /* 0x00000005ff037210 */ /* 0x003fca00017fe4ff */
[----:B------:R-:W-:Y:S01]  /*28450*/  @!PT LDS RZ, [RZ] ;  /* 0x00000000fffff984 */ /* 0x000fe20000000800 */
[----:B------:R-:W-:Y:S01]  /*28460*/  @!PT LDS RZ, [RZ] ;  /* 0x00000000fffff984 */ /* 0x000fe20000000800 */
[----:B------:R-:W-:Y:S01]  /*28470*/  @!PT LDS RZ, [RZ] ;  /* 0x00000000fffff984 */ /* 0x000fe20000000800 */
[----:B------:R3:W-:Y:S04]  /*28480*/  LDGSTS.E.BYPASS.LTC128B.128 [R9+0x23c00], desc[UR42][R2.64], !P0 ;  /* 0x23c0000002097fae */ /* 0x0007e8000c101d6a */
[----:B------:R3:W-:Y:S02]  /*28490*/  LDGSTS.E.BYPASS.LTC128B.128 [R9+0x27c00], desc[UR42][R2.64+0x80], !P1 ;  /* 0x27c0008002097fae */ /* 0x0007e4000c901d6a */
.L_x_610:
[----:B------:R-:W-:Y:S05]  /*284a0*/  BSYNC B0 ;  /* 0x0000000000007941 */ /* 0x000fea0003800000 */
.L_x_609:
[----:B------:R-:W-:Y:S01]  /*284b0*/  NOP ;  /* 0x0000000000007918 */ /* 0x000fe20000000000 */
[----:B------:R-:W-:-:S13]  /*284c0*/  PLOP3.LUT P0, PT, PT, PT, PT, 0x80, 0x0 ;  /* 0x000000000000781c */ /* 0x000fda0003f0f070 */
.L_x_611:
[----:B------:R-:W-:Y:S02]  /*284d0*/  PLOP3.LUT P1, PT, P1, P0, PT, 0xa2, 0x0 ;  /* 0x000000000000781c */ /* 0x000fe40000f21472 */
[----:B------:R-:W-:-:S08]  /*284e0*/  @P0 R2UR P1, UR4, R18 ;  /* 0x00000000120402ca */ /* 0x000fd00000020000 */
[----:B------:R-:W-:-:S05]  /*284f0*/  @P0 PLOP3.LUT P0, PT, P1, PT, PT, 0x80, 0x0 ;  /* 0x000000000000081c */ /* 0x000fca0000f0f070 */
[----:B------:R-:W-:Y:S01]  /*28500*/  @!P1 SYNCS.ARRIVE.TRANS64.RED.A0T1 RZ, [UR4+0x38800], RZ ;  /* 0x038800ffffff99a7 */ /* 0x000fe20008200404 */
[----:B------:R-:W-:Y:S07]  /*28510*/  @!P1 ARRIVES.LDGSTSBAR.64.TRANSCNT [UR4+0x38800] ;  /* 0x03880000ff0099b0 */ /* 0x000fee0008000a84 */
[----:B------:R-:W-:Y:S05]  /*28520*/  @P0 BRA.U.ANY `(.L_x_611) ;  /* 0xfffffffd00e80947 */ /* 0x000fea000393ffff */
[----:B---3--:R-:W3:Y:S02]  /*28530*/  LDL.LU R2, [R1+0x70] ;  /* 0x0000700001027983 */ /* 0x008ee40000300800 */
[----:B---3--:R-:W-:-:S05]  /*28540*/  VIADD R2, R2, 0x1 ;  /* 0x0000000102027836 */ /* 0x008fca0000000000 */
        /* <DEDUP_REMOVED lines=8> */
[----:B------:R-:W4:Y:S03]  /*285d0*/  SYNCS.PHASECHK.TRANS64.TRYWAIT P0, [R18+URZ+0x38820], R0 ;  /* 0x03882000120075a7 */ /* 0x000f26000800017f */
[----:B---34-:R-:W-:Y:S05]  /*285e0*/  @!P0 BRA `(.L_x_613) ;  /* 0x0000009400108947 */ /* 0x018fea0003800000 */
.L_x_893:
[----:B------:R-:W-:Y:S05]  /*285f0*/  BSYNC B0 ;  /* 0x0000000000007941 */ /* 0x000fea0003800000 */
.L_x_612:
[----:B------:R-:W4:Y:S04]  /*28600*/  LDL.LU R2, [R1+0x8] ;  /* 0x0000080001027983 */ /* 0x000f280000300800 */
[----:B0-2---:R-:W2:Y:S01]  /*28610*/  LDL R3, [R1+0x38] ;  /* 0x0000380001037983 */ /* 0x005ea20000100800 */
[----:B----4-:R-:W-:-:S05]  /*28620*/  VIADD R2, R2, 0xfffffffe ;  /* 0xfffffffe02027836 */ /* 0x010fca0000000000 */
[----:B--2---:R-:W-:-:S13]  /*28630*/  ISETP.GE.AND P0, PT, R2, R3, PT ;  /* 0x000000030200720c */ /* 0x004fda0003f06270 */
[----:B------:R-:W-:Y:S05]  /*28640*/  @!P0 BRA `(.L_x_614) ;  /* 0x0000001400988947 */ /* 0x000fea0003800000 */
[----:B---3--:R0:W5:Y:S04]  /*28650*/  LDL.LU R0, [R1+0x1c] ;  /* 0x00001c0001007983 */ /* 0x0081680000300800 */
[----:B------:R0:W5:Y:S02]  /*28660*/  LDL.LU R8, [R1+0x28] ;  /* 0x0000280001087983 */ /* 0x0001640000300800 */
.L_x_636:
[----:B------:R-:W2:Y:S01]  /*28670*/  LDL R3, [R1+0x10] ;  /* 0x0000100001037983 */ /* 0x000ea20000100800 */
[----:B-----5:R-:W-:Y:S01]  /*28680*/  IADD3 R4, R0, 0x1, RZ ;  /* 0x0000000100047810 */ /* 0x020fe20007ffe0ff */
        /* <DEDUP_REMOVED lines=15> */
[----:B------:R-:W3:Y:S01]  /*28780*/  LDL R11, [R1+0x3c] ;  /* 0x00003c00010b7983 */ /* 0x000ee20000100800 */
[----:B------:R-:W4:Y:S01]  /*28790*/  LDC R6, c[0x0][0x43c] ;  /* 0x00010f00ff067b82 */ /* 0x000f220000000800 */
[----:B------:R-:W-:Y:S02]  /*287a0*/  ULDC.64 UR6, c[0x0][0x428] ;  /* 0x00010a0000067ab9 */ /* 0x000fe40000000a00 */
[----:B------:R-:W2:Y:S01]  /*287b0*/  LDL R7, [R1+0x34] ;  /* 0x0000340001077983 */ /* 0x000ea20000100800 */
[----:B----4-:R-:W-:-:S13]  /*287c0*/  ISETP.NE.AND P0, PT, R6, 0x1, PT ;  /* 0x000000010600780c */ /* 0x010fda0003f05270 */
[----:B-1----:R-:W1:Y:S02]  /*287d0*/  @P0 LDC.64 R4, c[0x0][0x440] ;  /* 0x00011000ff040b82 */ /* 0x002e640000000a00 */
[----:B-1----:R-:W-:-:S04]  /*287e0*/  @P0 IMAD.HI.U32 R3, R2, R4, RZ ;  /* 0x0000000402030227 */ /* 0x002fc800078e00ff */
[----:B------:R-:W-:Y:S01]  /*287f0*/  IMAD.MOV.U32 R4, RZ, RZ, R2 ;  /* 0x000000ffff047224 */ /* 0x000fe200078e0002 */
[----:B------:R-:W-:-:S04]  /*28800*/  @P0 SHF.R.U32.HI R4, RZ, R5, R3 ;  /* 0x00000005ff040219 */ /* 0x000fc80000011603 */
[--C-:B------:R-:W-:Y:S01]  /*28810*/  SHF.R.S32.HI R5, RZ, 0x1f, R4.reuse ;  /* 0x0000001fff057819 */ /* 0x100fe20000011404 */
[----:B------:R-:W-:-:S04]  /*28820*/  IMAD.MOV R3, RZ, RZ, -R4 ;  /* 0x000000ffff037224 */ /* 0x000fc800078e0a04 */
[----:B------:R-:W-:Y:S02]  /*28830*/  IMAD R3, R6, R3, R2 ;  /* 0x0000000306037224 */ /* 0x000fe400078e0202 */
[----:B---3--:R-:W-:-:S04]  /*28840*/  IMAD R6, R11, UR6, RZ ;  /* 0x000000060b067c24 */ /* 0x008fc8000f8e02ff */
[C---:B--2---:R-:W-:Y:S02]  /*28850*/  IMAD R6, R7.reuse, UR7, R6 ;  /* 0x0000000707067c24 */ /* 0x044fe4000f8e0206 */
[----:B------:R-:W-:-:S05]  /*28860*/  IMAD.WIDE.U32 R4, R7, UR6, R4 ;  /* 0x0000000607047c25 */ /* 0x000fca000f8e0004 */
[----:B------:R-:W-:Y:S02]  /*28870*/  IADD3 R5, R6, R5, RZ ;  /* 0x0000000506057210 */ /* 0x000fe40007ffe0ff */
[----:B------:R-:W-:-:S04]  /*28880*/  LEA R6, P0, R4, UR4, 0x2 ;  /* 0x0000000404067c11 */ /* 0x000fc8000f8010ff */
[----:B------:R-:W-:-:S05]  /*28890*/  LEA.HI.X R7, R4, UR5, R5, 0x2, P0 ;  /* 0x0000000504077c11 */ /* 0x000fca00080f1405 */
[----:B------:R3:W5:Y:S04]  /*288a0*/  LDG.E R17, desc[UR42][R6.64] ;  /* 0x0000002a06117981 */ /* 0x000768000c1e1900 */
.L_x_617:
[----:B---3--:R-:W-:Y:S01]  /*288b0*/  IMAD R6, R10, 0x8, R18 ;  /* 0x000000080a067824 */ /* 0x008fe200078e0212 */
[----:B-1----:R-:W-:Y:S01]  /*288c0*/  SHF.L.U32 R5, R9, 0x1f, RZ ;  /* 0x0000001f09057819 */ /* 0x002fe200000006ff */
[----:B------:R-:W1:Y:S01]  /*288d0*/  S2R R4, SR_TID.X ;  /* 0x0000000000047919 */ /* 0x000e620000002100 */
[----:B------:R-:W-:Y:S02]  /*288e0*/  BSSY B1, `(.L_x_618) ;  /* 0x0000005000017945 */ /* 0x000fe40003800000 */
[----:B------:R-:W3:Y:S01]  /*288f0*/  SYNCS.PHASECHK.TRANS64.TRYWAIT P0, [R6+URZ+0x38880], R5 ;  /* 0x03888005060075a7 */ /* 0x000ee2000800017f */
[----:B-1----:R-:W-:-:S04]  /*28900*/  LOP3.LUT R4, R4, 0x7f, RZ, 0xc0, !PT ;  /* 0x0000007f04047812 */ /* 0x002fc800078ec0ff */
[----:B------:R-:W-:Y:S01]  /*28910*/  ISETP.NE.AND P1, PT, R4, RZ, PT ;  /* 0x000000ff0400720c */ /* 0x000fe20003f25270 */
[----:B---3--:R-:W-:-:S12]  /*28920*/  @!P0 BRA `(.L_x_619) ;  /* 0x0000009000548947 */ /* 0x008fd80003800000 */
.L_x_894:
[----:B------:R-:W-:Y:S05]  /*28930*/  BSYNC B1 ;  /* 0x0000000000017941 */ /* 0x000fea0003800000 */
.L_x_618:
        /* <DEDUP_REMOVED lines=9> */
.L_x_621:
[----:B------:R-:W-:Y:S05]  /*289d0*/  BSYNC B1 ;  /* 0x0000000000017941 */ /* 0x000fea0003800000 */
.L_x_620:
[----:B------:R-:W3:Y:S04]  /*289e0*/  LDL R4, [R1+0x1c] ;  /* 0x00001c0001047983 */ /* 0x000ee80000100800 */
[----:B------:R-:W4:Y:S01]  /*289f0*/  LDL R7, [R1+0x40] ;  /* 0x0000400001077983 */ /* 0x000f220000100800 */
[----:B------:R-:W-:Y:S01]  /*28a00*/  IMAD.MOV.U32 R13, RZ, RZ, RZ ;  /* 0x000000ffff0d7224 */ /* 0x000fe200078e00ff */
[----:B------:R-:W-:Y:S01]  /*28a10*/  UIADD3 UR4, UP0, UR40, 0x470, URZ ;  /* 0x0000047028047890 */ /* 0x000fe2000ff1e03f */
[----:B------:R-:W-:Y:S01]  /*28a20*/  PLOP3.LUT P0, PT, PT, PT, PT, 0x80, 0x0 ;  /* 0x000000000000781c */ /* 0x000fe20003f0f070 */
[----:B------:R-:W-:Y:S01]  /*28a30*/  UMOV UR6, 0x0 ;  /* 0x0000000000067882 */ /* 0x000fe20000000000 */
[----:B------:R-:W-:Y:S01]  /*28a40*/  UMOV UR7, 0x14f00000 ;  /* 0x14f0000000077882 */ /* 0x000fe20000000000 */
[----:B------:R-:W-:Y:S01]  /*28a50*/  R2UR UR10, R13 ;  /* 0x000000000d0a72ca */ /* 0x000fe200000e0000 */
[----:B------:R-:W-:Y:S01]  /*28a60*/  UIADD3.X UR5, URZ, UR41, URZ, UP0, !UPT ;  /* 0x000000293f057290 */ /* 0x000fe200087fe43f */
[----:B---3--:R-:W-:Y:S01]  /*28a70*/  LEA R4, R4, R18, 0xf ;  /* 0x0000001204047211 */ /* 0x008fe200078e78ff */
[----:B----4-:R-:W-:-:S02]  /*28a80*/  IMAD R7, R3, 0x80, R7 ;  /* 0x0000008003077824 */ /* 0x010fc400078e0207 */
[----:B------:R-:W-:Y:S02]  /*28a90*/  VIADD R3, R6, 0x38870 ;  /* 0x0003887006037836 */ /* 0x000fe40000000000 */
[----:B--2---:R-:W-:-:S08]  /*28aa0*/  VIADD R9, R4, 0x10400 ;  /* 0x0001040004097836 */ /* 0x004fd00000000000 */
.L_x_622:
[----:B------:R-:W-:-:S13]  /*28ab0*/  @P0 ELECT P2, URZ, PT ;  /* 0x00000000003f082f */ /* 0x000fda0003840000 */
[----:B-----5:R-:W-:Y:S02]  /*28ac0*/  @P2 R2UR UR13, R17 ;  /* 0x00000000110d22ca */ /* 0x020fe400000e0000 */
        /* <DEDUP_REMOVED lines=8> */
[----:B------:R-:W-:Y:S01]  /*28b50*/  MOV R12, 0x80 ;  /* 0x00000080000c7802 */ /* 0x000fe20000000f00 */
[----:B------:R-:W-:Y:S01]  /*28b60*/  VIADD R9, R4, 0x14400 ;  /* 0x0001440004097836 */ /* 0x000fe20000000000 */
[----:B------:R-:W-:Y:S01]  /*28b70*/  PLOP3.LUT P0, PT, PT, PT, PT, 0x80, 0x0 ;  /* 0x000000000000781c */ /* 0x000fe20003f0f070 */
[----:B------:R-:W-:Y:S01]  /*28b80*/  UMOV UR6, 0x0 ;  /* 0x0000000000067882 */ /* 0x000fe20000000000 */
[----:B------:R-:W-:Y:S01]  /*28b90*/  R2UR UR10, R12 ;  /* 0x000000000c0a72ca */ /* 0x000fe200000e0000 */
[----:B------:R-:W-:-:S14]  /*28ba0*/  UMOV UR7, 0x14f00000 ;  /* 0x14f0000000077882 */ /* 0x000fdc0000000000 */
.L_x_623:
        /* <DEDUP_REMOVED lines=10> */
[----:B------:R-:W2:Y:S01]  /*28c50*/  SYNCS.PHASECHK.TRANS64.TRYWAIT P0, [R6+URZ+0x38840], R5 ;  /* 0x03884005060075a7 */ /* 0x000ea2000800017f */
[----:B------:R-:W-:Y:S04]  /*28c60*/  BSSY B1, `(.L_x_624) ;  /* 0x0000002000017945 */ /* 0x000fe80003800000 */
[----:B--2---:R-:W-:Y:S05]  /*28c70*/  @!P0 BRA `(.L_x_625) ;  /* 0x0000008c00948947 */ /* 0x004fea0003800000 */
.L_x_895:
[----:B------:R-:W-:Y:S05]  /*28c80*/  BSYNC B1 ;  /* 0x0000000000017941 */ /* 0x000fea0003800000 */
.L_x_624:
[----:B------:R-:W-:Y:S01]  /*28c90*/  BSSY B1, `(.L_x_626) ;  /* 0x000000b000017945 */ /* 0x000fe20003800000 */
[----:B------:R-:W-:Y:S02]  /*28ca0*/  IMAD.MOV.U32 R10, RZ, RZ, 0x0 ;  /* 0x00000000ff0a7424 */ /* 0x000fe400078e00ff */
[----:B------:R-:W-:Y:S01]  /*28cb0*/  IMAD.MOV.U32 R11, RZ, RZ, 0x14f00000 ;  /* 0x14f00000ff0b7424 */ /* 0x000fe200078e00ff */
[----:B------:R-:W-:Y:S06]  /*28cc0*/  @P1 BRA `(.L_x_627) ;  /* 0x00000000001c1947 */ /* 0x000fec0003800000 */
[----:B------:R-:W3:Y:S02]  /*28cd0*/  S2R R3, SR_TID.X ;  /* 0x0000000000037919 */ /* 0x000ee40000002100 */
[----:B---3--:R-:W-:Y:S02]  /*28ce0*/  LOP3.LUT R9, R3, 0x1f, RZ, 0xc0, !PT ;  /* 0x0000001f03097812 */ /* 0x008fe400078ec0ff */
[----:B------:R-:W-:Y:S02]  /*28cf0*/  MOV R3, 0x8000 ;  /* 0x0000800000037802 */ /* 0x000fe40000000f00 */
[----:B------:R-:W-:Y:S02]  /*28d00*/  ISETP.NE.AND P0, PT, R9, RZ, PT ;  /* 0x000000ff0900720c */ /* 0x000fe40003f05270 */
[----:B------:R3:W-:Y:S11]  /*28d10*/  SYNCS.ARRIVE.TRANS64 RZ, [R6+URZ+0x38830], R3 ;  /* 0x0388300306ff79a7 */ /* 0x0007f6000800003f */
[----:B---3--:R-:W-:Y:S05]  /*28d20*/  @!P0 BRA `(.L_x_627) ;  /* 0x0000000000048947 */ /* 0x008fea0003800000 */
[----:B------:R-:W-:Y:S01]  /*28d30*/  BPT.TRAP 0x1 ;  /* 0x000000040000795c */ /* 0x000fe20000300000 */
.L_x_627:
[----:B------:R-:W-:Y:S05]  /*28d40*/  BSYNC B1 ;  /* 0x0000000000017941 */ /* 0x000fea0003800000 */
.L_x_626:
        /* <DEDUP_REMOVED lines=8> */
.L_x_628:
        /* <DEDUP_REMOVED lines=15> */
.L_x_629:
        /* <DEDUP_REMOVED lines=9> */
[----:B---3--:R-:W-:Y:S05]  /*28f50*/  @P0 BRA.U.ANY `(.L_x_629) ;  /* 0xfffffffd00d80947 */ /* 0x008fea000393ffff */
.L_x_616:
[----:B------:R-:W-:Y:S05]  /*28f60*/  BSYNC B0 ;  /* 0x0000000000007941 */ /* 0x000fea0003800000 */
.L_x_615:
[----:B------:R-:W-:-:S06]  /*28f70*/  UISETP.NE.AND UP0, UPT, UR36, 0x3, UPT ;  /* 0x000000032400788c */ /* 0x000fcc000bf05270 */
[----:B------:R-:W-:-:S13]  /*28f80*/  PLOP3.LUT P0, PT, PT, PT, UP0, 0x80, 0x0 ;  /* 0x000000000000781c */ /* 0x000fda0003f0f008 */
[----:B------:R-:W-:Y:S05]  /*28f90*/  @!P0 BRA `(.L_x_630) ;  /* 0x0000000000048947 */ /* 0x000fea0003800000 */
[----:B------:R-:W-:Y:S01]  /*28fa0*/  BPT.TRAP 0x1 ;  /* 0x000000040000795c */ /* 0x000fe20000300000 */
.L_x_630:
[----:B------:R-:W-:Y:S01]  /*28fb0*/  MOV R3, UR39 ;  /* 0x0000002700037c02 */ /* 0x000fe20008000f00 */
[----:B------:R-:W-:Y:S01]  /*28fc0*/  BSSY B0, `(.L_x_631) ;  /* 0x0000007000007945 */ /* 0x000fe20003800000 */
[----:B------:R-:W-:Y:S02]  /*28fd0*/  LOP3.LUT R4, R8, 0x1, RZ, 0x3c, !PT ;  /* 0x0000000108047812 */ /* 0x000fe400078e3cff */
[----:B------:R-:W-:Y:S01]  /*28fe0*/  ISETP.NE.AND P1, PT, R3, 0x3, PT ;  /* 0x000000030300780c */ /* 0x000fe20003f25270 */
[----:B------:R-:W-:Y:S01]  /*28ff0*/  IMAD R3, R0, 0x8, R18 ;  /* 0x0000000800037824 */ /* 0x000fe200078e0212 */
[----:B------:R-:W-:-:S04]  /*29000*/  SHF.L.U32 R4, R4, 0x1f, RZ ;  /* 0x0000001f04047819 */ /* 0x000fc800000006ff */
[----:B------:R-:W3:Y:S02]  /*29010*/  SYNCS.PHASECHK.TRANS64.TRYWAIT P0, [R3+URZ+0x38870], R4 ;  /* 0x03887004030075a7 */ /* 0x000ee4000800017f */
[----:B---3--:R-:W-:Y:S05]  /*29020*/  @!P0 BRA `(.L_x_632) ;  /* 0x0000008800bc8947 */ /* 0x008fea0003800000 */
.L_x_896:
[----:B------:R-:W-:Y:S05]  /*29030*/  BSYNC B0 ;  /* 0x0000000000007941 */ /* 0x000fea0003800000 */
.L_x_631:
[----:B------:R-:W-:Y:S05]  /*29040*/  @!P1 BRA `(.L_x_633) ;  /* 0x0000000000049947 */ /* 0x000fea0003800000 */
[----:B------:R-:W-:Y:S01]  /*29050*/  BPT.TRAP 0x1 ;  /* 0x000000040000795c */ /* 0x000fe20000300000 */
.L_x_633:
[----:B---3--:R-:W-:Y:S01]  /*29060*/  SHF.L.U32 R4, R8, 0x1f, RZ ;  /* 0x0000001f08047819 */ /* 0x008fe200000006ff */
[----:B------:R-:W-:-:S03]  /*29070*/  IMAD.SHL.U32 R0, R0, 0x8000, RZ ;  /* 0x0000800000007824 */ /* 0x000fc600078e00ff */
[----:B------:R-:W3:Y:S02]  /*29080*/  SYNCS.PHASECHK.TRANS64.TRYWAIT P0, [R3+URZ+0x38860], R4 ;  /* 0x03886004030075a7 */ /* 0x000ee4000800017f */
[----:B---3--:R-:W-:Y:S05]  /*29090*/  @!P0 BRA `(.L_x_634) ;  /* 0x0000008800b48947 */ /* 0x008fea0003800000 */
.L_x_897:
[----:B------:R-:W4:Y:S04]  /*290a0*/  LDL R14, [R1+0x14] ;  /* 0x00001400010e7983 */ /* 0x000f280000100800 */
[----:B-1----:R-:W2:Y:S04]  /*290b0*/  LDL R5, [R1+0x50] ;  /* 0x0000500001057983 */ /* 0x002ea80000100800 */
[----:B------:R3:W-:Y:S04]  /*290c0*/  STL [R1+0x1ac], R3 ;  /* 0x0001ac0301007387 */ /* 0x0007e80000100800 */
[----:B---3--:R-:W3:Y:S01]  /*290d0*/  LDL R3, [R1+0x18] ;  /* 0x0000180001037983 */ /* 0x008ee20000100800 */
[----:B------:R-:W-:Y:S05]  /*290e0*/  WARPSYNC.ALL ;  /* 0x0000000000007948 */ /* 0x000fea0003800000 */
[----:B------:R1:W-:Y:S04]  /*290f0*/  STL [R1+0x1a8], R2 ;  /* 0x0001a80201007387 */ /* 0x0003e80000100800 */
[----:B-1----:R-:W3:Y:S01]  /*29100*/  LDL R2, [R1+0x30] ;  /* 0x0000300001027983 */ /* 0x002ee20000100800 */
[----:B----4-:R-:W-:-:S05]  /*29110*/  LOP3.LUT R4, R0, R14, RZ, 0xfc, !PT ;  /* 0x0000000e00047212 */ /* 0x010fca00078efcff */
[----:B------:R-:W-:-:S05]  /*29120*/  IMAD.IADD R4, R18, 0x1, R4 ;  /* 0x0000000112047824 */ /* 0x000fca00078e0204 */
[----:B--2---:R-:W1:Y:S01]  /*29130*/  LDSM.16.MT88.4 R8, [R4+0x10400] ;  /* 0x010400000408783b */ /* 0x004e620000004200 */
[----:B------:R-:W-:-:S05]  /*29140*/  IADD3 R20, R18, R5, R0 ;  /* 0x0000000512147210 */ /* 0x000fca0007ffe000 */
[----:B------:R-:W2:Y:S01]  /*29150*/  LDSM.16.MT88.4 R4, [R20+0x10400] ;  /* 0x010400001404783b */ /* 0x000ea20000004200 */
[C-C-:B-1----:R-:W-:Y:S02]  /*29160*/  PRMT R12, R8.reuse, 0x6420, R9.reuse ;  /* 0x00006420080c7816 */ /* 0x142fe40000000009 */
[----:B------:R-:W-:Y:S02]  /*29170*/  PRMT R13, R8, 0x7531, R9 ;  /* 0x00007531080d7816 */ /* 0x000fe40000000009 */
[----:B---3--:R-:W-:Y:S02]  /*29180*/  LOP3.LUT R8, R0, R3, RZ, 0xfc, !PT ;  /* 0x0000000300087212 */ /* 0x008fe400078efcff */
[----:B------:R-:W-:Y:S02]  /*29190*/  MOV R9, R14 ;  /* 0x0000000e00097202 */ /* 0x000fe40000000f00 */
[C-C-:B------:R-:W-:Y:S01]  /*291a0*/  PRMT R14, R10.reuse, 0x6420, R11.reuse ;  /* 0x000064200a0e7816 */ /* 0x140fe2000000000b */
[----:B------:R-:W-:Y:S01]  /*291b0*/  IMAD.IADD R8, R19, 0x1, R8 ;  /* 0x0000000113087824 */ /* 0x000fe200078e0208 */
[----:B------:R-:W-:-:S05]  /*291c0*/  PRMT R15, R10, 0x7531, R11 ;  /* 0x000075310a0f7816 */ /* 0x000fca000000000b */
[----:B------:R1:W-:Y:S01]  /*291d0*/  STSM.16.M88.4 [R8], R12 ;  /* 0x0000000c08007844 */ /* 0x0003e20000000200 */
[C-C-:B--2---:R-:W-:Y:S02]  /*291e0*/  PRMT R10, R6.reuse, 0x6420, R7.reuse ;  /* 0x00006420060a7816 */ /* 0x144fe40000000007 */
[----:B------:R-:W-:Y:S01]  /*291f0*/  PRMT R11, R6, 0x7531, R7 ;  /* 0x00007531060b7816 */ /* 0x000fe20000000007 */
[----:B-1----:R-:W-:Y:S01]  /*29200*/  VIADD R12, R0, 0x2000 ;  /* 0x00002000000c7836 */ /* 0x002fe20000000000 */
[C---:B------:R-:W-:Y:S01]  /*29210*/  PRMT R8, R4.reuse, 0x6420, R5 ;  /* 0x0000642004087816 */ /* 0x040fe20000000005 */
[----:B------:R-:W-:Y:S01]  /*29220*/  IMAD.MOV.U32 R15, RZ, RZ, R9 ;  /* 0x000000ffff0f7224 */ /* 0x000fe200078e0009 */
[----:B------:R-:W-:Y:S02]  /*29230*/  PRMT R9, R4, 0x7531, R5 ;  /* 0x0000753104097816 */ /* 0x000fe40000000005 */
[----:B------:R-:W-:-:S04]  /*29240*/  LOP3.LUT R4, R12, R3, RZ, 0xfc, !PT ;  /* 0x000000030c047212 */ /* 0x000fc800078efcff */
[----:B------:R-:W-:-:S05]  /*29250*/  IADD3 R4, R19, R4, RZ ;  /* 0x0000000413047210 */ /* 0x000fca0007ffe0ff */
[----:B------:R1:W-:Y:S02]  /*29260*/  STSM.16.M88.4 [R4], R8 ;  /* 0x0000000804007844 */ /* 0x0003e40000000200 */
[----:B-1----:R-:W-:Y:S02]  /*29270*/  IMAD.MOV.U32 R11, RZ, RZ, R15 ;  /* 0x000000ffff0b7224 */ /* 0x002fe400078e000f */
[----:B------:R-:W-:-:S05]  /*29280*/  VIADD R8, R0, 0x4000 ;  /* 0x0000400000087836 */ /* 0x000fca0000000000 */
[----:B------:R-:W-:-:S05]  /*29290*/  LOP3.LUT R4, R8, R11, RZ, 0xfc, !PT ;  /* 0x0000000b08047212 */ /* 0x000fca00078efcff */
[----:B------:R-:W-:-:S06]  /*292a0*/  IMAD.IADD R4, R18, 0x1, R4 ;  /* 0x0000000112047824 */ /* 0x000fcc00078e0204 */
[----:B------:R-:W1:Y:S01]  /*292b0*/  LDSM.16.MT88.4 R4, [R4+0x10400] ;  /* 0x010400000404783b */ /* 0x000e620000004200 */
[----:B------:R-:W-:-:S04]  /*292c0*/  LOP3.LUT R8, R8, R3, RZ, 0xfc, !PT ;  /* 0x0000000308087212 */ /* 0x000fc800078efcff */
[----:B------:R-:W-:Y:S02]  /*292d0*/  IADD3 R8, R19, R8, RZ ;  /* 0x0000000813087210 */ /* 0x000fe40007ffe0ff */
[C-C-:B-1----:R-:W-:Y:S02]  /*292e0*/  PRMT R12, R4.reuse, 0x6420, R5.reuse ;  /* 0x00006420040c7816 */ /* 0x142fe40000000005 */
[----:B------:R-:W-:Y:S02]  /*292f0*/  PRMT R13, R4, 0x7531, R5 ;  /* 0x00007531040d7816 */ /* 0x000fe40000000005 */
[C-C-:B------:R-:W-:Y:S02]  /*29300*/  PRMT R14, R6.reuse, 0x6420, R7.reuse ;  /* 0x00006420060e7816 */ /* 0x140fe40000000007 */
[----:B------:R-:W-:Y:S02]  /*29310*/  PRMT R15, R6, 0x7531, R7 ;  /* 0x00007531060f7816 */ /* 0x000fe40000000007 */
[----:B------:R-:W1:Y:S04]  /*29320*/  LDSM.16.MT88.4 R4, [R20+0x14400] ;  /* 0x014400001404783b */ /* 0x000e680000004200 */
[----:B------:R2:W-:Y:S02]  /*29330*/  STSM.16.M88.4 [R8], R12 ;  /* 0x0000000c08007844 */ /* 0x0005e40000000200 */
[----:B--2---:R-:W-:-:S02]  /*29340*/  VIADD R12, R0, 0x6000 ;  /* 0x00006000000c7836 */ /* 0x004fc40000000000 */
[----:B------:R-:W-:Y:S01]  /*29350*/  IMAD.MOV.U32 R15, RZ, RZ, R11 ;  /* 0x000000ffff0f7224 */ /* 0x000fe200078e000b */
[C-C-:B-1----:R-:W-:Y:S02]  /*29360*/  PRMT R8, R4.reuse, 0x6420, R5.reuse ;  /* 0x0000642004087816 */ /* 0x142fe40000000005 */
[----:B------:R-:W-:Y:S02]  /*29370*/  PRMT R9, R4, 0x7531, R5 ;  /* 0x0000753104097816 */ /* 0x000fe40000000005 */
[----:B------:R-:W-:Y:S02]  /*29380*/  LOP3.LUT R4, R12, R3, RZ, 0xfc, !PT ;  /* 0x000000030c047212 */ /* 0x000fe400078efcff */
[C-C-:B------:R-:W-:Y:S02]  /*29390*/  PRMT R10, R6.reuse, 0x6420, R7.reuse ;  /* 0x00006420060a7816 */ /* 0x140fe40000000007 */
[----:B------:R-:W-:Y:S01]  /*293a0*/  PRMT R11, R6, 0x7531, R7 ;  /* 0x00007531060b7816 */ /* 0x000fe20000000007 */
[----:B------:R-:W-:-:S05]  /*293b0*/  IMAD.IADD R4, R19, 0x1, R4 ;  /* 0x0000000113047824 */ /* 0x000fca00078e0204 */
[----:B------:R1:W-:Y:S04]  /*293c0*/  STSM.16.M88.4 [R4], R8 ;  /* 0x0000000804007844 */ /* 0x0003e80000000200 */
[----:B-1----:R-:W2:Y:S01]  /*293d0*/  LDL R10, [R1+0x48] ;  /* 0x00004800010a7983 */ /* 0x002ea20000100800 */
[----:B------:R-:W-:Y:S01]  /*293e0*/  VIADD R4, R0, 0x1000 ;  /* 0x0000100000047836 */ /* 0x000fe20000000000 */
[----:B------:R-:W-:-:S04]  /*293f0*/  MOV R11, R15 ;  /* 0x0000000f000b7202 */ /* 0x000fc80000000f00 */
[----:B------:R-:W-:-:S05]  /*29400*/  LOP3.LUT R4, R4, R11, RZ, 0xfc, !PT ;  /* 0x0000000b04047212 */ /* 0x000fca00078efcff */
[----:B------:R-:W-:-:S06]  /*29410*/  IMAD.IADD R4, R18, 0x1, R4 ;  /* 0x0000000112047824 */ /* 0x000fcc00078e0204 */
[----:B------:R-:W1:Y:S02]  /*29420*/  LDSM.16.MT88.4 R4, [R4+0x10400] ;  /* 0x010400000404783b */ /* 0x000e640000004200 */
[C-C-:B-1----:R-:W-:Y:S02]  /*29430*/  PRMT R12, R4.reuse, 0x6420, R5.reuse ;  /* 0x00006420040c7816 */ /* 0x142fe40000000005 */
[----:B------:R-:W-:Y:S02]  /*29440*/  PRMT R13, R4, 0x7531, R5 ;  /* 0x00007531040d7816 */ /* 0x000fe40000000005 */
[C-C-:B------:R-:W-:Y:S02]  /*29450*/  PRMT R14, R6.reuse, 0x6420, R7.reuse ;  /* 0x00006420060e7816 */ /* 0x140fe40000000007 */
[----:B------:R-:W-:Y:S02]  /*29460*/  PRMT R15, R6, 0x7531, R7 ;  /* 0x00007531060f7816 */ /* 0x000fe40000000007 */
[----:B------:R-:W1:Y:S02]  /*29470*/  LDSM.16.MT88.4 R4, [R20+0x11400] ;  /* 0x011400001404783b */ /* 0x000e640000004200 */
[----:B-1----:R-:W-:Y:S01]  /*29480*/  PRMT R9, R4, 0x7531, R5 ;  /* 0x0000753104097816 */ /* 0x002fe20000000005 */
[----:B--2---:R-:W-:-:S05]  /*29490*/  IMAD.IADD R21, R10, 0x1, R0 ;  /* 0x000000010a157824 */ /* 0x004fca00078e0200 */
[----:B------:R-:W-:Y:S02]  /*294a0*/  IADD3 R8, R19, R21, R3 ;  /* 0x0000001513087210 */ /* 0x000fe40007ffe003 */
[----:B------:R-:W-:-:S03]  /*294b0*/  PRMT R10, R6, 0x6420, R7 ;  /* 0x00006420060a7816 */ /* 0x000fc60000000007 */
[----:B------:R1:W-:Y:S02]  /*294c0*/  STSM.16.M88.4 [R8], R12 ;  /* 0x0000000c08007844 */ /* 0x0003e40000000200 */
[----:B-1----:R-:W-:Y:S02]  /*294d0*/  MOV R15, R11 ;  /* 0x0000000b000f7202 */ /* 0x002fe40000000f00 */
[C---:B------:R-:W-:Y:S02]  /*294e0*/  IADD3 R14, R19.reuse, R21, R3 ;  /* 0x00000015130e7210 */ /* 0x040fe40007ffe003 */
[----:B------:R-:W-:Y:S02]  /*294f0*/  PRMT R8, R4, 0x6420, R5 ;  /* 0x0000642004087816 */ /* 0x000fe40000000005 */
[----:B------:R-:W-:Y:S02]  /*29500*/  PRMT R11, R6, 0x7531, R7 ;  /* 0x00007531060b7816 */ /* 0x000fe40000000007 */
[----:B------:R-:W-:Y:S01]  /*29510*/  IADD3 R21, R19, R2, R21 ;  /* 0x0000000213157210 */ /* 0x000fe20007ffe015 */
[----:B------:R-:W-:-:S04]  /*29520*/  VIADD R4, R0, 0x5000 ;  /* 0x0000500000047836 */ /* 0x000fc80000000000 */
[----:B------:R1:W-:Y:S02]  /*29530*/  STSM.16.M88.4 [R21], R8 ;  /* 0x0000000815007844 */ /* 0x0003e40000000200 */
[----:B-1----:R-:W-:-:S05]  /*29540*/  IMAD.MOV.U32 R11, RZ, RZ, R15 ;  /* 0x000000ffff0b7224 */ /* 0x002fca00078e000f */
[----:B------:R-:W-:-:S04]  /*29550*/  LOP3.LUT R4, R4, R11, RZ, 0xfc, !PT ;  /* 0x0000000b04047212 */ /* 0x000fc800078efcff */
[----:B------:R-:W-:-:S06]  /*29560*/  IADD3 R4, R18, R4, RZ ;  /* 0x0000000412047210 */ /* 0x000fcc0007ffe0ff */
[----:B------:R-:W1:Y:S01]  /*29570*/  LDSM.16.MT88.4 R4, [R4+0x10400] ;  /* 0x010400000404783b */ /* 0x000e620000004200 */
[----:B------:R-:W-:Y:S01]  /*29580*/  IMAD.MOV.U32 R10, RZ, RZ, R14 ;  /* 0x000000ffff0a7224 */ /* 0x000fe200078e000e */
[C-C-:B-1----:R-:W-:Y:S02]  /*29590*/  PRMT R12, R4.reuse, 0x6420, R5.reuse ;  /* 0x00006420040c7816 */ /* 0x142fe40000000005 */
[----:B------:R-:W-:Y:S02]  /*295a0*/  PRMT R13, R4, 0x7531, R5 ;  /* 0x00007531040d7816 */ /* 0x000fe40000000005 */
[C-C-:B------:R-:W-:Y:S02]  /*295b0*/  PRMT R14, R6.reuse, 0x6420, R7.reuse ;  /* 0x00006420060e7816 */ /* 0x140fe40000000007 */
[----:B------:R-:W-:Y:S02]  /*295c0*/  PRMT R15, R6, 0x7531, R7 ;  /* 0x00007531060f7816 */ /* 0x000fe40000000007 */
[----:B------:R-:W1:Y:S04]  /*295d0*/  LDSM.16.MT88.4 R4, [R20+0x15400] ;  /* 0x015400001404783b */ /* 0x000e680000004200 */
[----:B------:R2:W-:Y:S02]  /*295e0*/  STSM.16.M88.4 [R10+0x4000], R12 ;  /* 0x0040000c0a007844 */ /* 0x0005e40000000200 */
[----:B--2---:R-:W-:Y:S01]  /*295f0*/  IMAD.MOV.U32 R14, RZ, RZ, R11 ;  /* 0x000000ffff0e7224 */ /* 0x004fe200078e000b */
[----:B-1----:R-:W-:-:S02]  /*29600*/  PRMT R8, R4, 0x6420, R5 ;  /* 0x0000642004087816 */ /* 0x002fc40000000005 */
[----:B------:R-:W-:Y:S02]  /*29610*/  PRMT R9, R4, 0x7531, R5 ;  /* 0x0000753104097816 */ /* 0x000fe40000000005 */
[C-C-:B------:R-:W-:Y:S02]  /*29620*/  PRMT R10, R6.reuse, 0x6420, R7.reuse ;  /* 0x00006420060a7816 */ /* 0x140fe40000000007 */
[----:B------:R-:W-:-:S05]  /*29630*/  PRMT R11, R6, 0x7531, R7 ;  /* 0x00007531060b7816 */ /* 0x000fca0000000007 */
[----:B------:R1:W-:Y:S04]  /*29640*/  STSM.16.M88.4 [R21+0x4000], R8 ;  /* 0x0040000815007844 */ /* 0x0003e80000000200 */
[----:B-1----:R-:W2:Y:S01]  /*29650*/  LDL R10, [R1+0x44] ;  /* 0x00004400010a7983 */ /* 0x002ea20000100800 */
[----:B------:R-:W-:Y:S02]  /*29660*/  VIADD R15, R0, 0x2000 ;  /* 0x00002000000f7836 */ /* 0x000fe40000000000 */
[----:B------:R-:W-:-:S05]  /*29670*/  IMAD.MOV.U32 R11, RZ, RZ, R14 ;  /* 0x000000ffff0b7224 */ /* 0x000fca00078e000e */
[----:B------:R-:W-:-:S04]  /*29680*/  LOP3.LUT R4, R15, R11, RZ, 0xfc, !PT ;  /* 0x0000000b0f047212 */ /* 0x000fc800078efcff */
[----:B------:R-:W-:-:S06]  /*29690*/  IADD3 R4, R18, R4, RZ ;  /* 0x0000000412047210 */ /* 0x000fcc0007ffe0ff */
        /* <DEDUP_REMOVED lines=11> */
[----:B-1----:R-:W-:Y:S01]  /*29750*/  IMAD.MOV.U32 R14, RZ, RZ, R11 ;  /* 0x000000ffff0e7224 */ /* 0x002fe200078e000b */
[C---:B------:R-:W-:Y:S02]  /*29760*/  IADD3 R13, R19.reuse, R21, R3 ;  /* 0x00000015130d7210 */ /* 0x040fe40007ffe003 */
[----:B------:R-:W-:Y:S02]  /*29770*/  PRMT R8, R4, 0x6420, R5 ;  /* 0x0000642004087816 */ /* 0x000fe40000000005 */
[----:B------:R-:W-:Y:S02]  /*29780*/  PRMT R11, R6, 0x7531, R7 ;  /* 0x00007531060b7816 */ /* 0x000fe40000000007 */
[----:B------:R-:W-:Y:S01]  /*29790*/  IADD3 R21, R19, R2, R21 ;  /* 0x0000000213157210 */ /* 0x000fe20007ffe015 */
[----:B------:R-:W-:-:S04]  /*297a0*/  VIADD R15, R0, 0x6000 ;  /* 0x00006000000f7836 */ /* 0x000fc80000000000 */
[----:B------:R1:W-:Y:S02]  /*297b0*/  STSM.16.M88.4 [R21], R8 ;  /* 0x0000000815007844 */ /* 0x0003e40000000200 */
[----:B-1----:R-:W-:-:S05]  /*297c0*/  IMAD.MOV.U32 R11, RZ, RZ, R14 ;  /* 0x000000ffff0b7224 */ /* 0x002fca00078e000e */
[----:B------:R-:W-:-:S05]  /*297d0*/  LOP3.LUT R4, R15, R11, RZ, 0xfc, !PT ;  /* 0x0000000b0f047212 */ /* 0x000fca00078efcff */
[----:B------:R-:W-:-:S06]  /*297e0*/  IMAD.IADD R4, R18, 0x1, R4 ;  /* 0x0000000112047824 */ /* 0x000fcc00078e0204 */
[----:B------:R-:W1:Y:S01]  /*297f0*/  LDSM.16.MT88.4 R4, [R4+0x10400] ;  /* 0x010400000404783b */ /* 0x000e620000004200 */
[----:B------:R-:W-:Y:S02]  /*29800*/  MOV R10, R13 ;  /* 0x0000000d000a7202 */ /* 0x000fe40000000f00 */
        /* <DEDUP_REMOVED lines=9> */
[----:B------:R-:W-:-:S04]  /*298a0*/  IADD3 R4, R0, 0x3000, RZ ;  /* 0x0000300000047810 */ /* 0x000fc80007ffe0ff */
[----:B------:R-:W-:Y:S02]  /*298b0*/  LOP3.LUT R4, R4, R15, RZ, 0xfc, !PT ;  /* 0x0000000f04047212 */ /* 0x000fe400078efcff */
[C-C-:B------:R-:W-:Y:S02]  /*298c0*/  PRMT R10, R6.reuse, 0x6420, R7.reuse ;  /* 0x00006420060a7816 */ /* 0x140fe40000000007 */
[----:B------:R-:W-:Y:S01]  /*298d0*/  PRMT R11, R6, 0x7531, R7 ;  /* 0x00007531060b7816 */ /* 0x000fe20000000007 */
[----:B------:R-:W-:-:S04]  /*298e0*/  IMAD.IADD R4, R18, 0x1, R4 ;  /* 0x0000000112047824 */ /* 0x000fc800078e0204 */
[----:B------:R-:W-:Y:S04]  /*298f0*/  STSM.16.M88.4 [R21+0x4000], R8 ;  /* 0x0040000815007844 */ /* 0x000fe80000000200 */
[----:B------:R-:W1:Y:S04]  /*29900*/  LDSM.16.MT88.4 R8, [R4+0x10400] ;  /* 0x010400000408783b */ /* 0x000e680000004200 */
[----:B------:R-:W2:Y:S01]  /*29910*/  LDSM.16.MT88.4 R4, [R20+0x13400] ;  /* 0x013400001404783b */ /* 0x000ea20000004200 */
[C-C-:B-1----:R-:W-:Y:S02]  /*29920*/  PRMT R12, R8.reuse, 0x6420, R9.reuse ;  /* 0x00006420080c7816 */ /* 0x142fe40000000009 */
[----:B------:R-:W-:-:S02]  /*29930*/  PRMT R13, R8, 0x7531, R9 ;  /* 0x00007531080d7816 */ /* 0x000fc40000000009 */
[----:B------:R-:W3:Y:S01]  /*29940*/  LDL R8, [R1+0x4c] ;  /* 0x00004c0001087983 */ /* 0x000ee20000100800 */
[----:B------:R-:W-:Y:S01]  /*29950*/  IMAD.MOV.U32 R9, RZ, RZ, R15 ;  /* 0x000000ffff097224 */ /* 0x000fe200078e000f */
[C-C-:B------:R-:W-:Y:S02]  /*29960*/  PRMT R14, R10.reuse, 0x6420, R11.reuse ;  /* 0x000064200a0e7816 */ /* 0x140fe4000000000b */
[----:B------:R-:W-:Y:S02]  /*29970*/  PRMT R15, R10, 0x7531, R11 ;  /* 0x000075310a0f7816 */ /* 0x000fe4000000000b */
[C-C-:B--2---:R-:W-:Y:S02]  /*29980*/  PRMT R10, R6.reuse, 0x6420, R7.reuse ;  /* 0x00006420060a7816 */ /* 0x144fe40000000007 */
[----:B------:R-:W-:Y:S01]  /*29990*/  PRMT R11, R6, 0x7531, R7 ;  /* 0x00007531060b7816 */ /* 0x000fe20000000007 */
[----:B---3--:R-:W-:-:S05]  /*299a0*/  IMAD.IADD R21, R8, 0x1, R0 ;  /* 0x0000000108157824 */ /* 0x008fca00078e0200 */
[C---:B------:R-:W-:Y:S02]  /*299b0*/  IADD3 R8, R19.reuse, R21, R3 ;  /* 0x0000001513087210 */ /* 0x040fe40007ffe003 */
[----:B------:R1:W5:Y:S01]  /*299c0*/  LDL.LU R3, [R1+0x1ac] ;  /* 0x0001ac0001037983 */ /* 0x0003620000300800 */
[----:B------:R-:W-:-:S03]  /*299d0*/  IADD3 R21, R19, R2, R21 ;  /* 0x0000000213157210 */ /* 0x000fc60007ffe015 */
[----:B------:R1:W5:Y:S01]  /*299e0*/  LDL.LU R2, [R1+0x1a8] ;  /* 0x0001a80001027983 */ /* 0x0003620000300800 */
[----:B------:R-:W-:-:S03]  /*299f0*/  VIADD R0, R0, 0x7000 ;  /* 0x0000700000007836 */ /* 0x000fc60000000000 */
[----:B------:R2:W-:Y:S02]  /*29a00*/  STSM.16.M88.4 [R8], R12 ;  /* 0x0000000c08007844 */ /* 0x0005e40000000200 */
[----:B--2---:R-:W-:Y:S01]  /*29a10*/  MOV R14, R9 ;  /* 0x00000009000e7202 */ /* 0x004fe20000000f00 */
[----:B------:R-:W-:-:S03]  /*29a20*/  IMAD.MOV.U32 R15, RZ, RZ, R8 ;  /* 0x000000ffff0f7224 */ /* 0x000fc600078e0008 */
[----:B------:R-:W-:Y:S02]  /*29a30*/  LOP3.LUT R0, R0, R14, RZ, 0xfc, !PT ;  /* 0x0000000e00007212 */ /* 0x000fe400078efcff */
[C-C-:B------:R-:W-:Y:S02]  /*29a40*/  PRMT R8, R4.reuse, 0x6420, R5.reuse ;  /* 0x0000642004087816 */ /* 0x140fe40000000005 */
[----:B------:R-:W-:Y:S01]  /*29a50*/  PRMT R9, R4, 0x7531, R5 ;  /* 0x0000753104097816 */ /* 0x000fe20000000005 */
[----:B------:R-:W-:-:S04]  /*29a60*/  IMAD.IADD R0, R18, 0x1, R0 ;  /* 0x0000000112007824 */ /* 0x000fc800078e0200 */
[----:B------:R-:W-:Y:S04]  /*29a70*/  STSM.16.M88.4 [R21], R8 ;  /* 0x0000000815007844 */ /* 0x000fe80000000200 */
[----:B------:R2:W3:Y:S04]  /*29a80*/  LDSM.16.MT88.4 R8, [R0+0x10400] ;  /* 0x010400000008783b */ /* 0x0004e80000004200 */
[----:B------:R-:W4:Y:S01]  /*29a90*/  LDSM.16.MT88.4 R4, [R20+0x17400] ;  /* 0x017400001404783b */ /* 0x000f220000004200 */
[----:B--2---:R-:W-:Y:S02]  /*29aa0*/  MOV R0, R15 ;  /* 0x0000000f00007202 */ /* 0x004fe40000000f00 */
[----:B---3--:R-:W-:-:S02]  /*29ab0*/  PRMT R12, R8, 0x6420, R9 ;  /* 0x00006420080c7816 */ /* 0x008fc40000000009 */
[----:B------:R-:W-:Y:S02]  /*29ac0*/  PRMT R13, R8, 0x7531, R9 ;  /* 0x00007531080d7816 */ /* 0x000fe40000000009 */
[C-C-:B------:R-:W-:Y:S02]  /*29ad0*/  PRMT R14, R10.reuse, 0x6420, R11.reuse ;  /* 0x000064200a0e7816 */ /* 0x140fe4000000000b */
[----:B------:R-:W-:Y:S02]  /*29ae0*/  PRMT R15, R10, 0x7531, R11 ;  /* 0x000075310a0f7816 */ /* 0x000fe4000000000b */
[C-C-:B----4-:R-:W-:Y:S02]  /*29af0*/  PRMT R8, R4.reuse, 0x6420, R5.reuse ;  /* 0x0000642004087816 */ /* 0x150fe40000000005 */
[----:B------:R-:W-:Y:S02]  /*29b00*/  PRMT R9, R4, 0x7531, R5 ;  /* 0x0000753104097816 */ /* 0x000fe40000000005 */
[----:B------:R-:W-:-:S02]  /*29b10*/  PRMT R10, R6, 0x6420, R7 ;  /* 0x00006420060a7816 */ /* 0x000fc40000000007 */
[----:B------:R-:W-:Y:S01]  /*29b20*/  PRMT R11, R6, 0x7531, R7 ;  /* 0x00007531060b7816 */ /* 0x000fe20000000007 */
[----:B------:R1:W-:Y:S04]  /*29b30*/  STSM.16.M88.4 [R0+0x4000], R12 ;  /* 0x0040000c00007844 */ /* 0x0003e80000000200 */
        /* <DEDUP_REMOVED lines=9> */
.L_x_635:
[----:B-1----:R-:W1:Y:S01]  /*29bd0*/  S2R R0, SR_TID.X ;  /* 0x0000000000007919 */ /* 0x002e620000002100 */
[----:B--2--5:R2:W-:Y:S01]  /*29be0*/  SYNCS.ARRIVE.TRANS64.A1T0 RZ, [R3+URZ+0x38850], RZ ;  /* 0x038850ff03ff79a7 */ /* 0x0245e2000810003f */
[----:B------:R4:W5:Y:S01]  /*29bf0*/  LDL R8, [R1+0x28] ;  /* 0x0000280001087983 */ /* 0x0009620000100800 */
[----:B-1----:R-:W-:-:S03]  /*29c00*/  LOP3.LUT R4, R0, 0x7f, RZ, 0xc0, !PT ;  /* 0x0000007f00047812 */ /* 0x002fc600078ec0ff */
[----:B------:R-:W3:Y:S01]  /*29c10*/  LDL R0, [R1+0x38] ;  /* 0x0000380001007983 */ /* 0x000ee20000100800 */
[----:B------:R-:W-:Y:S01]  /*29c20*/  BAR.SYNC.DEFER_BLOCKING 0x2, 0x80 ;  /* 0x0082000000007b1d */ /* 0x000fe20000010000 */
[----:B------:R-:W-:-:S13]  /*29c30*/  ISETP.NE.AND P0, PT, R4, RZ, PT ;  /* 0x000000ff0400720c */ /* 0x000fda0003f05270 */
[----:B--2---:R-:W-:-:S05]  /*29c40*/  @!P0 VIADD R3, R3, 0x38880 ;  /* 0x0003888003038836 */ /* 0x004fca0000000000 */
[----:B------:R-:W-:-:S04]  /*29c50*/  @!P0 PRMT R3, RZ, 0x654, R3 ;  /* 0x00000654ff038816 */ /* 0x000fc80000000003 */
[----:B------:R4:W-:Y:S01]  /*29c60*/  @!P0 SYNCS.ARRIVE.TRANS64.RED.A1T0 RZ, [R3+URZ], RZ ;  /* 0x000000ff03ff89a7 */ /* 0x0009e2000810043f */
[C---:B---3--:R-:W-:Y:S01]  /*29c70*/  ISETP.GT.AND P0, PT, R2.reuse, R0, PT ;  /* 0x000000000200720c */ /* 0x048fe20003f04270 */
[----:B------:R-:W-:Y:S01]  /*29c80*/  VIADD R2, R2, 0xffffffff ;  /* 0xffffffff02027836 */ /* 0x000fe20000000000 */
[----:B------:R4:W5:Y:S11]  /*29c90*/  LDL R0, [R1+0x1c] ;  /* 0x00001c0001007983 */ /* 0x0009760000100800 */
[----:B----4-:R-:W-:Y:S05]  /*29ca0*/  @P0 BRA `(.L_x_636) ;  /* 0xffffffe800700947 */ /* 0x010fea000383ffff */
.L_x_614:
        /* <DEDUP_REMOVED lines=8> */
[----:B---3-5:R-:W2:Y:S02]  /*29d30*/  FLO.U32 R0, UR4 ;  /* 0x0000000400007d00 */ /* 0x028ea400080e0000 */
[----:B--2---:R-:W-:-:S06]  /*29d40*/  ISETP.EQ.U32.AND P1, PT, R0, R2, PT ;  /* 0x000000020000720c */ /* 0x004fcc0003f22070 */
[----:B------:R-:W1:Y:S07]  /*29d50*/  POPC R2, UR4 ;  /* 0x0000000400027d09 */ /* 0x000e6e0008000000 */
[----:B-1----:R-:W2:Y:S04]  /*29d60*/  @P1 ATOMG.E.ADD.STRONG.GPU PT, R2, desc[UR42][R4.64], R2 ;  /* 0x00000002040219a8 */ /* 0x002ea800081ee1ea */
[----:B--2---:R1:W2:Y:S02]  /*29d70*/  SHFL.IDX PT, R2, R2, R0, 0x1f ;  /* 0x00001f0002027589 */ /* 0x0042a400000e0000 */
[----:B-1----:R-:W1:Y:S02]  /*29d80*/  S2R R0, SR_LTMASK ;  /* 0x0000000000007919 */ /* 0x002e640000003900 */
[----:B-1----:R-:W-:-:S06]  /*29d90*/  LOP3.LUT R0, R0, UR4, RZ, 0xc0, !PT ;  /* 0x0000000400007c12 */ /* 0x002fcc000f8ec0ff */
[----:B------:R-:W2:Y:S02]  /*29da0*/  POPC R0, R0 ;  /* 0x0000000000007309 */ /* 0x000ea40000000000 */
[----:B--2---:R-:W-:-:S05]  /*29db0*/  IADD3 R0, R2, UR38, R0 ;  /* 0x0000002602007c10 */ /* 0x004fca000fffe000 */
[----:B------:R2:W-:Y:S02]  /*29dc0*/  STL [R1], R0 ;  /* 0x0000000001007387 */ /* 0x0005e40000100800 */
.L_x_638:
[----:B------:R-:W-:Y:S05]  /*29dd0*/  BSYNC B0 ;  /* 0x0000000000007941 */ /* 0x000fea0003800000 */
.L_x_637:
[----:B------:R-:W-:-:S06]  /*29de0*/  UISETP.NE.AND UP0, UPT, UR36, 0x3, UPT ;  /* 0x000000032400788c */ /* 0x000fcc000bf05270 */
[----:B------:R-:W-:-:S13]  /*29df0*/  PLOP3.LUT P1, PT, PT, PT, UP0, 0x80, 0x0 ;  /* 0x000000000000781c */ /* 0x000fda0003f2f008 */
[----:B------:R-:W-:Y:S05]  /*29e00*/  @!P1 BRA `(.L_x_639) ;  /* 0x0000000000049947 */ /* 0x000fea0003800000 */
[----:B------:R-:W-:Y:S01]  /*29e10*/  BPT.TRAP 0x1 ;  /* 0x000000040000795c */ /* 0x000fe20000300000 */
.L_x_639:
[----:B------:R-:W4:Y:S04]  /*29e20*/  LDL R2, [R1+0x28] ;  /* 0x0000280001027983 */ /* 0x000f280000100800 */
[----:B------:R-:W4:Y:S01]  /*29e30*/  LDL R3, [R1+0x1c] ;  /* 0x00001c0001037983 */ /* 0x000f220000100800 */
[----:B--23-5:R-:W-:Y:S01]  /*29e40*/  IMAD.U32 R0, RZ, RZ, UR39 ;  /* 0x00000027ff007e24 */ /* 0x02cfe2000f8e00ff */
[----:B------:R-:W-:Y:S04]  /*29e50*/  BSSY B0, `(.L_x_640) ;  /* 0x0000007000007945 */ /* 0x000fe80003800000 */
[----:B------:R-:W-:-:S02]  /*29e60*/  ISETP.NE.AND P2, PT, R0, 0x3, PT ;  /* 0x000000030000780c */ /* 0x000fc40003f45270 */
[----:B----4-:R-:W-:-:S04]  /*29e70*/  LOP3.LUT R2, R2, 0x1, RZ, 0x3c, !PT ;  /* 0x0000000102027812 */ /* 0x010fc800078e3cff */
[----:B------:R-:W-:Y:S02]  /*29e80*/  SHF.L.U32 R2, R2, 0x1f, RZ ;  /* 0x0000001f02027819 */ /* 0x000fe400000006ff */
[----:B------:R-:W-:-:S04]  /*29e90*/  LEA R0, R3, R18, 0x3 ;  /* 0x0000001203007211 */ /* 0x000fc800078e18ff */
[----:B------:R-:W2:Y:S02]  /*29ea0*/  SYNCS.PHASECHK.TRANS64.TRYWAIT P1, [R0+URZ+0x38870], R2 ;  /* 0x03887002000075a7 */ /* 0x000ea4000802017f */
[----:B--2---:R-:W-:Y:S05]  /*29eb0*/  @!P1 BRA `(.L_x_641) ;  /* 0x0000007c00409947 */ /* 0x004fea0003800000 */
.L_x_898:
[----:B------:R-:W-:Y:S05]  /*29ec0*/  BSYNC B0 ;  /* 0x0000000000007941 */ /* 0x000fea0003800000 */
.L_x_640:
[----:B------:R-:W-:Y:S05]  /*29ed0*/  @!P2 BRA `(.L_x_642) ;  /* 0x000000000004a947 */ /* 0x000fea0003800000 */
[----:B------:R-:W-:Y:S01]  /*29ee0*/  BPT.TRAP 0x1 ;  /* 0x000000040000795c */ /* 0x000fe20000300000 */
.L_x_642:
[----:B--2---:R-:W2:Y:S02]  /*29ef0*/  LDL R2, [R1+0x28] ;  /* 0x0000280001027983 */ /* 0x004ea40000100800 */
[----:B--2---:R-:W-:-:S04]  /*29f00*/  SHF.L.U32 R2, R2, 0x1f, RZ ;  /* 0x0000001f02027819 */ /* 0x004fc800000006ff */
[----:B------:R-:W2:Y:S02]  /*29f10*/  SYNCS.PHASECHK.TRANS64.TRYWAIT P1, [R0+URZ+0x38860], R2 ;  /* 0x03886002000075a7 */ /* 0x000ea4000802017f */
[----:B--2---:R-:W-:Y:S05]  /*29f20*/  @!P1 BRA `(.L_x_643) ;  /* 0x0000007c00389947 */ /* 0x004fea0003800000 */
.L_x_899:
[----:B-1----:R-:W3:Y:S04]  /*29f30*/  LDL R5, [R1+0x1c] ;  /* 0x00001c0001057983 */ /* 0x002ee80000100800 */
[----:B------:R-:W4:Y:S04]  /*29f40*/  LDL R3, [R1+0x14] ;  /* 0x0000140001037983 */ /* 0x000f280000100800 */
[----:B------:R-:W4:Y:S04]  /*29f50*/  LDL R4, [R1+0x50] ;  /* 0x0000500001047983 */ /* 0x000f280000100800 */
[----:B------:R-:W4:Y:S01]  /*29f60*/  LDL R16, [R1+0x18] ;  /* 0x0000180001107983 */ /* 0x000f220000100800 */
[----:B------:R-:W-:Y:S05]  /*29f70*/  WARPSYNC.ALL ;  /* 0x0000000000007948 */ /* 0x000fea0003800000 */
[----:B------:R2:W-:Y:S04]  /*29f80*/  STL [R1+0x1a8], R0 ;  /* 0x0001a80001007387 */ /* 0x0005e80000100800 */
[----:B--2---:R-:W2:Y:S01]  /*29f90*/  LDL R0, [R1+0x30] ;  /* 0x0000300001007983 */ /* 0x004ea20000100800 */
[----:B---3--:R-:W-:-:S05]  /*29fa0*/  IMAD.SHL.U32 R17, R5, 0x8000, RZ ;  /* 0x0000800005117824 */ /* 0x008fca00078e00ff */
[----:B----4-:R-:W-:-:S05]  /*29fb0*/  LOP3.LUT R2, R17, R3, RZ, 0xfc, !PT ;  /* 0x0000000311027212 */ /* 0x010fca00078efcff */
[----:B------:R-:W-:-:S05]  /*29fc0*/  IMAD.IADD R2, R18, 0x1, R2 ;  /* 0x0000000112027824 */ /* 0x000fca00078e0202 */
[----:B------:R1:W3:Y:S02]  /*29fd0*/  LDSM.16.MT88.4 R8, [R2+0x10400] ;  /* 0x010400000208783b */ /* 0x0002e40000004200 */
[----:B-1----:R-:W-:-:S05]  /*29fe0*/  IADD3 R2, R18, R4, R17 ;  /* 0x0000000412027210 */ /* 0x002fca0007ffe011 */
[----:B------:R-:W1:Y:S01]  /*29ff0*/  LDSM.16.MT88.4 R4, [R2+0x10400] ;  /* 0x010400000204783b */ /* 0x000e620000004200 */
[C---:B------:R-:W-:Y:S01]  /*2a000*/  VIADD R21, R17.reuse, 0x2000 ;  /* 0x0000200011157836 */ /* 0x040fe20000000000 */
[C-C-:B---3--:R-:W-:Y:S02]  /*2a010*/  PRMT R12, R8.reuse, 0x6420, R9.reuse ;  /* 0x00006420080c7816 */ /* 0x148fe40000000009 */
[----:B------:R-:W-:Y:S01]  /*2a020*/  PRMT R13, R8, 0x7531, R9 ;  /* 0x00007531080d7816 */ /* 0x000fe20000000009 */
[----:B------:R-:W-:Y:S01]  /*2a030*/  IMAD.MOV.U32 R9, RZ, RZ, R3 ;  /* 0x000000ffff097224 */ /* 0x000fe200078e0003 */
[----:B------:R-:W-:Y:S02]  /*2a040*/  LOP3.LUT R3, R17, R16, RZ, 0xfc, !PT ;  /* 0x0000001011037212 */ /* 0x000fe400078efcff */
[C-C-:B------:R-:W-:Y:S02]  /*2a050*/  PRMT R14, R10.reuse, 0x6420, R11.reuse ;  /* 0x000064200a0e7816 */ /* 0x140fe4000000000b */
[----:B------:R-:W-:-:S02]  /*2a060*/  PRMT R15, R10, 0x7531, R11 ;  /* 0x000075310a0f7816 */ /* 0x000fc4000000000b */
[----:B------:R-:W-:-:S05]  /*2a070*/  IADD3 R3, R19, R3, RZ ;  /* 0x0000000313037210 */ /* 0x000fca0007ffe0ff */
[----:B------:R3:W-:Y:S01]  /*2a080*/  STSM.16.M88.4 [R3], R12 ;  /* 0x0000000c03007844 */ /* 0x0007e20000000200 */
[----:B-1----:R-:W-:Y:S02]  /*2a090*/  PRMT R8, R4, 0x6420, R5 ;  /* 0x0000642004087816 */ /* 0x002fe40000000005 */
[C-C-:B------:R-:W-:Y:S02]  /*2a0a0*/  PRMT R10, R6.reuse, 0x6420, R7.reuse ;  /* 0x00006420060a7816 */ /* 0x140fe40000000007 */
[----:B------:R-:W-:Y:S02]  /*2a0b0*/  PRMT R11, R6, 0x7531, R7 ;  /* 0x00007531060b7816 */ /* 0x000fe40000000007 */
[----:B---3--:R-:W-:Y:S01]  /*2a0c0*/  LOP3.LUT R3, R21, R16, RZ, 0xfc, !PT ;  /* 0x0000001015037212 */ /* 0x008fe200078efcff */
[----:B------:R-:W-:Y:S01]  /*2a0d0*/  IMAD.MOV.U32 R15, RZ, RZ, R9 ;  /* 0x000000ffff0f7224 */ /* 0x000fe200078e0009 */
[----:B------:R-:W-:-:S03]  /*2a0e0*/  PRMT R9, R4, 0x7531, R5 ;  /* 0x0000753104097816 */ /* 0x000fc60000000005 */
[----:B------:R-:W-:-:S05]  /*2a0f0*/  IMAD.IADD R3, R19, 0x1, R3 ;  /* 0x0000000113037824 */ /* 0x000fca00078e0203 */
[----:B------:R1:W-:Y:S02]  /*2a100*/  STSM.16.M88.4 [R3], R8 ;  /* 0x0000000803007844 */ /* 0x0003e40000000200 */
[----:B-1----:R-:W-:Y:S01]  /*2a110*/  VIADD R8, R17, 0x4000 ;  /* 0x0000400011087836 */ /* 0x002fe20000000000 */
[----:B------:R-:W-:-:S04]  /*2a120*/  MOV R11, R15 ;  /* 0x0000000f000b7202 */ /* 0x000fc80000000f00 */
[----:B------:R-:W-:-:S05]  /*2a130*/  LOP3.LUT R3, R8, R11, RZ, 0xfc, !PT ;  /* 0x0000000b08037212 */ /* 0x000fca00078efcff */
[----:B------:R-:W-:-:S05]  /*2a140*/  IMAD.IADD R3, R18, 0x1, R3 ;  /* 0x0000000112037824 */ /* 0x000fca00078e0203 */
[----:B------:R1:W3:Y:S01]  /*2a150*/  LDSM.16.MT88.4 R4, [R3+0x10400] ;  /* 0x010400000304783b */ /* 0x0002e20000004200 */
[----:B------:R-:W-:Y:S01]  /*2a160*/  VIADD R20, R17, 0x6000 ;  /* 0x0000600011147836 */ /* 0x000fe20000000000 */
[----:B-1----:R-:W-:Y:S02]  /*2a170*/  LOP3.LUT R3, R8, R16, RZ, 0xfc, !PT ;  /* 0x0000001008037212 */ /* 0x002fe400078efcff */
[C-C-:B---3--:R-:W-:Y:S02]  /*2a180*/  PRMT R12, R4.reuse, 0x6420, R5.reuse ;  /* 0x00006420040c7816 */ /* 0x148fe40000000005 */
[----:B------:R-:W-:Y:S02]  /*2a190*/  PRMT R13, R4, 0x7531, R5 ;  /* 0x00007531040d7816 */ /* 0x000fe40000000005 */
[C-C-:B------:R-:W-:Y:S02]  /*2a1a0*/  PRMT R14, R6.reuse, 0x6420, R7.reuse ;  /* 0x00006420060e7816 */ /* 0x140fe40000000007 */
[----:B------:R-:W-:-:S02]  /*2a1b0*/  PRMT R15, R6, 0x7531, R7 ;  /* 0x00007531060f7816 */ /* 0x000fc40000000007 */
[----:B------:R-:W1:Y:S01]  /*2a1c0*/  LDSM.16.MT88.4 R4, [R2+0x14400] ;  /* 0x014400000204783b */ /* 0x000e620000004200 */
[----:B------:R-:W-:-:S05]  /*2a1d0*/  IMAD.IADD R3, R19, 0x1, R3 ;  /* 0x0000000113037824 */ /* 0x000fca00078e0203 */
[----:B------:R3:W-:Y:S02]  /*2a1e0*/  STSM.16.M88.4 [R3], R12 ;  /* 0x0000000c03007844 */ /* 0x0007e40000000200 */
[----:B---3--:R-:W-:Y:S02]  /*2a1f0*/  LOP3.LUT R3, R20, R16, RZ, 0xfc, !PT ;  /* 0x0000001014037212 */ /* 0x008fe400078efcff */
[----:B------:R-:W-:-:S03]  /*2a200*/  MOV R15, R11 ;  /* 0x0000000b000f7202 */ /* 0x000fc60000000f00 */
[----:B------:R-:W-:Y:S01]  /*2a210*/  IMAD.IADD R3, R19, 0x1, R3 ;  /* 0x0000000113037824 */ /* 0x000fe200078e0203 */
[C-C-:B-1----:R-:W-:Y:S02]  /*2a220*/  PRMT R8, R4.reuse, 0x6420, R5.reuse ;  /* 0x0000642004087816 */ /* 0x142fe40000000005 */
[----:B------:R-:W-:Y:S02]  /*2a230*/  PRMT R9, R4, 0x7531, R5 ;  /* 0x0000753104097816 */ /* 0x000fe40000000005 */
[C-C-:B------:R-:W-:Y:S02]  /*2a240*/  PRMT R10, R6.reuse, 0x6420, R7.reuse ;  /* 0x00006420060a7816 */ /* 0x140fe40000000007 */
[----:B------:R-:W-:-:S05]  /*2a250*/  PRMT R11, R6, 0x7531, R7 ;  /* 0x00007531060b7816 */ /* 0x000fca0000000007 */
[----:B------:R1:W-:Y:S04]  /*2a260*/  STSM.16.M88.4 [R3], R8 ;  /* 0x0000000803007844 */ /* 0x0003e80000000200 */
[----:B-1----:R-:W3:Y:S01]  /*2a270*/  LDL R10, [R1+0x48] ;  /* 0x00004800010a7983 */ /* 0x002ee20000100800 */
[----:B------:R-:W-:Y:S01]  /*2a280*/  IMAD.MOV.U32 R11, RZ, RZ, R15 ;  /* 0x000000ffff0b7224 */ /* 0x000fe200078e000f */
[----:B------:R-:W-:-:S04]  /*2a290*/  IADD3 R3, R17, 0x1000, RZ ;  /* 0x0000100011037810 */ /* 0x000fc80007ffe0ff */
        /* <DEDUP_REMOVED lines=9> */
[----:B------:R-:W-:Y:S01]  /*2a330*/  PRMT R9, R4, 0x7531, R5 ;  /* 0x0000753104097816 */ /* 0x000fe20000000005 */
[----:B------:R-:W-:Y:S02]  /*2a340*/  VIADD R4, R17, 0x5000 ;  /* 0x0000500011047836 */ /* 0x000fe40000000000 */
[----:B---3--:R-:W-:-:S05]  /*2a350*/  IMAD.IADD R3, R10, 0x1, R17 ;  /* 0x000000010a037824 */ /* 0x008fca00078e0211 */
[----:B------:R-:W-:Y:S02]  /*2a360*/  IADD3 R16, R19, R3, R16 ;  /* 0x0000000313107210 */ /* 0x000fe40007ffe010 */
[----:B------:R-:W-:-:S03]  /*2a370*/  PRMT R10, R6, 0x6420, R7 ;  /* 0x00006420060a7816 */ /* 0x000fc60000000007 */
[----:B------:R1:W-:Y:S01]  /*2a380*/  STSM.16.M88.4 [R16], R12 ;  /* 0x0000000c10007844 */ /* 0x0003e20000000200 */
[----:B--2---:R-:W-:Y:S01]  /*2a390*/  IADD3 R3, R19, R0, R3 ;  /* 0x0000000013037210 */ /* 0x004fe20007ffe003 */
[----:B-1----:R-:W-:Y:S01]  /*2a3a0*/  IMAD.MOV.U32 R15, RZ, RZ, R11 ;  /* 0x000000ffff0f7224 */ /* 0x002fe200078e000b */
[----:B------:R-:W-:-:S05]  /*2a3b0*/  PRMT R11, R6, 0x7531, R7 ;  /* 0x00007531060b7816 */ /* 0x000fca0000000007 */
[----:B------:R1:W-:Y:S02]  /*2a3c0*/  STSM.16.M88.4 [R3], R8 ;  /* 0x0000000803007844 */ /* 0x0003e40000000200 */
[----:B-1----:R-:W-:-:S04]  /*2a3d0*/  MOV R11, R15 ;  /* 0x0000000f000b7202 */ /* 0x002fc80000000f00 */
[----:B------:R-:W-:-:S05]  /*2a3e0*/  LOP3.LUT R4, R4, R11, RZ, 0xfc, !PT ;  /* 0x0000000b04047212 */ /* 0x000fca00078efcff */
[----:B------:R-:W-:-:S06]  /*2a3f0*/  IMAD.IADD R4, R18, 0x1, R4 ;  /* 0x0000000112047824 */ /* 0x000fcc00078e0204 */
[----:B------:R-:W1:Y:S02]  /*2a400*/  LDSM.16.MT88.4 R4, [R4+0x10400] ;  /* 0x010400000404783b */ /* 0x000e640000004200 */
[C-C-:B-1----:R-:W-:Y:S02]  /*2a410*/  PRMT R12, R4.reuse, 0x6420, R5.reuse ;  /* 0x00006420040c7816 */ /* 0x142fe40000000005 */
[----:B------:R-:W-:Y:S02]  /*2a420*/  PRMT R13, R4, 0x7531, R5 ;  /* 0x00007531040d7816 */ /* 0x000fe40000000005 */
[C-C-:B------:R-:W-:Y:S02]  /*2a430*/  PRMT R14, R6.reuse, 0x6420, R7.reuse ;  /* 0x00006420060e7816 */ /* 0x140fe40000000007 */
[----:B------:R-:W-:Y:S02]  /*2a440*/  PRMT R15, R6, 0x7531, R7 ;  /* 0x00007531060f7816 */ /* 0x000fe40000000007 */
[----:B------:R-:W1:Y:S04]  /*2a450*/  LDSM.16.MT88.4 R4, [R2+0x15400] ;  /* 0x015400000204783b */ /* 0x000e680000004200 */
[----:B------:R2:W-:Y:S02]  /*2a460*/  STSM.16.M88.4 [R16+0x4000], R12 ;  /* 0x0040000c10007844 */ /* 0x0005e40000000200 */
[----:B--2---:R-:W-:-:S02]  /*2a470*/  IMAD.MOV.U32 R15, RZ, RZ, R11 ;  /* 0x000000ffff0f7224 */ /* 0x004fc400078e000b */
[----:B------:R-:W2:Y:S01]  /*2a480*/  LDL R16, [R1+0x18] ;  /* 0x0000180001107983 */ /* 0x000ea20000100800 */
[C-C-:B-1----:R-:W-:Y:S02]  /*2a490*/  PRMT R8, R4.reuse, 0x6420, R5.reuse ;  /* 0x0000642004087816 */ /* 0x142fe40000000005 */
[----:B------:R-:W-:Y:S02]  /*2a4a0*/  PRMT R9, R4, 0x7531, R5 ;  /* 0x0000753104097816 */ /* 0x000fe40000000005 */
[C-C-:B------:R-:W-:Y:S02]  /*2a4b0*/  PRMT R10, R6.reuse, 0x6420, R7.reuse ;  /* 0x00006420060a7816 */ /* 0x140fe40000000007 */
[----:B------:R-:W-:-:S05]  /*2a4c0*/  PRMT R11, R6, 0x7531, R7 ;  /* 0x00007531060b7816 */ /* 0x000fca0000000007 */
[----:B------:R1:W-:Y:S04]  /*2a4d0*/  STSM.16.M88.4 [R3+0x4000], R8 ;  /* 0x0040000803007844 */ /* 0x0003e80000000200 */
[----:B-1----:R-:W3:Y:S01]  /*2a4e0*/  LDL R10, [R1+0x44] ;  /* 0x00004400010a7983 */ /* 0x002ee20000100800 */
[----:B------:R-:W-:-:S04]  /*2a4f0*/  MOV R11, R15 ;  /* 0x0000000f000b7202 */ /* 0x000fc80000000f00 */
        /* <DEDUP_REMOVED lines=10> */
[----:B---3--:R-:W-:-:S05]  /*2a5a0*/  IMAD.IADD R3, R10, 0x1, R17 ;  /* 0x000000010a037824 */ /* 0x008fca00078e0211 */
[----:B--2---:R-:W-:Y:S02]  /*2a5b0*/  IADD3 R16, R19, R3, R16 ;  /* 0x0000000313107210 */ /* 0x004fe40007ffe010 */
[----:B------:R-:W-:-:S03]  /*2a5c0*/  PRMT R10, R6, 0x6420, R7 ;  /* 0x00006420060a7816 */ /* 0x000fc60000000007 */
[----:B------:R1:W-:Y:S01]  /*2a5d0*/  STSM.16.M88.4 [R16], R12 ;  /* 0x0000000c10007844 */ /* 0x0003e20000000200 */
[----:B------:R-:W-:Y:S01]  /*2a5e0*/  IADD3 R3, R19, R0, R3 ;  /* 0x0000000013037210 */ /* 0x000fe20007ffe003 */
        /* <DEDUP_REMOVED lines=12> */
[----:B------:R2:W-:Y:S04]  /*2a6b0*/  STSM.16.M88.4 [R16+0x4000], R12 ;  /* 0x0040000c10007844 */ /* 0x0005e80000000200 */
[----:B--2---:R-:W2:Y:S04]  /*2a6c0*/  LDL R14, [R1+0x4c] ;  /* 0x00004c00010e7983 */ /* 0x004ea80000100800 */
[----:B------:R-:W3:Y:S01]  /*2a6d0*/  LDL R16, [R1+0x18] ;  /* 0x0000180001107983 */ /* 0x000ee20000100800 */
[----:B------:R-:W-:Y:S01]  /*2a6e0*/  IMAD.MOV.U32 R15, RZ, RZ, R11 ;  /* 0x000000ffff0f7224 */ /* 0x000fe200078e000b */
[----:B-1----:R-:W-:-:S02]  /*2a6f0*/  PRMT R8, R4, 0x6420, R5 ;  /* 0x0000642004087816 */ /* 0x002fc40000000005 */
[----:B------:R-:W-:Y:S02]  /*2a700*/  PRMT R9, R4, 0x7531, R5 ;  /* 0x0000753104097816 */ /* 0x000fe40000000005 */
[C-C-:B------:R-:W-:Y:S02]  /*2a710*/  PRMT R10, R6.reuse, 0x6420, R7.reuse ;  /* 0x00006420060a7816 */ /* 0x140fe40000000007 */
[----:B------:R-:W-:-:S05]  /*2a720*/  PRMT R11, R6, 0x7531, R7 ;  /* 0x00007531060b7816 */ /* 0x000fca0000000007 */
[----:B------:R1:W-:Y:S02]  /*2a730*/  STSM.16.M88.4 [R3+0x4000], R8 ;  /* 0x0040000803007844 */ /* 0x0003e40000000200 */
[----:B-1----:R-:W-:-:S05]  /*2a740*/  VIADD R3, R17, 0x3000 ;  /* 0x0000300011037836 */ /* 0x002fca0000000000 */
[----:B------:R-:W-:-:S04]  /*2a750*/  LOP3.LUT R3, R3, R15, RZ, 0xfc, !PT ;  /* 0x0000000f03037212 */ /* 0x000fc800078efcff */
[----:B------:R-:W-:-:S05]  /*2a760*/  IADD3 R3, R18, R3, RZ ;  /* 0x0000000312037210 */ /* 0x000fca0007ffe0ff */
[----:B------:R-:W1:Y:S02]  /*2a770*/  LDSM.16.MT88.4 R4, [R3+0x10400] ;  /* 0x010400000304783b */ /* 0x000e640000004200 */
[C-C-:B-1----:R-:W-:Y:S02]  /*2a780*/  PRMT R12, R4.reuse, 0x6420, R5.reuse ;  /* 0x00006420040c7816 */ /* 0x142fe40000000005 */
[----:B------:R-:W-:Y:S01]  /*2a790*/  PRMT R13, R4, 0x7531, R5 ;  /* 0x00007531040d7816 */ /* 0x000fe20000000005 */
[----:B--2---:R-:W-:-:S05]  /*2a7a0*/  IMAD.IADD R3, R14, 0x1, R17 ;  /* 0x000000010e037824 */ /* 0x004fca00078e0211 */
[C---:B---3--:R-:W-:Y:S02]  /*2a7b0*/  IADD3 R16, R19.reuse, R3, R16 ;  /* 0x0000000313107210 */ /* 0x048fe40007ffe010 */
[----:B------:R-:W-:Y:S02]  /*2a7c0*/  IADD3 R3, R19, R0, R3 ;  /* 0x0000000013037210 */ /* 0x000fe40007ffe003 */
[----:B------:R1:W5:Y:S01]  /*2a7d0*/  LDL.LU R0, [R1+0x1a8] ;  /* 0x0001a80001007983 */ /* 0x0003620000300800 */
[----:B------:R-:W-:Y:S01]  /*2a7e0*/  IMAD.MOV.U32 R19, RZ, RZ, R15 ;  /* 0x000000ffff137224 */ /* 0x000fe200078e000f */
[C-C-:B------:R-:W-:Y:S02]  /*2a7f0*/  PRMT R14, R6.reuse, 0x6420, R7.reuse ;  /* 0x00006420060e7816 */ /* 0x140fe40000000007 */
[----:B------:R-:W-:Y:S02]  /*2a800*/  PRMT R15, R6, 0x7531, R7 ;  /* 0x00007531060f7816 */ /* 0x000fe40000000007 */
[----:B------:R-:W2:Y:S04]  /*2a810*/  LDSM.16.MT88.4 R4, [R2+0x13400] ;  /* 0x013400000204783b */ /* 0x000ea80000004200 */
[----:B------:R-:W-:Y:S01]  /*2a820*/  STSM.16.M88.4 [R16], R12 ;  /* 0x0000000c10007844 */ /* 0x000fe20000000200 */
[----:B--2---:R-:W-:-:S02]  /*2a830*/  PRMT R8, R4, 0x6420, R5 ;  /* 0x0000642004087816 */ /* 0x004fc40000000005 */
[----:B------:R-:W-:Y:S01]  /*2a840*/  PRMT R9, R4, 0x7531, R5 ;  /* 0x0000753104097816 */ /* 0x000fe20000000005 */
[----:B------:R-:W-:Y:S01]  /*2a850*/  VIADD R4, R17, 0x7000 ;  /* 0x0000700011047836 */ /* 0x000fe20000000000 */
[----:B------:R-:W-:-:S04]  /*2a860*/  PRMT R10, R6, 0x6420, R7 ;  /* 0x00006420060a7816 */ /* 0x000fc80000000007 */
[----:B------:R-:W-:Y:S02]  /*2a870*/  LOP3.LUT R4, R4, R19, RZ, 0xfc, !PT ;  /* 0x0000001304047212 */ /* 0x000fe400078efcff */
[----:B------:R-:W-:Y:S02]  /*2a880*/  PRMT R11, R6, 0x7531, R7 ;  /* 0x00007531060b7816 */ /* 0x000fe40000000007 */
[----:B------:R-:W-:-:S03]  /*2a890*/  IADD3 R4, R18, R4, RZ ;  /* 0x0000000412047210 */ /* 0x000fc60007ffe0ff */
[----:B------:R-:W-:Y:S04]  /*2a8a0*/  STSM.16.M88.4 [R3], R8 ;  /* 0x0000000803007844 */ /* 0x000fe80000000200 */
[----:B------:R-:W2:Y:S04]  /*2a8b0*/  LDSM.16.MT88.4 R8, [R4+0x10400] ;  /* 0x010400000408783b */ /* 0x000ea80000004200 */
[----:B------:R-:W3:Y:S01]  /*2a8c0*/  LDSM.16.MT88.4 R4, [R2+0x17400] ;  /* 0x017400000204783b */ /* 0x000ee20000004200 */
[C-C-:B--2---:R-:W-:Y:S02]  /*2a8d0*/  PRMT R12, R8.reuse, 0x6420, R9.reuse ;  /* 0x00006420080c7816 */ /* 0x144fe40000000009 */
[----:B------:R-:W-:-:S02]  /*2a8e0*/  PRMT R13, R8, 0x7531, R9 ;  /* 0x00007531080d7816 */ /* 0x000fc40000000009 */
[C-C-:B------:R-:W-:Y:S02]  /*2a8f0*/  PRMT R14, R10.reuse, 0x6420, R11.reuse ;  /* 0x000064200a0e7816 */ /* 0x140fe4000000000b */
[----:B------:R-:W-:Y:S02]  /*2a900*/  PRMT R15, R10, 0x7531, R11 ;  /* 0x000075310a0f7816 */ /* 0x000fe4000000000b */
[C-C-:B---3--:R-:W-:Y:S02]  /*2a910*/  PRMT R8, R4.reuse, 0x6420, R5.reuse ;  /* 0x0000642004087816 */ /* 0x148fe40000000005 */
[----:B------:R-:W-:Y:S02]  /*2a920*/  PRMT R9, R4, 0x7531, R5 ;  /* 0x0000753104097816 */ /* 0x000fe40000000005 */
[C-C-:B------:R-:W-:Y:S02]  /*2a930*/  PRMT R10, R6.reuse, 0x6420, R7.reuse ;  /* 0x00006420060a7816 */ /* 0x140fe40000000007 */
        /* <DEDUP_REMOVED lines=11> */
.L_x_644:
[----:B------:R-:W3:Y:S01]  /*2a9f0*/  LDL.LU R2, [R1+0x1c] ;  /* 0x00001c0001027983 */ /* 0x000ee20000300800 */
[----:B--2--5:R2:W-:Y:S03]  /*2aa00*/  SYNCS.ARRIVE.TRANS64.A1T0 RZ, [R0+URZ+0x38850], RZ ;  /* 0x038850ff00ff79a7 */ /* 0x0245e6000810003f */
[----:B-1----:R-:W4:Y:S01]  /*2aa10*/  LDL.LU R3, [R1+0x28] ;  /* 0x0000280001037983 */ /* 0x002f220000300800 */
[----:B--2---:R-:W-:-:S05]  /*2aa20*/  @!P0 VIADD R0, R0, 0x38880 ;  /* 0x0003888000008836 */ /* 0x004fca0000000000 */
[----:B------:R-:W-:Y:S01]  /*2aa30*/  @!P0 PRMT R0, RZ, 0x654, R0 ;  /* 0x00000654ff008816 */ /* 0x000fe20000000000 */
[----:B------:R-:W-:Y:S06]  /*2aa40*/  BAR.SYNC.DEFER_BLOCKING 0x2, 0x80 ;  /* 0x0082000000007b1d */ /* 0x000fec0000010000 */
[----:B------:R3:W-:Y:S02]  /*2aa50*/  @!P0 SYNCS.ARRIVE.TRANS64.RED.A1T0 RZ, [R0+URZ], RZ ;  /* 0x000000ff00ff89a7 */ /* 0x0007e4000810043f */
[----:B---3--:R-:W-:-:S05]  /*2aa60*/  VIADD R0, R2, 0x1 ;  /* 0x0000000102007836 */ /* 0x008fca0000000000 */
[----:B------:R-:W-:-:S04]  /*2aa70*/  ISETP.NE.AND P0, PT, R0, 0x2, PT ;  /* 0x000000020000780c */ /* 0x000fc80003f05270 */
[----:B------:R-:W-:Y:S02]  /*2aa80*/  SEL R2, RZ, 0x1, P0 ;  /* 0x00000001ff027807 */ /* 0x000fe40000000000 */
[----:B------:R-:W-:Y:S02]  /*2aa90*/  SEL R0, R0, RZ, P0 ;  /* 0x000000ff00007207 */ /* 0x000fe40000000000 */
[----:B----4-:R-:W-:-:S03]  /*2aaa0*/  LOP3.LUT R3, R3, R2, RZ, 0x3c, !PT ;  /* 0x0000000203037212 */ /* 0x010fc600078e3cff */
[----:B------:R1:W-:Y:S04]  /*2aab0*/  STL [R1+0x1c], R0 ;  /* 0x00001c0001007387 */ /* 0x0003e80000100800 */
[----:B------:R1:W-:Y:S02]  /*2aac0*/  STL [R1+0x28], R3 ;  /* 0x0000280301007387 */ /* 0x0003e40000100800 */
.L_x_589:
[----:B-12---:R-:W2:Y:S02]  /*2aad0*/  LDL R0, [R1+0x10] ;  /* 0x0000100001007983 */ /* 0x006ea40000100800 */
[----:B--2---:R-:W-:-:S13]  /*2aae0*/  LOP3.LUT P0, RZ, R0, 0x2, RZ, 0xc0, !PT ;  /* 0x0000000200ff7812 */ /* 0x004fda000780c0ff */
[----:B------:R-:W-:Y:S05]  /*2aaf0*/  @!P0 BRA `(.L_x_645) ;  /* 0x00000000002c8947 */ /* 0x000fea0003800000 */
[----:B------:R-:W-:Y:S05]  /*2ab00*/  WARPSYNC.ALL ;  /* 0x0000000000007948 */ /* 0x000fea0003800000 */
[----:B------:R-:W1:Y:S08]  /*2ab10*/  S2UR UR5, SR_CgaCtaId ;  /* 0x00000000000579c3 */ /* 0x000e700000008800 */
[----:B------:R-:W-:Y:S06]  /*2ab20*/  BAR.SYNC.DEFER_BLOCKING 0x5, 0x180 ;  /* 0x0146000000007b1d */ /* 0x000fec0000010000 */
[----:B------:R-:W-:-:S02]  /*2ab30*/  UMOV UR4, 0x400 ;  /* 0x0000040000047882 */ /* 0x000fc40000000000 */
[----:B-1----:R-:W-:-:S06]  /*2ab40*/  ULEA UR4, UR5, UR4, 0x18 ;  /* 0x0000000405047291 */ /* 0x002fcc000f8ec03f */
[----:B------:R-:W-:-:S05]  /*2ab50*/  IMAD.U32 R18, RZ, RZ, UR4 ;  /* 0x00000004ff127e24 */ /* 0x000fca000f8e00ff */
[----:B------:R-:W1:Y:S04]  /*2ab60*/  LDS.128 R4, [R18+0x388d0] ;  /* 0x0388d00012047984 */ /* 0x000e680000000c00 */
[----:B-1----:R2:W-:Y:S04]  /*2ab70*/  STL.64 [R1], R4 ;  /* 0x0000000401007387 */ /* 0x0025e80000100a00 */
[----:B------:R2:W-:Y:S01]  /*2ab80*/  STL.64 [R1+0x8], R6 ;  /* 0x0000080601007387 */ /* 0x0005e20000100a00 */
[----:B------:R-:W-:Y:S06]  /*2ab90*/  BAR.ARV 0x4, 0x180 ;  /* 0x0106000000007b1d */ /* 0x000fec0000002000 */
[----:B------:R-:W-:Y:S05]  /*2aba0*/  BRA `(.L_x_646) ;  /* 0x0000000c00307947 */ /* 0x000fea0003800000 */
.L_x_645:
[----:B------:R-:W1:Y:S01]  /*2abb0*/  S2R R0, SR_TID.X ;  /* 0x0000000000007919 */ /* 0x000e620000002100 */
[----:B------:R-:W-:Y:S01]  /*2abc0*/  UMOV UR4, 0xffffffff ;  /* 0xffffffff00047882 */ /* 0x000fe20000000000 */
[----:B-1----:R-:W-:-:S04]  /*2abd0*/  LOP3.LUT R16, R0, 0x1f, RZ, 0xc0, !PT ;  /* 0x0000001f00107812 */ /* 0x002fc800078ec0ff */
[----:B------:R-:W-:Y:S01]  /*2abe0*/  ISETP.NE.AND P0, PT, R16, 0x1f, PT ;  /* 0x0000001f1000780c */ /* 0x000fe20003f05270 */
[----:B------:R-:W-:-:S12]  /*2abf0*/  BRA.DIV UR4, `(.L_x_647) ;  /* 0x0000007204187947 */ /* 0x000fd8000b800000 */
[----:B------:R-:W2:Y:S01]  /*2ac00*/  LDL.LU R0, [R1] ;  /* 0x0000000001007983 */ /* 0x000ea20000300800 */
[----:B------:R-:W-:-:S03]  /*2ac10*/  ULDC UR4, c[0x0][0xc3c] ;  /* 0x00030f0000047ab9 */ /* 0x000fc60000000800 */
[----:B------:R-:W3:Y:S01]  /*2ac20*/  LDL R2, [R1+0xc] ;  /* 0x00000c0001027983 */ /* 0x000ee20000100800 */
[----:B--2---:R-:W-:Y:S01]  /*2ac30*/  IMAD.MOV.U32 R10, RZ, RZ, R0 ;  /* 0x000000ffff0a7224 */ /* 0x004fe200078e0000 */
[----:B---3--:R-:W-:-:S04]  /*2ac40*/  IADD3 R6, R2, R16, RZ ;  /* 0x0000001002067210 */ /* 0x008fc80007ffe0ff */
[----:B------:R-:W-:-:S13]  /*2ac50*/  ISETP.GE.OR P1, PT, R6, UR4, !P0 ;  /* 0x0000000406007c0c */ /* 0x000fda000c726670 */
[----:B------:R-:W1:Y:S08]  /*2ac60*/  @!P1 LDC.64 R2, c[0x0][0xc80] ;  /* 0x00032000ff029b82 */ /* 0x000e700000000a00 */
[----:B------:R-:W2:Y:S01]  /*2ac70*/  @!P1 LDC.64 R4, c[0x0][0xc78] ;  /* 0x00031e00ff049b82 */ /* 0x000ea20000000a00 */
[----:B-1----:R-:W-:-:S05]  /*2ac80*/  @!P1 IMAD.WIDE R2, R6, 0x4, R2 ;  /* 0x0000000406029825 */ /* 0x002fca00078e0202 */
[----:B------:R2:W3:Y:S02]  /*2ac90*/  @!P1 LDG.E R0, desc[UR42][R2.64] ;  /* 0x0000002a02009981 */ /* 0x0004e4000c1e1900 */
[----:B--2---:R-:W-:-:S06]  /*2aca0*/  @!P1 IMAD.WIDE R2, R6, 0x4, R4 ;  /* 0x0000000406029825 */ /* 0x004fcc00078e0204 */
[----:B------:R-:W2:Y:S01]  /*2acb0*/  @!P1 LDG.E R2, desc[UR42][R2.64] ;  /* 0x0000002a02029981 */ /* 0x000ea2000c1e1900 */
[----:B------:R-:W-:Y:S02]  /*2acc0*/  CS2R R4, SRZ ;  /* 0x0000000000047805 */ /* 0x000fe4000001ff00 */
[C---:B------:R-:W-:Y:S01]  /*2acd0*/  ISETP.GE.U32.AND P2, PT, R16.reuse, 0x2, PT ;  /* 0x000000021000780c */ /* 0x040fe20003f46070 */
[----:B------:R-:W-:Y:S01]  /*2ace0*/  IMAD.MOV.U32 R9, RZ, RZ, RZ ;  /* 0x000000ffff097224 */ /* 0x000fe200078e00ff */
[C---:B------:R-:W-:Y:S01]  /*2acf0*/  ISETP.GE.U32.AND P3, PT, R16.reuse, 0x4, PT ;  /* 0x000000041000780c */ /* 0x040fe20003f66070 */
[----:B------:R-:W-:Y:S01]  /*2ad00*/  SHFL.IDX PT, R6, R10, RZ, 0x1f ;  /* 0x00001fff0a067589 */ /* 0x000fe200000e0000 */
[C---:B------:R-:W-:Y:S02]  /*2ad10*/  ISETP.GE.U32.AND P4, PT, R16.reuse, 0x8, PT ;  /* 0x000000081000780c */ /* 0x040fe40003f86070 */
[----:B------:R-:W-:Y:S01]  /*2ad20*/  ISETP.GE.U32.AND P5, PT, R16, 0x10, PT ;  /* 0x000000101000780c */ /* 0x000fe20003fa6070 */
[----:B------:R-:W-:Y:S01]  /*2ad30*/  SHFL.IDX PT, R8, R10, 0x1, 0x1f ;  /* 0x00201f000a087f89 */ /* 0x000fe200000e0000 */
[----:B---3--:R-:W-:-:S02]  /*2ad40*/  @!P1 IMAD.MOV.U32 R4, RZ, RZ, R0 ;  /* 0x000000ffff049224 */ /* 0x008fc400078e0000 */
[----:B--2---:R-:W-:Y:S01]  /*2ad50*/  @!P1 IMAD.MOV.U32 R5, RZ, RZ, R2 ;  /* 0x000000ffff059224 */ /* 0x004fe200078e0002 */
[----:B------:R-:W-:-:S03]  /*2ad60*/  ISETP.NE.AND P1, PT, R16, RZ, PT ;  /* 0x000000ff1000720c */ /* 0x000fc60003f25270 */
[----:B------:R-:W-:-:S05]  /*2ad70*/  IMAD R0, R5, R4, RZ ;  /* 0x0000000405007224 */ /* 0x000fca00078e02ff */
[----:B------:R-:W1:Y:S02]  /*2ad80*/  SHFL.UP PT, R2, R0, 0x1, RZ ;  /* 0x0420000000027989 */ /* 0x000e6400000e00ff */
[----:B-1----:R-:W-:-:S04]  /*2ad90*/  SEL R2, R2, RZ, P1 ;  /* 0x000000ff02027207 */ /* 0x002fc80000800000 */
[----:B------:R-:W-:-:S05]  /*2ada0*/  IADD3 R0, R0, R2, RZ ;  /* 0x0000000200007210 */ /* 0x000fca0007ffe0ff */
[----:B------:R-:W1:Y:S02]  /*2adb0*/  SHFL.UP PT, R2, R0, 0x2, RZ ;  /* 0x0440000000027989 */ /* 0x000e6400000e00ff */
[----:B-1----:R-:W-:-:S05]  /*2adc0*/  SEL R2, R2, RZ, P2 ;  /* 0x000000ff02027207 */ /* 0x002fca0001000000 */
[----:B------:R-:W-:-:S05]  /*2add0*/  IMAD.IADD R0, R0, 0x1, R2 ;  /* 0x0000000100007824 */ /* 0x000fca00078e0202 */
[----:B------:R-:W1:Y:S02]  /*2ade0*/  SHFL.UP PT, R2, R0, 0x4, RZ ;  /* 0x0480000000027989 */ /* 0x000e6400000e00ff */
[----:B-1----:R-:W-:-:S05]  /*2adf0*/  SEL R2, R2, RZ, P3 ;  /* 0x000000ff02027207 */ /* 0x002fca0001800000 */
[----:B------:R-:W-:-:S05]  /*2ae00*/  IMAD.IADD R0, R0, 0x1, R2 ;  /* 0x0000000100007824 */ /* 0x000fca00078e0202 */
[----:B------:R-:W1:Y:S02]  /*2ae10*/  SHFL.UP PT, R2, R0, 0x8, RZ ;  /* 0x0500000000027989 */ /* 0x000e6400000e00ff */
[----:B-1----:R-:W-:-:S05]  /*2ae20*/  SEL R2, R2, RZ, P4 ;  /* 0x000000ff02027207 */ /* 0x002fca0002000000 */
[----:B------:R-:W-:-:S05]  /*2ae30*/  IMAD.IADD R0, R0, 0x1, R2 ;  /* 0x0000000100007824 */ /* 0x000fca00078e0202 */
[----:B------:R-:W1:Y:S02]  /*2ae40*/  SHFL.UP PT, R2, R0, 0x10, RZ ;  /* 0x0600000000027989 */ /* 0x000e6400000e00ff */
[----:B-1----:R-:W-:-:S04]  /*2ae50*/  SEL R2, R2, RZ, P5 ;  /* 0x000000ff02027207 */ /* 0x002fc80002800000 */
[----:B------:R-:W-:-:S05]  /*2ae60*/  IADD3 R3, R0, R2, RZ ;  /* 0x0000000200037210 */ /* 0x000fca0007ffe0ff */
[----:B------:R1:W2:Y:S02]  /*2ae70*/  SHFL.IDX PT, R7, R3, 0x1f, 0x1f ;  /* 0x03e01f0003077f89 */ /* 0x0002a400000e0000 */
.L_x_909:
[----:B------:R-:W-:Y:S02]  /*2ae80*/  ULDC UR4, c[0x0][0xc38] ;  /* 0x00030e0000047ab9 */ /* 0x000fe40000000800 */
[----:B------:R-:W-:-:S04]  /*2ae90*/  IMAD.U32 R2, RZ, RZ, UR4 ;  /* 0x00000004ff027e24 */ /* 0x000fc8000f8e00ff */
[----:B--2---:R-:W-:-:S04]  /*2aea0*/  IMAD R7, R7, R2, RZ ;  /* 0x0000000207077224 */ /* 0x004fc800078e02ff */
[----:B------:R-:W-:Y:S01]  /*2aeb0*/  IMAD.IADD R0, R8, 0x1, R7 ;  /* 0x0000000108007824 */ /* 0x000fe200078e0207 */
[----:B------:R-:W-:-:S04]  /*2aec0*/  MOV R8, R3 ;  /* 0x0000000300087202 */ /* 0x000fc80000000f00 */
[----:B------:R-:W-:-:S13]  /*2aed0*/  ISETP.GT.AND P6, PT, R0, R6, PT ;  /* 0x000000060000720c */ /* 0x000fda0003fc4270 */
[----:B------:R-:W-:Y:S05]  /*2aee0*/  @P6 BRA `(.L_x_648) ;  /* 0x0000000000b06947 */ /* 0x000fea0003800000 */
.L_x_651:
[----:B-1----:R-:W2:Y:S01]  /*2aef0*/  LDL.LU R3, [R1+0xc] ;  /* 0x00000c0001037983 */ /* 0x002ea20000300800 */
[----:B------:R-:W1:Y:S01]  /*2af00*/  LDC R2, c[0x0][0xc3c] ;  /* 0x00030f00ff027b82 */ /* 0x000e620000000800 */
[----:B--2---:R-:W-:-:S05]  /*2af10*/  VIADD R3, R3, 0x1f ;  /* 0x0000001f03037836 */ /* 0x004fca0000000000 */
[----:B-1----:R-:W-:-:S13]  /*2af20*/  ISETP.GE.AND P6, PT, R3, R2, PT ;  /* 0x000000020300720c */ /* 0x002fda0003fc6270 */
[----:B------:R-:W-:Y:S05]  /*2af30*/  @P6 BRA `(.L_x_649) ;  /* 0x0000000400e46947 */ /* 0x000fea0003800000 */
[----:B------:R-:W1:Y:S01]  /*2af40*/  S2R R4, SR_TID.X ;  /* 0x0000000000047919 */ /* 0x000e620000002100 */
[----:B------:R2:W-:Y:S01]  /*2af50*/  STL [R1+0xc], R3 ;  /* 0x00000c0301007387 */ /* 0x0005e20000100800 */
[----:B-1----:R-:W-:-:S05]  /*2af60*/  LOP3.LUT R4, R4, 0x1f, RZ, 0xc0, !PT ;  /* 0x0000001f04047812 */ /* 0x002fca00078ec0ff */
[----:B------:R-:W-:Y:S02]  /*2af70*/  IMAD.IADD R5, R3, 0x1, R4 ;  /* 0x0000000103057824 */ /* 0x000fe400078e0204 */
[----:B------:R-:W-:-:S03]  /*2af80*/  IMAD.MOV.U32 R4, RZ, RZ, RZ ;  /* 0x000000ffff047224 */ /* 0x000fc600078e00ff */
[----:B------:R-:W-:-:S13]  /*2af90*/  ISETP.GE.OR P6, PT, R5, R2, !P0 ;  /* 0x000000020500720c */ /* 0x000fda00047c6670 */
[----:B--2---:R-:W1:Y:S02]  /*2afa0*/  @!P6 LDC.64 R2, c[0x0][0xc80] ;  /* 0x00032000ff02eb82 */ /* 0x004e640000000a00 */
[----:B-1----:R-:W-:-:S05]  /*2afb0*/  @!P6 IMAD.WIDE R2, R5, 0x4, R2 ;  /* 0x000000040502e825 */ /* 0x002fca00078e0202 */
[----:B------:R1:W2:Y:S02]  /*2afc0*/  @!P6 LDG.E R4, desc[UR42][R2.64] ;  /* 0x0000002a0204e981 */ /* 0x0002a4000c1e1900 */
[----:B-1----:R-:W1:Y:S02]  /*2afd0*/  @!P6 LDC.64 R2, c[0x0][0xc78] ;  /* 0x00031e00ff02eb82 */ /* 0x002e640000000a00 */
[----:B-1----:R-:W-:Y:S01]  /*2afe0*/  @!P6 IMAD.WIDE R2, R5, 0x4, R2 ;  /* 0x000000040502e825 */ /* 0x002fe200078e0202 */
[----:B------:R-:W-:-:S06]  /*2aff0*/  MOV R5, RZ ;  /* 0x000000ff00057202 */ /* 0x000fcc0000000f00 */
[----:B------:R-:W2:Y:S01]  /*2b000*/  @!P6 LDG.E R5, desc[UR42][R2.64] ;  /* 0x0000002a0205e981 */ /* 0x000ea2000c1e1900 */
[----:B------:R-:W-:Y:S01]  /*2b010*/  UMOV UR4, 0xffffffff ;  /* 0xffffffff00047882 */ /* 0x000fe20000000000 */
[----:B--2---:R-:W-:Y:S02]  /*2b020*/  IMAD R2, R5, R4, RZ ;  /* 0x0000000405027224 */ /* 0x004fe400078e02ff */
[----:B------:R-:W-:Y:S05]  /*2b030*/  BRA.DIV UR4, `(.L_x_650) ;  /* 0x0000007204647947 */ /* 0x000fea000b800000 */
        /* <DEDUP_REMOVED lines=12> */
[----:B------:R-:W1:Y:S02]  /*2b100*/  SHFL.UP PT, R3, R2, 0x10, RZ ;  /* 0x0600000002037989 */ /* 0x000e6400000e00ff */
[----:B-1----:R-:W-:-:S05]  /*2b110*/  SEL R3, R3, RZ, P5 ;  /* 0x000000ff03037207 */ /* 0x002fca0002800000 */
[----:B------:R-:W-:-:S05]  /*2b120*/  IMAD.IADD R3, R2, 0x1, R3 ;  /* 0x0000000102037824 */ /* 0x000fca00078e0203 */
[----:B------:R1:W2:Y:S02]  /*2b130*/  SHFL.IDX PT, R7, R3, 0x1f, 0x1f ;  /* 0x03e01f0003077f89 */ /* 0x0002a400000e0000 */
.L_x_917:
[----:B------:R-:W-:Y:S02]  /*2b140*/  ULDC UR4, c[0x0][0xc38] ;  /* 0x00030e0000047ab9 */ /* 0x000fe40000000800 */
[----:B------:R-:W-:-:S04]  /*2b150*/  IMAD.U32 R2, RZ, RZ, UR4 ;  /* 0x00000004ff027e24 */ /* 0x000fc8000f8e00ff */
[----:B--2---:R-:W-:-:S04]  /*2b160*/  IMAD R7, R7, R2, RZ ;  /* 0x0000000207077224 */ /* 0x004fc800078e02ff */
[----:B------:R-:W-:-:S05]  /*2b170*/  IMAD.IADD R0, R7, 0x1, R0 ;  /* 0x0000000107007824 */ /* 0x000fca00078e0200 */
[----:B------:R-:W-:-:S13]  /*2b180*/  ISETP.GT.AND P6, PT, R0, R6, PT ;  /* 0x000000060000720c */ /* 0x000fda0003fc4270 */
[----:B------:R-:W-:Y:S05]  /*2b190*/  @!P6 BRA `(.L_x_651) ;  /* 0xfffffffc0054e947 */ /* 0x000fea000383ffff */
[----:B------:R-:W-:-:S07]  /*2b1a0*/  MOV R8, R3 ;  /* 0x0000000300087202 */ /* 0x000fce0000000f00 */
.L_x_648:
[----:B------:R-:W-:Y:S01]  /*2b1b0*/  IMAD.IADD R7, R0, 0x1, -R7 ;  /* 0x0000000100077824 */ /* 0x000fe200078e0a07 */
[----:B------:R-:W-:-:S03]  /*2b1c0*/  UMOV UR4, 0xffffffff ;  /* 0xffffffff00047882 */ /* 0x000fc60000000000 */
[----:B------:R-:W-:-:S05]  /*2b1d0*/  IMAD R0, R8, R2, R7 ;  /* 0x0000000208007224 */ /* 0x000fca00078e0207 */
[----:B------:R-:W-:Y:S01]  /*2b1e0*/  ISETP.GT.AND P6, PT, R0, R6, PT ;  /* 0x000000060000720c */ /* 0x000fe20003fc4270 */
[----:B------:R-:W-:-:S12]  /*2b1f0*/  BRA.DIV UR4, `(.L_x_652) ;  /* 0x0000007204cc7947 */ /* 0x000fd8000b800000 */
[----:B-1----:R-:W-:-:S04]  /*2b200*/  VOTE.ANY R3, PT, !P6 ;  /* 0x0000000000037806 */ /* 0x002fc800070e0100 */
[----:B------:R-:W1:Y:S02]  /*2b210*/  POPC R0, R3 ;  /* 0x0000000300007309 */ /* 0x000e640000000000 */
[----:B-1----:R1:W2:Y:S04]  /*2b220*/  SHFL.IDX PT, R4, R4, R0, 0x1f ;  /* 0x00001f0004047589 */ /* 0x0022a800000e0000 */
[----:B------:R1:W3:Y:S02]  /*2b230*/  SHFL.IDX PT, R5, R5, R0, 0x1f ;  /* 0x00001f0005057589 */ /* 0x0002e400000e0000 */
.L_x_922:
[----:B------:R-:W-:-:S13]  /*2b240*/  ISETP.NE.AND P0, PT, R3, RZ, PT ;  /* 0x000000ff0300720c */ /* 0x000fda0003f05270 */
[----:B------:R-:W-:Y:S05]  /*2b250*/  @!P0 BRA `(.L_x_653) ;  /* 0x0000000000148947 */ /* 0x000fea0003800000 */
[----:B------:R-:W-:Y:S01]  /*2b260*/  UMOV UR4, 0xffffffff ;  /* 0xffffffff00047882 */ /* 0x000fe20000000000 */
[----:B------:R-:W-:Y:S02]  /*2b270*/  VIADD R12, R0, 0xffffffff ;  /* 0xffffffff000c7836 */ /* 0x000fe40000000000 */
[----:B------:R-:W-:Y:S05]  /*2b280*/  BRA.DIV UR4, `(.L_x_654) ;  /* 0x0000007604047947 */ /* 0x000fea000b800000 */
[----:B------:R4:W0:Y:S02]  /*2b290*/  SHFL.IDX PT, R8, R8, R12, 0x1f ;  /* 0x00001f0c08087589 */ /* 0x00082400000e0000 */
.L_x_925:
[----:B0-----:R-:W-:-:S07]  /*2b2a0*/  IMAD.MOV.U32 R9, RZ, RZ, R8 ;  /* 0x000000ffff097224 */ /* 0x001fce00078e0008 */
.L_x_653:
[----:B------:R-:W5:Y:S01]  /*2b2b0*/  LDL.LU R10, [R1+0xc] ;  /* 0x00000c00010a7983 */ /* 0x000f620000300800 */
[----:B------:R-:W-:Y:S01]  /*2b2c0*/  IMAD R7, R9, R2, R7 ;  /* 0x0000000209077224 */ /* 0x000fe200078e0207 */
[----:B--2---:R-:W-:-:S04]  /*2b2d0*/  IABS R2, R4 ;  /* 0x0000000400027213 */ /* 0x004fc80000000000 */
[----:B------:R-:W2:Y:S01]  /*2b2e0*/  I2F.RP R8, R2 ;  /* 0x0000000200087306 */ /* 0x000ea20000209400 */
[----:B------:R0:W-:Y:S07]  /*2b2f0*/  STL [R1], R7 ;  /* 0x0000000701007387 */ /* 0x0001ee0000100800 */
[----:B--2---:R-:W2:Y:S02]  /*2b300*/  MUFU.RCP R8, R8 ;  /* 0x0000000800087308 */ /* 0x004ea40000001000 */
[----:B--2---:R-:W-:-:S06]  /*2b310*/  IADD3 R8, R8, 0xffffffe, RZ ;  /* 0x0ffffffe08087810 */ /* 0x004fcc0007ffe0ff */
[----:B------:R2:W1:Y:S02]  /*2b320*/  F2I.FTZ.U32.TRUNC.NTZ R9, R8 ;  /* 0x0000000800097305 */ /* 0x000464000021f000 */
[----:B--2---:R-:W-:Y:S02]  /*2b330*/  IMAD.MOV.U32 R8, RZ, RZ, RZ ;  /* 0x000000ffff087224 */ /* 0x004fe400078e00ff */
[----:B-1----:R-:W-:-:S04]  /*2b340*/  IMAD.MOV R3, RZ, RZ, -R9 ;  /* 0x000000ffff037224 */ /* 0x002fc800078e0a09 */
[----:B------:R-:W-:-:S04]  /*2b350*/  IMAD R3, R3, R2, RZ ;  /* 0x0000000203037224 */ /* 0x000fc800078e02ff */
[----:B------:R-:W-:Y:S01]  /*2b360*/  IMAD.HI.U32 R9, R9, R3, R8 ;  /* 0x0000000309097227 */ /* 0x000fe200078e0008 */
[----:B------:R-:W-:-:S03]  /*2b370*/  IABS R3, R4 ;  /* 0x0000000400037213 */ /* 0x000fc60000000000 */
[----:B------:R-:W-:Y:S02]  /*2b380*/  IMAD.IADD R8, R6, 0x1, -R7 ;  /* 0x0000000106087824 */ /* 0x000fe400078e0a07 */
[----:B------:R-:W-:-:S03]  /*2b390*/  IMAD.MOV R3, RZ, RZ, -R3 ;  /* 0x000000ffff037224 */ /* 0x000fc600078e0a03 */
[----:B------:R-:W-:Y:S01]  /*2b3a0*/  IABS R6, R8 ;  /* 0x0000000800067213 */ /* 0x000fe20000000000 */
[----:B0-----:R-:W-:-:S04]  /*2b3b0*/  IMAD.MOV.U32 R7, RZ, RZ, R3 ;  /* 0x000000ffff077224 */ /* 0x001fc800078e0003 */
[----:B------:R-:W-:-:S04]  /*2b3c0*/  IMAD.HI.U32 R3, R9, R6, RZ ;  /* 0x0000000609037227 */ /* 0x000fc800078e00ff */
[----:B------:R-:W-:-:S05]  /*2b3d0*/  IMAD R6, R3, R7, R6 ;  /* 0x0000000703067224 */ /* 0x000fca00078e0206 */
[----:B------:R-:W-:-:S13]  /*2b3e0*/  ISETP.GT.U32.AND P1, PT, R2, R6, PT ;  /* 0x000000060200720c */ /* 0x000fda0003f24070 */
[----:B------:R-:W-:Y:S02]  /*2b3f0*/  @!P1 IMAD.IADD R6, R6, 0x1, -R2 ;  /* 0x0000000106069824 */ /* 0x000fe400078e0a02 */
[----:B------:R-:W-:Y:S01]  /*2b400*/  @!P1 VIADD R3, R3, 0x1 ;  /* 0x0000000103039836 */ /* 0x000fe20000000000 */
[----:B------:R-:W-:Y:S02]  /*2b410*/  ISETP.NE.AND P1, PT, R4, RZ, PT ;  /* 0x000000ff0400720c */ /* 0x000fe40003f25270 */
[----:B------:R-:W-:Y:S02]  /*2b420*/  ISETP.GE.U32.AND P0, PT, R6, R2, PT ;  /* 0x000000020600720c */ /* 0x000fe40003f06070 */
[----:B---3--:R-:W-:-:S04]  /*2b430*/  IABS R2, R5 ;  /* 0x0000000500027213 */ /* 0x008fc80000000000 */
[----:B------:R-:W0:Y:S07]  /*2b440*/  I2F.RP R6, R2 ;  /* 0x0000000200067306 */ /* 0x000e2e0000209400 */
[----:B------:R-:W-:Y:S01]  /*2b450*/  @P0 IADD3 R3, R3, 0x1, RZ ;  /* 0x0000000103030810 */ /* 0x000fe20007ffe0ff */
[----:B0-----:R-:W0:Y:S02]  /*2b460*/  MUFU.RCP R6, R6 ;  /* 0x0000000600067308 */ /* 0x001e240000001000 */
[----:B0-----:R-:W-:-:S06]  /*2b470*/  IADD3 R6, R6, 0xffffffe, RZ ;  /* 0x0ffffffe06067810 */ /* 0x001fcc0007ffe0ff */
[----:B------:R-:W0:Y:S02]  /*2b480*/  F2I.FTZ.U32.TRUNC.NTZ R7, R6 ;  /* 0x0000000600077305 */ /* 0x000e24000021f000 */
[----:B0-----:R-:W-:-:S04]  /*2b490*/  IMAD.MOV R6, RZ, RZ, -R7 ;  /* 0x000000ffff067224 */ /* 0x001fc800078e0a07 */
[----:B------:R-:W-:Y:S02]  /*2b4a0*/  IMAD R9, R6, R2, RZ ;  /* 0x0000000206097224 */ /* 0x000fe400078e02ff */
[----:B------:R-:W-:Y:S01]  /*2b4b0*/  IMAD.MOV.U32 R6, RZ, RZ, RZ ;  /* 0x000000ffff067224 */ /* 0x000fe200078e00ff */
[----:B-----5:R-:W-:-:S03]  /*2b4c0*/  MOV R11, R10 ;  /* 0x0000000a000b7202 */ /* 0x020fc60000000f00 */
[----:B------:R-:W-:Y:S01]  /*2b4d0*/  IMAD.HI.U32 R10, R7, R9, R6 ;  /* 0x00000009070a7227 */ /* 0x000fe200078e0006 */
[----:B------:R-:W-:-:S03]  /*2b4e0*/  LOP3.LUT R6, R8, R4, RZ, 0x3c, !PT ;  /* 0x0000000408067212 */ /* 0x000fc600078e3cff */
[----:B------:R-:W-:Y:S01]  /*2b4f0*/  IMAD.IADD R11, R0, 0x1, R11 ;  /* 0x00000001000b7824 */ /* 0x000fe200078e020b */
[----:B------:R-:W-:Y:S02]  /*2b500*/  ISETP.GE.AND P2, PT, R6, RZ, PT ;  /* 0x000000ff0600720c */ /* 0x000fe40003f46270 */
[----:B------:R-:W-:-:S05]  /*2b510*/  IABS R6, R5 ;  /* 0x0000000500067213 */ /* 0x000fca0000000000 */
[----:B------:R-:W-:-:S04]  /*2b520*/  IMAD.MOV R6, RZ, RZ, -R6 ;  /* 0x000000ffff067224 */ /* 0x000fc800078e0a06 */
[----:B------:R-:W-:Y:S02]  /*2b530*/  IMAD.MOV.U32 R9, RZ, RZ, R6 ;  /* 0x000000ffff097224 */ /* 0x000fe400078e0006 */
[----:B------:R-:W-:Y:S01]  /*2b540*/  @!P2 IMAD.MOV R3, RZ, RZ, -R3 ;  /* 0x000000ffff03a224 */ /* 0x000fe200078e0a03 */
[----:B------:R-:W-:-:S04]  /*2b550*/  @!P1 LOP3.LUT R3, RZ, R4, RZ, 0x33, !PT ;  /* 0x00000004ff039212 */ /* 0x000fc800078e33ff */
[-C--:B------:R-:W-:Y:S01]  /*2b560*/  IABS R7, R3.reuse ;  /* 0x0000000300077213 */ /* 0x080fe20000000000 */
[----:B------:R-:W-:-:S04]  /*2b570*/  IMAD R4, R4, R3, RZ ;  /* 0x0000000304047224 */ /* 0x000fc800078e02ff */
[----:B------:R-:W-:-:S04]  /*2b580*/  IMAD.HI.U32 R6, R10, R7, RZ ;  /* 0x000000070a067227 */ /* 0x000fc800078e00ff */
[----:B------:R-:W-:-:S05]  /*2b590*/  IMAD R7, R6, R9, R7 ;  /* 0x0000000906077224 */ /* 0x000fca00078e0207 */
[----:B------:R-:W-:-:S13]  /*2b5a0*/  ISETP.GT.U32.AND P1, PT, R2, R7, PT ;  /* 0x000000070200720c */ /* 0x000fda0003f24070 */
[-C--:B------:R-:W-:Y:S01]  /*2b5b0*/  @!P1 IADD3 R7, R7, -R2.reuse, RZ ;  /* 0x8000000207079210 */ /* 0x080fe20007ffe0ff */
[----:B------:R-:W-:Y:S01]  /*2b5c0*/  @!P1 VIADD R6, R6, 0x1 ;  /* 0x0000000106069836 */ /* 0x000fe20000000000 */
[----:B------:R-:W-:Y:S02]  /*2b5d0*/  ISETP.NE.AND P1, PT, R5, RZ, PT ;  /* 0x000000ff0500720c */ /* 0x000fe40003f25270 */
[----:B------:R-:W-:Y:S02]  /*2b5e0*/  ISETP.GE.U32.AND P0, PT, R7, R2, PT ;  /* 0x000000020700720c */ /* 0x000fe40003f06070 */
[----:B------:R-:W-:-:S04]  /*2b5f0*/  LOP3.LUT R2, R3, R5, RZ, 0x3c, !PT ;  /* 0x0000000503027212 */ /* 0x000fc800078e3cff */
[----:B------:R-:W-:-:S07]  /*2b600*/  ISETP.GE.AND P2, PT, R2, RZ, PT ;  /* 0x000000ff0200720c */ /* 0x000fce0003f46270 */
[----:B------:R-:W-:-:S06]  /*2b610*/  @P0 VIADD R6, R6, 0x1 ;  /* 0x0000000106060836 */ /* 0x000fcc0000000000 */
[----:B------:R-:W-:Y:S01]  /*2b620*/  @!P2 IMAD.MOV R6, RZ, RZ, -R6 ;  /* 0x000000ffff06a224 */ /* 0x000fe200078e0a06 */
[----:B------:R-:W-:-:S04]  /*2b630*/  @!P1 LOP3.LUT R6, RZ, R5, RZ, 0x33, !PT ;  /* 0x00000005ff069212 */ /* 0x000fc800078e33ff */
[----:B------:R-:W-:-:S05]  /*2b640*/  IADD3 R2, -R6, RZ, RZ ;  /* 0x000000ff06027210 */ /* 0x000fca0007ffe1ff */
[C---:B------:R-:W-:Y:S02]  /*2b650*/  IMAD R3, R5.reuse, R2, R3 ;  /* 0x0000000205037224 */ /* 0x040fe400078e0203 */
[----:B------:R-:W-:Y:S02]  /*2b660*/  IMAD R5, R5, 0x1000000, R6 ;  /* 0x0100000005057824 */ /* 0x000fe400078e0206 */
[----:B------:R-:W-:-:S03]  /*2b670*/  IMAD.IADD R2, R8, 0x1, -R4 ;  /* 0x0000000108027824 */ /* 0x000fc600078e0a04 */
[----:B------:R-:W-:-:S05]  /*2b680*/  LEA R0, R3, R5, 0x10 ;  /* 0x0000000503007211 */ /* 0x000fca00078e80ff */
[----:B------:R2:W-:Y:S04]  /*2b690*/  STL [R1+0x8], R0 ;  /* 0x0000080001007387 */ /* 0x0005e80000100800 */
[----:B------:R2:W-:Y:S04]  /*2b6a0*/  STL [R1+0xc], R11 ;  /* 0x00000c0b01007387 */ /* 0x0005e80000100800 */
[----:B------:R2:W-:Y:S01]  /*2b6b0*/  STL [R1+0x4], R2 ;  /* 0x0000040201007387 */ /* 0x0005e20000100800 */
[----:B------:R-:W-:Y:S05]  /*2b6c0*/  BRA `(.L_x_655) ;  /* 0x0000000000287947 */ /* 0x000fea0003800000 */
.L_x_649:
[----:B------:R-:W-:Y:S01]  /*2b6d0*/  UMOV UR4, URZ ;  /* 0x0000003f00047c82 */ /* 0x000fe20008000000 */
[----:B------:R-:W-:Y:S01]  /*2b6e0*/  ULDC UR6, c[0x0][0xc3c] ;  /* 0x00030f0000067ab9 */ /* 0x000fe20000000800 */
[----:B------:R-:W-:Y:S01]  /*2b6f0*/  UMOV UR5, URZ ;  /* 0x0000003f00057c82 */ /* 0x000fe20008000000 */
[----:B------:R-:W-:Y:S01]  /*2b700*/  IMAD.U32 R3, RZ, RZ, UR4 ;  /* 0x00000004ff037e24 */ /* 0x000fe2000f8e00ff */
[----:B------:R1:W-:Y:S01]  /*2b710*/  STL [R1], R6 ;  /* 0x0000000601007387 */ /* 0x0003e20000100800 */
[----:B------:R-:W-:Y:S02]  /*2b720*/  IMAD.U32 R0, RZ, RZ, UR6 ;  /* 0x00000006ff007e24 */ /* 0x000fe4000f8e00ff */
[----:B------:R-:W-:Y:S01]  /*2b730*/  IMAD.U32 R2, RZ, RZ, UR5 ;  /* 0x00000005ff027e24 */ /* 0x000fe2000f8e00ff */
[----:B------:R1:W-:Y:S04]  /*2b740*/  STL [R1+0x4], R3 ;  /* 0x0000040301007387 */ /* 0x0003e80000100800 */
[----:B------:R1:W-:Y:S04]  /*2b750*/  STL [R1+0xc], R0 ;  /* 0x00000c0001007387 */ /* 0x0003e80000100800 */
[----:B------:R1:W-:Y:S02]  /*2b760*/  STL [R1+0x8], R2 ;  /* 0x0000080201007387 */ /* 0x0003e40000100800 */
.L_x_655:
[----:B-12---:R-:W2:Y:S04]  /*2b770*/  LDL R2, [R1+0xc] ;  /* 0x00000c0001027983 */ /* 0x006ea80000100800 */
[----:B------:R-:W3:Y:S04]  /*2b780*/  LDL R3, [R1+0x8] ;  /* 0x0000080001037983 */ /* 0x000ee80000100800 */
[----:B------:R-:W5:Y:S04]  /*2b790*/  LDL R4, [R1] ;  /* 0x0000000001047983 */ /* 0x000f680000100800 */
[----:B------:R-:W5:Y:S01]  /*2b7a0*/  LDL R5, [R1+0x4] ;  /* 0x0000040001057983 */ /* 0x000f620000100800 */
[----:B------:R-:W1:Y:S01]  /*2b7b0*/  S2R R0, SR_TID.X ;  /* 0x0000000000007919 */ /* 0x000e620000002100 */
[----:B------:R-:W-:Y:S05]  /*2b7c0*/  WARPSYNC.ALL ;  /* 0x0000000000007948 */ /* 0x000fea0003800000 */
[----:B-1----:R-:W-:Y:S01]  /*2b7d0*/  LOP3.LUT R0, R0, 0x1f, RZ, 0xc0, !PT ;  /* 0x0000001f00007812 */ /* 0x002fe200078ec0ff */
[----:B------:R-:W-:Y:S03]  /*2b7e0*/  BAR.SYNC.DEFER_BLOCKING 0x4, 0x180 ;  /* 0x0106000000007b1d */ /* 0x000fe60000010000 */
[----:B------:R-:W-:-:S13]  /*2b7f0*/  ISETP.NE.AND P0, PT, R0, RZ, PT ;  /* 0x000000ff0000720c */ /* 0x000fda0003f05270 */
[----:B------:R-:W1:Y:S01]  /*2b800*/  @!P0 S2R R0, SR_CgaCtaId ;  /* 0x0000000000008919 */ /* 0x000e620000008800 */
[----:B--2---:R-:W-:Y:S01]  /*2b810*/  IMAD.MOV.U32 R7, RZ, RZ, R2 ;  /* 0x000000ffff077224 */ /* 0x004fe200078e0002 */
[----:B------:R-:W-:Y:S02]  /*2b820*/  @!P0 MOV R2, 0x400 ;  /* 0x0000040000028802 */ /* 0x000fe40000000f00 */
[----:B---3--:R-:W-:Y:S02]  /*2b830*/  MOV R6, R3 ;  /* 0x0000000300067202 */ /* 0x008fe40000000f00 */
[----:B-1----:R-:W-:-:S05]  /*2b840*/  @!P0 LEA R18, R0, R2, 0x18 ;  /* 0x0000000200128211 */ /* 0x002fca00078ec0ff */
[----:B-----5:R1:W-:Y:S01]  /*2b850*/  @!P0 STS.128 [R18+0x388d0], R4 ;  /* 0x0388d00412008388 */ /* 0x0203e20000000c00 */
[----:B------:R-:W-:Y:S06]  /*2b860*/  BAR.ARV 0x5, 0x180 ;  /* 0x0146000000007b1d */ /* 0x000fec0000002000 */
.L_x_646:
[----:B------:R-:W3:Y:S01]  /*2b870*/  LDL R0, [R1+0xc] ;  /* 0x00000c0001007983 */ /* 0x000ee20000100800 */
[----:B------:R-:W-:Y:S02]  /*2b880*/  ULDC UR4, c[0x0][0xc3c] ;  /* 0x00030f0000047ab9 */ /* 0x000fe40000000800 */
[----:B---3--:R-:W-:-:S13]  /*2b890*/  ISETP.GE.AND P0, PT, R0, UR4, PT ;  /* 0x0000000400007c0c */ /* 0x008fda000bf06270 */
[----:B------:R-:W-:Y:S05]  /*2b8a0*/  @!P0 BRA `(.L_x_656) ;  /* 0xffffff9400288947 */ /* 0x000fea000383ffff */
[----:B------:R-:W-:Y:S05]  /*2b8b0*/  BSYNC B7 ;  /* 0x0000000000077941 */ /* 0x000fea0003800000 */
.L_x_544:
[----:B---3--:R-:W3:Y:S01]  /*2b8c0*/  LDL.LU R0, [R1+0x70] ;  /* 0x0000700001007983 */ /* 0x008ee20000300800 */
        /* <DEDUP_REMOVED lines=11> */
.L_x_926:
[----:B------:R-:W-:Y:S05]  /*2b980*/  BSYNC B0 ;  /* 0x0000000000007941 */ /* 0x000fea0003800000 */
.L_x_657:
[----:B------:R-:W-:-:S03]  /*2b990*/  UMOV UR4, 0xffffffff ;  /* 0xffffffff00047882 */ /* 0x000fc60000000000 */
[----:B------:R-:W-:Y:S05]  /*2b9a0*/  BRA.DIV UR4, `(.L_x_659) ;  /* 0x0000006e04787947 */ /* 0x000fea000b800000 */
[----:B------:R-:W1:Y:S02]  /*2b9b0*/  S2R R2, SR_TID.X ;  /* 0x0000000000027919 */ /* 0x000e640000002100 */
[----:B-1----:R-:W-:-:S04]  /*2b9c0*/  SHF.R.U32.HI R2, RZ, 0x5, R2 ;  /* 0x00000005ff027819 */ /* 0x002fc80000011602 */
[----:B------:R-:W-:-:S05]  /*2b9d0*/  LOP3.LUT R2, R2, 0x3, RZ, 0xc0, !PT ;  /* 0x0000000302027812 */ /* 0x000fca00078ec0ff */
[----:B------:R1:W2:Y:S02]  /*2b9e0*/  SHFL.IDX PT, R14, R2, RZ, 0x1f ;  /* 0x00001fff020e7589 */ /* 0x0002a400000e0000 */
.L_x_929:
[----:B--2---:R-:W-:-:S13]  /*2b9f0*/  ISETP.NE.AND P0, PT, R14, RZ, PT ;  /* 0x000000ff0e00720c */ /* 0x004fda0003f05270 */
[----:B------:R-:W-:Y:S05]  /*2ba00*/  @P0 BRA `(.L_x_340) ;  /* 0x0000000000b00947 */ /* 0x000fea0003800000 */
[----:B------:R-:W-:-:S03]  /*2ba10*/  UMOV UR4, 0xffffffff ;  /* 0xffffffff00047882 */ /* 0x000fc60000000000 */
[----:B------:R-:W-:Y:S05]  /*2ba20*/  BRA.DIV UR4, `(.L_x_660) ;  /* 0x0000006e048c7947 */ /* 0x000fea000b800000 */
[----:B------:R-:W-:-:S13]  /*2ba30*/  ELECT P6, URZ, PT ;  /* 0x00000000003f782f */ /* 0x000fda00038c0000 */
.L_x_932:
[----:B------:R-:W-:Y:S05]  /*2ba40*/  @!P6 BRA `(.L_x_340) ;  /* 0x0000000000a0e947 */ /* 0x000fea0003800000 */
[----:B------:R-:W-:-:S06]  /*2ba50*/  ULOP3.LUT UR4, UR37, 0x2, URZ, 0xfc, !UPT ;  /* 0x0000000225047892 */ /* 0x000fcc000f8efc3f */
[----:B-1----:R-:W-:-:S04]  /*2ba60*/  MOV R2, UR4 ;  /* 0x0000000400027c02 */ /* 0x002fc80008000f00 */
[----:B------:R-:W-:-:S13]  /*2ba70*/  ISETP.NE.AND P0, PT, R2, 0x3, PT ;  /* 0x000000030200780c */ /* 0x000fda0003f05270 */
[----:B------:R-:W-:Y:S05]  /*2ba80*/  @!P0 BRA `(.L_x_661) ;  /* 0x0000000000048947 */ /* 0x000fea0003800000 */
[----:B------:R-:W-:Y:S01]  /*2ba90*/  BPT.TRAP 0x1 ;  /* 0x000000040000795c */ /* 0x000fe20000300000 */
.L_x_661:
        /* <DEDUP_REMOVED lines=10> */
[----:B------:R-:W-:Y:S02]  /*2bb40*/  LOP3.LUT R4, R7, R4, RZ, 0x3c, !PT ;  /* 0x0000000407047212 */ /* 0x000fe400078e3cff */
[----:B------:R-:W-:-:S02]  /*2bb50*/  LEA R7, R3, R2, 0x3 ;  /* 0x0000000203077211 */ /* 0x000fc400078e18ff */
[----:B------:R-:W-:Y:S01]  /*2bb60*/  SHF.L.U32 R2, R4, 0x1f, RZ ;  /* 0x0000001f04027819 */ /* 0x000fe200000006ff */
[----:B0-----:R-:W-:Y:S06]  /*2bb70*/  @!P1 BRA `(.L_x_662) ;  /* 0x0000006c00589947 */ /* 0x001fec0003800000 */
.L_x_933:
[----:B------:R-:W1:Y:S02]  /*2bb80*/  SYNCS.PHASECHK.TRANS64.TRYWAIT P1, [R7+URZ], R2 ;  /* 0x00000002070075a7 */ /* 0x000e64000802017f */
[----:B-1----:R-:W-:Y:S05]  /*2bb90*/  @!P1 BRA `(.L_x_663) ;  /* 0x0000006c00649947 */ /* 0x002fea0003800000 */
.L_x_934:
[----:B------:R-:W-:Y:S05]  /*2bba0*/  @!P0 BRA `(.L_x_664) ;  /* 0x0000000000048947 */ /* 0x000fea0003800000 */
[----:B------:R-:W-:Y:S01]  /*2bbb0*/  BPT.TRAP 0x1 ;  /* 0x000000040000795c */ /* 0x000fe20000300000 */
.L_x_664:
[----:B------:R-:W2:Y:S02]  /*2bbc0*/  LDL.LU R4, [R1+0x1c] ;  /* 0x00001c0001047983 */ /* 0x000ea40000300800 */
[----:B--2---:R-:W-:-:S04]  /*2bbd0*/  IMAD R4, R4, 0x8, R0 ;  /* 0x0000000804047824 */ /* 0x004fc800078e0200 */
[----:B------:R-:W2:Y:S02]  /*2bbe0*/  SYNCS.PHASECHK.TRANS64.TRYWAIT P1, [R4+URZ+0x38860], R5 ;  /* 0x03886005040075a7 */ /* 0x000ea4000802017f */
[----:B--2---:R-:W-:Y:S05]  /*2bbf0*/  @!P1 BRA `(.L_x_665) ;  /* 0x0000006c00609947 */ /* 0x004fea0003800000 */
.L_x_935:
[----:B------:R-:W-:Y:S05]  /*2bc00*/  @!P0 BRA `(.L_x_666) ;  /* 0x0000000000048947 */ /* 0x000fea0003800000 */
[----:B------:R-:W-:Y:S01]  /*2bc10*/  BPT.TRAP 0x1 ;  /* 0x000000040000795c */ /* 0x000fe20000300000 */
.L_x_666:
[----:B------:R-:W-:-:S04]  /*2bc20*/  IMAD R3, R3, 0x8, R0 ;  /* 0x0000000803037824 */ /* 0x000fc800078e0200 */
[----:B------:R-:W3:Y:S02]  /*2bc30*/  SYNCS.PHASECHK.TRANS64.TRYWAIT P1, [R3+URZ+0x38860], R2 ;  /* 0x03886002030075a7 */ /* 0x000ee4000802017f */
[----:B---3--:R-:W-:Y:S05]  /*2bc40*/  @!P1 BRA `(.L_x_667) ;  /* 0x0000006c00609947 */ /* 0x008fea0003800000 */
.L_x_936:
[----:B------:R-:W-:Y:S05]  /*2bc50*/  @!P0 BRA `(.L_x_668) ;  /* 0x0000000000048947 */ /* 0x000fea0003800000 */
[----:B------:R-:W-:Y:S01]  /*2bc60*/  BPT.TRAP 0x1 ;  /* 0x000000040000795c */ /* 0x000fe20000300000 */
.L_x_668:
[----:B------:R-:W5:Y:S02]  /*2bc70*/  SYNCS.PHASECHK.TRANS64.TRYWAIT P0, [R4+URZ+0x38880], R5 ;  /* 0x03888005040075a7 */ /* 0x000f64000800017f */
[----:B-----5:R-:W-:Y:S05]  /*2bc80*/  @!P0 BRA `(.L_x_669) ;  /* 0x0000006c00648947 */ /* 0x020fea0003800000 */
.L_x_670:
[----:B------:R0:W0:Y:S02]  /*2bc90*/  SYNCS.PHASECHK.TRANS64.TRYWAIT P0, [R3+URZ+0x38880], R2 ;  /* 0x03888002030075a7 */ /* 0x000024000800017f */
[----:B0-----:R-:W-:Y:S05]  /*2bca0*/  @!P0 NANOSLEEP.SYNCS 0x989680 ;  /* 0x009896800000895d */ /* 0x001fea0003900000 */
[----:B------:R-:W0:Y:S02]  /*2bcb0*/  @!P0 SYNCS.PHASECHK.TRANS64 P0, [R3+URZ+0x38880], R2 ;  /* 0x03888002030085a7 */ /* 0x000e24000800007f */
[----:B0-----:R-:W-:Y:S05]  /*2bcc0*/  @!P0 BRA `(.L_x_670) ;  /* 0xfffffffc00f08947 */ /* 0x001fea000383ffff */
.L_x_340:
[----:B------:R-:W-:Y:S05]  /*2bcd0*/  BSYNC B8 ;  /* 0x0000000000087941 */ /* 0x000fea0003800000 */
.L_x_337:
[----:B------:R-:W-:Y:S05]  /*2bce0*/  EXIT ;  /* 0x000000000000794d */ /* 0x000fea0003800000 */
.L_x_364:
[----:B-1----:R1:W2:Y:S02]  /*2bcf0*/  SYNCS.PHASECHK.TRANS64.TRYWAIT P6, [R112+URZ+0x38890], R127 ;  /* 0x0388907f700075a7 */ /* 0x0022a400080c017f */
[----:B--2---:R-:W-:Y:S05]  /*2bd00*/  @!P6 NANOSLEEP.SYNCS 0x989680 ;  /* 0x009896800000e95d */ /* 0x004fea0003900000 */
[----:B------:R-:W2:Y:S02]  /*2bd10*/  @!P6 SYNCS.PHASECHK.TRANS64 P6, [R112+URZ+0x38890], R127 ;  /* 0x0388907f7000e5a7 */ /* 0x000ea400080c007f */
[----:B--2---:R-:W-:Y:S05]  /*2bd20*/  @!P6 BRA `(.L_x_364) ;  /* 0xfffffffc00f0e947 */ /* 0x004fea000383ffff */
[----:B------:R-:W-:Y:S05]  /*2bd30*/  BRA `(.L_x_671) ;  /* 0xfffffd7c00e47947 */ /* 0x000fea000383ffff */
.L_x_398:
[----:B-1----:R1:W2:Y:S02]  /*2bd40*/  SYNCS.PHASECHK.TRANS64.TRYWAIT P3, [R112+URZ+0x38890], R127 ;  /* 0x0388907f700075a7 */ /* 0x0022a4000806017f */
[----:B--2---:R-:W-:Y:S05]  /*2bd50*/  @!P3 NANOSLEEP.SYNCS 0x989680 ;  /* 0x009896800000b95d */ /* 0x004fea0003900000 */
[----:B------:R-:W2:Y:S02]  /*2bd60*/  @!P3 SYNCS.PHASECHK.TRANS64 P3, [R112+URZ+0x38890], R127 ;  /* 0x0388907f7000b5a7 */ /* 0x000ea4000806007f */
[----:B--2---:R-:W-:Y:S05]  /*2bd70*/  @!P3 BRA `(.L_x_398) ;  /* 0xfffffffc00f0b947 */ /* 0x004fea000383ffff */
[----:B------:R-:W-:Y:S05]  /*2bd80*/  BRA `(.L_x_672) ;  /* 0xfffffdc000e87947 */ /* 0x000fea000383ffff */
.L_x_415:
[----:B-1----:R1:W2:Y:S02]  /*2bd90*/  SYNCS.PHASECHK.TRANS64.TRYWAIT P2, [R112+URZ+0x38890], R127 ;  /* 0x0388907f700075a7 */ /* 0x0022a4000804017f */
[----:B--2---:R-:W-:Y:S05]  /*2bda0*/  @!P2 NANOSLEEP.SYNCS 0x989680 ;  /* 0x009896800000a95d */ /* 0x004fea0003900000 */
[----:B------:R-:W2:Y:S02]  /*2bdb0*/  @!P2 SYNCS.PHASECHK.TRANS64 P2, [R112+URZ+0x38890], R127 ;  /* 0x0388907f7000a5a7 */ /* 0x000ea4000804007f */
[----:B--2---:R-:W-:Y:S05]  /*2bdc0*/  @!P2 BRA `(.L_x_415) ;  /* 0xfffffffc00f0a947 */ /* 0x004fea000383ffff */
[----:B------:R-:W-:Y:S05]  /*2bdd0*/  BRA `(.L_x_673) ;  /* 0xfffffe0800147947 */ /* 0x000fea000383ffff */
.L_x_425:
[----:B--2---:R2:W3:Y:S02]  /*2bde0*/  SYNCS.PHASECHK.TRANS64.TRYWAIT P3, [R112+URZ+0x388b0], R127 ;  /* 0x0388b07f700075a7 */ /* 0x0044e4000806017f */
[----:B---3--:R-:W-:Y:S05]  /*2bdf0*/  @!P3 NANOSLEEP.SYNCS 0x989680 ;  /* 0x009896800000b95d */ /* 0x008fea0003900000 */
[----:B------:R-:W3:Y:S02]  /*2be00*/  @!P3 SYNCS.PHASECHK.TRANS64 P3, [R112+URZ+0x388b0], R127 ;  /* 0x0388b07f7000b5a7 */ /* 0x000ee4000806007f */
[----:B---3--:R-:W-:Y:S05]  /*2be10*/  @!P3 BRA `(.L_x_425) ;  /* 0xfffffffc00f0b947 */ /* 0x008fea000383ffff */
[----:B------:R-:W-:Y:S05]  /*2be20*/  BRA `(.L_x_674) ;  /* 0xfffffe0c00787947 */ /* 0x000fea000383ffff */
.L_x_439:
[----:B------:R-:W-:Y:S01]  /*2be30*/  BSSY B0, `(.L_x_675) ;  /* 0x0000007000007945 */ /* 0x000fe20003800000 */
[----:B------:R-:W-:Y:S01]  /*2be40*/  IMAD.MOV.U32 R12, RZ, RZ, RZ ;  /* 0x000000ffff0c7224 */ /* 0x000fe200078e00ff */
[----:B------:R-:W-:Y:S01]  /*2be50*/  MOV R11, 0x1f ;  /* 0x0000001f000b7802 */ /* 0x000fe20000000f00 */
[----:B------:R-:W-:-:S07]  /*2be60*/  IMAD.MOV.U32 R15, RZ, RZ, -0x1 ;  /* 0xffffffffff0f7424 */ /* 0x000fce00078e00ff */
[----:B-----5:R-:W-:Y:S05]  /*2be70*/  WARPSYNC.COLLECTIVE R15, `(.L_x_676) ;  /* 0x000000000f087348 */ /* 0x020fea0003c00000 */
[----:B------:R0:W1:Y:S02]  /*2be80*/  SHFL.IDX P6, R14, R13, R12, R11 ;  /* 0x0000000c0d0e7389 */ /* 0x00006400000c000b */
[----:B01---5:R-:W-:Y:S01]  /*2be90*/  ENDCOLLECTIVE ;  /* 0x000000000000791b */ /* 0x023fe20003800000 */
.L_x_676:
[----:B------:R-:W-:Y:S05]  /*2bea0*/  BSYNC B0 ;  /* 0x0000000000007941 */ /* 0x000fea0003800000 */
.L_x_675:
[----:B------:R1:W-:Y:S01]  /*2beb0*/  STL [R1+0x30], R14 ;  /* 0x0000300e01007387 */ /* 0x0003e20000100800 */
[----:B------:R-:W-:Y:S05]  /*2bec0*/  BRA `(.L_x_677) ;  /* 0xfffffe1800dc7947 */ /* 0x000fea000383ffff */
.L_x_451:
[----:B------:R-:W-:Y:S01]  /*2bed0*/  BSSY B1, `(.L_x_678) ;  /* 0x0000008000017945 */ /* 0x000fe20003800000 */
[----:B------:R-:W-:Y:S01]  /*2bee0*/  IMAD.MOV.U32 R13, RZ, RZ, R24 ;  /* 0x000000ffff0d7224 */ /* 0x000fe200078e0018 */
[----:B------:R-:W-:Y:S01]  /*2bef0*/  MOV R11, 0x181f ;  /* 0x0000181f000b7802 */ /* 0x000fe20000000f00 */
[----:B------:R-:W-:Y:S02]  /*2bf00*/  IMAD.MOV.U32 R12, RZ, RZ, RZ ;  /* 0x000000ffff0c7224 */ /* 0x000fe400078e00ff */
[----:B------:R-:W-:-:S07]  /*2bf10*/  IMAD.MOV.U32 R15, RZ, RZ, -0x1 ;  /* 0xffffffffff0f7424 */ /* 0x000fce00078e00ff */
[----:B------:R-:W-:Y:S05]  /*2bf20*/  WARPSYNC.COLLECTIVE R15, `(.L_x_679) ;  /* 0x000000000f087348 */ /* 0x000fea0003c00000 */
[----:B------:R0:W1:Y:S02]  /*2bf30*/  SHFL.IDX P6, R14, R13, R12, R11 ;  /* 0x0000000c0d0e7389 */ /* 0x00006400000c000b */
[----:B01----:R-:W-:Y:S01]  /*2bf40*/  ENDCOLLECTIVE ;  /* 0x000000000000791b */ /* 0x003fe20003800000 */
.L_x_679:
[----:B------:R-:W-:Y:S05]  /*2bf50*/  BSYNC B1 ;  /* 0x0000000000017941 */ /* 0x000fea0003800000 */
.L_x_678:
[----:B------:R-:W-:Y:S01]  /*2bf60*/  IMAD.MOV.U32 R13, RZ, RZ, R26 ;  /* 0x000000ffff0d7224 */ /* 0x000fe200078e001a */
[----:B------:R-:W-:Y:S01]  /*2bf70*/  MOV R12, RZ ;  /* 0x000000ff000c7202 */ /* 0x000fe20000000f00 */
[----:B------:R-:W-:Y:S02]  /*2bf80*/  IMAD.MOV.U32 R11, RZ, RZ, 0x181f ;  /* 0x0000181fff0b7424 */ /* 0x000fe400078e00ff */
[----:B------:R-:W-:Y:S02]  /*2bf90*/  IMAD.MOV.U32 R15, RZ, RZ, -0x1 ;  /* 0xffffffffff0f7424 */ /* 0x000fe400078e00ff */
[----:B------:R-:W-:-:S07]  /*2bfa0*/  IMAD.MOV.U32 R3, RZ, RZ, R14 ;  /* 0x000000ffff037224 */ /* 0x000fce00078e000e */
[----:B------:R-:W-:Y:S05]  /*2bfb0*/  WARPSYNC.COLLECTIVE R15, `(.L_x_680) ;  /* 0x000000000f087348 */ /* 0x000fea0003c00000 */
[----:B------:R0:W1:Y:S02]  /*2bfc0*/  SHFL.IDX P6, R14, R13, R12, R11 ;  /* 0x0000000c0d0e7389 */ /* 0x00006400000c000b */
[----:B01----:R-:W-:Y:S01]  /*2bfd0*/  ENDCOLLECTIVE ;  /* 0x000000000000791b */ /* 0x003fe20003800000 */
.L_x_680:
[----:B------:R-:W-:Y:S01]  /*2bfe0*/  MOV R13, R33 ;  /* 0x00000021000d7202 */ /* 0x000fe20000000f00 */
[----:B------:R-:W-:-:S07]  /*2bff0*/  IMAD.MOV.U32 R26, RZ, RZ, R14 ;  /* 0x000000ffff1a7224 */ /* 0x000fce00078e000e */
[----:B------:R-:W-:Y:S05]  /*2c000*/  WARPSYNC.COLLECTIVE R15, `(.L_x_681) ;  /* 0x000000000f087348 */ /* 0x000fea0003c00000 */
[----:B------:R0:W1:Y:S02]  /*2c010*/  SHFL.IDX P6, R14, R13, R12, R11 ;  /* 0x0000000c0d0e7389 */ /* 0x00006400000c000b */
[----:B01----:R-:W-:Y:S01]  /*2c020*/  ENDCOLLECTIVE ;  /* 0x000000000000791b */ /* 0x003fe20003800000 */
.L_x_681:
[----:B------:R-:W-:Y:S02]  /*2c030*/  IMAD.MOV.U32 R13, RZ, RZ, R30 ;  /* 0x000000ffff0d7224 */ /* 0x000fe400078e001e */
[----:B------:R-:W-:-:S07]  /*2c040*/  IMAD.MOV.U32 R27, RZ, RZ, R14 ;  /* 0x000000ffff1b7224 */ /* 0x000fce00078e000e */
[----:B------:R-:W-:Y:S05]  /*2c050*/  WARPSYNC.COLLECTIVE R15, `(.L_x_682) ;  /* 0x000000000f087348 */ /* 0x000fea0003c00000 */
[----:B------:R0:W1:Y:S02]  /*2c060*/  SHFL.IDX P6, R14, R13, R12, R11 ;  /* 0x0000000c0d0e7389 */ /* 0x00006400000c000b */
[----:B01----:R-:W-:Y:S01]  /*2c070*/  ENDCOLLECTIVE ;  /* 0x000000000000791b */ /* 0x003fe20003800000 */
.L_x_682:
[----:B------:R-:W-:Y:S01]  /*2c080*/  IMAD.MOV.U32 R20, RZ, RZ, R14 ;  /* 0x000000ffff147224 */ /* 0x000fe200078e000e */
[----:B------:R-:W-:Y:S06]  /*2c090*/  BRA `(.L_x_683) ;  /* 0xfffffe2000647947 */ /* 0x000fec000383ffff */
.L_x_455:
[----:B0-----:R0:W1:Y:S02]  /*2c0a0*/  SYNCS.PHASECHK.TRANS64.TRYWAIT P0, [R22+URZ+0x38800], R35 ;  /* 0x03880023160075a7 */ /* 0x001064000800017f */
[----:B-1----:R-:W-:Y:S05]  /*2c0b0*/  @!P0 NANOSLEEP.SYNCS 0x989680 ;  /* 0x009896800000895d */ /* 0x002fea0003900000 */
[----:B------:R-:W1:Y:S02]  /*2c0c0*/  @!P0 SYNCS.PHASECHK.TRANS64 P0, [R22+URZ+0x38800], R35 ;  /* 0x03880023160085a7 */ /* 0x000e64000800007f */
[----:B-1----:R-:W-:Y:S05]  /*2c0d0*/  @!P0 BRA `(.L_x_455) ;  /* 0xfffffffc00f08947 */ /* 0x002fea000383ffff */
[----:B------:R-:W-:Y:S05]  /*2c0e0*/  BRA `(.L_x_684) ;  /* 0xfffffe2400c47947 */ /* 0x000fea000383ffff */
.L_x_471:
[----:B------:R-:W-:Y:S01]  /*2c0f0*/  BSSY B1, `(.L_x_685) ;  /* 0x0000008000017945 */ /* 0x000fe20003800000 */
[----:B------:R-:W-:Y:S01]  /*2c100*/  MOV R13, R24 ;  /* 0x00000018000d7202 */ /* 0x000fe20000000f00 */
[----:B------:R-:W-:Y:S02]  /*2c110*/  IMAD.MOV.U32 R12, RZ, RZ, RZ ;  /* 0x000000ffff0c7224 */ /* 0x000fe400078e00ff */
[----:B------:R-:W-:Y:S02]  /*2c120*/  IMAD.MOV.U32 R11, RZ, RZ, 0x181f ;  /* 0x0000181fff0b7424 */ /* 0x000fe400078e00ff */
[----:B------:R-:W-:-:S07]  /*2c130*/  IMAD.MOV.U32 R15, RZ, RZ, -0x1 ;  /* 0xffffffffff0f7424 */ /* 0x000fce00078e00ff */
[----:B------:R-:W-:Y:S05]  /*2c140*/  WARPSYNC.COLLECTIVE R15, `(.L_x_686) ;  /* 0x000000000f087348 */ /* 0x000fea0003c00000 */
[----:B------:R0:W1:Y:S02]  /*2c150*/  SHFL.IDX P6, R14, R13, R12, R11 ;  /* 0x0000000c0d0e7389 */ /* 0x00006400000c000b */
[----:B01----:R-:W-:Y:S01]  /*2c160*/  ENDCOLLECTIVE ;  /* 0x000000000000791b */ /* 0x003fe20003800000 */
.L_x_686:
[----:B------:R-:W-:Y:S05]  /*2c170*/  BSYNC B1 ;  /* 0x0000000000017941 */ /* 0x000fea0003800000 */
.L_x_685:
[----:B------:R-:W-:Y:S01]  /*2c180*/  IMAD.MOV.U32 R13, RZ, RZ, R26 ;  /* 0x000000ffff0d7224 */ /* 0x000fe200078e001a */
[----:B------:R-:W-:Y:S01]  /*2c190*/  MOV R15, 0xffffffff ;  /* 0xffffffff000f7802 */ /* 0x000fe20000000f00 */
[----:B------:R-:W-:Y:S01]  /*2c1a0*/  IMAD.MOV.U32 R12, RZ, RZ, RZ ;  /* 0x000000ffff0c7224 */ /* 0x000fe200078e00ff */
[----:B------:R-:W-:Y:S01]  /*2c1b0*/  MOV R3, R14 ;  /* 0x0000000e00037202 */ /* 0x000fe20000000f00 */
[----:B------:R-:W-:-:S07]  /*2c1c0*/  IMAD.MOV.U32 R11, RZ, RZ, 0x181f ;  /* 0x0000181fff0b7424 */ /* 0x000fce00078e00ff */
[----:B------:R-:W-:Y:S05]  /*2c1d0*/  WARPSYNC.COLLECTIVE R15, `(.L_x_687) ;  /* 0x000000000f087348 */ /* 0x000fea0003c00000 */
[----:B------:R0:W1:Y:S02]  /*2c1e0*/  SHFL.IDX P6, R14, R13, R12, R11 ;  /* 0x0000000c0d0e7389 */ /* 0x00006400000c000b */
[----:B01----:R-:W-:Y:S01]  /*2c1f0*/  ENDCOLLECTIVE ;  /* 0x000000000000791b */ /* 0x003fe20003800000 */
.L_x_687:
[----:B------:R-:W-:Y:S02]  /*2c200*/  IMAD.MOV.U32 R13, RZ, RZ, R33 ;  /* 0x000000ffff0d7224 */ /* 0x000fe400078e0021 */
[----:B------:R-:W-:-:S07]  /*2c210*/  IMAD.MOV.U32 R27, RZ, RZ, R14 ;  /* 0x000000ffff1b7224 */ /* 0x000fce00078e000e */
[----:B------:R-:W-:Y:S05]  /*2c220*/  WARPSYNC.COLLECTIVE R15, `(.L_x_688) ;  /* 0x000000000f087348 */ /* 0x000fea0003c00000 */
[----:B------:R0:W1:Y:S02]  /*2c230*/  SHFL.IDX P6, R14, R13, R12, R11 ;  /* 0x0000000c0d0e7389 */ /* 0x00006400000c000b */
[----:B01----:R-:W-:Y:S01]  /*2c240*/  ENDCOLLECTIVE ;  /* 0x000000000000791b */ /* 0x003fe20003800000 */
.L_x_688:
[----:B------:R-:W-:Y:S01]  /*2c250*/  MOV R13, R30 ;  /* 0x0000001e000d7202 */ /* 0x000fe20000000f00 */
[----:B------:R-:W-:-:S07]  /*2c260*/  IMAD.MOV.U32 R21, RZ, RZ, R14 ;  /* 0x000000ffff157224 */ /* 0x000fce00078e000e */
[----:B------:R-:W-:Y:S05]  /*2c270*/  WARPSYNC.COLLECTIVE R15, `(.L_x_689) ;  /* 0x000000000f087348 */ /* 0x000fea0003c00000 */
[----:B------:R0:W1:Y:S02]  /*2c280*/  SHFL.IDX P6, R14, R13, R12, R11 ;  /* 0x0000000c0d0e7389 */ /* 0x00006400000c000b */
[----:B01----:R-:W-:Y:S01]  /*2c290*/  ENDCOLLECTIVE ;  /* 0x000000000000791b */ /* 0x003fe20003800000 */
.L_x_689:
[----:B------:R-:W-:Y:S05]  /*2c2a0*/  BRA `(.L_x_690) ;  /* 0xfffffe54007c7947 */ /* 0x000fea000383ffff */
.L_x_475:
[----:B0-----:R0:W1:Y:S02]  /*2c2b0*/  SYNCS.PHASECHK.TRANS64.TRYWAIT P4, [R22+URZ+0x38800], R37 ;  /* 0x03880025160075a7 */ /* 0x001064000808017f */
[----:B-1----:R-:W-:Y:S05]  /*2c2c0*/  @!P4 NANOSLEEP.SYNCS 0x989680 ;  /* 0x009896800000c95d */ /* 0x002fea0003900000 */
[----:B------:R-:W1:Y:S02]  /*2c2d0*/  @!P4 SYNCS.PHASECHK.TRANS64 P4, [R22+URZ+0x38800], R37 ;  /* 0x038800251600c5a7 */ /* 0x000e64000808007f */
[----:B-1----:R-:W-:Y:S05]  /*2c2e0*/  @!P4 BRA `(.L_x_475) ;  /* 0xfffffffc00f0c947 */ /* 0x002fea000383ffff */
[----:B------:R-:W-:Y:S05]  /*2c2f0*/  BRA `(.L_x_691) ;  /* 0xfffffe5800e47947 */ /* 0x000fea000383ffff */
.L_x_485:
[----:B--2---:R2:W3:Y:S02]  /*2c300*/  SYNCS.PHASECHK.TRANS64.TRYWAIT P1, [R0+URZ+0x38830], R7 ;  /* 0x03883007000075a7 */ /* 0x0044e4000802017f */
[----:B---3--:R-:W-:Y:S05]  /*2c310*/  @!P1 NANOSLEEP.SYNCS 0x989680 ;  /* 0x009896800000995d */ /* 0x008fea0003900000 */
[----:B------:R-:W3:Y:S02]  /*2c320*/  @!P1 SYNCS.PHASECHK.TRANS64 P1, [R0+URZ+0x38830], R7 ;  /* 0x03883007000095a7 */ /* 0x000ee4000802007f */
[----:B---3--:R-:W-:Y:S05]  /*2c330*/  @!P1 BRA `(.L_x_485) ;  /* 0xfffffffc00f09947 */ /* 0x008fea000383ffff */
[----:B------:R-:W-:Y:S05]  /*2c340*/  BRA `(.L_x_484) ;  /* 0xfffffe9000047947 */ /* 0x000fea000383ffff */
.L_x_491:
[----:B-1----:R1:W2:Y:S02]  /*2c350*/  SYNCS.PHASECHK.TRANS64.TRYWAIT P2, [R9+URZ+0x38830], R10 ;  /* 0x0388300a090075a7 */ /* 0x0022a4000804017f */
[----:B--2---:R-:W-:Y:S05]  /*2c360*/  @!P2 NANOSLEEP.SYNCS 0x989680 ;  /* 0x009896800000a95d */ /* 0x004fea0003900000 */
[----:B------:R-:W2:Y:S02]  /*2c370*/  @!P2 SYNCS.PHASECHK.TRANS64 P2, [R9+URZ+0x38830], R10 ;  /* 0x0388300a0900a5a7 */ /* 0x000ea4000804007f */
[----:B--2---:R-:W-:Y:S05]  /*2c380*/  @!P2 BRA `(.L_x_491) ;  /* 0xfffffffc00f0a947 */ /* 0x004fea000383ffff */
[----:B------:R-:W-:Y:S05]  /*2c390*/  BRA `(.L_x_490) ;  /* 0xfffffec4002c7947 */ /* 0x000fea000383ffff */
.L_x_495:
[----:B-1----:R1:W2:Y:S02]  /*2c3a0*/  SYNCS.PHASECHK.TRANS64.TRYWAIT P1, [R9+URZ+0x38850], R8 ;  /* 0x03885008090075a7 */ /* 0x0022a4000802017f */
[----:B--2---:R-:W-:Y:S05]  /*2c3b0*/  @!P1 NANOSLEEP.SYNCS 0x989680 ;  /* 0x009896800000995d */ /* 0x004fea0003900000 */
[----:B------:R-:W2:Y:S02]  /*2c3c0*/  @!P1 SYNCS.PHASECHK.TRANS64 P1, [R9+URZ+0x38850], R8 ;  /* 0x03885008090095a7 */ /* 0x000ea4000802007f */
[----:B--2---:R-:W-:Y:S05]  /*2c3d0*/  @!P1 BRA `(.L_x_495) ;  /* 0xfffffffc00f09947 */ /* 0x004fea000383ffff */
[----:B------:R-:W-:Y:S05]  /*2c3e0*/  BRA `(.L_x_492) ;  /* 0xfffffec800b07947 */ /* 0x000fea000383ffff */
.L_x_501:
[----:B-1----:R1:W2:Y:S02]  /*2c3f0*/  SYNCS.PHASECHK.TRANS64.TRYWAIT P1, [R2+URZ+0x38850], R4 ;  /* 0x03885004020075a7 */ /* 0x0022a4000802017f */
[----:B--2---:R-:W-:Y:S05]  /*2c400*/  @!P1 NANOSLEEP.SYNCS 0x989680 ;  /* 0x009896800000995d */ /* 0x004fea0003900000 */
[----:B------:R-:W2:Y:S02]  /*2c410*/  @!P1 SYNCS.PHASECHK.TRANS64 P1, [R2+URZ+0x38850], R4 ;  /* 0x03885004020095a7 */ /* 0x000ea4000802007f */
[----:B--2---:R-:W-:Y:S05]  /*2c420*/  @!P1 BRA `(.L_x_501) ;  /* 0xfffffffc00f09947 */ /* 0x004fea000383ffff */
[----:B------:R-:W-:Y:S05]  /*2c430*/  BRA `(.L_x_500) ;  /* 0xfffffef000c47947 */ /* 0x000fea000383ffff */
.L_x_505:
        /* <DEDUP_REMOVED lines=9> */
[----:B------:R-:W-:Y:S01]  /*2c4d0*/  SEL R35, R57, R11, P0 ;  /* 0x0000000b39237207 */ /* 0x000fe20000000000 */
[----:B------:R-:W-:Y:S01]  /*2c4e0*/  IMAD.MOV.U32 R11, RZ, RZ, 0x1c1f ;  /* 0x00001c1fff0b7424 */ /* 0x000fe200078e00ff */
[----:B------:R-:W-:Y:S01]  /*2c4f0*/  SEL R60, R12, R60, P0 ;  /* 0x0000003c0c3c7207 */ /* 0x000fe20000000000 */
[----:B-----5:R-:W-:Y:S01]  /*2c500*/  IMAD.MOV.U32 R12, RZ, RZ, R0 ;  /* 0x000000ffff0c7224 */ /* 0x020fe200078e0000 */
[----:B------:R-:W-:Y:S01]  /*2c510*/  SEL R33, R33, R13, P0 ;  /* 0x0000000d21217207 */ /* 0x000fe20000000000 */
[----:B------:R-:W-:Y:S01]  /*2c520*/  IMAD.MOV.U32 R13, RZ, RZ, R51 ;  /* 0x000000ffff0d7224 */ /* 0x000fe200078e0033 */
[----:B------:R-:W-:-:S02]  /*2c530*/  SEL R32, R15, R73, P0 ;  /* 0x000000490f207207 */ /* 0x000fc40000000000 */
[----:B------:R-:W-:Y:S02]  /*2c540*/  SEL R28, R73, R15, P0 ;  /* 0x0000000f491c7207 */ /* 0x000fe40000000000 */
[----:B------:R-:W-:Y:S02]  /*2c550*/  MOV R15, 0xffffffff ;  /* 0xffffffff000f7802 */ /* 0x000fe40000000f00 */
[----:B------:R-:W-:Y:S02]  /*2c560*/  SEL R46, R68, R14, P0 ;  /* 0x0000000e442e7207 */ /* 0x000fe40000000000 */
[----:B------:R-:W-:-:S07]  /*2c570*/  SEL R68, R14, R68, P0 ;  /* 0x000000440e447207 */ /* 0x000fce0000000000 */
[----:B01----:R-:W-:Y:S05]  /*2c580*/  WARPSYNC.COLLECTIVE R15, `(.L_x_692) ;  /* 0x000000000f087348 */ /* 0x003fea0003c00000 */
[----:B------:R2:W3:Y:S02]  /*2c590*/  SHFL.IDX P6, R14, R13, R12, R11 ;  /* 0x0000000c0d0e7389 */ /* 0x0004e400000c000b */
[----:B0123--:R-:W-:Y:S01]  /*2c5a0*/  ENDCOLLECTIVE ;  /* 0x000000000000791b */ /* 0x00ffe20003800000 */
.L_x_692:
[----:B------:R-:W-:Y:S02]  /*2c5b0*/  LOP3.LUT R2, R0, 0x2, RZ, 0x3c, !PT ;  /* 0x0000000200027812 */ /* 0x000fe400078e3cff */
[----:B------:R-:W-:Y:S02]  /*2c5c0*/  SEL R20, R21, R25, P0 ;  /* 0x0000001915147207 */ /* 0x000fe40000000000 */
[----:B------:R-:W-:Y:S02]  /*2c5d0*/  SEL R24, R25, R21, P0 ;  /* 0x0000001519187207 */ /* 0x000fe40000000000 */
[----:B------:R-:W-:Y:S02]  /*2c5e0*/  SEL R21, R44, R153, P0 ;  /* 0x000000992c157207 */ /* 0x000fe40000000000 */
[----:B------:R-:W-:Y:S02]  /*2c5f0*/  SEL R153, R153, R44, P0 ;  /* 0x0000002c99997207 */ /* 0x000fe40000000000 */
[----:B------:R-:W-:-:S02]  /*2c600*/  SEL R38, R37, R49, P0 ;  /* 0x0000003125267207 */ /* 0x000fc40000000000 */
[----:B------:R-:W-:Y:S01]  /*2c610*/  SEL R37, R49, R37, P0 ;  /* 0x0000002531257207 */ /* 0x000fe20000000000 */
[----:B------:R-:W-:Y:S01]  /*2c620*/  IMAD.MOV.U32 R13, RZ, RZ, R4 ;  /* 0x000000ffff0d7224 */ /* 0x000fe200078e0004 */
[----:B------:R-:W-:Y:S02]  /*2c630*/  SEL R44, R76, R45, P0 ;  /* 0x0000002d4c2c7207 */ /* 0x000fe40000000000 */
[----:B------:R-:W-:Y:S02]  /*2c640*/  SEL R45, R45, R76, P0 ;  /* 0x0000004c2d2d7207 */ /* 0x000fe40000000000 */
[----:B------:R-:W-:Y:S02]  /*2c650*/  SEL R43, R84, R53, P0 ;  /* 0x00000035542b7207 */ /* 0x000fe40000000000 */
[----:B------:R-:W-:Y:S02]  /*2c660*/  SEL R27, R48, R81, P0 ;  /* 0x00000051301b7207 */ /* 0x000fe40000000000 */
[----:B------:R-:W-:Y:S01]  /*2c670*/  SEL R53, R53, R84, P0 ;  /* 0x0000005435357207 */ /* 0x000fe20000000000 */
[----:B------:R-:W-:Y:S01]  /*2c680*/  IMAD.MOV.U32 R3, RZ, RZ, R14 ;  /* 0x000000ffff037224 */ /* 0x000fe200078e000e */
[----:B------:R-:W-:-:S07]  /*2c690*/  SEL R26, R81, R48, P0 ;  /* 0x00000030511a7207 */ /* 0x000fce0000000000 */
[----:B------:R-:W-:Y:S05]  /*2c6a0*/  WARPSYNC.COLLECTIVE R15, `(.L_x_693) ;  /* 0x000000000f087348 */ /* 0x000fea0003c00000 */
[----:B------:R0:W1:Y:S02]  /*2c6b0*/  SHFL.IDX P6, R14, R13, R12, R11 ;  /* 0x0000000c0d0e7389 */ /* 0x00006400000c000b */
[----:B01----:R-:W-:Y:S01]  /*2c6c0*/  ENDCOLLECTIVE ;  /* 0x000000000000791b */ /* 0x003fe20003800000 */
.L_x_693:
[----:B------:R-:W-:Y:S02]  /*2c6d0*/  SEL R48, R92, R61, P0 ;  /* 0x0000003d5c307207 */ /* 0x000fe40000000000 */
[----:B------:R-:W-:Y:S02]  /*2c6e0*/  SEL R42, R56, R89, P0 ;  /* 0x00000059382a7207 */ /* 0x000fe40000000000 */
[----:B------:R-:W-:Y:S02]  /*2c6f0*/  SEL R61, R61, R92, P0 ;  /* 0x0000005c3d3d7207 */ /* 0x000fe40000000000 */
[----:B------:R-:W-:Y:S02]  /*2c700*/  SEL R56, R89, R56, P0 ;  /* 0x0000003859387207 */ /* 0x000fe40000000000 */
[----:B------:R-:W-:Y:S02]  /*2c710*/  SEL R54, R100, R69, P0 ;  /* 0x0000004564367207 */ /* 0x000fe40000000000 */
[----:B------:R-:W-:-:S02]  /*2c720*/  SEL R49, R64, R97, P0 ;  /* 0x0000006140317207 */ /* 0x000fc40000000000 */
[----:B------:R-:W-:Y:S01]  /*2c730*/  SEL R69, R69, R100, P0 ;  /* 0x0000006445457207 */ /* 0x000fe20000000000 */
[----:B------:R-:W-:Y:S01]  /*2c740*/  IMAD.MOV.U32 R12, RZ, RZ, R2 ;  /* 0x000000ffff0c7224 */ /* 0x000fe200078e0002 */
[----:B------:R-:W-:Y:S02]  /*2c750*/  MOV R13, R6 ;  /* 0x00000006000d7202 */ /* 0x000fe40000000f00 */
        /* <DEDUP_REMOVED lines=9> */
.L_x_694:
        /* <DEDUP_REMOVED lines=18> */
.L_x_695:
        /* <DEDUP_REMOVED lines=8> */
[----:B------:R-:W-:Y:S01]  /*2c990*/  SEL R81, R65, R158, P0 ;  /* 0x0000009e41517207 */ /* 0x000fe20000000000 */
[----:B------:R-:W-:Y:S01]  /*2c9a0*/  IMAD.MOV.U32 R12, RZ, RZ, R0 ;  /* 0x000000ffff0c7224 */ /* 0x000fe200078e0000 */
[----:B------:R-:W-:Y:S02]  /*2c9b0*/  SEL R158, R158, R65, P0 ;  /* 0x000000419e9e7207 */ /* 0x000fe40000000000 */
[----:B------:R-:W-:Y:S02]  /*2c9c0*/  SEL R65, R146, R120, P0 ;  /* 0x0000007892417207 */ /* 0x000fe40000000000 */
[----:B------:R-:W-:Y:S02]  /*2c9d0*/  SEL R120, R120, R146, P0 ;  /* 0x0000009278787207 */ /* 0x000fe40000000000 */
[----:B------:R-:W-:-:S02]  /*2c9e0*/  SEL R89, R159, R128, P0 ;  /* 0x000000809f597207 */ /* 0x000fc40000000000 */
[----:B------:R-:W-:-:S07]  /*2c9f0*/  MOV R5, R14 ;  /* 0x0000000e00057202 */ /* 0x000fce0000000f00 */
[----:B------:R-:W-:Y:S05]  /*2ca00*/  WARPSYNC.COLLECTIVE R15, `(.L_x_696) ;  /* 0x000000000f087348 */ /* 0x000fea0003c00000 */
[----:B------:R0:W1:Y:S02]  /*2ca10*/  SHFL.IDX P6, R14, R13, R12, R11 ;  /* 0x0000000c0d0e7389 */ /* 0x00006400000c000b */
[----:B01----:R-:W-:Y:S01]  /*2ca20*/  ENDCOLLECTIVE ;  /* 0x000000000000791b */ /* 0x003fe20003800000 */
.L_x_696:
[----:B------:R-:W-:Y:S02]  /*2ca30*/  SEL R84, R125, R160, P0 ;  /* 0x000000a07d547207 */ /* 0x000fe40000000000 */
[----:B------:R-:W-:Y:S02]  /*2ca40*/  SEL R128, R128, R159, P0 ;  /* 0x0000009f80807207 */ /* 0x000fe40000000000 */
[----:B------:R-:W-:Y:S02]  /*2ca50*/  SEL R125, R160, R125, P0 ;  /* 0x0000007da07d7207 */ /* 0x000fe40000000000 */
[----:B------:R-:W-:Y:S02]  /*2ca60*/  SEL R92, R161, R136, P0 ;  /* 0x00000088a15c7207 */ /* 0x000fe40000000000 */
[----:B------:R-:W-:Y:S02]  /*2ca70*/  SEL R119, R133, R162, P0 ;  /* 0x000000a285777207 */ /* 0x000fe40000000000 */
[----:B------:R-:W-:-:S02]  /*2ca80*/  SEL R136, R136, R161, P0 ;  /* 0x000000a188887207 */ /* 0x000fc40000000000 */
[----:B------:R-:W-:Y:S02]  /*2ca90*/  SEL R133, R162, R133, P0 ;  /* 0x00000085a2857207 */ /* 0x000fe40000000000 */
        /* <DEDUP_REMOVED lines=10> */
.L_x_697:
        /* <DEDUP_REMOVED lines=19> */
.L_x_698:
        /* <DEDUP_REMOVED lines=17> */
.L_x_699:
        /* <DEDUP_REMOVED lines=18> */
.L_x_700:
        /* <DEDUP_REMOVED lines=18> */
.L_x_701:
[----:B------:R-:W-:Y:S02]  /*2cfc0*/  SEL R208, R5, R4, P0 ;  /* 0x0000000405d07207 */ /* 0x000fe40000000000 */
[----:B------:R-:W-:Y:S02]  /*2cfd0*/  SEL R203, R8, R9, P0 ;  /* 0x0000000908cb7207 */ /* 0x000fe40000000000 */
[----:B------:R-:W-:Y:S02]  /*2cfe0*/  SEL R204, R9, R8, P0 ;  /* 0x0000000809cc7207 */ /* 0x000fe40000000000 */
[----:B------:R-:W-:Y:S02]  /*2cff0*/  SEL R201, R7, R10, P0 ;  /* 0x0000000a07c97207 */ /* 0x000fe40000000000 */
[----:B------:R-:W-:Y:S02]  /*2d000*/  SEL R202, R10, R7, P0 ;  /* 0x000000070aca7207 */ /* 0x000fe40000000000 */
[----:B------:R-:W-:Y:S01]  /*2d010*/  MOV R13, R153 ;  /* 0x00000099000d7202 */ /* 0x000fe20000000f00 */
[----:B------:R-:W-:-:S02]  /*2d020*/  IMAD.MOV.U32 R12, RZ, RZ, R2 ;  /* 0x000000ffff0c7224 */ /* 0x000fc400078e0002 */
[----:B------:R-:W-:-:S07]  /*2d030*/  IMAD.MOV.U32 R20, RZ, RZ, R14 ;  /* 0x000000ffff147224 */ /* 0x000fce00078e000e */
[----:B------:R-:W-:Y:S05]  /*2d040*/  WARPSYNC.COLLECTIVE R15, `(.L_x_702) ;  /* 0x000000000f087348 */ /* 0x000fea0003c00000 */
[----:B------:R0:W1:Y:S02]  /*2d050*/  SHFL.IDX P6, R14, R13, R12, R11 ;  /* 0x0000000c0d0e7389 */ /* 0x00006400000c000b */
[----:B01----:R-:W-:Y:S01]  /*2d060*/  ENDCOLLECTIVE ;  /* 0x000000000000791b */ /* 0x003fe20003800000 */
.L_x_702:
[----:B------:R-:W-:Y:S02]  /*2d070*/  IMAD.MOV.U32 R13, RZ, RZ, R24 ;  /* 0x000000ffff0d7224 */ /* 0x000fe400078e0018 */
[----:B------:R-:W-:-:S07]  /*2d080*/  IMAD.MOV.U32 R25, RZ, RZ, R14 ;  /* 0x000000ffff197224 */ /* 0x000fce00078e000e */
[----:B------:R-:W-:Y:S05]  /*2d090*/  WARPSYNC.COLLECTIVE R15, `(.L_x_703) ;  /* 0x000000000f087348 */ /* 0x000fea0003c00000 */
[----:B------:R0:W1:Y:S02]  /*2d0a0*/  SHFL.IDX P6, R14, R13, R12, R11 ;  /* 0x0000000c0d0e7389 */ /* 0x00006400000c000b */
[----:B01----:R-:W-:Y:S01]  /*2d0b0*/  ENDCOLLECTIVE ;  /* 0x000000000000791b */ /* 0x003fe20003800000 */
.L_x_703:
[----:B------:R-:W-:Y:S02]  /*2d0c0*/  SEL R197, R21, R25, P0 ;  /* 0x0000001915c57207 */ /* 0x000fe40000000000 */
[----:B------:R-:W-:Y:S01]  /*2d0d0*/  SEL R198, R25, R21, P0 ;  /* 0x0000001519c67207 */ /* 0x000fe20000000000 */
[----:B------:R-:W-:Y:S02]  /*2d0e0*/  IMAD.MOV.U32 R13, RZ, RZ, R39 ;  /* 0x000000ffff0d7224 */ /* 0x000fe400078e0027 */
[----:B------:R-:W-:Y:S01]  /*2d0f0*/  IMAD.MOV.U32 R12, RZ, RZ, R0 ;  /* 0x000000ffff0c7224 */ /* 0x000fe200078e0000 */
[----:B------:R-:W-:-:S07]  /*2d100*/  MOV R24, R14 ;  /* 0x0000000e00187202 */ /* 0x000fce0000000f00 */
[----:B------:R-:W-:Y:S05]  /*2d110*/  WARPSYNC.COLLECTIVE R15, `(.L_x_704) ;  /* 0x000000000f087348 */ /* 0x000fea0003c00000 */
[----:B------:R0:W1:Y:S02]  /*2d120*/  SHFL.IDX P6, R14, R13, R12, R11 ;  /* 0x0000000c0d0e7389 */ /* 0x00006400000c000b */
[----:B01----:R-:W-:Y:S01]  /*2d130*/  ENDCOLLECTIVE ;  /* 0x000000000000791b */ /* 0x003fe20003800000 */
.L_x_704:
[----:B------:R-:W-:Y:S02]  /*2d140*/  SEL R199, R20, R24, P0 ;  /* 0x0000001814c77207 */ /* 0x000fe40000000000 */
[----:B------:R-:W-:Y:S02]  /*2d150*/  SEL R200, R24, R20, P0 ;  /* 0x0000001418c87207 */ /* 0x000fe40000000000 */
[----:B------:R-:W-:Y:S01]  /*2d160*/  MOV R13, R38 ;  /* 0x00000026000d7202 */ /* 0x000fe20000000f00 */
[----:B------:R-:W-:-:S07]  /*2d170*/  IMAD.MOV.U32 R39, RZ, RZ, R14 ;  /* 0x000000ffff277224 */ /* 0x000fce00078e000e */
[----:B------:R-:W-:Y:S05]  /*2d180*/  WARPSYNC.COLLECTIVE R15, `(.L_x_705) ;  /* 0x000000000f087348 */ /* 0x000fea0003c00000 */
[----:B------:R0:W1:Y:S02]  /*2d190*/  SHFL.IDX P6, R14, R13, R12, R11 ;  /* 0x0000000c0d0e7389 */ /* 0x00006400000c000b */
[----:B01----:R-:W-:Y:S01]  /*2d1a0*/  ENDCOLLECTIVE ;  /* 0x000000000000791b */ /* 0x003fe20003800000 */
.L_x_705:
[----:B------:R-:W-:Y:S02]  /*2d1b0*/  IMAD.MOV.U32 R13, RZ, RZ, R52 ;  /* 0x000000ffff0d7224 */ /* 0x000fe400078e0034 */
[----:B------:R-:W-:Y:S02]  /*2d1c0*/  IMAD.MOV.U32 R12, RZ, RZ, R2 ;  /* 0x000000ffff0c7224 */ /* 0x000fe400078e0002 */
[----:B------:R-:W-:-:S07]  /*2d1d0*/  IMAD.MOV.U32 R38, RZ, RZ, R14 ;  /* 0x000000ffff267224 */ /* 0x000fce00078e000e */
[----:B------:R-:W-:Y:S05]  /*2d1e0*/  WARPSYNC.COLLECTIVE R15, `(.L_x_706) ;  /* 0x000000000f087348 */ /* 0x000fea0003c00000 */
[----:B------:R0:W1:Y:S02]  /*2d1f0*/  SHFL.IDX P6, R14, R13, R12, R11 ;  /* 0x0000000c0d0e7389 */ /* 0x00006400000c000b */
[----:B01----:R-:W-:Y:S01]  /*2d200*/  ENDCOLLECTIVE ;  /* 0x000000000000791b */ /* 0x003fe20003800000 */
.L_x_706:
[----:B------:R-:W-:Y:S01]  /*2d210*/  IMAD.MOV.U32 R13, RZ, RZ, R37 ;  /* 0x000000ffff0d7224 */ /* 0x000fe200078e0025 */
[----:B------:R-:W-:-:S07]  /*2d220*/  MOV R52, R14 ;  /* 0x0000000e00347202 */ /* 0x000fce0000000f00 */
[----:B------:R-:W-:Y:S05]  /*2d230*/  WARPSYNC.COLLECTIVE R15, `(.L_x_707) ;  /* 0x000000000f087348 */ /* 0x000fea0003c00000 */
[----:B------:R0:W1:Y:S02]  /*2d240*/  SHFL.IDX P6, R14, R13, R12, R11 ;  /* 0x0000000c0d0e7389 */ /* 0x00006400000c000b */
[----:B01----:R-:W-:Y:S01]  /*2d250*/  ENDCOLLECTIVE ;  /* 0x000000000000791b */ /* 0x003fe20003800000 */
.L_x_707:
[----:B------:R-:W-:Y:S02]  /*2d260*/  SEL R193, R39, R52, P0 ;  /* 0x0000003427c17207 */ /* 0x000fe40000000000 */
[----:B------:R-:W-:Y:S01]  /*2d270*/  SEL R194, R52, R39, P0 ;  /* 0x0000002734c27207 */ /* 0x000fe20000000000 */
[----:B------:R-:W-:Y:S01]  /*2d280*/  IMAD.MOV.U32 R13, RZ, RZ, R47 ;  /* 0x000000ffff0d7224 */ /* 0x000fe200078e002f */
[----:B------:R-:W-:Y:S01]  /*2d290*/  MOV R12, R0 ;  /* 0x00000000000c7202 */ /* 0x000fe20000000f00 */
[----:B------:R-:W-:-:S07]  /*2d2a0*/  IMAD.MOV.U32 R37, RZ, RZ, R14 ;  /* 0x000000ffff257224 */ /* 0x000fce00078e000e */
[----:B------:R-:W-:Y:S05]  /*2d2b0*/  WARPSYNC.COLLECTIVE R15, `(.L_x_708) ;  /* 0x000000000f087348 */ /* 0x000fea0003c00000 */
[----:B------:R0:W1:Y:S02]  /*2d2c0*/  SHFL.IDX P6, R14, R13, R12, R11 ;  /* 0x0000000c0d0e7389 */ /* 0x00006400000c000b */
[----:B01----:R-:W-:Y:S01]  /*2d2d0*/  ENDCOLLECTIVE ;  /* 0x000000000000791b */ /* 0x003fe20003800000 */
.L_x_708:
[----:B------:R-:W-:Y:S02]  /*2d2e0*/  SEL R195, R38, R37, P0 ;  /* 0x0000002526c37207 */ /* 0x000fe40000000000 */
[----:B------:R-:W-:Y:S01]  /*2d2f0*/  SEL R196, R37, R38, P0 ;  /* 0x0000002625c47207 */ /* 0x000fe20000000000 */
[----:B------:R-:W-:Y:S02]  /*2d300*/  IMAD.MOV.U32 R13, RZ, RZ, R36 ;  /* 0x000000ffff0d7224 */ /* 0x000fe400078e0024 */
[----:B------:R-:W-:-:S07]  /*2d310*/  IMAD.MOV.U32 R47, RZ, RZ, R14 ;  /* 0x000000ffff2f7224 */ /* 0x000fce00078e000e */
[----:B------:R-:W-:Y:S05]  /*2d320*/  WARPSYNC.COLLECTIVE R15, `(.L_x_709) ;  /* 0x000000000f087348 */ /* 0x000fea0003c00000 */
[----:B------:R0:W1:Y:S02]  /*2d330*/  SHFL.IDX P6, R14, R13, R12, R11 ;  /* 0x0000000c0d0e7389 */ /* 0x00006400000c000b */
[----:B01----:R-:W-:Y:S01]  /*2d340*/  ENDCOLLECTIVE ;  /* 0x000000000000791b */ /* 0x003fe20003800000 */
.L_x_709:
[----:B------:R-:W-:Y:S01]  /*2d350*/  MOV R13, R60 ;  /* 0x0000003c000d7202 */ /* 0x000fe20000000f00 */
[----:B------:R-:W-:Y:S02]  /*2d360*/  IMAD.MOV.U32 R12, RZ, RZ, R2 ;  /* 0x000000ffff0c7224 */ /* 0x000fe400078e0002 */
[----:B------:R-:W-:-:S07]  /*2d370*/  IMAD.MOV.U32 R36, RZ, RZ, R14 ;  /* 0x000000ffff247224 */ /* 0x000fce00078e000e */
[----:B------:R-:W-:Y:S05]  /*2d380*/  WARPSYNC.COLLECTIVE R15, `(.L_x_710) ;  /* 0x000000000f087348 */ /* 0x000fea0003c00000 */
[----:B------:R0:W1:Y:S02]  /*2d390*/  SHFL.IDX P6, R14, R13, R12, R11 ;  /* 0x0000000c0d0e7389 */ /* 0x00006400000c000b */
[----:B01----:R-:W-:Y:S01]  /*2d3a0*/  ENDCOLLECTIVE ;  /* 0x000000000000791b */ /* 0x003fe20003800000 */
.L_x_710:
[----:B------:R-:W-:Y:S02]  /*2d3b0*/  IMAD.MOV.U32 R13, RZ, RZ, R35 ;  /* 0x000000ffff0d7224 */ /* 0x000fe400078e0023 */
[----:B------:R-:W-:-:S07]  /*2d3c0*/  IMAD.MOV.U32 R60, RZ, RZ, R14 ;  /* 0x000000ffff3c7224 */ /* 0x000fce00078e000e */
[----:B------:R-:W-:Y:S05]  /*2d3d0*/  WARPSYNC.COLLECTIVE R15, `(.L_x_711) ;  /* 0x000000000f087348 */ /* 0x000fea0003c00000 */
[----:B------:R0:W1:Y:S02]  /*2d3e0*/  SHFL.IDX P6, R14, R13, R12, R11 ;  /* 0x0000000c0d0e7389 */ /* 0x00006400000c000b */
[----:B01----:R-:W-:Y:S01]  /*2d3f0*/  ENDCOLLECTIVE ;  /* 0x000000000000791b */ /* 0x003fe20003800000 */
.L_x_711:
        /* <DEDUP_REMOVED lines=8> */
.L_x_712:
[----:B------:R-:W-:Y:S02]  /*2d480*/  SEL R191, R36, R35, P0 ;  /* 0x0000002324bf7207 */ /* 0x000fe40000000000 */
[----:B------:R-:W-:Y:S02]  /*2d490*/  SEL R192, R35, R36, P0 ;  /* 0x0000002423c07207 */ /* 0x000fe40000000000 */
[----:B------:R-:W-:Y:S01]  /*2d4a0*/  MOV R13, R34 ;  /* 0x00000022000d7202 */ /* 0x000fe20000000f00 */
[----:B------:R-:W-:-:S07]  /*2d4b0*/  IMAD.MOV.U32 R46, RZ, RZ, R14 ;  /* 0x000000ffff2e7224 */ /* 0x000fce00078e000e */
[----:B------:R-:W-:Y:S05]  /*2d4c0*/  WARPSYNC.COLLECTIVE R15, `(.L_x_713) ;  /* 0x000000000f087348 */ /* 0x000fea0003c00000 */
[----:B------:R0:W1:Y:S02]  /*2d4d0*/  SHFL.IDX P6, R14, R13, R12, R11 ;  /* 0x0000000c0d0e7389 */ /* 0x00006400000c000b */
[----:B01----:R-:W-:Y:S01]  /*2d4e0*/  ENDCOLLECTIVE ;  /* 0x000000000000791b */ /* 0x003fe20003800000 */
.L_x_713:
[----:B------:R-:W-:Y:S02]  /*2d4f0*/  IMAD.MOV.U32 R13, RZ, RZ, R68 ;  /* 0x000000ffff0d7224 */ /* 0x000fe400078e0044 */
[----:B------:R-:W-:Y:S02]  /*2d500*/  IMAD.MOV.U32 R12, RZ, RZ, R2 ;  /* 0x000000ffff0c7224 */ /* 0x000fe400078e0002 */
[----:B------:R-:W-:-:S07]  /*2d510*/  IMAD.MOV.U32 R34, RZ, RZ, R14 ;  /* 0x000000ffff227224 */ /* 0x000fce00078e000e */
[----:B------:R-:W-:Y:S05]  /*2d520*/  WARPSYNC.COLLECTIVE R15, `(.L_x_714) ;  /* 0x000000000f087348 */ /* 0x000fea0003c00000 */
[----:B------:R0:W1:Y:S02]  /*2d530*/  SHFL.IDX P6, R14, R13, R12, R11 ;  /* 0x0000000c0d0e7389 */ /* 0x00006400000c000b */
[----:B01----:R-:W-:Y:S01]  /*2d540*/  ENDCOLLECTIVE ;  /* 0x000000000000791b */ /* 0x003fe20003800000 */
.L_x_714:
[----:B------:R-:W-:Y:S01]  /*2d550*/  IMAD.MOV.U32 R13, RZ, RZ, R33 ;  /* 0x000000ffff0d7224 */ /* 0x000fe200078e0021 */
[----:B------:R-:W-:-:S07]  /*2d560*/  MOV R68, R14 ;  /* 0x0000000e00447202 */ /* 0x000fce0000000f00 */
[----:B------:R-:W-:Y:S05]  /*2d570*/  WARPSYNC.COLLECTIVE R15, `(.L_x_715) ;  /* 0x000000000f087348 */ /* 0x000fea0003c00000 */
[----:B------:R0:W1:Y:S02]  /*2d580*/  SHFL.IDX P6, R14, R13, R12, R11 ;  /* 0x0000000c0d0e7389 */ /* 0x00006400000c000b */
[----:B01----:R-:W-:Y:S01]  /*2d590*/  ENDCOLLECTIVE ;  /* 0x000000000000791b */ /* 0x003fe20003800000 */
.L_x_715:
        /* <DEDUP_REMOVED lines=8> */
.L_x_716:
[----:B------:R-:W-:Y:S02]  /*2d620*/  SEL R188, R34, R33, P0 ;  /* 0x0000002122bc7207 */ /* 0x000fe40000000000 */
[----:B------:R-:W-:Y:S01]  /*2d630*/  SEL R187, R33, R34, P0 ;  /* 0x0000002221bb7207 */ /* 0x000fe20000000000 */
[----:B------:R-:W-:Y:S02]  /*2d640*/  IMAD.MOV.U32 R13, RZ, RZ, R32 ;  /* 0x000000ffff0d7224 */ /* 0x000fe400078e0020 */
[----:B------:R-:W-:-:S07]  /*2d650*/  IMAD.MOV.U32 R44, RZ, RZ, R14 ;  /* 0x000000ffff2c7224 */ /* 0x000fce00078e000e */
[----:B------:R-:W-:Y:S05]  /*2d660*/  WARPSYNC.COLLECTIVE R15, `(.L_x_717) ;  /* 0x000000000f087348 */ /* 0x000fea0003c00000 */
[----:B------:R0:W1:Y:S02]  /*2d670*/  SHFL.IDX P6, R14, R13, R12, R11 ;  /* 0x0000000c0d0e7389 */ /* 0x00006400000c000b */
[----:B01----:R-:W-:Y:S01]  /*2d680*/  ENDCOLLECTIVE ;  /* 0x000000000000791b */ /* 0x003fe20003800000 */
.L_x_717:
[----:B------:R-:W-:Y:S01]  /*2d690*/  MOV R13, R45 ;  /* 0x0000002d000d7202 */ /* 0x000fe20000000f00 */
[----:B------:R-:W-:Y:S02]  /*2d6a0*/  IMAD.MOV.U32 R12, RZ, RZ, R2 ;  /* 0x000000ffff0c7224 */ /* 0x000fe400078e0002 */
[----:B------:R-:W-:-:S07]  /*2d6b0*/  IMAD.MOV.U32 R32, RZ, RZ, R14 ;  /* 0x000000ffff207224 */ /* 0x000fce00078e000e */
[----:B------:R-:W-:Y:S05]  /*2d6c0*/  WARPSYNC.COLLECTIVE R15, `(.L_x_718) ;  /* 0x000000000f087348 */ /* 0x000fea0003c00000 */
[----:B------:R0:W1:Y:S02]  /*2d6d0*/  SHFL.IDX P6, R14, R13, R12, R11 ;  /* 0x0000000c0d0e7389 */ /* 0x00006400000c000b */
[----:B01----:R-:W-:Y:S01]  /*2d6e0*/  ENDCOLLECTIVE ;  /* 0x000000000000791b */ /* 0x003fe20003800000 */
.L_x_718:
[----:B------:R-:W-:Y:S02]  /*2d6f0*/  IMAD.MOV.U32 R13, RZ, RZ, R28 ;  /* 0x000000ffff0d7224 */ /* 0x000fe400078e001c */
[----:B------:R-:W-:-:S07]  /*2d700*/  IMAD.MOV.U32 R45, RZ, RZ, R14 ;  /* 0x000000ffff2d7224 */ /* 0x000fce00078e000e */
[----:B------:R-:W-:Y:S05]  /*2d710*/  WARPSYNC.COLLECTIVE R15, `(.L_x_719) ;  /* 0x000000000f087348 */ /* 0x000fea0003c00000 */
[----:B------:R0:W1:Y:S02]  /*2d720*/  SHFL.IDX P6, R14, R13, R12, R11 ;  /* 0x0000000c0d0e7389 */ /* 0x00006400000c000b */
[----:B01----:R-:W-:Y:S01]  /*2d730*/  ENDCOLLECTIVE ;  /* 0x000000000000791b */ /* 0x003fe20003800000 */
.L_x_719:
        /* <DEDUP_REMOVED lines=8> */
.L_x_720:
[----:B------:R-:W-:Y:S02]  /*2d7c0*/  SEL R184, R32, R28, P0 ;  /* 0x0000001c20b87207 */ /* 0x000fe40000000000 */
[----:B------:R-:W-:Y:S02]  /*2d7d0*/  SEL R183, R28, R32, P0 ;  /* 0x000000201cb77207 */ /* 0x000fe40000000000 */
[----:B------:R-:W-:Y:S01]  /*2d7e0*/  MOV R13, R27 ;  /* 0x0000001b000d7202 */ /* 0x000fe20000000f00 */
[----:B------:R-:W-:-:S07]  /*2d7f0*/  IMAD.MOV.U32 R43, RZ, RZ, R14 ;  /* 0x000000ffff2b7224 */ /* 0x000fce00078e000e */
[----:B------:R-:W-:Y:S05]  /*2d800*/  WARPSYNC.COLLECTIVE R15, `(.L_x_721) ;  /* 0x000000000f087348 */ /* 0x000fea0003c00000 */
[----:B------:R0:W1:Y:S02]  /*2d810*/  SHFL.IDX P6, R14, R13, R12, R11 ;  /* 0x0000000c0d0e7389 */ /* 0x00006400000c000b */
[----:B01----:R-:W-:Y:S01]  /*2d820*/  ENDCOLLECTIVE ;  /* 0x000000000000791b */ /* 0x003fe20003800000 */
.L_x_721:
[----:B------:R-:W-:Y:S02]  /*2d830*/  IMAD.MOV.U32 R13, RZ, RZ, R53 ;  /* 0x000000ffff0d7224 */ /* 0x000fe400078e0035 */
[----:B------:R-:W-:Y:S02]  /*2d840*/  IMAD.MOV.U32 R12, RZ, RZ, R2 ;  /* 0x000000ffff0c7224 */ /* 0x000fe400078e0002 */
[----:B------:R-:W-:-:S07]  /*2d850*/  IMAD.MOV.U32 R27, RZ, RZ, R14 ;  /* 0x000000ffff1b7224 */ /* 0x000fce00078e000e */
[----:B------:R-:W-:Y:S05]  /*2d860*/  WARPSYNC.COLLECTIVE R15, `(.L_x_722) ;  /* 0x000000000f087348 */ /* 0x000fea0003c00000 */
[----:B------:R0:W1:Y:S02]  /*2d870*/  SHFL.IDX P6, R14, R13, R12, R11 ;  /* 0x0000000c0d0e7389 */ /* 0x00006400000c000b */
[----:B01----:R-:W-:Y:S01]  /*2d880*/  ENDCOLLECTIVE ;  /* 0x000000000000791b */ /* 0x003fe20003800000 */
.L_x_722:
[----:B------:R-:W-:Y:S01]  /*2d890*/  IMAD.MOV.U32 R13, RZ, RZ, R26 ;  /* 0x000000ffff0d7224 */ /* 0x000fe200078e001a */
[----:B------:R-:W-:-:S07]  /*2d8a0*/  MOV R53, R14 ;  /* 0x0000000e00357202 */ /* 0x000fce0000000f00 */
[----:B------:R-:W-:Y:S05]  /*2d8b0*/  WARPSYNC.COLLECTIVE R15, `(.L_x_723) ;  /* 0x000000000f087348 */ /* 0x000fea0003c00000 */
[----:B------:R0:W1:Y:S02]  /*2d8c0*/  SHFL.IDX P6, R14, R13, R12, R11 ;  /* 0x0000000c0d0e7389 */ /* 0x00006400000c000b */
[----:B01----:R-:W-:Y:S01]  /*2d8d0*/  ENDCOLLECTIVE ;  /* 0x000000000000791b */ /* 0x003fe20003800000 */
.L_x_723:
        /* <DEDUP_REMOVED lines=8> */
.L_x_724:
[----:B------:R-:W-:Y:S02]  /*2d960*/  SEL R180, R27, R26, P0 ;  /* 0x0000001a1bb47207 */ /* 0x000fe40000000000 */
[----:B------:R-:W-:Y:S01]  /*2d970*/  SEL R179, R26, R27, P0 ;  /* 0x0000001b1ab37207 */ /* 0x000fe20000000000 */
[----:B------:R-:W-:Y:S02]  /*2d980*/  IMAD.MOV.U32 R13, RZ, RZ, R42 ;  /* 0x000000ffff0d7224 */ /* 0x000fe400078e002a */
[----:B------:R-:W-:-:S07]  /*2d990*/  IMAD.MOV.U32 R48, RZ, RZ, R14 ;  /* 0x000000ffff307224 */ /* 0x000fce00078e000e */
[----:B------:R-:W-:Y:S05]  /*2d9a0*/  WARPSYNC.COLLECTIVE R15, `(.L_x_725) ;  /* 0x000000000f087348 */ /* 0x000fea0003c00000 */
[----:B------:R0:W1:Y:S02]  /*2d9b0*/  SHFL.IDX P6, R14, R13, R12, R11 ;  /* 0x0000000c0d0e7389 */ /* 0x00006400000c000b */
[----:B01----:R-:W-:Y:S01]  /*2d9c0*/  ENDCOLLECTIVE ;  /* 0x000000000000791b */ /* 0x003fe20003800000 */
.L_x_725:
[----:B------:R-:W-:Y:S01]  /*2d9d0*/  MOV R13, R61 ;  /* 0x0000003d000d7202 */ /* 0x000fe20000000f00 */
[----:B------:R-:W-:Y:S02]  /*2d9e0*/  IMAD.MOV.U32 R12, RZ, RZ, R2 ;  /* 0x000000ffff0c7224 */ /* 0x000fe400078e0002 */
[----:B------:R-:W-:-:S07]  /*2d9f0*/  IMAD.MOV.U32 R42, RZ, RZ, R14 ;  /* 0x000000ffff2a7224 */ /* 0x000fce00078e000e */
[----:B------:R-:W-:Y:S05]  /*2da00*/  WARPSYNC.COLLECTIVE R15, `(.L_x_726) ;  /* 0x000000000f087348 */ /* 0x000fea0003c00000 */
[----:B------:R0:W1:Y:S02]  /*2da10*/  SHFL.IDX P6, R14, R13, R12, R11 ;  /* 0x0000000c0d0e7389 */ /* 0x00006400000c000b */
[----:B01----:R-:W-:Y:S01]  /*2da20*/  ENDCOLLECTIVE ;  /* 0x000000000000791b */ /* 0x003fe20003800000 */
.L_x_726:
[----:B------:R-:W-:Y:S02]  /*2da30*/  IMAD.MOV.U32 R13, RZ, RZ, R56 ;  /* 0x000000ffff0d7224 */ /* 0x000fe400078e0038 */
[----:B------:R-:W-:-:S07]  /*2da40*/  IMAD.MOV.U32 R61, RZ, RZ, R14 ;  /* 0x000000ffff3d7224 */ /* 0x000fce00078e000e */
[----:B------:R-:W-:Y:S05]  /*2da50*/  WARPSYNC.COLLECTIVE R15, `(.L_x_727) ;  /* 0x000000000f087348 */ /* 0x000fea0003c00000 */
[----:B------:R0:W1:Y:S02]  /*2da60*/  SHFL.IDX P6, R14, R13, R12, R11 ;  /* 0x0000000c0d0e7389 */ /* 0x00006400000c000b */
[----:B01----:R-:W-:Y:S01]  /*2da70*/  ENDCOLLECTIVE ;  /* 0x000000000000791b */ /* 0x003fe20003800000 */
.L_x_727:
        /* <DEDUP_REMOVED lines=8> */
.L_x_728:
[----:B------:R-:W-:Y:S02]  /*2db00*/  SEL R176, R42, R56, P0 ;  /* 0x000000382ab07207 */ /* 0x000fe40000000000 */
[----:B------:R-:W-:Y:S02]  /*2db10*/  SEL R175, R56, R42, P0 ;  /* 0x0000002a38af7207 */ /* 0x000fe40000000000 */
[----:B------:R-:W-:Y:S01]  /*2db20*/  MOV R13, R49 ;  /* 0x00000031000d7202 */ /* 0x000fe20000000f00 */
[----:B------:R-:W-:-:S07]  /*2db30*/  IMAD.MOV.U32 R54, RZ, RZ, R14 ;  /* 0x000000ffff367224 */ /* 0x000fce00078e000e */
[----:B------:R-:W-:Y:S05]  /*2db40*/  WARPSYNC.COLLECTIVE R15, `(.L_x_729) ;  /* 0x000000000f087348 */ /* 0x000fea0003c00000 */
[----:B------:R0:W1:Y:S02]  /*2db50*/  SHFL.IDX P6, R14, R13, R12, R11 ;  /* 0x0000000c0d0e7389 */ /* 0x00006400000c000b */
[----:B01----:R-:W-:Y:S01]  /*2db60*/  ENDCOLLECTIVE ;  /* 0x000000000000791b */ /* 0x003fe20003800000 */
.L_x_729:
[----:B------:R-:W-:Y:S02]  /*2db70*/  IMAD.MOV.U32 R13, RZ, RZ, R69 ;  /* 0x000000ffff0d7224 */ /* 0x000fe400078e0045 */
[----:B------:R-:W-:Y:S02]  /*2db80*/  IMAD.MOV.U32 R12, RZ, RZ, R2 ;  /* 0x000000ffff0c7224 */ /* 0x000fe400078e0002 */
[----:B------:R-:W-:-:S07]  /*2db90*/  IMAD.MOV.U32 R49, RZ, RZ, R14 ;  /* 0x000000ffff317224 */ /* 0x000fce00078e000e */
[----:B------:R-:W-:Y:S05]  /*2dba0*/  WARPSYNC.COLLECTIVE R15, `(.L_x_730) ;  /* 0x000000000f087348 */ /* 0x000fea0003c00000 */
[----:B------:R0:W1:Y:S02]  /*2dbb0*/  SHFL.IDX P6, R14, R13, R12, R11 ;  /* 0x0000000c0d0e7389 */ /* 0x00006400000c000b */
[----:B01----:R-:W-:Y:S01]  /*2dbc0*/  ENDCOLLECTIVE ;  /* 0x000000000000791b */ /* 0x003fe20003800000 */
.L_x_730:
[----:B------:R-:W-:Y:S01]  /*2dbd0*/  IMAD.MOV.U32 R13, RZ, RZ, R64 ;  /* 0x000000ffff0d7224 */ /* 0x000fe200078e0040 */
[----:B------:R-:W-:-:S07]  /*2dbe0*/  MOV R69, R14 ;  /* 0x0000000e00457202 */ /* 0x000fce0000000f00 */
[----:B------:R-:W-:Y:S05]  /*2dbf0*/  WARPSYNC.COLLECTIVE R15, `(.L_x_731) ;  /* 0x000000000f087348 */ /* 0x000fea0003c00000 */
[----:B------:R0:W1:Y:S02]  /*2dc00*/  SHFL.IDX P6, R14, R13, R12, R11 ;  /* 0x0000000c0d0e7389 */ /* 0x00006400000c000b */
[----:B01----:R-:W-:Y:S01]  /*2dc10*/  ENDCOLLECTIVE ;  /* 0x000000000000791b */ /* 0x003fe20003800000 */
.L_x_731:
        /* <DEDUP_REMOVED lines=8> */
.L_x_732:
[----:B------:R-:W-:Y:S02]  /*2dca0*/  SEL R153, R49, R64, P0 ;  /* 0x0000004031997207 */ /* 0x000fe40000000000 */
[----:B------:R-:W-:Y:S01]  /*2dcb0*/  SEL R147, R64, R49, P0 ;  /* 0x0000003140937207 */ /* 0x000fe20000000000 */
[----:B------:R-:W-:Y:S02]  /*2dcc0*/  IMAD.MOV.U32 R13, RZ, RZ, R55 ;  /* 0x000000ffff0d7224 */ /* 0x000fe400078e0037 */
[----:B------:R-:W-:-:S07]  /*2dcd0*/  IMAD.MOV.U32 R57, RZ, RZ, R14 ;  /* 0x000000ffff397224 */ /* 0x000fce00078e000e */
[----:B------:R-:W-:Y:S05]  /*2dce0*/  WARPSYNC.COLLECTIVE R15, `(.L_x_733) ;  /* 0x000000000f087348 */ /* 0x000fea0003c00000 */
[----:B------:R0:W1:Y:S02]  /*2dcf0*/  SHFL.IDX P6, R14, R13, R12, R11 ;  /* 0x0000000c0d0e7389 */ /* 0x00006400000c000b */
[----:B01----:R-:W-:Y:S01]  /*2dd00*/  ENDCOLLECTIVE ;  /* 0x000000000000791b */ /* 0x003fe20003800000 */
.L_x_733:
[----:B------:R-:W-:Y:S01]  /*2dd10*/  MOV R13, R77 ;  /* 0x0000004d000d7202 */ /* 0x000fe20000000f00 */
[----:B------:R-:W-:Y:S02]  /*2dd20*/  IMAD.MOV.U32 R12, RZ, RZ, R2 ;  /* 0x000000ffff0c7224 */ /* 0x000fe400078e0002 */
[----:B------:R-:W-:-:S07]  /*2dd30*/  IMAD.MOV.U32 R55, RZ, RZ, R14 ;  /* 0x000000ffff377224 */ /* 0x000fce00078e000e */
[----:B------:R-:W-:Y:S05]  /*2dd40*/  WARPSYNC.COLLECTIVE R15, `(.L_x_734) ;  /* 0x000000000f087348 */ /* 0x000fea0003c00000 */
[----:B------:R0:W1:Y:S02]  /*2dd50*/  SHFL.IDX P6, R14, R13, R12, R11 ;  /* 0x0000000c0d0e7389 */ /* 0x00006400000c000b */
[----:B01----:R-:W-:Y:S01]  /*2dd60*/  ENDCOLLECTIVE ;  /* 0x000000000000791b */ /* 0x003fe20003800000 */
.L_x_734:
[----:B------:R-:W-:Y:S02]  /*2dd70*/  IMAD.MOV.U32 R13, RZ, RZ, R72 ;  /* 0x000000ffff0d7224 */ /* 0x000fe400078e0048 */
[----:B------:R-:W-:-:S07]  /*2dd80*/  IMAD.MOV.U32 R77, RZ, RZ, R14 ;  /* 0x000000ffff4d7224 */ /* 0x000fce00078e000e */
[----:B------:R-:W-:Y:S05]  /*2dd90*/  WARPSYNC.COLLECTIVE R15, `(.L_x_735) ;  /* 0x000000000f087348 */ /* 0x000fea0003c00000 */
[----:B------:R0:W1:Y:S02]  /*2dda0*/  SHFL.IDX P6, R14, R13, R12, R11 ;  /* 0x0000000c0d0e7389 */ /* 0x00006400000c000b */
[----:B01----:R-:W-:Y:S01]  /*2ddb0*/  ENDCOLLECTIVE ;  /* 0x000000000000791b */ /* 0x003fe20003800000 */
.L_x_735:
        /* <DEDUP_REMOVED lines=8> */
.L_x_736:
[----:B------:R-:W-:Y:S02]  /*2de40*/  SEL R4, R55, R72, P0 ;  /* 0x0000004837047207 */ /* 0x000fe40000000000 */
[----:B------:R-:W-:Y:S02]  /*2de50*/  SEL R55, R72, R55, P0 ;  /* 0x0000003748377207 */ /* 0x000fe40000000000 */
[----:B------:R-:W-:Y:S01]  /*2de60*/  MOV R13, R58 ;  /* 0x0000003a000d7202 */ /* 0x000fe20000000f00 */
[----:B------:R-:W-:-:S07]  /*2de70*/  IMAD.MOV.U32 R59, RZ, RZ, R14 ;  /* 0x000000ffff3b7224 */ /* 0x000fce00078e000e */
[----:B------:R-:W-:Y:S05]  /*2de80*/  WARPSYNC.COLLECTIVE R15, `(.L_x_737) ;  /* 0x000000000f087348 */ /* 0x000fea0003c00000 */
[----:B------:R0:W1:Y:S02]  /*2de90*/  SHFL.IDX P6, R14, R13, R12, R11 ;  /* 0x0000000c0d0e7389 */ /* 0x00006400000c000b */
[----:B01----:R-:W-:Y:S01]  /*2dea0*/  ENDCOLLECTIVE ;  /* 0x000000000000791b */ /* 0x003fe20003800000 */
.L_x_737:
[----:B------:R-:W-:Y:S02]  /*2deb0*/  IMAD.MOV.U32 R13, RZ, RZ, R85 ;  /* 0x000000ffff0d7224 */ /* 0x000fe400078e0055 */
[----:B------:R-:W-:Y:S02]  /*2dec0*/  IMAD.MOV.U32 R12, RZ, RZ, R2 ;  /* 0x000000ffff0c7224 */ /* 0x000fe400078e0002 */
[----:B------:R-:W-:-:S07]  /*2ded0*/  IMAD.MOV.U32 R58, RZ, RZ, R14 ;  /* 0x000000ffff3a7224 */ /* 0x000fce00078e000e */
[----:B------:R-:W-:Y:S05]  /*2dee0*/  WARPSYNC.COLLECTIVE R15, `(.L_x_738) ;  /* 0x000000000f087348 */ /* 0x000fea0003c00000 */
[----:B------:R0:W1:Y:S02]  /*2def0*/  SHFL.IDX P6, R14, R13, R12, R11 ;  /* 0x0000000c0d0e7389 */ /* 0x00006400000c000b */
[----:B01----:R-:W-:Y:S01]  /*2df00*/  ENDCOLLECTIVE ;  /* 0x000000000000791b */ /* 0x003fe20003800000 */
.L_x_738:
[----:B------:R-:W-:Y:S01]  /*2df10*/  IMAD.MOV.U32 R13, RZ, RZ, R80 ;  /* 0x000000ffff0d7224 */ /* 0x000fe200078e0050 */
[----:B------:R-:W-:-:S07]  /*2df20*/  MOV R85, R14 ;  /* 0x0000000e00557202 */ /* 0x000fce0000000f00 */
[----:B------:R-:W-:Y:S05]  /*2df30*/  WARPSYNC.COLLECTIVE R15, `(.L_x_739) ;  /* 0x000000000f087348 */ /* 0x000fea0003c00000 */
[----:B------:R0:W1:Y:S02]  /*2df40*/  SHFL.IDX P6, R14, R13, R12, R11 ;  /* 0x0000000c0d0e7389 */ /* 0x00006400000c000b */
[----:B01----:R-:W-:Y:S01]  /*2df50*/  ENDCOLLECTIVE ;  /* 0x000000000000791b */ /* 0x003fe20003800000 */
.L_x_739:
        /* <DEDUP_REMOVED lines=8> */
.L_x_740:
[----:B------:R-:W-:Y:S02]  /*2dfe0*/  SEL R6, R58, R80, P0 ;  /* 0x000000503a067207 */ /* 0x000fe40000000000 */
[----:B------:R-:W-:Y:S01]  /*2dff0*/  SEL R58, R80, R58, P0 ;  /* 0x0000003a503a7207 */ /* 0x000fe20000000000 */
[----:B------:R-:W-:Y:S02]  /*2e000*/  IMAD.MOV.U32 R13, RZ, RZ, R62 ;  /* 0x000000ffff0d7224 */ /* 0x000fe400078e003e */
[----:B------:R-:W-:-:S07]  /*2e010*/  IMAD.MOV.U32 R63, RZ, RZ, R14 ;  /* 0x000000ffff3f7224 */ /* 0x000fce00078e000e */
[----:B------:R-:W-:Y:S05]  /*2e020*/  WARPSYNC.COLLECTIVE R15, `(.L_x_741) ;  /* 0x000000000f087348 */ /* 0x000fea0003c00000 */
[----:B------:R0:W1:Y:S02]  /*2e030*/  SHFL.IDX P6, R14, R13, R12, R11 ;  /* 0x0000000c0d0e7389 */ /* 0x00006400000c000b */
[----:B01----:R-:W-:Y:S01]  /*2e040*/  ENDCOLLECTIVE ;  /* 0x000000000000791b */ /* 0x003fe20003800000 */
.L_x_741:
[----:B------:R-:W-:Y:S01]  /*2e050*/  MOV R13, R93 ;  /* 0x0000005d000d7202 */ /* 0x000fe20000000f00 */
[----:B------:R-:W-:Y:S02]  /*2e060*/  IMAD.MOV.U32 R12, RZ, RZ, R2 ;  /* 0x000000ffff0c7224 */ /* 0x000fe400078e0002 */
[----:B------:R-:W-:-:S07]  /*2e070*/  IMAD.MOV.U32 R62, RZ, RZ, R14 ;  /* 0x000000ffff3e7224 */ /* 0x000fce00078e000e */
[----:B------:R-:W-:Y:S05]  /*2e080*/  WARPSYNC.COLLECTIVE R15, `(.L_x_742) ;  /* 0x000000000f087348 */ /* 0x000fea0003c00000 */
[----:B------:R0:W1:Y:S02]  /*2e090*/  SHFL.IDX P6, R14, R13, R12, R11 ;  /* 0x0000000c0d0e7389 */ /* 0x00006400000c000b */
[----:B01----:R-:W-:Y:S01]  /*2e0a0*/  ENDCOLLECTIVE ;  /* 0x000000000000791b */ /* 0x003fe20003800000 */
.L_x_742:
[----:B------:R-:W-:Y:S02]  /*2e0b0*/  IMAD.MOV.U32 R13, RZ, RZ, R88 ;  /* 0x000000ffff0d7224 */ /* 0x000fe400078e0058 */
[----:B------:R-:W-:-:S07]  /*2e0c0*/  IMAD.MOV.U32 R93, RZ, RZ, R14 ;  /* 0x000000ffff5d7224 */ /* 0x000fce00078e000e */
[----:B------:R-:W-:Y:S05]  /*2e0d0*/  WARPSYNC.COLLECTIVE R15, `(.L_x_743) ;  /* 0x000000000f087348 */ /* 0x000fea0003c00000 */
[----:B------:R0:W1:Y:S02]  /*2e0e0*/  SHFL.IDX P6, R14, R13, R12, R11 ;  /* 0x0000000c0d0e7389 */ /* 0x00006400000c000b */
[----:B01----:R-:W-:Y:S01]  /*2e0f0*/  ENDCOLLECTIVE ;  /* 0x000000000000791b */ /* 0x003fe20003800000 */
.L_x_743:
        /* <DEDUP_REMOVED lines=8> */
.L_x_744:
[----:B------:R-:W-:Y:S02]  /*2e180*/  SEL R8, R62, R88, P0 ;  /* 0x000000583e087207 */ /* 0x000fe40000000000 */
[----:B------:R-:W-:Y:S02]  /*2e190*/  SEL R62, R88, R62, P0 ;  /* 0x0000003e583e7207 */ /* 0x000fe40000000000 */
[----:B------:R-:W-:Y:S01]  /*2e1a0*/  MOV R13, R66 ;  /* 0x00000042000d7202 */ /* 0x000fe20000000f00 */
[----:B------:R-:W-:-:S07]  /*2e1b0*/  IMAD.MOV.U32 R67, RZ, RZ, R14 ;  /* 0x000000ffff437224 */ /* 0x000fce00078e000e */
[----:B------:R-:W-:Y:S05]  /*2e1c0*/  WARPSYNC.COLLECTIVE R15, `(.L_x_745) ;  /* 0x000000000f087348 */ /* 0x000fea0003c00000 */
[----:B------:R0:W1:Y:S02]  /*2e1d0*/  SHFL.IDX P6, R14, R13, R12, R11 ;  /* 0x0000000c0d0e7389 */ /* 0x00006400000c000b */
[----:B01----:R-:W-:Y:S01]  /*2e1e0*/  ENDCOLLECTIVE ;  /* 0x000000000000791b */ /* 0x003fe20003800000 */
.L_x_745:
[----:B------:R-:W-:Y:S02]  /*2e1f0*/  IMAD.MOV.U32 R13, RZ, RZ, R101 ;  /* 0x000000ffff0d7224 */ /* 0x000fe400078e0065 */
[----:B------:R-:W-:Y:S02]  /*2e200*/  IMAD.MOV.U32 R12, RZ, RZ, R2 ;  /* 0x000000ffff0c7224 */ /* 0x000fe400078e0002 */
[----:B------:R-:W-:-:S07]  /*2e210*/  IMAD.MOV.U32 R66, RZ, RZ, R14 ;  /* 0x000000ffff427224 */ /* 0x000fce00078e000e */
[----:B------:R-:W-:Y:S05]  /*2e220*/  WARPSYNC.COLLECTIVE R15, `(.L_x_746) ;  /* 0x000000000f087348 */ /* 0x000fea0003c00000 */
[----:B------:R0:W1:Y:S02]  /*2e230*/  SHFL.IDX P6, R14, R13, R12, R11 ;  /* 0x0000000c0d0e7389 */ /* 0x00006400000c000b */
[----:B01----:R-:W-:Y:S01]  /*2e240*/  ENDCOLLECTIVE ;  /* 0x000000000000791b */ /* 0x003fe20003800000 */
.L_x_746:
[----:B------:R-:W-:Y:S01]  /*2e250*/  IMAD.MOV.U32 R13, RZ, RZ, R96 ;  /* 0x000000ffff0d7224 */ /* 0x000fe200078e0060 */
[----:B------:R-:W-:-:S07]  /*2e260*/  MOV R101, R14 ;  /* 0x0000000e00657202 */ /* 0x000fce0000000f00 */
[----:B------:R-:W-:Y:S05]  /*2e270*/  WARPSYNC.COLLECTIVE R15, `(.L_x_747) ;  /* 0x000000000f087348 */ /* 0x000fea0003c00000 */
[----:B------:R0:W1:Y:S02]  /*2e280*/  SHFL.IDX P6, R14, R13, R12, R11 ;  /* 0x0000000c0d0e7389 */ /* 0x00006400000c000b */
[----:B01----:R-:W-:Y:S01]  /*2e290*/  ENDCOLLECTIVE ;  /* 0x000000000000791b */ /* 0x003fe20003800000 */
.L_x_747:
        /* <DEDUP_REMOVED lines=8> */
.L_x_748:
[----:B------:R-:W-:Y:S02]  /*2e320*/  SEL R10, R66, R96, P0 ;  /* 0x00000060420a7207 */ /* 0x000fe40000000000 */
[----:B------:R-:W-:Y:S01]  /*2e330*/  SEL R66, R96, R66, P0 ;  /* 0x0000004260427207 */ /* 0x000fe20000000000 */
[----:B------:R-:W-:Y:S02]  /*2e340*/  IMAD.MOV.U32 R13, RZ, RZ, R70 ;  /* 0x000000ffff0d7224 */ /* 0x000fe400078e0046 */
[----:B------:R-:W-:-:S07]  /*2e350*/  IMAD.MOV.U32 R71, RZ, RZ, R14 ;  /* 0x000000ffff477224 */ /* 0x000fce00078e000e */
[----:B------:R-:W-:Y:S05]  /*2e360*/  WARPSYNC.COLLECTIVE R15, `(.L_x_749) ;  /* 0x000000000f087348 */ /* 0x000fea0003c00000 */
[----:B------:R0:W1:Y:S02]  /*2e370*/  SHFL.IDX P6, R14, R13, R12, R11 ;  /* 0x0000000c0d0e7389 */ /* 0x00006400000c000b */
[----:B01----:R-:W-:Y:S01]  /*2e380*/  ENDCOLLECTIVE ;  /* 0x000000000000791b */ /* 0x003fe20003800000 */
.L_x_749:
[----:B------:R-:W-:Y:S01]  /*2e390*/  MOV R13, R109 ;  /* 0x0000006d000d7202 */ /* 0x000fe20000000f00 */
[----:B------:R-:W-:Y:S02]  /*2e3a0*/  IMAD.MOV.U32 R12, RZ, RZ, R2 ;  /* 0x000000ffff0c7224 */ /* 0x000fe400078e0002 */
[----:B------:R-:W-:-:S07]  /*2e3b0*/  IMAD.MOV.U32 R70, RZ, RZ, R14 ;  /* 0x000000ffff467224 */ /* 0x000fce00078e000e */
[----:B------:R-:W-:Y:S05]  /*2e3c0*/  WARPSYNC.COLLECTIVE R15, `(.L_x_750) ;  /* 0x000000000f087348 */ /* 0x000fea0003c00000 */
[----:B------:R0:W1:Y:S02]  /*2e3d0*/  SHFL.IDX P6, R14, R13, R12, R11 ;  /* 0x0000000c0d0e7389 */ /* 0x00006400000c000b */
[----:B01----:R-:W-:Y:S01]  /*2e3e0*/  ENDCOLLECTIVE ;  /* 0x000000000000791b */ /* 0x003fe20003800000 */
.L_x_750:
[----:B------:R-:W-:Y:S02]  /*2e3f0*/  IMAD.MOV.U32 R13, RZ, RZ, R104 ;  /* 0x000000ffff0d7224 */ /* 0x000fe400078e0068 */
[----:B------:R-:W-:-:S07]  /*2e400*/  IMAD.MOV.U32 R109, RZ, RZ, R14 ;  /* 0x000000ffff6d7224 */ /* 0x000fce00078e000e */
[----:B------:R-:W-:Y:S05]  /*2e410*/  WARPSYNC.COLLECTIVE R15, `(.L_x_751) ;  /* 0x000000000f087348 */ /* 0x000fea0003c00000 */
[----:B------:R0:W1:Y:S02]  /*2e420*/  SHFL.IDX P6, R14, R13, R12, R11 ;  /* 0x0000000c0d0e7389 */ /* 0x00006400000c000b */
[----:B01----:R-:W-:Y:S01]  /*2e430*/  ENDCOLLECTIVE ;  /* 0x000000000000791b */ /* 0x003fe20003800000 */
.L_x_751:
        /* <DEDUP_REMOVED lines=8> */
.L_x_752:
[----:B------:R-:W-:Y:S02]  /*2e4c0*/  SEL R21, R70, R104, P0 ;  /* 0x0000006846157207 */ /* 0x000fe40000000000 */
[----:B------:R-:W-:Y:S02]  /*2e4d0*/  SEL R70, R104, R70, P0 ;  /* 0x0000004668467207 */ /* 0x000fe40000000000 */
[----:B------:R-:W-:Y:S01]  /*2e4e0*/  MOV R13, R73 ;  /* 0x00000049000d7202 */ /* 0x000fe20000000f00 */
[----:B------:R-:W-:-:S07]  /*2e4f0*/  IMAD.MOV.U32 R76, RZ, RZ, R14 ;  /* 0x000000ffff4c7224 */ /* 0x000fce00078e000e */
[----:B------:R-:W-:Y:S05]  /*2e500*/  WARPSYNC.COLLECTIVE R15, `(.L_x_753) ;  /* 0x000000000f087348 */ /* 0x000fea0003c00000 */
[----:B------:R0:W1:Y:S02]  /*2e510*/  SHFL.IDX P6, R14, R13, R12, R11 ;  /* 0x0000000c0d0e7389 */ /* 0x00006400000c000b */
[----:B01----:R-:W-:Y:S01]  /*2e520*/  ENDCOLLECTIVE ;  /* 0x000000000000791b */ /* 0x003fe20003800000 */
.L_x_753:
[----:B------:R-:W-:Y:S02]  /*2e530*/  IMAD.MOV.U32 R13, RZ, RZ, R117 ;  /* 0x000000ffff0d7224 */ /* 0x000fe400078e0075 */
[----:B------:R-:W-:Y:S02]  /*2e540*/  IMAD.MOV.U32 R12, RZ, RZ, R2 ;  /* 0x000000ffff0c7224 */ /* 0x000fe400078e0002 */
[----:B------:R-:W-:-:S07]  /*2e550*/  IMAD.MOV.U32 R73, RZ, RZ, R14 ;  /* 0x000000ffff497224 */ /* 0x000fce00078e000e */
[----:B------:R-:W-:Y:S05]  /*2e560*/  WARPSYNC.COLLECTIVE R15, `(.L_x_754) ;  /* 0x000000000f087348 */ /* 0x000fea0003c00000 */
[----:B------:R0:W1:Y:S02]  /*2e570*/  SHFL.IDX P6, R14, R13, R12, R11 ;  /* 0x0000000c0d0e7389 */ /* 0x00006400000c000b */
[----:B01----:R-:W-:Y:S01]  /*2e580*/  ENDCOLLECTIVE ;  /* 0x000000000000791b */ /* 0x003fe20003800000 */
.L_x_754:
[----:B------:R-:W-:Y:S01]  /*2e590*/  IMAD.MOV.U32 R13, RZ, RZ, R112 ;  /* 0x000000ffff0d7224 */ /* 0x000fe200078e0070 */
[----:B------:R-:W-:-:S07]  /*2e5a0*/  MOV R117, R14 ;  /* 0x0000000e00757202 */ /* 0x000fce0000000f00 */
[----:B------:R-:W-:Y:S05]  /*2e5b0*/  WARPSYNC.COLLECTIVE R15, `(.L_x_755) ;  /* 0x000000000f087348 */ /* 0x000fea0003c00000 */
[----:B------:R0:W1:Y:S02]  /*2e5c0*/  SHFL.IDX P6, R14, R13, R12, R11 ;  /* 0x0000000c0d0e7389 */ /* 0x00006400000c000b */
[----:B01----:R-:W-:Y:S01]  /*2e5d0*/  ENDCOLLECTIVE ;  /* 0x000000000000791b */ /* 0x003fe20003800000 */
.L_x_755:
        /* <DEDUP_REMOVED lines=8> */
.L_x_756:
[----:B------:R-:W-:Y:S02]  /*2e660*/  SEL R25, R73, R112, P0 ;  /* 0x0000007049197207 */ /* 0x000fe40000000000 */
[----:B------:R-:W-:Y:S01]  /*2e670*/  SEL R73, R112, R73, P0 ;  /* 0x0000004970497207 */ /* 0x000fe20000000000 */
[----:B------:R-:W-:Y:S02]  /*2e680*/  IMAD.MOV.U32 R13, RZ, RZ, R81 ;  /* 0x000000ffff0d7224 */ /* 0x000fe400078e0051 */
[----:B------:R-:W-:-:S07]  /*2e690*/  IMAD.MOV.U32 R65, RZ, RZ, R14 ;  /* 0x000000ffff417224 */ /* 0x000fce00078e000e */
[----:B------:R-:W-:Y:S05]  /*2e6a0*/  WARPSYNC.COLLECTIVE R15, `(.L_x_757) ;  /* 0x000000000f087348 */ /* 0x000fea0003c00000 */
[----:B------:R0:W1:Y:S02]  /*2e6b0*/  SHFL.IDX P6, R14, R13, R12, R11 ;  /* 0x0000000c0d0e7389 */ /* 0x00006400000c000b */
[----:B01----:R-:W-:Y:S01]  /*2e6c0*/  ENDCOLLECTIVE ;  /* 0x000000000000791b */ /* 0x003fe20003800000 */
.L_x_757:
[----:B------:R-:W-:Y:S01]  /*2e6d0*/  MOV R13, R120 ;  /* 0x00000078000d7202 */ /* 0x000fe20000000f00 */
[----:B------:R-:W-:Y:S02]  /*2e6e0*/  IMAD.MOV.U32 R12, RZ, RZ, R2 ;  /* 0x000000ffff0c7224 */ /* 0x000fe400078e0002 */
[----:B------:R-:W-:-:S07]  /*2e6f0*/  IMAD.MOV.U32 R81, RZ, RZ, R14 ;  /* 0x000000ffff517224 */ /* 0x000fce00078e000e */
[----:B------:R-:W-:Y:S05]  /*2e700*/  WARPSYNC.COLLECTIVE R15, `(.L_x_758) ;  /* 0x000000000f087348 */ /* 0x000fea0003c00000 */
[----:B------:R0:W1:Y:S02]  /*2e710*/  SHFL.IDX P6, R14, R13, R12, R11 ;  /* 0x0000000c0d0e7389 */ /* 0x00006400000c000b */
[----:B01----:R-:W-:Y:S01]  /*2e720*/  ENDCOLLECTIVE ;  /* 0x000000000000791b */ /* 0x003fe20003800000 */
.L_x_758:
[----:B------:R-:W-:Y:S02]  /*2e730*/  IMAD.MOV.U32 R13, RZ, RZ, R158 ;  /* 0x000000ffff0d7224 */ /* 0x000fe400078e009e */
[----:B------:R-:W-:-:S07]  /*2e740*/  IMAD.MOV.U32 R120, RZ, RZ, R14 ;  /* 0x000000ffff787224 */ /* 0x000fce00078e000e */
[----:B------:R-:W-:Y:S05]  /*2e750*/  WARPSYNC.COLLECTIVE R15, `(.L_x_759) ;  /* 0x000000000f087348 */ /* 0x000fea0003c00000 */
[----:B------:R0:W1:Y:S02]  /*2e760*/  SHFL.IDX P6, R14, R13, R12, R11 ;  /* 0x0000000c0d0e7389 */ /* 0x00006400000c000b */
[----:B01----:R-:W-:Y:S01]  /*2e770*/  ENDCOLLECTIVE ;  /* 0x000000000000791b */ /* 0x003fe20003800000 */
.L_x_759:
        /* <DEDUP_REMOVED lines=8> */
.L_x_760:
[----:B------:R-:W-:Y:S02]  /*2e800*/  SEL R27, R81, R158, P0 ;  /* 0x0000009e511b7207 */ /* 0x000fe40000000000 */
[----:B------:R-:W-:Y:S02]  /*2e810*/  SEL R81, R158, R81, P0 ;  /* 0x000000519e517207 */ /* 0x000fe40000000000 */
[----:B------:R-:W-:Y:S01]  /*2e820*/  MOV R13, R84 ;  /* 0x00000054000d7202 */ /* 0x000fe20000000f00 */
[----:B------:R-:W-:-:S07]  /*2e830*/  IMAD.MOV.U32 R89, RZ, RZ, R14 ;  /* 0x000000ffff597224 */ /* 0x000fce00078e000e */
[----:B------:R-:W-:Y:S05]  /*2e840*/  WARPSYNC.COLLECTIVE R15, `(.L_x_761) ;  /* 0x000000000f087348 */ /* 0x000fea0003c00000 */
[----:B------:R0:W1:Y:S02]  /*2e850*/  SHFL.IDX P6, R14, R13, R12, R11 ;  /* 0x0000000c0d0e7389 */ /* 0x00006400000c000b */
[----:B01----:R-:W-:Y:S01]  /*2e860*/  ENDCOLLECTIVE ;  /* 0x000000000000791b */ /* 0x003fe20003800000 */
.L_x_761:
[----:B------:R-:W-:Y:S02]  /*2e870*/  IMAD.MOV.U32 R13, RZ, RZ, R128 ;  /* 0x000000ffff0d7224 */ /* 0x000fe400078e0080 */
[----:B------:R-:W-:Y:S02]  /*2e880*/  IMAD.MOV.U32 R12, RZ, RZ, R2 ;  /* 0x000000ffff0c7224 */ /* 0x000fe400078e0002 */
[----:B------:R-:W-:-:S07]  /*2e890*/  IMAD.MOV.U32 R84, RZ, RZ, R14 ;  /* 0x000000ffff547224 */ /* 0x000fce00078e000e */
[----:B------:R-:W-:Y:S05]  /*2e8a0*/  WARPSYNC.COLLECTIVE R15, `(.L_x_762) ;  /* 0x000000000f087348 */ /* 0x000fea0003c00000 */
[----:B------:R0:W1:Y:S02]  /*2e8b0*/  SHFL.IDX P6, R14, R13, R12, R11 ;  /* 0x0000000c0d0e7389 */ /* 0x00006400000c000b */
[----:B01----:R-:W-:Y:S01]  /*2e8c0*/  ENDCOLLECTIVE ;  /* 0x000000000000791b */ /* 0x003fe20003800000 */
.L_x_762:
[----:B------:R-:W-:Y:S01]  /*2e8d0*/  IMAD.MOV.U32 R13, RZ, RZ, R125 ;  /* 0x000000ffff0d7224 */ /* 0x000fe200078e007d */
[----:B------:R-:W-:-:S07]  /*2e8e0*/  MOV R128, R14 ;  /* 0x0000000e00807202 */ /* 0x000fce0000000f00 */
[----:B------:R-:W-:Y:S05]  /*2e8f0*/  WARPSYNC.COLLECTIVE R15, `(.L_x_763) ;  /* 0x000000000f087348 */ /* 0x000fea0003c00000 */
[----:B------:R0:W1:Y:S02]  /*2e900*/  SHFL.IDX P6, R14, R13, R12, R11 ;  /* 0x0000000c0d0e7389 */ /* 0x00006400000c000b */
[----:B01----:R-:W-:Y:S01]  /*2e910*/  ENDCOLLECTIVE ;  /* 0x000000000000791b */ /* 0x003fe20003800000 */
.L_x_763:
        /* <DEDUP_REMOVED lines=8> */
.L_x_764:
[----:B------:R-:W-:Y:S02]  /*2e9a0*/  SEL R42, R84, R125, P0 ;  /* 0x0000007d542a7207 */ /* 0x000fe40000000000 */
[----:B------:R-:W-:Y:S01]  /*2e9b0*/  SEL R84, R125, R84, P0 ;  /* 0x000000547d547207 */ /* 0x000fe20000000000 */
[----:B------:R-:W-:Y:S02]  /*2e9c0*/  IMAD.MOV.U32 R13, RZ, RZ, R119 ;  /* 0x000000ffff0d7224 */ /* 0x000fe400078e0077 */
[----:B------:R-:W-:-:S07]  /*2e9d0*/  IMAD.MOV.U32 R92, RZ, RZ, R14 ;  /* 0x000000ffff5c7224 */ /* 0x000fce00078e000e */
[----:B------:R-:W-:Y:S05]  /*2e9e0*/  WARPSYNC.COLLECTIVE R15, `(.L_x_765) ;  /* 0x000000000f087348 */ /* 0x000fea0003c00000 */
[----:B------:R0:W1:Y:S02]  /*2e9f0*/  SHFL.IDX P6, R14, R13, R12, R11 ;  /* 0x0000000c0d0e7389 */ /* 0x00006400000c000b */
[----:B01----:R-:W-:Y:S01]  /*2ea00*/  ENDCOLLECTIVE ;  /* 0x000000000000791b */ /* 0x003fe20003800000 */
.L_x_765:
[----:B------:R-:W-:Y:S01]  /*2ea10*/  MOV R13, R136 ;  /* 0x00000088000d7202 */ /* 0x000fe20000000f00 */
[----:B------:R-:W-:Y:S02]  /*2ea20*/  IMAD.MOV.U32 R12, RZ, RZ, R2 ;  /* 0x000000ffff0c7224 */ /* 0x000fe400078e0002 */
[----:B------:R-:W-:-:S07]  /*2ea30*/  IMAD.MOV.U32 R51, RZ, RZ, R14 ;  /* 0x000000ffff337224 */ /* 0x000fce00078e000e */
[----:B------:R-:W-:Y:S05]  /*2ea40*/  WARPSYNC.COLLECTIVE R15, `(.L_x_766) ;  /* 0x000000000f087348 */ /* 0x000fea0003c00000 */
[----:B------:R0:W1:Y:S02]  /*2ea50*/  SHFL.IDX P6, R14, R13, R12, R11 ;  /* 0x0000000c0d0e7389 */ /* 0x00006400000c000b */
[----:B01----:R-:W-:Y:S01]  /*2ea60*/  ENDCOLLECTIVE ;  /* 0x000000000000791b */ /* 0x003fe20003800000 */
.L_x_766:
[----:B------:R-:W-:Y:S02]  /*2ea70*/  IMAD.MOV.U32 R13, RZ, RZ, R133 ;  /* 0x000000ffff0d7224 */ /* 0x000fe400078e0085 */
[----:B------:R-:W-:-:S07]  /*2ea80*/  IMAD.MOV.U32 R136, RZ, RZ, R14 ;  /* 0x000000ffff887224 */ /* 0x000fce00078e000e */
[----:B------:R-:W-:Y:S05]  /*2ea90*/  WARPSYNC.COLLECTIVE R15, `(.L_x_767) ;  /* 0x000000000f087348 */ /* 0x000fea0003c00000 */
[----:B------:R0:W1:Y:S02]  /*2eaa0*/  SHFL.IDX P6, R14, R13, R12, R11 ;  /* 0x0000000c0d0e7389 */ /* 0x00006400000c000b */
[----:B01----:R-:W-:Y:S01]  /*2eab0*/  ENDCOLLECTIVE ;  /* 0x000000000000791b */ /* 0x003fe20003800000 */
.L_x_767:
        /* <DEDUP_REMOVED lines=8> */
.L_x_768:
[----:B------:R-:W-:Y:S02]  /*2eb40*/  SEL R44, R51, R50, P0 ;  /* 0x00000032332c7207 */ /* 0x000fe40000000000 */
[----:B------:R-:W-:Y:S02]  /*2eb50*/  SEL R50, R50, R51, P0 ;  /* 0x0000003332327207 */ /* 0x000fe40000000000 */
[----:B------:R-:W-:Y:S01]  /*2eb60*/  MOV R13, R118 ;  /* 0x00000076000d7202 */ /* 0x000fe20000000f00 */
[----:B------:R-:W-:-:S07]  /*2eb70*/  IMAD.MOV.U32 R97, RZ, RZ, R14 ;  /* 0x000000ffff617224 */ /* 0x000fce00078e000e */
[----:B------:R-:W-:Y:S05]  /*2eb80*/  WARPSYNC.COLLECTIVE R15, `(.L_x_769) ;  /* 0x000000000f087348 */ /* 0x000fea0003c00000 */
[----:B------:R0:W1:Y:S02]  /*2eb90*/  SHFL.IDX P6, R14, R13, R12, R11 ;  /* 0x0000000c0d0e7389 */ /* 0x00006400000c000b */
[----:B01----:R-:W-:Y:S01]  /*2eba0*/  ENDCOLLECTIVE ;  /* 0x000000000000791b */ /* 0x003fe20003800000 */
.L_x_769:
[----:B------:R-:W-:Y:S02]  /*2ebb0*/  IMAD.MOV.U32 R13, RZ, RZ, R144 ;  /* 0x000000ffff0d7224 */ /* 0x000fe400078e0090 */
[----:B------:R-:W-:Y:S02]  /*2ebc0*/  IMAD.MOV.U32 R12, RZ, RZ, R2 ;  /* 0x000000ffff0c7224 */ /* 0x000fe400078e0002 */
[----:B------:R-:W-:-:S07]  /*2ebd0*/  IMAD.MOV.U32 R118, RZ, RZ, R14 ;  /* 0x000000ffff767224 */ /* 0x000fce00078e000e */
[----:B------:R-:W-:Y:S05]  /*2ebe0*/  WARPSYNC.COLLECTIVE R15, `(.L_x_770) ;  /* 0x000000000f087348 */ /* 0x000fea0003c00000 */
[----:B------:R0:W1:Y:S02]  /*2ebf0*/  SHFL.IDX P6, R14, R13, R12, R11 ;  /* 0x0000000c0d0e7389 */ /* 0x00006400000c000b */
[----:B01----:R-:W-:Y:S01]  /*2ec00*/  ENDCOLLECTIVE ;  /* 0x000000000000791b */ /* 0x003fe20003800000 */
.L_x_770:
[----:B------:R-:W-:Y:S01]  /*2ec10*/  IMAD.MOV.U32 R13, RZ, RZ, R141 ;  /* 0x000000ffff0d7224 */ /* 0x000fe200078e008d */
[----:B------:R-:W-:-:S07]  /*2ec20*/  MOV R144, R14 ;  /* 0x0000000e00907202 */ /* 0x000fce0000000f00 */
[----:B------:R-:W-:Y:S05]  /*2ec30*/  WARPSYNC.COLLECTIVE R15, `(.L_x_771) ;  /* 0x000000000f087348 */ /* 0x000fea0003c00000 */
[----:B------:R0:W1:Y:S02]  /*2ec40*/  SHFL.IDX P6, R14, R13, R12, R11 ;  /* 0x0000000c0d0e7389 */ /* 0x00006400000c000b */
[----:B01----:R-:W-:Y:S01]  /*2ec50*/  ENDCOLLECTIVE ;  /* 0x000000000000791b */ /* 0x003fe20003800000 */
.L_x_771:
        /* <DEDUP_REMOVED lines=8> */
.L_x_772:
[----:B------:R-:W-:Y:S02]  /*2ece0*/  SEL R46, R118, R141, P0 ;  /* 0x0000008d762e7207 */ /* 0x000fe40000000000 */
[----:B------:R-:W-:Y:S01]  /*2ecf0*/  SEL R118, R141, R118, P0 ;  /* 0x000000768d767207 */ /* 0x000fe20000000000 */
[----:B------:R-:W-:Y:S02]  /*2ed00*/  IMAD.MOV.U32 R13, RZ, RZ, R100 ;  /* 0x000000ffff0d7224 */ /* 0x000fe400078e0064 */
[----:B------:R-:W-:-:S07]  /*2ed10*/  IMAD.MOV.U32 R105, RZ, RZ, R14 ;  /* 0x000000ffff697224 */ /* 0x000fce00078e000e */
[----:B------:R-:W-:Y:S05]  /*2ed20*/  WARPSYNC.COLLECTIVE R15, `(.L_x_773) ;  /* 0x000000000f087348 */ /* 0x000fea0003c00000 */
[----:B------:R0:W1:Y:S02]  /*2ed30*/  SHFL.IDX P6, R14, R13, R12, R11 ;  /* 0x0000000c0d0e7389 */ /* 0x00006400000c000b */
[----:B01----:R-:W-:Y:S01]  /*2ed40*/  ENDCOLLECTIVE ;  /* 0x000000000000791b */ /* 0x003fe20003800000 */
.L_x_773:
[----:B------:R-:W-:Y:S01]  /*2ed50*/  MOV R13, R154 ;  /* 0x0000009a000d7202 */ /* 0x000fe20000000f00 */
[----:B------:R-:W-:Y:S02]  /*2ed60*/  IMAD.MOV.U32 R12, RZ, RZ, R2 ;  /* 0x000000ffff0c7224 */ /* 0x000fe400078e0002 */
[----:B------:R-:W-:-:S07]  /*2ed70*/  IMAD.MOV.U32 R100, RZ, RZ, R14 ;  /* 0x000000ffff647224 */ /* 0x000fce00078e000e */
[----:B------:R-:W-:Y:S05]  /*2ed80*/  WARPSYNC.COLLECTIVE R15, `(.L_x_774) ;  /* 0x000000000f087348 */ /* 0x000fea0003c00000 */
[----:B------:R0:W1:Y:S02]  /*2ed90*/  SHFL.IDX P6, R14, R13, R12, R11 ;  /* 0x0000000c0d0e7389 */ /* 0x00006400000c000b */
[----:B01----:R-:W-:Y:S01]  /*2eda0*/  ENDCOLLECTIVE ;  /* 0x000000000000791b */ /* 0x003fe20003800000 */
.L_x_774:
[----:B------:R-:W-:Y:S02]  /*2edb0*/  IMAD.MOV.U32 R13, RZ, RZ, R149 ;  /* 0x000000ffff0d7224 */ /* 0x000fe400078e0095 */
[----:B------:R-:W-:-:S07]  /*2edc0*/  IMAD.MOV.U32 R154, RZ, RZ, R14 ;  /* 0x000000ffff9a7224 */ /* 0x000fce00078e000e */
[----:B------:R-:W-:Y:S05]  /*2edd0*/  WARPSYNC.COLLECTIVE R15, `(.L_x_775) ;  /* 0x000000000f087348 */ /* 0x000fea0003c00000 */
[----:B------:R0:W1:Y:S02]  /*2ede0*/  SHFL.IDX P6, R14, R13, R12, R11 ;  /* 0x0000000c0d0e7389 */ /* 0x00006400000c000b */
[----:B01----:R-:W-:Y:S01]  /*2edf0*/  ENDCOLLECTIVE ;  /* 0x000000000000791b */ /* 0x003fe20003800000 */
.L_x_775:
        /* <DEDUP_REMOVED lines=8> */
.L_x_776:
[----:B------:R-:W-:Y:S02]  /*2ee80*/  SEL R48, R100, R149, P0 ;  /* 0x0000009564307207 */ /* 0x000fe40000000000 */
[----:B------:R-:W-:Y:S02]  /*2ee90*/  SEL R100, R149, R100, P0 ;  /* 0x0000006495647207 */ /* 0x000fe40000000000 */
[----:B------:R-:W-:Y:S01]  /*2eea0*/  MOV R13, R108 ;  /* 0x0000006c000d7202 */ /* 0x000fe20000000f00 */
[----:B------:R-:W-:-:S07]  /*2eeb0*/  IMAD.MOV.U32 R113, RZ, RZ, R14 ;  /* 0x000000ffff717224 */ /* 0x000fce00078e000e */
[----:B------:R-:W-:Y:S05]  /*2eec0*/  WARPSYNC.COLLECTIVE R15, `(.L_x_777) ;  /* 0x000000000f087348 */ /* 0x000fea0003c00000 */
[----:B------:R0:W1:Y:S02]  /*2eed0*/  SHFL.IDX P6, R14, R13, R12, R11 ;  /* 0x0000000c0d0e7389 */ /* 0x00006400000c000b */
[----:B01----:R-:W-:Y:S01]  /*2eee0*/  ENDCOLLECTIVE ;  /* 0x000000000000791b */ /* 0x003fe20003800000 */
.L_x_777:
[----:B------:R-:W-:Y:S02]  /*2eef0*/  IMAD.MOV.U32 R13, RZ, RZ, R156 ;  /* 0x000000ffff0d7224 */ /* 0x000fe400078e009c */
[----:B------:R-:W-:Y:S02]  /*2ef00*/  IMAD.MOV.U32 R12, RZ, RZ, R2 ;  /* 0x000000ffff0c7224 */ /* 0x000fe400078e0002 */
[----:B------:R-:W-:-:S07]  /*2ef10*/  IMAD.MOV.U32 R108, RZ, RZ, R14 ;  /* 0x000000ffff6c7224 */ /* 0x000fce00078e000e */
[----:B------:R-:W-:Y:S05]  /*2ef20*/  WARPSYNC.COLLECTIVE R15, `(.L_x_778) ;  /* 0x000000000f087348 */ /* 0x000fea0003c00000 */
[----:B------:R0:W1:Y:S02]  /*2ef30*/  SHFL.IDX P6, R14, R13, R12, R11 ;  /* 0x0000000c0d0e7389 */ /* 0x00006400000c000b */
[----:B01----:R-:W-:Y:S01]  /*2ef40*/  ENDCOLLECTIVE ;  /* 0x000000000000791b */ /* 0x003fe20003800000 */
.L_x_778:
[----:B------:R-:W-:Y:S01]  /*2ef50*/  IMAD.MOV.U32 R13, RZ, RZ, R155 ;  /* 0x000000ffff0d7224 */ /* 0x000fe200078e009b */
[----:B------:R-:W-:-:S07]  /*2ef60*/  MOV R156, R14 ;  /* 0x0000000e009c7202 */ /* 0x000fce0000000f00 */
[----:B------:R-:W-:Y:S05]  /*2ef70*/  WARPSYNC.COLLECTIVE R15, `(.L_x_779) ;  /* 0x000000000f087348 */ /* 0x000fea0003c00000 */
[----:B------:R0:W1:Y:S02]  /*2ef80*/  SHFL.IDX P6, R14, R13, R12, R11 ;  /* 0x0000000c0d0e7389 */ /* 0x00006400000c000b */
[----:B01----:R-:W-:Y:S01]  /*2ef90*/  ENDCOLLECTIVE ;  /* 0x000000000000791b */ /* 0x003fe20003800000 */
.L_x_779:
        /* <DEDUP_REMOVED lines=8> */
.L_x_780:
[----:B------:R-:W-:Y:S02]  /*2f020*/  SEL R51, R108, R155, P0 ;  /* 0x0000009b6c337207 */ /* 0x000fe40000000000 */
[----:B------:R-:W-:Y:S01]  /*2f030*/  SEL R108, R155, R108, P0 ;  /* 0x0000006c9b6c7207 */ /* 0x000fe20000000000 */
[----:B------:R-:W-:Y:S02]  /*2f040*/  IMAD.MOV.U32 R13, RZ, RZ, R116 ;  /* 0x000000ffff0d7224 */ /* 0x000fe400078e0074 */
[----:B------:R-:W-:-:S07]  /*2f050*/  IMAD.MOV.U32 R119, RZ, RZ, R14 ;  /* 0x000000ffff777224 */ /* 0x000fce00078e000e */
[----:B------:R-:W-:Y:S05]  /*2f060*/  WARPSYNC.COLLECTIVE R15, `(.L_x_781) ;  /* 0x000000000f087348 */ /* 0x000fea0003c00000 */
[----:B------:R0:W1:Y:S02]  /*2f070*/  SHFL.IDX P6, R14, R13, R12, R11 ;  /* 0x0000000c0d0e7389 */ /* 0x00006400000c000b */
[----:B01----:R-:W-:Y:S01]  /*2f080*/  ENDCOLLECTIVE ;  /* 0x000000000000791b */ /* 0x003fe20003800000 */
.L_x_781:
[----:B------:R-:W-:Y:S01]  /*2f090*/  MOV R13, R78 ;  /* 0x0000004e000d7202 */ /* 0x000fe20000000f00 */
[----:B------:R-:W-:Y:S02]  /*2f0a0*/  IMAD.MOV.U32 R12, RZ, RZ, R2 ;  /* 0x000000ffff0c7224 */ /* 0x000fe400078e0002 */
[----:B------:R-:W-:-:S07]  /*2f0b0*/  IMAD.MOV.U32 R116, RZ, RZ, R14 ;  /* 0x000000ffff747224 */ /* 0x000fce00078e000e */
[----:B------:R-:W-:Y:S05]  /*2f0c0*/  WARPSYNC.COLLECTIVE R15, `(.L_x_782) ;  /* 0x000000000f087348 */ /* 0x000fea0003c00000 */
[----:B------:R0:W1:Y:S02]  /*2f0d0*/  SHFL.IDX P6, R14, R13, R12, R11 ;  /* 0x0000000c0d0e7389 */ /* 0x00006400000c000b */
[----:B01----:R-:W-:Y:S01]  /*2f0e0*/  ENDCOLLECTIVE ;  /* 0x000000000000791b */ /* 0x003fe20003800000 */
.L_x_782:
[----:B------:R-:W-:Y:S02]  /*2f0f0*/  IMAD.MOV.U32 R13, RZ, RZ, R75 ;  /* 0x000000ffff0d7224 */ /* 0x000fe400078e004b */
[----:B------:R-:W-:-:S07]  /*2f100*/  IMAD.MOV.U32 R78, RZ, RZ, R14 ;  /* 0x000000ffff4e7224 */ /* 0x000fce00078e000e */
[----:B------:R-:W-:Y:S05]  /*2f110*/  WARPSYNC.COLLECTIVE R15, `(.L_x_783) ;  /* 0x000000000f087348 */ /* 0x000fea0003c00000 */
[----:B------:R0:W1:Y:S02]  /*2f120*/  SHFL.IDX P6, R14, R13, R12, R11 ;  /* 0x0000000c0d0e7389 */ /* 0x00006400000c000b */
[----:B01----:R-:W-:Y:S01]  /*2f130*/  ENDCOLLECTIVE ;  /* 0x000000000000791b */ /* 0x003fe20003800000 */
.L_x_783:
        /* <DEDUP_REMOVED lines=8> */
.L_x_784:
[----:B------:R-:W-:Y:S02]  /*2f1c0*/  SEL R53, R116, R75, P0 ;  /* 0x0000004b74357207 */ /* 0x000fe40000000000 */
[----:B------:R-:W-:Y:S02]  /*2f1d0*/  SEL R75, R75, R116, P0 ;  /* 0x000000744b4b7207 */ /* 0x000fe40000000000 */
[----:B------:R-:W-:Y:S01]  /*2f1e0*/  MOV R13, R121 ;  /* 0x00000079000d7202 */ /* 0x000fe20000000f00 */
[----:B------:R-:W-:-:S07]  /*2f1f0*/  IMAD.MOV.U32 R79, RZ, RZ, R14 ;  /* 0x000000ffff4f7224 */ /* 0x000fce00078e000e */
[----:B------:R-:W-:Y:S05]  /*2f200*/  WARPSYNC.COLLECTIVE R15, `(.L_x_785) ;  /* 0x000000000f087348 */ /* 0x000fea0003c00000 */
[----:B------:R0:W1:Y:S02]  /*2f210*/  SHFL.IDX P6, R14, R13, R12, R11 ;  /* 0x0000000c0d0e7389 */ /* 0x00006400000c000b */
[----:B01----:R-:W-:Y:S01]  /*2f220*/  ENDCOLLECTIVE ;  /* 0x000000000000791b */ /* 0x003fe20003800000 */
.L_x_785:
[----:B------:R-:W-:Y:S02]  /*2f230*/  IMAD.MOV.U32 R13, RZ, RZ, R86 ;  /* 0x000000ffff0d7224 */ /* 0x000fe400078e0056 */
[----:B------:R-:W-:Y:S02]  /*2f240*/  IMAD.MOV.U32 R12, RZ, RZ, R2 ;  /* 0x000000ffff0c7224 */ /* 0x000fe400078e0002 */
[----:B------:R-:W-:-:S07]  /*2f250*/  IMAD.MOV.U32 R121, RZ, RZ, R14 ;  /* 0x000000ffff797224 */ /* 0x000fce00078e000e */
[----:B------:R-:W-:Y:S05]  /*2f260*/  WARPSYNC.COLLECTIVE R15, `(.L_x_786) ;  /* 0x000000000f087348 */ /* 0x000fea0003c00000 */
[----:B------:R0:W1:Y:S02]  /*2f270*/  SHFL.IDX P6, R14, R13, R12, R11 ;  /* 0x0000000c0d0e7389 */ /* 0x00006400000c000b */
[----:B01----:R-:W-:Y:S01]  /*2f280*/  ENDCOLLECTIVE ;  /* 0x000000000000791b */ /* 0x003fe20003800000 */
.L_x_786:
[----:B------:R-:W-:Y:S01]  /*2f290*/  IMAD.MOV.U32 R13, RZ, RZ, R124 ;  /* 0x000000ffff0d7224 */ /* 0x000fe200078e007c */
[----:B------:R-:W-:-:S07]  /*2f2a0*/  MOV R86, R14 ;  /* 0x0000000e00567202 */ /* 0x000fce0000000f00 */
[----:B------:R-:W-:Y:S05]  /*2f2b0*/  WARPSYNC.COLLECTIVE R15, `(.L_x_787) ;  /* 0x000000000f087348 */ /* 0x000fea0003c00000 */
[----:B------:R0:W1:Y:S02]  /*2f2c0*/  SHFL.IDX P6, R14, R13, R12, R11 ;  /* 0x0000000c0d0e7389 */ /* 0x00006400000c000b */
[----:B01----:R-:W-:Y:S01]  /*2f2d0*/  ENDCOLLECTIVE ;  /* 0x000000000000791b */ /* 0x003fe20003800000 */
.L_x_787:
        /* <DEDUP_REMOVED lines=8> */
.L_x_788:
[----:B------:R-:W-:Y:S02]  /*2f360*/  SEL R60, R121, R124, P0 ;  /* 0x0000007c793c7207 */ /* 0x000fe40000000000 */
[----:B------:R-:W-:Y:S01]  /*2f370*/  SEL R121, R124, R121, P0 ;  /* 0x000000797c797207 */ /* 0x000fe20000000000 */
[----:B------:R-:W-:Y:S02]  /*2f380*/  IMAD.MOV.U32 R13, RZ, RZ, R129 ;  /* 0x000000ffff0d7224 */ /* 0x000fe400078e0081 */
[----:B------:R-:W-:-:S07]  /*2f390*/  IMAD.MOV.U32 R82, RZ, RZ, R14 ;  /* 0x000000ffff527224 */ /* 0x000fce00078e000e */
[----:B------:R-:W-:Y:S05]  /*2f3a0*/  WARPSYNC.COLLECTIVE R15, `(.L_x_789) ;  /* 0x000000000f087348 */ /* 0x000fea0003c00000 */
[----:B------:R0:W1:Y:S02]  /*2f3b0*/  SHFL.IDX P6, R14, R13, R12, R11 ;  /* 0x0000000c0d0e7389 */ /* 0x00006400000c000b */
[----:B01----:R-:W-:Y:S01]  /*2f3c0*/  ENDCOLLECTIVE ;  /* 0x000000000000791b */ /* 0x003fe20003800000 */
.L_x_789:
[----:B------:R-:W-:Y:S01]  /*2f3d0*/  MOV R13, R94 ;  /* 0x0000005e000d7202 */ /* 0x000fe20000000f00 */
[----:B------:R-:W-:Y:S02]  /*2f3e0*/  IMAD.MOV.U32 R12, RZ, RZ, R2 ;  /* 0x000000ffff0c7224 */ /* 0x000fe400078e0002 */
[----:B------:R-:W-:-:S07]  /*2f3f0*/  IMAD.MOV.U32 R129, RZ, RZ, R14 ;  /* 0x000000ffff817224 */ /* 0x000fce00078e000e */
[----:B------:R-:W-:Y:S05]  /*2f400*/  WARPSYNC.COLLECTIVE R15, `(.L_x_790) ;  /* 0x000000000f087348 */ /* 0x000fea0003c00000 */
[----:B------:R0:W1:Y:S02]  /*2f410*/  SHFL.IDX P6, R14, R13, R12, R11 ;  /* 0x0000000c0d0e7389 */ /* 0x00006400000c000b */
[----:B01----:R-:W-:Y:S01]  /*2f420*/  ENDCOLLECTIVE ;  /* 0x000000000000791b */ /* 0x003fe20003800000 */
.L_x_790:
[----:B------:R-:W-:Y:S02]  /*2f430*/  IMAD.MOV.U32 R13, RZ, RZ, R126 ;  /* 0x000000ffff0d7224 */ /* 0x000fe400078e007e */
[----:B------:R-:W-:-:S07]  /*2f440*/  IMAD.MOV.U32 R94, RZ, RZ, R14 ;  /* 0x000000ffff5e7224 */ /* 0x000fce00078e000e */
[----:B------:R-:W-:Y:S05]  /*2f450*/  WARPSYNC.COLLECTIVE R15, `(.L_x_791) ;  /* 0x000000000f087348 */ /* 0x000fea0003c00000 */
[----:B------:R0:W1:Y:S02]  /*2f460*/  SHFL.IDX P6, R14, R13, R12, R11 ;  /* 0x0000000c0d0e7389 */ /* 0x00006400000c000b */
[----:B01----:R-:W-:Y:S01]  /*2f470*/  ENDCOLLECTIVE ;  /* 0x000000000000791b */ /* 0x003fe20003800000 */
.L_x_791:
        /* <DEDUP_REMOVED lines=8> */
.L_x_792:
[----:B------:R-:W-:Y:S02]  /*2f500*/  SEL R64, R129, R126, P0 ;  /* 0x0000007e81407207 */ /* 0x000fe40000000000 */
[----:B------:R-:W-:Y:S02]  /*2f510*/  SEL R126, R126, R129, P0 ;  /* 0x000000817e7e7207 */ /* 0x000fe40000000000 */
[----:B------:R-:W-:Y:S01]  /*2f520*/  MOV R13, R83 ;  /* 0x00000053000d7202 */ /* 0x000fe20000000f00 */
[----:B------:R-:W-:-:S07]  /*2f530*/  IMAD.MOV.U32 R87, RZ, RZ, R14 ;  /* 0x000000ffff577224 */ /* 0x000fce00078e000e */
[----:B------:R-:W-:Y:S05]  /*2f540*/  WARPSYNC.COLLECTIVE R15, `(.L_x_793) ;  /* 0x000000000f087348 */ /* 0x000fea0003c00000 */
[----:B------:R0:W1:Y:S02]  /*2f550*/  SHFL.IDX P6, R14, R13, R12, R11 ;  /* 0x0000000c0d0e7389 */ /* 0x00006400000c000b */
[----:B01----:R-:W-:Y:S01]  /*2f560*/  ENDCOLLECTIVE ;  /* 0x000000000000791b */ /* 0x003fe20003800000 */
.L_x_793:
[----:B------:R-:W-:Y:S02]  /*2f570*/  IMAD.MOV.U32 R13, RZ, RZ, R102 ;  /* 0x000000ffff0d7224 */ /* 0x000fe400078e0066 */
[----:B------:R-:W-:Y:S02]  /*2f580*/  IMAD.MOV.U32 R12, RZ, RZ, R2 ;  /* 0x000000ffff0c7224 */ /* 0x000fe400078e0002 */
[----:B------:R-:W-:-:S07]  /*2f590*/  IMAD.MOV.U32 R83, RZ, RZ, R14 ;  /* 0x000000ffff537224 */ /* 0x000fce00078e000e */
[----:B------:R-:W-:Y:S05]  /*2f5a0*/  WARPSYNC.COLLECTIVE R15, `(.L_x_794) ;  /* 0x000000000f087348 */ /* 0x000fea0003c00000 */
[----:B------:R0:W1:Y:S02]  /*2f5b0*/  SHFL.IDX P6, R14, R13, R12, R11 ;  /* 0x0000000c0d0e7389 */ /* 0x00006400000c000b */
[----:B01----:R-:W-:Y:S01]  /*2f5c0*/  ENDCOLLECTIVE ;  /* 0x000000000000791b */ /* 0x003fe20003800000 */
.L_x_794:
[----:B------:R-:W-:Y:S01]  /*2f5d0*/  IMAD.MOV.U32 R13, RZ, RZ, R98 ;  /* 0x000000ffff0d7224 */ /* 0x000fe200078e0062 */
[----:B------:R-:W-:-:S07]  /*2f5e0*/  MOV R102, R14 ;  /* 0x0000000e00667202 */ /* 0x000fce0000000f00 */
[----:B------:R-:W-:Y:S05]  /*2f5f0*/  WARPSYNC.COLLECTIVE R15, `(.L_x_795) ;  /* 0x000000000f087348 */ /* 0x000fea0003c00000 */
[----:B------:R0:W1:Y:S02]  /*2f600*/  SHFL.IDX P6, R14, R13, R12, R11 ;  /* 0x0000000c0d0e7389 */ /* 0x00006400000c000b */
[----:B01----:R-:W-:Y:S01]  /*2f610*/  ENDCOLLECTIVE ;  /* 0x000000000000791b */ /* 0x003fe20003800000 */
.L_x_795:
        /* <DEDUP_REMOVED lines=8> */
.L_x_796:
[----:B------:R-:W-:Y:S02]  /*2f6a0*/  SEL R69, R83, R98, P0 ;  /* 0x0000006253457207 */ /* 0x000fe40000000000 */
[----:B------:R-:W-:Y:S01]  /*2f6b0*/  SEL R83, R98, R83, P0 ;  /* 0x0000005362537207 */ /* 0x000fe20000000000 */
[----:B------:R-:W-:Y:S02]  /*2f6c0*/  IMAD.MOV.U32 R13, RZ, RZ, R132 ;  /* 0x000000ffff0d7224 */ /* 0x000fe400078e0084 */
[----:B------:R-:W-:-:S07]  /*2f6d0*/  IMAD.MOV.U32 R90, RZ, RZ, R14 ;  /* 0x000000ffff5a7224 */ /* 0x000fce00078e000e */
[----:B------:R-:W-:Y:S05]  /*2f6e0*/  WARPSYNC.COLLECTIVE R15, `(.L_x_797) ;  /* 0x000000000f087348 */ /* 0x000fea0003c00000 */
[----:B------:R0:W1:Y:S02]  /*2f6f0*/  SHFL.IDX P6, R14, R13, R12, R11 ;  /* 0x0000000c0d0e7389 */ /* 0x00006400000c000b */
[----:B01----:R-:W-:Y:S01]  /*2f700*/  ENDCOLLECTIVE ;  /* 0x000000000000791b */ /* 0x003fe20003800000 */
.L_x_797:
[----:B------:R-:W-:Y:S01]  /*2f710*/  MOV R13, R110 ;  /* 0x0000006e000d7202 */ /* 0x000fe20000000f00 */
[----:B------:R-:W-:Y:S02]  /*2f720*/  IMAD.MOV.U32 R12, RZ, RZ, R2 ;  /* 0x000000ffff0c7224 */ /* 0x000fe400078e0002 */
[----:B------:R-:W-:-:S07]  /*2f730*/  IMAD.MOV.U32 R132, RZ, RZ, R14 ;  /* 0x000000ffff847224 */ /* 0x000fce00078e000e */
[----:B------:R-:W-:Y:S05]  /*2f740*/  WARPSYNC.COLLECTIVE R15, `(.L_x_798) ;  /* 0x000000000f087348 */ /* 0x000fea0003c00000 */
[----:B------:R0:W1:Y:S02]  /*2f750*/  SHFL.IDX P6, R14, R13, R12, R11 ;  /* 0x0000000c0d0e7389 */ /* 0x00006400000c000b */
[----:B01----:R-:W-:Y:S01]  /*2f760*/  ENDCOLLECTIVE ;  /* 0x000000000000791b */ /* 0x003fe20003800000 */
.L_x_798:
[----:B------:R-:W-:Y:S02]  /*2f770*/  IMAD.MOV.U32 R13, RZ, RZ, R137 ;  /* 0x000000ffff0d7224 */ /* 0x000fe400078e0089 */
[----:B------:R-:W-:-:S07]  /*2f780*/  IMAD.MOV.U32 R110, RZ, RZ, R14 ;  /* 0x000000ffff6e7224 */ /* 0x000fce00078e000e */
[----:B------:R-:W-:Y:S05]  /*2f790*/  WARPSYNC.COLLECTIVE R15, `(.L_x_799) ;  /* 0x000000000f087348 */ /* 0x000fea0003c00000 */
[----:B------:R0:W1:Y:S02]  /*2f7a0*/  SHFL.IDX P6, R14, R13, R12, R11 ;  /* 0x0000000c0d0e7389 */ /* 0x00006400000c000b */
[----:B01----:R-:W-:Y:S01]  /*2f7b0*/  ENDCOLLECTIVE ;  /* 0x000000000000791b */ /* 0x003fe20003800000 */
.L_x_799:
        /* <DEDUP_REMOVED lines=8> */
.L_x_800:
[----:B------:R-:W-:Y:S02]  /*2f840*/  SEL R77, R132, R133, P0 ;  /* 0x00000085844d7207 */ /* 0x000fe40000000000 */
[----:B------:R-:W-:Y:S02]  /*2f850*/  SEL R132, R133, R132, P0 ;  /* 0x0000008485847207 */ /* 0x000fe40000000000 */
[----:B------:R-:W-:Y:S01]  /*2f860*/  MOV R13, R91 ;  /* 0x0000005b000d7202 */ /* 0x000fe20000000f00 */
[----:B------:R-:W-:-:S07]  /*2f870*/  IMAD.MOV.U32 R95, RZ, RZ, R14 ;  /* 0x000000ffff5f7224 */ /* 0x000fce00078e000e */
[----:B------:R-:W-:Y:S05]  /*2f880*/  WARPSYNC.COLLECTIVE R15, `(.L_x_801) ;  /* 0x000000000f087348 */ /* 0x000fea0003c00000 */
[----:B------:R0:W1:Y:S02]  /*2f890*/  SHFL.IDX P6, R14, R13, R12, R11 ;  /* 0x0000000c0d0e7389 */ /* 0x00006400000c000b */
[----:B01----:R-:W-:Y:S01]  /*2f8a0*/  ENDCOLLECTIVE ;  /* 0x000000000000791b */ /* 0x003fe20003800000 */
.L_x_801:
[----:B------:R-:W-:Y:S02]  /*2f8b0*/  IMAD.MOV.U32 R13, RZ, RZ, R157 ;  /* 0x000000ffff0d7224 */ /* 0x000fe400078e009d */
[----:B------:R-:W-:Y:S02]  /*2f8c0*/  IMAD.MOV.U32 R12, RZ, RZ, R2 ;  /* 0x000000ffff0c7224 */ /* 0x000fe400078e0002 */
[----:B------:R-:W-:-:S07]  /*2f8d0*/  IMAD.MOV.U32 R114, RZ, RZ, R14 ;  /* 0x000000ffff727224 */ /* 0x000fce00078e000e */
[----:B------:R-:W-:Y:S05]  /*2f8e0*/  WARPSYNC.COLLECTIVE R15, `(.L_x_802) ;  /* 0x000000000f087348 */ /* 0x000fea0003c00000 */
[----:B------:R0:W1:Y:S02]  /*2f8f0*/  SHFL.IDX P6, R14, R13, R12, R11 ;  /* 0x0000000c0d0e7389 */ /* 0x00006400000c000b */
[----:B01----:R-:W-:Y:S01]  /*2f900*/  ENDCOLLECTIVE ;  /* 0x000000000000791b */ /* 0x003fe20003800000 */
.L_x_802:
[----:B------:R-:W-:Y:S01]  /*2f910*/  IMAD.MOV.U32 R13, RZ, RZ, R115 ;  /* 0x000000ffff0d7224 */ /* 0x000fe200078e0073 */
[----:B------:R-:W-:-:S07]  /*2f920*/  MOV R157, R14 ;  /* 0x0000000e009d7202 */ /* 0x000fce0000000f00 */
[----:B------:R-:W-:Y:S05]  /*2f930*/  WARPSYNC.COLLECTIVE R15, `(.L_x_803) ;  /* 0x000000000f087348 */ /* 0x000fea0003c00000 */
[----:B------:R0:W1:Y:S02]  /*2f940*/  SHFL.IDX P6, R14, R13, R12, R11 ;  /* 0x0000000c0d0e7389 */ /* 0x00006400000c000b */
[----:B01----:R-:W-:Y:S01]  /*2f950*/  ENDCOLLECTIVE ;  /* 0x000000000000791b */ /* 0x003fe20003800000 */
.L_x_803:
        /* <DEDUP_REMOVED lines=8> */
.L_x_804:
[----:B------:R-:W-:Y:S02]  /*2f9e0*/  SEL R85, R114, R91, P0 ;  /* 0x0000005b72557207 */ /* 0x000fe40000000000 */
[----:B------:R-:W-:Y:S01]  /*2f9f0*/  SEL R91, R91, R114, P0 ;  /* 0x000000725b5b7207 */ /* 0x000fe20000000000 */
[----:B------:R-:W-:Y:S02]  /*2fa00*/  IMAD.MOV.U32 R13, RZ, RZ, R99 ;  /* 0x000000ffff0d7224 */ /* 0x000fe400078e0063 */
[----:B------:R-:W-:-:S07]  /*2fa10*/  IMAD.MOV.U32 R103, RZ, RZ, R14 ;  /* 0x000000ffff677224 */ /* 0x000fce00078e000e */
[----:B------:R-:W-:Y:S05]  /*2fa20*/  WARPSYNC.COLLECTIVE R15, `(.L_x_805) ;  /* 0x000000000f087348 */ /* 0x000fea0003c00000 */
[----:B------:R0:W1:Y:S02]  /*2fa30*/  SHFL.IDX P6, R14, R13, R12, R11 ;  /* 0x0000000c0d0e7389 */ /* 0x00006400000c000b */
[----:B01----:R-:W-:Y:S01]  /*2fa40*/  ENDCOLLECTIVE ;  /* 0x000000000000791b */ /* 0x003fe20003800000 */
.L_x_805:
[----:B------:R-:W-:Y:S01]  /*2fa50*/  MOV R13, R127 ;  /* 0x0000007f000d7202 */ /* 0x000fe20000000f00 */
[----:B------:R-:W-:Y:S02]  /*2fa60*/  IMAD.MOV.U32 R12, RZ, RZ, R2 ;  /* 0x000000ffff0c7224 */ /* 0x000fe400078e0002 */
[----:B------:R-:W-:-:S07]  /*2fa70*/  IMAD.MOV.U32 R115, RZ, RZ, R14 ;  /* 0x000000ffff737224 */ /* 0x000fce00078e000e */
[----:B------:R-:W-:Y:S05]  /*2fa80*/  WARPSYNC.COLLECTIVE R15, `(.L_x_806) ;  /* 0x000000000f087348 */ /* 0x000fea0003c00000 */
[----:B------:R0:W1:Y:S02]  /*2fa90*/  SHFL.IDX P6, R14, R13, R12, R11 ;  /* 0x0000000c0d0e7389 */ /* 0x00006400000c000b */
[----:B01----:R-:W-:Y:S01]  /*2faa0*/  ENDCOLLECTIVE ;  /* 0x000000000000791b */ /* 0x003fe20003800000 */
.L_x_806:
[----:B------:R-:W-:Y:S02]  /*2fab0*/  IMAD.MOV.U32 R13, RZ, RZ, R122 ;  /* 0x000000ffff0d7224 */ /* 0x000fe400078e007a */
[----:B------:R-:W-:-:S07]  /*2fac0*/  IMAD.MOV.U32 R127, RZ, RZ, R14 ;  /* 0x000000ffff7f7224 */ /* 0x000fce00078e000e */
[----:B------:R-:W-:Y:S05]  /*2fad0*/  WARPSYNC.COLLECTIVE R15, `(.L_x_807) ;  /* 0x000000000f087348 */ /* 0x000fea0003c00000 */
[----:B------:R0:W1:Y:S02]  /*2fae0*/  SHFL.IDX P6, R14, R13, R12, R11 ;  /* 0x0000000c0d0e7389 */ /* 0x00006400000c000b */
[----:B01----:R-:W-:Y:S01]  /*2faf0*/  ENDCOLLECTIVE ;  /* 0x000000000000791b */ /* 0x003fe20003800000 */
.L_x_807:
        /* <DEDUP_REMOVED lines=8> */
.L_x_808:
[----:B------:R-:W-:Y:S02]  /*2fb80*/  SEL R88, R115, R99, P0 ;  /* 0x0000006373587207 */ /* 0x000fe40000000000 */
[----:B------:R-:W-:Y:S02]  /*2fb90*/  SEL R99, R99, R115, P0 ;  /* 0x0000007363637207 */ /* 0x000fe40000000000 */
[----:B------:R-:W-:Y:S01]  /*2fba0*/  MOV R13, R123 ;  /* 0x0000007b000d7202 */ /* 0x000fe20000000f00 */
[----:B------:R-:W-:-:S07]  /*2fbb0*/  IMAD.MOV.U32 R106, RZ, RZ, R14 ;  /* 0x000000ffff6a7224 */ /* 0x000fce00078e000e */
[----:B------:R-:W-:Y:S05]  /*2fbc0*/  WARPSYNC.COLLECTIVE R15, `(.L_x_809) ;  /* 0x000000000f087348 */ /* 0x000fea0003c00000 */
[----:B------:R0:W1:Y:S02]  /*2fbd0*/  SHFL.IDX P6, R14, R13, R12, R11 ;  /* 0x0000000c0d0e7389 */ /* 0x00006400000c000b */
[----:B01----:R-:W-:Y:S01]  /*2fbe0*/  ENDCOLLECTIVE ;  /* 0x000000000000791b */ /* 0x003fe20003800000 */
.L_x_809:
[----:B------:R-:W-:Y:S02]  /*2fbf0*/  IMAD.MOV.U32 R13, RZ, RZ, R134 ;  /* 0x000000ffff0d7224 */ /* 0x000fe400078e0086 */
[----:B------:R-:W-:Y:S02]  /*2fc00*/  IMAD.MOV.U32 R12, RZ, RZ, R2 ;  /* 0x000000ffff0c7224 */ /* 0x000fe400078e0002 */
[----:B------:R-:W-:-:S07]  /*2fc10*/  IMAD.MOV.U32 R123, RZ, RZ, R14 ;  /* 0x000000ffff7b7224 */ /* 0x000fce00078e000e */
[----:B------:R-:W-:Y:S05]  /*2fc20*/  WARPSYNC.COLLECTIVE R15, `(.L_x_810) ;  /* 0x000000000f087348 */ /* 0x000fea0003c00000 */
[----:B------:R0:W1:Y:S02]  /*2fc30*/  SHFL.IDX P6, R14, R13, R12, R11 ;  /* 0x0000000c0d0e7389 */ /* 0x00006400000c000b */
[----:B01----:R-:W-:Y:S01]  /*2fc40*/  ENDCOLLECTIVE ;  /* 0x000000000000791b */ /* 0x003fe20003800000 */
.L_x_810:
[----:B------:R-:W-:Y:S01]  /*2fc50*/  IMAD.MOV.U32 R13, RZ, RZ, R130 ;  /* 0x000000ffff0d7224 */ /* 0x000fe200078e0082 */
[----:B------:R-:W-:-:S07]  /*2fc60*/  MOV R134, R14 ;  /* 0x0000000e00867202 */ /* 0x000fce0000000f00 */
[----:B------:R-:W-:Y:S05]  /*2fc70*/  WARPSYNC.COLLECTIVE R15, `(.L_x_811) ;  /* 0x000000000f087348 */ /* 0x000fea0003c00000 */
[----:B------:R0:W1:Y:S02]  /*2fc80*/  SHFL.IDX P6, R14, R13, R12, R11 ;  /* 0x0000000c0d0e7389 */ /* 0x00006400000c000b */
[----:B01----:R-:W-:Y:S01]  /*2fc90*/  ENDCOLLECTIVE ;  /* 0x000000000000791b */ /* 0x003fe20003800000 */
.L_x_811:
        /* <DEDUP_REMOVED lines=8> */
.L_x_812:
[----:B------:R-:W-:Y:S02]  /*2fd20*/  SEL R94, R123, R122, P0 ;  /* 0x0000007a7b5e7207 */ /* 0x000fe40000000000 */
[----:B------:R-:W-:Y:S01]  /*2fd30*/  SEL R122, R122, R123, P0 ;  /* 0x0000007b7a7a7207 */ /* 0x000fe20000000000 */
[----:B------:R-:W-:Y:S02]  /*2fd40*/  IMAD.MOV.U32 R13, RZ, RZ, R131 ;  /* 0x000000ffff0d7224 */ /* 0x000fe400078e0083 */
[----:B------:R-:W-:-:S07]  /*2fd50*/  IMAD.MOV.U32 R107, RZ, RZ, R14 ;  /* 0x000000ffff6b7224 */ /* 0x000fce00078e000e */
[----:B------:R-:W-:Y:S05]  /*2fd60*/  WARPSYNC.COLLECTIVE R15, `(.L_x_813) ;  /* 0x000000000f087348 */ /* 0x000fea0003c00000 */
[----:B------:R0:W1:Y:S02]  /*2fd70*/  SHFL.IDX P6, R14, R13, R12, R11 ;  /* 0x0000000c0d0e7389 */ /* 0x00006400000c000b */
[----:B01----:R-:W-:Y:S01]  /*2fd80*/  ENDCOLLECTIVE ;  /* 0x000000000000791b */ /* 0x003fe20003800000 */
.L_x_813:
[----:B------:R-:W-:Y:S01]  /*2fd90*/  MOV R13, R142 ;  /* 0x0000008e000d7202 */ /* 0x000fe20000000f00 */
[----:B------:R-:W-:Y:S02]  /*2fda0*/  IMAD.MOV.U32 R12, RZ, RZ, R2 ;  /* 0x000000ffff0c7224 */ /* 0x000fe400078e0002 */
[----:B------:R-:W-:-:S07]  /*2fdb0*/  IMAD.MOV.U32 R130, RZ, RZ, R14 ;  /* 0x000000ffff827224 */ /* 0x000fce00078e000e */
[----:B------:R-:W-:Y:S05]  /*2fdc0*/  WARPSYNC.COLLECTIVE R15, `(.L_x_814) ;  /* 0x000000000f087348 */ /* 0x000fea0003c00000 */
[----:B------:R0:W1:Y:S02]  /*2fdd0*/  SHFL.IDX P6, R14, R13, R12, R11 ;  /* 0x0000000c0d0e7389 */ /* 0x00006400000c000b */
[----:B01----:R-:W-:Y:S01]  /*2fde0*/  ENDCOLLECTIVE ;  /* 0x000000000000791b */ /* 0x003fe20003800000 */
.L_x_814:
[----:B------:R-:W-:Y:S02]  /*2fdf0*/  IMAD.MOV.U32 R13, RZ, RZ, R138 ;  /* 0x000000ffff0d7224 */ /* 0x000fe400078e008a */
[----:B------:R-:W-:-:S07]  /*2fe00*/  IMAD.MOV.U32 R142, RZ, RZ, R14 ;  /* 0x000000ffff8e7224 */ /* 0x000fce00078e000e */
[----:B------:R-:W-:Y:S05]  /*2fe10*/  WARPSYNC.COLLECTIVE R15, `(.L_x_815) ;  /* 0x000000000f087348 */ /* 0x000fea0003c00000 */
[----:B------:R0:W1:Y:S02]  /*2fe20*/  SHFL.IDX P6, R14, R13, R12, R11 ;  /* 0x0000000c0d0e7389 */ /* 0x00006400000c000b */
[----:B01----:R-:W-:Y:S01]  /*2fe30*/  ENDCOLLECTIVE ;  /* 0x000000000000791b */ /* 0x003fe20003800000 */
.L_x_815:
        /* <DEDUP_REMOVED lines=8> */
.L_x_816:
[----:B------:R-:W-:Y:S02]  /*2fec0*/  SEL R98, R130, R131, P0 ;  /* 0x0000008382627207 */ /* 0x000fe40000000000 */
[----:B------:R-:W-:Y:S02]  /*2fed0*/  SEL R130, R131, R130, P0 ;  /* 0x0000008283827207 */ /* 0x000fe40000000000 */
[----:B------:R-:W-:Y:S01]  /*2fee0*/  MOV R13, R209 ;  /* 0x000000d1000d7202 */ /* 0x000fe20000000f00 */
[----:B------:R-:W-:-:S07]  /*2fef0*/  IMAD.MOV.U32 R111, RZ, RZ, R14 ;  /* 0x000000ffff6f7224 */ /* 0x000fce00078e000e */
[----:B------:R-:W-:Y:S05]  /*2ff00*/  WARPSYNC.COLLECTIVE R15, `(.L_x_817) ;  /* 0x000000000f087348 */ /* 0x000fea0003c00000 */
[----:B------:R0:W1:Y:S02]  /*2ff10*/  SHFL.IDX P6, R14, R13, R12, R11 ;  /* 0x0000000c0d0e7389 */ /* 0x00006400000c000b */
[----:B01----:R-:W-:Y:S01]  /*2ff20*/  ENDCOLLECTIVE ;  /* 0x000000000000791b */ /* 0x003fe20003800000 */
.L_x_817:
[----:B------:R-:W-:Y:S02]  /*2ff30*/  IMAD.MOV.U32 R13, RZ, RZ, R150 ;  /* 0x000000ffff0d7224 */ /* 0x000fe400078e0096 */
[----:B------:R-:W-:Y:S02]  /*2ff40*/  IMAD.MOV.U32 R12, RZ, RZ, R2 ;  /* 0x000000ffff0c7224 */ /* 0x000fe400078e0002 */
[----:B------:R-:W-:Y:S02]  /*2ff50*/  IMAD.MOV.U32 R2, RZ, RZ, RZ ;  /* 0x000000ffff027224 */ /* 0x000fe400078e00ff */
[----:B------:R-:W-:-:S07]  /*2ff60*/  IMAD.MOV.U32 R74, RZ, RZ, R14 ;  /* 0x000000ffff4a7224 */ /* 0x000fce00078e000e */
[----:B------:R-:W-:Y:S05]  /*2ff70*/  WARPSYNC.COLLECTIVE R15, `(.L_x_818) ;  /* 0x000000000f087348 */ /* 0x000fea0003c00000 */
[----:B------:R0:W1:Y:S02]  /*2ff80*/  SHFL.IDX P6, R14, R13, R12, R11 ;  /* 0x0000000c0d0e7389 */ /* 0x00006400000c000b */
[----:B01----:R-:W-:Y:S01]  /*2ff90*/  ENDCOLLECTIVE ;  /* 0x000000000000791b */ /* 0x003fe20003800000 */
.L_x_818:
[----:B------:R-:W-:Y:S01]  /*2ffa0*/  IMAD.MOV.U32 R13, RZ, RZ, R210 ;  /* 0x000000ffff0d7224 */ /* 0x000fe200078e00d2 */
[----:B------:R-:W-:-:S07]  /*2ffb0*/  MOV R150, R14 ;  /* 0x0000000e00967202 */ /* 0x000fce0000000f00 */
[----:B------:R-:W-:Y:S05]  /*2ffc0*/  WARPSYNC.COLLECTIVE R15, `(.L_x_819) ;  /* 0x000000000f087348 */ /* 0x000fea0003c00000 */
[----:B------:R0:W1:Y:S02]  /*2ffd0*/  SHFL.IDX P6, R14, R13, R12, R11 ;  /* 0x0000000c0d0e7389 */ /* 0x00006400000c000b */
[----:B01----:R-:W-:Y:S01]  /*2ffe0*/  ENDCOLLECTIVE ;  /* 0x000000000000791b */ /* 0x003fe20003800000 */
.L_x_819:
[----:B------:R-:W-:Y:S01]  /*2fff0*/  IMAD.MOV.U32 R0, RZ, RZ, R14 ;  /* 0x000000ffff007224 */ /* 0x000fe200078e000e */
[----:B------:R-:W-:Y:S06]  /*30000*/  BRA `(.L_x_820) ;  /* 0xfffffee400347947 */ /* 0x000fec000383ffff */
.L_x_508:
[----:B------:R-:W-:Y:S01]  /*30010*/  MOV R13, R28 ;  /* 0x0000001c000d7202 */ /* 0x000fe20000000f00 */
[----:B------:R-:W-:Y:S02]  /*30020*/  IMAD.MOV.U32 R12, RZ, RZ, RZ ;  /* 0x000000ffff0c7224 */ /* 0x000fe400078e00ff */
[----:B------:R-:W-:Y:S02]  /*30030*/  IMAD.MOV.U32 R11, RZ, RZ, 0x181f ;  /* 0x0000181fff0b7424 */ /* 0x000fe400078e00ff */
[----:B------:R-:W-:-:S07]  /*30040*/  IMAD.MOV.U32 R15, RZ, RZ, -0x1 ;  /* 0xffffffffff0f7424 */ /* 0x000fce00078e00ff */
[----:B-----5:R-:W-:Y:S05]  /*30050*/  WARPSYNC.COLLECTIVE R15, `(.L_x_821) ;  /* 0x000000000f087348 */ /* 0x020fea0003c00000 */
[----:B------:R0:W1:Y:S02]  /*30060*/  SHFL.IDX P6, R14, R13, R12, R11 ;  /* 0x0000000c0d0e7389 */ /* 0x00006400000c000b */
[----:B01---5:R-:W-:Y:S01]  /*30070*/  ENDCOLLECTIVE ;  /* 0x000000000000791b */ /* 0x023fe20003800000 */
.L_x_821:
[----:B------:R-:W-:Y:S01]  /*30080*/  IMAD.MOV.U32 R13, RZ, RZ, R21 ;  /* 0x000000ffff0d7224 */ /* 0x000fe200078e0015 */
[----:B------:R-:W-:-:S07]  /*30090*/  MOV R20, R14 ;  /* 0x0000000e00147202 */ /* 0x000fce0000000f00 */
[----:B------:R-:W-:Y:S05]  /*300a0*/  WARPSYNC.COLLECTIVE R15, `(.L_x_822) ;  /* 0x000000000f087348 */ /* 0x000fea0003c00000 */
[----:B------:R0:W1:Y:S02]  /*300b0*/  SHFL.IDX P6, R14, R13, R12, R11 ;  /* 0x0000000c0d0e7389 */ /* 0x00006400000c000b */
[----:B01----:R-:W-:Y:S01]  /*300c0*/  ENDCOLLECTIVE ;  /* 0x000000000000791b */ /* 0x003fe20003800000 */
.L_x_822:
[----:B------:R-:W-:Y:S05]  /*300d0*/  BRA `(.L_x_823) ;  /* 0xfffffef8002c7947 */ /* 0x000fea000383ffff */
.L_x_511:
[----:B------:R-:W-:Y:S01]  /*300e0*/  BSSY B1, `(.L_x_824) ;  /* 0x0000008000017945 */ /* 0x000fe20003800000 */
[----:B-1----:R-:W-:Y:S01]  /*300f0*/  IMAD.MOV.U32 R13, RZ, RZ, R28 ;  /* 0x000000ffff0d7224 */ /* 0x002fe200078e001c */
[----:B------:R-:W-:Y:S01]  /*30100*/  MOV R11, 0x181f ;  /* 0x0000181f000b7802 */ /* 0x000fe20000000f00 */
[----:B------:R-:W-:Y:S02]  /*30110*/  IMAD.MOV.U32 R12, RZ, RZ, 0x1 ;  /* 0x00000001ff0c7424 */ /* 0x000fe400078e00ff */
[----:B------:R-:W-:-:S07]  /*30120*/  IMAD.MOV.U32 R15, RZ, RZ, -0x1 ;  /* 0xffffffffff0f7424 */ /* 0x000fce00078e00ff */
[----:B0-2--5:R-:W-:Y:S05]  /*30130*/  WARPSYNC.COLLECTIVE R15, `(.L_x_825) ;  /* 0x000000000f087348 */ /* 0x025fea0003c00000 */
[----:B--2---:R1:W2:Y:S02]  /*30140*/  SHFL.IDX P6, R14, R13, R12, R11 ;  /* 0x0000000c0d0e7389 */ /* 0x0042a400000c000b */
[----:B012--5:R-:W-:Y:S01]  /*30150*/  ENDCOLLECTIVE ;  /* 0x000000000000791b */ /* 0x027fe20003800000 */
.L_x_825:
[----:B------:R-:W-:Y:S05]  /*30160*/  BSYNC B1 ;  /* 0x0000000000017941 */ /* 0x000fea0003800000 */
.L_x_824:
[----:B------:R-:W-:Y:S01]  /*30170*/  IMAD.MOV.U32 R13, RZ, RZ, R21 ;  /* 0x000000ffff0d7224 */ /* 0x000fe200078e0015 */
[----:B------:R-:W-:Y:S01]  /*30180*/  MOV R12, 0x1 ;  /* 0x00000001000c7802 */ /* 0x000fe20000000f00 */
[----:B------:R-:W-:Y:S02]  /*30190*/  IMAD.MOV.U32 R11, RZ, RZ, 0x181f ;  /* 0x0000181fff0b7424 */ /* 0x000fe400078e00ff */
[----:B------:R-:W-:Y:S02]  /*301a0*/  IMAD.MOV.U32 R15, RZ, RZ, -0x1 ;  /* 0xffffffffff0f7424 */ /* 0x000fe400078e00ff */
[----:B------:R-:W-:-:S07]  /*301b0*/  IMAD.MOV.U32 R9, RZ, RZ, R14 ;  /* 0x000000ffff097224 */ /* 0x000fce00078e000e */
[----:B------:R-:W-:Y:S05]  /*301c0*/  WARPSYNC.COLLECTIVE R15, `(.L_x_826) ;  /* 0x000000000f087348 */ /* 0x000fea0003c00000 */
[----:B------:R0:W1:Y:S02]  /*301d0*/  SHFL.IDX P6, R14, R13, R12, R11 ;  /* 0x0000000c0d0e7389 */ /* 0x00006400000c000b */
[----:B01----:R-:W-:Y:S01]  /*301e0*/  ENDCOLLECTIVE ;  /* 0x000000000000791b */ /* 0x003fe20003800000 */
.L_x_826:
[----:B------:R-:W-:Y:S05]  /*301f0*/  BRA `(.L_x_827) ;  /* 0xfffffef8005c7947 */ /* 0x000fea000383ffff */
.L_x_514:
[----:B------:R-:W-:Y:S01]  /*30200*/  BSSY B1, `(.L_x_828) ;  /* 0x0000008000017945 */ /* 0x000fe20003800000 */
[----:B------:R-:W-:Y:S01]  /*30210*/  IMAD.MOV.U32 R13, RZ, RZ, R28 ;  /* 0x000000ffff0d7224 */ /* 0x000fe200078e001c */
[----:B------:R-:W-:Y:S01]  /*30220*/  MOV R12, 0x2 ;  /* 0x00000002000c7802 */ /* 0x000fe20000000f00 */
[----:B------:R-:W-:Y:S02]  /*30230*/  IMAD.MOV.U32 R11, RZ, RZ, 0x181f ;  /* 0x0000181fff0b7424 */ /* 0x000fe400078e00ff */
[----:B------:R-:W-:-:S07]  /*30240*/  IMAD.MOV.U32 R15, RZ, RZ, -0x1 ;  /* 0xffffffffff0f7424 */ /* 0x000fce00078e00ff */
[----:B0123-5:R-:W-:Y:S05]  /*30250*/  WARPSYNC.COLLECTIVE R15, `(.L_x_829) ;  /* 0x000000000f087348 */ /* 0x02ffea0003c00000 */
[----:B--2---:R2:W4:Y:S02]  /*30260*/  SHFL.IDX P6, R14, R13, R12, R11 ;  /* 0x0000000c0d0e7389 */ /* 0x00452400000c000b */
[----:B012345:R-:W-:Y:S01]  /*30270*/  ENDCOLLECTIVE ;  /* 0x000000000000791b */ /* 0x03ffe20003800000 */
.L_x_829:
[----:B------:R-:W-:Y:S05]  /*30280*/  BSYNC B1 ;  /* 0x0000000000017941 */ /* 0x000fea0003800000 */
.L_x_828:
[----:B------:R-:W-:Y:S01]  /*30290*/  MOV R13, R21 ;  /* 0x00000015000d7202 */ /* 0x000fe20000000f00 */
[----:B------:R-:W-:Y:S02]  /*302a0*/  IMAD.MOV.U32 R12, RZ, RZ, 0x2 ;  /* 0x00000002ff0c7424 */ /* 0x000fe400078e00ff */
[----:B------:R-:W-:Y:S02]  /*302b0*/  IMAD.MOV.U32 R11, RZ, RZ, 0x181f ;  /* 0x0000181fff0b7424 */ /* 0x000fe400078e00ff */
[----:B------:R-:W-:Y:S02]  /*302c0*/  IMAD.MOV.U32 R15, RZ, RZ, -0x1 ;  /* 0xffffffffff0f7424 */ /* 0x000fe400078e00ff */
[----:B------:R-:W-:-:S07]  /*302d0*/  IMAD.MOV.U32 R9, RZ, RZ, R14 ;  /* 0x000000ffff097224 */ /* 0x000fce00078e000e */
[----:B------:R-:W-:Y:S05]  /*302e0*/  WARPSYNC.COLLECTIVE R15, `(.L_x_830) ;  /* 0x000000000f087348 */ /* 0x000fea0003c00000 */
[----:B------:R0:W1:Y:S02]  /*302f0*/  SHFL.IDX P6, R14, R13, R12, R11 ;  /* 0x0000000c0d0e7389 */ /* 0x00006400000c000b */
[----:B01----:R-:W-:Y:S01]  /*30300*/  ENDCOLLECTIVE ;  /* 0x000000000000791b */ /* 0x003fe20003800000 */
.L_x_830:
[----:B------:R-:W-:Y:S05]  /*30310*/  BRA `(.L_x_831) ;  /* 0xfffffef800947947 */ /* 0x000fea000383ffff */
.L_x_517:
[----:B------:R-:W-:Y:S01]  /*30320*/  BSSY B1, `(.L_x_832) ;  /* 0x0000008000017945 */ /* 0x000fe20003800000 */
[----:B------:R-:W-:Y:S01]  /*30330*/  MOV R13, R28 ;  /* 0x0000001c000d7202 */ /* 0x000fe20000000f00 */
[----:B------:R-:W-:Y:S02]  /*30340*/  IMAD.MOV.U32 R12, RZ, RZ, 0x3 ;  /* 0x00000003ff0c7424 */ /* 0x000fe400078e00ff */
[----:B------:R-:W-:Y:S02]  /*30350*/  IMAD.MOV.U32 R11, RZ, RZ, 0x181f ;  /* 0x0000181fff0b7424 */ /* 0x000fe400078e00ff */
[----:B------:R-:W-:-:S07]  /*30360*/  IMAD.MOV.U32 R15, RZ, RZ, -0x1 ;  /* 0xffffffffff0f7424 */ /* 0x000fce00078e00ff */
[----:B012345:R-:W-:Y:S05]  /*30370*/  WARPSYNC.COLLECTIVE R15, `(.L_x_833) ;  /* 0x000000000f087348 */ /* 0x03ffea0003c00000 */
[----:B----4-:R4:W0:Y:S02]  /*30380*/  SHFL.IDX P6, R14, R13, R12, R11 ;  /* 0x0000000c0d0e7389 */ /* 0x01082400000c000b */
[----:B012345:R-:W-:Y:S01]  /*30390*/  ENDCOLLECTIVE ;  /* 0x000000000000791b */ /* 0x03ffe20003800000 */
.L_x_833:
[----:B------:R-:W-:Y:S05]  /*303a0*/  BSYNC B1 ;  /* 0x0000000000017941 */ /* 0x000fea0003800000 */
.L_x_832:
[----:B------:R-:W-:Y:S01]  /*303b0*/  IMAD.MOV.U32 R13, RZ, RZ, R21 ;  /* 0x000000ffff0d7224 */ /* 0x000fe200078e0015 */
[----:B------:R-:W-:Y:S01]  /*303c0*/  MOV R15, 0xffffffff ;  /* 0xffffffff000f7802 */ /* 0x000fe20000000f00 */
[----:B------:R-:W-:Y:S01]  /*303d0*/  IMAD.MOV.U32 R12, RZ, RZ, 0x3 ;  /* 0x00000003ff0c7424 */ /* 0x000fe200078e00ff */
[----:B------:R-:W-:Y:S01]  /*303e0*/  MOV R8, R14 ;  /* 0x0000000e00087202 */ /* 0x000fe20000000f00 */
[----:B------:R-:W-:-:S07]  /*303f0*/  IMAD.MOV.U32 R11, RZ, RZ, 0x181f ;  /* 0x0000181fff0b7424 */ /* 0x000fce00078e00ff */
[----:B------:R-:W-:Y:S05]  /*30400*/  WARPSYNC.COLLECTIVE R15, `(.L_x_834) ;  /* 0x000000000f087348 */ /* 0x000fea0003c00000 */
[----:B------:R0:W1:Y:S02]  /*30410*/  SHFL.IDX P6, R14, R13, R12, R11 ;  /* 0x0000000c0d0e7389 */ /* 0x00006400000c000b */
[----:B01----:R-:W-:Y:S01]  /*30420*/  ENDCOLLECTIVE ;  /* 0x000000000000791b */ /* 0x003fe20003800000 */
.L_x_834:
[----:B------:R-:W-:Y:S05]  /*30430*/  BRA `(.L_x_835) ;  /* 0xfffffef800c47947 */ /* 0x000fea000383ffff */
.L_x_519:
[----:B------:R-:W-:Y:S01]  /*30440*/  IMAD.MOV.U32 R13, RZ, RZ, R40 ;  /* 0x000000ffff0d7224 */ /* 0x000fe200078e0028 */
[----:B------:R-:W-:Y:S01]  /*30450*/  MOV R15, 0xffffffff ;  /* 0xffffffff000f7802 */ /* 0x000fe20000000f00 */
[----:B------:R-:W-:Y:S02]  /*30460*/  IMAD.MOV.U32 R12, RZ, RZ, RZ ;  /* 0x000000ffff0c7224 */ /* 0x000fe400078e00ff */
[----:B------:R-:W-:-:S07]  /*30470*/  IMAD.MOV.U32 R11, RZ, RZ, 0x1c1f ;  /* 0x00001c1fff0b7424 */ /* 0x000fce00078e00ff */
[----:B------:R-:W-:Y:S05]  /*30480*/  WARPSYNC.COLLECTIVE R15, `(.L_x_836) ;  /* 0x000000000f087348 */ /* 0x000fea0003c00000 */
[----:B------:R0:W1:Y:S02]  /*30490*/  SHFL.IDX P6, R14, R13, R12, R11 ;  /* 0x0000000c0d0e7389 */ /* 0x00006400000c000b */
[----:B01----:R-:W-:Y:S01]  /*304a0*/  ENDCOLLECTIVE ;  /* 0x000000000000791b */ /* 0x003fe20003800000 */
.L_x_836:
[----:B------:R-:W-:Y:S02]  /*304b0*/  IMAD.MOV.U32 R13, RZ, RZ, R39 ;  /* 0x000000ffff0d7224 */ /* 0x000fe400078e0027 */
[----:B------:R-:W-:-:S07]  /*304c0*/  IMAD.MOV.U32 R41, RZ, RZ, R14 ;  /* 0x000000ffff297224 */ /* 0x000fce00078e000e */
[----:B------:R-:W-:Y:S05]  /*304d0*/  WARPSYNC.COLLECTIVE R15, `(.L_x_837) ;  /* 0x000000000f087348 */ /* 0x000fea0003c00000 */
[----:B------:R0:W1:Y:S02]  /*304e0*/  SHFL.IDX P6, R14, R13, R12, R11 ;  /* 0x0000000c0d0e7389 */ /* 0x00006400000c000b */
[----:B01----:R-:W-:Y:S01]  /*304f0*/  ENDCOLLECTIVE ;  /* 0x000000000000791b */ /* 0x003fe20003800000 */
.L_x_837:
[----:B------:R-:W-:Y:S01]  /*30500*/  IMAD.MOV.U32 R11, RZ, RZ, R14 ;  /* 0x000000ffff0b7224 */ /* 0x000fe200078e000e */
[----:B------:R-:W-:Y:S06]  /*30510*/  BRA `(.L_x_838) ;  /* 0xfffffefc00ac7947 */ /* 0x000fec000383ffff */
.L_x_522:
[----:B------:R-:W-:Y:S01]  /*30520*/  BSSY B1, `(.L_x_839) ;  /* 0x0000008000017945 */ /* 0x000fe20003800000 */
[----:B------:R-:W-:Y:S01]  /*30530*/  MOV R13, R40 ;  /* 0x00000028000d7202 */ /* 0x000fe20000000f00 */
[----:B------:R-:W-:Y:S02]  /*30540*/  IMAD.MOV.U32 R12, RZ, RZ, 0x1 ;  /* 0x00000001ff0c7424 */ /* 0x000fe400078e00ff */
[----:B--2---:R-:W-:Y:S02]  /*30550*/  IMAD.MOV.U32 R11, RZ, RZ, 0x1c1f ;  /* 0x00001c1fff0b7424 */ /* 0x004fe400078e00ff */
[----:B------:R-:W-:-:S07]  /*30560*/  IMAD.MOV.U32 R15, RZ, RZ, -0x1 ;  /* 0xffffffffff0f7424 */ /* 0x000fce00078e00ff */
[----:B01-3--:R-:W-:Y:S05]  /*30570*/  WARPSYNC.COLLECTIVE R15, `(.L_x_840) ;  /* 0x000000000f087348 */ /* 0x00bfea0003c00000 */
[----:B------:R2:W4:Y:S02]  /*30580*/  SHFL.IDX P6, R14, R13, R12, R11 ;  /* 0x0000000c0d0e7389 */ /* 0x00052400000c000b */
[----:B01234-:R-:W-:Y:S01]  /*30590*/  ENDCOLLECTIVE ;  /* 0x000000000000791b */ /* 0x01ffe20003800000 */
.L_x_840:
[----:B------:R-:W-:Y:S05]  /*305a0*/  BSYNC B1 ;  /* 0x0000000000017941 */ /* 0x000fea0003800000 */
.L_x_839:
        /* <DEDUP_REMOVED lines=8> */
.L_x_841:
[----:B------:R-:W-:Y:S01]  /*30630*/  IMAD.MOV.U32 R39, RZ, RZ, R14 ;  /* 0x000000ffff277224 */ /* 0x000fe200078e000e */
[----:B------:R-:W-:Y:S06]  /*30640*/  BRA `(.L_x_842) ;  /* 0xffffff0c004c7947 */ /* 0x000fec000383ffff */
.L_x_526:
[----:B------:R-:W-:Y:S01]  /*30650*/  IMAD.MOV.U32 R13, RZ, RZ, R3 ;  /* 0x000000ffff0d7224 */ /* 0x000fe200078e0003 */
[----:B------:R-:W-:Y:S01]  /*30660*/  MOV R11, 0x181f ;  /* 0x0000181f000b7802 */ /* 0x000fe20000000f00 */
[----:B------:R-:W-:Y:S02]  /*30670*/  IMAD.MOV.U32 R12, RZ, RZ, RZ ;  /* 0x000000ffff0c7224 */ /* 0x000fe400078e00ff */
[----:B------:R-:W-:-:S07]  /*30680*/  IMAD.MOV.U32 R15, RZ, RZ, -0x1 ;  /* 0xffffffffff0f7424 */ /* 0x000fce00078e00ff */
[----:B0-----:R-:W-:Y:S05]  /*30690*/  WARPSYNC.COLLECTIVE R15, `(.L_x_843) ;  /* 0x000000000f087348 */ /* 0x001fea0003c00000 */
[----:B------:R1:W2:Y:S02]  /*306a0*/  SHFL.IDX P6, R14, R13, R12, R11 ;  /* 0x0000000c0d0e7389 */ /* 0x0002a400000c000b */
[----:B012---:R-:W-:Y:S01]  /*306b0*/  ENDCOLLECTIVE ;  /* 0x000000000000791b */ /* 0x007fe20003800000 */
.L_x_843:
[----:B------:R-:W-:Y:S02]  /*306c0*/  IMAD.MOV.U32 R13, RZ, RZ, R2 ;  /* 0x000000ffff0d7224 */ /* 0x000fe400078e0002 */
[----:B------:R-:W-:-:S07]  /*306d0*/  IMAD.MOV.U32 R0, RZ, RZ, R14 ;  /* 0x000000ffff007224 */ /* 0x000fce00078e000e */
[----:B------:R-:W-:Y:S05]  /*306e0*/  WARPSYNC.COLLECTIVE R15, `(.L_x_844) ;  /* 0x000000000f087348 */ /* 0x000fea0003c00000 */
[----:B------:R0:W1:Y:S02]  /*306f0*/  SHFL.IDX P6, R14, R13, R12, R11 ;  /* 0x0000000c0d0e7389 */ /* 0x00006400000c000b */
[----:B01----:R-:W-:Y:S01]  /*30700*/  ENDCOLLECTIVE ;  /* 0x000000000000791b */ /* 0x003fe20003800000 */
.L_x_844:
[----:B------:R-:W-:Y:S05]  /*30710*/  BRA `(.L_x_845) ;  /* 0xffffff2c00b47947 */ /* 0x000fea000383ffff */
.L_x_529:
[----:B------:R-:W-:Y:S01]  /*30720*/  BSSY B1, `(.L_x_846) ;  /* 0x0000008000017945 */ /* 0x000fe20003800000 */
[----:B--2---:R-:W-:Y:S01]  /*30730*/  MOV R13, R3 ;  /* 0x00000003000d7202 */ /* 0x004fe20000000f00 */
[----:B------:R-:W-:Y:S02]  /*30740*/  IMAD.MOV.U32 R12, RZ, RZ, 0x1 ;  /* 0x00000001ff0c7424 */ /* 0x000fe400078e00ff */
[----:B------:R-:W-:Y:S02]  /*30750*/  IMAD.MOV.U32 R11, RZ, RZ, 0x181f ;  /* 0x0000181fff0b7424 */ /* 0x000fe400078e00ff */
[----:B------:R-:W-:-:S07]  /*30760*/  IMAD.MOV.U32 R15, RZ, RZ, -0x1 ;  /* 0xffffffffff0f7424 */ /* 0x000fce00078e00ff */
[----:B01-3--:R-:W-:Y:S05]  /*30770*/  WARPSYNC.COLLECTIVE R15, `(.L_x_847) ;  /* 0x000000000f087348 */ /* 0x00bfea0003c00000 */
[----:B---3--:R2:W3:Y:S02]  /*30780*/  SHFL.IDX P6, R14, R13, R12, R11 ;  /* 0x0000000c0d0e7389 */ /* 0x0084e400000c000b */
[----:B0123--:R-:W-:Y:S01]  /*30790*/  ENDCOLLECTIVE ;  /* 0x000000000000791b */ /* 0x00ffe20003800000 */
.L_x_847:
[----:B------:R-:W-:Y:S05]  /*307a0*/  BSYNC B1 ;  /* 0x0000000000017941 */ /* 0x000fea0003800000 */
.L_x_846:
        /* <DEDUP_REMOVED lines=8> */
.L_x_848:
[----:B------:R-:W-:Y:S05]  /*30830*/  BRA `(.L_x_849) ;  /* 0xffffff2c00e47947 */ /* 0x000fea000383ffff */
.L_x_532:
[----:B------:R-:W-:Y:S01]  /*30840*/  BSSY B1, `(.L_x_850) ;  /* 0x0000008000017945 */ /* 0x000fe20003800000 */
[----:B---3--:R-:W-:Y:S01]  /*30850*/  IMAD.MOV.U32 R13, RZ, RZ, R3 ;  /* 0x000000ffff0d7224 */ /* 0x008fe200078e0003 */
[----:B------:R-:W-:Y:S01]  /*30860*/  MOV R15, 0xffffffff ;  /* 0xffffffff000f7802 */ /* 0x000fe20000000f00 */
[----:B------:R-:W-:Y:S02]  /*30870*/  IMAD.MOV.U32 R12, RZ, RZ, 0x2 ;  /* 0x00000002ff0c7424 */ /* 0x000fe400078e00ff */
[----:B------:R-:W-:-:S07]  /*30880*/  IMAD.MOV.U32 R11, RZ, RZ, 0x181f ;  /* 0x0000181fff0b7424 */ /* 0x000fce00078e00ff */
[----:B012-4-:R-:W-:Y:S05]  /*30890*/  WARPSYNC.COLLECTIVE R15, `(.L_x_851) ;  /* 0x000000000f087348 */ /* 0x017fea0003c00000 */
[----:B------:R3:W0:Y:S02]  /*308a0*/  SHFL.IDX P6, R14, R13, R12, R11 ;  /* 0x0000000c0d0e7389 */ /* 0x00062400000c000b */
[----:B01234-:R-:W-:Y:S01]  /*308b0*/  ENDCOLLECTIVE ;  /* 0x000000000000791b */ /* 0x01ffe20003800000 */
.L_x_851:
[----:B------:R-:W-:Y:S05]  /*308c0*/  BSYNC B1 ;  /* 0x0000000000017941 */ /* 0x000fea0003800000 */
.L_x_850:
        /* <DEDUP_REMOVED lines=8> */
.L_x_852:
[----:B------:R-:W-:Y:S05]  /*30950*/  BRA `(.L_x_853) ;  /* 0xffffff3000147947 */ /* 0x000fea000383ffff */
.L_x_535:
[----:B------:R-:W-:Y:S01]  /*30960*/  BSSY B1, `(.L_x_854) ;  /* 0x0000008000017945 */ /* 0x000fe20003800000 */
[----:B0-----:R-:W-:Y:S01]  /*30970*/  IMAD.MOV.U32 R13, RZ, RZ, R3 ;  /* 0x000000ffff0d7224 */ /* 0x001fe200078e0003 */
[----:B------:R-:W-:Y:S01]  /*30980*/  MOV R11, 0x181f ;  /* 0x0000181f000b7802 */ /* 0x000fe20000000f00 */
[----:B------:R-:W-:Y:S02]  /*30990*/  IMAD.MOV.U32 R12, RZ, RZ, 0x3 ;  /* 0x00000003ff0c7424 */ /* 0x000fe400078e00ff */
[----:B------:R-:W-:-:S07]  /*309a0*/  IMAD.MOV.U32 R15, RZ, RZ, -0x1 ;  /* 0xffffffffff0f7424 */ /* 0x000fce00078e00ff */
[----:B-1234-:R-:W-:Y:S05]  /*309b0*/  WARPSYNC.COLLECTIVE R15, `(.L_x_855) ;  /* 0x000000000f087348 */ /* 0x01efea0003c00000 */
[----:B---3--:R0:W3:Y:S02]  /*309c0*/  SHFL.IDX P6, R14, R13, R12, R11 ;  /* 0x0000000c0d0e7389 */ /* 0x0080e400000c000b */
[----:B01234-:R-:W-:Y:S01]  /*309d0*/  ENDCOLLECTIVE ;  /* 0x000000000000791b */ /* 0x01ffe20003800000 */
.L_x_855:
[----:B------:R-:W-:Y:S05]  /*309e0*/  BSYNC B1 ;  /* 0x0000000000017941 */ /* 0x000fea0003800000 */
.L_x_854:
        /* <DEDUP_REMOVED lines=8> */
.L_x_856:
[----:B------:R-:W-:Y:S05]  /*30a70*/  BRA `(.L_x_857) ;  /* 0xffffff3000447947 */ /* 0x000fea000383ffff */
.L_x_552:
[----:B------:R-:W0:Y:S01]  /*30a80*/  S2R R3, SR_TID.X ;  /* 0x0000000000037919 */ /* 0x000e220000002100 */
[----:B------:R-:W-:Y:S01]  /*30a90*/  BSSY B1, `(.L_x_858) ;  /* 0x000000a000017945 */ /* 0x000fe20003800000 */
[----:B------:R-:W-:Y:S01]  /*30aa0*/  MOV R12, RZ ;  /* 0x000000ff000c7202 */ /* 0x000fe20000000f00 */
[----:B------:R-:W-:Y:S02]  /*30ab0*/  IMAD.MOV.U32 R11, RZ, RZ, 0x1f ;  /* 0x0000001fff0b7424 */ /* 0x000fe400078e00ff */
[----:B------:R-:W-:Y:S01]  /*30ac0*/  IMAD.MOV.U32 R15, RZ, RZ, -0x1 ;  /* 0xffffffffff0f7424 */ /* 0x000fe200078e00ff */
[----:B0-----:R-:W-:-:S04]  /*30ad0*/  SHF.R.U32.HI R3, RZ, 0x5, R3 ;  /* 0x00000005ff037819 */ /* 0x001fc80000011603 */
[----:B------:R-:W-:-:S05]  /*30ae0*/  LOP3.LUT R3, R3, 0x3, RZ, 0xc0, !PT ;  /* 0x0000000303037812 */ /* 0x000fca00078ec0ff */
[----:B------:R-:W-:-:S07]  /*30af0*/  IMAD.MOV.U32 R13, RZ, RZ, R3 ;  /* 0x000000ffff0d7224 */ /* 0x000fce00078e0003 */
[----:B------:R-:W-:Y:S05]  /*30b00*/  WARPSYNC.COLLECTIVE R15, `(.L_x_859) ;  /* 0x000000000f087348 */ /* 0x000fea0003c00000 */
[----:B------:R0:W1:Y:S02]  /*30b10*/  SHFL.IDX P6, R14, R13, R12, R11 ;  /* 0x0000000c0d0e7389 */ /* 0x00006400000c000b */
[----:B01----:R-:W-:Y:S01]  /*30b20*/  ENDCOLLECTIVE ;  /* 0x000000000000791b */ /* 0x003fe20003800000 */
.L_x_859:
[----:B------:R-:W-:Y:S05]  /*30b30*/  BSYNC B1 ;  /* 0x0000000000017941 */ /* 0x000fea0003800000 */
.L_x_858:
[----:B------:R-:W-:Y:S05]  /*30b40*/  BRA `(.L_x_860) ;  /* 0xffffff4800f07947 */ /* 0x000fea000383ffff */
.L_x_554:
[----:B------:R-:W-:Y:S01]  /*30b50*/  BSSY B1, `(.L_x_861) ;  /* 0x0000006000017945 */ /* 0x000fe20003800000 */
[----:B------:R-:W-:-:S07]  /*30b60*/  IMAD.MOV.U32 R15, RZ, RZ, -0x1 ;  /* 0xffffffffff0f7424 */ /* 0x000fce00078e00ff */
[----:B0-----:R-:W-:Y:S05]  /*30b70*/  WARPSYNC.COLLECTIVE R15, `(.L_x_862) ;  /* 0x000000000f0c7348 */ /* 0x001fea0003c00000 */
[----:B------:R-:W-:Y:S02]  /*30b80*/  ELECT P6, UR62, PT ;  /* 0x00000000003e782f */ /* 0x000fe400038c0000 */
[----:B------:R-:W-:Y:S01]  /*30b90*/  MOV R14, UR62 ;  /* 0x0000003e000e7c02 */ /* 0x000fe20008000f00 */
[----:B0-----:R-:W-:Y:S10]  /*30ba0*/  ENDCOLLECTIVE ;  /* 0x000000000000791b */ /* 0x001ff40003800000 */
.L_x_862:
[----:B------:R-:W-:Y:S05]  /*30bb0*/  BSYNC B1 ;  /* 0x0000000000017941 */ /* 0x000fea0003800000 */
.L_x_861:
[----:B------:R-:W-:Y:S05]  /*30bc0*/  BRA `(.L_x_553) ;  /* 0xffffff4800e87947 */ /* 0x000fea000383ffff */
.L_x_556:
[----:B0-----:R0:W1:Y:S02]  /*30bd0*/  SYNCS.PHASECHK.TRANS64.TRYWAIT P0, [R18+URZ+0x38820], R2 ;  /* 0x03882002120075a7 */ /* 0x001064000800017f */
[----:B-1----:R-:W-:Y:S05]  /*30be0*/  @!P0 NANOSLEEP.SYNCS 0x989680 ;  /* 0x009896800000895d */ /* 0x002fea0003900000 */
[----:B------:R-:W1:Y:S02]  /*30bf0*/  @!P0 SYNCS.PHASECHK.TRANS64 P0, [R18+URZ+0x38820], R2 ;  /* 0x03882002120085a7 */ /* 0x000e64000800007f */
[----:B-1----:R-:W-:Y:S05]  /*30c00*/  @!P0 BRA `(.L_x_556) ;  /* 0xfffffffc00f08947 */ /* 0x002fea000383ffff */
[----:B------:R-:W-:Y:S05]  /*30c10*/  BRA `(.L_x_863) ;  /* 0xffffff4800f87947 */ /* 0x000fea000383ffff */
.L_x_560:
[----:B-1----:R1:W2:Y:S02]  /*30c20*/  SYNCS.PHASECHK.TRANS64.TRYWAIT P0, [R5+URZ+0x388a0], R8 ;  /* 0x0388a008050075a7 */ /* 0x0022a4000800017f */
[----:B--2---:R-:W-:Y:S05]  /*30c30*/  @!P0 NANOSLEEP.SYNCS 0x989680 ;  /* 0x009896800000895d */ /* 0x004fea0003900000 */
[----:B------:R-:W2:Y:S02]  /*30c40*/  @!P0 SYNCS.PHASECHK.TRANS64 P0, [R5+URZ+0x388a0], R8 ;  /* 0x0388a008050085a7 */ /* 0x000ea4000800007f */
[----:B--2---:R-:W-:Y:S05]  /*30c50*/  @!P0 BRA `(.L_x_560) ;  /* 0xfffffffc00f08947 */ /* 0x004fea000383ffff */
[----:B------:R-:W-:Y:S05]  /*30c60*/  BRA `(.L_x_864) ;  /* 0xffffff4c00187947 */ /* 0x000fea000383ffff */
.L_x_566:
[----:B0-----:R0:W2:Y:S02]  /*30c70*/  SYNCS.PHASECHK.TRANS64.TRYWAIT P0, [R5+URZ+0x388c0], R8 ;  /* 0x0388c008050075a7 */ /* 0x0010a4000800017f */
[----:B--2---:R-:W-:Y:S05]  /*30c80*/  @!P0 NANOSLEEP.SYNCS 0x989680 ;  /* 0x009896800000895d */ /* 0x004fea0003900000 */
[----:B------:R-:W2:Y:S02]  /*30c90*/  @!P0 SYNCS.PHASECHK.TRANS64 P0, [R5+URZ+0x388c0], R8 ;  /* 0x0388c008050085a7 */ /* 0x000ea4000800007f */
[----:B--2---:R-:W-:Y:S05]  /*30ca0*/  @!P0 BRA `(.L_x_566) ;  /* 0xfffffffc00f08947 */ /* 0x004fea000383ffff */
[----:B------:R-:W-:Y:S05]  /*30cb0*/  BRA `(.L_x_865) ;  /* 0xffffff4c00d87947 */ /* 0x000fea000383ffff */
.L_x_574:
[----:B0-----:R0:W1:Y:S02]  /*30cc0*/  SYNCS.PHASECHK.TRANS64.TRYWAIT P2, [R6+URZ+0x388a0], R5 ;  /* 0x0388a005060075a7 */ /* 0x001064000804017f */
[----:B-1----:R-:W-:Y:S05]  /*30cd0*/  @!P2 NANOSLEEP.SYNCS 0x989680 ;  /* 0x009896800000a95d */ /* 0x002fea0003900000 */
[----:B------:R-:W1:Y:S02]  /*30ce0*/  @!P2 SYNCS.PHASECHK.TRANS64 P2, [R6+URZ+0x388a0], R5 ;  /* 0x0388a0050600a5a7 */ /* 0x000e64000804007f */
[----:B-1----:R-:W-:Y:S05]  /*30cf0*/  @!P2 BRA `(.L_x_574) ;  /* 0xfffffffc00f0a947 */ /* 0x002fea000383ffff */
[----:B------:R-:W-:Y:S05]  /*30d00*/  BRA `(.L_x_866) ;  /* 0xffffff5000e87947 */ /* 0x000fea000383ffff */
.L_x_580:
[----:B-1----:R1:W2:Y:S02]  /*30d10*/  SYNCS.PHASECHK.TRANS64.TRYWAIT P2, [R6+URZ+0x388c0], R5 ;  /* 0x0388c005060075a7 */ /* 0x0022a4000804017f */
[----:B--2---:R-:W-:Y:S05]  /*30d20*/  @!P2 NANOSLEEP.SYNCS 0x989680 ;  /* 0x009896800000a95d */ /* 0x004fea0003900000 */
[----:B------:R-:W2:Y:S02]  /*30d30*/  @!P2 SYNCS.PHASECHK.TRANS64 P2, [R6+URZ+0x388c0], R5 ;  /* 0x0388c0050600a5a7 */ /* 0x000ea4000804007f */
[----:B--2---:R-:W-:Y:S05]  /*30d40*/  @!P2 BRA `(.L_x_580) ;  /* 0xfffffffc00f0a947 */ /* 0x004fea000383ffff */
[----:B------:R-:W-:Y:S05]  /*30d50*/  BRA `(.L_x_867) ;  /* 0xffffff5400a47947 */ /* 0x000fea000383ffff */
.L_x_598:
[----:B------:R-:W0:Y:S01]  /*30d60*/  S2R R0, SR_TID.X ;  /* 0x0000000000007919 */ /* 0x000e220000002100 */
[----:B------:R-:W-:Y:S01]  /*30d70*/  BSSY B0, `(.L_x_868) ;  /* 0x000000a000007945 */ /* 0x000fe20003800000 */
[----:B------:R-:W-:Y:S02]  /*30d80*/  IMAD.MOV.U32 R12, RZ, RZ, RZ ;  /* 0x000000ffff0c7224 */ /* 0x000fe400078e00ff */
[----:B------:R-:W-:Y:S02]  /*30d90*/  IMAD.MOV.U32 R11, RZ, RZ, 0x1f ;  /* 0x0000001fff0b7424 */ /* 0x000fe400078e00ff */
[----:B------:R-:W-:Y:S01]  /*30da0*/  IMAD.MOV.U32 R15, RZ, RZ, -0x1 ;  /* 0xffffffffff0f7424 */ /* 0x000fe200078e00ff */
[----:B0-----:R-:W-:-:S04]  /*30db0*/  SHF.R.U32.HI R0, RZ, 0x5, R0 ;  /* 0x00000005ff007819 */ /* 0x001fc80000011600 */
[----:B------:R-:W-:-:S04]  /*30dc0*/  LOP3.LUT R0, R0, 0x3, RZ, 0xc0, !PT ;  /* 0x0000000300007812 */ /* 0x000fc800078ec0ff */
[----:B------:R-:W-:-:S07]  /*30dd0*/  MOV R13, R0 ;  /* 0x00000000000d7202 */ /* 0x000fce0000000f00 */
[----:B-1----:R-:W-:Y:S05]  /*30de0*/  WARPSYNC.COLLECTIVE R15, `(.L_x_869) ;  /* 0x000000000f087348 */ /* 0x002fea0003c00000 */
[----:B------:R0:W2:Y:S02]  /*30df0*/  SHFL.IDX P6, R14, R13, R12, R11 ;  /* 0x0000000c0d0e7389 */ /* 0x0000a400000c000b */
[----:B012---:R-:W-:Y:S01]  /*30e00*/  ENDCOLLECTIVE ;  /* 0x000000000000791b */ /* 0x007fe20003800000 */
.L_x_869:
[----:B------:R-:W-:Y:S05]  /*30e10*/  BSYNC B0 ;  /* 0x0000000000007941 */ /* 0x000fea0003800000 */
.L_x_868:
[----:B------:R-:W-:Y:S05]  /*30e20*/  BRA `(.L_x_870) ;  /* 0xffffff6400007947 */ /* 0x000fea000383ffff */
.L_x_600:
[----:B------:R-:W-:Y:S01]  /*30e30*/  BSSY B0, `(.L_x_871) ;  /* 0x0000006000007945 */ /* 0x000fe20003800000 */
[----:B------:R-:W-:-:S07]  /*30e40*/  MOV R15, 0xffffffff ;  /* 0xffffffff000f7802 */ /* 0x000fce0000000f00 */
[----:B01----:R-:W-:Y:S05]  /*30e50*/  WARPSYNC.COLLECTIVE R15, `(.L_x_872) ;  /* 0x000000000f0c7348 */ /* 0x003fea0003c00000 */
[----:B------:R-:W-:Y:S02]  /*30e60*/  ELECT P6, UR62, PT ;  /* 0x00000000003e782f */ /* 0x000fe400038c0000 */
[----:B------:R-:W-:Y:S01]  /*30e70*/  MOV R14, UR62 ;  /* 0x0000003e000e7c02 */ /* 0x000fe20008000f00 */
[----:B01----:R-:W-:Y:S10]  /*30e80*/  ENDCOLLECTIVE ;  /* 0x000000000000791b */ /* 0x003ff40003800000 */
.L_x_872:
[----:B------:R-:W-:Y:S05]  /*30e90*/  BSYNC B0 ;  /* 0x0000000000007941 */ /* 0x000fea0003800000 */
.L_x_871:
[----:B------:R-:W-:Y:S05]  /*30ea0*/  BRA `(.L_x_873) ;  /* 0xffffff6400087947 */ /* 0x000fea000383ffff */
.L_x_602:
[----:B0-----:R0:W1:Y:S02]  /*30eb0*/  SYNCS.PHASECHK.TRANS64.TRYWAIT P0, [R0+URZ+0x38880], R3 ;  /* 0x03888003000075a7 */ /* 0x001064000800017f */
[----:B-1----:R-:W-:Y:S05]  /*30ec0*/  @!P0 NANOSLEEP.SYNCS 0x989680 ;  /* 0x009896800000895d */ /* 0x002fea0003900000 */
[----:B------:R-:W1:Y:S02]  /*30ed0*/  @!P0 SYNCS.PHASECHK.TRANS64 P0, [R0+URZ+0x38880], R3 ;  /* 0x03888003000085a7 */ /* 0x000e64000800007f */
[----:B-1----:R-:W-:Y:S05]  /*30ee0*/  @!P0 BRA `(.L_x_602) ;  /* 0xfffffffc00f08947 */ /* 0x002fea000383ffff */
[----:B------:R-:W-:Y:S05]  /*30ef0*/  BRA `(.L_x_874) ;  /* 0xffffff6400787947 */ /* 0x000fea000383ffff */
.L_x_604:
[----:B-1----:R1:W2:Y:S02]  /*30f00*/  SYNCS.PHASECHK.TRANS64.TRYWAIT P0, [R0+URZ+0x38840], R3 ;  /* 0x03884003000075a7 */ /* 0x0022a4000800017f */
[----:B--2---:R-:W-:Y:S05]  /*30f10*/  @!P0 NANOSLEEP.SYNCS 0x989680 ;  /* 0x009896800000895d */ /* 0x004fea0003900000 */
[----:B------:R-:W2:Y:S02]  /*30f20*/  @!P0 SYNCS.PHASECHK.TRANS64 P0, [R0+URZ+0x38840], R3 ;  /* 0x03884003000085a7 */ /* 0x000ea4000800007f */
[----:B--2---:R-:W-:Y:S05]  /*30f30*/  @!P0 BRA `(.L_x_604) ;  /* 0xfffffffc00f08947 */ /* 0x004fea000383ffff */
[----:B------:R-:W-:Y:S05]  /*30f40*/  BRA `(.L_x_875) ;  /* 0xffffff6400e47947 */ /* 0x000fea000383ffff */
.L_x_608:
[----:B------:R-:W2:Y:S01]  /*30f50*/  LDL.LU R11, [R1+0x64] ;  /* 0x00006400010b7983 */ /* 0x000ea20000300800 */
[----:B------:R-:W-:Y:S01]  /*30f60*/  IMAD.MOV.U32 R13, RZ, RZ, R3 ;  /* 0x000000ffff0d7224 */ /* 0x000fe200078e0003 */
[----:B------:R-:W-:Y:S01]  /*30f70*/  MOV R15, 0xffffffff ;  /* 0xffffffff000f7802 */ /* 0x000fe20000000f00 */
[----:B------:R-:W-:Y:S01]  /*30f80*/  IMAD.MOV.U32 R12, RZ, RZ, RZ ;  /* 0x000000ffff0c7224 */ /* 0x000fe200078e00ff */
[----:B------:R-:W-:-:S04]  /*30f90*/  LOP3.LUT R7, R7, 0x7f, RZ, 0xc0, !PT ;  /* 0x0000007f07077812 */ /* 0x000fc800078ec0ff */
[----:B------:R-:W-:-:S04]  /*30fa0*/  SHF.R.U32.HI R0, RZ, 0x3, R7 ;  /* 0x00000003ff007819 */ /* 0x000fc80000011607 */
[----:B------:R-:W-:-:S05]  /*30fb0*/  IADD3 R0, R0, R5, RZ ;  /* 0x0000000500007210 */ /* 0x000fca0007ffe0ff */
[----:B------:R-:W-:Y:S02]  /*30fc0*/  VIADD R5, R0, 0x10 ;  /* 0x0000001000057836 */ /* 0x000fe40000000000 */
[----:B--2---:R-:W-:Y:S02]  /*30fd0*/  IMAD R2, R11, R8, RZ ;  /* 0x000000080b027224 */ /* 0x004fe400078e02ff */
[----:B------:R-:W-:-:S03]  /*30fe0*/  IMAD.MOV.U32 R11, RZ, RZ, 0x181f ;  /* 0x0000181fff0b7424 */ /* 0x000fc600078e00ff */
[----:B------:R-:W-:-:S13]  /*30ff0*/  ISETP.GE.AND P2, PT, R0, R2, PT ;  /* 0x000000020000720c */ /* 0x000fda0003f46270 */
[----:B-----5:R-:W-:Y:S05]  /*31000*/  WARPSYNC.COLLECTIVE R15, `(.L_x_876) ;  /* 0x000000000f087348 */ /* 0x020fea0003c00000 */
[----:B------:R0:W1:Y:S02]  /*31010*/  SHFL.IDX P6, R14, R13, R12, R11 ;  /* 0x0000000c0d0e7389 */ /* 0x00006400000c000b */
[----:B01---5:R-:W-:Y:S01]  /*31020*/  ENDCOLLECTIVE ;  /* 0x000000000000791b */ /* 0x023fe20003800000 */
.L_x_876:
[----:B------:R-:W-:Y:S02]  /*31030*/  IMAD.MOV.U32 R13, RZ, RZ, R4 ;  /* 0x000000ffff0d7224 */ /* 0x000fe400078e0004 */
[----:B------:R-:W-:-:S07]  /*31040*/  IMAD.MOV.U32 R6, RZ, RZ, R14 ;  /* 0x000000ffff067224 */ /* 0x000fce00078e000e */
[----:B------:R-:W-:Y:S05]  /*31050*/  WARPSYNC.COLLECTIVE R15, `(.L_x_877) ;  /* 0x000000000f087348 */ /* 0x000fea0003c00000 */
[----:B------:R0:W1:Y:S02]  /*31060*/  SHFL.IDX P6, R14, R13, R12, R11 ;  /* 0x0000000c0d0e7389 */ /* 0x00006400000c000b */
[----:B01----:R-:W-:Y:S01]  /*31070*/  ENDCOLLECTIVE ;  /* 0x000000000000791b */ /* 0x003fe20003800000 */
.L_x_877:
[----:B------:R-:W-:Y:S01]  /*31080*/  IMAD.MOV.U32 R13, RZ, RZ, R3 ;  /* 0x000000ffff0d7224 */ /* 0x000fe200078e0003 */
[----:B------:R-:W-:Y:S01]  /*31090*/  MOV R12, 0x1 ;  /* 0x00000001000c7802 */ /* 0x000fe20000000f00 */
[----:B------:R-:W-:-:S07]  /*310a0*/  IMAD.MOV.U32 R7, RZ, RZ, R14 ;  /* 0x000000ffff077224 */ /* 0x000fce00078e000e */
[----:B------:R-:W-:Y:S05]  /*310b0*/  WARPSYNC.COLLECTIVE R15, `(.L_x_878) ;  /* 0x000000000f087348 */ /* 0x000fea0003c00000 */
[----:B------:R0:W1:Y:S02]  /*310c0*/  SHFL.IDX P6, R14, R13, R12, R11 ;  /* 0x0000000c0d0e7389 */ /* 0x00006400000c000b */
[----:B01----:R-:W-:Y:S01]  /*310d0*/  ENDCOLLECTIVE ;  /* 0x000000000000791b */ /* 0x003fe20003800000 */
.L_x_878:
        /* <DEDUP_REMOVED lines=10> */
.L_x_879:
        /* <DEDUP_REMOVED lines=12> */
.L_x_880:
[----:B------:R-:W-:Y:S01]  /*31240*/  @!P2 IADD3 R7, P3, R10, R5, RZ ;  /* 0x000000050a07a210 */ /* 0x000fe20007f7e0ff */
[----:B------:R-:W-:-:S03]  /*31250*/  VIADD R5, R0, 0x20 ;  /* 0x0000002000057836 */ /* 0x000fc60000000000 */
[----:B------:R-:W-:-:S04]  /*31260*/  @!P2 IADD3.X R6, RZ, R8, RZ, P3, !PT ;  /* 0x00000008ff06a210 */ /* 0x000fc80001ffe4ff */
        /* <DEDUP_REMOVED lines=9> */
[----:B------:R-:W-:Y:S02]  /*31300*/  ISETP.GE.AND P2, PT, R5, R2, PT ;  /* 0x000000020500720c */ /* 0x000fe40003f46270 */
[----:B0-----:R-:W-:-:S11]  /*31310*/  MOV R6, R14 ;  /* 0x0000000e00067202 */ /* 0x001fd60000000f00 */
[----:B------:R-:W-:Y:S05]  /*31320*/  WARPSYNC.COLLECTIVE R15, `(.L_x_881) ;  /* 0x000000000f087348 */ /* 0x000fea0003c00000 */
[----:B------:R0:W1:Y:S02]  /*31330*/  SHFL.IDX P6, R14, R13, R12, R11 ;  /* 0x0000000c0d0e7389 */ /* 0x00006400000c000b */
[----:B01----:R-:W-:Y:S01]  /*31340*/  ENDCOLLECTIVE ;  /* 0x000000000000791b */ /* 0x003fe20003800000 */
.L_x_881:
[----:B------:R-:W-:Y:S01]  /*31350*/  IMAD.MOV.U32 R13, RZ, RZ, R3 ;  /* 0x000000ffff0d7224 */ /* 0x000fe200078e0003 */
[----:B------:R-:W-:Y:S01]  /*31360*/  MOV R12, 0x3 ;  /* 0x00000003000c7802 */ /* 0x000fe20000000f00 */
[----:B------:R-:W-:-:S07]  /*31370*/  IMAD.MOV.U32 R5, RZ, RZ, R14 ;  /* 0x000000ffff057224 */ /* 0x000fce00078e000e */
[----:B------:R-:W-:Y:S05]  /*31380*/  WARPSYNC.COLLECTIVE R15, `(.L_x_882) ;  /* 0x000000000f087348 */ /* 0x000fea0003c00000 */
[----:B------:R0:W1:Y:S02]  /*31390*/  SHFL.IDX P6, R14, R13, R12, R11 ;  /* 0x0000000c0d0e7389 */ /* 0x00006400000c000b */
[----:B01----:R-:W-:Y:S01]  /*313a0*/  ENDCOLLECTIVE ;  /* 0x000000000000791b */ /* 0x003fe20003800000 */
.L_x_882:
[----:B------:R-:W-:-:S05]  /*313b0*/  @!P2 IADD3 R5, P3, R10, R5, RZ ;  /* 0x000000050a05a210 */ /* 0x000fca0007f7e0ff */
[----:B------:R-:W-:-:S05]  /*313c0*/  @!P2 IMAD.X R6, RZ, RZ, R6, P3 ;  /* 0x000000ffff06a224 */ /* 0x000fca00018e0606 */
[----:B------:R-:W-:Y:S01]  /*313d0*/  @!P2 MOV R7, R6 ;  /* 0x000000060007a202 */ /* 0x000fe20000000f00 */
        /* <DEDUP_REMOVED lines=13> */
.L_x_883:
[----:B------:R-:W-:Y:S01]  /*314b0*/  MOV R13, R3 ;  /* 0x00000003000d7202 */ /* 0x000fe20000000f00 */
[----:B------:R-:W-:Y:S02]  /*314c0*/  IMAD.MOV.U32 R12, RZ, RZ, 0x4 ;  /* 0x00000004ff0c7424 */ /* 0x000fe400078e00ff */
[----:B------:R-:W-:-:S07]  /*314d0*/  IMAD.MOV.U32 R5, RZ, RZ, R14 ;  /* 0x000000ffff057224 */ /* 0x000fce00078e000e */
[----:B------:R-:W-:Y:S05]  /*314e0*/  WARPSYNC.COLLECTIVE R15, `(.L_x_884) ;  /* 0x000000000f087348 */ /* 0x000fea0003c00000 */
[----:B------:R0:W1:Y:S02]  /*314f0*/  SHFL.IDX P6, R14, R13, R12, R11 ;  /* 0x0000000c0d0e7389 */ /* 0x00006400000c000b */
[----:B01----:R-:W-:Y:S01]  /*31500*/  ENDCOLLECTIVE ;  /* 0x000000000000791b */ /* 0x003fe20003800000 */
.L_x_884:
[----:B------:R-:W-:-:S04]  /*31510*/  @!P2 IADD3 R5, P3, R10, R5, RZ ;  /* 0x000000050a05a210 */ /* 0x000fc80007f7e0ff */
[----:B------:R-:W-:-:S05]  /*31520*/  @!P2 IADD3.X R6, RZ, R6, RZ, P3, !PT ;  /* 0x00000006ff06a210 */ /* 0x000fca0001ffe4ff */
        /* <DEDUP_REMOVED lines=14> */
.L_x_885:
[----:B------:R-:W-:Y:S02]  /*31610*/  IMAD.MOV.U32 R13, RZ, RZ, R3 ;  /* 0x000000ffff0d7224 */ /* 0x000fe400078e0003 */
[----:B------:R-:W-:Y:S01]  /*31620*/  IMAD.MOV.U32 R12, RZ, RZ, 0x5 ;  /* 0x00000005ff0c7424 */ /* 0x000fe200078e00ff */
[----:B------:R-:W-:-:S07]  /*31630*/  MOV R5, R14 ;  /* 0x0000000e00057202 */ /* 0x000fce0000000f00 */
[----:B------:R-:W-:Y:S05]  /*31640*/  WARPSYNC.COLLECTIVE R15, `(.L_x_886) ;  /* 0x000000000f087348 */ /* 0x000fea0003c00000 */
[----:B------:R0:W1:Y:S02]  /*31650*/  SHFL.IDX P6, R14, R13, R12, R11 ;  /* 0x0000000c0d0e7389 */ /* 0x00006400000c000b */
[----:B01----:R-:W-:Y:S01]  /*31660*/  ENDCOLLECTIVE ;  /* 0x000000000000791b */ /* 0x003fe20003800000 */
.L_x_886:
[----:B------:R-:W-:-:S05]  /*31670*/  @!P2 IADD3 R5, P3, R10, R5, RZ ;  /* 0x000000050a05a210 */ /* 0x000fca0007f7e0ff */
[----:B------:R-:W-:-:S04]  /*31680*/  @!P2 IMAD.X R6, RZ, RZ, R6, P3 ;  /* 0x000000ffff06a224 */ /* 0x000fc800018e0606 */
[----:B------:R-:W-:Y:S02]  /*31690*/  @!P2 IMAD.MOV.U32 R7, RZ, RZ, R6 ;  /* 0x000000ffff07a224 */ /* 0x000fe400078e0006 */
[----:B------:R-:W-:Y:S01]  /*316a0*/  @!P2 IMAD.MOV.U32 R6, RZ, RZ, R5 ;  /* 0x000000ffff06a224 */ /* 0x000fe200078e0005 */
[----:B------:R-:W-:Y:S02]  /*316b0*/  MOV R13, R4 ;  /* 0x00000004000d7202 */ /* 0x000fe40000000f00 */
[----:B------:R-:W-:Y:S02]  /*316c0*/  IADD3 R5, R0, 0x50, RZ ;  /* 0x0000005000057810 */ /* 0x000fe40007ffe0ff */
        /* <DEDUP_REMOVED lines=10> */
.L_x_887:
[----:B------:R-:W-:Y:S02]  /*31770*/  IMAD.MOV.U32 R13, RZ, RZ, R3 ;  /* 0x000000ffff0d7224 */ /* 0x000fe400078e0003 */
[----:B------:R-:W-:Y:S02]  /*31780*/  IMAD.MOV.U32 R12, RZ, RZ, 0x6 ;  /* 0x00000006ff0c7424 */ /* 0x000fe400078e00ff */
[----:B------:R-:W-:-:S07]  /*31790*/  IMAD.MOV.U32 R5, RZ, RZ, R14 ;  /* 0x000000ffff057224 */ /* 0x000fce00078e000e */
[----:B------:R-:W-:Y:S05]  /*317a0*/  WARPSYNC.COLLECTIVE R15, `(.L_x_888) ;  /* 0x000000000f087348 */ /* 0x000fea0003c00000 */
[----:B------:R0:W1:Y:S02]  /*317b0*/  SHFL.IDX P6, R14, R13, R12, R11 ;  /* 0x0000000c0d0e7389 */ /* 0x00006400000c000b */
[----:B01----:R-:W-:Y:S01]  /*317c0*/  ENDCOLLECTIVE ;  /* 0x000000000000791b */ /* 0x003fe20003800000 */
.L_x_888:
[----:B------:R-:W-:-:S05]  /*317d0*/  @!P2 IADD3 R5, P3, R10, R5, RZ ;  /* 0x000000050a05a210 */ /* 0x000fca0007f7e0ff */
[----:B------:R-:W-:-:S04]  /*317e0*/  @!P2 IMAD.X R6, RZ, RZ, R6, P3 ;  /* 0x000000ffff06a224 */ /* 0x000fc800018e0606 */
[----:B------:R-:W-:Y:S01]  /*317f0*/  @!P2 IMAD.MOV.U32 R7, RZ, RZ, R6 ;  /* 0x000000ffff07a224 */ /* 0x000fe200078e0006 */
[----:B------:R-:W-:Y:S02]  /*31800*/  @!P2 MOV R6, R5 ;  /* 0x000000050006a202 */ /* 0x000fe40000000f00 */
[----:B------:R-:W-:-:S03]  /*31810*/  MOV R13, R4 ;  /* 0x00000004000d7202 */ /* 0x000fc60000000f00 */
        /* <DEDUP_REMOVED lines=9> */
.L_x_889:
        /* <DEDUP_REMOVED lines=8> */
.L_x_890:
[----:B------:R-:W-:-:S05]  /*31930*/  @!P2 IADD3 R5, P3, R10, R5, RZ ;  /* 0x000000050a05a210 */ /* 0x000fca0007f7e0ff */
[----:B------:R-:W-:-:S05]  /*31940*/  @!P2 IMAD.X R6, RZ, RZ, R6, P3 ;  /* 0x000000ffff06a224 */ /* 0x000fca00018e0606 */
[----:B------:R-:W-:Y:S01]  /*31950*/  @!P2 MOV R7, R6 ;  /* 0x000000060007a202 */ /* 0x000fe20000000f00 */
[----:B------:R-:W-:Y:S02]  /*31960*/  IMAD.MOV.U32 R13, RZ, RZ, R4 ;  /* 0x000000ffff0d7224 */ /* 0x000fe400078e0004 */
[----:B------:R-:W-:-:S05]  /*31970*/  @!P2 IMAD.MOV.U32 R6, RZ, RZ, R5 ;  /* 0x000000ffff06a224 */ /* 0x000fca00078e0005 */
[----:B------:R-:W-:Y:S01]  /*31980*/  @!PT LDS RZ, [RZ] ;  /* 0x00000000fffff984 */ /* 0x000fe20000000800 */
[----:B------:R-:W-:Y:S01]  /*31990*/  @!PT LDS RZ, [RZ] ;  /* 0x00000000fffff984 */ /* 0x000fe20000000800 */
[----:B------:R-:W-:Y:S01]  /*319a0*/  @!PT LDS RZ, [RZ] ;  /* 0x00000000fffff984 */ /* 0x000fe20000000800 */
[----:B------:R0:W-:Y:S01]  /*319b0*/  @!P2 LDGSTS.E.BYPASS.LTC128B.128 [R9+0x23400], desc[UR42][R6.64], !P0 ;  /* 0x234000000609afae */ /* 0x0001e2000c101d6a */
[----:B------:R-:W-:-:S03]  /*319c0*/  MOV R5, R14 ;  /* 0x0000000e00057202 */ /* 0x000fc60000000f00 */
[----:B------:R0:W-:Y:S04]  /*319d0*/  @!P2 LDGSTS.E.BYPASS.LTC128B.128 [R9+0x27400], desc[UR42][R6.64+0x80], !P1 ;  /* 0x274000800609afae */ /* 0x0001e8000c901d6a */
[----:B0-----:R-:W-:Y:S05]  /*319e0*/  WARPSYNC.COLLECTIVE R15, `(.L_x_891) ;  /* 0x000000000f087348 */ /* 0x001fea0003c00000 */
[----:B------:R1:W2:Y:S02]  /*319f0*/  SHFL.IDX P6, R14, R13, R12, R11 ;  /* 0x0000000c0d0e7389 */ /* 0x0002a400000c000b */
[----:B012---:R-:W-:Y:S01]  /*31a00*/  ENDCOLLECTIVE ;  /* 0x000000000000791b */ /* 0x007fe20003800000 */
.L_x_891:
[----:B------:R-:W-:Y:S01]  /*31a10*/  IMAD.MOV.U32 R3, RZ, RZ, R14 ;  /* 0x000000ffff037224 */ /* 0x000fe200078e000e */
[----:B------:R-:W-:Y:S06]  /*31a20*/  BRA `(.L_x_892) ;  /* 0xffffff6800707947 */ /* 0x000fec000383ffff */
.L_x_613:
[----:B---3--:R3:W4:Y:S02]  /*31a30*/  SYNCS.PHASECHK.TRANS64.TRYWAIT P0, [R18+URZ+0x38820], R0 ;  /* 0x03882000120075a7 */ /* 0x008724000800017f */
[----:B----4-:R-:W-:Y:S05]  /*31a40*/  @!P0 NANOSLEEP.SYNCS 0x989680 ;  /* 0x009896800000895d */ /* 0x010fea0003900000 */
[----:B------:R-:W4:Y:S02]  /*31a50*/  @!P0 SYNCS.PHASECHK.TRANS64 P0, [R18+URZ+0x38820], R0 ;  /* 0x03882000120085a7 */ /* 0x000f24000800007f */
[----:B----4-:R-:W-:Y:S05]  /*31a60*/  @!P0 BRA `(.L_x_613) ;  /* 0xfffffffc00f08947 */ /* 0x010fea000383ffff */
[----:B------:R-:W-:Y:S05]  /*31a70*/  BRA `(.L_x_893) ;  /* 0xffffff6800dc7947 */ /* 0x000fea000383ffff */
.L_x_619:
[----:B-1----:R1:W3:Y:S02]  /*31a80*/  SYNCS.PHASECHK.TRANS64.TRYWAIT P0, [R6+URZ+0x38880], R5 ;  /* 0x03888005060075a7 */ /* 0x0022e4000800017f */
[----:B---3--:R-:W-:Y:S05]  /*31a90*/  @!P0 NANOSLEEP.SYNCS 0x989680 ;  /* 0x009896800000895d */ /* 0x008fea0003900000 */
[----:B------:R-:W3:Y:S02]  /*31aa0*/  @!P0 SYNCS.PHASECHK.TRANS64 P0, [R6+URZ+0x38880], R5 ;  /* 0x03888005060085a7 */ /* 0x000ee4000800007f */
[----:B---3--:R-:W-:Y:S05]  /*31ab0*/  @!P0 BRA `(.L_x_619) ;  /* 0xfffffffc00f08947 */ /* 0x008fea000383ffff */
[----:B------:R-:W-:Y:S05]  /*31ac0*/  BRA `(.L_x_894) ;  /* 0xffffff6c00987947 */ /* 0x000fea000383ffff */
.L_x_625:
[----:B--2---:R2:W3:Y:S02]  /*31ad0*/  SYNCS.PHASECHK.TRANS64.TRYWAIT P0, [R6+URZ+0x38840], R5 ;  /* 0x03884005060075a7 */ /* 0x0044e4000800017f */
[----:B---3--:R-:W-:Y:S05]  /*31ae0*/  @!P0 NANOSLEEP.SYNCS 0x989680 ;  /* 0x009896800000895d */ /* 0x008fea0003900000 */
[----:B------:R-:W3:Y:S02]  /*31af0*/  @!P0 SYNCS.PHASECHK.TRANS64 P0, [R6+URZ+0x38840], R5 ;  /* 0x03884005060085a7 */ /* 0x000ee4000800007f */
[----:B---3--:R-:W-:Y:S05]  /*31b00*/  @!P0 BRA `(.L_x_625) ;  /* 0xfffffffc00f08947 */ /* 0x008fea000383ffff */
[----:B------:R-:W-:Y:S05]  /*31b10*/  BRA `(.L_x_895) ;  /* 0xffffff7000587947 */ /* 0x000fea000383ffff */
.L_x_632:
[----:B---3--:R3:W4:Y:S02]  /*31b20*/  SYNCS.PHASECHK.TRANS64.TRYWAIT P0, [R3+URZ+0x38870], R4 ;  /* 0x03887004030075a7 */ /* 0x008724000800017f */
[----:B----4-:R-:W-:Y:S05]  /*31b30*/  @!P0 NANOSLEEP.SYNCS 0x989680 ;  /* 0x009896800000895d */ /* 0x010fea0003900000 */
[----:B------:R-:W4:Y:S02]  /*31b40*/  @!P0 SYNCS.PHASECHK.TRANS64 P0, [R3+URZ+0x38870], R4 ;  /* 0x03887004030085a7 */ /* 0x000f24000800007f */
[----:B----4-:R-:W-:Y:S05]  /*31b50*/  @!P0 BRA `(.L_x_632) ;  /* 0xfffffffc00f08947 */ /* 0x010fea000383ffff */
[----:B------:R-:W-:Y:S05]  /*31b60*/  BRA `(.L_x_896) ;  /* 0xffffff7400307947 */ /* 0x000fea000383ffff */
.L_x_634:
[----:B---3--:R3:W4:Y:S02]  /*31b70*/  SYNCS.PHASECHK.TRANS64.TRYWAIT P0, [R3+URZ+0x38860], R4 ;  /* 0x03886004030075a7 */ /* 0x008724000800017f */
[----:B----4-:R-:W-:Y:S05]  /*31b80*/  @!P0 NANOSLEEP.SYNCS 0x989680 ;  /* 0x009896800000895d */ /* 0x010fea0003900000 */
[----:B------:R-:W4:Y:S02]  /*31b90*/  @!P0 SYNCS.PHASECHK.TRANS64 P0, [R3+URZ+0x38860], R4 ;  /* 0x03886004030085a7 */ /* 0x000f24000800007f */
[----:B----4-:R-:W-:Y:S05]  /*31ba0*/  @!P0 BRA `(.L_x_634) ;  /* 0xfffffffc00f08947 */ /* 0x010fea000383ffff */
[----:B------:R-:W-:Y:S05]  /*31bb0*/  BRA `(.L_x_897) ;  /* 0xffffff7400387947 */ /* 0x000fea000383ffff */
.L_x_641:
[----:B--2---:R2:W3:Y:S02]  /*31bc0*/  SYNCS.PHASECHK.TRANS64.TRYWAIT P1, [R0+URZ+0x38870], R2 ;  /* 0x03887002000075a7 */ /* 0x0044e4000802017f */
[----:B---3--:R-:W-:Y:S05]  /*31bd0*/  @!P1 NANOSLEEP.SYNCS 0x989680 ;  /* 0x009896800000995d */ /* 0x008fea0003900000 */
[----:B------:R-:W3:Y:S02]  /*31be0*/  @!P1 SYNCS.PHASECHK.TRANS64 P1, [R0+URZ+0x38870], R2 ;  /* 0x03887002000095a7 */ /* 0x000ee4000802007f */
[----:B---3--:R-:W-:Y:S05]  /*31bf0*/  @!P1 BRA `(.L_x_641) ;  /* 0xfffffffc00f09947 */ /* 0x008fea000383ffff */
[----:B------:R-:W-:Y:S05]  /*31c00*/  BRA `(.L_x_898) ;  /* 0xffffff8000ac7947 */ /* 0x000fea000383ffff */
.L_x_643:
[----:B--2---:R2:W3:Y:S02]  /*31c10*/  SYNCS.PHASECHK.TRANS64.TRYWAIT P1, [R0+URZ+0x38860], R2 ;  /* 0x03886002000075a7 */ /* 0x0044e4000802017f */
[----:B---3--:R-:W-:Y:S05]  /*31c20*/  @!P1 NANOSLEEP.SYNCS 0x989680 ;  /* 0x009896800000995d */ /* 0x008fea0003900000 */
[----:B------:R-:W3:Y:S02]  /*31c30*/  @!P1 SYNCS.PHASECHK.TRANS64 P1, [R0+URZ+0x38860], R2 ;  /* 0x03886002000095a7 */ /* 0x000ee4000802007f */
[----:B---3--:R-:W-:Y:S05]  /*31c40*/  @!P1 BRA `(.L_x_643) ;  /* 0xfffffffc00f09947 */ /* 0x008fea000383ffff */
[----:B------:R-:W-:Y:S05]  /*31c50*/  BRA `(.L_x_899) ;  /* 0xffffff8000b47947 */ /* 0x000fea000383ffff */
.L_x_647:
[----:B------:R-:W2:Y:S01]  /*31c60*/  LDL R2, [R1] ;  /* 0x0000000001027983 */ /* 0x000ea20000100800 */
[----:B------:R-:W-:Y:S01]  /*31c70*/  BSSY B0, `(.L_x_900) ;  /* 0x0000008000007945 */ /* 0x000fe20003800000 */
[----:B------:R-:W-:Y:S01]  /*31c80*/  MOV R12, RZ ;  /* 0x000000ff000c7202 */ /* 0x000fe20000000f00 */
[----:B------:R-:W-:Y:S02]  /*31c90*/  IMAD.MOV.U32 R11, RZ, RZ, 0x1f ;  /* 0x0000001fff0b7424 */ /* 0x000fe400078e00ff */
[----:B------:R-:W-:Y:S02]  /*31ca0*/  IMAD.MOV.U32 R15, RZ, RZ, -0x1 ;  /* 0xffffffffff0f7424 */ /* 0x000fe400078e00ff */
[----:B--2---:R-:W-:-:S07]  /*31cb0*/  IMAD.MOV.U32 R13, RZ, RZ, R2 ;  /* 0x000000ffff0d7224 */ /* 0x004fce00078e0002 */
[----:B0-----:R-:W-:Y:S05]  /*31cc0*/  WARPSYNC.COLLECTIVE R15, `(.L_x_901) ;  /* 0x000000000f087348 */ /* 0x001fea0003c00000 */
[----:B------:R1:W2:Y:S02]  /*31cd0*/  SHFL.IDX P6, R14, R13, R12, R11 ;  /* 0x0000000c0d0e7389 */ /* 0x0002a400000c000b */
[----:B012---:R-:W-:Y:S01]  /*31ce0*/  ENDCOLLECTIVE ;  /* 0x000000000000791b */ /* 0x007fe20003800000 */
.L_x_901:
[----:B------:R-:W-:Y:S05]  /*31cf0*/  BSYNC B0 ;  /* 0x0000000000007941 */ /* 0x000fea0003800000 */
.L_x_900:
[----:B------:R0:W5:Y:S01]  /*31d00*/  LDL R0, [R1+0xc] ;  /* 0x00000c0001007983 */ /* 0x0001620000100800 */
[----:B------:R-:W-:Y:S01]  /*31d10*/  MOV R13, R2 ;  /* 0x00000002000d7202 */ /* 0x000fe20000000f00 */
[----:B------:R-:W-:Y:S02]  /*31d20*/  IMAD.MOV.U32 R12, RZ, RZ, 0x1 ;  /* 0x00000001ff0c7424 */ /* 0x000fe400078e00ff */
[----:B------:R-:W-:Y:S02]  /*31d30*/  IMAD.MOV.U32 R11, RZ, RZ, 0x1f ;  /* 0x0000001fff0b7424 */ /* 0x000fe400078e00ff */
[----:B------:R-:W-:Y:S02]  /*31d40*/  IMAD.MOV.U32 R15, RZ, RZ, -0x1 ;  /* 0xffffffffff0f7424 */ /* 0x000fe400078e00ff */
[----:B0-----:R-:W-:-:S07]  /*31d50*/  IMAD.MOV.U32 R6, RZ, RZ, R14 ;  /* 0x000000ffff067224 */ /* 0x001fce00078e000e */
[----:B-----5:R-:W-:Y:S05]  /*31d60*/  WARPSYNC.COLLECTIVE R15, `(.L_x_902) ;  /* 0x000000000f087348 */ /* 0x020fea0003c00000 */
[----:B------:R0:W1:Y:S02]  /*31d70*/  SHFL.IDX P6, R14, R13, R12, R11 ;  /* 0x0000000c0d0e7389 */ /* 0x00006400000c000b */
[----:B01---5:R-:W-:Y:S01]  /*31d80*/  ENDCOLLECTIVE ;  /* 0x000000000000791b */ /* 0x023fe20003800000 */
.L_x_902:
[----:B------:R-:W-:Y:S01]  /*31d90*/  ULDC UR4, c[0x0][0xc3c] ;  /* 0x00030f0000047ab9 */ /* 0x000fe20000000800 */
[----:B------:R-:W-:Y:S01]  /*31da0*/  IMAD.IADD R7, R0, 0x1, R16 ;  /* 0x0000000100077824 */ /* 0x000fe200078e0210 */
[----:B------:R-:W-:-:S04]  /*31db0*/  MOV R8, R14 ;  /* 0x0000000e00087202 */ /* 0x000fc80000000f00 */
[----:B------:R-:W-:-:S13]  /*31dc0*/  ISETP.GE.OR P1, PT, R7, UR4, !P0 ;  /* 0x0000000407007c0c */ /* 0x000fda000c726670 */
[----:B------:R-:W0:Y:S08]  /*31dd0*/  @!P1 LDC.64 R2, c[0x0][0xc80] ;  /* 0x00032000ff029b82 */ /* 0x000e300000000a00 */
[----:B------:R-:W1:Y:S01]  /*31de0*/  @!P1 LDC.64 R4, c[0x0][0xc78] ;  /* 0x00031e00ff049b82 */ /* 0x000e620000000a00 */
[----:B0-----:R-:W-:-:S05]  /*31df0*/  @!P1 IMAD.WIDE R2, R7, 0x4, R2 ;  /* 0x0000000407029825 */ /* 0x001fca00078e0202 */
[----:B------:R1:W2:Y:S02]  /*31e00*/  @!P1 LDG.E R0, desc[UR42][R2.64] ;  /* 0x0000002a02009981 */ /* 0x0002a4000c1e1900 */
[----:B-1----:R-:W-:-:S06]  /*31e10*/  @!P1 IMAD.WIDE R2, R7, 0x4, R4 ;  /* 0x0000000407029825 */ /* 0x002fcc00078e0204 */
[----:B------:R-:W3:Y:S01]  /*31e20*/  @!P1 LDG.E R2, desc[UR42][R2.64] ;  /* 0x0000002a02029981 */ /* 0x000ee2000c1e1900 */
[----:B------:R-:W-:Y:S01]  /*31e30*/  CS2R R4, SRZ ;  /* 0x0000000000047805 */ /* 0x000fe2000001ff00 */
[----:B------:R-:W-:Y:S01]  /*31e40*/  IMAD.MOV.U32 R11, RZ, RZ, RZ ;  /* 0x000000ffff0b7224 */ /* 0x000fe200078e00ff */
[C---:B------:R-:W-:Y:S02]  /*31e50*/  ISETP.GE.U32.AND P2, PT, R16.reuse, 0x2, PT ;  /* 0x000000021000780c */ /* 0x040fe40003f46070 */
[C---:B------:R-:W-:Y:S02]  /*31e60*/  ISETP.GE.U32.AND P3, PT, R16.reuse, 0x4, PT ;  /* 0x000000041000780c */ /* 0x040fe40003f66070 */
[C---:B------:R-:W-:Y:S02]  /*31e70*/  ISETP.GE.U32.AND P4, PT, R16.reuse, 0x8, PT ;  /* 0x000000081000780c */ /* 0x040fe40003f86070 */
[----:B------:R-:W-:Y:S02]  /*31e80*/  ISETP.GE.U32.AND P5, PT, R16, 0x10, PT ;  /* 0x000000101000780c */ /* 0x000fe40003fa6070 */
[----:B------:R-:W-:Y:S01]  /*31e90*/  MOV R9, RZ ;  /* 0x000000ff00097202 */ /* 0x000fe20000000f00 */
[----:B--2---:R-:W-:-:S02]  /*31ea0*/  @!P1 IMAD.MOV.U32 R4, RZ, RZ, R0 ;  /* 0x000000ffff049224 */ /* 0x004fc400078e0000 */
[----:B---3--:R-:W-:Y:S01]  /*31eb0*/  @!P1 IMAD.MOV.U32 R5, RZ, RZ, R2 ;  /* 0x000000ffff059224 */ /* 0x008fe200078e0002 */
[----:B------:R-:W-:-:S03]  /*31ec0*/  ISETP.NE.AND P1, PT, R16, RZ, PT ;  /* 0x000000ff1000720c */ /* 0x000fc60003f25270 */
[----:B------:R-:W-:-:S05]  /*31ed0*/  IMAD R0, R5, R4, RZ ;  /* 0x0000000405007224 */ /* 0x000fca00078e02ff */
[----:B------:R-:W-:-:S07]  /*31ee0*/  MOV R13, R0 ;  /* 0x00000000000d7202 */ /* 0x000fce0000000f00 */
[----:B------:R-:W-:Y:S05]  /*31ef0*/  WARPSYNC.COLLECTIVE R15, `(.L_x_903) ;  /* 0x000000000f087348 */ /* 0x000fea0003c00000 */
[----:B------:R0:W1:Y:S02]  /*31f00*/  SHFL.UP P6, R14, R13, R12, R11 ;  /* 0x0400000c0d0e7389 */ /* 0x00006400000c000b */
[----:B01----:R-:W-:Y:S01]  /*31f10*/  ENDCOLLECTIVE ;  /* 0x000000000000791b */ /* 0x003fe20003800000 */
.L_x_903:
[----:B------:R-:W-:Y:S02]  /*31f20*/  IMAD.MOV.U32 R12, RZ, RZ, 0x2 ;  /* 0x00000002ff0c7424 */ /* 0x000fe400078e00ff */
[----:B------:R-:W-:-:S05]  /*31f30*/  IMAD.MOV.U32 R2, RZ, RZ, R14 ;  /* 0x000000ffff027224 */ /* 0x000fca00078e000e */
[----:B------:R-:W-:-:S05]  /*31f40*/  SEL R2, R2, RZ, P1 ;  /* 0x000000ff02027207 */ /* 0x000fca0000800000 */
[----:B------:R-:W-:-:S05]  /*31f50*/  IMAD.IADD R0, R0, 0x1, R2 ;  /* 0x0000000100007824 */ /* 0x000fca00078e0202 */
[----:B------:R-:W-:-:S07]  /*31f60*/  MOV R13, R0 ;  /* 0x00000000000d7202 */ /* 0x000fce0000000f00 */
[----:B------:R-:W-:Y:S05]  /*31f70*/  WARPSYNC.COLLECTIVE R15, `(.L_x_904) ;  /* 0x000000000f087348 */ /* 0x000fea0003c00000 */
[----:B------:R0:W1:Y:S02]  /*31f80*/  SHFL.UP P6, R14, R13, R12, R11 ;  /* 0x0400000c0d0e7389 */ /* 0x00006400000c000b */
[----:B01----:R-:W-:Y:S01]  /*31f90*/  ENDCOLLECTIVE ;  /* 0x000000000000791b */ /* 0x003fe20003800000 */
.L_x_904:
        /* <DEDUP_REMOVED lines=8> */
.L_x_905:
        /* <DEDUP_REMOVED lines=8> */
.L_x_906:
        /* <DEDUP_REMOVED lines=8> */
.L_x_907:
[----:B------:R-:W-:Y:S02]  /*32120*/  IMAD.MOV.U32 R12, RZ, RZ, 0x1f ;  /* 0x0000001fff0c7424 */ /* 0x000fe400078e00ff */
[----:B------:R-:W-:Y:S02]  /*32130*/  IMAD.MOV.U32 R11, RZ, RZ, 0x1f ;  /* 0x0000001fff0b7424 */ /* 0x000fe400078e00ff */
[----:B------:R-:W-:-:S05]  /*32140*/  IMAD.MOV.U32 R2, RZ, RZ, R14 ;  /* 0x000000ffff027224 */ /* 0x000fca00078e000e */
[----:B------:R-:W-:-:S05]  /*32150*/  SEL R2, R2, RZ, P5 ;  /* 0x000000ff02027207 */ /* 0x000fca0002800000 */
[----:B------:R-:W-:-:S05]  /*32160*/  IMAD.IADD R3, R0, 0x1, R2 ;  /* 0x0000000100037824 */ /* 0x000fca00078e0202 */
[----:B------:R-:W-:-:S07]  /*32170*/  MOV R13, R3 ;  /* 0x00000003000d7202 */ /* 0x000fce0000000f00 */
[----:B------:R-:W-:Y:S05]  /*32180*/  WARPSYNC.COLLECTIVE R15, `(.L_x_908) ;  /* 0x000000000f087348 */ /* 0x000fea0003c00000 */
[----:B------:R0:W1:Y:S02]  /*32190*/  SHFL.IDX P6, R14, R13, R12, R11 ;  /* 0x0000000c0d0e7389 */ /* 0x00006400000c000b */
[----:B01----:R-:W-:Y:S01]  /*321a0*/  ENDCOLLECTIVE ;  /* 0x000000000000791b */ /* 0x003fe20003800000 */
.L_x_908:
[----:B------:R-:W-:Y:S01]  /*321b0*/  IMAD.MOV.U32 R7, RZ, RZ, R14 ;  /* 0x000000ffff077224 */ /* 0x000fe200078e000e */
[----:B------:R-:W-:Y:S06]  /*321c0*/  BRA `(.L_x_909) ;  /* 0xffffff8c002c7947 */ /* 0x000fec000383ffff */
.L_x_650:
[----:B------:R-:W-:Y:S01]  /*321d0*/  BSSY B0, `(.L_x_910) ;  /* 0x0000008000007945 */ /* 0x000fe20003800000 */
[----:B------:R-:W-:Y:S01]  /*321e0*/  IMAD.MOV.U32 R13, RZ, RZ, R2 ;  /* 0x000000ffff0d7224 */ /* 0x000fe200078e0002 */
[----:B------:R-:W-:Y:S01]  /*321f0*/  MOV R15, 0xffffffff ;  /* 0xffffffff000f7802 */ /* 0x000fe20000000f00 */
[----:B------:R-:W-:Y:S02]  /*32200*/  IMAD.MOV.U32 R12, RZ, RZ, 0x1 ;  /* 0x00000001ff0c7424 */ /* 0x000fe400078e00ff */
[----:B------:R-:W-:-:S07]  /*32210*/  IMAD.MOV.U32 R11, RZ, RZ, RZ ;  /* 0x000000ffff0b7224 */ /* 0x000fce00078e00ff */
[----:B0-----:R-:W-:Y:S05]  /*32220*/  WARPSYNC.COLLECTIVE R15, `(.L_x_911) ;  /* 0x000000000f087348 */ /* 0x001fea0003c00000 */
[----:B------:R1:W2:Y:S02]  /*32230*/  SHFL.UP P6, R14, R13, R12, R11 ;  /* 0x0400000c0d0e7389 */ /* 0x0002a400000c000b */
[----:B012---:R-:W-:Y:S01]  /*32240*/  ENDCOLLECTIVE ;  /* 0x000000000000791b */ /* 0x007fe20003800000 */
.L_x_911:
[----:B------:R-:W-:Y:S05]  /*32250*/  BSYNC B0 ;  /* 0x0000000000007941 */ /* 0x000fea0003800000 */
.L_x_910:
[----:B------:R-:W-:Y:S01]  /*32260*/  IMAD.MOV.U32 R3, RZ, RZ, R14 ;  /* 0x000000ffff037224 */ /* 0x000fe200078e000e */
[----:B------:R-:W-:Y:S01]  /*32270*/  MOV R12, 0x2 ;  /* 0x00000002000c7802 */ /* 0x000fe20000000f00 */
[----:B------:R-:W-:Y:S02]  /*32280*/  IMAD.MOV.U32 R11, RZ, RZ, RZ ;  /* 0x000000ffff0b7224 */ /* 0x000fe400078e00ff */
[----:B------:R-:W-:Y:S01]  /*32290*/  IMAD.MOV.U32 R15, RZ, RZ, -0x1 ;  /* 0xffffffffff0f7424 */ /* 0x000fe200078e00ff */
[----:B------:R-:W-:-:S05]  /*322a0*/  SEL R3, R3, RZ, P1 ;  /* 0x000000ff03037207 */ /* 0x000fca0000800000 */
[----:B------:R-:W-:-:S04]  /*322b0*/  IMAD.IADD R2, R2, 0x1, R3 ;  /* 0x0000000102027824 */ /* 0x000fc800078e0203 */
[----:B------:R-:W-:-:S07]  /*322c0*/  IMAD.MOV.U32 R13, RZ, RZ, R2 ;  /* 0x000000ffff0d7224 */ /* 0x000fce00078e0002 */
[----:B------:R-:W-:Y:S05]  /*322d0*/  WARPSYNC.COLLECTIVE R15, `(.L_x_912) ;  /* 0x000000000f087348 */ /* 0x000fea0003c00000 */
[----:B------:R0:W1:Y:S02]  /*322e0*/  SHFL.UP P6, R14, R13, R12, R11 ;  /* 0x0400000c0d0e7389 */ /* 0x00006400000c000b */
[----:B01----:R-:W-:Y:S01]  /*322f0*/  ENDCOLLECTIVE ;  /* 0x000000000000791b */ /* 0x003fe20003800000 */
.L_x_912:
[----:B------:R-:W-:Y:S02]  /*32300*/  IMAD.MOV.U32 R12, RZ, RZ, 0x4 ;  /* 0x00000004ff0c7424 */ /* 0x000fe400078e00ff */
[----:B------:R-:W-:-:S05]  /*32310*/  IMAD.MOV.U32 R3, RZ, RZ, R14 ;  /* 0x000000ffff037224 */ /* 0x000fca00078e000e */
[----:B------:R-:W-:-:S04]  /*32320*/  SEL R3, R3, RZ, P2 ;  /* 0x000000ff03037207 */ /* 0x000fc80001000000 */
[----:B------:R-:W-:-:S05]  /*32330*/  IADD3 R2, R2, R3, RZ ;  /* 0x0000000302027210 */ /* 0x000fca0007ffe0ff */
[----:B------:R-:W-:-:S07]  /*32340*/  IMAD.MOV.U32 R13, RZ, RZ, R2 ;  /* 0x000000ffff0d7224 */ /* 0x000fce00078e0002 */
[----:B------:R-:W-:Y:S05]  /*32350*/  WARPSYNC.COLLECTIVE R15, `(.L_x_913) ;  /* 0x000000000f087348 */ /* 0x000fea0003c00000 */
[----:B------:R0:W1:Y:S02]  /*32360*/  SHFL.UP P6, R14, R13, R12, R11 ;  /* 0x0400000c0d0e7389 */ /* 0x00006400000c000b */
[----:B01----:R-:W-:Y:S01]  /*32370*/  ENDCOLLECTIVE ;  /* 0x000000000000791b */ /* 0x003fe20003800000 */
.L_x_913:
        /* <DEDUP_REMOVED lines=8> */
.L_x_914:
        /* <DEDUP_REMOVED lines=8> */
.L_x_915:
[----:B------:R-:W-:Y:S02]  /*32480*/  IMAD.MOV.U32 R12, RZ, RZ, 0x1f ;  /* 0x0000001fff0c7424 */ /* 0x000fe400078e00ff */
[----:B------:R-:W-:Y:S02]  /*32490*/  IMAD.MOV.U32 R11, RZ, RZ, 0x1f ;  /* 0x0000001fff0b7424 */ /* 0x000fe400078e00ff */
[----:B------:R-:W-:-:S05]  /*324a0*/  IMAD.MOV.U32 R3, RZ, RZ, R14 ;  /* 0x000000ffff037224 */ /* 0x000fca00078e000e */
[----:B------:R-:W-:-:S04]  /*324b0*/  SEL R3, R3, RZ, P5 ;  /* 0x000000ff03037207 */ /* 0x000fc80002800000 */
[----:B------:R-:W-:-:S05]  /*324c0*/  IADD3 R3, R2, R3, RZ ;  /* 0x0000000302037210 */ /* 0x000fca0007ffe0ff */
[----:B------:R-:W-:-:S07]  /*324d0*/  IMAD.MOV.U32 R13, RZ, RZ, R3 ;  /* 0x000000ffff0d7224 */ /* 0x000fce00078e0003 */
[----:B------:R-:W-:Y:S05]  /*324e0*/  WARPSYNC.COLLECTIVE R15, `(.L_x_916) ;  /* 0x000000000f087348 */ /* 0x000fea0003c00000 */
[----:B------:R0:W1:Y:S02]  /*324f0*/  SHFL.IDX P6, R14, R13, R12, R11 ;  /* 0x0000000c0d0e7389 */ /* 0x00006400000c000b */
[----:B01----:R-:W-:Y:S01]  /*32500*/  ENDCOLLECTIVE ;  /* 0x000000000000791b */ /* 0x003fe20003800000 */
.L_x_916:
[----:B------:R-:W-:Y:S01]  /*32510*/  MOV R7, R14 ;  /* 0x0000000e00077202 */ /* 0x000fe20000000f00 */
[----:B------:R-:W-:Y:S06]  /*32520*/  BRA `(.L_x_917) ;  /* 0xffffff8c00047947 */ /* 0x000fec000383ffff */
.L_x_652:
[----:B------:R-:W-:Y:S01]  /*32530*/  BSSY B0, `(.L_x_918) ;  /* 0x0000006000007945 */ /* 0x000fe20003800000 */
[----:B------:R-:W-:Y:S01]  /*32540*/  PLOP3.LUT P6, PT, P6, PT, PT, 0x8, 0x0 ;  /* 0x000000000000781c */ /* 0x000fe200037ce170 */
[----:B------:R-:W-:-:S12]  /*32550*/  IMAD.MOV.U32 R15, RZ, RZ, -0x1 ;  /* 0xffffffffff0f7424 */ /* 0x000fd800078e00ff */
[----:B01----:R-:W-:Y:S05]  /*32560*/  WARPSYNC.COLLECTIVE R15, `(.L_x_919) ;  /* 0x000000000f087348 */ /* 0x003fea0003c00000 */
[----:B------:R-:W-:Y:S01]  /*32570*/  VOTE.ANY R14, PT, P6 ;  /* 0x00000000000e7806 */ /* 0x000fe200030e0100 */
[----:B01----:R-:W-:Y:S06]  /*32580*/  ENDCOLLECTIVE ;  /* 0x000000000000791b */ /* 0x003fec0003800000 */
.L_x_919:
[----:B------:R-:W-:Y:S05]  /*32590*/  BSYNC B0 ;  /* 0x0000000000007941 */ /* 0x000fea0003800000 */
.L_x_918:
[----:B------:R-:W-:Y:S02]  /*325a0*/  IMAD.MOV.U32 R3, RZ, RZ, R14 ;  /* 0x000000ffff037224 */ /* 0x000fe400078e000e */
[----:B------:R-:W-:Y:S02]  /*325b0*/  IMAD.MOV.U32 R13, RZ, RZ, R4 ;  /* 0x000000ffff0d7224 */ /* 0x000fe400078e0004 */
[----:B------:R-:W0:Y:S01]  /*325c0*/  POPC R0, R3 ;  /* 0x0000000300007309 */ /* 0x000e220000000000 */
[----:B------:R-:W-:Y:S02]  /*325d0*/  IMAD.MOV.U32 R11, RZ, RZ, 0x1f ;  /* 0x0000001fff0b7424 */ /* 0x000fe400078e00ff */
[----:B------:R-:W-:Y:S01]  /*325e0*/  IMAD.MOV.U32 R15, RZ, RZ, -0x1 ;  /* 0xffffffffff0f7424 */ /* 0x000fe200078e00ff */
[----:B0-----:R-:W-:-:S07]  /*325f0*/  MOV R12, R0 ;  /* 0x00000000000c7202 */ /* 0x001fce0000000f00 */
[----:B------:R-:W-:Y:S05]  /*32600*/  WARPSYNC.COLLECTIVE R15, `(.L_x_920) ;  /* 0x000000000f087348 */ /* 0x000fea0003c00000 */
[----:B------:R0:W1:Y:S02]  /*32610*/  SHFL.IDX P6, R14, R13, R12, R11 ;  /* 0x0000000c0d0e7389 */ /* 0x00006400000c000b */
[----:B01----:R-:W-:Y:S01]  /*32620*/  ENDCOLLECTIVE ;  /* 0x000000000000791b */ /* 0x003fe20003800000 */
.L_x_920:
[----:B------:R-:W-:Y:S01]  /*32630*/  MOV R13, R5 ;  /* 0x00000005000d7202 */ /* 0x000fe20000000f00 */
[----:B------:R-:W-:-:S07]  /*32640*/  IMAD.MOV.U32 R4, RZ, RZ, R14 ;  /* 0x000000ffff047224 */ /* 0x000fce00078e000e */
[----:B------:R-:W-:Y:S05]  /*32650*/  WARPSYNC.COLLECTIVE R15, `(.L_x_921) ;  /* 0x000000000f087348 */ /* 0x000fea0003c00000 */
[----:B------:R0:W1:Y:S02]  /*32660*/  SHFL.IDX P6, R14, R13, R12, R11 ;  /* 0x0000000c0d0e7389 */ /* 0x00006400000c000b */
[----:B01----:R-:W-:Y:S01]  /*32670*/  ENDCOLLECTIVE ;  /* 0x000000000000791b */ /* 0x003fe20003800000 */
.L_x_921:
[----:B------:R-:W-:Y:S01]  /*32680*/  IMAD.MOV.U32 R5, RZ, RZ, R14 ;  /* 0x000000ffff057224 */ /* 0x000fe200078e000e */
[----:B------:R-:W-:Y:S06]  /*32690*/  BRA `(.L_x_922) ;  /* 0xffffff8800e87947 */ /* 0x000fec000383ffff */
.L_x_654:
[----:B------:R-:W-:Y:S01]  /*326a0*/  BSSY B0, `(.L_x_923) ;  /* 0x0000007000007945 */ /* 0x000fe20003800000 */
[----:B------:R-:W-:Y:S01]  /*326b0*/  IMAD.MOV.U32 R13, RZ, RZ, R8 ;  /* 0x000000ffff0d7224 */ /* 0x000fe200078e0008 */
[----:B------:R-:W-:Y:S01]  /*326c0*/  MOV R15, 0xffffffff ;  /* 0xffffffff000f7802 */ /* 0x000fe20000000f00 */
[----:B------:R-:W-:-:S07]  /*326d0*/  IMAD.MOV.U32 R11, RZ, RZ, 0x1f ;  /* 0x0000001fff0b7424 */ /* 0x000fce00078e00ff */
[----:B0123--:R-:W-:Y:S05]  /*326e0*/  WARPSYNC.COLLECTIVE R15, `(.L_x_924) ;  /* 0x000000000f087348 */ /* 0x00ffea0003c00000 */
[----:B------:R4:W0:Y:S02]  /*326f0*/  SHFL.IDX P6, R14, R13, R12, R11 ;  /* 0x0000000c0d0e7389 */ /* 0x00082400000c000b */
[----:B01234-:R-:W-:Y:S01]  /*32700*/  ENDCOLLECTIVE ;  /* 0x000000000000791b */ /* 0x01ffe20003800000 */
.L_x_924:
[----:B------:R-:W-:Y:S05]  /*32710*/  BSYNC B0 ;  /* 0x0000000000007941 */ /* 0x000fea0003800000 */
.L_x_923:
[----:B------:R-:W-:Y:S01]  /*32720*/  IMAD.MOV.U32 R8, RZ, RZ, R14 ;  /* 0x000000ffff087224 */ /* 0x000fe200078e000e */
[----:B------:R-:W-:Y:S06]  /*32730*/  BRA `(.L_x_925) ;  /* 0xffffff8800d87947 */ /* 0x000fec000383ffff */
.L_x_658:
[----:B0-----:R0:W1:Y:S02]  /*32740*/  SYNCS.PHASECHK.TRANS64.TRYWAIT P0, [R0+URZ+0x38820], R3 ;  /* 0x03882003000075a7 */ /* 0x001064000800017f */
[----:B-1----:R-:W-:Y:S05]  /*32750*/  @!P0 NANOSLEEP.SYNCS 0x989680 ;  /* 0x009896800000895d */ /* 0x002fea0003900000 */
[----:B------:R-:W1:Y:S02]  /*32760*/  @!P0 SYNCS.PHASECHK.TRANS64 P0, [R0+URZ+0x38820], R3 ;  /* 0x03882003000085a7 */ /* 0x000e64000800007f */
[----:B-1----:R-:W-:Y:S05]  /*32770*/  @!P0 BRA `(.L_x_658) ;  /* 0xfffffffc00f08947 */ /* 0x002fea000383ffff */
[----:B------:R-:W-:Y:S05]  /*32780*/  BRA `(.L_x_926) ;  /* 0xffffff90007c7947 */ /* 0x000fea000383ffff */
.L_x_659:
[----:B------:R-:W1:Y:S01]  /*32790*/  S2R R2, SR_TID.X ;  /* 0x0000000000027919 */ /* 0x000e620000002100 */
[----:B------:R-:W-:Y:S01]  /*327a0*/  BSSY B0, `(.L_x_927) ;  /* 0x000000a000007945 */ /* 0x000fe20003800000 */
[----:B----4-:R-:W-:Y:S01]  /*327b0*/  IMAD.MOV.U32 R12, RZ, RZ, RZ ;  /* 0x000000ffff0c7224 */ /* 0x010fe200078e00ff */
[----:B------:R-:W-:Y:S01]  /*327c0*/  MOV R11, 0x1f ;  /* 0x0000001f000b7802 */ /* 0x000fe20000000f00 */
[----:B------:R-:W-:Y:S01]  /*327d0*/  IMAD.MOV.U32 R15, RZ, RZ, -0x1 ;  /* 0xffffffffff0f7424 */ /* 0x000fe200078e00ff */
[----:B-1----:R-:W-:-:S04]  /*327e0*/  SHF.R.U32.HI R2, RZ, 0x5, R2 ;  /* 0x00000005ff027819 */ /* 0x002fc80000011602 */
[----:B------:R-:W-:-:S05]  /*327f0*/  LOP3.LUT R2, R2, 0x3, RZ, 0xc0, !PT ;  /* 0x0000000302027812 */ /* 0x000fca00078ec0ff */
[----:B------:R-:W-:-:S07]  /*32800*/  IMAD.MOV.U32 R13, RZ, RZ, R2 ;  /* 0x000000ffff0d7224 */ /* 0x000fce00078e0002 */
[----:B0-----:R-:W-:Y:S05]  /*32810*/  WARPSYNC.COLLECTIVE R15, `(.L_x_928) ;  /* 0x000000000f087348 */ /* 0x001fea0003c00000 */
[----:B------:R1:W2:Y:S02]  /*32820*/  SHFL.IDX P6, R14, R13, R12, R11 ;  /* 0x0000000c0d0e7389 */ /* 0x0002a400000c000b */
[----:B012---:R-:W-:Y:S01]  /*32830*/  ENDCOLLECTIVE ;  /* 0x000000000000791b */ /* 0x007fe20003800000 */
.L_x_928:
[----:B------:R-:W-:Y:S05]  /*32840*/  BSYNC B0 ;  /* 0x0000000000007941 */ /* 0x000fea0003800000 */
.L_x_927:
[----:B------:R-:W-:Y:S05]  /*32850*/  BRA `(.L_x_929) ;  /* 0xffffff9000647947 */ /* 0x000fea000383ffff */
.L_x_660:
[----:B------:R-:W-:Y:S01]  /*32860*/  BSSY B0, `(.L_x_930) ;  /* 0x0000006000007945 */ /* 0x000fe20003800000 */
[----:B------:R-:W-:-:S07]  /*32870*/  IMAD.MOV.U32 R15, RZ, RZ, -0x1 ;  /* 0xffffffffff0f7424 */ /* 0x000fce00078e00ff */
[----:B01--4-:R-:W-:Y:S05]  /*32880*/  WARPSYNC.COLLECTIVE R15, `(.L_x_931) ;  /* 0x000000000f0c7348 */ /* 0x013fea0003c00000 */
[----:B------:R-:W-:Y:S02]  /*32890*/  ELECT P6, UR62, PT ;  /* 0x00000000003e782f */ /* 0x000fe400038c0000 */
[----:B------:R-:W-:Y:S01]  /*328a0*/  MOV R14, UR62 ;  /* 0x0000003e000e7c02 */ /* 0x000fe20008000f00 */
[----:B01--4-:R-:W-:Y:S10]  /*328b0*/  ENDCOLLECTIVE ;  /* 0x000000000000791b */ /* 0x013ff40003800000 */
.L_x_931:
[----:B------:R-:W-:Y:S05]  /*328c0*/  BSYNC B0 ;  /* 0x0000000000007941 */ /* 0x000fea0003800000 */
.L_x_930:
[----:B------:R-:W-:Y:S05]  /*328d0*/  BRA `(.L_x_932) ;  /* 0xffffff9000587947 */ /* 0x000fea000383ffff */
.L_x_662:
[----:B0-----:R0:W1:Y:S02]  /*328e0*/  SYNCS.PHASECHK.TRANS64.TRYWAIT P1, [R6+URZ], R5 ;  /* 0x00000005060075a7 */ /* 0x001064000802017f */
[----:B-1----:R-:W-:Y:S05]  /*328f0*/  @!P1 NANOSLEEP.SYNCS 0x989680 ;  /* 0x009896800000995d */ /* 0x002fea0003900000 */
[----:B------:R-:W1:Y:S02]  /*32900*/  @!P1 SYNCS.PHASECHK.TRANS64 P1, [R6+URZ], R5 ;  /* 0x00000005060095a7 */ /* 0x000e64000802007f */
[----:B-1----:R-:W-:Y:S05]  /*32910*/  @!P1 BRA `(.L_x_662) ;  /* 0xfffffffc00f09947 */ /* 0x002fea000383ffff */
[----:B------:R-:W-:Y:S05]  /*32920*/  BRA `(.L_x_933) ;  /* 0xffffff9000947947 */ /* 0x000fea000383ffff */
.L_x_663:
[----:B-1----:R1:W2:Y:S02]  /*32930*/  SYNCS.PHASECHK.TRANS64.TRYWAIT P1, [R7+URZ], R2 ;  /* 0x00000002070075a7 */ /* 0x0022a4000802017f */
[----:B--2---:R-:W-:Y:S05]  /*32940*/  @!P1 NANOSLEEP.SYNCS 0x989680 ;  /* 0x009896800000995d */ /* 0x004fea0003900000 */
[----:B------:R-:W2:Y:S02]  /*32950*/  @!P1 SYNCS.PHASECHK.TRANS64 P1, [R7+URZ], R2 ;  /* 0x00000002070095a7 */ /* 0x000ea4000802007f */
[----:B--2---:R-:W-:Y:S05]  /*32960*/  @!P1 BRA `(.L_x_663) ;  /* 0xfffffffc00f09947 */ /* 0x004fea000383ffff */
[----:B------:R-:W-:Y:S05]  /*32970*/  BRA `(.L_x_934) ;  /* 0xffffff9000887947 */ /* 0x000fea000383ffff */
.L_x_665:
[----:B--2---:R2:W3:Y:S02]  /*32980*/  SYNCS.PHASECHK.TRANS64.TRYWAIT P1, [R4+URZ+0x38860], R5 ;  /* 0x03886005040075a7 */ /* 0x0044e4000802017f */
[----:B---3--:R-:W-:Y:S05]  /*32990*/  @!P1 NANOSLEEP.SYNCS 0x989680 ;  /* 0x009896800000995d */ /* 0x008fea0003900000 */
[----:B------:R-:W3:Y:S02]  /*329a0*/  @!P1 SYNCS.PHASECHK.TRANS64 P1, [R4+URZ+0x38860], R5 ;  /* 0x03886005040095a7 */ /* 0x000ee4000802007f */
[----:B---3--:R-:W-:Y:S05]  /*329b0*/  @!P1 BRA `(.L_x_665) ;  /* 0xfffffffc00f09947 */ /* 0x008fea000383ffff */
[----:B------:R-:W-:Y:S05]  /*329c0*/  BRA `(.L_x_935) ;  /* 0xffffff90008c7947 */ /* 0x000fea000383ffff */
.L_x_667:
[----:B---3--:R3:W0:Y:S02]  /*329d0*/  SYNCS.PHASECHK.TRANS64.TRYWAIT P1, [R3+URZ+0x38860], R2 ;  /* 0x03886002030075a7 */ /* 0x008624000802017f */
[----:B0-----:R-:W-:Y:S05]  /*329e0*/  @!P1 NANOSLEEP.SYNCS 0x989680 ;  /* 0x009896800000995d */ /* 0x001fea0003900000 */
[----:B------:R-:W0:Y:S02]  /*329f0*/  @!P1 SYNCS.PHASECHK.TRANS64 P1, [R3+URZ+0x38860], R2 ;  /* 0x03886002030095a7 */ /* 0x000e24000802007f */
[----:B0-----:R-:W-:Y:S05]  /*32a00*/  @!P1 BRA `(.L_x_667) ;  /* 0xfffffffc00f09947 */ /* 0x001fea000383ffff */
[----:B------:R-:W-:Y:S05]  /*32a10*/  BRA `(.L_x_936) ;  /* 0xffffff90008c7947 */ /* 0x000fea000383ffff */
.L_x_669:
[----:B------:R0:W0:Y:S02]  /*32a20*/  SYNCS.PHASECHK.TRANS64.TRYWAIT P0, [R4+URZ+0x38880], R5 ;  /* 0x03888005040075a7 */ /* 0x000024000800017f */
[----:B0-----:R-:W-:Y:S05]  /*32a30*/  @!P0 NANOSLEEP.SYNCS 0x989680 ;  /* 0x009896800000895d */ /* 0x001fea0003900000 */
[----:B------:R-:W0:Y:S02]  /*32a40*/  @!P0 SYNCS.PHASECHK.TRANS64 P0, [R4+URZ+0x38880], R5 ;  /* 0x03888005040085a7 */ /* 0x000e24000800007f */
[----:B0-----:R-:W-:Y:S05]  /*32a50*/  @!P0 BRA `(.L_x_669) ;  /* 0xfffffffc00f08947 */ /* 0x001fea000383ffff */
[----:B------:R-:W-:Y:S05]  /*32a60*/  BRA `(.L_x_670) ;  /* 0xffffff9000887947 */ /* 0x000fea000383ffff */
.L_x_937:
        /* <DEDUP_REMOVED lines=9> */
.L_x_13340:


//--------------------- .text._ZN7cutlass13device_kernelIN5flash11enable_sm90INS1_16FlashAttnFwdSm90INS1_25CollectiveMainloopFwdSm90ILi2EN4cute5tupleIJNS5_1CILi1EEES8_S8_EEENS6_IJNS7_ILi128EEENS7_ILi64EEENS7_ILi256EEEEEELi256ENS_12float_e4m3_tEfNS_4arch4Sm90ELb0ELb1ELb1ELb0ELb0ELb0ELb0ELb1ELb1ELb1ELb1ELb0EEENS1_21CollectiveEpilogueFwdINS6_IJSA_SC_SB_EEES9_NS_10bfloat16_tESG_Li256ELb0ELb1ELb1ELb1EEENS1_19SingleTileSchedulerILb0ELb1ELb1ELi128EEEEEEEEEvNT_6ParamsE --------------------------
	.section	.text._ZN7cutlass13device_kernelIN5flash11enable_sm90INS1_16FlashAttnFwdSm90INS1_25CollectiveMainloopFwdSm90ILi2EN4cute5tupleIJNS5_1CILi1EEES8_S8_EEENS6_IJNS7_ILi128EEENS7_ILi64EEENS7_ILi256EEEEEELi256ENS_12float_e4m3_tEfNS_4arch4Sm90ELb0ELb1ELb1ELb0ELb0ELb0ELb0ELb1ELb1ELb1ELb1ELb0EEENS1_21CollectiveEpilogueFwdINS6_IJSA_SC_SB_EEES9_NS_10bfloat16_tESG_Li256ELb0ELb1ELb1ELb1EEENS1_19SingleTileSchedulerILb0ELb1ELb1ELi128EEEEEEEEEvNT_6ParamsE,"ax",@progbits
	.align	128
.text._ZN7cutlass13device_kernelIN5flash11enable_sm90INS1_16FlashAttnFwdSm90INS1_25CollectiveMainloopFwdSm90ILi2EN4cute5tupleIJNS5_1CILi1EEES8_S8_EEENS6_IJNS7_ILi128EEENS7_ILi64EEENS7_ILi256EEEEEELi256ENS_12float_e4m3_tEfNS_4arch4Sm90ELb0ELb1ELb1ELb0ELb0ELb0ELb0ELb1ELb1ELb1ELb1ELb0EEENS1_21CollectiveEpilogueFwdINS6_IJSA_SC_SB_EEES9_NS_10bfloat16_tESG_Li256ELb0ELb1ELb1ELb1EEENS1_19SingleTileSchedulerILb0ELb1ELb1ELi128EEEEEEEEEvNT_6ParamsE:
        .type           _ZN7cutlass13device_kernelIN5flash11enable_sm90INS1_16FlashAttnFwdSm90INS1_25CollectiveMainloopFwdSm90ILi2EN4cute5tupleIJNS5_1CILi1EEES8_S8_EEENS6_IJNS7_ILi128EEENS7_ILi64EEENS7_ILi256EEEEEELi256ENS_12float_e4m3_tEfNS_4arch4Sm90ELb0ELb1ELb1ELb0ELb0ELb0ELb0ELb1ELb1ELb1ELb1ELb0EEENS1_21CollectiveEpilogueFwdINS6_IJSA_SC_SB_EEES9_NS_10bfloat16_tESG_Li256ELb0ELb1ELb1ELb1EEENS1_19SingleTileSchedulerILb0ELb1ELb1ELi128EEEEEEEEEvNT_6ParamsE,@function
        .size           _ZN7cutlass13device_kernelIN5flash11enable_sm90INS1_16FlashAttnFwdSm90INS1_25CollectiveMainloopFwdSm90ILi2EN4cute5tupleIJNS5_1CILi1EEES8_S8_EEENS6_IJNS7_ILi128EEENS7_ILi64EEENS7_ILi256EEEEEELi256ENS_12float_e4m3_tEfNS_4arch4Sm90ELb0ELb1ELb1ELb0ELb0ELb0ELb0ELb1ELb1ELb1ELb1ELb0EEENS1_21CollectiveEpilogueFwdINS6_IJSA_SC_SB_EEES9_NS_10bfloat16_tESG_Li256ELb0ELb1ELb1ELb1EEENS1_19SingleTileSchedulerILb0ELb1ELb1ELi128EEEEEEEEEvNT_6ParamsE,(.L_x_13341 - _ZN7cutlass13device_kernelIN5flash11enable_sm90INS1_16FlashAttnFwdSm90INS1_25CollectiveMainloopFwdSm90ILi2EN4cute5tupleIJNS5_1CILi1EEES8_S8_EEENS6_IJNS7_ILi128EEENS7_ILi64EEENS7_ILi256EEEEEELi256ENS_12float_e4m3_tEfNS_4arch4Sm90ELb0ELb1ELb1ELb0ELb0ELb0ELb0ELb1ELb1ELb1ELb1ELb0EEENS1_21CollectiveEpilogueFwdINS6_IJSA_SC_SB_EEES9_NS_10bfloat16_tESG_Li256ELb0ELb1ELb1ELb1EEENS1_19SingleTileSchedulerILb0ELb1ELb1ELi128EEEEEEEEEvNT_6ParamsE)
        .other          _ZN7cutlass13device_kernelIN5flash11enable_sm90INS1_16FlashAttnFwdSm90INS1_25CollectiveMainloopFwdSm90ILi2EN4cute5tupleIJNS5_1CILi1EEES8_S8_EEENS6_IJNS7_ILi128EEENS7_ILi64EEENS7_ILi256EEEEEELi256ENS_12float_e4m3_tEfNS_4arch4Sm90ELb0ELb1ELb1ELb0ELb0ELb0ELb0ELb1ELb1ELb1ELb1ELb0EEENS1_21CollectiveEpilogueFwdINS6_IJSA_SC_SB_EEES9_NS_10bfloat16_tESG_Li256ELb0ELb1ELb1ELb1EEENS1_19SingleTileSchedulerILb0ELb1ELb1ELi128EEEEEEEEEvNT_6ParamsE,@"STO_CUDA_ENTRY STV_DEFAULT"
_ZN7cutlass13device_kernelIN5flash11enable_sm90INS1_16FlashAttnFwdSm90INS1_25CollectiveMainloopFwdSm90ILi2EN4cute5tupleIJNS5_1CILi1EEES8_S8_EEENS6_IJNS7_ILi128EEENS7_ILi64EEENS7_ILi256EEEEEELi256ENS_12float_e4m3_tEfNS_4arch4Sm90ELb0ELb1ELb1ELb0ELb0ELb0ELb0ELb1ELb1ELb1ELb1ELb0EEENS1_21CollectiveEpilogueFwdINS6_IJSA_SC_SB_EEES9_NS_10bfloat16_tESG_Li256ELb0ELb1ELb1ELb1EEENS1_19SingleTileSchedulerILb0ELb1ELb1ELi128EEEEEEEEEvNT_6ParamsE:
        /* <DEDUP_REMOVED lines=18> */
.L_x_939:
[----:B------:R-:W-:Y:S05]  /*0120*/  BSYNC B0 ;  /* 0x0000000000007941 */ /* 0x000fea0003800000 */
.L_x_938:
        /* <DEDUP_REMOVED lines=41> */
.L_x_940:
        /* <DEDUP_REMOVED lines=22> */
.L_x_941:
        /* <DEDUP_REMOVED lines=18> */
.L_x_942:
        /* <DEDUP_REMOVED lines=22> */
.L_x_943:
        /* <DEDUP_REMOVED lines=22> */
.L_x_944:
        /* <DEDUP_REMOVED lines=8> */
.L_x_947:
[----:B------:R-:W-:-:S08]  /*0980*/  NOP ;  /* 0x0000000000007918 */ /* 0x000fd00000000000 */
[----:B------:R-:W0:Y:S02]  /*0990*/  USETMAXREG.TRY_ALLOC.CTAPOOL UP0, 0xf0 ;  /* 0x000000f0000079c8 */ /* 0x000e240008000600 */
[----:B0-----:R-:W-:-:S13]  /*09a0*/  PLOP3.LUT P0, PT, PT, PT, UP0, 0x80, 0x0 ;  /* 0x000000000000781c */ /* 0x001fda0003f0f008 */
[----:B------:R-:W-:Y:S05]  /*09b0*/  @!P0 BRA `(.L_x_947) ;  /* 0xfffffffc00f08947 */ /* 0x000fea000383ffff */
[----:B------:R-:W0:Y:S01]  /*09c0*/  S2R R2, SR_TID.X ;  /* 0x0000000000027919 */ /* 0x000e220000002100 */
[----:B------:R-:W1:Y:S01]  /*09d0*/  S2UR UR6, SR_CTAID.Y ;  /* 0x00000000000679c3 */ /* 0x000e620000002600 */
[----:B------:R-:W-:Y:S02]  /*09e0*/  ULDC UR7, c[0x0][0xc50] ;  /* 0x0003140000077ab9 */ /* 0x000fe40000000800 */
[----:B------:R-:W-:-:S05]  /*09f0*/  UISETP.NE.AND UP0, UPT, UR7, 0x1, UPT ;  /* 0x000000010700788c */ /* 0x000fca000bf05270 */
[----:B------:R-:W2:Y:S06]  /*0a00*/  S2UR UR36, SR_CTAID.Z ;  /* 0x00000000002479c3 */ /* 0x000eac0000002700 */
[----:B------:R-:W-:Y:S01]  /*0a10*/  @UP0 ULDC UR4, c[0x0][0xc54] ;  /* 0x0003150000040ab9 */ /* 0x000fe20000000800 */
[----:B------:R-:W-:Y:S01]  /*0a20*/  @UP0 ULDC UR8, c[0x0][0xc58] ;  /* 0x0003160000080ab9 */ /* 0x000fe20000000800 */
[----:B-1----:R-:W-:Y:S02]  /*0a30*/  UIMAD.WIDE.U32 UR4, UR6, UR4, URZ ;  /* 0x00000004060472a5 */ /* 0x002fe4000f8e003f */
[----:B------:R-:W-:-:S02]  /*0a40*/  UMOV UR42, UR6 ;  /* 0x00000006002a7c82 */ /* 0x000fc40008000000 */
[----:B------:R-:W-:Y:S01]  /*0a50*/  @UP0 USHF.R.U32.HI UR42, URZ, UR8, UR5 ;  /* 0x000000083f2a0299 */ /* 0x000fe20008011605 */
[----:B0-----:R-:W-:-:S03]  /*0a60*/  LOP3.LUT R0, R2, 0xffffff80, RZ, 0xc0, !PT ;  /* 0xffffff8002007812 */ /* 0x001fc600078ec0ff */
[----:B------:R-:W-:Y:S01]  /*0a70*/  UIADD3 UR4, -UR42, URZ, URZ ;  /* 0x0000003f2a047290 */ /* 0x000fe2000fffe13f */
[----:B------:R-:W-:Y:S06]  /*0a80*/  BAR.ARV 0x8, 0x180 ;  /* 0x0206000000007b1d */ /* 0x000fec0000002000 */
[----:B------:R-:W-:Y:S01]  /*0a90*/  ISETP.NE.AND P0, PT, R0, 0x80, PT ;  /* 0x000000800000780c */ /* 0x000fe20003f05270 */
[----:B------:R-:W-:-:S12]  /*0aa0*/  UIMAD UR6, UR7, UR4, UR6 ;  /* 0x00000004070672a4 */ /* 0x000fd8000f8e0206 */
[----:B------:R-:W-:Y:S06]  /*0ab0*/  @!P0 BAR.ARV 0x9, 0x100 ;  /* 0x0244000000008b1d */ /* 0x000fec0000002000 */
[----:B--2---:R-:W-:-:S13]  /*0ac0*/  ISETP.LE.AND P0, PT, RZ, UR36, PT ;  /* 0x00000024ff007c0c */ /* 0x004fda000bf03270 */
[----:B------:R-:W-:Y:S05]  /*0ad0*/  @!P0 BRA `(.L_x_948) ;  /* 0x0000013800748947 */ /* 0x000fea0003800000 */
[----:B------:R-:W0:Y:S01]  /*0ae0*/  S2UR UR47, SR_CTAID.X ;  /* 0x00000000002f79c3 */ /* 0x000e220000002500 */
[----:B------:R-:W-:Y:S01]  /*0af0*/  ULDC UR7, c[0x0][0x448] ;  /* 0x0001120000077ab9 */ /* 0x000fe20000000800 */
[----:B------:R-:W-:Y:S01]  /*0b00*/  ULDC.64 UR4, c[0x0][0x418] ;  /* 0x0001060000047ab9 */ /* 0x000fe20000000a00 */
[----:B------:R-:W-:Y:S01]  /*0b10*/  UISETP.NE.AND UP1, UPT, UR7, 0x1, UPT ;  /* 0x000000010700788c */ /* 0x000fe2000bf25270 */
[----:B------:R-:W-:Y:S01]  /*0b20*/  VIADD R18, R2, 0xffffff80 ;  /* 0xffffff8002127836 */ /* 0x000fe20000000000 */
[----:B------:R-:W-:Y:S01]  /*0b30*/  UISETP.NE.U32.AND UP0, UPT, UR4, URZ, UPT ;  /* 0x0000003f0400728c */ /* 0x000fe2000bf05070 */
[----:B------:R-:W-:Y:S01]  /*0b40*/  ULDC UR37, c[0x0][0x424] ;  /* 0x0001090000257ab9 */ /* 0x000fe20000000800 */
[----:B------:R-:W-:Y:S02]  /*0b50*/  ULDC UR43, c[0x0][0x288] ;  /* 0x0000a200002b7ab9 */ /* 0x000fe40000000800 */
[----:B------:R-:W-:Y:S02]  /*0b60*/  UISETP.NE.AND.EX UP0, UPT, UR5, URZ, UPT, UP0 ;  /* 0x0000003f0500728c */ /* 0x000fe4000bf05300 */
[----:B------:R-:W-:Y:S01]  /*0b70*/  UIADD3 UR10, -UR43, 0x1, URZ ;  /* 0x000000012b0a7890 */ /* 0x000fe2000fffe13f */
[----:B------:R-:W-:Y:S01]  /*0b80*/  ULDC.64 UR4, c[0x0][0x9e0] ;  /* 0x0002780000047ab9 */ /* 0x000fe20000000a00 */
[----:B------:R-:W-:-:S02]  /*0b90*/  USEL UR37, UR37, 0x1, UP0 ;  /* 0x0000000125257887 */ /* 0x000fc40008000000 */
[----:B------:R-:W-:Y:S01]  /*0ba0*/  UISETP.GE.AND UP0, UPT, UR5, 0x1, UPT ;  /* 0x000000010500788c */ /* 0x000fe2000bf06270 */
[----:B------:R-:W-:Y:S01]  /*0bb0*/  @UP1 ULDC UR9, c[0x0][0x44c] ;  /* 0x0001130000091ab9 */ /* 0x000fe20000000800 */
[----:B------:R-:W-:Y:S01]  /*0bc0*/  ULDC UR13, c[0x0][0x2f0] ;  /* 0x0000bc00000d7ab9 */ /* 0x000fe20000000800 */
[----:B------:R-:W-:Y:S01]  /*0bd0*/  @UP1 ULDC UR11, c[0x0][0x450] ;  /* 0x00011400000b1ab9 */ /* 0x000fe20000000800 */
[----:B------:R-:W-:Y:S02]  /*0be0*/  UIMAD UR10, UR37, UR13, UR10 ;  /* 0x0000000d250a72a4 */ /* 0x000fe4000f8e020a */
[----:B------:R-:W-:Y:S01]  /*0bf0*/  PLOP3.LUT P1, PT, PT, PT, UP0, 0x80, 0x0 ;  /* 0x000000000000781c */ /* 0x000fe20003f2f008 */
[----:B------:R-:W-:Y:S02]  /*0c00*/  USHF.R.S32.HI UR39, URZ, 0x1f, UR36 ;  /* 0x0000001f3f277899 */ /* 0x000fe40008011424 */
[----:B0-----:R-:W-:-:S04]  /*0c10*/  USHF.L.U32 UR47, UR47, 0x7, URZ ;  /* 0x000000072f2f7899 */ /* 0x001fc8000800063f */
[----:B------:R-:W-:Y:S02]  /*0c20*/  @UP1 UIADD3 UR8, UR47, 0x7f, URZ ;  /* 0x0000007f2f081890 */ /* 0x000fe4000fffe03f */
[----:B------:R-:W-:Y:S02]  /*0c30*/  UIADD3 UR7, UR47, 0x7f, URZ ;  /* 0x0000007f2f077890 */ /* 0x000fe4000fffe03f */
[----:B------:R-:W-:-:S04]  /*0c40*/  UIMAD.WIDE.U32 UR8, UR8, UR9, URZ ;  /* 0x00000009080872a5 */ /* 0x000fc8000f8e003f */
[----:B------:R-:W-:-:S04]  /*0c50*/  @UP1 USHF.R.U32.HI UR7, URZ, UR11, UR9 ;  /* 0x0000000b3f071299 */ /* 0x000fc80008011609 */
[----:B------:R-:W-:-:S04]  /*0c60*/  UIADD3 UR10, UR10, UR7, URZ ;  /* 0x000000070a0a7290 */ /* 0x000fc8000fffe03f */
[----:B------:R-:W-:Y:S01]  /*0c70*/  UIADD3 UR4, UR10, UR4, URZ ;  /* 0x000000040a047290 */ /* 0x000fe2000fffe03f */
[----:B------:R-:W-:Y:S11]  /*0c80*/  @!P1 BRA `(.L_x_949) ;  /* 0x0000000000449947 */ /* 0x000ff60003800000 */
[----:B------:R-:W-:Y:S01]  /*0c90*/  ISETP.LT.AND P0, PT, RZ, UR10, PT ;  /* 0x0000000aff007c0c */ /* 0x000fe2000bf01270 */
[----:B------:R-:W-:-:S12]  /*0ca0*/  UIADD3 UR7, UR10, -0x1, URZ ;  /* 0xffffffff0a077890 */ /* 0x000fd8000fffe03f */
[----:B------:R-:W-:Y:S05]  /*0cb0*/  @P0 BRA `(.L_x_950) ;  /* 0x00000000001c0947 */ /* 0x000fea0003800000 */
[----:B------:R-:W-:Y:S02]  /*0cc0*/  UISETP.NE.AND UP0, UPT, UR5, 0x1, UPT ;  /* 0x000000010500788c */ /* 0x000fe4000bf05270 */
[----:B------:R-:W-:-:S09]  /*0cd0*/  UIADD3 UR7, -UR10, URZ, URZ ;  /* 0x0000003f0a077290 */ /* 0x000fd2000fffe13f */
[----:B------:R-:W-:Y:S02]  /*0ce0*/  @UP0 ULDC.64 UR10, c[0x0][0x9e8] ;  /* 0x00027a00000a0ab9 */ /* 0x000fe40000000a00 */
[----:B------:R-:W-:-:S04]  /*0cf0*/  UIMAD.WIDE.U32 UR8, UR7, UR10, URZ ;  /* 0x0000000a070872a5 */ /* 0x000fc8000f8e003f */
[----:B------:R-:W-:-:S04]  /*0d00*/  @UP0 USHF.R.U32.HI UR7, URZ, UR11, UR9 ;  /* 0x0000000b3f070299 */ /* 0x000fc80008011609 */
[----:B------:R-:W-:Y:S01]  /*0d10*/  ULOP3.LUT UR7, URZ, UR7, URZ, 0x33, !UPT ;  /* 0x000000073f077292 */ /* 0x000fe2000f8e333f */
[----:B------:R-:W-:Y:S11]  /*0d20*/  BRA `(.L_x_951) ;  /* 0x0000000000107947 */ /* 0x000ff60003800000 */
.L_x_950:
[----:B------:R-:W-:-:S11]  /*0d30*/  UISETP.NE.AND UP0, UPT, UR5, 0x1, UPT ;  /* 0x000000010500788c */ /* 0x000fd6000bf05270 */
[----:B------:R-:W-:Y:S02]  /*0d40*/  @UP0 ULDC.64 UR10, c[0x0][0x9e8] ;  /* 0x00027a00000a0ab9 */ /* 0x000fe40000000a00 */
[----:B------:R-:W-:-:S04]  /*0d50*/  UIMAD.WIDE.U32 UR8, UR7, UR10, URZ ;  /* 0x0000000a070872a5 */ /* 0x000fc8000f8e003f */
[----:B------:R-:W-:-:S12]  /*0d60*/  @UP0 USHF.R.U32.HI UR7, URZ, UR11, UR9 ;  /* 0x0000000b3f070299 */ /* 0x000fd80008011609 */
.L_x_951:
[----:B------:R-:W-:-:S04]  /*0d70*/  UIMAD UR7, UR7, UR5, UR5 ;  /* 0x00000005070772a4 */ /* 0x000fc8000f8e0205 */
[----:B------:R-:W-:-:S04]  /*0d80*/  UISETP.LT.AND UP0, UPT, UR4, UR7, UPT ;  /* 0x000000070400728c */ /* 0x000fc8000bf01270 */
[----:B------:R-:W-:-:S12]  /*0d90*/  USEL UR4, UR4, UR7, UP0 ;  /* 0x0000000704047287 */ /* 0x000fd80008000000 */
.L_x_949:
[----:B------:R-:W-:Y:S02]  /*0da0*/  UIMAD UR7, UR37, UR13, 0x3f ;  /* 0x0000003f250774a4 */ /* 0x000fe4000f8e020d */
[----:B------:R-:W-:Y:S01]  /*0db0*/  UIADD3 UR10, UR4, 0x3f, URZ ;  /* 0x0000003f040a7890 */ /* 0x000fe2000fffe03f */
[----:B------:R-:W-:Y:S01]  /*0dc0*/  @UP1 ULDC UR8, c[0x0][0x44c] ;  /* 0x0001130000081ab9 */ /* 0x000fe20000000800 */
[----:B------:R-:W-:Y:S01]  /*0dd0*/  @UP1 ULDC UR14, c[0x0][0x450] ;  /* 0x00011400000e1ab9 */ /* 0x000fe20000000800 */
[----:B------:R-:W-:Y:S02]  /*0de0*/  UIMAD.WIDE.U32 UR8, UR47, UR8, URZ ;  /* 0x000000082f0872a5 */ /* 0x000fe4000f8e003f */
[----:B------:R-:W-:Y:S02]  /*0df0*/  USHF.R.S32.HI UR4, URZ, 0x1f, UR7 ;  /* 0x0000001f3f047899 */ /* 0x000fe40008011407 */
[----:B------:R-:W-:Y:S01]  /*0e00*/  USHF.R.S32.HI UR11, URZ, 0x1f, UR10 ;  /* 0x0000001f3f0b7899 */ /* 0x000fe2000801140a */
[----:B------:R-:W-:Y:S01]  /*0e10*/  UMOV UR12, UR47 ;  /* 0x0000002f000c7c82 */ /* 0x000fe20008000000 */
[----:B------:R-:W-:-:S02]  /*0e20*/  UIMAD UR43, UR37, UR13, -UR43 ;  /* 0x0000000d252b72a4 */ /* 0x000fc4000f8e0a2b */
[----:B------:R-:W-:Y:S02]  /*0e30*/  @UP1 USHF.R.U32.HI UR12, URZ, UR14, UR9 ;  /* 0x0000000e3f0c1299 */ /* 0x000fe40008011609 */
[----:B------:R-:W-:Y:S02]  /*0e40*/  ULEA.HI UR4, UR4, UR7, URZ, 0x6 ;  /* 0x0000000704047291 */ /* 0x000fe4000f8f303f */
[----:B------:R-:W-:Y:S02]  /*0e50*/  ULEA.HI UR11, UR11, UR10, URZ, 0x6 ;  /* 0x0000000a0b0b7291 */ /* 0x000fe4000f8f303f */
[----:B------:R-:W-:Y:S02]  /*0e60*/  UIADD3 UR7, UR43, UR12, URZ ;  /* 0x0000000c2b077290 */ /* 0x000fe4000fffe03f */
[----:B------:R-:W-:Y:S02]  /*0e70*/  USHF.R.S32.HI UR4, URZ, 0x6, UR4 ;  /* 0x000000063f047899 */ /* 0x000fe40008011404 */
[----:B------:R-:W-:Y:S01]  /*0e80*/  USHF.R.S32.HI UR11, URZ, 0x6, UR11 ;  /* 0x000000063f0b7899 */ /* 0x000fe2000801140b */
[----:B------:R-:W-:-:S02]  /*0e90*/  ULDC UR8, c[0x0][0x9dc] ;  /* 0x0002770000087ab9 */ /* 0x000fc40000000800 */
[----:B------:R-:W-:Y:S02]  /*0ea0*/  UIADD3 UR8, UR7, -UR8, URZ ;  /* 0x8000000807087290 */ /* 0x000fe4000fffe03f */
[----:B------:R-:W-:-:S04]  /*0eb0*/  UISETP.LT.AND UP0, UPT, UR4, UR11, UPT ;  /* 0x0000000b0400728c */ /* 0x000fc8000bf01270 */
[----:B------:R-:W-:Y:S01]  /*0ec0*/  USEL UR4, UR4, UR11, UP0 ;  /* 0x0000000b04047287 */ /* 0x000fe20008000000 */
[----:B------:R-:W-:Y:S01]  /*0ed0*/  IMAD.U32 R0, RZ, RZ, UR8 ;  /* 0x00000008ff007e24 */ /* 0x000fe2000f8e00ff */
[----:B------:R-:W-:Y:S10]  /*0ee0*/  @!P1 BRA `(.L_x_952) ;  /* 0x0000000000409947 */ /* 0x000ff40003800000 */
[----:B------:R-:W-:-:S06]  /*0ef0*/  UISETP.GT.AND UP0, UPT, UR7, -0x1, UPT ;  /* 0xffffffff0700788c */ /* 0x000fcc000bf04270 */
[----:B------:R-:W-:-:S13]  /*0f00*/  PLOP3.LUT P0, PT, PT, PT, UP0, 0x80, 0x0 ;  /* 0x000000000000781c */ /* 0x000fda0003f0f008 */
[----:B------:R-:W-:Y:S05]  /*0f10*/  @P0 BRA `(.L_x_953) ;  /* 0x00000000001c0947 */ /* 0x000fea0003800000 */
[----:B------:R-:W-:Y:S02]  /*0f20*/  UISETP.NE.AND UP0, UPT, UR5, 0x1, UPT ;  /* 0x000000010500788c */ /* 0x000fe4000bf05270 */
[----:B------:R-:W-:-:S09]  /*0f30*/  ULOP3.LUT UR7, URZ, UR7, URZ, 0x33, !UPT ;  /* 0x000000073f077292 */ /* 0x000fd2000f8e333f */
[----:B------:R-:W-:Y:S02]  /*0f40*/  @UP0 ULDC.64 UR10, c[0x0][0x9e8] ;  /* 0x00027a00000a0ab9 */ /* 0x000fe40000000a00 */
[----:B------:R-:W-:-:S04]  /*0f50*/  UIMAD.WIDE.U32 UR8, UR7, UR10, URZ ;  /* 0x0000000a070872a5 */ /* 0x000fc8000f8e003f */
[----:B------:R-:W-:-:S04]  /*0f60*/  @UP0 USHF.R.U32.HI UR7, URZ, UR11, UR9 ;  /* 0x0000000b3f070299 */ /* 0x000fc80008011609 */
[----:B------:R-:W-:Y:S01]  /*0f70*/  ULOP3.LUT UR7, URZ, UR7, URZ, 0x33, !UPT ;  /* 0x000000073f077292 */ /* 0x000fe2000f8e333f */
[----:B------:R-:W-:Y:S11]  /*0f80*/  BRA `(.L_x_954) ;  /* 0x0000000000107947 */ /* 0x000ff60003800000 */
.L_x_953:
[----:B------:R-:W-:-:S11]  /*0f90*/  UISETP.NE.AND UP0, UPT, UR5, 0x1, UPT ;  /* 0x000000010500788c */ /* 0x000fd6000bf05270 */
[----:B------:R-:W-:Y:S02]  /*0fa0*/  @UP0 ULDC.64 UR10, c[0x0][0x9e8] ;  /* 0x00027a00000a0ab9 */ /* 0x000fe40000000a00 */
[----:B------:R-:W-:-:S04]  /*0fb0*/  UIMAD.WIDE.U32 UR8, UR7, UR10, URZ ;  /* 0x0000000a070872a5 */ /* 0x000fc8000f8e003f */
[----:B------:R-:W-:-:S12]  /*0fc0*/  @UP0 USHF.R.U32.HI UR7, URZ, UR11, UR9 ;  /* 0x0000000b3f070299 */ /* 0x000fd80008011609 */
.L_x_954:
[----:B------:R-:W-:-:S06]  /*0fd0*/  UIMAD UR5, UR7, UR5, URZ ;  /* 0x00000005070572a4 */ /* 0x000fcc000f8e023f */
[----:B------:R-:W-:-:S07]  /*0fe0*/  VIMNMX R0, R0, UR5, !PT ;  /* 0x0000000500007c48 */ /* 0x000fce000ffe0100 */
.L_x_952:
[----:B------:R-:W-:Y:S01]  /*0ff0*/  SHF.R.S32.HI R3, RZ, 0x1f, R0 ;  /* 0x0000001fff037819 */ /* 0x000fe20000011400 */
[----:B------:R-:W-:Y:S02]  /*1000*/  USHF.R.U32.HI UR5, URZ, 0x10, UR6 ;  /* 0x000000103f057899 */ /* 0x000fe40008011606 */
[----:B------:R-:W-:Y:S01]  /*1010*/  ULOP3.LUT UR6, UR6, 0xffff, URZ, 0xc0, !UPT ;  /* 0x0000ffff06067892 */ /* 0x000fe2000f8ec03f */
[----:B------:R-:W-:Y:S01]  /*1020*/  LEA.HI R3, R3, R0, RZ, 0x6 ;  /* 0x0000000003037211 */ /* 0x000fe200078f30ff */
[----:B------:R-:W-:-:S03]  /*1030*/  UISETP.NE.AND UP0, UPT, UR5, URZ, UPT ;  /* 0x0000003f0500728c */ /* 0x000fc6000bf05270 */
[----:B------:R-:W-:-:S04]  /*1040*/  SHF.R.S32.HI R3, RZ, 0x6, R3 ;  /* 0x00000006ff037819 */ /* 0x000fc80000011403 */
[----:B------:R-:W-:Y:S01]  /*1050*/  VIMNMX R16, RZ, R3, !PT ;  /* 0x00000003ff107248 */ /* 0x000fe20007fe0100 */
[----:B------:R-:W-:-:S03]  /*1060*/  IMAD.MOV.U32 R3, RZ, RZ, RZ ;  /* 0x000000ffff037224 */ /* 0x000fc600078e00ff */
[----:B------:R-:W-:Y:S01]  /*1070*/  ISETP.LT.AND P0, PT, R16, UR4, PT ;  /* 0x0000000410007c0c */ /* 0x000fe2000bf01270 */
[----:B------:R-:W-:-:S12]  /*1080*/  @!UP0 ULDC UR5, c[0x0][0x9f0] ;  /* 0x00027c0000058ab9 */ /* 0x000fd80000000800 */
[----:B------:R-:W-:Y:S05]  /*1090*/  @!P0 BRA `(.L_x_955) ;  /* 0x0000000000708947 */ /* 0x000fea0003800000 */
[----:B------:R-:W-:Y:S01]  /*10a0*/  IMAD.U32 R6, RZ, RZ, UR5 ;  /* 0x00000005ff067e24 */ /* 0x000fe2000f8e00ff */
[----:B------:R-:W-:-:S04]  /*10b0*/  UIADD3 UR7, UR5, -0x1, UR4 ;  /* 0xffffffff05077890 */ /* 0x000fc8000fffe004 */
[-C--:B------:R-:W-:Y:S02]  /*10c0*/  IABS R5, R6.reuse ;  /* 0x0000000600057213 */ /* 0x080fe40000000000 */
[----:B------:R-:W-:Y:S02]  /*10d0*/  IADD3 R0, -R16, UR7, RZ ;  /* 0x0000000710007c10 */ /* 0x000fe4000fffe1ff */
[----:B------:R-:W0:Y:S01]  /*10e0*/  I2F.RP R4, R5 ;  /* 0x0000000500047306 */ /* 0x000e220000209400 */
[----:B------:R-:W-:Y:S02]  /*10f0*/  IABS R9, R6 ;  /* 0x0000000600097213 */ /* 0x000fe40000000000 */
[----:B------:R-:W-:Y:S02]  /*1100*/  IABS R6, R0 ;  /* 0x0000000000067213 */ /* 0x000fe40000000000 */
[----:B------:R-:W-:-:S04]  /*1110*/  LOP3.LUT R0, R0, UR5, RZ, 0x3c, !PT ;  /* 0x0000000500007c12 */ /* 0x000fc8000f8e3cff */
[----:B------:R-:W-:Y:S01]  /*1120*/  ISETP.GE.AND P2, PT, R0, RZ, PT ;  /* 0x000000ff0000720c */ /* 0x000fe20003f46270 */
[----:B0-----:R-:W0:Y:S02]  /*1130*/  MUFU.RCP R4, R4 ;  /* 0x0000000400047308 */ /* 0x001e240000001000 */
[----:B0-----:R-:W-:Y:S02]  /*1140*/  VIADD R2, R4, 0xffffffe ;  /* 0x0ffffffe04027836 */ /* 0x001fe40000000000 */
[----:B------:R-:W-:-:S04]  /*1150*/  IMAD.MOV R4, RZ, RZ, -R9 ;  /* 0x000000ffff047224 */ /* 0x000fc800078e0a09 */
[----:B------:R0:W1:Y:S02]  /*1160*/  F2I.FTZ.U32.TRUNC.NTZ R3, R2 ;  /* 0x0000000200037305 */ /* 0x000064000021f000 */
[----:B0-----:R-:W-:Y:S02]  /*1170*/  IMAD.MOV.U32 R2, RZ, RZ, RZ ;  /* 0x000000ffff027224 */ /* 0x001fe400078e00ff */
[----:B-1----:R-:W-:-:S04]  /*1180*/  IMAD.MOV R8, RZ, RZ, -R3 ;  /* 0x000000ffff087224 */ /* 0x002fc800078e0a03 */
[----:B------:R-:W-:-:S04]  /*1190*/  IMAD R7, R8, R5, RZ ;  /* 0x0000000508077224 */ /* 0x000fc800078e02ff */
[----:B------:R-:W-:-:S04]  /*11a0*/  IMAD.HI.U32 R3, R3, R7, R2 ;  /* 0x0000000703037227 */ /* 0x000fc800078e0002 */
[----:B------:R-:W-:-:S04]  /*11b0*/  IMAD.MOV.U32 R2, RZ, RZ, R6 ;  /* 0x000000ffff027224 */ /* 0x000fc800078e0006 */
        /* <DEDUP_REMOVED lines=9> */
[----:B------:R-:W-:-:S07]  /*1250*/  @!P1 LOP3.LUT R3, RZ, UR5, RZ, 0x33, !PT ;  /* 0x00000005ff039c12 */ /* 0x000fce000f8e33ff */
.L_x_955:
[----:B------:R-:W-:Y:S01]  /*1260*/  IMAD R16, R3, UR6, R16 ;  /* 0x0000000603107c24 */ /* 0x000fe2000f8e0210 */
[----:B------:R-:W-:Y:S02]  /*1270*/  PLOP3.LUT P0, PT, PT, PT, PT, 0x80, 0x0 ;  /* 0x000000000000781c */ /* 0x000fe40003f0f070 */
[----:B------:R-:W-:Y:S01]  /*1280*/  CS2R R28, SRZ ;  /* 0x00000000001c7805 */ /* 0x000fe2000001ff00 */
[----:B------:R-:W-:Y:S01]  /*1290*/  IMAD.MOV.U32 R0, RZ, RZ, RZ ;  /* 0x000000ffff007224 */ /* 0x000fe200078e00ff */
[----:B------:R-:W-:Y:S02]  /*12a0*/  CS2R R24, SRZ ;  /* 0x0000000000187805 */ /* 0x000fe4000001ff00 */
[----:B------:R-:W-:Y:S01]  /*12b0*/  VIADDMNMX R3, R16, R3, UR4, PT ;  /* 0x0000000410037e46 */ /* 0x000fe2000b800103 */
[----:B------:R-:W-:Y:S01]  /*12c0*/  IMAD.MOV.U32 R2, RZ, RZ, RZ ;  /* 0x000000ffff027224 */ /* 0x000fe200078e00ff */
[----:B------:R-:W-:Y:S01]  /*12d0*/  CS2R R26, SRZ ;  /* 0x00000000001a7805 */ /* 0x000fe2000001ff00 */
[----:B------:R-:W-:Y:S01]  /*12e0*/  IMAD.MOV.U32 R10, RZ, RZ, RZ ;  /* 0x000000ffff0a7224 */ /* 0x000fe200078e00ff */
[----:B------:R-:W-:Y:S01]  /*12f0*/  R2UR UR50, R3 ;  /* 0x00000000033272ca */ /* 0x000fe200000e0000 */
[----:B------:R-:W-:Y:S01]  /*1300*/  IMAD.MOV.U32 R31, RZ, RZ, RZ ;  /* 0x000000ffff1f7224 */ /* 0x000fe200078e00ff */
[----:B------:R-:W-:-:S02]  /*1310*/  CS2R R36, SRZ ;  /* 0x0000000000247805 */ /* 0x000fc4000001ff00 */
[----:B------:R-:W-:Y:S02]  /*1320*/  CS2R R32, SRZ ;  /* 0x0000000000207805 */ /* 0x000fe4000001ff00 */
        /* <DEDUP_REMOVED lines=9> */
[----:B------:R-:W-:Y:S02]  /*13c0*/  ISETP.LT.AND P1, PT, R16, UR50, PT ;  /* 0x0000003210007c0c */ /* 0x000fe4000bf21270 */
        /* <DEDUP_REMOVED lines=49> */
[----:B------:R-:W-:Y:S02]  /*16e0*/  IMAD.MOV.U32 R8, RZ, RZ, RZ ;  /* 0x000000ffff087224 */ /* 0x000fe400078e00ff */
[----:B------:R-:W-:Y:S01]  /*16f0*/  IMAD.MOV.U32 R147, RZ, RZ, RZ ;  /* 0x000000ffff937224 */ /* 0x000fe200078e00ff */
[----:B------:R-:W-:Y:S06]  /*1700*/  @!P1 BRA `(.L_x_956) ;  /* 0x000000b000689947 */ /* 0x000fec0003800000 */
[----:B------:R-:W-:Y:S01]  /*1710*/  SHF.R.S32.HI R19, RZ, 0x1f, R18 ;  /* 0x0000001fff137819 */ /* 0x000fe20000011412 */
[----:B------:R-:W0:Y:S01]  /*1720*/  S2UR UR5, SR_CgaCtaId ;  /* 0x00000000000579c3 */ /* 0x000e220000008800 */
[----:B------:R-:W-:Y:S02]  /*1730*/  UMOV UR41, 0x400 ;  /* 0x0000040000297882 */ /* 0x000fe40000000000 */
[----:B------:R-:W-:-:S04]  /*1740*/  LEA.HI R22, R19, R18, RZ, 0x7 ;  /* 0x0000001213167211 */ /* 0x000fc800078f38ff */
[----:B------:R-:W-:-:S05]  /*1750*/  SHF.R.S32.HI R23, RZ, 0x7, R22 ;  /* 0x00000007ff177819 */ /* 0x000fca0000011416 */
        /* <DEDUP_REMOVED lines=29> */
.L_x_957:
[----:B------:R-:W-:Y:S01]  /*1930*/  ULDC.64 UR6, c[0x0][0x990] ;  /* 0x0002640000067ab9 */ /* 0x000fe20000000a00 */
[----:B------:R-:W-:Y:S01]  /*1940*/  ULDC.64 UR4, c[0x0][0x998] ;  /* 0x0002660000047ab9 */ /* 0x000fe20000000a00 */
[----:B------:R-:W-:Y:S01]  /*1950*/  UISETP.NE.U32.AND UP0, UPT, UR6, URZ, UPT ;  /* 0x0000003f0600728c */ /* 0x000fe2000bf05070 */
[----:B------:R-:W-:Y:S01]  /*1960*/  IMAD.MOV.U32 R7, RZ, RZ, 0x3f800000 ;  /* 0x3f800000ff077424 */ /* 0x000fe200078e00ff */
[----:B------:R-:W-:Y:S01]  /*1970*/  UISETP.NE.U32.AND UP1, UPT, UR4, URZ, UPT ;  /* 0x0000003f0400728c */ /* 0x000fe2000bf25070 */
[----:B------:R-:W-:Y:S01]  /*1980*/  IMAD.MOV.U32 R0, RZ, RZ, 0x3f800000 ;  /* 0x3f800000ff007424 */ /* 0x000fe200078e00ff */
[----:B------:R-:W-:Y:S02]  /*1990*/  UISETP.NE.AND.EX UP0, UPT, UR7, URZ, UPT, UP0 ;  /* 0x0000003f0700728c */ /* 0x000fe4000bf05300 */
[----:B------:R-:W-:-:S04]  /*19a0*/  UISETP.NE.AND.EX UP1, UPT, UR5, URZ, UPT, UP1 ;  /* 0x0000003f0500728c */ /* 0x000fc8000bf25310 */
[----:B------:R-:W-:Y:S02]  /*19b0*/  PLOP3.LUT P0, PT, PT, PT, UP0, 0x80, 0x0 ;  /* 0x000000000000781c */ /* 0x000fe40003f0f008 */
[----:B------:R-:W-:-:S03]  /*19c0*/  PLOP3.LUT P1, PT, PT, PT, UP1, 0x80, 0x0 ;  /* 0x000000000000781c */ /* 0x000fc60003f2f018 */
[----:B------:R-:W-:Y:S01]  /*19d0*/  @UP0 ULDC.64 UR12, c[0x0][0x9a8] ;  /* 0x00026a00000c0ab9 */ /* 0x000fe20000000a00 */
[----:B------:R-:W-:Y:S01]  /*19e0*/  @UP0 ULDC.64 UR16, c[0x0][0x9b0] ;  /* 0x00026c0000100ab9 */ /* 0x000fe20000000a00 */
[----:B------:R-:W-:Y:S01]  /*19f0*/  @UP1 ULDC.64 UR14, c[0x0][0x9b8] ;  /* 0x00026e00000e1ab9 */ /* 0x000fe20000000a00 */
[----:B------:R-:W-:Y:S02]  /*1a00*/  @UP0 UIMAD UR8, UR39, UR12, URZ ;  /* 0x0000000c270802a4 */ /* 0x000fe4000f8e023f */
[----:B------:R-:W-:Y:S02]  /*1a10*/  @UP0 UIMAD.WIDE.U32 UR10, UR36, UR12, URZ ;  /* 0x0000000c240a02a5 */ /* 0x000fe4000f8e003f */
[----:B------:R-:W-:Y:S02]  /*1a20*/  @UP1 UIMAD UR12, UR39, UR14, URZ ;  /* 0x0000000e270c12a4 */ /* 0x000fe4000f8e023f */
[----:B------:R-:W-:Y:S02]  /*1a30*/  @UP0 UIMAD UR13, UR36, UR13, UR8 ;  /* 0x0000000d240d02a4 */ /* 0x000fe4000f8e0208 */
[----:B------:R-:W-:-:S02]  /*1a40*/  @UP1 UIMAD.WIDE.U32 UR8, UR36, UR14, URZ ;  /* 0x0000000e240812a5 */ /* 0x000fc4000f8e003f */
[----:B------:R-:W-:Y:S02]  /*1a50*/  @UP1 UIMAD UR14, UR36, UR15, UR12 ;  /* 0x0000000f240e12a4 */ /* 0x000fe4000f8e020c */
[----:B------:R-:W-:Y:S02]  /*1a60*/  @UP0 USHF.R.S32.HI UR12, URZ, 0x1f, UR42 ;  /* 0x0000001f3f0c0899 */ /* 0x000fe4000801142a */
[----:B------:R-:W-:Y:S01]  /*1a70*/  @UP1 USHF.R.S32.HI UR15, URZ, 0x1f, UR42 ;  /* 0x0000001f3f0f1899 */ /* 0x000fe2000801142a */
[----:B------:R-:W-:Y:S01]  /*1a80*/  @UP1 ULDC.64 UR18, c[0x0][0x9c0] ;  /* 0x0002700000121ab9 */ /* 0x000fe20000000a00 */
[----:B------:R-:W-:Y:S02]  /*1a90*/  @UP0 UIADD3 UR11, UR11, UR13, URZ ;  /* 0x0000000d0b0b0290 */ /* 0x000fe4000fffe03f */
[----:B------:R-:W-:Y:S02]  /*1aa0*/  @UP0 UIMAD UR12, UR12, UR16, URZ ;  /* 0x000000100c0c02a4 */ /* 0x000fe4000f8e023f */
[----:B------:R-:W-:-:S02]  /*1ab0*/  @UP1 UIMAD UR13, UR15, UR18, URZ ;  /* 0x000000120f0d12a4 */ /* 0x000fc4000f8e023f */
[----:B------:R-:W-:Y:S02]  /*1ac0*/  @UP1 UIADD3 UR9, UR9, UR14, URZ ;  /* 0x0000000e09091290 */ /* 0x000fe4000fffe03f */
[----:B------:R-:W-:Y:S02]  /*1ad0*/  @UP0 UIMAD UR12, UR42, UR17, UR12 ;  /* 0x000000112a0c02a4 */ /* 0x000fe4000f8e020c */
[----:B------:R-:W-:Y:S02]  /*1ae0*/  @UP0 UIMAD.WIDE.U32 UR10, UR42, UR16, UR10 ;  /* 0x000000102a0a02a5 */ /* 0x000fe4000f8e000a */
[----:B------:R-:W-:Y:S02]  /*1af0*/  @UP1 UIMAD UR13, UR42, UR19, UR13 ;  /* 0x000000132a0d12a4 */ /* 0x000fe4000f8e020d */
[----:B------:R-:W-:Y:S02]  /*1b00*/  @UP1 UIMAD.WIDE.U32 UR8, UR42, UR18, UR8 ;  /* 0x000000122a0812a5 */ /* 0x000fe4000f8e0008 */
[----:B------:R-:W-:-:S02]  /*1b10*/  @UP0 UIADD3 UR11, UR11, UR12, URZ ;  /* 0x0000000c0b0b0290 */ /* 0x000fc4000fffe03f */
[----:B------:R-:W-:Y:S02]  /*1b20*/  @UP0 ULEA UR6, UP2, UR10, UR6, 0x2 ;  /* 0x000000060a060291 */ /* 0x000fe4000f84103f */
[----:B------:R-:W-:Y:S02]  /*1b30*/  @UP1 UIADD3 UR9, UR9, UR13, URZ ;  /* 0x0000000d09091290 */ /* 0x000fe4000fffe03f */
[----:B------:R-:W-:Y:S02]  /*1b40*/  @UP1 ULEA UR4, UP3, UR8, UR4, 0x2 ;  /* 0x0000000408041291 */ /* 0x000fe4000f86103f */
[----:B------:R-:W-:Y:S01]  /*1b50*/  @UP0 ULEA.HI.X UR7, UR10, UR7, UR11, 0x2, UP2 ;  /* 0x000000070a070291 */ /* 0x000fe200090f140b */
[----:B------:R-:W-:Y:S01]  /*1b60*/  IMAD.U32 R2, RZ, RZ, UR6 ;  /* 0x00000006ff027e24 */ /* 0x000fe2000f8e00ff */
[----:B------:R-:W-:Y:S02]  /*1b70*/  @UP1 ULEA.HI.X UR5, UR8, UR5, UR9, 0x2, UP3 ;  /* 0x0000000508051291 */ /* 0x000fe400098f1409 */
[----:B------:R-:W-:Y:S01]  /*1b80*/  IMAD.U32 R4, RZ, RZ, UR4 ;  /* 0x00000004ff047e24 */ /* 0x000fe2000f8e00ff */
[----:B------:R-:W-:Y:S01]  /*1b90*/  SHF.L.U32 R8, RZ, 0x1f, RZ ;  /* 0x0000001fff087819 */ /* 0x000fe200000006ff */
[----:B------:R-:W-:Y:S01]  /*1ba0*/  IMAD.U32 R3, RZ, RZ, UR7 ;  /* 0x00000007ff037e24 */ /* 0x000fe2000f8e00ff */
[----:B------:R-:W-:Y:S01]  /*1bb0*/  ULDC UR4, c[0x0][0x9d8] ;  /* 0x0002760000047ab9 */ /* 0x000fe20000000800 */
[----:B------:R-:W-:-:S03]  /*1bc0*/  IMAD.U32 R5, RZ, RZ, UR5 ;  /* 0x00000005ff057e24 */ /* 0x000fc6000f8e00ff */
[----:B------:R-:W2:Y:S04]  /*1bd0*/  @P0 LDG.E R7, desc[UR44][R2.64] ;  /* 0x0000002c02070981 */ /* 0x000ea8000c1e1900 */
[----:B------:R-:W2:Y:S01]  /*1be0*/  @P1 LDG.E R0, desc[UR44][R4.64] ;  /* 0x0000002c04001981 */ /* 0x000ea2000c1e1900 */
[----:B------:R-:W0:Y:S01]  /*1bf0*/  SYNCS.PHASECHK.TRANS64.TRYWAIT P0, [UR41+0x20800], R8 ;  /* 0x02080008ff0075a7 */ /* 0x000e220008000169 */
[----:B--2---:R-:W-:-:S04]  /*1c00*/  FMUL.FTZ R0, R7, R0 ;  /* 0x0000000007007220 */ /* 0x004fc80000410000 */
[----:B------:R-:W-:Y:S01]  /*1c10*/  FMUL.FTZ R0, R0, UR4 ;  /* 0x0000000400007c20 */ /* 0x000fe20008410000 */
[----:B0-----:R-:W-:Y:S06]  /*1c20*/  @!P0 BRA `(.L_x_958) ;  /* 0x0000012800288947 */ /* 0x001fec0003800000 */
.L_x_1099:
[----:B------:R-:W-:-:S06]  /*1c30*/  ULOP3.LUT UR4, UR38, 0x1, URZ, 0xfc, !UPT ;  /* 0x0000000126047892 */ /* 0x000fcc000f8efc3f */
[----:B------:R-:W-:-:S05]  /*1c40*/  IMAD.U32 R2, RZ, RZ, UR4 ;  /* 0x00000004ff027e24 */ /* 0x000fca000f8e00ff */
[----:B------:R-:W-:-:S13]  /*1c50*/  ISETP.NE.AND P4, PT, R2, 0x3, PT ;  /* 0x000000030200780c */ /* 0x000fda0003f85270 */
[----:B------:R-:W-:Y:S05]  /*1c60*/  @!P4 BRA `(.L_x_959) ;  /* 0x000000000004c947 */ /* 0x000fea0003800000 */
[----:B------:R-:W-:Y:S01]  /*1c70*/  BPT.TRAP 0x1 ;  /* 0x000000040000795c */ /* 0x000fe20000300000 */
.L_x_959:
[----:B------:R1:W2:Y:S01]  /*1c80*/  SYNCS.PHASECHK.TRANS64.TRYWAIT P0, [UR41+0x20830], R8 ;  /* 0x02083008ff0075a7 */ /* 0x0002a20008000169 */
[----:B------:R-:W-:Y:S05]  /*1c90*/  @!P4 BRA `(.L_x_960) ;  /* 0x000000000004c947 */ /* 0x000fea0003800000 */
[----:B------:R-:W-:Y:S01]  /*1ca0*/  BPT.TRAP 0x1 ;  /* 0x000000040000795c */ /* 0x000fe20000300000 */
.L_x_960:
[----:B------:R-:W3:Y:S01]  /*1cb0*/  S2R R2, SR_TID.X ;  /* 0x0000000000027919 */ /* 0x000ee20000002100 */
[----:B------:R-:W-:-:S05]  /*1cc0*/  IMAD.U32 R6, RZ, RZ, UR46 ;  /* 0x0000002eff067e24 */ /* 0x000fca000f8e00ff */
[----:B------:R-:W-:Y:S02]  /*1cd0*/  LOP3.LUT R6, R6, 0x10000, RZ, 0xfc, !PT ;  /* 0x0001000006067812 */ /* 0x000fe400078efcff */
[----:B---3--:R-:W-:-:S04]  /*1ce0*/  LOP3.LUT R2, R2, 0x7f, RZ, 0xc0, !PT ;  /* 0x0000007f02027812 */ /* 0x008fc800078ec0ff */
[----:B------:R-:W-:Y:S01]  /*1cf0*/  ISETP.NE.AND P5, PT, R2, RZ, PT ;  /* 0x000000ff0200720c */ /* 0x000fe20003fa5270 */
[----:B--2---:R-:W-:-:S12]  /*1d00*/  @P0 BRA `(.L_x_961) ;  /* 0x0000000000080947 */ /* 0x004fd80003800000 */
[----:B------:R-:W2:Y:S02]  /*1d10*/  SYNCS.PHASECHK.TRANS64.TRYWAIT P0, [UR41+0x20830], R8 ;  /* 0x02083008ff0075a7 */ /* 0x000ea40008000169 */
[----:B--2---:R-:W-:Y:S05]  /*1d20*/  @!P0 BRA `(.L_x_962) ;  /* 0x0000012800008947 */ /* 0x004fea0003800000 */
.L_x_961:
[----:B------:R-:W-:Y:S05]  /*1d30*/  WARPSYNC.ALL ;  /* 0x0000000000007948 */ /* 0x000fea0003800000 */
[----:B------:R-:W-:Y:S01]  /*1d40*/  IMAD.MOV.U32 R7, RZ, RZ, 0x40000040 ;  /* 0x40000040ff077424 */ /* 0x000fe200078e00ff */
[----:B------:R-:W-:Y:S01]  /*1d50*/  UIADD3 UR4, UR41, 0x18400, URZ ;  /* 0x0001840029047890 */ /* 0x000fe2000fffe03f */
[C---:B------:R-:W-:Y:S01]  /*1d60*/  R2UR UR8, R6.reuse ;  /* 0x00000000060872ca */ /* 0x040fe200000e0000 */
[----:B------:R-:W-:Y:S02]  /*1d70*/  WARPGROUP.ARRIVE ;  /* 0x00000000000079c5 */ /* 0x000fe40000000000 */
[----:B------:R-:W-:Y:S01]  /*1d80*/  R2UR UR9, R7 ;  /* 0x00000000070972ca */ /* 0x000fe200000e0000 */
[----:B------:R-:W-:Y:S01]  /*1d90*/  USHF.R.U32.HI UR4, URZ, 0x4, UR4 ;  /* 0x000000043f047899 */ /* 0x000fe20008011604 */
[----:B------:R-:W-:Y:S01]  /*1da0*/  R2UR UR28, R6 ;  /* 0x00000000061c72ca */ /* 0x000fe200000e0000 */
[----:B------:R-:W-:Y:S01]  /*1db0*/  UMOV UR11, 0x40000040 ;  /* 0x40000040000b7882 */ /* 0x000fe20000000000 */
[----:B------:R-:W-:Y:S01]  /*1dc0*/  UMOV UR5, 0x40000040 ;  /* 0x4000004000057882 */ /* 0x000fe20000000000 */
[----:B------:R-:W-:Y:S01]  /*1dd0*/  ULOP3.LUT UR4, UR4, 0x3fff, URZ, 0xc0, !UPT ;  /* 0x00003fff04047892 */ /* 0x000fe2000f8ec03f */
[----:B0-----:R-:W-:Y:S01]  /*1de0*/  LOP3.LUT R3, R22, 0xffffff80, RZ, 0xc0, !PT ;  /* 0xffffff8016037812 */ /* 0x001fe200078ec0ff */
[----:B------:R-:W-:Y:S01]  /*1df0*/  UMOV UR7, 0x40000040 ;  /* 0x4000004000077882 */ /* 0x000fe20000000000 */
[----:B------:R-:W-:Y:S01]  /*1e00*/  UMOV UR13, 0x40000040 ;  /* 0x40000040000d7882 */ /* 0x000fe20000000000 */
[----:B------:R-:W-:Y:S01]  /*1e10*/  ULOP3.LUT UR46, UR4, 0x10000, URZ, 0xfc, !UPT ;  /* 0x00010000042e7892 */ /* 0x000fe2000f8efc3f */
[----:B------:R-:W-:Y:S01]  /*1e20*/  LEA.HI R19, R19, R18, RZ, 0x2 ;  /* 0x0000001213137211 */ /* 0x000fe200078f10ff */
[----:B------:R-:W-:Y:S01]  /*1e30*/  UMOV UR15, 0x40000040 ;  /* 0x40000040000f7882 */ /* 0x000fe20000000000 */
[----:B------:R-:W-:Y:S01]  /*1e40*/  UMOV UR17, 0x40000040 ;  /* 0x4000004000117882 */ /* 0x000fe20000000000 */
[----:B------:R-:W-:Y:S01]  /*1e50*/  UIADD3 UR6, UR46, 0x2, URZ ;  /* 0x000000022e067890 */ /* 0x000fe2000fffe03f */
[----:B------:R-:W-:Y:S01]  /*1e60*/  IMAD.IADD R3, R18, 0x1, -R3 ;  /* 0x0000000112037824 */ /* 0x000fe200078e0a03 */
[----:B------:R-:W-:Y:S01]  /*1e70*/  UIADD3 UR4, UR28, 0x2, URZ ;  /* 0x000000021c047890 */ /* 0x000fe2000fffe03f */
[----:B------:R-:W-:Y:S01]  /*1e80*/  LEA.HI R5, R23, R23, RZ, 0x1 ;  /* 0x0000001717057211 */ /* 0x000fe200078f08ff */
[----:B------:R-:W-:Y:S01]  /*1e90*/  UMOV UR10, UR46 ;  /* 0x0000002e000a7c82 */ /* 0x000fe20008000000 */
[----:B------:R-:W-:Y:S01]  /*1ea0*/  UIADD3 UR12, UR28, 0x6, URZ ;  /* 0x000000061c0c7890 */ /* 0x000fe2000fffe03f */
[----:B------:R-:W-:Y:S01]  /*1eb0*/  QGMMA.64x64x32.F32.E4M3.E4M3 R24, gdesc[UR8], RZ, !UPT, gsb0 ;  /* 0x00e00000081879f3 */ /* 0x000fe2000c0008ff */
[----:B------:R-:W-:Y:S01]  /*1ec0*/  UIADD3 UR8, UR28, 0x4, URZ ;  /* 0x000000041c087890 */ /* 0x000fe2000fffe03f */
[----:B------:R-:W-:Y:S01]  /*1ed0*/  SHF.R.S32.HI R2, RZ, 0x1f, R3 ;  /* 0x0000001fff027819 */ /* 0x000fe20000011403 */
[----:B------:R-:W-:Y:S01]  /*1ee0*/  UIADD3 UR10, UR46, 0x4, URZ ;  /* 0x000000042e0a7890 */ /* 0x000fe2000fffe03f */
[----:B------:R-:W-:Y:S01]  /*1ef0*/  LOP3.LUT R19, R19, 0xfffffffc, RZ, 0xc0, !PT ;  /* 0xfffffffc13137812 */ /* 0x000fe200078ec0ff */
[----:B------:R-:W-:Y:S01]  /*1f00*/  UMOV UR9, 0x40000040 ;  /* 0x4000004000097882 */ /* 0x000fe20000000000 */
[----:B------:R-:W-:Y:S01]  /*1f10*/  UMOV UR11, 0x40000040 ;  /* 0x40000040000b7882 */ /* 0x000fe20000000000 */
[----:B------:R-:W-:Y:S01]  /*1f20*/  UIADD3 UR14, UR46, 0x6, URZ ;  /* 0x000000062e0e7890 */ /* 0x000fe2000fffe03f */
[CC--:B------:R-:W-:Y:S01]  /*1f30*/  LEA.HI R4, R2.reuse, R3.reuse, RZ, 0x2 ;  /* 0x0000000302047211 */ /* 0x0c0fe200078f10ff */
[----:B------:R-:W-:Y:S01]  /*1f40*/  UIADD3 UR16, UR28, 0x400, URZ ;  /* 0x000004001c107890 */ /* 0x000fe2000fffe03f */
[----:B-1----:R-:W-:Y:S01]  /*1f50*/  LOP3.LUT R8, R5, 0x3fffffe, RZ, 0xc0, !PT ;  /* 0x03fffffe05087812 */ /* 0x002fe200078ec0ff */
[----:B------:R-:W-:Y:S01]  /*1f60*/  UIADD3 UR18, UR46, 0x200, URZ ;  /* 0x000002002e127890 */ /* 0x000fe2000fffe03f */
[----:B------:R-:W-:Y:S01]  /*1f70*/  LEA.HI R5, R2, R3, RZ, 0x5 ;  /* 0x0000000302057211 */ /* 0x000fe200078f28ff */
[----:B------:R-:W-:Y:S01]  /*1f80*/  UMOV UR19, 0x40000040 ;  /* 0x4000004000137882 */ /* 0x000fe20000000000 */
[----:B------:R-:W-:Y:S01]  /*1f90*/  UIADD3 UR20, UR28, 0x402, URZ ;  /* 0x000004021c147890 */ /* 0x000fe2000fffe03f */
[--C-:B------:R-:W-:Y:S01]  /*1fa0*/  SHF.R.S32.HI R2, RZ, 0x2, R4.reuse ;  /* 0x00000002ff027819 */ /* 0x100fe20000011404 */
[----:B------:R-:W-:Y:S01]  /*1fb0*/  UIADD3 UR22, UR46, 0x202, URZ ;  /* 0x000002022e167890 */ /* 0x000fe2000fffe03f */
[----:B------:R-:W-:Y:S01]  /*1fc0*/  SHF.R.S32.HI R9, RZ, 0x1f, R4 ;  /* 0x0000001fff097819 */ /* 0x000fe20000011404 */
[----:B------:R-:W-:Y:S01]  /*1fd0*/  UMOV UR21, 0x40000040 ;  /* 0x4000004000157882 */ /* 0x000fe20000000000 */
[----:B------:R-:W-:Y:S01]  /*1fe0*/  UMOV UR23, 0x40000040 ;  /* 0x4000004000177882 */ /* 0x000fe20000000000 */
[----:B------:R-:W-:Y:S01]  /*1ff0*/  UIADD3 UR24, UR28, 0x404, URZ ;  /* 0x000004041c187890 */ /* 0x000fe2000fffe03f */
[----:B------:R-:W-:Y:S01]  /*2000*/  IMAD.IADD R19, R18, 0x1, -R19 ;  /* 0x0000000112137824 */ /* 0x000fe200078e0a13 */
[----:B------:R-:W-:Y:S01]  /*2010*/  UIADD3 UR26, UR46, 0x204, URZ ;  /* 0x000002042e1a7890 */ /* 0x000fe2000fffe03f */
[----:B------:R-:W-:Y:S01]  /*2020*/  SHF.R.S32.HI R5, RZ, 0x5, R5 ;  /* 0x00000005ff057819 */ /* 0x000fe20000011405 */
[----:B------:R-:W-:Y:S01]  /*2030*/  UMOV UR25, 0x40000040 ;  /* 0x4000004000197882 */ /* 0x000fe20000000000 */
[----:B------:R-:W-:Y:S01]  /*2040*/  UMOV UR27, 0x40000040 ;  /* 0x40000040001b7882 */ /* 0x000fe20000000000 */
[----:B------:R-:W-:Y:S01]  /*2050*/  UIADD3 UR28, UR28, 0x406, URZ ;  /* 0x000004061c1c7890 */ /* 0x000fe2000fffe03f */
[-C--:B------:R-:W-:Y:S01]  /*2060*/  LEA.HI R9, R9, R2.reuse, RZ, 0x3 ;  /* 0x0000000209097211 */ /* 0x080fe200078f18ff */
[----:B------:R-:W-:Y:S01]  /*2070*/  UIADD3 UR30, UR46, 0x206, URZ ;  /* 0x000002062e1e7890 */ /* 0x000fe2000fffe03f */
[----:B------:R-:W-:Y:S01]  /*2080*/  LEA.HI R10, R19, R19, RZ, 0x1 ;  /* 0x00000013130a7211 */ /* 0x000fe200078f08ff */
[----:B------:R-:W-:Y:S01]  /*2090*/  UMOV UR29, 0x40000040 ;  /* 0x40000040001d7882 */ /* 0x000fe20000000000 */
[----:B------:R-:W-:Y:S01]  /*20a0*/  UMOV UR31, 0x40000040 ;  /* 0x40000040001f7882 */ /* 0x000fe20000000000 */
[----:B------:R-:W-:Y:S01]  /*20b0*/  LEA R5, R5, UR47, 0x4 ;  /* 0x0000002f05057c11 */ /* 0x000fe2000f8e20ff */
[----:B------:R-:W-:Y:S01]  /*20c0*/  IMAD.IADD R8, R23, 0x1, -R8 ;  /* 0x0000000117087824 */ /* 0x000fe200078e0a08 */
[----:B------:R-:W-:Y:S01]  /*20d0*/  LOP3.LUT R9, R9, 0xfffffff8, RZ, 0xc0, !PT ;  /* 0xfffffff809097812 */ /* 0x000fe200078ec0ff */
[----:B------:R-:W0:Y:S01]  /*20e0*/  LDC.64 R12, c[0x0][0x9e0] ;  /* 0x00027800ff0c7b82 */ /* 0x000e220000000a00 */
[----:B------:R-:W-:Y:S01]  /*20f0*/  LOP3.LUT R10, R10, 0x1ffffffe, RZ, 0xc0, !PT ;  /* 0x1ffffffe0a0a7812 */ /* 0x000fe200078ec0ff */
[----:B------:R-:W-:Y:S01]  /*2100*/  ULDC UR54, c[0x0][0x2f0] ;  /* 0x0000bc0000367ab9 */ /* 0x000fe20000000800 */
[----:B------:R-:W-:Y:S01]  /*2110*/  IADD3 R9, R5, R2, -R9 ;  /* 0x0000000205097210 */ /* 0x000fe20007ffe809 */
[----:B------:R-:W-:Y:S01]  /*2120*/  ULDC UR48, c[0x0][0x9dc] ;  /* 0x0002770000307ab9 */ /* 0x000fe20000000800 */
[----:B------:R-:W-:Y:S01]  /*2130*/  LOP3.LUT R2, R4, 0x7ffffffc, RZ, 0xc0, !PT ;  /* 0x7ffffffc04027812 */ /* 0x000fe200078ec0ff */
[----:B------:R-:W-:Y:S01]  /*2140*/  IMAD.IADD R5, R19, 0x1, -R10 ;  /* 0x0000000113057824 */ /* 0x000fe200078e0a0a */
[----:B------:R-:W-:Y:S01]  /*2150*/  ULDC UR53, c[0x0][0x288] ;  /* 0x0000a20000357ab9 */ /* 0x000fe20000000800 */
[----:B------:R-:W-:Y:S01]  /*2160*/  IMAD R8, R8, 0x40, R9 ;  /* 0x0000004008087824 */ /* 0x000fe200078e0209 */
[----:B------:R-:W-:Y:S01]  /*2170*/  ULOP3.LUT UR48, URZ, UR48, URZ, 0x33, !UPT ;  /* 0x000000303f307292 */ /* 0x000fe2000f8e333f */
[----:B------:R-:W-:-:S02]  /*2180*/  IMAD.IADD R2, R3, 0x1, -R2 ;  /* 0x0000000103027824 */ /* 0x000fc400078e0a02 */
[----:B------:R-:W-:Y:S02]  /*2190*/  IMAD R5, R5, 0x8, R8 ;  /* 0x0000000805057824 */ /* 0x000fe400078e0208 */
[----:B------:R-:W-:Y:S02]  /*21a0*/  IMAD.U32 R3, RZ, RZ, UR41 ;  /* 0x00000029ff037e24 */ /* 0x000fe4000f8e00ff */
[----:B------:R-:W-:Y:S02]  /*21b0*/  IMAD.MOV.U32 R4, RZ, RZ, R5 ;  /* 0x000000ffff047224 */ /* 0x000fe400078e0005 */
[----:B------:R-:W-:Y:S02]  /*21c0*/  @!P5 VIADD R3, R3, 0x20840 ;  /* 0x000208400303d836 */ /* 0x000fe40000000000 */
[----:B------:R-:W-:-:S03]  /*21d0*/  IMAD.U32 R19, RZ, RZ, UR54 ;  /* 0x00000036ff137e24 */ /* 0x000fc6000f8e00ff */
[----:B------:R-:W-:Y:S02]  /*21e0*/  @!P5 PRMT R3, RZ, 0x654, R3 ;  /* 0x00000654ff03d816 */ /* 0x000fe40000000003 */
[----:B0-----:R-:W-:Y:S01]  /*21f0*/  ISETP.GE.AND P6, PT, R13, 0x1, PT ;  /* 0x000000010d00780c */ /* 0x001fe20003fc6270 */
[----:B------:R-:W-:Y:S02]  /*2200*/  WARPGROUP.DEPBAR.LE gsb0, 0x0 ;  /* 0x00008000000079c5 */ /* 0x000fe40000010000 */
[----:B------:R-:W-:-:S06]  /*2210*/  WARPGROUP.ARRIVE ;  /* 0x00000000000079c5 */ /* 0x000fcc0000000000 */
[----:B------:R-:W-:Y:S01]  /*2220*/  QGMMA.64x64x32.F32.E4M3.E4M3 R24, gdesc[UR4], R24, gsb0 ;  /* 0x00e00000041879f3 */ /* 0x000fe20008000818 */
[----:B------:R-:W-:Y:S02]  /*2230*/  ULDC UR6, c[0x0][0x448] ;  /* 0x0001120000067ab9 */ /* 0x000fe40000000800 */
[----:B------:R-:W-:-:S03]  /*2240*/  UISETP.NE.AND UP0, UPT, UR6, 0x1, UPT ;  /* 0x000000010600788c */ /* 0x000fc6000bf05270 */
[----:B------:R-:W-:Y:S02]  /*2250*/  UMOV UR6, 0xffffffc0 ;  /* 0xffffffc000067882 */ /* 0x000fe40000000000 */
[----:B------:R-:W-:Y:S01]  /*2260*/  UIMAD UR6, UR50, UR6, 0x40 ;  /* 0x00000040320674a4 */ /* 0x000fe2000f8e0206 */
[----:B------:R-:W-:Y:S02]  /*2270*/  PLOP3.LUT P0, PT, PT, PT, UP0, 0x80, 0x0 ;  /* 0x000000000000781c */ /* 0x000fe40003f0f008 */
[----:B------:R-:W-:-:S03]  /*2280*/  PLOP3.LUT P1, PT, PT, PT, UP0, 0x80, 0x0 ;  /* 0x000000000000781c */ /* 0x000fc60003f2f008 */
[----:B------:R-:W-:-:S08]  /*2290*/  @UP0 ULDC UR7, c[0x0][0x44c] ;  /* 0x0001130000070ab9 */ /* 0x000fd00000000800 */
[----:B------:R-:W-:Y:S01]  /*22a0*/  @P0 IMAD.HI.U32 R8, R5, UR7, RZ ;  /* 0x0000000705080c27 */ /* 0x000fe2000f8e00ff */
[----:B------:R-:W-:-:S04]  /*22b0*/  @UP0 ULDC UR7, c[0x0][0x450] ;  /* 0x0001140000070ab9 */ /* 0x000fc80000000800 */
[----:B------:R-:W-:Y:S01]  /*22c0*/  @P1 SHF.R.U32.HI R4, RZ, UR7, R8 ;  /* 0x00000007ff041c19 */ /* 0x000fe20008011608 */
[----:B------:R-:W-:-:S04]  /*22d0*/  UIADD3 UR7, UR6, 0x1, URZ ;  /* 0x0000000106077890 */ /* 0x000fc8000fffe03f */
[----:B------:R-:W0:Y:S02]  /*22e0*/  SHFL.IDX PT, R9, R4, RZ, 0x1c1f ;  /* 0x001c1fff04097589 */ /* 0x000e2400000e0000 */
[----:B------:R-:W-:Y:S01]  /*22f0*/  IMAD.U32 R11, RZ, RZ, UR7 ;  /* 0x00000007ff0b7e24 */ /* 0x000fe2000f8e00ff */
[----:B------:R-:W-:-:S03]  /*2300*/  UIMAD UR7, UR37, UR54, UR6 ;  /* 0x00000036250772a4 */ /* 0x000fc6000f8e0206 */
[----:B------:R-:W-:-:S03]  /*2310*/  IMAD R8, R2, -0x2, R11 ;  /* 0xfffffffe02087824 */ /* 0x000fc600078e020b */
[----:B------:R-:W-:Y:S02]  /*2320*/  IMAD.U32 R11, RZ, RZ, UR7 ;  /* 0x00000007ff0b7e24 */ /* 0x000fe4000f8e00ff */
[----:B------:R-:W-:Y:S02]  /*2330*/  IMAD R8, R19, UR37, R8 ;  /* 0x0000002513087c24 */ /* 0x000fe4000f8e0208 */
[----:B------:R-:W-:Y:S01]  /*2340*/  IMAD R11, R2, -0x2, R11 ;  /* 0xfffffffe020b7824 */ /* 0x000fe200078e020b */
[----:B------:R-:W-:Y:S02]  /*2350*/  WARPGROUP.DEPBAR.LE gsb0, 0x0 ;  /* 0x00008000000079c5 */ /* 0x000fe40000010000 */
[----:B------:R-:W-:-:S06]  /*2360*/  WARPGROUP.ARRIVE ;  /* 0x00000000000079c5 */ /* 0x000fcc0000000000 */
[----:B------:R-:W-:Y:S03]  /*2370*/  QGMMA.64x64x32.F32.E4M3.E4M3 R24, gdesc[UR8], R24, gsb0 ;  /* 0x00e00000081879f3 */ /* 0x000fe60008000818 */
[----:B------:R-:W-:Y:S02]  /*2380*/  WARPGROUP.DEPBAR.LE gsb0, 0x0 ;  /* 0x00008000000079c5 */ /* 0x000fe40000010000 */
[----:B------:R-:W-:-:S06]  /*2390*/  WARPGROUP.ARRIVE ;  /* 0x00000000000079c5 */ /* 0x000fcc0000000000 */
[----:B------:R-:W-:Y:S01]  /*23a0*/  QGMMA.64x64x32.F32.E4M3.E4M3 R24, gdesc[UR12], R24, gsb0 ;  /* 0x00e000000c1879f3 */ /* 0x000fe20008000818 */
[----:B------:R-:W-:Y:S02]  /*23b0*/  ULEA UR14, UR50, 0xffffffc0, 0x6 ;  /* 0xffffffc0320e7891 */ /* 0x000fe4000f8e303f */
[----:B------:R-:W-:Y:S02]  /*23c0*/  WARPGROUP.DEPBAR.LE gsb0, 0x0 ;  /* 0x00008000000079c5 */ /* 0x000fe40000010000 */
[----:B------:R-:W-:-:S06]  /*23d0*/  WARPGROUP.ARRIVE ;  /* 0x00000000000079c5 */ /* 0x000fcc0000000000 */
[----:B------:R-:W-:Y:S03]  /*23e0*/  QGMMA.64x64x32.F32.E4M3.E4M3 R24, gdesc[UR16], R24, gsb0 ;  /* 0x00e00000101879f3 */ /* 0x000fe60008000818 */
        /* <DEDUP_REMOVED lines=10> */
[C---:B------:R-:W-:Y:S01]  /*2490*/  FMUL.FTZ R24, R0.reuse, R24 ;  /* 0x0000001800187220 */ /* 0x040fe20000410000 */
        /* <DEDUP_REMOVED lines=30> */
[----:B------:R-:W-:Y:S01]  /*2680*/  FMUL.FTZ R46, R0, R46 ;  /* 0x0000002e002e7220 */ /* 0x000fe20000410000 */
[----:B------:R-:W1:Y:S01]  /*2690*/  MUFU.TANH R24, R24 ;  /* 0x0000001800187308 */ /* 0x000e620000002400 */
[----:B------:R2:W-:Y:S07]  /*26a0*/  @!P5 SYNCS.ARRIVE.TRANS64.RED.A1T0 RZ, [R3+URZ], RZ ;  /* 0x000000ff03ffd9a7 */ /* 0x0005ee000810043f */
[----:B------:R-:W3:Y:S01]  /*26b0*/  MUFU.TANH R25, R25 ;  /* 0x0000001900197308 */ /* 0x000ee20000002400 */
[----:B--2---:R-:W-:-:S04]  /*26c0*/  VIADD R3, R8, -UR53 ;  /* 0x8000003508037c36 */ /* 0x004fc80008000000 */
[C---:B------:R-:W-:Y:S02]  /*26d0*/  IMAD.IADD R14, R3.reuse, 0x1, R12 ;  /* 0x00000001030e7824 */ /* 0x040fe400078e020c */
[----:B------:R-:W-:Y:S01]  /*26e0*/  VIADD R18, R3, UR48 ;  /* 0x0000003003127c36 */ /* 0x000fe20008000000 */
[----:B------:R-:W2:Y:S02]  /*26f0*/  MUFU.TANH R26, R26 ;  /* 0x0000001a001a7308 */ /* 0x000ea40000002400 */
[----:B0-----:R-:W-:Y:S01]  /*2700*/  VIADDMNMX R8, R9, R14, R11, PT ;  /* 0x0000000e09087246 */ /* 0x001fe2000380010b */
[----:B------:R-:W-:-:S05]  /*2710*/  IMAD.IADD R3, R18, 0x1, R9 ;  /* 0x0000000112037824 */ /* 0x000fca00078e0209 */
[----:B------:R-:W0:Y:S08]  /*2720*/  MUFU.TANH R27, R27 ;  /* 0x0000001b001b7308 */ /* 0x000e300000002400 */
[----:B------:R-:W4:Y:S08]  /*2730*/  MUFU.TANH R28, R28 ;  /* 0x0000001c001c7308 */ /* 0x000f300000002400 */
[----:B------:R-:W0:Y:S08]  /*2740*/  MUFU.TANH R29, R29 ;  /* 0x0000001d001d7308 */ /* 0x000e300000002400 */
[----:B------:R-:W0:Y:S08]  /*2750*/  MUFU.TANH R30, R30 ;  /* 0x0000001e001e7308 */ /* 0x000e300000002400 */
[----:B------:R0:W0:Y:S08]  /*2760*/  MUFU.TANH R20, R31 ;  /* 0x0000001f00147308 */ /* 0x0000300000002400 */
[----:B------:R-:W0:Y:S08]  /*2770*/  MUFU.TANH R32, R32 ;  /* 0x0000002000207308 */ /* 0x000e300000002400 */
        /* <DEDUP_REMOVED lines=22> */
[----:B------:R-:W0:Y:S01]  /*28e0*/  MUFU.TANH R55, R55 ;  /* 0x0000003700377308 */ /* 0x000e220000002400 */
[----:B-1234-:R-:W-:Y:S05]  /*28f0*/  @!P6 BRA `(.L_x_963) ;  /* 0x000000000058e947 */ /* 0x01efea0003800000 */
[----:B------:R-:W-:Y:S01]  /*2900*/  IMAD.U32 R10, RZ, RZ, UR54 ;  /* 0x00000036ff0a7e24 */ /* 0x000fe2000f8e00ff */
[----:B------:R-:W-:Y:S03]  /*2910*/  BSSY B0, `(.L_x_964) ;  /* 0x0000010000007945 */ /* 0x000fe60003800000 */
[----:B------:R-:W-:-:S04]  /*2920*/  IMAD R9, R10, UR37, R9 ;  /* 0x000000250a097c24 */ /* 0x000fc8000f8e0209 */
[----:B------:R-:W-:-:S05]  /*2930*/  VIADD R9, R9, -UR53 ;  /* 0x8000003509097c36 */ /* 0x000fca0008000000 */
[----:B------:R-:W-:-:S13]  /*2940*/  ISETP.GT.AND P0, PT, R9, -0x1, PT ;  /* 0xffffffff0900780c */ /* 0x000fda0003f04270 */
[----:B------:R-:W-:Y:S05]  /*2950*/  @P0 BRA `(.L_x_965) ;  /* 0x00000000001c0947 */ /* 0x000fea0003800000 */
[----:B------:R-:W-:Y:S02]  /*2960*/  ISETP.NE.AND P0, PT, R13, 0x1, PT ;  /* 0x000000010d00780c */ /* 0x000fe40003f05270 */
[----:B------:R-:W-:-:S11]  /*2970*/  LOP3.LUT R9, RZ, R9, RZ, 0x33, !PT ;  /* 0x00000009ff097212 */ /* 0x000fd600078e33ff */
[----:B------:R-:W1:Y:S02]  /*2980*/  @P0 LDC.64 R22, c[0x0][0x9e8] ;  /* 0x00027a00ff160b82 */ /* 0x000e640000000a00 */
[----:B-1----:R-:W-:-:S05]  /*2990*/  @P0 IMAD.HI.U32 R10, R9, R22, RZ ;  /* 0x00000016090a0227 */ /* 0x002fca00078e00ff */
[----:B------:R-:W-:-:S04]  /*29a0*/  @P0 SHF.R.U32.HI R9, RZ, R23, R10 ;  /* 0x00000017ff090219 */ /* 0x000fc8000001160a */
[----:B------:R-:W-:Y:S01]  /*29b0*/  LOP3.LUT R9, RZ, R9, RZ, 0x33, !PT ;  /* 0x00000009ff097212 */ /* 0x000fe200078e33ff */
[----:B------:R-:W-:Y:S06]  /*29c0*/  BRA `(.L_x_966) ;  /* 0x0000000000107947 */ /* 0x000fec0003800000 */
.L_x_965:
[----:B------:R-:W-:-:S13]  /*29d0*/  ISETP.NE.AND P0, PT, R13, 0x1, PT ;  /* 0x000000010d00780c */ /* 0x000fda0003f05270 */
[----:B------:R-:W1:Y:S02]  /*29e0*/  @P0 LDC.64 R22, c[0x0][0x9e8] ;  /* 0x00027a00ff160b82 */ /* 0x000e640000000a00 */
[----:B-1----:R-:W-:-:S05]  /*29f0*/  @P0 IMAD.HI.U32 R10, R9, R22, RZ ;  /* 0x00000016090a0227 */ /* 0x002fca00078e00ff */
[----:B------:R-:W-:-:S07]  /*2a00*/  @P0 SHF.R.U32.HI R9, RZ, R23, R10 ;  /* 0x00000017ff090219 */ /* 0x000fce000001160a */
.L_x_966:
[----:B------:R-:W-:Y:S05]  /*2a10*/  BSYNC B0 ;  /* 0x0000000000007941 */ /* 0x000fea0003800000 */
.L_x_964:
[----:B------:R-:W-:-:S04]  /*2a20*/  IMAD R9, R9, R13, -UR14 ;  /* 0x8000000e09097e24 */ /* 0x000fc8000f8e020d */
[----:B------:R-:W-:-:S05]  /*2a30*/  IMAD R10, R2, -0x2, R9 ;  /* 0xfffffffe020a7824 */ /* 0x000fca00078e0209 */
[----:B------:R-:W-:Y:S02]  /*2a40*/  VIMNMX R3, R3, R10, !PT ;  /* 0x0000000a03037248 */ /* 0x000fe40007fe0100 */
[----:B------:R-:W-:-:S07]  /*2a50*/  VIADDMNMX R8, R10, R13, R8, PT ;  /* 0x0000000d0a087246 */ /* 0x000fce0003800108 */
.L_x_963:
[----:B------:R-:W-:Y:S01]  /*2a60*/  UISETP.GE.AND UP1, UPT, UR6, 0x2, UPT ;  /* 0x000000020600788c */ /* 0x000fe2000bf26270 */
[----:B------:R-:W1:Y:S01]  /*2a70*/  SHFL.IDX PT, R9, R4, 0x1, 0x1c1f ;  /* 0x003c1f0004097f89 */ /* 0x000e6200000e0000 */
[----:B------:R-:W-:Y:S02]  /*2a80*/  UISETP.GE.AND UP4, UPT, UR6, 0x9, UPT ;  /* 0x000000090600788c */ /* 0x000fe4000bf86270 */
[----:B------:R-:W-:Y:S02]  /*2a90*/  UISETP.GE.AND UP2, UPT, UR6, 0x1, UPT ;  /* 0x000000010600788c */ /* 0x000fe4000bf46270 */
[----:B------:R-:W-:Y:S01]  /*2aa0*/  PLOP3.LUT P1, PT, PT, PT, UP1, 0x40, 0x0 ;  /* 0x000000000000781c */ /* 0x000fe20003f2e818 */
[----:B------:R-:W-:Y:S01]  /*2ab0*/  UP2UR UR10, UPR, URZ, 0x2 ;  /* 0x000000023f0a7883 */ /* 0x000fe20008000000 */
[----:B------:R-:W-:Y:S01]  /*2ac0*/  PLOP3.LUT P0, PT, PT, PT, UP4, 0x40, 0x0 ;  /* 0x000000000000781c */ /* 0x000fe20003f0e848 */
[----:B------:R-:W-:Y:S01]  /*2ad0*/  UISETP.GE.AND UP1, UPT, UR6, 0x12, UPT ;  /* 0x000000120600788c */ /* 0x000fe2000bf26270 */
[C---:B------:R-:W-:Y:S01]  /*2ae0*/  ISETP.GT.AND P1, PT, R3.reuse, 0x1, P1 ;  /* 0x000000010300780c */ /* 0x040fe20000f24270 */
[----:B------:R-:W-:Y:S01]  /*2af0*/  UISETP.GE.AND UP3, UPT, UR6, 0xa, UPT ;  /* 0x0000000a0600788c */ /* 0x000fe2000bf66270 */
[----:B------:R-:W-:Y:S01]  /*2b00*/  PLOP3.LUT P2, PT, PT, PT, UP2, 0x40, 0x0 ;  /* 0x000000000000781c */ /* 0x000fe20003f4e828 */
[----:B------:R-:W-:Y:S01]  /*2b10*/  UP2UR UR19, UPR, URZ, 0x2 ;  /* 0x000000023f137883 */ /* 0x000fe20008000000 */
[C---:B------:R-:W-:Y:S01]  /*2b20*/  ISETP.LT.OR P1, PT, R8.reuse, 0x2, P1 ;  /* 0x000000020800780c */ /* 0x040fe20000f21670 */
[----:B------:R-:W-:Y:S01]  /*2b30*/  UP2UR UR11, UPR, URZ, 0x4 ;  /* 0x000000043f0b7883 */ /* 0x000fe20008000000 */
[C---:B------:R-:W-:Y:S01]  /*2b40*/  ISETP.GT.AND P0, PT, R3.reuse, 0x8, P0 ;  /* 0x000000080300780c */ /* 0x040fe20000704270 */
[----:B------:R-:W-:Y:S01]  /*2b50*/  UISETP.GE.AND UP2, UPT, UR6, 0x11, UPT ;  /* 0x000000110600788c */ /* 0x000fe2000bf46270 */
[----:B------:R-:W-:Y:S01]  /*2b60*/  ISETP.GT.AND P2, PT, R3, RZ, P2 ;  /* 0x000000ff0300720c */ /* 0x000fe20001744270 */
[----:B------:R-:W-:Y:S01]  /*2b70*/  UP2UR UR7, UPR, URZ, 0x10 ;  /* 0x000000103f077883 */ /* 0x000fe20008000000 */
[----:B------:R-:W-:Y:S01]  /*2b80*/  FSEL R25, R25, -INF , !P1 ;  /* 0xff80000019197808 */ /* 0x000fe20004800000 */
[----:B------:R-:W-:Y:S01]  /*2b90*/  UP2UR UR18, UPR, URZ, 0x4 ;  /* 0x000000043f127883 */ /* 0x000fe20008000000 */
[----:B------:R-:W-:Y:S01]  /*2ba0*/  PLOP3.LUT P1, PT, PT, PT, UP1, 0x40, 0x0 ;  /* 0x000000000000781c */ /* 0x000fe20003f2e818 */
[----:B------:R-:W-:Y:S01]  /*2bb0*/  UISETP.GE.AND UP1, UPT, UR6, 0x19, UPT ;  /* 0x000000190600788c */ /* 0x000fe2000bf26270 */
[----:B------:R-:W-:Y:S01]  /*2bc0*/  PLOP3.LUT P3, PT, PT, PT, UP3, 0x40, 0x0 ;  /* 0x000000000000781c */ /* 0x000fe20003f6e838 */
[----:B------:R-:W-:Y:S01]  /*2bd0*/  UP2UR UR15, UPR, URZ, 0x8 ;  /* 0x000000083f0f7883 */ /* 0x000fe20008000000 */
[C---:B------:R-:W-:Y:S01]  /*2be0*/  ISETP.LT.OR P0, PT, R8.reuse, 0x9, P0 ;  /* 0x000000090800780c */ /* 0x040fe20000701670 */
[----:B------:R-:W-:Y:S01]  /*2bf0*/  UP2UR UR22, UPR, URZ, 0x2 ;  /* 0x000000023f167883 */ /* 0x000fe20008000000 */
[----:B------:R-:W-:Y:S01]  /*2c00*/  ISETP.LT.OR P2, PT, R8, 0x1, P2 ;  /* 0x000000010800780c */ /* 0x000fe20001741670 */
[----:B------:R-:W-:Y:S01]  /*2c10*/  UISETP.GE.AND UP3, UPT, UR6, 0x31, UPT ;  /* 0x000000310600788c */ /* 0x000fe2000bf66270 */
[C---:B------:R-:W-:Y:S01]  /*2c20*/  ISETP.GT.AND P3, PT, R3.reuse, 0x9, P3 ;  /* 0x000000090300780c */ /* 0x040fe20001f64270 */
[----:B------:R-:W-:Y:S01]  /*2c30*/  UISETP.GE.AND UP4, UPT, UR6, 0x32, UPT ;  /* 0x000000320600788c */ /* 0x000fe2000bf86270 */
[----:B------:R-:W-:Y:S01]  /*2c40*/  FSEL R21, R28, -INF , !P0 ;  /* 0xff8000001c157808 */ /* 0x000fe20004000000 */
[----:B------:R-:W-:Y:S01]  /*2c50*/  UISETP.GE.AND UP5, UPT, UR6, 0x39, UPT ;  /* 0x000000390600788c */ /* 0x000fe2000bfa6270 */
[----:B------:R-:W-:Y:S01]  /*2c60*/  FSEL R19, R24, -INF , !P2 ;  /* 0xff80000018137808 */ /* 0x000fe20005000000 */
[----:B------:R-:W-:Y:S01]  /*2c70*/  UISETP.GE.AND UP6, UPT, UR6, 0x3a, UPT ;  /* 0x0000003a0600788c */ /* 0x000fe2000bfc6270 */
[----:B------:R-:W-:Y:S01]  /*2c80*/  PLOP3.LUT P0, PT, PT, PT, UP1, 0x40, 0x0 ;  /* 0x000000000000781c */ /* 0x000fe20003f0e818 */
[----:B------:R-:W-:Y:S01]  /*2c90*/  UISETP.GE.AND UP1, UPT, UR6, 0x1a, UPT ;  /* 0x0000001a0600788c */ /* 0x000fe2000bf26270 */
[----:B------:R-:W-:Y:S01]  /*2ca0*/  PLOP3.LUT P2, PT, PT, PT, UP2, 0x40, 0x0 ;  /* 0x000000000000781c */ /* 0x000fe20003f4e828 */
[----:B------:R-:W-:Y:S01]  /*2cb0*/  UISETP.GE.AND UP2, UPT, UR6, 0x2a, UPT ;  /* 0x0000002a0600788c */ /* 0x000fe2000bf46270 */
[----:B------:R-:W-:Y:S01]  /*2cc0*/  ISETP.LT.OR P3, PT, R8, 0xa, P3 ;  /* 0x0000000a0800780c */ /* 0x000fe20001f61670 */
[----:B------:R-:W-:Y:S01]  /*2cd0*/  UP2UR UR23, UPR, URZ, 0x2 ;  /* 0x000000023f177883 */ /* 0x000fe20008000000 */
[----:B------:R-:W-:-:S02]  /*2ce0*/  ISETP.GT.AND P2, PT, R3, 0x10, P2 ;  /* 0x000000100300780c */ /* 0x000fc40001744270 */
[----:B0-----:R-:W-:Y:S02]  /*2cf0*/  FSEL R29, R29, -INF , !P3 ;  /* 0xff8000001d1d7808 */ /* 0x001fe40005800000 */
[----:B------:R-:W-:Y:S01]  /*2d00*/  PLOP3.LUT P3, PT, PT, PT, UP1, 0x40, 0x0 ;  /* 0x000000000000781c */ /* 0x000fe20003f6e818 */
[----:B------:R-:W-:Y:S01]  /*2d10*/  UISETP.GE.AND UP1, UPT, UR6, 0x21, UPT ;  /* 0x000000210600788c */ /* 0x000fe2000bf26270 */
[----:B------:R-:W-:Y:S02]  /*2d20*/  ISETP.LT.OR P2, PT, R8, 0x11, P2 ;  /* 0x000000110800780c */ /* 0x000fe40001741670 */
[----:B------:R-:W-:Y:S01]  /*2d30*/  ISETP.GT.AND P1, PT, R3, 0x11, P1 ;  /* 0x000000110300780c */ /* 0x000fe20000f24270 */
[----:B------:R-:W-:Y:S01]  /*2d40*/  UP2UR UR26, UPR, URZ, 0x2 ;  /* 0x000000023f1a7883 */ /* 0x000fe20008000000 */
[----:B------:R-:W-:Y:S02]  /*2d50*/  FSEL R23, R32, -INF , !P2 ;  /* 0xff80000020177808 */ /* 0x000fe40005000000 */
[----:B------:R-:W-:Y:S01]  /*2d60*/  PLOP3.LUT P2, PT, PT, PT, UP1, 0x40, 0x0 ;  /* 0x000000000000781c */ /* 0x000fe20003f4e818 */
[----:B------:R-:W-:Y:S01]  /*2d70*/  UISETP.GE.AND UP1, UPT, UR6, 0x22, UPT ;  /* 0x000000220600788c */ /* 0x000fe2000bf26270 */
[----:B------:R-:W-:-:S02]  /*2d80*/  ISETP.LT.OR P1, PT, R8, 0x12, P1 ;  /* 0x000000120800780c */ /* 0x000fc40000f21670 */
[C---:B------:R-:W-:Y:S01]  /*2d90*/  ISETP.GT.AND P0, PT, R3.reuse, 0x18, P0 ;  /* 0x000000180300780c */ /* 0x040fe20000704270 */
[----:B------:R-:W-:Y:S01]  /*2da0*/  UP2UR UR27, UPR, URZ, 0x2 ;  /* 0x000000023f1b7883 */ /* 0x000fe20008000000 */
[----:B------:R-:W-:Y:S02]  /*2db0*/  ISETP.GT.AND P3, PT, R3, 0x19, P3 ;  /* 0x000000190300780c */ /* 0x000fe40001f64270 */
[----:B------:R-:W-:Y:S02]  /*2dc0*/  FSEL R33, R33, -INF , !P1 ;  /* 0xff80000021217808 */ /* 0x000fe40004800000 */
[----:B------:R-:W-:Y:S01]  /*2dd0*/  PLOP3.LUT P1, PT, PT, PT, UP1, 0x40, 0x0 ;  /* 0x000000000000781c */ /* 0x000fe20003f2e818 */
[----:B------:R-:W-:Y:S01]  /*2de0*/  UISETP.GE.AND UP1, UPT, UR6, 0x29, UPT ;  /* 0x000000290600788c */ /* 0x000fe2000bf26270 */
[C---:B------:R-:W-:Y:S02]  /*2df0*/  ISETP.LT.OR P0, PT, R8.reuse, 0x19, P0 ;  /* 0x000000190800780c */ /* 0x040fe40000701670 */
[----:B------:R-:W-:-:S02]  /*2e00*/  ISETP.LT.OR P3, PT, R8, 0x1a, P3 ;  /* 0x0000001a0800780c */ /* 0x000fc40001f61670 */
[----:B------:R-:W-:Y:S02]  /*2e10*/  FSEL R31, R36, -INF , !P0 ;  /* 0xff800000241f7808 */ /* 0x000fe40004000000 */
[----:B------:R-:W-:Y:S02]  /*2e20*/  FSEL R37, R37, -INF , !P3 ;  /* 0xff80000025257808 */ /* 0x000fe40005800000 */
[----:B------:R-:W-:Y:S02]  /*2e30*/  PLOP3.LUT P0, PT, PT, PT, UP1, 0x40, 0x0 ;  /* 0x000000000000781c */ /* 0x000fe40003f0e818 */
[----:B------:R-:W-:Y:S02]  /*2e40*/  PLOP3.LUT P3, PT, PT, PT, UP2, 0x40, 0x0 ;  /* 0x000000000000781c */ /* 0x000fe40003f6e828 */
[C---:B------:R-:W-:Y:S02]  /*2e50*/  ISETP.GT.AND P2, PT, R3.reuse, 0x20, P2 ;  /* 0x000000200300780c */ /* 0x040fe40001744270 */
[----:B------:R-:W-:-:S02]  /*2e60*/  ISETP.GT.AND P1, PT, R3, 0x21, P1 ;  /* 0x000000210300780c */ /* 0x000fc40000f24270 */
[C---:B------:R-:W-:Y:S02]  /*2e70*/  ISETP.GT.AND P0, PT, R3.reuse, 0x28, P0 ;  /* 0x000000280300780c */ /* 0x040fe40000704270 */
[----:B------:R-:W-:Y:S02]  /*2e80*/  ISETP.GT.AND P3, PT, R3, 0x29, P3 ;  /* 0x000000290300780c */ /* 0x000fe40001f64270 */
[C---:B------:R-:W-:Y:S02]  /*2e90*/  ISETP.LT.OR P2, PT, R8.reuse, 0x21, P2 ;  /* 0x000000210800780c */ /* 0x040fe40001741670 */
[C---:B------:R-:W-:Y:S02]  /*2ea0*/  ISETP.LT.OR P1, PT, R8.reuse, 0x22, P1 ;  /* 0x000000220800780c */ /* 0x040fe40000f21670 */
[C---:B------:R-:W-:Y:S02]  /*2eb0*/  ISETP.LT.OR P0, PT, R8.reuse, 0x29, P0 ;  /* 0x000000290800780c */ /* 0x040fe40000701670 */
[----:B------:R-:W-:-:S02]  /*2ec0*/  ISETP.LT.OR P3, PT, R8, 0x2a, P3 ;  /* 0x0000002a0800780c */ /* 0x000fc40001f61670 */
[----:B------:R-:W-:Y:S02]  /*2ed0*/  FSEL R57, R40, -INF , !P2 ;  /* 0xff80000028397808 */ /* 0x000fe40005000000 */
[----:B------:R-:W-:Y:S02]  /*2ee0*/  FSEL R41, R41, -INF , !P1 ;  /* 0xff80000029297808 */ /* 0x000fe40004800000 */
[----:B------:R-:W-:Y:S02]  /*2ef0*/  FSEL R59, R44, -INF , !P0 ;  /* 0xff8000002c3b7808 */ /* 0x000fe40004000000 */
[----:B------:R-:W-:Y:S02]  /*2f00*/  FSEL R45, R45, -INF , !P3 ;  /* 0xff8000002d2d7808 */ /* 0x000fe40005800000 */
[----:B------:R-:W-:Y:S02]  /*2f10*/  PLOP3.LUT P2, PT, PT, PT, UP3, 0x40, 0x0 ;  /* 0x000000000000781c */ /* 0x000fe40003f4e838 */
[----:B------:R-:W-:-:S02]  /*2f20*/  PLOP3.LUT P1, PT, PT, PT, UP4, 0x40, 0x0 ;  /* 0x000000000000781c */ /* 0x000fc40003f2e848 */
[----:B------:R-:W-:Y:S02]  /*2f30*/  PLOP3.LUT P0, PT, PT, PT, UP5, 0x40, 0x0 ;  /* 0x000000000000781c */ /* 0x000fe40003f0e858 */
[----:B------:R-:W-:Y:S02]  /*2f40*/  PLOP3.LUT P3, PT, PT, PT, UP6, 0x40, 0x0 ;  /* 0x000000000000781c */ /* 0x000fe40003f6e868 */
[C---:B------:R-:W-:Y:S02]  /*2f50*/  ISETP.GT.AND P2, PT, R3.reuse, 0x30, P2 ;  /* 0x000000300300780c */ /* 0x040fe40001744270 */
[C---:B------:R-:W-:Y:S02]  /*2f60*/  ISETP.GT.AND P1, PT, R3.reuse, 0x31, P1 ;  /* 0x000000310300780c */ /* 0x040fe40000f24270 */
[C---:B------:R-:W-:Y:S02]  /*2f70*/  ISETP.GT.AND P0, PT, R3.reuse, 0x38, P0 ;  /* 0x000000380300780c */ /* 0x040fe40000704270 */
[----:B------:R-:W-:Y:S01]  /*2f80*/  ISETP.GT.AND P3, PT, R3, 0x39, P3 ;  /* 0x000000390300780c */ /* 0x000fe20001f64270 */
[----:B-1----:R-:W-:Y:S01]  /*2f90*/  IMAD.IADD R3, R18, 0x1, R9 ;  /* 0x0000000112037824 */ /* 0x002fe200078e0209 */
[----:B------:R-:W-:-:S02]  /*2fa0*/  ISETP.LT.OR P2, PT, R8, 0x31, P2 ;  /* 0x000000310800780c */ /* 0x000fc40001741670 */
[C---:B------:R-:W-:Y:S02]  /*2fb0*/  ISETP.LT.OR P1, PT, R8.reuse, 0x32, P1 ;  /* 0x000000320800780c */ /* 0x040fe40000f21670 */
[C---:B------:R-:W-:Y:S02]  /*2fc0*/  ISETP.LT.OR P0, PT, R8.reuse, 0x39, P0 ;  /* 0x000000390800780c */ /* 0x040fe40000701670 */
[----:B------:R-:W-:Y:S02]  /*2fd0*/  ISETP.LT.OR P3, PT, R8, 0x3a, P3 ;  /* 0x0000003a0800780c */ /* 0x000fe40001f61670 */
[----:B------:R-:W-:Y:S02]  /*2fe0*/  VIADDMNMX R4, R9, R14, R11, PT ;  /* 0x0000000e09047246 */ /* 0x000fe4000380010b */
[----:B------:R-:W-:Y:S02]  /*2ff0*/  FSEL R61, R48, -INF , !P2 ;  /* 0xff800000303d7808 */ /* 0x000fe40005000000 */
[----:B------:R-:W-:-:S02]  /*3000*/  FSEL R49, R49, -INF , !P1 ;  /* 0xff80000031317808 */ /* 0x000fc40004800000 */
[----:B------:R-:W-:Y:S02]  /*3010*/  FSEL R63, R52, -INF , !P0 ;  /* 0xff800000343f7808 */ /* 0x000fe40004000000 */
[----:B------:R-:W-:Y:S01]  /*3020*/  FSEL R53, R53, -INF , !P3 ;  /* 0xff80000035357808 */ /* 0x000fe20005800000 */
[----:B------:R-:W-:Y:S06]  /*3030*/  @!P6 BRA `(.L_x_967) ;  /* 0x000000000058e947 */ /* 0x000fec0003800000 */
        /* <DEDUP_REMOVED lines=8> */
[----:B------:R-:W0:Y:S02]  /*30c0*/  @P0 LDC.64 R10, c[0x0][0x9e8] ;  /* 0x00027a00ff0a0b82 */ /* 0x000e240000000a00 */
[----:B0-----:R-:W-:-:S05]  /*30d0*/  @P0 IMAD.HI.U32 R8, R9, R10, RZ ;  /* 0x0000000a09080227 */ /* 0x001fca00078e00ff */
[----:B------:R-:W-:-:S04]  /*30e0*/  @P0 SHF.R.U32.HI R9, RZ, R11, R8 ;  /* 0x0000000bff090219 */ /* 0x000fc80000011608 */
[----:B------:R-:W-:Y:S01]  /*30f0*/  LOP3.LUT R8, RZ, R9, RZ, 0x33, !PT ;  /* 0x00000009ff087212 */ /* 0x000fe200078e33ff */
[----:B------:R-:W-:Y:S06]  /*3100*/  BRA `(.L_x_970) ;  /* 0x0000000000107947 */ /* 0x000fec0003800000 */
.L_x_969:
[----:B------:R-:W-:-:S13]  /*3110*/  ISETP.NE.AND P0, PT, R13, 0x1, PT ;  /* 0x000000010d00780c */ /* 0x000fda0003f05270 */
[----:B------:R-:W0:Y:S02]  /*3120*/  @P0 LDC.64 R10, c[0x0][0x9e8] ;  /* 0x00027a00ff0a0b82 */ /* 0x000e240000000a00 */
[----:B0-----:R-:W-:-:S05]  /*3130*/  @P0 IMAD.HI.U32 R10, R8, R10, RZ ;  /* 0x0000000a080a0227 */ /* 0x001fca00078e00ff */
[----:B------:R-:W-:-:S07]  /*3140*/  @P0 SHF.R.U32.HI R8, RZ, R11, R10 ;  /* 0x0000000bff080219 */ /* 0x000fce000001160a */
.L_x_970:
[----:B------:R-:W-:Y:S05]  /*3150*/  BSYNC B0 ;  /* 0x0000000000007941 */ /* 0x000fea0003800000 */
.L_x_968:
[----:B------:R-:W-:-:S04]  /*3160*/  IMAD R9, R8, R13, -UR14 ;  /* 0x8000000e08097e24 */ /* 0x000fc8000f8e020d */
[----:B------:R-:W-:-:S05]  /*3170*/  IMAD R8, R2, -0x2, R9 ;  /* 0xfffffffe02087824 */ /* 0x000fca00078e0209 */
[----:B------:R-:W-:Y:S02]  /*3180*/  VIMNMX R3, R3, R8, !PT ;  /* 0x0000000803037248 */ /* 0x000fe40007fe0100 */
[----:B------:R-:W-:-:S07]  /*3190*/  VIADDMNMX R4, R8, R13, R4, PT ;  /* 0x0000000d08047246 */ /* 0x000fce0003800104 */
.L_x_967:
[----:B------:R-:W-:Y:S01]  /*31a0*/  FMNMX.FTZ R8, R19, R25, !PT ;  /* 0x0000001913087209 */ /* 0x000fe20007810000 */
[----:B------:R-:W-:Y:S02]  /*31b0*/  UP2UR UR6, UPR, URZ, 0x8 ;  /* 0x000000083f067883 */ /* 0x000fe40008000000 */
[----:B------:R-:W-:Y:S01]  /*31c0*/  UISETP.NE.AND UP3, UPT, UR7, URZ, UPT ;  /* 0x0000003f0700728c */ /* 0x000fe2000bf65270 */
[----:B------:R-:W-:Y:S01]  /*31d0*/  FMNMX.FTZ R8, R21, R8, !PT ;  /* 0x0000000815087209 */ /* 0x000fe20007810000 */
[----:B------:R-:W-:Y:S02]  /*31e0*/  UP2UR UR7, UPR, URZ, 0x10 ;  /* 0x000000103f077883 */ /* 0x000fe40008000000 */
[----:B------:R-:W-:Y:S01]  /*31f0*/  UISETP.NE.AND UP4, UPT, UR10, URZ, UPT ;  /* 0x0000003f0a00728c */ /* 0x000fe2000bf85270 */
[----:B------:R-:W-:Y:S01]  /*3200*/  FMNMX.FTZ R8, R29, R8, !PT ;  /* 0x000000081d087209 */ /* 0x000fe20007810000 */
[----:B------:R-:W-:Y:S01]  /*3210*/  UP2UR UR10, UPR, URZ, 0x20 ;  /* 0x000000203f0a7883 */ /* 0x000fe20008000000 */
[----:B------:R-:W-:Y:S01]  /*3220*/  PLOP3.LUT P2, PT, PT, PT, UP3, 0x40, 0x0 ;  /* 0x000000000000781c */ /* 0x000fe20003f4e838 */
[----:B------:R-:W-:Y:S01]  /*3230*/  UISETP.NE.AND UP5, UPT, UR11, URZ, UPT ;  /* 0x0000003f0b00728c */ /* 0x000fe2000bfa5270 */
[----:B------:R-:W-:Y:S01]  /*3240*/  FMNMX.FTZ R8, R23, R8, !PT ;  /* 0x0000000817087209 */ /* 0x000fe20007810000 */
[----:B------:R-:W-:Y:S01]  /*3250*/  UP2UR UR14, UPR, URZ, 0x1 ;  /* 0x000000013f0e7883 */ /* 0x000fe20008000000 */
[----:B------:R-:W-:Y:S01]  /*3260*/  PLOP3.LUT P1, PT, PT, PT, UP4, 0x40, 0x0 ;  /* 0x000000000000781c */ /* 0x000fe20003f2e848 */
[----:B------:R-:W-:Y:S01]  /*3270*/  UISETP.NE.AND UP0, UPT, UR18, URZ, UPT ;  /* 0x0000003f1200728c */ /* 0x000fe2000bf05270 */
[----:B------:R-:W-:Y:S01]  /*3280*/  FMNMX.FTZ R8, R33, R8, !PT ;  /* 0x0000000821087209 */ /* 0x000fe20007810000 */
[----:B------:R-:W-:Y:S01]  /*3290*/  UISETP.NE.AND UP3, UPT, UR19, URZ, UPT ;  /* 0x0000003f1300728c */ /* 0x000fe2000bf65270 */
[----:B------:R-:W-:Y:S01]  /*32a0*/  PLOP3.LUT P3, PT, PT, PT, UP5, 0x40, 0x0 ;  /* 0x000000000000781c */ /* 0x000fe20003f6e858 */
[----:B------:R-:W-:Y:S01]  /*32b0*/  UISETP.NE.AND UP5, UPT, UR15, URZ, UPT ;  /* 0x0000003f0f00728c */ /* 0x000fe2000bfa5270 */
[----:B------:R-:W-:Y:S01]  /*32c0*/  FMNMX.FTZ R8, R31, R8, !PT ;  /* 0x000000081f087209 */ /* 0x000fe20007810000 */
[----:B------:R-:W-:Y:S01]  /*32d0*/  UISETP.NE.AND UP4, UPT, UR22, URZ, UPT ;  /* 0x0000003f1600728c */ /* 0x000fe2000bf85270 */
[----:B------:R-:W-:Y:S01]  /*32e0*/  ISETP.GT.AND P3, PT, R3, RZ, P3 ;  /* 0x000000ff0300720c */ /* 0x000fe20001f64270 */
[----:B------:R-:W-:Y:S01]  /*32f0*/  ULDC UR15, c[0x0][0x988] ;  /* 0x00026200000f7ab9 */ /* 0x000fe20000000800 */
[----:B------:R-:W-:Y:S01]  /*3300*/  FMNMX.FTZ R8, R37, R8, !PT ;  /* 0x0000000825087209 */ /* 0x000fe20007810000 */
[----:B------:R-:W-:Y:S01]  /*3310*/  UP2UR UR11, UPR, URZ, 0x40 ;  /* 0x000000403f0b7883 */ /* 0x000fe20008000000 */
[----:B------:R-:W-:Y:S01]  /*3320*/  ISETP.GT.AND P1, PT, R3, 0x1, P1 ;  /* 0x000000010300780c */ /* 0x000fe20000f24270 */
[----:B------:R-:W-:Y:S01]  /*3330*/  UISETP.NE.AND UP6, UPT, UR26, URZ, UPT ;  /* 0x0000003f1a00728c */ /* 0x000fe2000bfc5270 */
[----:B------:R-:W-:Y:S01]  /*3340*/  FMNMX.FTZ R8, R57, R8, !PT ;  /* 0x0000000839087209 */ /* 0x000fe20007810000 */
[----:B------:R-:W-:Y:S01]  /*3350*/  UIADD3 UR50, UR50, -0x2, URZ ;  /* 0xfffffffe32327890 */ /* 0x000fe2000fffe03f */
[----:B------:R-:W-:-:S02]  /*3360*/  ISETP.LT.OR P3, PT, R4, 0x1, P3 ;  /* 0x000000010400780c */ /* 0x000fc40001f61670 */
[----:B------:R-:W-:Y:S02]  /*3370*/  FMNMX.FTZ R8, R41, R8, !PT ;  /* 0x0000000829087209 */ /* 0x000fe40007810000 */
[C---:B------:R-:W-:Y:S02]  /*3380*/  ISETP.LT.OR P1, PT, R4.reuse, 0x2, P1 ;  /* 0x000000020400780c */ /* 0x040fe40000f21670 */
[----:B------:R-:W-:Y:S02]  /*3390*/  FMNMX.FTZ R8, R59, R8, !PT ;  /* 0x000000083b087209 */ /* 0x000fe40007810000 */
[----:B------:R-:W-:Y:S02]  /*33a0*/  ISETP.GT.AND P2, PT, R3, 0x8, P2 ;  /* 0x000000080300780c */ /* 0x000fe40001744270 */
[----:B------:R-:W-:Y:S02]  /*33b0*/  FMNMX.FTZ R8, R45, R8, !PT ;  /* 0x000000082d087209 */ /* 0x000fe40007810000 */
[----:B------:R-:W-:-:S02]  /*33c0*/  ISETP.LT.OR P2, PT, R4, 0x9, P2 ;  /* 0x000000090400780c */ /* 0x000fc40001741670 */
[----:B------:R-:W-:Y:S02]  /*33d0*/  FMNMX.FTZ R8, R61, R8, !PT ;  /* 0x000000083d087209 */ /* 0x000fe40007810000 */
[----:B------:R-:W-:Y:S02]  /*33e0*/  FSEL R18, R30, -INF , !P2 ;  /* 0xff8000001e127808 */ /* 0x000fe40005000000 */
[----:B------:R-:W-:Y:S02]  /*33f0*/  FMNMX.FTZ R8, R49, R8, !PT ;  /* 0x0000000831087209 */ /* 0x000fe40007810000 */
[----:B------:R-:W-:Y:S01]  /*3400*/  PLOP3.LUT P2, PT, PT, PT, UP4, 0x40, 0x0 ;  /* 0x000000000000781c */ /* 0x000fe20003f4e848 */
[----:B------:R-:W-:Y:S01]  /*3410*/  UISETP.NE.AND UP4, UPT, UR7, URZ, UPT ;  /* 0x0000003f0700728c */ /* 0x000fe2000bf85270 */
[----:B------:R-:W-:Y:S02]  /*3420*/  FMNMX.FTZ R8, R63, R8, !PT ;  /* 0x000000083f087209 */ /* 0x000fe40007810000 */
[----:B------:R-:W-:-:S02]  /*3430*/  ISETP.GT.AND P2, PT, R3, 0x18, P2 ;  /* 0x000000180300780c */ /* 0x000fc40001744270 */
[----:B------:R-:W-:Y:S02]  /*3440*/  FMNMX.FTZ R9, R53, R8, !PT ;  /* 0x0000000835097209 */ /* 0x000fe40007810000 */
[----:B------:R-:W-:-:S03]  /*3450*/  ISETP.LT.OR P2, PT, R4, 0x19, P2 ;  /* 0x000000190400780c */ /* 0x000fc60001741670 */
[----:B------:R-:W0:Y:S02]  /*3460*/  SHFL.BFLY PT, R8, R9, 0x2, 0x1f ;  /* 0x0c401f0009087f89 */ /* 0x000e2400000e0000 */
[----:B0-----:R-:W-:-:S05]  /*3470*/  FMNMX.FTZ R14, R9, R8, !PT ;  /* 0x00000008090e7209 */ /* 0x001fca0007810000 */
[----:B------:R-:W0:Y:S02]  /*3480*/  SHFL.BFLY PT, R11, R14, 0x1, 0x1f ;  /* 0x0c201f000e0b7f89 */ /* 0x000e2400000e0000 */
[----:B0-----:R-:W-:Y:S01]  /*3490*/  FMNMX.FTZ R8, R14, R11, !PT ;  /* 0x0000000b0e087209 */ /* 0x001fe20007810000 */
[----:B------:R-:W-:Y:S01]  /*34a0*/  IMAD.U32 R11, RZ, RZ, UR15 ;  /* 0x0000000fff0b7e24 */ /* 0x000fe2000f8e00ff */
[----:B------:R-:W-:Y:S02]  /*34b0*/  FSEL R14, R27, -INF , !P1 ;  /* 0xff8000001b0e7808 */ /* 0x000fe40004800000 */
[C---:B------:R-:W-:Y:S01]  /*34c0*/  FSETP.NEU.FTZ.AND P0, PT, R8.reuse, -INF , PT ;  /* 0xff8000000800780b */ /* 0x040fe20003f1d000 */
[----:B------:R-:W-:Y:S01]  /*34d0*/  FFMA.FTZ R10, R8, R11, -8 ;  /* 0xc1000000080a7423 */ /* 0x000fe2000001000b */
[----:B------:R-:W-:Y:S01]  /*34e0*/  PLOP3.LUT P1, PT, PT, PT, UP3, 0x40, 0x0 ;  /* 0x000000000000781c */ /* 0x000fe20003f2e838 */
[----:B------:R-:W-:-:S03]  /*34f0*/  UISETP.NE.AND UP3, UPT, UR6, URZ, UPT ;  /* 0x0000003f0600728c */ /* 0x000fc6000bf65270 */
[----:B------:R-:W-:Y:S02]  /*3500*/  FSEL R46, R10, RZ, P0 ;  /* 0x000000ff0a2e7208 */ /* 0x000fe40000000000 */
[----:B------:R-:W-:Y:S01]  /*3510*/  PLOP3.LUT P0, PT, PT, PT, UP5, 0x40, 0x0 ;  /* 0x000000000000781c */ /* 0x000fe20003f0e858 */
[----:B------:R-:W-:Y:S01]  /*3520*/  UISETP.NE.AND UP5, UPT, UR23, URZ, UPT ;  /* 0x0000003f1700728c */ /* 0x000fe2000bfa5270 */
[----:B------:R-:W-:Y:S01]  /*3530*/  FSEL R10, R26, -INF , !P3 ;  /* 0xff8000001a0a7808 */ /* 0x000fe20005800000 */
[-CC-:B------:R-:W-:Y:S01]  /*3540*/  FFMA.FTZ R23, R23, R11.reuse, -R46.reuse ;  /* 0x0000000b17177223 */ /* 0x180fe2000001082e */
[----:B------:R-:W-:Y:S01]  /*3550*/  PLOP3.LUT P3, PT, PT, PT, UP0, 0x40, 0x0 ;  /* 0x000000000000781c */ /* 0x000fe20003f6e808 */
[----:B------:R-:W-:Y:S01]  /*3560*/  UISETP.NE.AND UP0, UPT, UR27, URZ, UPT ;  /* 0x0000003f1b00728c */ /* 0x000fe2000bf05270 */
[----:B------:R-:W-:Y:S01]  /*3570*/  ISETP.GT.AND P0, PT, R3, 0x9, P0 ;  /* 0x000000090300780c */ /* 0x000fe20000704270 */
[----:B------:R-:W-:Y:S01]  /*3580*/  FFMA.FTZ R27, R37, R11, -R46 ;  /* 0x0000000b251b7223 */ /* 0x000fe2000001082e */
[----:B------:R-:W-:Y:S01]  /*3590*/  ISETP.GT.AND P3, PT, R3, 0x10, P3 ;  /* 0x000000100300780c */ /* 0x000fe20001f64270 */
[----:B------:R-:W-:Y:S01]  /*35a0*/  MUFU.EX2 R23, R23 ;  /* 0x0000001700177308 */ /* 0x000fe20000000800 */
[----:B------:R-:W-:-:S02]  /*35b0*/  ISETP.LT.OR P0, PT, R4, 0xa, P0 ;  /* 0x0000000a0400780c */ /* 0x000fc40000701670 */
[----:B------:R-:W-:Y:S02]  /*35c0*/  FMNMX.FTZ R9, R10, R14, !PT ;  /* 0x0000000e0a097209 */ /* 0x000fe40007810000 */
[----:B------:R-:W-:Y:S02]  /*35d0*/  FSEL R20, R20, -INF , !P0 ;  /* 0xff80000014147808 */ /* 0x000fe40004000000 */
[----:B------:R-:W-:Y:S02]  /*35e0*/  ISETP.LT.OR P3, PT, R4, 0x11, P3 ;  /* 0x000000110400780c */ /* 0x000fe40001f61670 */
[----:B------:R-:W-:Y:S02]  /*35f0*/  ISETP.GT.AND P1, PT, R3, 0x11, P1 ;  /* 0x000000110300780c */ /* 0x000fe40000f24270 */
[----:B------:R-:W-:Y:S02]  /*3600*/  FMNMX.FTZ R9, R18, R9, !PT ;  /* 0x0000000912097209 */ /* 0x000fe40007810000 */
[----:B------:R-:W-:Y:S01]  /*3610*/  PLOP3.LUT P0, PT, PT, PT, UP5, 0x40, 0x0 ;  /* 0x000000000000781c */ /* 0x000fe20003f0e858 */
[----:B------:R-:W-:Y:S01]  /*3620*/  UISETP.NE.AND UP5, UPT, UR10, URZ, UPT ;  /* 0x0000003f0a00728c */ /* 0x000fe2000bfa5270 */
[----:B------:R-:W-:-:S02]  /*3630*/  FSEL R22, R34, -INF , !P3 ;  /* 0xff80000022167808 */ /* 0x000fc40005800000 */
[----:B------:R-:W-:Y:S02]  /*3640*/  ISETP.LT.OR P1, PT, R4, 0x12, P1 ;  /* 0x000000120400780c */ /* 0x000fe40000f21670 */
[----:B------:R-:W-:Y:S02]  /*3650*/  FMNMX.FTZ R9, R20, R9, !PT ;  /* 0x0000000914097209 */ /* 0x000fe40007810000 */
[----:B------:R-:W-:Y:S01]  /*3660*/  PLOP3.LUT P3, PT, PT, PT, UP6, 0x40, 0x0 ;  /* 0x000000000000781c */ /* 0x000fe20003f6e868 */
[----:B------:R-:W-:Y:S01]  /*3670*/  UISETP.NE.AND UP6, UPT, UR11, URZ, UPT ;  /* 0x0000003f0b00728c */ /* 0x000fe2000bfc5270 */
[----:B------:R-:W-:Y:S01]  /*3680*/  FSEL R24, R35, -INF , !P1 ;  /* 0xff80000023187808 */ /* 0x000fe20004800000 */
[----:B------:R-:W-:Y:S01]  /*3690*/  FFMA.FTZ R35, R63, R11, -R46 ;  /* 0x0000000b3f237223 */ /* 0x000fe2000001082e */
[----:B------:R-:W-:Y:S02]  /*36a0*/  ISETP.GT.AND P0, PT, R3, 0x19, P0 ;  /* 0x000000190300780c */ /* 0x000fe40000704270 */
[----:B------:R-:W-:-:S02]  /*36b0*/  FMNMX.FTZ R9, R22, R9, !PT ;  /* 0x0000000916097209 */ /* 0x000fc40007810000 */
[----:B------:R-:W-:Y:S01]  /*36c0*/  PLOP3.LUT P1, PT, PT, PT, UP0, 0x40, 0x0 ;  /* 0x000000000000781c */ /* 0x000fe20003f2e808 */
[----:B------:R-:W-:Y:S01]  /*36d0*/  MUFU.EX2 R35, R35 ;  /* 0x0000002300237308 */ /* 0x000fe20000000800 */
[----:B------:R-:W-:Y:S01]  /*36e0*/  ISETP.GT.AND P3, PT, R3, 0x20, P3 ;  /* 0x000000200300780c */ /* 0x000fe20001f64270 */
[----:B------:R-:W-:Y:S01]  /*36f0*/  UISETP.NE.AND UP0, UPT, UR14, URZ, UPT ;  /* 0x0000003f0e00728c */ /* 0x000fe2000bf05270 */
[----:B------:R-:W-:Y:S02]  /*3700*/  ISETP.LT.OR P0, PT, R4, 0x1a, P0 ;  /* 0x0000001a0400780c */ /* 0x000fe40000701670 */
[----:B------:R-:W-:Y:S02]  /*3710*/  FSEL R26, R38, -INF , !P2 ;  /* 0xff800000261a7808 */ /* 0x000fe40005000000 */
[----:B------:R-:W-:Y:S02]  /*3720*/  FMNMX.FTZ R9, R24, R9, !PT ;  /* 0x0000000918097209 */ /* 0x000fe40007810000 */
[----:B------:R-:W-:-:S02]  /*3730*/  PLOP3.LUT P2, PT, PT, PT, UP1, 0x40, 0x0 ;  /* 0x000000000000781c */ /* 0x000fc40003f4e818 */
[----:B------:R-:W-:Y:S02]  /*3740*/  ISETP.LT.OR P3, PT, R4, 0x21, P3 ;  /* 0x000000210400780c */ /* 0x000fe40001f61670 */
[----:B------:R-:W-:Y:S01]  /*3750*/  FSEL R28, R39, -INF , !P0 ;  /* 0xff800000271c7808 */ /* 0x000fe20004000000 */
[----:B------:R-:W-:Y:S01]  /*3760*/  @UP0 ULDC UR6, c[0x0][0x44c] ;  /* 0x0001130000060ab9 */ /* 0x000fe20000000800 */
[----:B------:R-:W-:Y:S01]  /*3770*/  ISETP.GT.AND P1, PT, R3, 0x21, P1 ;  /* 0x000000210300780c */ /* 0x000fe20000f24270 */
[----:B------:R-:W-:Y:S01]  /*3780*/  UIMAD.WIDE.U32 UR6, UR47, UR6, URZ ;  /* 0x000000062f0672a5 */ /* 0x000fe2000f8e003f */
[----:B------:R-:W-:Y:S01]  /*3790*/  FMNMX.FTZ R9, R26, R9, !PT ;  /* 0x000000091a097209 */ /* 0x000fe20007810000 */
[----:B------:R-:W-:Y:S01]  /*37a0*/  @UP0 ULDC UR10, c[0x0][0x450] ;  /* 0x00011400000a0ab9 */ /* 0x000fe20000000800 */
[----:B------:R-:W-:Y:S01]  /*37b0*/  PLOP3.LUT P0, PT, PT, PT, UP2, 0x40, 0x0 ;  /* 0x000000000000781c */ /* 0x000fe20003f0e828 */
[----:B------:R-:W-:Y:S01]  /*37c0*/  @UP0 USHF.R.U32.HI UR47, URZ, UR10, UR7 ;  /* 0x0000000a3f2f0299 */ /* 0x000fe20008011607 */
[----:B------:R-:W-:-:S02]  /*37d0*/  FSEL R30, R42, -INF , !P3 ;  /* 0xff8000002a1e7808 */ /* 0x000fc40005800000 */
[C---:B------:R-:W-:Y:S01]  /*37e0*/  ISETP.GT.AND P2, PT, R3.reuse, 0x28, P2 ;  /* 0x000000280300780c */ /* 0x040fe20001744270 */
[----:B------:R-:W-:Y:S01]  /*37f0*/  UIADD3 UR43, UR43, UR47, URZ ;  /* 0x0000002f2b2b7290 */ /* 0x000fe2000fffe03f */
[----:B------:R-:W-:Y:S02]  /*3800*/  ISETP.LT.OR P1, PT, R4, 0x22, P1 ;  /* 0x000000220400780c */ /* 0x000fe40000f21670 */
[----:B------:R-:W-:Y:S02]  /*3810*/  FMNMX.FTZ R9, R28, R9, !PT ;  /* 0x000000091c097209 */ /* 0x000fe40007810000 */
[----:B------:R-:W-:Y:S01]  /*3820*/  PLOP3.LUT P3, PT, PT, PT, UP3, 0x40, 0x0 ;  /* 0x000000000000781c */ /* 0x000fe20003f6e838 */
[----:B------:R-:W-:Y:S01]  /*3830*/  VIADD R12, R12, UR43 ;  /* 0x0000002b0c0c7c36 */ /* 0x000fe20008000000 */
[----:B------:R-:W-:Y:S02]  /*3840*/  ISETP.GT.AND P0, PT, R3, 0x29, P0 ;  /* 0x000000290300780c */ /* 0x000fe40000704270 */
[----:B------:R-:W-:-:S02]  /*3850*/  ISETP.LT.OR P2, PT, R4, 0x29, P2 ;  /* 0x000000290400780c */ /* 0x000fc40001741670 */
[----:B------:R-:W-:Y:S02]  /*3860*/  FSEL R32, R43, -INF , !P1 ;  /* 0xff8000002b207808 */ /* 0x000fe40004800000 */
[----:B------:R-:W-:Y:S02]  /*3870*/  FMNMX.FTZ R9, R30, R9, !PT ;  /* 0x000000091e097209 */ /* 0x000fe40007810000 */
[----:B------:R-:W-:Y:S02]  /*3880*/  PLOP3.LUT P1, PT, PT, PT, UP4, 0x40, 0x0 ;  /* 0x000000000000781c */ /* 0x000fe40003f2e848 */
[----:B------:R-:W-:Y:S02]  /*3890*/  ISETP.LT.OR P0, PT, R4, 0x2a, P0 ;  /* 0x0000002a0400780c */ /* 0x000fe40000701670 */
[----:B------:R-:W-:Y:S01]  /*38a0*/  FSEL R34, R15, -INF , !P2 ;  /* 0xff8000000f227808 */ /* 0x000fe20005000000 */
[-CC-:B------:R-:W-:Y:S01]  /*38b0*/  FFMA.FTZ R15, R25, R11.reuse, -R46.reuse ;  /* 0x0000000b190f7223 */ /* 0x180fe2000001082e */
[----:B------:R-:W-:Y:S01]  /*38c0*/  ISETP.GT.AND P3, PT, R3, 0x30, P3 ;  /* 0x000000300300780c */ /* 0x000fe20001f64270 */
[--C-:B------:R-:W-:Y:S01]  /*38d0*/  FFMA.FTZ R25, R31, R11, -R46.reuse ;  /* 0x0000000b1f197223 */ /* 0x100fe2000001082e */
[----:B------:R-:W-:Y:S01]  /*38e0*/  FMNMX.FTZ R9, R32, R9, !PT ;  /* 0x0000000920097209 */ /* 0x000fe20007810000 */
[----:B------:R0:W-:Y:S01]  /*38f0*/  MUFU.EX2 R48, R15 ;  /* 0x0000000f00307308 */ /* 0x0001e20000000800 */
[----:B------:R-:W-:Y:S01]  /*3900*/  PLOP3.LUT P2, PT, PT, PT, UP5, 0x40, 0x0 ;  /* 0x000000000000781c */ /* 0x000fe20003f4e858 */
[----:B------:R-:W-:Y:S01]  /*3910*/  FFMA.FTZ R31, R45, R11, -R46 ;  /* 0x0000000b2d1f7223 */ /* 0x000fe2000001082e */
[----:B------:R-:W-:-:S02]  /*3920*/  FSEL R36, R47, -INF , !P0 ;  /* 0xff8000002f247808 */ /* 0x000fc40004000000 */
[----:B------:R-:W-:Y:S02]  /*3930*/  ISETP.GT.AND P1, PT, R3, 0x31, P1 ;  /* 0x000000310300780c */ /* 0x000fe40000f24270 */
[----:B------:R-:W-:Y:S01]  /*3940*/  ISETP.LT.OR P3, PT, R4, 0x31, P3 ;  /* 0x000000310400780c */ /* 0x000fe20001f61670 */
[----:B------:R-:W-:Y:S01]  /*3950*/  MUFU.EX2 R58, R31 ;  /* 0x0000001f003a7308 */ /* 0x000fe20000000800 */
[----:B------:R-:W-:Y:S01]  /*3960*/  FMNMX.FTZ R9, R34, R9, !PT ;  /* 0x0000000922097209 */ /* 0x000fe20007810000 */
[-CC-:B0-----:R-:W-:Y:S01]  /*3970*/  FFMA.FTZ R15, R33, R11.reuse, -R46.reuse ;  /* 0x0000000b210f7223 */ /* 0x181fe2000001082e */
[----:B------:R-:W-:Y:S01]  /*3980*/  PLOP3.LUT P0, PT, PT, PT, UP6, 0x40, 0x0 ;  /* 0x000000000000781c */ /* 0x000fe20003f0e868 */
[----:B------:R-:W-:Y:S01]  /*3990*/  FFMA.FTZ R33, R49, R11, -R46 ;  /* 0x0000000b31217223 */ /* 0x000fe2000001082e */
[----:B------:R-:W-:Y:S02]  /*39a0*/  ISETP.GT.AND P2, PT, R3, 0x38, P2 ;  /* 0x000000380300780c */ /* 0x000fe40001744270 */
[----:B------:R-:W-:Y:S01]  /*39b0*/  ISETP.LT.OR P1, PT, R4, 0x32, P1 ;  /* 0x000000320400780c */ /* 0x000fe20000f21670 */
[----:B------:R-:W-:Y:S01]  /*39c0*/  MUFU.EX2 R60, R33 ;  /* 0x00000021003c7308 */ /* 0x000fe20000000800 */
[----:B------:R-:W-:-:S02]  /*39d0*/  FSEL R38, R50, -INF , !P3 ;  /* 0xff80000032267808 */ /* 0x000fc40005800000 */
[----:B------:R-:W-:Y:S02]  /*39e0*/  FMNMX.FTZ R9, R36, R9, !PT ;  /* 0x0000000924097209 */ /* 0x000fe40007810000 */
[----:B------:R-:W-:Y:S01]  /*39f0*/  ISETP.GT.AND P0, PT, R3, 0x39, P0 ;  /* 0x000000390300780c */ /* 0x000fe20000704270 */
[-CC-:B------:R-:W-:Y:S01]  /*3a00*/  FFMA.FTZ R3, R19, R11.reuse, -R46.reuse ;  /* 0x0000000b13037223 */ /* 0x180fe2000001082e */
[----:B------:R-:W-:Y:S01]  /*3a10*/  ISETP.LT.OR P2, PT, R4, 0x39, P2 ;  /* 0x000000390400780c */ /* 0x000fe20001741670 */
[-CC-:B------:R-:W-:Y:S01]  /*3a20*/  FFMA.FTZ R19, R21, R11.reuse, -R46.reuse ;  /* 0x0000000b15137223 */ /* 0x180fe2000001082e */
[----:B------:R-:W-:Y:S01]  /*3a30*/  FSEL R40, R51, -INF , !P1 ;  /* 0xff80000033287808 */ /* 0x000fe20004800000 */
[--C-:B------:R-:W-:Y:S01]  /*3a40*/  FFMA.FTZ R21, R29, R11, -R46.reuse ;  /* 0x0000000b1d157223 */ /* 0x100fe2000001082e */
[----:B------:R-:W-:Y:S01]  /*3a50*/  FMNMX.FTZ R9, R38, R9, !PT ;  /* 0x0000000926097209 */ /* 0x000fe20007810000 */
[----:B------:R-:W0:Y:S01]  /*3a60*/  MUFU.EX2 R3, R3 ;  /* 0x0000000300037308 */ /* 0x000e220000000800 */
[----:B------:R-:W-:Y:S01]  /*3a70*/  ISETP.LT.OR P0, PT, R4, 0x3a, P0 ;  /* 0x0000003a0400780c */ /* 0x000fe20000701670 */
[----:B------:R-:W-:Y:S01]  /*3a80*/  FFMA.FTZ R29, R57, R11, -R46 ;  /* 0x0000000b391d7223 */ /* 0x000fe2000001082e */
[----:B------:R-:W-:-:S02]  /*3a90*/  FSEL R4, R54, -INF , !P2 ;  /* 0xff80000036047808 */ /* 0x000fc40005000000 */
[----:B------:R-:W-:Y:S02]  /*3aa0*/  FMNMX.FTZ R9, R40, R9, !PT ;  /* 0x0000000928097209 */ /* 0x000fe40007810000 */
[----:B------:R-:W-:Y:S01]  /*3ab0*/  FSEL R42, R55, -INF , !P0 ;  /* 0xff800000372a7808 */ /* 0x000fe20004000000 */
[----:B------:R1:W-:Y:S01]  /*3ac0*/  MUFU.EX2 R50, R21 ;  /* 0x0000001500327308 */ /* 0x0003e20000000800 */
[----:B------:R-:W-:-:S04]  /*3ad0*/  FMNMX.FTZ R9, R4, R9, !PT ;  /* 0x0000000904097209 */ /* 0x000fc80007810000 */
[----:B------:R-:W-:-:S03]  /*3ae0*/  FMNMX.FTZ R9, R42, R9, !PT ;  /* 0x000000092a097209 */ /* 0x000fc60007810000 */
[----:B------:R-:W2:Y:S01]  /*3af0*/  MUFU.EX2 R19, R19 ;  /* 0x0000001300137308 */ /* 0x000ea20000000800 */
[-CC-:B-1----:R-:W-:Y:S01]  /*3b00*/  FFMA.FTZ R21, R41, R11.reuse, -R46.reuse ;  /* 0x0000000b29157223 */ /* 0x182fe2000001082e */
[----:B------:R-:W1:Y:S06]  /*3b10*/  SHFL.BFLY PT, R44, R9, 0x2, 0x1f ;  /* 0x0c401f00092c7f89 */ /* 0x000e6c00000e0000 */
[----:B------:R-:W-:Y:S08]  /*3b20*/  MUFU.EX2 R56, R21 ;  /* 0x0000001500387308 */ /* 0x000ff00000000800 */
[----:B------:R3:W-:Y:S08]  /*3b30*/  MUFU.EX2 R52, R15 ;  /* 0x0000000f00347308 */ /* 0x0007f00000000800 */
[----:B------:R-:W-:Y:S01]  /*3b40*/  MUFU.EX2 R25, R25 ;  /* 0x0000001900197308 */ /* 0x000fe20000000800 */
[----:B---3--:R-:W-:Y:S01]  /*3b50*/  FFMA.FTZ R15, R59, R11, -R46 ;  /* 0x0000000b3b0f7223 */ /* 0x008fe2000001082e */
[----:B-1----:R-:W-:-:S05]  /*3b60*/  FMNMX.FTZ R44, R9, R44, !PT ;  /* 0x0000002c092c7209 */ /* 0x002fca0007810000 */
[----:B------:R-:W1:Y:S01]  /*3b70*/  SHFL.BFLY PT, R9, R44, 0x1, 0x1f ;  /* 0x0c201f002c097f89 */ /* 0x000e6200000e0000 */
[----:B------:R3:W-:Y:S08]  /*3b80*/  MUFU.EX2 R54, R27 ;  /* 0x0000001b00367308 */ /* 0x0007f00000000800 */
[----:B------:R-:W-:Y:S01]  /*3b90*/  MUFU.EX2 R15, R15 ;  /* 0x0000000f000f7308 */ /* 0x000fe20000000800 */
[-CC-:B---3--:R-:W-:Y:S01]  /*3ba0*/  FFMA.FTZ R27, R61, R11.reuse, -R46.reuse ;  /* 0x0000000b3d1b7223 */ /* 0x188fe2000001082e */
[----:B------:R-:W-:-:S06]  /*3bb0*/  FFMA.FTZ R46, R53, R11, -R46 ;  /* 0x0000000b352e7223 */ /* 0x000fcc000001082e */
[----:B------:R-:W-:Y:S01]  /*3bc0*/  MUFU.EX2 R29, R29 ;  /* 0x0000001d001d7308 */ /* 0x000fe20000000800 */
[----:B-1----:R-:W-:-:S07]  /*3bd0*/  FMNMX.FTZ R9, R44, R9, !PT ;  /* 0x000000092c097209 */ /* 0x002fce0007810000 */
[----:B------:R-:W-:Y:S01]  /*3be0*/  MUFU.EX2 R46, R46 ;  /* 0x0000002e002e7308 */ /* 0x000fe20000000800 */
[C---:B------:R-:W-:Y:S01]  /*3bf0*/  FSETP.NEU.FTZ.AND P0, PT, R9.reuse, -INF , PT ;  /* 0xff8000000900780b */ /* 0x040fe20003f1d000 */
[----:B------:R-:W-:-:S06]  /*3c00*/  FFMA.FTZ R21, R9, R11, -8 ;  /* 0xc100000009157423 */ /* 0x000fcc000001000b */
[----:B------:R-:W-:Y:S01]  /*3c10*/  MUFU.EX2 R27, R27 ;  /* 0x0000001b001b7308 */ /* 0x000fe20000000800 */
[----:B------:R-:W-:-:S05]  /*3c20*/  FSEL R21, R21, RZ, P0 ;  /* 0x000000ff15157208 */ /* 0x000fca0000000000 */
        /* <DEDUP_REMOVED lines=13> */
[----:B------:R-:W1:Y:S01]  /*3d00*/  MUFU.EX2 R10, R10 ;  /* 0x0000000a000a7308 */ /* 0x000e620000000800 */
[----:B0-----:R-:W-:Y:S01]  /*3d10*/  FADD.FTZ R14, R3, R48 ;  /* 0x00000030030e7221 */ /* 0x001fe20000010000 */
[-CC-:B------:R-:W-:Y:S01]  /*3d20*/  FFMA.FTZ R38, R38, R11.reuse, -R21.reuse ;  /* 0x0000000b26267223 */ /* 0x180fe20000010815 */
[-CC-:B------:R-:W-:Y:S01]  /*3d30*/  FFMA.FTZ R40, R40, R11.reuse, -R21.reuse ;  /* 0x0000000b28287223 */ /* 0x180fe20000010815 */
[--C-:B------:R-:W-:Y:S01]  /*3d40*/  FFMA.FTZ R4, R4, R11, -R21.reuse ;  /* 0x0000000b04047223 */ /* 0x100fe20000010815 */
[----:B--2---:R-:W-:Y:S01]  /*3d50*/  FADD.FTZ R45, R19, R14 ;  /* 0x0000000e132d7221 */ /* 0x004fe20000010000 */
[----:B------:R-:W-:Y:S01]  /*3d60*/  F2FP.SATFINITE.E4M3.F32.PACK_AB_MERGE_C R14, R50, R19, RZ ;  /* 0x00000013320e723e */ /* 0x000fe200048070ff */
[----:B------:R-:W-:Y:S01]  /*3d70*/  FFMA.FTZ R21, R42, R11, -R21 ;  /* 0x0000000b2a157223 */ /* 0x000fe20000010815 */
[----:B------:R-:W0:Y:S01]  /*3d80*/  MUFU.EX2 R18, R18 ;  /* 0x0000001200127308 */ /* 0x000e220000000800 */
[----:B------:R-:W-:Y:S01]  /*3d90*/  FADD.FTZ R50, R50, R45 ;  /* 0x0000002d32327221 */ /* 0x000fe20000010000 */
[----:B------:R-:W-:-:S06]  /*3da0*/  F2FP.SATFINITE.E4M3.F32.PACK_AB_MERGE_C R188, R48, R3, R14 ;  /* 0x0000000330bc723e */ /* 0x000fcc000480700e */
[----:B------:R2:W3:Y:S01]  /*3db0*/  MUFU.EX2 R33, R20 ;  /* 0x0000001400217308 */ /* 0x0004e20000000800 */
[----:B-1----:R-:W-:-:S07]  /*3dc0*/  FADD.FTZ R43, R10, R31 ;  /* 0x0000001f0a2b7221 */ /* 0x002fce0000010000 */
[----:B------:R-:W1:Y:S01]  /*3dd0*/  MUFU.EX2 R22, R22 ;  /* 0x0000001600167308 */ /* 0x000e620000000800 */
[----:B0-----:R-:W-:Y:S01]  /*3de0*/  FADD.FTZ R14, R18, R43 ;  /* 0x0000002b120e7221 */ /* 0x001fe20000010000 */
[----:B------:R-:W-:-:S04]  /*3df0*/  FADD.FTZ R43, R23, R50 ;  /* 0x00000032172b7221 */ /* 0x000fc80000010000 */
[----:B--2---:R-:W-:Y:S02]  /*3e00*/  FADD.FTZ R20, R52, R43 ;  /* 0x0000002b34147221 */ /* 0x004fe40000010000 */
[----:B------:R0:W2:Y:S01]  /*3e10*/  MUFU.EX2 R37, R24 ;  /* 0x0000001800257308 */ /* 0x0000a20000000800 */
[C---:B---3--:R-:W-:Y:S01]  /*3e20*/  FADD.FTZ R3, R33.reuse, R14 ;  /* 0x0000000e21037221 */ /* 0x048fe20000010000 */
[----:B------:R-:W-:-:S04]  /*3e30*/  F2FP.SATFINITE.E4M3.F32.PACK_AB_MERGE_C R18, R33, R18, RZ ;  /* 0x000000122112723e */ /* 0x000fc800048070ff */
[----:B------:R-:W-:Y:S02]  /*3e40*/  F2FP.SATFINITE.E4M3.F32.PACK_AB_MERGE_C R189, R31, R10, R18 ;  /* 0x0000000a1fbd723e */ /* 0x000fe40004807012 */
[----:B------:R-:W3:Y:S01]  /*3e50*/  MUFU.EX2 R26, R26 ;  /* 0x0000001a001a7308 */ /* 0x000ee20000000800 */
[----:B0-----:R-:W-:Y:S01]  /*3e60*/  F2FP.SATFINITE.E4M3.F32.PACK_AB_MERGE_C R24, R54, R25, RZ ;  /* 0x000000193618723e */ /* 0x001fe200048070ff */
[----:B-1----:R-:W-:Y:S01]  /*3e70*/  FADD.FTZ R14, R22, R3 ;  /* 0x00000003160e7221 */ /* 0x002fe20000010000 */
[----:B------:R-:W-:Y:S01]  /*3e80*/  FADD.FTZ R25, R25, R20 ;  /* 0x0000001419197221 */ /* 0x000fe20000010000 */
[----:B------:R-:W-:Y:S02]  /*3e90*/  F2FP.SATFINITE.E4M3.F32.PACK_AB_MERGE_C R20, R58, R15, RZ ;  /* 0x0000000f3a14723e */ /* 0x000fe400048070ff */
[----:B------:R-:W-:Y:S01]  /*3ea0*/  F2FP.SATFINITE.E4M3.F32.PACK_AB_MERGE_C R190, R52, R23, R24 ;  /* 0x0000001734be723e */ /* 0x000fe20004807018 */
[----:B------:R-:W-:Y:S01]  /*3eb0*/  FADD.FTZ R54, R54, R25 ;  /* 0x0000001936367221 */ /* 0x000fe20000010000 */
[----:B------:R-:W0:Y:S01]  /*3ec0*/  MUFU.EX2 R39, R28 ;  /* 0x0000001c00277308 */ /* 0x000e220000000800 */
[----:B--2---:R-:W-:Y:S01]  /*3ed0*/  FADD.FTZ R23, R37, R14 ;  /* 0x0000000e25177221 */ /* 0x004fe20000010000 */
[----:B------:R-:W-:Y:S01]  /*3ee0*/  F2FP.SATFINITE.E4M3.F32.PACK_AB_MERGE_C R184, R56, R29, R20 ;  /* 0x0000001d38b8723e */ /* 0x000fe20004807014 */
[----:B------:R-:W-:Y:S01]  /*3ef0*/  FADD.FTZ R29, R29, R54 ;  /* 0x000000361d1d7221 */ /* 0x000fe20000010000 */
[----:B------:R-:W-:-:S03]  /*3f00*/  F2FP.SATFINITE.E4M3.F32.PACK_AB_MERGE_C R20, R46, R35, RZ ;  /* 0x000000232e14723e */ /* 0x000fc600048070ff */
[----:B------:R-:W-:Y:S01]  /*3f10*/  FADD.FTZ R56, R56, R29 ;  /* 0x0000001d38387221 */ /* 0x000fe20000010000 */
[----:B------:R-:W1:Y:S01]  /*3f20*/  MUFU.EX2 R30, R30 ;  /* 0x0000001e001e7308 */ /* 0x000e620000000800 */
[----:B---3--:R-:W-:Y:S01]  /*3f30*/  FADD.FTZ R14, R26, R23 ;  /* 0x000000171a0e7221 */ /* 0x008fe20000010000 */
[----:B------:R-:W-:-:S06]  /*3f40*/  F2FP.SATFINITE.E4M3.F32.PACK_AB_MERGE_C R186, R60, R27, R20 ;  /* 0x0000001b3cba723e */ /* 0x000fcc0004807014 */
[----:B------:R-:W2:Y:S01]  /*3f50*/  MUFU.EX2 R41, R32 ;  /* 0x0000002000297308 */ /* 0x000ea20000000800 */
[C---:B0-----:R-:W-:Y:S01]  /*3f60*/  FADD.FTZ R23, R39.reuse, R14 ;  /* 0x0000000e27177221 */ /* 0x041fe20000010000 */
[----:B------:R-:W-:-:S04]  /*3f70*/  F2FP.SATFINITE.E4M3.F32.PACK_AB_MERGE_C R26, R39, R26, RZ ;  /* 0x0000001a271a723e */ /* 0x000fc800048070ff */
[----:B------:R-:W-:Y:S02]  /*3f80*/  F2FP.SATFINITE.E4M3.F32.PACK_AB_MERGE_C R191, R37, R22, R26 ;  /* 0x0000001625bf723e */ /* 0x000fe4000480701a */
[----:B------:R-:W0:Y:S01]  /*3f90*/  MUFU.EX2 R34, R34 ;  /* 0x0000002200227308 */ /* 0x000e220000000800 */
[----:B-1----:R-:W-:Y:S01]  /*3fa0*/  FADD.FTZ R14, R30, R23 ;  /* 0x000000171e0e7221 */ /* 0x002fe20000010000 */
[----:B------:R-:W-:-:S04]  /*3fb0*/  FADD.FTZ R23, R15, R56 ;  /* 0x000000380f177221 */ /* 0x000fc80000010000 */
[----:B------:R-:W-:Y:S02]  /*3fc0*/  FADD.FTZ R58, R58, R23 ;  /* 0x000000173a3a7221 */ /* 0x000fe40000010000 */
[----:B------:R-:W1:Y:S01]  /*3fd0*/  MUFU.EX2 R19, R36 ;  /* 0x0000002400137308 */ /* 0x000e620000000800 */
[----:B--2---:R-:W-:Y:S01]  /*3fe0*/  FADD.FTZ R15, R41, R14 ;  /* 0x0000000e290f7221 */ /* 0x004fe20000010000 */
[----:B------:R-:W-:-:S04]  /*3ff0*/  FADD.FTZ R27, R27, R58 ;  /* 0x0000003a1b1b7221 */ /* 0x000fc80000010000 */
[----:B------:R-:W-:Y:S02]  /*4000*/  FADD.FTZ R60, R60, R27 ;  /* 0x0000001b3c3c7221 */ /* 0x000fe40000010000 */
[----:B------:R-:W2:Y:S01]  /*4010*/  MUFU.EX2 R38, R38 ;  /* 0x0000002600267308 */ /* 0x000ea20000000800 */
[----:B0-----:R-:W-:Y:S01]  /*4020*/  FADD.FTZ R14, R34, R15 ;  /* 0x0000000f220e7221 */ /* 0x001fe20000010000 */
[----:B------:R-:W-:-:S06]  /*4030*/  FADD.FTZ R35, R35, R60 ;  /* 0x0000003c23237221 */ /* 0x000fcc0000010000 */
[----:B------:R-:W0:Y:S01]  /*4040*/  MUFU.EX2 R3, R40 ;  /* 0x0000002800037308 */ /* 0x000e220000000800 */
[C---:B-1----:R-:W-:Y:S01]  /*4050*/  F2FP.SATFINITE.E4M3.F32.PACK_AB_MERGE_C R34, R19.reuse, R34, RZ ;  /* 0x000000221322723e */ /* 0x042fe200048070ff */
[----:B------:R-:W-:-:S03]  /*4060*/  FADD.FTZ R19, R19, R14 ;  /* 0x0000000e13137221 */ /* 0x000fc60000010000 */
[----:B------:R-:W-:-:S03]  /*4070*/  F2FP.SATFINITE.E4M3.F32.PACK_AB_MERGE_C R185, R41, R30, R34 ;  /* 0x0000001e29b9723e */ /* 0x000fc60004807022 */
[----:B------:R-:W-:Y:S01]  /*4080*/  MUFU.EX2 R4, R4 ;  /* 0x0000000400047308 */ /* 0x000fe20000000800 */
[----:B--2---:R-:W-:-:S07]  /*4090*/  FADD.FTZ R10, R38, R19 ;  /* 0x00000013260a7221 */ /* 0x004fce0000010000 */
[----:B------:R-:W1:Y:S01]  /*40a0*/  MUFU.EX2 R21, R21 ;  /* 0x0000001500157308 */ /* 0x000e620000000800 */
[----:B0-----:R-:W-:Y:S01]  /*40b0*/  FADD.FTZ R15, R3, R10 ;  /* 0x0000000a030f7221 */ /* 0x001fe20000010000 */
[----:B-1----:R-:W-:-:S03]  /*40c0*/  F2FP.SATFINITE.E4M3.F32.PACK_AB_MERGE_C R10, R21, R4, RZ ;  /* 0x00000004150a723e */ /* 0x002fc600048070ff */
[----:B------:R-:W-:Y:S01]  /*40d0*/  FADD.FTZ R4, R4, R15 ;  /* 0x0000000f04047221 */ /* 0x000fe20000010000 */
[----:B------:R-:W-:Y:S01]  /*40e0*/  F2FP.SATFINITE.E4M3.F32.PACK_AB_MERGE_C R187, R3, R38, R10 ;  /* 0x0000002603bb723e */ /* 0x000fe2000480700a */
[----:B------:R-:W-:Y:S02]  /*40f0*/  FADD.FTZ R3, R46, R35 ;  /* 0x000000232e037221 */ /* 0x000fe40000010000 */
[----:B------:R-:W-:Y:S01]  /*4100*/  FADD.FTZ R4, R21, R4 ;  /* 0x0000000415047221 */ /* 0x000fe20000010000 */
[----:B------:R-:W-:Y:S06]  /*4110*/  @!P6 BRA `(.L_x_971) ;  /* 0x000000000044e947 */ /* 0x000fec0003800000 */
[----:B------:R-:W-:Y:S01]  /*4120*/  ISETP.LT.AND P0, PT, RZ, UR43, PT ;  /* 0x0000002bff007c0c */ /* 0x000fe2000bf01270 */
[----:B------:R-:W-:-:S06]  /*4130*/  UIADD3 UR6, UR43, -0x1, URZ ;  /* 0xffffffff2b067890 */ /* 0x000fcc000fffe03f */
[----:B------:R-:W-:-:S06]  /*4140*/  IMAD.U32 R10, RZ, RZ, UR6 ;  /* 0x00000006ff0a7e24 */ /* 0x000fcc000f8e00ff */
[----:B------:R-:W-:Y:S05]  /*4150*/  @P0 BRA `(.L_x_972) ;  /* 0x00000000001c0947 */ /* 0x000fea0003800000 */
[----:B------:R-:W-:Y:S01]  /*4160*/  ISETP.NE.AND P0, PT, R13, 0x1, PT ;  /* 0x000000010d00780c */ /* 0x000fe20003f05270 */
[----:B------:R-:W-:-:S12]  /*4170*/  IMAD R15, RZ, RZ, -UR43 ;  /* 0x8000002bff0f7e24 */ /* 0x000fd8000f8e02ff */
[----:B------:R-:W0:Y:S02]  /*4180*/  @P0 LDC.64 R18, c[0x0][0x9e8] ;  /* 0x00027a00ff120b82 */ /* 0x000e240000000a00 */
[----:B0-----:R-:W-:-:S05]  /*4190*/  @P0 IMAD.HI.U32 R10, R15, R18, RZ ;  /* 0x000000120f0a0227 */ /* 0x001fca00078e00ff */
[----:B------:R-:W-:-:S04]  /*41a0*/  @P0 SHF.R.U32.HI R15, RZ, R19, R10 ;  /* 0x00000013ff0f0219 */ /* 0x000fc8000001160a */
[----:B------:R-:W-:Y:S01]  /*41b0*/  LOP3.LUT R10, RZ, R15, RZ, 0x33, !PT ;  /* 0x0000000fff0a7212 */ /* 0x000fe200078e33ff */
[----:B------:R-:W-:Y:S06]  /*41c0*/  BRA `(.L_x_973) ;  /* 0x0000000000107947 */ /* 0x000fec0003800000 */
.L_x_972:
[----:B------:R-:W-:-:S13]  /*41d0*/  ISETP.NE.AND P0, PT, R13, 0x1, PT ;  /* 0x000000010d00780c */ /* 0x000fda0003f05270 */
[----:B------:R-:W0:Y:S02]  /*41e0*/  @P0 LDC.64 R14, c[0x0][0x9e8] ;  /* 0x00027a00ff0e0b82 */ /* 0x000e240000000a00 */
[----:B0-----:R-:W-:-:S05]  /*41f0*/  @P0 IMAD.HI.U32 R14, R10, R14, RZ ;  /* 0x0000000e0a0e0227 */ /* 0x001fca00078e00ff */
[----:B------:R-:W-:-:S07]  /*4200*/  @P0 SHF.R.U32.HI R10, RZ, R15, R14 ;  /* 0x0000000fff0a0219 */ /* 0x000fce000001160e */
.L_x_973:
[----:B------:R-:W-:-:S05]  /*4210*/  IMAD R13, R10, R13, R13 ;  /* 0x0000000d0a0d7224 */ /* 0x000fca00078e020d */
[----:B------:R-:W-:-:S07]  /*4220*/  VIMNMX R12, R12, R13, PT ;  /* 0x0000000d0c0c7248 */ /* 0x000fce0003fe0100 */
.L_x_971:
[----:B------:R-:W-:Y:S01]  /*4230*/  SHF.R.S32.HI R13, RZ, 0x1f, R12 ;  /* 0x0000001fff0d7819 */ /* 0x000fe2000001140c */
[----:B------:R-:W0:Y:S01]  /*4240*/  S2UR UR43, SR_CgaCtaId ;  /* 0x00000000002b79c3 */ /* 0x000e220000008800 */
[----:B------:R-:W-:Y:S01]  /*4250*/  UMOV UR49, URZ ;  /* 0x0000003f00317c82 */ /* 0x000fe20008000000 */
[----:B------:R-:W-:Y:S01]  /*4260*/  UMOV UR47, URZ ;  /* 0x0000003f002f7c82 */ /* 0x000fe20008000000 */
[----:B------:R-:W-:Y:S02]  /*4270*/  LEA.HI R13, R13, R12, RZ, 0x6 ;  /* 0x0000000c0d0d7211 */ /* 0x000fe400078f30ff */
[----:B------:R-:W-:Y:S02]  /*4280*/  CS2R R24, SRZ ;  /* 0x0000000000187805 */ /* 0x000fe4000001ff00 */
[----:B------:R-:W-:Y:S02]  /*4290*/  CS2R R26, SRZ ;  /* 0x00000000001a7805 */ /* 0x000fe4000001ff00 */
[----:B------:R-:W-:-:S02]  /*42a0*/  CS2R R28, SRZ ;  /* 0x00000000001c7805 */ /* 0x000fc4000001ff00 */
[----:B------:R-:W-:Y:S02]  /*42b0*/  SHF.R.S32.HI R13, RZ, 0x6, R13 ;  /* 0x00000006ff0d7819 */ /* 0x000fe4000001140d */
[----:B------:R-:W-:Y:S02]  /*42c0*/  CS2R R30, SRZ ;  /* 0x00000000001e7805 */ /* 0x000fe4000001ff00 */
[----:B------:R-:W-:Y:S02]  /*42d0*/  CS2R R32, SRZ ;  /* 0x0000000000207805 */ /* 0x000fe4000001ff00 */
[----:B------:R-:W-:Y:S02]  /*42e0*/  CS2R R34, SRZ ;  /* 0x0000000000227805 */ /* 0x000fe4000001ff00 */
[----:B------:R-:W-:Y:S02]  /*42f0*/  VIMNMX R10, R16, R13, !PT ;  /* 0x0000000d100a7248 */ /* 0x000fe40007fe0100 */
[----:B------:R-:W-:-:S02]  /*4300*/  CS2R R36, SRZ ;  /* 0x0000000000247805 */ /* 0x000fc4000001ff00 */
[----:B------:R-:W-:Y:S02]  /*4310*/  CS2R R38, SRZ ;  /* 0x0000000000267805 */ /* 0x000fe4000001ff00 */
[----:B------:R-:W-:Y:S02]  /*4320*/  CS2R R40, SRZ ;  /* 0x0000000000287805 */ /* 0x000fe4000001ff00 */
[----:B------:R-:W-:Y:S02]  /*4330*/  ISETP.LE.AND P0, PT, R10, UR50, PT ;  /* 0x000000320a007c0c */ /* 0x000fe4000bf03270 */
        /* <DEDUP_REMOVED lines=55> */
[----:B0-----:R-:W-:Y:S06]  /*46b0*/  @!P0 BRA `(.L_x_974) ;  /* 0x0000002c001c8947 */ /* 0x001fec0003800000 */
        /* <DEDUP_REMOVED lines=64> */
[----:B------:R-:W-:Y:S01]  /*4ac0*/  UMOV UR52, URZ ;  /* 0x0000003f00347c82 */ /* 0x000fe20008000000 */
[----:B------:R-:W-:Y:S01]  /*4ad0*/  UMOV UR51, URZ ;  /* 0x0000003f00337c82 */ /* 0x000fe20008000000 */
[----:B------:R-:W-:Y:S01]  /*4ae0*/  ULDC UR55, c[0x0][0x9e4] ;  /* 0x0002790000377ab9 */ /* 0x000fe20000000800 */
[----:B------:R-:W-:Y:S01]  /*4af0*/  ULDC UR53, c[0x0][0x288] ;  /* 0x0000a20000357ab9 */ /* 0x000fe20000000800 */
[----:B------:R-:W-:Y:S01]  /*4b00*/  ULDC UR54, c[0x0][0x2f0] ;  /* 0x0000bc0000367ab9 */ /* 0x000fe20000000800 */
[----:B------:R-:W-:-:S05]  /*4b10*/  ULDC UR56, c[0x0][0x9e0] ;  /* 0x0002780000387ab9 */ /* 0x000fca0000000800 */
.L_x_992:
[----:B------:R-:W-:Y:S01]  /*4b20*/  UIADD3 UR49, UR51, 0x1, URZ ;  /* 0x0000000133317890 */ /* 0x000fe2000fffe03f */
[----:B------:R-:W-:-:S03]  /*4b30*/  ISETP.NE.AND P1, PT, RZ, UR40, PT ;  /* 0x00000028ff007c0c */ /* 0x000fc6000bf25270 */
[----:B------:R-:W-:-:S04]  /*4b40*/  UISETP.NE.AND UP1, UPT, UR49, 0x2, UPT ;  /* 0x000000023100788c */ /* 0x000fc8000bf25270 */
[----:B------:R-:W-:Y:S02]  /*4b50*/  USEL UR47, URZ, 0x1, UP1 ;  /* 0x000000013f2f7887 */ /* 0x000fe40008800000 */
[----:B------:R-:W-:Y:S02]  /*4b60*/  USEL UR49, UR49, URZ, UP1 ;  /* 0x0000003f31317287 */ /* 0x000fe40008800000 */
[----:B------:R-:W-:Y:S02]  /*4b70*/  ULOP3.LUT UR47, UR52, UR47, URZ, 0x3c, !UPT ;  /* 0x0000002f342f7292 */ /* 0x000fe4000f8e3c3f */
[----:B------:R-:W-:Y:S10]  /*4b80*/  @P1 BRA `(.L_x_975) ;  /* 0x00000000002c1947 */ /* 0x000ff40003800000 */
[----:B------:R-:W-:Y:S05]  /*4b90*/  @!P4 BRA `(.L_x_976) ;  /* 0x000000000004c947 */ /* 0x000fea0003800000 */
[----:B------:R-:W-:Y:S01]  /*4ba0*/  BPT.TRAP 0x1 ;  /* 0x000000040000795c */ /* 0x000fe20000300000 */
.L_x_976:
[----:B------:R-:W-:Y:S01]  /*4bb0*/  ULEA UR6, UR49, UR41, 0x3 ;  /* 0x0000002931067291 */ /* 0x000fe2000f8e183f */
[----:B------:R-:W-:-:S05]  /*4bc0*/  IMAD.U32 R11, RZ, RZ, UR47 ;  /* 0x0000002fff0b7e24 */ /* 0x000fca000f8e00ff */
[----:B------:R-:W-:-:S04]  /*4bd0*/  SHF.L.U32 R11, R11, 0x1f, RZ ;  /* 0x0000001f0b0b7819 */ /* 0x000fc800000006ff */
[----:B------:R0:W1:Y:S01]  /*4be0*/  SYNCS.PHASECHK.TRANS64.TRYWAIT P0, [UR6+0x20830], R11 ;  /* 0x0208300bff0075a7 */ /* 0x0000620008000146 */
[----:B------:R-:W-:Y:S05]  /*4bf0*/  @!P4 BRA `(.L_x_977) ;  /* 0x000000000004c947 */ /* 0x000fea0003800000 */
[----:B------:R-:W-:Y:S01]  /*4c00*/  BPT.TRAP 0x1 ;  /* 0x000000040000795c */ /* 0x000fe20000300000 */
.L_x_977:
[----:B-1----:R-:W-:Y:S05]  /*4c10*/  @P0 BRA `(.L_x_975) ;  /* 0x0000000000080947 */ /* 0x002fea0003800000 */
[----:B------:R-:W1:Y:S02]  /*4c20*/  SYNCS.PHASECHK.TRANS64.TRYWAIT P0, [UR6+0x20830], R11 ;  /* 0x0208300bff0075a7 */ /* 0x000e640008000146 */
[----:B-1----:R-:W-:Y:S05]  /*4c30*/  @!P0 BRA `(.L_x_978) ;  /* 0x000000f800548947 */ /* 0x002fea0003800000 */
.L_x_975:
[----:B01----:R-:W-:Y:S01]  /*4c40*/  VIADD R11, R17, 0x8 ;  /* 0x00000008110b7836 */ /* 0x003fe20000000000 */
[----:B------:R-:W-:Y:S01]  /*4c50*/  R2UR UR32, R6 ;  /* 0x00000000062072ca */ /* 0x000fe200000e0000 */
[----:B------:R-:W-:Y:S01]  /*4c60*/  ULEA UR34, UR49, UR46, 0xa ;  /* 0x0000002e31227291 */ /* 0x000fe2000f8e503f */
[----:B------:R-:W-:Y:S01]  /*4c70*/  R2UR UR33, R7 ;  /* 0x00000000072172ca */ /* 0x000fe200000e0000 */
[----:B------:R-:W-:Y:S01]  /*4c80*/  UMOV UR35, 0x40000040 ;  /* 0x4000004000237882 */ /* 0x000fe20000000000 */
[----:B------:R0:W-:Y:S01]  /*4c90*/  BAR.SYNC.DEFER_BLOCKING R11, 0x100 ;  /* 0x0004000b0000751d */ /* 0x0001e20000010000 */
[----:B------:R-:W-:Y:S02]  /*4ca0*/  UIADD3 UR6, UR34, 0x2, URZ ;  /* 0x0000000222067890 */ /* 0x000fe4000fffe03f */
[----:B------:R-:W-:Y:S02]  /*4cb0*/  UIADD3 UR10, UR34, 0x4, URZ ;  /* 0x00000004220a7890 */ /* 0x000fe4000fffe03f */
[----:B------:R-:W-:Y:S01]  /*4cc0*/  UIADD3 UR14, UR34, 0x6, URZ ;  /* 0x00000006220e7890 */ /* 0x000fe2000fffe03f */
[----:B------:R-:W-:Y:S01]  /*4cd0*/  UMOV UR7, 0x40000040 ;  /* 0x4000004000077882 */ /* 0x000fe20000000000 */
[----:B------:R-:W-:Y:S01]  /*4ce0*/  UMOV UR11, 0x40000040 ;  /* 0x40000040000b7882 */ /* 0x000fe20000000000 */
[----:B------:R-:W-:Y:S01]  /*4cf0*/  UMOV UR15, 0x40000040 ;  /* 0x40000040000f7882 */ /* 0x000fe20000000000 */
[----:B------:R-:W-:Y:S01]  /*4d00*/  UIADD3 UR18, UR34, 0x200, URZ ;  /* 0x0000020022127890 */ /* 0x000fe2000fffe03f */
[----:B------:R-:W-:Y:S01]  /*4d10*/  UMOV UR19, 0x40000040 ;  /* 0x4000004000137882 */ /* 0x000fe20000000000 */
[----:B------:R-:W-:Y:S01]  /*4d20*/  UIADD3 UR22, UR34, 0x202, URZ ;  /* 0x0000020222167890 */ /* 0x000fe2000fffe03f */
[----:B------:R-:W-:Y:S01]  /*4d30*/  UMOV UR23, 0x40000040 ;  /* 0x4000004000177882 */ /* 0x000fe20000000000 */
[----:B------:R-:W-:Y:S01]  /*4d40*/  UIADD3 UR26, UR34, 0x204, URZ ;  /* 0x00000204221a7890 */ /* 0x000fe2000fffe03f */
[----:B------:R-:W-:Y:S01]  /*4d50*/  UMOV UR27, 0x40000040 ;  /* 0x40000040001b7882 */ /* 0x000fe20000000000 */
[----:B------:R-:W-:Y:S01]  /*4d60*/  UIADD3 UR30, UR34, 0x206, URZ ;  /* 0x00000206221e7890 */ /* 0x000fe2000fffe03f */
[----:B------:R-:W-:Y:S01]  /*4d70*/  UMOV UR31, 0x40000040 ;  /* 0x40000040001f7882 */ /* 0x000fe20000000000 */
[----:B------:R-:W-:-:S06]  /*4d80*/  WARPGROUP.ARRIVE ;  /* 0x00000000000079c5 */ /* 0x000fcc0000000000 */
[----:B------:R-:W-:Y:S03]  /*4d90*/  QGMMA.64x64x32.F32.E4M3.E4M3 R152, gdesc[UR32], RZ, !UPT, gsb0 ;  /* 0x00e00000209879f3 */ /* 0x000fe6000c0008ff */
        /* <DEDUP_REMOVED lines=22> */
[----:B0-----:R-:W-:Y:S05]  /*4f00*/  @P1 BRA `(.L_x_979) ;  /* 0x00000000002c1947 */ /* 0x001fea0003800000 */
[----:B------:R-:W-:Y:S05]  /*4f10*/  @!P4 BRA `(.L_x_980) ;  /* 0x000000000004c947 */ /* 0x000fea0003800000 */
[----:B------:R-:W-:Y:S01]  /*4f20*/  BPT.TRAP 0x1 ;  /* 0x000000040000795c */ /* 0x000fe20000300000 */
.L_x_980:
[----:B------:R-:W-:Y:S01]  /*4f30*/  ULEA UR6, UR51, UR41, 0x3 ;  /* 0x0000002933067291 */ /* 0x000fe2000f8e183f */
[----:B------:R-:W-:-:S05]  /*4f40*/  IMAD.U32 R11, RZ, RZ, UR52 ;  /* 0x00000034ff0b7e24 */ /* 0x000fca000f8e00ff */
[----:B------:R-:W-:-:S04]  /*4f50*/  SHF.L.U32 R11, R11, 0x1f, RZ ;  /* 0x0000001f0b0b7819 */ /* 0x000fc800000006ff */
[----:B------:R0:W1:Y:S01]  /*4f60*/  SYNCS.PHASECHK.TRANS64.TRYWAIT P0, [UR6+0x20850], R11 ;  /* 0x0208500bff0075a7 */ /* 0x0000620008000146 */
[----:B------:R-:W-:Y:S05]  /*4f70*/  @!P4 BRA `(.L_x_981) ;  /* 0x000000000004c947 */ /* 0x000fea0003800000 */
[----:B------:R-:W-:Y:S01]  /*4f80*/  BPT.TRAP 0x1 ;  /* 0x000000040000795c */ /* 0x000fe20000300000 */
.L_x_981:
[----:B-1----:R-:W-:Y:S05]  /*4f90*/  @P0 BRA `(.L_x_979) ;  /* 0x0000000000080947 */ /* 0x002fea0003800000 */
[----:B------:R-:W1:Y:S02]  /*4fa0*/  SYNCS.PHASECHK.TRANS64.TRYWAIT P0, [UR6+0x20850], R11 ;  /* 0x0208500bff0075a7 */ /* 0x000e640008000146 */
[----:B-1----:R-:W-:Y:S05]  /*4fb0*/  @!P0 BRA `(.L_x_982) ;  /* 0x000000f4008c8947 */ /* 0x002fea0003800000 */
.L_x_979:
[----:B------:R-:W-:Y:S01]  /*4fc0*/  UIADD3 UR6, UR41, 0x400, URZ ;  /* 0x0000040029067890 */ /* 0x000fe2000fffe03f */
[----:B------:R-:W-:Y:S01]  /*4fd0*/  WARPGROUP.ARRIVE ;  /* 0x00000000000079c5 */ /* 0x000fe20000000000 */
[----:B------:R-:W-:Y:S01]  /*4fe0*/  UMOV UR7, 0x80000020 ;  /* 0x8000002000077882 */ /* 0x000fe20000000000 */
[----:B------:R-:W-:Y:S01]  /*4ff0*/  PLOP3.LUT P0, PT, PT, PT, UP0, 0x80, 0x0 ;  /* 0x000000000000781c */ /* 0x000fe20003f0f008 */
[----:B------:R-:W-:Y:S01]  /*5000*/  USHF.R.U32.HI UR6, URZ, 0x4, UR6 ;  /* 0x000000043f067899 */ /* 0x000fe20008011606 */
[----:B------:R-:W-:Y:S01]  /*5010*/  PLOP3.LUT P1, PT, PT, PT, UP0, 0x80, 0x0 ;  /* 0x000000000000781c */ /* 0x000fe20003f2f008 */
[C---:B------:R-:W-:Y:S01]  /*5020*/  FMUL.FTZ R14, R0.reuse, R159 ;  /* 0x0000009f000e7220 */ /* 0x040fe20000410000 */
[C---:B------:R-:W-:Y:S01]  /*5030*/  FMUL.FTZ R22, R0.reuse, R166 ;  /* 0x000000a600167220 */ /* 0x040fe20000410000 */
[----:B------:R-:W-:Y:S01]  /*5040*/  ULOP3.LUT UR6, UR6, 0x3fff, URZ, 0xc0, !UPT ;  /* 0x00003fff06067892 */ /* 0x000fe2000f8ec03f */
[----:B------:R-:W-:Y:S02]  /*5050*/  IMAD.MOV.U32 R166, RZ, RZ, R5 ;  /* 0x000000ffffa67224 */ /* 0x000fe400078e0005 */
[C---:B------:R-:W-:Y:S01]  /*5060*/  FMUL.FTZ R20, R0.reuse, R163 ;  /* 0x000000a300147220 */ /* 0x040fe20000410000 */
[C---:B------:R-:W-:Y:S01]  /*5070*/  FMUL.FTZ R163, R0.reuse, R164 ;  /* 0x000000a400a37220 */ /* 0x040fe20000410000 */
[----:B------:R-:W-:Y:S01]  /*5080*/  ULOP3.LUT UR6, UR6, 0x10000, URZ, 0xfc, !UPT ;  /* 0x0001000006067892 */ /* 0x000fe2000f8efc3f */
[C---:B------:R-:W-:Y:S01]  /*5090*/  FMUL.FTZ R164, R0.reuse, R168 ;  /* 0x000000a800a47220 */ /* 0x040fe20000410000 */
[C---:B------:R-:W-:Y:S01]  /*50a0*/  FMUL.FTZ R15, R0.reuse, R152 ;  /* 0x00000098000f7220 */ /* 0x040fe20000410000 */
[C---:B------:R-:W-:Y:S01]  /*50b0*/  FMUL.FTZ R152, R0.reuse, R167 ;  /* 0x000000a700987220 */ /* 0x040fe20000410000 */
[----:B------:R-:W-:Y:S01]  /*50c0*/  ULEA UR6, UR51, UR6, 0xa ;  /* 0x0000000633067291 */ /* 0x000fe2000f8e503f */
[C---:B------:R-:W-:Y:S01]  /*50d0*/  FMUL.FTZ R172, R0.reuse, R172 ;  /* 0x000000ac00ac7220 */ /* 0x040fe20000410000 */
[C---:B------:R-:W-:Y:S01]  /*50e0*/  FMUL.FTZ R19, R0.reuse, R153 ;  /* 0x0000009900137220 */ /* 0x040fe20000410000 */
[C---:B01----:R-:W-:Y:S01]  /*50f0*/  FMUL.FTZ R11, R0.reuse, R154 ;  /* 0x0000009a000b7220 */ /* 0x043fe20000410000 */
[C---:B------:R-:W-:Y:S01]  /*5100*/  FMUL.FTZ R12, R0.reuse, R155 ;  /* 0x0000009b000c7220 */ /* 0x040fe20000410000 */
[C---:B------:R-:W-:Y:S01]  /*5110*/  FMUL.FTZ R21, R0.reuse, R156 ;  /* 0x0000009c00157220 */ /* 0x040fe20000410000 */
[C---:B------:R-:W-:Y:S01]  /*5120*/  FMUL.FTZ R23, R0.reuse, R157 ;  /* 0x0000009d00177220 */ /* 0x040fe20000410000 */
[C---:B------:R-:W-:Y:S01]  /*5130*/  FMUL.FTZ R13, R0.reuse, R158 ;  /* 0x0000009e000d7220 */ /* 0x040fe20000410000 */
[C---:B------:R-:W-:Y:S01]  /*5140*/  FMUL.FTZ R18, R0.reuse, R162 ;  /* 0x000000a200127220 */ /* 0x040fe20000410000 */
[----:B------:R-:W-:Y:S01]  /*5150*/  QGMMA.64x256x32.F32.E4M3.E4M3 R24, R188, gdesc[UR4], R24, gsb0 ;  /* 0x03e00004bc187df3 */ /* 0x000fe20008000818 */
[----:B------:R-:W-:Y:S01]  /*5160*/  UIADD3 UR6, UR6, 0x2, URZ ;  /* 0x0000000206067890 */ /* 0x000fe2000fffe03f */
[C---:B------:R-:W-:Y:S01]  /*5170*/  FMUL.FTZ R161, R0.reuse, R161 ;  /* 0x000000a100a17220 */ /* 0x040fe20000410000 */
[----:B------:R-:W-:Y:S01]  /*5180*/  UMOV UR7, 0x80000020 ;  /* 0x8000002000077882 */ /* 0x000fe20000000000 */
        /* <DEDUP_REMOVED lines=10> */
[----:B------:R0:W1:Y:S01]  /*5230*/  MUFU.TANH R170, R172 ;  /* 0x000000ac00aa7308 */ /* 0x0000620000002400 */
[C---:B------:R-:W-:Y:S01]  /*5240*/  FMUL.FTZ R176, R0.reuse, R176 ;  /* 0x000000b000b07220 */ /* 0x040fe20000410000 */
[C---:B------:R-:W-:Y:S01]  /*5250*/  FMUL.FTZ R180, R0.reuse, R180 ;  /* 0x000000b400b47220 */ /* 0x040fe20000410000 */
[----:B------:R-:W-:-:S05]  /*5260*/  FMUL.FTZ R182, R0, R182 ;  /* 0x000000b600b67220 */ /* 0x000fca0000410000 */
[----:B------:R-:W2:Y:S01]  /*5270*/  MUFU.TANH R15, R15 ;  /* 0x0000000f000f7308 */ /* 0x000ea20000002400 */
[----:B0-----:R-:W-:-:S07]  /*5280*/  IMAD.U32 R172, RZ, RZ, UR54 ;  /* 0x00000036ffac7e24 */ /* 0x001fce000f8e00ff */
[----:B------:R-:W0:Y:S08]  /*5290*/  MUFU.TANH R19, R19 ;  /* 0x0000001300137308 */ /* 0x000e300000002400 */
[----:B------:R-:W3:Y:S08]  /*52a0*/  MUFU.TANH R11, R11 ;  /* 0x0000000b000b7308 */ /* 0x000ef00000002400 */
[----:B------:R-:W4:Y:S08]  /*52b0*/  MUFU.TANH R12, R12 ;  /* 0x0000000c000c7308 */ /* 0x000f300000002400 */
        /* <DEDUP_REMOVED lines=21> */
[----:B------:R0:W0:Y:S08]  /*5410*/  MUFU.TANH R175, R180 ;  /* 0x000000b400af7308 */ /* 0x0000300000002400 */
[----:B------:R-:W0:Y:S01]  /*5420*/  MUFU.TANH R181, R181 ;  /* 0x000000b500b57308 */ /* 0x000e220000002400 */
[----:B------:R-:W-:-:S02]  /*5430*/  WARPGROUP.DEPBAR.LE gsb0, 0x0 ;  /* 0x00008000000079c5 */ /* 0x000fc40000010000 */
[----:B------:R-:W-:-:S06]  /*5440*/  WARPGROUP.ARRIVE ;  /* 0x00000000000079c5 */ /* 0x000fcc0000000000 */
[----:B------:R-:W-:Y:S01]  /*5450*/  QGMMA.64x256x32.F32.E4M3.E4M3 R24, R184, gdesc[UR4], R24, gsb0 ;  /* 0x03e00004b8187df3 */ /* 0x000fe20008000818 */
[----:B------:R-:W-:Y:S01]  /*5460*/  @UP0 ULDC UR6, c[0x0][0x44c] ;  /* 0x0001130000060ab9 */ /* 0x000fe20000000800 */
[----:B------:R-:W-:Y:S01]  /*5470*/  USHF.L.U32 UR7, UR50, 0x6, URZ ;  /* 0x0000000632077899 */ /* 0x000fe2000800063f */
[----:B------:R-:W-:Y:S01]  /*5480*/  @P0 IMAD.HI.U32 R159, R5, UR6, RZ ;  /* 0x00000006059f0c27 */ /* 0x000fe2000f8e00ff */
[----:B------:R-:W-:-:S04]  /*5490*/  @UP0 ULDC UR6, c[0x0][0x450] ;  /* 0x0001140000060ab9 */ /* 0x000fc80000000800 */
[----:B------:R-:W-:Y:S01]  /*54a0*/  @P1 SHF.R.U32.HI R166, RZ, UR6, R159 ;  /* 0x00000006ffa61c19 */ /* 0x000fe2000801169f */
[----:B------:R-:W-:Y:S01]  /*54b0*/  IMAD.U32 R159, RZ, RZ, UR49 ;  /* 0x00000031ff9f7e24 */ /* 0x000fe2000f8e00ff */
[----:B------:R-:W-:-:S03]  /*54c0*/  UIADD3 UR6, -UR7, 0x1, URZ ;  /* 0x0000000107067890 */ /* 0x000fc6000fffe13f */
[----:B------:R-:W5:Y:S01]  /*54d0*/  SHFL.IDX PT, R168, R166, RZ, 0x1c1f ;  /* 0x001c1fffa6a87589 */ /* 0x000f6200000e0000 */
[----:B------:R-:W-:Y:S02]  /*54e0*/  @!P5 LEA R159, R159, UR41, 0x3 ;  /* 0x000000299f9fdc11 */ /* 0x000fe4000f8e18ff */
[----:B------:R-:W-:-:S03]  /*54f0*/  IMAD.U32 R167, RZ, RZ, UR6 ;  /* 0x00000006ffa77e24 */ /* 0x000fc6000f8e00ff */
[----:B------:R-:W-:Y:S02]  /*5500*/  @!P5 VIADD R159, R159, 0x20840 ;  /* 0x000208409f9fd836 */ /* 0x000fe40000000000 */
[----:B------:R-:W-:-:S03]  /*5510*/  IMAD R167, R2, -0x2, R167 ;  /* 0xfffffffe02a77824 */ /* 0x000fc600078e02a7 */
[----:B------:R-:W-:Y:S01]  /*5520*/  @!P5 PRMT R165, RZ, 0x654, R159 ;  /* 0x00000654ffa5d816 */ /* 0x000fe2000000009f */
[----:B------:R-:W-:Y:S01]  /*5530*/  IMAD R167, R172, UR37, R167 ;  /* 0x00000025aca77c24 */ /* 0x000fe2000f8e02a7 */
[----:B------:R0:W0:Y:S03]  /*5540*/  MUFU.TANH R159, R182 ;  /* 0x000000b6009f7308 */ /* 0x0000260000002400 */
[----:B------:R-:W-:-:S04]  /*5550*/  VIADD R167, R167, -UR53 ;  /* 0x80000035a7a77c36 */ /* 0x000fc80008000000 */
[----:B------:R-:W-:Y:S01]  /*5560*/  VIADD R179, R167, UR56 ;  /* 0x00000038a7b37c36 */ /* 0x000fe20008000000 */
[----:B------:R-:W-:Y:S02]  /*5570*/  WARPGROUP.DEPBAR.LE gsb0, 0x0 ;  /* 0x00008000000079c5 */ /* 0x000fe40000010000 */
[C---:B------:R-:W-:Y:S01]  /*5580*/  FMUL.FTZ R184, R0.reuse, R160 ;  /* 0x000000a000b87220 */ /* 0x040fe20000410000 */
[----:B------:R-:W-:Y:S01]  /*5590*/  IADD3 R160, -R17, 0xb, RZ ;  /* 0x0000000b11a07810 */ /* 0x000fe20007ffe1ff */
[----:B------:R-:W-:-:S04]  /*55a0*/  FMUL.FTZ R186, R0, R169 ;  /* 0x000000a900ba7220 */ /* 0x000fc80000410000 */
[----:B------:R1:W-:Y:S06]  /*55b0*/  BAR.ARV R160, 0x100 ;  /* 0x000400a00000751d */ /* 0x0003ec0000002000 */
[----:B------:R-:W0:Y:S01]  /*55c0*/  MUFU.TANH R184, R184 ;  /* 0x000000b800b87308 */ /* 0x000e220000002400 */
[----:B------:R2:W-:Y:S01]  /*55d0*/  @!P5 SYNCS.ARRIVE.TRANS64.RED.A1T0 RZ, [R165+URZ], RZ ;  /* 0x000000ffa5ffd9a7 */ /* 0x0005e2000810043f */
[----:B-1----:R-:W-:Y:S01]  /*55e0*/  FMUL.FTZ R160, R0, R183 ;  /* 0x000000b700a07220 */ /* 0x002fe20000410000 */
[----:B------:R-:W-:-:S04]  /*55f0*/  VIADD R183, R167, UR48 ;  /* 0x00000030a7b77c36 */ /* 0x000fc80008000000 */
[--C-:B-----5:R-:W-:Y:S01]  /*5600*/  IMAD.IADD R167, R183, 0x1, R168.reuse ;  /* 0x00000001b7a77824 */ /* 0x120fe200078e02a8 */
[----:B------:R-:W1:Y:S01]  /*5610*/  MUFU.TANH R186, R186 ;  /* 0x000000ba00ba7308 */ /* 0x000e620000002400 */
[----:B--2---:R-:W-:-:S07]  /*5620*/  IMAD.IADD R165, R179, 0x1, R168 ;  /* 0x00000001b3a57824 */ /* 0x004fce00078e02a8 */
[----:B------:R-:W2:Y:S01]  /*5630*/  MUFU.TANH R160, R160 ;  /* 0x000000a000a07308 */ /* 0x000ea20000002400 */
[----:B0--34-:R-:W-:Y:S05]  /*5640*/  @!P6 BRA `(.L_x_983) ;  /* 0x000000000060e947 */ /* 0x019fea0003800000 */
[----:B------:R-:W-:Y:S01]  /*5650*/  IMAD.U32 R169, RZ, RZ, UR54 ;  /* 0x00000036ffa97e24 */ /* 0x000fe2000f8e00ff */
[----:B------:R-:W-:Y:S03]  /*5660*/  BSSY B0, `(.L_x_984) ;  /* 0x0000012000007945 */ /* 0x000fe60003800000 */
[----:B------:R-:W-:-:S04]  /*5670*/  IMAD R168, R169, UR37, R168 ;  /* 0x00000025a9a87c24 */ /* 0x000fc8000f8e02a8 */
[----:B------:R-:W-:-:S05]  /*5680*/  VIADD R169, R168, -UR53 ;  /* 0x80000035a8a97c36 */ /* 0x000fca0008000000 */
[----:B------:R-:W-:-:S13]  /*5690*/  ISETP.GT.AND P0, PT, R169, -0x1, PT ;  /* 0xffffffffa900780c */ /* 0x000fda0003f04270 */
[----:B------:R-:W-:Y:S05]  /*56a0*/  @P0 BRA `(.L_x_985) ;  /* 0x0000000000200947 */ /* 0x000fea0003800000 */
[----:B------:R-:W-:Y:S01]  /*56b0*/  IMAD.U32 R172, RZ, RZ, UR55 ;  /* 0x00000037ffac7e24 */ /* 0x000fe2000f8e00ff */
[----:B------:R-:W-:-:S04]  /*56c0*/  LOP3.LUT R169, RZ, R169, RZ, 0x33, !PT ;  /* 0x000000a9ffa97212 */ /* 0x000fc800078e33ff */
[----:B------:R-:W-:-:S13]  /*56d0*/  ISETP.NE.AND P0, PT, R172, 0x1, PT ;  /* 0x00000001ac00780c */ /* 0x000fda0003f05270 */
[----:B------:R-:W0:Y:S02]  /*56e0*/  @P0 LDC.64 R188, c[0x0][0x9e8] ;  /* 0x00027a00ffbc0b82 */ /* 0x000e240000000a00 */
[----:B0-----:R-:W-:-:S05]  /*56f0*/  @P0 IMAD.HI.U32 R168, R169, R188, RZ ;  /* 0x000000bca9a80227 */ /* 0x001fca00078e00ff */
[----:B------:R-:W-:-:S04]  /*5700*/  @P0 SHF.R.U32.HI R169, RZ, R189, R168 ;  /* 0x000000bdffa90219 */ /* 0x000fc800000116a8 */
[----:B------:R-:W-:Y:S01]  /*5710*/  LOP3.LUT R169, RZ, R169, RZ, 0x33, !PT ;  /* 0x000000a9ffa97212 */ /* 0x000fe200078e33ff */
[----:B------:R-:W-:Y:S06]  /*5720*/  BRA `(.L_x_986) ;  /* 0x0000000000147947 */ /* 0x000fec0003800000 */
.L_x_985:
[----:B------:R-:W-:-:S05]  /*5730*/  IMAD.U32 R172, RZ, RZ, UR55 ;  /* 0x00000037ffac7e24 */ /* 0x000fca000f8e00ff */
[----:B------:R-:W-:-:S13]  /*5740*/  ISETP.NE.AND P0, PT, R172, 0x1, PT ;  /* 0x00000001ac00780c */ /* 0x000fda0003f05270 */
[----:B------:R-:W0:Y:S02]  /*5750*/  @P0 LDC.64 R188, c[0x0][0x9e8] ;  /* 0x00027a00ffbc0b82 */ /* 0x000e240000000a00 */
[----:B0-----:R-:W-:-:S05]  /*5760*/  @P0 IMAD.HI.U32 R168, R169, R188, RZ ;  /* 0x000000bca9a80227 */ /* 0x001fca00078e00ff */
[----:B------:R-:W-:-:S07]  /*5770*/  @P0 SHF.R.U32.HI R169, RZ, R189, R168 ;  /* 0x000000bdffa90219 */ /* 0x000fce00000116a8 */
.L_x_986:
[----:B------:R-:W-:Y:S05]  /*5780*/  BSYNC B0 ;  /* 0x0000000000007941 */ /* 0x000fea0003800000 */
.L_x_984:
[----:B------:R-:W-:-:S04]  /*5790*/  IMAD R169, R169, R172, -UR7 ;  /* 0x80000007a9a97e24 */ /* 0x000fc8000f8e02ac */
[----:B------:R-:W-:-:S05]  /*57a0*/  IMAD R168, R2, -0x2, R169 ;  /* 0xfffffffe02a87824 */ /* 0x000fca00078e02a9 */
[----:B------:R-:W-:Y:S02]  /*57b0*/  VIADDMNMX R165, R168, R172, R165, PT ;  /* 0x000000aca8a57246 */ /* 0x000fe400038001a5 */
[----:B------:R-:W-:-:S07]  /*57c0*/  VIMNMX R167, R167, R168, !PT ;  /* 0x000000a8a7a77248 */ /* 0x000fce0007fe0100 */
.L_x_983:
[----:B------:R-:W-:Y:S01]  /*57d0*/  UISETP.GT.AND UP1, UPT, UR50, -0x1, UPT ;  /* 0xffffffff3200788c */ /* 0x000fe2000bf24270 */
[----:B------:R-:W0:Y:S05]  /*57e0*/  SHFL.IDX PT, R192, R166, 0x1, 0x1c1f ;  /* 0x003c1f00a6c07f89 */ /* 0x000e2a00000e0000 */
[----:B------:R-:W-:-:S04]  /*57f0*/  PLOP3.LUT P0, PT, PT, PT, UP1, 0x80, 0x0 ;  /* 0x000000000000781c */ /* 0x000fc80003f0f018 */
[C---:B------:R-:W-:Y:S02]  /*5800*/  ISETP.GT.AND P1, PT, R167.reuse, RZ, P0 ;  /* 0x000000ffa700720c */ /* 0x040fe40000724270 */
[----:B------:R-:W-:Y:S02]  /*5810*/  ISETP.GT.AND P3, PT, R167, 0x1, P0 ;  /* 0x00000001a700780c */ /* 0x000fe40000764270 */
[----:B------:R-:W-:Y:S02]  /*5820*/  ISETP.LT.OR P2, PT, R165, 0x1, P1 ;  /* 0x00000001a500780c */ /* 0x000fe40000f41670 */
[----:B------:R-:W-:Y:S02]  /*5830*/  ISETP.GT.AND P1, PT, R167, 0x8, P0 ;  /* 0x00000008a700780c */ /* 0x000fe40000724270 */
[----:B------:R-:W-:Y:S02]  /*5840*/  FSEL R15, R15, -INF , !P2 ;  /* 0xff8000000f0f7808 */ /* 0x000fe40005000000 */
[----:B------:R-:W-:-:S02]  /*5850*/  ISETP.GT.AND P2, PT, R167, 0x9, P0 ;  /* 0x00000009a700780c */ /* 0x000fc40000744270 */
[C---:B------:R-:W-:Y:S02]  /*5860*/  ISETP.LT.OR P3, PT, R165.reuse, 0x2, P3 ;  /* 0x00000002a500780c */ /* 0x040fe40001f61670 */
[C---:B------:R-:W-:Y:S02]  /*5870*/  ISETP.LT.OR P1, PT, R165.reuse, 0x9, P1 ;  /* 0x00000009a500780c */ /* 0x040fe40000f21670 */
[----:B------:R-:W-:Y:S02]  /*5880*/  ISETP.LT.OR P2, PT, R165, 0xa, P2 ;  /* 0x0000000aa500780c */ /* 0x000fe40001741670 */
[----:B------:R-:W-:Y:S01]  /*5890*/  FSEL R190, R19, -INF , !P3 ;  /* 0xff80000013be7808 */ /* 0x000fe20005800000 */
[--C-:B0-----:R-:W-:Y:S01]  /*58a0*/  IMAD.IADD R19, R179, 0x1, R192.reuse ;  /* 0x00000001b3137824 */ /* 0x101fe200078e02c0 */
[----:B------:R-:W-:Y:S01]  /*58b0*/  FSEL R188, R21, -INF , !P1 ;  /* 0xff80000015bc7808 */ /* 0x000fe20004800000 */
[----:B------:R-:W-:Y:S01]  /*58c0*/  IMAD.IADD R21, R183, 0x1, R192 ;  /* 0x00000001b7157824 */ /* 0x000fe200078e02c0 */
[----:B------:R-:W-:-:S02]  /*58d0*/  FSEL R178, R23, -INF , !P2 ;  /* 0xff80000017b27808 */ /* 0x000fc40005000000 */
[C---:B------:R-:W-:Y:S02]  /*58e0*/  ISETP.GT.AND P3, PT, R167.reuse, 0x10, P0 ;  /* 0x00000010a700780c */ /* 0x040fe40000764270 */
[C---:B------:R-:W-:Y:S02]  /*58f0*/  ISETP.GT.AND P1, PT, R167.reuse, 0x11, P0 ;  /* 0x00000011a700780c */ /* 0x040fe40000724270 */
[----:B------:R-:W-:Y:S02]  /*5900*/  ISETP.GT.AND P2, PT, R167, 0x18, P0 ;  /* 0x00000018a700780c */ /* 0x000fe40000744270 */
[C---:B------:R-:W-:Y:S02]  /*5910*/  ISETP.LT.OR P3, PT, R165.reuse, 0x11, P3 ;  /* 0x00000011a500780c */ /* 0x040fe40001f61670 */
[C---:B------:R-:W-:Y:S02]  /*5920*/  ISETP.LT.OR P1, PT, R165.reuse, 0x12, P1 ;  /* 0x00000012a500780c */ /* 0x040fe40000f21670 */
[----:B------:R-:W-:-:S02]  /*5930*/  ISETP.LT.OR P2, PT, R165, 0x19, P2 ;  /* 0x00000019a500780c */ /* 0x000fc40001741670 */
[----:B------:R-:W-:Y:S02]  /*5940*/  FSEL R172, R184, -INF , !P3 ;  /* 0xff800000b8ac7808 */ /* 0x000fe40005800000 */
[----:B------:R-:W-:Y:S02]  /*5950*/  FSEL R174, R161, -INF , !P1 ;  /* 0xff800000a1ae7808 */ /* 0x000fe40004800000 */
[----:B------:R-:W-:Y:S02]  /*5960*/  FSEL R176, R163, -INF , !P2 ;  /* 0xff800000a3b07808 */ /* 0x000fe40005000000 */
[C---:B------:R-:W-:Y:S02]  /*5970*/  ISETP.GT.AND P3, PT, R167.reuse, 0x19, P0 ;  /* 0x00000019a700780c */ /* 0x040fe40000764270 */
[C---:B------:R-:W-:Y:S02]  /*5980*/  ISETP.GT.AND P1, PT, R167.reuse, 0x20, P0 ;  /* 0x00000020a700780c */ /* 0x040fe40000724270 */
[----:B------:R-:W-:-:S02]  /*5990*/  ISETP.GT.AND P2, PT, R167, 0x21, P0 ;  /* 0x00000021a700780c */ /* 0x000fc40000744270 */
[C---:B------:R-:W-:Y:S02]  /*59a0*/  ISETP.LT.OR P3, PT, R165.reuse, 0x1a, P3 ;  /* 0x0000001aa500780c */ /* 0x040fe40001f61670 */
[C---:B------:R-:W-:Y:S02]  /*59b0*/  ISETP.LT.OR P1, PT, R165.reuse, 0x21, P1 ;  /* 0x00000021a500780c */ /* 0x040fe40000f21670 */
[----:B------:R-:W-:Y:S02]  /*59c0*/  ISETP.LT.OR P2, PT, R165, 0x22, P2 ;  /* 0x00000022a500780c */ /* 0x000fe40001741670 */
[----:B------:R-:W-:Y:S02]  /*59d0*/  FSEL R182, R162, -INF , !P3 ;  /* 0xff800000a2b67808 */ /* 0x000fe40005800000 */
[----:B------:R-:W-:Y:S02]  /*59e0*/  FSEL R184, R164, -INF , !P1 ;  /* 0xff800000a4b87808 */ /* 0x000fe40004800000 */
[----:B-1----:R-:W-:-:S02]  /*59f0*/  FSEL R186, R186, -INF , !P2 ;  /* 0xff800000baba7808 */ /* 0x002fc40005000000 */
        /* <DEDUP_REMOVED lines=33> */
.L_x_989:
[----:B------:R-:W-:-:S05]  /*5c10*/  IMAD.U32 R194, RZ, RZ, UR55 ;  /* 0x00000037ffc27e24 */ /* 0x000fca000f8e00ff */
[----:B------:R-:W-:-:S13]  /*5c20*/  ISETP.NE.AND P1, PT, R194, 0x1, PT ;  /* 0x00000001c200780c */ /* 0x000fda0003f25270 */
[----:B------:R-:W0:Y:S02]  /*5c30*/  @P1 LDC.64 R192, c[0x0][0x9e8] ;  /* 0x00027a00ffc01b82 */ /* 0x000e240000000a00 */
[----:B0-----:R-:W-:-:S05]  /*5c40*/  @P1 IMAD.HI.U32 R192, R23, R192, RZ ;  /* 0x000000c017c01227 */ /* 0x001fca00078e00ff */
[----:B------:R-:W-:-:S07]  /*5c50*/  @P1 SHF.R.U32.HI R23, RZ, R193, R192 ;  /* 0x000000c1ff171219 */ /* 0x000fce00000116c0 */
.L_x_990:
[----:B------:R-:W-:Y:S05]  /*5c60*/  BSYNC B0 ;  /* 0x0000000000007941 */ /* 0x000fea0003800000 */
.L_x_988:
[----:B------:R-:W-:-:S04]  /*5c70*/  IMAD R23, R23, R194, -UR7 ;  /* 0x8000000717177e24 */ /* 0x000fc8000f8e02c2 */
[----:B------:R-:W-:-:S05]  /*5c80*/  IMAD R192, R2, -0x2, R23 ;  /* 0xfffffffe02c07824 */ /* 0x000fca00078e0217 */
[----:B------:R-:W-:Y:S02]  /*5c90*/  VIADDMNMX R19, R192, R194, R19, PT ;  /* 0x000000c2c0137246 */ /* 0x000fe40003800113 */
[----:B------:R-:W-:-:S07]  /*5ca0*/  VIMNMX R21, R21, R192, !PT ;  /* 0x000000c015157248 */ /* 0x000fce0007fe0100 */
.L_x_987:
[----:B------:R-:W-:Y:S02]  /*5cb0*/  FMNMX.FTZ R23, R15, R8, !PT ;  /* 0x000000080f177209 */ /* 0x000fe40007810000 */
[----:B------:R-:W-:Y:S02]  /*5cc0*/  ISETP.GT.AND P1, PT, R21, 0x1, P0 ;  /* 0x000000011500780c */ /* 0x000fe40000724270 */
[----:B------:R-:W-:Y:S02]  /*5cd0*/  FMNMX.FTZ R23, R190, R23, !PT ;  /* 0x00000017be177209 */ /* 0x000fe40007810000 */
[----:B------:R-:W-:Y:S02]  /*5ce0*/  ISETP.LT.OR P3, PT, R19, 0x2, P1 ;  /* 0x000000021300780c */ /* 0x000fe40000f61670 */
[----:B------:R-:W-:Y:S02]  /*5cf0*/  FMNMX.FTZ R23, R188, R23, !PT ;  /* 0x00000017bc177209 */ /* 0x000fe40007810000 */
[----:B------:R-:W-:-:S02]  /*5d00*/  ISETP.GT.AND P2, PT, R21, 0x8, P0 ;  /* 0x000000081500780c */ /* 0x000fc40000744270 */
[----:B------:R-:W-:Y:S02]  /*5d10*/  FMNMX.FTZ R23, R178, R23, !PT ;  /* 0x00000017b2177209 */ /* 0x000fe40007810000 */
[----:B------:R-:W-:Y:S02]  /*5d20*/  ISETP.LT.OR P2, PT, R19, 0x9, P2 ;  /* 0x000000091300780c */ /* 0x000fe40001741670 */
[----:B------:R-:W-:Y:S02]  /*5d30*/  FMNMX.FTZ R23, R172, R23, !PT ;  /* 0x00000017ac177209 */ /* 0x000fe40007810000 */
[----:B------:R-:W-:Y:S02]  /*5d40*/  ISETP.GT.AND P1, PT, R21, 0x9, P0 ;  /* 0x000000091500780c */ /* 0x000fe40000724270 */
[----:B------:R-:W-:Y:S02]  /*5d50*/  FMNMX.FTZ R23, R174, R23, !PT ;  /* 0x00000017ae177209 */ /* 0x000fe40007810000 */
[----:B------:R-:W-:-:S02]  /*5d60*/  ISETP.LT.OR P1, PT, R19, 0xa, P1 ;  /* 0x0000000a1300780c */ /* 0x000fc40000f21670 */
[----:B------:R-:W-:Y:S02]  /*5d70*/  FMNMX.FTZ R23, R176, R23, !PT ;  /* 0x00000017b0177209 */ /* 0x000fe40007810000 */
[----:B------:R-:W-:Y:S02]  /*5d80*/  FSEL R14, R14, -INF , !P1 ;  /* 0xff8000000e0e7808 */ /* 0x000fe40004800000 */
        /* <DEDUP_REMOVED lines=18> */
[----:B------:R-:W-:Y:S01]  /*5eb0*/  ISETP.GT.AND P1, PT, R21, 0x31, P0 ;  /* 0x000000311500780c */ /* 0x000fe20000724270 */
[----:B------:R-:W0:Y:S03]  /*5ec0*/  SHFL.BFLY PT, R192, R23, 0x2, 0x1f ;  /* 0x0c401f0017c07f89 */ /* 0x000e2600000e0000 */
[----:B------:R-:W-:-:S04]  /*5ed0*/  ISETP.LT.OR P1, PT, R19, 0x32, P1 ;  /* 0x000000321300780c */ /* 0x000fc80000f21670 */
[----:B------:R-:W-:Y:S02]  /*5ee0*/  FSEL R158, R158, -INF , !P1 ;  /* 0xff8000009e9e7808 */ /* 0x000fe40004800000 */
[----:B0-----:R-:W-:Y:S02]  /*5ef0*/  FMNMX.FTZ R161, R23, R192, !PT ;  /* 0x000000c017a17209 */ /* 0x001fe40007810000 */
[----:B------:R-:W-:Y:S02]  /*5f00*/  FSEL R192, R12, -INF , !P3 ;  /* 0xff8000000cc07808 */ /* 0x000fe40005800000 */
[----:B------:R-:W-:Y:S01]  /*5f10*/  ISETP.GT.AND P3, PT, R21, RZ, P0 ;  /* 0x000000ff1500720c */ /* 0x000fe20000764270 */
[----:B------:R-:W0:Y:S03]  /*5f20*/  SHFL.BFLY PT, R194, R161, 0x1, 0x1f ;  /* 0x0c201f00a1c27f89 */ /* 0x000e2600000e0000 */
[----:B------:R-:W-:-:S04]  /*5f30*/  ISETP.LT.OR P3, PT, R19, 0x1, P3 ;  /* 0x000000011300780c */ /* 0x000fc80001f61670 */
[----:B------:R-:W-:Y:S02]  /*5f40*/  FSEL R196, R11, -INF , !P3 ;  /* 0xff8000000bc47808 */ /* 0x000fe40005800000 */
[----:B------:R-:W1:Y:S01]  /*5f50*/  LDC R11, c[0x0][0x988] ;  /* 0x00026200ff0b7b82 */ /* 0x000e620000000800 */
[----:B------:R-:W-:-:S04]  /*5f60*/  ISETP.GT.AND P3, PT, R21, 0x18, P0 ;  /* 0x000000181500780c */ /* 0x000fc80000764270 */
[----:B------:R-:W-:-:S04]  /*5f70*/  ISETP.LT.OR P3, PT, R19, 0x19, P3 ;  /* 0x000000191300780c */ /* 0x000fc80001f61670 */
[----:B------:R-:W-:Y:S02]  /*5f80*/  FSEL R22, R22, -INF , !P3 ;  /* 0xff80000016167808 */ /* 0x000fe40005800000 */
[----:B------:R-:W-:Y:S02]  /*5f90*/  ISETP.GT.AND P3, PT, R21, 0x21, P0 ;  /* 0x000000211500780c */ /* 0x000fe40000764270 */
[----:B0-----:R-:W-:Y:S02]  /*5fa0*/  FMNMX.FTZ R12, R161, R194, !PT ;  /* 0x000000c2a10c7209 */ /* 0x001fe40007810000 */
[----:B------:R-:W-:Y:S02]  /*5fb0*/  FSEL R194, R13, -INF , !P2 ;  /* 0xff8000000dc27808 */ /* 0x000fe40005000000 */
[----:B------:R-:W-:Y:S02]  /*5fc0*/  FMNMX.FTZ R13, R196, R9, !PT ;  /* 0x00000009c40d7209 */ /* 0x000fe40007810000 */
[----:B------:R-:W-:-:S02]  /*5fd0*/  ISETP.GT.AND P2, PT, R21, 0x10, P0 ;  /* 0x000000101500780c */ /* 0x000fc40000744270 */
[----:B------:R-:W-:Y:S01]  /*5fe0*/  FMNMX.FTZ R13, R192, R13, !PT ;  /* 0x0000000dc00d7209 */ /* 0x000fe20007810000 */
[----:B-1----:R-:W-:-:S01]  /*5ff0*/  FFMA.FTZ R23, R12, R11, -8 ;  /* 0xc10000000c177423 */ /* 0x002fc2000001000b */
[----:B------:R-:W-:Y:S02]  /*6000*/  ISETP.LT.OR P2, PT, R19, 0x11, P2 ;  /* 0x000000111300780c */ /* 0x000fe40001741670 */
[----:B------:R-:W-:Y:S02]  /*6010*/  FMNMX.FTZ R13, R194, R13, !PT ;  /* 0x0000000dc20d7209 */ /* 0x000fe40007810000 */
[----:B------:R-:W-:Y:S02]  /*6020*/  FSEL R18, R18, -INF , !P2 ;  /* 0xff80000012127808 */ /* 0x000fe40005000000 */
[----:B------:R-:W-:Y:S02]  /*6030*/  FMNMX.FTZ R13, R14, R13, !PT ;  /* 0x0000000d0e0d7209 */ /* 0x000fe40007810000 */
[----:B------:R-:W-:-:S02]  /*6040*/  ISETP.GT.AND P2, PT, R21, 0x19, P0 ;  /* 0x000000191500780c */ /* 0x000fc40000744270 */
[----:B------:R-:W-:Y:S02]  /*6050*/  FMNMX.FTZ R13, R18, R13, !PT ;  /* 0x0000000d120d7209 */ /* 0x000fe40007810000 */
[----:B------:R-:W-:Y:S02]  /*6060*/  ISETP.LT.OR P2, PT, R19, 0x1a, P2 ;  /* 0x0000001a1300780c */ /* 0x000fe40001741670 */
[----:B------:R-:W-:Y:S02]  /*6070*/  FMNMX.FTZ R13, R20, R13, !PT ;  /* 0x0000000d140d7209 */ /* 0x000fe40007810000 */
[----:B------:R-:W-:Y:S02]  /*6080*/  FSEL R152, R152, -INF , !P2 ;  /* 0xff80000098987808 */ /* 0x000fe40005000000 */
[----:B------:R-:W-:Y:S02]  /*6090*/  FMNMX.FTZ R13, R22, R13, !PT ;  /* 0x0000000d160d7209 */ /* 0x000fe40007810000 */
[----:B------:R-:W-:-:S02]  /*60a0*/  ISETP.GT.AND P2, PT, R21, 0x28, P0 ;  /* 0x000000281500780c */ /* 0x000fc40000744270 */
[C---:B------:R-:W-:Y:S02]  /*60b0*/  ISETP.LT.OR P3, PT, R19.reuse, 0x22, P3 ;  /* 0x000000221300780c */ /* 0x040fe40001f61670 */
[----:B------:R-:W-:Y:S02]  /*60c0*/  FMNMX.FTZ R13, R152, R13, !PT ;  /* 0x0000000d980d7209 */ /* 0x000fe40007810000 */
[----:B------:R-:W-:Y:S02]  /*60d0*/  ISETP.LT.OR P2, PT, R19, 0x29, P2 ;  /* 0x000000291300780c */ /* 0x000fe40001741670 */
[----:B------:R-:W-:Y:S02]  /*60e0*/  FSEL R154, R154, -INF , !P3 ;  /* 0xff8000009a9a7808 */ /* 0x000fe40005800000 */
[----:B------:R-:W-:Y:S02]  /*60f0*/  FMNMX.FTZ R13, R198, R13, !PT ;  /* 0x0000000dc60d7209 */ /* 0x000fe40007810000 */
[----:B------:R-:W-:-:S02]  /*6100*/  FSEL R200, R155, -INF , !P2 ;  /* 0xff8000009bc87808 */ /* 0x000fc40005000000 */
[----:B------:R-:W-:Y:S02]  /*6110*/  FSETP.NEU.FTZ.AND P3, PT, R12, -INF , PT ;  /* 0xff8000000c00780b */ /* 0x000fe40003f7d000 */
[----:B------:R-:W-:Y:S02]  /*6120*/  ISETP.GT.AND P2, PT, R21, 0x30, P0 ;  /* 0x000000301500780c */ /* 0x000fe40000744270 */
[----:B------:R-:W-:Y:S02]  /*6130*/  FMNMX.FTZ R13, R154, R13, !PT ;  /* 0x0000000d9a0d7209 */ /* 0x000fe40007810000 */
[----:B------:R-:W-:Y:S02]  /*6140*/  FSEL R161, R23, RZ, P3 ;  /* 0x000000ff17a17208 */ /* 0x000fe40001800000 */
[----:B------:R-:W-:Y:S02]  /*6150*/  ISETP.LT.OR P2, PT, R19, 0x31, P2 ;  /* 0x000000311300780c */ /* 0x000fe40001741670 */
[----:B------:R-:W-:Y:S01]  /*6160*/  FMNMX.FTZ R13, R200, R13, !PT ;  /* 0x0000000dc80d7209 */ /* 0x000fe20007810000 */
[----:B------:R-:W-:-:S01]  /*6170*/  FFMA.FTZ R204, R15, R11, -R161 ;  /* 0x0000000b0fcc7223 */ /* 0x000fc200000108a1 */
[----:B------:R-:W-:Y:S01]  /*6180*/  FSEL R202, R157, -INF , !P2 ;  /* 0xff8000009dca7808 */ /* 0x000fe20005000000 */
[----:B------:R-:W-:-:S01]  /*6190*/  FFMA.FTZ R23, R188, R11, -R161 ;  /* 0x0000000bbc177223 */ /* 0x000fc200000108a1 */
[----:B------:R-:W-:Y:S01]  /*61a0*/  ISETP.GT.AND P2, PT, R21, 0x38, P0 ;  /* 0x000000381500780c */ /* 0x000fe20000744270 */
[----:B------:R-:W-:-:S01]  /*61b0*/  FFMA.FTZ R163, R164, R11, -R161 ;  /* 0x0000000ba4a37223 */ /* 0x000fc200000108a1 */
[----:B------:R-:W-:Y:S01]  /*61c0*/  FMNMX.FTZ R15, R156, R13, !PT ;  /* 0x0000000d9c0f7209 */ /* 0x000fe20007810000 */
[----:B------:R-:W-:-:S01]  /*61d0*/  FFMA.FTZ R155, R166, R11, -R161 ;  /* 0x0000000ba69b7223 */ /* 0x000fc200000108a1 */
[----:B------:R-:W-:Y:S01]  /*61e0*/  ISETP.GT.AND P0, PT, R21, 0x39, P0 ;  /* 0x000000391500780c */ /* 0x000fe20000704270 */
[----:B------:R-:W-:-:S01]  /*61f0*/  FFMA.FTZ R21, R190, R11, -R161 ;  /* 0x0000000bbe157223 */ /* 0x000fc200000108a1 */
[----:B------:R-:W-:Y:S01]  /*6200*/  ISETP.LT.OR P2, PT, R19, 0x39, P2 ;  /* 0x000000391300780c */ /* 0x000fe20001741670 */
[----:B------:R-:W-:-:S01]  /*6210*/  FFMA.FTZ R166, R170, R11, -R161 ;  /* 0x0000000baaa67223 */ /* 0x000fc200000108a1 */
[----:B------:R-:W-:Y:S01]  /*6220*/  FMNMX.FTZ R15, R202, R15, !PT ;  /* 0x0000000fca0f7209 */ /* 0x000fe20007810000 */
[----:B------:R0:W-:Y:S01]  /*6230*/  MUFU.EX2 R13, R21 ;  /* 0x00000015000d7308 */ /* 0x0001e20000000800 */
[----:B------:R-:W-:Y:S01]  /*6240*/  ISETP.LT.OR P0, PT, R19, 0x3a, P0 ;  /* 0x0000003a1300780c */ /* 0x000fe20000701670 */
[-CC-:B------:R-:W-:Y:S01]  /*6250*/  FFMA.FTZ R178, R178, R11.reuse, -R161.reuse ;  /* 0x0000000bb2b27223 */ /* 0x180fe200000108a1 */
[----:B------:R-:W-:Y:S01]  /*6260*/  FSEL R190, R159, -INF , !P2 ;  /* 0xff8000009fbe7808 */ /* 0x000fe20005000000 */
[----:B------:R-:W-:Y:S01]  /*6270*/  FFMA.FTZ R168, R168, R11, -R161 ;  /* 0x0000000ba8a87223 */ /* 0x000fe200000108a1 */
[----:B------:R-:W-:-:S02]  /*6280*/  FMNMX.FTZ R19, R158, R15, !PT ;  /* 0x0000000f9e137209 */ /* 0x000fc40007810000 */
[----:B--2---:R-:W-:Y:S01]  /*6290*/  FSEL R160, R160, -INF , !P0 ;  /* 0xff800000a0a07808 */ /* 0x004fe20004000000 */
[----:B------:R1:W-:Y:S01]  /*62a0*/  MUFU.EX2 R15, R23 ;  /* 0x00000017000f7308 */ /* 0x0003e20000000800 */
[----:B------:R-:W-:Y:S01]  /*62b0*/  FMNMX.FTZ R19, R190, R19, !PT ;  /* 0x00000013be137209 */ /* 0x000fe20007810000 */
[-CC-:B0-----:R-:W-:Y:S01]  /*62c0*/  FFMA.FTZ R21, R176, R11.reuse, -R161.reuse ;  /* 0x0000000bb0157223 */ /* 0x181fe200000108a1 */
[----:B------:R-:W-:Y:S01]  /*62d0*/  FSEL R159, R12, RZ, P3 ;  /* 0x000000ff0c9f7208 */ /* 0x000fe20001800000 */
[--C-:B------:R-:W-:Y:S01]  /*62e0*/  FFMA.FTZ R176, R186, R11, -R161.reuse ;  /* 0x0000000bbab07223 */ /* 0x100fe200000108a1 */
[----:B------:R-:W-:Y:S01]  /*62f0*/  FMNMX.FTZ R153, R160, R19, !PT ;  /* 0x00000013a0997209 */ /* 0x000fe20007810000 */
[-CC-:B------:R-:W-:Y:S01]  /*6300*/  FFMA.FTZ R19, R172, R11.reuse, -R161.reuse ;  /* 0x0000000bac137223 */ /* 0x180fe200000108a1 */
[----:B------:R-:W-:-:S01]  /*6310*/  FFMA.FTZ R172, R174, R11, -R161 ;  /* 0x0000000baeac7223 */ /* 0x000fc200000108a1 */
[----:B------:R-:W-:Y:S01]  /*6320*/  FADD.FTZ R170, -R159, R8 ;  /* 0x000000089faa7221 */ /* 0x000fe20000010100 */
[----:B------:R-:W-:-:S01]  /*6330*/  FFMA.FTZ R174, R182, R11, -R161 ;  /* 0x0000000bb6ae7223 */ /* 0x000fc200000108a1 */
[----:B------:R-:W0:Y:S01]  /*6340*/  SHFL.BFLY PT, R188, R153, 0x2, 0x1f ;  /* 0x0c401f0099bc7f89 */ /* 0x000e2200000e0000 */
[----:B-1----:R-:W-:-:S01]  /*6350*/  FFMA.FTZ R23, R184, R11, -R161 ;  /* 0x0000000bb8177223 */ /* 0x002fc200000108a1 */
[-CC-:B------:R-:W-:Y:S01]  /*6360*/  FFMA.FTZ R8, R162, R11.reuse, -R161.reuse ;  /* 0x0000000ba2087223 */ /* 0x180fe200000108a1 */
[-C--:B------:R-:W-:Y:S01]  /*6370*/  FMUL.FTZ R159, R170, R11.reuse ;  /* 0x0000000baa9f7220 */ /* 0x080fe20000410000 */
[----:B------:R-:W-:Y:S08]  /*6380*/  MUFU.EX2 R204, R204 ;  /* 0x000000cc00cc7308 */ /* 0x000ff00000000800 */
[----:B------:R-:W1:Y:S08]  /*6390*/  MUFU.EX2 R159, R159 ;  /* 0x0000009f009f7308 */ /* 0x000e700000000800 */
[----:B------:R-:W-:Y:S01]  /*63a0*/  MUFU.EX2 R178, R178 ;  /* 0x000000b200b27308 */ /* 0x000fe20000000800 */
[----:B0-----:R-:W-:Y:S01]  /*63b0*/  FMNMX.FTZ R188, R153, R188, !PT ;  /* 0x000000bc99bc7209 */ /* 0x001fe20007810000 */
[----:B------:R-:W-:-:S06]  /*63c0*/  FFMA.FTZ R153, R180, R11, -R161 ;  /* 0x0000000bb4997223 */ /* 0x000fcc00000108a1 */
[----:B------:R-:W-:Y:S01]  /*63d0*/  MUFU.EX2 R19, R19 ;  /* 0x0000001300137308 */ /* 0x000fe20000000800 */
[----:B------:R-:W0:Y:S07]  /*63e0*/  SHFL.BFLY PT, R157, R188, 0x1, 0x1f ;  /* 0x0c201f00bc9d7f89 */ /* 0x000e2e00000e0000 */
[----:B------:R-:W-:Y:S08]  /*63f0*/  MUFU.EX2 R172, R172 ;  /* 0x000000ac00ac7308 */ /* 0x000ff00000000800 */
[----:B------:R-:W-:Y:S08]  /*6400*/  MUFU.EX2 R21, R21 ;  /* 0x0000001500157308 */ /* 0x000ff00000000800 */
[----:B------:R-:W-:Y:S01]  /*6410*/  MUFU.EX2 R174, R174 ;  /* 0x000000ae00ae7308 */ /* 0x000fe20000000800 */
[----:B0-----:R-:W-:-:S04]  /*6420*/  FMNMX.FTZ R164, R188, R157, !PT ;  /* 0x0000009dbca47209 */ /* 0x001fc80007810000 */
[C---:B------:R-:W-:Y:S01]  /*6430*/  FSETP.NEU.FTZ.AND P0, PT, R164.reuse, -INF , PT ;  /* 0xff800000a400780b */ /* 0x040fe20003f1d000 */
[----:B------:R-:W-:-:S02]  /*6440*/  FFMA.FTZ R161, R164, R11, -8 ;  /* 0xc1000000a4a17423 */ /* 0x000fc4000001000b */
[----:B------:R0:W-:Y:S03]  /*6450*/  MUFU.EX2 R157, R163 ;  /* 0x000000a3009d7308 */ /* 0x0001e60000000800 */
[----:B------:R-:W-:-:S05]  /*6460*/  FSEL R165, R161, RZ, P0 ;  /* 0x000000ffa1a57208 */ /* 0x000fca0000000000 */
[-CC-:B------:R-:W-:Y:S01]  /*6470*/  FFMA.FTZ R167, R14, R11.reuse, -R165.reuse ;  /* 0x0000000b0ea77223 */ /* 0x180fe200000108a5 */
[----:B------:R-:W-:-:S01]  /*6480*/  FFMA.FTZ R14, R18, R11, -R165 ;  /* 0x0000000b120e7223 */ /* 0x000fc200000108a5 */
[----:B------:R-:W-:Y:S01]  /*6490*/  FSEL R18, R164, RZ, P0 ;  /* 0x000000ffa4127208 */ /* 0x000fe20000000000 */
[----:B------:R-:W-:-:S01]  /*64a0*/  FFMA.FTZ R161, R196, R11, -R165 ;  /* 0x0000000bc4a17223 */ /* 0x000fc200000108a5 */
[-CC-:B------:R-:W-:Y:S01]  /*64b0*/  FFMA.FTZ R162, R192, R11.reuse, -R165.reuse ;  /* 0x0000000bc0a27223 */ /* 0x180fe200000108a5 */
[----:B------:R-:W-:-:S01]  /*64c0*/  FFMA.FTZ R194, R194, R11, -R165 ;  /* 0x0000000bc2c27223 */ /* 0x000fc200000108a5 */
[----:B------:R-:W-:Y:S01]  /*64d0*/  MUFU.EX2 R167, R167 ;  /* 0x000000a700a77308 */ /* 0x000fe20000000800 */
[----:B------:R-:W-:-:S01]  /*64e0*/  FADD.FTZ R18, -R18, R9 ;  /* 0x0000000912127221 */ /* 0x000fc20000010100 */
[----:B0-----:R-:W-:Y:S01]  /*64f0*/  FFMA.FTZ R163, R20, R11, -R165 ;  /* 0x0000000b14a37223 */ /* 0x001fe200000108a5 */
[----:B-1----:R-:W-:-:S01]  /*6500*/  FFMA.FTZ R20, R159, R3, R204 ;  /* 0x000000039f147223 */ /* 0x002fc200000100cc */
[-CC-:B------:R-:W-:Y:S01]  /*6510*/  FFMA.FTZ R22, R22, R11.reuse, -R165.reuse ;  /* 0x0000000b16167223 */ /* 0x180fe200000108a5 */
[-C--:B------:R-:W-:Y:S01]  /*6520*/  FMUL.FTZ R18, R18, R11.reuse ;  /* 0x0000000b12127220 */ /* 0x080fe20000410000 */
[----:B------:R-:W-:Y:S01]  /*6530*/  FFMA.FTZ R152, R152, R11, -R165 ;  /* 0x0000000b98987223 */ /* 0x000fe200000108a5 */
[----:B------:R-:W-:-:S01]  /*6540*/  FADD.FTZ R20, R13, R20 ;  /* 0x000000140d147221 */ /* 0x000fc20000010000 */
[----:B------:R-:W-:Y:S01]  /*6550*/  MUFU.EX2 R161, R161 ;  /* 0x000000a100a17308 */ /* 0x000fe20000000800 */
[----:B------:R-:W-:-:S01]  /*6560*/  FFMA.FTZ R198, R198, R11, -R165 ;  /* 0x0000000bc6c67223 */ /* 0x000fc200000108a5 */
[----:B------:R-:W-:Y:S01]  /*6570*/  FFMA.FTZ R154, R154, R11, -R165 ;  /* 0x0000000b9a9a7223 */ /* 0x000fe200000108a5 */
[----:B------:R-:W-:-:S01]  /*6580*/  FADD.FTZ R9, R15, R20 ;  /* 0x000000140f097221 */ /* 0x000fc20000010000 */
[-CC-:B------:R-:W-:Y:S01]  /*6590*/  FFMA.FTZ R200, R200, R11.reuse, -R165.reuse ;  /* 0x0000000bc8c87223 */ /* 0x180fe200000108a5 */
[----:B------:R-:W-:-:S01]  /*65a0*/  FFMA.FTZ R156, R156, R11, -R165 ;  /* 0x0000000b9c9c7223 */ /* 0x000fc200000108a5 */
[-CC-:B------:R-:W-:Y:S01]  /*65b0*/  FFMA.FTZ R202, R202, R11.reuse, -R165.reuse ;  /* 0x0000000bcaca7223 */ /* 0x180fe200000108a5 */
[----:B------:R-:W-:-:S01]  /*65c0*/  FFMA.FTZ R158, R158, R11, -R165 ;  /* 0x0000000b9e9e7223 */ /* 0x000fc200000108a5 */
[----:B------:R-:W0:Y:S01]  /*65d0*/  MUFU.EX2 R18, R18 ;  /* 0x0000001200127308 */ /* 0x000e220000000800 */
[----:B------:R-:W-:-:S01]  /*65e0*/  FFMA.FTZ R190, R190, R11, -R165 ;  /* 0x0000000bbebe7223 */ /* 0x000fc200000108a5 */
[----:B------:R-:W-:-:S06]  /*65f0*/  FFMA.FTZ R160, R160, R11, -R165 ;  /* 0x0000000ba0a07223 */ /* 0x000fcc00000108a5 */
[----:B------:R-:W1:Y:S08]  /*6600*/  MUFU.EX2 R162, R162 ;  /* 0x000000a200a27308 */ /* 0x000e700000000800 */
[----:B------:R-:W2:Y:S01]  /*6610*/  MUFU.EX2 R194, R194 ;  /* 0x000000c200c27308 */ /* 0x000ea20000000800 */
[----:B0-----:R-:W-:-:S01]  /*6620*/  FFMA.FTZ R3, R18, R4, R161 ;  /* 0x0000000412037223 */ /* 0x001fc200000100a1 */
[----:B------:R-:W-:-:S04]  /*6630*/  FADD.FTZ R4, R178, R9 ;  /* 0x00000009b2047221 */ /* 0x000fc80000010000 */
[----:B------:R-:W-:Y:S02]  /*6640*/  FADD.FTZ R9, R19, R4 ;  /* 0x0000000413097221 */ /* 0x000fe40000010000 */
[----:B------:R-:W0:Y:S01]  /*6650*/  MUFU.EX2 R14, R14 ;  /* 0x0000000e000e7308 */ /* 0x000e220000000800 */
[----:B-1----:R-:W-:-:S01]  /*6660*/  FADD.FTZ R3, R162, R3 ;  /* 0x00000003a2037221 */ /* 0x002fc20000010000 */
[----:B------:R-:W-:-:S06]  /*6670*/  FADD.FTZ R20, R172, R9 ;  /* 0x00000009ac147221 */ /* 0x000fcc0000010000 */
[----:B------:R-:W1:Y:S01]  /*6680*/  MUFU.EX2 R163, R163 ;  /* 0x000000a300a37308 */ /* 0x000e620000000800 */
[----:B--2---:R-:W-:-:S04]  /*6690*/  FADD.FTZ R3, R194, R3 ;  /* 0x00000003c2037221 */ /* 0x004fc80000010000 */
[----:B------:R-:W-:-:S03]  /*66a0*/  FADD.FTZ R3, R167, R3 ;  /* 0x00000003a7037221 */ /* 0x000fc60000010000 */
[----:B------:R-:W2:Y:S01]  /*66b0*/  MUFU.EX2 R169, R22 ;  /* 0x0000001600a97308 */ /* 0x000ea20000000800 */
[----:B0-----:R-:W-:-:S01]  /*66c0*/  FADD.FTZ R4, R14, R3 ;  /* 0x000000030e047221 */ /* 0x001fc20000010000 */
[----:B------:R-:W-:-:S04]  /*66d0*/  FADD.FTZ R3, R21, R20 ;  /* 0x0000001415037221 */ /* 0x000fc80000010000 */
[----:B------:R-:W-:Y:S02]  /*66e0*/  FADD.FTZ R20, R174, R3 ;  /* 0x00000003ae147221 */ /* 0x000fe40000010000 */
        /* <DEDUP_REMOVED lines=27> */
[----:B--2---:R-:W-:-:S04]  /*68a0*/  FADD.FTZ R20, R166, R3 ;  /* 0x00000003a6147221 */ /* 0x004fc80000010000 */
[----:B------:R-:W-:-:S03]  /*68b0*/  FADD.FTZ R3, R157, R20 ;  /* 0x000000149d037221 */ /* 0x000fc60000010000 */
[----:B------:R-:W2:Y:S01]  /*68c0*/  MUFU.EX2 R8, R8 ;  /* 0x0000000800087308 */ /* 0x000ea20000000800 */
[----:B0-----:R-:W-:-:S07]  /*68d0*/  FADD.FTZ R4, R175, R4 ;  /* 0x00000004af047221 */ /* 0x001fce0000010000 */
[----:B------:R-:W0:Y:S01]  /*68e0*/  MUFU.EX2 R160, R160 ;  /* 0x000000a000a07308 */ /* 0x000e220000000800 */
[----:B-1----:R-:W-:-:S01]  /*68f0*/  FADD.FTZ R4, R177, R4 ;  /* 0x00000004b1047221 */ /* 0x002fc20000010000 */
[----:B--2---:R-:W-:-:S03]  /*6900*/  FADD.FTZ R3, R8, R3 ;  /* 0x0000000308037221 */ /* 0x004fc60000010000 */
[----:B0-----:R-:W-:Y:S01]  /*6910*/  FADD.FTZ R4, R160, R4 ;  /* 0x00000004a0047221 */ /* 0x001fe20000010000 */
[----:B------:R-:W-:Y:S06]  /*6920*/  @!P4 BRA `(.L_x_991) ;  /* 0x000000000004c947 */ /* 0x000fec0003800000 */
[----:B------:R-:W-:Y:S01]  /*6930*/  BPT.TRAP 0x1 ;  /* 0x000000040000795c */ /* 0x000fe20000300000 */
.L_x_991:
[----:B------:R-:W-:Y:S01]  /*6940*/  ULEA UR6, UR51, UR41, 0x3 ;  /* 0x0000002933067291 */ /* 0x000fe2000f8e183f */
[----:B------:R-:W-:Y:S01]  /*6950*/  ISETP.LT.AND P0, PT, R10, UR50, PT ;  /* 0x000000320a007c0c */ /* 0x000fe2000bf01270 */
[----:B------:R-:W-:Y:S01]  /*6960*/  UMOV UR52, UR47 ;  /* 0x0000002f00347c82 */ /* 0x000fe20008000000 */
[----:B------:R-:W-:Y:S01]  /*6970*/  F2FP.SATFINITE.E4M3.F32.PACK_AB_MERGE_C R9, R167, R194, RZ ;  /* 0x000000c2a709723e */ /* 0x000fe200048070ff */
[----:B------:R-:W-:Y:S01]  /*6980*/  UIADD3 UR6, UR6, 0x20860, URZ ;  /* 0x0002086006067890 */ /* 0x000fe2000fffe03f */
[----:B------:R-:W-:Y:S01]  /*6990*/  F2FP.SATFINITE.E4M3.F32.PACK_AB_MERGE_C R20, R152, R169, RZ ;  /* 0x000000a99814723e */ /* 0x000fe200048070ff */
[----:B------:R-:W-:Y:S01]  /*69a0*/  UMOV UR51, UR49 ;  /* 0x0000003100337c82 */ /* 0x000fe20008000000 */
[----:B------:R-:W-:Y:S01]  /*69b0*/  F2FP.SATFINITE.E4M3.F32.PACK_AB_MERGE_C R8, R8, R157, RZ ;  /* 0x0000009d0808723e */ /* 0x000fe200048070ff */
[----:B------:R-:W-:Y:S01]  /*69c0*/  UPRMT UR6, UR43, 0x654, UR6 ;  /* 0x000006542b067896 */ /* 0x000fe20008000006 */
        /* <DEDUP_REMOVED lines=8> */
[----:B------:R-:W-:Y:S01]  /*6a50*/  SYNCS.ARRIVE.TRANS64.RED.A1T0 RZ, [UR6], RZ ;  /* 0x000000ffffff79a7 */ /* 0x000fe20008100406 */
[----:B------:R-:W-:Y:S01]  /*6a60*/  UIADD3 UR6, UR50, -0x1, URZ ;  /* 0xffffffff32067890 */ /* 0x000fe2000fffe03f */
[----:B------:R-:W-:Y:S01]  /*6a70*/  F2FP.SATFINITE.E4M3.F32.PACK_AB_MERGE_C R152, R160, R177, RZ ;  /* 0x000000b1a098723e */ /* 0x000fe200048070ff */
[----:B------:R-:W-:Y:S01]  /*6a80*/  FMUL.FTZ R32, R32, R159 ;  /* 0x0000009f20207220 */ /* 0x000fe20000410000 */
[----:B------:R-:W-:Y:S01]  /*6a90*/  F2FP.SATFINITE.E4M3.F32.PACK_AB_MERGE_C R189, R162, R161, R9 ;  /* 0x000000a1a2bd723e */ /* 0x000fe20004807009 */
[----:B------:R-:W-:Y:S01]  /*6aa0*/  FMUL.FTZ R33, R33, R159 ;  /* 0x0000009f21217220 */ /* 0x000fe20000410000 */
[----:B------:R-:W-:Y:S01]  /*6ab0*/  F2FP.SATFINITE.E4M3.F32.PACK_AB_MERGE_C R186, R166, R155, R8 ;  /* 0x0000009ba6ba723e */ /* 0x000fe20004807008 */
[-C--:B------:R-:W-:Y:S01]  /*6ac0*/  FMUL.FTZ R36, R36, R159.reuse ;  /* 0x0000009f24247220 */ /* 0x080fe20000410000 */
[----:B------:R-:W-:Y:S01]  /*6ad0*/  UMOV UR50, UR6 ;  /* 0x0000000600327c82 */ /* 0x000fe20008000000 */
[----:B------:R-:W-:Y:S01]  /*6ae0*/  F2FP.SATFINITE.E4M3.F32.PACK_AB_MERGE_C R188, R13, R204, R15 ;  /* 0x000000cc0dbc723e */ /* 0x000fe2000480700f */
[----:B------:R-:W-:Y:S01]  /*6af0*/  FMUL.FTZ R37, R37, R159 ;  /* 0x0000009f25257220 */ /* 0x000fe20000410000 */
[----:B------:R-:W-:Y:S01]  /*6b00*/  F2FP.SATFINITE.E4M3.F32.PACK_AB_MERGE_C R190, R172, R19, R21 ;  /* 0x00000013acbe723e */ /* 0x000fe20004807015 */
[-C--:B------:R-:W-:Y:S01]  /*6b10*/  FMUL.FTZ R40, R40, R159.reuse ;  /* 0x0000009f28287220 */ /* 0x080fe20000410000 */
        /* <DEDUP_REMOVED lines=123> */
[----:B------:R-:W-:-:S02]  /*72d0*/  IMAD.MOV.U32 R9, RZ, RZ, R164 ;  /* 0x000000ffff097224 */ /* 0x000fc400078e00a4 */
[----:B------:R-:W-:Y:S01]  /*72e0*/  IMAD.MOV.U32 R8, RZ, RZ, R12 ;  /* 0x000000ffff087224 */ /* 0x000fe200078e000c */
[----:B------:R-:W-:Y:S06]  /*72f0*/  @P0 BRA `(.L_x_992) ;  /* 0xffffffd800080947 */ /* 0x000fec000383ffff */
[----:B------:R-:W-:Y:S01]  /*7300*/  IMAD.MOV.U32 R9, RZ, RZ, R164 ;  /* 0x000000ffff097224 */ /* 0x000fe200078e00a4 */
[----:B------:R-:W-:Y:S01]  /*7310*/  UMOV UR50, UR6 ;  /* 0x0000000600327c82 */ /* 0x000fe20008000000 */
[----:B------:R-:W-:-:S07]  /*7320*/  IMAD.MOV.U32 R8, RZ, RZ, R12 ;  /* 0x000000ffff087224 */ /* 0x000fce00078e000c */
.L_x_974:
[----:B------:R-:W0:Y:S01]  /*7330*/  LDC R10, c[0x0][0x448] ;  /* 0x00011200ff0a7b82 */ /* 0x000e220000000800 */
[----:B------:R-:W-:-:S04]  /*7340*/  UIADD3 UR53, -UR53, 0x1, URZ ;  /* 0x0000000135357890 */ /* 0x000fc8000fffe13f */
[----:B------:R-:W-:-:S03]  /*7350*/  UIMAD UR53, UR37, UR54, UR53 ;  /* 0x00000036253572a4 */ /* 0x000fc6000f8e0235 */
[----:B------:R-:W1:Y:S08]  /*7360*/  S2UR UR6, SR_CTAID.X ;  /* 0x00000000000679c3 */ /* 0x000e700000002500 */
[----:B------:R-:W2:Y:S01]  /*7370*/  LDC R15, c[0x0][0x9e4] ;  /* 0x00027900ff0f7b82 */ /* 0x000ea20000000800 */
[----:B0-----:R-:W-:Y:S01]  /*7380*/  ISETP.NE.AND P3, PT, R10, 0x1, PT ;  /* 0x000000010a00780c */ /* 0x001fe20003f65270 */
[----:B-1----:R-:W-:-:S12]  /*7390*/  ULEA UR6, UR6, 0x7f, 0x7 ;  /* 0x0000007f06067891 */ /* 0x002fd8000f8e383f */
[----:B------:R-:W0:Y:S01]  /*73a0*/  @P3 LDC R12, c[0x0][0x44c] ;  /* 0x00011300ff0c3b82 */ /* 0x000e220000000800 */
[----:B------:R-:W-:Y:S01]  /*73b0*/  IMAD.U32 R10, RZ, RZ, UR6 ;  /* 0x00000006ff0a7e24 */ /* 0x000fe2000f8e00ff */
[----:B--2---:R-:W-:-:S06]  /*73c0*/  ISETP.GE.AND P6, PT, R15, 0x1, PT ;  /* 0x000000010f00780c */ /* 0x004fcc0003fc6270 */
[----:B------:R-:W1:Y:S01]  /*73d0*/  @P3 LDC R13, c[0x0][0x450] ;  /* 0x00011400ff0d3b82 */ /* 0x000e620000000800 */
[----:B0-----:R-:W-:Y:S01]  /*73e0*/  @P3 IMAD.HI.U32 R12, R12, UR6, RZ ;  /* 0x000000060c0c3c27 */ /* 0x001fe2000f8e00ff */
[----:B------:R-:W-:-:S04]  /*73f0*/  ULDC UR6, c[0x0][0x9dc] ;  /* 0x0002770000067ab9 */ /* 0x000fc80000000800 */
[----:B-1----:R-:W-:-:S05]  /*7400*/  @P3 SHF.R.U32.HI R10, RZ, R13, R12 ;  /* 0x0000000dff0a3219 */ /* 0x002fca000001160c */
[----:B------:R-:W-:-:S04]  /*7410*/  VIADD R10, R10, UR53 ;  /* 0x000000350a0a7c36 */ /* 0x000fc80008000000 */
[----:B------:R-:W-:Y:S01]  /*7420*/  VIADD R12, R10, -UR6 ;  /* 0x800000060a0c7c36 */ /* 0x000fe20008000000 */
[----:B------:R-:W-:Y:S06]  /*7430*/  @!P6 BRA `(.L_x_993) ;  /* 0x00000000003ce947 */ /* 0x000fec0003800000 */
        /* <DEDUP_REMOVED lines=9> */
.L_x_994:
[----:B------:R-:W-:-:S13]  /*74d0*/  ISETP.NE.AND P0, PT, R15, 0x1, PT ;  /* 0x000000010f00780c */ /* 0x000fda0003f05270 */
[----:B------:R-:W0:Y:S02]  /*74e0*/  @P0 LDC.64 R18, c[0x0][0x9e8] ;  /* 0x00027a00ff120b82 */ /* 0x000e240000000a00 */
[----:B0-----:R-:W-:-:S05]  /*74f0*/  @P0 IMAD.HI.U32 R14, R10, R18, RZ ;  /* 0x000000120a0e0227 */ /* 0x001fca00078e00ff */
[----:B------:R-:W-:-:S07]  /*7500*/  @P0 SHF.R.U32.HI R10, RZ, R19, R14 ;  /* 0x00000013ff0a0219 */ /* 0x000fce000001160e */
.L_x_995:
[----:B------:R-:W-:-:S05]  /*7510*/  IMAD R13, R10, R15, RZ ;  /* 0x0000000f0a0d7224 */ /* 0x000fca00078e02ff */
[----:B------:R-:W-:-:S07]  /*7520*/  VIMNMX R12, R12, R13, !PT ;  /* 0x0000000d0c0c7248 */ /* 0x000fce0007fe0100 */
.L_x_993:
[----:B------:R-:W-:-:S05]  /*7530*/  VIADD R12, R12, 0x3f ;  /* 0x0000003f0c0c7836 */ /* 0x000fca0000000000 */
[----:B------:R-:W-:-:S04]  /*7540*/  SHF.R.S32.HI R13, RZ, 0x1f, R12 ;  /* 0x0000001fff0d7819 */ /* 0x000fc8000001140c */
[----:B------:R-:W-:-:S04]  /*7550*/  LEA.HI R13, R13, R12, RZ, 0x6 ;  /* 0x0000000c0d0d7211 */ /* 0x000fc800078f30ff */
[----:B------:R-:W-:-:S04]  /*7560*/  SHF.R.S32.HI R13, RZ, 0x6, R13 ;  /* 0x00000006ff0d7819 */ /* 0x000fc8000001140d */
[----:B------:R-:W-:-:S04]  /*7570*/  VIMNMX R10, R16, R13, !PT ;  /* 0x0000000d100a7248 */ /* 0x000fc80007fe0100 */
[----:B------:R-:W-:-:S13]  /*7580*/  ISETP.LE.AND P0, PT, R10, UR50, PT ;  /* 0x000000320a007c0c */ /* 0x000fda000bf03270 */
[----:B------:R-:W-:Y:S05]  /*7590*/  @!P0 BRA `(.L_x_996) ;  /* 0x0000001c00608947 */ /* 0x000fea0003800000 */
[----:B------:R-:W-:Y:S01]  /*75a0*/  IMAD.MOV.U32 R15, RZ, RZ, R9 ;  /* 0x000000ffff0f7224 */ /* 0x000fe200078e0009 */
[----:B------:R-:W-:Y:S01]  /*75b0*/  UMOV UR52, UR47 ;  /* 0x0000002f00347c82 */ /* 0x000fe20008000000 */
[----:B------:R-:W-:Y:S01]  /*75c0*/  IMAD.MOV.U32 R13, RZ, RZ, R8 ;  /* 0x000000ffff0d7224 */ /* 0x000fe200078e0008 */
[----:B------:R-:W-:-:S06]  /*75d0*/  UMOV UR51, UR49 ;  /* 0x0000003100337c82 */ /* 0x000fcc0008000000 */
.L_x_1006:
[----:B------:R-:W-:Y:S01]  /*75e0*/  ISETP.NE.AND P0, PT, RZ, UR40, PT ;  /* 0x00000028ff007c0c */ /* 0x000fe2000bf05270 */
[----:B------:R-:W-:-:S04]  /*75f0*/  UISETP.NE.AND UP0, UPT, UR51, 0x1, UPT ;  /* 0x000000013300788c */ /* 0x000fc8000bf05270 */
[----:B------:R-:W-:-:S04]  /*7600*/  USEL UR47, URZ, 0x1, UP0 ;  /* 0x000000013f2f7887 */ /* 0x000fc80008000000 */
[----:B------:R-:W-:-:S04]  /*7610*/  ULOP3.LUT UR47, UR52, UR47, URZ, 0x3c, !UPT ;  /* 0x0000002f342f7292 */ /* 0x000fc8000f8e3c3f */
[----:B------:R-:W-:Y:S08]  /*7620*/  @P0 BRA `(.L_x_997) ;  /* 0x0000000000380947 */ /* 0x000ff00003800000 */
[----:B------:R-:W-:Y:S05]  /*7630*/  @!P4 BRA `(.L_x_998) ;  /* 0x000000000004c947 */ /* 0x000fea0003800000 */
[----:B------:R-:W-:Y:S01]  /*7640*/  BPT.TRAP 0x1 ;  /* 0x000000040000795c */ /* 0x000fe20000300000 */
.L_x_998:
[----:B------:R-:W-:Y:S01]  /*7650*/  UIADD3 UR6, UR51, 0x1, URZ ;  /* 0x0000000133067890 */ /* 0x000fe2000fffe03f */
[----:B------:R-:W-:-:S03]  /*7660*/  IMAD.U32 R8, RZ, RZ, UR47 ;  /* 0x0000002fff087e24 */ /* 0x000fc6000f8e00ff */
[----:B------:R-:W-:Y:S02]  /*7670*/  UISETP.NE.AND UP0, UPT, UR6, 0x2, UPT ;  /* 0x000000020600788c */ /* 0x000fe4000bf05270 */
[----:B------:R-:W-:Y:S02]  /*7680*/  SHF.L.U32 R8, R8, 0x1f, RZ ;  /* 0x0000001f08087819 */ /* 0x000fe400000006ff */
[----:B------:R-:W-:-:S04]  /*7690*/  USEL UR6, UR6, URZ, UP0 ;  /* 0x0000003f06067287 */ /* 0x000fc80008000000 */
[----:B------:R-:W-:-:S09]  /*76a0*/  ULEA UR6, UR6, UR41, 0x3 ;  /* 0x0000002906067291 */ /* 0x000fd2000f8e183f */
[----:B------:R0:W1:Y:S01]  /*76b0*/  SYNCS.PHASECHK.TRANS64.TRYWAIT P1, [UR6+0x20830], R8 ;  /* 0x02083008ff0075a7 */ /* 0x0000620008020146 */
[----:B------:R-:W-:Y:S05]  /*76c0*/  @!P4 BRA `(.L_x_999) ;  /* 0x000000000004c947 */ /* 0x000fea0003800000 */
[----:B------:R-:W-:Y:S01]  /*76d0*/  BPT.TRAP 0x1 ;  /* 0x000000040000795c */ /* 0x000fe20000300000 */
.L_x_999:
[----:B-1----:R-:W-:Y:S05]  /*76e0*/  @P1 BRA `(.L_x_997) ;  /* 0x0000000000081947 */ /* 0x002fea0003800000 */
[----:B------:R-:W1:Y:S02]  /*76f0*/  SYNCS.PHASECHK.TRANS64.TRYWAIT P1, [UR6+0x20830], R8 ;  /* 0x02083008ff0075a7 */ /* 0x000e640008020146 */
[----:B-1----:R-:W-:Y:S05]  /*7700*/  @!P1 BRA `(.L_x_1000) ;  /* 0x000000cc00d09947 */ /* 0x002fea0003800000 */
.L_x_997:
        /* <DEDUP_REMOVED lines=23> */
[----:B------:R-:W-:Y:S01]  /*7880*/  QGMMA.64x64x32.F32.E4M3.E4M3 R152, gdesc[UR32], RZ, !UPT, gsb0 ;  /* 0x00e00000209879f3 */ /* 0x000fe2000c0008ff */
[----:B------:R-:W-:Y:S02]  /*7890*/  UMOV UR31, 0x40000040 ;  /* 0x40000040001f7882 */ /* 0x000fe40000000000 */
        /* <DEDUP_REMOVED lines=25> */
.L_x_1002:
[----:B------:R-:W-:Y:S01]  /*7a30*/  ULEA UR6, UR51, UR41, 0x3 ;  /* 0x0000002933067291 */ /* 0x000fe2000f8e183f */
[----:B------:R-:W-:-:S05]  /*7a40*/  IMAD.U32 R8, RZ, RZ, UR52 ;  /* 0x00000034ff087e24 */ /* 0x000fca000f8e00ff */
[----:B------:R-:W-:-:S04]  /*7a50*/  SHF.L.U32 R8, R8, 0x1f, RZ ;  /* 0x0000001f08087819 */ /* 0x000fc800000006ff */
[----:B------:R0:W1:Y:S01]  /*7a60*/  SYNCS.PHASECHK.TRANS64.TRYWAIT P0, [UR6+0x20850], R8 ;  /* 0x02085008ff0075a7 */ /* 0x0000620008000146 */
[----:B------:R-:W-:Y:S05]  /*7a70*/  @!P4 BRA `(.L_x_1003) ;  /* 0x000000000004c947 */ /* 0x000fea0003800000 */
[----:B------:R-:W-:Y:S01]  /*7a80*/  BPT.TRAP 0x1 ;  /* 0x000000040000795c */ /* 0x000fe20000300000 */
.L_x_1003:
[----:B-1----:R-:W-:Y:S05]  /*7a90*/  @P0 BRA `(.L_x_1001) ;  /* 0x0000000000080947 */ /* 0x002fea0003800000 */
[----:B------:R-:W1:Y:S02]  /*7aa0*/  SYNCS.PHASECHK.TRANS64.TRYWAIT P0, [UR6+0x20850], R8 ;  /* 0x02085008ff0075a7 */ /* 0x000e640008000146 */
[----:B-1----:R-:W-:Y:S05]  /*7ab0*/  @!P0 BRA `(.L_x_1004) ;  /* 0x000000c800fc8947 */ /* 0x002fea0003800000 */
.L_x_1001:
[----:B------:R-:W-:Y:S01]  /*7ac0*/  UIADD3 UR6, UR41, 0x400, URZ ;  /* 0x0000040029067890 */ /* 0x000fe2000fffe03f */
[----:B------:R-:W-:Y:S01]  /*7ad0*/  WARPGROUP.ARRIVE ;  /* 0x00000000000079c5 */ /* 0x000fe20000000000 */
[----:B------:R-:W-:Y:S01]  /*7ae0*/  UMOV UR7, 0x80000020 ;  /* 0x8000002000077882 */ /* 0x000fe20000000000 */
[C---:B------:R-:W-:Y:S01]  /*7af0*/  FMUL.FTZ R22, R0.reuse, R152 ;  /* 0x0000009800167220 */ /* 0x040fe20000410000 */
[----:B------:R-:W-:Y:S01]  /*7b00*/  USHF.R.U32.HI UR6, URZ, 0x4, UR6 ;  /* 0x000000043f067899 */ /* 0x000fe20008011606 */
[C---:B------:R-:W-:Y:S01]  /*7b10*/  FMUL.FTZ R12, R0.reuse, R154 ;  /* 0x0000009a000c7220 */ /* 0x040fe20000410000 */
[C---:B------:R-:W-:Y:S01]  /*7b20*/  FMUL.FTZ R192, R0.reuse, R153 ;  /* 0x0000009900c07220 */ /* 0x040fe20000410000 */
[C---:B------:R-:W-:Y:S01]  /*7b30*/  FMUL.FTZ R14, R0.reuse, R155 ;  /* 0x0000009b000e7220 */ /* 0x040fe20000410000 */
[----:B------:R-:W-:Y:S01]  /*7b40*/  ULOP3.LUT UR6, UR6, 0x3fff, URZ, 0xc0, !UPT ;  /* 0x00003fff06067892 */ /* 0x000fe2000f8ec03f */
[----:B------:R-:W1:Y:S01]  /*7b50*/  MUFU.TANH R22, R22 ;  /* 0x0000001600167308 */ /* 0x000e620000002400 */
[C---:B------:R-:W-:Y:S01]  /*7b60*/  FMUL.FTZ R156, R0.reuse, R156 ;  /* 0x0000009c009c7220 */ /* 0x040fe20000410000 */
[C---:B------:R-:W-:Y:S01]  /*7b70*/  FMUL.FTZ R18, R0.reuse, R158 ;  /* 0x0000009e00127220 */ /* 0x040fe20000410000 */
[----:B------:R-:W-:Y:S01]  /*7b80*/  ULOP3.LUT UR6, UR6, 0x10000, URZ, 0xfc, !UPT ;  /* 0x0001000006067892 */ /* 0x000fe2000f8efc3f */
[C---:B------:R-:W-:Y:S01]  /*7b90*/  FMUL.FTZ R194, R0.reuse, R157 ;  /* 0x0000009d00c27220 */ /* 0x040fe20000410000 */
[C---:B------:R-:W-:Y:S01]  /*7ba0*/  FMUL.FTZ R20, R0.reuse, R159 ;  /* 0x0000009f00147220 */ /* 0x040fe20000410000 */
[C---:B------:R-:W-:Y:S01]  /*7bb0*/  FMUL.FTZ R196, R0.reuse, R160 ;  /* 0x000000a000c47220 */ /* 0x040fe20000410000 */
[----:B------:R-:W-:Y:S01]  /*7bc0*/  ULEA UR6, UR51, UR6, 0xa ;  /* 0x0000000633067291 */ /* 0x000fe2000f8e503f */
        /* <DEDUP_REMOVED lines=8> */
[----:B------:R-:W-:Y:S01]  /*7c50*/  QGMMA.64x256x32.F32.E4M3.E4M3 R24, R188, gdesc[UR4], R24, gsb0 ;  /* 0x03e00004bc187df3 */ /* 0x000fe20008000818 */
[----:B------:R-:W-:Y:S01]  /*7c60*/  UIADD3 UR6, UR6, 0x2, URZ ;  /* 0x0000000206067890 */ /* 0x000fe2000fffe03f */
[----:B------:R-:W3:Y:S01]  /*7c70*/  MUFU.TANH R192, R192 ;  /* 0x000000c000c07308 */ /* 0x000ee20000002400 */
[----:B------:R-:W-:Y:S01]  /*7c80*/  UMOV UR7, 0x80000020 ;  /* 0x8000002000077882 */ /* 0x000fe20000000000 */
[----:B-1----:R-:W-:Y:S01]  /*7c90*/  FMNMX.FTZ R9, R22, R13, !PT ;  /* 0x0000000d16097209 */ /* 0x002fe20007810000 */
[C---:B------:R-:W-:Y:S01]  /*7ca0*/  FMUL.FTZ R204, R0.reuse, R168 ;  /* 0x000000a800cc7220 */ /* 0x040fe20000410000 */
[C---:B------:R-:W-:Y:S01]  /*7cb0*/  FMUL.FTZ R162, R0.reuse, R170 ;  /* 0x000000aa00a27220 */ /* 0x040fe20000410000 */
[C---:B------:R-:W-:Y:S01]  /*7cc0*/  FMUL.FTZ R206, R0.reuse, R169 ;  /* 0x000000a900ce7220 */ /* 0x040fe20000410000 */
[----:B------:R-:W-:Y:S01]  /*7cd0*/  FMUL.FTZ R164, R0, R171 ;  /* 0x000000ab00a47220 */ /* 0x000fe20000410000 */
[----:B--2---:R-:W-:Y:S01]  /*7ce0*/  FMNMX.FTZ R11, R12, R15, !PT ;  /* 0x0000000f0c0b7209 */ /* 0x004fe20007810000 */
        /* <DEDUP_REMOVED lines=9> */
[----:B---3--:R-:W-:Y:S01]  /*7d80*/  FMNMX.FTZ R9, R192, R9, !PT ;  /* 0x00000009c0097209 */ /* 0x008fe20007810000 */
[C---:B------:R-:W-:Y:S01]  /*7d90*/  FMUL.FTZ R176, R0.reuse, R179 ;  /* 0x000000b300b07220 */ /* 0x040fe20000410000 */
[C---:B------:R-:W-:Y:S01]  /*7da0*/  FMUL.FTZ R178, R0.reuse, R180 ;  /* 0x000000b400b27220 */ /* 0x040fe20000410000 */
[C---:B------:R-:W-:Y:S01]  /*7db0*/  FMUL.FTZ R180, R0.reuse, R182 ;  /* 0x000000b600b47220 */ /* 0x040fe20000410000 */
[----:B------:R-:W-:-:S03]  /*7dc0*/  FMUL.FTZ R182, R0, R183 ;  /* 0x000000b700b67220 */ /* 0x000fc60000410000 */
[----:B------:R-:W3:Y:S01]  /*7dd0*/  MUFU.TANH R18, R18 ;  /* 0x0000001200127308 */ /* 0x000ee20000002400 */
[----:B-1----:R-:W-:-:S07]  /*7de0*/  FMNMX.FTZ R11, R14, R11, !PT ;  /* 0x0000000b0e0b7209 */ /* 0x002fce0007810000 */
[----:B------:R-:W1:Y:S01]  /*7df0*/  MUFU.TANH R194, R194 ;  /* 0x000000c200c27308 */ /* 0x000e620000002400 */
[----:B--2---:R-:W-:-:S07]  /*7e00*/  FMNMX.FTZ R9, R156, R9, !PT ;  /* 0x000000099c097209 */ /* 0x004fce0007810000 */
[----:B------:R-:W2:Y:S01]  /*7e10*/  MUFU.TANH R20, R20 ;  /* 0x0000001400147308 */ /* 0x000ea20000002400 */
[----:B---3--:R-:W-:-:S07]  /*7e20*/  FMNMX.FTZ R11, R18, R11, !PT ;  /* 0x0000000b120b7209 */ /* 0x008fce0007810000 */
        /* <DEDUP_REMOVED lines=45> */
[----:B--2---:R-:W-:Y:S02]  /*8100*/  FMNMX.FTZ R9, R178, R9, !PT ;  /* 0x00000009b2097209 */ /* 0x004fe40007810000 */
[----:B---3--:R-:W-:-:S04]  /*8110*/  FMNMX.FTZ R11, R180, R11, !PT ;  /* 0x0000000bb40b7209 */ /* 0x008fc80007810000 */
[----:B-1----:R-:W-:Y:S02]  /*8120*/  FMNMX.FTZ R21, R182, R11, !PT ;  /* 0x0000000bb6157209 */ /* 0x002fe40007810000 */
[----:B------:R-:W1:Y:S01]  /*8130*/  LDC R11, c[0x0][0x988] ;  /* 0x00026200ff0b7b82 */ /* 0x000e620000000800 */
[----:B------:R-:W-:Y:S02]  /*8140*/  WARPGROUP.DEPBAR.LE gsb0, 0x0 ;  /* 0x00008000000079c5 */ /* 0x000fe40000010000 */
[----:B------:R-:W-:Y:S01]  /*8150*/  WARPGROUP.ARRIVE ;  /* 0x00000000000079c5 */ /* 0x000fe20000000000 */
[----:B------:R-:W-:Y:S01]  /*8160*/  FMUL.FTZ R188, R0, R181 ;  /* 0x000000b500bc7220 */ /* 0x000fe20000410000 */
[----:B------:R-:W2:Y:S04]  /*8170*/  SHFL.BFLY PT, R190, R21, 0x2, 0x1f ;  /* 0x0c401f0015be7f89 */ /* 0x000ea800000e0000 */
[----:B------:R-:W-:Y:S01]  /*8180*/  QGMMA.64x256x32.F32.E4M3.E4M3 R24, R184, gdesc[UR4], R24, gsb0 ;  /* 0x03e00004b8187df3 */ /* 0x000fe20008000818 */
[----:B------:R-:W3:Y:S02]  /*8190*/  MUFU.TANH R188, R188 ;  /* 0x000000bc00bc7308 */ /* 0x000ee40000002400 */
[----:B---3--:R-:W-:-:S02]  /*81a0*/  FMNMX.FTZ R19, R188, R9, !PT ;  /* 0x00000009bc137209 */ /* 0x008fc40007810000 */
[----:B--2---:R-:W-:-:S03]  /*81b0*/  FMNMX.FTZ R153, R21, R190, !PT ;  /* 0x000000be15997209 */ /* 0x004fc60007810000 */
[----:B0-----:R-:W0:Y:S04]  /*81c0*/  SHFL.BFLY PT, R8, R19, 0x2, 0x1f ;  /* 0x0c401f0013087f89 */ /* 0x001e2800000e0000 */
[----:B------:R-:W2:Y:S01]  /*81d0*/  SHFL.BFLY PT, R190, R153, 0x1, 0x1f ;  /* 0x0c201f0099be7f89 */ /* 0x000ea200000e0000 */
[----:B0-----:R-:W-:Y:S02]  /*81e0*/  FMNMX.FTZ R23, R19, R8, !PT ;  /* 0x0000000813177209 */ /* 0x001fe40007810000 */
[----:B--2---:R-:W-:-:S03]  /*81f0*/  FMNMX.FTZ R9, R153, R190, !PT ;  /* 0x000000be99097209 */ /* 0x004fc60007810000 */
[----:B------:R-:W0:Y:S02]  /*8200*/  SHFL.BFLY PT, R8, R23, 0x1, 0x1f ;  /* 0x0c201f0017087f89 */ /* 0x000e2400000e0000 */
[----:B------:R-:W-:-:S01]  /*8210*/  FADD.FTZ R212, -R9, R15 ;  /* 0x0000000f09d47221 */ /* 0x000fc20000010100 */
[----:B-1----:R-:W-:-:S04]  /*8220*/  FFMA.FTZ R165, R9, R11, -8 ;  /* 0xc100000009a57423 */ /* 0x002fc8000001000b */
        /* <DEDUP_REMOVED lines=15> */
[----:B0-----:R-:W-:-:S02]  /*8320*/  FMNMX.FTZ R8, R23, R8, !PT ;  /* 0x0000000817087209 */ /* 0x001fc40007810000 */
[----:B------:R-:W-:-:S03]  /*8330*/  IADD3 R154, -R17, 0xb, RZ ;  /* 0x0000000b119a7810 */ /* 0x000fc60007ffe1ff */
[C---:B------:R-:W-:Y:S01]  /*8340*/  FADD.FTZ R190, -R8.reuse, R13 ;  /* 0x0000000d08be7221 */ /* 0x040fe20000010100 */
[----:B------:R-:W-:-:S01]  /*8350*/  FFMA.FTZ R161, R8, R11, -8 ;  /* 0xc100000008a17423 */ /* 0x000fc2000001000b */
[-C--:B------:R-:W-:Y:S01]  /*8360*/  FMUL.FTZ R13, R212, R11.reuse ;  /* 0x0000000bd40d7220 */ /* 0x080fe20000410000 */
[----:B------:R-:W-:Y:S01]  /*8370*/  MUFU.EX2 R169, R167 ;  /* 0x000000a700a97308 */ /* 0x000fe20000000800 */
[-C--:B------:R-:W-:Y:S01]  /*8380*/  FMUL.FTZ R190, R190, R11.reuse ;  /* 0x0000000bbebe7220 */ /* 0x080fe20000410000 */
        /* <DEDUP_REMOVED lines=14> */
[----:B------:R-:W-:Y:S01]  /*8470*/  FFMA.FTZ R178, R188, R11, -R161 ;  /* 0x0000000bbcb27223 */ /* 0x000fe200000108a1 */
[----:B------:R-:W-:Y:S08]  /*8480*/  MUFU.EX2 R190, R190 ;  /* 0x000000be00be7308 */ /* 0x000ff00000000800 */
[----:B------:R-:W0:Y:S08]  /*8490*/  MUFU.EX2 R15, R15 ;  /* 0x0000000f000f7308 */ /* 0x000e300000000800 */
[----:B------:R-:W1:Y:S08]  /*84a0*/  MUFU.EX2 R13, R13 ;  /* 0x0000000d000d7308 */ /* 0x000e700000000800 */
[----:B------:R-:W2:Y:S01]  /*84b0*/  MUFU.EX2 R22, R22 ;  /* 0x0000001600167308 */ /* 0x000ea20000000800 */
[----:B0-----:R-:W-:-:S07]  /*84c0*/  FFMA.FTZ R3, R190, R3, R15 ;  /* 0x00000003be037223 */ /* 0x001fce000001000f */
[----:B------:R-:W0:Y:S01]  /*84d0*/  MUFU.EX2 R19, R19 ;  /* 0x0000001300137308 */ /* 0x000e220000000800 */
[----:B-1----:R-:W-:-:S07]  /*84e0*/  FFMA.FTZ R4, R13, R4, R12 ;  /* 0x000000040d047223 */ /* 0x002fce000001000c */
[----:B------:R-:W-:Y:S08]  /*84f0*/  MUFU.EX2 R156, R156 ;  /* 0x0000009c009c7308 */ /* 0x000ff00000000800 */
[----:B------:R-:W-:Y:S08]  /*8500*/  MUFU.EX2 R21, R21 ;  /* 0x0000001500157308 */ /* 0x000ff00000000800 */
[----:B------:R-:W-:Y:S08]  /*8510*/  MUFU.EX2 R192, R192 ;  /* 0x000000c000c07308 */ /* 0x000ff00000000800 */
[----:B------:R-:W-:Y:S08]  /*8520*/  MUFU.EX2 R163, R163 ;  /* 0x000000a300a37308 */ /* 0x000ff00000000800 */
[----:B------:R-:W-:Y:S08]  /*8530*/  MUFU.EX2 R23, R23 ;  /* 0x0000001700177308 */ /* 0x000ff00000000800 */
[----:B------:R1:W-:Y:S08]  /*8540*/  MUFU.EX2 R171, R158 ;  /* 0x0000009e00ab7308 */ /* 0x0003f00000000800 */
[----:B------:R-:W-:Y:S01]  /*8550*/  MUFU.EX2 R194, R194 ;  /* 0x000000c200c27308 */ /* 0x000fe20000000800 */
[----:B-1----:R-:W-:-:S05]  /*8560*/  IMAD.U32 R158, RZ, RZ, UR49 ;  /* 0x00000031ff9e7e24 */ /* 0x002fca000f8e00ff */
[----:B------:R-:W-:Y:S02]  /*8570*/  @!P5 LEA R158, R158, UR41, 0x3 ;  /* 0x000000299e9edc11 */ /* 0x000fe4000f8e18ff */
[----:B------:R-:W-:Y:S08]  /*8580*/  MUFU.EX2 R160, R160 ;  /* 0x000000a000a07308 */ /* 0x000ff00000000800 */
        /* <DEDUP_REMOVED lines=8> */
[----:B------:R-:W-:Y:S01]  /*8610*/  MUFU.EX2 R175, R176 ;  /* 0x000000b000af7308 */ /* 0x000fe20000000800 */
[----:B------:R-:W-:-:S02]  /*8620*/  WARPGROUP.DEPBAR.LE gsb0, 0x0 ;  /* 0x00008000000079c5 */ /* 0x000fc40000010000 */
[-C--:B------:R-:W-:Y:S01]  /*8630*/  FFMA.FTZ R184, R206, R11.reuse, -R161 ;  /* 0x0000000bceb87223 */ /* 0x080fe200000108a1 */
[----:B------:R-:W-:-:S01]  /*8640*/  FFMA.FTZ R161, R14, R11, -R165 ;  /* 0x0000000b0ea17223 */ /* 0x000fc200000108a5 */
[----:B------:R-:W-:Y:S01]  /*8650*/  FFMA.FTZ R14, R152, R11, -R165 ;  /* 0x0000000b980e7223 */ /* 0x000fe200000108a5 */
[----:B--2---:R-:W-:-:S01]  /*8660*/  FADD.FTZ R152, R22, R3 ;  /* 0x0000000316987221 */ /* 0x004fc20000010000 */
[----:B------:R-:W-:Y:S01]  /*8670*/  FFMA.FTZ R165, R182, R11, -R165 ;  /* 0x0000000bb6a57223 */ /* 0x000fe200000108a5 */
[----:B------:R-:W-:Y:S01]  /*8680*/  MUFU.EX2 R185, R164 ;  /* 0x000000a400b97308 */ /* 0x000fe20000000800 */
[----:B------:R1:W-:Y:S06]  /*8690*/  BAR.ARV R154, 0x100 ;  /* 0x0004009a0000751d */ /* 0x0003ec0000002000 */
[----:B0-----:R-:W-:-:S01]  /*86a0*/  FADD.FTZ R167, R19, R152 ;  /* 0x0000009813a77221 */ /* 0x001fc20000010000 */
[----:B------:R-:W0:Y:S08]  /*86b0*/  MUFU.EX2 R161, R161 ;  /* 0x000000a100a17308 */ /* 0x000e300000000800 */
[----:B------:R-:W2:Y:S08]  /*86c0*/  MUFU.EX2 R14, R14 ;  /* 0x0000000e000e7308 */ /* 0x000eb00000000800 */
[----:B------:R-:W3:Y:S01]  /*86d0*/  MUFU.EX2 R184, R184 ;  /* 0x000000b800b87308 */ /* 0x000ee20000000800 */
[----:B0-----:R-:W-:-:S01]  /*86e0*/  FADD.FTZ R3, R161, R4 ;  /* 0x00000004a1037221 */ /* 0x001fc20000010000 */
[----:B------:R-:W-:-:S03]  /*86f0*/  FADD.FTZ R4, R156, R167 ;  /* 0x000000a79c047221 */ /* 0x000fc60000010000 */
[----:B------:R-:W-:Y:S01]  /*8700*/  FADD.FTZ R3, R18, R3 ;  /* 0x0000000312037221 */ /* 0x000fe20000010000 */
[----:B------:R-:W-:-:S02]  /*8710*/  FADD.FTZ R167, R21, R4 ;  /* 0x0000000415a77221 */ /* 0x000fc40000010000 */
[----:B------:R-:W0:Y:S01]  /*8720*/  MUFU.EX2 R187, R172 ;  /* 0x000000ac00bb7308 */ /* 0x000e220000000800 */
[----:B------:R-:W-:-:S01]  /*8730*/  FADD.FTZ R3, R169, R3 ;  /* 0x00000003a9037221 */ /* 0x000fc20000010000 */
[----:B------:R-:W-:-:S03]  /*8740*/  FADD.FTZ R152, R192, R167 ;  /* 0x000000a7c0987221 */ /* 0x000fc60000010000 */
[----:B--2---:R-:W-:Y:S01]  /*8750*/  FADD.FTZ R4, R14, R3 ;  /* 0x000000030e047221 */ /* 0x004fe20000010000 */
[----:B------:R-:W-:-:S02]  /*8760*/  FADD.FTZ R3, R23, R152 ;  /* 0x0000009817037221 */ /* 0x000fc40000010000 */
[----:B------:R-:W-:Y:S01]  /*8770*/  MUFU.EX2 R159, R159 ;  /* 0x0000009f009f7308 */ /* 0x000fe20000000800 */
[----:B------:R-:W-:-:S01]  /*8780*/  FADD.FTZ R4, R163, R4 ;  /* 0x00000004a3047221 */ /* 0x000fc20000010000 */
[----:B------:R-:W-:-:S03]  /*8790*/  FADD.FTZ R152, R194, R3 ;  /* 0x00000003c2987221 */ /* 0x000fc60000010000 */
[----:B------:R-:W-:Y:S01]  /*87a0*/  FADD.FTZ R4, R171, R4 ;  /* 0x00000004ab047221 */ /* 0x000fe20000010000 */
[----:B------:R-:W-:-:S02]  /*87b0*/  FADD.FTZ R167, R153, R152 ;  /* 0x0000009899a77221 */ /* 0x000fc40000010000 */
[----:B------:R-:W2:Y:S01]  /*87c0*/  MUFU.EX2 R177, R180 ;  /* 0x000000b400b17308 */ /* 0x000ea20000000800 */
[----:B------:R-:W-:-:S01]  /*87d0*/  FADD.FTZ R3, R160, R4 ;  /* 0x00000004a0037221 */ /* 0x000fc20000010000 */
[----:B---3--:R-:W-:-:S03]  /*87e0*/  FADD.FTZ R152, R184, R167 ;  /* 0x000000a7b8987221 */ /* 0x008fc60000010000 */
[----:B------:R-:W-:Y:S01]  /*87f0*/  FADD.FTZ R4, R20, R3 ;  /* 0x0000000314047221 */ /* 0x000fe20000010000 */
[----:B------:R-:W-:Y:S02]  /*8800*/  @!P5 VIADD R3, R158, 0x20840 ;  /* 0x000208409e03d836 */ /* 0x000fe40000000000 */
[----:B------:R-:W-:Y:S01]  /*8810*/  FADD.FTZ R167, R155, R152 ;  /* 0x000000989ba77221 */ /* 0x000fe20000010000 */
[----:B------:R-:W-:Y:S01]  /*8820*/  MUFU.EX2 R178, R178 ;  /* 0x000000b200b27308 */ /* 0x000fe20000000800 */
[----:B------:R-:W-:-:S01]  /*8830*/  FADD.FTZ R4, R185, R4 ;  /* 0x00000004b9047221 */ /* 0x000fc20000010000 */
[----:B------:R-:W-:Y:S01]  /*8840*/  @!P5 PRMT R3, RZ, 0x654, R3 ;  /* 0x00000654ff03d816 */ /* 0x000fe20000000003 */
[----:B------:R-:W-:-:S02]  /*8850*/  FADD.FTZ R152, R170, R167 ;  /* 0x000000a7aa987221 */ /* 0x000fc40000010000 */
[----:B------:R-:W-:Y:S01]  /*8860*/  FADD.FTZ R4, R173, R4 ;  /* 0x00000004ad047221 */ /* 0x000fe20000010000 */
[----:B------:R3:W-:Y:S02]  /*8870*/  @!P5 SYNCS.ARRIVE.TRANS64.RED.A1T0 RZ, [R3+URZ], RZ ;  /* 0x000000ff03ffd9a7 */ /* 0x0007e4000810043f */
[----:B-1----:R-:W1:Y:S01]  /*8880*/  MUFU.EX2 R154, R165 ;  /* 0x000000a5009a7308 */ /* 0x002e620000000800 */
[----:B------:R-:W-:-:S04]  /*8890*/  FADD.FTZ R4, R168, R4 ;  /* 0x00000004a8047221 */ /* 0x000fc80000010000 */
[----:B0-----:R-:W-:Y:S01]  /*88a0*/  FADD.FTZ R4, R187, R4 ;  /* 0x00000004bb047221 */ /* 0x001fe20000010000 */
[----:B---3--:R-:W-:-:S03]  /*88b0*/  FADD.FTZ R3, R157, R152 ;  /* 0x000000989d037221 */ /* 0x008fc60000010000 */
[----:B------:R-:W-:Y:S01]  /*88c0*/  FADD.FTZ R4, R175, R4 ;  /* 0x00000004af047221 */ /* 0x000fe20000010000 */
[----:B------:R-:W-:-:S03]  /*88d0*/  FADD.FTZ R152, R174, R3 ;  /* 0x00000003ae987221 */ /* 0x000fc60000010000 */
[----:B--2---:R-:W-:Y:S01]  /*88e0*/  FADD.FTZ R4, R177, R4 ;  /* 0x00000004b1047221 */ /* 0x004fe20000010000 */
[----:B------:R-:W-:-:S03]  /*88f0*/  FADD.FTZ R3, R159, R152 ;  /* 0x000000989f037221 */ /* 0x000fc60000010000 */
[----:B-1----:R-:W-:Y:S01]  /*8900*/  FADD.FTZ R4, R154, R4 ;  /* 0x000000049a047221 */ /* 0x002fe20000010000 */
[----:B------:R-:W-:-:S01]  /*8910*/  FADD.FTZ R3, R178, R3 ;  /* 0x00000003b2037221 */ /* 0x000fc20000010000 */
[----:B------:R-:W-:Y:S06]  /*8920*/  @!P4 BRA `(.L_x_1005) ;  /* 0x000000000004c947 */ /* 0x000fec0003800000 */
[----:B------:R-:W-:Y:S01]  /*8930*/  BPT.TRAP 0x1 ;  /* 0x000000040000795c */ /* 0x000fe20000300000 */
.L_x_1005:
[----:B------:R-:W-:Y:S01]  /*8940*/  ULEA UR6, UR51, UR41, 0x3 ;  /* 0x0000002933067291 */ /* 0x000fe2000f8e183f */
[----:B------:R-:W-:Y:S01]  /*8950*/  ISETP.LT.AND P0, PT, R10, UR50, PT ;  /* 0x000000320a007c0c */ /* 0x000fe2000bf01270 */
[----:B------:R-:W-:Y:S01]  /*8960*/  UMOV UR52, UR47 ;  /* 0x0000002f00347c82 */ /* 0x000fe20008000000 */
[----:B------:R-:W-:Y:S01]  /*8970*/  F2FP.SATFINITE.E4M3.F32.PACK_AB_MERGE_C R23, R194, R23, RZ ;  /* 0x00000017c217723e */ /* 0x000fe200048070ff */
[----:B------:R-:W-:Y:S01]  /*8980*/  UIADD3 UR6, UR6, 0x20860, URZ ;  /* 0x0002086006067890 */ /* 0x000fe2000fffe03f */
[----:B------:R-:W-:Y:S01]  /*8990*/  F2FP.SATFINITE.E4M3.F32.PACK_AB_MERGE_C R19, R156, R19, RZ ;  /* 0x000000139c13723e */ /* 0x000fe200048070ff */
[----:B------:R-:W-:Y:S01]  /*89a0*/  UMOV UR51, UR49 ;  /* 0x0000003100337c82 */ /* 0x000fe20008000000 */
[----:B------:R-:W-:Y:S01]  /*89b0*/  F2FP.SATFINITE.E4M3.F32.PACK_AB_MERGE_C R23, R192, R21, R23 ;  /* 0x00000015c017723e */ /* 0x000fe20004807017 */
[----:B------:R-:W-:Y:S01]  /*89c0*/  UPRMT UR6, UR43, 0x654, UR6 ;  /* 0x000006542b067896 */ /* 0x000fe20008000006 */
        /* <DEDUP_REMOVED lines=8> */
[----:B------:R-:W-:Y:S01]  /*8a50*/  SYNCS.ARRIVE.TRANS64.RED.A1T0 RZ, [UR6], RZ ;  /* 0x000000ffffff79a7 */ /* 0x000fe20008100406 */
[----:B------:R-:W-:Y:S01]  /*8a60*/  UIADD3 UR6, UR50, -0x1, URZ ;  /* 0xffffffff32067890 */ /* 0x000fe2000fffe03f */
[----:B------:R-:W-:Y:S01]  /*8a70*/  F2FP.SATFINITE.E4M3.F32.PACK_AB_MERGE_C R159, R178, R159, RZ ;  /* 0x0000009fb29f723e */ /* 0x000fe200048070ff */
[-C--:B------:R-:W-:Y:S01]  /*8a80*/  FMUL.FTZ R32, R32, R190.reuse ;  /* 0x000000be20207220 */ /* 0x080fe20000410000 */
[----:B------:R-:W-:Y:S01]  /*8a90*/  F2FP.SATFINITE.E4M3.F32.PACK_AB_MERGE_C R154, R154, R177, RZ ;  /* 0x000000b19a9a723e */ /* 0x000fe200048070ff */
[-C--:B------:R-:W-:Y:S01]  /*8aa0*/  FMUL.FTZ R33, R33, R190.reuse ;  /* 0x000000be21217220 */ /* 0x080fe20000410000 */
[----:B------:R-:W-:Y:S01]  /*8ab0*/  F2FP.SATFINITE.E4M3.F32.PACK_AB_MERGE_C R188, R22, R15, R19 ;  /* 0x0000000f16bc723e */ /* 0x000fe20004807013 */
[-C--:B------:R-:W-:Y:S01]  /*8ac0*/  FMUL.FTZ R36, R36, R190.reuse ;  /* 0x000000be24247220 */ /* 0x080fe20000410000 */
[----:B------:R-:W-:Y:S01]  /*8ad0*/  UMOV UR50, UR6 ;  /* 0x0000000600327c82 */ /* 0x000fe20008000000 */
        /* <DEDUP_REMOVED lines=129> */
[----:B------:R-:W-:Y:S01]  /*92f0*/  F2FP.SATFINITE.E4M3.F32.PACK_AB_MERGE_C R187, R175, R187, R154 ;  /* 0x000000bbafbb723e */ /* 0x000fe2000480709a */
[----:B------:R-:W-:Y:S06]  /*9300*/  @P0 BRA `(.L_x_1006) ;  /* 0xffffffe000b40947 */ /* 0x000fec000383ffff */
[----:B------:R-:W-:-:S05]  /*9310*/  UMOV UR50, UR6 ;  /* 0x0000000600327c82 */ /* 0x000fca0008000000 */
.L_x_996:
[----:B------:R-:W-:-:S13]  /*9320*/  ISETP.LE.AND P0, PT, R16, UR50, PT ;  /* 0x0000003210007c0c */ /* 0x000fda000bf03270 */
[----:B------:R-:W-:Y:S05]  /*9330*/  @!P0 BRA `(.L_x_1007) ;  /* 0x0000002800088947 */ /* 0x000fea0003800000 */
[C---:B------:R-:W-:Y:S01]  /*9340*/  VIADD R10, R17.reuse, 0x8 ;  /* 0x00000008110a7836 */ /* 0x040fe20000000000 */
[----:B------:R-:W-:Y:S01]  /*9350*/  IADD3 R17, -R17, 0xb, RZ ;  /* 0x0000000b11117810 */ /* 0x000fe20007ffe1ff */
[----:B------:R-:W-:Y:S01]  /*9360*/  IMAD.MOV.U32 R13, RZ, RZ, R9 ;  /* 0x000000ffff0d7224 */ /* 0x000fe200078e0009 */
[----:B------:R-:W-:Y:S01]  /*9370*/  UMOV UR56, UR47 ;  /* 0x0000002f00387c82 */ /* 0x000fe20008000000 */
[----:B------:R-:W-:Y:S01]  /*9380*/  IMAD.MOV.U32 R12, RZ, RZ, R8 ;  /* 0x000000ffff0c7224 */ /* 0x000fe200078e0008 */
[----:B------:R-:W-:Y:S01]  /*9390*/  UMOV UR55, UR49 ;  /* 0x0000003100377c82 */ /* 0x000fe20008000000 */
[----:B------:R-:W-:Y:S01]  /*93a0*/  ULDC UR51, c[0x0][0x9e4] ;  /* 0x0002790000337ab9 */ /* 0x000fe20000000800 */
[----:B------:R-:W-:Y:S01]  /*93b0*/  ULDC UR53, c[0x0][0x288] ;  /* 0x0000a20000357ab9 */ /* 0x000fe20000000800 */
[----:B------:R-:W-:Y:S01]  /*93c0*/  ULDC UR54, c[0x0][0x2f0] ;  /* 0x0000bc0000367ab9 */ /* 0x000fe20000000800 */
[----:B------:R-:W-:-:S05]  /*93d0*/  ULDC UR52, c[0x0][0x9e0] ;  /* 0x0002780000347ab9 */ /* 0x000fca0000000800 */
.L_x_1025:
        /* <DEDUP_REMOVED lines=9> */
.L_x_1009:
[----:B------:R-:W-:Y:S01]  /*9470*/  ULEA UR6, UR49, UR41, 0x3 ;  /* 0x0000002931067291 */ /* 0x000fe2000f8e183f */
[----:B------:R-:W-:-:S05]  /*9480*/  IMAD.U32 R8, RZ, RZ, UR47 ;  /* 0x0000002fff087e24 */ /* 0x000fca000f8e00ff */
[----:B------:R-:W-:-:S04]  /*9490*/  SHF.L.U32 R8, R8, 0x1f, RZ ;  /* 0x0000001f08087819 */ /* 0x000fc800000006ff */
[----:B------:R0:W1:Y:S01]  /*94a0*/  SYNCS.PHASECHK.TRANS64.TRYWAIT P1, [UR6+0x20830], R8 ;  /* 0x02083008ff0075a7 */ /* 0x0000620008020146 */
[----:B------:R-:W-:Y:S05]  /*94b0*/  @!P4 BRA `(.L_x_1010) ;  /* 0x000000000004c947 */ /* 0x000fea0003800000 */
[----:B------:R-:W-:Y:S01]  /*94c0*/  BPT.TRAP 0x1 ;  /* 0x000000040000795c */ /* 0x000fe20000300000 */
.L_x_1010:
[----:B-1----:R-:W-:Y:S05]  /*94d0*/  @P1 BRA `(.L_x_1008) ;  /* 0x0000000000081947 */ /* 0x002fea0003800000 */
[----:B------:R-:W1:Y:S02]  /*94e0*/  SYNCS.PHASECHK.TRANS64.TRYWAIT P1, [UR6+0x20830], R8 ;  /* 0x02083008ff0075a7 */ /* 0x000e640008020146 */
[----:B-1----:R-:W-:Y:S05]  /*94f0*/  @!P1 BRA `(.L_x_1011) ;  /* 0x000000b000849947 */ /* 0x002fea0003800000 */
.L_x_1008:
[----:B------:R2:W-:Y:S01]  /*9500*/  BAR.SYNC.DEFER_BLOCKING R10, 0x100 ;  /* 0x0004000a0000751d */ /* 0x0005e20000010000 */
[----:B------:R-:W-:Y:S01]  /*9510*/  R2UR UR32, R6 ;  /* 0x00000000062072ca */ /* 0x000fe200000e0000 */
[----:B------:R-:W-:Y:S01]  /*9520*/  ULEA UR34, UR49, UR46, 0xa ;  /* 0x0000002e31227291 */ /* 0x000fe2000f8e503f */
[----:B------:R-:W-:-:S03]  /*9530*/  R2UR UR33, R7 ;  /* 0x00000000072172ca */ /* 0x000fc600000e0000 */
        /* <DEDUP_REMOVED lines=12> */
[----:B------:R-:W-:Y:S01]  /*9600*/  WARPGROUP.ARRIVE ;  /* 0x00000000000079c5 */ /* 0x000fe20000000000 */
[----:B------:R-:W-:Y:S01]  /*9610*/  UMOV UR27, 0x40000040 ;  /* 0x40000040001b7882 */ /* 0x000fe20000000000 */
[----:B------:R-:W-:Y:S01]  /*9620*/  UIADD3 UR30, UR34, 0x206, URZ ;  /* 0x00000206221e7890 */ /* 0x000fe2000fffe03f */
[----:B------:R-:W-:-:S03]  /*9630*/  UMOV UR31, 0x40000040 ;  /* 0x40000040001f7882 */ /* 0x000fc60000000000 */
        /* <DEDUP_REMOVED lines=23> */
[----:B--2---:R-:W-:Y:S05]  /*97b0*/  @P0 BRA `(.L_x_1012) ;  /* 0x00000000002c0947 */ /* 0x004fea0003800000 */
[----:B------:R-:W-:Y:S05]  /*97c0*/  @!P4 BRA `(.L_x_1013) ;  /* 0x000000000004c947 */ /* 0x000fea0003800000 */
[----:B------:R-:W-:Y:S01]  /*97d0*/  BPT.TRAP 0x1 ;  /* 0x000000040000795c */ /* 0x000fe20000300000 */
.L_x_1013:
[----:B------:R-:W-:Y:S01]  /*97e0*/  ULEA UR6, UR55, UR41, 0x3 ;  /* 0x0000002937067291 */ /* 0x000fe2000f8e183f */
[----:B01----:R-:W-:-:S05]  /*97f0*/  IMAD.U32 R8, RZ, RZ, UR56 ;  /* 0x00000038ff087e24 */ /* 0x003fca000f8e00ff */
[----:B------:R-:W-:-:S04]  /*9800*/  SHF.L.U32 R8, R8, 0x1f, RZ ;  /* 0x0000001f08087819 */ /* 0x000fc800000006ff */
[----:B------:R0:W1:Y:S01]  /*9810*/  SYNCS.PHASECHK.TRANS64.TRYWAIT P0, [UR6+0x20850], R8 ;  /* 0x02085008ff0075a7 */ /* 0x0000620008000146 */
[----:B------:R-:W-:Y:S05]  /*9820*/  @!P4 BRA `(.L_x_1014) ;  /* 0x000000000004c947 */ /* 0x000fea0003800000 */
[----:B------:R-:W-:Y:S01]  /*9830*/  BPT.TRAP 0x1 ;  /* 0x000000040000795c */ /* 0x000fe20000300000 */
.L_x_1014:
[----:B-1----:R-:W-:Y:S05]  /*9840*/  @P0 BRA `(.L_x_1012) ;  /* 0x0000000000080947 */ /* 0x002fea0003800000 */
[----:B------:R-:W1:Y:S02]  /*9850*/  SYNCS.PHASECHK.TRANS64.TRYWAIT P0, [UR6+0x20850], R8 ;  /* 0x02085008ff0075a7 */ /* 0x000e640008000146 */
[----:B-1----:R-:W-:Y:S05]  /*9860*/  @!P0 BRA `(.L_x_1015) ;  /* 0x000000ac00c08947 */ /* 0x002fea0003800000 */
.L_x_1012:
[----:B------:R-:W-:Y:S01]  /*9870*/  UIADD3 UR6, UR41, 0x400, URZ ;  /* 0x0000040029067890 */ /* 0x000fe2000fffe03f */
[----:B------:R-:W-:Y:S01]  /*9880*/  WARPGROUP.ARRIVE ;  /* 0x00000000000079c5 */ /* 0x000fe20000000000 */
[----:B------:R-:W-:Y:S01]  /*9890*/  UMOV UR7, 0x80000020 ;  /* 0x8000002000077882 */ /* 0x000fe20000000000 */
[C---:B------:R-:W-:Y:S01]  /*98a0*/  FMUL.FTZ R23, R0.reuse, R166 ;  /* 0x000000a600177220 */ /* 0x040fe20000410000 */
[----:B------:R-:W-:Y:S01]  /*98b0*/  USHF.R.U32.HI UR6, URZ, 0x4, UR6 ;  /* 0x000000043f067899 */ /* 0x000fe20008011606 */
[----:B------:R-:W2:Y:S01]  /*98c0*/  @P3 LDC R166, c[0x0][0x450] ;  /* 0x00011400ffa63b82 */ /* 0x000ea20000000800 */
[C---:B------:R-:W-:Y:S01]  /*98d0*/  FMUL.FTZ R20, R0.reuse, R163 ;  /* 0x000000a300147220 */ /* 0x040fe20000410000 */
[C---:B------:R-:W-:Y:S01]  /*98e0*/  FMUL.FTZ R163, R0.reuse, R165 ;  /* 0x000000a500a37220 */ /* 0x040fe20000410000 */
[----:B------:R-:W-:Y:S01]  /*98f0*/  ULOP3.LUT UR6, UR6, 0x3fff, URZ, 0xc0, !UPT ;  /* 0x00003fff06067892 */ /* 0x000fe2000f8ec03f */
[----:B------:R-:W-:Y:S01]  /*9900*/  FMUL.FTZ R165, R0, R169 ;  /* 0x000000a900a57220 */ /* 0x000fe20000410000 */
[----:B------:R-:W-:-:S02]  /*9910*/  IMAD.U32 R169, RZ, RZ, UR49 ;  /* 0x00000031ffa97e24 */ /* 0x000fc4000f8e00ff */
[C---:B------:R-:W-:Y:S01]  /*9920*/  FMUL.FTZ R14, R0.reuse, R159 ;  /* 0x0000009f000e7220 */ /* 0x040fe20000410000 */
[----:B------:R-:W-:Y:S01]  /*9930*/  ULOP3.LUT UR6, UR6, 0x10000, URZ, 0xfc, !UPT ;  /* 0x0001000006067892 */ /* 0x000fe2000f8efc3f */
[C---:B------:R-:W-:Y:S01]  /*9940*/  FMUL.FTZ R15, R0.reuse, R152 ;  /* 0x00000098000f7220 */ /* 0x040fe20000410000 */
[C---:B------:R-:W-:Y:S01]  /*9950*/  FMUL.FTZ R152, R0.reuse, R167 ;  /* 0x000000a700987220 */ /* 0x040fe20000410000 */
[----:B------:R-:W-:Y:S01]  /*9960*/  IMAD.MOV.U32 R167, RZ, RZ, R5 ;  /* 0x000000ffffa77224 */ /* 0x000fe200078e0005 */
[----:B------:R-:W-:Y:S01]  /*9970*/  ULEA UR6, UR55, UR6, 0xa ;  /* 0x0000000637067291 */ /* 0x000fe2000f8e503f */
[C---:B------:R-:W-:Y:S01]  /*9980*/  FMUL.FTZ R18, R0.reuse, R153 ;  /* 0x0000009900127220 */ /* 0x040fe20000410000 */
[C---:B------:R-:W-:Y:S01]  /*9990*/  FMUL.FTZ R153, R0.reuse, R170 ;  /* 0x000000aa00997220 */ /* 0x040fe20000410000 */
[C---:B------:R-:W-:Y:S01]  /*99a0*/  FMUL.FTZ R19, R0.reuse, R162 ;  /* 0x000000a200137220 */ /* 0x040fe20000410000 */
[C---:B01----:R-:W-:Y:S01]  /*99b0*/  FMUL.FTZ R8, R0.reuse, R154 ;  /* 0x0000009a00087220 */ /* 0x043fe20000410000 */
        /* <DEDUP_REMOVED lines=21> */
[----:B------:R-:W0:Y:S08]  /*9b10*/  MUFU.TANH R15, R15 ;  /* 0x0000000f000f7308 */ /* 0x000e300000002400 */
[----:B------:R-:W1:Y:S08]  /*9b20*/  MUFU.TANH R18, R18 ;  /* 0x0000001200127308 */ /* 0x000e700000002400 */
        /* <DEDUP_REMOVED lines=27> */
[----:B------:R-:W-:Y:S01]  /*9ce0*/  WARPGROUP.ARRIVE ;  /* 0x00000000000079c5 */ /* 0x000fe20000000000 */
[----:B------:R-:W-:-:S05]  /*9cf0*/  IMAD.U32 R189, RZ, RZ, UR54 ;  /* 0x00000036ffbd7e24 */ /* 0x000fca000f8e00ff */
[----:B------:R-:W-:Y:S01]  /*9d00*/  QGMMA.64x256x32.F32.E4M3.E4M3 R24, R184, gdesc[UR4], R24, gsb0 ;  /* 0x03e00004b8187df3 */ /* 0x000fe20008000818 */
[----:B------:R-:W-:-:S04]  /*9d10*/  USHF.L.U32 UR7, UR50, 0x6, URZ ;  /* 0x0000000632077899 */ /* 0x000fc8000800063f */
[----:B------:R-:W-:Y:S01]  /*9d20*/  UIADD3 UR6, -UR7, 0x1, URZ ;  /* 0x0000000107067890 */ /* 0x000fe2000fffe13f */
[----:B------:R-:W-:Y:S02]  /*9d30*/  WARPGROUP.DEPBAR.LE gsb0, 0x0 ;  /* 0x00008000000079c5 */ /* 0x000fe40000010000 */
[----:B------:R-:W-:Y:S01]  /*9d40*/  FMUL.FTZ R185, R0, R160 ;  /* 0x000000a000b97220 */ /* 0x000fe20000410000 */
[----:B------:R0:W0:Y:S01]  /*9d50*/  MUFU.TANH R187, R173 ;  /* 0x000000ad00bb7308 */ /* 0x0000220000002400 */
[----:B------:R-:W5:Y:S07]  /*9d60*/  @P3 LDC R160, c[0x0][0x44c] ;  /* 0x00011300ffa03b82 */ /* 0x000f6e0000000800 */
[----:B------:R-:W0:Y:S01]  /*9d70*/  MUFU.TANH R185, R185 ;  /* 0x000000b900b97308 */ /* 0x000e220000002400 */
[----:B-----5:R-:W-:Y:S01]  /*9d80*/  @P3 IMAD.HI.U32 R159, R5, R160, RZ ;  /* 0x000000a0059f3227 */ /* 0x020fe200078e00ff */
[----:B------:R-:W-:-:S03]  /*9d90*/  @!P5 LEA R160, R169, UR41, 0x3 ;  /* 0x00000029a9a0dc11 */ /* 0x000fc6000f8e18ff */
[----:B------:R-:W-:Y:S01]  /*9da0*/  IMAD.U32 R169, RZ, RZ, UR6 ;  /* 0x00000006ffa97e24 */ /* 0x000fe2000f8e00ff */
[----:B--2---:R-:W-:Y:S01]  /*9db0*/  @P3 SHF.R.U32.HI R167, RZ, R166, R159 ;  /* 0x000000a6ffa73219 */ /* 0x004fe2000001169f */
[----:B------:R-:W-:Y:S02]  /*9dc0*/  @!P5 VIADD R160, R160, 0x20840 ;  /* 0x00020840a0a0d836 */ /* 0x000fe40000000000 */
[----:B------:R-:W-:Y:S01]  /*9dd0*/  FMUL.FTZ R159, R0, R182 ;  /* 0x000000b6009f7220 */ /* 0x000fe20000410000 */
[----:B------:R-:W-:Y:S01]  /*9de0*/  IMAD R166, R2, -0x2, R169 ;  /* 0xfffffffe02a67824 */ /* 0x000fe200078e02a9 */
[----:B------:R-:W2:Y:S01]  /*9df0*/  SHFL.IDX PT, R170, R167, RZ, 0x1c1f ;  /* 0x001c1fffa7aa7589 */ /* 0x000ea200000e0000 */
[----:B------:R-:W-:Y:S02]  /*9e00*/  @!P5 PRMT R160, RZ, 0x654, R160 ;  /* 0x00000654ffa0d816 */ /* 0x000fe400000000a0 */
[----:B------:R-:W-:Y:S01]  /*9e10*/  IMAD R166, R189, UR37, R166 ;  /* 0x00000025bda67c24 */ /* 0x000fe2000f8e02a6 */
[----:B------:R-:W0:Y:S01]  /*9e20*/  MUFU.TANH R159, R159 ;  /* 0x0000009f009f7308 */ /* 0x000e220000002400 */
[----:B------:R0:W-:Y:S06]  /*9e30*/  BAR.ARV R17, 0x100 ;  /* 0x000400110000751d */ /* 0x0001ec0000002000 */
[----:B------:R5:W-:Y:S01]  /*9e40*/  @!P5 SYNCS.ARRIVE.TRANS64.RED.A1T0 RZ, [R160+URZ], RZ ;  /* 0x000000ffa0ffd9a7 */ /* 0x000be2000810043f */
[----:B------:R-:W-:-:S04]  /*9e50*/  VIADD R166, R166, -UR53 ;  /* 0x80000035a6a67c36 */ /* 0x000fc80008000000 */
[----:B------:R-:W-:Y:S02]  /*9e60*/  VIADD R188, R166, UR48 ;  /* 0x00000030a6bc7c36 */ /* 0x000fe40008000000 */
[----:B-----5:R-:W-:Y:S01]  /*9e70*/  FMUL.FTZ R160, R0, R183 ;  /* 0x000000b700a07220 */ /* 0x020fe20000410000 */
[----:B------:R-:W-:-:S05]  /*9e80*/  VIADD R183, R166, UR52 ;  /* 0x00000034a6b77c36 */ /* 0x000fca0008000000 */
[----:B------:R-:W0:Y:S01]  /*9e90*/  MUFU.TANH R160, R160 ;  /* 0x000000a000a07308 */ /* 0x000e220000002400 */
[--C-:B--2---:R-:W-:Y:S02]  /*9ea0*/  IMAD.IADD R169, R183, 0x1, R170.reuse ;  /* 0x00000001b7a97824 */ /* 0x104fe400078e02aa */
[----:B------:R-:W-:Y:S01]  /*9eb0*/  IMAD.IADD R171, R188, 0x1, R170 ;  /* 0x00000001bcab7824 */ /* 0x000fe200078e02aa */
[----:B-1-34-:R-:W-:Y:S06]  /*9ec0*/  @!P6 BRA `(.L_x_1016) ;  /* 0x00000000005ce947 */ /* 0x01afec0003800000 */
[----:B------:R-:W-:Y:S01]  /*9ed0*/  IMAD R166, R189, UR37, R170 ;  /* 0x00000025bda67c24 */ /* 0x000fe2000f8e02aa */
[----:B------:R-:W-:Y:S03]  /*9ee0*/  BSSY B0, `(.L_x_1017) ;  /* 0x0000011000007945 */ /* 0x000fe60003800000 */
[----:B0-----:R-:W-:-:S05]  /*9ef0*/  VIADD R173, R166, -UR53 ;  /* 0x80000035a6ad7c36 */ /* 0x001fca0008000000 */
        /* <DEDUP_REMOVED lines=10> */
.L_x_1018:
[----:B------:R-:W-:-:S05]  /*9fa0*/  IMAD.U32 R170, RZ, RZ, UR51 ;  /* 0x00000033ffaa7e24 */ /* 0x000fca000f8e00ff */
[----:B------:R-:W-:-:S13]  /*9fb0*/  ISETP.NE.AND P0, PT, R170, 0x1, PT ;  /* 0x00000001aa00780c */ /* 0x000fda0003f05270 */
[----:B------:R-:W0:Y:S02]  /*9fc0*/  @P0 LDC.64 R190, c[0x0][0x9e8] ;  /* 0x00027a00ffbe0b82 */ /* 0x000e240000000a00 */
[----:B0-----:R-:W-:-:S05]  /*9fd0*/  @P0 IMAD.HI.U32 R166, R173, R190, RZ ;  /* 0x000000beada60227 */ /* 0x001fca00078e00ff */
[----:B------:R-:W-:-:S07]  /*9fe0*/  @P0 SHF.R.U32.HI R173, RZ, R191, R166 ;  /* 0x000000bfffad0219 */ /* 0x000fce00000116a6 */
.L_x_1019:
[----:B------:R-:W-:Y:S05]  /*9ff0*/  BSYNC B0 ;  /* 0x0000000000007941 */ /* 0x000fea0003800000 */
.L_x_1017:
[----:B------:R-:W-:-:S04]  /*a000*/  IMAD R173, R173, R170, -UR7 ;  /* 0x80000007adad7e24 */ /* 0x000fc8000f8e02aa */
[----:B------:R-:W-:-:S05]  /*a010*/  IMAD R166, R2, -0x2, R173 ;  /* 0xfffffffe02a67824 */ /* 0x000fca00078e02ad */
[----:B------:R-:W-:Y:S02]  /*a020*/  VIADDMNMX R169, R166, R170, R169, PT ;  /* 0x000000aaa6a97246 */ /* 0x000fe400038001a9 */
[----:B------:R-:W-:-:S07]  /*a030*/  VIMNMX R171, R171, R166, !PT ;  /* 0x000000a6abab7248 */ /* 0x000fce0007fe0100 */
.L_x_1016:
[----:B------:R-:W-:-:S06]  /*a040*/  UISETP.GT.AND UP0, UPT, UR50, -0x1, UPT ;  /* 0xffffffff3200788c */ /* 0x000fcc000bf04270 */
[----:B------:R-:W-:-:S04]  /*a050*/  PLOP3.LUT P0, PT, PT, PT, UP0, 0x80, 0x0 ;  /* 0x000000000000781c */ /* 0x000fc80003f0f008 */
[C---:B------:R-:W-:Y:S02]  /*a060*/  ISETP.GT.AND P2, PT, R171.reuse, RZ, P0 ;  /* 0x000000ffab00720c */ /* 0x040fe40000744270 */
[----:B------:R-:W-:Y:S02]  /*a070*/  ISETP.GT.AND P1, PT, R171, 0x1, P0 ;  /* 0x00000001ab00780c */ /* 0x000fe40000724270 */
[C---:B------:R-:W-:Y:S02]  /*a080*/  ISETP.LT.OR P2, PT, R169.reuse, 0x1, P2 ;  /* 0x00000001a900780c */ /* 0x040fe40001741670 */
[----:B------:R-:W-:Y:S02]  /*a090*/  ISETP.LT.OR P1, PT, R169, 0x2, P1 ;  /* 0x00000002a900780c */ /* 0x000fe40000f21670 */
[----:B0-----:R-:W-:Y:S02]  /*a0a0*/  FSEL R15, R15, -INF , !P2 ;  /* 0xff8000000f0f7808 */ /* 0x001fe40005000000 */
[----:B------:R-:W-:-:S02]  /*a0b0*/  FSEL R186, R18, -INF , !P1 ;  /* 0xff80000012ba7808 */ /* 0x000fc40004800000 */
[C---:B------:R-:W-:Y:S02]  /*a0c0*/  ISETP.GT.AND P2, PT, R171.reuse, 0x8, P0 ;  /* 0x00000008ab00780c */ /* 0x040fe40000744270 */
[----:B------:R-:W-:Y:S02]  /*a0d0*/  ISETP.GT.AND P1, PT, R171, 0x9, P0 ;  /* 0x00000009ab00780c */ /* 0x000fe40000724270 */
[C---:B------:R-:W-:Y:S02]  /*a0e0*/  ISETP.LT.OR P2, PT, R169.reuse, 0x9, P2 ;  /* 0x00000009a900780c */ /* 0x040fe40001741670 */
[----:B------:R-:W-:Y:S02]  /*a0f0*/  ISETP.LT.OR P1, PT, R169, 0xa, P1 ;  /* 0x0000000aa900780c */ /* 0x000fe40000f21670 */
[----:B------:R-:W-:Y:S02]  /*a100*/  FSEL R184, R21, -INF , !P2 ;  /* 0xff80000015b87808 */ /* 0x000fe40005000000 */
        /* <DEDUP_REMOVED lines=13> */
[C---:B------:R-:W-:Y:S01]  /*a1e0*/  ISETP.GT.AND P2, PT, R171.reuse, 0x20, P0 ;  /* 0x00000020ab00780c */ /* 0x040fe20000744270 */
[----:B------:R-:W0:Y:S01]  /*a1f0*/  SHFL.IDX PT, R163, R167, 0x1, 0x1c1f ;  /* 0x003c1f00a7a37f89 */ /* 0x000e2200000e0000 */
        /* <DEDUP_REMOVED lines=11> */
[----:B------:R-:W-:Y:S01]  /*a2b0*/  ISETP.GT.AND P2, PT, R171, 0x30, P0 ;  /* 0x00000030ab00780c */ /* 0x000fe20000744270 */
[--C-:B0-----:R-:W-:Y:S01]  /*a2c0*/  IMAD.IADD R21, R183, 0x1, R163.reuse ;  /* 0x00000001b7157824 */ /* 0x101fe200078e02a3 */
[----:B------:R-:W-:Y:S01]  /*a2d0*/  ISETP.GT.AND P1, PT, R171, 0x31, P0 ;  /* 0x00000031ab00780c */ /* 0x000fe20000724270 */
[----:B------:R-:W-:Y:S01]  /*a2e0*/  IMAD.IADD R161, R188, 0x1, R163 ;  /* 0x00000001bca17824 */ /* 0x000fe200078e02a3 */
        /* <DEDUP_REMOVED lines=9> */
[----:B------:R-:W-:Y:S01]  /*a380*/  FSEL R18, R181, -INF , !P1 ;  /* 0xff800000b5127808 */ /* 0x000fe20004800000 */
[----:B------:R-:W-:Y:S08]  /*a390*/  @!P6 BRA `(.L_x_1020) ;  /* 0x00000000005ce947 */ /* 0x000ff00003800000 */
[----:B------:R-:W-:Y:S01]  /*a3a0*/  IMAD R163, R189, UR37, R163 ;  /* 0x00000025bda37c24 */ /* 0x000fe2000f8e02a3 */
[----:B------:R-:W-:Y:S03]  /*a3b0*/  BSSY B0, `(.L_x_1021) ;  /* 0x0000011000007945 */ /* 0x000fe60003800000 */
        /* <DEDUP_REMOVED lines=11> */
.L_x_1022:
[----:B------:R-:W-:-:S05]  /*a470*/  IMAD.U32 R190, RZ, RZ, UR51 ;  /* 0x00000033ffbe7e24 */ /* 0x000fca000f8e00ff */
[----:B------:R-:W-:-:S13]  /*a480*/  ISETP.NE.AND P1, PT, R190, 0x1, PT ;  /* 0x00000001be00780c */ /* 0x000fda0003f25270 */
[----:B------:R-:W0:Y:S02]  /*a490*/  @P1 LDC.64 R188, c[0x0][0x9e8] ;  /* 0x00027a00ffbc1b82 */ /* 0x000e240000000a00 */
[----:B0-----:R-:W-:-:S05]  /*a4a0*/  @P1 IMAD.HI.U32 R188, R163, R188, RZ ;  /* 0x000000bca3bc1227 */ /* 0x001fca00078e00ff */
[----:B------:R-:W-:-:S07]  /*a4b0*/  @P1 SHF.R.U32.HI R163, RZ, R189, R188 ;  /* 0x000000bdffa31219 */ /* 0x000fce00000116bc */
.L_x_1023:
[----:B------:R-:W-:Y:S05]  /*a4c0*/  BSYNC B0 ;  /* 0x0000000000007941 */ /* 0x000fea0003800000 */
.L_x_1021:
[----:B------:R-:W-:-:S04]  /*a4d0*/  IMAD R163, R163, R190, -UR7 ;  /* 0x80000007a3a37e24 */ /* 0x000fc8000f8e02be */
[----:B------:R-:W-:-:S05]  /*a4e0*/  IMAD R188, R2, -0x2, R163 ;  /* 0xfffffffe02bc7824 */ /* 0x000fca00078e02a3 */
[----:B------:R-:W-:Y:S02]  /*a4f0*/  VIADDMNMX R21, R188, R190, R21, PT ;  /* 0x000000bebc157246 */ /* 0x000fe40003800115 */
[----:B------:R-:W-:-:S07]  /*a500*/  VIMNMX R161, R161, R188, !PT ;  /* 0x000000bca1a17248 */ /* 0x000fce0007fe0100 */
.L_x_1020:
[----:B------:R-:W-:Y:S02]  /*a510*/  FMNMX.FTZ R163, R15, R12, !PT ;  /* 0x0000000c0fa37209 */ /* 0x000fe40007810000 */
[C---:B------:R-:W-:Y:S02]  /*a520*/  ISETP.GT.AND P2, PT, R161.reuse, 0x8, P0 ;  /* 0x00000008a100780c */ /* 0x040fe40000744270 */
[----:B------:R-:W-:Y:S02]  /*a530*/  FMNMX.FTZ R163, R186, R163, !PT ;  /* 0x000000a3baa37209 */ /* 0x000fe40007810000 */
[----:B------:R-:W-:Y:S02]  /*a540*/  ISETP.GT.AND P1, PT, R161, 0x1, P0 ;  /* 0x00000001a100780c */ /* 0x000fe40000724270 */
[----:B------:R-:W-:Y:S02]  /*a550*/  FMNMX.FTZ R163, R184, R163, !PT ;  /* 0x000000a3b8a37209 */ /* 0x000fe40007810000 */
[----:B------:R-:W-:-:S02]  /*a560*/  ISETP.LT.OR P2, PT, R21, 0x9, P2 ;  /* 0x000000091500780c */ /* 0x000fc40001741670 */
[----:B------:R-:W-:Y:S02]  /*a570*/  FMNMX.FTZ R163, R180, R163, !PT ;  /* 0x000000a3b4a37209 */ /* 0x000fe40007810000 */
[----:B------:R-:W-:Y:S02]  /*a580*/  ISETP.LT.OR P1, PT, R21, 0x2, P1 ;  /* 0x000000021500780c */ /* 0x000fe40000f21670 */
[----:B------:R-:W-:Y:S02]  /*a590*/  FMNMX.FTZ R163, R170, R163, !PT ;  /* 0x000000a3aaa37209 */ /* 0x000fe40007810000 */
[----:B------:R-:W-:Y:S02]  /*a5a0*/  FSEL R190, R11, -INF , !P2 ;  /* 0xff8000000bbe7808 */ /* 0x000fe40005000000 */
[----:B------:R-:W-:Y:S01]  /*a5b0*/  FMNMX.FTZ R163, R172, R163, !PT ;  /* 0x000000a3aca37209 */ /* 0x000fe20007810000 */
[----:B------:R-:W0:Y:S01]  /*a5c0*/  LDC R11, c[0x0][0x988] ;  /* 0x00026200ff0b7b82 */ /* 0x000e220000000800 */
[----:B------:R-:W-:-:S02]  /*a5d0*/  ISETP.GT.AND P2, PT, R161, 0x10, P0 ;  /* 0x00000010a100780c */ /* 0x000fc40000744270 */
[----:B------:R-:W-:Y:S02]  /*a5e0*/  FMNMX.FTZ R163, R174, R163, !PT ;  /* 0x000000a3aea37209 */ /* 0x000fe40007810000 */
[----:B------:R-:W-:Y:S02]  /*a5f0*/  FSEL R188, R9, -INF , !P1 ;  /* 0xff80000009bc7808 */ /* 0x000fe40004800000 */
        /* <DEDUP_REMOVED lines=8> */
[----:B------:R-:W-:Y:S02]  /*a680*/  FMNMX.FTZ R163, R166, R163, !PT ;  /* 0x000000a3a6a37209 */ /* 0x000fe40007810000 */
[----:B------:R-:W-:-:S02]  /*a690*/  ISETP.GT.AND P2, PT, R161, RZ, P0 ;  /* 0x000000ffa100720c */ /* 0x000fc40000744270 */
        /* <DEDUP_REMOVED lines=8> */
[----:B------:R-:W-:Y:S01]  /*a720*/  FSEL R198, R8, -INF , !P2 ;  /* 0xff80000008c67808 */ /* 0x000fe20005000000 */
[----:B------:R-:W1:Y:S01]  /*a730*/  SHFL.BFLY PT, R194, R163, 0x2, 0x1f ;  /* 0x0c401f00a3c27f89 */ /* 0x000e6200000e0000 */
[----:B------:R-:W-:Y:S02]  /*a740*/  FSEL R20, R20, -INF , !P1 ;  /* 0xff80000014147808 */ /* 0x000fe40004800000 */
[----:B------:R-:W-:Y:S02]  /*a750*/  ISETP.GT.AND P1, PT, R161, 0x18, P0 ;  /* 0x00000018a100780c */ /* 0x000fe40000724270 */
[----:B------:R-:W-:-:S02]  /*a760*/  FMNMX.FTZ R9, R198, R13, !PT ;  /* 0x0000000dc6097209 */ /* 0x000fc40007810000 */
[----:B------:R-:W-:Y:S02]  /*a770*/  ISETP.LT.OR P1, PT, R21, 0x19, P1 ;  /* 0x000000191500780c */ /* 0x000fe40000f21670 */
[----:B------:R-:W-:Y:S02]  /*a780*/  FMNMX.FTZ R9, R188, R9, !PT ;  /* 0x00000009bc097209 */ /* 0x000fe40007810000 */
[----:B------:R-:W-:Y:S02]  /*a790*/  ISETP.GT.AND P2, PT, R161, 0x19, P0 ;  /* 0x00000019a100780c */ /* 0x000fe40000744270 */
[----:B------:R-:W-:Y:S02]  /*a7a0*/  FMNMX.FTZ R9, R190, R9, !PT ;  /* 0x00000009be097209 */ /* 0x000fe40007810000 */
[----:B------:R-:W-:Y:S02]  /*a7b0*/  ISETP.LT.OR P2, PT, R21, 0x1a, P2 ;  /* 0x0000001a1500780c */ /* 0x000fe40001741670 */
[----:B------:R-:W-:-:S02]  /*a7c0*/  FMNMX.FTZ R9, R14, R9, !PT ;  /* 0x000000090e097209 */ /* 0x000fc40007810000 */
[----:B------:R-:W-:Y:S02]  /*a7d0*/  FSEL R152, R152, -INF , !P2 ;  /* 0xff80000098987808 */ /* 0x000fe40005000000 */
[----:B------:R-:W-:Y:S02]  /*a7e0*/  FMNMX.FTZ R9, R192, R9, !PT ;  /* 0x00000009c0097209 */ /* 0x000fe40007810000 */
[----:B------:R-:W-:Y:S02]  /*a7f0*/  ISETP.GT.AND P2, PT, R161, 0x21, P0 ;  /* 0x00000021a100780c */ /* 0x000fe40000744270 */
[----:B-1----:R-:W-:Y:S02]  /*a800*/  FMNMX.FTZ R163, R163, R194, !PT ;  /* 0x000000c2a3a37209 */ /* 0x002fe40007810000 */
[----:B------:R-:W-:Y:S02]  /*a810*/  FSEL R194, R23, -INF , !P1 ;  /* 0xff80000017c27808 */ /* 0x000fe40004800000 */
[----:B------:R-:W-:Y:S01]  /*a820*/  ISETP.GT.AND P1, PT, R161, 0x20, P0 ;  /* 0x00000020a100780c */ /* 0x000fe20000724270 */
[----:B------:R-:W1:Y:S01]  /*a830*/  SHFL.BFLY PT, R200, R163, 0x1, 0x1f ;  /* 0x0c201f00a3c87f89 */ /* 0x000e6200000e0000 */
[----:B------:R-:W-:-:S02]  /*a840*/  FMNMX.FTZ R9, R20, R9, !PT ;  /* 0x0000000914097209 */ /* 0x000fc40007810000 */
[----:B------:R-:W-:Y:S02]  /*a850*/  ISETP.LT.OR P1, PT, R21, 0x21, P1 ;  /* 0x000000211500780c */ /* 0x000fe40000f21670 */
[----:B------:R-:W-:Y:S02]  /*a860*/  FMNMX.FTZ R9, R194, R9, !PT ;  /* 0x00000009c2097209 */ /* 0x000fe40007810000 */
[----:B------:R-:W-:Y:S02]  /*a870*/  FSEL R196, R153, -INF , !P1 ;  /* 0xff80000099c47808 */ /* 0x000fe40004800000 */
[----:B------:R-:W-:Y:S02]  /*a880*/  ISETP.GT.AND P1, PT, R161, 0x28, P0 ;  /* 0x00000028a100780c */ /* 0x000fe40000724270 */
[C---:B------:R-:W-:Y:S02]  /*a890*/  ISETP.LT.OR P2, PT, R21.reuse, 0x22, P2 ;  /* 0x000000221500780c */ /* 0x040fe40001741670 */
[----:B------:R-:W-:-:S02]  /*a8a0*/  ISETP.LT.OR P1, PT, R21, 0x29, P1 ;  /* 0x000000291500780c */ /* 0x000fc40000f21670 */
[----:B------:R-:W-:Y:S02]  /*a8b0*/  FMNMX.FTZ R9, R152, R9, !PT ;  /* 0x0000000998097209 */ /* 0x000fe40007810000 */
[----:B------:R-:W-:Y:S02]  /*a8c0*/  FSEL R154, R154, -INF , !P2 ;  /* 0xff8000009a9a7808 */ /* 0x000fe40005000000 */
[----:B------:R-:W-:Y:S02]  /*a8d0*/  ISETP.GT.AND P2, PT, R161, 0x29, P0 ;  /* 0x00000029a100780c */ /* 0x000fe40000744270 */
[----:B------:R-:W-:Y:S02]  /*a8e0*/  FMNMX.FTZ R9, R196, R9, !PT ;  /* 0x00000009c4097209 */ /* 0x000fe40007810000 */
[----:B------:R-:W-:Y:S02]  /*a8f0*/  ISETP.LT.OR P2, PT, R21, 0x2a, P2 ;  /* 0x0000002a1500780c */ /* 0x000fe40001741670 */
[----:B-1----:R-:W-:-:S02]  /*a900*/  FMNMX.FTZ R8, R163, R200, !PT ;  /* 0x000000c8a3087209 */ /* 0x002fc40007810000 */
[----:B------:R-:W-:Y:S02]  /*a910*/  FSEL R200, R155, -INF , !P1 ;  /* 0xff8000009bc87808 */ /* 0x000fe40004800000 */
[----:B------:R-:W-:Y:S01]  /*a920*/  ISETP.GT.AND P1, PT, R161, 0x30, P0 ;  /* 0x00000030a100780c */ /* 0x000fe20000724270 */
[----:B0-----:R-:W-:-:S01]  /*a930*/  FFMA.FTZ R19, R8, R11, -8 ;  /* 0xc100000008137423 */ /* 0x001fc2000001000b */
[----:B------:R-:W-:Y:S02]  /*a940*/  FMNMX.FTZ R9, R154, R9, !PT ;  /* 0x000000099a097209 */ /* 0x000fe40007810000 */
[----:B------:R-:W-:Y:S02]  /*a950*/  ISETP.LT.OR P1, PT, R21, 0x31, P1 ;  /* 0x000000311500780c */ /* 0x000fe40000f21670 */
[----:B------:R-:W-:Y:S02]  /*a960*/  FSEL R156, R156, -INF , !P2 ;  /* 0xff8000009c9c7808 */ /* 0x000fe40005000000 */
[----:B------:R-:W-:-:S02]  /*a970*/  FSEL R202, R157, -INF , !P1 ;  /* 0xff8000009dca7808 */ /* 0x000fc40004800000 */
[----:B------:R-:W-:Y:S02]  /*a980*/  ISETP.GT.AND P1, PT, R161, 0x31, P0 ;  /* 0x00000031a100780c */ /* 0x000fe40000724270 */
[----:B------:R-:W-:Y:S02]  /*a990*/  FMNMX.FTZ R9, R200, R9, !PT ;  /* 0x00000009c8097209 */ /* 0x000fe40007810000 */
[----:B------:R-:W-:Y:S02]  /*a9a0*/  ISETP.LT.OR P1, PT, R21, 0x32, P1 ;  /* 0x000000321500780c */ /* 0x000fe40000f21670 */
[----:B------:R-:W-:Y:S02]  /*a9b0*/  FSETP.NEU.FTZ.AND P2, PT, R8, -INF , PT ;  /* 0xff8000000800780b */ /* 0x000fe40003f5d000 */
[----:B------:R-:W-:Y:S02]  /*a9c0*/  FSEL R158, R158, -INF , !P1 ;  /* 0xff8000009e9e7808 */ /* 0x000fe40004800000 */
[----:B------:R-:W-:-:S02]  /*a9d0*/  ISETP.GT.AND P1, PT, R161, 0x38, P0 ;  /* 0x00000038a100780c */ /* 0x000fc40000724270 */
[----:B------:R-:W-:Y:S02]  /*a9e0*/  FMNMX.FTZ R9, R156, R9, !PT ;  /* 0x000000099c097209 */ /* 0x000fe40007810000 */
[----:B------:R-:W-:Y:S02]  /*a9f0*/  FSEL R163, R19, RZ, P2 ;  /* 0x000000ff13a37208 */ /* 0x000fe40001000000 */
[----:B------:R-:W-:Y:S02]  /*aa00*/  ISETP.GT.AND P0, PT, R161, 0x39, P0 ;  /* 0x00000039a100780c */ /* 0x000fe40000704270 */
[----:B------:R-:W-:Y:S01]  /*aa10*/  ISETP.LT.OR P1, PT, R21, 0x39, P1 ;  /* 0x000000391500780c */ /* 0x000fe20000f21670 */
[--C-:B------:R-:W-:Y:S01]  /*aa20*/  FFMA.FTZ R204, R15, R11, -R163.reuse ;  /* 0x0000000b0fcc7223 */ /* 0x100fe200000108a3 */
[----:B------:R-:W-:Y:S01]  /*aa30*/  FMNMX.FTZ R9, R202, R9, !PT ;  /* 0x00000009ca097209 */ /* 0x000fe20007810000 */
[-CC-:B------:R-:W-:Y:S01]  /*aa40*/  FFMA.FTZ R15, R186, R11.reuse, -R163.reuse ;  /* 0x0000000bba0f7223 */ /* 0x180fe200000108a3 */
[----:B------:R-:W-:Y:S01]  /*aa50*/  ISETP.LT.OR P0, PT, R21, 0x3a, P0 ;  /* 0x0000003a1500780c */ /* 0x000fe20000701670 */
[-CC-:B------:R-:W-:Y:S01]  /*aa60*/  FFMA.FTZ R19, R184, R11.reuse, -R163.reuse ;  /* 0x0000000bb8137223 */ /* 0x180fe200000108a3 */
[----:B------:R-:W-:Y:S01]  /*aa70*/  FSEL R186, R159, -INF , !P1 ;  /* 0xff8000009fba7808 */ /* 0x000fe20004800000 */
[--C-:B------:R-:W-:Y:S01]  /*aa80*/  FFMA.FTZ R159, R162, R11, -R163.reuse ;  /* 0x0000000ba29f7223 */ /* 0x100fe200000108a3 */
[----:B------:R-:W-:Y:S01]  /*aa90*/  FMNMX.FTZ R9, R158, R9, !PT ;  /* 0x000000099e097209 */ /* 0x000fe20007810000 */
[-CC-:B------:R-:W-:Y:S01]  /*aaa0*/  FFMA.FTZ R21, R170, R11.reuse, -R163.reuse ;  /* 0x0000000baa157223 */ /* 0x180fe200000108a3 */
[----:B------:R-:W-:Y:S01]  /*aab0*/  FSEL R160, R160, -INF , !P0 ;  /* 0xff800000a0a07808 */ /* 0x000fe20004000000 */
[--C-:B------:R-:W-:Y:S01]  /*aac0*/  FFMA.FTZ R170, R172, R11, -R163.reuse ;  /* 0x0000000bacaa7223 */ /* 0x100fe200000108a3 */
[----:B------:R-:W-:Y:S01]  /*aad0*/  FMNMX.FTZ R9, R186, R9, !PT ;  /* 0x00000009ba097209 */ /* 0x000fe20007810000 */
[-CC-:B------:R-:W-:Y:S01]  /*aae0*/  FFMA.FTZ R23, R174, R11.reuse, -R163.reuse ;  /* 0x0000000bae177223 */ /* 0x180fe200000108a3 */
        /* <DEDUP_REMOVED lines=8> */
[----:B------:R-:W-:-:S01]  /*ab70*/  FFMA.FTZ R174, R182, R11, -R163 ;  /* 0x0000000bb6ae7223 */ /* 0x000fc200000108a3 */
[-CC-:B------:R-:W-:Y:S01]  /*ab80*/  FFMA.FTZ R155, R168, R11.reuse, -R163.reuse ;  /* 0x0000000ba89b7223 */ /* 0x180fe200000108a3 */
[----:B------:R-:W-:-:S01]  /*ab90*/  FFMA.FTZ R166, R166, R11, -R163 ;  /* 0x0000000ba6a67223 */ /* 0x000fc200000108a3 */
[-CC-:B------:R-:W-:Y:S01]  /*aba0*/  FFMA.FTZ R157, R164, R11.reuse, -R163.reuse ;  /* 0x0000000ba49d7223 */ /* 0x180fe200000108a3 */
[----:B------:R-:W-:-:S01]  /*abb0*/  FFMA.FTZ R22, R22, R11, -R163 ;  /* 0x0000000b16167223 */ /* 0x000fc200000108a3 */
[----:B------:R-:W-:Y:S01]  /*abc0*/  FMUL.FTZ R161, R162, R11 ;  /* 0x0000000ba2a17220 */ /* 0x000fe20000410000 */
[----:B------:R-:W-:Y:S08]  /*abd0*/  MUFU.EX2 R204, R204 ;  /* 0x000000cc00cc7308 */ /* 0x000ff00000000800 */
[----:B------:R-:W1:Y:S08]  /*abe0*/  MUFU.EX2 R161, R161 ;  /* 0x000000a100a17308 */ /* 0x000e700000000800 */
[----:B------:R-:W-:Y:S01]  /*abf0*/  MUFU.EX2 R15, R15 ;  /* 0x0000000f000f7308 */ /* 0x000fe20000000800 */
[----:B0-----:R-:W-:-:S05]  /*ac00*/  FMNMX.FTZ R184, R9, R184, !PT ;  /* 0x000000b809b87209 */ /* 0x001fca0007810000 */
[----:B------:R-:W0:Y:S02]  /*ac10*/  SHFL.BFLY PT, R9, R184, 0x1, 0x1f ;  /* 0x0c201f00b8097f89 */ /* 0x000e2400000e0000 */
[----:B------:R-:W-:Y:S08]  /*ac20*/  MUFU.EX2 R19, R19 ;  /* 0x0000001300137308 */ /* 0x000ff00000000800 */
[----:B------:R-:W-:Y:S08]  /*ac30*/  MUFU.EX2 R180, R180 ;  /* 0x000000b400b47308 */ /* 0x000ff00000000800 */
[----:B------:R-:W-:Y:S01]  /*ac40*/  MUFU.EX2 R21, R21 ;  /* 0x0000001500157308 */ /* 0x000fe20000000800 */
[----:B0-----:R-:W-:-:S07]  /*ac50*/  FMNMX.FTZ R9, R184, R9, !PT ;  /* 0x00000009b8097209 */ /* 0x001fce0007810000 */
[----:B------:R-:W-:Y:S01]  /*ac60*/  MUFU.EX2 R170, R170 ;  /* 0x000000aa00aa7308 */ /* 0x000fe20000000800 */
[C---:B------:R-:W-:Y:S01]  /*ac70*/  FSETP.NEU.FTZ.AND P0, PT, R9.reuse, -INF , PT ;  /* 0xff8000000900780b */ /* 0x040fe20003f1d000 */
[----:B------:R-:W-:-:S05]  /*ac80*/  FFMA.FTZ R18, R9, R11, -8 ;  /* 0xc100000009127423 */ /* 0x000fca000001000b */
[----:B------:R-:W-:Y:S01]  /*ac90*/  FSEL R167, R18, RZ, P0 ;  /* 0x000000ff12a77208 */ /* 0x000fe20000000000 */
[----:B------:R-:W-:Y:S04]  /*aca0*/  MUFU.EX2 R23, R23 ;  /* 0x0000001700177308 */ /* 0x000fe80000000800 */
[----:B------:R-:W-:-:S01]  /*acb0*/  FFMA.FTZ R165, R20, R11, -R167 ;  /* 0x0000000b14a57223 */ /* 0x000fc200000108a7 */
[----:B------:R-:W-:Y:S01]  /*acc0*/  FSEL R20, R9, RZ, P0 ;  /* 0x000000ff09147208 */ /* 0x000fe20000000000 */
[----:B------:R-:W-:-:S01]  /*acd0*/  FFMA.FTZ R163, R198, R11, -R167 ;  /* 0x0000000bc6a37223 */ /* 0x000fc200000108a7 */
[-CC-:B------:R-:W-:Y:S01]  /*ace0*/  FFMA.FTZ R18, R188, R11.reuse, -R167.reuse ;  /* 0x0000000bbc127223 */ /* 0x180fe200000108a7 */
[----:B------:R-:W-:-:S01]  /*acf0*/  FFMA.FTZ R190, R190, R11, -R167 ;  /* 0x0000000bbebe7223 */ /* 0x000fc200000108a7 */
[----:B------:R-:W-:Y:S01]  /*ad00*/  FFMA.FTZ R162, R14, R11, -R167 ;  /* 0x0000000b0ea27223 */ /* 0x000fe200000108a7 */
[----:B------:R-:W-:-:S01]  /*ad10*/  FADD.FTZ R20, -R20, R13 ;  /* 0x0000000d14147221 */ /* 0x000fc20000010100 */
[-CC-:B------:R-:W-:Y:S01]  /*ad20*/  FFMA.FTZ R14, R192, R11.reuse, -R167.reuse ;  /* 0x0000000bc00e7223 */ /* 0x180fe200000108a7 */
        /* <DEDUP_REMOVED lines=12> */
[----:B------:R-:W-:-:S04]  /*adf0*/  FFMA.FTZ R160, R160, R11, -R167 ;  /* 0x0000000ba0a07223 */ /* 0x000fc800000108a7 */
[----:B------:R-:W2:Y:S08]  /*ae00*/  MUFU.EX2 R18, R18 ;  /* 0x0000001200127308 */ /* 0x000eb00000000800 */
[----:B------:R-:W3:Y:S08]  /*ae10*/  MUFU.EX2 R190, R190 ;  /* 0x000000be00be7308 */ /* 0x000ef00000000800 */
[----:B------:R1:W4:Y:S08]  /*ae20*/  MUFU.EX2 R164, R162 ;  /* 0x000000a200a47308 */ /* 0x0003300000000800 */
[----:B------:R-:W5:Y:S01]  /*ae30*/  MUFU.EX2 R14, R14 ;  /* 0x0000000e000e7308 */ /* 0x000f620000000800 */
[----:B-1----:R-:W-:-:S01]  /*ae40*/  FFMA.FTZ R162, R161, R3, R204 ;  /* 0x00000003a1a27223 */ /* 0x002fc200000100cc */
[----:B0-----:R-:W-:-:S03]  /*ae50*/  FFMA.FTZ R3, R20, R4, R163 ;  /* 0x0000000414037223 */ /* 0x001fc600000100a3 */
[----:B------:R-:W-:Y:S01]  /*ae60*/  FADD.FTZ R162, R15, R162 ;  /* 0x000000a20fa27221 */ /* 0x000fe20000010000 */
[----:B--2---:R-:W-:-:S02]  /*ae70*/  FADD.FTZ R3, R18, R3 ;  /* 0x0000000312037221 */ /* 0x004fc40000010000 */
[----:B------:R-:W0:Y:S01]  /*ae80*/  MUFU.EX2 R165, R165 ;  /* 0x000000a500a57308 */ /* 0x000e220000000800 */
[----:B------:R-:W-:-:S01]  /*ae90*/  FADD.FTZ R13, R19, R162 ;  /* 0x000000a2130d7221 */ /* 0x000fc20000010000 */
[----:B---3--:R-:W-:-:S03]  /*aea0*/  FADD.FTZ R3, R190, R3 ;  /* 0x00000003be037221 */ /* 0x008fc60000010000 */
[----:B------:R-:W-:Y:S01]  /*aeb0*/  FADD.FTZ R4, R180, R13 ;  /* 0x0000000db4047221 */ /* 0x000fe20000010000 */
[----:B----4-:R-:W-:-:S02]  /*aec0*/  FADD.FTZ R3, R164, R3 ;  /* 0x00000003a4037221 */ /* 0x010fc40000010000 */
[----:B------:R-:W1:Y:S01]  /*aed0*/  MUFU.EX2 R169, R194 ;  /* 0x000000c200a97308 */ /* 0x000e620000000800 */
[----:B------:R-:W-:-:S01]  /*aee0*/  FADD.FTZ R13, R21, R4 ;  /* 0x00000004150d7221 */ /* 0x000fc20000010000 */
[----:B-----5:R-:W-:-:S06]  /*aef0*/  FADD.FTZ R4, R14, R3 ;  /* 0x000000030e047221 */ /* 0x020fcc0000010000 */
[----:B------:R-:W2:Y:S01]  /*af00*/  MUFU.EX2 R172, R172 ;  /* 0x000000ac00ac7308 */ /* 0x000ea20000000800 */
[----:B0-----:R-:W-:-:S07]  /*af10*/  FADD.FTZ R4, R165, R4 ;  /* 0x00000004a5047221 */ /* 0x001fce0000010000 */
[----:B------:R0:W3:Y:S01]  /*af20*/  MUFU.EX2 R168, R152 ;  /* 0x0000009800a87308 */ /* 0x0000e20000000800 */
[----:B-1----:R-:W-:-:S07]  /*af30*/  FADD.FTZ R4, R169, R4 ;  /* 0x00000004a9047221 */ /* 0x002fce0000010000 */
[----:B------:R-:W1:Y:S01]  /*af40*/  MUFU.EX2 R153, R153 ;  /* 0x0000009900997308 */ /* 0x000e620000000800 */
[----:B0-----:R-:W-:-:S04]  /*af50*/  FADD.FTZ R152, R170, R13 ;  /* 0x0000000daa987221 */ /* 0x001fc80000010000 */
[----:B------:R-:W-:-:S03]  /*af60*/  FADD.FTZ R3, R23, R152 ;  /* 0x0000009817037221 */ /* 0x000fc60000010000 */
[----:B------:R-:W0:Y:S01]  /*af70*/  MUFU.EX2 R185, R196 ;  /* 0x000000c400b97308 */ /* 0x000e220000000800 */
[----:B--2---:R-:W-:-:S01]  /*af80*/  FADD.FTZ R152, R172, R3 ;  /* 0x00000003ac987221 */ /* 0x004fc20000010000 */
[----:B---3--:R-:W-:-:S06]  /*af90*/  FADD.FTZ R4, R168, R4 ;  /* 0x00000004a8047221 */ /* 0x008fcc0000010000 */
        /* <DEDUP_REMOVED lines=28> */
[----:B--2---:R-:W-:-:S03]  /*b160*/  FADD.FTZ R3, R12, R3 ;  /* 0x000000030c037221 */ /* 0x004fc60000010000 */
[----:B-1----:R-:W-:Y:S01]  /*b170*/  FADD.FTZ R4, R160, R4 ;  /* 0x00000004a0047221 */ /* 0x002fe20000010000 */
[----:B------:R-:W-:Y:S06]  /*b180*/  @!P4 BRA `(.L_x_1024) ;  /* 0x000000000004c947 */ /* 0x000fec0003800000 */
[----:B------:R-:W-:Y:S01]  /*b190*/  BPT.TRAP 0x1 ;  /* 0x000000040000795c */ /* 0x000fe20000300000 */
.L_x_1024:
        /* <DEDUP_REMOVED lines=156> */
.L_x_1007:
[----:B------:R-:W-:Y:S06]  /*bb60*/  BAR.ARV 0x8, 0x180 ;  /* 0x0206000000007b1d */ /* 0x000fec0000002000 */
[----:B------:R-:W-:Y:S05]  /*bb70*/  @!P4 BRA `(.L_x_1026) ;  /* 0x000000000004c947 */ /* 0x000fea0003800000 */
[----:B------:R-:W-:Y:S01]  /*bb80*/  BPT.TRAP 0x1 ;  /* 0x000000040000795c */ /* 0x000fe20000300000 */
.L_x_1026:
[----:B------:R-:W-:Y:S01]  /*bb90*/  ULEA UR14, UR49, UR41, 0x3 ;  /* 0x00000029310e7291 */ /* 0x000fe2000f8e183f */
[----:B------:R-:W-:-:S05]  /*bba0*/  IMAD.U32 R0, RZ, RZ, UR47 ;  /* 0x0000002fff007e24 */ /* 0x000fca000f8e00ff */
[----:B------:R-:W-:-:S04]  /*bbb0*/  SHF.L.U32 R0, R0, 0x1f, RZ ;  /* 0x0000001f00007819 */ /* 0x000fc800000006ff */
[----:B------:R0:W1:Y:S01]  /*bbc0*/  SYNCS.PHASECHK.TRANS64.TRYWAIT P0, [UR14+0x20850], R0 ;  /* 0x02085000ff0075a7 */ /* 0x000062000800014e */
[----:B------:R-:W-:Y:S05]  /*bbd0*/  @!P4 BRA `(.L_x_1027) ;  /* 0x000000000004c947 */ /* 0x000fea0003800000 */
[----:B------:R-:W-:Y:S01]  /*bbe0*/  BPT.TRAP 0x1 ;  /* 0x000000040000795c */ /* 0x000fe20000300000 */
.L_x_1027:
[----:B-1----:R-:W-:Y:S05]  /*bbf0*/  @P0 BRA `(.L_x_1028) ;  /* 0x0000000000080947 */ /* 0x002fea0003800000 */
[----:B------:R-:W1:Y:S02]  /*bc00*/  SYNCS.PHASECHK.TRANS64.TRYWAIT P0, [UR14+0x20850], R0 ;  /* 0x02085000ff0075a7 */ /* 0x000e64000800014e */
[----:B-1----:R-:W-:Y:S05]  /*bc10*/  @!P0 BRA `(.L_x_1029) ;  /* 0x0000008800ec8947 */ /* 0x002fea0003800000 */
.L_x_1028:
[----:B------:R-:W-:Y:S01]  /*bc20*/  ULDC.64 UR10, c[0x0][0x9a0] ;  /* 0x00026800000a7ab9 */ /* 0x000fe20000000a00 */
[----:B------:R-:W-:Y:S01]  /*bc30*/  UIADD3 UR41, UR41, 0x400, URZ ;  /* 0x0000040029297890 */ /* 0x000fe2000fffe03f */
[----:B------:R-:W-:Y:S01]  /*bc40*/  WARPGROUP.ARRIVE ;  /* 0x00000000000079c5 */ /* 0x000fe20000000000 */
[----:B------:R-:W-:Y:S01]  /*bc50*/  UISETP.NE.U32.AND UP0, UPT, UR10, URZ, UPT ;  /* 0x0000003f0a00728c */ /* 0x000fe2000bf05070 */
[----:B-1----:R-:W-:Y:S01]  /*bc60*/  IMAD.MOV.U32 R5, RZ, RZ, 0x3f800000 ;  /* 0x3f800000ff057424 */ /* 0x002fe200078e00ff */
[----:B------:R-:W-:Y:S02]  /*bc70*/  USHF.R.U32.HI UR41, URZ, 0x4, UR41 ;  /* 0x000000043f297899 */ /* 0x000fe40008011629 */
[----:B------:R-:W-:Y:S02]  /*bc80*/  UISETP.NE.AND.EX UP0, UPT, UR11, URZ, UPT, UP0 ;  /* 0x0000003f0b00728c */ /* 0x000fe4000bf05300 */
[----:B------:R-:W-:Y:S01]  /*bc90*/  ULOP3.LUT UR41, UR41, 0x3fff, URZ, 0xc0, !UPT ;  /* 0x00003fff29297892 */ /* 0x000fe2000f8ec03f */
[----:B------:R-:W-:-:S03]  /*bca0*/  UMOV UR19, 0x80000020 ;  /* 0x8000002000137882 */ /* 0x000fc60000000000 */
[----:B------:R-:W-:-:S05]  /*bcb0*/  PLOP3.LUT P0, PT, PT, PT, UP0, 0x80, 0x0 ;  /* 0x000000000000781c */ /* 0x000fca0003f0f008 */
[----:B------:R-:W-:Y:S01]  /*bcc0*/  @UP0 ULDC.64 UR8, c[0x0][0x9c8] ;  /* 0x0002720000080ab9 */ /* 0x000fe20000000a00 */
[----:B------:R-:W-:Y:S02]  /*bcd0*/  @UP0 USHF.R.S32.HI UR7, URZ, 0x1f, UR42 ;  /* 0x0000001f3f070899 */ /* 0x000fe4000801142a */
[----:B------:R-:W-:Y:S02]  /*bce0*/  @UP0 UIMAD UR6, UR39, UR8, URZ ;  /* 0x00000008270602a4 */ /* 0x000fe4000f8e023f */
[----:B------:R-:W-:Y:S02]  /*bcf0*/  @UP0 UIMAD.WIDE.U32 UR4, UR36, UR8, URZ ;  /* 0x00000008240402a5 */ /* 0x000fe4000f8e003f */
[----:B------:R-:W-:Y:S02]  /*bd00*/  ULOP3.LUT UR8, UR41, 0x10000, URZ, 0xfc, !UPT ;  /* 0x0001000029087892 */ /* 0x000fe4000f8efc3f */
[----:B------:R-:W-:Y:S02]  /*bd10*/  @UP0 UIMAD UR6, UR36, UR9, UR6 ;  /* 0x00000009240602a4 */ /* 0x000fe4000f8e0206 */
[----:B------:R-:W-:Y:S01]  /*bd20*/  ULEA UR8, UR49, UR8, 0xa ;  /* 0x0000000831087291 */ /* 0x000fe2000f8e503f */
[----:B------:R-:W-:Y:S01]  /*bd30*/  @UP0 ULDC.64 UR12, c[0x0][0x9d0] ;  /* 0x00027400000c0ab9 */ /* 0x000fe20000000a00 */
[----:B------:R-:W-:-:S02]  /*bd40*/  @UP0 UIADD3 UR5, UR5, UR6, URZ ;  /* 0x0000000605050290 */ /* 0x000fc4000fffe03f */
[----:B------:R-:W-:-:S03]  /*bd50*/  @UP0 UIMAD UR6, UR7, UR12, URZ ;  /* 0x0000000c070602a4 */ /* 0x000fc6000f8e023f */
[----:B------:R-:W-:Y:S01]  /*bd60*/  UMOV UR18, UR8 ;  /* 0x0000000800127c82 */ /* 0x000fe20008000000 */
[----:B------:R-:W-:Y:S01]  /*bd70*/  @UP0 UIMAD.WIDE.U32 UR4, UR42, UR12, UR4 ;  /* 0x0000000c2a0402a5 */ /* 0x000fe2000f8e0004 */
[----:B------:R-:W-:Y:S01]  /*bd80*/  QGMMA.64x256x32.F32.E4M3.E4M3 R24, R188, gdesc[UR16], R24, gsb0 ;  /* 0x03e00010bc187df3 */ /* 0x000fe20008000818 */
[----:B------:R-:W-:-:S04]  /*bd90*/  @UP0 UIMAD UR6, UR42, UR13, UR6 ;  /* 0x0000000d2a0602a4 */ /* 0x000fc8000f8e0206 */
[----:B------:R-:W-:Y:S02]  /*bda0*/  @UP0 UIADD3 UR5, UR5, UR6, URZ ;  /* 0x0000000605050290 */ /* 0x000fe4000fffe03f */
[----:B------:R-:W-:-:S04]  /*bdb0*/  @UP0 ULEA UR6, UP1, UR4, UR10, 0x2 ;  /* 0x0000000a04060291 */ /* 0x000fc8000f82103f */
[----:B------:R-:W-:Y:S02]  /*bdc0*/  @UP0 ULEA.HI.X UR7, UR4, UR11, UR5, 0x2, UP1 ;  /* 0x0000000b04070291 */ /* 0x000fe400088f1405 */
[----:B------:R-:W-:-:S04]  /*bdd0*/  IMAD.U32 R6, RZ, RZ, UR6 ;  /* 0x00000006ff067e24 */ /* 0x000fc8000f8e00ff */
[----:B------:R-:W-:-:S05]  /*bde0*/  IMAD.U32 R7, RZ, RZ, UR7 ;  /* 0x00000007ff077e24 */ /* 0x000fca000f8e00ff */
[----:B------:R1:W2:Y:S01]  /*bdf0*/  @P0 LDG.E R5, desc[UR44][R6.64] ;  /* 0x0000002c06050981 */ /* 0x0002a2000c1e1900 */
[----:B------:R-:W-:Y:S01]  /*be00*/  UIADD3 UR8, UR8, 0x2, URZ ;  /* 0x0000000208087890 */ /* 0x000fe2000fffe03f */
[----:B------:R-:W-:-:S06]  /*be10*/  UMOV UR7, 0x80000020 ;  /* 0x8000002000077882 */ /* 0x000fcc0000000000 */
[----:B------:R-:W-:Y:S01]  /*be20*/  UMOV UR6, UR8 ;  /* 0x0000000800067c82 */ /* 0x000fe20008000000 */
[----:B0-----:R-:W0:Y:S04]  /*be30*/  SHFL.BFLY PT, R0, R3, 0x2, 0x1f ;  /* 0x0c401f0003007f89 */ /* 0x001e2800000e0000 */
[----:B------:R-:W3:Y:S01]  /*be40*/  SHFL.BFLY PT, R15, R4, 0x2, 0x1f ;  /* 0x0c401f00040f7f89 */ /* 0x000ee200000e0000 */
[----:B0-----:R-:W-:Y:S01]  /*be50*/  FADD.FTZ R0, R0, R3 ;  /* 0x0000000300007221 */ /* 0x001fe20000010000 */
[----:B---3--:R-:W-:-:S04]  /*be60*/  FADD.FTZ R15, R15, R4 ;  /* 0x000000040f0f7221 */ /* 0x008fc80000010000 */
[----:B------:R-:W0:Y:S04]  /*be70*/  SHFL.BFLY PT, R13, R0, 0x1, 0x1f ;  /* 0x0c201f00000d7f89 */ /* 0x000e2800000e0000 */
[----:B------:R-:W3:Y:S01]  /*be80*/  SHFL.BFLY PT, R2, R15, 0x1, 0x1f ;  /* 0x0c201f000f027f89 */ /* 0x000ee200000e0000 */
[----:B-1----:R-:W-:Y:S02]  /*be90*/  IMAD.MOV.U32 R6, RZ, RZ, RZ ;  /* 0x000000ffff067224 */ /* 0x002fe400078e00ff */
[----:B0-----:R-:W-:Y:S01]  /*bea0*/  FADD.FTZ R13, R0, R13 ;  /* 0x0000000d000d7221 */ /* 0x001fe20000010000 */
        /* <DEDUP_REMOVED lines=10> */
[----:B------:R-:W1:Y:S01]  /*bf50*/  @P2 MUFU.LG2 R7, R7 ;  /* 0x0000000700072308 */ /* 0x000e620000000c00 */
[----:B------:R-:W-:Y:S02]  /*bf60*/  WARPGROUP.DEPBAR.LE gsb0, 0x0 ;  /* 0x00008000000079c5 */ /* 0x000fe40000010000 */
[----:B------:R-:W-:-:S06]  /*bf70*/  WARPGROUP.ARRIVE ;  /* 0x00000000000079c5 */ /* 0x000fcc0000000000 */
[----:B------:R-:W-:Y:S01]  /*bf80*/  QGMMA.64x256x32.F32.E4M3.E4M3 R24, R184, gdesc[UR4], R24, gsb0 ;  /* 0x03e00004b8187df3 */ /* 0x000fe20008000818 */
[----:B------:R-:W3:Y:S01]  /*bf90*/  @P0 MUFU.RCP R10, R14 ;  /* 0x0000000e000a0308 */ /* 0x000ee20000001000 */
[C---:B------:R-:W-:Y:S01]  /*bfa0*/  @P1 FMUL.FTZ R3, R11.reuse, 0.69314718246459960938 ;  /* 0x3f3172180b031820 */ /* 0x040fe20000410000 */
[----:B0-----:R-:W-:Y:S01]  /*bfb0*/  @P1 FMUL.FTZ R4, R4, 0.69314718246459960938 ;  /* 0x3f31721804041820 */ /* 0x001fe20000410000 */
[----:B------:R-:W-:Y:S01]  /*bfc0*/  @P2 FMUL.FTZ R11, R11, 0.69314718246459960938 ;  /* 0x3f3172180b0b2820 */ /* 0x000fe20000410000 */
[----:B-1----:R-:W-:Y:S01]  /*bfd0*/  @P2 FMUL.FTZ R12, R7, 0.69314718246459960938 ;  /* 0x3f317218070c2820 */ /* 0x002fe20000410000 */
[----:B------:R-:W-:Y:S02]  /*bfe0*/  IMAD.MOV.U32 R2, RZ, RZ, -0x800000 ;  /* 0xff800000ff027424 */ /* 0x000fe400078e00ff */
[----:B------:R-:W-:Y:S01]  /*bff0*/  @P1 FFMA.FTZ R2, R3, R8, R4 ;  /* 0x0000000803021223 */ /* 0x000fe20000010004 */
[----:B------:R-:W-:Y:S02]  /*c000*/  IMAD.MOV.U32 R0, RZ, RZ, -0x800000 ;  /* 0xff800000ff007424 */ /* 0x000fe400078e00ff */
[----:B------:R-:W-:Y:S01]  /*c010*/  @P2 FFMA.FTZ R0, R11, R9, R12 ;  /* 0x000000090b002223 */ /* 0x000fe2000001000c */
[-C--:B--2---:R-:W-:Y:S01]  /*c020*/  FMUL.FTZ R6, R6, R5.reuse ;  /* 0x0000000506067220 */ /* 0x084fe20000410000 */
[----:B---3--:R-:W-:Y:S01]  /*c030*/  FMUL.FTZ R3, R10, R5 ;  /* 0x000000050a037220 */ /* 0x008fe20000410000 */
[----:B------:R-:W-:-:S02]  /*c040*/  WARPGROUP.DEPBAR.LE gsb0, 0x0 ;  /* 0x00008000000079c5 */ /* 0x000fc40000010000 */
[----:B------:R-:W-:Y:S05]  /*c050*/  @!P4 BRA `(.L_x_1030) ;  /* 0x000000000004c947 */ /* 0x000fea0003800000 */
[----:B------:R-:W-:Y:S01]  /*c060*/  BPT.TRAP 0x1 ;  /* 0x000000040000795c */ /* 0x000fe20000300000 */
.L_x_1030:
        /* <DEDUP_REMOVED lines=132> */
.L_x_956:
[----:B------:R-:W-:Y:S05]  /*c8b0*/  @P0 BRA `(.L_x_1031) ;  /* 0x00000038006c0947 */ /* 0x000fea0003800000 */
[----:B------:R-:W0:Y:S01]  /*c8c0*/  S2R R6, SR_TID.X ;  /* 0x0000000000067919 */ /* 0x000e220000002100 */
[----:B------:R-:W-:Y:S01]  /*c8d0*/  ULDC.64 UR4, c[0x4][0x140] ;  /* 0x0100500000047ab9 */ /* 0x000fe20000000a00 */
[----:B------:R-:W-:Y:S01]  /*c8e0*/  ULDC.64 UR8, c[0x0][0xbd0] ;  /* 0x0002f40000087ab9 */ /* 0x000fe20000000a00 */
[----:B------:R-:W-:Y:S01]  /*c8f0*/  USHF.R.S32.HI UR7, URZ, 0x1f, UR42 ;  /* 0x0000001f3f077899 */ /* 0x000fe2000801142a */
[----:B------:R-:W-:Y:S01]  /*c900*/  ULDC.64 UR10, c[0x0][0xb38] ;  /* 0x0002ce00000a7ab9 */ /* 0x000fe20000000a00 */
[----:B0-----:R-:W-:-:S05]  /*c910*/  IMAD.SHL.U32 R3, R6, 0x4, RZ ;  /* 0x0000000406037824 */ /* 0x001fca00078e00ff */
[----:B------:R-:W-:Y:S01]  /*c920*/  LOP3.LUT R3, R3, 0xc, RZ, 0xc0, !PT ;  /* 0x0000000c03037812 */ /* 0x000fe200078ec0ff */
[----:B------:R-:W-:Y:S03]  /*c930*/  BAR.SYNC.DEFER_BLOCKING 0x1, 0x100 ;  /* 0x0044000000007b1d */ /* 0x000fe60000010000 */
[----:B------:R-:W-:-:S05]  /*c940*/  IADD3 R4, P0, R3, UR4, RZ ;  /* 0x0000000403047c10 */ /* 0x000fca000ff1e0ff */
[----:B------:R-:W-:-:S05]  /*c950*/  IMAD.X R5, RZ, RZ, UR5, P0 ;  /* 0x00000005ff057e24 */ /* 0x000fca00080e06ff */
[----:B------:R0:W2:Y:S01]  /*c960*/  LDG.E.CONSTANT R3, desc[UR44][R4.64] ;  /* 0x0000002c04037981 */ /* 0x0000a2000c1e9900 */
[C---:B------:R-:W-:Y:S01]  /*c970*/  LOP3.LUT P0, R7, R6.reuse, 0x3, RZ, 0xc0, !PT ;  /* 0x0000000306077812 */ /* 0x040fe2000780c0ff */
[----:B------:R-:W-:Y:S01]  /*c980*/  VIADD R6, R6, 0xffffff80 ;  /* 0xffffff8006067836 */ /* 0x000fe20000000000 */
[----:B------:R-:W-:Y:S01]  /*c990*/  UIMAD.WIDE.U32 UR4, UR42, UR8, URZ ;  /* 0x000000082a0472a5 */ /* 0x000fe2000f8e003f */
[----:B------:R-:W-:Y:S01]  /*c9a0*/  BSSY B0, `(.L_x_1032) ;  /* 0x00002b2000007945 */ /* 0x000fe20003800000 */
[----:B------:R-:W-:Y:S01]  /*c9b0*/  ISETP.EQ.OR P0, PT, R7, 0x3, !P0 ;  /* 0x000000030700780c */ /* 0x000fe20004702670 */
[----:B------:R-:W-:Y:S02]  /*c9c0*/  UIMAD UR6, UR7, UR8, URZ ;  /* 0x00000008070672a4 */ /* 0x000fe4000f8e023f */
[----:B------:R-:W-:Y:S01]  /*c9d0*/  UIMAD UR8, UR7, UR10, URZ ;  /* 0x0000000a070872a4 */ /* 0x000fe2000f8e023f */
[----:B------:R-:W-:Y:S01]  /*c9e0*/  SEL R22, R40, R41, P0 ;  /* 0x0000002928167207 */ /* 0x000fe20000000000 */
[----:B------:R-:W-:Y:S01]  /*c9f0*/  UIMAD UR9, UR42, UR9, UR6 ;  /* 0x000000092a0972a4 */ /* 0x000fe2000f8e0206 */
[----:B0-----:R-:W-:Y:S01]  /*ca00*/  SHF.R.S32.HI R5, RZ, 0x1f, R6 ;  /* 0x0000001fff057819 */ /* 0x001fe20000011406 */
[----:B------:R-:W-:Y:S01]  /*ca10*/  UIMAD.WIDE.U32 UR6, UR42, UR10, URZ ;  /* 0x0000000a2a0672a5 */ /* 0x000fe2000f8e003f */
[----:B------:R-:W-:Y:S01]  /*ca20*/  SEL R40, R41, R40, P0 ;  /* 0x0000002829287207 */ /* 0x000fe20000000000 */
[----:B------:R-:W-:Y:S01]  /*ca30*/  UIADD3 UR9, UR5, UR9, URZ ;  /* 0x0000000905097290 */ /* 0x000fe2000fffe03f */
[----:B------:R-:W-:Y:S01]  /*ca40*/  LEA.HI R4, R5, R6, RZ, 0x7 ;  /* 0x0000000605047211 */ /* 0x000fe200078f38ff */
[----:B------:R-:W-:Y:S01]  /*ca50*/  UIMAD UR8, UR42, UR11, UR8 ;  /* 0x0000000b2a0872a4 */ /* 0x000fe2000f8e0208 */
[----:B------:R-:W-:-:S02]  /*ca60*/  SEL R196, R10, R31, P0 ;  /* 0x0000001f0ac47207 */ /* 0x000fc40000000000 */
[----:B------:R-:W-:Y:S01]  /*ca70*/  LOP3.LUT R7, R4, 0xffffff80, RZ, 0xc0, !PT ;  /* 0xffffff8004077812 */ /* 0x000fe200078ec0ff */
[----:B------:R-:W-:Y:S01]  /*ca80*/  UIADD3 UR8, UR7, UR8, URZ ;  /* 0x0000000807087290 */ /* 0x000fe2000fffe03f */
[----:B------:R-:W-:Y:S02]  /*ca90*/  SEL R31, R31, R10, P0 ;  /* 0x0000000a1f1f7207 */ /* 0x000fe40000000000 */
[----:B------:R-:W-:Y:S01]  /*caa0*/  SHF.R.S32.HI R9, RZ, 0x7, R4 ;  /* 0x00000007ff097819 */ /* 0x000fe20000011404 */
[----:B------:R-:W-:Y:S01]  /*cab0*/  IMAD.IADD R41, R6, 0x1, -R7 ;  /* 0x0000000106297824 */ /* 0x000fe200078e0a07 */
[----:B------:R-:W-:Y:S02]  /*cac0*/  LEA.HI R5, R5, R6, RZ, 0x2 ;  /* 0x0000000605057211 */ /* 0x000fe400078f10ff */
[----:B------:R-:W-:Y:S02]  /*cad0*/  SEL R194, R26, R27, P0 ;  /* 0x0000001b1ac27207 */ /* 0x000fe40000000000 */
[----:B------:R-:W-:-:S02]  /*cae0*/  SHF.R.S32.HI R10, RZ, 0x1f, R41 ;  /* 0x0000001fff0a7819 */ /* 0x000fc40000011429 */
[----:B------:R-:W-:Y:S02]  /*caf0*/  SEL R26, R27, R26, P0 ;  /* 0x0000001a1b1a7207 */ /* 0x000fe40000000000 */
[----:B------:R-:W-:Y:S02]  /*cb00*/  LEA.HI R11, R10, R41, RZ, 0x2 ;  /* 0x000000290a0b7211 */ /* 0x000fe400078f10ff */
[----:B------:R-:W-:Y:S02]  /*cb10*/  SEL R200, R38, R39, P0 ;  /* 0x0000002726c87207 */ /* 0x000fe40000000000 */
[----:B------:R-:W-:Y:S02]  /*cb20*/  SEL R17, R39, R38, P0 ;  /* 0x0000002627117207 */ /* 0x000fe40000000000 */
[----:B------:R-:W-:Y:S01]  /*cb30*/  LEA.HI R4, R4, R9, RZ, 0x1 ;  /* 0x0000000904047211 */ /* 0x000fe200078f08ff */
[----:B------:R-:W0:Y:S01]  /*cb40*/  S2R R39, SR_CTAID.X ;  /* 0x0000000000277919 */ /* 0x000e220000002500 */
[----:B------:R-:W-:-:S02]  /*cb50*/  SEL R214, R78, R79, P0 ;  /* 0x0000004f4ed67207 */ /* 0x000fc40000000000 */
[----:B------:R-:W-:Y:S02]  /*cb60*/  SEL R27, R79, R78, P0 ;  /* 0x0000004e4f1b7207 */ /* 0x000fe40000000000 */
[----:B------:R-:W-:Y:S02]  /*cb70*/  LOP3.LUT R7, R5, 0xfffffffc, RZ, 0xc0, !PT ;  /* 0xfffffffc05077812 */ /* 0x000fe400078ec0ff */
[----:B------:R-:W-:Y:S02]  /*cb80*/  SEL R180, R124, R125, P0 ;  /* 0x0000007d7cb47207 */ /* 0x000fe40000000000 */
[----:B------:R-:W-:Y:S01]  /*cb90*/  SHF.R.S32.HI R5, RZ, 0x2, R11 ;  /* 0x00000002ff057819 */ /* 0x000fe2000001140b */
[----:B------:R-:W-:Y:S01]  /*cba0*/  IMAD.IADD R43, R6, 0x1, -R7 ;  /* 0x00000001062b7824 */ /* 0x000fe200078e0a07 */
[----:B------:R-:W-:Y:S01]  /*cbb0*/  SHF.R.S32.HI R78, RZ, 0x1f, R11 ;  /* 0x0000001fff4e7819 */ /* 0x000fe2000001140b */
[----:B------:R-:W-:Y:S01]  /*cbc0*/  IMAD.U32 R7, RZ, RZ, UR7 ;  /* 0x00000007ff077e24 */ /* 0x000fe2000f8e00ff */
[----:B------:R-:W-:Y:S01]  /*cbd0*/  SEL R124, R125, R124, P0 ;  /* 0x0000007c7d7c7207 */ /* 0x000fe20000000000 */
[----:B------:R-:W-:Y:S01]  /*cbe0*/  IMAD.U32 R7, RZ, RZ, UR8 ;  /* 0x00000008ff077e24 */ /* 0x000fe2000f8e00ff */
[----:B------:R-:W-:-:S02]  /*cbf0*/  SEL R232, R122, R123, P0 ;  /* 0x0000007b7ae87207 */ /* 0x000fc40000000000 */
[----:B------:R-:W-:Y:S02]  /*cc00*/  SEL R125, R150, R151, P0 ;  /* 0x00000097967d7207 */ /* 0x000fe40000000000 */
[----:B------:R-:W-:Y:S02]  /*cc10*/  LOP3.LUT R4, R4, 0x3fffffe, RZ, 0xc0, !PT ;  /* 0x03fffffe04047812 */ /* 0x000fe400078ec0ff */
[----:B------:R-:W-:Y:S02]  /*cc20*/  SEL R16, R28, R29, P0 ;  /* 0x0000001d1c107207 */ /* 0x000fe40000000000 */
[----:B------:R-:W-:Y:S01]  /*cc30*/  SEL R122, R123, R122, P0 ;  /* 0x0000007a7b7a7207 */ /* 0x000fe20000000000 */
[----:B------:R-:W-:Y:S01]  /*cc40*/  IMAD.IADD R9, R9, 0x1, -R4 ;  /* 0x0000000109097824 */ /* 0x000fe200078e0a04 */
[----:B------:R-:W-:Y:S02]  /*cc50*/  SEL R151, R151, R150, P0 ;  /* 0x0000009697977207 */ /* 0x000fe40000000000 */
[----:B------:R-:W-:-:S02]  /*cc60*/  SEL R14, R24, R25, P0 ;  /* 0x00000019180e7207 */ /* 0x000fc40000000000 */
[----:B------:R-:W-:Y:S02]  /*cc70*/  LEA.HI R78, R78, R5, RZ, 0x3 ;  /* 0x000000054e4e7211 */ /* 0x000fe400078f18ff */
[----:B------:R-:W-:Y:S02]  /*cc80*/  SEL R24, R25, R24, P0 ;  /* 0x0000001819187207 */ /* 0x000fe40000000000 */
[----:B------:R-:W-:Y:S02]  /*cc90*/  SEL R12, R8, R147, P0 ;  /* 0x00000093080c7207 */ /* 0x000fe40000000000 */
[----:B------:R-:W-:Y:S02]  /*cca0*/  SEL R170, R104, R105, P0 ;  /* 0x0000006968aa7207 */ /* 0x000fe40000000000 */
[----:B------:R-:W-:Y:S02]  /*ccb0*/  SEL R8, R147, R8, P0 ;  /* 0x0000000893087207 */ /* 0x000fe40000000000 */
[----:B------:R-:W-:-:S02]  /*ccc0*/  SEL R104, R105, R104, P0 ;  /* 0x0000006869687207 */ /* 0x000fc40000000000 */
[----:B------:R-:W-:Y:S02]  /*ccd0*/  SEL R13, R142, R143, P0 ;  /* 0x0000008f8e0d7207 */ /* 0x000fe40000000000 */
[----:B------:R-:W-:Y:S02]  /*cce0*/  LOP3.LUT R4, R78, 0xfffffff8, RZ, 0xc0, !PT ;  /* 0xfffffff84e047812 */ /* 0x000fe400078ec0ff */
[----:B------:R-:W-:Y:S02]  /*ccf0*/  SEL R142, R143, R142, P0 ;  /* 0x0000008e8f8e7207 */ /* 0x000fe40000000000 */
[----:B------:R-:W-:Y:S01]  /*cd00*/  SEL R20, R36, R37, P0 ;  /* 0x0000002524147207 */ /* 0x000fe20000000000 */
[----:B------:R-:W-:Y:S01]  /*cd10*/  IMAD.IADD R4, R5, 0x1, -R4 ;  /* 0x0000000105047824 */ /* 0x000fe200078e0a04 */
[----:B------:R-:W-:Y:S02]  /*cd20*/  SEL R184, R132, R133, P0 ;  /* 0x0000008584b87207 */ /* 0x000fe40000000000 */
[----:B------:R-:W-:-:S02]  /*cd30*/  LEA.HI R10, R10, R41, RZ, 0x5 ;  /* 0x000000290a0a7211 */ /* 0x000fc400078f28ff */
[----:B------:R-:W-:Y:S02]  /*cd40*/  SEL R37, R37, R36, P0 ;  /* 0x0000002425257207 */ /* 0x000fe40000000000 */
[----:B------:R-:W-:Y:S02]  /*cd50*/  SEL R132, R133, R132, P0 ;  /* 0x0000008485847207 */ /* 0x000fe40000000000 */
[----:B------:R-:W-:Y:S02]  /*cd60*/  SEL R36, R52, R53, P0 ;  /* 0x0000003534247207 */ /* 0x000fe40000000000 */
[----:B------:R-:W-:Y:S02]  /*cd70*/  SEL R53, R53, R52, P0 ;  /* 0x0000003435357207 */ /* 0x000fe40000000000 */
[----:B------:R-:W-:Y:S02]  /*cd80*/  SEL R52, R60, R61, P0 ;  /* 0x0000003d3c347207 */ /* 0x000fe40000000000 */
[----:B------:R-:W-:-:S02]  /*cd90*/  SHF.R.S32.HI R5, RZ, 0x5, R10 ;  /* 0x00000005ff057819 */ /* 0x000fc4000001140a */
[----:B------:R-:W-:Y:S02]  /*cda0*/  LEA.HI R6, R43, R43, RZ, 0x1 ;  /* 0x0000002b2b067211 */ /* 0x000fe400078f08ff */
[----:B------:R-:W-:Y:S01]  /*cdb0*/  SEL R60, R61, R60, P0 ;  /* 0x0000003c3d3c7207 */ /* 0x000fe20000000000 */
[----:B------:R-:W-:Y:S01]  /*cdc0*/  IMAD R10, R5, 0x10, R4 ;  /* 0x00000010050a7824 */ /* 0x000fe200078e0204 */
[----:B------:R-:W-:Y:S01]  /*cdd0*/  SEL R146, R64, R65, P0 ;  /* 0x0000004140927207 */ /* 0x000fe20000000000 */
[----:B------:R-:W-:Y:S01]  /*cde0*/  IMAD.U32 R4, RZ, RZ, UR4 ;  /* 0x00000004ff047e24 */ /* 0x000fe2000f8e00ff */
[----:B------:R-:W-:Y:S01]  /*cdf0*/  SEL R152, R68, R69, P0 ;  /* 0x0000004544987207 */ /* 0x000fe20000000000 */
[----:B------:R-:W-:Y:S01]  /*ce00*/  IMAD R10, R9, 0x40, R10 ;  /* 0x00000040090a7824 */ /* 0x000fe200078e020a */
[----:B------:R-:W-:Y:S01]  /*ce10*/  SEL R64, R65, R64, P0 ;  /* 0x0000004041407207 */ /* 0x000fe20000000000 */
[----:B------:R-:W1:Y:S01]  /*ce20*/  S2UR UR4, SR_CTAID.Y ;  /* 0x00000000000479c3 */ /* 0x000e620000002600 */
[----:B------:R-:W-:Y:S01]  /*ce30*/  SEL R68, R69, R68, P0 ;  /* 0x0000004445447207 */ /* 0x000fe20000000000 */
[----:B------:R-:W-:Y:S01]  /*ce40*/  IMAD.U32 R5, RZ, RZ, UR5 ;  /* 0x00000005ff057e24 */ /* 0x000fe2000f8e00ff */
[----:B------:R-:W-:Y:S01]  /*ce50*/  LOP3.LUT R78, R6, 0x1ffffffe, RZ, 0xc0, !PT ;  /* 0x1ffffffe064e7812 */ /* 0x000fe200078ec0ff */
[----:B------:R-:W-:Y:S01]  /*ce60*/  IMAD.U32 R5, RZ, RZ, UR9 ;  /* 0x00000009ff057e24 */ /* 0x000fe2000f8e00ff */
[----:B------:R-:W-:Y:S01]  /*ce70*/  SEL R176, R116, R117, P0 ;  /* 0x0000007574b07207 */ /* 0x000fe20000000000 */
[----:B------:R-:W-:Y:S01]  /*ce80*/  IMAD.U32 R6, RZ, RZ, UR6 ;  /* 0x00000006ff067e24 */ /* 0x000fe2000f8e00ff */
[----:B------:R-:W-:Y:S01]  /*ce90*/  SEL R182, R128, R129, P0 ;  /* 0x0000008180b67207 */ /* 0x000fe20000000000 */
[----:B------:R-:W-:Y:S01]  /*cea0*/  IMAD.IADD R43, R43, 0x1, -R78 ;  /* 0x000000012b2b7824 */ /* 0x000fe200078e0a4e */
[----:B------:R-:W-:Y:S01]  /*ceb0*/  SEL R206, R62, R63, P0 ;  /* 0x0000003f3ece7207 */ /* 0x000fe20000000000 */
[----:B------:R-:W-:Y:S01]  /*cec0*/  ULDC.64 UR6, c[0x0][0xb48] ;  /* 0x0002d20000067ab9 */ /* 0x000fe20000000a00 */
[----:B------:R-:W-:Y:S01]  /*ced0*/  SEL R116, R117, R116, P0 ;  /* 0x0000007475747207 */ /* 0x000fe20000000000 */
[----:B------:R-:W-:Y:S01]  /*cee0*/  ULDC.64 UR8, c[0x0][0xb28] ;  /* 0x0002ca0000087ab9 */ /* 0x000fe20000000a00 */
        /* <DEDUP_REMOVED lines=39> */
[----:B------:R-:W-:Y:S01]  /*d160*/  LOP3.LUT R78, R11, 0x7ffffffc, RZ, 0xc0, !PT ;  /* 0x7ffffffc0b4e7812 */ /* 0x000fe200078ec0ff */
[--C-:B------:R-:W-:Y:S01]  /*d170*/  IMAD R11, R43, 0x8, R10.reuse ;  /* 0x000000082b0b7824 */ /* 0x100fe200078e020a */
[----:B------:R-:W-:Y:S01]  /*d180*/  SEL R88, R89, R88, P0 ;  /* 0x0000005859587207 */ /* 0x000fe20000000000 */
[----:B0-----:R-:W-:Y:S01]  /*d190*/  IMAD R10, R39, 0x80, R10 ;  /* 0x00000080270a7824 */ /* 0x001fe200078e020a */
[----:B------:R-:W-:Y:S01]  /*d1a0*/  SEL R166, R96, R97, P0 ;  /* 0x0000006160a67207 */ /* 0x000fe20000000000 */
[----:B------:R-:W-:Y:S01]  /*d1b0*/  IMAD.IADD R9, R41, 0x1, -R78 ;  /* 0x0000000129097824 */ /* 0x000fe200078e0a4e */
[----:B------:R-:W-:Y:S01]  /*d1c0*/  SEL R100, R101, R100, P0 ;  /* 0x0000006465647207 */ /* 0x000fe20000000000 */
[----:B------:R-:W-:Y:S01]  /*d1d0*/  IMAD R11, R39, 0x80, R11 ;  /* 0x00000080270b7824 */ /* 0x000fe200078e020b */
[----:B------:R-:W-:Y:S01]  /*d1e0*/  SEL R186, R136, R137, P0 ;  /* 0x0000008988ba7207 */ /* 0x000fe20000000000 */
[----:B------:R-:W-:Y:S01]  /*d1f0*/  IMAD.SHL.U32 R9, R9, 0x2, RZ ;  /* 0x0000000209097824 */ /* 0x000fe200078e00ff */
        /* <DEDUP_REMOVED lines=37> */
[----:B------:R-:W-:Y:S02]  /*d450*/  LOP3.LUT P1, RZ, R41, 0x3, RZ, 0xc0, !PT ;  /* 0x0000000329ff7812 */ /* 0x000fe4000782c0ff */
[----:B------:R-:W-:Y:S02]  /*d460*/  SEL R128, R129, R128, P0 ;  /* 0x0000008081807207 */ /* 0x000fe40000000000 */
[----:B------:R-:W-:Y:S02]  /*d470*/  SEL R134, R135, R134, P0 ;  /* 0x0000008687867207 */ /* 0x000fe40000000000 */
[----:B------:R-:W-:Y:S02]  /*d480*/  SEL R136, R137, R136, P0 ;  /* 0x0000008889887207 */ /* 0x000fe40000000000 */
[----:B------:R-:W-:Y:S02]  /*d490*/  SEL R138, R139, R138, P0 ;  /* 0x0000008a8b8a7207 */ /* 0x000fe40000000000 */
[----:B------:R-:W-:Y:S01]  /*d4a0*/  SEL R130, R131, R130, P0 ;  /* 0x0000008283827207 */ /* 0x000fe20000000000 */
[----:B--2---:R-:W-:Y:S01]  /*d4b0*/  SHFL.IDX PT, R105, R16, R3, 0x1c1f ;  /* 0x001c1f0310697589 */ /* 0x004fe200000e0000 */
[----:B------:R-:W-:-:S02]  /*d4c0*/  LOP3.LUT R123, R3, 0x2, RZ, 0x3c, !PT ;  /* 0x00000002037b7812 */ /* 0x000fc400078e3cff */
[----:B------:R-:W-:Y:S01]  /*d4d0*/  SEL R140, R141, R140, P0 ;  /* 0x0000008c8d8c7207 */ /* 0x000fe20000000000 */
[----:B------:R-:W-:Y:S01]  /*d4e0*/  SHFL.IDX PT, R16, R125, R3, 0x1c1f ;  /* 0x001c1f037d107589 */ /* 0x000fe200000e0000 */
[----:B------:R-:W-:-:S03]  /*d4f0*/  SEL R126, R127, R126, P0 ;  /* 0x0000007e7f7e7207 */ /* 0x000fc60000000000 */
[----:B------:R-:W0:Y:S04]  /*d500*/  SHFL.IDX PT, R151, R151, R123, 0x1c1f ;  /* 0x001c1f7b97977589 */ /* 0x000e2800000e0000 */
[----:B------:R-:W-:Y:S04]  /*d510*/  SHFL.IDX PT, R14, R14, R3, 0x1c1f ;  /* 0x001c1f030e0e7589 */ /* 0x000fe800000e0000 */
[----:B------:R-:W2:Y:S04]  /*d520*/  SHFL.IDX PT, R143, R24, R123, 0x1c1f ;  /* 0x001c1f7b188f7589 */ /* 0x000ea800000e0000 */
[----:B------:R3:W-:Y:S04]  /*d530*/  SHFL.IDX PT, R133, R8, R123, 0x1c1f ;  /* 0x001c1f7b08857589 */ /* 0x0007e800000e0000 */
[----:B------:R-:W-:Y:S04]  /*d540*/  SHFL.IDX PT, R63, R52, R3, 0x1c1f ;  /* 0x001c1f03343f7589 */ /* 0x000fe800000e0000 */
[----:B------:R-:W-:Y:S01]  /*d550*/  SHFL.IDX PT, R60, R60, R123, 0x1c1f ;  /* 0x001c1f7b3c3c7589 */ /* 0x000fe200000e0000 */
[----:B---3--:R-:W3:Y:S03]  /*d560*/  LDC R8, c[0x0][0xbe8] ;  /* 0x0002fa00ff087b82 */ /* 0x008ee60000000800 */
[----:B------:R-:W-:Y:S04]  /*d570*/  SHFL.IDX PT, R146, R146, R3, 0x1c1f ;  /* 0x001c1f0392927589 */ /* 0x000fe800000e0000 */
[----:B------:R-:W-:Y:S04]  /*d580*/  SHFL.IDX PT, R152, R152, R3, 0x1c1f ;  /* 0x001c1f0398987589 */ /* 0x000fe800000e0000 */
[----:B------:R-:W-:Y:S04]  /*d590*/  SHFL.IDX PT, R147, R68, R123, 0x1c1f ;  /* 0x001c1f7b44937589 */ /* 0x000fe800000e0000 */
[----:B------:R-:W4:Y:S04]  /*d5a0*/  SHFL.IDX PT, R149, R64, R123, 0x1c1f ;  /* 0x001c1f7b40957589 */ /* 0x000f2800000e0000 */
[----:B------:R-:W-:Y:S04]  /*d5b0*/  SHFL.IDX PT, R99, R182, R3, 0x1c1f ;  /* 0x001c1f03b6637589 */ /* 0x000fe800000e0000 */
[----:B------:R-:W-:Y:S01]  /*d5c0*/  SHFL.IDX PT, R182, R116, R123, 0x1c1f ;  /* 0x001c1f7b74b67589 */ /* 0x000fe200000e0000 */
[----:B---3--:R-:W-:-:S03]  /*d5d0*/  ISETP.NE.AND P2, PT, R8, 0x1, PT ;  /* 0x000000010800780c */ /* 0x008fc60003f45270 */
        /* <DEDUP_REMOVED lines=18> */
[----:B------:R0:W-:Y:S04]  /*d700*/  SHFL.IDX PT, R125, R19, R123, 0x1c1f ;  /* 0x001c1f7b137d7589 */ /* 0x0001e800000e0000 */
[----:B------:R-:W-:Y:S04]  /*d710*/  SHFL.IDX PT, R12, R12, R3, 0x1c1f ;  /* 0x001c1f030c0c7589 */ /* 0x000fe800000e0000 */
[----:B------:R-:W-:Y:S01]  /*d720*/  SHFL.IDX PT, R85, R20, R3, 0x1c1f ;  /* 0x001c1f0314557589 */ /* 0x000fe200000e0000 */
[----:B0-----:R-:W-:-:S03]  /*d730*/  SEL R19, R16, R151, P0 ;  /* 0x0000009710137207 */ /* 0x001fc60000000000 */
        /* <DEDUP_REMOVED lines=47> */
[----:B------:R-:W-:Y:S01]  /*da30*/  SHFL.IDX PT, R88, R23, R123, 0x1c1f ;  /* 0x001c1f7b17587589 */ /* 0x000fe200000e0000 */
[----:B--2---:R-:W-:Y:S01]  /*da40*/  SEL R16, R14, R143, P0 ;  /* 0x0000008f0e107207 */ /* 0x004fe20000000000 */
[----:B------:R-:W0:Y:S01]  /*da50*/  @P2 LDC R151, c[0x0][0xbf0] ;  /* 0x0002fc00ff972b82 */ /* 0x000e220000000800 */
[----:B------:R-:W-:Y:S01]  /*da60*/  SEL R14, R143, R14, P0 ;  /* 0x0000000e8f0e7207 */ /* 0x000fe20000000000 */
[----:B------:R-:W2:Y:S04]  /*da70*/  SHFL.IDX PT, R176, R56, R123, 0x1c1f ;  /* 0x001c1f7b38b07589 */ /* 0x000ea800000e0000 */
[----:B------:R4:W-:Y:S04]  /*da80*/  SHFL.IDX PT, R150, R58, R123, 0x1c1f ;  /* 0x001c1f7b3a967589 */ /* 0x0009e800000e0000 */
[----:B------:R3:W-:Y:S04]  /*da90*/  SHFL.IDX PT, R56, R142, R123, 0x1c1f ;  /* 0x001c1f7b8e387589 */ /* 0x0007e800000e0000 */
[----:B------:R-:W5:Y:S01]  /*daa0*/  SHFL.IDX PT, R180, R96, R123, 0x1c1f ;  /* 0x001c1f7b60b47589 */ /* 0x000f6200000e0000 */
[----:B----4-:R-:W-:-:S03]  /*dab0*/  SEL R58, R146, R149, P0 ;  /* 0x00000095923a7207 */ /* 0x010fc60000000000 */
[----:B------:R-:W-:Y:S01]  /*dac0*/  SHFL.IDX PT, R96, R62, R123, 0x1c1f ;  /* 0x001c1f7b3e607589 */ /* 0x000fe200000e0000 */
[----:B---3--:R-:W3:Y:S03]  /*dad0*/  LDC.64 R142, c[0x0][0xbd8] ;  /* 0x0002f600ff8e7b82 */ /* 0x008ee60000000a00 */
[----:B------:R-:W-:Y:S04]  /*dae0*/  SHFL.IDX PT, R166, R148, R123, 0x1c1f ;  /* 0x001c1f7b94a67589 */ /* 0x000fe800000e0000 */
[----:B------:R-:W-:Y:S01]  /*daf0*/  SHFL.IDX PT, R148, R66, R123, 0x1c1f ;  /* 0x001c1f7b42947589 */ /* 0x000fe200000e0000 */
[----:B--2---:R-:W-:-:S03]  /*db00*/  SEL R34, R176, R67, P0 ;  /* 0x00000043b0227207 */ /* 0x004fc60000000000 */
[----:B------:R2:W-:Y:S04]  /*db10*/  SHFL.IDX PT, R135, R70, R123, 0x1c1f ;  /* 0x001c1f7b46877589 */ /* 0x0005e800000e0000 */
[----:B------:R-:W-:Y:S04]  /*db20*/  SHFL.IDX PT, R171, R144, R123, 0x1c1f ;  /* 0x001c1f7b90ab7589 */ /* 0x000fe800000e0000 */
[----:B------:R5:W-:Y:S01]  /*db30*/  SHFL.IDX PT, R144, R74, R123, 0x1c1f ;  /* 0x001c1f7b4a907589 */ /* 0x000be200000e0000 */
[----:B--2---:R-:W-:-:S03]  /*db40*/  SEL R70, R162, R161, P0 ;  /* 0x000000a1a2467207 */ /* 0x004fc60000000000 */
[----:B------:R-:W-:Y:S04]  /*db50*/  SHFL.IDX PT, R186, R132, R123, 0x1c1f ;  /* 0x001c1f7b84ba7589 */ /* 0x000fe800000e0000 */
[----:B------:R-:W2:Y:S01]  /*db60*/  SHFL.IDX PT, R170, R37, R123, 0x1c1f ;  /* 0x001c1f7b25aa7589 */ /* 0x000ea200000e0000 */
[----:B-----5:R-:W-:-:S03]  /*db70*/  SEL R74, R75, R180, P0 ;  /* 0x000000b44b4a7207 */ /* 0x020fc60000000000 */
[----:B------:R-:W-:Y:S04]  /*db80*/  SHFL.IDX PT, R188, R128, R123, 0x1c1f ;  /* 0x001c1f7b80bc7589 */ /* 0x000fe800000e0000 */
[----:B------:R4:W-:Y:S04]  /*db90*/  SHFL.IDX PT, R132, R33, R123, 0x1c1f ;  /* 0x001c1f7b21847589 */ /* 0x0009e800000e0000 */
[----:B------:R5:W-:Y:S04]  /*dba0*/  SHFL.IDX PT, R139, R35, R123, 0x1c1f ;  /* 0x001c1f7b238b7589 */ /* 0x000be800000e0000 */
[----:B------:R-:W-:Y:S01]  /*dbb0*/  SHFL.IDX PT, R169, R136, R123, 0x1c1f ;  /* 0x001c1f7b88a97589 */ /* 0x000fe200000e0000 */
[----:B----4-:R-:W-:-:S03]  /*dbc0*/  SEL R33, R63, R60, P0 ;  /* 0x0000003c3f217207 */ /* 0x010fc60000000000 */
[----:B------:R4:W-:Y:S01]  /*dbd0*/  SHFL.IDX PT, R128, R61, R123, 0x1c1f ;  /* 0x001c1f7b3d807589 */ /* 0x0009e200000e0000 */
[----:B-----5:R-:W-:-:S03]  /*dbe0*/  SEL R35, R60, R63, P0 ;  /* 0x0000003f3c237207 */ /* 0x020fc60000000000 */
[----:B------:R5:W-:Y:S01]  /*dbf0*/  SHFL.IDX PT, R37, R59, R123, 0x1c1f ;  /* 0x001c1f7b3b257589 */ /* 0x000be200000e0000 */
[----:B------:R-:W-:Y:S02]  /*dc00*/  SEL R60, R149, R146, P0 ;  /* 0x00000092953c7207 */ /* 0x000fe40000000000 */
[----:B------:R-:W1:Y:S01]  /*dc10*/  LDC R149, c[0x0][0xc50] ;  /* 0x00031400ff957b82 */ /* 0x000e620000000800 */
[----:B------:R0:W-:Y:S01]  /*dc20*/  SHFL.IDX PT, R136, R27, R123, 0x1c1f ;  /* 0x001c1f7b1b887589 */ /* 0x0001e200000e0000 */
[----:B--2---:R-:W-:Y:S02]  /*dc30*/  SEL R21, R85, R170, P0 ;  /* 0x000000aa55157207 */ /* 0x004fe40000000000 */
[----:B----4-:R-:W-:Y:S01]  /*dc40*/  SEL R61, R147, R152, P0 ;  /* 0x00000098933d7207 */ /* 0x010fe20000000000 */
[----:B------:R2:W-:Y:S01]  /*dc50*/  SHFL.IDX PT, R167, R120, R123, 0x1c1f ;  /* 0x001c1f7b78a77589 */ /* 0x0005e200000e0000 */
[----:B------:R-:W-:Y:S02]  /*dc60*/  SEL R23, R170, R85, P0 ;  /* 0x00000055aa177207 */ /* 0x000fe40000000000 */
[----:B-----5:R-:W-:Y:S01]  /*dc70*/  SEL R59, R152, R147, P0 ;  /* 0x00000093983b7207 */ /* 0x020fe20000000000 */
[----:B------:R4:W-:Y:S01]  /*dc80*/  SHFL.IDX PT, R131, R138, R123, 0x1c1f ;  /* 0x001c1f7b8a837589 */ /* 0x0009e200000e0000 */
[----:B------:R-:W5:Y:S01]  /*dc90*/  LDC.64 R146, c[0x0][0xb40] ;  /* 0x0002d000ff927b82 */ /* 0x000f620000000a00 */
[----:B0-----:R-:W-:-:S02]  /*dca0*/  SEL R27, R145, R28, P0 ;  /* 0x0000001c911b7207 */ /* 0x001fc40000000000 */
[----:B------:R-:W0:Y:S01]  /*dcb0*/  SHFL.IDX PT, R109, R48, R123, 0x1c1f ;  /* 0x001c1f7b306d7589 */ /* 0x000e2200000e0000 */
[----:B------:R-:W-:Y:S02]  /*dcc0*/  SEL R85, R87, R182, P0 ;  /* 0x000000b657557207 */ /* 0x000fe40000000000 */
[----:B--2---:R-:W-:Y:S01]  /*dcd0*/  SEL R120, R121, R116, P0 ;  /* 0x0000007479787207 */ /* 0x004fe20000000000 */
[----:B------:R2:W-:Y:S01]  /*dce0*/  SHFL.IDX PT, R141, R25, R123, 0x1c1f ;  /* 0x001c1f7b198d7589 */ /* 0x0005e200000e0000 */
[----:B------:R-:W-:Y:S01]  /*dcf0*/  SEL R116, R116, R121, P0 ;  /* 0x0000007974747207 */ /* 0x000fe20000000000 */
[----:B----4-:R-:W4:Y:S01]  /*dd00*/  @P2 LDC R138, c[0x0][0xbec] ;  /* 0x0002fb00ff8a2b82 */ /* 0x010f220000000800 */
[----:B------:R-:W-:Y:S01]  /*dd10*/  SEL R121, R117, R112, P0 ;  /* 0x0000007075797207 */ /* 0x000fe20000000000 */
[----:B------:R3:W-:Y:S01]  /*dd20*/  SHFL.IDX PT, R48, R122, R123, 0x1c1f ;  /* 0x001c1f7b7a307589 */ /* 0x0007e200000e0000 */
[----:B------:R-:W-:Y:S02]  /*dd30*/  SEL R117, R112, R117, P0 ;  /* 0x0000007570757207 */ /* 0x000fe40000000000 */
[----:B------:R-:W-:Y:S01]  /*dd40*/  SEL R112, R113, R124, P0 ;  /* 0x0000007c71707207 */ /* 0x000fe20000000000 */
[----:B------:R-:W1:Y:S01]  /*dd50*/  SHFL.IDX PT, R172, R40, R123, 0x1c1f ;  /* 0x001c1f7b28ac7589 */ /* 0x000e6200000e0000 */
[----:B------:R-:W-:-:S02]  /*dd60*/  SEL R87, R182, R87, P0 ;  /* 0x00000057b6577207 */ /* 0x000fc40000000000 */
[----:B--2---:R-:W-:Y:S01]  /*dd70*/  SEL R25, R28, R145, P0 ;  /* 0x000000911c197207 */ /* 0x004fe20000000000 */
[----:B------:R-:W2:Y:S01]  /*dd80*/  SHFL.IDX PT, R174, R53, R123, 0x1c1f ;  /* 0x001c1f7b35ae7589 */ /* 0x000ea200000e0000 */
[----:B------:R-:W4:Y:S01]  /*dd90*/  @P2 LDC R145, c[0x0][0xbf0] ;  /* 0x0002fc00ff912b82 */ /* 0x000f220000000800 */
[----:B---3--:R-:W-:Y:S02]  /*dda0*/  SEL R122, R124, R113, P0 ;  /* 0x000000717c7a7207 */ /* 0x008fe40000000000 */
[----:B------:R-:W-:Y:S01]  /*ddb0*/  SHFL.IDX PT, R168, R140, R123, 0x1c1f ;  /* 0x001c1f7b8ca87589 */ /* 0x000fe200000e0000 */
[----:B------:R-:W-:Y:S01]  /*ddc0*/  SEL R124, R102, R125, P0 ;  /* 0x0000007d667c7207 */ /* 0x000fe20000000000 */
[----:B-----5:R-:W-:Y:S01]  /*ddd0*/  IMAD.WIDE.U32 R6, R146, UR36, R6 ;  /* 0x0000002492067c25 */ /* 0x020fe2000f8e0006 */
[----:B------:R-:W-:Y:S01]  /*dde0*/  SEL R113, R103, R92, P0 ;  /* 0x0000005c67717207 */ /* 0x000fe20000000000 */
[----:B------:R2:W3:Y:S01]  /*ddf0*/  SHFL.IDX PT, R20, R29, R123, 0x1c1f ;  /* 0x001c1f7b1d147589 */ /* 0x0004e200000e0000 */
[----:B------:R-:W-:-:S02]  /*de00*/  SEL R102, R125, R102, P0 ;  /* 0x000000667d667207 */ /* 0x000fc40000000000 */
[----:B------:R-:W-:Y:S01]  /*de10*/  SEL R125, R97, R88, P0 ;  /* 0x00000058617d7207 */ /* 0x000fe20000000000 */
[----:B------:R-:W5:Y:S01]  /*de20*/  SHFL.IDX PT, R32, R32, R123, 0x1c1f ;  /* 0x001c1f7b20207589 */ /* 0x000f6200000e0000 */
[----:B0-----:R-:W-:Y:S02]  /*de30*/  SEL R28, R30, R109, P0 ;  /* 0x0000006d1e1c7207 */ /* 0x001fe40000000000 */
[----:B------:R-:W-:Y:S01]  /*de40*/  SEL R30, R109, R30, P0 ;  /* 0x0000001e6d1e7207 */ /* 0x000fe20000000000 */
[----:B------:R0:W-:Y:S01]  /*de50*/  SHFL.IDX PT, R153, R76, R123, 0x1c1f ;  /* 0x001c1f7b4c997589 */ /* 0x0001e200000e0000 */
[----:B------:R-:W-:Y:S02]  /*de60*/  SEL R109, R111, R166, P0 ;  /* 0x000000a66f6d7207 */ /* 0x000fe40000000000 */
[----:B------:R-:W-:Y:S01]  /*de70*/  SEL R111, R166, R111, P0 ;  /* 0x0000006fa66f7207 */ /* 0x000fe20000000000 */
[----:B------:R4:W5:Y:S01]  /*de80*/  SHFL.IDX PT, R155, R72, R123, 0x1c1f ;  /* 0x001c1f7b489b7589 */ /* 0x00096200000e0000 */
[----:B-1----:R-:W-:-:S03]  /*de90*/  SEL R24, R81, R172, P0 ;  /* 0x000000ac51187207 */ /* 0x002fc60000000000 */
[----:B------:R1:W-:Y:S01]  /*dea0*/  SHFL.IDX PT, R157, R84, R123, 0x1c1f ;  /* 0x001c1f7b549d7589 */ /* 0x0003e200000e0000 */
[----:B--2---:R-:W-:Y:S02]  /*deb0*/  SEL R29, R69, R174, P0 ;  /* 0x000000ae451d7207 */ /* 0x004fe40000000000 */
[----:B0-----:R-:W-:Y:S01]  /*dec0*/  SEL R76, R180, R75, P0 ;  /* 0x0000004bb44c7207 */ /* 0x001fe20000000000 */
[----:B------:R-:W-:Y:S01]  /*ded0*/  SHFL.IDX PT, R159, R80, R123, 0x1c1f ;  /* 0x001c1f7b509f7589 */ /* 0x000fe200000e0000 */
[----:B----4-:R-:W-:-:S03]  /*dee0*/  SEL R72, R161, R162, P0 ;  /* 0x000000a2a1487207 */ /* 0x010fc60000000000 */
[----:B------:R-:W0:Y:S01]  /*def0*/  SHFL.IDX PT, R100, R100, R123, 0x1c1f ;  /* 0x001c1f7b64647589 */ /* 0x000e2200000e0000 */
[----:B---3--:R-:W-:Y:S02]  /*df00*/  SEL R17, R105, R20, P0 ;  /* 0x0000001469117207 */ /* 0x008fe40000000000 */
[----:B------:R-:W-:Y:S01]  /*df10*/  SEL R15, R20, R105, P0 ;  /* 0x00000069140f7207 */ /* 0x000fe20000000000 */
[----:B------:R-:W2:Y:S01]  /*df20*/  SHFL.IDX PT, R108, R108, R123, 0x1c1f ;  /* 0x001c1f7b6c6c7589 */ /* 0x000ea200000e0000 */
[----:B-----5:R-:W-:Y:S02]  /*df30*/  SEL R20, R91, R32, P0 ;  /* 0x000000205b147207 */ /* 0x020fe40000000000 */
[----:B------:R-:W-:Y:S01]  /*df40*/  SEL R22, R32, R91, P0 ;  /* 0x0000005b20167207 */ /* 0x000fe20000000000 */
[----:B------:R3:W4:Y:S01]  /*df50*/  SHFL.IDX PT, R163, R104, R123, 0x1c1f ;  /* 0x001c1f7b68a37589 */ /* 0x00072200000e0000 */
[----:B------:R-:W-:Y:S02]  /*df60*/  SEL R32, R67, R176, P0 ;  /* 0x000000b043207207 */ /* 0x000fe40000000000 */
[----:B-1----:R-:W-:Y:S01]  /*df70*/  SEL R84, R86, R165, P0 ;  /* 0x000000a556547207 */ /* 0x002fe20000000000 */
[----:B------:R1:W-:Y:S01]  /*df80*/  SHFL.IDX PT, R164, R31, R123, 0x1c1f ;  /* 0x001c1f7b1fa47589 */ /* 0x0003e200000e0000 */
[----:B------:R-:W-:-:S02]  /*df90*/  SEL R91, R95, R184, P0 ;  /* 0x000000b85f5b7207 */ /* 0x000fc40000000000 */
[----:B------:R-:W-:Y:S01]  /*dfa0*/  SEL R105, R107, R168, P0 ;  /* 0x000000a86b697207 */ /* 0x000fe20000000000 */
[----:B------:R5:W4:Y:S01]  /*dfb0*/  SHFL.IDX PT, R115, R26, R123, 0x1c1f ;  /* 0x001c1f7b1a737589 */ /* 0x000b2200000e0000 */
[----:B------:R-:W-:Y:S02]  /*dfc0*/  SEL R62, R154, R155, P0 ;  /* 0x0000009b9a3e7207 */ /* 0x000fe40000000000 */
[----:B---3--:R-:W-:Y:S01]  /*dfd0*/  SEL R104, R106, R169, P0 ;  /* 0x000000a96a687207 */ /* 0x008fe20000000000 */
[----:B------:R-:W3:Y:S01]  /*dfe0*/  SHFL.IDX PT, R137, R90, R123, 0x1c1f ;  /* 0x001c1f7b5a897589 */ /* 0x000ee200000e0000 */
[----:B------:R-:W-:Y:S02]  /*dff0*/  SEL R64, R155, R154, P0 ;  /* 0x0000009a9b407207 */ /* 0x000fe40000000000 */
[----:B-1----:R-:W-:Y:S01]  /*e000*/  SEL R31, R174, R69, P0 ;  /* 0x00000045ae1f7207 */ /* 0x002fe20000000000 */
[----:B------:R1:W3:Y:S01]  /*e010*/  SHFL.IDX PT, R140, R98, R123, 0x1c1f ;  /* 0x001c1f7b628c7589 */ /* 0x0002e200000e0000 */
[----:B0-----:R-:W-:-:S02]  /*e020*/  SEL R75, R77, R100, P0 ;  /* 0x000000644d4b7207 */ /* 0x001fc40000000000 */
[----:B-----5:R-:W-:Y:S01]  /*e030*/  SEL R26, R172, R81, P0 ;  /* 0x00000051ac1a7207 */ /* 0x020fe20000000000 */
[----:B------:R-:W-:Y:S01]  /*e040*/  SHFL.IDX PT, R45, R65, R123, 0x1c1f ;  /* 0x001c1f7b412d7589 */ /* 0x000fe200000e0000 */
[----:B------:R-:W-:Y:S02]  /*e050*/  SEL R77, R100, R77, P0 ;  /* 0x0000004d644d7207 */ /* 0x000fe40000000000 */
[----:B--2---:R-:W-:Y:S01]  /*e060*/  SEL R81, R83, R108, P0 ;  /* 0x0000006c53517207 */ /* 0x004fe20000000000 */
[----:B------:R0:W-:Y:S01]  /*e070*/  SHFL.IDX PT, R53, R71, R123, 0x1c1f ;  /* 0x001c1f7b47357589 */ /* 0x0001e200000e0000 */
[----:B------:R-:W-:Y:S02]  /*e080*/  SEL R83, R108, R83, P0 ;  /* 0x000000536c537207 */ /* 0x000fe40000000000 */
[----:B-1----:R-:W-:Y:S01]  /*e090*/  SEL R98, R99, R188, P0 ;  /* 0x000000bc63627207 */ /* 0x002fe20000000000 */
[----:B------:R1:W-:Y:S01]  /*e0a0*/  SHFL.IDX PT, R40, R114, R123, 0x1c1f ;  /* 0x001c1f7b72287589 */ /* 0x0003e200000e0000 */
[----:B------:R-:W-:-:S02]  /*e0b0*/  SEL R100, R188, R99, P0 ;  /* 0x00000063bc647207 */ /* 0x000fc40000000000 */
[----:B----4-:R-:W-:Y:S01]  /*e0c0*/  SEL R80, R82, R163, P0 ;  /* 0x000000a352507207 */ /* 0x010fe20000000000 */
[----:B------:R-:W-:Y:S01]  /*e0d0*/  SHFL.IDX PT, R126, R126, R123, 0x1c1f ;  /* 0x001c1f7b7e7e7589 */ /* 0x000fe200000e0000 */
[----:B------:R-:W-:Y:S02]  /*e0e0*/  SEL R90, R94, R167, P0 ;  /* 0x000000a75e5a7207 */ /* 0x000fe40000000000 */
[----:B0-----:R-:W-:Y:S01]  /*e0f0*/  SEL R71, R73, R178, P0 ;  /* 0x000000b249477207 */ /* 0x001fe20000000000 */
[----:B------:R0:W-:Y:S01]  /*e100*/  SHFL.IDX PT, R129, R134, R123, 0x1c1f ;  /* 0x001c1f7b86817589 */ /* 0x0001e200000e0000 */
[----:B------:R-:W-:Y:S02]  /*e110*/  SEL R99, R101, R186, P0 ;  /* 0x000000ba65637207 */ /* 0x000fe40000000000 */
[----:B-1----:R-:W-:Y:S01]  /*e120*/  SEL R114, R118, R115, P0 ;  /* 0x0000007376727207 */ /* 0x002fe20000000000 */
[----:B------:R1:W-:Y:S01]  /*e130*/  SHFL.IDX PT, R127, R130, R123, 0x1c1f ;  /* 0x001c1f7b827f7589 */ /* 0x0003e200000e0000 */
[----:B------:R-:W-:-:S02]  /*e140*/  SEL R118, R115, R118, P0 ;  /* 0x0000007673767207 */ /* 0x000fc40000000000 */
[----:B------:R-:W-:Y:S02]  /*e150*/  SEL R108, R110, R171, P0 ;  /* 0x000000ab6e6c7207 */ /* 0x000fe40000000000 */
[----:B------:R-:W-:Y:S02]  /*e160*/  SEL R115, R119, R164, P0 ;  /* 0x000000a477737207 */ /* 0x000fe40000000000 */
[----:B0-----:R-:W-:Y:S02]  /*e170*/  SEL R134, R148, R79, P0 ;  /* 0x0000004f94867207 */ /* 0x001fe40000000000 */
[----:B------:R-:W-:Y:S01]  /*e180*/  SEL R63, R156, R153, P0 ;  /* 0x000000999c3f7207 */ /* 0x000fe20000000000 */
[----:B-1----:R-:W-:Y:S01]  /*e190*/  IMAD R130, R142, UR39, RZ ;  /* 0x000000278e827c24 */ /* 0x002fe2000f8e02ff */
[----:B------:R-:W-:Y:S02]  /*e1a0*/  SEL R123, R92, R103, P0 ;  /* 0x000000675c7b7207 */ /* 0x000fe40000000000 */
[----:B------:R-:W-:-:S02]  /*e1b0*/  SEL R103, R88, R97, P0 ;  /* 0x0000006158677207 */ /* 0x000fc40000000000 */
[----:B------:R-:W-:Y:S02]  /*e1c0*/  SEL R92, R93, R150, P0 ;  /* 0x000000965d5c7207 */ /* 0x000fe40000000000 */
[----:B------:R-:W-:Y:S02]  /*e1d0*/  SEL R88, R150, R93, P0 ;  /* 0x0000005d96587207 */ /* 0x000fe40000000000 */
[----:B------:R-:W0:Y:S01]  /*e1e0*/  @P2 LDC R150, c[0x0][0xbec] ;  /* 0x0002fb00ff962b82 */ /* 0x000e220000000800 */
[----:B------:R-:W-:Y:S02]  /*e1f0*/  SEL R93, R89, R96, P0 ;  /* 0x00000060595d7207 */ /* 0x000fe40000000000 */
[----:B------:R-:W-:Y:S02]  /*e200*/  SEL R89, R96, R89, P0 ;  /* 0x0000005960597207 */ /* 0x000fe40000000000 */
[----:B------:R-:W-:Y:S01]  /*e210*/  SEL R96, R79, R148, P0 ;  /* 0x000000944f607207 */ /* 0x000fe20000000000 */
[----:B------:R-:W-:Y:S01]  /*e220*/  IMAD R79, R143, UR36, R130 ;  /* 0x000000248f4f7c24 */ /* 0x000fe2000f8e0282 */
[----:B------:R-:W-:Y:S01]  /*e230*/  SEL R97, R78, R135, P0 ;  /* 0x000000874e617207 */ /* 0x000fe20000000000 */
[----:B------:R-:W-:Y:S01]  /*e240*/  IMAD.WIDE.U32 R142, R142, UR36, R4 ;  /* 0x000000248e8e7c25 */ /* 0x000fe2000f8e0004 */
[----:B------:R-:W-:-:S02]  /*e250*/  SEL R135, R135, R78, P0 ;  /* 0x0000004e87877207 */ /* 0x000fc40000000000 */
[----:B------:R-:W-:Y:S01]  /*e260*/  SEL R4, R47, R144, P0 ;  /* 0x000000902f047207 */ /* 0x000fe20000000000 */
[----:B------:R-:W-:Y:S01]  /*e270*/  IMAD.IADD R143, R143, 0x1, R79 ;  /* 0x000000018f8f7824 */ /* 0x000fe200078e024f */
[----:B------:R-:W-:Y:S01]  /*e280*/  SEL R78, R144, R47, P0 ;  /* 0x0000002f904e7207 */ /* 0x000fe20000000000 */
[----:B------:R-:W-:Y:S01]  /*e290*/  IMAD R144, RZ, RZ, -UR42 ;  /* 0x8000002aff907e24 */ /* 0x000fe2000f8e02ff */
[----:B------:R-:W-:Y:S01]  /*e2a0*/  SEL R5, R49, R136, P0 ;  /* 0x0000008831057207 */ /* 0x000fe20000000000 */
[----:B------:R-:W-:Y:S01]  /*e2b0*/  @P2 IMAD.HI.U32 R130, R11, R138, RZ ;  /* 0x0000008a0b822227 */ /* 0x000fe200078e00ff */
[----:B------:R-:W-:Y:S02]  /*e2c0*/  SEL R79, R136, R49, P0 ;  /* 0x00000031884f7207 */ /* 0x000fe40000000000 */
[----:B---3--:R-:W-:Y:S01]  /*e2d0*/  SEL R138, R137, R52, P0 ;  /* 0x00000034898a7207 */ /* 0x008fe20000000000 */
[----:B------:R-:W-:Y:S01]  /*e2e0*/  IMAD R136, R146, UR39, RZ ;  /* 0x0000002792887c24 */ /* 0x000fe2000f8e02ff */
[----:B------:R-:W-:Y:S01]  /*e2f0*/  SEL R65, R153, R156, P0 ;  /* 0x0000009c99417207 */ /* 0x000fe20000000000 */
[----:B------:R-:W-:Y:S01]  /*e300*/  IMAD R149, R149, R144, UR4 ;  /* 0x0000000495957e24 */ /* 0x000fe2000f8e0290 */
[----:B------:R-:W-:Y:S01]  /*e310*/  ULDC.64 UR4, c[0x0][0xbe0] ;  /* 0x0002f80000047ab9 */ /* 0x000fe20000000a00 */
[----:B------:R-:W-:Y:S01]  /*e320*/  IMAD R147, R147, UR36, R136 ;  /* 0x0000002493937c24 */ /* 0x000fe2000f8e0288 */
[----:B------:R-:W-:Y:S01]  /*e330*/  SEL R66, R158, R159, P0 ;  /* 0x0000009f9e427207 */ /* 0x000fe20000000000 */
[----:B------:R-:W-:Y:S01]  /*e340*/  IMAD.MOV.U32 R47, RZ, RZ, R11 ;  /* 0x000000ffff2f7224 */ /* 0x000fe200078e000b */
[----:B------:R-:W-:Y:S01]  /*e350*/  SHF.R.S32.HI R136, RZ, 0x1f, R149 ;  /* 0x0000001fff887819 */ /* 0x000fe20000011495 */
[----:B0-----:R-:W-:Y:S01]  /*e360*/  @P2 IMAD.HI.U32 R150, R11, R150, RZ ;  /* 0x000000960b962227 */ /* 0x001fe200078e00ff */
[----:B------:R-:W-:-:S02]  /*e370*/  @P2 SHF.R.U32.HI R47, RZ, R145, R130 ;  /* 0x00000091ff2f2219 */ /* 0x000fc40000011682 */
[----:B------:R-:W-:Y:S01]  /*e380*/  SEL R68, R159, R158, P0 ;  /* 0x0000009e9f447207 */ /* 0x000fe20000000000 */
[----:B------:R-:W-:Y:S01]  /*e390*/  IMAD.IADD R145, R7, 0x1, R147 ;  /* 0x0000000107917824 */ /* 0x000fe200078e0293 */
[----:B------:R-:W-:Y:S01]  /*e3a0*/  SEL R67, R160, R157, P0 ;  /* 0x0000009da0437207 */ /* 0x000fe20000000000 */
[----:B------:R-:W-:Y:S01]  /*e3b0*/  IMAD R7, R136, UR4, RZ ;  /* 0x0000000488077c24 */ /* 0x000fe2000f8e02ff */
[----:B------:R-:W-:Y:S01]  /*e3c0*/  SEL R69, R157, R160, P0 ;  /* 0x000000a09d457207 */ /* 0x000fe20000000000 */
[----:B------:R-:W-:Y:S01]  /*e3d0*/  IMAD.MOV.U32 R144, RZ, RZ, R6 ;  /* 0x000000ffff907224 */ /* 0x000fe200078e0006 */
[----:B------:R-:W-:Y:S01]  /*e3e0*/  SEL R73, R178, R73, P0 ;  /* 0x00000049b2497207 */ /* 0x000fe20000000000 */
[----:B------:R-:W-:Y:S01]  /*e3f0*/  IMAD R130, R149, UR5, R7 ;  /* 0x0000000595827c24 */ /* 0x000fe2000f8e0207 */
[----:B------:R-:W-:Y:S01]  /*e400*/  SEL R82, R163, R82, P0 ;  /* 0x00000052a3527207 */ /* 0x000fe20000000000 */
[----:B------:R-:W-:Y:S01]  /*e410*/  IMAD.WIDE.U32 R6, R149, UR4, R142 ;  /* 0x0000000495067c25 */ /* 0x000fe2000f8e008e */
[----:B------:R-:W-:Y:S01]  /*e420*/  SHF.R.S32.HI R143, RZ, 0x1f, R47 ;  /* 0x0000001fff8f7819 */ /* 0x000fe2000001142f */
[----:B------:R-:W-:Y:S01]  /*e430*/  ULDC.64 UR4, c[0x0][0xb30] ;  /* 0x0002cc0000047ab9 */ /* 0x000fe20000000a00 */
[----:B------:R-:W-:Y:S01]  /*e440*/  SEL R86, R165, R86, P0 ;  /* 0x00000056a5567207 */ /* 0x000fe20000000000 */
[----:B------:R-:W-:Y:S01]  /*e450*/  IMAD.MOV.U32 R49, RZ, RZ, R11 ;  /* 0x000000ffff317224 */ /* 0x000fe200078e000b */
[----:B------:R-:W-:Y:S01]  /*e460*/  @P2 SHF.R.U32.HI R49, RZ, R151, R150 ;  /* 0x00000097ff312219 */ /* 0x000fe20000011696 */
[----:B------:R-:W-:Y:S01]  /*e470*/  IMAD R136, R136, UR6, RZ ;  /* 0x0000000688887c24 */ /* 0x000fe2000f8e02ff */
[----:B------:R-:W-:Y:S01]  /*e480*/  IADD3 R142, P2, R47, R6, RZ ;  /* 0x000000062f8e7210 */ /* 0x000fe20007f5e0ff */
[----:B------:R-:W-:Y:S01]  /*e490*/  IMAD.WIDE.U32 R144, R149, UR6, R144 ;  /* 0x0000000695907c25 */ /* 0x000fe2000f8e0090 */
[----:B------:R-:W-:-:S02]  /*e4a0*/  SHF.R.S32.HI R6, RZ, 0x1f, R49 ;  /* 0x0000001fff067819 */ /* 0x000fc40000011431 */
[----:B------:R-:W-:Y:S01]  /*e4b0*/  IADD3.X R143, R143, R7, R130, P2, !PT ;  /* 0x000000078f8f7210 */ /* 0x000fe200017fe482 */
[----:B------:R-:W-:Y:S01]  /*e4c0*/  IMAD R147, R149, UR7, R136 ;  /* 0x0000000795937c24 */ /* 0x000fe2000f8e0288 */
[----:B------:R-:W-:Y:S01]  /*e4d0*/  ULDC.64 UR6, c[0x0][0xbc8] ;  /* 0x0002f20000067ab9 */ /* 0x000fe20000000a00 */
[----:B------:R-:W-:Y:S01]  /*e4e0*/  IMAD.MOV R47, RZ, RZ, -R47 ;  /* 0x000000ffff2f7224 */ /* 0x000fe200078e0a2f */
[----:B------:R-:W-:Y:S01]  /*e4f0*/  SEL R94, R167, R94, P0 ;  /* 0x0000005ea75e7207 */ /* 0x000fe20000000000 */
[----:B------:R-:W-:Y:S01]  /*e500*/  IMAD R6, R6, UR4, RZ ;  /* 0x0000000406067c24 */ /* 0x000fe2000f8e02ff */
[----:B------:R-:W-:Y:S01]  /*e510*/  SEL R95, R184, R95, P0 ;  /* 0x0000005fb85f7207 */ /* 0x000fe20000000000 */
[----:B------:R-:W-:Y:S01]  /*e520*/  IMAD.MOV R136, RZ, RZ, -R49 ;  /* 0x000000ffff887224 */ /* 0x000fe200078e0a31 */
[----:B------:R-:W-:Y:S01]  /*e530*/  SEL R101, R186, R101, P0 ;  /* 0x00000065ba657207 */ /* 0x000fe20000000000 */
[----:B------:R-:W-:Y:S01]  /*e540*/  IMAD.IADD R145, R145, 0x1, R147 ;  /* 0x0000000191917824 */ /* 0x000fe200078e0293 */
[----:B------:R-:W-:Y:S01]  /*e550*/  SEL R106, R169, R106, P0 ;  /* 0x0000006aa96a7207 */ /* 0x000fe20000000000 */
[--C-:B------:R-:W-:Y:S01]  /*e560*/  IMAD R47, R8, R47, R11.reuse ;  /* 0x0000002f082f7224 */ /* 0x100fe200078e020b */
[----:B------:R-:W-:Y:S01]  /*e570*/  SEL R107, R168, R107, P0 ;  /* 0x0000006ba86b7207 */ /* 0x000fe20000000000 */
[----:B------:R-:W-:Y:S01]  /*e580*/  IMAD R147, R49, UR5, R6 ;  /* 0x0000000531937c24 */ /* 0x000fe2000f8e0206 */
[----:B------:R-:W0:Y:S01]  /*e590*/  S2UR UR5, SR_CgaCtaId ;  /* 0x00000000000579c3 */ /* 0x000e220000008800 */
[----:B------:R-:W-:Y:S01]  /*e5a0*/  IMAD R11, R8, R136, R11 ;  /* 0x00000088080b7224 */ /* 0x000fe200078e020b */
[----:B------:R-:W-:Y:S01]  /*e5b0*/  SEL R110, R171, R110, P0 ;  /* 0x0000006eab6e7207 */ /* 0x000fe20000000000 */
[----:B------:R-:W-:Y:S01]  /*e5c0*/  IMAD.WIDE.U32 R6, R49, UR4, R144 ;  /* 0x0000000431067c25 */ /* 0x000fe2000f8e0090 */
[----:B------:R-:W-:Y:S01]  /*e5d0*/  SHF.R.S32.HI R49, RZ, 0x1f, R47 ;  /* 0x0000001fff317819 */ /* 0x000fe2000001142f */
[----:B------:R-:W-:Y:S01]  /*e5e0*/  UMOV UR4, 0x400 ;  /* 0x0000040000047882 */ /* 0x000fe20000000000 */
[----:B------:R-:W-:Y:S01]  /*e5f0*/  SHF.R.S32.HI R130, RZ, 0x1f, R11 ;  /* 0x0000001fff827819 */ /* 0x000fe2000001140b */
[----:B------:R-:W-:Y:S01]  /*e600*/  IMAD.IADD R7, R7, 0x1, R147 ;  /* 0x0000000107077824 */ /* 0x000fe200078e0293 */
[----:B------:R-:W-:Y:S01]  /*e610*/  SEL R119, R164, R119, P0 ;  /* 0x00000077a4777207 */ /* 0x000fe20000000000 */
[----:B------:R-:W-:-:S02]  /*e620*/  IMAD R136, R49, UR6, RZ ;  /* 0x0000000631887c24 */ /* 0x000fc4000f8e02ff */
[----:B------:R-:W-:Y:S02]  /*e630*/  IMAD R130, R130, UR8, RZ ;  /* 0x0000000882827c24 */ /* 0x000fe4000f8e02ff */
[C---:B------:R-:W-:Y:S01]  /*e640*/  IMAD R49, R47.reuse, UR7, R136 ;  /* 0x000000072f317c24 */ /* 0x040fe2000f8e0288 */
[----:B------:R-:W-:Y:S01]  /*e650*/  SEL R136, R52, R137, P0 ;  /* 0x0000008934887207 */ /* 0x000fe20000000000 */
[----:B------:R-:W-:Y:S01]  /*e660*/  IMAD.WIDE.U32 R142, R47, UR6, R142 ;  /* 0x000000062f8e7c25 */ /* 0x000fe2000f8e008e */
[----:B------:R-:W-:Y:S01]  /*e670*/  ULDC.64 UR6, c[0x0][0xba8] ;  /* 0x0002ea0000067ab9 */ /* 0x000fe20000000a00 */
[----:B------:R-:W-:Y:S02]  /*e680*/  SEL R137, R54, R139, P0 ;  /* 0x0000008b36897207 */ /* 0x000fe40000000000 */
[----:B------:R-:W-:Y:S01]  /*e690*/  IMAD.WIDE.U32 R144, R11, UR8, R6 ;  /* 0x000000080b907c25 */ /* 0x000fe2000f8e0006 */
[----:B------:R-:W-:Y:S02]  /*e6a0*/  SEL R6, R50, R141, P0 ;  /* 0x0000008d32067207 */ /* 0x000fe40000000000 */
[----:B------:R-:W-:Y:S01]  /*e6b0*/  SEL R50, R141, R50, P0 ;  /* 0x000000328d327207 */ /* 0x000fe20000000000 */
[----:B------:R-:W-:Y:S01]  /*e6c0*/  IMAD R47, R11, UR9, R130 ;  /* 0x000000090b2f7c24 */ /* 0x000fe2000f8e0282 */
[----:B------:R-:W-:Y:S01]  /*e6d0*/  LEA R130, P2, R142, UR6, 0x2 ;  /* 0x000000068e827c11 */ /* 0x000fe2000f8410ff */
[----:B------:R-:W-:Y:S01]  /*e6e0*/  IMAD.IADD R7, R143, 0x1, R49 ;  /* 0x000000018f077824 */ /* 0x000fe200078e0231 */
[----:B------:R-:W-:Y:S01]  /*e6f0*/  ULDC.64 UR8, c[0x0][0xb00] ;  /* 0x0002c00000087ab9 */ /* 0x000fe20000000a00 */
[----:B------:R-:W-:Y:S01]  /*e700*/  IMAD.IADD R49, R145, 0x1, R47 ;  /* 0x0000000191317824 */ /* 0x000fe200078e022f */
[----:B------:R-:W-:Y:S01]  /*e710*/  LEA R47, P3, R144, UR8, 0x2 ;  /* 0x00000008902f7c11 */ /* 0x000fe2000f8610ff */
[----:B------:R-:W-:Y:S01]  /*e720*/  SHFL.IDX PT, R146, R130, 0x1, 0x1c1f ;  /* 0x003c1f0082927f89 */ /* 0x000fe200000e0000 */
[----:B------:R-:W-:Y:S01]  /*e730*/  LEA.HI.X R141, R142, UR7, R7, 0x2, P2 ;  /* 0x000000078e8d7c11 */ /* 0x000fe200090f1407 */
[----:B------:R-:W-:Y:S01]  /*e740*/  ULDC UR6, c[0x0][0xa88] ;  /* 0x0002a20000067ab9 */ /* 0x000fe20000000800 */
[----:B------:R-:W-:Y:S01]  /*e750*/  LEA.HI.X R49, R144, UR9, R49, 0x2, P3 ;  /* 0x0000000990317c11 */ /* 0x000fe200098f1431 */
[----:B0-----:R-:W-:Y:S01]  /*e760*/  ULEA UR4, UR5, UR4, 0x18 ;  /* 0x0000000405047291 */ /* 0x001fe2000f8ec03f */
[----:B------:R-:W-:Y:S01]  /*e770*/  SHFL.IDX PT, R144, R130, RZ, 0x1c1f ;  /* 0x001c1fff82907589 */ /* 0x000fe200000e0000 */
[----:B------:R-:W-:Y:S01]  /*e780*/  IMAD R11, R8, UR6, RZ ;  /* 0x00000006080b7c24 */ /* 0x000fe2000f8e02ff */
[----:B------:R-:W-:Y:S01]  /*e790*/  SEL R139, R139, R54, P0 ;  /* 0x000000368b8b7207 */ /* 0x000fe20000000000 */
[C---:B------:R-:W-:Y:S01]  /*e7a0*/  VIADD R8, R10.reuse, 0x8 ;  /* 0x000000080a087836 */ /* 0x040fe20000000000 */
[----:B------:R-:W0:Y:S01]  /*e7b0*/  SHFL.IDX PT, R145, R141, RZ, 0x1c1f ;  /* 0x001c1fff8d917589 */ /* 0x000e2200000e0000 */
[----:B------:R-:W-:Y:S01]  /*e7c0*/  UIADD3 UR4, UR4, 0x20820, URZ ;  /* 0x0002082004047890 */ /* 0x000fe2000fffe03f */
[----:B------:R-:W-:-:S02]  /*e7d0*/  ISETP.GE.OR P2, PT, R10, R11, P1 ;  /* 0x0000000b0a00720c */ /* 0x000fc40000f46670 */
[----:B------:R1:W2:Y:S01]  /*e7e0*/  SHFL.IDX PT, R147, R141, 0x1, 0x1c1f ;  /* 0x003c1f008d937f89 */ /* 0x0002a200000e0000 */
[-C--:B------:R-:W-:Y:S01]  /*e7f0*/  ISETP.GE.OR P1, PT, R8, R11.reuse, P1 ;  /* 0x0000000b0800720c */ /* 0x080fe20000f26670 */
[----:B------:R-:W-:Y:S01]  /*e800*/  UPRMT UR4, URZ, 0x654, UR4 ;  /* 0x000006543f047896 */ /* 0x000fe20008000004 */
[----:B------:R-:W-:Y:S01]  /*e810*/  ISETP.GE.AND P3, PT, R10, R11, PT ;  /* 0x0000000b0a00720c */ /* 0x000fe20003f66270 */
[----:B------:R3:W4:Y:S01]  /*e820*/  SHFL.IDX PT, R142, R47, RZ, 0x1c1f ;  /* 0x001c1fff2f8e7589 */ /* 0x00072200000e0000 */
[----:B------:R-:W-:Y:S02]  /*e830*/  SEL R54, R55, R140, P0 ;  /* 0x0000008c37367207 */ /* 0x000fe40000000000 */
[----:B------:R-:W-:Y:S01]  /*e840*/  SEL R7, R51, R132, P0 ;  /* 0x0000008433077207 */ /* 0x000fe20000000000 */
[----:B------:R3:W3:Y:S01]  /*e850*/  SHFL.IDX PT, R143, R49, RZ, 0x1c1f ;  /* 0x001c1fff318f7589 */ /* 0x0006e200000e0000 */
[----:B------:R-:W-:Y:S02]  /*e860*/  SEL R140, R140, R55, P0 ;  /* 0x000000378c8c7207 */ /* 0x000fe40000000000 */
[----:B------:R-:W-:Y:S01]  /*e870*/  SYNCS.ARRIVE.TRANS64.RED.A1T0 RZ, [UR4], RZ ;  /* 0x000000ffffff79a7 */ /* 0x000fe20008100404 */
[----:B------:R-:W-:-:S02]  /*e880*/  SEL R51, R132, R51, P0 ;  /* 0x0000003384337207 */ /* 0x000fc40000000000 */
[----:B------:R-:W-:Y:S02]  /*e890*/  SEL R55, R57, R128, P0 ;  /* 0x0000008039377207 */ /* 0x000fe40000000000 */
[----:B-1----:R-:W-:Y:S01]  /*e8a0*/  SEL R141, R128, R57, P0 ;  /* 0x00000039808d7207 */ /* 0x002fe20000000000 */
[----:B0-----:R0:W-:Y:S04]  /*e8b0*/  @!P2 ST.E desc[UR44][R144.64], R2 ;  /* 0x000000029000a985 */ /* 0x0011e8000c10192c */
[----:B--2---:R0:W-:Y:S01]  /*e8c0*/  @!P1 ST.E desc[UR44][R146.64], R0 ;  /* 0x0000000092009985 */ /* 0x0041e2000c10192c */
[----:B------:R-:W-:Y:S05]  /*e8d0*/  @P3 BRA `(.L_x_1033) ;  /* 0x0000000800f83947 */ /* 0x000fea0003800000 */
[----:B------:R-:W-:Y:S01]  /*e8e0*/  ULDC UR4, c[0x0][0xac8] ;  /* 0x0002b20000047ab9 */ /* 0x000fe20000000800 */
[C---:B0-----:R-:W-:Y:S01]  /*e8f0*/  VIADD R0, R9.reuse, 0x8 ;  /* 0x0000000809007836 */ /* 0x041fe20000000000 */
[C---:B------:R-:W-:Y:S01]  /*e900*/  ISETP.GE.AND P1, PT, R9.reuse, UR4, PT ;  /* 0x0000000409007c0c */ /* 0x040fe2000bf26270 */
[C---:B------:R-:W-:Y:S02]  /*e910*/  VIADD R10, R9.reuse, 0x10 ;  /* 0x00000010090a7836 */ /* 0x040fe40000000000 */
[C---:B------:R-:W-:Y:S01]  /*e920*/  VIADD R52, R9.reuse, 0x18 ;  /* 0x0000001809347836 */ /* 0x040fe20000000000 */
[----:B------:R-:W-:Y:S01]  /*e930*/  ISETP.GE.AND P4, PT, R0, UR4, PT ;  /* 0x0000000400007c0c */ /* 0x000fe2000bf86270 */
[C---:B------:R-:W-:Y:S01]  /*e940*/  VIADD R128, R9.reuse, 0x20 ;  /* 0x0000002009807836 */ /* 0x040fe20000000000 */
[----:B------:R-:W-:Y:S01]  /*e950*/  ISETP.GE.AND P5, PT, R10, UR4, PT ;  /* 0x000000040a007c0c */ /* 0x000fe2000bfa6270 */
[C---:B------:R-:W-:Y:S01]  /*e960*/  VIADD R130, R9.reuse, 0x28 ;  /* 0x0000002809827836 */ /* 0x040fe20000000000 */
[----:B------:R-:W-:Y:S01]  /*e970*/  ISETP.GE.AND P6, PT, R52, UR4, PT ;  /* 0x0000000434007c0c */ /* 0x000fe2000bfc6270 */
[----:B------:R-:W-:-:S03]  /*e980*/  VIADD R132, R9, 0x30 ;  /* 0x0000003009847836 */ /* 0x000fc60000000000 */
[----:B------:R-:W-:Y:S01]  /*e990*/  ISETP.GE.AND P2, PT, R130, UR4, PT ;  /* 0x0000000482007c0c */ /* 0x000fe2000bf46270 */
[----:B---34-:R-:W-:Y:S01]  /*e9a0*/  @!P1 IMAD.WIDE R144, R9, 0x4, R142 ;  /* 0x0000000409909825 */ /* 0x018fe200078e028e */
[----:B------:R-:W-:-:S03]  /*e9b0*/  ISETP.GE.AND P3, PT, R132, UR4, PT ;  /* 0x0000000484007c0c */ /* 0x000fc6000bf66270 */
[----:B------:R-:W-:Y:S01]  /*e9c0*/  @!P4 LEA.HI R0, R0, R0, RZ, 0x1 ;  /* 0x000000000000c211 */ /* 0x000fe200078f08ff */
[----:B------:R0:W-:Y:S01]  /*e9d0*/  @!P1 ST.E.64 desc[UR44][R144.64], R16 ;  /* 0x0000001090009985 */ /* 0x0001e2000c101b2c */
[----:B------:R-:W-:Y:S02]  /*e9e0*/  ISETP.GE.AND P1, PT, R128, UR4, PT ;  /* 0x0000000480007c0c */ /* 0x000fe4000bf26270 */
[----:B------:R-:W-:Y:S02]  /*e9f0*/  @!P5 LEA.HI R10, R10, R10, RZ, 0x1 ;  /* 0x0000000a0a0ad211 */ /* 0x000fe400078f08ff */
[----:B------:R-:W-:Y:S01]  /*ea00*/  @!P4 LOP3.LUT R57, R0, 0xfffffffe, RZ, 0xc0, !PT ;  /* 0xfffffffe0039c812 */ /* 0x000fe200078ec0ff */
[C---:B------:R-:W-:Y:S01]  /*ea10*/  VIADD R0, R9.reuse, 0x38 ;  /* 0x0000003809007836 */ /* 0x040fe20000000000 */
[----:B------:R-:W-:Y:S01]  /*ea20*/  @!P5 LOP3.LUT R147, R10, 0xfffffffe, RZ, 0xc0, !PT ;  /* 0xfffffffe0a93d812 */ /* 0x000fe200078ec0ff */
[----:B------:R-:W-:Y:S01]  /*ea30*/  VIADD R10, R9, 0x40 ;  /* 0x00000040090a7836 */ /* 0x000fe20000000000 */
[----:B------:R-:W-:-:S02]  /*ea40*/  @!P6 LEA.HI R52, R52, R52, RZ, 0x1 ;  /* 0x000000343434e211 */ /* 0x000fc400078f08ff */
[----:B------:R-:W-:Y:S02]  /*ea50*/  @!P2 LEA.HI R130, R130, R130, RZ, 0x1 ;  /* 0x000000828282a211 */ /* 0x000fe400078f08ff */
[----:B------:R-:W-:Y:S01]  /*ea60*/  @!P6 LOP3.LUT R149, R52, 0xfffffffe, RZ, 0xc0, !PT ;  /* 0xfffffffe3495e812 */ /* 0x000fe200078ec0ff */
[--C-:B0-----:R-:W-:Y:S01]  /*ea70*/  @!P4 IMAD.WIDE R16, R57, 0x4, R142.reuse ;  /* 0x000000043910c825 */ /* 0x101fe200078e028e */
[----:B------:R-:W-:Y:S02]  /*ea80*/  @!P1 LEA.HI R128, R128, R128, RZ, 0x1 ;  /* 0x0000008080809211 */ /* 0x000fe400078f08ff */
[----:B------:R-:W-:Y:S01]  /*ea90*/  @!P3 LEA.HI R132, R132, R132, RZ, 0x1 ;  /* 0x000000848484b211 */ /* 0x000fe200078f08ff */
[--C-:B------:R-:W-:Y:S01]  /*eaa0*/  @!P5 IMAD.WIDE R144, R147, 0x4, R142.reuse ;  /* 0x000000049390d825 */ /* 0x100fe200078e028e */
[----:B------:R0:W-:Y:S01]  /*eab0*/  @!P4 ST.E.64 desc[UR44][R16.64], R14 ;  /* 0x0000000e1000c985 */ /* 0x0001e2000c101b2c */
[----:B------:R-:W-:Y:S02]  /*eac0*/  @!P1 LOP3.LUT R57, R128, 0xfffffffe, RZ, 0xc0, !PT ;  /* 0xfffffffe80399812 */ /* 0x000fe400078ec0ff */
[----:B------:R-:W-:Y:S01]  /*ead0*/  @!P6 IMAD.WIDE R146, R149, 0x4, R142 ;  /* 0x000000049592e825 */ /* 0x000fe200078e028e */
[----:B------:R1:W-:Y:S01]  /*eae0*/  @!P5 ST.E.64 desc[UR44][R144.64], R20 ;  /* 0x000000149000d985 */ /* 0x0003e2000c101b2c */
[----:B------:R-:W-:-:S02]  /*eaf0*/  ISETP.GE.AND P4, PT, R0, UR4, PT ;  /* 0x0000000400007c0c */ /* 0x000fc4000bf86270 */
[C---:B------:R-:W-:Y:S01]  /*eb00*/  VIADD R52, R9.reuse, 0x48 ;  /* 0x0000004809347836 */ /* 0x040fe20000000000 */
[----:B------:R2:W-:Y:S01]  /*eb10*/  @!P6 ST.E.64 desc[UR44][R146.64], R22 ;  /* 0x000000169200e985 */ /* 0x0005e2000c101b2c */
[----:B------:R-:W-:Y:S01]  /*eb20*/  ISETP.GE.AND P5, PT, R10, UR4, PT ;  /* 0x000000040a007c0c */ /* 0x000fe2000bfa6270 */
[----:B------:R-:W-:Y:S02]  /*eb30*/  VIADD R128, R9, 0x60 ;  /* 0x0000006009807836 */ /* 0x000fe40000000000 */
[----:B------:R-:W-:Y:S02]  /*eb40*/  ISETP.GE.AND P6, PT, R52, UR4, PT ;  /* 0x0000000434007c0c */ /* 0x000fe4000bfc6270 */
[----:B0-----:R-:W-:Y:S01]  /*eb50*/  @!P2 LOP3.LUT R17, R130, 0xfffffffe, RZ, 0xc0, !PT ;  /* 0xfffffffe8211a812 */ /* 0x001fe200078ec0ff */
[----:B------:R-:W-:Y:S01]  /*eb60*/  @!P1 IMAD.WIDE R14, R57, 0x4, R142 ;  /* 0x00000004390e9825 */ /* 0x000fe200078e028e */
[----:B-1----:R-:W-:-:S03]  /*eb70*/  @!P3 LOP3.LUT R21, R132, 0xfffffffe, RZ, 0xc0, !PT ;  /* 0xfffffffe8415b812 */ /* 0x002fc600078ec0ff */
[--C-:B------:R-:W-:Y:S01]  /*eb80*/  @!P2 IMAD.WIDE R16, R17, 0x4, R142.reuse ;  /* 0x000000041110a825 */ /* 0x100fe200078e028e */
[----:B------:R0:W-:Y:S01]  /*eb90*/  @!P1 ST.E.64 desc[UR44][R14.64], R24 ;  /* 0x000000180e009985 */ /* 0x0001e2000c101b2c */
[----:B------:R-:W-:Y:S02]  /*eba0*/  @!P4 LEA.HI R0, R0, R0, RZ, 0x1 ;  /* 0x000000000000c211 */ /* 0x000fe400078f08ff */
[----:B------:R-:W-:Y:S01]  /*ebb0*/  @!P3 IMAD.WIDE R20, R21, 0x4, R142 ;  /* 0x000000041514b825 */ /* 0x000fe200078e028e */
[----:B------:R1:W-:Y:S01]  /*ebc0*/  @!P2 ST.E.64 desc[UR44][R16.64], R26 ;  /* 0x0000001a1000a985 */ /* 0x0003e2000c101b2c */
[----:B------:R-:W-:Y:S02]  /*ebd0*/  @!P5 LEA.HI R10, R10, R10, RZ, 0x1 ;  /* 0x0000000a0a0ad211 */ /* 0x000fe400078f08ff */
[C---:B--2---:R-:W-:Y:S01]  /*ebe0*/  VIADD R22, R9.reuse, 0x50 ;  /* 0x0000005009167836 */ /* 0x044fe20000000000 */
        /* <DEDUP_REMOVED lines=11> */
[--C-:B-1----:R-:W-:Y:S01]  /*eca0*/  @!P5 IMAD.WIDE R16, R25, 0x4, R142.reuse ;  /* 0x000000041910d825 */ /* 0x102fe200078e028e */
[----:B--2---:R-:W-:Y:S01]  /*ecb0*/  @!P6 LOP3.LUT R21, R52, 0xfffffffe, RZ, 0xc0, !PT ;  /* 0xfffffffe3415e812 */ /* 0x004fe200078ec0ff */
        /* <DEDUP_REMOVED lines=18> */
[----:B-1----:R-:W-:Y:S01]  /*ede0*/  @!P1 IMAD.WIDE R16, R57, 0x4, R142 ;  /* 0x0000000439109825 */ /* 0x002fe200078e028e */
[----:B------:R-:W-:-:S02]  /*edf0*/  @!P5 LEA.HI R10, R10, R10, RZ, 0x1 ;  /* 0x0000000a0a0ad211 */ /* 0x000fc400078f08ff */
[----:B--2---:R-:W-:Y:S02]  /*ee00*/  @!P2 LOP3.LUT R21, R128, 0xfffffffe, RZ, 0xc0, !PT ;  /* 0xfffffffe8015a812 */ /* 0x004fe400078ec0ff */
        /* <DEDUP_REMOVED lines=10> */
[----:B-1----:R-:W-:Y:S01]  /*eeb0*/  @!P5 LOP3.LUT R17, R10, 0xfffffffe, RZ, 0xc0, !PT ;  /* 0xfffffffe0a11d812 */ /* 0x002fe200078ec0ff */
[----:B------:R-:W-:Y:S01]  /*eec0*/  VIADD R10, R9, 0x98 ;  /* 0x00000098090a7836 */ /* 0x000fe20000000000 */
[----:B------:R0:W-:Y:S01]  /*eed0*/  @!P4 ST.E.64 desc[UR44][R14.64], R64 ;  /* 0x000000400e00c985 */ /* 0x0001e2000c101b2c */
[----:B------:R-:W-:Y:S02]  /*eee0*/  @!P6 LEA.HI R24, R24, R24, RZ, 0x1 ;  /* 0x000000181818e211 */ /* 0x000fe400078f08ff */
[--C-:B------:R-:W-:Y:S01]  /*eef0*/  @!P5 IMAD.WIDE R16, R17, 0x4, R142.reuse ;  /* 0x000000041110d825 */ /* 0x100fe200078e028e */
[----:B------:R-:W-:Y:S02]  /*ef00*/  @!P1 LEA.HI R25, R25, R25, RZ, 0x1 ;  /* 0x0000001919199211 */ /* 0x000fe400078f08ff */
[----:B------:R-:W-:Y:S01]  /*ef10*/  @!P6 LOP3.LUT R23, R24, 0xfffffffe, RZ, 0xc0, !PT ;  /* 0xfffffffe1817e812 */ /* 0x000fe200078ec0ff */
[----:B------:R-:W-:Y:S01]  /*ef20*/  VIADD R24, R9, 0xa0 ;  /* 0x000000a009187836 */ /* 0x000fe20000000000 */
[----:B--2---:R-:W-:Y:S01]  /*ef30*/  @!P3 LOP3.LUT R21, R22, 0xfffffffe, RZ, 0xc0, !PT ;  /* 0xfffffffe1615b812 */ /* 0x004fe200078ec0ff */
        /* <DEDUP_REMOVED lines=12> */
[----:B-1----:R-:W-:Y:S01]  /*f000*/  @!P2 IMAD.WIDE R16, R25, 0x4, R142 ;  /* 0x000000041910a825 */ /* 0x002fe200078e028e */
        /* <DEDUP_REMOVED lines=9> */
[C---:B--2---:R-:W-:Y:S01]  /*f0a0*/  VIADD R22, R9.reuse, 0xc0 ;  /* 0x000000c009167836 */ /* 0x044fe20000000000 */
[----:B------:R-:W-:Y:S01]  /*f0b0*/  ISETP.GE.AND P6, PT, R20, UR4, PT ;  /* 0x0000000414007c0c */ /* 0x000fe2000bfc6270 */
[----:B------:R-:W-:Y:S01]  /*f0c0*/  VIADD R10, R9, 0xc8 ;  /* 0x000000c8090a7836 */ /* 0x000fe20000000000 */
[----:B------:R-:W-:Y:S01]  /*f0d0*/  @!P1 LEA.HI R0, R0, R0, RZ, 0x1 ;  /* 0x0000000000009211 */ /* 0x000fe200078f08ff */
[----:B-1----:R-:W-:Y:S01]  /*f0e0*/  @!P3 IMAD.WIDE R14, R21, 0x4, R142 ;  /* 0x00000004150eb825 */ /* 0x002fe200078e028e */
[----:B------:R-:W-:-:S02]  /*f0f0*/  ISETP.GE.AND P2, PT, R22, UR4, PT ;  /* 0x0000000416007c0c */ /* 0x000fc4000bf46270 */
[----:B------:R-:W-:Y:S02]  /*f100*/  @!P1 LOP3.LUT R21, R0, 0xfffffffe, RZ, 0xc0, !PT ;  /* 0xfffffffe00159812 */ /* 0x000fe400078ec0ff */
[----:B------:R0:W-:Y:S01]  /*f110*/  @!P3 ST.E.64 desc[UR44][R14.64], R76 ;  /* 0x0000004c0e00b985 */ /* 0x0001e2000c101b2c */
[----:B------:R-:W-:Y:S02]  /*f120*/  ISETP.GE.AND P3, PT, R10, UR4, PT ;  /* 0x000000040a007c0c */ /* 0x000fe4000bf66270 */
[----:B------:R-:W-:Y:S02]  /*f130*/  @!P5 LEA.HI R25, R25, R25, RZ, 0x1 ;  /* 0x000000191919d211 */ /* 0x000fe400078f08ff */
[----:B------:R-:W-:Y:S01]  /*f140*/  @!P6 LEA.HI R0, R20, R20, RZ, 0x1 ;  /* 0x000000141400e211 */ /* 0x000fe200078f08ff */
[--C-:B------:R-:W-:Y:S01]  /*f150*/  @!P1 IMAD.WIDE R20, R21, 0x4, R142.reuse ;  /* 0x0000000415149825 */ /* 0x100fe200078e028e */
[----:B---3--:R-:W-:Y:S02]  /*f160*/  @!P4 LOP3.LUT R17, R24, 0xfffffffe, RZ, 0xc0, !PT ;  /* 0xfffffffe1811c812 */ /* 0x008fe400078ec0ff */
        /* <DEDUP_REMOVED lines=18> */
[----:B-1----:R-:W-:Y:S01]  /*f290*/  @!P3 IMAD.WIDE R20, R25, 0x4, R142 ;  /* 0x000000041914b825 */ /* 0x002fe200078e028e */
[----:B------:R0:W-:Y:S01]  /*f2a0*/  @!P2 ST.E.64 desc[UR44][R16.64], R90 ;  /* 0x0000005a1000a985 */ /* 0x0001e2000c101b2c */
[----:B------:R-:W-:Y:S02]  /*f2b0*/  ISETP.GE.AND P2, PT, R10, UR4, PT ;  /* 0x000000040a007c0c */ /* 0x000fe4000bf46270 */
[C---:B------:R-:W-:Y:S01]  /*f2c0*/  VIADD R25, R9.reuse, 0xe8 ;  /* 0x000000e809197836 */ /* 0x040fe20000000000 */
[----:B------:R1:W-:Y:S01]  /*f2d0*/  @!P3 ST.E.64 desc[UR44][R20.64], R94 ;  /* 0x0000005e1400b985 */ /* 0x0003e2000c101b2c */
[C---:B--2---:R-:W-:Y:S01]  /*f2e0*/  VIADD R15, R9.reuse, 0xf8 ;  /* 0x000000f8090f7836 */ /* 0x044fe20000000000 */
        /* <DEDUP_REMOVED lines=13> */
[----:B-1----:R-:W-:Y:S02]  /*f3c0*/  @!P3 LOP3.LUT R21, R24, 0xfffffffe, RZ, 0xc0, !PT ;  /* 0xfffffffe1815b812 */ /* 0x002fe400078ec0ff */
        /* <DEDUP_REMOVED lines=15> */
.L_x_1033:
[----:B------:R-:W-:Y:S05]  /*f4c0*/  BSYNC B0 ;  /* 0x0000000000007941 */ /* 0x000fea0003800000 */
.L_x_1032:
[----:B------:R-:W-:Y:S01]  /*f4d0*/  ISETP.GE.AND P1, PT, R8, R11, PT ;  /* 0x0000000b0800720c */ /* 0x000fe20003f26270 */
[----:B-1----:R1:W2:Y:S01]  /*f4e0*/  SHFL.IDX PT, R15, R49, 0x1, 0x1c1f ;  /* 0x003c1f00310f7f89 */ /* 0x0022a200000e0000 */
[----:B------:R-:W-:Y:S02]  /*f4f0*/  SEL R25, R39, R126, P0 ;  /* 0x0000007e27197207 */ /* 0x000fe40000000000 */
[----:B------:R-:W-:Y:S01]  /*f500*/  SEL R29, R126, R39, P0 ;  /* 0x000000277e1d7207 */ /* 0x000fe20000000000 */
[----:B------:R1:W0:Y:S01]  /*f510*/  SHFL.IDX PT, R14, R47, 0x1, 0x1c1f ;  /* 0x003c1f002f0e7f89 */ /* 0x00022200000e0000 */
        /* <DEDUP_REMOVED lines=19> */
[----:B0-----:R-:W-:Y:S01]  /*f650*/  SEL R2, R133, R12, P0 ;  /* 0x0000000c85027207 */ /* 0x001fe20000000000 */
[----:B-12---:R-:W-:Y:S06]  /*f660*/  @P1 BRA `(.L_x_948) ;  /* 0x0000004c00901947 */ /* 0x006fec0003800000 */
        /* <DEDUP_REMOVED lines=12> */
[----:B------:R-:W-:Y:S01]  /*f730*/  VIADD R45, R9, 0x40 ;  /* 0x00000040092d7836 */ /* 0x000fe20000000000 */
[----:B------:R-:W-:-:S03]  /*f740*/  ISETP.GE.AND P2, PT, R42, UR4, PT ;  /* 0x000000042a007c0c */ /* 0x000fc6000bf46270 */
[C-C-:B------:R-:W-:Y:S02]  /*f750*/  @!P3 IMAD.WIDE R12, R9.reuse, 0x4, R14.reuse ;  /* 0x00000004090cb825 */ /* 0x140fe400078e020e */
[----:B------:R-:W-:Y:S02]  /*f760*/  @!P4 LEA.HI R0, R0, R0, RZ, 0x1 ;  /* 0x000000000000c211 */ /* 0x000fe400078f08ff */
[----:B------:R-:W-:Y:S01]  /*f770*/  @!P5 LEA.HI R8, R8, R8, RZ, 0x1 ;  /* 0x000000080808d211 */ /* 0x000fe200078f08ff */
[----:B------:R0:W-:Y:S01]  /*f780*/  @!P3 ST.E.64 desc[UR44][R12.64], R114 ;  /* 0x000000720c00b985 */ /* 0x0001e2000c101b2c */
[----:B------:R-:W-:Y:S02]  /*f790*/  @!P4 LOP3.LUT R35, R0, 0xfffffffe, RZ, 0xc0, !PT ;  /* 0xfffffffe0023c812 */ /* 0x000fe400078ec0ff */
[----:B------:R-:W-:Y:S01]  /*f7a0*/  @!P5 LOP3.LUT R37, R8, 0xfffffffe, RZ, 0xc0, !PT ;  /* 0xfffffffe0825d812 */ /* 0x000fe200078ec0ff */
[----:B------:R-:W-:Y:S01]  /*f7b0*/  VIADD R8, R9, 0x30 ;  /* 0x0000003009087836 */ /* 0x000fe20000000000 */
[----:B------:R-:W-:Y:S01]  /*f7c0*/  @!P0 LEA.HI R40, R40, R40, RZ, 0x1 ;  /* 0x0000002828288211 */ /* 0x000fe200078f08ff */
[----:B------:R-:W-:Y:S01]  /*f7d0*/  @!P4 IMAD.WIDE R34, R35, 0x4, R14 ;  /* 0x000000042322c825 */ /* 0x000fe200078e020e */
[----:B------:R-:W-:-:S02]  /*f7e0*/  @!P1 LEA.HI R0, R41, R41, RZ, 0x1 ;  /* 0x0000002929009211 */ /* 0x000fc400078f08ff */
[----:B------:R-:W-:Y:S01]  /*f7f0*/  @!P0 LOP3.LUT R41, R40, 0xfffffffe, RZ, 0xc0, !PT ;  /* 0xfffffffe28298812 */ /* 0x000fe200078ec0ff */
[--C-:B------:R-:W-:Y:S01]  /*f800*/  @!P5 IMAD.WIDE R36, R37, 0x4, R14.reuse ;  /* 0x000000042524d825 */ /* 0x100fe200078e020e */
[----:B------:R-:W-:Y:S01]  /*f810*/  ISETP.GE.AND P3, PT, R8, UR4, PT ;  /* 0x0000000408007c0c */ /* 0x000fe2000bf66270 */
[----:B------:R1:W-:Y:S01]  /*f820*/  @!P4 ST.E.64 desc[UR44][R34.64], R118 ;  /* 0x000000762200c985 */ /* 0x0003e2000c101b2c */
[----:B------:R-:W-:Y:S01]  /*f830*/  @!P1 LOP3.LUT R43, R0, 0xfffffffe, RZ, 0xc0, !PT ;  /* 0xfffffffe002b9812 */ /* 0x000fe200078ec0ff */
[----:B0-----:R-:W-:Y:S01]  /*f840*/  @!P0 IMAD.WIDE R12, R41, 0x4, R14 ;  /* 0x00000004290c8825 */ /* 0x001fe200078e020e */
[----:B------:R-:W-:Y:S01]  /*f850*/  ISETP.GE.AND P4, PT, R44, UR4, PT ;  /* 0x000000042c007c0c */ /* 0x000fe2000bf86270 */
[----:B------:R0:W-:Y:S01]  /*f860*/  @!P5 ST.E.64 desc[UR44][R36.64], R120 ;  /* 0x000000782400d985 */ /* 0x0001e2000c101b2c */
[----:B------:R-:W-:Y:S01]  /*f870*/  ISETP.GE.AND P5, PT, R45, UR4, PT ;  /* 0x000000042d007c0c */ /* 0x000fe2000bfa6270 */
[C---:B------:R-:W-:Y:S01]  /*f880*/  VIADD R0, R9.reuse, 0x48 ;  /* 0x0000004809007836 */ /* 0x040fe20000000000 */
[----:B------:R-:W-:Y:S01]  /*f890*/  @!P2 LEA.HI R42, R42, R42, RZ, 0x1 ;  /* 0x0000002a2a2aa211 */ /* 0x000fe200078f08ff */
[----:B------:R-:W-:Y:S01]  /*f8a0*/  VIADD R40, R9, 0x50 ;  /* 0x0000005009287836 */ /* 0x000fe20000000000 */
[----:B------:R2:W-:Y:S02]  /*f8b0*/  @!P0 ST.E.64 desc[UR44][R12.64], R116 ;  /* 0x000000740c008985 */ /* 0x0005e4000c101b2c */
[----:B------:R-:W-:-:S02]  /*f8c0*/  ISETP.GE.AND P0, PT, R0, UR4, PT ;  /* 0x0000000400007c0c */ /* 0x000fc4000bf06270 */
[----:B------:R-:W-:Y:S01]  /*f8d0*/  @!P3 LEA.HI R8, R8, R8, RZ, 0x1 ;  /* 0x000000080808b211 */ /* 0x000fe200078f08ff */
[--C-:B-1----:R-:W-:Y:S02]  /*f8e0*/  @!P1 IMAD.WIDE R34, R43, 0x4, R14.reuse ;  /* 0x000000042b229825 */ /* 0x102fe400078e020e */
[----:B------:R-:W-:Y:S02]  /*f8f0*/  @!P4 LEA.HI R44, R44, R44, RZ, 0x1 ;  /* 0x0000002c2c2cc211 */ /* 0x000fe400078f08ff */
[----:B0-----:R-:W-:Y:S01]  /*f900*/  @!P2 LOP3.LUT R37, R42, 0xfffffffe, RZ, 0xc0, !PT ;  /* 0xfffffffe2a25a812 */ /* 0x001fe200078ec0ff */
[----:B------:R0:W-:Y:S01]  /*f910*/  @!P1 ST.E.64 desc[UR44][R34.64], R112 ;  /* 0x0000007022009985 */ /* 0x0001e2000c101b2c */
[----:B------:R-:W-:Y:S01]  /*f920*/  ISETP.GE.AND P1, PT, R40, UR4, PT ;  /* 0x0000000428007c0c */ /* 0x000fe2000bf26270 */
[----:B------:R-:W-:Y:S01]  /*f930*/  VIADD R42, R9, 0x58 ;  /* 0x00000058092a7836 */ /* 0x000fe20000000000 */
[----:B------:R-:W-:Y:S01]  /*f940*/  @!P5 LEA.HI R45, R45, R45, RZ, 0x1 ;  /* 0x0000002d2d2dd211 */ /* 0x000fe200078f08ff */
[----:B------:R-:W-:Y:S01]  /*f950*/  @!P2 IMAD.WIDE R36, R37, 0x4, R14 ;  /* 0x000000042524a825 */ /* 0x000fe200078e020e */
[----:B------:R-:W-:-:S02]  /*f960*/  @!P3 LOP3.LUT R41, R8, 0xfffffffe, RZ, 0xc0, !PT ;  /* 0xfffffffe0829b812 */ /* 0x000fc400078ec0ff */
[----:B------:R-:W-:Y:S01]  /*f970*/  @!P4 LOP3.LUT R43, R44, 0xfffffffe, RZ, 0xc0, !PT ;  /* 0xfffffffe2c2bc812 */ /* 0x000fe200078ec0ff */
[----:B------:R-:W-:Y:S01]  /*f980*/  VIADD R8, R9, 0x60 ;  /* 0x0000006009087836 */ /* 0x000fe20000000000 */
[----:B------:R1:W-:Y:S01]  /*f990*/  @!P2 ST.E.64 desc[UR44][R36.64], R122 ;  /* 0x0000007a2400a985 */ /* 0x0003e2000c101b2c */
[----:B------:R-:W-:Y:S01]  /*f9a0*/  ISETP.GE.AND P2, PT, R42, UR4, PT ;  /* 0x000000042a007c0c */ /* 0x000fe2000bf46270 */
[--C-:B--2---:R-:W-:Y:S01]  /*f9b0*/  @!P3 IMAD.WIDE R12, R41, 0x4, R14.reuse ;  /* 0x00000004290cb825 */ /* 0x104fe200078e020e */
[----:B------:R-:W-:Y:S02]  /*f9c0*/  @!P0 LEA.HI R0, R0, R0, RZ, 0x1 ;  /* 0x0000000000008211 */ /* 0x000fe400078f08ff */
[----:B------:R-:W-:Y:S01]  /*f9d0*/  @!P1 LEA.HI R40, R40, R40, RZ, 0x1 ;  /* 0x0000002828289211 */ /* 0x000fe200078f08ff */
[----:B0-----:R-:W-:Y:S01]  /*f9e0*/  @!P4 IMAD.WIDE R34, R43, 0x4, R14 ;  /* 0x000000042b22c825 */ /* 0x001fe200078e020e */
[----:B------:R0:W-:Y:S01]  /*f9f0*/  @!P3 ST.E.64 desc[UR44][R12.64], R124 ;  /* 0x0000007c0c00b985 */ /* 0x0001e2000c101b2c */
[----:B------:R-:W-:-:S02]  /*fa00*/  @!P0 LOP3.LUT R41, R0, 0xfffffffe, RZ, 0xc0, !PT ;  /* 0xfffffffe00298812 */ /* 0x000fc400078ec0ff */
[C---:B------:R-:W-:Y:S01]  /*fa10*/  VIADD R44, R9.reuse, 0x68 ;  /* 0x00000068092c7836 */ /* 0x040fe20000000000 */
[----:B------:R-:W-:Y:S01]  /*fa20*/  ISETP.GE.AND P3, PT, R8, UR4, PT ;  /* 0x0000000408007c0c */ /* 0x000fe2000bf66270 */
[----:B------:R2:W-:Y:S01]  /*fa30*/  @!P4 ST.E.64 desc[UR44][R34.64], R102 ;  /* 0x000000662200c985 */ /* 0x0005e2000c101b2c */
[----:B------:R-:W-:Y:S01]  /*fa40*/  @!P1 LOP3.LUT R43, R40, 0xfffffffe, RZ, 0xc0, !PT ;  /* 0xfffffffe282b9812 */ /* 0x000fe200078ec0ff */
[----:B------:R-:W-:Y:S01]  /*fa50*/  VIADD R0, R9, 0x78 ;  /* 0x0000007809007836 */ /* 0x000fe20000000000 */
[----:B-1----:R-:W-:Y:S01]  /*fa60*/  @!P5 LOP3.LUT R37, R45, 0xfffffffe, RZ, 0xc0, !PT ;  /* 0xfffffffe2d25d812 */ /* 0x002fe200078ec0ff */
[C---:B------:R-:W-:Y:S01]  /*fa70*/  VIADD R45, R9.reuse, 0x70 ;  /* 0x00000070092d7836 */ /* 0x040fe20000000000 */
[----:B------:R-:W-:Y:S01]  /*fa80*/  @!P2 LEA.HI R42, R42, R42, RZ, 0x1 ;  /* 0x0000002a2a2aa211 */ /* 0x000fe200078f08ff */
[----:B------:R-:W-:Y:S01]  /*fa90*/  VIADD R40, R9, 0x80 ;  /* 0x0000008009287836 */ /* 0x000fe20000000000 */
[----:B------:R-:W-:Y:S01]  /*faa0*/  ISETP.GE.AND P6, PT, R0, UR4, PT ;  /* 0x0000000400007c0c */ /* 0x000fe2000bfc6270 */
[----:B------:R-:W-:Y:S01]  /*fab0*/  @!P5 IMAD.WIDE R36, R37, 0x4, R14 ;  /* 0x000000042524d825 */ /* 0x000fe200078e020e */
[----:B------:R-:W-:-:S03]  /*fac0*/  ISETP.GE.AND P4, PT, R45, UR4, PT ;  /* 0x000000042d007c0c */ /* 0x000fc6000bf86270 */
[--C-:B0-----:R-:W-:Y:S01]  /*fad0*/  @!P0 IMAD.WIDE R12, R41, 0x4, R14.reuse ;  /* 0x00000004290c8825 */ /* 0x101fe200078e020e */
[----:B------:R0:W-:Y:S01]  /*fae0*/  @!P5 ST.E.64 desc[UR44][R36.64], R92 ;  /* 0x0000005c2400d985 */ /* 0x0001e2000c101b2c */
[----:B------:R-:W-:Y:S02]  /*faf0*/  ISETP.GE.AND P5, PT, R44, UR4, PT ;  /* 0x000000042c007c0c */ /* 0x000fe4000bfa6270 */
[----:B--2---:R-:W-:Y:S01]  /*fb00*/  @!P1 IMAD.WIDE R34, R43, 0x4, R14 ;  /* 0x000000042b229825 */ /* 0x004fe200078e020e */
[----:B------:R1:W-:Y:S01]  /*fb10*/  @!P0 ST.E.64 desc[UR44][R12.64], R88 ;  /* 0x000000580c008985 */ /* 0x0003e2000c101b2c */
[----:B------:R-:W-:Y:S02]  /*fb20*/  @!P3 LEA.HI R8, R8, R8, RZ, 0x1 ;  /* 0x000000080808b211 */ /* 0x000fe400078f08ff */
[----:B------:R-:W-:Y:S01]  /*fb30*/  @!P6 LEA.HI R0, R0, R0, RZ, 0x1 ;  /* 0x000000000000e211 */ /* 0x000fe200078f08ff */
[----:B------:R2:W-:Y:S01]  /*fb40*/  @!P1 ST.E.64 desc[UR44][R34.64], R96 ;  /* 0x0000006022009985 */ /* 0x0005e2000c101b2c */
[----:B------:R-:W-:-:S02]  /*fb50*/  ISETP.GE.AND P1, PT, R40, UR4, PT ;  /* 0x0000000428007c0c */ /* 0x000fc4000bf26270 */
[----:B------:R-:W-:Y:S01]  /*fb60*/  @!P3 LOP3.LUT R41, R8, 0xfffffffe, RZ, 0xc0, !PT ;  /* 0xfffffffe0829b812 */ /* 0x000fe200078ec0ff */
[----:B------:R-:W-:Y:S01]  /*fb70*/  VIADD R8, R9, 0x90 ;  /* 0x0000009009087836 */ /* 0x000fe20000000000 */
[----:B------:R-:W-:Y:S02]  /*fb80*/  @!P4 LEA.HI R45, R45, R45, RZ, 0x1 ;  /* 0x0000002d2d2dc211 */ /* 0x000fe400078f08ff */
[----:B0-----:R-:W-:Y:S01]  /*fb90*/  @!P2 LOP3.LUT R37, R42, 0xfffffffe, RZ, 0xc0, !PT ;  /* 0xfffffffe2a25a812 */ /* 0x001fe200078ec0ff */
[----:B------:R-:W-:Y:S01]  /*fba0*/  VIADD R42, R9, 0x88 ;  /* 0x00000088092a7836 */ /* 0x000fe20000000000 */
[----:B------:R-:W-:Y:S01]  /*fbb0*/  @!P5 LEA.HI R44, R44, R44, RZ, 0x1 ;  /* 0x0000002c2c2cd211 */ /* 0x000fe200078f08ff */
[--C-:B-1----:R-:W-:Y:S01]  /*fbc0*/  @!P3 IMAD.WIDE R12, R41, 0x4, R14.reuse ;  /* 0x00000004290cb825 */ /* 0x102fe200078e020e */
[----:B------:R-:W-:Y:S02]  /*fbd0*/  @!P6 LOP3.LUT R41, R0, 0xfffffffe, RZ, 0xc0, !PT ;  /* 0xfffffffe0029e812 */ /* 0x000fe400078ec0ff */
[----:B------:R-:W-:Y:S01]  /*fbe0*/  ISETP.GE.AND P0, PT, R42, UR4, PT ;  /* 0x000000042a007c0c */ /* 0x000fe2000bf06270 */
[----:B------:R-:W-:Y:S01]  /*fbf0*/  @!P2 IMAD.WIDE R36, R37, 0x4, R14 ;  /* 0x000000042524a825 */ /* 0x000fe200078e020e */
[----:B------:R-:W-:-:S02]  /*fc00*/  @!P5 LOP3.LUT R43, R44, 0xfffffffe, RZ, 0xc0, !PT ;  /* 0xfffffffe2c2bd812 */ /* 0x000fc400078ec0ff */
[----:B------:R-:W-:Y:S01]  /*fc10*/  @!P1 LEA.HI R40, R40, R40, RZ, 0x1 ;  /* 0x0000002828289211 */ /* 0x000fe200078f08ff */
[----:B------:R-:W-:Y:S01]  /*fc20*/  VIADD R0, R9, 0x98 ;  /* 0x0000009809007836 */ /* 0x000fe20000000000 */
[----:B------:R0:W-:Y:S01]  /*fc30*/  @!P2 ST.E.64 desc[UR44][R36.64], R134 ;  /* 0x000000862400a985 */ /* 0x0001e2000c101b2c */
[----:B--2---:R-:W-:Y:S01]  /*fc40*/  @!P5 IMAD.WIDE R34, R43, 0x4, R14 ;  /* 0x000000042b22d825 */ /* 0x004fe200078e020e */
[----:B------:R-:W-:Y:S02]  /*fc50*/  ISETP.GE.AND P2, PT, R8, UR4, PT ;  /* 0x0000000408007c0c */ /* 0x000fe4000bf46270 */
[----:B------:R1:W-:Y:S01]  /*fc60*/  @!P3 ST.E.64 desc[UR44][R12.64], R4 ;  /* 0x000000040c00b985 */ /* 0x0003e2000c101b2c */
[----:B------:R-:W-:Y:S01]  /*fc70*/  VIADD R43, R9, 0xa0 ;  /* 0x000000a0092b7836 */ /* 0x000fe20000000000 */
[----:B------:R-:W-:Y:S02]  /*fc80*/  ISETP.GE.AND P3, PT, R0, UR4, PT ;  /* 0x0000000400007c0c */ /* 0x000fe4000bf66270 */
[----:B------:R-:W-:Y:S01]  /*fc90*/  @!P0 LEA.HI R42, R42, R42, RZ, 0x1 ;  /* 0x0000002a2a2a8211 */ /* 0x000fe200078f08ff */
[----:B------:R2:W-:Y:S01]  /*fca0*/  @!P5 ST.E.64 desc[UR44][R34.64], R78 ;  /* 0x0000004e2200d985 */ /* 0x0005e2000c101b2c */
[----:B0-----:R-:W-:-:S05]  /*fcb0*/  @!P4 LOP3.LUT R37, R45, 0xfffffffe, RZ, 0xc0, !PT ;  /* 0xfffffffe2d25c812 */ /* 0x001fca00078ec0ff */
[----:B------:R-:W-:Y:S02]  /*fcc0*/  @!P2 LEA.HI R8, R8, R8, RZ, 0x1 ;  /* 0x000000080808a211 */ /* 0x000fe400078f08ff */
[----:B-1----:R-:W-:Y:S01]  /*fcd0*/  @!P1 LOP3.LUT R13, R40, 0xfffffffe, RZ, 0xc0, !PT ;  /* 0xfffffffe280d9812 */ /* 0x002fe200078ec0ff */
[--C-:B------:R-:W-:Y:S01]  /*fce0*/  @!P4 IMAD.WIDE R36, R37, 0x4, R14.reuse ;  /* 0x000000042524c825 */ /* 0x100fe200078e020e */
[----:B------:R-:W-:Y:S02]  /*fcf0*/  @!P3 LEA.HI R0, R0, R0, RZ, 0x1 ;  /* 0x000000000000b211 */ /* 0x000fe400078f08ff */
[----:B--2---:R-:W-:Y:S02]  /*fd00*/  @!P0 LOP3.LUT R35, R42, 0xfffffffe, RZ, 0xc0, !PT ;  /* 0xfffffffe2a238812 */ /* 0x004fe400078ec0ff */
[----:B------:R0:W-:Y:S01]  /*fd10*/  @!P4 ST.E.64 desc[UR44][R36.64], R6 ;  /* 0x000000062400c985 */ /* 0x0001e2000c101b2c */
[----:B------:R-:W-:Y:S01]  /*fd20*/  @!P6 IMAD.WIDE R4, R41, 0x4, R14 ;  /* 0x000000042904e825 */ /* 0x000fe200078e020e */
[----:B------:R-:W-:-:S03]  /*fd30*/  ISETP.GE.AND P4, PT, R43, UR4, PT ;  /* 0x000000042b007c0c */ /* 0x000fc6000bf86270 */
[----:B------:R-:W-:Y:S01]  /*fd40*/  VIADD R34, R9, 0xa8 ;  /* 0x000000a809227836 */ /* 0x000fe20000000000 */
[----:B------:R1:W-:Y:S04]  /*fd50*/  @!P6 ST.E.64 desc[UR44][R4.64], R50 ;  /* 0x000000320400e985 */ /* 0x0003e8000c101b2c */
[----:B------:R-:W-:Y:S01]  /*fd60*/  ISETP.GE.AND P5, PT, R34, UR4, PT ;  /* 0x0000000422007c0c */ /* 0x000fe2000bfa6270 */
[----:B0-----:R-:W-:-:S04]  /*fd70*/  @!P1 IMAD.WIDE R6, R13, 0x4, R14 ;  /* 0x000000040d069825 */ /* 0x001fc800078e020e */
[----:B------:R-:W-:Y:S01]  /*fd80*/  @!P4 LEA.HI R43, R43, R43, RZ, 0x1 ;  /* 0x0000002b2b2bc211 */ /* 0x000fe200078f08ff */
[----:B------:R-:W-:Y:S01]  /*fd90*/  VIADD R36, R9, 0xb0 ;  /* 0x000000b009247836 */ /* 0x000fe20000000000 */
[----:B------:R0:W-:Y:S01]  /*fda0*/  @!P1 ST.E.64 desc[UR44][R6.64], R136 ;  /* 0x0000008806009985 */ /* 0x0001e2000c101b2c */
[--C-:B------:R-:W-:Y:S01]  /*fdb0*/  @!P0 IMAD.WIDE R12, R35, 0x4, R14.reuse ;  /* 0x00000004230c8825 */ /* 0x100fe200078e020e */
[----:B-1----:R-:W-:Y:S02]  /*fdc0*/  @!P2 LOP3.LUT R5, R8, 0xfffffffe, RZ, 0xc0, !PT ;  /* 0xfffffffe0805a812 */ /* 0x002fe400078ec0ff */
[----:B------:R-:W-:Y:S01]  /*fdd0*/  ISETP.GE.AND P1, PT, R36, UR4, PT ;  /* 0x0000000424007c0c */ /* 0x000fe2000bf26270 */
[----:B------:R-:W-:Y:S01]  /*fde0*/  VIADD R37, R9, 0xb8 ;  /* 0x000000b809257836 */ /* 0x000fe20000000000 */
[----:B------:R1:W-:Y:S01]  /*fdf0*/  @!P0 ST.E.64 desc[UR44][R12.64], R138 ;  /* 0x0000008a0c008985 */ /* 0x0003e2000c101b2c */
[----:B------:R-:W-:Y:S01]  /*fe00*/  @!P5 LEA.HI R34, R34, R34, RZ, 0x1 ;  /* 0x000000222222d211 */ /* 0x000fe200078f08ff */
[----:B------:R-:W-:-:S02]  /*fe10*/  @!P2 IMAD.WIDE R4, R5, 0x4, R14 ;  /* 0x000000040504a825 */ /* 0x000fc400078e020e */
[----:B------:R-:W-:Y:S02]  /*fe20*/  ISETP.GE.AND P0, PT, R37, UR4, PT ;  /* 0x0000000425007c0c */ /* 0x000fe4000bf06270 */
[----:B------:R-:W-:Y:S01]  /*fe30*/  @!P5 LOP3.LUT R35, R34, 0xfffffffe, RZ, 0xc0, !PT ;  /* 0xfffffffe2223d812 */ /* 0x000fe200078ec0ff */
[----:B------:R-:W-:Y:S01]  /*fe40*/  VIADD R8, R9, 0xc0 ;  /* 0x000000c009087836 */ /* 0x000fe20000000000 */
[----:B0-----:R-:W-:Y:S01]  /*fe50*/  @!P3 LOP3.LUT R7, R0, 0xfffffffe, RZ, 0xc0, !PT ;  /* 0xfffffffe0007b812 */ /* 0x001fe200078ec0ff */
[----:B------:R0:W-:Y:S02]  /*fe60*/  @!P2 ST.E.64 desc[UR44][R4.64], R54 ;  /* 0x000000360400a985 */ /* 0x0001e4000c101b2c */
[----:B------:R-:W-:Y:S01]  /*fe70*/  @!P1 LEA.HI R36, R36, R36, RZ, 0x1 ;  /* 0x0000002424249211 */ /* 0x000fe200078f08ff */
[--C-:B------:R-:W-:Y:S01]  /*fe80*/  @!P5 IMAD.WIDE R34, R35, 0x4, R14.reuse ;  /* 0x000000042322d825 */ /* 0x100fe200078e020e */
[----:B------:R-:W-:Y:S02]  /*fe90*/  ISETP.GE.AND P2, PT, R8, UR4, PT ;  /* 0x0000000408007c0c */ /* 0x000fe4000bf46270 */
[----:B-1----:R-:W-:Y:S01]  /*fea0*/  @!P4 LOP3.LUT R13, R43, 0xfffffffe, RZ, 0xc0, !PT ;  /* 0xfffffffe2b0dc812 */ /* 0x002fe200078ec0ff */
[----:B------:R-:W-:Y:S01]  /*feb0*/  @!P3 IMAD.WIDE R6, R7, 0x4, R14 ;  /* 0x000000040706b825 */ /* 0x000fe200078e020e */
[----:B------:R-:W-:-:S02]  /*fec0*/  @!P0 LEA.HI R0, R37, R37, RZ, 0x1 ;  /* 0x0000002525008211 */ /* 0x000fc400078f08ff */
[----:B------:R-:W-:Y:S01]  /*fed0*/  @!P1 LOP3.LUT R37, R36, 0xfffffffe, RZ, 0xc0, !PT ;  /* 0xfffffffe24259812 */ /* 0x000fe200078ec0ff */
[--C-:B------:R-:W-:Y:S01]  /*fee0*/  @!P4 IMAD.WIDE R12, R13, 0x4, R14.reuse ;  /* 0x000000040d0cc825 */ /* 0x100fe200078e020e */
[----:B------:R-:W-:Y:S01]  /*fef0*/  @!P0 LOP3.LUT R41, R0, 0xfffffffe, RZ, 0xc0, !PT ;  /* 0xfffffffe00298812 */ /* 0x000fe200078ec0ff */
[----:B------:R1:W-:Y:S02]  /*ff00*/  @!P3 ST.E.64 desc[UR44][R6.64], R140 ;  /* 0x0000008c0600b985 */ /* 0x0003e4000c101b2c */
[----:B0-----:R-:W-:Y:S02]  /*ff10*/  @!P1 IMAD.WIDE R4, R37, 0x4, R14 ;  /* 0x0000000425049825 */ /* 0x001fe400078e020e */
[----:B------:R0:W-:Y:S01]  /*ff20*/  @!P4 ST.E.64 desc[UR44][R12.64], R16 ;  /* 0x000000100c00c985 */ /* 0x0001e2000c101b2c */
[----:B------:R-:W-:Y:S01]  /*ff30*/  @!P2 LEA.HI R8, R8, R8, RZ, 0x1 ;  /* 0x000000080808a211 */ /* 0x000fe200078f08ff */
[C---:B------:R-:W-:Y:S02]  /*ff40*/  VIADD R0, R9.reuse, 0xd0 ;  /* 0x000000d009007836 */ /* 0x040fe40000000000 */
[----:B------:R2:W-:Y:S01]  /*ff50*/  @!P5 ST.E.64 desc[UR44][R34.64], R20 ;  /* 0x000000142200d985 */ /* 0x0005e2000c101b2c */
[----:B------:R-:W-:-:S03]  /*ff60*/  VIADD R36, R9, 0xc8 ;  /* 0x000000c809247836 */ /* 0x000fc60000000000 */
[----:B------:R5:W-:Y:S01]  /*ff70*/  @!P1 ST.E.64 desc[UR44][R4.64], R22 ;  /* 0x0000001604009985 */ /* 0x000be2000c101b2c */
[----:B------:R-:W-:Y:S01]  /*ff80*/  ISETP.GE.AND P1, PT, R0, UR4, PT ;  /* 0x0000000400007c0c */ /* 0x000fe2000bf26270 */
[----:B-1----:R-:W-:Y:S01]  /*ff90*/  @!P0 IMAD.WIDE R6, R41, 0x4, R14 ;  /* 0x0000000429068825 */ /* 0x002fe200078e020e */
[----:B------:R-:W-:-:S03]  /*ffa0*/  ISETP.GE.AND P3, PT, R36, UR4, PT ;  /* 0x0000000424007c0c */ /* 0x000fc6000bf66270 */
[C---:B0-----:R-:W-:Y:S01]  /*ffb0*/  VIADD R12, R9.reuse, 0xd8 ;  /* 0x000000d8090c7836 */ /* 0x041fe20000000000 */
[----:B------:R0:W-:Y:S01]  /*ffc0*/  @!P0 ST.E.64 desc[UR44][R6.64], R26 ;  /* 0x0000001a06008985 */ /* 0x0001e2000c101b2c */
[C---:B------:R-:W-:Y:S01]  /*ffd0*/  VIADD R16, R9.reuse, 0xe0 ;  /* 0x000000e009107836 */ /* 0x040fe20000000000 */
[----:B------:R-:W-:Y:S01]  /*ffe0*/  @!P2 LOP3.LUT R13, R8, 0xfffffffe, RZ, 0xc0, !PT ;  /* 0xfffffffe080da812 */ /* 0x000fe200078ec0ff */
[C---:B--2---:R-:W-:Y:S01]  /*fff0*/  VIADD R20, R9.reuse, 0xe8 ;  /* 0x000000e809147836 */ /* 0x044fe20000000000 */
[----:B------:R-:W-:Y:S01]  /*10000*/  ISETP.GE.AND P0, PT, R12, UR4, PT ;  /* 0x000000040c007c0c */ /* 0x000fe2000bf06270 */
[----:B------:R-:W-:Y:S01]  /*10010*/  VIADD R21, R9, 0xf0 ;  /* 0x000000f009157836 */ /* 0x000fe20000000000 */
[----:B------:R-:W-:Y:S01]  /*10020*/  ISETP.GE.AND P4, PT, R16, UR4, PT ;  /* 0x0000000410007c0c */ /* 0x000fe2000bf86270 */
[----:B-----5:R-:W-:Y:S01]  /*10030*/  @!P2 IMAD.WIDE R4, R13, 0x4, R14 ;  /* 0x000000040d04a825 */ /* 0x020fe200078e020e */
[----:B------:R-:W-:Y:S02]  /*10040*/  ISETP.GE.AND P5, PT, R20, UR4, PT ;  /* 0x0000000414007c0c */ /* 0x000fe4000bfa6270 */
[----:B------:R-:W-:Y:S01]  /*10050*/  ISETP.GE.AND P6, PT, R21, UR4, PT ;  /* 0x0000000415007c0c */ /* 0x000fe2000bfc6270 */
[----:B------:R-:W-:Y:S01]  /*10060*/  VIADD R9, R9, 0xf8 ;  /* 0x000000f809097836 */ /* 0x000fe20000000000 */
[----:B------:R-:W-:Y:S01]  /*10070*/  @!P1 LEA.HI R0, R0, R0, RZ, 0x1 ;  /* 0x0000000000009211 */ /* 0x000fe200078f08ff */
[----:B------:R1:W-:Y:S01]  /*10080*/  @!P2 ST.E.64 desc[UR44][R4.64], R24 ;  /* 0x000000180400a985 */ /* 0x0003e2000c101b2c */
[----:B------:R-:W-:-:S02]  /*10090*/  @!P3 LEA.HI R36, R36, R36, RZ, 0x1 ;  /* 0x000000242424b211 */ /* 0x000fc400078f08ff */
[----:B------:R-:W-:Y:S02]  /*100a0*/  @!P1 LOP3.LUT R13, R0, 0xfffffffe, RZ, 0xc0, !PT ;  /* 0xfffffffe000d9812 */ /* 0x000fe400078ec0ff */
[----:B------:R-:W-:Y:S02]  /*100b0*/  @!P0 LEA.HI R0, R12, R12, RZ, 0x1 ;  /* 0x0000000c0c008211 */ /* 0x000fe400078f08ff */
[----:B0-----:R-:W-:Y:S01]  /*100c0*/  @!P3 LOP3.LUT R7, R36, 0xfffffffe, RZ, 0xc0, !PT ;  /* 0xfffffffe2407b812 */ /* 0x001fe200078ec0ff */
[--C-:B------:R-:W-:Y:S01]  /*100d0*/  @!P1 IMAD.WIDE R12, R13, 0x4, R14.reuse ;  /* 0x000000040d0c9825 */ /* 0x100fe200078e020e */
[----:B------:R-:W-:Y:S02]  /*100e0*/  @!P4 LEA.HI R16, R16, R16, RZ, 0x1 ;  /* 0x000000101010c211 */ /* 0x000fe400078f08ff */
[----:B------:R-:W-:Y:S01]  /*100f0*/  @!P0 LOP3.LUT R17, R0, 0xfffffffe, RZ, 0xc0, !PT ;  /* 0xfffffffe00118812 */ /* 0x000fe200078ec0ff */
[----:B------:R-:W-:Y:S01]  /*10100*/  @!P3 IMAD.WIDE R6, R7, 0x4, R14 ;  /* 0x000000040706b825 */ /* 0x000fe200078e020e */
[----:B------:R-:W-:-:S02]  /*10110*/  @!P5 LEA.HI R20, R20, R20, RZ, 0x1 ;  /* 0x000000141414d211 */ /* 0x000fc400078f08ff */
[----:B------:R-:W-:Y:S02]  /*10120*/  @!P6 LEA.HI R0, R21, R21, RZ, 0x1 ;  /* 0x000000151500e211 */ /* 0x000fe400078f08ff */
[----:B------:R-:W-:Y:S01]  /*10130*/  @!P4 LOP3.LUT R21, R16, 0xfffffffe, RZ, 0xc0, !PT ;  /* 0xfffffffe1015c812 */ /* 0x000fe200078ec0ff */
[--C-:B------:R-:W-:Y:S01]  /*10140*/  @!P0 IMAD.WIDE R16, R17, 0x4, R14.reuse ;  /* 0x0000000411108825 */ /* 0x100fe200078e020e */
[----:B------:R-:W-:Y:S01]  /*10150*/  @!P5 LOP3.LUT R23, R20, 0xfffffffe, RZ, 0xc0, !PT ;  /* 0xfffffffe1417d812 */ /* 0x000fe200078ec0ff */
[----:B------:R0:W-:Y:S01]  /*10160*/  @!P3 ST.E.64 desc[UR44][R6.64], R28 ;  /* 0x0000001c0600b985 */ /* 0x0001e2000c101b2c */
[----:B-1----:R-:W-:Y:S01]  /*10170*/  @!P6 LOP3.LUT R25, R0, 0xfffffffe, RZ, 0xc0, !PT ;  /* 0xfffffffe0019e812 */ /* 0x002fe200078ec0ff */
[--C-:B------:R-:W-:Y:S02]  /*10180*/  @!P4 IMAD.WIDE R4, R21, 0x4, R14.reuse ;  /* 0x000000041504c825 */ /* 0x100fe400078e020e */
[----:B------:R1:W-:Y:S02]  /*10190*/  @!P1 ST.E.64 desc[UR44][R12.64], R30 ;  /* 0x0000001e0c009985 */ /* 0x0003e4000c101b2c */
[----:B------:R-:W-:-:S02]  /*101a0*/  @!P6 IMAD.WIDE R20, R25, 0x4, R14 ;  /* 0x000000041914e825 */ /* 0x000fc400078e020e */
[----:B------:R1:W-:Y:S01]  /*101b0*/  @!P0 ST.E.64 desc[UR44][R16.64], R38 ;  /* 0x0000002610008985 */ /* 0x0003e2000c101b2c */
[----:B------:R-:W-:-:S03]  /*101c0*/  ISETP.GE.AND P0, PT, R9, UR4, PT ;  /* 0x0000000409007c0c */ /* 0x000fc6000bf06270 */
[----:B------:R1:W-:Y:S01]  /*101d0*/  @!P4 ST.E.64 desc[UR44][R4.64], R10 ;  /* 0x0000000a0400c985 */ /* 0x0003e2000c101b2c */
[----:B0-----:R-:W-:-:S05]  /*101e0*/  @!P5 IMAD.WIDE R6, R23, 0x4, R14 ;  /* 0x000000041706d825 */ /* 0x001fca00078e020e */
[----:B------:R1:W-:Y:S04]  /*101f0*/  @!P5 ST.E.64 desc[UR44][R6.64], R32 ;  /* 0x000000200600d985 */ /* 0x0003e8000c101b2c */
[----:B------:R1:W-:Y:S01]  /*10200*/  @!P6 ST.E.64 desc[UR44][R20.64], R18 ;  /* 0x000000121400e985 */ /* 0x0003e2000c101b2c */
[----:B------:R-:W-:Y:S05]  /*10210*/  @P0 BRA `(.L_x_948) ;  /* 0x0000004000a40947 */ /* 0x000fea0003800000 */
[----:B------:R-:W-:-:S04]  /*10220*/  LEA.HI R9, R9, R9, RZ, 0x1 ;  /* 0x0000000909097211 */ /* 0x000fc800078f08ff */
[----:B------:R-:W-:-:S05]  /*10230*/  LOP3.LUT R9, R9, 0xfffffffe, RZ, 0xc0, !PT ;  /* 0xfffffffe09097812 */ /* 0x000fca00078ec0ff */
[----:B------:R-:W-:-:S05]  /*10240*/  IMAD.WIDE R14, R9, 0x4, R14 ;  /* 0x00000004090e7825 */ /* 0x000fca00078e020e */
[----:B------:R0:W-:Y:S01]  /*10250*/  ST.E.64 desc[UR44][R14.64], R2 ;  /* 0x000000020e007985 */ /* 0x0001e2000c101b2c */
[----:B------:R-:W-:Y:S05]  /*10260*/  BRA `(.L_x_948) ;  /* 0x0000004000907947 */ /* 0x000fea0003800000 */
.L_x_1031:
        /* <DEDUP_REMOVED lines=14> */
[----:B------:R-:W-:Y:S01]  /*10350*/  USHF.R.S32.HI UR6, URZ, 0x1f, UR42 ;  /* 0x0000001f3f067899 */ /* 0x000fe2000801142a */
[----:B------:R-:W-:Y:S01]  /*10360*/  IMAD.MOV.U32 R5, RZ, RZ, R0 ;  /* 0x000000ffff057224 */ /* 0x000fe200078e0000 */
[----:B------:R-:W-:Y:S02]  /*10370*/  ULDC.64 UR8, c[0x0][0xbd0] ;  /* 0x0002f40000087ab9 */ /* 0x000fe40000000a00 */
[----:B------:R-:W-:Y:S02]  /*10380*/  UIMAD UR6, UR6, UR8, URZ ;  /* 0x00000008060672a4 */ /* 0x000fe4000f8e023f */
[----:B------:R-:W-:Y:S01]  /*10390*/  UIMAD.WIDE.U32 UR4, UR42, UR8, URZ ;  /* 0x000000082a0472a5 */ /* 0x000fe2000f8e003f */
[----:B------:R-:W1:Y:S01]  /*103a0*/  S2UR UR7, SR_CTAID.Y ;  /* 0x00000000000779c3 */ /* 0x000e620000002600 */
[----:B------:R-:W-:-:S04]  /*103b0*/  UIMAD UR6, UR42, UR9, UR6 ;  /* 0x000000092a0672a4 */ /* 0x000fc8000f8e0206 */
[----:B------:R-:W-:Y:S02]  /*103c0*/  UIADD3 UR6, UR5, UR6, URZ ;  /* 0x0000000605067290 */ /* 0x000fe4000fffe03f */
[----:B------:R-:W-:Y:S01]  /*103d0*/  IMAD.U32 R3, RZ, RZ, UR5 ;  /* 0x00000005ff037e24 */ /* 0x000fe2000f8e00ff */
[----:B------:R-:W2:Y:S01]  /*103e0*/  @P0 LDC R7, c[0x0][0xbec] ;  /* 0x0002fb00ff070b82 */ /* 0x000ea20000000800 */
[----:B------:R-:W-:Y:S01]  /*103f0*/  IMAD.U32 R2, RZ, RZ, UR4 ;  /* 0x00000004ff027e24 */ /* 0x000fe2000f8e00ff */
[----:B------:R-:W-:Y:S01]  /*10400*/  ULDC.64 UR4, c[0x0][0xbe0] ;  /* 0x0002f80000047ab9 */ /* 0x000fe20000000a00 */
[----:B------:R-:W-:-:S05]  /*10410*/  IMAD.U32 R3, RZ, RZ, UR6 ;  /* 0x00000006ff037e24 */ /* 0x000fca000f8e00ff */
[----:B------:R-:W3:Y:S01]  /*10420*/  @P0 LDC R9, c[0x0][0xbf0] ;  /* 0x0002fc00ff090b82 */ /* 0x000ee20000000800 */
[C---:B0-----:R-:W-:Y:S02]  /*10430*/  IMAD R12, R10.reuse, UR39, RZ ;  /* 0x000000270a0c7c24 */ /* 0x041fe4000f8e02ff */
[----:B------:R-:W-:-:S04]  /*10440*/  IMAD.WIDE.U32 R2, R10, UR36, R2 ;  /* 0x000000240a027c25 */ /* 0x000fc8000f8e0002 */
[----:B------:R-:W-:Y:S01]  /*10450*/  IMAD R11, R11, UR36, R12 ;  /* 0x000000240b0b7c24 */ /* 0x000fe2000f8e020c */
[----:B------:R-:W1:Y:S03]  /*10460*/  LDC R8, c[0x0][0xc50] ;  /* 0x00031400ff087b82 */ /* 0x000e660000000800 */
[----:B------:R-:W-:Y:S02]  /*10470*/  IMAD.IADD R3, R11, 0x1, R3 ;  /* 0x000000010b037824 */ /* 0x000fe400078e0203 */
[----:B--2---:R-:W-:-:S04]  /*10480*/  @P0 IMAD.HI.U32 R4, R0, R7, RZ ;  /* 0x0000000700040227 */ /* 0x004fc800078e00ff */
[----:B------:R-:W-:Y:S01]  /*10490*/  IMAD R7, RZ, RZ, -UR42 ;  /* 0x8000002aff077e24 */ /* 0x000fe2000f8e02ff */
[----:B---3--:R-:W-:-:S03]  /*104a0*/  @P0 SHF.R.U32.HI R5, RZ, R9, R4 ;  /* 0x00000009ff050219 */ /* 0x008fc60000011604 */
[----:B-1----:R-:W-:Y:S02]  /*104b0*/  IMAD R9, R8, R7, UR7 ;  /* 0x0000000708097e24 */ /* 0x002fe4000f8e0207 */
[----:B------:R-:W-:Y:S02]  /*104c0*/  IMAD.MOV R7, RZ, RZ, -R5 ;  /* 0x000000ffff077224 */ /* 0x000fe400078e0a05 */
[----:B------:R-:W-:Y:S01]  /*104d0*/  IMAD.WIDE.U32 R2, R9, UR4, R2 ;  /* 0x0000000409027c25 */ /* 0x000fe2000f8e0002 */
[----:B------:R-:W-:-:S03]  /*104e0*/  SHF.R.S32.HI R4, RZ, 0x1f, R9 ;  /* 0x0000001fff047819 */ /* 0x000fc60000011409 */
[----:B------:R-:W-:Y:S01]  /*104f0*/  IMAD R7, R6, R7, R0 ;  /* 0x0000000706077224 */ /* 0x000fe200078e0200 */
[----:B------:R-:W-:Y:S01]  /*10500*/  IADD3 R2, P0, R5, R2, RZ ;  /* 0x0000000205027210 */ /* 0x000fe20007f1e0ff */
[----:B------:R-:W-:-:S03]  /*10510*/  IMAD R4, R4, UR4, RZ ;  /* 0x0000000404047c24 */ /* 0x000fc6000f8e02ff */
[----:B------:R-:W-:Y:S01]  /*10520*/  SHF.R.S32.HI R0, RZ, 0x1f, R7 ;  /* 0x0000001fff007819 */ /* 0x000fe20000011407 */
[----:B------:R-:W-:Y:S01]  /*10530*/  IMAD R4, R9, UR5, R4 ;  /* 0x0000000509047c24 */ /* 0x000fe2000f8e0204 */
[----:B------:R-:W-:Y:S01]  /*10540*/  SHF.R.S32.HI R9, RZ, 0x1f, R5 ;  /* 0x0000001fff097819 */ /* 0x000fe20000011405 */
[----:B------:R-:W-:Y:S02]  /*10550*/  ULDC.64 UR4, c[0x0][0xbc8] ;  /* 0x0002f20000047ab9 */ /* 0x000fe40000000a00 */
[----:B------:R-:W-:Y:S01]  /*10560*/  IMAD R0, R0, UR4, RZ ;  /* 0x0000000400007c24 */ /* 0x000fe2000f8e02ff */
[----:B------:R-:W-:-:S03]  /*10570*/  IADD3.X R3, R9, R3, R4, P0, !PT ;  /* 0x0000000309037210 */ /* 0x000fc600007fe404 */
[C---:B------:R-:W-:Y:S02]  /*10580*/  IMAD R5, R7.reuse, UR5, R0 ;  /* 0x0000000507057c24 */ /* 0x040fe4000f8e0200 */
[----:B------:R-:W-:Y:S01]  /*10590*/  IMAD.WIDE.U32 R2, R7, UR4, R2 ;  /* 0x0000000407027c25 */ /* 0x000fe2000f8e0002 */
[----:B------:R-:W-:-:S03]  /*105a0*/  ULDC.64 UR4, c[0x0][0xba8] ;  /* 0x0002ea0000047ab9 */ /* 0x000fc60000000a00 */
[----:B------:R-:W-:Y:S01]  /*105b0*/  IMAD.IADD R3, R3, 0x1, R5 ;  /* 0x0000000103037824 */ /* 0x000fe200078e0205 */
[----:B------:R-:W-:-:S04]  /*105c0*/  LEA R4, P0, R2, UR4, 0x2 ;  /* 0x0000000402047c11 */ /* 0x000fc8000f8010ff */
[----:B------:R-:W-:Y:S01]  /*105d0*/  LEA.HI.X R5, R2, UR5, R3, 0x2, P0 ;  /* 0x0000000502057c11 */ /* 0x000fe200080f1403 */
[----:B------:R-:W-:-:S05]  /*105e0*/  IMAD.MOV.U32 R3, RZ, RZ, -0x800000 ;  /* 0xff800000ff037424 */ /* 0x000fca00078e00ff */
[----:B------:R2:W-:Y:S01]  /*105f0*/  STG.E desc[UR44][R4.64], R3 ;  /* 0x0000000304007986 */ /* 0x0005e2000c10192c */
[----:B------:R-:W-:Y:S05]  /*10600*/  BRA `(.L_x_948) ;  /* 0x0000003c00a87947 */ /* 0x000fea0003800000 */
.L_x_946:
[----:B------:R-:W-:-:S08]  /*10610*/  NOP ;  /* 0x0000000000007918 */ /* 0x000fd00000000000 */
[----:B------:R-:W0:-:S00]  /*10620*/  USETMAXREG.DEALLOC.CTAPOOL 0x18 ;  /* 0x00000018000079c8 */ /* 0x000e0000080e0500 */
        /* <DEDUP_REMOVED lines=16> */
.L_x_1034:
[----:B------:R-:W-:Y:S01]  /*10730*/  ULDC UR8, c[0x0][0xc50] ;  /* 0x0003140000087ab9 */ /* 0x000fe20000000800 */
[----:B------:R-:W-:Y:S01]  /*10740*/  UMOV UR36, UR7 ;  /* 0x0000000700247c82 */ /* 0x000fe20008000000 */
[----:B------:R-:W-:-:S11]  /*10750*/  UISETP.NE.AND UP0, UPT, UR8, 0x1, UPT ;  /* 0x000000010800788c */ /* 0x000fd6000bf05270 */
[----:B------:R-:W-:Y:S01]  /*10760*/  @UP0 ULDC UR4, c[0x0][0xc54] ;  /* 0x0003150000040ab9 */ /* 0x000fe20000000800 */
[----:B------:R-:W-:Y:S01]  /*10770*/  @UP0 ULDC UR6, c[0x0][0xc58] ;  /* 0x0003160000060ab9 */ /* 0x000fe20000000800 */
[----:B------:R-:W-:-:S04]  /*10780*/  UIMAD.WIDE.U32 UR4, UR7, UR4, URZ ;  /* 0x00000004070472a5 */ /* 0x000fc8000f8e003f */
[----:B------:R-:W-:-:S12]  /*10790*/  @UP0 USHF.R.U32.HI UR36, URZ, UR6, UR5 ;  /* 0x000000063f240299 */ /* 0x000fd80008011605 */
.L_x_1035:
[----:B------:R-:W-:Y:S01]  /*107a0*/  ISETP.GE.AND P0, PT, R18, RZ, PT ;  /* 0x000000ff1200720c */ /* 0x000fe20003f06270 */
[----:B------:R-:W-:Y:S01]  /*107b0*/  UIADD3 UR6, -UR36, URZ, URZ ;  /* 0x0000003f24067290 */ /* 0x000fe2000fffe13f */
[----:B------:R-:W-:Y:S02]  /*107c0*/  IMAD.MOV.U32 R20, RZ, RZ, 0x1 ;  /* 0x00000001ff147424 */ /* 0x000fe400078e00ff */
[----:B------:R-:W-:Y:S01]  /*107d0*/  IMAD.MOV.U32 R0, RZ, RZ, RZ ;  /* 0x000000ffff007224 */ /* 0x000fe200078e00ff */
[----:B------:R-:W-:Y:S01]  /*107e0*/  UIMAD UR6, UR8, UR6, UR7 ;  /* 0x00000006080672a4 */ /* 0x000fe2000f8e0207 */
[----:B------:R-:W-:-:S07]  /*107f0*/  IMAD.MOV.U32 R2, RZ, RZ, 0x1 ;  /* 0x00000001ff027424 */ /* 0x000fce00078e00ff */
[----:B------:R-:W-:Y:S05]  /*10800*/  @!P0 BRA `(.L_x_1036) ;  /* 0x00000038005c8947 */ /* 0x000fea0003800000 */
[----:B------:R-:W0:Y:S01]  /*10810*/  S2UR UR40, SR_CTAID.X ;  /* 0x00000000002879c3 */ /* 0x000e220000002500 */
[----:B------:R-:W-:Y:S01]  /*10820*/  ULDC.64 UR4, c[0x0][0x418] ;  /* 0x0001060000047ab9 */ /* 0x000fe20000000a00 */
[----:B------:R-:W-:Y:S01]  /*10830*/  ULDC UR7, c[0x0][0x448] ;  /* 0x0001120000077ab9 */ /* 0x000fe20000000800 */
[----:B------:R-:W-:Y:S02]  /*10840*/  UISETP.NE.U32.AND UP0, UPT, UR4, URZ, UPT ;  /* 0x0000003f0400728c */ /* 0x000fe4000bf05070 */
[----:B------:R-:W-:Y:S02]  /*10850*/  UISETP.NE.AND UP1, UPT, UR7, 0x1, UPT ;  /* 0x000000010700788c */ /* 0x000fe4000bf25270 */
[----:B------:R-:W-:Y:S01]  /*10860*/  UISETP.NE.AND.EX UP0, UPT, UR5, URZ, UPT, UP0 ;  /* 0x0000003f0500728c */ /* 0x000fe2000bf05300 */
[----:B------:R-:W-:Y:S01]  /*10870*/  ULDC UR4, c[0x0][0x424] ;  /* 0x0001090000047ab9 */ /* 0x000fe20000000800 */
[----:B------:R-:W-:Y:S02]  /*10880*/  ULDC UR12, c[0x0][0x288] ;  /* 0x0000a200000c7ab9 */ /* 0x000fe40000000800 */
[----:B------:R-:W-:-:S02]  /*10890*/  USEL UR11, UR4, 0x1, UP0 ;  /* 0x00000001040b7887 */ /* 0x000fc40008000000 */
[----:B------:R-:W-:Y:S01]  /*108a0*/  UIADD3 UR10, -UR12, 0x1, URZ ;  /* 0x000000010c0a7890 */ /* 0x000fe2000fffe13f */
[----:B------:R-:W-:Y:S02]  /*108b0*/  ULDC.64 UR4, c[0x0][0x9e0] ;  /* 0x0002780000047ab9 */ /* 0x000fe40000000a00 */
[----:B------:R-:W-:Y:S01]  /*108c0*/  @UP1 ULDC UR8, c[0x0][0x44c] ;  /* 0x0001130000081ab9 */ /* 0x000fe20000000800 */
[----:B------:R-:W-:Y:S01]  /*108d0*/  UISETP.GE.AND UP0, UPT, UR5, 0x1, UPT ;  /* 0x000000010500788c */ /* 0x000fe2000bf06270 */
[----:B------:R-:W-:Y:S01]  /*108e0*/  ULDC UR13, c[0x0][0x2f0] ;  /* 0x0000bc00000d7ab9 */ /* 0x000fe20000000800 */
[----:B------:R-:W-:Y:S01]  /*108f0*/  @UP1 ULDC UR14, c[0x0][0x450] ;  /* 0x00011400000e1ab9 */ /* 0x000fe20000000800 */
[----:B------:R-:W-:-:S03]  /*10900*/  UIMAD UR10, UR11, UR13, UR10 ;  /* 0x0000000d0b0a72a4 */ /* 0x000fc6000f8e020a */
[----:B------:R-:W-:Y:S01]  /*10910*/  PLOP3.LUT P1, PT, PT, PT, UP0, 0x80, 0x0 ;  /* 0x000000000000781c */ /* 0x000fe20003f2f008 */
[----:B0-----:R-:W-:-:S04]  /*10920*/  USHF.L.U32 UR40, UR40, 0x7, URZ ;  /* 0x0000000728287899 */ /* 0x001fc8000800063f */
[----:B------:R-:W-:-:S04]  /*10930*/  UIADD3 UR7, UR40, 0x7f, URZ ;  /* 0x0000007f28077890 */ /* 0x000fc8000fffe03f */
        /* <DEDUP_REMOVED lines=15> */
.L_x_1038:
[----:B------:R-:W-:-:S11]  /*10a30*/  UISETP.NE.AND UP0, UPT, UR5, 0x1, UPT ;  /* 0x000000010500788c */ /* 0x000fd6000bf05270 */
[----:B------:R-:W-:Y:S02]  /*10a40*/  @UP0 ULDC.64 UR14, c[0x0][0x9e8] ;  /* 0x00027a00000e0ab9 */ /* 0x000fe40000000a00 */
[----:B------:R-:W-:-:S04]  /*10a50*/  UIMAD.WIDE.U32 UR8, UR7, UR14, URZ ;  /* 0x0000000e070872a5 */ /* 0x000fc8000f8e003f */
[----:B------:R-:W-:-:S12]  /*10a60*/  @UP0 USHF.R.U32.HI UR7, URZ, UR15, UR9 ;  /* 0x0000000f3f070299 */ /* 0x000fd80008011609 */
.L_x_1039:
[----:B------:R-:W-:-:S04]  /*10a70*/  UIMAD UR7, UR7, UR5, UR5 ;  /* 0x00000005070772a4 */ /* 0x000fc8000f8e0205 */
[----:B------:R-:W-:-:S04]  /*10a80*/  UISETP.LT.AND UP0, UPT, UR4, UR7, UPT ;  /* 0x000000070400728c */ /* 0x000fc8000bf01270 */
[----:B------:R-:W-:-:S12]  /*10a90*/  USEL UR4, UR4, UR7, UP0 ;  /* 0x0000000704047287 */ /* 0x000fd80008000000 */
.L_x_1037:
[----:B------:R-:W-:Y:S02]  /*10aa0*/  UIMAD UR14, UR11, UR13, 0x3f ;  /* 0x0000003f0b0e74a4 */ /* 0x000fe4000f8e020d */
[----:B------:R-:W-:Y:S02]  /*10ab0*/  UIADD3 UR4, UR4, 0x3f, URZ ;  /* 0x0000003f04047890 */ /* 0x000fe4000fffe03f */
[----:B------:R-:W-:Y:S02]  /*10ac0*/  USHF.R.S32.HI UR15, URZ, 0x1f, UR14 ;  /* 0x0000001f3f0f7899 */ /* 0x000fe4000801140e */
[----:B------:R-:W-:Y:S01]  /*10ad0*/  USHF.R.S32.HI UR7, URZ, 0x1f, UR4 ;  /* 0x0000001f3f077899 */ /* 0x000fe20008011404 */
[----:B------:R-:W-:Y:S01]  /*10ae0*/  @UP1 ULDC UR8, c[0x0][0x44c] ;  /* 0x0001130000081ab9 */ /* 0x000fe20000000800 */
[----:B------:R-:W-:Y:S02]  /*10af0*/  ULEA.HI UR15, UR15, UR14, URZ, 0x6 ;  /* 0x0000000e0f0f7291 */ /* 0x000fe4000f8f303f */
[----:B------:R-:W-:-:S02]  /*10b00*/  ULEA.HI UR7, UR7, UR4, URZ, 0x6 ;  /* 0x0000000407077291 */ /* 0x000fc4000f8f303f */
[----:B------:R-:W-:Y:S01]  /*10b10*/  UIMAD.WIDE.U32 UR8, UR40, UR8, URZ ;  /* 0x00000008280872a5 */ /* 0x000fe2000f8e003f */
[----:B------:R-:W-:Y:S01]  /*10b20*/  @UP1 ULDC UR16, c[0x0][0x450] ;  /* 0x0001140000101ab9 */ /* 0x000fe20000000800 */
[----:B------:R-:W-:Y:S01]  /*10b30*/  UMOV UR10, UR40 ;  /* 0x00000028000a7c82 */ /* 0x000fe20008000000 */
[----:B------:R-:W-:Y:S02]  /*10b40*/  USHF.R.S32.HI UR15, URZ, 0x6, UR15 ;  /* 0x000000063f0f7899 */ /* 0x000fe4000801140f */
[----:B------:R-:W-:Y:S02]  /*10b50*/  USHF.R.S32.HI UR7, URZ, 0x6, UR7 ;  /* 0x000000063f077899 */ /* 0x000fe40008011407 */
[----:B------:R-:W-:Y:S02]  /*10b60*/  UIMAD UR4, UR11, UR13, -UR12 ;  /* 0x0000000d0b0472a4 */ /* 0x000fe4000f8e0a0c */
[----:B------:R-:W-:Y:S02]  /*10b70*/  @UP1 USHF.R.U32.HI UR10, URZ, UR16, UR9 ;  /* 0x000000103f0a1299 */ /* 0x000fe40008011609 */
[----:B------:R-:W-:-:S02]  /*10b80*/  UISETP.LT.AND UP0, UPT, UR15, UR7, UPT ;  /* 0x000000070f00728c */ /* 0x000fc4000bf01270 */
[----:B------:R-:W-:Y:S01]  /*10b90*/  UIADD3 UR4, UR4, UR10, URZ ;  /* 0x0000000a04047290 */ /* 0x000fe2000fffe03f */
[----:B------:R-:W-:Y:S01]  /*10ba0*/  ULDC UR8, c[0x0][0x9dc] ;  /* 0x0002770000087ab9 */ /* 0x000fe20000000800 */
[----:B------:R-:W-:Y:S02]  /*10bb0*/  USEL UR10, UR15, UR7, UP0 ;  /* 0x000000070f0a7287 */ /* 0x000fe40008000000 */
[----:B------:R-:W-:Y:S01]  /*10bc0*/  UIADD3 UR7, UR4, -UR8, URZ ;  /* 0x8000000804077290 */ /* 0x000fe2000fffe03f */
[----:B------:R-:W-:Y:S11]  /*10bd0*/  @!P1 BRA `(.L_x_1040) ;  /* 0x0000000000449947 */ /* 0x000ff60003800000 */
        /* <DEDUP_REMOVED lines=10> */
.L_x_1041:
[----:B------:R-:W-:-:S11]  /*10c80*/  UISETP.NE.AND UP0, UPT, UR5, 0x1, UPT ;  /* 0x000000010500788c */ /* 0x000fd6000bf05270 */
[----:B------:R-:W-:Y:S02]  /*10c90*/  @UP0 ULDC.64 UR12, c[0x0][0x9e8] ;  /* 0x00027a00000c0ab9 */ /* 0x000fe40000000a00 */
[----:B------:R-:W-:-:S04]  /*10ca0*/  UIMAD.WIDE.U32 UR8, UR4, UR12, URZ ;  /* 0x0000000c040872a5 */ /* 0x000fc8000f8e003f */
[----:B------:R-:W-:-:S12]  /*10cb0*/  @UP0 USHF.R.U32.HI UR4, URZ, UR13, UR9 ;  /* 0x0000000d3f040299 */ /* 0x000fd80008011609 */
.L_x_1042:
[----:B------:R-:W-:-:S04]  /*10cc0*/  UIMAD UR4, UR4, UR5, URZ ;  /* 0x00000005040472a4 */ /* 0x000fc8000f8e023f */
[----:B------:R-:W-:-:S04]  /*10cd0*/  UISETP.LT.AND UP0, UPT, UR7, UR4, UPT ;  /* 0x000000040700728c */ /* 0x000fc8000bf01270 */
[----:B------:R-:W-:-:S12]  /*10ce0*/  USEL UR7, UR7, UR4, !UP0 ;  /* 0x0000000407077287 */ /* 0x000fd8000c000000 */
.L_x_1040:
[----:B------:R-:W-:Y:S02]  /*10cf0*/  USHF.R.S32.HI UR4, URZ, 0x1f, UR7 ;  /* 0x0000001f3f047899 */ /* 0x000fe40008011407 */
[----:B------:R-:W-:Y:S02]  /*10d00*/  USHF.R.U32.HI UR12, URZ, 0x10, UR6 ;  /* 0x000000103f0c7899 */ /* 0x000fe40008011606 */
[----:B------:R-:W-:Y:S02]  /*10d10*/  ULEA.HI UR4, UR4, UR7, URZ, 0x6 ;  /* 0x0000000704047291 */ /* 0x000fe4000f8f303f */
[----:B------:R-:W-:Y:S02]  /*10d20*/  ULOP3.LUT UR41, UR6, 0xffff, URZ, 0xc0, !UPT ;  /* 0x0000ffff06297892 */ /* 0x000fe4000f8ec03f */
[----:B------:R-:W-:-:S04]  /*10d30*/  USHF.R.S32.HI UR4, URZ, 0x6, UR4 ;  /* 0x000000063f047899 */ /* 0x000fc80008011404 */
[----:B------:R-:W-:-:S04]  /*10d40*/  UISETP.LT.AND UP0, UPT, URZ, UR4, UPT ;  /* 0x000000043f00728c */ /* 0x000fc8000bf01270 */
[----:B------:R-:W-:Y:S02]  /*10d50*/  USEL UR11, URZ, UR4, !UP0 ;  /* 0x000000043f0b7287 */ /* 0x000fe4000c000000 */
[----:B------:R-:W-:Y:S02]  /*10d60*/  UISETP.NE.AND UP0, UPT, UR12, URZ, UPT ;  /* 0x0000003f0c00728c */ /* 0x000fe4000bf05270 */
[----:B------:R-:W-:Y:S01]  /*10d70*/  UISETP.GT.AND UP1, UPT, UR10, UR11, UPT ;  /* 0x0000000b0a00728c */ /* 0x000fe2000bf24270 */
[----:B------:R-:W-:-:S05]  /*10d80*/  UMOV UR4, URZ ;  /* 0x0000003f00047c82 */ /* 0x000fca0008000000 */
[----:B------:R-:W-:-:S03]  /*10d90*/  PLOP3.LUT P0, PT, PT, PT, UP1, 0x80, 0x0 ;  /* 0x000000000000781c */ /* 0x000fc60003f0f018 */
[----:B------:R-:W-:-:S10]  /*10da0*/  @!UP0 ULDC UR12, c[0x0][0x9f0] ;  /* 0x00027c00000c8ab9 */ /* 0x000fd40000000800 */
[----:B------:R-:W-:Y:S05]  /*10db0*/  @!P0 BRA `(.L_x_1043) ;  /* 0x0000000000808947 */ /* 0x000fea0003800000 */
[----:B------:R-:W-:Y:S01]  /*10dc0*/  IMAD.U32 R3, RZ, RZ, UR12 ;  /* 0x0000000cff037e24 */ /* 0x000fe2000f8e00ff */
[----:B------:R-:W-:-:S04]  /*10dd0*/  UIADD3 UR4, UR12, -0x1, UR10 ;  /* 0xffffffff0c047890 */ /* 0x000fc8000fffe00a */
[-C--:B------:R-:W-:Y:S01]  /*10de0*/  IABS R0, R3.reuse ;  /* 0x0000000300007213 */ /* 0x080fe20000000000 */
[----:B------:R-:W-:Y:S01]  /*10df0*/  UIADD3 UR6, -UR11, UR4, URZ ;  /* 0x000000040b067290 */ /* 0x000fe2000fffe13f */
[----:B------:R-:W-:Y:S02]  /*10e00*/  IABS R3, R3 ;  /* 0x0000000300037213 */ /* 0x000fe40000000000 */
[----:B------:R-:W-:Y:S01]  /*10e10*/  R2UR UR13, R0 ;  /* 0x00000000000d72ca */ /* 0x000fe200000e0000 */
[----:B------:R-:W-:Y:S02]  /*10e20*/  UMOV UR4, URZ ;  /* 0x0000003f00047c82 */ /* 0x000fe40008000000 */
[----:B------:R-:W-:-:S05]  /*10e30*/  IMAD.MOV R3, RZ, RZ, -R3 ;  /* 0x000000ffff037224 */ /* 0x000fca00078e0a03 */
[----:B------:R-:W-:-:S05]  /*10e40*/  R2UR UR9, R3 ;  /* 0x00000000030972ca */ /* 0x000fca00000e0000 */
[----:B------:R-:W0:Y:S08]  /*10e50*/  I2F.RP R0, UR13 ;  /* 0x0000000d00007d06 */ /* 0x000e300008209400 */
[----:B0-----:R-:W0:Y:S02]  /*10e60*/  MUFU.RCP R0, R0 ;  /* 0x0000000000007308 */ /* 0x001e240000001000 */
[----:B0-----:R-:W-:Y:S01]  /*10e70*/  VIADD R2, R0, 0xffffffe ;  /* 0x0ffffffe00027836 */ /* 0x001fe20000000000 */
[----:B------:R-:W-:Y:S01]  /*10e80*/  IABS R0, UR6 ;  /* 0x0000000600007c13 */ /* 0x000fe20008000000 */
[----:B------:R-:W-:-:S03]  /*10e90*/  ULOP3.LUT UR6, UR6, UR12, URZ, 0x3c, !UPT ;  /* 0x0000000c06067292 */ /* 0x000fc6000f8e3c3f */
[----:B------:R-:W-:Y:S01]  /*10ea0*/  R2UR UR8, R0 ;  /* 0x00000000000872ca */ /* 0x000fe200000e0000 */
[----:B------:R-:W0:Y:S02]  /*10eb0*/  F2I.FTZ.U32.TRUNC.NTZ R2, R2 ;  /* 0x0000000200027305 */ /* 0x000e24000021f000 */
[----:B0-----:R-:W-:-:S13]  /*10ec0*/  R2UR UR5, R2 ;  /* 0x00000000020572ca */ /* 0x001fda00000e0000 */
[----:B------:R-:W-:-:S04]  /*10ed0*/  UIADD3 UR7, URZ, -UR5, URZ ;  /* 0x800000053f077290 */ /* 0x000fc8000fffe03f */
[----:B------:R-:W-:-:S04]  /*10ee0*/  UIMAD UR7, UR7, UR13, URZ ;  /* 0x0000000d070772a4 */ /* 0x000fc8000f8e023f */
[----:B------:R-:W-:-:S04]  /*10ef0*/  UIMAD.WIDE.U32 UR4, UR5, UR7, UR4 ;  /* 0x00000007050472a5 */ /* 0x000fc8000f8e0004 */
[----:B------:R-:W-:-:S04]  /*10f00*/  UIMAD.WIDE.U32 UR4, UR5, UR8, URZ ;  /* 0x00000008050472a5 */ /* 0x000fc8000f8e003f */
        /* <DEDUP_REMOVED lines=11> */
.L_x_1043:
[----:B------:R-:W-:Y:S01]  /*10fc0*/  UIMAD UR41, UR41, UR4, UR11 ;  /* 0x00000004292972a4 */ /* 0x000fe2000f8e020b */
[----:B------:R-:W-:Y:S02]  /*10fd0*/  IMAD.U32 R17, RZ, RZ, UR10 ;  /* 0x0000000aff117e24 */ /* 0x000fe4000f8e00ff */
[----:B------:R-:W-:Y:S02]  /*10fe0*/  IMAD.MOV.U32 R20, RZ, RZ, 0x1 ;  /* 0x00000001ff147424 */ /* 0x000fe400078e00ff */
[----:B------:R-:W-:Y:S02]  /*10ff0*/  IMAD.MOV.U32 R2, RZ, RZ, 0x1 ;  /* 0x00000001ff027424 */ /* 0x000fe400078e00ff */
[----:B------:R-:W-:-:S05]  /*11000*/  IMAD.U32 R0, RZ, RZ, UR41 ;  /* 0x00000029ff007e24 */ /* 0x000fca000f8e00ff */
[----:B------:R-:W-:Y:S01]  /*11010*/  VIADDMNMX R17, R0, UR4, R17, PT ;  /* 0x0000000400117c46 */ /* 0x000fe2000b800111 */
[----:B------:R-:W-:-:S03]  /*11020*/  IMAD.MOV.U32 R0, RZ, RZ, RZ ;  /* 0x000000ffff007224 */ /* 0x000fc600078e00ff */
[----:B------:R-:W-:-:S13]  /*11030*/  ISETP.GT.AND P0, PT, R17, UR41, PT ;  /* 0x0000002911007c0c */ /* 0x000fda000bf04270 */
        /* <DEDUP_REMOVED lines=24> */
.L_x_1044:
        /* <DEDUP_REMOVED lines=20> */
.L_x_1045:
        /* <DEDUP_REMOVED lines=20> */
.L_x_1046:
        /* <DEDUP_REMOVED lines=18> */
.L_x_1047:
[----:B------:R-:W0:Y:S01]  /*11560*/  LDC.64 R2, c[0x0][0x9f8] ;  /* 0x00027e00ff027b82 */ /* 0x000e220000000a00 */
[----:B------:R-:W-:Y:S01]  /*11570*/  IMAD.MOV.U32 R9, RZ, RZ, R18 ;  /* 0x000000ffff097224 */ /* 0x000fe200078e0012 */
[----:B------:R-:W1:Y:S01]  /*11580*/  S2R R6, SR_TID.X ;  /* 0x0000000000067919 */ /* 0x000e620000002100 */
[----:B0-----:R-:W-:-:S04]  /*11590*/  ISETP.NE.U32.AND P0, PT, R2, RZ, PT ;  /* 0x000000ff0200720c */ /* 0x001fc80003f05070 */
[----:B------:R-:W-:-:S13]  /*115a0*/  ISETP.NE.AND.EX P0, PT, R3, RZ, PT, P0 ;  /* 0x000000ff0300720c */ /* 0x000fda0003f05300 */
[----:B------:R-:W0:Y:S02]  /*115b0*/  @P0 LDC.64 R2, c[0x0][0x9f8] ;  /* 0x00027e00ff020b82 */ /* 0x000e240000000a00 */
[----:B0-----:R-:W-:-:S05]  /*115c0*/  @P0 IMAD.WIDE R2, R18, 0x4, R2 ;  /* 0x0000000412020825 */ /* 0x001fca00078e0202 */
[----:B------:R0:W2:Y:S01]  /*115d0*/  @P0 LDG.E R9, desc[UR44][R2.64] ;  /* 0x0000002c02090981 */ /* 0x0000a2000c1e1900 */
[C---:B-1----:R-:W-:Y:S01]  /*115e0*/  IMAD.SHL.U32 R0, R6.reuse, 0x40, RZ ;  /* 0x0000004006007824 */ /* 0x042fe200078e00ff */
[C---:B------:R-:W-:Y:S01]  /*115f0*/  LOP3.LUT R8, R6.reuse, 0x7f, RZ, 0xc0, !PT ;  /* 0x0000007f06087812 */ /* 0x040fe200078ec0ff */
[C---:B------:R-:W-:Y:S01]  /*11600*/  IMAD.SHL.U32 R5, R6.reuse, 0x8, RZ ;  /* 0x0000000806057824 */ /* 0x040fe200078e00ff */
[C---:B------:R-:W-:Y:S01]  /*11610*/  LOP3.LUT P1, RZ, R6.reuse, 0x4, RZ, 0xc0, !PT ;  /* 0x0000000406ff7812 */ /* 0x040fe2000782c0ff */
[----:B------:R-:W-:Y:S01]  /*11620*/  IMAD.SHL.U32 R18, R6, 0x10, RZ ;  /* 0x0000001006127824 */ /* 0x000fe200078e00ff */
[----:B------:R-:W-:Y:S01]  /*11630*/  LOP3.LUT R4, R0, 0x180, RZ, 0xc0, !PT ;  /* 0x0000018000047812 */ /* 0x000fe200078ec0ff */
[----:B------:R-:W-:-:S03]  /*11640*/  UMOV UR4, 0xffffffff ;  /* 0xffffffff00047882 */ /* 0x000fc60000000000 */
[----:B------:R-:W-:Y:S01]  /*11650*/  LOP3.LUT R4, R4, 0x10, R6, 0xf8, !PT ;  /* 0x0000001004047812 */ /* 0x000fe200078ef806 */
[----:B0-----:R-:W0:Y:S01]  /*11660*/  LDC.64 R2, c[0x0][0x418] ;  /* 0x00010600ff027b82 */ /* 0x001e220000000a00 */
[----:B------:R-:W-:Y:S02]  /*11670*/  LOP3.LUT R18, R18, 0x70, RZ, 0xc0, !PT ;  /* 0x0000007012127812 */ /* 0x000fe400078ec0ff */
[----:B------:R-:W-:Y:S02]  /*11680*/  LOP3.LUT R7, R4, 0x30, R5, 0x78, !PT ;  /* 0x0000003004077812 */ /* 0x000fe400078e7805 */
[----:B------:R-:W-:Y:S02]  /*11690*/  SHF.R.U32.HI R5, RZ, 0x5, R8 ;  /* 0x00000005ff057819 */ /* 0x000fe40000011608 */
[C---:B------:R-:W-:Y:S02]  /*116a0*/  LOP3.LUT R4, R0.reuse, 0x40, RZ, 0xc0, !PT ;  /* 0x0000004000047812 */ /* 0x040fe400078ec0ff */
[----:B------:R-:W-:-:S03]  /*116b0*/  LOP3.LUT R0, R0, 0x200, RZ, 0xc0, !PT ;  /* 0x0000020000007812 */ /* 0x000fc600078ec0ff */
[----:B------:R-:W-:-:S05]  /*116c0*/  IMAD R4, R5, 0x400, R4 ;  /* 0x0000040005047824 */ /* 0x000fca00078e0204 */
[----:B------:R-:W-:Y:S01]  /*116d0*/  IADD3 R4, R7, R4, R0 ;  /* 0x0000000407047210 */ /* 0x000fe20007ffe000 */
[----:B------:R-:W-:Y:S01]  /*116e0*/  IMAD.SHL.U32 R0, R6, 0x80, RZ ;  /* 0x0000008006007824 */ /* 0x000fe200078e00ff */
[----:B------:R-:W-:-:S03]  /*116f0*/  SHF.R.U32.HI R6, RZ, 0x5, R6 ;  /* 0x00000005ff067819 */ /* 0x000fc60000011606 */
[----:B------:R1:W-:Y:S01]  /*11700*/  STL [R1+0x8], R4 ;  /* 0x0000080401007387 */ /* 0x0003e20000100800 */
[----:B------:R-:W-:Y:S02]  /*11710*/  LOP3.LUT R6, R6, 0x3, RZ, 0xc0, !PT ;  /* 0x0000000306067812 */ /* 0x000fe400078ec0ff */
[----:B0-----:R-:W-:-:S04]  /*11720*/  ISETP.NE.U32.AND P0, PT, R2, RZ, PT ;  /* 0x000000ff0200720c */ /* 0x001fc80003f05070 */
[----:B------:R-:W-:Y:S02]  /*11730*/  ISETP.NE.AND.EX P2, PT, R3, RZ, PT, P0 ;  /* 0x000000ff0300720c */ /* 0x000fe40003f45300 */
[----:B-1----:R-:W-:-:S05]  /*11740*/  LOP3.LUT R4, R0, 0x380, RZ, 0xc0, !PT ;  /* 0x0000038000047812 */ /* 0x002fca00078ec0ff */
[----:B------:R-:W-:Y:S02]  /*11750*/  IMAD R5, R5, 0x10, R4 ;  /* 0x0000001005057824 */ /* 0x000fe400078e0204 */
[----:B------:R-:W-:-:S03]  /*11760*/  IMAD.MOV.U32 R4, RZ, RZ, 0x20 ;  /* 0x00000020ff047424 */ /* 0x000fc600078e00ff */
[----:B------:R-:W-:-:S04]  /*11770*/  LOP3.LUT R5, R5, R18, RZ, 0x3c, !PT ;  /* 0x0000001205057212 */ /* 0x000fc800078e3cff */
[----:B------:R-:W-:Y:S02]  /*11780*/  LOP3.LUT R0, R5, 0xc00, R0, 0xf8, !PT ;  /* 0x00000c0005007812 */ /* 0x000fe400078ef800 */
[----:B------:R-:W-:-:S03]  /*11790*/  P2R R5, PR, RZ, 0x4 ;  /* 0x00000004ff057803 */ /* 0x000fc60000000000 */
[----:B------:R0:W-:Y:S02]  /*117a0*/  STL [R1], R0 ;  /* 0x0000000001007387 */ /* 0x0001e40000100800 */
[----:B0-----:R-:W-:-:S05]  /*117b0*/  IMAD.MOV.U32 R0, RZ, RZ, 0x40 ;  /* 0x00000040ff007424 */ /* 0x001fca00078e00ff */
[----:B------:R-:W-:Y:S02]  /*117c0*/  SEL R7, R0, 0xffffffc0, !P1 ;  /* 0xffffffc000077807 */ /* 0x000fe40004800000 */
[----:B------:R-:W-:Y:S02]  /*117d0*/  SEL R0, R4, 0xffffffe0, !P1 ;  /* 0xffffffe004007807 */ /* 0x000fe40004800000 */
[----:B--2---:R-:W-:Y:S01]  /*117e0*/  SHF.R.S32.HI R10, RZ, 0x1f, R9 ;  /* 0x0000001fff0a7819 */ /* 0x004fe20000011409 */
[----:B------:R0:W-:Y:S01]  /*117f0*/  STL [R1+0x4], R9 ;  /* 0x0000040901007387 */ /* 0x0001e20000100800 */
[----:B------:R-:W-:-:S03]  /*11800*/  SEL R16, R9, RZ, !P2 ;  /* 0x000000ff09107207 */ /* 0x000fc60005000000 */
[----:B------:R0:W-:Y:S04]  /*11810*/  STL [R1+0x14], R5 ;  /* 0x0000140501007387 */ /* 0x0001e80000100800 */
[----:B------:R0:W-:Y:S01]  /*11820*/  STL [R1+0xc], R10 ;  /* 0x00000c0a01007387 */ /* 0x0001e20000100800 */
[----:B------:R-:W-:Y:S05]  /*11830*/  BRA.DIV UR4, `(.L_x_1048) ;  /* 0x0000002e04fc7947 */ /* 0x000fea000b800000 */
[----:B------:R1:W2:Y:S02]  /*11840*/  SHFL.IDX PT, R14, R6, RZ, 0x1f ;  /* 0x00001fff060e7589 */ /* 0x0002a400000e0000 */
.L_x_1101:
[----:B------:R-:W-:Y:S02]  /*11850*/  PLOP3.LUT P1, PT, PT, PT, PT, 0x8, 0x0 ;  /* 0x000000000000781c */ /* 0x000fe40003f2e170 */
[----:B--2---:R-:W-:Y:S02]  /*11860*/  ISETP.NE.AND P0, PT, R14, RZ, PT ;  /* 0x000000ff0e00720c */ /* 0x004fe40003f05270 */
[----:B------:R-:W-:-:S05]  /*11870*/  P2R R0, PR, RZ, 0x2 ;  /* 0x00000002ff007803 */ /* 0x000fca0000000000 */
[----:B------:R2:W-:Y:S06]  /*11880*/  STL [R1+0x10], R0 ;  /* 0x0000100001007387 */ /* 0x0005ec0000100800 */
[----:B------:R-:W-:Y:S05]  /*11890*/  @P0 BRA `(.L_x_1049) ;  /* 0x0000000400580947 */ /* 0x000fea0003800000 */
[----:B------:R-:W-:Y:S01]  /*118a0*/  UMOV UR4, 0xffffffff ;  /* 0xffffffff00047882 */ /* 0x000fe20000000000 */
[----:B--2---:R-:W-:Y:S02]  /*118b0*/  VIADD R0, R17, 0xffffffff ;  /* 0xffffffff11007836 */ /* 0x004fe40000000000 */
[----:B------:R-:W-:Y:S05]  /*118c0*/  BRA.DIV UR4, `(.L_x_1050) ;  /* 0x0000002e04f87947 */ /* 0x000fea000b800000 */
[----:B------:R-:W-:-:S13]  /*118d0*/  ELECT P6, URZ, PT ;  /* 0x00000000003f782f */ /* 0x000fda00038c0000 */
.L_x_1104:
[----:B------:R-:W-:Y:S05]  /*118e0*/  @!P6 BRA `(.L_x_1049) ;  /* 0x000000040044e947 */ /* 0x000fea0003800000 */
[----:B------:R-:W-:Y:S01]  /*118f0*/  IMAD.MOV.U32 R16, RZ, RZ, R9 ;  /* 0x000000ffff107224 */ /* 0x000fe200078e0009 */
[----:B------:R-:W-:Y:S06]  /*11900*/  @!P2 BRA `(.L_x_1051) ;  /* 0x000000000044a947 */ /* 0x000fec0003800000 */
[----:B------:R-:W2:Y:S01]  /*11910*/  LDC R7, c[0x0][0x43c] ;  /* 0x00010f00ff077b82 */ /* 0x000ea20000000800 */
[----:B------:R-:W-:Y:S01]  /*11920*/  ULDC.64 UR4, c[0x0][0x428] ;  /* 0x00010a0000047ab9 */ /* 0x000fe20000000a00 */
[----:B--2---:R-:W-:-:S13]  /*11930*/  ISETP.NE.AND P0, PT, R7, 0x1, PT ;  /* 0x000000010700780c */ /* 0x004fda0003f05270 */
[----:B0-----:R-:W1:Y:S02]  /*11940*/  @P0 LDC.64 R4, c[0x0][0x440] ;  /* 0x00011000ff040b82 */ /* 0x001e640000000a00 */
        /* <DEDUP_REMOVED lines=13> */
.L_x_1051:
[----:B--2---:R-:W-:Y:S01]  /*11a20*/  IMAD.MOV.U32 R2, RZ, RZ, 0x1 ;  /* 0x00000001ff027424 */ /* 0x004fe200078e00ff */
[----:B------:R-:W-:-:S04]  /*11a30*/  ISETP.NE.AND P1, PT, R8, RZ, PT ;  /* 0x000000ff0800720c */ /* 0x000fc80003f25270 */
[----:B------:R-:W-:-:S04]  /*11a40*/  SHF.L.U32 R2, R2, 0x1f, RZ ;  /* 0x0000001f02027819 */ /* 0x000fc800000006ff */
[----:B------:R-:W2:Y:S02]  /*11a50*/  SYNCS.PHASECHK.TRANS64.TRYWAIT P0, [UR39+0x20880], R2 ;  /* 0x02088002ff0075a7 */ /* 0x000ea40008000167 */
[----:B--2---:R-:W-:Y:S05]  /*11a60*/  @!P0 BRA `(.L_x_1052) ;  /* 0x0000002c00b08947 */ /* 0x004fea0003800000 */
.L_x_1105:
[----:B------:R-:W-:Y:S05]  /*11a70*/  @P1 BRA `(.L_x_1053) ;  /* 0x0000000000181947 */ /* 0x000fea0003800000 */
[----:B------:R-:W3:Y:S01]  /*11a80*/  S2R R4, SR_TID.X ;  /* 0x0000000000047919 */ /* 0x000ee20000002100 */
[----:B------:R-:W-:-:S04]  /*11a90*/  IMAD.MOV.U32 R3, RZ, RZ, 0x4000 ;  /* 0x00004000ff037424 */ /* 0x000fc800078e00ff */
[----:B------:R4:W-:Y:S01]  /*11aa0*/  SYNCS.ARRIVE.TRANS64 RZ, [UR39+0x20870], R3 ;  /* 0x02087003ffff79a7 */ /* 0x0009e20008000027 */
[----:B---3--:R-:W-:-:S13]  /*11ab0*/  LOP3.LUT P0, RZ, R4, 0x1f, RZ, 0xc0, !PT ;  /* 0x0000001f04ff7812 */ /* 0x008fda000780c0ff */
[----:B----4-:R-:W-:Y:S05]  /*11ac0*/  @!P0 BRA `(.L_x_1053) ;  /* 0x0000000000048947 */ /* 0x010fea0003800000 */
[----:B------:R-:W-:Y:S01]  /*11ad0*/  BPT.TRAP 0x1 ;  /* 0x000000040000795c */ /* 0x000fe20000300000 */
.L_x_1053:
        /* <DEDUP_REMOVED lines=19> */
[----:B------:R-:W4:Y:S02]  /*11c10*/  SYNCS.PHASECHK.TRANS64.TRYWAIT P0, [UR39+0x20840], R2 ;  /* 0x02084002ff0075a7 */ /* 0x000f240008000167 */
[----:B---34-:R-:W-:Y:S05]  /*11c20*/  @!P0 BRA `(.L_x_1054) ;  /* 0x0000002c00548947 */ /* 0x018fea0003800000 */
.L_x_1106:
[----:B------:R-:W-:Y:S05]  /*11c30*/  @P1 BRA `(.L_x_1055) ;  /* 0x0000000000181947 */ /* 0x000fea0003800000 */
[----:B------:R-:W4:Y:S01]  /*11c40*/  S2R R3, SR_TID.X ;  /* 0x0000000000037919 */ /* 0x000f220000002100 */
[----:B--23--:R-:W-:-:S04]  /*11c50*/  IMAD.MOV.U32 R2, RZ, RZ, 0x4000 ;  /* 0x00004000ff027424 */ /* 0x00cfc800078e00ff */
[----:B------:R2:W-:Y:S01]  /*11c60*/  SYNCS.ARRIVE.TRANS64 RZ, [UR39+0x20830], R2 ;  /* 0x02083002ffff79a7 */ /* 0x0005e20008000027 */
[----:B----4-:R-:W-:-:S13]  /*11c70*/  LOP3.LUT P0, RZ, R3, 0x1f, RZ, 0xc0, !PT ;  /* 0x0000001f03ff7812 */ /* 0x010fda000780c0ff */
[----:B--2---:R-:W-:Y:S05]  /*11c80*/  @!P0 BRA `(.L_x_1055) ;  /* 0x0000000000048947 */ /* 0x004fea0003800000 */
[----:B------:R-:W-:Y:S01]  /*11c90*/  BPT.TRAP 0x1 ;  /* 0x000000040000795c */ /* 0x000fe20000300000 */
.L_x_1055:
[----:B------:R-:W-:Y:S01]  /*11ca0*/  ULDC.64 UR4, c[0x0][0x198] ;  /* 0x0000660000047ab9 */ /* 0x000fe20000000a00 */
[----:B------:R-:W-:Y:S01]  /*11cb0*/  R2UR UR11, R0 ;  /* 0x00000000000b72ca */ /* 0x000fe200000e0000 */
[----:B------:R-:W-:Y:S01]  /*11cc0*/  UIADD3 UR4, UP0, UR4, 0x370, URZ ;  /* 0x0000037004047890 */ /* 0x000fe2000ff1e03f */
[----:B------:R-:W-:Y:S01]  /*11cd0*/  R2UR UR13, R16 ;  /* 0x00000000100d72ca */ /* 0x000fe200000e0000 */
[----:B------:R-:W-:Y:S01]  /*11ce0*/  UIADD3 UR8, UR39, 0x18400, URZ ;  /* 0x0001840027087890 */ /* 0x000fe2000fffe03f */
[----:B------:R-:W-:Y:S01]  /*11cf0*/  PLOP3.LUT P0, PT, PT, PT, PT, 0x80, 0x0 ;  /* 0x000000000000781c */ /* 0x000fe20003f0f070 */
[----:B------:R-:W-:Y:S02]  /*11d00*/  UIADD3 UR9, UR39, 0x20830, URZ ;  /* 0x0002083027097890 */ /* 0x000fe4000fffe03f */
[----:B------:R-:W-:Y:S01]  /*11d10*/  UIADD3.X UR5, URZ, UR5, URZ, UP0, !UPT ;  /* 0x000000053f057290 */ /* 0x000fe200087fe43f */
[----:B------:R-:W-:Y:S01]  /*11d20*/  P2R R0, PR, RZ, 0x1 ;  /* 0x00000001ff007803 */ /* 0x000fe20000000000 */
        /* <DEDUP_REMOVED lines=11> */
[----:B------:R4:W-:Y:S01]  /*11de0*/  STL [R1+0x10], R0 ;  /* 0x0000100001007387 */ /* 0x0009e20000100800 */
[----:B------:R-:W-:Y:S01]  /*11df0*/  NOP ;  /* 0x0000000000007918 */ /* 0x000fe20000000000 */
.L_x_1049:
[----:B------:R-:W-:Y:S05]  /*11e00*/  WARPSYNC.ALL ;  /* 0x0000000000007948 */ /* 0x000fea0003800000 */
[----:B----4-:R-:W-:Y:S01]  /*11e10*/  UIADD3 UR4, UR39, 0x10400, URZ ;  /* 0x0001040027047890 */ /* 0x010fe2000fffe03f */
[----:B------:R-:W-:Y:S03]  /*11e20*/  BAR.SYNC.DEFER_BLOCKING 0x8, 0x180 ;  /* 0x0206000000007b1d */ /* 0x000fe60000010000 */
[----:B------:R-:W-:-:S06]  /*11e30*/  ULOP3.LUT UP0, URZ, UR4, 0x3ff, URZ, 0xc0, !UPT ;  /* 0x000003ff043f7892 */ /* 0x000fcc000f80c03f */
[----:B------:R-:W-:-:S13]  /*11e40*/  PLOP3.LUT P0, PT, PT, PT, UP0, 0x80, 0x0 ;  /* 0x000000000000781c */ /* 0x000fda0003f0f008 */
[----:B------:R-:W-:Y:S05]  /*11e50*/  @!P0 BRA `(.L_x_1056) ;  /* 0x0000000000408947 */ /* 0x000fea0003800000 */
[----:B--23--:R-:W-:Y:S01]  /*11e60*/  MOV R2, 0x0 ;  /* 0x0000000000027802 */ /* 0x00cfe20000000f00 */
[----:B------:R-:W-:Y:S01]  /*11e70*/  ULDC.64 UR6, c[0x4][0x1c8] ;  /* 0x0100720000067ab9 */ /* 0x000fe20000000a00 */
[----:B------:R-:W-:Y:S01]  /*11e80*/  ULDC.64 UR8, c[0x4][0x1d0] ;  /* 0x0100740000087ab9 */ /* 0x000fe20000000a00 */
[----:B------:R-:W-:Y:S01]  /*11e90*/  ULDC.64 UR4, c[0x4][0x138] ;  /* 0x01004e0000047ab9 */ /* 0x000fe20000000a00 */
[----:B------:R-:W-:Y:S02]  /*11ea0*/  IMAD.U32 R4, RZ, RZ, UR6 ;  /* 0x00000006ff047e24 */ /* 0x000fe4000f8e00ff */
[----:B------:R-:W2:Y:S01]  /*11eb0*/  LDC.64 R2, c[0x4][R2] ;  /* 0x0100000002027b82 */ /* 0x000ea20000000a00 */
[----:B0-----:R-:W-:Y:S02]  /*11ec0*/  IMAD.U32 R5, RZ, RZ, UR7 ;  /* 0x00000007ff057e24 */ /* 0x001fe4000f8e00ff */
        /* <DEDUP_REMOVED lines=8> */
[----:B--2---:R-:W-:Y:S05]  /*11f50*/  CALL.ABS.NOINC R2 ;  /* 0x0000000002007343 */ /* 0x004fea0003c00000 */
.L_x_1056:
[----:B------:R-:W0:Y:S01]  /*11f60*/  S2R R4, SR_CTAID.Z ;  /* 0x0000000000047919 */ /* 0x000e220000002700 */
[----:B------:R-:W4:Y:S01]  /*11f70*/  LDC R8, c[0x0][0x448] ;  /* 0x00011200ff087b82 */ /* 0x000f220000000800 */
[----:B------:R-:W-:Y:S01]  /*11f80*/  USHF.R.S32.HI UR4, URZ, 0x1f, UR36 ;  /* 0x0000001f3f047899 */ /* 0x000fe20008011424 */
[----:B------:R-:W5:Y:S01]  /*11f90*/  S2R R7, SR_TID.X ;  /* 0x0000000000077919 */ /* 0x000f620000002100 */
[----:B------:R-:W-:Y:S02]  /*11fa0*/  ULDC.64 UR8, c[0x0][0x2d8] ;  /* 0x0000b60000087ab9 */ /* 0x000fe40000000a00 */
[----:B------:R-:W-:-:S03]  /*11fb0*/  UIMAD UR6, UR4, UR8, URZ ;  /* 0x00000008040672a4 */ /* 0x000fc6000f8e023f */
[----:B--23--:R-:W2:Y:S01]  /*11fc0*/  LDC.64 R2, c[0x0][0x2e0] ;  /* 0x0000b800ff027b82 */ /* 0x00cea20000000a00 */
[----:B------:R-:W-:Y:S02]  /*11fd0*/  UIMAD.WIDE.U32 UR4, UR36, UR8, URZ ;  /* 0x00000008240472a5 */ /* 0x000fe4000f8e003f */
[----:B------:R-:W-:-:S04]  /*11fe0*/  UIMAD UR6, UR36, UR9, UR6 ;  /* 0x00000009240672a4 */ /* 0x000fc8000f8e0206 */
[----:B------:R-:W-:Y:S01]  /*11ff0*/  UIADD3 UR5, UR5, UR6, URZ ;  /* 0x0000000605057290 */ /* 0x000fe2000fffe03f */
[----:B----4-:R-:W-:Y:S02]  /*12000*/  ISETP.NE.AND P0, PT, R8, 0x1, PT ;  /* 0x000000010800780c */ /* 0x010fe40003f05270 */
[----:B0-----:R-:W-:Y:S02]  /*12010*/  SHF.R.S32.HI R5, RZ, 0x1f, R4 ;  /* 0x0000001fff057819 */ /* 0x001fe40000011404 */
[----:B-----5:R-:W-:-:S03]  /*12020*/  LOP3.LUT R9, R7, 0x7f, RZ, 0xc0, !PT ;  /* 0x0000007f07097812 */ /* 0x020fc600078ec0ff */
[----:B--2---:R-:W-:-:S06]  /*12030*/  IMAD R0, R5, R2, RZ ;  /* 0x0000000205007224 */ /* 0x004fcc00078e02ff */
        /* <DEDUP_REMOVED lines=8> */
[----:B------:R-:W-:-:S04]  /*120c0*/  VIADD R5, R5, UR40 ;  /* 0x0000002805057c36 */ /* 0x000fc80008000000 */
        /* <DEDUP_REMOVED lines=11> */
[----:B------:R-:W-:Y:S02]  /*12180*/  IMAD.IADD R3, R3, 0x1, R5 ;  /* 0x0000000103037824 */ /* 0x000fe400078e0205 */
[----:B------:R-:W-:Y:S02]  /*12190*/  IMAD R4, R4, UR4, RZ ;  /* 0x0000000404047c24 */ /* 0x000fe4000f8e02ff */
[----:B------:R-:W-:-:S04]  /*121a0*/  IMAD.WIDE.U32 R2, R0, UR4, R2 ;  /* 0x0000000400027c25 */ /* 0x000fc8000f8e0002 */
[----:B------:R-:W-:Y:S01]  /*121b0*/  IMAD R4, R0, UR5, R4 ;  /* 0x0000000500047c24 */ /* 0x000fe2000f8e0204 */
[----:B------:R-:W-:Y:S02]  /*121c0*/  ULDC.64 UR4, c[0x0][0x280] ;  /* 0x0000a00000047ab9 */ /* 0x000fe40000000a00 */
[----:B------:R-:W-:Y:S01]  /*121d0*/  IADD3 R0, P0, R2, UR4, RZ ;  /* 0x0000000402007c10 */ /* 0x000fe2000ff1e0ff */
[----:B------:R-:W-:Y:S01]  /*121e0*/  ULDC UR4, c[0x0][0x2b8] ;  /* 0x0000ae0000047ab9 */ /* 0x000fe20000000800 */
[----:B------:R-:W-:Y:S02]  /*121f0*/  LOP3.LUT R2, R18, 0x80, RZ, 0xfc, !PT ;  /* 0x0000008012027812 */ /* 0x000fe400078efcff */
[----:B------:R-:W-:Y:S01]  /*12200*/  IADD3.X R5, R3, UR5, R4, P0, !PT ;  /* 0x0000000503057c10 */ /* 0x000fe200087fe404 */
[C---:B------:R-:W-:Y:S01]  /*12210*/  IMAD.SHL.U32 R3, R7.reuse, 0x80, RZ ;  /* 0x0000008007037824 */ /* 0x040fe200078e00ff */
[----:B------:R-:W-:Y:S01]  /*12220*/  ISETP.GE.AND P0, PT, R2, UR4, PT ;  /* 0x0000000402007c0c */ /* 0x000fe2000bf06270 */
[----:B------:R-:W-:Y:S01]  /*12230*/  IMAD.SHL.U32 R2, R7, 0x10, RZ ;  /* 0x0000001007027824 */ /* 0x000fe200078e00ff */
[C---:B------:R-:W-:Y:S01]  /*12240*/  ISETP.GE.AND P1, PT, R18.reuse, UR4, PT ;  /* 0x0000000412007c0c */ /* 0x040fe2000bf26270 */
[----:B------:R-:W-:Y:S01]  /*12250*/  UMOV UR4, 0xffffffff ;  /* 0xffffffff00047882 */ /* 0x000fe20000000000 */
[----:B------:R-:W-:-:S04]  /*12260*/  LOP3.LUT R3, R18, 0x380, R3, 0xf8, !PT ;  /* 0x0000038012037812 */ /* 0x000fc800078ef803 */
[----:B------:R-:W-:Y:S01]  /*12270*/  LOP3.LUT R2, R3, 0x70, R2, 0x78, !PT ;  /* 0x0000007003027812 */ /* 0x000fe200078e7802 */
[----:B------:R-:W-:-:S05]  /*12280*/  IMAD.SHL.U32 R3, R9, 0x10, RZ ;  /* 0x0000001009037824 */ /* 0x000fca00078e00ff */
[----:B------:R-:W-:Y:S01]  /*12290*/  LOP3.LUT R4, R2, 0x400, R3, 0xf8, !PT ;  /* 0x0000040002047812 */ /* 0x000fe200078ef803 */
[----:B------:R-:W-:Y:S06]  /*122a0*/  BRA.DIV UR4, `(.L_x_1057) ;  /* 0x0000002604c87947 */ /* 0x000fec000b800000 */
[----:B------:R-:W0:Y:S01]  /*122b0*/  SHFL.IDX PT, R7, R0, RZ, 0x181f ;  /* 0x00181fff00077589 */ /* 0x000e2200000e0000 */
[----:B------:R-:W-:Y:S01]  /*122c0*/  ULDC UR4, c[0x0][0x288] ;  /* 0x0000a20000047ab9 */ /* 0x000fe20000000800 */
[----:B------:R-:W-:Y:S01]  /*122d0*/  LEA.HI R2, R9, UR40, RZ, 0x1d ;  /* 0x0000002809027c11 */ /* 0x000fe2000f8fe8ff */
[----:B------:R-:W-:Y:S01]  /*122e0*/  IMAD R3, R8, UR4, RZ ;  /* 0x0000000408037c24 */ /* 0x000fe2000f8e02ff */
[----:B------:R-:W1:Y:S04]  /*122f0*/  SHFL.IDX PT, R6, R5, RZ, 0x181f ;  /* 0x00181fff05067589 */ /* 0x000e6800000e0000 */
[----:B------:R-:W-:Y:S01]  /*12300*/  ISETP.GE.AND P2, PT, R2, R3, PT ;  /* 0x000000030200720c */ /* 0x000fe20003f46270 */
[----:B------:R-:W-:-:S12]  /*12310*/  SHFL.IDX PT, R14, R0, 0x7, 0x181f ;  /* 0x00f81f00000e7f89 */ /* 0x000fd800000e0000 */
        /* <DEDUP_REMOVED lines=71> */
[----:B------:R-:W1:Y:S04]  /*12790*/  SHFL.IDX PT, R6, R5, 0x6, 0x181f ;  /* 0x00d81f0005067f89 */ /* 0x000e6800000e0000 */
[----:B------:R-:W2:Y:S07]  /*127a0*/  SHFL.IDX PT, R5, R5, 0x7, 0x181f ;  /* 0x00f81f0005057f89 */ /* 0x000eae00000e0000 */
[----:B------:R-:W-:Y:S01]  /*127b0*/  @!P2 VIADD R8, R4, UR39 ;  /* 0x000000270408ac36 */ /* 0x000fe20008000000 */
[----:B0-----:R-:W-:-:S05]  /*127c0*/  @!P2 IADD3 R7, P3, R18, R7, RZ ;  /* 0x000000071207a210 */ /* 0x001fca0007f7e0ff */
[----:B-1----:R-:W-:-:S05]  /*127d0*/  @!P2 IMAD.X R6, RZ, RZ, R6, P3 ;  /* 0x000000ffff06a224 */ /* 0x002fca00018e0606 */
[----:B------:R-:W-:-:S04]  /*127e0*/  @!P2 LOP3.LUT R7, R7, R6, RZ, 0x3c, !PT ;  /* 0x000000060707a212 */ /* 0x000fc800078e3cff */
[----:B------:R-:W-:-:S04]  /*127f0*/  @!P2 LOP3.LUT R6, R7, R6, RZ, 0x3c, !PT ;  /* 0x000000060706a212 */ /* 0x000fc800078e3cff */
[----:B------:R-:W-:-:S05]  /*12800*/  @!P2 LOP3.LUT R7, R7, R6, RZ, 0x3c, !PT ;  /* 0x000000060707a212 */ /* 0x000fca00078e3cff */
[----:B------:R0:W-:Y:S04]  /*12810*/  @!P2 LDGSTS.E.BYPASS.LTC128B.128 [R8+0x13400], desc[UR44][R6.64], !P1 ;  /* 0x134000000608afae */ /* 0x0001e8000c901d6c */
[----:B--2---:R0:W-:Y:S02]  /*12820*/  @!P2 LDGSTS.E.BYPASS.LTC128B.128 [R8+0x17400], desc[UR44][R6.64+0x80], !P0 ;  /* 0x174000800608afae */ /* 0x0041e4000c101d6c */
.L_x_1123:
[----:B------:R-:W-:Y:S01]  /*12830*/  VIADD R2, R2, 0x70 ;  /* 0x0000007002027836 */ /* 0x000fe20000000000 */
[----:B------:R-:W-:Y:S04]  /*12840*/  BSSY B0, `(.L_x_1058) ;  /* 0x000000b000007945 */ /* 0x000fe80003800000 */
[----:B------:R-:W-:-:S13]  /*12850*/  ISETP.GE.AND P2, PT, R2, R3, PT ;  /* 0x000000030200720c */ /* 0x000fda0003f46270 */
[----:B------:R-:W-:Y:S05]  /*12860*/  @P2 BRA `(.L_x_1059) ;  /* 0x0000000000202947 */ /* 0x000fea0003800000 */
[----:B------:R-:W-:-:S05]  /*12870*/  IADD3 R2, P2, R18, R14, RZ ;  /* 0x0000000e12027210 */ /* 0x000fca0007f5e0ff */
[----:B------:R-:W-:Y:S02]  /*12880*/  IMAD.X R3, RZ, RZ, R5, P2 ;  /* 0x000000ffff037224 */ /* 0x000fe400010e0605 */
[----:B------:R-:W-:-:S05]  /*12890*/  VIADD R5, R4, UR39 ;  /* 0x0000002704057c36 */ /* 0x000fca0008000000 */
[----:B------:R-:W-:Y:S01]  /*128a0*/  @!PT LDS RZ, [RZ] ;  /* 0x00000000fffff984 */ /* 0x000fe20000000800 */
[----:B------:R-:W-:Y:S01]  /*128b0*/  @!PT LDS RZ, [RZ] ;  /* 0x00000000fffff984 */ /* 0x000fe20000000800 */
[----:B------:R-:W-:Y:S01]  /*128c0*/  @!PT LDS RZ, [RZ] ;  /* 0x00000000fffff984 */ /* 0x000fe20000000800 */
[----:B------:R1:W-:Y:S04]  /*128d0*/  LDGSTS.E.BYPASS.LTC128B.128 [R5+0x13c00], desc[UR44][R2.64], !P1 ;  /* 0x13c0000002057fae */ /* 0x0003e8000c901d6c */
[----:B------:R1:W-:Y:S02]  /*128e0*/  LDGSTS.E.BYPASS.LTC128B.128 [R5+0x17c00], desc[UR44][R2.64+0x80], !P0 ;  /* 0x17c0008002057fae */ /* 0x0003e4000c101d6c */
.L_x_1059:
[----:B------:R-:W-:Y:S05]  /*128f0*/  BSYNC B0 ;  /* 0x0000000000007941 */ /* 0x000fea0003800000 */
.L_x_1058:
[----:B------:R-:W-:Y:S01]  /*12900*/  NOP ;  /* 0x0000000000007918 */ /* 0x000fe20000000000 */
[----:B------:R-:W-:Y:S01]  /*12910*/  SYNCS.ARRIVE.TRANS64.RED.A0T1 RZ, [UR39+0x20800], RZ ;  /* 0x020800ffffff79a7 */ /* 0x000fe20008200427 */
[----:B------:R-:W-:Y:S01]  /*12920*/  IMAD.MOV.U32 R0, RZ, RZ, 0x1 ;  /* 0x00000001ff007424 */ /* 0x000fe200078e00ff */
[----:B------:R-:W-:Y:S04]  /*12930*/  ARRIVES.LDGSTSBAR.64.TRANSCNT [UR39+0x20800] ;  /* 0x02080000ff0079b0 */ /* 0x000fe80008000aa7 */
[----:B------:R-:W-:Y:S01]  /*12940*/  SHF.L.U32 R0, R0, 0x1f, RZ ;  /* 0x0000001f00007819 */ /* 0x000fe200000006ff */
[----:B------:R-:W-:Y:S01]  /*12950*/  NOP ;  /* 0x0000000000007918 */ /* 0x000fe20000000000 */
[----:B------:R-:W-:Y:S02]  /*12960*/  SYNCS.ARRIVE.TRANS64.A1T0 RZ, [UR39+0x20800], RZ ;  /* 0x020800ffffff79a7 */ /* 0x000fe40008100027 */
[----:B------:R-:W2:Y:S02]  /*12970*/  SYNCS.PHASECHK.TRANS64.TRYWAIT P0, [UR39+0x20820], R0 ;  /* 0x02082000ff0075a7 */ /* 0x000ea40008000167 */
[----:B--2---:R-:W-:Y:S05]  /*12980*/  @!P0 BRA `(.L_x_1060) ;  /* 0x0000002800ec8947 */ /* 0x004fea0003800000 */
.L_x_1124:
[----:B-1----:R-:W-:Y:S02]  /*12990*/  VIADD R2, R17, 0xfffffffe ;  /* 0xfffffffe11027836 */ /* 0x002fe40000000000 */
[----:B------:R-:W-:-:S03]  /*129a0*/  IMAD.MOV.U32 R20, RZ, RZ, 0x1 ;  /* 0x00000001ff147424 */ /* 0x000fc600078e00ff */
[----:B------:R-:W-:-:S13]  /*129b0*/  ISETP.GE.AND P0, PT, R2, UR41, PT ;  /* 0x0000002902007c0c */ /* 0x000fda000bf06270 */
[----:B------:R-:W-:Y:S05]  /*129c0*/  @!P0 BRA `(.L_x_1061) ;  /* 0x0000001000088947 */ /* 0x000fea0003800000 */
[----:B------:R-:W3:Y:S01]  /*129d0*/  LDL R5, [R1] ;  /* 0x0000000001057983 */ /* 0x000ee20000100800 */
[----:B--2---:R-:W-:Y:S02]  /*129e0*/  IMAD.MOV.U32 R0, RZ, RZ, 0x1 ;  /* 0x00000001ff007424 */ /* 0x004fe400078e00ff */
[----:B------:R-:W-:Y:S01]  /*129f0*/  IMAD.MOV.U32 R3, RZ, RZ, RZ ;  /* 0x000000ffff037224 */ /* 0x000fe200078e00ff */
[----:B------:R-:W1:Y:S02]  /*12a00*/  S2R R4, SR_TID.X ;  /* 0x0000000000047919 */ /* 0x000e640000002100 */
[----:B-1----:R-:W-:Y:S01]  /*12a10*/  LOP3.LUT P1, RZ, R4, 0x4, RZ, 0xc0, !PT ;  /* 0x0000000404ff7812 */ /* 0x002fe2000782c0ff */
[----:B------:R-:W-:-:S05]  /*12a20*/  IMAD.MOV.U32 R4, RZ, RZ, 0x40 ;  /* 0x00000040ff047424 */ /* 0x000fca00078e00ff */
[----:B------:R-:W-:-:S05]  /*12a30*/  SEL R4, R4, 0xffffffc0, !P1 ;  /* 0xffffffc004047807 */ /* 0x000fca0004800000 */
[----:B---3--:R-:W-:-:S07]  /*12a40*/  IMAD.IADD R21, R4, 0x1, R5 ;  /* 0x0000000104157824 */ /* 0x008fce00078e0205 */
.L_x_1080:
[----:B------:R-:W2:Y:S01]  /*12a50*/  LDL R4, [R1+0x10] ;  /* 0x0000100001047983 */ /* 0x000ea20000100800 */
[----:B------:R-:W-:Y:S01]  /*12a60*/  VIADD R19, R3, 0x1 ;  /* 0x0000000103137836 */ /* 0x000fe20000000000 */
[----:B------:R-:W-:Y:S04]  /*12a70*/  BSSY B0, `(.L_x_1062) ;  /* 0x0000082000007945 */ /* 0x000fe80003800000 */
[----:B------:R-:W-:-:S04]  /*12a80*/  ISETP.NE.AND P0, PT, R19, 0x2, PT ;  /* 0x000000021300780c */ /* 0x000fc80003f05270 */
[----:B------:R-:W-:Y:S02]  /*12a90*/  SEL R5, RZ, 0x1, P0 ;  /* 0x00000001ff057807 */ /* 0x000fe40000000000 */
[----:B------:R-:W-:Y:S02]  /*12aa0*/  SEL R19, R19, RZ, P0 ;  /* 0x000000ff13137207 */ /* 0x000fe40000000000 */
[----:B------:R-:W-:Y:S02]  /*12ab0*/  LOP3.LUT R20, R0, R5, RZ, 0x3c, !PT ;  /* 0x0000000500147212 */ /* 0x000fe400078e3cff */
[----:B--2---:R-:W-:-:S13]  /*12ac0*/  ISETP.NE.AND P1, PT, R4, RZ, PT ;  /* 0x000000ff0400720c */ /* 0x004fda0003f25270 */
[----:B------:R-:W-:Y:S05]  /*12ad0*/  @!P1 BRA `(.L_x_1063) ;  /* 0x0000000400ec9947 */ /* 0x000fea0003800000 */
[----:B------:R-:W2:Y:S01]  /*12ae0*/  LDL R4, [R1+0x14] ;  /* 0x0000140001047983 */ /* 0x000ea20000100800 */
[----:B0-----:R-:W-:Y:S01]  /*12af0*/  IMAD.MOV.U32 R6, RZ, RZ, R2 ;  /* 0x000000ffff067224 */ /* 0x001fe200078e0002 */
[----:B--2---:R-:W-:-:S13]  /*12b00*/  ISETP.NE.AND P1, PT, R4, RZ, PT ;  /* 0x000000ff0400720c */ /* 0x004fda0003f25270 */
[----:B------:R-:W-:Y:S05]  /*12b10*/  @!P1 BRA `(.L_x_1064) ;  /* 0x0000000000509947 */ /* 0x000fea0003800000 */
[----:B------:R-:W2:Y:S01]  /*12b20*/  LDL R9, [R1+0xc] ;  /* 0x00000c0001097983 */ /* 0x000ea20000100800 */
[----:B------:R-:W0:Y:S01]  /*12b30*/  LDC R6, c[0x0][0x43c] ;  /* 0x00010f00ff067b82 */ /* 0x000e220000000800 */
[----:B------:R-:W-:Y:S02]  /*12b40*/  ULDC.64 UR4, c[0x0][0x428] ;  /* 0x00010a0000047ab9 */ /* 0x000fe40000000a00 */
[----:B------:R-:W3:Y:S05]  /*12b50*/  LDL R8, [R1+0x4] ;  /* 0x0000040001087983 */ /* 0x000eea0000100800 */
[----:B------:R-:W1:Y:S01]  /*12b60*/  LDC.64 R16, c[0x0][0x418] ;  /* 0x00010600ff107b82 */ /* 0x000e620000000a00 */
[----:B0-----:R-:W-:-:S13]  /*12b70*/  ISETP.NE.AND P0, PT, R6, 0x1, PT ;  /* 0x000000010600780c */ /* 0x001fda0003f05270 */
[----:B------:R-:W0:Y:S02]  /*12b80*/  @P0 LDC.64 R4, c[0x0][0x440] ;  /* 0x00011000ff040b82 */ /* 0x000e240000000a00 */
[----:B0-----:R-:W-:-:S04]  /*12b90*/  @P0 IMAD.HI.U32 R7, R2, R4, RZ ;  /* 0x0000000402070227 */ /* 0x001fc800078e00ff */
[----:B------:R-:W-:Y:S01]  /*12ba0*/  IMAD.MOV.U32 R4, RZ, RZ, R2 ;  /* 0x000000ffff047224 */ /* 0x000fe200078e0002 */
[----:B------:R-:W-:-:S05]  /*12bb0*/  @P0 SHF.R.U32.HI R4, RZ, R5, R7 ;  /* 0x00000005ff040219 */ /* 0x000fca0000011607 */
[----:B------:R-:W-:-:S04]  /*12bc0*/  IMAD.MOV R5, RZ, RZ, -R4 ;  /* 0x000000ffff057224 */ /* 0x000fc800078e0a04 */
[----:B------:R-:W-:Y:S01]  /*12bd0*/  IMAD R6, R6, R5, R2 ;  /* 0x0000000506067224 */ /* 0x000fe200078e0202 */
[----:B------:R-:W-:Y:S01]  /*12be0*/  SHF.R.S32.HI R5, RZ, 0x1f, R4 ;  /* 0x0000001fff057819 */ /* 0x000fe20000011404 */
[----:B--2---:R-:W-:-:S04]  /*12bf0*/  IMAD R7, R9, UR4, RZ ;  /* 0x0000000409077c24 */ /* 0x004fc8000f8e02ff */
[C---:B---3--:R-:W-:Y:S02]  /*12c00*/  IMAD R7, R8.reuse, UR5, R7 ;  /* 0x0000000508077c24 */ /* 0x048fe4000f8e0207 */
[----:B------:R-:W-:-:S04]  /*12c10*/  IMAD.WIDE.U32 R4, R8, UR4, R4 ;  /* 0x0000000408047c25 */ /* 0x000fc8000f8e0004 */
[----:B------:R-:W-:Y:S01]  /*12c20*/  IMAD.IADD R7, R7, 0x1, R5 ;  /* 0x0000000107077824 */ /* 0x000fe200078e0205 */
[----:B-1----:R-:W-:-:S04]  /*12c30*/  LEA R16, P0, R4, R16, 0x2 ;  /* 0x0000001004107211 */ /* 0x002fc800078010ff */
[----:B------:R-:W-:-:S05]  /*12c40*/  LEA.HI.X R17, R4, R17, R7, 0x2, P0 ;  /* 0x0000001104117211 */ /* 0x000fca00000f1407 */
[----:B------:R0:W5:Y:S04]  /*12c50*/  LDG.E R16, desc[UR44][R16.64] ;  /* 0x0000002c10107981 */ /* 0x000168000c1e1900 */
.L_x_1064:
[----:B------:R-:W-:Y:S01]  /*12c60*/  LEA R7, R19, UR39, 0x3 ;  /* 0x0000002713077c11 */ /* 0x000fe2000f8e18ff */
[----:B------:R-:W1:Y:S01]  /*12c70*/  S2R R4, SR_TID.X ;  /* 0x0000000000047919 */ /* 0x000e620000002100 */
[----:B------:R-:W-:-:S04]  /*12c80*/  SHF.L.U32 R5, R20, 0x1f, RZ ;  /* 0x0000001f14057819 */ /* 0x000fc800000006ff */
[----:B------:R-:W2:Y:S01]  /*12c90*/  SYNCS.PHASECHK.TRANS64.TRYWAIT P0, [R7+URZ+0x20880], R5 ;  /* 0x02088005070075a7 */ /* 0x000ea2000800017f */
[----:B-1----:R-:W-:-:S04]  /*12ca0*/  LOP3.LUT R4, R4, 0x7f, RZ, 0xc0, !PT ;  /* 0x0000007f04047812 */ /* 0x002fc800078ec0ff */
[----:B------:R-:W-:Y:S01]  /*12cb0*/  ISETP.NE.AND P1, PT, R4, RZ, PT ;  /* 0x000000ff0400720c */ /* 0x000fe20003f25270 */
[----:B--2---:R-:W-:-:S12]  /*12cc0*/  @!P0 BRA `(.L_x_1065) ;  /* 0x0000002800308947 */ /* 0x004fd80003800000 */
.L_x_1125:
[----:B------:R-:W-:Y:S04]  /*12cd0*/  BSSY B1, `(.L_x_1066) ;  /* 0x0000009000017945 */ /* 0x000fe80003800000 */
        /* <DEDUP_REMOVED lines=8> */
.L_x_1067:
[----:B------:R-:W-:Y:S05]  /*12d60*/  BSYNC B1 ;  /* 0x0000000000017941 */ /* 0x000fea0003800000 */
.L_x_1066:
        /* <DEDUP_REMOVED lines=15> */
.L_x_1068:
[----:B------:R-:W-:-:S13]  /*12e60*/  @P0 ELECT P2, URZ, PT ;  /* 0x00000000003f082f */ /* 0x000fda0003840000 */
[----:B-----5:R-:W-:Y:S02]  /*12e70*/  @P2 R2UR UR37, R16 ;  /* 0x00000000102522ca */ /* 0x020fe400000e0000 */
[----:B------:R-:W-:-:S11]  /*12e80*/  @P2 PLOP3.LUT P0, PT, P2, PT, PT, 0x8, 0x0 ;  /* 0x000000000000281c */ /* 0x000fd6000170e170 */
[----:B------:R2:W-:Y:S01]  /*12e90*/  UTMALDG.4D [UR32], [UR4], desc[UR6] ;  /* 0x00000620040075b4 */ /* 0x0005e20008019000 */
[----:B------:R-:W-:Y:S01]  /*12ea0*/  PLOP3.LUT P2, PT, PT, PT, PT, 0x8, 0x0 ;  /* 0x000000000000781c */ /* 0x000fe20003f4e170 */
[----:B--2---:R-:W-:-:S12]  /*12eb0*/  @P0 BRA.U.ANY `(.L_x_1068) ;  /* 0xfffffffd00e80947 */ /* 0x004fd8000393ffff */
[----:B------:R-:W-:Y:S01]  /*12ec0*/  IMAD.MOV.U32 R10, RZ, RZ, 0x80 ;  /* 0x00000080ff0a7424 */ /* 0x000fe200078e00ff */
[----:B------:R-:W-:Y:S01]  /*12ed0*/  R2UR UR11, R6 ;  /* 0x00000000060b72ca */ /* 0x000fe200000e0000 */
[----:B------:R-:W-:Y:S01]  /*12ee0*/  UIADD3 UR8, UR8, 0xa400, URZ ;  /* 0x0000a40008087890 */ /* 0x000fe2000fffe03f */
[----:B------:R-:W-:Y:S01]  /*12ef0*/  PLOP3.LUT P0, PT, PT, PT, PT, 0x80, 0x0 ;  /* 0x000000000000781c */ /* 0x000fe20003f0f070 */
[----:B------:R-:W-:Y:S01]  /*12f00*/  UMOV UR6, 0x0 ;  /* 0x0000000000067882 */ /* 0x000fe20000000000 */
[----:B------:R-:W-:Y:S01]  /*12f10*/  R2UR UR10, R10 ;  /* 0x000000000a0a72ca */ /* 0x000fe200000e0000 */
[----:B------:R-:W-:-:S14]  /*12f20*/  UMOV UR7, 0x14f00000 ;  /* 0x14f0000000077882 */ /* 0x000fdc0000000000 */
.L_x_1069:
[----:B------:R-:W-:-:S13]  /*12f30*/  @P0 ELECT P2, URZ, PT ;  /* 0x00000000003f082f */ /* 0x000fda0003840000 */
[----:B------:R-:W-:Y:S01]  /*12f40*/  @P2 R2UR UR13, R16 ;  /* 0x00000000100d22ca */ /* 0x000fe200000e0000 */
[----:B------:R-:W-:Y:S01]  /*12f50*/  UMOV UR9, UR33 ;  /* 0x0000002100097c82 */ /* 0x000fe20008000000 */
[----:B------:R-:W-:Y:S01]  /*12f60*/  UMOV UR12, UR36 ;  /* 0x00000024000c7c82 */ /* 0x000fe20008000000 */
[----:B------:R-:W-:-:S10]  /*12f70*/  @P2 PLOP3.LUT P0, PT, P2, PT, PT, 0x8, 0x0 ;  /* 0x000000000000281c */ /* 0x000fd4000170e170 */
[----:B------:R2:W-:Y:S01]  /*12f80*/  UTMALDG.4D [UR8], [UR4], desc[UR6] ;  /* 0x00000608040075b4 */ /* 0x0005e20008019000 */
[----:B------:R-:W-:Y:S02]  /*12f90*/  PLOP3.LUT P2, PT, PT, PT, PT, 0x8, 0x0 ;  /* 0x000000000000781c */ /* 0x000fe40003f4e170 */
[----:B--2---:R-:W-:Y:S11]  /*12fa0*/  @P0 BRA.U.ANY `(.L_x_1069) ;  /* 0xfffffffd00e00947 */ /* 0x004ff6000393ffff */
[----:B------:R-:W2:Y:S02]  /*12fb0*/  SYNCS.PHASECHK.TRANS64.TRYWAIT P0, [R7+URZ+0x20840], R5 ;  /* 0x02084005070075a7 */ /* 0x000ea4000800017f */
[----:B--2---:R-:W-:Y:S05]  /*12fc0*/  @!P0 BRA `(.L_x_1070) ;  /* 0x0000002400848947 */ /* 0x004fea0003800000 */
.L_x_1126:
        /* <DEDUP_REMOVED lines=11> */
.L_x_1072:
[----:B------:R-:W-:Y:S05]  /*13080*/  BSYNC B1 ;  /* 0x0000000000017941 */ /* 0x000fea0003800000 */
.L_x_1071:
        /* <DEDUP_REMOVED lines=12> */
.L_x_1073:
[----:B------:R-:W-:-:S13]  /*13150*/  @P0 ELECT P1, URZ, PT ;  /* 0x00000000003f082f */ /* 0x000fda0003820000 */
[----:B------:R-:W-:Y:S01]  /*13160*/  @P1 R2UR UR13, R16 ;  /* 0x00000000100d12ca */ /* 0x000fe200000e0000 */
[----:B------:R-:W-:Y:S01]  /*13170*/  UMOV UR12, UR36 ;  /* 0x00000024000c7c82 */ /* 0x000fe20008000000 */
[----:B------:R-:W-:-:S11]  /*13180*/  @P1 PLOP3.LUT P0, PT, P1, PT, PT, 0x8, 0x0 ;  /* 0x000000000000181c */ /* 0x000fd60000f0e170 */
[----:B------:R3:W-:Y:S01]  /*13190*/  UTMALDG.4D [UR8], [UR6], desc[UR14] ;  /* 0x00000e08060075b4 */ /* 0x0007e20008019000 */
[----:B------:R-:W-:Y:S01]  /*131a0*/  PLOP3.LUT P1, PT, PT, PT, PT, 0x8, 0x0 ;  /* 0x000000000000781c */ /* 0x000fe20003f2e170 */
[----:B---3--:R-:W-:-:S12]  /*131b0*/  @P0 BRA.U.ANY `(.L_x_1073) ;  /* 0xfffffffd00e40947 */ /* 0x008fd8000393ffff */
[----:B------:R-:W-:Y:S01]  /*131c0*/  R2UR UR10, R10 ;  /* 0x000000000a0a72ca */ /* 0x000fe200000e0000 */
[----:B------:R-:W-:Y:S01]  /*131d0*/  UIADD3 UR8, UR4, 0x1a400, URZ ;  /* 0x0001a40004087890 */ /* 0x000fe2000fffe03f */
[----:B------:R-:W-:Y:S02]  /*131e0*/  R2UR UR14, R8 ;  /* 0x00000000080e72ca */ /* 0x000fe400000e0000 */
[----:B------:R-:W-:Y:S02]  /*131f0*/  R2UR UR15, R9 ;  /* 0x00000000090f72ca */ /* 0x000fe400000e0000 */
[----:B------:R-:W-:Y:S02]  /*13200*/  R2UR UR11, R6 ;  /* 0x00000000060b72ca */ /* 0x000fe400000e0000 */
[----:B------:R-:W-:-:S13]  /*13210*/  PLOP3.LUT P0, PT, PT, PT, PT, 0x80, 0x0 ;  /* 0x000000000000781c */ /* 0x000fda0003f0f070 */
.L_x_1074:
[----:B------:R-:W-:-:S13]  /*13220*/  @P0 ELECT P1, URZ, PT ;  /* 0x00000000003f082f */ /* 0x000fda0003820000 */
[----:B------:R-:W-:Y:S01]  /*13230*/  @P1 R2UR UR13, R16 ;  /* 0x00000000100d12ca */ /* 0x000fe200000e0000 */
[----:B------:R-:W-:Y:S01]  /*13240*/  UMOV UR12, UR36 ;  /* 0x00000024000c7c82 */ /* 0x000fe20008000000 */
[----:B------:R-:W-:-:S11]  /*13250*/  @P1 PLOP3.LUT P0, PT, P1, PT, PT, 0x8, 0x0 ;  /* 0x000000000000181c */ /* 0x000fd60000f0e170 */
[----:B------:R3:W-:Y:S01]  /*13260*/  UTMALDG.4D [UR8], [UR6], desc[UR14] ;  /* 0x00000e08060075b4 */ /* 0x0007e20008019000 */
[----:B------:R-:W-:Y:S01]  /*13270*/  PLOP3.LUT P1, PT, PT, PT, PT, 0x8, 0x0 ;  /* 0x000000000000781c */ /* 0x000fe20003f2e170 */
[----:B---3--:R-:W-:-:S12]  /*13280*/  @P0 BRA.U.ANY `(.L_x_1074) ;  /* 0xfffffffd00e40947 */ /* 0x008fd8000393ffff */
.L_x_1063:
[----:B------:R-:W-:Y:S05]  /*13290*/  BSYNC B0 ;  /* 0x0000000000007941 */ /* 0x000fea0003800000 */
.L_x_1062:
[----:B------:R-:W-:-:S05]  /*132a0*/  IMAD.U32 R4, RZ, RZ, UR38 ;  /* 0x00000026ff047e24 */ /* 0x000fca000f8e00ff */
[----:B------:R-:W-:-:S04]  /*132b0*/  LOP3.LUT R4, R4, 0x1, RZ, 0xfc, !PT ;  /* 0x0000000104047812 */ /* 0x000fc800078efcff */
[----:B------:R-:W-:-:S13]  /*132c0*/  ISETP.NE.AND P0, PT, R4, 0x3, PT ;  /* 0x000000030400780c */ /* 0x000fda0003f05270 */
[----:B------:R-:W-:Y:S05]  /*132d0*/  @!P0 BRA `(.L_x_1075) ;  /* 0x0000000000048947 */ /* 0x000fea0003800000 */
[----:B------:R-:W-:Y:S01]  /*132e0*/  BPT.TRAP 0x1 ;  /* 0x000000040000795c */ /* 0x000fe20000300000 */
.L_x_1075:
[----:B------:R-:W-:Y:S01]  /*132f0*/  LOP3.LUT R4, R0, 0x1, RZ, 0x3c, !PT ;  /* 0x0000000100047812 */ /* 0x000fe200078e3cff */
[----:B-12---:R-:W-:Y:S01]  /*13300*/  IMAD.U32 R5, RZ, RZ, UR38 ;  /* 0x00000026ff057e24 */ /* 0x006fe2000f8e00ff */
[----:B------:R-:W-:Y:S02]  /*13310*/  LEA R18, R3, UR39, 0x3 ;  /* 0x0000002703127c11 */ /* 0x000fe4000f8e18ff */
[----:B------:R-:W-:Y:S02]  /*13320*/  SHF.L.U32 R4, R4, 0x1f, RZ ;  /* 0x0000001f04047819 */ /* 0x000fe400000006ff */
[----:B------:R-:W-:Y:S02]  /*13330*/  LOP3.LUT R5, R5, 0x2, RZ, 0xfc, !PT ;  /* 0x0000000205057812 */ /* 0x000fe400078efcff */
[----:B------:R-:W1:Y:S02]  /*13340*/  SYNCS.PHASECHK.TRANS64.TRYWAIT P0, [R18+URZ+0x20870], R4 ;  /* 0x02087004120075a7 */ /* 0x000e64000800017f */
[----:B------:R-:W-:Y:S01]  /*13350*/  ISETP.NE.AND P1, PT, R5, 0x3, PT ;  /* 0x000000030500780c */ /* 0x000fe20003f25270 */
[----:B-1----:R-:W-:-:S12]  /*13360*/  @!P0 BRA `(.L_x_1076) ;  /* 0x0000002000b08947 */ /* 0x002fd80003800000 */
.L_x_1127:
[----:B------:R-:W-:Y:S05]  /*13370*/  @!P1 BRA `(.L_x_1077) ;  /* 0x0000000000049947 */ /* 0x000fea0003800000 */
[----:B------:R-:W-:Y:S01]  /*13380*/  BPT.TRAP 0x1 ;  /* 0x000000040000795c */ /* 0x000fe20000300000 */
.L_x_1077:
[----:B-1----:R-:W-:Y:S01]  /*13390*/  SHF.L.U32 R4, R0, 0x1f, RZ ;  /* 0x0000001f00047819 */ /* 0x002fe200000006ff */
[----:B------:R-:W-:-:S03]  /*133a0*/  IMAD.SHL.U32 R0, R3, 0x4000, RZ ;  /* 0x0000400003007824 */ /* 0x000fc600078e00ff */
[----:B------:R-:W1:Y:S02]  /*133b0*/  SYNCS.PHASECHK.TRANS64.TRYWAIT P0, [R18+URZ+0x20860], R4 ;  /* 0x02086004120075a7 */ /* 0x000e64000800017f */
[----:B-1----:R-:W-:Y:S05]  /*133c0*/  @!P0 BRA `(.L_x_1078) ;  /* 0x0000002000ac8947 */ /* 0x002fea0003800000 */
.L_x_1128:
[----:B------:R-:W2:Y:S04]  /*133d0*/  LDL R12, [R1+0x8] ;  /* 0x00000800010c7983 */ /* 0x000ea80000100800 */
[----:B------:R3:W-:Y:S04]  /*133e0*/  STL [R1+0x18], R2 ;  /* 0x0000180201007387 */ /* 0x0007e80000100800 */
[----:B---3--:R-:W3:Y:S01]  /*133f0*/  LDL R2, [R1] ;  /* 0x0000000001027983 */ /* 0x008ee20000100800 */
[----:B------:R-:W-:Y:S05]  /*13400*/  WARPSYNC.ALL ;  /* 0x0000000000007948 */ /* 0x000fea0003800000 */
[----:B0-----:R-:W-:Y:S01]  /*13410*/  IADD3 R17, R21, UR39, R0 ;  /* 0x0000002715117c10 */ /* 0x001fe2000fffe000 */
[----:B------:R-:W-:-:S04]  /*13420*/  IMAD.U32 R3, RZ, RZ, UR39 ;  /* 0x00000027ff037e24 */ /* 0x000fc8000f8e00ff */
[----:B------:R-:W-:-:S05]  /*13430*/  VIADD R3, R3, 0x400 ;  /* 0x0000040003037836 */ /* 0x000fca0000000000 */
[----:B--2---:R-:W-:Y:S02]  /*13440*/  IADD3 R3, R3, R0, R12 ;  /* 0x0000000003037210 */ /* 0x004fe40007ffe00c */
[----:B---3--:R-:W-:-:S06]  /*13450*/  LOP3.LUT R8, R0, R2, RZ, 0xfc, !PT ;  /* 0x0000000200087212 */ /* 0x008fcc00078efcff */
[----:B------:R-:W1:Y:S02]  /*13460*/  LDSM.16.MT88.4 R8, [R8+UR39+0x8400] ;  /* 0x008400270808783b */ /* 0x000e640008004200 */
[C-C-:B-1----:R-:W-:Y:S02]  /*13470*/  PRMT R4, R8.reuse, 0x6420, R9.reuse ;  /* 0x0000642008047816 */ /* 0x142fe40000000009 */
[----:B------:R-:W-:Y:S02]  /*13480*/  PRMT R5, R8, 0x7531, R9 ;  /* 0x0000753108057816 */ /* 0x000fe40000000009 */
[C-C-:B------:R-:W-:Y:S02]  /*13490*/  PRMT R6, R10.reuse, 0x6420, R11.reuse ;  /* 0x000064200a067816 */ /* 0x140fe4000000000b */
[----:B------:R-:W-:Y:S02]  /*134a0*/  PRMT R7, R10, 0x7531, R11 ;  /* 0x000075310a077816 */ /* 0x000fe4000000000b */
[----:B------:R-:W0:Y:S04]  /*134b0*/  LDSM.16.MT88.4 R8, [R17+0x8400] ;  /* 0x008400001108783b */ /* 0x000e280000004200 */
[----:B------:R1:W-:Y:S02]  /*134c0*/  STSM.16.M88.4 [R3], R4 ;  /* 0x0000000403007844 */ /* 0x0003e40000000200 */
[----:B-1----:R-:W-:-:S02]  /*134d0*/  VIADD R4, R0, 0x2000 ;  /* 0x0000200000047836 */ /* 0x002fc40000000000 */
[----:B------:R-:W-:-:S03]  /*134e0*/  IMAD.MOV.U32 R7, RZ, RZ, R12 ;  /* 0x000000ffff077224 */ /* 0x000fc600078e000c */
[----:B------:R-:W-:Y:S02]  /*134f0*/  LOP3.LUT R4, R4, R2, RZ, 0xfc, !PT ;  /* 0x0000000204047212 */ /* 0x000fe400078efcff */
[C-C-:B0-----:R-:W-:Y:S02]  /*13500*/  PRMT R12, R8.reuse, 0x6420, R9.reuse ;  /* 0x00006420080c7816 */ /* 0x141fe40000000009 */
[----:B------:R-:W-:Y:S02]  /*13510*/  PRMT R13, R8, 0x7531, R9 ;  /* 0x00007531080d7816 */ /* 0x000fe40000000009 */
[C-C-:B------:R-:W-:Y:S02]  /*13520*/  PRMT R14, R10.reuse, 0x6420, R11.reuse ;  /* 0x000064200a0e7816 */ /* 0x140fe4000000000b */
        /* <DEDUP_REMOVED lines=15> */
[----:B------:R0:W-:Y:S02]  /*13620*/  STSM.16.M88.4 [R3+0x3000], R12 ;  /* 0x0030000c03007844 */ /* 0x0001e40000000200 */
[----:B0-----:R-:W-:Y:S02]  /*13630*/  IMAD.MOV.U32 R14, RZ, RZ, R7 ;  /* 0x000000ffff0e7224 */ /* 0x001fe400078e0007 */
[----:B------:R-:W0:Y:S01]  /*13640*/  S2R R7, SR_TID.X ;  /* 0x0000000000077919 */ /* 0x000e220000002100 */
[----:B------:R-:W-:Y:S02]  /*13650*/  VIADD R3, R0, 0x1000 ;  /* 0x0000100000037836 */ /* 0x000fe40000000000 */
[----:B------:R-:W-:Y:S02]  /*13660*/  IMAD.MOV.U32 R13, RZ, RZ, 0x20 ;  /* 0x00000020ff0d7424 */ /* 0x000fe400078e00ff */
[----:B------:R-:W-:Y:S01]  /*13670*/  IMAD.U32 R15, RZ, RZ, UR39 ;  /* 0x00000027ff0f7e24 */ /* 0x000fe2000f8e00ff */
[----:B------:R-:W-:-:S03]  /*13680*/  LOP3.LUT R3, R3, R2, RZ, 0xfc, !PT ;  /* 0x0000000203037212 */ /* 0x000fc600078efcff */
[----:B------:R-:W-:Y:S02]  /*13690*/  VIADD R15, R15, 0x400 ;  /* 0x000004000f0f7836 */ /* 0x000fe40000000000 */
[----:B------:R1:W2:Y:S01]  /*136a0*/  LDSM.16.MT88.4 R8, [R3+UR39+0x8400] ;  /* 0x008400270308783b */ /* 0x0002a20008004200 */
[----:B0-----:R-:W-:-:S04]  /*136b0*/  LOP3.LUT P0, RZ, R7, 0x4, RZ, 0xc0, !PT ;  /* 0x0000000407ff7812 */ /* 0x001fc8000780c0ff */
[----:B------:R-:W-:-:S04]  /*136c0*/  SEL R13, R13, 0xffffffe0, !P0 ;  /* 0xffffffe00d0d7807 */ /* 0x000fc80004000000 */
[----:B-1----:R-:W-:Y:S01]  /*136d0*/  IADD3 R3, R14, R0, R13 ;  /* 0x000000000e037210 */ /* 0x002fe20007ffe00d */
[----:B------:R-:W-:-:S04]  /*136e0*/  VIADD R0, R0, 0x3000 ;  /* 0x0000300000007836 */ /* 0x000fc80000000000 */
[----:B------:R-:W-:Y:S01]  /*136f0*/  IMAD.IADD R3, R3, 0x1, R15 ;  /* 0x0000000103037824 */ /* 0x000fe200078e020f */
[----:B------:R-:W-:Y:S02]  /*13700*/  LOP3.LUT R0, R0, R2, RZ, 0xfc, !PT ;  /* 0x0000000200007212 */ /* 0x000fe400078efcff */
[----:B------:R0:W5:Y:S01]  /*13710*/  LDL.LU R2, [R1+0x18] ;  /* 0x0000180001027983 */ /* 0x0001620000300800 */
[C-C-:B--2---:R-:W-:Y:S02]  /*13720*/  PRMT R4, R8.reuse, 0x6420, R9.reuse ;  /* 0x0000642008047816 */ /* 0x144fe40000000009 */
[----:B------:R-:W-:Y:S02]  /*13730*/  PRMT R5, R8, 0x7531, R9 ;  /* 0x0000753108057816 */ /* 0x000fe40000000009 */
[C-C-:B------:R-:W-:Y:S02]  /*13740*/  PRMT R6, R10.reuse, 0x6420, R11.reuse ;  /* 0x000064200a067816 */ /* 0x140fe4000000000b */
[----:B------:R-:W-:-:S02]  /*13750*/  PRMT R7, R10, 0x7531, R11 ;  /* 0x000075310a077816 */ /* 0x000fc4000000000b */
[----:B------:R-:W1:Y:S04]  /*13760*/  LDSM.16.MT88.4 R8, [R17+0x9400] ;  /* 0x009400001108783b */ /* 0x000e680000004200 */
[----:B------:R1:W-:Y:S02]  /*13770*/  STSM.16.M88.4 [R3], R4 ;  /* 0x0000000403007844 */ /* 0x0003e40000000200 */
[C-C-:B-1----:R-:W-:Y:S02]  /*13780*/  PRMT R4, R8.reuse, 0x6420, R9.reuse ;  /* 0x0000642008047816 */ /* 0x142fe40000000009 */
[----:B------:R-:W-:Y:S02]  /*13790*/  PRMT R5, R8, 0x7531, R9 ;  /* 0x0000753108057816 */ /* 0x000fe40000000009 */
[----:B------:R-:W-:-:S02]  /*137a0*/  PRMT R6, R10, 0x6420, R11 ;  /* 0x000064200a067816 */ /* 0x000fc4000000000b */
[----:B------:R-:W-:-:S05]  /*137b0*/  PRMT R7, R10, 0x7531, R11 ;  /* 0x000075310a077816 */ /* 0x000fca000000000b */
[----:B------:R-:W-:Y:S04]  /*137c0*/  STSM.16.M88.4 [R3+0x1000], R4 ;  /* 0x0010000403007844 */ /* 0x000fe80000000200 */
[----:B------:R-:W1:Y:S02]  /*137d0*/  LDSM.16.MT88.4 R8, [R0+UR39+0x8400] ;  /* 0x008400270008783b */ /* 0x000e640008004200 */
        /* <DEDUP_REMOVED lines=19> */
.L_x_1079:
[----:B------:R-:W2:Y:S01]  /*13910*/  S2R R0, SR_TID.X ;  /* 0x0000000000007919 */ /* 0x000ea20000002100 */
[----:B-1----:R1:W-:Y:S01]  /*13920*/  SYNCS.ARRIVE.TRANS64.A1T0 RZ, [R18+URZ+0x20850], RZ ;  /* 0x020850ff12ff79a7 */ /* 0x0023e2000810003f */
[----:B0-----:R-:W-:Y:S01]  /*13930*/  IMAD.MOV.U32 R3, RZ, RZ, R19 ;  /* 0x000000ffff037224 */ /* 0x001fe200078e0013 */
[----:B--2---:R-:W-:Y:S01]  /*13940*/  LOP3.LUT R0, R0, 0x7f, RZ, 0xc0, !PT ;  /* 0x0000007f00007812 */ /* 0x004fe200078ec0ff */
[----:B------:R-:W-:Y:S03]  /*13950*/  BAR.SYNC.DEFER_BLOCKING 0x2, 0x80 ;  /* 0x0082000000007b1d */ /* 0x000fe60000010000 */
[----:B------:R-:W-:Y:S01]  /*13960*/  ISETP.NE.AND P0, PT, R0, RZ, PT ;  /* 0x000000ff0000720c */ /* 0x000fe20003f05270 */
[----:B------:R-:W-:-:S12]  /*13970*/  IMAD.MOV.U32 R0, RZ, RZ, R20 ;  /* 0x000000ffff007224 */ /* 0x000fd800078e0014 */
[----:B-1----:R-:W-:-:S05]  /*13980*/  @!P0 VIADD R18, R18, 0x20880 ;  /* 0x0002088012128836 */ /* 0x002fca0000000000 */
[----:B------:R-:W-:-:S04]  /*13990*/  @!P0 PRMT R18, RZ, 0x654, R18 ;  /* 0x00000654ff128816 */ /* 0x000fc80000000012 */
[----:B------:R1:W-:Y:S01]  /*139a0*/  @!P0 SYNCS.ARRIVE.TRANS64.RED.A1T0 RZ, [R18+URZ], RZ ;  /* 0x000000ff12ff89a7 */ /* 0x0003e2000810043f */
[C---:B-----5:R-:W-:Y:S01]  /*139b0*/  ISETP.GT.AND P0, PT, R2.reuse, UR41, PT ;  /* 0x0000002902007c0c */ /* 0x060fe2000bf04270 */
[----:B------:R-:W-:-:S12]  /*139c0*/  VIADD R2, R2, 0xffffffff ;  /* 0xffffffff02027836 */ /* 0x000fd80000000000 */
[----:B-1----:R-:W-:Y:S05]  /*139d0*/  @P0 BRA `(.L_x_1080) ;  /* 0xfffffff0001c0947 */ /* 0x002fea000383ffff */
[----:B------:R-:W-:Y:S05]  /*139e0*/  BRA `(.L_x_1081) ;  /* 0x0000000000047947 */ /* 0x000fea0003800000 */
.L_x_1061:
[----:B--2---:R-:W-:-:S07]  /*139f0*/  IMAD.MOV.U32 R19, RZ, RZ, RZ ;  /* 0x000000ffff137224 */ /* 0x004fce00078e00ff */
.L_x_1081:
[----:B------:R-:W-:-:S04]  /*13a00*/  ULOP3.LUT UR4, UR38, 0x1, URZ, 0xfc, !UPT ;  /* 0x0000000126047892 */ /* 0x000fc8000f8efc3f */
[----:B------:R-:W-:-:S06]  /*13a10*/  UISETP.NE.AND UP0, UPT, UR4, 0x3, UPT ;  /* 0x000000030400788c */ /* 0x000fcc000bf05270 */
[----:B------:R-:W-:-:S13]  /*13a20*/  PLOP3.LUT P0, PT, PT, PT, UP0, 0x80, 0x0 ;  /* 0x000000000000781c */ /* 0x000fda0003f0f008 */
[----:B------:R-:W-:Y:S05]  /*13a30*/  @!P0 BRA `(.L_x_1082) ;  /* 0x0000000000048947 */ /* 0x000fea0003800000 */
[----:B------:R-:W-:Y:S01]  /*13a40*/  BPT.TRAP 0x1 ;  /* 0x000000040000795c */ /* 0x000fe20000300000 */
.L_x_1082:
[----:B------:R-:W-:Y:S01]  /*13a50*/  LOP3.LUT R0, R20, 0x1, RZ, 0x3c, !PT ;  /* 0x0000000114007812 */ /* 0x000fe200078e3cff */
[----:B------:R-:W-:Y:S01]  /*13a60*/  BSSY B0, `(.L_x_1083) ;  /* 0x0000005000007945 */ /* 0x000fe20003800000 */
[----:B------:R-:W-:Y:S02]  /*13a70*/  LEA R3, R19, UR39, 0x3 ;  /* 0x0000002713037c11 */ /* 0x000fe4000f8e18ff */
[----:B------:R-:W-:-:S04]  /*13a80*/  SHF.L.U32 R0, R0, 0x1f, RZ ;  /* 0x0000001f00007819 */ /* 0x000fc800000006ff */
[----:B------:R-:W1:Y:S02]  /*13a90*/  SYNCS.PHASECHK.TRANS64.TRYWAIT P0, [R3+URZ+0x20870], R0 ;  /* 0x02087000030075a7 */ /* 0x000e64000800017f */
[----:B-1----:R-:W-:Y:S05]  /*13aa0*/  @!P0 BRA `(.L_x_1084) ;  /* 0x0000001c00088947 */ /* 0x002fea0003800000 */
.L_x_1129:
[----:B------:R-:W-:Y:S05]  /*13ab0*/  BSYNC B0 ;  /* 0x0000000000007941 */ /* 0x000fea0003800000 */
.L_x_1083:
[----:B------:R-:W-:-:S06]  /*13ac0*/  ULOP3.LUT UR4, UR38, 0x2, URZ, 0xfc, !UPT ;  /* 0x0000000226047892 */ /* 0x000fcc000f8efc3f */
[----:B-1----:R-:W-:-:S05]  /*13ad0*/  IMAD.U32 R0, RZ, RZ, UR4 ;  /* 0x00000004ff007e24 */ /* 0x002fca000f8e00ff */
[----:B------:R-:W-:-:S13]  /*13ae0*/  ISETP.NE.AND P1, PT, R0, 0x3, PT ;  /* 0x000000030000780c */ /* 0x000fda0003f25270 */
[----:B------:R-:W-:Y:S05]  /*13af0*/  @!P1 BRA `(.L_x_1085) ;  /* 0x0000000000049947 */ /* 0x000fea0003800000 */
[----:B------:R-:W-:Y:S01]  /*13b00*/  BPT.TRAP 0x1 ;  /* 0x000000040000795c */ /* 0x000fe20000300000 */
.L_x_1085:
[----:B------:R-:W-:-:S04]  /*13b10*/  SHF.L.U32 R0, R20, 0x1f, RZ ;  /* 0x0000001f14007819 */ /* 0x000fc800000006ff */
[----:B------:R-:W1:Y:S02]  /*13b20*/  SYNCS.PHASECHK.TRANS64.TRYWAIT P0, [R3+URZ+0x20860], R0 ;  /* 0x02086000030075a7 */ /* 0x000e64000800017f */
[----:B-1----:R-:W-:Y:S05]  /*13b30*/  @!P0 BRA `(.L_x_1086) ;  /* 0x0000001800f88947 */ /* 0x002fea0003800000 */
.L_x_1130:
[----:B------:R-:W2:Y:S04]  /*13b40*/  LDL.LU R13, [R1] ;  /* 0x00000000010d7983 */ /* 0x000ea80000300800 */
[----:B------:R-:W1:Y:S01]  /*13b50*/  LDL.LU R18, [R1+0x8] ;  /* 0x0000080001127983 */ /* 0x000e620000300800 */
[----:B------:R-:W-:Y:S01]  /*13b60*/  IMAD.SHL.U32 R16, R19, 0x4000, RZ ;  /* 0x0000400013107824 */ /* 0x000fe200078e00ff */
[----:B------:R-:W-:Y:S05]  /*13b70*/  WARPSYNC.ALL ;  /* 0x0000000000007948 */ /* 0x000fea0003800000 */
[----:B------:R-:W3:Y:S01]  /*13b80*/  S2R R2, SR_TID.X ;  /* 0x0000000000027919 */ /* 0x000ee20000002100 */
[----:B------:R-:W-:-:S04]  /*13b90*/  IMAD.U32 R14, RZ, RZ, UR39 ;  /* 0x00000027ff0e7e24 */ /* 0x000fc8000f8e00ff */
[----:B------:R-:W-:Y:S01]  /*13ba0*/  VIADD R14, R14, 0x400 ;  /* 0x000004000e0e7836 */ /* 0x000fe20000000000 */
[----:B---3--:R-:W-:Y:S01]  /*13bb0*/  LOP3.LUT P0, RZ, R2, 0x4, RZ, 0xc0, !PT ;  /* 0x0000000402ff7812 */ /* 0x008fe2000780c0ff */
[----:B------:R-:W-:-:S05]  /*13bc0*/  IMAD.MOV.U32 R2, RZ, RZ, 0x40 ;  /* 0x00000040ff027424 */ /* 0x000fca00078e00ff */
[----:B------:R-:W-:Y:S02]  /*13bd0*/  SEL R2, R2, 0xffffffc0, !P0 ;  /* 0xffffffc002027807 */ /* 0x000fe40004000000 */
[CC--:B--2---:R-:W-:Y:S02]  /*13be0*/  LOP3.LUT R12, R16.reuse, R13.reuse, RZ, 0xfc, !PT ;  /* 0x0000000d100c7212 */ /* 0x0c4fe400078efcff */
[----:B------:R-:W-:Y:S02]  /*13bf0*/  IADD3 R2, R16, R13, R2 ;  /* 0x0000000d10027210 */ /* 0x000fe40007ffe002 */
[----:B-1----:R-:W-:Y:S01]  /*13c00*/  IADD3 R0, R14, R16, R18 ;  /* 0x000000100e007210 */ /* 0x002fe20007ffe012 */
[----:B0-----:R-:W0:Y:S02]  /*13c10*/  LDSM.16.MT88.4 R4, [R12+UR39+0x8400] ;  /* 0x008400270c04783b */ /* 0x001e240008004200 */
[C-C-:B0-----:R-:W-:Y:S02]  /*13c20*/  PRMT R8, R4.reuse, 0x6420, R5.reuse ;  /* 0x0000642004087816 */ /* 0x141fe40000000005 */
[----:B------:R-:W-:-:S02]  /*13c30*/  PRMT R9, R4, 0x7531, R5 ;  /* 0x0000753104097816 */ /* 0x000fc40000000005 */
        /* <DEDUP_REMOVED lines=8> */
[----:B------:R-:W-:-:S05]  /*13cc0*/  PRMT R11, R6, 0x7531, R7 ;  /* 0x00007531060b7816 */ /* 0x000fca0000000007 */
[----:B------:R0:W-:Y:S02]  /*13cd0*/  STSM.16.M88.4 [R0+0x1000], R8 ;  /* 0x0010000800007844 */ /* 0x0001e40000000200 */
[----:B0-----:R-:W-:-:S05]  /*13ce0*/  IMAD.MOV.U32 R11, RZ, RZ, R13 ;  /* 0x000000ffff0b7224 */ /* 0x001fca00078e000d */
[----:B------:R-:W-:-:S05]  /*13cf0*/  LOP3.LUT R17, R4, R11, RZ, 0xfc, !PT ;  /* 0x0000000b04117212 */ /* 0x000fca00078efcff */
[----:B------:R0:W1:Y:S02]  /*13d00*/  LDSM.16.MT88.4 R4, [R17+UR39+0x8400] ;  /* 0x008400271104783b */ /* 0x0000640008004200 */
[----:B0-----:R-:W0:Y:S01]  /*13d10*/  S2R R17, SR_TID.X ;  /* 0x0000000000117919 */ /* 0x001e220000002100 */
[C-C-:B-1----:R-:W-:Y:S02]  /*13d20*/  PRMT R12, R4.reuse, 0x6420, R5.reuse ;  /* 0x00006420040c7816 */ /* 0x142fe40000000005 */
[----:B------:R-:W-:Y:S02]  /*13d30*/  PRMT R13, R4, 0x7531, R5 ;  /* 0x00007531040d7816 */ /* 0x000fe40000000005 */
[C-C-:B------:R-:W-:Y:S02]  /*13d40*/  PRMT R14, R6.reuse, 0x6420, R7.reuse ;  /* 0x00006420060e7816 */ /* 0x140fe40000000007 */
[----:B------:R-:W-:Y:S02]  /*13d50*/  PRMT R15, R6, 0x7531, R7 ;  /* 0x00007531060f7816 */ /* 0x000fe40000000007 */
[----:B------:R-:W1:Y:S01]  /*13d60*/  LDSM.16.MT88.4 R4, [R2+UR39+0xa400] ;  /* 0x00a400270204783b */ /* 0x000e620008004200 */
[----:B0-----:R-:W-:-:S03]  /*13d70*/  LOP3.LUT P0, RZ, R17, 0x4, RZ, 0xc0, !PT ;  /* 0x0000000411ff7812 */ /* 0x001fc6000780c0ff */
[----:B------:R0:W-:Y:S02]  /*13d80*/  STSM.16.M88.4 [R0+0x2000], R12 ;  /* 0x0020000c00007844 */ /* 0x0001e40000000200 */
[----:B0-----:R-:W-:Y:S02]  /*13d90*/  IMAD.MOV.U32 R14, RZ, RZ, R11 ;  /* 0x000000ffff0e7224 */ /* 0x001fe400078e000b */
[----:B------:R-:W-:-:S05]  /*13da0*/  IMAD.MOV.U32 R15, RZ, RZ, 0x20 ;  /* 0x00000020ff0f7424 */ /* 0x000fca00078e00ff */
[----:B------:R-:W-:-:S04]  /*13db0*/  SEL R15, R15, 0xffffffe0, !P0 ;  /* 0xffffffe00f0f7807 */ /* 0x000fc80004000000 */
[----:B------:R-:W-:Y:S01]  /*13dc0*/  IADD3 R18, R18, R16, R15 ;  /* 0x0000001012127210 */ /* 0x000fe20007ffe00f */
[----:B------:R-:W-:-:S04]  /*13dd0*/  IMAD.U32 R15, RZ, RZ, UR39 ;  /* 0x00000027ff0f7e24 */ /* 0x000fc8000f8e00ff */
[----:B------:R-:W-:Y:S01]  /*13de0*/  VIADD R15, R15, 0x400 ;  /* 0x000004000f0f7836 */ /* 0x000fe20000000000 */
[C-C-:B-1----:R-:W-:Y:S02]  /*13df0*/  PRMT R8, R4.reuse, 0x6420, R5.reuse ;  /* 0x0000642004087816 */ /* 0x142fe40000000005 */
[----:B------:R-:W-:Y:S01]  /*13e00*/  PRMT R9, R4, 0x7531, R5 ;  /* 0x0000753104097816 */ /* 0x000fe20000000005 */
[----:B------:R-:W-:Y:S01]  /*13e10*/  VIADD R4, R16, 0x1000 ;  /* 0x0000100010047836 */ /* 0x000fe20000000000 */
[--C-:B------:R-:W-:Y:S01]  /*13e20*/  PRMT R10, R6, 0x6420, R7.reuse ;  /* 0x00006420060a7816 */ /* 0x100fe20000000007 */
[----:B------:R-:W-:Y:S01]  /*13e30*/  VIADD R16, R16, 0x3000 ;  /* 0x0000300010107836 */ /* 0x000fe20000000000 */
[----:B------:R-:W-:Y:S02]  /*13e40*/  PRMT R11, R6, 0x7531, R7 ;  /* 0x00007531060b7816 */ /* 0x000fe40000000007 */
[----:B------:R-:W-:-:S03]  /*13e50*/  LOP3.LUT R17, R4, R14, RZ, 0xfc, !PT ;  /* 0x0000000e04117212 */ /* 0x000fc600078efcff */
[----:B------:R-:W-:Y:S04]  /*13e60*/  STSM.16.M88.4 [R0+0x3000], R8 ;  /* 0x0030000800007844 */ /* 0x000fe80000000200 */
[----:B------:R0:W1:Y:S04]  /*13e70*/  LDSM.16.MT88.4 R8, [R17+UR39+0x8400] ;  /* 0x008400271108783b */ /* 0x0000680008004200 */
[----:B------:R-:W2:Y:S01]  /*13e80*/  LDSM.16.MT88.4 R4, [R2+UR39+0x9400] ;  /* 0x009400270204783b */ /* 0x000ea20008004200 */
[----:B0-----:R-:W-:Y:S02]  /*13e90*/  IMAD.MOV.U32 R17, RZ, RZ, R14 ;  /* 0x000000ffff117224 */ /* 0x001fe400078e000e */
[----:B------:R-:W-:-:S03]  /*13ea0*/  IMAD.IADD R0, R18, 0x1, R15 ;  /* 0x0000000112007824 */ /* 0x000fc600078e020f */
[----:B------:R-:W-:Y:S02]  /*13eb0*/  LOP3.LUT R16, R16, R17, RZ, 0xfc, !PT ;  /* 0x0000001110107212 */ /* 0x000fe400078efcff */
[C-C-:B-1----:R-:W-:Y:S02]  /*13ec0*/  PRMT R12, R8.reuse, 0x6420, R9.reuse ;  /* 0x00006420080c7816 */ /* 0x142fe40000000009 */
[----:B------:R-:W-:Y:S02]  /*13ed0*/  PRMT R13, R8, 0x7531, R9 ;  /* 0x00007531080d7816 */ /* 0x000fe40000000009 */
[C-C-:B------:R-:W-:Y:S02]  /*13ee0*/  PRMT R14, R10.reuse, 0x6420, R11.reuse ;  /* 0x000064200a0e7816 */ /* 0x140fe4000000000b */
[----:B------:R-:W-:Y:S02]  /*13ef0*/  PRMT R15, R10, 0x7531, R11 ;  /* 0x000075310a0f7816 */ /* 0x000fe4000000000b */
[----:B--2---:R-:W-:-:S02]  /*13f00*/  PRMT R8, R4, 0x6420, R5 ;  /* 0x0000642004087816 */ /* 0x004fc40000000005 */
[----:B------:R-:W-:Y:S01]  /*13f10*/  PRMT R9, R4, 0x7531, R5 ;  /* 0x0000753104097816 */ /* 0x000fe20000000005 */
[----:B------:R-:W-:Y:S01]  /*13f20*/  STSM.16.M88.4 [R0], R12 ;  /* 0x0000000c00007844 */ /* 0x000fe20000000200 */
[C-C-:B------:R-:W-:Y:S02]  /*13f30*/  PRMT R10, R6.reuse, 0x6420, R7.reuse ;  /* 0x00006420060a7816 */ /* 0x140fe40000000007 */
        /* <DEDUP_REMOVED lines=22> */
.L_x_1087:
[----:B0-----:R-:W0:Y:S01]  /*140a0*/  S2R R0, SR_TID.X ;  /* 0x0000000000007919 */ /* 0x001e220000002100 */
[----:B-1----:R-:W-:Y:S01]  /*140b0*/  SYNCS.ARRIVE.TRANS64.A1T0 RZ, [R3+URZ+0x20850], RZ ;  /* 0x020850ff03ff79a7 */ /* 0x002fe2000810003f */
[----:B------:R-:W-:Y:S01]  /*140c0*/  IMAD.MOV.U32 R2, RZ, RZ, RZ ;  /* 0x000000ffff027224 */ /* 0x000fe200078e00ff */
[----:B0-----:R-:W-:Y:S01]  /*140d0*/  LOP3.LUT R0, R0, 0x7f, RZ, 0xc0, !PT ;  /* 0x0000007f00007812 */ /* 0x001fe200078ec0ff */
[----:B------:R-:W-:Y:S03]  /*140e0*/  BAR.SYNC.DEFER_BLOCKING 0x2, 0x80 ;  /* 0x0082000000007b1d */ /* 0x000fe60000010000 */
[----:B------:R-:W-:-:S13]  /*140f0*/  ISETP.NE.AND P0, PT, R0, RZ, PT ;  /* 0x000000ff0000720c */ /* 0x000fda0003f05270 */
[----:B------:R-:W-:-:S05]  /*14100*/  @!P0 VIADD R0, R3, 0x20880 ;  /* 0x0002088003008836 */ /* 0x000fca0000000000 */
[----:B------:R-:W-:-:S04]  /*14110*/  @!P0 PRMT R0, RZ, 0x654, R0 ;  /* 0x00000654ff008816 */ /* 0x000fc80000000000 */
[----:B------:R0:W-:Y:S02]  /*14120*/  @!P0 SYNCS.ARRIVE.TRANS64.RED.A1T0 RZ, [R0+URZ], RZ ;  /* 0x000000ff00ff89a7 */ /* 0x0001e4000810043f */
[----:B0-----:R-:W-:-:S05]  /*14130*/  VIADD R0, R19, 0x1 ;  /* 0x0000000113007836 */ /* 0x001fca0000000000 */
[----:B------:R-:W-:-:S04]  /*14140*/  ISETP.NE.AND P0, PT, R0, 0x2, PT ;  /* 0x000000020000780c */ /* 0x000fc80003f05270 */
[----:B------:R-:W-:Y:S02]  /*14150*/  SEL R3, RZ, 0x1, P0 ;  /* 0x00000001ff037807 */ /* 0x000fe40000000000 */
[----:B------:R-:W-:Y:S02]  /*14160*/  SEL R0, R0, RZ, P0 ;  /* 0x000000ff00007207 */ /* 0x000fe40000000000 */
[----:B------:R-:W-:-:S07]  /*14170*/  LOP3.LUT R20, R20, R3, RZ, 0x3c, !PT ;  /* 0x0000000314147212 */ /* 0x000fce00078e3cff */
.L_x_1036:
[----:B------:R-:W0:Y:S01]  /*14180*/  S2R R4, SR_CgaCtaId ;  /* 0x0000000000047919 */ /* 0x000e220000008800 */
[----:B------:R-:W-:Y:S02]  /*14190*/  MOV R3, 0x400 ;  /* 0x0000040000037802 */ /* 0x000fe40000000f00 */
[----:B------:R-:W-:Y:S02]  /*141a0*/  SHF.L.U32 R2, R2, 0x1f, RZ ;  /* 0x0000001f02027819 */ /* 0x000fe400000006ff */
[----:B0-----:R-:W-:-:S04]  /*141b0*/  LEA R9, R4, R3, 0x18 ;  /* 0x0000000304097211 */ /* 0x001fc800078ec0ff */
[----:B------:R-:W0:Y:S02]  /*141c0*/  SYNCS.PHASECHK.TRANS64.TRYWAIT P0, [R9+URZ+0x20820], R2 ;  /* 0x02082002090075a7 */ /* 0x000e24000800017f */
[----:B0-----:R-:W-:Y:S05]  /*141d0*/  @!P0 BRA `(.L_x_1088) ;  /* 0x0000001400648947 */ /* 0x001fea0003800000 */
.L_x_1131:
        /* <DEDUP_REMOVED lines=8> */
[----:B------:R-:W-:-:S06]  /*14260*/  ULOP3.LUT UR4, UR38, 0x2, URZ, 0xfc, !UPT ;  /* 0x0000000226047892 */ /* 0x000fcc000f8efc3f */
[----:B------:R-:W-:-:S05]  /*14270*/  IMAD.U32 R2, RZ, RZ, UR4 ;  /* 0x00000004ff027e24 */ /* 0x000fca000f8e00ff */
[----:B------:R-:W-:-:S13]  /*14280*/  ISETP.NE.AND P0, PT, R2, 0x3, PT ;  /* 0x000000030200780c */ /* 0x000fda0003f05270 */
[----:B------:R-:W-:Y:S05]  /*14290*/  @!P0 BRA `(.L_x_1089) ;  /* 0x0000000000048947 */ /* 0x000fea0003800000 */
[----:B------:R-:W-:Y:S01]  /*142a0*/  BPT.TRAP 0x1 ;  /* 0x000000040000795c */ /* 0x000fe20000300000 */
.L_x_1089:
        /* <DEDUP_REMOVED lines=12> */
.L_x_1132:
[----:B------:R-:W1:Y:S02]  /*14370*/  SYNCS.PHASECHK.TRANS64.TRYWAIT P1, [R7+URZ], R2 ;  /* 0x00000002070075a7 */ /* 0x000e64000802017f */
[----:B-1----:R-:W-:Y:S05]  /*14380*/  @!P1 BRA `(.L_x_1091) ;  /* 0x0000001400209947 */ /* 0x002fea0003800000 */
.L_x_1133:
[----:B------:R-:W-:Y:S05]  /*14390*/  @!P0 BRA `(.L_x_1092) ;  /* 0x0000000000048947 */ /* 0x000fea0003800000 */
[----:B------:R-:W-:Y:S01]  /*143a0*/  BPT.TRAP 0x1 ;  /* 0x000000040000795c */ /* 0x000fe20000300000 */
.L_x_1092:
[----:B0-----:R-:W-:-:S04]  /*143b0*/  IMAD R5, R0, 0x8, R9 ;  /* 0x0000000800057824 */ /* 0x001fc800078e0209 */
[----:B------:R-:W0:Y:S02]  /*143c0*/  SYNCS.PHASECHK.TRANS64.TRYWAIT P1, [R5+URZ+0x20860], R4 ;  /* 0x02086004050075a7 */ /* 0x000e24000802017f */
[----:B0-----:R-:W-:Y:S05]  /*143d0*/  @!P1 BRA `(.L_x_1093) ;  /* 0x0000001400209947 */ /* 0x001fea0003800000 */
.L_x_1134:
[----:B------:R-:W-:Y:S05]  /*143e0*/  @!P0 BRA `(.L_x_1094) ;  /* 0x0000000000048947 */ /* 0x000fea0003800000 */
[----:B------:R-:W-:Y:S01]  /*143f0*/  BPT.TRAP 0x1 ;  /* 0x000000040000795c */ /* 0x000fe20000300000 */
.L_x_1094:
[----:B------:R-:W-:-:S04]  /*14400*/  IMAD R3, R3, 0x8, R9 ;  /* 0x0000000803037824 */ /* 0x000fc800078e0209 */
[----:B------:R-:W2:Y:S02]  /*14410*/  SYNCS.PHASECHK.TRANS64.TRYWAIT P1, [R3+URZ+0x20860], R2 ;  /* 0x02086002030075a7 */ /* 0x000ea4000802017f */
[----:B--2---:R-:W-:Y:S05]  /*14420*/  @!P1 BRA `(.L_x_1095) ;  /* 0x0000001400209947 */ /* 0x004fea0003800000 */
.L_x_1135:
[----:B------:R-:W-:Y:S05]  /*14430*/  @!P0 BRA `(.L_x_1096) ;  /* 0x0000000000048947 */ /* 0x000fea0003800000 */
[----:B------:R-:W-:Y:S01]  /*14440*/  BPT.TRAP 0x1 ;  /* 0x000000040000795c */ /* 0x000fe20000300000 */
.L_x_1096:
[----:B------:R-:W3:Y:S02]  /*14450*/  SYNCS.PHASECHK.TRANS64.TRYWAIT P0, [R5+URZ+0x20880], R4 ;  /* 0x02088004050075a7 */ /* 0x000ee4000800017f */
[----:B---3--:R-:W-:Y:S05]  /*14460*/  @!P0 BRA `(.L_x_1097) ;  /* 0x0000001400248947 */ /* 0x008fea0003800000 */
.L_x_1098:
[----:B----4-:R4:W0:Y:S02]  /*14470*/  SYNCS.PHASECHK.TRANS64.TRYWAIT P0, [R3+URZ+0x20880], R2 ;  /* 0x02088002030075a7 */ /* 0x010824000800017f */
[----:B0-----:R-:W-:Y:S05]  /*14480*/  @!P0 NANOSLEEP.SYNCS 0x989680 ;  /* 0x009896800000895d */ /* 0x001fea0003900000 */
[----:B------:R-:W0:Y:S02]  /*14490*/  @!P0 SYNCS.PHASECHK.TRANS64 P0, [R3+URZ+0x20880], R2 ;  /* 0x02088002030085a7 */ /* 0x000e24000800007f */
[----:B0-----:R-:W-:Y:S05]  /*144a0*/  @!P0 BRA `(.L_x_1098) ;  /* 0xfffffffc00f08947 */ /* 0x001fea000383ffff */
.L_x_948:
[----:B------:R-:W-:Y:S05]  /*144b0*/  BSYNC B6 ;  /* 0x0000000000067941 */ /* 0x000fea0003800000 */
.L_x_945:
[----:B------:R-:W-:Y:S05]  /*144c0*/  EXIT ;  /* 0x000000000000794d */ /* 0x000fea0003800000 */
.L_x_958:
[----:B0-----:R-:W-:-:S04]  /*144d0*/  IMAD.U32 R3, RZ, RZ, UR41 ;  /* 0x00000029ff037e24 */ /* 0x001fc8000f8e00ff */
[----:B------:R0:W1:Y:S03]  /*144e0*/  SYNCS.PHASECHK.TRANS64.TRYWAIT P0, [R3+URZ+0x20800], R8 ;  /* 0x02080008030075a7 */ /* 0x000066000800017f */
[----:B-1----:R-:W-:Y:S05]  /*144f0*/  @!P0 NANOSLEEP.SYNCS 0x989680 ;  /* 0x009896800000895d */ /* 0x002fea0003900000 */
[----:B------:R-:W1:Y:S02]  /*14500*/  @!P0 SYNCS.PHASECHK.TRANS64 P0, [R3+URZ+0x20800], R8 ;  /* 0x02080008030085a7 */ /* 0x000e64000800007f */
[----:B-1----:R-:W-:Y:S05]  /*14510*/  @!P0 BRA `(.L_x_958) ;  /* 0xfffffffc00ec8947 */ /* 0x002fea000383ffff */
[----:B------:R-:W-:Y:S05]  /*14520*/  BRA `(.L_x_1099) ;  /* 0xfffffed400c07947 */ /* 0x000fea000383ffff */
.L_x_962:
[----:B0-----:R-:W-:-:S04]  /*14530*/  IMAD.U32 R3, RZ, RZ, UR41 ;  /* 0x00000029ff037e24 */ /* 0x001fc8000f8e00ff */
[----:B------:R0:W2:Y:S03]  /*14540*/  SYNCS.PHASECHK.TRANS64.TRYWAIT P0, [R3+URZ+0x20830], R8 ;  /* 0x02083008030075a7 */ /* 0x0000a6000800017f */
[----:B--2---:R-:W-:Y:S05]  /*14550*/  @!P0 NANOSLEEP.SYNCS 0x989680 ;  /* 0x009896800000895d */ /* 0x004fea0003900000 */
[----:B------:R-:W2:Y:S02]  /*14560*/  @!P0 SYNCS.PHASECHK.TRANS64 P0, [R3+URZ+0x20830], R8 ;  /* 0x02083008030085a7 */ /* 0x000ea4000800007f */
[----:B--2---:R-:W-:Y:S05]  /*14570*/  @!P0 BRA `(.L_x_962) ;  /* 0xfffffffc00ec8947 */ /* 0x004fea000383ffff */
[----:B------:R-:W-:Y:S05]  /*14580*/  BRA `(.L_x_961) ;  /* 0xfffffed400e87947 */ /* 0x000fea000383ffff */
.L_x_978:
[----:B-1----:R-:W-:-:S04]  /*14590*/  IMAD.U32 R12, RZ, RZ, UR6 ;  /* 0x00000006ff0c7e24 */ /* 0x002fc8000f8e00ff */
[----:B------:R1:W2:Y:S03]  /*145a0*/  SYNCS.PHASECHK.TRANS64.TRYWAIT P0, [R12+URZ+0x20830], R11 ;  /* 0x0208300b0c0075a7 */ /* 0x0002a6000800017f */
[----:B--2---:R-:W-:Y:S05]  /*145b0*/  @!P0 NANOSLEEP.SYNCS 0x989680 ;  /* 0x009896800000895d */ /* 0x004fea0003900000 */
[----:B------:R-:W2:Y:S02]  /*145c0*/  @!P0 SYNCS.PHASECHK.TRANS64 P0, [R12+URZ+0x20830], R11 ;  /* 0x0208300b0c0085a7 */ /* 0x000ea4000800007f */
[----:B--2---:R-:W-:Y:S05]  /*145d0*/  @!P0 BRA `(.L_x_978) ;  /* 0xfffffffc00ec8947 */ /* 0x004fea000383ffff */
[----:B------:R-:W-:Y:S05]  /*145e0*/  BRA `(.L_x_975) ;  /* 0xffffff0400947947 */ /* 0x000fea000383ffff */
.L_x_982:
[----:B-1----:R-:W-:-:S04]  /*145f0*/  IMAD.U32 R12, RZ, RZ, UR6 ;  /* 0x00000006ff0c7e24 */ /* 0x002fc8000f8e00ff */
[----:B------:R1:W2:Y:S03]  /*14600*/  SYNCS.PHASECHK.TRANS64.TRYWAIT P0, [R12+URZ+0x20850], R11 ;  /* 0x0208500b0c0075a7 */ /* 0x0002a6000800017f */
[----:B--2---:R-:W-:Y:S05]  /*14610*/  @!P0 NANOSLEEP.SYNCS 0x989680 ;  /* 0x009896800000895d */ /* 0x004fea0003900000 */
[----:B------:R-:W2:Y:S02]  /*14620*/  @!P0 SYNCS.PHASECHK.TRANS64 P0, [R12+URZ+0x20850], R11 ;  /* 0x0208500b0c0085a7 */ /* 0x000ea4000800007f */
[----:B--2---:R-:W-:Y:S05]  /*14630*/  @!P0 BRA `(.L_x_982) ;  /* 0xfffffffc00ec8947 */ /* 0x004fea000383ffff */
[----:B------:R-:W-:Y:S05]  /*14640*/  BRA `(.L_x_979) ;  /* 0xffffff08005c7947 */ /* 0x000fea000383ffff */
.L_x_1000:
[----:B-1----:R-:W-:-:S04]  /*14650*/  IMAD.U32 R9, RZ, RZ, UR6 ;  /* 0x00000006ff097e24 */ /* 0x002fc8000f8e00ff */
[----:B------:R1:W2:Y:S03]  /*14660*/  SYNCS.PHASECHK.TRANS64.TRYWAIT P1, [R9+URZ+0x20830], R8 ;  /* 0x02083008090075a7 */ /* 0x0002a6000802017f */
[----:B--2---:R-:W-:Y:S05]  /*14670*/  @!P1 NANOSLEEP.SYNCS 0x989680 ;  /* 0x009896800000995d */ /* 0x004fea0003900000 */
[----:B------:R-:W2:Y:S02]  /*14680*/  @!P1 SYNCS.PHASECHK.TRANS64 P1, [R9+URZ+0x20830], R8 ;  /* 0x02083008090095a7 */ /* 0x000ea4000802007f */
[----:B--2---:R-:W-:Y:S05]  /*14690*/  @!P1 BRA `(.L_x_1000) ;  /* 0xfffffffc00ec9947 */ /* 0x004fea000383ffff */
[----:B------:R-:W-:Y:S05]  /*146a0*/  BRA `(.L_x_997) ;  /* 0xffffff3000187947 */ /* 0x000fea000383ffff */
.L_x_1004:
[----:B-1----:R-:W-:-:S04]  /*146b0*/  IMAD.U32 R9, RZ, RZ, UR6 ;  /* 0x00000006ff097e24 */ /* 0x002fc8000f8e00ff */
[----:B------:R1:W2:Y:S03]  /*146c0*/  SYNCS.PHASECHK.TRANS64.TRYWAIT P0, [R9+URZ+0x20850], R8 ;  /* 0x02085008090075a7 */ /* 0x0002a6000800017f */
[----:B--2---:R-:W-:Y:S05]  /*146d0*/  @!P0 NANOSLEEP.SYNCS 0x989680 ;  /* 0x009896800000895d */ /* 0x004fea0003900000 */
[----:B------:R-:W2:Y:S02]  /*146e0*/  @!P0 SYNCS.PHASECHK.TRANS64 P0, [R9+URZ+0x20850], R8 ;  /* 0x02085008090085a7 */ /* 0x000ea4000800007f */
[----:B--2---:R-:W-:Y:S05]  /*146f0*/  @!P0 BRA `(.L_x_1004) ;  /* 0xfffffffc00ec8947 */ /* 0x004fea000383ffff */
[----:B------:R-:W-:Y:S05]  /*14700*/  BRA `(.L_x_1001) ;  /* 0xffffff3000ec7947 */ /* 0x000fea000383ffff */
.L_x_1011:
[----:B-1----:R-:W-:-:S04]  /*14710*/  IMAD.U32 R9, RZ, RZ, UR6 ;  /* 0x00000006ff097e24 */ /* 0x002fc8000f8e00ff */
[----:B------:R1:W2:Y:S03]  /*14720*/  SYNCS.PHASECHK.TRANS64.TRYWAIT P1, [R9+URZ+0x20830], R8 ;  /* 0x02083008090075a7 */ /* 0x0002a6000802017f */
[----:B--2---:R-:W-:Y:S05]  /*14730*/  @!P1 NANOSLEEP.SYNCS 0x989680 ;  /* 0x009896800000995d */ /* 0x004fea0003900000 */
[----:B------:R-:W2:Y:S02]  /*14740*/  @!P1 SYNCS.PHASECHK.TRANS64 P1, [R9+URZ+0x20830], R8 ;  /* 0x02083008090095a7 */ /* 0x000ea4000802007f */
[----:B--2---:R-:W-:Y:S05]  /*14750*/  @!P1 BRA `(.L_x_1011) ;  /* 0xfffffffc00ec9947 */ /* 0x004fea000383ffff */
[----:B------:R-:W-:Y:S05]  /*14760*/  BRA `(.L_x_1008) ;  /* 0xffffff4c00647947 */ /* 0x000fea000383ffff */
.L_x_1015:
[----:B-1----:R-:W-:-:S04]  /*14770*/  IMAD.U32 R9, RZ, RZ, UR6 ;  /* 0x00000006ff097e24 */ /* 0x002fc8000f8e00ff */
[----:B------:R1:W2:Y:S03]  /*14780*/  SYNCS.PHASECHK.TRANS64.TRYWAIT P0, [R9+URZ+0x20850], R8 ;  /* 0x02085008090075a7 */ /* 0x0002a6000800017f */
[----:B--2---:R-:W-:Y:S05]  /*14790*/  @!P0 NANOSLEEP.SYNCS 0x989680 ;  /* 0x009896800000895d */ /* 0x004fea0003900000 */
[----:B------:R-:W2:Y:S02]  /*147a0*/  @!P0 SYNCS.PHASECHK.TRANS64 P0, [R9+URZ+0x20850], R8 ;  /* 0x02085008090085a7 */ /* 0x000ea4000800007f */
[----:B--2---:R-:W-:Y:S05]  /*147b0*/  @!P0 BRA `(.L_x_1015) ;  /* 0xfffffffc00ec8947 */ /* 0x004fea000383ffff */
[----:B------:R-:W-:Y:S05]  /*147c0*/  BRA `(.L_x_1012) ;  /* 0xffffff5000287947 */ /* 0x000fea000383ffff */
.L_x_1029:
[----:B-1----:R-:W-:-:S04]  /*147d0*/  IMAD.U32 R5, RZ, RZ, UR14 ;  /* 0x0000000eff057e24 */ /* 0x002fc8000f8e00ff */
[----:B------:R1:W2:Y:S03]  /*147e0*/  SYNCS.PHASECHK.TRANS64.TRYWAIT P0, [R5+URZ+0x20850], R0 ;  /* 0x02085000050075a7 */ /* 0x0002a6000800017f */
[----:B--2---:R-:W-:Y:S05]  /*147f0*/  @!P0 NANOSLEEP.SYNCS 0x989680 ;  /* 0x009896800000895d */ /* 0x004fea0003900000 */
[----:B------:R-:W2:Y:S02]  /*14800*/  @!P0 SYNCS.PHASECHK.TRANS64 P0, [R5+URZ+0x20850], R0 ;  /* 0x02085000050085a7 */ /* 0x000ea4000800007f */
[----:B--2---:R-:W-:Y:S05]  /*14810*/  @!P0 BRA `(.L_x_1029) ;  /* 0xfffffffc00ec8947 */ /* 0x004fea000383ffff */
[----:B------:R-:W-:Y:S05]  /*14820*/  BRA `(.L_x_1028) ;  /* 0xffffff7000fc7947 */ /* 0x000fea000383ffff */
.L_x_1048:
[----:B------:R-:W-:Y:S02]  /*14830*/  IMAD.MOV.U32 R13, RZ, RZ, R6 ;  /* 0x000000ffff0d7224 */ /* 0x000fe400078e0006 */
[----:B------:R-:W-:Y:S02]  /*14840*/  IMAD.MOV.U32 R12, RZ, RZ, RZ ;  /* 0x000000ffff0c7224 */ /* 0x000fe400078e00ff */
[----:B------:R-:W-:Y:S02]  /*14850*/  IMAD.MOV.U32 R11, RZ, RZ, 0x1f ;  /* 0x0000001fff0b7424 */ /* 0x000fe400078e00ff */
[----:B------:R-:W-:-:S07]  /*14860*/  IMAD.MOV.U32 R15, RZ, RZ, -0x1 ;  /* 0xffffffffff0f7424 */ /* 0x000fce00078e00ff */
[----:B0-----:R-:W-:Y:S05]  /*14870*/  WARPSYNC.COLLECTIVE R15, `(.L_x_1100) ;  /* 0x000000000f087348 */ /* 0x001fea0003c00000 */
[----:B------:R1:W2:Y:S02]  /*14880*/  SHFL.IDX P6, R14, R13, R12, R11 ;  /* 0x0000000c0d0e7389 */ /* 0x0002a400000c000b */
[----:B012---:R-:W-:Y:S01]  /*14890*/  ENDCOLLECTIVE ;  /* 0x000000000000791b */ /* 0x007fe20003800000 */
.L_x_1100:
[----:B------:R-:W-:Y:S05]  /*148a0*/  BRA `(.L_x_1101) ;  /* 0xffffffcc00e87947 */ /* 0x000fea000383ffff */
.L_x_1050:
[----:B------:R-:W-:Y:S01]  /*148b0*/  BSSY B0, `(.L_x_1102) ;  /* 0x0000006000007945 */ /* 0x000fe20003800000 */
[----:B------:R-:W-:-:S07]  /*148c0*/  IMAD.MOV.U32 R15, RZ, RZ, -0x1 ;  /* 0xffffffffff0f7424 */ /* 0x000fce00078e00ff */
[----:B01----:R-:W-:Y:S05]  /*148d0*/  WARPSYNC.COLLECTIVE R15, `(.L_x_1103) ;  /* 0x000000000f0c7348 */ /* 0x003fea0003c00000 */
[----:B------:R-:W-:Y:S02]  /*148e0*/  ELECT P6, UR62, PT ;  /* 0x00000000003e782f */ /* 0x000fe400038c0000 */
[----:B------:R-:W-:Y:S01]  /*148f0*/  MOV R14, UR62 ;  /* 0x0000003e000e7c02 */ /* 0x000fe20008000f00 */
[----:B01----:R-:W-:Y:S10]  /*14900*/  ENDCOLLECTIVE ;  /* 0x000000000000791b */ /* 0x003ff40003800000 */
.L_x_1103:
[----:B------:R-:W-:Y:S05]  /*14910*/  BSYNC B0 ;  /* 0x0000000000007941 */ /* 0x000fea0003800000 */
.L_x_1102:
[----:B------:R-:W-:Y:S05]  /*14920*/  BRA `(.L_x_1104) ;  /* 0xffffffcc00ec7947 */ /* 0x000fea000383ffff */
.L_x_1052:
[----:B--2---:R2:W3:Y:S02]  /*14930*/  SYNCS.PHASECHK.TRANS64.TRYWAIT P0, [R19+URZ+0x20880], R2 ;  /* 0x02088002130075a7 */ /* 0x0044e4000800017f */
[----:B---3--:R-:W-:Y:S05]  /*14940*/  @!P0 NANOSLEEP.SYNCS 0x989680 ;  /* 0x009896800000895d */ /* 0x008fea0003900000 */
[----:B------:R-:W3:Y:S02]  /*14950*/  @!P0 SYNCS.PHASECHK.TRANS64 P0, [R19+URZ+0x20880], R2 ;  /* 0x02088002130085a7 */ /* 0x000ee4000800007f */
[----:B---3--:R-:W-:Y:S05]  /*14960*/  @!P0 BRA `(.L_x_1052) ;  /* 0xfffffffc00f08947 */ /* 0x008fea000383ffff */
[----:B------:R-:W-:Y:S05]  /*14970*/  BRA `(.L_x_1105) ;  /* 0xffffffd0003c7947 */ /* 0x000fea000383ffff */
.L_x_1054:
[----:B---3--:R3:W4:Y:S02]  /*14980*/  SYNCS.PHASECHK.TRANS64.TRYWAIT P0, [R19+URZ+0x20840], R2 ;  /* 0x02084002130075a7 */ /* 0x008724000800017f */
[----:B----4-:R-:W-:Y:S05]  /*14990*/  @!P0 NANOSLEEP.SYNCS 0x989680 ;  /* 0x009896800000895d */ /* 0x010fea0003900000 */
[----:B------:R-:W4:Y:S02]  /*149a0*/  @!P0 SYNCS.PHASECHK.TRANS64 P0, [R19+URZ+0x20840], R2 ;  /* 0x02084002130085a7 */ /* 0x000f24000800007f */
[----:B----4-:R-:W-:Y:S05]  /*149b0*/  @!P0 BRA `(.L_x_1054) ;  /* 0xfffffffc00f08947 */ /* 0x010fea000383ffff */
[----:B------:R-:W-:Y:S05]  /*149c0*/  BRA `(.L_x_1106) ;  /* 0xffffffd000987947 */ /* 0x000fea000383ffff */
.L_x_1057:
[----:B------:R-:W-:Y:S01]  /*149d0*/  IMAD.MOV.U32 R13, RZ, RZ, R5 ;  /* 0x000000ffff0d7224 */ /* 0x000fe200078e0005 */
[----:B------:R-:W-:Y:S01]  /*149e0*/  LEA.HI R2, R9, UR40, RZ, 0x1d ;  /* 0x0000002809027c11 */ /* 0x000fe2000f8fe8ff */
[----:B------:R-:W-:Y:S02]  /*149f0*/  IMAD.MOV.U32 R12, RZ, RZ, RZ ;  /* 0x000000ffff0c7224 */ /* 0x000fe400078e00ff */
[----:B------:R-:W-:Y:S02]  /*14a00*/  IMAD.MOV.U32 R11, RZ, RZ, 0x181f ;  /* 0x0000181fff0b7424 */ /* 0x000fe400078e00ff */
[----:B------:R-:W-:-:S07]  /*14a10*/  IMAD.MOV.U32 R15, RZ, RZ, -0x1 ;  /* 0xffffffffff0f7424 */ /* 0x000fce00078e00ff */
[----:B------:R-:W-:Y:S05]  /*14a20*/  WARPSYNC.COLLECTIVE R15, `(.L_x_1107) ;  /* 0x000000000f087348 */ /* 0x000fea0003c00000 */
[----:B------:R0:W1:Y:S02]  /*14a30*/  SHFL.IDX P6, R14, R13, R12, R11 ;  /* 0x0000000c0d0e7389 */ /* 0x00006400000c000b */
[----:B01----:R-:W-:Y:S01]  /*14a40*/  ENDCOLLECTIVE ;  /* 0x000000000000791b */ /* 0x003fe20003800000 */
.L_x_1107:
[----:B------:R-:W-:Y:S02]  /*14a50*/  IMAD.MOV.U32 R13, RZ, RZ, R0 ;  /* 0x000000ffff0d7224 */ /* 0x000fe400078e0000 */
[----:B------:R-:W-:-:S07]  /*14a60*/  IMAD.MOV.U32 R6, RZ, RZ, R14 ;  /* 0x000000ffff067224 */ /* 0x000fce00078e000e */
[----:B------:R-:W-:Y:S05]  /*14a70*/  WARPSYNC.COLLECTIVE R15, `(.L_x_1108) ;  /* 0x000000000f087348 */ /* 0x000fea0003c00000 */
[----:B------:R0:W1:Y:S02]  /*14a80*/  SHFL.IDX P6, R14, R13, R12, R11 ;  /* 0x0000000c0d0e7389 */ /* 0x00006400000c000b */
[----:B01----:R-:W-:Y:S01]  /*14a90*/  ENDCOLLECTIVE ;  /* 0x000000000000791b */ /* 0x003fe20003800000 */
.L_x_1108:
        /* <DEDUP_REMOVED lines=10> */
.L_x_1109:
        /* <DEDUP_REMOVED lines=17> */
.L_x_1110:
[----:B------:R-:W-:Y:S02]  /*14c50*/  @!P2 VIADD R8, R4, UR39 ;  /* 0x000000270408ac36 */ /* 0x000fe40008000000 */
[----:B------:R-:W-:Y:S02]  /*14c60*/  IMAD.MOV.U32 R13, RZ, RZ, R5 ;  /* 0x000000ffff0d7224 */ /* 0x000fe400078e0005 */
[----:B------:R-:W-:Y:S02]  /*14c70*/  IMAD.MOV.U32 R12, RZ, RZ, 0x2 ;  /* 0x00000002ff0c7424 */ /* 0x000fe400078e00ff */
[----:B------:R-:W-:-:S07]  /*14c80*/  IMAD.MOV.U32 R7, RZ, RZ, R14 ;  /* 0x000000ffff077224 */ /* 0x000fce00078e000e */
[----:B------:R-:W-:Y:S05]  /*14c90*/  WARPSYNC.COLLECTIVE R15, `(.L_x_1111) ;  /* 0x000000000f087348 */ /* 0x000fea0003c00000 */
[----:B------:R0:W1:Y:S02]  /*14ca0*/  SHFL.IDX P6, R14, R13, R12, R11 ;  /* 0x0000000c0d0e7389 */ /* 0x00006400000c000b */
[----:B01----:R-:W-:Y:S01]  /*14cb0*/  ENDCOLLECTIVE ;  /* 0x000000000000791b */ /* 0x003fe20003800000 */
.L_x_1111:
        /* <DEDUP_REMOVED lines=17> */
.L_x_1112:
[----:B------:R-:W-:Y:S02]  /*14dd0*/  @!P2 VIADD R8, R4, UR39 ;  /* 0x000000270408ac36 */ /* 0x000fe40008000000 */
[----:B------:R-:W-:Y:S02]  /*14de0*/  IMAD.MOV.U32 R13, RZ, RZ, R5 ;  /* 0x000000ffff0d7224 */ /* 0x000fe400078e0005 */
[----:B------:R-:W-:Y:S02]  /*14df0*/  IMAD.MOV.U32 R12, RZ, RZ, 0x3 ;  /* 0x00000003ff0c7424 */ /* 0x000fe400078e00ff */
[----:B------:R-:W-:-:S07]  /*14e00*/  IMAD.MOV.U32 R7, RZ, RZ, R14 ;  /* 0x000000ffff077224 */ /* 0x000fce00078e000e */
[----:B------:R-:W-:Y:S05]  /*14e10*/  WARPSYNC.COLLECTIVE R15, `(.L_x_1113) ;  /* 0x000000000f087348 */ /* 0x000fea0003c00000 */
[----:B------:R0:W1:Y:S02]  /*14e20*/  SHFL.IDX P6, R14, R13, R12, R11 ;  /* 0x0000000c0d0e7389 */ /* 0x00006400000c000b */
[----:B01----:R-:W-:Y:S01]  /*14e30*/  ENDCOLLECTIVE ;  /* 0x000000000000791b */ /* 0x003fe20003800000 */
.L_x_1113:
        /* <DEDUP_REMOVED lines=17> */
.L_x_1114:
[----:B------:R-:W-:Y:S02]  /*14f50*/  @!P2 VIADD R8, R4, UR39 ;  /* 0x000000270408ac36 */ /* 0x000fe40008000000 */
[----:B------:R-:W-:Y:S02]  /*14f60*/  IMAD.MOV.U32 R13, RZ, RZ, R5 ;  /* 0x000000ffff0d7224 */ /* 0x000fe400078e0005 */
[----:B------:R-:W-:Y:S02]  /*14f70*/  IMAD.MOV.U32 R12, RZ, RZ, 0x4 ;  /* 0x00000004ff0c7424 */ /* 0x000fe400078e00ff */
[----:B------:R-:W-:-:S07]  /*14f80*/  IMAD.MOV.U32 R7, RZ, RZ, R14 ;  /* 0x000000ffff077224 */ /* 0x000fce00078e000e */
[----:B------:R-:W-:Y:S05]  /*14f90*/  WARPSYNC.COLLECTIVE R15, `(.L_x_1115) ;  /* 0x000000000f087348 */ /* 0x000fea0003c00000 */
[----:B------:R0:W1:Y:S02]  /*14fa0*/  SHFL.IDX P6, R14, R13, R12, R11 ;  /* 0x0000000c0d0e7389 */ /* 0x00006400000c000b */
[----:B01----:R-:W-:Y:S01]  /*14fb0*/  ENDCOLLECTIVE ;  /* 0x000000000000791b */ /* 0x003fe20003800000 */
.L_x_1115:
        /* <DEDUP_REMOVED lines=17> */
.L_x_1116:
[----:B------:R-:W-:Y:S02]  /*150d0*/  @!P2 VIADD R8, R4, UR39 ;  /* 0x000000270408ac36 */ /* 0x000fe40008000000 */
[----:B------:R-:W-:Y:S02]  /*150e0*/  IMAD.MOV.U32 R13, RZ, RZ, R5 ;  /* 0x000000ffff0d7224 */ /* 0x000fe400078e0005 */
[----:B------:R-:W-:Y:S02]  /*150f0*/  IMAD.MOV.U32 R12, RZ, RZ, 0x5 ;  /* 0x00000005ff0c7424 */ /* 0x000fe400078e00ff */
[----:B------:R-:W-:-:S07]  /*15100*/  IMAD.MOV.U32 R7, RZ, RZ, R14 ;  /* 0x000000ffff077224 */ /* 0x000fce00078e000e */
[----:B------:R-:W-:Y:S05]  /*15110*/  WARPSYNC.COLLECTIVE R15, `(.L_x_1117) ;  /* 0x000000000f087348 */ /* 0x000fea0003c00000 */
[----:B------:R0:W1:Y:S02]  /*15120*/  SHFL.IDX P6, R14, R13, R12, R11 ;  /* 0x0000000c0d0e7389 */ /* 0x00006400000c000b */
[----:B01----:R-:W-:Y:S01]  /*15130*/  ENDCOLLECTIVE ;  /* 0x000000000000791b */ /* 0x003fe20003800000 */
.L_x_1117:
        /* <DEDUP_REMOVED lines=17> */
.L_x_1118:
[----:B------:R-:W-:Y:S02]  /*15250*/  @!P2 VIADD R8, R4, UR39 ;  /* 0x000000270408ac36 */ /* 0x000fe40008000000 */
[----:B------:R-:W-:Y:S02]  /*15260*/  IMAD.MOV.U32 R13, RZ, RZ, R5 ;  /* 0x000000ffff0d7224 */ /* 0x000fe400078e0005 */
[----:B------:R-:W-:Y:S02]  /*15270*/  IMAD.MOV.U32 R12, RZ, RZ, 0x6 ;  /* 0x00000006ff0c7424 */ /* 0x000fe400078e00ff */
[----:B------:R-:W-:-:S07]  /*15280*/  IMAD.MOV.U32 R7, RZ, RZ, R14 ;  /* 0x000000ffff077224 */ /* 0x000fce00078e000e */
[----:B------:R-:W-:Y:S05]  /*15290*/  WARPSYNC.COLLECTIVE R15, `(.L_x_1119) ;  /* 0x000000000f087348 */ /* 0x000fea0003c00000 */
[----:B------:R0:W1:Y:S02]  /*152a0*/  SHFL.IDX P6, R14, R13, R12, R11 ;  /* 0x0000000c0d0e7389 */ /* 0x00006400000c000b */
[----:B01----:R-:W-:Y:S01]  /*152b0*/  ENDCOLLECTIVE ;  /* 0x000000000000791b */ /* 0x003fe20003800000 */
.L_x_1119:
        /* <DEDUP_REMOVED lines=15> */
.L_x_1120:
        /* <DEDUP_REMOVED lines=9> */
.L_x_1121:
[----:B------:R-:W-:-:S05]  /*15440*/  @!P2 IADD3 R7, P3, R18, R7, RZ ;  /* 0x000000071207a210 */ /* 0x000fca0007f7e0ff */
[----:B------:R-:W-:-:S05]  /*15450*/  @!P2 IMAD.X R6, RZ, RZ, R6, P3 ;  /* 0x000000ffff06a224 */ /* 0x000fca00018e0606 */
[----:B------:R-:W-:Y:S01]  /*15460*/  @!P2 LOP3.LUT R7, R7, R6, RZ, 0x3c, !PT ;  /* 0x000000060707a212 */ /* 0x000fe200078e3cff */
[----:B------:R-:W-:-:S03]  /*15470*/  IMAD.MOV.U32 R13, RZ, RZ, R0 ;  /* 0x000000ffff0d7224 */ /* 0x000fc600078e0000 */
[----:B------:R-:W-:-:S04]  /*15480*/  @!P2 LOP3.LUT R6, R7, R6, RZ, 0x3c, !PT ;  /* 0x000000060706a212 */ /* 0x000fc800078e3cff */
[----:B------:R-:W-:Y:S01]  /*15490*/  @!P2 LOP3.LUT R7, R7, R6, RZ, 0x3c, !PT ;  /* 0x000000060707a212 */ /* 0x000fe200078e3cff */
[----:B------:R-:W-:-:S04]  /*154a0*/  IMAD.MOV.U32 R5, RZ, RZ, R14 ;  /* 0x000000ffff057224 */ /* 0x000fc800078e000e */
[----:B------:R-:W-:Y:S01]  /*154b0*/  @!PT LDS RZ, [RZ] ;  /* 0x00000000fffff984 */ /* 0x000fe20000000800 */
[----:B------:R-:W-:Y:S01]  /*154c0*/  @!PT LDS RZ, [RZ] ;  /* 0x00000000fffff984 */ /* 0x000fe20000000800 */
[----:B------:R-:W-:Y:S01]  /*154d0*/  @!PT LDS RZ, [RZ] ;  /* 0x00000000fffff984 */ /* 0x000fe20000000800 */
[----:B------:R0:W-:Y:S04]  /*154e0*/  @!P2 LDGSTS.E.BYPASS.LTC128B.128 [R8+0x13400], desc[UR44][R6.64], !P1 ;  /* 0x134000000608afae */ /* 0x0001e8000c901d6c */
[----:B------:R0:W-:Y:S02]  /*154f0*/  @!P2 LDGSTS.E.BYPASS.LTC128B.128 [R8+0x17400], desc[UR44][R6.64+0x80], !P0 ;  /* 0x174000800608afae */ /* 0x0001e4000c101d6c */
[----:B0-----:R-:W-:Y:S05]  /*15500*/  WARPSYNC.COLLECTIVE R15, `(.L_x_1122) ;  /* 0x000000000f087348 */ /* 0x001fea0003c00000 */
[----:B------:R1:W2:Y:S02]  /*15510*/  SHFL.IDX P6, R14, R13, R12, R11 ;  /* 0x0000000c0d0e7389 */ /* 0x0002a400000c000b */
[----:B012---:R-:W-:Y:S01]  /*15520*/  ENDCOLLECTIVE ;  /* 0x000000000000791b */ /* 0x007fe20003800000 */
.L_x_1122:
[----:B------:R-:W-:Y:S05]  /*15530*/  BRA `(.L_x_1123) ;  /* 0xffffffd000bc7947 */ /* 0x000fea000383ffff */
.L_x_1060:
[----:B--2---:R2:W3:Y:S02]  /*15540*/  SYNCS.PHASECHK.TRANS64.TRYWAIT P0, [R19+URZ+0x20820], R0 ;  /* 0x02082000130075a7 */ /* 0x0044e4000800017f */
[----:B---3--:R-:W-:Y:S05]  /*15550*/  @!P0 NANOSLEEP.SYNCS 0x989680 ;  /* 0x009896800000895d */ /* 0x008fea0003900000 */
[----:B------:R-:W3:Y:S02]  /*15560*/  @!P0 SYNCS.PHASECHK.TRANS64 P0, [R19+URZ+0x20820], R0 ;  /* 0x02082000130085a7 */ /* 0x000ee4000800007f */
[----:B---3--:R-:W-:Y:S05]  /*15570*/  @!P0 BRA `(.L_x_1060) ;  /* 0xfffffffc00f08947 */ /* 0x008fea000383ffff */
[----:B------:R-:W-:Y:S05]  /*15580*/  BRA `(.L_x_1124) ;  /* 0xffffffd400007947 */ /* 0x000fea000383ffff */
.L_x_1065:
[----:B-1----:R1:W2:Y:S02]  /*15590*/  SYNCS.PHASECHK.TRANS64.TRYWAIT P0, [R7+URZ+0x20880], R5 ;  /* 0x02088005070075a7 */ /* 0x0022a4000800017f */
[----:B--2---:R-:W-:Y:S05]  /*155a0*/  @!P0 NANOSLEEP.SYNCS 0x989680 ;  /* 0x009896800000895d */ /* 0x004fea0003900000 */
[----:B------:R-:W2:Y:S02]  /*155b0*/  @!P0 SYNCS.PHASECHK.TRANS64 P0, [R7+URZ+0x20880], R5 ;  /* 0x02088005070085a7 */ /* 0x000ea4000800007f */
[----:B--2---:R-:W-:Y:S05]  /*155c0*/  @!P0 BRA `(.L_x_1065) ;  /* 0xfffffffc00f08947 */ /* 0x004fea000383ffff */
[----:B------:R-:W-:Y:S05]  /*155d0*/  BRA `(.L_x_1125) ;  /* 0xffffffd400bc7947 */ /* 0x000fea000383ffff */
.L_x_1070:
[----:B--2---:R2:W3:Y:S02]  /*155e0*/  SYNCS.PHASECHK.TRANS64.TRYWAIT P0, [R7+URZ+0x20840], R5 ;  /* 0x02084005070075a7 */ /* 0x0044e4000800017f */
[----:B---3--:R-:W-:Y:S05]  /*155f0*/  @!P0 NANOSLEEP.SYNCS 0x989680 ;  /* 0x009896800000895d */ /* 0x008fea0003900000 */
[----:B------:R-:W3:Y:S02]  /*15600*/  @!P0 SYNCS.PHASECHK.TRANS64 P0, [R7+URZ+0x20840], R5 ;  /* 0x02084005070085a7 */ /* 0x000ee4000800007f */
[----:B---3--:R-:W-:Y:S05]  /*15610*/  @!P0 BRA `(.L_x_1070) ;  /* 0xfffffffc00f08947 */ /* 0x008fea000383ffff */
[----:B------:R-:W-:Y:S05]  /*15620*/  BRA `(.L_x_1126) ;  /* 0xffffffd800687947 */ /* 0x000fea000383ffff */
.L_x_1076:
[----:B-1----:R1:W2:Y:S02]  /*15630*/  SYNCS.PHASECHK.TRANS64.TRYWAIT P0, [R18+URZ+0x20870], R4 ;  /* 0x02087004120075a7 */ /* 0x0022a4000800017f */
[----:B--2---:R-:W-:Y:S05]  /*15640*/  @!P0 NANOSLEEP.SYNCS 0x989680 ;  /* 0x009896800000895d */ /* 0x004fea0003900000 */
[----:B------:R-:W2:Y:S02]  /*15650*/  @!P0 SYNCS.PHASECHK.TRANS64 P0, [R18+URZ+0x20870], R4 ;  /* 0x02087004120085a7 */ /* 0x000ea4000800007f */
[----:B--2---:R-:W-:Y:S05]  /*15660*/  @!P0 BRA `(.L_x_1076) ;  /* 0xfffffffc00f08947 */ /* 0x004fea000383ffff */
[----:B------:R-:W-:Y:S05]  /*15670*/  BRA `(.L_x_1127) ;  /* 0xffffffdc003c7947 */ /* 0x000fea000383ffff */
.L_x_1078:
[----:B-1----:R1:W2:Y:S02]  /*15680*/  SYNCS.PHASECHK.TRANS64.TRYWAIT P0, [R18+URZ+0x20860], R4 ;  /* 0x02086004120075a7 */ /* 0x0022a4000800017f */
[----:B--2---:R-:W-:Y:S05]  /*15690*/  @!P0 NANOSLEEP.SYNCS 0x989680 ;  /* 0x009896800000895d */ /* 0x004fea0003900000 */
[----:B------:R-:W2:Y:S02]  /*156a0*/  @!P0 SYNCS.PHASECHK.TRANS64 P0, [R18+URZ+0x20860], R4 ;  /* 0x02086004120085a7 */ /* 0x000ea4000800007f */
[----:B--2---:R-:W-:Y:S05]  /*156b0*/  @!P0 BRA `(.L_x_1078) ;  /* 0xfffffffc00f08947 */ /* 0x004fea000383ffff */
[----:B------:R-:W-:Y:S05]  /*156c0*/  BRA `(.L_x_1128) ;  /* 0xffffffdc00407947 */ /* 0x000fea000383ffff */
.L_x_1084:
[----:B-1----:R1:W2:Y:S02]  /*156d0*/  SYNCS.PHASECHK.TRANS64.TRYWAIT P0, [R3+URZ+0x20870], R0 ;  /* 0x02087000030075a7 */ /* 0x0022a4000800017f */
[----:B--2---:R-:W-:Y:S05]  /*156e0*/  @!P0 NANOSLEEP.SYNCS 0x989680 ;  /* 0x009896800000895d */ /* 0x004fea0003900000 */
[----:B------:R-:W2:Y:S02]  /*156f0*/  @!P0 SYNCS.PHASECHK.TRANS64 P0, [R3+URZ+0x20870], R0 ;  /* 0x02087000030085a7 */ /* 0x000ea4000800007f */
[----:B--2---:R-:W-:Y:S05]  /*15700*/  @!P0 BRA `(.L_x_1084) ;  /* 0xfffffffc00f08947 */ /* 0x004fea000383ffff */
[----:B------:R-:W-:Y:S05]  /*15710*/  BRA `(.L_x_1129) ;  /* 0xffffffe000e47947 */ /* 0x000fea000383ffff */
.L_x_1086:
[----:B-1----:R1:W2:Y:S02]  /*15720*/  SYNCS.PHASECHK.TRANS64.TRYWAIT P0, [R3+URZ+0x20860], R0 ;  /* 0x02086000030075a7 */ /* 0x0022a4000800017f */
[----:B--2---:R-:W-:Y:S05]  /*15730*/  @!P0 NANOSLEEP.SYNCS 0x989680 ;  /* 0x009896800000895d */ /* 0x004fea0003900000 */
[----:B------:R-:W2:Y:S02]  /*15740*/  @!P0 SYNCS.PHASECHK.TRANS64 P0, [R3+URZ+0x20860], R0 ;  /* 0x02086000030085a7 */ /* 0x000ea4000800007f */
[----:B--2---:R-:W-:Y:S05]  /*15750*/  @!P0 BRA `(.L_x_1086) ;  /* 0xfffffffc00f08947 */ /* 0x004fea000383ffff */
[----:B------:R-:W-:Y:S05]  /*15760*/  BRA `(.L_x_1130) ;  /* 0xffffffe000f47947 */ /* 0x000fea000383ffff */
.L_x_1088:
[----:B0-----:R0:W1:Y:S02]  /*15770*/  SYNCS.PHASECHK.TRANS64.TRYWAIT P0, [R9+URZ+0x20820], R2 ;  /* 0x02082002090075a7 */ /* 0x001064000800017f */
[----:B-1----:R-:W-:Y:S05]  /*15780*/  @!P0 NANOSLEEP.SYNCS 0x989680 ;  /* 0x009896800000895d */ /* 0x002fea0003900000 */
[----:B------:R-:W1:Y:S02]  /*15790*/  @!P0 SYNCS.PHASECHK.TRANS64 P0, [R9+URZ+0x20820], R2 ;  /* 0x02082002090085a7 */ /* 0x000e64000800007f */
[----:B-1----:R-:W-:Y:S05]  /*157a0*/  @!P0 BRA `(.L_x_1088) ;  /* 0xfffffffc00f08947 */ /* 0x002fea000383ffff */
[----:B------:R-:W-:Y:S05]  /*157b0*/  BRA `(.L_x_1131) ;  /* 0xffffffe800887947 */ /* 0x000fea000383ffff */
.L_x_1090:
[----:B0-----:R0:W1:Y:S02]  /*157c0*/  SYNCS.PHASECHK.TRANS64.TRYWAIT P1, [R5+URZ], R4 ;  /* 0x00000004050075a7 */ /* 0x001064000802017f */
[----:B-1----:R-:W-:Y:S05]  /*157d0*/  @!P1 NANOSLEEP.SYNCS 0x989680 ;  /* 0x009896800000995d */ /* 0x002fea0003900000 */
[----:B------:R-:W1:Y:S02]  /*157e0*/  @!P1 SYNCS.PHASECHK.TRANS64 P1, [R5+URZ], R4 ;  /* 0x00000004050095a7 */ /* 0x000e64000802007f */
[----:B-1----:R-:W-:Y:S05]  /*157f0*/  @!P1 BRA `(.L_x_1090) ;  /* 0xfffffffc00f09947 */ /* 0x002fea000383ffff */
[----:B------:R-:W-:Y:S05]  /*15800*/  BRA `(.L_x_1132) ;  /* 0xffffffe800d87947 */ /* 0x000fea000383ffff */
.L_x_1091:
[----:B-1----:R1:W2:Y:S02]  /*15810*/  SYNCS.PHASECHK.TRANS64.TRYWAIT P1, [R7+URZ], R2 ;  /* 0x00000002070075a7 */ /* 0x0022a4000802017f */
[----:B--2---:R-:W-:Y:S05]  /*15820*/  @!P1 NANOSLEEP.SYNCS 0x989680 ;  /* 0x009896800000995d */ /* 0x004fea0003900000 */
[----:B------:R-:W2:Y:S02]  /*15830*/  @!P1 SYNCS.PHASECHK.TRANS64 P1, [R7+URZ], R2 ;  /* 0x00000002070095a7 */ /* 0x000ea4000802007f */
[----:B--2---:R-:W-:Y:S05]  /*15840*/  @!P1 BRA `(.L_x_1091) ;  /* 0xfffffffc00f09947 */ /* 0x004fea000383ffff */
[----:B------:R-:W-:Y:S05]  /*15850*/  BRA `(.L_x_1133) ;  /* 0xffffffe800cc7947 */ /* 0x000fea000383ffff */
.L_x_1093:
[----:B0-----:R0:W2:Y:S02]  /*15860*/  SYNCS.PHASECHK.TRANS64.TRYWAIT P1, [R5+URZ+0x20860], R4 ;  /* 0x02086004050075a7 */ /* 0x0010a4000802017f */
[----:B--2---:R-:W-:Y:S05]  /*15870*/  @!P1 NANOSLEEP.SYNCS 0x989680 ;  /* 0x009896800000995d */ /* 0x004fea0003900000 */
[----:B------:R-:W2:Y:S02]  /*15880*/  @!P1 SYNCS.PHASECHK.TRANS64 P1, [R5+URZ+0x20860], R4 ;  /* 0x02086004050095a7 */ /* 0x000ea4000802007f */
[----:B--2---:R-:W-:Y:S05]  /*15890*/  @!P1 BRA `(.L_x_1093) ;  /* 0xfffffffc00f09947 */ /* 0x004fea000383ffff */
[----:B------:R-:W-:Y:S05]  /*158a0*/  BRA `(.L_x_1134) ;  /* 0xffffffe800cc7947 */ /* 0x000fea000383ffff */
.L_x_1095:
[----:B--2---:R2:W3:Y:S02]  /*158b0*/  SYNCS.PHASECHK.TRANS64.TRYWAIT P1, [R3+URZ+0x20860], R2 ;  /* 0x02086002030075a7 */ /* 0x0044e4000802017f */
[----:B---3--:R-:W-:Y:S05]  /*158c0*/  @!P1 NANOSLEEP.SYNCS 0x989680 ;  /* 0x009896800000995d */ /* 0x008fea0003900000 */
[----:B------:R-:W3:Y:S02]  /*158d0*/  @!P1 SYNCS.PHASECHK.TRANS64 P1, [R3+URZ+0x20860], R2 ;  /* 0x02086002030095a7 */ /* 0x000ee4000802007f */
[----:B---3--:R-:W-:Y:S05]  /*158e0*/  @!P1 BRA `(.L_x_1095) ;  /* 0xfffffffc00f09947 */ /* 0x008fea000383ffff */
[----:B------:R-:W-:Y:S05]  /*158f0*/  BRA `(.L_x_1135) ;  /* 0xffffffe800cc7947 */ /* 0x000fea000383ffff */
.L_x_1097:
[----:B---3--:R3:W4:Y:S02]  /*15900*/  SYNCS.PHASECHK.TRANS64.TRYWAIT P0, [R5+URZ+0x20880], R4 ;  /* 0x02088004050075a7 */ /* 0x008724000800017f */
[----:B----4-:R-:W-:Y:S05]  /*15910*/  @!P0 NANOSLEEP.SYNCS 0x989680 ;  /* 0x009896800000895d */ /* 0x010fea0003900000 */
[----:B------:R-:W4:Y:S02]  /*15920*/  @!P0 SYNCS.PHASECHK.TRANS64 P0, [R5+URZ+0x20880], R4 ;  /* 0x02088004050085a7 */ /* 0x000f24000800007f */
[----:B----4-:R-:W-:Y:S05]  /*15930*/  @!P0 BRA `(.L_x_1097) ;  /* 0xfffffffc00f08947 */ /* 0x010fea000383ffff */
[----:B------:R-:W-:Y:S05]  /*15940*/  BRA `(.L_x_1098) ;  /* 0xffffffe800c87947 */ /* 0x000fea000383ffff */
.L_x_1136:
        /* <DEDUP_REMOVED lines=11> */
.L_x_13341:


//--------------------- .text._ZN7cutlass13device_kernelIN5flash11enable_sm90INS1_16FlashAttnFwdSm90INS1_25CollectiveMainloopFwdSm90ILi2EN4cute5tupleIJNS5_1CILi1EEES8_S8_EEENS6_IJNS7_ILi128EEENS7_ILi64EEENS7_ILi256EEEEEELi256ENS_12float_e4m3_tEfNS_4arch4Sm90ELb0ELb1ELb1ELb1ELb0ELb0ELb0ELb1ELb1ELb1ELb1ELb0EEENS1_21CollectiveEpilogueFwdINS6_IJSA_SC_SB_EEES9_NS_10bfloat16_tESG_Li256ELb1ELb1ELb1ELb1EEENS1_36VarlenDynamicPersistentTileSchedulerILi128ELi64ELi256ELi128ELb1ELb1ELb1ELb1ELb0ELb1EEEEEEEEEvNT_6ParamsE --------------------------
	.section	.text._ZN7cutlass13device_kernelIN5flash11enable_sm90INS1_16FlashAttnFwdSm90INS1_25CollectiveMainloopFwdSm90ILi2EN4cute5tupleIJNS5_1CILi1EEES8_S8_EEENS6_IJNS7_ILi128EEENS7_ILi64EEENS7_ILi256EEEEEELi256ENS_12float_e4m3_tEfNS_4arch4Sm90ELb0ELb1ELb1ELb1ELb0ELb0ELb0ELb1ELb1ELb1ELb1ELb0EEENS1_21CollectiveEpilogueFwdINS6_IJSA_SC_SB_EEES9_NS_10bfloat16_tESG_Li256ELb1ELb1ELb1ELb1EEENS1_36VarlenDynamicPersistentTileSchedulerILi128ELi64ELi256ELi128ELb1ELb1ELb1ELb1ELb0ELb1EEEEEEEEEvNT_6ParamsE,"ax",@progbits
	.align	128
.text._ZN7cutlass13device_kernelIN5flash11enable_sm90INS1_16FlashAttnFwdSm90INS1_25CollectiveMainloopFwdSm90ILi2EN4cute5tupleIJNS5_1CILi1EEES8_S8_EEENS6_IJNS7_ILi128EEENS7_ILi64EEENS7_ILi256EEEEEELi256ENS_12float_e4m3_tEfNS_4arch4Sm90ELb0ELb1ELb1ELb1ELb0ELb0ELb0ELb1ELb1ELb1ELb1ELb0EEENS1_21CollectiveEpilogueFwdINS6_IJSA_SC_SB_EEES9_NS_10bfloat16_tESG_Li256ELb1ELb1ELb1ELb1EEENS1_36VarlenDynamicPersistentTileSchedulerILi128ELi64ELi256ELi128ELb1ELb1ELb1ELb1ELb0ELb1EEEEEEEEEvNT_6ParamsE:
        .type           _ZN7cutlass13device_kernelIN5flash11enable_sm90INS1_16FlashAttnFwdSm90INS1_25CollectiveMainloopFwdSm90ILi2EN4cute5tupleIJNS5_1CILi1EEES8_S8_EEENS6_IJNS7_ILi128EEENS7_ILi64EEENS7_ILi256EEEEEELi256ENS_12float_e4m3_tEfNS_4arch4Sm90ELb0ELb1ELb1ELb1ELb0ELb0ELb0ELb1ELb1ELb1ELb1ELb0EEENS1_21CollectiveEpilogueFwdINS6_IJSA_SC_SB_EEES9_NS_10bfloat16_tESG_Li256ELb1ELb1ELb1ELb1EEENS1_36VarlenDynamicPersistentTileSchedulerILi128ELi64ELi256ELi128ELb1ELb1ELb1ELb1ELb0ELb1EEEEEEEEEvNT_6ParamsE,@function
        .size           _ZN7cutlass13device_kernelIN5flash11enable_sm90INS1_16FlashAttnFwdSm90INS1_25CollectiveMainloopFwdSm90ILi2EN4cute5tupleIJNS5_1CILi1EEES8_S8_EEENS6_IJNS7_ILi128EEENS7_ILi64EEENS7_ILi256EEEEEELi256ENS_12float_e4m3_tEfNS_4arch4Sm90ELb0ELb1ELb1ELb1ELb0ELb0ELb0ELb1ELb1ELb1ELb1ELb0EEENS1_21CollectiveEpilogueFwdINS6_IJSA_SC_SB_EEES9_NS_10bfloat16_tESG_Li256ELb1ELb1ELb1ELb1EEENS1_36VarlenDynamicPersistentTileSchedulerILi128ELi64ELi256ELi128ELb1ELb1ELb1ELb1ELb0ELb1EEEEEEEEEvNT_6ParamsE,(.L_x_13342 - _ZN7cutlass13device_kernelIN5flash11enable_sm90INS1_16FlashAttnFwdSm90INS1_25CollectiveMainloopFwdSm90ILi2EN4cute5tupleIJNS5_1CILi1EEES8_S8_EEENS6_IJNS7_ILi128EEENS7_ILi64EEENS7_ILi256EEEEEELi256ENS_12float_e4m3_tEfNS_4arch4Sm90ELb0ELb1ELb1ELb1ELb0ELb0ELb0ELb1ELb1ELb1ELb1ELb0EEENS1_21CollectiveEpilogueFwdINS6_IJSA_SC_SB_EEES9_NS_10bfloat16_tESG_Li256ELb1ELb1ELb1ELb1EEENS1_36VarlenDynamicPersistentTileSchedulerILi128ELi64ELi256ELi128ELb1ELb1ELb1ELb1ELb0ELb1EEEEEEEEEvNT_6ParamsE)
        .other          _ZN7cutlass13device_kernelIN5flash11enable_sm90INS1_16FlashAttnFwdSm90INS1_25CollectiveMainloopFwdSm90ILi2EN4cute5tupleIJNS5_1CILi1EEES8_S8_EEENS6_IJNS7_ILi128EEENS7_ILi64EEENS7_ILi256EEEEEELi256ENS_12float_e4m3_tEfNS_4arch4Sm90ELb0ELb1ELb1ELb1ELb0ELb0ELb0ELb1ELb1ELb1ELb1ELb0EEENS1_21CollectiveEpilogueFwdINS6_IJSA_SC_SB_EEES9_NS_10bfloat16_tESG_Li256ELb1ELb1ELb1ELb1EEENS1_36VarlenDynamicPersistentTileSchedulerILi128ELi64ELi256ELi128ELb1ELb1ELb1ELb1ELb0ELb1EEEEEEEEEvNT_6ParamsE,@"STO_CUDA_ENTRY STV_DEFAULT"
_ZN7cutlass13device_kernelIN5flash11enable_sm90INS1_16FlashAttnFwdSm90INS1_25CollectiveMainloopFwdSm90ILi2EN4cute5tupleIJNS5_1CILi1EEES8_S8_EEENS6_IJNS7_ILi128EEENS7_ILi64EEENS7_ILi256EEEEEELi256ENS_12float_e4m3_tEfNS_4arch4Sm90ELb0ELb1ELb1ELb1ELb0ELb0ELb0ELb1ELb1ELb1ELb1ELb0EEENS1_21CollectiveEpilogueFwdINS6_IJSA_SC_SB_EEES9_NS_10bfloat16_tESG_Li256ELb1ELb1ELb1ELb1EEENS1_36VarlenDynamicPersistentTileSchedulerILi128ELi64ELi256ELi128ELb1ELb1ELb1ELb1ELb0ELb1EEEEEEEEEvNT_6ParamsE:
        /* <DEDUP_REMOVED lines=18> */
.L_x_1138:
[----:B------:R-:W-:Y:S05]  /*0120*/  BSYNC B0 ;  /* 0x0000000000007941 */ /* 0x000fea0003800000 */
.L_x_1137:
        /* <DEDUP_REMOVED lines=41> */
.L_x_1139:
        /* <DEDUP_REMOVED lines=22> */
.L_x_1140:
        /* <DEDUP_REMOVED lines=18> */
.L_x_1141:
        /* <DEDUP_REMOVED lines=22> */
.L_x_1142:
        /* <DEDUP_REMOVED lines=22> */
.L_x_1143:
[----:B0-----:R-:W-:Y:S01]  /*0900*/  UMOV UR4, 0x1 ;  /* 0x0000000100047882 */ /* 0x001fe20000000000 */
[----:B------:R-:W-:Y:S01]  /*0910*/  PLOP3.LUT P0, PT, PT, PT, UP0, 0x80, 0x0 ;  /* 0x000000000000781c */ /* 0x000fe20003f0f008 */
[----:B------:R-:W-:Y:S01]  /*0920*/  USEL UR4, UR4, 0x2, !UP0 ;  /* 0x0000000204047887 */ /* 0x000fe2000c000000 */
[----:B------:R-:W-:Y:S01]  /*0930*/  NOP ;  /* 0x0000000000007918 */ /* 0x000fe20000000000 */
[----:B------:R-:W-:-:S04]  /*0940*/  ULDC.64 UR48, c[0x0][0x208] ;  /* 0x0000820000307ab9 */ /* 0x000fc80000000a00 */
[----:B------:R-:W-:-:S05]  /*0950*/  IMAD.U32 R2, RZ, RZ, UR4 ;  /* 0x00000004ff027e24 */ /* 0x000fca000f8e00ff */
[----:B------:R0:W-:Y:S01]  /*0960*/  STL [R1+0x3c], R2 ;  /* 0x00003c0201007387 */ /* 0x0001e20000100800 */
[----:B-12-4-:R-:W-:Y:S06]  /*0970*/  BAR.SYNC.DEFER_BLOCKING 0x0 ;  /* 0x0000000000007b1d */ /* 0x016fec0000010000 */
[----:B------:R-:W-:Y:S05]  /*0980*/  @!P0 BRA `(.L_x_1144) ;  /* 0x0000012400b08947 */ /* 0x000fea0003800000 */
.L_x_1145:
[----:B------:R-:W-:-:S08]  /*0990*/  NOP ;  /* 0x0000000000007918 */ /* 0x000fd00000000000 */
[----:B------:R-:W1:Y:S02]  /*09a0*/  USETMAXREG.TRY_ALLOC.CTAPOOL UP0, 0xf0 ;  /* 0x000000f0000079c8 */ /* 0x000e640008000600 */
[----:B-1----:R-:W-:-:S13]  /*09b0*/  PLOP3.LUT P0, PT, PT, PT, UP0, 0x80, 0x0 ;  /* 0x000000000000781c */ /* 0x002fda0003f0f008 */
[----:B------:R-:W-:Y:S05]  /*09c0*/  @!P0 BRA `(.L_x_1145) ;  /* 0xfffffffc00f08947 */ /* 0x000fea000383ffff */
[----:B0-----:R-:W0:Y:S01]  /*09d0*/  S2R R2, SR_TID.X ;  /* 0x0000000000027919 */ /* 0x001e220000002100 */
        /* <DEDUP_REMOVED lines=13> */
[----:B------:R-:W2:Y:S01]  /*0ab0*/  LDL R3, [R1+0x3c] ;  /* 0x00003c0001037983 */ /* 0x000ea20000100800 */
[----:B------:R-:W-:Y:S01]  /*0ac0*/  VIADD R0, R2, 0xffffff80 ;  /* 0xffffff8002007836 */ /* 0x000fe20000000000 */
[----:B------:R-:W-:Y:S01]  /*0ad0*/  R2UR UR5, R5 ;  /* 0x00000000050572ca */ /* 0x000fe200000e0000 */
[----:B------:R-:W-:Y:S01]  /*0ae0*/  UMOV UR60, URZ ;  /* 0x0000003f003c7c82 */ /* 0x000fe20008000000 */
[----:B------:R-:W-:Y:S01]  /*0af0*/  R2UR UR6, R6 ;  /* 0x00000000060672ca */ /* 0x000fe200000e0000 */
[----:B------:R-:W-:Y:S01]  /*0b00*/  UMOV UR36, URZ ;  /* 0x0000003f00247c82 */ /* 0x000fe20008000000 */
[----:B------:R-:W-:Y:S01]  /*0b10*/  R2UR UR51, R7 ;  /* 0x00000000073372ca */ /* 0x000fe200000e0000 */
[----:B------:R-:W-:Y:S01]  /*0b20*/  UMOV UR37, URZ ;  /* 0x0000003f00257c82 */ /* 0x000fe20008000000 */
[----:B--2---:R-:W-:Y:S02]  /*0b30*/  R2UR UR4, R3 ;  /* 0x00000000030472ca */ /* 0x004fe400000e0000 */
[----:B------:R-:W-:-:S04]  /*0b40*/  SHF.R.S32.HI R3, RZ, 0x1f, R0 ;  /* 0x0000001fff037819 */ /* 0x000fc80000011400 */
[CC--:B------:R-:W-:Y:S02]  /*0b50*/  LEA.HI R2, R3.reuse, R0.reuse, RZ, 0x7 ;  /* 0x0000000003027211 */ /* 0x0c0fe400078f38ff */
[CC--:B------:R-:W-:Y:S02]  /*0b60*/  LEA.HI R4, R3.reuse, R0.reuse, RZ, 0x5 ;  /* 0x0000000003047211 */ /* 0x0c0fe400078f28ff */
[----:B------:R-:W-:Y:S02]  /*0b70*/  LOP3.LUT R217, R2, 0xffffff80, RZ, 0xc0, !PT ;  /* 0xffffff8002d97812 */ /* 0x000fe400078ec0ff */
[CC--:B------:R-:W-:Y:S01]  /*0b80*/  LEA.HI R5, R3.reuse, R0.reuse, RZ, 0x2 ;  /* 0x0000000003057211 */ /* 0x0c0fe200078f10ff */
[----:B------:R-:W-:Y:S01]  /*0b90*/  IMAD.SHL.U32 R6, R4, 0x20, RZ ;  /* 0x0000002004067824 */ /* 0x000fe200078e00ff */
[----:B------:R-:W-:Y:S01]  /*0ba0*/  LEA.HI R3, R3, R0, RZ, 0x4 ;  /* 0x0000000003037211 */ /* 0x000fe200078f20ff */
[----:B------:R-:W-:Y:S01]  /*0bb0*/  IMAD.IADD R217, R0, 0x1, -R217 ;  /* 0x0000000100d97824 */ /* 0x000fe200078e0ad9 */
[----:B------:R-:W-:Y:S01]  /*0bc0*/  LOP3.LUT R11, R5, 0xfffffffc, RZ, 0xc0, !PT ;  /* 0xfffffffc050b7812 */ /* 0x000fe200078ec0ff */
[----:B------:R-:W-:Y:S01]  /*0bd0*/  ULOP3.LUT UR61, UR4, 0x1, URZ, 0xfc, !UPT ;  /* 0x00000001043d7892 */ /* 0x000fe2000f8efc3f */
[----:B------:R-:W-:-:S02]  /*0be0*/  LOP3.LUT R5, R3, 0x3fffff0, RZ, 0xc0, !PT ;  /* 0x03fffff003057812 */ /* 0x000fc400078ec0ff */
[----:B------:R-:W-:Y:S01]  /*0bf0*/  SHF.R.S32.HI R8, RZ, 0x1f, R217 ;  /* 0x0000001fff087819 */ /* 0x000fe200000114d9 */
[C---:B------:R-:W-:Y:S01]  /*0c00*/  IMAD.IADD R12, R0.reuse, 0x1, -R11 ;  /* 0x00000001000c7824 */ /* 0x040fe200078e0a0b */
[----:B------:R-:W-:Y:S01]  /*0c10*/  SHF.R.S32.HI R4, RZ, 0x4, R3 ;  /* 0x00000004ff047819 */ /* 0x000fe20000011403 */
[----:B------:R-:W-:Y:S01]  /*0c20*/  IMAD.IADD R5, R0, 0x1, -R5 ;  /* 0x0000000100057824 */ /* 0x000fe200078e0a05 */
[----:B------:R-:W-:Y:S02]  /*0c30*/  LEA.HI R9, R8, R217, RZ, 0x2 ;  /* 0x000000d908097211 */ /* 0x000fe400078f10ff */
[----:B------:R-:W-:Y:S02]  /*0c40*/  LEA.HI R0, R3, R4, RZ, 0x1 ;  /* 0x0000000403007211 */ /* 0x000fe400078f08ff */
[--C-:B------:R-:W-:Y:S02]  /*0c50*/  SHF.R.S32.HI R10, RZ, 0x2, R9.reuse ;  /* 0x00000002ff0a7819 */ /* 0x100fe40000011409 */
[----:B------:R-:W-:-:S02]  /*0c60*/  SHF.R.S32.HI R7, RZ, 0x1f, R9 ;  /* 0x0000001fff077819 */ /* 0x000fc40000011409 */
[----:B------:R-:W-:Y:S02]  /*0c70*/  SHF.R.S32.HI R3, RZ, 0x7, R2 ;  /* 0x00000007ff037819 */ /* 0x000fe40000011402 */
[----:B------:R-:W-:Y:S02]  /*0c80*/  LEA.HI R11, R7, R10, RZ, 0x3 ;  /* 0x0000000a070b7211 */ /* 0x000fe400078f18ff */
[----:B------:R-:W-:Y:S02]  /*0c90*/  LOP3.LUT R6, R6, 0xfffffc00, RZ, 0xc0, !PT ;  /* 0xfffffc0006067812 */ /* 0x000fe400078ec0ff */
[----:B------:R-:W-:Y:S02]  /*0ca0*/  LOP3.LUT R7, R0, 0x1ffffffe, RZ, 0xc0, !PT ;  /* 0x1ffffffe00077812 */ /* 0x000fe400078ec0ff */
[----:B------:R-:W-:Y:S01]  /*0cb0*/  LOP3.LUT R11, R11, 0xfffffff8, RZ, 0xc0, !PT ;  /* 0xfffffff80b0b7812 */ /* 0x000fe200078ec0ff */
[----:B------:R-:W-:Y:S01]  /*0cc0*/  IMAD R6, R5, 0x40, R6 ;  /* 0x0000004005067824 */ /* 0x000fe200078e0206 */
[----:B------:R-:W-:Y:S01]  /*0cd0*/  LEA.HI R2, R2, R3, RZ, 0x1 ;  /* 0x0000000302027211 */ /* 0x000fe200078f08ff */
[----:B------:R-:W-:Y:S01]  /*0ce0*/  IMAD.IADD R7, R4, 0x1, -R7 ;  /* 0x0000000104077824 */ /* 0x000fe200078e0a07 */
[----:B------:R-:W-:Y:S01]  /*0cf0*/  LEA.HI R8, R8, R217, RZ, 0x5 ;  /* 0x000000d908087211 */ /* 0x000fe200078f28ff */
[----:B------:R-:W-:Y:S01]  /*0d00*/  IMAD.IADD R11, R10, 0x1, -R11 ;  /* 0x000000010a0b7824 */ /* 0x000fe200078e0a0b */
[----:B------:R-:W-:-:S02]  /*0d10*/  LEA.HI R0, R12, R12, RZ, 0x1 ;  /* 0x0000000c0c007211 */ /* 0x000fc400078f08ff */
[----:B------:R-:W-:Y:S02]  /*0d20*/  LOP3.LUT R2, R2, 0x3fffffe, RZ, 0xc0, !PT ;  /* 0x03fffffe02027812 */ /* 0x000fe400078ec0ff */
[----:B------:R-:W-:Y:S02]  /*0d30*/  SHF.R.S32.HI R8, RZ, 0x5, R8 ;  /* 0x00000005ff087819 */ /* 0x000fe40000011408 */
[----:B------:R-:W-:Y:S01]  /*0d40*/  LOP3.LUT R5, R0, 0x1ffffffe, RZ, 0xc0, !PT ;  /* 0x1ffffffe00057812 */ /* 0x000fe200078ec0ff */
[----:B------:R-:W-:Y:S01]  /*0d50*/  IMAD R0, R7, 0x8, R6 ;  /* 0x0000000807007824 */ /* 0x000fe200078e0206 */
[----:B------:R-:W-:Y:S01]  /*0d60*/  LOP3.LUT R4, R9, 0x7ffffffc, RZ, 0xc0, !PT ;  /* 0x7ffffffc09047812 */ /* 0x000fe200078ec0ff */
[----:B------:R-:W-:Y:S02]  /*0d70*/  IMAD.IADD R3, R3, 0x1, -R2 ;  /* 0x0000000103037824 */ /* 0x000fe400078e0a02 */
[----:B------:R-:W-:Y:S01]  /*0d80*/  IMAD R8, R8, 0x10, R11 ;  /* 0x0000001008087824 */ /* 0x000fe200078e020b */
[----:B------:R0:W-:Y:S01]  /*0d90*/  STL [R1+0x2c], R0 ;  /* 0x00002c0001007387 */ /* 0x0001e20000100800 */
[----:B------:R-:W-:-:S02]  /*0da0*/  IMAD.IADD R2, R217, 0x1, -R4 ;  /* 0x00000001d9027824 */ /* 0x000fc400078e0a04 */
[----:B------:R-:W-:Y:S02]  /*0db0*/  IMAD.IADD R5, R12, 0x1, -R5 ;  /* 0x000000010c057824 */ /* 0x000fe400078e0a05 */
[----:B------:R-:W-:-:S04]  /*0dc0*/  IMAD.SHL.U32 R2, R2, 0x2, RZ ;  /* 0x0000000202027824 */ /* 0x000fc800078e00ff */
[C---:B------:R-:W-:Y:S02]  /*0dd0*/  VIADD R215, R2.reuse, 0x8 ;  /* 0x0000000802d77836 */ /* 0x040fe40000000000 */
        /* <DEDUP_REMOVED lines=57> */
[----:B------:R-:W-:Y:S01]  /*1170*/  SHF.R.S32.HI R219, RZ, 0x1f, R19 ;  /* 0x0000001fffdb7819 */ /* 0x000fe20000011413 */
[----:B------:R-:W-:Y:S01]  /*1180*/  IMAD R16, R5, 0x8, R0 ;  /* 0x0000000805107824 */ /* 0x000fe200078e0200 */
[----:B0-----:R-:W-:-:S07]  /*1190*/  SHF.R.S32.HI R218, RZ, 0x1f, R18 ;  /* 0x0000001fffda7819 */ /* 0x001fce0000011412 */
.L_x_1253:
[----:B------:R-:W-:Y:S01]  /*11a0*/  ULDC.64 UR8, c[0x0][0xa28] ;  /* 0x00028a0000087ab9 */ /* 0x000fe20000000a00 */
[----:B------:R-:W-:Y:S02]  /*11b0*/  ULOP3.LUT UR4, UR6, 0xff000000, URZ, 0xc0, !UPT ;  /* 0xff00000006047892 */ /* 0x000fe4000f8ec03f */
[----:B------:R-:W-:Y:S01]  /*11c0*/  UISETP.NE.U32.AND UP0, UPT, UR8, URZ, UPT ;  /* 0x0000003f0800728c */ /* 0x000fe2000bf05070 */
[----:B------:R-:W-:-:S03]  /*11d0*/  ULDC UR7, c[0x0][0x424] ;  /* 0x0001090000077ab9 */ /* 0x000fc60000000800 */
[----:B------:R-:W-:-:S03]  /*11e0*/  UISETP.NE.AND.EX UP0, UPT, UR9, URZ, UPT, UP0 ;  /* 0x0000003f0900728c */ /* 0x000fc6000bf05300 */
[----:B------:R-:W-:Y:S02]  /*11f0*/  ULDC.64 UR8, c[0x0][0xa18] ;  /* 0x0002860000087ab9 */ /* 0x000fe40000000a00 */
[----:B------:R-:W-:Y:S01]  /*1200*/  UISETP.NE.U32.AND UP1, UPT, UR8, URZ, UPT ;  /* 0x0000003f0800728c */ /* 0x000fe2000bf25070 */
[----:B------:R-:W-:-:S03]  /*1210*/  PLOP3.LUT P0, PT, PT, PT, UP0, 0x80, 0x0 ;  /* 0x000000000000781c */ /* 0x000fc60003f0f008 */
[----:B------:R-:W-:-:S03]  /*1220*/  UISETP.NE.AND.EX UP1, UPT, UR9, URZ, UPT, UP1 ;  /* 0x0000003f0900728c */ /* 0x000fc6000bf25310 */
[----:B------:R-:W-:Y:S02]  /*1230*/  @UP0 ULDC.64 UR8, c[0x0][0xa28] ;  /* 0x00028a0000080ab9 */ /* 0x000fe40000000a00 */
[----:B------:R-:W-:Y:S01]  /*1240*/  @UP0 UIMAD.WIDE UR8, UR51, 0x4, UR8 ;  /* 0x00000004330808a5 */ /* 0x000fe2000f8e0208 */
[----:B------:R-:W-:-:S05]  /*1250*/  PLOP3.LUT P2, PT, PT, PT, UP1, 0x80, 0x0 ;  /* 0x000000000000781c */ /* 0x000fca0003f4f018 */
[----:B------:R-:W-:Y:S01]  /*1260*/  @UP1 ULDC.64 UR10, c[0x0][0xa18] ;  /* 0x00028600000a1ab9 */ /* 0x000fe20000000a00 */
[----:B01-34-:R-:W-:Y:S02]  /*1270*/  IMAD.U32 R4, RZ, RZ, UR8 ;  /* 0x00000008ff047e24 */ /* 0x01bfe4000f8e00ff */
[----:B------:R-:W-:Y:S01]  /*1280*/  IMAD.U32 R5, RZ, RZ, UR9 ;  /* 0x00000009ff057e24 */ /* 0x000fe2000f8e00ff */
[----:B------:R-:W-:Y:S02]  /*1290*/  @UP1 UIMAD.WIDE UR8, UR51, 0x4, UR10 ;  /* 0x00000004330818a5 */ /* 0x000fe4000f8e020a */
[----:B------:R-:W-:Y:S02]  /*12a0*/  ULOP3.LUT UR54, UR6, 0xff0000, URZ, 0xc0, !UPT ;  /* 0x00ff000006367892 */ /* 0x000fe4000f8ec03f */
[----:B--2---:R-:W2:Y:S01]  /*12b0*/  @P0 LDG.E R4, desc[UR48][R4.64] ;  /* 0x0000003004040981 */ /* 0x004ea2000c1e1900 */
[----:B------:R-:W-:Y:S01]  /*12c0*/  ULDC.64 UR10, c[0x0][0xa20] ;  /* 0x00028800000a7ab9 */ /* 0x000fe20000000a00 */
[----:B------:R-:W-:-:S02]  /*12d0*/  IMAD.U32 R6, RZ, RZ, UR8 ;  /* 0x00000008ff067e24 */ /* 0x000fc4000f8e00ff */
[----:B------:R-:W-:Y:S01]  /*12e0*/  IMAD.U32 R7, RZ, RZ, UR9 ;  /* 0x00000009ff077e24 */ /* 0x000fe2000f8e00ff */
[----:B------:R-:W-:-:S04]  /*12f0*/  ULDC.64 UR8, c[0x0][0x418] ;  /* 0x0001060000087ab9 */ /* 0x000fc80000000a00 */
[----:B------:R-:W3:Y:S01]  /*1300*/  @P2 LDG.E R6, desc[UR48][R6.64] ;  /* 0x0000003006062981 */ /* 0x000ee2000c1e1900 */
[----:B------:R-:W-:Y:S01]  /*1310*/  UISETP.NE.U32.AND UP0, UPT, UR8, URZ, UPT ;  /* 0x0000003f0800728c */ /* 0x000fe2000bf05070 */
[----:B------:R-:W-:Y:S01]  /*1320*/  ISETP.NE.U32.AND P1, PT, RZ, UR10, PT ;  /* 0x0000000aff007c0c */ /* 0x000fe2000bf25070 */
[----:B------:R-:W-:Y:S02]  /*1330*/  USHF.R.U32.HI UR4, URZ, 0x8, UR4 ;  /* 0x000000083f047899 */ /* 0x000fe40008011604 */
[----:B------:R-:W-:Y:S01]  /*1340*/  UISETP.NE.AND.EX UP0, UPT, UR9, URZ, UPT, UP0 ;  /* 0x0000003f0900728c */ /* 0x000fe2000bf05300 */
[----:B------:R-:W-:Y:S01]  /*1350*/  ISETP.NE.AND.EX P1, PT, RZ, UR11, PT, P1 ;  /* 0x0000000bff007c0c */ /* 0x000fe2000bf25310 */
[----:B------:R-:W-:Y:S01]  /*1360*/  ULDC UR8, c[0x0][0x2f0] ;  /* 0x0000bc0000087ab9 */ /* 0x000fe20000000800 */
[----:B------:R-:W-:Y:S01]  /*1370*/  UMOV UR39, URZ ;  /* 0x0000003f00277c82 */ /* 0x000fe20008000000 */
[----:B------:R-:W-:Y:S02]  /*1380*/  USEL UR7, UR7, 0x1, UP0 ;  /* 0x0000000107077887 */ /* 0x000fe40008000000 */
[----:B------:R-:W-:Y:S01]  /*1390*/  ULEA.HI UR54, UR54, UR4, URZ, 0x10 ;  /* 0x0000000436367291 */ /* 0x000fe2000f8f803f */
[----:B------:R-:W-:Y:S01]  /*13a0*/  ULDC UR38, c[0x0][0x288] ;  /* 0x0000a20000267ab9 */ /* 0x000fe20000000800 */
[----:B------:R-:W-:-:S02]  /*13b0*/  UIMAD UR4, UR7, UR8, URZ ;  /* 0x00000008070472a4 */ /* 0x000fc4000f8e023f */
[----:B------:R-:W-:Y:S01]  /*13c0*/  ULOP3.LUT UR52, UR6, 0xffff, URZ, 0xc0, !UPT ;  /* 0x0000ffff06347892 */ /* 0x000fe2000f8ec03f */
[----:B--2---:R-:W-:Y:S02]  /*13d0*/  @P0 R2UR UR39, R4 ;  /* 0x00000000042702ca */ /* 0x004fe400000e0000 */
[----:B---3--:R-:W-:Y:S01]  /*13e0*/  @P2 R2UR UR38, R6 ;  /* 0x00000000062622ca */ /* 0x008fe200000e0000 */
[----:B-----5:R-:W-:-:S14]  /*13f0*/  @P2 BRA `(.L_x_1146) ;  /* 0x0000000000342947 */ /* 0x020fdc0003800000 */
        /* <DEDUP_REMOVED lines=13> */
.L_x_1146:
[----:B------:R-:W-:Y:S01]  /*14d0*/  UMOV UR56, UR51 ;  /* 0x0000003300387c82 */ /* 0x000fe20008000000 */
[----:B------:R-:W-:Y:S05]  /*14e0*/  @!P1 BRA `(.L_x_1147) ;  /* 0x00000000001c9947 */ /* 0x000fea0003800000 */
[----:B------:R-:W-:Y:S02]  /*14f0*/  ULDC.64 UR6, c[0x0][0xa20] ;  /* 0x0002880000067ab9 */ /* 0x000fe40000000a00 */
[----:B------:R-:W-:-:S06]  /*1500*/  UIMAD.WIDE UR6, UR51, 0x4, UR6 ;  /* 0x00000004330678a5 */ /* 0x000fcc000f8e0206 */
[----:B------:R-:W-:Y:S02]  /*1510*/  IMAD.U32 R4, RZ, RZ, UR6 ;  /* 0x00000006ff047e24 */ /* 0x000fe4000f8e00ff */
[----:B------:R-:W-:-:S05]  /*1520*/  IMAD.U32 R5, RZ, RZ, UR7 ;  /* 0x00000007ff057e24 */ /* 0x000fca000f8e00ff */
[----:B------:R-:W2:Y:S02]  /*1530*/  LDG.E R4, desc[UR48][R4.64] ;  /* 0x0000003004047981 */ /* 0x000ea4000c1e1900 */
[----:B--2---:R-:W-:Y:S01]  /*1540*/  R2UR UR4, R4 ;  /* 0x00000000040472ca */ /* 0x004fe200000e0000 */
[----:B------:R-:W-:-:S14]  /*1550*/  BRA `(.L_x_1148) ;  /* 0x0000000000347947 */ /* 0x000fdc0003800000 */
.L_x_1147:
        /* <DEDUP_REMOVED lines=13> */
.L_x_1148:
[----:B------:R-:W-:Y:S01]  /*1630*/  ULDC UR6, c[0x0][0x448] ;  /* 0x0001120000067ab9 */ /* 0x000fe20000000800 */
[----:B------:R-:W-:Y:S02]  /*1640*/  USHF.L.U32 UR41, UR5, 0x7, URZ ;  /* 0x0000000705297899 */ /* 0x000fe4000800063f */
[----:B------:R-:W-:Y:S02]  /*1650*/  UISETP.NE.AND UP0, UPT, UR6, 0x1, UPT ;  /* 0x000000010600788c */ /* 0x000fe4000bf05270 */
[----:B------:R-:W-:Y:S02]  /*1660*/  UIADD3 UR39, -UR39, UR4, URZ ;  /* 0x0000000427277290 */ /* 0x000fe4000fffe13f */
[----:B------:R-:W-:Y:S01]  /*1670*/  UIADD3 UR8, UR41, 0x7f, URZ ;  /* 0x0000007f29087890 */ /* 0x000fe2000fffe03f */
[----:B------:R-:W-:Y:S01]  /*1680*/  ULDC.64 UR4, c[0x0][0x9e0] ;  /* 0x0002780000047ab9 */ /* 0x000fe20000000a00 */
[----:B------:R-:W-:Y:S02]  /*1690*/  UIADD3 UR9, UR39, 0x1, -UR38 ;  /* 0x0000000127097890 */ /* 0x000fe4000fffe826 */
[----:B------:R-:W-:-:S03]  /*16a0*/  UISETP.GE.AND UP1, UPT, UR5, 0x1, UPT ;  /* 0x000000010500788c */ /* 0x000fc6000bf26270 */
[----:B------:R-:W-:Y:S01]  /*16b0*/  @UP0 ULDC UR6, c[0x0][0x44c] ;  /* 0x0001130000060ab9 */ /* 0x000fe20000000800 */
[----:B------:R-:W-:Y:S01]  /*16c0*/  @UP0 ULDC UR10, c[0x0][0x450] ;  /* 0x00011400000a0ab9 */ /* 0x000fe20000000800 */
[----:B------:R-:W-:Y:S01]  /*16d0*/  UIMAD.WIDE.U32 UR6, UR8, UR6, URZ ;  /* 0x00000006080672a5 */ /* 0x000fe2000f8e003f */
[----:B------:R-:W-:-:S03]  /*16e0*/  PLOP3.LUT P1, PT, PT, PT, UP1, 0x80, 0x0 ;  /* 0x000000000000781c */ /* 0x000fc60003f2f018 */
[----:B------:R-:W-:-:S04]  /*16f0*/  @UP0 USHF.R.U32.HI UR8, URZ, UR10, UR7 ;  /* 0x0000000a3f080299 */ /* 0x000fc80008011607 */
[----:B------:R-:W-:-:S04]  /*1700*/  UIADD3 UR9, UR9, UR8, URZ ;  /* 0x0000000809097290 */ /* 0x000fc8000fffe03f */
[----:B------:R-:W-:Y:S02]  /*1710*/  UIADD3 UR4, UR9, UR4, URZ ;  /* 0x0000000409047290 */ /* 0x000fe4000fffe03f */
[----:B------:R-:W-:Y:S10]  /*1720*/  @!P1 BRA `(.L_x_1149) ;  /* 0x0000000000449947 */ /* 0x000ff40003800000 */
        /* <DEDUP_REMOVED lines=10> */
.L_x_1150:
[----:B------:R-:W-:-:S11]  /*17d0*/  UISETP.NE.AND UP1, UPT, UR5, 0x1, UPT ;  /* 0x000000010500788c */ /* 0x000fd6000bf25270 */
[----:B------:R-:W-:Y:S02]  /*17e0*/  @UP1 ULDC.64 UR10, c[0x0][0x9e8] ;  /* 0x00027a00000a1ab9 */ /* 0x000fe40000000a00 */
[----:B------:R-:W-:-:S04]  /*17f0*/  UIMAD.WIDE.U32 UR6, UR8, UR10, URZ ;  /* 0x0000000a080672a5 */ /* 0x000fc8000f8e003f */
[----:B------:R-:W-:-:S12]  /*1800*/  @UP1 USHF.R.U32.HI UR8, URZ, UR11, UR7 ;  /* 0x0000000b3f081299 */ /* 0x000fd80008011607 */
.L_x_1151:
[----:B------:R-:W-:-:S04]  /*1810*/  UIMAD UR8, UR8, UR5, UR5 ;  /* 0x00000005080872a4 */ /* 0x000fc8000f8e0205 */
[----:B------:R-:W-:-:S04]  /*1820*/  UISETP.LT.AND UP1, UPT, UR4, UR8, UPT ;  /* 0x000000080400728c */ /* 0x000fc8000bf21270 */
[----:B------:R-:W-:-:S12]  /*1830*/  USEL UR4, UR4, UR8, UP1 ;  /* 0x0000000804047287 */ /* 0x000fd80008800000 */
.L_x_1149:
[----:B------:R-:W-:Y:S02]  /*1840*/  UIADD3 UR8, UR39, 0x3f, URZ ;  /* 0x0000003f27087890 */ /* 0x000fe4000fffe03f */
        /* <DEDUP_REMOVED lines=11> */
[----:B------:R-:W-:Y:S02]  /*1900*/  UIADD3 UR43, UR39, -UR38, URZ ;  /* 0x80000026272b7290 */ /* 0x000fe4000fffe03f */
        /* <DEDUP_REMOVED lines=17> */
.L_x_1153:
[----:B------:R-:W-:-:S11]  /*1a20*/  UISETP.NE.AND UP0, UPT, UR5, 0x1, UPT ;  /* 0x000000010500788c */ /* 0x000fd6000bf05270 */
[----:B------:R-:W-:Y:S02]  /*1a30*/  @UP0 ULDC.64 UR10, c[0x0][0x9e8] ;  /* 0x00027a00000a0ab9 */ /* 0x000fe40000000a00 */
[----:B------:R-:W-:-:S04]  /*1a40*/  UIMAD.WIDE.U32 UR8, UR7, UR10, URZ ;  /* 0x0000000a070872a5 */ /* 0x000fc8000f8e003f */
[----:B------:R-:W-:-:S12]  /*1a50*/  @UP0 USHF.R.U32.HI UR7, URZ, UR11, UR9 ;  /* 0x0000000b3f070299 */ /* 0x000fd80008011609 */
.L_x_1154:
[----:B------:R-:W-:-:S04]  /*1a60*/  UIMAD UR5, UR7, UR5, URZ ;  /* 0x00000005070572a4 */ /* 0x000fc8000f8e023f */
[----:B------:R-:W-:-:S04]  /*1a70*/  UISETP.LT.AND UP0, UPT, UR4, UR5, UPT ;  /* 0x000000050400728c */ /* 0x000fc8000bf01270 */
[----:B------:R-:W-:-:S12]  /*1a80*/  USEL UR4, UR4, UR5, !UP0 ;  /* 0x0000000504047287 */ /* 0x000fd8000c000000 */
.L_x_1152:
[----:B------:R-:W-:Y:S02]  /*1a90*/  USHF.R.S32.HI UR5, URZ, 0x1f, UR4 ;  /* 0x0000001f3f057899 */ /* 0x000fe40008011404 */
[----:B------:R-:W-:Y:S02]  /*1aa0*/  ULOP3.LUT UR55, UR54, 0xff, URZ, 0xc0, !UPT ;  /* 0x000000ff36377892 */ /* 0x000fe4000f8ec03f */
[----:B------:R-:W-:Y:S02]  /*1ab0*/  ULEA.HI UR5, UR5, UR4, URZ, 0x6 ;  /* 0x0000000405057291 */ /* 0x000fe4000f8f303f */
[----:B------:R-:W-:Y:S02]  /*1ac0*/  USHF.R.U32.HI UR54, URZ, 0x10, UR54 ;  /* 0x000000103f367899 */ /* 0x000fe40008011636 */
[----:B------:R-:W-:Y:S01]  /*1ad0*/  USHF.R.S32.HI UR5, URZ, 0x6, UR5 ;  /* 0x000000063f057899 */ /* 0x000fe20008011405 */
[----:B------:R-:W-:-:S03]  /*1ae0*/  UMOV UR4, URZ ;  /* 0x0000003f00047c82 */ /* 0x000fc60008000000 */
[----:B------:R-:W-:-:S04]  /*1af0*/  UISETP.LT.AND UP0, UPT, URZ, UR5, UPT ;  /* 0x000000053f00728c */ /* 0x000fc8000bf01270 */
[----:B------:R-:W-:-:S04]  /*1b00*/  USEL UR50, URZ, UR5, !UP0 ;  /* 0x000000053f327287 */ /* 0x000fc8000c000000 */
[----:B------:R-:W-:-:S06]  /*1b10*/  UISETP.GT.AND UP0, UPT, UR6, UR50, UPT ;  /* 0x000000320600728c */ /* 0x000fcc000bf04270 */
[----:B------:R-:W-:-:S13]  /*1b20*/  PLOP3.LUT P0, PT, PT, PT, UP0, 0x80, 0x0 ;  /* 0x000000000000781c */ /* 0x000fda0003f0f008 */
[----:B------:R-:W-:Y:S05]  /*1b30*/  @!P0 BRA `(.L_x_1155) ;  /* 0x0000000000948947 */ /* 0x000fea0003800000 */
[----:B------:R-:W-:Y:S01]  /*1b40*/  UISETP.NE.AND UP0, UPT, UR54, URZ, UPT ;  /* 0x0000003f3600728c */ /* 0x000fe2000bf05270 */
[----:B------:R-:W-:-:S03]  /*1b50*/  ULDC UR4, c[0x0][0x9f0] ;  /* 0x00027c0000047ab9 */ /* 0x000fc60000000800 */
[----:B------:R-:W-:-:S04]  /*1b60*/  USEL UR10, UR54, UR4, UP0 ;  /* 0x00000004360a7287 */ /* 0x000fc80008000000 */
[----:B------:R-:W-:Y:S02]  /*1b70*/  UIADD3 UR4, UR10, -0x1, UR6 ;  /* 0xffffffff0a047890 */ /* 0x000fe4000fffe006 */
[----:B------:R-:W-:Y:S02]  /*1b80*/  IMAD.U32 R4, RZ, RZ, UR10 ;  /* 0x0000000aff047e24 */ /* 0x000fe4000f8e00ff */
[----:B------:R-:W-:-:S03]  /*1b90*/  UIADD3 UR7, -UR50, UR4, URZ ;  /* 0x0000000432077290 */ /* 0x000fc6000fffe13f */
[-C--:B------:R-:W-:Y:S01]  /*1ba0*/  IABS R0, R4.reuse ;  /* 0x0000000400007213 */ /* 0x080fe20000000000 */
[----:B------:R-:W-:Y:S01]  /*1bb0*/  UMOV UR4, URZ ;  /* 0x0000003f00047c82 */ /* 0x000fe20008000000 */
[----:B------:R-:W-:Y:S01]  /*1bc0*/  IABS R6, R4 ;  /* 0x0000000400067213 */ /* 0x000fe20000000000 */
[----:B------:R-:W-:Y:S01]  /*1bd0*/  IMAD.U32 R5, RZ, RZ, UR7 ;  /* 0x00000007ff057e24 */ /* 0x000fe2000f8e00ff */
[----:B------:R-:W-:Y:S01]  /*1be0*/  R2UR UR11, R0 ;  /* 0x00000000000b72ca */ /* 0x000fe200000e0000 */
[----:B------:R-:W-:-:S03]  /*1bf0*/  ULOP3.LUT UR7, UR7, UR10, URZ, 0x3c, !UPT ;  /* 0x0000000a07077292 */ /* 0x000fc6000f8e3c3f */
[----:B------:R-:W-:-:S05]  /*1c00*/  IABS R5, R5 ;  /* 0x0000000500057213 */ /* 0x000fca0000000000 */
[----:B------:R-:W-:-:S04]  /*1c10*/  IMAD.MOV.U32 R4, RZ, RZ, R5 ;  /* 0x000000ffff047224 */ /* 0x000fc800078e0005 */
[----:B------:R-:W0:Y:S01]  /*1c20*/  I2F.RP R0, UR11 ;  /* 0x0000000b00007d06 */ /* 0x000e220008209400 */
[----:B------:R-:W-:-:S07]  /*1c30*/  R2UR UR9, R4 ;  /* 0x00000000040972ca */ /* 0x000fce00000e0000 */
[----:B0-----:R-:W0:Y:S02]  /*1c40*/  MUFU.RCP R0, R0 ;  /* 0x0000000000007308 */ /* 0x001e240000001000 */
[----:B0-----:R-:W-:Y:S02]  /*1c50*/  VIADD R3, R0, 0xffffffe ;  /* 0x0ffffffe00037836 */ /* 0x001fe40000000000 */
        /* <DEDUP_REMOVED lines=19> */
.L_x_1155:
[----:B------:R-:W-:Y:S01]  /*1d90*/  UIMAD UR50, UR55, UR4, UR50 ;  /* 0x00000004373272a4 */ /* 0x000fe2000f8e0232 */
[----:B------:R-:W-:Y:S01]  /*1da0*/  IMAD.U32 R146, RZ, RZ, UR6 ;  /* 0x00000006ff927e24 */ /* 0x000fe2000f8e00ff */
[----:B------:R-:W-:Y:S01]  /*1db0*/  PLOP3.LUT P0, PT, PT, PT, PT, 0x80, 0x0 ;  /* 0x000000000000781c */ /* 0x000fe20003f0f070 */
[----:B------:R-:W-:Y:S01]  /*1dc0*/  IMAD.U32 R3, RZ, RZ, UR4 ;  /* 0x00000004ff037e24 */ /* 0x000fe2000f8e00ff */
[----:B------:R-:W-:Y:S01]  /*1dd0*/  CS2R R28, SRZ ;  /* 0x00000000001c7805 */ /* 0x000fe2000001ff00 */
[----:B------:R-:W-:Y:S01]  /*1de0*/  IMAD.MOV.U32 R0, RZ, RZ, RZ ;  /* 0x000000ffff007224 */ /* 0x000fe200078e00ff */
[----:B------:R-:W-:Y:S02]  /*1df0*/  CS2R R24, SRZ ;  /* 0x0000000000187805 */ /* 0x000fe4000001ff00 */
[----:B------:R-:W-:Y:S02]  /*1e00*/  CS2R R30, SRZ ;  /* 0x00000000001e7805 */ /* 0x000fe4000001ff00 */
[----:B------:R-:W-:Y:S01]  /*1e10*/  VIADDMNMX R146, R3, UR50, R146, PT ;  /* 0x0000003203927c46 */ /* 0x000fe2000b800192 */
[----:B------:R-:W-:Y:S01]  /*1e20*/  IMAD.MOV.U32 R3, RZ, RZ, RZ ;  /* 0x000000ffff037224 */ /* 0x000fe200078e00ff */
[----:B------:R-:W-:-:S02]  /*1e30*/  CS2R R26, SRZ ;  /* 0x00000000001a7805 */ /* 0x000fc4000001ff00 */
[----:B------:R-:W-:Y:S02]  /*1e40*/  CS2R R36, SRZ ;  /* 0x0000000000247805 */ /* 0x000fe4000001ff00 */
[----:B------:R-:W-:Y:S02]  /*1e50*/  ISETP.GT.AND P1, PT, R146, UR50, PT ;  /* 0x0000003292007c0c */ /* 0x000fe4000bf24270 */
        /* <DEDUP_REMOVED lines=57> */
[----:B------:R-:W-:Y:S01]  /*21f0*/  CS2R R150, SRZ ;  /* 0x0000000000967805 */ /* 0x000fe2000001ff00 */
[----:B------:R-:W-:-:S02]  /*2200*/  IMAD.MOV.U32 R8, RZ, RZ, RZ ;  /* 0x000000ffff087224 */ /* 0x000fc400078e00ff */
        /* <DEDUP_REMOVED lines=38> */
.L_x_1157:
        /* <DEDUP_REMOVED lines=10> */
[----:B------:R-:W-:Y:S02]  /*2510*/  @UP0 USHF.R.S32.HI UR10, URZ, 0x1f, UR51 ;  /* 0x0000001f3f0a0899 */ /* 0x000fe40008011433 */
[----:B------:R-:W-:Y:S01]  /*2520*/  @UP1 USHF.R.S32.HI UR11, URZ, 0x1f, UR51 ;  /* 0x0000001f3f0b1899 */ /* 0x000fe20008011433 */
[----:B------:R-:W-:Y:S01]  /*2530*/  @UP0 ULDC.64 UR14, c[0x0][0x9a8] ;  /* 0x00026a00000e0ab9 */ /* 0x000fe20000000a00 */
[----:B------:R-:W-:Y:S01]  /*2540*/  @UP1 ULDC.64 UR8, c[0x0][0x9b8] ;  /* 0x00026e0000081ab9 */ /* 0x000fe20000000a00 */
[----:B------:R-:W-:Y:S02]  /*2550*/  @UP0 UIMAD UR10, UR10, UR14, URZ ;  /* 0x0000000e0a0a02a4 */ /* 0x000fe4000f8e023f */
[----:B------:R-:W-:Y:S02]  /*2560*/  @UP1 UIMAD UR11, UR11, UR8, URZ ;  /* 0x000000080b0b12a4 */ /* 0x000fe4000f8e023f */
[----:B------:R-:W-:Y:S02]  /*2570*/  @UP0 UIMAD.WIDE.U32 UR12, UR51, UR14, URZ ;  /* 0x0000000e330c02a5 */ /* 0x000fe4000f8e003f */
[----:B------:R-:W-:-:S02]  /*2580*/  @UP0 UIMAD UR10, UR51, UR15, UR10 ;  /* 0x0000000f330a02a4 */ /* 0x000fc4000f8e020a */
[----:B------:R-:W-:Y:S02]  /*2590*/  @UP1 UIMAD UR9, UR51, UR9, UR11 ;  /* 0x00000009330912a4 */ /* 0x000fe4000f8e020b */
[----:B------:R-:W-:Y:S02]  /*25a0*/  @UP1 UIMAD.WIDE.U32 UR14, UR51, UR8, URZ ;  /* 0x00000008330e12a5 */ /* 0x000fe4000f8e003f */
[----:B------:R-:W-:Y:S02]  /*25b0*/  @UP0 UIADD3 UR13, UR13, UR10, URZ ;  /* 0x0000000a0d0d0290 */ /* 0x000fe4000fffe03f */
[----:B------:R-:W-:Y:S01]  /*25c0*/  @UP1 UIADD3 UR15, UR15, UR9, URZ ;  /* 0x000000090f0f1290 */ /* 0x000fe2000fffe03f */
[----:B------:R-:W-:Y:S02]  /*25d0*/  @UP1 ULDC.64 UR10, c[0x0][0x9c0] ;  /* 0x00027000000a1ab9 */ /* 0x000fe40000000a00 */
[----:B------:R-:W-:Y:S01]  /*25e0*/  @UP0 ULDC.64 UR8, c[0x0][0x9b0] ;  /* 0x00026c0000080ab9 */ /* 0x000fe20000000a00 */
[----:B------:R-:W-:-:S02]  /*25f0*/  @UP1 UIMAD.WIDE.U32 UR14, UR52, UR10, UR14 ;  /* 0x0000000a340e12a5 */ /* 0x000fc4000f8e000e */
[----:B------:R-:W-:Y:S02]  /*2600*/  @UP0 UIMAD.WIDE.U32 UR12, UR52, UR8, UR12 ;  /* 0x00000008340c02a5 */ /* 0x000fe4000f8e000c */
[----:B------:R-:W-:Y:S02]  /*2610*/  @UP1 UIMAD UR11, UR52, UR11, UR15 ;  /* 0x0000000b340b12a4 */ /* 0x000fe4000f8e020f */
[----:B------:R-:W-:Y:S02]  /*2620*/  @UP0 UIMAD UR9, UR52, UR9, UR13 ;  /* 0x00000009340902a4 */ /* 0x000fe4000f8e020d */
[----:B------:R-:W-:Y:S02]  /*2630*/  @UP0 ULEA UR6, UP2, UR12, UR6, 0x2 ;  /* 0x000000060c060291 */ /* 0x000fe4000f84103f */
[----:B------:R-:W-:Y:S02]  /*2640*/  @UP1 ULEA UR4, UP3, UR14, UR4, 0x2 ;  /* 0x000000040e041291 */ /* 0x000fe4000f86103f */
[----:B------:R-:W-:-:S02]  /*2650*/  @UP0 ULEA.HI.X UR7, UR12, UR7, UR9, 0x2, UP2 ;  /* 0x000000070c070291 */ /* 0x000fc400090f1409 */
[----:B------:R-:W-:Y:S01]  /*2660*/  @UP1 ULEA.HI.X UR5, UR14, UR5, UR11, 0x2, UP3 ;  /* 0x000000050e051291 */ /* 0x000fe200098f140b */
[----:B------:R-:W-:Y:S02]  /*2670*/  IMAD.U32 R4, RZ, RZ, UR6 ;  /* 0x00000006ff047e24 */ /* 0x000fe4000f8e00ff */
[----:B------:R-:W-:Y:S02]  /*2680*/  IMAD.U32 R6, RZ, RZ, UR4 ;  /* 0x00000004ff067e24 */ /* 0x000fe4000f8e00ff */
[----:B------:R-:W-:Y:S02]  /*2690*/  IMAD.U32 R5, RZ, RZ, UR7 ;  /* 0x00000007ff057e24 */ /* 0x000fe4000f8e00ff */
[----:B------:R-:W-:-:S03]  /*26a0*/  IMAD.U32 R7, RZ, RZ, UR5 ;  /* 0x00000005ff077e24 */ /* 0x000fc6000f8e00ff */
[----:B------:R-:W2:Y:S04]  /*26b0*/  @P0 LDG.E R3, desc[UR48][R4.64] ;  /* 0x0000003004030981 */ /* 0x000ea8000c1e1900 */
[----:B------:R-:W2:Y:S01]  /*26c0*/  @P1 LDG.E R0, desc[UR48][R6.64] ;  /* 0x0000003006001981 */ /* 0x000ea2000c1e1900 */
[----:B------:R-:W-:Y:S01]  /*26d0*/  ULEA.HI UR4, UR60, UR60, URZ, 0x1 ;  /* 0x0000003c3c047291 */ /* 0x000fe2000f8f083f */
[----:B------:R-:W-:-:S03]  /*26e0*/  IMAD.U32 R9, RZ, RZ, UR61 ;  /* 0x0000003dff097e24 */ /* 0x000fc6000f8e00ff */
[----:B------:R-:W-:Y:S02]  /*26f0*/  ULOP3.LUT UR4, UR4, 0xfffffffe, URZ, 0xc0, !UPT ;  /* 0xfffffffe04047892 */ /* 0x000fe4000f8ec03f */
[----:B------:R-:W-:Y:S02]  /*2700*/  ISETP.NE.AND P0, PT, R9, 0x3, PT ;  /* 0x000000030900780c */ /* 0x000fe40003f05270 */
[----:B------:R-:W-:-:S06]  /*2710*/  UIADD3 UR4, UR60, -UR4, URZ ;  /* 0x800000043c047290 */ /* 0x000fcc000fffe03f */
[----:B------:R-:W-:Y:S01]  /*2720*/  IMAD.U32 R8, RZ, RZ, UR4 ;  /* 0x00000004ff087e24 */ /* 0x000fe2000f8e00ff */
[----:B------:R-:W-:-:S04]  /*2730*/  ULDC UR4, c[0x0][0x9d8] ;  /* 0x0002760000047ab9 */ /* 0x000fc80000000800 */
[----:B------:R-:W-:-:S04]  /*2740*/  SHF.L.U32 R8, R8, 0x1f, RZ ;  /* 0x0000001f08087819 */ /* 0x000fc800000006ff */
[----:B------:R-:W0:Y:S01]  /*2750*/  SYNCS.PHASECHK.TRANS64.TRYWAIT P1, [UR40+0x28400], R8 ;  /* 0x02840008ff0075a7 */ /* 0x000e220008020168 */
[----:B--2---:R-:W-:-:S04]  /*2760*/  FMUL.FTZ R0, R3, R0 ;  /* 0x0000000003007220 */ /* 0x004fc80000410000 */
[----:B------:R-:W-:Y:S01]  /*2770*/  FMUL.FTZ R0, R0, UR4 ;  /* 0x0000000400007c20 */ /* 0x000fe20008410000 */
[----:B0-----:R-:W-:Y:S06]  /*2780*/  @!P1 BRA `(.L_x_1158) ;  /* 0x0000017000d49947 */ /* 0x001fec0003800000 */
.L_x_1358:
[----:B------:R-:W-:Y:S05]  /*2790*/  @!P0 BRA `(.L_x_1159) ;  /* 0x0000000000048947 */ /* 0x000fea0003800000 */
[----:B------:R-:W-:Y:S01]  /*27a0*/  BPT.TRAP 0x1 ;  /* 0x000000040000795c */ /* 0x000fe20000300000 */
.L_x_1159:
[----:B------:R-:W-:Y:S02]  /*27b0*/  IMAD.U32 R6, RZ, RZ, UR37 ;  /* 0x00000025ff067e24 */ /* 0x000fe4000f8e00ff */
[----:B0-----:R-:W-:-:S03]  /*27c0*/  IMAD.U32 R3, RZ, RZ, UR36 ;  /* 0x00000024ff037e24 */ /* 0x001fc6000f8e00ff */
[----:B------:R-:W-:Y:S02]  /*27d0*/  LEA R6, R6, UR40, 0x3 ;  /* 0x0000002806067c11 */ /* 0x000fe4000f8e18ff */
[----:B------:R-:W-:-:S04]  /*27e0*/  SHF.L.U32 R3, R3, 0x1f, RZ ;  /* 0x0000001f03037819 */ /* 0x000fc800000006ff */
[----:B------:R0:W1:Y:S01]  /*27f0*/  SYNCS.PHASECHK.TRANS64.TRYWAIT P2, [R6+URZ+0x28430], R3 ;  /* 0x02843003060075a7 */ /* 0x000062000804017f */
[----:B------:R-:W-:Y:S05]  /*2800*/  @!P0 BRA `(.L_x_1160) ;  /* 0x0000000000048947 */ /* 0x000fea0003800000 */
[----:B------:R-:W-:Y:S01]  /*2810*/  BPT.TRAP 0x1 ;  /* 0x000000040000795c */ /* 0x000fe20000300000 */
.L_x_1160:
[----:B------:R-:W2:Y:S02]  /*2820*/  S2R R4, SR_TID.X ;  /* 0x0000000000047919 */ /* 0x000ea40000002100 */
[----:B--2---:R-:W-:Y:S01]  /*2830*/  LOP3.LUT P1, RZ, R4, 0x7f, RZ, 0xc0, !PT ;  /* 0x0000007f04ff7812 */ /* 0x004fe2000782c0ff */
[----:B-1----:R-:W-:-:S12]  /*2840*/  @P2 BRA `(.L_x_1161) ;  /* 0x0000000000082947 */ /* 0x002fd80003800000 */
[----:B------:R-:W1:Y:S02]  /*2850*/  SYNCS.PHASECHK.TRANS64.TRYWAIT P2, [R6+URZ+0x28430], R3 ;  /* 0x02843003060075a7 */ /* 0x000e64000804017f */
[----:B-1----:R-:W-:Y:S05]  /*2860*/  @!P2 BRA `(.L_x_1162) ;  /* 0x0000017000b4a947 */ /* 0x002fea0003800000 */
.L_x_1161:
[----:B------:R-:W-:Y:S05]  /*2870*/  WARPSYNC.ALL ;  /* 0x0000000000007948 */ /* 0x000fea0003800000 */
[----:B------:R-:W-:Y:S01]  /*2880*/  UIADD3 UR4, UR40, 0x20000, URZ ;  /* 0x0002000028047890 */ /* 0x000fe2000fffe03f */
[----:B------:R-:W-:Y:S01]  /*2890*/  WARPGROUP.ARRIVE ;  /* 0x00000000000079c5 */ /* 0x000fe20000000000 */
[----:B------:R-:W-:Y:S01]  /*28a0*/  ULOP3.LUT UR44, UR44, 0x10000, URZ, 0xfc, !UPT ;  /* 0x000100002c2c7892 */ /* 0x000fe2000f8efc3f */
[----:B01----:R-:W-:Y:S01]  /*28b0*/  VIADD R3, R16, UR41 ;  /* 0x0000002910037c36 */ /* 0x003fe20008000000 */
[----:B------:R-:W-:Y:S01]  /*28c0*/  USHF.R.U32.HI UR4, URZ, 0x4, UR4 ;  /* 0x000000043f047899 */ /* 0x000fe20008011604 */
[----:B------:R-:W-:Y:S01]  /*28d0*/  LEA R9, R146, 0xffffffc0, 0x6 ;  /* 0xffffffc092097811 */ /* 0x000fe200078e30ff */
[----:B------:R-:W-:Y:S01]  /*28e0*/  UMOV UR45, 0x40000040 ;  /* 0x40000040002d7882 */ /* 0x000fe20000000000 */
[----:B------:R-:W-:Y:S01]  /*28f0*/  UMOV UR47, 0x40000040 ;  /* 0x40000040002f7882 */ /* 0x000fe20000000000 */
[----:B------:R-:W-:Y:S01]  /*2900*/  ULOP3.LUT UR4, UR4, 0x3fff, URZ, 0xc0, !UPT ;  /* 0x00003fff04047892 */ /* 0x000fe2000f8ec03f */
[----:B------:R-:W-:Y:S01]  /*2910*/  IMAD.MOV.U32 R4, RZ, RZ, R3 ;  /* 0x000000ffff047224 */ /* 0x000fe200078e0003 */
[----:B------:R-:W-:-:S02]  /*2920*/  UIADD3 UR8, UR44, 0x2, URZ ;  /* 0x000000022c087890 */ /* 0x000fc4000fffe03f */
[----:B------:R-:W-:Y:S01]  /*2930*/  ULOP3.LUT UR4, UR4, 0x10000, URZ, 0xfc, !UPT ;  /* 0x0001000004047892 */ /* 0x000fe2000f8efc3f */
[----:B------:R-:W-:Y:S01]  /*2940*/  UMOV UR9, 0x40000040 ;  /* 0x4000004000097882 */ /* 0x000fe20000000000 */
[----:B------:R-:W-:Y:S02]  /*2950*/  UMOV UR11, 0x40000040 ;  /* 0x40000040000b7882 */ /* 0x000fe40000000000 */
[----:B------:R-:W-:Y:S02]  /*2960*/  ULEA UR46, UR37, UR4, 0xa ;  /* 0x00000004252e7291 */ /* 0x000fe4000f8e503f */
[----:B------:R-:W-:Y:S02]  /*2970*/  UIADD3 UR12, UR44, 0x4, URZ ;  /* 0x000000042c0c7890 */ /* 0x000fe4000fffe03f */
[----:B------:R-:W-:Y:S02]  /*2980*/  UIADD3 UR10, UR46, 0x2, URZ ;  /* 0x000000022e0a7890 */ /* 0x000fe4000fffe03f */
[----:B------:R-:W-:Y:S01]  /*2990*/  UIADD3 UR14, UR46, 0x4, URZ ;  /* 0x000000042e0e7890 */ /* 0x000fe2000fffe03f */
[----:B------:R-:W-:-:S02]  /*29a0*/  UMOV UR13, 0x40000040 ;  /* 0x40000040000d7882 */ /* 0x000fc40000000000 */
[----:B------:R-:W-:Y:S01]  /*29b0*/  QGMMA.64x64x32.F32.E4M3.E4M3 R24, gdesc[UR44], RZ, !UPT, gsb0 ;  /* 0x00e000002c1879f3 */ /* 0x000fe2000c0008ff */
[----:B------:R-:W-:Y:S01]  /*29c0*/  UMOV UR15, 0x40000040 ;  /* 0x40000040000f7882 */ /* 0x000fe20000000000 */
[----:B------:R-:W-:Y:S02]  /*29d0*/  UIADD3 UR16, UR44, 0x6, URZ ;  /* 0x000000062c107890 */ /* 0x000fe4000fffe03f */
[----:B------:R-:W-:Y:S01]  /*29e0*/  UIADD3 UR18, UR46, 0x6, URZ ;  /* 0x000000062e127890 */ /* 0x000fe2000fffe03f */
[----:B------:R-:W-:Y:S01]  /*29f0*/  UMOV UR17, 0x40000040 ;  /* 0x4000004000117882 */ /* 0x000fe20000000000 */
[----:B------:R-:W-:Y:S01]  /*2a00*/  UMOV UR19, 0x40000040 ;  /* 0x4000004000137882 */ /* 0x000fe20000000000 */
[----:B------:R-:W-:Y:S02]  /*2a10*/  UIADD3 UR20, UR44, 0x400, URZ ;  /* 0x000004002c147890 */ /* 0x000fe4000fffe03f */
[----:B------:R-:W-:Y:S01]  /*2a20*/  UIADD3 UR22, UR46, 0x200, URZ ;  /* 0x000002002e167890 */ /* 0x000fe2000fffe03f */
[----:B------:R-:W-:Y:S01]  /*2a30*/  UMOV UR21, 0x40000040 ;  /* 0x4000004000157882 */ /* 0x000fe20000000000 */
[----:B------:R-:W-:Y:S01]  /*2a40*/  UMOV UR23, 0x40000040 ;  /* 0x4000004000177882 */ /* 0x000fe20000000000 */
[----:B------:R-:W-:-:S02]  /*2a50*/  UIADD3 UR24, UR44, 0x402, URZ ;  /* 0x000004022c187890 */ /* 0x000fc4000fffe03f */
[----:B------:R-:W-:Y:S01]  /*2a60*/  UIADD3 UR26, UR46, 0x202, URZ ;  /* 0x000002022e1a7890 */ /* 0x000fe2000fffe03f */
[----:B------:R-:W-:Y:S01]  /*2a70*/  UMOV UR25, 0x40000040 ;  /* 0x4000004000197882 */ /* 0x000fe20000000000 */
        /* <DEDUP_REMOVED lines=9> */
[----:B------:R-:W-:Y:S01]  /*2b10*/  ULDC UR5, c[0x0][0x448] ;  /* 0x0001120000057ab9 */ /* 0x000fe20000000800 */
[----:B------:R-:W-:Y:S01]  /*2b20*/  ULDC.64 UR6, c[0x0][0x9e0] ;  /* 0x0002780000067ab9 */ /* 0x000fe20000000a00 */
[----:B------:R-:W-:-:S02]  /*2b30*/  UISETP.NE.AND UP0, UPT, UR5, 0x1, UPT ;  /* 0x000000010500788c */ /* 0x000fc4000bf05270 */
[----:B------:R-:W-:Y:S01]  /*2b40*/  UISETP.GE.AND UP1, UPT, UR7, 0x1, UPT ;  /* 0x000000010700788c */ /* 0x000fe2000bf26270 */
[----:B------:R-:W-:-:S03]  /*2b50*/  ULDC UR53, c[0x0][0x9dc] ;  /* 0x0002770000357ab9 */ /* 0x000fc60000000800 */
[----:B------:R-:W-:Y:S01]  /*2b60*/  PLOP3.LUT P2, PT, PT, PT, UP0, 0x80, 0x0 ;  /* 0x000000000000781c */ /* 0x000fe20003f4f008 */
[----:B------:R-:W-:Y:S01]  /*2b70*/  ULOP3.LUT UR53, URZ, UR53, URZ, 0x33, !UPT ;  /* 0x000000353f357292 */ /* 0x000fe2000f8e333f */
[----:B------:R-:W-:-:S03]  /*2b80*/  PLOP3.LUT P3, PT, PT, PT, UP0, 0x80, 0x0 ;  /* 0x000000000000781c */ /* 0x000fc60003f6f008 */
[----:B------:R-:W-:-:S08]  /*2b90*/  @UP0 ULDC UR5, c[0x0][0x44c] ;  /* 0x0001130000050ab9 */ /* 0x000fd00000000800 */
[----:B------:R-:W-:Y:S01]  /*2ba0*/  @P2 IMAD.HI.U32 R5, R3, UR5, RZ ;  /* 0x0000000503052c27 */ /* 0x000fe2000f8e00ff */
[----:B------:R-:W-:Y:S01]  /*2bb0*/  @UP0 ULDC UR5, c[0x0][0x450] ;  /* 0x0001140000050ab9 */ /* 0x000fe20000000800 */
[----:B------:R-:W-:Y:S02]  /*2bc0*/  PLOP3.LUT P2, PT, PT, PT, UP1, 0x40, 0x0 ;  /* 0x000000000000781c */ /* 0x000fe40003f4e818 */
[----:B------:R-:W-:Y:S01]  /*2bd0*/  @!P1 VIADD R3, R6, 0x28440 ;  /* 0x0002844006039836 */ /* 0x000fe20000000000 */
[----:B------:R-:W-:Y:S01]  /*2be0*/  @P3 SHF.R.U32.HI R4, RZ, UR5, R5 ;  /* 0x00000005ff043c19 */ /* 0x000fe20008011605 */
[----:B------:R-:W-:Y:S02]  /*2bf0*/  IMAD.MOV.U32 R5, RZ, RZ, -0x40 ;  /* 0xffffffc0ff057424 */ /* 0x000fe400078e00ff */
[----:B------:R-:W-:Y:S01]  /*2c00*/  IMAD.U32 R6, RZ, RZ, UR38 ;  /* 0x00000026ff067e24 */ /* 0x000fe2000f8e00ff */
[----:B------:R-:W-:Y:S01]  /*2c10*/  @!P1 PRMT R3, RZ, 0x654, R3 ;  /* 0x00000654ff039816 */ /* 0x000fe20000000003 */
[----:B------:R-:W0:Y:S01]  /*2c20*/  SHFL.IDX PT, R7, R4, RZ, 0x1c1f ;  /* 0x001c1fff04077589 */ /* 0x000e2200000e0000 */
[----:B------:R-:W-:-:S02]  /*2c30*/  WARPGROUP.DEPBAR.LE gsb0, 0x0 ;  /* 0x00008000000079c5 */ /* 0x000fc40000010000 */
        /* <DEDUP_REMOVED lines=25> */
[----:B------:R1:W2:Y:S01]  /*2dd0*/  MUFU.TANH R10, R31 ;  /* 0x0000001f000a7308 */ /* 0x0002a20000002400 */
        /* <DEDUP_REMOVED lines=8> */
[----:B-1----:R-:W-:-:S02]  /*2e60*/  IMAD R31, R146, R5, 0x40 ;  /* 0x00000040921f7424 */ /* 0x002fc400078e0205 */
        /* <DEDUP_REMOVED lines=18> */
[----:B------:R1:W-:Y:S01]  /*2f90*/  @!P1 SYNCS.ARRIVE.TRANS64.RED.A1T0 RZ, [R3+URZ], RZ ;  /* 0x000000ff03ff99a7 */ /* 0x0003e2000810043f */
[----:B------:R-:W3:Y:S01]  /*2fa0*/  MUFU.TANH R24, R24 ;  /* 0x0000001800187308 */ /* 0x000ee20000002400 */
[C---:B------:R-:W-:Y:S01]  /*2fb0*/  FMUL.FTZ R35, R0.reuse, R35 ;  /* 0x0000002300237220 */ /* 0x040fe20000410000 */
[----:B------:R-:W-:Y:S01]  /*2fc0*/  FMUL.FTZ R34, R0, R34 ;  /* 0x0000002200227220 */ /* 0x000fe20000410000 */
[----:B------:R-:W-:-:S02]  /*2fd0*/  IADD3 R8, -R2, UR39, R31 ;  /* 0x0000002702087c10 */ /* 0x000fc4000fffe11f */
[----:B-1----:R-:W-:-:S03]  /*2fe0*/  IADD3 R3, -R2, 0x1, R31 ;  /* 0x0000000102037810 */ /* 0x002fc60007ffe11f */
[----:B------:R-:W1:Y:S01]  /*2ff0*/  MUFU.TANH R25, R25 ;  /* 0x0000001900197308 */ /* 0x000e620000002400 */
[----:B------:R-:W-:-:S07]  /*3000*/  IADD3 R3, -R6, UR39, R3 ;  /* 0x0000002706037c10 */ /* 0x000fce000fffe103 */
        /* <DEDUP_REMOVED lines=28> */
[----:B------:R2:W1:Y:S01]  /*31d0*/  MUFU.TANH R11, R34 ;  /* 0x00000022000b7308 */ /* 0x0004620000002400 */
[----:B-----5:R-:W-:-:S02]  /*31e0*/  VIADD R35, R3, UR6 ;  /* 0x0000000603237c36 */ /* 0x020fc40008000000 */
[----:B--2---:R-:W-:-:S03]  /*31f0*/  VIADD R34, R3, UR53 ;  /* 0x0000003503227c36 */ /* 0x004fc60008000000 */
[----:B0-----:R-:W-:Y:S01]  /*3200*/  VIADDMNMX R3, R7, R35, R8, PT ;  /* 0x0000002307037246 */ /* 0x001fe20003800108 */
[----:B------:R-:W-:Y:S01]  /*3210*/  IMAD.IADD R5, R34, 0x1, R7 ;  /* 0x0000000122057824 */ /* 0x000fe200078e0207 */
[----:B---34-:R-:W-:Y:S06]  /*3220*/  @P2 BRA `(.L_x_1163) ;  /* 0x00000000005c2947 */ /* 0x018fec0003800000 */
[----:B------:R-:W-:Y:S01]  /*3230*/  IMAD.U32 R6, RZ, RZ, UR38 ;  /* 0x00000026ff067e24 */ /* 0x000fe2000f8e00ff */
[----:B------:R-:W-:Y:S04]  /*3240*/  BSSY B0, `(.L_x_1164) ;  /* 0x0000011000007945 */ /* 0x000fe80003800000 */
[----:B------:R-:W-:-:S04]  /*3250*/  IADD3 R6, -R6, UR39, R7 ;  /* 0x0000002706067c10 */ /* 0x000fc8000fffe107 */
[----:B------:R-:W-:-:S13]  /*3260*/  ISETP.GT.AND P2, PT, R6, -0x1, PT ;  /* 0xffffffff0600780c */ /* 0x000fda0003f44270 */
[----:B------:R-:W-:Y:S05]  /*3270*/  @P2 BRA `(.L_x_1165) ;  /* 0x0000000000202947 */ /* 0x000fea0003800000 */
[----:B------:R-:W-:Y:S01]  /*3280*/  UISETP.NE.AND UP2, UPT, UR7, 0x1, UPT ;  /* 0x000000010700788c */ /* 0x000fe2000bf45270 */
[----:B------:R-:W-:-:S05]  /*3290*/  LOP3.LUT R6, RZ, R6, RZ, 0x33, !PT ;  /* 0x00000006ff067212 */ /* 0x000fca00078e33ff */
[----:B------:R-:W-:-:S05]  /*32a0*/  PLOP3.LUT P2, PT, PT, PT, UP2, 0x80, 0x0 ;  /* 0x000000000000781c */ /* 0x000fca0003f4f028 */
[----:B------:R-:W-:-:S08]  /*32b0*/  @UP2 ULDC.64 UR10, c[0x0][0x9e8] ;  /* 0x00027a00000a2ab9 */ /* 0x000fd00000000a00 */
[----:B------:R-:W-:-:S05]  /*32c0*/  @P2 IMAD.HI.U32 R7, R6, UR10, RZ ;  /* 0x0000000a06072c27 */ /* 0x000fca000f8e00ff */
[----:B------:R-:W-:-:S04]  /*32d0*/  @P2 SHF.R.U32.HI R6, RZ, UR11, R7 ;  /* 0x0000000bff062c19 */ /* 0x000fc80008011607 */
[----:B------:R-:W-:Y:S01]  /*32e0*/  LOP3.LUT R6, RZ, R6, RZ, 0x33, !PT ;  /* 0x00000006ff067212 */ /* 0x000fe200078e33ff */
[----:B------:R-:W-:Y:S06]  /*32f0*/  BRA `(.L_x_1166) ;  /* 0x0000000000147947 */ /* 0x000fec0003800000 */
.L_x_1165:
[----:B------:R-:W-:-:S06]  /*3300*/  UISETP.NE.AND UP2, UPT, UR7, 0x1, UPT ;  /* 0x000000010700788c */ /* 0x000fcc000bf45270 */
[----:B------:R-:W-:-:S05]  /*3310*/  PLOP3.LUT P2, PT, PT, PT, UP2, 0x80, 0x0 ;  /* 0x000000000000781c */ /* 0x000fca0003f4f028 */
[----:B------:R-:W-:-:S08]  /*3320*/  @UP2 ULDC.64 UR10, c[0x0][0x9e8] ;  /* 0x00027a00000a2ab9 */ /* 0x000fd00000000a00 */
[----:B------:R-:W-:-:S05]  /*3330*/  @P2 IMAD.HI.U32 R7, R6, UR10, RZ ;  /* 0x0000000a06072c27 */ /* 0x000fca000f8e00ff */
[----:B------:R-:W-:-:S07]  /*3340*/  @P2 SHF.R.U32.HI R6, RZ, UR11, R7 ;  /* 0x0000000bff062c19 */ /* 0x000fce0008011607 */
.L_x_1166:
[----:B------:R-:W-:Y:S05]  /*3350*/  BSYNC B0 ;  /* 0x0000000000007941 */ /* 0x000fea0003800000 */
.L_x_1164:
[----:B------:R-:W-:-:S04]  /*3360*/  IMAD R7, R6, UR7, -R9 ;  /* 0x0000000706077c24 */ /* 0x000fc8000f8e0a09 */
[----:B------:R-:W-:-:S05]  /*3370*/  IMAD.IADD R6, R7, 0x1, -R2 ;  /* 0x0000000107067824 */ /* 0x000fca00078e0a02 */
[----:B------:R-:W-:Y:S02]  /*3380*/  VIMNMX R5, R5, R6, !PT ;  /* 0x0000000605057248 */ /* 0x000fe40007fe0100 */
[----:B------:R-:W-:-:S07]  /*3390*/  VIADDMNMX R3, R6, UR7, R3, PT ;  /* 0x0000000706037c46 */ /* 0x000fce000b800103 */
.L_x_1163:
[C---:B------:R-:W-:Y:S01]  /*33a0*/  ISETP.GE.AND P2, PT, R31.reuse, 0x2, PT ;  /* 0x000000021f00780c */ /* 0x040fe20003f46270 */
[----:B------:R-:W0:Y:S01]  /*33b0*/  SHFL.IDX PT, R7, R4, 0x1, 0x1c1f ;  /* 0x003c1f0004077f89 */ /* 0x000e2200000e0000 */
[----:B------:R-:W-:Y:S02]  /*33c0*/  ISETP.GE.AND P6, PT, R31, 0xa, PT ;  /* 0x0000000a1f00780c */ /* 0x000fe40003fc6270 */
[----:B------:R-:W-:Y:S02]  /*33d0*/  ISETP.GT.AND P4, PT, R5, 0x1, !P2 ;  /* 0x000000010500780c */ /* 0x000fe40005784270 */
[----:B------:R-:W-:Y:S02]  /*33e0*/  ISETP.GE.AND P3, PT, R31, 0x9, PT ;  /* 0x000000091f00780c */ /* 0x000fe40003f66270 */
[----:B------:R-:W-:Y:S02]  /*33f0*/  ISETP.LT.OR P4, PT, R3, 0x2, P4 ;  /* 0x000000020300780c */ /* 0x000fe40002781670 */
[----:B------:R-:W-:-:S02]  /*3400*/  ISETP.GT.AND P5, PT, R5, 0x8, !P3 ;  /* 0x000000080500780c */ /* 0x000fc40005fa4270 */
[----:B-1----:R-:W-:Y:S02]  /*3410*/  FSEL R38, R25, -INF , !P4 ;  /* 0xff80000019267808 */ /* 0x002fe40006000000 */
[----:B------:R-:W-:Y:S02]  /*3420*/  ISETP.GT.AND P4, PT, R5, 0x9, !P6 ;  /* 0x000000090500780c */ /* 0x000fe40007784270 */
[----:B------:R-:W-:Y:S02]  /*3430*/  P2R R25, PR, RZ, 0x40 ;  /* 0x00000040ff197803 */ /* 0x000fe40000000000 */
[----:B------:R-:W-:Y:S02]  /*3440*/  ISETP.LT.OR P4, PT, R3, 0xa, P4 ;  /* 0x0000000a0300780c */ /* 0x000fe40002781670 */
[----:B------:R-:W-:Y:S02]  /*3450*/  ISETP.GE.AND P6, PT, R31, 0x11, PT ;  /* 0x000000111f00780c */ /* 0x000fe40003fc6270 */
[----:B------:R-:W-:-:S02]  /*3460*/  FSEL R46, R29, -INF , !P4 ;  /* 0xff8000001d2e7808 */ /* 0x000fc40006000000 */
[----:B------:R-:W-:Y:S02]  /*3470*/  ISETP.LT.OR P5, PT, R3, 0x9, P5 ;  /* 0x000000090300780c */ /* 0x000fe40002fa1670 */
[----:B------:R-:W-:Y:S02]  /*3480*/  ISETP.GT.AND P4, PT, R5, 0x10, !P6 ;  /* 0x000000100500780c */ /* 0x000fe40007784270 */
[----:B------:R-:W-:Y:S02]  /*3490*/  FSEL R42, R28, -INF , !P5 ;  /* 0xff8000001c2a7808 */ /* 0x000fe40006800000 */
[----:B------:R-:W-:Y:S02]  /*34a0*/  ISETP.LT.OR P4, PT, R3, 0x11, P4 ;  /* 0x000000110300780c */ /* 0x000fe40002781670 */
[----:B------:R-:W-:Y:S02]  /*34b0*/  ISETP.GE.AND P5, PT, R31, 0x12, PT ;  /* 0x000000121f00780c */ /* 0x000fe40003fa6270 */
[----:B------:R-:W-:-:S02]  /*34c0*/  FSEL R56, R32, -INF , !P4 ;  /* 0xff80000020387808 */ /* 0x000fc40006000000 */
[----:B------:R-:W-:Y:S02]  /*34d0*/  ISETP.GT.AND P4, PT, R5, 0x11, !P5 ;  /* 0x000000110500780c */ /* 0x000fe40006f84270 */
[----:B------:R-:W-:Y:S02]  /*34e0*/  P2R R32, PR, RZ, 0x20 ;  /* 0x00000020ff207803 */ /* 0x000fe40000000000 */
[----:B------:R-:W-:Y:S02]  /*34f0*/  ISETP.LT.OR P4, PT, R3, 0x12, P4 ;  /* 0x000000120300780c */ /* 0x000fe40002781670 */
[----:B------:R-:W-:Y:S02]  /*3500*/  ISETP.GE.AND P5, PT, R31, 0x19, PT ;  /* 0x000000191f00780c */ /* 0x000fe40003fa6270 */
[----:B------:R-:W-:Y:S02]  /*3510*/  FSEL R58, R33, -INF , !P4 ;  /* 0xff800000213a7808 */ /* 0x000fe40006000000 */
[----:B------:R-:W-:-:S02]  /*3520*/  ISETP.GT.AND P4, PT, R5, 0x18, !P5 ;  /* 0x000000180500780c */ /* 0x000fc40006f84270 */
[----:B------:R-:W-:Y:S02]  /*3530*/  P2R R33, PR, RZ, 0x20 ;  /* 0x00000020ff217803 */ /* 0x000fe40000000000 */
[----:B------:R-:W-:Y:S02]  /*3540*/  ISETP.LT.OR P4, PT, R3, 0x19, P4 ;  /* 0x000000190300780c */ /* 0x000fe40002781670 */
[----:B------:R-:W-:Y:S02]  /*3550*/  ISETP.GE.AND P5, PT, R31, 0x1a, PT ;  /* 0x0000001a1f00780c */ /* 0x000fe40003fa6270 */
[----:B------:R-:W-:Y:S02]  /*3560*/  FSEL R36, R36, -INF , !P4 ;  /* 0xff80000024247808 */ /* 0x000fe40006000000 */
[----:B------:R-:W-:Y:S02]  /*3570*/  ISETP.GT.AND P4, PT, R5, 0x19, !P5 ;  /* 0x000000190500780c */ /* 0x000fe40006f84270 */
[----:B------:R-:W-:-:S02]  /*3580*/  P2R R39, PR, RZ, 0x20 ;  /* 0x00000020ff277803 */ /* 0x000fc40000000000 */
[----:B------:R-:W-:Y:S02]  /*3590*/  ISETP.LT.OR P4, PT, R3, 0x1a, P4 ;  /* 0x0000001a0300780c */ /* 0x000fe40002781670 */
[----:B------:R-:W-:Y:S02]  /*35a0*/  ISETP.GE.AND P5, PT, R31, 0x21, PT ;  /* 0x000000211f00780c */ /* 0x000fe40003fa6270 */
[----:B------:R-:W-:Y:S02]  /*35b0*/  FSEL R60, R37, -INF , !P4 ;  /* 0xff800000253c7808 */ /* 0x000fe40006000000 */
[----:B------:R-:W-:Y:S02]  /*35c0*/  ISETP.GT.AND P4, PT, R5, 0x20, !P5 ;  /* 0x000000200500780c */ /* 0x000fe40006f84270 */
[----:B------:R-:W-:Y:S02]  /*35d0*/  P2R R37, PR, RZ, 0x20 ;  /* 0x00000020ff257803 */ /* 0x000fe40000000000 */
[----:B------:R-:W-:-:S02]  /*35e0*/  ISETP.LT.OR P4, PT, R3, 0x21, P4 ;  /* 0x000000210300780c */ /* 0x000fc40002781670 */
[----:B------:R-:W-:Y:S02]  /*35f0*/  ISETP.GE.AND P5, PT, R31, 0x22, PT ;  /* 0x000000221f00780c */ /* 0x000fe40003fa6270 */
[----:B------:R-:W-:Y:S02]  /*3600*/  FSEL R40, R40, -INF , !P4 ;  /* 0xff80000028287808 */ /* 0x000fe40006000000 */
[----:B------:R-:W-:Y:S02]  /*3610*/  ISETP.GT.AND P4, PT, R5, 0x21, !P5 ;  /* 0x000000210500780c */ /* 0x000fe40006f84270 */
[----:B------:R-:W-:Y:S02]  /*3620*/  P2R R43, PR, RZ, 0x20 ;  /* 0x00000020ff2b7803 */ /* 0x000fe40000000000 */
[----:B------:R-:W-:Y:S02]  /*3630*/  ISETP.LT.OR P4, PT, R3, 0x22, P4 ;  /* 0x000000220300780c */ /* 0x000fe40002781670 */
[----:B------:R-:W-:-:S02]  /*3640*/  ISETP.GE.AND P5, PT, R31, 0x29, PT ;  /* 0x000000291f00780c */ /* 0x000fc40003fa6270 */
[----:B------:R-:W-:Y:S02]  /*3650*/  FSEL R62, R41, -INF , !P4 ;  /* 0xff800000293e7808 */ /* 0x000fe40006000000 */
[----:B------:R-:W-:Y:S02]  /*3660*/  ISETP.GT.AND P4, PT, R5, 0x28, !P5 ;  /* 0x000000280500780c */ /* 0x000fe40006f84270 */
[----:B------:R-:W-:Y:S02]  /*3670*/  P2R R41, PR, RZ, 0x20 ;  /* 0x00000020ff297803 */ /* 0x000fe40000000000 */
        /* <DEDUP_REMOVED lines=11> */
[----:B------:R-:W-:Y:S02]  /*3730*/  P2R R29, PR, RZ, 0x40 ;  /* 0x00000040ff1d7803 */ /* 0x000fe40000000000 */
[----:B------:R-:W-:Y:S02]  /*3740*/  FSEL R48, R48, -INF , !P4 ;  /* 0xff80000030307808 */ /* 0x000fe40006000000 */
[----:B------:R-:W-:-:S04]  /*3750*/  ISETP.GE.AND P4, PT, R31, 0x32, PT ;  /* 0x000000321f00780c */ /* 0x000fc80003f86270 */
[----:B------:R-:W-:-:S04]  /*3760*/  ISETP.GT.AND P5, PT, R5, 0x31, !P4 ;  /* 0x000000310500780c */ /* 0x000fc800067a4270 */
[----:B------:R-:W-:-:S04]  /*3770*/  ISETP.LT.OR P5, PT, R3, 0x32, P5 ;  /* 0x000000320300780c */ /* 0x000fc80002fa1670 */
[----:B------:R-:W-:Y:S02]  /*3780*/  FSEL R66, R49, -INF , !P5 ;  /* 0xff80000031427808 */ /* 0x000fe40006800000 */
[----:B------:R-:W-:-:S04]  /*3790*/  ISETP.GE.AND P5, PT, R31, 0x39, PT ;  /* 0x000000391f00780c */ /* 0x000fc80003fa6270 */
[----:B------:R-:W-:-:S04]  /*37a0*/  ISETP.GT.AND P6, PT, R5, 0x38, !P5 ;  /* 0x000000380500780c */ /* 0x000fc80006fc4270 */
[----:B------:R-:W-:-:S04]  /*37b0*/  ISETP.LT.OR P6, PT, R3, 0x39, P6 ;  /* 0x000000390300780c */ /* 0x000fc800037c1670 */
[----:B------:R-:W-:Y:S02]  /*37c0*/  FSEL R52, R52, -INF , !P6 ;  /* 0xff80000034347808 */ /* 0x000fe40007000000 */
[----:B------:R-:W-:-:S04]  /*37d0*/  ISETP.GE.AND P6, PT, R31, 0x1, PT ;  /* 0x000000011f00780c */ /* 0x000fc80003fc6270 */
[----:B------:R-:W-:Y:S02]  /*37e0*/  P2R R6, PR, RZ, 0x40 ;  /* 0x00000040ff067803 */ /* 0x000fe40000000000 */
[----:B------:R-:W-:-:S04]  /*37f0*/  ISETP.GT.AND P6, PT, R5, RZ, !P6 ;  /* 0x000000ff0500720c */ /* 0x000fc800077c4270 */
[----:B------:R-:W-:-:S04]  /*3800*/  ISETP.LT.OR P6, PT, R3, 0x1, P6 ;  /* 0x000000010300780c */ /* 0x000fc800037c1670 */
[----:B------:R-:W-:Y:S02]  /*3810*/  FSEL R28, R24, -INF , !P6 ;  /* 0xff800000181c7808 */ /* 0x000fe40007000000 */
[----:B------:R-:W-:-:S04]  /*3820*/  ISETP.GE.AND P6, PT, R31, 0x3a, PT ;  /* 0x0000003a1f00780c */ /* 0x000fc80003fc6270 */
[----:B------:R-:W-:Y:S02]  /*3830*/  P2R R24, PR, RZ, 0x40 ;  /* 0x00000040ff187803 */ /* 0x000fe40000000000 */
[----:B------:R-:W-:Y:S01]  /*3840*/  ISETP.GT.AND P6, PT, R5, 0x39, !P6 ;  /* 0x000000390500780c */ /* 0x000fe200077c4270 */
[----:B0-----:R-:W-:-:S03]  /*3850*/  IMAD.IADD R5, R34, 0x1, R7 ;  /* 0x0000000122057824 */ /* 0x001fc600078e0207 */
[----:B------:R-:W-:Y:S02]  /*3860*/  ISETP.LT.OR P6, PT, R3, 0x3a, P6 ;  /* 0x0000003a0300780c */ /* 0x000fe400037c1670 */
[----:B------:R-:W-:Y:S02]  /*3870*/  VIADDMNMX R3, R7, R35, R8, PT ;  /* 0x0000002307037246 */ /* 0x000fe40003800108 */
[----:B------:R-:W-:Y:S02]  /*3880*/  FSEL R68, R53, -INF , !P6 ;  /* 0xff80000035447808 */ /* 0x000fe40007000000 */
[----:B------:R-:W-:-:S13]  /*3890*/  PLOP3.LUT P6, PT, PT, PT, UP1, 0x40, 0x0 ;  /* 0x000000000000781c */ /* 0x000fda0003fce818 */
[----:B------:R-:W-:Y:S05]  /*38a0*/  @P6 BRA `(.L_x_1167) ;  /* 0x0000000000646947 */ /* 0x000fea0003800000 */
        /* <DEDUP_REMOVED lines=9> */
[----:B------:R-:W-:Y:S01]  /*3940*/  @P6 IMAD.HI.U32 R7, R4, UR10, RZ ;  /* 0x0000000a04076c27 */ /* 0x000fe2000f8e00ff */
[----:B------:R-:W-:-:S13]  /*3950*/  PLOP3.LUT P6, PT, PT, PT, UP2, 0x80, 0x0 ;  /* 0x000000000000781c */ /* 0x000fda0003fcf028 */
[----:B------:R-:W-:-:S04]  /*3960*/  @P6 SHF.R.U32.HI R4, RZ, UR11, R7 ;  /* 0x0000000bff046c19 */ /* 0x000fc80008011607 */
[----:B------:R-:W-:Y:S01]  /*3970*/  LOP3.LUT R4, RZ, R4, RZ, 0x33, !PT ;  /* 0x00000004ff047212 */ /* 0x000fe200078e33ff */
[----:B------:R-:W-:Y:S06]  /*3980*/  BRA `(.L_x_1170) ;  /* 0x0000000000187947 */ /* 0x000fec0003800000 */
.L_x_1169:
[----:B------:R-:W-:-:S06]  /*3990*/  UISETP.NE.AND UP2, UPT, UR7, 0x1, UPT ;  /* 0x000000010700788c */ /* 0x000fcc000bf45270 */
[----:B------:R-:W-:-:S05]  /*39a0*/  PLOP3.LUT P6, PT, PT, PT, UP2, 0x80, 0x0 ;  /* 0x000000000000781c */ /* 0x000fca0003fcf028 */
[----:B------:R-:W-:-:S08]  /*39b0*/  @UP2 ULDC.64 UR10, c[0x0][0x9e8] ;  /* 0x00027a00000a2ab9 */ /* 0x000fd00000000a00 */
[----:B------:R-:W-:Y:S01]  /*39c0*/  @P6 IMAD.HI.U32 R7, R4, UR10, RZ ;  /* 0x0000000a04076c27 */ /* 0x000fe2000f8e00ff */
[----:B------:R-:W-:-:S13]  /*39d0*/  PLOP3.LUT P6, PT, PT, PT, UP2, 0x80, 0x0 ;  /* 0x000000000000781c */ /* 0x000fda0003fcf028 */
[----:B------:R-:W-:-:S07]  /*39e0*/  @P6 SHF.R.U32.HI R4, RZ, UR11, R7 ;  /* 0x0000000bff046c19 */ /* 0x000fce0008011607 */
.L_x_1170:
[----:B------:R-:W-:Y:S05]  /*39f0*/  BSYNC B0 ;  /* 0x0000000000007941 */ /* 0x000fea0003800000 */
.L_x_1168:
[----:B------:R-:W-:-:S04]  /*3a00*/  IMAD R7, R4, UR7, -R9 ;  /* 0x0000000704077c24 */ /* 0x000fc8000f8e0a09 */
[----:B------:R-:W-:-:S05]  /*3a10*/  IMAD.IADD R4, R7, 0x1, -R2 ;  /* 0x0000000107047824 */ /* 0x000fca00078e0a02 */
[----:B------:R-:W-:Y:S02]  /*3a20*/  VIMNMX R5, R5, R4, !PT ;  /* 0x0000000405057248 */ /* 0x000fe40007fe0100 */
[----:B------:R-:W-:-:S07]  /*3a30*/  VIADDMNMX R3, R4, UR7, R3, PT ;  /* 0x0000000704037c46 */ /* 0x000fce000b800103 */
.L_x_1167:
[----:B------:R-:W-:Y:S01]  /*3a40*/  ISETP.GT.AND P2, PT, R5, 0x1, !P2 ;  /* 0x000000010500780c */ /* 0x000fe20005744270 */
[----:B------:R-:W-:Y:S01]  /*3a50*/  ULDC UR10, c[0x0][0x988] ;  /* 0x00026200000a7ab9 */ /* 0x000fe20000000800 */
[----:B------:R-:W-:Y:S01]  /*3a60*/  FMNMX.FTZ R8, R28, R38, !PT ;  /* 0x000000261c087209 */ /* 0x000fe20007810000 */
[----:B------:R-:W-:Y:S01]  /*3a70*/  @UP0 ULDC UR14, c[0x0][0x44c] ;  /* 0x00011300000e0ab9 */ /* 0x000fe20000000800 */
[----:B------:R-:W-:Y:S01]  /*3a80*/  ISETP.LT.OR P2, PT, R3, 0x2, P2 ;  /* 0x000000020300780c */ /* 0x000fe20001741670 */
[----:B------:R-:W-:Y:S01]  /*3a90*/  UIMAD.WIDE.U32 UR14, UR41, UR14, URZ ;  /* 0x0000000e290e72a5 */ /* 0x000fe2000f8e003f */
[----:B------:R-:W-:Y:S01]  /*3aa0*/  FMNMX.FTZ R8, R42, R8, !PT ;  /* 0x000000082a087209 */ /* 0x000fe20007810000 */
[----:B------:R-:W-:Y:S01]  /*3ab0*/  @UP0 ULDC UR11, c[0x0][0x450] ;  /* 0x00011400000b0ab9 */ /* 0x000fe20000000800 */
[----:B------:R-:W-:Y:S01]  /*3ac0*/  FSEL R7, R27, -INF , !P2 ;  /* 0xff8000001b077808 */ /* 0x000fe20005000000 */
[----:B------:R-:W-:Y:S01]  /*3ad0*/  UMOV UR5, UR41 ;  /* 0x0000002900057c82 */ /* 0x000fe20008000000 */
[----:B------:R-:W-:Y:S01]  /*3ae0*/  ISETP.NE.AND P2, PT, R25, RZ, PT ;  /* 0x000000ff1900720c */ /* 0x000fe20003f45270 */
[----:B------:R-:W-:Y:S01]  /*3af0*/  @UP0 USHF.R.U32.HI UR5, URZ, UR11, UR15 ;  /* 0x0000000b3f050299 */ /* 0x000fe2000801160f */
[----:B------:R-:W-:-:S02]  /*3b00*/  FMNMX.FTZ R8, R46, R8, !PT ;  /* 0x000000082e087209 */ /* 0x000fc40007810000 */
[----:B------:R-:W-:Y:S01]  /*3b10*/  ISETP.GT.AND P2, PT, R5, 0x9, !P2 ;  /* 0x000000090500780c */ /* 0x000fe20005744270 */
[----:B------:R-:W-:Y:S01]  /*3b20*/  UIADD3 UR43, UR43, UR5, URZ ;  /* 0x000000052b2b7290 */ /* 0x000fe2000fffe03f */
[----:B------:R-:W-:Y:S02]  /*3b30*/  FMNMX.FTZ R8, R56, R8, !PT ;  /* 0x0000000838087209 */ /* 0x000fe40007810000 */
[----:B------:R-:W-:Y:S01]  /*3b40*/  ISETP.LT.OR P2, PT, R3, 0xa, P2 ;  /* 0x0000000a0300780c */ /* 0x000fe20001741670 */
[----:B------:R-:W-:Y:S01]  /*3b50*/  UIADD3 UR6, UR43, UR6, URZ ;  /* 0x000000062b067290 */ /* 0x000fe2000fffe03f */
[----:B------:R-:W-:Y:S02]  /*3b60*/  FMNMX.FTZ R8, R58, R8, !PT ;  /* 0x000000083a087209 */ /* 0x000fe40007810000 */
[----:B------:R-:W-:Y:S02]  /*3b70*/  FSEL R10, R10, -INF , !P2 ;  /* 0xff8000000a0a7808 */ /* 0x000fe40005000000 */
[----:B------:R-:W-:-:S02]  /*3b80*/  ISETP.NE.AND P2, PT, R29, RZ, PT ;  /* 0x000000ff1d00720c */ /* 0x000fc40003f45270 */
[----:B------:R-:W-:Y:S02]  /*3b90*/  FMNMX.FTZ R8, R36, R8, !PT ;  /* 0x0000000824087209 */ /* 0x000fe40007810000 */
[----:B------:R-:W-:Y:S02]  /*3ba0*/  ISETP.GT.AND P2, PT, R5, 0x10, !P2 ;  /* 0x000000100500780c */ /* 0x000fe40005744270 */
[----:B------:R-:W-:Y:S02]  /*3bb0*/  FMNMX.FTZ R8, R60, R8, !PT ;  /* 0x000000083c087209 */ /* 0x000fe40007810000 */
[----:B------:R-:W-:Y:S02]  /*3bc0*/  ISETP.LT.OR P2, PT, R3, 0x11, P2 ;  /* 0x000000110300780c */ /* 0x000fe40001741670 */
[----:B------:R-:W-:Y:S02]  /*3bd0*/  FMNMX.FTZ R8, R40, R8, !PT ;  /* 0x0000000828087209 */ /* 0x000fe40007810000 */
[----:B------:R-:W-:-:S02]  /*3be0*/  FSEL R11, R11, -INF , !P2 ;  /* 0xff8000000b0b7808 */ /* 0x000fc40005000000 */
[----:B------:R-:W-:Y:S02]  /*3bf0*/  ISETP.NE.AND P2, PT, R32, RZ, PT ;  /* 0x000000ff2000720c */ /* 0x000fe40003f45270 */
[----:B------:R-:W-:Y:S02]  /*3c00*/  FMNMX.FTZ R8, R62, R8, !PT ;  /* 0x000000083e087209 */ /* 0x000fe40007810000 */
[----:B------:R-:W-:Y:S02]  /*3c10*/  ISETP.GT.AND P2, PT, R5, 0x11, !P2 ;  /* 0x000000110500780c */ /* 0x000fe40005744270 */
[----:B------:R-:W-:Y:S02]  /*3c20*/  FMNMX.FTZ R8, R44, R8, !PT ;  /* 0x000000082c087209 */ /* 0x000fe40007810000 */
[----:B------:R-:W-:Y:S02]  /*3c30*/  ISETP.LT.OR P2, PT, R3, 0x12, P2 ;  /* 0x000000120300780c */ /* 0x000fe40001741670 */
[----:B------:R-:W-:-:S02]  /*3c40*/  FMNMX.FTZ R8, R64, R8, !PT ;  /* 0x0000000840087209 */ /* 0x000fc40007810000 */
[----:B------:R-:W-:Y:S02]  /*3c50*/  FSEL R12, R12, -INF , !P2 ;  /* 0xff8000000c0c7808 */ /* 0x000fe40005000000 */
[----:B------:R-:W-:Y:S02]  /*3c60*/  ISETP.NE.AND P2, PT, R33, RZ, PT ;  /* 0x000000ff2100720c */ /* 0x000fe40003f45270 */
[----:B------:R-:W-:Y:S02]  /*3c70*/  FMNMX.FTZ R8, R48, R8, !PT ;  /* 0x0000000830087209 */ /* 0x000fe40007810000 */
[----:B------:R-:W-:Y:S02]  /*3c80*/  ISETP.GT.AND P2, PT, R5, 0x18, !P2 ;  /* 0x000000180500780c */ /* 0x000fe40005744270 */
[----:B------:R-:W-:Y:S02]  /*3c90*/  FMNMX.FTZ R8, R66, R8, !PT ;  /* 0x0000000842087209 */ /* 0x000fe40007810000 */
[----:B------:R-:W-:-:S02]  /*3ca0*/  ISETP.LT.OR P2, PT, R3, 0x19, P2 ;  /* 0x000000190300780c */ /* 0x000fc40001741670 */
[----:B------:R-:W-:Y:S02]  /*3cb0*/  FMNMX.FTZ R8, R52, R8, !PT ;  /* 0x0000000834087209 */ /* 0x000fe40007810000 */
[----:B------:R-:W-:Y:S02]  /*3cc0*/  FSEL R13, R13, -INF , !P2 ;  /* 0xff8000000d0d7808 */ /* 0x000fe40005000000 */
[----:B------:R-:W-:Y:S02]  /*3cd0*/  ISETP.NE.AND P2, PT, R39, RZ, PT ;  /* 0x000000ff2700720c */ /* 0x000fe40003f45270 */
[C---:B------:R-:W-:Y:S02]  /*3ce0*/  ISETP.GT.AND P3, PT, R5.reuse, 0x8, !P3 ;  /* 0x000000080500780c */ /* 0x040fe40005f64270 */
[----:B------:R-:W-:Y:S02]  /*3cf0*/  ISETP.GT.AND P2, PT, R5, 0x19, !P2 ;  /* 0x000000190500780c */ /* 0x000fe40005744270 */
[----:B------:R-:W-:-:S02]  /*3d00*/  FMNMX.FTZ R25, R68, R8, !PT ;  /* 0x0000000844197209 */ /* 0x000fc40007810000 */
[C---:B------:R-:W-:Y:S02]  /*3d10*/  ISETP.LT.OR P2, PT, R3.reuse, 0x1a, P2 ;  /* 0x0000001a0300780c */ /* 0x040fe40001741670 */
[----:B------:R-:W-:Y:S01]  /*3d20*/  ISETP.LT.OR P3, PT, R3, 0x9, P3 ;  /* 0x000000090300780c */ /* 0x000fe20001f61670 */
[----:B------:R-:W0:Y:S01]  /*3d30*/  SHFL.BFLY PT, R8, R25, 0x2, 0x1f ;  /* 0x0c401f0019087f89 */ /* 0x000e2200000e0000 */
[----:B------:R-:W-:Y:S02]  /*3d40*/  FSEL R14, R14, -INF , !P2 ;  /* 0xff8000000e0e7808 */ /* 0x000fe40005000000 */
[----:B------:R-:W-:Y:S02]  /*3d50*/  ISETP.NE.AND P2, PT, R37, RZ, PT ;  /* 0x000000ff2500720c */ /* 0x000fe40003f45270 */
[----:B------:R-:W-:Y:S02]  /*3d60*/  ISETP.NE.AND P6, PT, R6, RZ, PT ;  /* 0x000000ff0600720c */ /* 0x000fe40003fc5270 */
[----:B------:R-:W-:-:S02]  /*3d70*/  ISETP.GT.AND P2, PT, R5, 0x20, !P2 ;  /* 0x000000200500780c */ /* 0x000fc40005744270 */
[----:B------:R-:W-:Y:S02]  /*3d80*/  FSEL R6, R30, -INF , !P3 ;  /* 0xff8000001e067808 */ /* 0x000fe40005800000 */
[----:B------:R-:W-:Y:S02]  /*3d90*/  ISETP.LT.OR P2, PT, R3, 0x21, P2 ;  /* 0x000000210300780c */ /* 0x000fe40001741670 */
[----:B------:R-:W-:Y:S02]  /*3da0*/  ISETP.NE.AND P3, PT, R41, RZ, PT ;  /* 0x000000ff2900720c */ /* 0x000fe40003f65270 */
[----:B------:R-:W-:Y:S02]  /*3db0*/  FSEL R15, R15, -INF , !P2 ;  /* 0xff8000000f0f7808 */ /* 0x000fe40005000000 */
[----:B------:R-:W-:Y:S02]  /*3dc0*/  ISETP.NE.AND P2, PT, R43, RZ, PT ;  /* 0x000000ff2b00720c */ /* 0x000fe40003f45270 */
[----:B------:R-:W-:-:S02]  /*3dd0*/  ISETP.GT.AND P4, PT, R5, 0x31, !P4 ;  /* 0x000000310500780c */ /* 0x000fc40006784270 */
[C---:B------:R-:W-:Y:S02]  /*3de0*/  ISETP.GT.AND P2, PT, R5.reuse, 0x21, !P2 ;  /* 0x000000210500780c */ /* 0x040fe40005744270 */
[----:B------:R-:W-:Y:S02]  /*3df0*/  ISETP.GT.AND P5, PT, R5, 0x38, !P5 ;  /* 0x000000380500780c */ /* 0x000fe40006fa4270 */
[C---:B------:R-:W-:Y:S02]  /*3e00*/  ISETP.LT.OR P2, PT, R3.reuse, 0x22, P2 ;  /* 0x000000220300780c */ /* 0x040fe40001741670 */
[----:B------:R-:W-:Y:S02]  /*3e10*/  ISETP.LT.OR P4, PT, R3, 0x32, P4 ;  /* 0x000000320300780c */ /* 0x000fe40002781670 */
[----:B------:R-:W-:Y:S02]  /*3e20*/  FSEL R20, R20, -INF , !P2 ;  /* 0xff80000014147808 */ /* 0x000fe40005000000 */
[----:B------:R-:W-:-:S02]  /*3e30*/  ISETP.GT.AND P2, PT, R5, 0x28, !P3 ;  /* 0x000000280500780c */ /* 0x000fc40005f44270 */
[----:B------:R-:W-:Y:S02]  /*3e40*/  ISETP.NE.AND P3, PT, R45, RZ, PT ;  /* 0x000000ff2d00720c */ /* 0x000fe40003f65270 */
[----:B------:R-:W-:Y:S02]  /*3e50*/  ISETP.LT.OR P2, PT, R3, 0x29, P2 ;  /* 0x000000290300780c */ /* 0x000fe40001741670 */
[----:B------:R-:W-:Y:S02]  /*3e60*/  ISETP.GT.AND P3, PT, R5, 0x30, !P3 ;  /* 0x000000300500780c */ /* 0x000fe40005f64270 */
[----:B------:R-:W-:Y:S02]  /*3e70*/  FSEL R21, R21, -INF , !P2 ;  /* 0xff80000015157808 */ /* 0x000fe40005000000 */
[----:B------:R-:W-:Y:S02]  /*3e80*/  ISETP.GT.AND P2, PT, R5, RZ, !P6 ;  /* 0x000000ff0500720c */ /* 0x000fe40007744270 */
[----:B------:R-:W-:-:S02]  /*3e90*/  ISETP.NE.AND P6, PT, R24, RZ, PT ;  /* 0x000000ff1800720c */ /* 0x000fc40003fc5270 */
[C---:B------:R-:W-:Y:S02]  /*3ea0*/  ISETP.LT.OR P2, PT, R3.reuse, 0x1, P2 ;  /* 0x000000010300780c */ /* 0x040fe40001741670 */
[----:B------:R-:W-:Y:S02]  /*3eb0*/  ISETP.LT.OR P3, PT, R3, 0x31, P3 ;  /* 0x000000310300780c */ /* 0x000fe40001f61670 */
[----:B------:R-:W-:Y:S02]  /*3ec0*/  FSEL R4, R26, -INF , !P2 ;  /* 0xff8000001a047808 */ /* 0x000fe40005000000 */
[----:B0-----:R-:W-:Y:S01]  /*3ed0*/  FMNMX.FTZ R26, R25, R8, !PT ;  /* 0x00000008191a7209 */ /* 0x001fe20007810000 */
[----:B------:R-:W-:Y:S01]  /*3ee0*/  IMAD.U32 R25, RZ, RZ, UR10 ;  /* 0x0000000aff197e24 */ /* 0x000fe2000f8e00ff */
[----:B------:R-:W-:Y:S02]  /*3ef0*/  FMNMX.FTZ R9, R4, R7, !PT ;  /* 0x0000000704097209 */ /* 0x000fe40007810000 */
[----:B------:R-:W-:Y:S01]  /*3f00*/  ISETP.NE.AND P2, PT, R57, RZ, PT ;  /* 0x000000ff3900720c */ /* 0x000fe20003f45270 */
[----:B------:R-:W0:Y:S01]  /*3f10*/  SHFL.BFLY PT, R27, R26, 0x1, 0x1f ;  /* 0x0c201f001a1b7f89 */ /* 0x000e2200000e0000 */
[----:B------:R-:W-:-:S02]  /*3f20*/  FMNMX.FTZ R9, R6, R9, !PT ;  /* 0x0000000906097209 */ /* 0x000fc40007810000 */
[----:B------:R-:W-:Y:S02]  /*3f30*/  ISETP.GT.AND P2, PT, R5, 0x29, !P2 ;  /* 0x000000290500780c */ /* 0x000fe40005744270 */
[----:B------:R-:W-:Y:S02]  /*3f40*/  FMNMX.FTZ R8, R10, R9, !PT ;  /* 0x000000090a087209 */ /* 0x000fe40007810000 */
[----:B------:R-:W-:Y:S02]  /*3f50*/  ISETP.LT.OR P2, PT, R3, 0x2a, P2 ;  /* 0x0000002a0300780c */ /* 0x000fe40001741670 */
[----:B------:R-:W-:Y:S02]  /*3f60*/  FMNMX.FTZ R9, R11, R8, !PT ;  /* 0x000000080b097209 */ /* 0x000fe40007810000 */
[----:B------:R-:W-:Y:S02]  /*3f70*/  ISETP.LT.OR P5, PT, R3, 0x39, P5 ;  /* 0x000000390300780c */ /* 0x000fe40002fa1670 */
[----:B------:R-:W-:-:S04]  /*3f80*/  FMNMX.FTZ R24, R12, R9, !PT ;  /* 0x000000090c187209 */ /* 0x000fc80007810000 */
[----:B------:R-:W-:Y:S02]  /*3f90*/  FMNMX.FTZ R9, R13, R24, !PT ;  /* 0x000000180d097209 */ /* 0x000fe40007810000 */
[----:B------:R-:W-:Y:S02]  /*3fa0*/  FSEL R24, R47, -INF , !P2 ;  /* 0xff8000002f187808 */ /* 0x000fe40005000000 */
[----:B0-----:R-:W-:Y:S02]  /*3fb0*/  FMNMX.FTZ R8, R26, R27, !PT ;  /* 0x0000001b1a087209 */ /* 0x001fe40007810000 */
[----:B------:R-:W-:Y:S02]  /*3fc0*/  FMNMX.FTZ R26, R14, R9, !PT ;  /* 0x000000090e1a7209 */ /* 0x000fe40007810000 */
[C---:B------:R-:W-:Y:S01]  /*3fd0*/  FSETP.NEU.FTZ.AND P2, PT, R8.reuse, -INF , PT ;  /* 0xff8000000800780b */ /* 0x040fe20003f5d000 */
[----:B------:R-:W-:-:S01]  /*3fe0*/  FFMA.FTZ R25, R8, R25, -8 ;  /* 0xc100000008197423 */ /* 0x000fc20000010019 */
[----:B------:R-:W-:-:S04]  /*3ff0*/  FMNMX.FTZ R9, R15, R26, !PT ;  /* 0x0000001a0f097209 */ /* 0x000fc80007810000 */
[----:B------:R-:W-:Y:S02]  /*4000*/  FMNMX.FTZ R26, R20, R9, !PT ;  /* 0x00000009141a7209 */ /* 0x000fe40007810000 */
[----:B------:R-:W-:Y:S02]  /*4010*/  FSEL R27, R25, RZ, P2 ;  /* 0x000000ff191b7208 */ /* 0x000fe40001000000 */
[----:B------:R-:W-:Y:S02]  /*4020*/  FMNMX.FTZ R9, R21, R26, !PT ;  /* 0x0000001a15097209 */ /* 0x000fe40007810000 */
[----:B------:R-:W-:Y:S01]  /*4030*/  ISETP.GT.AND P2, PT, R5, 0x39, !P6 ;  /* 0x000000390500780c */ /* 0x000fe20007744270 */
[--C-:B------:R-:W-:Y:S01]  /*4040*/  FFMA.FTZ R29, R28, UR10, -R27.reuse ;  /* 0x0000000a1c1d7c23 */ /* 0x100fe2000801081b */
[----:B------:R-:W-:Y:S01]  /*4050*/  FSEL R5, R50, -INF , !P3 ;  /* 0xff80000032057808 */ /* 0x000fe20005800000 */
[--C-:B------:R-:W-:Y:S01]  /*4060*/  FFMA.FTZ R39, R44, UR10, -R27.reuse ;  /* 0x0000000a2c277c23 */ /* 0x100fe2000801081b */
[----:B------:R-:W-:Y:S01]  /*4070*/  FMNMX.FTZ R26, R24, R9, !PT ;  /* 0x00000009181a7209 */ /* 0x000fe20007810000 */
[----:B------:R-:W-:Y:S01]  /*4080*/  IMAD.U32 R44, RZ, RZ, UR10 ;  /* 0x0000000aff2c7e24 */ /* 0x000fe2000f8e00ff */
[----:B------:R-:W-:Y:S01]  /*4090*/  FSEL R25, R51, -INF , !P4 ;  /* 0xff80000033197808 */ /* 0x000fe20006000000 */
[--C-:B------:R-:W-:Y:S01]  /*40a0*/  FFMA.FTZ R30, R38, UR10, -R27.reuse ;  /* 0x0000000a261e7c23 */ /* 0x100fe2000801081b */
[----:B------:R-:W-:Y:S01]  /*40b0*/  FMNMX.FTZ R26, R5, R26, !PT ;  /* 0x0000001a051a7209 */ /* 0x000fe20007810000 */
[--C-:B------:R-:W-:Y:S01]  /*40c0*/  FFMA.FTZ R31, R42, UR10, -R27.reuse ;  /* 0x0000000a2a1f7c23 */ /* 0x100fe2000801081b */
[----:B------:R-:W-:Y:S01]  /*40d0*/  ISETP.LT.OR P2, PT, R3, 0x3a, P2 ;  /* 0x0000003a0300780c */ /* 0x000fe20001741670 */
[----:B------:R-:W-:Y:S01]  /*40e0*/  MUFU.EX2 R29, R29 ;  /* 0x0000001d001d7308 */ /* 0x000fe20000000800 */
[----:B------:R-:W-:Y:S01]  /*40f0*/  FSEL R3, R54, -INF , !P5 ;  /* 0xff80000036037808 */ /* 0x000fe20006800000 */
[--C-:B------:R-:W-:Y:S01]  /*4100*/  FFMA.FTZ R32, R46, UR10, -R27.reuse ;  /* 0x0000000a2e207c23 */ /* 0x100fe2000801081b */
[----:B------:R-:W-:Y:S01]  /*4110*/  FMNMX.FTZ R28, R25, R26, !PT ;  /* 0x0000001a191c7209 */ /* 0x000fe20007810000 */
[--C-:B------:R-:W-:Y:S01]  /*4120*/  FFMA.FTZ R33, R56, UR10, -R27.reuse ;  /* 0x0000000a38217c23 */ /* 0x100fe2000801081b */
[----:B------:R-:W-:Y:S01]  /*4130*/  FSEL R26, R55, -INF , !P2 ;  /* 0xff800000371a7808 */ /* 0x000fe20005000000 */
[--C-:B------:R-:W-:Y:S01]  /*4140*/  FFMA.FTZ R35, R36, UR10, -R27.reuse ;  /* 0x0000000a24237c23 */ /* 0x100fe2000801081b */
[----:B------:R-:W-:Y:S01]  /*4150*/  FMNMX.FTZ R9, R3, R28, !PT ;  /* 0x0000001c03097209 */ /* 0x000fe20007810000 */
[----:B------:R-:W0:Y:S01]  /*4160*/  MUFU.EX2 R30, R30 ;  /* 0x0000001e001e7308 */ /* 0x000e220000000800 */
[----:B------:R-:W-:-:S01]  /*4170*/  FFMA.FTZ R36, R60, UR10, -R27 ;  /* 0x0000000a3c247c23 */ /* 0x000fc2000801081b */
[--C-:B------:R-:W-:Y:S01]  /*4180*/  FFMA.FTZ R34, R58, UR10, -R27.reuse ;  /* 0x0000000a3a227c23 */ /* 0x100fe2000801081b */
[----:B------:R-:W-:Y:S01]  /*4190*/  FMNMX.FTZ R9, R26, R9, !PT ;  /* 0x000000091a097209 */ /* 0x000fe20007810000 */
[--C-:B------:R-:W-:Y:S01]  /*41a0*/  FFMA.FTZ R37, R40, UR10, -R27.reuse ;  /* 0x0000000a28257c23 */ /* 0x100fe2000801081b */
[----:B------:R-:W-:-:S01]  /*41b0*/  FFMA.FTZ R40, R64, UR10, -R27 ;  /* 0x0000000a40287c23 */ /* 0x000fc2000801081b */
[--C-:B------:R-:W-:Y:S01]  /*41c0*/  FFMA.FTZ R38, R62, UR10, -R27.reuse ;  /* 0x0000000a3e267c23 */ /* 0x100fe2000801081b */
[----:B------:R-:W-:-:S01]  /*41d0*/  FFMA.FTZ R41, R48, UR10, -R27 ;  /* 0x0000000a30297c23 */ /* 0x000fc2000801081b */
[----:B------:R-:W1:Y:S01]  /*41e0*/  SHFL.BFLY PT, R28, R9, 0x2, 0x1f ;  /* 0x0c401f00091c7f89 */ /* 0x000e6200000e0000 */
[----:B------:R-:W2:Y:S01]  /*41f0*/  MUFU.EX2 R31, R31 ;  /* 0x0000001f001f7308 */ /* 0x000ea20000000800 */
[----:B------:R-:W-:-:S07]  /*4200*/  FFMA.FTZ R42, R66, UR10, -R27 ;  /* 0x0000000a422a7c23 */ /* 0x000fce000801081b */
[----:B------:R-:W3:Y:S08]  /*4210*/  MUFU.EX2 R32, R32 ;  /* 0x0000002000207308 */ /* 0x000ef00000000800 */
[----:B------:R-:W-:Y:S01]  /*4220*/  MUFU.EX2 R33, R33 ;  /* 0x0000002100217308 */ /* 0x000fe20000000800 */
[----:B-1----:R-:W-:-:S07]  /*4230*/  FMNMX.FTZ R28, R9, R28, !PT ;  /* 0x0000001c091c7209 */ /* 0x002fce0007810000 */
[----:B------:R-:W-:Y:S01]  /*4240*/  MUFU.EX2 R35, R35 ;  /* 0x0000002300237308 */ /* 0x000fe20000000800 */
[----:B------:R-:W1:Y:S07]  /*4250*/  SHFL.BFLY PT, R9, R28, 0x1, 0x1f ;  /* 0x0c201f001c097f89 */ /* 0x000e6e00000e0000 */
[----:B------:R-:W-:Y:S08]  /*4260*/  MUFU.EX2 R36, R36 ;  /* 0x0000002400247308 */ /* 0x000ff00000000800 */
[----:B------:R-:W-:Y:S08]  /*4270*/  MUFU.EX2 R34, R34 ;  /* 0x0000002200227308 */ /* 0x000ff00000000800 */
[----:B------:R-:W-:Y:S01]  /*4280*/  MUFU.EX2 R39, R39 ;  /* 0x0000002700277308 */ /* 0x000fe20000000800 */
[----:B-1----:R-:W-:Y:S01]  /*4290*/  FMNMX.FTZ R9, R28, R9, !PT ;  /* 0x000000091c097209 */ /* 0x002fe20007810000 */
[--C-:B------:R-:W-:Y:S01]  /*42a0*/  FFMA.FTZ R28, R52, UR10, -R27.reuse ;  /* 0x0000000a341c7c23 */ /* 0x100fe2000801081b */
[----:B------:R-:W-:-:S02]  /*42b0*/  FFMA.FTZ R27, R68, UR10, -R27 ;  /* 0x0000000a441b7c23 */ /* 0x000fc4000801081b */
[C---:B------:R-:W-:Y:S01]  /*42c0*/  FSETP.NEU.FTZ.AND P2, PT, R9.reuse, -INF , PT ;  /* 0xff8000000900780b */ /* 0x040fe20003f5d000 */
[----:B------:R-:W-:-:S02]  /*42d0*/  FFMA.FTZ R43, R9, R44, -8 ;  /* 0xc1000000092b7423 */ /* 0x000fc4000001002c */
[----:B------:R-:W-:Y:S03]  /*42e0*/  MUFU.EX2 R40, R40 ;  /* 0x0000002800287308 */ /* 0x000fe60000000800 */
[----:B------:R-:W-:Y:S02]  /*42f0*/  FSEL R43, R43, RZ, P2 ;  /* 0x000000ff2b2b7208 */ /* 0x000fe40001000000 */
[----:B------:R-:W-:-:S03]  /*4300*/  PLOP3.LUT P2, PT, PT, PT, UP1, 0x40, 0x0 ;  /* 0x000000000000781c */ /* 0x000fc60003f4e818 */
        /* <DEDUP_REMOVED lines=18> */
[----:B------:R-:W-:-:S06]  /*4430*/  FFMA.FTZ R26, R26, UR10, -R43 ;  /* 0x0000000a1a1a7c23 */ /* 0x000fcc000801082b */
[----:B------:R-:W4:Y:S08]  /*4440*/  MUFU.EX2 R6, R6 ;  /* 0x0000000600067308 */ /* 0x000f300000000800 */
[----:B------:R0:W5:Y:S08]  /*4450*/  MUFU.EX2 R45, R10 ;  /* 0x0000000a002d7308 */ /* 0x0001700000000800 */
[----:B------:R-:W5:Y:S01]  /*4460*/  MUFU.EX2 R11, R11 ;  /* 0x0000000b000b7308 */ /* 0x000f620000000800 */
[----:B0-----:R-:W-:-:S04]  /*4470*/  FADD.FTZ R10, R29, R30 ;  /* 0x0000001e1d0a7221 */ /* 0x001fc80000010000 */
[----:B--2---:R-:W-:-:S03]  /*4480*/  FADD.FTZ R47, R31, R10 ;  /* 0x0000000a1f2f7221 */ /* 0x004fc60000010000 */
[----:B------:R-:W0:Y:S01]  /*4490*/  MUFU.EX2 R12, R12 ;  /* 0x0000000c000c7308 */ /* 0x000e220000000800 */
[----:B---3--:R-:W-:-:S01]  /*44a0*/  FADD.FTZ R10, R32, R47 ;  /* 0x0000002f200a7221 */ /* 0x008fc20000010000 */
[----:B------:R-:W-:Y:S01]  /*44b0*/  F2FP.SATFINITE.E4M3.F32.PACK_AB_MERGE_C R32, R32, R31, RZ ;  /* 0x0000001f2020723e */ /* 0x000fe200048070ff */
[----:B-1----:R-:W-:-:S02]  /*44c0*/  FADD.FTZ R31, R4, R7 ;  /* 0x00000007041f7221 */ /* 0x002fc40000010000 */
[----:B------:R-:W-:Y:S01]  /*44d0*/  FADD.FTZ R47, R33, R10 ;  /* 0x0000000a212f7221 */ /* 0x000fe20000010000 */
[----:B------:R-:W-:Y:S01]  /*44e0*/  F2FP.SATFINITE.E4M3.F32.PACK_AB_MERGE_C R188, R30, R29, R32 ;  /* 0x0000001d1ebc723e */ /* 0x000fe20004807020 */
[----:B----4-:R-:W-:Y:S01]  /*44f0*/  FADD.FTZ R10, R6, R31 ;  /* 0x0000001f060a7221 */ /* 0x010fe20000010000 */
[----:B------:R-:W1:Y:S01]  /*4500*/  MUFU.EX2 R13, R13 ;  /* 0x0000000d000d7308 */ /* 0x000e620000000800 */
[----:B------:R-:W-:Y:S01]  /*4510*/  F2FP.SATFINITE.E4M3.F32.PACK_AB_MERGE_C R29, R36, R35, RZ ;  /* 0x00000023241d723e */ /* 0x000fe200048070ff */
[----:B------:R-:W-:Y:S01]  /*4520*/  FADD.FTZ R30, R34, R47 ;  /* 0x0000002f221e7221 */ /* 0x000fe20000010000 */
[----:B-----5:R-:W-:-:S01]  /*4530*/  FADD.FTZ R10, R45, R10 ;  /* 0x0000000a2d0a7221 */ /* 0x020fc20000010000 */
[----:B------:R-:W-:-:S02]  /*4540*/  F2FP.SATFINITE.E4M3.F32.PACK_AB_MERGE_C R32, R40, R39, RZ ;  /* 0x000000272820723e */ /* 0x000fc400048070ff */
[----:B------:R-:W-:Y:S01]  /*4550*/  F2FP.SATFINITE.E4M3.F32.PACK_AB_MERGE_C R190, R34, R33, R29 ;  /* 0x0000002122be723e */ /* 0x000fe2000480701d */
[----:B------:R-:W-:Y:S01]  /*4560*/  FADD.FTZ R29, R11, R10 ;  /* 0x0000000a0b1d7221 */ /* 0x000fe20000010000 */
[----:B------:R-:W2:Y:S01]  /*4570*/  MUFU.EX2 R14, R14 ;  /* 0x0000000e000e7308 */ /* 0x000ea20000000800 */
[----:B------:R-:W-:-:S01]  /*4580*/  FADD.FTZ R35, R35, R30 ;  /* 0x0000001e23237221 */ /* 0x000fc20000010000 */
[----:B------:R-:W-:Y:S01]  /*4590*/  F2FP.SATFINITE.E4M3.F32.PACK_AB_MERGE_C R45, R45, R6, RZ ;  /* 0x000000062d2d723e */ /* 0x000fe200048070ff */
[----:B0-----:R-:W-:-:S02]  /*45a0*/  FADD.FTZ R30, R12, R29 ;  /* 0x0000001d0c1e7221 */ /* 0x001fc40000010000 */
[----:B------:R-:W-:Y:S01]  /*45b0*/  FADD.FTZ R36, R36, R35 ;  /* 0x0000002324247221 */ /* 0x000fe20000010000 */
[----:B------:R-:W-:Y:S02]  /*45c0*/  F2FP.SATFINITE.E4M3.F32.PACK_AB_MERGE_C R189, R7, R4, R45 ;  /* 0x0000000407bd723e */ /* 0x000fe4000480702d */
[----:B------:R-:W0:Y:S01]  /*45d0*/  MUFU.EX2 R15, R15 ;  /* 0x0000000f000f7308 */ /* 0x000e220000000800 */
[----:B-1----:R-:W-:-:S01]  /*45e0*/  FADD.FTZ R29, R13, R30 ;  /* 0x0000001e0d1d7221 */ /* 0x002fc20000010000 */
[----:B------:R-:W-:-:S06]  /*45f0*/  FADD.FTZ R31, R37, R36 ;  /* 0x00000024251f7221 */ /* 0x000fcc0000010000 */
[----:B------:R-:W1:Y:S01]  /*4600*/  MUFU.EX2 R38, R38 ;  /* 0x0000002600267308 */ /* 0x000e620000000800 */
[----:B--2---:R-:W-:-:S01]  /*4610*/  FADD.FTZ R30, R14, R29 ;  /* 0x0000001d0e1e7221 */ /* 0x004fc20000010000 */
[----:B------:R-:W-:-:S04]  /*4620*/  F2FP.SATFINITE.E4M3.F32.PACK_AB_MERGE_C R14, R14, R13, RZ ;  /* 0x0000000d0e0e723e */ /* 0x000fc800048070ff */
[----:B------:R-:W-:Y:S02]  /*4630*/  F2FP.SATFINITE.E4M3.F32.PACK_AB_MERGE_C R191, R12, R11, R14 ;  /* 0x0000000b0cbf723e */ /* 0x000fe4000480700e */
[----:B------:R-:W2:Y:S01]  /*4640*/  MUFU.EX2 R20, R20 ;  /* 0x0000001400147308 */ /* 0x000ea20000000800 */
[----:B0-----:R-:W-:-:S07]  /*4650*/  FADD.FTZ R13, R15, R30 ;  /* 0x0000001e0f0d7221 */ /* 0x001fce0000010000 */
[----:B------:R-:W0:Y:S01]  /*4660*/  MUFU.EX2 R21, R21 ;  /* 0x0000001500157308 */ /* 0x000e220000000800 */
[C---:B-1----:R-:W-:Y:S01]  /*4670*/  F2FP.SATFINITE.E4M3.F32.PACK_AB_MERGE_C R184, R38.reuse, R37, R32 ;  /* 0x0000002526b8723e */ /* 0x042fe20004807020 */
[----:B------:R-:W-:-:S04]  /*4680*/  FADD.FTZ R38, R38, R31 ;  /* 0x0000001f26267221 */ /* 0x000fc80000010000 */
[----:B------:R-:W-:Y:S02]  /*4690*/  FADD.FTZ R39, R39, R38 ;  /* 0x0000002627277221 */ /* 0x000fe40000010000 */
[----:B------:R-:W-:Y:S01]  /*46a0*/  MUFU.EX2 R28, R28 ;  /* 0x0000001c001c7308 */ /* 0x000fe20000000800 */
[----:B--2---:R-:W-:-:S01]  /*46b0*/  FADD.FTZ R6, R20, R13 ;  /* 0x0000000d14067221 */ /* 0x004fc20000010000 */
[----:B------:R-:W-:-:S06]  /*46c0*/  FADD.FTZ R40, R40, R39 ;  /* 0x0000002728287221 */ /* 0x000fcc0000010000 */
[----:B------:R-:W-:Y:S01]  /*46d0*/  MUFU.EX2 R27, R27 ;  /* 0x0000001b001b7308 */ /* 0x000fe20000000800 */
[----:B0-----:R-:W-:-:S07]  /*46e0*/  FADD.FTZ R7, R21, R6 ;  /* 0x0000000615077221 */ /* 0x001fce0000010000 */
[----:B------:R-:W0:Y:S08]  /*46f0*/  MUFU.EX2 R24, R24 ;  /* 0x0000001800187308 */ /* 0x000e300000000800 */
[----:B------:R-:W-:Y:S08]  /*4700*/  MUFU.EX2 R41, R41 ;  /* 0x0000002900297308 */ /* 0x000ff00000000800 */
[----:B------:R-:W-:Y:S01]  /*4710*/  MUFU.EX2 R42, R42 ;  /* 0x0000002a002a7308 */ /* 0x000fe20000000800 */
[C---:B0-----:R-:W-:Y:S01]  /*4720*/  F2FP.SATFINITE.E4M3.F32.PACK_AB_MERGE_C R21, R24.reuse, R21, RZ ;  /* 0x000000151815723e */ /* 0x041fe200048070ff */
[----:B------:R-:W-:-:S03]  /*4730*/  FADD.FTZ R24, R24, R7 ;  /* 0x0000000718187221 */ /* 0x000fc60000010000 */
[----:B------:R-:W-:-:S03]  /*4740*/  F2FP.SATFINITE.E4M3.F32.PACK_AB_MERGE_C R185, R20, R15, R21 ;  /* 0x0000000f14b9723e */ /* 0x000fc60004807015 */
[----:B------:R-:W0:Y:S08]  /*4750*/  MUFU.EX2 R5, R5 ;  /* 0x0000000500057308 */ /* 0x000e300000000800 */
[----:B------:R1:W2:Y:S08]  /*4760*/  MUFU.EX2 R10, R25 ;  /* 0x00000019000a7308 */ /* 0x0002b00000000800 */
[----:B------:R-:W3:Y:S01]  /*4770*/  MUFU.EX2 R3, R3 ;  /* 0x0000000300037308 */ /* 0x000ee20000000800 */
[----:B-1----:R-:W-:Y:S01]  /*4780*/  F2FP.SATFINITE.E4M3.F32.PACK_AB_MERGE_C R25, R27, R28, RZ ;  /* 0x0000001c1b19723e */ /* 0x002fe200048070ff */
[----:B0-----:R-:W-:-:S03]  /*4790*/  FADD.FTZ R7, R5, R24 ;  /* 0x0000001805077221 */ /* 0x001fc60000010000 */
[----:B------:R-:W-:Y:S01]  /*47a0*/  F2FP.SATFINITE.E4M3.F32.PACK_AB_MERGE_C R186, R42, R41, R25 ;  /* 0x000000292aba723e */ /* 0x000fe20004807019 */
[----:B------:R-:W-:-:S02]  /*47b0*/  FADD.FTZ R41, R41, R40 ;  /* 0x0000002829297221 */ /* 0x000fc40000010000 */
[----:B------:R-:W0:Y:S01]  /*47c0*/  MUFU.EX2 R26, R26 ;  /* 0x0000001a001a7308 */ /* 0x000e220000000800 */
[----:B--2---:R-:W-:-:S01]  /*47d0*/  FADD.FTZ R4, R10, R7 ;  /* 0x000000070a047221 */ /* 0x004fc20000010000 */
[----:B------:R-:W-:-:S04]  /*47e0*/  FADD.FTZ R41, R42, R41 ;  /* 0x000000292a297221 */ /* 0x000fc80000010000 */
[----:B------:R-:W-:Y:S01]  /*47f0*/  FADD.FTZ R28, R28, R41 ;  /* 0x000000291c1c7221 */ /* 0x000fe20000010000 */
[----:B---3--:R-:W-:-:S01]  /*4800*/  FADD.FTZ R7, R3, R4 ;  /* 0x0000000403077221 */ /* 0x008fc20000010000 */
[----:B0-----:R-:W-:Y:S02]  /*4810*/  F2FP.SATFINITE.E4M3.F32.PACK_AB_MERGE_C R6, R26, R3, RZ ;  /* 0x000000031a06723e */ /* 0x001fe400048070ff */
[----:B------:R-:W-:-:S01]  /*4820*/  FADD.FTZ R3, R27, R28 ;  /* 0x0000001c1b037221 */ /* 0x000fc20000010000 */
[----:B------:R-:W-:Y:S01]  /*4830*/  FADD.FTZ R4, R26, R7 ;  /* 0x000000071a047221 */ /* 0x000fe20000010000 */
[----:B------:R-:W-:Y:S01]  /*4840*/  F2FP.SATFINITE.E4M3.F32.PACK_AB_MERGE_C R187, R10, R5, R6 ;  /* 0x000000050abb723e */ /* 0x000fe20004807006 */
[----:B------:R-:W-:Y:S01]  /*4850*/  VIADD R5, R146, 0xfffffffe ;  /* 0xfffffffe92057836 */ /* 0x000fe20000000000 */
[----:B------:R-:W-:Y:S06]  /*4860*/  @P2 BRA `(.L_x_1171) ;  /* 0x0000000000442947 */ /* 0x000fec0003800000 */
        /* <DEDUP_REMOVED lines=10> */
.L_x_1172:
[----:B------:R-:W-:-:S11]  /*4910*/  UISETP.NE.AND UP2, UPT, UR7, 0x1, UPT ;  /* 0x000000010700788c */ /* 0x000fd6000bf45270 */
[----:B------:R-:W-:Y:S02]  /*4920*/  @UP2 ULDC.64 UR14, c[0x0][0x9e8] ;  /* 0x00027a00000e2ab9 */ /* 0x000fe40000000a00 */
[----:B------:R-:W-:-:S04]  /*4930*/  UIMAD.WIDE.U32 UR18, UR5, UR14, URZ ;  /* 0x0000000e051272a5 */ /* 0x000fc8000f8e003f */
[----:B------:R-:W-:-:S12]  /*4940*/  @UP2 USHF.R.U32.HI UR5, URZ, UR15, UR19 ;  /* 0x0000000f3f052299 */ /* 0x000fd80008011613 */
.L_x_1173:
[----:B------:R-:W-:-:S04]  /*4950*/  UIMAD UR5, UR5, UR7, UR7 ;  /* 0x00000007050572a4 */ /* 0x000fc8000f8e0207 */
[----:B------:R-:W-:-:S04]  /*4960*/  UISETP.LT.AND UP2, UPT, UR6, UR5, UPT ;  /* 0x000000050600728c */ /* 0x000fc8000bf41270 */
[----:B------:R-:W-:-:S12]  /*4970*/  USEL UR6, UR6, UR5, UP2 ;  /* 0x0000000506067287 */ /* 0x000fd80009000000 */
.L_x_1171:
[----:B------:R-:W-:Y:S01]  /*4980*/  USHF.R.S32.HI UR5, URZ, 0x1f, UR6 ;  /* 0x0000001f3f057899 */ /* 0x000fe20008011406 */
[----:B------:R-:W-:Y:S02]  /*4990*/  CS2R R24, SRZ ;  /* 0x0000000000187805 */ /* 0x000fe4000001ff00 */
[----:B------:R-:W-:Y:S02]  /*49a0*/  CS2R R26, SRZ ;  /* 0x00000000001a7805 */ /* 0x000fe4000001ff00 */
[----:B------:R-:W-:Y:S01]  /*49b0*/  CS2R R28, SRZ ;  /* 0x00000000001c7805 */ /* 0x000fe2000001ff00 */
[----:B------:R-:W-:Y:S01]  /*49c0*/  ULEA.HI UR5, UR5, UR6, URZ, 0x6 ;  /* 0x0000000605057291 */ /* 0x000fe2000f8f303f */
[----:B------:R-:W-:Y:S02]  /*49d0*/  CS2R R30, SRZ ;  /* 0x00000000001e7805 */ /* 0x000fe4000001ff00 */
[----:B------:R-:W-:Y:S02]  /*49e0*/  CS2R R32, SRZ ;  /* 0x0000000000207805 */ /* 0x000fe4000001ff00 */
[----:B------:R-:W-:Y:S01]  /*49f0*/  CS2R R34, SRZ ;  /* 0x0000000000227805 */ /* 0x000fe2000001ff00 */
[----:B------:R-:W-:Y:S01]  /*4a00*/  USHF.R.S32.HI UR5, URZ, 0x6, UR5 ;  /* 0x000000063f057899 */ /* 0x000fe20008011405 */
[----:B------:R-:W-:-:S02]  /*4a10*/  CS2R R36, SRZ ;  /* 0x0000000000247805 */ /* 0x000fc4000001ff00 */
[----:B------:R-:W-:Y:S02]  /*4a20*/  CS2R R38, SRZ ;  /* 0x0000000000267805 */ /* 0x000fe4000001ff00 */
[----:B------:R-:W-:Y:S01]  /*4a30*/  CS2R R40, SRZ ;  /* 0x0000000000287805 */ /* 0x000fe2000001ff00 */
[----:B------:R-:W-:Y:S01]  /*4a40*/  UISETP.LT.AND UP2, UPT, UR50, UR5, UPT ;  /* 0x000000053200728c */ /* 0x000fe2000bf41270 */
[----:B------:R-:W-:Y:S02]  /*4a50*/  CS2R R42, SRZ ;  /* 0x00000000002a7805 */ /* 0x000fe4000001ff00 */
[----:B------:R-:W-:Y:S02]  /*4a60*/  CS2R R44, SRZ ;  /* 0x00000000002c7805 */ /* 0x000fe4000001ff00 */
[----:B------:R-:W-:Y:S01]  /*4a70*/  CS2R R46, SRZ ;  /* 0x00000000002e7805 */ /* 0x000fe2000001ff00 */
[----:B------:R-:W-:Y:S01]  /*4a80*/  USEL UR5, UR50, UR5, !UP2 ;  /* 0x0000000532057287 */ /* 0x000fe2000d000000 */
[----:B------:R-:W-:-:S02]  /*4a90*/  CS2R R48, SRZ ;  /* 0x0000000000307805 */ /* 0x000fc4000001ff00 */
[----:B------:R-:W-:Y:S02]  /*4aa0*/  CS2R R50, SRZ ;  /* 0x0000000000327805 */ /* 0x000fe4000001ff00 */
[----:B------:R-:W-:Y:S02]  /*4ab0*/  CS2R R52, SRZ ;  /* 0x0000000000347805 */ /* 0x000fe4000001ff00 */
[----:B------:R-:W-:Y:S02]  /*4ac0*/  CS2R R54, SRZ ;  /* 0x0000000000367805 */ /* 0x000fe4000001ff00 */
[----:B------:R-:W-:Y:S02]  /*4ad0*/  CS2R R56, SRZ ;  /* 0x0000000000387805 */ /* 0x000fe4000001ff00 */
[----:B------:R-:W-:Y:S02]  /*4ae0*/  ISETP.GE.AND P2, PT, R5, UR5, PT ;  /* 0x0000000505007c0c */ /* 0x000fe4000bf46270 */
        /* <DEDUP_REMOVED lines=47> */
[----:B------:R-:W-:Y:S06]  /*4de0*/  @!P2 BRA `(.L_x_1174) ;  /* 0x0000002c0014a947 */ /* 0x000fec0003800000 */
        /* <DEDUP_REMOVED lines=64> */
[----:B------:R-:W-:Y:S01]  /*51f0*/  ULDC UR43, c[0x0][0x9e4] ;  /* 0x00027900002b7ab9 */ /* 0x000fe20000000800 */
[----:B------:R-:W-:Y:S01]  /*5200*/  ULDC UR58, c[0x0][0x988] ;  /* 0x00026200003a7ab9 */ /* 0x000fe20000000800 */
[----:B------:R-:W-:-:S05]  /*5210*/  ULDC UR59, c[0x0][0x9e0] ;  /* 0x00027800003b7ab9 */ /* 0x000fca0000000800 */
.L_x_1192:
        /* <DEDUP_REMOVED lines=9> */
.L_x_1176:
[----:B------:R-:W-:Y:S01]  /*52b0*/  ULEA UR10, UR6, UR40, 0x3 ;  /* 0x00000028060a7291 */ /* 0x000fe2000f8e183f */
[----:B------:R-:W-:-:S05]  /*52c0*/  IMAD.U32 R6, RZ, RZ, UR7 ;  /* 0x00000007ff067e24 */ /* 0x000fca000f8e00ff */
[----:B------:R-:W-:-:S04]  /*52d0*/  SHF.L.U32 R6, R6, 0x1f, RZ ;  /* 0x0000001f06067819 */ /* 0x000fc800000006ff */
[----:B------:R0:W1:Y:S01]  /*52e0*/  SYNCS.PHASECHK.TRANS64.TRYWAIT P2, [UR10+0x28430], R6 ;  /* 0x02843006ff0075a7 */ /* 0x000062000804014a */
[----:B------:R-:W-:Y:S05]  /*52f0*/  @!P0 BRA `(.L_x_1177) ;  /* 0x0000000000048947 */ /* 0x000fea0003800000 */
[----:B------:R-:W-:Y:S01]  /*5300*/  BPT.TRAP 0x1 ;  /* 0x000000040000795c */ /* 0x000fe20000300000 */
.L_x_1177:
[----:B-1----:R-:W-:Y:S05]  /*5310*/  @P2 BRA `(.L_x_1175) ;  /* 0x0000000000082947 */ /* 0x002fea0003800000 */
[----:B------:R-:W1:Y:S02]  /*5320*/  SYNCS.PHASECHK.TRANS64.TRYWAIT P2, [UR10+0x28430], R6 ;  /* 0x02843006ff0075a7 */ /* 0x000e64000804014a */
[----:B-1----:R-:W-:Y:S05]  /*5330*/  @!P2 BRA `(.L_x_1178) ;  /* 0x000001480014a947 */ /* 0x002fea0003800000 */
.L_x_1175:
[----:B-1----:R-:W1:Y:S01]  /*5340*/  S2R R7, SR_TID.X ;  /* 0x0000000000077919 */ /* 0x002e620000002100 */
[----:B------:R-:W-:Y:S01]  /*5350*/  ULEA UR34, UR6, UR4, 0xa ;  /* 0x0000000406227291 */ /* 0x000fe2000f8e503f */
[----:B------:R-:W-:Y:S01]  /*5360*/  UMOV UR47, 0x40000040 ;  /* 0x40000040002f7882 */ /* 0x000fe20000000000 */
[----:B------:R-:W-:Y:S02]  /*5370*/  UMOV UR11, 0x40000040 ;  /* 0x40000040000b7882 */ /* 0x000fe40000000000 */
[----:B------:R-:W-:Y:S02]  /*5380*/  UIADD3 UR10, UR34, 0x2, URZ ;  /* 0x00000002220a7890 */ /* 0x000fe4000fffe03f */
[----:B------:R-:W-:Y:S02]  /*5390*/  UIADD3 UR14, UR34, 0x4, URZ ;  /* 0x00000004220e7890 */ /* 0x000fe4000fffe03f */
[----:B------:R-:W-:Y:S01]  /*53a0*/  UMOV UR46, UR34 ;  /* 0x00000022002e7c82 */ /* 0x000fe20008000000 */
        /* <DEDUP_REMOVED lines=11> */
[----:B-1----:R-:W-:-:S05]  /*5460*/  SHF.R.U32.HI R7, RZ, 0x7, R7 ;  /* 0x00000007ff077819 */ /* 0x002fca0000011607 */
[----:B0-----:R-:W-:-:S05]  /*5470*/  VIADD R6, R7, 0x8 ;  /* 0x0000000807067836 */ /* 0x001fca0000000000 */
[----:B------:R0:W-:Y:S06]  /*5480*/  BAR.SYNC.DEFER_BLOCKING R6, 0x100 ;  /* 0x000400060000751d */ /* 0x0001ec0000010000 */
        /* <DEDUP_REMOVED lines=27> */
.L_x_1180:
[----:B------:R-:W-:Y:S01]  /*5640*/  ULEA UR10, UR37, UR40, 0x3 ;  /* 0x00000028250a7291 */ /* 0x000fe2000f8e183f */
[----:B------:R-:W-:-:S05]  /*5650*/  IMAD.U32 R6, RZ, RZ, UR36 ;  /* 0x00000024ff067e24 */ /* 0x000fca000f8e00ff */
[----:B------:R-:W-:-:S04]  /*5660*/  SHF.L.U32 R6, R6, 0x1f, RZ ;  /* 0x0000001f06067819 */ /* 0x000fc800000006ff */
[----:B------:R0:W1:Y:S01]  /*5670*/  SYNCS.PHASECHK.TRANS64.TRYWAIT P2, [UR10+0x28450], R6 ;  /* 0x02845006ff0075a7 */ /* 0x000062000804014a */
[----:B------:R-:W-:Y:S05]  /*5680*/  @!P0 BRA `(.L_x_1181) ;  /* 0x0000000000048947 */ /* 0x000fea0003800000 */
[----:B------:R-:W-:Y:S01]  /*5690*/  BPT.TRAP 0x1 ;  /* 0x000000040000795c */ /* 0x000fe20000300000 */
.L_x_1181:
[----:B-1----:R-:W-:Y:S05]  /*56a0*/  @P2 BRA `(.L_x_1179) ;  /* 0x0000000000082947 */ /* 0x002fea0003800000 */
[----:B------:R-:W1:Y:S02]  /*56b0*/  SYNCS.PHASECHK.TRANS64.TRYWAIT P2, [UR10+0x28450], R6 ;  /* 0x02845006ff0075a7 */ /* 0x000e64000804014a */
[----:B-1----:R-:W-:Y:S05]  /*56c0*/  @!P2 BRA `(.L_x_1182) ;  /* 0x000001440048a947 */ /* 0x002fea0003800000 */
.L_x_1179:
[----:B------:R-:W-:Y:S01]  /*56d0*/  UIADD3 UR10, UR40, 0x8000, URZ ;  /* 0x00008000280a7890 */ /* 0x000fe2000fffe03f */
[----:B------:R-:W-:Y:S01]  /*56e0*/  WARPGROUP.ARRIVE ;  /* 0x00000000000079c5 */ /* 0x000fe20000000000 */
[----:B------:R-:W-:Y:S01]  /*56f0*/  UMOV UR11, 0x80000020 ;  /* 0x80000020000b7882 */ /* 0x000fe20000000000 */
[----:B------:R-:W-:Y:S01]  /*5700*/  PLOP3.LUT P2, PT, PT, PT, UP0, 0x80, 0x0 ;  /* 0x000000000000781c */ /* 0x000fe20003f4f008 */
[----:B------:R-:W-:-:S03]  /*5710*/  USHF.R.U32.HI UR10, URZ, 0x4, UR10 ;  /* 0x000000043f0a7899 */ /* 0x000fc6000801160a */
[----:B-1----:R-:W1:Y:S01]  /*5720*/  S2R R7, SR_TID.X ;  /* 0x0000000000077919 */ /* 0x002e620000002100 */
[----:B------:R-:W-:Y:S01]  /*5730*/  PLOP3.LUT P3, PT, PT, PT, UP0, 0x80, 0x0 ;  /* 0x000000000000781c */ /* 0x000fe20003f6f008 */
[C---:B------:R-:W-:Y:S01]  /*5740*/  FMUL.FTZ R14, R0.reuse, R158 ;  /* 0x0000009e000e7220 */ /* 0x040fe20000410000 */
[----:B------:R-:W-:Y:S01]  /*5750*/  ULOP3.LUT UR10, UR10, 0x3fff, URZ, 0xc0, !UPT ;  /* 0x00003fff0a0a7892 */ /* 0x000fe2000f8ec03f */
[C---:B------:R-:W-:Y:S01]  /*5760*/  FMUL.FTZ R158, R0.reuse, R164 ;  /* 0x000000a4009e7220 */ /* 0x040fe20000410000 */
[----:B------:R-:W-:Y:S01]  /*5770*/  FMUL.FTZ R164, R0, R174 ;  /* 0x000000ae00a47220 */ /* 0x000fe20000410000 */
[----:B------:R-:W-:Y:S01]  /*5780*/  VIADD R174, R16, UR41 ;  /* 0x0000002910ae7c36 */ /* 0x000fe20008000000 */
[----:B------:R-:W-:Y:S01]  /*5790*/  ULOP3.LUT UR10, UR10, 0x10000, URZ, 0xfc, !UPT ;  /* 0x000100000a0a7892 */ /* 0x000fe2000f8efc3f */
[C---:B------:R-:W-:Y:S01]  /*57a0*/  FMUL.FTZ R21, R0.reuse, R157 ;  /* 0x0000009d00157220 */ /* 0x040fe20000410000 */
[C---:B------:R-:W-:Y:S01]  /*57b0*/  FMUL.FTZ R157, R0.reuse, R167 ;  /* 0x000000a7009d7220 */ /* 0x040fe20000410000 */
[C---:B------:R-:W-:Y:S01]  /*57c0*/  FMUL.FTZ R167, R0.reuse, R173 ;  /* 0x000000ad00a77220 */ /* 0x040fe20000410000 */
[----:B------:R-:W-:Y:S01]  /*57d0*/  ULEA UR10, UR37, UR10, 0xa ;  /* 0x0000000a250a7291 */ /* 0x000fe2000f8e503f */
        /* <DEDUP_REMOVED lines=24> */
[----:B------:R-:W-:-:S02]  /*5960*/  IMAD.SHL.U32 R172, R5, 0x40, RZ ;  /* 0x0000004005ac7824 */ /* 0x000fc400078e00ff */
[C---:B------:R-:W-:Y:S01]  /*5970*/  FMUL.FTZ R168, R0.reuse, R178 ;  /* 0x000000b200a87220 */ /* 0x040fe20000410000 */
[C---:B------:R-:W-:Y:S01]  /*5980*/  FMUL.FTZ R169, R0.reuse, R179 ;  /* 0x000000b300a97220 */ /* 0x040fe20000410000 */
[C---:B------:R-:W-:Y:S01]  /*5990*/  FMUL.FTZ R177, R0.reuse, R180 ;  /* 0x000000b400b17220 */ /* 0x040fe20000410000 */
[C---:B------:R-:W-:Y:S01]  /*59a0*/  FMUL.FTZ R176, R0.reuse, R181 ;  /* 0x000000b500b07220 */ /* 0x040fe20000410000 */
[----:B------:R-:W-:Y:S01]  /*59b0*/  FMUL.FTZ R175, R0, R183 ;  /* 0x000000b700af7220 */ /* 0x000fe20000410000 */
[----:B------:R-:W-:Y:S01]  /*59c0*/  IMAD.U32 R178, RZ, RZ, UR38 ;  /* 0x00000026ffb27e24 */ /* 0x000fe2000f8e00ff */
[----:B------:R-:W-:Y:S01]  /*59d0*/  IADD3 R179, -R2, 0x1, -R172 ;  /* 0x0000000102b37810 */ /* 0x000fe20007ffe9ac */
[----:B------:R-:W2:Y:S01]  /*59e0*/  MUFU.TANH R12, R12 ;  /* 0x0000000c000c7308 */ /* 0x000ea20000002400 */
[----:B-1----:R-:W-:Y:S02]  /*59f0*/  SHF.R.U32.HI R216, RZ, 0x7, R7 ;  /* 0x00000007ffd87819 */ /* 0x002fe40000011607 */
[----:B------:R-:W-:-:S05]  /*5a00*/  IADD3 R179, -R178, UR39, R179 ;  /* 0x00000027b2b37c10 */ /* 0x000fca000fffe1b3 */
[----:B------:R-:W1:Y:S01]  /*5a10*/  MUFU.TANH R13, R13 ;  /* 0x0000000d000d7308 */ /* 0x000e620000002400 */
[C---:B------:R-:W-:Y:S02]  /*5a20*/  VIADD R178, R179.reuse, UR59 ;  /* 0x0000003bb3b27c36 */ /* 0x040fe40008000000 */
[----:B------:R-:W-:-:S05]  /*5a30*/  VIADD R179, R179, UR53 ;  /* 0x00000035b3b37c36 */ /* 0x000fca0008000000 */
        /* <DEDUP_REMOVED lines=28> */
[----:B------:R-:W1:Y:S01]  /*5c00*/  MUFU.TANH R173, R173 ;  /* 0x000000ad00ad7308 */ /* 0x000e620000002400 */
[----:B------:R-:W-:-:S02]  /*5c10*/  WARPGROUP.DEPBAR.LE gsb0, 0x0 ;  /* 0x00008000000079c5 */ /* 0x000fc40000010000 */
[----:B------:R-:W-:-:S05]  /*5c20*/  WARPGROUP.ARRIVE ;  /* 0x00000000000079c5 */ /* 0x000fca0000000000 */
[----:B------:R-:W1:Y:S01]  /*5c30*/  MUFU.TANH R175, R175 ;  /* 0x000000af00af7308 */ /* 0x000e620000002400 */
[----:B------:R-:W-:Y:S01]  /*5c40*/  QGMMA.64x256x32.F32.E4M3.E4M3 R24, R184, gdesc[UR8], R24, gsb0 ;  /* 0x03e00008b8187df3 */ /* 0x000fe20008000818 */
[----:B------:R-:W-:Y:S02]  /*5c50*/  @UP0 ULDC UR10, c[0x0][0x44c] ;  /* 0x00011300000a0ab9 */ /* 0x000fe40000000800 */
[----:B0-----:R-:W-:Y:S01]  /*5c60*/  @P2 IMAD.HI.U32 R6, R174, UR10, RZ ;  /* 0x0000000aae062c27 */ /* 0x001fe2000f8e00ff */
[----:B------:R-:W-:Y:S01]  /*5c70*/  @UP0 ULDC UR10, c[0x0][0x450] ;  /* 0x00011400000a0ab9 */ /* 0x000fe20000000800 */
[----:B------:R-:W-:-:S03]  /*5c80*/  PLOP3.LUT P2, PT, PT, PT, UP1, 0x40, 0x0 ;  /* 0x000000000000781c */ /* 0x000fc60003f4e818 */
[----:B------:R-:W-:Y:S01]  /*5c90*/  @P3 SHF.R.U32.HI R174, RZ, UR10, R6 ;  /* 0x0000000affae3c19 */ /* 0x000fe20008011606 */
[----:B------:R-:W-:-:S04]  /*5ca0*/  IMAD.U32 R6, RZ, RZ, UR6 ;  /* 0x00000006ff067e24 */ /* 0x000fc8000f8e00ff */
[----:B------:R-:W0:Y:S01]  /*5cb0*/  SHFL.IDX PT, R182, R174, RZ, 0x1c1f ;  /* 0x001c1fffaeb67589 */ /* 0x000e2200000e0000 */
[----:B------:R-:W-:-:S05]  /*5cc0*/  @!P1 LEA R6, R6, UR40, 0x3 ;  /* 0x0000002806069c11 */ /* 0x000fca000f8e18ff */
[----:B------:R-:W-:-:S05]  /*5cd0*/  @!P1 VIADD R6, R6, 0x28440 ;  /* 0x0002844006069836 */ /* 0x000fca0000000000 */
[----:B------:R-:W-:Y:S02]  /*5ce0*/  @!P1 PRMT R7, RZ, 0x654, R6 ;  /* 0x00000654ff079816 */ /* 0x000fe40000000006 */
[----:B------:R-:W-:Y:S01]  /*5cf0*/  IADD3 R6, -R216, 0xb, RZ ;  /* 0x0000000bd8067810 */ /* 0x000fe20007ffe1ff */
[--C-:B0-----:R-:W-:Y:S02]  /*5d00*/  IMAD.IADD R180, R178, 0x1, R182.reuse ;  /* 0x00000001b2b47824 */ /* 0x101fe400078e02b6 */
[----:B------:R-:W-:Y:S01]  /*5d10*/  IMAD.IADD R181, R179, 0x1, R182 ;  /* 0x00000001b3b57824 */ /* 0x000fe200078e02b6 */
[----:B------:R-:W-:Y:S02]  /*5d20*/  WARPGROUP.DEPBAR.LE gsb0, 0x0 ;  /* 0x00008000000079c5 */ /* 0x000fe40000010000 */
[----:B------:R0:W-:Y:S06]  /*5d30*/  BAR.ARV R6, 0x100 ;  /* 0x000400060000751d */ /* 0x0001ec0000002000 */
[----:B------:R0:W-:Y:S01]  /*5d40*/  @!P1 SYNCS.ARRIVE.TRANS64.RED.A1T0 RZ, [R7+URZ], RZ ;  /* 0x000000ff07ff99a7 */ /* 0x0001e2000810043f */
[----:B-1234-:R-:W-:Y:S05]  /*5d50*/  @P2 BRA `(.L_x_1183) ;  /* 0x00000000005c2947 */ /* 0x01efea0003800000 */
[----:B0-----:R-:W-:Y:S01]  /*5d60*/  IMAD.U32 R6, RZ, RZ, UR38 ;  /* 0x00000026ff067e24 */ /* 0x001fe2000f8e00ff */
[----:B------:R-:W-:Y:S04]  /*5d70*/  BSSY B0, `(.L_x_1184) ;  /* 0x0000011000007945 */ /* 0x000fe80003800000 */
[----:B------:R-:W-:-:S04]  /*5d80*/  IADD3 R182, -R6, UR39, R182 ;  /* 0x0000002706b67c10 */ /* 0x000fc8000fffe1b6 */
        /* <DEDUP_REMOVED lines=10> */
.L_x_1185:
[----:B------:R-:W-:-:S05]  /*5e30*/  IMAD.U32 R183, RZ, RZ, UR43 ;  /* 0x0000002bffb77e24 */ /* 0x000fca000f8e00ff */
[----:B------:R-:W-:-:S13]  /*5e40*/  ISETP.NE.AND P2, PT, R183, 0x1, PT ;  /* 0x00000001b700780c */ /* 0x000fda0003f45270 */
[----:B------:R-:W0:Y:S02]  /*5e50*/  @P2 LDC.64 R6, c[0x0][0x9e8] ;  /* 0x00027a00ff062b82 */ /* 0x000e240000000a00 */
[----:B0-----:R-:W-:-:S05]  /*5e60*/  @P2 IMAD.HI.U32 R6, R182, R6, RZ ;  /* 0x00000006b6062227 */ /* 0x001fca00078e00ff */
[----:B------:R-:W-:-:S07]  /*5e70*/  @P2 SHF.R.U32.HI R182, RZ, R7, R6 ;  /* 0x00000007ffb62219 */ /* 0x000fce0000011606 */
.L_x_1186:
[----:B------:R-:W-:Y:S05]  /*5e80*/  BSYNC B0 ;  /* 0x0000000000007941 */ /* 0x000fea0003800000 */
.L_x_1184:
[----:B------:R-:W-:-:S04]  /*5e90*/  IMAD R182, R182, R183, -R172 ;  /* 0x000000b7b6b67224 */ /* 0x000fc800078e0aac */
[----:B------:R-:W-:-:S05]  /*5ea0*/  IMAD.IADD R182, R182, 0x1, -R2 ;  /* 0x00000001b6b67824 */ /* 0x000fca00078e0a02 */
[----:B------:R-:W-:Y:S02]  /*5eb0*/  VIMNMX R181, R181, R182, !PT ;  /* 0x000000b6b5b57248 */ /* 0x000fe40007fe0100 */
[----:B------:R-:W-:-:S07]  /*5ec0*/  VIADDMNMX R180, R182, R183, R180, PT ;  /* 0x000000b7b6b47246 */ /* 0x000fce00038001b4 */
.L_x_1183:
[----:B------:R-:W-:Y:S01]  /*5ed0*/  ISETP.GT.AND P2, PT, R5, -0x1, PT ;  /* 0xffffffff0500780c */ /* 0x000fe20003f44270 */
[----:B------:R-:W1:Y:S03]  /*5ee0*/  SHFL.IDX PT, R174, R174, 0x1, 0x1c1f ;  /* 0x003c1f00aeae7f89 */ /* 0x000e6600000e0000 */
[C---:B------:R-:W-:Y:S02]  /*5ef0*/  ISETP.GT.AND P5, PT, R181.reuse, RZ, P2 ;  /* 0x000000ffb500720c */ /* 0x040fe400017a4270 */
[C---:B------:R-:W-:Y:S02]  /*5f00*/  ISETP.GT.AND P4, PT, R181.reuse, 0x1, P2 ;  /* 0x00000001b500780c */ /* 0x040fe40001784270 */
[----:B------:R-:W-:Y:S02]  /*5f10*/  ISETP.LT.OR P5, PT, R180, 0x1, P5 ;  /* 0x00000001b400780c */ /* 0x000fe40002fa1670 */
[----:B------:R-:W-:-:S02]  /*5f20*/  ISETP.GT.AND P6, PT, R181, 0x8, P2 ;  /* 0x00000008b500780c */ /* 0x000fc400017c4270 */
[----:B------:R-:W-:Y:S02]  /*5f30*/  FSEL R12, R12, -INF , !P5 ;  /* 0xff8000000c0c7808 */ /* 0x000fe40006800000 */
[C---:B------:R-:W-:Y:S02]  /*5f40*/  ISETP.GT.AND P5, PT, R181.reuse, 0x10, P2 ;  /* 0x00000010b500780c */ /* 0x040fe400017a4270 */
[----:B------:R-:W-:Y:S02]  /*5f50*/  ISETP.GT.AND P3, PT, R181, 0x9, P2 ;  /* 0x00000009b500780c */ /* 0x000fe40001764270 */
[C---:B------:R-:W-:Y:S02]  /*5f60*/  ISETP.LT.OR P5, PT, R180.reuse, 0x11, P5 ;  /* 0x00000011b400780c */ /* 0x040fe40002fa1670 */
[----:B------:R-:W-:Y:S02]  /*5f70*/  ISETP.LT.OR P4, PT, R180, 0x2, P4 ;  /* 0x00000002b400780c */ /* 0x000fe40002781670 */
[----:B------:R-:W-:-:S02]  /*5f80*/  FSEL R154, R154, -INF , !P5 ;  /* 0xff8000009a9a7808 */ /* 0x000fc40006800000 */
[----:B------:R-:W-:Y:S01]  /*5f90*/  ISETP.GT.AND P5, PT, R181, 0x20, P2 ;  /* 0x00000020b500780c */ /* 0x000fe200017a4270 */
[--C-:B-1----:R-:W-:Y:S01]  /*5fa0*/  IMAD.IADD R178, R178, 0x1, R174.reuse ;  /* 0x00000001b2b27824 */ /* 0x102fe200078e02ae */
[C---:B------:R-:W-:Y:S01]  /*5fb0*/  ISETP.LT.OR P6, PT, R180.reuse, 0x9, P6 ;  /* 0x00000009b400780c */ /* 0x040fe200037c1670 */
[----:B------:R-:W-:Y:S01]  /*5fc0*/  IMAD.IADD R179, R179, 0x1, R174 ;  /* 0x00000001b3b37824 */ /* 0x000fe200078e02ae */
[C---:B------:R-:W-:Y:S02]  /*5fd0*/  ISETP.LT.OR P3, PT, R180.reuse, 0xa, P3 ;  /* 0x0000000ab400780c */ /* 0x040fe40001f61670 */
[----:B------:R-:W-:Y:S02]  /*5fe0*/  ISETP.LT.OR P5, PT, R180, 0x21, P5 ;  /* 0x00000021b400780c */ /* 0x000fe40002fa1670 */
[----:B------:R-:W-:Y:S02]  /*5ff0*/  FSEL R13, R13, -INF , !P4 ;  /* 0xff8000000d0d7808 */ /* 0x000fe40006000000 */
[----:B------:R-:W-:-:S02]  /*6000*/  FSEL R20, R20, -INF , !P6 ;  /* 0xff80000014147808 */ /* 0x000fc40007000000 */
[----:B------:R-:W-:Y:S02]  /*6010*/  FSEL R21, R21, -INF , !P3 ;  /* 0xff80000015157808 */ /* 0x000fe40005800000 */
[C---:B------:R-:W-:Y:S02]  /*6020*/  ISETP.GT.AND P4, PT, R181.reuse, 0x11, P2 ;  /* 0x00000011b500780c */ /* 0x040fe40001784270 */
[C---:B------:R-:W-:Y:S02]  /*6030*/  ISETP.GT.AND P6, PT, R181.reuse, 0x18, P2 ;  /* 0x00000018b500780c */ /* 0x040fe400017c4270 */
[C---:B------:R-:W-:Y:S02]  /*6040*/  ISETP.GT.AND P3, PT, R181.reuse, 0x19, P2 ;  /* 0x00000019b500780c */ /* 0x040fe40001764270 */
[----:B------:R-:W-:Y:S02]  /*6050*/  FSEL R162, R162, -INF , !P5 ;  /* 0xff800000a2a27808 */ /* 0x000fe40006800000 */
[----:B------:R-:W-:-:S02]  /*6060*/  ISETP.GT.AND P5, PT, R181, 0x30, P2 ;  /* 0x00000030b500780c */ /* 0x000fc400017a4270 */
[C---:B------:R-:W-:Y:S02]  /*6070*/  ISETP.LT.OR P4, PT, R180.reuse, 0x12, P4 ;  /* 0x00000012b400780c */ /* 0x040fe40002781670 */
[C---:B------:R-:W-:Y:S02]  /*6080*/  ISETP.LT.OR P6, PT, R180.reuse, 0x19, P6 ;  /* 0x00000019b400780c */ /* 0x040fe400037c1670 */
[C---:B------:R-:W-:Y:S02]  /*6090*/  ISETP.LT.OR P3, PT, R180.reuse, 0x1a, P3 ;  /* 0x0000001ab400780c */ /* 0x040fe40001f61670 */
[----:B------:R-:W-:Y:S02]  /*60a0*/  ISETP.LT.OR P5, PT, R180, 0x31, P5 ;  /* 0x00000031b400780c */ /* 0x000fe40002fa1670 */
[----:B------:R-:W-:Y:S02]  /*60b0*/  FSEL R155, R155, -INF , !P4 ;  /* 0xff8000009b9b7808 */ /* 0x000fe40006000000 */
[----:B------:R-:W-:-:S02]  /*60c0*/  FSEL R158, R158, -INF , !P6 ;  /* 0xff8000009e9e7808 */ /* 0x000fc40007000000 */
[----:B------:R-:W-:Y:S02]  /*60d0*/  FSEL R159, R159, -INF , !P3 ;  /* 0xff8000009f9f7808 */ /* 0x000fe40005800000 */
[C---:B------:R-:W-:Y:S02]  /*60e0*/  ISETP.GT.AND P4, PT, R181.reuse, 0x21, P2 ;  /* 0x00000021b500780c */ /* 0x040fe40001784270 */
[C---:B------:R-:W-:Y:S02]  /*60f0*/  ISETP.GT.AND P6, PT, R181.reuse, 0x28, P2 ;  /* 0x00000028b500780c */ /* 0x040fe400017c4270 */
[----:B------:R-:W-:Y:S02]  /*6100*/  ISETP.GT.AND P3, PT, R181, 0x29, P2 ;  /* 0x00000029b500780c */ /* 0x000fe40001764270 */
[----:B------:R-:W-:Y:S02]  /*6110*/  FSEL R170, R170, -INF , !P5 ;  /* 0xff800000aaaa7808 */ /* 0x000fe40006800000 */
[----:B------:R-:W-:-:S02]  /*6120*/  PLOP3.LUT P5, PT, PT, PT, UP1, 0x40, 0x0 ;  /* 0x000000000000781c */ /* 0x000fc40003fae818 */
[C---:B------:R-:W-:Y:S02]  /*6130*/  ISETP.LT.OR P4, PT, R180.reuse, 0x22, P4 ;  /* 0x00000022b400780c */ /* 0x040fe40002781670 */
[C---:B------:R-:W-:Y:S02]  /*6140*/  ISETP.LT.OR P6, PT, R180.reuse, 0x29, P6 ;  /* 0x00000029b400780c */ /* 0x040fe400037c1670 */
[----:B------:R-:W-:Y:S02]  /*6150*/  ISETP.LT.OR P3, PT, R180, 0x2a, P3 ;  /* 0x0000002ab400780c */ /* 0x000fe40001f61670 */
[----:B------:R-:W-:Y:S02]  /*6160*/  FSEL R163, R163, -INF , !P4 ;  /* 0xff800000a3a37808 */ /* 0x000fe40006000000 */
[----:B------:R-:W-:Y:S02]  /*6170*/  FSEL R166, R166, -INF , !P6 ;  /* 0xff800000a6a67808 */ /* 0x000fe40007000000 */
        /* <DEDUP_REMOVED lines=9> */
[----:B------:R-:W-:Y:S01]  /*6210*/  FSEL R176, R176, -INF , !P3 ;  /* 0xff800000b0b07808 */ /* 0x000fe20005800000 */
[----:B------:R-:W-:Y:S06]  /*6220*/  @P5 BRA `(.L_x_1187) ;  /* 0x00000000005c5947 */ /* 0x000fec0003800000 */
        /* <DEDUP_REMOVED lines=13> */
.L_x_1189:
[----:B------:R-:W-:-:S05]  /*6300*/  IMAD.U32 R180, RZ, RZ, UR43 ;  /* 0x0000002bffb47e24 */ /* 0x000fca000f8e00ff */
[----:B------:R-:W-:-:S13]  /*6310*/  ISETP.NE.AND P3, PT, R180, 0x1, PT ;  /* 0x00000001b400780c */ /* 0x000fda0003f65270 */
[----:B------:R-:W0:Y:S02]  /*6320*/  @P3 LDC.64 R6, c[0x0][0x9e8] ;  /* 0x00027a00ff063b82 */ /* 0x000e240000000a00 */
[----:B0-----:R-:W-:-:S05]  /*6330*/  @P3 IMAD.HI.U32 R6, R174, R6, RZ ;  /* 0x00000006ae063227 */ /* 0x001fca00078e00ff */
[----:B------:R-:W-:-:S07]  /*6340*/  @P3 SHF.R.U32.HI R174, RZ, R7, R6 ;  /* 0x00000007ffae3219 */ /* 0x000fce0000011606 */
.L_x_1190:
[----:B------:R-:W-:Y:S05]  /*6350*/  BSYNC B0 ;  /* 0x0000000000007941 */ /* 0x000fea0003800000 */
.L_x_1188:
[----:B------:R-:W-:-:S04]  /*6360*/  IMAD R7, R174, R180, -R172 ;  /* 0x000000b4ae077224 */ /* 0x000fc800078e0aac */
[----:B------:R-:W-:-:S05]  /*6370*/  IMAD.IADD R7, R7, 0x1, -R2 ;  /* 0x0000000107077824 */ /* 0x000fca00078e0a02 */
[----:B------:R-:W-:Y:S02]  /*6380*/  VIADDMNMX R178, R7, R180, R178, PT ;  /* 0x000000b407b27246 */ /* 0x000fe400038001b2 */
[----:B------:R-:W-:-:S07]  /*6390*/  VIMNMX R179, R179, R7, !PT ;  /* 0x00000007b3b37248 */ /* 0x000fce0007fe0100 */
.L_x_1187:
[----:B0-----:R-:W-:Y:S01]  /*63a0*/  FMNMX.FTZ R6, R12, R8, !PT ;  /* 0x000000080c067209 */ /* 0x001fe20007810000 */
[----:B------:R-:W-:Y:S01]  /*63b0*/  UMOV UR10, UR58 ;  /* 0x0000003a000a7c82 */ /* 0x000fe20008000000 */
[----:B------:R-:W-:Y:S01]  /*63c0*/  ISETP.GT.AND P5, PT, R179, 0x9, P2 ;  /* 0x00000009b300780c */ /* 0x000fe200017a4270 */
[----:B------:R-:W-:Y:S01]  /*63d0*/  IMAD.U32 R181, RZ, RZ, UR10 ;  /* 0x0000000affb57e24 */ /* 0x000fe2000f8e00ff */
[----:B------:R-:W-:Y:S02]  /*63e0*/  FMNMX.FTZ R7, R13, R6, !PT ;  /* 0x000000060d077209 */ /* 0x000fe40007810000 */
[----:B------:R-:W-:Y:S02]  /*63f0*/  ISETP.LT.OR P5, PT, R178, 0xa, P5 ;  /* 0x0000000ab200780c */ /* 0x000fe40002fa1670 */
[----:B------:R-:W-:Y:S02]  /*6400*/  FMNMX.FTZ R6, R20, R7, !PT ;  /* 0x0000000714067209 */ /* 0x000fe40007810000 */
[----:B------:R-:W-:-:S02]  /*6410*/  ISETP.GT.AND P4, PT, R179, 0x8, P2 ;  /* 0x00000008b300780c */ /* 0x000fc40001784270 */
[----:B------:R-:W-:Y:S02]  /*6420*/  FMNMX.FTZ R7, R21, R6, !PT ;  /* 0x0000000615077209 */ /* 0x000fe40007810000 */
[----:B------:R-:W-:Y:S02]  /*6430*/  FSEL R15, R15, -INF , !P5 ;  /* 0xff8000000f0f7808 */ /* 0x000fe40006800000 */
        /* <DEDUP_REMOVED lines=11> */
[----:B------:R-:W-:Y:S02]  /*64f0*/  ISETP.GT.AND P4, PT, R179, 0x18, P2 ;  /* 0x00000018b300780c */ /* 0x000fe40001784270 */
[----:B------:R-:W-:Y:S02]  /*6500*/  FMNMX.FTZ R6, R166, R7, !PT ;  /* 0x00000007a6067209 */ /* 0x000fe40007810000 */
[----:B------:R-:W-:Y:S02]  /*6510*/  FSEL R157, R157, -INF , !P5 ;  /* 0xff8000009d9d7808 */ /* 0x000fe40006800000 */
[----:B------:R-:W-:Y:S02]  /*6520*/  FMNMX.FTZ R7, R167, R6, !PT ;  /* 0x00000006a7077209 */ /* 0x000fe40007810000 */
[----:B------:R-:W-:-:S02]  /*6530*/  ISETP.LT.OR P6, PT, R178, 0x11, P6 ;  /* 0x00000011b200780c */ /* 0x000fc400037c1670 */
[----:B------:R-:W-:Y:S02]  /*6540*/  FMNMX.FTZ R6, R170, R7, !PT ;  /* 0x00000007aa067209 */ /* 0x000fe40007810000 */
[----:B------:R-:W-:Y:S02]  /*6550*/  ISETP.LT.OR P4, PT, R178, 0x19, P4 ;  /* 0x00000019b200780c */ /* 0x000fe40002781670 */
[----:B------:R-:W-:Y:S02]  /*6560*/  FMNMX.FTZ R6, R171, R6, !PT ;  /* 0x00000006ab067209 */ /* 0x000fe40007810000 */
[----:B------:R-:W-:Y:S02]  /*6570*/  ISETP.GT.AND P5, PT, R179, RZ, P2 ;  /* 0x000000ffb300720c */ /* 0x000fe400017a4270 */
[----:B------:R-:W-:Y:S02]  /*6580*/  FMNMX.FTZ R7, R177, R6, !PT ;  /* 0x00000006b1077209 */ /* 0x000fe40007810000 */
[----:B------:R-:W-:-:S02]  /*6590*/  FSEL R152, R152, -INF , !P6 ;  /* 0xff80000098987808 */ /* 0x000fc40007000000 */
[----:B------:R-:W-:Y:S02]  /*65a0*/  FMNMX.FTZ R172, R176, R7, !PT ;  /* 0x00000007b0ac7209 */ /* 0x000fe40007810000 */
[----:B------:R-:W-:Y:S02]  /*65b0*/  FSEL R156, R156, -INF , !P4 ;  /* 0xff8000009c9c7808 */ /* 0x000fe40006000000 */
[----:B------:R-:W-:Y:S01]  /*65c0*/  ISETP.LT.OR P5, PT, R178, 0x1, P5 ;  /* 0x00000001b200780c */ /* 0x000fe20002fa1670 */
[----:B------:R-:W0:Y:S01]  /*65d0*/  SHFL.BFLY PT, R7, R172, 0x2, 0x1f ;  /* 0x0c401f00ac077f89 */ /* 0x000e2200000e0000 */
[C---:B------:R-:W-:Y:S02]  /*65e0*/  ISETP.GT.AND P6, PT, R179.reuse, 0x20, P2 ;  /* 0x00000020b300780c */ /* 0x040fe400017c4270 */
[----:B------:R-:W-:Y:S02]  /*65f0*/  ISETP.GT.AND P4, PT, R179, 0x28, P2 ;  /* 0x00000028b300780c */ /* 0x000fe40001784270 */
[----:B------:R-:W-:-:S02]  /*6600*/  FSEL R10, R10, -INF , !P5 ;  /* 0xff8000000a0a7808 */ /* 0x000fc40006800000 */
[C---:B------:R-:W-:Y:S02]  /*6610*/  ISETP.LT.OR P6, PT, R178.reuse, 0x21, P6 ;  /* 0x00000021b200780c */ /* 0x040fe400037c1670 */
[----:B------:R-:W-:Y:S02]  /*6620*/  ISETP.LT.OR P4, PT, R178, 0x29, P4 ;  /* 0x00000029b200780c */ /* 0x000fe40002781670 */
[----:B------:R-:W-:Y:S02]  /*6630*/  FSEL R160, R160, -INF , !P6 ;  /* 0xff800000a0a07808 */ /* 0x000fe40007000000 */
[----:B------:R-:W-:Y:S02]  /*6640*/  FSEL R164, R164, -INF , !P4 ;  /* 0xff800000a4a47808 */ /* 0x000fe40006000000 */
[C---:B------:R-:W-:Y:S02]  /*6650*/  ISETP.GT.AND P6, PT, R179.reuse, 0x29, P2 ;  /* 0x00000029b300780c */ /* 0x040fe400017c4270 */
[----:B------:R-:W-:-:S02]  /*6660*/  ISETP.GT.AND P5, PT, R179, 0x31, P2 ;  /* 0x00000031b300780c */ /* 0x000fc400017a4270 */
[----:B------:R-:W-:Y:S02]  /*6670*/  ISETP.GT.AND P4, PT, R179, 0x38, P2 ;  /* 0x00000038b300780c */ /* 0x000fe40001784270 */
[C---:B------:R-:W-:Y:S02]  /*6680*/  ISETP.LT.OR P6, PT, R178.reuse, 0x2a, P6 ;  /* 0x0000002ab200780c */ /* 0x040fe400037c1670 */
[----:B------:R-:W-:Y:S02]  /*6690*/  ISETP.LT.OR P5, PT, R178, 0x32, P5 ;  /* 0x00000032b200780c */ /* 0x000fe40002fa1670 */
[----:B0-----:R-:W-:Y:S02]  /*66a0*/  FMNMX.FTZ R174, R172, R7, !PT ;  /* 0x00000007acae7209 */ /* 0x001fe40007810000 */
[----:B------:R-:W-:Y:S02]  /*66b0*/  FMNMX.FTZ R172, R10, R9, !PT ;  /* 0x000000090aac7209 */ /* 0x000fe40007810000 */
[----:B------:R-:W-:Y:S01]  /*66c0*/  FSEL R165, R165, -INF , !P6 ;  /* 0xff800000a5a57808 */ /* 0x000fe20007000000 */
[----:B------:R-:W0:Y:S01]  /*66d0*/  SHFL.BFLY PT, R7, R174, 0x1, 0x1f ;  /* 0x0c201f00ae077f89 */ /* 0x000e2200000e0000 */
[----:B------:R-:W-:-:S02]  /*66e0*/  ISETP.LT.OR P4, PT, R178, 0x39, P4 ;  /* 0x00000039b200780c */ /* 0x000fc40002781670 */
[----:B------:R-:W-:Y:S02]  /*66f0*/  FSEL R169, R169, -INF , !P5 ;  /* 0xff800000a9a97808 */ /* 0x000fe40006800000 */
[----:B------:R-:W-:Y:S02]  /*6700*/  FSEL R173, R173, -INF , !P4 ;  /* 0xff800000adad7808 */ /* 0x000fe40006000000 */
[----:B0-----:R-:W-:-:S04]  /*6710*/  FMNMX.FTZ R6, R174, R7, !PT ;  /* 0x00000007ae067209 */ /* 0x001fc80007810000 */
[----:B------:R-:W-:-:S04]  /*6720*/  FSETP.NEU.FTZ.AND P3, PT, R6, -INF , PT ;  /* 0xff8000000600780b */ /* 0x000fc80003f7d000 */
[----:B------:R-:W-:-:S05]  /*6730*/  FSEL R7, R6, RZ, P3 ;  /* 0x000000ff06077208 */ /* 0x000fca0001800000 */
[----:B------:R-:W-:Y:S01]  /*6740*/  FADD.FTZ R7, -R7, R8 ;  /* 0x0000000807077221 */ /* 0x000fe20000010100 */
[----:B------:R-:W-:-:S03]  /*6750*/  FFMA.FTZ R8, R6, R181, -8 ;  /* 0xc100000006087423 */ /* 0x000fc600000100b5 */
[----:B------:R-:W-:Y:S02]  /*6760*/  FMUL.FTZ R7, R7, UR10 ;  /* 0x0000000a07077c20 */ /* 0x000fe40008410000 */
[----:B------:R-:W-:Y:S02]  /*6770*/  FSEL R8, R8, RZ, P3 ;  /* 0x000000ff08087208 */ /* 0x000fe40001800000 */
[----:B------:R-:W-:Y:S02]  /*6780*/  ISETP.GT.AND P3, PT, R179, 0x1, P2 ;  /* 0x00000001b300780c */ /* 0x000fe40001764270 */
[----:B------:R-:W-:Y:S01]  /*6790*/  MUFU.EX2 R7, R7 ;  /* 0x0000000700077308 */ /* 0x000fe20000000800 */
[----:B------:R-:W-:-:S01]  /*67a0*/  FFMA.FTZ R12, R12, UR10, -R8 ;  /* 0x0000000a0c0c7c23 */ /* 0x000fc20008010808 */
[----:B------:R-:W-:Y:S01]  /*67b0*/  ISETP.LT.OR P3, PT, R178, 0x2, P3 ;  /* 0x00000002b200780c */ /* 0x000fe20001f61670 */
[----:B------:R-:W-:-:S01]  /*67c0*/  FFMA.FTZ R13, R13, UR10, -R8 ;  /* 0x0000000a0d0d7c23 */ /* 0x000fc20008010808 */
[--C-:B------:R-:W-:Y:S01]  /*67d0*/  FFMA.FTZ R20, R20, UR10, -R8.reuse ;  /* 0x0000000a14147c23 */ /* 0x100fe20008010808 */
[----:B------:R-:W-:-:S01]  /*67e0*/  FFMA.FTZ R21, R21, UR10, -R8 ;  /* 0x0000000a15157c23 */ /* 0x000fc20008010808 */
[----:B------:R-:W-:Y:S01]  /*67f0*/  FSEL R11, R11, -INF , !P3 ;  /* 0xff8000000b0b7808 */ /* 0x000fe20005800000 */
[----:B------:R-:W-:-:S01]  /*6800*/  FFMA.FTZ R154, R154, UR10, -R8 ;  /* 0x0000000a9a9a7c23 */ /* 0x000fc20008010808 */
[----:B------:R-:W-:Y:S01]  /*6810*/  ISETP.GT.AND P3, PT, R179, 0x11, P2 ;  /* 0x00000011b300780c */ /* 0x000fe20001764270 */
[----:B------:R-:W0:Y:S01]  /*6820*/  MUFU.EX2 R12, R12 ;  /* 0x0000000c000c7308 */ /* 0x000e220000000800 */
[----:B------:R-:W-:-:S01]  /*6830*/  FFMA.FTZ R155, R155, UR10, -R8 ;  /* 0x0000000a9b9b7c23 */ /* 0x000fc20008010808 */
[--C-:B------:R-:W-:Y:S01]  /*6840*/  FFMA.FTZ R158, R158, UR10, -R8.reuse ;  /* 0x0000000a9e9e7c23 */ /* 0x100fe20008010808 */
[----:B------:R-:W-:Y:S01]  /*6850*/  ISETP.LT.OR P3, PT, R178, 0x12, P3 ;  /* 0x00000012b200780c */ /* 0x000fe20001f61670 */
[--C-:B------:R-:W-:Y:S01]  /*6860*/  FFMA.FTZ R159, R159, UR10, -R8.reuse ;  /* 0x0000000a9f9f7c23 */ /* 0x100fe20008010808 */
[----:B------:R-:W-:-:S01]  /*6870*/  FFMA.FTZ R162, R162, UR10, -R8 ;  /* 0x0000000aa2a27c23 */ /* 0x000fc20008010808 */
[--C-:B------:R-:W-:Y:S01]  /*6880*/  FFMA.FTZ R163, R163, UR10, -R8.reuse ;  /* 0x0000000aa3a37c23 */ /* 0x100fe20008010808 */
[----:B------:R-:W-:Y:S01]  /*6890*/  FSEL R153, R153, -INF , !P3 ;  /* 0xff80000099997808 */ /* 0x000fe20005800000 */
[----:B------:R-:W1:Y:S01]  /*68a0*/  MUFU.EX2 R13, R13 ;  /* 0x0000000d000d7308 */ /* 0x000e620000000800 */
[----:B------:R-:W-:Y:S01]  /*68b0*/  ISETP.GT.AND P3, PT, R179, 0x21, P2 ;  /* 0x00000021b300780c */ /* 0x000fe20001764270 */
[--C-:B------:R-:W-:Y:S01]  /*68c0*/  FFMA.FTZ R166, R166, UR10, -R8.reuse ;  /* 0x0000000aa6a67c23 */ /* 0x100fe20008010808 */
[----:B------:R-:W-:-:S01]  /*68d0*/  FFMA.FTZ R167, R167, UR10, -R8 ;  /* 0x0000000aa7a77c23 */ /* 0x000fc20008010808 */
[--C-:B------:R-:W-:Y:S01]  /*68e0*/  FFMA.FTZ R170, R170, UR10, -R8.reuse ;  /* 0x0000000aaaaa7c23 */ /* 0x100fe20008010808 */
[----:B------:R-:W-:Y:S01]  /*68f0*/  ISETP.LT.OR P3, PT, R178, 0x22, P3 ;  /* 0x00000022b200780c */ /* 0x000fe20001f61670 */
[--C-:B------:R-:W-:Y:S01]  /*6900*/  FFMA.FTZ R171, R171, UR10, -R8.reuse ;  /* 0x0000000aabab7c23 */ /* 0x100fe20008010808 */
[----:B------:R-:W-:-:S01]  /*6910*/  FFMA.FTZ R177, R177, UR10, -R8 ;  /* 0x0000000ab1b17c23 */ /* 0x000fc20008010808 */
[----:B------:R-:W2:Y:S01]  /*6920*/  MUFU.EX2 R20, R20 ;  /* 0x0000001400147308 */ /* 0x000ea20000000800 */
[----:B------:R-:W-:Y:S01]  /*6930*/  FSEL R161, R161, -INF , !P3 ;  /* 0xff800000a1a17808 */ /* 0x000fe20005800000 */
[----:B------:R-:W-:Y:S01]  /*6940*/  FFMA.FTZ R8, R176, UR10, -R8 ;  /* 0x0000000ab0087c23 */ /* 0x000fe20008010808 */
[----:B------:R-:W-:Y:S01]  /*6950*/  ISETP.GT.AND P3, PT, R179, 0x30, P2 ;  /* 0x00000030b300780c */ /* 0x000fe20001764270 */
[----:B0-----:R-:W-:Y:S01]  /*6960*/  FFMA.FTZ R176, R7, R3, R12 ;  /* 0x0000000307b07223 */ /* 0x001fe2000001000c */
[----:B------:R-:W-:-:S02]  /*6970*/  ISETP.GT.AND P2, PT, R179, 0x39, P2 ;  /* 0x00000039b300780c */ /* 0x000fc40001744270 */
[----:B------:R-:W-:Y:S01]  /*6980*/  FMNMX.FTZ R179, R11, R172, !PT ;  /* 0x000000ac0bb37209 */ /* 0x000fe20007810000 */
[----:B------:R-:W0:Y:S01]  /*6990*/  MUFU.EX2 R21, R21 ;  /* 0x0000001500157308 */ /* 0x000e220000000800 */
[----:B------:R-:W-:Y:S02]  /*69a0*/  ISETP.LT.OR P3, PT, R178, 0x31, P3 ;  /* 0x00000031b200780c */ /* 0x000fe40001f61670 */
[----:B------:R-:W-:Y:S02]  /*69b0*/  FMNMX.FTZ R172, R14, R179, !PT ;  /* 0x000000b30eac7209 */ /* 0x000fe40007810000 */
[----:B------:R-:W-:Y:S02]  /*69c0*/  FSEL R168, R168, -INF , !P3 ;  /* 0xff800000a8a87808 */ /* 0x000fe40005800000 */
[----:B------:R-:W-:Y:S01]  /*69d0*/  FMNMX.FTZ R179, R15, R172, !PT ;  /* 0x000000ac0fb37209 */ /* 0x000fe20007810000 */
[----:B------:R-:W3:Y:S01]  /*69e0*/  MUFU.EX2 R154, R154 ;  /* 0x0000009a009a7308 */ /* 0x000ee20000000800 */
[----:B------:R-:W-:-:S02]  /*69f0*/  ISETP.LT.OR P2, PT, R178, 0x3a, P2 ;  /* 0x0000003ab200780c */ /* 0x000fc40001741670 */
[----:B------:R-:W-:Y:S02]  /*6a00*/  FMNMX.FTZ R172, R152, R179, !PT ;  /* 0x000000b398ac7209 */ /* 0x000fe40007810000 */
[----:B------:R-:W-:Y:S02]  /*6a10*/  FSEL R175, R175, -INF , !P2 ;  /* 0xff800000afaf7808 */ /* 0x000fe40005000000 */
[----:B------:R-:W-:Y:S01]  /*6a20*/  FMNMX.FTZ R179, R153, R172, !PT ;  /* 0x000000ac99b37209 */ /* 0x000fe20007810000 */
[----:B------:R-:W-:Y:S03]  /*6a30*/  MUFU.EX2 R155, R155 ;  /* 0x0000009b009b7308 */ /* 0x000fe60000000800 */
[----:B------:R-:W-:-:S04]  /*6a40*/  FMNMX.FTZ R172, R156, R179, !PT ;  /* 0x000000b39cac7209 */ /* 0x000fc80007810000 */
        /* <DEDUP_REMOVED lines=13> */
[----:B------:R-:W-:Y:S04]  /*6b20*/  MUFU.EX2 R166, R166 ;  /* 0x000000a600a67308 */ /* 0x000fe80000000800 */
[----:B------:R-:W4:Y:S04]  /*6b30*/  SHFL.BFLY PT, R179, R174, 0x2, 0x1f ;  /* 0x0c401f00aeb37f89 */ /* 0x000f2800000e0000 */
[----:B------:R-:W-:Y:S08]  /*6b40*/  MUFU.EX2 R167, R167 ;  /* 0x000000a700a77308 */ /* 0x000ff00000000800 */
[----:B------:R-:W-:Y:S08]  /*6b50*/  MUFU.EX2 R170, R170 ;  /* 0x000000aa00aa7308 */ /* 0x000ff00000000800 */
[----:B------:R-:W-:Y:S01]  /*6b60*/  MUFU.EX2 R171, R171 ;  /* 0x000000ab00ab7308 */ /* 0x000fe20000000800 */
[----:B----4-:R-:W-:-:S07]  /*6b70*/  FMNMX.FTZ R172, R174, R179, !PT ;  /* 0x000000b3aeac7209 */ /* 0x010fce0007810000 */
[----:B------:R-:W-:Y:S01]  /*6b80*/  MUFU.EX2 R177, R177 ;  /* 0x000000b100b17308 */ /* 0x000fe20000000800 */
[----:B------:R-:W4:Y:S07]  /*6b90*/  SHFL.BFLY PT, R179, R172, 0x1, 0x1f ;  /* 0x0c201f00acb37f89 */ /* 0x000f2e00000e0000 */
[----:B------:R-:W-:Y:S01]  /*6ba0*/  MUFU.EX2 R8, R8 ;  /* 0x0000000800087308 */ /* 0x000fe20000000800 */
[----:B----4-:R-:W-:-:S04]  /*6bb0*/  FMNMX.FTZ R179, R172, R179, !PT ;  /* 0x000000b3acb37209 */ /* 0x010fc80007810000 */
[----:B------:R-:W-:-:S04]  /*6bc0*/  FSETP.NEU.FTZ.AND P2, PT, R179, -INF , PT ;  /* 0xff800000b300780b */ /* 0x000fc80003f5d000 */
[----:B------:R-:W-:-:S05]  /*6bd0*/  FSEL R172, R179, RZ, P2 ;  /* 0x000000ffb3ac7208 */ /* 0x000fca0001000000 */
[----:B------:R-:W-:Y:S01]  /*6be0*/  FADD.FTZ R9, -R172, R9 ;  /* 0x00000009ac097221 */ /* 0x000fe20000010100 */
[----:B------:R-:W-:-:S03]  /*6bf0*/  IMAD.U32 R172, RZ, RZ, UR10 ;  /* 0x0000000affac7e24 */ /* 0x000fc6000f8e00ff */
[----:B------:R-:W-:Y:S01]  /*6c00*/  FMUL.FTZ R174, R9, UR10 ;  /* 0x0000000a09ae7c20 */ /* 0x000fe20008410000 */
[----:B------:R-:W-:-:S05]  /*6c10*/  FFMA.FTZ R172, R179, R172, -8 ;  /* 0xc1000000b3ac7423 */ /* 0x000fca00000100ac */
[----:B------:R-:W-:Y:S01]  /*6c20*/  FSEL R172, R172, RZ, P2 ;  /* 0x000000ffacac7208 */ /* 0x000fe20001000000 */
[----:B------:R-:W-:Y:S04]  /*6c30*/  MUFU.EX2 R174, R174 ;  /* 0x000000ae00ae7308 */ /* 0x000fe80000000800 */
[----:B------:R-:W-:-:S01]  /*6c40*/  FFMA.FTZ R181, R10, UR10, -R172 ;  /* 0x0000000a0ab57c23 */ /* 0x000fc200080108ac */
[--C-:B------:R-:W-:Y:S01]  /*6c50*/  FFMA.FTZ R10, R11, UR10, -R172.reuse ;  /* 0x0000000a0b0a7c23 */ /* 0x100fe200080108ac */
[----:B------:R-:W-:-:S01]  /*6c60*/  FFMA.FTZ R11, R14, UR10, -R172 ;  /* 0x0000000a0e0b7c23 */ /* 0x000fc200080108ac */
[--C-:B------:R-:W-:Y:S01]  /*6c70*/  FFMA.FTZ R14, R15, UR10, -R172.reuse ;  /* 0x0000000a0f0e7c23 */ /* 0x100fe200080108ac */
[----:B------:R-:W-:-:S01]  /*6c80*/  FFMA.FTZ R15, R152, UR10, -R172 ;  /* 0x0000000a980f7c23 */ /* 0x000fc200080108ac */
[--C-:B------:R-:W-:Y:S01]  /*6c90*/  FFMA.FTZ R152, R153, UR10, -R172.reuse ;  /* 0x0000000a99987c23 */ /* 0x100fe200080108ac */
[----:B------:R-:W4:Y:S01]  /*6ca0*/  MUFU.EX2 R181, R181 ;  /* 0x000000b500b57308 */ /* 0x000f220000000800 */
[----:B------:R-:W-:-:S01]  /*6cb0*/  FFMA.FTZ R153, R156, UR10, -R172 ;  /* 0x0000000a9c997c23 */ /* 0x000fc200080108ac */
[----:B------:R-:W-:Y:S01]  /*6cc0*/  FFMA.FTZ R156, R157, UR10, -R172 ;  /* 0x0000000a9d9c7c23 */ /* 0x000fe200080108ac */
[----:B-1----:R-:W-:-:S01]  /*6cd0*/  FADD.FTZ R157, R13, R176 ;  /* 0x000000b00d9d7221 */ /* 0x002fc20000010000 */
[--C-:B------:R-:W-:Y:S01]  /*6ce0*/  FFMA.FTZ R9, R160, UR10, -R172.reuse ;  /* 0x0000000aa0097c23 */ /* 0x100fe200080108ac */
[----:B------:R-:W-:-:S01]  /*6cf0*/  FFMA.FTZ R160, R161, UR10, -R172 ;  /* 0x0000000aa1a07c23 */ /* 0x000fc200080108ac */
[----:B------:R-:W-:Y:S01]  /*6d00*/  FFMA.FTZ R164, R164, UR10, -R172 ;  /* 0x0000000aa4a47c23 */ /* 0x000fe200080108ac */
[----:B--2---:R-:W-:-:S01]  /*6d10*/  FADD.FTZ R176, R20, R157 ;  /* 0x0000009d14b07221 */ /* 0x004fc20000010000 */
[----:B------:R-:W1:Y:S01]  /*6d20*/  MUFU.EX2 R10, R10 ;  /* 0x0000000a000a7308 */ /* 0x000e620000000800 */
[----:B------:R-:W-:-:S01]  /*6d30*/  FFMA.FTZ R165, R165, UR10, -R172 ;  /* 0x0000000aa5a57c23 */ /* 0x000fc200080108ac */
[----:B------:R-:W-:Y:S01]  /*6d40*/  FFMA.FTZ R168, R168, UR10, -R172 ;  /* 0x0000000aa8a87c23 */ /* 0x000fe200080108ac */
[----:B0-----:R-:W-:-:S01]  /*6d50*/  FADD.FTZ R157, R21, R176 ;  /* 0x000000b0159d7221 */ /* 0x001fc20000010000 */
[--C-:B------:R-:W-:Y:S01]  /*6d60*/  FFMA.FTZ R169, R169, UR10, -R172.reuse ;  /* 0x0000000aa9a97c23 */ /* 0x100fe200080108ac */
[----:B------:R-:W-:-:S01]  /*6d70*/  FFMA.FTZ R173, R173, UR10, -R172 ;  /* 0x0000000aadad7c23 */ /* 0x000fc200080108ac */
[----:B------:R-:W-:Y:S01]  /*6d80*/  FFMA.FTZ R172, R175, UR10, -R172 ;  /* 0x0000000aafac7c23 */ /* 0x000fe200080108ac */
[----:B---3--:R-:W-:-:S01]  /*6d90*/  FADD.FTZ R176, R154, R157 ;  /* 0x0000009d9ab07221 */ /* 0x008fc20000010000 */
[----:B------:R-:W0:Y:S01]  /*6da0*/  MUFU.EX2 R11, R11 ;  /* 0x0000000b000b7308 */ /* 0x000e220000000800 */
[----:B----4-:R-:W-:-:S02]  /*6db0*/  FFMA.FTZ R3, R174, R4, R181 ;  /* 0x00000004ae037223 */ /* 0x010fc400000100b5 */
[----:B------:R-:W-:-:S04]  /*6dc0*/  FADD.FTZ R157, R155, R176 ;  /* 0x000000b09b9d7221 */ /* 0x000fc80000010000 */
[----:B------:R-:W-:Y:S01]  /*6dd0*/  FADD.FTZ R176, R158, R157 ;  /* 0x0000009d9eb07221 */ /* 0x000fe20000010000 */
[----:B------:R-:W2:Y:S01]  /*6de0*/  MUFU.EX2 R14, R14 ;  /* 0x0000000e000e7308 */ /* 0x000ea20000000800 */
[----:B-1----:R-:W-:-:S02]  /*6df0*/  FADD.FTZ R4, R10, R3 ;  /* 0x000000030a047221 */ /* 0x002fc40000010000 */
[----:B------:R-:W-:-:S04]  /*6e00*/  FADD.FTZ R157, R159, R176 ;  /* 0x000000b09f9d7221 */ /* 0x000fc80000010000 */
[----:B------:R-:W-:Y:S01]  /*6e10*/  FADD.FTZ R176, R162, R157 ;  /* 0x0000009da2b07221 */ /* 0x000fe20000010000 */
[----:B------:R-:W1:Y:S01]  /*6e20*/  MUFU.EX2 R15, R15 ;  /* 0x0000000f000f7308 */ /* 0x000e620000000800 */
[----:B0-----:R-:W-:-:S02]  /*6e30*/  FADD.FTZ R3, R11, R4 ;  /* 0x000000040b037221 */ /* 0x001fc40000010000 */
[----:B------:R-:W-:-:S05]  /*6e40*/  FADD.FTZ R157, R163, R176 ;  /* 0x000000b0a39d7221 */ /* 0x000fca0000010000 */
        /* <DEDUP_REMOVED lines=12> */
[----:B------:R-:W-:-:S06]  /*6f10*/  FADD.FTZ R4, R166, R157 ;  /* 0x0000009da6047221 */ /* 0x000fcc0000010000 */
[----:B------:R-:W0:Y:S01]  /*6f20*/  MUFU.EX2 R165, R165 ;  /* 0x000000a500a57308 */ /* 0x000e220000000800 */
[----:B--2---:R-:W-:-:S07]  /*6f30*/  FADD.FTZ R3, R160, R3 ;  /* 0x00000003a0037221 */ /* 0x004fce0000010000 */
[----:B------:R-:W2:Y:S01]  /*6f40*/  MUFU.EX2 R168, R168 ;  /* 0x000000a800a87308 */ /* 0x000ea20000000800 */
[----:B-1----:R-:W-:-:S01]  /*6f50*/  FADD.FTZ R176, R164, R3 ;  /* 0x00000003a4b07221 */ /* 0x002fc20000010000 */
[----:B------:R-:W-:-:S04]  /*6f60*/  FADD.FTZ R3, R167, R4 ;  /* 0x00000004a7037221 */ /* 0x000fc80000010000 */
[----:B------:R-:W-:Y:S02]  /*6f70*/  FADD.FTZ R4, R170, R3 ;  /* 0x00000003aa047221 */ /* 0x000fe40000010000 */
[----:B------:R-:W1:Y:S01]  /*6f80*/  MUFU.EX2 R169, R169 ;  /* 0x000000a900a97308 */ /* 0x000e620000000800 */
[----:B0-----:R-:W-:-:S01]  /*6f90*/  FADD.FTZ R157, R165, R176 ;  /* 0x000000b0a59d7221 */ /* 0x001fc20000010000 */
[----:B------:R-:W-:-:S04]  /*6fa0*/  FADD.FTZ R4, R171, R4 ;  /* 0x00000004ab047221 */ /* 0x000fc80000010000 */
[----:B------:R-:W-:Y:S02]  /*6fb0*/  FADD.FTZ R3, R177, R4 ;  /* 0x00000004b1037221 */ /* 0x000fe40000010000 */
[----:B------:R-:W0:Y:S01]  /*6fc0*/  MUFU.EX2 R173, R173 ;  /* 0x000000ad00ad7308 */ /* 0x000e220000000800 */
[----:B--2---:R-:W-:-:S01]  /*6fd0*/  FADD.FTZ R176, R168, R157 ;  /* 0x0000009da8b07221 */ /* 0x004fc20000010000 */
[----:B------:R-:W-:-:S06]  /*6fe0*/  FADD.FTZ R3, R8, R3 ;  /* 0x0000000308037221 */ /* 0x000fcc0000010000 */
[----:B------:R-:W2:Y:S01]  /*6ff0*/  MUFU.EX2 R172, R172 ;  /* 0x000000ac00ac7308 */ /* 0x000ea20000000800 */
[----:B-1----:R-:W-:-:S04]  /*7000*/  FADD.FTZ R176, R169, R176 ;  /* 0x000000b0a9b07221 */ /* 0x002fc80000010000 */
[----:B0-----:R-:W-:-:S04]  /*7010*/  FADD.FTZ R157, R173, R176 ;  /* 0x000000b0ad9d7221 */ /* 0x001fc80000010000 */
[----:B--2---:R-:W-:Y:S01]  /*7020*/  FADD.FTZ R4, R172, R157 ;  /* 0x0000009dac047221 */ /* 0x004fe20000010000 */
[----:B------:R-:W-:Y:S06]  /*7030*/  @!P0 BRA `(.L_x_1191) ;  /* 0x0000000000048947 */ /* 0x000fec0003800000 */
[----:B------:R-:W-:Y:S01]  /*7040*/  BPT.TRAP 0x1 ;  /* 0x000000040000795c */ /* 0x000fe20000300000 */
.L_x_1191:
[----:B------:R-:W-:Y:S01]  /*7050*/  ULEA UR11, UR37, UR40, 0x3 ;  /* 0x00000028250b7291 */ /* 0x000fe2000f8e183f */
[----:B------:R-:W-:Y:S01]  /*7060*/  ISETP.GT.AND P2, PT, R5, UR5, PT ;  /* 0x0000000505007c0c */ /* 0x000fe2000bf44270 */
        /* <DEDUP_REMOVED lines=17> */
[----:B------:R-:W-:Y:S01]  /*7180*/  F2FP.SATFINITE.E4M3.F32.PACK_AB_MERGE_C R185, R160, R9, R164 ;  /* 0x00000009a0b9723e */ /* 0x000fe200048070a4 */
[-C--:B------:R-:W-:Y:S01]  /*7190*/  FMUL.FTZ R32, R32, R7.reuse ;  /* 0x0000000720207220 */ /* 0x080fe20000410000 */
[----:B------:R-:W-:Y:S01]  /*71a0*/  F2FP.SATFINITE.E4M3.F32.PACK_AB_MERGE_C R186, R171, R170, R8 ;  /* 0x000000aaabba723e */ /* 0x000fe20004807008 */
[-C--:B------:R-:W-:Y:S01]  /*71b0*/  FMUL.FTZ R33, R33, R7.reuse ;  /* 0x0000000721217220 */ /* 0x080fe20000410000 */
[----:B------:R-:W-:Y:S01]  /*71c0*/  F2FP.SATFINITE.E4M3.F32.PACK_AB_MERGE_C R188, R13, R12, R188 ;  /* 0x0000000c0dbc723e */ /* 0x000fe200048070bc */
[----:B------:R-:W-:Y:S01]  /*71d0*/  FMUL.FTZ R36, R36, R7 ;  /* 0x0000000724247220 */ /* 0x000fe20000410000 */
[----:B------:R-:W-:Y:S01]  /*71e0*/  F2FP.SATFINITE.E4M3.F32.PACK_AB_MERGE_C R189, R10, R181, R189 ;  /* 0x000000b50abd723e */ /* 0x000fe200048070bd */
[-C--:B------:R-:W-:Y:S01]  /*71f0*/  FMUL.FTZ R37, R37, R7.reuse ;  /* 0x0000000725257220 */ /* 0x080fe20000410000 */
        /* <DEDUP_REMOVED lines=60> */
[----:B------:R-:W-:-:S02]  /*75c0*/  VIADD R5, R5, 0xffffffff ;  /* 0xffffffff05057836 */ /* 0x000fc40000000000 */
        /* <DEDUP_REMOVED lines=69> */
[----:B------:R-:W-:Y:S01]  /*7a20*/  IMAD.MOV.U32 R8, RZ, RZ, R6 ;  /* 0x000000ffff087224 */ /* 0x000fe200078e0006 */
[----:B------:R-:W-:-:S06]  /*7a30*/  UMOV UR36, UR7 ;  /* 0x0000000700247c82 */ /* 0x000fcc0008000000 */
.L_x_1174:
[----:B------:R-:W-:Y:S01]  /*7a40*/  ULDC UR5, c[0x0][0x448] ;  /* 0x0001120000057ab9 */ /* 0x000fe20000000800 */
[----:B------:R-:W-:Y:S02]  /*7a50*/  UIADD3 UR11, UR41, 0x7f, URZ ;  /* 0x0000007f290b7890 */ /* 0x000fe4000fffe03f */
[----:B------:R-:W-:Y:S02]  /*7a60*/  UISETP.NE.AND UP0, UPT, UR5, 0x1, UPT ;  /* 0x000000010500788c */ /* 0x000fe4000bf05270 */
[----:B------:R-:W-:Y:S01]  /*7a70*/  UIADD3 UR14, UR39, 0x1, -UR38 ;  /* 0x00000001270e7890 */ /* 0x000fe2000fffe826 */
[----:B------:R-:W-:Y:S01]  /*7a80*/  ULDC UR5, c[0x0][0x9e4] ;  /* 0x0002790000057ab9 */ /* 0x000fe20000000800 */
[----:B------:R-:W-:Y:S01]  /*7a90*/  ULDC UR18, c[0x0][0x9dc] ;  /* 0x0002770000127ab9 */ /* 0x000fe20000000800 */
[----:B------:R-:W-:-:S06]  /*7aa0*/  UISETP.GE.AND UP1, UPT, UR5, 0x1, UPT ;  /* 0x000000010500788c */ /* 0x000fcc000bf26270 */
[----:B------:R-:W-:Y:S01]  /*7ab0*/  @UP0 ULDC UR6, c[0x0][0x44c] ;  /* 0x0001130000060ab9 */ /* 0x000fe20000000800 */
[----:B------:R-:W-:Y:S01]  /*7ac0*/  PLOP3.LUT P6, PT, PT, PT, UP1, 0x80, 0x0 ;  /* 0x000000000000781c */ /* 0x000fe20003fcf018 */
[----:B------:R-:W-:Y:S01]  /*7ad0*/  UIMAD.WIDE.U32 UR6, UR11, UR6, URZ ;  /* 0x000000060b0672a5 */ /* 0x000fe2000f8e003f */
[----:B------:R-:W-:-:S03]  /*7ae0*/  @UP0 ULDC UR15, c[0x0][0x450] ;  /* 0x00011400000f0ab9 */ /* 0x000fc60000000800 */
[----:B------:R-:W-:-:S04]  /*7af0*/  @UP0 USHF.R.U32.HI UR11, URZ, UR15, UR7 ;  /* 0x0000000f3f0b0299 */ /* 0x000fc80008011607 */
[----:B------:R-:W-:-:S04]  /*7b00*/  UIADD3 UR11, UR14, UR11, URZ ;  /* 0x0000000b0e0b7290 */ /* 0x000fc8000fffe03f */
        /* <DEDUP_REMOVED lines=12> */
.L_x_1194:
[----:B------:R-:W-:-:S11]  /*7bd0*/  UISETP.NE.AND UP1, UPT, UR5, 0x1, UPT ;  /* 0x000000010500788c */ /* 0x000fd6000bf25270 */
[----:B------:R-:W-:Y:S02]  /*7be0*/  @UP1 ULDC.64 UR6, c[0x0][0x9e8] ;  /* 0x00027a0000061ab9 */ /* 0x000fe40000000a00 */
[----:B------:R-:W-:-:S04]  /*7bf0*/  UIMAD.WIDE.U32 UR14, UR11, UR6, URZ ;  /* 0x000000060b0e72a5 */ /* 0x000fc8000f8e003f */
[----:B------:R-:W-:-:S12]  /*7c00*/  @UP1 USHF.R.U32.HI UR11, URZ, UR7, UR15 ;  /* 0x000000073f0b1299 */ /* 0x000fd8000801160f */
.L_x_1195:
[----:B------:R-:W-:-:S04]  /*7c10*/  UIMAD UR5, UR11, UR5, URZ ;  /* 0x000000050b0572a4 */ /* 0x000fc8000f8e023f */
[----:B------:R-:W-:-:S04]  /*7c20*/  UISETP.LT.AND UP1, UPT, UR18, UR5, UPT ;  /* 0x000000051200728c */ /* 0x000fc8000bf21270 */
[----:B------:R-:W-:-:S12]  /*7c30*/  USEL UR18, UR18, UR5, !UP1 ;  /* 0x0000000512127287 */ /* 0x000fd8000c800000 */
.L_x_1193:
[----:B------:R-:W-:-:S04]  /*7c40*/  UIADD3 UR18, UR18, 0x3f, URZ ;  /* 0x0000003f12127890 */ /* 0x000fc8000fffe03f */
[----:B------:R-:W-:-:S04]  /*7c50*/  USHF.R.S32.HI UR5, URZ, 0x1f, UR18 ;  /* 0x0000001f3f057899 */ /* 0x000fc80008011412 */
[----:B------:R-:W-:-:S04]  /*7c60*/  ULEA.HI UR5, UR5, UR18, URZ, 0x6 ;  /* 0x0000001205057291 */ /* 0x000fc8000f8f303f */
[----:B------:R-:W-:-:S04]  /*7c70*/  USHF.R.S32.HI UR5, URZ, 0x6, UR5 ;  /* 0x000000063f057899 */ /* 0x000fc80008011405 */
[----:B------:R-:W-:-:S04]  /*7c80*/  UISETP.LT.AND UP1, UPT, UR50, UR5, UPT ;  /* 0x000000053200728c */ /* 0x000fc8000bf21270 */
[----:B------:R-:W-:-:S06]  /*7c90*/  USEL UR6, UR50, UR5, !UP1 ;  /* 0x0000000532067287 */ /* 0x000fcc000c800000 */
[----:B------:R-:W-:-:S13]  /*7ca0*/  ISETP.GE.AND P2, PT, R5, UR6, PT ;  /* 0x0000000605007c0c */ /* 0x000fda000bf46270 */
[----:B------:R-:W-:Y:S05]  /*7cb0*/  @!P2 BRA `(.L_x_1196) ;  /* 0x0000001c006ca947 */ /* 0x000fea0003800000 */
[----:B------:R-:W-:Y:S01]  /*7cc0*/  IMAD.MOV.U32 R7, RZ, RZ, R9 ;  /* 0x000000ffff077224 */ /* 0x000fe200078e0009 */
[----:B------:R-:W-:Y:S01]  /*7cd0*/  UMOV UR5, UR36 ;  /* 0x0000002400057c82 */ /* 0x000fe20008000000 */
[----:B------:R-:W-:Y:S01]  /*7ce0*/  IMAD.MOV.U32 R6, RZ, RZ, R8 ;  /* 0x000000ffff067224 */ /* 0x000fe200078e0008 */
[----:B------:R-:W-:-:S06]  /*7cf0*/  ULDC UR43, c[0x0][0x988] ;  /* 0x00026200002b7ab9 */ /* 0x000fcc0000000800 */
.L_x_1206:
[----:B------:R-:W-:Y:S01]  /*7d00*/  ISETP.NE.AND P3, PT, RZ, UR42, PT ;  /* 0x0000002aff007c0c */ /* 0x000fe2000bf65270 */
[----:B------:R-:W-:-:S04]  /*7d10*/  UISETP.NE.AND UP1, UPT, UR37, 0x1, UPT ;  /* 0x000000012500788c */ /* 0x000fc8000bf25270 */
[----:B------:R-:W-:-:S04]  /*7d20*/  USEL UR36, URZ, 0x1, UP1 ;  /* 0x000000013f247887 */ /* 0x000fc80008800000 */
[----:B------:R-:W-:-:S04]  /*7d30*/  ULOP3.LUT UR36, UR5, UR36, URZ, 0x3c, !UPT ;  /* 0x0000002405247292 */ /* 0x000fc8000f8e3c3f */
[----:B------:R-:W-:Y:S08]  /*7d40*/  @P3 BRA `(.L_x_1197) ;  /* 0x0000000000383947 */ /* 0x000ff00003800000 */
[----:B------:R-:W-:Y:S05]  /*7d50*/  @!P0 BRA `(.L_x_1198) ;  /* 0x0000000000048947 */ /* 0x000fea0003800000 */
[----:B------:R-:W-:Y:S01]  /*7d60*/  BPT.TRAP 0x1 ;  /* 0x000000040000795c */ /* 0x000fe20000300000 */
.L_x_1198:
        /* <DEDUP_REMOVED lines=9> */
.L_x_1199:
[----:B-1----:R-:W-:Y:S05]  /*7e00*/  @P2 BRA `(.L_x_1197) ;  /* 0x0000000000082947 */ /* 0x002fea0003800000 */
[----:B------:R-:W1:Y:S02]  /*7e10*/  SYNCS.PHASECHK.TRANS64.TRYWAIT P2, [UR7+0x28430], R8 ;  /* 0x02843008ff0075a7 */ /* 0x000e640008040147 */
[----:B-1----:R-:W-:Y:S05]  /*7e20*/  @!P2 BRA `(.L_x_1200) ;  /* 0x0000011c0088a947 */ /* 0x002fea0003800000 */
.L_x_1197:
        /* <DEDUP_REMOVED lines=15> */
[----:B------:R-:W-:Y:S01]  /*7f20*/  UMOV UR46, UR34 ;  /* 0x00000022002e7c82 */ /* 0x000fe20008000000 */
        /* <DEDUP_REMOVED lines=35> */
.L_x_1202:
[----:B------:R-:W-:Y:S01]  /*8160*/  ULEA UR10, UR37, UR40, 0x3 ;  /* 0x00000028250a7291 */ /* 0x000fe2000f8e183f */
[----:B------:R-:W-:-:S05]  /*8170*/  IMAD.U32 R8, RZ, RZ, UR5 ;  /* 0x00000005ff087e24 */ /* 0x000fca000f8e00ff */
[----:B------:R-:W-:-:S04]  /*8180*/  SHF.L.U32 R8, R8, 0x1f, RZ ;  /* 0x0000001f08087819 */ /* 0x000fc800000006ff */
[----:B------:R0:W1:Y:S01]  /*8190*/  SYNCS.PHASECHK.TRANS64.TRYWAIT P2, [UR10+0x28450], R8 ;  /* 0x02845008ff0075a7 */ /* 0x000062000804014a */
[----:B------:R-:W-:Y:S05]  /*81a0*/  @!P0 BRA `(.L_x_1203) ;  /* 0x0000000000048947 */ /* 0x000fea0003800000 */
[----:B------:R-:W-:Y:S01]  /*81b0*/  BPT.TRAP 0x1 ;  /* 0x000000040000795c */ /* 0x000fe20000300000 */
.L_x_1203:
[----:B-1----:R-:W-:Y:S05]  /*81c0*/  @P2 BRA `(.L_x_1201) ;  /* 0x0000000000082947 */ /* 0x002fea0003800000 */
[----:B------:R-:W1:Y:S02]  /*81d0*/  SYNCS.PHASECHK.TRANS64.TRYWAIT P2, [UR10+0x28450], R8 ;  /* 0x02845008ff0075a7 */ /* 0x000e64000804014a */
[----:B-1----:R-:W-:Y:S05]  /*81e0*/  @!P2 BRA `(.L_x_1204) ;  /* 0x0000011800b0a947 */ /* 0x002fea0003800000 */
.L_x_1201:
        /* <DEDUP_REMOVED lines=26> */
[----:B------:R-:W2:Y:S01]  /*8390*/  MUFU.TANH R10, R10 ;  /* 0x0000000a000a7308 */ /* 0x000ea20000002400 */
[----:B------:R-:W-:Y:S01]  /*83a0*/  UIADD3 UR10, UR10, 0x2, URZ ;  /* 0x000000020a0a7890 */ /* 0x000fe2000fffe03f */
[----:B-1----:R-:W-:Y:S01]  /*83b0*/  FMNMX.FTZ R9, R11, R6, !PT ;  /* 0x000000060b097209 */ /* 0x002fe20007810000 */
[----:B------:R-:W-:Y:S01]  /*83c0*/  UMOV UR11, 0x80000020 ;  /* 0x80000020000b7882 */ /* 0x000fe20000000000 */
[C---:B------:R-:W-:Y:S01]  /*83d0*/  FMUL.FTZ R159, R0.reuse, R167 ;  /* 0x000000a7009f7220 */ /* 0x040fe20000410000 */
[C---:B------:R-:W-:Y:S01]  /*83e0*/  FMUL.FTZ R160, R0.reuse, R168 ;  /* 0x000000a800a07220 */ /* 0x040fe20000410000 */
[C---:B------:R-:W-:Y:S01]  /*83f0*/  FMUL.FTZ R164, R0.reuse, R172 ;  /* 0x000000ac00a47220 */ /* 0x040fe20000410000 */
[----:B------:R-:W-:Y:S01]  /*8400*/  FMUL.FTZ R162, R0, R170 ;  /* 0x000000aa00a27220 */ /* 0x000fe20000410000 */
[----:B------:R-:W1:Y:S01]  /*8410*/  MUFU.TANH R13, R13 ;  /* 0x0000000d000d7308 */ /* 0x000e620000002400 */
        /* <DEDUP_REMOVED lines=8> */
[----:B--2---:R-:W-:Y:S01]  /*84a0*/  FMNMX.FTZ R9, R10, R9, !PT ;  /* 0x000000090a097209 */ /* 0x004fe20007810000 */
[C---:B------:R-:W-:Y:S01]  /*84b0*/  FMUL.FTZ R169, R0.reuse, R177 ;  /* 0x000000b100a97220 */ /* 0x040fe20000410000 */
[----:B------:R-:W-:Y:S01]  /*84c0*/  FMUL.FTZ R171, R0, R179 ;  /* 0x000000b300ab7220 */ /* 0x000fe20000410000 */
[----:B------:R-:W2:Y:S04]  /*84d0*/  S2R R216, SR_TID.X ;  /* 0x0000000000d87919 */ /* 0x000ea80000002100 */
[----:B------:R-:W3:Y:S01]  /*84e0*/  MUFU.TANH R20, R20 ;  /* 0x0000001400147308 */ /* 0x000ee20000002400 */
[----:B-1----:R-:W-:-:S07]  /*84f0*/  FMNMX.FTZ R173, R13, R8, !PT ;  /* 0x000000080dad7209 */ /* 0x002fce0007810000 */
[----:B------:R-:W1:Y:S01]  /*8500*/  MUFU.TANH R15, R15 ;  /* 0x0000000f000f7308 */ /* 0x000e620000002400 */
[----:B0-----:R-:W-:-:S07]  /*8510*/  FMNMX.FTZ R8, R14, R9, !PT ;  /* 0x000000090e087209 */ /* 0x001fce0007810000 */
[----:B------:R-:W0:Y:S01]  /*8520*/  MUFU.TANH R21, R21 ;  /* 0x0000001500157308 */ /* 0x000e220000002400 */
[----:B---3--:R-:W-:-:S07]  /*8530*/  FMNMX.FTZ R172, R20, R173, !PT ;  /* 0x000000ad14ac7209 */ /* 0x008fce0007810000 */
[----:B------:R-:W3:Y:S01]  /*8540*/  MUFU.TANH R152, R152 ;  /* 0x0000009800987308 */ /* 0x000ee20000002400 */
[----:B-1----:R-:W-:Y:S02]  /*8550*/  FMNMX.FTZ R9, R15, R8, !PT ;  /* 0x000000080f097209 */ /* 0x002fe40007810000 */
[----:B--2---:R-:W-:-:S05]  /*8560*/  SHF.R.U32.HI R216, RZ, 0x7, R216 ;  /* 0x00000007ffd87819 */ /* 0x004fca00000116d8 */
[----:B------:R-:W1:Y:S01]  /*8570*/  MUFU.TANH R154, R154 ;  /* 0x0000009a009a7308 */ /* 0x000e620000002400 */
[----:B0-----:R-:W-:Y:S01]  /*8580*/  FMNMX.FTZ R173, R21, R172, !PT ;  /* 0x000000ac15ad7209 */ /* 0x001fe20007810000 */
[----:B------:R-:W-:-:S06]  /*8590*/  FMUL.FTZ R172, R0, R180 ;  /* 0x000000b400ac7220 */ /* 0x000fcc0000410000 */
[----:B------:R-:W0:Y:S01]  /*85a0*/  MUFU.TANH R153, R153 ;  /* 0x0000009900997308 */ /* 0x000e220000002400 */
[----:B---3--:R-:W-:-:S07]  /*85b0*/  FMNMX.FTZ R8, R152, R9, !PT ;  /* 0x0000000998087209 */ /* 0x008fce0007810000 */
[----:B------:R-:W2:Y:S01]  /*85c0*/  MUFU.TANH R155, R155 ;  /* 0x0000009b009b7308 */ /* 0x000ea20000002400 */
[----:B-1----:R-:W-:Y:S01]  /*85d0*/  FMNMX.FTZ R174, R154, R173, !PT ;  /* 0x000000ad9aae7209 */ /* 0x002fe20007810000 */
[----:B------:R-:W-:-:S06]  /*85e0*/  FMUL.FTZ R173, R0, R181 ;  /* 0x000000b500ad7220 */ /* 0x000fcc0000410000 */
[----:B------:R-:W1:Y:S01]  /*85f0*/  MUFU.TANH R156, R156 ;  /* 0x0000009c009c7308 */ /* 0x000e620000002400 */
[----:B0-----:R-:W-:-:S07]  /*8600*/  FMNMX.FTZ R9, R153, R8, !PT ;  /* 0x0000000899097209 */ /* 0x001fce0007810000 */
[----:B------:R-:W0:Y:S01]  /*8610*/  MUFU.TANH R158, R158 ;  /* 0x0000009e009e7308 */ /* 0x000e220000002400 */
[----:B--2---:R-:W-:-:S07]  /*8620*/  FMNMX.FTZ R175, R155, R174, !PT ;  /* 0x000000ae9baf7209 */ /* 0x004fce0007810000 */
[----:B------:R-:W2:Y:S01]  /*8630*/  MUFU.TANH R157, R157 ;  /* 0x0000009d009d7308 */ /* 0x000ea20000002400 */
[----:B-1----:R-:W-:-:S07]  /*8640*/  FMNMX.FTZ R8, R156, R9, !PT ;  /* 0x000000099c087209 */ /* 0x002fce0007810000 */
[----:B------:R-:W1:Y:S01]  /*8650*/  MUFU.TANH R159, R159 ;  /* 0x0000009f009f7308 */ /* 0x000e620000002400 */
[----:B0-----:R-:W-:-:S07]  /*8660*/  FMNMX.FTZ R174, R158, R175, !PT ;  /* 0x000000af9eae7209 */ /* 0x001fce0007810000 */
[----:B------:R-:W0:Y:S01]  /*8670*/  MUFU.TANH R160, R160 ;  /* 0x000000a000a07308 */ /* 0x000e220000002400 */
[----:B--2---:R-:W-:-:S07]  /*8680*/  FMNMX.FTZ R9, R157, R8, !PT ;  /* 0x000000089d097209 */ /* 0x004fce0007810000 */
[----:B------:R-:W2:Y:S01]  /*8690*/  MUFU.TANH R162, R162 ;  /* 0x000000a200a27308 */ /* 0x000ea20000002400 */
[----:B-1----:R-:W-:Y:S01]  /*86a0*/  FMNMX.FTZ R175, R159, R174, !PT ;  /* 0x000000ae9faf7209 */ /* 0x002fe20007810000 */
[----:B------:R-:W-:-:S06]  /*86b0*/  FMUL.FTZ R174, R0, R182 ;  /* 0x000000b600ae7220 */ /* 0x000fcc0000410000 */
[----:B------:R-:W1:Y:S01]  /*86c0*/  MUFU.TANH R161, R161 ;  /* 0x000000a100a17308 */ /* 0x000e620000002400 */
[----:B0-----:R-:W-:-:S07]  /*86d0*/  FMNMX.FTZ R8, R160, R9, !PT ;  /* 0x00000009a0087209 */ /* 0x001fce0007810000 */
[----:B------:R-:W0:Y:S01]  /*86e0*/  MUFU.TANH R163, R163 ;  /* 0x000000a300a37308 */ /* 0x000e220000002400 */
[----:B--2---:R-:W-:Y:S01]  /*86f0*/  FMNMX.FTZ R176, R162, R175, !PT ;  /* 0x000000afa2b07209 */ /* 0x004fe20007810000 */
[----:B------:R-:W-:-:S06]  /*8700*/  FMUL.FTZ R175, R0, R183 ;  /* 0x000000b700af7220 */ /* 0x000fcc0000410000 */
[----:B------:R-:W2:Y:S01]  /*8710*/  MUFU.TANH R164, R164 ;  /* 0x000000a400a47308 */ /* 0x000ea20000002400 */
[----:B-1----:R-:W-:-:S07]  /*8720*/  FMNMX.FTZ R9, R161, R8, !PT ;  /* 0x00000008a1097209 */ /* 0x002fce0007810000 */
        /* <DEDUP_REMOVED lines=21> */
[----:B--2---:R-:W-:Y:S02]  /*8880*/  FMNMX.FTZ R176, R174, R177, !PT ;  /* 0x000000b1aeb07209 */ /* 0x004fe40007810000 */
[----:B-1----:R-:W-:Y:S02]  /*8890*/  FMNMX.FTZ R177, R173, R8, !PT ;  /* 0x00000008adb17209 */ /* 0x002fe40007810000 */
[----:B0-----:R-:W-:-:S03]  /*88a0*/  FMNMX.FTZ R178, R175, R176, !PT ;  /* 0x000000b0afb27209 */ /* 0x001fc60007810000 */
[----:B------:R-:W0:Y:S04]  /*88b0*/  SHFL.BFLY PT, R176, R177, 0x2, 0x1f ;  /* 0x0c401f00b1b07f89 */ /* 0x000e2800000e0000 */
[----:B------:R-:W1:Y:S01]  /*88c0*/  SHFL.BFLY PT, R9, R178, 0x2, 0x1f ;  /* 0x0c401f00b2097f89 */ /* 0x000e6200000e0000 */
[----:B------:R-:W-:Y:S02]  /*88d0*/  WARPGROUP.DEPBAR.LE gsb0, 0x0 ;  /* 0x00008000000079c5 */ /* 0x000fe40000010000 */
[----:B------:R-:W-:Y:S01]  /*88e0*/  WARPGROUP.ARRIVE ;  /* 0x00000000000079c5 */ /* 0x000fe20000000000 */
[----:B0-----:R-:W-:-:S05]  /*88f0*/  FMNMX.FTZ R176, R177, R176, !PT ;  /* 0x000000b0b1b07209 */ /* 0x001fca0007810000 */
[----:B------:R-:W-:Y:S01]  /*8900*/  QGMMA.64x256x32.F32.E4M3.E4M3 R24, R184, gdesc[UR8], R24, gsb0 ;  /* 0x03e00008b8187df3 */ /* 0x000fe20008000818 */
[----:B------:R-:W-:Y:S01]  /*8910*/  UMOV UR10, UR43 ;  /* 0x0000002b000a7c82 */ /* 0x000fe20008000000 */
[----:B-1----:R-:W-:Y:S01]  /*8920*/  FMNMX.FTZ R179, R178, R9, !PT ;  /* 0x00000009b2b37209 */ /* 0x002fe20007810000 */
[----:B------:R-:W-:Y:S01]  /*8930*/  IMAD.U32 R177, RZ, RZ, UR10 ;  /* 0x0000000affb17e24 */ /* 0x000fe2000f8e00ff */
[----:B------:R-:W0:Y:S01]  /*8940*/  SHFL.BFLY PT, R9, R176, 0x1, 0x1f ;  /* 0x0c201f00b0097f89 */ /* 0x000e2200000e0000 */
[----:B------:R-:W-:-:S03]  /*8950*/  IADD3 R178, -R216, 0xb, RZ ;  /* 0x0000000bd8b27810 */ /* 0x000fc60007ffe1ff */
[----:B------:R-:W1:Y:S01]  /*8960*/  SHFL.BFLY PT, R180, R179, 0x1, 0x1f ;  /* 0x0c201f00b3b47f89 */ /* 0x000e6200000e0000 */
[----:B0-----:R-:W-:Y:S02]  /*8970*/  FMNMX.FTZ R8, R176, R9, !PT ;  /* 0x00000009b0087209 */ /* 0x001fe40007810000 */
[----:B-1----:R-:W-:-:S03]  /*8980*/  FMNMX.FTZ R9, R179, R180, !PT ;  /* 0x000000b4b3097209 */ /* 0x002fc60007810000 */
[C---:B------:R-:W-:Y:S01]  /*8990*/  FFMA.FTZ R176, R8.reuse, R177, -8 ;  /* 0xc100000008b07423 */ /* 0x040fe200000100b1 */
[----:B------:R-:W-:-:S03]  /*89a0*/  FADD.FTZ R6, -R8, R6 ;  /* 0x0000000608067221 */ /* 0x000fc60000010100 */
        /* <DEDUP_REMOVED lines=16> */
[----:B------:R-:W-:-:S02]  /*8ab0*/  IMAD.U32 R176, RZ, RZ, UR10 ;  /* 0x0000000affb07e24 */ /* 0x000fc4000f8e00ff */
[----:B------:R-:W-:-:S01]  /*8ac0*/  FADD.FTZ R7, -R9, R7 ;  /* 0x0000000709077221 */ /* 0x000fc20000010100 */
[----:B------:R-:W-:Y:S01]  /*8ad0*/  FMUL.FTZ R6, R6, UR10 ;  /* 0x0000000a06067c20 */ /* 0x000fe20008410000 */
[----:B------:R-:W-:Y:S01]  /*8ae0*/  MUFU.EX2 R11, R11 ;  /* 0x0000000b000b7308 */ /* 0x000fe20000000800 */
[----:B------:R-:W-:-:S01]  /*8af0*/  FFMA.FTZ R176, R9, R176, -8 ;  /* 0xc100000009b07423 */ /* 0x000fc200000100b0 */
[----:B------:R-:W-:-:S03]  /*8b00*/  FMUL.FTZ R7, R7, UR10 ;  /* 0x0000000a07077c20 */ /* 0x000fc60008410000 */
[--C-:B------:R-:W-:Y:S01]  /*8b10*/  FFMA.FTZ R12, R12, UR10, -R176.reuse ;  /* 0x0000000a0c0c7c23 */ /* 0x100fe200080108b0 */
[----:B------:R-:W-:-:S01]  /*8b20*/  FFMA.FTZ R13, R13, UR10, -R176 ;  /* 0x0000000a0d0d7c23 */ /* 0x000fc200080108b0 */
[--C-:B------:R-:W-:Y:S01]  /*8b30*/  FFMA.FTZ R20, R20, UR10, -R176.reuse ;  /* 0x0000000a14147c23 */ /* 0x100fe200080108b0 */
        /* <DEDUP_REMOVED lines=14> */
[----:B------:R-:W-:-:S02]  /*8c20*/  FFMA.FTZ R175, R175, UR10, -R176 ;  /* 0x0000000aafaf7c23 */ /* 0x000fc400080108b0 */
[----:B------:R1:W-:Y:S01]  /*8c30*/  MUFU.EX2 R173, R177 ;  /* 0x000000b100ad7308 */ /* 0x0003e20000000800 */
[----:B0-----:R-:W-:-:S07]  /*8c40*/  FFMA.FTZ R3, R6, R3, R11 ;  /* 0x0000000306037223 */ /* 0x001fce000001000b */
[----:B------:R-:W0:Y:S01]  /*8c50*/  MUFU.EX2 R12, R12 ;  /* 0x0000000c000c7308 */ /* 0x000e220000000800 */
[----:B-1----:R-:W-:-:S05]  /*8c60*/  IMAD.U32 R177, RZ, RZ, UR7 ;  /* 0x00000007ffb17e24 */ /* 0x002fca000f8e00ff */
[----:B------:R-:W-:Y:S02]  /*8c70*/  @!P1 LEA R177, R177, UR40, 0x3 ;  /* 0x00000028b1b19c11 */ /* 0x000fe4000f8e18ff */
[----:B------:R-:W1:Y:S03]  /*8c80*/  MUFU.EX2 R10, R10 ;  /* 0x0000000a000a7308 */ /* 0x000e660000000800 */
[----:B------:R-:W-:-:S05]  /*8c90*/  @!P1 VIADD R177, R177, 0x28440 ;  /* 0x00028440b1b19836 */ /* 0x000fca0000000000 */
[----:B------:R-:W2:Y:S01]  /*8ca0*/  MUFU.EX2 R13, R13 ;  /* 0x0000000d000d7308 */ /* 0x000ea20000000800 */
[----:B------:R-:W-:Y:S01]  /*8cb0*/  @!P1 PRMT R177, RZ, 0x654, R177 ;  /* 0x00000654ffb19816 */ /* 0x000fe200000000b1 */
[----:B0-----:R-:W-:-:S06]  /*8cc0*/  FFMA.FTZ R4, R7, R4, R12 ;  /* 0x0000000407047223 */ /* 0x001fcc000001000c */
[----:B------:R-:W0:Y:S01]  /*8cd0*/  MUFU.EX2 R14, R14 ;  /* 0x0000000e000e7308 */ /* 0x000e220000000800 */
[----:B-1----:R-:W-:-:S07]  /*8ce0*/  FADD.FTZ R3, R10, R3 ;  /* 0x000000030a037221 */ /* 0x002fce0000010000 */
[----:B------:R-:W1:Y:S08]  /*8cf0*/  MUFU.EX2 R20, R20 ;  /* 0x0000001400147308 */ /* 0x000e700000000800 */
[----:B------:R-:W3:Y:S08]  /*8d00*/  MUFU.EX2 R15, R15 ;  /* 0x0000000f000f7308 */ /* 0x000ef00000000800 */
[----:B------:R-:W4:Y:S08]  /*8d10*/  MUFU.EX2 R21, R21 ;  /* 0x0000001500157308 */ /* 0x000f300000000800 */
[----:B------:R-:W5:Y:S08]  /*8d20*/  MUFU.EX2 R152, R152 ;  /* 0x0000009800987308 */ /* 0x000f700000000800 */
        /* <DEDUP_REMOVED lines=14> */
[----:B------:R-:W5:Y:S01]  /*8e10*/  MUFU.EX2 R167, R167 ;  /* 0x000000a700a77308 */ /* 0x000f620000000800 */
[----:B------:R-:W-:-:S02]  /*8e20*/  WARPGROUP.DEPBAR.LE gsb0, 0x0 ;  /* 0x00008000000079c5 */ /* 0x000fc40000010000 */
[----:B------:R0:W-:Y:S06]  /*8e30*/  BAR.ARV R178, 0x100 ;  /* 0x000400b20000751d */ /* 0x0001ec0000002000 */
[----:B------:R2:W-:Y:S01]  /*8e40*/  @!P1 SYNCS.ARRIVE.TRANS64.RED.A1T0 RZ, [R177+URZ], RZ ;  /* 0x000000ffb1ff99a7 */ /* 0x0005e2000810043f */
[----:B------:R-:W5:Y:S01]  /*8e50*/  MUFU.EX2 R168, R168 ;  /* 0x000000a800a87308 */ /* 0x000f620000000800 */
[----:B--2---:R-:W-:-:S01]  /*8e60*/  FADD.FTZ R177, R13, R4 ;  /* 0x000000040db17221 */ /* 0x004fc20000010000 */
[----:B0-----:R-:W-:-:S06]  /*8e70*/  FADD.FTZ R4, R14, R3 ;  /* 0x000000030e047221 */ /* 0x001fcc0000010000 */
[----:B------:R-:W0:Y:S01]  /*8e80*/  MUFU.EX2 R170, R170 ;  /* 0x000000aa00aa7308 */ /* 0x000e220000000800 */
[----:B-1----:R-:W-:-:S01]  /*8e90*/  FADD.FTZ R176, R20, R177 ;  /* 0x000000b114b07221 */ /* 0x002fc20000010000 */
[----:B---3--:R-:W-:-:S03]  /*8ea0*/  FADD.FTZ R3, R15, R4 ;  /* 0x000000040f037221 */ /* 0x008fc60000010000 */
[----:B----4-:R-:W-:Y:S01]  /*8eb0*/  FADD.FTZ R177, R21, R176 ;  /* 0x000000b015b17221 */ /* 0x010fe20000010000 */
[----:B-----5:R-:W-:-:S02]  /*8ec0*/  FADD.FTZ R4, R152, R3 ;  /* 0x0000000398047221 */ /* 0x020fc40000010000 */
[----:B------:R-:W1:Y:S01]  /*8ed0*/  MUFU.EX2 R169, R169 ;  /* 0x000000a900a97308 */ /* 0x000e620000000800 */
[----:B------:R-:W-:-:S01]  /*8ee0*/  FADD.FTZ R176, R154, R177 ;  /* 0x000000b19ab07221 */ /* 0x000fc20000010000 */
[----:B------:R-:W-:-:S03]  /*8ef0*/  FADD.FTZ R3, R153, R4 ;  /* 0x0000000499037221 */ /* 0x000fc60000010000 */
[----:B------:R-:W-:Y:S01]  /*8f00*/  FADD.FTZ R177, R155, R176 ;  /* 0x000000b09bb17221 */ /* 0x000fe20000010000 */
[----:B------:R-:W-:-:S02]  /*8f10*/  FADD.FTZ R4, R156, R3 ;  /* 0x000000039c047221 */ /* 0x000fc40000010000 */
[----:B------:R-:W2:Y:S01]  /*8f20*/  MUFU.EX2 R171, R171 ;  /* 0x000000ab00ab7308 */ /* 0x000ea20000000800 */
[----:B------:R-:W-:-:S01]  /*8f30*/  FADD.FTZ R176, R158, R177 ;  /* 0x000000b19eb07221 */ /* 0x000fc20000010000 */
[----:B------:R-:W-:-:S03]  /*8f40*/  FADD.FTZ R3, R157, R4 ;  /* 0x000000049d037221 */ /* 0x000fc60000010000 */
[----:B------:R-:W-:Y:S01]  /*8f50*/  FADD.FTZ R177, R159, R176 ;  /* 0x000000b09fb17221 */ /* 0x000fe20000010000 */
[----:B------:R-:W-:-:S02]  /*8f60*/  FADD.FTZ R4, R160, R3 ;  /* 0x00000003a0047221 */ /* 0x000fc40000010000 */
[----:B------:R-:W3:Y:S01]  /*8f70*/  MUFU.EX2 R174, R174 ;  /* 0x000000ae00ae7308 */ /* 0x000ee20000000800 */
[----:B------:R-:W-:-:S01]  /*8f80*/  FADD.FTZ R176, R162, R177 ;  /* 0x000000b1a2b07221 */ /* 0x000fc20000010000 */
[----:B------:R-:W-:-:S03]  /*8f90*/  FADD.FTZ R3, R161, R4 ;  /* 0x00000004a1037221 */ /* 0x000fc60000010000 */
[----:B------:R-:W-:Y:S01]  /*8fa0*/  FADD.FTZ R177, R163, R176 ;  /* 0x000000b0a3b17221 */ /* 0x000fe20000010000 */
[----:B------:R-:W-:-:S02]  /*8fb0*/  FADD.FTZ R4, R164, R3 ;  /* 0x00000003a4047221 */ /* 0x000fc40000010000 */
[----:B------:R-:W4:Y:S01]  /*8fc0*/  MUFU.EX2 R172, R172 ;  /* 0x000000ac00ac7308 */ /* 0x000f220000000800 */
[----:B------:R-:W-:-:S01]  /*8fd0*/  FADD.FTZ R176, R166, R177 ;  /* 0x000000b1a6b07221 */ /* 0x000fc20000010000 */
[----:B------:R-:W-:-:S03]  /*8fe0*/  FADD.FTZ R3, R165, R4 ;  /* 0x00000004a5037221 */ /* 0x000fc60000010000 */
[----:B------:R-:W-:Y:S01]  /*8ff0*/  FADD.FTZ R177, R167, R176 ;  /* 0x000000b0a7b17221 */ /* 0x000fe20000010000 */
[----:B------:R-:W-:-:S02]  /*9000*/  FADD.FTZ R4, R168, R3 ;  /* 0x00000003a8047221 */ /* 0x000fc40000010000 */
[----:B------:R-:W5:Y:S01]  /*9010*/  MUFU.EX2 R175, R175 ;  /* 0x000000af00af7308 */ /* 0x000f620000000800 */
[----:B0-----:R-:W-:-:S01]  /*9020*/  FADD.FTZ R176, R170, R177 ;  /* 0x000000b1aab07221 */ /* 0x001fc20000010000 */
[----:B-1----:R-:W-:-:S03]  /*9030*/  FADD.FTZ R4, R169, R4 ;  /* 0x00000004a9047221 */ /* 0x002fc60000010000 */
[----:B--2---:R-:W-:Y:S01]  /*9040*/  FADD.FTZ R3, R171, R176 ;  /* 0x000000b0ab037221 */ /* 0x004fe20000010000 */
[----:B------:R-:W-:-:S03]  /*9050*/  FADD.FTZ R177, R173, R4 ;  /* 0x00000004adb17221 */ /* 0x000fc60000010000 */
[----:B---3--:R-:W-:Y:S01]  /*9060*/  FADD.FTZ R4, R174, R3 ;  /* 0x00000003ae047221 */ /* 0x008fe20000010000 */
[----:B----4-:R-:W-:-:S03]  /*9070*/  FADD.FTZ R3, R172, R177 ;  /* 0x000000b1ac037221 */ /* 0x010fc60000010000 */
[----:B-----5:R-:W-:Y:S01]  /*9080*/  FADD.FTZ R4, R175, R4 ;  /* 0x00000004af047221 */ /* 0x020fe20000010000 */
[----:B------:R-:W-:Y:S06]  /*9090*/  @!P0 BRA `(.L_x_1205) ;  /* 0x0000000000048947 */ /* 0x000fec0003800000 */
[----:B------:R-:W-:Y:S01]  /*90a0*/  BPT.TRAP 0x1 ;  /* 0x000000040000795c */ /* 0x000fe20000300000 */
.L_x_1205:
[----:B------:R-:W-:Y:S01]  /*90b0*/  ULEA UR5, UR37, UR40, 0x3 ;  /* 0x0000002825057291 */ /* 0x000fe2000f8e183f */
[----:B------:R-:W-:Y:S01]  /*90c0*/  ISETP.GT.AND P2, PT, R5, UR6, PT ;  /* 0x0000000605007c0c */ /* 0x000fe2000bf44270 */
[----:B------:R-:W-:Y:S01]  /*90d0*/  FMUL.FTZ R24, R24, R6 ;  /* 0x0000000618187220 */ /* 0x000fe20000410000 */
        /* <DEDUP_REMOVED lines=150> */
[----:B------:R-:W-:Y:S01]  /*9a40*/  F2FP.SATFINITE.E4M3.F32.PACK_AB_MERGE_C R187, R171, R170, R174 ;  /* 0x000000aaabbb723e */ /* 0x000fe200048070ae */
[----:B------:R-:W-:Y:S06]  /*9a50*/  @P2 BRA `(.L_x_1206) ;  /* 0xffffffe000a82947 */ /* 0x000fec000383ffff */
[----:B------:R-:W-:-:S05]  /*9a60*/  UMOV UR37, UR7 ;  /* 0x0000000700257c82 */ /* 0x000fca0008000000 */
.L_x_1196:
[----:B------:R-:W-:-:S13]  /*9a70*/  ISETP.GE.AND P2, PT, R5, UR50, PT ;  /* 0x0000003205007c0c */ /* 0x000fda000bf46270 */
[----:B------:R-:W-:Y:S05]  /*9a80*/  @!P2 BRA `(.L_x_1207) ;  /* 0x000000280020a947 */ /* 0x000fea0003800000 */
[----:B------:R-:W-:Y:S01]  /*9a90*/  IMAD.MOV.U32 R10, RZ, RZ, R9 ;  /* 0x000000ffff0a7224 */ /* 0x000fe200078e0009 */
[----:B------:R-:W-:Y:S01]  /*9aa0*/  UMOV UR5, UR36 ;  /* 0x0000002400057c82 */ /* 0x000fe20008000000 */
[----:B------:R-:W-:Y:S01]  /*9ab0*/  IMAD.MOV.U32 R11, RZ, RZ, R8 ;  /* 0x000000ffff0b7224 */ /* 0x000fe200078e0008 */
[----:B------:R-:W-:Y:S01]  /*9ac0*/  ULDC UR7, c[0x0][0x9e4] ;  /* 0x0002790000077ab9 */ /* 0x000fe20000000800 */
[----:B------:R-:W-:Y:S01]  /*9ad0*/  ULDC UR43, c[0x0][0x988] ;  /* 0x00026200002b7ab9 */ /* 0x000fe20000000800 */
[----:B------:R-:W-:-:S05]  /*9ae0*/  ULDC UR58, c[0x0][0x9e0] ;  /* 0x00027800003a7ab9 */ /* 0x000fca0000000800 */
.L_x_1225:
[----:B------:R-:W-:Y:S01]  /*9af0*/  ISETP.NE.AND P3, PT, RZ, UR42, PT ;  /* 0x0000002aff007c0c */ /* 0x000fe2000bf65270 */
[----:B------:R-:W-:-:S04]  /*9b00*/  UISETP.NE.AND UP1, UPT, UR37, 0x1, UPT ;  /* 0x000000012500788c */ /* 0x000fc8000bf25270 */
[----:B------:R-:W-:-:S04]  /*9b10*/  USEL UR36, URZ, 0x1, UP1 ;  /* 0x000000013f247887 */ /* 0x000fc80008800000 */
[----:B------:R-:W-:-:S04]  /*9b20*/  ULOP3.LUT UR36, UR5, UR36, URZ, 0x3c, !UPT ;  /* 0x0000002405247292 */ /* 0x000fc8000f8e3c3f */
[----:B------:R-:W-:Y:S08]  /*9b30*/  @P3 BRA `(.L_x_1208) ;  /* 0x0000000000383947 */ /* 0x000ff00003800000 */
[----:B------:R-:W-:Y:S05]  /*9b40*/  @!P0 BRA `(.L_x_1209) ;  /* 0x0000000000048947 */ /* 0x000fea0003800000 */
[----:B------:R-:W-:Y:S01]  /*9b50*/  BPT.TRAP 0x1 ;  /* 0x000000040000795c */ /* 0x000fe20000300000 */
.L_x_1209:
        /* <DEDUP_REMOVED lines=9> */
.L_x_1210:
[----:B-1----:R-:W-:Y:S05]  /*9bf0*/  @P2 BRA `(.L_x_1208) ;  /* 0x0000000000082947 */ /* 0x002fea0003800000 */
[----:B------:R-:W1:Y:S02]  /*9c00*/  SYNCS.PHASECHK.TRANS64.TRYWAIT P2, [UR6+0x28430], R6 ;  /* 0x02843006ff0075a7 */ /* 0x000e640008040146 */
[----:B-1----:R-:W-:Y:S05]  /*9c10*/  @!P2 BRA `(.L_x_1211) ;  /* 0x00000100003ca947 */ /* 0x002fea0003800000 */
.L_x_1208:
        /* <DEDUP_REMOVED lines=51> */
.L_x_1213:
[----:B------:R-:W-:Y:S01]  /*9f50*/  ULEA UR10, UR37, UR40, 0x3 ;  /* 0x00000028250a7291 */ /* 0x000fe2000f8e183f */
[----:B------:R-:W-:-:S05]  /*9f60*/  IMAD.U32 R6, RZ, RZ, UR5 ;  /* 0x00000005ff067e24 */ /* 0x000fca000f8e00ff */
[----:B------:R-:W-:-:S04]  /*9f70*/  SHF.L.U32 R6, R6, 0x1f, RZ ;  /* 0x0000001f06067819 */ /* 0x000fc800000006ff */
[----:B------:R0:W1:Y:S01]  /*9f80*/  SYNCS.PHASECHK.TRANS64.TRYWAIT P2, [UR10+0x28450], R6 ;  /* 0x02845006ff0075a7 */ /* 0x000062000804014a */
[----:B------:R-:W-:Y:S05]  /*9f90*/  @!P0 BRA `(.L_x_1214) ;  /* 0x0000000000048947 */ /* 0x000fea0003800000 */
[----:B------:R-:W-:Y:S01]  /*9fa0*/  BPT.TRAP 0x1 ;  /* 0x000000040000795c */ /* 0x000fe20000300000 */
.L_x_1214:
[----:B-1----:R-:W-:Y:S05]  /*9fb0*/  @P2 BRA `(.L_x_1212) ;  /* 0x0000000000082947 */ /* 0x002fea0003800000 */
[----:B------:R-:W1:Y:S02]  /*9fc0*/  SYNCS.PHASECHK.TRANS64.TRYWAIT P2, [UR10+0x28450], R6 ;  /* 0x02845006ff0075a7 */ /* 0x000e64000804014a */
[----:B-1----:R-:W-:Y:S05]  /*9fd0*/  @!P2 BRA `(.L_x_1215) ;  /* 0x000000fc0064a947 */ /* 0x002fea0003800000 */
.L_x_1212:
[----:B------:R-:W-:Y:S01]  /*9fe0*/  UIADD3 UR5, UR40, 0x8000, URZ ;  /* 0x0000800028057890 */ /* 0x000fe2000fffe03f */
[----:B------:R-:W-:Y:S01]  /*9ff0*/  WARPGROUP.ARRIVE ;  /* 0x00000000000079c5 */ /* 0x000fe20000000000 */
[----:B------:R-:W-:-:S05]  /*a000*/  UMOV UR11, 0x80000020 ;  /* 0x80000020000b7882 */ /* 0x000fca0000000000 */
[----:B-1----:R-:W1:Y:S01]  /*a010*/  S2R R7, SR_TID.X ;  /* 0x0000000000077919 */ /* 0x002e620000002100 */
[----:B------:R-:W-:Y:S01]  /*a020*/  USHF.R.U32.HI UR5, URZ, 0x4, UR5 ;  /* 0x000000043f057899 */ /* 0x000fe20008011605 */
[----:B------:R-:W-:Y:S01]  /*a030*/  PLOP3.LUT P2, PT, PT, PT, UP0, 0x80, 0x0 ;  /* 0x000000000000781c */ /* 0x000fe20003f4f008 */
[C---:B------:R-:W-:Y:S01]  /*a040*/  FMUL.FTZ R9, R0.reuse, R154 ;  /* 0x0000009a00097220 */ /* 0x040fe20000410000 */
        /* <DEDUP_REMOVED lines=12> */
[----:B------:R-:W-:Y:S01]  /*a110*/  @UP0 ULDC UR5, c[0x0][0x44c] ;  /* 0x0001130000050ab9 */ /* 0x000fe20000000800 */
[----:B------:R-:W-:Y:S01]  /*a120*/  FMUL.FTZ R12, R0, R155 ;  /* 0x0000009b000c7220 */ /* 0x000fe20000410000 */
[----:B0-----:R-:W-:Y:S01]  /*a130*/  @P2 IMAD.HI.U32 R6, R175, UR5, RZ ;  /* 0x00000005af062c27 */ /* 0x001fe2000f8e00ff */
[----:B------:R-:W-:-:S03]  /*a140*/  @UP0 ULDC UR5, c[0x0][0x450] ;  /* 0x0001140000050ab9 */ /* 0x000fc60000000800 */
[C---:B------:R-:W-:Y:S01]  /*a150*/  FMUL.FTZ R8, R0.reuse, R152 ;  /* 0x0000009800087220 */ /* 0x040fe20000410000 */
[C---:B------:R-:W-:Y:S01]  /*a160*/  FMUL.FTZ R13, R0.reuse, R158 ;  /* 0x0000009e000d7220 */ /* 0x040fe20000410000 */
[----:B------:R-:W-:Y:S01]  /*a170*/  QGMMA.64x256x32.F32.E4M3.E4M3 R24, R188, gdesc[UR8], R24, gsb0 ;  /* 0x03e00008bc187df3 */ /* 0x000fe20008000818 */
[----:B------:R-:W-:Y:S01]  /*a180*/  UIADD3 UR10, UR10, 0x2, URZ ;  /* 0x000000020a0a7890 */ /* 0x000fe2000fffe03f */
[----:B------:R-:W-:Y:S01]  /*a190*/  @P2 SHF.R.U32.HI R175, RZ, UR5, R6 ;  /* 0x00000005ffaf2c19 */ /* 0x000fe20008011606 */
[----:B------:R-:W-:Y:S01]  /*a1a0*/  UMOV UR11, 0x80000020 ;  /* 0x80000020000b7882 */ /* 0x000fe20000000000 */
[----:B------:R-:W-:Y:S02]  /*a1b0*/  IMAD.U32 R6, RZ, RZ, UR6 ;  /* 0x00000006ff067e24 */ /* 0x000fe4000f8e00ff */
[C---:B------:R-:W-:Y:S01]  /*a1c0*/  FMUL.FTZ R15, R0.reuse, R159 ;  /* 0x0000009f000f7220 */ /* 0x040fe20000410000 */
[C---:B------:R-:W-:Y:S01]  /*a1d0*/  FMUL.FTZ R21, R0.reuse, R162 ;  /* 0x000000a200157220 */ /* 0x040fe20000410000 */
[----:B------:R-:W0:Y:S01]  /*a1e0*/  SHFL.IDX PT, R182, R175, RZ, 0x1c1f ;  /* 0x001c1fffafb67589 */ /* 0x000e2200000e0000 */
[----:B------:R-:W-:Y:S01]  /*a1f0*/  FMUL.FTZ R153, R0, R163 ;  /* 0x000000a300997220 */ /* 0x000fe20000410000 */
[----:B------:R-:W-:Y:S01]  /*a200*/  @!P1 LEA R6, R6, UR40, 0x3 ;  /* 0x0000002806069c11 */ /* 0x000fe2000f8e18ff */
[C---:B------:R-:W-:Y:S01]  /*a210*/  FMUL.FTZ R155, R0.reuse, R166 ;  /* 0x000000a6009b7220 */ /* 0x040fe20000410000 */
[----:B-1----:R-:W-:Y:S01]  /*a220*/  SHF.R.U32.HI R7, RZ, 0x7, R7 ;  /* 0x00000007ff077819 */ /* 0x002fe20000011607 */
[C---:B------:R-:W-:Y:S01]  /*a230*/  FMUL.FTZ R152, R0.reuse, R157 ;  /* 0x0000009d00987220 */ /* 0x040fe20000410000 */
[----:B------:R-:W-:Y:S01]  /*a240*/  FMUL.FTZ R158, R0, R164 ;  /* 0x000000a4009e7220 */ /* 0x000fe20000410000 */
[----:B------:R-:W-:Y:S01]  /*a250*/  @!P1 VIADD R6, R6, 0x28440 ;  /* 0x0002844006069836 */ /* 0x000fe20000000000 */
[----:B------:R-:W-:Y:S01]  /*a260*/  IADD3 R7, -R7, 0xb, RZ ;  /* 0x0000000b07077810 */ /* 0x000fe20007ffe1ff */
[C---:B------:R-:W-:Y:S01]  /*a270*/  FMUL.FTZ R162, R0.reuse, R168 ;  /* 0x000000a800a27220 */ /* 0x040fe20000410000 */
[C---:B------:R-:W-:Y:S01]  /*a280*/  FMUL.FTZ R159, R0.reuse, R170 ;  /* 0x000000aa009f7220 */ /* 0x040fe20000410000 */
[C---:B------:R-:W-:Y:S01]  /*a290*/  FMUL.FTZ R166, R0.reuse, R172 ;  /* 0x000000ac00a67220 */ /* 0x040fe20000410000 */
[C---:B------:R-:W-:Y:S01]  /*a2a0*/  FMUL.FTZ R163, R0.reuse, R174 ;  /* 0x000000ae00a37220 */ /* 0x040fe20000410000 */
[----:B------:R-:W-:Y:S01]  /*a2b0*/  @!P1 PRMT R6, RZ, 0x654, R6 ;  /* 0x00000654ff069816 */ /* 0x000fe20000000006 */
        /* <DEDUP_REMOVED lines=11> */
[----:B------:R-:W-:Y:S01]  /*a370*/  IADD3 R179, -R2, 0x1, -R174 ;  /* 0x0000000102b37810 */ /* 0x000fe20007ffe9ae */
[----:B------:R-:W1:Y:S08]  /*a380*/  MUFU.TANH R8, R8 ;  /* 0x0000000800087308 */ /* 0x000e700000002400 */
[----:B------:R-:W2:Y:S08]  /*a390*/  MUFU.TANH R14, R14 ;  /* 0x0000000e000e7308 */ /* 0x000eb00000002400 */
        /* <DEDUP_REMOVED lines=28> */
[----:B------:R-:W-:-:S02]  /*a560*/  WARPGROUP.DEPBAR.LE gsb0, 0x0 ;  /* 0x00008000000079c5 */ /* 0x000fc40000010000 */
[----:B------:R-:W-:-:S05]  /*a570*/  WARPGROUP.ARRIVE ;  /* 0x00000000000079c5 */ /* 0x000fca0000000000 */
[----:B------:R-:W0:Y:S01]  /*a580*/  MUFU.TANH R171, R171 ;  /* 0x000000ab00ab7308 */ /* 0x000e220000002400 */
[----:B------:R-:W-:Y:S07]  /*a590*/  QGMMA.64x256x32.F32.E4M3.E4M3 R24, R184, gdesc[UR8], R24, gsb0 ;  /* 0x03e00008b8187df3 */ /* 0x000fee0008000818 */
[----:B------:R-:W0:Y:S01]  /*a5a0*/  MUFU.TANH R173, R173 ;  /* 0x000000ad00ad7308 */ /* 0x000e220000002400 */
[----:B------:R-:W-:Y:S02]  /*a5b0*/  WARPGROUP.DEPBAR.LE gsb0, 0x0 ;  /* 0x00008000000079c5 */ /* 0x000fe40000010000 */
[----:B------:R0:W-:Y:S06]  /*a5c0*/  BAR.ARV R7, 0x100 ;  /* 0x000400070000751d */ /* 0x0001ec0000002000 */
[----:B------:R5:W-:Y:S02]  /*a5d0*/  @!P1 SYNCS.ARRIVE.TRANS64.RED.A1T0 RZ, [R6+URZ], RZ ;  /* 0x000000ff06ff99a7 */ /* 0x000be4000810043f */
[----:B-----5:R-:W-:-:S05]  /*a5e0*/  IMAD.U32 R6, RZ, RZ, UR38 ;  /* 0x00000026ff067e24 */ /* 0x020fca000f8e00ff */
[----:B------:R-:W-:-:S05]  /*a5f0*/  IADD3 R179, -R6, UR39, R179 ;  /* 0x0000002706b37c10 */ /* 0x000fca000fffe1b3 */
[C---:B------:R-:W-:Y:S02]  /*a600*/  VIADD R178, R179.reuse, UR58 ;  /* 0x0000003ab3b27c36 */ /* 0x040fe40008000000 */
[----:B------:R-:W-:Y:S02]  /*a610*/  VIADD R179, R179, UR53 ;  /* 0x00000035b3b37c36 */ /* 0x000fe40008000000 */
[--C-:B0-----:R-:W-:Y:S02]  /*a620*/  IMAD.IADD R180, R178, 0x1, R182.reuse ;  /* 0x00000001b2b47824 */ /* 0x101fe400078e02b6 */
[----:B------:R-:W-:Y:S01]  /*a630*/  IMAD.IADD R181, R179, 0x1, R182 ;  /* 0x00000001b3b57824 */ /* 0x000fe200078e02b6 */
[----:B-1234-:R-:W-:Y:S06]  /*a640*/  @!P6 BRA `(.L_x_1216) ;  /* 0x00000000005ce947 */ /* 0x01efec0003800000 */
[----:B------:R-:W-:Y:S01]  /*a650*/  IMAD.U32 R6, RZ, RZ, UR38 ;  /* 0x00000026ff067e24 */ /* 0x000fe2000f8e00ff */
        /* <DEDUP_REMOVED lines=12> */
.L_x_1218:
[----:B------:R-:W-:-:S05]  /*a720*/  IMAD.U32 R183, RZ, RZ, UR7 ;  /* 0x00000007ffb77e24 */ /* 0x000fca000f8e00ff */
[----:B------:R-:W-:-:S13]  /*a730*/  ISETP.NE.AND P2, PT, R183, 0x1, PT ;  /* 0x00000001b700780c */ /* 0x000fda0003f45270 */
[----:B------:R-:W0:Y:S02]  /*a740*/  @P2 LDC.64 R6, c[0x0][0x9e8] ;  /* 0x00027a00ff062b82 */ /* 0x000e240000000a00 */
[----:B0-----:R-:W-:-:S05]  /*a750*/  @P2 IMAD.HI.U32 R6, R182, R6, RZ ;  /* 0x00000006b6062227 */ /* 0x001fca00078e00ff */
[----:B------:R-:W-:-:S07]  /*a760*/  @P2 SHF.R.U32.HI R182, RZ, R7, R6 ;  /* 0x00000007ffb62219 */ /* 0x000fce0000011606 */
.L_x_1219:
[----:B------:R-:W-:Y:S05]  /*a770*/  BSYNC B0 ;  /* 0x0000000000007941 */ /* 0x000fea0003800000 */
.L_x_1217:
[----:B------:R-:W-:-:S04]  /*a780*/  IMAD R182, R182, R183, -R174 ;  /* 0x000000b7b6b67224 */ /* 0x000fc800078e0aae */
[----:B------:R-:W-:-:S05]  /*a790*/  IMAD.IADD R182, R182, 0x1, -R2 ;  /* 0x00000001b6b67824 */ /* 0x000fca00078e0a02 */
[----:B------:R-:W-:Y:S02]  /*a7a0*/  VIMNMX R181, R181, R182, !PT ;  /* 0x000000b6b5b57248 */ /* 0x000fe40007fe0100 */
[----:B------:R-:W-:-:S07]  /*a7b0*/  VIADDMNMX R180, R182, R183, R180, PT ;  /* 0x000000b7b6b47246 */ /* 0x000fce00038001b4 */
.L_x_1216:
[----:B------:R-:W-:Y:S01]  /*a7c0*/  ISETP.GT.AND P2, PT, R5, -0x1, PT ;  /* 0xffffffff0500780c */ /* 0x000fe20003f44270 */
[----:B------:R-:W0:Y:S03]  /*a7d0*/  SHFL.IDX PT, R175, R175, 0x1, 0x1c1f ;  /* 0x003c1f00afaf7f89 */ /* 0x000e2600000e0000 */
[C---:B------:R-:W-:Y:S02]  /*a7e0*/  ISETP.GT.AND P3, PT, R181.reuse, RZ, P2 ;  /* 0x000000ffb500720c */ /* 0x040fe40001764270 */
[C---:B------:R-:W-:Y:S02]  /*a7f0*/  ISETP.GT.AND P5, PT, R181.reuse, 0x1, P2 ;  /* 0x00000001b500780c */ /* 0x040fe400017a4270 */
[----:B------:R-:W-:Y:S02]  /*a800*/  ISETP.LT.OR P4, PT, R180, 0x1, P3 ;  /* 0x00000001b400780c */ /* 0x000fe40001f81670 */
[----:B------:R-:W-:-:S02]  /*a810*/  ISETP.GT.AND P3, PT, R181, 0x8, P2 ;  /* 0x00000008b500780c */ /* 0x000fc40001764270 */
[----:B------:R-:W-:Y:S02]  /*a820*/  FSEL R182, R8, -INF , !P4 ;  /* 0xff80000008b67808 */ /* 0x000fe40006000000 */
[----:B------:R-:W-:Y:S02]  /*a830*/  ISETP.GT.AND P4, PT, R181, 0x9, P2 ;  /* 0x00000009b500780c */ /* 0x000fe40001784270 */
[C---:B------:R-:W-:Y:S02]  /*a840*/  ISETP.LT.OR P5, PT, R180.reuse, 0x2, P5 ;  /* 0x00000002b400780c */ /* 0x040fe40002fa1670 */
[C---:B------:R-:W-:Y:S02]  /*a850*/  ISETP.LT.OR P3, PT, R180.reuse, 0x9, P3 ;  /* 0x00000009b400780c */ /* 0x040fe40001f61670 */
[----:B------:R-:W-:Y:S02]  /*a860*/  ISETP.LT.OR P4, PT, R180, 0xa, P4 ;  /* 0x0000000ab400780c */ /* 0x000fe40002781670 */
[----:B------:R-:W-:-:S02]  /*a870*/  FSEL R14, R14, -INF , !P5 ;  /* 0xff8000000e0e7808 */ /* 0x000fc40006800000 */
[----:B------:R-:W-:Y:S01]  /*a880*/  FSEL R20, R20, -INF , !P3 ;  /* 0xff80000014147808 */ /* 0x000fe20005800000 */
[--C-:B0-----:R-:W-:Y:S01]  /*a890*/  IMAD.IADD R178, R178, 0x1, R175.reuse ;  /* 0x00000001b2b27824 */ /* 0x101fe200078e02af */
[----:B------:R-:W-:Y:S01]  /*a8a0*/  FSEL R152, R152, -INF , !P4 ;  /* 0xff80000098987808 */ /* 0x000fe20006000000 */
[----:B------:R-:W-:Y:S01]  /*a8b0*/  IMAD.IADD R179, R179, 0x1, R175 ;  /* 0x00000001b3b37824 */ /* 0x000fe200078e02af */
[C---:B------:R-:W-:Y:S02]  /*a8c0*/  ISETP.GT.AND P5, PT, R181.reuse, 0x10, P2 ;  /* 0x00000010b500780c */ /* 0x040fe400017a4270 */
[C---:B------:R-:W-:Y:S02]  /*a8d0*/  ISETP.GT.AND P3, PT, R181.reuse, 0x11, P2 ;  /* 0x00000011b500780c */ /* 0x040fe40001764270 */
[----:B------:R-:W-:Y:S02]  /*a8e0*/  ISETP.GT.AND P4, PT, R181, 0x18, P2 ;  /* 0x00000018b500780c */ /* 0x000fe40001784270 */
[----:B------:R-:W-:-:S02]  /*a8f0*/  ISETP.LT.OR P5, PT, R180, 0x11, P5 ;  /* 0x00000011b400780c */ /* 0x000fc40002fa1670 */
[C---:B------:R-:W-:Y:S02]  /*a900*/  ISETP.LT.OR P3, PT, R180.reuse, 0x12, P3 ;  /* 0x00000012b400780c */ /* 0x040fe40001f61670 */
[----:B------:R-:W-:Y:S02]  /*a910*/  ISETP.LT.OR P4, PT, R180, 0x19, P4 ;  /* 0x00000019b400780c */ /* 0x000fe40002781670 */
[----:B------:R-:W-:Y:S02]  /*a920*/  FSEL R154, R154, -INF , !P5 ;  /* 0xff8000009a9a7808 */ /* 0x000fe40006800000 */
[----:B------:R-:W-:Y:S02]  /*a930*/  FSEL R156, R156, -INF , !P3 ;  /* 0xff8000009c9c7808 */ /* 0x000fe40005800000 */
[----:B------:R-:W-:Y:S02]  /*a940*/  FSEL R158, R158, -INF , !P4 ;  /* 0xff8000009e9e7808 */ /* 0x000fe40006000000 */
[----:B------:R-:W-:-:S02]  /*a950*/  ISETP.GT.AND P5, PT, R181, 0x19, P2 ;  /* 0x00000019b500780c */ /* 0x000fc400017a4270 */
[C---:B------:R-:W-:Y:S02]  /*a960*/  ISETP.GT.AND P3, PT, R181.reuse, 0x20, P2 ;  /* 0x00000020b500780c */ /* 0x040fe40001764270 */
[----:B------:R-:W-:Y:S02]  /*a970*/  ISETP.GT.AND P4, PT, R181, 0x21, P2 ;  /* 0x00000021b500780c */ /* 0x000fe40001784270 */
[C---:B------:R-:W-:Y:S02]  /*a980*/  ISETP.LT.OR P5, PT, R180.reuse, 0x1a, P5 ;  /* 0x0000001ab400780c */ /* 0x040fe40002fa1670 */
[C---:B------:R-:W-:Y:S02]  /*a990*/  ISETP.LT.OR P3, PT, R180.reuse, 0x21, P3 ;  /* 0x00000021b400780c */ /* 0x040fe40001f61670 */
[----:B------:R-:W-:Y:S02]  /*a9a0*/  ISETP.LT.OR P4, PT, R180, 0x22, P4 ;  /* 0x00000022b400780c */ /* 0x000fe40002781670 */
[----:B------:R-:W-:-:S02]  /*a9b0*/  FSEL R160, R160, -INF , !P5 ;  /* 0xff800000a0a07808 */ /* 0x000fc40006800000 */
[----:B------:R-:W-:Y:S02]  /*a9c0*/  FSEL R162, R162, -INF , !P3 ;  /* 0xff800000a2a27808 */ /* 0x000fe40005800000 */
[----:B------:R-:W-:Y:S02]  /*a9d0*/  FSEL R164, R164, -INF , !P4 ;  /* 0xff800000a4a47808 */ /* 0x000fe40006000000 */
        /* <DEDUP_REMOVED lines=17> */
[----:B------:R-:W-:Y:S01]  /*aaf0*/  FSEL R176, R176, -INF , !P4 ;  /* 0xff800000b0b07808 */ /* 0x000fe20006000000 */
[----:B------:R-:W-:Y:S06]  /*ab00*/  @!P6 BRA `(.L_x_1220) ;  /* 0x00000000005ce947 */ /* 0x000fec0003800000 */
        /* <DEDUP_REMOVED lines=13> */
.L_x_1222:
[----:B------:R-:W-:-:S05]  /*abe0*/  IMAD.U32 R8, RZ, RZ, UR7 ;  /* 0x00000007ff087e24 */ /* 0x000fca000f8e00ff */
[----:B------:R-:W-:-:S13]  /*abf0*/  ISETP.NE.AND P3, PT, R8, 0x1, PT ;  /* 0x000000010800780c */ /* 0x000fda0003f65270 */
[----:B------:R-:W0:Y:S02]  /*ac00*/  @P3 LDC.64 R6, c[0x0][0x9e8] ;  /* 0x00027a00ff063b82 */ /* 0x000e240000000a00 */
[----:B0-----:R-:W-:-:S05]  /*ac10*/  @P3 IMAD.HI.U32 R6, R175, R6, RZ ;  /* 0x00000006af063227 */ /* 0x001fca00078e00ff */
[----:B------:R-:W-:-:S07]  /*ac20*/  @P3 SHF.R.U32.HI R175, RZ, R7, R6 ;  /* 0x00000007ffaf3219 */ /* 0x000fce0000011606 */
.L_x_1223:
[----:B------:R-:W-:Y:S05]  /*ac30*/  BSYNC B0 ;  /* 0x0000000000007941 */ /* 0x000fea0003800000 */
.L_x_1221:
[----:B------:R-:W-:-:S04]  /*ac40*/  IMAD R175, R175, R8, -R174 ;  /* 0x00000008afaf7224 */ /* 0x000fc800078e0aae */
[----:B------:R-:W-:-:S05]  /*ac50*/  IMAD.IADD R175, R175, 0x1, -R2 ;  /* 0x00000001afaf7824 */ /* 0x000fca00078e0a02 */
[----:B------:R-:W-:Y:S02]  /*ac60*/  VIADDMNMX R178, R175, R8, R178, PT ;  /* 0x00000008afb27246 */ /* 0x000fe400038001b2 */
[----:B------:R-:W-:-:S07]  /*ac70*/  VIMNMX R179, R179, R175, !PT ;  /* 0x000000afb3b37248 */ /* 0x000fce0007fe0100 */
.L_x_1220:
[----:B------:R-:W-:Y:S01]  /*ac80*/  FMNMX.FTZ R7, R182, R11, !PT ;  /* 0x0000000bb6077209 */ /* 0x000fe20007810000 */
[----:B------:R-:W-:Y:S01]  /*ac90*/  UMOV UR10, UR43 ;  /* 0x0000002b000a7c82 */ /* 0x000fe20008000000 */
        /* <DEDUP_REMOVED lines=30> */
[C---:B------:R-:W-:Y:S02]  /*ae80*/  ISETP.LT.OR P5, PT, R178.reuse, 0x21, P5 ;  /* 0x00000021b200780c */ /* 0x040fe40002fa1670 */
[----:B------:R-:W-:Y:S01]  /*ae90*/  FSEL R157, R157, -INF , !P4 ;  /* 0xff8000009d9d7808 */ /* 0x000fe20006000000 */
[----:B------:R-:W0:Y:S01]  /*aea0*/  SHFL.BFLY PT, R7, R174, 0x2, 0x1f ;  /* 0x0c401f00ae077f89 */ /* 0x000e2200000e0000 */
[----:B------:R-:W-:Y:S02]  /*aeb0*/  ISETP.GT.AND P4, PT, R179, 0x28, P2 ;  /* 0x00000028b300780c */ /* 0x000fe40001784270 */
[----:B------:R-:W-:Y:S02]  /*aec0*/  FSEL R159, R159, -INF , !P5 ;  /* 0xff8000009f9f7808 */ /* 0x000fe40006800000 */
[----:B------:R-:W-:-:S02]  /*aed0*/  ISETP.LT.OR P4, PT, R178, 0x29, P4 ;  /* 0x00000029b200780c */ /* 0x000fc40002781670 */
[----:B------:R-:W-:Y:S02]  /*aee0*/  ISETP.GT.AND P5, PT, R179, 0x29, P2 ;  /* 0x00000029b300780c */ /* 0x000fe400017a4270 */
[----:B------:R-:W-:Y:S02]  /*aef0*/  FSEL R163, R163, -INF , !P4 ;  /* 0xff800000a3a37808 */ /* 0x000fe40006000000 */
[C---:B------:R-:W-:Y:S02]  /*af00*/  ISETP.LT.OR P5, PT, R178.reuse, 0x2a, P5 ;  /* 0x0000002ab200780c */ /* 0x040fe40002fa1670 */
[----:B------:R-:W-:Y:S02]  /*af10*/  ISETP.GT.AND P4, PT, R179, 0x30, P2 ;  /* 0x00000030b300780c */ /* 0x000fe40001784270 */
[----:B------:R-:W-:Y:S02]  /*af20*/  FSEL R165, R165, -INF , !P5 ;  /* 0xff800000a5a57808 */ /* 0x000fe40006800000 */
[----:B------:R-:W-:-:S02]  /*af30*/  ISETP.LT.OR P4, PT, R178, 0x31, P4 ;  /* 0x00000031b200780c */ /* 0x000fc40002781670 */
[----:B------:R-:W-:Y:S02]  /*af40*/  ISETP.GT.AND P5, PT, R179, 0x38, P2 ;  /* 0x00000038b300780c */ /* 0x000fe400017a4270 */
[----:B------:R-:W-:Y:S02]  /*af50*/  FSEL R167, R167, -INF , !P4 ;  /* 0xff800000a7a77808 */ /* 0x000fe40006000000 */
[----:B------:R-:W-:Y:S02]  /*af60*/  ISETP.LT.OR P5, PT, R178, 0x39, P5 ;  /* 0x00000039b200780c */ /* 0x000fe40002fa1670 */
[----:B0-----:R-:W-:Y:S01]  /*af70*/  FMNMX.FTZ R175, R174, R7, !PT ;  /* 0x00000007aeaf7209 */ /* 0x001fe20007810000 */
[----:B------:R-:W-:Y:S01]  /*af80*/  IMAD.U32 R7, RZ, RZ, UR10 ;  /* 0x0000000aff077e24 */ /* 0x000fe2000f8e00ff */
[----:B------:R-:W-:-:S03]  /*af90*/  FSEL R171, R171, -INF , !P5 ;  /* 0xff800000abab7808 */ /* 0x000fc60006800000 */
[----:B------:R-:W0:Y:S02]  /*afa0*/  SHFL.BFLY PT, R8, R175, 0x1, 0x1f ;  /* 0x0c201f00af087f89 */ /* 0x000e2400000e0000 */
[----:B0-----:R-:W-:-:S04]  /*afb0*/  FMNMX.FTZ R8, R175, R8, !PT ;  /* 0x00000008af087209 */ /* 0x001fc80007810000 */
[C---:B------:R-:W-:Y:S01]  /*afc0*/  FSETP.NEU.FTZ.AND P3, PT, R8.reuse, -INF , PT ;  /* 0xff8000000800780b */ /* 0x040fe20003f7d000 */
[----:B------:R-:W-:-:S03]  /*afd0*/  FFMA.FTZ R7, R8, R7, -8 ;  /* 0xc100000008077423 */ /* 0x000fc60000010007 */
[----:B------:R-:W-:Y:S02]  /*afe0*/  FSEL R6, R8, RZ, P3 ;  /* 0x000000ff08067208 */ /* 0x000fe40001800000 */
[----:B------:R-:W-:Y:S02]  /*aff0*/  FSEL R7, R7, RZ, P3 ;  /* 0x000000ff07077208 */ /* 0x000fe40001800000 */
[----:B------:R-:W-:Y:S01]  /*b000*/  ISETP.GT.AND P3, PT, R179, 0x9, P2 ;  /* 0x00000009b300780c */ /* 0x000fe20001764270 */
[----:B------:R-:W-:-:S02]  /*b010*/  FADD.FTZ R6, -R6, R11 ;  /* 0x0000000b06067221 */ /* 0x000fc40000010100 */
[--C-:B------:R-:W-:Y:S01]  /*b020*/  FFMA.FTZ R182, R182, UR10, -R7.reuse ;  /* 0x0000000ab6b67c23 */ /* 0x100fe20008010807 */
[----:B------:R-:W-:Y:S01]  /*b030*/  ISETP.LT.OR P3, PT, R178, 0xa, P3 ;  /* 0x0000000ab200780c */ /* 0x000fe20001f61670 */
[--C-:B------:R-:W-:Y:S01]  /*b040*/  FFMA.FTZ R14, R14, UR10, -R7.reuse ;  /* 0x0000000a0e0e7c23 */ /* 0x100fe20008010807 */
[----:B------:R-:W-:-:S01]  /*b050*/  FFMA.FTZ R20, R20, UR10, -R7 ;  /* 0x0000000a14147c23 */ /* 0x000fc20008010807 */
[--C-:B------:R-:W-:Y:S01]  /*b060*/  FFMA.FTZ R152, R152, UR10, -R7.reuse ;  /* 0x0000000a98987c23 */ /* 0x100fe20008010807 */
[----:B------:R-:W-:Y:S01]  /*b070*/  FSEL R15, R15, -INF , !P3 ;  /* 0xff8000000f0f7808 */ /* 0x000fe20005800000 */
[--C-:B------:R-:W-:Y:S01]  /*b080*/  FFMA.FTZ R154, R154, UR10, -R7.reuse ;  /* 0x0000000a9a9a7c23 */ /* 0x100fe20008010807 */
[----:B------:R-:W-:Y:S01]  /*b090*/  ISETP.GT.AND P3, PT, R179, 0x18, P2 ;  /* 0x00000018b300780c */ /* 0x000fe20001764270 */
[--C-:B------:R-:W-:Y:S01]  /*b0a0*/  FFMA.FTZ R156, R156, UR10, -R7.reuse ;  /* 0x0000000a9c9c7c23 */ /* 0x100fe20008010807 */
[----:B------:R-:W-:-:S01]  /*b0b0*/  FFMA.FTZ R158, R158, UR10, -R7 ;  /* 0x0000000a9e9e7c23 */ /* 0x000fc20008010807 */
        /* <DEDUP_REMOVED lines=12> */
[----:B------:R-:W-:Y:S01]  /*b180*/  FFMA.FTZ R7, R176, UR10, -R7 ;  /* 0x0000000ab0077c23 */ /* 0x000fe20008010807 */
[----:B------:R-:W-:Y:S02]  /*b190*/  MUFU.EX2 R182, R182 ;  /* 0x000000b600b67308 */ /* 0x000fe40000000800 */
[----:B------:R-:W-:-:S02]  /*b1a0*/  FSEL R161, R161, -INF , !P3 ;  /* 0xff800000a1a17808 */ /* 0x000fc40005800000 */
[----:B------:R-:W-:-:S04]  /*b1b0*/  ISETP.GT.AND P3, PT, R179, RZ, P2 ;  /* 0x000000ffb300720c */ /* 0x000fc80001764270 */
[C---:B------:R-:W-:Y:S01]  /*b1c0*/  ISETP.LT.OR P3, PT, R178.reuse, 0x1, P3 ;  /* 0x00000001b200780c */ /* 0x040fe20001f61670 */
[----:B------:R-:W-:Y:S03]  /*b1d0*/  MUFU.EX2 R175, R14 ;  /* 0x0000000e00af7308 */ /* 0x000fe60000000800 */
[----:B------:R-:W-:Y:S02]  /*b1e0*/  FSEL R11, R9, -INF , !P3 ;  /* 0xff800000090b7808 */ /* 0x000fe40005800000 */
[----:B------:R-:W-:Y:S02]  /*b1f0*/  ISETP.GT.AND P3, PT, R179, 0x31, P2 ;  /* 0x00000031b300780c */ /* 0x000fe40001764270 */
[----:B------:R-:W-:Y:S01]  /*b200*/  FMNMX.FTZ R9, R11, R10, !PT ;  /* 0x0000000a0b097209 */ /* 0x000fe20007810000 */
[----:B------:R-:W-:Y:S01]  /*b210*/  MUFU.EX2 R20, R20 ;  /* 0x0000001400147308 */ /* 0x000fe20000000800 */
[----:B------:R-:W-:-:S02]  /*b220*/  ISETP.LT.OR P3, PT, R178, 0x32, P3 ;  /* 0x00000032b200780c */ /* 0x000fc40001f61670 */
[----:B------:R-:W-:Y:S02]  /*b230*/  FMNMX.FTZ R174, R12, R9, !PT ;  /* 0x000000090cae7209 */ /* 0x000fe40007810000 */
[----:B------:R-:W-:Y:S02]  /*b240*/  ISETP.GT.AND P2, PT, R179, 0x39, P2 ;  /* 0x00000039b300780c */ /* 0x000fe40001744270 */
[----:B------:R-:W-:Y:S01]  /*b250*/  FMNMX.FTZ R174, R13, R174, !PT ;  /* 0x000000ae0dae7209 */ /* 0x000fe20007810000 */
[----:B------:R0:W-:Y:S01]  /*b260*/  MUFU.EX2 R179, R152 ;  /* 0x0000009800b37308 */ /* 0x0001e20000000800 */
[----:B------:R-:W-:Y:S02]  /*b270*/  FSEL R169, R169, -INF , !P3 ;  /* 0xff800000a9a97808 */ /* 0x000fe40005800000 */
[----:B------:R-:W-:Y:S02]  /*b280*/  FMNMX.FTZ R174, R15, R174, !PT ;  /* 0x000000ae0fae7209 */ /* 0x000fe40007810000 */
[----:B------:R-:W-:-:S02]  /*b290*/  ISETP.LT.OR P2, PT, R178, 0x3a, P2 ;  /* 0x0000003ab200780c */ /* 0x000fc40001741670 */
[----:B------:R-:W-:Y:S01]  /*b2a0*/  FMNMX.FTZ R174, R21, R174, !PT ;  /* 0x000000ae15ae7209 */ /* 0x000fe20007810000 */
[----:B------:R1:W-:Y:S01]  /*b2b0*/  MUFU.EX2 R14, R7 ;  /* 0x00000007000e7308 */ /* 0x0003e20000000800 */
[----:B------:R-:W-:Y:S01]  /*b2c0*/  FSEL R173, R173, -INF , !P2 ;  /* 0xff800000adad7808 */ /* 0x000fe20005000000 */
[----:B0-----:R-:W-:Y:S01]  /*b2d0*/  IMAD.U32 R152, RZ, RZ, UR10 ;  /* 0x0000000aff987e24 */ /* 0x001fe2000f8e00ff */
[----:B------:R-:W-:-:S04]  /*b2e0*/  FMNMX.FTZ R174, R153, R174, !PT ;  /* 0x000000ae99ae7209 */ /* 0x000fc80007810000 */
[----:B------:R-:W-:Y:S01]  /*b2f0*/  FMNMX.FTZ R174, R155, R174, !PT ;  /* 0x000000ae9bae7209 */ /* 0x000fe20007810000 */
[----:B------:R0:W-:Y:S03]  /*b300*/  MUFU.EX2 R181, R156 ;  /* 0x0000009c00b57308 */ /* 0x0001e60000000800 */
        /* <DEDUP_REMOVED lines=8> */
[----:B------:R2:W-:Y:S03]  /*b390*/  MUFU.EX2 R183, R160 ;  /* 0x000000a000b77308 */ /* 0x0005e60000000800 */
[----:B------:R-:W-:-:S04]  /*b3a0*/  FMNMX.FTZ R174, R169, R174, !PT ;  /* 0x000000aea9ae7209 */ /* 0x000fc80007810000 */
[----:B------:R-:W-:Y:S01]  /*b3b0*/  FMNMX.FTZ R174, R171, R174, !PT ;  /* 0x000000aeabae7209 */ /* 0x000fe20007810000 */
[----:B------:R-:W-:Y:S03]  /*b3c0*/  MUFU.EX2 R158, R158 ;  /* 0x0000009e009e7308 */ /* 0x000fe60000000800 */
[----:B------:R-:W-:-:S05]  /*b3d0*/  FMNMX.FTZ R176, R173, R174, !PT ;  /* 0x000000aeadb07209 */ /* 0x000fca0007810000 */
[----:B------:R-:W3:Y:S01]  /*b3e0*/  SHFL.BFLY PT, R9, R176, 0x2, 0x1f ;  /* 0x0c401f00b0097f89 */ /* 0x000ee200000e0000 */
[----:B------:R-:W-:Y:S08]  /*b3f0*/  MUFU.EX2 R189, R172 ;  /* 0x000000ac00bd7308 */ /* 0x000ff00000000800 */
[----:B------:R4:W-:Y:S08]  /*b400*/  MUFU.EX2 R185, R164 ;  /* 0x000000a400b97308 */ /* 0x0009f00000000800 */
[----:B------:R-:W-:Y:S01]  /*b410*/  MUFU.EX2 R162, R162 ;  /* 0x000000a200a27308 */ /* 0x000fe20000000800 */
[----:B---3--:R-:W-:-:S07]  /*b420*/  FMNMX.FTZ R9, R176, R9, !PT ;  /* 0x00000009b0097209 */ /* 0x008fce0007810000 */
[----:B------:R-:W-:Y:S01]  /*b430*/  MUFU.EX2 R166, R166 ;  /* 0x000000a600a67308 */ /* 0x000fe20000000800 */
[----:B------:R-:W3:Y:S07]  /*b440*/  SHFL.BFLY PT, R174, R9, 0x1, 0x1f ;  /* 0x0c201f0009ae7f89 */ /* 0x000eee00000e0000 */
[----:B------:R-:W-:Y:S08]  /*b450*/  MUFU.EX2 R170, R170 ;  /* 0x000000aa00aa7308 */ /* 0x000ff00000000800 */
[----:B------:R-:W-:Y:S01]  /*b460*/  MUFU.EX2 R177, R177 ;  /* 0x000000b100b17308 */ /* 0x000fe20000000800 */
[----:B---3--:R-:W-:-:S04]  /*b470*/  FMNMX.FTZ R9, R9, R174, !PT ;  /* 0x000000ae09097209 */ /* 0x008fc80007810000 */
[C---:B------:R-:W-:Y:S01]  /*b480*/  FSETP.NEU.FTZ.AND P2, PT, R9.reuse, -INF , PT ;  /* 0xff8000000900780b */ /* 0x040fe20003f5d000 */
[----:B------:R-:W-:-:S03]  /*b490*/  FFMA.FTZ R152, R9, R152, -8 ;  /* 0xc100000009987423 */ /* 0x000fc60000010098 */
[----:B------:R-:W-:-:S05]  /*b4a0*/  FSEL R191, R9, RZ, P2 ;  /* 0x000000ff09bf7208 */ /* 0x000fca0001000000 */
[----:B------:R-:W-:Y:S01]  /*b4b0*/  FADD.FTZ R10, -R191, R10 ;  /* 0x0000000abf0a7221 */ /* 0x000fe20000010100 */
[----:B------:R-:W-:Y:S01]  /*b4c0*/  FMUL.FTZ R191, R6, UR10 ;  /* 0x0000000a06bf7c20 */ /* 0x000fe20008410000 */
[----:B------:R-:W-:Y:S02]  /*b4d0*/  FSEL R6, R152, RZ, P2 ;  /* 0x000000ff98067208 */ /* 0x000fe40001000000 */
[----:B------:R-:W-:-:S03]  /*b4e0*/  FMUL.FTZ R10, R10, UR10 ;  /* 0x0000000a0a0a7c20 */ /* 0x000fc60008410000 */
[--C-:B------:R-:W-:Y:S01]  /*b4f0*/  FFMA.FTZ R11, R11, UR10, -R6.reuse ;  /* 0x0000000a0b0b7c23 */ /* 0x100fe20008010806 */
[----:B------:R-:W-:-:S01]  /*b500*/  FFMA.FTZ R12, R12, UR10, -R6 ;  /* 0x0000000a0c0c7c23 */ /* 0x000fc20008010806 */
[----:B------:R-:W3:Y:S01]  /*b510*/  MUFU.EX2 R191, R191 ;  /* 0x000000bf00bf7308 */ /* 0x000ee20000000800 */
[----:B------:R-:W-:-:S01]  /*b520*/  FFMA.FTZ R13, R13, UR10, -R6 ;  /* 0x0000000a0d0d7c23 */ /* 0x000fc20008010806 */
[--C-:B------:R-:W-:Y:S01]  /*b530*/  FFMA.FTZ R152, R15, UR10, -R6.reuse ;  /* 0x0000000a0f987c23 */ /* 0x100fe20008010806 */
[----:B-1----:R-:W-:-:S01]  /*b540*/  FFMA.FTZ R7, R21, UR10, -R6 ;  /* 0x0000000a15077c23 */ /* 0x002fc20008010806 */
[--C-:B0-----:R-:W-:Y:S01]  /*b550*/  FFMA.FTZ R156, R153, UR10, -R6.reuse ;  /* 0x0000000a999c7c23 */ /* 0x101fe20008010806 */
[----:B------:R-:W-:-:S01]  /*b560*/  FFMA.FTZ R15, R155, UR10, -R6 ;  /* 0x0000000a9b0f7c23 */ /* 0x000fc20008010806 */
[--C-:B--2---:R-:W-:Y:S01]  /*b570*/  FFMA.FTZ R160, R157, UR10, -R6.reuse ;  /* 0x0000000a9da07c23 */ /* 0x104fe20008010806 */
[----:B------:R-:W-:-:S01]  /*b580*/  FFMA.FTZ R21, R159, UR10, -R6 ;  /* 0x0000000a9f157c23 */ /* 0x000fc20008010806 */
[----:B------:R-:W-:Y:S01]  /*b590*/  MUFU.EX2 R11, R11 ;  /* 0x0000000b000b7308 */ /* 0x000fe20000000800 */
[----:B----4-:R-:W-:-:S01]  /*b5a0*/  FFMA.FTZ R164, R161, UR10, -R6 ;  /* 0x0000000aa1a47c23 */ /* 0x010fc20008010806 */
[--C-:B------:R-:W-:Y:S01]  /*b5b0*/  FFMA.FTZ R163, R163, UR10, -R6.reuse ;  /* 0x0000000aa3a37c23 */ /* 0x100fe20008010806 */
[----:B------:R-:W-:-:S01]  /*b5c0*/  FFMA.FTZ R165, R165, UR10, -R6 ;  /* 0x0000000aa5a57c23 */ /* 0x000fc20008010806 */
[--C-:B------:R-:W-:Y:S01]  /*b5d0*/  FFMA.FTZ R167, R167, UR10, -R6.reuse ;  /* 0x0000000aa7a77c23 */ /* 0x100fe20008010806 */
[----:B------:R-:W-:-:S01]  /*b5e0*/  FFMA.FTZ R169, R169, UR10, -R6 ;  /* 0x0000000aa9a97c23 */ /* 0x000fc20008010806 */
[--C-:B------:R-:W-:Y:S01]  /*b5f0*/  FFMA.FTZ R171, R171, UR10, -R6.reuse ;  /* 0x0000000aabab7c23 */ /* 0x100fe20008010806 */
[----:B------:R-:W-:-:S01]  /*b600*/  FFMA.FTZ R6, R173, UR10, -R6 ;  /* 0x0000000aad067c23 */ /* 0x000fc20008010806 */
[----:B------:R-:W0:Y:S01]  /*b610*/  MUFU.EX2 R10, R10 ;  /* 0x0000000a000a7308 */ /* 0x000e220000000800 */
[----:B---3--:R-:W-:-:S04]  /*b620*/  FFMA.FTZ R168, R191, R3, R182 ;  /* 0x00000003bfa87223 */ /* 0x008fc800000100b6 */
[----:B------:R-:W-:-:S03]  /*b630*/  FADD.FTZ R153, R175, R168 ;  /* 0x000000a8af997221 */ /* 0x000fc60000010000 */
[----:B------:R-:W1:Y:S01]  /*b640*/  MUFU.EX2 R12, R12 ;  /* 0x0000000c000c7308 */ /* 0x000e620000000800 */
[----:B------:R-:W-:-:S04]  /*b650*/  FADD.FTZ R172, R20, R153 ;  /* 0x0000009914ac7221 */ /* 0x000fc80000010000 */
[----:B------:R-:W-:-:S03]  /*b660*/  FADD.FTZ R153, R179, R172 ;  /* 0x000000acb3997221 */ /* 0x000fc60000010000 */
[----:B------:R-:W2:Y:S01]  /*b670*/  MUFU.EX2 R13, R13 ;  /* 0x0000000d000d7308 */ /* 0x000ea20000000800 */
[----:B0-----:R-:W-:-:S01]  /*b680*/  FFMA.FTZ R3, R10, R4, R11 ;  /* 0x000000040a037223 */ /* 0x001fc2000001000b */
[----:B------:R-:W-:-:S04]  /*b690*/  FADD.FTZ R172, R154, R153 ;  /* 0x000000999aac7221 */ /* 0x000fc80000010000 */
[----:B------:R-:W-:Y:S02]  /*b6a0*/  FADD.FTZ R153, R181, R172 ;  /* 0x000000acb5997221 */ /* 0x000fe40000010000 */
[----:B------:R-:W0:Y:S01]  /*b6b0*/  MUFU.EX2 R152, R152 ;  /* 0x0000009800987308 */ /* 0x000e220000000800 */
[----:B-1----:R-:W-:-:S01]  /*b6c0*/  FADD.FTZ R4, R12, R3 ;  /* 0x000000030c047221 */ /* 0x002fc20000010000 */
[----:B------:R-:W-:-:S04]  /*b6d0*/  FADD.FTZ R174, R158, R153 ;  /* 0x000000999eae7221 */ /* 0x000fc80000010000 */
[----:B------:R-:W-:Y:S02]  /*b6e0*/  FADD.FTZ R153, R183, R174 ;  /* 0x000000aeb7997221 */ /* 0x000fe40000010000 */
[----:B------:R-:W1:Y:S01]  /*b6f0*/  MUFU.EX2 R7, R7 ;  /* 0x0000000700077308 */ /* 0x000e620000000800 */
[----:B--2---:R-:W-:-:S01]  /*b700*/  FADD.FTZ R3, R13, R4 ;  /* 0x000000040d037221 */ /* 0x004fc20000010000 */
[----:B------:R-:W-:-:S04]  /*b710*/  FADD.FTZ R174, R162, R153 ;  /* 0x00000099a2ae7221 */ /* 0x000fc80000010000 */
[----:B------:R-:W-:Y:S02]  /*b720*/  FADD.FTZ R153, R185, R174 ;  /* 0x000000aeb9997221 */ /* 0x000fe40000010000 */
[----:B------:R-:W2:Y:S01]  /*b730*/  MUFU.EX2 R156, R156 ;  /* 0x0000009c009c7308 */ /* 0x000ea20000000800 */
[----:B0-----:R-:W-:-:S01]  /*b740*/  FADD.FTZ R4, R152, R3 ;  /* 0x0000000398047221 */ /* 0x001fc20000010000 */
[----:B------:R-:W-:-:S04]  /*b750*/  FADD.FTZ R174, R166, R153 ;  /* 0x00000099a6ae7221 */ /* 0x000fc80000010000 */
[----:B------:R-:W-:Y:S02]  /*b760*/  FADD.FTZ R153, R187, R174 ;  /* 0x000000aebb997221 */ /* 0x000fe40000010000 */
[----:B------:R-:W0:Y:S01]  /*b770*/  MUFU.EX2 R15, R15 ;  /* 0x0000000f000f7308 */ /* 0x000e220000000800 */
[----:B-1----:R-:W-:-:S01]  /*b780*/  FADD.FTZ R3, R7, R4 ;  /* 0x0000000407037221 */ /* 0x002fc20000010000 */
[----:B------:R-:W-:-:S04]  /*b790*/  FADD.FTZ R174, R170, R153 ;  /* 0x00000099aaae7221 */ /* 0x000fc80000010000 */
[----:B------:R-:W-:Y:S02]  /*b7a0*/  FADD.FTZ R174, R189, R174 ;  /* 0x000000aebdae7221 */ /* 0x000fe40000010000 */
        /* <DEDUP_REMOVED lines=17> */
[----:B-1----:R-:W-:-:S01]  /*b8c0*/  FADD.FTZ R4, R172, R3 ;  /* 0x00000003ac047221 */ /* 0x002fc20000010000 */
[----:B------:R-:W-:-:S04]  /*b8d0*/  FADD.FTZ R3, R177, R174 ;  /* 0x000000aeb1037221 */ /* 0x000fc80000010000 */
[----:B------:R-:W-:Y:S01]  /*b8e0*/  FADD.FTZ R3, R14, R3 ;  /* 0x000000030e037221 */ /* 0x000fe20000010000 */
[----:B--2---:R-:W-:-:S04]  /*b8f0*/  FADD.FTZ R153, R171, R4 ;  /* 0x00000004ab997221 */ /* 0x004fc80000010000 */
[----:B0-----:R-:W-:Y:S01]  /*b900*/  FADD.FTZ R4, R6, R153 ;  /* 0x0000009906047221 */ /* 0x001fe20000010000 */
[----:B------:R-:W-:Y:S06]  /*b910*/  @!P0 BRA `(.L_x_1224) ;  /* 0x0000000000048947 */ /* 0x000fec0003800000 */
[----:B------:R-:W-:Y:S01]  /*b920*/  BPT.TRAP 0x1 ;  /* 0x000000040000795c */ /* 0x000fe20000300000 */
.L_x_1224:
[----:B------:R-:W-:Y:S01]  /*b930*/  ULEA UR5, UR37, UR40, 0x3 ;  /* 0x0000002825057291 */ /* 0x000fe2000f8e183f */
[----:B------:R-:W-:Y:S01]  /*b940*/  ISETP.GT.AND P2, PT, R5, UR50, PT ;  /* 0x0000003205007c0c */ /* 0x000fe2000bf44270 */
[----:B------:R-:W-:Y:S01]  /*b950*/  FMUL.FTZ R24, R24, R191 ;  /* 0x000000bf18187220 */ /* 0x000fe20000410000 */
[----:B------:R-:W-:Y:S01]  /*b960*/  F2FP.SATFINITE.E4M3.F32.PACK_AB_MERGE_C R13, R152, R13, RZ ;  /* 0x0000000d980d723e */ /* 0x000fe200048070ff */
[----:B------:R-:W-:Y:S01]  /*b970*/  UIADD3 UR5, UR5, 0x28460, URZ ;  /* 0x0002846005057890 */ /* 0x000fe2000fffe03f */
[----:B------:R-:W-:Y:S01]  /*b980*/  F2FP.SATFINITE.E4M3.F32.PACK_AB_MERGE_C R15, R160, R15, RZ ;  /* 0x0000000fa00f723e */ /* 0x000fe200048070ff */
[----:B------:R-:W-:Y:S01]  /*b990*/  UMOV UR37, UR6 ;  /* 0x0000000600257c82 */ /* 0x000fe20008000000 */
[----:B------:R-:W-:Y:S01]  /*b9a0*/  F2FP.SATFINITE.E4M3.F32.PACK_AB_MERGE_C R12, R12, R11, R13 ;  /* 0x0000000b0c0c723e */ /* 0x000fe2000480700d */
[----:B------:R-:W-:Y:S01]  /*b9b0*/  UPRMT UR5, UR57, 0x654, UR5 ;  /* 0x0000065439057896 */ /* 0x000fe20008000005 */
[----:B------:R-:W-:Y:S01]  /*b9c0*/  F2FP.SATFINITE.E4M3.F32.PACK_AB_MERGE_C R166, R187, R166, RZ ;  /* 0x000000a6bba6723e */ /* 0x000fe200048070ff */
[----:B------:R-:W-:Y:S01]  /*b9d0*/  FMUL.FTZ R25, R25, R191 ;  /* 0x000000bf19197220 */ /* 0x000fe20000410000 */
[----:B------:R-:W-:Y:S01]  /*b9e0*/  F2FP.SATFINITE.E4M3.F32.PACK_AB_MERGE_C R14, R14, R177, RZ ;  /* 0x000000b10e0e723e */ /* 0x000fe200048070ff */
[----:B------:R-:W-:Y:S01]  /*b9f0*/  FMUL.FTZ R28, R28, R191 ;  /* 0x000000bf1c1c7220 */ /* 0x000fe20000410000 */
[----:B------:R-:W-:Y:S01]  /*ba00*/  F2FP.SATFINITE.E4M3.F32.PACK_AB_MERGE_C R15, R156, R7, R15 ;  /* 0x000000079c0f723e */ /* 0x000fe2000480700f */
        /* <DEDUP_REMOVED lines=140> */
[----:B------:R-:W-:-:S02]  /*c2d0*/  IMAD.MOV.U32 R189, RZ, RZ, R12 ;  /* 0x000000ffffbd7224 */ /* 0x000fc400078e000c */
[----:B------:R-:W-:Y:S01]  /*c2e0*/  IMAD.MOV.U32 R191, RZ, RZ, R15 ;  /* 0x000000ffffbf7224 */ /* 0x000fe200078e000f */
[----:B------:R-:W-:Y:S06]  /*c2f0*/  @P2 BRA `(.L_x_1225) ;  /* 0xffffffd400fc2947 */ /* 0x000fec000383ffff */
[----:B------:R-:W-:-:S05]  /*c300*/  UMOV UR37, UR6 ;  /* 0x0000000600257c82 */ /* 0x000fca0008000000 */
.L_x_1207:
[----:B------:R-:W-:Y:S06]  /*c310*/  BAR.ARV 0x8, 0x180 ;  /* 0x0206000000007b1d */ /* 0x000fec0000002000 */
[----:B------:R-:W-:Y:S05]  /*c320*/  @!P0 BRA `(.L_x_1226) ;  /* 0x0000000000048947 */ /* 0x000fea0003800000 */
[----:B------:R-:W-:Y:S01]  /*c330*/  BPT.TRAP 0x1 ;  /* 0x000000040000795c */ /* 0x000fe20000300000 */
.L_x_1226:
[----:B------:R-:W-:Y:S01]  /*c340*/  ULEA UR14, UR37, UR40, 0x3 ;  /* 0x00000028250e7291 */ /* 0x000fe2000f8e183f */
[----:B------:R-:W-:-:S05]  /*c350*/  IMAD.U32 R0, RZ, RZ, UR36 ;  /* 0x00000024ff007e24 */ /* 0x000fca000f8e00ff */
[----:B------:R-:W-:-:S04]  /*c360*/  SHF.L.U32 R0, R0, 0x1f, RZ ;  /* 0x0000001f00007819 */ /* 0x000fc800000006ff */
[----:B------:R0:W1:Y:S01]  /*c370*/  SYNCS.PHASECHK.TRANS64.TRYWAIT P1, [UR14+0x28450], R0 ;  /* 0x02845000ff0075a7 */ /* 0x000062000802014e */
[----:B------:R-:W-:Y:S05]  /*c380*/  @!P0 BRA `(.L_x_1227) ;  /* 0x0000000000048947 */ /* 0x000fea0003800000 */
[----:B------:R-:W-:Y:S01]  /*c390*/  BPT.TRAP 0x1 ;  /* 0x000000040000795c */ /* 0x000fe20000300000 */
.L_x_1227:
[----:B-1----:R-:W-:Y:S05]  /*c3a0*/  @P1 BRA `(.L_x_1228) ;  /* 0x0000000000081947 */ /* 0x002fea0003800000 */
[----:B------:R-:W1:Y:S02]  /*c3b0*/  SYNCS.PHASECHK.TRANS64.TRYWAIT P1, [UR14+0x28450], R0 ;  /* 0x02845000ff0075a7 */ /* 0x000e64000802014e */
[----:B-1----:R-:W-:Y:S05]  /*c3c0*/  @!P1 BRA `(.L_x_1229) ;  /* 0x000000d800809947 */ /* 0x002fea0003800000 */
.L_x_1228:
[----:B------:R-:W-:Y:S01]  /*c3d0*/  ULDC.64 UR4, c[0x0][0x9a0] ;  /* 0x0002680000047ab9 */ /* 0x000fe20000000a00 */
[----:B------:R-:W-:Y:S01]  /*c3e0*/  UIADD3 UR40, UR40, 0x8000, URZ ;  /* 0x0000800028287890 */ /* 0x000fe2000fffe03f */
[----:B------:R-:W-:Y:S01]  /*c3f0*/  WARPGROUP.ARRIVE ;  /* 0x00000000000079c5 */ /* 0x000fe20000000000 */
[----:B------:R-:W-:Y:S01]  /*c400*/  UISETP.NE.U32.AND UP0, UPT, UR4, URZ, UPT ;  /* 0x0000003f0400728c */ /* 0x000fe2000bf05070 */
[----:B------:R-:W-:Y:S01]  /*c410*/  IMAD.MOV.U32 R10, RZ, RZ, 0x3f800000 ;  /* 0x3f800000ff0a7424 */ /* 0x000fe200078e00ff */
[----:B------:R-:W-:Y:S02]  /*c420*/  USHF.R.U32.HI UR40, URZ, 0x4, UR40 ;  /* 0x000000043f287899 */ /* 0x000fe40008011628 */
[----:B------:R-:W-:Y:S02]  /*c430*/  UISETP.NE.AND.EX UP0, UPT, UR5, URZ, UPT, UP0 ;  /* 0x0000003f0500728c */ /* 0x000fe4000bf05300 */
[----:B------:R-:W-:-:S04]  /*c440*/  ULOP3.LUT UR40, UR40, 0x3fff, URZ, 0xc0, !UPT ;  /* 0x00003fff28287892 */ /* 0x000fc8000f8ec03f */
[----:B------:R-:W-:Y:S01]  /*c450*/  ULOP3.LUT UR11, UR40, 0x10000, URZ, 0xfc, !UPT ;  /* 0x00010000280b7892 */ /* 0x000fe2000f8efc3f */
[----:B------:R-:W-:-:S03]  /*c460*/  PLOP3.LUT P1, PT, PT, PT, UP0, 0x80, 0x0 ;  /* 0x000000000000781c */ /* 0x000fc60003f2f008 */
[----:B------:R-:W-:Y:S02]  /*c470*/  ULEA UR11, UR37, UR11, 0xa ;  /* 0x0000000b250b7291 */ /* 0x000fe4000f8e503f */
[----:B------:R-:W-:Y:S01]  /*c480*/  @UP0 USHF.R.S32.HI UR8, URZ, 0x1f, UR51 ;  /* 0x0000001f3f080899 */ /* 0x000fe20008011433 */
[----:B------:R-:W-:-:S03]  /*c490*/  @UP0 ULDC.64 UR12, c[0x0][0x9c8] ;  /* 0x00027200000c0ab9 */ /* 0x000fc60000000a00 */
[----:B------:R-:W-:Y:S02]  /*c4a0*/  @UP0 UIMAD UR8, UR8, UR12, URZ ;  /* 0x0000000c080802a4 */ /* 0x000fe4000f8e023f */
[----:B------:R-:W-:Y:S02]  /*c4b0*/  @UP0 UIMAD.WIDE.U32 UR6, UR51, UR12, URZ ;  /* 0x0000000c330602a5 */ /* 0x000fe4000f8e003f */
[----:B------:R-:W-:-:S03]  /*c4c0*/  @UP0 UIMAD UR8, UR51, UR13, UR8 ;  /* 0x0000000d330802a4 */ /* 0x000fc6000f8e0208 */
[----:B------:R-:W-:Y:S01]  /*c4d0*/  @UP0 ULDC.64 UR12, c[0x0][0x9d0] ;  /* 0x00027400000c0ab9 */ /* 0x000fe20000000a00 */
[----:B------:R-:W-:-:S04]  /*c4e0*/  @UP0 UIADD3 UR7, UR7, UR8, URZ ;  /* 0x0000000807070290 */ /* 0x000fc8000fffe03f */
[----:B------:R-:W-:-:S03]  /*c4f0*/  @UP0 UIMAD.WIDE.U32 UR8, UR52, UR12, UR6 ;  /* 0x0000000c340802a5 */ /* 0x000fc6000f8e0006 */
[----:B------:R-:W-:Y:S01]  /*c500*/  UMOV UR6, UR11 ;  /* 0x0000000b00067c82 */ /* 0x000fe20008000000 */
[----:B------:R-:W-:Y:S01]  /*c510*/  UMOV UR7, 0x80000020 ;  /* 0x8000002000077882 */ /* 0x000fe20000000000 */
[----:B------:R-:W-:Y:S01]  /*c520*/  @UP0 UIMAD UR9, UR52, UR13, UR9 ;  /* 0x0000000d340902a4 */ /* 0x000fe2000f8e0209 */
[----:B------:R-:W-:Y:S01]  /*c530*/  QGMMA.64x256x32.F32.E4M3.E4M3 R24, R188, gdesc[UR4], R24, gsb0 ;  /* 0x03e00004bc187df3 */ /* 0x000fe20008000818 */
[----:B------:R-:W-:-:S04]  /*c540*/  @UP0 ULEA UR4, UP1, UR8, UR4, 0x2 ;  /* 0x0000000408040291 */ /* 0x000fc8000f82103f */
[----:B------:R-:W-:Y:S02]  /*c550*/  @UP0 ULEA.HI.X UR5, UR8, UR5, UR9, 0x2, UP1 ;  /* 0x0000000508050291 */ /* 0x000fe400088f1409 */
[----:B------:R-:W-:-:S04]  /*c560*/  IMAD.U32 R6, RZ, RZ, UR4 ;  /* 0x00000004ff067e24 */ /* 0x000fc8000f8e00ff */
[----:B------:R-:W-:-:S05]  /*c570*/  IMAD.U32 R7, RZ, RZ, UR5 ;  /* 0x00000005ff077e24 */ /* 0x000fca000f8e00ff */
[----:B------:R2:W3:Y:S01]  /*c580*/  @P1 LDG.E R10, desc[UR48][R6.64] ;  /* 0x00000030060a1981 */ /* 0x0004e2000c1e1900 */
[----:B------:R-:W-:Y:S01]  /*c590*/  UIADD3 UR4, UR11, 0x2, URZ ;  /* 0x000000020b047890 */ /* 0x000fe2000fffe03f */
[----:B------:R-:W-:-:S06]  /*c5a0*/  UMOV UR7, 0x80000020 ;  /* 0x8000002000077882 */ /* 0x000fcc0000000000 */
[----:B------:R-:W-:Y:S01]  /*c5b0*/  UMOV UR6, UR4 ;  /* 0x0000000400067c82 */ /* 0x000fe20008000000 */
[----:B01----:R-:W0:Y:S04]  /*c5c0*/  SHFL.BFLY PT, R0, R3, 0x2, 0x1f ;  /* 0x0c401f0003007f89 */ /* 0x003e2800000e0000 */
[----:B------:R-:W1:Y:S01]  /*c5d0*/  SHFL.BFLY PT, R11, R4, 0x2, 0x1f ;  /* 0x0c401f00040b7f89 */ /* 0x000e6200000e0000 */
[----:B0-----:R-:W-:-:S01]  /*c5e0*/  FADD.FTZ R0, R0, R3 ;  /* 0x0000000300007221 */ /* 0x001fc20000010000 */
[----:B-1----:R-:W-:-:S04]  /*c5f0*/  FADD.FTZ R11, R11, R4 ;  /* 0x000000040b0b7221 */ /* 0x002fc80000010000 */
[----:B------:R-:W0:Y:S04]  /*c600*/  SHFL.BFLY PT, R5, R0, 0x1, 0x1f ;  /* 0x0c201f0000057f89 */ /* 0x000e2800000e0000 */
[----:B------:R-:W1:Y:S01]  /*c610*/  SHFL.BFLY PT, R12, R11, 0x1, 0x1f ;  /* 0x0c201f000b0c7f89 */ /* 0x000e6200000e0000 */
[----:B0-----:R-:W-:-:S01]  /*c620*/  FADD.FTZ R13, R0, R5 ;  /* 0x00000005000d7221 */ /* 0x001fc20000010000 */
[----:B-1----:R-:W-:-:S04]  /*c630*/  FADD.FTZ R12, R11, R12 ;  /* 0x0000000c0b0c7221 */ /* 0x002fc80000010000 */
[C---:B------:R-:W-:Y:S01]  /*c640*/  FSETP.NE.FTZ.AND P1, PT, R13.reuse, RZ, PT ;  /* 0x000000ff0d00720b */ /* 0x040fe20003f35000 */
[----:B------:R-:W-:Y:S01]  /*c650*/  FMUL.FTZ R14, R13, 0.00390625 ;  /* 0x3b8000000d0e7820 */ /* 0x000fe20000410000 */
[----:B------:R-:W-:Y:S01]  /*c660*/  FMUL.FTZ R15, R12, 0.00390625 ;  /* 0x3b8000000c0f7820 */ /* 0x000fe20000410000 */
[----:B------:R-:W-:-:S03]  /*c670*/  IMAD.MOV.U32 R5, RZ, RZ, RZ ;  /* 0x000000ffff057224 */ /* 0x000fc600078e00ff */
[----:B------:R-:W-:Y:S02]  /*c680*/  FSETP.NE.FTZ.AND P2, PT, R14, RZ, PT ;  /* 0x000000ff0e00720b */ /* 0x000fe40003f55000 */
[----:B------:R-:W-:-:S05]  /*c690*/  FSETP.NE.FTZ.AND P3, PT, R15, RZ, PT ;  /* 0x000000ff0f00720b */ /* 0x000fca0003f75000 */
[----:B------:R-:W-:Y:S01]  /*c6a0*/  @P1 MUFU.RCP R5, R13 ;  /* 0x0000000d00051308 */ /* 0x000fe20000001000 */
[----:B------:R-:W-:Y:S01]  /*c6b0*/  FSETP.NE.FTZ.AND P1, PT, R12, RZ, PT ;  /* 0x000000ff0c00720b */ /* 0x000fe20003f35000 */
[----:B------:R-:W-:-:S06]  /*c6c0*/  IMAD.MOV.U32 R11, RZ, RZ, RZ ;  /* 0x000000ffff0b7224 */ /* 0x000fcc00078e00ff */
[----:B------:R-:W0:Y:S08]  /*c6d0*/  @P2 MUFU.LG2 R4, R14 ;  /* 0x0000000e00042308 */ /* 0x000e300000000c00 */
[----:B--2---:R-:W1:Y:S01]  /*c6e0*/  @P3 MUFU.LG2 R6, R15 ;  /* 0x0000000f00063308 */ /* 0x004e620000000c00 */
[----:B------:R-:W-:Y:S02]  /*c6f0*/  WARPGROUP.DEPBAR.LE gsb0, 0x0 ;  /* 0x00008000000079c5 */ /* 0x000fe40000010000 */
[----:B------:R-:W-:-:S06]  /*c700*/  WARPGROUP.ARRIVE ;  /* 0x00000000000079c5 */ /* 0x000fcc0000000000 */
[----:B------:R-:W-:Y:S01]  /*c710*/  QGMMA.64x256x32.F32.E4M3.E4M3 R24, R184, gdesc[UR4], R24, gsb0 ;  /* 0x03e00004b8187df3 */ /* 0x000fe20008000818 */
[----:B------:R-:W2:Y:S01]  /*c720*/  @P1 MUFU.RCP R11, R12 ;  /* 0x0000000c000b1308 */ /* 0x000ea20000001000 */
[----:B------:R-:W-:Y:S02]  /*c730*/  IMAD.U32 R7, RZ, RZ, UR10 ;  /* 0x0000000aff077e24 */ /* 0x000fe4000f8e00ff */
[----:B------:R-:W-:Y:S02]  /*c740*/  IMAD.U32 R20, RZ, RZ, UR10 ;  /* 0x0000000aff147e24 */ /* 0x000fe4000f8e00ff */
[----:B0-----:R-:W-:Y:S01]  /*c750*/  @P2 FMUL.FTZ R4, R4, 0.69314718246459960938 ;  /* 0x3f31721804042820 */ /* 0x001fe20000410000 */
[----:B------:R-:W-:Y:S01]  /*c760*/  @P2 FMUL.FTZ R7, R7, 0.69314718246459960938 ;  /* 0x3f31721807072820 */ /* 0x000fe20000410000 */
[----:B-1----:R-:W-:Y:S01]  /*c770*/  @P3 FMUL.FTZ R6, R6, 0.69314718246459960938 ;  /* 0x3f31721806063820 */ /* 0x002fe20000410000 */
[----:B------:R-:W-:Y:S01]  /*c780*/  @P3 FMUL.FTZ R13, R20, 0.69314718246459960938 ;  /* 0x3f317218140d3820 */ /* 0x000fe20000410000 */
[----:B------:R-:W-:-:S02]  /*c790*/  IMAD.MOV.U32 R0, RZ, RZ, -0x800000 ;  /* 0xff800000ff007424 */ /* 0x000fc400078e00ff */
[----:B------:R-:W-:Y:S01]  /*c7a0*/  @P2 FFMA.FTZ R0, R7, R8, R4 ;  /* 0x0000000807002223 */ /* 0x000fe20000010004 */
[----:B------:R-:W-:Y:S02]  /*c7b0*/  IMAD.MOV.U32 R3, RZ, RZ, -0x800000 ;  /* 0xff800000ff037424 */ /* 0x000fe400078e00ff */
[----:B------:R-:W-:Y:S01]  /*c7c0*/  @P3 FFMA.FTZ R3, R13, R9, R6 ;  /* 0x000000090d033223 */ /* 0x000fe20000010006 */
[-C--:B---3--:R-:W-:Y:S01]  /*c7d0*/  FMUL.FTZ R5, R5, R10.reuse ;  /* 0x0000000a05057220 */ /* 0x088fe20000410000 */
[----:B--2---:R-:W-:Y:S01]  /*c7e0*/  FMUL.FTZ R4, R11, R10 ;  /* 0x0000000a0b047220 */ /* 0x004fe20000410000 */
[----:B------:R-:W-:Y:S02]  /*c7f0*/  WARPGROUP.DEPBAR.LE gsb0, 0x0 ;  /* 0x00008000000079c5 */ /* 0x000fe40000010000 */
[----:B------:R-:W-:Y:S05]  /*c800*/  @!P0 BRA `(.L_x_1230) ;  /* 0x0000000000048947 */ /* 0x000fea0003800000 */
[----:B------:R-:W-:Y:S01]  /*c810*/  BPT.TRAP 0x1 ;  /* 0x000000040000795c */ /* 0x000fe20000300000 */
.L_x_1230:
[----:B------:R-:W-:Y:S01]  /*c820*/  UIADD3 UR4, UR14, 0x28460, URZ ;  /* 0x000284600e047890 */ /* 0x000fe2000fffe03f */
[-C--:B------:R-:W-:Y:S01]  /*c830*/  FMUL.FTZ R24, R24, R5.reuse ;  /* 0x0000000518187220 */ /* 0x080fe20000410000 */
[----:B------:R-:W-:Y:S01]  /*c840*/  UIADD3 UR37, UR37, 0x1, URZ ;  /* 0x0000000125257890 */ /* 0x000fe2000fffe03f */
[-C--:B------:R-:W-:Y:S01]  /*c850*/  FMUL.FTZ R29, R29, R5.reuse ;  /* 0x000000051d1d7220 */ /* 0x080fe20000410000 */
[----:B------:R-:W-:Y:S01]  /*c860*/  UPRMT UR4, UR57, 0x654, UR4 ;  /* 0x0000065439047896 */ /* 0x000fe20008000004 */
[-C--:B------:R-:W-:Y:S01]  /*c870*/  FMUL.FTZ R32, R32, R5.reuse ;  /* 0x0000000520207220 */ /* 0x080fe20000410000 */
[----:B------:R-:W-:Y:S01]  /*c880*/  UISETP.NE.AND UP0, UPT, UR37, 0x2, UPT ;  /* 0x000000022500788c */ /* 0x000fe2000bf05270 */
[-C--:B------:R-:W-:Y:S01]  /*c890*/  FMUL.FTZ R37, R37, R5.reuse ;  /* 0x0000000525257220 */ /* 0x080fe20000410000 */
[-C--:B------:R-:W-:Y:S01]  /*c8a0*/  FMUL.FTZ R40, R40, R5.reuse ;  /* 0x0000000528287220 */ /* 0x080fe20000410000 */
[-C--:B------:R-:W-:Y:S01]  /*c8b0*/  FMUL.FTZ R45, R45, R5.reuse ;  /* 0x000000052d2d7220 */ /* 0x080fe20000410000 */
[-C--:B------:R-:W-:Y:S01]  /*c8c0*/  FMUL.FTZ R48, R48, R5.reuse ;  /* 0x0000000530307220 */ /* 0x080fe20000410000 */
[-C--:B------:R-:W-:Y:S01]  /*c8d0*/  FMUL.FTZ R53, R53, R5.reuse ;  /* 0x0000000535357220 */ /* 0x080fe20000410000 */
[-C--:B------:R-:W-:Y:S01]  /*c8e0*/  FMUL.FTZ R56, R56, R5.reuse ;  /* 0x0000000538387220 */ /* 0x080fe20000410000 */
[----:B------:R-:W-:Y:S01]  /*c8f0*/  SYNCS.ARRIVE.TRANS64.RED.A1T0 RZ, [UR4], RZ ;  /* 0x000000ffffff79a7 */ /* 0x000fe20008100404 */
        /* <DEDUP_REMOVED lines=123> */
[----:B------:R-:W-:-:S12]  /*d0b0*/  ULOP3.LUT UR36, UR36, UR4, URZ, 0x3c, !UPT ;  /* 0x0000000424247292 */ /* 0x000fd8000f8e3c3f */
.L_x_1156:
[----:B------:R-:W0:Y:S08]  /*d0c0*/  S2UR UR4, SR_CgaCtaId ;  /* 0x00000000000479c3 */ /* 0x000e300000008800 */
[----:B------:R-:W-:Y:S01]  /*d0d0*/  BAR.SYNC.DEFER_BLOCKING 0x5, 0x180 ;  /* 0x0146000000007b1d */ /* 0x000fe20000010000 */
[----:B------:R-:W-:-:S05]  /*d0e0*/  UISETP.NE.AND UP0, UPT, UR54, URZ, UPT ;  /* 0x0000003f3600728c */ /* 0x000fca000bf05270 */
[----:B------:R-:W-:Y:S01]  /*d0f0*/  UMOV UR7, 0x400 ;  /* 0x0000040000077882 */ /* 0x000fe20000000000 */
[----:B------:R-:W-:Y:S05]  /*d100*/  BSSY B0, `(.L_x_1231) ;  /* 0x00005ef000007945 */ /* 0x000fea0003800000 */
[----:B------:R-:W-:Y:S01]  /*d110*/  @!UP0 ULDC UR54, c[0x0][0xad4] ;  /* 0x0002b50000368ab9 */ /* 0x000fe20000000800 */
[----:B0-----:R-:W-:-:S09]  /*d120*/  ULEA UR7, UR4, UR7, 0x18 ;  /* 0x0000000704077291 */ /* 0x001fd2000f8ec03f */
[----:B------:R-:W0:Y:S02]  /*d130*/  LDS.128 R4, [UR7+0x284d0] ;  /* 0x0284d007ff047984 */ /* 0x000e240008000c00 */
[----:B0-----:R-:W-:Y:S02]  /*d140*/  R2UR UR5, R5 ;  /* 0x00000000050572ca */ /* 0x001fe400000e0000 */
[----:B------:R-:W-:Y:S02]  /*d150*/  R2UR UR6, R6 ;  /* 0x00000000060672ca */ /* 0x000fe400000e0000 */
[----:B------:R-:W-:Y:S01]  /*d160*/  R2UR UR51, R7 ;  /* 0x00000000073372ca */ /* 0x000fe200000e0000 */
[----:B------:R-:W-:Y:S06]  /*d170*/  BAR.ARV 0x4, 0x180 ;  /* 0x0106000000007b1d */ /* 0x000fec0000002000 */
[----:B------:R-:W-:Y:S08]  /*d180*/  @P0 BRA `(.L_x_1232) ;  /* 0x0000004c00d00947 */ /* 0x000ff00003800000 */
[----:B------:R-:W0:Y:S01]  /*d190*/  S2R R9, SR_TID.X ;  /* 0x0000000000097919 */ /* 0x000e220000002100 */
[----:B------:R-:W-:Y:S01]  /*d1a0*/  ULDC.64 UR8, c[0x4][0x140] ;  /* 0x0100500000087ab9 */ /* 0x000fe20000000a00 */
[----:B------:R-:W1:Y:S01]  /*d1b0*/  S2UR UR4, SR_SWINHI ;  /* 0x00000000000479c3 */ /* 0x000e620000002f00 */
[----:B------:R-:W-:Y:S01]  /*d1c0*/  ULDC.64 UR14, c[0x0][0xc00] ;  /* 0x00030000000e7ab9 */ /* 0x000fe20000000a00 */
[----:B------:R-:W-:Y:S01]  /*d1d0*/  ULDC.64 UR10, c[0x0][0xc00] ;  /* 0x00030000000a7ab9 */ /* 0x000fe20000000a00 */
[----:B------:R-:W-:-:S05]  /*d1e0*/  ULDC.64 UR12, c[0x0][0xc08] ;  /* 0x00030200000c7ab9 */ /* 0x000fca0000000a00 */
[----:B------:R-:W-:Y:S01]  /*d1f0*/  BAR.SYNC.DEFER_BLOCKING 0x1, 0x100 ;  /* 0x0044000000007b1d */ /* 0x000fe20000010000 */
[----:B------:R-:W-:-:S05]  /*d200*/  UISETP.GT.AND UP1, UPT, UR54, 0x1, UPT ;  /* 0x000000013600788c */ /* 0x000fca000bf24270 */
[----:B------:R-:W-:Y:S01]  /*d210*/  ULDC UR20, c[0x0][0xbe8] ;  /* 0x0002fa0000147ab9 */ /* 0x000fe20000000800 */
[----:B0-----:R-:W-:-:S05]  /*d220*/  IMAD.SHL.U32 R4, R9, 0x4, RZ ;  /* 0x0000000409047824 */ /* 0x001fca00078e00ff */
[----:B------:R-:W-:-:S04]  /*d230*/  LOP3.LUT R4, R4, 0xc, RZ, 0xc0, !PT ;  /* 0x0000000c04047812 */ /* 0x000fc800078ec0ff */
[----:B------:R-:W-:-:S05]  /*d240*/  IADD3 R4, P0, R4, UR8, RZ ;  /* 0x0000000804047c10 */ /* 0x000fca000ff1e0ff */
[----:B------:R-:W-:-:S05]  /*d250*/  IMAD.X R5, RZ, RZ, UR9, P0 ;  /* 0x00000009ff057e24 */ /* 0x000fca00080e06ff */
[----:B------:R0:W2:Y:S01]  /*d260*/  LDG.E.CONSTANT R7, desc[UR48][R4.64] ;  /* 0x0000003004077981 */ /* 0x0000a2000c1e9900 */
[----:B------:R-:W-:-:S03]  /*d270*/  LOP3.LUT P0, R6, R9, 0x3, RZ, 0xc0, !PT ;  /* 0x0000000309067812 */ /* 0x000fc6000780c0ff */
[----:B------:R-:W3:Y:S01]  /*d280*/  LDL R4, [R1+0x2c] ;  /* 0x00002c0001047983 */ /* 0x000ee20000100800 */
[----:B------:R-:W-:Y:S01]  /*d290*/  ISETP.EQ.OR P0, PT, R6, 0x3, !P0 ;  /* 0x000000030600780c */ /* 0x000fe20004702670 */
[----:B------:R-:W-:Y:S01]  /*d2a0*/  UMOV UR8, UR7 ;  /* 0x0000000700087c82 */ /* 0x000fe20008000000 */
[----:B-1----:R-:W-:Y:S01]  /*d2b0*/  UMOV UR9, UR4 ;  /* 0x0000000400097c82 */ /* 0x002fe20008000000 */
[----:B------:R-:W-:Y:S01]  /*d2c0*/  UIMAD.WIDE UR10, UR56, 0x4, UR10 ;  /* 0x00000004380a78a5 */ /* 0x000fe2000f8e020a */
        /* <DEDUP_REMOVED lines=16> */
[----:B------:R-:W-:Y:S01]  /*d3d0*/  IMAD.MOV.U32 R30, RZ, RZ, 0x2 ;  /* 0x00000002ff1e7424 */ /* 0x000fe200078e00ff */
        /* <DEDUP_REMOVED lines=11> */
[----:B0-----:R-:W-:Y:S02]  /*d490*/  SEL R5, R147, R8, P0 ;  /* 0x0000000893057207 */ /* 0x001fe40000000000 */
        /* <DEDUP_REMOVED lines=100> */
[----:B--2---:R-:W-:Y:S04]  /*dae0*/  SHFL.IDX PT, R152, R109, R7, 0x1c1f ;  /* 0x001c1f076d987589 */ /* 0x004fe800000e0000 */
[----:B------:R-:W-:Y:S04]  /*daf0*/  SHFL.IDX PT, R103, R53, R7, 0x1c1f ;  /* 0x001c1f0735677589 */ /* 0x000fe800000e0000 */
[----:B------:R-:W-:Y:S01]  /*db00*/  SHFL.IDX PT, R114, R65, R7, 0x1c1f ;  /* 0x001c1f0741727589 */ /* 0x000fe200000e0000 */
[----:B---3--:R-:W-:-:S03]  /*db10*/  IMAD.WIDE R30, R4, R30, UR8 ;  /* 0x00000008041e7e25 */ /* 0x008fc6000f8e021e */
[----:B------:R-:W-:Y:S01]  /*db20*/  SHFL.IDX PT, R6, R6, R7, 0x1c1f ;  /* 0x001c1f0706067589 */ /* 0x000fe200000e0000 */
[----:B------:R-:W-:-:S03]  /*db30*/  IADD3 R83, P2, R30, 0xc020, RZ ;  /* 0x0000c0201e537810 */ /* 0x000fc60007f5e0ff */
[----:B------:R-:W-:Y:S01]  /*db40*/  SHFL.IDX PT, R119, R49, R7, 0x1c1f ;  /* 0x001c1f0731777589 */ /* 0x000fe200000e0000 */
[----:B------:R-:W-:Y:S02]  /*db50*/  IADD3 R75, P4, R30, 0xc060, RZ ;  /* 0x0000c0601e4b7810 */ /* 0x000fe40007f9e0ff */
[----:B------:R-:W-:Y:S01]  /*db60*/  LOP3.LUT R82, R83, 0x380, RZ, 0xc0, !PT ;  /* 0x0000038053527812 */ /* 0x000fe200078ec0ff */
[----:B------:R-:W-:Y:S01]  /*db70*/  SHFL.IDX PT, R107, R57, R7, 0x1c1f ;  /* 0x001c1f07396b7589 */ /* 0x000fe200000e0000 */
[----:B------:R-:W-:Y:S02]  /*db80*/  LOP3.LUT R74, R75, 0x380, RZ, 0xc0, !PT ;  /* 0x000003804b4a7812 */ /* 0x000fe400078ec0ff */
[----:B------:R-:W-:Y:S01]  /*db90*/  SHF.R.U64 R82, R82, 0x3, RZ ;  /* 0x0000000352527819 */ /* 0x000fe200000012ff */
[----:B------:R-:W-:Y:S01]  /*dba0*/  SHFL.IDX PT, R111, R61, R7, 0x1c1f ;  /* 0x001c1f073d6f7589 */ /* 0x000fe200000e0000 */
[----:B------:R-:W-:Y:S02]  /*dbb0*/  IADD3 R79, P3, R30, 0xc040, RZ ;  /* 0x0000c0401e4f7810 */ /* 0x000fe40007f7e0ff */
[----:B------:R-:W-:Y:S01]  /*dbc0*/  LOP3.LUT R82, R82, R83, RZ, 0x3c, !PT ;  /* 0x0000005352527212 */ /* 0x000fe200078e3cff */
[----:B------:R-:W-:Y:S01]  /*dbd0*/  IMAD.X R83, RZ, RZ, R31, P2 ;  /* 0x000000ffff537224 */ /* 0x000fe200010e061f */
[----:B------:R-:W-:Y:S01]  /*dbe0*/  IADD3 R59, P2, R30, 0x4060, RZ ;  /* 0x000040601e3b7810 */ /* 0x000fe20007f5e0ff */
[----:B------:R-:W-:Y:S01]  /*dbf0*/  SHFL.IDX PT, R90, R69, R7, 0x1c1f ;  /* 0x001c1f07455a7589 */ /* 0x000fe200000e0000 */
[----:B------:R-:W-:-:S02]  /*dc00*/  SHF.R.U64 R74, R74, 0x3, RZ ;  /* 0x000000034a4a7819 */ /* 0x000fc400000012ff */
[----:B------:R-:W-:Y:S01]  /*dc10*/  LOP3.LUT R78, R79, 0x380, RZ, 0xc0, !PT ;  /* 0x000003804f4e7812 */ /* 0x000fe200078ec0ff */
[----:B------:R-:W-:Y:S01]  /*dc20*/  SHFL.IDX PT, R89, R89, R7, 0x1c1f ;  /* 0x001c1f0759597589 */ /* 0x000fe200000e0000 */
[----:B------:R-:W-:Y:S02]  /*dc30*/  LOP3.LUT R58, R59, 0x380, RZ, 0xc0, !PT ;  /* 0x000003803b3a7812 */ /* 0x000fe400078ec0ff */
[----:B------:R-:W-:Y:S01]  /*dc40*/  LOP3.LUT R74, R74, R75, RZ, 0x3c, !PT ;  /* 0x0000004b4a4a7212 */ /* 0x000fe200078e3cff */
[--C-:B------:R-:W-:Y:S01]  /*dc50*/  IMAD.X R75, RZ, RZ, R31.reuse, P4 ;  /* 0x000000ffff4b7224 */ /* 0x100fe200020e061f */
[----:B------:R-:W-:Y:S01]  /*dc60*/  SHF.R.U64 R78, R78, 0x3, RZ ;  /* 0x000000034e4e7819 */ /* 0x000fe200000012ff */
[----:B------:R-:W-:Y:S01]  /*dc70*/  SHFL.IDX PT, R160, R160, R7, 0x1c1f ;  /* 0x001c1f07a0a07589 */ /* 0x000fe200000e0000 */
[----:B------:R-:W-:Y:S02]  /*dc80*/  IADD3 R51, P4, R30, 0x8020, RZ ;  /* 0x000080201e337810 */ /* 0x000fe40007f9e0ff */
[----:B------:R-:W-:Y:S01]  /*dc90*/  SHF.R.U64 R58, R58, 0x3, RZ ;  /* 0x000000033a3a7819 */ /* 0x000fe200000012ff */
[----:B------:R-:W-:Y:S01]  /*dca0*/  SHFL.IDX PT, R154, R154, R7, 0x1c1f ;  /* 0x001c1f079a9a7589 */ /* 0x000fe200000e0000 */
[----:B------:R-:W-:Y:S01]  /*dcb0*/  LOP3.LUT R78, R78, R79, RZ, 0x3c, !PT ;  /* 0x0000004f4e4e7212 */ /* 0x000fe200078e3cff */
[----:B------:R-:W-:Y:S01]  /*dcc0*/  IMAD.X R79, RZ, RZ, R31, P3 ;  /* 0x000000ffff4f7224 */ /* 0x000fe200018e061f */
[C---:B------:R-:W-:Y:S01]  /*dcd0*/  IADD3 R47, P5, R30.reuse, 0x8040, RZ ;  /* 0x000080401e2f7810 */ /* 0x040fe20007fbe0ff */
[----:B------:R-:W-:Y:S01]  /*dce0*/  SHFL.IDX PT, R158, R158, R7, 0x1c1f ;  /* 0x001c1f079e9e7589 */ /* 0x000fe200000e0000 */
[----:B------:R-:W-:-:S02]  /*dcf0*/  IADD3 R87, P1, R30, 0xc000, RZ ;  /* 0x0000c0001e577810 */ /* 0x000fc40007f3e0ff */
[----:B------:R-:W-:Y:S01]  /*dd00*/  IADD3 R43, P6, R30, 0x8060, RZ ;  /* 0x000080601e2b7810 */ /* 0x000fe20007fde0ff */
[----:B------:R-:W-:Y:S01]  /*dd10*/  SHFL.IDX PT, R53, R161, R7, 0x1c1f ;  /* 0x001c1f07a1357589 */ /* 0x000fe200000e0000 */
[----:B------:R-:W-:Y:S02]  /*dd20*/  LOP3.LUT R50, R51, 0x380, RZ, 0xc0, !PT ;  /* 0x0000038033327812 */ /* 0x000fe400078ec0ff */
[----:B------:R-:W-:Y:S01]  /*dd30*/  LOP3.LUT R58, R58, R59, RZ, 0x3c, !PT ;  /* 0x0000003b3a3a7212 */ /* 0x000fe200078e3cff */
[----:B------:R-:W-:Y:S01]  /*dd40*/  IMAD.X R59, RZ, RZ, R31, P2 ;  /* 0x000000ffff3b7224 */ /* 0x000fe200010e061f */
[C---:B------:R-:W-:Y:S01]  /*dd50*/  IADD3 R55, P3, R30.reuse, 0x8000, RZ ;  /* 0x000080001e377810 */ /* 0x040fe20007f7e0ff */
[----:B------:R-:W-:Y:S01]  /*dd60*/  SHFL.IDX PT, R164, R164, R7, 0x1c1f ;  /* 0x001c1f07a4a47589 */ /* 0x000fe200000e0000 */
[----:B------:R-:W-:Y:S02]  /*dd70*/  IADD3 R35, P2, R30, 0x60, RZ ;  /* 0x000000601e237810 */ /* 0x000fe40007f5e0ff */
[----:B------:R-:W-:Y:S01]  /*dd80*/  LOP3.LUT R46, R47, 0x380, RZ, 0xc0, !PT ;  /* 0x000003802f2e7812 */ /* 0x000fe200078ec0ff */
[----:B------:R-:W-:Y:S01]  /*dd90*/  SHFL.IDX PT, R166, R166, R7, 0x1c1f ;  /* 0x001c1f07a6a67589 */ /* 0x000fe200000e0000 */
[----:B------:R-:W-:-:S02]  /*dda0*/  LOP3.LUT R86, R87, 0x380, RZ, 0xc0, !PT ;  /* 0x0000038057567812 */ /* 0x000fc400078ec0ff */
[----:B------:R-:W-:Y:S01]  /*ddb0*/  LOP3.LUT R42, R43, 0x380, RZ, 0xc0, !PT ;  /* 0x000003802b2a7812 */ /* 0x000fe200078ec0ff */
[----:B------:R-:W-:Y:S01]  /*ddc0*/  SHFL.IDX PT, R168, R168, R7, 0x1c1f ;  /* 0x001c1f07a8a87589 */ /* 0x000fe200000e0000 */
[----:B------:R-:W-:Y:S02]  /*ddd0*/  SHF.R.U64 R50, R50, 0x3, RZ ;  /* 0x0000000332327819 */ /* 0x000fe400000012ff */
[----:B------:R-:W-:Y:S01]  /*dde0*/  LOP3.LUT R54, R55, 0x380, RZ, 0xc0, !PT ;  /* 0x0000038037367812 */ /* 0x000fe200078ec0ff */
[----:B------:R-:W-:Y:S01]  /*ddf0*/  SHFL.IDX PT, R170, R170, R7, 0x1c1f ;  /* 0x001c1f07aaaa7589 */ /* 0x000fe200000e0000 */
[----:B------:R-:W-:Y:S02]  /*de00*/  LOP3.LUT R34, R35, 0x380, RZ, 0xc0, !PT ;  /* 0x0000038023227812 */ /* 0x000fe400078ec0ff */
[----:B------:R-:W-:Y:S01]  /*de10*/  SHF.R.U64 R46, R46, 0x3, RZ ;  /* 0x000000032e2e7819 */ /* 0x000fe200000012ff */
[----:B------:R-:W-:Y:S01]  /*de20*/  SHFL.IDX PT, R172, R172, R7, 0x1c1f ;  /* 0x001c1f07acac7589 */ /* 0x000fe200000e0000 */
[----:B------:R-:W-:-:S02]  /*de30*/  SHF.R.U64 R86, R86, 0x3, RZ ;  /* 0x0000000356567819 */ /* 0x000fc400000012ff */
[----:B------:R-:W-:Y:S01]  /*de40*/  SHF.R.U64 R42, R42, 0x3, RZ ;  /* 0x000000032a2a7819 */ /* 0x000fe200000012ff */
[----:B------:R-:W-:Y:S01]  /*de50*/  SHFL.IDX PT, R173, R173, R7, 0x1c1f ;  /* 0x001c1f07adad7589 */ /* 0x000fe200000e0000 */
        /* <DEDUP_REMOVED lines=22> */
[----:B------:R-:W-:Y:S01]  /*dfc0*/  SHFL.IDX PT, R131, R178, R7, 0x1c1f ;  /* 0x001c1f07b2837589 */ /* 0x000fe200000e0000 */
[C---:B------:R-:W-:Y:S02]  /*dfd0*/  IADD3 R39, P3, R30.reuse, 0x4000, RZ ;  /* 0x000040001e277810 */ /* 0x040fe40007f7e0ff */
[----:B------:R-:W-:Y:S02]  /*dfe0*/  LOP3.LUT R35, R30, 0x380, RZ, 0xc0, !PT ;  /* 0x000003801e237812 */ /* 0x000fe400078ec0ff */
[----:B------:R-:W-:-:S02]  /*dff0*/  LOP3.LUT R70, R71, 0x380, RZ, 0xc0, !PT ;  /* 0x0000038047467812 */ /* 0x000fc400078ec0ff */
[----:B------:R-:W-:Y:S02]  /*e000*/  LOP3.LUT R62, R63, 0x380, RZ, 0xc0, !PT ;  /* 0x000003803f3e7812 */ /* 0x000fe400078ec0ff */
[----:B------:R-:W-:Y:S02]  /*e010*/  LOP3.LUT R66, R67, 0x380, RZ, 0xc0, !PT ;  /* 0x0000038043427812 */ /* 0x000fe400078ec0ff */
[----:B------:R-:W-:Y:S02]  /*e020*/  SHF.R.U64 R80, R80, 0x3, RZ ;  /* 0x0000000350507819 */ /* 0x000fe400000012ff */
[----:B------:R-:W-:Y:S02]  /*e030*/  LOP3.LUT R38, R39, 0x380, RZ, 0xc0, !PT ;  /* 0x0000038027267812 */ /* 0x000fe400078ec0ff */
[----:B------:R-:W-:Y:S02]  /*e040*/  SHF.R.U64 R35, R35, 0x3, RZ ;  /* 0x0000000323237819 */ /* 0x000fe400000012ff */
[----:B------:R-:W-:-:S02]  /*e050*/  SHF.R.U64 R70, R70, 0x3, RZ ;  /* 0x0000000346467819 */ /* 0x000fc400000012ff */
[----:B------:R-:W-:Y:S02]  /*e060*/  SHF.R.U64 R62, R62, 0x3, RZ ;  /* 0x000000033e3e7819 */ /* 0x000fe400000012ff */
[----:B------:R-:W-:Y:S02]  /*e070*/  SHF.R.U64 R66, R66, 0x3, RZ ;  /* 0x0000000342427819 */ /* 0x000fe400000012ff */
[----:B------:R-:W-:Y:S01]  /*e080*/  LOP3.LUT R80, R80, R81, RZ, 0x3c, !PT ;  /* 0x0000005150507212 */ /* 0x000fe200078e3cff */
[--C-:B------:R-:W-:Y:S01]  /*e090*/  IMAD.X R81, RZ, RZ, R31.reuse, P4 ;  /* 0x000000ffff517224 */ /* 0x100fe200020e061f */
[----:B------:R-:W-:Y:S02]  /*e0a0*/  SHF.R.U64 R38, R38, 0x3, RZ ;  /* 0x0000000326267819 */ /* 0x000fe400000012ff */
[----:B------:R-:W-:Y:S01]  /*e0b0*/  LOP3.LUT R30, R35, R30, RZ, 0x3c, !PT ;  /* 0x0000001e231e7212 */ /* 0x000fe200078e3cff */
[----:B------:R-:W-:Y:S01]  /*e0c0*/  IMAD.X R35, RZ, RZ, R31, P2 ;  /* 0x000000ffff237224 */ /* 0x000fe200010e061f */
[----:B------:R-:W-:-:S02]  /*e0d0*/  MOV R186, R50 ;  /* 0x0000003200ba7202 */ /* 0x000fc40000000f00 */
[----:B------:R-:W-:Y:S01]  /*e0e0*/  LOP3.LUT R70, R70, R71, RZ, 0x3c, !PT ;  /* 0x0000004746467212 */ /* 0x000fe200078e3cff */
[----:B------:R0:W-:Y:S01]  /*e0f0*/  SHFL.IDX PT, R50, R21, R7, 0x1c1f ;  /* 0x001c1f0715327589 */ /* 0x0001e200000e0000 */
[----:B------:R-:W-:Y:S01]  /*e100*/  LOP3.LUT R62, R62, R63, RZ, 0x3c, !PT ;  /* 0x0000003f3e3e7212 */ /* 0x000fe200078e3cff */
[--C-:B------:R-:W-:Y:S01]  /*e110*/  IMAD.X R71, RZ, RZ, R31.reuse, P5 ;  /* 0x000000ffff477224 */ /* 0x100fe200028e061f */
[----:B------:R-:W-:Y:S01]  /*e120*/  LOP3.LUT R66, R66, R67, RZ, 0x3c, !PT ;  /* 0x0000004342427212 */ /* 0x000fe200078e3cff */
[--C-:B------:R-:W-:Y:S01]  /*e130*/  IMAD.X R63, RZ, RZ, R31.reuse, P1 ;  /* 0x000000ffff3f7224 */ /* 0x100fe200008e061f */
[----:B------:R-:W-:Y:S01]  /*e140*/  LOP3.LUT R38, R38, R39, RZ, 0x3c, !PT ;  /* 0x0000002726267212 */ /* 0x000fe200078e3cff */
[--C-:B------:R-:W-:Y:S01]  /*e150*/  IMAD.X R67, RZ, RZ, R31.reuse, P6 ;  /* 0x000000ffff437224 */ /* 0x100fe200030e061f */
[----:B------:R-:W-:Y:S01]  /*e160*/  MOV R80, R80 ;  /* 0x0000005000507202 */ /* 0x000fe20000000f00 */
[----:B------:R-:W-:Y:S01]  /*e170*/  IMAD.X R39, RZ, RZ, R31, P3 ;  /* 0x000000ffff277224 */ /* 0x000fe200018e061f */
[----:B------:R-:W-:-:S02]  /*e180*/  MOV R81, R34 ;  /* 0x0000002200517202 */ /* 0x000fc40000000f00 */
[----:B0-----:R-:W-:Y:S01]  /*e190*/  LOP3.LUT R21, R7, 0x2, RZ, 0x3c, !PT ;  /* 0x0000000207157812 */ /* 0x001fe200078e3cff */
[----:B------:R-:W-:Y:S01]  /*e1a0*/  SHFL.IDX PT, R35, R10, R7, 0x1c1f ;  /* 0x001c1f070a237589 */ /* 0x000fe200000e0000 */
[----:B------:R-:W-:Y:S02]  /*e1b0*/  MOV R191, R78 ;  /* 0x0000004e00bf7202 */ /* 0x000fe40000000f00 */
[----:B------:R-:W-:Y:S01]  /*e1c0*/  MOV R189, R86 ;  /* 0x0000005600bd7202 */ /* 0x000fe20000000f00 */
[----:B------:R-:W-:Y:S01]  /*e1d0*/  SHFL.IDX PT, R10, R24, R21, 0x1c1f ;  /* 0x001c1f15180a7589 */ /* 0x000fe200000e0000 */
[----:B------:R-:W-:Y:S02]  /*e1e0*/  MOV R188, R42 ;  /* 0x0000002a00bc7202 */ /* 0x000fe40000000f00 */
[----:B------:R-:W-:Y:S01]  /*e1f0*/  MOV R84, R70 ;  /* 0x0000004600547202 */ /* 0x000fe20000000f00 */
[----:B------:R-:W-:Y:S01]  /*e200*/  SHFL.IDX PT, R42, R15, R7, 0x1c1f ;  /* 0x001c1f070f2a7589 */ /* 0x000fe200000e0000 */
[----:B------:R-:W-:-:S02]  /*e210*/  MOV R184, R58 ;  /* 0x0000003a00b87202 */ /* 0x000fc40000000f00 */
[----:B------:R-:W-:Y:S01]  /*e220*/  MOV R183, R62 ;  /* 0x0000003e00b77202 */ /* 0x000fe20000000f00 */
        /* <DEDUP_REMOVED lines=9> */
[----:B------:R-:W0:Y:S01]  /*e2c0*/  SHFL.IDX PT, R24, R32, R21, 0x1c1f ;  /* 0x001c1f1520187589 */ /* 0x000e2200000e0000 */
[----:B------:R-:W-:-:S03]  /*e2d0*/  MOV R185, R54 ;  /* 0x0000003600b97202 */ /* 0x000fc60000000f00 */
        /* <DEDUP_REMOVED lines=30> */
[----:B------:R-:W-:-:S03]  /*e4c0*/  SEL R24, R24, R35, P0 ;  /* 0x0000002318187207 */ /* 0x000fc60000000000 */
        /* <DEDUP_REMOVED lines=15> */
[----:B------:R-:W0:Y:S04]  /*e5c0*/  SHFL.IDX PT, R56, R64, R21, 0x1c1f ;  /* 0x001c1f1540387589 */ /* 0x000e2800000e0000 */
[----:B------:R-:W-:Y:S04]  /*e5d0*/  SHFL.IDX PT, R127, R112, R21, 0x1c1f ;  /* 0x001c1f15707f7589 */ /* 0x000fe800000e0000 */
[----:B------:R-:W-:Y:S04]  /*e5e0*/  SHFL.IDX PT, R139, R124, R21, 0x1c1f ;  /* 0x001c1f157c8b7589 */ /* 0x000fe800000e0000 */
[----:B------:R-:W-:Y:S04]  /*e5f0*/  SHFL.IDX PT, R76, R136, R21, 0x1c1f ;  /* 0x001c1f15884c7589 */ /* 0x000fe800000e0000 */
[----:B------:R-:W1:Y:S04]  /*e600*/  SHFL.IDX PT, R27, R27, R21, 0x1c1f ;  /* 0x001c1f151b1b7589 */ /* 0x000e6800000e0000 */
[----:B------:R-:W-:Y:S04]  /*e610*/  SHFL.IDX PT, R7, R150, R21, 0x1c1f ;  /* 0x001c1f1596077589 */ /* 0x000fe800000e0000 */
[----:B------:R2:W3:Y:S01]  /*e620*/  SHFL.IDX PT, R120, R102, R21, 0x1c1f ;  /* 0x001c1f1566787589 */ /* 0x0004e200000e0000 */
[----:B0-----:R-:W-:-:S02]  /*e630*/  SEL R54, R55, R56, P0 ;  /* 0x0000003837367207 */ /* 0x001fc40000000000 */
[----:B------:R-:W-:Y:S01]  /*e640*/  SEL R56, R56, R55, P0 ;  /* 0x0000003738387207 */ /* 0x000fe20000000000 */
[----:B------:R-:W0:Y:S04]  /*e650*/  SHFL.IDX PT, R28, R28, R21, 0x1c1f ;  /* 0x001c1f151c1c7589 */ /* 0x000e2800000e0000 */
[----:B------:R-:W4:Y:S01]  /*e660*/  SHFL.IDX PT, R36, R36, R21, 0x1c1f ;  /* 0x001c1f1524247589 */ /* 0x000f2200000e0000 */
[----:B--2---:R-:W-:-:S03]  /*e670*/  SEL R102, R103, R109, P0 ;  /* 0x0000006d67667207 */ /* 0x004fc60000000000 */
[----:B------:R-:W2:Y:S04]  /*e680*/  SHFL.IDX PT, R64, R72, R21, 0x1c1f ;  /* 0x001c1f1548407589 */ /* 0x000ea800000e0000 */
[----:B------:R-:W5:Y:S01]  /*e690*/  SHFL.IDX PT, R26, R26, R21, 0x1c1f ;  /* 0x001c1f151a1a7589 */ /* 0x000f6200000e0000 */
[----:B-1----:R-:W-:Y:S02]  /*e6a0*/  SEL R13, R15, R27, P0 ;  /* 0x0000001b0f0d7207 */ /* 0x002fe40000000000 */
[----:B------:R-:W-:Y:S01]  /*e6b0*/  SEL R15, R27, R15, P0 ;  /* 0x0000000f1b0f7207 */ /* 0x000fe20000000000 */
[----:B------:R-:W1:Y:S04]  /*e6c0*/  SHFL.IDX PT, R112, R94, R21, 0x1c1f ;  /* 0x001c1f155e707589 */ /* 0x000e6800000e0000 */
[----:B------:R-:W-:Y:S01]  /*e6d0*/  SHFL.IDX PT, R124, R106, R21, 0x1c1f ;  /* 0x001c1f156a7c7589 */ /* 0x000fe200000e0000 */
[----:B---3--:R-:W-:-:S02]  /*e6e0*/  SEL R115, R117, R120, P0 ;  /* 0x0000007875737207 */ /* 0x008fc40000000000 */
[----:B------:R-:W-:Y:S01]  /*e6f0*/  SEL R117, R120, R117, P0 ;  /* 0x0000007578757207 */ /* 0x000fe20000000000 */
[----:B------:R-:W-:Y:S01]  /*e700*/  SHFL.IDX PT, R136, R118, R21, 0x1c1f ;  /* 0x001c1f1576887589 */ /* 0x000fe200000e0000 */
[----:B0-----:R-:W-:Y:S02]  /*e710*/  SEL R9, R38, R28, P0 ;  /* 0x0000001c26097207 */ /* 0x001fe40000000000 */
[----:B------:R-:W-:Y:S01]  /*e720*/  SEL R11, R28, R38, P0 ;  /* 0x000000261c0b7207 */ /* 0x000fe20000000000 */
[----:B------:R-:W0:Y:S01]  /*e730*/  SHFL.IDX PT, R146, R96, R21, 0x1c1f ;  /* 0x001c1f1560927589 */ /* 0x000e2200000e0000 */
[----:B----4-:R-:W-:Y:S02]  /*e740*/  SEL R25, R36, R30, P0 ;  /* 0x0000001e24197207 */ /* 0x010fe40000000000 */
[----:B------:R-:W-:Y:S01]  /*e750*/  SEL R38, R39, R40, P0 ;  /* 0x0000002827267207 */ /* 0x000fe20000000000 */
[----:B------:R3:W4:Y:S01]  /*e760*/  SHFL.IDX PT, R123, R104, R21, 0x1c1f ;  /* 0x001c1f15687b7589 */ /* 0x00072200000e0000 */
[----:B------:R-:W-:-:S02]  /*e770*/  SEL R40, R40, R39, P0 ;  /* 0x0000002728287207 */ /* 0x000fc40000000000 */
[----:B--2---:R-:W-:Y:S01]  /*e780*/  SEL R62, R63, R64, P0 ;  /* 0x000000403f3e7207 */ /* 0x004fe20000000000 */
[----:B------:R-:W-:Y:S01]  /*e790*/  SHFL.IDX PT, R88, R128, R21, 0x1c1f ;  /* 0x001c1f1580587589 */ /* 0x000fe200000e0000 */
[----:B-----5:R-:W-:Y:S02]  /*e7a0*/  SEL R12, R14, R26, P0 ;  /* 0x0000001a0e0c7207 */ /* 0x020fe40000000000 */
[----:B------:R-:W-:Y:S01]  /*e7b0*/  SEL R14, R26, R14, P0 ;  /* 0x0000000e1a0e7207 */ /* 0x000fe20000000000 */
[----:B------:R-:W2:Y:S01]  /*e7c0*/  SHFL.IDX PT, R72, R140, R21, 0x1c1f ;  /* 0x001c1f158c487589 */ /* 0x000ea200000e0000 */
[----:B------:R-:W-:Y:S02]  /*e7d0*/  SEL R64, R64, R63, P0 ;  /* 0x0000003f40407207 */ /* 0x000fe40000000000 */
[----:B---3--:R-:W-:Y:S01]  /*e7e0*/  SEL R104, R109, R103, P0 ;  /* 0x000000676d687207 */ /* 0x008fe20000000000 */
[----:B------:R-:W-:Y:S01]  /*e7f0*/  SHFL.IDX PT, R98, R148, R21, 0x1c1f ;  /* 0x001c1f1594627589 */ /* 0x000fe200000e0000 */
[----:B------:R-:W-:-:S02]  /*e800*/  SEL R103, R107, R105, P0 ;  /* 0x000000696b677207 */ /* 0x000fc40000000000 */
[----:B------:R-:W-:Y:S01]  /*e810*/  SEL R105, R105, R107, P0 ;  /* 0x0000006b69697207 */ /* 0x000fe20000000000 */
[----:B------:R-:W3:Y:S01]  /*e820*/  SHFL.IDX PT, R137, R137, R21, 0x1c1f ;  /* 0x001c1f1589897589 */ /* 0x000ee200000e0000 */
[----:B-1----:R-:W-:Y:S02]  /*e830*/  SEL R107, R175, R112, P0 ;  /* 0x00000070af6b7207 */ /* 0x002fe40000000000 */
[----:B------:R-:W-:Y:S01]  /*e840*/  SEL R109, R112, R175, P0 ;  /* 0x000000af706d7207 */ /* 0x000fe20000000000 */
[----:B------:R-:W1:Y:S01]  /*e850*/  SHFL.IDX PT, R129, R129, R21, 0x1c1f ;  /* 0x001c1f1581817589 */ /* 0x000e6200000e0000 */
[----:B0-----:R-:W-:Y:S02]  /*e860*/  SEL R112, R146, R111, P0 ;  /* 0x0000006f92707207 */ /* 0x001fe40000000000 */
[----:B------:R-:W-:Y:S01]  /*e870*/  SEL R63, R66, R65, P0 ;  /* 0x00000041423f7207 */ /* 0x000fe20000000000 */
[----:B------:R-:W0:Y:S01]  /*e880*/  SHFL.IDX PT, R147, R147, R21, 0x1c1f ;  /* 0x001c1f1593937589 */ /* 0x000e2200000e0000 */
[----:B----4-:R-:W-:-:S02]  /*e890*/  SEL R118, R90, R123, P0 ;  /* 0x0000007b5a767207 */ /* 0x010fc40000000000 */
[----:B------:R-:W-:Y:S01]  /*e8a0*/  SEL R120, R123, R90, P0 ;  /* 0x0000005a7b787207 */ /* 0x000fe20000000000 */
[----:B------:R4:W5:Y:S01]  /*e8b0*/  SHFL.IDX PT, R128, R110, R21, 0x1c1f ;  /* 0x001c1f156e807589 */ /* 0x00096200000e0000 */
[----:B------:R-:W-:-:S03]  /*e8c0*/  SEL R65, R65, R66, P0 ;  /* 0x0000004241417207 */ /* 0x000fc60000000000 */
[----:B------:R1:W-:Y:S01]  /*e8d0*/  SHFL.IDX PT, R140, R122, R21, 0x1c1f ;  /* 0x001c1f157a8c7589 */ /* 0x0003e200000e0000 */
[----:B--2---:R-:W-:-:S03]  /*e8e0*/  SEL R151, R73, R72, P0 ;  /* 0x0000004849977207 */ /* 0x004fc60000000000 */
[----:B------:R2:W5:Y:S01]  /*e8f0*/  SHFL.IDX PT, R148, R130, R21, 0x1c1f ;  /* 0x001c1f1582947589 */ /* 0x00056200000e0000 */
[----:B----4-:R-:W-:-:S03]  /*e900*/  SEL R110, R111, R146, P0 ;  /* 0x000000926f6e7207 */ /* 0x010fc60000000000 */
[----:B------:R-:W4:Y:S01]  /*e910*/  SHFL.IDX PT, R44, R44, R21, 0x1c1f ;  /* 0x001c1f152c2c7589 */ /* 0x000f2200000e0000 */
[----:B---3--:R-:W-:Y:S02]  /*e920*/  SEL R27, R29, R137, P0 ;  /* 0x000000891d1b7207 */ /* 0x008fe40000000000 */
[----:B-1----:R-:W-:Y:S01]  /*e930*/  SEL R122, R125, R124, P0 ;  /* 0x0000007c7d7a7207 */ /* 0x002fe20000000000 */
[----:B------:R-:W1:Y:S01]  /*e940*/  SHFL.IDX PT, R52, R52, R21, 0x1c1f ;  /* 0x001c1f1534347589 */ /* 0x000e6200000e0000 */
[----:B------:R-:W-:Y:S02]  /*e950*/  SEL R124, R124, R125, P0 ;  /* 0x0000007d7c7c7207 */ /* 0x000fe40000000000 */
[----:B--2---:R-:W-:Y:S01]  /*e960*/  SEL R130, R131, R132, P0 ;  /* 0x0000008483827207 */ /* 0x004fe20000000000 */
        /* <DEDUP_REMOVED lines=10> */
[----:B0-----:R-:W-:Y:S02]  /*ea10*/  SEL R35, R37, R147, P0 ;  /* 0x0000009325237207 */ /* 0x001fe40000000000 */
[----:B-----5:R-:W-:Y:S01]  /*ea20*/  SEL R123, R177, R128, P0 ;  /* 0x00000080b17b7207 */ /* 0x020fe20000000000 */
[----:B------:R0:W3:Y:S01]  /*ea30*/  SHFL.IDX PT, R144, R126, R21, 0x1c1f ;  /* 0x001c1f157e907589 */ /* 0x0000e200000e0000 */
[----:B------:R-:W-:-:S02]  /*ea40*/  SEL R125, R128, R177, P0 ;  /* 0x000000b1807d7207 */ /* 0x000fc40000000000 */
[----:B------:R-:W-:Y:S01]  /*ea50*/  SEL R136, R135, R78, P0 ;  /* 0x0000004e87887207 */ /* 0x000fe20000000000 */
[----:B------:R5:W3:Y:S01]  /*ea60*/  SHFL.IDX PT, R150, R134, R21, 0x1c1f ;  /* 0x001c1f1586967589 */ /* 0x000ae200000e0000 */
[----:B------:R-:W-:Y:S02]  /*ea70*/  SEL R146, R149, R148, P0 ;  /* 0x0000009495927207 */ /* 0x000fe40000000000 */
[----:B----4-:R-:W-:Y:S01]  /*ea80*/  SEL R33, R44, R34, P0 ;  /* 0x000000222c217207 */ /* 0x010fe20000000000 */
[----:B------:R4:W3:Y:S01]  /*ea90*/  SHFL.IDX PT, R101, R41, R21, 0x1c1f ;  /* 0x001c1f1529657589 */ /* 0x0008e200000e0000 */
[----:B------:R-:W-:Y:S02]  /*eaa0*/  SEL R37, R147, R37, P0 ;  /* 0x0000002593257207 */ /* 0x000fe40000000000 */
[----:B-1----:R-:W-:Y:S01]  /*eab0*/  SEL R39, R42, R52, P0 ;  /* 0x000000342a277207 */ /* 0x002fe20000000000 */
[----:B------:R-:W-:Y:S01]  /*eac0*/  SHFL.IDX PT, R155, R155, R21, 0x1c1f ;  /* 0x001c1f159b9b7589 */ /* 0x000fe200000e0000 */
[----:B0-----:R-:W-:-:S02]  /*ead0*/  SEL R126, R86, R127, P0 ;  /* 0x0000007f567e7207 */ /* 0x001fc40000000000 */
[----:B-----5:R-:W-:Y:S01]  /*eae0*/  SEL R134, R78, R135, P0 ;  /* 0x000000874e867207 */ /* 0x020fe20000000000 */
[----:B------:R-:W-:Y:S01]  /*eaf0*/  SHFL.IDX PT, R121, R108, R21, 0x1c1f ;  /* 0x001c1f156c797589 */ /* 0x000fe200000e0000 */
[----:B------:R-:W-:Y:S02]  /*eb00*/  SEL R128, R127, R86, P0 ;  /* 0x000000567f807207 */ /* 0x000fe40000000000 */
[----:B----4-:R-:W-:Y:S01]  /*eb10*/  SEL R41, R52, R42, P0 ;  /* 0x0000002a34297207 */ /* 0x010fe20000000000 */
[----:B------:R-:W0:Y:S01]  /*eb20*/  SHFL.IDX PT, R60, R60, R21, 0x1c1f ;  /* 0x001c1f153c3c7589 */ /* 0x000e2200000e0000 */
[----:B------:R-:W-:Y:S02]  /*eb30*/  SEL R135, R77, R139, P0 ;  /* 0x0000008b4d877207 */ /* 0x000fe40000000000 */
[----:B------:R-:W-:Y:S01]  /*eb40*/  SEL R137, R139, R77, P0 ;  /* 0x0000004d8b897207 */ /* 0x000fe20000000000 */
[----:B------:R-:W-:Y:S01]  /*eb50*/  SHFL.IDX PT, R108, R91, R21, 0x1c1f ;  /* 0x001c1f155b6c7589 */ /* 0x000fe200000e0000 */
[----:B------:R-:W-:-:S02]  /*eb60*/  SEL R148, R148, R149, P0 ;  /* 0x0000009594947207 */ /* 0x000fc40000000000 */
[----:B--2---:R-:W-:Y:S01]  /*eb70*/  SEL R42, R154, R153, P0 ;  /* 0x000000999a2a7207 */ /* 0x004fe20000000000 */
[----:B------:R-:W1:Y:S01]  /*eb80*/  SHFL.IDX PT, R51, R157, R21, 0x1c1f ;  /* 0x001c1f159d337589 */ /* 0x000e6200000e0000 */
[----:B------:R-:W-:Y:S02]  /*eb90*/  SEL R127, R89, R143, P0 ;  /* 0x0000008f597f7207 */ /* 0x000fe40000000000 */
[----:B------:R-:W-:Y:S01]  /*eba0*/  SEL R129, R143, R89, P0 ;  /* 0x000000598f817207 */ /* 0x000fe20000000000 */
[----:B------:R2:W-:Y:S01]  /*ebb0*/  SHFL.IDX PT, R91, R138, R21, 0x1c1f ;  /* 0x001c1f158a5b7589 */ /* 0x0005e200000e0000 */
[----:B---3--:R-:W-:Y:S02]  /*ebc0*/  SEL R139, R99, R144, P0 ;  /* 0x00000090638b7207 */ /* 0x008fe40000000000 */
[----:B------:R-:W-:Y:S01]  /*ebd0*/  SEL R147, R79, R150, P0 ;  /* 0x000000964f937207 */ /* 0x000fe20000000000 */
[----:B------:R-:W-:Y:S01]  /*ebe0*/  SHFL.IDX PT, R159, R159, R21, 0x1c1f ;  /* 0x001c1f159f9f7589 */ /* 0x000fe200000e0000 */
[----:B------:R-:W-:-:S02]  /*ebf0*/  SEL R149, R150, R79, P0 ;  /* 0x0000004f96957207 */ /* 0x000fc40000000000 */
[----:B------:R-:W-:Y:S01]  /*ec00*/  SEL R143, R74, R85, P0 ;  /* 0x000000554a8f7207 */ /* 0x000fe20000000000 */
[----:B------:R-:W3:Y:S01]  /*ec10*/  SHFL.IDX PT, R68, R68, R21, 0x1c1f ;  /* 0x001c1f1544447589 */ /* 0x000ee200000e0000 */
[----:B------:R-:W-:Y:S02]  /*ec20*/  SEL R150, R152, R76, P0 ;  /* 0x0000004c98967207 */ /* 0x000fe40000000000 */
[----:B--2---:R-:W-:Y:S01]  /*ec30*/  SEL R138, R141, R140, P0 ;  /* 0x0000008c8d8a7207 */ /* 0x004fe20000000000 */
[----:B------:R-:W-:Y:S01]  /*ec40*/  SHFL.IDX PT, R163, R163, R21, 0x1c1f ;  /* 0x001c1f15a3a37589 */ /* 0x000fe200000e0000 */
[----:B------:R-:W-:Y:S02]  /*ec50*/  SEL R140, R140, R141, P0 ;  /* 0x0000008d8c8c7207 */ /* 0x000fe40000000000 */
[----:B------:R-:W-:Y:S01]  /*ec60*/  SEL R141, R144, R99, P0 ;  /* 0x00000063908d7207 */ /* 0x000fe20000000000 */
[----:B------:R-:W2:Y:S01]  /*ec70*/  SHFL.IDX PT, R162, R162, R21, 0x1c1f ;  /* 0x001c1f15a2a27589 */ /* 0x000ea200000e0000 */
[----:B------:R-:W-:-:S02]  /*ec80*/  SEL R144, R88, R75, P0 ;  /* 0x0000004b58907207 */ /* 0x000fc40000000000 */
[----:B------:R-:W-:Y:S01]  /*ec90*/  SEL R152, R76, R152, P0 ;  /* 0x000000984c987207 */ /* 0x000fe20000000000 */
[----:B------:R-:W-:Y:S01]  /*eca0*/  SHFL.IDX PT, R167, R167, R21, 0x1c1f ;  /* 0x001c1f15a7a77589 */ /* 0x000fe200000e0000 */
[----:B------:R-:W-:Y:S02]  /*ecb0*/  F2FP.BF16.F32.PACK_AB R77, R27, R26 ;  /* 0x0000001a1b4d723e */ /* 0x000fe400000010ff */
[----:B------:R-:W-:Y:S01]  /*ecc0*/  F2FP.BF16.F32.PACK_AB R78, R25, R24 ;  /* 0x00000018194e723e */ /* 0x000fe200000010ff */
[----:B------:R-:W4:Y:S01]  /*ecd0*/  SHFL.IDX PT, R165, R165, R21, 0x1c1f ;  /* 0x001c1f15a5a57589 */ /* 0x000f2200000e0000 */
[----:B------:R-:W-:Y:S02]  /*ece0*/  F2FP.BF16.F32.PACK_AB R79, R29, R28 ;  /* 0x0000001c1d4f723e */ /* 0x000fe400000010ff */
[----:B------:R-:W-:Y:S01]  /*ecf0*/  SEL R70, R71, R101, P0 ;  /* 0x0000006547467207 */ /* 0x000fe20000000000 */
[----:B------:R-:W5:Y:S01]  /*ed00*/  SHFL.IDX PT, R113, R100, R21, 0x1c1f ;  /* 0x001c1f1564717589 */ /* 0x000f6200000e0000 */
[----:B------:R-:W-:-:S02]  /*ed10*/  SEL R92, R101, R71, P0 ;  /* 0x00000047655c7207 */ /* 0x000fc40000000000 */
[----:B------:R-:W-:Y:S01]  /*ed20*/  SEL R71, R119, R93, P0 ;  /* 0x0000005d77477207 */ /* 0x000fe20000000000 */
[----:B------:R-:W-:Y:S01]  /*ed30*/  SHFL.IDX PT, R171, R171, R21, 0x1c1f ;  /* 0x001c1f15abab7589 */ /* 0x000fe200000e0000 */
[----:B------:R-:W-:Y:S02]  /*ed40*/  SEL R93, R93, R119, P0 ;  /* 0x000000775d5d7207 */ /* 0x000fe40000000000 */
[----:B0-----:R-:W-:Y:S01]  /*ed50*/  SEL R49, R60, R50, P0 ;  /* 0x000000323c317207 */ /* 0x001fe20000000000 */
[----:B------:R-:W0:Y:S01]  /*ed60*/  SHFL.IDX PT, R169, R169, R21, 0x1c1f ;  /* 0x001c1f15a9a97589 */ /* 0x000e2200000e0000 */
[----:B------:R-:W-:Y:S02]  /*ed70*/  SEL R119, R87, R121, P0 ;  /* 0x0000007957777207 */ /* 0x000fe40000000000 */
[----:B-1----:R-:W-:Y:S01]  /*ed80*/  SEL R52, R51, R158, P0 ;  /* 0x0000009e33347207 */ /* 0x002fe20000000000 */
[----:B------:R1:W0:Y:S01]  /*ed90*/  SHFL.IDX PT, R157, R142, R21, 0x1c1f ;  /* 0x001c1f158e9d7589 */ /* 0x00022200000e0000 */
[----:B------:R-:W-:-:S02]  /*eda0*/  SEL R121, R121, R87, P0 ;  /* 0x0000005779797207 */ /* 0x000fc40000000000 */
[----:B---3--:R-:W-:Y:S01]  /*edb0*/  SEL R55, R58, R68, P0 ;  /* 0x000000443a377207 */ /* 0x008fe20000000000 */
[----:B------:R-:W3:Y:S01]  /*edc0*/  SHFL.IDX PT, R116, R95, R21, 0x1c1f ;  /* 0x001c1f155f747589 */ /* 0x000ee200000e0000 */
[----:B------:R-:W-:Y:S02]  /*edd0*/  SEL R57, R68, R58, P0 ;  /* 0x0000003a44397207 */ /* 0x000fe40000000000 */
[----:B------:R-:W-:Y:S01]  /*ede0*/  F2FP.BF16.F32.PACK_AB R90, R41, R40 ;  /* 0x00000028295a723e */ /* 0x000fe200000010ff */
[----:B------:R4:W3:Y:S01]  /*edf0*/  SHFL.IDX PT, R96, R5, R21, 0x1c1f ;  /* 0x001c1f1505607589 */ /* 0x0008e200000e0000 */
[----:B--2---:R-:W-:Y:S02]  /*ee00*/  SEL R58, R164, R162, P0 ;  /* 0x000000a2a43a7207 */ /* 0x004fe40000000000 */
[----:B-1----:R-:W-:Y:S02]  /*ee10*/  SEL R142, R75, R88, P0 ;  /* 0x000000584b8e7207 */ /* 0x002fe40000000000 */
[----:B------:R-:W-:-:S02]  /*ee20*/  F2FP.BF16.F32.PACK_AB R75, R15, R14 ;  /* 0x0000000e0f4b723e */ /* 0x000fc400000010ff */
[----:B------:R-:W-:Y:S02]  /*ee30*/  F2FP.BF16.F32.PACK_AB R88, R39, R38 ;  /* 0x000000262758723e */ /* 0x000fe400000010ff */
[----:B------:R-:W-:Y:S02]  /*ee40*/  SEL R59, R166, R163, P0 ;  /* 0x000000a3a63b7207 */ /* 0x000fe40000000000 */
[----:B----4-:R-:W-:Y:S02]  /*ee50*/  SEL R5, R8, R7, P0 ;  /* 0x0000000708057207 */ /* 0x010fe40000000000 */
        /* <DEDUP_REMOVED lines=12> */
[----:B------:R-:W-:Y:S02]  /*ef20*/  F2FP.BF16.F32.PACK_AB R72, R9, R8 ;  /* 0x000000080948723e */ /* 0x000fe400000010ff */
[----:B------:R-:W-:Y:S02]  /*ef30*/  F2FP.BF16.F32.PACK_AB R73, R13, R12 ;  /* 0x0000000c0d49723e */ /* 0x000fe400000010ff */
[----:B------:R-:W-:-:S02]  /*ef40*/  F2FP.BF16.F32.PACK_AB R74, R11, R10 ;  /* 0x0000000a0b4a723e */ /* 0x000fc400000010ff */
[----:B------:R-:W-:Y:S02]  /*ef50*/  F2FP.BF16.F32.PACK_AB R76, R21, R20 ;  /* 0x00000014154c723e */ /* 0x000fe400000010ff */
[----:B------:R-:W-:Y:S01]  /*ef60*/  SEL R43, R45, R155, P0 ;  /* 0x0000009b2d2b7207 */ /* 0x000fe20000000000 */
[----:B------:R-:W-:Y:S01]  /*ef70*/  STSM.16.M88.4 [R83], R72 ;  /* 0x0000004853007844 */ /* 0x000fe20000000200 */
[----:B------:R-:W-:Y:S02]  /*ef80*/  SEL R46, R47, R48, P0 ;  /* 0x000000302f2e7207 */ /* 0x000fe40000000000 */
[----:B------:R-:W-:Y:S01]  /*ef90*/  SEL R45, R155, R45, P0 ;  /* 0x0000002d9b2d7207 */ /* 0x000fe20000000000 */
[----:B------:R1:W-:Y:S01]  /*efa0*/  STSM.16.M88.4 [R84], R76 ;  /* 0x0000004c54007844 */ /* 0x0003e20000000200 */
[----:B------:R-:W-:Y:S02]  /*efb0*/  SEL R48, R48, R47, P0 ;  /* 0x0000002f30307207 */ /* 0x000fe40000000000 */
[----:B------:R-:W-:-:S02]  /*efc0*/  SEL R47, R50, R60, P0 ;  /* 0x0000003c322f7207 */ /* 0x000fc40000000000 */
[----:B------:R-:W-:Y:S02]  /*efd0*/  SEL R50, R158, R51, P0 ;  /* 0x000000339e327207 */ /* 0x000fe40000000000 */
[----:B------:R-:W-:Y:S02]  /*efe0*/  SEL R154, R156, R91, P0 ;  /* 0x0000005b9c9a7207 */ /* 0x000fe40000000000 */
[----:B------:R-:W-:Y:S02]  /*eff0*/  SEL R51, R53, R159, P0 ;  /* 0x0000009f35337207 */ /* 0x000fe40000000000 */
[----:B------:R-:W-:Y:S02]  /*f000*/  SEL R156, R91, R156, P0 ;  /* 0x0000009c5b9c7207 */ /* 0x000fe40000000000 */
[----:B------:R-:W-:Y:S02]  /*f010*/  F2FP.BF16.F32.PACK_AB R85, R35, R34 ;  /* 0x000000222355723e */ /* 0x000fe400000010ff */
[----:B------:R-:W-:-:S02]  /*f020*/  F2FP.BF16.F32.PACK_AB R86, R33, R32 ;  /* 0x000000202156723e */ /* 0x000fc400000010ff */
[----:B-1----:R-:W-:Y:S02]  /*f030*/  F2FP.BF16.F32.PACK_AB R84, R31, R30 ;  /* 0x0000001e1f54723e */ /* 0x002fe400000010ff */
[----:B------:R-:W-:Y:S02]  /*f040*/  F2FP.BF16.F32.PACK_AB R87, R37, R36 ;  /* 0x000000242557723e */ /* 0x000fe400000010ff */
[----:B------:R-:W-:Y:S02]  /*f050*/  SEL R53, R159, R53, P0 ;  /* 0x000000359f357207 */ /* 0x000fe40000000000 */
[----:B------:R-:W-:Y:S01]  /*f060*/  F2FP.BF16.F32.PACK_AB R91, R45, R44 ;  /* 0x0000002c2d5b723e */ /* 0x000fe200000010ff */
[----:B------:R1:W-:Y:S01]  /*f070*/  STSM.16.M88.4 [R80], R84 ;  /* 0x0000005450007844 */ /* 0x0003e20000000200 */
[----:B------:R-:W-:Y:S02]  /*f080*/  F2FP.BF16.F32.PACK_AB R89, R43, R42 ;  /* 0x0000002a2b59723e */ /* 0x000fe400000010ff */
[----:B------:R-:W-:-:S02]  /*f090*/  SEL R60, R162, R164, P0 ;  /* 0x000000a4a23c7207 */ /* 0x000fc40000000000 */
[----:B------:R-:W-:Y:S01]  /*f0a0*/  SEL R61, R163, R166, P0 ;  /* 0x000000a6a33d7207 */ /* 0x000fe20000000000 */
[----:B------:R2:W-:Y:S01]  /*f0b0*/  STSM.16.M88.4 [R81], R88 ;  /* 0x0000005851007844 */ /* 0x0005e20000000200 */
[----:B------:R-:W-:Y:S02]  /*f0c0*/  SEL R66, R168, R165, P0 ;  /* 0x000000a5a8427207 */ /* 0x000fe40000000000 */
[----:B------:R-:W-:Y:S02]  /*f0d0*/  SEL R68, R165, R168, P0 ;  /* 0x000000a8a5447207 */ /* 0x000fe40000000000 */
[----:B------:R-:W-:Y:S02]  /*f0e0*/  SEL R67, R170, R167, P0 ;  /* 0x000000a7aa437207 */ /* 0x000fe40000000000 */
[----:B------:R-:W-:Y:S02]  /*f0f0*/  SEL R69, R167, R170, P0 ;  /* 0x000000aaa7457207 */ /* 0x000fe40000000000 */
[----:B-----5:R-:W-:-:S02]  /*f100*/  SEL R111, R114, R113, P0 ;  /* 0x00000071726f7207 */ /* 0x020fc40000000000 */
[----:B0-----:R-:W-:Y:S02]  /*f110*/  SEL R94, R172, R169, P0 ;  /* 0x000000a9ac5e7207 */ /* 0x001fe40000000000 */
[----:B------:R-:W-:Y:S02]  /*f120*/  SEL R100, R169, R172, P0 ;  /* 0x000000aca9647207 */ /* 0x000fe40000000000 */
[----:B------:R-:W-:Y:S02]  /*f130*/  SEL R95, R173, R171, P0 ;  /* 0x000000abad5f7207 */ /* 0x000fe40000000000 */
[----:B------:R-:W-:Y:S02]  /*f140*/  SEL R101, R171, R173, P0 ;  /* 0x000000adab657207 */ /* 0x000fe40000000000 */
        /* <DEDUP_REMOVED lines=8> */
[----:B---3--:R-:W-:Y:S01]  /*f1d0*/  SEL R114, R176, R116, P0 ;  /* 0x00000074b0727207 */ /* 0x008fe20000000000 */
[----:B------:R0:W-:Y:S01]  /*f1e0*/  STSM.16.M88.4 [R4], R72 ;  /* 0x0000004804007844 */ /* 0x0001e20000000200 */
[----:B------:R-:W-:Y:S02]  /*f1f0*/  SEL R157, R157, R82, P0 ;  /* 0x000000529d9d7207 */ /* 0x000fe40000000000 */
[----:B------:R-:W-:Y:S02]  /*f200*/  F2FP.BF16.F32.PACK_AB R76, R55, R54 ;  /* 0x00000036374c723e */ /* 0x000fe400000010ff */
[----:B------:R-:W-:Y:S02]  /*f210*/  F2FP.BF16.F32.PACK_AB R78, R57, R56 ;  /* 0x00000038394e723e */ /* 0x000fe400000010ff */
[----:B------:R-:W-:Y:S02]  /*f220*/  F2FP.BF16.F32.PACK_AB R79, R61, R60 ;  /* 0x0000003c3d4f723e */ /* 0x000fe400000010ff */
[----:B------:R-:W-:-:S02]  /*f230*/  F2FP.BF16.F32.PACK_AB R77, R59, R58 ;  /* 0x0000003a3b4d723e */ /* 0x000fc400000010ff */
[----:B------:R-:W-:Y:S02]  /*f240*/  SEL R116, R116, R176, P0 ;  /* 0x000000b074747207 */ /* 0x000fe40000000000 */
[----:B-1----:R-:W-:Y:S01]  /*f250*/  F2FP.BF16.F32.PACK_AB R80, R63, R62 ;  /* 0x0000003e3f50723e */ /* 0x002fe200000010ff */
[----:B------:R-:W-:Y:S01]  /*f260*/  STSM.16.M88.4 [R182], R76 ;  /* 0x0000004cb6007844 */ /* 0x000fe20000000200 */
[----:B------:R-:W-:Y:S02]  /*f270*/  F2FP.BF16.F32.PACK_AB R82, R65, R64 ;  /* 0x000000404152723e */ /* 0x000fe400000010ff */
[----:B------:R-:W-:Y:S02]  /*f280*/  F2FP.BF16.F32.PACK_AB R83, R69, R68 ;  /* 0x000000444553723e */ /* 0x000fe400000010ff */
[----:B--2---:R-:W-:Y:S02]  /*f290*/  F2FP.BF16.F32.PACK_AB R81, R67, R66 ;  /* 0x000000424351723e */ /* 0x004fe400000010ff */
[----:B------:R-:W-:-:S02]  /*f2a0*/  F2FP.BF16.F32.PACK_AB R84, R71, R70 ;  /* 0x000000464754723e */ /* 0x000fc400000010ff */
[----:B------:R-:W-:Y:S01]  /*f2b0*/  F2FP.BF16.F32.PACK_AB R86, R93, R92 ;  /* 0x0000005c5d56723e */ /* 0x000fe200000010ff */
[----:B------:R1:W-:Y:S01]  /*f2c0*/  STSM.16.M88.4 [R183], R80 ;  /* 0x00000050b7007844 */ /* 0x0003e20000000200 */
[----:B------:R-:W-:Y:S02]  /*f2d0*/  F2FP.BF16.F32.PACK_AB R87, R101, R100 ;  /* 0x000000646557723e */ /* 0x000fe400000010ff */
[----:B------:R-:W-:Y:S02]  /*f2e0*/  F2FP.BF16.F32.PACK_AB R85, R95, R94 ;  /* 0x0000005e5f55723e */ /* 0x000fe400000010ff */
[----:B------:R-:W-:Y:S02]  /*f2f0*/  F2FP.BF16.F32.PACK_AB R88, R103, R102 ;  /* 0x000000666758723e */ /* 0x000fe400000010ff */
[----:B------:R-:W-:Y:S01]  /*f300*/  F2FP.BF16.F32.PACK_AB R90, R105, R104 ;  /* 0x00000068695a723e */ /* 0x000fe200000010ff */
[----:B------:R-:W-:Y:S01]  /*f310*/  STSM.16.M88.4 [R184], R84 ;  /* 0x00000054b8007844 */ /* 0x000fe20000000200 */
[----:B------:R-:W-:-:S02]  /*f320*/  F2FP.BF16.F32.PACK_AB R91, R109, R108 ;  /* 0x0000006c6d5b723e */ /* 0x000fc400000010ff */
[----:B------:R-:W-:Y:S02]  /*f330*/  F2FP.BF16.F32.PACK_AB R89, R107, R106 ;  /* 0x0000006a6b59723e */ /* 0x000fe400000010ff */
[----:B0-----:R-:W-:Y:S02]  /*f340*/  F2FP.BF16.F32.PACK_AB R72, R111, R110 ;  /* 0x0000006e6f48723e */ /* 0x001fe400000010ff */
[----:B------:R-:W-:Y:S01]  /*f350*/  F2FP.BF16.F32.PACK_AB R74, R113, R112 ;  /* 0x00000070714a723e */ /* 0x000fe200000010ff */
[----:B------:R-:W-:Y:S01]  /*f360*/  STSM.16.M88.4 [R185], R88 ;  /* 0x00000058b9007844 */ /* 0x000fe20000000200 */
[----:B------:R-:W-:Y:S02]  /*f370*/  F2FP.BF16.F32.PACK_AB R75, R117, R116 ;  /* 0x00000074754b723e */ /* 0x000fe400000010ff */
[----:B------:R-:W-:Y:S02]  /*f380*/  F2FP.BF16.F32.PACK_AB R73, R115, R114 ;  /* 0x000000727349723e */ /* 0x000fe400000010ff */
[----:B------:R-:W-:-:S02]  /*f390*/  SEL R158, R160, R161, P0 ;  /* 0x000000a1a09e7207 */ /* 0x000fc40000000000 */
[----:B-1----:R-:W-:Y:S01]  /*f3a0*/  F2FP.BF16.F32.PACK_AB R80, R119, R118 ;  /* 0x000000767750723e */ /* 0x002fe200000010ff */
[----:B------:R0:W-:Y:S01]  /*f3b0*/  STSM.16.M88.4 [R186], R72 ;  /* 0x00000048ba007844 */ /* 0x0001e20000000200 */
[----:B------:R-:W-:Y:S02]  /*f3c0*/  F2FP.BF16.F32.PACK_AB R82, R121, R120 ;  /* 0x000000787952723e */ /* 0x000fe400000010ff */
[----:B------:R-:W-:Y:S02]  /*f3d0*/  F2FP.BF16.F32.PACK_AB R83, R125, R124 ;  /* 0x0000007c7d53723e */ /* 0x000fe400000010ff */
[----:B------:R-:W-:Y:S02]  /*f3e0*/  F2FP.BF16.F32.PACK_AB R81, R123, R122 ;  /* 0x0000007a7b51723e */ /* 0x000fe400000010ff */
[----:B------:R-:W-:Y:S02]  /*f3f0*/  SEL R160, R161, R160, P0 ;  /* 0x000000a0a1a07207 */ /* 0x000fe40000000000 */
[----:B------:R-:W-:Y:S01]  /*f400*/  SEL R4, R6, R96, P0 ;  /* 0x0000006006047207 */ /* 0x000fe20000000000 */
[----:B------:R1:W-:Y:S01]  /*f410*/  STSM.16.M88.4 [R187], R80 ;  /* 0x00000050bb007844 */ /* 0x0003e20000000200 */
[----:B------:R-:W-:-:S02]  /*f420*/  SEL R159, R97, R98, P0 ;  /* 0x00000062619f7207 */ /* 0x000fc40000000000 */
[----:B------:R-:W-:Y:S02]  /*f430*/  SEL R161, R98, R97, P0 ;  /* 0x0000006162a17207 */ /* 0x000fe40000000000 */
[----:B------:R-:W-:Y:S02]  /*f440*/  SEL R6, R96, R6, P0 ;  /* 0x0000000660067207 */ /* 0x000fe40000000000 */
[----:B------:R-:W-:Y:S02]  /*f450*/  F2FP.BF16.F32.PACK_AB R96, R127, R126 ;  /* 0x0000007e7f60723e */ /* 0x000fe400000010ff */
[----:B------:R-:W-:Y:S02]  /*f460*/  F2FP.BF16.F32.PACK_AB R98, R129, R128 ;  /* 0x000000808162723e */ /* 0x000fe400000010ff */
[----:B------:R-:W-:Y:S02]  /*f470*/  F2FP.BF16.F32.PACK_AB R99, R133, R132 ;  /* 0x000000848563723e */ /* 0x000fe400000010ff */
[----:B------:R-:W-:-:S02]  /*f480*/  F2FP.BF16.F32.PACK_AB R97, R131, R130 ;  /* 0x000000828361723e */ /* 0x000fc400000010ff */
[----:B0-----:R-:W-:Y:S02]  /*f490*/  F2FP.BF16.F32.PACK_AB R72, R135, R134 ;  /* 0x000000868748723e */ /* 0x001fe400000010ff */
[----:B------:R-:W-:Y:S01]  /*f4a0*/  F2FP.BF16.F32.PACK_AB R74, R137, R136 ;  /* 0x00000088894a723e */ /* 0x000fe200000010ff */
[----:B------:R-:W-:Y:S01]  /*f4b0*/  STSM.16.M88.4 [R188], R96 ;  /* 0x00000060bc007844 */ /* 0x000fe20000000200 */
[----:B------:R-:W-:Y:S02]  /*f4c0*/  F2FP.BF16.F32.PACK_AB R75, R141, R140 ;  /* 0x0000008c8d4b723e */ /* 0x000fe400000010ff */
[----:B------:R-:W-:Y:S02]  /*f4d0*/  F2FP.BF16.F32.PACK_AB R73, R139, R138 ;  /* 0x0000008a8b49723e */ /* 0x000fe400000010ff */
[----:B------:R-:W-:Y:S02]  /*f4e0*/  F2FP.BF16.F32.PACK_AB R76, R143, R142 ;  /* 0x0000008e8f4c723e */ /* 0x000fe400000010ff */
[----:B------:R-:W-:Y:S01]  /*f4f0*/  F2FP.BF16.F32.PACK_AB R78, R145, R144 ;  /* 0x00000090914e723e */ /* 0x000fe200000010ff */
[----:B------:R0:W-:Y:S01]  /*f500*/  STSM.16.M88.4 [R189], R72 ;  /* 0x00000048bd007844 */ /* 0x0001e20000000200 */
[----:B------:R-:W-:-:S02]  /*f510*/  F2FP.BF16.F32.PACK_AB R79, R149, R148 ;  /* 0x00000094954f723e */ /* 0x000fc400000010ff */
[----:B------:R-:W-:Y:S02]  /*f520*/  F2FP.BF16.F32.PACK_AB R77, R147, R146 ;  /* 0x00000092934d723e */ /* 0x000fe400000010ff */
[----:B-1----:R-:W-:Y:S02]  /*f530*/  F2FP.BF16.F32.PACK_AB R80, R151, R150 ;  /* 0x000000969750723e */ /* 0x002fe400000010ff */
[----:B------:R-:W-:Y:S01]  /*f540*/  F2FP.BF16.F32.PACK_AB R82, R153, R152 ;  /* 0x000000989952723e */ /* 0x000fe200000010ff */
[----:B------:R-:W-:Y:S01]  /*f550*/  STSM.16.M88.4 [R190], R76 ;  /* 0x0000004cbe007844 */ /* 0x000fe20000000200 */
[----:B------:R-:W-:Y:S02]  /*f560*/  F2FP.BF16.F32.PACK_AB R83, R157, R156 ;  /* 0x0000009c9d53723e */ /* 0x000fe400000010ff */
[----:B------:R-:W-:Y:S02]  /*f570*/  F2FP.BF16.F32.PACK_AB R81, R155, R154 ;  /* 0x0000009a9b51723e */ /* 0x000fe400000010ff */
[----:B------:R-:W-:-:S02]  /*f580*/  F2FP.BF16.F32.PACK_AB R85, R5, R4 ;  /* 0x000000040555723e */ /* 0x000fc400000010ff */
[----:B------:R-:W-:Y:S01]  /*f590*/  F2FP.BF16.F32.PACK_AB R86, R161, R160 ;  /* 0x000000a0a156723e */ /* 0x000fe200000010ff */
[----:B------:R1:W-:Y:S01]  /*f5a0*/  STSM.16.M88.4 [R191], R80 ;  /* 0x00000050bf007844 */ /* 0x0003e20000000200 */
[----:B------:R-:W-:Y:S01]  /*f5b0*/  F2FP.BF16.F32.PACK_AB R87, R7, R6 ;  /* 0x000000060757723e */ /* 0x000fe200000010ff */
[----:B0-----:R-:W-:Y:S01]  /*f5c0*/  IMAD.U32 R72, RZ, RZ, UR10 ;  /* 0x0000000aff487e24 */ /* 0x001fe2000f8e00ff */
[----:B------:R-:W-:Y:S01]  /*f5d0*/  F2FP.BF16.F32.PACK_AB R84, R159, R158 ;  /* 0x0000009e9f54723e */ /* 0x000fe200000010ff */
[----:B------:R-:W-:Y:S01]  /*f5e0*/  IMAD.U32 R73, RZ, RZ, UR11 ;  /* 0x0000000bff497e24 */ /* 0x000fe2000f8e00ff */
[----:B------:R-:W-:-:S03]  /*f5f0*/  ISETP.NE.U32.AND P0, PT, RZ, UR14, PT ;  /* 0x0000000eff007c0c */ /* 0x000fc6000bf05070 */
[----:B------:R0:W-:Y:S01]  /*f600*/  STSM.16.M88.4 [R216], R84 ;  /* 0x00000054d8007844 */ /* 0x0001e20000000200 */
[----:B------:R-:W-:Y:S01]  /*f610*/  ISETP.NE.AND.EX P0, PT, RZ, UR15, PT, P0 ;  /* 0x0000000fff007c0c */ /* 0x000fe2000bf05300 */
[----:B------:R-:W-:Y:S01]  /*f620*/  BAR.SYNC.DEFER_BLOCKING 0x1, 0x100 ;  /* 0x0044000000007b1d */ /* 0x000fe20000010000 */
[----:B------:R-:W-:-:S04]  /*f630*/  UISETP.NE.U32.AND UP0, UPT, UR12, URZ, UPT ;  /* 0x0000003f0c00728c */ /* 0x000fc8000bf05070 */
[----:B------:R-:W-:-:S07]  /*f640*/  UISETP.NE.AND.EX UP0, UPT, UR13, URZ, UPT, UP0 ;  /* 0x0000003f0d00728c */ /* 0x000fce000bf05300 */
[----:B------:R2:W3:Y:S04]  /*f650*/  @P0 LDG.E R88, desc[UR48][R72.64] ;  /* 0x0000003048580981 */ /* 0x0004e8000c1e1900 */
[----:B------:R-:W-:Y:S01]  /*f660*/  @UP0 ULDC.64 UR12, c[0x0][0xc08] ;  /* 0x00030200000c0ab9 */ /* 0x000fe20000000a00 */
[----:B------:R-:W-:Y:S01]  /*f670*/  PLOP3.LUT P4, PT, PT, PT, UP0, 0x80, 0x0 ;  /* 0x000000000000781c */ /* 0x000fe20003f8f008 */
[----:B------:R-:W-:-:S06]  /*f680*/  @UP0 UIMAD.WIDE UR12, UR56, 0x4, UR12 ;  /* 0x00000004380c08a5 */ /* 0x000fcc000f8e020c */
[----:B--2---:R-:W-:Y:S02]  /*f690*/  IMAD.U32 R72, RZ, RZ, UR12 ;  /* 0x0000000cff487e24 */ /* 0x004fe4000f8e00ff */
[----:B------:R-:W-:-:S05]  /*f6a0*/  IMAD.U32 R73, RZ, RZ, UR13 ;  /* 0x0000000dff497e24 */ /* 0x000fca000f8e00ff */
[----:B------:R2:W4:Y:S01]  /*f6b0*/  @P4 LDG.E R74, desc[UR48][R72.64] ;  /* 0x00000030484a4981 */ /* 0x000522000c1e1900 */
[----:B------:R-:W-:Y:S01]  /*f6c0*/  UMOV UR22, 0x9b8 ;  /* 0x000009b800167882 */ /* 0x000fe20000000000 */
[----:B------:R-:W-:Y:S01]  /*f6d0*/  UISETP.NE.AND UP2, UPT, UR20, 0x1, UPT ;  /* 0x000000011400788c */ /* 0x000fe2000bf45270 */
[----:B-1----:R-:W-:Y:S01]  /*f6e0*/  VIADD R80, R16, UR41 ;  /* 0x0000002910507c36 */ /* 0x002fe20008000000 */
[----:B------:R-:W-:Y:S02]  /*f6f0*/  USEL UR22, UR22, 0x978, UP1 ;  /* 0x0000097816167887 */ /* 0x000fe40008800000 */
[----:B------:R-:W-:Y:S02]  /*f700*/  UISETP.NE.U32.AND UP0, UPT, UR14, URZ, UPT ;  /* 0x0000003f0e00728c */ /* 0x000fe4000bf05070 */
[----:B------:R-:W-:Y:S01]  /*f710*/  PLOP3.LUT P1, PT, PT, PT, UP2, 0x80, 0x0 ;  /* 0x000000000000781c */ /* 0x000fe20003f2f028 */
[----:B------:R-:W-:Y:S01]  /*f720*/  UMOV UR4, URZ ;  /* 0x0000003f00047c82 */ /* 0x000fe20008000000 */
[----:B------:R-:W-:Y:S01]  /*f730*/  UISETP.NE.AND.EX UP0, UPT, UR15, URZ, UPT, UP0 ;  /* 0x0000003f0f00728c */ /* 0x000fe2000bf05300 */
[----:B--2---:R-:W-:Y:S01]  /*f740*/  IMAD.MOV.U32 R73, RZ, RZ, R80 ;  /* 0x000000ffff497224 */ /* 0x004fe200078e0050 */
[----:B------:R-:W-:-:S02]  /*f750*/  USHF.R.S32.HI UR24, URZ, 0x1f, UR56 ;  /* 0x0000001f3f187899 */ /* 0x000fc40008011438 */
[----:B------:R-:W-:Y:S02]  /*f760*/  USEL UR21, UR55, URZ, UP1 ;  /* 0x0000003f37157287 */ /* 0x000fe40008800000 */
[----:B------:R-:W-:Y:S01]  /*f770*/  ULDC.64 UR12, c[0x0][UR22+0x218] ;  /* 0x00008600160c7abb */ /* 0x000fe20008000a00 */
[----:B------:R-:W-:Y:S01]  /*f780*/  @UP2 ULDC UR26, c[0x0][0xbec] ;  /* 0x0002fb00001a2ab9 */ /* 0x000fe20000000800 */
[----:B------:R-:W-:Y:S02]  /*f790*/  UIMAD.WIDE.U32 UR14, UR12, UR52, URZ ;  /* 0x000000340c0e72a5 */ /* 0x000fe4000f8e003f */
[----:B------:R-:W-:Y:S01]  /*f7a0*/  USEL UR12, UR56, URZ, !UP0 ;  /* 0x0000003f380c7287 */ /* 0x000fe2000c000000 */
[----:B------:R-:W-:Y:S01]  /*f7b0*/  @P1 IMAD.HI.U32 R72, R80, UR26, RZ ;  /* 0x0000001a50481c27 */ /* 0x000fe2000f8e00ff */
[----:B------:R-:W-:Y:S01]  /*f7c0*/  ULDC.64 UR16, c[0x0][UR22+0x220] ;  /* 0x0000880016107abb */ /* 0x000fe20008000a00 */
[----:B------:R-:W-:Y:S01]  /*f7d0*/  ULDC.64 UR18, c[0x0][UR22+0x228] ;  /* 0x00008a0016127abb */ /* 0x000fe20008000a00 */
[----:B------:R-:W-:-:S02]  /*f7e0*/  UIMAD UR23, UR13, UR52, URZ ;  /* 0x000000340d1772a4 */ /* 0x000fc4000f8e023f */
[----:B------:R-:W-:Y:S02]  /*f7f0*/  USEL UR13, UR24, URZ, !UP0 ;  /* 0x0000003f180d7287 */ /* 0x000fe4000c000000 */
[----:B------:R-:W-:Y:S02]  /*f800*/  UIMAD UR17, UR17, UR12, URZ ;  /* 0x0000000c111172a4 */ /* 0x000fe4000f8e023f */
[----:B------:R-:W-:Y:S01]  /*f810*/  UIMAD.WIDE.U32 UR24, UR18, UR21, URZ ;  /* 0x00000015121872a5 */ /* 0x000fe2000f8e003f */
[----:B------:R-:W-:Y:S01]  /*f820*/  @UP2 ULDC UR27, c[0x0][0xbf0] ;  /* 0x0002fc00001b2ab9 */ /* 0x000fe20000000800 */
[----:B------:R-:W-:Y:S01]  /*f830*/  UIMAD UR21, UR19, UR21, URZ ;  /* 0x00000015131572a4 */ /* 0x000fe2000f8e023f */
[----:B------:R-:W-:Y:S01]  /*f840*/  @P1 SHF.R.U32.HI R73, RZ, UR27, R72 ;  /* 0x0000001bff491c19 */ /* 0x000fe20008011648 */
[----:B------:R-:W-:Y:S02]  /*f850*/  UIMAD.WIDE.U32 UR18, UR16, UR12, URZ ;  /* 0x0000000c101272a5 */ /* 0x000fe4000f8e003f */
[----:B------:R-:W-:Y:S01]  /*f860*/  IMAD.U32 R72, RZ, RZ, UR24 ;  /* 0x00000018ff487e24 */ /* 0x000fe2000f8e00ff */
[----:B------:R-:W-:-:S02]  /*f870*/  UIMAD UR17, UR16, UR13, UR17 ;  /* 0x0000000d101172a4 */ /* 0x000fc4000f8e0211 */
[----:B------:R-:W-:Y:S01]  /*f880*/  UIADD3 UR21, UR25, UR21, URZ ;  /* 0x0000001519157290 */ /* 0x000fe2000fffe03f */
[----:B------:R-:W-:Y:S01]  /*f890*/  IMAD.MOV R75, RZ, RZ, -R73 ;  /* 0x000000ffff4b7224 */ /* 0x000fe200078e0a49 */
[----:B------:R-:W-:Y:S02]  /*f8a0*/  UIADD3 UR13, UR15, UR23, URZ ;  /* 0x000000170f0d7290 */ /* 0x000fe4000fffe03f */
[----:B------:R-:W-:Y:S01]  /*f8b0*/  UIADD3 UR17, UR19, UR17, URZ ;  /* 0x0000001113117290 */ /* 0x000fe2000fffe03f */
        /* <DEDUP_REMOVED lines=10> */
[----:B------:R-:W-:Y:S01]  /*f960*/  ULDC.64 UR14, c[0x0][UR22+0x210] ;  /* 0x00008400160e7abb */ /* 0x000fe20008000a00 */
[----:B------:R-:W-:Y:S01]  /*f970*/  SHF.R.S32.HI R73, RZ, 0x1f, R73 ;  /* 0x0000001fff497819 */ /* 0x000fe20000011449 */
[----:B------:R-:W-:Y:S01]  /*f980*/  IMAD R77, R75, UR15, RZ ;  /* 0x0000000f4b4d7c24 */ /* 0x000fe2000f8e02ff */
[----:B------:R-:W-:-:S02]  /*f990*/  @!UP1 ULDC UR19, c[0x0][0xb54] ;  /* 0x0002d50000139ab9 */ /* 0x000fc40000000800 */
[----:B------:R-:W-:Y:S01]  /*f9a0*/  IADD3.X R73, R73, UR13, R78, P2, P3 ;  /* 0x0000000d49497c10 */ /* 0x000fe200097e644e */
[----:B------:R-:W-:Y:S01]  /*f9b0*/  IMAD R77, R76, UR14, R77 ;  /* 0x0000000e4c4d7c24 */ /* 0x000fe2000f8e024d */
[----:B------:R-:W-:Y:S01]  /*f9c0*/  ULDC UR13, c[0x0][0xa88] ;  /* 0x0002a200000d7ab9 */ /* 0x000fe20000000800 */
[----:B----4-:R-:W-:Y:S01]  /*f9d0*/  @P4 R2UR UR13, R74 ;  /* 0x000000004a0d42ca */ /* 0x010fe200000e0000 */
[----:B------:R-:W-:-:S04]  /*f9e0*/  IMAD.WIDE.U32 R72, R75, UR14, R72 ;  /* 0x0000000e4b487c25 */ /* 0x000fc8000f8e0048 */
[----:B------:R-:W-:Y:S01]  /*f9f0*/  IMAD.IADD R73, R73, 0x1, R77 ;  /* 0x0000000149497824 */ /* 0x000fe200078e024d */
[----:B------:R-:W-:-:S04]  /*fa00*/  LEA R77, P2, R72, UR18, 0x2 ;  /* 0x00000012484d7c11 */ /* 0x000fc8000f8410ff */
[----:B------:R-:W-:Y:S01]  /*fa10*/  LEA.HI.X R78, R72, UR19, R73, 0x2, P2 ;  /* 0x00000013484e7c11 */ /* 0x000fe200090f1449 */
[----:B0-----:R-:W-:Y:S08]  /*fa20*/  @P4 BRA `(.L_x_1233) ;  /* 0x0000000000284947 */ /* 0x001ff00003800000 */
        /* <DEDUP_REMOVED lines=10> */
.L_x_1233:
[----:B------:R-:W2:Y:S01]  /*fad0*/  LDL R76, [R1+0x28] ;  /* 0x00002800014c7983 */ /* 0x000ea20000100800 */
[----:B------:R-:W-:Y:S01]  /*fae0*/  UIMAD UR10, UR13, UR20, URZ ;  /* 0x000000140d0a72a4 */ /* 0x000fe2000f8e023f */
[----:B------:R-:W-:Y:S02]  /*faf0*/  LOP3.LUT P0, RZ, R217, 0x3, RZ, 0xc0, !PT ;  /* 0x00000003d9ff7812 */ /* 0x000fe4000780c0ff */
[----:B------:R-:W-:Y:S04]  /*fb00*/  SHFL.IDX PT, R72, R77, RZ, 0x1c1f ;  /* 0x001c1fff4d487589 */ /* 0x000fe800000e0000 */
[----:B------:R-:W0:Y:S04]  /*fb10*/  SHFL.IDX PT, R73, R78, RZ, 0x1c1f ;  /* 0x001c1fff4e497589 */ /* 0x000e2800000e0000 */
[----:B------:R-:W-:Y:S04]  /*fb20*/  SHFL.IDX PT, R74, R77, 0x1, 0x1c1f ;  /* 0x003c1f004d4a7f89 */ /* 0x000fe800000e0000 */
[----:B------:R-:W1:Y:S01]  /*fb30*/  SHFL.IDX PT, R75, R78, 0x1, 0x1c1f ;  /* 0x003c1f004e4b7f89 */ /* 0x000e6200000e0000 */
[----:B--2---:R-:W-:-:S04]  /*fb40*/  VIADD R79, R76, UR41 ;  /* 0x000000294c4f7c36 */ /* 0x004fc80008000000 */
[C---:B------:R-:W-:Y:S01]  /*fb50*/  VIADD R76, R79.reuse, 0x8 ;  /* 0x000000084f4c7836 */ /* 0x040fe20000000000 */
[----:B------:R-:W-:-:S04]  /*fb60*/  ISETP.GE.OR P2, PT, R79, UR10, P0 ;  /* 0x0000000a4f007c0c */ /* 0x000fc80008746670 */
[----:B------:R-:W-:-:S09]  /*fb70*/  ISETP.GE.OR P0, PT, R76, UR10, P0 ;  /* 0x0000000a4c007c0c */ /* 0x000fd20008706670 */
[----:B0-----:R0:W-:Y:S04]  /*fb80*/  @!P2 ST.E desc[UR48][R72.64], R0 ;  /* 0x000000004800a985 */ /* 0x0011e8000c101930 */
[----:B-1----:R0:W-:Y:S01]  /*fb90*/  @!P0 ST.E desc[UR48][R74.64], R3 ;  /* 0x000000034a008985 */ /* 0x0021e2000c101930 */
[----:B------:R-:W-:-:S13]  /*fba0*/  PLOP3.LUT P0, PT, PT, PT, UP1, 0x80, 0x0 ;  /* 0x000000000000781c */ /* 0x000fda0003f0f018 */
[----:B0-----:R-:W-:Y:S05]  /*fbb0*/  @P0 BRA `(.L_x_1234) ;  /* 0x0000001000080947 */ /* 0x001fea0003800000 */
[----:B------:R-:W0:Y:S01]  /*fbc0*/  S2R R81, SR_TID.X ;  /* 0x0000000000517919 */ /* 0x000e220000002100 */
[----:B------:R-:W-:Y:S01]  /*fbd0*/  ULDC.64 UR14, c[0x0][0xaa0] ;  /* 0x0002a800000e7ab9 */ /* 0x000fe20000000a00 */
[----:B0-----:R-:W-:-:S05]  /*fbe0*/  VIADD R0, R81, 0xffffff80 ;  /* 0xffffff8051007836 */ /* 0x001fca0000000000 */
[----:B------:R-:W-:-:S04]  /*fbf0*/  SHF.R.S32.HI R3, RZ, 0x1f, R0 ;  /* 0x0000001fff037819 */ /* 0x000fc80000011400 */
[----:B------:R-:W-:-:S04]  /*fc00*/  LEA.HI R3, R3, R0, RZ, 0x3 ;  /* 0x0000000003037211 */ /* 0x000fc800078f18ff */
[----:B------:R-:W-:Y:S02]  /*fc10*/  LOP3.LUT R5, R3, 0xfffffff8, RZ, 0xc0, !PT ;  /* 0xfffffff803057812 */ /* 0x000fe400078ec0ff */
[----:B------:R-:W-:-:S03]  /*fc20*/  SHF.R.S32.HI R81, RZ, 0x3, R3 ;  /* 0x00000003ff517819 */ /* 0x000fc60000011403 */
[----:B------:R-:W-:Y:S02]  /*fc30*/  IMAD.IADD R20, R0, 0x1, -R5 ;  /* 0x0000000100147824 */ /* 0x000fe400078e0a05 */
[----:B------:R-:W-:Y:S02]  /*fc40*/  IMAD.MOV.U32 R5, RZ, RZ, 0x2 ;  /* 0x00000002ff057424 */ /* 0x000fe400078e00ff */
[----:B------:R-:W-:-:S04]  /*fc50*/  IMAD.SHL.U32 R0, R20, 0x8, RZ ;  /* 0x0000000814007824 */ /* 0x000fc800078e00ff */
[----:B------:R-:W-:-:S04]  /*fc60*/  IMAD R4, R81, 0x40, R0 ;  /* 0x0000004051047824 */ /* 0x000fc800078e0200 */
[----:B------:R-:W-:-:S03]  /*fc70*/  IMAD.WIDE R4, R4, R5, UR8 ;  /* 0x0000000804047e25 */ /* 0x000fc6000f8e0205 */
[C---:B------:R-:W-:Y:S01]  /*fc80*/  IADD3 R25, P2, R4.reuse, 0x3000, RZ ;  /* 0x0000300004197810 */ /* 0x040fe20007f5e0ff */
[----:B------:R-:W-:Y:S01]  /*fc90*/  UIMAD UR11, UR16, UR14, URZ ;  /* 0x0000000e100b72a4 */ /* 0x000fe2000f8e023f */
[C---:B------:R-:W-:Y:S02]  /*fca0*/  IADD3 R9, P4, R4.reuse, 0x1000, RZ ;  /* 0x0000100004097810 */ /* 0x040fe40007f9e0ff */
[----:B------:R-:W-:Y:S02]  /*fcb0*/  LOP3.LUT R24, R25, 0x380, RZ, 0xc0, !PT ;  /* 0x0000038019187812 */ /* 0x000fe400078ec0ff */
[----:B------:R-:W-:Y:S02]  /*fcc0*/  IADD3 R13, P3, R4, 0x2000, RZ ;  /* 0x00002000040d7810 */ /* 0x000fe40007f7e0ff */
[----:B------:R-:W-:Y:S01]  /*fcd0*/  SHF.R.U64 R24, R24, 0x3, RZ ;  /* 0x0000000318187819 */ /* 0x000fe200000012ff */
[----:B------:R-:W-:Y:S01]  /*fce0*/  UIMAD.WIDE.U32 UR8, UR4, UR14, URZ ;  /* 0x0000000e040872a5 */ /* 0x000fe2000f8e003f */
[----:B------:R-:W-:-:S02]  /*fcf0*/  LOP3.LUT R8, R9, 0x380, RZ, 0xc0, !PT ;  /* 0x0000038009087812 */ /* 0x000fc400078ec0ff */
[----:B------:R-:W-:Y:S01]  /*fd00*/  LOP3.LUT R24, R24, R25, RZ, 0x3c, !PT ;  /* 0x0000001918187212 */ /* 0x000fe200078e3cff */
[--C-:B------:R-:W-:Y:S01]  /*fd10*/  IMAD.X R25, RZ, RZ, R5.reuse, P2 ;  /* 0x000000ffff197224 */ /* 0x100fe200010e0605 */
[----:B------:R-:W-:Y:S01]  /*fd20*/  IADD3 R49, P2, R4, 0x9000, RZ ;  /* 0x0000900004317810 */ /* 0x000fe20007f5e0ff */
[----:B------:R-:W-:Y:S01]  /*fd30*/  UIMAD UR11, UR4, UR15, UR11 ;  /* 0x0000000f040b72a4 */ /* 0x000fe2000f8e020b */
[----:B------:R-:W-:Y:S02]  /*fd40*/  LOP3.LUT R12, R13, 0x380, RZ, 0xc0, !PT ;  /* 0x000003800d0c7812 */ /* 0x000fe400078ec0ff */
[----:B------:R-:W-:Y:S01]  /*fd50*/  LOP3.LUT R48, R49, 0x380, RZ, 0xc0, !PT ;  /* 0x0000038031307812 */ /* 0x000fe200078ec0ff */
[----:B------:R-:W-:Y:S01]  /*fd60*/  UIADD3 UR9, UR9, UR11, URZ ;  /* 0x0000000b09097290 */ /* 0x000fe2000fffe03f */
[----:B------:R-:W-:Y:S01]  /*fd70*/  SHF.R.U64 R8, R8, 0x3, RZ ;  /* 0x0000000308087819 */ /* 0x000fe200000012ff */
[----:B------:R-:W-:Y:S01]  /*fd80*/  ULDC.64 UR14, c[0x0][0xae8] ;  /* 0x0002ba00000e7ab9 */ /* 0x000fe20000000a00 */
[----:B------:R-:W-:Y:S01]  /*fd90*/  SHF.R.U64 R48, R48, 0x3, RZ ;  /* 0x0000000330307819 */ /* 0x000fe200000012ff */
[----:B------:R-:W-:Y:S01]  /*fda0*/  USHF.R.S32.HI UR4, URZ, 0x1f, UR12 ;  /* 0x0000001f3f047899 */ /* 0x000fe2000801140c */
[----:B------:R-:W-:Y:S01]  /*fdb0*/  SHF.R.U64 R12, R12, 0x3, RZ ;  /* 0x000000030c0c7819 */ /* 0x000fe200000012ff */
[----:B------:R-:W-:Y:S01]  /*fdc0*/  @UP2 ULDC UR11, c[0x0][0xbec] ;  /* 0x0002fb00000b2ab9 */ /* 0x000fe20000000800 */
[----:B------:R-:W-:Y:S01]  /*fdd0*/  LOP3.LUT R48, R48, R49, RZ, 0x3c, !PT ;  /* 0x0000003130307212 */ /* 0x000fe200078e3cff */
[--C-:B------:R-:W-:Y:S01]  /*fde0*/  IMAD.X R49, RZ, RZ, R5.reuse, P2 ;  /* 0x000000ffff317224 */ /* 0x100fe200010e0605 */
[----:B------:R-:W-:Y:S01]  /*fdf0*/  IADD3 R6, P2, R4, 0xf000, RZ ;  /* 0x0000f00004067810 */ /* 0x000fe20007f5e0ff */
[----:B------:R-:W-:Y:S01]  /*fe00*/  UIMAD.WIDE.U32 UR8, UR52, UR14, UR8 ;  /* 0x0000000e340872a5 */ /* 0x000fe2000f8e0008 */
[----:B------:R-:W-:Y:S01]  /*fe10*/  LOP3.LUT R8, R8, R9, RZ, 0x3c, !PT ;  /* 0x0000000908087212 */ /* 0x000fe200078e3cff */
[--C-:B------:R-:W-:Y:S01]  /*fe20*/  IMAD.X R9, RZ, RZ, R5.reuse, P4 ;  /* 0x000000ffff097224 */ /* 0x100fe200020e0605 */
[----:B------:R-:W-:Y:S01]  /*fe30*/  LOP3.LUT R3, R6, 0x380, RZ, 0xc0, !PT ;  /* 0x0000038006037812 */ /* 0x000fe200078ec0ff */
[--C-:B------:R-:W-:Y:S01]  /*fe40*/  IMAD.X R73, RZ, RZ, R5.reuse, P2 ;  /* 0x000000ffff497224 */ /* 0x100fe200010e0605 */
[----:B------:R-:W-:Y:S01]  /*fe50*/  LOP3.LUT R12, R12, R13, RZ, 0x3c, !PT ;  /* 0x0000000d0c0c7212 */ /* 0x000fe200078e3cff */
[----:B------:R-:W-:Y:S01]  /*fe60*/  IMAD.X R13, RZ, RZ, R5, P3 ;  /* 0x000000ffff0d7224 */ /* 0x000fe200018e0605 */
[----:B------:R-:W-:-:S02]  /*fe70*/  SHF.R.U64 R3, R3, 0x3, RZ ;  /* 0x0000000303037819 */ /* 0x000fc400000012ff */
[C---:B------:R-:W-:Y:S02]  /*fe80*/  IADD3 R29, P0, R4.reuse, 0x4000, RZ ;  /* 0x00004000041d7810 */ /* 0x040fe40007f1e0ff */
[C---:B------:R-:W-:Y:S02]  /*fe90*/  IADD3 R33, P6, R4.reuse, 0x5000, RZ ;  /* 0x0000500004217810 */ /* 0x040fe40007fde0ff */
[----:B------:R-:W-:Y:S01]  /*fea0*/  IADD3 R37, P5, R4, 0x6000, RZ ;  /* 0x0000600004257810 */ /* 0x000fe20007fbe0ff */
[----:B------:R-:W-:Y:S01]  /*feb0*/  UIMAD UR9, UR52, UR15, UR9 ;  /* 0x0000000f340972a4 */ /* 0x000fe2000f8e0209 */
[----:B------:R-:W-:Y:S01]  /*fec0*/  LOP3.LUT R72, R3, R6, RZ, 0x3c, !PT ;  /* 0x0000000603487212 */ /* 0x000fe200078e3cff */
[----:B------:R-:W-:Y:S01]  /*fed0*/  IMAD R3, R20, 0x20, R81 ;  /* 0x0000002014037824 */ /* 0x000fe200078e0251 */
[C---:B------:R-:W-:Y:S01]  /*fee0*/  IADD3 R41, P4, R4.reuse, 0x7000, RZ ;  /* 0x0000700004297810 */ /* 0x040fe20007f9e0ff */
[----:B------:R-:W-:Y:S01]  /*fef0*/  ULDC.64 UR14, c[0x0][0xaf0] ;  /* 0x0002bc00000e7ab9 */ /* 0x000fe20000000a00 */
[----:B------:R-:W-:Y:S01]  /*ff00*/  IADD3 R45, P3, R4, 0x8000, RZ ;  /* 0x00008000042d7810 */ /* 0x000fe20007f7e0ff */
[----:B------:R-:W-:Y:S01]  /*ff10*/  VIADD R78, R3, UR41 ;  /* 0x00000029034e7c36 */ /* 0x000fe20008000000 */
[----:B------:R-:W-:Y:S01]  /*ff20*/  LOP3.LUT R28, R29, 0x380, RZ, 0xc0, !PT ;  /* 0x000003801d1c7812 */ /* 0x000fe200078ec0ff */
[----:B------:R-:W-:Y:S01]  /*ff30*/  UIMAD UR4, UR4, UR14, URZ ;  /* 0x0000000e040472a4 */ /* 0x000fe2000f8e023f */
[----:B------:R-:W-:Y:S01]  /*ff40*/  LOP3.LUT R32, R33, 0x380, RZ, 0xc0, !PT ;  /* 0x0000038021207812 */ /* 0x000fe200078ec0ff */
[----:B------:R-:W5:Y:S01]  /*ff50*/  LD.E.128 R8, desc[UR48][R8.64] ;  /* 0x0000003008087980 */ /* 0x000f62000c101d00 */
[----:B------:R-:W-:-:S02]  /*ff60*/  LOP3.LUT R36, R37, 0x380, RZ, 0xc0, !PT ;  /* 0x0000038025247812 */ /* 0x000fc400078ec0ff */
[----:B------:R-:W-:Y:S01]  /*ff70*/  LOP3.LUT R40, R41, 0x380, RZ, 0xc0, !PT ;  /* 0x0000038029287812 */ /* 0x000fe200078ec0ff */
[----:B------:R-:W5:Y:S01]  /*ff80*/  LD.E.128 R12, desc[UR48][R12.64] ;  /* 0x000000300c0c7980 */ /* 0x000f62000c101d00 */
[----:B------:R-:W-:Y:S01]  /*ff90*/  LOP3.LUT R44, R45, 0x380, RZ, 0xc0, !PT ;  /* 0x000003802d2c7812 */ /* 0x000fe200078ec0ff */
[----:B------:R-:W-:Y:S01]  /*ffa0*/  @P1 IMAD.HI.U32 R20, R78, UR11, RZ ;  /* 0x0000000b4e141c27 */ /* 0x000fe2000f8e00ff */
[----:B------:R-:W-:Y:S01]  /*ffb0*/  SHF.R.U64 R28, R28, 0x3, RZ ;  /* 0x000000031c1c7819 */ /* 0x000fe200000012ff */
[----:B------:R-:W-:Y:S01]  /*ffc0*/  UIMAD UR4, UR12, UR15, UR4 ;  /* 0x0000000f0c0472a4 */ /* 0x000fe2000f8e0204 */
[----:B------:R-:W-:Y:S01]  /*ffd0*/  SHF.R.U64 R32, R32, 0x3, RZ ;  /* 0x0000000320207819 */ /* 0x000fe200000012ff */
[----:B------:R-:W5:Y:S01]  /*ffe0*/  LD.E.128 R24, desc[UR48][R24.64] ;  /* 0x0000003018187980 */ /* 0x000f62000c101d00 */
[----:B------:R-:W-:Y:S02]  /*fff0*/  SHF.R.U64 R36, R36, 0x3, RZ ;  /* 0x0000000324247819 */ /* 0x000fe400000012ff */
[----:B------:R-:W-:Y:S01]  /*10000*/  SHF.R.U64 R40, R40, 0x3, RZ ;  /* 0x0000000328287819 */ /* 0x000fe200000012ff */
[----:B------:R-:W5:Y:S01]  /*10010*/  LD.E.128 R48, desc[UR48][R48.64] ;  /* 0x0000003030307980 */ /* 0x000f62000c101d00 */
[----:B------:R-:W-:Y:S01]  /*10020*/  SHF.R.U64 R44, R44, 0x3, RZ ;  /* 0x000000032c2c7819 */ /* 0x000fe200000012ff */
[----:B------:R-:W-:Y:S01]  /*10030*/  UIMAD.WIDE.U32 UR12, UR12, UR14, UR8 ;  /* 0x0000000e0c0c72a5 */ /* 0x000fe2000f8e0008 */
[----:B------:R-:W-:Y:S01]  /*10040*/  LOP3.LUT R28, R28, R29, RZ, 0x3c, !PT ;  /* 0x0000001d1c1c7212 */ /* 0x000fe200078e3cff */
[----:B------:R-:W-:Y:S01]  /*10050*/  IMAD.MOV.U32 R3, RZ, RZ, R78 ;  /* 0x000000ffff037224 */ /* 0x000fe200078e004e */
[----:B------:R-:W-:Y:S01]  /*10060*/  @UP2 ULDC UR8, c[0x0][0xbf0] ;  /* 0x0002fc0000082ab9 */ /* 0x000fe20000000800 */
        /* <DEDUP_REMOVED lines=8> */
[----:B------:R-:W-:Y:S01]  /*100f0*/  @P1 SHF.R.U32.HI R3, RZ, UR8, R20 ;  /* 0x00000008ff031c19 */ /* 0x000fe20008011614 */
[----:B------:R-:W-:Y:S01]  /*10100*/  IMAD.X R45, RZ, RZ, R5, P3 ;  /* 0x000000ffff2d7224 */ /* 0x000fe200018e0605 */
[C---:B------:R-:W-:Y:S01]  /*10110*/  IADD3 R53, P0, R4.reuse, 0xa000, RZ ;  /* 0x0000a00004357810 */ /* 0x040fe20007f1e0ff */
[----:B------:R-:W-:Y:S01]  /*10120*/  UIADD3 UR4, UR13, UR4, URZ ;  /* 0x000000040d047290 */ /* 0x000fe2000fffe03f */
[C---:B------:R-:W-:Y:S01]  /*10130*/  IADD3 R57, P6, R4.reuse, 0xb000, RZ ;  /* 0x0000b00004397810 */ /* 0x040fe20007fde0ff */
[----:B------:R-:W-:Y:S01]  /*10140*/  ULDC.64 UR8, c[0x0][0xae0] ;  /* 0x0002b80000087ab9 */ /* 0x000fe20000000a00 */
[----:B------:R-:W-:-:S02]  /*10150*/  IADD3 R61, P5, R4, 0xc000, RZ ;  /* 0x0000c000043d7810 */ /* 0x000fc40007fbe0ff */
[C---:B------:R-:W-:Y:S01]  /*10160*/  LOP3.LUT R7, R4.reuse, 0x380, RZ, 0xc0, !PT ;  /* 0x0000038004077812 */ /* 0x040fe200078ec0ff */
[----:B------:R-:W-:Y:S01]  /*10170*/  IMAD.U32 R21, RZ, RZ, UR13 ;  /* 0x0000000dff157e24 */ /* 0x000fe2000f8e00ff */
[C---:B------:R-:W-:Y:S01]  /*10180*/  IADD3 R65, P4, R4.reuse, 0xd000, RZ ;  /* 0x0000d00004417810 */ /* 0x040fe20007f9e0ff */
[--C-:B------:R-:W-:Y:S01]  /*10190*/  IMAD.MOV R77, RZ, RZ, -R3.reuse ;  /* 0x000000ffff4d7224 */ /* 0x100fe200078e0a03 */
[----:B------:R-:W-:Y:S01]  /*101a0*/  IADD3 R69, P3, R4, 0xe000, RZ ;  /* 0x0000e00004457810 */ /* 0x000fe20007f7e0ff */
[----:B------:R-:W-:Y:S01]  /*101b0*/  IMAD.U32 R20, RZ, RZ, UR12 ;  /* 0x0000000cff147e24 */ /* 0x000fe2000f8e00ff */
[----:B------:R-:W-:Y:S01]  /*101c0*/  SHF.R.S32.HI R76, RZ, 0x1f, R3 ;  /* 0x0000001fff4c7819 */ /* 0x000fe20000011403 */
[----:B------:R-:W5:Y:S01]  /*101d0*/  LD.E.128 R28, desc[UR48][R28.64] ;  /* 0x000000301c1c7980 */ /* 0x000f62000c101d00 */
[----:B------:R-:W-:Y:S02]  /*101e0*/  LOP3.LUT R52, R53, 0x380, RZ, 0xc0, !PT ;  /* 0x0000038035347812 */ /* 0x000fe400078ec0ff */
[----:B------:R-:W-:Y:S01]  /*101f0*/  LOP3.LUT R56, R57, 0x380, RZ, 0xc0, !PT ;  /* 0x0000038039387812 */ /* 0x000fe200078ec0ff */
[----:B------:R-:W5:Y:S01]  /*10200*/  LD.E.128 R32, desc[UR48][R32.64] ;  /* 0x0000003020207980 */ /* 0x000f62000c101d00 */
[----:B------:R-:W-:-:S02]  /*10210*/  LOP3.LUT R60, R61, 0x380, RZ, 0xc0, !PT ;  /* 0x000003803d3c7812 */ /* 0x000fc400078ec0ff */
[----:B------:R-:W-:Y:S01]  /*10220*/  LOP3.LUT R64, R65, 0x380, RZ, 0xc0, !PT ;  /* 0x0000038041407812 */ /* 0x000fe200078ec0ff */
[----:B------:R-:W5:Y:S01]  /*10230*/  LD.E.128 R36, desc[UR48][R36.64] ;  /* 0x0000003024247980 */ /* 0x000f62000c101d00 */
[----:B------:R-:W-:Y:S01]  /*10240*/  LOP3.LUT R68, R69, 0x380, RZ, 0xc0, !PT ;  /* 0x0000038045447812 */ /* 0x000fe200078ec0ff */
[----:B------:R-:W-:Y:S01]  /*10250*/  IMAD.U32 R21, RZ, RZ, UR4 ;  /* 0x00000004ff157e24 */ /* 0x000fe2000f8e00ff */
[----:B------:R-:W-:Y:S01]  /*10260*/  SHF.R.U64 R52, R52, 0x3, RZ ;  /* 0x0000000334347819 */ /* 0x000fe200000012ff */
[----:B------:R-:W-:Y:S01]  /*10270*/  IMAD R76, R76, UR8, RZ ;  /* 0x000000084c4c7c24 */ /* 0x000fe2000f8e02ff */
[----:B------:R-:W-:Y:S01]  /*10280*/  SHF.R.U64 R56, R56, 0x3, RZ ;  /* 0x0000000338387819 */ /* 0x000fe200000012ff */
[----:B------:R-:W-:Y:S01]  /*10290*/  IMAD R77, R77, UR20, R78 ;  /* 0x000000144d4d7c24 */ /* 0x000fe2000f8e024e */
[----:B------:R-:W-:Y:S01]  /*102a0*/  SHF.R.U64 R60, R60, 0x3, RZ ;  /* 0x000000033c3c7819 */ /* 0x000fe200000012ff */
[----:B------:R-:W5:Y:S01]  /*102b0*/  LD.E.128 R40, desc[UR48][R40.64] ;  /* 0x0000003028287980 */ /* 0x000f62000c101d00 */
[----:B------:R-:W-:-:S02]  /*102c0*/  SHF.R.U64 R64, R64, 0x3, RZ ;  /* 0x0000000340407819 */ /* 0x000fc400000012ff */
[----:B------:R-:W-:Y:S01]  /*102d0*/  SHF.R.U64 R68, R68, 0x3, RZ ;  /* 0x0000000344447819 */ /* 0x000fe200000012ff */
[----:B------:R-:W5:Y:S01]  /*102e0*/  LD.E.128 R44, desc[UR48][R44.64] ;  /* 0x000000302c2c7980 */ /* 0x000f62000c101d00 */
[----:B------:R-:W-:Y:S01]  /*102f0*/  SHF.R.U64 R7, R7, 0x3, RZ ;  /* 0x0000000307077819 */ /* 0x000fe200000012ff */
[C---:B------:R-:W-:Y:S01]  /*10300*/  IMAD R79, R3.reuse, UR9, R76 ;  /* 0x00000009034f7c24 */ /* 0x040fe2000f8e024c */
[----:B------:R-:W-:Y:S01]  /*10310*/  LOP3.LUT R52, R52, R53, RZ, 0x3c, !PT ;  /* 0x0000003534347212 */ /* 0x000fe200078e3cff */
[----:B------:R-:W-:Y:S01]  /*10320*/  IMAD.WIDE.U32 R20, R3, UR8, R20 ;  /* 0x0000000803147c25 */ /* 0x000fe2000f8e0014 */
[----:B------:R-:W-:Y:S01]  /*10330*/  LOP3.LUT R56, R56, R57, RZ, 0x3c, !PT ;  /* 0x0000003938387212 */ /* 0x000fe200078e3cff */
[----:B------:R-:W-:Y:S01]  /*10340*/  ULDC.64 UR8, c[0x0][0xad8] ;  /* 0x0002b60000087ab9 */ /* 0x000fe20000000a00 */
        /* <DEDUP_REMOVED lines=8> */
[----:B------:R-:W-:Y:S01]  /*103d0*/  SHF.R.S32.HI R3, RZ, 0x1f, R77 ;  /* 0x0000001fff037819 */ /* 0x000fe2000001144d */
[----:B------:R-:W-:Y:S01]  /*103e0*/  IMAD.X R69, RZ, RZ, R5, P3 ;  /* 0x000000ffff457224 */ /* 0x000fe200018e0605 */
[----:B------:R-:W5:Y:S01]  /*103f0*/  LD.E.128 R52, desc[UR48][R52.64] ;  /* 0x0000003034347980 */ /* 0x000f62000c101d00 */
[----:B------:R-:W-:-:S02]  /*10400*/  IMAD.IADD R21, R21, 0x1, R79 ;  /* 0x0000000115157824 */ /* 0x000fc400078e024f */
[----:B------:R-:W-:Y:S01]  /*10410*/  IMAD R76, R3, UR8, RZ ;  /* 0x00000008034c7c24 */ /* 0x000fe2000f8e02ff */
[----:B------:R-:W5:Y:S01]  /*10420*/  LD.E.128 R4, desc[UR48][R4.64] ;  /* 0x0000003004047980 */ /* 0x000f62000c101d00 */
[----:B------:R-:W-:-:S03]  /*10430*/  IMAD.WIDE.U32 R20, R77, UR8, R20 ;  /* 0x000000084d147c25 */ /* 0x000fc6000f8e0014 */
[----:B------:R-:W5:Y:S01]  /*10440*/  LD.E.128 R56, desc[UR48][R56.64] ;  /* 0x0000003038387980 */ /* 0x000f62000c101d00 */
[----:B------:R-:W-:Y:S01]  /*10450*/  IMAD R3, R77, UR9, R76 ;  /* 0x000000094d037c24 */ /* 0x000fe2000f8e024c */
[----:B------:R-:W-:Y:S02]  /*10460*/  ULDC.64 UR8, c[0x0][0xa80] ;  /* 0x0002a00000087ab9 */ /* 0x000fe40000000a00 */
[----:B------:R-:W5:Y:S04]  /*10470*/  LD.E.128 R60, desc[UR48][R60.64] ;  /* 0x000000303c3c7980 */ /* 0x000f68000c101d00 */
[----:B------:R-:W5:Y:S04]  /*10480*/  LD.E.128 R64, desc[UR48][R64.64] ;  /* 0x0000003040407980 */ /* 0x000f68000c101d00 */
[----:B------:R-:W5:Y:S04]  /*10490*/  LD.E.128 R68, desc[UR48][R68.64] ;  /* 0x0000003044447980 */ /* 0x000f68000c101d00 */
[----:B------:R-:W5:Y:S01]  /*104a0*/  LD.E.128 R72, desc[UR48][R72.64] ;  /* 0x0000003048487980 */ /* 0x000f62000c101d00 */
[----:B------:R-:W-:Y:S01]  /*104b0*/  @!PT LDS RZ, [RZ] ;  /* 0x00000000fffff984 */ /* 0x000fe20000000800 */
[----:B------:R-:W-:Y:S01]  /*104c0*/  @!PT LDS RZ, [RZ] ;  /* 0x00000000fffff984 */ /* 0x000fe20000000800 */
[----:B------:R-:W-:Y:S01]  /*104d0*/  @!PT LDS RZ, [RZ] ;  /* 0x00000000fffff984 */ /* 0x000fe20000000800 */
[----:B------:R-:W-:Y:S01]  /*104e0*/  @!PT LDS RZ, [RZ] ;  /* 0x00000000fffff984 */ /* 0x000fe20000000800 */
[----:B------:R0:W-:Y:S06]  /*104f0*/  MEMBAR.ALL.CTA ;  /* 0x0000000000007992 */ /* 0x0001ec0000008000 */
[----:B0-----:R-:W0:Y:S01]  /*10500*/  FENCE.VIEW.ASYNC.S ;  /* 0x00000000000073c6 */ /* 0x001e220000000000 */
[----:B------:R-:W-:Y:S01]  /*10510*/  IMAD.IADD R3, R21, 0x1, R3 ;  /* 0x0000000115037824 */ /* 0x000fe200078e0203 */
[----:B------:R-:W-:Y:S01]  /*10520*/  LEA R82, P2, R20, UR8, 0x1 ;  /* 0x0000000814527c11 */ /* 0x000fe2000f8408ff */
[----:B------:R-:W-:Y:S01]  /*10530*/  VIADD R84, R81, UR41 ;  /* 0x0000002951547c36 */ /* 0x000fe20008000000 */
[----:B------:R-:W-:-:S02]  /*10540*/  UIADD3 UR7, UR7, 0x28420, URZ ;  /* 0x0002842007077890 */ /* 0x000fc4000fffe03f */
[----:B------:R-:W-:Y:S02]  /*10550*/  LEA.HI.X R83, R20, UR9, R3, 0x1, P2 ;  /* 0x0000000914537c11 */ /* 0x000fe400090f0c03 */
[C---:B------:R-:W-:Y:S01]  /*10560*/  ISETP.GE.AND P2, PT, R84.reuse, UR10, PT ;  /* 0x0000000a54007c0c */ /* 0x040fe2000bf46270 */
[----:B------:R-:W-:Y:S01]  /*10570*/  UPRMT UR7, URZ, 0x654, UR7 ;  /* 0x000006543f077896 */ /* 0x000fe20008000007 */
[C---:B------:R-:W-:Y:S02]  /*10580*/  VIADD R76, R84.reuse, 0x20 ;  /* 0x00000020544c7836 */ /* 0x040fe40000000000 */
[----:B------:R-:W-:Y:S02]  /*10590*/  VIADD R77, R84, 0x40 ;  /* 0x00000040544d7836 */ /* 0x000fe40000000000 */
[C---:B------:R-:W-:Y:S02]  /*105a0*/  VIADD R88, R0.reuse, 0x80 ;  /* 0x0000008000587836 */ /* 0x040fe40000000000 */
[----:B------:R-:W-:-:S02]  /*105b0*/  VIADD R90, R0, 0xc0 ;  /* 0x000000c0005a7836 */ /* 0x000fc40000000000 */
[----:B------:R-:W-:Y:S01]  /*105c0*/  VIADD R86, R0, 0x40 ;  /* 0x0000004000567836 */ /* 0x000fe20000000000 */
[----:B0-----:R0:W1:Y:S01]  /*105d0*/  SHFL.IDX PT, R81, R82, RZ, 0x181f ;  /* 0x00181fff52517589 */ /* 0x00106200000e0000 */
[----:B------:R-:W-:Y:S03]  /*105e0*/  BSSY B1, `(.L_x_1235) ;  /* 0x000001b000017945 */ /* 0x000fe60003800000 */
[----:B------:R0:W2:Y:S01]  /*105f0*/  SHFL.IDX PT, R3, R83, RZ, 0x181f ;  /* 0x00181fff53037589 */ /* 0x0000a200000e0000 */
[----:B------:R-:W-:Y:S01]  /*10600*/  SYNCS.ARRIVE.TRANS64.RED.A1T0 RZ, [UR7], RZ ;  /* 0x000000ffffff79a7 */ /* 0x000fe20008100407 */
[----:B------:R-:W-:Y:S02]  /*10610*/  ISETP.GE.AND P1, PT, R76, UR10, PT ;  /* 0x0000000a4c007c0c */ /* 0x000fe4000bf26270 */
[----:B------:R-:W-:Y:S02]  /*10620*/  ISETP.GE.AND P0, PT, R77, UR10, PT ;  /* 0x0000000a4d007c0c */ /* 0x000fe4000bf06270 */
[----:B------:R-:W-:-:S02]  /*10630*/  SHF.R.S32.HI R91, RZ, 0x1f, R0 ;  /* 0x0000001fff5b7819 */ /* 0x000fc40000011400 */
        /* <DEDUP_REMOVED lines=21> */
.L_x_1236:
[----:B------:R-:W-:Y:S05]  /*10790*/  BSYNC B1 ;  /* 0x0000000000017941 */ /* 0x000fea0003800000 */
.L_x_1235:
[----:B--2---:R2:W3:Y:S01]  /*107a0*/  SHFL.IDX PT, R3, R83, 0x1, 0x181f ;  /* 0x00381f0053037f89 */ /* 0x0044e200000e0000 */
[----:B------:R-:W-:Y:S03]  /*107b0*/  BSSY B1, `(.L_x_1237) ;  /* 0x0000014000017945 */ /* 0x000fe60003800000 */
[----:B0----5:R2:W0:Y:S01]  /*107c0*/  SHFL.IDX PT, R29, R82, 0x1, 0x181f ;  /* 0x00381f00521d7f89 */ /* 0x02142200000e0000 */
[----:B------:R-:W-:Y:S05]  /*107d0*/  @P1 BRA `(.L_x_1238) ;  /* 0x0000000000441947 */ /* 0x000fea0003800000 */
[----:B------:R-:W-:Y:S02]  /*107e0*/  ULDC UR4, c[0x0][0xac8] ;  /* 0x0002b20000047ab9 */ /* 0x000fe40000000800 */
[----:B------:R-:W-:Y:S02]  /*107f0*/  ISETP.GE.AND P4, PT, R0, UR4, PT ;  /* 0x0000000400007c0c */ /* 0x000fe4000bf86270 */
[----:B------:R-:W-:Y:S02]  /*10800*/  ISETP.GE.AND P3, PT, R86, UR4, PT ;  /* 0x0000000456007c0c */ /* 0x000fe4000bf66270 */
[----:B------:R-:W-:Y:S02]  /*10810*/  ISETP.GE.AND P2, PT, R88, UR4, PT ;  /* 0x0000000458007c0c */ /* 0x000fe4000bf46270 */
[----:B------:R-:W-:-:S07]  /*10820*/  ISETP.GE.AND P1, PT, R90, UR4, PT ;  /* 0x000000045a007c0c */ /* 0x000fce000bf26270 */
[-C--:B0-----:R-:W-:Y:S02]  /*10830*/  @!P4 LEA R4, P6, R0, R29.reuse, 0x1 ;  /* 0x0000001d0004c211 */ /* 0x081fe400078c08ff */
        /* <DEDUP_REMOVED lines=11> */
.L_x_1238:
[----:B------:R-:W-:Y:S05]  /*108f0*/  BSYNC B1 ;  /* 0x0000000000017941 */ /* 0x000fea0003800000 */
.L_x_1237:
[----:B---3--:R3:W0:Y:S01]  /*10900*/  SHFL.IDX PT, R3, R83, 0x2, 0x181f ;  /* 0x00581f0053037f89 */ /* 0x00862200000e0000 */
[----:B------:R-:W-:Y:S03]  /*10910*/  BSSY B1, `(.L_x_1239) ;  /* 0x0000014000017945 */ /* 0x000fe60003800000 */
[----:B----4-:R3:W4:Y:S01]  /*10920*/  SHFL.IDX PT, R11, R82, 0x2, 0x181f ;  /* 0x00581f00520b7f89 */ /* 0x01072200000e0000 */
        /* <DEDUP_REMOVED lines=12> */
[----:B------:R0:W-:Y:S01]  /*109f0*/  @!P3 ST.E.128 desc[UR48][R4.64], R12 ;  /* 0x0000000c0400b985 */ /* 0x0001e2000c101d30 */
[----:B------:R-:W-:-:S02]  /*10a00*/  @!P1 LEA.HI.X R9, R88, R3, R85, 0x1, P4 ;  /* 0x0000000358099211 */ /* 0x000fc400020f0c55 */
[----:B------:R-:W-:Y:S01]  /*10a10*/  @!P0 LEA.HI.X R11, R90, R3, R87, 0x1, P6 ;  /* 0x000000035a0b8211 */ /* 0x000fe200030f0c57 */
[----:B------:R0:W-:Y:S04]  /*10a20*/  @!P2 ST.E.128 desc[UR48][R6.64], R36 ;  /* 0x000000240600a985 */ /* 0x0001e8000c101d30 */
[----:B------:R0:W-:Y:S04]  /*10a30*/  @!P1 ST.E.128 desc[UR48][R8.64], R52 ;  /* 0x0000003408009985 */ /* 0x0001e8000c101d30 */
[----:B------:R0:W-:Y:S02]  /*10a40*/  @!P0 ST.E.128 desc[UR48][R10.64], R68 ;  /* 0x000000440a008985 */ /* 0x0001e4000c101d30 */
.L_x_1240:
[----:B------:R-:W-:Y:S05]  /*10a50*/  BSYNC B1 ;  /* 0x0000000000017941 */ /* 0x000fea0003800000 */
.L_x_1239:
[----:B0-----:R-:W-:Y:S01]  /*10a60*/  VIADD R3, R84, 0x60 ;  /* 0x0000006054037836 */ /* 0x001fe20000000000 */
[----:B--23--:R-:W0:Y:S04]  /*10a70*/  SHFL.IDX PT, R83, R83, 0x3, 0x181f ;  /* 0x00781f0053537f89 */ /* 0x00ce2800000e0000 */
[----:B------:R-:W-:Y:S01]  /*10a80*/  ISETP.GE.AND P0, PT, R3, UR10, PT ;  /* 0x0000000a03007c0c */ /* 0x000fe2000bf06270 */
[----:B----4-:R4:W2:-:S12]  /*10a90*/  SHFL.IDX PT, R11, R82, 0x3, 0x181f ;  /* 0x00781f00520b7f89 */ /* 0x01089800000e0000 */
[----:B----4-:R-:W-:Y:S05]  /*10aa0*/  @P0 BRA `(.L_x_1241) ;  /* 0x0000002400500947 */ /* 0x010fea0003800000 */
[----:B------:R-:W-:Y:S02]  /*10ab0*/  ULDC UR4, c[0x0][0xac8] ;  /* 0x0002b20000047ab9 */ /* 0x000fe40000000800 */
[----:B------:R-:W-:Y:S02]  /*10ac0*/  ISETP.GE.AND P3, PT, R0, UR4, PT ;  /* 0x0000000400007c0c */ /* 0x000fe4000bf66270 */
[----:B------:R-:W-:Y:S02]  /*10ad0*/  ISETP.GE.AND P4, PT, R86, UR4, PT ;  /* 0x0000000456007c0c */ /* 0x000fe4000bf86270 */
[----:B------:R-:W-:-:S09]  /*10ae0*/  ISETP.GE.AND P5, PT, R88, UR4, PT ;  /* 0x0000000458007c0c */ /* 0x000fd2000bfa6270 */
[-C--:B--2---:R-:W-:Y:S02]  /*10af0*/  @!P3 LEA R4, P0, R0, R11.reuse, 0x1 ;  /* 0x0000000b0004b211 */ /* 0x084fe400078008ff */
[-C--:B------:R-:W-:Y:S02]  /*10b00*/  @!P4 LEA R6, P1, R86, R11.reuse, 0x1 ;  /* 0x0000000b5606c211 */ /* 0x080fe400078208ff */
[----:B------:R-:W-:Y:S02]  /*10b10*/  @!P5 LEA R8, P2, R88, R11, 0x1 ;  /* 0x0000000b5808d211 */ /* 0x000fe400078408ff */
[-C--:B0-----:R-:W-:Y:S02]  /*10b20*/  @!P3 LEA.HI.X R5, R0, R83.reuse, R91, 0x1, P0 ;  /* 0x000000530005b211 */ /* 0x081fe400000f0c5b */
[-C--:B------:R-:W-:Y:S02]  /*10b30*/  @!P4 LEA.HI.X R7, R86, R83.reuse, R89, 0x1, P1 ;  /* 0x000000535607c211 */ /* 0x080fe400008f0c59 */
[----:B------:R-:W-:Y:S01]  /*10b40*/  @!P5 LEA.HI.X R9, R88, R83, R85, 0x1, P2 ;  /* 0x000000535809d211 */ /* 0x000fe200010f0c55 */
[----:B------:R4:W-:Y:S01]  /*10b50*/  @!P3 ST.E.128 desc[UR48][R4.64], R24 ;  /* 0x000000180400b985 */ /* 0x0009e2000c101d30 */
[----:B------:R-:W-:-:S03]  /*10b60*/  ISETP.GE.AND P0, PT, R90, UR4, PT ;  /* 0x000000045a007c0c */ /* 0x000fc6000bf06270 */
[----:B------:R4:W-:Y:S04]  /*10b70*/  @!P4 ST.E.128 desc[UR48][R6.64], R40 ;  /* 0x000000280600c985 */ /* 0x0009e8000c101d30 */
[----:B------:R4:W-:Y:S06]  /*10b80*/  @!P5 ST.E.128 desc[UR48][R8.64], R56 ;  /* 0x000000380800d985 */ /* 0x0009ec000c101d30 */
[----:B------:R-:W-:Y:S05]  /*10b90*/  @P0 BRA `(.L_x_1241) ;  /* 0x0000002400140947 */ /* 0x000fea0003800000 */
[----:B----4-:R-:W-:-:S04]  /*10ba0*/  LEA R4, P0, R90, R11, 0x1 ;  /* 0x0000000b5a047211 */ /* 0x010fc800078008ff */
[----:B------:R-:W-:-:S05]  /*10bb0*/  LEA.HI.X R5, R90, R83, R87, 0x1, P0 ;  /* 0x000000535a057211 */ /* 0x000fca00000f0c57 */
[----:B------:R0:W-:Y:S01]  /*10bc0*/  ST.E.128 desc[UR48][R4.64], R72 ;  /* 0x0000004804007985 */ /* 0x0001e2000c101d30 */
[----:B------:R-:W-:Y:S05]  /*10bd0*/  BRA `(.L_x_1241) ;  /* 0x0000002400047947 */ /* 0x000fea0003800000 */
.L_x_1234:
[----:B------:R-:W-:Y:S01]  /*10be0*/  ULDC.64 UR14, c[0x0][0xb08] ;  /* 0x0002c200000e7ab9 */ /* 0x000fe20000000a00 */
[----:B------:R-:W-:Y:S01]  /*10bf0*/  IMAD.MOV.U32 R3, RZ, RZ, R80 ;  /* 0x000000ffff037224 */ /* 0x000fe200078e0050 */
[----:B------:R-:W-:Y:S01]  /*10c00*/  UIMAD UR11, UR16, UR14, URZ ;  /* 0x0000000e100b72a4 */ /* 0x000fe2000f8e023f */
[----:B------:R-:W-:Y:S01]  /*10c10*/  ISETP.GE.AND P0, PT, R79, UR10, PT ;  /* 0x0000000a4f007c0c */ /* 0x000fe2000bf06270 */
[----:B------:R-:W-:Y:S01]  /*10c20*/  UIMAD.WIDE.U32 UR8, UR4, UR14, URZ ;  /* 0x0000000e040872a5 */ /* 0x000fe2000f8e003f */
[----:B------:R-:W-:Y:S01]  /*10c30*/  BSSY B1, `(.L_x_1242) ;  /* 0x00000bd000017945 */ /* 0x000fe20003800000 */
[----:B------:R-:W-:Y:S01]  /*10c40*/  UIMAD UR11, UR4, UR15, UR11 ;  /* 0x0000000f040b72a4 */ /* 0x000fe2000f8e020b */
[----:B------:R-:W-:Y:S01]  /*10c50*/  SHF.R.S32.HI R81, RZ, 0x1f, R208 ;  /* 0x0000001fff517819 */ /* 0x000fe200000114d0 */
[----:B------:R-:W-:Y:S01]  /*10c60*/  USHF.R.S32.HI UR4, URZ, 0x1f, UR12 ;  /* 0x0000001f3f047899 */ /* 0x000fe2000801140c */
[----:B------:R-:W-:Y:S01]  /*10c70*/  SHF.R.S32.HI R82, RZ, 0x1f, R209 ;  /* 0x0000001fff527819 */ /* 0x000fe200000114d1 */
[----:B------:R-:W-:Y:S01]  /*10c80*/  UIADD3 UR9, UR9, UR11, URZ ;  /* 0x0000000b09097290 */ /* 0x000fe2000fffe03f */
[----:B------:R-:W-:Y:S01]  /*10c90*/  SHF.R.S32.HI R83, RZ, 0x1f, R210 ;  /* 0x0000001fff537819 */ /* 0x000fe200000114d2 */
[----:B------:R-:W-:Y:S01]  /*10ca0*/  ULDC.64 UR14, c[0x0][0xb38] ;  /* 0x0002ce00000e7ab9 */ /* 0x000fe20000000a00 */
[----:B------:R-:W-:Y:S01]  /*10cb0*/  ULDC.64 UR16, c[0x0][0xb40] ;  /* 0x0002d00000107ab9 */ /* 0x000fe20000000a00 */
[----:B------:R-:W-:Y:S01]  /*10cc0*/  UIMAD.WIDE.U32 UR8, UR52, UR14, UR8 ;  /* 0x0000000e340872a5 */ /* 0x000fe2000f8e0008 */
[----:B------:R-:W-:Y:S01]  /*10cd0*/  SHF.R.S32.HI R84, RZ, 0x1f, R211 ;  /* 0x0000001fff547819 */ /* 0x000fe200000114d3 */
[----:B------:R-:W-:Y:S01]  /*10ce0*/  UIMAD UR4, UR4, UR16, URZ ;  /* 0x00000010040472a4 */ /* 0x000fe2000f8e023f */
[----:B------:R-:W-:Y:S01]  /*10cf0*/  SHF.R.S32.HI R85, RZ, 0x1f, R212 ;  /* 0x0000001fff557819 */ /* 0x000fe200000114d4 */
[----:B------:R-:W-:Y:S01]  /*10d00*/  UIMAD UR9, UR52, UR15, UR9 ;  /* 0x0000000f340972a4 */ /* 0x000fe2000f8e0209 */
[----:B------:R-:W-:Y:S01]  /*10d10*/  SHF.R.S32.HI R86, RZ, 0x1f, R213 ;  /* 0x0000001fff567819 */ /* 0x000fe200000114d5 */
[----:B------:R-:W-:Y:S01]  /*10d20*/  UIMAD UR4, UR12, UR17, UR4 ;  /* 0x000000110c0472a4 */ /* 0x000fe2000f8e0204 */
[----:B------:R-:W-:Y:S01]  /*10d30*/  SHF.R.S32.HI R87, RZ, 0x1f, R214 ;  /* 0x0000001fff577819 */ /* 0x000fe200000114d6 */
[----:B------:R-:W-:Y:S01]  /*10d40*/  UIMAD.WIDE.U32 UR12, UR12, UR16, UR8 ;  /* 0x000000100c0c72a5 */ /* 0x000fe2000f8e0008 */
[----:B------:R-:W-:Y:S01]  /*10d50*/  SHF.R.S32.HI R88, RZ, 0x1f, R215 ;  /* 0x0000001fff587819 */ /* 0x000fe200000114d7 */
[----:B------:R-:W-:Y:S01]  /*10d60*/  ULDC.64 UR14, c[0x0][0xb48] ;  /* 0x0002d200000e7ab9 */ /* 0x000fe20000000a00 */
[----:B------:R-:W-:Y:S01]  /*10d70*/  @UP2 ULDC UR8, c[0x0][0xbec] ;  /* 0x0002fb0000082ab9 */ /* 0x000fe20000000800 */
[----:B------:R-:W-:Y:S01]  /*10d80*/  UIADD3 UR9, UR13, UR4, URZ ;  /* 0x000000040d097290 */ /* 0x000fe2000fffe03f */
[----:B------:R-:W-:Y:S01]  /*10d90*/  @P1 IMAD.HI.U32 R0, R80, UR8, RZ ;  /* 0x0000000850001c27 */ /* 0x000fe2000f8e00ff */
[----:B------:R-:W-:Y:S01]  /*10da0*/  UIADD3 UR7, UR7, 0x28420, URZ ;  /* 0x0002842007077890 */ /* 0x000fe2000fffe03f */
[----:B------:R-:W-:Y:S01]  /*10db0*/  SHF.R.S32.HI R89, RZ, 0x1f, R2 ;  /* 0x0000001fff597819 */ /* 0x000fe20000011402 */
[----:B------:R-:W-:Y:S01]  /*10dc0*/  @UP2 ULDC UR4, c[0x0][0xbf0] ;  /* 0x0002fc0000042ab9 */ /* 0x000fe20000000800 */
[----:B------:R-:W-:Y:S01]  /*10dd0*/  UMOV UR8, UR12 ;  /* 0x0000000c00087c82 */ /* 0x000fe20008000000 */
[----:B------:R-:W-:Y:S01]  /*10de0*/  @P1 SHF.R.U32.HI R3, RZ, UR4, R0 ;  /* 0x00000004ff031c19 */ /* 0x000fe20008011600 */
[----:B------:R-:W-:Y:S01]  /*10df0*/  UIMAD.WIDE.U32 UR8, UR55, UR14, UR8 ;  /* 0x0000000e370872a5 */ /* 0x000fe2000f8e0008 */
[----:B------:R-:W-:-:S02]  /*10e00*/  ULDC.64 UR12, c[0x0][0xb30] ;  /* 0x0002cc00000c7ab9 */ /* 0x000fc40000000a00 */
[--C-:B------:R-:W-:Y:S01]  /*10e10*/  SHF.R.S32.HI R0, RZ, 0x1f, R3.reuse ;  /* 0x0000001fff007819 */ /* 0x100fe20000011403 */
[----:B------:R-:W-:Y:S01]  /*10e20*/  IMAD.MOV R75, RZ, RZ, -R3 ;  /* 0x000000ffff4b7224 */ /* 0x000fe200078e0a03 */
[----:B------:R-:W-:Y:S02]  /*10e30*/  UIMAD UR55, UR55, UR15, UR9 ;  /* 0x0000000f373772a4 */ /* 0x000fe4000f8e0209 */
[----:B------:R-:W-:Y:S01]  /*10e40*/  IMAD.U32 R73, RZ, RZ, UR9 ;  /* 0x00000009ff497e24 */ /* 0x000fe2000f8e00ff */
[----:B------:R-:W-:Y:S01]  /*10e50*/  UPRMT UR7, URZ, 0x654, UR7 ;  /* 0x000006543f077896 */ /* 0x000fe20008000007 */
[----:B------:R-:W-:Y:S02]  /*10e60*/  IMAD R75, R75, UR20, R80 ;  /* 0x000000144b4b7c24 */ /* 0x000fe4000f8e0250 */
[----:B------:R-:W-:Y:S02]  /*10e70*/  IMAD R0, R0, UR12, RZ ;  /* 0x0000000c00007c24 */ /* 0x000fe4000f8e02ff */
[----:B------:R-:W-:Y:S01]  /*10e80*/  IMAD.U32 R72, RZ, RZ, UR8 ;  /* 0x00000008ff487e24 */ /* 0x000fe2000f8e00ff */
[----:B------:R-:W-:Y:S01]  /*10e90*/  ULDC.64 UR8, c[0x0][0xb28] ;  /* 0x0002ca0000087ab9 */ /* 0x000fe20000000a00 */
[----:B------:R-:W-:-:S02]  /*10ea0*/  IMAD.U32 R73, RZ, RZ, UR55 ;  /* 0x00000037ff497e24 */ /* 0x000fc4000f8e00ff */
[C---:B------:R-:W-:Y:S01]  /*10eb0*/  IMAD R77, R3.reuse, UR13, R0 ;  /* 0x0000000d034d7c24 */ /* 0x040fe2000f8e0200 */
[----:B------:R-:W-:Y:S01]  /*10ec0*/  SHF.R.S32.HI R0, RZ, 0x1f, R75 ;  /* 0x0000001fff007819 */ /* 0x000fe2000001144b */
[----:B------:R-:W-:Y:S01]  /*10ed0*/  IMAD.WIDE.U32 R72, R3, UR12, R72 ;  /* 0x0000000c03487c25 */ /* 0x000fe2000f8e0048 */
[----:B------:R-:W-:Y:S03]  /*10ee0*/  SYNCS.ARRIVE.TRANS64.RED.A1T0 RZ, [UR7], RZ ;  /* 0x000000ffffff79a7 */ /* 0x000fe60008100407 */
[----:B------:R-:W-:Y:S02]  /*10ef0*/  IMAD R0, R0, UR8, RZ ;  /* 0x0000000800007c24 */ /* 0x000fe4000f8e02ff */
[----:B------:R-:W-:Y:S02]  /*10f00*/  IMAD.IADD R73, R73, 0x1, R77 ;  /* 0x0000000149497824 */ /* 0x000fe400078e024d */
[----:B------:R-:W-:-:S02]  /*10f10*/  IMAD R3, R75, UR9, R0 ;  /* 0x000000094b037c24 */ /* 0x000fc4000f8e0200 */
[----:B------:R-:W-:Y:S01]  /*10f20*/  IMAD.WIDE.U32 R72, R75, UR8, R72 ;  /* 0x000000084b487c25 */ /* 0x000fe2000f8e0048 */
[----:B------:R-:W-:-:S03]  /*10f30*/  ULDC.64 UR8, c[0x0][0xb00] ;  /* 0x0002c00000087ab9 */ /* 0x000fc60000000a00 */
[----:B------:R-:W-:Y:S01]  /*10f40*/  IMAD.IADD R3, R73, 0x1, R3 ;  /* 0x0000000149037824 */ /* 0x000fe200078e0203 */
[----:B------:R-:W-:-:S04]  /*10f50*/  LEA R0, P1, R72, UR8, 0x2 ;  /* 0x0000000848007c11 */ /* 0x000fc8000f8210ff */
[----:B------:R-:W-:Y:S01]  /*10f60*/  LEA.HI.X R3, R72, UR9, R3, 0x2, P1 ;  /* 0x0000000948037c11 */ /* 0x000fe200088f1403 */
[----:B------:R0:W1:Y:S04]  /*10f70*/  SHFL.IDX PT, R77, R0, RZ, 0x1c1f ;  /* 0x001c1fff004d7589 */ /* 0x00006800000e0000 */
[----:B------:R0:W2:Y:S01]  /*10f80*/  SHFL.IDX PT, R78, R3, RZ, 0x1c1f ;  /* 0x001c1fff034e7589 */ /* 0x0000a200000e0000 */
[----:B------:R-:W-:Y:S05]  /*10f90*/  @P0 BRA `(.L_x_1243) ;  /* 0x0000000800180947 */ /* 0x000fea0003800000 */
[----:B------:R-:W-:Y:S02]  /*10fa0*/  ULDC UR4, c[0x0][0xac8] ;  /* 0x0002b20000047ab9 */ /* 0x000fe40000000800 */
[----:B------:R-:W-:Y:S02]  /*10fb0*/  ISETP.GE.AND P2, PT, R2, UR4, PT ;  /* 0x0000000402007c0c */ /* 0x000fe4000bf46270 */
[----:B------:R-:W-:Y:S02]  /*10fc0*/  ISETP.GE.AND P1, PT, R215, UR4, PT ;  /* 0x00000004d7007c0c */ /* 0x000fe4000bf26270 */
[----:B------:R-:W-:Y:S02]  /*10fd0*/  ISETP.GE.AND P3, PT, R214, UR4, PT ;  /* 0x00000004d6007c0c */ /* 0x000fe4000bf66270 */
[----:B------:R-:W-:-:S07]  /*10fe0*/  ISETP.GE.AND P0, PT, R213, UR4, PT ;  /* 0x00000004d5007c0c */ /* 0x000fce000bf06270 */
[CC--:B-1----:R-:W-:Y:S02]  /*10ff0*/  @!P2 LEA R72, P4, R2.reuse, R77.reuse, 0x2 ;  /* 0x0000004d0248a211 */ /* 0x0c2fe400078810ff */
[C---:B------:R-:W-:Y:S02]  /*11000*/  @!P1 LEA R74, P5, R215.reuse, R77, 0x2 ;  /* 0x0000004dd74a9211 */ /* 0x040fe400078a10ff */
[-C--:B--2---:R-:W-:Y:S02]  /*11010*/  @!P2 LEA.HI.X R73, R2, R78.reuse, R89, 0x2, P4 ;  /* 0x0000004e0249a211 */ /* 0x084fe400020f1459 */
[----:B------:R-:W-:Y:S02]  /*11020*/  @!P1 LEA.HI.X R75, R215, R78, R88, 0x2, P5 ;  /* 0x0000004ed74b9211 */ /* 0x000fe400028f1458 */
[----:B------:R-:W-:Y:S01]  /*11030*/  ISETP.GE.AND P4, PT, R212, UR4, PT ;  /* 0x00000004d4007c0c */ /* 0x000fe2000bf86270 */
[----:B------:R1:W-:Y:S04]  /*11040*/  @!P2 ST.E.64 desc[UR48][R72.64], R8 ;  /* 0x000000084800a985 */ /* 0x0003e8000c101b30 */
[----:B------:R2:W-:Y:S01]  /*11050*/  @!P1 ST.E.64 desc[UR48][R74.64], R10 ;  /* 0x0000000a4a009985 */ /* 0x0005e2000c101b30 */
[----:B------:R-:W-:-:S02]  /*11060*/  ISETP.GE.AND P1, PT, R211, UR4, PT ;  /* 0x00000004d3007c0c */ /* 0x000fc4000bf26270 */
[----:B-1----:R-:W-:-:S05]  /*11070*/  @!P3 LEA R8, P2, R214, R77, 0x2 ;  /* 0x0000004dd608b211 */ /* 0x002fca00078410ff */
[-C--:B------:R-:W-:Y:S02]  /*11080*/  @!P4 LEA R72, P5, R212, R77.reuse, 0x2 ;  /* 0x0000004dd448c211 */ /* 0x080fe400078a10ff */
[C---:B--2---:R-:W-:Y:S02]  /*11090*/  @!P0 LEA R10, P6, R213.reuse, R77, 0x2 ;  /* 0x0000004dd50a8211 */ /* 0x044fe400078c10ff */
[-C--:B------:R-:W-:Y:S02]  /*110a0*/  @!P3 LEA.HI.X R9, R214, R78.reuse, R87, 0x2, P2 ;  /* 0x0000004ed609b211 */ /* 0x080fe400010f1457 */
[-C--:B------:R-:W-:Y:S02]  /*110b0*/  @!P0 LEA.HI.X R11, R213, R78.reuse, R86, 0x2, P6 ;  /* 0x0000004ed50b8211 */ /* 0x080fe400030f1456 */
[----:B------:R-:W-:Y:S01]  /*110c0*/  ISETP.GE.AND P2, PT, R210, UR4, PT ;  /* 0x00000004d2007c0c */ /* 0x000fe2000bf46270 */
[----:B------:R1:W-:Y:S01]  /*110d0*/  @!P3 ST.E.64 desc[UR48][R8.64], R20 ;  /* 0x000000140800b985 */ /* 0x0003e2000c101b30 */
[----:B------:R-:W-:-:S02]  /*110e0*/  @!P4 LEA.HI.X R73, R212, R78, R85, 0x2, P5 ;  /* 0x0000004ed449c211 */ /* 0x000fc400028f1455 */
[----:B------:R-:W-:Y:S01]  /*110f0*/  ISETP.GE.AND P3, PT, R209, UR4, PT ;  /* 0x00000004d1007c0c */ /* 0x000fe2000bf66270 */
[----:B------:R2:W-:Y:S04]  /*11100*/  @!P0 ST.E.64 desc[UR48][R10.64], R24 ;  /* 0x000000180a008985 */ /* 0x0005e8000c101b30 */
[----:B------:R-:W-:Y:S01]  /*11110*/  @!P4 ST.E.64 desc[UR48][R72.64], R30 ;  /* 0x0000001e4800c985 */ /* 0x000fe2000c101b30 */
[----:B------:R-:W-:Y:S02]  /*11120*/  ISETP.GE.AND P4, PT, R208, UR4, PT ;  /* 0x00000004d0007c0c */ /* 0x000fe4000bf86270 */
[----:B-1----:R-:W-:-:S05]  /*11130*/  @!P1 LEA R8, P0, R211, R77, 0x2 ;  /* 0x0000004dd3089211 */ /* 0x002fca00078010ff */
[-C--:B------:R-:W-:Y:S02]  /*11140*/  @!P3 LEA R20, P5, R209, R77.reuse, 0x2 ;  /* 0x0000004dd114b211 */ /* 0x080fe400078a10ff */
[-C--:B------:R-:W-:Y:S02]  /*11150*/  @!P1 LEA.HI.X R9, R211, R78.reuse, R84, 0x2, P0 ;  /* 0x0000004ed3099211 */ /* 0x080fe400000f1454 */
[----:B--2---:R-:W-:Y:S02]  /*11160*/  @!P2 LEA R10, P6, R210, R77, 0x2 ;  /* 0x0000004dd20aa211 */ /* 0x004fe400078c10ff */
[----:B------:R-:W-:Y:S01]  /*11170*/  ISETP.GE.AND P0, PT, R207, UR4, PT ;  /* 0x00000004cf007c0c */ /* 0x000fe2000bf06270 */
[----:B------:R1:W-:Y:S01]  /*11180*/  @!P1 ST.E.64 desc[UR48][R8.64], R32 ;  /* 0x0000002008009985 */ /* 0x0003e2000c101b30 */
[----:B------:R-:W-:Y:S02]  /*11190*/  ISETP.GE.AND P1, PT, R206, UR4, PT ;  /* 0x00000004ce007c0c */ /* 0x000fe4000bf26270 */
[----:B------:R-:W-:-:S02]  /*111a0*/  @!P2 LEA.HI.X R11, R210, R78, R83, 0x2, P6 ;  /* 0x0000004ed20ba211 */ /* 0x000fc400030f1453 */
[----:B------:R-:W-:-:S03]  /*111b0*/  @!P3 LEA.HI.X R21, R209, R78, R82, 0x2, P5 ;  /* 0x0000004ed115b211 */ /* 0x000fc600028f1452 */
[----:B------:R2:W-:Y:S01]  /*111c0*/  @!P2 ST.E.64 desc[UR48][R10.64], R38 ;  /* 0x000000260a00a985 */ /* 0x0005e2000c101b30 */
[----:B------:R-:W-:-:S03]  /*111d0*/  ISETP.GE.AND P2, PT, R205, UR4, PT ;  /* 0x00000004cd007c0c */ /* 0x000fc6000bf46270 */
[----:B------:R3:W-:Y:S01]  /*111e0*/  @!P3 ST.E.64 desc[UR48][R20.64], R40 ;  /* 0x000000281400b985 */ /* 0x0007e2000c101b30 */
[----:B------:R-:W-:Y:S02]  /*111f0*/  ISETP.GE.AND P3, PT, R204, UR4, PT ;  /* 0x00000004cc007c0c */ /* 0x000fe4000bf66270 */
[----:B-1----:R-:W-:-:S04]  /*11200*/  @!P4 LEA R8, P5, R208, R77, 0x2 ;  /* 0x0000004dd008c211 */ /* 0x002fc800078a10ff */
[----:B------:R-:W-:Y:S02]  /*11210*/  @!P4 LEA.HI.X R9, R208, R78, R81, 0x2, P5 ;  /* 0x0000004ed009c211 */ /* 0x000fe400028f1451 */
[----:B--2---:R-:W-:-:S03]  /*11220*/  @!P0 LEA R10, P6, R207, R77, 0x2 ;  /* 0x0000004dcf0a8211 */ /* 0x004fc600078c10ff */
[----:B------:R1:W-:Y:S01]  /*11230*/  @!P4 ST.E.64 desc[UR48][R8.64], R46 ;  /* 0x0000002e0800c985 */ /* 0x0003e2000c101b30 */
[----:B------:R-:W-:Y:S02]  /*11240*/  ISETP.GE.AND P4, PT, R203, UR4, PT ;  /* 0x00000004cb007c0c */ /* 0x000fe4000bf86270 */
[C---:B---3--:R-:W-:Y:S02]  /*11250*/  @!P1 LEA R20, P5, R206.reuse, R77, 0x2 ;  /* 0x0000004dce149211 */ /* 0x048fe400078a10ff */
[-C--:B------:R-:W-:Y:S02]  /*11260*/  @!P0 LEA.HI.X R11, R207, R78.reuse, R237, 0x2, P6 ;  /* 0x0000004ecf0b8211 */ /* 0x080fe400030f14ed */
[----:B------:R-:W-:-:S03]  /*11270*/  @!P1 LEA.HI.X R21, R206, R78, R236, 0x2, P5 ;  /* 0x0000004ece159211 */ /* 0x000fc600028f14ec */
[----:B------:R2:W-:Y:S01]  /*11280*/  @!P0 ST.E.64 desc[UR48][R10.64], R48 ;  /* 0x000000300a008985 */ /* 0x0005e2000c101b30 */
[----:B-1----:R-:W-:-:S03]  /*11290*/  @!P2 LEA R8, P0, R205, R77, 0x2 ;  /* 0x0000004dcd08a211 */ /* 0x002fc600078010ff */
[----:B------:R1:W-:Y:S01]  /*112a0*/  @!P1 ST.E.64 desc[UR48][R20.64], R54 ;  /* 0x0000003614009985 */ /* 0x0003e2000c101b30 */
[----:B------:R-:W-:Y:S02]  /*112b0*/  ISETP.GE.AND P1, PT, R202, UR4, PT ;  /* 0x00000004ca007c0c */ /* 0x000fe4000bf26270 */
[----:B------:R-:W-:Y:S02]  /*112c0*/  @!P2 LEA.HI.X R9, R205, R78, R235, 0x2, P0 ;  /* 0x0000004ecd09a211 */ /* 0x000fe400000f14eb */
[----:B------:R-:W-:-:S03]  /*112d0*/  ISETP.GE.AND P0, PT, R201, UR4, PT ;  /* 0x00000004c9007c0c */ /* 0x000fc6000bf06270 */
[----:B------:R3:W-:Y:S01]  /*112e0*/  @!P2 ST.E.64 desc[UR48][R8.64], R56 ;  /* 0x000000380800a985 */ /* 0x0007e2000c101b30 */
[-C--:B--2---:R-:W-:Y:S02]  /*112f0*/  @!P3 LEA R10, P6, R204, R77.reuse, 0x2 ;  /* 0x0000004dcc0ab211 */ /* 0x084fe400078c10ff */
[----:B------:R-:W-:Y:S02]  /*11300*/  ISETP.GE.AND P2, PT, R200, UR4, PT ;  /* 0x00000004c8007c0c */ /* 0x000fe4000bf46270 */
[----:B------:R-:W-:Y:S02]  /*11310*/  @!P3 LEA.HI.X R11, R204, R78, R234, 0x2, P6 ;  /* 0x0000004ecc0bb211 */ /* 0x000fe400030f14ea */
[----:B-1----:R-:W-:-:S03]  /*11320*/  @!P4 LEA R20, P5, R203, R77, 0x2 ;  /* 0x0000004dcb14c211 */ /* 0x002fc600078a10ff */
[----:B------:R1:W-:Y:S01]  /*11330*/  @!P3 ST.E.64 desc[UR48][R10.64], R62 ;  /* 0x0000003e0a00b985 */ /* 0x0003e2000c101b30 */
[-C--:B------:R-:W-:Y:S02]  /*11340*/  @!P4 LEA.HI.X R21, R203, R78.reuse, R233, 0x2, P5 ;  /* 0x0000004ecb15c211 */ /* 0x080fe400028f14e9 */
[----:B------:R-:W-:Y:S02]  /*11350*/  ISETP.GE.AND P3, PT, R199, UR4, PT ;  /* 0x00000004c7007c0c */ /* 0x000fe4000bf66270 */
[-C--:B---3--:R-:W-:Y:S01]  /*11360*/  @!P1 LEA R8, P5, R202, R77.reuse, 0x2 ;  /* 0x0000004dca089211 */ /* 0x088fe200078a10ff */
[----:B------:R2:W-:Y:S01]  /*11370*/  @!P4 ST.E.64 desc[UR48][R20.64], R64 ;  /* 0x000000401400c985 */ /* 0x0005e2000c101b30 */
[----:B------:R-:W-:Y:S02]  /*11380*/  ISETP.GE.AND P4, PT, R198, UR4, PT ;  /* 0x00000004c6007c0c */ /* 0x000fe4000bf86270 */
[----:B------:R-:W-:Y:S02]  /*11390*/  @!P1 LEA.HI.X R9, R202, R78, R232, 0x2, P5 ;  /* 0x0000004eca099211 */ /* 0x000fe400028f14e8 */
[----:B-1----:R-:W-:-:S03]  /*113a0*/  @!P0 LEA R10, P6, R201, R77, 0x2 ;  /* 0x0000004dc90a8211 */ /* 0x002fc600078c10ff */
[----:B------:R1:W-:Y:S01]  /*113b0*/  @!P1 ST.E.64 desc[UR48][R8.64], R70 ;  /* 0x0000004608009985 */ /* 0x0003e2000c101b30 */
[----:B------:R-:W-:Y:S02]  /*113c0*/  ISETP.GE.AND P1, PT, R197, UR4, PT ;  /* 0x00000004c5007c0c */ /* 0x000fe4000bf26270 */
[----:B------:R-:W-:Y:S02]  /*113d0*/  @!P0 LEA.HI.X R11, R201, R78, R231, 0x2, P6 ;  /* 0x0000004ec90b8211 */ /* 0x000fe400030f14e7 */
[----:B--2---:R-:W-:-:S03]  /*113e0*/  @!P2 LEA R20, P5, R200, R77, 0x2 ;  /* 0x0000004dc814a211 */ /* 0x004fc600078a10ff */
[----:B------:R2:W-:Y:S01]  /*113f0*/  @!P0 ST.E.64 desc[UR48][R10.64], R92 ;  /* 0x0000005c0a008985 */ /* 0x0005e2000c101b30 */
[----:B------:R-:W-:-:S05]  /*11400*/  @!P2 LEA.HI.X R21, R200, R78, R230, 0x2, P5 ;  /* 0x0000004ec815a211 */ /* 0x000fca00028f14e6 */
[----:B------:R3:W-:Y:S01]  /*11410*/  @!P2 ST.E.64 desc[UR48][R20.64], R102 ;  /* 0x000000661400a985 */ /* 0x0007e2000c101b30 */
[CC--:B-1----:R-:W-:Y:S02]  /*11420*/  @!P3 LEA R8, P0, R199.reuse, R77.reuse, 0x2 ;  /* 0x0000004dc708b211 */ /* 0x0c2fe400078010ff */
[----:B------:R-:W-:Y:S02]  /*11430*/  ISETP.GE.AND P2, PT, R196, UR4, PT ;  /* 0x00000004c4007c0c */ /* 0x000fe4000bf46270 */
[----:B------:R-:W-:Y:S02]  /*11440*/  @!P3 LEA.HI.X R9, R199, R78, R229, 0x2, P0 ;  /* 0x0000004ec709b211 */ /* 0x000fe400000f14e5 */
[----:B------:R-:W-:Y:S02]  /*11450*/  ISETP.GE.AND P0, PT, R195, UR4, PT ;  /* 0x00000004c3007c0c */ /* 0x000fe4000bf06270 */
[----:B--2---:R-:W-:Y:S01]  /*11460*/  @!P4 LEA R10, P6, R198, R77, 0x2 ;  /* 0x0000004dc60ac211 */ /* 0x004fe200078c10ff */
[----:B------:R1:W-:Y:S01]  /*11470*/  @!P3 ST.E.64 desc[UR48][R8.64], R104 ;  /* 0x000000680800b985 */ /* 0x0003e2000c101b30 */
[----:B------:R-:W-:-:S02]  /*11480*/  ISETP.GE.AND P3, PT, R194, UR4, PT ;  /* 0x00000004c2007c0c */ /* 0x000fc4000bf66270 */
[----:B------:R-:W-:Y:S02]  /*11490*/  @!P4 LEA.HI.X R11, R198, R78, R228, 0x2, P6 ;  /* 0x0000004ec60bc211 */ /* 0x000fe400030f14e4 */
[----:B---3--:R-:W-:-:S03]  /*114a0*/  @!P1 LEA R20, P5, R197, R77, 0x2 ;  /* 0x0000004dc5149211 */ /* 0x008fc600078a10ff */
[----:B------:R2:W-:Y:S01]  /*114b0*/  @!P4 ST.E.64 desc[UR48][R10.64], R110 ;  /* 0x0000006e0a00c985 */ /* 0x0005e2000c101b30 */
[-C--:B------:R-:W-:Y:S02]  /*114c0*/  @!P1 LEA.HI.X R21, R197, R78.reuse, R227, 0x2, P5 ;  /* 0x0000004ec5159211 */ /* 0x080fe400028f14e3 */
[CC--:B------:R-:W-:Y:S02]  /*114d0*/  @!P2 LEA R24, P4, R196.reuse, R77.reuse, 0x2 ;  /* 0x0000004dc418a211 */ /* 0x0c0fe400078810ff */
[----:B------:R-:W-:Y:S01]  /*114e0*/  @!P0 LEA R32, P6, R195, R77, 0x2 ;  /* 0x0000004dc3208211 */ /* 0x000fe200078c10ff */
[----:B------:R3:W-:Y:S01]  /*114f0*/  @!P1 ST.E.64 desc[UR48][R20.64], R112 ;  /* 0x0000007014009985 */ /* 0x0007e2000c101b30 */
[----:B------:R-:W-:Y:S02]  /*11500*/  ISETP.GE.AND P1, PT, R193, UR4, PT ;  /* 0x00000004c1007c0c */ /* 0x000fe4000bf26270 */
[----:B------:R-:W-:Y:S02]  /*11510*/  @!P2 LEA.HI.X R25, R196, R78, R226, 0x2, P4 ;  /* 0x0000004ec419a211 */ /* 0x000fe400020f14e2 */
[----:B------:R-:W-:-:S02]  /*11520*/  ISETP.GE.AND P4, PT, R192, UR4, PT ;  /* 0x00000004c0007c0c */ /* 0x000fc4000bf86270 */
[-C--:B------:R-:W-:Y:S01]  /*11530*/  @!P0 LEA.HI.X R33, R195, R78.reuse, R225, 0x2, P6 ;  /* 0x0000004ec3218211 */ /* 0x080fe200030f14e1 */
[----:B------:R-:W-:Y:S01]  /*11540*/  @!P2 ST.E.64 desc[UR48][R24.64], R118 ;  /* 0x000000761800a985 */ /* 0x000fe2000c101b30 */
[----:B------:R-:W-:Y:S02]  /*11550*/  ISETP.GE.AND P2, PT, R23, UR4, PT ;  /* 0x0000000417007c0c */ /* 0x000fe4000bf46270 */
[CC--:B------:R-:W-:Y:S01]  /*11560*/  @!P3 LEA R30, P5, R194.reuse, R77.reuse, 0x2 ;  /* 0x0000004dc21eb211 */ /* 0x0c0fe200078a10ff */
[----:B------:R4:W-:Y:S02]  /*11570*/  @!P0 ST.E.64 desc[UR48][R32.64], R120 ;  /* 0x0000007820008985 */ /* 0x0009e4000c101b30 */
[C---:B-1----:R-:W-:Y:S02]  /*11580*/  @!P1 LEA R8, P0, R193.reuse, R77, 0x2 ;  /* 0x0000004dc1089211 */ /* 0x042fe400078010ff */
[-C--:B------:R-:W-:Y:S02]  /*11590*/  @!P3 LEA.HI.X R31, R194, R78.reuse, R224, 0x2, P5 ;  /* 0x0000004ec21fb211 */ /* 0x080fe400028f14e0 */
[----:B------:R-:W-:-:S02]  /*115a0*/  @!P1 LEA.HI.X R9, R193, R78, R223, 0x2, P0 ;  /* 0x0000004ec1099211 */ /* 0x000fc400000f14df */
[----:B------:R-:W-:Y:S01]  /*115b0*/  ISETP.GE.AND P0, PT, R22, UR4, PT ;  /* 0x0000000416007c0c */ /* 0x000fe2000bf06270 */
[----:B------:R1:W-:Y:S01]  /*115c0*/  @!P3 ST.E.64 desc[UR48][R30.64], R126 ;  /* 0x0000007e1e00b985 */ /* 0x0003e2000c101b30 */
[CC--:B--2---:R-:W-:Y:S02]  /*115d0*/  @!P4 LEA R10, P3, R192.reuse, R77.reuse, 0x2 ;  /* 0x0000004dc00ac211 */ /* 0x0c4fe400078610ff */
[C---:B---3--:R-:W-:Y:S01]  /*115e0*/  @!P2 LEA R20, P5, R23.reuse, R77, 0x2 ;  /* 0x0000004d1714a211 */ /* 0x048fe200078a10ff */
[----:B------:R2:W-:Y:S01]  /*115f0*/  @!P1 ST.E.64 desc[UR48][R8.64], R128 ;  /* 0x0000008008009985 */ /* 0x0005e2000c101b30 */
[-C--:B------:R-:W-:Y:S01]  /*11600*/  @!P4 LEA.HI.X R11, R192, R78.reuse, R222, 0x2, P3 ;  /* 0x0000004ec00bc211 */ /* 0x080fe200018f14de */
[C---:B----4-:R-:W-:Y:S01]  /*11610*/  VIADD R32, R2.reuse, 0xf0 ;  /* 0x000000f002207836 */ /* 0x050fe20000000000 */
[----:B------:R-:W-:Y:S01]  /*11620*/  @!P2 LEA.HI.X R21, R23, R78, R221, 0x2, P5 ;  /* 0x0000004e1715a211 */ /* 0x000fe200028f14dd */
[----:B------:R-:W-:Y:S01]  /*11630*/  VIADD R33, R2, 0xf8 ;  /* 0x000000f802217836 */ /* 0x000fe20000000000 */
[----:B------:R-:W-:Y:S01]  /*11640*/  ISETP.GE.AND P1, PT, R17, UR4, PT ;  /* 0x0000000411007c0c */ /* 0x000fe2000bf26270 */
[----:B------:R3:W-:Y:S01]  /*11650*/  @!P4 ST.E.64 desc[UR48][R10.64], R134 ;  /* 0x000000860a00c985 */ /* 0x0007e2000c101b30 */
[----:B------:R-:W-:-:S02]  /*11660*/  ISETP.GE.AND P3, PT, R32, UR4, PT ;  /* 0x0000000420007c0c */ /* 0x000fc4000bf66270 */
[----:B------:R-:W-:Y:S01]  /*11670*/  ISETP.GE.AND P5, PT, R19, UR4, PT ;  /* 0x0000000413007c0c */ /* 0x000fe2000bfa6270 */
[----:B------:R4:W-:Y:S01]  /*11680*/  @!P2 ST.E.64 desc[UR48][R20.64], R136 ;  /* 0x000000881400a985 */ /* 0x0009e2000c101b30 */
[-C--:B------:R-:W-:Y:S02]  /*11690*/  @!P0 LEA R24, P2, R22, R77.reuse, 0x2 ;  /* 0x0000004d16188211 */ /* 0x080fe400078410ff */
[----:B------:R-:W-:Y:S02]  /*116a0*/  ISETP.GE.AND P4, PT, R18, UR4, PT ;  /* 0x0000000412007c0c */ /* 0x000fe4000bf86270 */
[----:B------:R-:W-:Y:S02]  /*116b0*/  @!P0 LEA.HI.X R25, R22, R78, R220, 0x2, P2 ;  /* 0x0000004e16198211 */ /* 0x000fe400010f14dc */
[----:B------:R-:W-:Y:S02]  /*116c0*/  ISETP.GE.AND P2, PT, R33, UR4, PT ;  /* 0x0000000421007c0c */ /* 0x000fe4000bf46270 */
[----:B-1----:R-:W-:Y:S01]  /*116d0*/  SHF.R.S32.HI R31, RZ, 0x1f, R17 ;  /* 0x0000001fff1f7819 */ /* 0x002fe20000011411 */
[----:B------:R1:W-:Y:S01]  /*116e0*/  @!P0 ST.E.64 desc[UR48][R24.64], R142 ;  /* 0x0000008e18008985 */ /* 0x0003e2000c101b30 */
[----:B--2---:R-:W-:-:S02]  /*116f0*/  @!P1 LEA R8, P6, R17, R77, 0x2 ;  /* 0x0000004d11089211 */ /* 0x004fc400078c10ff */
[----:B---3--:R-:W-:Y:S02]  /*11700*/  SHF.R.S32.HI R11, RZ, 0x1f, R32 ;  /* 0x0000001fff0b7819 */ /* 0x008fe40000011420 */
[CC--:B------:R-:W-:Y:S02]  /*11710*/  @!P3 LEA R30, P0, R32.reuse, R77.reuse, 0x2 ;  /* 0x0000004d201eb211 */ /* 0x0c0fe400078010ff */
[-C--:B------:R-:W-:Y:S02]  /*11720*/  @!P1 LEA.HI.X R9, R17, R78.reuse, R31, 0x2, P6 ;  /* 0x0000004e11099211 */ /* 0x080fe400030f141f */
[C---:B------:R-:W-:Y:S02]  /*11730*/  @!P5 LEA R10, P6, R19.reuse, R77, 0x2 ;  /* 0x0000004d130ad211 */ /* 0x040fe400078c10ff */
[-C--:B------:R-:W-:Y:S02]  /*11740*/  @!P3 LEA.HI.X R31, R32, R78.reuse, R11, 0x2, P0 ;  /* 0x0000004e201fb211 */ /* 0x080fe400000f140b */
[----:B------:R-:W-:-:S02]  /*11750*/  @!P5 LEA.HI.X R11, R19, R78, R219, 0x2, P6 ;  /* 0x0000004e130bd211 */ /* 0x000fc400030f14db */
[----:B----4-:R-:W-:Y:S02]  /*11760*/  SHF.R.S32.HI R21, RZ, 0x1f, R33 ;  /* 0x0000001fff157819 */ /* 0x010fe40000011421 */
[CC--:B------:R-:W-:Y:S01]  /*11770*/  @!P2 LEA R32, P6, R33.reuse, R77.reuse, 0x2 ;  /* 0x0000004d2120a211 */ /* 0x0c0fe200078c10ff */
[----:B------:R1:W-:Y:S01]  /*11780*/  @!P5 ST.E.64 desc[UR48][R10.64], R144 ;  /* 0x000000900a00d985 */ /* 0x0003e2000c101b30 */
[C---:B------:R-:W-:Y:S02]  /*11790*/  @!P4 LEA R20, P0, R18.reuse, R77, 0x2 ;  /* 0x0000004d1214c211 */ /* 0x040fe400078010ff */
[-C--:B------:R-:W-:Y:S02]  /*117a0*/  @!P2 LEA.HI.X R33, R33, R78.reuse, R21, 0x2, P6 ;  /* 0x0000004e2121a211 */ /* 0x080fe400030f1415 */
[----:B------:R-:W-:-:S05]  /*117b0*/  @!P4 LEA.HI.X R21, R18, R78, R218, 0x2, P0 ;  /* 0x0000004e1215c211 */ /* 0x000fca00000f14da */
[----:B------:R1:W-:Y:S04]  /*117c0*/  @!P4 ST.E.64 desc[UR48][R20.64], R150 ;  /* 0x000000961400c985 */ /* 0x0003e8000c101b30 */
[----:B------:R1:W-:Y:S04]  /*117d0*/  @!P1 ST.E.64 desc[UR48][R8.64], R152 ;  /* 0x0000009808009985 */ /* 0x0003e8000c101b30 */
[----:B------:R1:W-:Y:S04]  /*117e0*/  @!P3 ST.E.64 desc[UR48][R30.64], R158 ;  /* 0x0000009e1e00b985 */ /* 0x0003e8000c101b30 */
[----:B------:R1:W-:Y:S02]  /*117f0*/  @!P2 ST.E.64 desc[UR48][R32.64], R160 ;  /* 0x000000a02000a985 */ /* 0x0003e4000c101b30 */
.L_x_1243:
[----:B------:R-:W-:Y:S05]  /*11800*/  BSYNC B1 ;  /* 0x0000000000017941 */ /* 0x000fea0003800000 */
.L_x_1242:
[----:B------:R-:W-:Y:S01]  /*11810*/  ISETP.GE.AND P0, PT, R76, UR10, PT ;  /* 0x0000000a4c007c0c */ /* 0x000fe2000bf06270 */
[----:B0-----:R-:W0:Y:S04]  /*11820*/  SHFL.IDX PT, R3, R3, 0x1, 0x1c1f ;  /* 0x003c1f0003037f89 */ /* 0x001e2800000e0000 */
[----:B------:R-:W3:Y:S08]  /*11830*/  SHFL.IDX PT, R0, R0, 0x1, 0x1c1f ;  /* 0x003c1f0000007f89 */ /* 0x000ef000000e0000 */
[----:B------:R-:W-:Y:S05]  /*11840*/  @P0 BRA `(.L_x_1241) ;  /* 0x0000001400e80947 */ /* 0x000fea0003800000 */
[----:B------:R-:W-:Y:S02]  /*11850*/  ULDC UR4, c[0x0][0xac8] ;  /* 0x0002b20000047ab9 */ /* 0x000fe40000000800 */
[----:B------:R-:W-:Y:S02]  /*11860*/  ISETP.GE.AND P5, PT, R2, UR4, PT ;  /* 0x0000000402007c0c */ /* 0x000fe4000bfa6270 */
[----:B------:R-:W-:Y:S02]  /*11870*/  ISETP.GE.AND P1, PT, R215, UR4, PT ;  /* 0x00000004d7007c0c */ /* 0x000fe4000bf26270 */
[----:B------:R-:W-:Y:S02]  /*11880*/  ISETP.GE.AND P4, PT, R214, UR4, PT ;  /* 0x00000004d6007c0c */ /* 0x000fe4000bf86270 */
[----:B------:R-:W-:-:S07]  /*11890*/  ISETP.GE.AND P3, PT, R213, UR4, PT ;  /* 0x00000004d5007c0c */ /* 0x000fce000bf66270 */
[CC--:B-1-3--:R-:W-:Y:S02]  /*118a0*/  @!P5 LEA R8, P0, R2.reuse, R0.reuse, 0x2 ;  /* 0x000000000208d211 */ /* 0x0cafe400078010ff */
[CC--:B------:R-:W-:Y:S02]  /*118b0*/  @!P1 LEA R10, P2, R215.reuse, R0.reuse, 0x2 ;  /* 0x00000000d70a9211 */ /* 0x0c0fe400078410ff */
[-C--:B0-----:R-:W-:Y:S02]  /*118c0*/  @!P5 LEA.HI.X R9, R2, R3.reuse, R89, 0x2, P0 ;  /* 0x000000030209d211 */ /* 0x081fe400000f1459 */
[----:B------:R-:W-:Y:S02]  /*118d0*/  @!P1 LEA.HI.X R11, R215, R3, R88, 0x2, P2 ;  /* 0x00000003d70b9211 */ /* 0x000fe400010f1458 */
[----:B------:R-:W-:Y:S01]  /*118e0*/  ISETP.GE.AND P0, PT, R212, UR4, PT ;  /* 0x00000004d4007c0c */ /* 0x000fe2000bf06270 */
[----:B------:R0:W-:Y:S01]  /*118f0*/  @!P5 ST.E.64 desc[UR48][R8.64], R12 ;  /* 0x0000000c0800d985 */ /* 0x0001e2000c101b30 */
[----:B------:R-:W-:-:S02]  /*11900*/  @!P4 LEA R20, P2, R214, R0, 0x2 ;  /* 0x00000000d614c211 */ /* 0x000fc400078410ff */
[----:B------:R-:W-:Y:S01]  /*11910*/  @!P3 LEA R24, P6, R213, R0, 0x2 ;  /* 0x00000000d518b211 */ /* 0x000fe200078c10ff */
[----:B------:R1:W-:Y:S01]  /*11920*/  @!P1 ST.E.64 desc[UR48][R10.64], R14 ;  /* 0x0000000e0a009985 */ /* 0x0003e2000c101b30 */
[----:B------:R-:W-:Y:S02]  /*11930*/  ISETP.GE.AND P1, PT, R211, UR4, PT ;  /* 0x00000004d3007c0c */ /* 0x000fe4000bf26270 */
[-C--:B------:R-:W-:Y:S02]  /*11940*/  @!P4 LEA.HI.X R21, R214, R3.reuse, R87, 0x2, P2 ;  /* 0x00000003d615c211 */ /* 0x080fe400010f1457 */
[----:B------:R-:W-:Y:S02]  /*11950*/  ISETP.GE.AND P2, PT, R210, UR4, PT ;  /* 0x00000004d2007c0c */ /* 0x000fe4000bf46270 */
[----:B------:R-:W-:Y:S01]  /*11960*/  @!P3 LEA.HI.X R25, R213, R3, R86, 0x2, P6 ;  /* 0x00000003d519b211 */ /* 0x000fe200030f1456 */
[----:B------:R3:W-:Y:S01]  /*11970*/  @!P4 ST.E.64 desc[UR48][R20.64], R26 ;  /* 0x0000001a1400c985 */ /* 0x0007e2000c101b30 */
[----:B------:R-:W-:-:S02]  /*11980*/  ISETP.GE.AND P4, PT, R209, UR4, PT ;  /* 0x00000004d1007c0c */ /* 0x000fc4000bf86270 */
[-C--:B------:R-:W-:Y:S01]  /*11990*/  @!P0 LEA R30, P5, R212, R0.reuse, 0x2 ;  /* 0x00000000d41e8211 */ /* 0x080fe200078a10ff */
[----:B------:R4:W-:Y:S01]  /*119a0*/  @!P3 ST.E.64 desc[UR48][R24.64], R28 ;  /* 0x0000001c1800b985 */ /* 0x0009e2000c101b30 */
[----:B------:R-:W-:Y:S02]  /*119b0*/  ISETP.GE.AND P3, PT, R208, UR4, PT ;  /* 0x00000004d0007c0c */ /* 0x000fe4000bf66270 */
[-C--:B------:R-:W-:Y:S02]  /*119c0*/  @!P0 LEA.HI.X R31, R212, R3.reuse, R85, 0x2, P5 ;  /* 0x00000003d41f8211 */ /* 0x080fe400028f1455 */
[CC--:B0-----:R-:W-:Y:S02]  /*119d0*/  @!P1 LEA R8, P5, R211.reuse, R0.reuse, 0x2 ;  /* 0x00000000d3089211 */ /* 0x0c1fe400078a10ff */
[----:B-1----:R-:W-:Y:S01]  /*119e0*/  @!P2 LEA R10, P6, R210, R0, 0x2 ;  /* 0x00000000d20aa211 */ /* 0x002fe200078c10ff */
[----:B------:R-:W-:Y:S01]  /*119f0*/  @!P0 ST.E.64 desc[UR48][R30.64], R34 ;  /* 0x000000221e008985 */ /* 0x000fe2000c101b30 */
[-C--:B------:R-:W-:Y:S01]  /*11a00*/  @!P1 LEA.HI.X R9, R211, R3.reuse, R84, 0x2, P5 ;  /* 0x00000003d3099211 */ /* 0x080fe200028f1454 */
[----:B---3--:R-:W-:Y:S01]  /*11a10*/  VIADD R26, R2, 0xf0 ;  /* 0x000000f0021a7836 */ /* 0x008fe20000000000 */
[----:B------:R-:W-:-:S02]  /*11a20*/  @!P2 LEA.HI.X R11, R210, R3, R83, 0x2, P6 ;  /* 0x00000003d20ba211 */ /* 0x000fc400030f1453 */
[-C--:B------:R-:W-:Y:S01]  /*11a30*/  @!P4 LEA R12, P5, R209, R0.reuse, 0x2 ;  /* 0x00000000d10cc211 */ /* 0x080fe200078a10ff */
[----:B------:R0:W-:Y:S01]  /*11a40*/  @!P1 ST.E.64 desc[UR48][R8.64], R36 ;  /* 0x0000002408009985 */ /* 0x0001e2000c101b30 */
[----:B------:R-:W-:Y:S02]  /*11a50*/  ISETP.GE.AND P0, PT, R207, UR4, PT ;  /* 0x00000004cf007c0c */ /* 0x000fe4000bf06270 */
        /* <DEDUP_REMOVED lines=11> */
[----:B----4-:R-:W-:Y:S02]  /*11b10*/  @!P1 LEA R24, P5, R206, R0, 0x2 ;  /* 0x00000000ce189211 */ /* 0x010fe400078a10ff */
[----:B------:R-:W-:-:S02]  /*11b20*/  @!P0 LEA.HI.X R21, R207, R3, R237, 0x2, P6 ;  /* 0x00000003cf158211 */ /* 0x000fc400030f14ed */
[-C--:B------:R-:W-:Y:S02]  /*11b30*/  @!P1 LEA.HI.X R25, R206, R3.reuse, R236, 0x2, P5 ;  /* 0x00000003ce199211 */ /* 0x080fe400028f14ec */
[CC--:B0-----:R-:W-:Y:S01]  /*11b40*/  @!P4 LEA R8, P5, R205.reuse, R0.reuse, 0x2 ;  /* 0x00000000cd08c211 */ /* 0x0c1fe200078a10ff */
[----:B------:R0:W-:Y:S01]  /*11b50*/  @!P0 ST.E.64 desc[UR48][R20.64], R52 ;  /* 0x0000003414008985 */ /* 0x0001e2000c101b30 */
[----:B------:R-:W-:Y:S02]  /*11b60*/  ISETP.GE.AND P0, PT, R202, UR4, PT ;  /* 0x00000004ca007c0c */ /* 0x000fe4000bf06270 */
[-C--:B-1----:R-:W-:Y:S01]  /*11b70*/  @!P2 LEA R10, P6, R204, R0.reuse, 0x2 ;  /* 0x00000000cc0aa211 */ /* 0x082fe200078c10ff */
[----:B------:R1:W-:Y:S01]  /*11b80*/  @!P1 ST.E.64 desc[UR48][R24.64], R58 ;  /* 0x0000003a18009985 */ /* 0x0003e2000c101b30 */
[----:B------:R-:W-:Y:S02]  /*11b90*/  @!P4 LEA.HI.X R9, R205, R3, R235, 0x2, P5 ;  /* 0x00000003cd09c211 */ /* 0x000fe400028f14eb */
[----:B---3--:R-:W-:-:S02]  /*11ba0*/  @!P3 LEA R12, P5, R203, R0, 0x2 ;  /* 0x00000000cb0cb211 */ /* 0x008fc400078a10ff */
[-C--:B------:R-:W-:Y:S01]  /*11bb0*/  @!P2 LEA.HI.X R11, R204, R3.reuse, R234, 0x2, P6 ;  /* 0x00000003cc0ba211 */ /* 0x080fe200030f14ea */
[----:B------:R3:W-:Y:S01]  /*11bc0*/  @!P4 ST.E.64 desc[UR48][R8.64], R60 ;  /* 0x0000003c0800c985 */ /* 0x0007e2000c101b30 */
[----:B------:R-:W-:Y:S02]  /*11bd0*/  @!P3 LEA.HI.X R13, R203, R3, R233, 0x2, P5 ;  /* 0x00000003cb0db211 */ /* 0x000fe400028f14e9 */
[----:B------:R-:W-:Y:S01]  /*11be0*/  ISETP.GE.AND P1, PT, R201, UR4, PT ;  /* 0x00000004c9007c0c */ /* 0x000fe2000bf26270 */
[----:B------:R4:W-:Y:S01]  /*11bf0*/  @!P2 ST.E.64 desc[UR48][R10.64], R66 ;  /* 0x000000420a00a985 */ /* 0x0009e2000c101b30 */
[----:B------:R-:W-:Y:S02]  /*11c00*/  ISETP.GE.AND P4, PT, R200, UR4, PT ;  /* 0x00000004c8007c0c */ /* 0x000fe4000bf86270 */
[----:B-----5:R-:W-:Y:S01]  /*11c10*/  @!P0 LEA R14, P2, R202, R0, 0x2 ;  /* 0x00000000ca0e8211 */ /* 0x020fe200078410ff */
[----:B------:R5:W-:Y:S01]  /*11c20*/  @!P3 ST.E.64 desc[UR48][R12.64], R68 ;  /* 0x000000440c00b985 */ /* 0x000be2000c101b30 */
[----:B------:R-:W-:-:S02]  /*11c30*/  ISETP.GE.AND P3, PT, R199, UR4, PT ;  /* 0x00000004c7007c0c */ /* 0x000fc4000bf66270 */
[----:B------:R-:W-:Y:S02]  /*11c40*/  @!P0 LEA.HI.X R15, R202, R3, R232, 0x2, P2 ;  /* 0x00000003ca0f8211 */ /* 0x000fe400010f14e8 */
[----:B------:R-:W-:-:S03]  /*11c50*/  ISETP.GE.AND P2, PT, R198, UR4, PT ;  /* 0x00000004c6007c0c */ /* 0x000fc6000bf46270 */
[CC--:B0-----:R-:W-:Y:S01]  /*11c60*/  @!P1 LEA R20, P6, R201.reuse, R0.reuse, 0x2 ;  /* 0x00000000c9149211 */ /* 0x0c1fe200078c10ff */
[----:B------:R0:W-:Y:S01]  /*11c70*/  @!P0 ST.E.64 desc[UR48][R14.64], R94 ;  /* 0x0000005e0e008985 */ /* 0x0001e2000c101b30 */
[CC--:B-1----:R-:W-:Y:S02]  /*11c80*/  @!P4 LEA R24, P5, R200.reuse, R0.reuse, 0x2 ;  /* 0x00000000c818c211 */ /* 0x0c2fe400078a10ff */
[-C--:B------:R-:W-:Y:S02]  /*11c90*/  @!P1 LEA.HI.X R21, R201, R3.reuse, R231, 0x2, P6 ;  /* 0x00000003c9159211 */ /* 0x080fe400030f14e7 */
[----:B------:R-:W-:Y:S02]  /*11ca0*/  ISETP.GE.AND P0, PT, R197, UR4, PT ;  /* 0x00000004c5007c0c */ /* 0x000fe4000bf06270 */
[----:B------:R-:W-:Y:S01]  /*11cb0*/  @!P4 LEA.HI.X R25, R200, R3, R230, 0x2, P5 ;  /* 0x00000003c819c211 */ /* 0x000fe200028f14e6 */
[----:B------:R1:W-:Y:S01]  /*11cc0*/  @!P1 ST.E.64 desc[UR48][R20.64], R100 ;  /* 0x0000006414009985 */ /* 0x0003e2000c101b30 */
[----:B---3--:R-:W-:-:S02]  /*11cd0*/  @!P3 LEA R8, P5, R199, R0, 0x2 ;  /* 0x00000000c708b211 */ /* 0x008fc400078a10ff */
[----:B------:R-:W-:Y:S01]  /*11ce0*/  ISETP.GE.AND P1, PT, R196, UR4, PT ;  /* 0x00000004c4007c0c */ /* 0x000fe2000bf26270 */
[----:B------:R3:W-:Y:S01]  /*11cf0*/  @!P4 ST.E.64 desc[UR48][R24.64], R106 ;  /* 0x0000006a1800c985 */ /* 0x0007e2000c101b30 */
[----:B------:R-:W-:Y:S02]  /*11d00*/  @!P3 LEA.HI.X R9, R199, R3, R229, 0x2, P5 ;  /* 0x00000003c709b211 */ /* 0x000fe400028f14e5 */
[-C--:B----4-:R-:W-:Y:S02]  /*11d10*/  @!P2 LEA R10, P6, R198, R0.reuse, 0x2 ;  /* 0x00000000c60aa211 */ /* 0x090fe400078c10ff */
[----:B------:R-:W-:Y:S01]  /*11d20*/  ISETP.GE.AND P4, PT, R195, UR4, PT ;  /* 0x00000004c3007c0c */ /* 0x000fe2000bf86270 */
[----:B------:R4:W-:Y:S01]  /*11d30*/  @!P3 ST.E.64 desc[UR48][R8.64], R108 ;  /* 0x0000006c0800b985 */ /* 0x0009e2000c101b30 */
[----:B------:R-:W-:Y:S02]  /*11d40*/  ISETP.GE.AND P3, PT, R194, UR4, PT ;  /* 0x00000004c2007c0c */ /* 0x000fe4000bf66270 */
[----:B-----5:R-:W-:-:S02]  /*11d50*/  @!P0 LEA R12, P5, R197, R0, 0x2 ;  /* 0x00000000c50c8211 */ /* 0x020fc400078a10ff */
[-C--:B------:R-:W-:Y:S02]  /*11d60*/  @!P2 LEA.HI.X R11, R198, R3.reuse, R228, 0x2, P6 ;  /* 0x00000003c60ba211 */ /* 0x080fe400030f14e4 */
[----:B------:R-:W-:-:S03]  /*11d70*/  @!P0 LEA.HI.X R13, R197, R3, R227, 0x2, P5 ;  /* 0x00000003c50d8211 */ /* 0x000fc600028f14e3 */
[----:B------:R5:W-:Y:S01]  /*11d80*/  @!P2 ST.E.64 desc[UR48][R10.64], R114 ;  /* 0x000000720a00a985 */ /* 0x000be2000c101b30 */
[CC--:B0-----:R-:W-:Y:S02]  /*11d90*/  @!P1 LEA R14, P2, R196.reuse, R0.reuse, 0x2 ;  /* 0x00000000c40e9211 */ /* 0x0c1fe400078410ff */
[-C--:B-1----:R-:W-:Y:S01]  /*11da0*/  @!P4 LEA R20, P5, R195, R0.reuse, 0x2 ;  /* 0x00000000c314c211 */ /* 0x082fe200078a10ff */
[----:B------:R0:W-:Y:S01]  /*11db0*/  @!P0 ST.E.64 desc[UR48][R12.64], R116 ;  /* 0x000000740c008985 */ /* 0x0001e2000c101b30 */
[----:B------:R-:W-:Y:S02]  /*11dc0*/  ISETP.GE.AND P0, PT, R193, UR4, PT ;  /* 0x00000004c1007c0c */ /* 0x000fe4000bf06270 */
[-C--:B------:R-:W-:Y:S02]  /*11dd0*/  @!P1 LEA.HI.X R15, R196, R3.reuse, R226, 0x2, P2 ;  /* 0x00000003c40f9211 */ /* 0x080fe400010f14e2 */
[----:B------:R-:W-:Y:S02]  /*11de0*/  ISETP.GE.AND P2, PT, R192, UR4, PT ;  /* 0x00000004c0007c0c */ /* 0x000fe4000bf46270 */
[----:B---3--:R-:W-:Y:S01]  /*11df0*/  @!P3 LEA R24, P6, R194, R0, 0x2 ;  /* 0x00000000c218b211 */ /* 0x008fe200078c10ff */
[----:B------:R1:W-:Y:S01]  /*11e00*/  @!P1 ST.E.64 desc[UR48][R14.64], R122 ;  /* 0x0000007a0e009985 */ /* 0x0003e2000c101b30 */
[----:B------:R-:W-:-:S02]  /*11e10*/  @!P4 LEA.HI.X R21, R195, R3, R225, 0x2, P5 ;  /* 0x00000003c315c211 */ /* 0x000fc400028f14e1 */
[----:B------:R-:W-:-:S03]  /*11e20*/  @!P3 LEA.HI.X R25, R194, R3, R224, 0x2, P6 ;  /* 0x00000003c219b211 */ /* 0x000fc600030f14e0 */
[----:B------:R3:W-:Y:S01]  /*11e30*/  @!P4 ST.E.64 desc[UR48][R20.64], R124 ;  /* 0x0000007c1400c985 */ /* 0x0007e2000c101b30 */
[-C--:B----4-:R-:W-:Y:S02]  /*11e40*/  @!P0 LEA R8, P1, R193, R0.reuse, 0x2 ;  /* 0x00000000c1088211 */ /* 0x090fe400078210ff */
[----:B------:R-:W-:Y:S01]  /*11e50*/  ISETP.GE.AND P4, PT, R23, UR4, PT ;  /* 0x0000000417007c0c */ /* 0x000fe2000bf86270 */
[----:B------:R4:W-:Y:S01]  /*11e60*/  @!P3 ST.E.64 desc[UR48][R24.64], R130 ;  /* 0x000000821800b985 */ /* 0x0009e2000c101b30 */
[----:B------:R-:W-:Y:S02]  /*11e70*/  ISETP.GE.AND P3, PT, R22, UR4, PT ;  /* 0x0000000416007c0c */ /* 0x000fe4000bf66270 */
[C---:B-----5:R-:W-:Y:S02]  /*11e80*/  @!P2 LEA R10, P5, R192.reuse, R0, 0x2 ;  /* 0x00000000c00aa211 */ /* 0x060fe400078a10ff */
        /* <DEDUP_REMOVED lines=10> */
[-C--:B------:R-:W-:Y:S02]  /*11f30*/  @!P3 LEA.HI.X R15, R22, R3.reuse, R220, 0x2, P6 ;  /* 0x00000003160fb211 */ /* 0x080fe400030f14dc */
[----:B------:R-:W-:Y:S01]  /*11f40*/  ISETP.GE.AND P6, PT, R17, UR4, PT ;  /* 0x0000000411007c0c */ /* 0x000fe2000bfc6270 */
[----:B------:R1:W-:Y:S01]  /*11f50*/  @!P4 ST.E.64 desc[UR48][R12.64], R140 ;  /* 0x0000008c0c00c985 */ /* 0x0003e2000c101b30 */
[----:B---3--:R-:W-:Y:S02]  /*11f60*/  SHF.R.S32.HI R20, RZ, 0x1f, R26 ;  /* 0x0000001fff147819 */ /* 0x008fe4000001141a */
[CC--:B----4-:R-:W-:Y:S01]  /*11f70*/  @!P1 LEA R24, P5, R26.reuse, R0.reuse, 0x2 ;  /* 0x000000001a189211 */ /* 0x0d0fe200078a10ff */
[----:B------:R3:W-:Y:S01]  /*11f80*/  @!P3 ST.E.64 desc[UR48][R14.64], R146 ;  /* 0x000000920e00b985 */ /* 0x0007e2000c101b30 */
[----:B-----5:R-:W-:Y:S02]  /*11f90*/  @!P2 LEA R8, P4, R19, R0, 0x2 ;  /* 0x000000001308a211 */ /* 0x020fe400078810ff */
[----:B------:R-:W-:-:S02]  /*11fa0*/  @!P1 LEA.HI.X R25, R26, R3, R20, 0x2, P5 ;  /* 0x000000031a199211 */ /* 0x000fc400028f1414 */
[-C--:B0-----:R-:W-:Y:S02]  /*11fb0*/  @!P0 LEA R10, P3, R18, R0.reuse, 0x2 ;  /* 0x00000000120a8211 */ /* 0x081fe400078610ff */
[-C--:B------:R-:W-:Y:S02]  /*11fc0*/  @!P2 LEA.HI.X R9, R19, R3.reuse, R219, 0x2, P4 ;  /* 0x000000031309a211 */ /* 0x080fe400020f14db */
[----:B------:R-:W-:Y:S01]  /*11fd0*/  SHF.R.S32.HI R26, RZ, 0x1f, R17 ;  /* 0x0000001fff1a7819 */ /* 0x000fe20000011411 */
[----:B-1----:R-:W-:Y:S01]  /*11fe0*/  VIADD R12, R2, 0xf8 ;  /* 0x000000f8020c7836 */ /* 0x002fe20000000000 */
[C---:B------:R-:W-:Y:S01]  /*11ff0*/  @!P6 LEA R20, P4, R17.reuse, R0, 0x2 ;  /* 0x000000001114e211 */ /* 0x040fe200078810ff */
[----:B------:R3:W-:Y:S01]  /*12000*/  @!P2 ST.E.64 desc[UR48][R8.64], R148 ;  /* 0x000000940800a985 */ /* 0x0007e2000c101b30 */
[-C--:B------:R-:W-:Y:S02]  /*12010*/  @!P0 LEA.HI.X R11, R18, R3.reuse, R218, 0x2, P3 ;  /* 0x00000003120b8211 */ /* 0x080fe400018f14da */
[----:B------:R-:W-:-:S03]  /*12020*/  @!P6 LEA.HI.X R21, R17, R3, R26, 0x2, P4 ;  /* 0x000000031115e211 */ /* 0x000fc600020f141a */
[----:B------:R3:W-:Y:S01]  /*12030*/  @!P0 ST.E.64 desc[UR48][R10.64], R154 ;  /* 0x0000009a0a008985 */ /* 0x0007e2000c101b30 */
[----:B------:R-:W-:-:S03]  /*12040*/  ISETP.GE.AND P0, PT, R12, UR4, PT ;  /* 0x000000040c007c0c */ /* 0x000fc6000bf06270 */
[----:B------:R3:W-:Y:S04]  /*12050*/  @!P6 ST.E.64 desc[UR48][R20.64], R156 ;  /* 0x0000009c1400e985 */ /* 0x0007e8000c101b30 */
[----:B------:R3:W-:Y:S06]  /*12060*/  @!P1 ST.E.64 desc[UR48][R24.64], R4 ;  /* 0x0000000418009985 */ /* 0x0007ec000c101b30 */
[----:B------:R-:W-:Y:S05]  /*12070*/  @P0 BRA `(.L_x_1241) ;  /* 0x0000000c00dc0947 */ /* 0x000fea0003800000 */
[----:B---3--:R-:W-:Y:S02]  /*12080*/  LEA R4, P0, R12, R0, 0x2 ;  /* 0x000000000c047211 */ /* 0x008fe400078010ff */
[----:B------:R-:W-:-:S04]  /*12090*/  SHF.R.S32.HI R0, RZ, 0x1f, R12 ;  /* 0x0000001fff007819 */ /* 0x000fc8000001140c */
[----:B------:R-:W-:-:S05]  /*120a0*/  LEA.HI.X R5, R12, R3, R0, 0x2, P0 ;  /* 0x000000030c057211 */ /* 0x000fca00000f1400 */
[----:B------:R0:W-:Y:S01]  /*120b0*/  ST.E.64 desc[UR48][R4.64], R6 ;  /* 0x0000000604007985 */ /* 0x0001e2000c101b30 */
[----:B------:R-:W-:Y:S05]  /*120c0*/  BRA `(.L_x_1241) ;  /* 0x0000000c00c87947 */ /* 0x000fea0003800000 */
.L_x_1232:
        /* <DEDUP_REMOVED lines=9> */
[----:B------:R-:W-:Y:S01]  /*12160*/  UISETP.NE.U32.AND UP1, UPT, UR8, URZ, UPT ;  /* 0x0000003f0800728c */ /* 0x000fe2000bf25070 */
[----:B------:R-:W-:Y:S02]  /*12170*/  ULDC UR4, c[0x0][0xa88] ;  /* 0x0002a20000047ab9 */ /* 0x000fe40000000800 */
[----:B------:R-:W2:Y:S01]  /*12180*/  @P1 LDG.E R3, desc[UR48][R4.64] ;  /* 0x0000003004031981 */ /* 0x000ea2000c1e1900 */
[----:B------:R-:W-:Y:S01]  /*12190*/  UISETP.NE.AND.EX UP1, UPT, UR9, URZ, UPT, UP1 ;  /* 0x0000003f0900728c */ /* 0x000fe2000bf25310 */
[----:B------:R-:W-:Y:S01]  /*121a0*/  IMAD.U32 R0, RZ, RZ, UR4 ;  /* 0x00000004ff007e24 */ /* 0x000fe2000f8e00ff */
[----:B------:R-:W0:Y:S04]  /*121b0*/  S2R R10, SR_TID.X ;  /* 0x00000000000a7919 */ /* 0x000e280000002100 */
[----:B------:R-:W-:-:S05]  /*121c0*/  PLOP3.LUT P2, PT, PT, PT, UP1, 0x80, 0x0 ;  /* 0x000000000000781c */ /* 0x000fca0003f4f018 */
[----:B------:R-:W-:Y:S02]  /*121d0*/  @UP1 ULDC.64 UR8, c[0x0][0xc08] ;  /* 0x0003020000081ab9 */ /* 0x000fe40000000a00 */
[----:B------:R-:W-:-:S06]  /*121e0*/  @UP1 UIMAD.WIDE UR8, UR56, 0x4, UR8 ;  /* 0x00000004380818a5 */ /* 0x000fcc000f8e0208 */
[----:B------:R-:W-:Y:S02]  /*121f0*/  IMAD.U32 R6, RZ, RZ, UR8 ;  /* 0x00000008ff067e24 */ /* 0x000fe4000f8e00ff */
[----:B------:R-:W-:-:S05]  /*12200*/  IMAD.U32 R7, RZ, RZ, UR9 ;  /* 0x00000009ff077e24 */ /* 0x000fca000f8e00ff */
[----:B------:R1:W5:Y:S01]  /*12210*/  @P2 LDG.E R0, desc[UR48][R6.64] ;  /* 0x0000003006002981 */ /* 0x000362000c1e1900 */
[----:B------:R-:W-:Y:S01]  /*12220*/  UMOV UR4, URZ ;  /* 0x0000003f00047c82 */ /* 0x000fe20008000000 */
[----:B0-----:R-:W-:-:S05]  /*12230*/  VIADD R8, R10, 0xffffff80 ;  /* 0xffffff800a087836 */ /* 0x001fca0000000000 */
[----:B------:R-:W-:Y:S02]  /*12240*/  ISETP.GT.AND P0, PT, R8, 0x7f, PT ;  /* 0x0000007f0800780c */ /* 0x000fe40003f04270 */
[----:B--2---:R-:W-:Y:S01]  /*12250*/  @P1 R2UR UR4, R3 ;  /* 0x00000000030412ca */ /* 0x004fe200000e0000 */
[----:B-1----:R-:W-:-:S14]  /*12260*/  @P2 BRA `(.L_x_1244) ;  /* 0x0000000000102947 */ /* 0x002fdc0003800000 */
[----:B------:R-:W-:Y:S05]  /*12270*/  @!P1 BRA `(.L_x_1244) ;  /* 0x00000000000c9947 */ /* 0x000fea0003800000 */
[----:B------:R-:W2:Y:S04]  /*12280*/  LDG.E R3, desc[UR48][R4.64] ;  /* 0x0000003004037981 */ /* 0x000ea8000c1e1900 */
[----:B-----5:R-:W2:Y:S02]  /*12290*/  LDG.E R0, desc[UR48][R4.64+0x4] ;  /* 0x0000043004007981 */ /* 0x020ea4000c1e1900 */
[----:B--2---:R-:W-:-:S07]  /*122a0*/  IMAD.IADD R0, R0, 0x1, -R3 ;  /* 0x0000000100007824 */ /* 0x004fce00078e0a03 */
.L_x_1244:
[----:B------:R-:W-:Y:S01]  /*122b0*/  USHF.R.S32.HI UR12, URZ, 0x1f, UR56 ;  /* 0x0000001f3f0c7899 */ /* 0x000fe20008011438 */
[----:B------:R-:W-:Y:S01]  /*122c0*/  BSSY B1, `(.L_x_1245) ;  /* 0x0000039000017945 */ /* 0x000fe20003800000 */
[----:B------:R-:W-:Y:S02]  /*122d0*/  USHF.R.S32.HI UR18, URZ, 0x1f, UR4 ;  /* 0x0000001f3f127899 */ /* 0x000fe40008011404 */
[----:B------:R-:W-:Y:S02]  /*122e0*/  USEL UR7, UR56, URZ, !UP0 ;  /* 0x0000003f38077287 */ /* 0x000fe4000c000000 */
[----:B------:R-:W-:Y:S01]  /*122f0*/  USEL UR12, UR12, URZ, !UP0 ;  /* 0x0000003f0c0c7287 */ /* 0x000fe2000c000000 */
[----:B------:R-:W-:Y:S11]  /*12300*/  @P0 BRA `(.L_x_1246) ;  /* 0x0000000000d00947 */ /* 0x000ff60003800000 */
[----:B------:R-:W0:Y:S01]  /*12310*/  LDC R9, c[0x0][0xbe8] ;  /* 0x0002fa00ff097b82 */ /* 0x000e220000000800 */
[----:B------:R-:W-:-:S05]  /*12320*/  IMAD.U32 R6, RZ, RZ, UR41 ;  /* 0x00000029ff067e24 */ /* 0x000fca000f8e00ff */
[----:B------:R-:W-:Y:S01]  /*12330*/  IADD3 R6, R6, -0x80, R10 ;  /* 0xffffff8006067810 */ /* 0x000fe20007ffe00a */
[----:B0----5:R-:W-:-:S05]  /*12340*/  IMAD R3, R0, R9, RZ ;  /* 0x0000000900037224 */ /* 0x021fca00078e02ff */
[----:B------:R-:W-:-:S13]  /*12350*/  ISETP.GE.AND P0, PT, R6, R3, PT ;  /* 0x000000030600720c */ /* 0x000fda0003f06270 */
[----:B------:R-:W-:Y:S05]  /*12360*/  @P0 BRA `(.L_x_1246) ;  /* 0x0000000000b80947 */ /* 0x000fea0003800000 */
[----:B------:R-:W-:Y:S01]  /*12370*/  ISETP.NE.AND P0, PT, R9, 0x1, PT ;  /* 0x000000010900780c */ /* 0x000fe20003f05270 */
[----:B------:R-:W-:Y:S01]  /*12380*/  UISETP.GT.AND UP2, UPT, UR54, 0x1, UPT ;  /* 0x000000013600788c */ /* 0x000fe2000bf44270 */
[----:B------:R-:W-:-:S03]  /*12390*/  UMOV UR8, 0x9b8 ;  /* 0x000009b800087882 */ /* 0x000fc60000000000 */
[----:B------:R-:W-:Y:S02]  /*123a0*/  USEL UR19, UR8, 0x978, UP2 ;  /* 0x0000097808137887 */ /* 0x000fe40009000000 */
[----:B------:R-:W-:-:S06]  /*123b0*/  USEL UR21, UR55, URZ, UP2 ;  /* 0x0000003f37157287 */ /* 0x000fcc0009000000 */
[----:B------:R-:W0:Y:S04]  /*123c0*/  @P0 LDC R3, c[0x0][0xbec] ;  /* 0x0002fb00ff030b82 */ /* 0x000e280000000800 */
[----:B------:R-:W-:Y:S01]  /*123d0*/  ULDC.64 UR8, c[0x0][UR19+0x218] ;  /* 0x0000860013087abb */ /* 0x000fe20008000a00 */
[----:B------:R-:W-:Y:S01]  /*123e0*/  ULDC.64 UR14, c[0x0][UR19+0x220] ;  /* 0x00008800130e7abb */ /* 0x000fe20008000a00 */
[----:B------:R-:W-:Y:S01]  /*123f0*/  ULDC.64 UR16, c[0x0][UR19+0x228] ;  /* 0x00008a0013107abb */ /* 0x000fe20008000a00 */
[----:B------:R-:W-:Y:S01]  /*12400*/  UIMAD.WIDE.U32 UR10, UR8, UR52, URZ ;  /* 0x00000034080a72a5 */ /* 0x000fe2000f8e003f */
[----:B------:R-:W1:Y:S01]  /*12410*/  @P0 LDC R5, c[0x0][0xbf0] ;  /* 0x0002fc00ff050b82 */ /* 0x000e620000000800 */
        /* <DEDUP_REMOVED lines=8> */
[----:B0-----:R-:W-:Y:S01]  /*124a0*/  @P0 IMAD.HI.U32 R4, R6, R3, RZ ;  /* 0x0000000306040227 */ /* 0x001fe200078e00ff */
[----:B------:R-:W-:-:S02]  /*124b0*/  UIADD3 UR11, UR20, UR11, URZ ;  /* 0x0000000b140b7290 */ /* 0x000fc4000fffe03f */
[----:B------:R-:W-:Y:S01]  /*124c0*/  UIADD3 UR13, UR9, UR13, URZ ;  /* 0x0000000d090d7290 */ /* 0x000fe2000fffe03f */
[----:B------:R-:W-:Y:S02]  /*124d0*/  IMAD.MOV.U32 R3, RZ, RZ, R6 ;  /* 0x000000ffff037224 */ /* 0x000fe400078e0006 */
[----:B------:R-:W-:Y:S01]  /*124e0*/  IMAD.U32 R10, RZ, RZ, UR8 ;  /* 0x00000008ff0a7e24 */ /* 0x000fe2000f8e00ff */
[----:B------:R-:W-:Y:S01]  /*124f0*/  ULDC.64 UR8, c[0x0][UR19+0x210] ;  /* 0x0000840013087abb */ /* 0x000fe20008000a00 */
[----:B-1----:R-:W-:Y:S01]  /*12500*/  @P0 SHF.R.U32.HI R3, RZ, R5, R4 ;  /* 0x00000005ff030219 */ /* 0x002fe20000011604 */
[----:B------:R-:W-:Y:S02]  /*12510*/  IMAD.U32 R4, RZ, RZ, UR22 ;  /* 0x00000016ff047e24 */ /* 0x000fe4000f8e00ff */
[----:B------:R-:W-:Y:S01]  /*12520*/  IMAD.U32 R5, RZ, RZ, UR23 ;  /* 0x00000017ff057e24 */ /* 0x000fe2000f8e00ff */
[--C-:B------:R-:W-:Y:S01]  /*12530*/  SHF.R.S32.HI R5, RZ, 0x1f, R3.reuse ;  /* 0x0000001fff057819 */ /* 0x100fe20000011403 */
[----:B------:R-:W-:Y:S01]  /*12540*/  IMAD.MOV R7, RZ, RZ, -R3 ;  /* 0x000000ffff077224 */ /* 0x000fe200078e0a03 */
[----:B------:R-:W-:Y:S01]  /*12550*/  IADD3 R4, P0, P1, R3, UR10, R4 ;  /* 0x0000000a03047c10 */ /* 0x000fe2000f91e004 */
[----:B------:R-:W-:-:S02]  /*12560*/  UIADD3.X UR10, UR13, UR11, UR18, UP0, UP1 ;  /* 0x0000000b0d0a7290 */ /* 0x000fc400087e2412 */
        /* <DEDUP_REMOVED lines=14> */
.L_x_1246:
[----:B------:R-:W-:Y:S05]  /*12650*/  BSYNC B1 ;  /* 0x0000000000017941 */ /* 0x000fea0003800000 */
.L_x_1245:
[----:B------:R-:W-:-:S06]  /*12660*/  UISETP.GT.AND UP0, UPT, UR54, 0x1, UPT ;  /* 0x000000013600788c */ /* 0x000fcc000bf04270 */
[----:B------:R-:W-:-:S13]  /*12670*/  PLOP3.LUT P0, PT, PT, PT, UP0, 0x80, 0x0 ;  /* 0x000000000000781c */ /* 0x000fda0003f0f008 */
[----:B------:R-:W-:Y:S05]  /*12680*/  @P0 BRA `(.L_x_1241) ;  /* 0x0000000800580947 */ /* 0x000fea0003800000 */
[----:B------:R-:W1:Y:S01]  /*12690*/  LDC R11, c[0x0][0xbe8] ;  /* 0x0002fa00ff0b7b82 */ /* 0x000e620000000800 */
[----:B0-----:R-:W-:Y:S01]  /*126a0*/  SHF.R.S32.HI R3, RZ, 0x1f, R8 ;  /* 0x0000001fff037819 */ /* 0x001fe20000011408 */
        /* <DEDUP_REMOVED lines=9> */
[----:B------:R-:W-:-:S03]  /*12740*/  UIADD3 UR9, UR9, UR10, URZ ;  /* 0x0000000a09097290 */ /* 0x000fc6000fffe03f */
[----:B------:R-:W-:Y:S01]  /*12750*/  IMAD R3, R10, 0x20, R13 ;  /* 0x000000200a037824 */ /* 0x000fe200078e020d */
[----:B------:R-:W-:Y:S02]  /*12760*/  ULDC.64 UR10, c[0x0][0xae8] ;  /* 0x0002ba00000a7ab9 */ /* 0x000fe40000000a00 */
[----:B------:R-:W-:Y:S01]  /*12770*/  UIMAD.WIDE.U32 UR8, UR52, UR10, UR8 ;  /* 0x0000000a340872a5 */ /* 0x000fe2000f8e0008 */
[----:B------:R-:W-:Y:S01]  /*12780*/  VIADD R8, R3, UR41 ;  /* 0x0000002903087c36 */ /* 0x000fe20008000000 */
[----:B-1----:R-:W-:Y:S02]  /*12790*/  ISETP.NE.AND P0, PT, R11, 0x1, PT ;  /* 0x000000010b00780c */ /* 0x002fe40003f05270 */
[----:B------:R-:W-:Y:S01]  /*127a0*/  UIMAD UR9, UR52, UR11, UR9 ;  /* 0x0000000b340972a4 */ /* 0x000fe2000f8e0209 */
[----:B------:R-:W-:Y:S02]  /*127b0*/  IMAD.MOV.U32 R3, RZ, RZ, R8 ;  /* 0x000000ffff037224 */ /* 0x000fe400078e0008 */
[----:B------:R-:W-:-:S02]  /*127c0*/  ULDC.64 UR10, c[0x0][0xaf0] ;  /* 0x0002bc00000a7ab9 */ /* 0x000fc40000000a00 */
[----:B------:R-:W-:Y:S02]  /*127d0*/  UIMAD UR12, UR12, UR10, URZ ;  /* 0x0000000a0c0c72a4 */ /* 0x000fe4000f8e023f */
[----:B------:R-:W-:Y:S02]  /*127e0*/  UIMAD.WIDE.U32 UR8, UR7, UR10, UR8 ;  /* 0x0000000a070872a5 */ /* 0x000fe4000f8e0008 */
[----:B------:R-:W-:Y:S02]  /*127f0*/  UIMAD UR4, UR7, UR11, UR12 ;  /* 0x0000000b070472a4 */ /* 0x000fe4000f8e020c */
[----:B------:R-:W0:Y:S02]  /*12800*/  @P0 LDC R5, c[0x0][0xbec] ;  /* 0x0002fb00ff050b82 */ /* 0x000e240000000800 */
[----:B------:R-:W-:Y:S01]  /*12810*/  UIADD3 UR4, UR9, UR4, URZ ;  /* 0x0000000409047290 */ /* 0x000fe2000fffe03f */
[----:B------:R-:W-:-:S05]  /*12820*/  ULDC.64 UR10, c[0x0][0xae0] ;  /* 0x0002b800000a7ab9 */ /* 0x000fca0000000a00 */
[----:B------:R-:W1:Y:S01]  /*12830*/  @P0 LDC R7, c[0x0][0xbf0] ;  /* 0x0002fc00ff070b82 */ /* 0x000e620000000800 */
[----:B0-----:R-:W-:-:S04]  /*12840*/  @P0 IMAD.HI.U32 R4, R8, R5, RZ ;  /* 0x0000000508040227 */ /* 0x001fc800078e00ff */
[----:B------:R-:W-:Y:S02]  /*12850*/  IMAD.U32 R5, RZ, RZ, UR9 ;  /* 0x00000009ff057e24 */ /* 0x000fe4000f8e00ff */
[----:B------:R-:W-:Y:S01]  /*12860*/  IMAD.U32 R5, RZ, RZ, UR4 ;  /* 0x00000004ff057e24 */ /* 0x000fe2000f8e00ff */
[----:B-1----:R-:W-:Y:S01]  /*12870*/  @P0 SHF.R.U32.HI R3, RZ, R7, R4 ;  /* 0x00000007ff030219 */ /* 0x002fe20000011604 */
[----:B------:R-:W-:Y:S01]  /*12880*/  IMAD.U32 R4, RZ, RZ, UR8 ;  /* 0x00000008ff047e24 */ /* 0x000fe2000f8e00ff */
[----:B------:R-:W-:Y:S02]  /*12890*/  ULDC.64 UR8, c[0x0][0xad8] ;  /* 0x0002b60000087ab9 */ /* 0x000fe40000000a00 */
[--C-:B------:R-:W-:Y:S01]  /*128a0*/  SHF.R.S32.HI R6, RZ, 0x1f, R3.reuse ;  /* 0x0000001fff067819 */ /* 0x100fe20000011403 */
[----:B------:R-:W-:Y:S02]  /*128b0*/  IMAD.MOV R7, RZ, RZ, -R3 ;  /* 0x000000ffff077224 */ /* 0x000fe400078e0a03 */
[----:B------:R-:W-:-:S04]  /*128c0*/  IMAD.WIDE.U32 R4, R3, UR10, R4 ;  /* 0x0000000a03047c25 */ /* 0x000fc8000f8e0004 */
[----:B------:R-:W-:Y:S02]  /*128d0*/  IMAD R7, R11, R7, R8 ;  /* 0x000000070b077224 */ /* 0x000fe400078e0208 */
[----:B------:R-:W-:Y:S02]  /*128e0*/  IMAD R6, R6, UR10, RZ ;  /* 0x0000000a06067c24 */ /* 0x000fe4000f8e02ff */
[----:B------:R-:W-:Y:S02]  /*128f0*/  VIADD R8, R13, UR41 ;  /* 0x000000290d087c36 */ /* 0x000fe40008000000 */
[----:B------:R-:W-:Y:S01]  /*12900*/  IMAD R9, R3, UR11, R6 ;  /* 0x0000000b03097c24 */ /* 0x000fe2000f8e0206 */
[----:B------:R-:W-:Y:S01]  /*12910*/  SHF.R.S32.HI R6, RZ, 0x1f, R7 ;  /* 0x0000001fff067819 */ /* 0x000fe20000011407 */
[----:B-----5:R-:W-:Y:S02]  /*12920*/  IMAD R11, R0, R11, RZ ;  /* 0x0000000b000b7224 */ /* 0x020fe400078e02ff */
[----:B------:R-:W-:-:S02]  /*12930*/  IMAD.IADD R5, R5, 0x1, R9 ;  /* 0x0000000105057824 */ /* 0x000fc400078e0209 */
[----:B------:R-:W-:Y:S02]  /*12940*/  IMAD R6, R6, UR8, RZ ;  /* 0x0000000806067c24 */ /* 0x000fe4000f8e02ff */
[----:B------:R-:W-:-:S04]  /*12950*/  IMAD.WIDE.U32 R4, R7, UR8, R4 ;  /* 0x0000000807047c25 */ /* 0x000fc8000f8e0004 */
[----:B------:R-:W-:Y:S01]  /*12960*/  IMAD R9, R7, UR9, R6 ;  /* 0x0000000907097c24 */ /* 0x000fe2000f8e0206 */
[----:B------:R-:W-:Y:S01]  /*12970*/  ULDC.64 UR8, c[0x0][0xa80] ;  /* 0x0002a00000087ab9 */ /* 0x000fe20000000a00 */
[----:B------:R-:W-:Y:S01]  /*12980*/  VIADD R3, R8, 0x40 ;  /* 0x0000004008037836 */ /* 0x000fe20000000000 */
[----:B------:R-:W-:Y:S01]  /*12990*/  LEA R6, P2, R4, UR8, 0x1 ;  /* 0x0000000804067c11 */ /* 0x000fe2000f8408ff */
[----:B------:R-:W-:Y:S02]  /*129a0*/  IMAD.IADD R5, R5, 0x1, R9 ;  /* 0x0000000105057824 */ /* 0x000fe400078e0209 */
[----:B------:R-:W-:Y:S01]  /*129b0*/  VIADD R0, R8, 0x20 ;  /* 0x0000002008007836 */ /* 0x000fe20000000000 */
[-C--:B------:R-:W-:Y:S01]  /*129c0*/  ISETP.GE.AND P0, PT, R3, R11.reuse, PT ;  /* 0x0000000b0300720c */ /* 0x080fe20003f06270 */
[----:B------:R-:W-:Y:S01]  /*129d0*/  IMAD.SHL.U32 R7, R10, 0x8, RZ ;  /* 0x000000080a077824 */ /* 0x000fe200078e00ff */
[----:B------:R-:W-:Y:S02]  /*129e0*/  LEA.HI.X R3, R4, UR9, R5, 0x1, P2 ;  /* 0x0000000904037c11 */ /* 0x000fe400090f0c05 */
[-C--:B------:R-:W-:Y:S01]  /*129f0*/  ISETP.GE.AND P2, PT, R8, R11.reuse, PT ;  /* 0x0000000b0800720c */ /* 0x080fe20003f46270 */
[C---:B------:R-:W-:Y:S01]  /*12a00*/  VIADD R9, R7.reuse, 0x80 ;  /* 0x0000008007097836 */ /* 0x040fe20000000000 */
[----:B------:R-:W-:Y:S01]  /*12a10*/  ISETP.GE.AND P1, PT, R0, R11, PT ;  /* 0x0000000b0000720c */ /* 0x000fe20003f26270 */
[C---:B------:R-:W-:Y:S01]  /*12a20*/  VIADD R15, R7.reuse, 0xc0 ;  /* 0x000000c0070f7836 */ /* 0x040fe20000000000 */
[----:B------:R0:W1:Y:S01]  /*12a30*/  SHFL.IDX PT, R4, R6, RZ, 0x181f ;  /* 0x00181fff06047589 */ /* 0x00006200000e0000 */
[----:B------:R-:W-:Y:S01]  /*12a40*/  VIADD R13, R7, 0x40 ;  /* 0x00000040070d7836 */ /* 0x000fe20000000000 */
[----:B------:R-:W-:-:S02]  /*12a50*/  SHF.R.S32.HI R12, RZ, 0x1f, R7 ;  /* 0x0000001fff0c7819 */ /* 0x000fc40000011407 */
[----:B------:R0:W2:Y:S01]  /*12a60*/  SHFL.IDX PT, R0, R3, RZ, 0x181f ;  /* 0x00181fff03007589 */ /* 0x0000a200000e0000 */
[----:B------:R-:W-:Y:S02]  /*12a70*/  SHF.R.S32.HI R10, RZ, 0x1f, R9 ;  /* 0x0000001fff0a7819 */ /* 0x000fe40000011409 */
[----:B------:R-:W-:Y:S02]  /*12a80*/  SHF.R.S32.HI R14, RZ, 0x1f, R15 ;  /* 0x0000001fff0e7819 */ /* 0x000fe4000001140f */
[----:B------:R-:W-:Y:S01]  /*12a90*/  SHF.R.S32.HI R20, RZ, 0x1f, R13 ;  /* 0x0000001fff147819 */ /* 0x000fe2000001140d */
[----:B------:R-:W-:Y:S06]  /*12aa0*/  @P2 BRA `(.L_x_1248) ;  /* 0x0000000000442947 */ /* 0x000fec0003800000 */
        /* <DEDUP_REMOVED lines=17> */
.L_x_1248:
[----:B------:R-:W-:Y:S05]  /*12bc0*/  BSYNC B1 ;  /* 0x0000000000017941 */ /* 0x000fea0003800000 */
.L_x_1247:
[----:B--2---:R2:W4:Y:S01]  /*12bd0*/  SHFL.IDX PT, R0, R3, 0x1, 0x181f ;  /* 0x00381f0003007f89 */ /* 0x00452200000e0000 */
[----:B------:R-:W-:Y:S03]  /*12be0*/  BSSY B1, `(.L_x_1249) ;  /* 0x0000014000017945 */ /* 0x000fe60003800000 */
[----:B-1-3--:R2:W1:Y:S01]  /*12bf0*/  SHFL.IDX PT, R4, R6, 0x1, 0x181f ;  /* 0x00381f0006047f89 */ /* 0x00a46200000e0000 */
[----:B------:R-:W-:Y:S05]  /*12c00*/  @P1 BRA `(.L_x_1250) ;  /* 0x0000000000441947 */ /* 0x000fea0003800000 */
[----:B------:R-:W-:Y:S02]  /*12c10*/  ULDC UR4, c[0x0][0xac8] ;  /* 0x0002b20000047ab9 */ /* 0x000fe40000000800 */
[----:B------:R-:W-:Y:S02]  /*12c20*/  ISETP.GE.AND P4, PT, R7, UR4, PT ;  /* 0x0000000407007c0c */ /* 0x000fe4000bf86270 */
[----:B------:R-:W-:Y:S02]  /*12c30*/  ISETP.GE.AND P3, PT, R13, UR4, PT ;  /* 0x000000040d007c0c */ /* 0x000fe4000bf66270 */
[----:B------:R-:W-:Y:S02]  /*12c40*/  ISETP.GE.AND P2, PT, R9, UR4, PT ;  /* 0x0000000409007c0c */ /* 0x000fe4000bf46270 */
[----:B------:R-:W-:-:S07]  /*12c50*/  ISETP.GE.AND P1, PT, R15, UR4, PT ;  /* 0x000000040f007c0c */ /* 0x000fce000bf26270 */
[-C--:B-1----:R-:W-:Y:S02]  /*12c60*/  @!P4 LEA R24, P6, R7, R4.reuse, 0x1 ;  /* 0x000000040718c211 */ /* 0x082fe400078c08ff */
[----:B------:R-:W-:Y:S02]  /*12c70*/  @!P3 LEA R26, P5, R13, R4, 0x1 ;  /* 0x000000040d1ab211 */ /* 0x000fe400078a08ff */
[----:B----4-:R-:W-:Y:S02]  /*12c80*/  @!P4 LEA.HI.X R25, R7, R0, R12, 0x1, P6 ;  /* 0x000000000719c211 */ /* 0x010fe400030f0c0c */
        /* <DEDUP_REMOVED lines=9> */
.L_x_1250:
[----:B------:R-:W-:Y:S05]  /*12d20*/  BSYNC B1 ;  /* 0x0000000000017941 */ /* 0x000fea0003800000 */
.L_x_1249:
[----:B----4-:R4:W0:Y:S01]  /*12d30*/  SHFL.IDX PT, R0, R3, 0x2, 0x181f ;  /* 0x00581f0003007f89 */ /* 0x01082200000e0000 */
        /* <DEDUP_REMOVED lines=20> */
.L_x_1252:
[----:B------:R-:W-:Y:S05]  /*12e80*/  BSYNC B1 ;  /* 0x0000000000017941 */ /* 0x000fea0003800000 */
.L_x_1251:
[----:B0-----:R-:W-:Y:S01]  /*12e90*/  VIADD R0, R8, 0x60 ;  /* 0x0000006008007836 */ /* 0x001fe20000000000 */
[----:B--2-4-:R-:W2:Y:S04]  /*12ea0*/  SHFL.IDX PT, R3, R3, 0x3, 0x181f ;  /* 0x00781f0003037f89 */ /* 0x014ea800000e0000 */
[----:B------:R-:W-:Y:S01]  /*12eb0*/  ISETP.GE.AND P0, PT, R0, R11, PT ;  /* 0x0000000b0000720c */ /* 0x000fe20003f06270 */
[----:B-1-3--:R1:W3:-:S12]  /*12ec0*/  SHFL.IDX PT, R4, R6, 0x3, 0x181f ;  /* 0x00781f0006047f89 */ /* 0x00a2d800000e0000 */
[----:B-1----:R-:W-:Y:S05]  /*12ed0*/  @P0 BRA `(.L_x_1241) ;  /* 0x0000000000440947 */ /* 0x002fea0003800000 */
[----:B------:R-:W-:Y:S02]  /*12ee0*/  ULDC UR4, c[0x0][0xac8] ;  /* 0x0002b20000047ab9 */ /* 0x000fe40000000800 */
[----:B------:R-:W-:Y:S02]  /*12ef0*/  ISETP.GE.AND P3, PT, R7, UR4, PT ;  /* 0x0000000407007c0c */ /* 0x000fe4000bf66270 */
[----:B------:R-:W-:Y:S02]  /*12f00*/  ISETP.GE.AND P2, PT, R13, UR4, PT ;  /* 0x000000040d007c0c */ /* 0x000fe4000bf46270 */
[----:B------:R-:W-:Y:S02]  /*12f10*/  ISETP.GE.AND P1, PT, R9, UR4, PT ;  /* 0x0000000409007c0c */ /* 0x000fe4000bf26270 */
[----:B------:R-:W-:-:S07]  /*12f20*/  ISETP.GE.AND P0, PT, R15, UR4, PT ;  /* 0x000000040f007c0c */ /* 0x000fce000bf06270 */
[----:B---3--:R-:W-:-:S04]  /*12f30*/  @!P3 LEA R6, P4, R7, R4, 0x1 ;  /* 0x000000040706b211 */ /* 0x008fc800078808ff */
[-C--:B--2---:R-:W-:Y:S02]  /*12f40*/  @!P3 LEA.HI.X R7, R7, R3.reuse, R12, 0x1, P4 ;  /* 0x000000030707b211 */ /* 0x084fe400020f0c0c */
        /* <DEDUP_REMOVED lines=10> */
.L_x_1241:
[----:B------:R-:W-:Y:S05]  /*12ff0*/  BSYNC B0 ;  /* 0x0000000000007941 */ /* 0x000fea0003800000 */
.L_x_1231:
[----:B------:R-:W-:Y:S02]  /*13000*/  ULDC UR4, c[0x0][0xc3c] ;  /* 0x00030f0000047ab9 */ /* 0x000fe40000000800 */
[----:B------:R-:W-:-:S06]  /*13010*/  UISETP.GE.AND UP0, UPT, UR51, UR4, UPT ;  /* 0x000000043300728c */ /* 0x000fcc000bf06270 */
[----:B------:R-:W-:-:S13]  /*13020*/  PLOP3.LUT P0, PT, PT, PT, UP0, 0x80, 0x0 ;  /* 0x000000000000781c */ /* 0x000fda0003f0f008 */
[----:B------:R-:W-:Y:S05]  /*13030*/  @!P0 BRA `(.L_x_1253) ;  /* 0xfffffee000588947 */ /* 0x000fea000383ffff */
[----:B------:R-:W-:Y:S05]  /*13040*/  EXIT ;  /* 0x000000000000794d */ /* 0x000fea0003800000 */
.L_x_1144:
[----:B------:R-:W-:-:S08]  /*13050*/  NOP ;  /* 0x0000000000007918 */ /* 0x000fd00000000000 */
[----:B0-----:R-:W0:-:S00]  /*13060*/  USETMAXREG.DEALLOC.CTAPOOL 0x18 ;  /* 0x00000018000079c8 */ /* 0x001e0000080e0500 */
        /* <DEDUP_REMOVED lines=20> */
.L_x_1254:
        /* <DEDUP_REMOVED lines=21> */
[----:B------:R-:W-:Y:S02]  /*13300*/  IMAD.IADD R7, R4, 0x1, R7 ;  /* 0x0000000104077824 */ /* 0x000fe400078e0207 */
[----:B------:R-:W0:Y:S03]  /*13310*/  LDC R4, c[0x0][0xc38] ;  /* 0x00030e00ff047b82 */ /* 0x000e260000000800 */
[----:B------:R-:W1:Y:S02]  /*13320*/  SHFL.UP PT, R8, R7, 0x2, RZ ;  /* 0x0440000007087989 */ /* 0x000e6400000e00ff */
[----:B-1----:R-:W-:-:S05]  /*13330*/  SEL R8, R8, RZ, P2 ;  /* 0x000000ff08087207 */ /* 0x002fca0001000000 */
[----:B------:R-:W-:Y:S02]  /*13340*/  IMAD.IADD R8, R7, 0x1, R8 ;  /* 0x0000000107087824 */ /* 0x000fe400078e0208 */
[----:B------:R-:W1:Y:S03]  /*13350*/  S2R R7, SR_CTAID.X ;  /* 0x0000000000077919 */ /* 0x000e660000002500 */
[----:B------:R-:W2:Y:S02]  /*13360*/  SHFL.UP PT, R9, R8, 0x4, RZ ;  /* 0x0480000008097989 */ /* 0x000ea400000e00ff */
[----:B--2---:R-:W-:-:S05]  /*13370*/  SEL R9, R9, RZ, P3 ;  /* 0x000000ff09097207 */ /* 0x004fca0001800000 */
[----:B------:R-:W-:-:S05]  /*13380*/  IMAD.IADD R9, R8, 0x1, R9 ;  /* 0x0000000108097824 */ /* 0x000fca00078e0209 */
[----:B------:R-:W2:Y:S02]  /*13390*/  SHFL.UP PT, R2, R9, 0x8, RZ ;  /* 0x0500000009027989 */ /* 0x000ea400000e00ff */
[----:B--2---:R-:W-:-:S05]  /*133a0*/  SEL R2, R2, RZ, P4 ;  /* 0x000000ff02027207 */ /* 0x004fca0002000000 */
[----:B------:R-:W-:-:S05]  /*133b0*/  IMAD.IADD R2, R9, 0x1, R2 ;  /* 0x0000000109027824 */ /* 0x000fca00078e0202 */
[----:B------:R-:W2:Y:S02]  /*133c0*/  SHFL.UP PT, R3, R2, 0x10, RZ ;  /* 0x0600000002037989 */ /* 0x000ea400000e00ff */
[----:B--2---:R-:W-:-:S05]  /*133d0*/  SEL R3, R3, RZ, P5 ;  /* 0x000000ff03037207 */ /* 0x004fca0002800000 */
[----:B------:R-:W-:-:S05]  /*133e0*/  IMAD.IADD R3, R2, 0x1, R3 ;  /* 0x0000000102037824 */ /* 0x000fca00078e0203 */
[----:B------:R-:W0:Y:S02]  /*133f0*/  SHFL.IDX PT, R11, R3, 0x1f, 0x1f ;  /* 0x03e01f00030b7f89 */ /* 0x000e2400000e0000 */
[----:B0-----:R-:W-:-:S04]  /*13400*/  IMAD R8, R11, R4, RZ ;  /* 0x000000040b087224 */ /* 0x001fc800078e02ff */
[----:B------:R-:W-:Y:S01]  /*13410*/  IMAD.MOV.U32 R9, RZ, RZ, R8 ;  /* 0x000000ffff097224 */ /* 0x000fe200078e0008 */
[----:B-1----:R-:W-:-:S13]  /*13420*/  ISETP.GT.AND P6, PT, R8, R7, PT ;  /* 0x000000070800720c */ /* 0x002fda0003fc4270 */
[----:B------:R-:W-:Y:S05]  /*13430*/  @P6 BRA `(.L_x_1256) ;  /* 0x0000000000a86947 */ /* 0x000fea0003800000 */
[----:B------:R-:W-:Y:S01]  /*13440*/  IMAD.MOV.U32 R8, RZ, RZ, R9 ;  /* 0x000000ffff087224 */ /* 0x000fe200078e0009 */
[----:B------:R-:W-:Y:S01]  /*13450*/  UMOV UR38, URZ ;  /* 0x0000003f00267c82 */ /* 0x000fe20008000000 */
[----:B------:R-:W-:-:S05]  /*13460*/  ULDC UR5, c[0x0][0xc3c] ;  /* 0x00030f0000057ab9 */ /* 0x000fca0000000800 */
.L_x_1258:
        /* <DEDUP_REMOVED lines=22> */
[----:B------:R-:W-:Y:S02]  /*135d0*/  IMAD.IADD R9, R4, 0x1, R9 ;  /* 0x0000000104097824 */ /* 0x000fe400078e0209 */
[----:B------:R-:W0:Y:S03]  /*135e0*/  LDC R4, c[0x0][0xc38] ;  /* 0x00030e00ff047b82 */ /* 0x000e260000000800 */
        /* <DEDUP_REMOVED lines=9> */
[----:B------:R-:W0:Y:S02]  /*13680*/  SHFL.IDX PT, R11, R2, 0x1f, 0x1f ;  /* 0x03e01f00020b7f89 */ /* 0x000e2400000e0000 */
[----:B0-----:R-:W-:-:S04]  /*13690*/  IMAD R9, R11, R4, RZ ;  /* 0x000000040b097224 */ /* 0x001fc800078e02ff */
[----:B------:R-:W-:-:S05]  /*136a0*/  IMAD.IADD R8, R9, 0x1, R8 ;  /* 0x0000000109087824 */ /* 0x000fca00078e0208 */
[----:B------:R-:W-:-:S13]  /*136b0*/  ISETP.GT.AND P6, PT, R8, R7, PT ;  /* 0x000000070800720c */ /* 0x000fda0003fc4270 */
[----:B------:R-:W-:Y:S05]  /*136c0*/  @!P6 BRA `(.L_x_1258) ;  /* 0xfffffffc0068e947 */ /* 0x000fea000383ffff */
[----:B------:R-:W-:-:S07]  /*136d0*/  IMAD.MOV.U32 R3, RZ, RZ, R2 ;  /* 0x000000ffff037224 */ /* 0x000fce00078e0002 */
.L_x_1256:
        /* <DEDUP_REMOVED lines=8> */
[----:B------:R-:W-:-:S04]  /*13760*/  IMAD.U32 R11, RZ, RZ, UR4 ;  /* 0x00000004ff0b7e24 */ /* 0x000fc8000f8e00ff */
[----:B------:R0:W1:Y:S04]  /*13770*/  SHFL.IDX PT, R8, R5, R8, 0x1f ;  /* 0x00001f0805087589 */ /* 0x00006800000e0000 */
[----:B------:R0:W2:Y:S01]  /*13780*/  SHFL.IDX PT, R6, R6, R11, 0x1f ;  /* 0x00001f0b06067589 */ /* 0x0000a200000e0000 */
[----:B------:R-:W-:Y:S05]  /*13790*/  @!P0 BRA `(.L_x_1259) ;  /* 0x00000000000c8947 */ /* 0x000fea0003800000 */
[----:B------:R-:W-:-:S06]  /*137a0*/  UIADD3 UR5, UR4, -0x1, URZ ;  /* 0xffffffff04057890 */ /* 0x000fcc000fffe03f */
[----:B------:R-:W-:-:S05]  /*137b0*/  IMAD.U32 R2, RZ, RZ, UR5 ;  /* 0x00000005ff027e24 */ /* 0x000fca000f8e00ff */
[----:B------:R3:W4:Y:S02]  /*137c0*/  SHFL.IDX PT, R9, R3, R2, 0x1f ;  /* 0x00001f0203097589 */ /* 0x00072400000e0000 */
.L_x_1259:
[----:B---34-:R-:W-:Y:S01]  /*137d0*/  IMAD R2, R9, R4, R10 ;  /* 0x0000000409027224 */ /* 0x018fe200078e020a */
[----:B-1----:R-:W-:Y:S01]  /*137e0*/  ISETP.NE.AND P0, PT, R8, 0x1, PT ;  /* 0x000000010800780c */ /* 0x002fe20003f05270 */
[----:B------:R-:W-:Y:S02]  /*137f0*/  UIADD3 UR38, UR4, UR38, URZ ;  /* 0x0000002604267290 */ /* 0x000fe4000fffe03f */
[----:B0-----:R-:W-:Y:S01]  /*13800*/  IMAD.IADD R5, R7, 0x1, -R2 ;  /* 0x0000000107057824 */ /* 0x001fe200078e0a02 */
[----:B------:R0:W-:Y:S09]  /*13810*/  STL [R1+0x10], R2 ;  /* 0x0000100201007387 */ /* 0x0001f20000100800 */
[----:B------:R-:W-:Y:S05]  /*13820*/  @!P0 BRA `(.L_x_1260) ;  /* 0x0000000000e08947 */ /* 0x000fea0003800000 */
[----:B--2---:R-:W-:Y:S02]  /*13830*/  IABS R4, R6 ;  /* 0x0000000600047213 */ /* 0x004fe40000000000 */
[----:B------:R-:W-:Y:S02]  /*13840*/  IABS R7, R8 ;  /* 0x0000000800077213 */ /* 0x000fe40000000000 */
[----:B------:R-:W1:Y:S08]  /*13850*/  I2F.RP R9, R4 ;  /* 0x0000000400097306 */ /* 0x000e700000209400 */
[----:B------:R-:W2:Y:S08]  /*13860*/  I2F.RP R10, R7 ;  /* 0x00000007000a7306 */ /* 0x000eb00000209400 */
[----:B-1----:R-:W0:Y:S08]  /*13870*/  MUFU.RCP R9, R9 ;  /* 0x0000000900097308 */ /* 0x002e300000001000 */
[----:B--2---:R-:W-:Y:S01]  /*13880*/  MUFU.RCP R10, R10 ;  /* 0x0000000a000a7308 */ /* 0x004fe20000001000 */
[----:B0-----:R-:W-:Y:S01]  /*13890*/  VIADD R2, R9, 0xffffffe ;  /* 0x0ffffffe09027836 */ /* 0x001fe20000000000 */
[----:B------:R-:W-:-:S06]  /*138a0*/  IABS R9, R6 ;  /* 0x0000000600097213 */ /* 0x000fcc0000000000 */
[----:B------:R0:W1:Y:S02]  /*138b0*/  F2I.FTZ.U32.TRUNC.NTZ R3, R2 ;  /* 0x0000000200037305 */ /* 0x000064000021f000 */
[----:B0-----:R-:W-:Y:S02]  /*138c0*/  IMAD.MOV.U32 R2, RZ, RZ, RZ ;  /* 0x000000ffff027224 */ /* 0x001fe400078e00ff */
[----:B-1----:R-:W-:-:S04]  /*138d0*/  IMAD.MOV R11, RZ, RZ, -R3 ;  /* 0x000000ffff0b7224 */ /* 0x002fc800078e0a03 */
[----:B------:R-:W-:-:S04]  /*138e0*/  IMAD R11, R11, R4, RZ ;  /* 0x000000040b0b7224 */ /* 0x000fc800078e02ff */
[----:B------:R-:W-:Y:S01]  /*138f0*/  IMAD.HI.U32 R3, R3, R11, R2 ;  /* 0x0000000b03037227 */ /* 0x000fe200078e0002 */
[----:B------:R-:W-:-:S03]  /*13900*/  IABS R2, R5 ;  /* 0x0000000500027213 */ /* 0x000fc60000000000 */
[----:B------:R-:W-:Y:S02]  /*13910*/  IMAD.MOV R11, RZ, RZ, -R9 ;  /* 0x000000ffff0b7224 */ /* 0x000fe400078e0a09 */
[----:B------:R-:W-:-:S04]  /*13920*/  IMAD.HI.U32 R9, R3, R2, RZ ;  /* 0x0000000203097227 */ /* 0x000fc800078e00ff */
[----:B------:R-:W-:Y:S02]  /*13930*/  VIADD R3, R10, 0xffffffe ;  /* 0x0ffffffe0a037836 */ /* 0x000fe40000000000 */
[----:B------:R-:W-:-:S04]  /*13940*/  IMAD R11, R9, R11, R2 ;  /* 0x0000000b090b7224 */ /* 0x000fc800078e0202 */
[----:B------:R-:W0:Y:S01]  /*13950*/  F2I.FTZ.U32.TRUNC.NTZ R3, R3 ;  /* 0x0000000300037305 */ /* 0x000e22000021f000 */
[----:B------:R-:W-:-:S13]  /*13960*/  ISETP.GT.U32.AND P1, PT, R4, R11, PT ;  /* 0x0000000b0400720c */ /* 0x000fda0003f24070 */
[----:B------:R-:W-:Y:S02]  /*13970*/  @!P1 IMAD.IADD R11, R11, 0x1, -R4 ;  /* 0x000000010b0b9824 */ /* 0x000fe400078e0a04 */
[----:B0-----:R-:W-:Y:S02]  /*13980*/  IMAD.MOV R2, RZ, RZ, -R3 ;  /* 0x000000ffff027224 */ /* 0x001fe400078e0a03 */
[----:B------:R-:W-:Y:S01]  /*13990*/  @!P1 VIADD R9, R9, 0x1 ;  /* 0x0000000109099836 */ /* 0x000fe20000000000 */
[----:B------:R-:W-:Y:S01]  /*139a0*/  ISETP.GE.U32.AND P0, PT, R11, R4, PT ;  /* 0x000000040b00720c */ /* 0x000fe20003f06070 */
[----:B------:R-:W-:Y:S01]  /*139b0*/  IMAD R11, R2, R7, RZ ;  /* 0x00000007020b7224 */ /* 0x000fe200078e02ff */
[----:B------:R-:W-:Y:S01]  /*139c0*/  ISETP.NE.AND P1, PT, R6, RZ, PT ;  /* 0x000000ff0600720c */ /* 0x000fe20003f25270 */
[----:B------:R-:W-:-:S04]  /*139d0*/  IMAD.MOV.U32 R2, RZ, RZ, RZ ;  /* 0x000000ffff027224 */ /* 0x000fc800078e00ff */
[----:B------:R-:W-:Y:S01]  /*139e0*/  IMAD.HI.U32 R4, R3, R11, R2 ;  /* 0x0000000b03047227 */ /* 0x000fe200078e0002 */
[----:B------:R-:W-:-:S04]  /*139f0*/  LOP3.LUT R2, R5, R6, RZ, 0x3c, !PT ;  /* 0x0000000605027212 */ /* 0x000fc800078e3cff */
[----:B------:R-:W-:Y:S01]  /*13a00*/  ISETP.GE.AND P2, PT, R2, RZ, PT ;  /* 0x000000ff0200720c */ /* 0x000fe20003f46270 */
[----:B------:R-:W-:Y:S01]  /*13a10*/  @P0 VIADD R9, R9, 0x1 ;  /* 0x0000000109090836 */ /* 0x000fe20000000000 */
[----:B------:R-:W-:-:S05]  /*13a20*/  IABS R2, R8 ;  /* 0x0000000800027213 */ /* 0x000fca0000000000 */
[----:B------:R-:W-:-:S06]  /*13a30*/  IMAD.MOV R2, RZ, RZ, -R2 ;  /* 0x000000ffff027224 */ /* 0x000fcc00078e0a02 */
[----:B------:R-:W-:Y:S01]  /*13a40*/  @!P2 IMAD.MOV R9, RZ, RZ, -R9 ;  /* 0x000000ffff09a224 */ /* 0x000fe200078e0a09 */
[----:B------:R-:W-:-:S04]  /*13a50*/  @!P1 LOP3.LUT R9, RZ, R6, RZ, 0x33, !PT ;  /* 0x00000006ff099212 */ /* 0x000fc800078e33ff */
        /* <DEDUP_REMOVED lines=9> */
[----:B------:R-:W-:-:S07]  /*13af0*/  ISETP.GE.AND P2, PT, R2, RZ, PT ;  /* 0x000000ff0200720c */ /* 0x000fce0003f46270 */
[----:B------:R-:W-:-:S06]  /*13b00*/  @P0 VIADD R4, R4, 0x1 ;  /* 0x0000000104040836 */ /* 0x000fcc0000000000 */
[----:B------:R-:W-:Y:S01]  /*13b10*/  @!P2 IMAD.MOV R4, RZ, RZ, -R4 ;  /* 0x000000ffff04a224 */ /* 0x000fe200078e0a04 */
[----:B------:R-:W-:-:S05]  /*13b20*/  @!P1 LOP3.LUT R4, RZ, R8, RZ, 0x33, !PT ;  /* 0x00000008ff049212 */ /* 0x000fca00078e33ff */
[--C-:B------:R-:W-:Y:S02]  /*13b30*/  IMAD.MOV R2, RZ, RZ, -R4.reuse ;  /* 0x000000ffff027224 */ /* 0x100fe400078e0a04 */
[C---:B------:R-:W-:Y:S02]  /*13b40*/  IMAD R3, R8.reuse, 0x1000000, R4 ;  /* 0x0100000008037824 */ /* 0x040fe400078e0204 */
[--C-:B------:R-:W-:Y:S02]  /*13b50*/  IMAD R8, R8, R2, R9.reuse ;  /* 0x0000000208087224 */ /* 0x100fe400078e0209 */
[----:B------:R-:W-:Y:S02]  /*13b60*/  IMAD.MOV R2, RZ, RZ, -R9 ;  /* 0x000000ffff027224 */ /* 0x000fe400078e0a09 */
[----:B------:R-:W-:Y:S02]  /*13b70*/  IMAD R3, R8, 0x10000, R3 ;  /* 0x0001000008037824 */ /* 0x000fe400078e0203 */
[----:B------:R-:W-:-:S03]  /*13b80*/  IMAD R2, R6, R2, R5 ;  /* 0x0000000206027224 */ /* 0x000fc600078e0205 */
[----:B------:R0:W-:Y:S01]  /*13b90*/  STL [R1+0x18], R3 ;  /* 0x0000180301007387 */ /* 0x0001e20000100800 */
[----:B------:R-:W-:Y:S05]  /*13ba0*/  BRA `(.L_x_1261) ;  /* 0x0000000000fc7947 */ /* 0x000fea0003800000 */
.L_x_1260:
[----:B------:R-:W-:Y:S02]  /*13bb0*/  ULDC.64 UR4, c[0x0][0xc90] ;  /* 0x0003240000047ab9 */ /* 0x000fe40000000a00 */
[----:B------:R-:W-:-:S06]  /*13bc0*/  UIMAD.WIDE UR4, UR38, 0x4, UR4 ;  /* 0x00000004260478a5 */ /* 0x000fcc000f8e0204 */
[----:B0-----:R-:W-:Y:S02]  /*13bd0*/  IMAD.U32 R2, RZ, RZ, UR4 ;  /* 0x00000004ff027e24 */ /* 0x001fe4000f8e00ff */
[----:B------:R-:W-:-:S05]  /*13be0*/  IMAD.U32 R3, RZ, RZ, UR5 ;  /* 0x00000005ff037e24 */ /* 0x000fca000f8e00ff */
[----:B------:R0:W2:Y:S02]  /*13bf0*/  LDG.E R7, desc[UR48][R2.64] ;  /* 0x0000003002077981 */ /* 0x0000a4000c1e1900 */
[----:B0-----:R-:W-:Y:S02]  /*13c00*/  IMAD.MOV.U32 R2, RZ, RZ, RZ ;  /* 0x000000ffff027224 */ /* 0x001fe400078e00ff */
[----:B--2---:R-:W-:-:S05]  /*13c10*/  IMAD R8, R6, R7, RZ ;  /* 0x0000000706087224 */ /* 0x004fca00078e02ff */
[----:B------:R-:W-:-:S04]  /*13c20*/  IABS R9, R8 ;  /* 0x0000000800097213 */ /* 0x000fc80000000000 */
[----:B------:R-:W0:Y:S08]  /*13c30*/  I2F.RP R10, R9 ;  /* 0x00000009000a7306 */ /* 0x000e300000209400 */
[----:B0-----:R-:W0:Y:S02]  /*13c40*/  MUFU.RCP R10, R10 ;  /* 0x0000000a000a7308 */ /* 0x001e240000001000 */
[----:B0-----:R-:W-:-:S06]  /*13c50*/  VIADD R11, R10, 0xffffffe ;  /* 0x0ffffffe0a0b7836 */ /* 0x001fcc0000000000 */
[----:B------:R-:W0:Y:S02]  /*13c60*/  F2I.FTZ.U32.TRUNC.NTZ R3, R11 ;  /* 0x0000000b00037305 */ /* 0x000e24000021f000 */
[----:B0-----:R-:W-:-:S04]  /*13c70*/  IMAD.MOV R12, RZ, RZ, -R3 ;  /* 0x000000ffff0c7224 */ /* 0x001fc800078e0a03 */
[----:B------:R-:W-:-:S04]  /*13c80*/  IMAD R13, R12, R9, RZ ;  /* 0x000000090c0d7224 */ /* 0x000fc800078e02ff */
[----:B------:R-:W-:Y:S01]  /*13c90*/  IMAD.HI.U32 R2, R3, R13, R2 ;  /* 0x0000000d03027227 */ /* 0x000fe200078e0002 */
[----:B------:R-:W-:Y:S02]  /*13ca0*/  IABS R13, R5 ;  /* 0x00000005000d7213 */ /* 0x000fe40000000000 */
[----:B------:R-:W-:-:S03]  /*13cb0*/  IABS R3, R8 ;  /* 0x0000000800037213 */ /* 0x000fc60000000000 */
[----:B------:R-:W-:-:S04]  /*13cc0*/  IMAD.HI.U32 R2, R2, R13, RZ ;  /* 0x0000000d02027227 */ /* 0x000fc800078e00ff */
[----:B------:R-:W-:-:S04]  /*13cd0*/  IMAD.MOV R3, RZ, RZ, -R3 ;  /* 0x000000ffff037224 */ /* 0x000fc800078e0a03 */
[----:B------:R-:W-:Y:S01]  /*13ce0*/  IMAD R10, R2, R3, R13 ;  /* 0x00000003020a7224 */ /* 0x000fe200078e020d */
[----:B------:R-:W-:-:S04]  /*13cf0*/  LOP3.LUT R3, R5, R8, RZ, 0x3c, !PT ;  /* 0x0000000805037212 */ /* 0x000fc800078e3cff */
[----:B------:R-:W-:Y:S02]  /*13d00*/  ISETP.GT.U32.AND P1, PT, R9, R10, PT ;  /* 0x0000000a0900720c */ /* 0x000fe40003f24070 */
[----:B------:R-:W-:-:S11]  /*13d10*/  ISETP.GE.AND P2, PT, R3, RZ, PT ;  /* 0x000000ff0300720c */ /* 0x000fd60003f46270 */
[----:B------:R-:W-:Y:S02]  /*13d20*/  @!P1 IMAD.IADD R10, R10, 0x1, -R9 ;  /* 0x000000010a0a9824 */ /* 0x000fe400078e0a09 */
[----:B------:R-:W-:Y:S01]  /*13d30*/  @!P1 VIADD R2, R2, 0x1 ;  /* 0x0000000102029836 */ /* 0x000fe20000000000 */
[----:B------:R-:W-:Y:S02]  /*13d40*/  ISETP.NE.AND P1, PT, R8, RZ, PT ;  /* 0x000000ff0800720c */ /* 0x000fe40003f25270 */
[----:B------:R-:W-:-:S13]  /*13d50*/  ISETP.GE.U32.AND P0, PT, R10, R9, PT ;  /* 0x000000090a00720c */ /* 0x000fda0003f06070 */
[----:B------:R-:W-:-:S04]  /*13d60*/  @P0 VIADD R2, R2, 0x1 ;  /* 0x0000000102020836 */ /* 0x000fc80000000000 */
[----:B------:R-:W-:Y:S01]  /*13d70*/  @!P2 IMAD.MOV R2, RZ, RZ, -R2 ;  /* 0x000000ffff02a224 */ /* 0x000fe200078e0a02 */
[----:B------:R-:W-:-:S05]  /*13d80*/  @!P1 LOP3.LUT R2, RZ, R8, RZ, 0x33, !PT ;  /* 0x00000008ff029212 */ /* 0x000fca00078e33ff */
[----:B------:R-:W-:Y:S02]  /*13d90*/  IMAD R9, R7, R2, RZ ;  /* 0x0000000207097224 */ /* 0x000fe400078e02ff */
[----:B------:R-:W-:Y:S02]  /*13da0*/  IMAD.MOV R2, RZ, RZ, -R2 ;  /* 0x000000ffff027224 */ /* 0x000fe400078e0a02 */
[----:B------:R-:W-:Y:S02]  /*13db0*/  IMAD.MOV R3, RZ, RZ, -R9 ;  /* 0x000000ffff037224 */ /* 0x000fe400078e0a09 */
[----:B------:R-:W-:-:S03]  /*13dc0*/  IMAD R5, R8, R2, R5 ;  /* 0x0000000208057224 */ /* 0x000fc600078e0205 */
[----:B------:R-:W-:-:S04]  /*13dd0*/  VIADDMNMX R4, R3, R4, R7, PT ;  /* 0x0000000403047246 */ /* 0x000fc80003800107 */
[-C--:B------:R-:W-:Y:S02]  /*13de0*/  IABS R7, R4.reuse ;  /* 0x0000000400077213 */ /* 0x080fe40000000000 */
[----:B------:R-:W-:Y:S02]  /*13df0*/  IABS R8, R4 ;  /* 0x0000000400087213 */ /* 0x000fe40000000000 */
[----:B------:R-:W0:Y:S03]  /*13e00*/  I2F.RP R10, R7 ;  /* 0x00000007000a7306 */ /* 0x000e260000209400 */
[----:B------:R-:W-:-:S05]  /*13e10*/  IMAD.MOV R8, RZ, RZ, -R8 ;  /* 0x000000ffff087224 */ /* 0x000fca00078e0a08 */
[----:B0-----:R-:W0:Y:S02]  /*13e20*/  MUFU.RCP R10, R10 ;  /* 0x0000000a000a7308 */ /* 0x001e240000001000 */
[----:B0-----:R-:W-:-:S06]  /*13e30*/  VIADD R3, R10, 0xffffffe ;  /* 0x0ffffffe0a037836 */ /* 0x001fcc0000000000 */
[----:B------:R-:W0:Y:S02]  /*13e40*/  F2I.FTZ.U32.TRUNC.NTZ R3, R3 ;  /* 0x0000000300037305 */ /* 0x000e24000021f000 */
[----:B0-----:R-:W-:-:S04]  /*13e50*/  IMAD.MOV R2, RZ, RZ, -R3 ;  /* 0x000000ffff027224 */ /* 0x001fc800078e0a03 */
[----:B------:R-:W-:Y:S02]  /*13e60*/  IMAD R11, R2, R7, RZ ;  /* 0x00000007020b7224 */ /* 0x000fe400078e02ff */
[----:B------:R-:W-:-:S04]  /*13e70*/  IMAD.MOV.U32 R2, RZ, RZ, RZ ;  /* 0x000000ffff027224 */ /* 0x000fc800078e00ff */
[----:B------:R-:W-:Y:S01]  /*13e80*/  IMAD.HI.U32 R2, R3, R11, R2 ;  /* 0x0000000b03027227 */ /* 0x000fe200078e0002 */
[----:B------:R-:W-:Y:S02]  /*13e90*/  IABS R11, R5 ;  /* 0x00000005000b7213 */ /* 0x000fe40000000000 */
[----:B------:R-:W-:Y:S02]  /*13ea0*/  LOP3.LUT R3, R5, R4, RZ, 0x3c, !PT ;  /* 0x0000000405037212 */ /* 0x000fe400078e3cff */
[----:B------:R-:W-:Y:S01]  /*13eb0*/  IADD3 R5, R9, 0x1000000, R5 ;  /* 0x0100000009057810 */ /* 0x000fe20007ffe005 */
        /* <DEDUP_REMOVED lines=10> */
[----:B------:R-:W-:Y:S01]  /*13f60*/  @!P1 LOP3.LUT R2, RZ, R4, RZ, 0x33, !PT ;  /* 0x00000004ff029212 */ /* 0x000fe200078e33ff */
[----:B------:R-:W-:-:S04]  /*13f70*/  IMAD.MOV R4, RZ, RZ, -R4 ;  /* 0x000000ffff047224 */ /* 0x000fc800078e0a04 */
[----:B------:R-:W-:-:S05]  /*13f80*/  IMAD R3, R2, R4, R5 ;  /* 0x0000000402037224 */ /* 0x000fca00078e0205 */
[----:B------:R1:W-:Y:S02]  /*13f90*/  STL [R1+0x18], R3 ;  /* 0x0000180301007387 */ /* 0x0003e40000100800 */
.L_x_1261:
[----:B01----:R-:W-:-:S05]  /*13fa0*/  LOP3.LUT R3, RZ, R2, RZ, 0x33, !PT ;  /* 0x00000002ff037212 */ /* 0x003fca00078e33ff */
[----:B------:R-:W-:-:S05]  /*13fb0*/  IMAD.IADD R2, R6, 0x1, R3 ;  /* 0x0000000106027824 */ /* 0x000fca00078e0203 */
[----:B------:R1:W-:Y:S01]  /*13fc0*/  STL [R1+0x14], R2 ;  /* 0x0000140201007387 */ /* 0x0003e20000100800 */
[----:B------:R-:W-:Y:S05]  /*13fd0*/  BRA `(.L_x_1262) ;  /* 0x00000000000c7947 */ /* 0x000fea0003800000 */
.L_x_1257:
[----:B------:R0:W-:Y:S04]  /*13fe0*/  STL [R1+0x10], R7 ;  /* 0x0000100701007387 */ /* 0x0001e80000100800 */
[----:B------:R0:W-:Y:S04]  /*13ff0*/  STL [R1+0x14], RZ ;  /* 0x000014ff01007387 */ /* 0x0001e80000100800 */
[----:B------:R0:W-:Y:S02]  /*14000*/  STL [R1+0x18], RZ ;  /* 0x000018ff01007387 */ /* 0x0001e40000100800 */
.L_x_1262:
[----:B------:R-:W2:Y:S04]  /*14010*/  LDL R4, [R1+0x10] ;  /* 0x0000100001047983 */ /* 0x000ea80000100800 */
[----:B------:R-:W2:Y:S04]  /*14020*/  LDL R5, [R1+0x14] ;  /* 0x0000140001057983 */ /* 0x000ea80000100800 */
[----:B------:R-:W2:Y:S01]  /*14030*/  LDL R6, [R1+0x18] ;  /* 0x0000180001067983 */ /* 0x000ea20000100800 */
[----:B------:R-:W-:Y:S01]  /*14040*/  ISETP.NE.AND P0, PT, R0, RZ, PT ;  /* 0x000000ff0000720c */ /* 0x000fe20003f05270 */
[----:B-1----:R-:W-:-:S12]  /*14050*/  IMAD.U32 R2, RZ, RZ, UR38 ;  /* 0x00000026ff027e24 */ /* 0x002fd8000f8e00ff */
[----:B------:R-:W1:Y:S01]  /*14060*/  @!P0 S2R R3, SR_CgaCtaId ;  /* 0x0000000000038919 */ /* 0x000e620000008800 */
[----:B------:R-:W-:Y:S01]  /*14070*/  @!P0 MOV R0, 0x400 ;  /* 0x0000040000008802 */ /* 0x000fe20000000f00 */
[----:B0-----:R-:W-:-:S03]  /*14080*/  @!P0 IMAD.MOV.U32 R7, RZ, RZ, R2 ;  /* 0x000000ffff078224 */ /* 0x001fc600078e0002 */
[----:B-1----:R-:W-:-:S05]  /*14090*/  @!P0 LEA R0, R3, R0, 0x18 ;  /* 0x0000000003008211 */ /* 0x002fca00078ec0ff */
[----:B--2---:R0:W-:Y:S01]  /*140a0*/  @!P0 STS.128 [R0+0x284d0], R4 ;  /* 0x0284d00400008388 */ /* 0x0041e20000000c00 */
[----:B------:R-:W-:Y:S06]  /*140b0*/  BAR.ARV 0x5, 0x180 ;  /* 0x0146000000007b1d */ /* 0x000fec0000002000 */
.L_x_1255:
[----:B0-----:R-:W-:Y:S01]  /*140c0*/  IMAD.MOV.U32 R0, RZ, RZ, 0x1 ;  /* 0x00000001ff007424 */ /* 0x001fe200078e00ff */
[----:B------:R-:W-:Y:S01]  /*140d0*/  ULDC UR4, c[0x0][0xc3c] ;  /* 0x00030f0000047ab9 */ /* 0x000fe20000000800 */
[----:B------:R0:W-:Y:S01]  /*140e0*/  STL [R1], RZ ;  /* 0x000000ff01007387 */ /* 0x0001e20000100800 */
[----:B------:R-:W-:-:S03]  /*140f0*/  UISETP.GE.AND UP0, UPT, UR38, UR4, UPT ;  /* 0x000000042600728c */ /* 0x000fc6000bf06270 */
[----:B------:R0:W-:Y:S03]  /*14100*/  STL [R1+0x8], R0 ;  /* 0x0000080001007387 */ /* 0x0001e60000100800 */
[----:B------:R-:W-:Y:S01]  /*14110*/  PLOP3.LUT P0, PT, PT, PT, UP0, 0x80, 0x0 ;  /* 0x000000000000781c */ /* 0x000fe20003f0f008 */
[----:B------:R0:W-:-:S12]  /*14120*/  STL [R1+0x38], RZ ;  /* 0x000038ff01007387 */ /* 0x0001d80000100800 */
[----:B0-----:R-:W-:Y:S05]  /*14130*/  @P0 BRA `(.L_x_1263) ;  /* 0x0000005400500947 */ /* 0x001fea0003800000 */
[----:B------:R-:W2:Y:S01]  /*14140*/  LDL R0, [R1+0x3c] ;  /* 0x00003c0001007983 */ /* 0x000ea20000100800 */
[----:B------:R-:W0:Y:S01]  /*14150*/  S2UR UR5, SR_CgaCtaId ;  /* 0x00000000000579c3 */ /* 0x000e220000008800 */
[----:B------:R-:W-:Y:S01]  /*14160*/  UMOV UR4, 0x400 ;  /* 0x0000040000047882 */ /* 0x000fe20000000000 */
[----:B------:R-:W-:Y:S01]  /*14170*/  ULDC UR46, c[0x0][0xc] ;  /* 0x00000300002e7ab9 */ /* 0x000fe20000000800 */
[----:B------:R-:W3:Y:S01]  /*14180*/  S2R R7, SR_TID.X ;  /* 0x0000000000077919 */ /* 0x000ee20000002100 */
[----:B------:R-:W-:Y:S01]  /*14190*/  ULDC.64 UR44, c[0x0][0x198] ;  /* 0x00006600002c7ab9 */ /* 0x000fe20000000a00 */
[----:B0-----:R-:W-:-:S06]  /*141a0*/  ULEA UR4, UR5, UR4, 0x18 ;  /* 0x0000000405047291 */ /* 0x001fcc000f8ec03f */
[----:B------:R-:W-:Y:S02]  /*141b0*/  IMAD.U32 R17, RZ, RZ, UR4 ;  /* 0x00000004ff117e24 */ /* 0x000fe4000f8e00ff */
[C---:B---3--:R-:W-:Y:S01]  /*141c0*/  IMAD.SHL.U32 R3, R7.reuse, 0x8, RZ ;  /* 0x0000000807037824 */ /* 0x048fe200078e00ff */
[C---:B-1----:R-:W-:Y:S02]  /*141d0*/  LOP3.LUT R4, R7.reuse, 0x7f, RZ, 0xc0, !PT ;  /* 0x0000007f07047812 */ /* 0x042fe400078ec0ff */
[C---:B------:R-:W-:Y:S02]  /*141e0*/  LOP3.LUT P0, RZ, R7.reuse, 0x4, RZ, 0xc0, !PT ;  /* 0x0000000407ff7812 */ /* 0x040fe4000780c0ff */
[----:B--2---:R-:W-:Y:S01]  /*141f0*/  R2UR UR6, R0 ;  /* 0x00000000000672ca */ /* 0x004fe200000e0000 */
[----:B------:R-:W-:-:S05]  /*14200*/  IMAD.SHL.U32 R0, R7, 0x40, RZ ;  /* 0x0000004007007824 */ /* 0x000fca00078e00ff */
[----:B------:R-:W-:-:S04]  /*14210*/  LOP3.LUT R2, R0, 0x180, RZ, 0xc0, !PT ;  /* 0x0000018000027812 */ /* 0x000fc800078ec0ff */
[----:B------:R-:W-:-:S03]  /*14220*/  LOP3.LUT R2, R2, 0x10, R7, 0xf8, !PT ;  /* 0x0000001002027812 */ /* 0x000fc600078ef807 */
[----:B------:R-:W-:Y:S01]  /*14230*/  ULOP3.LUT UR39, UR6, 0x1, URZ, 0xfc, !UPT ;  /* 0x0000000106277892 */ /* 0x000fe2000f8efc3f */
[----:B------:R-:W-:Y:S01]  /*14240*/  LOP3.LUT R5, R2, 0x30, R3, 0x78, !PT ;  /* 0x0000003002057812 */ /* 0x000fe200078e7803 */
[----:B------:R-:W-:Y:S01]  /*14250*/  ULOP3.LUT UR42, UR6, 0x2, URZ, 0xfc, !UPT ;  /* 0x00000002062a7892 */ /* 0x000fe2000f8efc3f */
[----:B------:R-:W-:Y:S02]  /*14260*/  SHF.R.U32.HI R3, RZ, 0x5, R4 ;  /* 0x00000005ff037819 */ /* 0x000fe40000011604 */
[C---:B------:R-:W-:Y:S02]  /*14270*/  LOP3.LUT R2, R0.reuse, 0x40, RZ, 0xc0, !PT ;  /* 0x0000004000027812 */ /* 0x040fe400078ec0ff */
[----:B------:R-:W-:-:S03]  /*14280*/  LOP3.LUT R0, R0, 0x200, RZ, 0xc0, !PT ;  /* 0x0000020000007812 */ /* 0x000fc600078ec0ff */
[----:B------:R-:W-:-:S05]  /*14290*/  IMAD R2, R3, 0x400, R2 ;  /* 0x0000040003027824 */ /* 0x000fca00078e0202 */
[----:B------:R-:W-:Y:S01]  /*142a0*/  IADD3 R5, R5, R2, R0 ;  /* 0x0000000205057210 */ /* 0x000fe20007ffe000 */
[----:B------:R-:W-:-:S04]  /*142b0*/  IMAD.SHL.U32 R2, R7, 0x80, RZ ;  /* 0x0000008007027824 */ /* 0x000fc800078e00ff */
[----:B------:R0:W-:Y:S01]  /*142c0*/  STL [R1+0x20], R5 ;  /* 0x0000200501007387 */ /* 0x0001e20000100800 */
[----:B------:R-:W-:-:S05]  /*142d0*/  LOP3.LUT R0, R2, 0x380, RZ, 0xc0, !PT ;  /* 0x0000038002007812 */ /* 0x000fca00078ec0ff */
[----:B------:R-:W-:Y:S02]  /*142e0*/  IMAD R3, R3, 0x10, R0 ;  /* 0x0000001003037824 */ /* 0x000fe400078e0200 */
[----:B------:R-:W-:Y:S01]  /*142f0*/  IMAD.SHL.U32 R0, R7, 0x10, RZ ;  /* 0x0000001007007824 */ /* 0x000fe200078e00ff */
[----:B0-----:R-:W-:-:S04]  /*14300*/  SHF.R.U32.HI R5, RZ, 0x3, R4 ;  /* 0x00000003ff057819 */ /* 0x001fc80000011604 */
[----:B------:R-:W-:-:S04]  /*14310*/  LOP3.LUT R3, R3, 0x70, R0, 0x78, !PT ;  /* 0x0000007003037812 */ /* 0x000fc800078e7800 */
[----:B------:R-:W-:Y:S01]  /*14320*/  LOP3.LUT R6, R3, 0xc00, R2, 0xf8, !PT ;  /* 0x00000c0003067812 */ /* 0x000fe200078ef802 */
[----:B------:R-:W-:Y:S01]  /*14330*/  IMAD.SHL.U32 R3, R7, 0x2, RZ ;  /* 0x0000000207037824 */ /* 0x000fe200078e00ff */
[----:B------:R-:W-:-:S03]  /*14340*/  LOP3.LUT R2, R0, 0x3f0, RZ, 0xc0, !PT ;  /* 0x000003f000027812 */ /* 0x000fc600078ec0ff */
[----:B------:R-:W-:Y:S01]  /*14350*/  STL [R1+0x4], R6 ;  /* 0x0000040601007387 */ /* 0x000fe20000100800 */
[----:B------:R-:W-:Y:S01]  /*14360*/  LOP3.LUT R3, R2, 0x70, R3, 0x78, !PT ;  /* 0x0000007002037812 */ /* 0x000fe200078e7803 */
[----:B------:R-:W-:Y:S02]  /*14370*/  IMAD.SHL.U32 R2, R4, 0x10, RZ ;  /* 0x0000001004027824 */ /* 0x000fe400078e00ff */
[C---:B------:R-:W-:Y:S02]  /*14380*/  VIADD R4, R6.reuse, 0x40 ;  /* 0x0000004006047836 */ /* 0x040fe40000000000 */
[----:B------:R-:W-:Y:S01]  /*14390*/  @P0 VIADD R4, R6, 0xffffffc0 ;  /* 0xffffffc006040836 */ /* 0x000fe20000000000 */
[----:B------:R-:W-:Y:S01]  /*143a0*/  LOP3.LUT R2, R3, 0x400, R2, 0xf8, !PT ;  /* 0x0000040003027812 */ /* 0x000fe200078ef802 */
[----:B------:R-:W-:-:S04]  /*143b0*/  IMAD.MOV.U32 R3, RZ, RZ, 0x20 ;  /* 0x00000020ff037424 */ /* 0x000fc800078e00ff */
[----:B------:R-:W-:Y:S01]  /*143c0*/  IMAD.IADD R2, R17, 0x1, R2 ;  /* 0x0000000111027824 */ /* 0x000fe200078e0202 */
[----:B------:R-:W-:Y:S02]  /*143d0*/  SEL R3, R3, 0xffffffe0, !P0 ;  /* 0xffffffe003037807 */ /* 0x000fe40004000000 */
[----:B------:R-:W-:Y:S02]  /*143e0*/  LOP3.LUT R3, R0, 0x70, RZ, 0xc0, !PT ;  /* 0x0000007000037812 */ /* 0x000fe400078ec0ff */
[----:B------:R-:W-:Y:S01]  /*143f0*/  LOP3.LUT R0, R5, 0x70, R0, 0xf8, !PT ;  /* 0x0000007005007812 */ /* 0x000fe200078ef800 */
[----:B------:R-:W-:Y:S01]  /*14400*/  IMAD.MOV.U32 R0, RZ, RZ, 0x1 ;  /* 0x00000001ff007424 */ /* 0x000fe200078e00ff */
[----:B------:R-:W-:Y:S04]  /*14410*/  STL [R1+0x30], R2 ;  /* 0x0000300201007387 */ /* 0x000fe80000100800 */
[----:B------:R-:W-:Y:S04]  /*14420*/  STL [R1+0x38], RZ ;  /* 0x000038ff01007387 */ /* 0x000fe80000100800 */
[----:B------:R-:W-:Y:S04]  /*14430*/  STL [R1+0x2c], R4 ;  /* 0x00002c0401007387 */ /* 0x000fe80000100800 */
[----:B------:R0:W-:Y:S04]  /*14440*/  STL [R1+0x8], R0 ;  /* 0x0000080001007387 */ /* 0x0001e80000100800 */
[----:B------:R1:W-:Y:S01]  /*14450*/  STL [R1], RZ ;  /* 0x000000ff01007387 */ /* 0x0003e20000100800 */
[----:B0-----:R-:W-:-:S07]  /*14460*/  LOP3.LUT R0, R3, 0x80, RZ, 0xfc, !PT ;  /* 0x0000008003007812 */ /* 0x001fce00078efcff */
.L_x_1341:
[----:B------:R-:W-:Y:S01]  /*14470*/  ULDC.64 UR8, c[0x0][0xa00] ;  /* 0x0002800000087ab9 */ /* 0x000fe20000000a00 */
[----:B------:R-:W-:Y:S01]  /*14480*/  ULDC.64 UR6, c[0x0][0xa00] ;  /* 0x0002800000067ab9 */ /* 0x000fe20000000a00 */
[----:B------:R-:W-:Y:S01]  /*14490*/  ISETP.NE.U32.AND P0, PT, RZ, UR8, PT ;  /* 0x00000008ff007c0c */ /* 0x000fe2000bf05070 */
[----:B------:R-:W-:Y:S01]  /*144a0*/  UIMAD.WIDE UR6, UR38, 0x4, UR6 ;  /* 0x00000004260678a5 */ /* 0x000fe2000f8e0206 */
[----:B-1----:R-:W2:Y:S01]  /*144b0*/  LDL.LU R7, [R1+0x18] ;  /* 0x0000180001077983 */ /* 0x002ea20000300800 */
[----:B------:R-:W-:Y:S01]  /*144c0*/  ULDC.64 UR4, c[0x0][0xa28] ;  /* 0x00028a0000047ab9 */ /* 0x000fe20000000a00 */
[----:B------:R-:W-:Y:S01]  /*144d0*/  ISETP.NE.AND.EX P0, PT, RZ, UR9, PT, P0 ;  /* 0x00000009ff007c0c */ /* 0x000fe2000bf05300 */
[----:B------:R-:W-:Y:S01]  /*144e0*/  UISETP.NE.U32.AND UP0, UPT, UR4, URZ, UPT ;  /* 0x0000003f0400728c */ /* 0x000fe2000bf05070 */
[----:B------:R-:W-:Y:S01]  /*144f0*/  IMAD.MOV.U32 R0, RZ, RZ, RZ ;  /* 0x000000ffff007224 */ /* 0x000fe200078e00ff */
[----:B------:R-:W-:Y:S01]  /*14500*/  ULDC.64 UR10, c[0x0][0xa18] ;  /* 0x00028600000a7ab9 */ /* 0x000fe20000000a00 */
[----:B------:R-:W-:Y:S01]  /*14510*/  IMAD.U32 R2, RZ, RZ, UR6 ;  /* 0x00000006ff027e24 */ /* 0x000fe2000f8e00ff */
[----:B------:R-:W-:Y:S01]  /*14520*/  UISETP.NE.AND.EX UP0, UPT, UR5, URZ, UPT, UP0 ;  /* 0x0000003f0500728c */ /* 0x000fe2000bf05300 */
[----:B------:R-:W-:Y:S01]  /*14530*/  IMAD.U32 R3, RZ, RZ, UR7 ;  /* 0x00000007ff037e24 */ /* 0x000fe2000f8e00ff */
[----:B0-----:R-:W0:Y:S01]  /*14540*/  LDC R19, c[0x0][0x288] ;  /* 0x0000a200ff137b82 */ /* 0x001e220000000800 */
[----:B------:R-:W-:-:S03]  /*14550*/  ULDC.64 UR8, c[0x0][0xa08] ;  /* 0x0002820000087ab9 */ /* 0x000fc60000000a00 */
[----:B------:R-:W-:Y:S02]  /*14560*/  PLOP3.LUT P1, PT, PT, PT, UP0, 0x80, 0x0 ;  /* 0x000000000000781c */ /* 0x000fe40003f2f008 */
[----:B------:R3:W4:Y:S01]  /*14570*/  @P0 LDG.E R5, desc[UR48][R2.64] ;  /* 0x0000003002050981 */ /* 0x000722000c1e1900 */
[----:B------:R-:W-:Y:S01]  /*14580*/  IMAD.MOV.U32 R4, RZ, RZ, RZ ;  /* 0x000000ffff047224 */ /* 0x000fe200078e00ff */
[----:B------:R-:W-:Y:S01]  /*14590*/  UMOV UR43, URZ ;  /* 0x0000003f002b7c82 */ /* 0x000fe20008000000 */
[----:B------:R-:W-:Y:S01]  /*145a0*/  @UP0 ULDC.64 UR4, c[0x0][0xa28] ;  /* 0x00028a0000040ab9 */ /* 0x000fe20000000a00 */
[----:B------:R-:W1:Y:S01]  /*145b0*/  LDC R6, c[0x0][0x2f0] ;  /* 0x0000bc00ff067b82 */ /* 0x000e620000000800 */
[----:B------:R-:W-:Y:S02]  /*145c0*/  @UP0 UIMAD.WIDE UR4, UR38, 0x4, UR4 ;  /* 0x00000004260408a5 */ /* 0x000fe4000f8e0204 */
[----:B------:R-:W-:-:S04]  /*145d0*/  UISETP.NE.U32.AND UP0, UPT, UR10, URZ, UPT ;  /* 0x0000003f0a00728c */ /* 0x000fc8000bf05070 */
[----:B---3--:R-:W-:Y:S02]  /*145e0*/  IMAD.U32 R2, RZ, RZ, UR4 ;  /* 0x00000004ff027e24 */ /* 0x008fe4000f8e00ff */
[----:B------:R-:W-:Y:S01]  /*145f0*/  IMAD.U32 R3, RZ, RZ, UR5 ;  /* 0x00000005ff037e24 */ /* 0x000fe2000f8e00ff */
[----:B------:R-:W-:Y:S01]  /*14600*/  ULDC.64 UR4, c[0x0][0xa08] ;  /* 0x0002820000047ab9 */ /* 0x000fe20000000a00 */
[----:B------:R-:W-:-:S03]  /*14610*/  UISETP.NE.AND.EX UP0, UPT, UR11, URZ, UPT, UP0 ;  /* 0x0000003f0b00728c */ /* 0x000fc6000bf05300 */
[----:B------:R3:W5:Y:S01]  /*14620*/  @P1 LDG.E R0, desc[UR48][R2.64] ;  /* 0x0000003002001981 */ /* 0x000762000c1e1900 */
[----:B------:R-:W-:Y:S01]  /*14630*/  ISETP.NE.U32.AND P1, PT, RZ, UR4, PT ;  /* 0x00000004ff007c0c */ /* 0x000fe2000bf25070 */
[----:B------:R-:W-:-:S03]  /*14640*/  UIMAD.WIDE UR8, UR38, 0x4, UR8 ;  /* 0x00000004260878a5 */ /* 0x000fc6000f8e0208 */
[----:B------:R-:W-:Y:S02]  /*14650*/  ISETP.NE.AND.EX P1, PT, RZ, UR5, PT, P1 ;  /* 0x00000005ff007c0c */ /* 0x000fe4000bf25310 */
[----:B------:R-:W-:Y:S01]  /*14660*/  PLOP3.LUT P4, PT, PT, PT, UP0, 0x80, 0x0 ;  /* 0x000000000000781c */ /* 0x000fe20003f8f008 */
[----:B------:R-:W-:Y:S01]  /*14670*/  @UP0 ULDC.64 UR4, c[0x0][0xa18] ;  /* 0x0002860000040ab9 */ /* 0x000fe20000000a00 */
[----:B---3--:R-:W-:Y:S01]  /*14680*/  IMAD.U32 R2, RZ, RZ, UR8 ;  /* 0x00000008ff027e24 */ /* 0x008fe2000f8e00ff */
[----:B------:R-:W-:Y:S01]  /*14690*/  @UP0 UIMAD.WIDE UR4, UR38, 0x4, UR4 ;  /* 0x00000004260408a5 */ /* 0x000fe2000f8e0204 */
[----:B------:R-:W-:-:S07]  /*146a0*/  IMAD.U32 R3, RZ, RZ, UR9 ;  /* 0x00000009ff037e24 */ /* 0x000fce000f8e00ff */
[----:B------:R3:W5:Y:S02]  /*146b0*/  @P1 LDG.E R4, desc[UR48][R2.64] ;  /* 0x0000003002041981 */ /* 0x000764000c1e1900 */
[----:B---3--:R-:W-:Y:S02]  /*146c0*/  IMAD.U32 R2, RZ, RZ, UR4 ;  /* 0x00000004ff027e24 */ /* 0x008fe4000f8e00ff */
[----:B------:R-:W-:Y:S01]  /*146d0*/  IMAD.U32 R3, RZ, RZ, UR5 ;  /* 0x00000005ff037e24 */ /* 0x000fe2000f8e00ff */
[----:B------:R-:W-:-:S04]  /*146e0*/  ULDC.64 UR4, c[0x0][0xa20] ;  /* 0x0002880000047ab9 */ /* 0x000fc80000000a00 */
[----:B0-----:R0:W5:Y:S02]  /*146f0*/  @P4 LDG.E R19, desc[UR48][R2.64] ;  /* 0x0000003002134981 */ /* 0x001164000c1e1900 */
[----:B0-----:R-:W0:Y:S01]  /*14700*/  LDC.64 R2, c[0x0][0x418] ;  /* 0x00010600ff027b82 */ /* 0x001e220000000a00 */
[----:B------:R-:W-:-:S04]  /*14710*/  ISETP.NE.U32.AND P3, PT, RZ, UR4, PT ;  /* 0x00000004ff007c0c */ /* 0x000fc8000bf65070 */
[----:B------:R-:W-:Y:S02]  /*14720*/  ISETP.NE.AND.EX P3, PT, RZ, UR5, PT, P3 ;  /* 0x00000005ff007c0c */ /* 0x000fe4000bf65330 */
[----:B0-----:R-:W-:-:S04]  /*14730*/  ISETP.NE.U32.AND P2, PT, R2, RZ, PT ;  /* 0x000000ff0200720c */ /* 0x001fc80003f45070 */
[----:B------:R-:W-:Y:S02]  /*14740*/  ISETP.NE.AND.EX P2, PT, R3, RZ, PT, P2 ;  /* 0x000000ff0300720c */ /* 0x000fe40003f45320 */
[----:B--2---:R-:W-:Y:S02]  /*14750*/  R2UR UR36, R7 ;  /* 0x00000000072472ca */ /* 0x004fe400000e0000 */
[----:B----4-:R-:W-:Y:S02]  /*14760*/  @P0 R2UR UR43, R5 ;  /* 0x00000000052b02ca */ /* 0x010fe400000e0000 */
[----:B------:R-:W0:Y:S01]  /*14770*/  LDC R5, c[0x0][0x424] ;  /* 0x00010900ff057b82 */ /* 0x000e220000000800 */
[----:B------:R-:W-:-:S08]  /*14780*/  LOP3.LUT R2, R7, 0xff000000, RZ, 0xc0, !PT ;  /* 0xff00000007027812 */ /* 0x000fd000078ec0ff */
[----:B------:R-:W-:Y:S01]  /*14790*/  ULOP3.LUT UR36, UR36, 0xffff, URZ, 0xc0, !UPT ;  /* 0x0000ffff24247892 */ /* 0x000fe2000f8ec03f */
[----:B------:R-:W-:Y:S02]  /*147a0*/  LOP3.LUT R7, R7, 0xff0000, RZ, 0xc0, !PT ;  /* 0x00ff000007077812 */ /* 0x000fe400078ec0ff */
[----:B------:R-:W-:-:S04]  /*147b0*/  SHF.R.U32.HI R2, RZ, 0x8, R2 ;  /* 0x00000008ff027819 */ /* 0x000fc80000011602 */
[----:B------:R-:W-:Y:S02]  /*147c0*/  LEA.HI R7, R7, R2, RZ, 0x10 ;  /* 0x0000000207077211 */ /* 0x000fe400078f80ff */
[----:B0-----:R-:W-:-:S05]  /*147d0*/  SEL R5, R5, 0x1, P2 ;  /* 0x0000000105057807 */ /* 0x001fca0001000000 */
[----:B-1----:R-:W-:Y:S01]  /*147e0*/  IMAD R5, R5, R6, RZ ;  /* 0x0000000605057224 */ /* 0x002fe200078e02ff */
[----:B------:R-:W-:Y:S06]  /*147f0*/  @P4 BRA `(.L_x_1264) ;  /* 0x0000000000184947 */ /* 0x000fec0003800000 */
[----:B------:R-:W-:Y:S05]  /*14800*/  @!P0 BRA `(.L_x_1264) ;  /* 0x0000000000148947 */ /* 0x000fea0003800000 */
[----:B------:R-:W-:Y:S02]  /*14810*/  IMAD.U32 R2, RZ, RZ, UR6 ;  /* 0x00000006ff027e24 */ /* 0x000fe4000f8e00ff */
[----:B------:R-:W-:-:S05]  /*14820*/  IMAD.U32 R3, RZ, RZ, UR7 ;  /* 0x00000007ff037e24 */ /* 0x000fca000f8e00ff */
[----:B-----5:R-:W2:Y:S04]  /*14830*/  LDG.E R19, desc[UR48][R2.64] ;  /* 0x0000003002137981 */ /* 0x020ea8000c1e1900 */
[----:B------:R-:W2:Y:S02]  /*14840*/  LDG.E R2, desc[UR48][R2.64+0x4] ;  /* 0x0000043002027981 */ /* 0x000ea4000c1e1900 */
[----:B--2---:R-:W-:-:S07]  /*14850*/  IMAD.IADD R19, R2, 0x1, -R19 ;  /* 0x0000000102137824 */ /* 0x004fce00078e0a13 */
.L_x_1264:
[----:B-----5:R-:W-:-:S05]  /*14860*/  IMAD.IADD R2, R4, 0x1, R0 ;  /* 0x0000000104027824 */ /* 0x020fca00078e0200 */
[----:B------:R0:W-:Y:S01]  /*14870*/  STL [R1+0x28], R2 ;  /* 0x0000280201007387 */ /* 0x0001e20000100800 */
[----:B------:R-:W-:Y:S05]  /*14880*/  @!P3 BRA `(.L_x_1265) ;  /* 0x000000000018b947 */ /* 0x000fea0003800000 */
[----:B------:R-:W-:Y:S02]  /*14890*/  ULDC.64 UR4, c[0x0][0xa20] ;  /* 0x0002880000047ab9 */ /* 0x000fe40000000a00 */
[----:B------:R-:W-:-:S06]  /*148a0*/  UIMAD.WIDE UR4, UR38, 0x4, UR4 ;  /* 0x00000004260478a5 */ /* 0x000fcc000f8e0204 */
[----:B0-----:R-:W-:Y:S02]  /*148b0*/  IMAD.U32 R2, RZ, RZ, UR4 ;  /* 0x00000004ff027e24 */ /* 0x001fe4000f8e00ff */
[----:B------:R-:W-:-:S05]  /*148c0*/  IMAD.U32 R3, RZ, RZ, UR5 ;  /* 0x00000005ff037e24 */ /* 0x000fca000f8e00ff */
[----:B------:R1:W5:Y:S01]  /*148d0*/  LDG.E R5, desc[UR48][R2.64] ;  /* 0x0000003002057981 */ /* 0x000362000c1e1900 */
[----:B------:R-:W-:Y:S05]  /*148e0*/  BRA `(.L_x_1266) ;  /* 0x0000000000187947 */ /* 0x000fea0003800000 */
.L_x_1265:
[----:B------:R-:W-:Y:S05]  /*148f0*/  @!P1 BRA `(.L_x_1266) ;  /* 0x0000000000149947 */ /* 0x000fea0003800000 */
[----:B0-----:R-:W-:Y:S02]  /*14900*/  IMAD.U32 R2, RZ, RZ, UR8 ;  /* 0x00000008ff027e24 */ /* 0x001fe4000f8e00ff */
[----:B------:R-:W-:-:S05]  /*14910*/  IMAD.U32 R3, RZ, RZ, UR9 ;  /* 0x00000009ff037e24 */ /* 0x000fca000f8e00ff */
[----:B------:R-:W2:Y:S04]  /*14920*/  LDG.E R5, desc[UR48][R2.64] ;  /* 0x0000003002057981 */ /* 0x000ea8000c1e1900 */
[----:B------:R-:W2:Y:S02]  /*14930*/  LDG.E R2, desc[UR48][R2.64+0x4] ;  /* 0x0000043002027981 */ /* 0x000ea4000c1e1900 */
[----:B--2---:R-:W-:-:S07]  /*14940*/  IMAD.IADD R5, R2, 0x1, -R5 ;  /* 0x0000000102057824 */ /* 0x004fce00078e0a05 */
.L_x_1266:
[----:B------:R-:W2:Y:S01]  /*14950*/  LDL.LU R4, [R1+0x14] ;  /* 0x0000140001047983 */ /* 0x000ea20000300800 */
[----:B01----:R-:W0:Y:S01]  /*14960*/  LDC R2, c[0x0][0x448] ;  /* 0x00011200ff027b82 */ /* 0x003e220000000800 */
[----:B-----5:R-:W-:Y:S01]  /*14970*/  IMAD.IADD R0, R5, 0x1, -R0 ;  /* 0x0000000105007824 */ /* 0x020fe200078e0a00 */
[----:B0-----:R-:W-:-:S13]  /*14980*/  ISETP.NE.AND P1, PT, R2, 0x1, PT ;  /* 0x000000010200780c */ /* 0x001fda0003f25270 */
[----:B------:R-:W0:Y:S08]  /*14990*/  @P1 LDC R3, c[0x0][0x44c] ;  /* 0x00011300ff031b82 */ /* 0x000e300000000800 */
[----:B------:R-:W1:Y:S01]  /*149a0*/  @P1 LDC R2, c[0x0][0x450] ;  /* 0x00011400ff021b82 */ /* 0x000e620000000800 */
[----:B--2---:R-:W-:-:S04]  /*149b0*/  IMAD.SHL.U32 R18, R4, 0x80, RZ ;  /* 0x0000008004127824 */ /* 0x004fc800078e00ff */
[----:B------:R-:W-:-:S04]  /*149c0*/  VIADD R4, R18, 0x7f ;  /* 0x0000007f12047836 */ /* 0x000fc80000000000 */
[----:B0-----:R-:W-:-:S04]  /*149d0*/  @P1 IMAD.HI.U32 R3, R4, R3, RZ ;  /* 0x0000000304031227 */ /* 0x001fc800078e00ff */
[----:B------:R-:W-:Y:S01]  /*149e0*/  IMAD.MOV.U32 R6, RZ, RZ, R4 ;  /* 0x000000ffff067224 */ /* 0x000fe200078e0004 */
[----:B-1----:R-:W-:Y:S02]  /*149f0*/  @P1 SHF.R.U32.HI R6, RZ, R2, R3 ;  /* 0x00000002ff061219 */ /* 0x002fe40000011603 */
[----:B------:R-:W-:-:S05]  /*14a00*/  IADD3 R2, R0, 0x1, -R19 ;  /* 0x0000000100027810 */ /* 0x000fca0007ffe813 */
[----:B------:R-:W-:Y:S02]  /*14a10*/  IMAD.IADD R6, R2, 0x1, R6 ;  /* 0x0000000102067824 */ /* 0x000fe400078e0206 */
[----:B------:R-:W0:Y:S02]  /*14a20*/  LDC.64 R2, c[0x0][0x9e0] ;  /* 0x00027800ff027b82 */ /* 0x000e240000000a00 */
[----:B0-----:R-:W-:Y:S01]  /*14a30*/  ISETP.GE.AND P2, PT, R3, 0x1, PT ;  /* 0x000000010300780c */ /* 0x001fe20003f46270 */
[----:B------:R-:W-:-:S12]  /*14a40*/  IMAD.IADD R2, R6, 0x1, R2 ;  /* 0x0000000106027824 */ /* 0x000fd800078e0202 */
[----:B------:R-:W-:Y:S05]  /*14a50*/  @!P2 BRA `(.L_x_1267) ;  /* 0x000000000040a947 */ /* 0x000fea0003800000 */
[C---:B------:R-:W-:Y:S01]  /*14a60*/  ISETP.GT.AND P0, PT, R6.reuse, RZ, PT ;  /* 0x000000ff0600720c */ /* 0x040fe20003f04270 */
[----:B------:R-:W-:-:S12]  /*14a70*/  VIADD R8, R6, 0xffffffff ;  /* 0xffffffff06087836 */ /* 0x000fd80000000000 */
[----:B------:R-:W-:Y:S05]  /*14a80*/  @P0 BRA `(.L_x_1268) ;  /* 0x00000000001c0947 */ /* 0x000fea0003800000 */
[----:B------:R-:W-:Y:S01]  /*14a90*/  ISETP.NE.AND P0, PT, R3, 0x1, PT ;  /* 0x000000010300780c */ /* 0x000fe20003f05270 */
[----:B------:R-:W-:-:S12]  /*14aa0*/  IMAD.MOV R6, RZ, RZ, -R6 ;  /* 0x000000ffff067224 */ /* 0x000fd800078e0a06 */
[----:B------:R-:W0:Y:S02]  /*14ab0*/  @P0 LDC.64 R4, c[0x0][0x9e8] ;  /* 0x00027a00ff040b82 */ /* 0x000e240000000a00 */
[----:B0-----:R-:W-:-:S05]  /*14ac0*/  @P0 IMAD.HI.U32 R4, R6, R4, RZ ;  /* 0x0000000406040227 */ /* 0x001fca00078e00ff */
[----:B------:R-:W-:-:S04]  /*14ad0*/  @P0 SHF.R.U32.HI R6, RZ, R5, R4 ;  /* 0x00000005ff060219 */ /* 0x000fc80000011604 */
[----:B------:R-:W-:Y:S01]  /*14ae0*/  LOP3.LUT R8, RZ, R6, RZ, 0x33, !PT ;  /* 0x00000006ff087212 */ /* 0x000fe200078e33ff */
[----:B------:R-:W-:Y:S06]  /*14af0*/  BRA `(.L_x_1269) ;  /* 0x0000000000107947 */ /* 0x000fec0003800000 */
.L_x_1268:
[----:B------:R-:W-:-:S13]  /*14b00*/  ISETP.NE.AND P0, PT, R3, 0x1, PT ;  /* 0x000000010300780c */ /* 0x000fda0003f05270 */
[----:B------:R-:W0:Y:S02]  /*14b10*/  @P0 LDC.64 R4, c[0x0][0x9e8] ;  /* 0x00027a00ff040b82 */ /* 0x000e240000000a00 */
[----:B0-----:R-:W-:-:S05]  /*14b20*/  @P0 IMAD.HI.U32 R4, R8, R4, RZ ;  /* 0x0000000408040227 */ /* 0x001fca00078e00ff */
[----:B------:R-:W-:-:S07]  /*14b30*/  @P0 SHF.R.U32.HI R8, RZ, R5, R4 ;  /* 0x00000005ff080219 */ /* 0x000fce0000011604 */
.L_x_1269:
[----:B------:R-:W-:-:S05]  /*14b40*/  IMAD R8, R8, R3, R3 ;  /* 0x0000000308087224 */ /* 0x000fca00078e0203 */
[----:B------:R-:W-:-:S07]  /*14b50*/  VIMNMX R2, R2, R8, PT ;  /* 0x0000000802027248 */ /* 0x000fce0003fe0100 */
.L_x_1267:
[----:B------:R-:W0:Y:S01]  /*14b60*/  @P1 LDC R4, c[0x0][0x44c] ;  /* 0x00011300ff041b82 */ /* 0x000e220000000800 */
[----:B------:R-:W-:Y:S01]  /*14b70*/  IMAD.MOV.U32 R5, RZ, RZ, R18 ;  /* 0x000000ffff057224 */ /* 0x000fe200078e0012 */
[----:B------:R-:W-:Y:S01]  /*14b80*/  ULDC UR4, c[0x0][0x9dc] ;  /* 0x0002770000047ab9 */ /* 0x000fe20000000800 */
[----:B------:R-:W-:-:S05]  /*14b90*/  VIADD R2, R2, 0x3f ;  /* 0x0000003f02027836 */ /* 0x000fca0000000000 */
[----:B------:R-:W1:Y:S01]  /*14ba0*/  @P1 LDC R6, c[0x0][0x450] ;  /* 0x00011400ff061b82 */ /* 0x000e620000000800 */
[----:B0-----:R-:W-:-:S05]  /*14bb0*/  @P1 IMAD.HI.U32 R4, R18, R4, RZ ;  /* 0x0000000412041227 */ /* 0x001fca00078e00ff */
[----:B-1----:R-:W-:Y:S02]  /*14bc0*/  @P1 SHF.R.U32.HI R5, RZ, R6, R4 ;  /* 0x00000006ff051219 */ /* 0x002fe40000011604 */
[----:B------:R-:W-:Y:S02]  /*14bd0*/  SHF.R.S32.HI R4, RZ, 0x1f, R2 ;  /* 0x0000001fff047819 */ /* 0x000fe40000011402 */
[----:B------:R-:W-:Y:S01]  /*14be0*/  IADD3 R6, R5, R0, -R19 ;  /* 0x0000000005067210 */ /* 0x000fe20007ffe813 */
[----:B------:R-:W-:Y:S01]  /*14bf0*/  VIADD R0, R0, 0x3f ;  /* 0x0000003f00007836 */ /* 0x000fe20000000000 */
[----:B------:R-:W-:-:S04]  /*14c00*/  LEA.HI R4, R4, R2, RZ, 0x6 ;  /* 0x0000000204047211 */ /* 0x000fc800078f30ff */
[----:B------:R-:W-:-:S04]  /*14c10*/  SHF.R.S32.HI R2, RZ, 0x1f, R0 ;  /* 0x0000001fff027819 */ /* 0x000fc80000011400 */
[----:B------:R-:W-:Y:S02]  /*14c20*/  LEA.HI R2, R2, R0, RZ, 0x6 ;  /* 0x0000000002027211 */ /* 0x000fe400078f30ff */
[----:B------:R-:W-:Y:S02]  /*14c30*/  SHF.R.S32.HI R0, RZ, 0x6, R4 ;  /* 0x00000006ff007819 */ /* 0x000fe40000011404 */
[----:B------:R-:W-:-:S04]  /*14c40*/  SHF.R.S32.HI R2, RZ, 0x6, R2 ;  /* 0x00000006ff027819 */ /* 0x000fc80000011402 */
[----:B------:R-:W-:Y:S01]  /*14c50*/  VIMNMX R0, R2, R0, PT ;  /* 0x0000000002007248 */ /* 0x000fe20003fe0100 */
        /* <DEDUP_REMOVED lines=11> */
.L_x_1271:
[----:B------:R-:W-:-:S13]  /*14d10*/  ISETP.NE.AND P0, PT, R3, 0x1, PT ;  /* 0x000000010300780c */ /* 0x000fda0003f05270 */
[----:B------:R-:W0:Y:S02]  /*14d20*/  @P0 LDC.64 R4, c[0x0][0x9e8] ;  /* 0x00027a00ff040b82 */ /* 0x000e240000000a00 */
[----:B0-----:R-:W-:-:S05]  /*14d30*/  @P0 IMAD.HI.U32 R4, R6, R4, RZ ;  /* 0x0000000406040227 */ /* 0x001fca00078e00ff */
[----:B------:R-:W-:-:S07]  /*14d40*/  @P0 SHF.R.U32.HI R6, RZ, R5, R4 ;  /* 0x00000005ff060219 */ /* 0x000fce0000011604 */
.L_x_1272:
[----:B------:R-:W-:-:S05]  /*14d50*/  IMAD R3, R6, R3, RZ ;  /* 0x0000000306037224 */ /* 0x000fca00078e02ff */
[----:B------:R-:W-:-:S07]  /*14d60*/  VIMNMX R2, R2, R3, !PT ;  /* 0x0000000302027248 */ /* 0x000fce0007fe0100 */
.L_x_1270:
[----:B------:R-:W-:Y:S02]  /*14d70*/  SHF.R.U32.HI R5, RZ, 0x10, R7 ;  /* 0x00000010ff057819 */ /* 0x000fe40000011607 */
[----:B------:R-:W-:Y:S02]  /*14d80*/  SHF.R.S32.HI R3, RZ, 0x1f, R2 ;  /* 0x0000001fff037819 */ /* 0x000fe40000011402 */
[----:B------:R-:W-:Y:S02]  /*14d90*/  ISETP.NE.AND P0, PT, R5, RZ, PT ;  /* 0x000000ff0500720c */ /* 0x000fe40003f05270 */
[----:B------:R-:W-:Y:S01]  /*14da0*/  LEA.HI R3, R3, R2, RZ, 0x6 ;  /* 0x0000000203037211 */ /* 0x000fe200078f30ff */
[----:B------:R-:W-:-:S03]  /*14db0*/  IMAD.MOV.U32 R2, RZ, RZ, RZ ;  /* 0x000000ffff027224 */ /* 0x000fc600078e00ff */
[----:B------:R-:W-:-:S04]  /*14dc0*/  SHF.R.S32.HI R3, RZ, 0x6, R3 ;  /* 0x00000006ff037819 */ /* 0x000fc80000011403 */
[----:B------:R-:W-:-:S03]  /*14dd0*/  VIMNMX R4, RZ, R3, !PT ;  /* 0x00000003ff047248 */ /* 0x000fc60007fe0100 */
[----:B------:R-:W0:Y:S01]  /*14de0*/  @!P0 LDC R5, c[0x0][0x9f0] ;  /* 0x00027c00ff058b82 */ /* 0x000e220000000800 */
[----:B------:R-:W-:-:S13]  /*14df0*/  ISETP.GT.AND P1, PT, R0, R4, PT ;  /* 0x000000040000720c */ /* 0x000fda0003f24270 */
[----:B------:R-:W-:Y:S05]  /*14e00*/  @!P1 BRA `(.L_x_1273) ;  /* 0x0000000000689947 */ /* 0x000fea0003800000 */
[-C--:B0-----:R-:W-:Y:S02]  /*14e10*/  IABS R6, R5.reuse ;  /* 0x0000000500067213 */ /* 0x081fe40000000000 */
        /* <DEDUP_REMOVED lines=10> */
[----:B------:R-:W-:-:S05]  /*14ec0*/  IADD3 R8, R5, -0x1, R0 ;  /* 0xffffffff05087810 */ /* 0x000fca0007ffe000 */
[----:B------:R-:W-:-:S05]  /*14ed0*/  IMAD.IADD R8, R8, 0x1, -R4 ;  /* 0x0000000108087824 */ /* 0x000fca00078e0a04 */
[----:B------:R-:W-:Y:S02]  /*14ee0*/  IABS R3, R8 ;  /* 0x0000000800037213 */ /* 0x000fe40000000000 */
[----:B------:R-:W-:-:S03]  /*14ef0*/  LOP3.LUT R8, R8, R5, RZ, 0x3c, !PT ;  /* 0x0000000508087212 */ /* 0x000fc600078e3cff */
        /* <DEDUP_REMOVED lines=11> */
.L_x_1273:
[----:B------:R-:W-:Y:S01]  /*14fb0*/  LOP3.LUT R7, R7, 0xff, RZ, 0xc0, !PT ;  /* 0x000000ff07077812 */ /* 0x000fe200078ec0ff */
[----:B------:R-:W-:Y:S04]  /*14fc0*/  BSSY B7, `(.L_x_1274) ;  /* 0x000035f000077945 */ /* 0x000fe80003800000 */
[----:B------:R-:W-:-:S05]  /*14fd0*/  IMAD R3, R7, R2, R4 ;  /* 0x0000000207037224 */ /* 0x000fca00078e0204 */
[----:B------:R-:W-:Y:S01]  /*14fe0*/  VIADDMNMX R0, R3, R2, R0, PT ;  /* 0x0000000203007246 */ /* 0x000fe20003800100 */
[----:B------:R1:W-:Y:S03]  /*14ff0*/  STL [R1+0x18], R3 ;  /* 0x0000180301007387 */ /* 0x0003e60000100800 */
[----:B------:R-:W-:Y:S01]  /*15000*/  ISETP.GT.AND P0, PT, R0, R3, PT ;  /* 0x000000030000720c */ /* 0x000fe20003f04270 */
[----:B------:R1:W-:-:S12]  /*15010*/  STL [R1+0x34], R0 ;  /* 0x0000340001007387 */ /* 0x0003d80000100800 */
[----:B-1----:R-:W-:Y:S05]  /*15020*/  @P0 BRA `(.L_x_1275) ;  /* 0x0000000000480947 */ /* 0x002fea0003800000 */
[----:B------:R-:W1:Y:S02]  /*15030*/  S2R R3, SR_TID.X ;  /* 0x0000000000037919 */ /* 0x000e640000002100 */
[----:B-1----:R-:W-:-:S04]  /*15040*/  LOP3.LUT R3, R3, 0x7f, RZ, 0xc0, !PT ;  /* 0x0000007f03037812 */ /* 0x002fc800078ec0ff */
[----:B------:R-:W-:-:S13]  /*15050*/  ISETP.NE.AND P0, PT, R3, RZ, PT ;  /* 0x000000ff0300720c */ /* 0x000fda0003f05270 */
[----:B------:R-:W-:Y:S05]  /*15060*/  @P0 BRA `(.L_x_1276) ;  /* 0x0000003400500947 */ /* 0x000fea0003800000 */
[----:B------:R-:W1:Y:S01]  /*15070*/  S2R R3, SR_LANEID ;  /* 0x0000000000037919 */ /* 0x000e620000000000 */
[----:B------:R-:W-:Y:S02]  /*15080*/  VOTEU.ANY UR4, UPT, PT ;  /* 0x0000000000047886 */ /* 0x000fe400038e0100 */
[----:B------:R-:W1:Y:S08]  /*15090*/  FLO.U32 R0, UR4 ;  /* 0x0000000400007d00 */ /* 0x000e7000080e0000 */
[----:B------:R-:W2:Y:S01]  /*150a0*/  POPC R4, UR4 ;  /* 0x0000000400047d09 */ /* 0x000ea20008000000 */
[----:B-1----:R-:W-:-:S02]  /*150b0*/  ISETP.EQ.U32.AND P0, PT, R0, R3, PT ;  /* 0x000000030000720c */ /* 0x002fc40003f02070 */
[----:B------:R-:W2:Y:S11]  /*150c0*/  LDC.64 R2, c[0x0][0xc60] ;  /* 0x00031800ff027b82 */ /* 0x000eb60000000a00 */
[----:B--2---:R-:W2:Y:S01]  /*150d0*/  @P0 ATOMG.E.ADD.STRONG.GPU PT, R3, desc[UR48][R2.64], R4 ;  /* 0x00000004020309a8 */ /* 0x004ea200081ee1f0 */
[----:B0-----:R-:W0:Y:S02]  /*150e0*/  S2R R5, SR_LTMASK ;  /* 0x0000000000057919 */ /* 0x001e240000003900 */
[----:B0-----:R-:W-:-:S06]  /*150f0*/  LOP3.LUT R5, R5, UR4, RZ, 0xc0, !PT ;  /* 0x0000000405057c12 */ /* 0x001fcc000f8ec0ff */
[----:B------:R-:W0:Y:S01]  /*15100*/  POPC R5, R5 ;  /* 0x0000000500057309 */ /* 0x000e220000000000 */
[----:B--2---:R-:W0:Y:S02]  /*15110*/  SHFL.IDX PT, R0, R3, R0, 0x1f ;  /* 0x00001f0003007589 */ /* 0x004e2400000e0000 */
[----:B0-----:R-:W-:-:S05]  /*15120*/  IADD3 R0, R0, UR46, R5 ;  /* 0x0000002e00007c10 */ /* 0x001fca000fffe005 */
[----:B------:R2:W-:Y:S01]  /*15130*/  STL [R1+0x10], R0 ;  /* 0x0000100001007387 */ /* 0x0005e20000100800 */
[----:B------:R-:W-:Y:S05]  /*15140*/  BRA `(.L_x_1276) ;  /* 0x0000003400187947 */ /* 0x000fea0003800000 */
.L_x_1275:
        /* <DEDUP_REMOVED lines=9> */
[----:B------:R-:W1:Y:S01]  /*151e0*/  LDC.64 R2, c[0x4][R2] ;  /* 0x0100000002027b82 */ /* 0x000e620000000a00 */
[----:B0-----:R-:W-:Y:S02]  /*151f0*/  IMAD.U32 R5, RZ, RZ, UR7 ;  /* 0x00000007ff057e24 */ /* 0x001fe4000f8e00ff */
        /* <DEDUP_REMOVED lines=8> */
[----:B-1----:R-:W-:Y:S05]  /*15280*/  CALL.ABS.NOINC R2 ;  /* 0x0000000002007343 */ /* 0x002fea0003c00000 */
.L_x_1278:
[----:B------:R-:W-:Y:S05]  /*15290*/  BSYNC B6 ;  /* 0x0000000000067941 */ /* 0x000fea0003800000 */
.L_x_1277:
        /* <DEDUP_REMOVED lines=13> */
[----:B------:R-:W2:Y:S01]  /*15370*/  LDC.64 R2, c[0x4][R2] ;  /* 0x0100000002027b82 */ /* 0x000ea20000000a00 */
        /* <DEDUP_REMOVED lines=9> */
[----:B-12---:R-:W-:Y:S05]  /*15410*/  CALL.ABS.NOINC R2 ;  /* 0x0000000002007343 */ /* 0x006fea0003c00000 */
.L_x_1280:
[----:B------:R-:W-:Y:S05]  /*15420*/  BSYNC B6 ;  /* 0x0000000000067941 */ /* 0x000fea0003800000 */
.L_x_1279:
[----:B------:R-:W-:Y:S01]  /*15430*/  VIADD R0, R17, 0x8000 ;  /* 0x0000800011007836 */ /* 0x000fe20000000000 */
[----:B------:R-:W-:Y:S04]  /*15440*/  BSSY B6, `(.L_x_1281) ;  /* 0x0000014000067945 */ /* 0x000fe80003800000 */
[----:B------:R2:W-:Y:S01]  /*15450*/  STL [R1+0xc], R0 ;  /* 0x00000c0001007387 */ /* 0x0005e20000100800 */
[----:B------:R-:W-:-:S13]  /*15460*/  LOP3.LUT P0, RZ, R0, 0x1bf, RZ, 0xc0, !PT ;  /* 0x000001bf00ff7812 */ /* 0x000fda000780c0ff */
[----:B--2---:R-:W-:Y:S05]  /*15470*/  @!P0 BRA `(.L_x_1282) ;  /* 0x0000000000408947 */ /* 0x004fea0003800000 */
        /* <DEDUP_REMOVED lines=16> */
.L_x_1282:
[----:B------:R-:W-:Y:S05]  /*15580*/  BSYNC B6 ;  /* 0x0000000000067941 */ /* 0x000fea0003800000 */
.L_x_1281:
        /* <DEDUP_REMOVED lines=19> */
.L_x_1284:
[----:B------:R-:W-:Y:S05]  /*156c0*/  BSYNC B6 ;  /* 0x0000000000067941 */ /* 0x000fea0003800000 */
.L_x_1283:
[----:B------:R-:W-:Y:S01]  /*156d0*/  ULDC.64 UR4, c[0x0][0x9f8] ;  /* 0x00027e0000047ab9 */ /* 0x000fe20000000a00 */
[----:B------:R-:W-:Y:S01]  /*156e0*/  IMAD.U32 R8, RZ, RZ, UR38 ;  /* 0x00000026ff087e24 */ /* 0x000fe2000f8e00ff */
[----:B------:R-:W-:-:S04]  /*156f0*/  UISETP.NE.U32.AND UP0, UPT, UR4, URZ, UPT ;  /* 0x0000003f0400728c */ /* 0x000fc8000bf05070 */
[----:B------:R-:W-:-:S06]  /*15700*/  UISETP.NE.AND.EX UP0, UPT, UR5, URZ, UPT, UP0 ;  /* 0x0000003f0500728c */ /* 0x000fcc000bf05300 */
[----:B------:R-:W-:-:S05]  /*15710*/  PLOP3.LUT P0, PT, PT, PT, UP0, 0x80, 0x0 ;  /* 0x000000000000781c */ /* 0x000fca0003f0f008 */
[----:B------:R-:W-:Y:S02]  /*15720*/  @UP0 ULDC.64 UR4, c[0x0][0x9f8] ;  /* 0x00027e0000040ab9 */ /* 0x000fe40000000a00 */
[----:B------:R-:W-:-:S06]  /*15730*/  @UP0 UIMAD.WIDE UR4, UR38, 0x4, UR4 ;  /* 0x00000004260408a5 */ /* 0x000fcc000f8e0204 */
[----:B------:R-:W-:Y:S02]  /*15740*/  IMAD.U32 R2, RZ, RZ, UR4 ;  /* 0x00000004ff027e24 */ /* 0x000fe4000f8e00ff */
[----:B------:R-:W-:Y:S01]  /*15750*/  IMAD.U32 R3, RZ, RZ, UR5 ;  /* 0x00000005ff037e24 */ /* 0x000fe2000f8e00ff */
[----:B------:R-:W2:Y:S01]  /*15760*/  S2R R0, SR_TID.X ;  /* 0x0000000000007919 */ /* 0x000ea20000002100 */
[----:B------:R-:W-:-:S03]  /*15770*/  ULDC.64 UR4, c[0x0][0xa08] ;  /* 0x0002820000047ab9 */ /* 0x000fc60000000a00 */
[----:B------:R3:W4:Y:S02]  /*15780*/  @P0 LDG.E R8, desc[UR48][R2.64] ;  /* 0x0000003002080981 */ /* 0x000724000c1e1900 */
[----:B---3--:R-:W3:Y:S01]  /*15790*/  LDC.64 R2, c[0x0][0x418] ;  /* 0x00010600ff027b82 */ /* 0x008ee20000000a00 */
[----:B--2---:R-:W-:-:S04]  /*157a0*/  SHF.R.U32.HI R0, RZ, 0x5, R0 ;  /* 0x00000005ff007819 */ /* 0x004fc80000011600 */
[----:B------:R-:W-:Y:S02]  /*157b0*/  LOP3.LUT R0, R0, 0x3, RZ, 0xc0, !PT ;  /* 0x0000000300007812 */ /* 0x000fe400078ec0ff */
[----:B---3--:R-:W-:Y:S01]  /*157c0*/  LOP3.LUT P0, RZ, R2, UR4, RZ, 0xfc, !PT ;  /* 0x0000000402ff7c12 */ /* 0x008fe2000f80fcff */
[----:B------:R-:W-:-:S03]  /*157d0*/  UMOV UR4, 0xffffffff ;  /* 0xffffffff00047882 */ /* 0x000fc60000000000 */
[----:B------:R-:W-:Y:S02]  /*157e0*/  LOP3.LUT P0, RZ, R3, UR5, RZ, 0xfc, P0 ;  /* 0x0000000503ff7c12 */ /* 0x000fe4000800fcff */
[----:B----4-:R-:W-:Y:S01]  /*157f0*/  SHF.R.S32.HI R9, RZ, 0x1f, R8 ;  /* 0x0000001fff097819 */ /* 0x010fe20000011408 */
[----:B------:R2:W-:Y:S01]  /*15800*/  STL [R1+0x14], R8 ;  /* 0x0000140801007387 */ /* 0x0005e20000100800 */
[----:B-1----:R-:W-:-:S03]  /*15810*/  SEL R16, R8, RZ, !P0 ;  /* 0x000000ff08107207 */ /* 0x002fc60004000000 */
[----:B------:R2:W-:Y:S01]  /*15820*/  STL [R1+0x1c], R9 ;  /* 0x00001c0901007387 */ /* 0x0005e20000100800 */
[----:B------:R-:W-:Y:S05]  /*15830*/  BRA.DIV UR4, `(.L_x_1285) ;  /* 0x00000046047c7947 */ /* 0x000fea000b800000 */
[----:B------:R1:W3:Y:S02]  /*15840*/  SHFL.IDX PT, R14, R0, RZ, 0x1f ;  /* 0x00001fff000e7589 */ /* 0x0002e400000e0000 */
.L_x_1360:
[----:B-1----:R-:W4:Y:S01]  /*15850*/  LDL.LU R0, [R1+0x24] ;  /* 0x0000240001007983 */ /* 0x002f220000300800 */
[----:B------:R-:W-:Y:S02]  /*15860*/  PLOP3.LUT P1, PT, PT, PT, PT, 0x8, 0x0 ;  /* 0x000000000000781c */ /* 0x000fe40003f2e170 */
[----:B---3--:R-:W-:Y:S02]  /*15870*/  ISETP.NE.AND P0, PT, R14, RZ, PT ;  /* 0x000000ff0e00720c */ /* 0x008fe40003f05270 */
[----:B----4-:R-:W-:-:S09]  /*15880*/  LOP3.LUT R0, R0, 0xfffffffe, RZ, 0xc0, !PT ;  /* 0xfffffffe00007812 */ /* 0x010fd200078ec0ff */
[----:B------:R-:W-:-:S05]  /*15890*/  @P1 LOP3.LUT R0, R0, 0x1, RZ, 0xfc, !PT ;  /* 0x0000000100001812 */ /* 0x000fca00078efcff */
[----:B------:R1:W-:Y:S01]  /*158a0*/  STL [R1+0x24], R0 ;  /* 0x0000240001007387 */ /* 0x0003e20000100800 */
[----:B------:R-:W-:Y:S05]  /*158b0*/  @P0 BRA `(.L_x_1286) ;  /* 0x0000000400980947 */ /* 0x000fea0003800000 */
[----:B-1----:R-:W3:Y:S01]  /*158c0*/  LDL R0, [R1+0x34] ;  /* 0x0000340001007983 */ /* 0x002ee20000100800 */
[----:B------:R-:W-:Y:S01]  /*158d0*/  UMOV UR4, 0xffffffff ;  /* 0xffffffff00047882 */ /* 0x000fe20000000000 */
[----:B---3--:R-:W-:Y:S02]  /*158e0*/  VIADD R0, R0, 0xffffffff ;  /* 0xffffffff00007836 */ /* 0x008fe40000000000 */
[----:B------:R-:W-:Y:S05]  /*158f0*/  BRA.DIV UR4, `(.L_x_1287) ;  /* 0x00000046046c7947 */ /* 0x000fea000b800000 */
[----:B------:R-:W-:-:S13]  /*15900*/  ELECT P6, URZ, PT ;  /* 0x00000000003f782f */ /* 0x000fda00038c0000 */
.L_x_1363:
[----:B------:R-:W-:Y:S05]  /*15910*/  @!P6 BRA `(.L_x_1286) ;  /* 0x000000040080e947 */ /* 0x000fea0003800000 */
[----:B------:R-:W-:-:S04]  /*15920*/  ISETP.NE.U32.AND P0, PT, R2, RZ, PT ;  /* 0x000000ff0200720c */ /* 0x000fc80003f05070 */
[----:B------:R-:W-:-:S13]  /*15930*/  ISETP.NE.AND.EX P0, PT, R3, RZ, PT, P0 ;  /* 0x000000ff0300720c */ /* 0x000fda0003f05300 */
[----:B------:R-:W-:Y:S05]  /*15940*/  @!P0 BRA `(.L_x_1288) ;  /* 0x0000000000448947 */ /* 0x000fea0003800000 */
[----:B------:R-:W1:Y:S01]  /*15950*/  LDC R7, c[0x0][0x43c] ;  /* 0x00010f00ff077b82 */ /* 0x000e620000000800 */
[----:B------:R-:W-:Y:S01]  /*15960*/  ULDC.64 UR4, c[0x0][0x428] ;  /* 0x00010a0000047ab9 */ /* 0x000fe20000000a00 */
[----:B-1----:R-:W-:-:S13]  /*15970*/  ISETP.NE.AND P0, PT, R7, 0x1, PT ;  /* 0x000000010700780c */ /* 0x002fda0003f05270 */
[----:B0-----:R-:W0:Y:S02]  /*15980*/  @P0 LDC.64 R4, c[0x0][0x440] ;  /* 0x00011000ff040b82 */ /* 0x001e240000000a00 */
        /* <DEDUP_REMOVED lines=13> */
.L_x_1288:
[----:B-1----:R-:W3:Y:S04]  /*15a60*/  LDL R2, [R1] ;  /* 0x0000000001027983 */ /* 0x002ee80000100800 */
[----:B------:R-:W4:Y:S01]  /*15a70*/  LDL R3, [R1+0x8] ;  /* 0x0000080001037983 */ /* 0x000f220000100800 */
[----:B--2---:R-:W1:Y:S02]  /*15a80*/  S2R R8, SR_TID.X ;  /* 0x0000000000087919 */ /* 0x004e640000002100 */
[----:B-1----:R-:W-:-:S04]  /*15a90*/  LOP3.LUT R8, R8, 0x7f, RZ, 0xc0, !PT ;  /* 0x0000007f08087812 */ /* 0x002fc800078ec0ff */
[----:B------:R-:W-:Y:S01]  /*15aa0*/  ISETP.NE.AND P1, PT, R8, RZ, PT ;  /* 0x000000ff0800720c */ /* 0x000fe20003f25270 */
[----:B---3--:R-:W-:Y:S01]  /*15ab0*/  IMAD R2, R2, 0x8, R17 ;  /* 0x0000000802027824 */ /* 0x008fe200078e0211 */
[----:B----4-:R-:W-:-:S04]  /*15ac0*/  SHF.L.U32 R4, R3, 0x1f, RZ ;  /* 0x0000001f03047819 */ /* 0x010fc800000006ff */
[----:B------:R-:W1:Y:S02]  /*15ad0*/  SYNCS.PHASECHK.TRANS64.TRYWAIT P0, [R2+URZ+0x28480], R4 ;  /* 0x02848004020075a7 */ /* 0x000e64000800017f */
[----:B-1----:R-:W-:Y:S05]  /*15ae0*/  @!P0 BRA `(.L_x_1289) ;  /* 0x0000004400108947 */ /* 0x002fea0003800000 */
.L_x_1364:
[----:B------:R-:W-:Y:S05]  /*15af0*/  @P1 BRA `(.L_x_1290) ;  /* 0x00000000001c1947 */ /* 0x000fea0003800000 */
[----:B------:R-:W0:Y:S02]  /*15b00*/  S2R R3, SR_TID.X ;  /* 0x0000000000037919 */ /* 0x000e240000002100 */
[----:B0-----:R-:W-:Y:S01]  /*15b10*/  LOP3.LUT R5, R3, 0x1f, RZ, 0xc0, !PT ;  /* 0x0000001f03057812 */ /* 0x001fe200078ec0ff */
[----:B------:R-:W-:-:S03]  /*15b20*/  IMAD.MOV.U32 R3, RZ, RZ, 0x4000 ;  /* 0x00004000ff037424 */ /* 0x000fc600078e00ff */
[----:B------:R-:W-:Y:S01]  /*15b30*/  ISETP.NE.AND P0, PT, R5, RZ, PT ;  /* 0x000000ff0500720c */ /* 0x000fe20003f05270 */
[----:B------:R2:W-:-:S12]  /*15b40*/  SYNCS.ARRIVE.TRANS64 RZ, [R2+URZ+0x28470], R3 ;  /* 0x0284700302ff79a7 */ /* 0x0005d8000800003f */
[----:B--2---:R-:W-:Y:S05]  /*15b50*/  @!P0 BRA `(.L_x_1290) ;  /* 0x0000000000048947 */ /* 0x004fea0003800000 */
[----:B------:R-:W-:Y:S01]  /*15b60*/  BPT.TRAP 0x1 ;  /* 0x000000040000795c */ /* 0x000fe20000300000 */
.L_x_1290:
[----:B------:R-:W2:Y:S04]  /*15b70*/  LDL R3, [R1] ;  /* 0x0000000001037983 */ /* 0x000ea80000100800 */
[----:B0-----:R-:W3:Y:S01]  /*15b80*/  LDL R5, [R1+0x28] ;  /* 0x0000280001057983 */ /* 0x001ee20000100800 */
[----:B------:R-:W-:Y:S01]  /*15b90*/  R2UR UR33, R2 ;  /* 0x00000000022172ca */ /* 0x000fe200000e0000 */
[----:B------:R-:W-:Y:S01]  /*15ba0*/  UIADD3 UR4, UP0, UR44, 0x470, URZ ;  /* 0x000004702c047890 */ /* 0x000fe2000ff1e03f */
[----:B-----5:R-:W-:Y:S01]  /*15bb0*/  R2UR UR37, R16 ;  /* 0x00000000102572ca */ /* 0x020fe200000e0000 */
[----:B------:R-:W-:Y:S01]  /*15bc0*/  UMOV UR6, 0x0 ;  /* 0x0000000000067882 */ /* 0x000fe20000000000 */
[----:B------:R-:W-:Y:S01]  /*15bd0*/  UMOV UR7, 0x14f00000 ;  /* 0x14f0000000077882 */ /* 0x000fe20000000000 */
[----:B------:R-:W-:Y:S01]  /*15be0*/  UIADD3.X UR5, URZ, UR45, URZ, UP0, !UPT ;  /* 0x0000002d3f057290 */ /* 0x000fe200087fe43f */
[----:B------:R-:W-:Y:S01]  /*15bf0*/  UMOV UR34, URZ ;  /* 0x0000003f00227c82 */ /* 0x000fe20008000000 */
[----:B------:R-:W-:Y:S01]  /*15c00*/  UMOV UR10, 0x80 ;  /* 0x00000080000a7882 */ /* 0x000fe20000000000 */
[----:B------:R-:W-:-:S05]  /*15c10*/  UMOV UR12, UR36 ;  /* 0x00000024000c7c82 */ /* 0x000fca0008000000 */
[----:B------:R-:W-:Y:S02]  /*15c20*/  UIADD3 UR33, UR33, 0x28470, URZ ;  /* 0x0002847021217890 */ /* 0x000fe4000fffe03f */
[----:B------:R-:W-:-:S05]  /*15c30*/  UMOV UR13, UR37 ;  /* 0x00000025000d7c82 */ /* 0x000fca0008000000 */
[----:B------:R-:W-:Y:S01]  /*15c40*/  UMOV UR9, UR33 ;  /* 0x0000002100097c82 */ /* 0x000fe20008000000 */
[----:B--2---:R-:W-:Y:S02]  /*15c50*/  IMAD R3, R3, 0x4000, R17 ;  /* 0x0000400003037824 */ /* 0x004fe400078e0211 */
[----:B---3--:R-:W-:-:S03]  /*15c60*/  IMAD R0, R0, 0x40, R5 ;  /* 0x0000004000007824 */ /* 0x008fc600078e0205 */
[----:B------:R-:W-:Y:S02]  /*15c70*/  R2UR UR8, R3 ;  /* 0x00000000030872ca */ /* 0x000fe400000e0000 */
[----:B------:R-:W-:-:S11]  /*15c80*/  R2UR UR35, R0 ;  /* 0x00000000002372ca */ /* 0x000fd600000e0000 */
[----:B------:R-:W-:Y:S02]  /*15c90*/  UIADD3 UR32, UR8, 0x10000, URZ ;  /* 0x0001000008207890 */ /* 0x000fe4000fffe03f */
[----:B------:R-:W-:Y:S01]  /*15ca0*/  UIADD3 UR8, UR8, 0x12000, URZ ;  /* 0x0001200008087890 */ /* 0x000fe2000fffe03f */
[----:B------:R-:W-:-:S06]  /*15cb0*/  UMOV UR11, UR35 ;  /* 0x00000023000b7c82 */ /* 0x000fcc0008000000 */
[----:B------:R0:W-:Y:S02]  /*15cc0*/  UTMALDG.4D [UR32], [UR4], desc[UR6] ;  /* 0x00000620040075b4 */ /* 0x0001e40008019000 */
[----:B------:R0:W-:Y:S01]  /*15cd0*/  UTMALDG.4D [UR8], [UR4], desc[UR6] ;  /* 0x00000608040075b4 */ /* 0x0001e20008019000 */
[----:B------:R-:W2:Y:S02]  /*15ce0*/  SYNCS.PHASECHK.TRANS64.TRYWAIT P0, [R2+URZ+0x28440], R4 ;  /* 0x02844004020075a7 */ /* 0x000ea4000800017f */
[----:B0-2---:R-:W-:Y:S05]  /*15cf0*/  @!P0 BRA `(.L_x_1291) ;  /* 0x0000004000a08947 */ /* 0x005fea0003800000 */
.L_x_1365:
        /* <DEDUP_REMOVED lines=8> */
.L_x_1292:
        /* <DEDUP_REMOVED lines=26> */
.L_x_1286:
[----:B------:R-:W-:Y:S05]  /*15f20*/  WARPSYNC.ALL ;  /* 0x0000000000007948 */ /* 0x000fea0003800000 */
[----:B-1----:R-:W-:Y:S01]  /*15f30*/  VIADD R0, R17, 0x18000 ;  /* 0x0001800011007836 */ /* 0x002fe20000000000 */
[----:B---3--:R-:W-:Y:S01]  /*15f40*/  USHF.R.S32.HI UR4, URZ, 0x1f, UR43 ;  /* 0x0000001f3f047899 */ /* 0x008fe2000801142b */
[----:B------:R-:W-:Y:S03]  /*15f50*/  BAR.SYNC.DEFER_BLOCKING 0x8, 0x180 ;  /* 0x0206000000007b1d */ /* 0x000fe60000010000 */
[----:B------:R-:W-:-:S03]  /*15f60*/  LOP3.LUT P0, RZ, R0, 0x3ff, RZ, 0xc0, !PT ;  /* 0x000003ff00ff7812 */ /* 0x000fc6000780c0ff */
[----:B------:R-:W-:Y:S01]  /*15f70*/  ULDC.64 UR6, c[0x0][0x298] ;  /* 0x0000a60000067ab9 */ /* 0x000fe20000000a00 */
[----:B------:R-:W-:Y:S01]  /*15f80*/  BSSY B6, `(.L_x_1293) ;  /* 0x0000016000067945 */ /* 0x000fe20003800000 */
[----:B------:R-:W-:Y:S02]  /*15f90*/  UIMAD UR4, UR4, UR6, URZ ;  /* 0x00000006040472a4 */ /* 0x000fe4000f8e023f */
[----:B------:R-:W-:Y:S02]  /*15fa0*/  UIMAD.WIDE.U32 UR40, UR43, UR6, URZ ;  /* 0x000000062b2872a5 */ /* 0x000fe4000f8e003f */
[----:B------:R-:W-:-:S04]  /*15fb0*/  UIMAD UR4, UR43, UR7, UR4 ;  /* 0x000000072b0472a4 */ /* 0x000fc8000f8e0204 */
[----:B------:R-:W-:Y:S01]  /*15fc0*/  UIADD3 UR37, UR41, UR4, URZ ;  /* 0x0000000429257290 */ /* 0x000fe2000fffe03f */
[----:B------:R-:W-:Y:S11]  /*15fd0*/  @!P0 BRA `(.L_x_1294) ;  /* 0x0000000000408947 */ /* 0x000ff60003800000 */
        /* <DEDUP_REMOVED lines=15> */
[----:B-1----:R-:W-:Y:S05]  /*160d0*/  CALL.ABS.NOINC R2 ;  /* 0x0000000002007343 */ /* 0x002fea0003c00000 */
.L_x_1294:
[----:B------:R-:W-:Y:S05]  /*160e0*/  BSYNC B6 ;  /* 0x0000000000067941 */ /* 0x000fea0003800000 */
.L_x_1293:
[----:B--2---:R-:W1:Y:S01]  /*160f0*/  LDC R8, c[0x0][0x448] ;  /* 0x00011200ff087b82 */ /* 0x004e620000000800 */
[----:B------:R-:W2:Y:S01]  /*16100*/  S2R R2, SR_TID.X ;  /* 0x0000000000027919 */ /* 0x000ea20000002100 */
[----:B------:R-:W-:Y:S01]  /*16110*/  ULDC.64 UR8, c[0x0][0xa00] ;  /* 0x0002800000087ab9 */ /* 0x000fe20000000a00 */
[----:B------:R-:W-:Y:S01]  /*16120*/  ULDC.64 UR6, c[0x0][0x2d8] ;  /* 0x0000b60000067ab9 */ /* 0x000fe20000000a00 */
[----:B------:R-:W-:Y:S01]  /*16130*/  UISETP.NE.U32.AND UP0, UPT, UR8, URZ, UPT ;  /* 0x0000003f0800728c */ /* 0x000fe2000bf05070 */
[----:B------:R-:W3:Y:S01]  /*16140*/  S2R R9, SR_TID.X ;  /* 0x0000000000097919 */ /* 0x000ee20000002100 */
[----:B------:R-:W-:Y:S01]  /*16150*/  UMOV UR4, UR40 ;  /* 0x0000002800047c82 */ /* 0x000fe20008000000 */
[----:B------:R-:W-:Y:S01]  /*16160*/  UMOV UR5, UR37 ;  /* 0x0000002500057c82 */ /* 0x000fe20008000000 */
[----:B------:R-:W-:Y:S02]  /*16170*/  UISETP.NE.AND.EX UP0, UPT, UR9, URZ, UPT, UP0 ;  /* 0x0000003f0900728c */ /* 0x000fe4000bf05300 */
[----:B------:R-:W-:-:S02]  /*16180*/  UIMAD.WIDE.U32 UR4, UR36, UR6, UR4 ;  /* 0x00000006240472a5 */ /* 0x000fc4000f8e0004 */
[----:B------:R-:W-:Y:S01]  /*16190*/  USHF.R.S32.HI UR6, URZ, 0x1f, UR38 ;  /* 0x0000001f3f067899 */ /* 0x000fe20008011426 */
[----:B------:R-:W-:Y:S01]  /*161a0*/  ULDC.64 UR8, c[0x0][0x2e0] ;  /* 0x0000b80000087ab9 */ /* 0x000fe20000000a00 */
[----:B------:R-:W-:Y:S02]  /*161b0*/  UIMAD UR5, UR36, UR7, UR5 ;  /* 0x00000007240572a4 */ /* 0x000fe4000f8e0205 */
[----:B------:R-:W-:Y:S02]  /*161c0*/  USEL UR6, UR6, URZ, !UP0 ;  /* 0x0000003f06067287 */ /* 0x000fe4000c000000 */
[----:B------:R-:W-:Y:S02]  /*161d0*/  USEL UR7, UR38, URZ, !UP0 ;  /* 0x0000003f26077287 */ /* 0x000fe4000c000000 */
[----:B------:R-:W-:Y:S02]  /*161e0*/  UIMAD UR6, UR6, UR8, URZ ;  /* 0x00000008060672a4 */ /* 0x000fe4000f8e023f */
[----:B------:R-:W-:Y:S01]  /*161f0*/  UIMAD.WIDE.U32 UR4, UR7, UR8, UR4 ;  /* 0x00000008070472a5 */ /* 0x000fe2000f8e0004 */
[----:B-1----:R-:W-:Y:S01]  /*16200*/  ISETP.NE.AND P0, PT, R8, 0x1, PT ;  /* 0x000000010800780c */ /* 0x002fe20003f05270 */
[----:B------:R-:W-:-:S04]  /*16210*/  UIMAD UR6, UR7, UR9, UR6 ;  /* 0x00000009070672a4 */ /* 0x000fc8000f8e0206 */
[----:B------:R-:W-:Y:S01]  /*16220*/  UIADD3 UR6, UR5, UR6, URZ ;  /* 0x0000000605067290 */ /* 0x000fe2000fffe03f */
[----:B------:R-:W-:Y:S02]  /*16230*/  IMAD.U32 R6, RZ, RZ, UR4 ;  /* 0x00000004ff067e24 */ /* 0x000fe4000f8e00ff */
[----:B------:R-:W-:Y:S01]  /*16240*/  IMAD.U32 R7, RZ, RZ, UR5 ;  /* 0x00000005ff077e24 */ /* 0x000fe2000f8e00ff */
[C---:B--2---:R-:W-:Y:S01]  /*16250*/  LOP3.LUT R0, R2.reuse, 0x7f, RZ, 0xc0, !PT ;  /* 0x0000007f02007812 */ /* 0x044fe200078ec0ff */
[----:B------:R-:W-:Y:S01]  /*16260*/  IMAD.SHL.U32 R2, R2, 0x10, RZ ;  /* 0x0000001002027824 */ /* 0x000fe200078e00ff */
[----:B------:R-:W-:Y:S02]  /*16270*/  ULDC.64 UR4, c[0x0][0x2d0] ;  /* 0x0000b40000047ab9 */ /* 0x000fe40000000a00 */
[----:B------:R-:W1:Y:S01]  /*16280*/  @P0 LDC R3, c[0x0][0x44c] ;  /* 0x00011300ff030b82 */ /* 0x000e620000000800 */
[----:B------:R-:W-:Y:S01]  /*16290*/  SHF.R.U32.HI R0, RZ, 0x3, R0 ;  /* 0x00000003ff007819 */ /* 0x000fe20000011600 */
[----:B---3--:R-:W-:Y:S01]  /*162a0*/  IMAD.SHL.U32 R9, R9, 0x10, RZ ;  /* 0x0000001009097824 */ /* 0x008fe200078e00ff */
[----:B------:R-:W2:Y:S02]  /*162b0*/  S2R R7, SR_TID.X ;  /* 0x0000000000077919 */ /* 0x000ea40000002100 */
[----:B------:R-:W-:-:S02]  /*162c0*/  LOP3.LUT R2, R0, 0x70, R2, 0xf8, !PT ;  /* 0x0000007000027812 */ /* 0x000fc400078ef802 */
[----:B------:R-:W-:Y:S01]  /*162d0*/  LOP3.LUT R9, R9, 0x70, RZ, 0xc0, !PT ;  /* 0x0000007009097812 */ /* 0x000fe200078ec0ff */
[----:B------:R-:W3:Y:S02]  /*162e0*/  @P0 LDC R4, c[0x0][0x450] ;  /* 0x00011400ff040b82 */ /* 0x000ee40000000800 */
[----:B------:R-:W-:Y:S01]  /*162f0*/  IMAD.IADD R2, R2, 0x1, R18 ;  /* 0x0000000102027824 */ /* 0x000fe200078e0212 */
[----:B------:R-:W-:-:S03]  /*16300*/  LOP3.LUT R9, R9, 0x80, RZ, 0xfc, !PT ;  /* 0x0000008009097812 */ /* 0x000fc600078efcff */
[----:B------:R-:W-:Y:S02]  /*16310*/  IMAD.MOV.U32 R0, RZ, RZ, R2 ;  /* 0x000000ffff007224 */ /* 0x000fe400078e0002 */
[----:B-1----:R-:W-:-:S05]  /*16320*/  @P0 IMAD.HI.U32 R3, R2, R3, RZ ;  /* 0x0000000302030227 */ /* 0x002fca00078e00ff */
[----:B---3--:R-:W-:Y:S01]  /*16330*/  @P0 SHF.R.U32.HI R0, RZ, R4, R3 ;  /* 0x00000004ff000219 */ /* 0x008fe20000011603 */
[----:B------:R-:W-:Y:S01]  /*16340*/  IMAD.U32 R3, RZ, RZ, UR6 ;  /* 0x00000006ff037e24 */ /* 0x000fe2000f8e00ff */
[----:B------:R-:W-:Y:S01]  /*16350*/  ULDC.64 UR6, c[0x0][0x280] ;  /* 0x0000a00000067ab9 */ /* 0x000fe20000000a00 */
[----:B--2---:R-:W-:Y:S01]  /*16360*/  IMAD.SHL.U32 R10, R7, 0x10, RZ ;  /* 0x00000010070a7824 */ /* 0x004fe200078e00ff */
[--C-:B0-----:R-:W-:Y:S01]  /*16370*/  SHF.R.S32.HI R5, RZ, 0x1f, R0.reuse ;  /* 0x0000001fff057819 */ /* 0x101fe20000011400 */
[----:B------:R-:W-:-:S03]  /*16380*/  IMAD.MOV R4, RZ, RZ, -R0 ;  /* 0x000000ffff047224 */ /* 0x000fc600078e0a00 */
[----:B------:R-:W-:Y:S01]  /*16390*/  LOP3.LUT R10, R10, 0x70, RZ, 0xc0, !PT ;  /* 0x000000700a0a7812 */ /* 0x000fe200078ec0ff */
[----:B------:R-:W-:Y:S02]  /*163a0*/  IMAD R4, R8, R4, R2 ;  /* 0x0000000408047224 */ /* 0x000fe400078e0202 */
[----:B------:R-:W-:Y:S02]  /*163b0*/  IMAD.MOV.U32 R2, RZ, RZ, R6 ;  /* 0x000000ffff027224 */ /* 0x000fe400078e0006 */
[----:B------:R-:W-:Y:S02]  /*163c0*/  IMAD R5, R5, UR4, RZ ;  /* 0x0000000405057c24 */ /* 0x000fe4000f8e02ff */
[----:B------:R-:W-:-:S04]  /*163d0*/  IMAD.WIDE.U32 R2, R0, UR4, R2 ;  /* 0x0000000400027c25 */ /* 0x000fc8000f8e0002 */
[----:B------:R-:W-:Y:S01]  /*163e0*/  IMAD R0, R0, UR5, R5 ;  /* 0x0000000500007c24 */ /* 0x000fe2000f8e0205 */
[----:B------:R-:W-:-:S03]  /*163f0*/  ULDC.64 UR4, c[0x0][0x2c8] ;  /* 0x0000b20000047ab9 */ /* 0x000fc60000000a00 */
[----:B------:R-:W-:Y:S01]  /*16400*/  IMAD.IADD R3, R3, 0x1, R0 ;  /* 0x0000000103037824 */ /* 0x000fe200078e0200 */
[----:B------:R-:W-:Y:S01]  /*16410*/  SHF.R.S32.HI R0, RZ, 0x1f, R4 ;  /* 0x0000001fff007819 */ /* 0x000fe20000011404 */
[----:B------:R-:W-:-:S04]  /*16420*/  IMAD.WIDE.U32 R2, R4, UR4, R2 ;  /* 0x0000000404027c25 */ /* 0x000fc8000f8e0002 */
[----:B------:R-:W-:Y:S01]  /*16430*/  IMAD R0, R0, UR4, RZ ;  /* 0x0000000400007c24 */ /* 0x000fe2000f8e02ff */
[----:B------:R-:W-:Y:S02]  /*16440*/  ULDC UR4, c[0x0][0x2b8] ;  /* 0x0000ae0000047ab9 */ /* 0x000fe40000000800 */
[----:B------:R-:W-:Y:S01]  /*16450*/  ISETP.GE.AND P1, PT, R9, UR4, PT ;  /* 0x0000000409007c0c */ /* 0x000fe2000bf26270 */
[----:B------:R-:W-:Y:S01]  /*16460*/  IMAD R0, R4, UR5, R0 ;  /* 0x0000000504007c24 */ /* 0x000fe2000f8e0200 */
[----:B------:R0:W5:Y:S01]  /*16470*/  LDL R9, [R1+0x30] ;  /* 0x0000300001097983 */ /* 0x0001620000100800 */
[----:B------:R-:W-:Y:S02]  /*16480*/  IADD3 R4, P2, R2, UR6, RZ ;  /* 0x0000000602047c10 */ /* 0x000fe4000ff5e0ff */
[----:B------:R-:W-:Y:S01]  /*16490*/  ISETP.GE.AND P0, PT, R10, UR4, PT ;  /* 0x000000040a007c0c */ /* 0x000fe2000bf06270 */
[----:B------:R-:W-:Y:S01]  /*164a0*/  UMOV UR4, 0xffffffff ;  /* 0xffffffff00047882 */ /* 0x000fe20000000000 */
[----:B------:R-:W-:-:S02]  /*164b0*/  IADD3.X R3, R3, UR7, R0, P2, !PT ;  /* 0x0000000703037c10 */ /* 0x000fc400097fe400 */
[----:B------:R-:W-:Y:S09]  /*164c0*/  BRA.DIV UR4, `(.L_x_1295) ;  /* 0x0000003a04c07947 */ /* 0x000ff2000b800000 */
[----:B------:R-:W1:Y:S01]  /*164d0*/  S2R R5, SR_TID.X ;  /* 0x0000000000057919 */ /* 0x000e620000002100 */
[----:B------:R-:W-:Y:S01]  /*164e0*/  IMAD R2, R19, R8, RZ ;  /* 0x0000000813027224 */ /* 0x000fe200078e02ff */
[----:B------:R-:W2:Y:S04]  /*164f0*/  SHFL.IDX PT, R7, R4, RZ, 0x181f ;  /* 0x00181fff04077589 */ /* 0x000ea800000e0000 */
[----:B------:R-:W3:Y:S04]  /*16500*/  SHFL.IDX PT, R6, R3, RZ, 0x181f ;  /* 0x00181fff03067589 */ /* 0x000ee800000e0000 */
[----:B------:R-:W-:Y:S01]  /*16510*/  SHFL.IDX PT, R8, R3, 0x1, 0x181f ;  /* 0x00381f0003087f89 */ /* 0x000fe200000e0000 */
[----:B-1----:R-:W-:-:S04]  /*16520*/  LOP3.LUT R5, R5, 0x7f, RZ, 0xc0, !PT ;  /* 0x0000007f05057812 */ /* 0x002fc800078ec0ff */
[----:B------:R-:W-:-:S05]  /*16530*/  SHF.R.U32.HI R5, RZ, 0x3, R5 ;  /* 0x00000003ff057819 */ /* 0x000fca0000011605 */
[----:B------:R-:W-:-:S04]  /*16540*/  IMAD.IADD R0, R5, 0x1, R18 ;  /* 0x0000000105007824 */ /* 0x000fc800078e0212 */
[C---:B------:R-:W-:Y:S01]  /*16550*/  VIADD R5, R0.reuse, 0x10 ;  /* 0x0000001000057836 */ /* 0x040fe20000000000 */
[----:B------:R-:W-:-:S04]  /*16560*/  ISETP.GE.AND P4, PT, R0, R2, PT ;  /* 0x000000020000720c */ /* 0x000fc80003f86270 */
[----:B------:R-:W-:Y:S02]  /*16570*/  ISETP.GE.AND P2, PT, R5, R2, PT ;  /* 0x000000020500720c */ /* 0x000fe40003f46270 */
[----:B------:R-:W1:Y:S07]  /*16580*/  SHFL.IDX PT, R5, R4, 0x1, 0x181f ;  /* 0x00381f0004057f89 */ /* 0x000e6e00000e0000 */
[----:B--2---:R-:W-:-:S05]  /*16590*/  @!P4 IADD3 R7, P3, R10, R7, RZ ;  /* 0x000000070a07c210 */ /* 0x004fca0007f7e0ff */
[----:B---3--:R-:W-:-:S05]  /*165a0*/  @!P4 IMAD.X R6, RZ, RZ, R6, P3 ;  /* 0x000000ffff06c224 */ /* 0x008fca00018e0606 */
[----:B------:R-:W-:-:S04]  /*165b0*/  @!P4 LOP3.LUT R7, R7, R6, RZ, 0x3c, !PT ;  /* 0x000000060707c212 */ /* 0x000fc800078e3cff */
[----:B------:R-:W-:-:S04]  /*165c0*/  @!P4 LOP3.LUT R6, R7, R6, RZ, 0x3c, !PT ;  /* 0x000000060706c212 */ /* 0x000fc800078e3cff */
[----:B------:R-:W-:-:S05]  /*165d0*/  @!P4 LOP3.LUT R7, R7, R6, RZ, 0x3c, !PT ;  /* 0x000000060707c212 */ /* 0x000fca00078e3cff */
[----:B-----5:R-:W-:Y:S04]  /*165e0*/  @!P4 LDGSTS.E.BYPASS.LTC128B.128 [R9+0x18000], desc[UR48][R6.64], !P0 ;  /* 0x180000000609cfae */ /* 0x020fe8000c101d70 */
[----:B------:R1:W-:Y:S02]  /*165f0*/  @!P4 LDGSTS.E.BYPASS.LTC128B.128 [R9+0x1c000], desc[UR48][R6.64+0x80], !P1 ;  /* 0x1c0000800609cfae */ /* 0x0003e4000c901d70 */
[----:B-1----:R-:W-:Y:S01]  /*16600*/  @!P2 IADD3 R7, P3, R10, R5, RZ ;  /* 0x000000050a07a210 */ /* 0x002fe20007f7e0ff */
        /* <DEDUP_REMOVED lines=8> */
[----:B------:R-:W2:Y:S04]  /*16690*/  SHFL.IDX PT, R5, R4, 0x2, 0x181f ;  /* 0x00581f0004057f89 */ /* 0x000ea800000e0000 */
[----:B-1----:R-:W1:Y:S06]  /*166a0*/  SHFL.IDX PT, R6, R3, 0x2, 0x181f ;  /* 0x00581f0003067f89 */ /* 0x002e6c00000e0000 */
[----:B--2---:R-:W-:-:S05]  /*166b0*/  @!P2 IADD3 R5, P3, R10, R5, RZ ;  /* 0x000000050a05a210 */ /* 0x004fca0007f7e0ff */
[----:B-1----:R-:W-:-:S04]  /*166c0*/  @!P2 IMAD.X R6, RZ, RZ, R6, P3 ;  /* 0x000000ffff06a224 */ /* 0x002fc800018e0606 */
[----:B------:R-:W-:Y:S02]  /*166d0*/  @!P2 IMAD.MOV.U32 R7, RZ, RZ, R6 ;  /* 0x000000ffff07a224 */ /* 0x000fe400078e0006 */
[----:B------:R-:W-:Y:S02]  /*166e0*/  @!P2 IMAD.MOV.U32 R6, RZ, RZ, R5 ;  /* 0x000000ffff06a224 */ /* 0x000fe400078e0005 */
[----:B------:R-:W-:-:S03]  /*166f0*/  VIADD R5, R0, 0x30 ;  /* 0x0000003000057836 */ /* 0x000fc60000000000 */
        /* <DEDUP_REMOVED lines=34> */
[----:B------:R-:W-:Y:S04]  /*16920*/  SHFL.IDX PT, R4, R4, 0x7, 0x181f ;  /* 0x00f81f0004047f89 */ /* 0x000fe800000e0000 */
[----:B-1----:R-:W1:Y:S04]  /*16930*/  SHFL.IDX PT, R6, R3, 0x6, 0x181f ;  /* 0x00d81f0003067f89 */ /* 0x002e6800000e0000 */
[----:B------:R-:W3:Y:S01]  /*16940*/  SHFL.IDX PT, R3, R3, 0x7, 0x181f ;  /* 0x00f81f0003037f89 */ /* 0x000ee200000e0000 */
[----:B--2---:R-:W-:-:S05]  /*16950*/  @!P2 IADD3 R5, P3, R10, R5, RZ ;  /* 0x000000050a05a210 */ /* 0x004fca0007f7e0ff */
[----:B-1----:R-:W-:-:S04]  /*16960*/  @!P2 IMAD.X R6, RZ, RZ, R6, P3 ;  /* 0x000000ffff06a224 */ /* 0x002fc800018e0606 */
[----:B------:R-:W-:Y:S02]  /*16970*/  @!P2 IMAD.MOV.U32 R7, RZ, RZ, R6 ;  /* 0x000000ffff07a224 */ /* 0x000fe400078e0006 */
[----:B------:R-:W-:-:S05]  /*16980*/  @!P2 IMAD.MOV.U32 R6, RZ, RZ, R5 ;  /* 0x000000ffff06a224 */ /* 0x000fca00078e0005 */
[----:B------:R1:W-:Y:S04]  /*16990*/  @!P2 LDGSTS.E.BYPASS.LTC128B.128 [R9+0x1b000], desc[UR48][R6.64], !P0 ;  /* 0x1b0000000609afae */ /* 0x0003e8000c101d70 */
[----:B---3--:R1:W-:Y:S02]  /*169a0*/  @!P2 LDGSTS.E.BYPASS.LTC128B.128 [R9+0x1f000], desc[UR48][R6.64+0x80], !P1 ;  /* 0x1f0000800609afae */ /* 0x0083e4000c901d70 */
.L_x_1382:
[----:B------:R-:W-:Y:S01]  /*169b0*/  VIADD R0, R0, 0x70 ;  /* 0x0000007000007836 */ /* 0x000fe20000000000 */
[----:B------:R-:W-:Y:S04]  /*169c0*/  BSSY B0, `(.L_x_1296) ;  /* 0x000000a000007945 */ /* 0x000fe80003800000 */
[----:B------:R-:W-:-:S13]  /*169d0*/  ISETP.GE.AND P2, PT, R0, R2, PT ;  /* 0x000000020000720c */ /* 0x000fda0003f46270 */
[----:B------:R-:W-:Y:S05]  /*169e0*/  @P2 BRA `(.L_x_1297) ;  /* 0x00000000001c2947 */ /* 0x000fea0003800000 */
[----:B------:R-:W-:-:S05]  /*169f0*/  IADD3 R2, P2, R10, R4, RZ ;  /* 0x000000040a027210 */ /* 0x000fca0007f5e0ff */
[----:B------:R-:W-:-:S05]  /*16a00*/  IMAD.X R3, RZ, RZ, R3, P2 ;  /* 0x000000ffff037224 */ /* 0x000fca00010e0603 */
[----:B------:R-:W-:Y:S01]  /*16a10*/  @!PT LDS RZ, [RZ] ;  /* 0x00000000fffff984 */ /* 0x000fe20000000800 */
[----:B------:R-:W-:Y:S01]  /*16a20*/  @!PT LDS RZ, [RZ] ;  /* 0x00000000fffff984 */ /* 0x000fe20000000800 */
[----:B------:R-:W-:Y:S01]  /*16a30*/  @!PT LDS RZ, [RZ] ;  /* 0x00000000fffff984 */ /* 0x000fe20000000800 */
[----:B------:R2:W-:Y:S04]  /*16a40*/  LDGSTS.E.BYPASS.LTC128B.128 [R9+0x1b800], desc[UR48][R2.64], !P0 ;  /* 0x1b80000002097fae */ /* 0x0005e8000c101d70 */
[----:B------:R2:W-:Y:S02]  /*16a50*/  LDGSTS.E.BYPASS.LTC128B.128 [R9+0x1f800], desc[UR48][R2.64+0x80], !P1 ;  /* 0x1f80008002097fae */ /* 0x0005e4000c901d70 */
.L_x_1297:
[----:B------:R-:W-:Y:S05]  /*16a60*/  BSYNC B0 ;  /* 0x0000000000007941 */ /* 0x000fea0003800000 */
.L_x_1296:
[----:B------:R-:W-:Y:S01]  /*16a70*/  NOP ;  /* 0x0000000000007918 */ /* 0x000fe20000000000 */
[----:B------:R-:W-:-:S13]  /*16a80*/  PLOP3.LUT P0, PT, PT, PT, PT, 0x80, 0x0 ;  /* 0x000000000000781c */ /* 0x000fda0003f0f070 */
.L_x_1298:
[----:B------:R-:W-:Y:S02]  /*16a90*/  PLOP3.LUT P1, PT, P1, P0, PT, 0xa2, 0x0 ;  /* 0x000000000000781c */ /* 0x000fe40000f21472 */
[----:B------:R-:W-:-:S08]  /*16aa0*/  @P0 R2UR P1, UR4, R17 ;  /* 0x00000000110402ca */ /* 0x000fd00000020000 */
[----:B------:R-:W-:-:S05]  /*16ab0*/  @P0 PLOP3.LUT P0, PT, P1, PT, PT, 0x80, 0x0 ;  /* 0x000000000000081c */ /* 0x000fca0000f0f070 */
[----:B------:R-:W-:Y:S01]  /*16ac0*/  @!P1 SYNCS.ARRIVE.TRANS64.RED.A0T1 RZ, [UR4+0x28400], RZ ;  /* 0x028400ffffff99a7 */ /* 0x000fe20008200404 */
[----:B------:R-:W-:Y:S07]  /*16ad0*/  @!P1 ARRIVES.LDGSTSBAR.64.TRANSCNT [UR4+0x28400] ;  /* 0x02840000ff0099b0 */ /* 0x000fee0008000a84 */
[----:B------:R-:W-:Y:S05]  /*16ae0*/  @P0 BRA.U.ANY `(.L_x_1298) ;  /* 0xfffffffd00e80947 */ /* 0x000fea000393ffff */
[----:B--2---:R-:W2:Y:S02]  /*16af0*/  LDL.LU R2, [R1+0x38] ;  /* 0x0000380001027983 */ /* 0x004ea40000300800 */
        /* <DEDUP_REMOVED lines=9> */
[----:B------:R-:W3:Y:S03]  /*16b90*/  SYNCS.PHASECHK.TRANS64.TRYWAIT P0, [R17+URZ+0x28420], R0 ;  /* 0x02842000110075a7 */ /* 0x000ee6000800017f */
[----:B--23--:R-:W-:Y:S05]  /*16ba0*/  @!P0 BRA `(.L_x_1300) ;  /* 0x0000003c00bc8947 */ /* 0x00cfea0003800000 */
.L_x_1383:
[----:B------:R-:W-:Y:S05]  /*16bb0*/  BSYNC B0 ;  /* 0x0000000000007941 */ /* 0x000fea0003800000 */
.L_x_1299:
[----:B------:R-:W3:Y:S04]  /*16bc0*/  LDL.LU R2, [R1+0x34] ;  /* 0x0000340001027983 */ /* 0x000ee80000300800 */
[----:B------:R-:W4:Y:S01]  /*16bd0*/  LDL R3, [R1+0x18] ;  /* 0x0000180001037983 */ /* 0x000f220000100800 */
[----:B---3--:R-:W-:-:S05]  /*16be0*/  VIADD R2, R2, 0xfffffffe ;  /* 0xfffffffe02027836 */ /* 0x008fca0000000000 */
[----:B----4-:R-:W-:-:S13]  /*16bf0*/  ISETP.GE.AND P0, PT, R2, R3, PT ;  /* 0x000000030200720c */ /* 0x010fda0003f06270 */
[----:B------:R-:W-:Y:S05]  /*16c00*/  @!P0 BRA `(.L_x_1301) ;  /* 0x0000001000388947 */ /* 0x000fea0003800000 */
[----:B--2---:R2:W5:Y:S04]  /*16c10*/  LDL.LU R0, [R1] ;  /* 0x0000000001007983 */ /* 0x0045680000300800 */
[----:B------:R2:W5:Y:S02]  /*16c20*/  LDL.LU R3, [R1+0x8] ;  /* 0x0000080001037983 */ /* 0x0005640000300800 */
.L_x_1323:
[----:B------:R-:W3:Y:S01]  /*16c30*/  LDL R4, [R1+0x24] ;  /* 0x0000240001047983 */ /* 0x000ee20000100800 */
[----:B-----5:R-:W-:Y:S01]  /*16c40*/  VIADD R5, R0, 0x1 ;  /* 0x0000000100057836 */ /* 0x020fe20000000000 */
[----:B------:R-:W-:Y:S05]  /*16c50*/  YIELD ;  /* 0x0000000000007946 */ /* 0x000fea0003800000 */
[C---:B------:R-:W-:Y:S01]  /*16c60*/  ISETP.NE.AND P0, PT, R5.reuse, 0x2, PT ;  /* 0x000000020500780c */ /* 0x040fe20003f05270 */
[----:B------:R-:W-:Y:S03]  /*16c70*/  BSSY B0, `(.L_x_1302) ;  /* 0x000008b000007945 */ /* 0x000fe60003800000 */
[----:B------:R-:W-:-:S02]  /*16c80*/  SEL R10, R5, RZ, P0 ;  /* 0x000000ff050a7207 */ /* 0x000fc40000000000 */
[----:B---3--:R-:W-:Y:S02]  /*16c90*/  LOP3.LUT P1, RZ, R4, 0x1, RZ, 0xc0, !PT ;  /* 0x0000000104ff7812 */ /* 0x008fe4000782c0ff */
[----:B------:R-:W-:-:S04]  /*16ca0*/  SEL R4, RZ, 0x1, P0 ;  /* 0x00000001ff047807 */ /* 0x000fc80000000000 */
[----:B-1----:R-:W-:-:S05]  /*16cb0*/  LOP3.LUT R9, R3, R4, RZ, 0x3c, !PT ;  /* 0x0000000403097212 */ /* 0x002fca00078e3cff */
[----:B------:R1:W-:Y:S04]  /*16cc0*/  STL [R1+0x8], R9 ;  /* 0x0000080901007387 */ /* 0x0003e80000100800 */
[----:B------:R1:W-:Y:S01]  /*16cd0*/  STL [R1], R10 ;  /* 0x0000000a01007387 */ /* 0x0003e20000100800 */
        /* <DEDUP_REMOVED lines=11> */
[----:B------:R-:W4:Y:S02]  /*16d90*/  @P0 LDC.64 R4, c[0x0][0x440] ;  /* 0x00011000ff040b82 */ /* 0x000f240000000a00 */
[----:B----4-:R-:W-:-:S04]  /*16da0*/  @P0 IMAD.HI.U32 R6, R2, R4, RZ ;  /* 0x0000000402060227 */ /* 0x010fc800078e00ff */
[----:B------:R-:W-:Y:S01]  /*16db0*/  IMAD.MOV.U32 R4, RZ, RZ, R2 ;  /* 0x000000ffff047224 */ /* 0x000fe200078e0002 */
[----:B------:R-:W-:-:S04]  /*16dc0*/  @P0 SHF.R.U32.HI R4, RZ, R5, R6 ;  /* 0x00000005ff040219 */ /* 0x000fc80000011606 */
[--C-:B------:R-:W-:Y:S01]  /*16dd0*/  SHF.R.S32.HI R5, RZ, 0x1f, R4.reuse ;  /* 0x0000001fff057819 */ /* 0x100fe20000011404 */
[----:B------:R-:W-:-:S04]  /*16de0*/  IMAD.MOV R8, RZ, RZ, -R4 ;  /* 0x000000ffff087224 */ /* 0x000fc800078e0a04 */
[----:B------:R-:W-:Y:S02]  /*16df0*/  IMAD R8, R7, R8, R2 ;  /* 0x0000000807087224 */ /* 0x000fe400078e0202 */
[----:B---3--:R-:W-:-:S04]  /*16e00*/  IMAD R6, R12, UR6, RZ ;  /* 0x000000060c067c24 */ /* 0x008fc8000f8e02ff */
[C---:B--2---:R-:W-:Y:S02]  /*16e10*/  IMAD R6, R11.reuse, UR7, R6 ;  /* 0x000000070b067c24 */ /* 0x044fe4000f8e0206 */
[----:B------:R-:W-:-:S04]  /*16e20*/  IMAD.WIDE.U32 R4, R11, UR6, R4 ;  /* 0x000000060b047c25 */ /* 0x000fc8000f8e0004 */
[----:B------:R-:W-:Y:S01]  /*16e30*/  IMAD.IADD R5, R6, 0x1, R5 ;  /* 0x0000000106057824 */ /* 0x000fe200078e0205 */
[----:B------:R-:W-:-:S04]  /*16e40*/  LEA R6, P0, R4, UR4, 0x2 ;  /* 0x0000000404067c11 */ /* 0x000fc8000f8010ff */
[----:B------:R-:W-:-:S05]  /*16e50*/  LEA.HI.X R7, R4, UR5, R5, 0x2, P0 ;  /* 0x0000000504077c11 */ /* 0x000fca00080f1405 */
[----:B------:R3:W5:Y:S04]  /*16e60*/  LDG.E R16, desc[UR48][R6.64] ;  /* 0x0000003006107981 */ /* 0x000768000c1e1900 */
.L_x_1304:
[----:B---3--:R-:W-:Y:S01]  /*16e70*/  IMAD R6, R10, 0x8, R17 ;  /* 0x000000080a067824 */ /* 0x008fe200078e0211 */
[----:B------:R-:W-:Y:S01]  /*16e80*/  SHF.L.U32 R5, R9, 0x1f, RZ ;  /* 0x0000001f09057819 */ /* 0x000fe200000006ff */
[----:B------:R-:W3:Y:S01]  /*16e90*/  S2R R4, SR_TID.X ;  /* 0x0000000000047919 */ /* 0x000ee20000002100 */
[----:B------:R-:W-:Y:S02]  /*16ea0*/  BSSY B1, `(.L_x_1305) ;  /* 0x0000005000017945 */ /* 0x000fe40003800000 */
[----:B------:R-:W4:Y:S01]  /*16eb0*/  SYNCS.PHASECHK.TRANS64.TRYWAIT P0, [R6+URZ+0x28480], R5 ;  /* 0x02848005060075a7 */ /* 0x000f22000800017f */
[----:B---3--:R-:W-:-:S04]  /*16ec0*/  LOP3.LUT R4, R4, 0x7f, RZ, 0xc0, !PT ;  /* 0x0000007f04047812 */ /* 0x008fc800078ec0ff */
[----:B------:R-:W-:Y:S01]  /*16ed0*/  ISETP.NE.AND P1, PT, R4, RZ, PT ;  /* 0x000000ff0400720c */ /* 0x000fe20003f25270 */
[----:B----4-:R-:W-:-:S12]  /*16ee0*/  @!P0 BRA `(.L_x_1306) ;  /* 0x0000003c00008947 */ /* 0x010fd80003800000 */
.L_x_1384:
[----:B------:R-:W-:Y:S05]  /*16ef0*/  BSYNC B1 ;  /* 0x0000000000017941 */ /* 0x000fea0003800000 */
.L_x_1305:
[----:B------:R-:W-:Y:S04]  /*16f00*/  BSSY B1, `(.L_x_1307) ;  /* 0x0000009000017945 */ /* 0x000fe80003800000 */
[----:B------:R-:W-:Y:S05]  /*16f10*/  @P1 BRA `(.L_x_1308) ;  /* 0x00000000001c1947 */ /* 0x000fea0003800000 */
[----:B------:R-:W4:Y:S02]  /*16f20*/  S2R R4, SR_TID.X ;  /* 0x0000000000047919 */ /* 0x000f240000002100 */
[----:B----4-:R-:W-:Y:S01]  /*16f30*/  LOP3.LUT R7, R4, 0x1f, RZ, 0xc0, !PT ;  /* 0x0000001f04077812 */ /* 0x010fe200078ec0ff */
[----:B------:R-:W-:-:S03]  /*16f40*/  IMAD.MOV.U32 R4, RZ, RZ, 0x4000 ;  /* 0x00004000ff047424 */ /* 0x000fc600078e00ff */
[----:B------:R-:W-:Y:S01]  /*16f50*/  ISETP.NE.AND P0, PT, R7, RZ, PT ;  /* 0x000000ff0700720c */ /* 0x000fe20003f05270 */
[----:B------:R4:W-:-:S12]  /*16f60*/  SYNCS.ARRIVE.TRANS64 RZ, [R6+URZ+0x28470], R4 ;  /* 0x0284700406ff79a7 */ /* 0x0009d8000800003f */
[----:B----4-:R-:W-:Y:S05]  /*16f70*/  @!P0 BRA `(.L_x_1308) ;  /* 0x0000000000048947 */ /* 0x010fea0003800000 */
[----:B------:R-:W-:Y:S01]  /*16f80*/  BPT.TRAP 0x1 ;  /* 0x000000040000795c */ /* 0x000fe20000300000 */
.L_x_1308:
[----:B------:R-:W-:Y:S05]  /*16f90*/  BSYNC B1 ;  /* 0x0000000000017941 */ /* 0x000fea0003800000 */
.L_x_1307:
[----:B------:R-:W4:Y:S04]  /*16fa0*/  LDL R4, [R1] ;  /* 0x0000000001047983 */ /* 0x000f280000100800 */
[----:B------:R-:W2:Y:S01]  /*16fb0*/  LDL R7, [R1+0x28] ;  /* 0x0000280001077983 */ /* 0x000ea20000100800 */
[----:B------:R-:W-:Y:S01]  /*16fc0*/  IMAD.MOV.U32 R13, RZ, RZ, RZ ;  /* 0x000000ffff0d7224 */ /* 0x000fe200078e00ff */
[----:B------:R-:W-:Y:S01]  /*16fd0*/  UIADD3 UR4, UP0, UR44, 0x470, URZ ;  /* 0x000004702c047890 */ /* 0x000fe2000ff1e03f */
[----:B------:R-:W-:Y:S01]  /*16fe0*/  PLOP3.LUT P0, PT, PT, PT, PT, 0x80, 0x0 ;  /* 0x000000000000781c */ /* 0x000fe20003f0f070 */
[----:B------:R-:W-:Y:S01]  /*16ff0*/  UMOV UR6, 0x0 ;  /* 0x0000000000067882 */ /* 0x000fe20000000000 */
[----:B------:R-:W-:Y:S01]  /*17000*/  UMOV UR7, 0x14f00000 ;  /* 0x14f0000000077882 */ /* 0x000fe20000000000 */
[----:B------:R-:W-:Y:S01]  /*17010*/  R2UR UR10, R13 ;  /* 0x000000000d0a72ca */ /* 0x000fe200000e0000 */
[----:B------:R-:W-:Y:S01]  /*17020*/  UIADD3.X UR5, URZ, UR45, URZ, UP0, !UPT ;  /* 0x0000002d3f057290 */ /* 0x000fe200087fe43f */
[----:B----4-:R-:W-:-:S02]  /*17030*/  IMAD R4, R4, 0x4000, R17 ;  /* 0x0000400004047824 */ /* 0x010fc400078e0211 */
[----:B--2---:R-:W-:Y:S02]  /*17040*/  IMAD R8, R8, 0x40, R7 ;  /* 0x0000004008087824 */ /* 0x004fe400078e0207 */
[----:B------:R-:W-:Y:S02]  /*17050*/  VIADD R7, R6, 0x28470 ;  /* 0x0002847006077836 */ /* 0x000fe40000000000 */
[----:B-1----:R-:W-:-:S07]  /*17060*/  VIADD R9, R4, 0x10000 ;  /* 0x0001000004097836 */ /* 0x002fce0000000000 */
.L_x_1309:
        /* <DEDUP_REMOVED lines=16> */
.L_x_1310:
        /* <DEDUP_REMOVED lines=13> */
.L_x_1385:
[----:B------:R-:W-:Y:S05]  /*17240*/  BSYNC B1 ;  /* 0x0000000000017941 */ /* 0x000fea0003800000 */
.L_x_1311:
[----:B------:R-:W-:Y:S01]  /*17250*/  BSSY B1, `(.L_x_1313) ;  /* 0x000000b000017945 */ /* 0x000fe20003800000 */
[----:B------:R-:W-:Y:S02]  /*17260*/  IMAD.MOV.U32 R10, RZ, RZ, 0x0 ;  /* 0x00000000ff0a7424 */ /* 0x000fe400078e00ff */
[----:B------:R-:W-:Y:S01]  /*17270*/  IMAD.MOV.U32 R11, RZ, RZ, 0x14f00000 ;  /* 0x14f00000ff0b7424 */ /* 0x000fe200078e00ff */
[----:B------:R-:W-:Y:S06]  /*17280*/  @P1 BRA `(.L_x_1314) ;  /* 0x00000000001c1947 */ /* 0x000fec0003800000 */
[----:B------:R-:W2:Y:S01]  /*17290*/  S2R R7, SR_TID.X ;  /* 0x0000000000077919 */ /* 0x000ea20000002100 */
[----:B-1-3--:R-:W-:-:S04]  /*172a0*/  IMAD.MOV.U32 R5, RZ, RZ, 0x4000 ;  /* 0x00004000ff057424 */ /* 0x00afc800078e00ff */
[----:B------:R4:W-:Y:S01]  /*172b0*/  SYNCS.ARRIVE.TRANS64 RZ, [R6+URZ+0x28430], R5 ;  /* 0x0284300506ff79a7 */ /* 0x0009e2000800003f */
[----:B--2---:R-:W-:-:S04]  /*172c0*/  LOP3.LUT R7, R7, 0x1f, RZ, 0xc0, !PT ;  /* 0x0000001f07077812 */ /* 0x004fc800078ec0ff */
[----:B------:R-:W-:-:S13]  /*172d0*/  ISETP.NE.AND P0, PT, R7, RZ, PT ;  /* 0x000000ff0700720c */ /* 0x000fda0003f05270 */
[----:B----4-:R-:W-:Y:S05]  /*172e0*/  @!P0 BRA `(.L_x_1314) ;  /* 0x0000000000048947 */ /* 0x010fea0003800000 */
[----:B------:R-:W-:Y:S01]  /*172f0*/  BPT.TRAP 0x1 ;  /* 0x000000040000795c */ /* 0x000fe20000300000 */
.L_x_1314:
[----:B------:R-:W-:Y:S05]  /*17300*/  BSYNC B1 ;  /* 0x0000000000017941 */ /* 0x000fea0003800000 */
.L_x_1313:
[----:B------:R-:W-:Y:S01]  /*17310*/  R2UR UR10, R13 ;  /* 0x000000000d0a72ca */ /* 0x000fe200000e0000 */
[----:B------:R-:W-:Y:S01]  /*17320*/  UIADD3 UR4, UP0, UR44, 0x370, URZ ;  /* 0x000003702c047890 */ /* 0x000fe2000ff1e03f */
[----:B------:R-:W-:Y:S01]  /*17330*/  R2UR UR6, R10 ;  /* 0x000000000a0672ca */ /* 0x000fe200000e0000 */
[----:B-1-3--:R-:W-:Y:S01]  /*17340*/  VIADD R6, R6, 0x28430 ;  /* 0x0002843006067836 */ /* 0x00afe20000000000 */
[----:B------:R-:W-:Y:S01]  /*17350*/  R2UR UR7, R11 ;  /* 0x000000000b0772ca */ /* 0x000fe200000e0000 */
[----:B------:R-:W-:Y:S01]  /*17360*/  VIADD R5, R4, 0x20000 ;  /* 0x0002000004057836 */ /* 0x000fe20000000000 */
[----:B------:R-:W-:Y:S01]  /*17370*/  PLOP3.LUT P0, PT, PT, PT, PT, 0x80, 0x0 ;  /* 0x000000000000781c */ /* 0x000fe20003f0f070 */
[----:B------:R-:W-:-:S12]  /*17380*/  UIADD3.X UR5, URZ, UR45, URZ, UP0, !UPT ;  /* 0x0000002d3f057290 */ /* 0x000fd800087fe43f */
.L_x_1315:
        /* <DEDUP_REMOVED lines=15> */
.L_x_1316:
        /* <DEDUP_REMOVED lines=9> */
[----:B---3--:R-:W-:Y:S05]  /*17510*/  @P0 BRA.U.ANY `(.L_x_1316) ;  /* 0xfffffffd00d80947 */ /* 0x008fea000393ffff */
.L_x_1303:
[----:B------:R-:W-:Y:S05]  /*17520*/  BSYNC B0 ;  /* 0x0000000000007941 */ /* 0x000fea0003800000 */
.L_x_1302:
[----:B------:R-:W-:-:S06]  /*17530*/  UISETP.NE.AND UP0, UPT, UR39, 0x3, UPT ;  /* 0x000000032700788c */ /* 0x000fcc000bf05270 */
[----:B------:R-:W-:-:S13]  /*17540*/  PLOP3.LUT P0, PT, PT, PT, UP0, 0x80, 0x0 ;  /* 0x000000000000781c */ /* 0x000fda0003f0f008 */
[----:B------:R-:W-:Y:S05]  /*17550*/  @!P0 BRA `(.L_x_1317) ;  /* 0x0000000000048947 */ /* 0x000fea0003800000 */
[----:B------:R-:W-:Y:S01]  /*17560*/  BPT.TRAP 0x1 ;  /* 0x000000040000795c */ /* 0x000fe20000300000 */
.L_x_1317:
[----:B------:R-:W-:Y:S01]  /*17570*/  IMAD.U32 R4, RZ, RZ, UR42 ;  /* 0x0000002aff047e24 */ /* 0x000fe2000f8e00ff */
[----:B------:R-:W-:Y:S01]  /*17580*/  BSSY B0, `(.L_x_1318) ;  /* 0x0000007000007945 */ /* 0x000fe20003800000 */
[----:B------:R-:W-:-:S03]  /*17590*/  IMAD R19, R0, 0x8, R17 ;  /* 0x0000000800137824 */ /* 0x000fc600078e0211 */
[----:B------:R-:W-:Y:S02]  /*175a0*/  ISETP.NE.AND P1, PT, R4, 0x3, PT ;  /* 0x000000030400780c */ /* 0x000fe40003f25270 */
[----:B------:R-:W-:-:S04]  /*175b0*/  LOP3.LUT R4, R3, 0x1, RZ, 0x3c, !PT ;  /* 0x0000000103047812 */ /* 0x000fc800078e3cff */
[----:B------:R-:W-:-:S04]  /*175c0*/  SHF.L.U32 R4, R4, 0x1f, RZ ;  /* 0x0000001f04047819 */ /* 0x000fc800000006ff */
[----:B------:R-:W3:Y:S02]  /*175d0*/  SYNCS.PHASECHK.TRANS64.TRYWAIT P0, [R19+URZ+0x28470], R4 ;  /* 0x02847004130075a7 */ /* 0x000ee4000800017f */
[----:B---3--:R-:W-:Y:S05]  /*175e0*/  @!P0 BRA `(.L_x_1319) ;  /* 0x0000003400688947 */ /* 0x008fea0003800000 */
.L_x_1386:
[----:B------:R-:W-:Y:S05]  /*175f0*/  BSYNC B0 ;  /* 0x0000000000007941 */ /* 0x000fea0003800000 */
.L_x_1318:
[----:B------:R-:W-:Y:S05]  /*17600*/  @!P1 BRA `(.L_x_1320) ;  /* 0x0000000000049947 */ /* 0x000fea0003800000 */
[----:B------:R-:W-:Y:S01]  /*17610*/  BPT.TRAP 0x1 ;  /* 0x000000040000795c */ /* 0x000fe20000300000 */
.L_x_1320:
[----:B------:R-:W-:Y:S01]  /*17620*/  SHF.L.U32 R3, R3, 0x1f, RZ ;  /* 0x0000001f03037819 */ /* 0x000fe200000006ff */
[----:B------:R-:W-:-:S03]  /*17630*/  IMAD.SHL.U32 R0, R0, 0x4000, RZ ;  /* 0x0000400000007824 */ /* 0x000fc600078e00ff */
[----:B------:R-:W4:Y:S02]  /*17640*/  SYNCS.PHASECHK.TRANS64.TRYWAIT P0, [R19+URZ+0x28460], R3 ;  /* 0x02846003130075a7 */ /* 0x000f24000800017f */
[----:B----4-:R-:W-:Y:S05]  /*17650*/  @!P0 BRA `(.L_x_1321) ;  /* 0x0000003400608947 */ /* 0x010fea0003800000 */
.L_x_1387:
[----:B------:R-:W4:Y:S04]  /*17660*/  LDL R12, [R1+0x4] ;  /* 0x00000400010c7983 */ /* 0x000f280000100800 */
[----:B------:R-:W2:Y:S04]  /*17670*/  LDL R14, [R1+0x2c] ;  /* 0x00002c00010e7983 */ /* 0x000ea80000100800 */
[----:B------:R-:W3:Y:S04]  /*17680*/  LDL R13, [R1+0x20] ;  /* 0x00002000010d7983 */ /* 0x000ee80000100800 */
[----:B------:R0:W-:Y:S04]  /*17690*/  STL [R1+0x40], R2 ;  /* 0x0000400201007387 */ /* 0x0001e80000100800 */
[----:B0-----:R-:W3:Y:S01]  /*176a0*/  LDL R2, [R1+0xc] ;  /* 0x00000c0001027983 */ /* 0x001ee20000100800 */
[----:B------:R-:W-:Y:S05]  /*176b0*/  WARPSYNC.ALL ;  /* 0x0000000000007948 */ /* 0x000fea0003800000 */
[----:B----4-:R-:W-:-:S05]  /*176c0*/  LOP3.LUT R3, R0, R12, RZ, 0xfc, !PT ;  /* 0x0000000c00037212 */ /* 0x010fca00078efcff */
[----:B------:R-:W-:-:S05]  /*176d0*/  IMAD.IADD R3, R17, 0x1, R3 ;  /* 0x0000000111037824 */ /* 0x000fca00078e0203 */
[----:B-1----:R-:W3:Y:S01]  /*176e0*/  LDSM.16.MT88.4 R8, [R3+0x10000] ;  /* 0x010000000308783b */ /* 0x002ee20000004200 */
[----:B--2---:R-:W-:Y:S02]  /*176f0*/  IADD3 R18, R17, R14, R0 ;  /* 0x0000000e11127210 */ /* 0x004fe40007ffe000 */
[C-C-:B---3--:R-:W-:Y:S02]  /*17700*/  PRMT R4, R8.reuse, 0x6420, R9.reuse ;  /* 0x0000642008047816 */ /* 0x148fe40000000009 */
[----:B------:R-:W-:Y:S02]  /*17710*/  PRMT R5, R8, 0x7531, R9 ;  /* 0x0000753108057816 */ /* 0x000fe40000000009 */
[C-C-:B------:R-:W-:Y:S02]  /*17720*/  PRMT R6, R10.reuse, 0x6420, R11.reuse ;  /* 0x000064200a067816 */ /* 0x140fe4000000000b */
[----:B------:R-:W-:Y:S02]  /*17730*/  PRMT R7, R10, 0x7531, R11 ;  /* 0x000075310a077816 */ /* 0x000fe4000000000b */
[----:B------:R-:W0:Y:S01]  /*17740*/  LDSM.16.MT88.4 R8, [R18+0x10000] ;  /* 0x010000001208783b */ /* 0x000e220000004200 */
[----:B------:R-:W-:-:S05]  /*17750*/  IADD3 R3, R2, R0, R13 ;  /* 0x0000000002037210 */ /* 0x000fca0007ffe00d */
[----:B------:R1:W-:Y:S02]  /*17760*/  STSM.16.M88.4 [R3], R4 ;  /* 0x0000000403007844 */ /* 0x0003e40000000200 */
[----:B-1----:R-:W-:Y:S02]  /*17770*/  IMAD.MOV.U32 R6, RZ, RZ, R13 ;  /* 0x000000ffff067224 */ /* 0x002fe400078e000d */
[----:B------:R-:W-:Y:S02]  /*17780*/  IMAD.MOV.U32 R7, RZ, RZ, R12 ;  /* 0x000000ffff077224 */ /* 0x000fe400078e000c */
[----:B------:R-:W-:Y:S01]  /*17790*/  VIADD R4, R0, 0x2000 ;  /* 0x0000200000047836 */ /* 0x000fe20000000000 */
[C-C-:B0-----:R-:W-:Y:S02]  /*177a0*/  PRMT R12, R8.reuse, 0x6420, R9.reuse ;  /* 0x00006420080c7816 */ /* 0x141fe40000000009 */
[----:B------:R-:W-:Y:S02]  /*177b0*/  PRMT R13, R8, 0x7531, R9 ;  /* 0x00007531080d7816 */ /* 0x000fe40000000009 */
[----:B------:R-:W-:-:S02]  /*177c0*/  PRMT R14, R10, 0x6420, R11 ;  /* 0x000064200a0e7816 */ /* 0x000fc4000000000b */
[----:B------:R-:W-:-:S05]  /*177d0*/  PRMT R15, R10, 0x7531, R11 ;  /* 0x000075310a0f7816 */ /* 0x000fca000000000b */
[----:B------:R0:W-:Y:S02]  /*177e0*/  STSM.16.M88.4 [R3+0x1000], R12 ;  /* 0x0010000c03007844 */ /* 0x0001e40000000200 */
[----:B0-----:R-:W-:-:S05]  /*177f0*/  IMAD.MOV.U32 R15, RZ, RZ, R7 ;  /* 0x000000ffff0f7224 */ /* 0x001fca00078e0007 */
[----:B------:R-:W-:-:S05]  /*17800*/  LOP3.LUT R4, R4, R15, RZ, 0xfc, !PT ;  /* 0x0000000f04047212 */ /* 0x000fca00078efcff */
[----:B------:R-:W-:-:S05]  /*17810*/  IMAD.IADD R4, R17, 0x1, R4 ;  /* 0x0000000111047824 */ /* 0x000fca00078e0204 */
[----:B------:R-:W0:Y:S01]  /*17820*/  LDSM.16.MT88.4 R8, [R4+0x10000] ;  /* 0x010000000408783b */ /* 0x000e220000004200 */
[----:B------:R-:W-:Y:S01]  /*17830*/  IMAD.MOV.U32 R14, RZ, RZ, R6 ;  /* 0x000000ffff0e7224 */ /* 0x000fe200078e0006 */
[C-C-:B0-----:R-:W-:Y:S02]  /*17840*/  PRMT R4, R8.reuse, 0x6420, R9.reuse ;  /* 0x0000642008047816 */ /* 0x141fe40000000009 */
[----:B------:R-:W-:Y:S02]  /*17850*/  PRMT R5, R8, 0x7531, R9 ;  /* 0x0000753108057816 */ /* 0x000fe40000000009 */
        /* <DEDUP_REMOVED lines=10> */
[----:B------:R0:W-:Y:S02]  /*17900*/  STSM.16.M88.4 [R3+0x3000], R12 ;  /* 0x0030000c03007844 */ /* 0x0001e40000000200 */
[----:B0-----:R-:W-:Y:S02]  /*17910*/  IMAD.MOV.U32 R15, RZ, RZ, R7 ;  /* 0x000000ffff0f7224 */ /* 0x001fe400078e0007 */
[----:B------:R-:W0:Y:S01]  /*17920*/  S2R R7, SR_TID.X ;  /* 0x0000000000077919 */ /* 0x000e220000002100 */
[----:B------:R-:W-:Y:S02]  /*17930*/  VIADD R3, R0, 0x1000 ;  /* 0x0000100000037836 */ /* 0x000fe40000000000 */
[----:B------:R-:W-:-:S03]  /*17940*/  IMAD.MOV.U32 R13, RZ, RZ, 0x20 ;  /* 0x00000020ff0d7424 */ /* 0x000fc600078e00ff */
[----:B------:R-:W-:Y:S01]  /*17950*/  LOP3.LUT R3, R3, R15, RZ, 0xfc, !PT ;  /* 0x0000000f03037212 */ /* 0x000fe200078efcff */
[----:B------:R-:W-:-:S04]  /*17960*/  IMAD.MOV.U32 R14, RZ, RZ, R6 ;  /* 0x000000ffff0e7224 */ /* 0x000fc800078e0006 */
[----:B------:R-:W-:-:S05]  /*17970*/  IMAD.IADD R3, R17, 0x1, R3 ;  /* 0x0000000111037824 */ /* 0x000fca00078e0203 */
[----:B------:R1:W2:Y:S01]  /*17980*/  LDSM.16.MT88.4 R8, [R3+0x10000] ;  /* 0x010000000308783b */ /* 0x0002a20000004200 */
[----:B0-----:R-:W-:-:S04]  /*17990*/  LOP3.LUT P0, RZ, R7, 0x4, RZ, 0xc0, !PT ;  /* 0x0000000407ff7812 */ /* 0x001fc8000780c0ff */
[----:B------:R-:W-:-:S04]  /*179a0*/  SEL R13, R13, 0xffffffe0, !P0 ;  /* 0xffffffe00d0d7807 */ /* 0x000fc80004000000 */
[----:B-1----:R-:W-:-:S05]  /*179b0*/  IADD3 R3, R14, R0, R13 ;  /* 0x000000000e037210 */ /* 0x002fca0007ffe00d */
[----:B------:R-:W-:Y:S02]  /*179c0*/  IMAD.IADD R3, R2, 0x1, R3 ;  /* 0x0000000102037824 */ /* 0x000fe400078e0203 */
[----:B------:R0:W5:Y:S01]  /*179d0*/  LDL.LU R2, [R1+0x40] ;  /* 0x0000400001027983 */ /* 0x0001620000300800 */
[C-C-:B--2---:R-:W-:Y:S02]  /*179e0*/  PRMT R4, R8.reuse, 0x6420, R9.reuse ;  /* 0x0000642008047816 */ /* 0x144fe40000000009 */
[----:B------:R-:W-:Y:S02]  /*179f0*/  PRMT R5, R8, 0x7531, R9 ;  /* 0x0000753108057816 */ /* 0x000fe40000000009 */
[C-C-:B------:R-:W-:Y:S02]  /*17a00*/  PRMT R6, R10.reuse, 0x6420, R11.reuse ;  /* 0x000064200a067816 */ /* 0x140fe4000000000b */
[----:B------:R-:W-:Y:S02]  /*17a10*/  PRMT R7, R10, 0x7531, R11 ;  /* 0x000075310a077816 */ /* 0x000fe4000000000b */
[----:B------:R-:W1:Y:S01]  /*17a20*/  LDSM.16.MT88.4 R8, [R18+0x11000] ;  /* 0x011000001208783b */ /* 0x000e620000004200 */
[----:B------:R-:W-:-:S03]  /*17a30*/  VIADD R0, R0, 0x3000 ;  /* 0x0000300000007836 */ /* 0x000fc60000000000 */
[----:B------:R2:W-:Y:S02]  /*17a40*/  STSM.16.M88.4 [R3], R4 ;  /* 0x0000000403007844 */ /* 0x0005e40000000200 */
[----:B--2---:R-:W-:-:S05]  /*17a50*/  IMAD.MOV.U32 R7, RZ, RZ, R15 ;  /* 0x000000ffff077224 */ /* 0x004fca00078e000f */
[----:B------:R-:W-:-:S05]  /*17a60*/  LOP3.LUT R0, R0, R7, RZ, 0xfc, !PT ;  /* 0x0000000700007212 */ /* 0x000fca00078efcff */
        /* <DEDUP_REMOVED lines=26> */
.L_x_1322:
[----:B------:R-:W0:Y:S01]  /*17c10*/  S2R R0, SR_TID.X ;  /* 0x0000000000007919 */ /* 0x000e220000002100 */
[----:B-1----:R1:W-:Y:S01]  /*17c20*/  SYNCS.ARRIVE.TRANS64.A1T0 RZ, [R19+URZ+0x28450], RZ ;  /* 0x028450ff13ff79a7 */ /* 0x0023e2000810003f */
[----:B0-----:R-:W-:Y:S02]  /*17c30*/  LOP3.LUT R3, R0, 0x7f, RZ, 0xc0, !PT ;  /* 0x0000007f00037812 */ /* 0x001fe400078ec0ff */
[----:B------:R-:W2:Y:S01]  /*17c40*/  LDL R0, [R1+0x18] ;  /* 0x0000180001007983 */ /* 0x000ea20000100800 */
[----:B------:R-:W-:Y:S01]  /*17c50*/  BAR.SYNC.DEFER_BLOCKING 0x2, 0x80 ;  /* 0x0082000000007b1d */ /* 0x000fe20000010000 */
[----:B------:R-:W-:-:S05]  /*17c60*/  ISETP.NE.AND P0, PT, R3, RZ, PT ;  /* 0x000000ff0300720c */ /* 0x000fca0003f05270 */
[----:B------:R3:W5:Y:S08]  /*17c70*/  LDL R3, [R1+0x8] ;  /* 0x0000080001037983 */ /* 0x0007700000100800 */
[----:B-1----:R-:W-:-:S05]  /*17c80*/  @!P0 VIADD R19, R19, 0x28480 ;  /* 0x0002848013138836 */ /* 0x002fca0000000000 */
[----:B------:R-:W-:-:S04]  /*17c90*/  @!P0 PRMT R19, RZ, 0x654, R19 ;  /* 0x00000654ff138816 */ /* 0x000fc80000000013 */
[----:B------:R3:W-:Y:S01]  /*17ca0*/  @!P0 SYNCS.ARRIVE.TRANS64.RED.A1T0 RZ, [R19+URZ], RZ ;  /* 0x000000ff13ff89a7 */ /* 0x0007e2000810043f */
[C---:B--2--5:R-:W-:Y:S01]  /*17cb0*/  ISETP.GT.AND P0, PT, R2.reuse, R0, PT ;  /* 0x000000000200720c */ /* 0x064fe20003f04270 */
[----:B------:R-:W-:Y:S01]  /*17cc0*/  VIADD R2, R2, 0xffffffff ;  /* 0xffffffff02027836 */ /* 0x000fe20000000000 */
[----:B------:R3:W5:Y:S11]  /*17cd0*/  LDL R0, [R1] ;  /* 0x0000000001007983 */ /* 0x0007760000100800 */
[----:B---3--:R-:W-:Y:S05]  /*17ce0*/  @P0 BRA `(.L_x_1323) ;  /* 0xffffffec00d00947 */ /* 0x008fea000383ffff */
.L_x_1301:
[----:B------:R-:W3:Y:S01]  /*17cf0*/  S2R R4, SR_TID.X ;  /* 0x0000000000047919 */ /* 0x000ee20000002100 */
[----:B------:R-:W-:Y:S01]  /*17d00*/  BSSY B0, `(.L_x_1324) ;  /* 0x0000011000007945 */ /* 0x000fe20003800000 */
[----:B---3--:R-:W-:-:S04]  /*17d10*/  LOP3.LUT R4, R4, 0x7f, RZ, 0xc0, !PT ;  /* 0x0000007f04047812 */ /* 0x008fc800078ec0ff */
[----:B------:R-:W-:-:S13]  /*17d20*/  ISETP.NE.AND P0, PT, R4, RZ, PT ;  /* 0x000000ff0400720c */ /* 0x000fda0003f05270 */
[----:B------:R-:W-:Y:S05]  /*17d30*/  @P0 BRA `(.L_x_1325) ;  /* 0x0000000000340947 */ /* 0x000fea0003800000 */
[----:B------:R-:W3:Y:S01]  /*17d40*/  S2R R3, SR_LANEID ;  /* 0x0000000000037919 */ /* 0x000ee20000000000 */
[----:B------:R-:W-:Y:S01]  /*17d50*/  VOTEU.ANY UR4, UPT, PT ;  /* 0x0000000000047886 */ /* 0x000fe200038e0100 */
[----:B------:R-:W4:Y:S01]  /*17d60*/  LDC.64 R4, c[0x0][0xc60] ;  /* 0x00031800ff047b82 */ /* 0x000f220000000a00 */
[----:B--2--5:R-:W3:Y:S08]  /*17d70*/  FLO.U32 R0, UR4 ;  /* 0x0000000400007d00 */ /* 0x024ef000080e0000 */
[----:B------:R-:W4:Y:S01]  /*17d80*/  POPC R2, UR4 ;  /* 0x0000000400027d09 */ /* 0x000f220008000000 */
[----:B---3--:R-:W-:-:S13]  /*17d90*/  ISETP.EQ.U32.AND P1, PT, R0, R3, PT ;  /* 0x000000030000720c */ /* 0x008fda0003f22070 */
[----:B----4-:R-:W2:Y:S01]  /*17da0*/  @P1 ATOMG.E.ADD.STRONG.GPU PT, R5, desc[UR48][R4.64], R2 ;  /* 0x00000002040519a8 */ /* 0x010ea200081ee1f0 */
[----:B------:R-:W3:Y:S02]  /*17db0*/  S2R R3, SR_LTMASK ;  /* 0x0000000000037919 */ /* 0x000ee40000003900 */
[----:B---3--:R-:W-:-:S06]  /*17dc0*/  LOP3.LUT R3, R3, UR4, RZ, 0xc0, !PT ;  /* 0x0000000403037c12 */ /* 0x008fcc000f8ec0ff */
[----:B------:R-:W3:Y:S01]  /*17dd0*/  POPC R3, R3 ;  /* 0x0000000300037309 */ /* 0x000ee20000000000 */
[----:B--2---:R-:W3:Y:S02]  /*17de0*/  SHFL.IDX PT, R0, R5, R0, 0x1f ;  /* 0x00001f0005007589 */ /* 0x004ee400000e0000 */
[----:B---3--:R-:W-:-:S05]  /*17df0*/  IADD3 R0, R0, UR46, R3 ;  /* 0x0000002e00007c10 */ /* 0x008fca000fffe003 */
[----:B------:R3:W-:Y:S02]  /*17e00*/  STL [R1+0x10], R0 ;  /* 0x0000100001007387 */ /* 0x0007e40000100800 */
.L_x_1325:
[----:B------:R-:W-:Y:S05]  /*17e10*/  BSYNC B0 ;  /* 0x0000000000007941 */ /* 0x000fea0003800000 */
.L_x_1324:
[----:B------:R-:W-:-:S06]  /*17e20*/  UISETP.NE.AND UP0, UPT, UR39, 0x3, UPT ;  /* 0x000000032700788c */ /* 0x000fcc000bf05270 */
[----:B------:R-:W-:-:S13]  /*17e30*/  PLOP3.LUT P1, PT, PT, PT, UP0, 0x80, 0x0 ;  /* 0x000000000000781c */ /* 0x000fda0003f2f008 */
[----:B------:R-:W-:Y:S05]  /*17e40*/  @!P1 BRA `(.L_x_1326) ;  /* 0x0000000000049947 */ /* 0x000fea0003800000 */
[----:B------:R-:W-:Y:S01]  /*17e50*/  BPT.TRAP 0x1 ;  /* 0x000000040000795c */ /* 0x000fe20000300000 */
.L_x_1326:
[----:B------:R-:W4:Y:S04]  /*17e60*/  LDL R3, [R1+0x8] ;  /* 0x0000080001037983 */ /* 0x000f280000100800 */
[----:B------:R-:W4:Y:S01]  /*17e70*/  LDL R2, [R1] ;  /* 0x0000000001027983 */ /* 0x000f220000100800 */
[----:B--23-5:R-:W-:Y:S01]  /*17e80*/  IMAD.U32 R0, RZ, RZ, UR42 ;  /* 0x0000002aff007e24 */ /* 0x02cfe2000f8e00ff */
[----:B------:R-:W-:Y:S04]  /*17e90*/  BSSY B0, `(.L_x_1327) ;  /* 0x0000007000007945 */ /* 0x000fe80003800000 */
[----:B------:R-:W-:-:S02]  /*17ea0*/  ISETP.NE.AND P2, PT, R0, 0x3, PT ;  /* 0x000000030000780c */ /* 0x000fc40003f45270 */
[----:B----4-:R-:W-:-:S04]  /*17eb0*/  LOP3.LUT R0, R3, 0x1, RZ, 0x3c, !PT ;  /* 0x0000000103007812 */ /* 0x010fc800078e3cff */
[----:B------:R-:W-:Y:S01]  /*17ec0*/  SHF.L.U32 R0, R0, 0x1f, RZ ;  /* 0x0000001f00007819 */ /* 0x000fe200000006ff */
[----:B------:R-:W-:-:S04]  /*17ed0*/  IMAD R2, R2, 0x8, R17 ;  /* 0x0000000802027824 */ /* 0x000fc800078e0211 */
[----:B------:R-:W2:Y:S02]  /*17ee0*/  SYNCS.PHASECHK.TRANS64.TRYWAIT P1, [R2+URZ+0x28470], R0 ;  /* 0x02847000020075a7 */ /* 0x000ea4000802017f */
[----:B--2---:R-:W-:Y:S05]  /*17ef0*/  @!P1 BRA `(.L_x_1328) ;  /* 0x0000002c004c9947 */ /* 0x004fea0003800000 */
.L_x_1388:
[----:B------:R-:W-:Y:S05]  /*17f00*/  BSYNC B0 ;  /* 0x0000000000007941 */ /* 0x000fea0003800000 */
.L_x_1327:
[----:B------:R-:W-:Y:S05]  /*17f10*/  @!P2 BRA `(.L_x_1329) ;  /* 0x000000000004a947 */ /* 0x000fea0003800000 */
[----:B------:R-:W-:Y:S01]  /*17f20*/  BPT.TRAP 0x1 ;  /* 0x000000040000795c */ /* 0x000fe20000300000 */
.L_x_1329:
[----:B--2---:R-:W2:Y:S02]  /*17f30*/  LDL R0, [R1+0x8] ;  /* 0x0000080001007983 */ /* 0x004ea40000100800 */
[----:B--2---:R-:W-:-:S04]  /*17f40*/  SHF.L.U32 R0, R0, 0x1f, RZ ;  /* 0x0000001f00007819 */ /* 0x004fc800000006ff */
[----:B------:R-:W2:Y:S02]  /*17f50*/  SYNCS.PHASECHK.TRANS64.TRYWAIT P1, [R2+URZ+0x28460], R0 ;  /* 0x02846000020075a7 */ /* 0x000ea4000802017f */
[----:B--2---:R-:W-:Y:S05]  /*17f60*/  @!P1 BRA `(.L_x_1330) ;  /* 0x0000002c00449947 */ /* 0x004fea0003800000 */
.L_x_1389:
[----:B------:R-:W3:Y:S04]  /*17f70*/  LDL R3, [R1+0x2c] ;  /* 0x00002c0001037983 */ /* 0x000ee80000100800 */
[----:B------:R-:W4:Y:S04]  /*17f80*/  LDL R12, [R1+0x20] ;  /* 0x00002000010c7983 */ /* 0x000f280000100800 */
[----:B------:R2:W-:Y:S04]  /*17f90*/  STL [R1+0x40], R2 ;  /* 0x0000400201007387 */ /* 0x0005e80000100800 */
[----:B--2---:R-:W4:Y:S04]  /*17fa0*/  LDL.LU R2, [R1+0xc] ;  /* 0x00000c0001027983 */ /* 0x004f280000300800 */
[----:B------:R-:W2:Y:S04]  /*17fb0*/  LDL R18, [R1] ;  /* 0x0000000001127983 */ /* 0x000ea80000100800 */
[----:B------:R-:W3:Y:S01]  /*17fc0*/  LDL R19, [R1+0x4] ;  /* 0x0000040001137983 */ /* 0x000ee20000100800 */
[----:B------:R-:W-:Y:S05]  /*17fd0*/  WARPSYNC.ALL ;  /* 0x0000000000007948 */ /* 0x000fea0003800000 */
[----:B--2---:R-:W-:-:S05]  /*17fe0*/  IMAD.SHL.U32 R16, R18, 0x4000, RZ ;  /* 0x0000400012107824 */ /* 0x004fca00078e00ff */
[----:B---3--:R-:W-:-:S05]  /*17ff0*/  LOP3.LUT R0, R16, R19, RZ, 0xfc, !PT ;  /* 0x0000001310007212 */ /* 0x008fca00078efcff */
[----:B------:R-:W-:-:S05]  /*18000*/  IMAD.IADD R0, R17, 0x1, R0 ;  /* 0x0000000111007824 */ /* 0x000fca00078e0200 */
[----:B-1----:R-:W1:Y:S01]  /*18010*/  LDSM.16.MT88.4 R4, [R0+0x10000] ;  /* 0x010000000004783b */ /* 0x002e620000004200 */
[----:B------:R-:W-:Y:S02]  /*18020*/  IADD3 R3, R17, R3, R16 ;  /* 0x0000000311037210 */ /* 0x000fe40007ffe010 */
[C-C-:B-1----:R-:W-:Y:S02]  /*18030*/  PRMT R8, R4.reuse, 0x6420, R5.reuse ;  /* 0x0000642004087816 */ /* 0x142fe40000000005 */
[----:B------:R-:W-:Y:S02]  /*18040*/  PRMT R9, R4, 0x7531, R5 ;  /* 0x0000753104097816 */ /* 0x000fe40000000005 */
[C-C-:B------:R-:W-:Y:S02]  /*18050*/  PRMT R10, R6.reuse, 0x6420, R7.reuse ;  /* 0x00006420060a7816 */ /* 0x140fe40000000007 */
[----:B------:R-:W-:Y:S02]  /*18060*/  PRMT R11, R6, 0x7531, R7 ;  /* 0x00007531060b7816 */ /* 0x000fe40000000007 */
[----:B------:R-:W1:Y:S01]  /*18070*/  LDSM.16.MT88.4 R4, [R3+0x10000] ;  /* 0x010000000304783b */ /* 0x000e620000004200 */
[----:B----4-:R-:W-:-:S05]  /*18080*/  IADD3 R0, R2, R16, R12 ;  /* 0x0000001002007210 */ /* 0x010fca0007ffe00c */
[----:B------:R1:W-:Y:S02]  /*18090*/  STSM.16.M88.4 [R0], R8 ;  /* 0x0000000800007844 */ /* 0x0003e40000000200 */
[C-C-:B-1----:R-:W-:Y:S02]  /*180a0*/  PRMT R8, R4.reuse, 0x6420, R5.reuse ;  /* 0x0000642004087816 */ /* 0x142fe40000000005 */
[----:B------:R-:W-:Y:S01]  /*180b0*/  PRMT R9, R4, 0x7531, R5 ;  /* 0x0000753104097816 */ /* 0x000fe20000000005 */
[----:B------:R-:W-:-:S05]  /*180c0*/  VIADD R4, R16, 0x2000 ;  /* 0x0000200010047836 */ /* 0x000fca0000000000 */
[----:B------:R-:W-:Y:S02]  /*180d0*/  LOP3.LUT R4, R4, R19, RZ, 0xfc, !PT ;  /* 0x0000001304047212 */ /* 0x000fe400078efcff */
[C-C-:B------:R-:W-:Y:S02]  /*180e0*/  PRMT R10, R6.reuse, 0x6420, R7.reuse ;  /* 0x00006420060a7816 */ /* 0x140fe40000000007 */
[----:B------:R-:W-:Y:S01]  /*180f0*/  PRMT R11, R6, 0x7531, R7 ;  /* 0x00007531060b7816 */ /* 0x000fe20000000007 */
[----:B------:R-:W-:-:S04]  /*18100*/  IMAD.IADD R4, R17, 0x1, R4 ;  /* 0x0000000111047824 */ /* 0x000fc800078e0204 */
[----:B------:R1:W-:Y:S04]  /*18110*/  STSM.16.M88.4 [R0+0x1000], R8 ;  /* 0x0010000800007844 */ /* 0x0003e80000000200 */
[----:B------:R-:W2:Y:S01]  /*18120*/  LDSM.16.MT88.4 R4, [R4+0x10000] ;  /* 0x010000000404783b */ /* 0x000ea20000004200 */
[----:B-1----:R-:W-:Y:S01]  /*18130*/  IMAD.MOV.U32 R11, RZ, RZ, R12 ;  /* 0x000000ffff0b7224 */ /* 0x002fe200078e000c */
[C-C-:B--2---:R-:W-:Y:S02]  /*18140*/  PRMT R12, R4.reuse, 0x6420, R5.reuse ;  /* 0x00006420040c7816 */ /* 0x144fe40000000005 */
[----:B------:R-:W-:Y:S02]  /*18150*/  PRMT R13, R4, 0x7531, R5 ;  /* 0x00007531040d7816 */ /* 0x000fe40000000005 */
[----:B------:R-:W-:-:S02]  /*18160*/  PRMT R14, R6, 0x6420, R7 ;  /* 0x00006420060e7816 */ /* 0x000fc40000000007 */
[----:B------:R-:W-:Y:S02]  /*18170*/  PRMT R15, R6, 0x7531, R7 ;  /* 0x00007531060f7816 */ /* 0x000fe40000000007 */
[----:B------:R-:W1:Y:S04]  /*18180*/  LDSM.16.MT88.4 R4, [R3+0x12000] ;  /* 0x012000000304783b */ /* 0x000e680000004200 */
[----:B------:R2:W-:Y:S02]  /*18190*/  STSM.16.M88.4 [R0+0x2000], R12 ;  /* 0x0020000c00007844 */ /* 0x0005e40000000200 */
[----:B--2---:R-:W-:Y:S01]  /*181a0*/  IMAD.MOV.U32 R15, RZ, RZ, R11 ;  /* 0x000000ffff0f7224 */ /* 0x004fe200078e000b */
[C-C-:B-1----:R-:W-:Y:S02]  /*181b0*/  PRMT R8, R4.reuse, 0x6420, R5.reuse ;  /* 0x0000642004087816 */ /* 0x142fe40000000005 */
[----:B------:R-:W-:-:S02]  /*181c0*/  PRMT R9, R4, 0x7531, R5 ;  /* 0x0000753104097816 */ /* 0x000fc40000000005 */
[C-C-:B------:R-:W-:Y:S02]  /*181d0*/  PRMT R10, R6.reuse, 0x6420, R7.reuse ;  /* 0x00006420060a7816 */ /* 0x140fe40000000007 */
[----:B------:R-:W-:-:S05]  /*181e0*/  PRMT R11, R6, 0x7531, R7 ;  /* 0x00007531060b7816 */ /* 0x000fca0000000007 */
[----:B------:R1:W-:Y:S02]  /*181f0*/  STSM.16.M88.4 [R0+0x3000], R8 ;  /* 0x0030000800007844 */ /* 0x0003e40000000200 */
[----:B-1----:R-:W-:Y:S02]  /*18200*/  IMAD.MOV.U32 R11, RZ, RZ, R15 ;  /* 0x000000ffff0b7224 */ /* 0x002fe400078e000f */
[----:B------:R-:W1:Y:S01]  /*18210*/  S2R R15, SR_TID.X ;  /* 0x00000000000f7919 */ /* 0x000e620000002100 */
[----:B------:R-:W-:Y:S02]  /*18220*/  VIADD R0, R16, 0x1000 ;  /* 0x0000100010007836 */ /* 0x000fe40000000000 */
[----:B------:R-:W-:-:S03]  /*18230*/  IMAD.MOV.U32 R10, RZ, RZ, 0x20 ;  /* 0x00000020ff0a7424 */ /* 0x000fc600078e00ff */
[----:B------:R-:W-:-:S05]  /*18240*/  LOP3.LUT R0, R0, R19, RZ, 0xfc, !PT ;  /* 0x0000001300007212 */ /* 0x000fca00078efcff */
[----:B------:R-:W-:-:S05]  /*18250*/  IMAD.IADD R0, R17, 0x1, R0 ;  /* 0x0000000111007824 */ /* 0x000fca00078e0200 */
[----:B------:R2:W3:Y:S01]  /*18260*/  LDSM.16.MT88.4 R4, [R0+0x10000] ;  /* 0x010000000004783b */ /* 0x0004e20000004200 */
[----:B-1----:R-:W-:-:S04]  /*18270*/  LOP3.LUT P1, RZ, R15, 0x4, RZ, 0xc0, !PT ;  /* 0x000000040fff7812 */ /* 0x002fc8000782c0ff */
[----:B------:R-:W-:-:S04]  /*18280*/  SEL R10, R10, 0xffffffe0, !P1 ;  /* 0xffffffe00a0a7807 */ /* 0x000fc80004800000 */
[----:B--2---:R-:W-:-:S05]  /*18290*/  IADD3 R0, R11, R16, R10 ;  /* 0x000000100b007210 */ /* 0x004fca0007ffe00a */
[----:B------:R-:W-:Y:S02]  /*182a0*/  IMAD.IADD R0, R2, 0x1, R0 ;  /* 0x0000000102007824 */ /* 0x000fe400078e0200 */
[----:B------:R1:W5:Y:S01]  /*182b0*/  LDL.LU R2, [R1+0x40] ;  /* 0x0000400001027983 */ /* 0x0003620000300800 */
[C-C-:B---3--:R-:W-:Y:S02]  /*182c0*/  PRMT R12, R4.reuse, 0x6420, R5.reuse ;  /* 0x00006420040c7816 */ /* 0x148fe40000000005 */
[----:B------:R-:W-:Y:S02]  /*182d0*/  PRMT R13, R4, 0x7531, R5 ;  /* 0x00007531040d7816 */ /* 0x000fe40000000005 */
[C-C-:B------:R-:W-:Y:S02]  /*182e0*/  PRMT R14, R6.reuse, 0x6420, R7.reuse ;  /* 0x00006420060e7816 */ /* 0x140fe40000000007 */
[----:B------:R-:W-:Y:S02]  /*182f0*/  PRMT R15, R6, 0x7531, R7 ;  /* 0x00007531060f7816 */ /* 0x000fe40000000007 */
[----:B------:R-:W2:Y:S01]  /*18300*/  LDSM.16.MT88.4 R4, [R3+0x11000] ;  /* 0x011000000304783b */ /* 0x000ea20000004200 */
[----:B------:R-:W-:-:S05]  /*18310*/  VIADD R16, R16, 0x3000 ;  /* 0x0000300010107836 */ /* 0x000fca0000000000 */
[----:B------:R-:W-:Y:S01]  /*18320*/  LOP3.LUT R16, R16, R19, RZ, 0xfc, !PT ;  /* 0x0000001310107212 */ /* 0x000fe200078efcff */
[----:B------:R-:W-:Y:S01]  /*18330*/  STSM.16.M88.4 [R0], R12 ;  /* 0x0000000c00007844 */ /* 0x000fe20000000200 */
[C-C-:B--2---:R-:W-:Y:S02]  /*18340*/  PRMT R8, R4.reuse, 0x6420, R5.reuse ;  /* 0x0000642004087816 */ /* 0x144fe40000000005 */
[----:B------:R-:W-:Y:S01]  /*18350*/  PRMT R9, R4, 0x7531, R5 ;  /* 0x0000753104097816 */ /* 0x000fe20000000005 */
[----:B------:R-:W-:Y:S01]  /*18360*/  IMAD.IADD R4, R17, 0x1, R16 ;  /* 0x0000000111047824 */ /* 0x000fe200078e0210 */
[C-C-:B------:R-:W-:Y:S02]  /*18370*/  PRMT R10, R6.reuse, 0x6420, R7.reuse ;  /* 0x00006420060a7816 */ /* 0x140fe40000000007 */
[----:B------:R-:W-:-:S05]  /*18380*/  PRMT R11, R6, 0x7531, R7 ;  /* 0x00007531060b7816 */ /* 0x000fca0000000007 */
[----:B------:R-:W-:Y:S04]  /*18390*/  STSM.16.M88.4 [R0+0x1000], R8 ;  /* 0x0010000800007844 */ /* 0x000fe80000000200 */
[----:B------:R-:W2:Y:S02]  /*183a0*/  LDSM.16.MT88.4 R4, [R4+0x10000] ;  /* 0x010000000404783b */ /* 0x000ea40000004200 */
[C-C-:B--2---:R-:W-:Y:S02]  /*183b0*/  PRMT R12, R4.reuse, 0x6420, R5.reuse ;  /* 0x00006420040c7816 */ /* 0x144fe40000000005 */
[----:B------:R-:W-:Y:S02]  /*183c0*/  PRMT R13, R4, 0x7531, R5 ;  /* 0x00007531040d7816 */ /* 0x000fe40000000005 */
[----:B------:R-:W-:-:S02]  /*183d0*/  PRMT R14, R6, 0x6420, R7 ;  /* 0x00006420060e7816 */ /* 0x000fc40000000007 */
[----:B------:R-:W-:Y:S02]  /*183e0*/  PRMT R15, R6, 0x7531, R7 ;  /* 0x00007531060f7816 */ /* 0x000fe40000000007 */
[----:B------:R-:W2:Y:S04]  /*183f0*/  LDSM.16.MT88.4 R4, [R3+0x13000] ;  /* 0x013000000304783b */ /* 0x000ea80000004200 */
[----:B------:R1:W-:Y:S01]  /*18400*/  STSM.16.M88.4 [R0+0x2000], R12 ;  /* 0x0020000c00007844 */ /* 0x0003e20000000200 */
[C-C-:B--2---:R-:W-:Y:S02]  /*18410*/  PRMT R8, R4.reuse, 0x6420, R5.reuse ;  /* 0x0000642004087816 */ /* 0x144fe40000000005 */
        /* <DEDUP_REMOVED lines=12> */
.L_x_1331:
[----:B------:R-:W3:Y:S01]  /*184e0*/  LDL.LU R3, [R1+0x8] ;  /* 0x0000080001037983 */ /* 0x000ee20000300800 */
[----:B--2--5:R2:W-:Y:S01]  /*184f0*/  SYNCS.ARRIVE.TRANS64.A1T0 RZ, [R2+URZ+0x28450], RZ ;  /* 0x028450ff02ff79a7 */ /* 0x0245e2000810003f */
[----:B-1----:R-:W-:Y:S02]  /*18500*/  VIADD R0, R18, 0x1 ;  /* 0x0000000112007836 */ /* 0x002fe40000000000 */
[----:B--2---:R-:W-:-:S05]  /*18510*/  @!P0 VIADD R2, R2, 0x28480 ;  /* 0x0002848002028836 */ /* 0x004fca0000000000 */
[----:B------:R-:W-:Y:S01]  /*18520*/  @!P0 PRMT R2, RZ, 0x654, R2 ;  /* 0x00000654ff028816 */ /* 0x000fe20000000002 */
[----:B------:R-:W-:Y:S06]  /*18530*/  BAR.SYNC.DEFER_BLOCKING 0x2, 0x80 ;  /* 0x0082000000007b1d */ /* 0x000fec0000010000 */
[----:B------:R1:W-:Y:S01]  /*18540*/  @!P0 SYNCS.ARRIVE.TRANS64.RED.A1T0 RZ, [R2+URZ], RZ ;  /* 0x000000ff02ff89a7 */ /* 0x0003e2000810043f */
[----:B------:R-:W-:-:S04]  /*18550*/  ISETP.NE.AND P0, PT, R0, 0x2, PT ;  /* 0x000000020000780c */ /* 0x000fc80003f05270 */
[----:B------:R-:W-:Y:S02]  /*18560*/  SEL R0, R0, RZ, P0 ;  /* 0x000000ff00007207 */ /* 0x000fe40000000000 */
[----:B-1----:R-:W-:-:S03]  /*18570*/  SEL R2, RZ, 0x1, P0 ;  /* 0x00000001ff027807 */ /* 0x002fc60000000000 */
[----:B------:R1:W-:Y:S01]  /*18580*/  STL [R1], R0 ;  /* 0x0000000001007387 */ /* 0x0003e20000100800 */
[----:B---3--:R-:W-:-:S05]  /*18590*/  LOP3.LUT R3, R3, R2, RZ, 0x3c, !PT ;  /* 0x0000000203037212 */ /* 0x008fca00078e3cff */
[----:B------:R1:W-:Y:S02]  /*185a0*/  STL [R1+0x8], R3 ;  /* 0x0000080301007387 */ /* 0x0003e40000100800 */
.L_x_1276:
[----:B------:R-:W-:Y:S05]  /*185b0*/  BSYNC B7 ;  /* 0x0000000000077941 */ /* 0x000fea0003800000 */
.L_x_1274:
[----:B-12---:R-:W2:Y:S02]  /*185c0*/  LDL R0, [R1+0x24] ;  /* 0x0000240001007983 */ /* 0x006ea40000100800 */
[----:B--2---:R-:W-:-:S13]  /*185d0*/  LOP3.LUT P0, RZ, R0, 0x2, RZ, 0xc0, !PT ;  /* 0x0000000200ff7812 */ /* 0x004fda000780c0ff */
[----:B------:R-:W-:Y:S05]  /*185e0*/  @!P0 BRA `(.L_x_1332) ;  /* 0x0000000000308947 */ /* 0x000fea0003800000 */
[----:B------:R-:W1:Y:S08]  /*185f0*/  S2UR UR5, SR_CgaCtaId ;  /* 0x00000000000579c3 */ /* 0x000e700000008800 */
[----:B------:R-:W-:Y:S06]  /*18600*/  BAR.SYNC.DEFER_BLOCKING 0x5, 0x180 ;  /* 0x0146000000007b1d */ /* 0x000fec0000010000 */
[----:B------:R-:W-:-:S02]  /*18610*/  UMOV UR4, 0x400 ;  /* 0x0000040000047882 */ /* 0x000fc40000000000 */
[----:B-1----:R-:W-:-:S06]  /*18620*/  ULEA UR4, UR5, UR4, 0x18 ;  /* 0x0000000405047291 */ /* 0x002fcc000f8ec03f */
[----:B------:R-:W-:-:S05]  /*18630*/  IMAD.U32 R17, RZ, RZ, UR4 ;  /* 0x00000004ff117e24 */ /* 0x000fca000f8e00ff */
[----:B0-----:R-:W0:Y:S04]  /*18640*/  LDS.128 R4, [R17+0x284d0] ;  /* 0x0284d00011047984 */ /* 0x001e280000000c00 */
[----:B0-----:R0:W-:Y:S01]  /*18650*/  STL.64 [R1+0x10], R4 ;  /* 0x0000100401007387 */ /* 0x0011e20000100a00 */
[----:B------:R-:W-:-:S03]  /*18660*/  IMAD.MOV.U32 R0, RZ, RZ, R7 ;  /* 0x000000ffff007224 */ /* 0x000fc600078e0007 */
[----:B------:R0:W-:Y:S02]  /*18670*/  STL [R1+0x18], R6 ;  /* 0x0000180601007387 */ /* 0x0001e40000100800 */
[----:B------:R-:W-:Y:S01]  /*18680*/  R2UR UR38, R0 ;  /* 0x00000000002672ca */ /* 0x000fe200000e0000 */
[----:B------:R-:W-:Y:S06]  /*18690*/  BAR.ARV 0x4, 0x180 ;  /* 0x0106000000007b1d */ /* 0x000fec0000002000 */
[----:B------:R-:W-:Y:S08]  /*186a0*/  BRA `(.L_x_1333) ;  /* 0x0000000c00e47947 */ /* 0x000ff00003800000 */
.L_x_1332:
[----:B------:R-:W2:Y:S01]  /*186b0*/  LDL.LU R0, [R1+0x10] ;  /* 0x0000100001007983 */ /* 0x000ea20000300800 */
[----:B------:R-:W-:Y:S01]  /*186c0*/  ULDC UR4, c[0x0][0xc3c] ;  /* 0x00030f0000047ab9 */ /* 0x000fe20000000800 */
[----:B------:R-:W1:Y:S02]  /*186d0*/  S2R R2, SR_TID.X ;  /* 0x0000000000027919 */ /* 0x000e640000002100 */
[----:B-1----:R-:W-:-:S04]  /*186e0*/  LOP3.LUT R9, R2, 0x1f, RZ, 0xc0, !PT ;  /* 0x0000001f02097812 */ /* 0x002fc800078ec0ff */
[C---:B------:R-:W-:Y:S01]  /*186f0*/  ISETP.NE.AND P0, PT, R9.reuse, 0x1f, PT ;  /* 0x0000001f0900780c */ /* 0x040fe20003f05270 */
[----:B------:R-:W-:-:S05]  /*18700*/  VIADD R6, R9, UR38 ;  /* 0x0000002609067c36 */ /* 0x000fca0008000000 */
[----:B------:R-:W-:Y:S01]  /*18710*/  ISETP.GE.OR P1, PT, R6, UR4, !P0 ;  /* 0x0000000406007c0c */ /* 0x000fe2000c726670 */
[----:B------:R-:W-:Y:S02]  /*18720*/  IMAD.MOV.U32 R7, RZ, RZ, RZ ;  /* 0x000000ffff077224 */ /* 0x000fe400078e00ff */
[----:B--2---:R-:W-:-:S10]  /*18730*/  IMAD.MOV.U32 R8, RZ, RZ, R0 ;  /* 0x000000ffff087224 */ /* 0x004fd400078e0000 */
[----:B------:R-:W1:Y:S01]  /*18740*/  @!P1 LDC.64 R2, c[0x0][0xc80] ;  /* 0x00032000ff029b82 */ /* 0x000e620000000a00 */
[----:B------:R-:W-:Y:S01]  /*18750*/  IMAD.MOV.U32 R0, RZ, RZ, RZ ;  /* 0x000000ffff007224 */ /* 0x000fe200078e00ff */
[----:B------:R-:W-:Y:S01]  /*18760*/  ISETP.GE.U32.AND P2, PT, R9, 0x2, PT ;  /* 0x000000020900780c */ /* 0x000fe20003f46070 */
[----:B------:R-:W-:-:S05]  /*18770*/  ULDC UR4, c[0x0][0xc3c] ;  /* 0x00030f0000047ab9 */ /* 0x000fca0000000800 */
[----:B0-----:R-:W0:Y:S01]  /*18780*/  @!P1 LDC.64 R4, c[0x0][0xc78] ;  /* 0x00031e00ff049b82 */ /* 0x001e220000000a00 */
[----:B-1----:R-:W-:-:S05]  /*18790*/  @!P1 IMAD.WIDE R2, R6, 0x4, R2 ;  /* 0x0000000406029825 */ /* 0x002fca00078e0202 */
[----:B------:R0:W2:Y:S02]  /*187a0*/  @!P1 LDG.E R0, desc[UR48][R2.64] ;  /* 0x0000003002009981 */ /* 0x0000a4000c1e1900 */
[----:B0-----:R-:W-:-:S05]  /*187b0*/  @!P1 IMAD.WIDE R2, R6, 0x4, R4 ;  /* 0x0000000406029825 */ /* 0x001fca00078e0204 */
[----:B------:R-:W2:Y:S01]  /*187c0*/  @!P1 LDG.E R7, desc[UR48][R2.64] ;  /* 0x0000003002079981 */ /* 0x000ea2000c1e1900 */
[C---:B------:R-:W-:Y:S01]  /*187d0*/  ISETP.NE.AND P1, PT, R9.reuse, RZ, PT ;  /* 0x000000ff0900720c */ /* 0x040fe20003f25270 */
[----:B------:R-:W-:Y:S01]  /*187e0*/  IMAD.MOV.U32 R5, RZ, RZ, RZ ;  /* 0x000000ffff057224 */ /* 0x000fe200078e00ff */
[C---:B------:R-:W-:Y:S01]  /*187f0*/  ISETP.GE.U32.AND P3, PT, R9.reuse, 0x4, PT ;  /* 0x000000040900780c */ /* 0x040fe20003f66070 */
[----:B------:R-:W-:Y:S01]  /*18800*/  SHFL.IDX PT, R6, R8, 0x1, 0x1f ;  /* 0x00201f0008067f89 */ /* 0x000fe200000e0000 */
[C---:B------:R-:W-:Y:S02]  /*18810*/  ISETP.GE.U32.AND P4, PT, R9.reuse, 0x8, PT ;  /* 0x000000080900780c */ /* 0x040fe40003f86070 */
[----:B------:R-:W-:Y:S01]  /*18820*/  ISETP.GE.U32.AND P5, PT, R9, 0x10, PT ;  /* 0x000000100900780c */ /* 0x000fe20003fa6070 */
[----:B------:R-:W-:Y:S01]  /*18830*/  SHFL.IDX PT, R4, R8, RZ, 0x1f ;  /* 0x00001fff08047589 */ /* 0x000fe200000e0000 */
[----:B------:R-:W0:Y:S01]  /*18840*/  LDC R9, c[0x0][0xc38] ;  /* 0x00030e00ff097b82 */ /* 0x000e220000000800 */
[----:B--2---:R-:W-:-:S05]  /*18850*/  IMAD R2, R7, R0, RZ ;  /* 0x0000000007027224 */ /* 0x004fca00078e02ff */
        /* <DEDUP_REMOVED lines=19> */
[----:B------:R-:W-:Y:S05]  /*18990*/  @P6 BRA `(.L_x_1334) ;  /* 0x0000000000986947 */ /* 0x000fea0003800000 */
.L_x_1336:
[----:B------:R-:W-:-:S04]  /*189a0*/  UIADD3 UR38, UR38, 0x1f, URZ ;  /* 0x0000001f26267890 */ /* 0x000fc8000fffe03f */
[----:B------:R-:W-:-:S06]  /*189b0*/  UISETP.GE.AND UP0, UPT, UR38, UR4, UPT ;  /* 0x000000042600728c */ /* 0x000fcc000bf06270 */
[----:B------:R-:W-:-:S13]  /*189c0*/  PLOP3.LUT P6, PT, PT, PT, UP0, 0x40, 0x0 ;  /* 0x000000000000781c */ /* 0x000fda0003fce808 */
[----:B------:R-:W-:Y:S05]  /*189d0*/  @!P6 BRA `(.L_x_1335) ;  /* 0x0000000800c8e947 */ /* 0x000fea0003800000 */
[----:B------:R-:W0:Y:S01]  /*189e0*/  S2R R0, SR_TID.X ;  /* 0x0000000000007919 */ /* 0x000e220000002100 */
[----:B------:R-:W1:Y:S01]  /*189f0*/  LDC R9, c[0x0][0xc38] ;  /* 0x00030e00ff097b82 */ /* 0x000e620000000800 */
[----:B0-----:R-:W-:-:S05]  /*18a00*/  LOP3.LUT R0, R0, 0x1f, RZ, 0xc0, !PT ;  /* 0x0000001f00007812 */ /* 0x001fca00078ec0ff */
[----:B------:R-:W-:Y:S02]  /*18a10*/  VIADD R7, R0, UR38 ;  /* 0x0000002600077c36 */ /* 0x000fe40008000000 */
[----:B------:R-:W-:-:S03]  /*18a20*/  IMAD.MOV.U32 R0, RZ, RZ, RZ ;  /* 0x000000ffff007224 */ /* 0x000fc600078e00ff */
        /* <DEDUP_REMOVED lines=29> */
.L_x_1334:
        /* <DEDUP_REMOVED lines=13> */
.L_x_1337:
[----:B---34-:R-:W-:Y:S01]  /*18cd0*/  IMAD R2, R5, R9, R6 ;  /* 0x0000000905027224 */ /* 0x018fe200078e0206 */
[----:B--2---:R-:W-:Y:S01]  /*18ce0*/  ISETP.NE.AND P0, PT, R7, 0x1, PT ;  /* 0x000000010700780c */ /* 0x004fe20003f05270 */
[----:B------:R-:W-:Y:S02]  /*18cf0*/  UIADD3 UR38, UR4, UR38, URZ ;  /* 0x0000002604267290 */ /* 0x000fe4000fffe03f */
[----:B------:R-:W-:Y:S01]  /*18d00*/  IMAD.IADD R4, R4, 0x1, -R2 ;  /* 0x0000000104047824 */ /* 0x000fe200078e0a02 */
[----:B------:R2:W-:Y:S09]  /*18d10*/  STL [R1+0x10], R2 ;  /* 0x0000100201007387 */ /* 0x0005f20000100800 */
[----:B------:R-:W-:Y:S05]  /*18d20*/  @!P0 BRA `(.L_x_1338) ;  /* 0x0000000000e48947 */ /* 0x000fea0003800000 */
[----:B-1----:R-:W-:-:S04]  /*18d30*/  IABS R5, R0 ;  /* 0x0000000000057213 */ /* 0x002fc80000000000 */
[----:B--2---:R-:W1:Y:S08]  /*18d40*/  I2F.RP R2, R5 ;  /* 0x0000000500027306 */ /* 0x004e700000209400 */
[----:B-1----:R-:W1:Y:S02]  /*18d50*/  MUFU.RCP R2, R2 ;  /* 0x0000000200027308 */ /* 0x002e640000001000 */
[----:B-1----:R-:W-:-:S06]  /*18d60*/  VIADD R2, R2, 0xffffffe ;  /* 0x0ffffffe02027836 */ /* 0x002fcc0000000000 */
[----:B0-----:R-:W0:Y:S02]  /*18d70*/  F2I.FTZ.U32.TRUNC.NTZ R3, R2 ;  /* 0x0000000200037305 */ /* 0x001e24000021f000 */
[----:B0-----:R-:W-:-:S04]  /*18d80*/  IMAD.MOV R2, RZ, RZ, -R3 ;  /* 0x000000ffff027224 */ /* 0x001fc800078e0a03 */
        /* <DEDUP_REMOVED lines=12> */
[----:B------:R-:W-:Y:S02]  /*18e50*/  ISETP.GE.U32.AND P0, PT, R2, R5, PT ;  /* 0x000000050200720c */ /* 0x000fe40003f06070 */
[----:B------:R-:W-:-:S04]  /*18e60*/  IABS R5, R7 ;  /* 0x0000000700057213 */ /* 0x000fc80000000000 */
        /* <DEDUP_REMOVED lines=9> */
[----:B------:R-:W-:-:S03]  /*18f00*/  LOP3.LUT R2, R4, R0, RZ, 0x3c, !PT ;  /* 0x0000000004027212 */ /* 0x000fc600078e3cff */
[----:B------:R-:W-:Y:S01]  /*18f10*/  IMAD.MOV.U32 R3, RZ, RZ, R8 ;  /* 0x000000ffff037224 */ /* 0x000fe200078e0008 */
[----:B------:R-:W-:Y:S02]  /*18f20*/  ISETP.GE.AND P2, PT, R2, RZ, PT ;  /* 0x000000ff0200720c */ /* 0x000fe40003f46270 */
        /* <DEDUP_REMOVED lines=11> */
[----:B------:R-:W-:Y:S01]  /*18fe0*/  ISETP.GE.U32.AND P0, PT, R2, R5, PT ;  /* 0x000000050200720c */ /* 0x000fe20003f06070 */
[----:B------:R-:W-:-:S04]  /*18ff0*/  IMAD.MOV R2, RZ, RZ, -R3 ;  /* 0x000000ffff027224 */ /* 0x000fc800078e0a03 */
[----:B------:R-:W-:Y:S01]  /*19000*/  IMAD R4, R0, R2, R4 ;  /* 0x0000000200047224 */ /* 0x000fe200078e0204 */
[----:B------:R-:W-:-:S04]  /*19010*/  LOP3.LUT R2, R3, R7, RZ, 0x3c, !PT ;  /* 0x0000000703027212 */ /* 0x000fc800078e3cff */
[----:B------:R-:W-:-:S03]  /*19020*/  ISETP.GE.AND P2, PT, R2, RZ, PT ;  /* 0x000000ff0200720c */ /* 0x000fc60003f46270 */
[----:B------:R-:W-:-:S10]  /*19030*/  @P0 VIADD R6, R6, 0x1 ;  /* 0x0000000106060836 */ /* 0x000fd40000000000 */
[----:B------:R-:W-:Y:S01]  /*19040*/  @!P2 IMAD.MOV R6, RZ, RZ, -R6 ;  /* 0x000000ffff06a224 */ /* 0x000fe200078e0a06 */
[----:B------:R-:W-:-:S05]  /*19050*/  @!P1 LOP3.LUT R6, RZ, R7, RZ, 0x33, !PT ;  /* 0x00000007ff069212 */ /* 0x000fca00078e33ff */
[--C-:B------:R-:W-:Y:S02]  /*19060*/  IMAD.MOV R2, RZ, RZ, -R6.reuse ;  /* 0x000000ffff027224 */ /* 0x100fe400078e0a06 */
[C---:B------:R-:W-:Y:S02]  /*19070*/  IMAD R6, R7.reuse, 0x1000000, R6 ;  /* 0x0100000007067824 */ /* 0x040fe400078e0206 */
[----:B------:R-:W-:-:S04]  /*19080*/  IMAD R2, R7, R2, R3 ;  /* 0x0000000207027224 */ /* 0x000fc800078e0203 */
[----:B------:R-:W-:-:S05]  /*19090*/  IMAD R2, R2, 0x10000, R6 ;  /* 0x0001000002027824 */ /* 0x000fca00078e0206 */
[----:B------:R0:W-:Y:S01]  /*190a0*/  STL [R1+0x18], R2 ;  /* 0x0000180201007387 */ /* 0x0001e20000100800 */
[----:B------:R-:W-:Y:S05]  /*190b0*/  BRA `(.L_x_1339) ;  /* 0x0000000400007947 */ /* 0x000fea0003800000 */
.L_x_1338:
[----:B------:R-:W-:Y:S02]  /*190c0*/  ULDC.64 UR4, c[0x0][0xc90] ;  /* 0x0003240000047ab9 */ /* 0x000fe40000000a00 */
[----:B------:R-:W-:-:S06]  /*190d0*/  UIMAD.WIDE UR4, UR38, 0x4, UR4 ;  /* 0x00000004260478a5 */ /* 0x000fcc000f8e0204 */
[----:B--2---:R-:W-:Y:S02]  /*190e0*/  IMAD.U32 R2, RZ, RZ, UR4 ;  /* 0x00000004ff027e24 */ /* 0x004fe4000f8e00ff */
[----:B0-----:R-:W-:-:S05]  /*190f0*/  IMAD.U32 R3, RZ, RZ, UR5 ;  /* 0x00000005ff037e24 */ /* 0x001fca000f8e00ff */
[----:B------:R-:W1:Y:S02]  /*19100*/  LDG.E R6, desc[UR48][R2.64] ;  /* 0x0000003002067981 */ /* 0x000e64000c1e1900 */
[----:B-1----:R-:W-:-:S05]  /*19110*/  IMAD R5, R0, R6, RZ ;  /* 0x0000000600057224 */ /* 0x002fca00078e02ff */
[----:B------:R-:W-:-:S04]  /*19120*/  IABS R7, R5 ;  /* 0x0000000500077213 */ /* 0x000fc80000000000 */
[----:B------:R-:W0:Y:S08]  /*19130*/  I2F.RP R2, R7 ;  /* 0x0000000700027306 */ /* 0x000e300000209400 */
        /* <DEDUP_REMOVED lines=22> */
[----:B------:R-:W-:Y:S02]  /*192a0*/  IMAD R7, R6, R2, RZ ;  /* 0x0000000206077224 */ /* 0x000fe400078e02ff */
[----:B------:R-:W-:Y:S02]  /*192b0*/  IMAD.MOV R2, RZ, RZ, -R2 ;  /* 0x000000ffff027224 */ /* 0x000fe400078e0a02 */
[----:B------:R-:W-:Y:S02]  /*192c0*/  IMAD.MOV R3, RZ, RZ, -R7 ;  /* 0x000000ffff037224 */ /* 0x000fe400078e0a07 */
[----:B------:R-:W-:-:S03]  /*192d0*/  IMAD R4, R5, R2, R4 ;  /* 0x0000000205047224 */ /* 0x000fc600078e0204 */
[----:B------:R-:W-:-:S04]  /*192e0*/  VIADDMNMX R6, R3, R9, R6, PT ;  /* 0x0000000903067246 */ /* 0x000fc80003800106 */
        /* <DEDUP_REMOVED lines=19> */
[----:B------:R-:W-:Y:S02]  /*19420*/  LOP3.LUT R3, R4, R6, RZ, 0x3c, !PT ;  /* 0x0000000604037212 */ /* 0x000fe400078e3cff */
[----:B------:R-:W-:Y:S02]  /*19430*/  IADD3 R4, R7, 0x1000000, R4 ;  /* 0x0100000007047810 */ /* 0x000fe40007ffe004 */
[----:B------:R-:W-:-:S07]  /*19440*/  ISETP.GE.AND P2, PT, R3, RZ, PT ;  /* 0x000000ff0300720c */ /* 0x000fce0003f46270 */
[----:B------:R-:W-:-:S06]  /*19450*/  @P0 VIADD R2, R2, 0x1 ;  /* 0x0000000102020836 */ /* 0x000fcc0000000000 */
[----:B------:R-:W-:Y:S01]  /*19460*/  @!P2 IMAD.MOV R2, RZ, RZ, -R2 ;  /* 0x000000ffff02a224 */ /* 0x000fe200078e0a02 */
[----:B------:R-:W-:Y:S01]  /*19470*/  @!P1 LOP3.LUT R2, RZ, R6, RZ, 0x33, !PT ;  /* 0x00000006ff029212 */ /* 0x000fe200078e33ff */
[----:B------:R-:W-:-:S04]  /*19480*/  IMAD.MOV R6, RZ, RZ, -R6 ;  /* 0x000000ffff067224 */ /* 0x000fc800078e0a06 */
[----:B------:R-:W-:Y:S02]  /*19490*/  IMAD R3, R2, R6, R4 ;  /* 0x0000000602037224 */ /* 0x000fe400078e0204 */
[----:B------:R-:W-:-:S03]  /*194a0*/  IMAD.MOV.U32 R4, RZ, RZ, R2 ;  /* 0x000000ffff047224 */ /* 0x000fc600078e0002 */
[----:B------:R1:W-:Y:S04]  /*194b0*/  STL [R1+0x18], R3 ;  /* 0x0000180301007387 */ /* 0x0003e80000100800 */
.L_x_1339:
[----:B------:R-:W-:-:S05]  /*194c0*/  LOP3.LUT R4, RZ, R4, RZ, 0x33, !PT ;  /* 0x00000004ff047212 */ /* 0x000fca00078e33ff */
[----:B------:R-:W-:-:S05]  /*194d0*/  IMAD.IADD R0, R0, 0x1, R4 ;  /* 0x0000000100007824 */ /* 0x000fca00078e0204 */
[----:B------:R2:W-:Y:S01]  /*194e0*/  STL [R1+0x14], R0 ;  /* 0x0000140001007387 */ /* 0x0005e20000100800 */
[----:B------:R-:W-:Y:S05]  /*194f0*/  BRA `(.L_x_1340) ;  /* 0x0000000000107947 */ /* 0x000fea0003800000 */
.L_x_1335:
[----:B------:R0:W-:Y:S01]  /*19500*/  STL [R1+0x10], R4 ;  /* 0x0000100401007387 */ /* 0x0001e20000100800 */
[----:B------:R-:W-:-:S03]  /*19510*/  ULDC UR38, c[0x0][0xc3c] ;  /* 0x00030f0000267ab9 */ /* 0x000fc60000000800 */
[----:B------:R0:W-:Y:S04]  /*19520*/  STL [R1+0x14], RZ ;  /* 0x000014ff01007387 */ /* 0x0001e80000100800 */
[----:B------:R0:W-:Y:S02]  /*19530*/  STL [R1+0x18], RZ ;  /* 0x000018ff01007387 */ /* 0x0001e40000100800 */
.L_x_1340:
[----:B0-----:R-:W3:Y:S04]  /*19540*/  LDL R2, [R1+0x18] ;  /* 0x0000180001027983 */ /* 0x001ee80000100800 */
[----:B-1----:R-:W4:Y:S04]  /*19550*/  LDL R3, [R1+0x14] ;  /* 0x0000140001037983 */ /* 0x002f280000100800 */
[----:B------:R-:W5:Y:S01]  /*19560*/  LDL R4, [R1+0x10] ;  /* 0x0000100001047983 */ /* 0x000f620000100800 */
[----:B--2---:R-:W0:Y:S02]  /*19570*/  S2R R0, SR_TID.X ;  /* 0x0000000000007919 */ /* 0x004e240000002100 */
[----:B0-----:R-:W-:Y:S01]  /*19580*/  LOP3.LUT R0, R0, 0x1f, RZ, 0xc0, !PT ;  /* 0x0000001f00007812 */ /* 0x001fe200078ec0ff */
[----:B------:R-:W-:Y:S03]  /*19590*/  BAR.SYNC.DEFER_BLOCKING 0x4, 0x180 ;  /* 0x0106000000007b1d */ /* 0x000fe60000010000 */
[----:B------:R-:W-:-:S13]  /*195a0*/  ISETP.NE.AND P0, PT, R0, RZ, PT ;  /* 0x000000ff0000720c */ /* 0x000fda0003f05270 */
[----:B------:R-:W0:Y:S01]  /*195b0*/  @!P0 S2R R0, SR_CgaCtaId ;  /* 0x0000000000008919 */ /* 0x000e220000008800 */
[----:B---3--:R-:W-:Y:S01]  /*195c0*/  IMAD.MOV.U32 R6, RZ, RZ, R2 ;  /* 0x000000ffff067224 */ /* 0x008fe200078e0002 */
[----:B------:R-:W-:-:S04]  /*195d0*/  @!P0 MOV R2, 0x400 ;  /* 0x0000040000028802 */ /* 0x000fc80000000f00 */
[----:B0-----:R-:W-:Y:S01]  /*195e0*/  @!P0 LEA R17, R0, R2, 0x18 ;  /* 0x0000000200118211 */ /* 0x001fe200078ec0ff */
[----:B------:R-:W-:Y:S02]  /*195f0*/  IMAD.U32 R0, RZ, RZ, UR38 ;  /* 0x00000026ff007e24 */ /* 0x000fe4000f8e00ff */
[----:B----4-:R-:W-:Y:S02]  /*19600*/  IMAD.MOV.U32 R5, RZ, RZ, R3 ;  /* 0x000000ffff057224 */ /* 0x010fe400078e0003 */
[----:B------:R-:W-:-:S05]  /*19610*/  @!P0 IMAD.MOV.U32 R7, RZ, RZ, R0 ;  /* 0x000000ffff078224 */ /* 0x000fca00078e0000 */
[----:B-----5:R1:W-:Y:S01]  /*19620*/  @!P0 STS.128 [R17+0x284d0], R4 ;  /* 0x0284d00411008388 */ /* 0x0203e20000000c00 */
[----:B------:R-:W-:Y:S06]  /*19630*/  BAR.ARV 0x5, 0x180 ;  /* 0x0146000000007b1d */ /* 0x000fec0000002000 */
.L_x_1333:
[----:B------:R-:W-:Y:S02]  /*19640*/  ULDC UR4, c[0x0][0xc3c] ;  /* 0x00030f0000047ab9 */ /* 0x000fe40000000800 */
[----:B------:R-:W-:-:S06]  /*19650*/  UISETP.GE.AND UP0, UPT, UR38, UR4, UPT ;  /* 0x000000042600728c */ /* 0x000fcc000bf06270 */
[----:B------:R-:W-:-:S13]  /*19660*/  PLOP3.LUT P0, PT, PT, PT, UP0, 0x80, 0x0 ;  /* 0x000000000000781c */ /* 0x000fda0003f0f008 */
[----:B------:R-:W-:Y:S05]  /*19670*/  @!P0 BRA `(.L_x_1341) ;  /* 0xffffffac007c8947 */ /* 0x000fea000383ffff */
.L_x_1263:
[----:B------:R-:W2:Y:S01]  /*19680*/  LDL.LU R0, [R1+0x38] ;  /* 0x0000380001007983 */ /* 0x000ea20000300800 */
[----:B------:R-:W-:Y:S01]  /*19690*/  BSSY B0, `(.L_x_1342) ;  /* 0x000000b000007945 */ /* 0x000fe20003800000 */
[----:B01----:R-:W0:Y:S01]  /*196a0*/  S2R R5, SR_CgaCtaId ;  /* 0x0000000000057919 */ /* 0x003e220000008800 */
[----:B--2---:R-:W-:-:S05]  /*196b0*/  VIADD R0, R0, 0x1 ;  /* 0x0000000100007836 */ /* 0x004fca0000000000 */
[----:B------:R-:W-:-:S04]  /*196c0*/  LEA.HI R2, R0, R0, RZ, 0x1 ;  /* 0x0000000000027211 */ /* 0x000fc800078f08ff */
[----:B------:R-:W-:-:S05]  /*196d0*/  LOP3.LUT R3, R2, 0xfffffffe, RZ, 0xc0, !PT ;  /* 0xfffffffe02037812 */ /* 0x000fca00078ec0ff */
[----:B------:R-:W-:Y:S01]  /*196e0*/  IMAD.IADD R3, R0, 0x1, -R3 ;  /* 0x0000000100037824 */ /* 0x000fe200078e0a03 */
[----:B------:R-:W-:-:S04]  /*196f0*/  MOV R0, 0x400 ;  /* 0x0000040000007802 */ /* 0x000fc80000000f00 */
[----:B0-----:R-:W-:Y:S02]  /*19700*/  LEA R0, R5, R0, 0x18 ;  /* 0x0000000005007211 */ /* 0x001fe400078ec0ff */
[----:B------:R-:W-:-:S04]  /*19710*/  SHF.L.U32 R3, R3, 0x1f, RZ ;  /* 0x0000001f03037819 */ /* 0x000fc800000006ff */
[----:B------:R-:W0:Y:S02]  /*19720*/  SYNCS.PHASECHK.TRANS64.TRYWAIT P0, [R0+URZ+0x28420], R3 ;  /* 0x02842003000075a7 */ /* 0x000e24000800017f */
[----:B0-----:R-:W-:Y:S05]  /*19730*/  @!P0 BRA `(.L_x_1343) ;  /* 0x0000001400648947 */ /* 0x001fea0003800000 */
.L_x_1390:
[----:B------:R-:W-:Y:S05]  /*19740*/  BSYNC B0 ;  /* 0x0000000000007941 */ /* 0x000fea0003800000 */
.L_x_1342:
[----:B------:R-:W-:-:S03]  /*19750*/  UMOV UR4, 0xffffffff ;  /* 0xffffffff00047882 */ /* 0x000fc60000000000 */
[----:B------:R-:W-:Y:S05]  /*19760*/  BRA.DIV UR4, `(.L_x_1344) ;  /* 0x00000016046c7947 */ /* 0x000fea000b800000 */
[----:B------:R-:W1:Y:S02]  /*19770*/  S2R R2, SR_TID.X ;  /* 0x0000000000027919 */ /* 0x000e640000002100 */
[----:B-1----:R-:W-:-:S04]  /*19780*/  SHF.R.U32.HI R2, RZ, 0x5, R2 ;  /* 0x00000005ff027819 */ /* 0x002fc80000011602 */
[----:B------:R-:W-:-:S05]  /*19790*/  LOP3.LUT R2, R2, 0x3, RZ, 0xc0, !PT ;  /* 0x0000000302027812 */ /* 0x000fca00078ec0ff */
[----:B------:R1:W2:Y:S02]  /*197a0*/  SHFL.IDX PT, R14, R2, RZ, 0x1f ;  /* 0x00001fff020e7589 */ /* 0x0002a400000e0000 */
.L_x_1393:
[----:B--2---:R-:W-:Y:S01]  /*197b0*/  ISETP.NE.AND P0, PT, R14, RZ, PT ;  /* 0x000000ff0e00720c */ /* 0x004fe20003f05270 */
[----:B------:R-:W-:-:S12]  /*197c0*/  BSSY B0, `(.L_x_1345) ;  /* 0x0000030000007945 */ /* 0x000fd80003800000 */
[----:B------:R-:W-:Y:S05]  /*197d0*/  @P0 BRA `(.L_x_1346) ;  /* 0x0000000000b80947 */ /* 0x000fea0003800000 */
[----:B------:R-:W-:-:S03]  /*197e0*/  UMOV UR4, 0xffffffff ;  /* 0xffffffff00047882 */ /* 0x000fc60000000000 */
[----:B------:R-:W-:Y:S05]  /*197f0*/  BRA.DIV UR4, `(.L_x_1347) ;  /* 0x00000016047c7947 */ /* 0x000fea000b800000 */
[----:B------:R-:W-:-:S13]  /*19800*/  ELECT P6, URZ, PT ;  /* 0x00000000003f782f */ /* 0x000fda00038c0000 */
.L_x_1396:
[----:B------:R-:W-:Y:S05]  /*19810*/  @!P6 BRA `(.L_x_1346) ;  /* 0x0000000000a8e947 */ /* 0x000fea0003800000 */
[----:B-1----:R-:W2:Y:S02]  /*19820*/  LDL R2, [R1+0x3c] ;  /* 0x00003c0001027983 */ /* 0x002ea40000100800 */
[----:B--2---:R-:W-:-:S13]  /*19830*/  R2UR UR4, R2 ;  /* 0x00000000020472ca */ /* 0x004fda00000e0000 */
[----:B------:R-:W-:-:S06]  /*19840*/  ULOP3.LUT UR4, UR4, 0x2, URZ, 0xfc, !UPT ;  /* 0x0000000204047892 */ /* 0x000fcc000f8efc3f */
[----:B------:R-:W-:-:S05]  /*19850*/  IMAD.U32 R2, RZ, RZ, UR4 ;  /* 0x00000004ff027e24 */ /* 0x000fca000f8e00ff */
[----:B------:R-:W-:-:S13]  /*19860*/  ISETP.NE.AND P0, PT, R2, 0x3, PT ;  /* 0x000000030200780c */ /* 0x000fda0003f05270 */
[----:B------:R-:W-:Y:S05]  /*19870*/  @!P0 BRA `(.L_x_1348) ;  /* 0x0000000000048947 */ /* 0x000fea0003800000 */
[----:B------:R-:W-:Y:S01]  /*19880*/  BPT.TRAP 0x1 ;  /* 0x000000040000795c */ /* 0x000fe20000300000 */
.L_x_1348:
[----:B0-----:R-:W2:Y:S04]  /*19890*/  LDL R3, [R1] ;  /* 0x0000000001037983 */ /* 0x001ea80000100800 */
        /* <DEDUP_REMOVED lines=13> */
.L_x_1397:
[----:B------:R-:W1:Y:S02]  /*19970*/  SYNCS.PHASECHK.TRANS64.TRYWAIT P1, [R7+URZ], R2 ;  /* 0x00000002070075a7 */ /* 0x000e64000802017f */
[----:B-1----:R-:W-:Y:S05]  /*19980*/  @!P1 BRA `(.L_x_1350) ;  /* 0x00000014004c9947 */ /* 0x002fea0003800000 */
.L_x_1398:
[----:B------:R-:W-:Y:S05]  /*19990*/  @!P0 BRA `(.L_x_1351) ;  /* 0x0000000000048947 */ /* 0x000fea0003800000 */
[----:B------:R-:W-:Y:S01]  /*199a0*/  BPT.TRAP 0x1 ;  /* 0x000000040000795c */ /* 0x000fe20000300000 */
.L_x_1351:
[----:B------:R-:W2:Y:S02]  /*199b0*/  LDL.LU R4, [R1] ;  /* 0x0000000001047983 */ /* 0x000ea40000300800 */
[----:B--2---:R-:W-:-:S04]  /*199c0*/  IMAD R4, R4, 0x8, R0 ;  /* 0x0000000804047824 */ /* 0x004fc800078e0200 */
[----:B------:R-:W2:Y:S02]  /*199d0*/  SYNCS.PHASECHK.TRANS64.TRYWAIT P1, [R4+URZ+0x28460], R5 ;  /* 0x02846005040075a7 */ /* 0x000ea4000802017f */
[----:B--2---:R-:W-:Y:S05]  /*199e0*/  @!P1 BRA `(.L_x_1352) ;  /* 0x0000001400489947 */ /* 0x004fea0003800000 */
.L_x_1399:
[----:B------:R-:W-:Y:S05]  /*199f0*/  @!P0 BRA `(.L_x_1353) ;  /* 0x0000000000048947 */ /* 0x000fea0003800000 */
[----:B------:R-:W-:Y:S01]  /*19a00*/  BPT.TRAP 0x1 ;  /* 0x000000040000795c */ /* 0x000fe20000300000 */
.L_x_1353:
[----:B------:R-:W-:-:S04]  /*19a10*/  IMAD R3, R3, 0x8, R0 ;  /* 0x0000000803037824 */ /* 0x000fc800078e0200 */
[----:B------:R-:W3:Y:S02]  /*19a20*/  SYNCS.PHASECHK.TRANS64.TRYWAIT P1, [R3+URZ+0x28460], R2 ;  /* 0x02846002030075a7 */ /* 0x000ee4000802017f */
[----:B---3--:R-:W-:Y:S05]  /*19a30*/  @!P1 BRA `(.L_x_1354) ;  /* 0x0000001400489947 */ /* 0x008fea0003800000 */
.L_x_1400:
[----:B------:R-:W-:Y:S05]  /*19a40*/  @!P0 BRA `(.L_x_1355) ;  /* 0x0000000000048947 */ /* 0x000fea0003800000 */
[----:B------:R-:W-:Y:S01]  /*19a50*/  BPT.TRAP 0x1 ;  /* 0x000000040000795c */ /* 0x000fe20000300000 */
.L_x_1355:
[----:B------:R-:W4:Y:S02]  /*19a60*/  SYNCS.PHASECHK.TRANS64.TRYWAIT P0, [R4+URZ+0x28480], R5 ;  /* 0x02848005040075a7 */ /* 0x000f24000800017f */
[----:B----4-:R-:W-:Y:S05]  /*19a70*/  @!P0 BRA `(.L_x_1356) ;  /* 0x00000014004c8947 */ /* 0x010fea0003800000 */
.L_x_1357:
[----:B------:R0:W0:Y:S02]  /*19a80*/  SYNCS.PHASECHK.TRANS64.TRYWAIT P0, [R3+URZ+0x28480], R2 ;  /* 0x02848002030075a7 */ /* 0x000024000800017f */
[----:B0-----:R-:W-:Y:S05]  /*19a90*/  @!P0 NANOSLEEP.SYNCS 0x989680 ;  /* 0x009896800000895d */ /* 0x001fea0003900000 */
[----:B------:R-:W0:Y:S02]  /*19aa0*/  @!P0 SYNCS.PHASECHK.TRANS64 P0, [R3+URZ+0x28480], R2 ;  /* 0x02848002030085a7 */ /* 0x000e24000800007f */
[----:B0-----:R-:W-:Y:S05]  /*19ab0*/  @!P0 BRA `(.L_x_1357) ;  /* 0xfffffffc00f08947 */ /* 0x001fea000383ffff */
.L_x_1346:
[----:B------:R-:W-:Y:S05]  /*19ac0*/  BSYNC B0 ;  /* 0x0000000000007941 */ /* 0x000fea0003800000 */
.L_x_1345:
[----:B------:R-:W-:Y:S05]  /*19ad0*/  EXIT ;  /* 0x000000000000794d */ /* 0x000fea0003800000 */
.L_x_1158:
[----:B0-----:R-:W-:-:S04]  /*19ae0*/  IMAD.U32 R3, RZ, RZ, UR40 ;  /* 0x00000028ff037e24 */ /* 0x001fc8000f8e00ff */
[----:B------:R0:W1:Y:S03]  /*19af0*/  SYNCS.PHASECHK.TRANS64.TRYWAIT P1, [R3+URZ+0x28400], R8 ;  /* 0x02840008030075a7 */ /* 0x000066000802017f */
[----:B-1----:R-:W-:Y:S05]  /*19b00*/  @!P1 NANOSLEEP.SYNCS 0x989680 ;  /* 0x009896800000995d */ /* 0x002fea0003900000 */
[----:B------:R-:W1:Y:S02]  /*19b10*/  @!P1 SYNCS.PHASECHK.TRANS64 P1, [R3+URZ+0x28400], R8 ;  /* 0x02840008030095a7 */ /* 0x000e64000802007f */
[----:B-1----:R-:W-:Y:S05]  /*19b20*/  @!P1 BRA `(.L_x_1158) ;  /* 0xfffffffc00ec9947 */ /* 0x002fea000383ffff */
[----:B------:R-:W-:Y:S05]  /*19b30*/  BRA `(.L_x_1358) ;  /* 0xfffffe8c00147947 */ /* 0x000fea000383ffff */
.L_x_1162:
[----:B-1----:R1:W2:Y:S02]  /*19b40*/  SYNCS.PHASECHK.TRANS64.TRYWAIT P2, [R6+URZ+0x28430], R3 ;  /* 0x02843003060075a7 */ /* 0x0022a4000804017f */
[----:B--2---:R-:W-:Y:S05]  /*19b50*/  @!P2 NANOSLEEP.SYNCS 0x989680 ;  /* 0x009896800000a95d */ /* 0x004fea0003900000 */
[----:B------:R-:W2:Y:S02]  /*19b60*/  @!P2 SYNCS.PHASECHK.TRANS64 P2, [R6+URZ+0x28430], R3 ;  /* 0x028430030600a5a7 */ /* 0x000ea4000804007f */
[----:B--2---:R-:W-:Y:S05]  /*19b70*/  @!P2 BRA `(.L_x_1162) ;  /* 0xfffffffc00f0a947 */ /* 0x004fea000383ffff */
[----:B------:R-:W-:Y:S05]  /*19b80*/  BRA `(.L_x_1161) ;  /* 0xfffffe8c00387947 */ /* 0x000fea000383ffff */
.L_x_1178:
[----:B-1----:R-:W-:-:S04]  /*19b90*/  IMAD.U32 R7, RZ, RZ, UR10 ;  /* 0x0000000aff077e24 */ /* 0x002fc8000f8e00ff */
[----:B------:R1:W2:Y:S03]  /*19ba0*/  SYNCS.PHASECHK.TRANS64.TRYWAIT P2, [R7+URZ+0x28430], R6 ;  /* 0x02843006070075a7 */ /* 0x0002a6000804017f */
[----:B--2---:R-:W-:Y:S05]  /*19bb0*/  @!P2 NANOSLEEP.SYNCS 0x989680 ;  /* 0x009896800000a95d */ /* 0x004fea0003900000 */
[----:B------:R-:W2:Y:S02]  /*19bc0*/  @!P2 SYNCS.PHASECHK.TRANS64 P2, [R7+URZ+0x28430], R6 ;  /* 0x028430060700a5a7 */ /* 0x000ea4000804007f */
[----:B--2---:R-:W-:Y:S05]  /*19bd0*/  @!P2 BRA `(.L_x_1178) ;  /* 0xfffffffc00eca947 */ /* 0x004fea000383ffff */
[----:B------:R-:W-:Y:S05]  /*19be0*/  BRA `(.L_x_1175) ;  /* 0xfffffeb400d47947 */ /* 0x000fea000383ffff */
.L_x_1182:
[----:B-1----:R-:W-:-:S04]  /*19bf0*/  IMAD.U32 R7, RZ, RZ, UR10 ;  /* 0x0000000aff077e24 */ /* 0x002fc8000f8e00ff */
[----:B------:R1:W2:Y:S03]  /*19c00*/  SYNCS.PHASECHK.TRANS64.TRYWAIT P2, [R7+URZ+0x28450], R6 ;  /* 0x02845006070075a7 */ /* 0x0002a6000804017f */
[----:B--2---:R-:W-:Y:S05]  /*19c10*/  @!P2 NANOSLEEP.SYNCS 0x989680 ;  /* 0x009896800000a95d */ /* 0x004fea0003900000 */
[----:B------:R-:W2:Y:S02]  /*19c20*/  @!P2 SYNCS.PHASECHK.TRANS64 P2, [R7+URZ+0x28450], R6 ;  /* 0x028450060700a5a7 */ /* 0x000ea4000804007f */
[----:B--2---:R-:W-:Y:S05]  /*19c30*/  @!P2 BRA `(.L_x_1182) ;  /* 0xfffffffc00eca947 */ /* 0x004fea000383ffff */
[----:B------:R-:W-:Y:S05]  /*19c40*/  BRA `(.L_x_1179) ;  /* 0xfffffeb800a07947 */ /* 0x000fea000383ffff */
.L_x_1200:
[----:B-1----:R-:W-:-:S04]  /*19c50*/  IMAD.U32 R9, RZ, RZ, UR7 ;  /* 0x00000007ff097e24 */ /* 0x002fc8000f8e00ff */
[----:B------:R1:W2:Y:S03]  /*19c60*/  SYNCS.PHASECHK.TRANS64.TRYWAIT P2, [R9+URZ+0x28430], R8 ;  /* 0x02843008090075a7 */ /* 0x0002a6000804017f */
[----:B--2---:R-:W-:Y:S05]  /*19c70*/  @!P2 NANOSLEEP.SYNCS 0x989680 ;  /* 0x009896800000a95d */ /* 0x004fea0003900000 */
[----:B------:R-:W2:Y:S02]  /*19c80*/  @!P2 SYNCS.PHASECHK.TRANS64 P2, [R9+URZ+0x28430], R8 ;  /* 0x028430080900a5a7 */ /* 0x000ea4000804007f */
[----:B--2---:R-:W-:Y:S05]  /*19c90*/  @!P2 BRA `(.L_x_1200) ;  /* 0xfffffffc00eca947 */ /* 0x004fea000383ffff */
[----:B------:R-:W-:Y:S05]  /*19ca0*/  BRA `(.L_x_1197) ;  /* 0xfffffee000607947 */ /* 0x000fea000383ffff */
.L_x_1204:
[----:B-1----:R-:W-:-:S04]  /*19cb0*/  IMAD.U32 R9, RZ, RZ, UR10 ;  /* 0x0000000aff097e24 */ /* 0x002fc8000f8e00ff */
[----:B------:R1:W2:Y:S03]  /*19cc0*/  SYNCS.PHASECHK.TRANS64.TRYWAIT P2, [R9+URZ+0x28450], R8 ;  /* 0x02845008090075a7 */ /* 0x0002a6000804017f */
[----:B--2---:R-:W-:Y:S05]  /*19cd0*/  @!P2 NANOSLEEP.SYNCS 0x989680 ;  /* 0x009896800000a95d */ /* 0x004fea0003900000 */
[----:B------:R-:W2:Y:S02]  /*19ce0*/  @!P2 SYNCS.PHASECHK.TRANS64 P2, [R9+URZ+0x28450], R8 ;  /* 0x028450080900a5a7 */ /* 0x000ea4000804007f */
[----:B--2---:R-:W-:Y:S05]  /*19cf0*/  @!P2 BRA `(.L_x_1204) ;  /* 0xfffffffc00eca947 */ /* 0x004fea000383ffff */
[----:B------:R-:W-:Y:S05]  /*19d00*/  BRA `(.L_x_1201) ;  /* 0xfffffee400387947 */ /* 0x000fea000383ffff */
.L_x_1211:
[----:B-1----:R-:W-:-:S04]  /*19d10*/  IMAD.U32 R7, RZ, RZ, UR6 ;  /* 0x00000006ff077e24 */ /* 0x002fc8000f8e00ff */
[----:B------:R1:W2:Y:S03]  /*19d20*/  SYNCS.PHASECHK.TRANS64.TRYWAIT P2, [R7+URZ+0x28430], R6 ;  /* 0x02843006070075a7 */ /* 0x0002a6000804017f */
[----:B--2---:R-:W-:Y:S05]  /*19d30*/  @!P2 NANOSLEEP.SYNCS 0x989680 ;  /* 0x009896800000a95d */ /* 0x004fea0003900000 */
[----:B------:R-:W2:Y:S02]  /*19d40*/  @!P2 SYNCS.PHASECHK.TRANS64 P2, [R7+URZ+0x28430], R6 ;  /* 0x028430060700a5a7 */ /* 0x000ea4000804007f */
[----:B--2---:R-:W-:Y:S05]  /*19d50*/  @!P2 BRA `(.L_x_1211) ;  /* 0xfffffffc00eca947 */ /* 0x004fea000383ffff */
[----:B------:R-:W-:Y:S05]  /*19d60*/  BRA `(.L_x_1208) ;  /* 0xfffffefc00ac7947 */ /* 0x000fea000383ffff */
.L_x_1215:
[----:B-1----:R-:W-:-:S04]  /*19d70*/  IMAD.U32 R7, RZ, RZ, UR10 ;  /* 0x0000000aff077e24 */ /* 0x002fc8000f8e00ff */
[----:B------:R1:W2:Y:S03]  /*19d80*/  SYNCS.PHASECHK.TRANS64.TRYWAIT P2, [R7+URZ+0x28450], R6 ;  /* 0x02845006070075a7 */ /* 0x0002a6000804017f */
[----:B--2---:R-:W-:Y:S05]  /*19d90*/  @!P2 NANOSLEEP.SYNCS 0x989680 ;  /* 0x009896800000a95d */ /* 0x004fea0003900000 */
[----:B------:R-:W2:Y:S02]  /*19da0*/  @!P2 SYNCS.PHASECHK.TRANS64 P2, [R7+URZ+0x28450], R6 ;  /* 0x028450060700a5a7 */ /* 0x000ea4000804007f */
[----:B--2---:R-:W-:Y:S05]  /*19db0*/  @!P2 BRA `(.L_x_1215) ;  /* 0xfffffffc00eca947 */ /* 0x004fea000383ffff */
[----:B------:R-:W-:Y:S05]  /*19dc0*/  BRA `(.L_x_1212) ;  /* 0xffffff0000847947 */ /* 0x000fea000383ffff */
.L_x_1229:
[----:B-1----:R-:W-:-:S04]  /*19dd0*/  IMAD.U32 R5, RZ, RZ, UR14 ;  /* 0x0000000eff057e24 */ /* 0x002fc8000f8e00ff */
[----:B------:R1:W2:Y:S03]  /*19de0*/  SYNCS.PHASECHK.TRANS64.TRYWAIT P1, [R5+URZ+0x28450], R0 ;  /* 0x02845000050075a7 */ /* 0x0002a6000802017f */
[----:B--2---:R-:W-:Y:S05]  /*19df0*/  @!P1 NANOSLEEP.SYNCS 0x989680 ;  /* 0x009896800000995d */ /* 0x004fea0003900000 */
[----:B------:R-:W2:Y:S02]  /*19e00*/  @!P1 SYNCS.PHASECHK.TRANS64 P1, [R5+URZ+0x28450], R0 ;  /* 0x02845000050095a7 */ /* 0x000ea4000802007f */
[----:B--2---:R-:W-:Y:S05]  /*19e10*/  @!P1 BRA `(.L_x_1229) ;  /* 0xfffffffc00ec9947 */ /* 0x004fea000383ffff */
[----:B------:R-:W-:Y:S05]  /*19e20*/  BRA `(.L_x_1228) ;  /* 0xffffff2400687947 */ /* 0x000fea000383ffff */
.L_x_1285:
[----:B------:R-:W-:Y:S02]  /*19e30*/  IMAD.MOV.U32 R13, RZ, RZ, R0 ;  /* 0x000000ffff0d7224 */ /* 0x000fe400078e0000 */
[----:B------:R-:W-:Y:S02]  /*19e40*/  IMAD.MOV.U32 R12, RZ, RZ, RZ ;  /* 0x000000ffff0c7224 */ /* 0x000fe400078e00ff */
[----:B------:R-:W-:Y:S02]  /*19e50*/  IMAD.MOV.U32 R11, RZ, RZ, 0x1f ;  /* 0x0000001fff0b7424 */ /* 0x000fe400078e00ff */
[----:B------:R-:W-:-:S07]  /*19e60*/  IMAD.MOV.U32 R15, RZ, RZ, -0x1 ;  /* 0xffffffffff0f7424 */ /* 0x000fce00078e00ff */
[----:B0-2---:R-:W-:Y:S05]  /*19e70*/  WARPSYNC.COLLECTIVE R15, `(.L_x_1359) ;  /* 0x000000000f087348 */ /* 0x005fea0003c00000 */
[----:B------:R1:W3:Y:S02]  /*19e80*/  SHFL.IDX P6, R14, R13, R12, R11 ;  /* 0x0000000c0d0e7389 */ /* 0x0002e400000c000b */
[----:B0123--:R-:W-:Y:S01]  /*19e90*/  ENDCOLLECTIVE ;  /* 0x000000000000791b */ /* 0x00ffe20003800000 */
.L_x_1359:
[----:B------:R-:W-:Y:S05]  /*19ea0*/  BRA `(.L_x_1360) ;  /* 0xffffffb800687947 */ /* 0x000fea000383ffff */
.L_x_1287:
[----:B------:R-:W-:Y:S01]  /*19eb0*/  BSSY B0, `(.L_x_1361) ;  /* 0x0000006000007945 */ /* 0x000fe20003800000 */
[----:B------:R-:W-:-:S07]  /*19ec0*/  IMAD.MOV.U32 R15, RZ, RZ, -0x1 ;  /* 0xffffffffff0f7424 */ /* 0x000fce00078e00ff */
[----:B0-2---:R-:W-:Y:S05]  /*19ed0*/  WARPSYNC.COLLECTIVE R15, `(.L_x_1362) ;  /* 0x000000000f0c7348 */ /* 0x005fea0003c00000 */
[----:B------:R-:W-:Y:S02]  /*19ee0*/  ELECT P6, UR62, PT ;  /* 0x00000000003e782f */ /* 0x000fe400038c0000 */
[----:B------:R-:W-:Y:S01]  /*19ef0*/  MOV R14, UR62 ;  /* 0x0000003e000e7c02 */ /* 0x000fe20008000f00 */
[----:B0-2---:R-:W-:Y:S10]  /*19f00*/  ENDCOLLECTIVE ;  /* 0x000000000000791b */ /* 0x005ff40003800000 */
.L_x_1362:
[----:B------:R-:W-:Y:S05]  /*19f10*/  BSYNC B0 ;  /* 0x0000000000007941 */ /* 0x000fea0003800000 */
.L_x_1361:
[----:B------:R-:W-:Y:S05]  /*19f20*/  BRA `(.L_x_1363) ;  /* 0xffffffb800787947 */ /* 0x000fea000383ffff */
.L_x_1289:
[----:B-1----:R1:W2:Y:S02]  /*19f30*/  SYNCS.PHASECHK.TRANS64.TRYWAIT P0, [R2+URZ+0x28480], R4 ;  /* 0x02848004020075a7 */ /* 0x0022a4000800017f */
[----:B--2---:R-:W-:Y:S05]  /*19f40*/  @!P0 NANOSLEEP.SYNCS 0x989680 ;  /* 0x009896800000895d */ /* 0x004fea0003900000 */
[----:B------:R-:W2:Y:S02]  /*19f50*/  @!P0 SYNCS.PHASECHK.TRANS64 P0, [R2+URZ+0x28480], R4 ;  /* 0x02848004020085a7 */ /* 0x000ea4000800007f */
[----:B--2---:R-:W-:Y:S05]  /*19f60*/  @!P0 BRA `(.L_x_1289) ;  /* 0xfffffffc00f08947 */ /* 0x004fea000383ffff */
[----:B------:R-:W-:Y:S05]  /*19f70*/  BRA `(.L_x_1364) ;  /* 0xffffffb800dc7947 */ /* 0x000fea000383ffff */
.L_x_1291:
[----:B0-----:R0:W2:Y:S02]  /*19f80*/  SYNCS.PHASECHK.TRANS64.TRYWAIT P0, [R2+URZ+0x28440], R4 ;  /* 0x02844004020075a7 */ /* 0x0010a4000800017f */
[----:B--2---:R-:W-:Y:S05]  /*19f90*/  @!P0 NANOSLEEP.SYNCS 0x989680 ;  /* 0x009896800000895d */ /* 0x004fea0003900000 */
[----:B------:R-:W2:Y:S02]  /*19fa0*/  @!P0 SYNCS.PHASECHK.TRANS64 P0, [R2+URZ+0x28440], R4 ;  /* 0x02844004020085a7 */ /* 0x000ea4000800007f */
[----:B--2---:R-:W-:Y:S05]  /*19fb0*/  @!P0 BRA `(.L_x_1291) ;  /* 0xfffffffc00f08947 */ /* 0x004fea000383ffff */
[----:B------:R-:W-:Y:S05]  /*19fc0*/  BRA `(.L_x_1365) ;  /* 0xffffffbc004c7947 */ /* 0x000fea000383ffff */
.L_x_1295:
[----:B------:R-:W-:Y:S01]  /*19fd0*/  IMAD.MOV.U32 R13, RZ, RZ, R3 ;  /* 0x000000ffff0d7224 */ /* 0x000fe200078e0003 */
[----:B------:R-:W-:Y:S01]  /*19fe0*/  LOP3.LUT R7, R7, 0x7f, RZ, 0xc0, !PT ;  /* 0x0000007f07077812 */ /* 0x000fe200078ec0ff */
[----:B------:R-:W-:Y:S02]  /*19ff0*/  IMAD.MOV.U32 R12, RZ, RZ, RZ ;  /* 0x000000ffff0c7224 */ /* 0x000fe400078e00ff */
[----:B------:R-:W-:Y:S01]  /*1a000*/  IMAD.MOV.U32 R11, RZ, RZ, 0x181f ;  /* 0x0000181fff0b7424 */ /* 0x000fe200078e00ff */
[----:B------:R-:W-:Y:S01]  /*1a010*/  SHF.R.U32.HI R5, RZ, 0x3, R7 ;  /* 0x00000003ff057819 */ /* 0x000fe20000011607 */
[----:B------:R-:W-:Y:S02]  /*1a020*/  IMAD.MOV.U32 R15, RZ, RZ, -0x1 ;  /* 0xffffffffff0f7424 */ /* 0x000fe400078e00ff */
[----:B------:R-:W-:Y:S02]  /*1a030*/  IMAD R2, R19, R8, RZ ;  /* 0x0000000813027224 */ /* 0x000fe400078e02ff */
[----:B------:R-:W-:-:S07]  /*1a040*/  IMAD.IADD R0, R5, 0x1, R18 ;  /* 0x0000000105007824 */ /* 0x000fce00078e0212 */
[----:B0----5:R-:W-:Y:S05]  /*1a050*/  WARPSYNC.COLLECTIVE R15, `(.L_x_1366) ;  /* 0x000000000f087348 */ /* 0x021fea0003c00000 */
[----:B------:R1:W2:Y:S02]  /*1a060*/  SHFL.IDX P6, R14, R13, R12, R11 ;  /* 0x0000000c0d0e7389 */ /* 0x0002a400000c000b */
[----:B012--5:R-:W-:Y:S01]  /*1a070*/  ENDCOLLECTIVE ;  /* 0x000000000000791b */ /* 0x027fe20003800000 */
.L_x_1366:
[C---:B------:R-:W-:Y:S01]  /*1a080*/  VIADD R5, R0.reuse, 0x10 ;  /* 0x0000001000057836 */ /* 0x040fe20000000000 */
[----:B------:R-:W-:Y:S01]  /*1a090*/  ISETP.GE.AND P2, PT, R0, R2, PT ;  /* 0x000000020000720c */ /* 0x000fe20003f46270 */
[----:B------:R-:W-:Y:S02]  /*1a0a0*/  IMAD.MOV.U32 R13, RZ, RZ, R4 ;  /* 0x000000ffff0d7224 */ /* 0x000fe400078e0004 */
[----:B------:R-:W-:-:S10]  /*1a0b0*/  IMAD.MOV.U32 R6, RZ, RZ, R14 ;  /* 0x000000ffff067224 */ /* 0x000fd400078e000e */
[----:B------:R-:W-:Y:S05]  /*1a0c0*/  WARPSYNC.COLLECTIVE R15, `(.L_x_1367) ;  /* 0x000000000f087348 */ /* 0x000fea0003c00000 */
[----:B------:R0:W1:Y:S02]  /*1a0d0*/  SHFL.IDX P6, R14, R13, R12, R11 ;  /* 0x0000000c0d0e7389 */ /* 0x00006400000c000b */
[----:B01----:R-:W-:Y:S01]  /*1a0e0*/  ENDCOLLECTIVE ;  /* 0x000000000000791b */ /* 0x003fe20003800000 */
.L_x_1367:
[----:B------:R-:W-:Y:S02]  /*1a0f0*/  IMAD.MOV.U32 R13, RZ, RZ, R3 ;  /* 0x000000ffff0d7224 */ /* 0x000fe400078e0003 */
[----:B------:R-:W-:Y:S02]  /*1a100*/  IMAD.MOV.U32 R12, RZ, RZ, 0x1 ;  /* 0x00000001ff0c7424 */ /* 0x000fe400078e00ff */
[----:B------:R-:W-:-:S07]  /*1a110*/  IMAD.MOV.U32 R7, RZ, RZ, R14 ;  /* 0x000000ffff077224 */ /* 0x000fce00078e000e */
[----:B------:R-:W-:Y:S05]  /*1a120*/  WARPSYNC.COLLECTIVE R15, `(.L_x_1368) ;  /* 0x000000000f087348 */ /* 0x000fea0003c00000 */
[----:B------:R0:W1:Y:S02]  /*1a130*/  SHFL.IDX P6, R14, R13, R12, R11 ;  /* 0x0000000c0d0e7389 */ /* 0x00006400000c000b */
[----:B01----:R-:W-:Y:S01]  /*1a140*/  ENDCOLLECTIVE ;  /* 0x000000000000791b */ /* 0x003fe20003800000 */
.L_x_1368:
        /* <DEDUP_REMOVED lines=10> */
.L_x_1369:
        /* <DEDUP_REMOVED lines=12> */
.L_x_1370:
        /* <DEDUP_REMOVED lines=17> */
.L_x_1371:
[----:B------:R-:W-:Y:S02]  /*1a3c0*/  IMAD.MOV.U32 R13, RZ, RZ, R3 ;  /* 0x000000ffff0d7224 */ /* 0x000fe400078e0003 */
[----:B------:R-:W-:Y:S02]  /*1a3d0*/  IMAD.MOV.U32 R12, RZ, RZ, 0x3 ;  /* 0x00000003ff0c7424 */ /* 0x000fe400078e00ff */
[----:B------:R-:W-:-:S07]  /*1a3e0*/  IMAD.MOV.U32 R5, RZ, RZ, R14 ;  /* 0x000000ffff057224 */ /* 0x000fce00078e000e */
[----:B------:R-:W-:Y:S05]  /*1a3f0*/  WARPSYNC.COLLECTIVE R15, `(.L_x_1372) ;  /* 0x000000000f087348 */ /* 0x000fea0003c00000 */
[----:B------:R0:W1:Y:S02]  /*1a400*/  SHFL.IDX P6, R14, R13, R12, R11 ;  /* 0x0000000c0d0e7389 */ /* 0x00006400000c000b */
[----:B01----:R-:W-:Y:S01]  /*1a410*/  ENDCOLLECTIVE ;  /* 0x000000000000791b */ /* 0x003fe20003800000 */
.L_x_1372:
        /* <DEDUP_REMOVED lines=16> */
.L_x_1373:
[----:B------:R-:W-:Y:S02]  /*1a520*/  IMAD.MOV.U32 R13, RZ, RZ, R3 ;  /* 0x000000ffff0d7224 */ /* 0x000fe400078e0003 */
[----:B------:R-:W-:Y:S02]  /*1a530*/  IMAD.MOV.U32 R12, RZ, RZ, 0x4 ;  /* 0x00000004ff0c7424 */ /* 0x000fe400078e00ff */
[----:B------:R-:W-:-:S07]  /*1a540*/  IMAD.MOV.U32 R5, RZ, RZ, R14 ;  /* 0x000000ffff057224 */ /* 0x000fce00078e000e */
[----:B------:R-:W-:Y:S05]  /*1a550*/  WARPSYNC.COLLECTIVE R15, `(.L_x_1374) ;  /* 0x000000000f087348 */ /* 0x000fea0003c00000 */
[----:B------:R0:W1:Y:S02]  /*1a560*/  SHFL.IDX P6, R14, R13, R12, R11 ;  /* 0x0000000c0d0e7389 */ /* 0x00006400000c000b */
[----:B01----:R-:W-:Y:S01]  /*1a570*/  ENDCOLLECTIVE ;  /* 0x000000000000791b */ /* 0x003fe20003800000 */
.L_x_1374:
        /* <DEDUP_REMOVED lines=16> */
.L_x_1375:
[----:B------:R-:W-:Y:S02]  /*1a680*/  IMAD.MOV.U32 R13, RZ, RZ, R3 ;  /* 0x000000ffff0d7224 */ /* 0x000fe400078e0003 */
[----:B------:R-:W-:Y:S02]  /*1a690*/  IMAD.MOV.U32 R12, RZ, RZ, 0x5 ;  /* 0x00000005ff0c7424 */ /* 0x000fe400078e00ff */
[----:B------:R-:W-:-:S07]  /*1a6a0*/  IMAD.MOV.U32 R5, RZ, RZ, R14 ;  /* 0x000000ffff057224 */ /* 0x000fce00078e000e */
[----:B------:R-:W-:Y:S05]  /*1a6b0*/  WARPSYNC.COLLECTIVE R15, `(.L_x_1376) ;  /* 0x000000000f087348 */ /* 0x000fea0003c00000 */
[----:B------:R0:W1:Y:S02]  /*1a6c0*/  SHFL.IDX P6, R14, R13, R12, R11 ;  /* 0x0000000c0d0e7389 */ /* 0x00006400000c000b */
[----:B01----:R-:W-:Y:S01]  /*1a6d0*/  ENDCOLLECTIVE ;  /* 0x000000000000791b */ /* 0x003fe20003800000 */
.L_x_1376:
        /* <DEDUP_REMOVED lines=16> */
.L_x_1377:
[----:B------:R-:W-:Y:S02]  /*1a7e0*/  IMAD.MOV.U32 R13, RZ, RZ, R3 ;  /* 0x000000ffff0d7224 */ /* 0x000fe400078e0003 */
[----:B------:R-:W-:Y:S02]  /*1a7f0*/  IMAD.MOV.U32 R12, RZ, RZ, 0x6 ;  /* 0x00000006ff0c7424 */ /* 0x000fe400078e00ff */
[----:B------:R-:W-:-:S07]  /*1a800*/  IMAD.MOV.U32 R5, RZ, RZ, R14 ;  /* 0x000000ffff057224 */ /* 0x000fce00078e000e */
[----:B------:R-:W-:Y:S05]  /*1a810*/  WARPSYNC.COLLECTIVE R15, `(.L_x_1378) ;  /* 0x000000000f087348 */ /* 0x000fea0003c00000 */
[----:B------:R0:W1:Y:S02]  /*1a820*/  SHFL.IDX P6, R14, R13, R12, R11 ;  /* 0x0000000c0d0e7389 */ /* 0x00006400000c000b */
[----:B01----:R-:W-:Y:S01]  /*1a830*/  ENDCOLLECTIVE ;  /* 0x000000000000791b */ /* 0x003fe20003800000 */
.L_x_1378:
        /* <DEDUP_REMOVED lines=14> */
.L_x_1379:
        /* <DEDUP_REMOVED lines=8> */
.L_x_1380:
        /* <DEDUP_REMOVED lines=14> */
.L_x_1381:
[----:B------:R-:W-:Y:S01]  /*1aa80*/  IMAD.MOV.U32 R4, RZ, RZ, R14 ;  /* 0x000000ffff047224 */ /* 0x000fe200078e000e */
[----:B------:R-:W-:Y:S06]  /*1aa90*/  BRA `(.L_x_1382) ;  /* 0xffffffbc00c47947 */ /* 0x000fec000383ffff */
.L_x_1300:
[----:B--2---:R2:W3:Y:S02]  /*1aaa0*/  SYNCS.PHASECHK.TRANS64.TRYWAIT P0, [R17+URZ+0x28420], R0 ;  /* 0x02842000110075a7 */ /* 0x0044e4000800017f */
[----:B---3--:R-:W-:Y:S05]  /*1aab0*/  @!P0 NANOSLEEP.SYNCS 0x989680 ;  /* 0x009896800000895d */ /* 0x008fea0003900000 */
[----:B------:R-:W3:Y:S02]  /*1aac0*/  @!P0 SYNCS.PHASECHK.TRANS64 P0, [R17+URZ+0x28420], R0 ;  /* 0x02842000110085a7 */ /* 0x000ee4000800007f */
[----:B---3--:R-:W-:Y:S05]  /*1aad0*/  @!P0 BRA `(.L_x_1300) ;  /* 0xfffffffc00f08947 */ /* 0x008fea000383ffff */
[----:B------:R-:W-:Y:S05]  /*1aae0*/  BRA `(.L_x_1383) ;  /* 0xffffffc000307947 */ /* 0x000fea000383ffff */
.L_x_1306:
[----:B---3--:R3:W4:Y:S02]  /*1aaf0*/  SYNCS.PHASECHK.TRANS64.TRYWAIT P0, [R6+URZ+0x28480], R5 ;  /* 0x02848005060075a7 */ /* 0x008724000800017f */
[----:B----4-:R-:W-:Y:S05]  /*1ab00*/  @!P0 NANOSLEEP.SYNCS 0x989680 ;  /* 0x009896800000895d */ /* 0x010fea0003900000 */
[----:B------:R-:W4:Y:S02]  /*1ab10*/  @!P0 SYNCS.PHASECHK.TRANS64 P0, [R6+URZ+0x28480], R5 ;  /* 0x02848005060085a7 */ /* 0x000f24000800007f */
[----:B----4-:R-:W-:Y:S05]  /*1ab20*/  @!P0 BRA `(.L_x_1306) ;  /* 0xfffffffc00f08947 */ /* 0x010fea000383ffff */
[----:B------:R-:W-:Y:S05]  /*1ab30*/  BRA `(.L_x_1384) ;  /* 0xffffffc000ec7947 */ /* 0x000fea000383ffff */
.L_x_1312:
[----:B-1----:R1:W2:Y:S02]  /*1ab40*/  SYNCS.PHASECHK.TRANS64.TRYWAIT P0, [R6+URZ+0x28440], R5 ;  /* 0x02844005060075a7 */ /* 0x0022a4000800017f */
[----:B--2---:R-:W-:Y:S05]  /*1ab50*/  @!P0 NANOSLEEP.SYNCS 0x989680 ;  /* 0x009896800000895d */ /* 0x004fea0003900000 */
[----:B------:R-:W2:Y:S02]  /*1ab60*/  @!P0 SYNCS.PHASECHK.TRANS64 P0, [R6+URZ+0x28440], R5 ;  /* 0x02844005060085a7 */ /* 0x000ea4000800007f */
[----:B--2---:R-:W-:Y:S05]  /*1ab70*/  @!P0 BRA `(.L_x_1312) ;  /* 0xfffffffc00f08947 */ /* 0x004fea000383ffff */
[----:B------:R-:W-:Y:S05]  /*1ab80*/  BRA `(.L_x_1385) ;  /* 0xffffffc400ac7947 */ /* 0x000fea000383ffff */
.L_x_1319:
[----:B---3--:R3:W4:Y:S02]  /*1ab90*/  SYNCS.PHASECHK.TRANS64.TRYWAIT P0, [R19+URZ+0x28470], R4 ;  /* 0x02847004130075a7 */ /* 0x008724000800017f */
[----:B----4-:R-:W-:Y:S05]  /*1aba0*/  @!P0 NANOSLEEP.SYNCS 0x989680 ;  /* 0x009896800000895d */ /* 0x010fea0003900000 */
[----:B------:R-:W4:Y:S02]  /*1abb0*/  @!P0 SYNCS.PHASECHK.TRANS64 P0, [R19+URZ+0x28470], R4 ;  /* 0x02847004130085a7 */ /* 0x000f24000800007f */
[----:B----4-:R-:W-:Y:S05]  /*1abc0*/  @!P0 BRA `(.L_x_1319) ;  /* 0xfffffffc00f08947 */ /* 0x010fea000383ffff */
[----:B------:R-:W-:Y:S05]  /*1abd0*/  BRA `(.L_x_1386) ;  /* 0xffffffc800847947 */ /* 0x000fea000383ffff */
.L_x_1321:
[----:B----4-:R4:W0:Y:S02]  /*1abe0*/  SYNCS.PHASECHK.TRANS64.TRYWAIT P0, [R19+URZ+0x28460], R3 ;  /* 0x02846003130075a7 */ /* 0x010824000800017f */
[----:B0-----:R-:W-:Y:S05]  /*1abf0*/  @!P0 NANOSLEEP.SYNCS 0x989680 ;  /* 0x009896800000895d */ /* 0x001fea0003900000 */
[----:B------:R-:W0:Y:S02]  /*1ac00*/  @!P0 SYNCS.PHASECHK.TRANS64 P0, [R19+URZ+0x28460], R3 ;  /* 0x02846003130085a7 */ /* 0x000e24000800007f */
[----:B0-----:R-:W-:Y:S05]  /*1ac10*/  @!P0 BRA `(.L_x_1321) ;  /* 0xfffffffc00f08947 */ /* 0x001fea000383ffff */
[----:B------:R-:W-:Y:S05]  /*1ac20*/  BRA `(.L_x_1387) ;  /* 0xffffffc8008c7947 */ /* 0x000fea000383ffff */
.L_x_1328:
[----:B--2---:R2:W3:Y:S02]  /*1ac30*/  SYNCS.PHASECHK.TRANS64.TRYWAIT P1, [R2+URZ+0x28470], R0 ;  /* 0x02847000020075a7 */ /* 0x0044e4000802017f */
[----:B---3--:R-:W-:Y:S05]  /*1ac40*/  @!P1 NANOSLEEP.SYNCS 0x989680 ;  /* 0x009896800000995d */ /* 0x008fea0003900000 */
[----:B------:R-:W3:Y:S02]  /*1ac50*/  @!P1 SYNCS.PHASECHK.TRANS64 P1, [R2+URZ+0x28470], R0 ;  /* 0x02847000020095a7 */ /* 0x000ee4000802007f */
[----:B---3--:R-:W-:Y:S05]  /*1ac60*/  @!P1 BRA `(.L_x_1328) ;  /* 0xfffffffc00f09947 */ /* 0x008fea000383ffff */
[----:B------:R-:W-:Y:S05]  /*1ac70*/  BRA `(.L_x_1388) ;  /* 0xffffffd000a07947 */ /* 0x000fea000383ffff */
.L_x_1330:
[----:B--2---:R2:W3:Y:S02]  /*1ac80*/  SYNCS.PHASECHK.TRANS64.TRYWAIT P1, [R2+URZ+0x28460], R0 ;  /* 0x02846000020075a7 */ /* 0x0044e4000802017f */
[----:B---3--:R-:W-:Y:S05]  /*1ac90*/  @!P1 NANOSLEEP.SYNCS 0x989680 ;  /* 0x009896800000995d */ /* 0x008fea0003900000 */
[----:B------:R-:W3:Y:S02]  /*1aca0*/  @!P1 SYNCS.PHASECHK.TRANS64 P1, [R2+URZ+0x28460], R0 ;  /* 0x02846000020095a7 */ /* 0x000ee4000802007f */
[----:B---3--:R-:W-:Y:S05]  /*1acb0*/  @!P1 BRA `(.L_x_1330) ;  /* 0xfffffffc00f09947 */ /* 0x008fea000383ffff */
[----:B------:R-:W-:Y:S05]  /*1acc0*/  BRA `(.L_x_1389) ;  /* 0xffffffd000a87947 */ /* 0x000fea000383ffff */
.L_x_1343:
[----:B0-----:R0:W1:Y:S02]  /*1acd0*/  SYNCS.PHASECHK.TRANS64.TRYWAIT P0, [R0+URZ+0x28420], R3 ;  /* 0x02842003000075a7 */ /* 0x001064000800017f */
[----:B-1----:R-:W-:Y:S05]  /*1ace0*/  @!P0 NANOSLEEP.SYNCS 0x989680 ;  /* 0x009896800000895d */ /* 0x002fea0003900000 */
[----:B------:R-:W1:Y:S02]  /*1acf0*/  @!P0 SYNCS.PHASECHK.TRANS64 P0, [R0+URZ+0x28420], R3 ;  /* 0x02842003000085a7 */ /* 0x000e64000800007f */
[----:B-1----:R-:W-:Y:S05]  /*1ad00*/  @!P0 BRA `(.L_x_1343) ;  /* 0xfffffffc00f08947 */ /* 0x002fea000383ffff */
[----:B------:R-:W-:Y:S05]  /*1ad10*/  BRA `(.L_x_1390) ;  /* 0xffffffe800887947 */ /* 0x000fea000383ffff */
.L_x_1344:
        /* <DEDUP_REMOVED lines=11> */
.L_x_1392:
[----:B------:R-:W-:Y:S05]  /*1add0*/  BSYNC B0 ;  /* 0x0000000000007941 */ /* 0x000fea0003800000 */
.L_x_1391:
[----:B------:R-:W-:Y:S05]  /*1ade0*/  BRA `(.L_x_1393) ;  /* 0xffffffe800707947 */ /* 0x000fea000383ffff */
.L_x_1347:
[----:B------:R-:W-:Y:S01]  /*1adf0*/  BSSY B1, `(.L_x_1394) ;  /* 0x0000006000017945 */ /* 0x000fe20003800000 */
[----:B------:R-:W-:-:S07]  /*1ae00*/  IMAD.MOV.U32 R15, RZ, RZ, -0x1 ;  /* 0xffffffffff0f7424 */ /* 0x000fce00078e00ff */
[----:B01----:R-:W-:Y:S05]  /*1ae10*/  WARPSYNC.COLLECTIVE R15, `(.L_x_1395) ;  /* 0x000000000f0c7348 */ /* 0x003fea0003c00000 */
[----:B------:R-:W-:Y:S02]  /*1ae20*/  ELECT P6, UR62, PT ;  /* 0x00000000003e782f */ /* 0x000fe400038c0000 */
[----:B------:R-:W-:Y:S01]  /*1ae30*/  MOV R14, UR62 ;  /* 0x0000003e000e7c02 */ /* 0x000fe20008000f00 */
[----:B01----:R-:W-:Y:S10]  /*1ae40*/  ENDCOLLECTIVE ;  /* 0x000000000000791b */ /* 0x003ff40003800000 */
.L_x_1395:
[----:B------:R-:W-:Y:S05]  /*1ae50*/  BSYNC B1 ;  /* 0x0000000000017941 */ /* 0x000fea0003800000 */
.L_x_1394:
[----:B------:R-:W-:Y:S05]  /*1ae60*/  BRA `(.L_x_1396) ;  /* 0xffffffe800687947 */ /* 0x000fea000383ffff */
.L_x_1349:
[----:B0-----:R0:W1:Y:S02]  /*1ae70*/  SYNCS.PHASECHK.TRANS64.TRYWAIT P1, [R6+URZ], R5 ;  /* 0x00000005060075a7 */ /* 0x001064000802017f */
[----:B-1----:R-:W-:Y:S05]  /*1ae80*/  @!P1 NANOSLEEP.SYNCS 0x989680 ;  /* 0x009896800000995d */ /* 0x002fea0003900000 */
[----:B------:R-:W1:Y:S02]  /*1ae90*/  @!P1 SYNCS.PHASECHK.TRANS64 P1, [R6+URZ], R5 ;  /* 0x00000005060095a7 */ /* 0x000e64000802007f */
[----:B-1----:R-:W-:Y:S05]  /*1aea0*/  @!P1 BRA `(.L_x_1349) ;  /* 0xfffffffc00f09947 */ /* 0x002fea000383ffff */
[----:B------:R-:W-:Y:S05]  /*1aeb0*/  BRA `(.L_x_1397) ;  /* 0xffffffe800ac7947 */ /* 0x000fea000383ffff */
.L_x_1350:
[----:B-1----:R1:W2:Y:S02]  /*1aec0*/  SYNCS.PHASECHK.TRANS64.TRYWAIT P1, [R7+URZ], R2 ;  /* 0x00000002070075a7 */ /* 0x0022a4000802017f */
[----:B--2---:R-:W-:Y:S05]  /*1aed0*/  @!P1 NANOSLEEP.SYNCS 0x989680 ;  /* 0x009896800000995d */ /* 0x004fea0003900000 */
[----:B------:R-:W2:Y:S02]  /*1aee0*/  @!P1 SYNCS.PHASECHK.TRANS64 P1, [R7+URZ], R2 ;  /* 0x00000002070095a7 */ /* 0x000ea4000802007f */
[----:B--2---:R-:W-:Y:S05]  /*1aef0*/  @!P1 BRA `(.L_x_1350) ;  /* 0xfffffffc00f09947 */ /* 0x004fea000383ffff */
[----:B------:R-:W-:Y:S05]  /*1af00*/  BRA `(.L_x_1398) ;  /* 0xffffffe800a07947 */ /* 0x000fea000383ffff */
.L_x_1352:
[----:B--2---:R2:W3:Y:S02]  /*1af10*/  SYNCS.PHASECHK.TRANS64.TRYWAIT P1, [R4+URZ+0x28460], R5 ;  /* 0x02846005040075a7 */ /* 0x0044e4000802017f */
[----:B---3--:R-:W-:Y:S05]  /*1af20*/  @!P1 NANOSLEEP.SYNCS 0x989680 ;  /* 0x009896800000995d */ /* 0x008fea0003900000 */
[----:B------:R-:W3:Y:S02]  /*1af30*/  @!P1 SYNCS.PHASECHK.TRANS64 P1, [R4+URZ+0x28460], R5 ;  /* 0x02846005040095a7 */ /* 0x000ee4000802007f */
[----:B---3--:R-:W-:Y:S05]  /*1af40*/  @!P1 BRA `(.L_x_1352) ;  /* 0xfffffffc00f09947 */ /* 0x008fea000383ffff */
[----:B------:R-:W-:Y:S05]  /*1af50*/  BRA `(.L_x_1399) ;  /* 0xffffffe800a47947 */ /* 0x000fea000383ffff */
.L_x_1354:
[----:B---3--:R3:W4:Y:S02]  /*1af60*/  SYNCS.PHASECHK.TRANS64.TRYWAIT P1, [R3+URZ+0x28460], R2 ;  /* 0x02846002030075a7 */ /* 0x008724000802017f */
[----:B----4-:R-:W-:Y:S05]  /*1af70*/  @!P1 NANOSLEEP.SYNCS 0x989680 ;  /* 0x009896800000995d */ /* 0x010fea0003900000 */
[----:B------:R-:W4:Y:S02]  /*1af80*/  @!P1 SYNCS.PHASECHK.TRANS64 P1, [R3+URZ+0x28460], R2 ;  /* 0x02846002030095a7 */ /* 0x000f24000802007f */
[----:B----4-:R-:W-:Y:S05]  /*1af90*/  @!P1 BRA `(.L_x_1354) ;  /* 0xfffffffc00f09947 */ /* 0x010fea000383ffff */
[----:B------:R-:W-:Y:S05]  /*1afa0*/  BRA `(.L_x_1400) ;  /* 0xffffffe800a47947 */ /* 0x000fea000383ffff */
.L_x_1356:
[----:B----4-:R4:W0:Y:S02]  /*1afb0*/  SYNCS.PHASECHK.TRANS64.TRYWAIT P0, [R4+URZ+0x28480], R5 ;  /* 0x02848005040075a7 */ /* 0x010824000800017f */
[----:B0-----:R-:W-:Y:S05]  /*1afc0*/  @!P0 NANOSLEEP.SYNCS 0x989680 ;  /* 0x009896800000895d */ /* 0x001fea0003900000 */
[----:B------:R-:W0:Y:S02]  /*1afd0*/  @!P0 SYNCS.PHASECHK.TRANS64 P0, [R4+URZ+0x28480], R5 ;  /* 0x02848005040085a7 */ /* 0x000e24000800007f */
[----:B0-----:R-:W-:Y:S05]  /*1afe0*/  @!P0 BRA `(.L_x_1356) ;  /* 0xfffffffc00f08947 */ /* 0x001fea000383ffff */
[----:B------:R-:W-:Y:S05]  /*1aff0*/  BRA `(.L_x_1357) ;  /* 0xffffffe800a07947 */ /* 0x000fea000383ffff */
.L_x_1401:
        /* <DEDUP_REMOVED lines=16> */
.L_x_13342:


//--------------------- .text._ZN7cutlass13device_kernelIN5flash11enable_sm90INS1_16FlashAttnFwdSm90INS1_25CollectiveMainloopFwdSm90ILi2EN4cute5tupleIJNS5_1CILi1EEES8_S8_EEENS6_IJNS7_ILi128EEENS7_ILi64EEENS7_ILi256EEEEEELi256ENS_12float_e4m3_tEfNS_4arch4Sm90ELb0ELb1ELb1ELb1ELb0ELb1ELb0ELb1ELb1ELb1ELb1ELb0EEENS1_21CollectiveEpilogueFwdINS6_IJSA_SC_SB_EEES9_NS_10bfloat16_tESG_Li256ELb1ELb1ELb1ELb1EEENS1_36VarlenDynamicPersistentTileSchedulerILi128ELi64ELi256ELi128ELb1ELb1ELb1ELb1ELb0ELb1EEEEEEEEEvNT_6ParamsE --------------------------
	.section	.text._ZN7cutlass13device_kernelIN5flash11enable_sm90INS1_16FlashAttnFwdSm90INS1_25CollectiveMainloopFwdSm90ILi2EN4cute5tupleIJNS5_1CILi1EEES8_S8_EEENS6_IJNS7_ILi128EEENS7_ILi64EEENS7_ILi256EEEEEELi256ENS_12float_e4m3_tEfNS_4arch4Sm90ELb0ELb1ELb1ELb1ELb0ELb1ELb0ELb1ELb1ELb1ELb1ELb0EEENS1_21CollectiveEpilogueFwdINS6_IJSA_SC_SB_EEES9_NS_10bfloat16_tESG_Li256ELb1ELb1ELb1ELb1EEENS1_36VarlenDynamicPersistentTileSchedulerILi128ELi64ELi256ELi128ELb1ELb1ELb1ELb1ELb0ELb1EEEEEEEEEvNT_6ParamsE,"ax",@progbits
	.align	128
.text._ZN7cutlass13device_kernelIN5flash11enable_sm90INS1_16FlashAttnFwdSm90INS1_25CollectiveMainloopFwdSm90ILi2EN4cute5tupleIJNS5_1CILi1EEES8_S8_EEENS6_IJNS7_ILi128EEENS7_ILi64EEENS7_ILi256EEEEEELi256ENS_12float_e4m3_tEfNS_4arch4Sm90ELb0ELb1ELb1ELb1ELb0ELb1ELb0ELb1ELb1ELb1ELb1ELb0EEENS1_21CollectiveEpilogueFwdINS6_IJSA_SC_SB_EEES9_NS_10bfloat16_tESG_Li256ELb1ELb1ELb1ELb1EEENS1_36VarlenDynamicPersistentTileSchedulerILi128ELi64ELi256ELi128ELb1ELb1ELb1ELb1ELb0ELb1EEEEEEEEEvNT_6ParamsE:
        .type           _ZN7cutlass13device_kernelIN5flash11enable_sm90INS1_16FlashAttnFwdSm90INS1_25CollectiveMainloopFwdSm90ILi2EN4cute5tupleIJNS5_1CILi1EEES8_S8_EEENS6_IJNS7_ILi128EEENS7_ILi64EEENS7_ILi256EEEEEELi256ENS_12float_e4m3_tEfNS_4arch4Sm90ELb0ELb1ELb1ELb1ELb0ELb1ELb0ELb1ELb1ELb1ELb1ELb0EEENS1_21CollectiveEpilogueFwdINS6_IJSA_SC_SB_EEES9_NS_10bfloat16_tESG_Li256ELb1ELb1ELb1ELb1EEENS1_36VarlenDynamicPersistentTileSchedulerILi128ELi64ELi256ELi128ELb1ELb1ELb1ELb1ELb0ELb1EEEEEEEEEvNT_6ParamsE,@function
        .size           _ZN7cutlass13device_kernelIN5flash11enable_sm90INS1_16FlashAttnFwdSm90INS1_25CollectiveMainloopFwdSm90ILi2EN4cute5tupleIJNS5_1CILi1EEES8_S8_EEENS6_IJNS7_ILi128EEENS7_ILi64EEENS7_ILi256EEEEEELi256ENS_12float_e4m3_tEfNS_4arch4Sm90ELb0ELb1ELb1ELb1ELb0ELb1ELb0ELb1ELb1ELb1ELb1ELb0EEENS1_21CollectiveEpilogueFwdINS6_IJSA_SC_SB_EEES9_NS_10bfloat16_tESG_Li256ELb1ELb1ELb1ELb1EEENS1_36VarlenDynamicPersistentTileSchedulerILi128ELi64ELi256ELi128ELb1ELb1ELb1ELb1ELb0ELb1EEEEEEEEEvNT_6ParamsE,(.L_x_13343 - _ZN7cutlass13device_kernelIN5flash11enable_sm90INS1_16FlashAttnFwdSm90INS1_25CollectiveMainloopFwdSm90ILi2EN4cute5tupleIJNS5_1CILi1EEES8_S8_EEENS6_IJNS7_ILi128EEENS7_ILi64EEENS7_ILi256EEEEEELi256ENS_12float_e4m3_tEfNS_4arch4Sm90ELb0ELb1ELb1ELb1ELb0ELb1ELb0ELb1ELb1ELb1ELb1ELb0EEENS1_21CollectiveEpilogueFwdINS6_IJSA_SC_SB_EEES9_NS_10bfloat16_tESG_Li256ELb1ELb1ELb1ELb1EEENS1_36VarlenDynamicPersistentTileSchedulerILi128ELi64ELi256ELi128ELb1ELb1ELb1ELb1ELb0ELb1EEEEEEEEEvNT_6ParamsE)
        .other          _ZN7cutlass13device_kernelIN5flash11enable_sm90INS1_16FlashAttnFwdSm90INS1_25CollectiveMainloopFwdSm90ILi2EN4cute5tupleIJNS5_1CILi1EEES8_S8_EEENS6_IJNS7_ILi128EEENS7_ILi64EEENS7_ILi256EEEEEELi256ENS_12float_e4m3_tEfNS_4arch4Sm90ELb0ELb1ELb1ELb1ELb0ELb1ELb0ELb1ELb1ELb1ELb1ELb0EEENS1_21CollectiveEpilogueFwdINS6_IJSA_SC_SB_EEES9_NS_10bfloat16_tESG_Li256ELb1ELb1ELb1ELb1EEENS1_36VarlenDynamicPersistentTileSchedulerILi128ELi64ELi256ELi128ELb1ELb1ELb1ELb1ELb0ELb1EEEEEEEEEvNT_6ParamsE,@"STO_CUDA_ENTRY STV_DEFAULT"
_ZN7cutlass13device_kernelIN5flash11enable_sm90INS1_16FlashAttnFwdSm90INS1_25CollectiveMainloopFwdSm90ILi2EN4cute5tupleIJNS5_1CILi1EEES8_S8_EEENS6_IJNS7_ILi128EEENS7_ILi64EEENS7_ILi256EEEEEELi256ENS_12float_e4m3_tEfNS_4arch4Sm90ELb0ELb1ELb1ELb1ELb0ELb1ELb0ELb1ELb1ELb1ELb1ELb0EEENS1_21CollectiveEpilogueFwdINS6_IJSA_SC_SB_EEES9_NS_10bfloat16_tESG_Li256ELb1ELb1ELb1ELb1EEENS1_36VarlenDynamicPersistentTileSchedulerILi128ELi64ELi256ELi128ELb1ELb1ELb1ELb1ELb0ELb1EEEEEEEEEvNT_6ParamsE:
        /* <DEDUP_REMOVED lines=24> */
.L_x_1403:
[----:B------:R-:W-:Y:S05]  /*0180*/  BSYNC B0 ;  /* 0x0000000000007941 */ /* 0x000fea0003800000 */
.L_x_1402:
        /* <DEDUP_REMOVED lines=41> */
.L_x_1404:
        /* <DEDUP_REMOVED lines=22> */
.L_x_1405:
        /* <DEDUP_REMOVED lines=18> */
.L_x_1406:
        /* <DEDUP_REMOVED lines=22> */
.L_x_1407:
        /* <DEDUP_REMOVED lines=22> */
.L_x_1408:
        /* <DEDUP_REMOVED lines=8> */
.L_x_1411:
        /* <DEDUP_REMOVED lines=8> */
[----:B-1----:R-:W-:-:S06]  /*0a60*/  ULEA UR4, UR42, UR4, 0x18 ;  /* 0x000000042a047291 */ /* 0x002fcc000f8ec03f */
[----:B------:R-:W-:Y:S01]  /*0a70*/  IMAD.U32 R16, RZ, RZ, UR4 ;  /* 0x00000004ff107e24 */ /* 0x000fe2000f8e00ff */
[----:B0-----:R-:W-:Y:S01]  /*0a80*/  SHF.R.U32.HI R0, RZ, 0x7, R0 ;  /* 0x00000007ff007819 */ /* 0x001fe20000011600 */
[----:B------:R-:W-:-:S03]  /*0a90*/  ULDC UR4, c[0x0][0xc3c] ;  /* 0x00030f0000047ab9 */ /* 0x000fc60000000800 */
[----:B------:R-:W-:-:S13]  /*0aa0*/  ISETP.NE.AND P0, PT, R0, 0x1, PT ;  /* 0x000000010000780c */ /* 0x000fda0003f05270 */
[----:B------:R-:W-:Y:S08]  /*0ab0*/  @!P0 BAR.ARV 0x9, 0x100 ;  /* 0x0244000000008b1d */ /* 0x000ff00000002000 */
[----:B------:R-:W-:Y:S06]  /*0ac0*/  BAR.SYNC.DEFER_BLOCKING 0x5, 0x180 ;  /* 0x0146000000007b1d */ /* 0x000fec0000010000 */
[----:B------:R-:W0:Y:S02]  /*0ad0*/  LDS.128 R204, [R16+0x284d0] ;  /* 0x0284d00010cc7984 */ /* 0x000e240000000c00 */
[----:B------:R-:W-:Y:S06]  /*0ae0*/  BAR.ARV 0x4, 0x180 ;  /* 0x0106000000007b1d */ /* 0x000fec0000002000 */
[----:B0-----:R-:W-:-:S13]  /*0af0*/  ISETP.GE.AND P0, PT, R207, UR4, PT ;  /* 0x00000004cf007c0c */ /* 0x001fda000bf06270 */
[----:B------:R-:W-:Y:S05]  /*0b00*/  @P0 BRA `(.L_x_1412) ;  /* 0x000002b400d80947 */ /* 0x000fea0003800000 */
[----:B------:R-:W0:Y:S01]  /*0b10*/  S2R R0, SR_TID.X ;  /* 0x0000000000007919 */ /* 0x000e220000002100 */
[----:B------:R-:W-:Y:S02]  /*0b20*/  R2UR UR44, R16 ;  /* 0x00000000102c72ca */ /* 0x000fe400000e0000 */
[----:B------:R-:W-:Y:S01]  /*0b30*/  CS2R R192, SRZ ;  /* 0x0000000000c07805 */ /* 0x000fe2000001ff00 */
[----:B------:R-:W-:Y:S01]  /*0b40*/  IMAD.MOV.U32 R198, RZ, RZ, RZ ;  /* 0x000000ffffc67224 */ /* 0x000fe200078e00ff */
[----:B------:R-:W-:Y:S01]  /*0b50*/  ULOP3.LUT UR45, UR40, 0x1, URZ, 0xfc, !UPT ;  /* 0x00000001282d7892 */ /* 0x000fe2000f8efc3f */
[----:B------:R-:W-:Y:S01]  /*0b60*/  IMAD.MOV.U32 R200, RZ, RZ, RZ ;  /* 0x000000ffffc87224 */ /* 0x000fe200078e00ff */
[----:B------:R-:W-:-:S07]  /*0b70*/  UMOV UR43, URZ ;  /* 0x0000003f002b7c82 */ /* 0x000fce0008000000 */
[----:B------:R-:W-:Y:S01]  /*0b80*/  UIADD3 UR44, UR44, 0x18000, URZ ;  /* 0x000180002c2c7890 */ /* 0x000fe2000fffe03f */
[----:B0-----:R-:W-:-:S05]  /*0b90*/  VIADD R0, R0, 0xffffff80 ;  /* 0xffffff8000007836 */ /* 0x001fca0000000000 */
[----:B------:R-:W-:-:S04]  /*0ba0*/  SHF.R.S32.HI R3, RZ, 0x1f, R0 ;  /* 0x0000001fff037819 */ /* 0x000fc80000011400 */
[CC--:B------:R-:W-:Y:S02]  /*0bb0*/  LEA.HI R2, R3.reuse, R0.reuse, RZ, 0x7 ;  /* 0x0000000003027211 */ /* 0x0c0fe400078f38ff */
[CC--:B------:R-:W-:Y:S02]  /*0bc0*/  LEA.HI R5, R3.reuse, R0.reuse, RZ, 0x2 ;  /* 0x0000000003057211 */ /* 0x0c0fe400078f10ff */
[CC--:B------:R-:W-:Y:S02]  /*0bd0*/  LEA.HI R6, R3.reuse, R0.reuse, RZ, 0x4 ;  /* 0x0000000003067211 */ /* 0x0c0fe400078f20ff */
[CC--:B------:R-:W-:Y:S02]  /*0be0*/  LEA.HI R17, R3.reuse, R0.reuse, RZ, 0x3 ;  /* 0x0000000003117211 */ /* 0x0c0fe400078f18ff */
[----:B------:R-:W-:Y:S02]  /*0bf0*/  LOP3.LUT R11, R2, 0xffffff80, RZ, 0xc0, !PT ;  /* 0xffffff80020b7812 */ /* 0x000fe400078ec0ff */
[----:B------:R-:W-:-:S02]  /*0c00*/  LEA.HI R8, R3, R0, RZ, 0x5 ;  /* 0x0000000003087211 */ /* 0x000fc400078f28ff */
[----:B------:R-:W-:Y:S01]  /*0c10*/  LEA.HI R4, R3, R0, RZ, 0x6 ;  /* 0x0000000003047211 */ /* 0x000fe200078f30ff */
[----:B------:R-:W-:Y:S01]  /*0c20*/  IMAD.IADD R20, R0, 0x1, -R11 ;  /* 0x0000000100147824 */ /* 0x000fe200078e0a0b */
[----:B------:R-:W-:Y:S01]  /*0c30*/  LOP3.LUT R13, R5, 0xfffffffc, RZ, 0xc0, !PT ;  /* 0xfffffffc050d7812 */ /* 0x000fe200078ec0ff */
[----:B------:R-:W-:Y:S01]  /*0c40*/  IMAD.SHL.U32 R8, R8, 0x20, RZ ;  /* 0x0000002008087824 */ /* 0x000fe200078e00ff */
[----:B------:R-:W-:Y:S01]  /*0c50*/  LOP3.LUT R7, R6, 0x3fffff0, RZ, 0xc0, !PT ;  /* 0x03fffff006077812 */ /* 0x000fe200078ec0ff */
[----:B------:R-:W-:Y:S01]  /*0c60*/  IMAD.SHL.U32 R4, R4, 0x10, RZ ;  /* 0x0000001004047824 */ /* 0x000fe200078e00ff */
[----:B------:R-:W-:Y:S01]  /*0c70*/  LOP3.LUT R5, R17, 0xfffffff8, RZ, 0xc0, !PT ;  /* 0xfffffff811057812 */ /* 0x000fe200078ec0ff */
[C---:B------:R-:W-:Y:S01]  /*0c80*/  IMAD.IADD R13, R0.reuse, 0x1, -R13 ;  /* 0x00000001000d7824 */ /* 0x040fe200078e0a0d */
[----:B------:R-:W-:Y:S01]  /*0c90*/  SHF.R.S32.HI R3, RZ, 0x7, R2 ;  /* 0x00000007ff037819 */ /* 0x000fe20000011402 */
[C---:B------:R-:W-:Y:S01]  /*0ca0*/  IMAD.IADD R7, R0.reuse, 0x1, -R7 ;  /* 0x0000000100077824 */ /* 0x040fe200078e0a07 */
[----:B------:R-:W-:Y:S01]  /*0cb0*/  SHF.R.S32.HI R9, RZ, 0x4, R6 ;  /* 0x00000004ff097819 */ /* 0x000fe20000011406 */
[----:B------:R-:W-:Y:S01]  /*0cc0*/  IMAD.IADD R5, R0, 0x1, -R5 ;  /* 0x0000000100057824 */ /* 0x000fe200078e0a05 */
[----:B------:R-:W-:Y:S01]  /*0cd0*/  LEA.HI R2, R2, R3, RZ, 0x1 ;  /* 0x0000000302027211 */ /* 0x000fe200078f08ff */
[----:B------:R-:W-:Y:S01]  /*0ce0*/  STL [R1+0x98], R20 ;  /* 0x0000981401007387 */ /* 0x000fe20000100800 */
[----:B------:R-:W-:Y:S01]  /*0cf0*/  LEA.HI R6, R6, R9, RZ, 0x1 ;  /* 0x0000000906067211 */ /* 0x000fe200078f08ff */
[C---:B------:R-:W-:Y:S01]  /*0d00*/  IMAD.SHL.U32 R22, R5.reuse, 0x10, RZ ;  /* 0x0000001005167824 */ /* 0x040fe200078e00ff */
[----:B------:R-:W-:Y:S01]  /*0d10*/  SHF.R.S32.HI R0, RZ, 0x1f, R20 ;  /* 0x0000001fff007819 */ /* 0x000fe20000011414 */
[----:B------:R-:W-:Y:S01]  /*0d20*/  IMAD.SHL.U32 R18, R5, 0x8, RZ ;  /* 0x0000000805127824 */ /* 0x000fe200078e00ff */
[----:B------:R-:W-:-:S02]  /*0d30*/  LOP3.LUT R8, R8, 0xfffffc00, RZ, 0xc0, !PT ;  /* 0xfffffc0008087812 */ /* 0x000fc400078ec0ff */
[----:B------:R-:W-:Y:S01]  /*0d40*/  LOP3.LUT R2, R2, 0x3fffffe, RZ, 0xc0, !PT ;  /* 0x03fffffe02027812 */ /* 0x000fe200078ec0ff */
[----:B------:R-:W-:Y:S01]  /*0d50*/  VIADD R208, R18, 0x80 ;  /* 0x0000008012d07836 */ /* 0x000fe20000000000 */
[----:B------:R-:W-:Y:S01]  /*0d60*/  LOP3.LUT R6, R6, 0x1ffffffe, RZ, 0xc0, !PT ;  /* 0x1ffffffe06067812 */ /* 0x000fe200078ec0ff */
[----:B------:R-:W-:Y:S01]  /*0d70*/  IMAD R7, R7, 0x40, R8 ;  /* 0x0000004007077824 */ /* 0x000fe200078e0208 */
[-C--:B------:R-:W-:Y:S01]  /*0d80*/  LEA.HI R10, R0, R20.reuse, RZ, 0x2 ;  /* 0x00000014000a7211 */ /* 0x080fe200078f10ff */
[----:B------:R-:W-:Y:S01]  /*0d90*/  IMAD.IADD R2, R3, 0x1, -R2 ;  /* 0x0000000103027824 */ /* 0x000fe200078e0a02 */
[----:B------:R-:W-:Y:S01]  /*0da0*/  SHF.R.S32.HI R17, RZ, 0x3, R17 ;  /* 0x00000003ff117819 */ /* 0x000fe20000011411 */
[----:B------:R-:W-:Y:S01]  /*0db0*/  IMAD.IADD R6, R9, 0x1, -R6 ;  /* 0x0000000109067824 */ /* 0x000fe200078e0a06 */
[--C-:B------:R-:W-:Y:S01]  /*0dc0*/  SHF.R.S32.HI R3, RZ, 0x2, R10.reuse ;  /* 0x00000002ff037819 */ /* 0x100fe2000001140a */
[----:B------:R-:W-:Y:S01]  /*0dd0*/  VIADD R210, R18, 0xc0 ;  /* 0x000000c012d27836 */ /* 0x000fe20000000000 */
[----:B------:R-:W-:Y:S01]  /*0de0*/  SHF.R.S32.HI R8, RZ, 0x1f, R10 ;  /* 0x0000001fff087819 */ /* 0x000fe2000001140a */
[----:B------:R-:W-:Y:S01]  /*0df0*/  IMAD R6, R6, 0x8, R7 ;  /* 0x0000000806067824 */ /* 0x000fe200078e0207 */
[----:B------:R-:W-:Y:S01]  /*0e00*/  LEA.HI R9, R13, R13, RZ, 0x1 ;  /* 0x0000000d0d097211 */ /* 0x000fe200078f08ff */
[C---:B------:R-:W-:Y:S01]  /*0e10*/  VIADD R7, R17.reuse, 0x40 ;  /* 0x0000004011077836 */ /* 0x040fe20000000000 */
[----:B------:R-:W-:Y:S01]  /*0e20*/  LEA.HI R8, R8, R3, RZ, 0x3 ;  /* 0x0000000308087211 */ /* 0x000fe200078f18ff */
[----:B------:R-:W-:Y:S01]  /*0e30*/  VIADD R219, R17, 0x20 ;  /* 0x0000002011db7836 */ /* 0x000fe20000000000 */
[----:B------:R-:W-:Y:S01]  /*0e40*/  LEA.HI R0, R0, R20, RZ, 0x5 ;  /* 0x0000001400007211 */ /* 0x000fe200078f28ff */
[----:B------:R0:W-:Y:S01]  /*0e50*/  STL [R1+0xac], R6 ;  /* 0x0000ac0601007387 */ /* 0x0001e20000100800 */
[----:B------:R-:W-:Y:S01]  /*0e60*/  LOP3.LUT R8, R8, 0xfffffff8, RZ, 0xc0, !PT ;  /* 0xfffffff808087812 */ /* 0x000fe200078ec0ff */
[----:B------:R-:W-:Y:S01]  /*0e70*/  IMAD.SHL.U32 R203, R219, 0x80, RZ ;  /* 0x00000080dbcb7824 */ /* 0x000fe200078e00ff */
[----:B------:R-:W-:Y:S01]  /*0e80*/  SHF.R.S32.HI R0, RZ, 0x5, R0 ;  /* 0x00000005ff007819 */ /* 0x000fe20000011400 */
[----:B------:R-:W-:Y:S01]  /*0e90*/  IMAD.SHL.U32 R209, R17, 0x80, RZ ;  /* 0x0000008011d17824 */ /* 0x000fe200078e00ff */
[----:B------:R-:W-:Y:S01]  /*0ea0*/  SHF.R.S32.HI R12, RZ, 0x1f, R7 ;  /* 0x0000001fff0c7819 */ /* 0x000fe20000011407 */
[----:B------:R-:W-:Y:S01]  /*0eb0*/  IMAD.IADD R3, R3, 0x1, -R8 ;  /* 0x0000000103037824 */ /* 0x000fe200078e0a08 */
[----:B------:R-:W-:-:S02]  /*0ec0*/  LOP3.LUT R10, R10, 0x7ffffffc, RZ, 0xc0, !PT ;  /* 0x7ffffffc0a0a7812 */ /* 0x000fc400078ec0ff */
[----:B------:R-:W-:Y:S01]  /*0ed0*/  LEA.HI R12, R12, R7, RZ, 0x3 ;  /* 0x000000070c0c7211 */ /* 0x000fe200078f18ff */
[----:B------:R-:W-:Y:S01]  /*0ee0*/  IMAD R3, R0, 0x10, R3 ;  /* 0x0000001000037824 */ /* 0x000fe200078e0203 */
[----:B0-----:R-:W-:Y:S01]  /*0ef0*/  LOP3.LUT R6, R9, 0x1ffffffe, RZ, 0xc0, !PT ;  /* 0x1ffffffe09067812 */ /* 0x001fe200078ec0ff */
[----:B------:R-:W-:Y:S01]  /*0f00*/  VIADD R9, R17, 0x60 ;  /* 0x0000006011097836 */ /* 0x000fe20000000000 */
[----:B------:R-:W-:Y:S01]  /*0f10*/  SHF.R.S32.HI R0, RZ, 0x1f, R219 ;  /* 0x0000001fff007819 */ /* 0x000fe200000114db */
[----:B------:R-:W-:Y:S01]  /*0f20*/  IMAD.SHL.U32 R7, R7, 0x80, RZ ;  /* 0x0000008007077824 */ /* 0x000fe200078e00ff */
[----:B------:R-:W-:Y:S01]  /*0f30*/  LOP3.LUT R203, R203, 0x380, RZ, 0xc0, !PT ;  /* 0x00000380cbcb7812 */ /* 0x000fe200078ec0ff */
[----:B------:R-:W-:Y:S01]  /*0f40*/  IMAD R15, R2, 0x40, R3 ;  /* 0x00000040020f7824 */ /* 0x000fe200078e0203 */
[----:B------:R-:W-:Y:S01]  /*0f50*/  SHF.R.S32.HI R14, RZ, 0x1f, R9 ;  /* 0x0000001fff0e7819 */ /* 0x000fe20000011409 */
[----:B------:R-:W-:Y:S01]  /*0f60*/  IMAD.SHL.U32 R12, R12, 0x80, RZ ;  /* 0x000000800c0c7824 */ /* 0x000fe200078e00ff */
[----:B------:R-:W-:Y:S01]  /*0f70*/  LEA.HI R2, R0, R219, RZ, 0x3 ;  /* 0x000000db00027211 */ /* 0x000fe200078f18ff */
[----:B------:R-:W-:Y:S01]  /*0f80*/  IMAD.IADD R6, R13, 0x1, -R6 ;  /* 0x000000010d067824 */ /* 0x000fe200078e0a06 */
[----:B------:R-:W-:Y:S01]  /*0f90*/  LEA.HI R14, R14, R9, RZ, 0x3 ;  /* 0x000000090e0e7211 */ /* 0x000fe200078f18ff */
[----:B------:R-:W-:Y:S01]  /*0fa0*/  IMAD.SHL.U32 R9, R9, 0x80, RZ ;  /* 0x0000008009097824 */ /* 0x000fe200078e00ff */
[----:B------:R-:W-:Y:S01]  /*0fb0*/  LOP3.LUT R7, R7, 0x380, RZ, 0xc0, !PT ;  /* 0x0000038007077812 */ /* 0x000fe200078ec0ff */
[----:B------:R-:W-:Y:S01]  /*0fc0*/  IMAD.SHL.U32 R2, R2, 0x80, RZ ;  /* 0x0000008002027824 */ /* 0x000fe200078e00ff */
[----:B------:R-:W-:Y:S01]  /*0fd0*/  LOP3.LUT R209, R209, 0x380, RZ, 0xc0, !PT ;  /* 0x00000380d1d17812 */ /* 0x000fe200078ec0ff */
[----:B------:R-:W-:Y:S01]  /*0fe0*/  IMAD.SHL.U32 R14, R14, 0x80, RZ ;  /* 0x000000800e0e7824 */ /* 0x000fe200078e00ff */
[----:B------:R-:W-:Y:S01]  /*0ff0*/  LOP3.LUT R11, R9, 0x380, RZ, 0xc0, !PT ;  /* 0x00000380090b7812 */ /* 0x000fe200078ec0ff */
[----:B------:R-:W-:Y:S01]  /*1000*/  IMAD.IADD R10, R20, 0x1, -R10 ;  /* 0x00000001140a7824 */ /* 0x000fe200078e0a0a */
[--C-:B------:R-:W-:Y:S01]  /*1010*/  LOP3.LUT R8, R7, 0x70, R22.reuse, 0xf8, !PT ;  /* 0x0000007007087812 */ /* 0x100fe200078ef816 */
[----:B------:R-:W-:Y:S01]  /*1020*/  STL [R1+0xa8], R15 ;  /* 0x0000a80f01007387 */ /* 0x000fe20000100800 */
[----:B------:R-:W-:Y:S01]  /*1030*/  SHF.R.U32.HI R9, RZ, 0x3, R7 ;  /* 0x00000003ff097819 */ /* 0x000fe20000011607 */
[----:B------:R-:W-:Y:S01]  /*1040*/  IMAD.SHL.U32 R196, R10, 0x2, RZ ;  /* 0x000000020ac47824 */ /* 0x000fe200078e00ff */
[--C-:B------:R-:W-:Y:S01]  /*1050*/  LOP3.LUT R13, R11, 0x70, R22.reuse, 0xf8, !PT ;  /* 0x000000700b0d7812 */ /* 0x100fe200078ef816 */
[----:B------:R-:W-:Y:S01]  /*1060*/  IMAD R202, R6, 0x8, R15 ;  /* 0x0000000806ca7824 */ /* 0x000fe200078e020f */
[----:B------:R-:W-:Y:S01]  /*1070*/  LOP3.LUT R7, R12, 0xfffffc00, RZ, 0xc0, !PT ;  /* 0xfffffc000c077812 */ /* 0x000fe200078ec0ff */
[C---:B------:R-:W-:Y:S01]  /*1080*/  VIADD R25, R196.reuse, 0x8 ;  /* 0x00000008c4197836 */ /* 0x040fe20000000000 */
[----:B------:R-:W-:Y:S01]  /*1090*/  SHF.R.U32.HI R11, RZ, 0x3, R11 ;  /* 0x00000003ff0b7819 */ /* 0x000fe2000001160b */
[----:B------:R-:W-:Y:S01]  /*10a0*/  VIADD R24, R196, 0x10 ;  /* 0x00000010c4187836 */ /* 0x000fe20000000000 */
[----:B------:R-:W-:Y:S01]  /*10b0*/  LOP3.LUT R14, R14, 0xfffffc00, RZ, 0xc0, !PT ;  /* 0xfffffc000e0e7812 */ /* 0x000fe200078ec0ff */
[----:B------:R-:W-:Y:S01]  /*10c0*/  VIADD R20, R196, 0x20 ;  /* 0x00000020c4147836 */ /* 0x000fe20000000000 */
[----:B------:R-:W-:Y:S01]  /*10d0*/  LOP3.LUT R213, R4, 0xfffffc00, RZ, 0xc0, !PT ;  /* 0xfffffc0004d57812 */ /* 0x000fe200078ec0ff */
[C---:B------:R-:W-:Y:S01]  /*10e0*/  VIADD R12, R196.reuse, 0x38 ;  /* 0x00000038c40c7836 */ /* 0x040fe20000000000 */
[----:B------:R-:W-:Y:S01]  /*10f0*/  SHF.R.U32.HI R4, RZ, 0x3, R203 ;  /* 0x00000003ff047819 */ /* 0x000fe200000116cb */
[C---:B------:R-:W-:Y:S01]  /*1100*/  VIADD R10, R196.reuse, 0x48 ;  /* 0x00000048c40a7836 */ /* 0x040fe20000000000 */
[--C-:B------:R-:W-:Y:S01]  /*1110*/  LOP3.LUT R3, R203, 0x70, R22.reuse, 0xf8, !PT ;  /* 0x00000070cb037812 */ /* 0x100fe200078ef816 */
[----:B------:R-:W-:Y:S01]  /*1120*/  VIADD R5, R196, 0x68 ;  /* 0x00000068c4057836 */ /* 0x000fe20000000000 */
[----:B------:R-:W-:Y:S01]  /*1130*/  LOP3.LUT R212, R2, 0xfffffc00, RZ, 0xc0, !PT ;  /* 0xfffffc0002d47812 */ /* 0x000fe200078ec0ff */
[C---:B------:R-:W-:Y:S01]  /*1140*/  VIADD R237, R196.reuse, 0x90 ;  /* 0x00000090c4ed7836 */ /* 0x040fe20000000000 */
[----:B------:R-:W-:Y:S01]  /*1150*/  LOP3.LUT R7, R7, R8, R9, 0xf6, !PT ;  /* 0x0000000807077212 */ /* 0x000fe200078ef609 */
[C---:B------:R-:W-:Y:S01]  /*1160*/  VIADD R9, R196.reuse, 0x50 ;  /* 0x00000050c4097836 */ /* 0x040fe20000000000 */
[----:B------:R-:W-:Y:S01]  /*1170*/  LOP3.LUT R0, R209, 0x70, R22, 0xf8, !PT ;  /* 0x00000070d1007812 */ /* 0x000fe200078ef816 */
[C---:B------:R-:W-:Y:S01]  /*1180*/  VIADD R8, R196.reuse, 0x58 ;  /* 0x00000058c4087836 */ /* 0x040fe20000000000 */
[----:B------:R-:W-:Y:S01]  /*1190*/  SHF.R.U32.HI R21, RZ, 0x3, R209 ;  /* 0x00000003ff157819 */ /* 0x000fe200000116d1 */
[----:B------:R-:W-:Y:S01]  /*11a0*/  VIADD R236, R196, 0x98 ;  /* 0x00000098c4ec7836 */ /* 0x000fe20000000000 */
[----:B------:R-:W-:Y:S01]  /*11b0*/  LOP3.LUT R11, R14, R13, R11, 0xf6, !PT ;  /* 0x0000000d0e0b7212 */ /* 0x000fe200078ef60b */
[----:B------:R-:W-:Y:S01]  /*11c0*/  VIADD R14, R196, 0x28 ;  /* 0x00000028c40e7836 */ /* 0x000fe20000000000 */
[----:B------:R-:W-:Y:S01]  /*11d0*/  LOP3.LUT R3, R212, R3, R4, 0xf6, !PT ;  /* 0x00000003d4037212 */ /* 0x000fe200078ef604 */
[----:B------:R-:W-:Y:S01]  /*11e0*/  VIADD R13, R196, 0x30 ;  /* 0x00000030c40d7836 */ /* 0x000fe20000000000 */
[----:B------:R-:W-:Y:S01]  /*11f0*/  LOP3.LUT R215, R213, R0, R21, 0xf6, !PT ;  /* 0x00000000d5d77212 */ /* 0x000fe200078ef615 */
[C---:B------:R-:W-:Y:S01]  /*1200*/  IMAD.IADD R0, R16.reuse, 0x1, R7 ;  /* 0x0000000110007824 */ /* 0x040fe200078e0207 */
[----:B------:R-:W-:Y:S01]  /*1210*/  SHF.R.S32.HI R27, RZ, 0x1f, R25 ;  /* 0x0000001fff1b7819 */ /* 0x000fe20000011419 */
[----:B------:R-:W-:Y:S01]  /*1220*/  IMAD.IADD R4, R16, 0x1, R11 ;  /* 0x0000000110047824 */ /* 0x000fe200078e020b */
[----:B------:R-:W-:Y:S01]  /*1230*/  SHF.R.S32.HI R26, RZ, 0x1f, R24 ;  /* 0x0000001fff1a7819 */ /* 0x000fe20000011418 */
[----:B------:R-:W-:Y:S01]  /*1240*/  VIADD R21, R196, 0x18 ;  /* 0x00000018c4157836 */ /* 0x000fe20000000000 */
[----:B------:R0:W-:Y:S01]  /*1250*/  STL [R1+0xa0], R0 ;  /* 0x0000a00001007387 */ /* 0x0001e20000100800 */
[----:B------:R-:W-:Y:S01]  /*1260*/  IMAD.IADD R2, R16, 0x1, R3 ;  /* 0x0000000110027824 */ /* 0x000fe200078e0203 */
[----:B------:R-:W-:Y:S01]  /*1270*/  SHF.R.S32.HI R24, RZ, 0x1f, R20 ;  /* 0x0000001fff187819 */ /* 0x000fe20000011414 */
[C---:B------:R-:W-:Y:S01]  /*1280*/  VIADD R11, R196.reuse, 0x40 ;  /* 0x00000040c40b7836 */ /* 0x040fe20000000000 */
[----:B------:R1:W-:Y:S01]  /*1290*/  STL [R1+0x9c], R4 ;  /* 0x00009c0401007387 */ /* 0x0003e20000100800 */
[C---:B------:R-:W-:Y:S01]  /*12a0*/  VIADD R7, R196.reuse, 0x60 ;  /* 0x00000060c4077836 */ /* 0x040fe20000000000 */
[----:B------:R-:W-:Y:S01]  /*12b0*/  SHF.R.S32.HI R25, RZ, 0x1f, R21 ;  /* 0x0000001fff197819 */ /* 0x000fe20000011415 */
[C---:B------:R-:W-:Y:S01]  /*12c0*/  VIADD R3, R196.reuse, 0x78 ;  /* 0x00000078c4037836 */ /* 0x040fe20000000000 */
[----:B------:R2:W-:Y:S01]  /*12d0*/  STL [R1+0xa4], R2 ;  /* 0x0000a40201007387 */ /* 0x0005e20000100800 */
[----:B------:R-:W-:Y:S01]  /*12e0*/  SHF.R.S32.HI R21, RZ, 0x1f, R14 ;  /* 0x0000001fff157819 */ /* 0x000fe2000001140e */
[C---:B------:R-:W-:Y:S01]  /*12f0*/  VIADD R235, R196.reuse, 0xa0 ;  /* 0x000000a0c4eb7836 */ /* 0x040fe20000000000 */
[----:B0-----:R-:W-:Y:S01]  /*1300*/  SHF.R.S32.HI R0, RZ, 0x1f, R196 ;  /* 0x0000001fff007819 */ /* 0x001fe200000114c4 */
[C---:B------:R-:W-:Y:S01]  /*1310*/  VIADD R0, R196.reuse, 0x88 ;  /* 0x00000088c4007836 */ /* 0x040fe20000000000 */
[----:B------:R-:W-:Y:S01]  /*1320*/  SHF.R.S32.HI R20, RZ, 0x1f, R13 ;  /* 0x0000001fff147819 */ /* 0x000fe2000001140d */
[C---:B-1----:R-:W-:Y:S01]  /*1330*/  VIADD R4, R196.reuse, 0x70 ;  /* 0x00000070c4047836 */ /* 0x042fe20000000000 */
[----:B------:R-:W-:Y:S01]  /*1340*/  SHF.R.S32.HI R14, RZ, 0x1f, R12 ;  /* 0x0000001fff0e7819 */ /* 0x000fe2000001140c */
[C---:B------:R-:W-:Y:S01]  /*1350*/  VIADD R234, R196.reuse, 0xa8 ;  /* 0x000000a8c4ea7836 */ /* 0x040fe20000000000 */
[----:B------:R-:W-:Y:S01]  /*1360*/  SHF.R.S32.HI R13, RZ, 0x1f, R11 ;  /* 0x0000001fff0d7819 */ /* 0x000fe2000001140b */
[C---:B--2---:R-:W-:Y:S01]  /*1370*/  VIADD R2, R196.reuse, 0x80 ;  /* 0x00000080c4027836 */ /* 0x044fe20000000000 */
[----:B------:R-:W-:Y:S01]  /*1380*/  SHF.R.S32.HI R12, RZ, 0x1f, R10 ;  /* 0x0000001fff0c7819 */ /* 0x000fe2000001140a */
[C---:B------:R-:W-:Y:S01]  /*1390*/  VIADD R232, R196.reuse, 0xb8 ;  /* 0x000000b8c4e87836 */ /* 0x040fe20000000000 */
[----:B------:R-:W-:Y:S01]  /*13a0*/  SHF.R.S32.HI R11, RZ, 0x1f, R9 ;  /* 0x0000001fff0b7819 */ /* 0x000fe20000011409 */
[C---:B------:R-:W-:Y:S01]  /*13b0*/  VIADD R231, R196.reuse, 0xc0 ;  /* 0x000000c0c4e77836 */ /* 0x040fe20000000000 */
[----:B------:R-:W-:Y:S01]  /*13c0*/  SHF.R.S32.HI R10, RZ, 0x1f, R8 ;  /* 0x0000001fff0a7819 */ /* 0x000fe20000011408 */
[C---:B------:R-:W-:Y:S01]  /*13d0*/  VIADD R230, R196.reuse, 0xc8 ;  /* 0x000000c8c4e67836 */ /* 0x040fe20000000000 */
[C---:B------:R-:W-:Y:S01]  /*13e0*/  IADD3 R233, R196.reuse, 0xb0, RZ ;  /* 0x000000b0c4e97810 */ /* 0x040fe20007ffe0ff */
        /* <DEDUP_REMOVED lines=12> */
[----:B------:R-:W-:Y:S01]  /*14b0*/  IMAD.IADD R214, R16, 0x1, R215 ;  /* 0x0000000110d67824 */ /* 0x000fe200078e02d7 */
[----:B------:R-:W-:-:S02]  /*14c0*/  IADD3 R194, R18, 0x40, RZ ;  /* 0x0000004012c27810 */ /* 0x000fc40007ffe0ff */
[----:B------:R-:W-:Y:S02]  /*14d0*/  SHF.R.S32.HI R2, RZ, 0x1f, R237 ;  /* 0x0000001fff027819 */ /* 0x000fe400000114ed */
[----:B------:R-:W-:Y:S02]  /*14e0*/  SHF.R.S32.HI R0, RZ, 0x1f, R236 ;  /* 0x0000001fff007819 */ /* 0x000fe400000114ec */
[----:B------:R-:W-:Y:S02]  /*14f0*/  SHF.R.S32.HI R3, RZ, 0x1f, R235 ;  /* 0x0000001fff037819 */ /* 0x000fe400000114eb */
[----:B------:R-:W-:Y:S02]  /*1500*/  SHF.R.S32.HI R2, RZ, 0x1f, R234 ;  /* 0x0000001fff027819 */ /* 0x000fe400000114ea */
[----:B------:R-:W-:Y:S02]  /*1510*/  SHF.R.S32.HI R0, RZ, 0x1f, R233 ;  /* 0x0000001fff007819 */ /* 0x000fe400000114e9 */
[----:B------:R-:W-:-:S02]  /*1520*/  SHF.R.S32.HI R3, RZ, 0x1f, R232 ;  /* 0x0000001fff037819 */ /* 0x000fc400000114e8 */
        /* <DEDUP_REMOVED lines=12> */
[----:B------:R-:W-:-:S07]  /*15f0*/  SHF.R.S32.HI R0, RZ, 0x1f, R224 ;  /* 0x0000001fff007819 */ /* 0x000fce00000114e0 */
.L_x_1654:
[----:B------:R-:W-:Y:S05]  /*1600*/  YIELD ;  /* 0x0000000000007946 */ /* 0x000fea0003800000 */
[----:B------:R-:W-:Y:S01]  /*1610*/  ULDC.64 UR4, c[0x0][0xa28] ;  /* 0x00028a0000047ab9 */ /* 0x000fe20000000a00 */
[----:B01-3--:R-:W0:Y:S01]  /*1620*/  LDC.64 R4, c[0x0][0xa08] ;  /* 0x00028200ff047b82 */ /* 0x00be220000000a00 */
[----:B------:R-:W-:Y:S01]  /*1630*/  ISETP.NE.U32.AND P1, PT, RZ, UR4, PT ;  /* 0x00000004ff007c0c */ /* 0x000fe2000bf25070 */
[----:B------:R-:W-:Y:S02]  /*1640*/  IMAD.MOV.U32 R24, RZ, RZ, RZ ;  /* 0x000000ffff187224 */ /* 0x000fe400078e00ff */
[----:B------:R-:W-:Y:S01]  /*1650*/  IMAD.MOV.U32 R10, RZ, RZ, RZ ;  /* 0x000000ffff0a7224 */ /* 0x000fe200078e00ff */
[----:B------:R-:W-:Y:S01]  /*1660*/  ISETP.NE.AND.EX P1, PT, RZ, UR5, PT, P1 ;  /* 0x00000005ff007c0c */ /* 0x000fe2000bf25310 */
[----:B------:R-:W-:-:S02]  /*1670*/  ULDC.64 UR4, c[0x0][0xa18] ;  /* 0x0002860000047ab9 */ /* 0x000fc40000000a00 */
[----:B------:R-:W-:-:S04]  /*1680*/  ISETP.NE.U32.AND P2, PT, RZ, UR4, PT ;  /* 0x00000004ff007c0c */ /* 0x000fc8000bf45070 */
[----:B------:R-:W-:Y:S01]  /*1690*/  ISETP.NE.AND.EX P2, PT, RZ, UR5, PT, P2 ;  /* 0x00000005ff007c0c */ /* 0x000fe2000bf45320 */
[----:B------:R-:W-:Y:S02]  /*16a0*/  ULDC.64 UR4, c[0x0][0xa08] ;  /* 0x0002820000047ab9 */ /* 0x000fe40000000a00 */
[----:B------:R-:W-:-:S03]  /*16b0*/  ISETP.NE.U32.AND P0, PT, RZ, UR4, PT ;  /* 0x00000004ff007c0c */ /* 0x000fc6000bf05070 */
[----:B------:R-:W1:Y:S01]  /*16c0*/  @P1 LDC.64 R2, c[0x0][0xa28] ;  /* 0x00028a00ff021b82 */ /* 0x000e620000000a00 */
[----:B------:R-:W-:Y:S01]  /*16d0*/  ISETP.NE.AND.EX P0, PT, RZ, UR5, PT, P0 ;  /* 0x00000005ff007c0c */ /* 0x000fe2000bf05300 */
[----:B0-----:R-:W-:-:S06]  /*16e0*/  IMAD.WIDE R4, R207, 0x4, R4 ;  /* 0x00000004cf047825 */ /* 0x001fcc00078e0204 */
[----:B------:R-:W0:Y:S01]  /*16f0*/  @P2 LDC.64 R6, c[0x0][0xa18] ;  /* 0x00028600ff062b82 */ /* 0x000e220000000a00 */
[----:B------:R-:W-:Y:S02]  /*1700*/  ULDC UR4, c[0x0][0x288] ;  /* 0x0000a20000047ab9 */ /* 0x000fe40000000800 */
[----:B------:R-:W-:Y:S01]  /*1710*/  IMAD.U32 R195, RZ, RZ, UR4 ;  /* 0x00000004ffc37e24 */ /* 0x000fe2000f8e00ff */
[----:B------:R-:W-:Y:S02]  /*1720*/  ULDC.64 UR4, c[0x0][0x418] ;  /* 0x0001060000047ab9 */ /* 0x000fe40000000a00 */
[----:B------:R-:W5:Y:S01]  /*1730*/  @P0 LDG.E R24, desc[UR46][R4.64] ;  /* 0x0000002e04180981 */ /* 0x000f62000c1e1900 */
[----:B-1----:R-:W-:-:S04]  /*1740*/  @P1 IMAD.WIDE R2, R207, 0x4, R2 ;  /* 0x00000004cf021825 */ /* 0x002fc800078e0202 */
[----:B0-----:R-:W-:Y:S01]  /*1750*/  @P2 IMAD.WIDE R6, R207, 0x4, R6 ;  /* 0x00000004cf062825 */ /* 0x001fe200078e0206 */
[----:B------:R-:W-:Y:S01]  /*1760*/  UISETP.NE.U32.AND UP0, UPT, UR4, URZ, UPT ;  /* 0x0000003f0400728c */ /* 0x000fe2000bf05070 */
[----:B------:R0:W5:Y:S02]  /*1770*/  @P1 LDG.E R10, desc[UR46][R2.64] ;  /* 0x0000002e020a1981 */ /* 0x000164000c1e1900 */
[----:B------:R-:W-:Y:S02]  /*1780*/  ULDC UR4, c[0x0][0x424] ;  /* 0x0001090000047ab9 */ /* 0x000fe40000000800 */
[----:B------:R1:W5:Y:S01]  /*1790*/  @P2 LDG.E R195, desc[UR46][R6.64] ;  /* 0x0000002e06c32981 */ /* 0x000362000c1e1900 */
[----:B------:R-:W-:-:S03]  /*17a0*/  UISETP.NE.AND.EX UP0, UPT, UR5, URZ, UPT, UP0 ;  /* 0x0000003f0500728c */ /* 0x000fc6000bf05300 */
[----:B------:R-:W-:Y:S01]  /*17b0*/  ULDC UR5, c[0x0][0x2f0] ;  /* 0x0000bc0000057ab9 */ /* 0x000fe20000000800 */
[----:B------:R-:W-:-:S04]  /*17c0*/  USEL UR4, UR4, 0x1, UP0 ;  /* 0x0000000104047887 */ /* 0x000fc80008000000 */
[----:B------:R-:W-:-:S03]  /*17d0*/  UIMAD UR4, UR4, UR5, URZ ;  /* 0x00000005040472a4 */ /* 0x000fc6000f8e023f */
[----:B------:R-:W-:Y:S02]  /*17e0*/  ULDC UR5, c[0x0][0x348] ;  /* 0x0000d20000057ab9 */ /* 0x000fe40000000800 */
[----:B0-----:R-:W-:Y:S02]  /*17f0*/  IMAD.U32 R2, RZ, RZ, UR5 ;  /* 0x00000005ff027e24 */ /* 0x001fe4000f8e00ff */
[----:B------:R-:W-:Y:S01]  /*1800*/  IMAD.U32 R25, RZ, RZ, UR4 ;  /* 0x00000004ff197e24 */ /* 0x000fe2000f8e00ff */
[----:B-1--4-:R-:W-:Y:S06]  /*1810*/  @P2 BRA `(.L_x_1413) ;  /* 0x0000000000242947 */ /* 0x012fec0003800000 */
        /* <DEDUP_REMOVED lines=9> */
.L_x_1413:
[----:B------:R-:W-:Y:S01]  /*18b0*/  ULDC.64 UR4, c[0x0][0xa20] ;  /* 0x0002880000047ab9 */ /* 0x000fe20000000a00 */
[C---:B------:R-:W-:Y:S01]  /*18c0*/  LOP3.LUT R3, R206.reuse, 0xff000000, RZ, 0xc0, !PT ;  /* 0xff000000ce037812 */ /* 0x040fe200078ec0ff */
[----:B------:R-:W-:Y:S01]  /*18d0*/  IMAD.MOV.U32 R218, RZ, RZ, R207 ;  /* 0x000000ffffda7224 */ /* 0x000fe200078e00cf */
[----:B------:R-:W-:Y:S02]  /*18e0*/  ISETP.NE.U32.AND P1, PT, RZ, UR4, PT ;  /* 0x00000004ff007c0c */ /* 0x000fe4000bf25070 */
[C---:B------:R-:W-:Y:S02]  /*18f0*/  LOP3.LUT R0, R206.reuse, 0xff0000, RZ, 0xc0, !PT ;  /* 0x00ff0000ce007812 */ /* 0x040fe400078ec0ff */
[----:B------:R-:W-:Y:S02]  /*1900*/  ISETP.NE.AND.EX P1, PT, RZ, UR5, PT, P1 ;  /* 0x00000005ff007c0c */ /* 0x000fe4000bf25310 */
[----:B------:R-:W-:Y:S02]  /*1910*/  SHF.R.U32.HI R3, RZ, 0x8, R3 ;  /* 0x00000008ff037819 */ /* 0x000fe40000011603 */
[----:B------:R-:W-:-:S02]  /*1920*/  LOP3.LUT R211, R206, 0xffff, RZ, 0xc0, !PT ;  /* 0x0000ffffced37812 */ /* 0x000fc400078ec0ff */
[----:B------:R-:W-:-:S07]  /*1930*/  LEA.HI R217, R0, R3, RZ, 0x10 ;  /* 0x0000000300d97211 */ /* 0x000fce00078f80ff */
[----:B------:R-:W-:Y:S05]  /*1940*/  @!P1 BRA `(.L_x_1414) ;  /* 0x0000000000109947 */ /* 0x000fea0003800000 */
[----:B------:R-:W0:Y:S02]  /*1950*/  LDC.64 R4, c[0x0][0xa20] ;  /* 0x00028800ff047b82 */ /* 0x000e240000000a00 */
[----:B0-----:R-:W-:-:S05]  /*1960*/  IMAD.WIDE R4, R207, 0x4, R4 ;  /* 0x00000004cf047825 */ /* 0x001fca00078e0204 */
[----:B------:R0:W5:Y:S01]  /*1970*/  LDG.E R25, desc[UR46][R4.64] ;  /* 0x0000002e04197981 */ /* 0x000162000c1e1900 */
[----:B------:R-:W-:Y:S05]  /*1980*/  BRA `(.L_x_1415) ;  /* 0x0000000000107947 */ /* 0x000fea0003800000 */
.L_x_1414:
[----:B------:R-:W-:Y:S05]  /*1990*/  @!P0 BRA `(.L_x_1415) ;  /* 0x00000000000c8947 */ /* 0x000fea0003800000 */
[----:B------:R-:W2:Y:S04]  /*19a0*/  LDG.E R0, desc[UR46][R4.64] ;  /* 0x0000002e04007981 */ /* 0x000ea8000c1e1900 */
[----:B------:R-:W2:Y:S02]  /*19b0*/  LDG.E R25, desc[UR46][R4.64+0x4] ;  /* 0x0000042e04197981 */ /* 0x000ea4000c1e1900 */
[----:B--2---:R-:W-:-:S07]  /*19c0*/  IMAD.IADD R25, R25, 0x1, -R0 ;  /* 0x0000000119197824 */ /* 0x004fce00078e0a00 */
.L_x_1415:
[----:B------:R-:W-:Y:S01]  /*19d0*/  ULDC.64 UR4, c[0x0][0xa10] ;  /* 0x0002840000047ab9 */ /* 0x000fe20000000a00 */
[----:B0-----:R-:W0:Y:S01]  /*19e0*/  LDC R4, c[0x0][0x448] ;  /* 0x00011200ff047b82 */ /* 0x001e220000000800 */
[----:B------:R-:W-:-:S04]  /*19f0*/  ISETP.NE.U32.AND P0, PT, RZ, UR4, PT ;  /* 0x00000004ff007c0c */ /* 0x000fc8000bf05070 */
[----:B------:R-:W-:Y:S01]  /*1a00*/  ISETP.NE.AND.EX P0, PT, RZ, UR5, PT, P0 ;  /* 0x00000005ff007c0c */ /* 0x000fe2000bf05300 */
[----:B------:R-:W-:Y:S02]  /*1a10*/  ULDC.64 UR4, c[0x0][0xa30] ;  /* 0x00028c0000047ab9 */ /* 0x000fe40000000a00 */
[----:B------:R-:W-:-:S04]  /*1a20*/  ISETP.NE.U32.AND P1, PT, RZ, UR4, PT ;  /* 0x00000004ff007c0c */ /* 0x000fc8000bf25070 */
[----:B------:R-:W-:-:S06]  /*1a30*/  ISETP.NE.AND.EX P1, PT, RZ, UR5, PT, P1 ;  /* 0x00000005ff007c0c */ /* 0x000fcc000bf25310 */
[----:B------:R-:W1:Y:S08]  /*1a40*/  @P0 LDC.64 R6, c[0x0][0xa10] ;  /* 0x00028400ff060b82 */ /* 0x000e700000000a00 */
[----:B------:R-:W2:Y:S01]  /*1a50*/  @P1 LDC.64 R8, c[0x0][0xa30] ;  /* 0x00028c00ff081b82 */ /* 0x000ea20000000a00 */
[----:B-1----:R-:W-:-:S05]  /*1a60*/  @P0 IMAD.WIDE R6, R207, 0x4, R6 ;  /* 0x00000004cf060825 */ /* 0x002fca00078e0206 */
[----:B------:R-:W3:Y:S04]  /*1a70*/  @P0 LDG.E R0, desc[UR46][R6.64] ;  /* 0x0000002e06000981 */ /* 0x000ee8000c1e1900 */
[----:B------:R-:W3:Y:S01]  /*1a80*/  @P0 LDG.E R3, desc[UR46][R6.64+0x4] ;  /* 0x0000042e06030981 */ /* 0x000ee2000c1e1900 */
[----:B-----5:R-:W-:Y:S02]  /*1a90*/  IMAD.MOV.U32 R38, RZ, RZ, R25 ;  /* 0x000000ffff267224 */ /* 0x020fe400078e0019 */
[----:B--2---:R-:W-:-:S05]  /*1aa0*/  @P1 IMAD.WIDE R8, R207, 0x4, R8 ;  /* 0x00000004cf081825 */ /* 0x004fca00078e0208 */
[----:B------:R1:W5:Y:S01]  /*1ab0*/  @P1 LDG.E R38, desc[UR46][R8.64] ;  /* 0x0000002e08261981 */ /* 0x000362000c1e1900 */
[----:B0-----:R-:W-:Y:S01]  /*1ac0*/  ISETP.NE.AND P1, PT, R4, 0x1, PT ;  /* 0x000000010400780c */ /* 0x001fe20003f25270 */
[----:B------:R-:W-:Y:S01]  /*1ad0*/  IMAD.SHL.U32 R199, R205, 0x80, RZ ;  /* 0x00000080cdc77824 */ /* 0x000fe200078e00ff */
[----:B------:R-:W0:Y:S01]  /*1ae0*/  LDC.64 R4, c[0x0][0x9e0] ;  /* 0x00027800ff047b82 */ /* 0x000e220000000a00 */
[----:B------:R-:W-:-:S10]  /*1af0*/  IMAD.IADD R13, R25, 0x1, -R10 ;  /* 0x00000001190d7824 */ /* 0x000fd400078e0a0a */
[----:B------:R-:W2:Y:S08]  /*1b00*/  @P1 LDC R11, c[0x0][0x44c] ;  /* 0x00011300ff0b1b82 */ /* 0x000eb00000000800 */
[----:B------:R-:W4:Y:S01]  /*1b10*/  @P1 LDC R12, c[0x0][0x450] ;  /* 0x00011400ff0c1b82 */ /* 0x000f220000000800 */
[----:B0-----:R-:W-:Y:S01]  /*1b20*/  ISETP.GE.AND P2, PT, R5, 0x1, PT ;  /* 0x000000010500780c */ /* 0x001fe20003f46270 */
[----:B---3--:R-:W-:-:S02]  /*1b30*/  @P0 IMAD.IADD R2, R3, 0x1, -R0 ;  /* 0x0000000103020824 */ /* 0x008fc400078e0a00 */
[----:B------:R-:W-:Y:S02]  /*1b40*/  VIADD R0, R199, 0x7f ;  /* 0x0000007fc7007836 */ /* 0x000fe40000000000 */
[----:B------:R-:W-:Y:S02]  /*1b50*/  IMAD.IADD R197, R13, 0x1, R2 ;  /* 0x000000010dc57824 */ /* 0x000fe400078e0202 */
[----:B--2---:R-:W-:-:S03]  /*1b60*/  @P1 IMAD.HI.U32 R3, R0, R11, RZ ;  /* 0x0000000b00031227 */ /* 0x004fc600078e00ff */
[C---:B------:R-:W-:Y:S01]  /*1b70*/  IADD3 R40, R197.reuse, 0x1, -R195 ;  /* 0x00000001c5287810 */ /* 0x040fe20007ffe8c3 */
[----:B------:R-:W-:Y:S01]  /*1b80*/  IMAD.MOV.U32 R7, RZ, RZ, R0 ;  /* 0x000000ffff077224 */ /* 0x000fe200078e0000 */
[----:B----4-:R-:W-:Y:S01]  /*1b90*/  @P1 SHF.R.U32.HI R7, RZ, R12, R3 ;  /* 0x0000000cff071219 */ /* 0x010fe20000011603 */
[----:B------:R-:W-:-:S04]  /*1ba0*/  VIADD R0, R197, 0x3f ;  /* 0x0000003fc5007836 */ /* 0x000fc80000000000 */
[----:B-1----:R-:W-:Y:S01]  /*1bb0*/  IMAD.IADD R9, R40, 0x1, R7 ;  /* 0x0000000128097824 */ /* 0x002fe200078e0207 */
[----:B------:R-:W-:-:S03]  /*1bc0*/  SHF.R.S32.HI R3, RZ, 0x1f, R0 ;  /* 0x0000001fff037819 */ /* 0x000fc60000011400 */
[----:B------:R-:W-:Y:S01]  /*1bd0*/  IMAD.IADD R4, R9, 0x1, R4 ;  /* 0x0000000109047824 */ /* 0x000fe200078e0204 */
[----:B------:R-:W-:-:S04]  /*1be0*/  LEA.HI R3, R3, R0, RZ, 0x6 ;  /* 0x0000000003037211 */ /* 0x000fc800078f30ff */
[----:B------:R-:W-:Y:S01]  /*1bf0*/  SHF.R.S32.HI R39, RZ, 0x6, R3 ;  /* 0x00000006ff277819 */ /* 0x000fe20000011403 */
[----:B------:R-:W-:Y:S06]  /*1c00*/  @!P2 BRA `(.L_x_1416) ;  /* 0x000000000048a947 */ /* 0x000fec0003800000 */
[C---:B------:R-:W-:Y:S01]  /*1c10*/  ISETP.GT.AND P0, PT, R9.reuse, RZ, PT ;  /* 0x000000ff0900720c */ /* 0x040fe20003f04270 */
[----:B------:R-:W-:Y:S01]  /*1c20*/  BSSY B0, `(.L_x_1417) ;  /* 0x000000e000007945 */ /* 0x000fe20003800000 */
[----:B------:R-:W-:-:S11]  /*1c30*/  VIADD R0, R9, 0xffffffff ;  /* 0xffffffff09007836 */ /* 0x000fd60000000000 */
        /* <DEDUP_REMOVED lines=8> */
.L_x_1418:
[----:B------:R-:W-:-:S13]  /*1cc0*/  ISETP.NE.AND P0, PT, R5, 0x1, PT ;  /* 0x000000010500780c */ /* 0x000fda0003f05270 */
[----:B------:R-:W0:Y:S02]  /*1cd0*/  @P0 LDC.64 R6, c[0x0][0x9e8] ;  /* 0x00027a00ff060b82 */ /* 0x000e240000000a00 */
[----:B0-----:R-:W-:-:S05]  /*1ce0*/  @P0 IMAD.HI.U32 R6, R0, R6, RZ ;  /* 0x0000000600060227 */ /* 0x001fca00078e00ff */
[----:B------:R-:W-:-:S07]  /*1cf0*/  @P0 SHF.R.U32.HI R0, RZ, R7, R6 ;  /* 0x00000007ff000219 */ /* 0x000fce0000011606 */
.L_x_1419:
[----:B------:R-:W-:Y:S05]  /*1d00*/  BSYNC B0 ;  /* 0x0000000000007941 */ /* 0x000fea0003800000 */
.L_x_1417:
[----:B------:R-:W-:-:S05]  /*1d10*/  IMAD R3, R0, R5, R5 ;  /* 0x0000000500037224 */ /* 0x000fca00078e0205 */
[----:B------:R-:W-:-:S07]  /*1d20*/  VIMNMX R4, R4, R3, PT ;  /* 0x0000000304047248 */ /* 0x000fce0003fe0100 */
.L_x_1416:
[----:B------:R-:W0:Y:S01]  /*1d30*/  @P1 LDC R0, c[0x0][0x44c] ;  /* 0x00011300ff001b82 */ /* 0x000e220000000800 */
[----:B------:R-:W-:Y:S01]  /*1d40*/  IADD3 R4, R4, 0x3f, RZ ;  /* 0x0000003f04047810 */ /* 0x000fe20007ffe0ff */
[----:B------:R-:W-:Y:S01]  /*1d50*/  IMAD.MOV.U32 R6, RZ, RZ, R199 ;  /* 0x000000ffff067224 */ /* 0x000fe200078e00c7 */
[----:B------:R-:W-:Y:S01]  /*1d60*/  ULDC UR4, c[0x0][0x9dc] ;  /* 0x0002770000047ab9 */ /* 0x000fe20000000800 */
[----:B------:R-:W-:Y:S01]  /*1d70*/  IMAD.IADD R165, R197, 0x1, -R195 ;  /* 0x00000001c5a57824 */ /* 0x000fe200078e0ac3 */
[----:B------:R-:W-:-:S03]  /*1d80*/  SHF.R.S32.HI R3, RZ, 0x1f, R4 ;  /* 0x0000001fff037819 */ /* 0x000fc60000011404 */
[----:B------:R-:W1:Y:S01]  /*1d90*/  @P1 LDC R7, c[0x0][0x450] ;  /* 0x00011400ff071b82 */ /* 0x000e620000000800 */
[----:B------:R-:W-:Y:S01]  /*1da0*/  LEA.HI R3, R3, R4, RZ, 0x6 ;  /* 0x0000000403037211 */ /* 0x000fe200078f30ff */
[----:B0-----:R-:W-:-:S05]  /*1db0*/  @P1 IMAD.HI.U32 R0, R199, R0, RZ ;  /* 0x00000000c7001227 */ /* 0x001fca00078e00ff */
[----:B-1----:R-:W-:Y:S02]  /*1dc0*/  @P1 SHF.R.U32.HI R6, RZ, R7, R0 ;  /* 0x00000007ff061219 */ /* 0x002fe40000011600 */
[----:B------:R-:W-:-:S03]  /*1dd0*/  SHF.R.S32.HI R0, RZ, 0x6, R3 ;  /* 0x00000006ff007819 */ /* 0x000fc60000011403 */
[----:B------:R-:W-:Y:S01]  /*1de0*/  IMAD.IADD R3, R165, 0x1, R6 ;  /* 0x00000001a5037824 */ /* 0x000fe200078e0206 */
[----:B------:R-:W-:-:S03]  /*1df0*/  VIMNMX R8, R39, R0, PT ;  /* 0x0000000027087248 */ /* 0x000fc60003fe0100 */
[----:B------:R-:W-:Y:S01]  /*1e00*/  VIADD R0, R3, -UR4 ;  /* 0x8000000403007c36 */ /* 0x000fe20008000000 */
[----:B------:R-:W-:Y:S06]  /*1e10*/  @!P2 BRA `(.L_x_1420) ;  /* 0x000000000044a947 */ /* 0x000fec0003800000 */
[----:B------:R-:W-:Y:S01]  /*1e20*/  ISETP.GT.AND P0, PT, R3, -0x1, PT ;  /* 0xffffffff0300780c */ /* 0x000fe20003f04270 */
[----:B------:R-:W-:-:S12]  /*1e30*/  BSSY B0, `(.L_x_1421) ;  /* 0x000000d000007945 */ /* 0x000fd80003800000 */
        /* <DEDUP_REMOVED lines=8> */
.L_x_1422:
[----:B------:R-:W-:-:S13]  /*1ec0*/  ISETP.NE.AND P0, PT, R5, 0x1, PT ;  /* 0x000000010500780c */ /* 0x000fda0003f05270 */
[----:B------:R-:W0:Y:S02]  /*1ed0*/  @P0 LDC.64 R6, c[0x0][0x9e8] ;  /* 0x00027a00ff060b82 */ /* 0x000e240000000a00 */
[----:B0-----:R-:W-:-:S05]  /*1ee0*/  @P0 IMAD.HI.U32 R6, R3, R6, RZ ;  /* 0x0000000603060227 */ /* 0x001fca00078e00ff */
[----:B------:R-:W-:-:S07]  /*1ef0*/  @P0 SHF.R.U32.HI R3, RZ, R7, R6 ;  /* 0x00000007ff030219 */ /* 0x000fce0000011606 */
.L_x_1423:
[----:B------:R-:W-:Y:S05]  /*1f00*/  BSYNC B0 ;  /* 0x0000000000007941 */ /* 0x000fea0003800000 */
.L_x_1421:
[----:B------:R-:W-:-:S05]  /*1f10*/  IMAD R3, R3, R5, RZ ;  /* 0x0000000503037224 */ /* 0x000fca00078e02ff */
[----:B------:R-:W-:-:S07]  /*1f20*/  VIMNMX R0, R0, R3, !PT ;  /* 0x0000000300007248 */ /* 0x000fce0007fe0100 */
.L_x_1420:
[----:B------:R-:W-:Y:S01]  /*1f30*/  SHF.R.S32.HI R3, RZ, 0x1f, R0 ;  /* 0x0000001fff037819 */ /* 0x000fe20000011400 */
[----:B------:R-:W-:Y:S01]  /*1f40*/  BSSY B0, `(.L_x_1424) ;  /* 0x0000028000007945 */ /* 0x000fe20003800000 */
[----:B------:R-:W-:Y:S02]  /*1f50*/  LOP3.LUT R222, R217, 0xff, RZ, 0xc0, !PT ;  /* 0x000000ffd9de7812 */ /* 0x000fe400078ec0ff */
[----:B------:R-:W-:Y:S02]  /*1f60*/  LEA.HI R3, R3, R0, RZ, 0x6 ;  /* 0x0000000003037211 */ /* 0x000fe400078f30ff */
[----:B------:R-:W-:Y:S02]  /*1f70*/  SHF.R.U32.HI R217, RZ, 0x10, R217 ;  /* 0x00000010ffd97819 */ /* 0x000fe400000116d9 */
[----:B------:R-:W-:-:S04]  /*1f80*/  SHF.R.S32.HI R3, RZ, 0x6, R3 ;  /* 0x00000006ff037819 */ /* 0x000fc80000011403 */
[----:B------:R-:W-:Y:S01]  /*1f90*/  VIMNMX R9, RZ, R3, !PT ;  /* 0x00000003ff097248 */ /* 0x000fe20007fe0100 */
[----:B------:R-:W-:-:S03]  /*1fa0*/  IMAD.MOV.U32 R3, RZ, RZ, RZ ;  /* 0x000000ffff037224 */ /* 0x000fc600078e00ff */
[----:B------:R-:W-:-:S13]  /*1fb0*/  ISETP.GT.AND P0, PT, R8, R9, PT ;  /* 0x000000090800720c */ /* 0x000fda0003f04270 */
[----:B------:R-:W-:Y:S05]  /*1fc0*/  @!P0 BRA `(.L_x_1425) ;  /* 0x00000000007c8947 */ /* 0x000fea0003800000 */
[----:B------:R-:W-:Y:S01]  /*1fd0*/  ISETP.NE.AND P0, PT, R217, RZ, PT ;  /* 0x000000ffd900720c */ /* 0x000fe20003f05270 */
[----:B------:R-:W-:-:S03]  /*1fe0*/  ULDC UR4, c[0x0][0x9f0] ;  /* 0x00027c0000047ab9 */ /* 0x000fc60000000800 */
[----:B------:R-:W-:-:S04]  /*1ff0*/  SEL R11, R217, UR4, P0 ;  /* 0x00000004d90b7c07 */ /* 0x000fc80008000000 */
[-C--:B------:R-:W-:Y:S02]  /*2000*/  IABS R6, R11.reuse ;  /* 0x0000000b00067213 */ /* 0x080fe40000000000 */
[----:B------:R-:W-:Y:S02]  /*2010*/  IADD3 R0, R11, -0x1, R8 ;  /* 0xffffffff0b007810 */ /* 0x000fe40007ffe008 */
[----:B------:R-:W0:Y:S01]  /*2020*/  I2F.RP R3, R6 ;  /* 0x0000000600037306 */ /* 0x000e220000209400 */
[----:B------:R-:W-:Y:S02]  /*2030*/  IABS R12, R11 ;  /* 0x0000000b000c7213 */ /* 0x000fe40000000000 */
[----:B------:R-:W-:-:S05]  /*2040*/  IMAD.IADD R0, R0, 0x1, -R9 ;  /* 0x0000000100007824 */ /* 0x000fca00078e0a09 */
[----:B------:R-:W-:Y:S02]  /*2050*/  IABS R10, R0 ;  /* 0x00000000000a7213 */ /* 0x000fe40000000000 */
[----:B------:R-:W-:-:S04]  /*2060*/  LOP3.LUT R0, R0, R11, RZ, 0x3c, !PT ;  /* 0x0000000b00007212 */ /* 0x000fc800078e3cff */
        /* <DEDUP_REMOVED lines=21> */
.L_x_1425:
[----:B------:R-:W-:Y:S05]  /*21c0*/  BSYNC B0 ;  /* 0x0000000000007941 */ /* 0x000fea0003800000 */
.L_x_1424:
[----:B------:R-:W-:-:S05]  /*21d0*/  IMAD R0, R222, R3, R9 ;  /* 0x00000003de007224 */ /* 0x000fca00078e0209 */
        /* <DEDUP_REMOVED lines=15> */
[----:B------:R-:W-:Y:S01]  /*22d0*/  VIADD R0, R16, 0x20000 ;  /* 0x0002000010007836 */ /* 0x000fe20000000000 */
[----:B------:R-:W-:Y:S04]  /*22e0*/  BSSY B6, `(.L_x_1427) ;  /* 0x0000013000067945 */ /* 0x000fe80003800000 */
[----:B------:R-:W-:-:S13]  /*22f0*/  LOP3.LUT P0, RZ, R0, 0x3ff, RZ, 0xc0, !PT ;  /* 0x000003ff00ff7812 */ /* 0x000fda000780c0ff */
[----:B------:R-:W-:Y:S05]  /*2300*/  @!P0 BRA `(.L_x_1428) ;  /* 0x0000000000408947 */ /* 0x000fea0003800000 */
[----:B------:R-:W-:Y:S01]  /*2310*/  MOV R14, 0x0 ;  /* 0x00000000000e7802 */ /* 0x000fe20000000f00 */
[----:B------:R-:W-:Y:S01]  /*2320*/  ULDC.64 UR4, c[0x4][0x1c8] ;  /* 0x0100720000047ab9 */ /* 0x000fe20000000a00 */
[----:B------:R-:W-:Y:S01]  /*2330*/  ULDC.64 UR6, c[0x4][0x160] ;  /* 0x0100580000067ab9 */ /* 0x000fe20000000a00 */
[----:B------:R-:W-:Y:S02]  /*2340*/  IMAD.U32 R4, RZ, RZ, UR4 ;  /* 0x00000004ff047e24 */ /* 0x000fe4000f8e00ff */
[----:B------:R-:W-:Y:S01]  /*2350*/  IMAD.U32 R5, RZ, RZ, UR5 ;  /* 0x00000005ff057e24 */ /* 0x000fe2000f8e00ff */
[----:B------:R-:W0:Y:S01]  /*2360*/  LDC.64 R14, c[0x4][R14] ;  /* 0x010000000e0e7b82 */ /* 0x000e220000000a00 */
[----:B------:R-:W-:Y:S01]  /*2370*/  ULDC.64 UR4, c[0x4][0x1d0] ;  /* 0x0100740000047ab9 */ /* 0x000fe20000000a00 */
        /* <DEDUP_REMOVED lines=8> */
[----:B0----5:R-:W-:Y:S05]  /*2400*/  CALL.ABS.NOINC R14 ;  /* 0x000000000e007343 */ /* 0x021fea0003c00000 */
.L_x_1428:
[----:B------:R-:W-:Y:S05]  /*2410*/  BSYNC B6 ;  /* 0x0000000000067941 */ /* 0x000fea0003800000 */
.L_x_1427:
[----:B------:R-:W-:Y:S01]  /*2420*/  IADD3 R0, R16, 0x10000, RZ ;  /* 0x0001000010007810 */ /* 0x000fe20007ffe0ff */
[----:B------:R-:W-:Y:S03]  /*2430*/  BSSY B6, `(.L_x_1429) ;  /* 0x0000013000067945 */ /* 0x000fe60003800000 */
        /* <DEDUP_REMOVED lines=18> */
.L_x_1430:
[----:B------:R-:W-:Y:S05]  /*2560*/  BSYNC B6 ;  /* 0x0000000000067941 */ /* 0x000fea0003800000 */
.L_x_1429:
[----:B------:R-:W-:Y:S01]  /*2570*/  ULDC.64 UR4, c[0x0][0x9f8] ;  /* 0x00027e0000047ab9 */ /* 0x000fe20000000a00 */
[----:B------:R-:W-:Y:S01]  /*2580*/  IMAD.MOV.U32 R0, RZ, RZ, R207 ;  /* 0x000000ffff007224 */ /* 0x000fe200078e00cf */
[----:B------:R-:W-:Y:S01]  /*2590*/  ISETP.NE.U32.AND P0, PT, RZ, UR4, PT ;  /* 0x00000004ff007c0c */ /* 0x000fe2000bf05070 */
[----:B------:R-:W0:Y:S01]  /*25a0*/  LDC.64 R8, c[0x0][0x300] ;  /* 0x0000c000ff087b82 */ /* 0x000e220000000a00 */
[----:B------:R-:W-:Y:S01]  /*25b0*/  IMAD.IADD R24, R24, 0x1, R25 ;  /* 0x0000000118187824 */ /* 0x000fe200078e0219 */
[----:B------:R-:W-:Y:S01]  /*25c0*/  ULDC.64 UR6, c[0x0][0x310] ;  /* 0x0000c40000067ab9 */ /* 0x000fe20000000a00 */
[----:B------:R-:W-:Y:S01]  /*25d0*/  ISETP.NE.AND.EX P0, PT, RZ, UR5, PT, P0 ;  /* 0x00000005ff007c0c */ /* 0x000fe2000bf05300 */
[----:B------:R-:W1:Y:S01]  /*25e0*/  S2R R20, SR_TID.X ;  /* 0x0000000000147919 */ /* 0x000e620000002100 */
[----:B------:R-:W-:-:S03]  /*25f0*/  ULDC.64 UR4, c[0x0][0xa08] ;  /* 0x0002820000047ab9 */ /* 0x000fc60000000a00 */
[----:B------:R-:W2:Y:S08]  /*2600*/  LDC R71, c[0x0][0x3f4] ;  /* 0x0000fd00ff477b82 */ /* 0x000eb00000000800 */
[----:B------:R-:W3:Y:S02]  /*2610*/  @P0 LDC.64 R6, c[0x0][0x9f8] ;  /* 0x00027e00ff060b82 */ /* 0x000ee40000000a00 */
[----:B---3--:R-:W-:-:S05]  /*2620*/  @P0 IMAD.WIDE R6, R207, 0x4, R6 ;  /* 0x00000004cf060825 */ /* 0x008fca00078e0206 */
[----:B------:R3:W4:Y:S01]  /*2630*/  @P0 LDG.E R0, desc[UR46][R6.64] ;  /* 0x0000002e06000981 */ /* 0x000722000c1e1900 */
[----:B------:R-:W-:Y:S01]  /*2640*/  SHF.R.S32.HI R14, RZ, 0x1f, R24 ;  /* 0x0000001fff0e7819 */ /* 0x000fe20000011418 */
[-C--:B0-----:R-:W-:Y:S01]  /*2650*/  IMAD.WIDE.U32 R4, R24, R8.reuse, RZ ;  /* 0x0000000818047225 */ /* 0x081fe200078e00ff */
[----:B------:R-:W-:Y:S02]  /*2660*/  ISETP.NE.U32.AND P0, PT, RZ, UR4, PT ;  /* 0x00000004ff007c0c */ /* 0x000fe4000bf05070 */
[----:B-1----:R-:W-:Y:S01]  /*2670*/  SHF.R.U32.HI R26, RZ, 0x7, R20 ;  /* 0x00000007ff1a7819 */ /* 0x002fe20000011614 */
[-C--:B------:R-:W-:Y:S01]  /*2680*/  IMAD R10, R14, R8.reuse, RZ ;  /* 0x000000080e0a7224 */ /* 0x080fe200078e02ff */
[----:B------:R-:W-:Y:S01]  /*2690*/  ISETP.NE.AND.EX P0, PT, RZ, UR5, PT, P0 ;  /* 0x00000005ff007c0c */ /* 0x000fe2000bf05300 */
[----:B------:R-:W-:Y:S01]  /*26a0*/  ULDC.64 UR4, c[0x0][0x308] ;  /* 0x0000c20000047ab9 */ /* 0x000fe20000000a00 */
[----:B------:R-:W-:Y:S01]  /*26b0*/  SHF.R.S32.HI R23, RZ, 0x1f, R22 ;  /* 0x0000001fff177819 */ /* 0x000fe20000011416 */
[----:B------:R-:W-:Y:S01]  /*26c0*/  IMAD R3, R24, R9, R10 ;  /* 0x0000000918037224 */ /* 0x000fe200078e020a */
[----:B---3--:R-:W0:Y:S01]  /*26d0*/  LDC.64 R6, c[0x0][0x3f8] ;  /* 0x0000fe00ff067b82 */ /* 0x008e220000000a00 */
[----:B------:R-:W-:Y:S01]  /*26e0*/  ISETP.NE.AND P6, PT, R26, 0x1, PT ;  /* 0x000000011a00780c */ /* 0x000fe20003fc5270 */
[----:B------:R-:W-:Y:S01]  /*26f0*/  VIADD R68, R22, 0x80 ;  /* 0x0000008016447836 */ /* 0x000fe20000000000 */
[C---:B------:R-:W-:Y:S01]  /*2700*/  SHF.L.U64.HI R56, R8.reuse, 0x6, R9 ;  /* 0x0000000608387819 */ /* 0x040fe20000010209 */
[----:B------:R-:W-:Y:S01]  /*2710*/  IMAD.IADD R5, R5, 0x1, R3 ;  /* 0x0000000105057824 */ /* 0x000fe200078e0203 */
[----:B------:R-:W-:Y:S01]  /*2720*/  SHF.L.U64.HI R57, R8, 0x5, R9 ;  /* 0x0000000508397819 */ /* 0x000fe20000010209 */
[----:B------:R-:W-:Y:S01]  /*2730*/  IMAD.WIDE.U32 R20, R17, R8, R22 ;  /* 0x0000000811147225 */ /* 0x000fe200078e0016 */
[----:B------:R-:W-:-:S02]  /*2740*/  SHF.R.U32.HI R27, RZ, 0x3, R209 ;  /* 0x00000003ff1b7819 */ /* 0x000fc400000116d1 */
[----:B------:R-:W-:Y:S01]  /*2750*/  SHF.R.U32.HI R25, RZ, 0x3, R203 ;  /* 0x00000003ff197819 */ /* 0x000fe200000116cb */
[----:B------:R-:W-:Y:S01]  /*2760*/  IMAD.WIDE.U32 R4, R211, UR4, R4 ;  /* 0x00000004d3047c25 */ /* 0x000fe2000f8e0004 */
[----:B------:R-:W-:Y:S02]  /*2770*/  IADD3 R54, P1, R17, R24, RZ ;  /* 0x0000001811367210 */ /* 0x000fe40007f3e0ff */
[----:B------:R-:W-:Y:S01]  /*2780*/  SHF.R.S32.HI R69, RZ, 0x1f, R219 ;  /* 0x0000001fff457819 */ /* 0x000fe200000114db */
[----:B------:R-:W-:Y:S02]  /*2790*/  IMAD R5, R211, UR5, R5 ;  /* 0x00000005d3057c24 */ /* 0x000fe4000f8e0205 */
[----:B------:R-:W-:Y:S02]  /*27a0*/  IMAD.X R55, R223, 0x1, R14, P1 ;  /* 0x00000001df377824 */ /* 0x000fe400008e060e */
[C---:B------:R-:W-:Y:S02]  /*27b0*/  IMAD.SHL.U32 R58, R8.reuse, 0x40, RZ ;  /* 0x00000040083a7824 */ /* 0x040fe400078e00ff */
[----:B------:R-:W-:-:S02]  /*27c0*/  IMAD.SHL.U32 R59, R8, 0x20, RZ ;  /* 0x00000020083b7824 */ /* 0x000fc400078e00ff */
[----:B------:R-:W-:Y:S02]  /*27d0*/  VIADD R70, R26, 0x8 ;  /* 0x000000081a467836 */ /* 0x000fe40000000000 */
[-C--:B0-----:R-:W-:Y:S01]  /*27e0*/  IMAD R10, R223, R6.reuse, RZ ;  /* 0x00000006df0a7224 */ /* 0x081fe200078e02ff */
[C---:B------:R-:W-:Y:S01]  /*27f0*/  SHF.L.U64.HI R60, R6.reuse, 0x5, R7 ;  /* 0x00000005063c7819 */ /* 0x040fe20000010207 */
[----:B------:R-:W-:Y:S01]  /*2800*/  IMAD.WIDE.U32 R46, R17, R6, R18 ;  /* 0x00000006112e7225 */ /* 0x000fe200078e0012 */
[----:B------:R-:W-:-:S03]  /*2810*/  SHF.L.U64.HI R61, R6, 0x6, R7 ;  /* 0x00000006063d7819 */ /* 0x000fc60000010207 */
[C---:B------:R-:W-:Y:S02]  /*2820*/  IMAD R13, R17.reuse, R7, R10 ;  /* 0x00000007110d7224 */ /* 0x040fe400078e020a */
[----:B------:R-:W-:-:S04]  /*2830*/  IMAD.WIDE.U32 R48, R17, R6, R22 ;  /* 0x0000000611307225 */ /* 0x000fc800078e0016 */
[----:B------:R-:W-:Y:S02]  /*2840*/  IMAD.IADD R47, R47, 0x1, R13 ;  /* 0x000000012f2f7824 */ /* 0x000fe400078e020d */
[----:B------:R-:W-:Y:S02]  /*2850*/  IMAD.IADD R49, R13, 0x1, R49 ;  /* 0x000000010d317824 */ /* 0x000fe400078e0231 */
[----:B-----5:R-:W-:-:S04]  /*2860*/  IMAD.WIDE.U32 R46, R38, R6, R46 ;  /* 0x00000006262e7225 */ /* 0x020fc800078e002e */
[----:B------:R-:W-:-:S04]  /*2870*/  IMAD.WIDE.U32 R48, R38, R6, R48 ;  /* 0x0000000626307225 */ /* 0x000fc800078e0030 */
[C---:B------:R-:W-:Y:S02]  /*2880*/  IMAD.SHL.U32 R62, R6.reuse, 0x20, RZ ;  /* 0x00000020063e7824 */ /* 0x040fe400078e00ff */
[----:B------:R-:W-:Y:S01]  /*2890*/  IMAD.SHL.U32 R63, R6, 0x40, RZ ;  /* 0x00000040063f7824 */ /* 0x000fe200078e00ff */
[----:B----4-:R-:W-:Y:S02]  /*28a0*/  SHF.R.S32.HI R3, RZ, 0x1f, R0 ;  /* 0x0000001fff037819 */ /* 0x010fe40000011400 */
[----:B------:R-:W-:Y:S02]  /*28b0*/  SEL R15, R0, RZ, !P0 ;  /* 0x000000ff000f7207 */ /* 0x000fe40004000000 */
[----:B------:R-:W-:-:S03]  /*28c0*/  SEL R12, R3, RZ, !P0 ;  /* 0x000000ff030c7207 */ /* 0x000fc60004000000 */
[----:B------:R-:W-:Y:S02]  /*28d0*/  IMAD.WIDE.U32 R44, R15, UR6, R4 ;  /* 0x000000060f2c7c25 */ /* 0x000fe4000f8e0004 */
[----:B------:R-:W0:Y:S02]  /*28e0*/  LDC.64 R4, c[0x0][0x408] ;  /* 0x00010200ff047b82 */ /* 0x000e240000000a00 */
[----:B------:R-:W-:-:S04]  /*28f0*/  IMAD R0, R12, UR6, RZ ;  /* 0x000000060c007c24 */ /* 0x000fc8000f8e02ff */
[----:B------:R-:W-:Y:S01]  /*2900*/  IMAD R3, R15, UR7, R0 ;  /* 0x000000070f037c24 */ /* 0x000fe2000f8e0200 */
[----:B------:R-:W-:Y:S05]  /*2910*/  @!P6 WARPSYNC.ALL ;  /* 0x000000000000e948 */ /* 0x000fea0003800000 */
[----:B------:R-:W-:Y:S01]  /*2920*/  IMAD R0, R223, R8, RZ ;  /* 0x00000008df007224 */ /* 0x000fe200078e02ff */
[----:B------:R-:W-:Y:S02]  /*2930*/  ULDC.64 UR4, c[0x0][0x330] ;  /* 0x0000cc0000047ab9 */ /* 0x000fe40000000a00 */
[----:B------:R-:W-:-:S04]  /*2940*/  IMAD.WIDE.U32 R42, R211, UR4, R22 ;  /* 0x00000004d32a7c25 */ /* 0x000fc8000f8e0016 */
[----:B------:R-:W-:Y:S02]  /*2950*/  IMAD R11, R17, R9, R0 ;  /* 0x00000009110b7224 */ /* 0x000fe400078e0200 */
[----:B------:R-:W-:Y:S01]  /*2960*/  IMAD.IADD R0, R45, 0x1, R3 ;  /* 0x000000012d007824 */ /* 0x000fe200078e0203 */
[----:B------:R-:W-:Y:S01]  /*2970*/  IADD3 R3, P0, R44, R20, RZ ;  /* 0x000000142c037210 */ /* 0x000fe20007f1e0ff */
[----:B------:R-:W-:Y:S01]  /*2980*/  IMAD R43, R211, UR5, R43 ;  /* 0x00000005d32b7c24 */ /* 0x000fe2000f8e022b */
[----:B------:R-:W-:Y:S01]  /*2990*/  ULDC.64 UR4, c[0x0][0x338] ;  /* 0x0000ce0000047ab9 */ /* 0x000fe20000000a00 */
[-C--:B0-----:R-:W-:Y:S01]  /*29a0*/  IMAD.WIDE.U32 R50, R17, R4.reuse, R18 ;  /* 0x0000000411327225 */ /* 0x081fe200078e0012 */
[----:B------:R-:W-:Y:S02]  /*29b0*/  IADD3.X R20, R0, R21, R11, P0, !PT ;  /* 0x0000001500147210 */ /* 0x000fe400007fe40b */
[----:B--2---:R-:W-:Y:S01]  /*29c0*/  ISETP.GE.AND P0, PT, R22, R71, PT ;  /* 0x000000471600720c */ /* 0x004fe20003f06270 */
[----:B------:R-:W-:Y:S01]  /*29d0*/  IMAD R10, R12, UR4, RZ ;  /* 0x000000040c0a7c24 */ /* 0x000fe2000f8e02ff */
[C-C-:B------:R-:W-:Y:S01]  /*29e0*/  SHF.L.U64.HI R64, R4.reuse, 0x5, R5.reuse ;  /* 0x0000000504407819 */ /* 0x140fe20000010205 */
[----:B------:R-:W-:Y:S01]  /*29f0*/  IMAD R12, R223, R4, RZ ;  /* 0x00000004df0c7224 */ /* 0x000fe200078e02ff */
[----:B------:R-:W-:Y:S01]  /*2a00*/  SEL R11, R71, RZ, P0 ;  /* 0x000000ff470b7207 */ /* 0x000fe20000000000 */
[C---:B------:R-:W-:Y:S01]  /*2a10*/  IMAD R87, R15.reuse, UR5, R10 ;  /* 0x000000050f577c24 */ /* 0x040fe2000f8e020a */
[----:B------:R-:W-:Y:S01]  /*2a20*/  SHF.L.U64.HI R65, R4, 0x6, R5 ;  /* 0x0000000604417819 */ /* 0x000fe20000010205 */
[----:B------:R-:W-:Y:S01]  /*2a30*/  IMAD.WIDE.U32 R42, R15, UR4, R42 ;  /* 0x000000040f2a7c25 */ /* 0x000fe2000f8e002a */
[----:B------:R-:W-:Y:S01]  /*2a40*/  SHF.R.S32.HI R15, RZ, 0x1f, R38 ;  /* 0x0000001fff0f7819 */ /* 0x000fe20000011426 */
[----:B------:R-:W-:-:S02]  /*2a50*/  ULDC UR4, c[0x0][0x2f4] ;  /* 0x0000bd0000047ab9 */ /* 0x000fc40000000800 */
[C---:B------:R-:W-:Y:S01]  /*2a60*/  IMAD.IADD R11, R22.reuse, 0x1, R11 ;  /* 0x00000001160b7824 */ /* 0x040fe200078e020b */
[----:B------:R-:W-:Y:S01]  /*2a70*/  ISETP.GE.AND P1, PT, R22, UR4, PT ;  /* 0x0000000416007c0c */ /* 0x000fe2000bf26270 */
[C---:B------:R-:W-:Y:S01]  /*2a80*/  IMAD R13, R17.reuse, R5, R12 ;  /* 0x00000005110d7224 */ /* 0x040fe200078e020c */
[----:B------:R-:W-:Y:S01]  /*2a90*/  ISETP.GE.AND P2, PT, R68, UR4, PT ;  /* 0x0000000444007c0c */ /* 0x000fe2000bf46270 */
[----:B------:R-:W-:Y:S01]  /*2aa0*/  IMAD.WIDE.U32 R52, R17, R4, R22 ;  /* 0x0000000411347225 */ /* 0x000fe200078e0016 */
[----:B------:R-:W-:-:S03]  /*2ab0*/  SHF.R.S32.HI R10, RZ, 0x1f, R11 ;  /* 0x0000001fff0a7819 */ /* 0x000fc6000001140b */
[----:B------:R-:W-:Y:S01]  /*2ac0*/  IMAD.IADD R51, R51, 0x1, R13 ;  /* 0x0000000133337824 */ /* 0x000fe200078e020d */
[CC--:B------:R-:W-:Y:S01]  /*2ad0*/  LEA.HI R12, R10.reuse, R11.reuse, RZ, 0x7 ;  /* 0x0000000b0a0c7211 */ /* 0x0c0fe200078f38ff */
[----:B------:R-:W-:Y:S01]  /*2ae0*/  IMAD.IADD R53, R13, 0x1, R53 ;  /* 0x000000010d357824 */ /* 0x000fe200078e0235 */
[----:B------:R-:W-:Y:S01]  /*2af0*/  LEA.HI R10, R10, R11, RZ, 0x4 ;  /* 0x0000000b0a0a7211 */ /* 0x000fe200078f20ff */
[----:B------:R-:W-:Y:S02]  /*2b00*/  IMAD R9, R15, R6, RZ ;  /* 0x000000060f097224 */ /* 0x000fe400078e02ff */
[----:B------:R-:W-:Y:S01]  /*2b10*/  IMAD.SHL.U32 R12, R12, 0x40, RZ ;  /* 0x000000400c0c7824 */ /* 0x000fe200078e00ff */
[--C-:B------:R-:W-:Y:S01]  /*2b20*/  LOP3.LUT R11, R209, 0x70, R10.reuse, 0xf8, !PT ;  /* 0x00000070d10b7812 */ /* 0x100fe200078ef80a */
[-C--:B------:R-:W-:Y:S01]  /*2b30*/  IMAD R15, R15, R4.reuse, RZ ;  /* 0x000000040f0f7224 */ /* 0x080fe200078e02ff */
[----:B------:R-:W-:Y:S01]  /*2b40*/  LOP3.LUT R13, R203, 0x70, R10, 0xf8, !PT ;  /* 0x00000070cb0d7812 */ /* 0x000fe200078ef80a */
[----:B------:R-:W-:Y:S01]  /*2b50*/  IMAD R9, R38, R7, R9 ;  /* 0x0000000726097224 */ /* 0x000fe200078e0209 */
[----:B------:R-:W-:Y:S01]  /*2b60*/  LOP3.LUT R12, R12, 0xffffe000, RZ, 0xc0, !PT ;  /* 0xffffe0000c0c7812 */ /* 0x000fe200078ec0ff */
[C---:B------:R-:W-:Y:S01]  /*2b70*/  IMAD R15, R38.reuse, R5, R15 ;  /* 0x00000005260f7224 */ /* 0x040fe200078e020f */
[----:B------:R-:W-:Y:S01]  /*2b80*/  LOP3.LUT R11, R11, R27, RZ, 0x3c, !PT ;  /* 0x0000001b0b0b7212 */ /* 0x000fe200078e3cff */
[----:B------:R-:W-:Y:S01]  /*2b90*/  IMAD.WIDE.U32 R50, R38, R4, R50 ;  /* 0x0000000426327225 */ /* 0x000fe200078e0032 */
[----:B------:R-:W-:-:S02]  /*2ba0*/  LOP3.LUT R13, R13, R25, RZ, 0x3c, !PT ;  /* 0x000000190d0d7212 */ /* 0x000fc400078e3cff */
[----:B------:R-:W-:Y:S01]  /*2bb0*/  LOP3.LUT R74, R10, 0xfffffff0, RZ, 0xc0, !PT ;  /* 0xfffffff00a4a7812 */ /* 0x000fe200078ec0ff */
[----:B------:R-:W-:Y:S01]  /*2bc0*/  IMAD.WIDE.U32 R52, R38, R4, R52 ;  /* 0x0000000426347225 */ /* 0x000fe200078e0034 */
[-C--:B------:R-:W-:Y:S02]  /*2bd0*/  IADD3 R21, R11, R12.reuse, R213 ;  /* 0x0000000c0b157210 */ /* 0x080fe40007ffe0d5 */
[----:B------:R-:W-:Y:S01]  /*2be0*/  IADD3 R41, R13, R12, R212 ;  /* 0x0000000c0d297210 */ /* 0x000fe20007ffe0d4 */
[C---:B------:R-:W-:Y:S01]  /*2bf0*/  IMAD.SHL.U32 R66, R4.reuse, 0x20, RZ ;  /* 0x0000002004427824 */ /* 0x040fe200078e00ff */
[----:B------:R-:W-:Y:S01]  /*2c00*/  IADD3 R73, R9, R49, RZ ;  /* 0x0000003109497210 */ /* 0x000fe20007ffe0ff */
[----:B------:R-:W-:Y:S01]  /*2c10*/  IMAD.SHL.U32 R67, R4, 0x40, RZ ;  /* 0x0000004004437824 */ /* 0x000fe200078e00ff */
[----:B------:R-:W-:Y:S01]  /*2c20*/  SHF.R.S32.HI R79, RZ, 0x4, R10 ;  /* 0x00000004ff4f7819 */ /* 0x000fe2000001140a */
[----:B------:R-:W-:Y:S01]  /*2c30*/  IMAD.SHL.U32 R71, R71, 0x2, RZ ;  /* 0x0000000247477824 */ /* 0x000fe200078e00ff */
[----:B------:R-:W-:Y:S01]  /*2c40*/  SHF.R.S32.HI R86, RZ, 0x1f, R74 ;  /* 0x0000001fff567819 */ /* 0x000fe2000001144a */
[----:B------:R-:W-:-:S02]  /*2c50*/  IMAD.IADD R72, R47, 0x1, R9 ;  /* 0x000000012f487824 */ /* 0x000fc400078e0209 */
[----:B------:R-:W-:Y:S02]  /*2c60*/  IMAD.IADD R75, R51, 0x1, R15 ;  /* 0x00000001334b7824 */ /* 0x000fe400078e020f */
[----:B------:R-:W-:Y:S02]  /*2c70*/  IMAD.IADD R78, R15, 0x1, R53 ;  /* 0x000000010f4e7824 */ /* 0x000fe400078e0235 */
[----:B------:R-:W-:Y:S01]  /*2c80*/  IMAD.IADD R87, R43, 0x1, R87 ;  /* 0x000000012b577824 */ /* 0x000fe200078e0257 */
[----:B------:R-:W-:Y:S06]  /*2c90*/  @!P6 BAR.SYNC.DEFER_BLOCKING 0x9, 0x100 ;  /* 0x024400000000eb1d */ /* 0x000fec0000010000 */
.L_x_1478:
[----:B0-----:R-:W0:Y:S01]  /*2ca0*/  LDC.64 R76, c[0x0][0x2e8] ;  /* 0x0000ba00ff4c7b82 */ /* 0x001e220000000a00 */
[----:B------:R-:W-:Y:S01]  /*2cb0*/  VIADD R36, R36, 0xffffffff ;  /* 0xffffffff24247836 */ /* 0x000fe20000000000 */
[----:B------:R-:W-:Y:S05]  /*2cc0*/  YIELD ;  /* 0x0000000000007946 */ /* 0x000fea0003800000 */
[----:B------:R-:W-:Y:S01]  /*2cd0*/  SHF.R.S32.HI R11, RZ, 0x1f, R36 ;  /* 0x0000001fff0b7819 */ /* 0x000fe20000011424 */
[----:B------:R-:W1:Y:S01]  /*2ce0*/  LDC R82, c[0x0][0x3f4] ;  /* 0x0000fd00ff527b82 */ /* 0x000e620000000800 */
[-C--:B------:R-:W-:Y:S01]  /*2cf0*/  IMAD R5, R56, R36.reuse, RZ ;  /* 0x0000002438057224 */ /* 0x080fe200078e02ff */
[----:B------:R-:W-:Y:S01]  /*2d00*/  BSSY B0, `(.L_x_1431) ;  /* 0x0000487000007945 */ /* 0x000fe20003800000 */
[----:B------:R-:W-:-:S04]  /*2d10*/  IMAD.WIDE.U32 R80, R58, R36, RZ ;  /* 0x000000243a507225 */ /* 0x000fc800078e00ff */
[----:B------:R-:W-:Y:S01]  /*2d20*/  IMAD R5, R11, R58, R5 ;  /* 0x0000003a0b057224 */ /* 0x000fe200078e0205 */
[----:B------:R-:W-:Y:S01]  /*2d30*/  IADD3 R13, P3, P4, R3, R80, R59 ;  /* 0x00000050030d7210 */ /* 0x000fe20007c7e03b */
[----:B------:R-:W-:Y:S02]  /*2d40*/  IMAD R89, R192, 0x4000, R215 ;  /* 0x00004000c0597824 */ /* 0x000fe400078e02d7 */
[----:B------:R-:W-:Y:S02]  /*2d50*/  IMAD.IADD R33, R81, 0x1, R5 ;  /* 0x0000000151217824 */ /* 0x000fe400078e0205 */
[----:B------:R-:W-:-:S03]  /*2d60*/  IMAD.IADD R89, R16, 0x1, R89 ;  /* 0x0000000110597824 */ /* 0x000fc600078e0259 */
[----:B------:R-:W-:Y:S02]  /*2d70*/  IADD3.X R4, R20, R33, R57, P3, P4 ;  /* 0x0000002114047210 */ /* 0x000fe40001fe8439 */
[-C--:B0-----:R-:W-:Y:S02]  /*2d80*/  IADD3 R14, P4, P5, R80, R76.reuse, R3 ;  /* 0x0000004c500e7210 */ /* 0x081fe40007d9e003 */
[----:B------:R-:W-:Y:S02]  /*2d90*/  IADD3 R12, P3, R13, R76, RZ ;  /* 0x0000004c0d0c7210 */ /* 0x000fe40007f7e0ff */
[----:B------:R-:W-:Y:S02]  /*2da0*/  IADD3.X R15, R33, R77, R20, P4, P5 ;  /* 0x0000004d210f7210 */ /* 0x000fe400027ea414 */
[----:B-1----:R-:W-:Y:S01]  /*2db0*/  ISETP.GE.AND P4, PT, R82, 0x1, PT ;  /* 0x000000015200780c */ /* 0x002fe20003f86270 */
[----:B------:R-:W-:Y:S01]  /*2dc0*/  IMAD.X R13, R4, 0x1, R77, P3 ;  /* 0x00000001040d7824 */ /* 0x000fe200018e064d */
[----:B------:R-:W-:-:S04]  /*2dd0*/  ISETP.GT.AND P5, PT, R36, R37, PT ;  /* 0x000000252400720c */ /* 0x000fc80003fa4270 */
[----:B------:R-:W-:-:S07]  /*2de0*/  P2R R88, PR, RZ, 0x20 ;  /* 0x00000020ff587803 */ /* 0x000fce0000000000 */
[----:B----4-:R-:W-:Y:S05]  /*2df0*/  @!P4 BRA `(.L_x_1432) ;  /* 0x000000440074c947 */ /* 0x010fea0003800000 */
[----:B------:R-:W-:Y:S01]  /*2e00*/  ULDC.U8 UR4, c[0x0][0x410] ;  /* 0x0001040000047ab9 */ /* 0x000fe20000000000 */
[-C--:B------:R-:W-:Y:S01]  /*2e10*/  IMAD R4, R61, R36.reuse, RZ ;  /* 0x000000243d047224 */ /* 0x080fe200078e02ff */
[----:B------:R-:W-:Y:S01]  /*2e20*/  ISETP.NE.AND P3, PT, RZ, UR4, PT ;  /* 0x00000004ff007c0c */ /* 0x000fe2000bf65270 */
[-C--:B------:R-:W-:Y:S02]  /*2e30*/  IMAD R6, R65, R36.reuse, RZ ;  /* 0x0000002441067224 */ /* 0x080fe400078e02ff */
[C---:B------:R-:W-:Y:S02]  /*2e40*/  IMAD R9, R11.reuse, R63, R4 ;  /* 0x0000003f0b097224 */ /* 0x040fe400078e0204 */
[----:B------:R-:W-:Y:S02]  /*2e50*/  IMAD R11, R11, R67, R6 ;  /* 0x000000430b0b7224 */ /* 0x000fe400078e0206 */
[----:B------:R-:W-:Y:S02]  /*2e60*/  IMAD R90, R36, -0x40, R2 ;  /* 0xffffffc0245a7824 */ /* 0x000fe400078e0202 */
[----:B------:R-:W-:-:S03]  /*2e70*/  IMAD.WIDE.U32 R6, R63, R36, RZ ;  /* 0x000000243f067225 */ /* 0x000fc600078e00ff */
[----:B------:R-:W-:Y:S01]  /*2e80*/  VIMNMX R90, R90, 0x40, PT ;  /* 0x000000405a5a7848 */ /* 0x000fe20003fe0100 */
[----:B------:R-:W-:-:S04]  /*2e90*/  IMAD.WIDE.U32 R4, R67, R36, RZ ;  /* 0x0000002443047225 */ /* 0x000fc800078e00ff */
        /* <DEDUP_REMOVED lines=9> */
[----:B------:R-:W-:-:S03]  /*2f30*/  CS2R R32, SRZ ;  /* 0x0000000000207805 */ /* 0x000fc6000001ff00 */
[----:B------:R-:W-:Y:S05]  /*2f40*/  @P4 BRA `(.L_x_1435) ;  /* 0x0000000000404947 */ /* 0x000fea0003800000 */
        /* <DEDUP_REMOVED lines=16> */
.L_x_1435:
[----:B------:R-:W-:Y:S05]  /*3050*/  BSYNC B1 ;  /* 0x0000000000017941 */ /* 0x000fea0003800000 */
.L_x_1434:
[----:B------:R-:W-:Y:S01]  /*3060*/  ISETP.GE.AND P5, PT, R219, R90, PT ;  /* 0x0000005adb00720c */ /* 0x000fe20003fa6270 */
[----:B------:R-:W-:Y:S01]  /*3070*/  BSSY B1, `(.L_x_1436) ;  /* 0x000001b000017945 */ /* 0x000fe20003800000 */
[----:B0-----:R-:W-:Y:S02]  /*3080*/  CS2R R24, SRZ ;  /* 0x0000000000187805 */ /* 0x001fe4000001ff00 */
[----:B------:R-:W-:Y:S01]  /*3090*/  CS2R R10, SRZ ;  /* 0x00000000000a7805 */ /* 0x000fe2000001ff00 */
[----:B-----5:R-:W-:Y:S01]  /*30a0*/  IMAD.MOV.U32 R81, RZ, RZ, R28 ;  /* 0x000000ffff517224 */ /* 0x020fe200078e001c */
[----:B------:R-:W-:Y:S01]  /*30b0*/  CS2R R26, SRZ ;  /* 0x00000000001a7805 */ /* 0x000fe2000001ff00 */
[----:B------:R-:W-:-:S06]  /*30c0*/  IMAD.MOV.U32 R85, RZ, RZ, R34 ;  /* 0x000000ffff557224 */ /* 0x000fcc00078e0022 */
        /* <DEDUP_REMOVED lines=21> */
.L_x_1437:
[----:B------:R-:W-:Y:S05]  /*3220*/  BSYNC B1 ;  /* 0x0000000000017941 */ /* 0x000fea0003800000 */
.L_x_1436:
[----:B------:R-:W-:Y:S01]  /*3230*/  UISETP.NE.AND UP0, UPT, UR45, 0x3, UPT ;  /* 0x000000032d00788c */ /* 0x000fe2000bf05270 */
[----:B------:R-:W-:Y:S02]  /*3240*/  IMAD.MOV.U32 R84, RZ, RZ, R30 ;  /* 0x000000ffff547224 */ /* 0x000fe400078e001e */
[----:B------:R-:W-:Y:S02]  /*3250*/  IMAD.MOV.U32 R101, RZ, RZ, R32 ;  /* 0x000000ffff657224 */ /* 0x000fe400078e0020 */
[----:B-----5:R-:W-:Y:S01]  /*3260*/  IMAD.MOV.U32 R76, RZ, RZ, R8 ;  /* 0x000000ffff4c7224 */ /* 0x020fe200078e0008 */
[----:B------:R-:W-:Y:S01]  /*3270*/  PLOP3.LUT P3, PT, PT, PT, UP0, 0x80, 0x0 ;  /* 0x000000000000781c */ /* 0x000fe20003f6f008 */
[----:B------:R-:W-:Y:S02]  /*3280*/  IMAD.MOV.U32 R80, RZ, RZ, R24 ;  /* 0x000000ffff507224 */ /* 0x000fe400078e0018 */
[----:B------:R-:W-:Y:S02]  /*3290*/  IMAD.MOV.U32 R77, RZ, RZ, R10 ;  /* 0x000000ffff4d7224 */ /* 0x000fe400078e000a */
[----:B------:R-:W-:-:S08]  /*32a0*/  IMAD.MOV.U32 R83, RZ, RZ, R26 ;  /* 0x000000ffff537224 */ /* 0x000fd000078e001a */
[----:B------:R-:W-:Y:S05]  /*32b0*/  @!P3 BRA `(.L_x_1438) ;  /* 0x000000000004b947 */ /* 0x000fea0003800000 */
[----:B------:R-:W-:Y:S01]  /*32c0*/  BPT.TRAP 0x1 ;  /* 0x000000040000795c */ /* 0x000fe20000300000 */
.L_x_1438:
[----:B------:R-:W-:Y:S01]  /*32d0*/  IMAD R91, R192, 0x8, R16 ;  /* 0x00000008c05b7824 */ /* 0x000fe200078e0210 */
[----:B------:R-:W-:Y:S01]  /*32e0*/  SHF.L.U32 R92, R198, 0x1f, RZ ;  /* 0x0000001fc65c7819 */ /* 0x000fe200000006ff */
[----:B------:R-:W-:Y:S03]  /*32f0*/  BSSY B1, `(.L_x_1439) ;  /* 0x0000003000017945 */ /* 0x000fe60003800000 */
[----:B------:R-:W1:Y:S02]  /*3300*/  SYNCS.PHASECHK.TRANS64.TRYWAIT P6, [R91+URZ+0x28490], R92 ;  /* 0x0284905c5b0075a7 */ /* 0x000e6400080c017f */
[----:B-1----:R-:W-:Y:S05]  /*3310*/  @!P6 BRA `(.L_x_1440) ;  /* 0x0000028c00dce947 */ /* 0x002fea0003800000 */
.L_x_1809:
[----:B------:R-:W-:Y:S05]  /*3320*/  BSYNC B1 ;  /* 0x0000000000017941 */ /* 0x000fea0003800000 */
.L_x_1439:
[----:B------:R-:W-:Y:S04]  /*3330*/  BSSY B1, `(.L_x_1441) ;  /* 0x00000e9000017945 */ /* 0x000fe80003800000 */
[----:B------:R-:W-:Y:S05]  /*3340*/  @P4 BRA `(.L_x_1442) ;  /* 0x0000000c009c4947 */ /* 0x000fea0003800000 */
[----:B------:R-:W-:Y:S04]  /*3350*/  BSSY B2, `(.L_x_1443) ;  /* 0x0000073000027945 */ /* 0x000fe80003800000 */
[----:B------:R-:W-:Y:S05]  /*3360*/  @P1 BRA `(.L_x_1444) ;  /* 0x0000000400c41947 */ /* 0x000fea0003800000 */
[----:B0-----:R0:W2:Y:S01]  /*3370*/  LDS.128 R4, [R89+0x20000] ;  /* 0x0200000059047984 */ /* 0x0010a20000000c00 */
[----:B------:R-:W-:Y:S01]  /*3380*/  ISETP.GE.AND P4, PT, R18, R82, PT ;  /* 0x000000521200720c */ /* 0x000fe20003f86270 */
[----:B------:R-:W-:-:S12]  /*3390*/  BSSY B3, `(.L_x_1445) ;  /* 0x000006d000037945 */ /* 0x000fd80003800000 */
[----:B0-----:R-:W-:Y:S05]  /*33a0*/  @P4 BRA `(.L_x_1446) ;  /* 0x0000000400ac4947 */ /* 0x001fea0003800000 */
[--C-:B------:R-:W-:Y:S02]  /*33b0*/  SHF.R.U32.HI R98, RZ, 0x10, R35.reuse ;  /* 0x00000010ff627819 */ /* 0x100fe40000011623 */
[--C-:B------:R-:W-:Y:S02]  /*33c0*/  SHF.R.U32.HI R96, RZ, 0x8, R35.reuse ;  /* 0x00000008ff607819 */ /* 0x100fe40000011623 */
[----:B------:R-:W-:Y:S02]  /*33d0*/  LOP3.LUT R32, R35, 0xff, RZ, 0xc0, !PT ;  /* 0x000000ff23207812 */ /* 0x000fe400078ec0ff */
[----:B------:R-:W-:Y:S02]  /*33e0*/  SHF.R.U32.HI R97, RZ, 0x18, R35 ;  /* 0x00000018ff617819 */ /* 0x000fe40000011623 */
[----:B------:R-:W-:Y:S02]  /*33f0*/  SHF.R.U32.HI R93, RZ, 0x8, R33 ;  /* 0x00000008ff5d7819 */ /* 0x000fe40000011621 */
[----:B------:R-:W-:-:S02]  /*3400*/  LOP3.LUT R34, R33, 0xff, RZ, 0xc0, !PT ;  /* 0x000000ff21227812 */ /* 0x000fc400078ec0ff */
[--C-:B------:R-:W-:Y:S02]  /*3410*/  SHF.R.U32.HI R35, RZ, 0x18, R33.reuse ;  /* 0x00000018ff237819 */ /* 0x100fe40000011621 */
[----:B------:R-:W-:Y:S02]  /*3420*/  SHF.R.U32.HI R95, RZ, 0x10, R33 ;  /* 0x00000010ff5f7819 */ /* 0x000fe40000011621 */
[----:B------:R-:W-:Y:S01]  /*3430*/  PRMT R33, R97, 0x654, R32 ;  /* 0x0000065461217816 */ /* 0x000fe20000000020 */
[----:B------:R-:W-:Y:S01]  /*3440*/  IMAD.SHL.U32 R32, R96, 0x100, RZ ;  /* 0x0000010060207824 */ /* 0x000fe200078e00ff */
[----:B------:R-:W-:Y:S01]  /*3450*/  PRMT R94, R35, 0x654, R34 ;  /* 0x00000654235e7816 */ /* 0x000fe20000000022 */
[----:B------:R-:W-:Y:S01]  /*3460*/  IMAD.SHL.U32 R35, R93, 0x100, RZ ;  /* 0x000001005d237824 */ /* 0x000fe200078e00ff */
[----:B------:R-:W-:Y:S01]  /*3470*/  F2FP.F16.E4M3.UNPACK_B R93, R101.H1 ;  /* 0x00000065ff5d723e */ /* 0x000fe200030006ff */
[----:B--2---:R-:W-:Y:S01]  /*3480*/  IMAD.MOV.U32 R34, RZ, RZ, R4 ;  /* 0x000000ffff227224 */ /* 0x004fe200078e0004 */
[----:B------:R-:W-:Y:S01]  /*3490*/  LOP3.LUT R33, R33, 0xff00, R32, 0xf8, !PT ;  /* 0x0000ff0021217812 */ /* 0x000fe200078ef820 */
[----:B------:R-:W-:Y:S01]  /*34a0*/  IMAD.U32 R32, R98, 0x10000, RZ ;  /* 0x0001000062207824 */ /* 0x000fe200078e00ff */
[----:B------:R-:W-:Y:S01]  /*34b0*/  LOP3.LUT R94, R94, 0xff00, R35, 0xf8, !PT ;  /* 0x0000ff005e5e7812 */ /* 0x000fe200078ef823 */
[----:B------:R-:W-:Y:S01]  /*34c0*/  IMAD.U32 R35, R95, 0x10000, RZ ;  /* 0x000100005f237824 */ /* 0x000fe200078e00ff */
[----:B------:R-:W-:Y:S01]  /*34d0*/  F2FP.F16.E4M3.UNPACK_B R4, R5 ;  /* 0x00000005ff04723e */ /* 0x000fe200020006ff */
[--C-:B------:R-:W-:Y:S01]  /*34e0*/  HADD2.F32 R97, -RZ, R93.reuse.H0_H0 ;  /* 0x2000005dff617230 */ /* 0x100fe20000004100 */
[----:B------:R-:W-:Y:S01]  /*34f0*/  LOP3.LUT R32, R33, 0xff0000, R32, 0xf8, !PT ;  /* 0x00ff000021207812 */ /* 0x000fe200078ef820 */
[----:B------:R-:W-:Y:S01]  /*3500*/  HADD2.F32 R98, -RZ, R93.H1_H1 ;  /* 0x3000005dff627230 */ /* 0x000fe20000004100 */
[----:B------:R-:W-:Y:S01]  /*3510*/  LOP3.LUT R33, R94, 0xff0000, R35, 0xf8, !PT ;  /* 0x00ff00005e217812 */ /* 0x000fe200078ef823 */
[--C-:B------:R-:W-:Y:S01]  /*3520*/  HADD2.F32 R35, -RZ, R4.reuse.H1_H1 ;  /* 0x30000004ff237230 */ /* 0x100fe20000004100 */
[----:B------:R-:W-:Y:S01]  /*3530*/  F2FP.F16.E4M3.UNPACK_B R95, R85.H1 ;  /* 0x00000055ff5f723e */ /* 0x000fe200030006ff */
[----:B------:R-:W-:Y:S01]  /*3540*/  HADD2.F32 R4, -RZ, R4.H0_H0 ;  /* 0x20000004ff047230 */ /* 0x000fe20000004100 */
[----:B------:R-:W-:-:S02]  /*3550*/  F2FP.F16.E4M3.UNPACK_B R5, R5.H1 ;  /* 0x00000005ff05723e */ /* 0x000fc400030006ff */
[CC--:B------:R-:W-:Y:S01]  /*3560*/  FMUL.FTZ R99, R35.reuse, R97.reuse ;  /* 0x0000006123637220 */ /* 0x0c0fe20000410000 */
[----:B------:R-:W-:Y:S02]  /*3570*/  HADD2.F32 R96, -RZ, R95.H0_H0 ;  /* 0x2000005fff607230 */ /* 0x000fe40000004100 */
[C---:B------:R-:W-:Y:S01]  /*3580*/  FMUL.FTZ R100, R4.reuse, R97 ;  /* 0x0000006104647220 */ /* 0x040fe20000410000 */
[--C-:B------:R-:W-:Y:S01]  /*3590*/  HADD2.F32 R94, -RZ, R5.reuse.H1_H1 ;  /* 0x30000005ff5e7230 */ /* 0x100fe20000004100 */
[----:B------:R-:W-:Y:S01]  /*35a0*/  F2FP.F16.E4M3.UNPACK_B R97, R101 ;  /* 0x00000065ff61723e */ /* 0x000fe200020006ff */
[----:B------:R-:W-:Y:S02]  /*35b0*/  HADD2.F32 R93, -RZ, R5.H0_H0 ;  /* 0x20000005ff5d7230 */ /* 0x000fe40000004100 */
[-C--:B------:R-:W-:Y:S01]  /*35c0*/  FFMA.FTZ R4, R4, R96.reuse, -R99 ;  /* 0x0000006004047223 */ /* 0x080fe20000010863 */
[----:B------:R-:W-:Y:S02]  /*35d0*/  HADD2.F32 R95, -RZ, R95.H1_H1 ;  /* 0x3000005fff5f7230 */ /* 0x000fe40000004100 */
[----:B------:R-:W-:Y:S01]  /*35e0*/  FFMA.FTZ R5, R35, R96, R100 ;  /* 0x0000006023057223 */ /* 0x000fe20000010064 */
[CC--:B------:R-:W-:Y:S01]  /*35f0*/  FMUL.FTZ R102, R94.reuse, R98.reuse ;  /* 0x000000625e667220 */ /* 0x0c0fe20000410000 */
[C---:B------:R-:W-:Y:S01]  /*3600*/  FMUL.FTZ R99, R93.reuse, R98 ;  /* 0x000000625d637220 */ /* 0x040fe20000410000 */
[-C--:B------:R-:W-:Y:S01]  /*3610*/  F2FP.F16.E4M3.UNPACK_B R35, R34.reuse.H1 ;  /* 0x00000022ff23723e */ /* 0x080fe200030006ff */
[--C-:B------:R-:W-:Y:S01]  /*3620*/  HADD2.F32 R98, -RZ, R97.reuse.H0_H0 ;  /* 0x20000061ff627230 */ /* 0x100fe20000004100 */
[----:B------:R-:W-:Y:S01]  /*3630*/  F2FP.F16.E4M3.UNPACK_B R34, R34 ;  /* 0x00000022ff22723e */ /* 0x000fe200020006ff */
[-C--:B------:R-:W-:Y:S01]  /*3640*/  FFMA.FTZ R101, R93, R95.reuse, -R102 ;  /* 0x0000005f5d657223 */ /* 0x080fe20000010866 */
[----:B------:R-:W-:Y:S01]  /*3650*/  FFMA.FTZ R104, R94, R95, R99 ;  /* 0x0000005f5e687223 */ /* 0x000fe20000010063 */
[----:B------:R-:W-:Y:S01]  /*3660*/  HADD2.F32 R99, -RZ, R97.H1_H1 ;  /* 0x30000061ff637230 */ /* 0x000fe20000004100 */
[----:B------:R-:W-:Y:S01]  /*3670*/  F2FP.F16.E4M3.UNPACK_B R95, R85 ;  /* 0x00000055ff5f723e */ /* 0x000fe200020006ff */
[--C-:B------:R-:W-:Y:S01]  /*3680*/  HADD2.F32 R94, -RZ, R35.reuse.H1_H1 ;  /* 0x30000023ff5e7230 */ /* 0x100fe20000004100 */
[----:B------:R-:W-:Y:S01]  /*3690*/  F2FP.F16.E4M3.UNPACK_B R97, R32 ;  /* 0x00000020ff61723e */ /* 0x000fe200020006ff */
[----:B------:R-:W-:-:S02]  /*36a0*/  HADD2.F32 R93, -RZ, R35.H0_H0 ;  /* 0x20000023ff5d7230 */ /* 0x000fc40000004100 */
[--C-:B------:R-:W-:Y:S02]  /*36b0*/  HADD2.F32 R85, -RZ, R34.reuse.H1_H1 ;  /* 0x30000022ff557230 */ /* 0x100fe40000004100 */
[CC--:B------:R-:W-:Y:S01]  /*36c0*/  FMUL.FTZ R102, R94.reuse, R99.reuse ;  /* 0x000000635e667220 */ /* 0x0c0fe20000410000 */
[----:B------:R-:W-:Y:S02]  /*36d0*/  HADD2.F32 R35, -RZ, R34.H0_H0 ;  /* 0x20000022ff237230 */ /* 0x000fe40000004100 */
[----:B------:R-:W-:Y:S01]  /*36e0*/  FMUL.FTZ R99, R93, R99 ;  /* 0x000000635d637220 */ /* 0x000fe20000410000 */
[--C-:B------:R-:W-:Y:S02]  /*36f0*/  HADD2.F32 R34, -RZ, R95.reuse.H1_H1 ;  /* 0x3000005fff227230 */ /* 0x100fe40000004100 */
[-C--:B------:R-:W-:Y:S01]  /*3700*/  FMUL.FTZ R100, R85, R98.reuse ;  /* 0x0000006255647220 */ /* 0x080fe20000410000 */
[----:B------:R-:W-:Y:S02]  /*3710*/  HADD2.F32 R96, -RZ, R95.H0_H0 ;  /* 0x2000005fff607230 */ /* 0x000fe40000004100 */
[----:B------:R-:W-:Y:S01]  /*3720*/  FMUL.FTZ R98, R35, R98 ;  /* 0x0000006223627220 */ /* 0x000fe20000410000 */
[----:B------:R-:W-:Y:S01]  /*3730*/  F2FP.F16.E4M3.UNPACK_B R95, R7.H1 ;  /* 0x00000007ff5f723e */ /* 0x000fe200030006ff */
[-C--:B------:R-:W-:Y:S01]  /*3740*/  FFMA.FTZ R93, R93, R34.reuse, -R102 ;  /* 0x000000225d5d7223 */ /* 0x080fe20000010866 */
[----:B------:R-:W-:Y:S01]  /*3750*/  FFMA.FTZ R94, R94, R34, R99 ;  /* 0x000000225e5e7223 */ /* 0x000fe20000010063 */
[-C--:B------:R-:W-:Y:S01]  /*3760*/  FFMA.FTZ R34, R35, R96.reuse, -R100 ;  /* 0x0000006023227223 */ /* 0x080fe20000010864 */
[----:B------:R-:W-:Y:S01]  /*3770*/  FFMA.FTZ R35, R85, R96, R98 ;  /* 0x0000006055237223 */ /* 0x000fe20000010062 */
[----:B------:R-:W-:Y:S01]  /*3780*/  F2FP.SATFINITE.E4M3.F32.PACK_AB_MERGE_C R85, R104, R101, RZ ;  /* 0x000000656855723e */ /* 0x000fe200048070ff */
[--C-:B------:R-:W-:Y:S01]  /*3790*/  HADD2.F32 R96, -RZ, R95.reuse.H0_H0 ;  /* 0x2000005fff607230 */ /* 0x100fe20000004100 */
[----:B------:R-:W-:Y:S01]  /*37a0*/  F2FP.SATFINITE.E4M3.F32.PACK_AB_MERGE_C R93, R94, R93, RZ ;  /* 0x0000005d5e5d723e */ /* 0x000fe200048070ff */
[----:B------:R-:W-:Y:S01]  /*37b0*/  HADD2.F32 R95, -RZ, R95.H1_H1 ;  /* 0x3000005fff5f7230 */ /* 0x000fe20000004100 */
[----:B------:R-:W-:-:S02]  /*37c0*/  F2FP.F16.E4M3.UNPACK_B R101, R33.H1 ;  /* 0x00000021ff65723e */ /* 0x000fc400030006ff */
[----:B------:R-:W-:Y:S02]  /*37d0*/  F2FP.F16.E4M3.UNPACK_B R94, R6.H1 ;  /* 0x00000006ff5e723e */ /* 0x000fe400030006ff */
[----:B------:R-:W-:Y:S01]  /*37e0*/  F2FP.F16.E4M3.UNPACK_B R100, R33 ;  /* 0x00000021ff64723e */ /* 0x000fe200020006ff */
[----:B------:R-:W-:Y:S01]  /*37f0*/  HADD2.F32 R103, -RZ, R101.H1_H1 ;  /* 0x30000065ff677230 */ /* 0x000fe20000004100 */
[----:B------:R-:W-:Y:S01]  /*3800*/  F2FP.F16.E4M3.UNPACK_B R98, R32.H1 ;  /* 0x00000020ff62723e */ /* 0x000fe200030006ff */
[----:B------:R-:W-:Y:S01]  /*3810*/  HADD2.F32 R33, -RZ, R94.H1_H1 ;  /* 0x3000005eff217230 */ /* 0x000fe20000004100 */
[----:B------:R-:W-:Y:S01]  /*3820*/  F2FP.F16.E4M3.UNPACK_B R7, R7 ;  /* 0x00000007ff07723e */ /* 0x000fe200020006ff */
[----:B------:R-:W-:Y:S02]  /*3830*/  HADD2.F32 R102, -RZ, R100.H1_H1 ;  /* 0x30000064ff667230 */ /* 0x000fe40000004100 */
[----:B------:R-:W-:Y:S01]  /*3840*/  FMUL.FTZ R105, R95, R103 ;  /* 0x000000675f697220 */ /* 0x000fe20000410000 */
[----:B------:R-:W-:-:S02]  /*3850*/  HADD2.F32 R94, -RZ, R94.H0_H0 ;  /* 0x2000005eff5e7230 */ /* 0x000fc40000004100 */
[----:B------:R-:W-:Y:S01]  /*3860*/  FMUL.FTZ R104, R96, R103 ;  /* 0x0000006760687220 */ /* 0x000fe20000410000 */
[----:B------:R-:W-:Y:S02]  /*3870*/  HADD2.F32 R32, -RZ, R97.H1_H1 ;  /* 0x30000061ff207230 */ /* 0x000fe40000004100 */
[C---:B------:R-:W-:Y:S01]  /*3880*/  FMUL.FTZ R103, R33.reuse, R102 ;  /* 0x0000006621677220 */ /* 0x040fe20000410000 */
[----:B------:R-:W-:Y:S01]  /*3890*/  F2FP.F16.E4M3.UNPACK_B R6, R6 ;  /* 0x00000006ff06723e */ /* 0x000fe200020006ff */
[C---:B------:R-:W-:Y:S01]  /*38a0*/  FMUL.FTZ R102, R94.reuse, R102 ;  /* 0x000000665e667220 */ /* 0x040fe20000410000 */
[----:B------:R-:W-:Y:S02]  /*38b0*/  HADD2.F32 R99, -RZ, R98.H1_H1 ;  /* 0x30000062ff637230 */ /* 0x000fe40000004100 */
[-C--:B------:R-:W-:Y:S01]  /*38c0*/  FFMA.FTZ R103, R94, R32.reuse, -R103 ;  /* 0x000000205e677223 */ /* 0x080fe20000010867 */
[----:B------:R-:W-:Y:S02]  /*38d0*/  HADD2.F32 R101, -RZ, R101.H0_H0 ;  /* 0x20000065ff657230 */ /* 0x000fe40000004100 */
[----:B------:R-:W-:Y:S01]  /*38e0*/  FFMA.FTZ R102, R33, R32, R102 ;  /* 0x0000002021667223 */ /* 0x000fe20000010066 */
[----:B------:R-:W-:-:S02]  /*38f0*/  HADD2.F32 R32, -RZ, R7.H0_H0 ;  /* 0x20000007ff207230 */ /* 0x000fc40000004100 */
[-C--:B------:R-:W-:Y:S01]  /*3900*/  FFMA.FTZ R105, R96, R99.reuse, -R105 ;  /* 0x0000006360697223 */ /* 0x080fe20000010869 */
[----:B------:R-:W-:Y:S02]  /*3910*/  HADD2.F32 R33, -RZ, R7.H1_H1 ;  /* 0x30000007ff217230 */ /* 0x000fe40000004100 */
[----:B------:R-:W-:Y:S01]  /*3920*/  FFMA.FTZ R104, R95, R99, R104 ;  /* 0x000000635f687223 */ /* 0x000fe20000010068 */
[--C-:B------:R-:W-:Y:S02]  /*3930*/  HADD2.F32 R7, -RZ, R6.reuse.H0_H0 ;  /* 0x20000006ff077230 */ /* 0x100fe40000004100 */
[-C--:B------:R-:W-:Y:S01]  /*3940*/  FMUL.FTZ R96, R32, R101.reuse ;  /* 0x0000006520607220 */ /* 0x080fe20000410000 */
[----:B------:R-:W-:Y:S02]  /*3950*/  HADD2.F32 R6, -RZ, R6.H1_H1 ;  /* 0x30000006ff067230 */ /* 0x000fe40000004100 */
[----:B------:R-:W-:Y:S01]  /*3960*/  FMUL.FTZ R99, R33, R101 ;  /* 0x0000006521637220 */ /* 0x000fe20000410000 */
[----:B------:R-:W-:Y:S01]  /*3970*/  HADD2.F32 R100, -RZ, R100.H0_H0 ;  /* 0x20000064ff647230 */ /* 0x000fe20000004100 */
[----:B------:R-:W-:Y:S01]  /*3980*/  F2FP.SATFINITE.E4M3.F32.PACK_AB_MERGE_C R102, R102, R103, RZ ;  /* 0x000000676666723e */ /* 0x000fe200048070ff */
[----:B------:R-:W-:Y:S01]  /*3990*/  HADD2.F32 R98, -RZ, R98.H0_H0 ;  /* 0x20000062ff627230 */ /* 0x000fe20000004100 */
[----:B------:R-:W-:Y:S01]  /*39a0*/  F2FP.SATFINITE.E4M3.F32.PACK_AB_MERGE_C R104, R104, R105, RZ ;  /* 0x000000696868723e */ /* 0x000fe200048070ff */
[----:B------:R-:W-:-:S02]  /*39b0*/  HADD2.F32 R97, -RZ, R97.H0_H0 ;  /* 0x20000061ff617230 */ /* 0x000fc40000004100 */
[-C--:B------:R-:W-:Y:S01]  /*39c0*/  FMUL.FTZ R94, R6, R100.reuse ;  /* 0x00000064065e7220 */ /* 0x080fe20000410000 */
[----:B------:R-:W-:Y:S01]  /*39d0*/  FMUL.FTZ R95, R7, R100 ;  /* 0x00000064075f7220 */ /* 0x000fe20000410000 */
[-C--:B------:R-:W-:Y:S01]  /*39e0*/  FFMA.FTZ R99, R32, R98.reuse, -R99 ;  /* 0x0000006220637223 */ /* 0x080fe20000010863 */
[----:B------:R-:W-:Y:S01]  /*39f0*/  FFMA.FTZ R96, R33, R98, R96 ;  /* 0x0000006221607223 */ /* 0x000fe20000010060 */
[-C--:B------:R-:W-:Y:S01]  /*3a00*/  FFMA.FTZ R94, R7, R97.reuse, -R94 ;  /* 0x00000061075e7223 */ /* 0x080fe2000001085e */
[----:B------:R-:W-:Y:S01]  /*3a10*/  FFMA.FTZ R95, R6, R97, R95 ;  /* 0x00000061065f7223 */ /* 0x000fe2000001005f */
[----:B------:R-:W-:Y:S02]  /*3a20*/  F2FP.SATFINITE.E4M3.F32.PACK_AB_MERGE_C R5, R5, R4, R85 ;  /* 0x000000040505723e */ /* 0x000fe40004807055 */
[----:B------:R-:W-:Y:S02]  /*3a30*/  F2FP.SATFINITE.E4M3.F32.PACK_AB_MERGE_C R4, R35, R34, R93 ;  /* 0x000000222304723e */ /* 0x000fe4000480705d */
[----:B------:R-:W-:-:S02]  /*3a40*/  F2FP.SATFINITE.E4M3.F32.PACK_AB_MERGE_C R6, R95, R94, R102 ;  /* 0x0000005e5f06723e */ /* 0x000fc40004807066 */
[----:B------:R-:W-:-:S07]  /*3a50*/  F2FP.SATFINITE.E4M3.F32.PACK_AB_MERGE_C R7, R96, R99, R104 ;  /* 0x000000636007723e */ /* 0x000fce0004807068 */
.L_x_1446:
[----:B------:R-:W-:Y:S05]  /*3a60*/  BSYNC B3 ;  /* 0x0000000000037941 */ /* 0x000fea0003800000 */
.L_x_1445:
[----:B--2---:R2:W-:Y:S02]  /*3a70*/  STG.E.128 desc[UR46][R14.64], R4 ;  /* 0x000000040e007986 */ /* 0x0045e4000c101d2e */
.L_x_1444:
[----:B------:R-:W-:Y:S05]  /*3a80*/  BSYNC B2 ;  /* 0x0000000000027941 */ /* 0x000fea0003800000 */
.L_x_1443:
[----:B------:R-:W-:Y:S05]  /*3a90*/  @P2 BRA `(.L_x_1442) ;  /* 0x0000000400c82947 */ /* 0x000fea0003800000 */
[----:B0-2---:R0:W2:Y:S01]  /*3aa0*/  LDS.128 R4, [R89+0x22000] ;  /* 0x0220000059047984 */ /* 0x0050a20000000c00 */
[----:B------:R-:W-:Y:S01]  /*3ab0*/  ISETP.GE.AND P4, PT, R194, R82, PT ;  /* 0x00000052c200720c */ /* 0x000fe20003f86270 */
[----:B------:R-:W-:-:S12]  /*3ac0*/  BSSY B2, `(.L_x_1447) ;  /* 0x000006e000027945 */ /* 0x000fd80003800000 */
[----:B0-----:R-:W-:Y:S05]  /*3ad0*/  @P4 BRA `(.L_x_1448) ;  /* 0x0000000400b04947 */ /* 0x001fea0003800000 */
[----:B------:R-:W-:Y:S02]  /*3ae0*/  SHF.R.U32.HI R85, RZ, 0x8, R29 ;  /* 0x00000008ff557819 */ /* 0x000fe4000001161d */
[----:B------:R-:W-:Y:S02]  /*3af0*/  SHF.R.U32.HI R33, RZ, 0x8, R31 ;  /* 0x00000008ff217819 */ /* 0x000fe4000001161f */
[--C-:B------:R-:W-:Y:S02]  /*3b00*/  SHF.R.U32.HI R93, RZ, 0x18, R29.reuse ;  /* 0x00000018ff5d7819 */ /* 0x100fe4000001161d */
[----:B------:R-:W-:Y:S01]  /*3b10*/  LOP3.LUT R28, R29, 0xff, RZ, 0xc0, !PT ;  /* 0x000000ff1d1c7812 */ /* 0x000fe200078ec0ff */
[----:B------:R-:W-:Y:S01]  /*3b20*/  IMAD.SHL.U32 R33, R33, 0x100, RZ ;  /* 0x0000010021217824 */ /* 0x000fe200078e00ff */
[----:B------:R-:W-:Y:S02]  /*3b30*/  SHF.R.U32.HI R35, RZ, 0x10, R29 ;  /* 0x00000010ff237819 */ /* 0x000fe4000001161d */
[----:B------:R-:W-:-:S02]  /*3b40*/  SHF.R.U32.HI R32, RZ, 0x18, R31 ;  /* 0x00000018ff207819 */ /* 0x000fc4000001161f */
[----:B------:R-:W-:Y:S02]  /*3b50*/  LOP3.LUT R29, R31, 0xff, RZ, 0xc0, !PT ;  /* 0x000000ff1f1d7812 */ /* 0x000fe400078ec0ff */
[----:B------:R-:W-:Y:S01]  /*3b60*/  SHF.R.U32.HI R34, RZ, 0x10, R31 ;  /* 0x00000010ff227819 */ /* 0x000fe2000001161f */
[----:B------:R-:W-:Y:S01]  /*3b70*/  IMAD.SHL.U32 R31, R85, 0x100, RZ ;  /* 0x00000100551f7824 */ /* 0x000fe200078e00ff */
[----:B------:R-:W-:Y:S01]  /*3b80*/  PRMT R30, R93, 0x654, R28 ;  /* 0x000006545d1e7816 */ /* 0x000fe2000000001c */
[----:B--2---:R-:W-:Y:S01]  /*3b90*/  IMAD.MOV.U32 R28, RZ, RZ, R4 ;  /* 0x000000ffff1c7224 */ /* 0x004fe200078e0004 */
[----:B------:R-:W-:Y:S01]  /*3ba0*/  PRMT R32, R32, 0x654, R29 ;  /* 0x0000065420207816 */ /* 0x000fe2000000001d */
[----:B------:R-:W-:Y:S01]  /*3bb0*/  IMAD.MOV.U32 R29, RZ, RZ, R5 ;  /* 0x000000ffff1d7224 */ /* 0x000fe200078e0005 */
[----:B------:R-:W-:Y:S01]  /*3bc0*/  LOP3.LUT R5, R30, 0xff00, R31, 0xf8, !PT ;  /* 0x0000ff001e057812 */ /* 0x000fe200078ef81f */
[----:B------:R-:W-:Y:S01]  /*3bd0*/  IMAD.U32 R30, R35, 0x10000, RZ ;  /* 0x00010000231e7824 */ /* 0x000fe200078e00ff */
[----:B------:R-:W-:Y:S01]  /*3be0*/  LOP3.LUT R32, R32, 0xff00, R33, 0xf8, !PT ;  /* 0x0000ff0020207812 */ /* 0x000fe200078ef821 */
[----:B------:R-:W-:Y:S01]  /*3bf0*/  IMAD.U32 R33, R34, 0x10000, RZ ;  /* 0x0001000022217824 */ /* 0x000fe200078e00ff */
[----:B------:R-:W-:-:S02]  /*3c00*/  F2FP.F16.E4M3.UNPACK_B R4, R29 ;  /* 0x0000001dff04723e */ /* 0x000fc400020006ff */
[-C--:B------:R-:W-:Y:S02]  /*3c10*/  F2FP.F16.E4M3.UNPACK_B R31, R84.reuse.H1 ;  /* 0x00000054ff1f723e */ /* 0x080fe400030006ff */
[----:B------:R-:W-:Y:S01]  /*3c20*/  LOP3.LUT R5, R5, 0xff0000, R30, 0xf8, !PT ;  /* 0x00ff000005057812 */ /* 0x000fe200078ef81e */
[--C-:B------:R-:W-:Y:S01]  /*3c30*/  HADD2.F32 R30, -RZ, R4.reuse.H1_H1 ;  /* 0x30000004ff1e7230 */ /* 0x100fe20000004100 */
[----:B------:R-:W-:Y:S01]  /*3c40*/  LOP3.LUT R93, R32, 0xff0000, R33, 0xf8, !PT ;  /* 0x00ff0000205d7812 */ /* 0x000fe200078ef821 */
[--C-:B------:R-:W-:Y:S01]  /*3c50*/  HADD2.F32 R85, -RZ, R31.reuse.H0_H0 ;  /* 0x2000001fff557230 */ /* 0x100fe20000004100 */
[----:B------:R-:W-:Y:S01]  /*3c60*/  F2FP.F16.E4M3.UNPACK_B R33, R81.H1 ;  /* 0x00000051ff21723e */ /* 0x000fe200030006ff */
[----:B------:R-:W-:Y:S01]  /*3c70*/  HADD2.F32 R4, -RZ, R4.H0_H0 ;  /* 0x20000004ff047230 */ /* 0x000fe20000004100 */
[----:B------:R-:W-:Y:S01]  /*3c80*/  F2FP.F16.E4M3.UNPACK_B R29, R29.H1 ;  /* 0x0000001dff1d723e */ /* 0x000fe200030006ff */
[----:B------:R-:W-:Y:S02]  /*3c90*/  HADD2.F32 R34, -RZ, R31.H1_H1 ;  /* 0x3000001fff227230 */ /* 0x000fe40000004100 */
[----:B------:R-:W-:Y:S01]  /*3ca0*/  FMUL.FTZ R95, R30, R85 ;  /* 0x000000551e5f7220 */ /* 0x000fe20000410000 */
[----:B------:R-:W-:Y:S01]  /*3cb0*/  HADD2.F32 R35, -RZ, R33.H0_H0 ;  /* 0x20000021ff237230 */ /* 0x000fe20000004100 */
[----:B------:R-:W-:Y:S01]  /*3cc0*/  F2FP.F16.E4M3.UNPACK_B R84, R84 ;  /* 0x00000054ff54723e */ /* 0x000fe200020006ff */
[--C-:B------:R-:W-:Y:S01]  /*3cd0*/  HADD2.F32 R32, -RZ, R29.reuse.H1_H1 ;  /* 0x3000001dff207230 */ /* 0x100fe20000004100 */
[----:B------:R-:W-:Y:S01]  /*3ce0*/  F2FP.F16.E4M3.UNPACK_B R81, R81 ;  /* 0x00000051ff51723e */ /* 0x000fe200020006ff */
[----:B------:R-:W-:-:S02]  /*3cf0*/  HADD2.F32 R31, -RZ, R29.H0_H0 ;  /* 0x2000001dff1f7230 */ /* 0x000fc40000004100 */
[----:B------:R-:W-:Y:S01]  /*3d00*/  FMUL.FTZ R29, R4, R85 ;  /* 0x00000055041d7220 */ /* 0x000fe20000410000 */
[----:B------:R-:W-:Y:S02]  /*3d10*/  HADD2.F32 R33, -RZ, R33.H1_H1 ;  /* 0x30000021ff217230 */ /* 0x000fe40000004100 */
[----:B------:R-:W-:Y:S01]  /*3d20*/  FMUL.FTZ R94, R32, R34 ;  /* 0x00000022205e7220 */ /* 0x000fe20000410000 */
[-C--:B------:R-:W-:Y:S01]  /*3d30*/  FFMA.FTZ R4, R4, R35.reuse, -R95 ;  /* 0x0000002304047223 */ /* 0x080fe2000001085f */
[----:B------:R-:W-:Y:S01]  /*3d40*/  FFMA.FTZ R29, R30, R35, R29 ;  /* 0x000000231e1d7223 */ /* 0x000fe2000001001d */
[----:B------:R-:W-:Y:S01]  /*3d50*/  F2FP.F16.E4M3.UNPACK_B R30, R28.H1 ;  /* 0x0000001cff1e723e */ /* 0x000fe200030006ff */
[C---:B------:R-:W-:Y:S01]  /*3d60*/  FMUL.FTZ R85, R31.reuse, R34 ;  /* 0x000000221f557220 */ /* 0x040fe20000410000 */
[----:B------:R-:W-:Y:S01]  /*3d70*/  F2FP.F16.E4M3.UNPACK_B R28, R28 ;  /* 0x0000001cff1c723e */ /* 0x000fe200020006ff */
[----:B------:R-:W-:Y:S01]  /*3d80*/  FFMA.FTZ R94, R31, R33, -R94 ;  /* 0x000000211f5e7223 */ /* 0x000fe2000001085e */
[----:B------:R-:W-:-:S02]  /*3d90*/  HADD2.F32 R34, -RZ, R84.H1_H1 ;  /* 0x30000054ff227230 */ /* 0x000fc40000004100 */
[----:B------:R-:W-:Y:S01]  /*3da0*/  FFMA.FTZ R97, R32, R33, R85 ;  /* 0x0000002120617223 */ /* 0x000fe20000010055 */
[----:B------:R-:W-:Y:S02]  /*3db0*/  HADD2.F32 R84, -RZ, R84.H0_H0 ;  /* 0x20000054ff547230 */ /* 0x000fe40000004100 */
[--C-:B------:R-:W-:Y:S02]  /*3dc0*/  HADD2.F32 R32, -RZ, R30.reuse.H0_H0 ;  /* 0x2000001eff207230 */ /* 0x100fe40000004100 */
[----:B------:R-:W-:Y:S01]  /*3dd0*/  HADD2.F32 R33, -RZ, R30.H1_H1 ;  /* 0x3000001eff217230 */ /* 0x000fe20000004100 */
[----:B------:R-:W-:Y:S01]  /*3de0*/  F2FP.SATFINITE.E4M3.F32.PACK_AB_MERGE_C R99, R97, R94, RZ ;  /* 0x0000005e6163723e */ /* 0x000fe200048070ff */
[--C-:B------:R-:W-:Y:S02]  /*3df0*/  HADD2.F32 R31, -RZ, R28.reuse.H1_H1 ;  /* 0x3000001cff1f7230 */ /* 0x100fe40000004100 */
[----:B------:R-:W-:Y:S02]  /*3e00*/  HADD2.F32 R30, -RZ, R28.H0_H0 ;  /* 0x2000001cff1e7230 */ /* 0x000fe40000004100 */
[----:B------:R-:W-:Y:S01]  /*3e10*/  FMUL.FTZ R85, R33, R34 ;  /* 0x0000002221557220 */ /* 0x000fe20000410000 */
[----:B------:R-:W-:-:S02]  /*3e20*/  HADD2.F32 R28, -RZ, R81.H1_H1 ;  /* 0x30000051ff1c7230 */ /* 0x000fc40000004100 */
[CC--:B------:R-:W-:Y:S01]  /*3e30*/  FMUL.FTZ R35, R31.reuse, R84.reuse ;  /* 0x000000541f237220 */ /* 0x0c0fe20000410000 */
[----:B------:R-:W-:Y:S02]  /*3e40*/  HADD2.F32 R81, -RZ, R81.H0_H0 ;  /* 0x20000051ff517230 */ /* 0x000fe40000004100 */
[----:B------:R-:W-:Y:S01]  /*3e50*/  FMUL.FTZ R84, R30, R84 ;  /* 0x000000541e547220 */ /* 0x000fe20000410000 */
[C---:B------:R-:W-:Y:S01]  /*3e60*/  FMUL.FTZ R34, R32.reuse, R34 ;  /* 0x0000002220227220 */ /* 0x040fe20000410000 */
[-C--:B------:R-:W-:Y:S02]  /*3e70*/  FFMA.FTZ R85, R32, R28.reuse, -R85 ;  /* 0x0000001c20557223 */ /* 0x080fe40000010855 */
[----:B------:R-:W-:Y:S01]  /*3e80*/  FFMA.FTZ R95, R31, R81, R84 ;  /* 0x000000511f5f7223 */ /* 0x000fe20000010054 */
[----:B------:R-:W-:Y:S01]  /*3e90*/  F2FP.F16.E4M3.UNPACK_B R31, R7.H1 ;  /* 0x00000007ff1f723e */ /* 0x000fe200030006ff */
[----:B------:R-:W-:Y:S01]  /*3ea0*/  FFMA.FTZ R34, R33, R28, R34 ;  /* 0x0000001c21227223 */ /* 0x000fe20000010022 */
[----:B------:R-:W-:Y:S01]  /*3eb0*/  F2FP.F16.E4M3.UNPACK_B R84, R93.H1 ;  /* 0x0000005dff54723e */ /* 0x000fe200030006ff */
[----:B------:R-:W-:Y:S01]  /*3ec0*/  FFMA.FTZ R28, R30, R81, -R35 ;  /* 0x000000511e1c7223 */ /* 0x000fe20000010823 */
[----:B------:R-:W-:Y:S01]  /*3ed0*/  F2FP.F16.E4M3.UNPACK_B R35, R5.H1 ;  /* 0x00000005ff23723e */ /* 0x000fe200030006ff */
[--C-:B------:R-:W-:Y:S01]  /*3ee0*/  HADD2.F32 R33, -RZ, R31.reuse.H1_H1 ;  /* 0x3000001fff217230 */ /* 0x100fe20000004100 */
[----:B------:R-:W-:Y:S01]  /*3ef0*/  F2FP.F16.E4M3.UNPACK_B R30, R6.H1 ;  /* 0x00000006ff1e723e */ /* 0x000fe200030006ff */
[----:B------:R-:W-:Y:S01]  /*3f00*/  HADD2.F32 R94, -RZ, R84.H1_H1 ;  /* 0x30000054ff5e7230 */ /* 0x000fe20000004100 */
[----:B------:R-:W-:Y:S01]  /*3f10*/  F2FP.F16.E4M3.UNPACK_B R93, R93 ;  /* 0x0000005dff5d723e */ /* 0x000fe200020006ff */
[----:B------:R-:W-:Y:S01]  /*3f20*/  HADD2.F32 R32, -RZ, R31.H0_H0 ;  /* 0x2000001fff207230 */ /* 0x000fe20000004100 */
[----:B------:R-:W-:Y:S01]  /*3f30*/  F2FP.SATFINITE.E4M3.F32.PACK_AB_MERGE_C R98, R34, R85, RZ ;  /* 0x000000552262723e */ /* 0x000fe200048070ff */
[----:B------:R-:W-:Y:S01]  /*3f40*/  HADD2.F32 R81, -RZ, R35.H1_H1 ;  /* 0x30000023ff517230 */ /* 0x000fe20000004100 */
[----:B------:R-:W-:Y:S01]  /*3f50*/  F2FP.F16.E4M3.UNPACK_B R34, R5 ;  /* 0x00000005ff22723e */ /* 0x000fe200020006ff */
[----:B------:R-:W-:-:S02]  /*3f60*/  HADD2.F32 R31, -RZ, R30.H1_H1 ;  /* 0x3000001eff1f7230 */ /* 0x000fc40000004100 */
[-C--:B------:R-:W-:Y:S01]  /*3f70*/  FMUL.FTZ R5, R33, R94.reuse ;  /* 0x0000005e21057220 */ /* 0x080fe20000410000 */
[----:B------:R-:W-:Y:S02]  /*3f80*/  HADD2.F32 R85, -RZ, R93.H1_H1 ;  /* 0x3000005dff557230 */ /* 0x000fe40000004100 */
[C---:B------:R-:W-:Y:S01]  /*3f90*/  FMUL.FTZ R94, R32.reuse, R94 ;  /* 0x0000005e205e7220 */ /* 0x040fe20000410000 */
[----:B------:R-:W-:Y:S02]  /*3fa0*/  HADD2.F32 R30, -RZ, R30.H0_H0 ;  /* 0x2000001eff1e7230 */ /* 0x000fe40000004100 */
[----:B------:R-:W-:Y:S01]  /*3fb0*/  FFMA.FTZ R96, R32, R81, -R5 ;  /* 0x0000005120607223 */ /* 0x000fe20000010805 */
[----:B------:R-:W-:Y:S02]  /*3fc0*/  HADD2.F32 R5, -RZ, R34.H1_H1 ;  /* 0x30000022ff057230 */ /* 0x000fe40000004100 */
[----:B------:R-:W-:Y:S01]  /*3fd0*/  FMUL.FTZ R97, R31, R85 ;  /* 0x000000551f617220 */ /* 0x000fe20000410000 */
[----:B------:R-:W-:Y:S01]  /*3fe0*/  F2FP.F16.E4M3.UNPACK_B R7, R7 ;  /* 0x00000007ff07723e */ /* 0x000fe200020006ff */
[C---:B------:R-:W-:Y:S01]  /*3ff0*/  FMUL.FTZ R32, R30.reuse, R85 ;  /* 0x000000551e207220 */ /* 0x040fe20000410000 */
[----:B------:R-:W-:Y:S01]  /*4000*/  F2FP.F16.E4M3.UNPACK_B R6, R6 ;  /* 0x00000006ff06723e */ /* 0x000fe200020006ff */
[----:B------:R-:W-:Y:S01]  /*4010*/  FFMA.FTZ R33, R33, R81, R94 ;  /* 0x0000005121217223 */ /* 0x000fe2000001005e */
[-C--:B------:R-:W-:Y:S01]  /*4020*/  FFMA.FTZ R97, R30, R5.reuse, -R97 ;  /* 0x000000051e617223 */ /* 0x080fe20000010861 */
[----:B------:R-:W-:Y:S01]  /*4030*/  FFMA.FTZ R94, R31, R5, R32 ;  /* 0x000000051f5e7223 */ /* 0x000fe20000010020 */
[----:B------:R-:W-:-:S02]  /*4040*/  HADD2.F32 R30, -RZ, R7.H0_H0 ;  /* 0x20000007ff1e7230 */ /* 0x000fc40000004100 */
[----:B------:R-:W-:Y:S01]  /*4050*/  HADD2.F32 R5, -RZ, R6.H0_H0 ;  /* 0x20000006ff057230 */ /* 0x000fe20000004100 */
[----:B------:R-:W-:Y:S01]  /*4060*/  F2FP.SATFINITE.E4M3.F32.PACK_AB_MERGE_C R33, R33, R96, RZ ;  /* 0x000000602121723e */ /* 0x000fe200048070ff */
[----:B------:R-:W-:Y:S01]  /*4070*/  HADD2.F32 R7, -RZ, R7.H1_H1 ;  /* 0x30000007ff077230 */ /* 0x000fe20000004100 */
[----:B------:R-:W-:Y:S01]  /*4080*/  F2FP.SATFINITE.E4M3.F32.PACK_AB_MERGE_C R94, R94, R97, RZ ;  /* 0x000000615e5e723e */ /* 0x000fe200048070ff */
[----:B------:R-:W-:Y:S02]  /*4090*/  HADD2.F32 R84, -RZ, R84.H0_H0 ;  /* 0x20000054ff547230 */ /* 0x000fe40000004100 */
[----:B------:R-:W-:Y:S02]  /*40a0*/  HADD2.F32 R6, -RZ, R6.H1_H1 ;  /* 0x30000006ff067230 */ /* 0x000fe40000004100 */
[----:B------:R-:W-:Y:S02]  /*40b0*/  HADD2.F32 R93, -RZ, R93.H0_H0 ;  /* 0x2000005dff5d7230 */ /* 0x000fe40000004100 */
[----:B------:R-:W-:Y:S01]  /*40c0*/  FMUL.FTZ R31, R7, R84 ;  /* 0x00000054071f7220 */ /* 0x000fe20000410000 */
[----:B------:R-:W-:-:S02]  /*40d0*/  HADD2.F32 R35, -RZ, R35.H0_H0 ;  /* 0x20000023ff237230 */ /* 0x000fc40000004100 */
[----:B------:R-:W-:Y:S01]  /*40e0*/  FMUL.FTZ R84, R30, R84 ;  /* 0x000000541e547220 */ /* 0x000fe20000410000 */
[----:B------:R-:W-:Y:S02]  /*40f0*/  HADD2.F32 R34, -RZ, R34.H0_H0 ;  /* 0x20000022ff227230 */ /* 0x000fe40000004100 */
[-C--:B------:R-:W-:Y:S01]  /*4100*/  FMUL.FTZ R32, R6, R93.reuse ;  /* 0x0000005d06207220 */ /* 0x080fe20000410000 */
[----:B------:R-:W-:Y:S01]  /*4110*/  FMUL.FTZ R93, R5, R93 ;  /* 0x0000005d055d7220 */ /* 0x000fe20000410000 */
[-C--:B------:R-:W-:Y:S01]  /*4120*/  FFMA.FTZ R31, R30, R35.reuse, -R31 ;  /* 0x000000231e1f7223 */ /* 0x080fe2000001081f */
[----:B------:R-:W-:Y:S01]  /*4130*/  FFMA.FTZ R84, R7, R35, R84 ;  /* 0x0000002307547223 */ /* 0x000fe20000010054 */
[-C--:B------:R-:W-:Y:S01]  /*4140*/  FFMA.FTZ R32, R5, R34.reuse, -R32 ;  /* 0x0000002205207223 */ /* 0x080fe20000010820 */
[----:B------:R-:W-:Y:S01]  /*4150*/  FFMA.FTZ R93, R6, R34, R93 ;  /* 0x00000022065d7223 */ /* 0x000fe2000001005d */
[----:B------:R-:W-:Y:S02]  /*4160*/  F2FP.SATFINITE.E4M3.F32.PACK_AB_MERGE_C R5, R29, R4, R99 ;  /* 0x000000041d05723e */ /* 0x000fe40004807063 */
[----:B------:R-:W-:-:S02]  /*4170*/  F2FP.SATFINITE.E4M3.F32.PACK_AB_MERGE_C R4, R95, R28, R98 ;  /* 0x0000001c5f04723e */ /* 0x000fc40004807062 */
[----:B------:R-:W-:Y:S02]  /*4180*/  F2FP.SATFINITE.E4M3.F32.PACK_AB_MERGE_C R6, R93, R32, R94 ;  /* 0x000000205d06723e */ /* 0x000fe4000480705e */
[----:B------:R-:W-:-:S07]  /*4190*/  F2FP.SATFINITE.E4M3.F32.PACK_AB_MERGE_C R7, R84, R31, R33 ;  /* 0x0000001f5407723e */ /* 0x000fce0004807021 */
.L_x_1448:
[----:B------:R-:W-:Y:S05]  /*41a0*/  BSYNC B2 ;  /* 0x0000000000027941 */ /* 0x000fea0003800000 */
.L_x_1447:
[----:B--2---:R3:W-:Y:S02]  /*41b0*/  STG.E.128 desc[UR46][R14.64+0x80], R4 ;  /* 0x000080040e007986 */ /* 0x0047e4000c101d2e */
.L_x_1442:
[----:B------:R-:W-:Y:S05]  /*41c0*/  BSYNC B1 ;  /* 0x0000000000017941 */ /* 0x000fea0003800000 */
.L_x_1441:
[----:B------:R-:W-:Y:S05]  /*41d0*/  @P5 BRA `(.L_x_1449) ;  /* 0x0000003000e45947 */ /* 0x000fea0003800000 */
[----:B------:R-:W-:Y:S04]  /*41e0*/  BSSY B1, `(.L_x_1450) ;  /* 0x0000073000017945 */ /* 0x000fe80003800000 */
[----:B------:R-:W-:Y:S05]  /*41f0*/  @P1 BRA `(.L_x_1451) ;  /* 0x0000000400c41947 */ /* 0x000fea0003800000 */
[----:B0-23--:R0:W2:Y:S01]  /*4200*/  LDS.128 R4, [R89+0x21000] ;  /* 0x0210000059047984 */ /* 0x00d0a20000000c00 */
[----:B------:R-:W-:Y:S01]  /*4210*/  ISETP.GE.AND P4, PT, R18, R82, PT ;  /* 0x000000521200720c */ /* 0x000fe20003f86270 */
[----:B------:R-:W-:-:S12]  /*4220*/  BSSY B2, `(.L_x_1452) ;  /* 0x000006d000027945 */ /* 0x000fd80003800000 */
[----:B0-----:R-:W-:Y:S05]  /*4230*/  @P4 BRA `(.L_x_1453) ;  /* 0x0000000400ac4947 */ /* 0x001fea0003800000 */
[--C-:B------:R-:W-:Y:S02]  /*4240*/  SHF.R.U32.HI R15, RZ, 0x18, R25.reuse ;  /* 0x00000018ff0f7819 */ /* 0x100fe40000011619 */
[----:B------:R-:W-:Y:S02]  /*4250*/  LOP3.LUT R14, R25, 0xff, RZ, 0xc0, !PT ;  /* 0x000000ff190e7812 */ /* 0x000fe400078ec0ff */
[--C-:B------:R-:W-:Y:S02]  /*4260*/  SHF.R.U32.HI R29, RZ, 0x8, R25.reuse ;  /* 0x00000008ff1d7819 */ /* 0x100fe40000011619 */
[----:B------:R-:W-:Y:S02]  /*4270*/  SHF.R.U32.HI R28, RZ, 0x10, R25 ;  /* 0x00000010ff1c7819 */ /* 0x000fe40000011619 */
[----:B------:R-:W-:Y:S02]  /*4280*/  SHF.R.U32.HI R25, RZ, 0x18, R27 ;  /* 0x00000018ff197819 */ /* 0x000fe4000001161b */
[----:B------:R-:W-:-:S02]  /*4290*/  LOP3.LUT R24, R27, 0xff, RZ, 0xc0, !PT ;  /* 0x000000ff1b187812 */ /* 0x000fc400078ec0ff */
[--C-:B------:R-:W-:Y:S02]  /*42a0*/  SHF.R.U32.HI R26, RZ, 0x8, R27.reuse ;  /* 0x00000008ff1a7819 */ /* 0x100fe4000001161b */
[----:B------:R-:W-:Y:S02]  /*42b0*/  PRMT R25, R25, 0x654, R24 ;  /* 0x0000065419197816 */ /* 0x000fe40000000018 */
[----:B------:R-:W-:Y:S01]  /*42c0*/  SHF.R.U32.HI R27, RZ, 0x10, R27 ;  /* 0x00000010ff1b7819 */ /* 0x000fe2000001161b */
[----:B------:R-:W-:Y:S01]  /*42d0*/  IMAD.SHL.U32 R26, R26, 0x100, RZ ;  /* 0x000001001a1a7824 */ /* 0x000fe200078e00ff */
[----:B------:R-:W-:Y:S01]  /*42e0*/  PRMT R15, R15, 0x654, R14 ;  /* 0x000006540f0f7816 */ /* 0x000fe2000000000e */
[----:B--2---:R-:W-:Y:S01]  /*42f0*/  IMAD.MOV.U32 R14, RZ, RZ, R4 ;  /* 0x000000ffff0e7224 */ /* 0x004fe200078e0004 */
[----:B------:R-:W-:Y:S01]  /*4300*/  SHF.L.U32 R24, R29, 0x8, RZ ;  /* 0x000000081d187819 */ /* 0x000fe200000006ff */
[----:B------:R-:W-:Y:S01]  /*4310*/  IMAD.U32 R27, R27, 0x10000, RZ ;  /* 0x000100001b1b7824 */ /* 0x000fe200078e00ff */
[----:B------:R-:W-:-:S02]  /*4320*/  LOP3.LUT R26, R25, 0xff00, R26, 0xf8, !PT ;  /* 0x0000ff00191a7812 */ /* 0x000fc400078ef81a */
[----:B------:R-:W-:Y:S01]  /*4330*/  LOP3.LUT R15, R15, 0xff00, R24, 0xf8, !PT ;  /* 0x0000ff000f0f7812 */ /* 0x000fe200078ef818 */
[----:B------:R-:W-:Y:S01]  /*4340*/  IMAD.U32 R24, R28, 0x10000, RZ ;  /* 0x000100001c187824 */ /* 0x000fe200078e00ff */
[----:B------:R-:W-:Y:S02]  /*4350*/  F2FP.F16.E4M3.UNPACK_B R4, R5 ;  /* 0x00000005ff04723e */ /* 0x000fe400020006ff */
[----:B------:R-:W-:Y:S02]  /*4360*/  F2FP.F16.E4M3.UNPACK_B R25, R83.H1 ;  /* 0x00000053ff19723e */ /* 0x000fe400030006ff */
[----:B------:R-:W-:Y:S01]  /*4370*/  LOP3.LUT R28, R15, 0xff0000, R24, 0xf8, !PT ;  /* 0x00ff00000f1c7812 */ /* 0x000fe200078ef818 */
[--C-:B------:R-:W-:Y:S01]  /*4380*/  HADD2.F32 R15, -RZ, R4.reuse.H1_H1 ;  /* 0x30000004ff0f7230 */ /* 0x100fe20000004100 */
[----:B------:R-:W-:Y:S01]  /*4390*/  LOP3.LUT R31, R26, 0xff0000, R27, 0xf8, !PT ;  /* 0x00ff00001a1f7812 */ /* 0x000fe200078ef81b */
[--C-:B------:R-:W-:Y:S01]  /*43a0*/  HADD2.F32 R29, -RZ, R25.reuse.H0_H0 ;  /* 0x20000019ff1d7230 */ /* 0x100fe20000004100 */
[----:B------:R-:W-:Y:S01]  /*43b0*/  F2FP.F16.E4M3.UNPACK_B R26, R80.H1 ;  /* 0x00000050ff1a723e */ /* 0x000fe200030006ff */
[----:B------:R-:W-:Y:S01]  /*43c0*/  HADD2.F32 R4, -RZ, R4.H0_H0 ;  /* 0x20000004ff047230 */ /* 0x000fe20000004100 */
[----:B------:R-:W-:Y:S01]  /*43d0*/  F2FP.F16.E4M3.UNPACK_B R5, R5.H1 ;  /* 0x00000005ff05723e */ /* 0x000fe200030006ff */
[----:B------:R-:W-:-:S02]  /*43e0*/  HADD2.F32 R30, -RZ, R25.H1_H1 ;  /* 0x30000019ff1e7230 */ /* 0x000fc40000004100 */
[CC--:B------:R-:W-:Y:S01]  /*43f0*/  FMUL.FTZ R33, R15.reuse, R29.reuse ;  /* 0x0000001d0f217220 */ /* 0x0c0fe20000410000 */
[--C-:B------:R-:W-:Y:S02]  /*4400*/  HADD2.F32 R27, -RZ, R26.reuse.H0_H0 ;  /* 0x2000001aff1b7230 */ /* 0x100fe40000004100 */
[----:B------:R-:W-:Y:S01]  /*4410*/  FMUL.FTZ R32, R4, R29 ;  /* 0x0000001d04207220 */ /* 0x000fe20000410000 */
[--C-:B------:R-:W-:Y:S01]  /*4420*/  HADD2.F32 R25, -RZ, R5.reuse.H1_H1 ;  /* 0x30000005ff197230 */ /* 0x100fe20000004100 */
[----:B------:R-:W-:Y:S01]  /*4430*/  F2FP.F16.E4M3.UNPACK_B R83, R83 ;  /* 0x00000053ff53723e */ /* 0x000fe200020006ff */
[----:B------:R-:W-:Y:S02]  /*4440*/  HADD2.F32 R24, -RZ, R5.H0_H0 ;  /* 0x20000005ff187230 */ /* 0x000fe40000004100 */
[-C--:B------:R-:W-:Y:S01]  /*4450*/  FFMA.FTZ R5, R15, R27.reuse, R32 ;  /* 0x0000001b0f057223 */ /* 0x080fe20000010020 */
[----:B------:R-:W-:Y:S02]  /*4460*/  HADD2.F32 R26, -RZ, R26.H1_H1 ;  /* 0x3000001aff1a7230 */ /* 0x000fe40000004100 */
[C---:B------:R-:W-:Y:S01]  /*4470*/  FMUL.FTZ R29, R25.reuse, R30 ;  /* 0x0000001e191d7220 */ /* 0x040fe20000410000 */
[----:B------:R-:W-:Y:S01]  /*4480*/  F2FP.F16.E4M3.UNPACK_B R15, R14.H1 ;  /* 0x0000000eff0f723e */ /* 0x000fe200030006ff */
[----:B------:R-:W-:Y:S01]  /*4490*/  FMUL.FTZ R30, R24, R30 ;  /* 0x0000001e181e7220 */ /* 0x000fe20000410000 */
[----:B------:R-:W-:Y:S01]  /*44a0*/  FFMA.FTZ R4, R4, R27, -R33 ;  /* 0x0000001b04047223 */ /* 0x000fe20000010821 */
[----:B------:R-:W-:Y:S01]  /*44b0*/  FFMA.FTZ R34, R24, R26, -R29 ;  /* 0x0000001a18227223 */ /* 0x000fe2000001081d */
[----:B------:R-:W-:Y:S01]  /*44c0*/  F2FP.F16.E4M3.UNPACK_B R14, R14 ;  /* 0x0000000eff0e723e */ /* 0x000fe200020006ff */
[----:B------:R-:W-:Y:S01]  /*44d0*/  FFMA.FTZ R35, R25, R26, R30 ;  /* 0x0000001a19237223 */ /* 0x000fe2000001001e */
[----:B------:R-:W-:Y:S01]  /*44e0*/  F2FP.F16.E4M3.UNPACK_B R80, R80 ;  /* 0x00000050ff50723e */ /* 0x000fe200020006ff */
[----:B------:R-:W-:-:S02]  /*44f0*/  HADD2.F32 R27, -RZ, R83.H1_H1 ;  /* 0x30000053ff1b7230 */ /* 0x000fc40000004100 */
[--C-:B------:R-:W-:Y:S02]  /*4500*/  HADD2.F32 R24, -RZ, R15.reuse.H0_H0 ;  /* 0x2000000fff187230 */ /* 0x100fe40000004100 */
[----:B------:R-:W-:Y:S02]  /*4510*/  HADD2.F32 R25, -RZ, R15.H1_H1 ;  /* 0x3000000fff197230 */ /* 0x000fe40000004100 */
[----:B------:R-:W-:Y:S02]  /*4520*/  HADD2.F32 R15, -RZ, R14.H0_H0 ;  /* 0x2000000eff0f7230 */ /* 0x000fe40000004100 */
[-C--:B------:R-:W-:Y:S01]  /*4530*/  FMUL.FTZ R32, R24, R27.reuse ;  /* 0x0000001b18207220 */ /* 0x080fe20000410000 */
[----:B------:R-:W-:Y:S02]  /*4540*/  HADD2.F32 R26, -RZ, R80.H1_H1 ;  /* 0x30000050ff1a7230 */ /* 0x000fe40000004100 */
[----:B------:R-:W-:Y:S01]  /*4550*/  FMUL.FTZ R29, R25, R27 ;  /* 0x0000001b191d7220 */ /* 0x000fe20000410000 */
[----:B------:R-:W-:-:S02]  /*4560*/  HADD2.F32 R83, -RZ, R83.H0_H0 ;  /* 0x20000053ff537230 */ /* 0x000fc40000004100 */
[----:B------:R-:W-:Y:S02]  /*4570*/  HADD2.F32 R14, -RZ, R14.H1_H1 ;  /* 0x3000000eff0e7230 */ /* 0x000fe40000004100 */
[-C--:B------:R-:W-:Y:S01]  /*4580*/  FFMA.FTZ R29, R24, R26.reuse, -R29 ;  /* 0x0000001a181d7223 */ /* 0x080fe2000001081d */
[----:B------:R-:W-:Y:S02]  /*4590*/  HADD2.F32 R80, -RZ, R80.H0_H0 ;  /* 0x20000050ff507230 */ /* 0x000fe40000004100 */
[----:B------:R-:W-:Y:S01]  /*45a0*/  FFMA.FTZ R32, R25, R26, R32 ;  /* 0x0000001a19207223 */ /* 0x000fe20000010020 */
[-C--:B------:R-:W-:Y:S01]  /*45b0*/  F2FP.F16.E4M3.UNPACK_B R26, R28.reuse.H1 ;  /* 0x0000001cff1a723e */ /* 0x080fe200030006ff */
[-C--:B------:R-:W-:Y:S01]  /*45c0*/  FMUL.FTZ R30, R14, R83.reuse ;  /* 0x000000530e1e7220 */ /* 0x080fe20000410000 */
[C---:B------:R-:W-:Y:S01]  /*45d0*/  FMUL.FTZ R83, R15.reuse, R83 ;  /* 0x000000530f537220 */ /* 0x040fe20000410000 */
[----:B------:R-:W-:Y:S02]  /*45e0*/  F2FP.F16.E4M3.UNPACK_B R28, R28 ;  /* 0x0000001cff1c723e */ /* 0x000fe400020006ff */
[-C--:B------:R-:W-:Y:S01]  /*45f0*/  FFMA.FTZ R33, R15, R80.reuse, -R30 ;  /* 0x000000500f217223 */ /* 0x080fe2000001081e */
[----:B------:R-:W-:Y:S01]  /*4600*/  F2FP.SATFINITE.E4M3.F32.PACK_AB_MERGE_C R81, R32, R29, RZ ;  /* 0x0000001d2051723e */ /* 0x000fe200048070ff */
[----:B------:R-:W-:Y:S01]  /*4610*/  FFMA.FTZ R80, R14, R80, R83 ;  /* 0x000000500e507223 */ /* 0x000fe20000010053 */
[----:B------:R-:W-:Y:S01]  /*4620*/  F2FP.F16.E4M3.UNPACK_B R15, R7.H1 ;  /* 0x00000007ff0f723e */ /* 0x000fe200030006ff */
[--C-:B------:R-:W-:Y:S01]  /*4630*/  HADD2.F32 R27, -RZ, R26.reuse.H1_H1 ;  /* 0x3000001aff1b7230 */ /* 0x100fe20000004100 */
[-C--:B------:R-:W-:Y:S01]  /*4640*/  F2FP.F16.E4M3.UNPACK_B R29, R31.reuse.H1 ;  /* 0x0000001fff1d723e */ /* 0x080fe200030006ff */
[----:B------:R-:W-:Y:S01]  /*4650*/  HADD2.F32 R26, -RZ, R26.H0_H0 ;  /* 0x2000001aff1a7230 */ /* 0x000fe20000004100 */
[----:B------:R-:W-:Y:S01]  /*4660*/  F2FP.F16.E4M3.UNPACK_B R14, R6.H1 ;  /* 0x00000006ff0e723e */ /* 0x000fe200030006ff */
[----:B------:R-:W-:Y:S01]  /*4670*/  HADD2.F32 R25, -RZ, R15.H1_H1 ;  /* 0x3000000fff197230 */ /* 0x000fe20000004100 */
[----:B------:R-:W-:Y:S01]  /*4680*/  F2FP.F16.E4M3.UNPACK_B R31, R31 ;  /* 0x0000001fff1f723e */ /* 0x000fe200020006ff */
[----:B------:R-:W-:Y:S01]  /*4690*/  HADD2.F32 R32, -RZ, R29.H1_H1 ;  /* 0x3000001dff207230 */ /* 0x000fe20000004100 */
[----:B------:R-:W-:Y:S01]  /*46a0*/  F2FP.SATFINITE.E4M3.F32.PACK_AB_MERGE_C R83, R35, R34, RZ ;  /* 0x000000222353723e */ /* 0x000fe200048070ff */
[----:B------:R-:W-:Y:S01]  /*46b0*/  HADD2.F32 R24, -RZ, R15.H0_H0 ;  /* 0x2000000fff187230 */ /* 0x000fe20000004100 */
[----:B------:R-:W-:Y:S01]  /*46c0*/  F2FP.F16.E4M3.UNPACK_B R7, R7 ;  /* 0x00000007ff07723e */ /* 0x000fe200020006ff */
[----:B------:R-:W-:-:S02]  /*46d0*/  HADD2.F32 R15, -RZ, R14.H1_H1 ;  /* 0x3000000eff0f7230 */ /* 0x000fc40000004100 */
[-C--:B------:R-:W-:Y:S01]  /*46e0*/  FMUL.FTZ R35, R25, R32.reuse ;  /* 0x0000002019237220 */ /* 0x080fe20000410000 */
[--C-:B------:R-:W-:Y:S02]  /*46f0*/  HADD2.F32 R30, -RZ, R31.reuse.H1_H1 ;  /* 0x3000001fff1e7230 */ /* 0x100fe40000004100 */
[C---:B------:R-:W-:Y:S01]  /*4700*/  FMUL.FTZ R32, R24.reuse, R32 ;  /* 0x0000002018207220 */ /* 0x040fe20000410000 */
[----:B------:R-:W-:Y:S02]  /*4710*/  HADD2.F32 R14, -RZ, R14.H0_H0 ;  /* 0x2000000eff0e7230 */ /* 0x000fe40000004100 */
[----:B------:R-:W-:Y:S01]  /*4720*/  FFMA.FTZ R34, R24, R27, -R35 ;  /* 0x0000001b18227223 */ /* 0x000fe20000010823 */
[----:B------:R-:W-:Y:S02]  /*4730*/  HADD2.F32 R24, -RZ, R28.H1_H1 ;  /* 0x3000001cff187230 */ /* 0x000fe40000004100 */
[----:B------:R-:W-:Y:S01]  /*4740*/  FMUL.FTZ R35, R15, R30 ;  /* 0x0000001e0f237220 */ /* 0x000fe20000410000 */
[----:B------:R-:W-:Y:S01]  /*4750*/  F2FP.F16.E4M3.UNPACK_B R6, R6 ;  /* 0x00000006ff06723e */ /* 0x000fe200020006ff */
[----:B------:R-:W-:Y:S01]  /*4760*/  FMUL.FTZ R30, R14, R30 ;  /* 0x0000001e0e1e7220 */ /* 0x000fe20000410000 */
[----:B------:R-:W-:-:S02]  /*4770*/  HADD2.F32 R31, -RZ, R31.H0_H0 ;  /* 0x2000001fff1f7230 */ /* 0x000fc40000004100 */
[-C--:B------:R-:W-:Y:S01]  /*4780*/  FFMA.FTZ R35, R14, R24.reuse, -R35 ;  /* 0x000000180e237223 */ /* 0x080fe20000010823 */
[--C-:B------:R-:W-:Y:S02]  /*4790*/  HADD2.F32 R14, -RZ, R7.reuse.H0_H0 ;  /* 0x20000007ff0e7230 */ /* 0x100fe40000004100 */
[----:B------:R-:W-:Y:S01]  /*47a0*/  FFMA.FTZ R30, R15, R24, R30 ;  /* 0x000000180f1e7223 */ /* 0x000fe2000001001e */
[----:B------:R-:W-:Y:S02]  /*47b0*/  HADD2.F32 R15, -RZ, R7.H1_H1 ;  /* 0x30000007ff0f7230 */ /* 0x000fe40000004100 */
[----:B------:R-:W-:Y:S01]  /*47c0*/  FFMA.FTZ R27, R25, R27, R32 ;  /* 0x0000001b191b7223 */ /* 0x000fe20000010020 */
[--C-:B------:R-:W-:Y:S01]  /*47d0*/  HADD2.F32 R7, -RZ, R6.reuse.H0_H0 ;  /* 0x20000006ff077230 */ /* 0x100fe20000004100 */
[----:B------:R-:W-:Y:S01]  /*47e0*/  F2FP.SATFINITE.E4M3.F32.PACK_AB_MERGE_C R5, R5, R4, R83 ;  /* 0x000000040505723e */ /* 0x000fe20004807053 */
[----:B------:R-:W-:Y:S01]  /*47f0*/  HADD2.F32 R6, -RZ, R6.H1_H1 ;  /* 0x30000006ff067230 */ /* 0x000fe20000004100 */
[----:B------:R-:W-:Y:S01]  /*4800*/  F2FP.SATFINITE.E4M3.F32.PACK_AB_MERGE_C R30, R30, R35, RZ ;  /* 0x000000231e1e723e */ /* 0x000fe200048070ff */
[----:B------:R-:W-:Y:S01]  /*4810*/  HADD2.F32 R29, -RZ, R29.H0_H0 ;  /* 0x2000001dff1d7230 */ /* 0x000fe20000004100 */
[----:B------:R-:W-:Y:S01]  /*4820*/  F2FP.SATFINITE.E4M3.F32.PACK_AB_MERGE_C R27, R27, R34, RZ ;  /* 0x000000221b1b723e */ /* 0x000fe200048070ff */
[----:B------:R-:W-:-:S02]  /*4830*/  HADD2.F32 R28, -RZ, R28.H0_H0 ;  /* 0x2000001cff1c7230 */ /* 0x000fc40000004100 */
[-C--:B------:R-:W-:Y:S01]  /*4840*/  FMUL.FTZ R24, R6, R31.reuse ;  /* 0x0000001f06187220 */ /* 0x080fe20000410000 */
[----:B------:R-:W-:Y:S01]  /*4850*/  FMUL.FTZ R31, R7, R31 ;  /* 0x0000001f071f7220 */ /* 0x000fe20000410000 */
        /* <DEDUP_REMOVED lines=8> */
[----:B------:R-:W-:-:S07]  /*48e0*/  F2FP.SATFINITE.E4M3.F32.PACK_AB_MERGE_C R7, R32, R25, R27 ;  /* 0x000000192007723e */ /* 0x000fce000480701b */
.L_x_1453:
[----:B------:R-:W-:Y:S05]  /*48f0*/  BSYNC B2 ;  /* 0x0000000000027941 */ /* 0x000fea0003800000 */
.L_x_1452:
[----:B--2---:R4:W-:Y:S02]  /*4900*/  STG.E.128 desc[UR46][R12.64], R4 ;  /* 0x000000040c007986 */ /* 0x0049e4000c101d2e */
.L_x_1451:
[----:B------:R-:W-:Y:S05]  /*4910*/  BSYNC B1 ;  /* 0x0000000000017941 */ /* 0x000fea0003800000 */
.L_x_1450:
[----:B------:R-:W-:Y:S05]  /*4920*/  @P2 BRA `(.L_x_1449) ;  /* 0x0000002c00102947 */ /* 0x000fea0003800000 */
[----:B0-234-:R0:W2:Y:S01]  /*4930*/  LDS.128 R4, [R89+0x23000] ;  /* 0x0230000059047984 */ /* 0x01d0a20000000c00 */
        /* <DEDUP_REMOVED lines=8> */
[----:B------:R-:W-:-:S02]  /*49c0*/  SHF.R.U32.HI R24, RZ, 0x10, R11 ;  /* 0x00000010ff187819 */ /* 0x000fc4000001160b */
[----:B------:R-:W-:Y:S01]  /*49d0*/  LOP3.LUT R14, R11, 0xff0000ff, RZ, 0xc0, !PT ;  /* 0xff0000ff0b0e7812 */ /* 0x000fe200078ec0ff */
[----:B------:R-:W-:Y:S01]  /*49e0*/  IMAD.SHL.U32 R11, R15, 0x100, RZ ;  /* 0x000001000f0b7824 */ /* 0x000fe200078e00ff */
[----:B------:R-:W-:Y:S01]  /*49f0*/  PRMT R10, R9, 0x654, R8 ;  /* 0x00000654090a7816 */ /* 0x000fe20000000008 */
[----:B------:R-:W-:Y:S02]  /*4a00*/  IMAD.SHL.U32 R9, R25, 0x100, RZ ;  /* 0x0000010019097824 */ /* 0x000fe400078e00ff */
[----:B--2---:R-:W-:Y:S01]  /*4a10*/  IMAD.MOV.U32 R8, RZ, RZ, R4 ;  /* 0x000000ffff087224 */ /* 0x004fe200078e0004 */
[----:B------:R-:W-:Y:S01]  /*4a20*/  LOP3.LUT R15, R14, 0xff00, R11, 0xf8, !PT ;  /* 0x0000ff000e0f7812 */ /* 0x000fe200078ef80b */
[----:B------:R-:W-:Y:S01]  /*4a30*/  IMAD.U32 R14, R24, 0x10000, RZ ;  /* 0x00010000180e7824 */ /* 0x000fe200078e00ff */
[----:B------:R-:W-:Y:S01]  /*4a40*/  LOP3.LUT R10, R10, 0xff00, R9, 0xf8, !PT ;  /* 0x0000ff000a0a7812 */ /* 0x000fe200078ef809 */
[----:B------:R-:W-:Y:S01]  /*4a50*/  IMAD.U32 R9, R26, 0x10000, RZ ;  /* 0x000100001a097824 */ /* 0x000fe200078e00ff */
[----:B------:R-:W-:-:S02]  /*4a60*/  F2FP.F16.E4M3.UNPACK_B R4, R5 ;  /* 0x00000005ff04723e */ /* 0x000fc400020006ff */
        /* <DEDUP_REMOVED lines=10> */
[----:B------:R-:W-:-:S02]  /*4b10*/  HADD2.F32 R15, -RZ, R14.H0_H0 ;  /* 0x2000000eff0f7230 */ /* 0x000fc40000004100 */
        /* <DEDUP_REMOVED lines=15> */
[--C-:B------:R-:W-:Y:S01]  /*4c10*/  HADD2.F32 R10, -RZ, R9.reuse.H0_H0 ;  /* 0x20000009ff0a7230 */ /* 0x100fe20000004100 */
[----:B------:R-:W-:Y:S01]  /*4c20*/  F2FP.SATFINITE.E4M3.F32.PACK_AB_MERGE_C R33, R31, R30, RZ ;  /* 0x0000001e1f21723e */ /* 0x000fe200048070ff */
[----:B------:R-:W-:Y:S02]  /*4c30*/  HADD2.F32 R11, -RZ, R9.H1_H1 ;  /* 0x30000009ff0b7230 */ /* 0x000fe40000004100 */
[----:B------:R-:W-:Y:S02]  /*4c40*/  HADD2.F32 R9, -RZ, R8.H0_H0 ;  /* 0x20000008ff097230 */ /* 0x000fe40000004100 */
[-C--:B------:R-:W-:Y:S01]  /*4c50*/  FMUL.FTZ R28, R10, R15.reuse ;  /* 0x0000000f0a1c7220 */ /* 0x080fe20000410000 */
[----:B------:R-:W-:Y:S02]  /*4c60*/  HADD2.F32 R14, -RZ, R76.H1_H1 ;  /* 0x3000004cff0e7230 */ /* 0x000fe40000004100 */
[----:B------:R-:W-:Y:S01]  /*4c70*/  FMUL.FTZ R25, R11, R15 ;  /* 0x0000000f0b197220 */ /* 0x000fe20000410000 */
[----:B------:R-:W-:Y:S01]  /*4c80*/  HADD2.F32 R77, -RZ, R77.H0_H0 ;  /* 0x2000004dff4d7230 */ /* 0x000fe20000004100 */
[----:B------:R-:W-:Y:S01]  /*4c90*/  F2FP.SATFINITE.E4M3.F32.PACK_AB_MERGE_C R5, R5, R4, R33 ;  /* 0x000000040505723e */ /* 0x000fe20004807021 */
[----:B------:R-:W-:-:S02]  /*4ca0*/  HADD2.F32 R8, -RZ, R8.H1_H1 ;  /* 0x30000008ff087230 */ /* 0x000fc40000004100 */
        /* <DEDUP_REMOVED lines=14> */
[-C--:B------:R-:W-:Y:S01]  /*4d90*/  F2FP.F16.E4M3.UNPACK_B R8, R6.reuse.H1 ;  /* 0x00000006ff08723e */ /* 0x080fe200030006ff */
[----:B------:R-:W-:Y:S01]  /*4da0*/  HADD2.F32 R11, -RZ, R9.H1_H1 ;  /* 0x30000009ff0b7230 */ /* 0x000fe20000004100 */
[----:B------:R-:W-:Y:S01]  /*4db0*/  F2FP.F16.E4M3.UNPACK_B R27, R27 ;  /* 0x0000001bff1b723e */ /* 0x000fe200020006ff */
[----:B------:R-:W-:Y:S01]  /*4dc0*/  HADD2.F32 R28, -RZ, R25.H1_H1 ;  /* 0x30000019ff1c7230 */ /* 0x000fe20000004100 */
[----:B------:R-:W-:Y:S01]  /*4dd0*/  F2FP.F16.E4M3.UNPACK_B R7, R7 ;  /* 0x00000007ff07723e */ /* 0x000fe200020006ff */
        /* <DEDUP_REMOVED lines=10> */
[----:B------:R-:W-:-:S02]  /*4e80*/  HADD2.F32 R27, -RZ, R27.H0_H0 ;  /* 0x2000001bff1b7230 */ /* 0x000fc40000004100 */
[C---:B------:R-:W-:Y:S01]  /*4e90*/  FMUL.FTZ R26, R8.reuse, R26 ;  /* 0x0000001a081a7220 */ /* 0x040fe20000410000 */
[----:B------:R-:W-:Y:S02]  /*4ea0*/  HADD2.F32 R25, -RZ, R25.H0_H0 ;  /* 0x20000019ff197230 */ /* 0x000fe40000004100 */
[-C--:B------:R-:W-:Y:S01]  /*4eb0*/  FFMA.FTZ R31, R8, R10.reuse, -R31 ;  /* 0x0000000a081f7223 */ /* 0x080fe2000001081f */
[--C-:B------:R-:W-:Y:S02]  /*4ec0*/  HADD2.F32 R8, -RZ, R7.reuse.H0_H0 ;  /* 0x20000007ff087230 */ /* 0x100fe40000004100 */
[----:B------:R-:W-:Y:S01]  /*4ed0*/  FFMA.FTZ R26, R9, R10, R26 ;  /* 0x0000000a091a7223 */ /* 0x000fe2000001001a */
[----:B------:R-:W-:Y:S02]  /*4ee0*/  HADD2.F32 R9, -RZ, R7.H1_H1 ;  /* 0x30000007ff097230 */ /* 0x000fe40000004100 */
[----:B------:R-:W-:Y:S01]  /*4ef0*/  FFMA.FTZ R15, R11, R15, R28 ;  /* 0x0000000f0b0f7223 */ /* 0x000fe2000001001c */
[----:B------:R-:W-:-:S02]  /*4f00*/  HADD2.F32 R7, -RZ, R6.H0_H0 ;  /* 0x20000006ff077230 */ /* 0x000fc40000004100 */
[-C--:B------:R-:W-:Y:S01]  /*4f10*/  FMUL.FTZ R28, R8, R25.reuse ;  /* 0x00000019081c7220 */ /* 0x080fe20000410000 */
[----:B------:R-:W-:Y:S02]  /*4f20*/  HADD2.F32 R6, -RZ, R6.H1_H1 ;  /* 0x30000006ff067230 */ /* 0x000fe40000004100 */
[C---:B------:R-:W-:Y:S01]  /*4f30*/  FMUL.FTZ R11, R9.reuse, R25 ;  /* 0x00000019090b7220 */ /* 0x040fe20000410000 */
[----:B------:R-:W-:Y:S02]  /*4f40*/  HADD2.F32 R24, -RZ, R24.H0_H0 ;  /* 0x20000018ff187230 */ /* 0x000fe40000004100 */
[-C--:B------:R-:W-:Y:S01]  /*4f50*/  FFMA.FTZ R28, R9, R14.reuse, R28 ;  /* 0x0000000e091c7223 */ /* 0x080fe2000001001c */
[----:B------:R-:W-:Y:S01]  /*4f60*/  F2FP.SATFINITE.E4M3.F32.PACK_AB_MERGE_C R26, R26, R31, RZ ;  /* 0x0000001f1a1a723e */ /* 0x000fe200048070ff */
[-C--:B------:R-:W-:Y:S01]  /*4f70*/  FMUL.FTZ R10, R6, R27.reuse ;  /* 0x0000001b060a7220 */ /* 0x080fe20000410000 */
[----:B------:R-:W-:Y:S01]  /*4f80*/  FMUL.FTZ R27, R7, R27 ;  /* 0x0000001b071b7220 */ /* 0x000fe20000410000 */
[----:B------:R-:W-:Y:S01]  /*4f90*/  FFMA.FTZ R11, R8, R14, -R11 ;  /* 0x0000000e080b7223 */ /* 0x000fe2000001080b */
[----:B------:R-:W-:Y:S01]  /*4fa0*/  F2FP.SATFINITE.E4M3.F32.PACK_AB_MERGE_C R15, R15, R30, RZ ;  /* 0x0000001e0f0f723e */ /* 0x000fe200048070ff */
[-C--:B------:R-:W-:Y:S01]  /*4fb0*/  FFMA.FTZ R10, R7, R24.reuse, -R10 ;  /* 0x00000018070a7223 */ /* 0x080fe2000001080a */
[----:B------:R-:W-:Y:S01]  /*4fc0*/  FFMA.FTZ R27, R6, R24, R27 ;  /* 0x00000018061b7223 */ /* 0x000fe2000001001b */
[----:B------:R-:W-:-:S02]  /*4fd0*/  F2FP.SATFINITE.E4M3.F32.PACK_AB_MERGE_C R4, R76, R29, R32 ;  /* 0x0000001d4c04723e */ /* 0x000fc40004807020 */
[----:B------:R-:W-:Y:S02]  /*4fe0*/  F2FP.SATFINITE.E4M3.F32.PACK_AB_MERGE_C R7, R28, R11, R15 ;  /* 0x0000000b1c07723e */ /* 0x000fe4000480700f */
[----:B------:R-:W-:-:S07]  /*4ff0*/  F2FP.SATFINITE.E4M3.F32.PACK_AB_MERGE_C R6, R27, R10, R26 ;  /* 0x0000000a1b06723e */ /* 0x000fce000480701a */
.L_x_1455:
[----:B------:R-:W-:Y:S05]  /*5000*/  BSYNC B1 ;  /* 0x0000000000017941 */ /* 0x000fea0003800000 */
.L_x_1454:
[----:B--2---:R0:W-:Y:S01]  /*5010*/  STG.E.128 desc[UR46][R12.64+0x80], R4 ;  /* 0x000080040c007986 */ /* 0x0041e2000c101d2e */
[----:B------:R-:W-:Y:S05]  /*5020*/  BRA `(.L_x_1449) ;  /* 0x0000002400507947 */ /* 0x000fea0003800000 */
.L_x_1433:
[----:B------:R-:W-:Y:S02]  /*5030*/  ISETP.GE.AND P3, PT, R219, R90, PT ;  /* 0x0000005adb00720c */ /* 0x000fe40003f66270 */
[----:B------:R-:W-:Y:S02]  /*5040*/  CS2R R10, SRZ ;  /* 0x00000000000a7805 */ /* 0x000fe4000001ff00 */
[----:B------:R-:W-:Y:S02]  /*5050*/  CS2R R8, SRZ ;  /* 0x0000000000087805 */ /* 0x000fe4000001ff00 */
[----:B------:R-:W-:-:S13]  /*5060*/  ISETP.GE.OR P3, PT, R22, R82, P3 ;  /* 0x000000521600720c */ /* 0x000fda0001f66670 */
[----:B------:R-:W-:Y:S01]  /*5070*/  @!P3 IADD3 R27, P4, P5, R48, R6, R62 ;  /* 0x00000006301bb210 */ /* 0x000fe20007d9e03e */
[----:B------:R-:W0:Y:S03]  /*5080*/  @!P3 LDC.64 R28, c[0x0][0x3e8] ;  /* 0x0000fa00ff1cbb82 */ /* 0x000e260000000a00 */
[----:B------:R-:W-:Y:S02]  /*5090*/  @!P3 IADD3.X R26, R73, R83, R60, P4, P5 ;  /* 0x00000053491ab210 */ /* 0x000fe400027ea43c */
[----:B------:R-:W-:-:S03]  /*50a0*/  ISETP.GE.AND P4, PT, R17, R90, PT ;  /* 0x0000005a1100720c */ /* 0x000fc60003f86270 */
[----:B------:R-:W1:Y:S01]  /*50b0*/  @!P3 LDC.64 R30, c[0x0][0x400] ;  /* 0x00010000ff1ebb82 */ /* 0x000e620000000a00 */
[----:B------:R-:W-:-:S13]  /*50c0*/  ISETP.GE.OR P4, PT, R22, R82, P4 ;  /* 0x000000521600720c */ /* 0x000fda0002786670 */
[----:B------:R-:W2:Y:S08]  /*50d0*/  @!P4 LDC.64 R12, c[0x0][0x3e8] ;  /* 0x0000fa00ff0ccb82 */ /* 0x000eb00000000a00 */
[----:B------:R-:W3:Y:S01]  /*50e0*/  @!P4 LDC.64 R14, c[0x0][0x400] ;  /* 0x00010000ff0ecb82 */ /* 0x000ee20000000a00 */
[----:B--2---:R-:W-:Y:S02]  /*50f0*/  @!P4 IADD3 R12, P5, P6, R48, R12, R6 ;  /* 0x0000000c300cc210 */ /* 0x004fe40007ebe006 */
[----:B------:R-:W-:-:S02]  /*5100*/  CS2R R6, SRZ ;  /* 0x0000000000067805 */ /* 0x000fc4000001ff00 */
[----:B------:R-:W-:Y:S02]  /*5110*/  @!P4 IADD3.X R13, R73, R13, R83, P5, P6 ;  /* 0x0000000d490dc210 */ /* 0x000fe40002fec453 */
[----:B---3--:R-:W-:-:S04]  /*5120*/  @!P4 IADD3 R14, P5, P6, R52, R14, R4 ;  /* 0x0000000e340ec210 */ /* 0x008fc80007ebe004 */
[----:B------:R-:W-:Y:S02]  /*5130*/  @!P4 IADD3.X R15, R78, R15, R91, P5, P6 ;  /* 0x0000000f4e0fc210 */ /* 0x000fe40002fec45b */
[----:B------:R-:W-:Y:S02]  /*5140*/  @!P3 IADD3 R25, P5, P6, R52, R4, R66 ;  /* 0x000000043419b210 */ /* 0x000fe40007ebe042 */
[----:B------:R-:W-:Y:S01]  /*5150*/  CS2R R4, SRZ ;  /* 0x0000000000047805 */ /* 0x000fe2000001ff00 */
[----:B------:R2:W3:Y:S01]  /*5160*/  @!P4 LDG.E.128 R8, desc[UR46][R14.64] ;  /* 0x0000002e0e08c981 */ /* 0x0004e2000c1e1d00 */
[----:B------:R-:W-:-:S04]  /*5170*/  @!P3 IADD3.X R24, R78, R91, R64, P5, P6 ;  /* 0x0000005b4e18b210 */ /* 0x000fc80002fec440 */
[----:B------:R4:W5:Y:S01]  /*5180*/  @!P4 LDG.E.128 R4, desc[UR46][R12.64] ;  /* 0x0000002e0c04c981 */ /* 0x000962000c1e1d00 */
[----:B0-----:R-:W-:-:S05]  /*5190*/  @!P3 IADD3 R28, P4, R27, R28, RZ ;  /* 0x0000001c1b1cb210 */ /* 0x001fca0007f9e0ff */
[----:B------:R-:W-:Y:S01]  /*51a0*/  @!P3 IMAD.X R29, R26, 0x1, R29, P4 ;  /* 0x000000011a1db824 */ /* 0x000fe200020e061d */
[----:B-1----:R-:W-:Y:S02]  /*51b0*/  @!P3 IADD3 R30, P4, R25, R30, RZ ;  /* 0x0000001e191eb210 */ /* 0x002fe40007f9e0ff */
[----:B--2---:R-:W-:Y:S02]  /*51c0*/  CS2R R14, SRZ ;  /* 0x00000000000e7805 */ /* 0x004fe4000001ff00 */
[----:B------:R-:W-:Y:S02]  /*51d0*/  CS2R R26, SRZ ;  /* 0x00000000001a7805 */ /* 0x000fe4000001ff00 */
[----:B----4-:R-:W-:Y:S01]  /*51e0*/  CS2R R12, SRZ ;  /* 0x00000000000c7805 */ /* 0x010fe2000001ff00 */
[----:B------:R-:W-:Y:S01]  /*51f0*/  @!P3 IMAD.X R31, R24, 0x1, R31, P4 ;  /* 0x00000001181fb824 */ /* 0x000fe200020e061f */
[----:B------:R-:W-:-:S04]  /*5200*/  CS2R R24, SRZ ;  /* 0x0000000000187805 */ /* 0x000fc8000001ff00 */
[----:B------:R-:W2:Y:S04]  /*5210*/  @!P3 LDG.E.128 R12, desc[UR46][R28.64] ;  /* 0x0000002e1c0cb981 */ /* 0x000ea8000c1e1d00 */
[----:B------:R-:W4:Y:S01]  /*5220*/  @!P3 LDG.E.128 R24, desc[UR46][R30.64] ;  /* 0x0000002e1e18b981 */ /* 0x000f22000c1e1d00 */
[----:B------:R-:W-:-:S06]  /*5230*/  UISETP.NE.AND UP0, UPT, UR45, 0x3, UPT ;  /* 0x000000032d00788c */ /* 0x000fcc000bf05270 */
[----:B------:R-:W-:Y:S02]  /*5240*/  PLOP3.LUT P3, PT, PT, PT, UP0, 0x80, 0x0 ;  /* 0x000000000000781c */ /* 0x000fe40003f6f008 */
[----:B------:R-:W-:Y:S01]  /*5250*/  ISETP.GE.AND P4, PT, R22, R82, PT ;  /* 0x000000521600720c */ /* 0x000fe20003f86270 */
[----:B---3--:R-:W-:Y:S02]  /*5260*/  IMAD.MOV.U32 R104, RZ, RZ, R10 ;  /* 0x000000ffff687224 */ /* 0x008fe400078e000a */
[----:B------:R-:W-:Y:S02]  /*5270*/  IMAD.MOV.U32 R106, RZ, RZ, R8 ;  /* 0x000000ffff6a7224 */ /* 0x000fe400078e0008 */
[----:B-----5:R-:W-:Y:S02]  /*5280*/  IMAD.MOV.U32 R103, RZ, RZ, R6 ;  /* 0x000000ffff677224 */ /* 0x020fe400078e0006 */
[----:B------:R-:W-:Y:S02]  /*5290*/  IMAD.MOV.U32 R105, RZ, RZ, R4 ;  /* 0x000000ffff697224 */ /* 0x000fe400078e0004 */
[----:B--2---:R-:W-:-:S02]  /*52a0*/  IMAD.MOV.U32 R93, RZ, RZ, R14 ;  /* 0x000000ffff5d7224 */ /* 0x004fc400078e000e */
[----:B------:R-:W-:Y:S02]  /*52b0*/  IMAD.MOV.U32 R94, RZ, RZ, R12 ;  /* 0x000000ffff5e7224 */ /* 0x000fe400078e000c */
[----:B----4-:R-:W-:Y:S02]  /*52c0*/  IMAD.MOV.U32 R95, RZ, RZ, R26 ;  /* 0x000000ffff5f7224 */ /* 0x010fe400078e001a */
[----:B------:R-:W-:Y:S01]  /*52d0*/  IMAD.MOV.U32 R96, RZ, RZ, R24 ;  /* 0x000000ffff607224 */ /* 0x000fe200078e0018 */
[----:B------:R-:W-:Y:S06]  /*52e0*/  @!P3 BRA `(.L_x_1456) ;  /* 0x000000000004b947 */ /* 0x000fec0003800000 */
[----:B------:R-:W-:Y:S01]  /*52f0*/  BPT.TRAP 0x1 ;  /* 0x000000040000795c */ /* 0x000fe20000300000 */
.L_x_1456:
[----:B------:R-:W-:Y:S01]  /*5300*/  IMAD R91, R192, 0x8, R16 ;  /* 0x00000008c05b7824 */ /* 0x000fe200078e0210 */
[----:B------:R-:W-:Y:S01]  /*5310*/  SHF.L.U32 R92, R198, 0x1f, RZ ;  /* 0x0000001fc65c7819 */ /* 0x000fe200000006ff */
[----:B------:R-:W0:Y:S01]  /*5320*/  LDC R98, c[0x0][0x2f4] ;  /* 0x0000bd00ff627b82 */ /* 0x000e220000000800 */
[----:B------:R-:W-:Y:S01]  /*5330*/  BSSY B1, `(.L_x_1457) ;  /* 0x0000006000017945 */ /* 0x000fe20003800000 */
[----:B------:R-:W-:Y:S01]  /*5340*/  IMAD.MOV.U32 R81, RZ, RZ, R33 ;  /* 0x000000ffff517224 */ /* 0x000fe200078e0021 */
[----:B------:R-:W1:Y:S05]  /*5350*/  SYNCS.PHASECHK.TRANS64.TRYWAIT P5, [R91+URZ+0x28490], R92 ;  /* 0x0284905c5b0075a7 */ /* 0x000e6a00080a017f */
[----:B------:R-:W2:Y:S01]  /*5360*/  LDC.64 R82, c[0x0][0x300] ;  /* 0x0000c000ff527b82 */ /* 0x000ea20000000a00 */
[----:B0-----:R-:W-:Y:S01]  /*5370*/  IMAD.IADD R100, R98, 0x1, -R71 ;  /* 0x0000000162647824 */ /* 0x001fe200078e0a47 */
[----:B-1----:R-:W-:Y:S06]  /*5380*/  @!P5 BRA `(.L_x_1458) ;  /* 0x0000026c00d4d947 */ /* 0x002fec0003800000 */
.L_x_1810:
[----:B------:R-:W-:Y:S05]  /*5390*/  BSYNC B1 ;  /* 0x0000000000017941 */ /* 0x000fea0003800000 */
.L_x_1457:
[----:B------:R-:W-:Y:S01]  /*53a0*/  ISETP.GE.OR P5, PT, R17, R90, P1 ;  /* 0x0000005a1100720c */ /* 0x000fe20000fa6670 */
[----:B------:R-:W-:-:S12]  /*53b0*/  BSSY B1, `(.L_x_1459) ;  /* 0x00000fe000017945 */ /* 0x000fd80003800000 */
[----:B------:R-:W-:Y:S05]  /*53c0*/  @P5 BRA `(.L_x_1460) ;  /* 0x0000000c00f05947 */ /* 0x000fea0003800000 */
[-C--:B--2---:R-:W-:Y:S01]  /*53d0*/  IMAD R28, R223, R82.reuse, RZ ;  /* 0x00000052df1c7224 */ /* 0x084fe200078e02ff */
[----:B------:R-:W-:Y:S01]  /*53e0*/  SHF.R.U32.HI R30, RZ, 0x3, R209 ;  /* 0x00000003ff1e7819 */ /* 0x000fe200000116d1 */
[C---:B------:R-:W-:Y:S01]  /*53f0*/  IMAD.WIDE.U32 R84, R17.reuse, R82, R80 ;  /* 0x0000005211547225 */ /* 0x040fe200078e0050 */
[----:B------:R-:W-:Y:S03]  /*5400*/  BSSY B2, `(.L_x_1461) ;  /* 0x00000ec000027945 */ /* 0x000fe60003800000 */
[----:B------:R-:W-:Y:S01]  /*5410*/  IMAD R97, R17, R83, R28 ;  /* 0x0000005311617224 */ /* 0x000fe200078e021c */
[----:B------:R-:W-:Y:S02]  /*5420*/  SEL R28, R71, R100, !P0 ;  /* 0x00000064471c7207 */ /* 0x000fe40004000000 */
[----:B------:R-:W-:Y:S01]  /*5430*/  IADD3 R99, P5, P6, R44, R84, R74 ;  /* 0x000000542c637210 */ /* 0x000fe20007ebe04a */
[----:B------:R-:W-:Y:S01]  /*5440*/  IMAD.IADD R97, R97, 0x1, R85 ;  /* 0x0000000161617824 */ /* 0x000fe200078e0255 */
[----:B------:R-:W-:-:S04]  /*5450*/  SHF.R.S32.HI R29, RZ, 0x1f, R28 ;  /* 0x0000001fff1d7819 */ /* 0x000fc8000001141c */
[----:B------:R-:W-:Y:S02]  /*5460*/  LEA.HI R28, R29, R28, RZ, 0x5 ;  /* 0x0000001c1d1c7211 */ /* 0x000fe400078f28ff */
[----:B------:R-:W-:Y:S02]  /*5470*/  IADD3.X R102, R0, R97, R86, P5, P6 ;  /* 0x0000006100667210 */ /* 0x000fe40002fec456 */
[----:B------:R-:W-:-:S04]  /*5480*/  LEA.HI.SX32 R28, R28, R79, 0x1b ;  /* 0x0000004f1c1c7211 */ /* 0x000fc800078fdaff */
[----:B------:R-:W-:Y:S01]  /*5490*/  SHF.R.S32.HI R29, RZ, 0x1f, R28 ;  /* 0x0000001fff1d7819 */ /* 0x000fe2000001141c */
[----:B------:R-:W-:-:S03]  /*54a0*/  IMAD.SHL.U32 R101, R28, 0x10, RZ ;  /* 0x000000101c657824 */ /* 0x000fc600078e00ff */
[----:B------:R-:W-:Y:S02]  /*54b0*/  LEA.HI R29, R29, R28, RZ, 0x3 ;  /* 0x0000001c1d1d7211 */ /* 0x000fe400078f18ff */
[----:B------:R-:W-:-:S03]  /*54c0*/  LOP3.LUT R28, R209, 0x70, R101, 0xf8, !PT ;  /* 0x00000070d11c7812 */ /* 0x000fc600078ef865 */
[----:B------:R-:W-:Y:S01]  /*54d0*/  IMAD.SHL.U32 R29, R29, 0x400, RZ ;  /* 0x000004001d1d7824 */ /* 0x000fe200078e00ff */
[----:B------:R-:W-:-:S04]  /*54e0*/  LOP3.LUT R30, R28, R30, RZ, 0x3c, !PT ;  /* 0x0000001e1c1e7212 */ /* 0x000fc800078e3cff */
[----:B------:R-:W-:Y:S01]  /*54f0*/  LOP3.LUT R28, R29, 0xffffe000, RZ, 0xc0, !PT ;  /* 0xffffe0001d1c7812 */ /* 0x000fe200078ec0ff */
[----:B------:R-:W-:-:S03]  /*5500*/  IMAD R29, R192, 0x4000, R21 ;  /* 0x00004000c01d7824 */ /* 0x000fc600078e0215 */
[----:B------:R-:W-:Y:S01]  /*5510*/  IADD3 R31, R30, R28, R213 ;  /* 0x0000001c1e1f7210 */ /* 0x000fe20007ffe0d5 */
[----:B------:R-:W-:-:S04]  /*5520*/  IMAD.IADD R29, R16, 0x1, R29 ;  /* 0x00000001101d7824 */ /* 0x000fc800078e021d */
[----:B------:R-:W-:-:S04]  /*5530*/  IMAD R31, R192, 0x4000, R31 ;  /* 0x00004000c01f7824 */ /* 0x000fc800078e021f */
[----:B------:R-:W-:Y:S02]  /*5540*/  IMAD.IADD R32, R16, 0x1, R31 ;  /* 0x0000000110207824 */ /* 0x000fe400078e021f */
[----:B------:R-:W1:Y:S04]  /*5550*/  LDS.128 R28, [R29+0x20000] ;  /* 0x020000001d1c7984 */ /* 0x000e680000000c00 */
[----:B------:R-:W2:Y:S01]  /*5560*/  LDS.128 R32, [R32+0x20000] ;  /* 0x0200000020207984 */ /* 0x000ea20000000c00 */
[----:B------:R-:W-:Y:S05]  /*5570*/  @P4 BRA `(.L_x_1462) ;  /* 0x0000000c00504947 */ /* 0x000fea0003800000 */
[----:B------:R-:W-:Y:S02]  /*5580*/  SHF.R.U32.HI R114, RZ, 0x8, R5 ;  /* 0x00000008ff727819 */ /* 0x000fe40000011605 */
[----:B------:R-:W-:Y:S02]  /*5590*/  SHF.R.U32.HI R111, RZ, 0x8, R9 ;  /* 0x00000008ff6f7819 */ /* 0x000fe40000011609 */
[----:B------:R-:W-:Y:S02]  /*55a0*/  SHF.R.U32.HI R110, RZ, 0x18, R11 ;  /* 0x00000018ff6e7819 */ /* 0x000fe4000001160b */
[----:B------:R-:W-:Y:S02]  /*55b0*/  LOP3.LUT R109, R11, 0xff, RZ, 0xc0, !PT ;  /* 0x000000ff0b6d7812 */ /* 0x000fe400078ec0ff */
[----:B------:R-:W-:Y:S02]  /*55c0*/  SHF.R.U32.HI R117, RZ, 0x18, R5 ;  /* 0x00000018ff757819 */ /* 0x000fe40000011605 */
[----:B------:R-:W-:-:S02]  /*55d0*/  LOP3.LUT R8, R5, 0xff, RZ, 0xc0, !PT ;  /* 0x000000ff05087812 */ /* 0x000fc400078ec0ff */
[----:B------:R-:W-:Y:S02]  /*55e0*/  SHF.R.U32.HI R6, RZ, 0x10, R5 ;  /* 0x00000010ff067819 */ /* 0x000fe40000011605 */
[--C-:B------:R-:W-:Y:S02]  /*55f0*/  SHF.R.U32.HI R115, RZ, 0x18, R7.reuse ;  /* 0x00000018ff737819 */ /* 0x100fe40000011607 */
[----:B------:R-:W-:Y:S02]  /*5600*/  LOP3.LUT R10, R7, 0xff, RZ, 0xc0, !PT ;  /* 0x000000ff070a7812 */ /* 0x000fe400078ec0ff */
[----:B------:R-:W-:Y:S02]  /*5610*/  SHF.R.U32.HI R112, RZ, 0x8, R7 ;  /* 0x00000008ff707819 */ /* 0x000fe40000011607 */
[----:B------:R-:W-:Y:S02]  /*5620*/  SHF.R.U32.HI R108, RZ, 0x18, R9 ;  /* 0x00000018ff6c7819 */ /* 0x000fe40000011609 */
[----:B------:R-:W-:-:S02]  /*5630*/  LOP3.LUT R107, R9, 0xff, RZ, 0xc0, !PT ;  /* 0x000000ff096b7812 */ /* 0x000fc400078ec0ff */
[----:B------:R-:W-:Y:S01]  /*5640*/  SHF.R.U32.HI R5, RZ, 0x10, R9 ;  /* 0x00000010ff057819 */ /* 0x000fe20000011609 */
[----:B------:R-:W-:Y:S01]  /*5650*/  IMAD.SHL.U32 R9, R114, 0x100, RZ ;  /* 0x0000010072097824 */ /* 0x000fe200078e00ff */
[----:B------:R-:W-:Y:S02]  /*5660*/  SHF.R.U32.HI R4, RZ, 0x10, R7 ;  /* 0x00000010ff047819 */ /* 0x000fe40000011607 */
[----:B------:R-:W-:Y:S01]  /*5670*/  PRMT R110, R110, 0x654, R109 ;  /* 0x000006546e6e7816 */ /* 0x000fe2000000006d */
[----:B------:R-:W-:Y:S01]  /*5680*/  IMAD.SHL.U32 R109, R111, 0x100, RZ ;  /* 0x000001006f6d7824 */ /* 0x000fe200078e00ff */
[--C-:B------:R-:W-:Y:S01]  /*5690*/  SHF.R.U32.HI R113, RZ, 0x8, R11.reuse ;  /* 0x00000008ff717819 */ /* 0x100fe2000001160b */
[----:B------:R-:W-:Y:S01]  /*56a0*/  IMAD.U32 R4, R4, 0x10000, RZ ;  /* 0x0001000004047824 */ /* 0x000fe200078e00ff */
[----:B------:R-:W-:Y:S02]  /*56b0*/  SHF.R.U32.HI R7, RZ, 0x10, R11 ;  /* 0x00000010ff077819 */ /* 0x000fe4000001160b */
[----:B------:R-:W-:Y:S01]  /*56c0*/  PRMT R8, R117, 0x654, R8 ;  /* 0x0000065475087816 */ /* 0x000fe20000000008 */
[----:B------:R-:W-:Y:S01]  /*56d0*/  IMAD.SHL.U32 R113, R113, 0x100, RZ ;  /* 0x0000010071717824 */ /* 0x000fe200078e00ff */
[----:B------:R-:W-:Y:S01]  /*56e0*/  PRMT R10, R115, 0x654, R10 ;  /* 0x00000654730a7816 */ /* 0x000fe2000000000a */
[----:B------:R-:W-:Y:S01]  /*56f0*/  IMAD.U32 R114, R7, 0x10000, RZ ;  /* 0x0001000007727824 */ /* 0x000fe200078e00ff */
[----:B------:R-:W-:-:S02]  /*5700*/  PRMT R108, R108, 0x654, R107 ;  /* 0x000006546c6c7816 */ /* 0x000fc4000000006b */
[----:B------:R-:W-:Y:S01]  /*5710*/  SHF.L.U32 R11, R112, 0x8, RZ ;  /* 0x00000008700b7819 */ /* 0x000fe200000006ff */
[----:B------:R-:W-:Y:S01]  /*5720*/  IMAD.U32 R112, R5, 0x10000, RZ ;  /* 0x0001000005707824 */ /* 0x000fe200078e00ff */
[----:B------:R-:W-:Y:S01]  /*5730*/  LOP3.LUT R8, R8, 0xff00, R9, 0xf8, !PT ;  /* 0x0000ff0008087812 */ /* 0x000fe200078ef809 */
[----:B------:R-:W-:Y:S01]  /*5740*/  IMAD.U32 R9, R6, 0x10000, RZ ;  /* 0x0001000006097824 */ /* 0x000fe200078e00ff */
[----:B------:R-:W-:Y:S02]  /*5750*/  LOP3.LUT R107, R10, 0xff00, R11, 0xf8, !PT ;  /* 0x0000ff000a6b7812 */ /* 0x000fe400078ef80b */
[----:B------:R-:W-:Y:S02]  /*5760*/  LOP3.LUT R111, R108, 0xff00, R109, 0xf8, !PT ;  /* 0x0000ff006c6f7812 */ /* 0x000fe400078ef86d */
[----:B------:R-:W-:Y:S02]  /*5770*/  F2FP.F16.E4M3.UNPACK_B R109, R106.H1 ;  /* 0x0000006aff6d723e */ /* 0x000fe400030006ff */
[----:B--2---:R-:W-:-:S02]  /*5780*/  F2FP.F16.E4M3.UNPACK_B R11, R32.H1 ;  /* 0x00000020ff0b723e */ /* 0x004fc400030006ff */
[----:B-1----:R-:W-:Y:S02]  /*5790*/  F2FP.F16.E4M3.UNPACK_B R10, R28.H1 ;  /* 0x0000001cff0a723e */ /* 0x002fe400030006ff */
[----:B------:R-:W-:Y:S01]  /*57a0*/  LOP3.LUT R113, R110, 0xff00, R113, 0xf8, !PT ;  /* 0x0000ff006e717812 */ /* 0x000fe200078ef871 */
[----:B------:R-:W-:Y:S01]  /*57b0*/  HADD2.F32 R110, -RZ, R109.H0_H0 ;  /* 0x2000006dff6e7230 */ /* 0x000fe20000004100 */
[----:B------:R-:W-:Y:S01]  /*57c0*/  LOP3.LUT R6, R8, 0xff0000, R9, 0xf8, !PT ;  /* 0x00ff000008067812 */ /* 0x000fe200078ef809 */
[----:B------:R-:W-:Y:S01]  /*57d0*/  HADD2.F32 R9, -RZ, R11.H0_H0 ;  /* 0x2000000bff097230 */ /* 0x000fe20000004100 */
[----:B------:R-:W-:Y:S01]  /*57e0*/  LOP3.LUT R4, R107, 0xff0000, R4, 0xf8, !PT ;  /* 0x00ff00006b047812 */ /* 0x000fe200078ef804 */
[--C-:B------:R-:W-:Y:S01]  /*57f0*/  HADD2.F32 R8, -RZ, R10.reuse.H0_H0 ;  /* 0x2000000aff087230 */ /* 0x100fe20000004100 */
[-C--:B------:R-:W-:Y:S01]  /*5800*/  F2FP.F16.E4M3.UNPACK_B R107, R105.reuse.H1 ;  /* 0x00000069ff6b723e */ /* 0x080fe200030006ff */
[----:B------:R-:W-:Y:S02]  /*5810*/  HADD2.F32 R10, -RZ, R10.H1_H1 ;  /* 0x3000000aff0a7230 */ /* 0x000fe40000004100 */
[-C--:B------:R-:W-:Y:S01]  /*5820*/  FMUL.FTZ R115, R9, R110.reuse ;  /* 0x0000006e09737220 */ /* 0x080fe20000410000 */
[----:B------:R-:W-:Y:S01]  /*5830*/  LOP3.LUT R7, R111, 0xff0000, R112, 0xf8, !PT ;  /* 0x00ff00006f077812 */ /* 0x000fe200078ef870 */
[----:B------:R-:W-:Y:S01]  /*5840*/  FMUL.FTZ R110, R8, R110 ;  /* 0x0000006e086e7220 */ /* 0x000fe20000410000 */
[----:B------:R-:W-:Y:S01]  /*5850*/  HADD2.F32 R108, -RZ, R107.H0_H0 ;  /* 0x2000006bff6c7230 */ /* 0x000fe20000004100 */
[----:B------:R-:W-:Y:S01]  /*5860*/  F2FP.F16.E4M3.UNPACK_B R32, R32 ;  /* 0x00000020ff20723e */ /* 0x000fe200020006ff */
[----:B------:R-:W-:Y:S01]  /*5870*/  HADD2.F32 R112, -RZ, R109.H1_H1 ;  /* 0x3000006dff707230 */ /* 0x000fe20000004100 */
[----:B------:R-:W-:-:S02]  /*5880*/  F2FP.F16.E4M3.UNPACK_B R109, R105 ;  /* 0x00000069ff6d723e */ /* 0x000fc400020006ff */
[-C--:B------:R-:W-:Y:S01]  /*5890*/  FFMA.FTZ R8, R8, R108.reuse, -R115 ;  /* 0x0000006c08087223 */ /* 0x080fe20000010873 */
[----:B------:R-:W-:Y:S01]  /*58a0*/  FFMA.FTZ R9, R9, R108, R110 ;  /* 0x0000006c09097223 */ /* 0x000fe2000001006e */
[----:B------:R-:W-:Y:S01]  /*58b0*/  HADD2.F32 R108, -RZ, R107.H1_H1 ;  /* 0x3000006bff6c7230 */ /* 0x000fe20000004100 */
[----:B------:R-:W-:Y:S01]  /*58c0*/  F2FP.F16.E4M3.UNPACK_B R110, R106 ;  /* 0x0000006aff6e723e */ /* 0x000fe200020006ff */
[----:B------:R-:W-:Y:S01]  /*58d0*/  HADD2.F32 R107, -RZ, R11.H1_H1 ;  /* 0x3000000bff6b7230 */ /* 0x000fe20000004100 */
[----:B------:R-:W-:Y:S01]  /*58e0*/  F2FP.F16.E4M3.UNPACK_B R105, R28 ;  /* 0x0000001cff69723e */ /* 0x000fe200020006ff */
[----:B------:R-:W-:Y:S01]  /*58f0*/  HADD2.F32 R106, -RZ, R32.H0_H0 ;  /* 0x20000020ff6a7230 */ /* 0x000fe20000004100 */
[----:B------:R-:W-:Y:S01]  /*5900*/  LOP3.LUT R5, R113, 0xff0000, R114, 0xf8, !PT ;  /* 0x00ff000071057812 */ /* 0x000fe200078ef872 */
[----:B------:R-:W-:Y:S02]  /*5910*/  HADD2.F32 R111, -RZ, R110.H0_H0 ;  /* 0x2000006eff6f7230 */ /* 0x000fe40000004100 */
[-C--:B------:R-:W-:Y:S01]  /*5920*/  FMUL.FTZ R11, R107, R112.reuse ;  /* 0x000000706b0b7220 */ /* 0x080fe20000410000 */
[----:B------:R-:W-:Y:S01]  /*5930*/  FMUL.FTZ R112, R10, R112 ;  /* 0x000000700a707220 */ /* 0x000fe20000410000 */
[----:B------:R-:W-:-:S02]  /*5940*/  HADD2.F32 R28, -RZ, R105.H0_H0 ;  /* 0x20000069ff1c7230 */ /* 0x000fc40000004100 */
[-C--:B------:R-:W-:Y:S01]  /*5950*/  FFMA.FTZ R11, R10, R108.reuse, -R11 ;  /* 0x0000006c0a0b7223 */ /* 0x080fe2000001080b */
[----:B------:R-:W-:Y:S01]  /*5960*/  FFMA.FTZ R10, R107, R108, R112 ;  /* 0x0000006c6b0a7223 */ /* 0x000fe20000010070 */
[----:B------:R-:W-:Y:S02]  /*5970*/  HADD2.F32 R107, -RZ, R109.H0_H0 ;  /* 0x2000006dff6b7230 */ /* 0x000fe40000004100 */
[-C--:B------:R-:W-:Y:S01]  /*5980*/  FMUL.FTZ R113, R106, R111.reuse ;  /* 0x0000006f6a717220 */ /* 0x080fe20000410000 */
[----:B------:R-:W-:Y:S01]  /*5990*/  FMUL.FTZ R111, R28, R111 ;  /* 0x0000006f1c6f7220 */ /* 0x000fe20000410000 */
[----:B------:R-:W-:Y:S01]  /*59a0*/  HADD2.F32 R110, -RZ, R110.H1_H1 ;  /* 0x3000006eff6e7230 */ /* 0x000fe20000004100 */
[----:B------:R-:W-:Y:S01]  /*59b0*/  F2FP.F16.E4M3.UNPACK_B R112, R103.H1 ;  /* 0x00000067ff70723e */ /* 0x000fe200030006ff */
[----:B------:R-:W-:Y:S02]  /*59c0*/  HADD2.F32 R108, -RZ, R32.H1_H1 ;  /* 0x30000020ff6c7230 */ /* 0x000fe40000004100 */
[----:B------:R-:W-:Y:S01]  /*59d0*/  FFMA.FTZ R32, R106, R107, R111 ;  /* 0x0000006b6a207223 */ /* 0x000fe2000001006f */
[----:B------:R-:W-:-:S02]  /*59e0*/  HADD2.F32 R105, -RZ, R105.H1_H1 ;  /* 0x30000069ff697230 */ /* 0x000fc40000004100 */
[----:B------:R-:W-:Y:S01]  /*59f0*/  FFMA.FTZ R28, R28, R107, -R113 ;  /* 0x0000006b1c1c7223 */ /* 0x000fe20000010871 */
[----:B------:R-:W-:Y:S02]  /*5a00*/  HADD2.F32 R111, -RZ, R109.H1_H1 ;  /* 0x3000006dff6f7230 */ /* 0x000fe40000004100 */
[C---:B------:R-:W-:Y:S01]  /*5a10*/  FMUL.FTZ R106, R108.reuse, R110 ;  /* 0x0000006e6c6a7220 */ /* 0x040fe20000410000 */
[----:B------:R-:W-:Y:S01]  /*5a20*/  F2FP.F16.E4M3.UNPACK_B R113, R104.H1 ;  /* 0x00000068ff71723e */ /* 0x000fe200030006ff */
[C---:B------:R-:W-:Y:S01]  /*5a30*/  FMUL.FTZ R117, R105.reuse, R110 ;  /* 0x0000006e69757220 */ /* 0x040fe20000410000 */
[----:B------:R-:W-:Y:S01]  /*5a40*/  F2FP.F16.E4M3.UNPACK_B R109, R34.H1 ;  /* 0x00000022ff6d723e */ /* 0x000fe200030006ff */
[-C--:B------:R-:W-:Y:S01]  /*5a50*/  FFMA.FTZ R107, R105, R111.reuse, -R106 ;  /* 0x0000006f696b7223 */ /* 0x080fe2000001086a */
[-C--:B------:R-:W-:Y:S01]  /*5a60*/  F2FP.F16.E4M3.UNPACK_B R106, R30.reuse.H1 ;  /* 0x0000001eff6a723e */ /* 0x080fe200030006ff */
[----:B------:R-:W-:Y:S02]  /*5a70*/  HADD2.F32 R115, -RZ, R113.H0_H0 ;  /* 0x20000071ff737230 */ /* 0x000fe40000004100 */
[----:B------:R-:W-:Y:S01]  /*5a80*/  FFMA.FTZ R105, R108, R111, R117 ;  /* 0x0000006f6c697223 */ /* 0x000fe20000010075 */
[----:B------:R-:W-:Y:S01]  /*5a90*/  HADD2.F32 R110, -RZ, R109.H0_H0 ;  /* 0x2000006dff6e7230 */ /* 0x000fe20000004100 */
[----:B------:R-:W-:Y:S01]  /*5aa0*/  F2FP.F16.E4M3.UNPACK_B R30, R30 ;  /* 0x0000001eff1e723e */ /* 0x000fe200020006ff */
[----:B------:R-:W-:Y:S01]  /*5ab0*/  HADD2.F32 R108, -RZ, R106.H0_H0 ;  /* 0x2000006aff6c7230 */ /* 0x000fe20000004100 */
[----:B------:R-:W-:Y:S01]  /*5ac0*/  F2FP.SATFINITE.E4M3.F32.PACK_AB_MERGE_C R9, R10, R9, RZ ;  /* 0x000000090a09723e */ /* 0x000fe200048070ff */
[----:B------:R-:W-:-:S02]  /*5ad0*/  HADD2.F32 R114, -RZ, R113.H1_H1 ;  /* 0x30000071ff727230 */ /* 0x000fc40000004100 */
[-C--:B------:R-:W-:Y:S01]  /*5ae0*/  FMUL.FTZ R117, R110, R115.reuse ;  /* 0x000000736e757220 */ /* 0x080fe20000410000 */
[----:B------:R-:W-:Y:S02]  /*5af0*/  HADD2.F32 R113, -RZ, R112.H0_H0 ;  /* 0x20000070ff717230 */ /* 0x000fe40000004100 */
[C---:B------:R-:W-:Y:S01]  /*5b00*/  FMUL.FTZ R115, R108.reuse, R115 ;  /* 0x000000736c737220 */ /* 0x040fe20000410000 */
[----:B------:R-:W-:Y:S01]  /*5b10*/  HADD2.F32 R111, -RZ, R109.H1_H1 ;  /* 0x3000006dff6f7230 */ /* 0x000fe20000004100 */
[----:B------:R-:W-:Y:S01]  /*5b20*/  F2FP.SATFINITE.E4M3.F32.PACK_AB_MERGE_C R8, R11, R8, RZ ;  /* 0x000000080b08723e */ /* 0x000fe200048070ff */
[----:B------:R-:W-:Y:S02]  /*5b30*/  HADD2.F32 R109, -RZ, R106.H1_H1 ;  /* 0x3000006aff6d7230 */ /* 0x000fe40000004100 */
[-C--:B------:R-:W-:Y:S01]  /*5b40*/  FFMA.FTZ R106, R108, R113.reuse, -R117 ;  /* 0x000000716c6a7223 */ /* 0x080fe20000010875 */
[----:B------:R-:W-:Y:S02]  /*5b50*/  HADD2.F32 R112, -RZ, R112.H1_H1 ;  /* 0x30000070ff707230 */ /* 0x000fe40000004100 */
[----:B------:R-:W-:Y:S01]  /*5b60*/  FFMA.FTZ R108, R110, R113, R115 ;  /* 0x000000716e6c7223 */ /* 0x000fe20000010073 */
[----:B------:R-:W-:Y:S01]  /*5b70*/  FMUL.FTZ R116, R111, R114 ;  /* 0x000000726f747220 */ /* 0x000fe20000410000 */
[----:B------:R-:W-:Y:S01]  /*5b80*/  F2FP.F16.E4M3.UNPACK_B R110, R104 ;  /* 0x00000068ff6e723e */ /* 0x000fe200020006ff */
[C---:B------:R-:W-:Y:S01]  /*5b90*/  FMUL.FTZ R114, R109.reuse, R114 ;  /* 0x000000726d727220 */ /* 0x040fe20000410000 */
[----:B------:R-:W-:Y:S01]  /*5ba0*/  F2FP.F16.E4M3.UNPACK_B R104, R34 ;  /* 0x00000022ff68723e */ /* 0x000fe200020006ff */
[-C--:B------:R-:W-:Y:S01]  /*5bb0*/  FFMA.FTZ R117, R109, R112.reuse, -R116 ;  /* 0x000000706d757223 */ /* 0x080fe20000010874 */
[----:B------:R-:W-:Y:S01]  /*5bc0*/  F2FP.F16.E4M3.UNPACK_B R109, R103 ;  /* 0x00000067ff6d723e */ /* 0x000fe200020006ff */
[----:B------:R-:W-:Y:S01]  /*5bd0*/  FFMA.FTZ R119, R111, R112, R114 ;  /* 0x000000706f777223 */ /* 0x000fe20000010072 */
[----:B------:R-:W-:Y:S01]  /*5be0*/  HADD2.F32 R111, -RZ, R110.H0_H0 ;  /* 0x2000006eff6f7230 */ /* 0x000fe20000004100 */
[----:B------:R-:W-:Y:S01]  /*5bf0*/  F2FP.SATFINITE.E4M3.F32.PACK_AB_MERGE_C R32, R105, R32, R9 ;  /* 0x000000206920723e */ /* 0x000fe20004807009 */
[----:B------:R-:W-:Y:S01]  /*5c00*/  HADD2.F32 R34, -RZ, R30.H0_H0 ;  /* 0x2000001eff227230 */ /* 0x000fe20000004100 */
[----:B------:R-:W-:Y:S01]  /*5c10*/  F2FP.F16.E4M3.UNPACK_B R10, R33 ;  /* 0x00000021ff0a723e */ /* 0x000fe200020006ff */
[----:B------:R-:W-:Y:S01]  /*5c20*/  HADD2.F32 R103, -RZ, R104.H0_H0 ;  /* 0x20000068ff677230 */ /* 0x000fe20000004100 */
[----:B------:R-:W-:Y:S01]  /*5c30*/  F2FP.F16.E4M3.UNPACK_B R11, R7 ;  /* 0x00000007ff0b723e */ /* 0x000fe200020006ff */
[----:B------:R-:W-:-:S02]  /*5c40*/  HADD2.F32 R113, -RZ, R110.H1_H1 ;  /* 0x3000006eff717230 */ /* 0x000fc40000004100 */
[-C--:B------:R-:W-:Y:S01]  /*5c50*/  FMUL.FTZ R112, R34, R111.reuse ;  /* 0x0000006f22707220 */ /* 0x080fe20000410000 */
[----:B------:R-:W-:Y:S02]  /*5c60*/  HADD2.F32 R104, -RZ, R104.H1_H1 ;  /* 0x30000068ff687230 */ /* 0x000fe40000004100 */
[----:B------:R-:W-:Y:S01]  /*5c70*/  FMUL.FTZ R115, R103, R111 ;  /* 0x0000006f67737220 */ /* 0x000fe20000410000 */
[----:B------:R-:W-:Y:S01]  /*5c80*/  HADD2.F32 R30, -RZ, R30.H1_H1 ;  /* 0x3000001eff1e7230 */ /* 0x000fe20000004100 */
[----:B------:R-:W-:Y:S01]  /*5c90*/  F2FP.F16.E4M3.UNPACK_B R9, R29 ;  /* 0x0000001dff09723e */ /* 0x000fe200020006ff */
[--C-:B------:R-:W-:Y:S02]  /*5ca0*/  HADD2.F32 R110, -RZ, R109.reuse.H0_H0 ;  /* 0x2000006dff6e7230 */ /* 0x100fe40000004100 */
[-C--:B------:R-:W-:Y:S01]  /*5cb0*/  FMUL.FTZ R111, R104, R113.reuse ;  /* 0x00000071686f7220 */ /* 0x080fe20000410000 */
[----:B------:R-:W-:Y:S02]  /*5cc0*/  HADD2.F32 R109, -RZ, R109.H1_H1 ;  /* 0x3000006dff6d7230 */ /* 0x000fe40000004100 */
[----:B------:R-:W-:Y:S01]  /*5cd0*/  FMUL.FTZ R113, R30, R113 ;  /* 0x000000711e717220 */ /* 0x000fe20000410000 */
[----:B------:R-:W-:Y:S01]  /*5ce0*/  F2FP.SATFINITE.E4M3.F32.PACK_AB_MERGE_C R117, R117, R106, RZ ;  /* 0x0000006a7575723e */ /* 0x000fe200048070ff */
[-C--:B------:R-:W-:Y:S01]  /*5cf0*/  FFMA.FTZ R115, R34, R110.reuse, -R115 ;  /* 0x0000006e22737223 */ /* 0x080fe20000010873 */
[----:B------:R-:W-:Y:S01]  /*5d00*/  FFMA.FTZ R34, R103, R110, R112 ;  /* 0x0000006e67227223 */ /* 0x000fe20000010070 */
[----:B------:R-:W-:Y:S01]  /*5d10*/  FFMA.FTZ R113, R104, R109, R113 ;  /* 0x0000006d68717223 */ /* 0x000fe20000010071 */
[----:B------:R-:W-:Y:S01]  /*5d20*/  F2FP.SATFINITE.E4M3.F32.PACK_AB_MERGE_C R28, R107, R28, R8 ;  /* 0x0000001c6b1c723e */ /* 0x000fe20004807008 */
[--C-:B------:R-:W-:Y:S01]  /*5d30*/  HADD2.F32 R103, -RZ, R10.reuse.H0_H0 ;  /* 0x2000000aff677230 */ /* 0x100fe20000004100 */
[----:B------:R-:W-:Y:S01]  /*5d40*/  F2FP.SATFINITE.E4M3.F32.PACK_AB_MERGE_C R108, R119, R108, RZ ;  /* 0x0000006c776c723e */ /* 0x000fe200048070ff */
[----:B------:R-:W-:Y:S01]  /*5d50*/  HADD2.F32 R106, -RZ, R11.H0_H0 ;  /* 0x2000000bff6a7230 */ /* 0x000fe20000004100 */
[----:B------:R-:W-:Y:S01]  /*5d60*/  F2FP.F16.E4M3.UNPACK_B R104, R6 ;  /* 0x00000006ff68723e */ /* 0x000fe200020006ff */
[----:B------:R-:W-:Y:S01]  /*5d70*/  HADD2.F32 R8, -RZ, R9.H0_H0 ;  /* 0x20000009ff087230 */ /* 0x000fe20000004100 */
[----:B------:R-:W-:Y:S01]  /*5d80*/  F2FP.SATFINITE.E4M3.F32.PACK_AB_MERGE_C R34, R113, R34, R108 ;  /* 0x000000227122723e */ /* 0x000fe2000480706c */
[----:B------:R-:W-:-:S02]  /*5d90*/  HADD2.F32 R10, -RZ, R10.H1_H1 ;  /* 0x3000000aff0a7230 */ /* 0x000fc40000004100 */
[CC--:B------:R-:W-:Y:S01]  /*5da0*/  FMUL.FTZ R107, R103.reuse, R106.reuse ;  /* 0x0000006a676b7220 */ /* 0x0c0fe20000410000 */
[--C-:B------:R-:W-:Y:S02]  /*5db0*/  HADD2.F32 R105, -RZ, R104.reuse.H0_H0 ;  /* 0x20000068ff697230 */ /* 0x100fe40000004100 */
[C---:B------:R-:W-:Y:S01]  /*5dc0*/  FMUL.FTZ R108, R8.reuse, R106 ;  /* 0x0000006a086c7220 */ /* 0x040fe20000410000 */
[----:B------:R-:W-:Y:S01]  /*5dd0*/  HADD2.F32 R106, -RZ, R11.H1_H1 ;  /* 0x3000000bff6a7230 */ /* 0x000fe20000004100 */
[----:B------:R-:W-:Y:S01]  /*5de0*/  F2FP.F16.E4M3.UNPACK_B R33, R33.H1 ;  /* 0x00000021ff21723e */ /* 0x000fe200030006ff */
[----:B------:R-:W-:Y:S02]  /*5df0*/  HADD2.F32 R11, -RZ, R9.H1_H1 ;  /* 0x30000009ff0b7230 */ /* 0x000fe40000004100 */
[-C--:B------:R-:W-:Y:S01]  /*5e00*/  FFMA.FTZ R8, R8, R105.reuse, -R107 ;  /* 0x0000006908087223 */ /* 0x080fe2000001086b */
[----:B------:R-:W-:Y:S01]  /*5e10*/  FFMA.FTZ R9, R103, R105, R108 ;  /* 0x0000006967097223 */ /* 0x000fe2000001006c */
[----:B------:R-:W-:-:S02]  /*5e20*/  HADD2.F32 R104, -RZ, R104.H1_H1 ;  /* 0x30000068ff687230 */ /* 0x000fc40000004100 */
[-C--:B------:R-:W-:Y:S01]  /*5e30*/  FMUL.FTZ R108, R10, R106.reuse ;  /* 0x0000006a0a6c7220 */ /* 0x080fe20000410000 */
[C---:B------:R-:W-:Y:S01]  /*5e40*/  FMUL.FTZ R103, R11.reuse, R106 ;  /* 0x0000006a0b677220 */ /* 0x040fe20000410000 */
[----:B------:R-:W-:Y:S01]  /*5e50*/  F2FP.F16.E4M3.UNPACK_B R105, R7.H1 ;  /* 0x00000007ff69723e */ /* 0x000fe200030006ff */
[----:B------:R-:W-:Y:S01]  /*5e60*/  FFMA.FTZ R30, R30, R109, -R111 ;  /* 0x0000006d1e1e7223 */ /* 0x000fe2000001086f */
[----:B------:R-:W-:Y:S01]  /*5e70*/  F2FP.F16.E4M3.UNPACK_B R29, R29.H1 ;  /* 0x0000001dff1d723e */ /* 0x000fe200030006ff */
[-C--:B------:R-:W-:Y:S01]  /*5e80*/  FFMA.FTZ R11, R11, R104.reuse, -R108 ;  /* 0x000000680b0b7223 */ /* 0x080fe2000001086c */
[----:B------:R-:W-:Y:S01]  /*5e90*/  FFMA.FTZ R10, R10, R104, R103 ;  /* 0x000000680a0a7223 */ /* 0x000fe20000010067 */
[----:B------:R-:W-:Y:S01]  /*5ea0*/  F2FP.F16.E4M3.UNPACK_B R6, R6.H1 ;  /* 0x00000006ff06723e */ /* 0x000fe200030006ff */
[----:B------:R-:W-:Y:S01]  /*5eb0*/  HADD2.F32 R103, -RZ, R33.H0_H0 ;  /* 0x20000021ff677230 */ /* 0x000fe20000004100 */
[-C--:B------:R-:W-:Y:S01]  /*5ec0*/  F2FP.F16.E4M3.UNPACK_B R113, R5.reuse ;  /* 0x00000005ff71723e */ /* 0x080fe200020006ff */
[----:B------:R-:W-:Y:S01]  /*5ed0*/  HADD2.F32 R108, -RZ, R105.H0_H0 ;  /* 0x20000069ff6c7230 */ /* 0x000fe20000004100 */
[----:B------:R-:W-:Y:S01]  /*5ee0*/  F2FP.F16.E4M3.UNPACK_B R114, R5.H1 ;  /* 0x00000005ff72723e */ /* 0x000fe200030006ff */
[----:B------:R-:W-:Y:S01]  /*5ef0*/  HADD2.F32 R7, -RZ, R29.H0_H0 ;  /* 0x2000001dff077230 */ /* 0x000fe20000004100 */
[----:B------:R-:W-:Y:S01]  /*5f00*/  F2FP.F16.E4M3.UNPACK_B R109, R4 ;  /* 0x00000004ff6d723e */ /* 0x000fe200020006ff */
[----:B------:R-:W-:-:S02]  /*5f10*/  HADD2.F32 R106, -RZ, R6.H0_H0 ;  /* 0x20000006ff6a7230 */ /* 0x000fc40000004100 */
[-C--:B------:R-:W-:Y:S01]  /*5f20*/  FMUL.FTZ R110, R103, R108.reuse ;  /* 0x0000006c676e7220 */ /* 0x080fe20000410000 */
[----:B------:R-:W-:Y:S02]  /*5f30*/  HADD2.F32 R29, -RZ, R29.H1_H1 ;  /* 0x3000001dff1d7230 */ /* 0x000fe40000004100 */
[C---:B------:R-:W-:Y:S01]  /*5f40*/  FMUL.FTZ R108, R7.reuse, R108 ;  /* 0x0000006c076c7220 */ /* 0x040fe20000410000 */
[----:B------:R-:W-:Y:S01]  /*5f50*/  HADD2.F32 R104, -RZ, R33.H1_H1 ;  /* 0x30000021ff687230 */ /* 0x000fe20000004100 */
[-C--:B------:R-:W-:Y:S01]  /*5f60*/  F2FP.F16.E4M3.UNPACK_B R33, R31.reuse ;  /* 0x0000001fff21723e */ /* 0x080fe200020006ff */
[----:B------:R-:W-:Y:S01]  /*5f70*/  HADD2.F32 R105, -RZ, R105.H1_H1 ;  /* 0x30000069ff697230 */ /* 0x000fe20000004100 */
[----:B------:R-:W-:Y:S01]  /*5f80*/  F2FP.F16.E4M3.UNPACK_B R31, R31.H1 ;  /* 0x0000001fff1f723e */ /* 0x000fe200030006ff */
[----:B------:R-:W-:Y:S02]  /*5f90*/  HADD2.F32 R107, -RZ, R6.H1_H1 ;  /* 0x30000006ff6b7230 */ /* 0x000fe40000004100 */
[-C--:B------:R-:W-:Y:S01]  /*5fa0*/  FFMA.FTZ R6, R7, R106.reuse, -R110 ;  /* 0x0000006a07067223 */ /* 0x080fe2000001086e */
[----:B------:R-:W-:Y:S01]  /*5fb0*/  FFMA.FTZ R7, R103, R106, R108 ;  /* 0x0000006a67077223 */ /* 0x000fe2000001006c */
[CC--:B------:R-:W-:Y:S01]  /*5fc0*/  FMUL.FTZ R112, R104.reuse, R105.reuse ;  /* 0x0000006968707220 */ /* 0x0c0fe20000410000 */
[C---:B------:R-:W-:Y:S01]  /*5fd0*/  FMUL.FTZ R103, R29.reuse, R105 ;  /* 0x000000691d677220 */ /* 0x040fe20000410000 */
[-C--:B------:R-:W-:Y:S01]  /*5fe0*/  F2FP.F16.E4M3.UNPACK_B R105, R35.reuse ;  /* 0x00000023ff69723e */ /* 0x080fe200020006ff */
[----:B------:R-:W-:Y:S01]  /*5ff0*/  HADD2.F32 R5, -RZ, R114.H0_H0 ;  /* 0x20000072ff057230 */ /* 0x000fe20000004100 */
[----:B------:R-:W-:Y:S01]  /*6000*/  F2FP.F16.E4M3.UNPACK_B R106, R35.H1 ;  /* 0x00000023ff6a723e */ /* 0x000fe200030006ff */
[-C--:B------:R-:W-:Y:S01]  /*6010*/  FFMA.FTZ R29, R29, R107.reuse, -R112 ;  /* 0x0000006b1d1d7223 */ /* 0x080fe20000010870 */
[----:B------:R-:W-:Y:S01]  /*6020*/  FFMA.FTZ R104, R104, R107, R103 ;  /* 0x0000006b68687223 */ /* 0x000fe20000010067 */
[----:B------:R-:W-:Y:S01]  /*6030*/  F2FP.F16.E4M3.UNPACK_B R110, R4.H1 ;  /* 0x00000004ff6e723e */ /* 0x000fe200030006ff */
[----:B------:R-:W-:Y:S01]  /*6040*/  HADD2.F32 R35, -RZ, R33.H0_H0 ;  /* 0x20000021ff237230 */ /* 0x000fe20000004100 */
[----:B------:R-:W-:Y:S01]  /*6050*/  F2FP.SATFINITE.E4M3.F32.PACK_AB_MERGE_C R30, R30, R115, R117 ;  /* 0x000000731e1e723e */ /* 0x000fe20004807075 */
[----:B------:R-:W-:Y:S01]  /*6060*/  HADD2.F32 R107, -RZ, R105.H0_H0 ;  /* 0x20000069ff6b7230 */ /* 0x000fe20000004100 */
[----:B------:R-:W-:Y:S01]  /*6070*/  F2FP.SATFINITE.E4M3.F32.PACK_AB_MERGE_C R6, R29, R6, RZ ;  /* 0x000000061d06723e */ /* 0x000fe200048070ff */
[----:B------:R-:W-:Y:S01]  /*6080*/  HADD2.F32 R4, -RZ, R113.H0_H0 ;  /* 0x20000071ff047230 */ /* 0x000fe20000004100 */
        /* <DEDUP_REMOVED lines=9> */
[----:B------:R-:W-:Y:S02]  /*6120*/  HADD2.F32 R114, -RZ, R114.H1_H1 ;  /* 0x30000072ff727230 */ /* 0x000fe40000004100 */
[----:B------:R-:W-:Y:S01]  /*6130*/  FMUL.FTZ R115, R103, R5 ;  /* 0x0000000567737220 */ /* 0x000fe20000410000 */
[----:B------:R-:W-:-:S02]  /*6140*/  HADD2.F32 R31, -RZ, R31.H1_H1 ;  /* 0x3000001fff1f7230 */ /* 0x000fc40000004100 */
[-C--:B------:R-:W-:Y:S01]  /*6150*/  FFMA.FTZ R4, R35, R112.reuse, -R116 ;  /* 0x0000007023047223 */ /* 0x080fe20000010874 */
[--C-:B------:R-:W-:Y:S02]  /*6160*/  HADD2.F32 R111, -RZ, R110.reuse.H0_H0 ;  /* 0x2000006eff6f7230 */ /* 0x100fe40000004100 */
[----:B------:R-:W-:Y:S01]  /*6170*/  FFMA.FTZ R5, R107, R112, R118 ;  /* 0x000000706b057223 */ /* 0x000fe20000010076 */
[----:B------:R-:W-:Y:S02]  /*6180*/  HADD2.F32 R105, -RZ, R105.H1_H1 ;  /* 0x30000069ff697230 */ /* 0x000fe40000004100 */
[-C--:B------:R-:W-:Y:S01]  /*6190*/  FMUL.FTZ R116, R106, R114.reuse ;  /* 0x000000726a747220 */ /* 0x080fe20000410000 */
[----:B------:R-:W-:Y:S02]  /*61a0*/  HADD2.F32 R112, -RZ, R113.H1_H1 ;  /* 0x30000071ff707230 */ /* 0x000fe40000004100 */
[----:B------:R-:W-:Y:S01]  /*61b0*/  FMUL.FTZ R35, R31, R114 ;  /* 0x000000721f237220 */ /* 0x000fe20000410000 */
[----:B------:R-:W-:-:S02]  /*61c0*/  HADD2.F32 R110, -RZ, R110.H1_H1 ;  /* 0x3000006eff6e7230 */ /* 0x000fc40000004100 */
[-C--:B------:R-:W-:Y:S01]  /*61d0*/  FFMA.FTZ R115, R108, R111.reuse, R115 ;  /* 0x0000006f6c737223 */ /* 0x080fe20000010073 */
[----:B------:R-:W-:Y:S02]  /*61e0*/  HADD2.F32 R33, -RZ, R33.H1_H1 ;  /* 0x30000021ff217230 */ /* 0x000fe40000004100 */
[----:B------:R-:W-:Y:S01]  /*61f0*/  FFMA.FTZ R120, R103, R111, -R120 ;  /* 0x0000006f67787223 */ /* 0x000fe20000010878 */
[----:B------:R-:W-:Y:S02]  /*6200*/  HADD2.F32 R108, -RZ, R109.H1_H1 ;  /* 0x3000006dff6c7230 */ /* 0x000fe40000004100 */
[----:B------:R-:W-:Y:S01]  /*6210*/  FMUL.FTZ R114, R105, R112 ;  /* 0x0000007069727220 */ /* 0x000fe20000410000 */
[----:B------:R-:W-:Y:S01]  /*6220*/  FFMA.FTZ R31, R31, R110, -R116 ;  /* 0x0000006e1f1f7223 */ /* 0x000fe20000010874 */
[C---:B------:R-:W-:Y:S01]  /*6230*/  FMUL.FTZ R112, R33.reuse, R112 ;  /* 0x0000007021707220 */ /* 0x040fe20000410000 */
[----:B------:R-:W-:Y:S01]  /*6240*/  FFMA.FTZ R106, R106, R110, R35 ;  /* 0x0000006e6a6a7223 */ /* 0x000fe20000010023 */
[----:B------:R-:W-:-:S02]  /*6250*/  FFMA.FTZ R33, R33, R108, -R114 ;  /* 0x0000006c21217223 */ /* 0x000fc40000010872 */
[----:B------:R-:W-:Y:S01]  /*6260*/  FFMA.FTZ R112, R105, R108, R112 ;  /* 0x0000006c69707223 */ /* 0x000fe20000010070 */
[----:B------:R-:W-:Y:S02]  /*6270*/  F2FP.SATFINITE.E4M3.F32.PACK_AB_MERGE_C R31, R31, R120, RZ ;  /* 0x000000781f1f723e */ /* 0x000fe400048070ff */
[----:B------:R-:W-:Y:S02]  /*6280*/  F2FP.SATFINITE.E4M3.F32.PACK_AB_MERGE_C R106, R106, R115, RZ ;  /* 0x000000736a6a723e */ /* 0x000fe400048070ff */
[----:B------:R-:W-:Y:S02]  /*6290*/  F2FP.SATFINITE.E4M3.F32.PACK_AB_MERGE_C R31, R33, R4, R31 ;  /* 0x00000004211f723e */ /* 0x000fe4000480701f */
[----:B------:R-:W-:Y:S02]  /*62a0*/  F2FP.SATFINITE.E4M3.F32.PACK_AB_MERGE_C R33, R10, R9, R7 ;  /* 0x000000090a21723e */ /* 0x000fe40004807007 */
[----:B------:R-:W-:-:S07]  /*62b0*/  F2FP.SATFINITE.E4M3.F32.PACK_AB_MERGE_C R35, R112, R5, R106 ;  /* 0x000000057023723e */ /* 0x000fce000480706a */
.L_x_1462:
[----:B------:R-:W-:Y:S05]  /*62c0*/  BSYNC B2 ;  /* 0x0000000000027941 */ /* 0x000fea0003800000 */
.L_x_1461:
[----:B------:R-:W-:Y:S02]  /*62d0*/  ISETP.GE.AND P5, PT, R101, R98, PT ;  /* 0x000000626500720c */ /* 0x000fe40003fa6270 */
[----:B------:R-:W-:-:S11]  /*62e0*/  P2R R5, PR, RZ, 0x1 ;  /* 0x00000001ff057803 */ /* 0x000fd60000000000 */
[--C-:B------:R-:W-:Y:S02]  /*62f0*/  @!P5 SHF.R.S32.HI R4, RZ, 0x1f, R101.reuse ;  /* 0x0000001fff04d819 */ /* 0x100fe40000011465 */
[----:B------:R-:W-:-:S04]  /*6300*/  @!P5 IADD3 R7, P0, P6, R44, R84, R101 ;  /* 0x000000542c07d210 */ /* 0x000fc80007e1e065 */
[----:B------:R-:W-:Y:S02]  /*6310*/  @!P5 IADD3.X R8, R0, R97, R4, P0, P6 ;  /* 0x000000610008d210 */ /* 0x000fe400007ec404 */
[----:B------:R-:W-:Y:S02]  /*6320*/  IADD3 R4, P6, R99, R76, RZ ;  /* 0x0000004c63047210 */ /* 0x000fe40007fde0ff */
[----:B------:R-:W-:-:S03]  /*6330*/  ISETP.NE.AND P0, PT, R5, RZ, PT ;  /* 0x000000ff0500720c */ /* 0x000fc60003f05270 */
[----:B------:R-:W-:Y:S01]  /*6340*/  IMAD.X R5, R102, 0x1, R77, P6 ;  /* 0x0000000166057824 */ /* 0x000fe200030e064d */
[----:B------:R-:W-:-:S04]  /*6350*/  @!P5 IADD3 R6, P6, R7, R76, RZ ;  /* 0x0000004c0706d210 */ /* 0x000fc80007fde0ff */
[----:B-1----:R1:W-:Y:S01]  /*6360*/  STG.E.128 desc[UR46][R4.64], R28 ;  /* 0x0000001c04007986 */ /* 0x0023e2000c101d2e */
[----:B------:R-:W-:-:S05]  /*6370*/  @!P5 IMAD.X R7, R8, 0x1, R77, P6 ;  /* 0x000000010807d824 */ /* 0x000fca00030e064d */
[----:B--2---:R1:W-:Y:S03]  /*6380*/  @!P5 STG.E.128 desc[UR46][R6.64], R32 ;  /* 0x000000200600d986 */ /* 0x0043e6000c101d2e */
.L_x_1460:
[----:B------:R-:W-:Y:S05]  /*6390*/  BSYNC B1 ;  /* 0x0000000000017941 */ /* 0x000fea0003800000 */
.L_x_1459:
[----:B------:R-:W-:Y:S01]  /*63a0*/  ISETP.GE.OR P5, PT, R219, R90, P1 ;  /* 0x0000005adb00720c */ /* 0x000fe20000fa6670 */
[-C--:B-12---:R-:W-:Y:S02]  /*63b0*/  IMAD R4, R69, R82.reuse, RZ ;  /* 0x0000005245047224 */ /* 0x086fe400078e02ff */
[----:B------:R-:W-:-:S04]  /*63c0*/  IMAD.WIDE.U32 R80, R219, R82, R80 ;  /* 0x00000052db507225 */ /* 0x000fc800078e0050 */
[----:B------:R-:W-:-:S06]  /*63d0*/  IMAD R31, R219, R83, R4 ;  /* 0x00000053db1f7224 */ /* 0x000fcc00078e0204 */
[----:B------:R-:W-:Y:S05]  /*63e0*/  @P5 BRA `(.L_x_1449) ;  /* 0x0000001000605947 */ /* 0x000fea0003800000 */
[----:B------:R-:W-:Y:S01]  /*63f0*/  SEL R100, R71, R100, !P0 ;  /* 0x0000006447647207 */ /* 0x000fe20004000000 */
[----:B------:R-:W-:Y:S01]  /*6400*/  IMAD.IADD R31, R81, 0x1, R31 ;  /* 0x00000001511f7824 */ /* 0x000fe200078e021f */
[----:B------:R-:W-:Y:S01]  /*6410*/  IADD3 R29, P5, P6, R44, R80, R74 ;  /* 0x000000502c1d7210 */ /* 0x000fe20007ebe04a */
[----:B------:R-:W-:Y:S01]  /*6420*/  BSSY B1, `(.L_x_1463) ;  /* 0x00000f0000017945 */ /* 0x000fe20003800000 */
[----:B------:R-:W-:Y:S02]  /*6430*/  SHF.R.S32.HI R5, RZ, 0x1f, R100 ;  /* 0x0000001fff057819 */ /* 0x000fe40000011464 */
[----:B------:R-:W-:Y:S02]  /*6440*/  IADD3.X R4, R0, R31, R86, P5, P6 ;  /* 0x0000001f00047210 */ /* 0x000fe40002fec456 */
[----:B------:R-:W-:Y:S02]  /*6450*/  LEA.HI R100, R5, R100, RZ, 0x5 ;  /* 0x0000006405647211 */ /* 0x000fe400078f28ff */
[----:B------:R-:W-:-:S02]  /*6460*/  IADD3 R28, P5, R29, R76, RZ ;  /* 0x0000004c1d1c7210 */ /* 0x000fc40007fbe0ff */
[----:B------:R-:W-:Y:S02]  /*6470*/  LEA.HI.SX32 R100, R100, R79, 0x1b ;  /* 0x0000004f64647211 */ /* 0x000fe400078fdaff */
[----:B------:R-:W-:Y:S01]  /*6480*/  SHF.R.U32.HI R7, RZ, 0x3, R203 ;  /* 0x00000003ff077819 */ /* 0x000fe200000116cb */
[----:B------:R-:W-:Y:S01]  /*6490*/  IMAD.X R29, R4, 0x1, R77, P5 ;  /* 0x00000001041d7824 */ /* 0x000fe200028e064d */
[----:B------:R-:W-:Y:S01]  /*64a0*/  SHF.R.S32.HI R5, RZ, 0x1f, R100 ;  /* 0x0000001fff057819 */ /* 0x000fe20000011464 */
[----:B------:R-:W-:-:S03]  /*64b0*/  IMAD.SHL.U32 R33, R100, 0x10, RZ ;  /* 0x0000001064217824 */ /* 0x000fc600078e00ff */
[----:B------:R-:W-:Y:S02]  /*64c0*/  LEA.HI R5, R5, R100, RZ, 0x3 ;  /* 0x0000006405057211 */ /* 0x000fe400078f18ff */
[----:B------:R-:W-:-:S03]  /*64d0*/  LOP3.LUT R4, R203, 0x70, R33, 0xf8, !PT ;  /* 0x00000070cb047812 */ /* 0x000fc600078ef821 */
[----:B------:R-:W-:Y:S01]  /*64e0*/  IMAD.SHL.U32 R6, R5, 0x400, RZ ;  /* 0x0000040005067824 */ /* 0x000fe200078e00ff */
[----:B------:R-:W-:-:S04]  /*64f0*/  LOP3.LUT R5, R4, R7, RZ, 0x3c, !PT ;  /* 0x0000000704057212 */ /* 0x000fc800078e3cff */
[----:B------:R-:W-:-:S04]  /*6500*/  LOP3.LUT R6, R6, 0xffffe000, RZ, 0xc0, !PT ;  /* 0xffffe00006067812 */ /* 0x000fc800078ec0ff */
[----:B------:R-:W-:Y:S01]  /*6510*/  IADD3 R7, R5, R6, R212 ;  /* 0x0000000605077210 */ /* 0x000fe20007ffe0d4 */
[----:B------:R-:W-:-:S04]  /*6520*/  IMAD R5, R192, 0x4000, R41 ;  /* 0x00004000c0057824 */ /* 0x000fc800078e0229 */
[----:B------:R-:W-:Y:S02]  /*6530*/  IMAD R7, R192, 0x4000, R7 ;  /* 0x00004000c0077824 */ /* 0x000fe400078e0207 */
[C---:B------:R-:W-:Y:S02]  /*6540*/  IMAD.IADD R5, R16.reuse, 0x1, R5 ;  /* 0x0000000110057824 */ /* 0x040fe400078e0205 */
[----:B------:R-:W-:-:S04]  /*6550*/  IMAD.IADD R8, R16, 0x1, R7 ;  /* 0x0000000110087824 */ /* 0x000fc800078e0207 */
[----:B------:R-:W1:Y:S04]  /*6560*/  LDS.128 R4, [R5+0x20000] ;  /* 0x0200000005047984 */ /* 0x000e680000000c00 */
[----:B------:R-:W2:Y:S01]  /*6570*/  LDS.128 R8, [R8+0x20000] ;  /* 0x0200000008087984 */ /* 0x000ea20000000c00 */
[----:B------:R-:W-:Y:S05]  /*6580*/  @P4 BRA `(.L_x_1464) ;  /* 0x0000000c00644947 */ /* 0x000fea0003800000 */
[----:B------:R-:W-:Y:S01]  /*6590*/  SHF.R.U32.HI R100, RZ, 0x8, R13 ;  /* 0x00000008ff647819 */ /* 0x000fe2000001160d */
[----:B-1----:R-:W-:Y:S01]  /*65a0*/  IMAD.MOV.U32 R24, RZ, RZ, R4 ;  /* 0x000000ffff187224 */ /* 0x002fe200078e0004 */
[----:B------:R-:W-:Y:S01]  /*65b0*/  LOP3.LUT R14, R13, 0xff, RZ, 0xc0, !PT ;  /* 0x000000ff0d0e7812 */ /* 0x000fe200078ec0ff */
[----:B------:R-:W-:Y:S01]  /*65c0*/  IMAD.MOV.U32 R12, RZ, RZ, R5 ;  /* 0x000000ffff0c7224 */ /* 0x000fe200078e0005 */
[----:B------:R-:W-:Y:S01]  /*65d0*/  SHF.R.U32.HI R99, RZ, 0x18, R13 ;  /* 0x00000018ff637819 */ /* 0x000fe2000001160d */
[----:B------:R-:W-:Y:S01]  /*65e0*/  IMAD.SHL.U32 R4, R100, 0x100, RZ ;  /* 0x0000010064047824 */ /* 0x000fe200078e00ff */
[--C-:B------:R-:W-:Y:S02]  /*65f0*/  SHF.R.U32.HI R85, RZ, 0x8, R15.reuse ;  /* 0x00000008ff557819 */ /* 0x100fe4000001160f */
[----:B------:R-:W-:Y:S02]  /*6600*/  PRMT R5, R99, 0x654, R14 ;  /* 0x0000065463057816 */ /* 0x000fe4000000000e */
[----:B------:R-:W-:-:S02]  /*6610*/  SHF.R.U32.HI R97, RZ, 0x10, R15 ;  /* 0x00000010ff617819 */ /* 0x000fc4000001160f */
[----:B------:R-:W-:Y:S02]  /*6620*/  LOP3.LUT R26, R15, 0xff, RZ, 0xc0, !PT ;  /* 0x000000ff0f1a7812 */ /* 0x000fe400078ec0ff */
[----:B------:R-:W-:Y:S02]  /*6630*/  SHF.R.U32.HI R15, RZ, 0x18, R15 ;  /* 0x00000018ff0f7819 */ /* 0x000fe4000001160f */
[----:B------:R-:W-:Y:S01]  /*6640*/  LOP3.LUT R5, R5, 0xff00, R4, 0xf8, !PT ;  /* 0x0000ff0005057812 */ /* 0x000fe200078ef804 */
[----:B------:R-:W-:Y:S01]  /*6650*/  IMAD.SHL.U32 R4, R85, 0x100, RZ ;  /* 0x0000010055047824 */ /* 0x000fe200078e00ff */
[----:B------:R-:W-:Y:S02]  /*6660*/  SHF.R.U32.HI R34, RZ, 0x8, R25 ;  /* 0x00000008ff227819 */ /* 0x000fe40000011619 */
[----:B------:R-:W-:Y:S01]  /*6670*/  SHF.R.U32.HI R101, RZ, 0x10, R13 ;  /* 0x00000010ff657819 */ /* 0x000fe2000001160d */
[----:B------:R-:W-:Y:S01]  /*6680*/  IMAD.MOV.U32 R13, RZ, RZ, R6 ;  /* 0x000000ffff0d7224 */ /* 0x000fe200078e0006 */
[----:B------:R-:W-:-:S02]  /*6690*/  SHF.R.U32.HI R84, RZ, 0x10, R25 ;  /* 0x00000010ff547819 */ /* 0x000fc40000011619 */
[----:B------:R-:W-:Y:S01]  /*66a0*/  LOP3.LUT R30, R25, 0xff, RZ, 0xc0, !PT ;  /* 0x000000ff191e7812 */ /* 0x000fe200078ec0ff */
[----:B------:R-:W-:Y:S01]  /*66b0*/  IMAD.U32 R6, R101, 0x10000, RZ ;  /* 0x0001000065067824 */ /* 0x000fe200078e00ff */
[----:B------:R-:W-:Y:S01]  /*66c0*/  SHF.R.U32.HI R35, RZ, 0x18, R25 ;  /* 0x00000018ff237819 */ /* 0x000fe20000011619 */
[----:B--2---:R-:W-:Y:S01]  /*66d0*/  IMAD.MOV.U32 R25, RZ, RZ, R8 ;  /* 0x000000ffff197224 */ /* 0x004fe200078e0008 */
[--C-:B------:R-:W-:Y:S01]  /*66e0*/  SHF.R.U32.HI R32, RZ, 0x8, R27.reuse ;  /* 0x00000008ff207819 */ /* 0x100fe2000001161b */
[----:B------:R-:W-:Y:S01]  /*66f0*/  IMAD.SHL.U32 R8, R34, 0x100, RZ ;  /* 0x0000010022087824 */ /* 0x000fe200078e00ff */
[----:B------:R-:W-:Y:S02]  /*6700*/  PRMT R15, R15, 0x654, R26 ;  /* 0x000006540f0f7816 */ /* 0x000fe4000000001a */
[----:B------:R-:W-:Y:S01]  /*6710*/  SHF.R.U32.HI R82, RZ, 0x10, R27 ;  /* 0x00000010ff527819 */ /* 0x000fe2000001161b */
[----:B------:R-:W-:Y:S01]  /*6720*/  IMAD.SHL.U32 R14, R32, 0x100, RZ ;  /* 0x00000100200e7824 */ /* 0x000fe200078e00ff */
[----:B------:R-:W-:-:S02]  /*6730*/  LOP3.LUT R83, R27, 0xff0000ff, RZ, 0xc0, !PT ;  /* 0xff0000ff1b537812 */ /* 0x000fc400078ec0ff */
[----:B------:R-:W-:Y:S01]  /*6740*/  LOP3.LUT R15, R15, 0xff00, R4, 0xf8, !PT ;  /* 0x0000ff000f0f7812 */ /* 0x000fe200078ef804 */
[----:B------:R-:W-:Y:S01]  /*6750*/  IMAD.U32 R4, R97, 0x10000, RZ ;  /* 0x0001000061047824 */ /* 0x000fe200078e00ff */
[----:B------:R-:W-:Y:S01]  /*6760*/  PRMT R27, R35, 0x654, R30 ;  /* 0x00000654231b7816 */ /* 0x000fe2000000001e */
[----:B------:R-:W-:Y:S01]  /*6770*/  IMAD.U32 R82, R82, 0x10000, RZ ;  /* 0x0001000052527824 */ /* 0x000fe200078e00ff */
[----:B------:R-:W-:Y:S02]  /*6780*/  F2FP.F16.E4M3.UNPACK_B R34, R96.H1 ;  /* 0x00000060ff22723e */ /* 0x000fe400030006ff */
[----:B------:R-:W-:Y:S02]  /*6790*/  F2FP.F16.E4M3.UNPACK_B R30, R25.H1 ;  /* 0x00000019ff1e723e */ /* 0x000fe400030006ff */
[----:B------:R-:W-:Y:S02]  /*67a0*/  F2FP.F16.E4M3.UNPACK_B R26, R24.H1 ;  /* 0x00000018ff1a723e */ /* 0x000fe400030006ff */
[----:B------:R-:W-:Y:S01]  /*67b0*/  LOP3.LUT R35, R27, 0xff00, R8, 0xf8, !PT ;  /* 0x0000ff001b237812 */ /* 0x000fe200078ef808 */
[----:B------:R-:W-:Y:S01]  /*67c0*/  IMAD.U32 R8, R84, 0x10000, RZ ;  /* 0x0001000054087824 */ /* 0x000fe200078e00ff */
[----:B------:R-:W-:Y:S01]  /*67d0*/  LOP3.LUT R83, R83, 0xff00, R14, 0xf8, !PT ;  /* 0x0000ff0053537812 */ /* 0x000fe200078ef80e */
[----:B------:R-:W-:Y:S01]  /*67e0*/  HADD2.F32 R14, -RZ, R26.H0_H0 ;  /* 0x2000001aff0e7230 */ /* 0x000fe20000004100 */
[----:B------:R-:W-:Y:S01]  /*67f0*/  LOP3.LUT R6, R5, 0xff0000, R6, 0xf8, !PT ;  /* 0x00ff000005067812 */ /* 0x000fe200078ef806 */
[----:B------:R-:W-:Y:S01]  /*6800*/  HADD2.F32 R5, -RZ, R34.H0_H0 ;  /* 0x20000022ff057230 */ /* 0x000fe20000004100 */
[----:B------:R-:W-:Y:S01]  /*6810*/  LOP3.LUT R4, R15, 0xff0000, R4, 0xf8, !PT ;  /* 0x00ff00000f047812 */ /* 0x000fe200078ef804 */
[----:B------:R-:W-:Y:S01]  /*6820*/  HADD2.F32 R15, -RZ, R30.H0_H0 ;  /* 0x2000001eff0f7230 */ /* 0x000fe20000004100 */
[----:B------:R-:W-:Y:S01]  /*6830*/  F2FP.F16.E4M3.UNPACK_B R27, R94.H1 ;  /* 0x0000005eff1b723e */ /* 0x000fe200030006ff */
[----:B------:R-:W-:-:S02]  /*6840*/  HADD2.F32 R34, -RZ, R34.H1_H1 ;  /* 0x30000022ff227230 */ /* 0x000fc40000004100 */
[CC--:B------:R-:W-:Y:S01]  /*6850*/  FMUL.FTZ R84, R14.reuse, R5.reuse ;  /* 0x000000050e547220 */ /* 0x0c0fe20000410000 */
[----:B------:R-:W-:Y:S01]  /*6860*/  LOP3.LUT R8, R35, 0xff0000, R8, 0xf8, !PT ;  /* 0x00ff000023087812 */ /* 0x000fe200078ef808 */
[----:B------:R-:W-:Y:S01]  /*6870*/  FMUL.FTZ R85, R15, R5 ;  /* 0x000000050f557220 */ /* 0x000fe20000410000 */
[--C-:B------:R-:W-:Y:S01]  /*6880*/  HADD2.F32 R32, -RZ, R27.reuse.H0_H0 ;  /* 0x2000001bff207230 */ /* 0x100fe20000004100 */
[----:B------:R-:W-:Y:S01]  /*6890*/  LOP3.LUT R5, R83, 0xff0000, R82, 0xf8, !PT ;  /* 0x00ff000053057812 */ /* 0x000fe200078ef852 */
[----:B------:R-:W-:Y:S01]  /*68a0*/  HADD2.F32 R82, -RZ, R27.H1_H1 ;  /* 0x3000001bff527230 */ /* 0x000fe20000004100 */
[----:B------:R-:W-:Y:S01]  /*68b0*/  F2FP.F16.E4M3.UNPACK_B R96, R96 ;  /* 0x00000060ff60723e */ /* 0x000fe200020006ff */
[----:B------:R-:W-:Y:S02]  /*68c0*/  HADD2.F32 R27, -RZ, R26.H1_H1 ;  /* 0x3000001aff1b7230 */ /* 0x000fe40000004100 */
[-C--:B------:R-:W-:Y:S01]  /*68d0*/  FFMA.FTZ R14, R14, R32.reuse, -R85 ;  /* 0x000000200e0e7223 */ /* 0x080fe20000010855 */
[----:B------:R-:W-:Y:S01]  /*68e0*/  FFMA.FTZ R15, R15, R32, R84 ;  /* 0x000000200f0f7223 */ /* 0x000fe20000010054 */
[----:B------:R-:W-:Y:S01]  /*68f0*/  HADD2.F32 R35, -RZ, R30.H1_H1 ;  /* 0x3000001eff237230 */ /* 0x000fe20000004100 */
[----:B------:R-:W-:Y:S01]  /*6900*/  F2FP.F16.E4M3.UNPACK_B R32, R25 ;  /* 0x00000019ff20723e */ /* 0x000fe200020006ff */
[----:B------:R-:W-:Y:S01]  /*6910*/  FMUL.FTZ R84, R27, R34 ;  /* 0x000000221b547220 */ /* 0x000fe20000410000 */
[----:B------:R-:W-:Y:S01]  /*6920*/  F2FP.F16.E4M3.UNPACK_B R30, R24 ;  /* 0x00000018ff1e723e */ /* 0x000fe200020006ff */
[----:B------:R-:W-:Y:S01]  /*6930*/  HADD2.F32 R83, -RZ, R96.H0_H0 ;  /* 0x20000060ff537230 */ /* 0x000fe20000004100 */
[----:B------:R-:W-:Y:S01]  /*6940*/  F2FP.F16.E4M3.UNPACK_B R94, R94 ;  /* 0x0000005eff5e723e */ /* 0x000fe200020006ff */
[----:B------:R-:W-:Y:S01]  /*6950*/  FMUL.FTZ R24, R35, R34 ;  /* 0x0000002223187220 */ /* 0x000fe20000410000 */
[----:B------:R-:W-:-:S02]  /*6960*/  HADD2.F32 R34, -RZ, R32.H0_H0 ;  /* 0x20000020ff227230 */ /* 0x000fc40000004100 */
[----:B------:R-:W-:Y:S02]  /*6970*/  HADD2.F32 R26, -RZ, R30.H0_H0 ;  /* 0x2000001eff1a7230 */ /* 0x000fe40000004100 */
[-C--:B------:R-:W-:Y:S01]  /*6980*/  FFMA.FTZ R25, R27, R82.reuse, -R24 ;  /* 0x000000521b197223 */ /* 0x080fe20000010818 */
[----:B------:R-:W-:Y:S02]  /*6990*/  HADD2.F32 R27, -RZ, R94.H0_H0 ;  /* 0x2000005eff1b7230 */ /* 0x000fe40000004100 */
[----:B------:R-:W-:Y:S01]  /*69a0*/  FFMA.FTZ R24, R35, R82, R84 ;  /* 0x0000005223187223 */ /* 0x000fe20000010054 */
[-C--:B------:R-:W-:Y:S01]  /*69b0*/  FMUL.FTZ R85, R34, R83.reuse ;  /* 0x0000005322557220 */ /* 0x080fe20000410000 */
[----:B------:R-:W-:Y:S01]  /*69c0*/  FMUL.FTZ R83, R26, R83 ;  /* 0x000000531a537220 */ /* 0x000fe20000410000 */
[----:B------:R-:W-:Y:S01]  /*69d0*/  HADD2.F32 R35, -RZ, R96.H1_H1 ;  /* 0x30000060ff237230 */ /* 0x000fe20000004100 */
[----:B------:R-:W-:Y:S01]  /*69e0*/  F2FP.SATFINITE.E4M3.F32.PACK_AB_MERGE_C R14, R25, R14, RZ ;  /* 0x0000000e190e723e */ /* 0x000fe200048070ff */
[----:B------:R-:W-:-:S02]  /*69f0*/  HADD2.F32 R82, -RZ, R32.H1_H1 ;  /* 0x30000020ff527230 */ /* 0x000fc40000004100 */
[-C--:B------:R-:W-:Y:S01]  /*6a00*/  FFMA.FTZ R26, R26, R27.reuse, -R85 ;  /* 0x0000001b1a1a7223 */ /* 0x080fe20000010855 */
[----:B------:R-:W-:Y:S02]  /*6a10*/  HADD2.F32 R30, -RZ, R30.H1_H1 ;  /* 0x3000001eff1e7230 */ /* 0x000fe40000004100 */
[----:B------:R-:W-:Y:S01]  /*6a20*/  FFMA.FTZ R27, R34, R27, R83 ;  /* 0x0000001b221b7223 */ /* 0x000fe20000010053 */
[----:B------:R-:W-:Y:S02]  /*6a30*/  HADD2.F32 R85, -RZ, R94.H1_H1 ;  /* 0x3000005eff557230 */ /* 0x000fe40000004100 */
[-C--:B------:R-:W-:Y:S01]  /*6a40*/  FMUL.FTZ R97, R82, R35.reuse ;  /* 0x0000002352617220 */ /* 0x080fe20000410000 */
[----:B------:R-:W-:Y:S01]  /*6a50*/  F2FP.F16.E4M3.UNPACK_B R83, R10.H1 ;  /* 0x0000000aff53723e */ /* 0x000fe200030006ff */
[C---:B------:R-:W-:Y:S01]  /*6a60*/  FMUL.FTZ R99, R30.reuse, R35 ;  /* 0x000000231e637220 */ /* 0x040fe20000410000 */
[----:B------:R-:W-:Y:S01]  /*6a70*/  F2FP.F16.E4M3.UNPACK_B R34, R95.H1 ;  /* 0x0000005fff22723e */ /* 0x000fe200030006ff */
[----:B------:R-:W-:Y:S01]  /*6a80*/  FFMA.FTZ R35, R30, R85, -R97 ;  /* 0x000000551e237223 */ /* 0x000fe20000010861 */
[----:B------:R-:W-:Y:S01]  /*6a90*/  F2FP.F16.E4M3.UNPACK_B R94, R93.H1 ;  /* 0x0000005dff5e723e */ /* 0x000fe200030006ff */
[--C-:B------:R-:W-:Y:S01]  /*6aa0*/  HADD2.F32 R84, -RZ, R83.reuse.H0_H0 ;  /* 0x20000053ff547230 */ /* 0x100fe20000004100 */
[----:B------:R-:W-:Y:S01]  /*6ab0*/  F2FP.F16.E4M3.UNPACK_B R32, R13.H1 ;  /* 0x0000000dff20723e */ /* 0x000fe200030006ff */
[----:B------:R-:W-:Y:S01]  /*6ac0*/  FFMA.FTZ R30, R82, R85, R99 ;  /* 0x00000055521e7223 */ /* 0x000fe20000010063 */
[--C-:B------:R-:W-:Y:S01]  /*6ad0*/  HADD2.F32 R82, -RZ, R34.reuse.H1_H1 ;  /* 0x30000022ff527230 */ /* 0x100fe20000004100 */
[----:B------:R-:W-:Y:S01]  /*6ae0*/  F2FP.F16.E4M3.UNPACK_B R95, R95 ;  /* 0x0000005fff5f723e */ /* 0x000fe200020006ff */
[----:B------:R-:W-:Y:S01]  /*6af0*/  HADD2.F32 R83, -RZ, R83.H1_H1 ;  /* 0x30000053ff537230 */ /* 0x000fe20000004100 */
[----:B------:R-:W-:Y:S01]  /*6b00*/  F2FP.F16.E4M3.UNPACK_B R13, R13 ;  /* 0x0000000dff0d723e */ /* 0x000fe200020006ff */
[----:B------:R-:W-:Y:S01]  /*6b10*/  HADD2.F32 R97, -RZ, R34.H0_H0 ;  /* 0x20000022ff617230 */ /* 0x000fe20000004100 */
[----:B------:R-:W-:Y:S01]  /*6b20*/  F2FP.F16.E4M3.UNPACK_B R93, R93 ;  /* 0x0000005dff5d723e */ /* 0x000fe200020006ff */
[----:B------:R-:W-:-:S02]  /*6b30*/  HADD2.F32 R34, -RZ, R32.H0_H0 ;  /* 0x20000020ff227230 */ /* 0x000fc40000004100 */
[-C--:B------:R-:W-:Y:S01]  /*6b40*/  FMUL.FTZ R101, R83, R82.reuse ;  /* 0x0000005253657220 */ /* 0x080fe20000410000 */
[----:B------:R-:W-:Y:S02]  /*6b50*/  HADD2.F32 R85, -RZ, R94.H0_H0 ;  /* 0x2000005eff557230 */ /* 0x000fe40000004100 */
[-C--:B------:R-:W-:Y:S01]  /*6b60*/  FMUL.FTZ R99, R84, R97.reuse ;  /* 0x0000006154637220 */ /* 0x080fe20000410000 */
[----:B------:R-:W-:Y:S02]  /*6b70*/  HADD2.F32 R32, -RZ, R32.H1_H1 ;  /* 0x30000020ff207230 */ /* 0x000fe40000004100 */
[C---:B------:R-:W-:Y:S01]  /*6b80*/  FMUL.FTZ R97, R34.reuse, R97 ;  /* 0x0000006122617220 */ /* 0x040fe20000410000 */
[----:B------:R-:W-:Y:S02]  /*6b90*/  HADD2.F32 R94, -RZ, R94.H1_H1 ;  /* 0x3000005eff5e7230 */ /* 0x000fe40000004100 */
[----:B------:R-:W-:Y:S01]  /*6ba0*/  FFMA.FTZ R99, R34, R85, -R99 ;  /* 0x0000005522637223 */ /* 0x000fe20000010863 */
[----:B------:R-:W-:Y:S01]  /*6bb0*/  F2FP.SATFINITE.E4M3.F32.PACK_AB_MERGE_C R24, R24, R15, RZ ;  /* 0x0000000f1818723e */ /* 0x000fe200048070ff */
[----:B------:R-:W-:Y:S01]  /*6bc0*/  FMUL.FTZ R82, R32, R82 ;  /* 0x0000005220527220 */ /* 0x000fe20000410000 */
[----:B------:R-:W-:Y:S01]  /*6bd0*/  FFMA.FTZ R84, R84, R85, R97 ;  /* 0x0000005554547223 */ /* 0x000fe20000010061 */
[----:B------:R-:W-:Y:S01]  /*6be0*/  FFMA.FTZ R96, R32, R94, -R101 ;  /* 0x0000005e20607223 */ /* 0x000fe20000010865 */
[----:B------:R-:W-:Y:S01]  /*6bf0*/  F2FP.F16.E4M3.UNPACK_B R32, R10 ;  /* 0x0000000aff20723e */ /* 0x000fe200020006ff */
[----:B------:R-:W-:-:S02]  /*6c00*/  HADD2.F32 R85, -RZ, R95.H0_H0 ;  /* 0x2000005fff557230 */ /* 0x000fc40000004100 */
[----:B------:R-:W-:Y:S01]  /*6c10*/  FFMA.FTZ R101, R83, R94, R82 ;  /* 0x0000005e53657223 */ /* 0x000fe20000010052 */
[----:B------:R-:W-:Y:S01]  /*6c20*/  HADD2.F32 R95, -RZ, R95.H1_H1 ;  /* 0x3000005fff5f7230 */ /* 0x000fe20000004100 */
[----:B------:R-:W-:Y:S01]  /*6c30*/  F2FP.SATFINITE.E4M3.F32.PACK_AB_MERGE_C R15, R35, R26, R14 ;  /* 0x0000001a230f723e */ /* 0x000fe2000480700e */
[--C-:B------:R-:W-:Y:S01]  /*6c40*/  HADD2.F32 R34, -RZ, R32.reuse.H0_H0 ;  /* 0x20000020ff227230 */ /* 0x100fe20000004100 */
[----:B------:R-:W-:Y:S01]  /*6c50*/  F2FP.F16.E4M3.UNPACK_B R26, R8 ;  /* 0x00000008ff1a723e */ /* 0x000fe200020006ff */
[--C-:B------:R-:W-:Y:S01]  /*6c60*/  HADD2.F32 R10, -RZ, R13.reuse.H0_H0 ;  /* 0x2000000dff0a7230 */ /* 0x100fe20000004100 */
[----:B------:R-:W-:Y:S01]  /*6c70*/  F2FP.F16.E4M3.UNPACK_B R25, R12 ;  /* 0x0000000cff19723e */ /* 0x000fe200020006ff */
[----:B------:R-:W-:Y:S02]  /*6c80*/  HADD2.F32 R32, -RZ, R32.H1_H1 ;  /* 0x30000020ff207230 */ /* 0x000fe40000004100 */
[----:B------:R-:W-:Y:S01]  /*6c90*/  FMUL.FTZ R97, R34, R85 ;  /* 0x0000005522617220 */ /* 0x000fe20000410000 */
[----:B------:R-:W-:Y:S01]  /*6ca0*/  HADD2.F32 R13, -RZ, R13.H1_H1 ;  /* 0x3000000dff0d7230 */ /* 0x000fe20000004100 */
[----:B------:R-:W-:Y:S01]  /*6cb0*/  F2FP.SATFINITE.E4M3.F32.PACK_AB_MERGE_C R14, R30, R27, R24 ;  /* 0x0000001b1e0e723e */ /* 0x000fe20004807018 */
[----:B------:R-:W-:-:S02]  /*6cc0*/  HADD2.F32 R83, -RZ, R93.H0_H0 ;  /* 0x2000005dff537230 */ /* 0x000fc40000004100 */
[-C--:B------:R-:W-:Y:S01]  /*6cd0*/  FMUL.FTZ R82, R32, R95.reuse ;  /* 0x0000005f20527220 */ /* 0x080fe20000410000 */
[----:B------:R-:W-:Y:S02]  /*6ce0*/  HADD2.F32 R93, -RZ, R93.H1_H1 ;  /* 0x3000005dff5d7230 */ /* 0x000fe40000004100 */
[C---:B------:R-:W-:Y:S01]  /*6cf0*/  FMUL.FTZ R95, R13.reuse, R95 ;  /* 0x0000005f0d5f7220 */ /* 0x040fe20000410000 */
[C---:B------:R-:W-:Y:S01]  /*6d00*/  FMUL.FTZ R85, R10.reuse, R85 ;  /* 0x000000550a557220 */ /* 0x040fe20000410000 */
[----:B------:R-:W-:Y:S01]  /*6d10*/  F2FP.F16.E4M3.UNPACK_B R30, R6 ;  /* 0x00000006ff1e723e */ /* 0x000fe200020006ff */
[----:B------:R-:W-:Y:S01]  /*6d20*/  FFMA.FTZ R97, R10, R83, -R97 ;  /* 0x000000530a617223 */ /* 0x000fe20000010861 */
[----:B------:R-:W-:Y:S01]  /*6d30*/  FFMA.FTZ R95, R32, R93, R95 ;  /* 0x0000005d205f7223 */ /* 0x000fe2000001005f */
[----:B------:R-:W-:Y:S01]  /*6d40*/  F2FP.F16.E4M3.UNPACK_B R32, R9 ;  /* 0x00000009ff20723e */ /* 0x000fe200020006ff */
[----:B------:R-:W-:Y:S01]  /*6d50*/  FFMA.FTZ R82, R13, R93, -R82 ;  /* 0x0000005d0d527223 */ /* 0x000fe20000010852 */
[----:B------:R-:W-:Y:S01]  /*6d60*/  HADD2.F32 R35, -RZ, R26.H0_H0 ;  /* 0x2000001aff237230 */ /* 0x000fe20000004100 */
[----:B------:R-:W-:Y:S01]  /*6d70*/  F2FP.SATFINITE.E4M3.F32.PACK_AB_MERGE_C R13, R96, R99, RZ ;  /* 0x00000063600d723e */ /* 0x000fe200048070ff */
[----:B------:R-:W-:-:S02]  /*6d80*/  HADD2.F32 R24, -RZ, R25.H0_H0 ;  /* 0x20000019ff187230 */ /* 0x000fc40000004100 */
[----:B------:R-:W-:Y:S01]  /*6d90*/  FFMA.FTZ R10, R34, R83, R85 ;  /* 0x00000053220a7223 */ /* 0x000fe20000010055 */
[----:B------:R-:W-:Y:S01]  /*6da0*/  HADD2.F32 R27, -RZ, R32.H0_H0 ;  /* 0x20000020ff1b7230 */ /* 0x000fe20000004100 */
[----:B------:R-:W-:Y:S01]  /*6db0*/  F2FP.SATFINITE.E4M3.F32.PACK_AB_MERGE_C R13, R82, R97, R13 ;  /* 0x00000061520d723e */ /* 0x000fe2000480700d */
[----:B------:R-:W-:Y:S02]  /*6dc0*/  HADD2.F32 R34, -RZ, R30.H0_H0 ;  /* 0x2000001eff227230 */ /* 0x000fe40000004100 */
[-C--:B------:R-:W-:Y:S01]  /*6dd0*/  FMUL.FTZ R82, R24, R35.reuse ;  /* 0x0000002318527220 */ /* 0x080fe20000410000 */
[----:B------:R-:W-:Y:S02]  /*6de0*/  HADD2.F32 R32, -RZ, R32.H1_H1 ;  /* 0x30000020ff207230 */ /* 0x000fe40000004100 */
[----:B------:R-:W-:Y:S01]  /*6df0*/  FMUL.FTZ R85, R27, R35 ;  /* 0x000000231b557220 */ /* 0x000fe20000410000 */
[----:B------:R-:W-:Y:S01]  /*6e00*/  HADD2.F32 R83, -RZ, R26.H1_H1 ;  /* 0x3000001aff537230 */ /* 0x000fe20000004100 */
[----:B------:R-:W-:Y:S01]  /*6e10*/  F2FP.F16.E4M3.UNPACK_B R12, R12.H1 ;  /* 0x0000000cff0c723e */ /* 0x000fe200030006ff */
[----:B------:R-:W-:-:S02]  /*6e20*/  HADD2.F32 R26, -RZ, R25.H1_H1 ;  /* 0x30000019ff1a7230 */ /* 0x000fc40000004100 */
[-C--:B------:R-:W-:Y:S01]  /*6e30*/  FFMA.FTZ R24, R24, R34.reuse, -R85 ;  /* 0x0000002218187223 */ /* 0x080fe20000010855 */
[----:B------:R-:W-:Y:S01]  /*6e40*/  FFMA.FTZ R25, R27, R34, R82 ;  /* 0x000000221b197223 */ /* 0x000fe20000010052 */
[----:B------:R-:W-:Y:S02]  /*6e50*/  HADD2.F32 R35, -RZ, R30.H1_H1 ;  /* 0x3000001eff237230 */ /* 0x000fe40000004100 */
[-C--:B------:R-:W-:Y:S01]  /*6e60*/  FMUL.FTZ R85, R32, R83.reuse ;  /* 0x0000005320557220 */ /* 0x080fe20000410000 */
[----:B------:R-:W-:Y:S01]  /*6e70*/  FMUL.FTZ R83, R26, R83 ;  /* 0x000000531a537220 */ /* 0x000fe20000410000 */
[----:B------:R-:W-:Y:S02]  /*6e80*/  F2FP.F16.E4M3.UNPACK_B R27, R9.H1 ;  /* 0x00000009ff1b723e */ /* 0x000fe400030006ff */
[----:B------:R-:W-:Y:S01]  /*6e90*/  F2FP.F16.E4M3.UNPACK_B R34, R8.H1 ;  /* 0x00000008ff22723e */ /* 0x000fe200030006ff */
[-C--:B------:R-:W-:Y:S01]  /*6ea0*/  FFMA.FTZ R8, R32, R35.reuse, R83 ;  /* 0x0000002320087223 */ /* 0x080fe20000010053 */
[----:B------:R-:W-:Y:S01]  /*6eb0*/  FFMA.FTZ R9, R26, R35, -R85 ;  /* 0x000000231a097223 */ /* 0x000fe20000010855 */
[--C-:B------:R-:W-:Y:S01]  /*6ec0*/  HADD2.F32 R30, -RZ, R27.reuse.H0_H0 ;  /* 0x2000001bff1e7230 */ /* 0x100fe20000004100 */
[----:B------:R-:W-:Y:S01]  /*6ed0*/  F2FP.F16.E4M3.UNPACK_B R6, R6.H1 ;  /* 0x00000006ff06723e */ /* 0x000fe200030006ff */
[----:B------:R-:W-:Y:S01]  /*6ee0*/  HADD2.F32 R83, -RZ, R34.H0_H0 ;  /* 0x20000022ff537230 */ /* 0x000fe20000004100 */
[----:B------:R-:W-:Y:S01]  /*6ef0*/  F2FP.SATFINITE.E4M3.F32.PACK_AB_MERGE_C R84, R101, R84, RZ ;  /* 0x000000546554723e */ /* 0x000fe200048070ff */
[----:B------:R-:W-:Y:S01]  /*6f00*/  HADD2.F32 R26, -RZ, R12.H0_H0 ;  /* 0x2000000cff1a7230 */ /* 0x000fe20000004100 */
[----:B------:R-:W-:Y:S01]  /*6f10*/  F2FP.F16.E4M3.UNPACK_B R82, R5 ;  /* 0x00000005ff52723e */ /* 0x000fe200020006ff */
[----:B------:R-:W-:Y:S01]  /*6f20*/  HADD2.F32 R27, -RZ, R27.H1_H1 ;  /* 0x3000001bff1b7230 */ /* 0x000fe20000004100 */
[----:B------:R-:W-:Y:S01]  /*6f30*/  F2FP.SATFINITE.E4M3.F32.PACK_AB_MERGE_C R10, R95, R10, R84 ;  /* 0x0000000a5f0a723e */ /* 0x000fe20004807054 */
[----:B------:R-:W-:-:S02]  /*6f40*/  HADD2.F32 R34, -RZ, R34.H1_H1 ;  /* 0x30000022ff227230 */ /* 0x000fc40000004100 */
[-C--:B------:R-:W-:Y:S01]  /*6f50*/  FMUL.FTZ R85, R30, R83.reuse ;  /* 0x000000531e557220 */ /* 0x080fe20000410000 */
[----:B------:R-:W-:Y:S02]  /*6f60*/  HADD2.F32 R12, -RZ, R12.H1_H1 ;  /* 0x3000000cff0c7230 */ /* 0x000fe40000004100 */
[----:B------:R-:W-:Y:S01]  /*6f70*/  FMUL.FTZ R83, R26, R83 ;  /* 0x000000531a537220 */ /* 0x000fe20000410000 */
[--C-:B------:R-:W-:Y:S02]  /*6f80*/  HADD2.F32 R32, -RZ, R6.reuse.H1_H1 ;  /* 0x30000006ff207230 */ /* 0x100fe40000004100 */
[CC--:B------:R-:W-:Y:S01]  /*6f90*/  FMUL.FTZ R95, R27.reuse, R34.reuse ;  /* 0x000000221b5f7220 */ /* 0x0c0fe20000410000 */
[----:B------:R-:W-:Y:S02]  /*6fa0*/  HADD2.F32 R35, -RZ, R6.H0_H0 ;  /* 0x20000006ff237230 */ /* 0x000fe40000004100 */
[C---:B------:R-:W-:Y:S01]  /*6fb0*/  FMUL.FTZ R34, R12.reuse, R34 ;  /* 0x000000220c227220 */ /* 0x040fe20000410000 */
[-C--:B------:R-:W-:Y:S01]  /*6fc0*/  F2FP.F16.E4M3.UNPACK_B R6, R7.reuse ;  /* 0x00000007ff06723e */ /* 0x080fe200020006ff */
[-C--:B------:R-:W-:Y:S01]  /*6fd0*/  FFMA.FTZ R96, R12, R32.reuse, -R95 ;  /* 0x000000200c607223 */ /* 0x080fe2000001085f */
[----:B------:R-:W-:Y:S01]  /*6fe0*/  F2FP.F16.E4M3.UNPACK_B R7, R7.H1 ;  /* 0x00000007ff07723e */ /* 0x000fe200030006ff */
[----:B------:R-:W-:Y:S01]  /*6ff0*/  FFMA.FTZ R94, R30, R35, R83 ;  /* 0x000000231e5e7223 */ /* 0x000fe20000010053 */
[----:B------:R-:W-:Y:S01]  /*7000*/  FFMA.FTZ R95, R27, R32, R34 ;  /* 0x000000201b5f7223 */ /* 0x000fe20000010022 */
[----:B------:R-:W-:Y:S01]  /*7010*/  F2FP.F16.E4M3.UNPACK_B R27, R11.H1 ;  /* 0x0000000bff1b723e */ /* 0x000fe200030006ff */
[----:B------:R-:W-:Y:S01]  /*7020*/  FFMA.FTZ R93, R26, R35, -R85 ;  /* 0x000000231a5d7223 */ /* 0x000fe20000010855 */
[----:B------:R-:W-:Y:S01]  /*7030*/  F2FP.F16.E4M3.UNPACK_B R83, R5.H1 ;  /* 0x00000005ff53723e */ /* 0x000fe200030006ff */
[----:B------:R-:W-:Y:S01]  /*7040*/  HADD2.F32 R12, -RZ, R7.H0_H0 ;  /* 0x20000007ff0c7230 */ /* 0x000fe20000004100 */
[-C--:B------:R-:W-:Y:S01]  /*7050*/  F2FP.F16.E4M3.UNPACK_B R5, R4.reuse ;  /* 0x00000004ff05723e */ /* 0x080fe200020006ff */
[----:B------:R-:W-:Y:S01]  /*7060*/  HADD2.F32 R84, -RZ, R82.H0_H0 ;  /* 0x20000052ff547230 */ /* 0x000fe20000004100 */
[----:B------:R-:W-:Y:S01]  /*7070*/  F2FP.F16.E4M3.UNPACK_B R32, R4.H1 ;  /* 0x00000004ff20723e */ /* 0x000fe200030006ff */
[----:B------:R-:W-:Y:S01]  /*7080*/  HADD2.F32 R4, -RZ, R27.H0_H0 ;  /* 0x2000001bff047230 */ /* 0x000fe20000004100 */
[----:B------:R-:W-:Y:S01]  /*7090*/  F2FP.F16.E4M3.UNPACK_B R26, R11 ;  /* 0x0000000bff1a723e */ /* 0x000fe200020006ff */
[----:B------:R-:W-:Y:S01]  /*70a0*/  HADD2.F32 R85, -RZ, R83.H0_H0 ;  /* 0x20000053ff557230 */ /* 0x000fe20000004100 */
[----:B------:R-:W-:Y:S01]  /*70b0*/  F2FP.SATFINITE.E4M3.F32.PACK_AB_MERGE_C R93, R96, R93, RZ ;  /* 0x0000005d605d723e */ /* 0x000fe200048070ff */
[----:B------:R-:W-:Y:S01]  /*70c0*/  HADD2.F32 R35, -RZ, R32.H0_H0 ;  /* 0x20000020ff237230 */ /* 0x000fe20000004100 */
[----:B------:R-:W-:Y:S01]  /*70d0*/  F2FP.SATFINITE.E4M3.F32.PACK_AB_MERGE_C R94, R95, R94, RZ ;  /* 0x0000005e5f5e723e */ /* 0x000fe200048070ff */
[----:B------:R-:W-:-:S02]  /*70e0*/  HADD2.F32 R30, -RZ, R26.H0_H0 ;  /* 0x2000001aff1e7230 */ /* 0x000fc40000004100 */
[-C--:B------:R-:W-:Y:S01]  /*70f0*/  FMUL.FTZ R99, R4, R85.reuse ;  /* 0x0000005504637220 */ /* 0x080fe20000410000 */
[----:B------:R-:W-:Y:S01]  /*7100*/  FMUL.FTZ R85, R12, R85 ;  /* 0x000000550c557220 */ /* 0x000fe20000410000 */
[----:B------:R-:W-:Y:S02]  /*7110*/  HADD2.F32 R11, -RZ, R6.H0_H0 ;  /* 0x20000006ff0b7230 */ /* 0x000fe40000004100 */
[----:B------:R-:W-:Y:S02]  /*7120*/  HADD2.F32 R34, -RZ, R5.H0_H0 ;  /* 0x20000005ff227230 */ /* 0x000fe40000004100 */
[-C--:B------:R-:W-:Y:S01]  /*7130*/  FMUL.FTZ R100, R30, R84.reuse ;  /* 0x000000541e647220 */ /* 0x080fe20000410000 */
[----:B------:R-:W-:Y:S01]  /*7140*/  FFMA.FTZ R85, R4, R35, R85 ;  /* 0x0000002304557223 */ /* 0x000fe20000010055 */
[----:B------:R-:W-:Y:S02]  /*7150*/  HADD2.F32 R27, -RZ, R27.H1_H1 ;  /* 0x3000001bff1b7230 */ /* 0x000fe40000004100 */
[----:B------:R-:W-:Y:S01]  /*7160*/  FMUL.FTZ R97, R11, R84 ;  /* 0x000000540b617220 */ /* 0x000fe20000410000 */
[----:B------:R-:W-:-:S02]  /*7170*/  HADD2.F32 R4, -RZ, R83.H1_H1 ;  /* 0x30000053ff047230 */ /* 0x000fc40000004100 */
[----:B------:R-:W-:Y:S01]  /*7180*/  FFMA.FTZ R100, R11, R34, -R100 ;  /* 0x000000220b647223 */ /* 0x000fe20000010864 */
[----:B------:R-:W-:Y:S02]  /*7190*/  HADD2.F32 R7, -RZ, R7.H1_H1 ;  /* 0x30000007ff077230 */ /* 0x000fe40000004100 */
[----:B------:R-:W-:Y:S01]  /*71a0*/  FFMA.FTZ R99, R12, R35, -R99 ;  /* 0x000000230c637223 */ /* 0x000fe20000010863 */
[----:B------:R-:W-:Y:S02]  /*71b0*/  HADD2.F32 R26, -RZ, R26.H1_H1 ;  /* 0x3000001aff1a7230 */ /* 0x000fe40000004100 */
[-C--:B------:R-:W-:Y:S01]  /*71c0*/  FMUL.FTZ R12, R27, R4.reuse ;  /* 0x000000041b0c7220 */ /* 0x080fe20000410000 */
[----:B------:R-:W-:Y:S02]  /*71d0*/  HADD2.F32 R11, -RZ, R82.H1_H1 ;  /* 0x30000052ff0b7230 */ /* 0x000fe40000004100 */
[----:B------:R-:W-:Y:S01]  /*71e0*/  FMUL.FTZ R4, R7, R4 ;  /* 0x0000000407047220 */ /* 0x000fe20000410000 */
[----:B------:R-:W-:-:S02]  /*71f0*/  HADD2.F32 R6, -RZ, R6.H1_H1 ;  /* 0x30000006ff067230 */ /* 0x000fc40000004100 */
[----:B------:R-:W-:Y:S01]  /*7200*/  FFMA.FTZ R97, R30, R34, R97 ;  /* 0x000000221e617223 */ /* 0x000fe20000010061 */
[----:B------:R-:W-:Y:S02]  /*7210*/  HADD2.F32 R32, -RZ, R32.H1_H1 ;  /* 0x30000020ff207230 */ /* 0x000fe40000004100 */
[-C--:B------:R-:W-:Y:S01]  /*7220*/  FMUL.FTZ R35, R26, R11.reuse ;  /* 0x0000000b1a237220 */ /* 0x080fe20000410000 */
[----:B------:R-:W-:Y:S02]  /*7230*/  HADD2.F32 R5, -RZ, R5.H1_H1 ;  /* 0x30000005ff057230 */ /* 0x000fe40000004100 */
[----:B------:R-:W-:Y:S01]  /*7240*/  FMUL.FTZ R11, R6, R11 ;  /* 0x0000000b060b7220 */ /* 0x000fe20000410000 */
[-C--:B------:R-:W-:Y:S01]  /*7250*/  FFMA.FTZ R4, R27, R32.reuse, R4 ;  /* 0x000000201b047223 */ /* 0x080fe20000010004 */
[----:B------:R-:W-:Y:S02]  /*7260*/  FFMA.FTZ R12, R7, R32, -R12 ;  /* 0x00000020070c7223 */ /* 0x000fe4000001080c */
[-C--:B------:R-:W-:Y:S01]  /*7270*/  FFMA.FTZ R26, R26, R5.reuse, R11 ;  /* 0x000000051a1a7223 */ /* 0x080fe2000001000b */
[----:B------:R-:W-:Y:S01]  /*7280*/  FFMA.FTZ R35, R6, R5, -R35 ;  /* 0x0000000506237223 */ /* 0x000fe20000010823 */
[----:B------:R-:W-:-:S02]  /*7290*/  F2FP.SATFINITE.E4M3.F32.PACK_AB_MERGE_C R5, R9, R24, R93 ;  /* 0x000000180905723e */ /* 0x000fc4000480705d */
[----:B------:R-:W-:Y:S02]  /*72a0*/  F2FP.SATFINITE.E4M3.F32.PACK_AB_MERGE_C R4, R4, R85, RZ ;  /* 0x000000550404723e */ /* 0x000fe400048070ff */
[----:B------:R-:W-:Y:S02]  /*72b0*/  F2FP.SATFINITE.E4M3.F32.PACK_AB_MERGE_C R12, R12, R99, RZ ;  /* 0x000000630c0c723e */ /* 0x000fe400048070ff */
[----:B------:R-:W-:Y:S01]  /*72c0*/  F2FP.SATFINITE.E4M3.F32.PACK_AB_MERGE_C R9, R8, R25, R94 ;  /* 0x000000190809723e */ /* 0x000fe2000480705e */
[----:B------:R-:W-:Y:S01]  /*72d0*/  IMAD.MOV.U32 R8, RZ, RZ, R14 ;  /* 0x000000ffff087224 */ /* 0x000fe200078e000e */
[----:B------:R-:W-:Y:S01]  /*72e0*/  F2FP.SATFINITE.E4M3.F32.PACK_AB_MERGE_C R11, R26, R97, R4 ;  /* 0x000000611a0b723e */ /* 0x000fe20004807004 */
[----:B------:R-:W-:Y:S01]  /*72f0*/  IMAD.MOV.U32 R4, RZ, RZ, R15 ;  /* 0x000000ffff047224 */ /* 0x000fe200078e000f */
[----:B------:R-:W-:Y:S02]  /*7300*/  F2FP.SATFINITE.E4M3.F32.PACK_AB_MERGE_C R7, R35, R100, R12 ;  /* 0x000000642307723e */ /* 0x000fe4000480700c */
[----:B------:R-:W-:-:S07]  /*7310*/  MOV R6, R13 ;  /* 0x0000000d00067202 */ /* 0x000fce0000000f00 */
.L_x_1464:
[----:B------:R-:W-:Y:S05]  /*7320*/  BSYNC B1 ;  /* 0x0000000000017941 */ /* 0x000fea0003800000 */
.L_x_1463:
[----:B-1----:R4:W-:Y:S01]  /*7330*/  STG.E.128 desc[UR46][R28.64], R4 ;  /* 0x000000041c007986 */ /* 0x0029e2000c101d2e */
[----:B------:R-:W-:-:S13]  /*7340*/  ISETP.GE.AND P4, PT, R33, R98, PT ;  /* 0x000000622100720c */ /* 0x000fda0003f86270 */
[----:B------:R-:W-:Y:S05]  /*7350*/  @P4 BRA `(.L_x_1449) ;  /* 0x0000000000844947 */ /* 0x000fea0003800000 */
[--C-:B----4-:R-:W-:Y:S02]  /*7360*/  SHF.R.S32.HI R4, RZ, 0x1f, R33.reuse ;  /* 0x0000001fff047819 */ /* 0x110fe40000011421 */
[----:B------:R-:W-:-:S04]  /*7370*/  IADD3 R33, P4, P5, R44, R80, R33 ;  /* 0x000000502c217210 */ /* 0x000fc80007d9e021 */
[----:B------:R-:W-:Y:S02]  /*7380*/  IADD3.X R4, R0, R31, R4, P4, P5 ;  /* 0x0000001f00047210 */ /* 0x000fe400027ea404 */
[----:B------:R-:W-:-:S05]  /*7390*/  IADD3 R76, P4, R33, R76, RZ ;  /* 0x0000004c214c7210 */ /* 0x000fca0007f9e0ff */
[----:B------:R-:W-:-:S05]  /*73a0*/  IMAD.X R77, R4, 0x1, R77, P4 ;  /* 0x00000001044d7824 */ /* 0x000fca00020e064d */
[----:B--2---:R1:W-:Y:S01]  /*73b0*/  STG.E.128 desc[UR46][R76.64], R8 ;  /* 0x000000084c007986 */ /* 0x0043e2000c101d2e */
[----:B------:R-:W-:Y:S05]  /*73c0*/  BRA `(.L_x_1449) ;  /* 0x0000000000687947 */ /* 0x000fea0003800000 */
.L_x_1432:
[----:B------:R-:W-:-:S06]  /*73d0*/  UISETP.NE.AND UP0, UPT, UR45, 0x3, UPT ;  /* 0x000000032d00788c */ /* 0x000fcc000bf05270 */
[----:B------:R-:W-:-:S13]  /*73e0*/  PLOP3.LUT P3, PT, PT, PT, UP0, 0x80, 0x0 ;  /* 0x000000000000781c */ /* 0x000fda0003f6f008 */
[----:B------:R-:W-:Y:S05]  /*73f0*/  @!P3 BRA `(.L_x_1465) ;  /* 0x000000000004b947 */ /* 0x000fea0003800000 */
[----:B------:R-:W-:Y:S01]  /*7400*/  BPT.TRAP 0x1 ;  /* 0x000000040000795c */ /* 0x000fe20000300000 */
.L_x_1465:
[----:B------:R-:W-:Y:S01]  /*7410*/  IMAD R91, R192, 0x8, R16 ;  /* 0x00000008c05b7824 */ /* 0x000fe200078e0210 */
[----:B------:R-:W-:Y:S01]  /*7420*/  SHF.L.U32 R92, R198, 0x1f, RZ ;  /* 0x0000001fc65c7819 */ /* 0x000fe200000006ff */
[----:B------:R-:W-:Y:S01]  /*7430*/  IMAD R90, R36, -0x40, R2 ;  /* 0xffffffc0245a7824 */ /* 0x000fe200078e0202 */
[----:B------:R-:W-:Y:S02]  /*7440*/  BSSY B1, `(.L_x_1466) ;  /* 0x0000004000017945 */ /* 0x000fe40003800000 */
[----:B------:R-:W0:Y:S02]  /*7450*/  SYNCS.PHASECHK.TRANS64.TRYWAIT P4, [R91+URZ+0x28490], R92 ;  /* 0x0284905c5b0075a7 */ /* 0x000e24000808017f */
[----:B------:R-:W-:Y:S01]  /*7460*/  VIMNMX R90, R90, 0x40, PT ;  /* 0x000000405a5a7848 */ /* 0x000fe20003fe0100 */
[----:B0-----:R-:W-:Y:S06]  /*7470*/  @!P4 BRA `(.L_x_1467) ;  /* 0x0000024c00acc947 */ /* 0x001fec0003800000 */
.L_x_1811:
[----:B------:R-:W-:Y:S05]  /*7480*/  BSYNC B1 ;  /* 0x0000000000017941 */ /* 0x000fea0003800000 */
.L_x_1466:
[-C--:B------:R-:W-:Y:S01]  /*7490*/  ISETP.GE.AND P5, PT, R17, R90.reuse, PT ;  /* 0x0000005a1100720c */ /* 0x080fe20003fa6270 */
[----:B------:R-:W-:Y:S01]  /*74a0*/  BSSY B1, `(.L_x_1468) ;  /* 0x0000007000017945 */ /* 0x000fe20003800000 */
[----:B------:R-:W-:-:S11]  /*74b0*/  ISETP.GE.AND P4, PT, R219, R90, PT ;  /* 0x0000005adb00720c */ /* 0x000fd60003f86270 */
[----:B------:R-:W-:Y:S05]  /*74c0*/  @P5 BRA `(.L_x_1469) ;  /* 0x0000000000105947 */ /* 0x000fea0003800000 */
[----:B------:R-:W1:Y:S04]  /*74d0*/  @!P1 LDS.128 R4, [R89+0x20000] ;  /* 0x0200000059049984 */ /* 0x000e680000000c00 */
[----:B------:R-:W2:Y:S04]  /*74e0*/  @!P2 LDS.128 R8, [R89+0x22000] ;  /* 0x022000005908a984 */ /* 0x000ea80000000c00 */
[----:B-1----:R1:W-:Y:S04]  /*74f0*/  @!P1 STG.E.128 desc[UR46][R14.64], R4 ;  /* 0x000000040e009986 */ /* 0x0023e8000c101d2e */
[----:B--2---:R1:W-:Y:S02]  /*7500*/  @!P2 STG.E.128 desc[UR46][R14.64+0x80], R8 ;  /* 0x000080080e00a986 */ /* 0x0043e4000c101d2e */
.L_x_1469:
[----:B------:R-:W-:Y:S05]  /*7510*/  BSYNC B1 ;  /* 0x0000000000017941 */ /* 0x000fea0003800000 */
.L_x_1468:
[----:B------:R-:W-:Y:S05]  /*7520*/  @P4 BRA `(.L_x_1449) ;  /* 0x0000000000104947 */ /* 0x000fea0003800000 */
[----:B-1----:R-:W1:Y:S04]  /*7530*/  @!P1 LDS.128 R4, [R89+0x21000] ;  /* 0x0210000059049984 */ /* 0x002e680000000c00 */
[----:B------:R-:W2:Y:S04]  /*7540*/  @!P2 LDS.128 R8, [R89+0x23000] ;  /* 0x023000005908a984 */ /* 0x000ea80000000c00 */
[----:B-1----:R3:W-:Y:S04]  /*7550*/  @!P1 STG.E.128 desc[UR46][R12.64], R4 ;  /* 0x000000040c009986 */ /* 0x0027e8000c101d2e */
[----:B--2---:R3:W-:Y:S02]  /*7560*/  @!P2 STG.E.128 desc[UR46][R12.64+0x80], R8 ;  /* 0x000080080c00a986 */ /* 0x0047e4000c101d2e */
.L_x_1449:
[----:B------:R-:W-:Y:S05]  /*7570*/  BSYNC B0 ;  /* 0x0000000000007941 */ /* 0x000fea0003800000 */
.L_x_1431:
[----:B01234-:R-:W0:Y:S01]  /*7580*/  S2R R4, SR_TID.X ;  /* 0x0000000000047919 */ /* 0x01fe220000002100 */
[----:B------:R-:W-:Y:S01]  /*7590*/  @!PT LDS RZ, [RZ] ;  /* 0x00000000fffff984 */ /* 0x000fe20000000800 */
[----:B------:R-:W-:Y:S01]  /*75a0*/  @!PT LDS RZ, [RZ] ;  /* 0x00000000fffff984 */ /* 0x000fe20000000800 */
[----:B------:R-:W-:Y:S01]  /*75b0*/  @!PT LDS RZ, [RZ] ;  /* 0x00000000fffff984 */ /* 0x000fe20000000800 */
[----:B------:R-:W-:Y:S01]  /*75c0*/  @!PT LDS RZ, [RZ] ;  /* 0x00000000fffff984 */ /* 0x000fe20000000800 */
[----:B------:R1:W-:Y:S06]  /*75d0*/  MEMBAR.ALL.CTA ;  /* 0x0000000000007992 */ /* 0x0003ec0000008000 */
[----:B-1----:R-:W1:Y:S01]  /*75e0*/  FENCE.VIEW.ASYNC.S ;  /* 0x00000000000073c6 */ /* 0x002e620000000000 */
[----:B------:R-:W-:Y:S05]  /*75f0*/  WARPSYNC.ALL ;  /* 0x0000000000007948 */ /* 0x000fea0003800000 */
[----:B------:R-:W-:Y:S01]  /*7600*/  BSSY B0, `(.L_x_1470) ;  /* 0x0000009000007945 */ /* 0x000fe20003800000 */
[----:B0-----:R-:W-:Y:S01]  /*7610*/  LOP3.LUT R4, R4, 0x7f, RZ, 0xc0, !PT ;  /* 0x0000007f04047812 */ /* 0x001fe200078ec0ff */
[----:B-1----:R0:W-:Y:S03]  /*7620*/  BAR.SYNC.DEFER_BLOCKING R70, 0x80 ;  /* 0x000200460000751d */ /* 0x0021e60000010000 */
[----:B------:R-:W-:-:S13]  /*7630*/  ISETP.NE.AND P4, PT, R4, RZ, PT ;  /* 0x000000ff0400720c */ /* 0x000fda0003f85270 */
[----:B------:R-:W-:-:S05]  /*7640*/  @!P4 VIADD R4, R91, 0x284a0 ;  /* 0x000284a05b04c836 */ /* 0x000fca0000000000 */
[----:B------:R-:W-:-:S04]  /*7650*/  @!P4 PRMT R4, RZ, 0x654, R4 ;  /* 0x00000654ff04c816 */ /* 0x000fc80000000004 */
[----:B------:R0:W-:Y:S01]  /*7660*/  @!P4 SYNCS.ARRIVE.TRANS64.RED.A1T0 RZ, [R4+URZ], RZ ;  /* 0x000000ff04ffc9a7 */ /* 0x0001e2000810043f */
[----:B------:R-:W-:Y:S05]  /*7670*/  @!P3 BRA `(.L_x_1471) ;  /* 0x000000000004b947 */ /* 0x000fea0003800000 */
[----:B------:R-:W-:Y:S01]  /*7680*/  BPT.TRAP 0x1 ;  /* 0x000000040000795c */ /* 0x000fe20000300000 */
.L_x_1471:
[----:B------:R-:W-:Y:S05]  /*7690*/  BSYNC B0 ;  /* 0x0000000000007941 */ /* 0x000fea0003800000 */
.L_x_1470:
[----:B------:R-:W1:Y:S01]  /*76a0*/  SYNCS.PHASECHK.TRANS64.TRYWAIT P3, [R91+URZ+0x284b0], R92 ;  /* 0x0284b05c5b0075a7 */ /* 0x000e62000806017f */
[----:B------:R-:W-:Y:S01]  /*76b0*/  ULDC UR41, c[0x0][0x2f4] ;  /* 0x0000bd0000297ab9 */ /* 0x000fe20000000800 */
[----:B------:R-:W-:Y:S01]  /*76c0*/  ULDC.64 UR36, c[0x0][0x328] ;  /* 0x0000ca0000247ab9 */ /* 0x000fe20000000a00 */
[----:B------:R-:W-:Y:S01]  /*76d0*/  ULDC.64 UR38, c[0x0][0x318] ;  /* 0x0000c60000267ab9 */ /* 0x000fe20000000a00 */
[----:B------:R-:W-:Y:S04]  /*76e0*/  BSSY B0, `(.L_x_1472) ;  /* 0x0000002000007945 */ /* 0x000fe80003800000 */
[----:B-1----:R-:W-:Y:S05]  /*76f0*/  @!P3 BRA `(.L_x_1473) ;  /* 0x0000024c0020b947 */ /* 0x002fea0003800000 */
.L_x_1812:
[----:B------:R-:W-:Y:S05]  /*7700*/  BSYNC B0 ;  /* 0x0000000000007941 */ /* 0x000fea0003800000 */
.L_x_1472:
[----:B------:R-:W-:Y:S01]  /*7710*/  ISETP.GE.AND P3, PT, R17, R90, PT ;  /* 0x0000005a1100720c */ /* 0x000fe20003f66270 */
[----:B------:R-:W-:Y:S01]  /*7720*/  BSSY B0, `(.L_x_1474) ;  /* 0x0000010000007945 */ /* 0x000fe20003800000 */
[----:B------:R-:W-:-:S11]  /*7730*/  IMAD.WIDE R8, R36, 0x40, R54 ;  /* 0x0000004024087825 */ /* 0x000fd600078e0236 */
        /* <DEDUP_REMOVED lines=14> */
.L_x_1475:
[----:B------:R-:W-:Y:S05]  /*7820*/  BSYNC B0 ;  /* 0x0000000000007941 */ /* 0x000fea0003800000 */
.L_x_1474:
[----:B------:R-:W-:Y:S01]  /*7830*/  ISETP.GE.AND P3, PT, R219, R90, PT ;  /* 0x0000005adb00720c */ /* 0x000fe20003f66270 */
[----:B------:R-:W-:-:S12]  /*7840*/  BSSY B0, `(.L_x_1476) ;  /* 0x0000011000007945 */ /* 0x000fd80003800000 */
[----:B------:R-:W-:Y:S05]  /*7850*/  @P3 BRA `(.L_x_1477) ;  /* 0x00000000003c3947 */ /* 0x000fea0003800000 */
[----:B--2---:R-:W-:Y:S01]  /*7860*/  IADD3 R7, P3, R8, 0x20, RZ ;  /* 0x0000002008077810 */ /* 0x004fe20007f7e0ff */
[----:B0-----:R-:W-:Y:S02]  /*7870*/  IMAD.MOV.U32 R4, RZ, RZ, R42 ;  /* 0x000000ffff047224 */ /* 0x001fe400078e002a */
[----:B------:R-:W-:Y:S02]  /*7880*/  IMAD.MOV.U32 R5, RZ, RZ, R87 ;  /* 0x000000ffff057224 */ /* 0x000fe400078e0057 */
        /* <DEDUP_REMOVED lines=12> */
.L_x_1477:
[----:B------:R-:W-:Y:S05]  /*7950*/  BSYNC B0 ;  /* 0x0000000000007941 */ /* 0x000fea0003800000 */
.L_x_1476:
[----:B------:R-:W-:Y:S01]  /*7960*/  @!PT LDS RZ, [RZ] ;  /* 0x00000000fffff984 */ /* 0x000fe20000000800 */
[----:B------:R-:W-:Y:S01]  /*7970*/  @!PT LDS RZ, [RZ] ;  /* 0x00000000fffff984 */ /* 0x000fe20000000800 */
[----:B------:R-:W-:Y:S01]  /*7980*/  @!PT LDS RZ, [RZ] ;  /* 0x00000000fffff984 */ /* 0x000fe20000000800 */
[----:B------:R-:W-:Y:S01]  /*7990*/  @!PT LDS RZ, [RZ] ;  /* 0x00000000fffff984 */ /* 0x000fe20000000800 */
[----:B------:R4:W-:Y:S06]  /*79a0*/  MEMBAR.ALL.CTA ;  /* 0x0000000000007992 */ /* 0x0009ec0000008000 */
[----:B----4-:R-:W4:Y:S02]  /*79b0*/  FENCE.VIEW.ASYNC.S ;  /* 0x00000000000073c6 */ /* 0x010f240000000000 */
[----:B----4-:R4:W-:Y:S01]  /*79c0*/  BAR.SYNC.DEFER_BLOCKING R70, 0x80 ;  /* 0x000200460000751d */ /* 0x0109e20000010000 */
[----:B------:R-:W-:Y:S01]  /*79d0*/  ISETP.NE.AND P5, PT, R88, RZ, PT ;  /* 0x000000ff5800720c */ /* 0x000fe20003fa5270 */
[----:B------:R-:W-:-:S02]  /*79e0*/  VIADD R192, R192, 0x1 ;  /* 0x00000001c0c07836 */ /* 0x000fc40000000000 */
[----:B-1----:R-:W-:-:S03]  /*79f0*/  @!P4 VIADD R91, R91, 0x284c0 ;  /* 0x000284c05b5bc836 */ /* 0x002fc60000000000 */
[C---:B------:R-:W-:Y:S02]  /*7a00*/  ISETP.NE.AND P3, PT, R192.reuse, 0x2, PT ;  /* 0x00000002c000780c */ /* 0x040fe40003f65270 */
[----:B------:R-:W-:Y:S02]  /*7a10*/  @!P4 PRMT R91, RZ, 0x654, R91 ;  /* 0x00000654ff5bc816 */ /* 0x000fe4000000005b */
[----:B--23--:R-:W-:Y:S02]  /*7a20*/  SEL R5, RZ, 0x1, P3 ;  /* 0x00000001ff057807 */ /* 0x00cfe40001800000 */
[----:B------:R-:W-:Y:S02]  /*7a30*/  SEL R192, R192, RZ, P3 ;  /* 0x000000ffc0c07207 */ /* 0x000fe40001800000 */
[----:B------:R-:W-:Y:S01]  /*7a40*/  LOP3.LUT R198, R198, R5, RZ, 0x3c, !PT ;  /* 0x00000005c6c67212 */ /* 0x000fe200078e3cff */
[----:B------:R4:W-:Y:S01]  /*7a50*/  @!P4 SYNCS.ARRIVE.TRANS64.RED.A1T0 RZ, [R91+URZ], RZ ;  /* 0x000000ff5bffc9a7 */ /* 0x0009e2000810043f */
[----:B------:R-:W-:Y:S05]  /*7a60*/  @P5 BRA `(.L_x_1478) ;  /* 0xffffffb0008c5947 */ /* 0x000fea000383ffff */
[----:B0-----:R-:W0:Y:S01]  /*7a70*/  S2R R4, SR_TID.X ;  /* 0x0000000000047919 */ /* 0x001e220000002100 */
[----:B------:R-:W-:Y:S02]  /*7a80*/  PLOP3.LUT P0, PT, PT, PT, PT, 0x8, 0x0 ;  /* 0x000000000000781c */ /* 0x000fe40003f0e170 */
[----:B0-----:R-:W-:-:S04]  /*7a90*/  SHF.R.U32.HI R4, RZ, 0x7, R4 ;  /* 0x00000007ff047819 */ /* 0x001fc80000011604 */
[----:B------:R-:W-:-:S13]  /*7aa0*/  ISETP.NE.AND P5, PT, R4, 0x1, PT ;  /* 0x000000010400780c */ /* 0x000fda0003fa5270 */
[----:B------:R-:W-:Y:S06]  /*7ab0*/  @!P5 BAR.ARV 0x9, 0x100 ;  /* 0x024400000000db1d */ /* 0x000fec0000002000 */
.L_x_1426:
[----:B------:R-:W0:Y:S01]  /*7ac0*/  LDC R0, c[0x0][0x448] ;  /* 0x00011200ff007b82 */ /* 0x000e220000000800 */
[----:B------:R-:W-:-:S07]  /*7ad0*/  VIADD R5, R199, 0x7f ;  /* 0x0000007fc7057836 */ /* 0x000fce0000000000 */
[----:B------:R-:W1:Y:S01]  /*7ae0*/  LDC.64 R2, c[0x0][0x9e0] ;  /* 0x00027800ff027b82 */ /* 0x000e620000000a00 */
[----:B0-----:R-:W-:Y:S02]  /*7af0*/  ISETP.NE.AND P1, PT, R0, 0x1, PT ;  /* 0x000000010000780c */ /* 0x001fe40003f25270 */
[----:B-1----:R-:W-:-:S11]  /*7b00*/  ISETP.GE.AND P2, PT, R3, 0x1, PT ;  /* 0x000000010300780c */ /* 0x002fd60003f46270 */
[----:B------:R-:W0:Y:S08]  /*7b10*/  @P1 LDC R0, c[0x0][0x44c] ;  /* 0x00011300ff001b82 */ /* 0x000e300000000800 */
[----:B------:R-:W1:Y:S01]  /*7b20*/  @P1 LDC R7, c[0x0][0x450] ;  /* 0x00011400ff071b82 */ /* 0x000e620000000800 */
[----:B0-----:R-:W-:-:S05]  /*7b30*/  @P1 IMAD.HI.U32 R0, R5, R0, RZ ;  /* 0x0000000005001227 */ /* 0x001fca00078e00ff */
[----:B-1----:R-:W-:-:S05]  /*7b40*/  @P1 SHF.R.U32.HI R5, RZ, R7, R0 ;  /* 0x00000007ff051219 */ /* 0x002fca0000011600 */
[----:B------:R-:W-:Y:S01]  /*7b50*/  IMAD.IADD R5, R40, 0x1, R5 ;  /* 0x0000000128057824 */ /* 0x000fe200078e0205 */
[----:B------:R-:W-:Y:S06]  /*7b60*/  @P0 BRA `(.L_x_1479) ;  /* 0x00000000000c0947 */ /* 0x000fec0003800000 */
[----:B------:R-:W0:Y:S01]  /*7b70*/  FENCE.VIEW.ASYNC.G ;  /* 0x00000000000073c6 */ /* 0x000e220000000100 */
[----:B------:R-:W-:Y:S05]  /*7b80*/  WARPSYNC.ALL ;  /* 0x0000000000007948 */ /* 0x000fea0003800000 */
[----:B0-----:R-:W-:Y:S06]  /*7b90*/  BAR.ARV 0xc, 0x180 ;  /* 0x0306000000007b1d */ /* 0x001fec0000002000 */
.L_x_1479:
[----:B------:R-:W-:Y:S01]  /*7ba0*/  IMAD.IADD R2, R5, 0x1, R2 ;  /* 0x0000000105027824 */ /* 0x000fe200078e0202 */
        /* <DEDUP_REMOVED lines=12> */
.L_x_1482:
[----:B------:R-:W-:-:S13]  /*7c70*/  ISETP.NE.AND P0, PT, R3, 0x1, PT ;  /* 0x000000010300780c */ /* 0x000fda0003f05270 */
[----:B------:R-:W0:Y:S02]  /*7c80*/  @P0 LDC.64 R4, c[0x0][0x9e8] ;  /* 0x00027a00ff040b82 */ /* 0x000e240000000a00 */
[----:B0-----:R-:W-:-:S05]  /*7c90*/  @P0 IMAD.HI.U32 R4, R0, R4, RZ ;  /* 0x0000000400040227 */ /* 0x001fca00078e00ff */
[----:B------:R-:W-:-:S07]  /*7ca0*/  @P0 SHF.R.U32.HI R0, RZ, R5, R4 ;  /* 0x00000005ff000219 */ /* 0x000fce0000011604 */
.L_x_1483:
[----:B------:R-:W-:Y:S05]  /*7cb0*/  BSYNC B0 ;  /* 0x0000000000007941 */ /* 0x000fea0003800000 */
.L_x_1481:
[----:B------:R-:W-:-:S05]  /*7cc0*/  IMAD R5, R0, R3, R3 ;  /* 0x0000000300057224 */ /* 0x000fca00078e0203 */
[----:B------:R-:W-:-:S07]  /*7cd0*/  VIMNMX R2, R2, R5, PT ;  /* 0x0000000502027248 */ /* 0x000fce0003fe0100 */
.L_x_1480:
[----:B------:R-:W0:Y:S01]  /*7ce0*/  @P1 LDC R0, c[0x0][0x44c] ;  /* 0x00011300ff001b82 */ /* 0x000e220000000800 */
[----:B------:R-:W-:Y:S01]  /*7cf0*/  VIADD R2, R2, 0x3f ;  /* 0x0000003f02027836 */ /* 0x000fe20000000000 */
[----:B------:R-:W-:Y:S01]  /*7d00*/  ULDC UR4, c[0x0][0x9dc] ;  /* 0x0002770000047ab9 */ /* 0x000fe20000000800 */
[----:B------:R-:W-:-:S03]  /*7d10*/  IMAD.MOV.U32 R4, RZ, RZ, R199 ;  /* 0x000000ffff047224 */ /* 0x000fc600078e00c7 */
[----:B------:R-:W-:Y:S02]  /*7d20*/  SHF.R.S32.HI R5, RZ, 0x1f, R2 ;  /* 0x0000001fff057819 */ /* 0x000fe40000011402 */
[----:B------:R-:W1:Y:S02]  /*7d30*/  @P1 LDC R7, c[0x0][0x450] ;  /* 0x00011400ff071b82 */ /* 0x000e640000000800 */
        /* <DEDUP_REMOVED lines=18> */
.L_x_1486:
[----:B------:R-:W-:-:S13]  /*7e60*/  ISETP.NE.AND P0, PT, R3, 0x1, PT ;  /* 0x000000010300780c */ /* 0x000fda0003f05270 */
[----:B------:R-:W0:Y:S02]  /*7e70*/  @P0 LDC.64 R4, c[0x0][0x9e8] ;  /* 0x00027a00ff040b82 */ /* 0x000e240000000a00 */
[----:B0-----:R-:W-:-:S05]  /*7e80*/  @P0 IMAD.HI.U32 R4, R2, R4, RZ ;  /* 0x0000000402040227 */ /* 0x001fca00078e00ff */
[----:B------:R-:W-:-:S07]  /*7e90*/  @P0 SHF.R.U32.HI R2, RZ, R5, R4 ;  /* 0x00000005ff020219 */ /* 0x000fce0000011604 */
.L_x_1487:
[----:B------:R-:W-:Y:S05]  /*7ea0*/  BSYNC B0 ;  /* 0x0000000000007941 */ /* 0x000fea0003800000 */
.L_x_1485:
[----:B------:R-:W-:-:S05]  /*7eb0*/  IMAD R3, R2, R3, RZ ;  /* 0x0000000302037224 */ /* 0x000fca00078e02ff */
[----:B------:R-:W-:-:S07]  /*7ec0*/  VIMNMX R0, R0, R3, !PT ;  /* 0x0000000300007248 */ /* 0x000fce0007fe0100 */
.L_x_1484:
[----:B------:R-:W-:Y:S01]  /*7ed0*/  SHF.R.S32.HI R3, RZ, 0x1f, R0 ;  /* 0x0000001fff037819 */ /* 0x000fe20000011400 */
[----:B------:R-:W-:Y:S03]  /*7ee0*/  BSSY B0, `(.L_x_1488) ;  /* 0x0000025000007945 */ /* 0x000fe60003800000 */
[----:B------:R-:W-:-:S04]  /*7ef0*/  LEA.HI R3, R3, R0, RZ, 0x6 ;  /* 0x0000000003037211 */ /* 0x000fc800078f30ff */
        /* <DEDUP_REMOVED lines=13> */
[----:B0-----:R-:W0:Y:S02]  /*7fd0*/  MUFU.RCP R4, R4 ;  /* 0x0000000400047308 */ /* 0x001e240000001000 */
[----:B0-----:R-:W-:Y:S02]  /*7fe0*/  VIADD R2, R4, 0xffffffe ;  /* 0x0ffffffe04027836 */ /* 0x001fe40000000000 */
[----:B------:R-:W-:-:S04]  /*7ff0*/  IMAD.MOV R4, RZ, RZ, -R9 ;  /* 0x000000ffff047224 */ /* 0x000fc800078e0a09 */
[----:B------:R0:W1:Y:S02]  /*8000*/  F2I.FTZ.U32.TRUNC.NTZ R3, R2 ;  /* 0x0000000200037305 */ /* 0x000064000021f000 */
[----:B0-----:R-:W-:Y:S02]  /*8010*/  IMAD.MOV.U32 R2, RZ, RZ, RZ ;  /* 0x000000ffff027224 */ /* 0x001fe400078e00ff */
[----:B-1----:R-:W-:-:S04]  /*8020*/  IMAD.MOV R8, RZ, RZ, -R3 ;  /* 0x000000ffff087224 */ /* 0x002fc800078e0a03 */
[----:B------:R-:W-:Y:S01]  /*8030*/  IMAD R7, R8, R5, RZ ;  /* 0x0000000508077224 */ /* 0x000fe200078e02ff */
[----:B------:R-:W-:Y:S02]  /*8040*/  IABS R8, R0 ;  /* 0x0000000000087213 */ /* 0x000fe40000000000 */
[----:B------:R-:W-:Y:S01]  /*8050*/  LOP3.LUT R0, R0, R6, RZ, 0x3c, !PT ;  /* 0x0000000600007212 */ /* 0x000fe200078e3cff */
[----:B------:R-:W-:-:S03]  /*8060*/  IMAD.HI.U32 R3, R3, R7, R2 ;  /* 0x0000000703037227 */ /* 0x000fc600078e0002 */
[----:B------:R-:W-:Y:S01]  /*8070*/  ISETP.GE.AND P2, PT, R0, RZ, PT ;  /* 0x000000ff0000720c */ /* 0x000fe20003f46270 */
        /* <DEDUP_REMOVED lines=11> */
.L_x_1489:
[----:B------:R-:W-:Y:S05]  /*8130*/  BSYNC B0 ;  /* 0x0000000000007941 */ /* 0x000fea0003800000 */
.L_x_1488:
[-C--:B------:R-:W-:Y:S01]  /*8140*/  IMAD R204, R222, R3.reuse, R204 ;  /* 0x00000003decc7224 */ /* 0x080fe200078e02cc */
[----:B------:R-:W-:Y:S02]  /*8150*/  PLOP3.LUT P0, PT, PT, PT, PT, 0x80, 0x0 ;  /* 0x000000000000781c */ /* 0x000fe40003f0f070 */
[----:B------:R-:W-:Y:S02]  /*8160*/  CS2R R28, SRZ ;  /* 0x00000000001c7805 */ /* 0x000fe4000001ff00 */
[----:B------:R-:W-:Y:S02]  /*8170*/  CS2R R162, SRZ ;  /* 0x0000000000a27805 */ /* 0x000fe4000001ff00 */
[----:B------:R-:W-:Y:S02]  /*8180*/  MOV R5, RZ ;  /* 0x000000ff00057202 */ /* 0x000fe40000000f00 */
[----:B------:R-:W-:Y:S02]  /*8190*/  CS2R R146, SRZ ;  /* 0x0000000000927805 */ /* 0x000fe4000001ff00 */
[----:B------:R-:W-:-:S02]  /*81a0*/  VIADDMNMX R164, R204, R3, R39, PT ;  /* 0x00000003cca47246 */ /* 0x000fc40003800127 */
[----:B------:R-:W-:Y:S01]  /*81b0*/  CS2R R56, SRZ ;  /* 0x0000000000387805 */ /* 0x000fe2000001ff00 */
[----:B------:R-:W-:Y:S01]  /*81c0*/  IMAD.MOV.U32 R0, RZ, RZ, RZ ;  /* 0x000000ffff007224 */ /* 0x000fe200078e00ff */
[----:B------:R-:W-:Y:S02]  /*81d0*/  CS2R R152, SRZ ;  /* 0x0000000000987805 */ /* 0x000fe4000001ff00 */
[----:B------:R-:W-:Y:S01]  /*81e0*/  ISETP.GT.AND P1, PT, R164, R204, PT ;  /* 0x000000cca400720c */ /* 0x000fe20003f24270 */
        /* <DEDUP_REMOVED lines=19> */
[----:B----4-:R-:W-:Y:S02]  /*8320*/  CS2R R70, SRZ ;  /* 0x0000000000467805 */ /* 0x010fe4000001ff00 */
        /* <DEDUP_REMOVED lines=40> */
[----:B------:R-:W-:Y:S06]  /*85b0*/  @!P1 BRA `(.L_x_1490) ;  /* 0x00000148003c9947 */ /* 0x000fec0003800000 */
[----:B------:R-:W0:Y:S01]  /*85c0*/  S2R R2, SR_TID.X ;  /* 0x0000000000027919 */ /* 0x000e220000002100 */
[----:B------:R-:W-:Y:S01]  /*85d0*/  UMOV UR4, 0xffffffff ;  /* 0xffffffff00047882 */ /* 0x000fe20000000000 */
[----:B0-----:R-:W-:-:S05]  /*85e0*/  VIADD R26, R2, 0xffffff80 ;  /* 0xffffff80021a7836 */ /* 0x001fca0000000000 */
[----:B------:R-:W-:-:S04]  /*85f0*/  SHF.R.S32.HI R29, RZ, 0x1f, R26 ;  /* 0x0000001fff1d7819 */ /* 0x000fc8000001141a */
[----:B------:R-:W-:-:S04]  /*8600*/  LEA.HI R13, R29, R26, RZ, 0x7 ;  /* 0x0000001a1d0d7211 */ /* 0x000fc800078f38ff */
[----:B------:R-:W-:Y:S01]  /*8610*/  SHF.R.S32.HI R13, RZ, 0x7, R13 ;  /* 0x00000007ff0d7819 */ /* 0x000fe2000001140d */
[----:B------:R-:W-:Y:S06]  /*8620*/  BRA.DIV UR4, `(.L_x_1491) ;  /* 0x0000023e04687947 */ /* 0x000fec000b800000 */
[----:B------:R0:W1:Y:S02]  /*8630*/  SHFL.IDX PT, R201, R13, RZ, 0x1f ;  /* 0x00001fff0dc97589 */ /* 0x00006400000e0000 */
.L_x_1815:
[----:B-1----:R-:W-:Y:S01]  /*8640*/  LEA.HI R0, R201, R201, RZ, 0x1 ;  /* 0x000000c9c9007211 */ /* 0x002fe200078f08ff */
[----:B------:R-:W-:-:S03]  /*8650*/  ULOP3.LUT UP0, URZ, UR44, 0x1bf, URZ, 0xc0, !UPT ;  /* 0x000001bf2c3f7892 */ /* 0x000fc6000f80c03f */
[----:B------:R-:W-:-:S03]  /*8660*/  LOP3.LUT R0, R0, 0x1e, RZ, 0xc0, !PT ;  /* 0x0000001e00007812 */ /* 0x000fc600078ec0ff */
[----:B------:R-:W-:Y:S02]  /*8670*/  PLOP3.LUT P0, PT, PT, PT, UP0, 0x80, 0x0 ;  /* 0x000000000000781c */ /* 0x000fe40003f0f008 */
[----:B------:R-:W-:-:S05]  /*8680*/  IMAD.IADD R0, R201, 0x1, -R0 ;  /* 0x00000001c9007824 */ /* 0x000fca00078e0a00 */
[----:B------:R-:W-:-:S04]  /*8690*/  LEA R0, R0, UR44, 0xd ;  /* 0x0000002c00007c11 */ /* 0x000fc8000f8e68ff */
[----:B------:R-:W-:-:S04]  /*86a0*/  SHF.R.U32.HI R0, RZ, 0x4, R0 ;  /* 0x00000004ff007819 */ /* 0x000fc80000011600 */
[----:B------:R-:W-:Y:S01]  /*86b0*/  LOP3.LUT R36, R0, 0x3fff, RZ, 0xc0, !PT ;  /* 0x00003fff00247812 */ /* 0x000fe200078ec0ff */
[----:B------:R-:W-:Y:S06]  /*86c0*/  @!P0 BRA `(.L_x_1492) ;  /* 0x0000000000408947 */ /* 0x000fec0003800000 */
[----:B------:R-:W-:Y:S01]  /*86d0*/  MOV R2, 0x0 ;  /* 0x0000000000027802 */ /* 0x000fe20000000f00 */
[----:B------:R-:W-:Y:S01]  /*86e0*/  ULDC.64 UR4, c[0x4][0x1c8] ;  /* 0x0100720000047ab9 */ /* 0x000fe20000000a00 */
[----:B------:R-:W-:Y:S01]  /*86f0*/  ULDC.64 UR6, c[0x4][0x1d0] ;  /* 0x0100740000067ab9 */ /* 0x000fe20000000a00 */
[----:B------:R-:W-:Y:S02]  /*8700*/  IMAD.U32 R4, RZ, RZ, UR4 ;  /* 0x00000004ff047e24 */ /* 0x000fe4000f8e00ff */
[----:B------:R-:W-:Y:S01]  /*8710*/  IMAD.U32 R5, RZ, RZ, UR5 ;  /* 0x00000005ff057e24 */ /* 0x000fe2000f8e00ff */
[----:B------:R-:W1:Y:S01]  /*8720*/  LDC.64 R2, c[0x4][R2] ;  /* 0x0100000002027b82 */ /* 0x000e620000000a00 */
[----:B------:R-:W-:Y:S01]  /*8730*/  ULDC.64 UR4, c[0x4][0x168] ;  /* 0x01005a0000047ab9 */ /* 0x000fe20000000a00 */
[----:B------:R-:W-:Y:S02]  /*8740*/  IMAD.U32 R6, RZ, RZ, UR6 ;  /* 0x00000006ff067e24 */ /* 0x000fe4000f8e00ff */
[----:B------:R-:W-:-:S02]  /*8750*/  IMAD.U32 R7, RZ, RZ, UR7 ;  /* 0x00000007ff077e24 */ /* 0x000fc4000f8e00ff */
[----:B------:R-:W-:Y:S02]  /*8760*/  IMAD.U32 R10, RZ, RZ, UR4 ;  /* 0x00000004ff0a7e24 */ /* 0x000fe4000f8e00ff */
[----:B------:R-:W-:Y:S02]  /*8770*/  IMAD.U32 R11, RZ, RZ, UR5 ;  /* 0x00000005ff0b7e24 */ /* 0x000fe4000f8e00ff */
[----:B------:R-:W-:Y:S02]  /*8780*/  IMAD.MOV.U32 R8, RZ, RZ, 0x70 ;  /* 0x00000070ff087424 */ /* 0x000fe400078e00ff */
[----:B------:R-:W-:Y:S02]  /*8790*/  IMAD.MOV.U32 R12, RZ, RZ, 0x1 ;  /* 0x00000001ff0c7424 */ /* 0x000fe400078e00ff */
[----:B0-----:R-:W-:-:S07]  /*87a0*/  IMAD.MOV.U32 R13, RZ, RZ, RZ ;  /* 0x000000ffff0d7224 */ /* 0x001fce00078e00ff */
[----:B------:R-:W-:-:S07]  /*87b0*/  LEPC R20, `(.L_x_1492) ;  /* 0x000000001014794e */ /* 0x000fce0000000000 */
[----:B-1---5:R-:W-:Y:S05]  /*87c0*/  CALL.ABS.NOINC R2 ;  /* 0x0000000002007343 */ /* 0x022fea0003c00000 */
.L_x_1492:
[----:B------:R-:W-:Y:S01]  /*87d0*/  ULDC.64 UR4, c[0x0][0x990] ;  /* 0x0002640000047ab9 */ /* 0x000fe20000000a00 */
[----:B------:R-:W-:Y:S01]  /*87e0*/  ULDC.64 UR6, c[0x0][0x998] ;  /* 0x0002660000067ab9 */ /* 0x000fe20000000a00 */
[----:B------:R-:W-:Y:S02]  /*87f0*/  ISETP.NE.U32.AND P0, PT, RZ, UR4, PT ;  /* 0x00000004ff007c0c */ /* 0x000fe4000bf05070 */
[----:B------:R-:W-:Y:S02]  /*8800*/  ISETP.NE.U32.AND P1, PT, RZ, UR6, PT ;  /* 0x00000006ff007c0c */ /* 0x000fe4000bf25070 */
[----:B------:R-:W-:Y:S02]  /*8810*/  ISETP.NE.AND.EX P0, PT, RZ, UR5, PT, P0 ;  /* 0x00000005ff007c0c */ /* 0x000fe4000bf05300 */
[----:B------:R-:W-:-:S11]  /*8820*/  ISETP.NE.AND.EX P1, PT, RZ, UR7, PT, P1 ;  /* 0x00000007ff007c0c */ /* 0x000fd6000bf25310 */
[----:B------:R-:W1:Y:S01]  /*8830*/  @P0 LDC.64 R8, c[0x0][0x9a8] ;  /* 0x00026a00ff080b82 */ /* 0x000e620000000a00 */
[--C-:B------:R-:W-:Y:S02]  /*8840*/  @P0 SHF.R.S32.HI R11, RZ, 0x1f, R207.reuse ;  /* 0x0000001fff0b0819 */ /* 0x100fe400000114cf */
[----:B0-----:R-:W-:-:S05]  /*8850*/  @P1 SHF.R.S32.HI R13, RZ, 0x1f, R207 ;  /* 0x0000001fff0d1819 */ /* 0x001fca00000114cf */
[----:B------:R-:W0:Y:S08]  /*8860*/  @P1 LDC.64 R6, c[0x0][0x9b8] ;  /* 0x00026e00ff061b82 */ /* 0x000e300000000a00 */
[----:B------:R-:W2:Y:S08]  /*8870*/  @P0 LDC.64 R4, c[0x0][0x9b0] ;  /* 0x00026c00ff040b82 */ /* 0x000eb00000000a00 */
[----:B------:R-:W3:Y:S01]  /*8880*/  @P1 LDC.64 R2, c[0x0][0x9c0] ;  /* 0x00027000ff021b82 */ /* 0x000ee20000000a00 */
[----:B-1----:R-:W-:-:S04]  /*8890*/  @P0 IMAD R0, R11, R8, RZ ;  /* 0x000000080b000224 */ /* 0x002fc800078e02ff */
[C---:B------:R-:W-:Y:S02]  /*88a0*/  @P0 IMAD R11, R207.reuse, R9, R0 ;  /* 0x00000009cf0b0224 */ /* 0x040fe400078e0200 */
[----:B------:R-:W-:-:S04]  /*88b0*/  @P0 IMAD.WIDE.U32 R8, R207, R8, RZ ;  /* 0x00000008cf080225 */ /* 0x000fc800078e00ff */
[-C--:B0-----:R-:W-:Y:S02]  /*88c0*/  @P1 IMAD R10, R13, R6.reuse, RZ ;  /* 0x000000060d0a1224 */ /* 0x081fe400078e02ff */
[----:B------:R-:W-:Y:S02]  /*88d0*/  @P0 IMAD.IADD R9, R9, 0x1, R11 ;  /* 0x0000000109090824 */ /* 0x000fe400078e020b */
[C---:B------:R-:W-:Y:S02]  /*88e0*/  @P1 IMAD R13, R207.reuse, R7, R10 ;  /* 0x00000007cf0d1224 */ /* 0x040fe400078e020a */
[----:B------:R-:W-:-:S04]  /*88f0*/  @P1 IMAD.WIDE.U32 R6, R207, R6, RZ ;  /* 0x00000006cf061225 */ /* 0x000fc800078e00ff */
[----:B------:R-:W-:Y:S02]  /*8900*/  @P1 IMAD.IADD R11, R7, 0x1, R13 ;  /* 0x00000001070b1824 */ /* 0x000fe400078e020d */
[----:B------:R-:W-:Y:S02]  /*8910*/  @P1 IMAD.MOV.U32 R10, RZ, RZ, R6 ;  /* 0x000000ffff0a1224 */ /* 0x000fe400078e0006 */
[----:B--2---:R-:W-:-:S04]  /*8920*/  @P0 IMAD.WIDE.U32 R6, R211, R4, R8 ;  /* 0x00000004d3060225 */ /* 0x004fc800078e0008 */
[C---:B---3--:R-:W-:Y:S01]  /*8930*/  @P1 IMAD.WIDE.U32 R8, R211.reuse, R2, R10 ;  /* 0x00000002d3081225 */ /* 0x048fe200078e000a */
[----:B------:R-:W-:Y:S01]  /*8940*/  @P0 LEA R4, P2, R6, UR4, 0x2 ;  /* 0x0000000406040c11 */ /* 0x000fe2000f8410ff */
[----:B------:R-:W-:Y:S02]  /*8950*/  ULDC UR4, c[0x0][0x3f4] ;  /* 0x0000fd0000047ab9 */ /* 0x000fe40000000800 */
[C---:B------:R-:W-:Y:S01]  /*8960*/  @P1 IMAD R3, R211.reuse, R3, R9 ;  /* 0x00000003d3031224 */ /* 0x040fe200078e0209 */
[C---:B------:R-:W-:Y:S01]  /*8970*/  @P1 LEA R10, P3, R8.reuse, UR6, 0x2 ;  /* 0x00000006080a1c11 */ /* 0x040fe2000f8610ff */
[----:B------:R-:W-:Y:S02]  /*8980*/  @P0 IMAD R5, R211, R5, R7 ;  /* 0x00000005d3050224 */ /* 0x000fe400078e0207 */
[----:B------:R-:W-:Y:S01]  /*8990*/  IMAD.MOV.U32 R0, RZ, RZ, 0x3f800000 ;  /* 0x3f800000ff007424 */ /* 0x000fe200078e00ff */
[----:B------:R-:W-:Y:S01]  /*89a0*/  @P1 LEA.HI.X R11, R8, UR7, R3, 0x2, P3 ;  /* 0x00000007080b1c11 */ /* 0x000fe200098f1403 */
[----:B------:R-:W-:Y:S01]  /*89b0*/  IMAD.MOV.U32 R3, RZ, RZ, 0x3f800000 ;  /* 0x3f800000ff037424 */ /* 0x000fe200078e00ff */
[----:B------:R-:W-:-:S03]  /*89c0*/  @P0 LEA.HI.X R5, R6, UR5, R5, 0x2, P2 ;  /* 0x0000000506050c11 */ /* 0x000fc600090f1405 */
        /* <DEDUP_REMOVED lines=17> */
.L_x_1496:
[----:B-1----:R1:W2:Y:S02]  /*8ae0*/  SYNCS.PHASECHK.TRANS64.TRYWAIT P0, [R16+URZ+0x28400], R3 ;  /* 0x02840003100075a7 */ /* 0x0022a4000800017f */
[----:B--2---:R-:W-:Y:S05]  /*8af0*/  @!P0 NANOSLEEP.SYNCS 0x989680 ;  /* 0x009896800000895d */ /* 0x004fea0003900000 */
[----:B------:R-:W2:Y:S02]  /*8b00*/  @!P0 SYNCS.PHASECHK.TRANS64 P0, [R16+URZ+0x28400], R3 ;  /* 0x02840003100085a7 */ /* 0x000ea4000800007f */
[----:B--2---:R-:W-:Y:S05]  /*8b10*/  @!P0 BRA `(.L_x_1496) ;  /* 0xfffffffc00f08947 */ /* 0x004fea000383ffff */
.L_x_1495:
[----:B------:R-:W-:Y:S05]  /*8b20*/  BSYNC B0 ;  /* 0x0000000000007941 */ /* 0x000fea0003800000 */
.L_x_1494:
[----:B------:R-:W-:Y:S05]  /*8b30*/  BRA `(.L_x_1497) ;  /* 0x00000094006c7947 */ /* 0x000fea0003800000 */
.L_x_1493:
[----:B------:R-:W-:Y:S01]  /*8b40*/  ULOP3.LUT UP0, URZ, UR44, 0x3ff, URZ, 0xc0, !UPT ;  /* 0x000003ff2c3f7892 */ /* 0x000fe2000f80c03f */
[----:B-----5:R-:W-:Y:S01]  /*8b50*/  SHF.R.S32.HI R0, RZ, 0x1f, R38 ;  /* 0x0000001fff007819 */ /* 0x020fe20000011426 */
[----:B------:R-:W-:Y:S01]  /*8b60*/  ULDC.64 UR4, c[0x0][0x3f8] ;  /* 0x0000fe0000047ab9 */ /* 0x000fe20000000a00 */
[----:B------:R-:W-:Y:S01]  /*8b70*/  ULDC.64 UR6, c[0x0][0x408] ;  /* 0x0001020000067ab9 */ /* 0x000fe20000000a00 */
[----:B------:R-:W-:Y:S02]  /*8b80*/  IMAD.WIDE.U32 R24, R38, UR4, RZ ;  /* 0x0000000426187c25 */ /* 0x000fe4000f8e00ff */
[----:B------:R-:W-:Y:S02]  /*8b90*/  PLOP3.LUT P0, PT, PT, PT, UP0, 0x80, 0x0 ;  /* 0x000000000000781c */ /* 0x000fe40003f0f008 */
[C---:B------:R-:W-:Y:S02]  /*8ba0*/  IMAD R3, R0.reuse, UR4, RZ ;  /* 0x0000000400037c24 */ /* 0x040fe4000f8e02ff */
[----:B------:R-:W-:-:S02]  /*8bb0*/  IMAD R5, R0, UR6, RZ ;  /* 0x0000000600057c24 */ /* 0x000fc4000f8e02ff */
[C---:B------:R-:W-:Y:S02]  /*8bc0*/  IMAD R3, R38.reuse, UR5, R3 ;  /* 0x0000000526037c24 */ /* 0x040fe4000f8e0203 */
[C---:B------:R-:W-:Y:S02]  /*8bd0*/  IMAD R5, R38.reuse, UR7, R5 ;  /* 0x0000000726057c24 */ /* 0x040fe4000f8e0205 */
[----:B------:R-:W-:-:S04]  /*8be0*/  IMAD.WIDE.U32 R38, R38, UR6, RZ ;  /* 0x0000000626267c25 */ /* 0x000fc8000f8e00ff */
[----:B------:R-:W-:Y:S02]  /*8bf0*/  IMAD.IADD R51, R3, 0x1, R25 ;  /* 0x0000000103337824 */ /* 0x000fe400078e0219 */
[----:B------:R-:W-:Y:S01]  /*8c00*/  IMAD.IADD R27, R5, 0x1, R39 ;  /* 0x00000001051b7824 */ /* 0x000fe200078e0227 */
[----:B------:R-:W-:Y:S06]  /*8c10*/  @!P0 BRA `(.L_x_1498) ;  /* 0x0000000000408947 */ /* 0x000fec0003800000 */
[----:B------:R-:W-:Y:S01]  /*8c20*/  MOV R14, 0x0 ;  /* 0x00000000000e7802 */ /* 0x000fe20000000f00 */
[----:B------:R-:W-:Y:S01]  /*8c30*/  ULDC.64 UR4, c[0x4][0x1c8] ;  /* 0x0100720000047ab9 */ /* 0x000fe20000000a00 */
[----:B------:R-:W-:Y:S01]  /*8c40*/  ULDC.64 UR6, c[0x4][0x1d0] ;  /* 0x0100740000067ab9 */ /* 0x000fe20000000a00 */
[----:B------:R-:W-:Y:S01]  /*8c50*/  IMAD.U32 R4, RZ, RZ, UR4 ;  /* 0x00000004ff047e24 */ /* 0x000fe2000f8e00ff */
[----:B------:R-:W-:Y:S01]  /*8c60*/  MOV R13, RZ ;  /* 0x000000ff000d7202 */ /* 0x000fe20000000f00 */
        /* <DEDUP_REMOVED lines=8> */
[----:B------:R-:W-:-:S07]  /*8cf0*/  IMAD.MOV.U32 R12, RZ, RZ, 0x1 ;  /* 0x00000001ff0c7424 */ /* 0x000fce00078e00ff */
[----:B------:R-:W-:-:S07]  /*8d00*/  LEPC R20, `(.L_x_1498) ;  /* 0x000000001014794e */ /* 0x000fce0000000000 */
[----:B0-----:R-:W-:Y:S05]  /*8d10*/  CALL.ABS.NOINC R14 ;  /* 0x000000000e007343 */ /* 0x001fea0003c00000 */
.L_x_1498:
[----:B------:R-:W-:Y:S01]  /*8d20*/  ULDC.U8 UR4, c[0x0][0x410] ;  /* 0x0001040000047ab9 */ /* 0x000fe20000000000 */
[----:B------:R-:W-:Y:S01]  /*8d30*/  LEA.HI R29, R29, R26, RZ, 0x3 ;  /* 0x0000001a1d1d7211 */ /* 0x000fe200078f18ff */
[----:B------:R-:W-:Y:S01]  /*8d40*/  IMAD.IADD R0, R17, 0x1, R199 ;  /* 0x0000000111007824 */ /* 0x000fe200078e02c7 */
[----:B------:R-:W-:Y:S01]  /*8d50*/  ISETP.NE.AND P0, PT, RZ, UR4, PT ;  /* 0x00000004ff007c0c */ /* 0x000fe2000bf05270 */
[----:B------:R-:W-:Y:S01]  /*8d60*/  BSSY B0, `(.L_x_1499) ;  /* 0x0000930000007945 */ /* 0x000fe20003800000 */
[----:B------:R-:W-:-:S05]  /*8d70*/  LOP3.LUT R3, R29, 0xfffffff8, RZ, 0xc0, !PT ;  /* 0xfffffff81d037812 */ /* 0x000fca00078ec0ff */
[----:B------:R-:W-:-:S04]  /*8d80*/  IMAD.IADD R3, R26, 0x1, -R3 ;  /* 0x000000011a037824 */ /* 0x000fc800078e0a03 */
[----:B------:R-:W-:Y:S02]  /*8d90*/  IMAD R9, R3, 0x20, R0 ;  /* 0x0000002003097824 */ /* 0x000fe400078e0200 */
[----:B------:R-:W-:Y:S05]  /*8da0*/  @!P0 BRA `(.L_x_1500) ;  /* 0x00000048005c8947 */ /* 0x000fea0003800000 */
[----:B------:R-:W0:Y:S01]  /*8db0*/  LDC R8, c[0x0][0x448] ;  /* 0x00011200ff087b82 */ /* 0x000e220000000800 */
[----:B------:R-:W-:Y:S01]  /*8dc0*/  ULDC.64 UR4, c[0x0][0x3f8] ;  /* 0x0000fe0000047ab9 */ /* 0x000fe20000000a00 */
[----:B------:R-:W-:Y:S01]  /*8dd0*/  IMAD.MOV.U32 R50, RZ, RZ, R24 ;  /* 0x000000ffff327224 */ /* 0x000fe200078e0018 */
[----:B------:R-:W-:Y:S01]  /*8de0*/  ULDC.64 UR6, c[0x0][0x408] ;  /* 0x0001020000067ab9 */ /* 0x000fe20000000a00 */
[----:B------:R-:W-:Y:S01]  /*8df0*/  IMAD.MOV.U32 R5, RZ, RZ, R27 ;  /* 0x000000ffff057224 */ /* 0x000fe200078e001b */
[----:B------:R-:W-:Y:S01]  /*8e00*/  ULDC.64 UR8, c[0x0][0x400] ;  /* 0x0001000000087ab9 */ /* 0x000fe20000000a00 */
[----:B0-----:R-:W-:-:S13]  /*8e10*/  ISETP.NE.AND P0, PT, R8, 0x1, PT ;  /* 0x000000010800780c */ /* 0x001fda0003f05270 */
[----:B------:R-:W0:Y:S08]  /*8e20*/  @P0 LDC R4, c[0x0][0x44c] ;  /* 0x00011300ff040b82 */ /* 0x000e300000000800 */
[----:B------:R-:W1:Y:S01]  /*8e30*/  @P0 LDC R6, c[0x0][0x450] ;  /* 0x00011400ff060b82 */ /* 0x000e620000000800 */
[----:B0-----:R-:W-:-:S04]  /*8e40*/  @P0 IMAD.HI.U32 R3, R9, R4, RZ ;  /* 0x0000000409030227 */ /* 0x001fc800078e00ff */
[----:B------:R-:W-:Y:S01]  /*8e50*/  IMAD.MOV.U32 R4, RZ, RZ, R38 ;  /* 0x000000ffff047224 */ /* 0x000fe200078e0026 */
[----:B-1----:R-:W-:-:S04]  /*8e60*/  @P0 SHF.R.U32.HI R9, RZ, R6, R3 ;  /* 0x00000006ff090219 */ /* 0x002fc80000011603 */
[----:B------:R-:W-:Y:S01]  /*8e70*/  SHF.R.S32.HI R3, RZ, 0x1f, R9 ;  /* 0x0000001fff037819 */ /* 0x000fe20000011409 */
[----:B------:R-:W-:-:S04]  /*8e80*/  IMAD.WIDE.U32 R50, R9, UR4, R50 ;  /* 0x0000000409327c25 */ /* 0x000fc8000f8e0032 */
[----:B------:R-:W-:Y:S02]  /*8e90*/  IMAD R6, R3, UR4, RZ ;  /* 0x0000000403067c24 */ /* 0x000fe4000f8e02ff */
[----:B------:R-:W-:-:S04]  /*8ea0*/  IMAD.WIDE.U32 R4, R9, UR6, R4 ;  /* 0x0000000609047c25 */ /* 0x000fc8000f8e0004 */
[----:B------:R-:W-:Y:S01]  /*8eb0*/  IMAD R7, R9, UR5, R6 ;  /* 0x0000000509077c24 */ /* 0x000fe2000f8e0206 */
[----:B------:R-:W-:Y:S01]  /*8ec0*/  ULDC.64 UR4, c[0x0][0x3e8] ;  /* 0x0000fa0000047ab9 */ /* 0x000fe20000000a00 */
[----:B------:R-:W-:Y:S01]  /*8ed0*/  IMAD R6, R3, UR6, RZ ;  /* 0x0000000603067c24 */ /* 0x000fe2000f8e02ff */
[----:B------:R-:W-:Y:S01]  /*8ee0*/  IADD3 R48, P0, R50, UR4, RZ ;  /* 0x0000000432307c10 */ /* 0x000fe2000ff1e0ff */
[----:B------:R-:W-:Y:S01]  /*8ef0*/  UMOV UR4, 0xffffffff ;  /* 0xffffffff00047882 */ /* 0x000fe20000000000 */
[----:B------:R-:W-:Y:S01]  /*8f00*/  IADD3 R49, P1, R4, UR8, RZ ;  /* 0x0000000804317c10 */ /* 0x000fe2000ff3e0ff */
[----:B------:R-:W-:Y:S01]  /*8f10*/  IMAD R37, R9, UR7, R6 ;  /* 0x0000000709257c24 */ /* 0x000fe2000f8e0206 */
[----:B------:R-:W-:-:S04]  /*8f20*/  IADD3.X R50, R51, UR5, R7, P0, !PT ;  /* 0x0000000533327c10 */ /* 0x000fc800087fe407 */
[----:B------:R-:W-:Y:S01]  /*8f30*/  IADD3.X R37, R5, UR9, R37, P1, !PT ;  /* 0x0000000905257c10 */ /* 0x000fe20008ffe425 */
[----:B------:R-:W-:Y:S06]  /*8f40*/  BRA.DIV UR4, `(.L_x_1501) ;  /* 0x0000023604487947 */ /* 0x000fec000b800000 */
[----:B------:R0:W1:Y:S04]  /*8f50*/  SHFL.IDX PT, R3, R50, RZ, 0x181f ;  /* 0x00181fff32037589 */ /* 0x00006800000e0000 */
[----:B------:R0:W2:Y:S04]  /*8f60*/  SHFL.IDX PT, R5, R48, RZ, 0x181f ;  /* 0x00181fff30057589 */ /* 0x0000a800000e0000 */
[----:B------:R0:W3:Y:S04]  /*8f70*/  SHFL.IDX PT, R9, R37, RZ, 0x181f ;  /* 0x00181fff25097589 */ /* 0x0000e800000e0000 */
[----:B------:R0:W4:Y:S02]  /*8f80*/  SHFL.IDX PT, R14, R49, RZ, 0x181f ;  /* 0x00181fff310e7589 */ /* 0x00012400000e0000 */
.L_x_1821:
[----:B------:R-:W-:Y:S01]  /*8f90*/  IMAD R51, R195, R8, RZ ;  /* 0x00000008c3337224 */ /* 0x000fe200078e02ff */
[----:B------:R-:W-:Y:S01]  /*8fa0*/  BSSY B1, `(.L_x_1502) ;  /* 0x000001a000017945 */ /* 0x000fe20003800000 */
[----:B------:R-:W-:Y:S02]  /*8fb0*/  CS2R R40, SRZ ;  /* 0x0000000000287805 */ /* 0x000fe4000001ff00 */
[----:B------:R-:W-:Y:S02]  /*8fc0*/  CS2R R44, SRZ ;  /* 0x00000000002c7805 */ /* 0x000fe4000001ff00 */
[----:B------:R-:W-:Y:S02]  /*8fd0*/  CS2R R42, SRZ ;  /* 0x00000000002a7805 */ /* 0x000fe4000001ff00 */
[----:B------:R-:W-:Y:S02]  /*8fe0*/  ISETP.GE.AND P0, PT, R0, R51, PT ;  /* 0x000000330000720c */ /* 0x000fe40003f06270 */
[----:B------:R-:W-:-:S11]  /*8ff0*/  CS2R R46, SRZ ;  /* 0x00000000002e7805 */ /* 0x000fd6000001ff00 */
[----:B------:R-:W-:Y:S05]  /*9000*/  @P0 BRA `(.L_x_1503) ;  /* 0x00000000004c0947 */ /* 0x000fea0003800000 */
[----:B------:R-:W-:Y:S01]  /*9010*/  ULDC UR4, c[0x0][0x3f4] ;  /* 0x0000fd0000047ab9 */ /* 0x000fe20000000800 */
[----:B------:R-:W-:Y:S02]  /*9020*/  CS2R R40, SRZ ;  /* 0x0000000000287805 */ /* 0x000fe4000001ff00 */
[----:B------:R-:W-:Y:S02]  /*9030*/  ISETP.GE.AND P4, PT, R194, UR4, PT ;  /* 0x00000004c2007c0c */ /* 0x000fe4000bf86270 */
[----:B------:R-:W-:Y:S02]  /*9040*/  CS2R R44, SRZ ;  /* 0x00000000002c7805 */ /* 0x000fe4000001ff00 */
[----:B------:R-:W-:Y:S02]  /*9050*/  ISETP.GE.AND P3, PT, R18, UR4, PT ;  /* 0x0000000412007c0c */ /* 0x000fe4000bf66270 */
[----:B------:R-:W-:-:S07]  /*9060*/  CS2R R46, SRZ ;  /* 0x00000000002e7805 */ /* 0x000fce000001ff00 */
[----:B--2---:R-:W-:-:S04]  /*9070*/  @!P4 IADD3 R10, P0, R194, R5, RZ ;  /* 0x00000005c20ac210 */ /* 0x004fc80007f1e0ff */
[-C--:B----4-:R-:W-:Y:S02]  /*9080*/  @!P3 IADD3 R6, P1, R18, R14.reuse, RZ ;  /* 0x0000000e1206b210 */ /* 0x090fe40007f3e0ff */
[----:B------:R-:W-:Y:S01]  /*9090*/  @!P4 IADD3 R8, P2, R194, R14, RZ ;  /* 0x0000000ec208c210 */ /* 0x000fe20007f5e0ff */
[--C-:B-1----:R-:W-:Y:S01]  /*90a0*/  @!P4 IMAD.X R11, R3, 0x1, R216.reuse, P0 ;  /* 0x00000001030bc824 */ /* 0x102fe200000e06d8 */
[----:B------:R-:W-:Y:S01]  /*90b0*/  @!P3 IADD3 R4, P0, R18, R5, RZ ;  /* 0x000000051204b210 */ /* 0x000fe20007f1e0ff */
[C-C-:B---3--:R-:W-:Y:S01]  /*90c0*/  @!P3 IMAD.X R7, R9.reuse, 0x1, R19.reuse, P1 ;  /* 0x000000010907b824 */ /* 0x148fe200008e0613 */
[----:B------:R-:W-:Y:S01]  /*90d0*/  CS2R R42, SRZ ;  /* 0x00000000002a7805 */ /* 0x000fe2000001ff00 */
[----:B------:R-:W-:Y:S01]  /*90e0*/  @!P4 IMAD.X R9, R9, 0x1, R216, P2 ;  /* 0x000000010909c824 */ /* 0x000fe200010e06d8 */
[----:B------:R1:W5:Y:S01]  /*90f0*/  @!P4 LD.E.64 R40, desc[UR46][R10.64] ;  /* 0x0000002e0a28c980 */ /* 0x000362000c101b00 */
[----:B------:R-:W-:-:S03]  /*9100*/  @!P3 IMAD.X R5, R3, 0x1, R19, P0 ;  /* 0x000000010305b824 */ /* 0x000fc600000e0613 */
[----:B------:R1:W5:Y:S04]  /*9110*/  @!P3 LD.E.64 R46, desc[UR46][R6.64] ;  /* 0x0000002e062eb980 */ /* 0x000368000c101b00 */
[----:B------:R1:W5:Y:S04]  /*9120*/  @!P3 LD.E.64 R44, desc[UR46][R4.64] ;  /* 0x0000002e042cb980 */ /* 0x000368000c101b00 */
[----:B------:R1:W5:Y:S02]  /*9130*/  @!P4 LD.E.64 R42, desc[UR46][R8.64] ;  /* 0x0000002e082ac980 */ /* 0x000364000c101b00 */
.L_x_1503:
[----:B------:R-:W-:Y:S05]  /*9140*/  BSYNC B1 ;  /* 0x0000000000017941 */ /* 0x000fea0003800000 */
.L_x_1502:
[----:B------:R-:W-:Y:S01]  /*9150*/  UMOV UR4, 0xffffffff ;  /* 0xffffffff00047882 */ /* 0x000fe20000000000 */
[----:B------:R-:W-:Y:S02]  /*9160*/  CS2R R30, SRZ ;  /* 0x00000000001e7805 */ /* 0x000fe4000001ff00 */
[----:B------:R-:W-:Y:S05]  /*9170*/  BRA.DIV UR4, `(.L_x_1504) ;  /* 0x00000236042c7947 */ /* 0x000fea000b800000 */
[----:B-1----:R1:W0:Y:S04]  /*9180*/  SHFL.IDX PT, R3, R50, 0x1, 0x181f ;  /* 0x00381f0032037f89 */ /* 0x00222800000e0000 */
[----:B--2---:R1:W2:Y:S04]  /*9190*/  SHFL.IDX PT, R5, R48, 0x1, 0x181f ;  /* 0x00381f0030057f89 */ /* 0x0042a800000e0000 */
[----:B---3--:R1:W3:Y:S04]  /*91a0*/  SHFL.IDX PT, R9, R37, 0x1, 0x181f ;  /* 0x00381f0025097f89 */ /* 0x0082e800000e0000 */
[----:B----4-:R1:W4:Y:S02]  /*91b0*/  SHFL.IDX PT, R14, R49, 0x1, 0x181f ;  /* 0x00381f00310e7f89 */ /* 0x01032400000e0000 */
.L_x_1827:
[----:B------:R-:W-:Y:S01]  /*91c0*/  VIADD R4, R0, 0x20 ;  /* 0x0000002000047836 */ /* 0x000fe20000000000 */
[----:B------:R-:W-:Y:S01]  /*91d0*/  BSSY B1, `(.L_x_1505) ;  /* 0x0000019000017945 */ /* 0x000fe20003800000 */
[----:B------:R-:W-:Y:S02]  /*91e0*/  CS2R R34, SRZ ;  /* 0x0000000000227805 */ /* 0x000fe4000001ff00 */
[----:B------:R-:W-:Y:S02]  /*91f0*/  CS2R R32, SRZ ;  /* 0x0000000000207805 */ /* 0x000fe4000001ff00 */
[----:B------:R-:W-:Y:S02]  /*9200*/  CS2R R38, SRZ ;  /* 0x0000000000267805 */ /* 0x000fe4000001ff00 */
[----:B------:R-:W-:-:S13]  /*9210*/  ISETP.GE.AND P0, PT, R4, R51, PT ;  /* 0x000000330400720c */ /* 0x000fda0003f06270 */
[----:B------:R-:W-:Y:S05]  /*9220*/  @P0 BRA `(.L_x_1506) ;  /* 0x00000000004c0947 */ /* 0x000fea0003800000 */
[----:B------:R-:W-:Y:S01]  /*9230*/  ULDC UR4, c[0x0][0x3f4] ;  /* 0x0000fd0000047ab9 */ /* 0x000fe20000000800 */
[----:B------:R-:W-:Y:S02]  /*9240*/  CS2R R30, SRZ ;  /* 0x00000000001e7805 */ /* 0x000fe4000001ff00 */
[----:B------:R-:W-:Y:S02]  /*9250*/  ISETP.GE.AND P4, PT, R194, UR4, PT ;  /* 0x00000004c2007c0c */ /* 0x000fe4000bf86270 */
[----:B------:R-:W-:Y:S02]  /*9260*/  CS2R R34, SRZ ;  /* 0x0000000000227805 */ /* 0x000fe4000001ff00 */
[----:B------:R-:W-:-:S09]  /*9270*/  ISETP.GE.AND P3, PT, R18, UR4, PT ;  /* 0x0000000412007c0c */ /* 0x000fd2000bf66270 */
[----:B--2---:R-:W-:-:S05]  /*9280*/  @!P4 IADD3 R6, P0, R194, R5, RZ ;  /* 0x00000005c206c210 */ /* 0x004fca0007f1e0ff */
[C---:B0-----:R-:W-:Y:S01]  /*9290*/  @!P4 IMAD.X R7, R3.reuse, 0x1, R216, P0 ;  /* 0x000000010307c824 */ /* 0x041fe200000e06d8 */
[----:B------:R-:W-:Y:S02]  /*92a0*/  @!P3 IADD3 R4, P0, R18, R5, RZ ;  /* 0x000000051204b210 */ /* 0x000fe40007f1e0ff */
[----:B----4-:R-:W-:Y:S02]  /*92b0*/  @!P4 IADD3 R8, P2, R194, R14, RZ ;  /* 0x0000000ec208c210 */ /* 0x010fe40007f5e0ff */
[----:B------:R0:W5:Y:S01]  /*92c0*/  @!P4 LD.E.64 R30, desc[UR46][R6.64] ;  /* 0x0000002e061ec980 */ /* 0x000162000c101b00 */
[----:B------:R-:W-:Y:S02]  /*92d0*/  CS2R R38, SRZ ;  /* 0x0000000000267805 */ /* 0x000fe4000001ff00 */
[----:B------:R-:W-:Y:S01]  /*92e0*/  CS2R R32, SRZ ;  /* 0x0000000000207805 */ /* 0x000fe2000001ff00 */
[----:B------:R-:W-:-:S05]  /*92f0*/  @!P3 IMAD.X R5, R3, 0x1, R19, P0 ;  /* 0x000000010305b824 */ /* 0x000fca00000e0613 */
[----:B------:R2:W5:Y:S01]  /*9300*/  @!P3 LD.E.64 R34, desc[UR46][R4.64] ;  /* 0x0000002e0422b980 */ /* 0x000562000c101b00 */
[----:B0-----:R-:W-:-:S05]  /*9310*/  @!P3 IADD3 R6, P1, R18, R14, RZ ;  /* 0x0000000e1206b210 */ /* 0x001fca0007f3e0ff */
[C---:B---3--:R-:W-:Y:S02]  /*9320*/  @!P3 IMAD.X R7, R9.reuse, 0x1, R19, P1 ;  /* 0x000000010907b824 */ /* 0x048fe400008e0613 */
[----:B------:R-:W-:-:S03]  /*9330*/  @!P4 IMAD.X R9, R9, 0x1, R216, P2 ;  /* 0x000000010909c824 */ /* 0x000fc600010e06d8 */
[----:B------:R2:W5:Y:S04]  /*9340*/  @!P3 LD.E.64 R38, desc[UR46][R6.64] ;  /* 0x0000002e0626b980 */ /* 0x000568000c101b00 */
[----:B------:R2:W5:Y:S02]  /*9350*/  @!P4 LD.E.64 R32, desc[UR46][R8.64] ;  /* 0x0000002e0820c980 */ /* 0x000564000c101b00 */
.L_x_1506:
[----:B------:R-:W-:Y:S05]  /*9360*/  BSYNC B1 ;  /* 0x0000000000017941 */ /* 0x000fea0003800000 */
.L_x_1505:
[----:B------:R-:W-:-:S03]  /*9370*/  UMOV UR4, 0xffffffff ;  /* 0xffffffff00047882 */ /* 0x000fc60000000000 */
[----:B------:R-:W-:Y:S05]  /*9380*/  BRA.DIV UR4, `(.L_x_1507) ;  /* 0x0000023604187947 */ /* 0x000fea000b800000 */
[----:B0-----:R0:W0:Y:S04]  /*9390*/  SHFL.IDX PT, R3, R50, 0x2, 0x181f ;  /* 0x00581f0032037f89 */ /* 0x00102800000e0000 */
[----:B--2---:R2:W0:Y:S04]  /*93a0*/  SHFL.IDX PT, R5, R48, 0x2, 0x181f ;  /* 0x00581f0030057f89 */ /* 0x00442800000e0000 */
[----:B---3--:R2:W3:Y:S04]  /*93b0*/  SHFL.IDX PT, R9, R37, 0x2, 0x181f ;  /* 0x00581f0025097f89 */ /* 0x0084e800000e0000 */
[----:B----4-:R2:W4:Y:S02]  /*93c0*/  SHFL.IDX PT, R14, R49, 0x2, 0x181f ;  /* 0x00581f00310e7f89 */ /* 0x01052400000e0000 */
.L_x_1833:
[----:B------:R-:W-:Y:S01]  /*93d0*/  VIADD R4, R0, 0x40 ;  /* 0x0000004000047836 */ /* 0x000fe20000000000 */
        /* <DEDUP_REMOVED lines=11> */
[----:B------:R-:W-:-:S09]  /*9490*/  ISETP.GE.AND P3, PT, R18, UR4, PT ;  /* 0x0000000412007c0c */ /* 0x000fd2000bf66270 */
[----:B0-----:R-:W-:-:S05]  /*94a0*/  @!P4 IADD3 R6, P0, R194, R5, RZ ;  /* 0x00000005c206c210 */ /* 0x001fca0007f1e0ff */
[C---:B------:R-:W-:Y:S01]  /*94b0*/  @!P4 IMAD.X R7, R3.reuse, 0x1, R216, P0 ;  /* 0x000000010307c824 */ /* 0x040fe200000e06d8 */
        /* <DEDUP_REMOVED lines=12> */
.L_x_1509:
[----:B------:R-:W-:Y:S05]  /*9580*/  BSYNC B1 ;  /* 0x0000000000017941 */ /* 0x000fea0003800000 */
.L_x_1508:
[----:B------:R-:W-:Y:S01]  /*9590*/  UMOV UR4, 0xffffffff ;  /* 0xffffffff00047882 */ /* 0x000fe20000000000 */
[----:B---34-:R-:W-:Y:S02]  /*95a0*/  CS2R R8, SRZ ;  /* 0x0000000000087805 */ /* 0x018fe4000001ff00 */
[----:B------:R-:W-:Y:S05]  /*95b0*/  BRA.DIV UR4, `(.L_x_1510) ;  /* 0x0000023204fc7947 */ /* 0x000fea000b800000 */
[----:B0-----:R0:W3:Y:S04]  /*95c0*/  SHFL.IDX PT, R3, R50, 0x3, 0x181f ;  /* 0x00781f0032037f89 */ /* 0x0010e800000e0000 */
[----:B------:R0:W4:Y:S04]  /*95d0*/  SHFL.IDX PT, R5, R48, 0x3, 0x181f ;  /* 0x00781f0030057f89 */ /* 0x00012800000e0000 */
[----:B-12---:R-:W1:Y:S04]  /*95e0*/  SHFL.IDX PT, R37, R37, 0x3, 0x181f ;  /* 0x00781f0025257f89 */ /* 0x006e6800000e0000 */
[----:B0-----:R-:W2:Y:S02]  /*95f0*/  SHFL.IDX PT, R49, R49, 0x3, 0x181f ;  /* 0x00781f0031317f89 */ /* 0x001ea400000e0000 */
.L_x_1839:
        /* <DEDUP_REMOVED lines=12> */
[----:B----4-:R-:W-:-:S05]  /*96c0*/  @!P4 IADD3 R6, P0, R194, R5, RZ ;  /* 0x00000005c206c210 */ /* 0x010fca0007f1e0ff */
[C---:B---3--:R-:W-:Y:S01]  /*96d0*/  @!P4 IMAD.X R7, R3.reuse, 0x1, R216, P0 ;  /* 0x000000010307c824 */ /* 0x048fe200000e06d8 */
[----:B------:R-:W-:Y:S02]  /*96e0*/  @!P3 IADD3 R4, P0, R18, R5, RZ ;  /* 0x000000051204b210 */ /* 0x000fe40007f1e0ff */
[----:B--2---:R-:W-:Y:S02]  /*96f0*/  @!P4 IADD3 R48, P2, R194, R49, RZ ;  /* 0x00000031c230c210 */ /* 0x004fe40007f5e0ff */
[----:B------:R0:W5:Y:S01]  /*9700*/  @!P4 LD.E.64 R8, desc[UR46][R6.64] ;  /* 0x0000002e0608c980 */ /* 0x000162000c101b00 */
[----:B------:R-:W-:Y:S02]  /*9710*/  CS2R R14, SRZ ;  /* 0x00000000000e7805 */ /* 0x000fe4000001ff00 */
[----:B------:R-:W-:Y:S01]  /*9720*/  CS2R R10, SRZ ;  /* 0x00000000000a7805 */ /* 0x000fe2000001ff00 */
[----:B------:R-:W-:-:S05]  /*9730*/  @!P3 IMAD.X R5, R3, 0x1, R19, P0 ;  /* 0x000000010305b824 */ /* 0x000fca00000e0613 */
[----:B------:R2:W5:Y:S01]  /*9740*/  @!P3 LD.E.64 R12, desc[UR46][R4.64] ;  /* 0x0000002e040cb980 */ /* 0x000562000c101b00 */
[----:B0-----:R-:W-:Y:S01]  /*9750*/  @!P3 IADD3 R6, P1, R18, R49, RZ ;  /* 0x000000311206b210 */ /* 0x001fe20007f3e0ff */
[----:B-1----:R-:W-:-:S04]  /*9760*/  @!P4 IMAD.X R49, R37, 0x1, R216, P2 ;  /* 0x000000012531c824 */ /* 0x002fc800010e06d8 */
[----:B------:R-:W-:Y:S01]  /*9770*/  @!P3 IMAD.X R7, R37, 0x1, R19, P1 ;  /* 0x000000012507b824 */ /* 0x000fe200008e0613 */
[----:B------:R2:W5:Y:S04]  /*9780*/  @!P4 LD.E.64 R10, desc[UR46][R48.64] ;  /* 0x0000002e300ac980 */ /* 0x000568000c101b00 */
[----:B------:R2:W5:Y:S03]  /*9790*/  @!P3 LD.E.64 R14, desc[UR46][R6.64] ;  /* 0x0000002e060eb980 */ /* 0x000566000c101b00 */
.L_x_1512:
[----:B------:R-:W-:Y:S05]  /*97a0*/  BSYNC B1 ;  /* 0x0000000000017941 */ /* 0x000fea0003800000 */
.L_x_1511:
[----:B------:R-:W-:Y:S01]  /*97b0*/  ULEA.HI UR4, UR43, UR43, URZ, 0x1 ;  /* 0x0000002b2b047291 */ /* 0x000fe2000f8f083f */
[----:B------:R-:W-:Y:S01]  /*97c0*/  VIADDMNMX R0, R51, -R199, 0x80, PT ;  /* 0x0000008033007446 */ /* 0x000fe200038009c7 */
[----:B------:R-:W-:Y:S02]  /*97d0*/  BSSY B1, `(.L_x_1513) ;  /* 0x0000008000017945 */ /* 0x000fe40003800000 */
[----:B------:R-:W-:Y:S01]  /*97e0*/  ULOP3.LUT UR4, UR4, 0xfffffffe, URZ, 0xc0, !UPT ;  /* 0xfffffffe04047892 */ /* 0x000fe2000f8ec03f */
[----:B------:R-:W-:-:S03]  /*97f0*/  ISETP.GE.AND P1, PT, R17, R0, PT ;  /* 0x000000001100720c */ /* 0x000fc60003f26270 */
[----:B------:R-:W-:-:S06]  /*9800*/  UIADD3 UR4, UR43, -UR4, URZ ;  /* 0x800000042b047290 */ /* 0x000fcc000fffe03f */
[----:B---3--:R-:W-:-:S05]  /*9810*/  IMAD.U32 R3, RZ, RZ, UR4 ;  /* 0x00000004ff037e24 */ /* 0x008fca000f8e00ff */
[----:B------:R-:W-:-:S04]  /*9820*/  SHF.L.U32 R3, R3, 0x1f, RZ ;  /* 0x0000001f03037819 */ /* 0x000fc800000006ff */
[----:B------:R-:W0:Y:S02]  /*9830*/  SYNCS.PHASECHK.TRANS64.TRYWAIT P0, [R16+URZ+0x28400], R3 ;  /* 0x02840003100075a7 */ /* 0x000e24000800017f */
[----:B0-----:R-:W-:Y:S05]  /*9840*/  @!P0 BRA `(.L_x_1514) ;  /* 0x0000023000cc8947 */ /* 0x001fea0003800000 */
.L_x_1840:
[----:B------:R-:W-:Y:S05]  /*9850*/  BSYNC B1 ;  /* 0x0000000000017941 */ /* 0x000fea0003800000 */
.L_x_1513:
[----:B------:R-:W-:Y:S04]  /*9860*/  BSSY B1, `(.L_x_1515) ;  /* 0x00000f9000017945 */ /* 0x000fe80003800000 */
[----:B------:R-:W-:Y:S05]  /*9870*/  @P1 BRA `(.L_x_1516) ;  /* 0x0000000c00dc1947 */ /* 0x000fea0003800000 */
[----:B0-----:R-:W0:Y:S01]  /*9880*/  LDC R3, c[0x0][0x3f4] ;  /* 0x0000fd00ff037b82 */ /* 0x001e220000000800 */
[----:B------:R-:W-:Y:S01]  /*9890*/  BSSY B2, `(.L_x_1517) ;  /* 0x000007a000027945 */ /* 0x000fe20003800000 */
[-C--:B0-----:R-:W-:Y:S02]  /*98a0*/  ISETP.GE.AND P0, PT, R18, R3.reuse, PT ;  /* 0x000000031200720c */ /* 0x081fe40003f06270 */
[----:B------:R-:W-:-:S11]  /*98b0*/  ISETP.GE.AND P1, PT, R194, R3, PT ;  /* 0x00000003c200720c */ /* 0x000fd60003f26270 */
[----:B------:R-:W-:Y:S05]  /*98c0*/  @P0 BRA `(.L_x_1518) ;  /* 0x0000000400d80947 */ /* 0x000fea0003800000 */
[----:B--2-4-:R-:W0:Y:S01]  /*98d0*/  LDS.128 R4, [R214+0x18000] ;  /* 0x01800000d6047984 */ /* 0x014e220000000c00 */
[----:B-1---5:R-:W-:Y:S02]  /*98e0*/  SHF.R.U32.HI R37, RZ, 0x8, R44 ;  /* 0x00000008ff257819 */ /* 0x022fe4000001162c */
[----:B------:R-:W-:Y:S02]  /*98f0*/  SHF.R.U32.HI R50, RZ, 0x8, R45 ;  /* 0x00000008ff327819 */ /* 0x000fe4000001162d */
[----:B------:R-:W-:Y:S02]  /*9900*/  LOP3.LUT R3, R44, 0xff, RZ, 0xc0, !PT ;  /* 0x000000ff2c037812 */ /* 0x000fe400078ec0ff */
[----:B------:R-:W-:Y:S02]  /*9910*/  LOP3.LUT R48, R37, 0xff, RZ, 0xc0, !PT ;  /* 0x000000ff25307812 */ /* 0x000fe400078ec0ff */
[----:B------:R-:W-:Y:S02]  /*9920*/  SHF.R.U32.HI R52, RZ, 0x8, R47 ;  /* 0x00000008ff347819 */ /* 0x000fe4000001162f */
[----:B------:R-:W-:-:S02]  /*9930*/  LOP3.LUT R49, R45, 0xff, RZ, 0xc0, !PT ;  /* 0x000000ff2d317812 */ /* 0x000fc400078ec0ff */
[----:B------:R-:W-:Y:S02]  /*9940*/  LOP3.LUT R50, R50, 0xff, RZ, 0xc0, !PT ;  /* 0x000000ff32327812 */ /* 0x000fe400078ec0ff */
[----:B------:R-:W-:Y:S02]  /*9950*/  PRMT R3, R48, 0x7604, R3 ;  /* 0x0000760430037816 */ /* 0x000fe40000000003 */
[----:B------:R-:W-:Y:S02]  /*9960*/  SHF.R.U32.HI R54, RZ, 0x10, R45 ;  /* 0x00000010ff367819 */ /* 0x000fe4000001162d */
[----:B------:R-:W-:Y:S02]  /*9970*/  SHF.R.U32.HI R48, RZ, 0x8, R46 ;  /* 0x00000008ff307819 */ /* 0x000fe4000001162e */
[----:B------:R-:W-:Y:S02]  /*9980*/  SHF.R.U32.HI R53, RZ, 0x10, R47 ;  /* 0x00000010ff357819 */ /* 0x000fe4000001162f */
[----:B------:R-:W-:-:S02]  /*9990*/  LOP3.LUT R51, R47, 0xff, RZ, 0xc0, !PT ;  /* 0x000000ff2f337812 */ /* 0x000fc400078ec0ff */
[----:B------:R-:W-:Y:S01]  /*99a0*/  LOP3.LUT R52, R52, 0xff, RZ, 0xc0, !PT ;  /* 0x000000ff34347812 */ /* 0x000fe200078ec0ff */
[----:B------:R-:W-:Y:S01]  /*99b0*/  IMAD.U32 R53, R53, 0x10000, RZ ;  /* 0x0001000035357824 */ /* 0x000fe200078e00ff */
[----:B------:R-:W-:Y:S02]  /*99c0*/  PRMT R49, R50, 0x7604, R49 ;  /* 0x0000760432317816 */ /* 0x000fe40000000031 */
[----:B------:R-:W-:Y:S01]  /*99d0*/  LOP3.LUT R50, R48, 0xff, RZ, 0xc0, !PT ;  /* 0x000000ff30327812 */ /* 0x000fe200078ec0ff */
[----:B------:R-:W-:Y:S01]  /*99e0*/  IMAD.U32 R48, R54, 0x10000, RZ ;  /* 0x0001000036307824 */ /* 0x000fe200078e00ff */
[----:B------:R-:W-:Y:S02]  /*99f0*/  PRMT R52, R52, 0x7604, R51 ;  /* 0x0000760434347816 */ /* 0x000fe40000000033 */
[----:B------:R-:W-:Y:S02]  /*9a00*/  LOP3.LUT R37, R46, 0xff, RZ, 0xc0, !PT ;  /* 0x000000ff2e257812 */ /* 0x000fe400078ec0ff */
[----:B------:R-:W-:-:S02]  /*9a10*/  LOP3.LUT R49, R49, 0xff0000, R48, 0xf8, !PT ;  /* 0x00ff000031317812 */ /* 0x000fc400078ef830 */
[----:B------:R-:W-:Y:S02]  /*9a20*/  LOP3.LUT R53, R52, 0xff0000, R53, 0xf8, !PT ;  /* 0x00ff000034357812 */ /* 0x000fe400078ef835 */
[----:B------:R-:W-:Y:S02]  /*9a30*/  LOP3.LUT R49, R49, 0xff000000, R45, 0xf8, !PT ;  /* 0xff00000031317812 */ /* 0x000fe400078ef82d */
[----:B------:R-:W-:Y:S02]  /*9a40*/  LOP3.LUT R53, R53, 0xff000000, R47, 0xf8, !PT ;  /* 0xff00000035357812 */ /* 0x000fe400078ef82f */
[----:B------:R-:W-:Y:S02]  /*9a50*/  PRMT R51, R50, 0x7604, R37 ;  /* 0x0000760432337816 */ /* 0x000fe40000000025 */
[----:B------:R-:W-:Y:S02]  /*9a60*/  LOP3.LUT R37, R3, 0xff0000, R44, 0xf8, !PT ;  /* 0x00ff000003257812 */ /* 0x000fe400078ef82c */
[----:B0-----:R-:W-:-:S02]  /*9a70*/  F2FP.F16.E4M3.UNPACK_B R3, R6.H1 ;  /* 0x00000006ff03723e */ /* 0x001fc400030006ff */
[----:B------:R-:W-:Y:S02]  /*9a80*/  F2FP.F16.E4M3.UNPACK_B R52, R53 ;  /* 0x00000035ff34723e */ /* 0x000fe400020006ff */
[----:B------:R-:W-:Y:S02]  /*9a90*/  F2FP.F16.E4M3.UNPACK_B R47, R49 ;  /* 0x00000031ff2f723e */ /* 0x000fe400020006ff */
[----:B------:R-:W-:Y:S01]  /*9aa0*/  LOP3.LUT R48, R37, 0xff000000, R44, 0xf8, !PT ;  /* 0xff00000025307812 */ /* 0x000fe200078ef82c */
[----:B------:R-:W-:Y:S01]  /*9ab0*/  HADD2.F32 R37, -RZ, R3.H1_H1 ;  /* 0x30000003ff257230 */ /* 0x000fe20000004100 */
[--C-:B------:R-:W-:Y:S01]  /*9ac0*/  LOP3.LUT R51, R51, 0xff0000, R46.reuse, 0xf8, !PT ;  /* 0x00ff000033337812 */ /* 0x100fe200078ef82e */
[--C-:B------:R-:W-:Y:S01]  /*9ad0*/  HADD2.F32 R54, -RZ, R52.reuse.H1_H1 ;  /* 0x30000034ff367230 */ /* 0x100fe20000004100 */
[----:B------:R-:W-:Y:S01]  /*9ae0*/  F2FP.F16.E4M3.UNPACK_B R6, R6 ;  /* 0x00000006ff06723e */ /* 0x000fe200020006ff */
[----:B------:R-:W-:Y:S01]  /*9af0*/  HADD2.F32 R50, -RZ, R47.H1_H1 ;  /* 0x3000002fff327230 */ /* 0x000fe20000004100 */
[----:B------:R-:W-:Y:S01]  /*9b00*/  LOP3.LUT R51, R51, 0xff000000, R46, 0xf8, !PT ;  /* 0xff00000033337812 */ /* 0x000fe200078ef82e */
[----:B------:R-:W-:Y:S01]  /*9b10*/  HADD2.F32 R44, -RZ, R3.H0_H0 ;  /* 0x20000003ff2c7230 */ /* 0x000fe20000004100 */
[-C--:B------:R-:W-:Y:S01]  /*9b20*/  F2FP.F16.E4M3.UNPACK_B R45, R7.reuse ;  /* 0x00000007ff2d723e */ /* 0x080fe200020006ff */
[C---:B------:R-:W-:Y:S01]  /*9b30*/  FMUL.FTZ R55, R37.reuse, R54 ;  /* 0x0000003625377220 */ /* 0x040fe20000410000 */
[----:B------:R-:W-:Y:S01]  /*9b40*/  F2FP.F16.E4M3.UNPACK_B R46, R7.H1 ;  /* 0x00000007ff2e723e */ /* 0x000fe200030006ff */
[-C--:B------:R-:W-:Y:S01]  /*9b50*/  FMUL.FTZ R57, R37, R50.reuse ;  /* 0x0000003225397220 */ /* 0x080fe20000410000 */
[-C--:B------:R-:W-:Y:S01]  /*9b60*/  F2FP.F16.E4M3.UNPACK_B R7, R5.reuse ;  /* 0x00000005ff07723e */ /* 0x080fe200020006ff */
[----:B------:R-:W-:Y:S01]  /*9b70*/  HADD2.F32 R52, -RZ, R52.H0_H0 ;  /* 0x20000034ff347230 */ /* 0x000fe20000004100 */
[----:B------:R-:W-:Y:S01]  /*9b80*/  F2FP.F16.E4M3.UNPACK_B R37, R5.H1 ;  /* 0x00000005ff25723e */ /* 0x000fe200030006ff */
[--C-:B------:R-:W-:Y:S01]  /*9b90*/  HADD2.F32 R5, -RZ, R6.reuse.H1_H1 ;  /* 0x30000006ff057230 */ /* 0x100fe20000004100 */
[----:B------:R-:W-:Y:S01]  /*9ba0*/  F2FP.F16.E4M3.UNPACK_B R53, R53.H1 ;  /* 0x00000035ff35723e */ /* 0x000fe200030006ff */
[----:B------:R-:W-:Y:S01]  /*9bb0*/  HADD2.F32 R47, -RZ, R47.H0_H0 ;  /* 0x2000002fff2f7230 */ /* 0x000fe20000004100 */
[----:B------:R-:W-:Y:S01]  /*9bc0*/  F2FP.F16.E4M3.UNPACK_B R49, R49.H1 ;  /* 0x00000031ff31723e */ /* 0x000fe200030006ff */
[C---:B------:R-:W-:Y:S01]  /*9bd0*/  FFMA.FTZ R56, R44.reuse, R50, -R55 ;  /* 0x000000322c387223 */ /* 0x040fe20000010837 */
[----:B------:R-:W-:Y:S01]  /*9be0*/  FFMA.FTZ R59, R44, R54, R57 ;  /* 0x000000362c3b7223 */ /* 0x000fe20000010039 */
[----:B------:R-:W-:-:S02]  /*9bf0*/  HADD2.F32 R6, -RZ, R6.H0_H0 ;  /* 0x20000006ff067230 */ /* 0x000fc40000004100 */
[C---:B------:R-:W-:Y:S01]  /*9c00*/  FMUL.FTZ R55, R5.reuse, R52 ;  /* 0x0000003405377220 */ /* 0x040fe20000410000 */
[-C--:B------:R-:W-:Y:S01]  /*9c10*/  FMUL.FTZ R57, R5, R47.reuse ;  /* 0x0000002f05397220 */ /* 0x080fe20000410000 */
[----:B------:R-:W-:Y:S01]  /*9c20*/  HADD2.F32 R5, -RZ, R45.H1_H1 ;  /* 0x3000002dff057230 */ /* 0x000fe20000004100 */
[----:B------:R-:W-:Y:S01]  /*9c30*/  F2FP.F16.E4M3.UNPACK_B R3, R4 ;  /* 0x00000004ff03723e */ /* 0x000fe200020006ff */
[----:B------:R-:W-:Y:S02]  /*9c40*/  HADD2.F32 R50, -RZ, R53.H0_H0 ;  /* 0x20000035ff327230 */ /* 0x000fe40000004100 */
[C---:B------:R-:W-:Y:S01]  /*9c50*/  FFMA.FTZ R55, R6.reuse, R47, -R55 ;  /* 0x0000002f06377223 */ /* 0x040fe20000010837 */
[----:B------:R-:W-:Y:S02]  /*9c60*/  HADD2.F32 R44, -RZ, R49.H0_H0 ;  /* 0x20000031ff2c7230 */ /* 0x000fe40000004100 */
[----:B------:R-:W-:Y:S01]  /*9c70*/  FFMA.FTZ R54, R6, R52, R57 ;  /* 0x0000003406367223 */ /* 0x000fe20000010039 */
[----:B------:R-:W-:-:S02]  /*9c80*/  HADD2.F32 R45, -RZ, R45.H0_H0 ;  /* 0x2000002dff2d7230 */ /* 0x000fc40000004100 */
[C---:B------:R-:W-:Y:S01]  /*9c90*/  FMUL.FTZ R52, R5.reuse, R50 ;  /* 0x0000003205347220 */ /* 0x040fe20000410000 */
[----:B------:R-:W-:Y:S02]  /*9ca0*/  HADD2.F32 R53, -RZ, R53.H1_H1 ;  /* 0x30000035ff357230 */ /* 0x000fe40000004100 */
[-C--:B------:R-:W-:Y:S01]  /*9cb0*/  FMUL.FTZ R58, R5, R44.reuse ;  /* 0x0000002c053a7220 */ /* 0x080fe20000410000 */
[--C-:B------:R-:W-:Y:S02]  /*9cc0*/  HADD2.F32 R6, -RZ, R46.reuse.H1_H1 ;  /* 0x3000002eff067230 */ /* 0x100fe40000004100 */
[C---:B------:R-:W-:Y:S01]  /*9cd0*/  FFMA.FTZ R57, R45.reuse, R44, -R52 ;  /* 0x0000002c2d397223 */ /* 0x040fe20000010834 */
[----:B------:R-:W-:Y:S02]  /*9ce0*/  HADD2.F32 R49, -RZ, R49.H1_H1 ;  /* 0x30000031ff317230 */ /* 0x000fe40000004100 */
[----:B------:R-:W-:Y:S01]  /*9cf0*/  FFMA.FTZ R58, R45, R50, R58 ;  /* 0x000000322d3a7223 */ /* 0x000fe2000001003a */
[----:B------:R-:W-:-:S02]  /*9d00*/  HADD2.F32 R46, -RZ, R46.H0_H0 ;  /* 0x2000002eff2e7230 */ /* 0x000fc40000004100 */
[C---:B------:R-:W-:Y:S01]  /*9d10*/  FMUL.FTZ R47, R6.reuse, R53 ;  /* 0x00000035062f7220 */ /* 0x040fe20000410000 */
[----:B------:R-:W-:Y:S01]  /*9d20*/  F2FP.F16.E4M3.UNPACK_B R5, R51 ;  /* 0x00000033ff05723e */ /* 0x000fe200020006ff */
[-C--:B------:R-:W-:Y:S01]  /*9d30*/  FMUL.FTZ R45, R6, R49.reuse ;  /* 0x00000031062d7220 */ /* 0x080fe20000410000 */
[----:B------:R-:W-:Y:S01]  /*9d40*/  F2FP.F16.E4M3.UNPACK_B R4, R4.H1 ;  /* 0x00000004ff04723e */ /* 0x000fe200030006ff */
[C---:B------:R-:W-:Y:S01]  /*9d50*/  FFMA.FTZ R60, R46.reuse, R49, -R47 ;  /* 0x000000312e3c7223 */ /* 0x040fe2000001082f */
[-C--:B------:R-:W-:Y:S01]  /*9d60*/  F2FP.F16.E4M3.UNPACK_B R44, R48.reuse ;  /* 0x00000030ff2c723e */ /* 0x080fe200020006ff */
[----:B------:R-:W-:Y:S01]  /*9d70*/  FFMA.FTZ R53, R46, R53, R45 ;  /* 0x000000352e357223 */ /* 0x000fe2000001002d */
[--C-:B------:R-:W-:Y:S01]  /*9d80*/  HADD2.F32 R47, -RZ, R5.reuse.H1_H1 ;  /* 0x30000005ff2f7230 */ /* 0x100fe20000004100 */
[----:B------:R-:W-:Y:S01]  /*9d90*/  F2FP.F16.E4M3.UNPACK_B R48, R48.H1 ;  /* 0x00000030ff30723e */ /* 0x000fe200030006ff */
[----:B------:R-:W-:Y:S01]  /*9da0*/  HADD2.F32 R46, -RZ, R5.H0_H0 ;  /* 0x20000005ff2e7230 */ /* 0x000fe20000004100 */
[----:B------:R-:W-:Y:S01]  /*9db0*/  F2FP.F16.E4M3.UNPACK_B R51, R51.H1 ;  /* 0x00000033ff33723e */ /* 0x000fe200030006ff */
[----:B------:R-:W-:-:S02]  /*9dc0*/  HADD2.F32 R6, -RZ, R4.H1_H1 ;  /* 0x30000004ff067230 */ /* 0x000fc40000004100 */
[----:B------:R-:W-:Y:S02]  /*9dd0*/  HADD2.F32 R45, -RZ, R44.H1_H1 ;  /* 0x3000002cff2d7230 */ /* 0x000fe40000004100 */
[----:B------:R-:W-:Y:S02]  /*9de0*/  HADD2.F32 R5, -RZ, R4.H0_H0 ;  /* 0x20000004ff057230 */ /* 0x000fe40000004100 */
[C---:B------:R-:W-:Y:S01]  /*9df0*/  FMUL.FTZ R50, R6.reuse, R47 ;  /* 0x0000002f06327220 */ /* 0x040fe20000410000 */
[--C-:B------:R-:W-:Y:S02]  /*9e00*/  HADD2.F32 R4, -RZ, R3.reuse.H1_H1 ;  /* 0x30000003ff047230 */ /* 0x100fe40000004100 */
[-C--:B------:R-:W-:Y:S01]  /*9e10*/  FMUL.FTZ R52, R6, R45.reuse ;  /* 0x0000002d06347220 */ /* 0x080fe20000410000 */
[----:B------:R-:W-:Y:S02]  /*9e20*/  HADD2.F32 R44, -RZ, R44.H0_H0 ;  /* 0x2000002cff2c7230 */ /* 0x000fe40000004100 */
[----:B------:R-:W-:Y:S01]  /*9e30*/  FFMA.FTZ R50, R5, R45, -R50 ;  /* 0x0000002d05327223 */ /* 0x000fe20000010832 */
[----:B------:R-:W-:-:S02]  /*9e40*/  HADD2.F32 R3, -RZ, R3.H0_H0 ;  /* 0x20000003ff037230 */ /* 0x000fc40000004100 */
[C---:B------:R-:W-:Y:S01]  /*9e50*/  FMUL.FTZ R6, R4.reuse, R46 ;  /* 0x0000002e04067220 */ /* 0x040fe20000410000 */
[----:B------:R-:W-:Y:S01]  /*9e60*/  FFMA.FTZ R47, R5, R47, R52 ;  /* 0x0000002f052f7223 */ /* 0x000fe20000010034 */
[-C--:B------:R-:W-:Y:S01]  /*9e70*/  FMUL.FTZ R49, R4, R44.reuse ;  /* 0x0000002c04317220 */ /* 0x080fe20000410000 */
[----:B------:R-:W-:Y:S02]  /*9e80*/  HADD2.F32 R5, -RZ, R48.H1_H1 ;  /* 0x30000030ff057230 */ /* 0x000fe40000004100 */
[C---:B------:R-:W-:Y:S01]  /*9e90*/  FFMA.FTZ R45, R3.reuse, R44, -R6 ;  /* 0x0000002c032d7223 */ /* 0x040fe20000010806 */
[----:B------:R-:W-:Y:S02]  /*9ea0*/  HADD2.F32 R4, -RZ, R37.H1_H1 ;  /* 0x30000025ff047230 */ /* 0x000fe40000004100 */
[----:B------:R-:W-:Y:S01]  /*9eb0*/  FFMA.FTZ R46, R3, R46, R49 ;  /* 0x0000002e032e7223 */ /* 0x000fe20000010031 */
[--C-:B------:R-:W-:Y:S02]  /*9ec0*/  HADD2.F32 R44, -RZ, R51.reuse.H1_H1 ;  /* 0x30000033ff2c7230 */ /* 0x100fe40000004100 */
[----:B------:R-:W-:-:S02]  /*9ed0*/  HADD2.F32 R6, -RZ, R51.H0_H0 ;  /* 0x20000033ff067230 */ /* 0x000fc40000004100 */
[CC--:B------:R-:W-:Y:S01]  /*9ee0*/  FMUL.FTZ R49, R4.reuse, R5.reuse ;  /* 0x0000000504317220 */ /* 0x0c0fe20000410000 */
[----:B------:R-:W-:Y:S02]  /*9ef0*/  HADD2.F32 R3, -RZ, R7.H1_H1 ;  /* 0x30000007ff037230 */ /* 0x000fe40000004100 */
[----:B------:R-:W-:Y:S01]  /*9f00*/  FMUL.FTZ R52, R4, R44 ;  /* 0x0000002c04347220 */ /* 0x000fe20000410000 */
[----:B------:R-:W-:Y:S02]  /*9f10*/  HADD2.F32 R48, -RZ, R48.H0_H0 ;  /* 0x20000030ff307230 */ /* 0x000fe40000004100 */
[----:B------:R-:W-:Y:S02]  /*9f20*/  HADD2.F32 R37, -RZ, R37.H0_H0 ;  /* 0x20000025ff257230 */ /* 0x000fe40000004100 */
[C---:B------:R-:W-:Y:S01]  /*9f30*/  FMUL.FTZ R4, R3.reuse, R6 ;  /* 0x0000000603047220 */ /* 0x040fe20000410000 */
[----:B------:R-:W-:Y:S02]  /*9f40*/  HADD2.F32 R7, -RZ, R7.H0_H0 ;  /* 0x20000007ff077230 */ /* 0x000fe40000004100 */
[----:B------:R-:W-:Y:S01]  /*9f50*/  FMUL.FTZ R3, R3, R48 ;  /* 0x0000003003037220 */ /* 0x000fe20000410000 */
[C---:B------:R-:W-:Y:S01]  /*9f60*/  FFMA.FTZ R52, R37.reuse, R5, -R52 ;  /* 0x0000000525347223 */ /* 0x040fe20000010834 */
[----:B------:R-:W-:Y:S01]  /*9f70*/  FFMA.FTZ R49, R37, R44, R49 ;  /* 0x0000002c25317223 */ /* 0x000fe20000010031 */
[C---:B------:R-:W-:Y:S01]  /*9f80*/  FFMA.FTZ R5, R7.reuse, R48, -R4 ;  /* 0x0000003007057223 */ /* 0x040fe20000010804 */
[----:B------:R-:W-:Y:S01]  /*9f90*/  FFMA.FTZ R44, R7, R6, R3 ;  /* 0x00000006072c7223 */ /* 0x000fe20000010003 */
[----:B------:R-:W-:-:S02]  /*9fa0*/  F2FP.SATFINITE.E4M3.F32.PACK_AB_MERGE_C R6, R59, R56, RZ ;  /* 0x000000383b06723e */ /* 0x000fc400048070ff */
[----:B------:R-:W-:Y:S02]  /*9fb0*/  F2FP.SATFINITE.E4M3.F32.PACK_AB_MERGE_C R7, R53, R60, RZ ;  /* 0x0000003c3507723e */ /* 0x000fe400048070ff */
[----:B------:R-:W-:Y:S02]  /*9fc0*/  F2FP.SATFINITE.E4M3.F32.PACK_AB_MERGE_C R4, R47, R50, RZ ;  /* 0x000000322f04723e */ /* 0x000fe400048070ff */
[----:B------:R-:W-:Y:S02]  /*9fd0*/  F2FP.SATFINITE.E4M3.F32.PACK_AB_MERGE_C R49, R49, R52, RZ ;  /* 0x000000343131723e */ /* 0x000fe400048070ff */
[----:B------:R-:W-:Y:S02]  /*9fe0*/  F2FP.SATFINITE.E4M3.F32.PACK_AB_MERGE_C R6, R54, R55, R6 ;  /* 0x000000373606723e */ /* 0x000fe40004807006 */
[----:B------:R-:W-:Y:S02]  /*9ff0*/  F2FP.SATFINITE.E4M3.F32.PACK_AB_MERGE_C R7, R58, R57, R7 ;  /* 0x000000393a07723e */ /* 0x000fe40004807007 */
[----:B------:R-:W-:-:S02]  /*a000*/  F2FP.SATFINITE.E4M3.F32.PACK_AB_MERGE_C R4, R46, R45, R4 ;  /* 0x0000002d2e04723e */ /* 0x000fc40004807004 */
[----:B------:R-:W-:-:S05]  /*a010*/  F2FP.SATFINITE.E4M3.F32.PACK_AB_MERGE_C R5, R44, R5, R49 ;  /* 0x000000052c05723e */ /* 0x000fca0004807031 */
[----:B------:R0:W-:Y:S02]  /*a020*/  STS.128 [R214+0x18000], R4 ;  /* 0x01800004d6007388 */ /* 0x0001e40000000c00 */
.L_x_1518:
[----:B------:R-:W-:Y:S05]  /*a030*/  BSYNC B2 ;  /* 0x0000000000027941 */ /* 0x000fea0003800000 */
.L_x_1517:
[----:B------:R-:W-:Y:S05]  /*a040*/  @P1 BRA `(.L_x_1516) ;  /* 0x0000000400e81947 */ /* 0x000fea0003800000 */
[----:B0-2-4-:R-:W0:Y:S01]  /*a050*/  LDS.128 R4, [R214+0x1c000] ;  /* 0x01c00000d6047984 */ /* 0x015e220000000c00 */
[----:B-----5:R-:W-:Y:S02]  /*a060*/  SHF.R.U32.HI R45, RZ, 0x8, R42 ;  /* 0x00000008ff2d7819 */ /* 0x020fe4000001162a */
[----:B------:R-:W-:Y:S02]  /*a070*/  LOP3.LUT R48, R42, 0xff, RZ, 0xc0, !PT ;  /* 0x000000ff2a307812 */ /* 0x000fe400078ec0ff */
[----:B------:R-:W-:Y:S02]  /*a080*/  LOP3.LUT R45, R45, 0xff, RZ, 0xc0, !PT ;  /* 0x000000ff2d2d7812 */ /* 0x000fe400078ec0ff */
[----:B-1----:R-:W-:Y:S02]  /*a090*/  SHF.R.U32.HI R37, RZ, 0x8, R41 ;  /* 0x00000008ff257819 */ /* 0x002fe40000011629 */
[----:B------:R-:W-:Y:S02]  /*a0a0*/  SHF.R.U32.HI R47, RZ, 0x8, R43 ;  /* 0x00000008ff2f7819 */ /* 0x000fe4000001162b */
[----:B------:R-:W-:-:S02]  /*a0b0*/  SHF.R.U32.HI R3, RZ, 0x8, R40 ;  /* 0x00000008ff037819 */ /* 0x000fc40000011628 */
[----:B------:R-:W-:Y:S02]  /*a0c0*/  PRMT R48, R45, 0x7604, R48 ;  /* 0x000076042d307816 */ /* 0x000fe40000000030 */
[----:B------:R-:W-:Y:S02]  /*a0d0*/  LOP3.LUT R46, R41, 0xff, RZ, 0xc0, !PT ;  /* 0x000000ff292e7812 */ /* 0x000fe400078ec0ff */
[----:B------:R-:W-:Y:S02]  /*a0e0*/  LOP3.LUT R50, R43, 0xff, RZ, 0xc0, !PT ;  /* 0x000000ff2b327812 */ /* 0x000fe400078ec0ff */
[----:B------:R-:W-:Y:S02]  /*a0f0*/  LOP3.LUT R37, R37, 0xff, RZ, 0xc0, !PT ;  /* 0x000000ff25257812 */ /* 0x000fe400078ec0ff */
[----:B------:R-:W-:Y:S02]  /*a100*/  LOP3.LUT R47, R47, 0xff, RZ, 0xc0, !PT ;  /* 0x000000ff2f2f7812 */ /* 0x000fe400078ec0ff */
[----:B------:R-:W-:-:S02]  /*a110*/  SHF.R.U32.HI R45, RZ, 0x10, R41 ;  /* 0x00000010ff2d7819 */ /* 0x000fc40000011629 */
[----:B------:R-:W-:Y:S02]  /*a120*/  SHF.R.U32.HI R49, RZ, 0x10, R43 ;  /* 0x00000010ff317819 */ /* 0x000fe4000001162b */
[----:B------:R-:W-:Y:S02]  /*a130*/  LOP3.LUT R44, R40, 0xff, RZ, 0xc0, !PT ;  /* 0x000000ff282c7812 */ /* 0x000fe400078ec0ff */
[----:B------:R-:W-:Y:S02]  /*a140*/  LOP3.LUT R3, R3, 0xff, RZ, 0xc0, !PT ;  /* 0x000000ff03037812 */ /* 0x000fe400078ec0ff */
[----:B------:R-:W-:Y:S02]  /*a150*/  PRMT R46, R37, 0x7604, R46 ;  /* 0x00007604252e7816 */ /* 0x000fe4000000002e */
[----:B------:R-:W-:Y:S02]  /*a160*/  PRMT R50, R47, 0x7604, R50 ;  /* 0x000076042f327816 */ /* 0x000fe40000000032 */
[----:B------:R-:W-:-:S02]  /*a170*/  LOP3.LUT R45, R45, 0xff, RZ, 0xc0, !PT ;  /* 0x000000ff2d2d7812 */ /* 0x000fc400078ec0ff */
[----:B------:R-:W-:Y:S02]  /*a180*/  LOP3.LUT R49, R49, 0xff, RZ, 0xc0, !PT ;  /* 0x000000ff31317812 */ /* 0x000fe400078ec0ff */
[----:B------:R-:W-:Y:S02]  /*a190*/  PRMT R44, R3, 0x7604, R44 ;  /* 0x00007604032c7816 */ /* 0x000fe4000000002c */
[----:B------:R-:W-:Y:S02]  /*a1a0*/  SHF.R.U32.HI R3, RZ, 0x10, R40 ;  /* 0x00000010ff037819 */ /* 0x000fe40000011628 */
[----:B------:R-:W-:Y:S02]  /*a1b0*/  SHF.R.U32.HI R37, RZ, 0x10, R42 ;  /* 0x00000010ff257819 */ /* 0x000fe4000001162a */
[----:B------:R-:W-:Y:S02]  /*a1c0*/  PRMT R45, R45, 0x7054, R46 ;  /* 0x000070542d2d7816 */ /* 0x000fe4000000002e */
[----:B------:R-:W-:-:S02]  /*a1d0*/  PRMT R49, R49, 0x7054, R50 ;  /* 0x0000705431317816 */ /* 0x000fc40000000032 */
[----:B------:R-:W-:Y:S02]  /*a1e0*/  LOP3.LUT R3, R3, 0xff, RZ, 0xc0, !PT ;  /* 0x000000ff03037812 */ /* 0x000fe400078ec0ff */
[----:B------:R-:W-:Y:S02]  /*a1f0*/  LOP3.LUT R47, R37, 0xff, RZ, 0xc0, !PT ;  /* 0x000000ff252f7812 */ /* 0x000fe400078ec0ff */
[----:B------:R-:W-:Y:S02]  /*a200*/  LOP3.LUT R49, R49, 0xff000000, R43, 0xf8, !PT ;  /* 0xff00000031317812 */ /* 0x000fe400078ef82b */
[----:B------:R-:W-:Y:S02]  /*a210*/  LOP3.LUT R45, R45, 0xff000000, R41, 0xf8, !PT ;  /* 0xff0000002d2d7812 */ /* 0x000fe400078ef829 */
[----:B------:R-:W-:Y:S02]  /*a220*/  PRMT R37, R3, 0x7054, R44 ;  /* 0x0000705403257816 */ /* 0x000fe4000000002c */
[----:B------:R-:W-:-:S02]  /*a230*/  PRMT R47, R47, 0x7054, R48 ;  /* 0x000070542f2f7816 */ /* 0x000fc40000000030 */
[-C--:B0-----:R-:W-:Y:S02]  /*a240*/  F2FP.F16.E4M3.UNPACK_B R3, R6.reuse.H1 ;  /* 0x00000006ff03723e */ /* 0x081fe400030006ff */
[----:B------:R-:W-:Y:S02]  /*a250*/  F2FP.F16.E4M3.UNPACK_B R48, R49 ;  /* 0x00000031ff30723e */ /* 0x000fe400020006ff */
[----:B------:R-:W-:Y:S02]  /*a260*/  F2FP.F16.E4M3.UNPACK_B R43, R45 ;  /* 0x0000002dff2b723e */ /* 0x000fe400020006ff */
[----:B------:R-:W-:Y:S01]  /*a270*/  LOP3.LUT R44, R37, 0xff000000, R40, 0xf8, !PT ;  /* 0xff000000252c7812 */ /* 0x000fe200078ef828 */
[----:B------:R-:W-:Y:S01]  /*a280*/  HADD2.F32 R37, -RZ, R3.H1_H1 ;  /* 0x30000003ff257230 */ /* 0x000fe20000004100 */
[----:B------:R-:W-:Y:S01]  /*a290*/  F2FP.F16.E4M3.UNPACK_B R6, R6 ;  /* 0x00000006ff06723e */ /* 0x000fe200020006ff */
[--C-:B------:R-:W-:Y:S01]  /*a2a0*/  HADD2.F32 R50, -RZ, R48.reuse.H1_H1 ;  /* 0x30000030ff327230 */ /* 0x100fe20000004100 */
[----:B------:R-:W-:Y:S01]  /*a2b0*/  LOP3.LUT R47, R47, 0xff000000, R42, 0xf8, !PT ;  /* 0xff0000002f2f7812 */ /* 0x000fe200078ef82a */
[----:B------:R-:W-:Y:S01]  /*a2c0*/  HADD2.F32 R46, -RZ, R43.H1_H1 ;  /* 0x3000002bff2e7230 */ /* 0x000fe20000004100 */
[-C--:B------:R-:W-:Y:S01]  /*a2d0*/  F2FP.F16.E4M3.UNPACK_B R41, R7.reuse ;  /* 0x00000007ff29723e */ /* 0x080fe200020006ff */
[----:B------:R-:W-:Y:S01]  /*a2e0*/  HADD2.F32 R40, -RZ, R3.H0_H0 ;  /* 0x20000003ff287230 */ /* 0x000fe20000004100 */
[----:B------:R-:W-:Y:S01]  /*a2f0*/  F2FP.F16.E4M3.UNPACK_B R42, R7.H1 ;  /* 0x00000007ff2a723e */ /* 0x000fe200030006ff */
[C---:B------:R-:W-:Y:S01]  /*a300*/  FMUL.FTZ R51, R37.reuse, R50 ;  /* 0x0000003225337220 */ /* 0x040fe20000410000 */
        /* <DEDUP_REMOVED lines=78> */
.L_x_1516:
[----:B------:R-:W-:Y:S05]  /*a7f0*/  BSYNC B1 ;  /* 0x0000000000017941 */ /* 0x000fea0003800000 */
.L_x_1515:
[----:B------:R-:W-:Y:S01]  /*a800*/  ISETP.GE.AND P0, PT, R219, R0, PT ;  /* 0x00000000db00720c */ /* 0x000fe20003f06270 */
[----:B------:R-:W-:-:S12]  /*a810*/  BSSY B1, `(.L_x_1519) ;  /* 0x00000f9000017945 */ /* 0x000fd80003800000 */
[----:B------:R-:W-:Y:S05]  /*a820*/  @P0 BRA `(.L_x_1520) ;  /* 0x0000000c00dc0947 */ /* 0x000fea0003800000 */
[----:B0-----:R-:W0:Y:S01]  /*a830*/  LDC R3, c[0x0][0x3f4] ;  /* 0x0000fd00ff037b82 */ /* 0x001e220000000800 */
[----:B------:R-:W-:Y:S01]  /*a840*/  BSSY B2, `(.L_x_1521) ;  /* 0x000007e000027945 */ /* 0x000fe20003800000 */
[-C--:B0-----:R-:W-:Y:S02]  /*a850*/  ISETP.GE.AND P0, PT, R18, R3.reuse, PT ;  /* 0x000000031200720c */ /* 0x081fe40003f06270 */
[----:B------:R-:W-:-:S11]  /*a860*/  ISETP.GE.AND P1, PT, R194, R3, PT ;  /* 0x00000003c200720c */ /* 0x000fd60003f26270 */
[----:B------:R-:W-:Y:S05]  /*a870*/  @P0 BRA `(.L_x_1522) ;  /* 0x0000000400e80947 */ /* 0x000fea0003800000 */
[----:B--234-:R-:W0:Y:S01]  /*a880*/  LDS.128 R4, [R214+0x19000] ;  /* 0x01900000d6047984 */ /* 0x01ce220000000c00 */
        /* <DEDUP_REMOVED lines=32> */
[----:B------:R-:W-:Y:S01]  /*aa90*/  F2FP.F16.E4M3.UNPACK_B R39, R41 ;  /* 0x00000029ff27723e */ /* 0x000fe200020006ff */
[--C-:B------:R-:W-:Y:S01]  /*aaa0*/  HADD2.F32 R35, -RZ, R3.reuse.H0_H0 ;  /* 0x20000003ff237230 */ /* 0x100fe20000004100 */
[----:B------:R-:W-:Y:S01]  /*aab0*/  LOP3.LUT R40, R37, 0xff000000, R34, 0xf8, !PT ;  /* 0xff00000025287812 */ /* 0x000fe200078ef822 */
[----:B------:R-:W-:Y:S01]  /*aac0*/  HADD2.F32 R34, -RZ, R3.H1_H1 ;  /* 0x30000003ff227230 */ /* 0x000fe20000004100 */
[----:B------:R-:W-:Y:S01]  /*aad0*/  F2FP.F16.E4M3.UNPACK_B R6, R6 ;  /* 0x00000006ff06723e */ /* 0x000fe200020006ff */
[--C-:B------:R-:W-:Y:S01]  /*aae0*/  HADD2.F32 R46, -RZ, R44.reuse.H1_H1 ;  /* 0x3000002cff2e7230 */ /* 0x100fe20000004100 */
[----:B------:R-:W-:Y:S01]  /*aaf0*/  LOP3.LUT R43, R43, 0xff000000, R38, 0xf8, !PT ;  /* 0xff0000002b2b7812 */ /* 0x000fe200078ef826 */
[--C-:B------:R-:W-:Y:S01]  /*ab00*/  HADD2.F32 R42, -RZ, R39.reuse.H1_H1 ;  /* 0x30000027ff2a7230 */ /* 0x100fe20000004100 */
[-C--:B------:R-:W-:Y:S01]  /*ab10*/  F2FP.F16.E4M3.UNPACK_B R37, R7.reuse ;  /* 0x00000007ff25723e */ /* 0x080fe200020006ff */
[----:B------:R-:W-:Y:S01]  /*ab20*/  HADD2.F32 R44, -RZ, R44.H0_H0 ;  /* 0x2000002cff2c7230 */ /* 0x000fe20000004100 */
[----:B------:R-:W-:Y:S01]  /*ab30*/  F2FP.F16.E4M3.UNPACK_B R38, R7.H1 ;  /* 0x00000007ff26723e */ /* 0x000fe200030006ff */
[C---:B------:R-:W-:Y:S01]  /*ab40*/  FMUL.FTZ R48, R34.reuse, R46 ;  /* 0x0000002e22307220 */ /* 0x040fe20000410000 */
[----:B------:R-:W-:Y:S01]  /*ab50*/  FMUL.FTZ R47, R34, R42 ;  /* 0x0000002a222f7220 */ /* 0x000fe20000410000 */
[-C--:B------:R-:W-:Y:S01]  /*ab60*/  F2FP.F16.E4M3.UNPACK_B R7, R5.reuse ;  /* 0x00000005ff07723e */ /* 0x080fe200020006ff */
[----:B------:R-:W-:Y:S01]  /*ab70*/  HADD2.F32 R39, -RZ, R39.H0_H0 ;  /* 0x20000027ff277230 */ /* 0x000fe20000004100 */
[----:B------:R-:W-:Y:S01]  /*ab80*/  F2FP.F16.E4M3.UNPACK_B R34, R5.H1 ;  /* 0x00000005ff22723e */ /* 0x000fe200030006ff */
[----:B------:R-:W-:-:S02]  /*ab90*/  HADD2.F32 R5, -RZ, R6.H1_H1 ;  /* 0x30000006ff057230 */ /* 0x000fc40000004100 */
[C---:B------:R-:W-:Y:S01]  /*aba0*/  FFMA.FTZ R50, R35.reuse, R42, -R48 ;  /* 0x0000002a23327223 */ /* 0x040fe20000010830 */
[----:B------:R-:W-:Y:S01]  /*abb0*/  FFMA.FTZ R51, R35, R46, R47 ;  /* 0x0000002e23337223 */ /* 0x000fe2000001002f */
[----:B------:R-:W-:Y:S01]  /*abc0*/  HADD2.F32 R6, -RZ, R6.H0_H0 ;  /* 0x20000006ff067230 */ /* 0x000fe20000004100 */
[----:B------:R-:W-:Y:S01]  /*abd0*/  F2FP.F16.E4M3.UNPACK_B R45, R45.H1 ;  /* 0x0000002dff2d723e */ /* 0x000fe200030006ff */
[C---:B------:R-:W-:Y:S01]  /*abe0*/  FMUL.FTZ R35, R5.reuse, R44 ;  /* 0x0000002c05237220 */ /* 0x040fe20000410000 */
[----:B------:R-:W-:Y:S01]  /*abf0*/  F2FP.F16.E4M3.UNPACK_B R41, R41.H1 ;  /* 0x00000029ff29723e */ /* 0x000fe200030006ff */
[-C--:B------:R-:W-:Y:S01]  /*ac00*/  FMUL.FTZ R49, R5, R39.reuse ;  /* 0x0000002705317220 */ /* 0x080fe20000410000 */
[----:B------:R-:W-:Y:S02]  /*ac10*/  HADD2.F32 R5, -RZ, R37.H1_H1 ;  /* 0x30000025ff057230 */ /* 0x000fe40000004100 */
[----:B------:R-:W-:Y:S01]  /*ac20*/  FFMA.FTZ R47, R6, R39, -R35 ;  /* 0x00000027062f7223 */ /* 0x000fe20000010823 */
[----:B------:R-:W-:-:S02]  /*ac30*/  HADD2.F32 R46, -RZ, R45.H0_H0 ;  /* 0x2000002dff2e7230 */ /* 0x000fc40000004100 */
[----:B------:R-:W-:Y:S01]  /*ac40*/  FFMA.FTZ R48, R6, R44, R49 ;  /* 0x0000002c06307223 */ /* 0x000fe20000010031 */
[----:B------:R-:W-:Y:S01]  /*ac50*/  HADD2.F32 R42, -RZ, R41.H0_H0 ;  /* 0x20000029ff2a7230 */ /* 0x000fe20000004100 */
[----:B------:R-:W-:Y:S01]  /*ac60*/  F2FP.F16.E4M3.UNPACK_B R3, R4 ;  /* 0x00000004ff03723e */ /* 0x000fe200020006ff */
[----:B------:R-:W-:Y:S02]  /*ac70*/  HADD2.F32 R45, -RZ, R45.H1_H1 ;  /* 0x3000002dff2d7230 */ /* 0x000fe40000004100 */
[C---:B------:R-:W-:Y:S01]  /*ac80*/  FMUL.FTZ R44, R5.reuse, R46 ;  /* 0x0000002e052c7220 */ /* 0x040fe20000410000 */
[----:B------:R-:W-:Y:S02]  /*ac90*/  HADD2.F32 R6, -RZ, R38.H1_H1 ;  /* 0x30000026ff067230 */ /* 0x000fe40000004100 */
[----:B------:R-:W-:Y:S01]  /*aca0*/  FMUL.FTZ R52, R5, R42 ;  /* 0x0000002a05347220 */ /* 0x000fe20000410000 */
[----:B------:R-:W-:Y:S01]  /*acb0*/  HADD2.F32 R37, -RZ, R37.H0_H0 ;  /* 0x20000025ff257230 */ /* 0x000fe20000004100 */
[----:B------:R-:W-:Y:S01]  /*acc0*/  F2FP.F16.E4M3.UNPACK_B R5, R43 ;  /* 0x0000002bff05723e */ /* 0x000fe200020006ff */
[----:B------:R-:W-:-:S02]  /*acd0*/  HADD2.F32 R41, -RZ, R41.H1_H1 ;  /* 0x30000029ff297230 */ /* 0x000fc40000004100 */
[C---:B------:R-:W-:Y:S01]  /*ace0*/  FMUL.FTZ R35, R6.reuse, R45 ;  /* 0x0000002d06237220 */ /* 0x040fe20000410000 */
[----:B------:R-:W-:Y:S02]  /*acf0*/  HADD2.F32 R38, -RZ, R38.H0_H0 ;  /* 0x20000026ff267230 */ /* 0x000fe40000004100 */
[C---:B------:R-:W-:Y:S01]  /*ad00*/  FFMA.FTZ R49, R37.reuse, R42, -R44 ;  /* 0x0000002a25317223 */ /* 0x040fe2000001082c */
[----:B------:R-:W-:Y:S01]  /*ad10*/  FFMA.FTZ R52, R37, R46, R52 ;  /* 0x0000002e25347223 */ /* 0x000fe20000010034 */
        /* <DEDUP_REMOVED lines=13> */
[----:B------:R-:W-:Y:S02]  /*adf0*/  HADD2.F32 R4, -RZ, R3.H1_H1 ;  /* 0x30000003ff047230 */ /* 0x000fe40000004100 */
[-C--:B------:R-:W-:Y:S01]  /*ae00*/  FMUL.FTZ R44, R6, R37.reuse ;  /* 0x00000025062c7220 */ /* 0x080fe20000410000 */
[----:B------:R-:W-:Y:S02]  /*ae10*/  HADD2.F32 R35, -RZ, R35.H0_H0 ;  /* 0x20000023ff237230 */ /* 0x000fe40000004100 */
[----:B------:R-:W-:Y:S01]  /*ae20*/  FFMA.FTZ R42, R5, R37, -R42 ;  /* 0x00000025052a7223 */ /* 0x000fe2000001082a */
[----:B------:R-:W-:-:S02]  /*ae30*/  HADD2.F32 R3, -RZ, R3.H0_H0 ;  /* 0x20000003ff037230 */ /* 0x000fc40000004100 */
[CC--:B------:R-:W-:Y:S01]  /*ae40*/  FMUL.FTZ R6, R4.reuse, R38.reuse ;  /* 0x0000002604067220 */ /* 0x0c0fe20000410000 */
        /* <DEDUP_REMOVED lines=8> */
[C---:B------:R-:W-:Y:S01]  /*aed0*/  FMUL.FTZ R44, R4.reuse, R5 ;  /* 0x00000005042c7220 */ /* 0x040fe20000410000 */
[--C-:B------:R-:W-:Y:S02]  /*aee0*/  HADD2.F32 R3, -RZ, R7.reuse.H1_H1 ;  /* 0x30000007ff037230 */ /* 0x100fe40000004100 */
[----:B------:R-:W-:Y:S01]  /*aef0*/  FMUL.FTZ R41, R4, R35 ;  /* 0x0000002304297220 */ /* 0x000fe20000410000 */
[----:B------:R-:W-:Y:S02]  /*af00*/  HADD2.F32 R40, -RZ, R40.H0_H0 ;  /* 0x20000028ff287230 */ /* 0x000fe40000004100 */
[----:B------:R-:W-:Y:S02]  /*af10*/  HADD2.F32 R34, -RZ, R34.H0_H0 ;  /* 0x20000022ff227230 */ /* 0x000fe40000004100 */
[C---:B------:R-:W-:Y:S01]  /*af20*/  FMUL.FTZ R4, R3.reuse, R6 ;  /* 0x0000000603047220 */ /* 0x040fe20000410000 */
[----:B------:R-:W-:Y:S02]  /*af30*/  HADD2.F32 R7, -RZ, R7.H0_H0 ;  /* 0x20000007ff077230 */ /* 0x000fe40000004100 */
[-C--:B------:R-:W-:Y:S01]  /*af40*/  FMUL.FTZ R3, R3, R40.reuse ;  /* 0x0000002803037220 */ /* 0x080fe20000410000 */
        /* <DEDUP_REMOVED lines=13> */
.L_x_1522:
[----:B------:R-:W-:Y:S05]  /*b020*/  BSYNC B2 ;  /* 0x0000000000027941 */ /* 0x000fea0003800000 */
.L_x_1521:
[----:B------:R-:W-:Y:S05]  /*b030*/  @P1 BRA `(.L_x_1520) ;  /* 0x0000000400d81947 */ /* 0x000fea0003800000 */
[----:B0-234-:R-:W0:Y:S01]  /*b040*/  LDS.128 R4, [R214+0x1d000] ;  /* 0x01d00000d6047984 */ /* 0x01de220000000c00 */
[----:B-----5:R-:W-:Y:S02]  /*b050*/  SHF.R.U32.HI R34, RZ, 0x8, R30 ;  /* 0x00000008ff227819 */ /* 0x020fe4000001161e */
        /* <DEDUP_REMOVED lines=16> */
[----:B-1----:R-:W-:Y:S02]  /*b160*/  LOP3.LUT R37, R32, 0xff, RZ, 0xc0, !PT ;  /* 0x000000ff20257812 */ /* 0x002fe400078ec0ff */
[----:B------:R-:W-:Y:S02]  /*b170*/  PRMT R40, R40, 0x7604, R39 ;  /* 0x0000760428287816 */ /* 0x000fe40000000027 */
[----:B------:R-:W-:-:S02]  /*b180*/  PRMT R39, R38, 0x7604, R37 ;  /* 0x0000760426277816 */ /* 0x000fc40000000025 */
[----:B------:R-:W-:Y:S02]  /*b190*/  LOP3.LUT R37, R35, 0xff0000, R34, 0xf8, !PT ;  /* 0x00ff000023257812 */ /* 0x000fe400078ef822 */
[----:B------:R-:W-:Y:S02]  /*b1a0*/  LOP3.LUT R41, R40, 0xff0000, R41, 0xf8, !PT ;  /* 0x00ff000028297812 */ /* 0x000fe400078ef829 */
[----:B------:R-:W-:Y:S02]  /*b1b0*/  LOP3.LUT R37, R37, 0xff000000, R31, 0xf8, !PT ;  /* 0xff00000025257812 */ /* 0x000fe400078ef81f */
[----:B------:R-:W-:Y:S02]  /*b1c0*/  LOP3.LUT R41, R41, 0xff000000, R33, 0xf8, !PT ;  /* 0xff00000029297812 */ /* 0x000fe400078ef821 */
[----:B------:R-:W-:Y:S02]  /*b1d0*/  LOP3.LUT R35, R3, 0xff0000, R30, 0xf8, !PT ;  /* 0x00ff000003237812 */ /* 0x000fe400078ef81e */
[----:B0-----:R-:W-:-:S02]  /*b1e0*/  F2FP.F16.E4M3.UNPACK_B R3, R6.H1 ;  /* 0x00000006ff03723e */ /* 0x001fc400030006ff */
[----:B------:R-:W-:Y:S02]  /*b1f0*/  F2FP.F16.E4M3.UNPACK_B R40, R41 ;  /* 0x00000029ff28723e */ /* 0x000fe400020006ff */
[----:B------:R-:W-:Y:S01]  /*b200*/  F2FP.F16.E4M3.UNPACK_B R34, R37 ;  /* 0x00000025ff22723e */ /* 0x000fe200020006ff */
[--C-:B------:R-:W-:Y:S01]  /*b210*/  HADD2.F32 R31, -RZ, R3.reuse.H0_H0 ;  /* 0x20000003ff1f7230 */ /* 0x100fe20000004100 */
[----:B------:R-:W-:Y:S01]  /*b220*/  LOP3.LUT R35, R35, 0xff000000, R30, 0xf8, !PT ;  /* 0xff00000023237812 */ /* 0x000fe200078ef81e */
[----:B------:R-:W-:Y:S01]  /*b230*/  HADD2.F32 R30, -RZ, R3.H1_H1 ;  /* 0x30000003ff1e7230 */ /* 0x000fe20000004100 */
[--C-:B------:R-:W-:Y:S01]  /*b240*/  LOP3.LUT R39, R39, 0xff0000, R32.reuse, 0xf8, !PT ;  /* 0x00ff000027277812 */ /* 0x100fe200078ef820 */
[----:B------:R-:W-:Y:S01]  /*b250*/  HADD2.F32 R42, -RZ, R40.H1_H1 ;  /* 0x30000028ff2a7230 */ /* 0x000fe20000004100 */
[----:B------:R-:W-:Y:S01]  /*b260*/  F2FP.F16.E4M3.UNPACK_B R6, R6 ;  /* 0x00000006ff06723e */ /* 0x000fe200020006ff */
[----:B------:R-:W-:Y:S01]  /*b270*/  HADD2.F32 R38, -RZ, R34.H1_H1 ;  /* 0x30000022ff267230 */ /* 0x000fe20000004100 */
[----:B------:R-:W-:Y:S01]  /*b280*/  LOP3.LUT R39, R39, 0xff000000, R32, 0xf8, !PT ;  /* 0xff00000027277812 */ /* 0x000fe200078ef820 */
[----:B------:R-:W-:Y:S01]  /*b290*/  HADD2.F32 R40, -RZ, R40.H0_H0 ;  /* 0x20000028ff287230 */ /* 0x000fe20000004100 */
[-C--:B------:R-:W-:Y:S01]  /*b2a0*/  F2FP.F16.E4M3.UNPACK_B R32, R7.reuse ;  /* 0x00000007ff20723e */ /* 0x080fe200020006ff */
[C---:B------:R-:W-:Y:S01]  /*b2b0*/  FMUL.FTZ R44, R30.reuse, R42 ;  /* 0x0000002a1e2c7220 */ /* 0x040fe20000410000 */
[----:B------:R-:W-:Y:S01]  /*b2c0*/  F2FP.F16.E4M3.UNPACK_B R33, R7.H1 ;  /* 0x00000007ff21723e */ /* 0x000fe200030006ff */
        /* <DEDUP_REMOVED lines=18> */
[----:B------:R-:W-:Y:S02]  /*b3f0*/  HADD2.F32 R32, -RZ, R32.H0_H0 ;  /* 0x20000020ff207230 */ /* 0x000fe40000004100 */
[C---:B------:R-:W-:Y:S01]  /*b400*/  FMUL.FTZ R47, R5.reuse, R38 ;  /* 0x00000026052f7220 */ /* 0x040fe20000410000 */
[----:B------:R-:W-:Y:S02]  /*b410*/  HADD2.F32 R41, -RZ, R41.H1_H1 ;  /* 0x30000029ff297230 */ /* 0x000fe40000004100 */
[-C--:B------:R-:W-:Y:S01]  /*b420*/  FMUL.FTZ R5, R5, R31.reuse ;  /* 0x0000001f05057220 */ /* 0x080fe20000410000 */
[----:B------:R-:W-:Y:S02]  /*b430*/  HADD2.F32 R6, -RZ, R33.H1_H1 ;  /* 0x30000021ff067230 */ /* 0x000fe40000004100 */
[----:B------:R-:W-:Y:S01]  /*b440*/  FFMA.FTZ R47, R32, R31, -R47 ;  /* 0x0000001f202f7223 */ /* 0x000fe2000001082f */
[----:B------:R-:W-:-:S02]  /*b450*/  HADD2.F32 R37, -RZ, R37.H1_H1 ;  /* 0x30000025ff257230 */ /* 0x000fc40000004100 */
[----:B------:R-:W-:Y:S01]  /*b460*/  FFMA.FTZ R46, R32, R38, R5 ;  /* 0x00000026202e7223 */ /* 0x000fe20000010005 */
[----:B------:R-:W-:Y:S02]  /*b470*/  HADD2.F32 R33, -RZ, R33.H0_H0 ;  /* 0x20000021ff217230 */ /* 0x000fe40000004100 */
[C---:B------:R-:W-:Y:S01]  /*b480*/  FMUL.FTZ R34, R6.reuse, R41 ;  /* 0x0000002906227220 */ /* 0x040fe20000410000 */
[----:B------:R-:W-:Y:S01]  /*b490*/  F2FP.F16.E4M3.UNPACK_B R5, R39 ;  /* 0x00000027ff05723e */ /* 0x000fe200020006ff */
[-C--:B------:R-:W-:Y:S01]  /*b4a0*/  FMUL.FTZ R32, R6, R37.reuse ;  /* 0x0000002506207220 */ /* 0x080fe20000410000 */
[----:B------:R-:W-:Y:S01]  /*b4b0*/  F2FP.F16.E4M3.UNPACK_B R4, R4.H1 ;  /* 0x00000004ff04723e */ /* 0x000fe200030006ff */
[C---:B------:R-:W-:Y:S01]  /*b4c0*/  FFMA.FTZ R48, R33.reuse, R37, -R34 ;  /* 0x0000002521307223 */ /* 0x040fe20000010822 */
[----:B------:R-:W-:Y:S01]  /*b4d0*/  F2FP.F16.E4M3.UNPACK_B R31, R35 ;  /* 0x00000023ff1f723e */ /* 0x000fe200020006ff */
        /* <DEDUP_REMOVED lines=19> */
[--C-:B------:R-:W-:Y:S02]  /*b610*/  HADD2.F32 R31, -RZ, R39.reuse.H1_H1 ;  /* 0x30000027ff1f7230 */ /* 0x100fe40000004100 */
[----:B------:R-:W-:Y:S01]  /*b620*/  FFMA.FTZ R33, R3, R33, R4 ;  /* 0x0000002103217223 */ /* 0x000fe20000010004 */
[----:B------:R-:W-:Y:S02]  /*b630*/  HADD2.F32 R4, -RZ, R30.H1_H1 ;  /* 0x3000001eff047230 */ /* 0x000fe40000004100 */
[----:B------:R-:W-:-:S02]  /*b640*/  HADD2.F32 R32, -RZ, R39.H0_H0 ;  /* 0x20000027ff207230 */ /* 0x000fc40000004100 */
[----:B------:R-:W-:Y:S02]  /*b650*/  HADD2.F32 R3, -RZ, R7.H1_H1 ;  /* 0x30000007ff037230 */ /* 0x000fe40000004100 */
[C---:B------:R-:W-:Y:S01]  /*b660*/  FMUL.FTZ R40, R4.reuse, R5 ;  /* 0x0000000504287220 */ /* 0x040fe20000410000 */
[----:B------:R-:W-:Y:S02]  /*b670*/  HADD2.F32 R6, -RZ, R35.H0_H0 ;  /* 0x20000023ff067230 */ /* 0x000fe40000004100 */
[----:B------:R-:W-:Y:S01]  /*b680*/  FMUL.FTZ R35, R4, R31 ;  /* 0x0000001f04237220 */ /* 0x000fe20000410000 */
        /* <DEDUP_REMOVED lines=17> */
.L_x_1520:
[----:B------:R-:W-:Y:S05]  /*b7a0*/  BSYNC B1 ;  /* 0x0000000000017941 */ /* 0x000fea0003800000 */
.L_x_1519:
[----:B0-----:R-:W-:Y:S01]  /*b7b0*/  IADD3 R3, R17, 0x40, RZ ;  /* 0x0000004011037810 */ /* 0x001fe20007ffe0ff */
[----:B------:R-:W-:Y:S03]  /*b7c0*/  BSSY B1, `(.L_x_1523) ;  /* 0x00000fa000017945 */ /* 0x000fe60003800000 */
[----:B------:R-:W-:-:S13]  /*b7d0*/  ISETP.GE.AND P0, PT, R3, R0, PT ;  /* 0x000000000300720c */ /* 0x000fda0003f06270 */
[----:B------:R-:W-:Y:S05]  /*b7e0*/  @P0 BRA `(.L_x_1524) ;  /* 0x0000000c00dc0947 */ /* 0x000fea0003800000 */
[----:B------:R-:W0:Y:S01]  /*b7f0*/  LDC R3, c[0x0][0x3f4] ;  /* 0x0000fd00ff037b82 */ /* 0x000e220000000800 */
        /* <DEDUP_REMOVED lines=8> */
[----:B------:R-:W-:Y:S02]  /*b880*/  SHF.R.U32.HI R32, RZ, 0x8, R27 ;  /* 0x00000008ff207819 */ /* 0x000fe4000001161b */
[----:B------:R-:W-:Y:S02]  /*b890*/  SHF.R.U32.HI R35, RZ, 0x8, R29 ;  /* 0x00000008ff237819 */ /* 0x000fe4000001161d */
[----:B------:R-:W-:-:S02]  /*b8a0*/  PRMT R3, R30, 0x7604, R3 ;  /* 0x000076041e037816 */ /* 0x000fc40000000003 */
[----:B------:R-:W-:Y:S02]  /*b8b0*/  LOP3.LUT R31, R27, 0xff, RZ, 0xc0, !PT ;  /* 0x000000ff1b1f7812 */ /* 0x000fe400078ec0ff */
[----:B------:R-:W-:Y:S02]  /*b8c0*/  LOP3.LUT R32, R32, 0xff, RZ, 0xc0, !PT ;  /* 0x000000ff20207812 */ /* 0x000fe400078ec0ff */
[----:B------:R-:W-:Y:S02]  /*b8d0*/  SHF.R.U32.HI R38, RZ, 0x10, R27 ;  /* 0x00000010ff267819 */ /* 0x000fe4000001161b */
[----:B------:R-:W-:Y:S02]  /*b8e0*/  SHF.R.U32.HI R30, RZ, 0x8, R28 ;  /* 0x00000008ff1e7819 */ /* 0x000fe4000001161c */
[----:B-1----:R-:W-:Y:S02]  /*b8f0*/  SHF.R.U32.HI R37, RZ, 0x10, R29 ;  /* 0x00000010ff257819 */ /* 0x002fe4000001161d */
[----:B------:R-:W-:-:S02]  /*b900*/  LOP3.LUT R34, R29, 0xff, RZ, 0xc0, !PT ;  /* 0x000000ff1d227812 */ /* 0x000fc400078ec0ff */
[----:B------:R-:W-:Y:S01]  /*b910*/  LOP3.LUT R35, R35, 0xff, RZ, 0xc0, !PT ;  /* 0x000000ff23237812 */ /* 0x000fe200078ec0ff */
[----:B------:R-:W-:Y:S01]  /*b920*/  IMAD.U32 R37, R37, 0x10000, RZ ;  /* 0x0001000025257824 */ /* 0x000fe200078e00ff */
[----:B------:R-:W-:Y:S02]  /*b930*/  PRMT R31, R32, 0x7604, R31 ;  /* 0x00007604201f7816 */ /* 0x000fe4000000001f */
[----:B------:R-:W-:Y:S01]  /*b940*/  LOP3.LUT R33, R30, 0xff, RZ, 0xc0, !PT ;  /* 0x000000ff1e217812 */ /* 0x000fe200078ec0ff */
[----:B------:R-:W-:Y:S01]  /*b950*/  IMAD.U32 R30, R38, 0x10000, RZ ;  /* 0x00010000261e7824 */ /* 0x000fe200078e00ff */
[----:B------:R-:W-:Y:S02]  /*b960*/  LOP3.LUT R32, R28, 0xff, RZ, 0xc0, !PT ;  /* 0x000000ff1c207812 */ /* 0x000fe400078ec0ff */
        /* <DEDUP_REMOVED lines=99> */
.L_x_1526:
[----:B------:R-:W-:Y:S05]  /*bfa0*/  BSYNC B2 ;  /* 0x0000000000027941 */ /* 0x000fea0003800000 */
.L_x_1525:
[----:B------:R-:W-:Y:S05]  /*bfb0*/  @P1 BRA `(.L_x_1524) ;  /* 0x0000000400e81947 */ /* 0x000fea0003800000 */
[----:B0-234-:R-:W0:Y:S01]  /*bfc0*/  LDS.128 R4, [R214+0x1e000] ;  /* 0x01e00000d6047984 */ /* 0x01de220000000c00 */
[----:B-----5:R-:W-:Y:S02]  /*bfd0*/  SHF.R.U32.HI R27, RZ, 0x8, R25 ;  /* 0x00000008ff1b7819 */ /* 0x020fe40000011619 */
[----:B------:R-:W-:Y:S02]  /*bfe0*/  SHF.R.U32.HI R32, RZ, 0x8, R21 ;  /* 0x00000008ff207819 */ /* 0x000fe40000011615 */
[----:B------:R-:W-:Y:S02]  /*bff0*/  SHF.R.U32.HI R29, RZ, 0x8, R20 ;  /* 0x00000008ff1d7819 */ /* 0x000fe40000011614 */
[----:B------:R-:W-:Y:S02]  /*c000*/  LOP3.LUT R28, R25, 0xff, RZ, 0xc0, !PT ;  /* 0x000000ff191c7812 */ /* 0x000fe400078ec0ff */
[----:B------:R-:W-:Y:S02]  /*c010*/  LOP3.LUT R33, R21, 0xff, RZ, 0xc0, !PT ;  /* 0x000000ff15217812 */ /* 0x000fe400078ec0ff */
[----:B------:R-:W-:-:S02]  /*c020*/  LOP3.LUT R27, R27, 0xff, RZ, 0xc0, !PT ;  /* 0x000000ff1b1b7812 */ /* 0x000fc400078ec0ff */
[----:B------:R-:W-:Y:S02]  /*c030*/  LOP3.LUT R32, R32, 0xff, RZ, 0xc0, !PT ;  /* 0x000000ff20207812 */ /* 0x000fe400078ec0ff */
[----:B------:R-:W-:Y:S02]  /*c040*/  SHF.R.U32.HI R3, RZ, 0x8, R24 ;  /* 0x00000008ff037819 */ /* 0x000fe40000011618 */
[----:B------:R-:W-:Y:S02]  /*c050*/  LOP3.LUT R30, R29, 0xff, RZ, 0xc0, !PT ;  /* 0x000000ff1d1e7812 */ /* 0x000fe400078ec0ff */
[----:B------:R-:W-:Y:S02]  /*c060*/  PRMT R29, R27, 0x7604, R28 ;  /* 0x000076041b1d7816 */ /* 0x000fe4000000001c */
[----:B------:R-:W-:Y:S02]  /*c070*/  PRMT R33, R32, 0x7604, R33 ;  /* 0x0000760420217816 */ /* 0x000fe40000000021 */
[----:B------:R-:W-:-:S02]  /*c080*/  SHF.R.U32.HI R28, RZ, 0x10, R25 ;  /* 0x00000010ff1c7819 */ /* 0x000fc40000011619 */
[----:B------:R-:W-:Y:S02]  /*c090*/  SHF.R.U32.HI R32, RZ, 0x10, R21 ;  /* 0x00000010ff207819 */ /* 0x000fe40000011615 */
[----:B------:R-:W-:Y:S02]  /*c0a0*/  LOP3.LUT R26, R24, 0xff, RZ, 0xc0, !PT ;  /* 0x000000ff181a7812 */ /* 0x000fe400078ec0ff */
[----:B------:R-:W-:Y:S02]  /*c0b0*/  LOP3.LUT R3, R3, 0xff, RZ, 0xc0, !PT ;  /* 0x000000ff03037812 */ /* 0x000fe400078ec0ff */
[----:B------:R-:W-:Y:S02]  /*c0c0*/  LOP3.LUT R28, R28, 0xff, RZ, 0xc0, !PT ;  /* 0x000000ff1c1c7812 */ /* 0x000fe400078ec0ff */
[----:B------:R-:W-:Y:S02]  /*c0d0*/  LOP3.LUT R32, R32, 0xff, RZ, 0xc0, !PT ;  /* 0x000000ff20207812 */ /* 0x000fe400078ec0ff */
[----:B------:R-:W-:-:S02]  /*c0e0*/  LOP3.LUT R31, R20, 0xff, RZ, 0xc0, !PT ;  /* 0x000000ff141f7812 */ /* 0x000fc400078ec0ff */
[----:B------:R-:W-:Y:S02]  /*c0f0*/  PRMT R26, R3, 0x7604, R26 ;  /* 0x00007604031a7816 */ /* 0x000fe4000000001a */
[----:B------:R-:W-:Y:S02]  /*c100*/  SHF.R.U32.HI R3, RZ, 0x10, R24 ;  /* 0x00000010ff037819 */ /* 0x000fe40000011618 */
[----:B------:R-:W-:Y:S02]  /*c110*/  SHF.R.U32.HI R27, RZ, 0x10, R20 ;  /* 0x00000010ff1b7819 */ /* 0x000fe40000011614 */
[----:B------:R-:W-:Y:S02]  /*c120*/  PRMT R29, R28, 0x7054, R29 ;  /* 0x000070541c1d7816 */ /* 0x000fe4000000001d */
        /* <DEDUP_REMOVED lines=15> */
[----:B------:R-:W-:Y:S01]  /*c220*/  HADD2.F32 R32, -RZ, R30.H1_H1 ;  /* 0x3000001eff207230 */ /* 0x000fe20000004100 */
[----:B------:R-:W-:Y:S01]  /*c230*/  LOP3.LUT R27, R27, 0xff000000, R24, 0xf8, !PT ;  /* 0xff0000001b1b7812 */ /* 0x000fe200078ef818 */
[----:B------:R-:W-:Y:S01]  /*c240*/  HADD2.F32 R28, -RZ, R26.H1_H1 ;  /* 0x3000001aff1c7230 */ /* 0x000fe20000004100 */
        /* <DEDUP_REMOVED lines=10> */
[----:B-1----:R-:W-:Y:S01]  /*c2f0*/  FFMA.FTZ R37, R21, R32, R35 ;  /* 0x0000002015257223 */ /* 0x002fe20000010023 */
        /* <DEDUP_REMOVED lines=70> */
.L_x_1524:
[----:B------:R-:W-:Y:S05]  /*c760*/  BSYNC B1 ;  /* 0x0000000000017941 */ /* 0x000fea0003800000 */
.L_x_1523:
[----:B------:R-:W-:-:S05]  /*c770*/  VIADD R3, R17, 0x60 ;  /* 0x0000006011037836 */ /* 0x000fca0000000000 */
        /* <DEDUP_REMOVED lines=9> */
[----:B------:R-:W-:Y:S02]  /*c810*/  SHF.R.U32.HI R26, RZ, 0x8, R15 ;  /* 0x00000008ff1a7819 */ /* 0x000fe4000001160f */
[----:B------:R-:W-:Y:S02]  /*c820*/  LOP3.LUT R21, R13, 0xff, RZ, 0xc0, !PT ;  /* 0x000000ff0d157812 */ /* 0x000fe400078ec0ff */
[----:B------:R-:W-:Y:S02]  /*c830*/  LOP3.LUT R27, R15, 0xff, RZ, 0xc0, !PT ;  /* 0x000000ff0f1b7812 */ /* 0x000fe400078ec0ff */
[----:B------:R-:W-:Y:S02]  /*c840*/  LOP3.LUT R20, R20, 0xff, RZ, 0xc0, !PT ;  /* 0x000000ff14147812 */ /* 0x000fe400078ec0ff */
[----:B------:R-:W-:-:S02]  /*c850*/  LOP3.LUT R26, R26, 0xff, RZ, 0xc0, !PT ;  /* 0x000000ff1a1a7812 */ /* 0x000fc400078ec0ff */
[----:B------:R-:W-:Y:S02]  /*c860*/  SHF.R.U32.HI R0, RZ, 0x8, R12 ;  /* 0x00000008ff007819 */ /* 0x000fe4000001160c */
[----:B------:R-:W-:Y:S02]  /*c870*/  SHF.R.U32.HI R24, RZ, 0x8, R14 ;  /* 0x00000008ff187819 */ /* 0x000fe4000001160e */
[----:B------:R-:W-:Y:S02]  /*c880*/  PRMT R21, R20, 0x7604, R21 ;  /* 0x0000760414157816 */ /* 0x000fe40000000015 */
[----:B------:R-:W-:Y:S02]  /*c890*/  PRMT R27, R26, 0x7604, R27 ;  /* 0x000076041a1b7816 */ /* 0x000fe4000000001b */
[----:B------:R-:W-:Y:S02]  /*c8a0*/  SHF.R.U32.HI R20, RZ, 0x10, R13 ;  /* 0x00000010ff147819 */ /* 0x000fe4000001160d */
[----:B------:R-:W-:-:S02]  /*c8b0*/  SHF.R.U32.HI R26, RZ, 0x10, R15 ;  /* 0x00000010ff1a7819 */ /* 0x000fc4000001160f */
[----:B------:R-:W-:Y:S02]  /*c8c0*/  LOP3.LUT R3, R12, 0xff, RZ, 0xc0, !PT ;  /* 0x000000ff0c037812 */ /* 0x000fe400078ec0ff */
[----:B------:R-:W-:Y:S02]  /*c8d0*/  LOP3.LUT R25, R14, 0xff, RZ, 0xc0, !PT ;  /* 0x000000ff0e197812 */ /* 0x000fe400078ec0ff */
[----:B------:R-:W-:Y:S02]  /*c8e0*/  LOP3.LUT R0, R0, 0xff, RZ, 0xc0, !PT ;  /* 0x000000ff00007812 */ /* 0x000fe400078ec0ff */
[----:B------:R-:W-:Y:S02]  /*c8f0*/  LOP3.LUT R24, R24, 0xff, RZ, 0xc0, !PT ;  /* 0x000000ff18187812 */ /* 0x000fe400078ec0ff */
[----:B------:R-:W-:Y:S02]  /*c900*/  LOP3.LUT R20, R20, 0xff, RZ, 0xc0, !PT ;  /* 0x000000ff14147812 */ /* 0x000fe400078ec0ff */
[----:B------:R-:W-:-:S02]  /*c910*/  LOP3.LUT R26, R26, 0xff, RZ, 0xc0, !PT ;  /* 0x000000ff1a1a7812 */ /* 0x000fc400078ec0ff */
[----:B------:R-:W-:Y:S02]  /*c920*/  PRMT R3, R0, 0x7604, R3 ;  /* 0x0000760400037816 */ /* 0x000fe40000000003 */
        /* <DEDUP_REMOVED lines=14> */
[----:B------:R-:W-:Y:S01]  /*ca10*/  HADD2.F32 R13, -RZ, R0.H1_H1 ;  /* 0x30000000ff0d7230 */ /* 0x000fe20000004100 */
[----:B------:R-:W-:Y:S01]  /*ca20*/  LOP3.LUT R20, R3, 0xff000000, R12, 0xf8, !PT ;  /* 0xff00000003147812 */ /* 0x000fe200078ef80c */
[----:B------:R-:W-:Y:S01]  /*ca30*/  HADD2.F32 R29, -RZ, R28.H1_H1 ;  /* 0x3000001cff1d7230 */ /* 0x000fe20000004100 */
[----:B------:R-:W-:Y:S01]  /*ca40*/  LOP3.LUT R26, R25, 0xff000000, R14, 0xf8, !PT ;  /* 0xff000000191a7812 */ /* 0x000fe200078ef80e */
[----:B------:R-:W-:Y:S01]  /*ca50*/  HADD2.F32 R25, -RZ, R24.H1_H1 ;  /* 0x30000018ff197230 */ /* 0x000fe20000004100 */
[----:B------:R-:W-:Y:S01]  /*ca60*/  F2FP.F16.E4M3.UNPACK_B R3, R6 ;  /* 0x00000006ff03723e */ /* 0x000fe200020006ff */
[----:B------:R-:W-:Y:S01]  /*ca70*/  HADD2.F32 R12, -RZ, R0.H0_H0 ;  /* 0x20000000ff0c7230 */ /* 0x000fe20000004100 */
[----:B------:R-:W-:Y:S01]  /*ca80*/  F2FP.F16.E4M3.UNPACK_B R14, R7 ;  /* 0x00000007ff0e723e */ /* 0x000fe200020006ff */
[C---:B------:R-:W-:Y:S01]  /*ca90*/  FMUL.FTZ R31, R13.reuse, R29 ;  /* 0x0000001d0d1f7220 */ /* 0x040fe20000410000 */
[----:B------:R-:W-:Y:S01]  /*caa0*/  F2FP.F16.E4M3.UNPACK_B R15, R7.H1 ;  /* 0x00000007ff0f723e */ /* 0x000fe200030006ff */
[----:B------:R-:W-:Y:S01]  /*cab0*/  FMUL.FTZ R30, R13, R25 ;  /* 0x000000190d1e7220 */ /* 0x000fe20000410000 */
[-C--:B------:R-:W-:Y:S01]  /*cac0*/  F2FP.F16.E4M3.UNPACK_B R6, R5.reuse ;  /* 0x00000005ff06723e */ /* 0x080fe200020006ff */
[----:B------:R-:W-:Y:S01]  /*cad0*/  HADD2.F32 R28, -RZ, R28.H0_H0 ;  /* 0x2000001cff1c7230 */ /* 0x000fe20000004100 */
[----:B------:R-:W-:Y:S01]  /*cae0*/  F2FP.F16.E4M3.UNPACK_B R7, R5.H1 ;  /* 0x00000005ff07723e */ /* 0x000fe200030006ff */
[----:B------:R-:W-:Y:S01]  /*caf0*/  HADD2.F32 R5, -RZ, R3.H1_H1 ;  /* 0x30000003ff057230 */ /* 0x000fe20000004100 */
[----:B------:R-:W-:Y:S01]  /*cb00*/  F2FP.F16.E4M3.UNPACK_B R27, R27.H1 ;  /* 0x0000001bff1b723e */ /* 0x000fe200030006ff */
[----:B------:R-:W-:-:S02]  /*cb10*/  HADD2.F32 R24, -RZ, R24.H0_H0 ;  /* 0x20000018ff187230 */ /* 0x000fc40000004100 */
[C---:B------:R-:W-:Y:S01]  /*cb20*/  FFMA.FTZ R31, R12.reuse, R25, -R31 ;  /* 0x000000190c1f7223 */ /* 0x040fe2000001081f */
[----:B------:R-:W-:Y:S01]  /*cb30*/  FFMA.FTZ R30, R12, R29, R30 ;  /* 0x0000001d0c1e7223 */ /* 0x000fe2000001001e */
[----:B------:R-:W-:Y:S01]  /*cb40*/  HADD2.F32 R3, -RZ, R3.H0_H0 ;  /* 0x20000003ff037230 */ /* 0x000fe20000004100 */
[----:B------:R-:W-:Y:S01]  /*cb50*/  F2FP.F16.E4M3.UNPACK_B R21, R21.H1 ;  /* 0x00000015ff15723e */ /* 0x000fe200030006ff */
[C---:B------:R-:W-:Y:S01]  /*cb60*/  FMUL.FTZ R12, R5.reuse, R28 ;  /* 0x0000001c050c7220 */ /* 0x040fe20000410000 */
[----:B------:R-:W-:Y:S01]  /*cb70*/  FMUL.FTZ R25, R5, R24 ;  /* 0x0000001805197220 */ /* 0x000fe20000410000 */
[--C-:B------:R-:W-:Y:S01]  /*cb80*/  HADD2.F32 R5, -RZ, R14.reuse.H1_H1 ;  /* 0x3000000eff057230 */ /* 0x100fe20000004100 */
[----:B------:R-:W-:Y:S01]  /*cb90*/  F2FP.F16.E4M3.UNPACK_B R0, R4 ;  /* 0x00000004ff00723e */ /* 0x000fe200020006ff */
[----:B------:R-:W-:Y:S02]  /*cba0*/  HADD2.F32 R13, -RZ, R27.H0_H0 ;  /* 0x2000001bff0d7230 */ /* 0x000fe40000004100 */
[C---:B------:R-:W-:Y:S01]  /*cbb0*/  FFMA.FTZ R29, R3.reuse, R24, -R12 ;  /* 0x00000018031d7223 */ /* 0x040fe2000001080c */
[----:B------:R-:W-:Y:S01]  /*cbc0*/  FFMA.FTZ R28, R3, R28, R25 ;  /* 0x0000001c031c7223 */ /* 0x000fe20000010019 */
[----:B------:R-:W-:Y:S01]  /*cbd0*/  HADD2.F32 R12, -RZ, R21.H0_H0 ;  /* 0x20000015ff0c7230 */ /* 0x000fe20000004100 */
[----:B------:R-:W-:Y:S01]  /*cbe0*/  F2FP.F16.E4M3.UNPACK_B R4, R4.H1 ;  /* 0x00000004ff04723e */ /* 0x000fe200030006ff */
[----:B------:R-:W-:-:S02]  /*cbf0*/  HADD2.F32 R14, -RZ, R14.H0_H0 ;  /* 0x2000000eff0e7230 */ /* 0x000fc40000004100 */
[CC--:B------:R-:W-:Y:S01]  /*cc00*/  FMUL.FTZ R25, R5.reuse, R13.reuse ;  /* 0x0000000d05197220 */ /* 0x0c0fe20000410000 */
[----:B------:R-:W-:Y:S02]  /*cc10*/  HADD2.F32 R24, -RZ, R27.H1_H1 ;  /* 0x3000001bff187230 */ /* 0x000fe40000004100 */
[-C--:B------:R-:W-:Y:S01]  /*cc20*/  FMUL.FTZ R5, R5, R12.reuse ;  /* 0x0000000c05057220 */ /* 0x080fe20000410000 */
[----:B------:R-:W-:Y:S02]  /*cc30*/  HADD2.F32 R3, -RZ, R15.H1_H1 ;  /* 0x3000000fff037230 */ /* 0x000fe40000004100 */
[C---:B------:R-:W-:Y:S01]  /*cc40*/  FFMA.FTZ R27, R14.reuse, R12, -R25 ;  /* 0x0000000c0e1b7223 */ /* 0x040fe20000010819 */
[----:B------:R-:W-:Y:S02]  /*cc50*/  HADD2.F32 R12, -RZ, R21.H1_H1 ;  /* 0x30000015ff0c7230 */ /* 0x000fe40000004100 */
[----:B------:R-:W-:Y:S01]  /*cc60*/  FFMA.FTZ R32, R14, R13, R5 ;  /* 0x0000000d0e207223 */ /* 0x000fe20000010005 */
[----:B------:R-:W-:-:S02]  /*cc70*/  HADD2.F32 R15, -RZ, R15.H0_H0 ;  /* 0x2000000fff0f7230 */ /* 0x000fc40000004100 */
[C---:B------:R-:W-:Y:S01]  /*cc80*/  FMUL.FTZ R34, R3.reuse, R24 ;  /* 0x0000001803227220 */ /* 0x040fe20000410000 */
[----:B------:R-:W-:Y:S01]  /*cc90*/  F2FP.F16.E4M3.UNPACK_B R13, R26 ;  /* 0x0000001aff0d723e */ /* 0x000fe200020006ff */
[-C--:B------:R-:W-:Y:S01]  /*cca0*/  FMUL.FTZ R14, R3, R12.reuse ;  /* 0x0000000c030e7220 */ /* 0x080fe20000410000 */
[----:B------:R-:W-:Y:S02]  /*ccb0*/  HADD2.F32 R5, -RZ, R4.H1_H1 ;  /* 0x30000004ff057230 */ /* 0x000fe40000004100 */
        /* <DEDUP_REMOVED lines=8> */
[C---:B------:R-:W-:Y:S01]  /*cd40*/  FMUL.FTZ R15, R5.reuse, R21 ;  /* 0x00000015050f7220 */ /* 0x040fe20000410000 */
[----:B------:R-:W-:Y:S02]  /*cd50*/  HADD2.F32 R3, -RZ, R0.H1_H1 ;  /* 0x30000000ff037230 */ /* 0x000fe40000004100 */
[----:B------:R-:W-:Y:S02]  /*cd60*/  HADD2.F32 R12, -RZ, R12.H0_H0 ;  /* 0x2000000cff0c7230 */ /* 0x000fe40000004100 */
[-C--:B------:R-:W-:Y:S01]  /*cd70*/  FMUL.FTZ R25, R5, R13.reuse ;  /* 0x0000000d05197220 */ /* 0x080fe20000410000 */
        /* <DEDUP_REMOVED lines=8> */
[----:B------:R-:W-:-:S02]  /*ce00*/  HADD2.F32 R4, -RZ, R20.H1_H1 ;  /* 0x30000014ff047230 */ /* 0x000fc40000004100 */
[--C-:B------:R-:W-:Y:S02]  /*ce10*/  HADD2.F32 R3, -RZ, R7.reuse.H1_H1 ;  /* 0x30000007ff037230 */ /* 0x100fe40000004100 */
[--C-:B------:R-:W-:Y:S02]  /*ce20*/  HADD2.F32 R12, -RZ, R26.reuse.H1_H1 ;  /* 0x3000001aff0c7230 */ /* 0x100fe40000004100 */
[----:B------:R-:W-:Y:S02]  /*ce30*/  HADD2.F32 R13, -RZ, R26.H0_H0 ;  /* 0x2000001aff0d7230 */ /* 0x000fe40000004100 */
[C---:B------:R-:W-:Y:S01]  /*ce40*/  FMUL.FTZ R21, R3.reuse, R4 ;  /* 0x0000000403157220 */ /* 0x040fe20000410000 */
[----:B------:R-:W-:Y:S02]  /*ce50*/  HADD2.F32 R0, -RZ, R6.H1_H1 ;  /* 0x30000006ff007230 */ /* 0x000fe40000004100 */
[----:B------:R-:W-:Y:S02]  /*ce60*/  HADD2.F32 R5, -RZ, R20.H0_H0 ;  /* 0x20000014ff057230 */ /* 0x000fe40000004100 */
[----:B------:R-:W-:Y:S01]  /*ce70*/  FMUL.FTZ R20, R3, R12 ;  /* 0x0000000c03147220 */ /* 0x000fe20000410000 */
[----:B------:R-:W-:-:S02]  /*ce80*/  HADD2.F32 R7, -RZ, R7.H0_H0 ;  /* 0x20000007ff077230 */ /* 0x000fc40000004100 */
[C---:B------:R-:W-:Y:S01]  /*ce90*/  FMUL.FTZ R3, R0.reuse, R13 ;  /* 0x0000000d00037220 */ /* 0x040fe20000410000 */
[----:B------:R-:W-:Y:S02]  /*cea0*/  HADD2.F32 R6, -RZ, R6.H0_H0 ;  /* 0x20000006ff067230 */ /* 0x000fe40000004100 */
[-C--:B------:R-:W-:Y:S01]  /*ceb0*/  FMUL.FTZ R0, R0, R5.reuse ;  /* 0x0000000500007220 */ /* 0x080fe20000410000 */
[C---:B------:R-:W-:Y:S01]  /*cec0*/  FFMA.FTZ R20, R7.reuse, R4, -R20 ;  /* 0x0000000407147223 */ /* 0x040fe20000010814 */
[----:B------:R-:W-:Y:S01]  /*ced0*/  FFMA.FTZ R21, R7, R12, R21 ;  /* 0x0000000c07157223 */ /* 0x000fe20000010015 */
[C---:B------:R-:W-:Y:S01]  /*cee0*/  FFMA.FTZ R5, R6.reuse, R5, -R3 ;  /* 0x0000000506057223 */ /* 0x040fe20000010803 */
[----:B------:R-:W-:Y:S01]  /*cef0*/  FFMA.FTZ R0, R6, R13, R0 ;  /* 0x0000000d06007223 */ /* 0x000fe20000010000 */
[----:B------:R-:W-:Y:S02]  /*cf00*/  F2FP.SATFINITE.E4M3.F32.PACK_AB_MERGE_C R6, R30, R31, RZ ;  /* 0x0000001f1e06723e */ /* 0x000fe400048070ff */
[----:B------:R-:W-:-:S02]  /*cf10*/  F2FP.SATFINITE.E4M3.F32.PACK_AB_MERGE_C R7, R33, R34, RZ ;  /* 0x000000222107723e */ /* 0x000fc400048070ff */
[----:B------:R-:W-:Y:S02]  /*cf20*/  F2FP.SATFINITE.E4M3.F32.PACK_AB_MERGE_C R4, R25, R24, RZ ;  /* 0x000000181904723e */ /* 0x000fe400048070ff */
[----:B------:R-:W-:Y:S02]  /*cf30*/  F2FP.SATFINITE.E4M3.F32.PACK_AB_MERGE_C R20, R21, R20, RZ ;  /* 0x000000141514723e */ /* 0x000fe400048070ff */
[----:B------:R-:W-:Y:S02]  /*cf40*/  F2FP.SATFINITE.E4M3.F32.PACK_AB_MERGE_C R6, R28, R29, R6 ;  /* 0x0000001d1c06723e */ /* 0x000fe40004807006 */
[----:B------:R-:W-:Y:S02]  /*cf50*/  F2FP.SATFINITE.E4M3.F32.PACK_AB_MERGE_C R7, R32, R27, R7 ;  /* 0x0000001b2007723e */ /* 0x000fe40004807007 */
[----:B------:R-:W-:Y:S02]  /*cf60*/  F2FP.SATFINITE.E4M3.F32.PACK_AB_MERGE_C R4, R14, R15, R4 ;  /* 0x0000000f0e04723e */ /* 0x000fe40004807004 */
[----:B------:R-:W-:-:S05]  /*cf70*/  F2FP.SATFINITE.E4M3.F32.PACK_AB_MERGE_C R5, R0, R5, R20 ;  /* 0x000000050005723e */ /* 0x000fca0004807014 */
[----:B------:R0:W-:Y:S02]  /*cf80*/  STS.128 [R214+0x1b000], R4 ;  /* 0x01b00004d6007388 */ /* 0x0001e40000000c00 */
.L_x_1529:
[----:B------:R-:W-:Y:S05]  /*cf90*/  BSYNC B1 ;  /* 0x0000000000017941 */ /* 0x000fea0003800000 */
.L_x_1528:
[----:B------:R-:W-:Y:S05]  /*cfa0*/  @P1 BRA `(.L_x_1527) ;  /* 0x00000050002c1947 */ /* 0x000fea0003800000 */
[----:B0-234-:R-:W0:Y:S01]  /*cfb0*/  LDS.128 R4, [R214+0x1f000] ;  /* 0x01f00000d6047984 */ /* 0x01de220000000c00 */
[----:B-----5:R-:W-:Y:S02]  /*cfc0*/  SHF.R.U32.HI R13, RZ, 0x8, R9 ;  /* 0x00000008ff0d7819 */ /* 0x020fe40000011609 */
[----:B------:R-:W-:Y:S02]  /*cfd0*/  LOP3.LUT R12, R9, 0xff, RZ, 0xc0, !PT ;  /* 0x000000ff090c7812 */ /* 0x000fe400078ec0ff */
[----:B------:R-:W-:Y:S02]  /*cfe0*/  LOP3.LUT R13, R13, 0xff, RZ, 0xc0, !PT ;  /* 0x000000ff0d0d7812 */ /* 0x000fe400078ec0ff */
[----:B------:R-:W-:Y:S02]  /*cff0*/  SHF.R.U32.HI R21, RZ, 0x8, R11 ;  /* 0x00000008ff157819 */ /* 0x000fe4000001160b */
[----:B------:R-:W-:Y:S02]  /*d000*/  PRMT R12, R13, 0x7604, R12 ;  /* 0x000076040d0c7816 */ /* 0x000fe4000000000c */
[----:B------:R-:W-:-:S02]  /*d010*/  SHF.R.U32.HI R24, RZ, 0x10, R9 ;  /* 0x00000010ff187819 */ /* 0x000fc40000011609 */
[----:B------:R-:W-:Y:S02]  /*d020*/  SHF.R.U32.HI R13, RZ, 0x8, R10 ;  /* 0x00000008ff0d7819 */ /* 0x000fe4000001160a */
[----:B------:R-:W-:Y:S02]  /*d030*/  LOP3.LUT R14, R11, 0xff, RZ, 0xc0, !PT ;  /* 0x000000ff0b0e7812 */ /* 0x000fe400078ec0ff */
[----:B------:R-:W-:Y:S02]  /*d040*/  LOP3.LUT R21, R21, 0xff, RZ, 0xc0, !PT ;  /* 0x000000ff15157812 */ /* 0x000fe400078ec0ff */
[----:B------:R-:W-:Y:S02]  /*d050*/  SHF.R.U32.HI R20, RZ, 0x10, R11 ;  /* 0x00000010ff147819 */ /* 0x000fe4000001160b */
[----:B------:R-:W-:Y:S02]  /*d060*/  SHF.R.U32.HI R3, RZ, 0x8, R8 ;  /* 0x00000008ff037819 */ /* 0x000fe40000011608 */
[----:B------:R-:W-:Y:S01]  /*d070*/  LOP3.LUT R15, R13, 0xff, RZ, 0xc0, !PT ;  /* 0x000000ff0d0f7812 */ /* 0x000fe200078ec0ff */
[----:B------:R-:W-:Y:S01]  /*d080*/  IMAD.U32 R13, R24, 0x10000, RZ ;  /* 0x00010000180d7824 */ /* 0x000fe200078e00ff */
[----:B------:R-:W-:Y:S01]  /*d090*/  PRMT R14, R21, 0x7604, R14 ;  /* 0x00007604150e7816 */ /* 0x000fe2000000000e */
[----:B------:R-:W-:Y:S01]  /*d0a0*/  IMAD.U32 R21, R20, 0x10000, RZ ;  /* 0x0001000014157824 */ /* 0x000fe200078e00ff */
[----:B------:R-:W-:-:S02]  /*d0b0*/  LOP3.LUT R0, R8, 0xff, RZ, 0xc0, !PT ;  /* 0x000000ff08007812 */ /* 0x000fc400078ec0ff */
[----:B------:R-:W-:Y:S02]  /*d0c0*/  LOP3.LUT R3, R3, 0xff, RZ, 0xc0, !PT ;  /* 0x000000ff03037812 */ /* 0x000fe400078ec0ff */
[----:B------:R-:W-:Y:S02]  /*d0d0*/  LOP3.LUT R13, R12, 0xff0000, R13, 0xf8, !PT ;  /* 0x00ff00000c0d7812 */ /* 0x000fe400078ef80d */
[----:B------:R-:W-:Y:S02]  /*d0e0*/  PRMT R3, R3, 0x7604, R0 ;  /* 0x0000760403037816 */ /* 0x000fe40000000000 */
[----:B------:R-:W-:Y:S02]  /*d0f0*/  LOP3.LUT R0, R10, 0xff, RZ, 0xc0, !PT ;  /* 0x000000ff0a007812 */ /* 0x000fe400078ec0ff */
[----:B------:R-:W-:Y:S02]  /*d100*/  LOP3.LUT R21, R14, 0xff0000, R21, 0xf8, !PT ;  /* 0x00ff00000e157812 */ /* 0x000fe400078ef815 */
[----:B------:R-:W-:-:S02]  /*d110*/  PRMT R15, R15, 0x7604, R0 ;  /* 0x000076040f0f7816 */ /* 0x000fc40000000000 */
[----:B------:R-:W-:Y:S02]  /*d120*/  LOP3.LUT R21, R21, 0xff000000, R11, 0xf8, !PT ;  /* 0xff00000015157812 */ /* 0x000fe400078ef80b */
[----:B------:R-:W-:Y:S02]  /*d130*/  LOP3.LUT R13, R13, 0xff000000, R9, 0xf8, !PT ;  /* 0xff0000000d0d7812 */ /* 0x000fe400078ef809 */
[----:B------:R-:W-:Y:S02]  /*d140*/  LOP3.LUT R3, R3, 0xff0000, R8, 0xf8, !PT ;  /* 0x00ff000003037812 */ /* 0x000fe400078ef808 */
[----:B0-----:R-:W-:Y:S02]  /*d150*/  F2FP.F16.E4M3.UNPACK_B R0, R6.H1 ;  /* 0x00000006ff00723e */ /* 0x001fe400030006ff */
[----:B------:R-:W-:Y:S02]  /*d160*/  LOP3.LUT R15, R15, 0xff0000, R10, 0xf8, !PT ;  /* 0x00ff00000f0f7812 */ /* 0x000fe400078ef80a */
[----:B------:R-:W-:Y:S01]  /*d170*/  F2FP.F16.E4M3.UNPACK_B R24, R21 ;  /* 0x00000015ff18723e */ /* 0x000fe200020006ff */
[----:B------:R-:W-:Y:S01]  /*d180*/  HADD2.F32 R9, -RZ, R0.H1_H1 ;  /* 0x30000000ff097230 */ /* 0x000fe20000004100 */
[----:B------:R-:W-:-:S02]  /*d190*/  F2FP.F16.E4M3.UNPACK_B R14, R13 ;  /* 0x0000000dff0e723e */ /* 0x000fc400020006ff */
        /* <DEDUP_REMOVED lines=86> */
[----:B------:R0:W-:Y:S01]  /*d700*/  STS.128 [R214+0x1f000], R4 ;  /* 0x01f00004d6007388 */ /* 0x0001e20000000c00 */
[----:B------:R-:W-:Y:S05]  /*d710*/  BRA `(.L_x_1527) ;  /* 0x0000004800507947 */ /* 0x000fea0003800000 */
.L_x_1500:
[----:B------:R-:W0:Y:S01]  /*d720*/  LDC R8, c[0x0][0x448] ;  /* 0x00011200ff087b82 */ /* 0x000e220000000800 */
[----:B------:R-:W-:Y:S01]  /*d730*/  IMAD.MOV.U32 R6, RZ, RZ, R24 ;  /* 0x000000ffff067224 */ /* 0x000fe200078e0018 */
[----:B------:R-:W-:Y:S01]  /*d740*/  ULDC.64 UR4, c[0x0][0x3f8] ;  /* 0x0000fe0000047ab9 */ /* 0x000fe20000000a00 */
[----:B------:R-:W-:Y:S01]  /*d750*/  IMAD.MOV.U32 R7, RZ, RZ, R51 ;  /* 0x000000ffff077224 */ /* 0x000fe200078e0033 */
[----:B------:R-:W-:Y:S01]  /*d760*/  ULDC.64 UR6, c[0x0][0x408] ;  /* 0x0001020000067ab9 */ /* 0x000fe20000000a00 */
[----:B------:R-:W-:Y:S01]  /*d770*/  ULDC.64 UR8, c[0x0][0x400] ;  /* 0x0001000000087ab9 */ /* 0x000fe20000000a00 */
[----:B------:R-:W-:Y:S02]  /*d780*/  SHF.R.S32.HI R59, RZ, 0x1f, R22 ;  /* 0x0000001fff3b7819 */ /* 0x000fe40000011416 */
[----:B0-----:R-:W-:-:S13]  /*d790*/  ISETP.NE.AND P0, PT, R8, 0x1, PT ;  /* 0x000000010800780c */ /* 0x001fda0003f05270 */
[----:B------:R-:W0:Y:S08]  /*d7a0*/  @P0 LDC R4, c[0x0][0x44c] ;  /* 0x00011300ff040b82 */ /* 0x000e300000000800 */
[----:B------:R-:W1:Y:S01]  /*d7b0*/  @P0 LDC R5, c[0x0][0x450] ;  /* 0x00011400ff050b82 */ /* 0x000e620000000800 */
[----:B0-----:R-:W-:-:S05]  /*d7c0*/  @P0 IMAD.HI.U32 R4, R9, R4, RZ ;  /* 0x0000000409040227 */ /* 0x001fca00078e00ff */
[----:B-1----:R-:W-:Y:S01]  /*d7d0*/  @P0 SHF.R.U32.HI R9, RZ, R5, R4 ;  /* 0x00000005ff090219 */ /* 0x002fe20000011604 */
[----:B------:R-:W-:Y:S02]  /*d7e0*/  IMAD.MOV.U32 R4, RZ, RZ, R38 ;  /* 0x000000ffff047224 */ /* 0x000fe400078e0026 */
[----:B------:R-:W-:Y:S01]  /*d7f0*/  IMAD.MOV.U32 R5, RZ, RZ, R27 ;  /* 0x000000ffff057224 */ /* 0x000fe200078e001b */
[----:B------:R-:W-:Y:S01]  /*d800*/  SHF.R.S32.HI R10, RZ, 0x1f, R9 ;  /* 0x0000001fff0a7819 */ /* 0x000fe20000011409 */
[----:B------:R-:W-:-:S04]  /*d810*/  IMAD.WIDE.U32 R6, R9, UR4, R6 ;  /* 0x0000000409067c25 */ /* 0x000fc8000f8e0006 */
[----:B------:R-:W-:Y:S02]  /*d820*/  IMAD R12, R10, UR4, RZ ;  /* 0x000000040a0c7c24 */ /* 0x000fe4000f8e02ff */
[----:B------:R-:W-:-:S04]  /*d830*/  IMAD.WIDE.U32 R4, R9, UR6, R4 ;  /* 0x0000000609047c25 */ /* 0x000fc8000f8e0004 */
[----:B------:R-:W-:Y:S01]  /*d840*/  IMAD R10, R10, UR6, RZ ;  /* 0x000000060a0a7c24 */ /* 0x000fe2000f8e02ff */
[----:B------:R-:W-:Y:S01]  /*d850*/  IADD3 R55, P1, R4, UR8, RZ ;  /* 0x0000000804377c10 */ /* 0x000fe2000ff3e0ff */
[C---:B------:R-:W-:Y:S01]  /*d860*/  IMAD R37, R9.reuse, UR5, R12 ;  /* 0x0000000509257c24 */ /* 0x040fe2000f8e020c */
[----:B------:R-:W-:Y:S01]  /*d870*/  ULDC.64 UR4, c[0x0][0x3e8] ;  /* 0x0000fa0000047ab9 */ /* 0x000fe20000000a00 */
[----:B------:R-:W-:Y:S01]  /*d880*/  IMAD R9, R9, UR7, R10 ;  /* 0x0000000709097c24 */ /* 0x000fe2000f8e020a */
[----:B------:R-:W-:Y:S01]  /*d890*/  IADD3 R53, P0, R6, UR4, RZ ;  /* 0x0000000406357c10 */ /* 0x000fe2000ff1e0ff */
[----:B------:R-:W-:-:S03]  /*d8a0*/  UMOV UR4, 0xffffffff ;  /* 0xffffffff00047882 */ /* 0x000fc60000000000 */
[----:B------:R-:W-:Y:S02]  /*d8b0*/  IADD3.X R37, R7, UR5, R37, P0, !PT ;  /* 0x0000000507257c10 */ /* 0x000fe400087fe425 */
[----:B------:R-:W-:Y:S01]  /*d8c0*/  IADD3.X R54, R5, UR9, R9, P1, !PT ;  /* 0x0000000905367c10 */ /* 0x000fe20008ffe409 */
[----:B------:R-:W-:Y:S06]  /*d8d0*/  BRA.DIV UR4, `(.L_x_1530) ;  /* 0x000001f204bc7947 */ /* 0x000fec000b800000 */
[----:B------:R-:W0:Y:S01]  /*d8e0*/  LDC R52, c[0x0][0x3f4] ;  /* 0x0000fd00ff347b82 */ /* 0x000e220000000800 */
[----:B------:R-:W1:Y:S01]  /*d8f0*/  SHFL.IDX PT, R5, R53, RZ, 0x181f ;  /* 0x00181fff35057589 */ /* 0x000e6200000e0000 */
[----:B------:R-:W-:-:S03]  /*d900*/  IMAD R57, R195, R8, RZ ;  /* 0x00000008c3397224 */ /* 0x000fc600078e02ff */
[----:B------:R-:W2:Y:S04]  /*d910*/  SHFL.IDX PT, R14, R55, RZ, 0x181f ;  /* 0x00181fff370e7589 */ /* 0x000ea800000e0000 */
[----:B------:R-:W3:Y:S04]  /*d920*/  SHFL.IDX PT, R4, R37, RZ, 0x181f ;  /* 0x00181fff25047589 */ /* 0x000ee800000e0000 */
[----:B------:R-:W4:Y:S01]  /*d930*/  SHFL.IDX PT, R6, R54, RZ, 0x181f ;  /* 0x00181fff36067589 */ /* 0x000f2200000e0000 */
[----:B0-----:R-:W-:-:S04]  /*d940*/  ISETP.GE.AND P0, PT, R22, R52, PT ;  /* 0x000000341600720c */ /* 0x001fc80003f06270 */
[----:B------:R-:W-:-:S13]  /*d950*/  ISETP.GE.OR P1, PT, R0, R57, P0 ;  /* 0x000000390000720c */ /* 0x000fda0000726670 */
[C---:B-1----:R-:W-:Y:S02]  /*d960*/  @!P1 IADD3 R7, P2, R22.reuse, R5, RZ ;  /* 0x0000000516079210 */ /* 0x042fe40007f5e0ff */
[----:B--2---:R-:W-:-:S03]  /*d970*/  @!P1 IADD3 R24, P3, R22, R14, RZ ;  /* 0x0000000e16189210 */ /* 0x004fc60007f7e0ff */
[----:B---3--:R-:W-:Y:S02]  /*d980*/  @!P1 IMAD.X R5, R4, 0x1, R59, P2 ;  /* 0x0000000104059824 */ /* 0x008fe400010e063b */
[----:B------:R-:W-:Y:S02]  /*d990*/  @!P1 IMAD.MOV.U32 R4, RZ, RZ, R7 ;  /* 0x000000ffff049224 */ /* 0x000fe400078e0007 */
[----:B----4-:R-:W-:-:S04]  /*d9a0*/  @!P1 IMAD.X R25, R6, 0x1, R59, P3 ;  /* 0x0000000106199824 */ /* 0x010fc800018e063b */
[----:B------:R-:W2:Y:S04]  /*d9b0*/  @!P1 LD.E.128 R4, desc[UR46][R4.64] ;  /* 0x0000002e04049980 */ /* 0x000ea8000c101d00 */
[----:B------:R-:W3:Y:S01]  /*d9c0*/  @!P1 LD.E.128 R24, desc[UR46][R24.64] ;  /* 0x0000002e18189980 */ /* 0x000ee2000c101d00 */
[----:B------:R-:W-:Y:S02]  /*d9d0*/  CS2R R44, SRZ ;  /* 0x00000000002c7805 */ /* 0x000fe4000001ff00 */
[----:B------:R-:W-:Y:S02]  /*d9e0*/  CS2R R46, SRZ ;  /* 0x00000000002e7805 */ /* 0x000fe4000001ff00 */
[----:B------:R-:W-:Y:S01]  /*d9f0*/  CS2R R48, SRZ ;  /* 0x0000000000307805 */ /* 0x000fe2000001ff00 */
[----:B------:R0:W1:Y:S01]  /*da00*/  SHFL.IDX PT, R8, R37, 0x1, 0x181f ;  /* 0x00381f0025087f89 */ /* 0x00006200000e0000 */
[----:B------:R-:W-:-:S03]  /*da10*/  CS2R R50, SRZ ;  /* 0x0000000000327805 */ /* 0x000fc6000001ff00 */
[----:B------:R0:W4:Y:S04]  /*da20*/  SHFL.IDX PT, R9, R53, 0x1, 0x181f ;  /* 0x00381f0035097f89 */ /* 0x00012800000e0000 */
[----:B------:R0:W0:Y:S04]  /*da30*/  SHFL.IDX PT, R10, R54, 0x1, 0x181f ;  /* 0x00381f00360a7f89 */ /* 0x00002800000e0000 */
[----:B------:R0:W0:Y:S01]  /*da40*/  SHFL.IDX PT, R14, R55, 0x1, 0x181f ;  /* 0x00381f00370e7f89 */ /* 0x00002200000e0000 */
[----:B--2---:R-:W-:Y:S02]  /*da50*/  @!P1 IMAD.MOV.U32 R44, RZ, RZ, R4 ;  /* 0x000000ffff2c9224 */ /* 0x004fe400078e0004 */
[----:B------:R-:W-:Y:S01]  /*da60*/  @!P1 IMAD.MOV.U32 R45, RZ, RZ, R5 ;  /* 0x000000ffff2d9224 */ /* 0x000fe200078e0005 */
[----:B------:R-:W-:Y:S01]  /*da70*/  CS2R R4, SRZ ;  /* 0x0000000000047805 */ /* 0x000fe2000001ff00 */
[----:B------:R-:W-:-:S02]  /*da80*/  @!P1 IMAD.MOV.U32 R46, RZ, RZ, R6 ;  /* 0x000000ffff2e9224 */ /* 0x000fc400078e0006 */
[----:B------:R-:W-:Y:S02]  /*da90*/  @!P1 IMAD.MOV.U32 R47, RZ, RZ, R7 ;  /* 0x000000ffff2f9224 */ /* 0x000fe400078e0007 */
[----:B---3--:R-:W-:Y:S02]  /*daa0*/  @!P1 IMAD.MOV.U32 R48, RZ, RZ, R24 ;  /* 0x000000ffff309224 */ /* 0x008fe400078e0018 */
[----:B------:R-:W-:Y:S02]  /*dab0*/  @!P1 IMAD.MOV.U32 R49, RZ, RZ, R25 ;  /* 0x000000ffff319224 */ /* 0x000fe400078e0019 */
[----:B------:R-:W-:Y:S02]  /*dac0*/  @!P1 IMAD.MOV.U32 R50, RZ, RZ, R26 ;  /* 0x000000ffff329224 */ /* 0x000fe400078e001a */
[----:B01--4-:R-:W-:-:S07]  /*dad0*/  @!P1 IMAD.MOV.U32 R51, RZ, RZ, R27 ;  /* 0x000000ffff339224 */ /* 0x013fce00078e001b */
.L_x_1850:
[----:B------:R-:W-:Y:S01]  /*dae0*/  VIADD R6, R0, 0x20 ;  /* 0x0000002000067836 */ /* 0x000fe20000000000 */
[----:B------:R-:W-:Y:S01]  /*daf0*/  BSSY B1, `(.L_x_1531) ;  /* 0x0000010000017945 */ /* 0x000fe20003800000 */
[----:B------:R-:W-:Y:S02]  /*db00*/  CS2R R28, SRZ ;  /* 0x00000000001c7805 */ /* 0x000fe4000001ff00 */
[----:B------:R-:W-:Y:S02]  /*db10*/  CS2R R30, SRZ ;  /* 0x00000000001e7805 */ /* 0x000fe4000001ff00 */
[----:B------:R-:W-:Y:S02]  /*db20*/  ISETP.GE.AND P1, PT, R6, R57, PT ;  /* 0x000000390600720c */ /* 0x000fe40003f26270 */
[----:B------:R-:W-:-:S11]  /*db30*/  CS2R R6, SRZ ;  /* 0x0000000000067805 */ /* 0x000fd6000001ff00 */
[----:B------:R-:W-:Y:S05]  /*db40*/  @P1 BRA `(.L_x_1532) ;  /* 0x0000000000281947 */ /* 0x000fea0003800000 */
[----:B------:R-:W-:Y:S02]  /*db50*/  CS2R R6, SRZ ;  /* 0x0000000000067805 */ /* 0x000fe4000001ff00 */
[----:B------:R-:W-:Y:S02]  /*db60*/  CS2R R28, SRZ ;  /* 0x00000000001c7805 */ /* 0x000fe4000001ff00 */
[----:B------:R-:W-:Y:S01]  /*db70*/  CS2R R30, SRZ ;  /* 0x00000000001e7805 */ /* 0x000fe2000001ff00 */
[----:B------:R-:W-:Y:S06]  /*db80*/  @P0 BRA `(.L_x_1532) ;  /* 0x0000000000180947 */ /* 0x000fec0003800000 */
[C---:B------:R-:W-:Y:S02]  /*db90*/  IADD3 R28, P1, R22.reuse, R9, RZ ;  /* 0x00000009161c7210 */ /* 0x040fe40007f3e0ff */
[----:B------:R-:W-:-:S03]  /*dba0*/  IADD3 R4, P2, R22, R14, RZ ;  /* 0x0000000e16047210 */ /* 0x000fc60007f5e0ff */
[--C-:B------:R-:W-:Y:S02]  /*dbb0*/  IMAD.X R29, R8, 0x1, R59.reuse, P1 ;  /* 0x00000001081d7824 */ /* 0x100fe400008e063b */
[----:B------:R-:W-:-:S04]  /*dbc0*/  IMAD.X R5, R10, 0x1, R59, P2 ;  /* 0x000000010a057824 */ /* 0x000fc800010e063b */
[----:B------:R-:W5:Y:S04]  /*dbd0*/  LD.E.128 R28, desc[UR46][R28.64] ;  /* 0x0000002e1c1c7980 */ /* 0x000f68000c101d00 */
[----:B------:R-:W5:Y:S02]  /*dbe0*/  LD.E.128 R4, desc[UR46][R4.64] ;  /* 0x0000002e04047980 */ /* 0x000f64000c101d00 */
.L_x_1532:
[----:B------:R-:W-:Y:S05]  /*dbf0*/  BSYNC B1 ;  /* 0x0000000000017941 */ /* 0x000fea0003800000 */
.L_x_1531:
[----:B------:R-:W-:-:S03]  /*dc00*/  UMOV UR4, 0xffffffff ;  /* 0xffffffff00047882 */ /* 0x000fc60000000000 */
[----:B------:R-:W-:Y:S05]  /*dc10*/  BRA.DIV UR4, `(.L_x_1533) ;  /* 0x000001f6040c7947 */ /* 0x000fea000b800000 */
[----:B------:R-:W0:Y:S01]  /*dc20*/  SHFL.IDX PT, R9, R53, 0x2, 0x181f ;  /* 0x00581f0035097f89 */ /* 0x000e2200000e0000 */
[----:B------:R-:W-:-:S03]  /*dc30*/  VIADD R12, R0, 0x40 ;  /* 0x00000040000c7836 */ /* 0x000fc60000000000 */
[----:B------:R-:W1:Y:S02]  /*dc40*/  SHFL.IDX PT, R14, R55, 0x2, 0x181f ;  /* 0x00581f00370e7f89 */ /* 0x000e6400000e0000 */
[----:B------:R-:W-:Y:S02]  /*dc50*/  ISETP.GE.OR P1, PT, R12, R57, P0 ;  /* 0x000000390c00720c */ /* 0x000fe40000726670 */
[----:B------:R-:W2:Y:S04]  /*dc60*/  SHFL.IDX PT, R8, R37, 0x2, 0x181f ;  /* 0x00581f0025087f89 */ /* 0x000ea800000e0000 */
[----:B------:R-:W3:Y:S07]  /*dc70*/  SHFL.IDX PT, R10, R54, 0x2, 0x181f ;  /* 0x00581f00360a7f89 */ /* 0x000eee00000e0000 */
[----:B0-----:R-:W-:-:S02]  /*dc80*/  @!P1 IADD3 R24, P2, R22, R9, RZ ;  /* 0x0000000916189210 */ /* 0x001fc40007f5e0ff */
[----:B-1----:R-:W-:-:S03]  /*dc90*/  @!P1 IADD3 R32, P3, R22, R14, RZ ;  /* 0x0000000e16209210 */ /* 0x002fc60007f7e0ff */
[--C-:B--2---:R-:W-:Y:S02]  /*dca0*/  @!P1 IMAD.X R25, R8, 0x1, R59.reuse, P2 ;  /* 0x0000000108199824 */ /* 0x104fe400010e063b */
[----:B---3--:R-:W-:-:S04]  /*dcb0*/  @!P1 IMAD.X R33, R10, 0x1, R59, P3 ;  /* 0x000000010a219824 */ /* 0x008fc800018e063b */
[----:B------:R-:W2:Y:S04]  /*dcc0*/  @!P1 LD.E.128 R24, desc[UR46][R24.64] ;  /* 0x0000002e18189980 */ /* 0x000ea8000c101d00 */
[----:B------:R-:W3:Y:S01]  /*dcd0*/  @!P1 LD.E.128 R32, desc[UR46][R32.64] ;  /* 0x0000002e20209980 */ /* 0x000ee2000c101d00 */
[----:B------:R-:W-:Y:S02]  /*dce0*/  CS2R R20, SRZ ;  /* 0x0000000000147805 */ /* 0x000fe4000001ff00 */
[----:B------:R-:W-:Y:S02]  /*dcf0*/  CS2R R38, SRZ ;  /* 0x0000000000267805 */ /* 0x000fe4000001ff00 */
[----:B------:R-:W-:Y:S01]  /*dd00*/  CS2R R40, SRZ ;  /* 0x0000000000287805 */ /* 0x000fe2000001ff00 */
[----:B------:R-:W0:Y:S01]  /*dd10*/  SHFL.IDX PT, R53, R53, 0x3, 0x181f ;  /* 0x00781f0035357f89 */ /* 0x000e2200000e0000 */
[----:B------:R-:W-:-:S02]  /*dd20*/  CS2R R42, SRZ ;  /* 0x00000000002a7805 */ /* 0x000fc4000001ff00 */
[----:B------:R-:W-:Y:S01]  /*dd30*/  CS2R R8, SRZ ;  /* 0x0000000000087805 */ /* 0x000fe2000001ff00 */
[----:B------:R-:W1:Y:S04]  /*dd40*/  SHFL.IDX PT, R37, R37, 0x3, 0x181f ;  /* 0x00781f0025257f89 */ /* 0x000e6800000e0000 */
[----:B------:R-:W4:Y:S04]  /*dd50*/  SHFL.IDX PT, R55, R55, 0x3, 0x181f ;  /* 0x00781f0037377f89 */ /* 0x000f2800000e0000 */
[----:B------:R-:W0:Y:S01]  /*dd60*/  SHFL.IDX PT, R54, R54, 0x3, 0x181f ;  /* 0x00781f0036367f89 */ /* 0x000e2200000e0000 */
[----:B--2---:R-:W-:Y:S01]  /*dd70*/  @!P1 IMAD.MOV.U32 R20, RZ, RZ, R24 ;  /* 0x000000ffff149224 */ /* 0x004fe200078e0018 */
[----:B------:R-:W-:Y:S01]  /*dd80*/  @!P1 MOV R39, R27 ;  /* 0x0000001b00279202 */ /* 0x000fe20000000f00 */
[----:B------:R-:W-:-:S02]  /*dd90*/  @!P1 IMAD.MOV.U32 R21, RZ, RZ, R25 ;  /* 0x000000ffff159224 */ /* 0x000fc400078e0019 */
[----:B------:R-:W-:Y:S02]  /*dda0*/  @!P1 IMAD.MOV.U32 R38, RZ, RZ, R26 ;  /* 0x000000ffff269224 */ /* 0x000fe400078e001a */
[----:B---3--:R-:W-:Y:S02]  /*ddb0*/  @!P1 IMAD.MOV.U32 R40, RZ, RZ, R32 ;  /* 0x000000ffff289224 */ /* 0x008fe400078e0020 */
[----:B------:R-:W-:Y:S02]  /*ddc0*/  @!P1 IMAD.MOV.U32 R41, RZ, RZ, R33 ;  /* 0x000000ffff299224 */ /* 0x000fe400078e0021 */
[----:B------:R-:W-:Y:S02]  /*ddd0*/  @!P1 IMAD.MOV.U32 R42, RZ, RZ, R34 ;  /* 0x000000ffff2a9224 */ /* 0x000fe400078e0022 */
[----:B01--4-:R-:W-:-:S07]  /*dde0*/  @!P1 IMAD.MOV.U32 R43, RZ, RZ, R35 ;  /* 0x000000ffff2b9224 */ /* 0x013fce00078e0023 */
.L_x_1860:
[----:B------:R-:W-:Y:S01]  /*ddf0*/  VIADD R0, R0, 0x60 ;  /* 0x0000006000007836 */ /* 0x000fe20000000000 */
[----:B------:R-:W-:Y:S01]  /*de00*/  BSSY B1, `(.L_x_1534) ;  /* 0x0000010000017945 */ /* 0x000fe20003800000 */
[----:B------:R-:W-:Y:S02]  /*de10*/  CS2R R10, SRZ ;  /* 0x00000000000a7805 */ /* 0x000fe4000001ff00 */
[----:B------:R-:W-:Y:S02]  /*de20*/  CS2R R12, SRZ ;  /* 0x00000000000c7805 */ /* 0x000fe4000001ff00 */
[----:B------:R-:W-:Y:S02]  /*de30*/  CS2R R14, SRZ ;  /* 0x00000000000e7805 */ /* 0x000fe4000001ff00 */
[----:B------:R-:W-:-:S13]  /*de40*/  ISETP.GE.AND P1, PT, R0, R57, PT ;  /* 0x000000390000720c */ /* 0x000fda0003f26270 */
        /* <DEDUP_REMOVED lines=11> */
.L_x_1535:
[----:B------:R-:W-:Y:S05]  /*df00*/  BSYNC B1 ;  /* 0x0000000000017941 */ /* 0x000fea0003800000 */
.L_x_1534:
[----:B------:R-:W-:Y:S01]  /*df10*/  ULEA.HI UR4, UR43, UR43, URZ, 0x1 ;  /* 0x0000002b2b047291 */ /* 0x000fe2000f8f083f */
[----:B------:R-:W-:Y:S01]  /*df20*/  VIADD R37, R17, 0x40 ;  /* 0x0000004011257836 */ /* 0x000fe20000000000 */
[----:B------:R-:W-:Y:S01]  /*df30*/  VIADDMNMX R24, R57, -R199, 0x80, PT ;  /* 0x0000008039187446 */ /* 0x000fe200038009c7 */
[C---:B------:R-:W-:Y:S01]  /*df40*/  VIADD R0, R17.reuse, 0x60 ;  /* 0x0000006011007836 */ /* 0x040fe20000000000 */
[----:B------:R-:W-:Y:S01]  /*df50*/  ULOP3.LUT UR4, UR4, 0xfffffffe, URZ, 0xc0, !UPT ;  /* 0xfffffffe04047892 */ /* 0x000fe2000f8ec03f */
[----:B------:R-:W-:Y:S01]  /*df60*/  BSSY B1, `(.L_x_1536) ;  /* 0x000000a000017945 */ /* 0x000fe20003800000 */
[-C--:B------:R-:W-:Y:S02]  /*df70*/  ISETP.GE.OR P3, PT, R17, R24.reuse, P0 ;  /* 0x000000181100720c */ /* 0x080fe40000766670 */
[----:B------:R-:W-:Y:S01]  /*df80*/  UIADD3 UR4, UR43, -UR4, URZ ;  /* 0x800000042b047290 */ /* 0x000fe2000fffe03f */
[-C--:B------:R-:W-:Y:S02]  /*df90*/  ISETP.GE.OR P2, PT, R219, R24.reuse, P0 ;  /* 0x00000018db00720c */ /* 0x080fe40000746670 */
[----:B------:R-:W-:-:S02]  /*dfa0*/  ISETP.GE.OR P1, PT, R37, R24, P0 ;  /* 0x000000182500720c */ /* 0x000fc40000726670 */
[----:B------:R-:W-:Y:S01]  /*dfb0*/  ISETP.GE.OR P0, PT, R0, R24, P0 ;  /* 0x000000180000720c */ /* 0x000fe20000706670 */
[----:B------:R-:W-:-:S05]  /*dfc0*/  IMAD.U32 R25, RZ, RZ, UR4 ;  /* 0x00000004ff197e24 */ /* 0x000fca000f8e00ff */
[----:B------:R-:W-:-:S04]  /*dfd0*/  SHF.L.U32 R25, R25, 0x1f, RZ ;  /* 0x0000001f19197819 */ /* 0x000fc800000006ff */
[----:B------:R-:W0:Y:S02]  /*dfe0*/  SYNCS.PHASECHK.TRANS64.TRYWAIT P4, [R16+URZ+0x28400], R25 ;  /* 0x02840019100075a7 */ /* 0x000e24000808017f */
[----:B0-----:R-:W-:Y:S05]  /*dff0*/  @!P4 BRA `(.L_x_1537) ;  /* 0x000001f4002cc947 */ /* 0x001fea0003800000 */
.L_x_1861:
[----:B------:R-:W-:Y:S05]  /*e000*/  BSYNC B1 ;  /* 0x0000000000017941 */ /* 0x000fea0003800000 */
.L_x_1536:
[----:B------:R-:W-:Y:S04]  /*e010*/  BSSY B1, `(.L_x_1538) ;  /* 0x0000101000017945 */ /* 0x000fe80003800000 */
[----:B------:R-:W-:Y:S05]  /*e020*/  @P3 BRA `(.L_x_1539) ;  /* 0x0000000c00fc3947 */ /* 0x000fea0003800000 */
[----:B------:R-:W-:Y:S02]  /*e030*/  SHF.R.U32.HI R24, RZ, 0x8, R44 ;  /* 0x00000008ff187819 */ /* 0x000fe4000001162c */
[----:B------:R-:W-:Y:S02]  /*e040*/  LOP3.LUT R26, R44, 0xff, RZ, 0xc0, !PT ;  /* 0x000000ff2c1a7812 */ /* 0x000fe400078ec0ff */
[----:B0-----:R-:W-:Y:S02]  /*e050*/  LOP3.LUT R25, R24, 0xff, RZ, 0xc0, !PT ;  /* 0x000000ff18197812 */ /* 0x001fe400078ec0ff */
[----:B------:R-:W-:Y:S02]  /*e060*/  LEA.HI R24, R52, R3, RZ, 0x1c ;  /* 0x0000000334187211 */ /* 0x000fe400078fe0ff */
[----:B------:R-:W-:Y:S02]  /*e070*/  PRMT R55, R25, 0x7604, R26 ;  /* 0x0000760419377816 */ /* 0x000fe4000000001a */
[----:B------:R-:W-:-:S02]  /*e080*/  SHF.R.S32.HI R25, RZ, 0x1f, R24 ;  /* 0x0000001fff197819 */ /* 0x000fc40000011418 */
[----:B------:R-:W-:Y:S02]  /*e090*/  SHF.R.U32.HI R27, RZ, 0x8, R45 ;  /* 0x00000008ff1b7819 */ /* 0x000fe4000001162d */
[----:B------:R-:W-:Y:S01]  /*e0a0*/  LEA.HI R25, R25, R24, RZ, 0x3 ;  /* 0x0000001819197211 */ /* 0x000fe200078f18ff */
[----:B------:R-:W-:Y:S01]  /*e0b0*/  IMAD.SHL.U32 R24, R24, 0x10, RZ ;  /* 0x0000001018187824 */ /* 0x000fe200078e00ff */
[----:B------:R-:W-:Y:S02]  /*e0c0*/  LOP3.LUT R32, R45, 0xff, RZ, 0xc0, !PT ;  /* 0x000000ff2d207812 */ /* 0x000fe400078ec0ff */
[----:B------:R-:W-:Y:S01]  /*e0d0*/  LOP3.LUT R27, R27, 0xff, RZ, 0xc0, !PT ;  /* 0x000000ff1b1b7812 */ /* 0x000fe200078ec0ff */
[----:B------:R-:W-:Y:S01]  /*e0e0*/  IMAD.SHL.U32 R25, R25, 0x800, RZ ;  /* 0x0000080019197824 */ /* 0x000fe200078e00ff */
[----:B------:R-:W-:Y:S02]  /*e0f0*/  SHF.R.U32.HI R26, RZ, 0x8, R46 ;  /* 0x00000008ff1a7819 */ /* 0x000fe4000001162e */
[----:B------:R-:W-:-:S02]  /*e100*/  SHF.R.U32.HI R33, RZ, 0x8, R47 ;  /* 0x00000008ff217819 */ /* 0x000fc4000001162f */
[----:B------:R-:W-:Y:S02]  /*e110*/  LOP3.LUT R24, R209, 0x70, R24, 0xf8, !PT ;  /* 0x00000070d1187812 */ /* 0x000fe400078ef818 */
[----:B------:R-:W-:Y:S02]  /*e120*/  SHF.R.U32.HI R53, RZ, 0x3, R209 ;  /* 0x00000003ff357819 */ /* 0x000fe400000116d1 */
[----:B------:R-:W-:Y:S02]  /*e130*/  PRMT R57, R27, 0x7604, R32 ;  /* 0x000076041b397816 */ /* 0x000fe40000000020 */
[----:B------:R-:W-:Y:S02]  /*e140*/  LOP3.LUT R27, R26, 0xff, RZ, 0xc0, !PT ;  /* 0x000000ff1a1b7812 */ /* 0x000fe400078ec0ff */
[----:B------:R-:W-:Y:S02]  /*e150*/  LOP3.LUT R32, R46, 0xff, RZ, 0xc0, !PT ;  /* 0x000000ff2e207812 */ /* 0x000fe400078ec0ff */
[----:B------:R-:W-:-:S02]  /*e160*/  LOP3.LUT R34, R47, 0xff, RZ, 0xc0, !PT ;  /* 0x000000ff2f227812 */ /* 0x000fc400078ec0ff */
[----:B------:R-:W-:Y:S02]  /*e170*/  SHF.R.U32.HI R35, RZ, 0x8, R48 ;  /* 0x00000008ff237819 */ /* 0x000fe40000011630 */
[----:B------:R-:W-:Y:S02]  /*e180*/  LOP3.LUT R33, R33, 0xff, RZ, 0xc0, !PT ;  /* 0x000000ff21217812 */ /* 0x000fe400078ec0ff */
[----:B------:R-:W-:Y:S02]  /*e190*/  LOP3.LUT R26, R24, R53, RZ, 0x3c, !PT ;  /* 0x00000035181a7212 */ /* 0x000fe400078e3cff */
[----:B------:R-:W-:Y:S02]  /*e1a0*/  LOP3.LUT R24, R25, 0xffffc000, RZ, 0xc0, !PT ;  /* 0xffffc00019187812 */ /* 0x000fe400078ec0ff */
[----:B------:R-:W-:Y:S02]  /*e1b0*/  LOP3.LUT R54, R48, 0xff, RZ, 0xc0, !PT ;  /* 0x000000ff30367812 */ /* 0x000fe400078ec0ff */
[----:B------:R-:W-:-:S02]  /*e1c0*/  LOP3.LUT R35, R35, 0xff, RZ, 0xc0, !PT ;  /* 0x000000ff23237812 */ /* 0x000fc400078ec0ff */
[----:B------:R-:W-:Y:S02]  /*e1d0*/  PRMT R59, R27, 0x7604, R32 ;  /* 0x000076041b3b7816 */ /* 0x000fe40000000020 */
[----:B------:R-:W-:Y:S02]  /*e1e0*/  PRMT R61, R33, 0x7604, R34 ;  /* 0x00007604213d7816 */ /* 0x000fe40000000022 */
[----:B------:R-:W-:Y:S02]  /*e1f0*/  IADD3 R53, R26, R24, R213 ;  /* 0x000000181a357210 */ /* 0x000fe40007ffe0d5 */
[----:B------:R-:W-:Y:S01]  /*e200*/  SHF.R.U32.HI R32, RZ, 0x8, R49 ;  /* 0x00000008ff207819 */ /* 0x000fe20000011631 */
[----:B------:R-:W-:Y:S01]  /*e210*/  LDS.128 R24, [R214+0x18000] ;  /* 0x01800000d6187984 */ /* 0x000fe20000000c00 */
[----:B------:R-:W-:Y:S01]  /*e220*/  SHF.R.U32.HI R34, RZ, 0x8, R50 ;  /* 0x00000008ff227819 */ /* 0x000fe20000011632 */
[----:B------:R-:W-:Y:S01]  /*e230*/  IMAD.IADD R53, R16, 0x1, R53 ;  /* 0x0000000110357824 */ /* 0x000fe200078e0235 */
[----:B------:R-:W-:-:S02]  /*e240*/  PRMT R63, R35, 0x7604, R54 ;  /* 0x00007604233f7816 */ /* 0x000fc40000000036 */
[----:B------:R-:W-:Y:S02]  /*e250*/  LOP3.LUT R33, R49, 0xff, RZ, 0xc0, !PT ;  /* 0x000000ff31217812 */ /* 0x000fe400078ec0ff */
[----:B------:R-:W-:Y:S02]  /*e260*/  LOP3.LUT R35, R50, 0xff, RZ, 0xc0, !PT ;  /* 0x000000ff32237812 */ /* 0x000fe400078ec0ff */
[----:B------:R-:W-:Y:S02]  /*e270*/  LOP3.LUT R32, R32, 0xff, RZ, 0xc0, !PT ;  /* 0x000000ff20207812 */ /* 0x000fe400078ec0ff */
[----:B------:R-:W-:Y:S02]  /*e280*/  LOP3.LUT R34, R34, 0xff, RZ, 0xc0, !PT ;  /* 0x000000ff22227812 */ /* 0x000fe400078ec0ff */
[----:B------:R-:W-:Y:S02]  /*e290*/  PRMT R67, R32, 0x7604, R33 ;  /* 0x0000760420437816 */ /* 0x000fe40000000021 */
[----:B------:R-:W-:-:S02]  /*e2a0*/  PRMT R69, R34, 0x7604, R35 ;  /* 0x0000760422457816 */ /* 0x000fc40000000023 */
[----:B------:R-:W0:Y:S01]  /*e2b0*/  LDS.128 R32, [R53+0x18000] ;  /* 0x0180000035207984 */ /* 0x000e220000000c00 */
[----:B------:R-:W-:Y:S02]  /*e2c0*/  SHF.R.U32.HI R54, RZ, 0x8, R51 ;  /* 0x00000008ff367819 */ /* 0x000fe40000011633 */
[----:B------:R-:W-:Y:S02]  /*e2d0*/  SHF.R.U32.HI R56, RZ, 0x10, R45 ;  /* 0x00000010ff387819 */ /* 0x000fe4000001162d */
[----:B------:R-:W-:Y:S02]  /*e2e0*/  LOP3.LUT R65, R51, 0xff, RZ, 0xc0, !PT ;  /* 0x000000ff33417812 */ /* 0x000fe400078ec0ff */
[----:B------:R-:W-:Y:S02]  /*e2f0*/  LOP3.LUT R54, R54, 0xff, RZ, 0xc0, !PT ;  /* 0x000000ff36367812 */ /* 0x000fe400078ec0ff */
[----:B------:R-:W-:Y:S02]  /*e300*/  LOP3.LUT R56, R56, 0xff, RZ, 0xc0, !PT ;  /* 0x000000ff38387812 */ /* 0x000fe400078ec0ff */
[----:B------:R-:W-:-:S02]  /*e310*/  PRMT R71, R54, 0x7604, R65 ;  /* 0x0000760436477816 */ /* 0x000fc40000000041 */
[----:B------:R-:W-:Y:S02]  /*e320*/  SHF.R.U32.HI R58, RZ, 0x10, R46 ;  /* 0x00000010ff3a7819 */ /* 0x000fe4000001162e */
[----:B------:R-:W-:Y:S02]  /*e330*/  SHF.R.U32.HI R54, RZ, 0x10, R44 ;  /* 0x00000010ff367819 */ /* 0x000fe4000001162c */
[----:B------:R-:W-:Y:S02]  /*e340*/  PRMT R57, R56, 0x7054, R57 ;  /* 0x0000705438397816 */ /* 0x000fe40000000039 */
[----:B------:R-:W-:Y:S02]  /*e350*/  SHF.R.U32.HI R56, RZ, 0x10, R49 ;  /* 0x00000010ff387819 */ /* 0x000fe40000011631 */
[----:B------:R-:W-:Y:S02]  /*e360*/  LOP3.LUT R58, R58, 0xff, RZ, 0xc0, !PT ;  /* 0x000000ff3a3a7812 */ /* 0x000fe400078ec0ff */
[----:B------:R-:W-:-:S02]  /*e370*/  LOP3.LUT R54, R54, 0xff, RZ, 0xc0, !PT ;  /* 0x000000ff36367812 */ /* 0x000fc400078ec0ff */
[----:B------:R-:W-:Y:S02]  /*e380*/  LOP3.LUT R56, R56, 0xff, RZ, 0xc0, !PT ;  /* 0x000000ff38387812 */ /* 0x000fe400078ec0ff */
[----:B------:R-:W-:Y:S02]  /*e390*/  PRMT R59, R58, 0x7054, R59 ;  /* 0x000070543a3b7816 */ /* 0x000fe4000000003b */
[----:B------:R-:W-:Y:S02]  /*e3a0*/  SHF.R.U32.HI R60, RZ, 0x10, R47 ;  /* 0x00000010ff3c7819 */ /* 0x000fe4000001162f */
[----:B------:R-:W-:Y:S02]  /*e3b0*/  PRMT R55, R54, 0x7054, R55 ;  /* 0x0000705436377816 */ /* 0x000fe40000000037 */
[----:B------:R-:W-:Y:S02]  /*e3c0*/  SHF.R.U32.HI R58, RZ, 0x10, R50 ;  /* 0x00000010ff3a7819 */ /* 0x000fe40000011632 */
[----:B------:R-:W-:-:S02]  /*e3d0*/  SHF.R.U32.HI R54, RZ, 0x10, R48 ;  /* 0x00000010ff367819 */ /* 0x000fc40000011630 */
[----:B------:R-:W-:Y:S02]  /*e3e0*/  PRMT R67, R56, 0x7054, R67 ;  /* 0x0000705438437816 */ /* 0x000fe40000000043 */
[----:B------:R-:W-:Y:S02]  /*e3f0*/  LOP3.LUT R60, R60, 0xff, RZ, 0xc0, !PT ;  /* 0x000000ff3c3c7812 */ /* 0x000fe400078ec0ff */
[----:B------:R-:W-:Y:S02]  /*e400*/  LOP3.LUT R58, R58, 0xff, RZ, 0xc0, !PT ;  /* 0x000000ff3a3a7812 */ /* 0x000fe400078ec0ff */
[----:B------:R-:W-:Y:S02]  /*e410*/  LOP3.LUT R54, R54, 0xff, RZ, 0xc0, !PT ;  /* 0x000000ff36367812 */ /* 0x000fe400078ec0ff */
[----:B------:R-:W-:Y:S02]  /*e420*/  LOP3.LUT R67, R67, 0xff000000, R49, 0xf8, !PT ;  /* 0xff00000043437812 */ /* 0x000fe400078ef831 */
[----:B------:R-:W-:-:S02]  /*e430*/  PRMT R61, R60, 0x7054, R61 ;  /* 0x000070543c3d7816 */ /* 0x000fc4000000003d */
[----:B------:R-:W-:Y:S02]  /*e440*/  PRMT R69, R58, 0x7054, R69 ;  /* 0x000070543a457816 */ /* 0x000fe40000000045 */
[----:B------:R-:W-:Y:S02]  /*e450*/  PRMT R65, R54, 0x7054, R63 ;  /* 0x0000705436417816 */ /* 0x000fe4000000003f */
[----:B------:R-:W-:Y:S02]  /*e460*/  LOP3.LUT R58, R57, 0xff000000, R45, 0xf8, !PT ;  /* 0xff000000393a7812 */ /* 0x000fe400078ef82d */
[----:B------:R-:W-:Y:S02]  /*e470*/  F2FP.F16.E4M3.UNPACK_B R68, R67 ;  /* 0x00000043ff44723e */ /* 0x000fe400020006ff */
[----:B0-----:R-:W-:Y:S02]  /*e480*/  F2FP.F16.E4M3.UNPACK_B R56, R33 ;  /* 0x00000021ff38723e */ /* 0x001fe400020006ff */
[----:B------:R-:W-:Y:S01]  /*e490*/  LOP3.LUT R63, R61, 0xff000000, R47, 0xf8, !PT ;  /* 0xff0000003d3f7812 */ /* 0x000fe200078ef82f */
[----:B------:R-:W-:Y:S01]  /*e4a0*/  HADD2.F32 R70, -RZ, R68.H0_H0 ;  /* 0x20000044ff467230 */ /* 0x000fe20000004100 */
[----:B------:R-:W-:-:S02]  /*e4b0*/  LOP3.LUT R54, R55, 0xff000000, R44, 0xf8, !PT ;  /* 0xff00000037367812 */ /* 0x000fc400078ef82c */
[----:B------:R-:W-:Y:S02]  /*e4c0*/  LOP3.LUT R47, R65, 0xff000000, R48, 0xf8, !PT ;  /* 0xff000000412f7812 */ /* 0x000fe400078ef830 */
[----:B------:R-:W-:Y:S02]  /*e4d0*/  F2FP.F16.E4M3.UNPACK_B R61, R58 ;  /* 0x0000003aff3d723e */ /* 0x000fe400020006ff */
[-C--:B------:R-:W-:Y:S02]  /*e4e0*/  F2FP.F16.E4M3.UNPACK_B R48, R25.reuse ;  /* 0x00000019ff30723e */ /* 0x080fe400020006ff */
[----:B------:R-:W-:Y:S01]  /*e4f0*/  F2FP.F16.E4M3.UNPACK_B R55, R25.H1 ;  /* 0x00000019ff37723e */ /* 0x000fe200030006ff */
[----:B------:R-:W-:Y:S01]  /*e500*/  HADD2.F32 R25, -RZ, R56.H0_H0 ;  /* 0x20000038ff197230 */ /* 0x000fe20000004100 */
[----:B------:R-:W-:Y:S01]  /*e510*/  LOP3.LUT R44, R59, 0xff000000, R46, 0xf8, !PT ;  /* 0xff0000003b2c7812 */ /* 0x000fe200078ef82e */
[--C-:B------:R-:W-:Y:S01]  /*e520*/  HADD2.F32 R66, -RZ, R61.reuse.H0_H0 ;  /* 0x2000003dff427230 */ /* 0x100fe20000004100 */
[----:B------:R-:W-:Y:S01]  /*e530*/  LOP3.LUT R45, R69, 0xff000000, R50, 0xf8, !PT ;  /* 0xff000000452d7812 */ /* 0x000fe200078ef832 */
[----:B------:R-:W-:Y:S01]  /*e540*/  HADD2.F32 R49, -RZ, R48.H0_H0 ;  /* 0x20000030ff317230 */ /* 0x000fe20000004100 */
[----:B------:R-:W-:Y:S01]  /*e550*/  SHF.R.U32.HI R60, RZ, 0x10, R51 ;  /* 0x00000010ff3c7819 */ /* 0x000fe20000011633 */
[----:B------:R-:W-:Y:S01]  /*e560*/  HADD2.F32 R69, -RZ, R68.H1_H1 ;  /* 0x30000044ff457230 */ /* 0x000fe20000004100 */
[-C--:B------:R-:W-:Y:S01]  /*e570*/  F2FP.F16.E4M3.UNPACK_B R50, R32.reuse ;  /* 0x00000020ff32723e */ /* 0x080fe200020006ff */
[----:B------:R-:W-:Y:S01]  /*e580*/  HADD2.F32 R56, -RZ, R56.H1_H1 ;  /* 0x30000038ff387230 */ /* 0x000fe20000004100 */
[----:B------:R-:W-:Y:S01]  /*e590*/  F2FP.F16.E4M3.UNPACK_B R59, R32.H1 ;  /* 0x00000020ff3b723e */ /* 0x000fe200030006ff */
[C---:B------:R-:W-:Y:S01]  /*e5a0*/  FMUL.FTZ R32, R25.reuse, R70 ;  /* 0x0000004619207220 */ /* 0x040fe20000410000 */
[----:B------:R-:W-:Y:S01]  /*e5b0*/  F2FP.F16.E4M3.UNPACK_B R57, R33.H1 ;  /* 0x00000021ff39723e */ /* 0x000fe200030006ff */
[-C--:B------:R-:W-:Y:S01]  /*e5c0*/  FMUL.FTZ R33, R25, R66.reuse ;  /* 0x0000004219217220 */ /* 0x080fe20000410000 */
[----:B------:R-:W-:Y:S01]  /*e5d0*/  F2FP.F16.E4M3.UNPACK_B R67, R67.H1 ;  /* 0x00000043ff43723e */ /* 0x000fe200030006ff */
[C---:B------:R-:W-:Y:S01]  /*e5e0*/  FFMA.FTZ R25, R49.reuse, R66, -R32 ;  /* 0x0000004231197223 */ /* 0x040fe20000010820 */
[----:B------:R-:W-:Y:S01]  /*e5f0*/  F2FP.F16.E4M3.UNPACK_B R58, R58.H1 ;  /* 0x0000003aff3a723e */ /* 0x000fe200030006ff */
[----:B------:R-:W-:Y:S01]  /*e600*/  HADD2.F32 R61, -RZ, R61.H1_H1 ;  /* 0x3000003dff3d7230 */ /* 0x000fe20000004100 */
[----:B------:R-:W-:Y:S01]  /*e610*/  LOP3.LUT R60, R60, 0xff, RZ, 0xc0, !PT ;  /* 0x000000ff3c3c7812 */ /* 0x000fe200078ec0ff */
[----:B------:R-:W-:Y:S01]  /*e620*/  HADD2.F32 R66, -RZ, R67.H0_H0 ;  /* 0x20000043ff427230 */ /* 0x000fe20000004100 */
[-C--:B------:R-:W-:Y:S01]  /*e630*/  F2FP.F16.E4M3.UNPACK_B R62, R35.reuse ;  /* 0x00000023ff3e723e */ /* 0x080fe200020006ff */
[----:B------:R-:W-:Y:S01]  /*e640*/  HADD2.F32 R32, -RZ, R57.H0_H0 ;  /* 0x20000039ff207230 */ /* 0x000fe20000004100 */
[----:B------:R-:W-:Y:S01]  /*e650*/  F2FP.F16.E4M3.UNPACK_B R65, R35.H1 ;  /* 0x00000023ff41723e */ /* 0x000fe200030006ff */
[----:B------:R-:W-:Y:S01]  /*e660*/  HADD2.F32 R35, -RZ, R58.H0_H0 ;  /* 0x2000003aff237230 */ /* 0x000fe20000004100 */
[----:B------:R-:W-:Y:S01]  /*e670*/  PRMT R71, R60, 0x7054, R71 ;  /* 0x000070543c477816 */ /* 0x000fe20000000047 */
[----:B------:R-:W-:Y:S01]  /*e680*/  FFMA.FTZ R33, R49, R70, R33 ;  /* 0x0000004631217223 */ /* 0x000fe20000010021 */
[----:B------:R-:W-:-:S02]  /*e690*/  HADD2.F32 R48, -RZ, R48.H1_H1 ;  /* 0x30000030ff307230 */ /* 0x000fc40000004100 */
[C---:B------:R-:W-:Y:S01]  /*e6a0*/  FMUL.FTZ R73, R56.reuse, R69 ;  /* 0x0000004538497220 */ /* 0x040fe20000410000 */
[----:B------:R-:W-:Y:S02]  /*e6b0*/  HADD2.F32 R49, -RZ, R55.H0_H0 ;  /* 0x20000037ff317230 */ /* 0x000fe40000004100 */
[----:B------:R-:W-:Y:S01]  /*e6c0*/  FMUL.FTZ R56, R56, R61 ;  /* 0x0000003d38387220 */ /* 0x000fe20000410000 */
[CC--:B------:R-:W-:Y:S01]  /*e6d0*/  FMUL.FTZ R68, R32.reuse, R66.reuse ;  /* 0x0000004220447220 */ /* 0x0c0fe20000410000 */
[----:B------:R-:W-:Y:S01]  /*e6e0*/  LOP3.LUT R71, R71, 0xff000000, R51, 0xf8, !PT ;  /* 0xff00000047477812 */ /* 0x000fe200078ef833 */
[----:B------:R-:W-:Y:S01]  /*e6f0*/  FMUL.FTZ R75, R32, R35 ;  /* 0x00000023204b7220 */ /* 0x000fe20000410000 */
[C---:B------:R-:W-:Y:S01]  /*e700*/  FFMA.FTZ R32, R48.reuse, R61, -R73 ;  /* 0x0000003d30207223 */ /* 0x040fe20000010849 */
[----:B------:R-:W-:Y:S01]  /*e710*/  FFMA.FTZ R48, R48, R69, R56 ;  /* 0x0000004530307223 */ /* 0x000fe20000010038 */
[C---:B------:R-:W-:Y:S01]  /*e720*/  FFMA.FTZ R35, R49.reuse, R35, -R68 ;  /* 0x0000002331237223 */ /* 0x040fe20000010844 */
[----:B------:R-:W-:Y:S01]  /*e730*/  FFMA.FTZ R49, R49, R66, R75 ;  /* 0x0000004231317223 */ /* 0x000fe2000001004b */
[----:B------:R-:W-:Y:S01]  /*e740*/  F2FP.F16.E4M3.UNPACK_B R69, R71 ;  /* 0x00000047ff45723e */ /* 0x000fe200020006ff */
[----:B------:R-:W-:Y:S01]  /*e750*/  HADD2.F32 R68, -RZ, R67.H1_H1 ;  /* 0x30000043ff447230 */ /* 0x000fe20000004100 */
[----:B------:R-:W-:Y:S01]  /*e760*/  F2FP.F16.E4M3.UNPACK_B R66, R63 ;  /* 0x0000003fff42723e */ /* 0x000fe200020006ff */
[----:B------:R-:W-:Y:S01]  /*e770*/  HADD2.F32 R57, -RZ, R57.H1_H1 ;  /* 0x30000039ff397230 */ /* 0x000fe20000004100 */
[-C--:B------:R-:W-:Y:S01]  /*e780*/  F2FP.F16.E4M3.UNPACK_B R60, R27.reuse ;  /* 0x0000001bff3c723e */ /* 0x080fe200020006ff */
[----:B------:R-:W-:Y:S01]  /*e790*/  HADD2.F32 R58, -RZ, R58.H1_H1 ;  /* 0x3000003aff3a7230 */ /* 0x000fe20000004100 */
[----:B------:R-:W-:Y:S01]  /*e7a0*/  F2FP.F16.E4M3.UNPACK_B R64, R27.H1 ;  /* 0x0000001bff40723e */ /* 0x000fe200030006ff */
[----:B------:R-:W-:-:S02]  /*e7b0*/  HADD2.F32 R70, -RZ, R69.H0_H0 ;  /* 0x20000045ff467230 */ /* 0x000fc40000004100 */
[C---:B------:R-:W-:Y:S01]  /*e7c0*/  FMUL.FTZ R72, R57.reuse, R68 ;  /* 0x0000004439487220 */ /* 0x040fe20000410000 */
[----:B------:R-:W-:Y:S02]  /*e7d0*/  HADD2.F32 R56, -RZ, R62.H0_H0 ;  /* 0x2000003eff387230 */ /* 0x000fe40000004100 */
[----:B------:R-:W-:Y:S01]  /*e7e0*/  FMUL.FTZ R57, R57, R58 ;  /* 0x0000003a39397220 */ /* 0x000fe20000410000 */
[----:B------:R-:W-:Y:S01]  /*e7f0*/  HADD2.F32 R67, -RZ, R66.H0_H0 ;  /* 0x20000042ff437230 */ /* 0x000fe20000004100 */
[----:B------:R-:W-:Y:S01]  /*e800*/  F2FP.F16.E4M3.UNPACK_B R51, R24.H1 ;  /* 0x00000018ff33723e */ /* 0x000fe200030006ff */
[----:B------:R-:W-:Y:S02]  /*e810*/  HADD2.F32 R55, -RZ, R55.H1_H1 ;  /* 0x30000037ff377230 */ /* 0x000fe40000004100 */
[C---:B------:R-:W-:Y:S01]  /*e820*/  FMUL.FTZ R74, R56.reuse, R70 ;  /* 0x00000046384a7220 */ /* 0x040fe20000410000 */
[----:B------:R-:W-:Y:S02]  /*e830*/  HADD2.F32 R61, -RZ, R60.H0_H0 ;  /* 0x2000003cff3d7230 */ /* 0x000fe40000004100 */
[----:B------:R-:W-:Y:S01]  /*e840*/  FMUL.FTZ R73, R56, R67 ;  /* 0x0000004338497220 */ /* 0x000fe20000410000 */
[----:B------:R-:W-:-:S02]  /*e850*/  HADD2.F32 R69, -RZ, R69.H1_H1 ;  /* 0x30000045ff457230 */ /* 0x000fc40000004100 */
[C---:B------:R-:W-:Y:S01]  /*e860*/  FFMA.FTZ R56, R55.reuse, R58, -R72 ;  /* 0x0000003a37387223 */ /* 0x040fe20000010848 */
[----:B------:R-:W-:Y:S01]  /*e870*/  FFMA.FTZ R58, R55, R68, R57 ;  /* 0x00000044373a7223 */ /* 0x000fe20000010039 */
[C---:B------:R-:W-:Y:S01]  /*e880*/  FFMA.FTZ R57, R61.reuse, R67, -R74 ;  /* 0x000000433d397223 */ /* 0x040fe2000001084a */
[----:B------:R-:W-:Y:S01]  /*e890*/  F2FP.F16.E4M3.UNPACK_B R72, R71.H1 ;  /* 0x00000047ff48723e */ /* 0x000fe200030006ff */
[----:B------:R-:W-:Y:S01]  /*e8a0*/  HADD2.F32 R67, -RZ, R66.H1_H1 ;  /* 0x30000042ff437230 */ /* 0x000fe20000004100 */
[----:B------:R-:W-:Y:S01]  /*e8b0*/  F2FP.F16.E4M3.UNPACK_B R66, R63.H1 ;  /* 0x0000003fff42723e */ /* 0x000fe200030006ff */
[----:B------:R-:W-:Y:S01]  /*e8c0*/  FFMA.FTZ R55, R61, R70, R73 ;  /* 0x000000463d377223 */ /* 0x000fe20000010049 */
[----:B------:R-:W-:Y:S01]  /*e8d0*/  HADD2.F32 R62, -RZ, R62.H1_H1 ;  /* 0x3000003eff3e7230 */ /* 0x000fe20000004100 */
[----:B------:R-:W-:Y:S01]  /*e8e0*/  F2FP.F16.E4M3.UNPACK_B R46, R24 ;  /* 0x00000018ff2e723e */ /* 0x000fe200020006ff */
[----:B------:R-:W-:Y:S01]  /*e8f0*/  HADD2.F32 R70, -RZ, R72.H0_H0 ;  /* 0x20000048ff467230 */ /* 0x000fe20000004100 */
[----:B------:R-:W-:Y:S01]  /*e900*/  F2FP.F16.E4M3.UNPACK_B R24, R26 ;  /* 0x0000001aff18723e */ /* 0x000fe200020006ff */
[----:B------:R-:W-:-:S02]  /*e910*/  HADD2.F32 R61, -RZ, R65.H0_H0 ;  /* 0x20000041ff3d7230 */ /* 0x000fc40000004100 */
[C---:B------:R-:W-:Y:S01]  /*e920*/  FMUL.FTZ R71, R62.reuse, R69 ;  /* 0x000000453e477220 */ /* 0x040fe20000410000 */
[----:B------:R-:W-:Y:S02]  /*e930*/  HADD2.F32 R68, -RZ, R66.H0_H0 ;  /* 0x20000042ff447230 */ /* 0x000fe40000004100 */
[----:B------:R-:W-:Y:S01]  /*e940*/  FMUL.FTZ R74, R62, R67 ;  /* 0x000000433e4a7220 */ /* 0x000fe20000410000 */
[----:B------:R-:W-:Y:S02]  /*e950*/  HADD2.F32 R60, -RZ, R60.H1_H1 ;  /* 0x3000003cff3c7230 */ /* 0x000fe40000004100 */
[C---:B------:R-:W-:Y:S01]  /*e960*/  FMUL.FTZ R76, R61.reuse, R70 ;  /* 0x000000463d4c7220 */ /* 0x040fe20000410000 */
[----:B------:R-:W-:Y:S02]  /*e970*/  HADD2.F32 R63, -RZ, R64.H0_H0 ;  /* 0x20000040ff3f7230 */ /* 0x000fe40000004100 */
[----:B------:R-:W-:Y:S01]  /*e980*/  FMUL.FTZ R73, R61, R68 ;  /* 0x000000443d497220 */ /* 0x000fe20000410000 */
[----:B------:R-:W-:-:S02]  /*e990*/  HADD2.F32 R65, -RZ, R65.H1_H1 ;  /* 0x30000041ff417230 */ /* 0x000fc40000004100 */
[C---:B------:R-:W-:Y:S01]  /*e9a0*/  FFMA.FTZ R62, R60.reuse, R67, -R71 ;  /* 0x000000433c3e7223 */ /* 0x040fe20000010847 */
[----:B------:R-:W-:Y:S01]  /*e9b0*/  F2FP.F16.E4M3.UNPACK_B R71, R47.H1 ;  /* 0x0000002fff47723e */ /* 0x000fe200030006ff */
[C---:B------:R-:W-:Y:S01]  /*e9c0*/  FFMA.FTZ R61, R63.reuse, R68, -R76 ;  /* 0x000000443f3d7223 */ /* 0x040fe2000001084c */
[----:B------:R-:W-:Y:S01]  /*e9d0*/  F2FP.F16.E4M3.UNPACK_B R68, R54.H1 ;  /* 0x00000036ff44723e */ /* 0x000fe200030006ff */
[----:B------:R-:W-:Y:S01]  /*e9e0*/  FFMA.FTZ R63, R63, R70, R73 ;  /* 0x000000463f3f7223 */ /* 0x000fe20000010049 */
[----:B------:R-:W-:Y:S02]  /*e9f0*/  HADD2.F32 R70, -RZ, R66.H1_H1 ;  /* 0x30000042ff467230 */ /* 0x000fe40000004100 */
[----:B------:R-:W-:Y:S01]  /*ea00*/  FFMA.FTZ R60, R60, R69, R74 ;  /* 0x000000453c3c7223 */ /* 0x000fe2000001004a */
[----:B------:R-:W-:Y:S01]  /*ea10*/  HADD2.F32 R73, -RZ, R72.H1_H1 ;  /* 0x30000048ff497230 */ /* 0x000fe20000004100 */
[----:B------:R-:W-:Y:S01]  /*ea20*/  F2FP.F16.E4M3.UNPACK_B R27, R26.H1 ;  /* 0x0000001aff1b723e */ /* 0x000fe200030006ff */
        /* <DEDUP_REMOVED lines=11> */
[-C--:B------:R-:W-:Y:S01]  /*eae0*/  FMUL.FTZ R75, R64, R69.reuse ;  /* 0x00000045404b7220 */ /* 0x080fe20000410000 */
[----:B------:R-:W-:Y:S01]  /*eaf0*/  FFMA.FTZ R64, R66, R70, -R77 ;  /* 0x0000004642407223 */ /* 0x000fe2000001084d */
[C---:B------:R-:W-:Y:S01]  /*eb00*/  FFMA.FTZ R65, R67.reuse, R69, -R74 ;  /* 0x0000004543417223 */ /* 0x040fe2000001084a */
[----:B------:R-:W-:Y:S02]  /*eb10*/  HADD2.F32 R70, -RZ, R68.H1_H1 ;  /* 0x30000044ff467230 */ /* 0x000fe40000004100 */
[----:B------:R-:W-:Y:S01]  /*eb20*/  FFMA.FTZ R67, R67, R72, R75 ;  /* 0x0000004843437223 */ /* 0x000fe2000001004b */
[----:B------:R-:W-:Y:S01]  /*eb30*/  HADD2.F32 R72, -RZ, R71.H1_H1 ;  /* 0x30000047ff487230 */ /* 0x000fe20000004100 */
[----:B------:R-:W-:Y:S01]  /*eb40*/  F2FP.F16.E4M3.UNPACK_B R69, R47 ;  /* 0x0000002fff45723e */ /* 0x000fe200020006ff */
[----:B------:R-:W-:Y:S01]  /*eb50*/  HADD2.F32 R51, -RZ, R51.H1_H1 ;  /* 0x30000033ff337230 */ /* 0x000fe20000004100 */
[----:B------:R-:W-:Y:S01]  /*eb60*/  F2FP.F16.E4M3.UNPACK_B R68, R54 ;  /* 0x00000036ff44723e */ /* 0x000fe200020006ff */
[C---:B------:R-:W-:Y:S01]  /*eb70*/  FMUL.FTZ R47, R59.reuse, R70 ;  /* 0x000000463b2f7220 */ /* 0x040fe20000410000 */
[----:B------:R-:W-:Y:S01]  /*eb80*/  FMUL.FTZ R74, R59, R72 ;  /* 0x000000483b4a7220 */ /* 0x000fe20000410000 */
[----:B------:R-:W-:-:S02]  /*eb90*/  HADD2.F32 R59, -RZ, R69.H0_H0 ;  /* 0x20000045ff3b7230 */ /* 0x000fc40000004100 */
[----:B------:R-:W-:Y:S01]  /*eba0*/  FFMA.FTZ R66, R66, R73, R76 ;  /* 0x0000004942427223 */ /* 0x000fe2000001004c */
[----:B------:R-:W-:Y:S02]  /*ebb0*/  HADD2.F32 R54, -RZ, R50.H0_H0 ;  /* 0x20000032ff367230 */ /* 0x000fe40000004100 */
[C---:B------:R-:W-:Y:S01]  /*ebc0*/  FFMA.FTZ R74, R51.reuse, R70, -R74 ;  /* 0x00000046334a7223 */ /* 0x040fe2000001084a */
[----:B------:R-:W-:Y:S01]  /*ebd0*/  FFMA.FTZ R76, R51, R72, R47 ;  /* 0x00000048334c7223 */ /* 0x000fe2000001002f */
[----:B------:R-:W-:Y:S01]  /*ebe0*/  HADD2.F32 R51, -RZ, R68.H0_H0 ;  /* 0x20000044ff337230 */ /* 0x000fe20000004100 */
[----:B------:R-:W-:Y:S01]  /*ebf0*/  F2FP.SATFINITE.E4M3.F32.PACK_AB_MERGE_C R35, R56, R35, RZ ;  /* 0x000000233823723e */ /* 0x000fe200048070ff */
[----:B------:R-:W-:Y:S02]  /*ec00*/  HADD2.F32 R47, -RZ, R46.H0_H0 ;  /* 0x2000002eff2f7230 */ /* 0x000fe40000004100 */
[----:B------:R-:W-:Y:S01]  /*ec10*/  FMUL.FTZ R70, R54, R59 ;  /* 0x0000003b36467220 */ /* 0x000fe20000410000 */
[----:B------:R-:W-:-:S02]  /*ec20*/  HADD2.F32 R69, -RZ, R69.H1_H1 ;  /* 0x30000045ff457230 */ /* 0x000fc40000004100 */
[-C--:B------:R-:W-:Y:S01]  /*ec30*/  FMUL.FTZ R54, R54, R51.reuse ;  /* 0x0000003336367220 */ /* 0x080fe20000410000 */
[----:B------:R-:W-:Y:S02]  /*ec40*/  HADD2.F32 R50, -RZ, R50.H1_H1 ;  /* 0x30000032ff327230 */ /* 0x000fe40000004100 */
[C---:B------:R-:W-:Y:S01]  /*ec50*/  FFMA.FTZ R70, R47.reuse, R51, -R70 ;  /* 0x000000332f467223 */ /* 0x040fe20000010846 */
[----:B------:R-:W-:Y:S01]  /*ec60*/  HADD2.F32 R51, -RZ, R68.H1_H1 ;  /* 0x30000044ff337230 */ /* 0x000fe20000004100 */
[----:B------:R-:W-:Y:S01]  /*ec70*/  F2FP.F16.E4M3.UNPACK_B R68, R45.H1 ;  /* 0x0000002dff44723e */ /* 0x000fe200030006ff */
[----:B------:R-:W-:Y:S02]  /*ec80*/  HADD2.F32 R46, -RZ, R46.H1_H1 ;  /* 0x3000002eff2e7230 */ /* 0x000fe40000004100 */
[C---:B------:R-:W-:Y:S01]  /*ec90*/  FMUL.FTZ R71, R50.reuse, R69 ;  /* 0x0000004532477220 */ /* 0x040fe20000410000 */
[----:B------:R-:W-:Y:S01]  /*eca0*/  FFMA.FTZ R59, R47, R59, R54 ;  /* 0x0000003b2f3b7223 */ /* 0x000fe20000010036 */
[-C--:B------:R-:W-:Y:S01]  /*ecb0*/  F2FP.F16.E4M3.UNPACK_B R54, R44.reuse.H1 ;  /* 0x0000002cff36723e */ /* 0x080fe200030006ff */
[-C--:B------:R-:W-:Y:S01]  /*ecc0*/  FMUL.FTZ R50, R50, R51.reuse ;  /* 0x0000003332327220 */ /* 0x080fe20000410000 */
[----:B------:R-:W-:Y:S01]  /*ecd0*/  FFMA.FTZ R71, R46, R51, -R71 ;  /* 0x000000332e477223 */ /* 0x000fe20000010847 */
[----:B------:R-:W-:Y:S01]  /*ece0*/  HADD2.F32 R51, -RZ, R68.H0_H0 ;  /* 0x20000044ff337230 */ /* 0x000fe20000004100 */
[----:B------:R-:W-:Y:S01]  /*ecf0*/  F2FP.F16.E4M3.UNPACK_B R44, R44 ;  /* 0x0000002cff2c723e */ /* 0x000fe200020006ff */
[----:B------:R-:W-:-:S02]  /*ed00*/  HADD2.F32 R47, -RZ, R34.H0_H0 ;  /* 0x20000022ff2f7230 */ /* 0x000fc40000004100 */
[----:B------:R-:W-:Y:S01]  /*ed10*/  FFMA.FTZ R72, R46, R69, R50 ;  /* 0x000000452e487223 */ /* 0x000fe20000010032 */
[--C-:B------:R-:W-:Y:S01]  /*ed20*/  HADD2.F32 R50, -RZ, R54.reuse.H0_H0 ;  /* 0x20000036ff327230 */ /* 0x100fe20000004100 */
[----:B------:R-:W-:Y:S01]  /*ed30*/  F2FP.SATFINITE.E4M3.F32.PACK_AB_MERGE_C R49, R58, R49, RZ ;  /* 0x000000313a31723e */ /* 0x000fe200048070ff */
        /* <DEDUP_REMOVED lines=8> */
[----:B------:R-:W-:Y:S01]  /*edc0*/  HADD2.F32 R27, -RZ, R27.H1_H1 ;  /* 0x3000001bff1b7230 */ /* 0x000fe20000004100 */
[----:B------:R-:W-:Y:S01]  /*edd0*/  F2FP.SATFINITE.E4M3.F32.PACK_AB_MERGE_C R63, R66, R63, RZ ;  /* 0x0000003f423f723e */ /* 0x000fe200048070ff */
[--C-:B------:R-:W-:Y:S02]  /*ede0*/  HADD2.F32 R47, -RZ, R44.reuse.H1_H1 ;  /* 0x3000002cff2f7230 */ /* 0x100fe40000004100 */
[C---:B------:R-:W-:Y:S01]  /*edf0*/  FMUL.FTZ R78, R34.reuse, R68 ;  /* 0x00000044224e7220 */ /* 0x040fe20000410000 */
[-C--:B------:R-:W-:Y:S01]  /*ee00*/  FMUL.FTZ R69, R34, R54.reuse ;  /* 0x0000003622457220 */ /* 0x080fe20000410000 */
[----:B------:R-:W-:Y:S01]  /*ee10*/  F2FP.F16.E4M3.UNPACK_B R34, R45 ;  /* 0x0000002dff22723e */ /* 0x000fe200020006ff */
[----:B------:R-:W-:Y:S02]  /*ee20*/  HADD2.F32 R45, -RZ, R44.H0_H0 ;  /* 0x2000002cff2d7230 */ /* 0x000fe40000004100 */
[C---:B------:R-:W-:Y:S01]  /*ee30*/  FFMA.FTZ R77, R27.reuse, R54, -R78 ;  /* 0x000000361b4d7223 */ /* 0x040fe2000001084e */
[----:B------:R-:W-:Y:S01]  /*ee40*/  FFMA.FTZ R68, R27, R68, R69 ;  /* 0x000000441b447223 */ /* 0x000fe20000010045 */
[----:B------:R-:W-:Y:S01]  /*ee50*/  HADD2.F32 R27, -RZ, R26.H0_H0 ;  /* 0x2000001aff1b7230 */ /* 0x000fe20000004100 */
[----:B------:R-:W-:Y:S01]  /*ee60*/  F2FP.SATFINITE.E4M3.F32.PACK_AB_MERGE_C R67, R76, R67, RZ ;  /* 0x000000434c43723e */ /* 0x000fe200048070ff */
[--C-:B------:R-:W-:Y:S01]  /*ee70*/  HADD2.F32 R44, -RZ, R34.reuse.H0_H0 ;  /* 0x20000022ff2c7230 */ /* 0x100fe20000004100 */
[----:B------:R-:W-:Y:S01]  /*ee80*/  F2FP.SATFINITE.E4M3.F32.PACK_AB_MERGE_C R50, R77, R50, RZ ;  /* 0x000000324d32723e */ /* 0x000fe200048070ff */
[----:B------:R-:W-:Y:S01]  /*ee90*/  HADD2.F32 R51, -RZ, R34.H1_H1 ;  /* 0x30000022ff337230 */ /* 0x000fe20000004100 */
[----:B------:R-:W-:Y:S01]  /*eea0*/  F2FP.SATFINITE.E4M3.F32.PACK_AB_MERGE_C R68, R68, R75, RZ ;  /* 0x0000004b4444723e */ /* 0x000fe200048070ff */
[----:B------:R-:W-:-:S02]  /*eeb0*/  HADD2.F32 R34, -RZ, R26.H1_H1 ;  /* 0x3000001aff227230 */ /* 0x000fc40000004100 */
[CC--:B------:R-:W-:Y:S01]  /*eec0*/  FMUL.FTZ R69, R27.reuse, R44.reuse ;  /* 0x0000002c1b457220 */ /* 0x0c0fe20000410000 */
[--C-:B------:R-:W-:Y:S02]  /*eed0*/  HADD2.F32 R26, -RZ, R24.reuse.H0_H0 ;  /* 0x20000018ff1a7230 */ /* 0x100fe40000004100 */
[----:B------:R-:W-:Y:S01]  /*eee0*/  FMUL.FTZ R27, R27, R45 ;  /* 0x0000002d1b1b7220 */ /* 0x000fe20000410000 */
[----:B------:R-:W-:Y:S02]  /*eef0*/  HADD2.F32 R24, -RZ, R24.H1_H1 ;  /* 0x30000018ff187230 */ /* 0x000fe40000004100 */
[C---:B------:R-:W-:Y:S01]  /*ef00*/  FMUL.FTZ R73, R34.reuse, R51 ;  /* 0x0000003322497220 */ /* 0x040fe20000410000 */
[----:B------:R-:W-:Y:S01]  /*ef10*/  FMUL.FTZ R46, R34, R47 ;  /* 0x0000002f222e7220 */ /* 0x000fe20000410000 */
[C---:B------:R-:W-:Y:S01]  /*ef20*/  FFMA.FTZ R69, R26.reuse, R45, -R69 ;  /* 0x0000002d1a457223 */ /* 0x040fe20000010845 */
[----:B------:R-:W-:Y:S01]  /*ef30*/  FFMA.FTZ R34, R26, R44, R27 ;  /* 0x0000002c1a227223 */ /* 0x000fe2000001001b */
[C---:B------:R-:W-:Y:S01]  /*ef40*/  FFMA.FTZ R26, R24.reuse, R47, -R73 ;  /* 0x0000002f181a7223 */ /* 0x040fe20000010849 */
[----:B------:R-:W-:Y:S01]  /*ef50*/  FFMA.FTZ R51, R24, R51, R46 ;  /* 0x0000003318337223 */ /* 0x000fe2000001002e */
[----:B------:R-:W-:-:S02]  /*ef60*/  F2FP.SATFINITE.E4M3.F32.PACK_AB_MERGE_C R27, R64, R61, RZ ;  /* 0x0000003d401b723e */ /* 0x000fc400048070ff */
[----:B------:R-:W-:Y:S02]  /*ef70*/  F2FP.SATFINITE.E4M3.F32.PACK_AB_MERGE_C R24, R74, R65, RZ ;  /* 0x000000414a18723e */ /* 0x000fe400048070ff */
[----:B------:R-:W-:Y:S02]  /*ef80*/  F2FP.SATFINITE.E4M3.F32.PACK_AB_MERGE_C R25, R32, R25, R35 ;  /* 0x000000192019723e */ /* 0x000fe40004807023 */
[----:B------:R-:W-:Y:S02]  /*ef90*/  F2FP.SATFINITE.E4M3.F32.PACK_AB_MERGE_C R27, R62, R57, R27 ;  /* 0x000000393e1b723e */ /* 0x000fe4000480701b */
[----:B------:R-:W-:Y:S02]  /*efa0*/  F2FP.SATFINITE.E4M3.F32.PACK_AB_MERGE_C R24, R71, R70, R24 ;  /* 0x000000464718723e */ /* 0x000fe40004807018 */
[----:B------:R-:W-:Y:S02]  /*efb0*/  F2FP.SATFINITE.E4M3.F32.PACK_AB_MERGE_C R26, R26, R69, R50 ;  /* 0x000000451a1a723e */ /* 0x000fe40004807032 */
[----:B------:R-:W-:-:S02]  /*efc0*/  F2FP.SATFINITE.E4M3.F32.PACK_AB_MERGE_C R33, R48, R33, R49 ;  /* 0x000000213021723e */ /* 0x000fc40004807031 */
[----:B------:R-:W-:Y:S01]  /*efd0*/  F2FP.SATFINITE.E4M3.F32.PACK_AB_MERGE_C R35, R60, R55, R63 ;  /* 0x000000373c23723e */ /* 0x000fe2000480703f */
[----:B------:R1:W-:Y:S01]  /*efe0*/  STS.128 [R214+0x18000], R24 ;  /* 0x01800018d6007388 */ /* 0x0003e20000000c00 */
[----:B------:R-:W-:Y:S02]  /*eff0*/  F2FP.SATFINITE.E4M3.F32.PACK_AB_MERGE_C R32, R72, R59, R67 ;  /* 0x0000003b4820723e */ /* 0x000fe40004807043 */
[----:B------:R-:W-:-:S05]  /*f000*/  F2FP.SATFINITE.E4M3.F32.PACK_AB_MERGE_C R34, R51, R34, R68 ;  /* 0x000000223322723e */ /* 0x000fca0004807044 */
[----:B------:R1:W-:Y:S02]  /*f010*/  STS.128 [R53+0x18000], R32 ;  /* 0x0180002035007388 */ /* 0x0003e40000000c00 */
.L_x_1539:
[----:B------:R-:W-:Y:S05]  /*f020*/  BSYNC B1 ;  /* 0x0000000000017941 */ /* 0x000fea0003800000 */
.L_x_1538:
[----:B------:R-:W-:Y:S04]  /*f030*/  BSSY B1, `(.L_x_1540) ;  /* 0x00000fa000017945 */ /* 0x000fe80003800000 */
[----:B------:R-:W-:Y:S05]  /*f040*/  @P2 BRA `(.L_x_1541) ;  /* 0x0000000c00e02947 */ /* 0x000fea0003800000 */
[----:B------:R-:W2:Y:S01]  /*f050*/  LDL R71, [R1+0xa4] ;  /* 0x0000a40001477983 */ /* 0x000ea20000100800 */
[----:B01---5:R-:W-:Y:S02]  /*f060*/  SHF.R.U32.HI R25, RZ, 0x8, R28 ;  /* 0x00000008ff197819 */ /* 0x023fe4000001161c */
[----:B------:R-:W-:Y:S02]  /*f070*/  LOP3.LUT R24, R28, 0xff, RZ, 0xc0, !PT ;  /* 0x000000ff1c187812 */ /* 0x000fe400078ec0ff */
[----:B------:R-:W-:Y:S02]  /*f080*/  SHF.R.U32.HI R33, RZ, 0x8, R30 ;  /* 0x00000008ff217819 */ /* 0x000fe4000001161e */
[----:B------:R-:W-:Y:S02]  /*f090*/  LOP3.LUT R25, R25, 0xff, RZ, 0xc0, !PT ;  /* 0x000000ff19197812 */ /* 0x000fe400078ec0ff */
[----:B------:R-:W-:Y:S02]  /*f0a0*/  LEA.HI R34, R52, R3, RZ, 0x1c ;  /* 0x0000000334227211 */ /* 0x000fe400078fe0ff */
[----:B------:R-:W-:-:S02]  /*f0b0*/  LOP3.LUT R32, R30, 0xff, RZ, 0xc0, !PT ;  /* 0x000000ff1e207812 */ /* 0x000fc400078ec0ff */
[----:B------:R-:W-:Y:S02]  /*f0c0*/  LOP3.LUT R33, R33, 0xff, RZ, 0xc0, !PT ;  /* 0x000000ff21217812 */ /* 0x000fe400078ec0ff */
[----:B------:R-:W-:Y:S01]  /*f0d0*/  PRMT R45, R25, 0x7604, R24 ;  /* 0x00007604192d7816 */ /* 0x000fe20000000018 */
[----:B------:R-:W-:Y:S01]  /*f0e0*/  IMAD.SHL.U32 R24, R34, 0x10, RZ ;  /* 0x0000001022187824 */ /* 0x000fe200078e00ff */
[----:B------:R-:W-:Y:S02]  /*f0f0*/  SHF.R.S32.HI R25, RZ, 0x1f, R34 ;  /* 0x0000001fff197819 */ /* 0x000fe40000011422 */
[----:B------:R-:W-:Y:S02]  /*f100*/  PRMT R49, R33, 0x7604, R32 ;  /* 0x0000760421317816 */ /* 0x000fe40000000020 */
[----:B------:R-:W-:Y:S02]  /*f110*/  LEA.HI R33, R25, R34, RZ, 0x3 ;  /* 0x0000002219217211 */ /* 0x000fe400078f18ff */
[----:B------:R-:W-:-:S02]  /*f120*/  SHF.R.U32.HI R27, RZ, 0x8, R29 ;  /* 0x00000008ff1b7819 */ /* 0x000fc4000001161d */
[----:B------:R-:W-:Y:S01]  /*f130*/  LOP3.LUT R24, R203, 0x70, R24, 0xf8, !PT ;  /* 0x00000070cb187812 */ /* 0x000fe200078ef818 */
[----:B------:R-:W-:Y:S01]  /*f140*/  IMAD.SHL.U32 R34, R33, 0x800, RZ ;  /* 0x0000080021227824 */ /* 0x000fe200078e00ff */
[----:B------:R-:W-:Y:S02]  /*f150*/  SHF.R.U32.HI R35, RZ, 0x3, R203 ;  /* 0x00000003ff237819 */ /* 0x000fe400000116cb */
[----:B------:R-:W-:Y:S02]  /*f160*/  LOP3.LUT R26, R29, 0xff, RZ, 0xc0, !PT ;  /* 0x000000ff1d1a7812 */ /* 0x000fe400078ec0ff */
[----:B------:R-:W-:Y:S02]  /*f170*/  LOP3.LUT R27, R27, 0xff, RZ, 0xc0, !PT ;  /* 0x000000ff1b1b7812 */ /* 0x000fe400078ec0ff */
[----:B------:R-:W-:Y:S02]  /*f180*/  LOP3.LUT R33, R24, R35, RZ, 0x3c, !PT ;  /* 0x0000002318217212 */ /* 0x000fe400078e3cff */
[----:B------:R-:W-:-:S02]  /*f190*/  LOP3.LUT R34, R34, 0xffffc000, RZ, 0xc0, !PT ;  /* 0xffffc00022227812 */ /* 0x000fc400078ec0ff */
[----:B------:R-:W-:Y:S02]  /*f1a0*/  PRMT R46, R27, 0x7604, R26 ;  /* 0x000076041b2e7816 */ /* 0x000fe4000000001a */
[----:B------:R-:W-:Y:S02]  /*f1b0*/  SHF.R.U32.HI R26, RZ, 0x8, R31 ;  /* 0x00000008ff1a7819 */ /* 0x000fe4000001161f */
[----:B------:R-:W-:Y:S02]  /*f1c0*/  SHF.R.U32.HI R32, RZ, 0x8, R4 ;  /* 0x00000008ff207819 */ /* 0x000fe40000011604 */
[----:B------:R-:W-:Y:S02]  /*f1d0*/  IADD3 R33, R33, R34, R212 ;  /* 0x0000002221217210 */ /* 0x000fe40007ffe0d4 */
[----:B------:R-:W-:Y:S02]  /*f1e0*/  LOP3.LUT R25, R31, 0xff, RZ, 0xc0, !PT ;  /* 0x000000ff1f197812 */ /* 0x000fe400078ec0ff */
[----:B------:R-:W-:Y:S01]  /*f1f0*/  LOP3.LUT R27, R4, 0xff, RZ, 0xc0, !PT ;  /* 0x000000ff041b7812 */ /* 0x000fe200078ec0ff */
[----:B------:R-:W-:Y:S01]  /*f200*/  IMAD.IADD R44, R16, 0x1, R33 ;  /* 0x00000001102c7824 */ /* 0x000fe200078e0221 */
[----:B------:R-:W-:-:S02]  /*f210*/  LOP3.LUT R26, R26, 0xff, RZ, 0xc0, !PT ;  /* 0x000000ff1a1a7812 */ /* 0x000fc400078ec0ff */
[----:B------:R-:W-:Y:S02]  /*f220*/  LOP3.LUT R32, R32, 0xff, RZ, 0xc0, !PT ;  /* 0x000000ff20207812 */ /* 0x000fe400078ec0ff */
[----:B------:R-:W-:Y:S02]  /*f230*/  PRMT R48, R26, 0x7604, R25 ;  /* 0x000076041a307816 */ /* 0x000fe40000000019 */
[----:B------:R-:W-:Y:S02]  /*f240*/  PRMT R53, R32, 0x7604, R27 ;  /* 0x0000760420357816 */ /* 0x000fe4000000001b */
[----:B------:R-:W0:Y:S01]  /*f250*/  LDS.128 R32, [R44+0x18000] ;  /* 0x018000002c207984 */ /* 0x000e220000000c00 */
[----:B------:R-:W-:Y:S02]  /*f260*/  SHF.R.U32.HI R56, RZ, 0x8, R7 ;  /* 0x00000008ff387819 */ /* 0x000fe40000011607 */
[----:B------:R-:W-:Y:S02]  /*f270*/  SHF.R.U32.HI R50, RZ, 0x8, R5 ;  /* 0x00000008ff327819 */ /* 0x000fe40000011605 */
[----:B------:R-:W-:-:S02]  /*f280*/  LOP3.LUT R55, R7, 0xff, RZ, 0xc0, !PT ;  /* 0x000000ff07377812 */ /* 0x000fc400078ec0ff */
[----:B------:R-:W-:Y:S02]  /*f290*/  LOP3.LUT R56, R56, 0xff, RZ, 0xc0, !PT ;  /* 0x000000ff38387812 */ /* 0x000fe400078ec0ff */
[----:B------:R-:W-:Y:S02]  /*f2a0*/  LOP3.LUT R47, R5, 0xff, RZ, 0xc0, !PT ;  /* 0x000000ff052f7812 */ /* 0x000fe400078ec0ff */
[----:B------:R-:W-:Y:S02]  /*f2b0*/  LOP3.LUT R50, R50, 0xff, RZ, 0xc0, !PT ;  /* 0x000000ff32327812 */ /* 0x000fe400078ec0ff */
[----:B------:R-:W-:Y:S02]  /*f2c0*/  SHF.R.U32.HI R54, RZ, 0x8, R6 ;  /* 0x00000008ff367819 */ /* 0x000fe40000011606 */
[----:B------:R-:W-:Y:S02]  /*f2d0*/  PRMT R56, R56, 0x7604, R55 ;  /* 0x0000760438387816 */ /* 0x000fe40000000037 */
[----:B------:R-:W-:-:S02]  /*f2e0*/  PRMT R50, R50, 0x7604, R47 ;  /* 0x0000760432327816 */ /* 0x000fc4000000002f */
[----:B------:R-:W-:Y:S02]  /*f2f0*/  SHF.R.U32.HI R55, RZ, 0x10, R5 ;  /* 0x00000010ff377819 */ /* 0x000fe40000011605 */
[----:B------:R-:W-:Y:S02]  /*f300*/  LOP3.LUT R51, R6, 0xff, RZ, 0xc0, !PT ;  /* 0x000000ff06337812 */ /* 0x000fe400078ec0ff */
[----:B------:R-:W-:Y:S01]  /*f310*/  LOP3.LUT R54, R54, 0xff, RZ, 0xc0, !PT ;  /* 0x000000ff36367812 */ /* 0x000fe200078ec0ff */
[----:B------:R-:W-:Y:S01]  /*f320*/  IMAD.U32 R55, R55, 0x10000, RZ ;  /* 0x0001000037377824 */ /* 0x000fe200078e00ff */
[----:B------:R-:W-:Y:S02]  /*f330*/  SHF.R.U32.HI R47, RZ, 0x10, R29 ;  /* 0x00000010ff2f7819 */ /* 0x000fe4000001161d */
[----:B------:R-:W-:Y:S02]  /*f340*/  SHF.R.U32.HI R59, RZ, 0x10, R7 ;  /* 0x00000010ff3b7819 */ /* 0x000fe40000011607 */
[----:B------:R-:W-:Y:S01]  /*f350*/  PRMT R57, R54, 0x7604, R51 ;  /* 0x0000760436397816 */ /* 0x000fe20000000033 */
[----:B------:R-:W-:Y:S01]  /*f360*/  IMAD.U32 R47, R47, 0x10000, RZ ;  /* 0x000100002f2f7824 */ /* 0x000fe200078e00ff */
[----:B------:R-:W-:Y:S01]  /*f370*/  SHF.R.U32.HI R51, RZ, 0x10, R31 ;  /* 0x00000010ff337819 */ /* 0x000fe2000001161f */
[----:B------:R-:W-:Y:S01]  /*f380*/  IMAD.U32 R59, R59, 0x10000, RZ ;  /* 0x000100003b3b7824 */ /* 0x000fe200078e00ff */
[----:B------:R-:W-:-:S02]  /*f390*/  LOP3.LUT R55, R50, 0xff0000, R55, 0xf8, !PT ;  /* 0x00ff000032377812 */ /* 0x000fc400078ef837 */
[----:B------:R-:W-:Y:S01]  /*f3a0*/  LOP3.LUT R47, R46, 0xff0000, R47, 0xf8, !PT ;  /* 0x00ff00002e2f7812 */ /* 0x000fe200078ef82f */
[----:B------:R-:W-:Y:S01]  /*f3b0*/  IMAD.U32 R51, R51, 0x10000, RZ ;  /* 0x0001000033337824 */ /* 0x000fe200078e00ff */
[----:B------:R-:W-:Y:S02]  /*f3c0*/  LOP3.LUT R45, R45, 0xff0000, R28, 0xf8, !PT ;  /* 0x00ff00002d2d7812 */ /* 0x000fe400078ef81c */
[----:B------:R-:W-:Y:S02]  /*f3d0*/  LOP3.LUT R49, R49, 0xff0000, R30, 0xf8, !PT ;  /* 0x00ff000031317812 */ /* 0x000fe400078ef81e */
[----:B------:R-:W-:Y:S02]  /*f3e0*/  LOP3.LUT R59, R56, 0xff0000, R59, 0xf8, !PT ;  /* 0x00ff0000383b7812 */ /* 0x000fe400078ef83b */
[----:B------:R-:W-:Y:S02]  /*f3f0*/  LOP3.LUT R58, R55, 0xff000000, R5, 0xf8, !PT ;  /* 0xff000000373a7812 */ /* 0x000fe400078ef805 */
[----:B------:R-:W-:-:S02]  /*f400*/  LOP3.LUT R45, R45, 0xff000000, R28, 0xf8, !PT ;  /* 0xff0000002d2d7812 */ /* 0x000fc400078ef81c */
[----:B------:R-:W-:Y:S02]  /*f410*/  LOP3.LUT R47, R47, 0xff000000, R29, 0xf8, !PT ;  /* 0xff0000002f2f7812 */ /* 0x000fe400078ef81d */
[----:B------:R-:W-:Y:S02]  /*f420*/  LOP3.LUT R51, R48, 0xff0000, R51, 0xf8, !PT ;  /* 0x00ff000030337812 */ /* 0x000fe400078ef833 */
[----:B------:R-:W-:Y:S02]  /*f430*/  LOP3.LUT R28, R49, 0xff000000, R30, 0xf8, !PT ;  /* 0xff000000311c7812 */ /* 0x000fe400078ef81e */
[----:B------:R-:W-:Y:S02]  /*f440*/  LOP3.LUT R53, R53, 0xff0000, R4, 0xf8, !PT ;  /* 0x00ff000035357812 */ /* 0x000fe400078ef804 */
[----:B------:R-:W-:Y:S02]  /*f450*/  LOP3.LUT R61, R59, 0xff000000, R7, 0xf8, !PT ;  /* 0xff0000003b3d7812 */ /* 0x000fe400078ef807 */
[----:B------:R-:W-:-:S02]  /*f460*/  LOP3.LUT R57, R57, 0xff0000, R6, 0xf8, !PT ;  /* 0x00ff000039397812 */ /* 0x000fc400078ef806 */
[----:B------:R-:W-:Y:S02]  /*f470*/  F2FP.F16.E4M3.UNPACK_B R59, R58 ;  /* 0x0000003aff3b723e */ /* 0x000fe400020006ff */
[----:B------:R-:W-:Y:S02]  /*f480*/  LOP3.LUT R54, R51, 0xff000000, R31, 0xf8, !PT ;  /* 0xff00000033367812 */ /* 0x000fe400078ef81f */
[----:B------:R-:W-:Y:S01]  /*f490*/  LOP3.LUT R31, R53, 0xff000000, R4, 0xf8, !PT ;  /* 0xff000000351f7812 */ /* 0x000fe200078ef804 */
[--C-:B------:R-:W-:Y:S01]  /*f4a0*/  HADD2.F32 R60, -RZ, R59.reuse.H0_H0 ;  /* 0x2000003bff3c7230 */ /* 0x100fe20000004100 */
[----:B------:R-:W-:Y:S01]  /*f4b0*/  LOP3.LUT R4, R57, 0xff000000, R6, 0xf8, !PT ;  /* 0xff00000039047812 */ /* 0x000fe200078ef806 */
[----:B------:R-:W-:Y:S01]  /*f4c0*/  HADD2.F32 R59, -RZ, R59.H1_H1 ;  /* 0x3000003bff3b7230 */ /* 0x000fe20000004100 */
[-C--:B0-----:R-:W-:Y:S02]  /*f4d0*/  F2FP.F16.E4M3.UNPACK_B R48, R32.reuse ;  /* 0x00000020ff30723e */ /* 0x081fe400020006ff */
[----:B------:R-:W-:-:S02]  /*f4e0*/  F2FP.F16.E4M3.UNPACK_B R55, R32.H1 ;  /* 0x00000020ff37723e */ /* 0x000fc400030006ff */
[-C--:B------:R-:W-:Y:S02]  /*f4f0*/  F2FP.F16.E4M3.UNPACK_B R51, R35.reuse ;  /* 0x00000023ff33723e */ /* 0x080fe400020006ff */
[----:B------:R-:W-:Y:S02]  /*f500*/  F2FP.F16.E4M3.UNPACK_B R57, R35.H1 ;  /* 0x00000023ff39723e */ /* 0x000fe400030006ff */
[----:B------:R-:W-:Y:S02]  /*f510*/  F2FP.F16.E4M3.UNPACK_B R58, R58.H1 ;  /* 0x0000003aff3a723e */ /* 0x000fe400030006ff */
[-C--:B------:R-:W-:Y:S02]  /*f520*/  F2FP.F16.E4M3.UNPACK_B R62, R61.reuse ;  /* 0x0000003dff3e723e */ /* 0x080fe400020006ff */
[----:B------:R-:W-:Y:S02]  /*f530*/  F2FP.F16.E4M3.UNPACK_B R61, R61.H1 ;  /* 0x0000003dff3d723e */ /* 0x000fe400030006ff */
[-C--:B------:R-:W-:Y:S01]  /*f540*/  F2FP.F16.E4M3.UNPACK_B R7, R34.reuse ;  /* 0x00000022ff07723e */ /* 0x080fe200020006ff */
[--C-:B------:R-:W-:Y:S01]  /*f550*/  HADD2.F32 R64, -RZ, R62.reuse.H0_H0 ;  /* 0x2000003eff407230 */ /* 0x100fe20000004100 */
[----:B------:R-:W-:Y:S01]  /*f560*/  F2FP.F16.E4M3.UNPACK_B R34, R34.H1 ;  /* 0x00000022ff22723e */ /* 0x000fe200030006ff */
[----:B------:R-:W-:Y:S01]  /*f570*/  HADD2.F32 R62, -RZ, R62.H1_H1 ;  /* 0x3000003eff3e7230 */ /* 0x000fe20000004100 */
[----:B--2---:R-:W0:Y:S02]  /*f580*/  LDS.128 R24, [R71+0x18000] ;  /* 0x0180000047187984 */ /* 0x004e240000000c00 */
[----:B0-----:R-:W-:-:S02]  /*f590*/  F2FP.F16.E4M3.UNPACK_B R29, R24 ;  /* 0x00000018ff1d723e */ /* 0x001fc400020006ff */
[----:B------:R-:W-:Y:S02]  /*f5a0*/  F2FP.F16.E4M3.UNPACK_B R49, R24.H1 ;  /* 0x00000018ff31723e */ /* 0x000fe400030006ff */
[-C--:B------:R-:W-:Y:S02]  /*f5b0*/  F2FP.F16.E4M3.UNPACK_B R50, R27.reuse ;  /* 0x0000001bff32723e */ /* 0x080fe400020006ff */
[----:B------:R-:W-:Y:S02]  /*f5c0*/  F2FP.F16.E4M3.UNPACK_B R56, R27.H1 ;  /* 0x0000001bff38723e */ /* 0x000fe400030006ff */
[----:B------:R-:W-:Y:S02]  /*f5d0*/  F2FP.F16.E4M3.UNPACK_B R24, R33 ;  /* 0x00000021ff18723e */ /* 0x000fe400020006ff */
[----:B------:R-:W-:Y:S02]  /*f5e0*/  F2FP.F16.E4M3.UNPACK_B R27, R47 ;  /* 0x0000002fff1b723e */ /* 0x000fe400020006ff */
[-C--:B------:R-:W-:Y:S01]  /*f5f0*/  F2FP.F16.E4M3.UNPACK_B R30, R25.reuse ;  /* 0x00000019ff1e723e */ /* 0x080fe200020006ff */
[----:B------:R-:W-:Y:S01]  /*f600*/  HADD2.F32 R6, -RZ, R24.H0_H0 ;  /* 0x20000018ff067230 */ /* 0x000fe20000004100 */
[----:B------:R-:W-:Y:S01]  /*f610*/  F2FP.F16.E4M3.UNPACK_B R46, R25.H1 ;  /* 0x00000019ff2e723e */ /* 0x000fe200030006ff */
[----:B------:R-:W-:Y:S01]  /*f620*/  HADD2.F32 R53, -RZ, R27.H0_H0 ;  /* 0x2000001bff357230 */ /* 0x000fe20000004100 */
[----:B------:R-:W-:Y:S01]  /*f630*/  F2FP.F16.E4M3.UNPACK_B R33, R33.H1 ;  /* 0x00000021ff21723e */ /* 0x000fe200030006ff */
[----:B------:R-:W-:-:S02]  /*f640*/  HADD2.F32 R25, -RZ, R30.H0_H0 ;  /* 0x2000001eff197230 */ /* 0x000fc40000004100 */
[CC--:B------:R-:W-:Y:S01]  /*f650*/  FMUL.FTZ R32, R6.reuse, R60.reuse ;  /* 0x0000003c06207220 */ /* 0x0c0fe20000410000 */
[----:B------:R-:W-:Y:S02]  /*f660*/  HADD2.F32 R24, -RZ, R24.H1_H1 ;  /* 0x30000018ff187230 */ /* 0x000fe40000004100 */
[----:B------:R-:W-:Y:S01]  /*f670*/  FMUL.FTZ R35, R6, R53 ;  /* 0x0000003506237220 */ /* 0x000fe20000410000 */
[----:B------:R-:W-:Y:S01]  /*f680*/  F2FP.F16.E4M3.UNPACK_B R47, R47.H1 ;  /* 0x0000002fff2f723e */ /* 0x000fe200030006ff */
[C---:B------:R-:W-:Y:S01]  /*f690*/  FFMA.FTZ R6, R25.reuse, R53, -R32 ;  /* 0x0000003519067223 */ /* 0x040fe20000010820 */
[----:B------:R-:W-:Y:S02]  /*f6a0*/  HADD2.F32 R30, -RZ, R30.H1_H1 ;  /* 0x3000001eff1e7230 */ /* 0x000fe40000004100 */
[----:B------:R-:W-:Y:S01]  /*f6b0*/  FFMA.FTZ R25, R25, R60, R35 ;  /* 0x0000003c19197223 */ /* 0x000fe20000010023 */
[----:B------:R-:W-:Y:S02]  /*f6c0*/  HADD2.F32 R35, -RZ, R27.H1_H1 ;  /* 0x3000001bff237230 */ /* 0x000fe40000004100 */
[----:B------:R-:W-:Y:S01]  /*f6d0*/  FMUL.FTZ R63, R24, R59 ;  /* 0x0000003b183f7220 */ /* 0x000fe20000410000 */
[----:B------:R-:W-:Y:S01]  /*f6e0*/  HADD2.F32 R60, -RZ, R58.H0_H0 ;  /* 0x2000003aff3c7230 */ /* 0x000fe20000004100 */
[----:B------:R-:W-:Y:S01]  /*f6f0*/  F2FP.F16.E4M3.UNPACK_B R5, R26 ;  /* 0x0000001aff05723e */ /* 0x000fe200020006ff */
[----:B------:R-:W-:-:S02]  /*f700*/  HADD2.F32 R27, -RZ, R33.H0_H0 ;  /* 0x20000021ff1b7230 */ /* 0x000fc40000004100 */
[----:B------:R-:W-:Y:S01]  /*f710*/  FMUL.FTZ R24, R24, R35 ;  /* 0x0000002318187220 */ /* 0x000fe20000410000 */
[--C-:B------:R-:W-:Y:S01]  /*f720*/  HADD2.F32 R53, -RZ, R47.reuse.H0_H0 ;  /* 0x2000002fff357230 */ /* 0x100fe20000004100 */
[----:B------:R-:W-:Y:S01]  /*f730*/  F2FP.F16.E4M3.UNPACK_B R26, R26.H1 ;  /* 0x0000001aff1a723e */ /* 0x000fe200030006ff */
[----:B------:R-:W-:Y:S02]  /*f740*/  HADD2.F32 R32, -RZ, R46.H0_H0 ;  /* 0x2000002eff207230 */ /* 0x000fe40000004100 */
[C---:B------:R-:W-:Y:S01]  /*f750*/  FMUL.FTZ R65, R27.reuse, R60 ;  /* 0x0000003c1b417220 */ /* 0x040fe20000410000 */
[C---:B------:R-:W-:Y:S01]  /*f760*/  FFMA.FTZ R24, R30.reuse, R59, R24 ;  /* 0x0000003b1e187223 */ /* 0x040fe20000010018 */
[----:B------:R-:W-:Y:S01]  /*f770*/  FMUL.FTZ R67, R27, R53 ;  /* 0x000000351b437220 */ /* 0x000fe20000410000 */
[----:B------:R-:W-:Y:S02]  /*f780*/  HADD2.F32 R59, -RZ, R58.H1_H1 ;  /* 0x3000003aff3b7230 */ /* 0x000fe40000004100 */
[----:B------:R-:W-:Y:S01]  /*f790*/  FFMA.FTZ R27, R30, R35, -R63 ;  /* 0x000000231e1b7223 */ /* 0x000fe2000001083f */
[----:B------:R-:W-:Y:S01]  /*f7a0*/  F2FP.F16.E4M3.UNPACK_B R58, R54 ;  /* 0x00000036ff3a723e */ /* 0x000fe200020006ff */
[----:B------:R-:W-:Y:S01]  /*f7b0*/  FFMA.FTZ R30, R32, R53, -R65 ;  /* 0x00000035201e7223 */ /* 0x000fe20000010841 */
[----:B------:R-:W-:-:S02]  /*f7c0*/  HADD2.F32 R53, -RZ, R47.H1_H1 ;  /* 0x3000002fff357230 */ /* 0x000fc40000004100 */
[----:B------:R-:W-:Y:S01]  /*f7d0*/  FFMA.FTZ R32, R32, R60, R67 ;  /* 0x0000003c20207223 */ /* 0x000fe20000010043 */
[----:B------:R-:W-:Y:S02]  /*f7e0*/  HADD2.F32 R33, -RZ, R33.H1_H1 ;  /* 0x30000021ff217230 */ /* 0x000fe40000004100 */
[----:B------:R-:W-:Y:S02]  /*f7f0*/  HADD2.F32 R47, -RZ, R51.H0_H0 ;  /* 0x20000033ff2f7230 */ /* 0x000fe40000004100 */
[----:B------:R-:W-:Y:S02]  /*f800*/  HADD2.F32 R60, -RZ, R58.H0_H0 ;  /* 0x2000003aff3c7230 */ /* 0x000fe40000004100 */
[----:B------:R-:W-:Y:S01]  /*f810*/  FMUL.FTZ R66, R33, R53 ;  /* 0x0000003521427220 */ /* 0x000fe20000410000 */
[----:B------:R-:W-:Y:S02]  /*f820*/  HADD2.F32 R46, -RZ, R46.H1_H1 ;  /* 0x3000002eff2e7230 */ /* 0x000fe40000004100 */
[----:B------:R-:W-:Y:S01]  /*f830*/  FMUL.FTZ R68, R47, R64 ;  /* 0x000000402f447220 */ /* 0x000fe20000410000 */
[----:B------:R-:W-:Y:S01]  /*f840*/  FMUL.FTZ R63, R33, R59 ;  /* 0x0000003b213f7220 */ /* 0x000fe20000410000 */
[----:B------:R-:W-:Y:S01]  /*f850*/  FMUL.FTZ R65, R47, R60 ;  /* 0x0000003c2f417220 */ /* 0x000fe20000410000 */
[----:B------:R-:W-:-:S02]  /*f860*/  HADD2.F32 R35, -RZ, R50.H0_H0 ;  /* 0x20000032ff237230 */ /* 0x000fc40000004100 */
[C---:B------:R-:W-:Y:S01]  /*f870*/  FFMA.FTZ R47, R46.reuse, R59, R66 ;  /* 0x0000003b2e2f7223 */ /* 0x040fe20000010042 */
[----:B------:R-:W-:Y:S01]  /*f880*/  HADD2.F32 R59, -RZ, R58.H1_H1 ;  /* 0x3000003aff3b7230 */ /* 0x000fe20000004100 */
[----:B------:R-:W-:Y:S01]  /*f890*/  F2FP.F16.E4M3.UNPACK_B R58, R54.H1 ;  /* 0x00000036ff3a723e */ /* 0x000fe200030006ff */
[----:B------:R-:W-:Y:S01]  /*f8a0*/  FFMA.FTZ R33, R46, R53, -R63 ;  /* 0x000000352e217223 */ /* 0x000fe2000001083f */
[C---:B------:R-:W-:Y:S01]  /*f8b0*/  FFMA.FTZ R46, R35.reuse, R60, -R68 ;  /* 0x0000003c232e7223 */ /* 0x040fe20000010844 */
[----:B------:R-:W-:Y:S02]  /*f8c0*/  HADD2.F32 R63, -RZ, R61.H0_H0 ;  /* 0x2000003dff3f7230 */ /* 0x000fe40000004100 */
[----:B------:R-:W-:Y:S01]  /*f8d0*/  FFMA.FTZ R35, R35, R64, R65 ;  /* 0x0000004023237223 */ /* 0x000fe20000010041 */
[----:B------:R-:W-:Y:S01]  /*f8e0*/  HADD2.F32 R53, -RZ, R57.H0_H0 ;  /* 0x20000039ff357230 */ /* 0x000fe20000004100 */
[----:B------:R-:W-:Y:S01]  /*f8f0*/  F2FP.SATFINITE.E4M3.F32.PACK_AB_MERGE_C R32, R47, R32, RZ ;  /* 0x000000202f20723e */ /* 0x000fe200048070ff */
[----:B------:R-:W-:-:S02]  /*f900*/  HADD2.F32 R60, -RZ, R58.H0_H0 ;  /* 0x2000003aff3c7230 */ /* 0x000fc40000004100 */
[----:B------:R-:W-:Y:S02]  /*f910*/  HADD2.F32 R51, -RZ, R51.H1_H1 ;  /* 0x30000033ff337230 */ /* 0x000fe40000004100 */
[C---:B------:R-:W-:Y:S01]  /*f920*/  FMUL.FTZ R69, R53.reuse, R63 ;  /* 0x0000003f35457220 */ /* 0x040fe20000410000 */
[----:B------:R-:W-:Y:S02]  /*f930*/  HADD2.F32 R54, -RZ, R56.H0_H0 ;  /* 0x20000038ff367230 */ /* 0x000fe40000004100 */
[----:B------:R-:W-:Y:S01]  /*f940*/  FMUL.FTZ R64, R53, R60 ;  /* 0x0000003c35407220 */ /* 0x000fe20000410000 */
[----:B------:R-:W-:Y:S02]  /*f950*/  HADD2.F32 R50, -RZ, R50.H1_H1 ;  /* 0x30000032ff327230 */ /* 0x000fe40000004100 */
[C---:B------:R-:W-:Y:S01]  /*f960*/  FMUL.FTZ R65, R51.reuse, R62 ;  /* 0x0000003e33417220 */ /* 0x040fe20000410000 */
[----:B------:R-:W-:Y:S01]  /*f970*/  FMUL.FTZ R67, R51, R59 ;  /* 0x0000003b33437220 */ /* 0x000fe20000410000 */
[C---:B------:R-:W-:Y:S01]  /*f980*/  FFMA.FTZ R53, R54.reuse, R60, -R69 ;  /* 0x0000003c36357223 */ /* 0x040fe20000010845 */
[----:B------:R-:W-:Y:S01]  /*f990*/  FFMA.FTZ R54, R54, R63, R64 ;  /* 0x0000003f36367223 */ /* 0x000fe20000010040 */
[----:B------:R-:W-:Y:S01]  /*f9a0*/  F2FP.F16.E4M3.UNPACK_B R63, R31.H1 ;  /* 0x0000001fff3f723e */ /* 0x000fe200030006ff */
[C---:B------:R-:W-:Y:S01]  /*f9b0*/  FFMA.FTZ R51, R50.reuse, R59, -R65 ;  /* 0x0000003b32337223 */ /* 0x040fe20000010841 */
[----:B------:R-:W-:Y:S01]  /*f9c0*/  F2FP.F16.E4M3.UNPACK_B R60, R45.H1 ;  /* 0x0000002dff3c723e */ /* 0x000fe200030006ff */
[----:B------:R-:W-:Y:S01]  /*f9d0*/  FFMA.FTZ R50, R50, R62, R67 ;  /* 0x0000003e32327223 */ /* 0x000fe20000010043 */
[----:B------:R-:W-:Y:S01]  /*f9e0*/  HADD2.F32 R62, -RZ, R58.H1_H1 ;  /* 0x3000003aff3e7230 */ /* 0x000fe20000004100 */
[----:B------:R-:W-:Y:S01]  /*f9f0*/  F2FP.SATFINITE.E4M3.F32.PACK_AB_MERGE_C R25, R24, R25, R32 ;  /* 0x000000191819723e */ /* 0x000fe20004807020 */
[----:B------:R-:W-:-:S02]  /*fa00*/  HADD2.F32 R58, -RZ, R56.H1_H1 ;  /* 0x30000038ff3a7230 */ /* 0x000fc40000004100 */
[----:B------:R-:W-:Y:S02]  /*fa10*/  HADD2.F32 R65, -RZ, R61.H1_H1 ;  /* 0x3000003dff417230 */ /* 0x000fe40000004100 */
[----:B------:R-:W-:Y:S02]  /*fa20*/  HADD2.F32 R59, -RZ, R57.H1_H1 ;  /* 0x30000039ff3b7230 */ /* 0x000fe40000004100 */
[----:B------:R-:W-:Y:S02]  /*fa30*/  HADD2.F32 R64, -RZ, R63.H0_H0 ;  /* 0x2000003fff407230 */ /* 0x000fe40000004100 */
[----:B------:R-:W-:Y:S02]  /*fa40*/  HADD2.F32 R56, -RZ, R55.H0_H0 ;  /* 0x20000037ff387230 */ /* 0x000fe40000004100 */
        /* <DEDUP_REMOVED lines=8> */
[C---:B------:R-:W-:Y:S01]  /*fad0*/  FFMA.FTZ R66, R57.reuse, R61, -R66 ;  /* 0x0000003d39427223 */ /* 0x040fe20000010842 */
[----:B------:R-:W-:Y:S01]  /*fae0*/  FFMA.FTZ R65, R58, R65, R68 ;  /* 0x000000413a417223 */ /* 0x000fe20000010044 */
[----:B------:R-:W-:Y:S01]  /*faf0*/  FFMA.FTZ R61, R57, R64, R59 ;  /* 0x00000040393d7223 */ /* 0x000fe2000001003b */
[----:B------:R-:W-:Y:S01]  /*fb00*/  HADD2.F32 R60, -RZ, R60.H1_H1 ;  /* 0x3000003cff3c7230 */ /* 0x000fe20000004100 */
[----:B------:R-:W-:Y:S01]  /*fb10*/  F2FP.F16.E4M3.UNPACK_B R59, R31 ;  /* 0x0000001fff3b723e */ /* 0x000fe200020006ff */
[----:B------:R-:W-:Y:S01]  /*fb20*/  HADD2.F32 R58, -RZ, R63.H1_H1 ;  /* 0x3000003fff3a7230 */ /* 0x000fe20000004100 */
[----:B------:R-:W-:Y:S01]  /*fb30*/  F2FP.F16.E4M3.UNPACK_B R57, R45 ;  /* 0x0000002dff39723e */ /* 0x000fe200020006ff */
[----:B------:R-:W-:-:S02]  /*fb40*/  HADD2.F32 R49, -RZ, R49.H1_H1 ;  /* 0x30000031ff317230 */ /* 0x000fc40000004100 */
[C---:B------:R-:W-:Y:S01]  /*fb50*/  FMUL.FTZ R31, R55.reuse, R60 ;  /* 0x0000003c371f7220 */ /* 0x040fe20000410000 */
[----:B------:R-:W-:Y:S02]  /*fb60*/  HADD2.F32 R62, -RZ, R59.H0_H0 ;  /* 0x2000003bff3e7230 */ /* 0x000fe40000004100 */
[-C--:B------:R-:W-:Y:S01]  /*fb70*/  FMUL.FTZ R64, R55, R58.reuse ;  /* 0x0000003a37407220 */ /* 0x080fe20000410000 */
[----:B------:R-:W-:Y:S02]  /*fb80*/  HADD2.F32 R45, -RZ, R48.H0_H0 ;  /* 0x20000030ff2d7230 */ /* 0x000fe40000004100 */
[C---:B------:R-:W-:Y:S01]  /*fb90*/  FFMA.FTZ R68, R49.reuse, R58, R31 ;  /* 0x0000003a31447223 */ /* 0x040fe2000001001f */
[----:B------:R-:W-:Y:S02]  /*fba0*/  HADD2.F32 R58, -RZ, R57.H0_H0 ;  /* 0x20000039ff3a7230 */ /* 0x000fe40000004100 */
[----:B------:R-:W-:Y:S01]  /*fbb0*/  FFMA.FTZ R55, R49, R60, -R64 ;  /* 0x0000003c31377223 */ /* 0x000fe20000010840 */
[----:B------:R-:W-:-:S02]  /*fbc0*/  HADD2.F32 R31, -RZ, R29.H0_H0 ;  /* 0x2000001dff1f7230 */ /* 0x000fc40000004100 */
[C---:B------:R-:W-:Y:S01]  /*fbd0*/  FMUL.FTZ R60, R45.reuse, R62 ;  /* 0x0000003e2d3c7220 */ /* 0x040fe20000410000 */
[----:B------:R-:W-:Y:S02]  /*fbe0*/  HADD2.F32 R59, -RZ, R59.H1_H1 ;  /* 0x3000003bff3b7230 */ /* 0x000fe40000004100 */
[-C--:B------:R-:W-:Y:S01]  /*fbf0*/  FMUL.FTZ R64, R45, R58.reuse ;  /* 0x0000003a2d407220 */ /* 0x080fe20000410000 */
[----:B------:R-:W-:Y:S02]  /*fc00*/  HADD2.F32 R48, -RZ, R48.H1_H1 ;  /* 0x30000030ff307230 */ /* 0x000fe40000004100 */
[C---:B------:R-:W-:Y:S01]  /*fc10*/  FFMA.FTZ R60, R31.reuse, R58, -R60 ;  /* 0x0000003a1f3c7223 */ /* 0x040fe2000001083c */
[----:B------:R-:W-:Y:S01]  /*fc20*/  HADD2.F32 R57, -RZ, R57.H1_H1 ;  /* 0x30000039ff397230 */ /* 0x000fe20000004100 */
[----:B------:R-:W-:Y:S01]  /*fc30*/  F2FP.F16.E4M3.UNPACK_B R49, R4.H1 ;  /* 0x00000004ff31723e */ /* 0x000fe200030006ff */
[----:B------:R-:W-:Y:S02]  /*fc40*/  HADD2.F32 R29, -RZ, R29.H1_H1 ;  /* 0x3000001dff1d7230 */ /* 0x000fe40000004100 */
[C---:B------:R-:W-:Y:S01]  /*fc50*/  FMUL.FTZ R58, R48.reuse, R59 ;  /* 0x0000003b303a7220 */ /* 0x040fe20000410000 */
[----:B------:R-:W-:Y:S01]  /*fc60*/  F2FP.F16.E4M3.UNPACK_B R45, R28.H1 ;  /* 0x0000001cff2d723e */ /* 0x000fe200030006ff */
[-C--:B------:R-:W-:Y:S01]  /*fc70*/  FMUL.FTZ R48, R48, R57.reuse ;  /* 0x0000003930307220 */ /* 0x080fe20000410000 */
[----:B------:R-:W-:Y:S01]  /*fc80*/  FFMA.FTZ R64, R31, R62, R64 ;  /* 0x0000003e1f407223 */ /* 0x000fe20000010040 */
[----:B------:R-:W-:Y:S01]  /*fc90*/  FFMA.FTZ R57, R29, R57, -R58 ;  /* 0x000000391d397223 */ /* 0x000fe2000001083a */
[----:B------:R-:W-:-:S02]  /*fca0*/  HADD2.F32 R58, -RZ, R49.H0_H0 ;  /* 0x20000031ff3a7230 */ /* 0x000fc40000004100 */
[----:B------:R-:W-:Y:S01]  /*fcb0*/  FFMA.FTZ R59, R29, R59, R48 ;  /* 0x0000003b1d3b7223 */ /* 0x000fe20000010030 */
[--C-:B------:R-:W-:Y:S01]  /*fcc0*/  HADD2.F32 R31, -RZ, R34.reuse.H0_H0 ;  /* 0x20000022ff1f7230 */ /* 0x100fe20000004100 */
[----:B------:R-:W-:Y:S01]  /*fcd0*/  F2FP.F16.E4M3.UNPACK_B R28, R28 ;  /* 0x0000001cff1c723e */ /* 0x000fe200020006ff */
[----:B------:R-:W-:Y:S01]  /*fce0*/  HADD2.F32 R48, -RZ, R45.H0_H0 ;  /* 0x2000002dff307230 */ /* 0x000fe20000004100 */
[----:B------:R-:W-:Y:S01]  /*fcf0*/  F2FP.F16.E4M3.UNPACK_B R4, R4 ;  /* 0x00000004ff04723e */ /* 0x000fe200020006ff */
[----:B------:R-:W-:Y:S02]  /*fd00*/  HADD2.F32 R49, -RZ, R49.H1_H1 ;  /* 0x30000031ff317230 */ /* 0x000fe40000004100 */
[C---:B------:R-:W-:Y:S01]  /*fd10*/  FMUL.FTZ R62, R31.reuse, R58 ;  /* 0x0000003a1f3e7220 */ /* 0x040fe20000410000 */
[----:B------:R-:W-:Y:S02]  /*fd20*/  HADD2.F32 R34, -RZ, R34.H1_H1 ;  /* 0x30000022ff227230 */ /* 0x000fe40000004100 */
[----:B------:R-:W-:Y:S01]  /*fd30*/  FMUL.FTZ R70, R31, R48 ;  /* 0x000000301f467220 */ /* 0x000fe20000410000 */
[----:B------:R-:W-:Y:S01]  /*fd40*/  HADD2.F32 R45, -RZ, R45.H1_H1 ;  /* 0x3000002dff2d7230 */ /* 0x000fe20000004100 */
[----:B------:R-:W-:Y:S01]  /*fd50*/  F2FP.SATFINITE.E4M3.F32.PACK_AB_MERGE_C R54, R65, R54, RZ ;  /* 0x000000364136723e */ /* 0x000fe200048070ff */
[----:B------:R-:W-:-:S02]  /*fd60*/  HADD2.F32 R29, -RZ, R26.H0_H0 ;  /* 0x2000001aff1d7230 */ /* 0x000fc40000004100 */
[C---:B------:R-:W-:Y:S01]  /*fd70*/  FMUL.FTZ R31, R34.reuse, R49 ;  /* 0x00000031221f7220 */ /* 0x040fe20000410000 */
[----:B------:R-:W-:Y:S02]  /*fd80*/  HADD2.F32 R26, -RZ, R26.H1_H1 ;  /* 0x3000001aff1a7230 */ /* 0x000fe40000004100 */
[----:B------:R-:W-:Y:S01]  /*fd90*/  FMUL.FTZ R34, R34, R45 ;  /* 0x0000002d22227220 */ /* 0x000fe20000410000 */
[----:B------:R-:W-:Y:S01]  /*fda0*/  F2FP.SATFINITE.E4M3.F32.PACK_AB_MERGE_C R61, R68, R61, RZ ;  /* 0x0000003d443d723e */ /* 0x000fe200048070ff */
[C---:B------:R-:W-:Y:S01]  /*fdb0*/  FFMA.FTZ R62, R29.reuse, R48, -R62 ;  /* 0x000000301d3e7223 */ /* 0x040fe2000001083e */
[----:B------:R-:W-:Y:S01]  /*fdc0*/  FFMA.FTZ R70, R29, R58, R70 ;  /* 0x0000003a1d467223 */ /* 0x000fe20000010046 */
[C---:B------:R-:W-:Y:S01]  /*fdd0*/  FFMA.FTZ R63, R26.reuse, R45, -R31 ;  /* 0x0000002d1a3f7223 */ /* 0x040fe2000001081f */
[----:B------:R-:W-:Y:S01]  /*fde0*/  FFMA.FTZ R49, R26, R49, R34 ;  /* 0x000000311a317223 */ /* 0x000fe20000010022 */
[----:B------:R-:W-:Y:S01]  /*fdf0*/  HADD2.F32 R26, -RZ, R7.H0_H0 ;  /* 0x20000007ff1a7230 */ /* 0x000fe20000004100 */
[----:B------:R-:W-:Y:S01]  /*fe00*/  F2FP.SATFINITE.E4M3.F32.PACK_AB_MERGE_C R24, R59, R64, R61 ;  /* 0x000000403b18723e */ /* 0x000fe2000480703d */
[----:B------:R-:W-:Y:S01]  /*fe10*/  HADD2.F32 R29, -RZ, R28.H0_H0 ;  /* 0x2000001cff1d7230 */ /* 0x000fe20000004100 */
[----:B------:R-:W-:Y:S01]  /*fe20*/  F2FP.SATFINITE.E4M3.F32.PACK_AB_MERGE_C R62, R63, R62, RZ ;  /* 0x0000003e3f3e723e */ /* 0x000fe200048070ff */
[--C-:B------:R-:W-:Y:S01]  /*fe30*/  HADD2.F32 R31, -RZ, R4.reuse.H0_H0 ;  /* 0x20000004ff1f7230 */ /* 0x100fe20000004100 */
[----:B------:R-:W-:Y:S01]  /*fe40*/  F2FP.SATFINITE.E4M3.F32.PACK_AB_MERGE_C R49, R49, R70, RZ ;  /* 0x000000463131723e */ /* 0x000fe200048070ff */
[----:B------:R-:W-:-:S02]  /*fe50*/  HADD2.F32 R34, -RZ, R4.H1_H1 ;  /* 0x30000004ff227230 */ /* 0x000fc40000004100 */
[----:B------:R-:W-:Y:S02]  /*fe60*/  HADD2.F32 R7, -RZ, R7.H1_H1 ;  /* 0x30000007ff077230 */ /* 0x000fe40000004100 */
[C---:B------:R-:W-:Y:S01]  /*fe70*/  FMUL.FTZ R45, R26.reuse, R31 ;  /* 0x0000001f1a2d7220 */ /* 0x040fe20000410000 */
[----:B------:R-:W-:Y:S02]  /*fe80*/  HADD2.F32 R28, -RZ, R28.H1_H1 ;  /* 0x3000001cff1c7230 */ /* 0x000fe40000004100 */
[-C--:B------:R-:W-:Y:S01]  /*fe90*/  FMUL.FTZ R26, R26, R29.reuse ;  /* 0x0000001d1a1a7220 */ /* 0x080fe20000410000 */
[--C-:B------:R-:W-:Y:S02]  /*fea0*/  HADD2.F32 R4, -RZ, R5.reuse.H0_H0 ;  /* 0x20000005ff047230 */ /* 0x100fe40000004100 */
[C---:B------:R-:W-:Y:S01]  /*feb0*/  FMUL.FTZ R48, R7.reuse, R34 ;  /* 0x0000002207307220 */ /* 0x040fe20000410000 */
[----:B------:R-:W-:Y:S02]  /*fec0*/  HADD2.F32 R5, -RZ, R5.H1_H1 ;  /* 0x30000005ff057230 */ /* 0x000fe40000004100 */
        /* <DEDUP_REMOVED lines=8> */
[----:B------:R-:W-:Y:S02]  /*ff50*/  F2FP.SATFINITE.E4M3.F32.PACK_AB_MERGE_C R5, R27, R6, R5 ;  /* 0x000000061b05723e */ /* 0x000fe40004807005 */
[----:B------:R-:W-:Y:S02]  /*ff60*/  F2FP.SATFINITE.E4M3.F32.PACK_AB_MERGE_C R7, R51, R46, R7 ;  /* 0x0000002e3307723e */ /* 0x000fe40004807007 */
[----:B------:R-:W-:Y:S02]  /*ff70*/  F2FP.SATFINITE.E4M3.F32.PACK_AB_MERGE_C R4, R57, R60, R4 ;  /* 0x0000003c3904723e */ /* 0x000fe40004807004 */
[----:B------:R-:W-:-:S02]  /*ff80*/  F2FP.SATFINITE.E4M3.F32.PACK_AB_MERGE_C R6, R48, R45, R62 ;  /* 0x0000002d3006723e */ /* 0x000fc4000480703e */
[----:B------:R-:W-:Y:S02]  /*ff90*/  F2FP.SATFINITE.E4M3.F32.PACK_AB_MERGE_C R27, R50, R35, R54 ;  /* 0x00000023321b723e */ /* 0x000fe40004807036 */
[----:B------:R-:W-:Y:S01]  /*ffa0*/  F2FP.SATFINITE.E4M3.F32.PACK_AB_MERGE_C R26, R29, R26, R49 ;  /* 0x0000001a1d1a723e */ /* 0x000fe20004807031 */
[----:B------:R2:W-:Y:S04]  /*ffb0*/  STS.128 [R71+0x18000], R4 ;  /* 0x0180000447007388 */ /* 0x0005e80000000c00 */
[----:B------:R2:W-:Y:S02]  /*ffc0*/  STS.128 [R44+0x18000], R24 ;  /* 0x018000182c007388 */ /* 0x0005e40000000c00 */
.L_x_1541:
[----:B------:R-:W-:Y:S05]  /*ffd0*/  BSYNC B1 ;  /* 0x0000000000017941 */ /* 0x000fea0003800000 */
.L_x_1540:
[----:B------:R-:W-:Y:S04]  /*ffe0*/  BSSY B1, `(.L_x_1542) ;  /* 0x0000108000017945 */ /* 0x000fe80003800000 */
[----:B------:R-:W-:Y:S05]  /*fff0*/  @P1 BRA `(.L_x_1543) ;  /* 0x0000001000181947 */ /* 0x000fea0003800000 */
[----:B------:R-:W3:Y:S01]  /*10000*/  LDL R61, [R1+0xa0] ;  /* 0x0000a000013d7983 */ /* 0x000ee20000100800 */
[----:B012---:R-:W-:Y:S01]  /*10010*/  LEA.HI R25, R52, R3, RZ, 0x1c ;  /* 0x0000000334197211 */ /* 0x007fe200078fe0ff */
[----:B-----5:R-:W-:Y:S01]  /*10020*/  IMAD.SHL.U32 R5, R37, 0x80, RZ ;  /* 0x0000008025057824 */ /* 0x020fe200078e00ff */
[----:B------:R-:W-:Y:S02]  /*10030*/  SHF.R.S32.HI R4, RZ, 0x1f, R37 ;  /* 0x0000001fff047819 */ /* 0x000fe40000011425 */
[----:B------:R-:W-:Y:S01]  /*10040*/  SHF.R.U32.HI R7, RZ, 0x8, R21 ;  /* 0x00000008ff077819 */ /* 0x000fe20000011615 */
[----:B------:R-:W-:Y:S01]  /*10050*/  IMAD.SHL.U32 R26, R25, 0x10, RZ ;  /* 0x00000010191a7824 */ /* 0x000fe200078e00ff */
[----:B------:R-:W-:Y:S02]  /*10060*/  SHF.R.S32.HI R28, RZ, 0x1f, R25 ;  /* 0x0000001fff1c7819 */ /* 0x000fe40000011419 */
[----:B------:R-:W-:Y:S02]  /*10070*/  LEA.HI R37, R4, R37, RZ, 0x3 ;  /* 0x0000002504257211 */ /* 0x000fe400078f18ff */
[----:B------:R-:W-:-:S02]  /*10080*/  SHF.R.U32.HI R4, RZ, 0x8, R20 ;  /* 0x00000008ff047819 */ /* 0x000fc40000011614 */
[----:B------:R-:W-:Y:S01]  /*10090*/  LOP3.LUT R24, R21, 0xff, RZ, 0xc0, !PT ;  /* 0x000000ff15187812 */ /* 0x000fe200078ec0ff */
[----:B------:R-:W-:Y:S01]  /*100a0*/  IMAD.SHL.U32 R37, R37, 0x80, RZ ;  /* 0x0000008025257824 */ /* 0x000fe200078e00ff */
[----:B------:R-:W-:Y:S02]  /*100b0*/  LOP3.LUT R27, R5, 0x380, RZ, 0xc0, !PT ;  /* 0x00000380051b7812 */ /* 0x000fe400078ec0ff */
[----:B------:R-:W-:Y:S02]  /*100c0*/  LOP3.LUT R7, R7, 0xff, RZ, 0xc0, !PT ;  /* 0x000000ff07077812 */ /* 0x000fe400078ec0ff */
[----:B------:R-:W-:Y:S02]  /*100d0*/  LEA.HI R28, R28, R25, RZ, 0x3 ;  /* 0x000000191c1c7211 */ /* 0x000fe400078f18ff */
[----:B------:R-:W-:Y:S02]  /*100e0*/  LOP3.LUT R5, R4, 0xff, RZ, 0xc0, !PT ;  /* 0x000000ff04057812 */ /* 0x000fe400078ec0ff */
[----:B------:R-:W-:Y:S01]  /*100f0*/  LOP3.LUT R4, R27, 0x70, R26, 0xf8, !PT ;  /* 0x000000701b047812 */ /* 0x000fe200078ef81a */
[----:B------:R-:W-:Y:S01]  /*10100*/  IMAD.SHL.U32 R28, R28, 0x800, RZ ;  /* 0x000008001c1c7824 */ /* 0x000fe200078e00ff */
[----:B------:R-:W-:-:S02]  /*10110*/  PRMT R32, R7, 0x7604, R24 ;  /* 0x0000760407207816 */ /* 0x000fc40000000018 */
[----:B------:R-:W-:Y:S02]  /*10120*/  SHF.R.U32.HI R27, RZ, 0x3, R27 ;  /* 0x00000003ff1b7819 */ /* 0x000fe4000001161b */
[----:B------:R-:W-:Y:S02]  /*10130*/  SHF.R.U32.HI R7, RZ, 0x8, R39 ;  /* 0x00000008ff077819 */ /* 0x000fe40000011627 */
[----:B------:R-:W-:Y:S02]  /*10140*/  SHF.R.U32.HI R25, RZ, 0x8, R40 ;  /* 0x00000008ff197819 */ /* 0x000fe40000011628 */
[----:B------:R-:W-:Y:S02]  /*10150*/  LOP3.LUT R4, R4, R27, RZ, 0x3c, !PT ;  /* 0x0000001b04047212 */ /* 0x000fe400078e3cff */
[----:B------:R-:W-:Y:S02]  /*10160*/  LOP3.LUT R24, R39, 0xff, RZ, 0xc0, !PT ;  /* 0x000000ff27187812 */ /* 0x000fe400078ec0ff */
[----:B------:R-:W-:-:S02]  /*10170*/  LOP3.LUT R26, R40, 0xff, RZ, 0xc0, !PT ;  /* 0x000000ff281a7812 */ /* 0x000fc400078ec0ff */
[----:B------:R-:W-:Y:S02]  /*10180*/  LOP3.LUT R7, R7, 0xff, RZ, 0xc0, !PT ;  /* 0x000000ff07077812 */ /* 0x000fe400078ec0ff */
[----:B------:R-:W-:Y:S02]  /*10190*/  LOP3.LUT R25, R25, 0xff, RZ, 0xc0, !PT ;  /* 0x000000ff19197812 */ /* 0x000fe400078ec0ff */
[----:B------:R-:W-:Y:S02]  /*101a0*/  LOP3.LUT R29, R37, 0xfffffc00, RZ, 0xc0, !PT ;  /* 0xfffffc00251d7812 */ /* 0x000fe400078ec0ff */
[----:B------:R-:W-:Y:S02]  /*101b0*/  LOP3.LUT R27, R28, 0xffffc000, RZ, 0xc0, !PT ;  /* 0xffffc0001c1b7812 */ /* 0x000fe400078ec0ff */
[----:B------:R-:W-:Y:S02]  /*101c0*/  LOP3.LUT R6, R20, 0xff, RZ, 0xc0, !PT ;  /* 0x000000ff14067812 */ /* 0x000fe400078ec0ff */
[----:B------:R-:W-:-:S02]  /*101d0*/  PRMT R44, R7, 0x7604, R24 ;  /* 0x00007604072c7816 */ /* 0x000fc40000000018 */
[----:B------:R-:W-:Y:S02]  /*101e0*/  PRMT R37, R25, 0x7604, R26 ;  /* 0x0000760419257816 */ /* 0x000fe4000000001a */
[----:B------:R-:W-:Y:S02]  /*101f0*/  IADD3 R25, R4, R27, R29 ;  /* 0x0000001b04197210 */ /* 0x000fe40007ffe01d */
[----:B------:R-:W-:Y:S02]  /*10200*/  SHF.R.U32.HI R24, RZ, 0x8, R41 ;  /* 0x00000008ff187819 */ /* 0x000fe40000011629 */
[----:B------:R-:W-:Y:S01]  /*10210*/  SHF.R.U32.HI R26, RZ, 0x8, R42 ;  /* 0x00000008ff1a7819 */ /* 0x000fe2000001162a */
[----:B------:R-:W-:Y:S01]  /*10220*/  IMAD.IADD R28, R16, 0x1, R25 ;  /* 0x00000001101c7824 */ /* 0x000fe200078e0219 */
[----:B------:R-:W-:Y:S02]  /*10230*/  PRMT R30, R5, 0x7604, R6 ;  /* 0x00007604051e7816 */ /* 0x000fe40000000006 */
        /* <DEDUP_REMOVED lines=9> */
[----:B------:R-:W0:Y:S01]  /*102d0*/  LDS.128 R24, [R28+0x18000] ;  /* 0x018000001c187984 */ /* 0x000e220000000c00 */
[----:B------:R-:W-:Y:S02]  /*102e0*/  PRMT R34, R5, 0x7604, R6 ;  /* 0x0000760405227816 */ /* 0x000fe40000000006 */
[----:B------:R-:W-:Y:S02]  /*102f0*/  SHF.R.U32.HI R31, RZ, 0x8, R43 ;  /* 0x00000008ff1f7819 */ /* 0x000fe4000001162b */
[----:B------:R-:W-:Y:S02]  /*10300*/  LOP3.LUT R46, R43, 0xff, RZ, 0xc0, !PT ;  /* 0x000000ff2b2e7812 */ /* 0x000fe400078ec0ff */
[----:B------:R-:W-:-:S02]  /*10310*/  LOP3.LUT R31, R31, 0xff, RZ, 0xc0, !PT ;  /* 0x000000ff1f1f7812 */ /* 0x000fc400078ec0ff */
[----:B------:R-:W-:Y:S02]  /*10320*/  SHF.R.U32.HI R29, RZ, 0x10, R20 ;  /* 0x00000010ff1d7819 */ /* 0x000fe40000011614 */
[----:B------:R-:W-:Y:S02]  /*10330*/  PRMT R49, R31, 0x7604, R46 ;  /* 0x000076041f317816 */ /* 0x000fe4000000002e */
[----:B------:R-:W-:Y:S02]  /*10340*/  SHF.R.U32.HI R31, RZ, 0x10, R21 ;  /* 0x00000010ff1f7819 */ /* 0x000fe40000011615 */
[----:B------:R-:W-:Y:S02]  /*10350*/  SHF.R.U32.HI R35, RZ, 0x10, R39 ;  /* 0x00000010ff237819 */ /* 0x000fe40000011627 */
[----:B------:R-:W-:Y:S02]  /*10360*/  LOP3.LUT R31, R31, 0xff, RZ, 0xc0, !PT ;  /* 0x000000ff1f1f7812 */ /* 0x000fe400078ec0ff */
[----:B------:R-:W-:-:S02]  /*10370*/  SHF.R.U32.HI R33, RZ, 0x10, R38 ;  /* 0x00000010ff217819 */ /* 0x000fc40000011626 */
[----:B------:R-:W-:Y:S02]  /*10380*/  LOP3.LUT R29, R29, 0xff, RZ, 0xc0, !PT ;  /* 0x000000ff1d1d7812 */ /* 0x000fe400078ec0ff */
[----:B------:R-:W-:Y:S02]  /*10390*/  LOP3.LUT R35, R35, 0xff, RZ, 0xc0, !PT ;  /* 0x000000ff23237812 */ /* 0x000fe400078ec0ff */
[----:B------:R-:W-:Y:S02]  /*103a0*/  PRMT R31, R31, 0x7054, R32 ;  /* 0x000070541f1f7816 */ /* 0x000fe40000000020 */
[----:B------:R-:W-:Y:S02]  /*103b0*/  SHF.R.U32.HI R32, RZ, 0x10, R41 ;  /* 0x00000010ff207819 */ /* 0x000fe40000011629 */
[----:B------:R-:W-:Y:S02]  /*103c0*/  LOP3.LUT R33, R33, 0xff, RZ, 0xc0, !PT ;  /* 0x000000ff21217812 */ /* 0x000fe400078ec0ff */
[----:B------:R-:W-:-:S02]  /*103d0*/  PRMT R29, R29, 0x7054, R30 ;  /* 0x000070541d1d7816 */ /* 0x000fc4000000001e */
[----:B------:R-:W-:Y:S02]  /*103e0*/  PRMT R35, R35, 0x7054, R44 ;  /* 0x0000705423237816 */ /* 0x000fe4000000002c */
[----:B------:R-:W-:Y:S02]  /*103f0*/  SHF.R.U32.HI R30, RZ, 0x10, R40 ;  /* 0x00000010ff1e7819 */ /* 0x000fe40000011628 */
[----:B------:R-:W-:Y:S02]  /*10400*/  SHF.R.U32.HI R44, RZ, 0x10, R43 ;  /* 0x00000010ff2c7819 */ /* 0x000fe4000001162b */
[----:B------:R-:W-:Y:S02]  /*10410*/  LOP3.LUT R32, R32, 0xff, RZ, 0xc0, !PT ;  /* 0x000000ff20207812 */ /* 0x000fe400078ec0ff */
[----:B------:R-:W-:Y:S02]  /*10420*/  PRMT R33, R33, 0x7054, R34 ;  /* 0x0000705421217816 */ /* 0x000fe40000000022 */
[----:B------:R-:W-:-:S02]  /*10430*/  SHF.R.U32.HI R34, RZ, 0x10, R42 ;  /* 0x00000010ff227819 */ /* 0x000fc4000001162a */
[----:B------:R-:W-:Y:S02]  /*10440*/  LOP3.LUT R30, R30, 0xff, RZ, 0xc0, !PT ;  /* 0x000000ff1e1e7812 */ /* 0x000fe400078ec0ff */
[----:B------:R-:W-:Y:S02]  /*10450*/  LOP3.LUT R44, R44, 0xff, RZ, 0xc0, !PT ;  /* 0x000000ff2c2c7812 */ /* 0x000fe400078ec0ff */
[----:B------:R-:W-:Y:S02]  /*10460*/  PRMT R45, R32, 0x7054, R45 ;  /* 0x00007054202d7816 */ /* 0x000fe4000000002d */
[----:B------:R-:W-:Y:S02]  /*10470*/  LOP3.LUT R34, R34, 0xff, RZ, 0xc0, !PT ;  /* 0x000000ff22227812 */ /* 0x000fe400078ec0ff */
[----:B------:R-:W-:Y:S02]  /*10480*/  PRMT R37, R30, 0x7054, R37 ;  /* 0x000070541e257816 */ /* 0x000fe40000000025 */
[----:B------:R-:W-:-:S02]  /*10490*/  PRMT R51, R44, 0x7054, R49 ;  /* 0x000070542c337816 */ /* 0x000fc40000000031 */
[----:B------:R-:W-:Y:S02]  /*104a0*/  LOP3.LUT R49, R45, 0xff000000, R41, 0xf8, !PT ;  /* 0xff0000002d317812 */ /* 0x000fe400078ef829 */
[----:B------:R-:W-:Y:S02]  /*104b0*/  PRMT R47, R34, 0x7054, R47 ;  /* 0x00007054222f7816 */ /* 0x000fe4000000002f */
[----:B------:R-:W-:Y:S02]  /*104c0*/  LOP3.LUT R44, R31, 0xff000000, R21, 0xf8, !PT ;  /* 0xff0000001f2c7812 */ /* 0x000fe400078ef815 */
[----:B------:R-:W-:Y:S02]  /*104d0*/  LOP3.LUT R34, R37, 0xff000000, R40, 0xf8, !PT ;  /* 0xff00000025227812 */ /* 0x000fe400078ef828 */
[----:B------:R-:W-:Y:S02]  /*104e0*/  F2FP.F16.E4M3.UNPACK_B R50, R49 ;  /* 0x00000031ff32723e */ /* 0x000fe400020006ff */
[----:B0-----:R-:W-:-:S02]  /*104f0*/  F2FP.F16.E4M3.UNPACK_B R37, R25 ;  /* 0x00000019ff25723e */ /* 0x001fc400020006ff */
[----:B------:R-:W-:Y:S01]  /*10500*/  LOP3.LUT R46, R35, 0xff000000, R39, 0xf8, !PT ;  /* 0xff000000232e7812 */ /* 0x000fe200078ef827 */
[--C-:B------:R-:W-:Y:S01]  /*10510*/  HADD2.F32 R54, -RZ, R50.reuse.H0_H0 ;  /* 0x20000032ff367230 */ /* 0x100fe20000004100 */
[----:B------:R-:W-:Y:S01]  /*10520*/  F2FP.F16.E4M3.UNPACK_B R40, R44 ;  /* 0x0000002cff28723e */ /* 0x000fe200020006ff */
[----:B------:R-:W-:Y:S01]  /*10530*/  HADD2.F32 R50, -RZ, R50.H1_H1 ;  /* 0x30000032ff327230 */ /* 0x000fe20000004100 */
[----:B------:R-:W-:Y:S02]  /*10540*/  LOP3.LUT R29, R29, 0xff000000, R20, 0xf8, !PT ;  /* 0xff0000001d1d7812 */ /* 0x000fe400078ef814 */
[----:B------:R-:W-:Y:S01]  /*10550*/  LOP3.LUT R21, R47, 0xff000000, R42, 0xf8, !PT ;  /* 0xff0000002f157812 */ /* 0x000fe200078ef82a */
[--C-:B------:R-:W-:Y:S01]  /*10560*/  HADD2.F32 R42, -RZ, R40.reuse.H0_H0 ;  /* 0x20000028ff2a7230 */ /* 0x100fe20000004100 */
[----:B------:R-:W-:Y:S01]  /*10570*/  LOP3.LUT R20, R33, 0xff000000, R38, 0xf8, !PT ;  /* 0xff00000021147812 */ /* 0x000fe200078ef826 */
[----:B------:R-:W-:Y:S01]  /*10580*/  HADD2.F32 R40, -RZ, R40.H1_H1 ;  /* 0x30000028ff287230 */ /* 0x000fe20000004100 */
[----:B------:R-:W-:-:S02]  /*10590*/  LOP3.LUT R53, R51, 0xff000000, R43, 0xf8, !PT ;  /* 0xff00000033357812 */ /* 0x000fc400078ef82b */
[-C--:B------:R-:W-:Y:S02]  /*105a0*/  F2FP.F16.E4M3.UNPACK_B R33, R24.reuse ;  /* 0x00000018ff21723e */ /* 0x080fe400020006ff */
[----:B------:R-:W-:Y:S02]  /*105b0*/  F2FP.F16.E4M3.UNPACK_B R47, R24.H1 ;  /* 0x00000018ff2f723e */ /* 0x000fe400030006ff */
[----:B------:R-:W-:Y:S02]  /*105c0*/  F2FP.F16.E4M3.UNPACK_B R38, R25.H1 ;  /* 0x00000019ff26723e */ /* 0x000fe400030006ff */
[----:B------:R-:W-:Y:S02]  /*105d0*/  F2FP.F16.E4M3.UNPACK_B R51, R49.H1 ;  /* 0x00000031ff33723e */ /* 0x000fe400030006ff */
[----:B------:R-:W-:Y:S02]  /*105e0*/  F2FP.F16.E4M3.UNPACK_B R44, R44.H1 ;  /* 0x0000002cff2c723e */ /* 0x000fe400030006ff */
[-C--:B------:R-:W-:Y:S01]  /*105f0*/  F2FP.F16.E4M3.UNPACK_B R43, R27.reuse ;  /* 0x0000001bff2b723e */ /* 0x080fe200020006ff */
[--C-:B------:R-:W-:Y:S01]  /*10600*/  HADD2.F32 R49, -RZ, R51.reuse.H0_H0 ;  /* 0x20000033ff317230 */ /* 0x100fe20000004100 */
[----:B------:R-:W-:Y:S01]  /*10610*/  F2FP.F16.E4M3.UNPACK_B R48, R27.H1 ;  /* 0x0000001bff30723e */ /* 0x000fe200030006ff */
[----:B------:R-:W-:Y:S01]  /*10620*/  HADD2.F32 R51, -RZ, R51.H1_H1 ;  /* 0x30000033ff337230 */ /* 0x000fe20000004100 */
[----:B------:R-:W-:Y:S01]  /*10630*/  F2FP.F16.E4M3.UNPACK_B R27, R26.H1 ;  /* 0x0000001aff1b723e */ /* 0x000fe200030006ff */
[----:B---3--:R-:W0:Y:S02]  /*10640*/  LDS.128 R4, [R61+0x18000] ;  /* 0x018000003d047984 */ /* 0x008e240000000c00 */
[----:B0-----:R-:W-:-:S02]  /*10650*/  F2FP.F16.E4M3.UNPACK_B R30, R5 ;  /* 0x00000005ff1e723e */ /* 0x001fc400020006ff */
[----:B------:R-:W-:Y:S01]  /*10660*/  F2FP.F16.E4M3.UNPACK_B R35, R5.H1 ;  /* 0x00000005ff23723e */ /* 0x000fe200030006ff */
[--C-:B------:R-:W-:Y:S01]  /*10670*/  HADD2.F32 R5, -RZ, R37.reuse.H0_H0 ;  /* 0x20000025ff057230 */ /* 0x100fe20000004100 */
[-C--:B------:R-:W-:Y:S01]  /*10680*/  F2FP.F16.E4M3.UNPACK_B R39, R7.reuse ;  /* 0x00000007ff27723e */ /* 0x080fe200020006ff */
[--C-:B------:R-:W-:Y:S01]  /*10690*/  HADD2.F32 R31, -RZ, R30.reuse.H0_H0 ;  /* 0x2000001eff1f7230 */ /* 0x100fe20000004100 */
[----:B------:R-:W-:Y:S01]  /*106a0*/  F2FP.F16.E4M3.UNPACK_B R45, R7.H1 ;  /* 0x00000007ff2d723e */ /* 0x000fe200030006ff */
[----:B------:R-:W-:Y:S02]  /*106b0*/  HADD2.F32 R37, -RZ, R37.H1_H1 ;  /* 0x30000025ff257230 */ /* 0x000fe40000004100 */
[C---:B------:R-:W-:Y:S01]  /*106c0*/  FMUL.FTZ R24, R5.reuse, R54 ;  /* 0x0000003605187220 */ /* 0x040fe20000410000 */
[----:B------:R-:W-:Y:S01]  /*106d0*/  FMUL.FTZ R25, R5, R42 ;  /* 0x0000002a05197220 */ /* 0x000fe20000410000 */
[----:B------:R-:W-:Y:S01]  /*106e0*/  HADD2.F32 R30, -RZ, R30.H1_H1 ;  /* 0x3000001eff1e7230 */ /* 0x000fe20000004100 */
[----:B------:R-:W-:Y:S01]  /*106f0*/  F2FP.F16.E4M3.UNPACK_B R32, R4 ;  /* 0x00000004ff20723e */ /* 0x000fe200020006ff */
[----:B------:R-:W-:Y:S01]  /*10700*/  FFMA.FTZ R5, R31, R42, -R24 ;  /* 0x0000002a1f057223 */ /* 0x000fe20000010818 */
[----:B------:R-:W-:-:S02]  /*10710*/  HADD2.F32 R24, -RZ, R38.H0_H0 ;  /* 0x20000026ff187230 */ /* 0x000fc40000004100 */
[----:B------:R-:W-:Y:S01]  /*10720*/  FFMA.FTZ R25, R31, R54, R25 ;  /* 0x000000361f197223 */ /* 0x000fe20000010019 */
[----:B------:R-:W-:Y:S02]  /*10730*/  HADD2.F32 R42, -RZ, R44.H0_H0 ;  /* 0x2000002cff2a7230 */ /* 0x000fe40000004100 */
[C---:B------:R-:W-:Y:S01]  /*10740*/  FMUL.FTZ R55, R37.reuse, R50 ;  /* 0x0000003225377220 */ /* 0x040fe20000410000 */
[----:B------:R-:W-:Y:S02]  /*10750*/  HADD2.F32 R31, -RZ, R35.H0_H0 ;  /* 0x20000023ff1f7230 */ /* 0x000fe40000004100 */
[----:B------:R-:W-:Y:S01]  /*10760*/  FMUL.FTZ R37, R37, R40 ;  /* 0x0000002825257220 */ /* 0x000fe20000410000 */
[----:B------:R-:W-:Y:S01]  /*10770*/  F2FP.F16.E4M3.UNPACK_B R41, R4.H1 ;  /* 0x00000004ff29723e */ /* 0x000fe200030006ff */
[C---:B------:R-:W-:Y:S01]  /*10780*/  FMUL.FTZ R54, R24.reuse, R49 ;  /* 0x0000003118367220 */ /* 0x040fe20000410000 */
[----:B------:R-:W-:Y:S01]  /*10790*/  F2FP.F16.E4M3.UNPACK_B R4, R6 ;  /* 0x00000006ff04723e */ /* 0x000fe200020006ff */
[----:B------:R-:W-:Y:S01]  /*107a0*/  FMUL.FTZ R56, R24, R42 ;  /* 0x0000002a18387220 */ /* 0x000fe20000410000 */
[----:B------:R-:W-:Y:S01]  /*107b0*/  F2FP.F16.E4M3.UNPACK_B R7, R6.H1 ;  /* 0x00000006ff07723e */ /* 0x000fe200030006ff */
[C---:B------:R-:W-:Y:S01]  /*107c0*/  FFMA.FTZ R24, R30.reuse, R50, R37 ;  /* 0x000000321e187223 */ /* 0x040fe20000010025 */
[----:B------:R-:W-:Y:S01]  /*107d0*/  F2FP.F16.E4M3.UNPACK_B R6, R26 ;  /* 0x0000001aff06723e */ /* 0x000fe200020006ff */
[----:B------:R-:W-:Y:S01]  /*107e0*/  FFMA.FTZ R26, R30, R40, -R55 ;  /* 0x000000281e1a7223 */ /* 0x000fe20000010837 */
[C---:B------:R-:W-:Y:S01]  /*107f0*/  FFMA.FTZ R30, R31.reuse, R42, -R54 ;  /* 0x0000002a1f1e7223 */ /* 0x040fe20000010836 */
[----:B------:R-:W-:Y:S01]  /*10800*/  F2FP.F16.E4M3.UNPACK_B R50, R53 ;  /* 0x00000035ff32723e */ /* 0x000fe200020006ff */
[----:B------:R-:W-:Y:S01]  /*10810*/  FFMA.FTZ R31, R31, R49, R56 ;  /* 0x000000311f1f7223 */ /* 0x000fe20000010038 */
[-C--:B------:R-:W-:Y:S01]  /*10820*/  F2FP.F16.E4M3.UNPACK_B R42, R46.reuse ;  /* 0x0000002eff2a723e */ /* 0x080fe200020006ff */
[----:B------:R-:W-:Y:S01]  /*10830*/  HADD2.F32 R38, -RZ, R38.H1_H1 ;  /* 0x30000026ff267230 */ /* 0x000fe20000004100 */
[----:B------:R-:W-:Y:S01]  /*10840*/  F2FP.F16.E4M3.UNPACK_B R46, R46.H1 ;  /* 0x0000002eff2e723e */ /* 0x000fe200030006ff */
[----:B------:R-:W-:-:S02]  /*10850*/  HADD2.F32 R49, -RZ, R44.H1_H1 ;  /* 0x3000002cff317230 */ /* 0x000fc40000004100 */
[----:B------:R-:W-:Y:S02]  /*10860*/  HADD2.F32 R40, -RZ, R35.H1_H1 ;  /* 0x30000023ff287230 */ /* 0x000fe40000004100 */
[C---:B------:R-:W-:Y:S01]  /*10870*/  FMUL.FTZ R55, R38.reuse, R51 ;  /* 0x0000003326377220 */ /* 0x040fe20000410000 */
[----:B------:R-:W-:Y:S02]  /*10880*/  HADD2.F32 R54, -RZ, R50.H0_H0 ;  /* 0x20000032ff367230 */ /* 0x000fe40000004100 */
[----:B------:R-:W-:Y:S01]  /*10890*/  FMUL.FTZ R38, R38, R49 ;  /* 0x0000003126267220 */ /* 0x000fe20000410000 */
[----:B------:R-:W-:Y:S02]  /*108a0*/  HADD2.F32 R35, -RZ, R43.H0_H0 ;  /* 0x2000002bff237230 */ /* 0x000fe40000004100 */
[----:B------:R-:W-:Y:S02]  /*108b0*/  HADD2.F32 R44, -RZ, R42.H0_H0 ;  /* 0x2000002aff2c7230 */ /* 0x000fe40000004100 */
[----:B------:R-:W-:-:S02]  /*108c0*/  HADD2.F32 R37, -RZ, R39.H0_H0 ;  /* 0x20000027ff257230 */ /* 0x000fc40000004100 */
[C---:B------:R-:W-:Y:S01]  /*108d0*/  FMUL.FTZ R56, R35.reuse, R54 ;  /* 0x0000003623387220 */ /* 0x040fe20000410000 */
[----:B------:R-:W-:Y:S02]  /*108e0*/  HADD2.F32 R43, -RZ, R43.H1_H1 ;  /* 0x3000002bff2b7230 */ /* 0x000fe40000004100 */
[-C--:B------:R-:W-:Y:S01]  /*108f0*/  FMUL.FTZ R57, R35, R44.reuse ;  /* 0x0000002c23397220 */ /* 0x080fe20000410000 */
[C---:B------:R-:W-:Y:S01]  /*10900*/  FFMA.FTZ R35, R40.reuse, R49, -R55 ;  /* 0x0000003128237223 */ /* 0x040fe20000010837 */
[----:B------:R-:W-:Y:S01]  /*10910*/  FFMA.FTZ R40, R40, R51, R38 ;  /* 0x0000003328287223 */ /* 0x000fe20000010026 */
[----:B------:R-:W-:Y:S01]  /*10920*/  F2FP.F16.E4M3.UNPACK_B R51, R53.H1 ;  /* 0x00000035ff33723e */ /* 0x000fe200030006ff */
[C---:B------:R-:W-:Y:S01]  /*10930*/  FFMA.FTZ R38, R37.reuse, R44, -R56 ;  /* 0x0000002c25267223 */ /* 0x040fe20000010838 */
[----:B------:R-:W-:Y:S02]  /*10940*/  HADD2.F32 R49, -RZ, R42.H1_H1 ;  /* 0x3000002aff317230 */ /* 0x000fe40000004100 */
[----:B------:R-:W-:Y:S01]  /*10950*/  FFMA.FTZ R37, R37, R54, R57 ;  /* 0x0000003625257223 */ /* 0x000fe20000010039 */
[----:B------:R-:W-:Y:S01]  /*10960*/  HADD2.F32 R53, -RZ, R50.H1_H1 ;  /* 0x30000032ff357230 */ /* 0x000fe20000004100 */
[----:B------:R-:W-:Y:S01]  /*10970*/  F2FP.SATFINITE.E4M3.F32.PACK_AB_MERGE_C R30, R35, R30, RZ ;  /* 0x0000001e231e723e */ /* 0x000fe200048070ff */
[----:B------:R-:W-:-:S02]  /*10980*/  HADD2.F32 R42, -RZ, R39.H1_H1 ;  /* 0x30000027ff2a7230 */ /* 0x000fc40000004100 */
[C---:B------:R-:W-:Y:S01]  /*10990*/  FMUL.FTZ R56, R43.reuse, R49 ;  /* 0x000000312b387220 */ /* 0x040fe20000410000 */
[----:B------:R-:W-:Y:S02]  /*109a0*/  HADD2.F32 R54, -RZ, R51.H0_H0 ;  /* 0x20000033ff367230 */ /* 0x000fe40000004100 */
[----:B------:R-:W-:Y:S01]  /*109b0*/  FMUL.FTZ R55, R43, R53 ;  /* 0x000000352b377220 */ /* 0x000fe20000410000 */
[----:B------:R-:W-:Y:S01]  /*109c0*/  HADD2.F32 R39, -RZ, R48.H0_H0 ;  /* 0x20000030ff277230 */ /* 0x000fe20000004100 */
[----:B------:R-:W-:Y:S01]  /*109d0*/  F2FP.SATFINITE.E4M3.F32.PACK_AB_MERGE_C R31, R40, R31, RZ ;  /* 0x0000001f281f723e */ /* 0x000fe200048070ff */
[----:B------:R-:W-:Y:S01]  /*109e0*/  HADD2.F32 R50, -RZ, R46.H0_H0 ;  /* 0x2000002eff327230 */ /* 0x000fe20000004100 */
[----:B------:R-:W-:Y:S01]  /*109f0*/  F2FP.SATFINITE.E4M3.F32.PACK_AB_MERGE_C R5, R26, R5, R30 ;  /* 0x000000051a05723e */ /* 0x000fe2000480701e */
[----:B------:R-:W-:Y:S02]  /*10a00*/  HADD2.F32 R44, -RZ, R45.H0_H0 ;  /* 0x2000002dff2c7230 */ /* 0x000fe40000004100 */
[C---:B------:R-:W-:Y:S01]  /*10a10*/  FMUL.FTZ R43, R39.reuse, R54 ;  /* 0x00000036272b7220 */ /* 0x040fe20000410000 */
[----:B------:R-:W-:Y:S01]  /*10a20*/  F2FP.SATFINITE.E4M3.F32.PACK_AB_MERGE_C R25, R24, R25, R31 ;  /* 0x000000191819723e */ /* 0x000fe2000480701f */
[-C--:B------:R-:W-:Y:S01]  /*10a30*/  FMUL.FTZ R57, R39, R50.reuse ;  /* 0x0000003227397220 */ /* 0x080fe20000410000 */
[----:B------:R-:W-:Y:S01]  /*10a40*/  FFMA.FTZ R39, R42, R49, -R55 ;  /* 0x000000312a277223 */ /* 0x000fe20000010837 */
[C---:B------:R-:W-:Y:S01]  /*10a50*/  FFMA.FTZ R43, R44.reuse, R50, -R43 ;  /* 0x000000322c2b7223 */ /* 0x040fe2000001082b */
[----:B------:R-:W-:Y:S01]  /*10a60*/  F2FP.F16.E4M3.UNPACK_B R50, R29.H1 ;  /* 0x0000001dff32723e */ /* 0x000fe200030006ff */
[----:B------:R-:W-:Y:S01]  /*10a70*/  FFMA.FTZ R44, R44, R54, R57 ;  /* 0x000000362c2c7223 */ /* 0x000fe20000010039 */
[----:B------:R-:W-:Y:S01]  /*10a80*/  F2FP.F16.E4M3.UNPACK_B R54, R34.H1 ;  /* 0x00000022ff36723e */ /* 0x000fe200030006ff */
[----:B------:R-:W-:Y:S01]  /*10a90*/  FFMA.FTZ R42, R42, R53, R56 ;  /* 0x000000352a2a7223 */ /* 0x000fe20000010038 */
[----:B------:R-:W-:-:S02]  /*10aa0*/  HADD2.F32 R49, -RZ, R48.H1_H1 ;  /* 0x30000030ff317230 */ /* 0x000fc40000004100 */
[----:B------:R-:W-:Y:S02]  /*10ab0*/  HADD2.F32 R56, -RZ, R51.H1_H1 ;  /* 0x30000033ff387230 */ /* 0x000fe40000004100 */
[----:B------:R-:W-:Y:S02]  /*10ac0*/  HADD2.F32 R55, -RZ, R54.H0_H0 ;  /* 0x20000036ff377230 */ /* 0x000fe40000004100 */
[----:B------:R-:W-:Y:S02]  /*10ad0*/  HADD2.F32 R48, -RZ, R47.H0_H0 ;  /* 0x2000002fff307230 */ /* 0x000fe40000004100 */
[----:B------:R-:W-:Y:S01]  /*10ae0*/  FMUL.FTZ R57, R49, R56 ;  /* 0x0000003831397220 */ /* 0x000fe20000410000 */
[----:B------:R-:W-:Y:S02]  /*10af0*/  HADD2.F32 R53, -RZ, R46.H1_H1 ;  /* 0x3000002eff357230 */ /* 0x000fe40000004100 */
[----:B------:R-:W-:Y:S02]  /*10b00*/  HADD2.F32 R51, -RZ, R50.H0_H0 ;  /* 0x20000032ff337230 */ /* 0x000fe40000004100 */
[----:B------:R-:W-:Y:S01]  /*10b10*/  FMUL.FTZ R58, R48, R55 ;  /* 0x00000037303a7220 */ /* 0x000fe20000410000 */
[----:B------:R-:W-:-:S02]  /*10b20*/  HADD2.F32 R46, -RZ, R45.H1_H1 ;  /* 0x3000002dff2e7230 */ /* 0x000fc40000004100 */
[----:B------:R-:W-:Y:S01]  /*10b30*/  FMUL.FTZ R49, R49, R53 ;  /* 0x0000003531317220 */ /* 0x000fe20000410000 */
[----:B------:R-:W-:Y:S02]  /*10b40*/  HADD2.F32 R45, -RZ, R41.H0_H0 ;  /* 0x20000029ff2d7230 */ /* 0x000fe40000004100 */
[----:B------:R-:W-:Y:S01]  /*10b50*/  FMUL.FTZ R48, R48, R51 ;  /* 0x0000003330307220 */ /* 0x000fe20000410000 */
[----:B------:R-:W-:Y:S02]  /*10b60*/  HADD2.F32 R54, -RZ, R54.H1_H1 ;  /* 0x30000036ff367230 */ /* 0x000fe40000004100 */
[C---:B------:R-:W-:Y:S01]  /*10b70*/  FFMA.FTZ R64, R46.reuse, R53, -R57 ;  /* 0x000000352e407223 */ /* 0x040fe20000010839 */
[----:B------:R-:W-:Y:S02]  /*10b80*/  HADD2.F32 R47, -RZ, R47.H1_H1 ;  /* 0x3000002fff2f7230 */ /* 0x000fe40000004100 */
[----:B------:R-:W-:Y:S01]  /*10b90*/  FFMA.FTZ R59, R46, R56, R49 ;  /* 0x000000382e3b7223 */ /* 0x000fe20000010031 */
[----:B------:R-:W-:-:S02]  /*10ba0*/  HADD2.F32 R50, -RZ, R50.H1_H1 ;  /* 0x30000032ff327230 */ /* 0x000fc40000004100 */
[C---:B------:R-:W-:Y:S01]  /*10bb0*/  FFMA.FTZ R58, R45.reuse, R51, -R58 ;  /* 0x000000332d3a7223 */ /* 0x040fe2000001083a */
[----:B------:R-:W-:Y:S01]  /*10bc0*/  FFMA.FTZ R55, R45, R55, R48 ;  /* 0x000000372d377223 */ /* 0x000fe20000010030 */
[----:B------:R-:W-:Y:S01]  /*10bd0*/  F2FP.F16.E4M3.UNPACK_B R46, R34 ;  /* 0x00000022ff2e723e */ /* 0x000fe200020006ff */
[----:B------:R-:W-:Y:S01]  /*10be0*/  HADD2.F32 R41, -RZ, R41.H1_H1 ;  /* 0x30000029ff297230 */ /* 0x000fe20000004100 */
[----:B------:R-:W-:Y:S01]  /*10bf0*/  F2FP.F16.E4M3.UNPACK_B R45, R29 ;  /* 0x0000001dff2d723e */ /* 0x000fe200020006ff */
[C---:B------:R-:W-:Y:S01]  /*10c00*/  FMUL.FTZ R48, R47.reuse, R54 ;  /* 0x000000362f307220 */ /* 0x040fe20000410000 */
[-C--:B------:R-:W-:Y:S01]  /*10c10*/  FMUL.FTZ R29, R47, R50.reuse ;  /* 0x000000322f1d7220 */ /* 0x080fe20000410000 */
[----:B------:R-:W-:Y:S02]  /*10c20*/  HADD2.F32 R47, -RZ, R46.H0_H0 ;  /* 0x2000002eff2f7230 */ /* 0x000fe40000004100 */
[----:B------:R-:W-:Y:S02]  /*10c30*/  HADD2.F32 R34, -RZ, R33.H0_H0 ;  /* 0x20000021ff227230 */ /* 0x000fe40000004100 */
[C---:B------:R-:W-:Y:S01]  /*10c40*/  FFMA.FTZ R57, R41.reuse, R50, -R48 ;  /* 0x0000003229397223 */ /* 0x040fe20000010830 */
[----:B------:R-:W-:Y:S01]  /*10c50*/  FFMA.FTZ R56, R41, R54, R29 ;  /* 0x0000003629387223 */ /* 0x000fe2000001001d */
[----:B------:R-:W-:-:S02]  /*10c60*/  HADD2.F32 R41, -RZ, R45.H0_H0 ;  /* 0x2000002dff297230 */ /* 0x000fc40000004100 */
[----:B------:R-:W-:Y:S02]  /*10c70*/  HADD2.F32 R29, -RZ, R32.H0_H0 ;  /* 0x20000020ff1d7230 */ /* 0x000fe40000004100 */
[C---:B------:R-:W-:Y:S01]  /*10c80*/  FMUL.FTZ R48, R34.reuse, R47 ;  /* 0x0000002f22307220 */ /* 0x040fe20000410000 */
[----:B------:R-:W-:Y:S02]  /*10c90*/  HADD2.F32 R46, -RZ, R46.H1_H1 ;  /* 0x3000002eff2e7230 */ /* 0x000fe40000004100 */
[-C--:B------:R-:W-:Y:S01]  /*10ca0*/  FMUL.FTZ R34, R34, R41.reuse ;  /* 0x0000002922227220 */ /* 0x080fe20000410000 */
[----:B------:R-:W-:Y:S02]  /*10cb0*/  HADD2.F32 R33, -RZ, R33.H1_H1 ;  /* 0x30000021ff217230 */ /* 0x000fe40000004100 */
[----:B------:R-:W-:Y:S01]  /*10cc0*/  FFMA.FTZ R49, R29, R41, -R48 ;  /* 0x000000291d317223 */ /* 0x000fe20000010830 */
[----:B------:R-:W-:Y:S01]  /*10cd0*/  HADD2.F32 R45, -RZ, R45.H1_H1 ;  /* 0x3000002dff2d7230 */ /* 0x000fe20000004100 */
[----:B------:R-:W-:Y:S01]  /*10ce0*/  F2FP.F16.E4M3.UNPACK_B R41, R21.H1 ;  /* 0x00000015ff29723e */ /* 0x000fe200030006ff */
[----:B------:R-:W-:-:S02]  /*10cf0*/  HADD2.F32 R32, -RZ, R32.H1_H1 ;  /* 0x30000020ff207230 */ /* 0x000fc40000004100 */
[----:B------:R-:W-:Y:S01]  /*10d00*/  FFMA.FTZ R47, R29, R47, R34 ;  /* 0x0000002f1d2f7223 */ /* 0x000fe20000010022 */
[C---:B------:R-:W-:Y:S01]  /*10d10*/  FMUL.FTZ R51, R33.reuse, R46 ;  /* 0x0000002e21337220 */ /* 0x040fe20000410000 */
[----:B------:R-:W-:Y:S01]  /*10d20*/  F2FP.F16.E4M3.UNPACK_B R29, R20.H1 ;  /* 0x00000014ff1d723e */ /* 0x000fe200030006ff */
[-C--:B------:R-:W-:Y:S01]  /*10d30*/  FMUL.FTZ R53, R33, R45.reuse ;  /* 0x0000002d21357220 */ /* 0x080fe20000410000 */
[----:B------:R-:W-:Y:S02]  /*10d40*/  HADD2.F32 R48, -RZ, R41.H0_H0 ;  /* 0x20000029ff307230 */ /* 0x000fe40000004100 */
[C---:B------:R-:W-:Y:S01]  /*10d50*/  FFMA.FTZ R50, R32.reuse, R45, -R51 ;  /* 0x0000002d20327223 */ /* 0x040fe20000010833 */
[----:B------:R-:W-:Y:S02]  /*10d60*/  HADD2.F32 R33, -RZ, R27.H0_H0 ;  /* 0x2000001bff217230 */ /* 0x000fe40000004100 */
[----:B------:R-:W-:Y:S01]  /*10d70*/  FFMA.FTZ R54, R32, R46, R53 ;  /* 0x0000002e20367223 */ /* 0x000fe20000010035 */
[--C-:B------:R-:W-:Y:S01]  /*10d80*/  HADD2.F32 R32, -RZ, R29.reuse.H0_H0 ;  /* 0x2000001dff207230 */ /* 0x100fe20000004100 */
[----:B------:R-:W-:Y:S01]  /*10d90*/  F2FP.F16.E4M3.UNPACK_B R20, R20 ;  /* 0x00000014ff14723e */ /* 0x000fe200020006ff */
[----:B------:R-:W-:-:S02]  /*10da0*/  HADD2.F32 R34, -RZ, R29.H1_H1 ;  /* 0x3000001dff227230 */ /* 0x000fc40000004100 */
[C---:B------:R-:W-:Y:S01]  /*10db0*/  FMUL.FTZ R60, R33.reuse, R48 ;  /* 0x00000030213c7220 */ /* 0x040fe20000410000 */
[----:B------:R-:W-:Y:S02]  /*10dc0*/  HADD2.F32 R29, -RZ, R7.H0_H0 ;  /* 0x20000007ff1d7230 */ /* 0x000fe40000004100 */
[-C--:B------:R-:W-:Y:S01]  /*10dd0*/  FMUL.FTZ R62, R33, R32.reuse ;  /* 0x00000020213e7220 */ /* 0x080fe20000410000 */
[----:B------:R-:W-:Y:S01]  /*10de0*/  HADD2.F32 R46, -RZ, R41.H1_H1 ;  /* 0x30000029ff2e7230 */ /* 0x000fe20000004100 */
[----:B------:R-:W-:Y:S01]  /*10df0*/  F2FP.SATFINITE.E4M3.F32.PACK_AB_MERGE_C R55, R56, R55, RZ ;  /* 0x000000373837723e */ /* 0x000fe200048070ff */
[----:B------:R-:W-:Y:S02]  /*10e00*/  HADD2.F32 R27, -RZ, R27.H1_H1 ;  /* 0x3000001bff1b7230 */ /* 0x000fe40000004100 */
[C---:B------:R-:W-:Y:S01]  /*10e10*/  FFMA.FTZ R60, R29.reuse, R32, -R60 ;  /* 0x000000201d3c7223 */ /* 0x040fe2000001083c */
[----:B------:R-:W-:Y:S02]  /*10e20*/  HADD2.F32 R7, -RZ, R7.H1_H1 ;  /* 0x30000007ff077230 */ /* 0x000fe40000004100 */
[----:B------:R-:W-:Y:S01]  /*10e30*/  FFMA.FTZ R62, R29, R48, R62 ;  /* 0x000000301d3e7223 */ /* 0x000fe2000001003e */
[----:B------:R-:W-:Y:S01]  /*10e40*/  F2FP.F16.E4M3.UNPACK_B R29, R21 ;  /* 0x00000015ff1d723e */ /* 0x000fe200020006ff */
[C---:B------:R-:W-:Y:S01]  /*10e50*/  FMUL.FTZ R32, R27.reuse, R46 ;  /* 0x0000002e1b207220 */ /* 0x040fe20000410000 */
[-C--:B------:R-:W-:Y:S01]  /*10e60*/  FMUL.FTZ R27, R27, R34.reuse ;  /* 0x000000221b1b7220 */ /* 0x080fe20000410000 */
[--C-:B------:R-:W-:Y:S01]  /*10e70*/  HADD2.F32 R21, -RZ, R20.reuse.H0_H0 ;  /* 0x20000014ff157230 */ /* 0x100fe20000004100 */
[----:B------:R-:W-:Y:S01]  /*10e80*/  F2FP.SATFINITE.E4M3.F32.PACK_AB_MERGE_C R24, R54, R47, R55 ;  /* 0x0000002f3618723e */ /* 0x000fe20004807037 */
[C---:B------:R-:W-:Y:S01]  /*10e90*/  FFMA.FTZ R45, R7.reuse, R34, -R32 ;  /* 0x00000022072d7223 */ /* 0x040fe20000010820 */
[----:B------:R-:W-:Y:S01]  /*10ea0*/  FFMA.FTZ R51, R7, R46, R27 ;  /* 0x0000002e07337223 */ /* 0x000fe2000001001b */
[----:B------:R-:W-:-:S02]  /*10eb0*/  HADD2.F32 R27, -RZ, R20.H1_H1 ;  /* 0x30000014ff1b7230 */ /* 0x000fc40000004100 */
[--C-:B------:R-:W-:Y:S01]  /*10ec0*/  HADD2.F32 R32, -RZ, R29.reuse.H0_H0 ;  /* 0x2000001dff207230 */ /* 0x100fe20000004100 */
[----:B------:R-:W-:Y:S01]  /*10ed0*/  F2FP.SATFINITE.E4M3.F32.PACK_AB_MERGE_C R45, R45, R60, RZ ;  /* 0x0000003c2d2d723e */ /* 0x000fe200048070ff */
[--C-:B------:R-:W-:Y:S01]  /*10ee0*/  HADD2.F32 R7, -RZ, R6.reuse.H0_H0 ;  /* 0x20000006ff077230 */ /* 0x100fe20000004100 */
[----:B------:R-:W-:Y:S01]  /*10ef0*/  F2FP.SATFINITE.E4M3.F32.PACK_AB_MERGE_C R51, R51, R62, RZ ;  /* 0x0000003e3333723e */ /* 0x000fe200048070ff */
[----:B------:R-:W-:Y:S02]  /*10f00*/  HADD2.F32 R29, -RZ, R29.H1_H1 ;  /* 0x3000001dff1d7230 */ /* 0x000fe40000004100 */
[----:B------:R-:W-:Y:S02]  /*10f10*/  HADD2.F32 R20, -RZ, R6.H1_H1 ;  /* 0x30000006ff147230 */ /* 0x000fe40000004100 */
[C---:B------:R-:W-:Y:S01]  /*10f20*/  FMUL.FTZ R33, R7.reuse, R32 ;  /* 0x0000002007217220 */ /* 0x040fe20000410000 */
[--C-:B------:R-:W-:Y:S02]  /*10f30*/  HADD2.F32 R6, -RZ, R4.reuse.H0_H0 ;  /* 0x20000004ff067230 */ /* 0x100fe40000004100 */
[----:B------:R-:W-:Y:S01]  /*10f40*/  FMUL.FTZ R7, R7, R21 ;  /* 0x0000001507077220 */ /* 0x000fe20000410000 */
[----:B------:R-:W-:-:S02]  /*10f50*/  HADD2.F32 R4, -RZ, R4.H1_H1 ;  /* 0x30000004ff047230 */ /* 0x000fc40000004100 */
[C---:B------:R-:W-:Y:S01]  /*10f60*/  FMUL.FTZ R41, R20.reuse, R29 ;  /* 0x0000001d14297220 */ /* 0x040fe20000410000 */
[----:B------:R-:W-:Y:S01]  /*10f70*/  FMUL.FTZ R20, R20, R27 ;  /* 0x0000001b14147220 */ /* 0x000fe20000410000 */
[C---:B------:R-:W-:Y:S01]  /*10f80*/  FFMA.FTZ R33, R6.reuse, R21, -R33 ;  /* 0x0000001506217223 */ /* 0x040fe20000010821 */
[----:B------:R-:W-:Y:S01]  /*10f90*/  FFMA.FTZ R32, R6, R32, R7 ;  /* 0x0000002006207223 */ /* 0x000fe20000010007 */
[C---:B------:R-:W-:Y:S01]  /*10fa0*/  FFMA.FTZ R6, R4.reuse, R27, -R41 ;  /* 0x0000001b04067223 */ /* 0x040fe20000010829 */
[----:B------:R-:W-:Y:S01]  /*10fb0*/  FFMA.FTZ R29, R4, R29, R20 ;  /* 0x0000001d041d7223 */ /* 0x000fe20000010014 */
[----:B------:R-:W-:Y:S02]  /*10fc0*/  F2FP.SATFINITE.E4M3.F32.PACK_AB_MERGE_C R7, R64, R43, RZ ;  /* 0x0000002b4007723e */ /* 0x000fe400048070ff */
[----:B------:R-:W-:Y:S02]  /*10fd0*/  F2FP.SATFINITE.E4M3.F32.PACK_AB_MERGE_C R4, R57, R58, RZ ;  /* 0x0000003a3904723e */ /* 0x000fe400048070ff */
[----:B------:R-:W-:-:S02]  /*10fe0*/  F2FP.SATFINITE.E4M3.F32.PACK_AB_MERGE_C R27, R59, R44, RZ ;  /* 0x0000002c3b1b723e */ /* 0x000fc400048070ff */
[----:B------:R-:W-:Y:S02]  /*10ff0*/  F2FP.SATFINITE.E4M3.F32.PACK_AB_MERGE_C R7, R39, R38, R7 ;  /* 0x000000262707723e */ /* 0x000fe40004807007 */
[----:B------:R-:W-:Y:S02]  /*11000*/  F2FP.SATFINITE.E4M3.F32.PACK_AB_MERGE_C R4, R50, R49, R4 ;  /* 0x000000313204723e */ /* 0x000fe40004807004 */
[----:B------:R-:W-:Y:S02]  /*11010*/  F2FP.SATFINITE.E4M3.F32.PACK_AB_MERGE_C R6, R6, R33, R45 ;  /* 0x000000210606723e */ /* 0x000fe4000480702d */
[----:B------:R-:W-:Y:S02]  /*11020*/  F2FP.SATFINITE.E4M3.F32.PACK_AB_MERGE_C R27, R42, R37, R27 ;  /* 0x000000252a1b723e */ /* 0x000fe4000480701b */
[----:B------:R-:W-:Y:S01]  /*11030*/  F2FP.SATFINITE.E4M3.F32.PACK_AB_MERGE_C R26, R29, R32, R51 ;  /* 0x000000201d1a723e */ /* 0x000fe20004807033 */
[----:B------:R3:W-:Y:S04]  /*11040*/  STS.128 [R61+0x18000], R4 ;  /* 0x018000043d007388 */ /* 0x0007e80000000c00 */
[----:B------:R3:W-:Y:S02]  /*11050*/  STS.128 [R28+0x18000], R24 ;  /* 0x018000181c007388 */ /* 0x0007e40000000c00 */
.L_x_1543:
[----:B------:R-:W-:Y:S05]  /*11060*/  BSYNC B1 ;  /* 0x0000000000017941 */ /* 0x000fea0003800000 */
.L_x_1542:
[----:B------:R-:W-:Y:S05]  /*11070*/  @P0 BRA `(.L_x_1527) ;  /* 0x0000000c00f80947 */ /* 0x000fea0003800000 */
[----:B------:R-:W4:Y:S01]  /*11080*/  LDL R47, [R1+0x9c] ;  /* 0x00009c00012f7983 */ /* 0x000f220000100800 */
[----:B--23-5:R-:W-:Y:S01]  /*11090*/  SHF.R.S32.HI R5, RZ, 0x1f, R0 ;  /* 0x0000001fff057819 */ /* 0x02cfe20000011400 */
[----:B------:R-:W-:Y:S01]  /*110a0*/  IMAD.SHL.U32 R4, R0, 0x80, RZ ;  /* 0x0000008000047824 */ /* 0x000fe200078e00ff */
[----:B------:R-:W-:Y:S02]  /*110b0*/  LEA.HI R52, R52, R3, RZ, 0x1c ;  /* 0x0000000334347211 */ /* 0x000fe400078fe0ff */
[----:B-1----:R-:W-:Y:S02]  /*110c0*/  LEA.HI R26, R5, R0, RZ, 0x3 ;  /* 0x00000000051a7211 */ /* 0x002fe400078f18ff */
[----:B------:R-:W-:Y:S02]  /*110d0*/  SHF.R.S32.HI R21, RZ, 0x1f, R52 ;  /* 0x0000001fff157819 */ /* 0x000fe40000011434 */
[----:B------:R-:W-:Y:S01]  /*110e0*/  SHF.R.U32.HI R0, RZ, 0x8, R12 ;  /* 0x00000008ff007819 */ /* 0x000fe2000001160c */
[----:B------:R-:W-:Y:S01]  /*110f0*/  IMAD.SHL.U32 R26, R26, 0x80, RZ ;  /* 0x000000801a1a7824 */ /* 0x000fe200078e00ff */
[----:B------:R-:W-:-:S02]  /*11100*/  LOP3.LUT R27, R4, 0x380, RZ, 0xc0, !PT ;  /* 0x00000380041b7812 */ /* 0x000fc400078ec0ff */
[----:B0-----:R-:W-:Y:S01]  /*11110*/  LEA.HI R25, R21, R52, RZ, 0x3 ;  /* 0x0000003415197211 */ /* 0x001fe200078f18ff */
[----:B------:R-:W-:Y:S01]  /*11120*/  IMAD.SHL.U32 R52, R52, 0x10, RZ ;  /* 0x0000001034347824 */ /* 0x000fe200078e00ff */
[----:B------:R-:W-:Y:S02]  /*11130*/  LOP3.LUT R3, R12, 0xff, RZ, 0xc0, !PT ;  /* 0x000000ff0c037812 */ /* 0x000fe400078ec0ff */
[----:B------:R-:W-:Y:S01]  /*11140*/  LOP3.LUT R4, R0, 0xff, RZ, 0xc0, !PT ;  /* 0x000000ff00047812 */ /* 0x000fe200078ec0ff */
[----:B------:R-:W-:Y:S01]  /*11150*/  IMAD.SHL.U32 R25, R25, 0x800, RZ ;  /* 0x0000080019197824 */ /* 0x000fe200078e00ff */
[----:B------:R-:W-:Y:S02]  /*11160*/  LOP3.LUT R0, R27, 0x70, R52, 0xf8, !PT ;  /* 0x000000701b007812 */ /* 0x000fe400078ef834 */
[----:B------:R-:W-:Y:S02]  /*11170*/  PRMT R21, R4, 0x7604, R3 ;  /* 0x0000760404157816 */ /* 0x000fe40000000003 */
[----:B------:R-:W-:-:S02]  /*11180*/  SHF.R.U32.HI R4, RZ, 0x8, R15 ;  /* 0x00000008ff047819 */ /* 0x000fc4000001160f */
[----:B------:R-:W-:Y:S02]  /*11190*/  SHF.R.U32.HI R27, RZ, 0x3, R27 ;  /* 0x00000003ff1b7819 */ /* 0x000fe4000001161b */
[----:B------:R-:W-:Y:S02]  /*111a0*/  SHF.R.U32.HI R6, RZ, 0x8, R13 ;  /* 0x00000008ff067819 */ /* 0x000fe4000001160d */
[----:B------:R-:W-:Y:S02]  /*111b0*/  SHF.R.U32.HI R20, RZ, 0x8, R14 ;  /* 0x00000008ff147819 */ /* 0x000fe4000001160e */
[----:B------:R-:W-:Y:S02]  /*111c0*/  LOP3.LUT R3, R15, 0xff, RZ, 0xc0, !PT ;  /* 0x000000ff0f037812 */ /* 0x000fe400078ec0ff */
[----:B------:R-:W-:Y:S02]  /*111d0*/  LOP3.LUT R4, R4, 0xff, RZ, 0xc0, !PT ;  /* 0x000000ff04047812 */ /* 0x000fe400078ec0ff */
[----:B------:R-:W-:-:S02]  /*111e0*/  LOP3.LUT R0, R0, R27, RZ, 0x3c, !PT ;  /* 0x0000001b00007212 */ /* 0x000fc400078e3cff */
[----:B------:R-:W-:Y:S02]  /*111f0*/  LOP3.LUT R26, R26, 0xfffffc00, RZ, 0xc0, !PT ;  /* 0xfffffc001a1a7812 */ /* 0x000fe400078ec0ff */
[----:B------:R-:W-:Y:S02]  /*11200*/  LOP3.LUT R25, R25, 0xffffc000, RZ, 0xc0, !PT ;  /* 0xffffc00019197812 */ /* 0x000fe400078ec0ff */
[----:B------:R-:W-:Y:S02]  /*11210*/  LOP3.LUT R5, R13, 0xff, RZ, 0xc0, !PT ;  /* 0x000000ff0d057812 */ /* 0x000fe400078ec0ff */
[----:B------:R-:W-:Y:S02]  /*11220*/  LOP3.LUT R7, R14, 0xff, RZ, 0xc0, !PT ;  /* 0x000000ff0e077812 */ /* 0x000fe400078ec0ff */
[----:B------:R-:W-:Y:S02]  /*11230*/  LOP3.LUT R6, R6, 0xff, RZ, 0xc0, !PT ;  /* 0x000000ff06067812 */ /* 0x000fe400078ec0ff */
[----:B------:R-:W-:-:S02]  /*11240*/  LOP3.LUT R24, R20, 0xff, RZ, 0xc0, !PT ;  /* 0x000000ff14187812 */ /* 0x000fc400078ec0ff */
[----:B------:R-:W-:Y:S02]  /*11250*/  PRMT R28, R4, 0x7604, R3 ;  /* 0x00007604041c7816 */ /* 0x000fe40000000003 */
[----:B------:R-:W-:Y:S02]  /*11260*/  IADD3 R3, R0, R25, R26 ;  /* 0x0000001900037210 */ /* 0x000fe40007ffe01a */
[----:B------:R-:W-:Y:S02]  /*11270*/  PRMT R20, R6, 0x7604, R5 ;  /* 0x0000760406147816 */ /* 0x000fe40000000005 */
[----:B------:R-:W-:Y:S02]  /*11280*/  PRMT R29, R24, 0x7604, R7 ;  /* 0x00007604181d7816 */ /* 0x000fe40000000007 */
[----:B------:R-:W-:Y:S02]  /*11290*/  SHF.R.U32.HI R6, RZ, 0x8, R8 ;  /* 0x00000008ff067819 */ /* 0x000fe40000011608 */
[----:B------:R-:W-:-:S02]  /*112a0*/  SHF.R.U32.HI R24, RZ, 0x8, R9 ;  /* 0x00000008ff187819 */ /* 0x000fc40000011609 */
[----:B------:R-:W-:Y:S02]  /*112b0*/  IADD3 R0, R16, R3, RZ ;  /* 0x0000000310007210 */ /* 0x000fe40007ffe0ff */
[----:B------:R-:W-:Y:S02]  /*112c0*/  LOP3.LUT R5, R8, 0xff, RZ, 0xc0, !PT ;  /* 0x000000ff08057812 */ /* 0x000fe400078ec0ff */
[----:B------:R-:W-:Y:S02]  /*112d0*/  LOP3.LUT R6, R6, 0xff, RZ, 0xc0, !PT ;  /* 0x000000ff06067812 */ /* 0x000fe400078ec0ff */
[----:B------:R-:W-:Y:S02]  /*112e0*/  LOP3.LUT R3, R24, 0xff, RZ, 0xc0, !PT ;  /* 0x000000ff18037812 */ /* 0x000fe400078ec0ff */
[----:B------:R-:W0:Y:S01]  /*112f0*/  LDS.128 R24, [R0+0x18000] ;  /* 0x0180000000187984 */ /* 0x000e220000000c00 */
[----:B------:R-:W-:Y:S02]  /*11300*/  PRMT R33, R6, 0x7604, R5 ;  /* 0x0000760406217816 */ /* 0x000fe40000000005 */
[----:B------:R-:W-:-:S02]  /*11310*/  SHF.R.U32.HI R35, RZ, 0x8, R11 ;  /* 0x00000008ff237819 */ /* 0x000fc4000001160b */
[----:B------:R-:W-:Y:S02]  /*11320*/  LOP3.LUT R34, R11, 0xff, RZ, 0xc0, !PT ;  /* 0x000000ff0b227812 */ /* 0x000fe400078ec0ff */
[----:B------:R-:W-:Y:S02]  /*11330*/  LOP3.LUT R35, R35, 0xff, RZ, 0xc0, !PT ;  /* 0x000000ff23237812 */ /* 0x000fe400078ec0ff */
[----:B------:R-:W-:Y:S02]  /*11340*/  LOP3.LUT R30, R9, 0xff, RZ, 0xc0, !PT ;  /* 0x000000ff091e7812 */ /* 0x000fe400078ec0ff */
[----:B------:R-:W-:Y:S02]  /*11350*/  SHF.R.U32.HI R32, RZ, 0x8, R10 ;  /* 0x00000008ff207819 */ /* 0x000fe4000001160a */
[----:B------:R-:W-:Y:S02]  /*11360*/  PRMT R34, R35, 0x7604, R34 ;  /* 0x0000760423227816 */ /* 0x000fe40000000022 */
[----:B------:R-:W-:-:S02]  /*11370*/  PRMT R30, R3, 0x7604, R30 ;  /* 0x00007604031e7816 */ /* 0x000fc4000000001e */
[----:B------:R-:W-:Y:S02]  /*11380*/  SHF.R.U32.HI R35, RZ, 0x10, R9 ;  /* 0x00000010ff237819 */ /* 0x000fe40000011609 */
[----:B------:R-:W-:Y:S02]  /*11390*/  SHF.R.U32.HI R3, RZ, 0x10, R13 ;  /* 0x00000010ff037819 */ /* 0x000fe4000001160d */
[----:B------:R-:W-:Y:S01]  /*113a0*/  LOP3.LUT R31, R10, 0xff, RZ, 0xc0, !PT ;  /* 0x000000ff0a1f7812 */ /* 0x000fe200078ec0ff */
[----:B------:R-:W-:Y:S01]  /*113b0*/  IMAD.U32 R35, R35, 0x10000, RZ ;  /* 0x0001000023237824 */ /* 0x000fe200078e00ff */
[----:B------:R-:W-:Y:S01]  /*113c0*/  LOP3.LUT R32, R32, 0xff, RZ, 0xc0, !PT ;  /* 0x000000ff20207812 */ /* 0x000fe200078ec0ff */
[----:B------:R-:W-:Y:S01]  /*113d0*/  IMAD.U32 R3, R3, 0x10000, RZ ;  /* 0x0001000003037824 */ /* 0x000fe200078e00ff */
[----:B------:R-:W-:Y:S02]  /*113e0*/  SHF.R.U32.HI R39, RZ, 0x10, R11 ;  /* 0x00000010ff277819 */ /* 0x000fe4000001160b */
[----:B------:R-:W-:-:S02]  /*113f0*/  PRMT R37, R32, 0x7604, R31 ;  /* 0x0000760420257816 */ /* 0x000fc4000000001f */
[----:B------:R-:W-:Y:S01]  /*11400*/  SHF.R.U32.HI R31, RZ, 0x10, R15 ;  /* 0x00000010ff1f7819 */ /* 0x000fe2000001160f */
[----:B------:R-:W-:Y:S01]  /*11410*/  IMAD.U32 R39, R39, 0x10000, RZ ;  /* 0x0001000027277824 */ /* 0x000fe200078e00ff */
[----:B------:R-:W-:Y:S02]  /*11420*/  LOP3.LUT R35, R30, 0xff0000, R35, 0xf8, !PT ;  /* 0x00ff00001e237812 */ /* 0x000fe400078ef823 */
[----:B------:R-:W-:Y:S01]  /*11430*/  LOP3.LUT R3, R20, 0xff0000, R3, 0xf8, !PT ;  /* 0x00ff000014037812 */ /* 0x000fe200078ef803 */
[----:B------:R-:W-:Y:S01]  /*11440*/  IMAD.U32 R31, R31, 0x10000, RZ ;  /* 0x000100001f1f7824 */ /* 0x000fe200078e00ff */
        /* <DEDUP_REMOVED lines=9> */
[----:B------:R-:W-:Y:S02]  /*114e0*/  LOP3.LUT R41, R39, 0xff000000, R11, 0xf8, !PT ;  /* 0xff00000027297812 */ /* 0x000fe400078ef80b */
[----:B------:R-:W-:Y:S02]  /*114f0*/  LOP3.LUT R3, R29, 0xff000000, R14, 0xf8, !PT ;  /* 0xff0000001d037812 */ /* 0x000fe400078ef80e */
[----:B------:R-:W-:Y:S02]  /*11500*/  F2FP.F16.E4M3.UNPACK_B R38, R32 ;  /* 0x00000020ff26723e */ /* 0x000fe400020006ff */
[----:B0-----:R-:W-:Y:S02]  /*11510*/  F2FP.F16.E4M3.UNPACK_B R11, R25 ;  /* 0x00000019ff0b723e */ /* 0x001fe400020006ff */
[----:B------:R-:W-:Y:S01]  /*11520*/  F2FP.F16.E4M3.UNPACK_B R14, R13 ;  /* 0x0000000dff0e723e */ /* 0x000fe200020006ff */
[--C-:B------:R-:W-:Y:S01]  /*11530*/  HADD2.F32 R40, -RZ, R38.reuse.H0_H0 ;  /* 0x20000026ff287230 */ /* 0x100fe20000004100 */
[----:B------:R-:W-:Y:S01]  /*11540*/  LOP3.LUT R28, R33, 0xff000000, R8, 0xf8, !PT ;  /* 0xff000000211c7812 */ /* 0x000fe200078ef808 */
[----:B------:R-:W-:Y:S01]  /*11550*/  HADD2.F32 R38, -RZ, R38.H1_H1 ;  /* 0x30000026ff267230 */ /* 0x000fe20000004100 */
[----:B------:R-:W-:Y:S01]  /*11560*/  LOP3.LUT R37, R31, 0xff000000, R15, 0xf8, !PT ;  /* 0xff0000001f257812 */ /* 0x000fe200078ef80f */
[----:B------:R-:W-:Y:S01]  /*11570*/  HADD2.F32 R20, -RZ, R14.H0_H0 ;  /* 0x2000000eff147230 */ /* 0x000fe20000004100 */
[----:B------:R-:W-:-:S02]  /*11580*/  LOP3.LUT R8, R21, 0xff000000, R10, 0xf8, !PT ;  /* 0xff00000015087812 */ /* 0x000fc400078ef80a */
[-C--:B------:R-:W-:Y:S02]  /*11590*/  F2FP.F16.E4M3.UNPACK_B R33, R27.reuse ;  /* 0x0000001bff21723e */ /* 0x080fe400020006ff */
[----:B------:R-:W-:Y:S02]  /*115a0*/  F2FP.F16.E4M3.UNPACK_B R35, R27.H1 ;  /* 0x0000001bff23723e */ /* 0x000fe400030006ff */
[-C--:B------:R-:W-:Y:S02]  /*115b0*/  F2FP.F16.E4M3.UNPACK_B R27, R24.reuse ;  /* 0x00000018ff1b723e */ /* 0x080fe400020006ff */
[----:B------:R-:W-:Y:S02]  /*115c0*/  F2FP.F16.E4M3.UNPACK_B R34, R24.H1 ;  /* 0x00000018ff22723e */ /* 0x000fe400030006ff */
[----:B------:R-:W-:Y:S01]  /*115d0*/  F2FP.F16.E4M3.UNPACK_B R25, R25.H1 ;  /* 0x00000019ff19723e */ /* 0x000fe200030006ff */
[----:B----4-:R-:W0:Y:S02]  /*115e0*/  LDS.128 R4, [R47+0x18000] ;  /* 0x018000002f047984 */ /* 0x010e240000000c00 */
[----:B0-----:R-:W-:-:S02]  /*115f0*/  F2FP.F16.E4M3.UNPACK_B R10, R5 ;  /* 0x00000005ff0a723e */ /* 0x001fc400020006ff */
[----:B------:R-:W-:Y:S01]  /*11600*/  F2FP.F16.E4M3.UNPACK_B R15, R5.H1 ;  /* 0x00000005ff0f723e */ /* 0x000fe200030006ff */
[--C-:B------:R-:W-:Y:S01]  /*11610*/  HADD2.F32 R5, -RZ, R11.reuse.H0_H0 ;  /* 0x2000000bff057230 */ /* 0x100fe20000004100 */
[-C--:B------:R-:W-:Y:S01]  /*11620*/  F2FP.F16.E4M3.UNPACK_B R30, R7.reuse ;  /* 0x00000007ff1e723e */ /* 0x080fe200020006ff */
[----:B------:R-:W-:Y:S01]  /*11630*/  HADD2.F32 R9, -RZ, R10.H0_H0 ;  /* 0x2000000aff097230 */ /* 0x000fe20000004100 */
[----:B------:R-:W-:Y:S01]  /*11640*/  F2FP.F16.E4M3.UNPACK_B R31, R7.H1 ;  /* 0x00000007ff1f723e */ /* 0x000fe200030006ff */
[----:B------:R-:W-:Y:S02]  /*11650*/  HADD2.F32 R11, -RZ, R11.H1_H1 ;  /* 0x3000000bff0b7230 */ /* 0x000fe40000004100 */
[C---:B------:R-:W-:Y:S01]  /*11660*/  FMUL.FTZ R24, R5.reuse, R40 ;  /* 0x0000002805187220 */ /* 0x040fe20000410000 */
[----:B------:R-:W-:Y:S01]  /*11670*/  FMUL.FTZ R39, R5, R20 ;  /* 0x0000001405277220 */ /* 0x000fe20000410000 */
[----:B------:R-:W-:Y:S02]  /*11680*/  F2FP.F16.E4M3.UNPACK_B R29, R4.H1 ;  /* 0x00000004ff1d723e */ /* 0x000fe400030006ff */
[C---:B------:R-:W-:Y:S01]  /*11690*/  FFMA.FTZ R5, R9.reuse, R20, -R24 ;  /* 0x0000001409057223 */ /* 0x040fe20000010818 */
[----:B------:R-:W-:Y:S01]  /*116a0*/  FFMA.FTZ R9, R9, R40, R39 ;  /* 0x0000002809097223 */ /* 0x000fe20000010027 */
[----:B------:R-:W-:Y:S01]  /*116b0*/  F2FP.F16.E4M3.UNPACK_B R39, R32.H1 ;  /* 0x00000020ff27723e */ /* 0x000fe200030006ff */
[----:B------:R-:W-:Y:S01]  /*116c0*/  HADD2.F32 R24, -RZ, R14.H1_H1 ;  /* 0x3000000eff187230 */ /* 0x000fe20000004100 */
[----:B------:R-:W-:Y:S01]  /*116d0*/  F2FP.F16.E4M3.UNPACK_B R20, R13.H1 ;  /* 0x0000000dff14723e */ /* 0x000fe200030006ff */
[----:B------:R-:W-:-:S02]  /*116e0*/  HADD2.F32 R14, -RZ, R10.H1_H1 ;  /* 0x3000000aff0e7230 */ /* 0x000fc40000004100 */
[C---:B------:R-:W-:Y:S01]  /*116f0*/  FMUL.FTZ R43, R11.reuse, R38 ;  /* 0x000000260b2b7220 */ /* 0x040fe20000410000 */
[----:B------:R-:W-:Y:S02]  /*11700*/  HADD2.F32 R40, -RZ, R39.H0_H0 ;  /* 0x20000027ff287230 */ /* 0x000fe40000004100 */
[----:B------:R-:W-:Y:S01]  /*11710*/  FMUL.FTZ R11, R11, R24 ;  /* 0x000000180b0b7220 */ /* 0x000fe20000410000 */
[----:B------:R-:W-:Y:S01]  /*11720*/  HADD2.F32 R10, -RZ, R25.H0_H0 ;  /* 0x20000019ff0a7230 */ /* 0x000fe20000004100 */
[----:B------:R-:W-:Y:S01]  /*11730*/  F2FP.F16.E4M3.UNPACK_B R21, R4 ;  /* 0x00000004ff15723e */ /* 0x000fe200020006ff */
[----:B------:R-:W-:Y:S01]  /*11740*/  HADD2.F32 R32, -RZ, R20.H0_H0 ;  /* 0x20000014ff207230 */ /* 0x000fe20000004100 */
[----:B------:R-:W-:Y:S01]  /*11750*/  F2FP.F16.E4M3.UNPACK_B R4, R6 ;  /* 0x00000006ff04723e */ /* 0x000fe200020006ff */
[--C-:B------:R-:W-:Y:S02]  /*11760*/  HADD2.F32 R13, -RZ, R15.reuse.H0_H0 ;  /* 0x2000000fff0d7230 */ /* 0x100fe40000004100 */
        /* <DEDUP_REMOVED lines=9> */
[----:B------:R-:W-:Y:S01]  /*11800*/  HADD2.F32 R32, -RZ, R20.H1_H1 ;  /* 0x30000014ff207230 */ /* 0x000fe20000004100 */
[----:B------:R-:W-:Y:S01]  /*11810*/  F2FP.F16.E4M3.UNPACK_B R41, R41.H1 ;  /* 0x00000029ff29723e */ /* 0x000fe200030006ff */
[----:B------:R-:W-:Y:S01]  /*11820*/  HADD2.F32 R40, -RZ, R39.H1_H1 ;  /* 0x30000027ff287230 */ /* 0x000fe20000004100 */
[----:B------:R-:W-:Y:S01]  /*11830*/  F2FP.F16.E4M3.UNPACK_B R7, R6.H1 ;  /* 0x00000006ff07723e */ /* 0x000fe200030006ff */
[----:B------:R-:W-:Y:S01]  /*11840*/  HADD2.F32 R20, -RZ, R25.H1_H1 ;  /* 0x30000019ff147230 */ /* 0x000fe20000004100 */
[-C--:B------:R-:W-:Y:S01]  /*11850*/  F2FP.F16.E4M3.UNPACK_B R6, R26.reuse ;  /* 0x0000001aff06723e */ /* 0x080fe200020006ff */
[----:B------:R-:W-:Y:S01]  /*11860*/  HADD2.F32 R43, -RZ, R42.H0_H0 ;  /* 0x2000002aff2b7230 */ /* 0x000fe20000004100 */
[----:B------:R-:W-:Y:S01]  /*11870*/  F2FP.F16.E4M3.UNPACK_B R26, R26.H1 ;  /* 0x0000001aff1a723e */ /* 0x000fe200030006ff */
[----:B------:R-:W-:-:S02]  /*11880*/  HADD2.F32 R24, -RZ, R33.H0_H0 ;  /* 0x20000021ff187230 */ /* 0x000fc40000004100 */
[C---:B------:R-:W-:Y:S01]  /*11890*/  FMUL.FTZ R44, R20.reuse, R40 ;  /* 0x00000028142c7220 */ /* 0x040fe20000410000 */
[----:B------:R-:W-:Y:S02]  /*118a0*/  HADD2.F32 R39, -RZ, R38.H0_H0 ;  /* 0x20000026ff277230 */ /* 0x000fe40000004100 */
[-C--:B------:R-:W-:Y:S01]  /*118b0*/  FMUL.FTZ R45, R20, R32.reuse ;  /* 0x00000020142d7220 */ /* 0x080fe20000410000 */
[----:B------:R-:W-:Y:S02]  /*118c0*/  HADD2.F32 R25, -RZ, R30.H0_H0 ;  /* 0x2000001eff197230 */ /* 0x000fe40000004100 */
[C---:B------:R-:W-:Y:S01]  /*118d0*/  FMUL.FTZ R46, R24.reuse, R43 ;  /* 0x0000002b182e7220 */ /* 0x040fe20000410000 */
[C---:B------:R-:W-:Y:S01]  /*118e0*/  FFMA.FTZ R20, R15.reuse, R32, -R44 ;  /* 0x000000200f147223 */ /* 0x040fe2000001082c */
[-C--:B------:R-:W-:Y:S01]  /*118f0*/  FMUL.FTZ R48, R24, R39.reuse ;  /* 0x0000002718307220 */ /* 0x080fe20000410000 */
[----:B------:R-:W-:Y:S01]  /*11900*/  FFMA.FTZ R24, R15, R40, R45 ;  /* 0x000000280f187223 */ /* 0x000fe2000001002d */
[C---:B------:R-:W-:Y:S01]  /*11910*/  FFMA.FTZ R15, R25.reuse, R39, -R46 ;  /* 0x00000027190f7223 */ /* 0x040fe2000001082e */
[----:B------:R-:W-:Y:S01]  /*11920*/  HADD2.F32 R39, -RZ, R38.H1_H1 ;  /* 0x30000026ff277230 */ /* 0x000fe20000004100 */
[----:B------:R-:W-:Y:S01]  /*11930*/  F2FP.F16.E4M3.UNPACK_B R38, R37.H1 ;  /* 0x00000025ff26723e */ /* 0x000fe200030006ff */
[----:B------:R-:W-:Y:S01]  /*11940*/  FFMA.FTZ R25, R25, R43, R48 ;  /* 0x0000002b19197223 */ /* 0x000fe20000010030 */
[----:B------:R-:W-:Y:S01]  /*11950*/  HADD2.F32 R43, -RZ, R42.H1_H1 ;  /* 0x3000002aff2b7230 */ /* 0x000fe20000004100 */
[----:B------:R-:W-:Y:S01]  /*11960*/  F2FP.SATFINITE.E4M3.F32.PACK_AB_MERGE_C R11, R20, R11, RZ ;  /* 0x0000000b140b723e */ /* 0x000fe200048070ff */
[----:B------:R-:W-:Y:S01]  /*11970*/  HADD2.F32 R32, -RZ, R30.H1_H1 ;  /* 0x3000001eff207230 */ /* 0x000fe20000004100 */
[----:B------:R-:W-:Y:S01]  /*11980*/  F2FP.SATFINITE.E4M3.F32.PACK_AB_MERGE_C R13, R24, R13, RZ ;  /* 0x0000000d180d723e */ /* 0x000fe200048070ff */
[----:B------:R-:W-:Y:S01]  /*11990*/  HADD2.F32 R30, -RZ, R33.H1_H1 ;  /* 0x30000021ff1e7230 */ /* 0x000fe20000004100 */
[----:B------:R-:W-:Y:S01]  /*119a0*/  F2FP.SATFINITE.E4M3.F32.PACK_AB_MERGE_C R5, R10, R5, R11 ;  /* 0x000000050a05723e */ /* 0x000fe2000480700b */
[----:B------:R-:W-:Y:S01]  /*119b0*/  HADD2.F32 R42, -RZ, R41.H0_H0 ;  /* 0x20000029ff2a7230 */ /* 0x000fe20000004100 */
[----:B------:R-:W-:Y:S01]  /*119c0*/  F2FP.SATFINITE.E4M3.F32.PACK_AB_MERGE_C R9, R14, R9, R13 ;  /* 0x000000090e09723e */ /* 0x000fe2000480700d */
[----:B------:R-:W-:-:S02]  /*119d0*/  HADD2.F32 R37, -RZ, R35.H0_H0 ;  /* 0x20000023ff257230 */ /* 0x000fc40000004100 */
[C---:B------:R-:W-:Y:S01]  /*119e0*/  FMUL.FTZ R45, R30.reuse, R43 ;  /* 0x0000002b1e2d7220 */ /* 0x040fe20000410000 */
[--C-:B------:R-:W-:Y:S02]  /*119f0*/  HADD2.F32 R40, -RZ, R38.reuse.H0_H0 ;  /* 0x20000026ff287230 */ /* 0x100fe40000004100 */
[-C--:B------:R-:W-:Y:S01]  /*11a00*/  FMUL.FTZ R44, R30, R39.reuse ;  /* 0x000000271e2c7220 */ /* 0x080fe20000410000 */
[----:B------:R-:W-:Y:S02]  /*11a10*/  HADD2.F32 R33, -RZ, R31.H0_H0 ;  /* 0x2000001fff217230 */ /* 0x000fe40000004100 */
[C---:B------:R-:W-:Y:S01]  /*11a20*/  FMUL.FTZ R46, R37.reuse, R42 ;  /* 0x0000002a252e7220 */ /* 0x040fe20000410000 */
[C---:B------:R-:W-:Y:S01]  /*11a30*/  FFMA.FTZ R30, R32.reuse, R39, -R45 ;  /* 0x00000027201e7223 */ /* 0x040fe2000001082d */
[----:B------:R-:W-:Y:S01]  /*11a40*/  FMUL.FTZ R37, R37, R40 ;  /* 0x0000002825257220 */ /* 0x000fe20000410000 */
[----:B------:R-:W-:Y:S01]  /*11a50*/  F2FP.F16.E4M3.UNPACK_B R39, R28.H1 ;  /* 0x0000001cff27723e */ /* 0x000fe200030006ff */
[----:B------:R-:W-:Y:S01]  /*11a60*/  FFMA.FTZ R32, R32, R43, R44 ;  /* 0x0000002b20207223 */ /* 0x000fe2000001002c */
[C---:B------:R-:W-:Y:S01]  /*11a70*/  FFMA.FTZ R43, R33.reuse, R40, -R46 ;  /* 0x00000028212b7223 */ /* 0x040fe2000001082e */
[----:B------:R-:W-:Y:S01]  /*11a80*/  FFMA.FTZ R45, R33, R42, R37 ;  /* 0x0000002a212d7223 */ /* 0x000fe20000010025 */
[----:B------:R-:W-:Y:S01]  /*11a90*/  HADD2.F32 R42, -RZ, R38.H1_H1 ;  /* 0x30000026ff2a7230 */ /* 0x000fe20000004100 */
[----:B------:R-:W-:Y:S01]  /*11aa0*/  F2FP.F16.E4M3.UNPACK_B R38, R12.H1 ;  /* 0x0000000cff26723e */ /* 0x000fe200030006ff */
[----:B------:R-:W-:-:S02]  /*11ab0*/  HADD2.F32 R37, -RZ, R35.H1_H1 ;  /* 0x30000023ff257230 */ /* 0x000fc40000004100 */
[----:B------:R-:W-:Y:S02]  /*11ac0*/  HADD2.F32 R44, -RZ, R39.H0_H0 ;  /* 0x20000027ff2c7230 */ /* 0x000fe40000004100 */
[----:B------:R-:W-:Y:S02]  /*11ad0*/  HADD2.F32 R35, -RZ, R34.H0_H0 ;  /* 0x20000022ff237230 */ /* 0x000fe40000004100 */
[----:B------:R-:W-:Y:S02]  /*11ae0*/  HADD2.F32 R40, -RZ, R38.H0_H0 ;  /* 0x20000026ff287230 */ /* 0x000fe40000004100 */
[----:B------:R-:W-:Y:S02]  /*11af0*/  HADD2.F32 R46, -RZ, R41.H1_H1 ;  /* 0x30000029ff2e7230 */ /* 0x000fe40000004100 */
[C---:B------:R-:W-:Y:S01]  /*11b00*/  FMUL.FTZ R48, R35.reuse, R44 ;  /* 0x0000002c23307220 */ /* 0x040fe20000410000 */
[----:B------:R-:W-:Y:S02]  /*11b10*/  HADD2.F32 R33, -RZ, R31.H1_H1 ;  /* 0x3000001fff217230 */ /* 0x000fe40000004100 */
[----:B------:R-:W-:Y:S01]  /*11b20*/  FMUL.FTZ R35, R35, R40 ;  /* 0x0000002823237220 */ /* 0x000fe20000410000 */
[----:B------:R-:W-:-:S02]  /*11b30*/  HADD2.F32 R31, -RZ, R29.H0_H0 ;  /* 0x2000001dff1f7230 */ /* 0x000fc40000004100 */
[C---:B------:R-:W-:Y:S01]  /*11b40*/  FMUL.FTZ R50, R37.reuse, R46 ;  /* 0x0000002e25327220 */ /* 0x040fe20000410000 */
[----:B------:R-:W-:Y:S02]  /*11b50*/  HADD2.F32 R39, -RZ, R39.H1_H1 ;  /* 0x30000027ff277230 */ /* 0x000fe40000004100 */
[----:B------:R-:W-:Y:S01]  /*11b60*/  FMUL.FTZ R37, R37, R42 ;  /* 0x0000002a25257220 */ /* 0x000fe20000410000 */
[----:B------:R-:W-:Y:S02]  /*11b70*/  HADD2.F32 R34, -RZ, R34.H1_H1 ;  /* 0x30000022ff227230 */ /* 0x000fe40000004100 */
[C---:B------:R-:W-:Y:S01]  /*11b80*/  FFMA.FTZ R48, R31.reuse, R40, -R48 ;  /* 0x000000281f307223 */ /* 0x040fe20000010830 */
[----:B------:R-:W-:Y:S02]  /*11b90*/  HADD2.F32 R38, -RZ, R38.H1_H1 ;  /* 0x30000026ff267230 */ /* 0x000fe40000004100 */
[----:B------:R-:W-:Y:S01]  /*11ba0*/  FFMA.FTZ R44, R31, R44, R35 ;  /* 0x0000002c1f2c7223 */ /* 0x000fe20000010023 */
[----:B------:R-:W-:Y:S01]  /*11bb0*/  F2FP.F16.E4M3.UNPACK_B R31, R12 ;  /* 0x0000000cff1f723e */ /* 0x000fe200020006ff */
[C---:B------:R-:W-:Y:S01]  /*11bc0*/  FFMA.FTZ R50, R33.reuse, R42, -R50 ;  /* 0x0000002a21327223 */ /* 0x040fe20000010832 */
[----:B------:R-:W-:Y:S01]  /*11bd0*/  FFMA.FTZ R46, R33, R46, R37 ;  /* 0x0000002e212e7223 */ /* 0x000fe20000010025 */
[----:B------:R-:W-:-:S02]  /*11be0*/  HADD2.F32 R29, -RZ, R29.H1_H1 ;  /* 0x3000001dff1d7230 */ /* 0x000fc40000004100 */
[CC--:B------:R-:W-:Y:S01]  /*11bf0*/  FMUL.FTZ R12, R34.reuse, R39.reuse ;  /* 0x00000027220c7220 */ /* 0x0c0fe20000410000 */
[----:B------:R-:W-:Y:S01]  /*11c00*/  F2FP.F16.E4M3.UNPACK_B R33, R28 ;  /* 0x0000001cff21723e */ /* 0x000fe200020006ff */
[-C--:B------:R-:W-:Y:S01]  /*11c10*/  FMUL.FTZ R34, R34, R38.reuse ;  /* 0x0000002622227220 */ /* 0x080fe20000410000 */
[----:B------:R-:W-:Y:S02]  /*11c20*/  HADD2.F32 R28, -RZ, R27.H0_H0 ;  /* 0x2000001bff1c7230 */ /* 0x000fe40000004100 */
        /* <DEDUP_REMOVED lines=8> */
[----:B------:R-:W-:Y:S02]  /*11cb0*/  HADD2.F32 R27, -RZ, R27.H1_H1 ;  /* 0x3000001bff1b7230 */ /* 0x000fe40000004100 */
[-C--:B------:R-:W-:Y:S01]  /*11cc0*/  FMUL.FTZ R33, R28, R29.reuse ;  /* 0x0000001d1c217220 */ /* 0x080fe20000410000 */
[----:B------:R-:W-:Y:S02]  /*11cd0*/  HADD2.F32 R28, -RZ, R31.H1_H1 ;  /* 0x3000001fff1c7230 */ /* 0x000fe40000004100 */
[C---:B------:R-:W-:Y:S01]  /*11ce0*/  FFMA.FTZ R37, R12.reuse, R29, -R37 ;  /* 0x0000001d0c257223 */ /* 0x040fe20000010825 */
[----:B------:R-:W-:Y:S01]  /*11cf0*/  HADD2.F32 R21, -RZ, R21.H1_H1 ;  /* 0x30000015ff157230 */ /* 0x000fe20000004100 */
[----:B------:R-:W-:Y:S01]  /*11d00*/  F2FP.F16.E4M3.UNPACK_B R29, R8.H1 ;  /* 0x00000008ff1d723e */ /* 0x000fe200030006ff */
[----:B------:R-:W-:Y:S01]  /*11d10*/  FFMA.FTZ R33, R12, R35, R33 ;  /* 0x000000230c217223 */ /* 0x000fe20000010021 */
[C---:B------:R-:W-:Y:S01]  /*11d20*/  FMUL.FTZ R38, R27.reuse, R34 ;  /* 0x000000221b267220 */ /* 0x040fe20000410000 */
[----:B------:R-:W-:Y:S01]  /*11d30*/  F2FP.F16.E4M3.UNPACK_B R12, R3.H1 ;  /* 0x00000003ff0c723e */ /* 0x000fe200030006ff */
[----:B------:R-:W-:Y:S01]  /*11d40*/  FMUL.FTZ R35, R27, R28 ;  /* 0x0000001c1b237220 */ /* 0x000fe20000410000 */
[----:B------:R-:W-:-:S02]  /*11d50*/  HADD2.F32 R31, -RZ, R29.H0_H0 ;  /* 0x2000001dff1f7230 */ /* 0x000fc40000004100 */
[C---:B------:R-:W-:Y:S01]  /*11d60*/  FFMA.FTZ R38, R21.reuse, R28, -R38 ;  /* 0x0000001c15267223 */ /* 0x040fe20000010826 */
[----:B------:R-:W-:Y:S02]  /*11d70*/  HADD2.F32 R27, -RZ, R26.H0_H0 ;  /* 0x2000001aff1b7230 */ /* 0x000fe40000004100 */
[----:B------:R-:W-:Y:S01]  /*11d80*/  FFMA.FTZ R34, R21, R34, R35 ;  /* 0x0000002215227223 */ /* 0x000fe20000010023 */
[--C-:B------:R-:W-:Y:S01]  /*11d90*/  HADD2.F32 R21, -RZ, R12.reuse.H0_H0 ;  /* 0x2000000cff157230 */ /* 0x100fe20000004100 */
[----:B------:R-:W-:Y:S01]  /*11da0*/  F2FP.F16.E4M3.UNPACK_B R3, R3 ;  /* 0x00000003ff03723e */ /* 0x000fe200020006ff */
[----:B------:R-:W-:Y:S02]  /*11db0*/  HADD2.F32 R28, -RZ, R12.H1_H1 ;  /* 0x3000000cff1c7230 */ /* 0x000fe40000004100 */
[C---:B------:R-:W-:Y:S01]  /*11dc0*/  FMUL.FTZ R35, R27.reuse, R31 ;  /* 0x0000001f1b237220 */ /* 0x040fe20000410000 */
[----:B------:R-:W-:Y:S02]  /*11dd0*/  HADD2.F32 R12, -RZ, R7.H0_H0 ;  /* 0x20000007ff0c7230 */ /* 0x000fe40000004100 */
[----:B------:R-:W-:Y:S01]  /*11de0*/  FMUL.FTZ R27, R27, R21 ;  /* 0x000000151b1b7220 */ /* 0x000fe20000410000 */
[----:B------:R-:W-:Y:S01]  /*11df0*/  HADD2.F32 R29, -RZ, R29.H1_H1 ;  /* 0x3000001dff1d7230 */ /* 0x000fe20000004100 */
[----:B------:R-:W-:Y:S01]  /*11e00*/  F2FP.SATFINITE.E4M3.F32.PACK_AB_MERGE_C R11, R32, R25, R45 ;  /* 0x00000019200b723e */ /* 0x000fe2000480702d */
[----:B------:R-:W-:-:S02]  /*11e10*/  HADD2.F32 R26, -RZ, R26.H1_H1 ;  /* 0x3000001aff1a7230 */ /* 0x000fc40000004100 */
[C---:B------:R-:W-:Y:S01]  /*11e20*/  FFMA.FTZ R35, R12.reuse, R21, -R35 ;  /* 0x000000150c237223 */ /* 0x040fe20000010823 */
[----:B------:R-:W-:Y:S02]  /*11e30*/  HADD2.F32 R7, -RZ, R7.H1_H1 ;  /* 0x30000007ff077230 */ /* 0x000fe40000004100 */
[----:B------:R-:W-:Y:S01]  /*11e40*/  FFMA.FTZ R31, R12, R31, R27 ;  /* 0x0000001f0c1f7223 */ /* 0x000fe2000001001b */
[----:B------:R-:W-:Y:S01]  /*11e50*/  F2FP.F16.E4M3.UNPACK_B R12, R8 ;  /* 0x00000008ff0c723e */ /* 0x000fe200020006ff */
[CC--:B------:R-:W-:Y:S01]  /*11e60*/  FMUL.FTZ R40, R26.reuse, R29.reuse ;  /* 0x0000001d1a287220 */ /* 0x0c0fe20000410000 */
[-C--:B------:R-:W-:Y:S01]  /*11e70*/  FMUL.FTZ R26, R26, R28.reuse ;  /* 0x0000001c1a1a7220 */ /* 0x080fe20000410000 */
[----:B------:R-:W-:Y:S02]  /*11e80*/  HADD2.F32 R8, -RZ, R3.H0_H0 ;  /* 0x20000003ff087230 */ /* 0x000fe40000004100 */
[C---:B------:R-:W-:Y:S01]  /*11e90*/  FFMA.FTZ R40, R7.reuse, R28, -R40 ;  /* 0x0000001c07287223 */ /* 0x040fe20000010828 */
[----:B------:R-:W-:Y:S01]  /*11ea0*/  FFMA.FTZ R42, R7, R29, R26 ;  /* 0x0000001d072a7223 */ /* 0x000fe2000001001a */
[----:B------:R-:W-:-:S02]  /*11eb0*/  HADD2.F32 R26, -RZ, R12.H0_H0 ;  /* 0x2000000cff1a7230 */ /* 0x000fc40000004100 */
[----:B------:R-:W-:Y:S01]  /*11ec0*/  HADD2.F32 R7, -RZ, R6.H0_H0 ;  /* 0x20000006ff077230 */ /* 0x000fe20000004100 */
[----:B------:R-:W-:Y:S01]  /*11ed0*/  F2FP.SATFINITE.E4M3.F32.PACK_AB_MERGE_C R35, R40, R35, RZ ;  /* 0x000000232823723e */ /* 0x000fe200048070ff */
[----:B------:R-:W-:Y:S01]  /*11ee0*/  HADD2.F32 R21, -RZ, R3.H1_H1 ;  /* 0x30000003ff157230 */ /* 0x000fe20000004100 */
[----:B------:R-:W-:Y:S01]  /*11ef0*/  F2FP.SATFINITE.E4M3.F32.PACK_AB_MERGE_C R31, R42, R31, RZ ;  /* 0x0000001f2a1f723e */ /* 0x000fe200048070ff */
[----:B------:R-:W-:Y:S02]  /*11f00*/  HADD2.F32 R27, -RZ, R12.H1_H1 ;  /* 0x3000000cff1b7230 */ /* 0x000fe40000004100 */
[C---:B------:R-:W-:Y:S01]  /*11f10*/  FMUL.FTZ R12, R7.reuse, R26 ;  /* 0x0000001a070c7220 */ /* 0x040fe20000410000 */
[----:B------:R-:W-:Y:S02]  /*11f20*/  HADD2.F32 R6, -RZ, R6.H1_H1 ;  /* 0x30000006ff067230 */ /* 0x000fe40000004100 */
[----:B------:R-:W-:Y:S01]  /*11f30*/  FMUL.FTZ R7, R7, R8 ;  /* 0x0000000807077220 */ /* 0x000fe20000410000 */
[----:B------:R-:W-:-:S02]  /*11f40*/  HADD2.F32 R3, -RZ, R4.H0_H0 ;  /* 0x20000004ff037230 */ /* 0x000fc40000004100 */
[----:B------:R-:W-:Y:S02]  /*11f50*/  HADD2.F32 R4, -RZ, R4.H1_H1 ;  /* 0x30000004ff047230 */ /* 0x000fe40000004100 */
[C---:B------:R-:W-:Y:S01]  /*11f60*/  FMUL.FTZ R29, R6.reuse, R27 ;  /* 0x0000001b061d7220 */ /* 0x040fe20000410000 */
        /* <DEDUP_REMOVED lines=11> */
[----:B------:R-:W-:Y:S02]  /*12020*/  F2FP.SATFINITE.E4M3.F32.PACK_AB_MERGE_C R8, R34, R33, R8 ;  /* 0x000000212208723e */ /* 0x000fe40004807008 */
[----:B------:R-:W-:Y:S01]  /*12030*/  F2FP.SATFINITE.E4M3.F32.PACK_AB_MERGE_C R10, R28, R3, R31 ;  /* 0x000000031c0a723e */ /* 0x000fe2000480701f */
[----:B------:R0:W-:Y:S04]  /*12040*/  STS.128 [R47+0x18000], R4 ;  /* 0x018000042f007388 */ /* 0x0001e80000000c00 */
[----:B------:R0:W-:Y:S02]  /*12050*/  STS.128 [R0+0x18000], R8 ;  /* 0x0180000800007388 */ /* 0x0001e40000000c00 */
.L_x_1527:
[----:B------:R-:W-:Y:S05]  /*12060*/  BSYNC B0 ;  /* 0x0000000000007941 */ /* 0x000fea0003800000 */
.L_x_1499:
[----:B------:R-:W-:Y:S01]  /*12070*/  @!PT LDS RZ, [RZ] ;  /* 0x00000000fffff984 */ /* 0x000fe20000000800 */
[----:B------:R-:W-:Y:S01]  /*12080*/  @!PT LDS RZ, [RZ] ;  /* 0x00000000fffff984 */ /* 0x000fe20000000800 */
[----:B------:R-:W-:Y:S01]  /*12090*/  @!PT LDS RZ, [RZ] ;  /* 0x00000000fffff984 */ /* 0x000fe20000000800 */
[----:B------:R-:W-:Y:S01]  /*120a0*/  @!PT LDS RZ, [RZ] ;  /* 0x00000000fffff984 */ /* 0x000fe20000000800 */
[----:B------:R1:W-:Y:S06]  /*120b0*/  MEMBAR.ALL.CTA ;  /* 0x0000000000007992 */ /* 0x0003ec0000008000 */
[----:B-1----:R-:W1:Y:S01]  /*120c0*/  FENCE.VIEW.ASYNC.S ;  /* 0x00000000000073c6 */ /* 0x002e620000000000 */
[----:B------:R-:W-:Y:S05]  /*120d0*/  WARPSYNC.ALL ;  /* 0x0000000000007948 */ /* 0x000fea0003800000 */
[----:B-1----:R-:W-:Y:S06]  /*120e0*/  BAR.SYNC.DEFER_BLOCKING 0xd, 0x100 ;  /* 0x0344000000007b1d */ /* 0x002fec0000010000 */
.L_x_1497:
[----:B0-----:R-:W-:-:S05]  /*120f0*/  IMAD.U32 R0, RZ, RZ, UR45 ;  /* 0x0000002dff007e24 */ /* 0x001fca000f8e00ff */
[----:B------:R-:W-:-:S13]  /*12100*/  ISETP.NE.AND P0, PT, R0, 0x3, PT ;  /* 0x000000030000780c */ /* 0x000fda0003f05270 */
[----:B------:R-:W-:Y:S05]  /*12110*/  @!P0 BRA `(.L_x_1544) ;  /* 0x0000000000048947 */ /* 0x000fea0003800000 */
[----:B------:R-:W-:Y:S01]  /*12120*/  BPT.TRAP 0x1 ;  /* 0x000000040000795c */ /* 0x000fe20000300000 */
.L_x_1544:
[----:B-----5:R-:W-:Y:S01]  /*12130*/  IMAD R11, R200, 0x8, R16 ;  /* 0x00000008c80b7824 */ /* 0x020fe200078e0210 */
[----:B------:R-:W-:-:S04]  /*12140*/  SHF.L.U32 R0, R193, 0x1f, RZ ;  /* 0x0000001fc1007819 */ /* 0x000fc800000006ff */
[----:B------:R0:W0:Y:S01]  /*12150*/  SYNCS.PHASECHK.TRANS64.TRYWAIT P2, [R11+URZ+0x28430], R0 ;  /* 0x028430000b0075a7 */ /* 0x000022000804017f */
[----:B------:R-:W-:Y:S05]  /*12160*/  @!P0 BRA `(.L_x_1545) ;  /* 0x0000000000048947 */ /* 0x000fea0003800000 */
[----:B------:R-:W-:Y:S01]  /*12170*/  BPT.TRAP 0x1 ;  /* 0x000000040000795c */ /* 0x000fe20000300000 */
.L_x_1545:
[----:B-1----:R-:W1:Y:S02]  /*12180*/  S2R R3, SR_TID.X ;  /* 0x0000000000037919 */ /* 0x002e640000002100 */
[----:B-1----:R-:W-:-:S04]  /*12190*/  LOP3.LUT R3, R3, 0x7f, RZ, 0xc0, !PT ;  /* 0x0000007f03037812 */ /* 0x002fc800078ec0ff */
[----:B------:R-:W-:Y:S01]  /*121a0*/  ISETP.NE.AND P1, PT, R3, RZ, PT ;  /* 0x000000ff0300720c */ /* 0x000fe20003f25270 */
[----:B0-----:R-:W-:-:S12]  /*121b0*/  @P2 BRA `(.L_x_1546) ;  /* 0x0000000000082947 */ /* 0x001fd80003800000 */
[----:B------:R-:W0:Y:S02]  /*121c0*/  SYNCS.PHASECHK.TRANS64.TRYWAIT P2, [R11+URZ+0x28430], R0 ;  /* 0x028430000b0075a7 */ /* 0x000e24000804017f */
[----:B0-----:R-:W-:Y:S05]  /*121d0*/  @!P2 BRA `(.L_x_1547) ;  /* 0x000001b000c8a947 */ /* 0x001fea0003800000 */
.L_x_1546:
[----:B------:R-:W-:Y:S05]  /*121e0*/  WARPSYNC.ALL ;  /* 0x0000000000007948 */ /* 0x000fea0003800000 */
[----:B0-----:R-:W-:Y:S01]  /*121f0*/  VIADD R0, R16, 0x20000 ;  /* 0x0002000010007836 */ /* 0x001fe20000000000 */
[----:B------:R-:W-:Y:S01]  /*12200*/  R2UR UR12, R36 ;  /* 0x00000000240c72ca */ /* 0x000fe200000e0000 */
[----:B--23--:R-:W-:Y:S01]  /*12210*/  IMAD.MOV.U32 R7, RZ, RZ, 0x40000040 ;  /* 0x40000040ff077424 */ /* 0x00cfe200078e00ff */
[----:B------:R-:W-:Y:S01]  /*12220*/  WARPGROUP.ARRIVE ;  /* 0x00000000000079c5 */ /* 0x000fe20000000000 */
[----:B------:R-:W-:Y:S01]  /*12230*/  UMOV UR13, 0x40000040 ;  /* 0x40000040000d7882 */ /* 0x000fe20000000000 */
[----:B------:R-:W-:Y:S01]  /*12240*/  SHF.R.U32.HI R0, RZ, 0x4, R0 ;  /* 0x00000004ff007819 */ /* 0x000fe20000011600 */
[----:B------:R-:W-:Y:S01]  /*12250*/  IMAD.MOV.U32 R9, RZ, RZ, 0x40000040 ;  /* 0x40000040ff097424 */ /* 0x000fe200078e00ff */
[----:B------:R-:W-:Y:S01]  /*12260*/  R2UR UR15, R7 ;  /* 0x00000000070f72ca */ /* 0x000fe200000e0000 */
[----:B------:R-:W-:Y:S01]  /*12270*/  UMOV UR9, 0x40000040 ;  /* 0x4000004000097882 */ /* 0x000fe20000000000 */
[----:B------:R-:W-:Y:S01]  /*12280*/  LOP3.LUT R0, R0, 0x3fff, RZ, 0xc0, !PT ;  /* 0x00003fff00007812 */ /* 0x000fe200078ec0ff */
[----:B------:R-:W-:Y:S01]  /*12290*/  UMOV UR5, 0x40000040 ;  /* 0x4000004000057882 */ /* 0x000fe20000000000 */
[----:B------:R-:W-:Y:S01]  /*122a0*/  R2UR UR11, R9 ;  /* 0x00000000090b72ca */ /* 0x000fe200000e0000 */
[----:B------:R-:W-:Y:S01]  /*122b0*/  IMAD.MOV.U32 R9, RZ, RZ, 0x40000040 ;  /* 0x40000040ff097424 */ /* 0x000fe200078e00ff */
[----:B------:R-:W-:Y:S01]  /*122c0*/  LOP3.LUT R4, R0, 0x10000, RZ, 0xfc, !PT ;  /* 0x0001000000047812 */ /* 0x000fe200078efcff */
[----:B------:R-:W-:Y:S01]  /*122d0*/  ULOP3.LUT UR12, UR12, 0x10000, URZ, 0xfc, !UPT ;  /* 0x000100000c0c7892 */ /* 0x000fe2000f8efc3f */
[----:B------:R-:W-:Y:S01]  /*122e0*/  IMAD.MOV.U32 R7, RZ, RZ, 0x40000040 ;  /* 0x40000040ff077424 */ /* 0x000fe200078e00ff */
[----:B------:R-:W-:Y:S01]  /*122f0*/  UMOV UR17, 0x40000040 ;  /* 0x4000004000117882 */ /* 0x000fe20000000000 */
[----:B------:R-:W-:Y:S01]  /*12300*/  R2UR UR7, R9 ;  /* 0x00000000090772ca */ /* 0x000fe200000e0000 */
[----:B------:R-:W-:Y:S01]  /*12310*/  IMAD R6, R200, 0x400, R4 ;  /* 0x00000400c8067824 */ /* 0x000fe200078e0204 */
[----:B------:R-:W-:Y:S01]  /*12320*/  UIADD3 UR8, UR12, 0x2, URZ ;  /* 0x000000020c087890 */ /* 0x000fe2000fffe03f */
[----:B------:R-:W-:Y:S01]  /*12330*/  IMAD.MOV.U32 R9, RZ, RZ, 0x40000040 ;  /* 0x40000040ff097424 */ /* 0x000fe200078e00ff */
[----:B------:R-:W-:Y:S01]  /*12340*/  UIADD3 UR4, UR12, 0x4, URZ ;  /* 0x000000040c047890 */ /* 0x000fe2000fffe03f */
[C---:B------:R-:W-:Y:S01]  /*12350*/  VIADD R8, R6.reuse, 0x2 ;  /* 0x0000000206087836 */ /* 0x040fe20000000000 */
[----:B------:R-:W-:Y:S01]  /*12360*/  R2UR UR14, R6 ;  /* 0x00000000060e72ca */ /* 0x000fe200000e0000 */
[----:B------:R-:W-:Y:S01]  /*12370*/  UIADD3 UR16, UR12, 0x6, URZ ;  /* 0x000000060c107890 */ /* 0x000fe2000fffe03f */
[----:B------:R-:W-:Y:S01]  /*12380*/  R2UR UR19, R9 ;  /* 0x00000000091372ca */ /* 0x000fe200000e0000 */
[----:B------:R-:W-:Y:S01]  /*12390*/  IMAD.MOV.U32 R9, RZ, RZ, 0x40000040 ;  /* 0x40000040ff097424 */ /* 0x000fe200078e00ff */
[----:B------:R-:W-:Y:S01]  /*123a0*/  R2UR UR10, R8 ;  /* 0x00000000080a72ca */ /* 0x000fe200000e0000 */
[----:B------:R-:W-:Y:S01]  /*123b0*/  VIADD R8, R6, 0x4 ;  /* 0x0000000406087836 */ /* 0x000fe20000000000 */
[----:B------:R-:W-:Y:S01]  /*123c0*/  UIADD3 UR20, UR12, 0x400, URZ ;  /* 0x000004000c147890 */ /* 0x000fe2000fffe03f */
[----:B------:R-:W-:Y:S01]  /*123d0*/  R2UR UR35, R7 ;  /* 0x00000000072372ca */ /* 0x000fe200000e0000 */
[----:B------:R-:W-:Y:S01]  /*123e0*/  UMOV UR21, 0x40000040 ;  /* 0x4000004000157882 */ /* 0x000fe20000000000 */
[----:B------:R-:W-:Y:S01]  /*123f0*/  R2UR UR23, R9 ;  /* 0x00000000091772ca */ /* 0x000fe200000e0000 */
[----:B------:R-:W-:Y:S01]  /*12400*/  IMAD.MOV.U32 R9, RZ, RZ, 0x40000040 ;  /* 0x40000040ff097424 */ /* 0x000fe200078e00ff */
[----:B------:R-:W-:Y:S01]  /*12410*/  R2UR UR6, R8 ;  /* 0x00000000080672ca */ /* 0x000fe200000e0000 */
[----:B------:R-:W-:Y:S01]  /*12420*/  VIADD R8, R6, 0x6 ;  /* 0x0000000606087836 */ /* 0x000fe20000000000 */
[----:B------:R-:W-:Y:S01]  /*12430*/  QGMMA.64x64x32.F32.E4M3.E4M3 R24, gdesc[UR12], RZ, !UPT, gsb0 ;  /* 0x00e000000c1879f3 */ /* 0x000fe2000c0008ff */
[----:B------:R-:W-:Y:S01]  /*12440*/  UIADD3 UR24, UR12, 0x402, URZ ;  /* 0x000004020c187890 */ /* 0x000fe2000fffe03f */
[----:B------:R-:W-:Y:S01]  /*12450*/  R2UR UR27, R9 ;  /* 0x00000000091b72ca */ /* 0x000fe200000e0000 */
[----:B------:R-:W-:Y:S01]  /*12460*/  UMOV UR25, 0x40000040 ;  /* 0x4000004000197882 */ /* 0x000fe20000000000 */
[----:B------:R-:W-:Y:S01]  /*12470*/  R2UR UR18, R8 ;  /* 0x00000000081272ca */ /* 0x000fe200000e0000 */
[----:B------:R-:W-:Y:S01]  /*12480*/  VIADD R8, R6, 0x200 ;  /* 0x0000020006087836 */ /* 0x000fe20000000000 */
[----:B------:R-:W-:Y:S01]  /*12490*/  UIADD3 UR28, UR12, 0x404, URZ ;  /* 0x000004040c1c7890 */ /* 0x000fe2000fffe03f */
[----:B------:R-:W-:Y:S01]  /*124a0*/  IMAD.MOV.U32 R9, RZ, RZ, 0x40000040 ;  /* 0x40000040ff097424 */ /* 0x000fe200078e00ff */
[----:B------:R-:W-:Y:S01]  /*124b0*/  UMOV UR29, 0x40000040 ;  /* 0x40000040001d7882 */ /* 0x000fe20000000000 */
[----:B------:R-:W-:Y:S01]  /*124c0*/  UIADD3 UR32, UR12, 0x406, URZ ;  /* 0x000004060c207890 */ /* 0x000fe2000fffe03f */
[----:B------:R-:W-:Y:S01]  /*124d0*/  R2UR UR22, R8 ;  /* 0x00000000081672ca */ /* 0x000fe200000e0000 */
[----:B------:R-:W-:Y:S01]  /*124e0*/  VIADD R8, R6, 0x202 ;  /* 0x0000020206087836 */ /* 0x000fe20000000000 */
[----:B------:R-:W-:Y:S01]  /*124f0*/  R2UR UR31, R9 ;  /* 0x00000000091f72ca */ /* 0x000fe200000e0000 */
[----:B------:R-:W-:Y:S01]  /*12500*/  UMOV UR33, 0x40000040 ;  /* 0x4000004000217882 */ /* 0x000fe20000000000 */
[----:B----4-:R-:W0:Y:S01]  /*12510*/  LDC R5, c[0x0][0x448] ;  /* 0x00011200ff057b82 */ /* 0x010e220000000800 */
[----:B------:R-:W-:Y:S01]  /*12520*/  IMAD.MOV.U32 R9, RZ, RZ, -0x40 ;  /* 0xffffffc0ff097424 */ /* 0x000fe200078e00ff */
[----:B------:R-:W-:Y:S01]  /*12530*/  R2UR UR26, R8 ;  /* 0x00000000081a72ca */ /* 0x000fe200000e0000 */
[C---:B------:R-:W-:Y:S01]  /*12540*/  VIADD R8, R6.reuse, 0x204 ;  /* 0x0000020406087836 */ /* 0x040fe20000000000 */
[----:B------:R-:W-:Y:S01]  /*12550*/  ULDC UR55, c[0x0][0x9dc] ;  /* 0x0002770000377ab9 */ /* 0x000fe20000000800 */
[----:B------:R-:W-:Y:S01]  /*12560*/  VIADD R6, R6, 0x206 ;  /* 0x0000020606067836 */ /* 0x000fe20000000000 */
[----:B------:R-:W-:-:S02]  /*12570*/  ULOP3.LUT UR55, URZ, UR55, URZ, 0x33, !UPT ;  /* 0x000000373f377292 */ /* 0x000fc4000f8e333f */
[----:B------:R-:W-:Y:S02]  /*12580*/  R2UR UR30, R8 ;  /* 0x00000000081e72ca */ /* 0x000fe400000e0000 */
[----:B------:R-:W-:Y:S02]  /*12590*/  R2UR UR34, R6 ;  /* 0x00000000062272ca */ /* 0x000fe400000e0000 */
[----:B0-----:R-:W-:Y:S01]  /*125a0*/  ISETP.NE.AND P2, PT, R5, 0x1, PT ;  /* 0x000000010500780c */ /* 0x001fe20003f45270 */
[----:B------:R-:W-:-:S12]  /*125b0*/  IMAD.IADD R5, R202, 0x1, R199 ;  /* 0x00000001ca057824 */ /* 0x000fd800078e02c7 */
[----:B------:R-:W0:Y:S08]  /*125c0*/  @P2 LDC R6, c[0x0][0x44c] ;  /* 0x00011300ff062b82 */ /* 0x000e300000000800 */
[----:B------:R-:W1:Y:S01]  /*125d0*/  @P2 LDC R7, c[0x0][0x450] ;  /* 0x00011400ff072b82 */ /* 0x000e620000000800 */
[----:B0-----:R-:W-:Y:S01]  /*125e0*/  @P2 IMAD.HI.U32 R6, R5, R6, RZ ;  /* 0x0000000605062227 */ /* 0x001fe200078e00ff */
        /* <DEDUP_REMOVED lines=35> */
[----:B0-----:R-:W-:Y:S01]  /*12820*/  IMAD.MOV.U32 R44, RZ, RZ, R5 ;  /* 0x000000ffff2c7224 */ /* 0x001fe200078e0005 */
[----:B-1----:R-:W-:Y:S01]  /*12830*/  @P2 SHF.R.U32.HI R44, RZ, R7, R6 ;  /* 0x00000007ff2c2219 */ /* 0x002fe20000011606 */
[----:B------:R-:W-:Y:S01]  /*12840*/  @!P1 VIADD R5, R11, 0x28440 ;  /* 0x000284400b059836 */ /* 0x000fe20000000000 */
[----:B------:R-:W0:Y:S01]  /*12850*/  LDC.64 R6, c[0x0][0x9e0] ;  /* 0x00027800ff067b82 */ /* 0x000e220000000a00 */
[----:B------:R1:W3:Y:S01]  /*12860*/  MUFU.TANH R10, R28 ;  /* 0x0000001c000a7308 */ /* 0x0002e20000002400 */
[C---:B------:R-:W-:Y:S01]  /*12870*/  FMUL.FTZ R20, R2.reuse, R31 ;  /* 0x0000001f02147220 */ /* 0x040fe20000410000 */
[----:B------:R-:W4:Y:S01]  /*12880*/  SHFL.IDX PT, R38, R44, RZ, 0x1c1f ;  /* 0x001c1fff2c267589 */ /* 0x000f2200000e0000 */
[----:B------:R-:W-:Y:S01]  /*12890*/  FMUL.FTZ R21, R2, R34 ;  /* 0x0000002202157220 */ /* 0x000fe20000410000 */
[----:B------:R-:W-:-:S02]  /*128a0*/  IMAD R47, R164, R9, 0x40 ;  /* 0x00000040a42f7424 */ /* 0x000fc400078e0209 */
[C---:B------:R-:W-:Y:S01]  /*128b0*/  FMUL.FTZ R24, R2.reuse, R35 ;  /* 0x0000002302187220 */ /* 0x040fe20000410000 */
[C---:B------:R-:W-:Y:S01]  /*128c0*/  FMUL.FTZ R36, R2.reuse, R36 ;  /* 0x0000002402247220 */ /* 0x040fe20000410000 */
[C---:B------:R-:W-:Y:S01]  /*128d0*/  FMUL.FTZ R37, R2.reuse, R37 ;  /* 0x0000002502257220 */ /* 0x040fe20000410000 */
[----:B------:R5:W0:Y:S01]  /*128e0*/  MUFU.TANH R12, R29 ;  /* 0x0000001d000c7308 */ /* 0x000a220000002400 */
[C---:B------:R-:W-:Y:S01]  /*128f0*/  FMUL.FTZ R26, R2.reuse, R39 ;  /* 0x00000027021a7220 */ /* 0x040fe20000410000 */
[C---:B------:R-:W-:Y:S01]  /*12900*/  FMUL.FTZ R27, R2.reuse, R42 ;  /* 0x0000002a021b7220 */ /* 0x040fe20000410000 */
[C---:B-1----:R-:W-:Y:S01]  /*12910*/  FMUL.FTZ R28, R2.reuse, R43 ;  /* 0x0000002b021c7220 */ /* 0x042fe20000410000 */
[C---:B------:R-:W-:Y:S01]  /*12920*/  FMUL.FTZ R48, R2.reuse, R48 ;  /* 0x0000003002307220 */ /* 0x040fe20000410000 */
[C---:B------:R-:W-:Y:S01]  /*12930*/  FMUL.FTZ R49, R2.reuse, R49 ;  /* 0x0000003102317220 */ /* 0x040fe20000410000 */
[C---:B------:R-:W-:Y:S01]  /*12940*/  FMUL.FTZ R31, R2.reuse, R50 ;  /* 0x00000032021f7220 */ /* 0x040fe20000410000 */
[C---:B------:R-:W-:Y:S01]  /*12950*/  FMUL.FTZ R52, R2.reuse, R52 ;  /* 0x0000003402347220 */ /* 0x040fe20000410000 */
[----:B------:R1:W0:Y:S01]  /*12960*/  MUFU.TANH R56, R32 ;  /* 0x0000002000387308 */ /* 0x0002220000002400 */
[C---:B-----5:R-:W-:Y:S01]  /*12970*/  FMUL.FTZ R29, R2.reuse, R46 ;  /* 0x0000002e021d7220 */ /* 0x060fe20000410000 */
[C---:B------:R-:W-:Y:S01]  /*12980*/  FMUL.FTZ R53, R2.reuse, R53 ;  /* 0x0000003502357220 */ /* 0x040fe20000410000 */
[C---:B------:R-:W-:Y:S01]  /*12990*/  FMUL.FTZ R34, R2.reuse, R55 ;  /* 0x0000003702227220 */ /* 0x040fe20000410000 */
[C---:B------:R-:W-:Y:S01]  /*129a0*/  FMUL.FTZ R40, R2.reuse, R40 ;  /* 0x0000002802287220 */ /* 0x040fe20000410000 */
[C---:B------:R-:W-:Y:S01]  /*129b0*/  FMUL.FTZ R41, R2.reuse, R41 ;  /* 0x0000002902297220 */ /* 0x040fe20000410000 */
[----:B------:R-:W-:Y:S01]  /*129c0*/  @!P1 PRMT R5, RZ, 0x654, R5 ;  /* 0x00000654ff059816 */ /* 0x000fe20000000005 */
[C---:B------:R-:W-:Y:S01]  /*129d0*/  FMUL.FTZ R45, R2.reuse, R45 ;  /* 0x0000002d022d7220 */ /* 0x040fe20000410000 */
[----:B------:R5:W0:Y:S01]  /*129e0*/  MUFU.TANH R57, R33 ;  /* 0x0000002100397308 */ /* 0x000a220000002400 */
[----:B-1----:R-:W-:Y:S01]  /*129f0*/  FMUL.FTZ R32, R2, R51 ;  /* 0x0000003302207220 */ /* 0x002fe20000410000 */
[----:B0-----:R-:W-:Y:S01]  /*12a00*/  ISETP.GE.AND P3, PT, R7, 0x1, PT ;  /* 0x000000010700780c */ /* 0x001fe20003f66270 */
[----:B------:R0:W-:Y:S01]  /*12a10*/  @!P1 SYNCS.ARRIVE.TRANS64.RED.A1T0 RZ, [R5+URZ], RZ ;  /* 0x000000ff05ff99a7 */ /* 0x0001e2000810043f */
[----:B------:R-:W-:-:S02]  /*12a20*/  IADD3 R8, -R196, 0x1, R47 ;  /* 0x00000001c4087810 */ /* 0x000fc40007ffe12f */
[----:B------:R-:W-:Y:S02]  /*12a30*/  IADD3 R51, -R196, R197, R47 ;  /* 0x000000c5c4337210 */ /* 0x000fe40007ffe12f */
[----:B------:R-:W1:Y:S01]  /*12a40*/  MUFU.TANH R13, R13 ;  /* 0x0000000d000d7308 */ /* 0x000e620000002400 */
[----:B-----5:R-:W-:Y:S01]  /*12a50*/  FMUL.FTZ R33, R2, R54 ;  /* 0x0000003602217220 */ /* 0x020fe20000410000 */
[----:B------:R-:W-:Y:S02]  /*12a60*/  LEA R50, R164, 0xffffffc0, 0x6 ;  /* 0xffffffc0a4327811 */ /* 0x000fe400078e30ff */
[----:B0-----:R-:W-:-:S04]  /*12a70*/  IADD3 R5, -R195, R8, R197 ;  /* 0x00000008c3057210 */ /* 0x001fc80007ffe1c5 */
[----:B------:R-:W0:Y:S01]  /*12a80*/  MUFU.TANH R3, R3 ;  /* 0x0000000300037308 */ /* 0x000e220000002400 */
[C---:B------:R-:W-:Y:S02]  /*12a90*/  VIADD R55, R5.reuse, UR55 ;  /* 0x0000003705377c36 */ /* 0x040fe40008000000 */
[----:B------:R-:W-:-:S05]  /*12aa0*/  IMAD.IADD R54, R5, 0x1, R6 ;  /* 0x0000000105367824 */ /* 0x000fca00078e0206 */
[----:B------:R-:W0:Y:S01]  /*12ab0*/  MUFU.TANH R0, R0 ;  /* 0x0000000000007308 */ /* 0x000e220000002400 */
[----:B----4-:R-:W-:-:S07]  /*12ac0*/  VIADDMNMX R46, R38, R54, R51, PT ;  /* 0x00000036262e7246 */ /* 0x010fce0003800133 */
        /* <DEDUP_REMOVED lines=23> */
[----:B------:R5:W0:Y:S02]  /*12c40*/  MUFU.TANH R60, R45 ;  /* 0x0000002d003c7308 */ /* 0x000a240000002400 */
[----:B-----5:R-:W-:Y:S01]  /*12c50*/  IADD3 R45, R55, R38, RZ ;  /* 0x00000026372d7210 */ /* 0x020fe20007ffe0ff */
[----:B-1234-:R-:W-:Y:S06]  /*12c60*/  @!P3 BRA `(.L_x_1548) ;  /* 0x000000000050b947 */ /* 0x01efec0003800000 */
[----:B------:R-:W-:Y:S01]  /*12c70*/  IADD3 R5, -R195, R197, R38 ;  /* 0x000000c5c3057210 */ /* 0x000fe20007ffe126 */
[----:B------:R-:W-:Y:S03]  /*12c80*/  BSSY B0, `(.L_x_1549) ;  /* 0x000000e000007945 */ /* 0x000fe60003800000 */
        /* <DEDUP_REMOVED lines=9> */
.L_x_1550:
[----:B------:R-:W-:-:S13]  /*12d20*/  ISETP.NE.AND P4, PT, R7, 0x1, PT ;  /* 0x000000010700780c */ /* 0x000fda0003f85270 */
[----:B------:R-:W1:Y:S02]  /*12d30*/  @P4 LDC.64 R8, c[0x0][0x9e8] ;  /* 0x00027a00ff084b82 */ /* 0x000e640000000a00 */
[----:B-1----:R-:W-:-:S05]  /*12d40*/  @P4 IMAD.HI.U32 R8, R5, R8, RZ ;  /* 0x0000000805084227 */ /* 0x002fca00078e00ff */
[----:B------:R-:W-:-:S07]  /*12d50*/  @P4 SHF.R.U32.HI R5, RZ, R9, R8 ;  /* 0x00000009ff054219 */ /* 0x000fce0000011608 */
.L_x_1551:
[----:B------:R-:W-:Y:S05]  /*12d60*/  BSYNC B0 ;  /* 0x0000000000007941 */ /* 0x000fea0003800000 */
.L_x_1549:
[----:B------:R-:W-:-:S04]  /*12d70*/  IMAD R5, R5, R7, -R50 ;  /* 0x0000000705057224 */ /* 0x000fc800078e0a32 */
[----:B------:R-:W-:-:S05]  /*12d80*/  IMAD.IADD R8, R5, 0x1, -R196 ;  /* 0x0000000105087824 */ /* 0x000fca00078e0ac4 */
[----:B------:R-:W-:Y:S02]  /*12d90*/  VIMNMX R45, R45, R8, !PT ;  /* 0x000000082d2d7248 */ /* 0x000fe40007fe0100 */
[----:B------:R-:W-:-:S07]  /*12da0*/  VIADDMNMX R46, R8, R7, R46, PT ;  /* 0x00000007082e7246 */ /* 0x000fce000380012e */
.L_x_1548:
[C---:B------:R-:W-:Y:S01]  /*12db0*/  ISETP.GE.AND P4, PT, R47.reuse, 0x2, PT ;  /* 0x000000022f00780c */ /* 0x040fe20003f86270 */
[----:B------:R-:W1:Y:S01]  /*12dc0*/  SHFL.IDX PT, R44, R44, 0x1, 0x1c1f ;  /* 0x003c1f002c2c7f89 */ /* 0x000e6200000e0000 */
[----:B------:R-:W-:Y:S02]  /*12dd0*/  ISETP.GE.AND P6, PT, R47, 0x9, PT ;  /* 0x000000092f00780c */ /* 0x000fe40003fc6270 */
[----:B------:R-:W-:Y:S02]  /*12de0*/  ISETP.GT.AND P5, PT, R45, 0x1, !P4 ;  /* 0x000000012d00780c */ /* 0x000fe400067a4270 */
[----:B------:R-:W-:Y:S02]  /*12df0*/  P2R R61, PR, RZ, 0x40 ;  /* 0x00000040ff3d7803 */ /* 0x000fe40000000000 */
[----:B------:R-:W-:-:S04]  /*12e00*/  ISETP.LT.OR P5, PT, R46, 0x2, P5 ;  /* 0x000000022e00780c */ /* 0x000fc80002fa1670 */
[----:B0-----:R-:W-:Y:S02]  /*12e10*/  FSEL R43, R3, -INF , !P5 ;  /* 0xff800000032b7808 */ /* 0x001fe40006800000 */
[----:B------:R-:W-:Y:S02]  /*12e20*/  ISETP.GT.AND P5, PT, R45, 0x8, !P6 ;  /* 0x000000082d00780c */ /* 0x000fe400077a4270 */
[----:B------:R-:W-:Y:S02]  /*12e30*/  ISETP.GE.AND P6, PT, R47, 0xa, PT ;  /* 0x0000000a2f00780c */ /* 0x000fe40003fc6270 */
[----:B------:R-:W-:Y:S02]  /*12e40*/  ISETP.LT.OR P5, PT, R46, 0x9, P5 ;  /* 0x000000092e00780c */ /* 0x000fe40002fa1670 */
[----:B------:R-:W-:Y:S02]  /*12e50*/  P2R R62, PR, RZ, 0x40 ;  /* 0x00000040ff3e7803 */ /* 0x000fe40000000000 */
[----:B------:R-:W-:-:S02]  /*12e60*/  FSEL R42, R10, -INF , !P5 ;  /* 0xff8000000a2a7808 */ /* 0x000fc40006800000 */
[----:B------:R-:W-:Y:S02]  /*12e70*/  ISETP.GT.AND P5, PT, R45, 0x9, !P6 ;  /* 0x000000092d00780c */ /* 0x000fe400077a4270 */
[----:B------:R-:W-:Y:S02]  /*12e80*/  ISETP.GE.AND P6, PT, R47, 0x11, PT ;  /* 0x000000112f00780c */ /* 0x000fe40003fc6270 */
[----:B------:R-:W-:Y:S02]  /*12e90*/  ISETP.LT.OR P5, PT, R46, 0xa, P5 ;  /* 0x0000000a2e00780c */ /* 0x000fe40002fa1670 */
[----:B------:R-:W-:Y:S02]  /*12ea0*/  P2R R63, PR, RZ, 0x40 ;  /* 0x00000040ff3f7803 */ /* 0x000fe40000000000 */
[----:B------:R-:W-:Y:S02]  /*12eb0*/  FSEL R41, R12, -INF , !P5 ;  /* 0xff8000000c297808 */ /* 0x000fe40006800000 */
[----:B------:R-:W-:-:S02]  /*12ec0*/  ISETP.GT.AND P5, PT, R45, 0x10, !P6 ;  /* 0x000000102d00780c */ /* 0x000fc400077a4270 */
[----:B------:R-:W-:Y:S02]  /*12ed0*/  ISETP.GE.AND P6, PT, R47, 0x12, PT ;  /* 0x000000122f00780c */ /* 0x000fe40003fc6270 */
[----:B------:R-:W-:-:S04]  /*12ee0*/  ISETP.LT.OR P5, PT, R46, 0x11, P5 ;  /* 0x000000112e00780c */ /* 0x000fc80002fa1670 */
        /* <DEDUP_REMOVED lines=18> */
[C---:B------:R-:W-:Y:S02]  /*13010*/  ISETP.LT.OR P5, PT, R46.reuse, 0x21, P5 ;  /* 0x000000212e00780c */ /* 0x040fe40002fa1670 */
        /* <DEDUP_REMOVED lines=38> */
[----:B-1----:R-:W-:-:S03]  /*13280*/  IMAD.IADD R45, R55, 0x1, R44 ;  /* 0x00000001372d7824 */ /* 0x002fc600078e022c */
[----:B------:R-:W-:Y:S02]  /*13290*/  ISETP.LT.OR P6, PT, R46, 0x3a, P6 ;  /* 0x0000003a2e00780c */ /* 0x000fe400037c1670 */
[----:B------:R-:W-:Y:S02]  /*132a0*/  VIADDMNMX R46, R44, R54, R51, PT ;  /* 0x000000362c2e7246 */ /* 0x000fe40003800133 */
[----:B------:R-:W-:Y:S01]  /*132b0*/  FSEL R13, R53, -INF , !P6 ;  /* 0xff800000350d7808 */ /* 0x000fe20007000000 */
[----:B------:R-:W-:Y:S08]  /*132c0*/  @!P3 BRA `(.L_x_1552) ;  /* 0x000000000050b947 */ /* 0x000ff00003800000 */
[----:B------:R-:W-:Y:S01]  /*132d0*/  IADD3 R44, -R195, R197, R44 ;  /* 0x000000c5c32c7210 */ /* 0x000fe20007ffe12c */
[----:B------:R-:W-:Y:S03]  /*132e0*/  BSSY B0, `(.L_x_1553) ;  /* 0x000000e000007945 */ /* 0x000fe60003800000 */
        /* <DEDUP_REMOVED lines=9> */
.L_x_1554:
[----:B------:R-:W-:-:S13]  /*13380*/  ISETP.NE.AND P6, PT, R7, 0x1, PT ;  /* 0x000000010700780c */ /* 0x000fda0003fc5270 */
[----:B------:R-:W0:Y:S02]  /*13390*/  @P6 LDC.64 R8, c[0x0][0x9e8] ;  /* 0x00027a00ff086b82 */ /* 0x000e240000000a00 */
[----:B0-----:R-:W-:-:S05]  /*133a0*/  @P6 IMAD.HI.U32 R8, R44, R8, RZ ;  /* 0x000000082c086227 */ /* 0x001fca00078e00ff */
[----:B------:R-:W-:-:S07]  /*133b0*/  @P6 SHF.R.U32.HI R44, RZ, R9, R8 ;  /* 0x00000009ff2c6219 */ /* 0x000fce0000011608 */
.L_x_1555:
[----:B------:R-:W-:Y:S05]  /*133c0*/  BSYNC B0 ;  /* 0x0000000000007941 */ /* 0x000fea0003800000 */
.L_x_1553:
[----:B------:R-:W-:-:S04]  /*133d0*/  IMAD R9, R44, R7, -R50 ;  /* 0x000000072c097224 */ /* 0x000fc800078e0a32 */
[----:B------:R-:W-:-:S05]  /*133e0*/  IMAD.IADD R8, R9, 0x1, -R196 ;  /* 0x0000000109087824 */ /* 0x000fca00078e0ac4 */
[----:B------:R-:W-:Y:S02]  /*133f0*/  VIMNMX R45, R45, R8, !PT ;  /* 0x000000082d2d7248 */ /* 0x000fe40007fe0100 */
[----:B------:R-:W-:-:S07]  /*13400*/  VIADDMNMX R46, R8, R7, R46, PT ;  /* 0x00000007082e7246 */ /* 0x000fce000380012e */
.L_x_1552:
[----:B------:R-:W-:Y:S01]  /*13410*/  ISETP.GT.AND P4, PT, R45, 0x1, !P4 ;  /* 0x000000012d00780c */ /* 0x000fe20006784270 */
[----:B------:R-:W-:Y:S01]  /*13420*/  ULDC UR56, c[0x0][0x988] ;  /* 0x0002620000387ab9 */ /* 0x000fe20000000800 */
[----:B------:R-:W-:Y:S02]  /*13430*/  ISETP.NE.AND P6, PT, R62, RZ, PT ;  /* 0x000000ff3e00720c */ /* 0x000fe40003fc5270 */
[----:B------:R-:W-:Y:S02]  /*13440*/  ISETP.LT.OR P4, PT, R46, 0x2, P4 ;  /* 0x000000022e00780c */ /* 0x000fe40002781670 */
[----:B------:R-:W-:Y:S02]  /*13450*/  FMNMX.FTZ R9, R49, R43, !PT ;  /* 0x0000002b31097209 */ /* 0x000fe40007810000 */
[----:B------:R-:W-:Y:S02]  /*13460*/  FSEL R14, R14, -INF , !P4 ;  /* 0xff8000000e0e7808 */ /* 0x000fe40006000000 */
[----:B------:R-:W-:-:S02]  /*13470*/  ISETP.NE.AND P4, PT, R61, RZ, PT ;  /* 0x000000ff3d00720c */ /* 0x000fc40003f85270 */
[C---:B------:R-:W-:Y:S02]  /*13480*/  ISETP.GT.AND P5, PT, R45.reuse, 0x38, !P5 ;  /* 0x000000382d00780c */ /* 0x040fe40006fa4270 */
[----:B------:R-:W-:Y:S02]  /*13490*/  ISETP.GT.AND P4, PT, R45, 0x8, !P4 ;  /* 0x000000082d00780c */ /* 0x000fe40006784270 */
[C---:B------:R-:W-:Y:S02]  /*134a0*/  ISETP.LT.OR P5, PT, R46.reuse, 0x39, P5 ;  /* 0x000000392e00780c */ /* 0x040fe40002fa1670 */
[----:B------:R-:W-:Y:S02]  /*134b0*/  ISETP.LT.OR P4, PT, R46, 0x9, P4 ;  /* 0x000000092e00780c */ /* 0x000fe40002781670 */
[----:B------:R-:W-:Y:S02]  /*134c0*/  FSEL R33, R33, -INF , !P5 ;  /* 0xff80000021217808 */ /* 0x000fe40006800000 */
[----:B------:R-:W-:-:S02]  /*134d0*/  FSEL R15, R15, -INF , !P4 ;  /* 0xff8000000f0f7808 */ /* 0x000fc40006000000 */
[----:B------:R-:W-:Y:S02]  /*134e0*/  ISETP.GT.AND P4, PT, R45, 0x9, !P6 ;  /* 0x000000092d00780c */ /* 0x000fe40007784270 */
[----:B------:R-:W-:Y:S02]  /*134f0*/  ISETP.NE.AND P6, PT, R48, RZ, PT ;  /* 0x000000ff3000720c */ /* 0x000fe40003fc5270 */
[----:B------:R-:W-:-:S04]  /*13500*/  ISETP.LT.OR P4, PT, R46, 0xa, P4 ;  /* 0x0000000a2e00780c */ /* 0x000fc80002781670 */
[----:B------:R-:W-:Y:S02]  /*13510*/  FSEL R20, R20, -INF , !P4 ;  /* 0xff80000014147808 */ /* 0x000fe40006000000 */
[----:B------:R-:W-:-:S04]  /*13520*/  ISETP.NE.AND P4, PT, R63, RZ, PT ;  /* 0x000000ff3f00720c */ /* 0x000fc80003f85270 */
[----:B------:R-:W-:-:S04]  /*13530*/  ISETP.GT.AND P4, PT, R45, 0x10, !P4 ;  /* 0x000000102d00780c */ /* 0x000fc80006784270 */
        /* <DEDUP_REMOVED lines=38> */
[----:B------:R-:W-:Y:S02]  /*137a0*/  ISETP.GT.AND P4, PT, R45, RZ, !P6 ;  /* 0x000000ff2d00720c */ /* 0x000fe40007784270 */
[----:B------:R-:W-:Y:S02]  /*137b0*/  ISETP.NE.AND P6, PT, R52, RZ, PT ;  /* 0x000000ff3400720c */ /* 0x000fe40003fc5270 */
[----:B------:R-:W-:-:S04]  /*137c0*/  ISETP.LT.OR P4, PT, R46, 0x1, P4 ;  /* 0x000000012e00780c */ /* 0x000fc80002781670 */
[----:B------:R-:W-:Y:S02]  /*137d0*/  FSEL R47, R0, -INF , !P4 ;  /* 0xff800000002f7808 */ /* 0x000fe40006000000 */
[----:B------:R-:W-:-:S04]  /*137e0*/  FMNMX.FTZ R0, R42, R9, !PT ;  /* 0x000000092a007209 */ /* 0x000fc80007810000 */
        /* <DEDUP_REMOVED lines=12> */
[----:B------:R-:W-:-:S05]  /*138b0*/  FMNMX.FTZ R44, R13, R0, !PT ;  /* 0x000000000d2c7209 */ /* 0x000fca0007810000 */
[----:B------:R-:W0:Y:S02]  /*138c0*/  SHFL.BFLY PT, R9, R44, 0x2, 0x1f ;  /* 0x0c401f002c097f89 */ /* 0x000e2400000e0000 */
[----:B0-----:R-:W-:-:S05]  /*138d0*/  FMNMX.FTZ R48, R44, R9, !PT ;  /* 0x000000092c307209 */ /* 0x001fca0007810000 */
[----:B------:R-:W0:Y:S02]  /*138e0*/  SHFL.BFLY PT, R9, R48, 0x1, 0x1f ;  /* 0x0c201f0030097f89 */ /* 0x000e2400000e0000 */
[----:B0-----:R-:W-:Y:S01]  /*138f0*/  FMNMX.FTZ R8, R48, R9, !PT ;  /* 0x0000000930087209 */ /* 0x001fe20007810000 */
[----:B------:R-:W-:-:S03]  /*13900*/  IMAD.U32 R9, RZ, RZ, UR56 ;  /* 0x00000038ff097e24 */ /* 0x000fc6000f8e00ff */
[C---:B------:R-:W-:Y:S01]  /*13910*/  FSETP.NEU.FTZ.AND P4, PT, R8.reuse, -INF , PT ;  /* 0xff8000000800780b */ /* 0x040fe20003f9d000 */
[----:B------:R-:W-:-:S05]  /*13920*/  FFMA.FTZ R0, R8, R9, -8 ;  /* 0xc100000008007423 */ /* 0x000fca0000010009 */
[----:B------:R-:W-:Y:S02]  /*13930*/  FSEL R50, R0, RZ, P4 ;  /* 0x000000ff00327208 */ /* 0x000fe40002000000 */
[----:B------:R-:W-:Y:S02]  /*13940*/  FMNMX.FTZ R0, R47, R14, !PT ;  /* 0x0000000e2f007209 */ /* 0x000fe40007810000 */
[----:B------:R-:W-:Y:S01]  /*13950*/  ISETP.GT.AND P4, PT, R45, 0x39, !P6 ;  /* 0x000000392d00780c */ /* 0x000fe20007784270 */
[----:B------:R-:W-:-:S01]  /*13960*/  FFMA.FTZ R44, R49, UR56, -R50 ;  /* 0x00000038312c7c23 */ /* 0x000fc20008010832 */
[----:B------:R-:W-:Y:S01]  /*13970*/  FMNMX.FTZ R9, R15, R0, !PT ;  /* 0x000000000f097209 */ /* 0x000fe20007810000 */
[----:B------:R-:W-:-:S01]  /*13980*/  FFMA.FTZ R43, R43, UR56, -R50 ;  /* 0x000000382b2b7c23 */ /* 0x000fc20008010832 */
[----:B------:R-:W-:Y:S01]  /*13990*/  ISETP.LT.OR P4, PT, R46, 0x3a, P4 ;  /* 0x0000003a2e00780c */ /* 0x000fe20002781670 */
[----:B------:R-:W-:-:S01]  /*139a0*/  FFMA.FTZ R42, R42, UR56, -R50 ;  /* 0x000000382a2a7c23 */ /* 0x000fc20008010832 */
[----:B------:R-:W-:Y:S01]  /*139b0*/  FMNMX.FTZ R0, R20, R9, !PT ;  /* 0x0000000914007209 */ /* 0x000fe20007810000 */
[----:B------:R-:W-:Y:S01]  /*139c0*/  MUFU.EX2 R44, R44 ;  /* 0x0000002c002c7308 */ /* 0x000fe20000000800 */
[----:B------:R-:W-:Y:S01]  /*139d0*/  FSEL R34, R34, -INF , !P4 ;  /* 0xff80000022227808 */ /* 0x000fe20006000000 */
[--C-:B------:R-:W-:Y:S01]  /*139e0*/  FFMA.FTZ R41, R41, UR56, -R50.reuse ;  /* 0x0000003829297c23 */ /* 0x100fe20008010832 */
[----:B------:R-:W-:Y:S01]  /*139f0*/  FMNMX.FTZ R9, R21, R0, !PT ;  /* 0x0000000015097209 */ /* 0x000fe20007810000 */
[--C-:B------:R-:W-:Y:S01]  /*13a00*/  FFMA.FTZ R40, R40, UR56, -R50.reuse ;  /* 0x0000003828287c23 */ /* 0x100fe20008010832 */
[----:B------:R-:W-:-:S01]  /*13a10*/  FFMA.FTZ R38, R38, UR56, -R50 ;  /* 0x0000003826267c23 */ /* 0x000fc20008010832 */
        /* <DEDUP_REMOVED lines=9> */
[----:B------:R-:W-:Y:S01]  /*13ab0*/  FMNMX.FTZ R0, R26, R9, !PT ;  /* 0x000000091a007209 */ /* 0x000fe20007810000 */
[----:B------:R-:W1:Y:S01]  /*13ac0*/  MUFU.EX2 R42, R42 ;  /* 0x0000002a002a7308 */ /* 0x000e620000000800 */
[----:B------:R-:W-:-:S01]  /*13ad0*/  FFMA.FTZ R35, R35, UR56, -R50 ;  /* 0x0000003823237c23 */ /* 0x000fc20008010832 */
[--C-:B------:R-:W-:Y:S01]  /*13ae0*/  FFMA.FTZ R3, R3, UR56, -R50.reuse ;  /* 0x0000003803037c23 */ /* 0x100fe20008010832 */
[----:B------:R-:W-:Y:S01]  /*13af0*/  FMNMX.FTZ R9, R27, R0, !PT ;  /* 0x000000001b097209 */ /* 0x000fe20007810000 */
[--C-:B------:R-:W-:Y:S01]  /*13b00*/  FFMA.FTZ R5, R5, UR56, -R50.reuse ;  /* 0x0000003805057c23 */ /* 0x100fe20008010832 */
[----:B------:R-:W-:-:S02]  /*13b10*/  FFMA.FTZ R10, R10, UR56, -R50 ;  /* 0x000000380a0a7c23 */ /* 0x000fc40008010832 */
[----:B------:R-:W-:Y:S01]  /*13b20*/  FMNMX.FTZ R0, R28, R9, !PT ;  /* 0x000000091c007209 */ /* 0x000fe20007810000 */
[----:B------:R-:W2:Y:S03]  /*13b30*/  MUFU.EX2 R41, R41 ;  /* 0x0000002900297308 */ /* 0x000ea60000000800 */
        /* <DEDUP_REMOVED lines=8> */
[----:B------:R-:W3:Y:S04]  /*13bc0*/  MUFU.EX2 R37, R37 ;  /* 0x0000002500257308 */ /* 0x000ee80000000800 */
[----:B------:R-:W4:Y:S04]  /*13bd0*/  SHFL.BFLY PT, R0, R9, 0x2, 0x1f ;  /* 0x0c401f0009007f89 */ /* 0x000f2800000e0000 */
[----:B------:R-:W5:Y:S08]  /*13be0*/  MUFU.EX2 R39, R39 ;  /* 0x0000002700277308 */ /* 0x000f700000000800 */
[----:B------:R-:W-:Y:S08]  /*13bf0*/  MUFU.EX2 R12, R12 ;  /* 0x0000000c000c7308 */ /* 0x000ff00000000800 */
[----:B------:R-:W5:Y:S01]  /*13c00*/  MUFU.EX2 R11, R11 ;  /* 0x0000000b000b7308 */ /* 0x000f620000000800 */
[----:B----4-:R-:W-:-:S07]  /*13c10*/  FMNMX.FTZ R0, R9, R0, !PT ;  /* 0x0000000009007209 */ /* 0x010fce0007810000 */
[----:B------:R-:W-:Y:S01]  /*13c20*/  MUFU.EX2 R36, R36 ;  /* 0x0000002400247308 */ /* 0x000fe20000000800 */
[----:B------:R-:W4:Y:S07]  /*13c30*/  SHFL.BFLY PT, R9, R0, 0x1, 0x1f ;  /* 0x0c201f0000097f89 */ /* 0x000f2e00000e0000 */
[----:B------:R-:W-:Y:S08]  /*13c40*/  MUFU.EX2 R35, R35 ;  /* 0x0000002300237308 */ /* 0x000ff00000000800 */
[----:B------:R-:W-:Y:S08]  /*13c50*/  MUFU.EX2 R3, R3 ;  /* 0x0000000300037308 */ /* 0x000ff00000000800 */
[----:B------:R-:W-:Y:S01]  /*13c60*/  MUFU.EX2 R5, R5 ;  /* 0x0000000500057308 */ /* 0x000fe20000000800 */
[----:B----4-:R-:W-:Y:S01]  /*13c70*/  FMNMX.FTZ R9, R0, R9, !PT ;  /* 0x0000000900097209 */ /* 0x010fe20007810000 */
[----:B------:R-:W-:-:S03]  /*13c80*/  IMAD.U32 R0, RZ, RZ, UR56 ;  /* 0x00000038ff007e24 */ /* 0x000fc6000f8e00ff */
[C---:B------:R-:W-:Y:S01]  /*13c90*/  FSETP.NEU.FTZ.AND P4, PT, R9.reuse, -INF , PT ;  /* 0xff8000000900780b */ /* 0x040fe20003f9d000 */
[----:B------:R-:W-:-:S02]  /*13ca0*/  FFMA.FTZ R0, R9, R0, -8 ;  /* 0xc100000009007423 */ /* 0x000fc40000010000 */
[----:B------:R-:W-:Y:S03]  /*13cb0*/  MUFU.EX2 R10, R10 ;  /* 0x0000000a000a7308 */ /* 0x000fe60000000800 */
[----:B------:R-:W-:-:S05]  /*13cc0*/  FSEL R45, R0, RZ, P4 ;  /* 0x000000ff002d7208 */ /* 0x000fca0002000000 */
[--C-:B------:R-:W-:Y:S01]  /*13cd0*/  FFMA.FTZ R47, R47, UR56, -R45.reuse ;  /* 0x000000382f2f7c23 */ /* 0x100fe2000801082d */
[----:B------:R-:W-:-:S01]  /*13ce0*/  FFMA.FTZ R14, R14, UR56, -R45 ;  /* 0x000000380e0e7c23 */ /* 0x000fc2000801082d */
[--C-:B------:R-:W-:Y:S01]  /*13cf0*/  FFMA.FTZ R15, R15, UR56, -R45.reuse ;  /* 0x000000380f0f7c23 */ /* 0x100fe2000801082d */
[----:B------:R-:W-:-:S01]  /*13d00*/  FFMA.FTZ R20, R20, UR56, -R45 ;  /* 0x0000003814147c23 */ /* 0x000fc2000801082d */
[--C-:B------:R-:W-:Y:S01]  /*13d10*/  FFMA.FTZ R21, R21, UR56, -R45.reuse ;  /* 0x0000003815157c23 */ /* 0x100fe2000801082d */
[----:B------:R0:W-:Y:S01]  /*13d20*/  MUFU.EX2 R0, R13 ;  /* 0x0000000d00007308 */ /* 0x0001e20000000800 */
        /* <DEDUP_REMOVED lines=8> */
[----:B0-----:R-:W-:-:S01]  /*13db0*/  FADD.FTZ R13, R44, R43 ;  /* 0x0000002b2c0d7221 */ /* 0x001fc20000010000 */
[--C-:B------:R-:W-:Y:S01]  /*13dc0*/  FFMA.FTZ R31, R31, UR56, -R45.reuse ;  /* 0x000000381f1f7c23 */ /* 0x100fe2000801082d */
[----:B------:R-:W-:-:S01]  /*13dd0*/  FFMA.FTZ R32, R32, UR56, -R45 ;  /* 0x0000003820207c23 */ /* 0x000fc2000801082d */
[----:B------:R-:W-:Y:S01]  /*13de0*/  FFMA.FTZ R33, R33, UR56, -R45 ;  /* 0x0000003821217c23 */ /* 0x000fe2000801082d */
[----:B-1----:R-:W-:-:S01]  /*13df0*/  FADD.FTZ R46, R42, R13 ;  /* 0x0000000d2a2e7221 */ /* 0x002fc20000010000 */
[----:B--2---:R-:W-:Y:S01]  /*13e00*/  F2FP.SATFINITE.E4M3.F32.PACK_AB_MERGE_C R13, R41, R42, RZ ;  /* 0x0000002a290d723e */ /* 0x004fe200048070ff */
[----:B------:R-:W-:-:S01]  /*13e10*/  FFMA.FTZ R34, R34, UR56, -R45 ;  /* 0x0000003822227c23 */ /* 0x000fc2000801082d */
[----:B------:R-:W0:Y:S01]  /*13e20*/  MUFU.EX2 R14, R14 ;  /* 0x0000000e000e7308 */ /* 0x000e220000000800 */
[----:B------:R-:W-:-:S01]  /*13e30*/  FADD.FTZ R41, R41, R46 ;  /* 0x0000002e29297221 */ /* 0x000fc20000010000 */
[----:B------:R-:W-:-:S02]  /*13e40*/  F2FP.SATFINITE.E4M3.F32.PACK_AB_MERGE_C R188, R43, R44, R13 ;  /* 0x0000002c2bbc723e */ /* 0x000fc4000480700d */
[----:B---3--:R-:W-:Y:S01]  /*13e50*/  F2FP.SATFINITE.E4M3.F32.PACK_AB_MERGE_C R43, R37, R38, RZ ;  /* 0x00000026252b723e */ /* 0x008fe200048070ff */
[----:B------:R-:W-:-:S03]  /*13e60*/  FADD.FTZ R44, R40, R41 ;  /* 0x00000029282c7221 */ /* 0x000fc60000010000 */
[----:B------:R-:W1:Y:S01]  /*13e70*/  MUFU.EX2 R15, R15 ;  /* 0x0000000f000f7308 */ /* 0x000e620000000800 */
[----:B-----5:R-:W-:-:S01]  /*13e80*/  FADD.FTZ R41, R39, R44 ;  /* 0x0000002c27297221 */ /* 0x020fc20000010000 */
[----:B------:R-:W-:Y:S02]  /*13e90*/  F2FP.SATFINITE.E4M3.F32.PACK_AB_MERGE_C R190, R39, R40, R43 ;  /* 0x0000002827be723e */ /* 0x000fe4000480702b */
[----:B------:R-:W-:Y:S01]  /*13ea0*/  F2FP.SATFINITE.E4M3.F32.PACK_AB_MERGE_C R39, R11, R12, RZ ;  /* 0x0000000c0b27723e */ /* 0x000fe200048070ff */
[----:B------:R-:W-:-:S03]  /*13eb0*/  FADD.FTZ R40, R38, R41 ;  /* 0x0000002926287221 */ /* 0x000fc60000010000 */
[----:B------:R-:W2:Y:S01]  /*13ec0*/  MUFU.EX2 R20, R20 ;  /* 0x0000001400147308 */ /* 0x000ea20000000800 */
[----:B0-----:R-:W-:-:S01]  /*13ed0*/  FADD.FTZ R42, R47, R14 ;  /* 0x0000000e2f2a7221 */ /* 0x001fc20000010000 */
[----:B------:R-:W-:Y:S01]  /*13ee0*/  FADD.FTZ R37, R37, R40 ;  /* 0x0000002825257221 */ /* 0x000fe20000010000 */
[----:B------:R-:W-:Y:S01]  /*13ef0*/  F2FP.SATFINITE.E4M3.F32.PACK_AB_MERGE_C R184, R35, R36, R39 ;  /* 0x0000002423b8723e */ /* 0x000fe20004807027 */
[----:B------:R-:W0:Y:S02]  /*13f00*/  @P2 LDC R40, c[0x0][0x44c] ;  /* 0x00011300ff282b82 */ /* 0x000e240000000800 */
[----:B------:R-:W-:-:S02]  /*13f10*/  FADD.FTZ R36, R36, R37 ;  /* 0x0000002524247221 */ /* 0x000fc40000010000 */
[----:B------:R-:W3:Y:S01]  /*13f20*/  MUFU.EX2 R21, R21 ;  /* 0x0000001500157308 */ /* 0x000ee20000000800 */
[----:B-1----:R-:W-:-:S01]  /*13f30*/  FADD.FTZ R13, R15, R42 ;  /* 0x0000002a0f0d7221 */ /* 0x002fc20000010000 */
[----:B------:R-:W-:-:S02]  /*13f40*/  FADD.FTZ R35, R35, R36 ;  /* 0x0000002423237221 */ /* 0x000fc40000010000 */
[----:B------:R-:W1:Y:S02]  /*13f50*/  @P2 LDC R37, c[0x0][0x450] ;  /* 0x00011400ff252b82 */ /* 0x000e640000000800 */
[----:B------:R-:W-:-:S02]  /*13f60*/  FADD.FTZ R12, R12, R35 ;  /* 0x000000230c0c7221 */ /* 0x000fc40000010000 */
[----:B------:R-:W4:Y:S01]  /*13f70*/  MUFU.EX2 R24, R24 ;  /* 0x0000001800187308 */ /* 0x000f220000000800 */
[----:B--2---:R-:W-:-:S01]  /*13f80*/  FADD.FTZ R42, R20, R13 ;  /* 0x0000000d142a7221 */ /* 0x004fc20000010000 */
[----:B------:R-:W-:Y:S01]  /*13f90*/  F2FP.SATFINITE.E4M3.F32.PACK_AB_MERGE_C R15, R20, R15, RZ ;  /* 0x0000000f140f723e */ /* 0x000fe200048070ff */
[----:B------:R-:W-:-:S03]  /*13fa0*/  FADD.FTZ R12, R11, R12 ;  /* 0x0000000c0b0c7221 */ /* 0x000fc60000010000 */
[----:B------:R-:W-:Y:S02]  /*13fb0*/  F2FP.SATFINITE.E4M3.F32.PACK_AB_MERGE_C R189, R14, R47, R15 ;  /* 0x0000002f0ebd723e */ /* 0x000fe4000480700f */
[----:B------:R-:W2:Y:S01]  /*13fc0*/  MUFU.EX2 R25, R25 ;  /* 0x0000001900197308 */ /* 0x000ea20000000800 */
[----:B---3--:R-:W-:-:S01]  /*13fd0*/  FADD.FTZ R13, R21, R42 ;  /* 0x0000002a150d7221 */ /* 0x008fc20000010000 */
[----:B------:R-:W-:Y:S01]  /*13fe0*/  F2FP.SATFINITE.E4M3.F32.PACK_AB_MERGE_C R14, R0, R3, RZ ;  /* 0x00000003000e723e */ /* 0x000fe200048070ff */
[----:B0-----:R-:W-:-:S03]  /*13ff0*/  @P2 IMAD.HI.U32 R40, R199, R40, RZ ;  /* 0x00000028c7282227 */ /* 0x001fc600078e00ff */
[----:B------:R-:W-:Y:S01]  /*14000*/  F2FP.SATFINITE.E4M3.F32.PACK_AB_MERGE_C R186, R10, R5, R14 ;  /* 0x000000050aba723e */ /* 0x000fe2000480700e */
[----:B------:R-:W-:-:S01]  /*14010*/  FADD.FTZ R5, R5, R12 ;  /* 0x0000000c05057221 */ /* 0x000fc20000010000 */
[----:B------:R-:W0:Y:S01]  /*14020*/  MUFU.EX2 R26, R26 ;  /* 0x0000001a001a7308 */ /* 0x000e220000000800 */
[----:B----4-:R-:W-:-:S01]  /*14030*/  FADD.FTZ R38, R24, R13 ;  /* 0x0000000d18267221 */ /* 0x010fc20000010000 */
[----:B------:R-:W-:Y:S02]  /*14040*/  IMAD.MOV.U32 R14, RZ, RZ, R199 ;  /* 0x000000ffff0e7224 */ /* 0x000fe400078e00c7 */
[----:B------:R-:W-:-:S01]  /*14050*/  FADD.FTZ R10, R10, R5 ;  /* 0x000000050a0a7221 */ /* 0x000fc20000010000 */
[----:B-1----:R-:W-:-:S03]  /*14060*/  @P2 SHF.R.U32.HI R14, RZ, R37, R40 ;  /* 0x00000025ff0e2219 */ /* 0x002fc60000011628 */
[----:B------:R-:W-:Y:S01]  /*14070*/  FADD.FTZ R3, R3, R10 ;  /* 0x0000000a03037221 */ /* 0x000fe20000010000 */
[----:B------:R-:W1:Y:S01]  /*14080*/  MUFU.EX2 R27, R27 ;  /* 0x0000001b001b7308 */ /* 0x000e620000000800 */
[----:B--2---:R-:W-:-:S02]  /*14090*/  FADD.FTZ R13, R25, R38 ;  /* 0x00000026190d7221 */ /* 0x004fc40000010000 */
[----:B------:R-:W-:-:S05]  /*140a0*/  FADD.FTZ R3, R0, R3 ;  /* 0x0000000300037221 */ /* 0x000fca0000010000 */
[----:B------:R-:W2:Y:S01]  /*140b0*/  MUFU.EX2 R28, R28 ;  /* 0x0000001c001c7308 */ /* 0x000ea20000000800 */
[----:B0-----:R-:W-:-:S01]  /*140c0*/  FADD.FTZ R38, R26, R13 ;  /* 0x0000000d1a267221 */ /* 0x001fc20000010000 */
[----:B------:R-:W-:-:S04]  /*140d0*/  F2FP.SATFINITE.E4M3.F32.PACK_AB_MERGE_C R25, R26, R25, RZ ;  /* 0x000000191a19723e */ /* 0x000fc800048070ff */
[----:B------:R-:W-:Y:S02]  /*140e0*/  F2FP.SATFINITE.E4M3.F32.PACK_AB_MERGE_C R191, R24, R21, R25 ;  /* 0x0000001518bf723e */ /* 0x000fe40004807019 */
[----:B------:R-:W0:Y:S01]  /*140f0*/  MUFU.EX2 R29, R29 ;  /* 0x0000001d001d7308 */ /* 0x000e220000000800 */
[----:B-1----:R-:W-:-:S07]  /*14100*/  FADD.FTZ R13, R27, R38 ;  /* 0x000000261b0d7221 */ /* 0x002fce0000010000 */
[----:B------:R-:W1:Y:S01]  /*14110*/  MUFU.EX2 R30, R30 ;  /* 0x0000001e001e7308 */ /* 0x000e620000000800 */
[----:B--2---:R-:W-:-:S07]  /*14120*/  FADD.FTZ R20, R28, R13 ;  /* 0x0000000d1c147221 */ /* 0x004fce0000010000 */
[----:B------:R-:W2:Y:S01]  /*14130*/  MUFU.EX2 R31, R31 ;  /* 0x0000001f001f7308 */ /* 0x000ea20000000800 */
[----:B0-----:R-:W-:-:S07]  /*14140*/  FADD.FTZ R13, R29, R20 ;  /* 0x000000141d0d7221 */ /* 0x001fce0000010000 */
[----:B------:R-:W0:Y:S01]  /*14150*/  MUFU.EX2 R32, R32 ;  /* 0x0000002000207308 */ /* 0x000e220000000800 */
[C---:B-1----:R-:W-:Y:S01]  /*14160*/  F2FP.SATFINITE.E4M3.F32.PACK_AB_MERGE_C R29, R30.reuse, R29, RZ ;  /* 0x0000001d1e1d723e */ /* 0x042fe200048070ff */
[----:B------:R-:W-:Y:S01]  /*14170*/  FADD.FTZ R30, R30, R13 ;  /* 0x0000000d1e1e7221 */ /* 0x000fe20000010000 */
[----:B------:R-:W-:Y:S02]  /*14180*/  IMAD.IADD R13, R165, 0x1, R14 ;  /* 0x00000001a50d7824 */ /* 0x000fe400078e020e */
[----:B------:R-:W-:Y:S02]  /*14190*/  F2FP.SATFINITE.E4M3.F32.PACK_AB_MERGE_C R185, R28, R27, R29 ;  /* 0x0000001b1cb9723e */ /* 0x000fe4000480701d */
[----:B------:R-:W-:Y:S01]  /*141a0*/  IMAD.IADD R6, R13, 0x1, R6 ;  /* 0x000000010d067824 */ /* 0x000fe200078e0206 */
[----:B------:R-:W-:Y:S01]  /*141b0*/  MUFU.EX2 R33, R33 ;  /* 0x0000002100217308 */ /* 0x000fe20000000800 */
[----:B--2---:R-:W-:-:S07]  /*141c0*/  FADD.FTZ R11, R31, R30 ;  /* 0x0000001e1f0b7221 */ /* 0x004fce0000010000 */
[----:B------:R-:W1:Y:S01]  /*141d0*/  MUFU.EX2 R34, R34 ;  /* 0x0000002200227308 */ /* 0x000e620000000800 */
[----:B0-----:R-:W-:-:S01]  /*141e0*/  FADD.FTZ R12, R32, R11 ;  /* 0x0000000b200c7221 */ /* 0x001fc20000010000 */
[----:B-1----:R-:W-:-:S03]  /*141f0*/  F2FP.SATFINITE.E4M3.F32.PACK_AB_MERGE_C R5, R34, R33, RZ ;  /* 0x000000212205723e */ /* 0x002fc600048070ff */
[----:B------:R-:W-:Y:S01]  /*14200*/  FADD.FTZ R33, R33, R12 ;  /* 0x0000000c21217221 */ /* 0x000fe20000010000 */
[----:B------:R-:W-:-:S03]  /*14210*/  F2FP.SATFINITE.E4M3.F32.PACK_AB_MERGE_C R187, R32, R31, R5 ;  /* 0x0000001f20bb723e */ /* 0x000fc60004807005 */
[----:B------:R-:W-:Y:S01]  /*14220*/  FADD.FTZ R0, R34, R33 ;  /* 0x0000002122007221 */ /* 0x000fe20000010000 */
[----:B------:R-:W-:Y:S01]  /*14230*/  VIADD R5, R164, 0xfffffffe ;  /* 0xfffffffea4057836 */ /* 0x000fe20000000000 */
        /* <DEDUP_REMOVED lines=12> */
.L_x_1558:
[----:B------:R-:W-:-:S13]  /*14300*/  ISETP.NE.AND P4, PT, R7, 0x1, PT ;  /* 0x000000010700780c */ /* 0x000fda0003f85270 */
[----:B------:R-:W0:Y:S02]  /*14310*/  @P4 LDC.64 R10, c[0x0][0x9e8] ;  /* 0x00027a00ff0a4b82 */ /* 0x000e240000000a00 */
[----:B0-----:R-:W-:-:S05]  /*14320*/  @P4 IMAD.HI.U32 R10, R12, R10, RZ ;  /* 0x0000000a0c0a4227 */ /* 0x001fca00078e00ff */
[----:B------:R-:W-:-:S07]  /*14330*/  @P4 SHF.R.U32.HI R12, RZ, R11, R10 ;  /* 0x0000000bff0c4219 */ /* 0x000fce000001160a */
.L_x_1559:
[----:B------:R-:W-:Y:S05]  /*14340*/  BSYNC B0 ;  /* 0x0000000000007941 */ /* 0x000fea0003800000 */
.L_x_1557:
[----:B------:R-:W-:-:S05]  /*14350*/  IMAD R7, R12, R7, R7 ;  /* 0x000000070c077224 */ /* 0x000fca00078e0207 */
[----:B------:R-:W-:-:S07]  /*14360*/  VIMNMX R6, R6, R7, PT ;  /* 0x0000000706067248 */ /* 0x000fce0003fe0100 */
.L_x_1556:
[----:B------:R-:W-:Y:S01]  /*14370*/  SHF.R.S32.HI R7, RZ, 0x1f, R6 ;  /* 0x0000001fff077819 */ /* 0x000fe20000011406 */
[----:B------:R-:W-:Y:S01]  /*14380*/  ULDC UR52, c[0x0][0x9e4] ;  /* 0x0002790000347ab9 */ /* 0x000fe20000000800 */
[----:B------:R-:W-:Y:S01]  /*14390*/  ULDC UR49, c[0x0][0x9e4] ;  /* 0x0002790000317ab9 */ /* 0x000fe20000000800 */
[----:B------:R-:W-:Y:S01]  /*143a0*/  ULDC UR48, c[0x0][0x988] ;  /* 0x0002620000307ab9 */ /* 0x000fe20000000800 */
[----:B------:R-:W-:Y:S01]  /*143b0*/  LEA.HI R7, R7, R6, RZ, 0x6 ;  /* 0x0000000607077211 */ /* 0x000fe200078f30ff */
[----:B------:R-:W-:Y:S01]  /*143c0*/  ULDC UR51, c[0x0][0x988] ;  /* 0x0002620000337ab9 */ /* 0x000fe20000000800 */
[----:B------:R-:W-:Y:S01]  /*143d0*/  ULDC UR50, c[0x0][0x988] ;  /* 0x0002620000327ab9 */ /* 0x000fe20000000800 */
[----:B------:R-:W-:Y:S01]  /*143e0*/  ULDC UR54, c[0x0][0x9e0] ;  /* 0x0002780000367ab9 */ /* 0x000fe20000000800 */
[----:B------:R-:W-:Y:S01]  /*143f0*/  SHF.R.S32.HI R7, RZ, 0x6, R7 ;  /* 0x00000006ff077819 */ /* 0x000fe20000011407 */
[----:B------:R-:W-:Y:S01]  /*14400*/  ULDC UR53, c[0x0][0x9e0] ;  /* 0x0002780000357ab9 */ /* 0x000fe20000000800 */
[----:B------:R-:W-:-:S02]  /*14410*/  CS2R R24, SRZ ;  /* 0x0000000000187805 */ /* 0x000fc4000001ff00 */
[----:B------:R-:W-:Y:S02]  /*14420*/  CS2R R26, SRZ ;  /* 0x00000000001a7805 */ /* 0x000fe4000001ff00 */
[----:B------:R-:W-:Y:S02]  /*14430*/  VIMNMX R10, R204, R7, !PT ;  /* 0x00000007cc0a7248 */ /* 0x000fe40007fe0100 */
[----:B------:R-:W-:Y:S02]  /*14440*/  CS2R R28, SRZ ;  /* 0x00000000001c7805 */ /* 0x000fe4000001ff00 */
[----:B------:R-:W-:Y:S02]  /*14450*/  CS2R R30, SRZ ;  /* 0x00000000001e7805 */ /* 0x000fe4000001ff00 */
[----:B------:R-:W-:Y:S02]  /*14460*/  CS2R R32, SRZ ;  /* 0x0000000000207805 */ /* 0x000fe4000001ff00 */
[----:B------:R-:W-:-:S02]  /*14470*/  ISETP.GE.AND P4, PT, R5, R10, PT ;  /* 0x0000000a0500720c */ /* 0x000fc40003f86270 */
        /* <DEDUP_REMOVED lines=123> */
[----:B------:R-:W-:-:S07]  /*14c30*/  CS2R R24, SRZ ;  /* 0x0000000000187805 */ /* 0x000fce000001ff00 */
.L_x_1579:
[----:B------:R-:W-:Y:S01]  /*14c40*/  VIADD R11, R200, 0x1 ;  /* 0x00000001c80b7836 */ /* 0x000fe20000000000 */
[----:B------:R-:W-:Y:S05]  /*14c50*/  YIELD ;  /* 0x0000000000007946 */ /* 0x000fea0003800000 */
[----:B------:R-:W-:-:S04]  /*14c60*/  ISETP.NE.AND P4, PT, R11, 0x2, PT ;  /* 0x000000020b00780c */ /* 0x000fc80003f85270 */
[----:B------:R-:W-:Y:S02]  /*14c70*/  SEL R11, R11, RZ, P4 ;  /* 0x000000ff0b0b7207 */ /* 0x000fe40002000000 */
[----:B------:R-:W-:Y:S02]  /*14c80*/  SEL R205, RZ, 0x1, P4 ;  /* 0x00000001ffcd7807 */ /* 0x000fe40002000000 */
[----:B------:R-:W-:Y:S02]  /*14c90*/  ISETP.NE.AND P4, PT, R201, RZ, PT ;  /* 0x000000ffc900720c */ /* 0x000fe40003f85270 */
[----:B------:R-:W-:-:S11]  /*14ca0*/  LOP3.LUT R205, R193, R205, RZ, 0x3c, !PT ;  /* 0x000000cdc1cd7212 */ /* 0x000fd600078e3cff */
[----:B------:R-:W-:Y:S05]  /*14cb0*/  @P4 BRA `(.L_x_1561) ;  /* 0x0000000000304947 */ /* 0x000fea0003800000 */
[----:B------:R-:W-:Y:S05]  /*14cc0*/  @!P0 BRA `(.L_x_1562) ;  /* 0x0000000000048947 */ /* 0x000fea0003800000 */
[----:B------:R-:W-:Y:S01]  /*14cd0*/  BPT.TRAP 0x1 ;  /* 0x000000040000795c */ /* 0x000fe20000300000 */
.L_x_1562:
[----:B------:R-:W-:Y:S01]  /*14ce0*/  IMAD R6, R11, 0x8, R16 ;  /* 0x000000080b067824 */ /* 0x000fe200078e0210 */
[----:B------:R-:W-:-:S04]  /*14cf0*/  SHF.L.U32 R7, R205, 0x1f, RZ ;  /* 0x0000001fcd077819 */ /* 0x000fc800000006ff */
[----:B------:R0:W1:Y:S01]  /*14d00*/  SYNCS.PHASECHK.TRANS64.TRYWAIT P5, [R6+URZ+0x28430], R7 ;  /* 0x02843007060075a7 */ /* 0x00006200080a017f */
[----:B------:R-:W-:Y:S05]  /*14d10*/  @!P0 BRA `(.L_x_1563) ;  /* 0x0000000000048947 */ /* 0x000fea0003800000 */
[----:B------:R-:W-:Y:S01]  /*14d20*/  BPT.TRAP 0x1 ;  /* 0x000000040000795c */ /* 0x000fe20000300000 */
.L_x_1563:
[----:B------:R-:W-:Y:S04]  /*14d30*/  BSSY B0, `(.L_x_1561) ;  /* 0x0000004000007945 */ /* 0x000fe80003800000 */
[----:B-1----:R-:W-:Y:S05]  /*14d40*/  @P5 BRA `(.L_x_1564) ;  /* 0x0000000000085947 */ /* 0x002fea0003800000 */
[----:B------:R-:W1:Y:S02]  /*14d50*/  SYNCS.PHASECHK.TRANS64.TRYWAIT P5, [R6+URZ+0x28430], R7 ;  /* 0x02843007060075a7 */ /* 0x000e6400080a017f */
[----:B-1----:R-:W-:Y:S05]  /*14d60*/  @!P5 BRA `(.L_x_1565) ;  /* 0x0000018400f8d947 */ /* 0x002fea0003800000 */
.L_x_1564:
[----:B------:R-:W-:Y:S05]  /*14d70*/  BSYNC B0 ;  /* 0x0000000000007941 */ /* 0x000fea0003800000 */
.L_x_1561:
[----:B01----:R-:W0:Y:S01]  /*14d80*/  S2R R6, SR_TID.X ;  /* 0x0000000000067919 */ /* 0x003e220000002100 */
[----:B------:R-:W-:Y:S05]  /*14d90*/  WARPSYNC.ALL ;  /* 0x0000000000007948 */ /* 0x000fea0003800000 */
[----:B------:R-:W-:Y:S02]  /*14da0*/  IMAD.MOV.U32 R15, RZ, RZ, 0x40000040 ;  /* 0x40000040ff0f7424 */ /* 0x000fe400078e00ff */
[----:B------:R-:W-:Y:S02]  /*14db0*/  IMAD.MOV.U32 R21, RZ, RZ, 0x40000040 ;  /* 0x40000040ff157424 */ /* 0x000fe400078e00ff */
[----:B------:R-:W-:Y:S01]  /*14dc0*/  IMAD.MOV.U32 R13, RZ, RZ, 0x40000040 ;  /* 0x40000040ff0d7424 */ /* 0x000fe200078e00ff */
[----:B------:R-:W-:-:S02]  /*14dd0*/  R2UR UR11, R15 ;  /* 0x000000000f0b72ca */ /* 0x000fc400000e0000 */
[----:B------:R-:W-:Y:S02]  /*14de0*/  R2UR UR7, R21 ;  /* 0x00000000150772ca */ /* 0x000fe400000e0000 */
[----:B------:R-:W-:Y:S02]  /*14df0*/  R2UR UR19, R13 ;  /* 0x000000000d1372ca */ /* 0x000fe400000e0000 */
[----:B------:R-:W-:Y:S02]  /*14e00*/  R2UR UR23, R15 ;  /* 0x000000000f1772ca */ /* 0x000fe400000e0000 */
[----:B------:R-:W-:Y:S02]  /*14e10*/  R2UR UR27, R13 ;  /* 0x000000000d1b72ca */ /* 0x000fe400000e0000 */
[----:B------:R-:W-:Y:S02]  /*14e20*/  R2UR UR31, R21 ;  /* 0x00000000151f72ca */ /* 0x000fe400000e0000 */
[----:B0-----:R-:W-:Y:S01]  /*14e30*/  SHF.R.U32.HI R12, RZ, 0x7, R6 ;  /* 0x00000007ff0c7819 */ /* 0x001fe20000011606 */
[----:B------:R-:W-:-:S04]  /*14e40*/  IMAD R6, R11, 0x400, R4 ;  /* 0x000004000b067824 */ /* 0x000fc800078e0204 */
[----:B------:R-:W-:Y:S01]  /*14e50*/  VIADD R7, R12, 0x8 ;  /* 0x000000080c077836 */ /* 0x000fe20000000000 */
[C---:B------:R-:W-:Y:S01]  /*14e60*/  R2UR UR14, R6.reuse ;  /* 0x00000000060e72ca */ /* 0x040fe200000e0000 */
[C---:B------:R-:W-:Y:S02]  /*14e70*/  VIADD R14, R6.reuse, 0x2 ;  /* 0x00000002060e7836 */ /* 0x040fe40000000000 */
[C---:B------:R-:W-:Y:S01]  /*14e80*/  VIADD R20, R6.reuse, 0x4 ;  /* 0x0000000406147836 */ /* 0x040fe20000000000 */
[----:B------:R0:W-:Y:S01]  /*14e90*/  BAR.SYNC.DEFER_BLOCKING R7, 0x100 ;  /* 0x000400070000751d */ /* 0x0001e20000010000 */
[----:B------:R-:W-:Y:S01]  /*14ea0*/  VIADD R12, R6, 0x6 ;  /* 0x00000006060c7836 */ /* 0x000fe20000000000 */
[----:B------:R-:W-:Y:S01]  /*14eb0*/  R2UR UR10, R14 ;  /* 0x000000000e0a72ca */ /* 0x000fe200000e0000 */
[----:B------:R-:W-:Y:S01]  /*14ec0*/  VIADD R14, R6, 0x200 ;  /* 0x00000200060e7836 */ /* 0x000fe20000000000 */
[----:B------:R-:W-:Y:S01]  /*14ed0*/  R2UR UR6, R20 ;  /* 0x00000000140672ca */ /* 0x000fe200000e0000 */
[----:B------:R-:W-:Y:S01]  /*14ee0*/  VIADD R20, R6, 0x204 ;  /* 0x0000020406147836 */ /* 0x000fe20000000000 */
[----:B------:R-:W-:Y:S01]  /*14ef0*/  R2UR UR18, R12 ;  /* 0x000000000c1272ca */ /* 0x000fe200000e0000 */
[----:B------:R-:W-:Y:S01]  /*14f00*/  VIADD R12, R6, 0x202 ;  /* 0x00000202060c7836 */ /* 0x000fe20000000000 */
[----:B------:R-:W-:Y:S01]  /*14f10*/  R2UR UR22, R14 ;  /* 0x000000000e1672ca */ /* 0x000fe200000e0000 */
[----:B0-----:R-:W-:Y:S01]  /*14f20*/  IMAD.MOV.U32 R7, RZ, RZ, 0x40000040 ;  /* 0x40000040ff077424 */ /* 0x001fe200078e00ff */
[----:B------:R-:W-:Y:S01]  /*14f30*/  R2UR UR30, R20 ;  /* 0x00000000141e72ca */ /* 0x000fe200000e0000 */
[----:B------:R-:W-:Y:S01]  /*14f40*/  VIADD R6, R6, 0x206 ;  /* 0x0000020606067836 */ /* 0x000fe20000000000 */
[----:B------:R-:W-:-:S02]  /*14f50*/  R2UR UR26, R12 ;  /* 0x000000000c1a72ca */ /* 0x000fc400000e0000 */
[C---:B------:R-:W-:Y:S02]  /*14f60*/  R2UR UR15, R7.reuse ;  /* 0x00000000070f72ca */ /* 0x040fe400000e0000 */
[----:B------:R-:W-:Y:S02]  /*14f70*/  R2UR UR34, R6 ;  /* 0x00000000062272ca */ /* 0x000fe400000e0000 */
[----:B------:R-:W-:Y:S01]  /*14f80*/  R2UR UR35, R7 ;  /* 0x00000000072372ca */ /* 0x000fe200000e0000 */
[----:B------:R-:W-:-:S08]  /*14f90*/  WARPGROUP.ARRIVE ;  /* 0x00000000000079c5 */ /* 0x000fd00000000000 */
        /* <DEDUP_REMOVED lines=23> */
[----:B------:R-:W-:Y:S05]  /*15110*/  @P4 BRA `(.L_x_1566) ;  /* 0x0000000000284947 */ /* 0x000fea0003800000 */
[----:B------:R-:W-:Y:S05]  /*15120*/  @!P0 BRA `(.L_x_1567) ;  /* 0x0000000000048947 */ /* 0x000fea0003800000 */
[----:B------:R-:W-:Y:S01]  /*15130*/  BPT.TRAP 0x1 ;  /* 0x000000040000795c */ /* 0x000fe20000300000 */
.L_x_1567:
[----:B------:R-:W-:Y:S01]  /*15140*/  SHF.L.U32 R6, R193, 0x1f, RZ ;  /* 0x0000001fc1067819 */ /* 0x000fe200000006ff */
[----:B------:R-:W-:-:S04]  /*15150*/  IMAD R7, R200, 0x8, R16 ;  /* 0x00000008c8077824 */ /* 0x000fc800078e0210 */
[----:B------:R0:W1:Y:S01]  /*15160*/  SYNCS.PHASECHK.TRANS64.TRYWAIT P4, [R7+URZ+0x28450], R6 ;  /* 0x02845006070075a7 */ /* 0x000062000808017f */
[----:B------:R-:W-:Y:S05]  /*15170*/  @!P0 BRA `(.L_x_1568) ;  /* 0x0000000000048947 */ /* 0x000fea0003800000 */
[----:B------:R-:W-:Y:S01]  /*15180*/  BPT.TRAP 0x1 ;  /* 0x000000040000795c */ /* 0x000fe20000300000 */
.L_x_1568:
[----:B-1----:R-:W-:Y:S05]  /*15190*/  @P4 BRA `(.L_x_1566) ;  /* 0x0000000000084947 */ /* 0x002fea0003800000 */
[----:B------:R-:W1:Y:S02]  /*151a0*/  SYNCS.PHASECHK.TRANS64.TRYWAIT P4, [R7+URZ+0x28450], R6 ;  /* 0x02845006070075a7 */ /* 0x000e64000808017f */
[----:B-1----:R-:W-:Y:S05]  /*151b0*/  @!P4 BRA `(.L_x_1569) ;  /* 0x0000018000f8c947 */ /* 0x002fea0003800000 */
.L_x_1566:
[----:B01----:R-:W-:Y:S01]  /*151c0*/  VIADD R6, R16, 0x8000 ;  /* 0x0000800010067836 */ /* 0x003fe20000000000 */
[----:B------:R-:W-:Y:S01]  /*151d0*/  MOV R7, 0x80000020 ;  /* 0x8000002000077802 */ /* 0x000fe20000000f00 */
[----:B------:R-:W-:Y:S05]  /*151e0*/  WARPSYNC.ALL ;  /* 0x0000000000007948 */ /* 0x000fea0003800000 */
[----:B------:R-:W-:Y:S01]  /*151f0*/  SHF.R.U32.HI R6, RZ, 0x4, R6 ;  /* 0x00000004ff067819 */ /* 0x000fe20000011606 */
[----:B------:R-:W-:Y:S01]  /*15200*/  WARPGROUP.ARRIVE ;  /* 0x00000000000079c5 */ /* 0x000fe20000000000 */
[----:B------:R-:W-:Y:S01]  /*15210*/  R2UR UR7, R7 ;  /* 0x00000000070772ca */ /* 0x000fe200000e0000 */
[----:B------:R-:W-:Y:S01]  /*15220*/  IMAD.MOV.U32 R7, RZ, RZ, -0x7fffffe0 ;  /* 0x80000020ff077424 */ /* 0x000fe200078e00ff */
[----:B------:R-:W-:-:S03]  /*15230*/  LOP3.LUT R6, R6, 0x3fff, RZ, 0xc0, !PT ;  /* 0x00003fff06067812 */ /* 0x000fc600078ec0ff */
[----:B------:R-:W0:Y:S01]  /*15240*/  S2R R193, SR_TID.X ;  /* 0x0000000000c17919 */ /* 0x000e220000002100 */
[----:B------:R-:W-:Y:S02]  /*15250*/  IMAD.IADD R14, R202, 0x1, R199 ;  /* 0x00000001ca0e7824 */ /* 0x000fe400078e02c7 */
[----:B------:R-:W-:Y:S01]  /*15260*/  FMUL.FTZ R15, R2, R152 ;  /* 0x00000098020f7220 */ /* 0x000fe20000410000 */
[----:B------:R-:W-:Y:S01]  /*15270*/  LOP3.LUT R6, R6, 0x10000, RZ, 0xfc, !PT ;  /* 0x0001000006067812 */ /* 0x000fe200078efcff */
[C---:B------:R-:W-:Y:S01]  /*15280*/  FMUL.FTZ R20, R2.reuse, R153 ;  /* 0x0000009902147220 */ /* 0x040fe20000410000 */
[C---:B------:R-:W-:Y:S01]  /*15290*/  FMUL.FTZ R12, R2.reuse, R154 ;  /* 0x0000009a020c7220 */ /* 0x040fe20000410000 */
[C---:B------:R-:W-:Y:S01]  /*152a0*/  FMUL.FTZ R13, R2.reuse, R155 ;  /* 0x0000009b020d7220 */ /* 0x040fe20000410000 */
[----:B------:R-:W-:Y:S01]  /*152b0*/  FMUL.FTZ R153, R2, R156 ;  /* 0x0000009c02997220 */ /* 0x000fe20000410000 */
[----:B------:R-:W-:Y:S02]  /*152c0*/  IMAD R6, R200, 0x400, R6 ;  /* 0x00000400c8067824 */ /* 0x000fe400078e0206 */
[C---:B------:R-:W-:Y:S01]  /*152d0*/  FMUL.FTZ R154, R2.reuse, R157 ;  /* 0x0000009d029a7220 */ /* 0x040fe20000410000 */
[C---:B------:R-:W-:Y:S01]  /*152e0*/  FMUL.FTZ R21, R2.reuse, R158 ;  /* 0x0000009e02157220 */ /* 0x040fe20000410000 */
[C---:B------:R-:W-:Y:S01]  /*152f0*/  FMUL.FTZ R152, R2.reuse, R159 ;  /* 0x0000009f02987220 */ /* 0x040fe20000410000 */
[----:B------:R-:W-:Y:S01]  /*15300*/  FMUL.FTZ R155, R2, R162 ;  /* 0x000000a2029b7220 */ /* 0x000fe20000410000 */
[C---:B------:R-:W-:Y:S01]  /*15310*/  R2UR UR6, R6.reuse ;  /* 0x00000000060672ca */ /* 0x040fe200000e0000 */
[----:B------:R-:W-:-:S02]  /*15320*/  VIADD R6, R6, 0x2 ;  /* 0x0000000206067836 */ /* 0x000fc40000000000 */
        /* <DEDUP_REMOVED lines=12> */
[----:B------:R-:W-:Y:S01]  /*153f0*/  R2UR UR6, R6 ;  /* 0x00000000060672ca */ /* 0x000fe200000e0000 */
[C---:B------:R-:W-:Y:S01]  /*15400*/  FMUL.FTZ R169, R2.reuse, R172 ;  /* 0x000000ac02a97220 */ /* 0x040fe20000410000 */
[----:B------:R-:W-:Y:S01]  /*15410*/  R2UR UR7, R7 ;  /* 0x00000000070772ca */ /* 0x000fe200000e0000 */
[----:B------:R-:W1:Y:S01]  /*15420*/  @P2 LDC R6, c[0x0][0x450] ;  /* 0x00011400ff062b82 */ /* 0x000e620000000800 */
[C---:B------:R-:W-:Y:S01]  /*15430*/  FMUL.FTZ R170, R2.reuse, R173 ;  /* 0x000000ad02aa7220 */ /* 0x040fe20000410000 */
[C---:B------:R-:W-:Y:S01]  /*15440*/  FMUL.FTZ R167, R2.reuse, R174 ;  /* 0x000000ae02a77220 */ /* 0x040fe20000410000 */
[C---:B------:R-:W-:Y:S01]  /*15450*/  FMUL.FTZ R168, R2.reuse, R175 ;  /* 0x000000af02a87220 */ /* 0x040fe20000410000 */
[C---:B------:R-:W-:Y:S01]  /*15460*/  FMUL.FTZ R173, R2.reuse, R176 ;  /* 0x000000b002ad7220 */ /* 0x040fe20000410000 */
[C---:B------:R-:W-:Y:S01]  /*15470*/  FMUL.FTZ R174, R2.reuse, R177 ;  /* 0x000000b102ae7220 */ /* 0x040fe20000410000 */
[C---:B------:R-:W-:Y:S01]  /*15480*/  FMUL.FTZ R171, R2.reuse, R178 ;  /* 0x000000b202ab7220 */ /* 0x040fe20000410000 */
[----:B------:R-:W-:Y:S01]  /*15490*/  FMUL.FTZ R172, R2, R179 ;  /* 0x000000b302ac7220 */ /* 0x000fe20000410000 */
[----:B------:R-:W2:Y:S01]  /*154a0*/  @P2 LDC R7, c[0x0][0x44c] ;  /* 0x00011300ff072b82 */ /* 0x000ea20000000800 */
[----:B------:R-:W-:-:S02]  /*154b0*/  IMAD.SHL.U32 R175, R5, 0x40, RZ ;  /* 0x0000004005af7824 */ /* 0x000fc400078e00ff */
[C---:B------:R-:W-:Y:S01]  /*154c0*/  FMUL.FTZ R178, R2.reuse, R180 ;  /* 0x000000b402b27220 */ /* 0x040fe20000410000 */
[C---:B------:R-:W-:Y:S01]  /*154d0*/  FMUL.FTZ R179, R2.reuse, R181 ;  /* 0x000000b502b37220 */ /* 0x040fe20000410000 */
[C---:B------:R-:W-:Y:S01]  /*154e0*/  FMUL.FTZ R176, R2.reuse, R182 ;  /* 0x000000b602b07220 */ /* 0x040fe20000410000 */
[----:B------:R-:W-:Y:S01]  /*154f0*/  FMUL.FTZ R177, R2, R183 ;  /* 0x000000b702b17220 */ /* 0x000fe20000410000 */
[----:B------:R-:W-:Y:S01]  /*15500*/  IADD3 R181, -R196, 0x1, -R175 ;  /* 0x00000001c4b57810 */ /* 0x000fe20007ffe9af */
[----:B------:R-:W3:Y:S01]  /*15510*/  MUFU.TANH R15, R15 ;  /* 0x0000000f000f7308 */ /* 0x000ee20000002400 */
[----:B0-----:R-:W-:Y:S02]  /*15520*/  SHF.R.U32.HI R193, RZ, 0x7, R193 ;  /* 0x00000007ffc17819 */ /* 0x001fe400000116c1 */
[----:B------:R-:W-:-:S05]  /*15530*/  IADD3 R181, -R195, R181, R197 ;  /* 0x000000b5c3b57210 */ /* 0x000fca0007ffe1c5 */
[----:B------:R-:W0:Y:S01]  /*15540*/  MUFU.TANH R20, R20 ;  /* 0x0000001400147308 */ /* 0x000e220000002400 */
[C---:B------:R-:W-:Y:S02]  /*15550*/  VIADD R180, R181.reuse, UR54 ;  /* 0x00000036b5b47c36 */ /* 0x040fe40008000000 */
[----:B------:R-:W-:-:S05]  /*15560*/  VIADD R181, R181, UR55 ;  /* 0x00000037b5b57c36 */ /* 0x000fca0008000000 */
[----:B------:R-:W4:Y:S01]  /*15570*/  MUFU.TANH R12, R12 ;  /* 0x0000000c000c7308 */ /* 0x000f220000002400 */
[----:B--2---:R-:W-:-:S05]  /*15580*/  @P2 IMAD.HI.U32 R7, R14, R7, RZ ;  /* 0x000000070e072227 */ /* 0x004fca00078e00ff */
[----:B-1----:R-:W-:Y:S01]  /*15590*/  @P2 SHF.R.U32.HI R14, RZ, R6, R7 ;  /* 0x00000006ff0e2219 */ /* 0x002fe20000011607 */
[----:B------:R-:W-:Y:S01]  /*155a0*/  @!P1 IMAD R6, R11, 0x8, R16 ;  /* 0x000000080b069824 */ /* 0x000fe200078e0210 */
[----:B------:R-:W1:Y:S01]  /*155b0*/  MUFU.TANH R13, R13 ;  /* 0x0000000d000d7308 */ /* 0x000e620000002400 */
[----:B------:R-:W-:Y:S02]  /*155c0*/  IADD3 R7, -R193, 0xb, RZ ;  /* 0x0000000bc1077810 */ /* 0x000fe40007ffe1ff */
[----:B------:R-:W-:-:S05]  /*155d0*/  @!P1 VIADD R6, R6, 0x28440 ;  /* 0x0002844006069836 */ /* 0x000fca0000000000 */
[----:B------:R-:W2:Y:S01]  /*155e0*/  MUFU.TANH R153, R153 ;  /* 0x0000009900997308 */ /* 0x000ea20000002400 */
[----:B------:R-:W-:-:S07]  /*155f0*/  @!P1 PRMT R6, RZ, 0x654, R6 ;  /* 0x00000654ff069816 */ /* 0x000fce0000000006 */
        /* <DEDUP_REMOVED lines=28> */
[----:B------:R-:W-:-:S06]  /*157c0*/  WARPGROUP.ARRIVE ;  /* 0x00000000000079c5 */ /* 0x000fcc0000000000 */
[----:B------:R-:W-:Y:S03]  /*157d0*/  QGMMA.64x256x32.F32.E4M3.E4M3 R24, R184, gdesc[UR4], R24, gsb0 ;  /* 0x03e00004b8187df3 */ /* 0x000fe60008000818 */
[----:B------:R-:W-:Y:S02]  /*157e0*/  WARPGROUP.DEPBAR.LE gsb0, 0x0 ;  /* 0x00008000000079c5 */ /* 0x000fe40000010000 */
[----:B------:R-:W5:Y:S01]  /*157f0*/  SHFL.IDX PT, R184, R14, RZ, 0x1c1f ;  /* 0x001c1fff0eb87589 */ /* 0x000f6200000e0000 */
[----:B------:R0:W-:Y:S06]  /*15800*/  BAR.ARV R7, 0x100 ;  /* 0x000400070000751d */ /* 0x0001ec0000002000 */
[----:B------:R0:W-:Y:S01]  /*15810*/  @!P1 SYNCS.ARRIVE.TRANS64.RED.A1T0 RZ, [R6+URZ], RZ ;  /* 0x000000ff06ff99a7 */ /* 0x0001e2000810043f */
[----:B-----5:R-:W-:-:S02]  /*15820*/  IMAD.IADD R182, R180, 0x1, R184 ;  /* 0x00000001b4b67824 */ /* 0x020fc400078e02b8 */
[----:B------:R-:W-:Y:S01]  /*15830*/  IMAD.IADD R183, R181, 0x1, R184 ;  /* 0x00000001b5b77824 */ /* 0x000fe200078e02b8 */
[----:B01234-:R-:W-:Y:S06]  /*15840*/  @!P3 BRA `(.L_x_1570) ;  /* 0x000000000058b947 */ /* 0x01ffec0003800000 */
[----:B------:R-:W-:Y:S01]  /*15850*/  IADD3 R184, -R195, R197, R184 ;  /* 0x000000c5c3b87210 */ /* 0x000fe20007ffe1b8 */
[----:B------:R-:W-:Y:S03]  /*15860*/  BSSY B0, `(.L_x_1571) ;  /* 0x0000010000007945 */ /* 0x000fe60003800000 */
        /* <DEDUP_REMOVED lines=10> */
.L_x_1572:
[----:B------:R-:W-:-:S05]  /*15910*/  IMAD.U32 R185, RZ, RZ, UR52 ;  /* 0x00000034ffb97e24 */ /* 0x000fca000f8e00ff */
[----:B------:R-:W-:-:S13]  /*15920*/  ISETP.NE.AND P4, PT, R185, 0x1, PT ;  /* 0x00000001b900780c */ /* 0x000fda0003f85270 */
[----:B------:R-:W0:Y:S02]  /*15930*/  @P4 LDC.64 R6, c[0x0][0x9e8] ;  /* 0x00027a00ff064b82 */ /* 0x000e240000000a00 */
[----:B0-----:R-:W-:-:S05]  /*15940*/  @P4 IMAD.HI.U32 R6, R184, R6, RZ ;  /* 0x00000006b8064227 */ /* 0x001fca00078e00ff */
[----:B------:R-:W-:-:S07]  /*15950*/  @P4 SHF.R.U32.HI R184, RZ, R7, R6 ;  /* 0x00000007ffb84219 */ /* 0x000fce0000011606 */
.L_x_1573:
[----:B------:R-:W-:Y:S05]  /*15960*/  BSYNC B0 ;  /* 0x0000000000007941 */ /* 0x000fea0003800000 */
.L_x_1571:
[----:B------:R-:W-:-:S04]  /*15970*/  IMAD R184, R184, R185, -R175 ;  /* 0x000000b9b8b87224 */ /* 0x000fc800078e0aaf */
[----:B------:R-:W-:-:S05]  /*15980*/  IMAD.IADD R184, R184, 0x1, -R196 ;  /* 0x00000001b8b87824 */ /* 0x000fca00078e0ac4 */
[----:B------:R-:W-:Y:S02]  /*15990*/  VIMNMX R183, R183, R184, !PT ;  /* 0x000000b8b7b77248 */ /* 0x000fe40007fe0100 */
[----:B------:R-:W-:-:S07]  /*159a0*/  VIADDMNMX R182, R184, R185, R182, PT ;  /* 0x000000b9b8b67246 */ /* 0x000fce00038001b6 */
.L_x_1570:
[----:B------:R-:W-:Y:S01]  /*159b0*/  ISETP.GT.AND P5, PT, R5, -0x1, PT ;  /* 0xffffffff0500780c */ /* 0x000fe20003fa4270 */
[----:B------:R-:W0:Y:S03]  /*159c0*/  SHFL.IDX PT, R14, R14, 0x1, 0x1c1f ;  /* 0x003c1f000e0e7f89 */ /* 0x000e2600000e0000 */
[----:B------:R-:W-:-:S04]  /*159d0*/  ISETP.GT.AND P4, PT, R183, RZ, P5 ;  /* 0x000000ffb700720c */ /* 0x000fc80002f84270 */
[----:B------:R-:W-:-:S04]  /*159e0*/  ISETP.LT.OR P4, PT, R182, 0x1, P4 ;  /* 0x00000001b600780c */ /* 0x000fc80002781670 */
[----:B------:R-:W-:Y:S02]  /*159f0*/  FSEL R15, R15, -INF , !P4 ;  /* 0xff8000000f0f7808 */ /* 0x000fe40006000000 */
[----:B------:R-:W-:-:S04]  /*15a00*/  ISETP.GT.AND P4, PT, R183, 0x1, P5 ;  /* 0x00000001b700780c */ /* 0x000fc80002f84270 */
[----:B------:R-:W-:-:S04]  /*15a10*/  ISETP.LT.OR P4, PT, R182, 0x2, P4 ;  /* 0x00000002b600780c */ /* 0x000fc80002781670 */
[----:B------:R-:W-:Y:S02]  /*15a20*/  FSEL R20, R20, -INF , !P4 ;  /* 0xff80000014147808 */ /* 0x000fe40006000000 */
[----:B------:R-:W-:Y:S01]  /*15a30*/  ISETP.GT.AND P4, PT, R183, 0x8, P5 ;  /* 0x00000008b700780c */ /* 0x000fe20002f84270 */
[--C-:B0-----:R-:W-:Y:S02]  /*15a40*/  IMAD.IADD R180, R180, 0x1, R14.reuse ;  /* 0x00000001b4b47824 */ /* 0x101fe400078e020e */
[----:B------:R-:W-:Y:S01]  /*15a50*/  IMAD.IADD R181, R181, 0x1, R14 ;  /* 0x00000001b5b57824 */ /* 0x000fe200078e020e */
[----:B------:R-:W-:-:S04]  /*15a60*/  ISETP.LT.OR P4, PT, R182, 0x9, P4 ;  /* 0x00000009b600780c */ /* 0x000fc80002781670 */
[----:B------:R-:W-:Y:S02]  /*15a70*/  FSEL R153, R153, -INF , !P4 ;  /* 0xff80000099997808 */ /* 0x000fe40006000000 */
[----:B------:R-:W-:-:S04]  /*15a80*/  ISETP.GT.AND P4, PT, R183, 0x9, P5 ;  /* 0x00000009b700780c */ /* 0x000fc80002f84270 */
        /* <DEDUP_REMOVED lines=37> */
[----:B------:R-:W-:Y:S01]  /*15ce0*/  FSEL R179, R179, -INF , !P4 ;  /* 0xff800000b3b37808 */ /* 0x000fe20006000000 */
[----:B------:R-:W-:Y:S08]  /*15cf0*/  @!P3 BRA `(.L_x_1574) ;  /* 0x000000000058b947 */ /* 0x000ff00003800000 */
        /* <DEDUP_REMOVED lines=12> */
.L_x_1576:
[----:B------:R-:W-:-:S05]  /*15dc0*/  IMAD.U32 R182, RZ, RZ, UR52 ;  /* 0x00000034ffb67e24 */ /* 0x000fca000f8e00ff */
[----:B------:R-:W-:-:S13]  /*15dd0*/  ISETP.NE.AND P4, PT, R182, 0x1, PT ;  /* 0x00000001b600780c */ /* 0x000fda0003f85270 */
[----:B------:R-:W0:Y:S02]  /*15de0*/  @P4 LDC.64 R6, c[0x0][0x9e8] ;  /* 0x00027a00ff064b82 */ /* 0x000e240000000a00 */
[----:B0-----:R-:W-:-:S05]  /*15df0*/  @P4 IMAD.HI.U32 R6, R14, R6, RZ ;  /* 0x000000060e064227 */ /* 0x001fca00078e00ff */
[----:B------:R-:W-:-:S07]  /*15e00*/  @P4 SHF.R.U32.HI R14, RZ, R7, R6 ;  /* 0x00000007ff0e4219 */ /* 0x000fce0000011606 */
.L_x_1577:
[----:B------:R-:W-:Y:S05]  /*15e10*/  BSYNC B0 ;  /* 0x0000000000007941 */ /* 0x000fea0003800000 */
.L_x_1575:
[----:B------:R-:W-:-:S04]  /*15e20*/  IMAD R14, R14, R182, -R175 ;  /* 0x000000b60e0e7224 */ /* 0x000fc800078e0aaf */
[----:B------:R-:W-:-:S05]  /*15e30*/  IMAD.IADD R14, R14, 0x1, -R196 ;  /* 0x000000010e0e7824 */ /* 0x000fca00078e0ac4 */
[----:B------:R-:W-:Y:S02]  /*15e40*/  VIMNMX R181, R181, R14, !PT ;  /* 0x0000000eb5b57248 */ /* 0x000fe40007fe0100 */
[----:B------:R-:W-:-:S07]  /*15e50*/  VIADDMNMX R180, R14, R182, R180, PT ;  /* 0x000000b60eb47246 */ /* 0x000fce00038001b4 */
.L_x_1574:
[----:B------:R-:W-:Y:S01]  /*15e60*/  FMNMX.FTZ R6, R15, R8, !PT ;  /* 0x000000080f067209 */ /* 0x000fe20007810000 */
[----:B------:R-:W-:-:S03]  /*15e70*/  UMOV UR56, UR51 ;  /* 0x0000003300387c82 */ /* 0x000fc60008000000 */
        /* <DEDUP_REMOVED lines=18> */
[----:B0-----:R-:W-:-:S04]  /*15fa0*/  FMNMX.FTZ R6, R6, R7, !PT ;  /* 0x0000000706067209 */ /* 0x001fc80007810000 */
[----:B------:R-:W-:-:S04]  /*15fb0*/  FSETP.NEU.FTZ.AND P4, PT, R6, -INF , PT ;  /* 0xff8000000600780b */ /* 0x000fc80003f9d000 */
[----:B------:R-:W-:-:S05]  /*15fc0*/  FSEL R7, R6, RZ, P4 ;  /* 0x000000ff06077208 */ /* 0x000fca0002000000 */
[----:B------:R-:W-:Y:S01]  /*15fd0*/  FADD.FTZ R7, -R7, R8 ;  /* 0x0000000807077221 */ /* 0x000fe20000010100 */
[----:B------:R-:W-:-:S03]  /*15fe0*/  IMAD.U32 R8, RZ, RZ, UR56 ;  /* 0x00000038ff087e24 */ /* 0x000fc6000f8e00ff */
[----:B------:R-:W-:Y:S01]  /*15ff0*/  FMUL.FTZ R7, R7, UR56 ;  /* 0x0000003807077c20 */ /* 0x000fe20008410000 */
[----:B------:R-:W-:-:S05]  /*16000*/  FFMA.FTZ R8, R6, R8, -8 ;  /* 0xc100000006087423 */ /* 0x000fca0000010008 */
[----:B------:R-:W-:Y:S01]  /*16010*/  FSEL R8, R8, RZ, P4 ;  /* 0x000000ff08087208 */ /* 0x000fe20002000000 */
[----:B------:R-:W-:Y:S01]  /*16020*/  MUFU.EX2 R7, R7 ;  /* 0x0000000700077308 */ /* 0x000fe20000000800 */
[----:B------:R-:W-:-:S03]  /*16030*/  ISETP.GT.AND P4, PT, R181, 0x1, P5 ;  /* 0x00000001b500780c */ /* 0x000fc60002f84270 */
[--C-:B------:R-:W-:Y:S01]  /*16040*/  FFMA.FTZ R15, R15, UR56, -R8.reuse ;  /* 0x000000380f0f7c23 */ /* 0x100fe20008010808 */
[----:B------:R-:W-:Y:S01]  /*16050*/  ISETP.LT.OR P4, PT, R180, 0x2, P4 ;  /* 0x00000002b400780c */ /* 0x000fe20002781670 */
[--C-:B------:R-:W-:Y:S01]  /*16060*/  FFMA.FTZ R20, R20, UR56, -R8.reuse ;  /* 0x0000003814147c23 */ /* 0x100fe20008010808 */
[----:B------:R-:W-:-:S01]  /*16070*/  FFMA.FTZ R153, R153, UR56, -R8 ;  /* 0x0000003899997c23 */ /* 0x000fc20008010808 */
[--C-:B------:R-:W-:Y:S01]  /*16080*/  FFMA.FTZ R154, R154, UR56, -R8.reuse ;  /* 0x000000389a9a7c23 */ /* 0x100fe20008010808 */
[----:B------:R-:W-:Y:S01]  /*16090*/  FSEL R13, R13, -INF , !P4 ;  /* 0xff8000000d0d7808 */ /* 0x000fe20006000000 */
[----:B------:R-:W0:Y:S01]  /*160a0*/  MUFU.EX2 R15, R15 ;  /* 0x0000000f000f7308 */ /* 0x000e220000000800 */
[----:B------:R-:W-:Y:S01]  /*160b0*/  ISETP.GT.AND P4, PT, R181, 0x8, P5 ;  /* 0x00000008b500780c */ /* 0x000fe20002f84270 */
[--C-:B------:R-:W-:Y:S01]  /*160c0*/  FFMA.FTZ R157, R157, UR56, -R8.reuse ;  /* 0x000000389d9d7c23 */ /* 0x100fe20008010808 */
[----:B------:R-:W-:-:S01]  /*160d0*/  FFMA.FTZ R158, R158, UR56, -R8 ;  /* 0x000000389e9e7c23 */ /* 0x000fc20008010808 */
[--C-:B------:R-:W-:Y:S01]  /*160e0*/  FFMA.FTZ R161, R161, UR56, -R8.reuse ;  /* 0x00000038a1a17c23 */ /* 0x100fe20008010808 */
[----:B------:R-:W-:Y:S01]  /*160f0*/  ISETP.LT.OR P4, PT, R180, 0x9, P4 ;  /* 0x00000009b400780c */ /* 0x000fe20002781670 */
[--C-:B------:R-:W-:Y:S01]  /*16100*/  FFMA.FTZ R162, R162, UR56, -R8.reuse ;  /* 0x00000038a2a27c23 */ /* 0x100fe20008010808 */
[----:B------:R-:W-:-:S01]  /*16110*/  FFMA.FTZ R165, R165, UR56, -R8 ;  /* 0x00000038a5a57c23 */ /* 0x000fc20008010808 */
[----:B------:R-:W1:Y:S01]  /*16120*/  MUFU.EX2 R20, R20 ;  /* 0x0000001400147308 */ /* 0x000e620000000800 */
[----:B------:R-:W-:Y:S01]  /*16130*/  FSEL R21, R21, -INF , !P4 ;  /* 0xff80000015157808 */ /* 0x000fe20006000000 */
[--C-:B------:R-:W-:Y:S01]  /*16140*/  FFMA.FTZ R166, R166, UR56, -R8.reuse ;  /* 0x00000038a6a67c23 */ /* 0x100fe20008010808 */
[----:B------:R-:W-:Y:S01]  /*16150*/  ISETP.GT.AND P4, PT, R181, 0x9, P5 ;  /* 0x00000009b500780c */ /* 0x000fe20002f84270 */
[--C-:B------:R-:W-:Y:S01]  /*16160*/  FFMA.FTZ R169, R169, UR56, -R8.reuse ;  /* 0x00000038a9a97c23 */ /* 0x100fe20008010808 */
[----:B------:R-:W-:-:S01]  /*16170*/  FFMA.FTZ R170, R170, UR56, -R8 ;  /* 0x00000038aaaa7c23 */ /* 0x000fc20008010808 */
[----:B------:R-:W-:Y:S01]  /*16180*/  FFMA.FTZ R173, R173, UR56, -R8 ;  /* 0x00000038adad7c23 */ /* 0x000fe20008010808 */
[----:B------:R-:W-:Y:S01]  /*16190*/  ISETP.LT.OR P4, PT, R180, 0xa, P4 ;  /* 0x0000000ab400780c */ /* 0x000fe20002781670 */
[----:B------:R-:W-:Y:S01]  /*161a0*/  MUFU.EX2 R153, R153 ;  /* 0x0000009900997308 */ /* 0x000fe20000000800 */
[----:B0-----:R-:W-:-:S01]  /*161b0*/  FFMA.FTZ R3, R7, R3, R15 ;  /* 0x0000000307037223 */ /* 0x001fc2000001000f */
[--C-:B------:R-:W-:Y:S01]  /*161c0*/  FFMA.FTZ R174, R174, UR56, -R8.reuse ;  /* 0x00000038aeae7c23 */ /* 0x100fe20008010808 */
[----:B------:R-:W-:Y:S01]  /*161d0*/  FSEL R152, R152, -INF , !P4 ;  /* 0xff80000098987808 */ /* 0x000fe20006000000 */
[--C-:B------:R-:W-:Y:S01]  /*161e0*/  FFMA.FTZ R178, R178, UR56, -R8.reuse ;  /* 0x00000038b2b27c23 */ /* 0x100fe20008010808 */
[----:B------:R-:W-:Y:S01]  /*161f0*/  ISETP.GT.AND P4, PT, R181, 0x10, P5 ;  /* 0x00000010b500780c */ /* 0x000fe20002f84270 */
[----:B------:R-:W-:-:S02]  /*16200*/  FFMA.FTZ R8, R179, UR56, -R8 ;  /* 0x00000038b3087c23 */ /* 0x000fc40008010808 */
[----:B------:R-:W-:Y:S01]  /*16210*/  MUFU.EX2 R154, R154 ;  /* 0x0000009a009a7308 */ /* 0x000fe20000000800 */
[----:B------:R-:W-:Y:S01]  /*16220*/  ISETP.LT.OR P4, PT, R180, 0x11, P4 ;  /* 0x00000011b400780c */ /* 0x000fe20002781670 */
[----:B-1----:R-:W-:-:S03]  /*16230*/  FADD.FTZ R3, R20, R3 ;  /* 0x0000000314037221 */ /* 0x002fc60000010000 */
[----:B------:R-:W-:Y:S02]  /*16240*/  FSEL R155, R155, -INF , !P4 ;  /* 0xff8000009b9b7808 */ /* 0x000fe40006000000 */
[----:B------:R-:W-:Y:S01]  /*16250*/  ISETP.GT.AND P4, PT, R181, 0x11, P5 ;  /* 0x00000011b500780c */ /* 0x000fe20002f84270 */
[----:B------:R-:W-:Y:S03]  /*16260*/  MUFU.EX2 R157, R157 ;  /* 0x0000009d009d7308 */ /* 0x000fe60000000800 */
[----:B------:R-:W-:-:S04]  /*16270*/  ISETP.LT.OR P4, PT, R180, 0x12, P4 ;  /* 0x00000012b400780c */ /* 0x000fc80002781670 */
[----:B------:R-:W-:Y:S01]  /*16280*/  FSEL R156, R156, -INF , !P4 ;  /* 0xff8000009c9c7808 */ /* 0x000fe20006000000 */
[----:B------:R-:W-:Y:S01]  /*16290*/  MUFU.EX2 R158, R158 ;  /* 0x0000009e009e7308 */ /* 0x000fe20000000800 */
[----:B------:R-:W-:-:S04]  /*162a0*/  ISETP.GT.AND P4, PT, R181, 0x18, P5 ;  /* 0x00000018b500780c */ /* 0x000fc80002f84270 */
[----:B------:R-:W-:-:S03]  /*162b0*/  ISETP.LT.OR P4, PT, R180, 0x19, P4 ;  /* 0x00000019b400780c */ /* 0x000fc60002781670 */
[----:B------:R-:W-:Y:S01]  /*162c0*/  MUFU.EX2 R161, R161 ;  /* 0x000000a100a17308 */ /* 0x000fe20000000800 */
[----:B------:R-:W-:Y:S02]  /*162d0*/  FSEL R159, R159, -INF , !P4 ;  /* 0xff8000009f9f7808 */ /* 0x000fe40006000000 */
[----:B------:R-:W-:-:S04]  /*162e0*/  ISETP.GT.AND P4, PT, R181, 0x19, P5 ;  /* 0x00000019b500780c */ /* 0x000fc80002f84270 */
[----:B------:R-:W-:Y:S01]  /*162f0*/  ISETP.LT.OR P4, PT, R180, 0x1a, P4 ;  /* 0x0000001ab400780c */ /* 0x000fe20002781670 */
[----:B------:R-:W-:Y:S03]  /*16300*/  MUFU.EX2 R162, R162 ;  /* 0x000000a200a27308 */ /* 0x000fe60000000800 */
[----:B------:R-:W-:Y:S02]  /*16310*/  FSEL R160, R160, -INF , !P4 ;  /* 0xff800000a0a07808 */ /* 0x000fe40006000000 */
[----:B------:R-:W-:-:S03]  /*16320*/  ISETP.GT.AND P4, PT, R181, 0x20, P5 ;  /* 0x00000020b500780c */ /* 0x000fc60002f84270 */
[----:B------:R-:W-:Y:S01]  /*16330*/  MUFU.EX2 R165, R165 ;  /* 0x000000a500a57308 */ /* 0x000fe20000000800 */
[----:B------:R-:W-:-:S04]  /*16340*/  ISETP.LT.OR P4, PT, R180, 0x21, P4 ;  /* 0x00000021b400780c */ /* 0x000fc80002781670 */
        /* <DEDUP_REMOVED lines=23> */
[----:B------:R-:W-:-:S04]  /*164c0*/  ISETP.GT.AND P4, PT, R181, RZ, P5 ;  /* 0x000000ffb500720c */ /* 0x000fc80002f84270 */
[----:B------:R-:W-:-:S04]  /*164d0*/  ISETP.LT.OR P4, PT, R180, 0x1, P4 ;  /* 0x00000001b400780c */ /* 0x000fc80002781670 */
[----:B------:R-:W-:Y:S02]  /*164e0*/  FSEL R12, R12, -INF , !P4 ;  /* 0xff8000000c0c7808 */ /* 0x000fe40006000000 */
        /* <DEDUP_REMOVED lines=10> */
[----:B------:R-:W-:-:S02]  /*16590*/  FSEL R177, R177, -INF , !P5 ;  /* 0xff800000b1b17808 */ /* 0x000fc40006800000 */
        /* <DEDUP_REMOVED lines=40> */
[----:B------:R-:W-:-:S05]  /*16820*/  FFMA.FTZ R14, R177, UR56, -R14 ;  /* 0x00000038b10e7c23 */ /* 0x000fca000801080e */
[----:B------:R-:W2:Y:S01]  /*16830*/  MUFU.EX2 R21, R21 ;  /* 0x0000001500157308 */ /* 0x000ea20000000800 */
[----:B0-----:R-:W-:-:S07]  /*16840*/  FFMA.FTZ R0, R9, R0, R12 ;  /* 0x0000000009007223 */ /* 0x001fce000001000c */
        /* <DEDUP_REMOVED lines=26> */
[----:B------:R-:W-:-:S06]  /*169f0*/  FADD.FTZ R0, R178, R0 ;  /* 0x00000000b2007221 */ /* 0x000fcc0000010000 */
        /* <DEDUP_REMOVED lines=11> */
[----:B-1----:R-:W-:-:S04]  /*16ab0*/  FADD.FTZ R3, R172, R3 ;  /* 0x00000003ac037221 */ /* 0x002fc80000010000 */
[----:B--2---:R-:W-:Y:S01]  /*16ac0*/  FADD.FTZ R177, R176, R3 ;  /* 0x00000003b0b17221 */ /* 0x004fe20000010000 */
[----:B------:R-:W-:-:S03]  /*16ad0*/  FADD.FTZ R3, R8, R0 ;  /* 0x0000000008037221 */ /* 0x000fc60000010000 */
[----:B0-----:R-:W-:Y:S01]  /*16ae0*/  FADD.FTZ R0, R14, R177 ;  /* 0x000000b10e007221 */ /* 0x001fe20000010000 */
[----:B------:R-:W-:Y:S06]  /*16af0*/  @!P0 BRA `(.L_x_1578) ;  /* 0x0000000000048947 */ /* 0x000fec0003800000 */
[----:B------:R-:W-:Y:S01]  /*16b00*/  BPT.TRAP 0x1 ;  /* 0x000000040000795c */ /* 0x000fe20000300000 */
.L_x_1578:
[----:B------:R-:W-:Y:S01]  /*16b10*/  IMAD R177, R200, 0x8, R16 ;  /* 0x00000008c8b17824 */ /* 0x000fe200078e0210 */
[----:B------:R-:W-:Y:S01]  /*16b20*/  ISETP.GT.AND P4, PT, R5, R10, PT ;  /* 0x0000000a0500720c */ /* 0x000fe20003f84270 */
        /* <DEDUP_REMOVED lines=14> */
[----:B------:R-:W-:Y:S01]  /*16c10*/  FMUL.FTZ R35, R35, R9 ;  /* 0x0000000923237220 */ /* 0x000fe20000410000 */
[----:B------:R-:W-:Y:S01]  /*16c20*/  F2FP.SATFINITE.E4M3.F32.PACK_AB_MERGE_C R21, R152, R21, RZ ;  /* 0x000000159815723e */ /* 0x000fe200048070ff */
[-C--:B------:R-:W-:Y:S01]  /*16c30*/  FMUL.FTZ R38, R38, R9.reuse ;  /* 0x0000000926267220 */ /* 0x080fe20000410000 */
[----:B------:R-:W-:Y:S01]  /*16c40*/  PRMT R177, R179, 0x654, R177 ;  /* 0x00000654b3b17816 */ /* 0x000fe200000000b1 */
[----:B------:R-:W-:Y:S01]  /*16c50*/  FMUL.FTZ R39, R39, R9 ;  /* 0x0000000927277220 */ /* 0x000fe20000410000 */
        /* <DEDUP_REMOVED lines=129> */
[----:B------:R-:W-:Y:S01]  /*17470*/  VIADD R5, R5, 0xffffffff ;  /* 0xffffffff05057836 */ /* 0x000fe20000000000 */
        /* <DEDUP_REMOVED lines=12> */
[----:B0-----:R-:W-:Y:S06]  /*17540*/  @P4 BRA `(.L_x_1579) ;  /* 0xffffffd400bc4947 */ /* 0x001fec000383ffff */
[----:B------:R-:W-:Y:S02]  /*17550*/  IMAD.MOV.U32 R9, RZ, RZ, R175 ;  /* 0x000000ffff097224 */ /* 0x000fe400078e00af */
[----:B------:R-:W-:Y:S02]  /*17560*/  IMAD.MOV.U32 R8, RZ, RZ, R6 ;  /* 0x000000ffff087224 */ /* 0x000fe400078e0006 */
[----:B------:R-:W-:Y:S02]  /*17570*/  IMAD.MOV.U32 R200, RZ, RZ, R11 ;  /* 0x000000ffffc87224 */ /* 0x000fe400078e000b */
[----:B------:R-:W-:-:S07]  /*17580*/  IMAD.MOV.U32 R193, RZ, RZ, R205 ;  /* 0x000000ffffc17224 */ /* 0x000fce00078e00cd */
.L_x_1560:
[----:B------:R-:W0:Y:S01]  /*17590*/  LDC R6, c[0x0][0x448] ;  /* 0x00011200ff067b82 */ /* 0x000e220000000800 */
[----:B------:R-:W-:Y:S01]  /*175a0*/  VIADD R7, R199, 0x7f ;  /* 0x0000007fc7077836 */ /* 0x000fe20000000000 */
[----:B------:R-:W-:-:S06]  /*175b0*/  ULDC UR6, c[0x0][0x9dc] ;  /* 0x0002770000067ab9 */ /* 0x000fcc0000000800 */
[----:B------:R-:W1:Y:S01]  /*175c0*/  LDC R12, c[0x0][0x9e4] ;  /* 0x00027900ff0c7b82 */ /* 0x000e620000000800 */
[----:B0-----:R-:W-:Y:S02]  /*175d0*/  ISETP.NE.AND P5, PT, R6, 0x1, PT ;  /* 0x000000010600780c */ /* 0x001fe40003fa5270 */
[----:B-1----:R-:W-:-:S11]  /*175e0*/  ISETP.GE.AND P4, PT, R12, 0x1, PT ;  /* 0x000000010c00780c */ /* 0x002fd60003f86270 */
[----:B------:R-:W0:Y:S08]  /*175f0*/  @P5 LDC R10, c[0x0][0x44c] ;  /* 0x00011300ff0a5b82 */ /* 0x000e300000000800 */
[----:B------:R-:W1:Y:S01]  /*17600*/  @P5 LDC R6, c[0x0][0x450] ;  /* 0x00011400ff065b82 */ /* 0x000e620000000800 */
[----:B0-----:R-:W-:-:S05]  /*17610*/  @P5 IMAD.HI.U32 R10, R7, R10, RZ ;  /* 0x0000000a070a5227 */ /* 0x001fca00078e00ff */
[----:B-1----:R-:W-:Y:S02]  /*17620*/  @P5 SHF.R.U32.HI R7, RZ, R6, R10 ;  /* 0x00000006ff075219 */ /* 0x002fe4000001160a */
[----:B------:R-:W-:-:S05]  /*17630*/  IADD3 R6, R197, 0x1, -R195 ;  /* 0x00000001c5067810 */ /* 0x000fca0007ffe8c3 */
[----:B------:R-:W-:-:S04]  /*17640*/  IMAD.IADD R7, R7, 0x1, R6 ;  /* 0x0000000107077824 */ /* 0x000fc800078e0206 */
[----:B------:R-:W-:Y:S01]  /*17650*/  VIADD R10, R7, -UR6 ;  /* 0x80000006070a7c36 */ /* 0x000fe20008000000 */
[----:B------:R-:W-:Y:S06]  /*17660*/  @!P4 BRA `(.L_x_1580) ;  /* 0x000000000048c947 */ /* 0x000fec0003800000 */
[----:B------:R-:W-:Y:S01]  /*17670*/  IMAD.MOV.U32 R11, RZ, RZ, R7 ;  /* 0x000000ffff0b7224 */ /* 0x000fe200078e0007 */
[----:B------:R-:W-:Y:S04]  /*17680*/  BSSY B0, `(.L_x_1581) ;  /* 0x000000e000007945 */ /* 0x000fe80003800000 */
        /* <DEDUP_REMOVED lines=9> */
.L_x_1582:
[----:B------:R-:W-:-:S13]  /*17720*/  ISETP.NE.AND P2, PT, R12, 0x1, PT ;  /* 0x000000010c00780c */ /* 0x000fda0003f45270 */
[----:B------:R-:W0:Y:S02]  /*17730*/  @P2 LDC.64 R6, c[0x0][0x9e8] ;  /* 0x00027a00ff062b82 */ /* 0x000e240000000a00 */
[----:B0-----:R-:W-:-:S05]  /*17740*/  @P2 IMAD.HI.U32 R6, R11, R6, RZ ;  /* 0x000000060b062227 */ /* 0x001fca00078e00ff */
[----:B------:R-:W-:-:S07]  /*17750*/  @P2 SHF.R.U32.HI R11, RZ, R7, R6 ;  /* 0x00000007ff0b2219 */ /* 0x000fce0000011606 */
.L_x_1583:
[----:B------:R-:W-:Y:S05]  /*17760*/  BSYNC B0 ;  /* 0x0000000000007941 */ /* 0x000fea0003800000 */
.L_x_1581:
[----:B------:R-:W-:-:S05]  /*17770*/  IMAD R11, R11, R12, RZ ;  /* 0x0000000c0b0b7224 */ /* 0x000fca00078e02ff */
[----:B------:R-:W-:-:S07]  /*17780*/  VIMNMX R10, R10, R11, !PT ;  /* 0x0000000b0a0a7248 */ /* 0x000fce0007fe0100 */
.L_x_1580:
[----:B------:R-:W-:-:S05]  /*17790*/  VIADD R10, R10, 0x3f ;  /* 0x0000003f0a0a7836 */ /* 0x000fca0000000000 */
[----:B------:R-:W-:-:S04]  /*177a0*/  SHF.R.S32.HI R6, RZ, 0x1f, R10 ;  /* 0x0000001fff067819 */ /* 0x000fc8000001140a */
[----:B------:R-:W-:-:S04]  /*177b0*/  LEA.HI R6, R6, R10, RZ, 0x6 ;  /* 0x0000000a06067211 */ /* 0x000fc800078f30ff */
[----:B------:R-:W-:-:S04]  /*177c0*/  SHF.R.S32.HI R6, RZ, 0x6, R6 ;  /* 0x00000006ff067819 */ /* 0x000fc80000011406 */
[----:B------:R-:W-:-:S04]  /*177d0*/  VIMNMX R10, R204, R6, !PT ;  /* 0x00000006cc0a7248 */ /* 0x000fc80007fe0100 */
[----:B------:R-:W-:-:S13]  /*177e0*/  ISETP.GE.AND P2, PT, R5, R10, PT ;  /* 0x0000000a0500720c */ /* 0x000fda0003f46270 */
[----:B------:R-:W-:Y:S05]  /*177f0*/  @!P2 BRA `(.L_x_1584) ;  /* 0x0000001c00d0a947 */ /* 0x000fea0003800000 */
[----:B------:R-:W-:Y:S02]  /*17800*/  IMAD.MOV.U32 R11, RZ, RZ, R9 ;  /* 0x000000ffff0b7224 */ /* 0x000fe400078e0009 */
[----:B------:R-:W-:Y:S02]  /*17810*/  IMAD.MOV.U32 R12, RZ, RZ, R8 ;  /* 0x000000ffff0c7224 */ /* 0x000fe400078e0008 */
[----:B------:R-:W-:-:S07]  /*17820*/  IMAD.MOV.U32 R205, RZ, RZ, R193 ;  /* 0x000000ffffcd7224 */ /* 0x000fce00078e00c1 */
.L_x_1595:
[----:B------:R-:W-:Y:S01]  /*17830*/  ISETP.NE.AND P2, PT, R200, 0x1, PT ;  /* 0x00000001c800780c */ /* 0x000fe20003f45270 */
[----:B------:R-:W-:Y:S05]  /*17840*/  YIELD ;  /* 0x0000000000007946 */ /* 0x000fea0003800000 */
[----:B------:R-:W-:Y:S02]  /*17850*/  SEL R193, RZ, 0x1, P2 ;  /* 0x00000001ffc17807 */ /* 0x000fe40001000000 */
[----:B------:R-:W-:Y:S02]  /*17860*/  ISETP.NE.AND P2, PT, R201, RZ, PT ;  /* 0x000000ffc900720c */ /* 0x000fe40003f45270 */
[----:B------:R-:W-:-:S11]  /*17870*/  LOP3.LUT R193, R205, R193, RZ, 0x3c, !PT ;  /* 0x000000c1cdc17212 */ /* 0x000fd600078e3cff */
[----:B------:R-:W-:Y:S05]  /*17880*/  @P2 BRA `(.L_x_1585) ;  /* 0x00000000003c2947 */ /* 0x000fea0003800000 */
[----:B------:R-:W-:Y:S05]  /*17890*/  @!P0 BRA `(.L_x_1586) ;  /* 0x0000000000048947 */ /* 0x000fea0003800000 */
[----:B------:R-:W-:Y:S01]  /*178a0*/  BPT.TRAP 0x1 ;  /* 0x000000040000795c */ /* 0x000fe20000300000 */
.L_x_1586:
        /* <DEDUP_REMOVED lines=8> */
.L_x_1587:
[----:B------:R-:W-:Y:S04]  /*17930*/  BSSY B0, `(.L_x_1585) ;  /* 0x0000004000007945 */ /* 0x000fe80003800000 */
[----:B-1----:R-:W-:Y:S05]  /*17940*/  @P3 BRA `(.L_x_1588) ;  /* 0x0000000000083947 */ /* 0x002fea0003800000 */
[----:B------:R-:W1:Y:S02]  /*17950*/  SYNCS.PHASECHK.TRANS64.TRYWAIT P3, [R6+URZ+0x28430], R7 ;  /* 0x02843007060075a7 */ /* 0x000e64000806017f */
[----:B-1----:R-:W-:Y:S05]  /*17960*/  @!P3 BRA `(.L_x_1589) ;  /* 0x0000015c0020b947 */ /* 0x002fea0003800000 */
.L_x_1588:
[----:B------:R-:W-:Y:S05]  /*17970*/  BSYNC B0 ;  /* 0x0000000000007941 */ /* 0x000fea0003800000 */
.L_x_1585:
[----:B01----:R-:W0:Y:S01]  /*17980*/  S2R R6, SR_TID.X ;  /* 0x0000000000067919 */ /* 0x003e220000002100 */
[----:B------:R-:W-:Y:S01]  /*17990*/  VIADD R13, R200, 0x1 ;  /* 0x00000001c80d7836 */ /* 0x000fe20000000000 */
[----:B------:R-:W-:Y:S05]  /*179a0*/  WARPSYNC.ALL ;  /* 0x0000000000007948 */ /* 0x000fea0003800000 */
[C---:B------:R-:W-:Y:S01]  /*179b0*/  ISETP.NE.AND P3, PT, R13.reuse, 0x2, PT ;  /* 0x000000020d00780c */ /* 0x040fe20003f65270 */
[----:B------:R-:W-:Y:S02]  /*179c0*/  IMAD.MOV.U32 R15, RZ, RZ, 0x40000040 ;  /* 0x40000040ff0f7424 */ /* 0x000fe400078e00ff */
[----:B------:R-:W-:Y:S01]  /*179d0*/  IMAD.MOV.U32 R21, RZ, RZ, 0x40000040 ;  /* 0x40000040ff157424 */ /* 0x000fe200078e00ff */
[----:B------:R-:W-:Y:S01]  /*179e0*/  SEL R13, R13, RZ, P3 ;  /* 0x000000ff0d0d7207 */ /* 0x000fe20001800000 */
[----:B------:R-:W-:Y:S01]  /*179f0*/  IMAD.MOV.U32 R9, RZ, RZ, 0x40000040 ;  /* 0x40000040ff097424 */ /* 0x000fe200078e00ff */
[----:B------:R-:W-:-:S02]  /*17a00*/  R2UR UR11, R15 ;  /* 0x000000000f0b72ca */ /* 0x000fc400000e0000 */
[----:B------:R-:W-:Y:S02]  /*17a10*/  R2UR UR7, R21 ;  /* 0x00000000150772ca */ /* 0x000fe400000e0000 */
[----:B------:R-:W-:Y:S02]  /*17a20*/  R2UR UR19, R9 ;  /* 0x00000000091372ca */ /* 0x000fe400000e0000 */
[----:B------:R-:W-:Y:S02]  /*17a30*/  R2UR UR23, R15 ;  /* 0x000000000f1772ca */ /* 0x000fe400000e0000 */
[----:B------:R-:W-:Y:S02]  /*17a40*/  R2UR UR27, R9 ;  /* 0x00000000091b72ca */ /* 0x000fe400000e0000 */
[----:B------:R-:W-:Y:S02]  /*17a50*/  R2UR UR31, R21 ;  /* 0x00000000151f72ca */ /* 0x000fe400000e0000 */
[----:B0-----:R-:W-:-:S05]  /*17a60*/  SHF.R.U32.HI R6, RZ, 0x7, R6 ;  /* 0x00000007ff067819 */ /* 0x001fca0000011606 */
[----:B------:R-:W-:Y:S02]  /*17a70*/  VIADD R7, R6, 0x8 ;  /* 0x0000000806077836 */ /* 0x000fe40000000000 */
[----:B------:R-:W-:-:S03]  /*17a80*/  IMAD R6, R13, 0x400, R4 ;  /* 0x000004000d067824 */ /* 0x000fc600078e0204 */
[----:B------:R0:W-:Y:S01]  /*17a90*/  BAR.SYNC.DEFER_BLOCKING R7, 0x100 ;  /* 0x000400070000751d */ /* 0x0001e20000010000 */
[C---:B------:R-:W-:Y:S01]  /*17aa0*/  VIADD R14, R6.reuse, 0x2 ;  /* 0x00000002060e7836 */ /* 0x040fe20000000000 */
[C---:B------:R-:W-:Y:S01]  /*17ab0*/  R2UR UR14, R6.reuse ;  /* 0x00000000060e72ca */ /* 0x040fe200000e0000 */
[C---:B------:R-:W-:Y:S02]  /*17ac0*/  VIADD R20, R6.reuse, 0x4 ;  /* 0x0000000406147836 */ /* 0x040fe40000000000 */
[----:B------:R-:W-:Y:S01]  /*17ad0*/  VIADD R8, R6, 0x6 ;  /* 0x0000000606087836 */ /* 0x000fe20000000000 */
[----:B------:R-:W-:Y:S01]  /*17ae0*/  R2UR UR10, R14 ;  /* 0x000000000e0a72ca */ /* 0x000fe200000e0000 */
[----:B0-----:R-:W-:Y:S01]  /*17af0*/  IMAD.MOV.U32 R7, RZ, RZ, 0x40000040 ;  /* 0x40000040ff077424 */ /* 0x001fe200078e00ff */
[----:B------:R-:W-:Y:S01]  /*17b00*/  R2UR UR6, R20 ;  /* 0x00000000140672ca */ /* 0x000fe200000e0000 */
[----:B------:R-:W-:Y:S01]  /*17b10*/  VIADD R20, R6, 0x204 ;  /* 0x0000020406147836 */ /* 0x000fe20000000000 */
[----:B------:R-:W-:Y:S01]  /*17b20*/  R2UR UR18, R8 ;  /* 0x00000000081272ca */ /* 0x000fe200000e0000 */
[----:B------:R-:W-:Y:S01]  /*17b30*/  VIADD R8, R6, 0x202 ;  /* 0x0000020206087836 */ /* 0x000fe20000000000 */
[----:B------:R-:W-:-:S02]  /*17b40*/  R2UR UR15, R7 ;  /* 0x00000000070f72ca */ /* 0x000fc400000e0000 */
[C---:B------:R-:W-:Y:S01]  /*17b50*/  IADD3 R14, R6.reuse, 0x200, RZ ;  /* 0x00000200060e7810 */ /* 0x040fe20007ffe0ff */
[----:B------:R-:W-:Y:S01]  /*17b60*/  VIADD R6, R6, 0x206 ;  /* 0x0000020606067836 */ /* 0x000fe20000000000 */
[----:B------:R-:W-:Y:S02]  /*17b70*/  R2UR UR26, R8 ;  /* 0x00000000081a72ca */ /* 0x000fe400000e0000 */
[----:B------:R-:W-:Y:S02]  /*17b80*/  R2UR UR22, R14 ;  /* 0x000000000e1672ca */ /* 0x000fe400000e0000 */
[----:B------:R-:W-:Y:S02]  /*17b90*/  R2UR UR30, R20 ;  /* 0x00000000141e72ca */ /* 0x000fe400000e0000 */
[----:B------:R-:W-:Y:S01]  /*17ba0*/  R2UR UR34, R6 ;  /* 0x00000000062272ca */ /* 0x000fe200000e0000 */
[----:B------:R-:W-:Y:S01]  /*17bb0*/  WARPGROUP.ARRIVE ;  /* 0x00000000000079c5 */ /* 0x000fe20000000000 */
[----:B------:R-:W-:-:S05]  /*17bc0*/  R2UR UR35, R7 ;  /* 0x00000000072372ca */ /* 0x000fca00000e0000 */
        /* <DEDUP_REMOVED lines=26> */
.L_x_1591:
[----:B------:R-:W-:Y:S01]  /*17d70*/  SHF.L.U32 R6, R205, 0x1f, RZ ;  /* 0x0000001fcd067819 */ /* 0x000fe200000006ff */
[----:B------:R-:W-:-:S04]  /*17d80*/  IMAD R7, R200, 0x8, R16 ;  /* 0x00000008c8077824 */ /* 0x000fc800078e0210 */
[----:B------:R0:W1:Y:S01]  /*17d90*/  SYNCS.PHASECHK.TRANS64.TRYWAIT P2, [R7+URZ+0x28450], R6 ;  /* 0x02845006070075a7 */ /* 0x000062000804017f */
[----:B------:R-:W-:Y:S05]  /*17da0*/  @!P0 BRA `(.L_x_1592) ;  /* 0x0000000000048947 */ /* 0x000fea0003800000 */
[----:B------:R-:W-:Y:S01]  /*17db0*/  BPT.TRAP 0x1 ;  /* 0x000000040000795c */ /* 0x000fe20000300000 */
.L_x_1592:
[----:B-1----:R-:W-:Y:S05]  /*17dc0*/  @P2 BRA `(.L_x_1590) ;  /* 0x0000000000082947 */ /* 0x002fea0003800000 */
[----:B------:R-:W1:Y:S02]  /*17dd0*/  SYNCS.PHASECHK.TRANS64.TRYWAIT P2, [R7+URZ+0x28450], R6 ;  /* 0x02845006070075a7 */ /* 0x000e64000804017f */
[----:B-1----:R-:W-:Y:S05]  /*17de0*/  @!P2 BRA `(.L_x_1593) ;  /* 0x000001580014a947 */ /* 0x002fea0003800000 */
.L_x_1590:
[----:B01----:R-:W-:Y:S01]  /*17df0*/  VIADD R6, R16, 0x8000 ;  /* 0x0000800010067836 */ /* 0x003fe20000000000 */
[----:B------:R-:W-:Y:S05]  /*17e00*/  WARPSYNC.ALL ;  /* 0x0000000000007948 */ /* 0x000fea0003800000 */
[----:B------:R-:W-:-:S04]  /*17e10*/  SHF.R.U32.HI R6, RZ, 0x4, R6 ;  /* 0x00000004ff067819 */ /* 0x000fc80000011606 */
[----:B------:R-:W-:-:S04]  /*17e20*/  LOP3.LUT R6, R6, 0x3fff, RZ, 0xc0, !PT ;  /* 0x00003fff06067812 */ /* 0x000fc800078ec0ff */
[----:B------:R-:W-:-:S05]  /*17e30*/  LOP3.LUT R6, R6, 0x10000, RZ, 0xfc, !PT ;  /* 0x0001000006067812 */ /* 0x000fca00078efcff */
[----:B------:R-:W-:Y:S01]  /*17e40*/  IMAD R6, R200, 0x400, R6 ;  /* 0x00000400c8067824 */ /* 0x000fe200078e0206 */
[----:B------:R-:W-:Y:S01]  /*17e50*/  WARPGROUP.ARRIVE ;  /* 0x00000000000079c5 */ /* 0x000fe20000000000 */
[----:B------:R-:W-:Y:S02]  /*17e60*/  IMAD.MOV.U32 R7, RZ, RZ, -0x7fffffe0 ;  /* 0x80000020ff077424 */ /* 0x000fe400078e00ff */
[C---:B------:R-:W-:Y:S01]  /*17e70*/  FMUL.FTZ R14, R2.reuse, R154 ;  /* 0x0000009a020e7220 */ /* 0x040fe20000410000 */
[----:B------:R-:W-:Y:S01]  /*17e80*/  FMUL.FTZ R15, R2, R155 ;  /* 0x0000009b020f7220 */ /* 0x000fe20000410000 */
[C---:B------:R-:W-:Y:S01]  /*17e90*/  R2UR UR6, R6.reuse ;  /* 0x00000000060672ca */ /* 0x040fe200000e0000 */
[----:B------:R-:W-:Y:S01]  /*17ea0*/  VIADD R6, R6, 0x2 ;  /* 0x0000000206067836 */ /* 0x000fe20000000000 */
[----:B------:R-:W-:Y:S01]  /*17eb0*/  R2UR UR7, R7 ;  /* 0x00000000070772ca */ /* 0x000fe200000e0000 */
[----:B------:R-:W-:Y:S01]  /*17ec0*/  IMAD.MOV.U32 R7, RZ, RZ, -0x7fffffe0 ;  /* 0x80000020ff077424 */ /* 0x000fe200078e00ff */
        /* <DEDUP_REMOVED lines=10> */
[----:B------:R-:W-:Y:S01]  /*17f70*/  FMUL.FTZ R162, R2, R168 ;  /* 0x000000a802a27220 */ /* 0x000fe20000410000 */
[----:B------:R-:W-:Y:S01]  /*17f80*/  QGMMA.64x256x32.F32.E4M3.E4M3 R24, R188, gdesc[UR4], R24, gsb0 ;  /* 0x03e00004bc187df3 */ /* 0x000fe20008000818 */
[----:B------:R-:W-:Y:S01]  /*17f90*/  R2UR UR6, R6 ;  /* 0x00000000060672ca */ /* 0x000fe200000e0000 */
[C---:B------:R-:W-:Y:S01]  /*17fa0*/  FMUL.FTZ R6, R2.reuse, R152 ;  /* 0x0000009802067220 */ /* 0x040fe20000410000 */
[----:B------:R-:W-:Y:S01]  /*17fb0*/  R2UR UR7, R7 ;  /* 0x00000000070772ca */ /* 0x000fe200000e0000 */
[C---:B------:R-:W-:Y:S01]  /*17fc0*/  FMUL.FTZ R7, R2.reuse, R153 ;  /* 0x0000009902077220 */ /* 0x040fe20000410000 */
[C---:B------:R-:W-:Y:S01]  /*17fd0*/  FMUL.FTZ R152, R2.reuse, R158 ;  /* 0x0000009e02987220 */ /* 0x040fe20000410000 */
[C---:B------:R-:W-:Y:S01]  /*17fe0*/  FMUL.FTZ R153, R2.reuse, R159 ;  /* 0x0000009f02997220 */ /* 0x040fe20000410000 */
[----:B------:R-:W-:Y:S01]  /*17ff0*/  MUFU.TANH R20, R20 ;  /* 0x0000001400147308 */ /* 0x000fe20000002400 */
[----:B------:R-:W-:Y:S01]  /*18000*/  FMUL.FTZ R158, R2, R164 ;  /* 0x000000a4029e7220 */ /* 0x000fe20000410000 */
[----:B0-----:R-:W-:Y:S01]  /*18010*/  FMNMX.FTZ R8, R14, R11, !PT ;  /* 0x0000000b0e087209 */ /* 0x001fe20007810000 */
[C---:B------:R-:W-:Y:S01]  /*18020*/  FMUL.FTZ R159, R2.reuse, R165 ;  /* 0x000000a5029f7220 */ /* 0x040fe20000410000 */
[C---:B------:R-:W-:Y:S01]  /*18030*/  FMUL.FTZ R164, R2.reuse, R170 ;  /* 0x000000aa02a47220 */ /* 0x040fe20000410000 */
[C---:B------:R-:W-:Y:S01]  /*18040*/  FMUL.FTZ R163, R2.reuse, R169 ;  /* 0x000000a902a37220 */ /* 0x040fe20000410000 */
[C---:B------:R-:W-:Y:S01]  /*18050*/  FMUL.FTZ R165, R2.reuse, R171 ;  /* 0x000000ab02a57220 */ /* 0x040fe20000410000 */
[----:B-1----:R-:W-:Y:S01]  /*18060*/  FMNMX.FTZ R8, R15, R8, !PT ;  /* 0x000000080f087209 */ /* 0x002fe20007810000 */
        /* <DEDUP_REMOVED lines=14> */
[----:B------:R-:W-:Y:S01]  /*18150*/  UMOV UR56, UR50 ;  /* 0x0000003200387c82 */ /* 0x000fe20008000000 */
[----:B------:R-:W2:Y:S01]  /*18160*/  S2R R205, SR_TID.X ;  /* 0x0000000000cd7919 */ /* 0x000ea20000002100 */
[----:B------:R-:W3:Y:S01]  /*18170*/  MUFU.TANH R152, R152 ;  /* 0x0000009800987308 */ /* 0x000ee20000002400 */
[----:B0-----:R-:W-:-:S07]  /*18180*/  FMNMX.FTZ R9, R6, R12, !PT ;  /* 0x0000000c06097209 */ /* 0x001fce0007810000 */
[----:B------:R-:W0:Y:S01]  /*18190*/  MUFU.TANH R21, R21 ;  /* 0x0000001500157308 */ /* 0x000e220000002400 */
[----:B-1----:R-:W-:-:S04]  /*181a0*/  FMNMX.FTZ R9, R7, R9, !PT ;  /* 0x0000000907097209 */ /* 0x002fc80007810000 */
[----:B------:R-:W-:-:S03]  /*181b0*/  FMNMX.FTZ R9, R20, R9, !PT ;  /* 0x0000000914097209 */ /* 0x000fc60007810000 */
[----:B------:R-:W1:Y:S01]  /*181c0*/  MUFU.TANH R153, R153 ;  /* 0x0000009900997308 */ /* 0x000e620000002400 */
[----:B---3--:R-:W-:-:S07]  /*181d0*/  FMNMX.FTZ R8, R152, R8, !PT ;  /* 0x0000000898087209 */ /* 0x008fce0007810000 */
[----:B------:R-:W3:Y:S01]  /*181e0*/  MUFU.TANH R154, R154 ;  /* 0x0000009a009a7308 */ /* 0x000ee20000002400 */
[----:B0-----:R-:W-:Y:S02]  /*181f0*/  FMNMX.FTZ R9, R21, R9, !PT ;  /* 0x0000000915097209 */ /* 0x001fe40007810000 */
[----:B--2---:R-:W-:-:S05]  /*18200*/  SHF.R.U32.HI R205, RZ, 0x7, R205 ;  /* 0x00000007ffcd7819 */ /* 0x004fca00000116cd */
[----:B------:R-:W0:Y:S01]  /*18210*/  MUFU.TANH R156, R156 ;  /* 0x0000009c009c7308 */ /* 0x000e220000002400 */
[----:B-1----:R-:W-:Y:S02]  /*18220*/  FMNMX.FTZ R8, R153, R8, !PT ;  /* 0x0000000899087209 */ /* 0x002fe40007810000 */
        /* <DEDUP_REMOVED lines=44> */
[----:B--2---:R-:W-:Y:S02]  /*184f0*/  FMNMX.FTZ R178, R176, R8, !PT ;  /* 0x00000008b0b27209 */ /* 0x004fe40007810000 */
[----:B0-----:R-:W-:-:S05]  /*18500*/  FMNMX.FTZ R8, R175, R9, !PT ;  /* 0x00000009af087209 */ /* 0x001fca0007810000 */
[----:B------:R-:W0:Y:S01]  /*18510*/  SHFL.BFLY PT, R179, R8, 0x2, 0x1f ;  /* 0x0c401f0008b37f89 */ /* 0x000e2200000e0000 */
[----:B-1----:R-:W-:-:S05]  /*18520*/  FMNMX.FTZ R9, R177, R178, !PT ;  /* 0x000000b2b1097209 */ /* 0x002fca0007810000 */
[----:B------:R-:W1:Y:S01]  /*18530*/  SHFL.BFLY PT, R178, R9, 0x2, 0x1f ;  /* 0x0c401f0009b27f89 */ /* 0x000e6200000e0000 */
[----:B------:R-:W-:Y:S02]  /*18540*/  WARPGROUP.DEPBAR.LE gsb0, 0x0 ;  /* 0x00008000000079c5 */ /* 0x000fe40000010000 */
[----:B------:R-:W-:Y:S01]  /*18550*/  WARPGROUP.ARRIVE ;  /* 0x00000000000079c5 */ /* 0x000fe20000000000 */
[----:B0-----:R-:W-:-:S05]  /*18560*/  FMNMX.FTZ R8, R8, R179, !PT ;  /* 0x000000b308087209 */ /* 0x001fca0007810000 */
[----:B------:R-:W-:Y:S01]  /*18570*/  QGMMA.64x256x32.F32.E4M3.E4M3 R24, R184, gdesc[UR4], R24, gsb0 ;  /* 0x03e00004b8187df3 */ /* 0x000fe20008000818 */
        /* <DEDUP_REMOVED lines=50> */
[----:B------:R-:W-:-:S07]  /*188a0*/  FFMA.FTZ R177, R177, UR56, -R178 ;  /* 0x00000038b1b17c23 */ /* 0x000fce00080108b2 */
[----:B------:R-:W2:Y:S01]  /*188b0*/  MUFU.EX2 R15, R15 ;  /* 0x0000000f000f7308 */ /* 0x000ea20000000800 */
[----:B-1----:R-:W-:-:S07]  /*188c0*/  FFMA.FTZ R0, R11, R0, R14 ;  /* 0x000000000b007223 */ /* 0x002fce000001000e */
        /* <DEDUP_REMOVED lines=42> */
[----:B------:R-:W-:-:S06]  /*18b70*/  WARPGROUP.DEPBAR.LE gsb0, 0x0 ;  /* 0x00008000000079c5 */ /* 0x000fcc0000010000 */
        /* <DEDUP_REMOVED lines=10> */
[----:B------:R2:W3:Y:S01]  /*18c20*/  MUFU.EX2 R174, R179 ;  /* 0x000000b300ae7308 */ /* 0x0004e20000000800 */
[----:B-1----:R-:W-:-:S07]  /*18c30*/  FADD.FTZ R0, R175, R0 ;  /* 0x00000000af007221 */ /* 0x002fce0000010000 */
[----:B------:R-:W1:Y:S01]  /*18c40*/  MUFU.EX2 R177, R177 ;  /* 0x000000b100b17308 */ /* 0x000e620000000800 */
[----:B--2---:R-:W-:Y:S02]  /*18c50*/  @!P1 IMAD R179, R13, 0x8, R16 ;  /* 0x000000080db39824 */ /* 0x004fe400078e0210 */
[----:B0-----:R-:W-:Y:S02]  /*18c60*/  FADD.FTZ R178, R176, R3 ;  /* 0x00000003b0b27221 */ /* 0x001fe40000010000 */
[----:B------:R-:W-:Y:S02]  /*18c70*/  @!P1 VIADD R179, R179, 0x28440 ;  /* 0x00028440b3b39836 */ /* 0x000fe40000000000 */
[----:B---3--:R-:W-:-:S03]  /*18c80*/  FADD.FTZ R3, R174, R0 ;  /* 0x00000000ae037221 */ /* 0x008fc60000010000 */
[----:B------:R-:W-:Y:S01]  /*18c90*/  @!P1 PRMT R179, RZ, 0x654, R179 ;  /* 0x00000654ffb39816 */ /* 0x000fe200000000b3 */
[----:B------:R0:W-:Y:S06]  /*18ca0*/  BAR.ARV R180, 0x100 ;  /* 0x000400b40000751d */ /* 0x0001ec0000002000 */
[----:B------:R0:W-:Y:S01]  /*18cb0*/  @!P1 SYNCS.ARRIVE.TRANS64.RED.A1T0 RZ, [R179+URZ], RZ ;  /* 0x000000ffb3ff99a7 */ /* 0x0001e2000810043f */
[----:B-1----:R-:W-:-:S01]  /*18cc0*/  FADD.FTZ R0, R177, R178 ;  /* 0x000000b2b1007221 */ /* 0x002fc20000010000 */
[----:B------:R-:W-:Y:S06]  /*18cd0*/  @!P0 BRA `(.L_x_1594) ;  /* 0x0000000000048947 */ /* 0x000fec0003800000 */
[----:B------:R-:W-:Y:S01]  /*18ce0*/  BPT.TRAP 0x1 ;  /* 0x000000040000795c */ /* 0x000fe20000300000 */
.L_x_1594:
[----:B------:R-:W-:Y:S01]  /*18cf0*/  IMAD R178, R200, 0x8, R16 ;  /* 0x00000008c8b27824 */ /* 0x000fe200078e0210 */
[----:B------:R-:W-:Y:S01]  /*18d00*/  ISETP.GT.AND P2, PT, R5, R10, PT ;  /* 0x0000000a0500720c */ /* 0x000fe20003f44270 */
[----:B0-----:R-:W-:Y:S01]  /*18d10*/  IMAD.U32 R179, RZ, RZ, UR42 ;  /* 0x0000002affb37e24 */ /* 0x001fe2000f8e00ff */
        /* <DEDUP_REMOVED lines=161> */
[----:B------:R-:W-:-:S07]  /*19730*/  IMAD.MOV.U32 R200, RZ, RZ, R13 ;  /* 0x000000ffffc87224 */ /* 0x000fce00078e000d */
.L_x_1584:
[----:B------:R-:W-:-:S13]  /*19740*/  ISETP.GE.AND P2, PT, R5, R204, PT ;  /* 0x000000cc0500720c */ /* 0x000fda0003f46270 */
[----:B------:R-:W-:Y:S05]  /*19750*/  @!P2 BRA `(.L_x_1596) ;  /* 0x000000280064a947 */ /* 0x000fea0003800000 */
[----:B------:R-:W-:Y:S02]  /*19760*/  IMAD.MOV.U32 R11, RZ, RZ, R9 ;  /* 0x000000ffff0b7224 */ /* 0x000fe400078e0009 */
[----:B------:R-:W-:Y:S02]  /*19770*/  IMAD.MOV.U32 R10, RZ, RZ, R8 ;  /* 0x000000ffff0a7224 */ /* 0x000fe400078e0008 */
[----:B------:R-:W-:-:S07]  /*19780*/  IMAD.MOV.U32 R21, RZ, RZ, R193 ;  /* 0x000000ffff157224 */ /* 0x000fce00078e00c1 */
.L_x_1615:
        /* <DEDUP_REMOVED lines=8> */
.L_x_1598:
        /* <DEDUP_REMOVED lines=8> */
.L_x_1599:
[----:B------:R-:W-:Y:S04]  /*19890*/  BSSY B0, `(.L_x_1597) ;  /* 0x0000004000007945 */ /* 0x000fe80003800000 */
[----:B-1----:R-:W-:Y:S05]  /*198a0*/  @P3 BRA `(.L_x_1600) ;  /* 0x0000000000083947 */ /* 0x002fea0003800000 */
[----:B------:R-:W1:Y:S02]  /*198b0*/  SYNCS.PHASECHK.TRANS64.TRYWAIT P3, [R6+URZ+0x28430], R7 ;  /* 0x02843007060075a7 */ /* 0x000e64000806017f */
[----:B-1----:R-:W-:Y:S05]  /*198c0*/  @!P3 BRA `(.L_x_1601) ;  /* 0x0000013c0070b947 */ /* 0x002fea0003800000 */
.L_x_1600:
[----:B------:R-:W-:Y:S05]  /*198d0*/  BSYNC B0 ;  /* 0x0000000000007941 */ /* 0x000fea0003800000 */
.L_x_1597:
        /* <DEDUP_REMOVED lines=23> */
[----:B------:R-:W-:Y:S01]  /*19a50*/  VIADD R12, R6, 0x200 ;  /* 0x00000200060c7836 */ /* 0x000fe20000000000 */
[----:B------:R-:W-:Y:S01]  /*19a60*/  R2UR UR6, R14 ;  /* 0x000000000e0672ca */ /* 0x000fe200000e0000 */
[----:B0-----:R-:W-:Y:S01]  /*19a70*/  IMAD.MOV.U32 R7, RZ, RZ, 0x40000040 ;  /* 0x40000040ff077424 */ /* 0x001fe200078e00ff */
[----:B------:R-:W-:Y:S01]  /*19a80*/  R2UR UR18, R8 ;  /* 0x00000000081272ca */ /* 0x000fe200000e0000 */
[----:B------:R-:W-:Y:S01]  /*19a90*/  VIADD R8, R6, 0x202 ;  /* 0x0000020206087836 */ /* 0x000fe20000000000 */
[----:B------:R-:W-:Y:S01]  /*19aa0*/  R2UR UR22, R12 ;  /* 0x000000000c1672ca */ /* 0x000fe200000e0000 */
[C---:B------:R-:W-:Y:S01]  /*19ab0*/  VIADD R14, R6.reuse, 0x204 ;  /* 0x00000204060e7836 */ /* 0x040fe20000000000 */
[----:B------:R-:W-:Y:S01]  /*19ac0*/  R2UR UR15, R7 ;  /* 0x00000000070f72ca */ /* 0x000fe200000e0000 */
[----:B------:R-:W-:Y:S01]  /*19ad0*/  VIADD R6, R6, 0x206 ;  /* 0x0000020606067836 */ /* 0x000fe20000000000 */
[----:B------:R-:W-:-:S02]  /*19ae0*/  R2UR UR26, R8 ;  /* 0x00000000081a72ca */ /* 0x000fc400000e0000 */
[----:B------:R-:W-:Y:S02]  /*19af0*/  R2UR UR30, R14 ;  /* 0x000000000e1e72ca */ /* 0x000fe400000e0000 */
[----:B------:R-:W-:Y:S02]  /*19b00*/  R2UR UR34, R6 ;  /* 0x00000000062272ca */ /* 0x000fe400000e0000 */
[----:B------:R-:W-:Y:S01]  /*19b10*/  R2UR UR35, R7 ;  /* 0x00000000072372ca */ /* 0x000fe200000e0000 */
        /* <DEDUP_REMOVED lines=27> */
.L_x_1603:
[----:B------:R-:W-:Y:S01]  /*19cd0*/  SHF.L.U32 R6, R21, 0x1f, RZ ;  /* 0x0000001f15067819 */ /* 0x000fe200000006ff */
[----:B------:R-:W-:-:S04]  /*19ce0*/  IMAD R7, R200, 0x8, R16 ;  /* 0x00000008c8077824 */ /* 0x000fc800078e0210 */
[----:B------:R0:W1:Y:S01]  /*19cf0*/  SYNCS.PHASECHK.TRANS64.TRYWAIT P2, [R7+URZ+0x28450], R6 ;  /* 0x02845006070075a7 */ /* 0x000062000804017f */
[----:B------:R-:W-:Y:S05]  /*19d00*/  @!P0 BRA `(.L_x_1604) ;  /* 0x0000000000048947 */ /* 0x000fea0003800000 */
[----:B------:R-:W-:Y:S01]  /*19d10*/  BPT.TRAP 0x1 ;  /* 0x000000040000795c */ /* 0x000fe20000300000 */
.L_x_1604:
[----:B-1----:R-:W-:Y:S05]  /*19d20*/  @P2 BRA `(.L_x_1602) ;  /* 0x0000000000082947 */ /* 0x002fea0003800000 */
[----:B------:R-:W1:Y:S02]  /*19d30*/  SYNCS.PHASECHK.TRANS64.TRYWAIT P2, [R7+URZ+0x28450], R6 ;  /* 0x02845006070075a7 */ /* 0x000e64000804017f */
[----:B-1----:R-:W-:Y:S05]  /*19d40*/  @!P2 BRA `(.L_x_1605) ;  /* 0x000001380064a947 */ /* 0x002fea0003800000 */
.L_x_1602:
[----:B01----:R-:W-:Y:S01]  /*19d50*/  VIADD R6, R16, 0x8000 ;  /* 0x0000800010067836 */ /* 0x003fe20000000000 */
[----:B------:R-:W-:Y:S05]  /*19d60*/  WARPSYNC.ALL ;  /* 0x0000000000007948 */ /* 0x000fea0003800000 */
[----:B------:R-:W-:Y:S01]  /*19d70*/  SHF.R.U32.HI R6, RZ, 0x4, R6 ;  /* 0x00000004ff067819 */ /* 0x000fe20000011606 */
[----:B------:R-:W-:Y:S01]  /*19d80*/  IMAD.MOV.U32 R7, RZ, RZ, -0x7fffffe0 ;  /* 0x80000020ff077424 */ /* 0x000fe200078e00ff */
[----:B------:R-:W-:-:S06]  /*19d90*/  WARPGROUP.ARRIVE ;  /* 0x00000000000079c5 */ /* 0x000fcc0000000000 */
[----:B------:R-:W0:Y:S01]  /*19da0*/  S2R R205, SR_TID.X ;  /* 0x0000000000cd7919 */ /* 0x000e220000002100 */
[----:B------:R-:W-:Y:S01]  /*19db0*/  LOP3.LUT R6, R6, 0x3fff, RZ, 0xc0, !PT ;  /* 0x00003fff06067812 */ /* 0x000fe200078ec0ff */
[----:B------:R-:W-:Y:S01]  /*19dc0*/  IMAD.IADD R8, R202, 0x1, R199 ;  /* 0x00000001ca087824 */ /* 0x000fe200078e02c7 */
[----:B------:R-:W-:Y:S01]  /*19dd0*/  R2UR UR7, R7 ;  /* 0x00000000070772ca */ /* 0x000fe200000e0000 */
[----:B------:R-:W-:Y:S01]  /*19de0*/  IMAD.MOV.U32 R7, RZ, RZ, -0x7fffffe0 ;  /* 0x80000020ff077424 */ /* 0x000fe200078e00ff */
[----:B------:R-:W-:Y:S01]  /*19df0*/  LOP3.LUT R6, R6, 0x10000, RZ, 0xfc, !PT ;  /* 0x0001000006067812 */ /* 0x000fe200078efcff */
[C---:B------:R-:W-:Y:S01]  /*19e00*/  FMUL.FTZ R9, R2.reuse, R154 ;  /* 0x0000009a02097220 */ /* 0x040fe20000410000 */
[C---:B------:R-:W-:Y:S01]  /*19e10*/  FMUL.FTZ R154, R2.reuse, R157 ;  /* 0x0000009d029a7220 */ /* 0x040fe20000410000 */
[C---:B------:R-:W-:Y:S01]  /*19e20*/  FMUL.FTZ R157, R2.reuse, R166 ;  /* 0x000000a6029d7220 */ /* 0x040fe20000410000 */
[----:B------:R-:W-:Y:S01]  /*19e30*/  FMUL.FTZ R166, R2, R169 ;  /* 0x000000a902a67220 */ /* 0x000fe20000410000 */
[----:B------:R-:W-:-:S02]  /*19e40*/  IMAD R6, R200, 0x400, R6 ;  /* 0x00000400c8067824 */ /* 0x000fc400078e0206 */
[C---:B------:R-:W-:Y:S01]  /*19e50*/  FMUL.FTZ R13, R2.reuse, R152 ;  /* 0x00000098020d7220 */ /* 0x040fe20000410000 */
[C---:B------:R-:W-:Y:S01]  /*19e60*/  FMUL.FTZ R169, R2.reuse, R173 ;  /* 0x000000ad02a97220 */ /* 0x040fe20000410000 */
[C---:B------:R-:W-:Y:S01]  /*19e70*/  FMUL.FTZ R152, R2.reuse, R156 ;  /* 0x0000009c02987220 */ /* 0x040fe20000410000 */
[----:B------:R-:W-:Y:S01]  /*19e80*/  FMUL.FTZ R156, R2, R160 ;  /* 0x000000a0029c7220 */ /* 0x000fe20000410000 */
[C---:B------:R-:W-:Y:S01]  /*19e90*/  R2UR UR6, R6.reuse ;  /* 0x00000000060672ca */ /* 0x040fe200000e0000 */
[----:B------:R-:W-:Y:S02]  /*19ea0*/  VIADD R6, R6, 0x2 ;  /* 0x0000000206067836 */ /* 0x000fe40000000000 */
        /* <DEDUP_REMOVED lines=16> */
[----:B0-----:R-:W-:Y:S01]  /*19fb0*/  SHF.R.U32.HI R205, RZ, 0x7, R205 ;  /* 0x00000007ffcd7819 */ /* 0x001fe200000116cd */
[C---:B------:R-:W-:Y:S01]  /*19fc0*/  FMUL.FTZ R168, R2.reuse, R172 ;  /* 0x000000ac02a87220 */ /* 0x040fe20000410000 */
[C---:B------:R-:W-:Y:S01]  /*19fd0*/  FMUL.FTZ R167, R2.reuse, R175 ;  /* 0x000000af02a77220 */ /* 0x040fe20000410000 */
[C---:B------:R-:W-:Y:S01]  /*19fe0*/  FMUL.FTZ R163, R2.reuse, R171 ;  /* 0x000000ab02a37220 */ /* 0x040fe20000410000 */
[----:B------:R-:W-:Y:S01]  /*19ff0*/  IADD3 R173, -R205, 0xb, RZ ;  /* 0x0000000bcdad7810 */ /* 0x000fe20007ffe1ff */
[C---:B------:R-:W-:Y:S01]  /*1a000*/  FMUL.FTZ R165, R2.reuse, R174 ;  /* 0x000000ae02a57220 */ /* 0x040fe20000410000 */
[C---:B------:R-:W-:Y:S01]  /*1a010*/  FMUL.FTZ R172, R2.reuse, R176 ;  /* 0x000000b002ac7220 */ /* 0x040fe20000410000 */
[----:B------:R-:W0:Y:S01]  /*1a020*/  @P5 LDC R7, c[0x0][0x44c] ;  /* 0x00011300ff075b82 */ /* 0x000e220000000800 */
[C---:B------:R-:W-:Y:S01]  /*1a030*/  FMUL.FTZ R175, R2.reuse, R177 ;  /* 0x000000b102af7220 */ /* 0x040fe20000410000 */
[C---:B------:R-:W-:Y:S01]  /*1a040*/  FMUL.FTZ R170, R2.reuse, R178 ;  /* 0x000000b202aa7220 */ /* 0x040fe20000410000 */
[C---:B------:R-:W-:Y:S01]  /*1a050*/  FMUL.FTZ R171, R2.reuse, R179 ;  /* 0x000000b302ab7220 */ /* 0x040fe20000410000 */
[C---:B------:R-:W-:Y:S01]  /*1a060*/  FMUL.FTZ R178, R2.reuse, R180 ;  /* 0x000000b402b27220 */ /* 0x040fe20000410000 */
[C---:B------:R-:W-:Y:S01]  /*1a070*/  FMUL.FTZ R177, R2.reuse, R181 ;  /* 0x000000b502b17220 */ /* 0x040fe20000410000 */
[----:B------:R-:W-:Y:S01]  /*1a080*/  SHF.L.U32 R174, R5, 0x6, RZ ;  /* 0x0000000605ae7819 */ /* 0x000fe200000006ff */
[----:B------:R-:W-:Y:S01]  /*1a090*/  FMUL.FTZ R176, R2, R183 ;  /* 0x000000b702b07220 */ /* 0x000fe20000410000 */
[----:B------:R-:W2:Y:S02]  /*1a0a0*/  MUFU.TANH R13, R13 ;  /* 0x0000000d000d7308 */ /* 0x000ea40000002400 */
[----:B------:R-:W-:-:S04]  /*1a0b0*/  IADD3 R180, -R196, 0x1, -R174 ;  /* 0x00000001c4b47810 */ /* 0x000fc80007ffe9ae */
[----:B------:R-:W-:Y:S02]  /*1a0c0*/  IADD3 R180, -R195, R180, R197 ;  /* 0x000000b4c3b47210 */ /* 0x000fe40007ffe1c5 */
[----:B------:R-:W3:Y:S03]  /*1a0d0*/  MUFU.TANH R15, R15 ;  /* 0x0000000f000f7308 */ /* 0x000ee60000002400 */
[C---:B------:R-:W-:Y:S02]  /*1a0e0*/  VIADD R179, R180.reuse, UR53 ;  /* 0x00000035b4b37c36 */ /* 0x040fe40008000000 */
[----:B------:R-:W-:Y:S02]  /*1a0f0*/  VIADD R180, R180, UR55 ;  /* 0x00000037b4b47c36 */ /* 0x000fe40008000000 */
[----:B0-----:R-:W-:Y:S01]  /*1a100*/  @P5 IMAD.HI.U32 R7, R8, R7, RZ ;  /* 0x0000000708075227 */ /* 0x001fe200078e00ff */
[----:B------:R-:W0:Y:S04]  /*1a110*/  MUFU.TANH R9, R9 ;  /* 0x0000000900097308 */ /* 0x000e280000002400 */
[----:B-1----:R-:W-:Y:S01]  /*1a120*/  @P5 SHF.R.U32.HI R8, RZ, R6, R7 ;  /* 0x00000006ff085219 */ /* 0x002fe20000011607 */
[----:B------:R-:W-:-:S03]  /*1a130*/  @!P1 IMAD R7, R20, 0x8, R16 ;  /* 0x0000000814079824 */ /* 0x000fc600078e0210 */
[----:B------:R-:W1:Y:S01]  /*1a140*/  MUFU.TANH R12, R12 ;  /* 0x0000000c000c7308 */ /* 0x000e620000002400 */
[----:B------:R-:W4:Y:S01]  /*1a150*/  SHFL.IDX PT, R6, R8, RZ, 0x1c1f ;  /* 0x001c1fff08067589 */ /* 0x000f2200000e0000 */
[----:B------:R-:W-:-:S05]  /*1a160*/  @!P1 VIADD R7, R7, 0x28440 ;  /* 0x0002844007079836 */ /* 0x000fca0000000000 */
[----:B------:R-:W-:Y:S01]  /*1a170*/  @!P1 PRMT R7, RZ, 0x654, R7 ;  /* 0x00000654ff079816 */ /* 0x000fe20000000007 */
[----:B------:R-:W0:Y:S08]  /*1a180*/  MUFU.TANH R152, R152 ;  /* 0x0000009800987308 */ /* 0x000e300000002400 */
[----:B------:R-:W0:Y:S08]  /*1a190*/  MUFU.TANH R154, R154 ;  /* 0x0000009a009a7308 */ /* 0x000e300000002400 */
[----:B------:R-:W0:Y:S01]  /*1a1a0*/  MUFU.TANH R14, R14 ;  /* 0x0000000e000e7308 */ /* 0x000e220000002400 */
[----:B----4-:R-:W-:-:S07]  /*1a1b0*/  IMAD.IADD R181, R179, 0x1, R6 ;  /* 0x00000001b3b57824 */ /* 0x010fce00078e0206 */
        /* <DEDUP_REMOVED lines=28> */
[----:B------:R5:W-:Y:S06]  /*1a380*/  BAR.ARV R173, 0x100 ;  /* 0x000400ad0000751d */ /* 0x000bec0000002000 */
[----:B------:R0:W-:Y:S01]  /*1a390*/  @!P1 SYNCS.ARRIVE.TRANS64.RED.A1T0 RZ, [R7+URZ], RZ ;  /* 0x000000ff07ff99a7 */ /* 0x0001e2000810043f */
[----:B-----5:R-:W-:Y:S01]  /*1a3a0*/  FMUL.FTZ R173, R2, R182 ;  /* 0x000000b602ad7220 */ /* 0x020fe20000410000 */
[----:B------:R-:W-:-:S05]  /*1a3b0*/  IMAD.IADD R182, R180, 0x1, R6 ;  /* 0x00000001b4b67824 */ /* 0x000fca00078e0206 */
[----:B------:R-:W0:Y:S01]  /*1a3c0*/  MUFU.TANH R173, R173 ;  /* 0x000000ad00ad7308 */ /* 0x000e220000002400 */
[----:B-1234-:R-:W-:Y:S05]  /*1a3d0*/  @!P4 BRA `(.L_x_1606) ;  /* 0x000000000058c947 */ /* 0x01efea0003800000 */
[----:B------:R-:W-:Y:S01]  /*1a3e0*/  IADD3 R183, -R195, R197, R6 ;  /* 0x000000c5c3b77210 */ /* 0x000fe20007ffe106 */
[----:B------:R-:W-:Y:S03]  /*1a3f0*/  BSSY B0, `(.L_x_1607) ;  /* 0x0000010000007945 */ /* 0x000fe60003800000 */
[----:B------:R-:W-:-:S13]  /*1a400*/  ISETP.GT.AND P2, PT, R183, -0x1, PT ;  /* 0xffffffffb700780c */ /* 0x000fda0003f44270 */
[----:B------:R-:W-:Y:S05]  /*1a410*/  @P2 BRA `(.L_x_1608) ;  /* 0x0000000000202947 */ /* 0x000fea0003800000 */
[----:B------:R-:W-:Y:S01]  /*1a420*/  IMAD.U32 R184, RZ, RZ, UR49 ;  /* 0x00000031ffb87e24 */ /* 0x000fe2000f8e00ff */
[----:B------:R-:W-:-:S04]  /*1a430*/  LOP3.LUT R183, RZ, R183, RZ, 0x33, !PT ;  /* 0x000000b7ffb77212 */ /* 0x000fc800078e33ff */
[----:B------:R-:W-:-:S13]  /*1a440*/  ISETP.NE.AND P2, PT, R184, 0x1, PT ;  /* 0x00000001b800780c */ /* 0x000fda0003f45270 */
[----:B0-----:R-:W0:Y:S02]  /*1a450*/  @P2 LDC.64 R6, c[0x0][0x9e8] ;  /* 0x00027a00ff062b82 */ /* 0x001e240000000a00 */
[----:B0-----:R-:W-:-:S05]  /*1a460*/  @P2 IMAD.HI.U32 R6, R183, R6, RZ ;  /* 0x00000006b7062227 */ /* 0x001fca00078e00ff */
[----:B------:R-:W-:-:S04]  /*1a470*/  @P2 SHF.R.U32.HI R183, RZ, R7, R6 ;  /* 0x00000007ffb72219 */ /* 0x000fc80000011606 */
[----:B------:R-:W-:Y:S01]  /*1a480*/  LOP3.LUT R183, RZ, R183, RZ, 0x33, !PT ;  /* 0x000000b7ffb77212 */ /* 0x000fe200078e33ff */
[----:B------:R-:W-:Y:S06]  /*1a490*/  BRA `(.L_x_1609) ;  /* 0x0000000000147947 */ /* 0x000fec0003800000 */
.L_x_1608:
[----:B------:R-:W-:-:S05]  /*1a4a0*/  IMAD.U32 R184, RZ, RZ, UR49 ;  /* 0x00000031ffb87e24 */ /* 0x000fca000f8e00ff */
[----:B------:R-:W-:-:S13]  /*1a4b0*/  ISETP.NE.AND P2, PT, R184, 0x1, PT ;  /* 0x00000001b800780c */ /* 0x000fda0003f45270 */
[----:B0-----:R-:W0:Y:S02]  /*1a4c0*/  @P2 LDC.64 R6, c[0x0][0x9e8] ;  /* 0x00027a00ff062b82 */ /* 0x001e240000000a00 */
[----:B0-----:R-:W-:-:S05]  /*1a4d0*/  @P2 IMAD.HI.U32 R6, R183, R6, RZ ;  /* 0x00000006b7062227 */ /* 0x001fca00078e00ff */
[----:B------:R-:W-:-:S07]  /*1a4e0*/  @P2 SHF.R.U32.HI R183, RZ, R7, R6 ;  /* 0x00000007ffb72219 */ /* 0x000fce0000011606 */
.L_x_1609:
[----:B------:R-:W-:Y:S05]  /*1a4f0*/  BSYNC B0 ;  /* 0x0000000000007941 */ /* 0x000fea0003800000 */
.L_x_1607:
[----:B------:R-:W-:-:S04]  /*1a500*/  IMAD R183, R183, R184, -R174 ;  /* 0x000000b8b7b77224 */ /* 0x000fc800078e0aae */
[----:B------:R-:W-:-:S05]  /*1a510*/  IMAD.IADD R183, R183, 0x1, -R196 ;  /* 0x00000001b7b77824 */ /* 0x000fca00078e0ac4 */
[----:B------:R-:W-:Y:S02]  /*1a520*/  VIMNMX R182, R182, R183, !PT ;  /* 0x000000b7b6b67248 */ /* 0x000fe40007fe0100 */
[----:B------:R-:W-:-:S07]  /*1a530*/  VIADDMNMX R181, R183, R184, R181, PT ;  /* 0x000000b8b7b57246 */ /* 0x000fce00038001b5 */
.L_x_1606:
[----:B------:R-:W-:Y:S01]  /*1a540*/  ISETP.GT.AND P3, PT, R5, -0x1, PT ;  /* 0xffffffff0500780c */ /* 0x000fe20003f64270 */
[----:B------:R-:W1:Y:S03]  /*1a550*/  SHFL.IDX PT, R8, R8, 0x1, 0x1c1f ;  /* 0x003c1f0008087f89 */ /* 0x000e6600000e0000 */
[----:B------:R-:W-:-:S04]  /*1a560*/  ISETP.GT.AND P2, PT, R182, RZ, P3 ;  /* 0x000000ffb600720c */ /* 0x000fc80001f44270 */
[----:B------:R-:W-:-:S04]  /*1a570*/  ISETP.LT.OR P2, PT, R181, 0x1, P2 ;  /* 0x00000001b500780c */ /* 0x000fc80001741670 */
[----:B------:R-:W-:Y:S02]  /*1a580*/  FSEL R13, R13, -INF , !P2 ;  /* 0xff8000000d0d7808 */ /* 0x000fe40005000000 */
[----:B------:R-:W-:-:S04]  /*1a590*/  ISETP.GT.AND P2, PT, R182, 0x1, P3 ;  /* 0x00000001b600780c */ /* 0x000fc80001f44270 */
[----:B------:R-:W-:-:S04]  /*1a5a0*/  ISETP.LT.OR P2, PT, R181, 0x2, P2 ;  /* 0x00000002b500780c */ /* 0x000fc80001741670 */
[----:B------:R-:W-:Y:S02]  /*1a5b0*/  FSEL R15, R15, -INF , !P2 ;  /* 0xff8000000f0f7808 */ /* 0x000fe40005000000 */
[----:B------:R-:W-:Y:S01]  /*1a5c0*/  ISETP.GT.AND P2, PT, R182, 0x8, P3 ;  /* 0x00000008b600780c */ /* 0x000fe20001f44270 */
[--C-:B-1----:R-:W-:Y:S02]  /*1a5d0*/  IMAD.IADD R179, R179, 0x1, R8.reuse ;  /* 0x00000001b3b37824 */ /* 0x102fe400078e0208 */
[----:B------:R-:W-:Y:S01]  /*1a5e0*/  IMAD.IADD R180, R180, 0x1, R8 ;  /* 0x00000001b4b47824 */ /* 0x000fe200078e0208 */
[----:B------:R-:W-:-:S04]  /*1a5f0*/  ISETP.LT.OR P2, PT, R181, 0x9, P2 ;  /* 0x00000009b500780c */ /* 0x000fc80001741670 */
[----:B0-----:R-:W-:Y:S02]  /*1a600*/  FSEL R152, R152, -INF , !P2 ;  /* 0xff80000098987808 */ /* 0x001fe40005000000 */
        /* <DEDUP_REMOVED lines=52> */
.L_x_1612:
[----:B------:R-:W-:-:S05]  /*1a950*/  IMAD.U32 R181, RZ, RZ, UR49 ;  /* 0x00000031ffb57e24 */ /* 0x000fca000f8e00ff */
[----:B------:R-:W-:-:S13]  /*1a960*/  ISETP.NE.AND P2, PT, R181, 0x1, PT ;  /* 0x00000001b500780c */ /* 0x000fda0003f45270 */
[----:B------:R-:W0:Y:S02]  /*1a970*/  @P2 LDC.64 R6, c[0x0][0x9e8] ;  /* 0x00027a00ff062b82 */ /* 0x000e240000000a00 */
[----:B0-----:R-:W-:-:S05]  /*1a980*/  @P2 IMAD.HI.U32 R6, R8, R6, RZ ;  /* 0x0000000608062227 */ /* 0x001fca00078e00ff */
[----:B------:R-:W-:-:S07]  /*1a990*/  @P2 SHF.R.U32.HI R8, RZ, R7, R6 ;  /* 0x00000007ff082219 */ /* 0x000fce0000011606 */
.L_x_1613:
[----:B------:R-:W-:Y:S05]  /*1a9a0*/  BSYNC B0 ;  /* 0x0000000000007941 */ /* 0x000fea0003800000 */
.L_x_1611:
[----:B------:R-:W-:-:S04]  /*1a9b0*/  IMAD R8, R8, R181, -R174 ;  /* 0x000000b508087224 */ /* 0x000fc800078e0aae */
[----:B------:R-:W-:-:S05]  /*1a9c0*/  IMAD.IADD R8, R8, 0x1, -R196 ;  /* 0x0000000108087824 */ /* 0x000fca00078e0ac4 */
[----:B------:R-:W-:Y:S02]  /*1a9d0*/  VIMNMX R180, R180, R8, !PT ;  /* 0x00000008b4b47248 */ /* 0x000fe40007fe0100 */
[----:B------:R-:W-:-:S07]  /*1a9e0*/  VIADDMNMX R179, R8, R181, R179, PT ;  /* 0x000000b508b37246 */ /* 0x000fce00038001b3 */
.L_x_1610:
        /* <DEDUP_REMOVED lines=30> */
[----:B------:R-:W-:Y:S01]  /*1abd0*/  FMUL.FTZ R6, R6, UR56 ;  /* 0x0000003806067c20 */ /* 0x000fe20008410000 */
[----:B------:R-:W-:-:S01]  /*1abe0*/  FFMA.FTZ R15, R15, UR56, -R7 ;  /* 0x000000380f0f7c23 */ /* 0x000fc20008010807 */
[--C-:B------:R-:W-:Y:S01]  /*1abf0*/  FFMA.FTZ R152, R152, UR56, -R7.reuse ;  /* 0x0000003898987c23 */ /* 0x100fe20008010807 */
[----:B------:R-:W-:Y:S01]  /*1ac00*/  FSEL R12, R12, -INF , !P2 ;  /* 0xff8000000c0c7808 */ /* 0x000fe20005000000 */
[----:B------:R-:W-:Y:S01]  /*1ac10*/  MUFU.EX2 R13, R13 ;  /* 0x0000000d000d7308 */ /* 0x000fe20000000800 */
[----:B------:R-:W-:Y:S01]  /*1ac20*/  ISETP.GT.AND P2, PT, R180, 0x8, P3 ;  /* 0x00000008b400780c */ /* 0x000fe20001f44270 */
[--C-:B------:R-:W-:Y:S01]  /*1ac30*/  FFMA.FTZ R154, R154, UR56, -R7.reuse ;  /* 0x000000389a9a7c23 */ /* 0x100fe20008010807 */
[----:B------:R-:W-:-:S01]  /*1ac40*/  FFMA.FTZ R156, R156, UR56, -R7 ;  /* 0x000000389c9c7c23 */ /* 0x000fc20008010807 */
[--C-:B------:R-:W-:Y:S01]  /*1ac50*/  FFMA.FTZ R158, R158, UR56, -R7.reuse ;  /* 0x000000389e9e7c23 */ /* 0x100fe20008010807 */
[----:B------:R-:W-:Y:S01]  /*1ac60*/  ISETP.LT.OR P2, PT, R179, 0x9, P2 ;  /* 0x00000009b300780c */ /* 0x000fe20001741670 */
[--C-:B------:R-:W-:Y:S01]  /*1ac70*/  FFMA.FTZ R160, R160, UR56, -R7.reuse ;  /* 0x00000038a0a07c23 */ /* 0x100fe20008010807 */
[----:B------:R-:W-:-:S01]  /*1ac80*/  FFMA.FTZ R162, R162, UR56, -R7 ;  /* 0x00000038a2a27c23 */ /* 0x000fc20008010807 */
[----:B------:R-:W0:Y:S01]  /*1ac90*/  MUFU.EX2 R6, R6 ;  /* 0x0000000600067308 */ /* 0x000e220000000800 */
[----:B------:R-:W-:Y:S01]  /*1aca0*/  FSEL R14, R14, -INF , !P2 ;  /* 0xff8000000e0e7808 */ /* 0x000fe20005000000 */
[--C-:B------:R-:W-:Y:S01]  /*1acb0*/  FFMA.FTZ R164, R164, UR56, -R7.reuse ;  /* 0x00000038a4a47c23 */ /* 0x100fe20008010807 */
[----:B------:R-:W-:Y:S01]  /*1acc0*/  ISETP.GT.AND P2, PT, R180, 0x9, P3 ;  /* 0x00000009b400780c */ /* 0x000fe20001f44270 */
[--C-:B------:R-:W-:Y:S01]  /*1acd0*/  FFMA.FTZ R166, R166, UR56, -R7.reuse ;  /* 0x00000038a6a67c23 */ /* 0x100fe20008010807 */
[----:B------:R-:W-:-:S01]  /*1ace0*/  FFMA.FTZ R168, R168, UR56, -R7 ;  /* 0x00000038a8a87c23 */ /* 0x000fc20008010807 */
[--C-:B------:R-:W-:Y:S01]  /*1acf0*/  FFMA.FTZ R169, R169, UR56, -R7.reuse ;  /* 0x00000038a9a97c23 */ /* 0x100fe20008010807 */
[----:B------:R-:W-:Y:S01]  /*1ad00*/  ISETP.LT.OR P2, PT, R179, 0xa, P2 ;  /* 0x0000000ab300780c */ /* 0x000fe20001741670 */
[----:B------:R-:W1:Y:S01]  /*1ad10*/  MUFU.EX2 R15, R15 ;  /* 0x0000000f000f7308 */ /* 0x000e620000000800 */
[----:B------:R-:W-:-:S01]  /*1ad20*/  FFMA.FTZ R172, R172, UR56, -R7 ;  /* 0x00000038acac7c23 */ /* 0x000fc20008010807 */
[--C-:B------:R-:W-:Y:S01]  /*1ad30*/  FFMA.FTZ R175, R175, UR56, -R7.reuse ;  /* 0x00000038afaf7c23 */ /* 0x100fe20008010807 */
[----:B------:R-:W-:Y:S01]  /*1ad40*/  FSEL R21, R21, -INF , !P2 ;  /* 0xff80000015157808 */ /* 0x000fe20005000000 */
[--C-:B------:R-:W-:Y:S01]  /*1ad50*/  FFMA.FTZ R178, R178, UR56, -R7.reuse ;  /* 0x00000038b2b27c23 */ /* 0x100fe20008010807 */
[----:B------:R-:W-:Y:S01]  /*1ad60*/  ISETP.GT.AND P2, PT, R180, 0x10, P3 ;  /* 0x00000010b400780c */ /* 0x000fe20001f44270 */
[----:B------:R-:W-:-:S02]  /*1ad70*/  FFMA.FTZ R7, R177, UR56, -R7 ;  /* 0x00000038b1077c23 */ /* 0x000fc40008010807 */
[----:B------:R-:W-:Y:S01]  /*1ad80*/  MUFU.EX2 R152, R152 ;  /* 0x0000009800987308 */ /* 0x000fe20000000800 */
[----:B------:R-:W-:Y:S01]  /*1ad90*/  ISETP.LT.OR P2, PT, R179, 0x11, P2 ;  /* 0x00000011b300780c */ /* 0x000fe20001741670 */
[----:B0-----:R-:W-:-:S03]  /*1ada0*/  FFMA.FTZ R3, R6, R3, R13 ;  /* 0x0000000306037223 */ /* 0x001fc6000001000d */
[----:B------:R-:W-:Y:S02]  /*1adb0*/  FSEL R153, R153, -INF , !P2 ;  /* 0xff80000099997808 */ /* 0x000fe40005000000 */
[----:B------:R-:W-:Y:S01]  /*1adc0*/  ISETP.GT.AND P2, PT, R180, 0x11, P3 ;  /* 0x00000011b400780c */ /* 0x000fe20001f44270 */
[----:B------:R-:W-:Y:S01]  /*1add0*/  MUFU.EX2 R154, R154 ;  /* 0x0000009a009a7308 */ /* 0x000fe20000000800 */
[----:B-1----:R-:W-:-:S02]  /*1ade0*/  FADD.FTZ R3, R15, R3 ;  /* 0x000000030f037221 */ /* 0x002fc40000010000 */
        /* <DEDUP_REMOVED lines=38> */
[----:B------:R-:W-:-:S03]  /*1b050*/  ISETP.LT.OR P2, PT, R179, 0x1, P2 ;  /* 0x00000001b300780c */ /* 0x000fc60001741670 */
[----:B------:R-:W-:Y:S01]  /*1b060*/  MUFU.EX2 R7, R7 ;  /* 0x0000000700077308 */ /* 0x000fe20000000800 */
[----:B------:R-:W-:Y:S02]  /*1b070*/  FSEL R10, R9, -INF , !P2 ;  /* 0xff800000090a7808 */ /* 0x000fe40005000000 */
[----:B------:R-:W-:Y:S02]  /*1b080*/  ISETP.GT.AND P2, PT, R180, 0x38, P3 ;  /* 0x00000038b400780c */ /* 0x000fe40001f44270 */
        /* <DEDUP_REMOVED lines=97> */
.L_x_1614:
[----:B------:R-:W-:Y:S01]  /*1b6a0*/  IMAD R176, R200, 0x8, R16 ;  /* 0x00000008c8b07824 */ /* 0x000fe200078e0210 */
[----:B------:R-:W-:Y:S01]  /*1b6b0*/  ISETP.GT.AND P2, PT, R5, R204, PT ;  /* 0x000000cc0500720c */ /* 0x000fe20003f44270 */
[----:B------:R-:W-:Y:S01]  /*1b6c0*/  IMAD.U32 R177, RZ, RZ, UR42 ;  /* 0x0000002affb17e24 */ /* 0x000fe2000f8e00ff */
[----:B------:R-:W-:Y:S01]  /*1b6d0*/  F2FP.SATFINITE.E4M3.F32.PACK_AB_MERGE_C R152, R154, R152, RZ ;  /* 0x000000989a98723e */ /* 0x000fe200048070ff */
[----:B------:R-:W-:Y:S01]  /*1b6e0*/  VIADD R176, R176, 0x28460 ;  /* 0x00028460b0b07836 */ /* 0x000fe20000000000 */
        /* <DEDUP_REMOVED lines=17> */
[-C--:B------:R-:W-:Y:S01]  /*1b800*/  FMUL.FTZ R42, R42, R11.reuse ;  /* 0x0000000b2a2a7220 */ /* 0x080fe20000410000 */
[----:B------:R-:W-:Y:S01]  /*1b810*/  F2FP.SATFINITE.E4M3.F32.PACK_AB_MERGE_C R14, R12, R10, R14 ;  /* 0x0000000a0c0e723e */ /* 0x000fe2000480700e */
[----:B------:R0:W-:Y:S01]  /*1b820*/  SYNCS.ARRIVE.TRANS64.RED.A1T0 RZ, [R176+URZ], RZ ;  /* 0x000000ffb0ff79a7 */ /* 0x0001e2000810043f */
        /* <DEDUP_REMOVED lines=140> */
.L_x_1596:
[----:B------:R-:W-:Y:S05]  /*1c0f0*/  WARPSYNC.ALL ;  /* 0x0000000000007948 */ /* 0x000fea0003800000 */
[----:B------:R-:W-:Y:S06]  /*1c100*/  BAR.ARV 0x8, 0x180 ;  /* 0x0206000000007b1d */ /* 0x000fec0000002000 */
[----:B------:R-:W-:Y:S05]  /*1c110*/  @!P0 BRA `(.L_x_1616) ;  /* 0x0000000000048947 */ /* 0x000fea0003800000 */
[----:B------:R-:W-:Y:S01]  /*1c120*/  BPT.TRAP 0x1 ;  /* 0x000000040000795c */ /* 0x000fe20000300000 */
.L_x_1616:
[----:B------:R-:W-:Y:S01]  /*1c130*/  IMAD R10, R200, 0x8, R16 ;  /* 0x00000008c80a7824 */ /* 0x000fe200078e0210 */
[----:B------:R-:W-:-:S04]  /*1c140*/  SHF.L.U32 R2, R193, 0x1f, RZ ;  /* 0x0000001fc1027819 */ /* 0x000fc800000006ff */
[----:B------:R0:W1:Y:S01]  /*1c150*/  SYNCS.PHASECHK.TRANS64.TRYWAIT P1, [R10+URZ+0x28450], R2 ;  /* 0x028450020a0075a7 */ /* 0x000062000802017f */
[----:B------:R-:W-:Y:S05]  /*1c160*/  @!P0 BRA `(.L_x_1617) ;  /* 0x0000000000048947 */ /* 0x000fea0003800000 */
[----:B------:R-:W-:Y:S01]  /*1c170*/  BPT.TRAP 0x1 ;  /* 0x000000040000795c */ /* 0x000fe20000300000 */
.L_x_1617:
[----:B-1----:R-:W-:Y:S05]  /*1c180*/  @P1 BRA `(.L_x_1618) ;  /* 0x0000000000081947 */ /* 0x002fea0003800000 */
[----:B------:R-:W1:Y:S02]  /*1c190*/  SYNCS.PHASECHK.TRANS64.TRYWAIT P1, [R10+URZ+0x28450], R2 ;  /* 0x028450020a0075a7 */ /* 0x000e64000802017f */
[----:B-1----:R-:W-:Y:S05]  /*1c1a0*/  @!P1 BRA `(.L_x_1619) ;  /* 0x0000011400609947 */ /* 0x002fea0003800000 */
.L_x_1618:
[----:B------:R-:W-:Y:S01]  /*1c1b0*/  VIADD R16, R16, 0x8000 ;  /* 0x0000800010107836 */ /* 0x000fe20000000000 */
[----:B------:R-:W-:Y:S05]  /*1c1c0*/  WARPSYNC.ALL ;  /* 0x0000000000007948 */ /* 0x000fea0003800000 */
[----:B------:R-:W-:Y:S01]  /*1c1d0*/  SHF.R.U32.HI R16, RZ, 0x4, R16 ;  /* 0x00000004ff107819 */ /* 0x000fe20000011610 */
[----:B------:R-:W-:Y:S01]  /*1c1e0*/  ULDC.64 UR4, c[0x0][0x9a0] ;  /* 0x0002680000047ab9 */ /* 0x000fe20000000a00 */
[----:B------:R-:W-:Y:S01]  /*1c1f0*/  IMAD.MOV.U32 R5, RZ, RZ, -0x7fffffe0 ;  /* 0x80000020ff057424 */ /* 0x000fe200078e00ff */
[----:B------:R-:W-:Y:S01]  /*1c200*/  ISETP.NE.U32.AND P1, PT, RZ, UR4, PT ;  /* 0x00000004ff007c0c */ /* 0x000fe2000bf25070 */
[----:B------:R-:W-:Y:S01]  /*1c210*/  WARPGROUP.ARRIVE ;  /* 0x00000000000079c5 */ /* 0x000fe20000000000 */
[----:B------:R-:W-:-:S02]  /*1c220*/  LOP3.LUT R16, R16, 0x3fff, RZ, 0xc0, !PT ;  /* 0x00003fff10107812 */ /* 0x000fc400078ec0ff */
[----:B------:R-:W-:Y:S02]  /*1c230*/  ISETP.NE.AND.EX P1, PT, RZ, UR5, PT, P1 ;  /* 0x00000005ff007c0c */ /* 0x000fe4000bf25310 */
[----:B------:R-:W-:Y:S02]  /*1c240*/  LOP3.LUT R16, R16, 0x10000, RZ, 0xfc, !PT ;  /* 0x0001000010107812 */ /* 0x000fe400078efcff */
[----:B------:R-:W-:Y:S01]  /*1c250*/  R2UR UR7, R5 ;  /* 0x00000000050772ca */ /* 0x000fe200000e0000 */
[----:B------:R-:W-:Y:S02]  /*1c260*/  IMAD.MOV.U32 R5, RZ, RZ, -0x7fffffe0 ;  /* 0x80000020ff057424 */ /* 0x000fe400078e00ff */
[----:B------:R-:W-:-:S05]  /*1c270*/  IMAD R4, R200, 0x400, R16 ;  /* 0x00000400c8047824 */ /* 0x000fca00078e0210 */
[C---:B------:R-:W-:Y:S01]  /*1c280*/  R2UR UR6, R4.reuse ;  /* 0x00000000040672ca */ /* 0x040fe200000e0000 */
[----:B------:R-:W2:Y:S01]  /*1c290*/  @P1 LDC.64 R6, c[0x0][0x9c8] ;  /* 0x00027200ff061b82 */ /* 0x000ea20000000a00 */
[----:B------:R-:W-:Y:S01]  /*1c2a0*/  VIADD R4, R4, 0x2 ;  /* 0x0000000204047836 */ /* 0x000fe20000000000 */
[----:B01----:R-:W-:-:S10]  /*1c2b0*/  @P1 SHF.R.S32.HI R2, RZ, 0x1f, R207 ;  /* 0x0000001fff021819 */ /* 0x003fd400000114cf */
[----:B------:R-:W-:Y:S01]  /*1c2c0*/  QGMMA.64x256x32.F32.E4M3.E4M3 R24, R188, gdesc[UR4], R24, gsb0 ;  /* 0x03e00004bc187df3 */ /* 0x000fe20008000818 */
[----:B------:R-:W-:Y:S02]  /*1c2d0*/  R2UR UR6, R4 ;  /* 0x00000000040672ca */ /* 0x000fe400000e0000 */
[----:B------:R-:W-:Y:S02]  /*1c2e0*/  R2UR UR7, R5 ;  /* 0x00000000050772ca */ /* 0x000fe400000e0000 */
[----:B------:R-:W0:Y:S01]  /*1c2f0*/  @P1 LDC.64 R4, c[0x0][0x9d0] ;  /* 0x00027400ff041b82 */ /* 0x000e220000000a00 */
[----:B--2---:R-:W-:-:S04]  /*1c300*/  @P1 IMAD R2, R2, R6, RZ ;  /* 0x0000000602021224 */ /* 0x004fc800078e02ff */
[C---:B------:R-:W-:Y:S02]  /*1c310*/  @P1 IMAD R2, R207.reuse, R7, R2 ;  /* 0x00000007cf021224 */ /* 0x040fe400078e0202 */
[----:B------:R-:W-:-:S04]  /*1c320*/  @P1 IMAD.WIDE.U32 R6, R207, R6, RZ ;  /* 0x00000006cf061225 */ /* 0x000fc800078e00ff */
[----:B------:R-:W-:Y:S02]  /*1c330*/  @P1 IMAD.IADD R7, R7, 0x1, R2 ;  /* 0x0000000107071824 */ /* 0x000fe400078e0202 */
[----:B------:R-:W-:Y:S02]  /*1c340*/  IMAD.MOV.U32 R2, RZ, RZ, 0x3f800000 ;  /* 0x3f800000ff027424 */ /* 0x000fe400078e00ff */
[----:B0-----:R-:W-:-:S04]  /*1c350*/  @P1 IMAD.WIDE.U32 R6, R211, R4, R6 ;  /* 0x00000004d3061225 */ /* 0x001fc800078e0006 */
[----:B------:R-:W-:Y:S01]  /*1c360*/  @P1 IMAD R5, R211, R5, R7 ;  /* 0x00000005d3051224 */ /* 0x000fe200078e0207 */
[----:B------:R-:W-:-:S04]  /*1c370*/  @P1 LEA R4, P2, R6, UR4, 0x2 ;  /* 0x0000000406041c11 */ /* 0x000fc8000f8410ff */
[----:B------:R-:W-:-:S05]  /*1c380*/  @P1 LEA.HI.X R5, R6, UR5, R5, 0x2, P2 ;  /* 0x0000000506051c11 */ /* 0x000fca00090f1405 */
[----:B------:R0:W2:Y:S04]  /*1c390*/  @P1 LDG.E R2, desc[UR46][R4.64] ;  /* 0x0000002e04021981 */ /* 0x0000a8000c1e1900 */
[----:B0-----:R-:W0:Y:S02]  /*1c3a0*/  SHFL.BFLY PT, R4, R3, 0x2, 0x1f ;  /* 0x0c401f0003047f89 */ /* 0x001e2400000e0000 */
[----:B0-----:R-:W-:-:S05]  /*1c3b0*/  FADD.FTZ R3, R4, R3 ;  /* 0x0000000304037221 */ /* 0x001fca0000010000 */
[----:B------:R-:W0:Y:S04]  /*1c3c0*/  SHFL.BFLY PT, R5, R3, 0x1, 0x1f ;  /* 0x0c201f0003057f89 */ /* 0x000e2800000e0000 */
[----:B------:R-:W1:Y:S01]  /*1c3d0*/  SHFL.BFLY PT, R4, R0, 0x2, 0x1f ;  /* 0x0c401f0000047f89 */ /* 0x000e6200000e0000 */
[----:B0-----:R-:W-:-:S04]  /*1c3e0*/  FADD.FTZ R3, R3, R5 ;  /* 0x0000000503037221 */ /* 0x001fc80000010000 */
[----:B------:R-:W-:-:S05]  /*1c3f0*/  FMUL.FTZ R6, R3, 0.00390625 ;  /* 0x3b80000003067820 */ /* 0x000fca0000410000 */
[----:B------:R-:W-:Y:S01]  /*1c400*/  FSETP.NE.FTZ.AND P1, PT, R6, RZ, PT ;  /* 0x000000ff0600720b */ /* 0x000fe20003f35000 */
[----:B-1----:R-:W-:-:S05]  /*1c410*/  FADD.FTZ R0, R4, R0 ;  /* 0x0000000004007221 */ /* 0x002fca0000010000 */
[----:B------:R-:W0:Y:S07]  /*1c420*/  SHFL.BFLY PT, R4, R0, 0x1, 0x1f ;  /* 0x0c201f0000047f89 */ /* 0x000e2e00000e0000 */
[----:B------:R-:W1:Y:S01]  /*1c430*/  @P1 MUFU.LG2 R6, R6 ;  /* 0x0000000600061308 */ /* 0x000e620000000c00 */
[----:B------:R-:W-:-:S04]  /*1c440*/  IMAD.U32 R5, RZ, RZ, UR56 ;  /* 0x00000038ff057e24 */ /* 0x000fc8000f8e00ff */
[----:B------:R-:W-:Y:S01]  /*1c450*/  @P1 FMUL.FTZ R5, R5, 0.69314718246459960938 ;  /* 0x3f31721805051820 */ /* 0x000fe20000410000 */
[----:B------:R-:W-:Y:S02]  /*1c460*/  IMAD.MOV.U32 R163, RZ, RZ, -0x800000 ;  /* 0xff800000ffa37424 */ /* 0x000fe400078e00ff */
[----:B-1----:R-:W-:Y:S01]  /*1c470*/  @P1 FMUL.FTZ R6, R6, 0.69314718246459960938 ;  /* 0x3f31721806061820 */ /* 0x002fe20000410000 */
[----:B------:R-:W-:Y:S02]  /*1c480*/  WARPGROUP.DEPBAR.LE gsb0, 0x0 ;  /* 0x00008000000079c5 */ /* 0x000fe40000010000 */
[----:B------:R-:W-:-:S06]  /*1c490*/  WARPGROUP.ARRIVE ;  /* 0x00000000000079c5 */ /* 0x000fcc0000000000 */
[----:B------:R-:W-:Y:S01]  /*1c4a0*/  QGMMA.64x256x32.F32.E4M3.E4M3 R24, R184, gdesc[UR4], R24, gsb0 ;  /* 0x03e00004b8187df3 */ /* 0x000fe20008000818 */
[----:B------:R-:W-:-:S01]  /*1c4b0*/  @P1 FFMA.FTZ R163, R5, R8, R6 ;  /* 0x0000000805a31223 */ /* 0x000fc20000010006 */
[----:B0-----:R-:W-:Y:S01]  /*1c4c0*/  FADD.FTZ R5, R0, R4 ;  /* 0x0000000400057221 */ /* 0x001fe20000010000 */
[----:B------:R-:W-:-:S03]  /*1c4d0*/  FSETP.NE.FTZ.AND P1, PT, R3, RZ, PT ;  /* 0x000000ff0300720b */ /* 0x000fc60003f35000 */
[----:B------:R-:W-:Y:S01]  /*1c4e0*/  FMUL.FTZ R6, R5, 0.00390625 ;  /* 0x3b80000005067820 */ /* 0x000fe20000410000 */
[----:B------:R-:W-:-:S04]  /*1c4f0*/  IMAD.MOV.U32 R0, RZ, RZ, RZ ;  /* 0x000000ffff007224 */ /* 0x000fc800078e00ff */
[----:B------:R-:W-:-:S05]  /*1c500*/  FSETP.NE.FTZ.AND P2, PT, R6, RZ, PT ;  /* 0x000000ff0600720b */ /* 0x000fca0003f55000 */
[----:B------:R0:W-:Y:S01]  /*1c510*/  @P1 MUFU.RCP R0, R3 ;  /* 0x0000000300001308 */ /* 0x0001e20000001000 */
[----:B------:R-:W-:Y:S01]  /*1c520*/  FSETP.NE.FTZ.AND P1, PT, R5, RZ, PT ;  /* 0x000000ff0500720b */ /* 0x000fe20003f35000 */
[----:B------:R-:W-:-:S06]  /*1c530*/  IMAD.MOV.U32 R4, RZ, RZ, RZ ;  /* 0x000000ffff047224 */ /* 0x000fcc00078e00ff */
[----:B------:R-:W1:Y:S01]  /*1c540*/  @P2 MUFU.LG2 R6, R6 ;  /* 0x0000000600062308 */ /* 0x000e620000000c00 */
[----:B0-----:R-:W-:-:S07]  /*1c550*/  IMAD.U32 R3, RZ, RZ, UR56 ;  /* 0x00000038ff037e24 */ /* 0x001fce000f8e00ff */
[----:B------:R-:W0:Y:S01]  /*1c560*/  @P1 MUFU.RCP R4, R5 ;  /* 0x0000000500041308 */ /* 0x000e220000001000 */
[----:B------:R-:W-:Y:S01]  /*1c570*/  @P2 FMUL.FTZ R3, R3, 0.69314718246459960938 ;  /* 0x3f31721803032820 */ /* 0x000fe20000410000 */
[----:B------:R-:W-:Y:S02]  /*1c580*/  IMAD.MOV.U32 R162, RZ, RZ, -0x800000 ;  /* 0xff800000ffa27424 */ /* 0x000fe400078e00ff */
[----:B-1----:R-:W-:-:S04]  /*1c590*/  @P2 FMUL.FTZ R6, R6, 0.69314718246459960938 ;  /* 0x3f31721806062820 */ /* 0x002fc80000410000 */
[----:B------:R-:W-:Y:S01]  /*1c5a0*/  @P2 FFMA.FTZ R162, R3, R9, R6 ;  /* 0x0000000903a22223 */ /* 0x000fe20000010006 */
[-C--:B--2---:R-:W-:Y:S01]  /*1c5b0*/  FMUL.FTZ R3, R0, R2.reuse ;  /* 0x0000000200037220 */ /* 0x084fe20000410000 */
[----:B0-----:R-:W-:Y:S01]  /*1c5c0*/  FMUL.FTZ R2, R4, R2 ;  /* 0x0000000204027220 */ /* 0x001fe20000410000 */
[----:B------:R-:W-:Y:S02]  /*1c5d0*/  WARPGROUP.DEPBAR.LE gsb0, 0x0 ;  /* 0x00008000000079c5 */ /* 0x000fe40000010000 */
[----:B------:R-:W-:Y:S05]  /*1c5e0*/  @!P0 BRA `(.L_x_1620) ;  /* 0x0000000000048947 */ /* 0x000fea0003800000 */
[----:B------:R-:W-:Y:S01]  /*1c5f0*/  BPT.TRAP 0x1 ;  /* 0x000000040000795c */ /* 0x000fe20000300000 */
.L_x_1620:
[----:B------:R-:W-:Y:S02]  /*1c600*/  VIADD R10, R10, 0x28460 ;  /* 0x000284600a0a7836 */ /* 0x000fe40000000000 */
[-C--:B------:R-:W-:Y:S01]  /*1c610*/  FMUL.FTZ R6, R146, R2.reuse ;  /* 0x0000000292067220 */ /* 0x080fe20000410000 */
[----:B------:R-:W-:Y:S02]  /*1c620*/  IMAD.U32 R0, RZ, RZ, UR42 ;  /* 0x0000002aff007e24 */ /* 0x000fe4000f8e00ff */
[-C--:B------:R-:W-:Y:S01]  /*1c630*/  FMUL.FTZ R152, R31, R2.reuse ;  /* 0x000000021f987220 */ /* 0x080fe20000410000 */
[----:B------:R-:W-:Y:S02]  /*1c640*/  VIADD R200, R200, 0x1 ;  /* 0x00000001c8c87836 */ /* 0x000fe40000000000 */
[-C--:B------:R-:W-:Y:S01]  /*1c650*/  FMUL.FTZ R153, R34, R2.reuse ;  /* 0x0000000222997220 */ /* 0x080fe20000410000 */
[-C--:B------:R-:W-:Y:S01]  /*1c660*/  FMUL.FTZ R154, R39, R2.reuse ;  /* 0x00000002279a7220 */ /* 0x080fe20000410000 */
[----:B------:R-:W-:Y:S01]  /*1c670*/  PRMT R0, R0, 0x654, R10 ;  /* 0x0000065400007816 */ /* 0x000fe2000000000a */
[-C--:B------:R-:W-:Y:S01]  /*1c680*/  FMUL.FTZ R155, R42, R2.reuse ;  /* 0x000000022a9b7220 */ /* 0x080fe20000410000 */
[----:B------:R-:W-:Y:S01]  /*1c690*/  ISETP.NE.AND P1, PT, R200, 0x2, PT ;  /* 0x00000002c800780c */ /* 0x000fe20003f25270 */
        /* <DEDUP_REMOVED lines=129> */
.L_x_1490:
[----:B------:R-:W-:Y:S05]  /*1ceb0*/  WARPSYNC.ALL ;  /* 0x0000000000007948 */ /* 0x000fea0003800000 */
[----:B------:R-:W0:Y:S08]  /*1cec0*/  S2UR UR42, SR_CgaCtaId ;  /* 0x00000000002a79c3 */ /* 0x000e300000008800 */
[----:B------:R-:W-:Y:S01]  /*1ced0*/  BAR.SYNC.DEFER_BLOCKING 0x5, 0x180 ;  /* 0x0146000000007b1d */ /* 0x000fe20000010000 */
[----:B------:R-:W-:-:S05]  /*1cee0*/  ISETP.NE.AND P1, PT, R217, RZ, PT ;  /* 0x000000ffd900720c */ /* 0x000fca0003f25270 */
[----:B------:R-:W-:Y:S01]  /*1cef0*/  UMOV UR4, 0x400 ;  /* 0x0000040000047882 */ /* 0x000fe20000000000 */
[----:B------:R-:W-:Y:S07]  /*1cf00*/  BSSY B0, `(.L_x_1621) ;  /* 0x00006da000007945 */ /* 0x000fee0003800000 */
[----:B------:R-:W1:Y:S01]  /*1cf10*/  @!P1 LDC R217, c[0x0][0xad4] ;  /* 0x0002b500ffd99b82 */ /* 0x000e620000000800 */
[----:B0-----:R-:W-:-:S06]  /*1cf20*/  ULEA UR4, UR42, UR4, 0x18 ;  /* 0x000000042a047291 */ /* 0x001fcc000f8ec03f */
[----:B------:R-:W-:-:S05]  /*1cf30*/  IMAD.U32 R16, RZ, RZ, UR4 ;  /* 0x00000004ff107e24 */ /* 0x000fca000f8e00ff */
[----:B------:R0:W2:Y:S01]  /*1cf40*/  LDS.128 R204, [R16+0x284d0] ;  /* 0x0284d00010cc7984 */ /* 0x0000a20000000c00 */
[----:B------:R-:W-:Y:S06]  /*1cf50*/  BAR.ARV 0x4, 0x180 ;  /* 0x0106000000007b1d */ /* 0x000fec0000002000 */
[----:B------:R-:W-:Y:S05]  /*1cf60*/  @P0 BRA `(.L_x_1622) ;  /* 0x0000005c00c00947 */ /* 0x000fea0003800000 */
[----:B------:R-:W3:Y:S01]  /*1cf70*/  LDL R3, [R1+0xac] ;  /* 0x0000ac0001037983 */ /* 0x000ee20000100800 */
[----:B------:R-:W-:Y:S01]  /*1cf80*/  ULDC.64 UR4, c[0x4][0x140] ;  /* 0x0100500000047ab9 */ /* 0x000fe20000000a00 */
[----:B------:R-:W4:Y:S01]  /*1cf90*/  S2R R2, SR_SWINHI ;  /* 0x0000000000027919 */ /* 0x000f220000002f00 */
[----:B------:R-:W-:Y:S02]  /*1cfa0*/  MOV R32, R16 ;  /* 0x0000001000207202 */ /* 0x000fe40000000f00 */
[----:B----4-:R-:W-:-:S03]  /*1cfb0*/  MOV R33, R2 ;  /* 0x0000000200217202 */ /* 0x010fc60000000f00 */
[----:B---3--:R-:W-:-:S03]  /*1cfc0*/  IMAD.WIDE R2, R3, 0x2, R32 ;  /* 0x0000000203027825 */ /* 0x008fc600078e0220 */
[C---:B-----5:R-:W-:Y:S02]  /*1cfd0*/  IADD3 R38, P5, R2.reuse, 0xc000, RZ ;  /* 0x0000c00002267810 */ /* 0x060fe40007fbe0ff */
[----:B------:R-:W-:Y:S02]  /*1cfe0*/  IADD3 R42, P1, R2, 0xc060, RZ ;  /* 0x0000c060022a7810 */ /* 0x000fe40007f3e0ff */
[----:B------:R-:W-:Y:S02]  /*1cff0*/  LOP3.LUT R39, R38, 0x380, RZ, 0xc0, !PT ;  /* 0x0000038026277812 */ /* 0x000fe400078ec0ff */
[----:B------:R-:W-:Y:S01]  /*1d000*/  LOP3.LUT R4, R42, 0x380, RZ, 0xc0, !PT ;  /* 0x000003802a047812 */ /* 0x000fe200078ec0ff */
[----:B------:R-:W-:Y:S01]  /*1d010*/  IMAD.X R43, RZ, RZ, R3, P1 ;  /* 0x000000ffff2b7224 */ /* 0x000fe200008e0603 */
[----:B------:R-:W-:Y:S02]  /*1d020*/  SHF.R.U64 R39, R39, 0x3, RZ ;  /* 0x0000000327277819 */ /* 0x000fe400000012ff */
[----:B------:R-:W-:-:S02]  /*1d030*/  IADD3 R46, P0, R2, 0xc040, RZ ;  /* 0x0000c040022e7810 */ /* 0x000fc40007f1e0ff */
[----:B------:R-:W-:Y:S01]  /*1d040*/  LOP3.LUT R38, R39, R38, RZ, 0x3c, !PT ;  /* 0x0000002627267212 */ /* 0x000fe200078e3cff */
[--C-:B------:R-:W-:Y:S01]  /*1d050*/  IMAD.X R39, RZ, RZ, R3.reuse, P5 ;  /* 0x000000ffff277224 */ /* 0x100fe200028e0603 */
[----:B------:R-:W-:Y:S02]  /*1d060*/  SHF.R.U64 R4, R4, 0x3, RZ ;  /* 0x0000000304047819 */ /* 0x000fe400000012ff */
[----:B------:R-:W-:Y:S02]  /*1d070*/  LOP3.LUT R47, R46, 0x380, RZ, 0xc0, !PT ;  /* 0x000003802e2f7812 */ /* 0x000fe400078ec0ff */
[C---:B------:R-:W-:Y:S02]  /*1d080*/  IADD3 R20, P5, R2.reuse, 0x4040, RZ ;  /* 0x0000404002147810 */ /* 0x040fe40007fbe0ff */
[----:B------:R-:W-:Y:S02]  /*1d090*/  IADD3 R26, P4, R2, 0x8060, RZ ;  /* 0x00008060021a7810 */ /* 0x000fe40007f9e0ff */
[----:B------:R-:W-:Y:S01]  /*1d0a0*/  LOP3.LUT R42, R4, R42, RZ, 0x3c, !PT ;  /* 0x0000002a042a7212 */ /* 0x000fe200078e3cff */
[----:B------:R-:W-:Y:S01]  /*1d0b0*/  IMAD.X R21, RZ, RZ, R3, P5 ;  /* 0x000000ffff157224 */ /* 0x000fe200028e0603 */
[----:B------:R-:W-:-:S02]  /*1d0c0*/  SHF.R.U64 R47, R47, 0x3, RZ ;  /* 0x000000032f2f7819 */ /* 0x000fc400000012ff */
[----:B------:R-:W-:Y:S02]  /*1d0d0*/  LOP3.LUT R4, R20, 0x380, RZ, 0xc0, !PT ;  /* 0x0000038014047812 */ /* 0x000fe400078ec0ff */
[----:B------:R-:W-:Y:S02]  /*1d0e0*/  LOP3.LUT R27, R26, 0x380, RZ, 0xc0, !PT ;  /* 0x000003801a1b7812 */ /* 0x000fe400078ec0ff */
[----:B------:R-:W-:Y:S01]  /*1d0f0*/  LOP3.LUT R46, R47, R46, RZ, 0x3c, !PT ;  /* 0x0000002e2f2e7212 */ /* 0x000fe200078e3cff */
[----:B------:R-:W-:Y:S01]  /*1d100*/  IMAD.X R47, RZ, RZ, R3, P0 ;  /* 0x000000ffff2f7224 */ /* 0x000fe200000e0603 */
[----:B------:R-:W-:Y:S02]  /*1d110*/  SHF.R.U64 R4, R4, 0x3, RZ ;  /* 0x0000000304047819 */ /* 0x000fe400000012ff */
[----:B------:R-:W-:Y:S02]  /*1d120*/  IADD3 R34, P3, R2, 0xc020, RZ ;  /* 0x0000c02002227810 */ /* 0x000fe40007f7e0ff */
[----:B------:R-:W-:-:S02]  /*1d130*/  SHF.R.U64 R27, R27, 0x3, RZ ;  /* 0x000000031b1b7819 */ /* 0x000fc400000012ff */
[----:B------:R-:W-:Y:S02]  /*1d140*/  LOP3.LUT R20, R4, R20, RZ, 0x3c, !PT ;  /* 0x0000001404147212 */ /* 0x000fe400078e3cff */
[----:B------:R-:W-:Y:S02]  /*1d150*/  MOV R9, R42 ;  /* 0x0000002a00097202 */ /* 0x000fe40000000f00 */
[----:B------:R-:W-:Y:S02]  /*1d160*/  LOP3.LUT R35, R34, 0x380, RZ, 0xc0, !PT ;  /* 0x0000038022237812 */ /* 0x000fe400078ec0ff */
[----:B------:R-:W-:Y:S01]  /*1d170*/  LOP3.LUT R26, R27, R26, RZ, 0x3c, !PT ;  /* 0x0000001a1b1a7212 */ /* 0x000fe200078e3cff */
[----:B------:R-:W-:Y:S01]  /*1d180*/  IMAD.X R27, RZ, RZ, R3, P4 ;  /* 0x000000ffff1b7224 */ /* 0x000fe200020e0603 */
[----:B------:R-:W-:Y:S01]  /*1d190*/  MOV R4, R46 ;  /* 0x0000002e00047202 */ /* 0x000fe20000000f00 */
[----:B------:R-:W-:Y:S01]  /*1d1a0*/  STL [R1+0x94], R9 ;  /* 0x0000940901007387 */ /* 0x000fe20000100800 */
[----:B------:R-:W-:-:S02]  /*1d1b0*/  IADD3 R42, P4, R2, 0x4020, RZ ;  /* 0x00004020022a7810 */ /* 0x000fc40007f9e0ff */
[----:B------:R-:W-:Y:S01]  /*1d1c0*/  IADD3 R30, P2, R2, 0x8040, RZ ;  /* 0x00008040021e7810 */ /* 0x000fe20007f5e0ff */
[----:B------:R3:W-:Y:S01]  /*1d1d0*/  STL [R1+0x90], R4 ;  /* 0x0000900401007387 */ /* 0x0007e20000100800 */
[----:B------:R-:W-:Y:S02]  /*1d1e0*/  SHF.R.U64 R35, R35, 0x3, RZ ;  /* 0x0000000323237819 */ /* 0x000fe400000012ff */
[----:B------:R-:W-:Y:S02]  /*1d1f0*/  LOP3.LUT R31, R30, 0x380, RZ, 0xc0, !PT ;  /* 0x000003801e1f7812 */ /* 0x000fe400078ec0ff */
[----:B------:R-:W-:Y:S01]  /*1d200*/  LOP3.LUT R34, R35, R34, RZ, 0x3c, !PT ;  /* 0x0000002223227212 */ /* 0x000fe200078e3cff */
[----:B------:R-:W-:Y:S01]  /*1d210*/  IMAD.X R35, RZ, RZ, R3, P3 ;  /* 0x000000ffff237224 */ /* 0x000fe200018e0603 */
[----:B------:R-:W-:Y:S02]  /*1d220*/  SHF.R.U64 R31, R31, 0x3, RZ ;  /* 0x000000031f1f7819 */ /* 0x000fe400000012ff */
[----:B------:R-:W-:-:S02]  /*1d230*/  IADD3 R10, P1, R2, 0x8020, RZ ;  /* 0x00008020020a7810 */ /* 0x000fc40007f3e0ff */
[----:B---3--:R-:W-:Y:S02]  /*1d240*/  LOP3.LUT R4, R42, 0x380, RZ, 0xc0, !PT ;  /* 0x000003802a047812 */ /* 0x008fe400078ec0ff */
[----:B------:R-:W-:Y:S02]  /*1d250*/  MOV R9, R34 ;  /* 0x0000002200097202 */ /* 0x000fe40000000f00 */
[----:B------:R-:W-:Y:S02]  /*1d260*/  SHF.R.U64 R4, R4, 0x3, RZ ;  /* 0x0000000304047819 */ /* 0x000fe400000012ff */
[----:B------:R-:W-:Y:S01]  /*1d270*/  LOP3.LUT R30, R31, R30, RZ, 0x3c, !PT ;  /* 0x0000001e1f1e7212 */ /* 0x000fe200078e3cff */
[----:B------:R-:W-:Y:S01]  /*1d280*/  IMAD.X R31, RZ, RZ, R3, P2 ;  /* 0x000000ffff1f7224 */ /* 0x000fe200010e0603 */
[----:B------:R-:W-:Y:S01]  /*1d290*/  LOP3.LUT R42, R4, R42, RZ, 0x3c, !PT ;  /* 0x0000002a042a7212 */ /* 0x000fe200078e3cff */
[----:B------:R3:W-:Y:S01]  /*1d2a0*/  STL [R1+0x8c], R9 ;  /* 0x00008c0901007387 */ /* 0x0007e20000100800 */
[----:B------:R-:W-:-:S02]  /*1d2b0*/  MOV R4, R38 ;  /* 0x0000002600047202 */ /* 0x000fc40000000f00 */
[----:B------:R-:W-:Y:S02]  /*1d2c0*/  IADD3 R34, P2, R2, 0x4000, RZ ;  /* 0x0000400002227810 */ /* 0x000fe40007f5e0ff */
[----:B------:R-:W-:Y:S01]  /*1d2d0*/  LOP3.LUT R11, R10, 0x380, RZ, 0xc0, !PT ;  /* 0x000003800a0b7812 */ /* 0x000fe200078ec0ff */
[----:B------:R4:W-:Y:S01]  /*1d2e0*/  STL [R1+0x88], R4 ;  /* 0x0000880401007387 */ /* 0x0009e20000100800 */
[----:B------:R-:W-:Y:S01]  /*1d2f0*/  IADD3 R12, P0, R2, 0x8000, RZ ;  /* 0x00008000020c7810 */ /* 0x000fe20007f1e0ff */
[--C-:B------:R-:W-:Y:S01]  /*1d300*/  IMAD.X R35, RZ, RZ, R3.reuse, P2 ;  /* 0x000000ffff237224 */ /* 0x100fe200010e0603 */
[----:B------:R-:W-:Y:S02]  /*1d310*/  SHF.R.U64 R11, R11, 0x3, RZ ;  /* 0x000000030b0b7819 */ /* 0x000fe400000012ff */
[----:B---3--:R-:W-:Y:S02]  /*1d320*/  MOV R9, R26 ;  /* 0x0000001a00097202 */ /* 0x008fe40000000f00 */
[----:B------:R-:W-:Y:S01]  /*1d330*/  LOP3.LUT R10, R11, R10, RZ, 0x3c, !PT ;  /* 0x0000000a0b0a7212 */ /* 0x000fe200078e3cff */
[----:B------:R-:W-:Y:S01]  /*1d340*/  IMAD.X R11, RZ, RZ, R3, P1 ;  /* 0x000000ffff0b7224 */ /* 0x000fe200008e0603 */
[----:B------:R-:W-:Y:S01]  /*1d350*/  LOP3.LUT R13, R12, 0x380, RZ, 0xc0, !PT ;  /* 0x000003800c0d7812 */ /* 0x000fe200078ec0ff */
[----:B------:R3:W-:Y:S01]  /*1d360*/  STL [R1+0x84], R9 ;  /* 0x0000840901007387 */ /* 0x0007e20000100800 */
[----:B----4-:R-:W-:-:S02]  /*1d370*/  LOP3.LUT R4, R34, 0x380, RZ, 0xc0, !PT ;  /* 0x0000038022047812 */ /* 0x010fc400078ec0ff */
[----:B------:R-:W-:Y:S02]  /*1d380*/  IADD3 R14, P3, R2, 0x4060, RZ ;  /* 0x00004060020e7810 */ /* 0x000fe40007f7e0ff */
[----:B------:R-:W-:Y:S02]  /*1d390*/  SHF.R.U64 R4, R4, 0x3, RZ ;  /* 0x0000000304047819 */ /* 0x000fe400000012ff */
[----:B------:R-:W-:Y:S02]  /*1d3a0*/  IADD3 R26, P1, R2, 0x60, RZ ;  /* 0x00000060021a7810 */ /* 0x000fe40007f3e0ff */
[----:B------:R-:W-:Y:S02]  /*1d3b0*/  LOP3.LUT R34, R4, R34, RZ, 0x3c, !PT ;  /* 0x0000002204227212 */ /* 0x000fe400078e3cff */
[----:B------:R-:W-:Y:S01]  /*1d3c0*/  MOV R4, R30 ;  /* 0x0000001e00047202 */ /* 0x000fe20000000f00 */
[----:B------:R-:W-:Y:S01]  /*1d3d0*/  IMAD.X R27, RZ, RZ, R3, P1 ;  /* 0x000000ffff1b7224 */ /* 0x000fe200008e0603 */
[----:B------:R-:W-:-:S02]  /*1d3e0*/  SHF.R.U64 R13, R13, 0x3, RZ ;  /* 0x000000030d0d7819 */ /* 0x000fc400000012ff */
[----:B------:R-:W-:Y:S01]  /*1d3f0*/  LOP3.LUT R15, R14, 0x380, RZ, 0xc0, !PT ;  /* 0x000003800e0f7812 */ /* 0x000fe200078ec0ff */
[----:B------:R4:W-:Y:S01]  /*1d400*/  STL [R1+0x80], R4 ;  /* 0x0000800401007387 */ /* 0x0009e20000100800 */
[----:B------:R-:W-:Y:S01]  /*1d410*/  LOP3.LUT R12, R13, R12, RZ, 0x3c, !PT ;  /* 0x0000000c0d0c7212 */ /* 0x000fe200078e3cff */
[--C-:B------:R-:W-:Y:S01]  /*1d420*/  IMAD.X R13, RZ, RZ, R3.reuse, P0 ;  /* 0x000000ffff0d7224 */ /* 0x100fe200000e0603 */
[----:B------:R-:W-:Y:S02]  /*1d430*/  SHF.R.U64 R15, R15, 0x3, RZ ;  /* 0x000000030f0f7819 */ /* 0x000fe400000012ff */
[----:B---3--:R-:W-:Y:S02]  /*1d440*/  MOV R9, R10 ;  /* 0x0000000a00097202 */ /* 0x008fe40000000f00 */
[----:B------:R-:W-:Y:S01]  /*1d450*/  LOP3.LUT R14, R15, R14, RZ, 0x3c, !PT ;  /* 0x0000000e0f0e7212 */ /* 0x000fe200078e3cff */
[----:B------:R-:W-:Y:S01]  /*1d460*/  IMAD.X R15, RZ, RZ, R3, P3 ;  /* 0x000000ffff0f7224 */ /* 0x000fe200018e0603 */
[----:B------:R-:W-:Y:S01]  /*1d470*/  IADD3.X R43, RZ, R3, RZ, P4, !PT ;  /* 0x00000003ff2b7210 */ /* 0x000fe200027fe4ff */
[----:B------:R3:W-:Y:S01]  /*1d480*/  STL [R1+0x7c], R9 ;  /* 0x00007c0901007387 */ /* 0x0007e20000100800 */
[----:B----4-:R-:W-:-:S02]  /*1d490*/  LOP3.LUT R4, R26, 0x380, RZ, 0xc0, !PT ;  /* 0x000003801a047812 */ /* 0x010fc400078ec0ff */
[----:B------:R-:W-:Y:S02]  /*1d4a0*/  IADD3 R10, P0, R2, 0x40, RZ ;  /* 0x00000040020a7810 */ /* 0x000fe40007f1e0ff */
[----:B------:R-:W-:-:S03]  /*1d4b0*/  SHF.R.U64 R4, R4, 0x3, RZ ;  /* 0x0000000304047819 */ /* 0x000fc600000012ff */
[----:B------:R-:W-:Y:S01]  /*1d4c0*/  IMAD.X R11, RZ, RZ, R3, P0 ;  /* 0x000000ffff0b7224 */ /* 0x000fe200000e0603 */
[----:B------:R-:W-:Y:S02]  /*1d4d0*/  LOP3.LUT R26, R4, R26, RZ, 0x3c, !PT ;  /* 0x0000001a041a7212 */ /* 0x000fe400078e3cff */
[----:B------:R-:W-:Y:S02]  /*1d4e0*/  MOV R4, R12 ;  /* 0x0000000c00047202 */ /* 0x000fe40000000f00 */
[----:B---3--:R-:W-:-:S03]  /*1d4f0*/  MOV R9, R14 ;  /* 0x0000000e00097202 */ /* 0x008fc60000000f00 */
[----:B------:R3:W-:Y:S04]  /*1d500*/  STL [R1+0x78], R4 ;  /* 0x0000780401007387 */ /* 0x0007e80000100800 */
[----:B------:R4:W-:Y:S01]  /*1d510*/  STL [R1+0x74], R9 ;  /* 0x0000740901007387 */ /* 0x0009e20000100800 */
[----:B---3--:R-:W-:Y:S02]  /*1d520*/  MOV R4, R20 ;  /* 0x0000001400047202 */ /* 0x008fe40000000f00 */
[----:B----4-:R-:W-:-:S03]  /*1d530*/  MOV R9, R42 ;  /* 0x0000002a00097202 */ /* 0x010fc60000000f00 */
[----:B------:R3:W-:Y:S04]  /*1d540*/  STL [R1+0x70], R4 ;  /* 0x0000700401007387 */ /* 0x0007e80000100800 */
[----:B------:R4:W-:Y:S01]  /*1d550*/  STL [R1+0x6c], R9 ;  /* 0x00006c0901007387 */ /* 0x0009e20000100800 */
[----:B---3--:R-:W-:Y:S02]  /*1d560*/  MOV R4, R34 ;  /* 0x0000002200047202 */ /* 0x008fe40000000f00 */
[----:B----4-:R-:W-:-:S03]  /*1d570*/  MOV R9, R26 ;  /* 0x0000001a00097202 */ /* 0x010fc60000000f00 */
[----:B------:R3:W-:Y:S04]  /*1d580*/  STL [R1+0x68], R4 ;  /* 0x0000680401007387 */ /* 0x0007e80000100800 */
[----:B------:R4:W-:Y:S01]  /*1d590*/  STL [R1+0x64], R9 ;  /* 0x0000640901007387 */ /* 0x0009e20000100800 */
[----:B---3--:R-:W-:-:S04]  /*1d5a0*/  LOP3.LUT R4, R10, 0x380, RZ, 0xc0, !PT ;  /* 0x000003800a047812 */ /* 0x008fc800078ec0ff */
[----:B------:R-:W-:-:S04]  /*1d5b0*/  SHF.R.U64 R4, R4, 0x3, RZ ;  /* 0x0000000304047819 */ /* 0x000fc800000012ff */
[----:B------:R-:W-:-:S04]  /*1d5c0*/  LOP3.LUT R10, R4, R10, RZ, 0x3c, !PT ;  /* 0x0000000a040a7212 */ /* 0x000fc800078e3cff */
[----:B----4-:R-:W-:Y:S02]  /*1d5d0*/  MOV R9, R10 ;  /* 0x0000000a00097202 */ /* 0x010fe40000000f00 */
[----:B------:R-:W-:-:S03]  /*1d5e0*/  IADD3 R10, P0, R2, 0x20, RZ ;  /* 0x00000020020a7810 */ /* 0x000fc60007f1e0ff */
[----:B------:R3:W-:Y:S01]  /*1d5f0*/  STL [R1+0x60], R9 ;  /* 0x0000600901007387 */ /* 0x0007e20000100800 */
[----:B------:R-:W-:Y:S01]  /*1d600*/  LOP3.LUT R4, R10, 0x380, RZ, 0xc0, !PT ;  /* 0x000003800a047812 */ /* 0x000fe200078ec0ff */
[----:B------:R-:W-:-:S03]  /*1d610*/  IMAD.X R11, RZ, RZ, R3, P0 ;  /* 0x000000ffff0b7224 */ /* 0x000fc600000e0603 */
[----:B------:R-:W-:-:S04]  /*1d620*/  SHF.R.U64 R4, R4, 0x3, RZ ;  /* 0x0000000304047819 */ /* 0x000fc800000012ff */
[----:B------:R-:W-:Y:S02]  /*1d630*/  LOP3.LUT R10, R4, R10, RZ, 0x3c, !PT ;  /* 0x0000000a040a7212 */ /* 0x000fe400078e3cff */
[----:B------:R-:W-:Y:S02]  /*1d640*/  LOP3.LUT R4, R2, 0x380, RZ, 0xc0, !PT ;  /* 0x0000038002047812 */ /* 0x000fe400078ec0ff */
[----:B---3--:R-:W-:Y:S02]  /*1d650*/  MOV R9, R10 ;  /* 0x0000000a00097202 */ /* 0x008fe40000000f00 */
[----:B------:R-:W-:-:S03]  /*1d660*/  SHF.R.U64 R4, R4, 0x3, RZ ;  /* 0x0000000304047819 */ /* 0x000fc600000012ff */
[----:B------:R3:W-:Y:S01]  /*1d670*/  STL [R1+0x5c], R9 ;  /* 0x00005c0901007387 */ /* 0x0007e20000100800 */
[----:B------:R-:W-:-:S04]  /*1d680*/  LOP3.LUT R2, R4, R2, RZ, 0x3c, !PT ;  /* 0x0000000204027212 */ /* 0x000fc800078e3cff */
[----:B------:R-:W-:Y:S01]  /*1d690*/  MOV R3, R2 ;  /* 0x0000000200037202 */ /* 0x000fe20000000f00 */
[----:B---3--:R-:W3:Y:S04]  /*1d6a0*/  S2R R9, SR_TID.X ;  /* 0x0000000000097919 */ /* 0x008ee80000002100 */
[----:B------:R4:W-:Y:S01]  /*1d6b0*/  STL [R1+0x50], R3 ;  /* 0x0000500301007387 */ /* 0x0009e20000100800 */
[----:B---3--:R-:W-:-:S04]  /*1d6c0*/  LOP3.LUT P0, R2, R9, 0x3, RZ, 0xc0, !PT ;  /* 0x0000000309027812 */ /* 0x008fc8000780c0ff */
[----:B------:R-:W-:Y:S01]  /*1d6d0*/  ISETP.EQ.OR P0, PT, R2, 0x3, !P0 ;  /* 0x000000030200780c */ /* 0x000fe20004702670 */
[----:B------:R-:W-:-:S03]  /*1d6e0*/  IMAD.SHL.U32 R2, R9, 0x4, RZ ;  /* 0x0000000409027824 */ /* 0x000fc600078e00ff */
[----:B------:R-:W-:Y:S02]  /*1d6f0*/  SEL R13, R28, R0, P0 ;  /* 0x000000001c0d7207 */ /* 0x000fe40000000000 */
[----:B------:R-:W-:Y:S02]  /*1d700*/  LOP3.LUT R2, R2, 0xc, RZ, 0xc0, !PT ;  /* 0x0000000c02027812 */ /* 0x000fe400078ec0ff */
[----:B------:R-:W-:Y:S02]  /*1d710*/  SEL R21, R0, R28, P0 ;  /* 0x0000001c00157207 */ /* 0x000fe40000000000 */
[----:B------:R-:W-:Y:S02]  /*1d720*/  IADD3 R2, P1, R2, UR4, RZ ;  /* 0x0000000402027c10 */ /* 0x000fe4000ff3e0ff */
[----:B------:R-:W-:Y:S01]  /*1d730*/  SEL R4, R5, R25, P0 ;  /* 0x0000001905047207 */ /* 0x000fe20000000000 */
[----:B------:R-:W-:Y:S01]  /*1d740*/  UMOV UR4, 0xffffffff ;  /* 0xffffffff00047882 */ /* 0x000fe20000000000 */
[----:B------:R-:W-:Y:S01]  /*1d750*/  SEL R5, R25, R5, P0 ;  /* 0x0000000519057207 */ /* 0x000fe20000000000 */
[----:B----4-:R-:W-:-:S05]  /*1d760*/  IMAD.X R3, RZ, RZ, UR5, P1 ;  /* 0x00000005ff037e24 */ /* 0x010fca00088e06ff */
[----:B------:R3:W5:Y:S01]  /*1d770*/  LDG.E.CONSTANT R0, desc[UR46][R2.64] ;  /* 0x0000002e02007981 */ /* 0x000762000c1e9900 */
[----:B------:R-:W-:Y:S05]  /*1d780*/  BRA.DIV UR4, `(.L_x_1623) ;  /* 0x000000fe04fc7947 */ /* 0x000fea000b800000 */
[----:B---3-5:R-:W-:Y:S01]  /*1d790*/  LOP3.LUT R2, R0, 0x2, RZ, 0x3c, !PT ;  /* 0x0000000200027812 */ /* 0x028fe200078e3cff */
[----:B------:R-:W-:Y:S01]  /*1d7a0*/  SHFL.IDX PT, R4, R4, R0, 0x1c1f ;  /* 0x001c1f0004047589 */ /* 0x000fe200000e0000 */
[----:B------:R-:W-:Y:S02]  /*1d7b0*/  SEL R47, R104, R105, P0 ;  /* 0x00000069682f7207 */ /* 0x000fe40000000000 */
[----:B------:R-:W-:Y:S01]  /*1d7c0*/  SEL R104, R105, R104, P0 ;  /* 0x0000006869687207 */ /* 0x000fe20000000000 */
[----:B------:R-:W3:Y:S01]  /*1d7d0*/  SHFL.IDX PT, R5, R5, R2, 0x1c1f ;  /* 0x001c1f0205057589 */ /* 0x000ee200000e0000 */
        /* <DEDUP_REMOVED lines=17> */
[----:B------:R-:W-:Y:S01]  /*1d8f0*/  SHFL.IDX PT, R55, R55, R2, 0x1c1f ;  /* 0x001c1f0237377589 */ /* 0x000fe200000e0000 */
[----:B---3--:R-:W-:Y:S02]  /*1d900*/  SEL R9, R4, R5, P0 ;  /* 0x0000000504097207 */ /* 0x008fe40000000000 */
[----:B------:R-:W-:Y:S01]  /*1d910*/  SEL R62, R66, R67, P0 ;  /* 0x00000043423e7207 */ /* 0x000fe20000000000 */
[----:B------:R-:W-:Y:S01]  /*1d920*/  SHFL.IDX PT, R54, R54, R0, 0x1c1f ;  /* 0x001c1f0036367589 */ /* 0x000fe200000e0000 */
[----:B------:R-:W-:-:S02]  /*1d930*/  SEL R30, R29, R57, P0 ;  /* 0x000000391d1e7207 */ /* 0x000fc40000000000 */
[----:B------:R-:W-:Y:S01]  /*1d940*/  SEL R67, R67, R66, P0 ;  /* 0x0000004243437207 */ /* 0x000fe20000000000 */
[----:B------:R3:W-:Y:S01]  /*1d950*/  STL [R1+0x24], R9 ;  /* 0x0000240901007387 */ /* 0x0007e20000100800 */
[----:B------:R-:W-:Y:S02]  /*1d960*/  SEL R38, R52, R53, P0 ;  /* 0x0000003534267207 */ /* 0x000fe40000000000 */
[----:B------:R-:W-:Y:S01]  /*1d970*/  SEL R29, R57, R29, P0 ;  /* 0x0000001d391d7207 */ /* 0x000fe20000000000 */
[----:B------:R-:W-:Y:S01]  /*1d980*/  SHFL.IDX PT, R59, R59, R2, 0x1c1f ;  /* 0x001c1f023b3b7589 */ /* 0x000fe200000e0000 */
[----:B------:R-:W-:Y:S02]  /*1d990*/  SEL R66, R70, R71, P0 ;  /* 0x0000004746427207 */ /* 0x000fe40000000000 */
[----:B------:R-:W-:Y:S01]  /*1d9a0*/  SEL R34, R48, R49, P0 ;  /* 0x0000003130227207 */ /* 0x000fe20000000000 */
[----:B------:R-:W-:Y:S01]  /*1d9b0*/  SHFL.IDX PT, R58, R58, R0, 0x1c1f ;  /* 0x001c1f003a3a7589 */ /* 0x000fe200000e0000 */
[----:B------:R-:W-:-:S02]  /*1d9c0*/  SEL R31, R49, R48, P0 ;  /* 0x00000030311f7207 */ /* 0x000fc40000000000 */
[----:B---3--:R-:W-:Y:S01]  /*1d9d0*/  SEL R9, R8, R7, P0 ;  /* 0x0000000708097207 */ /* 0x008fe20000000000 */
        /* <DEDUP_REMOVED lines=81> */
[----:B------:R-:W2:Y:S01]  /*1def0*/  SHFL.IDX PT, R96, R96, R2, 0x1c1f ;  /* 0x001c1f0260607589 */ /* 0x000ea200000e0000 */
        /* <DEDUP_REMOVED lines=72> */
[----:B----4-:R-:W-:Y:S02]  /*1e380*/  SEL R4, R3, R6, P0 ;  /* 0x0000000603047207 */ /* 0x010fe40000000000 */
[----:B------:R-:W-:Y:S01]  /*1e390*/  SEL R3, R6, R3, P0 ;  /* 0x0000000306037207 */ /* 0x000fe20000000000 */
[----:B------:R-:W-:Y:S01]  /*1e3a0*/  SHFL.IDX PT, R61, R61, R0, 0x1c1f ;  /* 0x001c1f003d3d7589 */ /* 0x000fe200000e0000 */
[----:B---3--:R-:W-:Y:S02]  /*1e3b0*/  SEL R180, R36, R68, P0 ;  /* 0x0000004424b47207 */ /* 0x008fe40000000000 */
[----:B------:R-:W-:Y:S01]  /*1e3c0*/  SEL R179, R68, R36, P0 ;  /* 0x0000002444b37207 */ /* 0x000fe20000000000 */
[----:B------:R-:W-:Y:S01]  /*1e3d0*/  SHFL.IDX PT, R124, R124, R2, 0x1c1f ;  /* 0x001c1f027c7c7589 */ /* 0x000fe200000e0000 */
[----:B0-----:R-:W-:-:S02]  /*1e3e0*/  SEL R174, R39, R80, P0 ;  /* 0x0000005027ae7207 */ /* 0x001fc40000000000 */
[----:B------:R-:W-:Y:S01]  /*1e3f0*/  SEL R173, R80, R39, P0 ;  /* 0x0000002750ad7207 */ /* 0x000fe20000000000 */
[----:B------:R-:W-:Y:S01]  /*1e400*/  SHFL.IDX PT, R64, R64, R0, 0x1c1f ;  /* 0x001c1f0040407589 */ /* 0x000fe200000e0000 */
[----:B------:R-:W-:Y:S02]  /*1e410*/  SEL R172, R41, R84, P0 ;  /* 0x0000005429ac7207 */ /* 0x000fe40000000000 */
[----:B------:R-:W-:Y:S01]  /*1e420*/  SEL R171, R84, R41, P0 ;  /* 0x0000002954ab7207 */ /* 0x000fe20000000000 */
[----:B------:R-:W-:Y:S01]  /*1e430*/  SHFL.IDX PT, R128, R128, R2, 0x1c1f ;  /* 0x001c1f0280807589 */ /* 0x000fe200000e0000 */
[----:B-1----:R-:W-:Y:S02]  /*1e440*/  SEL R170, R42, R88, P0 ;  /* 0x000000582aaa7207 */ /* 0x002fe40000000000 */
[----:B------:R-:W-:Y:S01]  /*1e450*/  SEL R169, R88, R42, P0 ;  /* 0x0000002a58a97207 */ /* 0x000fe20000000000 */
[----:B------:R-:W-:Y:S01]  /*1e460*/  SHFL.IDX PT, R65, R65, R0, 0x1c1f ;  /* 0x001c1f0041417589 */ /* 0x000fe200000e0000 */
[----:B--2---:R-:W-:-:S02]  /*1e470*/  SEL R168, R43, R92, P0 ;  /* 0x0000005c2ba87207 */ /* 0x004fc40000000000 */
[----:B------:R-:W-:Y:S01]  /*1e480*/  SEL R167, R92, R43, P0 ;  /* 0x0000002b5ca77207 */ /* 0x000fe20000000000 */
[----:B------:R-:W0:Y:S01]  /*1e490*/  SHFL.IDX PT, R132, R132, R2, 0x1c1f ;  /* 0x001c1f0284847589 */ /* 0x000e2200000e0000 */
        /* <DEDUP_REMOVED lines=41> */
[----:B------:R-:W3:Y:S01]  /*1e730*/  SHFL.IDX PT, R153, R153, R2, 0x1c1f ;  /* 0x001c1f0299997589 */ /* 0x000ee200000e0000 */
        /* <DEDUP_REMOVED lines=16> */
[----:B0-----:R-:W-:Y:S01]  /*1e840*/  SEL R6, R65, R132, P0 ;  /* 0x0000008441067207 */ /* 0x001fe20000000000 */
[----:B------:R-:W0:Y:S01]  /*1e850*/  SHFL.IDX PT, R51, R51, R2, 0x1c1f ;  /* 0x001c1f0233337589 */ /* 0x000e2200000e0000 */
[----:B-1----:R-:W-:-:S02]  /*1e860*/  SEL R20, R85, R157, P0 ;  /* 0x0000009d55147207 */ /* 0x002fc40000000000 */
[----:B--2---:R-:W-:Y:S01]  /*1e870*/  SEL R21, R56, R146, P0 ;  /* 0x0000009238157207 */ /* 0x004fe20000000000 */
[----:B------:R-:W-:Y:S01]  /*1e880*/  SHFL.IDX PT, R66, R66, R0, 0x1c1f ;  /* 0x001c1f0042427589 */ /* 0x000fe200000e0000 */
[----:B---3--:R-:W-:Y:S02]  /*1e890*/  SEL R34, R89, R153, P0 ;  /* 0x0000009959227207 */ /* 0x008fe40000000000 */
[----:B------:R-:W-:Y:S01]  /*1e8a0*/  SEL R63, R114, R111, P0 ;  /* 0x0000006f723f7207 */ /* 0x000fe20000000000 */
[----:B------:R-:W1:Y:S01]  /*1e8b0*/  SHFL.IDX PT, R71, R71, R2, 0x1c1f ;  /* 0x001c1f0247477589 */ /* 0x000e6200000e0000 */
[----:B----4-:R-:W-:Y:S02]  /*1e8c0*/  SEL R35, R93, R154, P0 ;  /* 0x0000009a5d237207 */ /* 0x010fe40000000000 */
        /* <DEDUP_REMOVED lines=11> */
[----:B0-----:R-:W-:-:S02]  /*1e980*/  SEL R38, R105, R51, P0 ;  /* 0x0000003369267207 */ /* 0x001fc40000000000 */
[----:B------:R-:W-:Y:S01]  /*1e990*/  SEL R97, R156, R97, P0 ;  /* 0x000000619c617207 */ /* 0x000fe20000000000 */
[----:B------:R-:W-:Y:S01]  /*1e9a0*/  SHFL.IDX PT, R79, R79, R0, 0x1c1f ;  /* 0x001c1f004f4f7589 */ /* 0x000fe200000e0000 */
[----:B------:R-:W-:Y:S02]  /*1e9b0*/  SEL R51, R51, R105, P0 ;  /* 0x0000006933337207 */ /* 0x000fe40000000000 */
[----:B------:R-:W-:Y:S01]  /*1e9c0*/  SEL R111, R111, R114, P0 ;  /* 0x000000726f6f7207 */ /* 0x000fe20000000000 */
[----:B------:R-:W0:Y:S01]  /*1e9d0*/  SHFL.IDX PT, R86, R86, R2, 0x1c1f ;  /* 0x001c1f0256567589 */ /* 0x000e2200000e0000 */
[----:B-1----:R-:W-:Y:S02]  /*1e9e0*/  SEL R44, R66, R71, P0 ;  /* 0x00000047422c7207 */ /* 0x002fe40000000000 */
[----:B------:R-:W-:Y:S01]  /*1e9f0*/  SEL R66, R71, R66, P0 ;  /* 0x0000004247427207 */ /* 0x000fe20000000000 */
[----:B------:R-:W-:Y:S01]  /*1ea00*/  SHFL.IDX PT, R125, R125, R0, 0x1c1f ;  /* 0x001c1f007d7d7589 */ /* 0x000fe200000e0000 */
[----:B------:R-:W-:-:S03]  /*1ea10*/  SEL R115, R119, R115, P0 ;  /* 0x0000007377737207 */ /* 0x000fc60000000000 */
[----:B------:R-:W1:Y:S01]  /*1ea20*/  SHFL.IDX PT, R121, R121, R2, 0x1c1f ;  /* 0x001c1f0279797589 */ /* 0x000e6200000e0000 */
[----:B--2---:R-:W-:Y:S02]  /*1ea30*/  SEL R45, R109, R75, P0 ;  /* 0x0000004b6d2d7207 */ /* 0x004fe40000000000 */
[----:B------:R-:W-:Y:S01]  /*1ea40*/  SEL R75, R75, R109, P0 ;  /* 0x0000006d4b4b7207 */ /* 0x000fe20000000000 */
[----:B------:R-:W-:Y:S04]  /*1ea50*/  SHFL.IDX PT, R82, R82, R0, 0x1c1f ;  /* 0x001c1f0052527589 */ /* 0x000fe800000e0000 */
[----:B------:R-:W2:Y:S01]  /*1ea60*/  SHFL.IDX PT, R94, R94, R2, 0x1c1f ;  /* 0x001c1f025e5e7589 */ /* 0x000ea200000e0000 */
[----:B---3--:R-:W-:Y:S02]  /*1ea70*/  SEL R47, R113, R117, P0 ;  /* 0x00000075712f7207 */ /* 0x008fe40000000000 */
[----:B------:R-:W-:Y:S01]  /*1ea80*/  SEL R113, R117, R113, P0 ;  /* 0x0000007175717207 */ /* 0x000fe20000000000 */
[----:B------:R-:W-:Y:S04]  /*1ea90*/  SHFL.IDX PT, R83, R83, R0, 0x1c1f ;  /* 0x001c1f0053537589 */ /* 0x000fe800000e0000 */
[----:B------:R-:W3:Y:S01]  /*1eaa0*/  SHFL.IDX PT, R98, R98, R2, 0x1c1f ;  /* 0x001c1f0262627589 */ /* 0x000ee200000e0000 */
[----:B0-----:R-:W-:-:S02]  /*1eab0*/  SEL R48, R79, R86, P0 ;  /* 0x000000564f307207 */ /* 0x001fc40000000000 */
[----:B------:R-:W-:Y:S01]  /*1eac0*/  SEL R79, R86, R79, P0 ;  /* 0x0000004f564f7207 */ /* 0x000fe20000000000 */
[----:B------:R-:W-:Y:S04]  /*1ead0*/  SHFL.IDX PT, R87, R87, R0, 0x1c1f ;  /* 0x001c1f0057577589 */ /* 0x000fe800000e0000 */
[----:B------:R-:W0:Y:S01]  /*1eae0*/  SHFL.IDX PT, R102, R102, R2, 0x1c1f ;  /* 0x001c1f0266667589 */ /* 0x000e2200000e0000 */
[----:B-1----:R-:W-:Y:S02]  /*1eaf0*/  SEL R49, R125, R121, P0 ;  /* 0x000000797d317207 */ /* 0x002fe40000000000 */
[----:B------:R-:W-:Y:S01]  /*1eb00*/  SEL R121, R121, R125, P0 ;  /* 0x0000007d79797207 */ /* 0x000fe20000000000 */
[----:B------:R-:W1:Y:S04]  /*1eb10*/  SHFL.IDX PT, R107, R107, R2, 0x1c1f ;  /* 0x001c1f026b6b7589 */ /* 0x000e6800000e0000 */
[----:B------:R-:W-:Y:S01]  /*1eb20*/  SHFL.IDX PT, R90, R90, R0, 0x1c1f ;  /* 0x001c1f005a5a7589 */ /* 0x000fe200000e0000 */
[----:B--2---:R-:W-:-:S02]  /*1eb30*/  SEL R52, R82, R94, P0 ;  /* 0x0000005e52347207 */ /* 0x004fc40000000000 */
[----:B------:R-:W-:Y:S01]  /*1eb40*/  SEL R82, R94, R82, P0 ;  /* 0x000000525e527207 */ /* 0x000fe20000000000 */
[----:B------:R-:W2:Y:S04]  /*1eb50*/  SHFL.IDX PT, R110, R110, R2, 0x1c1f ;  /* 0x001c1f026e6e7589 */ /* 0x000ea800000e0000 */
[----:B------:R-:W-:Y:S01]  /*1eb60*/  SHFL.IDX PT, R91, R91, R0, 0x1c1f ;  /* 0x001c1f005b5b7589 */ /* 0x000fe200000e0000 */
[----:B---3--:R-:W-:Y:S02]  /*1eb70*/  SEL R53, R83, R98, P0 ;  /* 0x0000006253357207 */ /* 0x008fe40000000000 */
[----:B------:R-:W-:Y:S01]  /*1eb80*/  SEL R83, R98, R83, P0 ;  /* 0x0000005362537207 */ /* 0x000fe20000000000 */
[----:B------:R-:W3:Y:S04]  /*1eb90*/  SHFL.IDX PT, R118, R118, R2, 0x1c1f ;  /* 0x001c1f0276767589 */ /* 0x000ee800000e0000 */
[----:B------:R-:W-:Y:S01]  /*1eba0*/  SHFL.IDX PT, R95, R95, R0, 0x1c1f ;  /* 0x001c1f005f5f7589 */ /* 0x000fe200000e0000 */
[----:B0-----:R-:W-:-:S02]  /*1ebb0*/  SEL R55, R87, R102, P0 ;  /* 0x0000006657377207 */ /* 0x001fc40000000000 */
[----:B------:R-:W-:Y:S01]  /*1ebc0*/  SEL R87, R102, R87, P0 ;  /* 0x0000005766577207 */ /* 0x000fe20000000000 */
[----:B------:R-:W0:Y:S01]  /*1ebd0*/  SHFL.IDX PT, R126, R126, R2, 0x1c1f ;  /* 0x001c1f027e7e7589 */ /* 0x000e2200000e0000 */
[----:B-1----:R-:W-:Y:S02]  /*1ebe0*/  SEL R59, R106, R107, P0 ;  /* 0x0000006b6a3b7207 */ /* 0x002fe40000000000 */
[----:B------:R-:W-:Y:S01]  /*1ebf0*/  SEL R106, R107, R106, P0 ;  /* 0x0000006a6b6a7207 */ /* 0x000fe20000000000 */
[----:B------:R-:W-:Y:S04]  /*1ec00*/  SHFL.IDX PT, R123, R123, R0, 0x1c1f ;  /* 0x001c1f007b7b7589 */ /* 0x000fe800000e0000 */
[----:B------:R-:W1:Y:S01]  /*1ec10*/  SHFL.IDX PT, R122, R130, R2, 0x1c1f ;  /* 0x001c1f02827a7589 */ /* 0x000e6200000e0000 */
[----:B--2---:R-:W-:-:S02]  /*1ec20*/  SEL R60, R90, R110, P0 ;  /* 0x0000006e5a3c7207 */ /* 0x004fc40000000000 */
        /* <DEDUP_REMOVED lines=21> */
[----:B------:R-:W3:Y:S04]  /*1ed80*/  SHFL.IDX PT, R150, R150, R2, 0x1c1f ;  /* 0x001c1f0296967589 */ /* 0x000ee800000e0000 */
[----:B------:R4:W-:Y:S01]  /*1ed90*/  STL [R1+0x28], R5 ;  /* 0x0000280501007387 */ /* 0x0009e20000100800 */
[----:B0-----:R-:W-:-:S02]  /*1eda0*/  SEL R84, R101, R142, P0 ;  /* 0x0000008e65547207 */ /* 0x001fc40000000000 */
[----:B------:R-:W-:Y:S01]  /*1edb0*/  SEL R101, R142, R101, P0 ;  /* 0x000000658e657207 */ /* 0x000fe20000000000 */
[----:B------:R0:W-:Y:S04]  /*1edc0*/  STL [R1+0x18], R4 ;  /* 0x0000180401007387 */ /* 0x0001e80000100800 */
[----:B------:R2:W-:Y:S01]  /*1edd0*/  STL [R1+0x20], R3 ;  /* 0x0000200301007387 */ /* 0x0005e20000100800 */
[----:B-1----:R-:W-:Y:S02]  /*1ede0*/  SEL R185, R30, R29, P0 ;  /* 0x0000001d1eb97207 */ /* 0x002fe40000000000 */
[----:B----4-:R-:W-:Y:S01]  /*1edf0*/  SEL R5, R64, R128, P0 ;  /* 0x0000008040057207 */ /* 0x010fe20000000000 */
[----:B------:R-:W1:Y:S01]  /*1ee00*/  SHFL.IDX PT, R70, R12, R0, 0x1c1f ;  /* 0x001c1f000c467589 */ /* 0x000e6200000e0000 */
[----:B------:R-:W-:-:S02]  /*1ee10*/  SEL R186, R29, R30, P0 ;  /* 0x0000001e1dba7207 */ /* 0x000fc40000000000 */
[----:B0-----:R-:W-:Y:S01]  /*1ee20*/  SEL R4, R9, R8, P0 ;  /* 0x0000000809047207 */ /* 0x001fe20000000000 */
[----:B------:R-:W0:Y:S01]  /*1ee30*/  SHFL.IDX PT, R103, R103, R0, 0x1c1f ;  /* 0x001c1f0067677589 */ /* 0x000e2200000e0000 */
[----:B--2---:R-:W-:Y:S02]  /*1ee40*/  SEL R182, R28, R27, P0 ;  /* 0x0000001b1cb67207 */ /* 0x004fe40000000000 */
[----:B------:R-:W-:Y:S01]  /*1ee50*/  SEL R3, R8, R9, P0 ;  /* 0x0000000908037207 */ /* 0x000fe20000000000 */
[----:B------:R2:W4:Y:S01]  /*1ee60*/  SHFL.IDX PT, R0, R11, R2, 0x1c1f ;  /* 0x001c1f020b007589 */ /* 0x00052200000e0000 */
[----:B------:R-:W-:Y:S02]  /*1ee70*/  SEL R8, R73, R140, P0 ;  /* 0x0000008c49087207 */ /* 0x000fe40000000000 */
[----:B------:R-:W-:Y:S01]  /*1ee80*/  SEL R9, R77, R144, P0 ;  /* 0x000000904d097207 */ /* 0x000fe20000000000 */
[----:B------:R3:W-:Y:S01]  /*1ee90*/  STL [R1+0x10], R3 ;  /* 0x0000100301007387 */ /* 0x0007e20000100800 */
[----:B------:R-:W-:-:S02]  /*1eea0*/  SEL R181, R27, R28, P0 ;  /* 0x0000001c1bb57207 */ /* 0x000fc40000000000 */
[----:B------:R-:W-:Y:S01]  /*1eeb0*/  SEL R64, R128, R64, P0 ;  /* 0x0000004080407207 */ /* 0x000fe20000000000 */
[----:B------:R1:W-:Y:S01]  /*1eec0*/  STL [R1+0x14], R4 ;  /* 0x0000140401007387 */ /* 0x0003e20000100800 */
[----:B------:R-:W-:Y:S01]  /*1eed0*/  SEL R73, R140, R73, P0 ;  /* 0x000000498c497207 */ /* 0x000fe20000000000 */
[----:B--2---:R-:W-:Y:S01]  /*1eee0*/  IMAD.MOV.U32 R11, RZ, RZ, RZ ;  /* 0x000000ffff0b7224 */ /* 0x004fe200078e00ff */
[----:B------:R-:W-:Y:S02]  /*1eef0*/  SEL R77, R144, R77, P0 ;  /* 0x0000004d904d7207 */ /* 0x000fe40000000000 */
[----:B---3--:R-:W-:Y:S02]  /*1ef00*/  SEL R3, R10, R7, P0 ;  /* 0x000000070a037207 */ /* 0x008fe40000000000 */
[----:B------:R-:W-:Y:S02]  /*1ef10*/  SEL R7, R69, R136, P0 ;  /* 0x0000008845077207 */ /* 0x000fe40000000000 */
[----:B-1----:R-:W-:Y:S01]  /*1ef20*/  SEL R4, R61, R124, P0 ;  /* 0x0000007c3d047207 */ /* 0x002fe20000000000 */
[----:B------:R1:W-:Y:S01]  /*1ef30*/  STL [R1+0xc], R3 ;  /* 0x00000c0301007387 */ /* 0x0003e20000100800 */
[----:B------:R-:W-:-:S02]  /*1ef40*/  SEL R10, R81, R148, P0 ;  /* 0x00000094510a7207 */ /* 0x000fc40000000000 */
[----:B------:R-:W-:Y:S02]  /*1ef50*/  SEL R61, R124, R61, P0 ;  /* 0x0000003d7c3d7207 */ /* 0x000fe40000000000 */
[----:B------:R-:W-:Y:S02]  /*1ef60*/  SEL R69, R136, R69, P0 ;  /* 0x0000004588457207 */ /* 0x000fe40000000000 */
[----:B------:R-:W-:Y:S02]  /*1ef70*/  SEL R81, R148, R81, P0 ;  /* 0x0000005194517207 */ /* 0x000fe40000000000 */
[----:B-1----:R-:W-:Y:S02]  /*1ef80*/  SEL R3, R57, R120, P0 ;  /* 0x0000007839037207 */ /* 0x002fe40000000000 */
[----:B0---4-:R-:W-:-:S07]  /*1ef90*/  SEL R57, R120, R57, P0 ;  /* 0x0000003978397207 */ /* 0x011fce0000000000 */
.L_x_1990:
[----:B------:R-:W2:Y:S01]  /*1efa0*/  LDL.LU R24, [R1+0x50] ;  /* 0x0000500001187983 */ /* 0x000ea20000300800 */
[----:B------:R-:W-:Y:S05]  /*1efb0*/  WARPSYNC.ALL ;  /* 0x0000000000007948 */ /* 0x000fea0003800000 */
[----:B------:R-:W3:Y:S01]  /*1efc0*/  LDL.LU R28, [R1+0x5c] ;  /* 0x00005c00011c7983 */ /* 0x000ee20000300800 */
[----:B------:R-:W-:Y:S01]  /*1efd0*/  F2FP.BF16.F32.PACK_AB R13, R21, R20 ;  /* 0x00000014150d723e */ /* 0x000fe200000010ff */
[----:B------:R-:W-:Y:S01]  /*1efe0*/  ULDC.64 UR4, c[0x0][0xc00] ;  /* 0x0003000000047ab9 */ /* 0x000fe20000000a00 */
[----:B------:R-:W-:Y:S01]  /*1eff0*/  F2FP.BF16.F32.PACK_AB R15, R56, R85 ;  /* 0x00000055380f723e */ /* 0x000fe200000010ff */
[----:B------:R-:W4:Y:S01]  /*1f000*/  LDL.LU R71, [R1+0x60] ;  /* 0x0000600001477983 */ /* 0x000f220000300800 */
[----:B------:R-:W-:Y:S01]  /*1f010*/  F2FP.BF16.F32.PACK_AB R25, R35, R34 ;  /* 0x000000222319723e */ /* 0x000fe200000010ff */
[----:B------:R-:W-:Y:S01]  /*1f020*/  ULDC.64 UR6, c[0x0][0xc08] ;  /* 0x0003020000067ab9 */ /* 0x000fe20000000a00 */
[----:B------:R-:W-:Y:S01]  /*1f030*/  F2FP.BF16.F32.PACK_AB R27, R93, R89 ;  /* 0x000000595d1b723e */ /* 0x000fe200000010ff */
[----:B------:R-:W4:Y:S01]  /*1f040*/  LDL.LU R2, [R1+0x64] ;  /* 0x0000640001027983 */ /* 0x000f220000300800 */
[----:B------:R-:W-:Y:S01]  /*1f050*/  F2FP.BF16.F32.PACK_AB R29, R37, R36 ;  /* 0x00000024251d723e */ /* 0x000fe200000010ff */
[----:B------:R-:W0:Y:S02]  /*1f060*/  LDC R107, c[0x0][0xbe8] ;  /* 0x0002fa00ff6b7b82 */ /* 0x000e240000000800 */
[----:B------:R-:W4:Y:S04]  /*1f070*/  LDL.LU R102, [R1+0x68] ;  /* 0x0000680001667983 */ /* 0x000f280000300800 */
[----:B------:R-:W4:Y:S04]  /*1f080*/  LDL.LU R98, [R1+0x6c] ;  /* 0x00006c0001627983 */ /* 0x000f280000300800 */
[----:B------:R-:W2:Y:S04]  /*1f090*/  LDL R120, [R1+0x18] ;  /* 0x0000180001787983 */ /* 0x000ea80000100800 */
[----:B------:R-:W2:Y:S04]  /*1f0a0*/  LDL R119, [R1+0x24] ;  /* 0x0000240001777983 */ /* 0x000ea80000100800 */
[----:B------:R-:W3:Y:S04]  /*1f0b0*/  LDL R118, [R1+0x20] ;  /* 0x0000200001767983 */ /* 0x000ee80000100800 */
[----:B------:R-:W3:Y:S04]  /*1f0c0*/  LDL R117, [R1+0x28] ;  /* 0x0000280001757983 */ /* 0x000ee80000100800 */
[----:B------:R-:W4:Y:S04]  /*1f0d0*/  LDL R114, [R1+0x10] ;  /* 0x0000100001727983 */ /* 0x000f280000100800 */
[----:B------:R-:W4:Y:S04]  /*1f0e0*/  LDL R110, [R1+0xc] ;  /* 0x00000c00016e7983 */ /* 0x000f280000100800 */
[----:B------:R-:W4:Y:S01]  /*1f0f0*/  LDL R109, [R1+0x14] ;  /* 0x00001400016d7983 */ /* 0x000f220000100800 */
[----:B------:R-:W-:-:S02]  /*1f100*/  F2FP.BF16.F32.PACK_AB R30, R195, R201 ;  /* 0x000000c9c31e723e */ /* 0x000fc400000010ff */
[----:B------:R-:W-:Y:S01]  /*1f110*/  F2FP.BF16.F32.PACK_AB R31, R97, R40 ;  /* 0x00000028611f723e */ /* 0x000fe200000010ff */
[----:B------:R-:W4:Y:S04]  /*1f120*/  LDL.LU R94, [R1+0x70] ;  /* 0x00007000015e7983 */ /* 0x000f280000300800 */
[----:B------:R-:W4:Y:S01]  /*1f130*/  LDL.LU R86, [R1+0x74] ;  /* 0x0000740001567983 */ /* 0x000f220000300800 */
[----:B------:R-:W-:Y:S01]  /*1f140*/  BAR.SYNC.DEFER_BLOCKING 0x1, 0x100 ;  /* 0x0044000000007b1d */ /* 0x000fe20000010000 */
[----:B--2---:R-:W-:Y:S02]  /*1f150*/  F2FP.BF16.F32.PACK_AB R12, R120, R119 ;  /* 0x00000077780c723e */ /* 0x004fe400000010ff */
[----:B---3--:R-:W-:-:S05]  /*1f160*/  F2FP.BF16.F32.PACK_AB R14, R118, R117 ;  /* 0x00000075760e723e */ /* 0x008fca00000010ff */
[----:B------:R1:W-:Y:S01]  /*1f170*/  STSM.16.M88.4 [R24], R12 ;  /* 0x0000000c18007844 */ /* 0x0003e20000000200 */
[----:B----4-:R-:W-:Y:S02]  /*1f180*/  F2FP.BF16.F32.PACK_AB R26, R110, R109 ;  /* 0x0000006d6e1a723e */ /* 0x010fe400000010ff */
[----:B-1----:R-:W-:-:S05]  /*1f190*/  F2FP.BF16.F32.PACK_AB R24, R204, R114 ;  /* 0x00000072cc18723e */ /* 0x002fca00000010ff */
[----:B------:R1:W-:Y:S01]  /*1f1a0*/  STSM.16.M88.4 [R28], R24 ;  /* 0x000000181c007844 */ /* 0x0003e20000000200 */
[----:B------:R-:W-:Y:S02]  /*1f1b0*/  F2FP.BF16.F32.PACK_AB R12, R187, R189 ;  /* 0x000000bdbb0c723e */ /* 0x000fe400000010ff */
[----:B------:R-:W-:Y:S02]  /*1f1c0*/  F2FP.BF16.F32.PACK_AB R13, R39, R38 ;  /* 0x00000026270d723e */ /* 0x000fe400000010ff */
[----:B------:R-:W-:Y:S02]  /*1f1d0*/  F2FP.BF16.F32.PACK_AB R14, R188, R190 ;  /* 0x000000bebc0e723e */ /* 0x000fe400000010ff */
[----:B-1----:R-:W-:-:S05]  /*1f1e0*/  F2FP.BF16.F32.PACK_AB R28, R191, R197 ;  /* 0x000000c5bf1c723e */ /* 0x002fca00000010ff */
[----:B------:R1:W-:Y:S01]  /*1f1f0*/  STSM.16.M88.4 [R71], R28 ;  /* 0x0000001c47007844 */ /* 0x0003e20000000200 */
[----:B------:R-:W-:-:S05]  /*1f200*/  F2FP.BF16.F32.PACK_AB R15, R50, R51 ;  /* 0x00000033320f723e */ /* 0x000fca00000010ff */
[----:B------:R2:W-:Y:S04]  /*1f210*/  STSM.16.M88.4 [R2], R12 ;  /* 0x0000000c02007844 */ /* 0x0005e80000000200 */
[----:B-1----:R-:W3:Y:S04]  /*1f220*/  LDL.LU R71, [R1+0x78] ;  /* 0x0000780001477983 */ /* 0x002ee80000300800 */
[----:B--2---:R-:W2:Y:S01]  /*1f230*/  LDL.LU R2, [R1+0x7c] ;  /* 0x00007c0001027983 */ /* 0x004ea20000300800 */
[----:B------:R-:W-:Y:S02]  /*1f240*/  F2FP.BF16.F32.PACK_AB R24, R183, R185 ;  /* 0x000000b9b718723e */ /* 0x000fe400000010ff */
[----:B------:R-:W-:-:S02]  /*1f250*/  F2FP.BF16.F32.PACK_AB R25, R42, R41 ;  /* 0x000000292a19723e */ /* 0x000fc400000010ff */
[----:B------:R-:W-:Y:S02]  /*1f260*/  F2FP.BF16.F32.PACK_AB R26, R184, R186 ;  /* 0x000000bab81a723e */ /* 0x000fe400000010ff */
[----:B------:R-:W-:Y:S02]  /*1f270*/  F2FP.BF16.F32.PACK_AB R27, R58, R54 ;  /* 0x000000363a1b723e */ /* 0x000fe400000010ff */
[----:B------:R-:W-:Y:S02]  /*1f280*/  F2FP.BF16.F32.PACK_AB R28, R180, R182 ;  /* 0x000000b6b41c723e */ /* 0x000fe400000010ff */
[----:B------:R-:W-:Y:S02]  /*1f290*/  F2FP.BF16.F32.PACK_AB R29, R44, R43 ;  /* 0x0000002b2c1d723e */ /* 0x000fe400000010ff */
[----:B------:R-:W-:Y:S02]  /*1f2a0*/  F2FP.BF16.F32.PACK_AB R30, R179, R181 ;  /* 0x000000b5b31e723e */ /* 0x000fe400000010ff */
[----:B------:R-:W-:Y:S01]  /*1f2b0*/  F2FP.BF16.F32.PACK_AB R31, R66, R62 ;  /* 0x0000003e421f723e */ /* 0x000fe200000010ff */
[----:B------:R1:W-:Y:S01]  /*1f2c0*/  STSM.16.M88.4 [R102], R24 ;  /* 0x0000001866007844 */ /* 0x0003e20000000200 */
[----:B------:R-:W-:-:S02]  /*1f2d0*/  F2FP.BF16.F32.PACK_AB R12, R176, R178 ;  /* 0x000000b2b00c723e */ /* 0x000fc400000010ff */
[----:B------:R-:W-:Y:S01]  /*1f2e0*/  F2FP.BF16.F32.PACK_AB R13, R46, R45 ;  /* 0x0000002d2e0d723e */ /* 0x000fe200000010ff */
[----:B------:R4:W-:Y:S01]  /*1f2f0*/  STSM.16.M88.4 [R98], R28 ;  /* 0x0000001c62007844 */ /* 0x0009e20000000200 */
[----:B------:R-:W-:Y:S02]  /*1f300*/  F2FP.BF16.F32.PACK_AB R14, R175, R177 ;  /* 0x000000b1af0e723e */ /* 0x000fe400000010ff */
[----:B------:R-:W-:-:S05]  /*1f310*/  F2FP.BF16.F32.PACK_AB R15, R74, R75 ;  /* 0x0000004b4a0f723e */ /* 0x000fca00000010ff */
[----:B------:R0:W-:Y:S04]  /*1f320*/  STSM.16.M88.4 [R94], R12 ;  /* 0x0000000c5e007844 */ /* 0x0001e80000000200 */
[----:B-1----:R-:W2:Y:S01]  /*1f330*/  LDL.LU R102, [R1+0x80] ;  /* 0x0000800001667983 */ /* 0x002ea20000300800 */
[----:B------:R-:W-:Y:S02]  /*1f340*/  F2FP.BF16.F32.PACK_AB R24, R172, R174 ;  /* 0x000000aeac18723e */ /* 0x000fe400000010ff */
[----:B------:R-:W-:Y:S01]  /*1f350*/  F2FP.BF16.F32.PACK_AB R25, R48, R47 ;  /* 0x0000002f3019723e */ /* 0x000fe200000010ff */
[----:B----4-:R-:W4:Y:S01]  /*1f360*/  LDL.LU R98, [R1+0x84] ;  /* 0x0000840001627983 */ /* 0x010f220000300800 */
[----:B------:R-:W-:Y:S02]  /*1f370*/  F2FP.BF16.F32.PACK_AB R26, R171, R173 ;  /* 0x000000adab1a723e */ /* 0x000fe400000010ff */
[----:B------:R-:W-:-:S02]  /*1f380*/  F2FP.BF16.F32.PACK_AB R27, R79, R113 ;  /* 0x000000714f1b723e */ /* 0x000fc400000010ff */
[----:B------:R-:W-:Y:S02]  /*1f390*/  F2FP.BF16.F32.PACK_AB R28, R168, R170 ;  /* 0x000000aaa81c723e */ /* 0x000fe400000010ff */
[----:B------:R-:W-:Y:S01]  /*1f3a0*/  F2FP.BF16.F32.PACK_AB R29, R52, R49 ;  /* 0x00000031341d723e */ /* 0x000fe200000010ff */
[----:B0-----:R-:W4:Y:S01]  /*1f3b0*/  LDL.LU R94, [R1+0x88] ;  /* 0x00008800015e7983 */ /* 0x001f220000300800 */
[----:B------:R-:W-:Y:S02]  /*1f3c0*/  F2FP.BF16.F32.PACK_AB R30, R167, R169 ;  /* 0x000000a9a71e723e */ /* 0x000fe400000010ff */
[----:B------:R-:W-:Y:S01]  /*1f3d0*/  F2FP.BF16.F32.PACK_AB R31, R82, R121 ;  /* 0x00000079521f723e */ /* 0x000fe200000010ff */
[----:B------:R0:W-:Y:S01]  /*1f3e0*/  STSM.16.M88.4 [R86], R24 ;  /* 0x0000001856007844 */ /* 0x0001e20000000200 */
[----:B------:R-:W-:Y:S02]  /*1f3f0*/  F2FP.BF16.F32.PACK_AB R12, R164, R166 ;  /* 0x000000a6a40c723e */ /* 0x000fe400000010ff */
[----:B------:R-:W-:-:S02]  /*1f400*/  F2FP.BF16.F32.PACK_AB R13, R55, R53 ;  /* 0x00000035370d723e */ /* 0x000fc400000010ff */
[----:B------:R-:W-:Y:S02]  /*1f410*/  F2FP.BF16.F32.PACK_AB R14, R147, R165 ;  /* 0x000000a5930e723e */ /* 0x000fe400000010ff */
[----:B------:R-:W-:Y:S01]  /*1f420*/  F2FP.BF16.F32.PACK_AB R15, R87, R83 ;  /* 0x00000053570f723e */ /* 0x000fe200000010ff */
[----:B0-----:R-:W4:Y:S04]  /*1f430*/  LDL.LU R86, [R1+0x8c] ;  /* 0x00008c0001567983 */ /* 0x001f280000300800 */
[----:B---3--:R0:W-:Y:S04]  /*1f440*/  STSM.16.M88.4 [R71], R28 ;  /* 0x0000001c47007844 */ /* 0x0081e80000000200 */
[----:B--2---:R1:W-:Y:S04]  /*1f450*/  STSM.16.M88.4 [R2], R12 ;  /* 0x0000000c02007844 */ /* 0x0043e80000000200 */
[----:B0-----:R-:W2:Y:S04]  /*1f460*/  LDL.LU R71, [R1+0x90] ;  /* 0x0000900001477983 */ /* 0x001ea80000300800 */
[----:B-1----:R-:W3:Y:S01]  /*1f470*/  LDL.LU R2, [R1+0x94] ;  /* 0x0000940001027983 */ /* 0x002ee20000300800 */
[----:B------:R-:W-:-:S02]  /*1f480*/  F2FP.BF16.F32.PACK_AB R24, R96, R100 ;  /* 0x000000646018723e */ /* 0x000fc400000010ff */
[----:B------:R-:W-:Y:S02]  /*1f490*/  F2FP.BF16.F32.PACK_AB R25, R60, R59 ;  /* 0x0000003b3c19723e */ /* 0x000fe400000010ff */
[----:B------:R-:W-:Y:S02]  /*1f4a0*/  F2FP.BF16.F32.PACK_AB R26, R108, R104 ;  /* 0x000000686c1a723e */ /* 0x000fe400000010ff */
[----:B------:R-:W-:Y:S02]  /*1f4b0*/  F2FP.BF16.F32.PACK_AB R27, R90, R106 ;  /* 0x0000006a5a1b723e */ /* 0x000fe400000010ff */
[----:B------:R-:W-:Y:S02]  /*1f4c0*/  F2FP.BF16.F32.PACK_AB R28, R88, R92 ;  /* 0x0000005c581c723e */ /* 0x000fe400000010ff */
[----:B------:R-:W-:Y:S02]  /*1f4d0*/  F2FP.BF16.F32.PACK_AB R29, R67, R63 ;  /* 0x0000003f431d723e */ /* 0x000fe400000010ff */
[----:B------:R-:W-:-:S02]  /*1f4e0*/  F2FP.BF16.F32.PACK_AB R30, R116, R112 ;  /* 0x00000070741e723e */ /* 0x000fc400000010ff */
[----:B------:R-:W-:Y:S01]  /*1f4f0*/  F2FP.BF16.F32.PACK_AB R31, R91, R111 ;  /* 0x0000006f5b1f723e */ /* 0x000fe200000010ff */
[----:B------:R0:W-:Y:S01]  /*1f500*/  STSM.16.M88.4 [R102], R24 ;  /* 0x0000001866007844 */ /* 0x0001e20000000200 */
[----:B------:R-:W-:Y:S02]  /*1f510*/  F2FP.BF16.F32.PACK_AB R12, R4, R3 ;  /* 0x00000003040c723e */ /* 0x000fe400000010ff */
[----:B------:R-:W-:Y:S01]  /*1f520*/  F2FP.BF16.F32.PACK_AB R13, R72, R68 ;  /* 0x00000044480d723e */ /* 0x000fe200000010ff */
[----:B----4-:R1:W-:Y:S01]  /*1f530*/  STSM.16.M88.4 [R98], R28 ;  /* 0x0000001c62007844 */ /* 0x0103e20000000200 */
[----:B------:R-:W-:Y:S02]  /*1f540*/  F2FP.BF16.F32.PACK_AB R14, R61, R57 ;  /* 0x000000393d0e723e */ /* 0x000fe400000010ff */
[----:B------:R-:W-:-:S05]  /*1f550*/  F2FP.BF16.F32.PACK_AB R15, R95, R115 ;  /* 0x000000735f0f723e */ /* 0x000fca00000010ff */
[----:B------:R4:W-:Y:S01]  /*1f560*/  STSM.16.M88.4 [R94], R12 ;  /* 0x0000000c5e007844 */ /* 0x0009e20000000200 */
[----:B0-----:R-:W-:Y:S02]  /*1f570*/  F2FP.BF16.F32.PACK_AB R24, R6, R5 ;  /* 0x000000050618723e */ /* 0x001fe400000010ff */
[----:B------:R-:W-:Y:S02]  /*1f580*/  F2FP.BF16.F32.PACK_AB R25, R78, R76 ;  /* 0x0000004c4e19723e */ /* 0x000fe400000010ff */
[----:B------:R-:W-:Y:S02]  /*1f590*/  F2FP.BF16.F32.PACK_AB R26, R65, R64 ;  /* 0x00000040411a723e */ /* 0x000fe400000010ff */
[----:B------:R-:W-:Y:S02]  /*1f5a0*/  F2FP.BF16.F32.PACK_AB R27, R99, R122 ;  /* 0x0000007a631b723e */ /* 0x000fe400000010ff */
[----:B-1----:R-:W-:Y:S02]  /*1f5b0*/  F2FP.BF16.F32.PACK_AB R28, R8, R7 ;  /* 0x00000007081c723e */ /* 0x002fe400000010ff */
[----:B------:R-:W-:-:S02]  /*1f5c0*/  F2FP.BF16.F32.PACK_AB R29, R84, R80 ;  /* 0x00000050541d723e */ /* 0x000fc400000010ff */
[----:B------:R-:W-:Y:S02]  /*1f5d0*/  F2FP.BF16.F32.PACK_AB R30, R73, R69 ;  /* 0x00000045491e723e */ /* 0x000fe400000010ff */
[----:B------:R-:W-:Y:S01]  /*1f5e0*/  F2FP.BF16.F32.PACK_AB R31, R101, R127 ;  /* 0x0000007f651f723e */ /* 0x000fe200000010ff */
[----:B------:R0:W-:Y:S01]  /*1f5f0*/  STSM.16.M88.4 [R86], R24 ;  /* 0x0000001856007844 */ /* 0x0001e20000000200 */
[----:B----4-:R-:W-:Y:S02]  /*1f600*/  F2FP.BF16.F32.PACK_AB R12, R10, R9 ;  /* 0x000000090a0c723e */ /* 0x010fe400000010ff */
[----:B------:R-:W-:Y:S02]  /*1f610*/  F2FP.BF16.F32.PACK_AB R14, R81, R77 ;  /* 0x0000004d510e723e */ /* 0x000fe400000010ff */
[----:B0-----:R-:W-:Y:S02]  /*1f620*/  SEL R24, R70, R0, P0 ;  /* 0x0000000046187207 */ /* 0x001fe40000000000 */
[----:B------:R-:W-:-:S02]  /*1f630*/  SEL R70, R0, R70, P0 ;  /* 0x0000004600467207 */ /* 0x000fc40000000000 */
[----:B------:R-:W-:-:S04]  /*1f640*/  SEL R25, R103, R150, P0 ;  /* 0x0000009667197207 */ /* 0x000fc80000000000 */
[----:B------:R-:W-:Y:S02]  /*1f650*/  F2FP.BF16.F32.PACK_AB R13, R25, R24 ;  /* 0x00000018190d723e */ /* 0x000fe400000010ff */
[----:B------:R-:W-:-:S04]  /*1f660*/  ISETP.NE.U32.AND P3, PT, RZ, UR4, PT ;  /* 0x00000004ff007c0c */ /* 0x000fc8000bf65070 */
[----:B------:R-:W-:Y:S01]  /*1f670*/  ISETP.NE.AND.EX P3, PT, RZ, UR5, PT, P3 ;  /* 0x00000005ff007c0c */ /* 0x000fe2000bf65330 */
[----:B--2---:R0:W-:Y:S02]  /*1f680*/  STSM.16.M88.4 [R71], R28 ;  /* 0x0000001c47007844 */ /* 0x0041e40000000200 */
[----:B0-----:R-:W-:-:S04]  /*1f690*/  SEL R71, R150, R103, P0 ;  /* 0x0000006796477207 */ /* 0x001fc80000000000 */
[----:B------:R-:W-:-:S05]  /*1f6a0*/  F2FP.BF16.F32.PACK_AB R15, R71, R70 ;  /* 0x00000046470f723e */ /* 0x000fca00000010ff */
[----:B---3--:R0:W-:Y:S02]  /*1f6b0*/  STSM.16.M88.4 [R2], R12 ;  /* 0x0000000c02007844 */ /* 0x0081e40000000200 */
[----:B0-----:R-:W0:Y:S02]  /*1f6c0*/  LDC.64 R12, c[0x0][0xc00] ;  /* 0x00030000ff0c7b82 */ /* 0x001e240000000a00 */
[----:B0-----:R-:W-:-:S06]  /*1f6d0*/  IMAD.WIDE R12, R218, 0x4, R12 ;  /* 0x00000004da0c7825 */ /* 0x001fcc00078e020c */
[----:B------:R-:W-:Y:S06]  /*1f6e0*/  BAR.SYNC.DEFER_BLOCKING 0x1, 0x100 ;  /* 0x0044000000007b1d */ /* 0x000fec0000010000 */
[----:B------:R-:W5:Y:S01]  /*1f6f0*/  @P3 LDG.E R11, desc[UR46][R12.64] ;  /* 0x0000002e0c0b3981 */ /* 0x000f62000c1e1900 */
[----:B------:R-:W-:-:S04]  /*1f700*/  ISETP.NE.U32.AND P0, PT, RZ, UR6, PT ;  /* 0x00000006ff007c0c */ /* 0x000fc8000bf05070 */
[----:B------:R-:W-:-:S13]  /*1f710*/  ISETP.NE.AND.EX P0, PT, RZ, UR7, PT, P0 ;  /* 0x00000007ff007c0c */ /* 0x000fda000bf05300 */
[----:B------:R-:W0:Y:S01]  /*1f720*/  @P0 LDC.64 R14, c[0x0][0xc08] ;  /* 0x00030200ff0e0b82 */ /* 0x000e220000000a00 */
[----:B------:R-:W-:Y:S01]  /*1f730*/  ULDC UR6, c[0x0][0xa88] ;  /* 0x0002a20000067ab9 */ /* 0x000fe20000000800 */
[----:B------:R-:W-:Y:S01]  /*1f740*/  IMAD.MOV.U32 R30, RZ, RZ, 0x9b8 ;  /* 0x000009b8ff1e7424 */ /* 0x000fe200078e00ff */
[----:B------:R-:W-:Y:S01]  /*1f750*/  ISETP.GT.AND P1, PT, R217, 0x1, PT ;  /* 0x00000001d900780c */ /* 0x000fe20003f24270 */
[----:B------:R-:W-:-:S03]  /*1f760*/  IMAD.U32 R0, RZ, RZ, UR6 ;  /* 0x00000006ff007e24 */ /* 0x000fc6000f8e00ff */
[----:B------:R-:W-:-:S04]  /*1f770*/  SEL R30, R30, 0x978, P1 ;  /* 0x000009781e1e7807 */ /* 0x000fc80000800000 */
[----:B------:R1:W2:Y:S01]  /*1f780*/  LDC.64 R28, c[0x0][R30+0x218] ;  /* 0x000086001e1c7b82 */ /* 0x0002a20000000a00 */
[----:B0-----:R-:W-:-:S07]  /*1f790*/  @P0 IMAD.WIDE R14, R218, 0x4, R14 ;  /* 0x00000004da0e0825 */ /* 0x001fce00078e020e */
[----:B------:R1:W0:Y:S01]  /*1f7a0*/  LDC.64 R26, c[0x0][R30+0x228] ;  /* 0x00008a001e1a7b82 */ /* 0x0002220000000a00 */
[----:B------:R3:W5:Y:S07]  /*1f7b0*/  @P0 LDG.E R0, desc[UR46][R14.64] ;  /* 0x0000002e0e000981 */ /* 0x00076e000c1e1900 */
[----:B---3--:R1:W3:Y:S01]  /*1f7c0*/  LDC.64 R14, c[0x0][R30+0x220] ;  /* 0x000088001e0e7b82 */ /* 0x0082e20000000a00 */
[----:B------:R-:W-:-:S13]  /*1f7d0*/  ISETP.NE.AND P2, PT, R107, 0x1, PT ;  /* 0x000000016b00780c */ /* 0x000fda0003f45270 */
[----:B------:R-:W4:Y:S08]  /*1f7e0*/  @P2 LDC R2, c[0x0][0xbec] ;  /* 0x0002fb00ff022b82 */ /* 0x000f300000000800 */
[----:B------:R-:W0:Y:S01]  /*1f7f0*/  @P2 LDC R31, c[0x0][0xbf0] ;  /* 0x0002fc00ff1f2b82 */ /* 0x000e220000000800 */
[----:B-12---:R-:W-:Y:S05]  /*1f800*/  @P0 BRA `(.L_x_1624) ;  /* 0x0000000000100947 */ /* 0x006fea0003800000 */
[----:B------:R-:W-:Y:S05]  /*1f810*/  @!P3 BRA `(.L_x_1624) ;  /* 0x00000000000cb947 */ /* 0x000fea0003800000 */
[----:B-----5:R-:W2:Y:S04]  /*1f820*/  LDG.E R0, desc[UR46][R12.64] ;  /* 0x0000002e0c007981 */ /* 0x020ea8000c1e1900 */
[----:B------:R-:W2:Y:S02]  /*1f830*/  LDG.E R12, desc[UR46][R12.64+0x4] ;  /* 0x0000042e0c0c7981 */ /* 0x000ea4000c1e1900 */
[----:B--2---:R-:W-:-:S07]  /*1f840*/  IMAD.IADD R0, R12, 0x1, -R0 ;  /* 0x000000010c007824 */ /* 0x004fce00078e0a00 */
.L_x_1624:
[----:B------:R-:W2:Y:S04]  /*1f850*/  LDL R124, [R1+0xa8] ;  /* 0x0000a800017c7983 */ /* 0x000ea80000100800 */
[----:B------:R-:W2:Y:S01]  /*1f860*/  LDL R123, [R1+0x98] ;  /* 0x00009800017b7983 */ /* 0x000ea20000100800 */
[----:B------:R-:W-:Y:S01]  /*1f870*/  IMAD.IADD R98, R202, 0x1, R199 ;  /* 0x00000001ca627824 */ /* 0x000fe200078e02c7 */
[----:B------:R-:W-:Y:S01]  /*1f880*/  ISETP.NE.U32.AND P0, PT, RZ, UR4, PT ;  /* 0x00000004ff007c0c */ /* 0x000fe2000bf05070 */
[----:B------:R-:W-:Y:S01]  /*1f890*/  IMAD R102, R29, R211, RZ ;  /* 0x000000d31d667224 */ /* 0x000fe200078e02ff */
[----:B------:R-:W-:Y:S01]  /*1f8a0*/  SEL R105, R222, RZ, P1 ;  /* 0x000000ffde697207 */ /* 0x000fe20000800000 */
[----:B----4-:R-:W-:Y:S01]  /*1f8b0*/  @P2 IMAD.HI.U32 R12, R98, R2, RZ ;  /* 0x00000002620c2227 */ /* 0x010fe200078e00ff */
[----:B------:R-:W-:-:S03]  /*1f8c0*/  ISETP.NE.AND.EX P0, PT, RZ, UR5, PT, P0 ;  /* 0x00000005ff007c0c */ /* 0x000fc6000bf05300 */
[----:B------:R-:W-:Y:S01]  /*1f8d0*/  IMAD.MOV.U32 R2, RZ, RZ, R98 ;  /* 0x000000ffff027224 */ /* 0x000fe200078e0062 */
[----:B0-----:R-:W-:Y:S01]  /*1f8e0*/  @P2 SHF.R.U32.HI R2, RZ, R31, R12 ;  /* 0x0000001fff022219 */ /* 0x001fe2000001160c */
[----:B------:R-:W-:Y:S01]  /*1f8f0*/  IMAD.WIDE.U32 R28, R28, R211, RZ ;  /* 0x000000d31c1c7225 */ /* 0x000fe200078e00ff */
[----:B------:R-:W-:Y:S01]  /*1f900*/  SHF.R.S32.HI R31, RZ, 0x1f, R218 ;  /* 0x0000001fff1f7819 */ /* 0x000fe200000114da */
[----:B------:R0:W1:Y:S01]  /*1f910*/  LDC.64 R12, c[0x0][R30+0x210] ;  /* 0x000084001e0c7b82 */ /* 0x0000620000000a00 */
[----:B------:R-:W-:Y:S01]  /*1f920*/  SEL R86, R218, RZ, !P0 ;  /* 0x000000ffda567207 */ /* 0x000fe20004000000 */
[-C--:B------:R-:W-:Y:S01]  /*1f930*/  IMAD R103, R27, R105.reuse, RZ ;  /* 0x000000691b677224 */ /* 0x080fe200078e02ff */
[----:B------:R-:W-:Y:S01]  /*1f940*/  SEL R31, R31, RZ, !P0 ;  /* 0x000000ff1f1f7207 */ /* 0x000fe20004000000 */
[----:B------:R-:W-:-:S04]  /*1f950*/  IMAD.WIDE.U32 R26, R26, R105, RZ ;  /* 0x000000691a1a7225 */ /* 0x000fc800078e00ff */
[-C--:B---3--:R-:W-:Y:S02]  /*1f960*/  IMAD R94, R15, R86.reuse, RZ ;  /* 0x000000560f5e7224 */ /* 0x088fe400078e02ff */
[----:B------:R-:W-:Y:S02]  /*1f970*/  IMAD.IADD R102, R29, 0x1, R102 ;  /* 0x000000011d667824 */ /* 0x000fe400078e0266 */
[C---:B------:R-:W-:Y:S02]  /*1f980*/  IMAD R94, R14.reuse, R31, R94 ;  /* 0x0000001f0e5e7224 */ /* 0x040fe400078e025e */
[----:B0-----:R-:W0:Y:S01]  /*1f990*/  LDC.64 R30, c[0x0][0xba8] ;  /* 0x0002ea00ff1e7b82 */ /* 0x001e220000000a00 */
[----:B------:R-:W-:-:S04]  /*1f9a0*/  IMAD.WIDE.U32 R14, R14, R86, RZ ;  /* 0x000000560e0e7225 */ /* 0x000fc800078e00ff */
[----:B------:R-:W-:Y:S01]  /*1f9b0*/  IMAD.IADD R15, R15, 0x1, R94 ;  /* 0x000000010f0f7824 */ /* 0x000fe200078e025e */
[----:B-----5:R-:W-:Y:S01]  /*1f9c0*/  IADD3 R14, P0, P3, R14, R28, R11 ;  /* 0x0000001c0e0e7210 */ /* 0x020fe20007b1e00b */
[----:B------:R-:W-:Y:S01]  /*1f9d0*/  IMAD.IADD R103, R27, 0x1, R103 ;  /* 0x000000011b677824 */ /* 0x000fe200078e0267 */
[----:B------:R-:W-:Y:S01]  /*1f9e0*/  SHF.R.S32.HI R94, RZ, 0x1f, R11 ;  /* 0x0000001fff5e7819 */ /* 0x000fe2000001140b */
[----:B------:R-:W-:Y:S01]  /*1f9f0*/  IMAD R0, R0, R107, RZ ;  /* 0x0000006b00007224 */ /* 0x000fe200078e02ff */
[----:B------:R-:W-:Y:S02]  /*1fa00*/  IADD3 R26, P4, P5, R2, R14, R26 ;  /* 0x0000000e021a7210 */ /* 0x000fe40007d9e01a */
[----:B------:R-:W-:Y:S02]  /*1fa10*/  IADD3.X R15, R15, R102, R94, P0, P3 ;  /* 0x000000660f0f7210 */ /* 0x000fe400007e645e */
[----:B------:R-:W-:-:S04]  /*1fa20*/  SHF.R.S32.HI R14, RZ, 0x1f, R2 ;  /* 0x0000001fff0e7819 */ /* 0x000fc80000011402 */
[----:B------:R-:W-:Y:S01]  /*1fa30*/  IADD3.X R27, R14, R15, R103, P4, P5 ;  /* 0x0000000f0e1b7210 */ /* 0x000fe200027ea467 */
[----:B------:R-:W-:-:S04]  /*1fa40*/  IMAD.MOV R14, RZ, RZ, -R2 ;  /* 0x000000ffff0e7224 */ /* 0x000fc800078e0a02 */
[----:B------:R-:W-:Y:S01]  /*1fa50*/  IMAD R14, R107, R14, R98 ;  /* 0x0000000e6b0e7224 */ /* 0x000fe200078e0262 */
[----:B0-----:R-:W0:Y:S04]  /*1fa60*/  @!P1 LDC R30, c[0x0][0xb50] ;  /* 0x0002d400ff1e9b82 */ /* 0x001e280000000800 */
[----:B------:R-:W-:-:S04]  /*1fa70*/  SHF.R.S32.HI R2, RZ, 0x1f, R14 ;  /* 0x0000001fff027819 */ /* 0x000fc8000001140e */
[----:B------:R-:W3:Y:S01]  /*1fa80*/  @!P1 LDC R31, c[0x0][0xb54] ;  /* 0x0002d500ff1f9b82 */ /* 0x000ee20000000800 */
[-C--:B-1----:R-:W-:Y:S02]  /*1fa90*/  IMAD R13, R13, R14.reuse, RZ ;  /* 0x0000000e0d0d7224 */ /* 0x082fe400078e02ff */
[----:B------:R-:W-:-:S04]  /*1faa0*/  IMAD.WIDE.U32 R26, R12, R14, R26 ;  /* 0x0000000e0c1a7225 */ /* 0x000fc800078e001a */
[----:B------:R-:W-:-:S04]  /*1fab0*/  IMAD R2, R12, R2, R13 ;  /* 0x000000020c027224 */ /* 0x000fc800078e020d */
[----:B------:R-:W-:Y:S01]  /*1fac0*/  IMAD.IADD R2, R27, 0x1, R2 ;  /* 0x000000011b027824 */ /* 0x000fe200078e0202 */
[----:B0-----:R-:W-:-:S05]  /*1fad0*/  LEA R30, P0, R26, R30, 0x2 ;  /* 0x0000001e1a1e7211 */ /* 0x001fca00078010ff */
[----:B------:R-:W-:Y:S01]  /*1fae0*/  SHFL.IDX PT, R12, R30, RZ, 0x1c1f ;  /* 0x001c1fff1e0c7589 */ /* 0x000fe200000e0000 */
[----:B---3--:R-:W-:-:S03]  /*1faf0*/  LEA.HI.X R2, R26, R31, R2, 0x2, P0 ;  /* 0x0000001f1a027211 */ /* 0x008fc600000f1402 */
[----:B------:R-:W-:Y:S04]  /*1fb00*/  SHFL.IDX PT, R14, R30, 0x1, 0x1c1f ;  /* 0x003c1f001e0e7f89 */ /* 0x000fe800000e0000 */
[----:B------:R-:W0:Y:S04]  /*1fb10*/  SHFL.IDX PT, R13, R2, RZ, 0x1c1f ;  /* 0x001c1fff020d7589 */ /* 0x000e2800000e0000 */
[----:B------:R1:W3:Y:S01]  /*1fb20*/  SHFL.IDX PT, R15, R2, 0x1, 0x1c1f ;  /* 0x003c1f00020f7f89 */ /* 0x0002e200000e0000 */
[----:B--2---:R-:W-:Y:S01]  /*1fb30*/  IMAD.IADD R26, R124, 0x1, R199 ;  /* 0x000000017c1a7824 */ /* 0x004fe200078e02c7 */
[----:B------:R-:W-:-:S03]  /*1fb40*/  LOP3.LUT P0, RZ, R123, 0x3, RZ, 0xc0, !PT ;  /* 0x000000037bff7812 */ /* 0x000fc6000780c0ff */
[C---:B-1----:R-:W-:Y:S01]  /*1fb50*/  VIADD R2, R26.reuse, 0x8 ;  /* 0x000000081a027836 */ /* 0x042fe20000000000 */
[----:B------:R-:W-:-:S04]  /*1fb60*/  ISETP.GE.OR P3, PT, R26, R0, P0 ;  /* 0x000000001a00720c */ /* 0x000fc80000766670 */
[----:B------:R-:W-:-:S09]  /*1fb70*/  ISETP.GE.OR P0, PT, R2, R0, P0 ;  /* 0x000000000200720c */ /* 0x000fd20000706670 */
[----:B0-----:R0:W-:Y:S04]  /*1fb80*/  @!P3 ST.E desc[UR46][R12.64], R163 ;  /* 0x000000a30c00b985 */ /* 0x0011e8000c10192e */
[----:B---3--:R0:W-:Y:S01]  /*1fb90*/  @!P0 ST.E desc[UR46][R14.64], R162 ;  /* 0x000000a20e008985 */ /* 0x0081e2000c10192e */
[----:B------:R-:W-:Y:S05]  /*1fba0*/  @P1 BRA `(.L_x_1625) ;  /* 0x0000000c00fc1947 */ /* 0x000fea0003800000 */
[----:B------:R-:W1:Y:S01]  /*1fbb0*/  S2R R123, SR_TID.X ;  /* 0x00000000007b7919 */ /* 0x000e620000002100 */
[----:B------:R-:W2:Y:S01]  /*1fbc0*/  @P2 LDC R10, c[0x0][0xbec] ;  /* 0x0002fb00ff0a2b82 */ /* 0x000ea20000000800 */
[----:B------:R-:W-:-:S07]  /*1fbd0*/  ULDC.64 UR4, c[0x0][0xaa0] ;  /* 0x0002a80000047ab9 */ /* 0x000fce0000000a00 */
[----:B0-----:R-:W0:Y:S01]  /*1fbe0*/  @P2 LDC R15, c[0x0][0xbf0] ;  /* 0x0002fc00ff0f2b82 */ /* 0x001e220000000800 */
[----:B-1----:R-:W-:-:S05]  /*1fbf0*/  VIADD R8, R123, 0xffffff80 ;  /* 0xffffff807b087836 */ /* 0x002fca0000000000 */
[----:B------:R-:W-:-:S04]  /*1fc00*/  SHF.R.S32.HI R3, RZ, 0x1f, R8 ;  /* 0x0000001fff037819 */ /* 0x000fc80000011408 */
[----:B------:R-:W-:-:S04]  /*1fc10*/  LEA.HI R3, R3, R8, RZ, 0x3 ;  /* 0x0000000803037211 */ /* 0x000fc800078f18ff */
[----:B------:R-:W-:-:S05]  /*1fc20*/  LOP3.LUT R3, R3, 0xfffffff8, RZ, 0xc0, !PT ;  /* 0xfffffff803037812 */ /* 0x000fca00078ec0ff */
[----:B------:R-:W-:-:S04]  /*1fc30*/  IMAD.IADD R8, R8, 0x1, -R3 ;  /* 0x0000000108087824 */ /* 0x000fc800078e0a03 */
[----:B------:R-:W-:-:S04]  /*1fc40*/  IMAD R3, R17, 0x8, R8 ;  /* 0x0000000811037824 */ /* 0x000fc800078e0208 */
[----:B------:R-:W-:-:S04]  /*1fc50*/  IMAD.SHL.U32 R3, R3, 0x8, RZ ;  /* 0x0000000803037824 */ /* 0x000fc800078e00ff */
[----:B------:R-:W-:-:S03]  /*1fc60*/  IMAD.WIDE R2, R3, 0x2, R32 ;  /* 0x0000000203027825 */ /* 0x000fc600078e0220 */
[C---:B------:R-:W-:Y:S02]  /*1fc70*/  IADD3 R25, P0, R2.reuse, 0x1000, RZ ;  /* 0x0000100002197810 */ /* 0x040fe40007f1e0ff */
[C---:B------:R-:W-:Y:S02]  /*1fc80*/  IADD3 R29, P1, R2.reuse, 0x2000, RZ ;  /* 0x00002000021d7810 */ /* 0x040fe40007f3e0ff */
[C---:B------:R-:W-:Y:S02]  /*1fc90*/  IADD3 R33, P3, R2.reuse, 0x3000, RZ ;  /* 0x0000300002217810 */ /* 0x040fe40007f7e0ff */
[C---:B------:R-:W-:Y:S02]  /*1fca0*/  IADD3 R37, P4, R2.reuse, 0x4000, RZ ;  /* 0x0000400002257810 */ /* 0x040fe40007f9e0ff */
[----:B------:R-:W-:Y:S02]  /*1fcb0*/  IADD3 R41, P5, R2, 0x5000, RZ ;  /* 0x0000500002297810 */ /* 0x000fe40007fbe0ff */
[----:B------:R-:W-:-:S02]  /*1fcc0*/  LOP3.LUT R24, R25, 0x380, RZ, 0xc0, !PT ;  /* 0x0000038019187812 */ /* 0x000fc400078ec0ff */
[----:B------:R-:W-:Y:S02]  /*1fcd0*/  LOP3.LUT R28, R29, 0x380, RZ, 0xc0, !PT ;  /* 0x000003801d1c7812 */ /* 0x000fe400078ec0ff */
[----:B------:R-:W-:Y:S02]  /*1fce0*/  LOP3.LUT R32, R33, 0x380, RZ, 0xc0, !PT ;  /* 0x0000038021207812 */ /* 0x000fe400078ec0ff */
[----:B------:R-:W-:Y:S02]  /*1fcf0*/  LOP3.LUT R36, R37, 0x380, RZ, 0xc0, !PT ;  /* 0x0000038025247812 */ /* 0x000fe400078ec0ff */
[----:B------:R-:W-:Y:S02]  /*1fd00*/  LOP3.LUT R40, R41, 0x380, RZ, 0xc0, !PT ;  /* 0x0000038029287812 */ /* 0x000fe400078ec0ff */
[----:B------:R-:W-:Y:S02]  /*1fd10*/  SHF.R.U64 R24, R24, 0x3, RZ ;  /* 0x0000000318187819 */ /* 0x000fe400000012ff */
[----:B------:R-:W-:-:S02]  /*1fd20*/  SHF.R.U64 R28, R28, 0x3, RZ ;  /* 0x000000031c1c7819 */ /* 0x000fc400000012ff */
        /* <DEDUP_REMOVED lines=13> */
[----:B------:R-:W-:Y:S01]  /*1fe00*/  IADD3 R45, P0, R2, 0x6000, RZ ;  /* 0x00006000022d7810 */ /* 0x000fe20007f1e0ff */
[----:B------:R-:W-:Y:S01]  /*1fe10*/  IMAD R94, R94, UR4, RZ ;  /* 0x000000045e5e7c24 */ /* 0x000fe2000f8e02ff */
[----:B------:R-:W-:Y:S01]  /*1fe20*/  IADD3 R49, P1, R2, 0x7000, RZ ;  /* 0x0000700002317810 */ /* 0x000fe20007f3e0ff */
[----:B------:R-:W-:Y:S01]  /*1fe30*/  IMAD R8, R8, 0x20, R17 ;  /* 0x0000002008087824 */ /* 0x000fe200078e0211 */
[C---:B------:R-:W-:Y:S01]  /*1fe40*/  IADD3 R53, P3, R2.reuse, 0x8000, RZ ;  /* 0x0000800002357810 */ /* 0x040fe20007f7e0ff */
[----:B------:R-:W5:Y:S01]  /*1fe50*/  LD.E.128 R24, desc[UR46][R24.64] ;  /* 0x0000002e18187980 */ /* 0x000f62000c101d00 */
[----:B------:R-:W-:-:S02]  /*1fe60*/  IADD3 R57, P4, R2, 0x9000, RZ ;  /* 0x0000900002397810 */ /* 0x000fc40007f9e0ff */
[----:B------:R-:W-:Y:S01]  /*1fe70*/  IADD3 R61, P5, R2, 0xa000, RZ ;  /* 0x0000a000023d7810 */ /* 0x000fe20007fbe0ff */
        /* <DEDUP_REMOVED lines=11> */
[----:B------:R-:W-:Y:S02]  /*1ff30*/  SHF.R.U64 R52, R52, 0x3, RZ ;  /* 0x0000000334347819 */ /* 0x000fe400000012ff */
[----:B------:R-:W-:Y:S02]  /*1ff40*/  SHF.R.U64 R56, R56, 0x3, RZ ;  /* 0x0000000338387819 */ /* 0x000fe400000012ff */
[----:B------:R-:W-:Y:S02]  /*1ff50*/  SHF.R.U64 R60, R60, 0x3, RZ ;  /* 0x000000033c3c7819 */ /* 0x000fe400000012ff */
[----:B------:R-:W-:Y:S01]  /*1ff60*/  LOP3.LUT R44, R44, R45, RZ, 0x3c, !PT ;  /* 0x0000002d2c2c7212 */ /* 0x000fe200078e3cff */
[----:B------:R-:W-:Y:S01]  /*1ff70*/  IMAD.X R45, RZ, RZ, R3, P0 ;  /* 0x000000ffff2d7224 */ /* 0x000fe200000e0603 */
[----:B------:R-:W-:-:S02]  /*1ff80*/  LOP3.LUT R48, R48, R49, RZ, 0x3c, !PT ;  /* 0x0000003130307212 */ /* 0x000fc400078e3cff */
[----:B------:R-:W-:Y:S01]  /*1ff90*/  LOP3.LUT R52, R52, R53, RZ, 0x3c, !PT ;  /* 0x0000003534347212 */ /* 0x000fe200078e3cff */
[--C-:B------:R-:W-:Y:S01]  /*1ffa0*/  IMAD.X R53, RZ, RZ, R3.reuse, P3 ;  /* 0x000000ffff357224 */ /* 0x100fe200018e0603 */
[----:B------:R-:W-:Y:S01]  /*1ffb0*/  LOP3.LUT R56, R56, R57, RZ, 0x3c, !PT ;  /* 0x0000003938387212 */ /* 0x000fe200078e3cff */
[--C-:B------:R-:W-:Y:S01]  /*1ffc0*/  IMAD.X R57, RZ, RZ, R3.reuse, P4 ;  /* 0x000000ffff397224 */ /* 0x100fe200020e0603 */
[----:B------:R-:W-:Y:S01]  /*1ffd0*/  LOP3.LUT R60, R60, R61, RZ, 0x3c, !PT ;  /* 0x0000003d3c3c7212 */ /* 0x000fe200078e3cff */
[----:B------:R-:W-:Y:S01]  /*1ffe0*/  IMAD.X R61, RZ, RZ, R3, P5 ;  /* 0x000000ffff3d7224 */ /* 0x000fe200028e0603 */
[----:B------:R-:W-:Y:S02]  /*1fff0*/  IADD3.X R49, RZ, R3, RZ, P1, !PT ;  /* 0x00000003ff317210 */ /* 0x000fe40000ffe4ff */
[C---:B------:R-:W-:Y:S01]  /*20000*/  LOP3.LUT R9, R2.reuse, 0x380, RZ, 0xc0, !PT ;  /* 0x0000038002097812 */ /* 0x040fe200078ec0ff */
[----:B------:R-:W-:Y:S01]  /*20010*/  IMAD.IADD R13, R199, 0x1, R8 ;  /* 0x00000001c70d7824 */ /* 0x000fe200078e0208 */
[C---:B------:R-:W-:Y:S01]  /*20020*/  IADD3 R65, P0, R2.reuse, 0xb000, RZ ;  /* 0x0000b00002417810 */ /* 0x040fe20007f1e0ff */
[----:B------:R-:W5:Y:S01]  /*20030*/  LD.E.128 R44, desc[UR46][R44.64] ;  /* 0x0000002e2c2c7980 */ /* 0x000f62000c101d00 */
[----:B------:R-:W-:-:S02]  /*20040*/  IADD3 R69, P1, R2, 0xc000, RZ ;  /* 0x0000c00002457810 */ /* 0x000fc40007f3e0ff */
[C---:B------:R-:W-:Y:S01]  /*20050*/  IADD3 R73, P3, R2.reuse, 0xd000, RZ ;  /* 0x0000d00002497810 */ /* 0x040fe20007f7e0ff */
[----:B------:R-:W5:Y:S01]  /*20060*/  LD.E.128 R48, desc[UR46][R48.64] ;  /* 0x0000002e30307980 */ /* 0x000f62000c101d00 */
[C---:B------:R-:W-:Y:S02]  /*20070*/  IADD3 R77, P4, R2.reuse, 0xe000, RZ ;  /* 0x0000e000024d7810 */ /* 0x040fe40007f9e0ff */
[----:B------:R-:W-:Y:S01]  /*20080*/  IADD3 R7, P5, R2, 0xf000, RZ ;  /* 0x0000f00002077810 */ /* 0x000fe20007fbe0ff */
[----:B------:R-:W5:Y:S01]  /*20090*/  LD.E.128 R52, desc[UR46][R52.64] ;  /* 0x0000002e34347980 */ /* 0x000f62000c101d00 */
[----:B------:R-:W-:Y:S02]  /*200a0*/  LOP3.LUT R64, R65, 0x380, RZ, 0xc0, !PT ;  /* 0x0000038041407812 */ /* 0x000fe400078ec0ff */
[----:B------:R-:W-:Y:S01]  /*200b0*/  LOP3.LUT R68, R69, 0x380, RZ, 0xc0, !PT ;  /* 0x0000038045447812 */ /* 0x000fe200078ec0ff */
[----:B------:R-:W-:Y:S01]  /*200c0*/  IMAD.X R81, RZ, RZ, R3, P5 ;  /* 0x000000ffff517224 */ /* 0x000fe200028e0603 */
[----:B------:R-:W-:Y:S01]  /*200d0*/  LOP3.LUT R72, R73, 0x380, RZ, 0xc0, !PT ;  /* 0x0000038049487812 */ /* 0x000fe200078ec0ff */
[----:B------:R-:W5:Y:S01]  /*200e0*/  LD.E.128 R56, desc[UR46][R56.64] ;  /* 0x0000002e38387980 */ /* 0x000f62000c101d00 */
[----:B------:R-:W-:-:S02]  /*200f0*/  LOP3.LUT R76, R77, 0x380, RZ, 0xc0, !PT ;  /* 0x000003804d4c7812 */ /* 0x000fc400078ec0ff */
[----:B------:R-:W-:Y:S01]  /*20100*/  SHF.R.U64 R9, R9, 0x3, RZ ;  /* 0x0000000309097819 */ /* 0x000fe200000012ff */
[----:B------:R-:W5:Y:S01]  /*20110*/  LD.E.128 R60, desc[UR46][R60.64] ;  /* 0x0000002e3c3c7980 */ /* 0x000f62000c101d00 */
[----:B------:R-:W-:Y:S02]  /*20120*/  LOP3.LUT R5, R7, 0x380, RZ, 0xc0, !PT ;  /* 0x0000038007057812 */ /* 0x000fe400078ec0ff */
[----:B------:R-:W-:Y:S02]  /*20130*/  SHF.R.U64 R64, R64, 0x3, RZ ;  /* 0x0000000340407819 */ /* 0x000fe400000012ff */
[----:B------:R-:W-:Y:S02]  /*20140*/  SHF.R.U64 R68, R68, 0x3, RZ ;  /* 0x0000000344447819 */ /* 0x000fe400000012ff */
[----:B------:R-:W-:Y:S02]  /*20150*/  SHF.R.U64 R72, R72, 0x3, RZ ;  /* 0x0000000348487819 */ /* 0x000fe400000012ff */
[----:B------:R-:W-:-:S02]  /*20160*/  SHF.R.U64 R76, R76, 0x3, RZ ;  /* 0x000000034c4c7819 */ /* 0x000fc400000012ff */
[----:B------:R-:W-:Y:S02]  /*20170*/  LOP3.LUT R4, R9, R2, RZ, 0x3c, !PT ;  /* 0x0000000209047212 */ /* 0x000fe400078e3cff */
[----:B------:R-:W-:Y:S01]  /*20180*/  SHF.R.U64 R2, R5, 0x3, RZ ;  /* 0x0000000305027819 */ /* 0x000fe200000012ff */
[--C-:B------:R-:W-:Y:S01]  /*20190*/  IMAD.MOV.U32 R5, RZ, RZ, R3.reuse ;  /* 0x000000ffff057224 */ /* 0x100fe200078e0003 */
        /* <DEDUP_REMOVED lines=9> */
[C---:B------:R-:W-:Y:S01]  /*20230*/  IMAD R9, R11.reuse, UR5, R94 ;  /* 0x000000050b097c24 */ /* 0x040fe2000f8e025e */
[----:B------:R-:W5:Y:S01]  /*20240*/  LD.E.128 R4, desc[UR46][R4.64] ;  /* 0x0000002e04047980 */ /* 0x000f62000c101d00 */
[----:B------:R-:W-:Y:S01]  /*20250*/  IMAD.WIDE.U32 R2, R11, UR4, RZ ;  /* 0x000000040b027c25 */ /* 0x000fe2000f8e00ff */
[----:B------:R-:W-:-:S02]  /*20260*/  ULDC.64 UR4, c[0x0][0xae8] ;  /* 0x0002ba0000047ab9 */ /* 0x000fc40000000a00 */
[----:B------:R-:W5:Y:S01]  /*20270*/  LD.E.128 R64, desc[UR46][R64.64] ;  /* 0x0000002e40407980 */ /* 0x000f62000c101d00 */
[----:B------:R-:W-:Y:S02]  /*20280*/  IMAD.IADD R3, R3, 0x1, R9 ;  /* 0x0000000103037824 */ /* 0x000fe400078e0209 */
[----:B--2---:R-:W-:Y:S01]  /*20290*/  @P2 IMAD.HI.U32 R8, R13, R10, RZ ;  /* 0x0000000a0d082227 */ /* 0x004fe200078e00ff */
[----:B------:R-:W5:Y:S01]  /*202a0*/  LD.E.128 R68, desc[UR46][R68.64] ;  /* 0x0000002e44447980 */ /* 0x000f62000c101d00 */
[----:B------:R-:W-:Y:S02]  /*202b0*/  SHF.R.S32.HI R11, RZ, 0x1f, R86 ;  /* 0x0000001fff0b7819 */ /* 0x000fe40000011456 */
[C---:B------:R-:W-:Y:S01]  /*202c0*/  IMAD.WIDE.U32 R2, R211.reuse, UR4, R2 ;  /* 0x00000004d3027c25 */ /* 0x040fe2000f8e0002 */
        /* <DEDUP_REMOVED lines=8> */
[----:B-1----:R-:W1:Y:S01]  /*20350*/  FENCE.VIEW.ASYNC.S ;  /* 0x00000000000073c6 */ /* 0x002e620000000000 */
[----:B------:R-:W-:Y:S01]  /*20360*/  IMAD R3, R211, UR5, R3 ;  /* 0x00000005d3037c24 */ /* 0x000fe2000f8e0203 */
[----:B------:R-:W-:Y:S01]  /*20370*/  ULDC.64 UR4, c[0x0][0xaf0] ;  /* 0x0002bc0000047ab9 */ /* 0x000fe20000000a00 */
[----:B------:R-:W-:Y:S01]  /*20380*/  IMAD.MOV.U32 R9, RZ, RZ, R13 ;  /* 0x000000ffff097224 */ /* 0x000fe200078e000d */
[----:B0-----:R-:W-:Y:S01]  /*20390*/  @P2 SHF.R.U32.HI R9, RZ, R15, R8 ;  /* 0x0000000fff092219 */ /* 0x001fe20000011608 */
[----:B------:R-:W-:-:S03]  /*203a0*/  IMAD R11, R11, UR4, RZ ;  /* 0x000000040b0b7c24 */ /* 0x000fc6000f8e02ff */
[----:B------:R-:W-:Y:S01]  /*203b0*/  SHF.R.S32.HI R8, RZ, 0x1f, R9 ;  /* 0x0000001fff087819 */ /* 0x000fe20000011409 */
[C---:B------:R-:W-:Y:S02]  /*203c0*/  IMAD R11, R86.reuse, UR5, R11 ;  /* 0x00000005560b7c24 */ /* 0x040fe4000f8e020b */
[----:B------:R-:W-:Y:S01]  /*203d0*/  IMAD.WIDE.U32 R2, R86, UR4, R2 ;  /* 0x0000000456027c25 */ /* 0x000fe2000f8e0002 */
[----:B------:R-:W-:-:S03]  /*203e0*/  ULDC.64 UR4, c[0x0][0xae0] ;  /* 0x0002b80000047ab9 */ /* 0x000fc60000000a00 */
[----:B------:R-:W-:Y:S02]  /*203f0*/  IMAD.MOV R12, RZ, RZ, -R9 ;  /* 0x000000ffff0c7224 */ /* 0x000fe400078e0a09 */
[----:B------:R-:W-:Y:S02]  /*20400*/  IMAD R10, R8, UR4, RZ ;  /* 0x00000004080a7c24 */ /* 0x000fe4000f8e02ff */
[----:B------:R-:W-:Y:S02]  /*20410*/  IMAD.IADD R3, R3, 0x1, R11 ;  /* 0x0000000103037824 */ /* 0x000fe400078e020b */
[----:B------:R-:W-:Y:S02]  /*20420*/  IMAD R107, R107, R12, R13 ;  /* 0x0000000c6b6b7224 */ /* 0x000fe400078e020d */
[----:B------:R-:W-:Y:S02]  /*20430*/  VIADD R8, R16, 0x28420 ;  /* 0x0002842010087836 */ /* 0x000fe40000000000 */
        /* <DEDUP_REMOVED lines=14> */
[----:B------:R-:W-:-:S03]  /*20520*/  IMAD.IADD R199, R17, 0x1, R199 ;  /* 0x0000000111c77824 */ /* 0x000fc600078e02c7 */
[----:B------:R-:W-:Y:S01]  /*20530*/  LEA.HI.X R84, R2, UR5, R3, 0x1, P0 ;  /* 0x0000000502547c11 */ /* 0x000fe200080f0c03 */
[----:B------:R-:W-:Y:S06]  /*20540*/  BRA.DIV UR4, `(.L_x_1626) ;  /* 0x0000010e04987947 */ /* 0x000fec000b800000 */
[----:B------:R0:W1:Y:S04]  /*20550*/  SHFL.IDX PT, R21, R84, RZ, 0x181f ;  /* 0x00181fff54157589 */ /* 0x00006800000e0000 */
[----:B------:R0:W2:Y:S02]  /*20560*/  SHFL.IDX PT, R14, R20, RZ, 0x181f ;  /* 0x00181fff140e7589 */ /* 0x0000a400000e0000 */
.L_x_1993:
[----:B------:R-:W-:Y:S01]  /*20570*/  ISETP.GE.AND P0, PT, R199, R0, PT ;  /* 0x00000000c700720c */ /* 0x000fe20003f06270 */
[----:B------:R-:W-:-:S12]  /*20580*/  BSSY B1, `(.L_x_1627) ;  /* 0x0000013000017945 */ /* 0x000fd80003800000 */
[----:B------:R-:W-:Y:S05]  /*20590*/  @P0 BRA `(.L_x_1628) ;  /* 0x0000000000440947 */ /* 0x000fea0003800000 */
[----:B------:R-:W-:Y:S02]  /*205a0*/  ULDC UR4, c[0x0][0xac8] ;  /* 0x0002b20000047ab9 */ /* 0x000fe40000000800 */
[----:B------:R-:W-:Y:S02]  /*205b0*/  ISETP.GE.AND P3, PT, R18, UR4, PT ;  /* 0x0000000412007c0c */ /* 0x000fe4000bf66270 */
[----:B------:R-:W-:Y:S02]  /*205c0*/  ISETP.GE.AND P2, PT, R194, UR4, PT ;  /* 0x00000004c2007c0c */ /* 0x000fe4000bf46270 */
[----:B------:R-:W-:Y:S02]  /*205d0*/  ISETP.GE.AND P1, PT, R208, UR4, PT ;  /* 0x00000004d0007c0c */ /* 0x000fe4000bf26270 */
[----:B------:R-:W-:-:S07]  /*205e0*/  ISETP.GE.AND P0, PT, R210, UR4, PT ;  /* 0x00000004d2007c0c */ /* 0x000fce000bf06270 */
[-C--:B--2---:R-:W-:Y:S02]  /*205f0*/  @!P3 LEA R2, P5, R18, R14.reuse, 0x1 ;  /* 0x0000000e1202b211 */ /* 0x084fe400078a08ff */
[-C--:B------:R-:W-:Y:S02]  /*20600*/  @!P2 LEA R8, P4, R194, R14.reuse, 0x1 ;  /* 0x0000000ec208a211 */ /* 0x080fe400078808ff */
[-C--:B-1----:R-:W-:Y:S02]  /*20610*/  @!P3 LEA.HI.X R3, R18, R21.reuse, R19, 0x1, P5 ;  /* 0x000000151203b211 */ /* 0x082fe400028f0c13 */
[-C--:B------:R-:W-:Y:S02]  /*20620*/  @!P1 LEA R10, P5, R208, R14.reuse, 0x1 ;  /* 0x0000000ed00a9211 */ /* 0x080fe400078a08ff */
[----:B------:R-:W-:Y:S01]  /*20630*/  @!P2 LEA.HI.X R9, R194, R21, R216, 0x1, P4 ;  /* 0x00000015c209a211 */ /* 0x000fe200020f0cd8 */
[----:B-----5:R3:W-:Y:S01]  /*20640*/  @!P3 ST.E.128 desc[UR46][R2.64], R4 ;  /* 0x000000040200b985 */ /* 0x0207e2000c101d2e */
[----:B------:R-:W-:-:S02]  /*20650*/  @!P0 LEA R12, P4, R210, R14, 0x1 ;  /* 0x0000000ed20c8211 */ /* 0x000fc400078808ff */
[-C--:B------:R-:W-:Y:S01]  /*20660*/  @!P1 LEA.HI.X R11, R208, R21.reuse, R221, 0x1, P5 ;  /* 0x00000015d00b9211 */ /* 0x080fe200028f0cdd */
[----:B------:R3:W-:Y:S01]  /*20670*/  @!P2 ST.E.128 desc[UR46][R8.64], R36 ;  /* 0x000000240800a985 */ /* 0x0007e2000c101d2e */
[----:B------:R-:W-:-:S03]  /*20680*/  @!P0 LEA.HI.X R13, R210, R21, R220, 0x1, P4 ;  /* 0x00000015d20d8211 */ /* 0x000fc600020f0cdc */
[----:B------:R3:W-:Y:S04]  /*20690*/  @!P1 ST.E.128 desc[UR46][R10.64], R52 ;  /* 0x000000340a009985 */ /* 0x0007e8000c101d2e */
[----:B------:R3:W-:Y:S02]  /*206a0*/  @!P0 ST.E.128 desc[UR46][R12.64], R68 ;  /* 0x000000440c008985 */ /* 0x0007e4000c101d2e */
.L_x_1628:
[----:B------:R-:W-:Y:S05]  /*206b0*/  BSYNC B1 ;  /* 0x0000000000017941 */ /* 0x000fea0003800000 */
.L_x_1627:
[----:B------:R-:W-:-:S03]  /*206c0*/  UMOV UR4, 0xffffffff ;  /* 0xffffffff00047882 */ /* 0x000fc60000000000 */
[----:B------:R-:W-:Y:S05]  /*206d0*/  BRA.DIV UR4, `(.L_x_1629) ;  /* 0x0000010e04687947 */ /* 0x000fea000b800000 */
[----:B---3--:R3:W4:Y:S04]  /*206e0*/  SHFL.IDX PT, R9, R84, 0x1, 0x181f ;  /* 0x00381f0054097f89 */ /* 0x00872800000e0000 */
[----:B--2---:R3:W2:Y:S02]  /*206f0*/  SHFL.IDX PT, R14, R20, 0x1, 0x181f ;  /* 0x00381f00140e7f89 */ /* 0x0046a400000e0000 */
.L_x_1997:
[----:B------:R-:W-:Y:S01]  /*20700*/  VIADD R3, R199, 0x20 ;  /* 0x00000020c7037836 */ /* 0x000fe20000000000 */
[----:B------:R-:W-:Y:S04]  /*20710*/  BSSY B1, `(.L_x_1630) ;  /* 0x0000014000017945 */ /* 0x000fe80003800000 */
[----:B------:R-:W-:-:S13]  /*20720*/  ISETP.GE.AND P0, PT, R3, R0, PT ;  /* 0x000000000300720c */ /* 0x000fda0003f06270 */
[----:B------:R-:W-:Y:S05]  /*20730*/  @P0 BRA `(.L_x_1631) ;  /* 0x0000000000440947 */ /* 0x000fea0003800000 */
[----:B------:R-:W-:Y:S02]  /*20740*/  ULDC UR4, c[0x0][0xac8] ;  /* 0x0002b20000047ab9 */ /* 0x000fe40000000800 */
[----:B------:R-:W-:Y:S02]  /*20750*/  ISETP.GE.AND P3, PT, R18, UR4, PT ;  /* 0x0000000412007c0c */ /* 0x000fe4000bf66270 */
[----:B------:R-:W-:Y:S02]  /*20760*/  ISETP.GE.AND P2, PT, R194, UR4, PT ;  /* 0x00000004c2007c0c */ /* 0x000fe4000bf46270 */
[----:B------:R-:W-:Y:S02]  /*20770*/  ISETP.GE.AND P1, PT, R208, UR4, PT ;  /* 0x00000004d0007c0c */ /* 0x000fe4000bf26270 */
[----:B------:R-:W-:-:S07]  /*20780*/  ISETP.GE.AND P0, PT, R210, UR4, PT ;  /* 0x00000004d2007c0c */ /* 0x000fce000bf06270 */
[-C--:B--2---:R-:W-:Y:S02]  /*20790*/  @!P3 LEA R2, P5, R18, R14.reuse, 0x1 ;  /* 0x0000000e1202b211 */ /* 0x084fe400078a08ff */
[-C--:B-----5:R-:W-:Y:S02]  /*207a0*/  @!P2 LEA R4, P4, R194, R14.reuse, 0x1 ;  /* 0x0000000ec204a211 */ /* 0x0a0fe400078808ff */
[-C--:B----4-:R-:W-:Y:S02]  /*207b0*/  @!P3 LEA.HI.X R3, R18, R9.reuse, R19, 0x1, P5 ;  /* 0x000000091203b211 */ /* 0x090fe400028f0c13 */
[-C--:B------:R-:W-:Y:S02]  /*207c0*/  @!P1 LEA R6, P5, R208, R14.reuse, 0x1 ;  /* 0x0000000ed0069211 */ /* 0x080fe400078a08ff */
        /* <DEDUP_REMOVED lines=8> */
.L_x_1631:
[----:B------:R-:W-:Y:S05]  /*20850*/  BSYNC B1 ;  /* 0x0000000000017941 */ /* 0x000fea0003800000 */
.L_x_1630:
[----:B------:R-:W-:-:S03]  /*20860*/  UMOV UR4, 0xffffffff ;  /* 0xffffffff00047882 */ /* 0x000fc60000000000 */
[----:B------:R-:W-:Y:S05]  /*20870*/  BRA.DIV UR4, `(.L_x_1632) ;  /* 0x0000010e04487947 */ /* 0x000fea000b800000 */
[----:B--2-4-:R2:W4:Y:S04]  /*20880*/  SHFL.IDX PT, R9, R84, 0x2, 0x181f ;  /* 0x00581f0054097f89 */ /* 0x01452800000e0000 */
[----:B------:R2:W0:Y:S02]  /*20890*/  SHFL.IDX PT, R14, R20, 0x2, 0x181f ;  /* 0x00581f00140e7f89 */ /* 0x00042400000e0000 */
.L_x_2001:
        /* <DEDUP_REMOVED lines=9> */
[-C--:B0-----:R-:W-:Y:S02]  /*20930*/  @!P3 LEA R2, P5, R18, R14.reuse, 0x1 ;  /* 0x0000000e1202b211 */ /* 0x081fe400078a08ff */
        /* <DEDUP_REMOVED lines=11> */
.L_x_1634:
[----:B------:R-:W-:Y:S05]  /*209f0*/  BSYNC B1 ;  /* 0x0000000000017941 */ /* 0x000fea0003800000 */
.L_x_1633:
[----:B------:R-:W-:-:S03]  /*20a00*/  UMOV UR4, 0xffffffff ;  /* 0xffffffff00047882 */ /* 0x000fc60000000000 */
[----:B------:R-:W-:Y:S05]  /*20a10*/  BRA.DIV UR4, `(.L_x_1635) ;  /* 0x0000010e04287947 */ /* 0x000fea000b800000 */
[----:B0-----:R0:W0:Y:S04]  /*20a20*/  SHFL.IDX PT, R3, R84, 0x3, 0x181f ;  /* 0x00781f0054037f89 */ /* 0x00102800000e0000 */
[----:B------:R0:W0:Y:S02]  /*20a30*/  SHFL.IDX PT, R14, R20, 0x3, 0x181f ;  /* 0x00781f00140e7f89 */ /* 0x00002400000e0000 */
.L_x_2005:
[----:B-----5:R-:W-:-:S05]  /*20a40*/  VIADD R5, R199, 0x60 ;  /* 0x00000060c7057836 */ /* 0x020fca0000000000 */
[----:B------:R-:W-:-:S13]  /*20a50*/  ISETP.GE.AND P0, PT, R5, R0, PT ;  /* 0x000000000500720c */ /* 0x000fda0003f06270 */
[----:B------:R-:W-:Y:S05]  /*20a60*/  @P0 BRA `(.L_x_1636) ;  /* 0x00000030008c0947 */ /* 0x000fea0003800000 */
        /* <DEDUP_REMOVED lines=15> */
[----:B------:R-:W-:-:S04]  /*20b60*/  LEA R14, P0, R210, R14, 0x1 ;  /* 0x0000000ed20e7211 */ /* 0x000fc800078008ff */
[----:B------:R-:W-:-:S05]  /*20b70*/  LEA.HI.X R15, R210, R3, R220, 0x1, P0 ;  /* 0x00000003d20f7211 */ /* 0x000fca00000f0cdc */
[----:B------:R4:W-:Y:S01]  /*20b80*/  ST.E.128 desc[UR46][R14.64], R80 ;  /* 0x000000500e007985 */ /* 0x0009e2000c101d2e */
[----:B------:R-:W-:Y:S05]  /*20b90*/  BRA `(.L_x_1636) ;  /* 0x0000003000407947 */ /* 0x000fea0003800000 */
.L_x_1625:
        /* <DEDUP_REMOVED lines=11> */
[----:B------:R-:W-:Y:S01]  /*20c50*/  IMAD.IADD R13, R13, 0x1, R15 ;  /* 0x000000010d0d7824 */ /* 0x000fe200078e020f */
[----:B------:R-:W-:Y:S01]  /*20c60*/  SHF.R.S32.HI R15, RZ, 0x1f, R14 ;  /* 0x0000001fff0f7819 */ /* 0x000fe2000001140e */
[----:B------:R-:W-:-:S04]  /*20c70*/  IMAD.WIDE.U32 R12, R211, UR4, R12 ;  /* 0x00000004d30c7c25 */ /* 0x000fc8000f8e000c */
[----:B------:R-:W-:Y:S01]  /*20c80*/  IMAD R13, R211, UR5, R13 ;  /* 0x00000005d30d7c24 */ /* 0x000fe2000f8e020d */
[----:B------:R-:W-:Y:S02]  /*20c90*/  ULDC.64 UR4, c[0x0][0xb40] ;  /* 0x0002d00000047ab9 */ /* 0x000fe40000000a00 */
[----:B------:R-:W-:Y:S02]  /*20ca0*/  IMAD R11, R11, UR4, RZ ;  /* 0x000000040b0b7c24 */ /* 0x000fe4000f8e02ff */
[----:B------:R-:W-:-:S04]  /*20cb0*/  IMAD.WIDE.U32 R12, R86, UR4, R12 ;  /* 0x00000004560c7c25 */ /* 0x000fc8000f8e000c */
[----:B------:R-:W-:Y:S01]  /*20cc0*/  IMAD R11, R86, UR5, R11 ;  /* 0x00000005560b7c24 */ /* 0x000fe2000f8e020b */
[----:B------:R-:W-:-:S03]  /*20cd0*/  ULDC.64 UR4, c[0x0][0xb48] ;  /* 0x0002d20000047ab9 */ /* 0x000fc60000000a00 */
[----:B------:R-:W-:Y:S02]  /*20ce0*/  IMAD.IADD R13, R13, 0x1, R11 ;  /* 0x000000010d0d7824 */ /* 0x000fe400078e020b */
        /* <DEDUP_REMOVED lines=10> */
[----:B------:R-:W-:-:S03]  /*20d90*/  IMAD.IADD R13, R13, 0x1, R15 ;  /* 0x000000010d0d7824 */ /* 0x000fc600078e020f */
[----:B------:R-:W-:Y:S01]  /*20da0*/  PRMT R14, RZ, 0x654, R14 ;  /* 0x00000654ff0e7816 */ /* 0x000fe2000000000e */
[----:B------:R-:W-:-:S03]  /*20db0*/  IMAD.WIDE.U32 R12, R11, UR4, R12 ;  /* 0x000000040b0c7c25 */ /* 0x000fc6000f8e000c */
[----:B------:R0:W-:Y:S02]  /*20dc0*/  SYNCS.ARRIVE.TRANS64.RED.A1T0 RZ, [R14+URZ], RZ ;  /* 0x000000ff0eff79a7 */ /* 0x0001e4000810043f */
[----:B0-----:R-:W-:-:S05]  /*20dd0*/  SHF.R.S32.HI R14, RZ, 0x1f, R11 ;  /* 0x0000001fff0e7819 */ /* 0x001fca000001140b */
[----:B------:R-:W-:-:S04]  /*20de0*/  IMAD R14, R14, UR4, RZ ;  /* 0x000000040e0e7c24 */ /* 0x000fc8000f8e02ff */
[----:B------:R-:W-:Y:S01]  /*20df0*/  IMAD R14, R11, UR5, R14 ;  /* 0x000000050b0e7c24 */ /* 0x000fe2000f8e020e */
[----:B------:R-:W-:Y:S02]  /*20e00*/  ULDC.64 UR4, c[0x0][0xb00] ;  /* 0x0002c00000047ab9 */ /* 0x000fe40000000a00 */
[----:B------:R-:W-:Y:S01]  /*20e10*/  LEA R30, P0, R12, UR4, 0x2 ;  /* 0x000000040c1e7c11 */ /* 0x000fe2000f8010ff */
[----:B------:R-:W-:Y:S01]  /*20e20*/  IMAD.IADD R14, R13, 0x1, R14 ;  /* 0x000000010d0e7824 */ /* 0x000fe200078e020e */
[----:B------:R-:W-:-:S04]  /*20e30*/  UMOV UR4, 0xffffffff ;  /* 0xffffffff00047882 */ /* 0x000fc80000000000 */
[----:B------:R-:W-:Y:S01]  /*20e40*/  LEA.HI.X R31, R12, UR5, R14, 0x2, P0 ;  /* 0x000000050c1f7c11 */ /* 0x000fe200080f140e */
[----:B------:R-:W-:Y:S06]  /*20e50*/  BRA.DIV UR4, `(.L_x_1637) ;  /* 0x0000010a04607947 */ /* 0x000fec000b800000 */
[----:B------:R0:W1:Y:S04]  /*20e60*/  SHFL.IDX PT, R32, R31, RZ, 0x1c1f ;  /* 0x001c1fff1f207589 */ /* 0x00006800000e0000 */
[----:B------:R0:W2:Y:S02]  /*20e70*/  SHFL.IDX PT, R11, R30, RZ, 0x1c1f ;  /* 0x001c1fff1e0b7589 */ /* 0x0000a400000e0000 */
.L_x_2008:
[----:B------:R-:W-:Y:S01]  /*20e80*/  ISETP.GE.AND P0, PT, R26, R0, PT ;  /* 0x000000001a00720c */ /* 0x000fe20003f06270 */
[----:B------:R-:W-:-:S12]  /*20e90*/  BSSY B1, `(.L_x_1638) ;  /* 0x0000103000017945 */ /* 0x000fd80003800000 */
[----:B------:R-:W-:Y:S05]  /*20ea0*/  @P0 BRA `(.L_x_1639) ;  /* 0x0000001000040947 */ /* 0x000fea0003800000 */
[----:B------:R-:W-:Y:S01]  /*20eb0*/  ULDC UR4, c[0x0][0xac8] ;  /* 0x0002b20000047ab9 */ /* 0x000fe20000000800 */
[----:B------:R-:W-:Y:S01]  /*20ec0*/  SHF.R.S32.HI R14, RZ, 0x1f, R196 ;  /* 0x0000001fff0e7819 */ /* 0x000fe200000114c4 */
[C---:B------:R-:W-:Y:S01]  /*20ed0*/  VIADD R28, R196.reuse, 0x8 ;  /* 0x00000008c41c7836 */ /* 0x040fe20000000000 */
[C---:B------:R-:W-:Y:S01]  /*20ee0*/  ISETP.GE.AND P0, PT, R196.reuse, UR4, PT ;  /* 0x00000004c4007c0c */ /* 0x040fe2000bf06270 */
[C---:B------:R-:W-:Y:S01]  /*20ef0*/  VIADD R29, R196.reuse, 0x10 ;  /* 0x00000010c41d7836 */ /* 0x040fe20000000000 */
[C---:B------:R-:W-:Y:S01]  /*20f00*/  IADD3 R27, R196.reuse, 0x8, RZ ;  /* 0x00000008c41b7810 */ /* 0x040fe20007ffe0ff */
[C---:B------:R-:W-:Y:S01]  /*20f10*/  VIADD R33, R196.reuse, 0x10 ;  /* 0x00000010c4217836 */ /* 0x040fe20000000000 */
[----:B------:R-:W-:Y:S01]  /*20f20*/  SHF.R.S32.HI R28, RZ, 0x1f, R28 ;  /* 0x0000001fff1c7819 */ /* 0x000fe2000001141c */
[C---:B------:R-:W-:Y:S02]  /*20f30*/  VIADD R26, R196.reuse, 0x40 ;  /* 0x00000040c41a7836 */ /* 0x040fe40000000000 */
[C---:B------:R-:W-:Y:S01]  /*20f40*/  VIADD R86, R196.reuse, 0x58 ;  /* 0x00000058c4567836 */ /* 0x040fe20000000000 */
[----:B------:R-:W-:Y:S01]  /*20f50*/  SHF.R.S32.HI R33, RZ, 0x1f, R33 ;  /* 0x0000001fff217819 */ /* 0x000fe20000011421 */
[----:B------:R-:W-:-:S02]  /*20f60*/  VIADD R98, R196, 0x60 ;  /* 0x00000060c4627836 */ /* 0x000fc40000000000 */
[C---:B------:R-:W-:Y:S01]  /*20f70*/  VIADD R94, R196.reuse, 0x70 ;  /* 0x00000070c45e7836 */ /* 0x040fe20000000000 */
[----:B------:R-:W-:Y:S01]  /*20f80*/  SHF.R.S32.HI R86, RZ, 0x1f, R86 ;  /* 0x0000001fff567819 */ /* 0x000fe20000011456 */
[----:B------:R-:W-:Y:S01]  /*20f90*/  @!P0 IMAD.MOV.U32 R15, RZ, RZ, R120 ;  /* 0x000000ffff0f8224 */ /* 0x000fe200078e0078 */
[C---:B--2---:R-:W-:Y:S02]  /*20fa0*/  @!P0 LEA R12, P1, R196.reuse, R11, 0x2 ;  /* 0x0000000bc40c8211 */ /* 0x044fe400078210ff */
[----:B------:R-:W-:Y:S02]  /*20fb0*/  SHF.R.S32.HI R98, RZ, 0x1f, R98 ;  /* 0x0000001fff627819 */ /* 0x000fe40000011462 */
[----:B-1----:R-:W-:Y:S01]  /*20fc0*/  @!P0 LEA.HI.X R13, R196, R32, R14, 0x2, P1 ;  /* 0x00000020c40d8211 */ /* 0x002fe200008f140e */
[----:B------:R-:W-:-:S05]  /*20fd0*/  @!P0 IMAD.MOV.U32 R14, RZ, RZ, R119 ;  /* 0x000000ffff0e8224 */ /* 0x000fca00078e0077 */
[----:B------:R1:W-:Y:S01]  /*20fe0*/  @!P0 ST.E.64 desc[UR46][R12.64], R14 ;  /* 0x0000000e0c008985 */ /* 0x0003e2000c101b2e */
[----:B------:R-:W-:-:S13]  /*20ff0*/  ISETP.GE.AND P0, PT, R27, UR4, PT ;  /* 0x000000041b007c0c */ /* 0x000fda000bf06270 */
[C---:B-1----:R-:W-:Y:S01]  /*21000*/  @!P0 LEA R12, P1, R27.reuse, R11, 0x2 ;  /* 0x0000000b1b0c8211 */ /* 0x042fe200078210ff */
[----:B------:R-:W-:Y:S02]  /*21010*/  @!P0 IMAD.MOV.U32 R14, RZ, RZ, R117 ;  /* 0x000000ffff0e8224 */ /* 0x000fe400078e0075 */
[----:B------:R-:W-:Y:S01]  /*21020*/  @!P0 IMAD.MOV.U32 R15, RZ, RZ, R118 ;  /* 0x000000ffff0f8224 */ /* 0x000fe200078e0076 */
[----:B------:R-:W-:Y:S01]  /*21030*/  @!P0 LEA.HI.X R13, R27, R32, R28, 0x2, P1 ;  /* 0x000000201b0d8211 */ /* 0x000fe200008f141c */
[C---:B------:R-:W-:Y:S02]  /*21040*/  VIADD R27, R196.reuse, 0x18 ;  /* 0x00000018c41b7836 */ /* 0x040fe40000000000 */
[----:B------:R-:W-:Y:S02]  /*21050*/  VIADD R28, R196, 0x20 ;  /* 0x00000020c41c7836 */ /* 0x000fe40000000000 */
[----:B------:R1:W-:Y:S01]  /*21060*/  @!P0 ST.E.64 desc[UR46][R12.64], R14 ;  /* 0x0000000e0c008985 */ /* 0x0003e2000c101b2e */
[----:B------:R-:W-:-:S02]  /*21070*/  ISETP.GE.AND P0, PT, R29, UR4, PT ;  /* 0x000000041d007c0c */ /* 0x000fc4000bf06270 */
[----:B------:R-:W-:-:S11]  /*21080*/  ISETP.GE.AND P1, PT, R27, UR4, PT ;  /* 0x000000041b007c0c */ /* 0x000fd6000bf26270 */
        /* <DEDUP_REMOVED lines=8> */
[----:B------:R-:W-:Y:S02]  /*21110*/  SHF.R.S32.HI R33, RZ, 0x1f, R33 ;  /* 0x0000001fff217819 */ /* 0x000fe40000011421 */
[C---:B-1----:R-:W-:Y:S01]  /*21120*/  @!P1 LEA R12, P2, R27.reuse, R11, 0x2 ;  /* 0x0000000b1b0c9211 */ /* 0x042fe200078410ff */
[----:B------:R-:W-:Y:S02]  /*21130*/  @!P1 IMAD.MOV.U32 R14, RZ, RZ, R109 ;  /* 0x000000ffff0e9224 */ /* 0x000fe400078e006d */
[----:B------:R-:W-:Y:S01]  /*21140*/  @!P1 IMAD.MOV.U32 R15, RZ, RZ, R110 ;  /* 0x000000ffff0f9224 */ /* 0x000fe200078e006e */
[----:B------:R-:W-:Y:S01]  /*21150*/  @!P1 LEA.HI.X R13, R27, R32, R33, 0x2, P2 ;  /* 0x000000201b0d9211 */ /* 0x000fe200010f1421 */
[C---:B------:R-:W-:Y:S02]  /*21160*/  VIADD R33, R196.reuse, 0x20 ;  /* 0x00000020c4217836 */ /* 0x040fe40000000000 */
[----:B------:R-:W-:Y:S02]  /*21170*/  VIADD R27, R196, 0x30 ;  /* 0x00000030c41b7836 */ /* 0x000fe40000000000 */
[----:B------:R1:W-:Y:S01]  /*21180*/  @!P1 ST.E.64 desc[UR46][R12.64], R14 ;  /* 0x0000000e0c009985 */ /* 0x0003e2000c101b2e */
[----:B------:R-:W-:-:S02]  /*21190*/  SHF.R.S32.HI R33, RZ, 0x1f, R33 ;  /* 0x0000001fff217819 */ /* 0x000fc40000011421 */
[----:B------:R-:W-:Y:S02]  /*211a0*/  ISETP.GE.AND P1, PT, R29, UR4, PT ;  /* 0x000000041d007c0c */ /* 0x000fe4000bf26270 */
        /* <DEDUP_REMOVED lines=28> */
[----:B------:R-:W-:Y:S01]  /*21370*/  @!P1 IMAD.MOV.U32 R15, RZ, RZ, R188 ;  /* 0x000000ffff0f9224 */ /* 0x000fe200078e00bc */
[----:B------:R-:W-:Y:S02]  /*21380*/  @!P1 MOV R14, R190 ;  /* 0x000000be000e9202 */ /* 0x000fe40000000f00 */
[----:B------:R-:W-:Y:S01]  /*21390*/  @!P1 LEA.HI.X R13, R28, R32, R29, 0x2, P2 ;  /* 0x000000201c0d9211 */ /* 0x000fe200010f141d */
[C---:B------:R-:W-:Y:S01]  /*213a0*/  VIADD R28, R196.reuse, 0x40 ;  /* 0x00000040c41c7836 */ /* 0x040fe20000000000 */
[----:B------:R-:W-:Y:S01]  /*213b0*/  ISETP.GE.AND P2, PT, R27, UR4, PT ;  /* 0x000000041b007c0c */ /* 0x000fe2000bf46270 */
[----:B------:R-:W-:Y:S02]  /*213c0*/  VIADD R29, R196, 0x58 ;  /* 0x00000058c41d7836 */ /* 0x000fe40000000000 */
[----:B------:R1:W-:Y:S01]  /*213d0*/  @!P1 ST.E.64 desc[UR46][R12.64], R14 ;  /* 0x0000000e0c009985 */ /* 0x0003e2000c101b2e */
[----:B------:R-:W-:-:S02]  /*213e0*/  SHF.R.S32.HI R28, RZ, 0x1f, R28 ;  /* 0x0000001fff1c7819 */ /* 0x000fc4000001141c */
[C---:B-1----:R-:W-:Y:S01]  /*213f0*/  @!P0 LEA R12, P1, R26.reuse, R11, 0x2 ;  /* 0x0000000b1a0c8211 */ /* 0x042fe200078210ff */
[----:B------:R-:W-:Y:S02]  /*21400*/  @!P0 IMAD.MOV.U32 R14, RZ, RZ, R185 ;  /* 0x000000ffff0e8224 */ /* 0x000fe400078e00b9 */
[----:B------:R-:W-:Y:S01]  /*21410*/  @!P0 IMAD.MOV.U32 R15, RZ, RZ, R183 ;  /* 0x000000ffff0f8224 */ /* 0x000fe200078e00b7 */
[----:B------:R-:W-:Y:S01]  /*21420*/  @!P0 LEA.HI.X R13, R26, R32, R28, 0x2, P1 ;  /* 0x000000201a0d8211 */ /* 0x000fe200008f141c */
[C---:B------:R-:W-:Y:S01]  /*21430*/  VIADD R26, R196.reuse, 0x50 ;  /* 0x00000050c41a7836 */ /* 0x040fe20000000000 */
[----:B------:R-:W-:Y:S01]  /*21440*/  ISETP.GE.AND P1, PT, R29, UR4, PT ;  /* 0x000000041d007c0c */ /* 0x000fe2000bf26270 */
        /* <DEDUP_REMOVED lines=13> */
[----:B------:R-:W-:Y:S02]  /*21520*/  ISETP.GE.AND P3, PT, R28, UR4, PT ;  /* 0x000000041c007c0c */ /* 0x000fe4000bf66270 */
[CC--:B-1----:R-:W-:Y:S02]  /*21530*/  @!P0 LEA R14, P4, R26.reuse, R11.reuse, 0x2 ;  /* 0x0000000b1a0e8211 */ /* 0x0c2fe400078810ff */
[C---:B------:R-:W-:Y:S02]  /*21540*/  @!P1 LEA R12, P5, R29.reuse, R11, 0x2 ;  /* 0x0000000b1d0c9211 */ /* 0x040fe400078a10ff */
[-C--:B------:R-:W-:Y:S01]  /*21550*/  @!P0 LEA.HI.X R15, R26, R32.reuse, R27, 0x2, P4 ;  /* 0x000000201a0f8211 */ /* 0x080fe200020f141b */
[----:B------:R-:W-:Y:S01]  /*21560*/  @!P0 IMAD.MOV.U32 R26, RZ, RZ, R182 ;  /* 0x000000ffff1a8224 */ /* 0x000fe200078e00b6 */
[----:B------:R-:W-:Y:S01]  /*21570*/  @!P1 LEA.HI.X R13, R29, R32, R86, 0x2, P5 ;  /* 0x000000201d0d9211 */ /* 0x000fe200028f1456 */
[----:B------:R-:W-:-:S02]  /*21580*/  @!P0 IMAD.MOV.U32 R27, RZ, RZ, R180 ;  /* 0x000000ffff1b8224 */ /* 0x000fc400078e00b4 */
[C---:B------:R-:W-:Y:S02]  /*21590*/  VIADD R29, R196.reuse, 0x78 ;  /* 0x00000078c41d7836 */ /* 0x040fe40000000000 */
[----:B------:R-:W-:Y:S01]  /*215a0*/  VIADD R86, R196, 0x68 ;  /* 0x00000068c4567836 */ /* 0x000fe20000000000 */
[----:B------:R1:W-:Y:S01]  /*215b0*/  @!P0 ST.E.64 desc[UR46][R14.64], R26 ;  /* 0x0000001a0e008985 */ /* 0x0003e2000c101b2e */
[----:B------:R-:W-:-:S03]  /*215c0*/  ISETP.GE.AND P0, PT, R94, UR4, PT ;  /* 0x000000045e007c0c */ /* 0x000fc6000bf06270 */
[----:B------:R-:W-:Y:S01]  /*215d0*/  SHF.R.S32.HI R86, RZ, 0x1f, R86 ;  /* 0x0000001fff567819 */ /* 0x000fe20000011456 */
[----:B-1----:R-:W-:Y:S01]  /*215e0*/  @!P1 IMAD.MOV.U32 R26, RZ, RZ, R181 ;  /* 0x000000ffff1a9224 */ /* 0x002fe200078e00b5 */
[----:B------:R-:W-:Y:S01]  /*215f0*/  @!P2 LEA R14, P4, R33, R11, 0x2 ;  /* 0x0000000b210ea211 */ /* 0x000fe200078810ff */
[----:B------:R-:W-:-:S03]  /*21600*/  @!P1 IMAD.MOV.U32 R27, RZ, RZ, R179 ;  /* 0x000000ffff1b9224 */ /* 0x000fc600078e00b3 */
[----:B------:R-:W-:Y:S01]  /*21610*/  @!P2 LEA.HI.X R15, R33, R32, R98, 0x2, P4 ;  /* 0x00000020210fa211 */ /* 0x000fe200020f1462 */
[C---:B------:R-:W-:Y:S01]  /*21620*/  VIADD R33, R196.reuse, 0x80 ;  /* 0x00000080c4217836 */ /* 0x040fe20000000000 */
[----:B------:R1:W-:Y:S01]  /*21630*/  @!P1 ST.E.64 desc[UR46][R12.64], R26 ;  /* 0x0000001a0c009985 */ /* 0x0003e2000c101b2e */
[----:B------:R-:W-:Y:S01]  /*21640*/  ISETP.GE.AND P1, PT, R29, UR4, PT ;  /* 0x000000041d007c0c */ /* 0x000fe2000bf26270 */
[----:B------:R-:W-:-:S05]  /*21650*/  VIADD R98, R196, 0x70 ;  /* 0x00000070c4627836 */ /* 0x000fca0000000000 */
        /* <DEDUP_REMOVED lines=8> */
[----:B------:R-:W-:Y:S02]  /*216e0*/  VIADD R28, R196, 0x88 ;  /* 0x00000088c41c7836 */ /* 0x000fe40000000000 */
[----:B------:R-:W-:Y:S01]  /*216f0*/  SHF.R.S32.HI R86, RZ, 0x1f, R86 ;  /* 0x0000001fff567819 */ /* 0x000fe20000011456 */
[----:B-1----:R-:W-:Y:S01]  /*21700*/  @!P3 IMAD.MOV.U32 R26, RZ, RZ, R177 ;  /* 0x000000ffff1ab224 */ /* 0x002fe200078e00b1 */
[----:B------:R-:W-:Y:S01]  /*21710*/  @!P0 LEA R14, P4, R94, R11, 0x2 ;  /* 0x0000000b5e0e8211 */ /* 0x000fe200078810ff */
[----:B------:R-:W-:-:S03]  /*21720*/  @!P3 IMAD.MOV.U32 R27, RZ, RZ, R175 ;  /* 0x000000ffff1bb224 */ /* 0x000fc600078e00af */
[----:B------:R-:W-:Y:S02]  /*21730*/  @!P0 LEA.HI.X R15, R94, R32, R98, 0x2, P4 ;  /* 0x000000205e0f8211 */ /* 0x000fe400020f1462 */
[----:B------:R1:W-:Y:S01]  /*21740*/  @!P3 ST.E.64 desc[UR46][R12.64], R26 ;  /* 0x0000001a0c00b985 */ /* 0x0003e2000c101b2e */
[----:B------:R-:W-:Y:S02]  /*21750*/  ISETP.GE.AND P3, PT, R28, UR4, PT ;  /* 0x000000041c007c0c */ /* 0x000fe4000bf66270 */
[C---:B-1----:R-:W-:Y:S01]  /*21760*/  @!P1 LEA R12, P5, R29.reuse, R11, 0x2 ;  /* 0x0000000b1d0c9211 */ /* 0x042fe200078a10ff */
[----:B------:R-:W-:Y:S01]  /*21770*/  @!P0 IMAD.MOV.U32 R27, RZ, RZ, R172 ;  /* 0x000000ffff1b8224 */ /* 0x000fe200078e00ac */
[----:B------:R-:W-:Y:S02]  /*21780*/  @!P0 MOV R26, R174 ;  /* 0x000000ae001a8202 */ /* 0x000fe40000000f00 */
[----:B------:R-:W-:Y:S01]  /*21790*/  @!P1 LEA.HI.X R13, R29, R32, R86, 0x2, P5 ;  /* 0x000000201d0d9211 */ /* 0x000fe200028f1456 */
[----:B------:R-:W-:-:S02]  /*217a0*/  VIADD R86, R196, 0x80 ;  /* 0x00000080c4567836 */ /* 0x000fc40000000000 */
[----:B------:R1:W-:Y:S01]  /*217b0*/  @!P0 ST.E.64 desc[UR46][R14.64], R26 ;  /* 0x0000001a0e008985 */ /* 0x0003e2000c101b2e */
[----:B------:R-:W-:Y:S01]  /*217c0*/  ISETP.GE.AND P0, PT, R237, UR4, PT ;  /* 0x00000004ed007c0c */ /* 0x000fe2000bf06270 */
[----:B------:R-:W-:Y:S01]  /*217d0*/  VIADD R29, R196, 0x88 ;  /* 0x00000088c41d7836 */ /* 0x000fe20000000000 */
[----:B------:R-:W-:-:S04]  /*217e0*/  SHF.R.S32.HI R86, RZ, 0x1f, R86 ;  /* 0x0000001fff567819 */ /* 0x000fc80000011456 */
[----:B------:R-:W-:Y:S01]  /*217f0*/  SHF.R.S32.HI R29, RZ, 0x1f, R29 ;  /* 0x0000001fff1d7819 */ /* 0x000fe2000001141d */
[----:B-1----:R-:W-:Y:S01]  /*21800*/  @!P1 IMAD.MOV.U32 R26, RZ, RZ, R173 ;  /* 0x000000ffff1a9224 */ /* 0x002fe200078e00ad */
[----:B------:R-:W-:Y:S01]  /*21810*/  @!P2 LEA R14, P4, R33, R11, 0x2 ;  /* 0x0000000b210ea211 */ /* 0x000fe200078810ff */
[----:B------:R-:W-:-:S03]  /*21820*/  @!P1 IMAD.MOV.U32 R27, RZ, RZ, R171 ;  /* 0x000000ffff1b9224 */ /* 0x000fc600078e00ab */
[----:B------:R-:W-:Y:S02]  /*21830*/  @!P2 LEA.HI.X R15, R33, R32, R86, 0x2, P4 ;  /* 0x00000020210fa211 */ /* 0x000fe400020f1456 */
[----:B------:R1:W-:Y:S01]  /*21840*/  @!P1 ST.E.64 desc[UR46][R12.64], R26 ;  /* 0x0000001a0c009985 */ /* 0x0003e2000c101b2e */
[----:B------:R-:W-:Y:S02]  /*21850*/  ISETP.GE.AND P1, PT, R236, UR4, PT ;  /* 0x00000004ec007c0c */ /* 0x000fe4000bf26270 */
[----:B------:R-:W-:Y:S02]  /*21860*/  ISETP.GE.AND P4, PT, R234, UR4, PT ;  /* 0x00000004ea007c0c */ /* 0x000fe4000bf86270 */
[----:B------:R-:W-:Y:S02]  /*21870*/  SHF.R.S32.HI R33, RZ, 0x1f, R230 ;  /* 0x0000001fff217819 */ /* 0x000fe400000114e6 */
[----:B------:R-:W-:Y:S01]  /*21880*/  SHF.R.S32.HI R86, RZ, 0x1f, R228 ;  /* 0x0000001fff567819 */ /* 0x000fe200000114e4 */
[----:B-1----:R-:W-:Y:S01]  /*21890*/  @!P2 IMAD.MOV.U32 R26, RZ, RZ, R170 ;  /* 0x000000ffff1aa224 */ /* 0x002fe200078e00aa */
[----:B------:R-:W-:Y:S01]  /*218a0*/  @!P3 LEA R12, P5, R28, R11, 0x2 ;  /* 0x0000000b1c0cb211 */ /* 0x000fe200078a10ff */
[----:B------:R-:W-:-:S03]  /*218b0*/  @!P2 IMAD.MOV.U32 R27, RZ, RZ, R168 ;  /* 0x000000ffff1ba224 */ /* 0x000fc600078e00a8 */
[----:B------:R-:W-:Y:S02]  /*218c0*/  @!P3 LEA.HI.X R13, R28, R32, R29, 0x2, P5 ;  /* 0x000000201c0db211 */ /* 0x000fe400028f141d */
[----:B------:R1:W-:Y:S01]  /*218d0*/  @!P2 ST.E.64 desc[UR46][R14.64], R26 ;  /* 0x0000001a0e00a985 */ /* 0x0003e2000c101b2e */
        /* <DEDUP_REMOVED lines=8> */
[----:B------:R-:W-:Y:S01]  /*21960*/  SHF.R.S32.HI R29, RZ, 0x1f, R235 ;  /* 0x0000001fff1d7819 */ /* 0x000fe200000114eb */
[----:B-1----:R-:W-:Y:S01]  /*21970*/  @!P0 IMAD.MOV.U32 R26, RZ, RZ, R166 ;  /* 0x000000ffff1a8224 */ /* 0x002fe200078e00a6 */
[----:B------:R-:W-:Y:S01]  /*21980*/  @!P1 LEA R12, P3, R236, R11, 0x2 ;  /* 0x0000000bec0c9211 */ /* 0x000fe200078610ff */
[----:B------:R-:W-:-:S03]  /*21990*/  @!P0 IMAD.MOV.U32 R27, RZ, RZ, R164 ;  /* 0x000000ffff1b8224 */ /* 0x000fc600078e00a4 */
[----:B------:R-:W-:Y:S02]  /*219a0*/  @!P1 LEA.HI.X R13, R236, R32, R28, 0x2, P3 ;  /* 0x00000020ec0d9211 */ /* 0x000fe400018f141c */
[----:B------:R1:W-:Y:S01]  /*219b0*/  @!P0 ST.E.64 desc[UR46][R14.64], R26 ;  /* 0x0000001a0e008985 */ /* 0x0003e2000c101b2e */
[----:B------:R-:W-:Y:S02]  /*219c0*/  ISETP.GE.AND P0, PT, R233, UR4, PT ;  /* 0x00000004e9007c0c */ /* 0x000fe4000bf06270 */
        /* <DEDUP_REMOVED lines=18> */
[-C--:B------:R-:W-:Y:S02]  /*21af0*/  @!P0 LEA.HI.X R15, R233, R32.reuse, R29, 0x2, P3 ;  /* 0x00000020e90f8211 */ /* 0x080fe400018f141d */
[----:B------:R1:W-:Y:S01]  /*21b00*/  @!P4 ST.E.64 desc[UR46][R12.64], R26 ;  /* 0x0000001a0c00c985 */ /* 0x0003e2000c101b2e */
[----:B------:R-:W-:Y:S02]  /*21b10*/  ISETP.GE.AND P4, PT, R230, UR4, PT ;  /* 0x00000004e6007c0c */ /* 0x000fe4000bf86270 */
[----:B------:R-:W-:Y:S01]  /*21b20*/  ISETP.GE.AND P3, PT, R229, UR4, PT ;  /* 0x00000004e5007c0c */ /* 0x000fe2000bf66270 */
[----:B-1----:R-:W-:Y:S01]  /*21b30*/  @!P0 IMAD.MOV.U32 R26, RZ, RZ, R92 ;  /* 0x000000ffff1a8224 */ /* 0x002fe200078e005c */
[C---:B------:R-:W-:Y:S01]  /*21b40*/  @!P1 LEA R12, P5, R232.reuse, R11, 0x2 ;  /* 0x0000000be80c9211 */ /* 0x040fe200078a10ff */
[----:B------:R-:W-:Y:S01]  /*21b50*/  @!P0 IMAD.MOV.U32 R27, RZ, RZ, R88 ;  /* 0x000000ffff1b8224 */ /* 0x000fe200078e0058 */
[----:B------:R-:W-:Y:S02]  /*21b60*/  SHF.R.S32.HI R88, RZ, 0x1f, R226 ;  /* 0x0000001fff587819 */ /* 0x000fe400000114e2 */
[----:B------:R-:W-:-:S02]  /*21b70*/  @!P1 LEA.HI.X R13, R232, R32, R28, 0x2, P5 ;  /* 0x00000020e80d9211 */ /* 0x000fc400028f141c */
[----:B------:R1:W-:Y:S01]  /*21b80*/  @!P0 ST.E.64 desc[UR46][R14.64], R26 ;  /* 0x0000001a0e008985 */ /* 0x0003e2000c101b2e */
[----:B------:R-:W-:Y:S01]  /*21b90*/  SHF.R.S32.HI R28, RZ, 0x1f, R231 ;  /* 0x0000001fff1c7819 */ /* 0x000fe200000114e7 */
[----:B-1----:R-:W-:Y:S01]  /*21ba0*/  @!P1 IMAD.MOV.U32 R14, RZ, RZ, R112 ;  /* 0x000000ffff0e9224 */ /* 0x002fe200078e0070 */
[----:B------:R-:W-:Y:S01]  /*21bb0*/  @!P2 LEA R26, P0, R231, R11, 0x2 ;  /* 0x0000000be71aa211 */ /* 0x000fe200078010ff */
[----:B------:R-:W-:-:S03]  /*21bc0*/  @!P1 IMAD.MOV.U32 R15, RZ, RZ, R116 ;  /* 0x000000ffff0f9224 */ /* 0x000fc600078e0074 */
[-C--:B------:R-:W-:Y:S02]  /*21bd0*/  @!P2 LEA.HI.X R27, R231, R32.reuse, R28, 0x2, P0 ;  /* 0x00000020e71ba211 */ /* 0x080fe400000f141c */
[----:B------:R1:W-:Y:S01]  /*21be0*/  @!P1 ST.E.64 desc[UR46][R12.64], R14 ;  /* 0x0000000e0c009985 */ /* 0x0003e2000c101b2e */
[----:B------:R-:W-:Y:S02]  /*21bf0*/  ISETP.GE.AND P0, PT, R228, UR4, PT ;  /* 0x00000004e4007c0c */ /* 0x000fe4000bf06270 */
[-C--:B------:R-:W-:Y:S02]  /*21c00*/  @!P3 LEA R28, P5, R229, R11.reuse, 0x2 ;  /* 0x0000000be51cb211 */ /* 0x080fe400078a10ff */
[C---:B-1----:R-:W-:Y:S01]  /*21c10*/  @!P4 LEA R12, P1, R230.reuse, R11, 0x2 ;  /* 0x0000000be60cc211 */ /* 0x042fe200078210ff */
[----:B------:R-:W-:Y:S02]  /*21c20*/  @!P2 IMAD.MOV.U32 R14, RZ, RZ, R3 ;  /* 0x000000ffff0ea224 */ /* 0x000fe400078e0003 */
[----:B------:R-:W-:Y:S01]  /*21c30*/  @!P2 IMAD.MOV.U32 R15, RZ, RZ, R4 ;  /* 0x000000ffff0fa224 */ /* 0x000fe200078e0004 */
[-C--:B------:R-:W-:Y:S01]  /*21c40*/  @!P4 LEA.HI.X R13, R230, R32.reuse, R33, 0x2, P1 ;  /* 0x00000020e60dc211 */ /* 0x080fe200008f1421 */
[----:B------:R-:W-:Y:S01]  /*21c50*/  @!P3 IMAD.MOV.U32 R4, RZ, RZ, R5 ;  /* 0x000000ffff04b224 */ /* 0x000fe200078e0005 */
[----:B------:R-:W-:Y:S01]  /*21c60*/  ISETP.GE.AND P1, PT, R227, UR4, PT ;  /* 0x00000004e3007c0c */ /* 0x000fe2000bf26270 */
[----:B------:R-:W-:Y:S01]  /*21c70*/  @!P3 IMAD.MOV.U32 R5, RZ, RZ, R6 ;  /* 0x000000ffff05b224 */ /* 0x000fe200078e0006 */
[----:B------:R-:W-:Y:S01]  /*21c80*/  SHF.R.S32.HI R33, RZ, 0x1f, R229 ;  /* 0x0000001fff217819 */ /* 0x000fe200000114e5 */
[----:B------:R1:W-:Y:S03]  /*21c90*/  @!P2 ST.E.64 desc[UR46][R26.64], R14 ;  /* 0x0000000e1a00a985 */ /* 0x0003e6000c101b2e */
[----:B------:R-:W-:-:S02]  /*21ca0*/  @!P3 LEA.HI.X R29, R229, R32, R33, 0x2, P5 ;  /* 0x00000020e51db211 */ /* 0x000fc400028f1421 */
[----:B------:R-:W-:Y:S02]  /*21cb0*/  ISETP.GE.AND P5, PT, R225, UR4, PT ;  /* 0x00000004e1007c0c */ /* 0x000fe4000bfa6270 */
[----:B------:R-:W-:-:S03]  /*21cc0*/  SHF.R.S32.HI R33, RZ, 0x1f, R227 ;  /* 0x0000001fff217819 */ /* 0x000fc600000114e3 */
[----:B------:R-:W-:Y:S02]  /*21cd0*/  @!P1 IMAD.MOV.U32 R6, RZ, RZ, R7 ;  /* 0x000000ffff069224 */ /* 0x000fe400078e0007 */
[----:B------:R-:W-:Y:S02]  /*21ce0*/  @!P1 IMAD.MOV.U32 R7, RZ, RZ, R8 ;  /* 0x000000ffff079224 */ /* 0x000fe400078e0008 */
[----:B-1----:R-:W-:Y:S02]  /*21cf0*/  @!P4 IMAD.MOV.U32 R14, RZ, RZ, R57 ;  /* 0x000000ffff0ec224 */ /* 0x002fe400078e0039 */
[----:B------:R-:W-:-:S05]  /*21d00*/  @!P4 IMAD.MOV.U32 R15, RZ, RZ, R61 ;  /* 0x000000ffff0fc224 */ /* 0x000fca00078e003d */
[----:B------:R1:W-:Y:S01]  /*21d10*/  @!P4 ST.E.64 desc[UR46][R12.64], R14 ;  /* 0x0000000e0c00c985 */ /* 0x0003e2000c101b2e */
[----:B------:R-:W-:-:S03]  /*21d20*/  ISETP.GE.AND P4, PT, R226, UR4, PT ;  /* 0x00000004e2007c0c */ /* 0x000fc6000bf86270 */
[----:B------:R2:W-:Y:S01]  /*21d30*/  @!P3 ST.E.64 desc[UR46][R28.64], R4 ;  /* 0x000000041c00b985 */ /* 0x0005e2000c101b2e */
[----:B------:R-:W-:Y:S02]  /*21d40*/  ISETP.GE.AND P3, PT, R224, UR4, PT ;  /* 0x00000004e0007c0c */ /* 0x000fe4000bf66270 */
[----:B-1----:R-:W-:-:S07]  /*21d50*/  @!P0 LEA R12, P2, R228, R11, 0x2 ;  /* 0x0000000be40c8211 */ /* 0x002fce00078410ff */
[----:B------:R-:W-:Y:S01]  /*21d60*/  @!P4 IMAD.MOV.U32 R15, RZ, RZ, R73 ;  /* 0x000000ffff0fc224 */ /* 0x000fe200078e0049 */
[----:B------:R-:W-:Y:S02]  /*21d70*/  @!P4 MOV R14, R69 ;  /* 0x00000045000ec202 */ /* 0x000fe40000000f00 */
[-C--:B------:R-:W-:Y:S01]  /*21d80*/  @!P0 LEA.HI.X R13, R228, R32.reuse, R86, 0x2, P2 ;  /* 0x00000020e40d8211 */ /* 0x080fe200010f1456 */
[----:B------:R-:W-:Y:S01]  /*21d90*/  @!P3 IMAD.MOV.U32 R8, RZ, RZ, R77 ;  /* 0x000000ffff08b224 */ /* 0x000fe200078e004d */
[C---:B--2---:R-:W-:Y:S02]  /*21da0*/  @!P1 LEA R4, P2, R227.reuse, R11, 0x2 ;  /* 0x0000000be3049211 */ /* 0x044fe400078410ff */
[----:B------:R-:W-:Y:S01]  /*21db0*/  SHF.R.S32.HI R86, RZ, 0x1f, R225 ;  /* 0x0000001fff567819 */ /* 0x000fe200000114e1 */
[----:B------:R1:W-:Y:S01]  /*21dc0*/  @!P0 ST.E.64 desc[UR46][R12.64], R64 ;  /* 0x000000400c008985 */ /* 0x0003e2000c101b2e */
[----:B------:R-:W-:Y:S02]  /*21dd0*/  @!P1 LEA.HI.X R5, R227, R32, R33, 0x2, P2 ;  /* 0x00000020e3059211 */ /* 0x000fe400010f1421 */
[----:B------:R-:W-:-:S03]  /*21de0*/  SHF.R.S32.HI R33, RZ, 0x1f, R224 ;  /* 0x0000001fff217819 */ /* 0x000fc600000114e0 */
[----:B------:R2:W-:Y:S01]  /*21df0*/  @!P1 ST.E.64 desc[UR46][R4.64], R6 ;  /* 0x0000000604009985 */ /* 0x0005e2000c101b2e */
[----:B-1----:R-:W-:-:S04]  /*21e00*/  @!P4 LEA R12, P0, R226, R11, 0x2 ;  /* 0x0000000be20cc211 */ /* 0x002fc800078010ff */
[-C--:B------:R-:W-:Y:S02]  /*21e10*/  @!P4 LEA.HI.X R13, R226, R32.reuse, R88, 0x2, P0 ;  /* 0x00000020e20dc211 */ /* 0x080fe400000f1458 */
[CC--:B--2---:R-:W-:Y:S02]  /*21e20*/  @!P5 LEA R4, P1, R225.reuse, R11.reuse, 0x2 ;  /* 0x0000000be104d211 */ /* 0x0c4fe400078210ff */
[C---:B------:R-:W-:Y:S01]  /*21e30*/  @!P3 LEA R6, P2, R224.reuse, R11, 0x2 ;  /* 0x0000000be006b211 */ /* 0x040fe200078410ff */
[----:B------:R-:W-:Y:S01]  /*21e40*/  @!P5 IMAD.MOV.U32 R11, RZ, RZ, R10 ;  /* 0x000000ffff0bd224 */ /* 0x000fe200078e000a */
[-C--:B------:R-:W-:Y:S01]  /*21e50*/  @!P5 LEA.HI.X R5, R225, R32.reuse, R86, 0x2, P1 ;  /* 0x00000020e105d211 */ /* 0x080fe200008f1456 */
[----:B------:R-:W-:Y:S01]  /*21e60*/  @!P5 IMAD.MOV.U32 R10, RZ, RZ, R9 ;  /* 0x000000ffff0ad224 */ /* 0x000fe200078e0009 */
[----:B------:R-:W-:Y:S01]  /*21e70*/  @!P3 LEA.HI.X R7, R224, R32, R33, 0x2, P2 ;  /* 0x00000020e007b211 */ /* 0x000fe200010f1421 */
[----:B------:R-:W-:Y:S01]  /*21e80*/  @!P3 IMAD.MOV.U32 R9, RZ, RZ, R81 ;  /* 0x000000ffff09b224 */ /* 0x000fe200078e0051 */
[----:B------:R3:W-:Y:S04]  /*21e90*/  @!P4 ST.E.64 desc[UR46][R12.64], R14 ;  /* 0x0000000e0c00c985 */ /* 0x0007e8000c101b2e */
[----:B------:R3:W-:Y:S04]  /*21ea0*/  @!P5 ST.E.64 desc[UR46][R4.64], R10 ;  /* 0x0000000a0400d985 */ /* 0x0007e8000c101b2e */
[----:B------:R3:W-:Y:S02]  /*21eb0*/  @!P3 ST.E.64 desc[UR46][R6.64], R8 ;  /* 0x000000080600b985 */ /* 0x0007e4000c101b2e */
.L_x_1639:
[----:B------:R-:W-:Y:S05]  /*21ec0*/  BSYNC B1 ;  /* 0x0000000000017941 */ /* 0x000fea0003800000 */
.L_x_1638:
[----:B------:R-:W-:-:S03]  /*21ed0*/  UMOV UR4, 0xffffffff ;  /* 0xffffffff00047882 */ /* 0x000fc60000000000 */
[----:B------:R-:W-:Y:S05]  /*21ee0*/  BRA.DIV UR4, `(.L_x_1640) ;  /* 0x000000fa04747947 */ /* 0x000fea000b800000 */
[----:B0-----:R-:W0:Y:S04]  /*21ef0*/  SHFL.IDX PT, R31, R31, 0x1, 0x1c1f ;  /* 0x003c1f001f1f7f89 */ /* 0x001e2800000e0000 */
[----:B------:R-:W4:Y:S02]  /*21f00*/  SHFL.IDX PT, R30, R30, 0x1, 0x1c1f ;  /* 0x003c1f001e1e7f89 */ /* 0x000f2400000e0000 */
.L_x_2012:
[----:B------:R-:W-:-:S13]  /*21f10*/  ISETP.GE.AND P0, PT, R2, R0, PT ;  /* 0x000000000200720c */ /* 0x000fda0003f06270 */
[----:B------:R-:W-:Y:S05]  /*21f20*/  @P0 BRA `(.L_x_1636) ;  /* 0x0000001c005c0947 */ /* 0x000fea0003800000 */
[----:B------:R-:W-:Y:S01]  /*21f30*/  ULDC UR4, c[0x0][0xac8] ;  /* 0x0002b20000047ab9 */ /* 0x000fe20000000800 */
[C---:B---3--:R-:W-:Y:S01]  /*21f40*/  VIADD R9, R196.reuse, 0x8 ;  /* 0x00000008c4097836 */ /* 0x048fe20000000000 */
[C---:B------:R-:W-:Y:S01]  /*21f50*/  ISETP.GE.AND P5, PT, R196.reuse, UR4, PT ;  /* 0x00000004c4007c0c */ /* 0x040fe2000bfa6270 */
[C---:B------:R-:W-:Y:S01]  /*21f60*/  VIADD R7, R196.reuse, 0x10 ;  /* 0x00000010c4077836 */ /* 0x040fe20000000000 */
[----:B------:R-:W-:Y:S01]  /*21f70*/  SHF.R.S32.HI R4, RZ, 0x1f, R196 ;  /* 0x0000001fff047819 */ /* 0x000fe200000114c4 */
[C---:B------:R-:W-:Y:S01]  /*21f80*/  VIADD R6, R196.reuse, 0x18 ;  /* 0x00000018c4067836 */ /* 0x040fe20000000000 */
[----:B------:R-:W-:Y:S01]  /*21f90*/  ISETP.GE.AND P0, PT, R9, UR4, PT ;  /* 0x0000000409007c0c */ /* 0x000fe2000bf06270 */
[C---:B--2---:R-:W-:Y:S01]  /*21fa0*/  VIADD R11, R196.reuse, 0x8 ;  /* 0x00000008c40b7836 */ /* 0x044fe20000000000 */
[----:B------:R-:W-:Y:S01]  /*21fb0*/  ISETP.GE.AND P3, PT, R7, UR4, PT ;  /* 0x0000000407007c0c */ /* 0x000fe2000bf66270 */
[----:B------:R-:W-:Y:S01]  /*21fc0*/  VIADD R10, R196, 0x10 ;  /* 0x00000010c40a7836 */ /* 0x000fe20000000000 */
[----:B------:R-:W-:Y:S01]  /*21fd0*/  ISETP.GE.AND P2, PT, R6, UR4, PT ;  /* 0x0000000406007c0c */ /* 0x000fe2000bf46270 */
[C---:B------:R-:W-:Y:S01]  /*21fe0*/  VIADD R8, R196.reuse, 0x20 ;  /* 0x00000020c4087836 */ /* 0x040fe20000000000 */
[----:B------:R-:W-:Y:S01]  /*21ff0*/  SHF.R.S32.HI R11, RZ, 0x1f, R11 ;  /* 0x0000001fff0b7819 */ /* 0x000fe2000001140b */
[C---:B------:R-:W-:Y:S01]  /*22000*/  VIADD R12, R196.reuse, 0x20 ;  /* 0x00000020c40c7836 */ /* 0x040fe20000000000 */
[----:B------:R-:W-:Y:S01]  /*22010*/  SHF.R.S32.HI R10, RZ, 0x1f, R10 ;  /* 0x0000001fff0a7819 */ /* 0x000fe2000001140a */
[C---:B------:R-:W-:Y:S01]  /*22020*/  VIADD R13, R196.reuse, 0x28 ;  /* 0x00000028c40d7836 */ /* 0x040fe20000000000 */
[----:B----4-:R-:W-:-:S02]  /*22030*/  @!P5 LEA R2, P1, R196, R30, 0x2 ;  /* 0x0000001ec402d211 */ /* 0x010fc400078210ff */
[----:B------:R-:W-:Y:S01]  /*22040*/  SHF.R.S32.HI R12, RZ, 0x1f, R12 ;  /* 0x0000001fff0c7819 */ /* 0x000fe2000001140c */
[----:B------:R-:W-:Y:S01]  /*22050*/  @!P0 IMAD.MOV.U32 R57, RZ, RZ, R56 ;  /* 0x000000ffff398224 */ /* 0x000fe200078e0038 */
[-C--:B0-----:R-:W-:Y:S01]  /*22060*/  @!P5 LEA.HI.X R3, R196, R31.reuse, R4, 0x2, P1 ;  /* 0x0000001fc403d211 */ /* 0x081fe200008f1404 */
[----:B------:R-:W-:Y:S01]  /*22070*/  @!P0 IMAD.MOV.U32 R56, RZ, RZ, R85 ;  /* 0x000000ffff388224 */ /* 0x000fe200078e0055 */
[C---:B------:R-:W-:Y:S02]  /*22080*/  @!P0 LEA R4, P4, R9.reuse, R30, 0x2 ;  /* 0x0000001e09048211 */ /* 0x040fe400078810ff */
[----:B------:R-:W-:Y:S01]  /*22090*/  ISETP.GE.AND P1, PT, R8, UR4, PT ;  /* 0x0000000408007c0c */ /* 0x000fe2000bf26270 */
[----:B------:R0:W-:Y:S01]  /*220a0*/  @!P5 ST.E.64 desc[UR46][R2.64], R20 ;  /* 0x000000140200d985 */ /* 0x0001e2000c101b2e */
[----:B------:R-:W-:Y:S01]  /*220b0*/  @!P0 LEA.HI.X R5, R9, R31, R11, 0x2, P4 ;  /* 0x0000001f09058211 */ /* 0x000fe200020f140b */
[C---:B------:R-:W-:Y:S01]  /*220c0*/  VIADD R9, R196.reuse, 0x28 ;  /* 0x00000028c4097836 */ /* 0x040fe20000000000 */
[----:B------:R-:W-:Y:S01]  /*220d0*/  SHF.R.S32.HI R13, RZ, 0x1f, R13 ;  /* 0x0000001fff0d7819 */ /* 0x000fe2000001140d */
[----:B------:R-:W-:Y:S01]  /*220e0*/  VIADD R11, R196, 0x38 ;  /* 0x00000038c40b7836 */ /* 0x000fe20000000000 */
[----:B------:R-:W-:Y:S01]  /*220f0*/  SHF.R.S32.HI R14, RZ, 0x1f, R227 ;  /* 0x0000001fff0e7819 */ /* 0x000fe200000114e3 */
[----:B------:R2:W-:Y:S01]  /*22100*/  @!P0 ST.E.64 desc[UR46][R4.64], R56 ;  /* 0x0000003804008985 */ /* 0x0005e2000c101b2e */
[----:B------:R-:W-:-:S02]  /*22110*/  ISETP.GE.AND P0, PT, R9, UR4, PT ;  /* 0x0000000409007c0c */ /* 0x000fc4000bf06270 */
[----:B0-----:R-:W-:-:S04]  /*22120*/  @!P3 LEA R2, P5, R7, R30, 0x2 ;  /* 0x0000001e0702b211 */ /* 0x001fc800078a10ff */
[-C--:B------:R-:W-:Y:S01]  /*22130*/  @!P3 LEA.HI.X R3, R7, R31.reuse, R10, 0x2, P5 ;  /* 0x0000001f0703b211 */ /* 0x080fe200028f140a */
[----:B------:R-:W-:Y:S01]  /*22140*/  VIADD R7, R196, 0x18 ;  /* 0x00000018c4077836 */ /* 0x000fe20000000000 */
[----:B--2---:R-:W-:Y:S01]  /*22150*/  @!P2 LEA R4, P4, R6, R30, 0x2 ;  /* 0x0000001e0604a211 */ /* 0x004fe200078810ff */
[----:B------:R-:W-:Y:S02]  /*22160*/  VIADD R10, R196, 0x30 ;  /* 0x00000030c40a7836 */ /* 0x000fe40000000000 */
[----:B------:R0:W-:Y:S01]  /*22170*/  @!P3 ST.E.64 desc[UR46][R2.64], R34 ;  /* 0x000000220200b985 */ /* 0x0001e2000c101b2e */
[----:B------:R-:W-:Y:S02]  /*22180*/  SHF.R.S32.HI R7, RZ, 0x1f, R7 ;  /* 0x0000001fff077819 */ /* 0x000fe40000011407 */
[----:B------:R-:W-:Y:S02]  /*22190*/  ISETP.GE.AND P3, PT, R10, UR4, PT ;  /* 0x000000040a007c0c */ /* 0x000fe4000bf66270 */
[----:B------:R-:W-:Y:S01]  /*221a0*/  @!P2 LEA.HI.X R5, R6, R31, R7, 0x2, P4 ;  /* 0x0000001f0605a211 */ /* 0x000fe200020f1407 */
[----:B------:R-:W-:-:S02]  /*221b0*/  @!P2 IMAD.MOV.U32 R6, RZ, RZ, R89 ;  /* 0x000000ffff06a224 */ /* 0x000fc400078e0059 */
[----:B------:R-:W-:-:S05]  /*221c0*/  @!P2 IMAD.MOV.U32 R7, RZ, RZ, R93 ;  /* 0x000000ffff07a224 */ /* 0x000fca00078e005d */
[----:B------:R2:W-:Y:S01]  /*221d0*/  @!P2 ST.E.64 desc[UR46][R4.64], R6 ;  /* 0x000000060400a985 */ /* 0x0005e2000c101b2e */
[C---:B0-----:R-:W-:Y:S02]  /*221e0*/  @!P1 LEA R2, P5, R8.reuse, R30, 0x2 ;  /* 0x0000001e08029211 */ /* 0x041fe400078a10ff */
[----:B------:R-:W-:Y:S02]  /*221f0*/  ISETP.GE.AND P2, PT, R11, UR4, PT ;  /* 0x000000040b007c0c */ /* 0x000fe4000bf46270 */
[----:B------:R-:W-:Y:S01]  /*22200*/  @!P1 LEA.HI.X R3, R8, R31, R12, 0x2, P5 ;  /* 0x0000001f08039211 */ /* 0x000fe200028f140c */
[C---:B------:R-:W-:Y:S02]  /*22210*/  VIADD R8, R196.reuse, 0x40 ;  /* 0x00000040c4087836 */ /* 0x040fe40000000000 */
[----:B------:R-:W-:Y:S02]  /*22220*/  VIADD R12, R196, 0x30 ;  /* 0x00000030c40c7836 */ /* 0x000fe40000000000 */
[----:B------:R0:W-:Y:S01]  /*22230*/  @!P1 ST.E.64 desc[UR46][R2.64], R36 ;  /* 0x0000002402009985 */ /* 0x0001e2000c101b2e */
[----:B------:R-:W-:-:S02]  /*22240*/  ISETP.GE.AND P1, PT, R8, UR4, PT ;  /* 0x0000000408007c0c */ /* 0x000fc4000bf26270 */
[----:B------:R-:W-:Y:S01]  /*22250*/  SHF.R.S32.HI R12, RZ, 0x1f, R12 ;  /* 0x0000001fff0c7819 */ /* 0x000fe2000001140c */
[----:B--2---:R-:W-:Y:S01]  /*22260*/  @!P0 IMAD.MOV.U32 R6, RZ, RZ, R40 ;  /* 0x000000ffff068224 */ /* 0x004fe200078e0028 */
[----:B------:R-:W-:Y:S01]  /*22270*/  @!P0 LEA R4, P4, R9, R30, 0x2 ;  /* 0x0000001e09048211 */ /* 0x000fe200078810ff */
[----:B------:R-:W-:Y:S01]  /*22280*/  @!P0 IMAD.MOV.U32 R7, RZ, RZ, R97 ;  /* 0x000000ffff078224 */ /* 0x000fe200078e0061 */
[-C--:B------:R-:W-:Y:S02]  /*22290*/  @!P2 LOP3.LUT R51, R51, R50.reuse, RZ, 0x3c, !PT ;  /* 0x000000323333a212 */ /* 0x080fe400078e3cff */
[----:B------:R-:W-:Y:S01]  /*222a0*/  @!P0 LEA.HI.X R5, R9, R31, R13, 0x2, P4 ;  /* 0x0000001f09058211 */ /* 0x000fe200020f140d */
[C---:B------:R-:W-:Y:S01]  /*222b0*/  VIADD R9, R196.reuse, 0x48 ;  /* 0x00000048c4097836 */ /* 0x040fe20000000000 */
[----:B------:R-:W-:Y:S01]  /*222c0*/  @!P2 LOP3.LUT R50, R51, R50, RZ, 0x3c, !PT ;  /* 0x000000323332a212 */ /* 0x000fe200078e3cff */
[----:B------:R-:W-:Y:S01]  /*222d0*/  VIADD R13, R196, 0x38 ;  /* 0x00000038c40d7836 */ /* 0x000fe20000000000 */
[----:B0-----:R-:W-:Y:S01]  /*222e0*/  @!P3 LEA R2, P5, R10, R30, 0x2 ;  /* 0x0000001e0a02b211 */ /* 0x001fe200078a10ff */
[----:B------:R0:W-:Y:S01]  /*222f0*/  @!P0 ST.E.64 desc[UR46][R4.64], R6 ;  /* 0x0000000604008985 */ /* 0x0001e2000c101b2e */
[----:B------:R-:W-:-:S02]  /*22300*/  ISETP.GE.AND P0, PT, R9, UR4, PT ;  /* 0x0000000409007c0c */ /* 0x000fc4000bf06270 */
[----:B------:R-:W-:Y:S01]  /*22310*/  @!P3 LEA.HI.X R3, R10, R31, R12, 0x2, P5 ;  /* 0x0000001f0a03b211 */ /* 0x000fe200028f140c */
[C---:B------:R-:W-:Y:S01]  /*22320*/  VIADD R10, R196.reuse, 0x50 ;  /* 0x00000050c40a7836 */ /* 0x040fe20000000000 */
[----:B------:R-:W-:Y:S01]  /*22330*/  SHF.R.S32.HI R13, RZ, 0x1f, R13 ;  /* 0x0000001fff0d7819 */ /* 0x000fe2000001140d */
[----:B------:R-:W-:Y:S01]  /*22340*/  VIADD R12, R196, 0x40 ;  /* 0x00000040c40c7836 */ /* 0x000fe20000000000 */
[----:B------:R-:W-:Y:S01]  /*22350*/  @!P2 LOP3.LUT R51, R51, R50, RZ, 0x3c, !PT ;  /* 0x000000323333a212 */ /* 0x000fe200078e3cff */
[----:B------:R2:W-:Y:S01]  /*22360*/  @!P3 ST.E.64 desc[UR46][R2.64], R38 ;  /* 0x000000260200b985 */ /* 0x0005e2000c101b2e */
[----:B------:R-:W-:Y:S02]  /*22370*/  ISETP.GE.AND P3, PT, R10, UR4, PT ;  /* 0x000000040a007c0c */ /* 0x000fe4000bf66270 */
[----:B------:R-:W-:Y:S02]  /*22380*/  SHF.R.S32.HI R12, RZ, 0x1f, R12 ;  /* 0x0000001fff0c7819 */ /* 0x000fe4000001140c */
[----:B0-----:R-:W-:-:S04]  /*22390*/  @!P2 LEA R4, P4, R11, R30, 0x2 ;  /* 0x0000001e0b04a211 */ /* 0x001fc800078810ff */
[-C--:B------:R-:W-:Y:S01]  /*223a0*/  @!P2 LEA.HI.X R5, R11, R31.reuse, R13, 0x2, P4 ;  /* 0x0000001f0b05a211 */ /* 0x080fe200020f140d */
[C---:B------:R-:W-:Y:S01]  /*223b0*/  VIADD R13, R196.reuse, 0x48 ;  /* 0x00000048c40d7836 */ /* 0x040fe20000000000 */
[----:B------:R-:W-:Y:S02]  /*223c0*/  IADD3 R11, R196, 0x58, RZ ;  /* 0x00000058c40b7810 */ /* 0x000fe40007ffe0ff */
[CC--:B--2---:R-:W-:Y:S01]  /*223d0*/  @!P1 LEA R2, P5, R8.reuse, R30.reuse, 0x2 ;  /* 0x0000001e08029211 */ /* 0x0c4fe200078a10ff */
[----:B------:R0:W-:Y:S01]  /*223e0*/  @!P2 ST.E.64 desc[UR46][R4.64], R50 ;  /* 0x000000320400a985 */ /* 0x0001e2000c101b2e */
[----:B------:R-:W-:Y:S02]  /*223f0*/  ISETP.GE.AND P2, PT, R11, UR4, PT ;  /* 0x000000040b007c0c */ /* 0x000fe4000bf46270 */
[----:B------:R-:W-:Y:S01]  /*22400*/  @!P1 LEA.HI.X R3, R8, R31, R12, 0x2, P5 ;  /* 0x0000001f08039211 */ /* 0x000fe200028f140c */
[C---:B------:R-:W-:Y:S01]  /*22410*/  VIADD R8, R196.reuse, 0x60 ;  /* 0x00000060c4087836 */ /* 0x040fe20000000000 */
[----:B------:R-:W-:Y:S01]  /*22420*/  @!P0 LEA R6, P4, R9, R30, 0x2 ;  /* 0x0000001e09068211 */ /* 0x000fe200078810ff */
[----:B------:R-:W-:Y:S01]  /*22430*/  VIADD R12, R196, 0x50 ;  /* 0x00000050c40c7836 */ /* 0x000fe20000000000 */
[----:B------:R-:W-:-:S04]  /*22440*/  SHF.R.S32.HI R13, RZ, 0x1f, R13 ;  /* 0x0000001fff0d7819 */ /* 0x000fc8000001140d */
[----:B------:R-:W-:Y:S01]  /*22450*/  @!P0 LEA.HI.X R7, R9, R31, R13, 0x2, P4 ;  /* 0x0000001f09078211 */ /* 0x000fe200020f140d */
[C---:B------:R-:W-:Y:S01]  /*22460*/  VIADD R9, R196.reuse, 0x68 ;  /* 0x00000068c4097836 */ /* 0x040fe20000000000 */
[----:B------:R-:W-:Y:S01]  /*22470*/  SHF.R.S32.HI R12, RZ, 0x1f, R12 ;  /* 0x0000001fff0c7819 */ /* 0x000fe2000001140c */
[----:B0-----:R-:W-:Y:S02]  /*22480*/  @!P1 IMAD.MOV.U32 R4, RZ, RZ, R41 ;  /* 0x000000ffff049224 */ /* 0x001fe400078e0029 */
[----:B------:R-:W-:Y:S02]  /*22490*/  @!P1 IMAD.MOV.U32 R5, RZ, RZ, R42 ;  /* 0x000000ffff059224 */ /* 0x000fe400078e002a */
[----:B------:R-:W-:-:S03]  /*224a0*/  VIADD R13, R196, 0x58 ;  /* 0x00000058c40d7836 */ /* 0x000fc60000000000 */
[----:B------:R0:W-:Y:S01]  /*224b0*/  @!P1 ST.E.64 desc[UR46][R2.64], R4 ;  /* 0x0000000402009985 */ /* 0x0001e2000c101b2e */
[----:B------:R-:W-:Y:S02]  /*224c0*/  ISETP.GE.AND P1, PT, R8, UR4, PT ;  /* 0x0000000408007c0c */ /* 0x000fe4000bf26270 */
[----:B------:R-:W-:Y:S01]  /*224d0*/  SHF.R.S32.HI R13, RZ, 0x1f, R13 ;  /* 0x0000001fff0d7819 */ /* 0x000fe2000001140d */
[----:B0-----:R-:W-:Y:S01]  /*224e0*/  @!P0 IMAD.MOV.U32 R4, RZ, RZ, R54 ;  /* 0x000000ffff048224 */ /* 0x001fe200078e0036 */
        /* <DEDUP_REMOVED lines=8> */
[----:B0-----:R-:W-:Y:S01]  /*22570*/  @!P3 IMAD.MOV.U32 R4, RZ, RZ, R43 ;  /* 0x000000ffff04b224 */ /* 0x001fe200078e002b */
[----:B------:R-:W-:Y:S01]  /*22580*/  @!P2 LEA R6, P4, R11, R30, 0x2 ;  /* 0x0000001e0b06a211 */ /* 0x000fe200078810ff */
[----:B------:R-:W-:-:S04]  /*22590*/  @!P3 IMAD.MOV.U32 R5, RZ, RZ, R44 ;  /* 0x000000ffff05b224 */ /* 0x000fc800078e002c */
[-C--:B------:R-:W-:Y:S02]  /*225a0*/  @!P0 LOP3.LUT R75, R75, R74.reuse, RZ, 0x3c, !PT ;  /* 0x0000004a4b4b8212 */ /* 0x080fe400078e3cff */
[----:B------:R-:W-:Y:S01]  /*225b0*/  @!P2 LEA.HI.X R7, R11, R31, R13, 0x2, P4 ;  /* 0x0000001f0b07a211 */ /* 0x000fe200020f140d */
[----:B------:R-:W-:Y:S01]  /*225c0*/  VIADD R11, R196, 0x78 ;  /* 0x00000078c40b7836 */ /* 0x000fe20000000000 */
[----:B------:R0:W-:Y:S01]  /*225d0*/  @!P3 ST.E.64 desc[UR46][R2.64], R4 ;  /* 0x000000040200b985 */ /* 0x0001e2000c101b2e */
[----:B------:R-:W-:Y:S01]  /*225e0*/  ISETP.GE.AND P3, PT, R10, UR4, PT ;  /* 0x000000040a007c0c */ /* 0x000fe2000bf66270 */
[----:B------:R-:W-:Y:S01]  /*225f0*/  VIADD R13, R196, 0x68 ;  /* 0x00000068c40d7836 */ /* 0x000fe20000000000 */
[----:B------:R-:W-:-:S04]  /*22600*/  @!P0 LOP3.LUT R74, R75, R74, RZ, 0x3c, !PT ;  /* 0x0000004a4b4a8212 */ /* 0x000fc800078e3cff */
[----:B------:R-:W-:Y:S02]  /*22610*/  SHF.R.S32.HI R13, RZ, 0x1f, R13 ;  /* 0x0000001fff0d7819 */ /* 0x000fe4000001140d */
[----:B------:R-:W-:Y:S01]  /*22620*/  @!P0 LOP3.LUT R75, R75, R74, RZ, 0x3c, !PT ;  /* 0x0000004a4b4b8212 */ /* 0x000fe200078e3cff */
[----:B0-----:R-:W-:Y:S01]  /*22630*/  @!P2 IMAD.MOV.U32 R4, RZ, RZ, R62 ;  /* 0x000000ffff04a224 */ /* 0x001fe200078e003e */
[----:B------:R-:W-:Y:S01]  /*22640*/  @!P1 LEA R2, P5, R8, R30, 0x2 ;  /* 0x0000001e08029211 */ /* 0x000fe200078a10ff */
[----:B------:R-:W-:-:S03]  /*22650*/  @!P2 IMAD.MOV.U32 R5, RZ, RZ, R66 ;  /* 0x000000ffff05a224 */ /* 0x000fc600078e0042 */
[----:B------:R-:W-:Y:S01]  /*22660*/  @!P1 LEA.HI.X R3, R8, R31, R12, 0x2, P5 ;  /* 0x0000001f08039211 */ /* 0x000fe200028f140c */
[C---:B------:R-:W-:Y:S01]  /*22670*/  VIADD R8, R196.reuse, 0x80 ;  /* 0x00000080c4087836 */ /* 0x040fe20000000000 */
[----:B------:R0:W-:Y:S01]  /*22680*/  @!P2 ST.E.64 desc[UR46][R6.64], R4 ;  /* 0x000000040600a985 */ /* 0x0001e2000c101b2e */
[----:B------:R-:W-:Y:S01]  /*22690*/  VIADD R12, R196, 0x70 ;  /* 0x00000070c40c7836 */ /* 0x000fe20000000000 */
[----:B------:R-:W-:-:S04]  /*226a0*/  ISETP.GE.AND P2, PT, R11, UR4, PT ;  /* 0x000000040b007c0c */ /* 0x000fc8000bf46270 */
[----:B------:R-:W-:Y:S01]  /*226b0*/  SHF.R.S32.HI R12, RZ, 0x1f, R12 ;  /* 0x0000001fff0c7819 */ /* 0x000fe2000001140c */
[----:B0-----:R-:W-:Y:S01]  /*226c0*/  @!P1 IMAD.MOV.U32 R4, RZ, RZ, R45 ;  /* 0x000000ffff049224 */ /* 0x001fe200078e002d */
[----:B------:R-:W-:Y:S01]  /*226d0*/  @!P0 LEA R6, P4, R9, R30, 0x2 ;  /* 0x0000001e09068211 */ /* 0x000fe200078810ff */
[----:B------:R-:W-:-:S03]  /*226e0*/  @!P1 IMAD.MOV.U32 R5, RZ, RZ, R46 ;  /* 0x000000ffff059224 */ /* 0x000fc600078e002e */
[----:B------:R-:W-:Y:S01]  /*226f0*/  @!P0 LEA.HI.X R7, R9, R31, R13, 0x2, P4 ;  /* 0x0000001f09078211 */ /* 0x000fe200020f140d */
[----:B------:R-:W-:Y:S01]  /*22700*/  VIADD R9, R196, 0x88 ;  /* 0x00000088c4097836 */ /* 0x000fe20000000000 */
[----:B------:R0:W-:Y:S01]  /*22710*/  @!P1 ST.E.64 desc[UR46][R2.64], R4 ;  /* 0x0000000402009985 */ /* 0x0001e2000c101b2e */
[----:B------:R-:W-:Y:S02]  /*22720*/  ISETP.GE.AND P1, PT, R8, UR4, PT ;  /* 0x0000000408007c0c */ /* 0x000fe4000bf26270 */
[----:B------:R-:W-:Y:S01]  /*22730*/  SHF.R.S32.HI R13, RZ, 0x1f, R229 ;  /* 0x0000001fff0d7819 */ /* 0x000fe200000114e5 */
[----:B------:R2:W-:Y:S01]  /*22740*/  @!P0 ST.E.64 desc[UR46][R6.64], R74 ;  /* 0x0000004a06008985 */ /* 0x0005e2000c101b2e */
[----:B------:R-:W-:Y:S02]  /*22750*/  ISETP.GE.AND P0, PT, R9, UR4, PT ;  /* 0x0000000409007c0c */ /* 0x000fe4000bf06270 */
[----:B0-----:R-:W-:Y:S01]  /*22760*/  @!P3 LEA R2, P5, R10, R30, 0x2 ;  /* 0x0000001e0a02b211 */ /* 0x001fe200078a10ff */
[----:B------:R-:W-:-:S02]  /*22770*/  @!P3 IMAD.MOV.U32 R4, RZ, RZ, R47 ;  /* 0x000000ffff04b224 */ /* 0x000fc400078e002f */
[----:B------:R-:W-:Y:S01]  /*22780*/  @!P3 IMAD.MOV.U32 R5, RZ, RZ, R48 ;  /* 0x000000ffff05b224 */ /* 0x000fe200078e0030 */
[-C--:B------:R-:W-:Y:S01]  /*22790*/  @!P3 LEA.HI.X R3, R10, R31.reuse, R12, 0x2, P5 ;  /* 0x0000001f0a03b211 */ /* 0x080fe200028f140c */
[C---:B------:R-:W-:Y:S01]  /*227a0*/  VIADD R12, R196.reuse, 0x78 ;  /* 0x00000078c40c7836 */ /* 0x040fe20000000000 */
[C---:B--2---:R-:W-:Y:S01]  /*227b0*/  @!P2 LEA R6, P4, R11.reuse, R30, 0x2 ;  /* 0x0000001e0b06a211 */ /* 0x044fe200078810ff */
[----:B------:R-:W-:Y:S02]  /*227c0*/  VIADD R10, R196, 0x80 ;  /* 0x00000080c40a7836 */ /* 0x000fe40000000000 */
[----:B------:R0:W-:Y:S01]  /*227d0*/  @!P3 ST.E.64 desc[UR46][R2.64], R4 ;  /* 0x000000040200b985 */ /* 0x0001e2000c101b2e */
[----:B------:R-:W-:Y:S02]  /*227e0*/  SHF.R.S32.HI R12, RZ, 0x1f, R12 ;  /* 0x0000001fff0c7819 */ /* 0x000fe4000001140c */
[----:B------:R-:W-:Y:S02]  /*227f0*/  SHF.R.S32.HI R10, RZ, 0x1f, R10 ;  /* 0x0000001fff0a7819 */ /* 0x000fe4000001140a */
[----:B------:R-:W-:-:S02]  /*22800*/  @!P2 LEA.HI.X R7, R11, R31, R12, 0x2, P4 ;  /* 0x0000001f0b07a211 */ /* 0x000fc400020f140c */
[----:B------:R-:W-:Y:S02]  /*22810*/  ISETP.GE.AND P3, PT, R237, UR4, PT ;  /* 0x00000004ed007c0c */ /* 0x000fe4000bf66270 */
[----:B------:R-:W-:Y:S02]  /*22820*/  SHF.R.S32.HI R12, RZ, 0x1f, R228 ;  /* 0x0000001fff0c7819 */ /* 0x000fe400000114e4 */
[C---:B0-----:R-:W-:Y:S01]  /*22830*/  @!P1 LEA R2, P5, R8.reuse, R30, 0x2 ;  /* 0x0000001e08029211 */ /* 0x041fe200078a10ff */
[----:B------:R-:W-:Y:S02]  /*22840*/  @!P2 IMAD.MOV.U32 R4, RZ, RZ, R113 ;  /* 0x000000ffff04a224 */ /* 0x000fe400078e0071 */
[----:B------:R-:W-:Y:S01]  /*22850*/  @!P2 IMAD.MOV.U32 R5, RZ, RZ, R79 ;  /* 0x000000ffff05a224 */ /* 0x000fe200078e004f */
[----:B------:R-:W-:Y:S01]  /*22860*/  @!P1 LEA.HI.X R3, R8, R31, R10, 0x2, P5 ;  /* 0x0000001f08039211 */ /* 0x000fe200028f140a */
[----:B------:R-:W-:Y:S01]  /*22870*/  VIADD R10, R196, 0x88 ;  /* 0x00000088c40a7836 */ /* 0x000fe20000000000 */
[----:B------:R-:W-:-:S02]  /*22880*/  SHF.R.S32.HI R8, RZ, 0x1f, R237 ;  /* 0x0000001fff087819 */ /* 0x000fc400000114ed */
[----:B------:R0:W-:Y:S01]  /*22890*/  @!P2 ST.E.64 desc[UR46][R6.64], R4 ;  /* 0x000000040600a985 */ /* 0x0001e2000c101b2e */
[----:B------:R-:W-:Y:S02]  /*228a0*/  ISETP.GE.AND P2, PT, R236, UR4, PT ;  /* 0x00000004ec007c0c */ /* 0x000fe4000bf46270 */
[----:B------:R-:W-:Y:S01]  /*228b0*/  SHF.R.S32.HI R10, RZ, 0x1f, R10 ;  /* 0x0000001fff0a7819 */ /* 0x000fe2000001140a */
[----:B0-----:R-:W-:Y:S01]  /*228c0*/  @!P1 IMAD.MOV.U32 R4, RZ, RZ, R49 ;  /* 0x000000ffff049224 */ /* 0x001fe200078e0031 */
[----:B------:R-:W-:Y:S02]  /*228d0*/  @!P1 MOV R5, R52 ;  /* 0x0000003400059202 */ /* 0x000fe40000000f00 */
[----:B------:R-:W-:-:S03]  /*228e0*/  @!P0 LEA R6, P4, R9, R30, 0x2 ;  /* 0x0000001e09068211 */ /* 0x000fc600078810ff */
[----:B------:R0:W-:Y:S01]  /*228f0*/  @!P1 ST.E.64 desc[UR46][R2.64], R4 ;  /* 0x0000000402009985 */ /* 0x0001e2000c101b2e */
[----:B------:R-:W-:Y:S02]  /*22900*/  ISETP.GE.AND P1, PT, R235, UR4, PT ;  /* 0x00000004eb007c0c */ /* 0x000fe4000bf26270 */
[----:B------:R-:W-:Y:S02]  /*22910*/  @!P0 LEA.HI.X R7, R9, R31, R10, 0x2, P4 ;  /* 0x0000001f09078211 */ /* 0x000fe400020f140a */
[----:B------:R-:W-:Y:S02]  /*22920*/  SHF.R.S32.HI R9, RZ, 0x1f, R236 ;  /* 0x0000001fff097819 */ /* 0x000fe400000114ec */
[----:B------:R-:W-:Y:S01]  /*22930*/  SHF.R.S32.HI R10, RZ, 0x1f, R231 ;  /* 0x0000001fff0a7819 */ /* 0x000fe200000114e7 */
[----:B0-----:R-:W-:Y:S01]  /*22940*/  @!P0 IMAD.MOV.U32 R4, RZ, RZ, R121 ;  /* 0x000000ffff048224 */ /* 0x001fe200078e0079 */
[----:B------:R-:W-:Y:S01]  /*22950*/  @!P3 LEA R2, P5, R237, R30, 0x2 ;  /* 0x0000001eed02b211 */ /* 0x000fe200078a10ff */
[----:B------:R-:W-:-:S04]  /*22960*/  @!P0 IMAD.MOV.U32 R5, RZ, RZ, R82 ;  /* 0x000000ffff058224 */ /* 0x000fc800078e0052 */
[----:B------:R-:W-:Y:S01]  /*22970*/  @!P1 IMAD.MOV.U32 R61, RZ, RZ, R60 ;  /* 0x000000ffff3d9224 */ /* 0x000fe200078e003c */
[----:B------:R-:W-:Y:S01]  /*22980*/  @!P3 LEA.HI.X R3, R237, R31, R8, 0x2, P5 ;  /* 0x0000001fed03b211 */ /* 0x000fe200028f1408 */
[----:B------:R-:W-:Y:S01]  /*22990*/  @!P1 IMAD.MOV.U32 R60, RZ, RZ, R59 ;  /* 0x000000ffff3c9224 */ /* 0x000fe200078e003b */
[----:B------:R0:W-:Y:S01]  /*229a0*/  @!P0 ST.E.64 desc[UR46][R6.64], R4 ;  /* 0x0000000406008985 */ /* 0x0001e2000c101b2e */
[----:B------:R-:W-:Y:S02]  /*229b0*/  ISETP.GE.AND P0, PT, R234, UR4, PT ;  /* 0x00000004ea007c0c */ /* 0x000fe4000bf06270 */
[----:B------:R-:W-:Y:S01]  /*229c0*/  SHF.R.S32.HI R8, RZ, 0x1f, R235 ;  /* 0x0000001fff087819 */ /* 0x000fe200000114eb */
[----:B0-----:R-:W-:Y:S01]  /*229d0*/  @!P3 IMAD.MOV.U32 R4, RZ, RZ, R53 ;  /* 0x000000ffff04b224 */ /* 0x001fe200078e0035 */
[----:B------:R-:W-:Y:S01]  /*229e0*/  @!P2 LEA R6, P4, R236, R30, 0x2 ;  /* 0x0000001eec06a211 */ /* 0x000fe200078810ff */
[----:B------:R-:W-:-:S08]  /*229f0*/  @!P3 IMAD.MOV.U32 R5, RZ, RZ, R55 ;  /* 0x000000ffff05b224 */ /* 0x000fd000078e0037 */
[----:B------:R-:W-:Y:S01]  /*22a00*/  @!P0 IMAD.MOV.U32 R107, RZ, RZ, R90 ;  /* 0x000000ffff6b8224 */ /* 0x000fe200078e005a */
[----:B------:R-:W-:Y:S01]  /*22a10*/  @!P2 LEA.HI.X R7, R236, R31, R9, 0x2, P4 ;  /* 0x0000001fec07a211 */ /* 0x000fe200020f1409 */
[----:B------:R0:W-:Y:S01]  /*22a20*/  @!P3 ST.E.64 desc[UR46][R2.64], R4 ;  /* 0x000000040200b985 */ /* 0x0001e2000c101b2e */
[----:B------:R-:W-:Y:S02]  /*22a30*/  ISETP.GE.AND P3, PT, R233, UR4, PT ;  /* 0x00000004e9007c0c */ /* 0x000fe4000bf66270 */
[----:B------:R-:W-:Y:S01]  /*22a40*/  SHF.R.S32.HI R9, RZ, 0x1f, R234 ;  /* 0x0000001fff097819 */ /* 0x000fe200000114ea */
[----:B0-----:R-:W-:Y:S01]  /*22a50*/  @!P2 IMAD.MOV.U32 R4, RZ, RZ, R83 ;  /* 0x000000ffff04a224 */ /* 0x001fe200078e0053 */
[----:B------:R-:W-:Y:S01]  /*22a60*/  @!P1 LEA R2, P5, R235, R30, 0x2 ;  /* 0x0000001eeb029211 */ /* 0x000fe200078a10ff */
[----:B------:R-:W-:-:S03]  /*22a70*/  @!P2 IMAD.MOV.U32 R5, RZ, RZ, R87 ;  /* 0x000000ffff05a224 */ /* 0x000fc600078e0057 */
[----:B------:R-:W-:Y:S02]  /*22a80*/  @!P1 LEA.HI.X R3, R235, R31, R8, 0x2, P5 ;  /* 0x0000001feb039211 */ /* 0x000fe400028f1408 */
[----:B------:R0:W-:Y:S01]  /*22a90*/  @!P2 ST.E.64 desc[UR46][R6.64], R4 ;  /* 0x000000040600a985 */ /* 0x0001e2000c101b2e */
[----:B------:R-:W-:Y:S02]  /*22aa0*/  ISETP.GE.AND P2, PT, R232, UR4, PT ;  /* 0x00000004e8007c0c */ /* 0x000fe4000bf46270 */
[----:B------:R-:W-:Y:S01]  /*22ab0*/  SHF.R.S32.HI R8, RZ, 0x1f, R233 ;  /* 0x0000001fff087819 */ /* 0x000fe200000114e9 */
[----:B------:R2:W-:Y:S01]  /*22ac0*/  @!P1 ST.E.64 desc[UR46][R2.64], R60 ;  /* 0x0000003c02009985 */ /* 0x0005e2000c101b2e */
[----:B------:R-:W-:Y:S02]  /*22ad0*/  ISETP.GE.AND P1, PT, R231, UR4, PT ;  /* 0x00000004e7007c0c */ /* 0x000fe4000bf26270 */
[----:B0-----:R-:W-:-:S04]  /*22ae0*/  @!P0 LEA R4, P4, R234, R30, 0x2 ;  /* 0x0000001eea048211 */ /* 0x001fc800078810ff */
[----:B------:R-:W-:-:S07]  /*22af0*/  @!P0 LEA.HI.X R5, R234, R31, R9, 0x2, P4 ;  /* 0x0000001fea058211 */ /* 0x000fce00020f1409 */
[----:B------:R-:W-:Y:S01]  /*22b00*/  @!P1 IMAD.MOV.U32 R69, RZ, RZ, R72 ;  /* 0x000000ffff459224 */ /* 0x000fe200078e0048 */
[CC--:B--2---:R-:W-:Y:S02]  /*22b10*/  @!P3 LEA R2, P5, R233.reuse, R30.reuse, 0x2 ;  /* 0x0000001ee902b211 */ /* 0x0c4fe400078a10ff */
[----:B------:R-:W-:Y:S01]  /*22b20*/  ISETP.GE.AND P4, PT, R230, UR4, PT ;  /* 0x00000004e6007c0c */ /* 0x000fe2000bf86270 */
[----:B------:R0:W-:Y:S01]  /*22b30*/  @!P0 ST.E.64 desc[UR46][R4.64], R106 ;  /* 0x0000006a04008985 */ /* 0x0001e2000c101b2e */
[----:B------:R-:W-:Y:S02]  /*22b40*/  @!P3 LEA.HI.X R3, R233, R31, R8, 0x2, P5 ;  /* 0x0000001fe903b211 */ /* 0x000fe400028f1408 */
[----:B------:R-:W-:Y:S02]  /*22b50*/  SHF.R.S32.HI R8, RZ, 0x1f, R232 ;  /* 0x0000001fff087819 */ /* 0x000fe400000114e8 */
[----:B------:R-:W-:-:S04]  /*22b60*/  @!P2 LEA R6, P0, R232, R30, 0x2 ;  /* 0x0000001ee806a211 */ /* 0x000fc800078010ff */
[----:B------:R-:W-:Y:S02]  /*22b70*/  @!P2 LEA.HI.X R7, R232, R31, R8, 0x2, P0 ;  /* 0x0000001fe807a211 */ /* 0x000fe400000f1408 */
[----:B------:R-:W-:Y:S01]  /*22b80*/  ISETP.GE.AND P0, PT, R229, UR4, PT ;  /* 0x00000004e5007c0c */ /* 0x000fe2000bf06270 */
[----:B------:R-:W-:Y:S02]  /*22b90*/  @!P4 IMAD.MOV.U32 R94, RZ, RZ, R115 ;  /* 0x000000ffff5ec224 */ /* 0x000fe400078e0073 */
[----:B0-----:R-:W-:Y:S02]  /*22ba0*/  @!P3 IMAD.MOV.U32 R4, RZ, RZ, R63 ;  /* 0x000000ffff04b224 */ /* 0x001fe400078e003f */
[----:B------:R-:W-:-:S05]  /*22bb0*/  @!P3 IMAD.MOV.U32 R5, RZ, RZ, R67 ;  /* 0x000000ffff05b224 */ /* 0x000fca00078e0043 */
[----:B------:R0:W-:Y:S01]  /*22bc0*/  @!P3 ST.E.64 desc[UR46][R2.64], R4 ;  /* 0x000000040200b985 */ /* 0x0001e2000c101b2e */
[-C--:B------:R-:W-:Y:S02]  /*22bd0*/  @!P4 LEA R8, P3, R230, R30.reuse, 0x2 ;  /* 0x0000001ee608c211 */ /* 0x080fe400078610ff */
[----:B------:R-:W-:Y:S02]  /*22be0*/  @!P0 IMAD.MOV.U32 R77, RZ, RZ, R78 ;  /* 0x000000ffff4d8224 */ /* 0x000fe400078e004e */
[----:B0-----:R-:W-:Y:S01]  /*22bf0*/  @!P2 IMAD.MOV.U32 R4, RZ, RZ, R111 ;  /* 0x000000ffff04a224 */ /* 0x001fe200078e006f */
[----:B------:R-:W-:Y:S01]  /*22c00*/  @!P1 LEA R2, P5, R231, R30, 0x2 ;  /* 0x0000001ee7029211 */ /* 0x000fe200078a10ff */
[----:B------:R-:W-:-:S03]  /*22c10*/  @!P2 IMAD.MOV.U32 R5, RZ, RZ, R91 ;  /* 0x000000ffff05a224 */ /* 0x000fc600078e005b */
[-C--:B------:R-:W-:Y:S02]  /*22c20*/  @!P1 LEA.HI.X R3, R231, R31.reuse, R10, 0x2, P5 ;  /* 0x0000001fe7039211 */ /* 0x080fe400028f140a */
[----:B------:R0:W-:Y:S01]  /*22c30*/  @!P2 ST.E.64 desc[UR46][R6.64], R4 ;  /* 0x000000040600a985 */ /* 0x0001e2000c101b2e */
[----:B------:R-:W-:Y:S02]  /*22c40*/  SHF.R.S32.HI R10, RZ, 0x1f, R230 ;  /* 0x0000001fff0a7819 */ /* 0x000fe400000114e6 */
[----:B------:R-:W-:Y:S01]  /*22c50*/  ISETP.GE.AND P2, PT, R228, UR4, PT ;  /* 0x00000004e4007c0c */ /* 0x000fe2000bf46270 */
[----:B------:R2:W-:Y:S01]  /*22c60*/  @!P1 ST.E.64 desc[UR46][R2.64], R68 ;  /* 0x0000004402009985 */ /* 0x0005e2000c101b2e */
[----:B------:R-:W-:Y:S02]  /*22c70*/  @!P4 LEA.HI.X R9, R230, R31, R10, 0x2, P3 ;  /* 0x0000001fe609c211 */ /* 0x000fe400018f140a */
[----:B------:R-:W-:Y:S02]  /*22c80*/  ISETP.GE.AND P3, PT, R227, UR4, PT ;  /* 0x00000004e3007c0c */ /* 0x000fe4000bf66270 */
[----:B------:R-:W-:Y:S01]  /*22c90*/  @!P0 LEA R10, P1, R229, R30, 0x2 ;  /* 0x0000001ee50a8211 */ /* 0x000fe200078210ff */
[----:B------:R3:W-:Y:S01]  /*22ca0*/  @!P4 ST.E.64 desc[UR46][R8.64], R94 ;  /* 0x0000005e0800c985 */ /* 0x0007e2000c101b2e */
[----:B------:R-:W-:-:S02]  /*22cb0*/  ISETP.GE.AND P5, PT, R226, UR4, PT ;  /* 0x00000004e2007c0c */ /* 0x000fc4000bfa6270 */
[----:B------:R-:W-:Y:S02]  /*22cc0*/  ISETP.GE.AND P4, PT, R225, UR4, PT ;  /* 0x00000004e1007c0c */ /* 0x000fe4000bf86270 */
[-C--:B------:R-:W-:Y:S01]  /*22cd0*/  @!P0 LEA.HI.X R11, R229, R31.reuse, R13, 0x2, P1 ;  /* 0x0000001fe50b8211 */ /* 0x080fe200008f140d */
[----:B------:R-:W-:Y:S01]  /*22ce0*/  @!P2 IMAD.MOV.U32 R123, RZ, RZ, R99 ;  /* 0x000000ffff7ba224 */ /* 0x000fe200078e0063 */
[CC--:B0-----:R-:W-:Y:S02]  /*22cf0*/  @!P2 LEA R4, P1, R228.reuse, R30.reuse, 0x2 ;  /* 0x0000001ee404a211 */ /* 0x0c1fe400078210ff */
[----:B------:R-:W-:Y:S01]  /*22d00*/  SHF.R.S32.HI R13, RZ, 0x1f, R226 ;  /* 0x0000001fff0d7819 */ /* 0x000fe200000114e2 */
[----:B------:R0:W-:Y:S01]  /*22d10*/  @!P0 ST.E.64 desc[UR46][R10.64], R76 ;  /* 0x0000004c0a008985 */ /* 0x0001e2000c101b2e */
[----:B------:R-:W-:Y:S01]  /*22d20*/  @!P2 LEA.HI.X R5, R228, R31, R12, 0x2, P1 ;  /* 0x0000001fe405a211 */ /* 0x000fe200008f140c */
[----:B------:R-:W-:Y:S01]  /*22d30*/  @!P3 IMAD.MOV.U32 R81, RZ, RZ, R84 ;  /* 0x000000ffff51b224 */ /* 0x000fe200078e0054 */
[-C--:B--2---:R-:W-:Y:S01]  /*22d40*/  @!P3 LEA R2, P0, R227, R30.reuse, 0x2 ;  /* 0x0000001ee302b211 */ /* 0x084fe200078010ff */
[----:B------:R-:W-:Y:S01]  /*22d50*/  @!P5 IMAD.MOV.U32 R100, RZ, RZ, R127 ;  /* 0x000000ffff64d224 */ /* 0x000fe200078e007f */
[-C--:B------:R-:W-:Y:S01]  /*22d60*/  @!P5 LEA R6, P1, R226, R30.reuse, 0x2 ;  /* 0x0000001ee206d211 */ /* 0x080fe200078210ff */
[----:B------:R0:W-:Y:S01]  /*22d70*/  @!P2 ST.E.64 desc[UR46][R4.64], R122 ;  /* 0x0000007a0400a985 */ /* 0x0001e2000c101b2e */
[----:B---3--:R-:W-:-:S02]  /*22d80*/  @!P4 LEA R8, P2, R225, R30, 0x2 ;  /* 0x0000001ee108c211 */ /* 0x008fc400078410ff */
[----:B------:R-:W-:Y:S02]  /*22d90*/  SHF.R.S32.HI R12, RZ, 0x1f, R225 ;  /* 0x0000001fff0c7819 */ /* 0x000fe400000114e1 */
[-C--:B------:R-:W-:Y:S02]  /*22da0*/  @!P3 LEA.HI.X R3, R227, R31.reuse, R14, 0x2, P0 ;  /* 0x0000001fe303b211 */ /* 0x080fe400000f140e */
[-C--:B------:R-:W-:Y:S02]  /*22db0*/  @!P5 LEA.HI.X R7, R226, R31.reuse, R13, 0x2, P1 ;  /* 0x0000001fe207d211 */ /* 0x080fe400008f140d */
[----:B------:R-:W-:Y:S01]  /*22dc0*/  @!P4 LEA.HI.X R9, R225, R31, R12, 0x2, P2 ;  /* 0x0000001fe109c211 */ /* 0x000fe200010f140c */
[----:B------:R0:W-:Y:S01]  /*22dd0*/  @!P3 ST.E.64 desc[UR46][R2.64], R80 ;  /* 0x000000500200b985 */ /* 0x0001e2000c101b2e */
[----:B------:R-:W-:-:S03]  /*22de0*/  ISETP.GE.AND P0, PT, R224, UR4, PT ;  /* 0x00000004e0007c0c */ /* 0x000fc6000bf06270 */
[----:B------:R0:W-:Y:S04]  /*22df0*/  @!P5 ST.E.64 desc[UR46][R6.64], R100 ;  /* 0x000000640600d985 */ /* 0x0001e8000c101b2e */
[----:B------:R0:W-:Y:S06]  /*22e00*/  @!P4 ST.E.64 desc[UR46][R8.64], R24 ;  /* 0x000000180800c985 */ /* 0x0001ec000c101b2e */
[----:B------:R-:W-:Y:S05]  /*22e10*/  @P0 BRA `(.L_x_1636) ;  /* 0x0000000c00a00947 */ /* 0x000fea0003800000 */
[----:B------:R-:W-:Y:S02]  /*22e20*/  SHF.R.S32.HI R12, RZ, 0x1f, R224 ;  /* 0x0000001fff0c7819 */ /* 0x000fe400000114e0 */
[----:B------:R-:W-:-:S04]  /*22e30*/  LEA R30, P0, R224, R30, 0x2 ;  /* 0x0000001ee01e7211 */ /* 0x000fc800078010ff */
[----:B------:R-:W-:-:S05]  /*22e40*/  LEA.HI.X R31, R224, R31, R12, 0x2, P0 ;  /* 0x0000001fe01f7211 */ /* 0x000fca00000f140c */
[----:B------:R2:W-:Y:S01]  /*22e50*/  ST.E.64 desc[UR46][R30.64], R70 ;  /* 0x000000461e007985 */ /* 0x0005e2000c101b2e */
[----:B------:R-:W-:Y:S05]  /*22e60*/  BRA `(.L_x_1636) ;  /* 0x0000000c008c7947 */ /* 0x000fea0003800000 */
.L_x_1622:
[----:B------:R-:W-:Y:S01]  /*22e70*/  ULDC.64 UR4, c[0x0][0xc08] ;  /* 0x0003020000047ab9 */ /* 0x000fe20000000a00 */
[----:B------:R-:W3:Y:S01]  /*22e80*/  LDC.64 R2, c[0x0][0xc00] ;  /* 0x00030000ff027b82 */ /* 0x000ee20000000a00 */
[----:B------:R-:W-:Y:S01]  /*22e90*/  ISETP.NE.U32.AND P0, PT, RZ, UR4, PT ;  /* 0x00000004ff007c0c */ /* 0x000fe2000bf05070 */
[----:B------:R-:W-:-:S03]  /*22ea0*/  IMAD.MOV.U32 R15, RZ, RZ, RZ ;  /* 0x000000ffff0f7224 */ /* 0x000fc600078e00ff */
[----:B------:R-:W-:Y:S01]  /*22eb0*/  ISETP.NE.AND.EX P1, PT, RZ, UR5, PT, P0 ;  /* 0x00000005ff007c0c */ /* 0x000fe2000bf25300 */
[----:B------:R-:W-:Y:S02]  /*22ec0*/  ULDC.64 UR4, c[0x0][0xc00] ;  /* 0x0003000000047ab9 */ /* 0x000fe40000000a00 */
[----:B------:R-:W-:-:S04]  /*22ed0*/  ISETP.NE.U32.AND P0, PT, RZ, UR4, PT ;  /* 0x00000004ff007c0c */ /* 0x000fc8000bf05070 */
[----:B------:R-:W-:-:S06]  /*22ee0*/  ISETP.NE.AND.EX P0, PT, RZ, UR5, PT, P0 ;  /* 0x00000005ff007c0c */ /* 0x000fcc000bf05300 */
[----:B------:R-:W4:Y:S01]  /*22ef0*/  @P1 LDC.64 R4, c[0x0][0xc08] ;  /* 0x00030200ff041b82 */ /* 0x000f220000000a00 */
[----:B------:R-:W-:Y:S02]  /*22f00*/  ULDC UR4, c[0x0][0xa88] ;  /* 0x0002a20000047ab9 */ /* 0x000fe40000000800 */
[----:B------:R-:W-:Y:S02]  /*22f10*/  IMAD.U32 R20, RZ, RZ, UR4 ;  /* 0x00000004ff147e24 */ /* 0x000fe4000f8e00ff */
[----:B---3--:R-:W-:-:S05]  /*22f20*/  IMAD.WIDE R2, R218, 0x4, R2 ;  /* 0x00000004da027825 */ /* 0x008fca00078e0202 */
[----:B------:R3:W5:Y:S01]  /*22f30*/  @P0 LDG.E R15, desc[UR46][R2.64] ;  /* 0x0000002e020f0981 */ /* 0x000762000c1e1900 */
[----:B------:R-:W0:Y:S01]  /*22f40*/  S2R R28, SR_TID.X ;  /* 0x00000000001c7919 */ /* 0x000e220000002100 */
[----:B----4-:R-:W-:-:S05]  /*22f50*/  @P1 IMAD.WIDE R4, R218, 0x4, R4 ;  /* 0x00000004da041825 */ /* 0x010fca00078e0204 */
[----:B------:R3:W5:Y:S01]  /*22f60*/  @P1 LDG.E R20, desc[UR46][R4.64] ;  /* 0x0000002e04141981 */ /* 0x000762000c1e1900 */
[----:B-1----:R-:W-:Y:S02]  /*22f70*/  ISETP.GT.AND P2, PT, R217, 0x1, PT ;  /* 0x00000001d900780c */ /* 0x002fe40003f44270 */
[----:B------:R-:W-:Y:S01]  /*22f80*/  SHF.R.S32.HI R24, RZ, 0x1f, R218 ;  /* 0x0000001fff187819 */ /* 0x000fe200000114da */
[----:B0-----:R-:W-:-:S05]  /*22f90*/  VIADD R0, R28, 0xffffff80 ;  /* 0xffffff801c007836 */ /* 0x001fca0000000000 */
[----:B------:R-:W-:Y:S01]  /*22fa0*/  ISETP.GT.AND P3, PT, R0, 0x7f, PT ;  /* 0x0000007f0000780c */ /* 0x000fe20003f64270 */
[----:B---3--:R-:W-:-:S12]  /*22fb0*/  @P1 BRA `(.L_x_1641) ;  /* 0x0000000000101947 */ /* 0x008fd80003800000 */
[----:B------:R-:W-:Y:S05]  /*22fc0*/  @!P0 BRA `(.L_x_1641) ;  /* 0x00000000000c8947 */ /* 0x000fea0003800000 */
[----:B------:R-:W3:Y:S04]  /*22fd0*/  LDG.E R5, desc[UR46][R2.64] ;  /* 0x0000002e02057981 */ /* 0x000ee8000c1e1900 */
[----:B-----5:R-:W3:Y:S02]  /*22fe0*/  LDG.E R20, desc[UR46][R2.64+0x4] ;  /* 0x0000042e02147981 */ /* 0x020ee4000c1e1900 */
[----:B---3--:R-:W-:-:S07]  /*22ff0*/  IMAD.IADD R20, R20, 0x1, -R5 ;  /* 0x0000000114147824 */ /* 0x008fce00078e0a05 */
.L_x_1641:
[----:B------:R-:W-:Y:S01]  /*23000*/  BSSY B1, `(.L_x_1642) ;  /* 0x0000035000017945 */ /* 0x000fe20003800000 */
[----:B------:R-:W-:Y:S02]  /*23010*/  SEL R25, R218, RZ, !P0 ;  /* 0x000000ffda197207 */ /* 0x000fe40004000000 */
[----:B------:R-:W-:Y:S02]  /*23020*/  SEL R24, R24, RZ, !P0 ;  /* 0x000000ff18187207 */ /* 0x000fe40004000000 */
[----:B-----5:R-:W-:Y:S01]  /*23030*/  SHF.R.S32.HI R14, RZ, 0x1f, R15 ;  /* 0x0000001fff0e7819 */ /* 0x020fe2000001140f */
[----:B------:R-:W-:Y:S06]  /*23040*/  @P3 BRA `(.L_x_1643) ;  /* 0x0000000000c03947 */ /* 0x000fec0003800000 */
[----:B------:R-:W0:Y:S01]  /*23050*/  LDC R29, c[0x0][0xbe8] ;  /* 0x0002fa00ff1d7b82 */ /* 0x000e220000000800 */
[----:B------:R-:W-:Y:S01]  /*23060*/  IADD3 R27, R199, -0x80, R28 ;  /* 0xffffff80c71b7810 */ /* 0x000fe20007ffe01c */
[----:B0-----:R-:W-:-:S05]  /*23070*/  IMAD R0, R20, R29, RZ ;  /* 0x0000001d14007224 */ /* 0x001fca00078e02ff */
[----:B------:R-:W-:-:S13]  /*23080*/  ISETP.GE.AND P0, PT, R27, R0, PT ;  /* 0x000000001b00720c */ /* 0x000fda0003f06270 */
[----:B------:R-:W-:Y:S05]  /*23090*/  @P0 BRA `(.L_x_1643) ;  /* 0x0000000000ac0947 */ /* 0x000fea0003800000 */
[----:B------:R-:W-:Y:S01]  /*230a0*/  IMAD.MOV.U32 R0, RZ, RZ, 0x9b8 ;  /* 0x000009b8ff007424 */ /* 0x000fe200078e00ff */
[----:B------:R-:W-:Y:S01]  /*230b0*/  ISETP.GT.AND P3, PT, R217, 0x1, PT ;  /* 0x00000001d900780c */ /* 0x000fe20003f64270 */
[----:B------:R-:W0:Y:S01]  /*230c0*/  LDC.64 R2, c[0x0][0xba8] ;  /* 0x0002ea00ff027b82 */ /* 0x000e220000000a00 */
[----:B------:R-:W-:Y:S01]  /*230d0*/  ISETP.NE.AND P0, PT, R29, 0x1, PT ;  /* 0x000000011d00780c */ /* 0x000fe20003f05270 */
[----:B------:R-:W-:Y:S01]  /*230e0*/  IMAD.MOV.U32 R21, RZ, RZ, R27 ;  /* 0x000000ffff157224 */ /* 0x000fe200078e001b */
[----:B------:R-:W-:-:S05]  /*230f0*/  SEL R26, R0, 0x978, P3 ;  /* 0x00000978001a7807 */ /* 0x000fca0001800000 */
[----:B------:R-:W1:Y:S08]  /*23100*/  LDC.64 R10, c[0x0][R26+0x220] ;  /* 0x000088001a0a7b82 */ /* 0x000e700000000a00 */
[----:B------:R-:W3:Y:S08]  /*23110*/  LDC.64 R12, c[0x0][R26+0x218] ;  /* 0x000086001a0c7b82 */ /* 0x000ef00000000a00 */
[----:B------:R-:W4:Y:S08]  /*23120*/  LDC.64 R6, c[0x0][R26+0x228] ;  /* 0x00008a001a067b82 */ /* 0x000f300000000a00 */
[----:B------:R-:W5:Y:S08]  /*23130*/  LDC.64 R4, c[0x0][R26+0x210] ;  /* 0x000084001a047b82 */ /* 0x000f700000000a00 */
[----:B------:R-:W2:Y:S08]  /*23140*/  @P0 LDC R0, c[0x0][0xbec] ;  /* 0x0002fb00ff000b82 */ /* 0x000eb00000000800 */
[----:B------:R-:W4:Y:S01]  /*23150*/  @P0 LDC R33, c[0x0][0xbf0] ;  /* 0x0002fc00ff210b82 */ /* 0x000f220000000800 */
[----:B-1----:R-:W-:-:S07]  /*23160*/  IMAD R11, R11, R25, RZ ;  /* 0x000000190b0b7224 */ /* 0x002fce00078e02ff */
[----:B0-----:R-:W0:Y:S01]  /*23170*/  @!P3 LDC R2, c[0x0][0xb50] ;  /* 0x0002d400ff02bb82 */ /* 0x001e220000000800 */
[----:B------:R-:W-:-:S04]  /*23180*/  IMAD.WIDE.U32 R8, R10, R25, RZ ;  /* 0x000000190a087225 */ /* 0x000fc800078e00ff */
[----:B------:R-:W-:Y:S02]  /*23190*/  IMAD R11, R10, R24, R11 ;  /* 0x000000180a0b7224 */ /* 0x000fe400078e020b */
[----:B--2---:R-:W-:Y:S01]  /*231a0*/  @P0 IMAD.HI.U32 R0, R27, R0, RZ ;  /* 0x000000001b000227 */ /* 0x004fe200078e00ff */
[----:B------:R-:W1:Y:S03]  /*231b0*/  @!P3 LDC R3, c[0x0][0xb54] ;  /* 0x0002d500ff03bb82 */ /* 0x000e660000000800 */
[-C--:B---3--:R-:W-:Y:S02]  /*231c0*/  IMAD R31, R13, R211.reuse, RZ ;  /* 0x000000d30d1f7224 */ /* 0x088fe400078e02ff */
[----:B------:R-:W-:Y:S01]  /*231d0*/  IMAD.WIDE.U32 R12, R12, R211, RZ ;  /* 0x000000d30c0c7225 */ /* 0x000fe200078e00ff */
[----:B----4-:R-:W-:Y:S02]  /*231e0*/  @P0 SHF.R.U32.HI R21, RZ, R33, R0 ;  /* 0x00000021ff150219 */ /* 0x010fe40000011600 */
[----:B------:R-:W-:Y:S01]  /*231f0*/  SEL R33, R222, RZ, P3 ;  /* 0x000000ffde217207 */ /* 0x000fe20001800000 */
[----:B------:R-:W-:Y:S01]  /*23200*/  IMAD.IADD R13, R31, 0x1, R13 ;  /* 0x000000011f0d7824 */ /* 0x000fe200078e020d */
[----:B------:R-:W-:Y:S01]  /*23210*/  IADD3 R12, P0, P1, R8, R12, R15 ;  /* 0x0000000c080c7210 */ /* 0x000fe2000791e00f */
[----:B------:R-:W-:-:S02]  /*23220*/  IMAD.MOV R0, RZ, RZ, -R21 ;  /* 0x000000ffff007224 */ /* 0x000fc400078e0a15 */
[----:B------:R-:W-:Y:S02]  /*23230*/  IMAD.IADD R11, R9, 0x1, R11 ;  /* 0x00000001090b7824 */ /* 0x000fe400078e020b */
[-C--:B------:R-:W-:Y:S02]  /*23240*/  IMAD R31, R7, R33.reuse, RZ ;  /* 0x00000021071f7224 */ /* 0x080fe400078e02ff */
[----:B------:R-:W-:-:S04]  /*23250*/  IMAD.WIDE.U32 R6, R6, R33, RZ ;  /* 0x0000002106067225 */ /* 0x000fc800078e00ff */
[----:B------:R-:W-:Y:S01]  /*23260*/  IMAD R9, R29, R0, R27 ;  /* 0x000000001d097224 */ /* 0x000fe200078e021b */
[----:B------:R-:W-:Y:S02]  /*23270*/  IADD3.X R0, R11, R13, R14, P0, P1 ;  /* 0x0000000d0b007210 */ /* 0x000fe400007e240e */
[----:B------:R-:W-:Y:S02]  /*23280*/  IADD3 R6, P0, P1, R21, R12, R6 ;  /* 0x0000000c15067210 */ /* 0x000fe4000791e006 */
[----:B------:R-:W-:Y:S02]  /*23290*/  IADD3 R7, R31, R7, RZ ;  /* 0x000000071f077210 */ /* 0x000fe40007ffe0ff */
[----:B------:R-:W-:Y:S02]  /*232a0*/  SHF.R.S32.HI R21, RZ, 0x1f, R21 ;  /* 0x0000001fff157819 */ /* 0x000fe40000011415 */
[----:B------:R-:W-:Y:S02]  /*232b0*/  SHF.R.S32.HI R11, RZ, 0x1f, R9 ;  /* 0x0000001fff0b7819 */ /* 0x000fe40000011409 */
[----:B------:R-:W-:Y:S01]  /*232c0*/  IADD3.X R7, R21, R0, R7, P0, P1 ;  /* 0x0000000015077210 */ /* 0x000fe200007e2407 */
[----:B-----5:R-:W-:-:S04]  /*232d0*/  IMAD R0, R5, R9, RZ ;  /* 0x0000000905007224 */ /* 0x020fc800078e02ff */
[C---:B------:R-:W-:Y:S02]  /*232e0*/  IMAD R11, R4.reuse, R11, R0 ;  /* 0x0000000b040b7224 */ /* 0x040fe400078e0200 */
[----:B------:R-:W-:-:S04]  /*232f0*/  IMAD.WIDE.U32 R4, R4, R9, R6 ;  /* 0x0000000904047225 */ /* 0x000fc800078e0006 */
[----:B------:R-:W-:Y:S01]  /*23300*/  IMAD.IADD R0, R5, 0x1, R11 ;  /* 0x0000000105007824 */ /* 0x000fe200078e020b */
[----:B0-----:R-:W-:Y:S01]  /*23310*/  LEA R2, P0, R4, R2, 0x2 ;  /* 0x0000000204027211 */ /* 0x001fe200078010ff */
[----:B------:R-:W-:-:S03]  /*23320*/  IMAD.MOV.U32 R5, RZ, RZ, -0x800000 ;  /* 0xff800000ff057424 */ /* 0x000fc600078e00ff */
[----:B-1----:R-:W-:-:S05]  /*23330*/  LEA.HI.X R3, R4, R3, R0, 0x2, P0 ;  /* 0x0000000304037211 */ /* 0x002fca00000f1400 */
[----:B------:R0:W-:Y:S04]  /*23340*/  STG.E desc[UR46][R2.64], R5 ;  /* 0x0000000502007986 */ /* 0x0001e8000c10192e */
.L_x_1643:
[----:B------:R-:W-:Y:S05]  /*23350*/  BSYNC B1 ;  /* 0x0000000000017941 */ /* 0x000fea0003800000 */
.L_x_1642:
[----:B------:R-:W-:Y:S05]  /*23360*/  @P2 BRA `(.L_x_1636) ;  /* 0x00000008004c2947 */ /* 0x000fea0003800000 */
[----:B------:R-:W1:Y:S01]  /*23370*/  LDC R9, c[0x0][0xbe8] ;  /* 0x0002fa00ff097b82 */ /* 0x000e620000000800 */
[----:B------:R-:W-:Y:S01]  /*23380*/  VIADD R4, R28, 0xffffff80 ;  /* 0xffffff801c047836 */ /* 0x000fe20000000000 */
[----:B------:R-:W-:Y:S02]  /*23390*/  ULDC.64 UR4, c[0x0][0xaa0] ;  /* 0x0002a80000047ab9 */ /* 0x000fe40000000a00 */
[----:B------:R-:W-:Y:S02]  /*233a0*/  IMAD R0, R14, UR4, RZ ;  /* 0x000000040e007c24 */ /* 0x000fe4000f8e02ff */
[----:B------:R-:W-:Y:S01]  /*233b0*/  SHF.R.S32.HI R11, RZ, 0x1f, R4 ;  /* 0x0000001fff0b7819 */ /* 0x000fe20000011404 */
[----:B0-----:R-:W-:-:S04]  /*233c0*/  IMAD.WIDE.U32 R2, R15, UR4, RZ ;  /* 0x000000040f027c25 */ /* 0x001fc8000f8e00ff */
[----:B------:R-:W-:Y:S01]  /*233d0*/  IMAD R5, R15, UR5, R0 ;  /* 0x000000050f057c24 */ /* 0x000fe2000f8e0200 */
[----:B------:R-:W-:Y:S01]  /*233e0*/  LEA.HI R0, R11, R4, RZ, 0x3 ;  /* 0x000000040b007211 */ /* 0x000fe200078f18ff */
[----:B------:R-:W-:Y:S02]  /*233f0*/  ULDC.64 UR4, c[0x0][0xae8] ;  /* 0x0002ba0000047ab9 */ /* 0x000fe40000000a00 */
[----:B------:R-:W-:Y:S01]  /*23400*/  IMAD.IADD R3, R3, 0x1, R5 ;  /* 0x0000000103037824 */ /* 0x000fe200078e0205 */
[----:B------:R-:W-:Y:S01]  /*23410*/  LOP3.LUT R13, R0, 0xfffffff8, RZ, 0xc0, !PT ;  /* 0xfffffff8000d7812 */ /* 0x000fe200078ec0ff */
[----:B------:R-:W-:-:S04]  /*23420*/  IMAD.WIDE.U32 R2, R211, UR4, R2 ;  /* 0x00000004d3027c25 */ /* 0x000fc8000f8e0002 */
[----:B------:R-:W-:Y:S01]  /*23430*/  IMAD.IADD R0, R4, 0x1, -R13 ;  /* 0x0000000104007824 */ /* 0x000fe200078e0a0d */
[----:B-1----:R-:W-:Y:S01]  /*23440*/  ISETP.NE.AND P0, PT, R9, 0x1, PT ;  /* 0x000000010900780c */ /* 0x002fe20003f05270 */
[----:B------:R-:W-:Y:S01]  /*23450*/  IMAD R3, R211, UR5, R3 ;  /* 0x00000005d3037c24 */ /* 0x000fe2000f8e0203 */
[----:B------:R-:W-:Y:S01]  /*23460*/  ULDC.64 UR4, c[0x0][0xaf0] ;  /* 0x0002bc0000047ab9 */ /* 0x000fe20000000a00 */
[----:B------:R-:W-:Y:S02]  /*23470*/  IMAD R0, R0, 0x20, R17 ;  /* 0x0000002000007824 */ /* 0x000fe400078e0211 */
[----:B------:R-:W-:Y:S02]  /*23480*/  IMAD R4, R24, UR4, RZ ;  /* 0x0000000418047c24 */ /* 0x000fe4000f8e02ff */
[----:B------:R-:W-:Y:S02]  /*23490*/  IMAD.IADD R6, R199, 0x1, R0 ;  /* 0x00000001c7067824 */ /* 0x000fe400078e0200 */
[----:B------:R-:W-:-:S04]  /*234a0*/  IMAD.WIDE.U32 R2, R25, UR4, R2 ;  /* 0x0000000419027c25 */ /* 0x000fc8000f8e0002 */
[----:B------:R-:W0:Y:S01]  /*234b0*/  @P0 LDC R7, c[0x0][0xbec] ;  /* 0x0002fb00ff070b82 */ /* 0x000e220000000800 */
[----:B------:R-:W-:Y:S02]  /*234c0*/  IMAD.MOV.U32 R5, RZ, RZ, R6 ;  /* 0x000000ffff057224 */ /* 0x000fe400078e0006 */
[----:B------:R-:W-:-:S05]  /*234d0*/  IMAD.IADD R199, R17, 0x1, R199 ;  /* 0x0000000111c77824 */ /* 0x000fca00078e02c7 */
[----:B------:R-:W1:Y:S01]  /*234e0*/  @P0 LDC R11, c[0x0][0xbf0] ;  /* 0x0002fc00ff0b0b82 */ /* 0x000e620000000800 */
[----:B0-----:R-:W-:-:S04]  /*234f0*/  @P0 IMAD.HI.U32 R0, R6, R7, RZ ;  /* 0x0000000706000227 */ /* 0x001fc800078e00ff */
[----:B------:R-:W-:Y:S01]  /*23500*/  IMAD R7, R25, UR5, R4 ;  /* 0x0000000519077c24 */ /* 0x000fe2000f8e0204 */
[----:B------:R-:W-:Y:S01]  /*23510*/  ULDC.64 UR4, c[0x0][0xae0] ;  /* 0x0002b80000047ab9 */ /* 0x000fe20000000a00 */
[----:B-1----:R-:W-:Y:S02]  /*23520*/  @P0 SHF.R.U32.HI R5, RZ, R11, R0 ;  /* 0x0000000bff050219 */ /* 0x002fe40000011600 */
[----:B------:R-:W-:Y:S02]  /*23530*/  IMAD.IADD R3, R3, 0x1, R7 ;  /* 0x0000000103037824 */ /* 0x000fe400078e0207 */
[--C-:B------:R-:W-:Y:S01]  /*23540*/  SHF.R.S32.HI R0, RZ, 0x1f, R5.reuse ;  /* 0x0000001fff007819 */ /* 0x100fe20000011405 */
[----:B------:R-:W-:Y:S02]  /*23550*/  IMAD.MOV R7, RZ, RZ, -R5 ;  /* 0x000000ffff077224 */ /* 0x000fe400078e0a05 */
[----:B------:R-:W-:-:S04]  /*23560*/  IMAD.WIDE.U32 R2, R5, UR4, R2 ;  /* 0x0000000405027c25 */ /* 0x000fc8000f8e0002 */
[----:B------:R-:W-:Y:S02]  /*23570*/  IMAD R0, R0, UR4, RZ ;  /* 0x0000000400007c24 */ /* 0x000fe4000f8e02ff */
[----:B------:R-:W-:Y:S02]  /*23580*/  IMAD R7, R9, R7, R6 ;  /* 0x0000000709077224 */ /* 0x000fe400078e0206 */
        /* <DEDUP_REMOVED lines=14> */
[----:B------:R0:W3:Y:S02]  /*23670*/  SHFL.IDX PT, R14, R0, RZ, 0x181f ;  /* 0x00181fff000e7589 */ /* 0x0000e400000e0000 */
.L_x_2015:
[----:B------:R-:W-:Y:S01]  /*23680*/  IMAD R9, R20, R9, RZ ;  /* 0x0000000914097224 */ /* 0x000fe200078e02ff */
        /* <DEDUP_REMOVED lines=8> */
[-C--:B---3--:R-:W-:Y:S02]  /*23710*/  @!P3 LEA R4, P5, R18, R14.reuse, 0x1 ;  /* 0x0000000e1204b211 */ /* 0x088fe400078a08ff */
[-C--:B------:R-:W-:Y:S02]  /*23720*/  @!P2 LEA R6, P4, R194, R14.reuse, 0x1 ;  /* 0x0000000ec206a211 */ /* 0x080fe400078808ff */
[-C--:B-1----:R-:W-:Y:S02]  /*23730*/  @!P3 LEA.HI.X R5, R18, R3.reuse, R19, 0x1, P5 ;  /* 0x000000031205b211 */ /* 0x082fe400028f0c13 */
[-C--:B------:R-:W-:Y:S02]  /*23740*/  @!P1 LEA R10, P5, R208, R14.reuse, 0x1 ;  /* 0x0000000ed00a9211 */ /* 0x080fe400078a08ff */
        /* <DEDUP_REMOVED lines=8> */
.L_x_1646:
[----:B------:R-:W-:Y:S05]  /*237d0*/  BSYNC B1 ;  /* 0x0000000000017941 */ /* 0x000fea0003800000 */
.L_x_1645:
[----:B------:R-:W-:-:S03]  /*237e0*/  UMOV UR4, 0xffffffff ;  /* 0xffffffff00047882 */ /* 0x000fc60000000000 */
[----:B------:R-:W-:Y:S05]  /*237f0*/  BRA.DIV UR4, `(.L_x_1647) ;  /* 0x000000e204b07947 */ /* 0x000fea000b800000 */
[----:B-1----:R1:W0:Y:S04]  /*23800*/  SHFL.IDX PT, R3, R2, 0x1, 0x181f ;  /* 0x00381f0002037f89 */ /* 0x00222800000e0000 */
[----:B---34-:R1:W3:Y:S02]  /*23810*/  SHFL.IDX PT, R14, R0, 0x1, 0x181f ;  /* 0x00381f00000e7f89 */ /* 0x0182e400000e0000 */
.L_x_2019:
        /* <DEDUP_REMOVED lines=11> */
[-C--:B0-----:R-:W-:Y:S02]  /*238d0*/  @!P3 LEA.HI.X R5, R18, R3.reuse, R19, 0x1, P5 ;  /* 0x000000031205b211 */ /* 0x081fe400028f0c13 */
        /* <DEDUP_REMOVED lines=9> */
.L_x_1649:
[----:B------:R-:W-:Y:S05]  /*23970*/  BSYNC B1 ;  /* 0x0000000000017941 */ /* 0x000fea0003800000 */
.L_x_1648:
[----:B------:R-:W-:-:S03]  /*23980*/  UMOV UR4, 0xffffffff ;  /* 0xffffffff00047882 */ /* 0x000fc60000000000 */
[----:B------:R-:W-:Y:S05]  /*23990*/  BRA.DIV UR4, `(.L_x_1650) ;  /* 0x000000e204907947 */ /* 0x000fea000b800000 */
[----:B0-----:R0:W0:Y:S04]  /*239a0*/  SHFL.IDX PT, R3, R2, 0x2, 0x181f ;  /* 0x00581f0002037f89 */ /* 0x00102800000e0000 */
[----:B---34-:R3:W4:Y:S02]  /*239b0*/  SHFL.IDX PT, R14, R0, 0x2, 0x181f ;  /* 0x00581f00000e7f89 */ /* 0x01872400000e0000 */
.L_x_2023:
        /* <DEDUP_REMOVED lines=21> */
.L_x_1652:
[----:B------:R-:W-:Y:S05]  /*23b10*/  BSYNC B1 ;  /* 0x0000000000017941 */ /* 0x000fea0003800000 */
.L_x_1651:
[----:B------:R-:W-:-:S03]  /*23b20*/  UMOV UR4, 0xffffffff ;  /* 0xffffffff00047882 */ /* 0x000fc60000000000 */
[----:B------:R-:W-:Y:S05]  /*23b30*/  BRA.DIV UR4, `(.L_x_1653) ;  /* 0x000000e204707947 */ /* 0x000fea000b800000 */
[----:B0-----:R0:W0:Y:S04]  /*23b40*/  SHFL.IDX PT, R3, R2, 0x3, 0x181f ;  /* 0x00781f0002037f89 */ /* 0x00102800000e0000 */
[----:B----4-:R4:W0:Y:S02]  /*23b50*/  SHFL.IDX PT, R14, R0, 0x3, 0x181f ;  /* 0x00781f00000e7f89 */ /* 0x01082400000e0000 */
.L_x_2027:
[----:B-1-34-:R-:W-:-:S05]  /*23b60*/  VIADD R0, R199, 0x60 ;  /* 0x00000060c7007836 */ /* 0x01afca0000000000 */
        /* <DEDUP_REMOVED lines=9> */
[-C--:B------:R-:W-:Y:S02]  /*23c00*/  @!P3 LEA.HI.X R5, R18, R3.reuse, R19, 0x1, P5 ;  /* 0x000000031205b211 */ /* 0x080fe400028f0c13 */
        /* <DEDUP_REMOVED lines=9> */
.L_x_1636:
[----:B------:R-:W-:Y:S05]  /*23ca0*/  BSYNC B0 ;  /* 0x0000000000007941 */ /* 0x000fea0003800000 */
.L_x_1621:
[----:B------:R-:W-:Y:S02]  /*23cb0*/  ULDC UR4, c[0x0][0xc3c] ;  /* 0x00030f0000047ab9 */ /* 0x000fe40000000800 */
[----:B--2---:R-:W-:-:S13]  /*23cc0*/  ISETP.GE.AND P0, PT, R207, UR4, PT ;  /* 0x00000004cf007c0c */ /* 0x004fda000bf06270 */
[----:B------:R-:W-:Y:S05]  /*23cd0*/  @!P0 BRA `(.L_x_1654) ;  /* 0xfffffdd800488947 */ /* 0x000fea000383ffff */
[----:B------:R-:W-:Y:S05]  /*23ce0*/  BRA `(.L_x_1412) ;  /* 0x0000008400607947 */ /* 0x000fea0003800000 */
.L_x_1410:
        /* <DEDUP_REMOVED lines=20> */
.L_x_1655:
[----:B------:R-:W1:Y:S01]  /*23e30*/  S2R R0, SR_TID.X ;  /* 0x0000000000007919 */ /* 0x000e620000002100 */
[----:B------:R-:W-:Y:S01]  /*23e40*/  ULDC UR4, c[0x0][0xc3c] ;  /* 0x00030f0000047ab9 */ /* 0x000fe20000000800 */
        /* <DEDUP_REMOVED lines=9> */
[----:B-1----:R-:W-:-:S04]  /*23ee0*/  @!P1 IMAD.WIDE.U32 R2, R0, 0x4, R4 ;  /* 0x0000000400029825 */ /* 0x002fc800078e0004 */
[----:B------:R-:W-:-:S06]  /*23ef0*/  IMAD.MOV.U32 R5, RZ, RZ, RZ ;  /* 0x000000ffff057224 */ /* 0x000fcc00078e00ff */
        /* <DEDUP_REMOVED lines=28> */
[----:B------:R-:W-:Y:S01]  /*240c0*/  IMAD.MOV.U32 R7, RZ, RZ, R4 ;  /* 0x000000ffff077224 */ /* 0x000fe200078e0004 */
[----:B------:R-:W-:Y:S01]  /*240d0*/  UMOV UR4, URZ ;  /* 0x0000003f00047c82 */ /* 0x000fe20008000000 */
[----:B------:R-:W-:-:S05]  /*240e0*/  ULDC UR5, c[0x0][0xc38] ;  /* 0x00030e0000057ab9 */ /* 0x000fca0000000800 */
.L_x_1659:
        /* <DEDUP_REMOVED lines=35> */
[----:B------:R-:W-:-:S05]  /*24320*/  IMAD.IADD R7, R4, 0x1, R7 ;  /* 0x0000000104077824 */ /* 0x000fca00078e0207 */
[----:B------:R-:W-:-:S13]  /*24330*/  ISETP.GT.AND P6, PT, R7, UR6, PT ;  /* 0x0000000607007c0c */ /* 0x000fda000bfc4270 */
[----:B------:R-:W-:Y:S05]  /*24340*/  @!P6 BRA `(.L_x_1659) ;  /* 0xfffffffc0068e947 */ /* 0x000fea000383ffff */
[----:B------:R-:W-:-:S07]  /*24350*/  IMAD.MOV.U32 R3, RZ, RZ, R2 ;  /* 0x000000ffff037224 */ /* 0x000fce00078e0002 */
.L_x_1657:
[----:B------:R-:W-:Y:S02]  /*24360*/  IMAD.IADD R9, R7, 0x1, -R4 ;  /* 0x0000000107097824 */ /* 0x000fe400078e0a04 */
[----:B------:R-:W-:Y:S02]  /*24370*/  IMAD.MOV.U32 R8, RZ, RZ, RZ ;  /* 0x000000ffff087224 */ /* 0x000fe400078e00ff */
[----:B------:R-:W-:-:S05]  /*24380*/  IMAD R2, R3, UR5, R9 ;  /* 0x0000000503027c24 */ /* 0x000fca000f8e0209 */
[----:B------:R-:W-:-:S13]  /*24390*/  ISETP.GT.AND P0, PT, R2, UR6, PT ;  /* 0x0000000602007c0c */ /* 0x000fda000bf04270 */
[----:B------:R-:W-:-:S04]  /*243a0*/  VOTE.ANY R2, PT, !P0 ;  /* 0x0000000000027806 */ /* 0x000fc800040e0100 */
[----:B------:R-:W0:Y:S01]  /*243b0*/  POPC R10, R2 ;  /* 0x00000002000a7309 */ /* 0x000e220000000000 */
[----:B------:R-:W-:Y:S01]  /*243c0*/  ISETP.NE.AND P0, PT, R2, RZ, PT ;  /* 0x000000ff0200720c */ /* 0x000fe20003f05270 */
[----:B0-----:R0:W1:Y:S04]  /*243d0*/  SHFL.IDX PT, R7, R5, R10, 0x1f ;  /* 0x00001f0a05077589 */ /* 0x00106800000e0000 */
[----:B------:R0:W2:Y:S08]  /*243e0*/  SHFL.IDX PT, R4, R6, R10, 0x1f ;  /* 0x00001f0a06047589 */ /* 0x0000b000000e0000 */
[----:B------:R-:W-:Y:S05]  /*243f0*/  @!P0 BRA `(.L_x_1660) ;  /* 0x0000000000088947 */ /* 0x000fea0003800000 */
[----:B------:R-:W-:-:S06]  /*24400*/  VIADD R8, R10, 0xffffffff ;  /* 0xffffffff0a087836 */ /* 0x000fcc0000000000 */
[----:B------:R3:W4:Y:S02]  /*24410*/  SHFL.IDX PT, R8, R3, R8, 0x1f ;  /* 0x00001f0803087589 */ /* 0x00072400000e0000 */
.L_x_1660:
[----:B----4-:R-:W-:Y:S01]  /*24420*/  IMAD R2, R8, UR5, R9 ;  /* 0x0000000508027c24 */ /* 0x010fe2000f8e0209 */
[----:B-1----:R-:W-:Y:S01]  /*24430*/  ISETP.NE.AND P0, PT, R7, 0x1, PT ;  /* 0x000000010700780c */ /* 0x002fe20003f05270 */
[----:B------:R-:W-:-:S03]  /*24440*/  VIADD R12, R10, UR4 ;  /* 0x000000040a0c7c36 */ /* 0x000fc60008000000 */
[----:B------:R1:W-:Y:S01]  /*24450*/  STL [R1], R2 ;  /* 0x0000000201007387 */ /* 0x0003e20000100800 */
[----:B0-----:R-:W-:-:S03]  /*24460*/  IADD3 R5, -R2, UR6, RZ ;  /* 0x0000000602057c10 */ /* 0x001fc6000fffe1ff */
[----:B------:R1:W-:Y:S05]  /*24470*/  STL [R1+0xc], R12 ;  /* 0x00000c0c01007387 */ /* 0x0003ea0000100800 */
[----:B------:R-:W-:Y:S05]  /*24480*/  @!P0 BRA `(.L_x_1661) ;  /* 0x0000000000e08947 */ /* 0x000fea0003800000 */
[-C--:B--2---:R-:W-:Y:S02]  /*24490*/  IABS R6, R4.reuse ;  /* 0x0000000400067213 */ /* 0x084fe40000000000 */
[----:B------:R-:W-:Y:S02]  /*244a0*/  IABS R8, R7 ;  /* 0x0000000700087213 */ /* 0x000fe40000000000 */
[----:B------:R-:W0:Y:S08]  /*244b0*/  I2F.RP R9, R6 ;  /* 0x0000000600097306 */ /* 0x000e300000209400 */
[----:B------:R-:W2:Y:S08]  /*244c0*/  I2F.RP R10, R8 ;  /* 0x00000008000a7306 */ /* 0x000eb00000209400 */
[----:B0-----:R-:W1:Y:S08]  /*244d0*/  MUFU.RCP R9, R9 ;  /* 0x0000000900097308 */ /* 0x001e700000001000 */
[----:B--2---:R-:W-:Y:S01]  /*244e0*/  MUFU.RCP R10, R10 ;  /* 0x0000000a000a7308 */ /* 0x004fe20000001000 */
[----:B-1----:R-:W-:Y:S01]  /*244f0*/  VIADD R2, R9, 0xffffffe ;  /* 0x0ffffffe09027836 */ /* 0x002fe20000000000 */
[----:B------:R-:W-:-:S06]  /*24500*/  IABS R9, R4 ;  /* 0x0000000400097213 */ /* 0x000fcc0000000000 */
[----:B---3--:R0:W1:Y:S02]  /*24510*/  F2I.FTZ.U32.TRUNC.NTZ R3, R2 ;  /* 0x0000000200037305 */ /* 0x008064000021f000 */
[----:B0-----:R-:W-:Y:S02]  /*24520*/  IMAD.MOV.U32 R2, RZ, RZ, RZ ;  /* 0x000000ffff027224 */ /* 0x001fe400078e00ff */
[----:B-1----:R-:W-:-:S04]  /*24530*/  IMAD.MOV R11, RZ, RZ, -R3 ;  /* 0x000000ffff0b7224 */ /* 0x002fc800078e0a03 */
[----:B------:R-:W-:-:S04]  /*24540*/  IMAD R11, R11, R6, RZ ;  /* 0x000000060b0b7224 */ /* 0x000fc800078e02ff */
[----:B------:R-:W-:Y:S01]  /*24550*/  IMAD.HI.U32 R3, R3, R11, R2 ;  /* 0x0000000b03037227 */ /* 0x000fe200078e0002 */
[----:B------:R-:W-:-:S03]  /*24560*/  IABS R2, R5 ;  /* 0x0000000500027213 */ /* 0x000fc60000000000 */
[----:B------:R-:W-:Y:S02]  /*24570*/  IMAD.MOV R11, RZ, RZ, -R9 ;  /* 0x000000ffff0b7224 */ /* 0x000fe400078e0a09 */
[----:B------:R-:W-:-:S04]  /*24580*/  IMAD.HI.U32 R9, R3, R2, RZ ;  /* 0x0000000203097227 */ /* 0x000fc800078e00ff */
[----:B------:R-:W-:Y:S02]  /*24590*/  IMAD R11, R9, R11, R2 ;  /* 0x0000000b090b7224 */ /* 0x000fe400078e0202 */
[----:B------:R-:W-:Y:S02]  /*245a0*/  VIADD R3, R10, 0xffffffe ;  /* 0x0ffffffe0a037836 */ /* 0x000fe40000000000 */
[----:B------:R-:W-:Y:S01]  /*245b0*/  IMAD.MOV.U32 R2, RZ, RZ, RZ ;  /* 0x000000ffff027224 */ /* 0x000fe200078e00ff */
[----:B------:R-:W-:-:S03]  /*245c0*/  ISETP.GT.U32.AND P1, PT, R6, R11, PT ;  /* 0x0000000b0600720c */ /* 0x000fc60003f24070 */
[----:B------:R-:W0:Y:S10]  /*245d0*/  F2I.FTZ.U32.TRUNC.NTZ R3, R3 ;  /* 0x0000000300037305 */ /* 0x000e34000021f000 */
[----:B------:R-:W-:-:S02]  /*245e0*/  @!P1 IMAD.IADD R11, R11, 0x1, -R6 ;  /* 0x000000010b0b9824 */ /* 0x000fc400078e0a06 */
[----:B------:R-:W-:Y:S01]  /*245f0*/  @!P1 VIADD R9, R9, 0x1 ;  /* 0x0000000109099836 */ /* 0x000fe20000000000 */
[----:B------:R-:W-:Y:S02]  /*24600*/  ISETP.NE.AND P1, PT, R4, RZ, PT ;  /* 0x000000ff0400720c */ /* 0x000fe40003f25270 */
[----:B------:R-:W-:Y:S01]  /*24610*/  ISETP.GE.U32.AND P0, PT, R11, R6, PT ;  /* 0x000000060b00720c */ /* 0x000fe20003f06070 */
[----:B0-----:R-:W-:-:S04]  /*24620*/  IMAD.MOV R11, RZ, RZ, -R3 ;  /* 0x000000ffff0b7224 */ /* 0x001fc800078e0a03 */
[----:B------:R-:W-:-:S04]  /*24630*/  IMAD R11, R11, R8, RZ ;  /* 0x000000080b0b7224 */ /* 0x000fc800078e02ff */
[----:B------:R-:W-:Y:S01]  /*24640*/  IMAD.HI.U32 R6, R3, R11, R2 ;  /* 0x0000000b03067227 */ /* 0x000fe200078e0002 */
[----:B------:R-:W-:-:S03]  /*24650*/  LOP3.LUT R2, R5, R4, RZ, 0x3c, !PT ;  /* 0x0000000405027212 */ /* 0x000fc600078e3cff */
[----:B------:R-:W-:Y:S01]  /*24660*/  @P0 VIADD R9, R9, 0x1 ;  /* 0x0000000109090836 */ /* 0x000fe20000000000 */
[----:B------:R-:W-:Y:S02]  /*24670*/  ISETP.GE.AND P2, PT, R2, RZ, PT ;  /* 0x000000ff0200720c */ /* 0x000fe40003f46270 */
[----:B------:R-:W-:-:S05]  /*24680*/  IABS R2, R7 ;  /* 0x0000000700027213 */ /* 0x000fca0000000000 */
[----:B------:R-:W-:-:S06]  /*24690*/  IMAD.MOV R2, RZ, RZ, -R2 ;  /* 0x000000ffff027224 */ /* 0x000fcc00078e0a02 */
[----:B------:R-:W-:Y:S01]  /*246a0*/  @!P2 IMAD.MOV R9, RZ, RZ, -R9 ;  /* 0x000000ffff09a224 */ /* 0x000fe200078e0a09 */
[----:B------:R-:W-:-:S04]  /*246b0*/  @!P1 LOP3.LUT R9, RZ, R4, RZ, 0x33, !PT ;  /* 0x00000004ff099212 */ /* 0x000fc800078e33ff */
[----:B------:R-:W-:-:S05]  /*246c0*/  IABS R3, R9 ;  /* 0x0000000900037213 */ /* 0x000fca0000000000 */
        /* <DEDUP_REMOVED lines=12> */
[--C-:B------:R-:W-:Y:S02]  /*24790*/  IMAD.MOV R2, RZ, RZ, -R6.reuse ;  /* 0x000000ffff027224 */ /* 0x100fe400078e0a06 */
[C---:B------:R-:W-:Y:S02]  /*247a0*/  IMAD R6, R7.reuse, 0x1000000, R6 ;  /* 0x0100000007067824 */ /* 0x040fe400078e0206 */
[--C-:B------:R-:W-:Y:S02]  /*247b0*/  IMAD R7, R7, R2, R9.reuse ;  /* 0x0000000207077224 */ /* 0x100fe400078e0209 */
[----:B------:R-:W-:-:S03]  /*247c0*/  IMAD.MOV R2, RZ, RZ, -R9 ;  /* 0x000000ffff027224 */ /* 0x000fc600078e0a09 */
[----:B------:R-:W-:Y:S01]  /*247d0*/  LEA R3, R7, R6, 0x10 ;  /* 0x0000000607037211 */ /* 0x000fe200078e80ff */
[----:B------:R-:W-:-:S04]  /*247e0*/  IMAD R2, R4, R2, R5 ;  /* 0x0000000204027224 */ /* 0x000fc800078e0205 */
[----:B------:R0:W-:Y:S01]  /*247f0*/  STL [R1+0x8], R3 ;  /* 0x0000080301007387 */ /* 0x0001e20000100800 */
[----:B------:R-:W-:Y:S05]  /*24800*/  BRA `(.L_x_1662) ;  /* 0x0000000000f47947 */ /* 0x000fea0003800000 */
.L_x_1661:
[----:B-1-3--:R-:W0:Y:S02]  /*24810*/  LDC.64 R2, c[0x0][0xc90] ;  /* 0x00032400ff027b82 */ /* 0x00ae240000000a00 */
[----:B0-----:R-:W-:-:S05]  /*24820*/  IMAD.WIDE R2, R12, 0x4, R2 ;  /* 0x000000040c027825 */ /* 0x001fca00078e0202 */
        /* <DEDUP_REMOVED lines=30> */
[----:B------:R-:W-:-:S04]  /*24a10*/  VIADDMNMX R7, R10, UR5, R7, PT ;  /* 0x000000050a077c46 */ /* 0x000fc8000b800107 */
        /* <DEDUP_REMOVED lines=28> */
.L_x_1662:
[----:B01----:R-:W-:-:S05]  /*24be0*/  LOP3.LUT R3, RZ, R2, RZ, 0x33, !PT ;  /* 0x00000002ff037212 */ /* 0x003fca00078e33ff */
[----:B------:R-:W-:-:S05]  /*24bf0*/  IMAD.IADD R2, R4, 0x1, R3 ;  /* 0x0000000104027824 */ /* 0x000fca00078e0203 */
[----:B------:R1:W-:Y:S01]  /*24c00*/  STL [R1+0x4], R2 ;  /* 0x0000040201007387 */ /* 0x0003e20000100800 */
[----:B------:R-:W-:Y:S05]  /*24c10*/  BRA `(.L_x_1663) ;  /* 0x0000000000107947 */ /* 0x000fea0003800000 */
.L_x_1658:
[----:B------:R-:W-:Y:S01]  /*24c20*/  IMAD.U32 R2, RZ, RZ, UR6 ;  /* 0x00000006ff027e24 */ /* 0x000fe2000f8e00ff */
[----:B------:R0:W-:Y:S04]  /*24c30*/  STL [R1+0x4], RZ ;  /* 0x000004ff01007387 */ /* 0x0001e80000100800 */
[----:B------:R0:W-:Y:S04]  /*24c40*/  STL [R1+0x8], RZ ;  /* 0x000008ff01007387 */ /* 0x0001e80000100800 */
[----:B------:R0:W-:Y:S02]  /*24c50*/  STL [R1], R2 ;  /* 0x0000000201007387 */ /* 0x0001e40000100800 */
.L_x_1663:
[----:B------:R-:W2:Y:S04]  /*24c60*/  LDL R4, [R1] ;  /* 0x0000000001047983 */ /* 0x000ea80000100800 */
[----:B------:R-:W2:Y:S04]  /*24c70*/  LDL R5, [R1+0x4] ;  /* 0x0000040001057983 */ /* 0x000ea80000100800 */
[----:B------:R-:W2:Y:S04]  /*24c80*/  LDL R6, [R1+0x8] ;  /* 0x0000080001067983 */ /* 0x000ea80000100800 */
[----:B------:R-:W2:Y:S01]  /*24c90*/  LDL R7, [R1+0xc] ;  /* 0x00000c0001077983 */ /* 0x000ea20000100800 */
[----:B------:R-:W-:-:S13]  /*24ca0*/  ISETP.NE.AND P0, PT, R0, RZ, PT ;  /* 0x000000ff0000720c */ /* 0x000fda0003f05270 */
[----:B------:R-:W3:Y:S01]  /*24cb0*/  @!P0 S2R R3, SR_CgaCtaId ;  /* 0x0000000000038919 */ /* 0x000ee20000008800 */
[----:B------:R-:W-:-:S04]  /*24cc0*/  @!P0 MOV R0, 0x400 ;  /* 0x0000040000008802 */ /* 0x000fc80000000f00 */
[----:B---3--:R-:W-:-:S05]  /*24cd0*/  @!P0 LEA R0, R3, R0, 0x18 ;  /* 0x0000000003008211 */ /* 0x008fca00078ec0ff */
[----:B--2---:R2:W-:Y:S01]  /*24ce0*/  @!P0 STS.128 [R0+0x284d0], R4 ;  /* 0x0284d00400008388 */ /* 0x0045e20000000c00 */
[----:B------:R-:W-:Y:S06]  /*24cf0*/  BAR.ARV 0x5, 0x180 ;  /* 0x0146000000007b1d */ /* 0x000fec0000002000 */
.L_x_1656:
        /* <DEDUP_REMOVED lines=19> */
[C---:B01----:R-:W-:Y:S01]  /*24e30*/  IMAD.SHL.U32 R2, R10.reuse, 0x80, RZ ;  /* 0x000000800a027824 */ /* 0x043fe200078e00ff */
[C---:B------:R-:W-:Y:S01]  /*24e40*/  LOP3.LUT P0, RZ, R10.reuse, 0x4, RZ, 0xc0, !PT ;  /* 0x000000040aff7812 */ /* 0x040fe2000780c0ff */
[----:B------:R-:W-:Y:S02]  /*24e50*/  IMAD.SHL.U32 R5, R10, 0x8, RZ ;  /* 0x000000080a057824 */ /* 0x000fe400078e00ff */
[----:B---3--:R-:W-:-:S05]  /*24e60*/  IMAD.SHL.U32 R0, R9, 0x20, RZ ;  /* 0x0000002009007824 */ /* 0x008fca00078e00ff */
[----:B------:R-:W-:Y:S01]  /*24e70*/  LOP3.LUT R3, R0, 0xc00, RZ, 0xc0, !PT ;  /* 0x00000c0000037812 */ /* 0x000fe200078ec0ff */
[----:B------:R-:W-:-:S05]  /*24e80*/  IMAD.SHL.U32 R0, R10, 0x40, RZ ;  /* 0x000000400a007824 */ /* 0x000fca00078e00ff */
[--C-:B------:R-:W-:Y:S02]  /*24e90*/  LOP3.LUT R3, R3, 0x40, R0.reuse, 0xf8, !PT ;  /* 0x0000004003037812 */ /* 0x100fe400078ef800 */
[----:B------:R-:W-:Y:S02]  /*24ea0*/  LOP3.LUT R4, R0, 0x180, RZ, 0xc0, !PT ;  /* 0x0000018000047812 */ /* 0x000fe400078ec0ff */
[----:B------:R-:W-:Y:S02]  /*24eb0*/  LOP3.LUT R7, R3, 0x200, R0, 0xf8, !PT ;  /* 0x0000020003077812 */ /* 0x000fe400078ef800 */
[--C-:B------:R-:W-:Y:S02]  /*24ec0*/  SHF.R.U32.HI R3, RZ, 0x1, R10.reuse ;  /* 0x00000001ff037819 */ /* 0x100fe4000001160a */
[----:B------:R-:W-:Y:S02]  /*24ed0*/  LOP3.LUT R0, R2, 0x380, RZ, 0xc0, !PT ;  /* 0x0000038002007812 */ /* 0x000fe400078ec0ff */
[----:B------:R-:W-:-:S02]  /*24ee0*/  LOP3.LUT R4, R4, 0x10, R10, 0xf8, !PT ;  /* 0x0000001004047812 */ /* 0x000fc400078ef80a */
[----:B------:R-:W-:Y:S01]  /*24ef0*/  LOP3.LUT R3, R0, 0x30, R3, 0xf8, !PT ;  /* 0x0000003000037812 */ /* 0x000fe200078ef803 */
[----:B------:R-:W-:Y:S01]  /*24f00*/  IMAD.SHL.U32 R0, R10, 0x10, RZ ;  /* 0x000000100a007824 */ /* 0x000fe200078e00ff */
[----:B------:R-:W-:Y:S02]  /*24f10*/  LOP3.LUT R4, R4, 0x30, R5, 0x78, !PT ;  /* 0x0000003004047812 */ /* 0x000fe400078e7805 */
[----:B------:R-:W-:Y:S02]  /*24f20*/  SHF.R.U32.HI R5, RZ, 0x3, R9 ;  /* 0x00000003ff057819 */ /* 0x000fe40000011609 */
[----:B------:R-:W-:Y:S02]  /*24f30*/  LOP3.LUT R3, R3, 0x70, R0, 0x78, !PT ;  /* 0x0000007003037812 */ /* 0x000fe400078e7800 */
[----:B------:R-:W-:Y:S02]  /*24f40*/  LOP3.LUT R6, R7, R4, RZ, 0xfc, !PT ;  /* 0x0000000407067212 */ /* 0x000fe400078efcff */
[----:B------:R-:W-:Y:S01]  /*24f50*/  LOP3.LUT R8, R3, 0xc00, R2, 0xf8, !PT ;  /* 0x00000c0003087812 */ /* 0x000fe200078ef802 */
[----:B------:R-:W-:Y:S01]  /*24f60*/  IMAD.SHL.U32 R3, R10, 0x2, RZ ;  /* 0x000000020a037824 */ /* 0x000fe200078e00ff */
[----:B------:R-:W-:Y:S01]  /*24f70*/  LOP3.LUT R2, R0, 0x3f0, RZ, 0xc0, !PT ;  /* 0x000003f000027812 */ /* 0x000fe200078ec0ff */
[----:B------:R-:W-:Y:S02]  /*24f80*/  STL [R1+0x10], R6 ;  /* 0x0000100601007387 */ /* 0x000fe40000100800 */
[----:B------:R-:W-:Y:S01]  /*24f90*/  VIADD R4, R8, 0x40 ;  /* 0x0000004008047836 */ /* 0x000fe20000000000 */
[----:B------:R-:W-:Y:S01]  /*24fa0*/  LOP3.LUT R3, R2, 0x70, R3, 0x78, !PT ;  /* 0x0000007002037812 */ /* 0x000fe200078e7803 */
[----:B------:R-:W-:Y:S01]  /*24fb0*/  IMAD.SHL.U32 R2, R9, 0x10, RZ ;  /* 0x0000001009027824 */ /* 0x000fe200078e00ff */
[----:B------:R-:W-:Y:S01]  /*24fc0*/  STL [R1+0x18], R8 ;  /* 0x0000180801007387 */ /* 0x000fe20000100800 */
[----:B------:R-:W-:-:S03]  /*24fd0*/  @P0 VIADD R4, R8, 0xffffffc0 ;  /* 0xffffffc008040836 */ /* 0x000fc60000000000 */
[----:B------:R-:W-:Y:S02]  /*24fe0*/  LOP3.LUT R3, R3, 0x400, R2, 0xf8, !PT ;  /* 0x0000040003037812 */ /* 0x000fe400078ef802 */
[----:B------:R-:W-:-:S03]  /*24ff0*/  MOV R2, 0x20 ;  /* 0x0000002000027802 */ /* 0x000fc60000000f00 */
[----:B------:R-:W-:Y:S01]  /*25000*/  IMAD.IADD R3, R18, 0x1, R3 ;  /* 0x0000000112037824 */ /* 0x000fe200078e0203 */
[----:B------:R-:W-:-:S05]  /*25010*/  SEL R2, R2, 0xffffffe0, !P0 ;  /* 0xffffffe002027807 */ /* 0x000fca0004000000 */
[----:B------:R0:W-:Y:S04]  /*25020*/  STL [R1+0x40], R2 ;  /* 0x0000400201007387 */ /* 0x0001e80000100800 */
[----:B------:R1:W-:Y:S04]  /*25030*/  STL [R1+0x44], R3 ;  /* 0x0000440301007387 */ /* 0x0003e80000100800 */
[----:B------:R-:W-:Y:S01]  /*25040*/  STL [R1+0x60], RZ ;  /* 0x000060ff01007387 */ /* 0x000fe20000100800 */
[----:B0-----:R-:W-:Y:S02]  /*25050*/  LOP3.LUT R2, R0, 0x70, RZ, 0xc0, !PT ;  /* 0x0000007000027812 */ /* 0x001fe400078ec0ff */
[----:B------:R-:W-:Y:S01]  /*25060*/  LOP3.LUT R0, R5, 0x70, R0, 0xf8, !PT ;  /* 0x0000007005007812 */ /* 0x000fe200078ef800 */
[----:B------:R-:W-:Y:S01]  /*25070*/  IMAD.MOV.U32 R0, RZ, RZ, 0x1 ;  /* 0x00000001ff007424 */ /* 0x000fe200078e00ff */
[----:B------:R-:W-:Y:S01]  /*25080*/  STL [R1+0x38], R4 ;  /* 0x0000380401007387 */ /* 0x000fe20000100800 */
[----:B-1----:R-:W-:Y:S01]  /*25090*/  IMAD.MOV.U32 R3, RZ, RZ, 0x1 ;  /* 0x00000001ff037424 */ /* 0x002fe200078e00ff */
[----:B------:R-:W-:-:S02]  /*250a0*/  LOP3.LUT R2, R2, 0x80, RZ, 0xfc, !PT ;  /* 0x0000008002027812 */ /* 0x000fc400078efcff */
[----:B------:R0:W-:Y:S04]  /*250b0*/  STL [R1+0x24], R0 ;  /* 0x0000240001007387 */ /* 0x0001e80000100800 */
[----:B------:R1:W-:Y:S04]  /*250c0*/  STL [R1+0x1c], RZ ;  /* 0x00001cff01007387 */ /* 0x0003e80000100800 */
[----:B------:R1:W-:Y:S01]  /*250d0*/  STL [R1+0x14], RZ ;  /* 0x000014ff01007387 */ /* 0x0003e20000100800 */
[----:B0-----:R-:W-:-:S03]  /*250e0*/  LOP3.LUT R0, R6, 0x1000, RZ, 0xfc, !PT ;  /* 0x0000100006007812 */ /* 0x001fc600078efcff */
[----:B------:R1:W-:Y:S04]  /*250f0*/  STL [R1+0x20], R3 ;  /* 0x0000200301007387 */ /* 0x0003e80000100800 */
[----:B------:R1:W-:Y:S02]  /*25100*/  STL [R1+0x3c], R0 ;  /* 0x00003c0001007387 */ /* 0x0003e40000100800 */
.L_x_1794:
[----:B--2---:R-:W2:Y:S01]  /*25110*/  LDL R14, [R1+0xc] ;  /* 0x00000c00010e7983 */ /* 0x004ea20000100800 */
[----:B------:R-:W-:Y:S05]  /*25120*/  YIELD ;  /* 0x0000000000007946 */ /* 0x000fea0003800000 */
[----:B------:R-:W-:Y:S01]  /*25130*/  ULDC.64 UR4, c[0x0][0xa28] ;  /* 0x00028a0000047ab9 */ /* 0x000fe20000000a00 */
[----:B-1----:R-:W-:Y:S02]  /*25140*/  CS2R R6, SRZ ;  /* 0x0000000000067805 */ /* 0x002fe4000001ff00 */
[----:B------:R-:W-:Y:S01]  /*25150*/  ISETP.NE.U32.AND P0, PT, RZ, UR4, PT ;  /* 0x00000004ff007c0c */ /* 0x000fe2000bf05070 */
[----:B0-----:R-:W0:Y:S01]  /*25160*/  LDC.64 R12, c[0x0][0xa00] ;  /* 0x00028000ff0c7b82 */ /* 0x001e220000000a00 */
[----:B------:R-:W-:Y:S01]  /*25170*/  ULDC.64 UR6, c[0x0][0xa08] ;  /* 0x0002820000067ab9 */ /* 0x000fe20000000a00 */
[----:B------:R-:W-:Y:S01]  /*25180*/  ULDC.64 UR8, c[0x0][0xa10] ;  /* 0x0002840000087ab9 */ /* 0x000fe20000000a00 */
[----:B------:R-:W-:Y:S01]  /*25190*/  ISETP.NE.AND.EX P0, PT, RZ, UR5, PT, P0 ;  /* 0x00000005ff007c0c */ /* 0x000fe2000bf05300 */
[----:B------:R-:W-:-:S04]  /*251a0*/  ULDC.64 UR4, c[0x0][0xa18] ;  /* 0x0002860000047ab9 */ /* 0x000fc80000000a00 */
[----:B------:R-:W3:Y:S08]  /*251b0*/  LDC.64 R4, c[0x0][0xa08] ;  /* 0x00028200ff047b82 */ /* 0x000ef00000000a00 */
[----:B-1----:R-:W2:Y:S02]  /*251c0*/  @P0 LDC.64 R2, c[0x0][0xa28] ;  /* 0x00028a00ff020b82 */ /* 0x002ea40000000a00 */
[----:B--2---:R-:W-:-:S05]  /*251d0*/  @P0 IMAD.WIDE R2, R14, 0x4, R2 ;  /* 0x000000040e020825 */ /* 0x004fca00078e0202 */
[----:B------:R1:W5:Y:S01]  /*251e0*/  @P0 LDG.E R6, desc[UR46][R2.64] ;  /* 0x0000002e02060981 */ /* 0x000362000c1e1900 */
[----:B------:R-:W-:Y:S01]  /*251f0*/  ISETP.NE.U32.AND P0, PT, RZ, UR4, PT ;  /* 0x00000004ff007c0c */ /* 0x000fe2000bf05070 */
[----:B0-----:R-:W-:Y:S01]  /*25200*/  IMAD.WIDE R12, R14, 0x4, R12 ;  /* 0x000000040e0c7825 */ /* 0x001fe200078e020c */
[----:B------:R-:W-:Y:S02]  /*25210*/  ISETP.NE.U32.AND P2, PT, RZ, UR6, PT ;  /* 0x00000006ff007c0c */ /* 0x000fe4000bf45070 */
[----:B------:R-:W-:Y:S01]  /*25220*/  ISETP.NE.AND.EX P0, PT, RZ, UR5, PT, P0 ;  /* 0x00000005ff007c0c */ /* 0x000fe2000bf05300 */
[----:B------:R-:W-:Y:S01]  /*25230*/  ULDC.64 UR4, c[0x0][0xa00] ;  /* 0x0002800000047ab9 */ /* 0x000fe20000000a00 */
[----:B------:R-:W-:Y:S01]  /*25240*/  ISETP.NE.U32.AND P4, PT, RZ, UR8, PT ;  /* 0x00000008ff007c0c */ /* 0x000fe2000bf85070 */
[----:B------:R-:W-:Y:S01]  /*25250*/  IMAD.MOV.U32 R8, RZ, RZ, RZ ;  /* 0x000000ffff087224 */ /* 0x000fe200078e00ff */
[----:B------:R-:W-:Y:S01]  /*25260*/  ISETP.NE.U32.AND P1, PT, RZ, UR4, PT ;  /* 0x00000004ff007c0c */ /* 0x000fe2000bf25070 */
[----:B-1----:R-:W0:Y:S01]  /*25270*/  LDC.64 R2, c[0x0][0xa10] ;  /* 0x00028400ff027b82 */ /* 0x002e220000000a00 */
[----:B------:R-:W-:-:S02]  /*25280*/  IMAD.MOV.U32 R0, RZ, RZ, RZ ;  /* 0x000000ffff007224 */ /* 0x000fc400078e00ff */
[----:B------:R-:W-:Y:S01]  /*25290*/  ISETP.NE.AND.EX P3, PT, RZ, UR5, PT, P1 ;  /* 0x00000005ff007c0c */ /* 0x000fe2000bf65310 */
[----:B---3--:R-:W-:-:S04]  /*252a0*/  IMAD.WIDE R4, R14, 0x4, R4 ;  /* 0x000000040e047825 */ /* 0x008fc800078e0204 */
[----:B------:R-:W1:Y:S01]  /*252b0*/  @P0 LDC.64 R10, c[0x0][0xa18] ;  /* 0x00028600ff0a0b82 */ /* 0x000e620000000a00 */
[----:B------:R-:W-:Y:S01]  /*252c0*/  ULDC UR4, c[0x0][0x288] ;  /* 0x0000a20000047ab9 */ /* 0x000fe20000000800 */
[----:B------:R-:W-:Y:S02]  /*252d0*/  ISETP.NE.AND.EX P1, PT, RZ, UR7, PT, P2 ;  /* 0x00000007ff007c0c */ /* 0x000fe4000bf25320 */
[----:B------:R-:W-:-:S04]  /*252e0*/  ISETP.NE.AND.EX P2, PT, RZ, UR9, PT, P4 ;  /* 0x00000009ff007c0c */ /* 0x000fc8000bf45340 */
[----:B------:R-:W2:Y:S07]  /*252f0*/  @P3 LDG.E R7, desc[UR46][R12.64] ;  /* 0x0000002e0c073981 */ /* 0x000eae000c1e1900 */
[----:B------:R-:W5:Y:S01]  /*25300*/  @P1 LDG.E R8, desc[UR46][R4.64] ;  /* 0x0000002e04081981 */ /* 0x000f62000c1e1900 */
[----:B0-----:R-:W-:-:S05]  /*25310*/  IMAD.WIDE R2, R14, 0x4, R2 ;  /* 0x000000040e027825 */ /* 0x001fca00078e0202 */
[----:B------:R-:W5:Y:S01]  /*25320*/  @P2 LDG.E R0, desc[UR46][R2.64] ;  /* 0x0000002e02002981 */ /* 0x000f62000c1e1900 */
[----:B-1----:R-:W-:-:S03]  /*25330*/  @P0 IMAD.WIDE R10, R14, 0x4, R10 ;  /* 0x000000040e0a0825 */ /* 0x002fc600078e020a */
[----:B--2---:R0:W-:Y:S02]  /*25340*/  STL [R1+0x50], R7 ;  /* 0x0000500701007387 */ /* 0x0041e40000100800 */
[----:B0-----:R-:W-:Y:S01]  /*25350*/  IMAD.U32 R7, RZ, RZ, UR4 ;  /* 0x00000004ff077e24 */ /* 0x001fe2000f8e00ff */
[----:B------:R-:W-:-:S05]  /*25360*/  ULDC.64 UR4, c[0x0][0x418] ;  /* 0x0001060000047ab9 */ /* 0x000fca0000000a00 */
        /* <DEDUP_REMOVED lines=9> */
[----:B--2---:R0:W-:Y:S01]  /*25400*/  STL [R1+0x48], R7 ;  /* 0x0000480701007387 */ /* 0x0041e20000100800 */
[----:B------:R-:W-:Y:S02]  /*25410*/  IMAD.MOV.U32 R15, RZ, RZ, R7 ;  /* 0x000000ffff0f7224 */ /* 0x000fe400078e0007 */
[----:B0-----:R-:W-:Y:S01]  /*25420*/  IMAD.U32 R7, RZ, RZ, UR4 ;  /* 0x00000004ff077e24 */ /* 0x001fe2000f8e00ff */
[----:B------:R-:W-:Y:S06]  /*25430*/  @P0 BRA `(.L_x_1665) ;  /* 0x0000000000140947 */ /* 0x000fec0003800000 */
[----:B------:R-:W-:Y:S05]  /*25440*/  @!P3 BRA `(.L_x_1665) ;  /* 0x000000000010b947 */ /* 0x000fea0003800000 */
[----:B------:R-:W2:Y:S04]  /*25450*/  LDG.E R9, desc[UR46][R12.64] ;  /* 0x0000002e0c097981 */ /* 0x000ea8000c1e1900 */
[----:B------:R-:W2:Y:S02]  /*25460*/  LDG.E R12, desc[UR46][R12.64+0x4] ;  /* 0x0000042e0c0c7981 */ /* 0x000ea4000c1e1900 */
[----:B--2---:R-:W-:-:S05]  /*25470*/  IMAD.IADD R15, R12, 0x1, -R9 ;  /* 0x000000010c0f7824 */ /* 0x004fca00078e0a09 */
[----:B------:R0:W-:Y:S02]  /*25480*/  STL [R1+0x48], R15 ;  /* 0x0000480f01007387 */ /* 0x0001e40000100800 */
.L_x_1665:
[----:B------:R-:W2:Y:S01]  /*25490*/  LDL.LU R10, [R1+0x8] ;  /* 0x00000800010a7983 */ /* 0x000ea20000300800 */
[----:B-----5:R-:W-:Y:S01]  /*254a0*/  IMAD.IADD R8, R8, 0x1, R6 ;  /* 0x0000000108087824 */ /* 0x020fe200078e0206 */
[----:B------:R-:W-:Y:S02]  /*254b0*/  ULDC.64 UR4, c[0x0][0xa20] ;  /* 0x0002880000047ab9 */ /* 0x000fe40000000a00 */
[----:B------:R-:W-:Y:S02]  /*254c0*/  ISETP.NE.U32.AND P0, PT, RZ, UR4, PT ;  /* 0x00000004ff007c0c */ /* 0x000fe4000bf05070 */
[----:B------:R1:W-:Y:S02]  /*254d0*/  STL [R1+0x34], R8 ;  /* 0x0000340801007387 */ /* 0x0003e40000100800 */
[----:B------:R-:W-:Y:S02]  /*254e0*/  ISETP.NE.AND.EX P0, PT, RZ, UR5, PT, P0 ;  /* 0x00000005ff007c0c */ /* 0x000fe4000bf05300 */
[----:B--2---:R-:W-:-:S02]  /*254f0*/  LOP3.LUT R17, R10, 0xff000000, RZ, 0xc0, !PT ;  /* 0xff0000000a117812 */ /* 0x004fc400078ec0ff */
[C---:B------:R-:W-:Y:S02]  /*25500*/  LOP3.LUT R9, R10.reuse, 0xff0000, RZ, 0xc0, !PT ;  /* 0x00ff00000a097812 */ /* 0x040fe400078ec0ff */
[----:B------:R-:W-:Y:S02]  /*25510*/  SHF.R.U32.HI R17, RZ, 0x8, R17 ;  /* 0x00000008ff117819 */ /* 0x000fe40000011611 */
[----:B------:R-:W-:Y:S02]  /*25520*/  LOP3.LUT R16, R10, 0xffff, RZ, 0xc0, !PT ;  /* 0x0000ffff0a107812 */ /* 0x000fe400078ec0ff */
[----:B------:R-:W-:-:S03]  /*25530*/  LEA.HI R17, R9, R17, RZ, 0x10 ;  /* 0x0000001109117211 */ /* 0x000fc600078f80ff */
[----:B-1----:R-:W-:Y:S05]  /*25540*/  @!P0 BRA `(.L_x_1666) ;  /* 0x0000000000108947 */ /* 0x002fea0003800000 */
[----:B------:R-:W1:Y:S02]  /*25550*/  LDC.64 R4, c[0x0][0xa20] ;  /* 0x00028800ff047b82 */ /* 0x000e640000000a00 */
[----:B-1----:R-:W-:-:S05]  /*25560*/  IMAD.WIDE R4, R14, 0x4, R4 ;  /* 0x000000040e047825 */ /* 0x002fca00078e0204 */
[----:B------:R1:W5:Y:S01]  /*25570*/  LDG.E R7, desc[UR46][R4.64] ;  /* 0x0000002e04077981 */ /* 0x000362000c1e1900 */
[----:B------:R-:W-:Y:S05]  /*25580*/  BRA `(.L_x_1667) ;  /* 0x0000000000107947 */ /* 0x000fea0003800000 */
.L_x_1666:
[----:B------:R-:W-:Y:S05]  /*25590*/  @!P1 BRA `(.L_x_1667) ;  /* 0x00000000000c9947 */ /* 0x000fea0003800000 */
[----:B------:R-:W2:Y:S04]  /*255a0*/  LDG.E R7, desc[UR46][R4.64] ;  /* 0x0000002e04077981 */ /* 0x000ea8000c1e1900 */
[----:B------:R-:W2:Y:S02]  /*255b0*/  LDG.E R4, desc[UR46][R4.64+0x4] ;  /* 0x0000042e04047981 */ /* 0x000ea4000c1e1900 */
[----:B--2---:R-:W-:-:S07]  /*255c0*/  IMAD.IADD R7, R4, 0x1, -R7 ;  /* 0x0000000104077824 */ /* 0x004fce00078e0a07 */
.L_x_1667:
[----:B------:R-:W2:Y:S04]  /*255d0*/  LDL.LU R8, [R1+0x4] ;  /* 0x0000040001087983 */ /* 0x000ea80000300800 */
[----:B-1----:R-:W3:Y:S04]  /*255e0*/  @P2 LDG.E R4, desc[UR46][R2.64] ;  /* 0x0000002e02042981 */ /* 0x002ee8000c1e1900 */
[----:B------:R1:W3:Y:S01]  /*255f0*/  @P2 LDG.E R2, desc[UR46][R2.64+0x4] ;  /* 0x0000042e02022981 */ /* 0x0002e2000c1e1900 */
[----:B-----5:R-:W-:Y:S01]  /*25600*/  IMAD.IADD R10, R7, 0x1, -R6 ;  /* 0x00000001070a7824 */ /* 0x020fe200078e0a06 */
[----:B-1----:R-:W1:Y:S02]  /*25610*/  LDC R3, c[0x0][0x448] ;  /* 0x00011200ff037b82 */ /* 0x002e640000000800 */
[----:B-1----:R-:W-:-:S13]  /*25620*/  ISETP.NE.AND P1, PT, R3, 0x1, PT ;  /* 0x000000010300780c */ /* 0x002fda0003f25270 */
[----:B------:R-:W1:Y:S08]  /*25630*/  @P1 LDC R3, c[0x0][0x44c] ;  /* 0x00011300ff031b82 */ /* 0x000e700000000800 */
[----:B------:R-:W4:Y:S01]  /*25640*/  @P1 LDC R5, c[0x0][0x450] ;  /* 0x00011400ff051b82 */ /* 0x000f220000000800 */
[----:B--2---:R-:W-:-:S05]  /*25650*/  IMAD.SHL.U32 R9, R8, 0x80, RZ ;  /* 0x0000008008097824 */ /* 0x004fca00078e00ff */
[----:B------:R2:W-:Y:S01]  /*25660*/  STL [R1+0x4], R9 ;  /* 0x0000040901007387 */ /* 0x0005e20000100800 */
[----:B---3--:R-:W-:Y:S02]  /*25670*/  @P2 IMAD.IADD R11, R2, 0x1, -R4 ;  /* 0x00000001020b2824 */ /* 0x008fe400078e0a04 */
[----:B------:R-:W-:Y:S02]  /*25680*/  VIADD R2, R9, 0x7f ;  /* 0x0000007f09027836 */ /* 0x000fe40000000000 */
[----:B------:R-:W-:Y:S02]  /*25690*/  IMAD.IADD R7, R10, 0x1, R11 ;  /* 0x000000010a077824 */ /* 0x000fe400078e020b */
[----:B-1----:R-:W-:-:S03]  /*256a0*/  @P1 IMAD.HI.U32 R3, R2, R3, RZ ;  /* 0x0000000302031227 */ /* 0x002fc600078e00ff */
[C---:B------:R-:W-:Y:S01]  /*256b0*/  IADD3 R19, R7.reuse, 0x1, -R15 ;  /* 0x0000000107137810 */ /* 0x040fe20007ffe80f */
[----:B------:R-:W-:Y:S01]  /*256c0*/  IMAD.MOV.U32 R6, RZ, RZ, R2 ;  /* 0x000000ffff067224 */ /* 0x000fe200078e0002 */
[----:B----4-:R-:W-:Y:S01]  /*256d0*/  @P1 SHF.R.U32.HI R6, RZ, R5, R3 ;  /* 0x00000005ff061219 */ /* 0x010fe20000011603 */
[----:B------:R-:W-:-:S04]  /*256e0*/  VIADD R2, R7, 0x3f ;  /* 0x0000003f07027836 */ /* 0x000fc80000000000 */
[----:B------:R-:W-:Y:S01]  /*256f0*/  IMAD.IADD R6, R19, 0x1, R6 ;  /* 0x0000000113067824 */ /* 0x000fe200078e0206 */
[----:B------:R-:W-:-:S04]  /*25700*/  SHF.R.S32.HI R3, RZ, 0x1f, R2 ;  /* 0x0000001fff037819 */ /* 0x000fc80000011402 */
[----:B------:R-:W-:Y:S02]  /*25710*/  LEA.HI R21, R3, R2, RZ, 0x6 ;  /* 0x0000000203157211 */ /* 0x000fe400078f30ff */
[----:B------:R-:W1:Y:S02]  /*25720*/  LDC.64 R2, c[0x0][0x9e0] ;  /* 0x00027800ff027b82 */ /* 0x000e640000000a00 */
[----:B------:R-:W-:Y:S02]  /*25730*/  SHF.R.S32.HI R21, RZ, 0x6, R21 ;  /* 0x00000006ff157819 */ /* 0x000fe40000011415 */
[----:B-1----:R-:W-:Y:S01]  /*25740*/  ISETP.GE.AND P3, PT, R3, 0x1, PT ;  /* 0x000000010300780c */ /* 0x002fe20003f66270 */
[----:B------:R-:W-:-:S12]  /*25750*/  IMAD.IADD R8, R6, 0x1, R2 ;  /* 0x0000000106087824 */ /* 0x000fd800078e0202 */
[----:B--2---:R-:W-:Y:S05]  /*25760*/  @!P3 BRA `(.L_x_1668) ;  /* 0x000000000048b947 */ /* 0x004fea0003800000 */
[C---:B------:R-:W-:Y:S01]  /*25770*/  ISETP.GT.AND P0, PT, R6.reuse, RZ, PT ;  /* 0x000000ff0600720c */ /* 0x040fe20003f04270 */
[----:B------:R-:W-:Y:S01]  /*25780*/  BSSY B0, `(.L_x_1669) ;  /* 0x000000e000007945 */ /* 0x000fe20003800000 */
[----:B------:R-:W-:-:S11]  /*25790*/  VIADD R2, R6, 0xffffffff ;  /* 0xffffffff06027836 */ /* 0x000fd60000000000 */
[----:B------:R-:W-:Y:S05]  /*257a0*/  @P0 BRA `(.L_x_1670) ;  /* 0x00000000001c0947 */ /* 0x000fea0003800000 */
[----:B------:R-:W-:Y:S01]  /*257b0*/  ISETP.NE.AND P0, PT, R3, 0x1, PT ;  /* 0x000000010300780c */ /* 0x000fe20003f05270 */
[----:B------:R-:W-:-:S12]  /*257c0*/  IMAD.MOV R2, RZ, RZ, -R6 ;  /* 0x000000ffff027224 */ /* 0x000fd800078e0a06 */
[----:B------:R-:W1:Y:S02]  /*257d0*/  @P0 LDC.64 R4, c[0x0][0x9e8] ;  /* 0x00027a00ff040b82 */ /* 0x000e640000000a00 */
[----:B-1----:R-:W-:-:S05]  /*257e0*/  @P0 IMAD.HI.U32 R4, R2, R4, RZ ;  /* 0x0000000402040227 */ /* 0x002fca00078e00ff */
[----:B------:R-:W-:-:S04]  /*257f0*/  @P0 SHF.R.U32.HI R2, RZ, R5, R4 ;  /* 0x00000005ff020219 */ /* 0x000fc80000011604 */
[----:B------:R-:W-:Y:S01]  /*25800*/  LOP3.LUT R2, RZ, R2, RZ, 0x33, !PT ;  /* 0x00000002ff027212 */ /* 0x000fe200078e33ff */
[----:B------:R-:W-:Y:S06]  /*25810*/  BRA `(.L_x_1671) ;  /* 0x0000000000107947 */ /* 0x000fec0003800000 */
.L_x_1670:
[----:B------:R-:W-:-:S13]  /*25820*/  ISETP.NE.AND P0, PT, R3, 0x1, PT ;  /* 0x000000010300780c */ /* 0x000fda0003f05270 */
[----:B------:R-:W1:Y:S02]  /*25830*/  @P0 LDC.64 R4, c[0x0][0x9e8] ;  /* 0x00027a00ff040b82 */ /* 0x000e640000000a00 */
[----:B-1----:R-:W-:-:S05]  /*25840*/  @P0 IMAD.HI.U32 R4, R2, R4, RZ ;  /* 0x0000000402040227 */ /* 0x002fca00078e00ff */
[----:B------:R-:W-:-:S07]  /*25850*/  @P0 SHF.R.U32.HI R2, RZ, R5, R4 ;  /* 0x00000005ff020219 */ /* 0x000fce0000011604 */
.L_x_1671:
[----:B------:R-:W-:Y:S05]  /*25860*/  BSYNC B0 ;  /* 0x0000000000007941 */ /* 0x000fea0003800000 */
.L_x_1669:
[----:B------:R-:W-:-:S05]  /*25870*/  IMAD R2, R2, R3, R3 ;  /* 0x0000000302027224 */ /* 0x000fca00078e0203 */
[----:B------:R-:W-:-:S07]  /*25880*/  VIMNMX R8, R8, R2, PT ;  /* 0x0000000208087248 */ /* 0x000fce0003fe0100 */
.L_x_1668:
[----:B------:R-:W1:Y:S01]  /*25890*/  @P1 LDC R4, c[0x0][0x44c] ;  /* 0x00011300ff041b82 */ /* 0x000e620000000800 */
[----:B------:R-:W-:Y:S01]  /*258a0*/  VIADD R8, R8, 0x3f ;  /* 0x0000003f08087836 */ /* 0x000fe20000000000 */
[----:B------:R-:W-:Y:S01]  /*258b0*/  ULDC UR4, c[0x0][0x9dc] ;  /* 0x0002770000047ab9 */ /* 0x000fe20000000800 */
[----:B------:R-:W-:Y:S02]  /*258c0*/  IMAD.MOV.U32 R2, RZ, RZ, R9 ;  /* 0x000000ffff027224 */ /* 0x000fe400078e0009 */
[----:B------:R-:W-:-:S03]  /*258d0*/  IMAD.IADD R20, R7, 0x1, -R15 ;  /* 0x0000000107147824 */ /* 0x000fc600078e0a0f */
[----:B------:R-:W2:Y:S01]  /*258e0*/  @P1 LDC R5, c[0x0][0x450] ;  /* 0x00011400ff051b82 */ /* 0x000ea20000000800 */
[----:B-1----:R-:W-:Y:S01]  /*258f0*/  @P1 IMAD.HI.U32 R4, R9, R4, RZ ;  /* 0x0000000409041227 */ /* 0x002fe200078e00ff */
[----:B------:R-:W-:-:S04]  /*25900*/  SHF.R.S32.HI R9, RZ, 0x1f, R8 ;  /* 0x0000001fff097819 */ /* 0x000fc80000011408 */
[----:B------:R-:W-:Y:S02]  /*25910*/  LEA.HI R9, R9, R8, RZ, 0x6 ;  /* 0x0000000809097211 */ /* 0x000fe400078f30ff */
[----:B--2---:R-:W-:Y:S02]  /*25920*/  @P1 SHF.R.U32.HI R2, RZ, R5, R4 ;  /* 0x00000005ff021219 */ /* 0x004fe40000011604 */
[----:B------:R-:W-:Y:S02]  /*25930*/  SHF.R.S32.HI R9, RZ, 0x6, R9 ;  /* 0x00000006ff097819 */ /* 0x000fe40000011409 */
[----:B------:R-:W-:Y:S02]  /*25940*/  IADD3 R2, R20, R2, RZ ;  /* 0x0000000214027210 */ /* 0x000fe40007ffe0ff */
        /* <DEDUP_REMOVED lines=13> */
.L_x_1674:
[----:B------:R-:W-:-:S13]  /*25a20*/  ISETP.NE.AND P0, PT, R3, 0x1, PT ;  /* 0x000000010300780c */ /* 0x000fda0003f05270 */
[----:B------:R-:W1:Y:S02]  /*25a30*/  @P0 LDC.64 R4, c[0x0][0x9e8] ;  /* 0x00027a00ff040b82 */ /* 0x000e640000000a00 */
[----:B-1----:R-:W-:-:S05]  /*25a40*/  @P0 IMAD.HI.U32 R4, R2, R4, RZ ;  /* 0x0000000402040227 */ /* 0x002fca00078e00ff */
[----:B------:R-:W-:-:S07]  /*25a50*/  @P0 SHF.R.U32.HI R2, RZ, R5, R4 ;  /* 0x00000005ff020219 */ /* 0x000fce0000011604 */
.L_x_1675:
[----:B------:R-:W-:Y:S05]  /*25a60*/  BSYNC B0 ;  /* 0x0000000000007941 */ /* 0x000fea0003800000 */
.L_x_1673:
[----:B------:R-:W-:-:S05]  /*25a70*/  IMAD R2, R2, R3, RZ ;  /* 0x0000000302027224 */ /* 0x000fca00078e02ff */
[----:B------:R-:W-:-:S07]  /*25a80*/  VIMNMX R6, R6, R2, !PT ;  /* 0x0000000206067248 */ /* 0x000fce0007fe0100 */
.L_x_1672:
[----:B------:R-:W-:Y:S01]  /*25a90*/  SHF.R.S32.HI R8, RZ, 0x1f, R6 ;  /* 0x0000001fff087819 */ /* 0x000fe20000011406 */
[----:B------:R-:W-:Y:S01]  /*25aa0*/  BSSY B0, `(.L_x_1676) ;  /* 0x0000028000007945 */ /* 0x000fe20003800000 */
[----:B------:R-:W-:Y:S01]  /*25ab0*/  LOP3.LUT R12, R17, 0xff, RZ, 0xc0, !PT ;  /* 0x000000ff110c7812 */ /* 0x000fe200078ec0ff */
[----:B------:R-:W-:Y:S01]  /*25ac0*/  IMAD.MOV.U32 R2, RZ, RZ, RZ ;  /* 0x000000ffff027224 */ /* 0x000fe200078e00ff */
[----:B------:R-:W-:Y:S02]  /*25ad0*/  LEA.HI R8, R8, R6, RZ, 0x6 ;  /* 0x0000000608087211 */ /* 0x000fe400078f30ff */
[----:B------:R-:W-:Y:S01]  /*25ae0*/  SHF.R.U32.HI R17, RZ, 0x10, R17 ;  /* 0x00000010ff117819 */ /* 0x000fe20000011611 */
[----:B------:R1:W-:Y:S01]  /*25af0*/  STL [R1+0x8], R12 ;  /* 0x0000080c01007387 */ /* 0x0003e20000100800 */
[----:B------:R-:W-:-:S04]  /*25b00*/  SHF.R.S32.HI R8, RZ, 0x6, R8 ;  /* 0x00000006ff087819 */ /* 0x000fc80000011408 */
[----:B------:R-:W-:-:S04]  /*25b10*/  VIMNMX R8, RZ, R8, !PT ;  /* 0x00000008ff087248 */ /* 0x000fc80007fe0100 */
[----:B------:R-:W-:-:S13]  /*25b20*/  ISETP.GT.AND P0, PT, R9, R8, PT ;  /* 0x000000080900720c */ /* 0x000fda0003f04270 */
[----:B-1----:R-:W-:Y:S05]  /*25b30*/  @!P0 BRA `(.L_x_1677) ;  /* 0x0000000000788947 */ /* 0x002fea0003800000 */
[----:B------:R-:W-:Y:S01]  /*25b40*/  ISETP.NE.AND P0, PT, R17, RZ, PT ;  /* 0x000000ff1100720c */ /* 0x000fe20003f05270 */
[----:B------:R-:W-:-:S03]  /*25b50*/  ULDC UR4, c[0x0][0x9f0] ;  /* 0x00027c0000047ab9 */ /* 0x000fc60000000800 */
[----:B------:R-:W-:-:S04]  /*25b60*/  SEL R3, R17, UR4, P0 ;  /* 0x0000000411037c07 */ /* 0x000fc80008000000 */
[----:B------:R-:W-:Y:S02]  /*25b70*/  IABS R4, R3 ;  /* 0x0000000300047213 */ /* 0x000fe40000000000 */
[----:B------:R-:W-:Y:S02]  /*25b80*/  IADD3 R2, R3, -0x1, R9 ;  /* 0xffffffff03027810 */ /* 0x000fe40007ffe009 */
[----:B------:R-:W1:Y:S03]  /*25b90*/  I2F.RP R6, R4 ;  /* 0x0000000400067306 */ /* 0x000e660000209400 */
[----:B------:R-:W-:-:S05]  /*25ba0*/  IMAD.IADD R2, R2, 0x1, -R8 ;  /* 0x0000000102027824 */ /* 0x000fca00078e0a08 */
[----:B------:R-:W-:-:S04]  /*25bb0*/  LOP3.LUT R5, R2, R3, RZ, 0x3c, !PT ;  /* 0x0000000302057212 */ /* 0x000fc800078e3cff */
[----:B------:R-:W-:Y:S01]  /*25bc0*/  ISETP.GE.AND P3, PT, R5, RZ, PT ;  /* 0x000000ff0500720c */ /* 0x000fe20003f66270 */
[----:B-1----:R-:W1:Y:S02]  /*25bd0*/  MUFU.RCP R6, R6 ;  /* 0x0000000600067308 */ /* 0x002e640000001000 */
[----:B-1----:R-:W-:-:S06]  /*25be0*/  VIADD R6, R6, 0xffffffe ;  /* 0x0ffffffe06067836 */ /* 0x002fcc0000000000 */
[----:B------:R1:W2:Y:S02]  /*25bf0*/  F2I.FTZ.U32.TRUNC.NTZ R7, R6 ;  /* 0x0000000600077305 */ /* 0x0002a4000021f000 */
[----:B-1----:R-:W-:Y:S02]  /*25c00*/  IMAD.MOV.U32 R6, RZ, RZ, RZ ;  /* 0x000000ffff067224 */ /* 0x002fe400078e00ff */
[----:B--2---:R-:W-:-:S04]  /*25c10*/  IMAD.MOV R5, RZ, RZ, -R7 ;  /* 0x000000ffff057224 */ /* 0x004fc800078e0a07 */
[----:B------:R-:W-:-:S04]  /*25c20*/  IMAD R5, R5, R4, RZ ;  /* 0x0000000405057224 */ /* 0x000fc800078e02ff */
        /* <DEDUP_REMOVED lines=15> */
.L_x_1677:
[----:B------:R-:W-:Y:S05]  /*25d20*/  BSYNC B0 ;  /* 0x0000000000007941 */ /* 0x000fea0003800000 */
.L_x_1676:
[-C--:B------:R-:W-:Y:S01]  /*25d30*/  IMAD R8, R12, R2.reuse, R8 ;  /* 0x000000020c087224 */ /* 0x080fe200078e0208 */
[----:B------:R-:W-:Y:S03]  /*25d40*/  BSSY B0, `(.L_x_1678) ;  /* 0x0000120000007945 */ /* 0x000fe60003800000 */
[C---:B------:R-:W-:Y:S01]  /*25d50*/  IMAD R3, R8.reuse, 0x40, -R10 ;  /* 0x0000004008037824 */ /* 0x040fe200078e0a0a */
[----:B------:R-:W-:-:S04]  /*25d60*/  VIADDMNMX R2, R8, R2, R9, PT ;  /* 0x0000000208027246 */ /* 0x000fc80003800109 */
[----:B------:R-:W-:Y:S01]  /*25d70*/  VIMNMX R3, RZ, R3, !PT ;  /* 0x00000003ff037248 */ /* 0x000fe20007fe0100 */
[----:B------:R-:W-:-:S05]  /*25d80*/  IMAD R10, R2, 0x40, -R10 ;  /* 0x00000040020a7824 */ /* 0x000fca00078e0a0a */
[----:B------:R-:W-:-:S04]  /*25d90*/  VIMNMX R11, R10, R11, PT ;  /* 0x0000000b0a0b7248 */ /* 0x000fc80003fe0100 */
[----:B------:R-:W-:Y:S02]  /*25da0*/  ISETP.GT.AND P0, PT, R11, R3, PT ;  /* 0x000000030b00720c */ /* 0x000fe40003f04270 */
[----:B------:R-:W-:-:S05]  /*25db0*/  SHF.R.U32.HI R3, RZ, 0x6, R3 ;  /* 0x00000006ff037819 */ /* 0x000fca0000011603 */
[----:B------:R-:W-:-:S06]  /*25dc0*/  IMAD.MOV.U32 R8, RZ, RZ, R3 ;  /* 0x000000ffff087224 */ /* 0x000fcc00078e0003 */
[----:B------:R-:W-:-:S05]  /*25dd0*/  @P0 VIADD R11, R11, 0x3f ;  /* 0x0000003f0b0b0836 */ /* 0x000fca0000000000 */
[----:B------:R-:W-:-:S04]  /*25de0*/  @P0 SHF.R.S32.HI R2, RZ, 0x1f, R11 ;  /* 0x0000001fff020819 */ /* 0x000fc8000001140b */
        /* <DEDUP_REMOVED lines=8> */
[----:B------:R-:W1:Y:S02]  /*25e70*/  S2R R4, SR_TID.X ;  /* 0x0000000000047919 */ /* 0x000e640000002100 */
[----:B-1----:R-:W-:-:S04]  /*25e80*/  SHF.R.U32.HI R4, RZ, 0x5, R4 ;  /* 0x00000005ff047819 */ /* 0x002fc80000011604 */
[----:B------:R-:W-:-:S05]  /*25e90*/  LOP3.LUT R4, R4, 0x3, RZ, 0xc0, !PT ;  /* 0x0000000304047812 */ /* 0x000fca00078ec0ff */
[----:B------:R1:W2:Y:S02]  /*25ea0*/  SHFL.IDX PT, R14, R4, RZ, 0x1f ;  /* 0x00001fff040e7589 */ /* 0x0002a400000e0000 */
.L_x_2030:
[----:B--2---:R-:W-:Y:S02]  /*25eb0*/  ISETP.NE.AND P0, PT, R14, RZ, PT ;  /* 0x000000ff0e00720c */ /* 0x004fe40003f05270 */
[----:B------:R-:W-:-:S11]  /*25ec0*/  PLOP3.LUT P6, PT, PT, PT, PT, 0x8, 0x0 ;  /* 0x000000000000781c */ /* 0x000fd60003fce170 */
[----:B------:R-:W-:Y:S05]  /*25ed0*/  @P0 BRA `(.L_x_1681) ;  /* 0x00000000000c0947 */ /* 0x000fea0003800000 */
[----:B------:R-:W-:-:S03]  /*25ee0*/  UMOV UR4, 0xffffffff ;  /* 0xffffffff00047882 */ /* 0x000fc60000000000 */
[----:B------:R-:W-:Y:S05]  /*25ef0*/  BRA.DIV UR4, `(.L_x_1682) ;  /* 0x000000be04fc7947 */ /* 0x000fea000b800000 */
[----:B------:R-:W-:-:S13]  /*25f00*/  ELECT P6, URZ, PT ;  /* 0x00000000003f782f */ /* 0x000fda00038c0000 */
.L_x_1681:
[----:B-1----:R-:W2:Y:S01]  /*25f10*/  LDL R4, [R1+0x60] ;  /* 0x0000600001047983 */ /* 0x002ea20000100800 */
[----:B------:R-:W-:Y:S01]  /*25f20*/  BSSY B1, `(.L_x_1683) ;  /* 0x0000008000017945 */ /* 0x000fe20003800000 */
[----:B--2---:R-:W-:-:S05]  /*25f30*/  VIADD R4, R4, 0x1 ;  /* 0x0000000104047836 */ /* 0x004fca0000000000 */
[----:B------:R-:W-:-:S04]  /*25f40*/  LEA.HI R5, R4, R4, RZ, 0x1 ;  /* 0x0000000404057211 */ /* 0x000fc800078f08ff */
[----:B------:R-:W-:-:S05]  /*25f50*/  LOP3.LUT R5, R5, 0xfffffffe, RZ, 0xc0, !PT ;  /* 0xfffffffe05057812 */ /* 0x000fca00078ec0ff */
[----:B------:R-:W-:-:S05]  /*25f60*/  IMAD.IADD R4, R4, 0x1, -R5 ;  /* 0x0000000104047824 */ /* 0x000fca00078e0a05 */
[----:B------:R-:W-:-:S04]  /*25f70*/  SHF.L.U32 R4, R4, 0x1f, RZ ;  /* 0x0000001f04047819 */ /* 0x000fc800000006ff */
[----:B------:R-:W1:Y:S02]  /*25f80*/  SYNCS.PHASECHK.TRANS64.TRYWAIT P0, [R18+URZ+0x28420], R4 ;  /* 0x02842004120075a7 */ /* 0x000e64000800017f */
[----:B-1----:R-:W-:Y:S05]  /*25f90*/  @!P0 BRA `(.L_x_1684) ;  /* 0x000000bc00f48947 */ /* 0x002fea0003800000 */
.L_x_2033:
[----:B------:R-:W-:Y:S05]  /*25fa0*/  BSYNC B1 ;  /* 0x0000000000017941 */ /* 0x000fea0003800000 */
.L_x_1683:
[----:B------:R-:W-:Y:S04]  /*25fb0*/  BSSY B1, `(.L_x_1685) ;  /* 0x000006f000017945 */ /* 0x000fe80003800000 */
[----:B------:R-:W-:Y:S05]  /*25fc0*/  @!P6 BRA `(.L_x_1686) ;  /* 0x0000000400b4e947 */ /* 0x000fea0003800000 */
[----:B------:R-:W2:Y:S04]  /*25fd0*/  LDL R7, [R1+0x1c] ;  /* 0x00001c0001077983 */ /* 0x000ea80000100800 */
[----:B------:R-:W3:Y:S01]  /*25fe0*/  LDL R6, [R1+0x24] ;  /* 0x0000240001067983 */ /* 0x000ee20000100800 */
[----:B------:R-:W4:Y:S01]  /*25ff0*/  S2R R5, SR_TID.X ;  /* 0x0000000000057919 */ /* 0x000f220000002100 */
[----:B------:R-:W-:Y:S01]  /*26000*/  BSSY B2, `(.L_x_1687) ;  /* 0x0000007000027945 */ /* 0x000fe20003800000 */
[----:B----4-:R-:W-:-:S04]  /*26010*/  LOP3.LUT R5, R5, 0x7f, RZ, 0xc0, !PT ;  /* 0x0000007f05057812 */ /* 0x010fc800078ec0ff */
[----:B------:R-:W-:Y:S01]  /*26020*/  ISETP.NE.AND P1, PT, R5, RZ, PT ;  /* 0x000000ff0500720c */ /* 0x000fe20003f25270 */
[----:B--2---:R-:W-:Y:S01]  /*26030*/  IMAD R7, R7, 0x8, R18 ;  /* 0x0000000807077824 */ /* 0x004fe200078e0212 */
[----:B---3--:R-:W-:-:S04]  /*26040*/  SHF.L.U32 R10, R6, 0x1f, RZ ;  /* 0x0000001f060a7819 */ /* 0x008fc800000006ff */
[----:B------:R-:W2:Y:S02]  /*26050*/  SYNCS.PHASECHK.TRANS64.TRYWAIT P0, [R7+URZ+0x284a0], R10 ;  /* 0x0284a00a070075a7 */ /* 0x000ea4000800017f */
[----:B--2---:R-:W-:Y:S05]  /*26060*/  @!P0 BRA `(.L_x_1688) ;  /* 0x000000bc00d48947 */ /* 0x004fea0003800000 */
.L_x_2034:
[----:B------:R-:W-:Y:S05]  /*26070*/  BSYNC B2 ;  /* 0x0000000000027941 */ /* 0x000fea0003800000 */
.L_x_1687:
[----:B------:R-:W-:Y:S04]  /*26080*/  BSSY B2, `(.L_x_1689) ;  /* 0x0000009000027945 */ /* 0x000fe80003800000 */
[----:B------:R-:W-:Y:S05]  /*26090*/  @P1 BRA `(.L_x_1690) ;  /* 0x00000000001c1947 */ /* 0x000fea0003800000 */
[----:B-1----:R-:W1:Y:S02]  /*260a0*/  S2R R4, SR_TID.X ;  /* 0x0000000000047919 */ /* 0x002e640000002100 */
[----:B-1----:R-:W-:Y:S01]  /*260b0*/  LOP3.LUT R5, R4, 0x1f, RZ, 0xc0, !PT ;  /* 0x0000001f04057812 */ /* 0x002fe200078ec0ff */
[----:B------:R-:W-:-:S03]  /*260c0*/  IMAD.MOV.U32 R4, RZ, RZ, 0x4000 ;  /* 0x00004000ff047424 */ /* 0x000fc600078e00ff */
[----:B------:R-:W-:Y:S01]  /*260d0*/  ISETP.NE.AND P0, PT, R5, RZ, PT ;  /* 0x000000ff0500720c */ /* 0x000fe20003f05270 */
[----:B------:R3:W-:-:S12]  /*260e0*/  SYNCS.ARRIVE.TRANS64 RZ, [R7+URZ+0x28490], R4 ;  /* 0x0284900407ff79a7 */ /* 0x0007d8000800003f */
[----:B---3--:R-:W-:Y:S05]  /*260f0*/  @!P0 BRA `(.L_x_1690) ;  /* 0x0000000000048947 */ /* 0x008fea0003800000 */
[----:B------:R-:W-:Y:S01]  /*26100*/  BPT.TRAP 0x1 ;  /* 0x000000040000795c */ /* 0x000fe20000300000 */
.L_x_1690:
[----:B------:R-:W-:Y:S05]  /*26110*/  BSYNC B2 ;  /* 0x0000000000027941 */ /* 0x000fea0003800000 */
.L_x_1689:
[----:B-1----:R-:W3:Y:S01]  /*26120*/  LDL R4, [R1+0x1c] ;  /* 0x00001c0001047983 */ /* 0x002ee20000100800 */
[----:B------:R-:W-:Y:S01]  /*26130*/  IMAD.MOV.U32 R13, RZ, RZ, RZ ;  /* 0x000000ffff0d7224 */ /* 0x000fe200078e00ff */
[----:B------:R-:W-:Y:S01]  /*26140*/  UIADD3 UR4, UP0, UR42, 0x570, URZ ;  /* 0x000005702a047890 */ /* 0x000fe2000ff1e03f */
[----:B------:R-:W-:Y:S01]  /*26150*/  IMAD R5, R8, 0x40, R0 ;  /* 0x0000004008057824 */ /* 0x000fe200078e0200 */
[----:B------:R-:W-:Y:S01]  /*26160*/  PLOP3.LUT P0, PT, PT, PT, PT, 0x80, 0x0 ;  /* 0x000000000000781c */ /* 0x000fe20003f0f070 */
[----:B------:R-:W-:Y:S01]  /*26170*/  UMOV UR6, 0x0 ;  /* 0x0000000000067882 */ /* 0x000fe20000000000 */
[----:B------:R-:W-:Y:S01]  /*26180*/  R2UR UR10, R13 ;  /* 0x000000000d0a72ca */ /* 0x000fe200000e0000 */
[----:B------:R-:W-:Y:S01]  /*26190*/  VIADD R5, R5, 0xffffffc0 ;  /* 0xffffffc005057836 */ /* 0x000fe20000000000 */
[----:B------:R-:W-:Y:S01]  /*261a0*/  UIADD3.X UR5, URZ, UR43, URZ, UP0, !UPT ;  /* 0x0000002b3f057290 */ /* 0x000fe200087fe43f */
[----:B------:R-:W-:Y:S01]  /*261b0*/  UMOV UR7, 0x12f00000 ;  /* 0x12f0000000077882 */ /* 0x000fe20000000000 */
[----:B---3--:R-:W-:-:S02]  /*261c0*/  IMAD R9, R4, 0x4000, R18 ;  /* 0x0000400004097824 */ /* 0x008fc400078e0212 */
[----:B------:R-:W-:Y:S02]  /*261d0*/  VIADD R4, R7, 0x28490 ;  /* 0x0002849007047836 */ /* 0x000fe40000000000 */
[----:B------:R-:W-:-:S07]  /*261e0*/  VIADD R6, R9, 0x20000 ;  /* 0x0002000009067836 */ /* 0x000fce0000000000 */
.L_x_1691:
        /* <DEDUP_REMOVED lines=16> */
.L_x_1692:
        /* <DEDUP_REMOVED lines=13> */
.L_x_2035:
[----:B------:R-:W-:Y:S05]  /*263c0*/  BSYNC B2 ;  /* 0x0000000000027941 */ /* 0x000fea0003800000 */
.L_x_1693:
[----:B------:R-:W-:Y:S01]  /*263d0*/  BSSY B2, `(.L_x_1695) ;  /* 0x000000b000027945 */ /* 0x000fe20003800000 */
[----:B-12---:R-:W-:Y:S01]  /*263e0*/  IMAD.MOV.U32 R10, RZ, RZ, 0x0 ;  /* 0x00000000ff0a7424 */ /* 0x006fe200078e00ff */
[----:B------:R-:W-:Y:S02]  /*263f0*/  MOV R11, 0x12f00000 ;  /* 0x12f00000000b7802 */ /* 0x000fe40000000f00 */
        /* <DEDUP_REMOVED lines=8> */
.L_x_1696:
[----:B------:R-:W-:Y:S05]  /*26480*/  BSYNC B2 ;  /* 0x0000000000027941 */ /* 0x000fea0003800000 */
.L_x_1695:
        /* <DEDUP_REMOVED lines=8> */
.L_x_1697:
        /* <DEDUP_REMOVED lines=15> */
.L_x_1698:
        /* <DEDUP_REMOVED lines=10> */
.L_x_1686:
[----:B------:R-:W-:Y:S05]  /*266a0*/  BSYNC B1 ;  /* 0x0000000000017941 */ /* 0x000fea0003800000 */
.L_x_1685:
[----:B------:R-:W1:Y:S04]  /*266b0*/  LDL.LU R9, [R1+0x1c] ;  /* 0x00001c0001097983 */ /* 0x000e680000300800 */
[----:B------:R-:W2:Y:S01]  /*266c0*/  LDL.LU R7, [R1+0x24] ;  /* 0x0000240001077983 */ /* 0x000ea20000300800 */
[----:B------:R-:W-:Y:S01]  /*266d0*/  PLOP3.LUT P0, PT, PT, PT, PT, 0x8, 0x0 ;  /* 0x000000000000781c */ /* 0x000fe20003f0e170 */
[----:B-1----:R-:W-:Y:S02]  /*266e0*/  VIADD R4, R9, 0x1 ;  /* 0x0000000109047836 */ /* 0x002fe40000000000 */
[----:B------:R-:W-:-:S03]  /*266f0*/  VIADD R9, R8, 0xfffffffe ;  /* 0xfffffffe08097836 */ /* 0x000fc60000000000 */
[C---:B------:R-:W-:Y:S02]  /*26700*/  ISETP.NE.AND P1, PT, R4.reuse, 0x2, PT ;  /* 0x000000020400780c */ /* 0x040fe40003f25270 */
[----:B------:R-:W-:Y:S02]  /*26710*/  ISETP.GE.AND P2, PT, R9, R3, PT ;  /* 0x000000030900720c */ /* 0x000fe40003f46270 */
[----:B------:R-:W-:Y:S02]  /*26720*/  SEL R5, RZ, 0x1, P1 ;  /* 0x00000001ff057807 */ /* 0x000fe40000800000 */
[----:B------:R-:W-:Y:S02]  /*26730*/  SEL R4, R4, RZ, P1 ;  /* 0x000000ff04047207 */ /* 0x000fe40000800000 */
[----:B--2---:R-:W-:-:S03]  /*26740*/  LOP3.LUT R7, R7, R5, RZ, 0x3c, !PT ;  /* 0x0000000507077212 */ /* 0x004fc600078e3cff */
[----:B------:R1:W-:Y:S04]  /*26750*/  STL [R1+0x1c], R4 ;  /* 0x00001c0401007387 */ /* 0x0003e80000100800 */
[----:B------:R1:W-:Y:S01]  /*26760*/  STL [R1+0x24], R7 ;  /* 0x0000240701007387 */ /* 0x0003e20000100800 */
[----:B------:R-:W-:Y:S05]  /*26770*/  @!P2 BRA `(.L_x_1679) ;  /* 0x0000000400f0a947 */ /* 0x000fea0003800000 */
.L_x_1713:
[----:B------:R-:W-:Y:S05]  /*26780*/  YIELD ;  /* 0x0000000000007946 */ /* 0x000fea0003800000 */
[----:B------:R-:W-:Y:S04]  /*26790*/  BSSY B1, `(.L_x_1699) ;  /* 0x000006e000017945 */ /* 0x000fe80003800000 */
[----:B--2---:R-:W-:Y:S05]  /*267a0*/  @!P6 BRA `(.L_x_1700) ;  /* 0x0000000400b0e947 */ /* 0x004fea0003800000 */
[----:B------:R-:W2:Y:S04]  /*267b0*/  LDL R6, [R1+0x1c] ;  /* 0x00001c0001067983 */ /* 0x000ea80000100800 */
[----:B------:R-:W3:Y:S01]  /*267c0*/  LDL R5, [R1+0x24] ;  /* 0x0000240001057983 */ /* 0x000ee20000100800 */
[----:B-1----:R-:W1:Y:S01]  /*267d0*/  S2R R4, SR_TID.X ;  /* 0x0000000000047919 */ /* 0x002e620000002100 */
[----:B------:R-:W-:Y:S01]  /*267e0*/  BSSY B2, `(.L_x_1701) ;  /* 0x0000007000027945 */ /* 0x000fe20003800000 */
[----:B-1----:R-:W-:-:S04]  /*267f0*/  LOP3.LUT R4, R4, 0x7f, RZ, 0xc0, !PT ;  /* 0x0000007f04047812 */ /* 0x002fc800078ec0ff */
[----:B------:R-:W-:Y:S01]  /*26800*/  ISETP.NE.AND P2, PT, R4, RZ, PT ;  /* 0x000000ff0400720c */ /* 0x000fe20003f45270 */
[----:B--2---:R-:W-:Y:S01]  /*26810*/  IMAD R8, R6, 0x8, R18 ;  /* 0x0000000806087824 */ /* 0x004fe200078e0212 */
[----:B---3--:R-:W-:-:S04]  /*26820*/  SHF.L.U32 R7, R5, 0x1f, RZ ;  /* 0x0000001f05077819 */ /* 0x008fc800000006ff */
[----:B------:R-:W1:Y:S02]  /*26830*/  SYNCS.PHASECHK.TRANS64.TRYWAIT P1, [R8+URZ+0x284a0], R7 ;  /* 0x0284a007080075a7 */ /* 0x000e64000802017f */
[----:B-1----:R-:W-:Y:S05]  /*26840*/  @!P1 BRA `(.L_x_1702) ;  /* 0x000000b800049947 */ /* 0x002fea0003800000 */
.L_x_2036:
[----:B------:R-:W-:Y:S05]  /*26850*/  BSYNC B2 ;  /* 0x0000000000027941 */ /* 0x000fea0003800000 */
.L_x_1701:
        /* <DEDUP_REMOVED lines=9> */
.L_x_1704:
[----:B------:R-:W-:Y:S05]  /*268f0*/  BSYNC B2 ;  /* 0x0000000000027941 */ /* 0x000fea0003800000 */
.L_x_1703:
[----:B------:R-:W2:Y:S01]  /*26900*/  LDL R4, [R1+0x1c] ;  /* 0x00001c0001047983 */ /* 0x000ea20000100800 */
[----:B------:R-:W-:Y:S01]  /*26910*/  IMAD.MOV.U32 R12, RZ, RZ, RZ ;  /* 0x000000ffff0c7224 */ /* 0x000fe200078e00ff */
[----:B------:R-:W-:Y:S01]  /*26920*/  UIADD3 UR4, UP0, UR42, 0x570, URZ ;  /* 0x000005702a047890 */ /* 0x000fe2000ff1e03f */
[----:B------:R-:W-:Y:S01]  /*26930*/  PLOP3.LUT P1, PT, PT, PT, PT, 0x80, 0x0 ;  /* 0x000000000000781c */ /* 0x000fe20003f2f070 */
[----:B------:R-:W-:Y:S01]  /*26940*/  IMAD R5, R9, 0x40, R0 ;  /* 0x0000004009057824 */ /* 0x000fe200078e0200 */
[----:B------:R-:W-:Y:S01]  /*26950*/  UMOV UR6, 0x0 ;  /* 0x0000000000067882 */ /* 0x000fe20000000000 */
[----:B------:R-:W-:Y:S01]  /*26960*/  R2UR UR10, R12 ;  /* 0x000000000c0a72ca */ /* 0x000fe200000e0000 */
[----:B------:R-:W-:Y:S01]  /*26970*/  UIADD3.X UR5, URZ, UR43, URZ, UP0, !UPT ;  /* 0x0000002b3f057290 */ /* 0x000fe200087fe43f */
[----:B------:R-:W-:Y:S01]  /*26980*/  UMOV UR7, 0x12f00000 ;  /* 0x12f0000000077882 */ /* 0x000fe20000000000 */
[----:B--2---:R-:W-:Y:S02]  /*26990*/  IMAD R6, R4, 0x4000, R18 ;  /* 0x0000400004067824 */ /* 0x004fe400078e0212 */
[----:B------:R-:W-:-:S02]  /*269a0*/  VIADD R4, R8, 0x28490 ;  /* 0x0002849008047836 */ /* 0x000fc40000000000 */
[----:B------:R-:W-:-:S08]  /*269b0*/  VIADD R10, R6, 0x20000 ;  /* 0x00020000060a7836 */ /* 0x000fd00000000000 */
.L_x_1705:
        /* <DEDUP_REMOVED lines=10> */
[----:B------:R-:W-:Y:S01]  /*26a60*/  IMAD.MOV.U32 R13, RZ, RZ, 0x80 ;  /* 0x00000080ff0d7424 */ /* 0x000fe200078e00ff */
[----:B------:R-:W-:Y:S01]  /*26a70*/  PLOP3.LUT P1, PT, PT, PT, PT, 0x80, 0x0 ;  /* 0x000000000000781c */ /* 0x000fe20003f2f070 */
[----:B------:R-:W-:Y:S01]  /*26a80*/  VIADD R10, R6, 0x22000 ;  /* 0x00022000060a7836 */ /* 0x000fe20000000000 */
[----:B------:R-:W-:Y:S01]  /*26a90*/  UMOV UR6, 0x0 ;  /* 0x0000000000067882 */ /* 0x000fe20000000000 */
[----:B------:R-:W-:Y:S01]  /*26aa0*/  UMOV UR7, 0x12f00000 ;  /* 0x12f0000000077882 */ /* 0x000fe20000000000 */
[----:B------:R-:W-:-:S15]  /*26ab0*/  R2UR UR10, R13 ;  /* 0x000000000d0a72ca */ /* 0x000fde00000e0000 */
.L_x_1706:
        /* <DEDUP_REMOVED lines=13> */
.L_x_2037:
[----:B------:R-:W-:Y:S05]  /*26b90*/  BSYNC B2 ;  /* 0x0000000000027941 */ /* 0x000fea0003800000 */
.L_x_1707:
[----:B------:R-:W-:Y:S01]  /*26ba0*/  BSSY B2, `(.L_x_1709) ;  /* 0x000000b000027945 */ /* 0x000fe20003800000 */
[----:B------:R-:W-:Y:S02]  /*26bb0*/  IMAD.MOV.U32 R10, RZ, RZ, 0x0 ;  /* 0x00000000ff0a7424 */ /* 0x000fe400078e00ff */
[----:B------:R-:W-:Y:S01]  /*26bc0*/  IMAD.MOV.U32 R11, RZ, RZ, 0x12f00000 ;  /* 0x12f00000ff0b7424 */ /* 0x000fe200078e00ff */
[----:B------:R-:W-:Y:S06]  /*26bd0*/  @P2 BRA `(.L_x_1710) ;  /* 0x00000000001c2947 */ /* 0x000fec0003800000 */
[----:B------:R-:W3:Y:S02]  /*26be0*/  S2R R4, SR_TID.X ;  /* 0x0000000000047919 */ /* 0x000ee40000002100 */
[----:B---3--:R-:W-:Y:S01]  /*26bf0*/  LOP3.LUT R14, R4, 0x1f, RZ, 0xc0, !PT ;  /* 0x0000001f040e7812 */ /* 0x008fe200078ec0ff */
[----:B------:R-:W-:-:S03]  /*26c00*/  IMAD.MOV.U32 R4, RZ, RZ, 0x4000 ;  /* 0x00004000ff047424 */ /* 0x000fc600078e00ff */
[----:B------:R-:W-:Y:S01]  /*26c10*/  ISETP.NE.AND P1, PT, R14, RZ, PT ;  /* 0x000000ff0e00720c */ /* 0x000fe20003f25270 */
[----:B------:R3:W-:-:S12]  /*26c20*/  SYNCS.ARRIVE.TRANS64 RZ, [R8+URZ+0x284b0], R4 ;  /* 0x0284b00408ff79a7 */ /* 0x0007d8000800003f */
[----:B---3--:R-:W-:Y:S05]  /*26c30*/  @!P1 BRA `(.L_x_1710) ;  /* 0x0000000000049947 */ /* 0x008fea0003800000 */
[----:B------:R-:W-:Y:S01]  /*26c40*/  BPT.TRAP 0x1 ;  /* 0x000000040000795c */ /* 0x000fe20000300000 */
.L_x_1710:
[----:B------:R-:W-:Y:S05]  /*26c50*/  BSYNC B2 ;  /* 0x0000000000027941 */ /* 0x000fea0003800000 */
.L_x_1709:
        /* <DEDUP_REMOVED lines=8> */
.L_x_1711:
        /* <DEDUP_REMOVED lines=15> */
.L_x_1712:
        /* <DEDUP_REMOVED lines=10> */
.L_x_1700:
[----:B------:R-:W-:Y:S05]  /*26e70*/  BSYNC B1 ;  /* 0x0000000000017941 */ /* 0x000fea0003800000 */
.L_x_1699:
[----:B-1----:R-:W2:Y:S04]  /*26e80*/  LDL.LU R4, [R1+0x1c] ;  /* 0x00001c0001047983 */ /* 0x002ea80000300800 */
        /* <DEDUP_REMOVED lines=11> */
.L_x_1679:
[----:B------:R-:W-:Y:S05]  /*26f40*/  BSYNC B0 ;  /* 0x0000000000007941 */ /* 0x000fea0003800000 */
.L_x_1678:
[----:B-12---:R-:W2:Y:S01]  /*26f50*/  LDL R7, [R1+0x4] ;  /* 0x0000040001077983 */ /* 0x006ea20000100800 */
[----:B------:R-:W1:Y:S01]  /*26f60*/  LDC R0, c[0x0][0x448] ;  /* 0x00011200ff007b82 */ /* 0x000e620000000800 */
[----:B------:R-:W-:Y:S07]  /*26f70*/  @!P0 WARPSYNC.ALL ;  /* 0x0000000000008948 */ /* 0x000fee0003800000 */
[----:B------:R-:W-:Y:S01]  /*26f80*/  @!P0 BAR.SYNC.DEFER_BLOCKING 0xc, 0x180 ;  /* 0x0306000000008b1d */ /* 0x000fe20000010000 */
[----:B-1----:R-:W-:-:S13]  /*26f90*/  ISETP.NE.AND P1, PT, R0, 0x1, PT ;  /* 0x000000010000780c */ /* 0x002fda0003f25270 */
[----:B------:R-:W1:Y:S08]  /*26fa0*/  @P1 LDC R2, c[0x0][0x44c] ;  /* 0x00011300ff021b82 */ /* 0x000e700000000800 */
[----:B------:R-:W3:Y:S01]  /*26fb0*/  @P1 LDC R3, c[0x0][0x450] ;  /* 0x00011400ff031b82 */ /* 0x000ee20000000800 */
[----:B--2---:R-:W-:-:S04]  /*26fc0*/  VIADD R0, R7, 0x7f ;  /* 0x0000007f07007836 */ /* 0x004fc80000000000 */
[----:B-1----:R-:W-:-:S04]  /*26fd0*/  @P1 IMAD.HI.U32 R2, R0, R2, RZ ;  /* 0x0000000200021227 */ /* 0x002fc800078e00ff */
[----:B------:R-:W-:Y:S01]  /*26fe0*/  IMAD.MOV.U32 R6, RZ, RZ, R0 ;  /* 0x000000ffff067224 */ /* 0x000fe200078e0000 */
[----:B---3--:R-:W-:Y:S02]  /*26ff0*/  @P1 SHF.R.U32.HI R6, RZ, R3, R2 ;  /* 0x00000003ff061219 */ /* 0x008fe40000011602 */
[----:B------:R-:W1:Y:S03]  /*27000*/  LDC.64 R2, c[0x0][0x9e0] ;  /* 0x00027800ff027b82 */ /* 0x000e660000000a00 */
[----:B------:R-:W-:Y:S01]  /*27010*/  IMAD.IADD R6, R19, 0x1, R6 ;  /* 0x0000000113067824 */ /* 0x000fe200078e0206 */
[----:B-1----:R-:W-:-:S03]  /*27020*/  ISETP.GE.AND P2, PT, R3, 0x1, PT ;  /* 0x000000010300780c */ /* 0x002fc60003f46270 */
[----:B------:R-:W-:-:S10]  /*27030*/  IMAD.IADD R2, R6, 0x1, R2 ;  /* 0x0000000106027824 */ /* 0x000fd400078e0202 */
[----:B------:R-:W-:Y:S05]  /*27040*/  @!P2 BRA `(.L_x_1714) ;  /* 0x000000000048a947 */ /* 0x000fea0003800000 */
        /* <DEDUP_REMOVED lines=11> */
.L_x_1716:
[----:B------:R-:W-:-:S13]  /*27100*/  ISETP.NE.AND P0, PT, R3, 0x1, PT ;  /* 0x000000010300780c */ /* 0x000fda0003f05270 */
[----:B------:R-:W1:Y:S02]  /*27110*/  @P0 LDC.64 R4, c[0x0][0x9e8] ;  /* 0x00027a00ff040b82 */ /* 0x000e640000000a00 */
[----:B-1----:R-:W-:-:S05]  /*27120*/  @P0 IMAD.HI.U32 R4, R0, R4, RZ ;  /* 0x0000000400040227 */ /* 0x002fca00078e00ff */
[----:B------:R-:W-:-:S07]  /*27130*/  @P0 SHF.R.U32.HI R0, RZ, R5, R4 ;  /* 0x00000005ff000219 */ /* 0x000fce0000011604 */
.L_x_1717:
[----:B------:R-:W-:Y:S05]  /*27140*/  BSYNC B0 ;  /* 0x0000000000007941 */ /* 0x000fea0003800000 */
.L_x_1715:
[----:B------:R-:W-:-:S05]  /*27150*/  IMAD R0, R0, R3, R3 ;  /* 0x0000000300007224 */ /* 0x000fca00078e0203 */
[----:B------:R-:W-:-:S07]  /*27160*/  VIMNMX R2, R2, R0, PT ;  /* 0x0000000002027248 */ /* 0x000fce0003fe0100 */
.L_x_1714:
[----:B------:R-:W-:Y:S01]  /*27170*/  IADD3 R2, R2, 0x3f, RZ ;  /* 0x0000003f02027810 */ /* 0x000fe20007ffe0ff */
[----:B------:R-:W1:Y:S01]  /*27180*/  @P1 LDC R4, c[0x0][0x450] ;  /* 0x00011400ff041b82 */ /* 0x000e620000000800 */
[----:B------:R-:W-:Y:S01]  /*27190*/  IMAD.MOV.U32 R0, RZ, RZ, R7 ;  /* 0x000000ffff007224 */ /* 0x000fe200078e0007 */
[----:B------:R-:W-:Y:S01]  /*271a0*/  ULDC UR4, c[0x0][0x9dc] ;  /* 0x0002770000047ab9 */ /* 0x000fe20000000800 */
[----:B------:R-:W-:-:S04]  /*271b0*/  SHF.R.S32.HI R6, RZ, 0x1f, R2 ;  /* 0x0000001fff067819 */ /* 0x000fc80000011402 */
[----:B------:R-:W-:Y:S02]  /*271c0*/  LEA.HI R6, R6, R2, RZ, 0x6 ;  /* 0x0000000206067211 */ /* 0x000fe400078f30ff */
[----:B------:R-:W2:Y:S02]  /*271d0*/  @P1 LDC R2, c[0x0][0x44c] ;  /* 0x00011300ff021b82 */ /* 0x000ea40000000800 */
[----:B------:R-:W-:-:S04]  /*271e0*/  SHF.R.S32.HI R6, RZ, 0x6, R6 ;  /* 0x00000006ff067819 */ /* 0x000fc80000011406 */
[----:B------:R-:W-:Y:S01]  /*271f0*/  VIMNMX R6, R21, R6, PT ;  /* 0x0000000615067248 */ /* 0x000fe20003fe0100 */
[----:B--2---:R-:W-:-:S05]  /*27200*/  @P1 IMAD.HI.U32 R2, R7, R2, RZ ;  /* 0x0000000207021227 */ /* 0x004fca00078e00ff */
[----:B-1----:R-:W-:-:S05]  /*27210*/  @P1 SHF.R.U32.HI R0, RZ, R4, R2 ;  /* 0x00000004ff001219 */ /* 0x002fca0000011602 */
[----:B------:R-:W-:-:S04]  /*27220*/  IMAD.IADD R0, R20, 0x1, R0 ;  /* 0x0000000114007824 */ /* 0x000fc800078e0200 */
        /* <DEDUP_REMOVED lines=12> */
.L_x_1720:
[----:B------:R-:W-:-:S13]  /*272f0*/  ISETP.NE.AND P0, PT, R3, 0x1, PT ;  /* 0x000000010300780c */ /* 0x000fda0003f05270 */
[----:B------:R-:W1:Y:S02]  /*27300*/  @P0 LDC.64 R4, c[0x0][0x9e8] ;  /* 0x00027a00ff040b82 */ /* 0x000e640000000a00 */
[----:B-1----:R-:W-:-:S05]  /*27310*/  @P0 IMAD.HI.U32 R4, R0, R4, RZ ;  /* 0x0000000400040227 */ /* 0x002fca00078e00ff */
[----:B------:R-:W-:-:S07]  /*27320*/  @P0 SHF.R.U32.HI R0, RZ, R5, R4 ;  /* 0x00000005ff000219 */ /* 0x000fce0000011604 */
.L_x_1721:
[----:B------:R-:W-:Y:S05]  /*27330*/  BSYNC B0 ;  /* 0x0000000000007941 */ /* 0x000fea0003800000 */
.L_x_1719:
[----:B------:R-:W-:-:S05]  /*27340*/  IMAD R0, R0, R3, RZ ;  /* 0x0000000300007224 */ /* 0x000fca00078e02ff */
[----:B------:R-:W-:-:S07]  /*27350*/  VIMNMX R2, R2, R0, !PT ;  /* 0x0000000002027248 */ /* 0x000fce0007fe0100 */
.L_x_1718:
[----:B------:R-:W-:Y:S01]  /*27360*/  ISETP.NE.AND P1, PT, R17, RZ, PT ;  /* 0x000000ff1100720c */ /* 0x000fe20003f25270 */
[----:B------:R-:W-:Y:S01]  /*27370*/  BSSY B0, `(.L_x_1722) ;  /* 0x0000025000007945 */ /* 0x000fe20003800000 */
[----:B------:R-:W-:Y:S01]  /*27380*/  SHF.R.S32.HI R4, RZ, 0x1f, R2 ;  /* 0x0000001fff047819 */ /* 0x000fe20000011402 */
[----:B------:R-:W-:-:S03]  /*27390*/  IMAD.MOV.U32 R0, RZ, RZ, RZ ;  /* 0x000000ffff007224 */ /* 0x000fc600078e00ff */
[----:B------:R-:W-:-:S04]  /*273a0*/  LEA.HI R4, R4, R2, RZ, 0x6 ;  /* 0x0000000204047211 */ /* 0x000fc800078f30ff */
[----:B------:R-:W-:-:S03]  /*273b0*/  SHF.R.S32.HI R4, RZ, 0x6, R4 ;  /* 0x00000006ff047819 */ /* 0x000fc60000011404 */
[----:B------:R-:W1:Y:S01]  /*273c0*/  @!P1 LDC R17, c[0x0][0x9f0] ;  /* 0x00027c00ff119b82 */ /* 0x000e620000000800 */
[----:B------:R-:W-:-:S04]  /*273d0*/  VIMNMX R4, RZ, R4, !PT ;  /* 0x00000004ff047248 */ /* 0x000fc80007fe0100 */
[----:B------:R-:W-:-:S13]  /*273e0*/  ISETP.GT.AND P0, PT, R6, R4, PT ;  /* 0x000000040600720c */ /* 0x000fda0003f04270 */
[----:B------:R-:W-:Y:S05]  /*273f0*/  @!P0 BRA `(.L_x_1723) ;  /* 0x0000000000708947 */ /* 0x000fea0003800000 */
[----:B-1----:R-:W-:-:S04]  /*27400*/  IABS R0, R17 ;  /* 0x0000001100007213 */ /* 0x002fc80000000000 */
[----:B------:R-:W1:Y:S08]  /*27410*/  I2F.RP R2, R0 ;  /* 0x0000000000027306 */ /* 0x000e700000209400 */
[----:B-1----:R-:W1:Y:S02]  /*27420*/  MUFU.RCP R2, R2 ;  /* 0x0000000200027308 */ /* 0x002e640000001000 */
[----:B-1----:R-:W-:-:S06]  /*27430*/  VIADD R2, R2, 0xffffffe ;  /* 0x0ffffffe02027836 */ /* 0x002fcc0000000000 */
[----:B------:R-:W1:Y:S02]  /*27440*/  F2I.FTZ.U32.TRUNC.NTZ R3, R2 ;  /* 0x0000000200037305 */ /* 0x000e64000021f000 */
[----:B-1----:R-:W-:-:S04]  /*27450*/  IMAD.MOV R2, RZ, RZ, -R3 ;  /* 0x000000ffff027224 */ /* 0x002fc800078e0a03 */
[----:B------:R-:W-:Y:S02]  /*27460*/  IMAD R5, R2, R0, RZ ;  /* 0x0000000002057224 */ /* 0x000fe400078e02ff */
[----:B------:R-:W-:-:S04]  /*27470*/  IMAD.MOV.U32 R2, RZ, RZ, RZ ;  /* 0x000000ffff027224 */ /* 0x000fc800078e00ff */
[----:B------:R-:W-:Y:S01]  /*27480*/  IMAD.HI.U32 R8, R3, R5, R2 ;  /* 0x0000000503087227 */ /* 0x000fe200078e0002 */
[----:B------:R-:W-:Y:S02]  /*27490*/  IADD3 R5, R17, -0x1, R6 ;  /* 0xffffffff11057810 */ /* 0x000fe40007ffe006 */
[----:B------:R-:W-:-:S03]  /*274a0*/  IABS R2, R17 ;  /* 0x0000001100027213 */ /* 0x000fc60000000000 */
[----:B------:R-:W-:Y:S02]  /*274b0*/  IMAD.IADD R5, R5, 0x1, -R4 ;  /* 0x0000000105057824 */ /* 0x000fe400078e0a04 */
[----:B------:R-:W-:-:S03]  /*274c0*/  IMAD.MOV R2, RZ, RZ, -R2 ;  /* 0x000000ffff027224 */ /* 0x000fc600078e0a02 */
[----:B------:R-:W-:Y:S01]  /*274d0*/  IABS R3, R5 ;  /* 0x0000000500037213 */ /* 0x000fe20000000000 */
[----:B------:R-:W-:Y:S01]  /*274e0*/  IMAD.MOV.U32 R7, RZ, RZ, R2 ;  /* 0x000000ffff077224 */ /* 0x000fe200078e0002 */
        /* <DEDUP_REMOVED lines=13> */
.L_x_1723:
[----:B------:R-:W-:Y:S05]  /*275c0*/  BSYNC B0 ;  /* 0x0000000000007941 */ /* 0x000fea0003800000 */
.L_x_1722:
[----:B------:R-:W2:Y:S02]  /*275d0*/  LDL.LU R2, [R1+0x8] ;  /* 0x0000080001027983 */ /* 0x000ea40000300800 */
[----:B--2---:R-:W-:-:S05]  /*275e0*/  IMAD R3, R2, R0, R4 ;  /* 0x0000000002037224 */ /* 0x004fca00078e0204 */
[----:B------:R-:W-:Y:S01]  /*275f0*/  VIADDMNMX R2, R3, R0, R6, PT ;  /* 0x0000000003027246 */ /* 0x000fe20003800106 */
[----:B------:R2:W-:Y:S03]  /*27600*/  STL [R1+0x2c], R3 ;  /* 0x00002c0301007387 */ /* 0x0005e60000100800 */
[----:B------:R-:W-:Y:S01]  /*27610*/  ISETP.GT.AND P0, PT, R2, R3, PT ;  /* 0x000000030200720c */ /* 0x000fe20003f04270 */
[----:B------:R2:W-:-:S12]  /*27620*/  STL [R1+0x4c], R2 ;  /* 0x00004c0201007387 */ /* 0x0005d80000100800 */
[----:B--2---:R-:W-:Y:S05]  /*27630*/  @P0 BRA `(.L_x_1724) ;  /* 0x0000000000480947 */ /* 0x004fea0003800000 */
[----:B------:R-:W2:Y:S02]  /*27640*/  S2R R2, SR_TID.X ;  /* 0x0000000000027919 */ /* 0x000ea40000002100 */
[----:B--2---:R-:W-:-:S04]  /*27650*/  LOP3.LUT R2, R2, 0x7f, RZ, 0xc0, !PT ;  /* 0x0000007f02027812 */ /* 0x004fc800078ec0ff */
[----:B------:R-:W-:-:S13]  /*27660*/  ISETP.NE.AND P0, PT, R2, RZ, PT ;  /* 0x000000ff0200720c */ /* 0x000fda0003f05270 */
[----:B------:R-:W-:Y:S05]  /*27670*/  @P0 BRA `(.L_x_1725) ;  /* 0x00000034006c0947 */ /* 0x000fea0003800000 */
[----:B------:R-:W2:Y:S01]  /*27680*/  S2R R2, SR_LANEID ;  /* 0x0000000000027919 */ /* 0x000ea20000000000 */
[----:B------:R-:W-:Y:S01]  /*27690*/  VOTEU.ANY UR4, UPT, PT ;  /* 0x0000000000047886 */ /* 0x000fe200038e0100 */
[----:B------:R-:W3:Y:S01]  /*276a0*/  LDC.64 R4, c[0x0][0xc60] ;  /* 0x00031800ff047b82 */ /* 0x000ee20000000a00 */
[----:B------:R-:W2:Y:S02]  /*276b0*/  FLO.U32 R0, UR4 ;  /* 0x0000000400007d00 */ /* 0x000ea400080e0000 */
[----:B--2---:R-:W-:-:S06]  /*276c0*/  ISETP.EQ.U32.AND P0, PT, R0, R2, PT ;  /* 0x000000020000720c */ /* 0x004fcc0003f02070 */
[----:B------:R-:W3:Y:S07]  /*276d0*/  POPC R2, UR4 ;  /* 0x0000000400027d09 */ /* 0x000eee0008000000 */
[----:B---3--:R-:W2:Y:S04]  /*276e0*/  @P0 ATOMG.E.ADD.STRONG.GPU PT, R2, desc[UR46][R4.64], R2 ;  /* 0x00000002040209a8 */ /* 0x008ea800081ee1ee */
[----:B--2---:R2:W3:Y:S02]  /*276f0*/  SHFL.IDX PT, R2, R2, R0, 0x1f ;  /* 0x00001f0002027589 */ /* 0x0044e400000e0000 */
[----:B--2---:R-:W2:Y:S02]  /*27700*/  S2R R0, SR_LTMASK ;  /* 0x0000000000007919 */ /* 0x004ea40000003900 */
[----:B--2---:R-:W-:-:S06]  /*27710*/  LOP3.LUT R0, R0, UR4, RZ, 0xc0, !PT ;  /* 0x0000000400007c12 */ /* 0x004fcc000f8ec0ff */
[----:B------:R-:W3:Y:S02]  /*27720*/  POPC R0, R0 ;  /* 0x0000000000007309 */ /* 0x000ee40000000000 */
[----:B---3--:R-:W-:-:S05]  /*27730*/  IADD3 R0, R2, UR37, R0 ;  /* 0x0000002502007c10 */ /* 0x008fca000fffe000 */
[----:B------:R2:W-:Y:S01]  /*27740*/  STL [R1], R0 ;  /* 0x0000000001007387 */ /* 0x0005e20000100800 */
[----:B------:R-:W-:Y:S05]  /*27750*/  BRA `(.L_x_1725) ;  /* 0x0000003400347947 */ /* 0x000fea0003800000 */
.L_x_1724:
        /* <DEDUP_REMOVED lines=19> */
[----:B012---:R-:W-:Y:S05]  /*27890*/  CALL.ABS.NOINC R2 ;  /* 0x0000000002007343 */ /* 0x007fea0003c00000 */
.L_x_1727:
[----:B------:R-:W-:Y:S05]  /*278a0*/  BSYNC B6 ;  /* 0x0000000000067941 */ /* 0x000fea0003800000 */
.L_x_1726:
[----:B-1----:R-:W2:Y:S01]  /*278b0*/  LDL.LU R17, [R1+0x28] ;  /* 0x0000280001117983 */ /* 0x002ea20000300800 */
        /* <DEDUP_REMOVED lines=13> */
[----:B------:R-:W2:Y:S01]  /*27990*/  LDC.64 R2, c[0x4][R2] ;  /* 0x0100000002027b82 */ /* 0x000ea20000000a00 */
        /* <DEDUP_REMOVED lines=8> */
[----:B012---:R-:W-:Y:S05]  /*27a20*/  CALL.ABS.NOINC R2 ;  /* 0x0000000002007343 */ /* 0x007fea0003c00000 */
.L_x_1729:
[----:B------:R-:W-:Y:S05]  /*27a30*/  BSYNC B6 ;  /* 0x0000000000067941 */ /* 0x000fea0003800000 */
.L_x_1728:
        /* <DEDUP_REMOVED lines=20> */
.L_x_1731:
[----:B------:R-:W-:Y:S05]  /*27b80*/  BSYNC B6 ;  /* 0x0000000000067941 */ /* 0x000fea0003800000 */
.L_x_1730:
        /* <DEDUP_REMOVED lines=19> */
.L_x_1733:
[----:B------:R-:W-:Y:S05]  /*27cc0*/  BSYNC B6 ;  /* 0x0000000000067941 */ /* 0x000fea0003800000 */
.L_x_1732:
[----:B-1----:R-:W2:Y:S01]  /*27cd0*/  LDL R17, [R1+0xc] ;  /* 0x00000c0001117983 */ /* 0x002ea20000100800 */
[----:B------:R-:W-:Y:S02]  /*27ce0*/  ULDC.64 UR4, c[0x0][0x9f8] ;  /* 0x00027e0000047ab9 */ /* 0x000fe40000000a00 */
[----:B------:R-:W-:-:S04]  /*27cf0*/  ISETP.NE.U32.AND P0, PT, RZ, UR4, PT ;  /* 0x00000004ff007c0c */ /* 0x000fc8000bf05070 */
[----:B------:R-:W-:Y:S01]  /*27d00*/  ISETP.NE.AND.EX P0, PT, RZ, UR5, PT, P0 ;  /* 0x00000005ff007c0c */ /* 0x000fe2000bf05300 */
[----:B------:R-:W-:-:S12]  /*27d10*/  ULDC.64 UR4, c[0x0][0xa08] ;  /* 0x0002820000047ab9 */ /* 0x000fd80000000a00 */
[----:B------:R-:W1:Y:S01]  /*27d20*/  @P0 LDC.64 R2, c[0x0][0x9f8] ;  /* 0x00027e00ff020b82 */ /* 0x000e620000000a00 */
[----:B--2---:R-:W-:Y:S02]  /*27d30*/  IMAD.MOV.U32 R9, RZ, RZ, R17 ;  /* 0x000000ffff097224 */ /* 0x004fe400078e0011 */
[----:B-1----:R-:W-:-:S05]  /*27d40*/  @P0 IMAD.WIDE R2, R17, 0x4, R2 ;  /* 0x0000000411020825 */ /* 0x002fca00078e0202 */
[----:B------:R1:W2:Y:S02]  /*27d50*/  @P0 LDG.E R9, desc[UR46][R2.64] ;  /* 0x0000002e02090981 */ /* 0x0002a4000c1e1900 */
[----:B-1----:R-:W1:Y:S02]  /*27d60*/  LDC.64 R2, c[0x0][0x418] ;  /* 0x00010600ff027b82 */ /* 0x002e640000000a00 */
[----:B-1----:R-:W-:Y:S01]  /*27d70*/  LOP3.LUT P0, RZ, R2, UR4, RZ, 0xfc, !PT ;  /* 0x0000000402ff7c12 */ /* 0x002fe2000f80fcff */
[----:B------:R-:W-:-:S03]  /*27d80*/  UMOV UR4, 0xffffffff ;  /* 0xffffffff00047882 */ /* 0x000fc60000000000 */
[----:B------:R-:W-:Y:S02]  /*27d90*/  LOP3.LUT P0, RZ, R3, UR5, RZ, 0xfc, P0 ;  /* 0x0000000503ff7c12 */ /* 0x000fe4000800fcff */
[----:B--2---:R-:W-:Y:S01]  /*27da0*/  SHF.R.S32.HI R10, RZ, 0x1f, R9 ;  /* 0x0000001fff0a7819 */ /* 0x004fe20000011409 */
[----:B------:R1:W-:Y:S01]  /*27db0*/  STL [R1+0x8], R9 ;  /* 0x0000080901007387 */ /* 0x0003e20000100800 */
[----:B------:R-:W-:-:S03]  /*27dc0*/  SEL R17, R9, RZ, !P0 ;  /* 0x000000ff09117207 */ /* 0x000fc60004000000 */
[----:B------:R1:W-:Y:S01]  /*27dd0*/  STL [R1+0x30], R10 ;  /* 0x0000300a01007387 */ /* 0x0003e20000100800 */
[----:B------:R-:W-:Y:S05]  /*27de0*/  BRA.DIV UR4, `(.L_x_1734) ;  /* 0x000000a204c47947 */ /* 0x000fea000b800000 */
[----:B------:R-:W2:Y:S02]  /*27df0*/  S2R R0, SR_TID.X ;  /* 0x0000000000007919 */ /* 0x000ea40000002100 */
[----:B--2---:R-:W-:-:S04]  /*27e00*/  SHF.R.U32.HI R0, RZ, 0x5, R0 ;  /* 0x00000005ff007819 */ /* 0x004fc80000011600 */
[----:B------:R-:W-:-:S05]  /*27e10*/  LOP3.LUT R0, R0, 0x3, RZ, 0xc0, !PT ;  /* 0x0000000300007812 */ /* 0x000fca00078ec0ff */
[----:B------:R2:W3:Y:S02]  /*27e20*/  SHFL.IDX PT, R14, R0, RZ, 0x1f ;  /* 0x00001fff000e7589 */ /* 0x0004e400000e0000 */
.L_x_2040:
[----:B--2---:R-:W2:Y:S01]  /*27e30*/  LDL.LU R0, [R1+0x28] ;  /* 0x0000280001007983 */ /* 0x004ea20000300800 */
[----:B------:R-:W-:Y:S02]  /*27e40*/  PLOP3.LUT P1, PT, PT, PT, PT, 0x8, 0x0 ;  /* 0x000000000000781c */ /* 0x000fe40003f2e170 */
[----:B---3--:R-:W-:Y:S02]  /*27e50*/  ISETP.NE.AND P0, PT, R14, RZ, PT ;  /* 0x000000ff0e00720c */ /* 0x008fe40003f05270 */
[----:B--2---:R-:W-:-:S09]  /*27e60*/  LOP3.LUT R0, R0, 0xfffffffe, RZ, 0xc0, !PT ;  /* 0xfffffffe00007812 */ /* 0x004fd200078ec0ff */
[----:B------:R-:W-:-:S05]  /*27e70*/  @P1 LOP3.LUT R0, R0, 0x1, RZ, 0xfc, !PT ;  /* 0x0000000100001812 */ /* 0x000fca00078efcff */
[----:B------:R2:W-:Y:S01]  /*27e80*/  STL [R1+0x28], R0 ;  /* 0x0000280001007387 */ /* 0x0005e20000100800 */
[----:B------:R-:W-:Y:S05]  /*27e90*/  @P0 BRA `(.L_x_1735) ;  /* 0x0000000400900947 */ /* 0x000fea0003800000 */
[----:B------:R-:W-:-:S03]  /*27ea0*/  UMOV UR4, 0xffffffff ;  /* 0xffffffff00047882 */ /* 0x000fc60000000000 */
[----:B------:R-:W-:Y:S05]  /*27eb0*/  BRA.DIV UR4, `(.L_x_1736) ;  /* 0x000000a204c47947 */ /* 0x000fea000b800000 */
[----:B------:R-:W-:-:S13]  /*27ec0*/  ELECT P6, URZ, PT ;  /* 0x00000000003f782f */ /* 0x000fda00038c0000 */
.L_x_2043:
[----:B------:R-:W-:Y:S05]  /*27ed0*/  @!P6 BRA `(.L_x_1735) ;  /* 0x000000040080e947 */ /* 0x000fea0003800000 */
[----:B--2---:R-:W2:Y:S01]  /*27ee0*/  LDL R0, [R1+0x4c] ;  /* 0x00004c0001007983 */ /* 0x004ea20000100800 */
[----:B------:R-:W-:-:S04]  /*27ef0*/  ISETP.NE.U32.AND P0, PT, R2, RZ, PT ;  /* 0x000000ff0200720c */ /* 0x000fc80003f05070 */
[----:B------:R-:W-:Y:S01]  /*27f00*/  ISETP.NE.AND.EX P0, PT, R3, RZ, PT, P0 ;  /* 0x000000ff0300720c */ /* 0x000fe20003f05300 */
[----:B--2---:R-:W-:-:S12]  /*27f10*/  VIADD R4, R0, 0xffffffff ;  /* 0xffffffff00047836 */ /* 0x004fd80000000000 */
[----:B------:R-:W-:Y:S05]  /*27f20*/  @!P0 BRA `(.L_x_1737) ;  /* 0x0000000000488947 */ /* 0x000fea0003800000 */
[----:B------:R-:W2:Y:S01]  /*27f30*/  LDC R8, c[0x0][0x43c] ;  /* 0x00010f00ff087b82 */ /* 0x000ea20000000800 */
[----:B------:R-:W-:Y:S01]  /*27f40*/  IMAD.MOV.U32 R0, RZ, RZ, R4 ;  /* 0x000000ffff007224 */ /* 0x000fe200078e0004 */
[----:B------:R-:W-:Y:S01]  /*27f50*/  ULDC.64 UR4, c[0x0][0x428] ;  /* 0x00010a0000047ab9 */ /* 0x000fe20000000a00 */
[----:B--2---:R-:W-:-:S13]  /*27f60*/  ISETP.NE.AND P0, PT, R8, 0x1, PT ;  /* 0x000000010800780c */ /* 0x004fda0003f05270 */
[----:B------:R-:W2:Y:S02]  /*27f70*/  @P0 LDC.64 R6, c[0x0][0x440] ;  /* 0x00011000ff060b82 */ /* 0x000ea40000000a00 */
[----:B--2---:R-:W-:-:S05]  /*27f80*/  @P0 IMAD.HI.U32 R6, R4, R6, RZ ;  /* 0x0000000604060227 */ /* 0x004fca00078e00ff */
        /* <DEDUP_REMOVED lines=8> */
[----:B------:R-:W-:-:S04]  /*28010*/  LEA R2, P0, R6, R2, 0x2 ;  /* 0x0000000206027211 */ /* 0x000fc800078010ff */
[----:B------:R-:W-:-:S04]  /*28020*/  IADD3 R0, R7, R0, RZ ;  /* 0x0000000007007210 */ /* 0x000fc80007ffe0ff */
[----:B------:R-:W-:-:S05]  /*28030*/  LEA.HI.X R3, R6, R3, R0, 0x2, P0 ;  /* 0x0000000306037211 */ /* 0x000fca00000f1400 */
[----:B------:R2:W5:Y:S02]  /*28040*/  LDG.E R17, desc[UR46][R2.64] ;  /* 0x0000002e02117981 */ /* 0x000564000c1e1900 */
.L_x_1737:
[----:B------:R-:W3:Y:S04]  /*28050*/  LDL R0, [R1+0x14] ;  /* 0x0000140001007983 */ /* 0x000ee80000100800 */
[----:B--2---:R-:W2:Y:S01]  /*28060*/  LDL R2, [R1+0x20] ;  /* 0x0000200001027983 */ /* 0x004ea20000100800 */
[----:B-1----:R-:W1:Y:S02]  /*28070*/  S2R R9, SR_TID.X ;  /* 0x0000000000097919 */ /* 0x002e640000002100 */
[----:B-1----:R-:W-:-:S04]  /*28080*/  LOP3.LUT R9, R9, 0x7f, RZ, 0xc0, !PT ;  /* 0x0000007f09097812 */ /* 0x002fc800078ec0ff */
[----:B------:R-:W-:Y:S01]  /*28090*/  ISETP.NE.AND P1, PT, R9, RZ, PT ;  /* 0x000000ff0900720c */ /* 0x000fe20003f25270 */
[----:B---3--:R-:W-:Y:S01]  /*280a0*/  IMAD R0, R0, 0x8, R18 ;  /* 0x0000000800007824 */ /* 0x008fe200078e0212 */
[----:B--2---:R-:W-:-:S04]  /*280b0*/  SHF.L.U32 R3, R2, 0x1f, RZ ;  /* 0x0000001f02037819 */ /* 0x004fc800000006ff */
[----:B------:R-:W1:Y:S02]  /*280c0*/  SYNCS.PHASECHK.TRANS64.TRYWAIT P0, [R0+URZ+0x28480], R3 ;  /* 0x02848003000075a7 */ /* 0x000e64000800017f */
[----:B-1----:R-:W-:Y:S05]  /*280d0*/  @!P0 BRA `(.L_x_1738) ;  /* 0x000000a0005c8947 */ /* 0x002fea0003800000 */
.L_x_2044:
        /* <DEDUP_REMOVED lines=8> */
.L_x_1739:
        /* <DEDUP_REMOVED lines=19> */
[----:B--2---:R-:W-:Y:S01]  /*28290*/  UMOV UR8, UR14 ;  /* 0x0000000e00087c82 */ /* 0x004fe20008000000 */
[----:B------:R-:W-:Y:S02]  /*282a0*/  UMOV UR10, UR15 ;  /* 0x0000000f000a7c82 */ /* 0x000fe40008000000 */
[----:B------:R2:W-:Y:S01]  /*282b0*/  UTMALDG.4D [UR8], [UR4], desc[UR6] ;  /* 0x00000608040075b4 */ /* 0x0005e20008019000 */
[----:B------:R-:W3:Y:S02]  /*282c0*/  SYNCS.PHASECHK.TRANS64.TRYWAIT P0, [R0+URZ+0x28440], R3 ;  /* 0x02844003000075a7 */ /* 0x000ee4000800017f */
[----:B--23--:R-:W-:Y:S05]  /*282d0*/  @!P0 BRA `(.L_x_1740) ;  /* 0x0000009c00f08947 */ /* 0x00cfea0003800000 */
.L_x_2045:
[----:B------:R-:W-:Y:S05]  /*282e0*/  @P1 BRA `(.L_x_1741) ;  /* 0x00000000001c1947 */ /* 0x000fea0003800000 */
[----:B------:R-:W3:Y:S01]  /*282f0*/  S2R R5, SR_TID.X ;  /* 0x0000000000057919 */ /* 0x000ee20000002100 */
[----:B-12---:R-:W-:-:S04]  /*28300*/  IMAD.MOV.U32 R3, RZ, RZ, 0x4000 ;  /* 0x00004000ff037424 */ /* 0x006fc800078e00ff */
[----:B------:R4:W-:Y:S01]  /*28310*/  SYNCS.ARRIVE.TRANS64 RZ, [R0+URZ+0x28430], R3 ;  /* 0x0284300300ff79a7 */ /* 0x0009e2000800003f */
[----:B---3--:R-:W-:-:S04]  /*28320*/  LOP3.LUT R5, R5, 0x1f, RZ, 0xc0, !PT ;  /* 0x0000001f05057812 */ /* 0x008fc800078ec0ff */
[----:B------:R-:W-:-:S13]  /*28330*/  ISETP.NE.AND P0, PT, R5, RZ, PT ;  /* 0x000000ff0500720c */ /* 0x000fda0003f05270 */
[----:B----4-:R-:W-:Y:S05]  /*28340*/  @!P0 BRA `(.L_x_1741) ;  /* 0x0000000000048947 */ /* 0x010fea0003800000 */
[----:B------:R-:W-:Y:S01]  /*28350*/  BPT.TRAP 0x1 ;  /* 0x000000040000795c */ /* 0x000fe20000300000 */
.L_x_1741:
[----:B-12---:R-:W2:Y:S01]  /*28360*/  LDL.LU R3, [R1+0x28] ;  /* 0x0000280001037983 */ /* 0x006ea20000300800 */
        /* <DEDUP_REMOVED lines=16> */
[----:B-1----:R-:W-:Y:S01]  /*28470*/  UMOV UR8, UR14 ;  /* 0x0000000e00087c82 */ /* 0x002fe20008000000 */
[----:B------:R-:W-:Y:S02]  /*28480*/  UMOV UR10, UR15 ;  /* 0x0000000f000a7c82 */ /* 0x000fe40008000000 */
[----:B------:R3:W-:Y:S01]  /*28490*/  UTMALDG.4D [UR8], [UR4], desc[UR6] ;  /* 0x00000608040075b4 */ /* 0x0007e20008019000 */
[----:B--2---:R-:W-:-:S04]  /*284a0*/  LOP3.LUT R3, R3, 0xfffffffe, RZ, 0xc0, !PT ;  /* 0xfffffffe03037812 */ /* 0x004fc800078ec0ff */
[----:B------:R-:W-:-:S05]  /*284b0*/  @P0 LOP3.LUT R3, R3, 0x1, RZ, 0xfc, !PT ;  /* 0x0000000103030812 */ /* 0x000fca00078efcff */
[----:B------:R3:W-:Y:S01]  /*284c0*/  STL [R1+0x28], R3 ;  /* 0x0000280301007387 */ /* 0x0007e20000100800 */
[----:B------:R-:W-:Y:S01]  /*284d0*/  NOP ;  /* 0x0000000000007918 */ /* 0x000fe20000000000 */
.L_x_1735:
[----:B---3--:R-:W2:Y:S01]  /*284e0*/  LDL.LU R3, [R1+0x50] ;  /* 0x0000500001037983 */ /* 0x008ea20000300800 */
[----:B------:R-:W-:Y:S05]  /*284f0*/  WARPSYNC.ALL ;  /* 0x0000000000007948 */ /* 0x000fea0003800000 */
[----:B------:R-:W-:Y:S01]  /*28500*/  ULDC.64 UR4, c[0x0][0x298] ;  /* 0x0000a60000047ab9 */ /* 0x000fe20000000a00 */
[----:B------:R-:W-:Y:S01]  /*28510*/  BSSY B6, `(.L_x_1742) ;  /* 0x000001c000067945 */ /* 0x000fe20003800000 */
[----:B------:R-:W-:Y:S01]  /*28520*/  BAR.SYNC.DEFER_BLOCKING 0x8, 0x180 ;  /* 0x0206000000007b1d */ /* 0x000fe20000010000 */
[----:B--2---:R-:W-:Y:S01]  /*28530*/  SHF.R.S32.HI R0, RZ, 0x1f, R3 ;  /* 0x0000001fff007819 */ /* 0x004fe20000011403 */
[----:B------:R-:W-:-:S04]  /*28540*/  IMAD.WIDE.U32 R4, R3, UR4, RZ ;  /* 0x0000000403047c25 */ /* 0x000fc8000f8e00ff */
[----:B------:R-:W-:Y:S01]  /*28550*/  IMAD R2, R0, UR4, RZ ;  /* 0x0000000400027c24 */ /* 0x000fe2000f8e02ff */
[----:B------:R2:W-:Y:S01]  /*28560*/  STL.64 [R1+0x50], R4 ;  /* 0x0000500401007387 */ /* 0x0005e20000100a00 */
[----:B------:R-:W-:Y:S02]  /*28570*/  VIADD R0, R18, 0x18000 ;  /* 0x0001800012007836 */ /* 0x000fe40000000000 */
[----:B------:R-:W-:-:S03]  /*28580*/  IMAD R2, R3, UR5, R2 ;  /* 0x0000000503027c24 */ /* 0x000fc6000f8e0202 */
[----:B------:R-:W-:Y:S01]  /*28590*/  LOP3.LUT P0, RZ, R0, 0x3ff, RZ, 0xc0, !PT ;  /* 0x000003ff00ff7812 */ /* 0x000fe2000780c0ff */
[----:B------:R-:W-:-:S05]  /*285a0*/  IMAD.IADD R0, R5, 0x1, R2 ;  /* 0x0000000105007824 */ /* 0x000fca00078e0202 */
[----:B------:R2:W-:Y:S07]  /*285b0*/  STL [R1+0x58], R0 ;  /* 0x0000580001007387 */ /* 0x0005ee0000100800 */
[----:B------:R-:W-:Y:S05]  /*285c0*/  @!P0 BRA `(.L_x_1743) ;  /* 0x0000000000408947 */ /* 0x000fea0003800000 */
[----:B------:R-:W-:Y:S01]  /*285d0*/  MOV R2, 0x0 ;  /* 0x0000000000027802 */ /* 0x000fe20000000f00 */
[----:B------:R-:W-:Y:S01]  /*285e0*/  ULDC.64 UR4, c[0x4][0x1c8] ;  /* 0x0100720000047ab9 */ /* 0x000fe20000000a00 */
[----:B------:R-:W-:Y:S01]  /*285f0*/  ULDC.64 UR6, c[0x4][0x1d0] ;  /* 0x0100740000067ab9 */ /* 0x000fe20000000a00 */
[----:B------:R-:W-:Y:S01]  /*28600*/  ULDC.64 UR8, c[0x4][0x138] ;  /* 0x01004e0000087ab9 */ /* 0x000fe20000000a00 */
[----:B--2---:R-:W-:Y:S02]  /*28610*/  IMAD.U32 R4, RZ, RZ, UR4 ;  /* 0x00000004ff047e24 */ /* 0x004fe4000f8e00ff */
[----:B------:R-:W2:Y:S01]  /*28620*/  LDC.64 R2, c[0x4][R2] ;  /* 0x0100000002027b82 */ /* 0x000ea20000000a00 */
[----:B------:R-:W-:Y:S02]  /*28630*/  IMAD.U32 R5, RZ, RZ, UR5 ;  /* 0x00000005ff057e24 */ /* 0x000fe4000f8e00ff */
[----:B------:R-:W-:Y:S02]  /*28640*/  IMAD.U32 R6, RZ, RZ, UR6 ;  /* 0x00000006ff067e24 */ /* 0x000fe4000f8e00ff */
[----:B------:R-:W-:-:S02]  /*28650*/  IMAD.U32 R7, RZ, RZ, UR7 ;  /* 0x00000007ff077e24 */ /* 0x000fc4000f8e00ff */
[----:B-1----:R-:W-:Y:S02]  /*28660*/  IMAD.U32 R10, RZ, RZ, UR8 ;  /* 0x00000008ff0a7e24 */ /* 0x002fe4000f8e00ff */
[----:B------:R-:W-:Y:S02]  /*28670*/  IMAD.U32 R11, RZ, RZ, UR9 ;  /* 0x00000009ff0b7e24 */ /* 0x000fe4000f8e00ff */
[----:B------:R-:W-:Y:S02]  /*28680*/  IMAD.MOV.U32 R8, RZ, RZ, 0x70 ;  /* 0x00000070ff087424 */ /* 0x000fe400078e00ff */
[----:B------:R-:W-:Y:S02]  /*28690*/  IMAD.MOV.U32 R12, RZ, RZ, 0x1 ;  /* 0x00000001ff0c7424 */ /* 0x000fe400078e00ff */
[----:B------:R-:W-:-:S07]  /*286a0*/  IMAD.MOV.U32 R13, RZ, RZ, RZ ;  /* 0x000000ffff0d7224 */ /* 0x000fce00078e00ff */
[----:B------:R-:W-:-:S07]  /*286b0*/  LEPC R20, `(.L_x_1743) ;  /* 0x000000001014794e */ /* 0x000fce0000000000 */
[----:B0-2---:R-:W-:Y:S05]  /*286c0*/  CALL.ABS.NOINC R2 ;  /* 0x0000000002007343 */ /* 0x005fea0003c00000 */
.L_x_1743:
[----:B------:R-:W-:Y:S05]  /*286d0*/  BSYNC B6 ;  /* 0x0000000000067941 */ /* 0x000fea0003800000 */
.L_x_1742:
[----:B--2---:R-:W2:Y:S01]  /*286e0*/  LDL.LU R0, [R1+0x58] ;  /* 0x0000580001007983 */ /* 0x004ea20000300800 */
[----:B------:R-:W-:Y:S01]  /*286f0*/  ULDC.64 UR6, c[0x0][0xa00] ;  /* 0x0002800000067ab9 */ /* 0x000fe20000000a00 */
[----:B------:R-:W3:Y:S01]  /*28700*/  LDC R7, c[0x0][0x448] ;  /* 0x00011200ff077b82 */ /* 0x000ee20000000800 */
[----:B------:R-:W-:Y:S01]  /*28710*/  ULDC.64 UR4, c[0x0][0x2d8] ;  /* 0x0000b60000047ab9 */ /* 0x000fe20000000a00 */
[----:B------:R-:W2:Y:S04]  /*28720*/  LDL.LU.64 R2, [R1+0x50] ;  /* 0x0000500001027983 */ /* 0x000ea80000300a00 */
[----:B------:R-:W4:Y:S04]  /*28730*/  LDL R6, [R1+0xc] ;  /* 0x00000c0001067983 */ /* 0x000f280000100800 */
[----:B------:R-:W3:Y:S01]  /*28740*/  LDL R8, [R1+0x4] ;  /* 0x0000040001087983 */ /* 0x000ee20000100800 */
[----:B------:R-:W-:-:S04]  /*28750*/  ISETP.NE.U32.AND P0, PT, RZ, UR6, PT ;  /* 0x00000006ff007c0c */ /* 0x000fc8000bf05070 */
[----:B------:R-:W-:Y:S01]  /*28760*/  ISETP.NE.AND.EX P0, PT, RZ, UR7, PT, P0 ;  /* 0x00000007ff007c0c */ /* 0x000fe2000bf05300 */
[----:B------:R-:W0:Y:S01]  /*28770*/  S2R R5, SR_TID.X ;  /* 0x0000000000057919 */ /* 0x000e220000002100 */
[----:B------:R-:W-:Y:S01]  /*28780*/  ULDC.64 UR6, c[0x0][0x280] ;  /* 0x0000a00000067ab9 */ /* 0x000fe20000000a00 */
[----:B0-----:R-:W-:-:S04]  /*28790*/  LOP3.LUT R5, R5, 0x7f, RZ, 0xc0, !PT ;  /* 0x0000007f05057812 */ /* 0x001fc800078ec0ff */
[----:B------:R-:W-:Y:S01]  /*287a0*/  SHF.R.U32.HI R5, RZ, 0x3, R5 ;  /* 0x00000003ff057819 */ /* 0x000fe20000011605 */
[----:B--2---:R-:W-:Y:S01]  /*287b0*/  IMAD.MOV.U32 R3, RZ, RZ, R0 ;  /* 0x000000ffff037224 */ /* 0x004fe200078e0000 */
[----:B----4-:R-:W-:-:S04]  /*287c0*/  SHF.R.S32.HI R0, RZ, 0x1f, R6 ;  /* 0x0000001fff007819 */ /* 0x010fc80000011406 */
[----:B------:R-:W-:Y:S02]  /*287d0*/  SEL R4, R0, RZ, !P0 ;  /* 0x000000ff00047207 */ /* 0x000fe40004000000 */
[----:B------:R-:W-:Y:S02]  /*287e0*/  SEL R0, R6, RZ, !P0 ;  /* 0x000000ff06007207 */ /* 0x000fe40004000000 */
[----:B------:R-:W1:Y:S01]  /*287f0*/  S2R R6, SR_TID.X ;  /* 0x0000000000067919 */ /* 0x000e620000002100 */
[----:B---3--:R-:W-:Y:S01]  /*28800*/  ISETP.NE.AND P0, PT, R7, 0x1, PT ;  /* 0x000000010700780c */ /* 0x008fe20003f05270 */
[----:B------:R-:W-:-:S04]  /*28810*/  IMAD.WIDE.U32 R2, R16, UR4, R2 ;  /* 0x0000000410027c25 */ /* 0x000fc8000f8e0002 */
[----:B------:R-:W-:Y:S01]  /*28820*/  IMAD R3, R16, UR5, R3 ;  /* 0x0000000510037c24 */ /* 0x000fe2000f8e0203 */
[----:B------:R-:W-:Y:S02]  /*28830*/  ULDC.64 UR4, c[0x0][0x2e0] ;  /* 0x0000b80000047ab9 */ /* 0x000fe40000000a00 */
[----:B------:R-:W-:Y:S02]  /*28840*/  IMAD R4, R4, UR4, RZ ;  /* 0x0000000404047c24 */ /* 0x000fe4000f8e02ff */
[----:B------:R-:W-:-:S04]  /*28850*/  IMAD.WIDE.U32 R2, R0, UR4, R2 ;  /* 0x0000000400027c25 */ /* 0x000fc8000f8e0002 */
[----:B-1----:R-:W-:Y:S02]  /*28860*/  IMAD.SHL.U32 R9, R6, 0x10, RZ ;  /* 0x0000001006097824 */ /* 0x002fe400078e00ff */
[----:B------:R-:W0:Y:S03]  /*28870*/  @P0 LDC R6, c[0x0][0x450] ;  /* 0x00011400ff060b82 */ /* 0x000e260000000800 */
[----:B------:R-:W-:-:S05]  /*28880*/  LOP3.LUT R9, R5, 0x70, R9, 0xf8, !PT ;  /* 0x0000007005097812 */ /* 0x000fca00078ef809 */
[----:B------:R-:W1:Y:S01]  /*28890*/  @P0 LDC R5, c[0x0][0x44c] ;  /* 0x00011300ff050b82 */ /* 0x000e620000000800 */
[----:B------:R-:W-:Y:S01]  /*288a0*/  IMAD R0, R0, UR5, R4 ;  /* 0x0000000500007c24 */ /* 0x000fe2000f8e0204 */
[----:B------:R-:W-:Y:S01]  /*288b0*/  ULDC.64 UR4, c[0x0][0x2d0] ;  /* 0x0000b40000047ab9 */ /* 0x000fe20000000a00 */
[----:B------:R-:W-:Y:S02]  /*288c0*/  IMAD.IADD R4, R9, 0x1, R8 ;  /* 0x0000000109047824 */ /* 0x000fe400078e0208 */
[----:B------:R-:W2:Y:S01]  /*288d0*/  S2R R9, SR_TID.X ;  /* 0x0000000000097919 */ /* 0x000ea20000002100 */
[----:B------:R-:W-:Y:S02]  /*288e0*/  IMAD.IADD R3, R3, 0x1, R0 ;  /* 0x0000000103037824 */ /* 0x000fe400078e0200 */
[----:B------:R-:W-:Y:S02]  /*288f0*/  IMAD.MOV.U32 R0, RZ, RZ, R4 ;  /* 0x000000ffff007224 */ /* 0x000fe400078e0004 */
[----:B-1----:R-:W-:-:S05]  /*28900*/  @P0 IMAD.HI.U32 R5, R4, R5, RZ ;  /* 0x0000000504050227 */ /* 0x002fca00078e00ff */
[----:B0-----:R-:W-:-:S05]  /*28910*/  @P0 SHF.R.U32.HI R0, RZ, R6, R5 ;  /* 0x00000006ff000219 */ /* 0x001fca0000011605 */
[----:B------:R-:W-:-:S04]  /*28920*/  IMAD.MOV R5, RZ, RZ, -R0 ;  /* 0x000000ffff057224 */ /* 0x000fc800078e0a00 */
[----:B------:R-:W-:Y:S01]  /*28930*/  IMAD R4, R7, R5, R4 ;  /* 0x0000000507047224 */ /* 0x000fe200078e0204 */
[----:B------:R-:W-:Y:S01]  /*28940*/  SHF.R.S32.HI R5, RZ, 0x1f, R0 ;  /* 0x0000001fff057819 */ /* 0x000fe20000011400 */
[----:B------:R-:W-:-:S04]  /*28950*/  IMAD.WIDE.U32 R2, R0, UR4, R2 ;  /* 0x0000000400027c25 */ /* 0x000fc8000f8e0002 */
[----:B------:R-:W-:Y:S02]  /*28960*/  IMAD R5, R5, UR4, RZ ;  /* 0x0000000405057c24 */ /* 0x000fe4000f8e02ff */
[----:B--2---:R-:W-:Y:S02]  /*28970*/  IMAD.SHL.U32 R9, R9, 0x10, RZ ;  /* 0x0000001009097824 */ /* 0x004fe400078e00ff */
[----:B------:R-:W-:Y:S01]  /*28980*/  IMAD R0, R0, UR5, R5 ;  /* 0x0000000500007c24 */ /* 0x000fe2000f8e0205 */
[----:B------:R-:W-:Y:S02]  /*28990*/  ULDC.64 UR4, c[0x0][0x2c8] ;  /* 0x0000b20000047ab9 */ /* 0x000fe40000000a00 */
[----:B------:R-:W-:Y:S01]  /*289a0*/  LOP3.LUT R9, R9, 0x70, RZ, 0xc0, !PT ;  /* 0x0000007009097812 */ /* 0x000fe200078ec0ff */
[----:B------:R-:W-:Y:S01]  /*289b0*/  IMAD.IADD R3, R3, 0x1, R0 ;  /* 0x0000000103037824 */ /* 0x000fe200078e0200 */
[----:B------:R-:W-:Y:S02]  /*289c0*/  SHF.R.S32.HI R0, RZ, 0x1f, R4 ;  /* 0x0000001fff007819 */ /* 0x000fe40000011404 */
[----:B------:R-:W-:Y:S01]  /*289d0*/  LOP3.LUT R9, R9, 0x80, RZ, 0xfc, !PT ;  /* 0x0000008009097812 */ /* 0x000fe200078efcff */
        /* <DEDUP_REMOVED lines=14> */
[----:B------:R-:W0:Y:S01]  /*28ac0*/  S2R R6, SR_TID.X ;  /* 0x0000000000067919 */ /* 0x000e220000002100 */
[----:B------:R-:W2:Y:S01]  /*28ad0*/  LDL.LU R11, [R1+0x4] ;  /* 0x00000400010b7983 */ /* 0x000ea20000300800 */
[----:B0-----:R-:W-:-:S04]  /*28ae0*/  LOP3.LUT R6, R6, 0x7f, RZ, 0xc0, !PT ;  /* 0x0000007f06067812 */ /* 0x001fc800078ec0ff */
[----:B------:R-:W-:Y:S02]  /*28af0*/  SHF.R.U32.HI R8, RZ, 0x3, R6 ;  /* 0x00000003ff087819 */ /* 0x000fe40000011606 */
[----:B------:R-:W3:Y:S03]  /*28b00*/  LDL.LU R6, [R1+0x48] ;  /* 0x0000480001067983 */ /* 0x000ee60000300800 */
[----:B--2---:R-:W-:-:S04]  /*28b10*/  IMAD.IADD R0, R8, 0x1, R11 ;  /* 0x0000000108007824 */ /* 0x004fc800078e020b */
[----:B------:R-:W-:Y:S02]  /*28b20*/  VIADD R5, R0, 0x10 ;  /* 0x0000001000057836 */ /* 0x000fe40000000000 */
[----:B---3--:R-:W-:Y:S02]  /*28b30*/  IMAD R2, R6, R7, RZ ;  /* 0x0000000706027224 */ /* 0x008fe400078e02ff */
[----:B------:R-:W0:Y:S04]  /*28b40*/  SHFL.IDX PT, R7, R4, RZ, 0x181f ;  /* 0x00181fff04077589 */ /* 0x000e2800000e0000 */
[----:B------:R-:W1:Y:S01]  /*28b50*/  SHFL.IDX PT, R6, R3, RZ, 0x181f ;  /* 0x00181fff03067589 */ /* 0x000e6200000e0000 */
[-C--:B------:R-:W-:Y:S02]  /*28b60*/  ISETP.GE.AND P4, PT, R0, R2.reuse, PT ;  /* 0x000000020000720c */ /* 0x080fe40003f86270 */
[----:B------:R-:W-:-:S02]  /*28b70*/  ISETP.GE.AND P2, PT, R5, R2, PT ;  /* 0x000000020500720c */ /* 0x000fc40003f46270 */
[----:B------:R-:W2:Y:S04]  /*28b80*/  SHFL.IDX PT, R5, R4, 0x1, 0x181f ;  /* 0x00381f0004057f89 */ /* 0x000ea800000e0000 */
[----:B------:R-:W3:Y:S05]  /*28b90*/  SHFL.IDX PT, R8, R3, 0x1, 0x181f ;  /* 0x00381f0003087f89 */ /* 0x000eea00000e0000 */
[----:B0-----:R-:W-:-:S05]  /*28ba0*/  @!P4 IADD3 R7, P3, R10, R7, RZ ;  /* 0x000000070a07c210 */ /* 0x001fca0007f7e0ff */
[----:B-1----:R-:W-:-:S05]  /*28bb0*/  @!P4 IMAD.X R6, RZ, RZ, R6, P3 ;  /* 0x000000ffff06c224 */ /* 0x002fca00018e0606 */
[----:B------:R-:W-:-:S04]  /*28bc0*/  @!P4 LOP3.LUT R7, R7, R6, RZ, 0x3c, !PT ;  /* 0x000000060707c212 */ /* 0x000fc800078e3cff */
[----:B------:R-:W-:-:S04]  /*28bd0*/  @!P4 LOP3.LUT R6, R7, R6, RZ, 0x3c, !PT ;  /* 0x000000060706c212 */ /* 0x000fc800078e3cff */
[----:B------:R-:W-:-:S05]  /*28be0*/  @!P4 LOP3.LUT R7, R7, R6, RZ, 0x3c, !PT ;  /* 0x000000060707c212 */ /* 0x000fca00078e3cff */
[----:B-----5:R-:W-:Y:S04]  /*28bf0*/  @!P4 LDGSTS.E.BYPASS.LTC128B.128 [R9+0x18000], desc[UR46][R6.64], !P0 ;  /* 0x180000000609cfae */ /* 0x020fe8000c101d6e */
[----:B------:R2:W-:Y:S02]  /*28c00*/  @!P4 LDGSTS.E.BYPASS.LTC128B.128 [R9+0x1c000], desc[UR46][R6.64+0x80], !P1 ;  /* 0x1c0000800609cfae */ /* 0x0005e4000c901d6e */
[----:B--2---:R-:W-:-:S05]  /*28c10*/  @!P2 IADD3 R7, P3, R10, R5, RZ ;  /* 0x000000050a07a210 */ /* 0x004fca0007f7e0ff */
[----:B---3--:R-:W-:-:S05]  /*28c20*/  @!P2 IMAD.X R6, RZ, RZ, R8, P3 ;  /* 0x000000ffff06a224 */ /* 0x008fca00018e0608 */
[----:B------:R-:W-:-:S04]  /*28c30*/  @!P2 LOP3.LUT R7, R7, R6, RZ, 0x3c, !PT ;  /* 0x000000060707a212 */ /* 0x000fc800078e3cff */
[C---:B------:R-:W-:Y:S02]  /*28c40*/  @!P2 LOP3.LUT R6, R7.reuse, R6, RZ, 0x3c, !PT ;  /* 0x000000060706a212 */ /* 0x040fe400078e3cff */
[----:B------:R-:W-:Y:S02]  /*28c50*/  IADD3 R5, R0, 0x20, RZ ;  /* 0x0000002000057810 */ /* 0x000fe40007ffe0ff */
        /* <DEDUP_REMOVED lines=50> */
[----:B------:R0:W1:Y:S04]  /*28f80*/  SHFL.IDX PT, R5, R3, 0x7, 0x181f ;  /* 0x00f81f0003057f89 */ /* 0x00006800000e0000 */
[----:B------:R0:W-:Y:S04]  /*28f90*/  @!P2 LDGSTS.E.BYPASS.LTC128B.128 [R9+0x1b000], desc[UR46][R6.64], !P0 ;  /* 0x1b0000000609afae */ /* 0x0001e8000c101d6e */
[----:B------:R0:W-:Y:S04]  /*28fa0*/  @!P2 LDGSTS.E.BYPASS.LTC128B.128 [R9+0x1f000], desc[UR46][R6.64+0x80], !P1 ;  /* 0x1f0000800609afae */ /* 0x0001e8000c901d6e */
[----:B------:R0:W2:Y:S02]  /*28fb0*/  SHFL.IDX PT, R3, R4, 0x7, 0x181f ;  /* 0x00f81f0004037f89 */ /* 0x0000a400000e0000 */
.L_x_2062:
[----:B------:R-:W-:Y:S01]  /*28fc0*/  VIADD R0, R0, 0x70 ;  /* 0x0000007000007836 */ /* 0x000fe20000000000 */
[----:B------:R-:W-:Y:S04]  /*28fd0*/  BSSY B0, `(.L_x_1745) ;  /* 0x000000a000007945 */ /* 0x000fe80003800000 */
[----:B------:R-:W-:-:S13]  /*28fe0*/  ISETP.GE.AND P2, PT, R0, R2, PT ;  /* 0x000000020000720c */ /* 0x000fda0003f46270 */
[----:B------:R-:W-:Y:S05]  /*28ff0*/  @P2 BRA `(.L_x_1746) ;  /* 0x00000000001c2947 */ /* 0x000fea0003800000 */
[----:B--2---:R-:W-:-:S05]  /*29000*/  IADD3 R2, P2, R10, R3, RZ ;  /* 0x000000030a027210 */ /* 0x004fca0007f5e0ff */
[----:B01----:R-:W-:-:S05]  /*29010*/  IMAD.X R3, RZ, RZ, R5, P2 ;  /* 0x000000ffff037224 */ /* 0x003fca00010e0605 */
[----:B------:R-:W-:Y:S01]  /*29020*/  @!PT LDS RZ, [RZ] ;  /* 0x00000000fffff984 */ /* 0x000fe20000000800 */
[----:B------:R-:W-:Y:S01]  /*29030*/  @!PT LDS RZ, [RZ] ;  /* 0x00000000fffff984 */ /* 0x000fe20000000800 */
[----:B------:R-:W-:Y:S01]  /*29040*/  @!PT LDS RZ, [RZ] ;  /* 0x00000000fffff984 */ /* 0x000fe20000000800 */
[----:B------:R3:W-:Y:S04]  /*29050*/  LDGSTS.E.BYPASS.LTC128B.128 [R9+0x1b800], desc[UR46][R2.64], !P0 ;  /* 0x1b80000002097fae */ /* 0x0007e8000c101d6e */
[----:B------:R3:W-:Y:S02]  /*29060*/  LDGSTS.E.BYPASS.LTC128B.128 [R9+0x1f800], desc[UR46][R2.64+0x80], !P1 ;  /* 0x1f80008002097fae */ /* 0x0007e4000c901d6e */
.L_x_1746:
[----:B------:R-:W-:Y:S05]  /*29070*/  BSYNC B0 ;  /* 0x0000000000007941 */ /* 0x000fea0003800000 */
.L_x_1745:
[----:B------:R-:W-:Y:S01]  /*29080*/  NOP ;  /* 0x0000000000007918 */ /* 0x000fe20000000000 */
[----:B------:R-:W-:-:S13]  /*29090*/  PLOP3.LUT P0, PT, PT, PT, PT, 0x80, 0x0 ;  /* 0x000000000000781c */ /* 0x000fda0003f0f070 */
.L_x_1747:
        /* <DEDUP_REMOVED lines=18> */
.L_x_2063:
[----:B------:R-:W-:Y:S05]  /*291c0*/  BSYNC B0 ;  /* 0x0000000000007941 */ /* 0x000fea0003800000 */
.L_x_1748:
[----:B------:R-:W4:Y:S04]  /*291d0*/  LDL.LU R2, [R1+0x4c] ;  /* 0x00004c0001027983 */ /* 0x000f280000300800 */
[----:B0-2---:R-:W2:Y:S01]  /*291e0*/  LDL R3, [R1+0x2c] ;  /* 0x00002c0001037983 */ /* 0x005ea20000100800 */
[----:B----4-:R-:W-:-:S05]  /*291f0*/  VIADD R2, R2, 0xfffffffe ;  /* 0xfffffffe02027836 */ /* 0x010fca0000000000 */
[----:B--2---:R-:W-:-:S13]  /*29200*/  ISETP.GE.AND P0, PT, R2, R3, PT ;  /* 0x000000030200720c */ /* 0x004fda0003f06270 */
[----:B------:R-:W-:Y:S05]  /*29210*/  @!P0 BRA `(.L_x_1750) ;  /* 0x0000001000448947 */ /* 0x000fea0003800000 */
[----:B---3--:R0:W5:Y:S04]  /*29220*/  LDL.LU R0, [R1+0x14] ;  /* 0x0000140001007983 */ /* 0x0081680000300800 */
[----:B------:R0:W5:Y:S02]  /*29230*/  LDL.LU R3, [R1+0x20] ;  /* 0x0000200001037983 */ /* 0x0001640000300800 */
.L_x_1772:
        /* <DEDUP_REMOVED lines=36> */
.L_x_1753:
[----:B--2---:R-:W-:Y:S01]  /*29480*/  LEA R6, R10, R18, 0x3 ;  /* 0x000000120a067211 */ /* 0x004fe200078e18ff */
[----:B------:R-:W2:Y:S01]  /*29490*/  S2R R4, SR_TID.X ;  /* 0x0000000000047919 */ /* 0x000ea20000002100 */
[----:B------:R-:W-:Y:S01]  /*294a0*/  SHF.L.U32 R5, R9, 0x1f, RZ ;  /* 0x0000001f09057819 */ /* 0x000fe200000006ff */
[----:B------:R-:W-:Y:S03]  /*294b0*/  BSSY B1, `(.L_x_1754) ;  /* 0x0000005000017945 */ /* 0x000fe60003800000 */
[----:B------:R-:W3:Y:S01]  /*294c0*/  SYNCS.PHASECHK.TRANS64.TRYWAIT P0, [R6+URZ+0x28480], R5 ;  /* 0x02848005060075a7 */ /* 0x000ee2000800017f */
[----:B--2---:R-:W-:-:S04]  /*294d0*/  LOP3.LUT R4, R4, 0x7f, RZ, 0xc0, !PT ;  /* 0x0000007f04047812 */ /* 0x004fc800078ec0ff */
[----:B------:R-:W-:Y:S01]  /*294e0*/  ISETP.NE.AND P1, PT, R4, RZ, PT ;  /* 0x000000ff0400720c */ /* 0x000fe20003f25270 */
[----:B---3--:R-:W-:-:S12]  /*294f0*/  @!P0 BRA `(.L_x_1755) ;  /* 0x0000009800488947 */ /* 0x008fd80003800000 */
.L_x_2064:
[----:B------:R-:W-:Y:S05]  /*29500*/  BSYNC B1 ;  /* 0x0000000000017941 */ /* 0x000fea0003800000 */
.L_x_1754:
        /* <DEDUP_REMOVED lines=9> */
.L_x_1757:
[----:B------:R-:W-:Y:S05]  /*295a0*/  BSYNC B1 ;  /* 0x0000000000017941 */ /* 0x000fea0003800000 */
.L_x_1756:
        /* <DEDUP_REMOVED lines=9> */
[----:B---3--:R-:W-:-:S02]  /*29640*/  IMAD R4, R4, 0x4000, R18 ;  /* 0x0000400004047824 */ /* 0x008fc400078e0212 */
[----:B----4-:R-:W-:Y:S02]  /*29650*/  IMAD R8, R8, 0x40, R7 ;  /* 0x0000004008087824 */ /* 0x010fe400078e0207 */
[----:B------:R-:W-:Y:S02]  /*29660*/  VIADD R7, R6, 0x28470 ;  /* 0x0002847006077836 */ /* 0x000fe40000000000 */
[----:B-1----:R-:W-:-:S07]  /*29670*/  VIADD R9, R4, 0x10000 ;  /* 0x0001000004097836 */ /* 0x002fce0000000000 */
.L_x_1758:
        /* <DEDUP_REMOVED lines=16> */
.L_x_1759:
        /* <DEDUP_REMOVED lines=13> */
.L_x_2065:
[----:B------:R-:W-:Y:S05]  /*29850*/  BSYNC B1 ;  /* 0x0000000000017941 */ /* 0x000fea0003800000 */
.L_x_1760:
        /* <DEDUP_REMOVED lines=11> */
.L_x_1763:
[----:B------:R-:W-:Y:S05]  /*29910*/  BSYNC B1 ;  /* 0x0000000000017941 */ /* 0x000fea0003800000 */
.L_x_1762:
        /* <DEDUP_REMOVED lines=8> */
.L_x_1764:
        /* <DEDUP_REMOVED lines=15> */
.L_x_1765:
        /* <DEDUP_REMOVED lines=10> */
.L_x_1752:
[----:B------:R-:W-:Y:S05]  /*29b30*/  BSYNC B0 ;  /* 0x0000000000007941 */ /* 0x000fea0003800000 */
.L_x_1751:
[----:B------:R-:W-:-:S06]  /*29b40*/  UISETP.NE.AND UP0, UPT, UR36, 0x3, UPT ;  /* 0x000000032400788c */ /* 0x000fcc000bf05270 */
[----:B------:R-:W-:-:S13]  /*29b50*/  PLOP3.LUT P0, PT, PT, PT, UP0, 0x80, 0x0 ;  /* 0x000000000000781c */ /* 0x000fda0003f0f008 */
[----:B------:R-:W-:Y:S05]  /*29b60*/  @!P0 BRA `(.L_x_1766) ;  /* 0x0000000000048947 */ /* 0x000fea0003800000 */
[----:B------:R-:W-:Y:S01]  /*29b70*/  BPT.TRAP 0x1 ;  /* 0x000000040000795c */ /* 0x000fe20000300000 */
.L_x_1766:
        /* <DEDUP_REMOVED lines=8> */
.L_x_2066:
[----:B------:R-:W-:Y:S05]  /*29c00*/  BSYNC B0 ;  /* 0x0000000000007941 */ /* 0x000fea0003800000 */
.L_x_1767:
[----:B------:R-:W-:Y:S05]  /*29c10*/  @!P1 BRA `(.L_x_1769) ;  /* 0x0000000000049947 */ /* 0x000fea0003800000 */
[----:B------:R-:W-:Y:S01]  /*29c20*/  BPT.TRAP 0x1 ;  /* 0x000000040000795c */ /* 0x000fe20000300000 */
.L_x_1769:
[----:B------:R-:W-:Y:S01]  /*29c30*/  SHF.L.U32 R3, R3, 0x1f, RZ ;  /* 0x0000001f03037819 */ /* 0x000fe200000006ff */
[----:B------:R-:W-:-:S03]  /*29c40*/  IMAD.SHL.U32 R0, R0, 0x4000, RZ ;  /* 0x0000400000007824 */ /* 0x000fc600078e00ff */
[----:B------:R-:W3:Y:S02]  /*29c50*/  SYNCS.PHASECHK.TRANS64.TRYWAIT P0, [R20+URZ+0x28460], R3 ;  /* 0x02846003140075a7 */ /* 0x000ee4000800017f */
[----:B---3--:R-:W-:Y:S05]  /*29c60*/  @!P0 BRA `(.L_x_1770) ;  /* 0x0000009000a88947 */ /* 0x008fea0003800000 */
.L_x_2067:
[----:B------:R-:W3:Y:S04]  /*29c70*/  LDL R13, [R1+0x18] ;  /* 0x00001800010d7983 */ /* 0x000ee80000100800 */
[----:B------:R-:W4:Y:S04]  /*29c80*/  LDL R12, [R1+0x38] ;  /* 0x00003800010c7983 */ /* 0x000f280000100800 */
[----:B------:R-:W5:Y:S01]  /*29c90*/  LDL R14, [R1+0x10] ;  /* 0x00001000010e7983 */ /* 0x000f620000100800 */
[----:B------:R-:W-:Y:S05]  /*29ca0*/  WARPSYNC.ALL ;  /* 0x0000000000007948 */ /* 0x000fea0003800000 */
[C---:B------:R-:W-:Y:S01]  /*29cb0*/  VIADD R21, R0.reuse, 0x1000 ;  /* 0x0000100000157836 */ /* 0x040fe20000000000 */
[----:B---3--:R-:W-:-:S05]  /*29cc0*/  LOP3.LUT R3, R0, R13, RZ, 0xfc, !PT ;  /* 0x0000000d00037212 */ /* 0x008fca00078efcff */
[----:B------:R-:W-:-:S05]  /*29cd0*/  IMAD.IADD R3, R18, 0x1, R3 ;  /* 0x0000000112037824 */ /* 0x000fca00078e0203 */
[----:B--2---:R4:W2:Y:S02]  /*29ce0*/  LDSM.16.MT88.4 R4, [R3+0x10000] ;  /* 0x010000000304783b */ /* 0x0048a40000004200 */
[----:B----4-:R-:W-:Y:S02]  /*29cf0*/  IADD3 R3, R18, R12, R0 ;  /* 0x0000000c12037210 */ /* 0x010fe40007ffe000 */
[----:B-----5:R-:W-:Y:S02]  /*29d00*/  LOP3.LUT R12, R0, R14, RZ, 0xfc, !PT ;  /* 0x0000000e000c7212 */ /* 0x020fe400078efcff */
[C-C-:B--2---:R-:W-:Y:S02]  /*29d10*/  PRMT R8, R4.reuse, 0x6420, R5.reuse ;  /* 0x0000642004087816 */ /* 0x144fe40000000005 */
[----:B-1----:R-:W-:Y:S02]  /*29d20*/  PRMT R9, R4, 0x7531, R5 ;  /* 0x0000753104097816 */ /* 0x002fe40000000005 */
[----:B------:R-:W-:-:S02]  /*29d30*/  PRMT R10, R6, 0x6420, R7 ;  /* 0x00006420060a7816 */ /* 0x000fc40000000007 */
[----:B------:R-:W-:Y:S02]  /*29d40*/  PRMT R11, R6, 0x7531, R7 ;  /* 0x00007531060b7816 */ /* 0x000fe40000000007 */
[----:B------:R-:W1:Y:S01]  /*29d50*/  LDSM.16.MT88.4 R4, [R3+0x10000] ;  /* 0x010000000304783b */ /* 0x000e620000004200 */
[----:B------:R-:W-:-:S05]  /*29d60*/  IMAD.IADD R12, R19, 0x1, R12 ;  /* 0x00000001130c7824 */ /* 0x000fca00078e020c */
[----:B------:R1:W-:Y:S02]  /*29d70*/  STSM.16.M88.4 [R12], R8 ;  /* 0x000000080c007844 */ /* 0x0003e40000000200 */
[C-C-:B-1----:R-:W-:Y:S02]  /*29d80*/  PRMT R8, R4.reuse, 0x6420, R5.reuse ;  /* 0x0000642004087816 */ /* 0x142fe40000000005 */
[----:B------:R-:W-:Y:S02]  /*29d90*/  PRMT R9, R4, 0x7531, R5 ;  /* 0x0000753104097816 */ /* 0x000fe40000000005 */
[----:B------:R-:W-:Y:S02]  /*29da0*/  LOP3.LUT R4, R21, R14, RZ, 0xfc, !PT ;  /* 0x0000000e15047212 */ /* 0x000fe400078efcff */
[C-C-:B------:R-:W-:Y:S02]  /*29db0*/  PRMT R10, R6.reuse, 0x6420, R7.reuse ;  /* 0x00006420060a7816 */ /* 0x140fe40000000007 */
[----:B------:R-:W-:Y:S01]  /*29dc0*/  PRMT R11, R6, 0x7531, R7 ;  /* 0x00007531060b7816 */ /* 0x000fe20000000007 */
[----:B------:R-:W-:-:S05]  /*29dd0*/  IMAD.IADD R4, R19, 0x1, R4 ;  /* 0x0000000113047824 */ /* 0x000fca00078e0204 */
[----:B------:R1:W-:Y:S02]  /*29de0*/  STSM.16.M88.4 [R4], R8 ;  /* 0x0000000804007844 */ /* 0x0003e40000000200 */
[----:B-1----:R-:W-:Y:S02]  /*29df0*/  IMAD.MOV.U32 R11, RZ, RZ, R13 ;  /* 0x000000ffff0b7224 */ /* 0x002fe400078e000d */
[----:B------:R-:W-:-:S05]  /*29e00*/  VIADD R8, R0, 0x2000 ;  /* 0x0000200000087836 */ /* 0x000fca0000000000 */
[----:B------:R-:W-:-:S05]  /*29e10*/  LOP3.LUT R4, R8, R11, RZ, 0xfc, !PT ;  /* 0x0000000b08047212 */ /* 0x000fca00078efcff */
[----:B------:R-:W-:-:S06]  /*29e20*/  IMAD.IADD R4, R18, 0x1, R4 ;  /* 0x0000000112047824 */ /* 0x000fcc00078e0204 */
[----:B------:R-:W1:Y:S01]  /*29e30*/  LDSM.16.MT88.4 R4, [R4+0x10000] ;  /* 0x010000000404783b */ /* 0x000e620000004200 */
[----:B------:R-:W-:-:S05]  /*29e40*/  IMAD.MOV.U32 R10, RZ, RZ, R14 ;  /* 0x000000ffff0a7224 */ /* 0x000fca00078e000e */
[----:B------:R-:W-:Y:S02]  /*29e50*/  LOP3.LUT R8, R8, R10, RZ, 0xfc, !PT ;  /* 0x0000000a08087212 */ /* 0x000fe400078efcff */
[C-C-:B-1----:R-:W-:Y:S02]  /*29e60*/  PRMT R12, R4.reuse, 0x6420, R5.reuse ;  /* 0x00006420040c7816 */ /* 0x142fe40000000005 */
[----:B------:R-:W-:Y:S02]  /*29e70*/  PRMT R13, R4, 0x7531, R5 ;  /* 0x00007531040d7816 */ /* 0x000fe40000000005 */
[C-C-:B------:R-:W-:Y:S02]  /*29e80*/  PRMT R14, R6.reuse, 0x6420, R7.reuse ;  /* 0x00006420060e7816 */ /* 0x140fe40000000007 */
[----:B------:R-:W-:Y:S02]  /*29e90*/  PRMT R15, R6, 0x7531, R7 ;  /* 0x00007531060f7816 */ /* 0x000fe40000000007 */
[----:B------:R-:W1:Y:S01]  /*29ea0*/  LDSM.16.MT88.4 R4, [R3+0x12000] ;  /* 0x012000000304783b */ /* 0x000e620000004200 */
[----:B------:R-:W-:-:S05]  /*29eb0*/  IMAD.IADD R8, R19, 0x1, R8 ;  /* 0x0000000113087824 */ /* 0x000fca00078e0208 */
[----:B------:R2:W-:Y:S02]  /*29ec0*/  STSM.16.M88.4 [R8], R12 ;  /* 0x0000000c08007844 */ /* 0x0005e40000000200 */
[----:B--2---:R-:W-:Y:S02]  /*29ed0*/  IMAD.MOV.U32 R13, RZ, RZ, R10 ;  /* 0x000000ffff0d7224 */ /* 0x004fe400078e000a */
[----:B------:R-:W-:Y:S02]  /*29ee0*/  VIADD R15, R0, 0x3000 ;  /* 0x00003000000f7836 */ /* 0x000fe40000000000 */
[----:B------:R-:W-:Y:S01]  /*29ef0*/  IMAD.MOV.U32 R14, RZ, RZ, R11 ;  /* 0x000000ffff0e7224 */ /* 0x000fe200078e000b */
[C-C-:B-1----:R-:W-:Y:S02]  /*29f00*/  PRMT R8, R4.reuse, 0x6420, R5.reuse ;  /* 0x0000642004087816 */ /* 0x142fe40000000005 */
[----:B------:R-:W-:Y:S02]  /*29f10*/  PRMT R9, R4, 0x7531, R5 ;  /* 0x0000753104097816 */ /* 0x000fe40000000005 */
[----:B------:R-:W-:-:S02]  /*29f20*/  LOP3.LUT R4, R15, R13, RZ, 0xfc, !PT ;  /* 0x0000000d0f047212 */ /* 0x000fc400078efcff */
[C-C-:B------:R-:W-:Y:S02]  /*29f30*/  PRMT R10, R6.reuse, 0x6420, R7.reuse ;  /* 0x00006420060a7816 */ /* 0x140fe40000000007 */
[----:B------:R-:W-:Y:S02]  /*29f40*/  PRMT R11, R6, 0x7531, R7 ;  /* 0x00007531060b7816 */ /* 0x000fe40000000007 */
[----:B------:R-:W-:-:S05]  /*29f50*/  IADD3 R4, R19, R4, RZ ;  /* 0x0000000413047210 */ /* 0x000fca0007ffe0ff */
[----:B------:R1:W-:Y:S04]  /*29f60*/  STSM.16.M88.4 [R4], R8 ;  /* 0x0000000804007844 */ /* 0x0003e80000000200 */
[----:B-1----:R-:W2:Y:S01]  /*29f70*/  LDL R8, [R1+0x40] ;  /* 0x0000400001087983 */ /* 0x002ea20000100800 */
[----:B------:R-:W-:-:S05]  /*29f80*/  IMAD.MOV.U32 R10, RZ, RZ, R14 ;  /* 0x000000ffff0a7224 */ /* 0x000fca00078e000e */
[----:B------:R-:W-:-:S05]  /*29f90*/  LOP3.LUT R21, R21, R10, RZ, 0xfc, !PT ;  /* 0x0000000a15157212 */ /* 0x000fca00078efcff */
[----:B------:R-:W-:-:S06]  /*29fa0*/  IMAD.IADD R4, R18, 0x1, R21 ;  /* 0x0000000112047824 */ /* 0x000fcc00078e0215 */
[----:B------:R-:W1:Y:S01]  /*29fb0*/  LDSM.16.MT88.4 R4, [R4+0x10000] ;  /* 0x010000000404783b */ /* 0x000e620000004200 */
[----:B------:R-:W-:Y:S02]  /*29fc0*/  IMAD.MOV.U32 R9, RZ, RZ, R13 ;  /* 0x000000ffff097224 */ /* 0x000fe400078e000d */
[----:B------:R-:W-:Y:S01]  /*29fd0*/  IMAD.MOV.U32 R11, RZ, RZ, R15 ;  /* 0x000000ffff0b7224 */ /* 0x000fe200078e000f */
[C-C-:B-1----:R-:W-:Y:S02]  /*29fe0*/  PRMT R12, R4.reuse, 0x6420, R5.reuse ;  /* 0x00006420040c7816 */ /* 0x142fe40000000005 */
[----:B------:R-:W-:Y:S02]  /*29ff0*/  PRMT R13, R4, 0x7531, R5 ;  /* 0x00007531040d7816 */ /* 0x000fe40000000005 */
[C-C-:B------:R-:W-:Y:S02]  /*2a000*/  PRMT R14, R6.reuse, 0x6420, R7.reuse ;  /* 0x00006420060e7816 */ /* 0x140fe40000000007 */
[----:B------:R-:W-:-:S02]  /*2a010*/  PRMT R15, R6, 0x7531, R7 ;  /* 0x00007531060f7816 */ /* 0x000fc40000000007 */
[----:B------:R-:W1:Y:S01]  /*2a020*/  LDSM.16.MT88.4 R4, [R3+0x11000] ;  /* 0x011000000304783b */ /* 0x000e620000004200 */
[----:B--2---:R-:W-:-:S05]  /*2a030*/  IMAD.IADD R0, R8, 0x1, R0 ;  /* 0x0000000108007824 */ /* 0x004fca00078e0200 */
[----:B------:R-:W-:-:S05]  /*2a040*/  IADD3 R21, R19, R0, R9 ;  /* 0x0000000013157210 */ /* 0x000fca0007ffe009 */
[----:B------:R2:W-:Y:S04]  /*2a050*/  STSM.16.M88.4 [R21], R12 ;  /* 0x0000000c15007844 */ /* 0x0005e80000000200 */
[----:B--2---:R-:W2:Y:S01]  /*2a060*/  LDL R13, [R1+0x3c] ;  /* 0x00003c00010d7983 */ /* 0x004ea20000100800 */
[----:B------:R-:W-:Y:S02]  /*2a070*/  IMAD.MOV.U32 R14, RZ, RZ, R10 ;  /* 0x000000ffff0e7224 */ /* 0x000fe400078e000a */
[----:B------:R-:W-:Y:S01]  /*2a080*/  IMAD.MOV.U32 R15, RZ, RZ, R11 ;  /* 0x000000ffff0f7224 */ /* 0x000fe200078e000b */
[C-C-:B-1----:R-:W-:Y:S02]  /*2a090*/  PRMT R8, R4.reuse, 0x6420, R5.reuse ;  /* 0x0000642004087816 */ /* 0x142fe40000000005 */
[----:B------:R-:W-:-:S02]  /*2a0a0*/  PRMT R9, R4, 0x7531, R5 ;  /* 0x0000753104097816 */ /* 0x000fc40000000005 */
[----:B------:R-:W-:Y:S02]  /*2a0b0*/  LOP3.LUT R4, R15, R14, RZ, 0xfc, !PT ;  /* 0x0000000e0f047212 */ /* 0x000fe400078efcff */
[C-C-:B------:R-:W-:Y:S02]  /*2a0c0*/  PRMT R10, R6.reuse, 0x6420, R7.reuse ;  /* 0x00006420060a7816 */ /* 0x140fe40000000007 */
[----:B------:R-:W-:Y:S01]  /*2a0d0*/  PRMT R11, R6, 0x7531, R7 ;  /* 0x00007531060b7816 */ /* 0x000fe20000000007 */
[----:B------:R-:W-:Y:S01]  /*2a0e0*/  IMAD.IADD R4, R18, 0x1, R4 ;  /* 0x0000000112047824 */ /* 0x000fe200078e0204 */
[----:B--2---:R-:W-:-:S05]  /*2a0f0*/  IADD3 R0, R19, R13, R0 ;  /* 0x0000000d13007210 */ /* 0x004fca0007ffe000 */
[----:B------:R-:W-:Y:S04]  /*2a100*/  STSM.16.M88.4 [R0], R8 ;  /* 0x0000000800007844 */ /* 0x000fe80000000200 */
[----:B------:R-:W1:Y:S02]  /*2a110*/  LDSM.16.MT88.4 R4, [R4+0x10000] ;  /* 0x010000000404783b */ /* 0x000e640000004200 */
[C-C-:B-1----:R-:W-:Y:S02]  /*2a120*/  PRMT R12, R4.reuse, 0x6420, R5.reuse ;  /* 0x00006420040c7816 */ /* 0x142fe40000000005 */
[----:B------:R-:W-:Y:S02]  /*2a130*/  PRMT R13, R4, 0x7531, R5 ;  /* 0x00007531040d7816 */ /* 0x000fe40000000005 */
[----:B------:R-:W-:-:S02]  /*2a140*/  PRMT R14, R6, 0x6420, R7 ;  /* 0x00006420060e7816 */ /* 0x000fc40000000007 */
[----:B------:R-:W-:Y:S02]  /*2a150*/  PRMT R15, R6, 0x7531, R7 ;  /* 0x00007531060f7816 */ /* 0x000fe40000000007 */
[----:B------:R-:W1:Y:S04]  /*2a160*/  LDSM.16.MT88.4 R4, [R3+0x13000] ;  /* 0x013000000304783b */ /* 0x000e680000004200 */
[----:B------:R2:W-:Y:S01]  /*2a170*/  STSM.16.M88.4 [R21+0x2000], R12 ;  /* 0x0020000c15007844 */ /* 0x0005e20000000200 */
[C-C-:B-1----:R-:W-:Y:S02]  /*2a180*/  PRMT R8, R4.reuse, 0x6420, R5.reuse ;  /* 0x0000642004087816 */ /* 0x142fe40000000005 */
        /* <DEDUP_REMOVED lines=12> */
.L_x_1771:
[----:B--2---:R-:W2:Y:S01]  /*2a250*/  S2R R0, SR_TID.X ;  /* 0x0000000000007919 */ /* 0x004ea20000002100 */
[----:B-1----:R1:W-:Y:S01]  /*2a260*/  SYNCS.ARRIVE.TRANS64.A1T0 RZ, [R20+URZ+0x28450], RZ ;  /* 0x028450ff14ff79a7 */ /* 0x0023e2000810003f */
[----:B--2---:R-:W-:Y:S02]  /*2a270*/  LOP3.LUT R3, R0, 0x7f, RZ, 0xc0, !PT ;  /* 0x0000007f00037812 */ /* 0x004fe400078ec0ff */
[----:B------:R-:W2:Y:S01]  /*2a280*/  LDL R0, [R1+0x2c] ;  /* 0x00002c0001007983 */ /* 0x000ea20000100800 */
[----:B------:R-:W-:Y:S01]  /*2a290*/  BAR.SYNC.DEFER_BLOCKING 0x2, 0x80 ;  /* 0x0082000000007b1d */ /* 0x000fe20000010000 */
[----:B------:R-:W-:-:S05]  /*2a2a0*/  ISETP.NE.AND P0, PT, R3, RZ, PT ;  /* 0x000000ff0300720c */ /* 0x000fca0003f05270 */
[----:B------:R4:W5:Y:S08]  /*2a2b0*/  LDL R3, [R1+0x20] ;  /* 0x0000200001037983 */ /* 0x0009700000100800 */
[----:B-1----:R-:W-:-:S05]  /*2a2c0*/  @!P0 VIADD R20, R20, 0x28480 ;  /* 0x0002848014148836 */ /* 0x002fca0000000000 */
[----:B------:R-:W-:-:S04]  /*2a2d0*/  @!P0 PRMT R20, RZ, 0x654, R20 ;  /* 0x00000654ff148816 */ /* 0x000fc80000000014 */
[----:B------:R4:W-:Y:S01]  /*2a2e0*/  @!P0 SYNCS.ARRIVE.TRANS64.RED.A1T0 RZ, [R20+URZ], RZ ;  /* 0x000000ff14ff89a7 */ /* 0x0009e2000810043f */
[C---:B--2---:R-:W-:Y:S01]  /*2a2f0*/  ISETP.GT.AND P0, PT, R2.reuse, R0, PT ;  /* 0x000000000200720c */ /* 0x044fe20003f04270 */
[----:B------:R-:W-:Y:S01]  /*2a300*/  VIADD R2, R2, 0xffffffff ;  /* 0xffffffff02027836 */ /* 0x000fe20000000000 */
[----:B------:R4:W5:Y:S11]  /*2a310*/  LDL R0, [R1+0x14] ;  /* 0x0000140001007983 */ /* 0x0009760000100800 */
[----:B----4-:R-:W-:Y:S05]  /*2a320*/  @P0 BRA `(.L_x_1772) ;  /* 0xffffffec00c40947 */ /* 0x010fea000383ffff */
.L_x_1750:
        /* <DEDUP_REMOVED lines=18> */
.L_x_1774:
[----:B------:R-:W-:Y:S05]  /*2a450*/  BSYNC B0 ;  /* 0x0000000000007941 */ /* 0x000fea0003800000 */
.L_x_1773:
[----:B------:R-:W-:-:S06]  /*2a460*/  UISETP.NE.AND UP0, UPT, UR36, 0x3, UPT ;  /* 0x000000032400788c */ /* 0x000fcc000bf05270 */
[----:B------:R-:W-:-:S13]  /*2a470*/  PLOP3.LUT P1, PT, PT, PT, UP0, 0x80, 0x0 ;  /* 0x000000000000781c */ /* 0x000fda0003f2f008 */
[----:B------:R-:W-:Y:S05]  /*2a480*/  @!P1 BRA `(.L_x_1775) ;  /* 0x0000000000049947 */ /* 0x000fea0003800000 */
[----:B------:R-:W-:Y:S01]  /*2a490*/  BPT.TRAP 0x1 ;  /* 0x000000040000795c */ /* 0x000fe20000300000 */
.L_x_1775:
[----:B------:R-:W4:Y:S04]  /*2a4a0*/  LDL R2, [R1+0x20] ;  /* 0x0000200001027983 */ /* 0x000f280000100800 */
[----:B-----5:R-:W4:Y:S01]  /*2a4b0*/  LDL R3, [R1+0x14] ;  /* 0x0000140001037983 */ /* 0x020f220000100800 */
[----:B--23--:R-:W-:Y:S01]  /*2a4c0*/  IMAD.U32 R0, RZ, RZ, UR38 ;  /* 0x00000026ff007e24 */ /* 0x00cfe2000f8e00ff */
[----:B------:R-:W-:Y:S04]  /*2a4d0*/  BSSY B0, `(.L_x_1776) ;  /* 0x0000007000007945 */ /* 0x000fe80003800000 */
[----:B------:R-:W-:-:S02]  /*2a4e0*/  ISETP.NE.AND P2, PT, R0, 0x3, PT ;  /* 0x000000030000780c */ /* 0x000fc40003f45270 */
[----:B----4-:R-:W-:-:S04]  /*2a4f0*/  LOP3.LUT R2, R2, 0x1, RZ, 0x3c, !PT ;  /* 0x0000000102027812 */ /* 0x010fc800078e3cff */
[----:B------:R-:W-:Y:S01]  /*2a500*/  SHF.L.U32 R2, R2, 0x1f, RZ ;  /* 0x0000001f02027819 */ /* 0x000fe200000006ff */
[----:B------:R-:W-:-:S04]  /*2a510*/  IMAD R0, R3, 0x8, R18 ;  /* 0x0000000803007824 */ /* 0x000fc800078e0212 */
[----:B------:R-:W2:Y:S02]  /*2a520*/  SYNCS.PHASECHK.TRANS64.TRYWAIT P1, [R0+URZ+0x28470], R2 ;  /* 0x02847002000075a7 */ /* 0x000ea4000802017f */
[----:B--2---:R-:W-:Y:S05]  /*2a530*/  @!P1 BRA `(.L_x_1777) ;  /* 0x0000008800889947 */ /* 0x004fea0003800000 */
.L_x_2068:
[----:B------:R-:W-:Y:S05]  /*2a540*/  BSYNC B0 ;  /* 0x0000000000007941 */ /* 0x000fea0003800000 */
.L_x_1776:
[----:B------:R-:W-:Y:S05]  /*2a550*/  @!P2 BRA `(.L_x_1778) ;  /* 0x000000000004a947 */ /* 0x000fea0003800000 */
[----:B------:R-:W-:Y:S01]  /*2a560*/  BPT.TRAP 0x1 ;  /* 0x000000040000795c */ /* 0x000fe20000300000 */
.L_x_1778:
[----:B--2---:R-:W2:Y:S02]  /*2a570*/  LDL R2, [R1+0x20] ;  /* 0x0000200001027983 */ /* 0x004ea40000100800 */
[----:B--2---:R-:W-:-:S04]  /*2a580*/  SHF.L.U32 R2, R2, 0x1f, RZ ;  /* 0x0000001f02027819 */ /* 0x004fc800000006ff */
[----:B------:R-:W2:Y:S02]  /*2a590*/  SYNCS.PHASECHK.TRANS64.TRYWAIT P1, [R0+URZ+0x28460], R2 ;  /* 0x02846002000075a7 */ /* 0x000ea4000802017f */
[----:B--2---:R-:W-:Y:S05]  /*2a5a0*/  @!P1 BRA `(.L_x_1779) ;  /* 0x0000008800809947 */ /* 0x004fea0003800000 */
.L_x_2069:
[----:B------:R-:W3:Y:S04]  /*2a5b0*/  LDL R12, [R1+0x38] ;  /* 0x00003800010c7983 */ /* 0x000ee80000100800 */
[----:B------:R2:W-:Y:S04]  /*2a5c0*/  STL [R1+0xb0], R0 ;  /* 0x0000b00001007387 */ /* 0x0005e80000100800 */
[----:B------:R-:W4:Y:S04]  /*2a5d0*/  LDL R17, [R1+0x14] ;  /* 0x0000140001117983 */ /* 0x000f280000100800 */
[----:B--2---:R-:W2:Y:S01]  /*2a5e0*/  LDL R0, [R1+0x18] ;  /* 0x0000180001007983 */ /* 0x004ea20000100800 */
[----:B------:R-:W-:Y:S05]  /*2a5f0*/  WARPSYNC.ALL ;  /* 0x0000000000007948 */ /* 0x000fea0003800000 */
[----:B----4-:R-:W-:Y:S01]  /*2a600*/  IMAD.SHL.U32 R3, R17, 0x4000, RZ ;  /* 0x0000400011037824 */ /* 0x010fe200078e00ff */
[----:B------:R4:W-:Y:S04]  /*2a610*/  STL [R1+0xb4], R17 ;  /* 0x0000b41101007387 */ /* 0x0009e80000100800 */
[----:B----4-:R-:W4:Y:S01]  /*2a620*/  LDL R17, [R1+0x10] ;  /* 0x0000100001117983 */ /* 0x010f220000100800 */
[----:B--2---:R-:W-:-:S05]  /*2a630*/  LOP3.LUT R2, R3, R0, RZ, 0xfc, !PT ;  /* 0x0000000003027212 */ /* 0x004fca00078efcff */
[----:B------:R-:W-:-:S05]  /*2a640*/  IMAD.IADD R2, R18, 0x1, R2 ;  /* 0x0000000112027824 */ /* 0x000fca00078e0202 */
[----:B-1----:R3:W1:Y:S02]  /*2a650*/  LDSM.16.MT88.4 R4, [R2+0x10000] ;  /* 0x010000000204783b */ /* 0x0026640000004200 */
[----:B---3--:R-:W-:Y:S02]  /*2a660*/  IADD3 R2, R18, R12, R3 ;  /* 0x0000000c12027210 */ /* 0x008fe40007ffe003 */
[C-C-:B-1----:R-:W-:Y:S02]  /*2a670*/  PRMT R8, R4.reuse, 0x6420, R5.reuse ;  /* 0x0000642004087816 */ /* 0x142fe40000000005 */
[----:B------:R-:W-:Y:S02]  /*2a680*/  PRMT R9, R4, 0x7531, R5 ;  /* 0x0000753104097816 */ /* 0x000fe40000000005 */
[C-C-:B------:R-:W-:Y:S02]  /*2a690*/  PRMT R10, R6.reuse, 0x6420, R7.reuse ;  /* 0x00006420060a7816 */ /* 0x140fe40000000007 */
[----:B------:R-:W-:-:S02]  /*2a6a0*/  PRMT R11, R6, 0x7531, R7 ;  /* 0x00007531060b7816 */ /* 0x000fc40000000007 */
[----:B------:R-:W1:Y:S01]  /*2a6b0*/  LDSM.16.MT88.4 R4, [R2+0x10000] ;  /* 0x010000000204783b */ /* 0x000e620000004200 */
[C---:B------:R-:W-:Y:S01]  /*2a6c0*/  VIADD R16, R3.reuse, 0x1000 ;  /* 0x0000100003107836 */ /* 0x040fe20000000000 */
[----:B----4-:R-:W-:-:S05]  /*2a6d0*/  LOP3.LUT R12, R3, R17, RZ, 0xfc, !PT ;  /* 0x00000011030c7212 */ /* 0x010fca00078efcff */
        /* <DEDUP_REMOVED lines=9> */
[----:B-1----:R-:W-:-:S05]  /*2a770*/  VIADD R8, R3, 0x2000 ;  /* 0x0000200003087836 */ /* 0x002fca0000000000 */
[----:B------:R-:W-:-:S05]  /*2a780*/  LOP3.LUT R4, R8, R0, RZ, 0xfc, !PT ;  /* 0x0000000008047212 */ /* 0x000fca00078efcff */
[----:B------:R-:W-:-:S06]  /*2a790*/  IMAD.IADD R4, R18, 0x1, R4 ;  /* 0x0000000112047824 */ /* 0x000fcc00078e0204 */
[----:B------:R-:W1:Y:S01]  /*2a7a0*/  LDSM.16.MT88.4 R4, [R4+0x10000] ;  /* 0x010000000404783b */ /* 0x000e620000004200 */
[----:B------:R-:W-:-:S05]  /*2a7b0*/  LOP3.LUT R8, R8, R17, RZ, 0xfc, !PT ;  /* 0x0000001108087212 */ /* 0x000fca00078efcff */
[----:B------:R-:W-:Y:S01]  /*2a7c0*/  IMAD.IADD R8, R19, 0x1, R8 ;  /* 0x0000000113087824 */ /* 0x000fe200078e0208 */
[C-C-:B-1----:R-:W-:Y:S02]  /*2a7d0*/  PRMT R12, R4.reuse, 0x6420, R5.reuse ;  /* 0x00006420040c7816 */ /* 0x142fe40000000005 */
[----:B------:R-:W-:Y:S02]  /*2a7e0*/  PRMT R13, R4, 0x7531, R5 ;  /* 0x00007531040d7816 */ /* 0x000fe40000000005 */
[C-C-:B------:R-:W-:Y:S02]  /*2a7f0*/  PRMT R14, R6.reuse, 0x6420, R7.reuse ;  /* 0x00006420060e7816 */ /* 0x140fe40000000007 */
[----:B------:R-:W-:Y:S02]  /*2a800*/  PRMT R15, R6, 0x7531, R7 ;  /* 0x00007531060f7816 */ /* 0x000fe40000000007 */
[----:B------:R-:W1:Y:S04]  /*2a810*/  LDSM.16.MT88.4 R4, [R2+0x12000] ;  /* 0x012000000204783b */ /* 0x000e680000004200 */
[----:B------:R2:W-:Y:S04]  /*2a820*/  STSM.16.M88.4 [R8], R12 ;  /* 0x0000000c08007844 */ /* 0x0005e80000000200 */
[----:B--2---:R-:W2:Y:S04]  /*2a830*/  LDL R14, [R1+0x40] ;  /* 0x00004000010e7983 */ /* 0x004ea80000100800 */
[----:B------:R-:W3:Y:S01]  /*2a840*/  LDL R15, [R1+0x3c] ;  /* 0x00003c00010f7983 */ /* 0x000ee20000100800 */
[----:B------:R-:W-:Y:S01]  /*2a850*/  VIADD R12, R3, 0x3000 ;  /* 0x00003000030c7836 */ /* 0x000fe20000000000 */
[----:B-1----:R-:W-:-:S02]  /*2a860*/  PRMT R8, R4, 0x6420, R5 ;  /* 0x0000642004087816 */ /* 0x002fc40000000005 */
[----:B------:R-:W-:Y:S02]  /*2a870*/  PRMT R9, R4, 0x7531, R5 ;  /* 0x0000753104097816 */ /* 0x000fe40000000005 */
[----:B------:R-:W-:Y:S02]  /*2a880*/  LOP3.LUT R4, R12, R17, RZ, 0xfc, !PT ;  /* 0x000000110c047212 */ /* 0x000fe400078efcff */
[C-C-:B------:R-:W-:Y:S02]  /*2a890*/  PRMT R10, R6.reuse, 0x6420, R7.reuse ;  /* 0x00006420060a7816 */ /* 0x140fe40000000007 */
[----:B------:R-:W-:Y:S01]  /*2a8a0*/  PRMT R11, R6, 0x7531, R7 ;  /* 0x00007531060b7816 */ /* 0x000fe20000000007 */
[----:B------:R-:W-:-:S05]  /*2a8b0*/  IMAD.IADD R4, R19, 0x1, R4 ;  /* 0x0000000113047824 */ /* 0x000fca00078e0204 */
[----:B------:R1:W-:Y:S01]  /*2a8c0*/  STSM.16.M88.4 [R4], R8 ;  /* 0x0000000804007844 */ /* 0x0003e20000000200 */
[-C--:B------:R-:W-:Y:S02]  /*2a8d0*/  LOP3.LUT R16, R16, R0.reuse, RZ, 0xfc, !PT ;  /* 0x0000000010107212 */ /* 0x080fe400078efcff */
[----:B------:R-:W-:-:S03]  /*2a8e0*/  LOP3.LUT R12, R12, R0, RZ, 0xfc, !PT ;  /* 0x000000000c0c7212 */ /* 0x000fc600078efcff */
[----:B-1----:R-:W-:-:S06]  /*2a8f0*/  IMAD.IADD R4, R18, 0x1, R16 ;  /* 0x0000000112047824 */ /* 0x002fcc00078e0210 */
[----:B------:R-:W1:Y:S02]  /*2a900*/  LDSM.16.MT88.4 R4, [R4+0x10000] ;  /* 0x010000000404783b */ /* 0x000e640000004200 */
[----:B-1----:R-:W-:Y:S02]  /*2a910*/  PRMT R9, R4, 0x7531, R5 ;  /* 0x0000753104097816 */ /* 0x002fe40000000005 */
[C-C-:B------:R-:W-:Y:S02]  /*2a920*/  PRMT R10, R6.reuse, 0x6420, R7.reuse ;  /* 0x00006420060a7816 */ /* 0x140fe40000000007 */
[----:B------:R-:W-:Y:S01]  /*2a930*/  PRMT R11, R6, 0x7531, R7 ;  /* 0x00007531060b7816 */ /* 0x000fe20000000007 */
[----:B--2---:R-:W-:-:S05]  /*2a940*/  IMAD.IADD R8, R14, 0x1, R3 ;  /* 0x000000010e087824 */ /* 0x004fca00078e0203 */
[C---:B------:R-:W-:Y:S02]  /*2a950*/  IADD3 R3, R19.reuse, R8, R17 ;  /* 0x0000000813037210 */ /* 0x040fe40007ffe011 */
[----:B------:R1:W5:Y:S04]  /*2a960*/  LDL.LU R17, [R1+0xb4] ;  /* 0x0000b40001117983 */ /* 0x0003680000300800 */
[----:B------:R1:W5:Y:S01]  /*2a970*/  LDL.LU R0, [R1+0xb0] ;  /* 0x0000b00001007983 */ /* 0x0003620000300800 */
[----:B---3--:R-:W-:Y:S02]  /*2a980*/  IADD3 R19, R19, R15, R8 ;  /* 0x0000000f13137210 */ /* 0x008fe40007ffe008 */
[----:B------:R-:W-:Y:S02]  /*2a990*/  PRMT R8, R4, 0x6420, R5 ;  /* 0x0000642004087816 */ /* 0x000fe40000000005 */
[----:B------:R-:W2:Y:S04]  /*2a9a0*/  LDSM.16.MT88.4 R4, [R2+0x11000] ;  /* 0x011000000204783b */ /* 0x000ea80000004200 */
[----:B------:R2:W-:Y:S02]  /*2a9b0*/  STSM.16.M88.4 [R3], R8 ;  /* 0x0000000803007844 */ /* 0x0005e40000000200 */
[----:B--2---:R-:W-:-:S02]  /*2a9c0*/  PRMT R8, R4, 0x6420, R5 ;  /* 0x0000642004087816 */ /* 0x004fc40000000005 */
[----:B------:R-:W-:Y:S01]  /*2a9d0*/  PRMT R9, R4, 0x7531, R5 ;  /* 0x0000753104097816 */ /* 0x000fe20000000005 */
[----:B------:R-:W-:Y:S01]  /*2a9e0*/  IMAD.IADD R4, R18, 0x1, R12 ;  /* 0x0000000112047824 */ /* 0x000fe200078e020c */
[C-C-:B------:R-:W-:Y:S02]  /*2a9f0*/  PRMT R10, R6.reuse, 0x6420, R7.reuse ;  /* 0x00006420060a7816 */ /* 0x140fe40000000007 */
[----:B------:R-:W-:-:S05]  /*2aa00*/  PRMT R11, R6, 0x7531, R7 ;  /* 0x00007531060b7816 */ /* 0x000fca0000000007 */
[----:B------:R-:W-:Y:S04]  /*2aa10*/  STSM.16.M88.4 [R19], R8 ;  /* 0x0000000813007844 */ /* 0x000fe80000000200 */
        /* <DEDUP_REMOVED lines=20> */
.L_x_1780:
[----:B-1----:R-:W3:Y:S01]  /*2ab60*/  LDL.LU R3, [R1+0x20] ;  /* 0x0000200001037983 */ /* 0x002ee20000300800 */
[----:B--2--5:R1:W-:Y:S02]  /*2ab70*/  SYNCS.ARRIVE.TRANS64.A1T0 RZ, [R0+URZ+0x28450], RZ ;  /* 0x028450ff00ff79a7 */ /* 0x0243e4000810003f */
[----:B-1----:R-:W-:-:S05]  /*2ab80*/  @!P0 VIADD R0, R0, 0x28480 ;  /* 0x0002848000008836 */ /* 0x002fca0000000000 */
[----:B------:R-:W-:Y:S01]  /*2ab90*/  @!P0 PRMT R0, RZ, 0x654, R0 ;  /* 0x00000654ff008816 */ /* 0x000fe20000000000 */
[----:B------:R-:W-:Y:S06]  /*2aba0*/  BAR.SYNC.DEFER_BLOCKING 0x2, 0x80 ;  /* 0x0082000000007b1d */ /* 0x000fec0000010000 */
[----:B------:R1:W-:Y:S02]  /*2abb0*/  @!P0 SYNCS.ARRIVE.TRANS64.RED.A1T0 RZ, [R0+URZ], RZ ;  /* 0x000000ff00ff89a7 */ /* 0x0003e4000810043f */
[----:B-1----:R-:W-:-:S05]  /*2abc0*/  VIADD R0, R17, 0x1 ;  /* 0x0000000111007836 */ /* 0x002fca0000000000 */
[----:B------:R-:W-:-:S04]  /*2abd0*/  ISETP.NE.AND P0, PT, R0, 0x2, PT ;  /* 0x000000020000780c */ /* 0x000fc80003f05270 */
[----:B------:R-:W-:Y:S02]  /*2abe0*/  SEL R2, RZ, 0x1, P0 ;  /* 0x00000001ff027807 */ /* 0x000fe40000000000 */
[----:B------:R-:W-:-:S05]  /*2abf0*/  SEL R0, R0, RZ, P0 ;  /* 0x000000ff00007207 */ /* 0x000fca0000000000 */
[----:B------:R1:W-:Y:S01]  /*2ac00*/  STL [R1+0x14], R0 ;  /* 0x0000140001007387 */ /* 0x0003e20000100800 */
[----:B---3--:R-:W-:-:S05]  /*2ac10*/  LOP3.LUT R3, R3, R2, RZ, 0x3c, !PT ;  /* 0x0000000203037212 */ /* 0x008fca00078e3cff */
[----:B------:R1:W-:Y:S02]  /*2ac20*/  STL [R1+0x20], R3 ;  /* 0x0000200301007387 */ /* 0x0003e40000100800 */
.L_x_1725:
        /* <DEDUP_REMOVED lines=14> */
.L_x_1781:
        /* <DEDUP_REMOVED lines=8> */
[----:B--2---:R-:W-:Y:S01]  /*2ad90*/  MOV R11, R2 ;  /* 0x00000002000b7202 */ /* 0x004fe20000000f00 */
[----:B---3--:R-:W-:-:S05]  /*2ada0*/  IMAD.IADD R0, R4, 0x1, R16 ;  /* 0x0000000104007824 */ /* 0x008fca00078e0210 */
[----:B------:R-:W-:-:S13]  /*2adb0*/  ISETP.GE.OR P1, PT, R0, UR4, !P0 ;  /* 0x0000000400007c0c */ /* 0x000fda000c726670 */
[----:B------:R-:W1:Y:S08]  /*2adc0*/  @!P1 LDC.64 R2, c[0x0][0xc80] ;  /* 0x00032000ff029b82 */ /* 0x000e700000000a00 */
[----:B------:R-:W2:Y:S01]  /*2add0*/  @!P1 LDC.64 R6, c[0x0][0xc78] ;  /* 0x00031e00ff069b82 */ /* 0x000ea20000000a00 */
[----:B-1----:R-:W-:-:S05]  /*2ade0*/  @!P1 IMAD.WIDE R2, R0, 0x4, R2 ;  /* 0x0000000400029825 */ /* 0x002fca00078e0202 */
[----:B------:R2:W3:Y:S02]  /*2adf0*/  @!P1 LDG.E R4, desc[UR46][R2.64] ;  /* 0x0000002e02049981 */ /* 0x0004e4000c1e1900 */
[----:B--2---:R-:W-:-:S06]  /*2ae00*/  @!P1 IMAD.WIDE R2, R0, 0x4, R6 ;  /* 0x0000000400029825 */ /* 0x004fcc00078e0206 */
[----:B------:R-:W2:Y:S01]  /*2ae10*/  @!P1 LDG.E R2, desc[UR46][R2.64] ;  /* 0x0000002e02029981 */ /* 0x000ea2000c1e1900 */
[----:B------:R-:W-:Y:S01]  /*2ae20*/  IMAD.MOV.U32 R0, RZ, RZ, RZ ;  /* 0x000000ffff007224 */ /* 0x000fe200078e00ff */
[C---:B------:R-:W-:Y:S01]  /*2ae30*/  ISETP.GE.U32.AND P2, PT, R16.reuse, 0x2, PT ;  /* 0x000000021000780c */ /* 0x040fe20003f46070 */
[----:B------:R-:W-:Y:S01]  /*2ae40*/  IMAD.MOV.U32 R6, RZ, RZ, RZ ;  /* 0x000000ffff067224 */ /* 0x000fe200078e00ff */
[C---:B------:R-:W-:Y:S01]  /*2ae50*/  ISETP.GE.U32.AND P3, PT, R16.reuse, 0x4, PT ;  /* 0x000000041000780c */ /* 0x040fe20003f66070 */
[----:B------:R-:W-:Y:S01]  /*2ae60*/  SHFL.IDX PT, R5, R11, RZ, 0x1f ;  /* 0x00001fff0b057589 */ /* 0x000fe200000e0000 */
[C---:B------:R-:W-:Y:S01]  /*2ae70*/  ISETP.GE.U32.AND P4, PT, R16.reuse, 0x8, PT ;  /* 0x000000081000780c */ /* 0x040fe20003f86070 */
[----:B------:R-:W-:Y:S01]  /*2ae80*/  IMAD.MOV.U32 R9, RZ, RZ, RZ ;  /* 0x000000ffff097224 */ /* 0x000fe200078e00ff */
[----:B------:R-:W-:Y:S01]  /*2ae90*/  ISETP.GE.U32.AND P5, PT, R16, 0x10, PT ;  /* 0x000000101000780c */ /* 0x000fe20003fa6070 */
[----:B------:R-:W-:Y:S01]  /*2aea0*/  SHFL.IDX PT, R10, R11, 0x1, 0x1f ;  /* 0x00201f000b0a7f89 */ /* 0x000fe200000e0000 */
[----:B---3--:R-:W-:-:S02]  /*2aeb0*/  @!P1 IMAD.MOV.U32 R0, RZ, RZ, R4 ;  /* 0x000000ffff009224 */ /* 0x008fc400078e0004 */
[----:B--2---:R-:W-:Y:S01]  /*2aec0*/  @!P1 IMAD.MOV.U32 R6, RZ, RZ, R2 ;  /* 0x000000ffff069224 */ /* 0x004fe200078e0002 */
[----:B------:R-:W-:-:S03]  /*2aed0*/  ISETP.NE.AND P1, PT, R16, RZ, PT ;  /* 0x000000ff1000720c */ /* 0x000fc60003f25270 */
[----:B------:R-:W-:-:S05]  /*2aee0*/  IMAD R2, R6, R0, RZ ;  /* 0x0000000006027224 */ /* 0x000fca00078e02ff */
        /* <DEDUP_REMOVED lines=15> */
[----:B------:R1:W2:Y:S02]  /*2afe0*/  SHFL.IDX PT, R8, R3, 0x1f, 0x1f ;  /* 0x03e01f0003087f89 */ /* 0x0002a400000e0000 */
.L_x_2079:
[----:B------:R-:W-:Y:S01]  /*2aff0*/  ULDC UR4, c[0x0][0xc38] ;  /* 0x00030e0000047ab9 */ /* 0x000fe20000000800 */
[----:B------:R-:W-:Y:S02]  /*2b000*/  IMAD.MOV.U32 R7, RZ, RZ, R3 ;  /* 0x000000ffff077224 */ /* 0x000fe400078e0003 */
[----:B------:R-:W-:-:S04]  /*2b010*/  IMAD.U32 R2, RZ, RZ, UR4 ;  /* 0x00000004ff027e24 */ /* 0x000fc8000f8e00ff */
[----:B--2---:R-:W-:-:S04]  /*2b020*/  IMAD R8, R8, R2, RZ ;  /* 0x0000000208087224 */ /* 0x004fc800078e02ff */
[----:B------:R-:W-:-:S05]  /*2b030*/  IMAD.IADD R4, R10, 0x1, R8 ;  /* 0x000000010a047824 */ /* 0x000fca00078e0208 */
[----:B------:R-:W-:-:S13]  /*2b040*/  ISETP.GT.AND P6, PT, R4, R5, PT ;  /* 0x000000050400720c */ /* 0x000fda0003fc4270 */
[----:B------:R-:W-:Y:S05]  /*2b050*/  @P6 BRA `(.L_x_1784) ;  /* 0x0000000000b06947 */ /* 0x000fea0003800000 */
.L_x_1787:
[----:B------:R-:W2:Y:S01]  /*2b060*/  LDL.LU R2, [R1+0xc] ;  /* 0x00000c0001027983 */ /* 0x000ea20000300800 */
[----:B------:R-:W3:Y:S01]  /*2b070*/  LDC R0, c[0x0][0xc3c] ;  /* 0x00030f00ff007b82 */ /* 0x000ee20000000800 */
[----:B--2---:R-:W-:-:S05]  /*2b080*/  VIADD R2, R2, 0x1f ;  /* 0x0000001f02027836 */ /* 0x004fca0000000000 */
[----:B---3--:R-:W-:-:S13]  /*2b090*/  ISETP.GE.AND P6, PT, R2, R0, PT ;  /* 0x000000000200720c */ /* 0x008fda0003fc6270 */
[----:B------:R-:W-:Y:S05]  /*2b0a0*/  @P6 BRA `(.L_x_1785) ;  /* 0x0000000800f06947 */ /* 0x000fea0003800000 */
[----:B-1----:R-:W1:Y:S01]  /*2b0b0*/  S2R R3, SR_TID.X ;  /* 0x0000000000037919 */ /* 0x002e620000002100 */
[----:B------:R2:W-:Y:S01]  /*2b0c0*/  STL [R1+0xc], R2 ;  /* 0x00000c0201007387 */ /* 0x0005e20000100800 */
[----:B-1----:R-:W-:-:S05]  /*2b0d0*/  LOP3.LUT R3, R3, 0x1f, RZ, 0xc0, !PT ;  /* 0x0000001f03037812 */ /* 0x002fca00078ec0ff */
[----:B------:R-:W-:-:S05]  /*2b0e0*/  IMAD.IADD R6, R2, 0x1, R3 ;  /* 0x0000000102067824 */ /* 0x000fca00078e0203 */
[----:B------:R-:W-:Y:S01]  /*2b0f0*/  ISETP.GE.OR P6, PT, R6, R0, !P0 ;  /* 0x000000000600720c */ /* 0x000fe200047c6670 */
[----:B------:R-:W-:-:S12]  /*2b100*/  IMAD.MOV.U32 R0, RZ, RZ, RZ ;  /* 0x000000ffff007224 */ /* 0x000fd800078e00ff */
[----:B--2---:R-:W1:Y:S02]  /*2b110*/  @!P6 LDC.64 R2, c[0x0][0xc80] ;  /* 0x00032000ff02eb82 */ /* 0x004e640000000a00 */
[----:B-1----:R-:W-:-:S05]  /*2b120*/  @!P6 IMAD.WIDE R2, R6, 0x4, R2 ;  /* 0x000000040602e825 */ /* 0x002fca00078e0202 */
[----:B------:R1:W2:Y:S02]  /*2b130*/  @!P6 LDG.E R0, desc[UR46][R2.64] ;  /* 0x0000002e0200e981 */ /* 0x0002a4000c1e1900 */
[----:B-1----:R-:W1:Y:S02]  /*2b140*/  @!P6 LDC.64 R2, c[0x0][0xc78] ;  /* 0x00031e00ff02eb82 */ /* 0x002e640000000a00 */
[----:B-1----:R-:W-:-:S04]  /*2b150*/  @!P6 IMAD.WIDE R2, R6, 0x4, R2 ;  /* 0x000000040602e825 */ /* 0x002fc800078e0202 */
[----:B------:R-:W-:-:S06]  /*2b160*/  IMAD.MOV.U32 R6, RZ, RZ, RZ ;  /* 0x000000ffff067224 */ /* 0x000fcc00078e00ff */
        /* <DEDUP_REMOVED lines=20> */
.L_x_2087:
[----:B------:R-:W-:Y:S02]  /*2b2b0*/  ULDC UR4, c[0x0][0xc38] ;  /* 0x00030e0000047ab9 */ /* 0x000fe40000000800 */
[----:B------:R-:W-:-:S04]  /*2b2c0*/  IMAD.U32 R2, RZ, RZ, UR4 ;  /* 0x00000004ff027e24 */ /* 0x000fc8000f8e00ff */
[----:B--2---:R-:W-:-:S04]  /*2b2d0*/  IMAD R8, R8, R2, RZ ;  /* 0x0000000208087224 */ /* 0x004fc800078e02ff */
[----:B------:R-:W-:-:S05]  /*2b2e0*/  IMAD.IADD R4, R8, 0x1, R4 ;  /* 0x0000000108047824 */ /* 0x000fca00078e0204 */
[----:B------:R-:W-:-:S13]  /*2b2f0*/  ISETP.GT.AND P6, PT, R4, R5, PT ;  /* 0x000000050400720c */ /* 0x000fda0003fc4270 */
[----:B------:R-:W-:Y:S05]  /*2b300*/  @!P6 BRA `(.L_x_1787) ;  /* 0xfffffffc0054e947 */ /* 0x000fea000383ffff */
[----:B------:R-:W-:-:S07]  /*2b310*/  IMAD.MOV.U32 R7, RZ, RZ, R3 ;  /* 0x000000ffff077224 */ /* 0x000fce00078e0003 */
.L_x_1784:
[----:B------:R-:W-:Y:S01]  /*2b320*/  IMAD.IADD R10, R4, 0x1, -R8 ;  /* 0x00000001040a7824 */ /* 0x000fe200078e0a08 */
[----:B------:R-:W-:-:S03]  /*2b330*/  UMOV UR4, 0xffffffff ;  /* 0xffffffff00047882 */ /* 0x000fc60000000000 */
[----:B-1----:R-:W-:-:S05]  /*2b340*/  IMAD R3, R7, R2, R10 ;  /* 0x0000000207037224 */ /* 0x002fca00078e020a */
[----:B------:R-:W-:Y:S01]  /*2b350*/  ISETP.GT.AND P6, PT, R3, R5, PT ;  /* 0x000000050300720c */ /* 0x000fe20003fc4270 */
[----:B------:R-:W-:-:S12]  /*2b360*/  BRA.DIV UR4, `(.L_x_1788) ;  /* 0x00000086045c7947 */ /* 0x000fd8000b800000 */
[----:B------:R-:W2:Y:S01]  /*2b370*/  LDL.LU R8, [R1+0xc] ;  /* 0x00000c0001087983 */ /* 0x000ea20000300800 */
[----:B------:R-:W-:-:S04]  /*2b380*/  VOTE.ANY R4, PT, !P6 ;  /* 0x0000000000047806 */ /* 0x000fc800070e0100 */
[----:B------:R-:W1:Y:S02]  /*2b390*/  POPC R3, R4 ;  /* 0x0000000400037309 */ /* 0x000e640000000000 */
[----:B-1----:R1:W3:Y:S04]  /*2b3a0*/  SHFL.IDX PT, R0, R0, R3, 0x1f ;  /* 0x00001f0300007589 */ /* 0x0022e800000e0000 */
[----:B------:R1:W4:Y:S01]  /*2b3b0*/  SHFL.IDX PT, R6, R6, R3, 0x1f ;  /* 0x00001f0306067589 */ /* 0x00032200000e0000 */
[----:B--2---:R-:W-:-:S05]  /*2b3c0*/  IMAD.IADD R8, R3, 0x1, R8 ;  /* 0x0000000103087824 */ /* 0x004fca00078e0208 */
[----:B---34-:R1:W-:Y:S02]  /*2b3d0*/  STL [R1+0xc], R8 ;  /* 0x00000c0801007387 */ /* 0x0183e40000100800 */
.L_x_2092:
[----:B------:R-:W-:-:S13]  /*2b3e0*/  ISETP.NE.AND P0, PT, R4, RZ, PT ;  /* 0x000000ff0400720c */ /* 0x000fda0003f05270 */
[----:B------:R-:W-:Y:S05]  /*2b3f0*/  @!P0 BRA `(.L_x_1789) ;  /* 0x0000000000148947 */ /* 0x000fea0003800000 */
[----:B------:R-:W-:Y:S01]  /*2b400*/  UMOV UR4, 0xffffffff ;  /* 0xffffffff00047882 */ /* 0x000fe20000000000 */
[----:B-1----:R-:W-:Y:S02]  /*2b410*/  VIADD R3, R3, 0xffffffff ;  /* 0xffffffff03037836 */ /* 0x002fe40000000000 */
[----:B------:R-:W-:Y:S05]  /*2b420*/  BRA.DIV UR4, `(.L_x_1790) ;  /* 0x0000008604947947 */ /* 0x000fea000b800000 */
[----:B------:R1:W2:Y:S02]  /*2b430*/  SHFL.IDX PT, R3, R7, R3, 0x1f ;  /* 0x00001f0307037589 */ /* 0x0002a400000e0000 */
.L_x_2095:
[----:B--2---:R-:W-:-:S07]  /*2b440*/  IMAD.MOV.U32 R9, RZ, RZ, R3 ;  /* 0x000000ffff097224 */ /* 0x004fce00078e0003 */
.L_x_1789:
[----:B-1----:R-:W-:Y:S01]  /*2b450*/  IMAD R3, R9, R2, R10 ;  /* 0x0000000209037224 */ /* 0x002fe200078e020a */
[----:B------:R-:W-:-:S04]  /*2b460*/  ISETP.NE.AND P0, PT, R6, 0x1, PT ;  /* 0x000000010600780c */ /* 0x000fc80003f05270 */
[----:B------:R1:W-:Y:S01]  /*2b470*/  STL [R1], R3 ;  /* 0x0000000301007387 */ /* 0x0003e20000100800 */
[----:B------:R-:W-:-:S08]  /*2b480*/  IADD3 R4, R5, -R3, RZ ;  /* 0x8000000305047210 */ /* 0x000fd00007ffe0ff */
[----:B------:R-:W-:Y:S05]  /*2b490*/  @!P0 BRA `(.L_x_1791) ;  /* 0x0000000000e08947 */ /* 0x000fea0003800000 */
[----:B------:R-:W-:-:S04]  /*2b4a0*/  IABS R7, R0 ;  /* 0x0000000000077213 */ /* 0x000fc80000000000 */
[----:B------:R-:W2:Y:S08]  /*2b4b0*/  I2F.RP R2, R7 ;  /* 0x0000000700027306 */ /* 0x000eb00000209400 */
[----:B--2---:R-:W2:Y:S02]  /*2b4c0*/  MUFU.RCP R2, R2 ;  /* 0x0000000200027308 */ /* 0x004ea40000001000 */
[----:B--2---:R-:W-:-:S06]  /*2b4d0*/  VIADD R2, R2, 0xffffffe ;  /* 0x0ffffffe02027836 */ /* 0x004fcc0000000000 */
[----:B-1----:R-:W1:Y:S02]  /*2b4e0*/  F2I.FTZ.U32.TRUNC.NTZ R3, R2 ;  /* 0x0000000200037305 */ /* 0x002e64000021f000 */
        /* <DEDUP_REMOVED lines=15> */
[----:B------:R-:W1:Y:S07]  /*2b5e0*/  I2F.RP R2, R7 ;  /* 0x0000000700027306 */ /* 0x000e6e0000209400 */
[----:B------:R-:W-:Y:S01]  /*2b5f0*/  @P0 VIADD R5, R5, 0x1 ;  /* 0x0000000105050836 */ /* 0x000fe20000000000 */
[----:B-1----:R-:W1:Y:S02]  /*2b600*/  MUFU.RCP R2, R2 ;  /* 0x0000000200027308 */ /* 0x002e640000001000 */
[----:B-1----:R-:W-:-:S06]  /*2b610*/  VIADD R2, R2, 0xffffffe ;  /* 0x0ffffffe02027836 */ /* 0x002fcc0000000000 */
[----:B------:R-:W1:Y:S02]  /*2b620*/  F2I.FTZ.U32.TRUNC.NTZ R3, R2 ;  /* 0x0000000200037305 */ /* 0x000e64000021f000 */
[----:B-1----:R-:W-:-:S04]  /*2b630*/  IMAD.MOV R2, RZ, RZ, -R3 ;  /* 0x000000ffff027224 */ /* 0x002fc800078e0a03 */
[----:B0-----:R-:W-:Y:S02]  /*2b640*/  IMAD R8, R2, R7, RZ ;  /* 0x0000000702087224 */ /* 0x001fe400078e02ff */
        /* <DEDUP_REMOVED lines=29> */
.L_x_1791:
[----:B-1----:R-:W2:Y:S01]  /*2b820*/  LDL R3, [R1+0xc] ;  /* 0x00000c0001037983 */ /* 0x002ea20000100800 */
[----:B------:R-:W2:Y:S02]  /*2b830*/  LDC.64 R6, c[0x0][0xc90] ;  /* 0x00032400ff067b82 */ /* 0x000ea40000000a00 */
[----:B--2---:R-:W-:-:S05]  /*2b840*/  IMAD.WIDE R6, R3, 0x4, R6 ;  /* 0x0000000403067825 */ /* 0x004fca00078e0206 */
[----:B------:R-:W2:Y:S02]  /*2b850*/  LDG.E R3, desc[UR46][R6.64] ;  /* 0x0000002e06037981 */ /* 0x000ea4000c1e1900 */
[----:B--2---:R-:W-:-:S05]  /*2b860*/  IMAD R9, R0, R3, RZ ;  /* 0x0000000300097224 */ /* 0x004fca00078e02ff */
[----:B------:R-:W-:-:S04]  /*2b870*/  IABS R5, R9 ;  /* 0x0000000900057213 */ /* 0x000fc80000000000 */
[----:B------:R-:W1:Y:S08]  /*2b880*/  I2F.RP R6, R5 ;  /* 0x0000000500067306 */ /* 0x000e700000209400 */
[----:B-1----:R-:W1:Y:S02]  /*2b890*/  MUFU.RCP R6, R6 ;  /* 0x0000000600067308 */ /* 0x002e640000001000 */
[----:B-1----:R-:W-:-:S06]  /*2b8a0*/  VIADD R6, R6, 0xffffffe ;  /* 0x0ffffffe06067836 */ /* 0x002fcc0000000000 */
[----:B------:R-:W1:Y:S02]  /*2b8b0*/  F2I.FTZ.U32.TRUNC.NTZ R7, R6 ;  /* 0x0000000600077305 */ /* 0x000e64000021f000 */
[----:B-1----:R-:W-:-:S04]  /*2b8c0*/  IMAD.MOV R6, RZ, RZ, -R7 ;  /* 0x000000ffff067224 */ /* 0x002fc800078e0a07 */
[----:B0-----:R-:W-:Y:S02]  /*2b8d0*/  IMAD R8, R6, R5, RZ ;  /* 0x0000000506087224 */ /* 0x001fe400078e02ff */
        /* <DEDUP_REMOVED lines=14> */
[----:B------:R-:W-:-:S04]  /*2b9c0*/  @P0 VIADD R6, R6, 0x1 ;  /* 0x0000000106060836 */ /* 0x000fc80000000000 */
[----:B------:R-:W-:-:S04]  /*2b9d0*/  IMAD.MOV.U32 R5, RZ, RZ, R6 ;  /* 0x000000ffff057224 */ /* 0x000fc800078e0006 */
[----:B------:R-:W-:Y:S01]  /*2b9e0*/  @!P2 IMAD.MOV R5, RZ, RZ, -R5 ;  /* 0x000000ffff05a224 */ /* 0x000fe200078e0a05 */
[----:B------:R-:W-:-:S05]  /*2b9f0*/  @!P1 LOP3.LUT R5, RZ, R9, RZ, 0x33, !PT ;  /* 0x00000009ff059212 */ /* 0x000fca00078e33ff */
[----:B------:R-:W-:Y:S02]  /*2ba00*/  IMAD R8, R3, R5, RZ ;  /* 0x0000000503087224 */ /* 0x000fe400078e02ff */
[----:B------:R-:W-:-:S03]  /*2ba10*/  IMAD.MOV R5, RZ, RZ, -R5 ;  /* 0x000000ffff057224 */ /* 0x000fc600078e0a05 */
[----:B------:R-:W-:Y:S01]  /*2ba20*/  IADD3 R6, -R8, RZ, RZ ;  /* 0x000000ff08067210 */ /* 0x000fe20007ffe1ff */
        /* <DEDUP_REMOVED lines=32> */
.L_x_1792:
[----:B------:R-:W-:-:S05]  /*2bc30*/  LOP3.LUT R4, RZ, R4, RZ, 0x33, !PT ;  /* 0x00000004ff047212 */ /* 0x000fca00078e33ff */
[----:B------:R-:W-:-:S05]  /*2bc40*/  IMAD.IADD R0, R0, 0x1, R4 ;  /* 0x0000000100007824 */ /* 0x000fca00078e0204 */
[----:B------:R2:W-:Y:S01]  /*2bc50*/  STL [R1+0x4], R0 ;  /* 0x0000040001007387 */ /* 0x0005e20000100800 */
[----:B------:R-:W-:Y:S05]  /*2bc60*/  BRA `(.L_x_1793) ;  /* 0x0000000000287947 */ /* 0x000fea0003800000 */
.L_x_1785:
[----:B------:R-:W-:Y:S01]  /*2bc70*/  UMOV UR4, URZ ;  /* 0x0000003f00047c82 */ /* 0x000fe20008000000 */
[----:B------:R-:W-:Y:S01]  /*2bc80*/  ULDC UR6, c[0x0][0xc3c] ;  /* 0x00030f0000067ab9 */ /* 0x000fe20000000800 */
[----:B------:R-:W-:Y:S01]  /*2bc90*/  UMOV UR5, URZ ;  /* 0x0000003f00057c82 */ /* 0x000fe20008000000 */
[----:B-1----:R-:W-:Y:S01]  /*2bca0*/  IMAD.U32 R3, RZ, RZ, UR4 ;  /* 0x00000004ff037e24 */ /* 0x002fe2000f8e00ff */
[----:B------:R1:W-:Y:S01]  /*2bcb0*/  STL [R1], R5 ;  /* 0x0000000501007387 */ /* 0x0003e20000100800 */
[----:B------:R-:W-:Y:S02]  /*2bcc0*/  IMAD.U32 R0, RZ, RZ, UR6 ;  /* 0x00000006ff007e24 */ /* 0x000fe4000f8e00ff */
[----:B------:R-:W-:Y:S01]  /*2bcd0*/  IMAD.U32 R2, RZ, RZ, UR5 ;  /* 0x00000005ff027e24 */ /* 0x000fe2000f8e00ff */
[----:B------:R1:W-:Y:S04]  /*2bce0*/  STL [R1+0x4], R3 ;  /* 0x0000040301007387 */ /* 0x0003e80000100800 */
[----:B------:R1:W-:Y:S04]  /*2bcf0*/  STL [R1+0xc], R0 ;  /* 0x00000c0001007387 */ /* 0x0003e80000100800 */
[----:B------:R1:W-:Y:S02]  /*2bd00*/  STL [R1+0x8], R2 ;  /* 0x0000080201007387 */ /* 0x0003e40000100800 */
.L_x_1793:
[----:B01----:R-:W3:Y:S04]  /*2bd10*/  LDL R2, [R1+0xc] ;  /* 0x00000c0001027983 */ /* 0x003ee80000100800 */
[----:B------:R-:W4:Y:S04]  /*2bd20*/  LDL R3, [R1+0x8] ;  /* 0x0000080001037983 */ /* 0x000f280000100800 */
[----:B------:R-:W5:Y:S04]  /*2bd30*/  LDL R4, [R1] ;  /* 0x0000000001047983 */ /* 0x000f680000100800 */
[----:B------:R-:W5:Y:S01]  /*2bd40*/  LDL R5, [R1+0x4] ;  /* 0x0000040001057983 */ /* 0x000f620000100800 */
[----:B--2---:R-:W0:Y:S01]  /*2bd50*/  S2R R0, SR_TID.X ;  /* 0x0000000000007919 */ /* 0x004e220000002100 */
[----:B------:R-:W-:Y:S05]  /*2bd60*/  WARPSYNC.ALL ;  /* 0x0000000000007948 */ /* 0x000fea0003800000 */
[----:B0-----:R-:W-:Y:S01]  /*2bd70*/  LOP3.LUT R0, R0, 0x1f, RZ, 0xc0, !PT ;  /* 0x0000001f00007812 */ /* 0x001fe200078ec0ff */
[----:B------:R-:W-:Y:S03]  /*2bd80*/  BAR.SYNC.DEFER_BLOCKING 0x4, 0x180 ;  /* 0x0106000000007b1d */ /* 0x000fe60000010000 */
[----:B------:R-:W-:-:S13]  /*2bd90*/  ISETP.NE.AND P0, PT, R0, RZ, PT ;  /* 0x000000ff0000720c */ /* 0x000fda0003f05270 */
[----:B------:R-:W0:Y:S01]  /*2bda0*/  @!P0 S2R R0, SR_CgaCtaId ;  /* 0x0000000000008919 */ /* 0x000e220000008800 */
[----:B---3--:R-:W-:Y:S01]  /*2bdb0*/  IMAD.MOV.U32 R7, RZ, RZ, R2 ;  /* 0x000000ffff077224 */ /* 0x008fe200078e0002 */
[----:B------:R-:W-:Y:S01]  /*2bdc0*/  @!P0 MOV R2, 0x400 ;  /* 0x0000040000028802 */ /* 0x000fe20000000f00 */
[----:B----4-:R-:W-:-:S03]  /*2bdd0*/  IMAD.MOV.U32 R6, RZ, RZ, R3 ;  /* 0x000000ffff067224 */ /* 0x010fc600078e0003 */
[----:B0-----:R-:W-:-:S05]  /*2bde0*/  @!P0 LEA R18, R0, R2, 0x18 ;  /* 0x0000000200128211 */ /* 0x001fca00078ec0ff */
[----:B-----5:R2:W-:Y:S01]  /*2bdf0*/  @!P0 STS.128 [R18+0x284d0], R4 ;  /* 0x0284d00412008388 */ /* 0x0205e20000000c00 */
[----:B------:R-:W-:Y:S06]  /*2be00*/  BAR.ARV 0x5, 0x180 ;  /* 0x0146000000007b1d */ /* 0x000fec0000002000 */
.L_x_1782:
[----:B------:R-:W3:Y:S01]  /*2be10*/  LDL R0, [R1+0xc] ;  /* 0x00000c0001007983 */ /* 0x000ee20000100800 */
[----:B------:R-:W-:Y:S02]  /*2be20*/  ULDC UR4, c[0x0][0xc3c] ;  /* 0x00030f0000047ab9 */ /* 0x000fe40000000800 */
[----:B---3--:R-:W-:-:S13]  /*2be30*/  ISETP.GE.AND P0, PT, R0, UR4, PT ;  /* 0x0000000400007c0c */ /* 0x008fda000bf06270 */
[----:B------:R-:W-:Y:S05]  /*2be40*/  @!P0 BRA `(.L_x_1794) ;  /* 0xffffff9000b08947 */ /* 0x000fea000383ffff */
[----:B------:R-:W-:Y:S05]  /*2be50*/  BSYNC B7 ;  /* 0x0000000000077941 */ /* 0x000fea0003800000 */
.L_x_1664:
        /* <DEDUP_REMOVED lines=12> */
.L_x_2096:
[----:B------:R-:W-:Y:S05]  /*2bf20*/  BSYNC B0 ;  /* 0x0000000000007941 */ /* 0x000fea0003800000 */
.L_x_1795:
[----:B------:R-:W-:-:S03]  /*2bf30*/  UMOV UR4, 0xffffffff ;  /* 0xffffffff00047882 */ /* 0x000fc60000000000 */
[----:B------:R-:W-:Y:S05]  /*2bf40*/  BRA.DIV UR4, `(.L_x_1797) ;  /* 0x0000007e040c7947 */ /* 0x000fea000b800000 */
[----:B------:R-:W1:Y:S02]  /*2bf50*/  S2R R2, SR_TID.X ;  /* 0x0000000000027919 */ /* 0x000e640000002100 */
[----:B-1----:R-:W-:-:S04]  /*2bf60*/  SHF.R.U32.HI R2, RZ, 0x5, R2 ;  /* 0x00000005ff027819 */ /* 0x002fc80000011602 */
[----:B------:R-:W-:-:S05]  /*2bf70*/  LOP3.LUT R2, R2, 0x3, RZ, 0xc0, !PT ;  /* 0x0000000302027812 */ /* 0x000fca00078ec0ff */
[----:B------:R1:W2:Y:S02]  /*2bf80*/  SHFL.IDX PT, R14, R2, RZ, 0x1f ;  /* 0x00001fff020e7589 */ /* 0x0002a400000e0000 */
.L_x_2099:
[----:B--2---:R-:W-:-:S13]  /*2bf90*/  ISETP.NE.AND P0, PT, R14, RZ, PT ;  /* 0x000000ff0e00720c */ /* 0x004fda0003f05270 */
[----:B------:R-:W-:Y:S05]  /*2bfa0*/  @P0 BRA `(.L_x_1412) ;  /* 0x0000000000b00947 */ /* 0x000fea0003800000 */
[----:B------:R-:W-:-:S03]  /*2bfb0*/  UMOV UR4, 0xffffffff ;  /* 0xffffffff00047882 */ /* 0x000fc60000000000 */
[----:B------:R-:W-:Y:S05]  /*2bfc0*/  BRA.DIV UR4, `(.L_x_1798) ;  /* 0x0000007e04207947 */ /* 0x000fea000b800000 */
[----:B------:R-:W-:-:S13]  /*2bfd0*/  ELECT P6, URZ, PT ;  /* 0x00000000003f782f */ /* 0x000fda00038c0000 */
.L_x_2102:
[----:B------:R-:W-:Y:S05]  /*2bfe0*/  @!P6 BRA `(.L_x_1412) ;  /* 0x0000000000a0e947 */ /* 0x000fea0003800000 */
[----:B------:R-:W-:-:S06]  /*2bff0*/  ULOP3.LUT UR4, UR40, 0x2, URZ, 0xfc, !UPT ;  /* 0x0000000228047892 */ /* 0x000fcc000f8efc3f */
[----:B-1----:R-:W-:-:S05]  /*2c000*/  IMAD.U32 R2, RZ, RZ, UR4 ;  /* 0x00000004ff027e24 */ /* 0x002fca000f8e00ff */
[----:B------:R-:W-:-:S13]  /*2c010*/  ISETP.NE.AND P0, PT, R2, 0x3, PT ;  /* 0x000000030200780c */ /* 0x000fda0003f05270 */
[----:B------:R-:W-:Y:S05]  /*2c020*/  @!P0 BRA `(.L_x_1799) ;  /* 0x0000000000048947 */ /* 0x000fea0003800000 */
[----:B------:R-:W-:Y:S01]  /*2c030*/  BPT.TRAP 0x1 ;  /* 0x000000040000795c */ /* 0x000fe20000300000 */
.L_x_1799:
        /* <DEDUP_REMOVED lines=14> */
.L_x_2103:
[----:B------:R-:W1:Y:S02]  /*2c120*/  SYNCS.PHASECHK.TRANS64.TRYWAIT P1, [R7+URZ], R2 ;  /* 0x00000002070075a7 */ /* 0x000e64000802017f */
[----:B-1----:R-:W-:Y:S05]  /*2c130*/  @!P1 BRA `(.L_x_1801) ;  /* 0x0000007800f89947 */ /* 0x002fea0003800000 */
.L_x_2104:
[----:B------:R-:W-:Y:S05]  /*2c140*/  @!P0 BRA `(.L_x_1802) ;  /* 0x0000000000048947 */ /* 0x000fea0003800000 */
[----:B------:R-:W-:Y:S01]  /*2c150*/  BPT.TRAP 0x1 ;  /* 0x000000040000795c */ /* 0x000fe20000300000 */
.L_x_1802:
[----:B------:R-:W2:Y:S02]  /*2c160*/  LDL.LU R4, [R1+0x14] ;  /* 0x0000140001047983 */ /* 0x000ea40000300800 */
[----:B--2---:R-:W-:-:S04]  /*2c170*/  IMAD R4, R4, 0x8, R0 ;  /* 0x0000000804047824 */ /* 0x004fc800078e0200 */
[----:B------:R-:W2:Y:S02]  /*2c180*/  SYNCS.PHASECHK.TRANS64.TRYWAIT P1, [R4+URZ+0x28460], R5 ;  /* 0x02846005040075a7 */ /* 0x000ea4000802017f */
[----:B--2---:R-:W-:Y:S05]  /*2c190*/  @!P1 BRA `(.L_x_1803) ;  /* 0x0000007800f49947 */ /* 0x004fea0003800000 */
.L_x_2105:
[----:B------:R-:W-:Y:S05]  /*2c1a0*/  @!P0 BRA `(.L_x_1804) ;  /* 0x0000000000048947 */ /* 0x000fea0003800000 */
[----:B------:R-:W-:Y:S01]  /*2c1b0*/  BPT.TRAP 0x1 ;  /* 0x000000040000795c */ /* 0x000fe20000300000 */
.L_x_1804:
[----:B------:R-:W-:-:S04]  /*2c1c0*/  IMAD R3, R3, 0x8, R0 ;  /* 0x0000000803037824 */ /* 0x000fc800078e0200 */
[----:B------:R-:W3:Y:S02]  /*2c1d0*/  SYNCS.PHASECHK.TRANS64.TRYWAIT P1, [R3+URZ+0x28460], R2 ;  /* 0x02846002030075a7 */ /* 0x000ee4000802017f */
[----:B---3--:R-:W-:Y:S05]  /*2c1e0*/  @!P1 BRA `(.L_x_1805) ;  /* 0x0000007800f49947 */ /* 0x008fea0003800000 */
.L_x_2106:
[----:B------:R-:W-:Y:S05]  /*2c1f0*/  @!P0 BRA `(.L_x_1806) ;  /* 0x0000000000048947 */ /* 0x000fea0003800000 */
[----:B------:R-:W-:Y:S01]  /*2c200*/  BPT.TRAP 0x1 ;  /* 0x000000040000795c */ /* 0x000fe20000300000 */
.L_x_1806:
[----:B------:R-:W4:Y:S02]  /*2c210*/  SYNCS.PHASECHK.TRANS64.TRYWAIT P0, [R4+URZ+0x28480], R5 ;  /* 0x02848005040075a7 */ /* 0x000f24000800017f */
[----:B----4-:R-:W-:Y:S05]  /*2c220*/  @!P0 BRA `(.L_x_1807) ;  /* 0x0000007800f88947 */ /* 0x010fea0003800000 */
.L_x_1808:
[----:B------:R0:W0:Y:S02]  /*2c230*/  SYNCS.PHASECHK.TRANS64.TRYWAIT P0, [R3+URZ+0x28480], R2 ;  /* 0x02848002030075a7 */ /* 0x000024000800017f */
[----:B0-----:R-:W-:Y:S05]  /*2c240*/  @!P0 NANOSLEEP.SYNCS 0x989680 ;  /* 0x009896800000895d */ /* 0x001fea0003900000 */
[----:B------:R-:W0:Y:S02]  /*2c250*/  @!P0 SYNCS.PHASECHK.TRANS64 P0, [R3+URZ+0x28480], R2 ;  /* 0x02848002030085a7 */ /* 0x000e24000800007f */
[----:B0-----:R-:W-:Y:S05]  /*2c260*/  @!P0 BRA `(.L_x_1808) ;  /* 0xfffffffc00f08947 */ /* 0x001fea000383ffff */
.L_x_1412:
[----:B------:R-:W-:Y:S05]  /*2c270*/  BSYNC B8 ;  /* 0x0000000000087941 */ /* 0x000fea0003800000 */
.L_x_1409:
[----:B------:R-:W-:Y:S05]  /*2c280*/  EXIT ;  /* 0x000000000000794d */ /* 0x000fea0003800000 */
.L_x_1440:
[----:B-1----:R1:W2:Y:S02]  /*2c290*/  SYNCS.PHASECHK.TRANS64.TRYWAIT P6, [R91+URZ+0x28490], R92 ;  /* 0x0284905c5b0075a7 */ /* 0x0022a400080c017f */
[----:B--2---:R-:W-:Y:S05]  /*2c2a0*/  @!P6 NANOSLEEP.SYNCS 0x989680 ;  /* 0x009896800000e95d */ /* 0x004fea0003900000 */
[----:B------:R-:W2:Y:S02]  /*2c2b0*/  @!P6 SYNCS.PHASECHK.TRANS64 P6, [R91+URZ+0x28490], R92 ;  /* 0x0284905c5b00e5a7 */ /* 0x000ea400080c007f */
[----:B--2---:R-:W-:Y:S05]  /*2c2c0*/  @!P6 BRA `(.L_x_1440) ;  /* 0xfffffffc00f0e947 */ /* 0x004fea000383ffff */
[----:B------:R-:W-:Y:S05]  /*2c2d0*/  BRA `(.L_x_1809) ;  /* 0xfffffd7000107947 */ /* 0x000fea000383ffff */
.L_x_1458:
[----:B0-----:R0:W1:Y:S02]  /*2c2e0*/  SYNCS.PHASECHK.TRANS64.TRYWAIT P5, [R91+URZ+0x28490], R92 ;  /* 0x0284905c5b0075a7 */ /* 0x00106400080a017f */
[----:B-1----:R-:W-:Y:S05]  /*2c2f0*/  @!P5 NANOSLEEP.SYNCS 0x989680 ;  /* 0x009896800000d95d */ /* 0x002fea0003900000 */
[----:B------:R-:W1:Y:S02]  /*2c300*/  @!P5 SYNCS.PHASECHK.TRANS64 P5, [R91+URZ+0x28490], R92 ;  /* 0x0284905c5b00d5a7 */ /* 0x000e6400080a007f */
[----:B-1----:R-:W-:Y:S05]  /*2c310*/  @!P5 BRA `(.L_x_1458) ;  /* 0xfffffffc00f0d947 */ /* 0x002fea000383ffff */
[----:B------:R-:W-:Y:S05]  /*2c320*/  BRA `(.L_x_1810) ;  /* 0xfffffd9000187947 */ /* 0x000fea000383ffff */
.L_x_1467:
[----:B0-----:R0:W1:Y:S02]  /*2c330*/  SYNCS.PHASECHK.TRANS64.TRYWAIT P4, [R91+URZ+0x28490], R92 ;  /* 0x0284905c5b0075a7 */ /* 0x001064000808017f */
[----:B-1----:R-:W-:Y:S05]  /*2c340*/  @!P4 NANOSLEEP.SYNCS 0x989680 ;  /* 0x009896800000c95d */ /* 0x002fea0003900000 */
[----:B------:R-:W1:Y:S02]  /*2c350*/  @!P4 SYNCS.PHASECHK.TRANS64 P4, [R91+URZ+0x28490], R92 ;  /* 0x0284905c5b00c5a7 */ /* 0x000e64000808007f */
[----:B-1----:R-:W-:Y:S05]  /*2c360*/  @!P4 BRA `(.L_x_1467) ;  /* 0xfffffffc00f0c947 */ /* 0x002fea000383ffff */
[----:B------:R-:W-:Y:S05]  /*2c370*/  BRA `(.L_x_1811) ;  /* 0xfffffdb000407947 */ /* 0x000fea000383ffff */
.L_x_1473:
[----:B-1----:R1:W2:Y:S02]  /*2c380*/  SYNCS.PHASECHK.TRANS64.TRYWAIT P3, [R91+URZ+0x284b0], R92 ;  /* 0x0284b05c5b0075a7 */ /* 0x0022a4000806017f */
[----:B--2---:R-:W-:Y:S05]  /*2c390*/  @!P3 NANOSLEEP.SYNCS 0x989680 ;  /* 0x009896800000b95d */ /* 0x004fea0003900000 */
[----:B------:R-:W2:Y:S02]  /*2c3a0*/  @!P3 SYNCS.PHASECHK.TRANS64 P3, [R91+URZ+0x284b0], R92 ;  /* 0x0284b05c5b00b5a7 */ /* 0x000ea4000806007f */
[----:B--2---:R-:W-:Y:S05]  /*2c3b0*/  @!P3 BRA `(.L_x_1473) ;  /* 0xfffffffc00f0b947 */ /* 0x004fea000383ffff */
[----:B------:R-:W-:Y:S05]  /*2c3c0*/  BRA `(.L_x_1812) ;  /* 0xfffffdb000cc7947 */ /* 0x000fea000383ffff */
.L_x_1491:
[----:B------:R-:W-:Y:S01]  /*2c3d0*/  BSSY B0, `(.L_x_1813) ;  /* 0x0000007000007945 */ /* 0x000fe20003800000 */
[----:B------:R-:W-:Y:S01]  /*2c3e0*/  IMAD.MOV.U32 R12, RZ, RZ, RZ ;  /* 0x000000ffff0c7224 */ /* 0x000fe200078e00ff */
[----:B------:R-:W-:Y:S01]  /*2c3f0*/  MOV R15, 0xffffffff ;  /* 0xffffffff000f7802 */ /* 0x000fe20000000f00 */
[----:B------:R-:W-:-:S07]  /*2c400*/  IMAD.MOV.U32 R11, RZ, RZ, 0x1f ;  /* 0x0000001fff0b7424 */ /* 0x000fce00078e00ff */
[----:B-----5:R-:W-:Y:S05]  /*2c410*/  WARPSYNC.COLLECTIVE R15, `(.L_x_1814) ;  /* 0x000000000f087348 */ /* 0x020fea0003c00000 */
[----:B------:R0:W1:Y:S02]  /*2c420*/  SHFL.IDX P6, R14, R13, R12, R11 ;  /* 0x0000000c0d0e7389 */ /* 0x00006400000c000b */
[----:B01---5:R-:W-:Y:S01]  /*2c430*/  ENDCOLLECTIVE ;  /* 0x000000000000791b */ /* 0x023fe20003800000 */
.L_x_1814:
[----:B------:R-:W-:Y:S05]  /*2c440*/  BSYNC B0 ;  /* 0x0000000000007941 */ /* 0x000fea0003800000 */
.L_x_1813:
[----:B------:R-:W-:Y:S01]  /*2c450*/  IMAD.MOV.U32 R201, RZ, RZ, R14 ;  /* 0x000000ffffc97224 */ /* 0x000fe200078e000e */
[----:B------:R-:W-:Y:S06]  /*2c460*/  BRA `(.L_x_1815) ;  /* 0xfffffdc000747947 */ /* 0x000fec000383ffff */
.L_x_1501:
[----:B------:R-:W-:Y:S01]  /*2c470*/  BSSY B1, `(.L_x_1816) ;  /* 0x0000008000017945 */ /* 0x000fe20003800000 */
[----:B------:R-:W-:Y:S02]  /*2c480*/  IMAD.MOV.U32 R13, RZ, RZ, R50 ;  /* 0x000000ffff0d7224 */ /* 0x000fe400078e0032 */
[----:B------:R-:W-:Y:S02]  /*2c490*/  IMAD.MOV.U32 R12, RZ, RZ, RZ ;  /* 0x000000ffff0c7224 */ /* 0x000fe400078e00ff */
[----:B------:R-:W-:Y:S02]  /*2c4a0*/  IMAD.MOV.U32 R11, RZ, RZ, 0x181f ;  /* 0x0000181fff0b7424 */ /* 0x000fe400078e00ff */
[----:B------:R-:W-:-:S07]  /*2c4b0*/  IMAD.MOV.U32 R15, RZ, RZ, -0x1 ;  /* 0xffffffffff0f7424 */ /* 0x000fce00078e00ff */
[----:B------:R-:W-:Y:S05]  /*2c4c0*/  WARPSYNC.COLLECTIVE R15, `(.L_x_1817) ;  /* 0x000000000f087348 */ /* 0x000fea0003c00000 */
[----:B------:R0:W1:Y:S02]  /*2c4d0*/  SHFL.IDX P6, R14, R13, R12, R11 ;  /* 0x0000000c0d0e7389 */ /* 0x00006400000c000b */
[----:B01----:R-:W-:Y:S01]  /*2c4e0*/  ENDCOLLECTIVE ;  /* 0x000000000000791b */ /* 0x003fe20003800000 */
.L_x_1817:
[----:B------:R-:W-:Y:S05]  /*2c4f0*/  BSYNC B1 ;  /* 0x0000000000017941 */ /* 0x000fea0003800000 */
.L_x_1816:
[----:B------:R-:W-:Y:S02]  /*2c500*/  IMAD.MOV.U32 R13, RZ, RZ, R48 ;  /* 0x000000ffff0d7224 */ /* 0x000fe400078e0030 */
[----:B------:R-:W-:Y:S02]  /*2c510*/  IMAD.MOV.U32 R12, RZ, RZ, RZ ;  /* 0x000000ffff0c7224 */ /* 0x000fe400078e00ff */
[----:B------:R-:W-:Y:S02]  /*2c520*/  IMAD.MOV.U32 R11, RZ, RZ, 0x181f ;  /* 0x0000181fff0b7424 */ /* 0x000fe400078e00ff */
[----:B------:R-:W-:Y:S02]  /*2c530*/  IMAD.MOV.U32 R15, RZ, RZ, -0x1 ;  /* 0xffffffffff0f7424 */ /* 0x000fe400078e00ff */
[----:B------:R-:W-:-:S07]  /*2c540*/  IMAD.MOV.U32 R3, RZ, RZ, R14 ;  /* 0x000000ffff037224 */ /* 0x000fce00078e000e */
[----:B------:R-:W-:Y:S05]  /*2c550*/  WARPSYNC.COLLECTIVE R15, `(.L_x_1818) ;  /* 0x000000000f087348 */ /* 0x000fea0003c00000 */
[----:B------:R0:W1:Y:S02]  /*2c560*/  SHFL.IDX P6, R14, R13, R12, R11 ;  /* 0x0000000c0d0e7389 */ /* 0x00006400000c000b */
[----:B01----:R-:W-:Y:S01]  /*2c570*/  ENDCOLLECTIVE ;  /* 0x000000000000791b */ /* 0x003fe20003800000 */
.L_x_1818:
[----:B------:R-:W-:Y:S02]  /*2c580*/  IMAD.MOV.U32 R13, RZ, RZ, R37 ;  /* 0x000000ffff0d7224 */ /* 0x000fe400078e0025 */
[----:B------:R-:W-:-:S07]  /*2c590*/  IMAD.MOV.U32 R5, RZ, RZ, R14 ;  /* 0x000000ffff057224 */ /* 0x000fce00078e000e */
[----:B------:R-:W-:Y:S05]  /*2c5a0*/  WARPSYNC.COLLECTIVE R15, `(.L_x_1819) ;  /* 0x000000000f087348 */ /* 0x000fea0003c00000 */
[----:B------:R0:W1:Y:S02]  /*2c5b0*/  SHFL.IDX P6, R14, R13, R12, R11 ;  /* 0x0000000c0d0e7389 */ /* 0x00006400000c000b */
[----:B01----:R-:W-:Y:S01]  /*2c5c0*/  ENDCOLLECTIVE ;  /* 0x000000000000791b */ /* 0x003fe20003800000 */
.L_x_1819:
[----:B------:R-:W-:Y:S02]  /*2c5d0*/  IMAD.MOV.U32 R13, RZ, RZ, R49 ;  /* 0x000000ffff0d7224 */ /* 0x000fe400078e0031 */
[----:B------:R-:W-:-:S07]  /*2c5e0*/  IMAD.MOV.U32 R9, RZ, RZ, R14 ;  /* 0x000000ffff097224 */ /* 0x000fce00078e000e */
[----:B------:R-:W-:Y:S05]  /*2c5f0*/  WARPSYNC.COLLECTIVE R15, `(.L_x_1820) ;  /* 0x000000000f087348 */ /* 0x000fea0003c00000 */
[----:B------:R0:W1:Y:S02]  /*2c600*/  SHFL.IDX P6, R14, R13, R12, R11 ;  /* 0x0000000c0d0e7389 */ /* 0x00006400000c000b */
[----:B01----:R-:W-:Y:S01]  /*2c610*/  ENDCOLLECTIVE ;  /* 0x000000000000791b */ /* 0x003fe20003800000 */
.L_x_1820:
[----:B------:R-:W-:Y:S05]  /*2c620*/  BRA `(.L_x_1821) ;  /* 0xfffffdc800587947 */ /* 0x000fea000383ffff */
.L_x_1504:
[----:B------:R-:W-:Y:S01]  /*2c630*/  BSSY B1, `(.L_x_1822) ;  /* 0x0000008000017945 */ /* 0x000fe20003800000 */
[----:B------:R-:W-:Y:S02]  /*2c640*/  IMAD.MOV.U32 R13, RZ, RZ, R50 ;  /* 0x000000ffff0d7224 */ /* 0x000fe400078e0032 */
[----:B------:R-:W-:Y:S02]  /*2c650*/  IMAD.MOV.U32 R12, RZ, RZ, 0x1 ;  /* 0x00000001ff0c7424 */ /* 0x000fe400078e00ff */
[----:B-1----:R-:W-:Y:S02]  /*2c660*/  IMAD.MOV.U32 R11, RZ, RZ, 0x181f ;  /* 0x0000181fff0b7424 */ /* 0x002fe400078e00ff */
[----:B------:R-:W-:-:S07]  /*2c670*/  IMAD.MOV.U32 R15, RZ, RZ, -0x1 ;  /* 0xffffffffff0f7424 */ /* 0x000fce00078e00ff */
[----:B0-2345:R-:W-:Y:S05]  /*2c680*/  WARPSYNC.COLLECTIVE R15, `(.L_x_1823) ;  /* 0x000000000f087348 */ /* 0x03dfea0003c00000 */
[----:B----4-:R1:W4:Y:S02]  /*2c690*/  SHFL.IDX P6, R14, R13, R12, R11 ;  /* 0x0000000c0d0e7389 */ /* 0x01032400000c000b */
[----:B012345:R-:W-:Y:S01]  /*2c6a0*/  ENDCOLLECTIVE ;  /* 0x000000000000791b */ /* 0x03ffe20003800000 */
.L_x_1823:
[----:B------:R-:W-:Y:S05]  /*2c6b0*/  BSYNC B1 ;  /* 0x0000000000017941 */ /* 0x000fea0003800000 */
.L_x_1822:
[----:B------:R-:W-:Y:S02]  /*2c6c0*/  IMAD.MOV.U32 R13, RZ, RZ, R48 ;  /* 0x000000ffff0d7224 */ /* 0x000fe400078e0030 */
[----:B------:R-:W-:Y:S02]  /*2c6d0*/  IMAD.MOV.U32 R12, RZ, RZ, 0x1 ;  /* 0x00000001ff0c7424 */ /* 0x000fe400078e00ff */
[----:B------:R-:W-:Y:S02]  /*2c6e0*/  IMAD.MOV.U32 R11, RZ, RZ, 0x181f ;  /* 0x0000181fff0b7424 */ /* 0x000fe400078e00ff */
[----:B------:R-:W-:Y:S02]  /*2c6f0*/  IMAD.MOV.U32 R15, RZ, RZ, -0x1 ;  /* 0xffffffffff0f7424 */ /* 0x000fe400078e00ff */
[----:B------:R-:W-:-:S07]  /*2c700*/  IMAD.MOV.U32 R3, RZ, RZ, R14 ;  /* 0x000000ffff037224 */ /* 0x000fce00078e000e */
[----:B------:R-:W-:Y:S05]  /*2c710*/  WARPSYNC.COLLECTIVE R15, `(.L_x_1824) ;  /* 0x000000000f087348 */ /* 0x000fea0003c00000 */
[----:B------:R0:W1:Y:S02]  /*2c720*/  SHFL.IDX P6, R14, R13, R12, R11 ;  /* 0x0000000c0d0e7389 */ /* 0x00006400000c000b */
[----:B01----:R-:W-:Y:S01]  /*2c730*/  ENDCOLLECTIVE ;  /* 0x000000000000791b */ /* 0x003fe20003800000 */
.L_x_1824:
[----:B------:R-:W-:Y:S02]  /*2c740*/  IMAD.MOV.U32 R13, RZ, RZ, R37 ;  /* 0x000000ffff0d7224 */ /* 0x000fe400078e0025 */
[----:B------:R-:W-:-:S07]  /*2c750*/  IMAD.MOV.U32 R5, RZ, RZ, R14 ;  /* 0x000000ffff057224 */ /* 0x000fce00078e000e */
[----:B------:R-:W-:Y:S05]  /*2c760*/  WARPSYNC.COLLECTIVE R15, `(.L_x_1825) ;  /* 0x000000000f087348 */ /* 0x000fea0003c00000 */
[----:B------:R0:W1:Y:S02]  /*2c770*/  SHFL.IDX P6, R14, R13, R12, R11 ;  /* 0x0000000c0d0e7389 */ /* 0x00006400000c000b */
[----:B01----:R-:W-:Y:S01]  /*2c780*/  ENDCOLLECTIVE ;  /* 0x000000000000791b */ /* 0x003fe20003800000 */
.L_x_1825:
[----:B------:R-:W-:Y:S02]  /*2c790*/  IMAD.MOV.U32 R13, RZ, RZ, R49 ;  /* 0x000000ffff0d7224 */ /* 0x000fe400078e0031 */
[----:B------:R-:W-:-:S07]  /*2c7a0*/  IMAD.MOV.U32 R9, RZ, RZ, R14 ;  /* 0x000000ffff097224 */ /* 0x000fce00078e000e */
[----:B------:R-:W-:Y:S05]  /*2c7b0*/  WARPSYNC.COLLECTIVE R15, `(.L_x_1826) ;  /* 0x000000000f087348 */ /* 0x000fea0003c00000 */
[----:B------:R0:W1:Y:S02]  /*2c7c0*/  SHFL.IDX P6, R14, R13, R12, R11 ;  /* 0x0000000c0d0e7389 */ /* 0x00006400000c000b */
[----:B01----:R-:W-:Y:S01]  /*2c7d0*/  ENDCOLLECTIVE ;  /* 0x000000000000791b */ /* 0x003fe20003800000 */
.L_x_1826:
[----:B------:R-:W-:Y:S05]  /*2c7e0*/  BRA `(.L_x_1827) ;  /* 0xfffffdc800747947 */ /* 0x000fea000383ffff */
.L_x_1507:
[----:B------:R-:W-:Y:S01]  /*2c7f0*/  BSSY B1, `(.L_x_1828) ;  /* 0x0000008000017945 */ /* 0x000fe20003800000 */
[----:B------:R-:W-:Y:S01]  /*2c800*/  IMAD.MOV.U32 R13, RZ, RZ, R50 ;  /* 0x000000ffff0d7224 */ /* 0x000fe200078e0032 */
[----:B------:R-:W-:Y:S01]  /*2c810*/  MOV R11, 0x181f ;  /* 0x0000181f000b7802 */ /* 0x000fe20000000f00 */
[----:B------:R-:W-:Y:S02]  /*2c820*/  IMAD.MOV.U32 R12, RZ, RZ, 0x2 ;  /* 0x00000002ff0c7424 */ /* 0x000fe400078e00ff */
[----:B------:R-:W-:-:S07]  /*2c830*/  IMAD.MOV.U32 R15, RZ, RZ, -0x1 ;  /* 0xffffffffff0f7424 */ /* 0x000fce00078e00ff */
[----:B012345:R-:W-:Y:S05]  /*2c840*/  WARPSYNC.COLLECTIVE R15, `(.L_x_1829) ;  /* 0x000000000f087348 */ /* 0x03ffea0003c00000 */
[----:B----4-:R4:W0:Y:S02]  /*2c850*/  SHFL.IDX P6, R14, R13, R12, R11 ;  /* 0x0000000c0d0e7389 */ /* 0x01082400000c000b */
[----:B012345:R-:W-:Y:S01]  /*2c860*/  ENDCOLLECTIVE ;  /* 0x000000000000791b */ /* 0x03ffe20003800000 */
.L_x_1829:
[----:B------:R-:W-:Y:S05]  /*2c870*/  BSYNC B1 ;  /* 0x0000000000017941 */ /* 0x000fea0003800000 */
.L_x_1828:
        /* <DEDUP_REMOVED lines=8> */
.L_x_1830:
[----:B------:R-:W-:Y:S02]  /*2c900*/  IMAD.MOV.U32 R13, RZ, RZ, R37 ;  /* 0x000000ffff0d7224 */ /* 0x000fe400078e0025 */
[----:B------:R-:W-:-:S07]  /*2c910*/  IMAD.MOV.U32 R5, RZ, RZ, R14 ;  /* 0x000000ffff057224 */ /* 0x000fce00078e000e */
[----:B------:R-:W-:Y:S05]  /*2c920*/  WARPSYNC.COLLECTIVE R15, `(.L_x_1831) ;  /* 0x000000000f087348 */ /* 0x000fea0003c00000 */
[----:B------:R0:W1:Y:S02]  /*2c930*/  SHFL.IDX P6, R14, R13, R12, R11 ;  /* 0x0000000c0d0e7389 */ /* 0x00006400000c000b */
[----:B01----:R-:W-:Y:S01]  /*2c940*/  ENDCOLLECTIVE ;  /* 0x000000000000791b */ /* 0x003fe20003800000 */
.L_x_1831:
[----:B------:R-:W-:Y:S02]  /*2c950*/  IMAD.MOV.U32 R13, RZ, RZ, R49 ;  /* 0x000000ffff0d7224 */ /* 0x000fe400078e0031 */
[----:B------:R-:W-:-:S07]  /*2c960*/  IMAD.MOV.U32 R9, RZ, RZ, R14 ;  /* 0x000000ffff097224 */ /* 0x000fce00078e000e */
[----:B------:R-:W-:Y:S05]  /*2c970*/  WARPSYNC.COLLECTIVE R15, `(.L_x_1832) ;  /* 0x000000000f087348 */ /* 0x000fea0003c00000 */
[----:B------:R0:W1:Y:S02]  /*2c980*/  SHFL.IDX P6, R14, R13, R12, R11 ;  /* 0x0000000c0d0e7389 */ /* 0x00006400000c000b */
[----:B01----:R-:W-:Y:S01]  /*2c990*/  ENDCOLLECTIVE ;  /* 0x000000000000791b */ /* 0x003fe20003800000 */
.L_x_1832:
[----:B------:R-:W-:Y:S05]  /*2c9a0*/  BRA `(.L_x_1833) ;  /* 0xfffffdc800887947 */ /* 0x000fea000383ffff */
.L_x_1510:
[----:B------:R-:W-:Y:S01]  /*2c9b0*/  BSSY B1, `(.L_x_1834) ;  /* 0x0000008000017945 */ /* 0x000fe20003800000 */
[----:B------:R-:W-:Y:S02]  /*2c9c0*/  IMAD.MOV.U32 R13, RZ, RZ, R50 ;  /* 0x000000ffff0d7224 */ /* 0x000fe400078e0032 */
[----:B------:R-:W-:Y:S02]  /*2c9d0*/  IMAD.MOV.U32 R12, RZ, RZ, 0x3 ;  /* 0x00000003ff0c7424 */ /* 0x000fe400078e00ff */
[----:B------:R-:W-:Y:S02]  /*2c9e0*/  IMAD.MOV.U32 R11, RZ, RZ, 0x181f ;  /* 0x0000181fff0b7424 */ /* 0x000fe400078e00ff */
[----:B------:R-:W-:-:S07]  /*2c9f0*/  IMAD.MOV.U32 R15, RZ, RZ, -0x1 ;  /* 0xffffffffff0f7424 */ /* 0x000fce00078e00ff */
[----:B012--5:R-:W-:Y:S05]  /*2ca00*/  WARPSYNC.COLLECTIVE R15, `(.L_x_1835) ;  /* 0x000000000f087348 */ /* 0x027fea0003c00000 */
[----:B------:R3:W4:Y:S02]  /*2ca10*/  SHFL.IDX P6, R14, R13, R12, R11 ;  /* 0x0000000c0d0e7389 */ /* 0x00072400000c000b */
[----:B012345:R-:W-:Y:S01]  /*2ca20*/  ENDCOLLECTIVE ;  /* 0x000000000000791b */ /* 0x03ffe20003800000 */
.L_x_1835:
[----:B------:R-:W-:Y:S05]  /*2ca30*/  BSYNC B1 ;  /* 0x0000000000017941 */ /* 0x000fea0003800000 */
.L_x_1834:
        /* <DEDUP_REMOVED lines=8> */
.L_x_1836:
[----:B------:R-:W-:Y:S02]  /*2cac0*/  IMAD.MOV.U32 R13, RZ, RZ, R37 ;  /* 0x000000ffff0d7224 */ /* 0x000fe400078e0025 */
[----:B------:R-:W-:-:S07]  /*2cad0*/  IMAD.MOV.U32 R5, RZ, RZ, R14 ;  /* 0x000000ffff057224 */ /* 0x000fce00078e000e */
[----:B------:R-:W-:Y:S05]  /*2cae0*/  WARPSYNC.COLLECTIVE R15, `(.L_x_1837) ;  /* 0x000000000f087348 */ /* 0x000fea0003c00000 */
[----:B------:R0:W1:Y:S02]  /*2caf0*/  SHFL.IDX P6, R14, R13, R12, R11 ;  /* 0x0000000c0d0e7389 */ /* 0x00006400000c000b */
[----:B01----:R-:W-:Y:S01]  /*2cb00*/  ENDCOLLECTIVE ;  /* 0x000000000000791b */ /* 0x003fe20003800000 */
.L_x_1837:
[----:B------:R-:W-:Y:S02]  /*2cb10*/  IMAD.MOV.U32 R13, RZ, RZ, R49 ;  /* 0x000000ffff0d7224 */ /* 0x000fe400078e0031 */
[----:B------:R-:W-:-:S07]  /*2cb20*/  IMAD.MOV.U32 R37, RZ, RZ, R14 ;  /* 0x000000ffff257224 */ /* 0x000fce00078e000e */
[----:B------:R-:W-:Y:S05]  /*2cb30*/  WARPSYNC.COLLECTIVE R15, `(.L_x_1838) ;  /* 0x000000000f087348 */ /* 0x000fea0003c00000 */
[----:B------:R0:W1:Y:S02]  /*2cb40*/  SHFL.IDX P6, R14, R13, R12, R11 ;  /* 0x0000000c0d0e7389 */ /* 0x00006400000c000b */
[----:B01----:R-:W-:Y:S01]  /*2cb50*/  ENDCOLLECTIVE ;  /* 0x000000000000791b */ /* 0x003fe20003800000 */
.L_x_1838:
[----:B------:R-:W-:Y:S01]  /*2cb60*/  IMAD.MOV.U32 R49, RZ, RZ, R14 ;  /* 0x000000ffff317224 */ /* 0x000fe200078e000e */
[----:B------:R-:W-:Y:S06]  /*2cb70*/  BRA `(.L_x_1839) ;  /* 0xfffffdc800a07947 */ /* 0x000fec000383ffff */
.L_x_1514:
[----:B0-----:R0:W3:Y:S02]  /*2cb80*/  SYNCS.PHASECHK.TRANS64.TRYWAIT P0, [R16+URZ+0x28400], R3 ;  /* 0x02840003100075a7 */ /* 0x0010e4000800017f */
[----:B---3--:R-:W-:Y:S05]  /*2cb90*/  @!P0 NANOSLEEP.SYNCS 0x989680 ;  /* 0x009896800000895d */ /* 0x008fea0003900000 */
[----:B------:R-:W3:Y:S02]  /*2cba0*/  @!P0 SYNCS.PHASECHK.TRANS64 P0, [R16+URZ+0x28400], R3 ;  /* 0x02840003100085a7 */ /* 0x000ee4000800007f */
[----:B---3--:R-:W-:Y:S05]  /*2cbb0*/  @!P0 BRA `(.L_x_1514) ;  /* 0xfffffffc00f08947 */ /* 0x008fea000383ffff */
[----:B------:R-:W-:Y:S05]  /*2cbc0*/  BRA `(.L_x_1840) ;  /* 0xfffffdcc00207947 */ /* 0x000fea000383ffff */
.L_x_1530:
[----:B------:R-:W0:Y:S01]  /*2cbd0*/  LDC R52, c[0x0][0x3f4] ;  /* 0x0000fd00ff347b82 */ /* 0x000e220000000800 */
[----:B------:R-:W-:Y:S01]  /*2cbe0*/  BSSY B1, `(.L_x_1841) ;  /* 0x0000008000017945 */ /* 0x000fe20003800000 */
[----:B------:R-:W-:Y:S02]  /*2cbf0*/  IMAD.MOV.U32 R13, RZ, RZ, R37 ;  /* 0x000000ffff0d7224 */ /* 0x000fe400078e0025 */
[----:B------:R-:W-:Y:S02]  /*2cc00*/  IMAD.MOV.U32 R12, RZ, RZ, RZ ;  /* 0x000000ffff0c7224 */ /* 0x000fe400078e00ff */
[----:B------:R-:W-:Y:S02]  /*2cc10*/  IMAD.MOV.U32 R11, RZ, RZ, 0x181f ;  /* 0x0000181fff0b7424 */ /* 0x000fe400078e00ff */
[----:B------:R-:W-:-:S07]  /*2cc20*/  IMAD.MOV.U32 R15, RZ, RZ, -0x1 ;  /* 0xffffffffff0f7424 */ /* 0x000fce00078e00ff */
[----:B0-----:R-:W-:Y:S05]  /*2cc30*/  WARPSYNC.COLLECTIVE R15, `(.L_x_1842) ;  /* 0x000000000f087348 */ /* 0x001fea0003c00000 */
[----:B------:R1:W2:Y:S02]  /*2cc40*/  SHFL.IDX P6, R14, R13, R12, R11 ;  /* 0x0000000c0d0e7389 */ /* 0x0002a400000c000b */
[----:B012---:R-:W-:Y:S01]  /*2cc50*/  ENDCOLLECTIVE ;  /* 0x000000000000791b */ /* 0x007fe20003800000 */
.L_x_1842:
[----:B------:R-:W-:Y:S05]  /*2cc60*/  BSYNC B1 ;  /* 0x0000000000017941 */ /* 0x000fea0003800000 */
.L_x_1841:
[----:B------:R-:W-:Y:S01]  /*2cc70*/  MOV R13, R53 ;  /* 0x00000035000d7202 */ /* 0x000fe20000000f00 */
[----:B------:R-:W-:Y:S01]  /*2cc80*/  IMAD.MOV.U32 R12, RZ, RZ, RZ ;  /* 0x000000ffff0c7224 */ /* 0x000fe200078e00ff */
[----:B------:R-:W-:Y:S01]  /*2cc90*/  ISETP.GE.AND P0, PT, R22, R52, PT ;  /* 0x000000341600720c */ /* 0x000fe20003f06270 */
[----:B------:R-:W-:Y:S02]  /*2cca0*/  IMAD.MOV.U32 R11, RZ, RZ, 0x181f ;  /* 0x0000181fff0b7424 */ /* 0x000fe400078e00ff */
[----:B------:R-:W-:Y:S02]  /*2ccb0*/  IMAD.MOV.U32 R15, RZ, RZ, -0x1 ;  /* 0xffffffffff0f7424 */ /* 0x000fe400078e00ff */
[----:B------:R-:W-:Y:S02]  /*2ccc0*/  IMAD.MOV.U32 R4, RZ, RZ, R14 ;  /* 0x000000ffff047224 */ /* 0x000fe400078e000e */
[----:B------:R-:W-:-:S07]  /*2ccd0*/  IMAD R57, R195, R8, RZ ;  /* 0x00000008c3397224 */ /* 0x000fce00078e02ff */
[----:B------:R-:W-:Y:S05]  /*2cce0*/  WARPSYNC.COLLECTIVE R15, `(.L_x_1843) ;  /* 0x000000000f087348 */ /* 0x000fea0003c00000 */
[----:B------:R0:W1:Y:S02]  /*2ccf0*/  SHFL.IDX P6, R14, R13, R12, R11 ;  /* 0x0000000c0d0e7389 */ /* 0x00006400000c000b */
[----:B01----:R-:W-:Y:S01]  /*2cd00*/  ENDCOLLECTIVE ;  /* 0x000000000000791b */ /* 0x003fe20003800000 */
.L_x_1843:
[----:B------:R-:W-:Y:S01]  /*2cd10*/  ISETP.GE.OR P1, PT, R0, R57, P0 ;  /* 0x000000390000720c */ /* 0x000fe20000726670 */
[----:B------:R-:W-:Y:S02]  /*2cd20*/  IMAD.MOV.U32 R13, RZ, RZ, R54 ;  /* 0x000000ffff0d7224 */ /* 0x000fe400078e0036 */
[----:B------:R-:W-:-:S10]  /*2cd30*/  IMAD.MOV.U32 R5, RZ, RZ, R14 ;  /* 0x000000ffff057224 */ /* 0x000fd400078e000e */
[----:B------:R-:W-:Y:S05]  /*2cd40*/  WARPSYNC.COLLECTIVE R15, `(.L_x_1844) ;  /* 0x000000000f087348 */ /* 0x000fea0003c00000 */
[----:B------:R0:W1:Y:S02]  /*2cd50*/  SHFL.IDX P6, R14, R13, R12, R11 ;  /* 0x0000000c0d0e7389 */ /* 0x00006400000c000b */
[----:B01----:R-:W-:Y:S01]  /*2cd60*/  ENDCOLLECTIVE ;  /* 0x000000000000791b */ /* 0x003fe20003800000 */
.L_x_1844:
[----:B------:R-:W-:-:S05]  /*2cd70*/  @!P1 IADD3 R7, P2, R22, R5, RZ ;  /* 0x0000000516079210 */ /* 0x000fca0007f5e0ff */
[----:B------:R-:W-:Y:S02]  /*2cd80*/  @!P1 IMAD.X R5, R4, 0x1, R59, P2 ;  /* 0x0000000104059824 */ /* 0x000fe400010e063b */
[----:B------:R-:W-:Y:S02]  /*2cd90*/  @!P1 IMAD.MOV.U32 R4, RZ, RZ, R7 ;  /* 0x000000ffff049224 */ /* 0x000fe400078e0007 */
[----:B------:R-:W-:Y:S02]  /*2cda0*/  IMAD.MOV.U32 R13, RZ, RZ, R55 ;  /* 0x000000ffff0d7224 */ /* 0x000fe400078e0037 */
[----:B------:R-:W-:-:S07]  /*2cdb0*/  IMAD.MOV.U32 R6, RZ, RZ, R14 ;  /* 0x000000ffff067224 */ /* 0x000fce00078e000e */
[----:B------:R-:W-:Y:S05]  /*2cdc0*/  WARPSYNC.COLLECTIVE R15, `(.L_x_1845) ;  /* 0x000000000f087348 */ /* 0x000fea0003c00000 */
[----:B------:R0:W1:Y:S02]  /*2cdd0*/  SHFL.IDX P6, R14, R13, R12, R11 ;  /* 0x0000000c0d0e7389 */ /* 0x00006400000c000b */
[----:B01----:R-:W-:Y:S01]  /*2cde0*/  ENDCOLLECTIVE ;  /* 0x000000000000791b */ /* 0x003fe20003800000 */
.L_x_1845:
[----:B------:R-:W-:-:S05]  /*2cdf0*/  @!P1 IADD3 R24, P3, R22, R14, RZ ;  /* 0x0000000e16189210 */ /* 0x000fca0007f7e0ff */
[----:B------:R-:W-:Y:S02]  /*2ce00*/  @!P1 IMAD.X R25, R6, 0x1, R59, P3 ;  /* 0x0000000106199824 */ /* 0x000fe400018e063b */
[----:B------:R-:W5:Y:S04]  /*2ce10*/  @!P1 LD.E.128 R4, desc[UR46][R4.64] ;  /* 0x0000002e04049980 */ /* 0x000f68000c101d00 */
[----:B------:R-:W5:Y:S01]  /*2ce20*/  @!P1 LD.E.128 R24, desc[UR46][R24.64] ;  /* 0x0000002e18189980 */ /* 0x000f62000c101d00 */
[----:B------:R-:W-:Y:S01]  /*2ce30*/  IMAD.MOV.U32 R13, RZ, RZ, R37 ;  /* 0x000000ffff0d7224 */ /* 0x000fe200078e0025 */
[----:B------:R-:W-:Y:S01]  /*2ce40*/  CS2R R44, SRZ ;  /* 0x00000000002c7805 */ /* 0x000fe2000001ff00 */
[----:B------:R-:W-:Y:S01]  /*2ce50*/  IMAD.MOV.U32 R12, RZ, RZ, 0x1 ;  /* 0x00000001ff0c7424 */ /* 0x000fe200078e00ff */
[----:B------:R-:W-:-:S02]  /*2ce60*/  CS2R R46, SRZ ;  /* 0x00000000002e7805 */ /* 0x000fc4000001ff00 */
[----:B------:R-:W-:Y:S02]  /*2ce70*/  CS2R R48, SRZ ;  /* 0x0000000000307805 */ /* 0x000fe4000001ff00 */
[----:B------:R-:W-:-:S07]  /*2ce80*/  CS2R R50, SRZ ;  /* 0x0000000000327805 */ /* 0x000fce000001ff00 */
[----:B-----5:R-:W-:Y:S05]  /*2ce90*/  WARPSYNC.COLLECTIVE R15, `(.L_x_1846) ;  /* 0x000000000f087348 */ /* 0x020fea0003c00000 */
[----:B------:R0:W1:Y:S02]  /*2cea0*/  SHFL.IDX P6, R14, R13, R12, R11 ;  /* 0x0000000c0d0e7389 */ /* 0x00006400000c000b */
[----:B01---5:R-:W-:Y:S01]  /*2ceb0*/  ENDCOLLECTIVE ;  /* 0x000000000000791b */ /* 0x023fe20003800000 */
.L_x_1846:
[----:B------:R-:W-:Y:S02]  /*2cec0*/  IMAD.MOV.U32 R13, RZ, RZ, R53 ;  /* 0x000000ffff0d7224 */ /* 0x000fe400078e0035 */
[----:B------:R-:W-:-:S07]  /*2ced0*/  IMAD.MOV.U32 R8, RZ, RZ, R14 ;  /* 0x000000ffff087224 */ /* 0x000fce00078e000e */
[----:B------:R-:W-:Y:S05]  /*2cee0*/  WARPSYNC.COLLECTIVE R15, `(.L_x_1847) ;  /* 0x000000000f087348 */ /* 0x000fea0003c00000 */
[----:B------:R0:W1:Y:S02]  /*2cef0*/  SHFL.IDX P6, R14, R13, R12, R11 ;  /* 0x0000000c0d0e7389 */ /* 0x00006400000c000b */
[----:B01----:R-:W-:Y:S01]  /*2cf00*/  ENDCOLLECTIVE ;  /* 0x000000000000791b */ /* 0x003fe20003800000 */
.L_x_1847:
[----:B------:R-:W-:Y:S02]  /*2cf10*/  IMAD.MOV.U32 R13, RZ, RZ, R54 ;  /* 0x000000ffff0d7224 */ /* 0x000fe400078e0036 */
[----:B------:R-:W-:-:S07]  /*2cf20*/  IMAD.MOV.U32 R9, RZ, RZ, R14 ;  /* 0x000000ffff097224 */ /* 0x000fce00078e000e */
[----:B------:R-:W-:Y:S05]  /*2cf30*/  WARPSYNC.COLLECTIVE R15, `(.L_x_1848) ;  /* 0x000000000f087348 */ /* 0x000fea0003c00000 */
[----:B------:R0:W1:Y:S02]  /*2cf40*/  SHFL.IDX P6, R14, R13, R12, R11 ;  /* 0x0000000c0d0e7389 */ /* 0x00006400000c000b */
[----:B01----:R-:W-:Y:S01]  /*2cf50*/  ENDCOLLECTIVE ;  /* 0x000000000000791b */ /* 0x003fe20003800000 */
.L_x_1848:
[----:B------:R-:W-:Y:S02]  /*2cf60*/  IMAD.MOV.U32 R13, RZ, RZ, R55 ;  /* 0x000000ffff0d7224 */ /* 0x000fe400078e0037 */
[----:B------:R-:W-:-:S07]  /*2cf70*/  IMAD.MOV.U32 R10, RZ, RZ, R14 ;  /* 0x000000ffff0a7224 */ /* 0x000fce00078e000e */
[----:B------:R-:W-:Y:S05]  /*2cf80*/  WARPSYNC.COLLECTIVE R15, `(.L_x_1849) ;  /* 0x000000000f087348 */ /* 0x000fea0003c00000 */
[----:B------:R0:W1:Y:S02]  /*2cf90*/  SHFL.IDX P6, R14, R13, R12, R11 ;  /* 0x0000000c0d0e7389 */ /* 0x00006400000c000b */
[----:B01----:R-:W-:Y:S01]  /*2cfa0*/  ENDCOLLECTIVE ;  /* 0x000000000000791b */ /* 0x003fe20003800000 */
.L_x_1849:
[----:B------:R-:W-:Y:S02]  /*2cfb0*/  @!P1 IMAD.MOV.U32 R44, RZ, RZ, R4 ;  /* 0x000000ffff2c9224 */ /* 0x000fe400078e0004 */
[----:B------:R-:W-:Y:S01]  /*2cfc0*/  @!P1 IMAD.MOV.U32 R45, RZ, RZ, R5 ;  /* 0x000000ffff2d9224 */ /* 0x000fe200078e0005 */
[----:B------:R-:W-:Y:S01]  /*2cfd0*/  CS2R R4, SRZ ;  /* 0x0000000000047805 */ /* 0x000fe2000001ff00 */
[----:B------:R-:W-:Y:S02]  /*2cfe0*/  @!P1 IMAD.MOV.U32 R46, RZ, RZ, R6 ;  /* 0x000000ffff2e9224 */ /* 0x000fe400078e0006 */
[----:B------:R-:W-:Y:S02]  /*2cff0*/  @!P1 IMAD.MOV.U32 R47, RZ, RZ, R7 ;  /* 0x000000ffff2f9224 */ /* 0x000fe400078e0007 */
[----:B------:R-:W-:Y:S02]  /*2d000*/  @!P1 IMAD.MOV.U32 R48, RZ, RZ, R24 ;  /* 0x000000ffff309224 */ /* 0x000fe400078e0018 */
[----:B------:R-:W-:-:S02]  /*2d010*/  @!P1 IMAD.MOV.U32 R49, RZ, RZ, R25 ;  /* 0x000000ffff319224 */ /* 0x000fc400078e0019 */
[----:B------:R-:W-:Y:S02]  /*2d020*/  @!P1 IMAD.MOV.U32 R50, RZ, RZ, R26 ;  /* 0x000000ffff329224 */ /* 0x000fe400078e001a */
[----:B------:R-:W-:Y:S01]  /*2d030*/  @!P1 IMAD.MOV.U32 R51, RZ, RZ, R27 ;  /* 0x000000ffff339224 */ /* 0x000fe200078e001b */
[----:B------:R-:W-:Y:S06]  /*2d040*/  BRA `(.L_x_1850) ;  /* 0xfffffe0800a47947 */ /* 0x000fec000383ffff */
.L_x_1533:
[----:B------:R-:W-:Y:S01]  /*2d050*/  BSSY B1, `(.L_x_1851) ;  /* 0x0000008000017945 */ /* 0x000fe20003800000 */
[----:B------:R-:W-:Y:S01]  /*2d060*/  IMAD.MOV.U32 R13, RZ, RZ, R37 ;  /* 0x000000ffff0d7224 */ /* 0x000fe200078e0025 */
[----:B------:R-:W-:Y:S01]  /*2d070*/  MOV R15, 0xffffffff ;  /* 0xffffffff000f7802 */ /* 0x000fe20000000f00 */
[----:B------:R-:W-:Y:S02]  /*2d080*/  IMAD.MOV.U32 R12, RZ, RZ, 0x2 ;  /* 0x00000002ff0c7424 */ /* 0x000fe400078e00ff */
[----:B------:R-:W-:-:S07]  /*2d090*/  IMAD.MOV.U32 R11, RZ, RZ, 0x181f ;  /* 0x0000181fff0b7424 */ /* 0x000fce00078e00ff */
[----:B-----5:R-:W-:Y:S05]  /*2d0a0*/  WARPSYNC.COLLECTIVE R15, `(.L_x_1852) ;  /* 0x000000000f087348 */ /* 0x020fea0003c00000 */
[----:B------:R0:W1:Y:S02]  /*2d0b0*/  SHFL.IDX P6, R14, R13, R12, R11 ;  /* 0x0000000c0d0e7389 */ /* 0x00006400000c000b */
[----:B01---5:R-:W-:Y:S01]  /*2d0c0*/  ENDCOLLECTIVE ;  /* 0x000000000000791b */ /* 0x023fe20003800000 */
.L_x_1852:
[----:B------:R-:W-:Y:S05]  /*2d0d0*/  BSYNC B1 ;  /* 0x0000000000017941 */ /* 0x000fea0003800000 */
.L_x_1851:
[----:B------:R-:W-:Y:S02]  /*2d0e0*/  IMAD.MOV.U32 R13, RZ, RZ, R53 ;  /* 0x000000ffff0d7224 */ /* 0x000fe400078e0035 */
[----:B------:R-:W-:Y:S02]  /*2d0f0*/  IMAD.MOV.U32 R12, RZ, RZ, 0x2 ;  /* 0x00000002ff0c7424 */ /* 0x000fe400078e00ff */
[----:B------:R-:W-:Y:S02]  /*2d100*/  IMAD.MOV.U32 R11, RZ, RZ, 0x181f ;  /* 0x0000181fff0b7424 */ /* 0x000fe400078e00ff */
[----:B------:R-:W-:Y:S02]  /*2d110*/  IMAD.MOV.U32 R15, RZ, RZ, -0x1 ;  /* 0xffffffffff0f7424 */ /* 0x000fe400078e00ff */
[----:B------:R-:W-:Y:S02]  /*2d120*/  IMAD.MOV.U32 R8, RZ, RZ, R14 ;  /* 0x000000ffff087224 */ /* 0x000fe400078e000e */
[----:B------:R-:W-:-:S07]  /*2d130*/  VIADD R20, R0, 0x40 ;  /* 0x0000004000147836 */ /* 0x000fce0000000000 */
[----:B------:R-:W-:Y:S05]  /*2d140*/  WARPSYNC.COLLECTIVE R15, `(.L_x_1853) ;  /* 0x000000000f087348 */ /* 0x000fea0003c00000 */
[----:B------:R0:W1:Y:S02]  /*2d150*/  SHFL.IDX P6, R14, R13, R12, R11 ;  /* 0x0000000c0d0e7389 */ /* 0x00006400000c000b */
[----:B01----:R-:W-:Y:S01]  /*2d160*/  ENDCOLLECTIVE ;  /* 0x000000000000791b */ /* 0x003fe20003800000 */
.L_x_1853:
[----:B------:R-:W-:Y:S01]  /*2d170*/  ISETP.GE.OR P1, PT, R20, R57, P0 ;  /* 0x000000391400720c */ /* 0x000fe20000726670 */
[----:B------:R-:W-:Y:S02]  /*2d180*/  IMAD.MOV.U32 R13, RZ, RZ, R54 ;  /* 0x000000ffff0d7224 */ /* 0x000fe400078e0036 */
[----:B------:R-:W-:-:S10]  /*2d190*/  IMAD.MOV.U32 R9, RZ, RZ, R14 ;  /* 0x000000ffff097224 */ /* 0x000fd400078e000e */
[----:B------:R-:W-:Y:S05]  /*2d1a0*/  WARPSYNC.COLLECTIVE R15, `(.L_x_1854) ;  /* 0x000000000f087348 */ /* 0x000fea0003c00000 */
[----:B------:R0:W1:Y:S02]  /*2d1b0*/  SHFL.IDX P6, R14, R13, R12, R11 ;  /* 0x0000000c0d0e7389 */ /* 0x00006400000c000b */
[----:B01----:R-:W-:Y:S01]  /*2d1c0*/  ENDCOLLECTIVE ;  /* 0x000000000000791b */ /* 0x003fe20003800000 */
.L_x_1854:
[----:B------:R-:W-:-:S05]  /*2d1d0*/  @!P1 IADD3 R24, P2, R22, R9, RZ ;  /* 0x0000000916189210 */ /* 0x000fca0007f5e0ff */
[----:B------:R-:W-:Y:S02]  /*2d1e0*/  @!P1 IMAD.X R25, R8, 0x1, R59, P2 ;  /* 0x0000000108199824 */ /* 0x000fe400010e063b */
[----:B------:R-:W-:-:S04]  /*2d1f0*/  IMAD.MOV.U32 R13, RZ, RZ, R55 ;  /* 0x000000ffff0d7224 */ /* 0x000fc800078e0037 */
[----:B------:R-:W5:Y:S01]  /*2d200*/  @!P1 LD.E.128 R24, desc[UR46][R24.64] ;  /* 0x0000002e18189980 */ /* 0x000f62000c101d00 */
[----:B------:R-:W-:-:S07]  /*2d210*/  IMAD.MOV.U32 R10, RZ, RZ, R14 ;  /* 0x000000ffff0a7224 */ /* 0x000fce00078e000e */
[----:B-----5:R-:W-:Y:S05]  /*2d220*/  WARPSYNC.COLLECTIVE R15, `(.L_x_1855) ;  /* 0x000000000f087348 */ /* 0x020fea0003c00000 */
[----:B------:R0:W1:Y:S02]  /*2d230*/  SHFL.IDX P6, R14, R13, R12, R11 ;  /* 0x0000000c0d0e7389 */ /* 0x00006400000c000b */
[----:B01---5:R-:W-:Y:S01]  /*2d240*/  ENDCOLLECTIVE ;  /* 0x000000000000791b */ /* 0x023fe20003800000 */
.L_x_1855:
[----:B------:R-:W-:-:S05]  /*2d250*/  @!P1 IADD3 R32, P3, R22, R14, RZ ;  /* 0x0000000e16209210 */ /* 0x000fca0007f7e0ff */
[----:B------:R-:W-:-:S06]  /*2d260*/  @!P1 IMAD.X R33, R10, 0x1, R59, P3 ;  /* 0x000000010a219824 */ /* 0x000fcc00018e063b */
[----:B------:R-:W5:Y:S01]  /*2d270*/  @!P1 LD.E.128 R32, desc[UR46][R32.64] ;  /* 0x0000002e20209980 */ /* 0x000f62000c101d00 */
[----:B------:R-:W-:Y:S02]  /*2d280*/  IMAD.MOV.U32 R13, RZ, RZ, R37 ;  /* 0x000000ffff0d7224 */ /* 0x000fe400078e0025 */
[----:B------:R-:W-:-:S07]  /*2d290*/  IMAD.MOV.U32 R12, RZ, RZ, 0x3 ;  /* 0x00000003ff0c7424 */ /* 0x000fce00078e00ff */
[----:B-----5:R-:W-:Y:S05]  /*2d2a0*/  WARPSYNC.COLLECTIVE R15, `(.L_x_1856) ;  /* 0x000000000f087348 */ /* 0x020fea0003c00000 */
[----:B------:R0:W1:Y:S02]  /*2d2b0*/  SHFL.IDX P6, R14, R13, R12, R11 ;  /* 0x0000000c0d0e7389 */ /* 0x00006400000c000b */
[----:B01---5:R-:W-:Y:S01]  /*2d2c0*/  ENDCOLLECTIVE ;  /* 0x000000000000791b */ /* 0x023fe20003800000 */
.L_x_1856:
[----:B------:R-:W-:Y:S02]  /*2d2d0*/  IMAD.MOV.U32 R13, RZ, RZ, R53 ;  /* 0x000000ffff0d7224 */ /* 0x000fe400078e0035 */
[----:B------:R-:W-:-:S07]  /*2d2e0*/  IMAD.MOV.U32 R37, RZ, RZ, R14 ;  /* 0x000000ffff257224 */ /* 0x000fce00078e000e */
[----:B------:R-:W-:Y:S05]  /*2d2f0*/  WARPSYNC.COLLECTIVE R15, `(.L_x_1857) ;  /* 0x000000000f087348 */ /* 0x000fea0003c00000 */
[----:B------:R0:W1:Y:S02]  /*2d300*/  SHFL.IDX P6, R14, R13, R12, R11 ;  /* 0x0000000c0d0e7389 */ /* 0x00006400000c000b */
[----:B01----:R-:W-:Y:S01]  /*2d310*/  ENDCOLLECTIVE ;  /* 0x000000000000791b */ /* 0x003fe20003800000 */
.L_x_1857:
[----:B------:R-:W-:Y:S02]  /*2d320*/  IMAD.MOV.U32 R13, RZ, RZ, R54 ;  /* 0x000000ffff0d7224 */ /* 0x000fe400078e0036 */
[----:B------:R-:W-:-:S07]  /*2d330*/  IMAD.MOV.U32 R53, RZ, RZ, R14 ;  /* 0x000000ffff357224 */ /* 0x000fce00078e000e */
[----:B------:R-:W-:Y:S05]  /*2d340*/  WARPSYNC.COLLECTIVE R15, `(.L_x_1858) ;  /* 0x000000000f087348 */ /* 0x000fea0003c00000 */
[----:B------:R0:W1:Y:S02]  /*2d350*/  SHFL.IDX P6, R14, R13, R12, R11 ;  /* 0x0000000c0d0e7389 */ /* 0x00006400000c000b */
[----:B01----:R-:W-:Y:S01]  /*2d360*/  ENDCOLLECTIVE ;  /* 0x000000000000791b */ /* 0x003fe20003800000 */
.L_x_1858:
[----:B------:R-:W-:Y:S02]  /*2d370*/  IMAD.MOV.U32 R13, RZ, RZ, R55 ;  /* 0x000000ffff0d7224 */ /* 0x000fe400078e0037 */
[----:B------:R-:W-:-:S07]  /*2d380*/  IMAD.MOV.U32 R54, RZ, RZ, R14 ;  /* 0x000000ffff367224 */ /* 0x000fce00078e000e */
[----:B------:R-:W-:Y:S05]  /*2d390*/  WARPSYNC.COLLECTIVE R15, `(.L_x_1859) ;  /* 0x000000000f087348 */ /* 0x000fea0003c00000 */
[----:B------:R0:W1:Y:S02]  /*2d3a0*/  SHFL.IDX P6, R14, R13, R12, R11 ;  /* 0x0000000c0d0e7389 */ /* 0x00006400000c000b */
[----:B01----:R-:W-:Y:S01]  /*2d3b0*/  ENDCOLLECTIVE ;  /* 0x000000000000791b */ /* 0x003fe20003800000 */
.L_x_1859:
[----:B------:R-:W-:Y:S02]  /*2d3c0*/  CS2R R20, SRZ ;  /* 0x0000000000147805 */ /* 0x000fe4000001ff00 */
[----:B------:R-:W-:Y:S02]  /*2d3d0*/  CS2R R38, SRZ ;  /* 0x0000000000267805 */ /* 0x000fe4000001ff00 */
[----:B------:R-:W-:Y:S02]  /*2d3e0*/  CS2R R40, SRZ ;  /* 0x0000000000287805 */ /* 0x000fe4000001ff00 */
[----:B------:R-:W-:Y:S02]  /*2d3f0*/  CS2R R42, SRZ ;  /* 0x00000000002a7805 */ /* 0x000fe4000001ff00 */
[----:B------:R-:W-:Y:S01]  /*2d400*/  CS2R R8, SRZ ;  /* 0x0000000000087805 */ /* 0x000fe2000001ff00 */
[----:B------:R-:W-:Y:S02]  /*2d410*/  IMAD.MOV.U32 R55, RZ, RZ, R14 ;  /* 0x000000ffff377224 */ /* 0x000fe400078e000e */
[----:B------:R-:W-:-:S02]  /*2d420*/  @!P1 IMAD.MOV.U32 R20, RZ, RZ, R24 ;  /* 0x000000ffff149224 */ /* 0x000fc400078e0018 */
[----:B------:R-:W-:Y:S02]  /*2d430*/  @!P1 IMAD.MOV.U32 R21, RZ, RZ, R25 ;  /* 0x000000ffff159224 */ /* 0x000fe400078e0019 */
[----:B------:R-:W-:Y:S02]  /*2d440*/  @!P1 IMAD.MOV.U32 R38, RZ, RZ, R26 ;  /* 0x000000ffff269224 */ /* 0x000fe400078e001a */
[----:B------:R-:W-:Y:S02]  /*2d450*/  @!P1 IMAD.MOV.U32 R39, RZ, RZ, R27 ;  /* 0x000000ffff279224 */ /* 0x000fe400078e001b */
[----:B------:R-:W-:Y:S02]  /*2d460*/  @!P1 IMAD.MOV.U32 R40, RZ, RZ, R32 ;  /* 0x000000ffff289224 */ /* 0x000fe400078e0020 */
[----:B------:R-:W-:Y:S02]  /*2d470*/  @!P1 IMAD.MOV.U32 R41, RZ, RZ, R33 ;  /* 0x000000ffff299224 */ /* 0x000fe400078e0021 */
[----:B------:R-:W-:-:S02]  /*2d480*/  @!P1 IMAD.MOV.U32 R42, RZ, RZ, R34 ;  /* 0x000000ffff2a9224 */ /* 0x000fc400078e0022 */
[----:B------:R-:W-:Y:S01]  /*2d490*/  @!P1 IMAD.MOV.U32 R43, RZ, RZ, R35 ;  /* 0x000000ffff2b9224 */ /* 0x000fe200078e0023 */
[----:B------:R-:W-:Y:S06]  /*2d4a0*/  BRA `(.L_x_1860) ;  /* 0xfffffe0800507947 */ /* 0x000fec000383ffff */
.L_x_1537:
[----:B0-----:R0:W1:Y:S02]  /*2d4b0*/  SYNCS.PHASECHK.TRANS64.TRYWAIT P4, [R16+URZ+0x28400], R25 ;  /* 0x02840019100075a7 */ /* 0x001064000808017f */
[----:B-1----:R-:W-:Y:S05]  /*2d4c0*/  @!P4 NANOSLEEP.SYNCS 0x989680 ;  /* 0x009896800000c95d */ /* 0x002fea0003900000 */
[----:B------:R-:W1:Y:S02]  /*2d4d0*/  @!P4 SYNCS.PHASECHK.TRANS64 P4, [R16+URZ+0x28400], R25 ;  /* 0x028400191000c5a7 */ /* 0x000e64000808007f */
[----:B-1----:R-:W-:Y:S05]  /*2d4e0*/  @!P4 BRA `(.L_x_1537) ;  /* 0xfffffffc00f0c947 */ /* 0x002fea000383ffff */
[----:B------:R-:W-:Y:S05]  /*2d4f0*/  BRA `(.L_x_1861) ;  /* 0xfffffe0800c07947 */ /* 0x000fea000383ffff */
.L_x_1547:
[----:B0-----:R0:W1:Y:S02]  /*2d500*/  SYNCS.PHASECHK.TRANS64.TRYWAIT P2, [R11+URZ+0x28430], R0 ;  /* 0x028430000b0075a7 */ /* 0x001064000804017f */
[----:B-1----:R-:W-:Y:S05]  /*2d510*/  @!P2 NANOSLEEP.SYNCS 0x989680 ;  /* 0x009896800000a95d */ /* 0x002fea0003900000 */
[----:B------:R-:W1:Y:S02]  /*2d520*/  @!P2 SYNCS.PHASECHK.TRANS64 P2, [R11+URZ+0x28430], R0 ;  /* 0x028430000b00a5a7 */ /* 0x000e64000804007f */
[----:B-1----:R-:W-:Y:S05]  /*2d530*/  @!P2 BRA `(.L_x_1547) ;  /* 0xfffffffc00f0a947 */ /* 0x002fea000383ffff */
[----:B------:R-:W-:Y:S05]  /*2d540*/  BRA `(.L_x_1546) ;  /* 0xfffffe4c00247947 */ /* 0x000fea000383ffff */
.L_x_1565:
[----:B-1----:R1:W2:Y:S02]  /*2d550*/  SYNCS.PHASECHK.TRANS64.TRYWAIT P5, [R6+URZ+0x28430], R7 ;  /* 0x02843007060075a7 */ /* 0x0022a400080a017f */
[----:B--2---:R-:W-:Y:S05]  /*2d560*/  @!P5 NANOSLEEP.SYNCS 0x989680 ;  /* 0x009896800000d95d */ /* 0x004fea0003900000 */
[----:B------:R-:W2:Y:S02]  /*2d570*/  @!P5 SYNCS.PHASECHK.TRANS64 P5, [R6+URZ+0x28430], R7 ;  /* 0x028430070600d5a7 */ /* 0x000ea400080a007f */
[----:B--2---:R-:W-:Y:S05]  /*2d580*/  @!P5 BRA `(.L_x_1565) ;  /* 0xfffffffc00f0d947 */ /* 0x004fea000383ffff */
[----:B------:R-:W-:Y:S05]  /*2d590*/  BRA `(.L_x_1564) ;  /* 0xfffffe7400f47947 */ /* 0x000fea000383ffff */
.L_x_1569:
[----:B-1----:R1:W2:Y:S02]  /*2d5a0*/  SYNCS.PHASECHK.TRANS64.TRYWAIT P4, [R7+URZ+0x28450], R6 ;  /* 0x02845006070075a7 */ /* 0x0022a4000808017f */
[----:B--2---:R-:W-:Y:S05]  /*2d5b0*/  @!P4 NANOSLEEP.SYNCS 0x989680 ;  /* 0x009896800000c95d */ /* 0x004fea0003900000 */
[----:B------:R-:W2:Y:S02]  /*2d5c0*/  @!P4 SYNCS.PHASECHK.TRANS64 P4, [R7+URZ+0x28450], R6 ;  /* 0x028450060700c5a7 */ /* 0x000ea4000808007f */
[----:B--2---:R-:W-:Y:S05]  /*2d5d0*/  @!P4 BRA `(.L_x_1569) ;  /* 0xfffffffc00f0c947 */ /* 0x004fea000383ffff */
[----:B------:R-:W-:Y:S05]  /*2d5e0*/  BRA `(.L_x_1566) ;  /* 0xfffffe7800f47947 */ /* 0x000fea000383ffff */
.L_x_1589:
[----:B-1----:R1:W2:Y:S02]  /*2d5f0*/  SYNCS.PHASECHK.TRANS64.TRYWAIT P3, [R6+URZ+0x28430], R7 ;  /* 0x02843007060075a7 */ /* 0x0022a4000806017f */
[----:B--2---:R-:W-:Y:S05]  /*2d600*/  @!P3 NANOSLEEP.SYNCS 0x989680 ;  /* 0x009896800000b95d */ /* 0x004fea0003900000 */
[----:B------:R-:W2:Y:S02]  /*2d610*/  @!P3 SYNCS.PHASECHK.TRANS64 P3, [R6+URZ+0x28430], R7 ;  /* 0x028430070600b5a7 */ /* 0x000ea4000806007f */
[----:B--2---:R-:W-:Y:S05]  /*2d620*/  @!P3 BRA `(.L_x_1589) ;  /* 0xfffffffc00f0b947 */ /* 0x004fea000383ffff */
[----:B------:R-:W-:Y:S05]  /*2d630*/  BRA `(.L_x_1588) ;  /* 0xfffffea000cc7947 */ /* 0x000fea000383ffff */
.L_x_1593:
[----:B-1----:R1:W2:Y:S02]  /*2d640*/  SYNCS.PHASECHK.TRANS64.TRYWAIT P2, [R7+URZ+0x28450], R6 ;  /* 0x02845006070075a7 */ /* 0x0022a4000804017f */
[----:B--2---:R-:W-:Y:S05]  /*2d650*/  @!P2 NANOSLEEP.SYNCS 0x989680 ;  /* 0x009896800000a95d */ /* 0x004fea0003900000 */
[----:B------:R-:W2:Y:S02]  /*2d660*/  @!P2 SYNCS.PHASECHK.TRANS64 P2, [R7+URZ+0x28450], R6 ;  /* 0x028450060700a5a7 */ /* 0x000ea4000804007f */
[----:B--2---:R-:W-:Y:S05]  /*2d670*/  @!P2 BRA `(.L_x_1593) ;  /* 0xfffffffc00f0a947 */ /* 0x004fea000383ffff */
[----:B------:R-:W-:Y:S05]  /*2d680*/  BRA `(.L_x_1590) ;  /* 0xfffffea400d87947 */ /* 0x000fea000383ffff */
.L_x_1601:
[----:B-1----:R1:W2:Y:S02]  /*2d690*/  SYNCS.PHASECHK.TRANS64.TRYWAIT P3, [R6+URZ+0x28430], R7 ;  /* 0x02843007060075a7 */ /* 0x0022a4000806017f */
[----:B--2---:R-:W-:Y:S05]  /*2d6a0*/  @!P3 NANOSLEEP.SYNCS 0x989680 ;  /* 0x009896800000b95d */ /* 0x004fea0003900000 */
[----:B------:R-:W2:Y:S02]  /*2d6b0*/  @!P3 SYNCS.PHASECHK.TRANS64 P3, [R6+URZ+0x28430], R7 ;  /* 0x028430070600b5a7 */ /* 0x000ea4000806007f */
[----:B--2---:R-:W-:Y:S05]  /*2d6c0*/  @!P3 BRA `(.L_x_1601) ;  /* 0xfffffffc00f0b947 */ /* 0x004fea000383ffff */
[----:B------:R-:W-:Y:S05]  /*2d6d0*/  BRA `(.L_x_1600) ;  /* 0xfffffec0007c7947 */ /* 0x000fea000383ffff */
.L_x_1605:
[----:B-1----:R1:W2:Y:S02]  /*2d6e0*/  SYNCS.PHASECHK.TRANS64.TRYWAIT P2, [R7+URZ+0x28450], R6 ;  /* 0x02845006070075a7 */ /* 0x0022a4000804017f */
[----:B--2---:R-:W-:Y:S05]  /*2d6f0*/  @!P2 NANOSLEEP.SYNCS 0x989680 ;  /* 0x009896800000a95d */ /* 0x004fea0003900000 */
[----:B------:R-:W2:Y:S02]  /*2d700*/  @!P2 SYNCS.PHASECHK.TRANS64 P2, [R7+URZ+0x28450], R6 ;  /* 0x028450060700a5a7 */ /* 0x000ea4000804007f */
[----:B--2---:R-:W-:Y:S05]  /*2d710*/  @!P2 BRA `(.L_x_1605) ;  /* 0xfffffffc00f0a947 */ /* 0x004fea000383ffff */
[----:B------:R-:W-:Y:S05]  /*2d720*/  BRA `(.L_x_1602) ;  /* 0xfffffec400887947 */ /* 0x000fea000383ffff */
.L_x_1619:
[----:B-1----:R1:W2:Y:S02]  /*2d730*/  SYNCS.PHASECHK.TRANS64.TRYWAIT P1, [R10+URZ+0x28450], R2 ;  /* 0x028450020a0075a7 */ /* 0x0022a4000802017f */
[----:B--2---:R-:W-:Y:S05]  /*2d740*/  @!P1 NANOSLEEP.SYNCS 0x989680 ;  /* 0x009896800000995d */ /* 0x004fea0003900000 */
[----:B------:R-:W2:Y:S02]  /*2d750*/  @!P1 SYNCS.PHASECHK.TRANS64 P1, [R10+URZ+0x28450], R2 ;  /* 0x028450020a0095a7 */ /* 0x000ea4000802007f */
[----:B--2---:R-:W-:Y:S05]  /*2d760*/  @!P1 BRA `(.L_x_1619) ;  /* 0xfffffffc00f09947 */ /* 0x004fea000383ffff */
[----:B------:R-:W-:Y:S05]  /*2d770*/  BRA `(.L_x_1618) ;  /* 0xfffffee8008c7947 */ /* 0x000fea000383ffff */
.L_x_1623:
[----:B-----5:R-:W-:Y:S01]  /*2d780*/  MOV R12, R0 ;  /* 0x00000000000c7202 */ /* 0x020fe20000000f00 */
[----:B------:R-:W-:Y:S01]  /*2d790*/  IMAD.MOV.U32 R11, RZ, RZ, 0x1c1f ;  /* 0x00001c1fff0b7424 */ /* 0x000fe200078e00ff */
[----:B---3--:R-:W-:Y:S01]  /*2d7a0*/  LOP3.LUT R2, R0, 0x2, RZ, 0x3c, !PT ;  /* 0x0000000200027812 */ /* 0x008fe200078e3cff */
[----:B------:R-:W-:Y:S01]  /*2d7b0*/  IMAD.MOV.U32 R15, RZ, RZ, -0x1 ;  /* 0xffffffffff0f7424 */ /* 0x000fe200078e00ff */
[----:B------:R-:W-:Y:S02]  /*2d7c0*/  SEL R165, R6, R147, P0 ;  /* 0x0000009306a57207 */ /* 0x000fe40000000000 */
[----:B------:R-:W-:-:S07]  /*2d7d0*/  SEL R164, R147, R6, P0 ;  /* 0x0000000693a47207 */ /* 0x000fce0000000000 */
[----:B012---:R-:W-:Y:S05]  /*2d7e0*/  WARPSYNC.COLLECTIVE R15, `(.L_x_1862) ;  /* 0x000000000f087348 */ /* 0x007fea0003c00000 */
[----:B------:R3:W4:Y:S02]  /*2d7f0*/  SHFL.IDX P6, R14, R13, R12, R11 ;  /* 0x0000000c0d0e7389 */ /* 0x00072400000c000b */
[----:B01234-:R-:W-:Y:S01]  /*2d800*/  ENDCOLLECTIVE ;  /* 0x000000000000791b */ /* 0x01ffe20003800000 */
.L_x_1862:
        /* <DEDUP_REMOVED lines=18> */
.L_x_1863:
        /* <DEDUP_REMOVED lines=19> */
.L_x_1864:
        /* <DEDUP_REMOVED lines=18> */
.L_x_1865:
        /* <DEDUP_REMOVED lines=19> */
.L_x_1866:
        /* <DEDUP_REMOVED lines=18> */
.L_x_1867:
        /* <DEDUP_REMOVED lines=19> */
.L_x_1868:
        /* <DEDUP_REMOVED lines=18> */
.L_x_1869:
        /* <DEDUP_REMOVED lines=19> */
.L_x_1870:
        /* <DEDUP_REMOVED lines=18> */
.L_x_1871:
[----:B------:R-:W-:Y:S02]  /*2e270*/  SEL R127, R138, R139, P0 ;  /* 0x0000008b8a7f7207 */ /* 0x000fe40000000000 */
[----:B------:R-:W-:Y:S02]  /*2e280*/  SEL R142, R143, R142, P0 ;  /* 0x0000008e8f8e7207 */ /* 0x000fe40000000000 */
[----:B------:R-:W-:Y:S02]  /*2e290*/  SEL R138, R139, R138, P0 ;  /* 0x0000008a8b8a7207 */ /* 0x000fe40000000000 */
[----:B------:R-:W-:Y:S02]  /*2e2a0*/  SEL R103, R150, R151, P0 ;  /* 0x0000009796677207 */ /* 0x000fe40000000000 */
[----:B------:R-:W-:Y:S02]  /*2e2b0*/  SEL R150, R151, R150, P0 ;  /* 0x0000009697967207 */ /* 0x000fe40000000000 */
[----:B------:R-:W-:Y:S01]  /*2e2c0*/  SEL R204, R7, R10, P0 ;  /* 0x0000000a07cc7207 */ /* 0x000fe20000000000 */
[----:B------:R-:W-:-:S02]  /*2e2d0*/  IMAD.MOV.U32 R13, RZ, RZ, R44 ;  /* 0x000000ffff0d7224 */ /* 0x000fc400078e002c */
[----:B------:R-:W-:Y:S02]  /*2e2e0*/  IMAD.MOV.U32 R12, RZ, RZ, R2 ;  /* 0x000000ffff0c7224 */ /* 0x000fe400078e0002 */
[----:B------:R-:W-:-:S07]  /*2e2f0*/  IMAD.MOV.U32 R20, RZ, RZ, R14 ;  /* 0x000000ffff147224 */ /* 0x000fce00078e000e */
[----:B------:R-:W-:Y:S05]  /*2e300*/  WARPSYNC.COLLECTIVE R15, `(.L_x_1872) ;  /* 0x000000000f087348 */ /* 0x000fea0003c00000 */
[----:B------:R0:W1:Y:S02]  /*2e310*/  SHFL.IDX P6, R14, R13, R12, R11 ;  /* 0x0000000c0d0e7389 */ /* 0x00006400000c000b */
[----:B01----:R-:W-:Y:S01]  /*2e320*/  ENDCOLLECTIVE ;  /* 0x000000000000791b */ /* 0x003fe20003800000 */
.L_x_1872:
[----:B------:R-:W-:Y:S02]  /*2e330*/  IMAD.MOV.U32 R13, RZ, RZ, R40 ;  /* 0x000000ffff0d7224 */ /* 0x000fe400078e0028 */
[----:B------:R-:W-:-:S07]  /*2e340*/  IMAD.MOV.U32 R25, RZ, RZ, R14 ;  /* 0x000000ffff197224 */ /* 0x000fce00078e000e */
[----:B------:R-:W-:Y:S05]  /*2e350*/  WARPSYNC.COLLECTIVE R15, `(.L_x_1873) ;  /* 0x000000000f087348 */ /* 0x000fea0003c00000 */
[----:B------:R0:W1:Y:S02]  /*2e360*/  SHFL.IDX P6, R14, R13, R12, R11 ;  /* 0x0000000c0d0e7389 */ /* 0x00006400000c000b */
[----:B01----:R-:W-:Y:S01]  /*2e370*/  ENDCOLLECTIVE ;  /* 0x000000000000791b */ /* 0x003fe20003800000 */
.L_x_1873:
        /* <DEDUP_REMOVED lines=8> */
.L_x_1874:
[----:B------:R-:W-:Y:S02]  /*2e400*/  SEL R197, R20, R24, P0 ;  /* 0x0000001814c57207 */ /* 0x000fe40000000000 */
[----:B------:R-:W-:Y:S01]  /*2e410*/  SEL R201, R24, R20, P0 ;  /* 0x0000001418c97207 */ /* 0x000fe20000000000 */
[----:B------:R-:W-:Y:S02]  /*2e420*/  IMAD.MOV.U32 R13, RZ, RZ, R34 ;  /* 0x000000ffff0d7224 */ /* 0x000fe400078e0022 */
[----:B------:R-:W-:-:S07]  /*2e430*/  IMAD.MOV.U32 R38, RZ, RZ, R14 ;  /* 0x000000ffff267224 */ /* 0x000fce00078e000e */
[----:B------:R-:W-:Y:S05]  /*2e440*/  WARPSYNC.COLLECTIVE R15, `(.L_x_1875) ;  /* 0x000000000f087348 */ /* 0x000fea0003c00000 */
[----:B------:R0:W1:Y:S02]  /*2e450*/  SHFL.IDX P6, R14, R13, R12, R11 ;  /* 0x0000000c0d0e7389 */ /* 0x00006400000c000b */
[----:B01----:R-:W-:Y:S01]  /*2e460*/  ENDCOLLECTIVE ;  /* 0x000000000000791b */ /* 0x003fe20003800000 */
.L_x_1875:
[----:B------:R-:W-:Y:S02]  /*2e470*/  IMAD.MOV.U32 R13, RZ, RZ, R52 ;  /* 0x000000ffff0d7224 */ /* 0x000fe400078e0034 */
[----:B------:R-:W-:Y:S02]  /*2e480*/  IMAD.MOV.U32 R12, RZ, RZ, R2 ;  /* 0x000000ffff0c7224 */ /* 0x000fe400078e0002 */
[----:B------:R-:W-:-:S07]  /*2e490*/  IMAD.MOV.U32 R34, RZ, RZ, R14 ;  /* 0x000000ffff227224 */ /* 0x000fce00078e000e */
[----:B------:R-:W-:Y:S05]  /*2e4a0*/  WARPSYNC.COLLECTIVE R15, `(.L_x_1876) ;  /* 0x000000000f087348 */ /* 0x000fea0003c00000 */
[----:B------:R0:W1:Y:S02]  /*2e4b0*/  SHFL.IDX P6, R14, R13, R12, R11 ;  /* 0x0000000c0d0e7389 */ /* 0x00006400000c000b */
[----:B01----:R-:W-:Y:S01]  /*2e4c0*/  ENDCOLLECTIVE ;  /* 0x000000000000791b */ /* 0x003fe20003800000 */
.L_x_1876:
[----:B------:R-:W-:Y:S02]  /*2e4d0*/  IMAD.MOV.U32 R13, RZ, RZ, R31 ;  /* 0x000000ffff0d7224 */ /* 0x000fe400078e001f */
[----:B------:R-:W-:-:S07]  /*2e4e0*/  IMAD.MOV.U32 R52, RZ, RZ, R14 ;  /* 0x000000ffff347224 */ /* 0x000fce00078e000e */
[----:B------:R-:W-:Y:S05]  /*2e4f0*/  WARPSYNC.COLLECTIVE R15, `(.L_x_1877) ;  /* 0x000000000f087348 */ /* 0x000fea0003c00000 */
[----:B------:R0:W1:Y:S02]  /*2e500*/  SHFL.IDX P6, R14, R13, R12, R11 ;  /* 0x0000000c0d0e7389 */ /* 0x00006400000c000b */
[----:B01----:R-:W-:Y:S01]  /*2e510*/  ENDCOLLECTIVE ;  /* 0x000000000000791b */ /* 0x003fe20003800000 */
.L_x_1877:
[----:B------:R-:W-:Y:S02]  /*2e520*/  SEL R187, R38, R52, P0 ;  /* 0x0000003426bb7207 */ /* 0x000fe40000000000 */
[----:B------:R-:W-:Y:S01]  /*2e530*/  SEL R188, R52, R38, P0 ;  /* 0x0000002634bc7207 */ /* 0x000fe20000000000 */
[----:B------:R-:W-:Y:S02]  /*2e540*/  IMAD.MOV.U32 R13, RZ, RZ, R37 ;  /* 0x000000ffff0d7224 */ /* 0x000fe400078e0025 */
[----:B------:R-:W-:Y:S02]  /*2e550*/  IMAD.MOV.U32 R12, RZ, RZ, R0 ;  /* 0x000000ffff0c7224 */ /* 0x000fe400078e0000 */
[----:B------:R-:W-:-:S07]  /*2e560*/  IMAD.MOV.U32 R31, RZ, RZ, R14 ;  /* 0x000000ffff1f7224 */ /* 0x000fce00078e000e */
[----:B------:R-:W-:Y:S05]  /*2e570*/  WARPSYNC.COLLECTIVE R15, `(.L_x_1878) ;  /* 0x000000000f087348 */ /* 0x000fea0003c00000 */
[----:B------:R0:W1:Y:S02]  /*2e580*/  SHFL.IDX P6, R14, R13, R12, R11 ;  /* 0x0000000c0d0e7389 */ /* 0x00006400000c000b */
[----:B01----:R-:W-:Y:S01]  /*2e590*/  ENDCOLLECTIVE ;  /* 0x000000000000791b */ /* 0x003fe20003800000 */
.L_x_1878:
[----:B------:R-:W-:Y:S02]  /*2e5a0*/  SEL R189, R34, R31, P0 ;  /* 0x0000001f22bd7207 */ /* 0x000fe40000000000 */
[----:B------:R-:W-:Y:S01]  /*2e5b0*/  SEL R190, R31, R34, P0 ;  /* 0x000000221fbe7207 */ /* 0x000fe20000000000 */
[----:B------:R-:W-:Y:S02]  /*2e5c0*/  IMAD.MOV.U32 R13, RZ, RZ, R30 ;  /* 0x000000ffff0d7224 */ /* 0x000fe400078e001e */
[----:B------:R-:W-:-:S07]  /*2e5d0*/  IMAD.MOV.U32 R37, RZ, RZ, R14 ;  /* 0x000000ffff257224 */ /* 0x000fce00078e000e */
[----:B------:R-:W-:Y:S05]  /*2e5e0*/  WARPSYNC.COLLECTIVE R15, `(.L_x_1879) ;  /* 0x000000000f087348 */ /* 0x000fea0003c00000 */
[----:B------:R0:W1:Y:S02]  /*2e5f0*/  SHFL.IDX P6, R14, R13, R12, R11 ;  /* 0x0000000c0d0e7389 */ /* 0x00006400000c000b */
[----:B01----:R-:W-:Y:S01]  /*2e600*/  ENDCOLLECTIVE ;  /* 0x000000000000791b */ /* 0x003fe20003800000 */
.L_x_1879:
[----:B------:R-:W-:Y:S02]  /*2e610*/  IMAD.MOV.U32 R13, RZ, RZ, R60 ;  /* 0x000000ffff0d7224 */ /* 0x000fe400078e003c */
[----:B------:R-:W-:Y:S02]  /*2e620*/  IMAD.MOV.U32 R12, RZ, RZ, R2 ;  /* 0x000000ffff0c7224 */ /* 0x000fe400078e0002 */
[----:B------:R-:W-:-:S07]  /*2e630*/  IMAD.MOV.U32 R30, RZ, RZ, R14 ;  /* 0x000000ffff1e7224 */ /* 0x000fce00078e000e */
[----:B------:R-:W-:Y:S05]  /*2e640*/  WARPSYNC.COLLECTIVE R15, `(.L_x_1880) ;  /* 0x000000000f087348 */ /* 0x000fea0003c00000 */
[----:B------:R0:W1:Y:S02]  /*2e650*/  SHFL.IDX P6, R14, R13, R12, R11 ;  /* 0x0000000c0d0e7389 */ /* 0x00006400000c000b */
[----:B01----:R-:W-:Y:S01]  /*2e660*/  ENDCOLLECTIVE ;  /* 0x000000000000791b */ /* 0x003fe20003800000 */
.L_x_1880:
[----:B------:R-:W-:Y:S02]  /*2e670*/  IMAD.MOV.U32 R13, RZ, RZ, R29 ;  /* 0x000000ffff0d7224 */ /* 0x000fe400078e001d */
[----:B------:R-:W-:-:S07]  /*2e680*/  IMAD.MOV.U32 R60, RZ, RZ, R14 ;  /* 0x000000ffff3c7224 */ /* 0x000fce00078e000e */
[----:B------:R-:W-:Y:S05]  /*2e690*/  WARPSYNC.COLLECTIVE R15, `(.L_x_1881) ;  /* 0x000000000f087348 */ /* 0x000fea0003c00000 */
[----:B------:R0:W1:Y:S02]  /*2e6a0*/  SHFL.IDX P6, R14, R13, R12, R11 ;  /* 0x0000000c0d0e7389 */ /* 0x00006400000c000b */
[----:B01----:R-:W-:Y:S01]  /*2e6b0*/  ENDCOLLECTIVE ;  /* 0x000000000000791b */ /* 0x003fe20003800000 */
.L_x_1881:
        /* <DEDUP_REMOVED lines=8> */
.L_x_1882:
[----:B------:R-:W-:Y:S02]  /*2e740*/  SEL R185, R30, R29, P0 ;  /* 0x0000001d1eb97207 */ /* 0x000fe40000000000 */
[----:B------:R-:W-:Y:S01]  /*2e750*/  SEL R186, R29, R30, P0 ;  /* 0x0000001e1dba7207 */ /* 0x000fe20000000000 */
[----:B------:R-:W-:Y:S02]  /*2e760*/  IMAD.MOV.U32 R13, RZ, RZ, R28 ;  /* 0x000000ffff0d7224 */ /* 0x000fe400078e001c */
[----:B------:R-:W-:-:S07]  /*2e770*/  IMAD.MOV.U32 R36, RZ, RZ, R14 ;  /* 0x000000ffff247224 */ /* 0x000fce00078e000e */
[----:B------:R-:W-:Y:S05]  /*2e780*/  WARPSYNC.COLLECTIVE R15, `(.L_x_1883) ;  /* 0x000000000f087348 */ /* 0x000fea0003c00000 */
[----:B------:R0:W1:Y:S02]  /*2e790*/  SHFL.IDX P6, R14, R13, R12, R11 ;  /* 0x0000000c0d0e7389 */ /* 0x00006400000c000b */
[----:B01----:R-:W-:Y:S01]  /*2e7a0*/  ENDCOLLECTIVE ;  /* 0x000000000000791b */ /* 0x003fe20003800000 */
.L_x_1883:
[----:B------:R-:W-:Y:S02]  /*2e7b0*/  IMAD.MOV.U32 R13, RZ, RZ, R68 ;  /* 0x000000ffff0d7224 */ /* 0x000fe400078e0044 */
[----:B------:R-:W-:Y:S02]  /*2e7c0*/  IMAD.MOV.U32 R12, RZ, RZ, R2 ;  /* 0x000000ffff0c7224 */ /* 0x000fe400078e0002 */
[----:B------:R-:W-:-:S07]  /*2e7d0*/  IMAD.MOV.U32 R28, RZ, RZ, R14 ;  /* 0x000000ffff1c7224 */ /* 0x000fce00078e000e */
[----:B------:R-:W-:Y:S05]  /*2e7e0*/  WARPSYNC.COLLECTIVE R15, `(.L_x_1884) ;  /* 0x000000000f087348 */ /* 0x000fea0003c00000 */
[----:B------:R0:W1:Y:S02]  /*2e7f0*/  SHFL.IDX P6, R14, R13, R12, R11 ;  /* 0x0000000c0d0e7389 */ /* 0x00006400000c000b */
[----:B01----:R-:W-:Y:S01]  /*2e800*/  ENDCOLLECTIVE ;  /* 0x000000000000791b */ /* 0x003fe20003800000 */
.L_x_1884:
[----:B------:R-:W-:Y:S02]  /*2e810*/  IMAD.MOV.U32 R13, RZ, RZ, R27 ;  /* 0x000000ffff0d7224 */ /* 0x000fe400078e001b */
[----:B------:R-:W-:-:S07]  /*2e820*/  IMAD.MOV.U32 R68, RZ, RZ, R14 ;  /* 0x000000ffff447224 */ /* 0x000fce00078e000e */
[----:B------:R-:W-:Y:S05]  /*2e830*/  WARPSYNC.COLLECTIVE R15, `(.L_x_1885) ;  /* 0x000000000f087348 */ /* 0x000fea0003c00000 */
[----:B------:R0:W1:Y:S02]  /*2e840*/  SHFL.IDX P6, R14, R13, R12, R11 ;  /* 0x0000000c0d0e7389 */ /* 0x00006400000c000b */
[----:B01----:R-:W-:Y:S01]  /*2e850*/  ENDCOLLECTIVE ;  /* 0x000000000000791b */ /* 0x003fe20003800000 */
.L_x_1885:
        /* <DEDUP_REMOVED lines=8> */
.L_x_1886:
[----:B------:R-:W-:Y:S02]  /*2e8e0*/  SEL R182, R28, R27, P0 ;  /* 0x0000001b1cb67207 */ /* 0x000fe40000000000 */
[----:B------:R-:W-:Y:S01]  /*2e8f0*/  SEL R181, R27, R28, P0 ;  /* 0x0000001c1bb57207 */ /* 0x000fe20000000000 */
[----:B------:R-:W-:Y:S02]  /*2e900*/  IMAD.MOV.U32 R13, RZ, RZ, R26 ;  /* 0x000000ffff0d7224 */ /* 0x000fe400078e001a */
[----:B------:R-:W-:-:S07]  /*2e910*/  IMAD.MOV.U32 R35, RZ, RZ, R14 ;  /* 0x000000ffff237224 */ /* 0x000fce00078e000e */
[----:B------:R-:W-:Y:S05]  /*2e920*/  WARPSYNC.COLLECTIVE R15, `(.L_x_1887) ;  /* 0x000000000f087348 */ /* 0x000fea0003c00000 */
[----:B------:R0:W1:Y:S02]  /*2e930*/  SHFL.IDX P6, R14, R13, R12, R11 ;  /* 0x0000000c0d0e7389 */ /* 0x00006400000c000b */
[----:B01----:R-:W-:Y:S01]  /*2e940*/  ENDCOLLECTIVE ;  /* 0x000000000000791b */ /* 0x003fe20003800000 */
.L_x_1887:
[----:B------:R-:W-:Y:S02]  /*2e950*/  IMAD.MOV.U32 R13, RZ, RZ, R76 ;  /* 0x000000ffff0d7224 */ /* 0x000fe400078e004c */
[----:B------:R-:W-:Y:S02]  /*2e960*/  IMAD.MOV.U32 R12, RZ, RZ, R2 ;  /* 0x000000ffff0c7224 */ /* 0x000fe400078e0002 */
[----:B------:R-:W-:-:S07]  /*2e970*/  IMAD.MOV.U32 R26, RZ, RZ, R14 ;  /* 0x000000ffff1a7224 */ /* 0x000fce00078e000e */
[----:B------:R-:W-:Y:S05]  /*2e980*/  WARPSYNC.COLLECTIVE R15, `(.L_x_1888) ;  /* 0x000000000f087348 */ /* 0x000fea0003c00000 */
[----:B------:R0:W1:Y:S02]  /*2e990*/  SHFL.IDX P6, R14, R13, R12, R11 ;  /* 0x0000000c0d0e7389 */ /* 0x00006400000c000b */
[----:B01----:R-:W-:Y:S01]  /*2e9a0*/  ENDCOLLECTIVE ;  /* 0x000000000000791b */ /* 0x003fe20003800000 */
.L_x_1888:
[----:B------:R-:W-:Y:S02]  /*2e9b0*/  IMAD.MOV.U32 R13, RZ, RZ, R72 ;  /* 0x000000ffff0d7224 */ /* 0x000fe400078e0048 */
[----:B------:R-:W-:-:S07]  /*2e9c0*/  IMAD.MOV.U32 R76, RZ, RZ, R14 ;  /* 0x000000ffff4c7224 */ /* 0x000fce00078e000e */
[----:B------:R-:W-:Y:S05]  /*2e9d0*/  WARPSYNC.COLLECTIVE R15, `(.L_x_1889) ;  /* 0x000000000f087348 */ /* 0x000fea0003c00000 */
[----:B------:R0:W1:Y:S02]  /*2e9e0*/  SHFL.IDX P6, R14, R13, R12, R11 ;  /* 0x0000000c0d0e7389 */ /* 0x00006400000c000b */
[----:B01----:R-:W-:Y:S01]  /*2e9f0*/  ENDCOLLECTIVE ;  /* 0x000000000000791b */ /* 0x003fe20003800000 */
.L_x_1889:
        /* <DEDUP_REMOVED lines=8> */
.L_x_1890:
[----:B------:R-:W-:Y:S02]  /*2ea80*/  SEL R178, R26, R72, P0 ;  /* 0x000000481ab27207 */ /* 0x000fe40000000000 */
[----:B------:R-:W-:Y:S01]  /*2ea90*/  SEL R177, R72, R26, P0 ;  /* 0x0000001a48b17207 */ /* 0x000fe20000000000 */
[----:B------:R-:W-:Y:S02]  /*2eaa0*/  IMAD.MOV.U32 R13, RZ, RZ, R39 ;  /* 0x000000ffff0d7224 */ /* 0x000fe400078e0027 */
[----:B------:R-:W-:-:S07]  /*2eab0*/  IMAD.MOV.U32 R41, RZ, RZ, R14 ;  /* 0x000000ffff297224 */ /* 0x000fce00078e000e */
[----:B------:R-:W-:Y:S05]  /*2eac0*/  WARPSYNC.COLLECTIVE R15, `(.L_x_1891) ;  /* 0x000000000f087348 */ /* 0x000fea0003c00000 */
[----:B------:R0:W1:Y:S02]  /*2ead0*/  SHFL.IDX P6, R14, R13, R12, R11 ;  /* 0x0000000c0d0e7389 */ /* 0x00006400000c000b */
[----:B01----:R-:W-:Y:S01]  /*2eae0*/  ENDCOLLECTIVE ;  /* 0x000000000000791b */ /* 0x003fe20003800000 */
.L_x_1891:
[----:B------:R-:W-:Y:S02]  /*2eaf0*/  IMAD.MOV.U32 R13, RZ, RZ, R84 ;  /* 0x000000ffff0d7224 */ /* 0x000fe400078e0054 */
[----:B------:R-:W-:Y:S02]  /*2eb00*/  IMAD.MOV.U32 R12, RZ, RZ, R2 ;  /* 0x000000ffff0c7224 */ /* 0x000fe400078e0002 */
[----:B------:R-:W-:-:S07]  /*2eb10*/  IMAD.MOV.U32 R39, RZ, RZ, R14 ;  /* 0x000000ffff277224 */ /* 0x000fce00078e000e */
[----:B------:R-:W-:Y:S05]  /*2eb20*/  WARPSYNC.COLLECTIVE R15, `(.L_x_1892) ;  /* 0x000000000f087348 */ /* 0x000fea0003c00000 */
[----:B------:R0:W1:Y:S02]  /*2eb30*/  SHFL.IDX P6, R14, R13, R12, R11 ;  /* 0x0000000c0d0e7389 */ /* 0x00006400000c000b */
[----:B01----:R-:W-:Y:S01]  /*2eb40*/  ENDCOLLECTIVE ;  /* 0x000000000000791b */ /* 0x003fe20003800000 */
.L_x_1892:
[----:B------:R-:W-:Y:S02]  /*2eb50*/  IMAD.MOV.U32 R13, RZ, RZ, R80 ;  /* 0x000000ffff0d7224 */ /* 0x000fe400078e0050 */
[----:B------:R-:W-:-:S07]  /*2eb60*/  IMAD.MOV.U32 R84, RZ, RZ, R14 ;  /* 0x000000ffff547224 */ /* 0x000fce00078e000e */
[----:B------:R-:W-:Y:S05]  /*2eb70*/  WARPSYNC.COLLECTIVE R15, `(.L_x_1893) ;  /* 0x000000000f087348 */ /* 0x000fea0003c00000 */
[----:B------:R0:W1:Y:S02]  /*2eb80*/  SHFL.IDX P6, R14, R13, R12, R11 ;  /* 0x0000000c0d0e7389 */ /* 0x00006400000c000b */
[----:B01----:R-:W-:Y:S01]  /*2eb90*/  ENDCOLLECTIVE ;  /* 0x000000000000791b */ /* 0x003fe20003800000 */
.L_x_1893:
        /* <DEDUP_REMOVED lines=8> */
.L_x_1894:
[----:B------:R-:W-:Y:S02]  /*2ec20*/  SEL R174, R39, R80, P0 ;  /* 0x0000005027ae7207 */ /* 0x000fe40000000000 */
[----:B------:R-:W-:Y:S01]  /*2ec30*/  SEL R173, R80, R39, P0 ;  /* 0x0000002750ad7207 */ /* 0x000fe20000000000 */
[----:B------:R-:W-:Y:S02]  /*2ec40*/  IMAD.MOV.U32 R13, RZ, RZ, R42 ;  /* 0x000000ffff0d7224 */ /* 0x000fe400078e002a */
[----:B------:R-:W-:-:S07]  /*2ec50*/  IMAD.MOV.U32 R43, RZ, RZ, R14 ;  /* 0x000000ffff2b7224 */ /* 0x000fce00078e000e */
[----:B------:R-:W-:Y:S05]  /*2ec60*/  WARPSYNC.COLLECTIVE R15, `(.L_x_1895) ;  /* 0x000000000f087348 */ /* 0x000fea0003c00000 */
[----:B------:R0:W1:Y:S02]  /*2ec70*/  SHFL.IDX P6, R14, R13, R12, R11 ;  /* 0x0000000c0d0e7389 */ /* 0x00006400000c000b */
[----:B01----:R-:W-:Y:S01]  /*2ec80*/  ENDCOLLECTIVE ;  /* 0x000000000000791b */ /* 0x003fe20003800000 */
.L_x_1895:
[----:B------:R-:W-:Y:S02]  /*2ec90*/  IMAD.MOV.U32 R13, RZ, RZ, R92 ;  /* 0x000000ffff0d7224 */ /* 0x000fe400078e005c */
[----:B------:R-:W-:Y:S02]  /*2eca0*/  IMAD.MOV.U32 R12, RZ, RZ, R2 ;  /* 0x000000ffff0c7224 */ /* 0x000fe400078e0002 */
[----:B------:R-:W-:-:S07]  /*2ecb0*/  IMAD.MOV.U32 R42, RZ, RZ, R14 ;  /* 0x000000ffff2a7224 */ /* 0x000fce00078e000e */
[----:B------:R-:W-:Y:S05]  /*2ecc0*/  WARPSYNC.COLLECTIVE R15, `(.L_x_1896) ;  /* 0x000000000f087348 */ /* 0x000fea0003c00000 */
[----:B------:R0:W1:Y:S02]  /*2ecd0*/  SHFL.IDX P6, R14, R13, R12, R11 ;  /* 0x0000000c0d0e7389 */ /* 0x00006400000c000b */
[----:B01----:R-:W-:Y:S01]  /*2ece0*/  ENDCOLLECTIVE ;  /* 0x000000000000791b */ /* 0x003fe20003800000 */
.L_x_1896:
[----:B------:R-:W-:Y:S02]  /*2ecf0*/  IMAD.MOV.U32 R13, RZ, RZ, R88 ;  /* 0x000000ffff0d7224 */ /* 0x000fe400078e0058 */
[----:B------:R-:W-:-:S07]  /*2ed00*/  IMAD.MOV.U32 R92, RZ, RZ, R14 ;  /* 0x000000ffff5c7224 */ /* 0x000fce00078e000e */
[----:B------:R-:W-:Y:S05]  /*2ed10*/  WARPSYNC.COLLECTIVE R15, `(.L_x_1897) ;  /* 0x000000000f087348 */ /* 0x000fea0003c00000 */
[----:B------:R0:W1:Y:S02]  /*2ed20*/  SHFL.IDX P6, R14, R13, R12, R11 ;  /* 0x0000000c0d0e7389 */ /* 0x00006400000c000b */
[----:B01----:R-:W-:Y:S01]  /*2ed30*/  ENDCOLLECTIVE ;  /* 0x000000000000791b */ /* 0x003fe20003800000 */
.L_x_1897:
        /* <DEDUP_REMOVED lines=8> */
.L_x_1898:
[----:B------:R-:W-:Y:S02]  /*2edc0*/  SEL R170, R42, R88, P0 ;  /* 0x000000582aaa7207 */ /* 0x000fe40000000000 */
[----:B------:R-:W-:Y:S01]  /*2edd0*/  SEL R169, R88, R42, P0 ;  /* 0x0000002a58a97207 */ /* 0x000fe20000000000 */
[----:B------:R-:W-:Y:S02]  /*2ede0*/  IMAD.MOV.U32 R13, RZ, RZ, R45 ;  /* 0x000000ffff0d7224 */ /* 0x000fe400078e002d */
[----:B------:R-:W-:-:S07]  /*2edf0*/  IMAD.MOV.U32 R46, RZ, RZ, R14 ;  /* 0x000000ffff2e7224 */ /* 0x000fce00078e000e */
[----:B------:R-:W-:Y:S05]  /*2ee00*/  WARPSYNC.COLLECTIVE R15, `(.L_x_1899) ;  /* 0x000000000f087348 */ /* 0x000fea0003c00000 */
[----:B------:R0:W1:Y:S02]  /*2ee10*/  SHFL.IDX P6, R14, R13, R12, R11 ;  /* 0x0000000c0d0e7389 */ /* 0x00006400000c000b */
[----:B01----:R-:W-:Y:S01]  /*2ee20*/  ENDCOLLECTIVE ;  /* 0x000000000000791b */ /* 0x003fe20003800000 */
.L_x_1899:
[----:B------:R-:W-:Y:S02]  /*2ee30*/  IMAD.MOV.U32 R13, RZ, RZ, R100 ;  /* 0x000000ffff0d7224 */ /* 0x000fe400078e0064 */
[----:B------:R-:W-:Y:S02]  /*2ee40*/  IMAD.MOV.U32 R12, RZ, RZ, R2 ;  /* 0x000000ffff0c7224 */ /* 0x000fe400078e0002 */
[----:B------:R-:W-:-:S07]  /*2ee50*/  IMAD.MOV.U32 R45, RZ, RZ, R14 ;  /* 0x000000ffff2d7224 */ /* 0x000fce00078e000e */
[----:B------:R-:W-:Y:S05]  /*2ee60*/  WARPSYNC.COLLECTIVE R15, `(.L_x_1900) ;  /* 0x000000000f087348 */ /* 0x000fea0003c00000 */
[----:B------:R0:W1:Y:S02]  /*2ee70*/  SHFL.IDX P6, R14, R13, R12, R11 ;  /* 0x0000000c0d0e7389 */ /* 0x00006400000c000b */
[----:B01----:R-:W-:Y:S01]  /*2ee80*/  ENDCOLLECTIVE ;  /* 0x000000000000791b */ /* 0x003fe20003800000 */
.L_x_1900:
[----:B------:R-:W-:Y:S02]  /*2ee90*/  IMAD.MOV.U32 R13, RZ, RZ, R96 ;  /* 0x000000ffff0d7224 */ /* 0x000fe400078e0060 */
[----:B------:R-:W-:-:S07]  /*2eea0*/  IMAD.MOV.U32 R100, RZ, RZ, R14 ;  /* 0x000000ffff647224 */ /* 0x000fce00078e000e */
[----:B------:R-:W-:Y:S05]  /*2eeb0*/  WARPSYNC.COLLECTIVE R15, `(.L_x_1901) ;  /* 0x000000000f087348 */ /* 0x000fea0003c00000 */
[----:B------:R0:W1:Y:S02]  /*2eec0*/  SHFL.IDX P6, R14, R13, R12, R11 ;  /* 0x0000000c0d0e7389 */ /* 0x00006400000c000b */
[----:B01----:R-:W-:Y:S01]  /*2eed0*/  ENDCOLLECTIVE ;  /* 0x000000000000791b */ /* 0x003fe20003800000 */
.L_x_1901:
[----:B------:R-:W-:Y:S01]  /*2eee0*/  SEL R147, R100, R46, P0 ;  /* 0x0000002e64937207 */ /* 0x000fe20000000000 */
[----:B------:R-:W-:Y:S02]  /*2eef0*/  IMAD.MOV.U32 R13, RZ, RZ, R48 ;  /* 0x000000ffff0d7224 */ /* 0x000fe400078e0030 */
[----:B------:R-:W-:Y:S02]  /*2ef00*/  IMAD.MOV.U32 R12, RZ, RZ, R0 ;  /* 0x000000ffff0c7224 */ /* 0x000fe400078e0000 */
[----:B------:R-:W-:-:S07]  /*2ef10*/  IMAD.MOV.U32 R96, RZ, RZ, R14 ;  /* 0x000000ffff607224 */ /* 0x000fce00078e000e */
[----:B------:R-:W-:Y:S05]  /*2ef20*/  WARPSYNC.COLLECTIVE R15, `(.L_x_1902) ;  /* 0x000000000f087348 */ /* 0x000fea0003c00000 */
[----:B------:R0:W1:Y:S02]  /*2ef30*/  SHFL.IDX P6, R14, R13, R12, R11 ;  /* 0x0000000c0d0e7389 */ /* 0x00006400000c000b */
[----:B01----:R-:W-:Y:S01]  /*2ef40*/  ENDCOLLECTIVE ;  /* 0x000000000000791b */ /* 0x003fe20003800000 */
.L_x_1902:
[----:B------:R-:W-:Y:S01]  /*2ef50*/  SEL R166, R45, R96, P0 ;  /* 0x000000602da67207 */ /* 0x000fe20000000000 */
[----:B------:R-:W-:Y:S02]  /*2ef60*/  IMAD.MOV.U32 R13, RZ, RZ, R47 ;  /* 0x000000ffff0d7224 */ /* 0x000fe400078e002f */
[----:B------:R-:W-:-:S07]  /*2ef70*/  IMAD.MOV.U32 R48, RZ, RZ, R14 ;  /* 0x000000ffff307224 */ /* 0x000fce00078e000e */
[----:B------:R-:W-:Y:S05]  /*2ef80*/  WARPSYNC.COLLECTIVE R15, `(.L_x_1903) ;  /* 0x000000000f087348 */ /* 0x000fea0003c00000 */
[----:B------:R0:W1:Y:S02]  /*2ef90*/  SHFL.IDX P6, R14, R13, R12, R11 ;  /* 0x0000000c0d0e7389 */ /* 0x00006400000c000b */
[----:B01----:R-:W-:Y:S01]  /*2efa0*/  ENDCOLLECTIVE ;  /* 0x000000000000791b */ /* 0x003fe20003800000 */
.L_x_1903:
[----:B------:R-:W-:Y:S02]  /*2efb0*/  IMAD.MOV.U32 R13, RZ, RZ, R108 ;  /* 0x000000ffff0d7224 */ /* 0x000fe400078e006c */
[----:B------:R-:W-:Y:S02]  /*2efc0*/  IMAD.MOV.U32 R12, RZ, RZ, R2 ;  /* 0x000000ffff0c7224 */ /* 0x000fe400078e0002 */
[----:B------:R-:W-:-:S07]  /*2efd0*/  IMAD.MOV.U32 R47, RZ, RZ, R14 ;  /* 0x000000ffff2f7224 */ /* 0x000fce00078e000e */
[----:B------:R-:W-:Y:S05]  /*2efe0*/  WARPSYNC.COLLECTIVE R15, `(.L_x_1904) ;  /* 0x000000000f087348 */ /* 0x000fea0003c00000 */
[----:B------:R0:W1:Y:S02]  /*2eff0*/  SHFL.IDX P6, R14, R13, R12, R11 ;  /* 0x0000000c0d0e7389 */ /* 0x00006400000c000b */
[----:B01----:R-:W-:Y:S01]  /*2f000*/  ENDCOLLECTIVE ;  /* 0x000000000000791b */ /* 0x003fe20003800000 */
.L_x_1904:
[----:B------:R-:W-:Y:S02]  /*2f010*/  IMAD.MOV.U32 R13, RZ, RZ, R104 ;  /* 0x000000ffff0d7224 */ /* 0x000fe400078e0068 */
[----:B------:R-:W-:-:S07]  /*2f020*/  IMAD.MOV.U32 R108, RZ, RZ, R14 ;  /* 0x000000ffff6c7224 */ /* 0x000fce00078e000e */
[----:B------:R-:W-:Y:S05]  /*2f030*/  WARPSYNC.COLLECTIVE R15, `(.L_x_1905) ;  /* 0x000000000f087348 */ /* 0x000fea0003c00000 */
[----:B------:R0:W1:Y:S02]  /*2f040*/  SHFL.IDX P6, R14, R13, R12, R11 ;  /* 0x0000000c0d0e7389 */ /* 0x00006400000c000b */
[----:B01----:R-:W-:Y:S01]  /*2f050*/  ENDCOLLECTIVE ;  /* 0x000000000000791b */ /* 0x003fe20003800000 */
.L_x_1905:
[----:B------:R-:W-:Y:S02]  /*2f060*/  IMAD.MOV.U32 R13, RZ, RZ, R53 ;  /* 0x000000ffff0d7224 */ /* 0x000fe400078e0035 */
[----:B------:R-:W-:Y:S02]  /*2f070*/  IMAD.MOV.U32 R12, RZ, RZ, R0 ;  /* 0x000000ffff0c7224 */ /* 0x000fe400078e0000 */
[----:B------:R-:W-:-:S07]  /*2f080*/  IMAD.MOV.U32 R104, RZ, RZ, R14 ;  /* 0x000000ffff687224 */ /* 0x000fce00078e000e */
[----:B------:R-:W-:Y:S05]  /*2f090*/  WARPSYNC.COLLECTIVE R15, `(.L_x_1906) ;  /* 0x000000000f087348 */ /* 0x000fea0003c00000 */
[----:B------:R0:W1:Y:S02]  /*2f0a0*/  SHFL.IDX P6, R14, R13, R12, R11 ;  /* 0x0000000c0d0e7389 */ /* 0x00006400000c000b */
[----:B01----:R-:W-:Y:S01]  /*2f0b0*/  ENDCOLLECTIVE ;  /* 0x000000000000791b */ /* 0x003fe20003800000 */
.L_x_1906:
[----:B------:R-:W-:Y:S02]  /*2f0c0*/  IMAD.MOV.U32 R13, RZ, RZ, R49 ;  /* 0x000000ffff0d7224 */ /* 0x000fe400078e0031 */
[----:B------:R-:W-:-:S07]  /*2f0d0*/  IMAD.MOV.U32 R53, RZ, RZ, R14 ;  /* 0x000000ffff357224 */ /* 0x000fce00078e000e */
[----:B------:R-:W-:Y:S05]  /*2f0e0*/  WARPSYNC.COLLECTIVE R15, `(.L_x_1907) ;  /* 0x000000000f087348 */ /* 0x000fea0003c00000 */
[----:B------:R0:W1:Y:S02]  /*2f0f0*/  SHFL.IDX P6, R14, R13, R12, R11 ;  /* 0x0000000c0d0e7389 */ /* 0x00006400000c000b */
[----:B01----:R-:W-:Y:S01]  /*2f100*/  ENDCOLLECTIVE ;  /* 0x000000000000791b */ /* 0x003fe20003800000 */
.L_x_1907:
[----:B------:R-:W-:Y:S02]  /*2f110*/  IMAD.MOV.U32 R13, RZ, RZ, R116 ;  /* 0x000000ffff0d7224 */ /* 0x000fe400078e0074 */
[----:B------:R-:W-:Y:S02]  /*2f120*/  IMAD.MOV.U32 R12, RZ, RZ, R2 ;  /* 0x000000ffff0c7224 */ /* 0x000fe400078e0002 */
[----:B------:R-:W-:-:S07]  /*2f130*/  IMAD.MOV.U32 R49, RZ, RZ, R14 ;  /* 0x000000ffff317224 */ /* 0x000fce00078e000e */
[----:B------:R-:W-:Y:S05]  /*2f140*/  WARPSYNC.COLLECTIVE R15, `(.L_x_1908) ;  /* 0x000000000f087348 */ /* 0x000fea0003c00000 */
[----:B------:R0:W1:Y:S02]  /*2f150*/  SHFL.IDX P6, R14, R13, R12, R11 ;  /* 0x0000000c0d0e7389 */ /* 0x00006400000c000b */
[----:B01----:R-:W-:Y:S01]  /*2f160*/  ENDCOLLECTIVE ;  /* 0x000000000000791b */ /* 0x003fe20003800000 */
.L_x_1908:
[----:B------:R-:W-:Y:S02]  /*2f170*/  IMAD.MOV.U32 R13, RZ, RZ, R112 ;  /* 0x000000ffff0d7224 */ /* 0x000fe400078e0070 */
[----:B------:R-:W-:-:S07]  /*2f180*/  IMAD.MOV.U32 R116, RZ, RZ, R14 ;  /* 0x000000ffff747224 */ /* 0x000fce00078e000e */
[----:B------:R-:W-:Y:S05]  /*2f190*/  WARPSYNC.COLLECTIVE R15, `(.L_x_1909) ;  /* 0x000000000f087348 */ /* 0x000fea0003c00000 */
[----:B------:R0:W1:Y:S02]  /*2f1a0*/  SHFL.IDX P6, R14, R13, R12, R11 ;  /* 0x0000000c0d0e7389 */ /* 0x00006400000c000b */
[----:B01----:R-:W-:Y:S01]  /*2f1b0*/  ENDCOLLECTIVE ;  /* 0x000000000000791b */ /* 0x003fe20003800000 */
.L_x_1909:
        /* <DEDUP_REMOVED lines=8> */
.L_x_1910:
[----:B------:R-:W-:Y:S02]  /*2f240*/  SEL R92, R49, R112, P0 ;  /* 0x00000070315c7207 */ /* 0x000fe40000000000 */
[----:B------:R-:W-:Y:S01]  /*2f250*/  SEL R112, R112, R49, P0 ;  /* 0x0000003170707207 */ /* 0x000fe20000000000 */
[----:B------:R-:W-:Y:S02]  /*2f260*/  IMAD.MOV.U32 R13, RZ, RZ, R57 ;  /* 0x000000ffff0d7224 */ /* 0x000fe400078e0039 */
[----:B------:R-:W-:-:S07]  /*2f270*/  IMAD.MOV.U32 R61, RZ, RZ, R14 ;  /* 0x000000ffff3d7224 */ /* 0x000fce00078e000e */
[----:B------:R-:W-:Y:S05]  /*2f280*/  WARPSYNC.COLLECTIVE R15, `(.L_x_1911) ;  /* 0x000000000f087348 */ /* 0x000fea0003c00000 */
[----:B------:R0:W1:Y:S02]  /*2f290*/  SHFL.IDX P6, R14, R13, R12, R11 ;  /* 0x0000000c0d0e7389 */ /* 0x00006400000c000b */
[----:B01----:R-:W-:Y:S01]  /*2f2a0*/  ENDCOLLECTIVE ;  /* 0x000000000000791b */ /* 0x003fe20003800000 */
.L_x_1911:
[----:B------:R-:W-:Y:S02]  /*2f2b0*/  IMAD.MOV.U32 R13, RZ, RZ, R124 ;  /* 0x000000ffff0d7224 */ /* 0x000fe400078e007c */
[----:B------:R-:W-:Y:S02]  /*2f2c0*/  IMAD.MOV.U32 R12, RZ, RZ, R2 ;  /* 0x000000ffff0c7224 */ /* 0x000fe400078e0002 */
[----:B------:R-:W-:-:S07]  /*2f2d0*/  IMAD.MOV.U32 R57, RZ, RZ, R14 ;  /* 0x000000ffff397224 */ /* 0x000fce00078e000e */
[----:B------:R-:W-:Y:S05]  /*2f2e0*/  WARPSYNC.COLLECTIVE R15, `(.L_x_1912) ;  /* 0x000000000f087348 */ /* 0x000fea0003c00000 */
[----:B------:R0:W1:Y:S02]  /*2f2f0*/  SHFL.IDX P6, R14, R13, R12, R11 ;  /* 0x0000000c0d0e7389 */ /* 0x00006400000c000b */
[----:B01----:R-:W-:Y:S01]  /*2f300*/  ENDCOLLECTIVE ;  /* 0x000000000000791b */ /* 0x003fe20003800000 */
.L_x_1912:
[----:B------:R-:W-:Y:S02]  /*2f310*/  IMAD.MOV.U32 R13, RZ, RZ, R120 ;  /* 0x000000ffff0d7224 */ /* 0x000fe400078e0078 */
[----:B------:R-:W-:-:S07]  /*2f320*/  IMAD.MOV.U32 R124, RZ, RZ, R14 ;  /* 0x000000ffff7c7224 */ /* 0x000fce00078e000e */
[----:B------:R-:W-:Y:S05]  /*2f330*/  WARPSYNC.COLLECTIVE R15, `(.L_x_1913) ;  /* 0x000000000f087348 */ /* 0x000fea0003c00000 */
[----:B------:R0:W1:Y:S02]  /*2f340*/  SHFL.IDX P6, R14, R13, R12, R11 ;  /* 0x0000000c0d0e7389 */ /* 0x00006400000c000b */
[----:B01----:R-:W-:Y:S01]  /*2f350*/  ENDCOLLECTIVE ;  /* 0x000000000000791b */ /* 0x003fe20003800000 */
.L_x_1913:
[----:B------:R-:W-:Y:S02]  /*2f360*/  IMAD.MOV.U32 R13, RZ, RZ, R65 ;  /* 0x000000ffff0d7224 */ /* 0x000fe400078e0041 */
[----:B------:R-:W-:Y:S02]  /*2f370*/  IMAD.MOV.U32 R12, RZ, RZ, R0 ;  /* 0x000000ffff0c7224 */ /* 0x000fe400078e0000 */
[----:B------:R-:W-:-:S07]  /*2f380*/  IMAD.MOV.U32 R120, RZ, RZ, R14 ;  /* 0x000000ffff787224 */ /* 0x000fce00078e000e */
[----:B------:R-:W-:Y:S05]  /*2f390*/  WARPSYNC.COLLECTIVE R15, `(.L_x_1914) ;  /* 0x000000000f087348 */ /* 0x000fea0003c00000 */
[----:B------:R0:W1:Y:S02]  /*2f3a0*/  SHFL.IDX P6, R14, R13, R12, R11 ;  /* 0x0000000c0d0e7389 */ /* 0x00006400000c000b */
[----:B01----:R-:W-:Y:S01]  /*2f3b0*/  ENDCOLLECTIVE ;  /* 0x000000000000791b */ /* 0x003fe20003800000 */
.L_x_1914:
[----:B------:R-:W-:Y:S02]  /*2f3c0*/  IMAD.MOV.U32 R13, RZ, RZ, R64 ;  /* 0x000000ffff0d7224 */ /* 0x000fe400078e0040 */
[----:B------:R-:W-:-:S07]  /*2f3d0*/  IMAD.MOV.U32 R65, RZ, RZ, R14 ;  /* 0x000000ffff417224 */ /* 0x000fce00078e000e */
[----:B------:R-:W-:Y:S05]  /*2f3e0*/  WARPSYNC.COLLECTIVE R15, `(.L_x_1915) ;  /* 0x000000000f087348 */ /* 0x000fea0003c00000 */
[----:B------:R0:W1:Y:S02]  /*2f3f0*/  SHFL.IDX P6, R14, R13, R12, R11 ;  /* 0x0000000c0d0e7389 */ /* 0x00006400000c000b */
[----:B01----:R-:W-:Y:S01]  /*2f400*/  ENDCOLLECTIVE ;  /* 0x000000000000791b */ /* 0x003fe20003800000 */
.L_x_1915:
[----:B------:R-:W-:Y:S02]  /*2f410*/  IMAD.MOV.U32 R13, RZ, RZ, R132 ;  /* 0x000000ffff0d7224 */ /* 0x000fe400078e0084 */
[----:B------:R-:W-:Y:S02]  /*2f420*/  IMAD.MOV.U32 R12, RZ, RZ, R2 ;  /* 0x000000ffff0c7224 */ /* 0x000fe400078e0002 */
[----:B------:R-:W-:-:S07]  /*2f430*/  IMAD.MOV.U32 R64, RZ, RZ, R14 ;  /* 0x000000ffff407224 */ /* 0x000fce00078e000e */
[----:B------:R-:W-:Y:S05]  /*2f440*/  WARPSYNC.COLLECTIVE R15, `(.L_x_1916) ;  /* 0x000000000f087348 */ /* 0x000fea0003c00000 */
[----:B------:R0:W1:Y:S02]  /*2f450*/  SHFL.IDX P6, R14, R13, R12, R11 ;  /* 0x0000000c0d0e7389 */ /* 0x00006400000c000b */
[----:B01----:R-:W-:Y:S01]  /*2f460*/  ENDCOLLECTIVE ;  /* 0x000000000000791b */ /* 0x003fe20003800000 */
.L_x_1916:
[----:B------:R-:W-:Y:S02]  /*2f470*/  IMAD.MOV.U32 R13, RZ, RZ, R128 ;  /* 0x000000ffff0d7224 */ /* 0x000fe400078e0080 */
[----:B------:R-:W-:-:S07]  /*2f480*/  IMAD.MOV.U32 R132, RZ, RZ, R14 ;  /* 0x000000ffff847224 */ /* 0x000fce00078e000e */
[----:B------:R-:W-:Y:S05]  /*2f490*/  WARPSYNC.COLLECTIVE R15, `(.L_x_1917) ;  /* 0x000000000f087348 */ /* 0x000fea0003c00000 */
[----:B------:R0:W1:Y:S02]  /*2f4a0*/  SHFL.IDX P6, R14, R13, R12, R11 ;  /* 0x0000000c0d0e7389 */ /* 0x00006400000c000b */
[----:B01----:R-:W-:Y:S01]  /*2f4b0*/  ENDCOLLECTIVE ;  /* 0x000000000000791b */ /* 0x003fe20003800000 */
.L_x_1917:
[----:B------:R-:W-:Y:S02]  /*2f4c0*/  IMAD.MOV.U32 R13, RZ, RZ, R73 ;  /* 0x000000ffff0d7224 */ /* 0x000fe400078e0049 */
[----:B------:R-:W-:Y:S02]  /*2f4d0*/  IMAD.MOV.U32 R12, RZ, RZ, R0 ;  /* 0x000000ffff0c7224 */ /* 0x000fe400078e0000 */
[----:B------:R-:W-:-:S07]  /*2f4e0*/  IMAD.MOV.U32 R128, RZ, RZ, R14 ;  /* 0x000000ffff807224 */ /* 0x000fce00078e000e */
[----:B------:R-:W-:Y:S05]  /*2f4f0*/  WARPSYNC.COLLECTIVE R15, `(.L_x_1918) ;  /* 0x000000000f087348 */ /* 0x000fea0003c00000 */
[----:B------:R0:W1:Y:S02]  /*2f500*/  SHFL.IDX P6, R14, R13, R12, R11 ;  /* 0x0000000c0d0e7389 */ /* 0x00006400000c000b */
[----:B01----:R-:W-:Y:S01]  /*2f510*/  ENDCOLLECTIVE ;  /* 0x000000000000791b */ /* 0x003fe20003800000 */
.L_x_1918:
[----:B------:R-:W-:Y:S02]  /*2f520*/  IMAD.MOV.U32 R13, RZ, RZ, R69 ;  /* 0x000000ffff0d7224 */ /* 0x000fe400078e0045 */
[----:B------:R-:W-:-:S07]  /*2f530*/  IMAD.MOV.U32 R73, RZ, RZ, R14 ;  /* 0x000000ffff497224 */ /* 0x000fce00078e000e */
[----:B------:R-:W-:Y:S05]  /*2f540*/  WARPSYNC.COLLECTIVE R15, `(.L_x_1919) ;  /* 0x000000000f087348 */ /* 0x000fea0003c00000 */
[----:B------:R0:W1:Y:S02]  /*2f550*/  SHFL.IDX P6, R14, R13, R12, R11 ;  /* 0x0000000c0d0e7389 */ /* 0x00006400000c000b */
[----:B01----:R-:W-:Y:S01]  /*2f560*/  ENDCOLLECTIVE ;  /* 0x000000000000791b */ /* 0x003fe20003800000 */
.L_x_1919:
[----:B------:R-:W-:Y:S02]  /*2f570*/  IMAD.MOV.U32 R13, RZ, RZ, R140 ;  /* 0x000000ffff0d7224 */ /* 0x000fe400078e008c */
[----:B------:R-:W-:Y:S02]  /*2f580*/  IMAD.MOV.U32 R12, RZ, RZ, R2 ;  /* 0x000000ffff0c7224 */ /* 0x000fe400078e0002 */
[----:B------:R-:W-:-:S07]  /*2f590*/  IMAD.MOV.U32 R69, RZ, RZ, R14 ;  /* 0x000000ffff457224 */ /* 0x000fce00078e000e */
[----:B------:R-:W-:Y:S05]  /*2f5a0*/  WARPSYNC.COLLECTIVE R15, `(.L_x_1920) ;  /* 0x000000000f087348 */ /* 0x000fea0003c00000 */
[----:B------:R0:W1:Y:S02]  /*2f5b0*/  SHFL.IDX P6, R14, R13, R12, R11 ;  /* 0x0000000c0d0e7389 */ /* 0x00006400000c000b */
[----:B01----:R-:W-:Y:S01]  /*2f5c0*/  ENDCOLLECTIVE ;  /* 0x000000000000791b */ /* 0x003fe20003800000 */
.L_x_1920:
[----:B------:R-:W-:Y:S02]  /*2f5d0*/  IMAD.MOV.U32 R13, RZ, RZ, R136 ;  /* 0x000000ffff0d7224 */ /* 0x000fe400078e0088 */
[----:B------:R-:W-:-:S07]  /*2f5e0*/  IMAD.MOV.U32 R140, RZ, RZ, R14 ;  /* 0x000000ffff8c7224 */ /* 0x000fce00078e000e */
[----:B------:R-:W-:Y:S05]  /*2f5f0*/  WARPSYNC.COLLECTIVE R15, `(.L_x_1921) ;  /* 0x000000000f087348 */ /* 0x000fea0003c00000 */
[----:B------:R0:W1:Y:S02]  /*2f600*/  SHFL.IDX P6, R14, R13, R12, R11 ;  /* 0x0000000c0d0e7389 */ /* 0x00006400000c000b */
[----:B01----:R-:W-:Y:S01]  /*2f610*/  ENDCOLLECTIVE ;  /* 0x000000000000791b */ /* 0x003fe20003800000 */
.L_x_1921:
[----:B------:R-:W-:Y:S02]  /*2f620*/  IMAD.MOV.U32 R13, RZ, RZ, R81 ;  /* 0x000000ffff0d7224 */ /* 0x000fe400078e0051 */
[----:B------:R-:W-:Y:S01]  /*2f630*/  IMAD.MOV.U32 R12, RZ, RZ, R0 ;  /* 0x000000ffff0c7224 */ /* 0x000fe200078e0000 */
[----:B------:R-:W-:-:S07]  /*2f640*/  MOV R136, R14 ;  /* 0x0000000e00887202 */ /* 0x000fce0000000f00 */
[----:B------:R-:W-:Y:S05]  /*2f650*/  WARPSYNC.COLLECTIVE R15, `(.L_x_1922) ;  /* 0x000000000f087348 */ /* 0x000fea0003c00000 */
[----:B------:R0:W1:Y:S02]  /*2f660*/  SHFL.IDX P6, R14, R13, R12, R11 ;  /* 0x0000000c0d0e7389 */ /* 0x00006400000c000b */
[----:B01----:R-:W-:Y:S01]  /*2f670*/  ENDCOLLECTIVE ;  /* 0x000000000000791b */ /* 0x003fe20003800000 */
.L_x_1922:
[----:B------:R-:W-:Y:S02]  /*2f680*/  IMAD.MOV.U32 R13, RZ, RZ, R77 ;  /* 0x000000ffff0d7224 */ /* 0x000fe400078e004d */
[----:B------:R-:W-:-:S07]  /*2f690*/  IMAD.MOV.U32 R81, RZ, RZ, R14 ;  /* 0x000000ffff517224 */ /* 0x000fce00078e000e */
[----:B------:R-:W-:Y:S05]  /*2f6a0*/  WARPSYNC.COLLECTIVE R15, `(.L_x_1923) ;  /* 0x000000000f087348 */ /* 0x000fea0003c00000 */
[----:B------:R0:W1:Y:S02]  /*2f6b0*/  SHFL.IDX P6, R14, R13, R12, R11 ;  /* 0x0000000c0d0e7389 */ /* 0x00006400000c000b */
[----:B01----:R-:W-:Y:S01]  /*2f6c0*/  ENDCOLLECTIVE ;  /* 0x000000000000791b */ /* 0x003fe20003800000 */
.L_x_1923:
[----:B------:R-:W-:Y:S02]  /*2f6d0*/  IMAD.MOV.U32 R13, RZ, RZ, R148 ;  /* 0x000000ffff0d7224 */ /* 0x000fe400078e0094 */
[----:B------:R-:W-:Y:S02]  /*2f6e0*/  IMAD.MOV.U32 R12, RZ, RZ, R2 ;  /* 0x000000ffff0c7224 */ /* 0x000fe400078e0002 */
[----:B------:R-:W-:-:S07]  /*2f6f0*/  IMAD.MOV.U32 R77, RZ, RZ, R14 ;  /* 0x000000ffff4d7224 */ /* 0x000fce00078e000e */
[----:B------:R-:W-:Y:S05]  /*2f700*/  WARPSYNC.COLLECTIVE R15, `(.L_x_1924) ;  /* 0x000000000f087348 */ /* 0x000fea0003c00000 */
[----:B------:R0:W1:Y:S02]  /*2f710*/  SHFL.IDX P6, R14, R13, R12, R11 ;  /* 0x0000000c0d0e7389 */ /* 0x00006400000c000b */
[----:B01----:R-:W-:Y:S01]  /*2f720*/  ENDCOLLECTIVE ;  /* 0x000000000000791b */ /* 0x003fe20003800000 */
.L_x_1924:
[----:B------:R-:W-:Y:S02]  /*2f730*/  IMAD.MOV.U32 R13, RZ, RZ, R144 ;  /* 0x000000ffff0d7224 */ /* 0x000fe400078e0090 */
[----:B------:R-:W-:-:S07]  /*2f740*/  IMAD.MOV.U32 R148, RZ, RZ, R14 ;  /* 0x000000ffff947224 */ /* 0x000fce00078e000e */
[----:B------:R-:W-:Y:S05]  /*2f750*/  WARPSYNC.COLLECTIVE R15, `(.L_x_1925) ;  /* 0x000000000f087348 */ /* 0x000fea0003c00000 */
[----:B------:R0:W1:Y:S02]  /*2f760*/  SHFL.IDX P6, R14, R13, R12, R11 ;  /* 0x0000000c0d0e7389 */ /* 0x00006400000c000b */
[----:B01----:R-:W-:Y:S01]  /*2f770*/  ENDCOLLECTIVE ;  /* 0x000000000000791b */ /* 0x003fe20003800000 */
.L_x_1925:
[----:B------:R-:W-:Y:S02]  /*2f780*/  IMAD.MOV.U32 R13, RZ, RZ, R56 ;  /* 0x000000ffff0d7224 */ /* 0x000fe400078e0038 */
[----:B------:R-:W-:Y:S02]  /*2f790*/  IMAD.MOV.U32 R12, RZ, RZ, R0 ;  /* 0x000000ffff0c7224 */ /* 0x000fe400078e0000 */
[----:B------:R-:W-:-:S07]  /*2f7a0*/  IMAD.MOV.U32 R144, RZ, RZ, R14 ;  /* 0x000000ffff907224 */ /* 0x000fce00078e000e */
[----:B------:R-:W-:Y:S05]  /*2f7b0*/  WARPSYNC.COLLECTIVE R15, `(.L_x_1926) ;  /* 0x000000000f087348 */ /* 0x000fea0003c00000 */
[----:B------:R0:W1:Y:S02]  /*2f7c0*/  SHFL.IDX P6, R14, R13, R12, R11 ;  /* 0x0000000c0d0e7389 */ /* 0x00006400000c000b */
[----:B01----:R-:W-:Y:S01]  /*2f7d0*/  ENDCOLLECTIVE ;  /* 0x000000000000791b */ /* 0x003fe20003800000 */
.L_x_1926:
[----:B------:R-:W-:Y:S02]  /*2f7e0*/  IMAD.MOV.U32 R13, RZ, RZ, R85 ;  /* 0x000000ffff0d7224 */ /* 0x000fe400078e0055 */
[----:B------:R-:W-:-:S07]  /*2f7f0*/  IMAD.MOV.U32 R56, RZ, RZ, R14 ;  /* 0x000000ffff387224 */ /* 0x000fce00078e000e */
[----:B------:R-:W-:Y:S05]  /*2f800*/  WARPSYNC.COLLECTIVE R15, `(.L_x_1927) ;  /* 0x000000000f087348 */ /* 0x000fea0003c00000 */
[----:B------:R0:W1:Y:S02]  /*2f810*/  SHFL.IDX P6, R14, R13, R12, R11 ;  /* 0x0000000c0d0e7389 */ /* 0x00006400000c000b */
[----:B01----:R-:W-:Y:S01]  /*2f820*/  ENDCOLLECTIVE ;  /* 0x000000000000791b */ /* 0x003fe20003800000 */
.L_x_1927:
[----:B------:R-:W-:Y:S02]  /*2f830*/  IMAD.MOV.U32 R13, RZ, RZ, R146 ;  /* 0x000000ffff0d7224 */ /* 0x000fe400078e0092 */
[----:B------:R-:W-:Y:S02]  /*2f840*/  IMAD.MOV.U32 R12, RZ, RZ, R2 ;  /* 0x000000ffff0c7224 */ /* 0x000fe400078e0002 */
[----:B------:R-:W-:-:S07]  /*2f850*/  IMAD.MOV.U32 R85, RZ, RZ, R14 ;  /* 0x000000ffff557224 */ /* 0x000fce00078e000e */
[----:B------:R-:W-:Y:S05]  /*2f860*/  WARPSYNC.COLLECTIVE R15, `(.L_x_1928) ;  /* 0x000000000f087348 */ /* 0x000fea0003c00000 */
[----:B------:R0:W1:Y:S02]  /*2f870*/  SHFL.IDX P6, R14, R13, R12, R11 ;  /* 0x0000000c0d0e7389 */ /* 0x00006400000c000b */
[----:B01----:R-:W-:Y:S01]  /*2f880*/  ENDCOLLECTIVE ;  /* 0x000000000000791b */ /* 0x003fe20003800000 */
.L_x_1928:
[----:B------:R-:W-:Y:S02]  /*2f890*/  IMAD.MOV.U32 R13, RZ, RZ, R157 ;  /* 0x000000ffff0d7224 */ /* 0x000fe400078e009d */
[----:B------:R-:W-:-:S07]  /*2f8a0*/  IMAD.MOV.U32 R146, RZ, RZ, R14 ;  /* 0x000000ffff927224 */ /* 0x000fce00078e000e */
[----:B------:R-:W-:Y:S05]  /*2f8b0*/  WARPSYNC.COLLECTIVE R15, `(.L_x_1929) ;  /* 0x000000000f087348 */ /* 0x000fea0003c00000 */
[----:B------:R0:W1:Y:S02]  /*2f8c0*/  SHFL.IDX P6, R14, R13, R12, R11 ;  /* 0x0000000c0d0e7389 */ /* 0x00006400000c000b */
[----:B01----:R-:W-:Y:S01]  /*2f8d0*/  ENDCOLLECTIVE ;  /* 0x000000000000791b */ /* 0x003fe20003800000 */
.L_x_1929:
        /* <DEDUP_REMOVED lines=8> */
.L_x_1930:
[----:B------:R-:W-:Y:S02]  /*2f960*/  SEL R20, R85, R157, P0 ;  /* 0x0000009d55147207 */ /* 0x000fe40000000000 */
[----:B------:R-:W-:Y:S01]  /*2f970*/  SEL R85, R157, R85, P0 ;  /* 0x000000559d557207 */ /* 0x000fe20000000000 */
[----:B------:R-:W-:Y:S02]  /*2f980*/  IMAD.MOV.U32 R13, RZ, RZ, R89 ;  /* 0x000000ffff0d7224 */ /* 0x000fe400078e0059 */
[----:B------:R-:W-:-:S07]  /*2f990*/  IMAD.MOV.U32 R93, RZ, RZ, R14 ;  /* 0x000000ffff5d7224 */ /* 0x000fce00078e000e */
[----:B------:R-:W-:Y:S05]  /*2f9a0*/  WARPSYNC.COLLECTIVE R15, `(.L_x_1931) ;  /* 0x000000000f087348 */ /* 0x000fea0003c00000 */
[----:B------:R0:W1:Y:S02]  /*2f9b0*/  SHFL.IDX P6, R14, R13, R12, R11 ;  /* 0x0000000c0d0e7389 */ /* 0x00006400000c000b */
[----:B01----:R-:W-:Y:S01]  /*2f9c0*/  ENDCOLLECTIVE ;  /* 0x000000000000791b */ /* 0x003fe20003800000 */
.L_x_1931:
[----:B------:R-:W-:Y:S02]  /*2f9d0*/  IMAD.MOV.U32 R13, RZ, RZ, R154 ;  /* 0x000000ffff0d7224 */ /* 0x000fe400078e009a */
[----:B------:R-:W-:Y:S02]  /*2f9e0*/  IMAD.MOV.U32 R12, RZ, RZ, R2 ;  /* 0x000000ffff0c7224 */ /* 0x000fe400078e0002 */
[----:B------:R-:W-:-:S07]  /*2f9f0*/  IMAD.MOV.U32 R89, RZ, RZ, R14 ;  /* 0x000000ffff597224 */ /* 0x000fce00078e000e */
[----:B------:R-:W-:Y:S05]  /*2fa00*/  WARPSYNC.COLLECTIVE R15, `(.L_x_1932) ;  /* 0x000000000f087348 */ /* 0x000fea0003c00000 */
[----:B------:R0:W1:Y:S02]  /*2fa10*/  SHFL.IDX P6, R14, R13, R12, R11 ;  /* 0x0000000c0d0e7389 */ /* 0x00006400000c000b */
[----:B01----:R-:W-:Y:S01]  /*2fa20*/  ENDCOLLECTIVE ;  /* 0x000000000000791b */ /* 0x003fe20003800000 */
.L_x_1932:
[----:B------:R-:W-:Y:S02]  /*2fa30*/  IMAD.MOV.U32 R13, RZ, RZ, R153 ;  /* 0x000000ffff0d7224 */ /* 0x000fe400078e0099 */
[----:B------:R-:W-:-:S07]  /*2fa40*/  IMAD.MOV.U32 R154, RZ, RZ, R14 ;  /* 0x000000ffff9a7224 */ /* 0x000fce00078e000e */
[----:B------:R-:W-:Y:S05]  /*2fa50*/  WARPSYNC.COLLECTIVE R15, `(.L_x_1933) ;  /* 0x000000000f087348 */ /* 0x000fea0003c00000 */
[----:B------:R0:W1:Y:S02]  /*2fa60*/  SHFL.IDX P6, R14, R13, R12, R11 ;  /* 0x0000000c0d0e7389 */ /* 0x00006400000c000b */
[----:B01----:R-:W-:Y:S01]  /*2fa70*/  ENDCOLLECTIVE ;  /* 0x000000000000791b */ /* 0x003fe20003800000 */
.L_x_1933:
        /* <DEDUP_REMOVED lines=8> */
.L_x_1934:
[----:B------:R-:W-:Y:S02]  /*2fb00*/  SEL R34, R89, R153, P0 ;  /* 0x0000009959227207 */ /* 0x000fe40000000000 */
[----:B------:R-:W-:Y:S01]  /*2fb10*/  SEL R89, R153, R89, P0 ;  /* 0x0000005999597207 */ /* 0x000fe20000000000 */
[----:B------:R-:W-:Y:S02]  /*2fb20*/  IMAD.MOV.U32 R13, RZ, RZ, R109 ;  /* 0x000000ffff0d7224 */ /* 0x000fe400078e006d */
[----:B------:R-:W-:-:S07]  /*2fb30*/  IMAD.MOV.U32 R97, RZ, RZ, R14 ;  /* 0x000000ffff617224 */ /* 0x000fce00078e000e */
[----:B------:R-:W-:Y:S05]  /*2fb40*/  WARPSYNC.COLLECTIVE R15, `(.L_x_1935) ;  /* 0x000000000f087348 */ /* 0x000fea0003c00000 */
[----:B------:R0:W1:Y:S02]  /*2fb50*/  SHFL.IDX P6, R14, R13, R12, R11 ;  /* 0x0000000c0d0e7389 */ /* 0x00006400000c000b */
[----:B01----:R-:W-:Y:S01]  /*2fb60*/  ENDCOLLECTIVE ;  /* 0x000000000000791b */ /* 0x003fe20003800000 */
.L_x_1935:
[----:B------:R-:W-:Y:S02]  /*2fb70*/  IMAD.MOV.U32 R13, RZ, RZ, R156 ;  /* 0x000000ffff0d7224 */ /* 0x000fe400078e009c */
[----:B------:R-:W-:Y:S02]  /*2fb80*/  IMAD.MOV.U32 R12, RZ, RZ, R2 ;  /* 0x000000ffff0c7224 */ /* 0x000fe400078e0002 */
[----:B------:R-:W-:-:S07]  /*2fb90*/  IMAD.MOV.U32 R44, RZ, RZ, R14 ;  /* 0x000000ffff2c7224 */ /* 0x000fce00078e000e */
[----:B------:R-:W-:Y:S05]  /*2fba0*/  WARPSYNC.COLLECTIVE R15, `(.L_x_1936) ;  /* 0x000000000f087348 */ /* 0x000fea0003c00000 */
[----:B------:R0:W1:Y:S02]  /*2fbb0*/  SHFL.IDX P6, R14, R13, R12, R11 ;  /* 0x0000000c0d0e7389 */ /* 0x00006400000c000b */
[----:B01----:R-:W-:Y:S01]  /*2fbc0*/  ENDCOLLECTIVE ;  /* 0x000000000000791b */ /* 0x003fe20003800000 */
.L_x_1936:
[----:B------:R-:W-:Y:S02]  /*2fbd0*/  IMAD.MOV.U32 R13, RZ, RZ, R155 ;  /* 0x000000ffff0d7224 */ /* 0x000fe400078e009b */
[----:B------:R-:W-:-:S07]  /*2fbe0*/  IMAD.MOV.U32 R156, RZ, RZ, R14 ;  /* 0x000000ffff9c7224 */ /* 0x000fce00078e000e */
[----:B------:R-:W-:Y:S05]  /*2fbf0*/  WARPSYNC.COLLECTIVE R15, `(.L_x_1937) ;  /* 0x000000000f087348 */ /* 0x000fea0003c00000 */
[----:B------:R0:W1:Y:S02]  /*2fc00*/  SHFL.IDX P6, R14, R13, R12, R11 ;  /* 0x0000000c0d0e7389 */ /* 0x00006400000c000b */
[----:B01----:R-:W-:Y:S01]  /*2fc10*/  ENDCOLLECTIVE ;  /* 0x000000000000791b */ /* 0x003fe20003800000 */
.L_x_1937:
        /* <DEDUP_REMOVED lines=8> */
.L_x_1938:
[----:B------:R-:W-:Y:S02]  /*2fca0*/  SEL R36, R44, R40, P0 ;  /* 0x000000282c247207 */ /* 0x000fe40000000000 */
[----:B------:R-:W-:Y:S01]  /*2fcb0*/  SEL R40, R40, R44, P0 ;  /* 0x0000002c28287207 */ /* 0x000fe20000000000 */
[----:B------:R-:W-:Y:S02]  /*2fcc0*/  IMAD.MOV.U32 R13, RZ, RZ, R105 ;  /* 0x000000ffff0d7224 */ /* 0x000fe400078e0069 */
[----:B------:R-:W-:-:S07]  /*2fcd0*/  IMAD.MOV.U32 R50, RZ, RZ, R14 ;  /* 0x000000ffff327224 */ /* 0x000fce00078e000e */
[----:B------:R-:W-:Y:S05]  /*2fce0*/  WARPSYNC.COLLECTIVE R15, `(.L_x_1939) ;  /* 0x000000000f087348 */ /* 0x000fea0003c00000 */
[----:B------:R0:W1:Y:S02]  /*2fcf0*/  SHFL.IDX P6, R14, R13, R12, R11 ;  /* 0x0000000c0d0e7389 */ /* 0x00006400000c000b */
[----:B01----:R-:W-:Y:S01]  /*2fd00*/  ENDCOLLECTIVE ;  /* 0x000000000000791b */ /* 0x003fe20003800000 */
.L_x_1939:
[----:B------:R-:W-:Y:S02]  /*2fd10*/  IMAD.MOV.U32 R13, RZ, RZ, R55 ;  /* 0x000000ffff0d7224 */ /* 0x000fe400078e0037 */
[----:B------:R-:W-:Y:S02]  /*2fd20*/  IMAD.MOV.U32 R12, RZ, RZ, R2 ;  /* 0x000000ffff0c7224 */ /* 0x000fe400078e0002 */
[----:B------:R-:W-:-:S07]  /*2fd30*/  IMAD.MOV.U32 R105, RZ, RZ, R14 ;  /* 0x000000ffff697224 */ /* 0x000fce00078e000e */
[----:B------:R-:W-:Y:S05]  /*2fd40*/  WARPSYNC.COLLECTIVE R15, `(.L_x_1940) ;  /* 0x000000000f087348 */ /* 0x000fea0003c00000 */
[----:B------:R0:W1:Y:S02]  /*2fd50*/  SHFL.IDX P6, R14, R13, R12, R11 ;  /* 0x0000000c0d0e7389 */ /* 0x00006400000c000b */
[----:B01----:R-:W-:Y:S01]  /*2fd60*/  ENDCOLLECTIVE ;  /* 0x000000000000791b */ /* 0x003fe20003800000 */
.L_x_1940:
[----:B------:R-:W-:Y:S02]  /*2fd70*/  IMAD.MOV.U32 R13, RZ, RZ, R51 ;  /* 0x000000ffff0d7224 */ /* 0x000fe400078e0033 */
[----:B------:R-:W-:-:S07]  /*2fd80*/  IMAD.MOV.U32 R55, RZ, RZ, R14 ;  /* 0x000000ffff377224 */ /* 0x000fce00078e000e */
[----:B------:R-:W-:Y:S05]  /*2fd90*/  WARPSYNC.COLLECTIVE R15, `(.L_x_1941) ;  /* 0x000000000f087348 */ /* 0x000fea0003c00000 */
[----:B------:R0:W1:Y:S02]  /*2fda0*/  SHFL.IDX P6, R14, R13, R12, R11 ;  /* 0x0000000c0d0e7389 */ /* 0x00006400000c000b */
[----:B01----:R-:W-:Y:S01]  /*2fdb0*/  ENDCOLLECTIVE ;  /* 0x000000000000791b */ /* 0x003fe20003800000 */
.L_x_1941:
        /* <DEDUP_REMOVED lines=8> */
.L_x_1942:
[----:B------:R-:W-:Y:S02]  /*2fe40*/  SEL R38, R105, R51, P0 ;  /* 0x0000003369267207 */ /* 0x000fe40000000000 */
[----:B------:R-:W-:Y:S01]  /*2fe50*/  SEL R51, R51, R105, P0 ;  /* 0x0000006933337207 */ /* 0x000fe20000000000 */
[----:B------:R-:W-:Y:S02]  /*2fe60*/  IMAD.MOV.U32 R13, RZ, RZ, R54 ;  /* 0x000000ffff0d7224 */ /* 0x000fe400078e0036 */
[----:B------:R-:W-:-:S07]  /*2fe70*/  IMAD.MOV.U32 R58, RZ, RZ, R14 ;  /* 0x000000ffff3a7224 */ /* 0x000fce00078e000e */
[----:B------:R-:W-:Y:S05]  /*2fe80*/  WARPSYNC.COLLECTIVE R15, `(.L_x_1943) ;  /* 0x000000000f087348 */ /* 0x000fea0003c00000 */
[----:B------:R0:W1:Y:S02]  /*2fe90*/  SHFL.IDX P6, R14, R13, R12, R11 ;  /* 0x0000000c0d0e7389 */ /* 0x00006400000c000b */
[----:B01----:R-:W-:Y:S01]  /*2fea0*/  ENDCOLLECTIVE ;  /* 0x000000000000791b */ /* 0x003fe20003800000 */
.L_x_1943:
[----:B------:R-:W-:Y:S02]  /*2feb0*/  IMAD.MOV.U32 R13, RZ, RZ, R63 ;  /* 0x000000ffff0d7224 */ /* 0x000fe400078e003f */
[----:B------:R-:W-:Y:S02]  /*2fec0*/  IMAD.MOV.U32 R12, RZ, RZ, R2 ;  /* 0x000000ffff0c7224 */ /* 0x000fe400078e0002 */
[----:B------:R-:W-:-:S07]  /*2fed0*/  IMAD.MOV.U32 R54, RZ, RZ, R14 ;  /* 0x000000ffff367224 */ /* 0x000fce00078e000e */
[----:B------:R-:W-:Y:S05]  /*2fee0*/  WARPSYNC.COLLECTIVE R15, `(.L_x_1944) ;  /* 0x000000000f087348 */ /* 0x000fea0003c00000 */
[----:B------:R0:W1:Y:S02]  /*2fef0*/  SHFL.IDX P6, R14, R13, R12, R11 ;  /* 0x0000000c0d0e7389 */ /* 0x00006400000c000b */
[----:B01----:R-:W-:Y:S01]  /*2ff00*/  ENDCOLLECTIVE ;  /* 0x000000000000791b */ /* 0x003fe20003800000 */
.L_x_1944:
[----:B------:R-:W-:Y:S02]  /*2ff10*/  IMAD.MOV.U32 R13, RZ, RZ, R59 ;  /* 0x000000ffff0d7224 */ /* 0x000fe400078e003b */
[----:B------:R-:W-:-:S07]  /*2ff20*/  IMAD.MOV.U32 R63, RZ, RZ, R14 ;  /* 0x000000ffff3f7224 */ /* 0x000fce00078e000e */
[----:B------:R-:W-:Y:S05]  /*2ff30*/  WARPSYNC.COLLECTIVE R15, `(.L_x_1945) ;  /* 0x000000000f087348 */ /* 0x000fea0003c00000 */
[----:B------:R0:W1:Y:S02]  /*2ff40*/  SHFL.IDX P6, R14, R13, R12, R11 ;  /* 0x0000000c0d0e7389 */ /* 0x00006400000c000b */
[----:B01----:R-:W-:Y:S01]  /*2ff50*/  ENDCOLLECTIVE ;  /* 0x000000000000791b */ /* 0x003fe20003800000 */
.L_x_1945:
        /* <DEDUP_REMOVED lines=8> */
.L_x_1946:
[----:B------:R-:W-:Y:S02]  /*2ffe0*/  SEL R41, R54, R59, P0 ;  /* 0x0000003b36297207 */ /* 0x000fe40000000000 */
[----:B------:R-:W-:Y:S01]  /*2fff0*/  SEL R54, R59, R54, P0 ;  /* 0x000000363b367207 */ /* 0x000fe20000000000 */
[----:B------:R-:W-:Y:S02]  /*30000*/  IMAD.MOV.U32 R13, RZ, RZ, R62 ;  /* 0x000000ffff0d7224 */ /* 0x000fe400078e003e */
[----:B------:R-:W-:-:S07]  /*30010*/  IMAD.MOV.U32 R66, RZ, RZ, R14 ;  /* 0x000000ffff427224 */ /* 0x000fce00078e000e */
[----:B------:R-:W-:Y:S05]  /*30020*/  WARPSYNC.COLLECTIVE R15, `(.L_x_1947) ;  /* 0x000000000f087348 */ /* 0x000fea0003c00000 */
[----:B------:R0:W1:Y:S02]  /*30030*/  SHFL.IDX P6, R14, R13, R12, R11 ;  /* 0x0000000c0d0e7389 */ /* 0x00006400000c000b */
[----:B01----:R-:W-:Y:S01]  /*30040*/  ENDCOLLECTIVE ;  /* 0x000000000000791b */ /* 0x003fe20003800000 */
.L_x_1947:
[----:B------:R-:W-:Y:S02]  /*30050*/  IMAD.MOV.U32 R13, RZ, RZ, R71 ;  /* 0x000000ffff0d7224 */ /* 0x000fe400078e0047 */
[----:B------:R-:W-:Y:S02]  /*30060*/  IMAD.MOV.U32 R12, RZ, RZ, R2 ;  /* 0x000000ffff0c7224 */ /* 0x000fe400078e0002 */
[----:B------:R-:W-:-:S07]  /*30070*/  IMAD.MOV.U32 R62, RZ, RZ, R14 ;  /* 0x000000ffff3e7224 */ /* 0x000fce00078e000e */
[----:B------:R-:W-:Y:S05]  /*30080*/  WARPSYNC.COLLECTIVE R15, `(.L_x_1948) ;  /* 0x000000000f087348 */ /* 0x000fea0003c00000 */
[----:B------:R0:W1:Y:S02]  /*30090*/  SHFL.IDX P6, R14, R13, R12, R11 ;  /* 0x0000000c0d0e7389 */ /* 0x00006400000c000b */
[----:B01----:R-:W-:Y:S01]  /*300a0*/  ENDCOLLECTIVE ;  /* 0x000000000000791b */ /* 0x003fe20003800000 */
.L_x_1948:
[----:B------:R-:W-:Y:S02]  /*300b0*/  IMAD.MOV.U32 R13, RZ, RZ, R67 ;  /* 0x000000ffff0d7224 */ /* 0x000fe400078e0043 */
[----:B------:R-:W-:-:S07]  /*300c0*/  IMAD.MOV.U32 R71, RZ, RZ, R14 ;  /* 0x000000ffff477224 */ /* 0x000fce00078e000e */
[----:B------:R-:W-:Y:S05]  /*300d0*/  WARPSYNC.COLLECTIVE R15, `(.L_x_1949) ;  /* 0x000000000f087348 */ /* 0x000fea0003c00000 */
[----:B------:R0:W1:Y:S02]  /*300e0*/  SHFL.IDX P6, R14, R13, R12, R11 ;  /* 0x0000000c0d0e7389 */ /* 0x00006400000c000b */
[----:B01----:R-:W-:Y:S01]  /*300f0*/  ENDCOLLECTIVE ;  /* 0x000000000000791b */ /* 0x003fe20003800000 */
.L_x_1949:
        /* <DEDUP_REMOVED lines=8> */
.L_x_1950:
[----:B------:R-:W-:Y:S02]  /*30180*/  SEL R43, R62, R67, P0 ;  /* 0x000000433e2b7207 */ /* 0x000fe40000000000 */
[----:B------:R-:W-:Y:S01]  /*30190*/  SEL R62, R67, R62, P0 ;  /* 0x0000003e433e7207 */ /* 0x000fe20000000000 */
[----:B------:R-:W-:Y:S02]  /*301a0*/  IMAD.MOV.U32 R13, RZ, RZ, R70 ;  /* 0x000000ffff0d7224 */ /* 0x000fe400078e0046 */
[----:B------:R-:W-:-:S07]  /*301b0*/  IMAD.MOV.U32 R74, RZ, RZ, R14 ;  /* 0x000000ffff4a7224 */ /* 0x000fce00078e000e */
[----:B------:R-:W-:Y:S05]  /*301c0*/  WARPSYNC.COLLECTIVE R15, `(.L_x_1951) ;  /* 0x000000000f087348 */ /* 0x000fea0003c00000 */
[----:B------:R0:W1:Y:S02]  /*301d0*/  SHFL.IDX P6, R14, R13, R12, R11 ;  /* 0x0000000c0d0e7389 */ /* 0x00006400000c000b */
[----:B01----:R-:W-:Y:S01]  /*301e0*/  ENDCOLLECTIVE ;  /* 0x000000000000791b */ /* 0x003fe20003800000 */
.L_x_1951:
[----:B------:R-:W-:Y:S02]  /*301f0*/  IMAD.MOV.U32 R13, RZ, RZ, R78 ;  /* 0x000000ffff0d7224 */ /* 0x000fe400078e004e */
[----:B------:R-:W-:Y:S02]  /*30200*/  IMAD.MOV.U32 R12, RZ, RZ, R2 ;  /* 0x000000ffff0c7224 */ /* 0x000fe400078e0002 */
[----:B------:R-:W-:-:S07]  /*30210*/  IMAD.MOV.U32 R109, RZ, RZ, R14 ;  /* 0x000000ffff6d7224 */ /* 0x000fce00078e000e */
[----:B------:R-:W-:Y:S05]  /*30220*/  WARPSYNC.COLLECTIVE R15, `(.L_x_1952) ;  /* 0x000000000f087348 */ /* 0x000fea0003c00000 */
[----:B------:R0:W1:Y:S02]  /*30230*/  SHFL.IDX P6, R14, R13, R12, R11 ;  /* 0x0000000c0d0e7389 */ /* 0x00006400000c000b */
[----:B01----:R-:W-:Y:S01]  /*30240*/  ENDCOLLECTIVE ;  /* 0x000000000000791b */ /* 0x003fe20003800000 */
.L_x_1952:
[----:B------:R-:W-:Y:S02]  /*30250*/  IMAD.MOV.U32 R13, RZ, RZ, R75 ;  /* 0x000000ffff0d7224 */ /* 0x000fe400078e004b */
[----:B------:R-:W-:-:S07]  /*30260*/  IMAD.MOV.U32 R78, RZ, RZ, R14 ;  /* 0x000000ffff4e7224 */ /* 0x000fce00078e000e */
[----:B------:R-:W-:Y:S05]  /*30270*/  WARPSYNC.COLLECTIVE R15, `(.L_x_1953) ;  /* 0x000000000f087348 */ /* 0x000fea0003c00000 */
[----:B------:R0:W1:Y:S02]  /*30280*/  SHFL.IDX P6, R14, R13, R12, R11 ;  /* 0x0000000c0d0e7389 */ /* 0x00006400000c000b */
[----:B01----:R-:W-:Y:S01]  /*30290*/  ENDCOLLECTIVE ;  /* 0x000000000000791b */ /* 0x003fe20003800000 */
.L_x_1953:
[----:B------:R-:W-:Y:S02]  /*302a0*/  IMAD.MOV.U32 R13, RZ, RZ, R79 ;  /* 0x000000ffff0d7224 */ /* 0x000fe400078e004f */
[----:B------:R-:W-:Y:S02]  /*302b0*/  IMAD.MOV.U32 R12, RZ, RZ, R0 ;  /* 0x000000ffff0c7224 */ /* 0x000fe400078e0000 */
[----:B------:R-:W-:-:S07]  /*302c0*/  IMAD.MOV.U32 R75, RZ, RZ, R14 ;  /* 0x000000ffff4b7224 */ /* 0x000fce00078e000e */
[----:B------:R-:W-:Y:S05]  /*302d0*/  WARPSYNC.COLLECTIVE R15, `(.L_x_1954) ;  /* 0x000000000f087348 */ /* 0x000fea0003c00000 */
[----:B------:R0:W1:Y:S02]  /*302e0*/  SHFL.IDX P6, R14, R13, R12, R11 ;  /* 0x0000000c0d0e7389 */ /* 0x00006400000c000b */
[----:B01----:R-:W-:Y:S01]  /*302f0*/  ENDCOLLECTIVE ;  /* 0x000000000000791b */ /* 0x003fe20003800000 */
.L_x_1954:
[----:B------:R-:W-:Y:S02]  /*30300*/  IMAD.MOV.U32 R13, RZ, RZ, R113 ;  /* 0x000000ffff0d7224 */ /* 0x000fe400078e0071 */
[----:B------:R-:W-:-:S07]  /*30310*/  IMAD.MOV.U32 R79, RZ, RZ, R14 ;  /* 0x000000ffff4f7224 */ /* 0x000fce00078e000e */
[----:B------:R-:W-:Y:S05]  /*30320*/  WARPSYNC.COLLECTIVE R15, `(.L_x_1955) ;  /* 0x000000000f087348 */ /* 0x000fea0003c00000 */
[----:B------:R0:W1:Y:S02]  /*30330*/  SHFL.IDX P6, R14, R13, R12, R11 ;  /* 0x0000000c0d0e7389 */ /* 0x00006400000c000b */
[----:B01----:R-:W-:Y:S01]  /*30340*/  ENDCOLLECTIVE ;  /* 0x000000000000791b */ /* 0x003fe20003800000 */
.L_x_1955:
[----:B------:R-:W-:Y:S02]  /*30350*/  IMAD.MOV.U32 R13, RZ, RZ, R86 ;  /* 0x000000ffff0d7224 */ /* 0x000fe400078e0056 */
[----:B------:R-:W-:Y:S02]  /*30360*/  IMAD.MOV.U32 R12, RZ, RZ, R2 ;  /* 0x000000ffff0c7224 */ /* 0x000fe400078e0002 */
[----:B------:R-:W-:-:S07]  /*30370*/  IMAD.MOV.U32 R113, RZ, RZ, R14 ;  /* 0x000000ffff717224 */ /* 0x000fce00078e000e */
[----:B------:R-:W-:Y:S05]  /*30380*/  WARPSYNC.COLLECTIVE R15, `(.L_x_1956) ;  /* 0x000000000f087348 */ /* 0x000fea0003c00000 */
[----:B------:R0:W1:Y:S02]  /*30390*/  SHFL.IDX P6, R14, R13, R12, R11 ;  /* 0x0000000c0d0e7389 */ /* 0x00006400000c000b */
[----:B01----:R-:W-:Y:S01]  /*303a0*/  ENDCOLLECTIVE ;  /* 0x000000000000791b */ /* 0x003fe20003800000 */
.L_x_1956:
[----:B------:R-:W-:Y:S02]  /*303b0*/  IMAD.MOV.U32 R13, RZ, RZ, R117 ;  /* 0x000000ffff0d7224 */ /* 0x000fe400078e0075 */
[----:B------:R-:W-:-:S07]  /*303c0*/  IMAD.MOV.U32 R86, RZ, RZ, R14 ;  /* 0x000000ffff567224 */ /* 0x000fce00078e000e */
[----:B------:R-:W-:Y:S05]  /*303d0*/  WARPSYNC.COLLECTIVE R15, `(.L_x_1957) ;  /* 0x000000000f087348 */ /* 0x000fea0003c00000 */
[----:B------:R0:W1:Y:S02]  /*303e0*/  SHFL.IDX P6, R14, R13, R12, R11 ;  /* 0x0000000c0d0e7389 */ /* 0x00006400000c000b */
[----:B01----:R-:W-:Y:S01]  /*303f0*/  ENDCOLLECTIVE ;  /* 0x000000000000791b */ /* 0x003fe20003800000 */
.L_x_1957:
[----:B------:R-:W-:Y:S02]  /*30400*/  IMAD.MOV.U32 R13, RZ, RZ, R82 ;  /* 0x000000ffff0d7224 */ /* 0x000fe400078e0052 */
[----:B------:R-:W-:Y:S01]  /*30410*/  IMAD.MOV.U32 R12, RZ, RZ, R0 ;  /* 0x000000ffff0c7224 */ /* 0x000fe200078e0000 */
[----:B------:R-:W-:-:S07]  /*30420*/  MOV R117, R14 ;  /* 0x0000000e00757202 */ /* 0x000fce0000000f00 */
[----:B------:R-:W-:Y:S05]  /*30430*/  WARPSYNC.COLLECTIVE R15, `(.L_x_1958) ;  /* 0x000000000f087348 */ /* 0x000fea0003c00000 */
[----:B------:R0:W1:Y:S02]  /*30440*/  SHFL.IDX P6, R14, R13, R12, R11 ;  /* 0x0000000c0d0e7389 */ /* 0x00006400000c000b */
[----:B01----:R-:W-:Y:S01]  /*30450*/  ENDCOLLECTIVE ;  /* 0x000000000000791b */ /* 0x003fe20003800000 */
.L_x_1958:
[----:B------:R-:W-:Y:S02]  /*30460*/  IMAD.MOV.U32 R13, RZ, RZ, R125 ;  /* 0x000000ffff0d7224 */ /* 0x000fe400078e007d */
[----:B------:R-:W-:-:S07]  /*30470*/  IMAD.MOV.U32 R82, RZ, RZ, R14 ;  /* 0x000000ffff527224 */ /* 0x000fce00078e000e */
[----:B------:R-:W-:Y:S05]  /*30480*/  WARPSYNC.COLLECTIVE R15, `(.L_x_1959) ;  /* 0x000000000f087348 */ /* 0x000fea0003c00000 */
[----:B------:R0:W1:Y:S02]  /*30490*/  SHFL.IDX P6, R14, R13, R12, R11 ;  /* 0x0000000c0d0e7389 */ /* 0x00006400000c000b */
[----:B01----:R-:W-:Y:S01]  /*304a0*/  ENDCOLLECTIVE ;  /* 0x000000000000791b */ /* 0x003fe20003800000 */
.L_x_1959:
[----:B------:R-:W-:Y:S02]  /*304b0*/  IMAD.MOV.U32 R13, RZ, RZ, R94 ;  /* 0x000000ffff0d7224 */ /* 0x000fe400078e005e */
[----:B------:R-:W-:Y:S02]  /*304c0*/  IMAD.MOV.U32 R12, RZ, RZ, R2 ;  /* 0x000000ffff0c7224 */ /* 0x000fe400078e0002 */
[----:B------:R-:W-:-:S07]  /*304d0*/  IMAD.MOV.U32 R125, RZ, RZ, R14 ;  /* 0x000000ffff7d7224 */ /* 0x000fce00078e000e */
[----:B------:R-:W-:Y:S05]  /*304e0*/  WARPSYNC.COLLECTIVE R15, `(.L_x_1960) ;  /* 0x000000000f087348 */ /* 0x000fea0003c00000 */
[----:B------:R0:W1:Y:S02]  /*304f0*/  SHFL.IDX P6, R14, R13, R12, R11 ;  /* 0x0000000c0d0e7389 */ /* 0x00006400000c000b */
[----:B01----:R-:W-:Y:S01]  /*30500*/  ENDCOLLECTIVE ;  /* 0x000000000000791b */ /* 0x003fe20003800000 */
.L_x_1960:
[----:B------:R-:W-:Y:S02]  /*30510*/  IMAD.MOV.U32 R13, RZ, RZ, R121 ;  /* 0x000000ffff0d7224 */ /* 0x000fe400078e0079 */
[----:B------:R-:W-:-:S07]  /*30520*/  IMAD.MOV.U32 R94, RZ, RZ, R14 ;  /* 0x000000ffff5e7224 */ /* 0x000fce00078e000e */
[----:B------:R-:W-:Y:S05]  /*30530*/  WARPSYNC.COLLECTIVE R15, `(.L_x_1961) ;  /* 0x000000000f087348 */ /* 0x000fea0003c00000 */
[----:B------:R0:W1:Y:S02]  /*30540*/  SHFL.IDX P6, R14, R13, R12, R11 ;  /* 0x0000000c0d0e7389 */ /* 0x00006400000c000b */
[----:B01----:R-:W-:Y:S01]  /*30550*/  ENDCOLLECTIVE ;  /* 0x000000000000791b */ /* 0x003fe20003800000 */
.L_x_1961:
        /* <DEDUP_REMOVED lines=8> */
.L_x_1962:
[----:B------:R-:W-:Y:S02]  /*305e0*/  SEL R49, R125, R121, P0 ;  /* 0x000000797d317207 */ /* 0x000fe40000000000 */
[----:B------:R-:W-:Y:S01]  /*305f0*/  SEL R121, R121, R125, P0 ;  /* 0x0000007d79797207 */ /* 0x000fe20000000000 */
[----:B------:R-:W-:Y:S02]  /*30600*/  IMAD.MOV.U32 R13, RZ, RZ, R83 ;  /* 0x000000ffff0d7224 */ /* 0x000fe400078e0053 */
[----:B------:R-:W-:-:S07]  /*30610*/  IMAD.MOV.U32 R87, RZ, RZ, R14 ;  /* 0x000000ffff577224 */ /* 0x000fce00078e000e */
[----:B------:R-:W-:Y:S05]  /*30620*/  WARPSYNC.COLLECTIVE R15, `(.L_x_1963) ;  /* 0x000000000f087348 */ /* 0x000fea0003c00000 */
[----:B------:R0:W1:Y:S02]  /*30630*/  SHFL.IDX P6, R14, R13, R12, R11 ;  /* 0x0000000c0d0e7389 */ /* 0x00006400000c000b */
[----:B01----:R-:W-:Y:S01]  /*30640*/  ENDCOLLECTIVE ;  /* 0x000000000000791b */ /* 0x003fe20003800000 */
.L_x_1963:
[----:B------:R-:W-:Y:S02]  /*30650*/  IMAD.MOV.U32 R13, RZ, RZ, R102 ;  /* 0x000000ffff0d7224 */ /* 0x000fe400078e0066 */
[----:B------:R-:W-:Y:S02]  /*30660*/  IMAD.MOV.U32 R12, RZ, RZ, R2 ;  /* 0x000000ffff0c7224 */ /* 0x000fe400078e0002 */
[----:B------:R-:W-:-:S07]  /*30670*/  IMAD.MOV.U32 R83, RZ, RZ, R14 ;  /* 0x000000ffff537224 */ /* 0x000fce00078e000e */
[----:B------:R-:W-:Y:S05]  /*30680*/  WARPSYNC.COLLECTIVE R15, `(.L_x_1964) ;  /* 0x000000000f087348 */ /* 0x000fea0003c00000 */
[----:B------:R0:W1:Y:S02]  /*30690*/  SHFL.IDX P6, R14, R13, R12, R11 ;  /* 0x0000000c0d0e7389 */ /* 0x00006400000c000b */
[----:B01----:R-:W-:Y:S01]  /*306a0*/  ENDCOLLECTIVE ;  /* 0x000000000000791b */ /* 0x003fe20003800000 */
.L_x_1964:
[----:B------:R-:W-:Y:S02]  /*306b0*/  IMAD.MOV.U32 R13, RZ, RZ, R98 ;  /* 0x000000ffff0d7224 */ /* 0x000fe400078e0062 */
[----:B------:R-:W-:-:S07]  /*306c0*/  IMAD.MOV.U32 R102, RZ, RZ, R14 ;  /* 0x000000ffff667224 */ /* 0x000fce00078e000e */
[----:B------:R-:W-:Y:S05]  /*306d0*/  WARPSYNC.COLLECTIVE R15, `(.L_x_1965) ;  /* 0x000000000f087348 */ /* 0x000fea0003c00000 */
[----:B------:R0:W1:Y:S02]  /*306e0*/  SHFL.IDX P6, R14, R13, R12, R11 ;  /* 0x0000000c0d0e7389 */ /* 0x00006400000c000b */
[----:B01----:R-:W-:Y:S01]  /*306f0*/  ENDCOLLECTIVE ;  /* 0x000000000000791b */ /* 0x003fe20003800000 */
.L_x_1965:
        /* <DEDUP_REMOVED lines=8> */
.L_x_1966:
[----:B------:R-:W-:Y:S02]  /*30780*/  SEL R53, R83, R98, P0 ;  /* 0x0000006253357207 */ /* 0x000fe40000000000 */
[----:B------:R-:W-:Y:S01]  /*30790*/  SEL R83, R98, R83, P0 ;  /* 0x0000005362537207 */ /* 0x000fe20000000000 */
[----:B------:R-:W-:Y:S02]  /*307a0*/  IMAD.MOV.U32 R13, RZ, RZ, R129 ;  /* 0x000000ffff0d7224 */ /* 0x000fe400078e0081 */
[----:B------:R-:W-:-:S07]  /*307b0*/  IMAD.MOV.U32 R90, RZ, RZ, R14 ;  /* 0x000000ffff5a7224 */ /* 0x000fce00078e000e */
[----:B------:R-:W-:Y:S05]  /*307c0*/  WARPSYNC.COLLECTIVE R15, `(.L_x_1967) ;  /* 0x000000000f087348 */ /* 0x000fea0003c00000 */
[----:B------:R0:W1:Y:S02]  /*307d0*/  SHFL.IDX P6, R14, R13, R12, R11 ;  /* 0x0000000c0d0e7389 */ /* 0x00006400000c000b */
[----:B01----:R-:W-:Y:S01]  /*307e0*/  ENDCOLLECTIVE ;  /* 0x000000000000791b */ /* 0x003fe20003800000 */
.L_x_1967:
[----:B------:R-:W-:Y:S02]  /*307f0*/  IMAD.MOV.U32 R13, RZ, RZ, R110 ;  /* 0x000000ffff0d7224 */ /* 0x000fe400078e006e */
[----:B------:R-:W-:Y:S02]  /*30800*/  IMAD.MOV.U32 R12, RZ, RZ, R2 ;  /* 0x000000ffff0c7224 */ /* 0x000fe400078e0002 */
[----:B------:R-:W-:-:S07]  /*30810*/  IMAD.MOV.U32 R106, RZ, RZ, R14 ;  /* 0x000000ffff6a7224 */ /* 0x000fce00078e000e */
[----:B------:R-:W-:Y:S05]  /*30820*/  WARPSYNC.COLLECTIVE R15, `(.L_x_1968) ;  /* 0x000000000f087348 */ /* 0x000fea0003c00000 */
[----:B------:R0:W1:Y:S02]  /*30830*/  SHFL.IDX P6, R14, R13, R12, R11 ;  /* 0x0000000c0d0e7389 */ /* 0x00006400000c000b */
[----:B01----:R-:W-:Y:S01]  /*30840*/  ENDCOLLECTIVE ;  /* 0x000000000000791b */ /* 0x003fe20003800000 */
.L_x_1968:
[----:B------:R-:W-:Y:S02]  /*30850*/  IMAD.MOV.U32 R13, RZ, RZ, R107 ;  /* 0x000000ffff0d7224 */ /* 0x000fe400078e006b */
[----:B------:R-:W-:-:S07]  /*30860*/  IMAD.MOV.U32 R110, RZ, RZ, R14 ;  /* 0x000000ffff6e7224 */ /* 0x000fce00078e000e */
[----:B------:R-:W-:Y:S05]  /*30870*/  WARPSYNC.COLLECTIVE R15, `(.L_x_1969) ;  /* 0x000000000f087348 */ /* 0x000fea0003c00000 */
[----:B------:R0:W1:Y:S02]  /*30880*/  SHFL.IDX P6, R14, R13, R12, R11 ;  /* 0x0000000c0d0e7389 */ /* 0x00006400000c000b */
[----:B01----:R-:W-:Y:S01]  /*30890*/  ENDCOLLECTIVE ;  /* 0x000000000000791b */ /* 0x003fe20003800000 */
.L_x_1969:
        /* <DEDUP_REMOVED lines=8> */
.L_x_1970:
[----:B------:R-:W-:Y:S02]  /*30920*/  SEL R59, R106, R107, P0 ;  /* 0x0000006b6a3b7207 */ /* 0x000fe40000000000 */
[----:B------:R-:W-:Y:S01]  /*30930*/  SEL R106, R107, R106, P0 ;  /* 0x0000006a6b6a7207 */ /* 0x000fe20000000000 */
[----:B------:R-:W-:Y:S02]  /*30940*/  IMAD.MOV.U32 R13, RZ, RZ, R111 ;  /* 0x000000ffff0d7224 */ /* 0x000fe400078e006f */
[----:B------:R-:W-:-:S07]  /*30950*/  IMAD.MOV.U32 R91, RZ, RZ, R14 ;  /* 0x000000ffff5b7224 */ /* 0x000fce00078e000e */
[----:B------:R-:W-:Y:S05]  /*30960*/  WARPSYNC.COLLECTIVE R15, `(.L_x_1971) ;  /* 0x000000000f087348 */ /* 0x000fea0003c00000 */
[----:B------:R0:W1:Y:S02]  /*30970*/  SHFL.IDX P6, R14, R13, R12, R11 ;  /* 0x0000000c0d0e7389 */ /* 0x00006400000c000b */
[----:B01----:R-:W-:Y:S01]  /*30980*/  ENDCOLLECTIVE ;  /* 0x000000000000791b */ /* 0x003fe20003800000 */
.L_x_1971:
[----:B------:R-:W-:Y:S02]  /*30990*/  IMAD.MOV.U32 R13, RZ, RZ, R118 ;  /* 0x000000ffff0d7224 */ /* 0x000fe400078e0076 */
[----:B------:R-:W-:Y:S02]  /*309a0*/  IMAD.MOV.U32 R12, RZ, RZ, R2 ;  /* 0x000000ffff0c7224 */ /* 0x000fe400078e0002 */
[----:B------:R-:W-:-:S07]  /*309b0*/  IMAD.MOV.U32 R114, RZ, RZ, R14 ;  /* 0x000000ffff727224 */ /* 0x000fce00078e000e */
[----:B------:R-:W-:Y:S05]  /*309c0*/  WARPSYNC.COLLECTIVE R15, `(.L_x_1972) ;  /* 0x000000000f087348 */ /* 0x000fea0003c00000 */
[----:B------:R0:W1:Y:S02]  /*309d0*/  SHFL.IDX P6, R14, R13, R12, R11 ;  /* 0x0000000c0d0e7389 */ /* 0x00006400000c000b */
[----:B01----:R-:W-:Y:S01]  /*309e0*/  ENDCOLLECTIVE ;  /* 0x000000000000791b */ /* 0x003fe20003800000 */
.L_x_1972:
[----:B------:R-:W-:Y:S02]  /*309f0*/  IMAD.MOV.U32 R13, RZ, RZ, R115 ;  /* 0x000000ffff0d7224 */ /* 0x000fe400078e0073 */
[----:B------:R-:W-:-:S07]  /*30a00*/  IMAD.MOV.U32 R118, RZ, RZ, R14 ;  /* 0x000000ffff767224 */ /* 0x000fce00078e000e */
[----:B------:R-:W-:Y:S05]  /*30a10*/  WARPSYNC.COLLECTIVE R15, `(.L_x_1973) ;  /* 0x000000000f087348 */ /* 0x000fea0003c00000 */
[----:B------:R0:W1:Y:S02]  /*30a20*/  SHFL.IDX P6, R14, R13, R12, R11 ;  /* 0x0000000c0d0e7389 */ /* 0x00006400000c000b */
[----:B01----:R-:W-:Y:S01]  /*30a30*/  ENDCOLLECTIVE ;  /* 0x000000000000791b */ /* 0x003fe20003800000 */
.L_x_1973:
        /* <DEDUP_REMOVED lines=8> */
.L_x_1974:
[----:B------:R-:W-:Y:S02]  /*30ac0*/  SEL R63, R114, R111, P0 ;  /* 0x0000006f723f7207 */ /* 0x000fe40000000000 */
[----:B------:R-:W-:Y:S01]  /*30ad0*/  SEL R111, R111, R114, P0 ;  /* 0x000000726f6f7207 */ /* 0x000fe20000000000 */
[----:B------:R-:W-:Y:S02]  /*30ae0*/  IMAD.MOV.U32 R13, RZ, RZ, R119 ;  /* 0x000000ffff0d7224 */ /* 0x000fe400078e0077 */
[----:B------:R-:W-:-:S07]  /*30af0*/  IMAD.MOV.U32 R95, RZ, RZ, R14 ;  /* 0x000000ffff5f7224 */ /* 0x000fce00078e000e */
[----:B------:R-:W-:Y:S05]  /*30b00*/  WARPSYNC.COLLECTIVE R15, `(.L_x_1975) ;  /* 0x000000000f087348 */ /* 0x000fea0003c00000 */
[----:B------:R0:W1:Y:S02]  /*30b10*/  SHFL.IDX P6, R14, R13, R12, R11 ;  /* 0x0000000c0d0e7389 */ /* 0x00006400000c000b */
[----:B01----:R-:W-:Y:S01]  /*30b20*/  ENDCOLLECTIVE ;  /* 0x000000000000791b */ /* 0x003fe20003800000 */
.L_x_1975:
[----:B------:R-:W-:Y:S02]  /*30b30*/  IMAD.MOV.U32 R13, RZ, RZ, R126 ;  /* 0x000000ffff0d7224 */ /* 0x000fe400078e007e */
[----:B------:R-:W-:Y:S02]  /*30b40*/  IMAD.MOV.U32 R12, RZ, RZ, R2 ;  /* 0x000000ffff0c7224 */ /* 0x000fe400078e0002 */
[----:B------:R-:W-:-:S07]  /*30b50*/  IMAD.MOV.U32 R115, RZ, RZ, R14 ;  /* 0x000000ffff737224 */ /* 0x000fce00078e000e */
[----:B------:R-:W-:Y:S05]  /*30b60*/  WARPSYNC.COLLECTIVE R15, `(.L_x_1976) ;  /* 0x000000000f087348 */ /* 0x000fea0003c00000 */
[----:B------:R0:W1:Y:S02]  /*30b70*/  SHFL.IDX P6, R14, R13, R12, R11 ;  /* 0x0000000c0d0e7389 */ /* 0x00006400000c000b */
[----:B01----:R-:W-:Y:S01]  /*30b80*/  ENDCOLLECTIVE ;  /* 0x000000000000791b */ /* 0x003fe20003800000 */
.L_x_1976:
[----:B------:R-:W-:Y:S02]  /*30b90*/  IMAD.MOV.U32 R13, RZ, RZ, R122 ;  /* 0x000000ffff0d7224 */ /* 0x000fe400078e007a */
[----:B------:R-:W-:-:S07]  /*30ba0*/  IMAD.MOV.U32 R126, RZ, RZ, R14 ;  /* 0x000000ffff7e7224 */ /* 0x000fce00078e000e */
[----:B------:R-:W-:Y:S05]  /*30bb0*/  WARPSYNC.COLLECTIVE R15, `(.L_x_1977) ;  /* 0x000000000f087348 */ /* 0x000fea0003c00000 */
[----:B------:R0:W1:Y:S02]  /*30bc0*/  SHFL.IDX P6, R14, R13, R12, R11 ;  /* 0x0000000c0d0e7389 */ /* 0x00006400000c000b */
[----:B01----:R-:W-:Y:S01]  /*30bd0*/  ENDCOLLECTIVE ;  /* 0x000000000000791b */ /* 0x003fe20003800000 */
.L_x_1977:
        /* <DEDUP_REMOVED lines=8> */
.L_x_1978:
[----:B------:R-:W-:Y:S02]  /*30c60*/  SEL R68, R115, R119, P0 ;  /* 0x0000007773447207 */ /* 0x000fe40000000000 */
[----:B------:R-:W-:Y:S01]  /*30c70*/  SEL R115, R119, R115, P0 ;  /* 0x0000007377737207 */ /* 0x000fe20000000000 */
[----:B------:R-:W-:Y:S02]  /*30c80*/  IMAD.MOV.U32 R13, RZ, RZ, R123 ;  /* 0x000000ffff0d7224 */ /* 0x000fe400078e007b */
[----:B------:R-:W-:-:S07]  /*30c90*/  IMAD.MOV.U32 R99, RZ, RZ, R14 ;  /* 0x000000ffff637224 */ /* 0x000fce00078e000e */
[----:B------:R-:W-:Y:S05]  /*30ca0*/  WARPSYNC.COLLECTIVE R15, `(.L_x_1979) ;  /* 0x000000000f087348 */ /* 0x000fea0003c00000 */
[----:B------:R0:W1:Y:S02]  /*30cb0*/  SHFL.IDX P6, R14, R13, R12, R11 ;  /* 0x0000000c0d0e7389 */ /* 0x00006400000c000b */
[----:B01----:R-:W-:Y:S01]  /*30cc0*/  ENDCOLLECTIVE ;  /* 0x000000000000791b */ /* 0x003fe20003800000 */
.L_x_1979:
[----:B------:R-:W-:Y:S02]  /*30cd0*/  IMAD.MOV.U32 R13, RZ, RZ, R134 ;  /* 0x000000ffff0d7224 */ /* 0x000fe400078e0086 */
[----:B------:R-:W-:Y:S02]  /*30ce0*/  IMAD.MOV.U32 R12, RZ, RZ, R2 ;  /* 0x000000ffff0c7224 */ /* 0x000fe400078e0002 */
[----:B------:R-:W-:-:S07]  /*30cf0*/  IMAD.MOV.U32 R123, RZ, RZ, R14 ;  /* 0x000000ffff7b7224 */ /* 0x000fce00078e000e */
[----:B------:R-:W-:Y:S05]  /*30d00*/  WARPSYNC.COLLECTIVE R15, `(.L_x_1980) ;  /* 0x000000000f087348 */ /* 0x000fea0003c00000 */
[----:B------:R0:W1:Y:S02]  /*30d10*/  SHFL.IDX P6, R14, R13, R12, R11 ;  /* 0x0000000c0d0e7389 */ /* 0x00006400000c000b */
[----:B01----:R-:W-:Y:S01]  /*30d20*/  ENDCOLLECTIVE ;  /* 0x000000000000791b */ /* 0x003fe20003800000 */
.L_x_1980:
[----:B------:R-:W-:Y:S02]  /*30d30*/  IMAD.MOV.U32 R13, RZ, RZ, R130 ;  /* 0x000000ffff0d7224 */ /* 0x000fe400078e0082 */
[----:B------:R-:W-:-:S07]  /*30d40*/  IMAD.MOV.U32 R134, RZ, RZ, R14 ;  /* 0x000000ffff867224 */ /* 0x000fce00078e000e */
[----:B------:R-:W-:Y:S05]  /*30d50*/  WARPSYNC.COLLECTIVE R15, `(.L_x_1981) ;  /* 0x000000000f087348 */ /* 0x000fea0003c00000 */
[----:B------:R0:W1:Y:S02]  /*30d60*/  SHFL.IDX P6, R14, R13, R12, R11 ;  /* 0x0000000c0d0e7389 */ /* 0x00006400000c000b */
[----:B01----:R-:W-:Y:S01]  /*30d70*/  ENDCOLLECTIVE ;  /* 0x000000000000791b */ /* 0x003fe20003800000 */
.L_x_1981:
[----:B------:R-:W-:Y:S02]  /*30d80*/  IMAD.MOV.U32 R13, RZ, RZ, R101 ;  /* 0x000000ffff0d7224 */ /* 0x000fe400078e0065 */
[----:B------:R-:W-:Y:S01]  /*30d90*/  IMAD.MOV.U32 R12, RZ, RZ, R0 ;  /* 0x000000ffff0c7224 */ /* 0x000fe200078e0000 */
[----:B------:R-:W-:-:S07]  /*30da0*/  MOV R122, R14 ;  /* 0x0000000e007a7202 */ /* 0x000fce0000000f00 */
[----:B------:R-:W-:Y:S05]  /*30db0*/  WARPSYNC.COLLECTIVE R15, `(.L_x_1982) ;  /* 0x000000000f087348 */ /* 0x000fea0003c00000 */
[----:B------:R0:W1:Y:S02]  /*30dc0*/  SHFL.IDX P6, R14, R13, R12, R11 ;  /* 0x0000000c0d0e7389 */ /* 0x00006400000c000b */
[----:B01----:R-:W-:Y:S01]  /*30dd0*/  ENDCOLLECTIVE ;  /* 0x000000000000791b */ /* 0x003fe20003800000 */
.L_x_1982:
[----:B------:R-:W-:Y:S02]  /*30de0*/  SEL R76, R123, R122, P0 ;  /* 0x0000007a7b4c7207 */ /* 0x000fe40000000000 */
[----:B------:R-:W-:Y:S01]  /*30df0*/  SEL R122, R122, R123, P0 ;  /* 0x0000007b7a7a7207 */ /* 0x000fe20000000000 */
[----:B------:R-:W-:Y:S02]  /*30e00*/  IMAD.MOV.U32 R13, RZ, RZ, R127 ;  /* 0x000000ffff0d7224 */ /* 0x000fe400078e007f */
[----:B------:R-:W-:-:S07]  /*30e10*/  IMAD.MOV.U32 R101, RZ, RZ, R14 ;  /* 0x000000ffff657224 */ /* 0x000fce00078e000e */
[----:B------:R-:W-:Y:S05]  /*30e20*/  WARPSYNC.COLLECTIVE R15, `(.L_x_1983) ;  /* 0x000000000f087348 */ /* 0x000fea0003c00000 */
[----:B------:R0:W1:Y:S02]  /*30e30*/  SHFL.IDX P6, R14, R13, R12, R11 ;  /* 0x0000000c0d0e7389 */ /* 0x00006400000c000b */
[----:B01----:R-:W-:Y:S01]  /*30e40*/  ENDCOLLECTIVE ;  /* 0x000000000000791b */ /* 0x003fe20003800000 */
.L_x_1983:
[----:B------:R-:W-:Y:S02]  /*30e50*/  IMAD.MOV.U32 R13, RZ, RZ, R142 ;  /* 0x000000ffff0d7224 */ /* 0x000fe400078e008e */
[----:B------:R-:W-:Y:S02]  /*30e60*/  IMAD.MOV.U32 R12, RZ, RZ, R2 ;  /* 0x000000ffff0c7224 */ /* 0x000fe400078e0002 */
[----:B------:R-:W-:-:S07]  /*30e70*/  IMAD.MOV.U32 R127, RZ, RZ, R14 ;  /* 0x000000ffff7f7224 */ /* 0x000fce00078e000e */
[----:B------:R-:W-:Y:S05]  /*30e80*/  WARPSYNC.COLLECTIVE R15, `(.L_x_1984) ;  /* 0x000000000f087348 */ /* 0x000fea0003c00000 */
[----:B------:R0:W1:Y:S02]  /*30e90*/  SHFL.IDX P6, R14, R13, R12, R11 ;  /* 0x0000000c0d0e7389 */ /* 0x00006400000c000b */
[----:B01----:R-:W-:Y:S01]  /*30ea0*/  ENDCOLLECTIVE ;  /* 0x000000000000791b */ /* 0x003fe20003800000 */
.L_x_1984:
[----:B------:R-:W-:Y:S02]  /*30eb0*/  IMAD.MOV.U32 R13, RZ, RZ, R138 ;  /* 0x000000ffff0d7224 */ /* 0x000fe400078e008a */
[----:B------:R-:W-:-:S07]  /*30ec0*/  IMAD.MOV.U32 R142, RZ, RZ, R14 ;  /* 0x000000ffff8e7224 */ /* 0x000fce00078e000e */
[----:B------:R-:W-:Y:S05]  /*30ed0*/  WARPSYNC.COLLECTIVE R15, `(.L_x_1985) ;  /* 0x000000000f087348 */ /* 0x000fea0003c00000 */
[----:B------:R0:W1:Y:S02]  /*30ee0*/  SHFL.IDX P6, R14, R13, R12, R11 ;  /* 0x0000000c0d0e7389 */ /* 0x00006400000c000b */
[----:B01----:R-:W-:Y:S01]  /*30ef0*/  ENDCOLLECTIVE ;  /* 0x000000000000791b */ /* 0x003fe20003800000 */
.L_x_1985:
        /* <DEDUP_REMOVED lines=8> */
.L_x_1986:
[----:B------:R-:W-:Y:S02]  /*30f80*/  SEL R80, R127, R129, P0 ;  /* 0x000000817f507207 */ /* 0x000fe40000000000 */
[----:B------:R-:W-:Y:S01]  /*30f90*/  SEL R127, R129, R127, P0 ;  /* 0x0000007f817f7207 */ /* 0x000fe20000000000 */
[----:B------:R-:W-:Y:S01]  /*30fa0*/  IMAD.MOV.U32 R13, RZ, RZ, R165 ;  /* 0x000000ffff0d7224 */ /* 0x000fe200078e00a5 */
[----:B------:R-:W-:Y:S02]  /*30fb0*/  SEL R165, R96, R45, P0 ;  /* 0x0000002d60a57207 */ /* 0x000fe40000000000 */
[----:B------:R-:W-:Y:S02]  /*30fc0*/  SEL R96, R48, R108, P0 ;  /* 0x0000006c30607207 */ /* 0x000fe40000000000 */
[----:B------:R-:W-:Y:S02]  /*30fd0*/  SEL R108, R108, R48, P0 ;  /* 0x000000306c6c7207 */ /* 0x000fe40000000000 */
[----:B------:R-:W-:-:S02]  /*30fe0*/  SEL R45, R109, R75, P0 ;  /* 0x0000004b6d2d7207 */ /* 0x000fc40000000000 */
[----:B------:R-:W-:Y:S01]  /*30ff0*/  SEL R48, R79, R86, P0 ;  /* 0x000000564f307207 */ /* 0x000fe20000000000 */
[----:B------:R-:W-:Y:S01]  /*31000*/  IMAD.MOV.U32 R103, RZ, RZ, R14 ;  /* 0x000000ffff677224 */ /* 0x000fe200078e000e */
[----:B------:R-:W-:-:S07]  /*31010*/  SEL R75, R75, R109, P0 ;  /* 0x0000006d4b4b7207 */ /* 0x000fce0000000000 */
[----:B------:R-:W-:Y:S05]  /*31020*/  WARPSYNC.COLLECTIVE R15, `(.L_x_1987) ;  /* 0x000000000f087348 */ /* 0x000fea0003c00000 */
[----:B------:R0:W1:Y:S02]  /*31030*/  SHFL.IDX P6, R14, R13, R12, R11 ;  /* 0x0000000c0d0e7389 */ /* 0x00006400000c000b */
[----:B01----:R-:W-:Y:S01]  /*31040*/  ENDCOLLECTIVE ;  /* 0x000000000000791b */ /* 0x003fe20003800000 */
.L_x_1987:
[----:B------:R-:W-:Y:S01]  /*31050*/  SEL R79, R86, R79, P0 ;  /* 0x0000004f564f7207 */ /* 0x000fe20000000000 */
[----:B------:R-:W-:Y:S02]  /*31060*/  IMAD.MOV.U32 R13, RZ, RZ, R150 ;  /* 0x000000ffff0d7224 */ /* 0x000fe400078e0096 */
[----:B------:R-:W-:Y:S01]  /*31070*/  IMAD.MOV.U32 R12, RZ, RZ, R2 ;  /* 0x000000ffff0c7224 */ /* 0x000fe200078e0002 */
[----:B------:R-:W-:Y:S01]  /*31080*/  SEL R2, R5, R4, P0 ;  /* 0x0000000405027207 */ /* 0x000fe20000000000 */
[----:B------:R-:W-:-:S07]  /*31090*/  IMAD.MOV.U32 R70, RZ, RZ, R14 ;  /* 0x000000ffff467224 */ /* 0x000fce00078e000e */
[----:B------:R-:W-:Y:S05]  /*310a0*/  WARPSYNC.COLLECTIVE R15, `(.L_x_1988) ;  /* 0x000000000f087348 */ /* 0x000fea0003c00000 */
[----:B------:R0:W1:Y:S02]  /*310b0*/  SHFL.IDX P6, R14, R13, R12, R11 ;  /* 0x0000000c0d0e7389 */ /* 0x00006400000c000b */
[----:B01----:R-:W-:Y:S01]  /*310c0*/  ENDCOLLECTIVE ;  /* 0x000000000000791b */ /* 0x003fe20003800000 */
.L_x_1988:
        /* <DEDUP_REMOVED lines=11> */
.L_x_1989:
[----:B------:R-:W-:Y:S02]  /*31180*/  SEL R78, R99, R134, P0 ;  /* 0x00000086634e7207 */ /* 0x000fe40000000000 */
[----:B------:R-:W-:Y:S02]  /*31190*/  SEL R113, R117, R113, P0 ;  /* 0x0000007175717207 */ /* 0x000fe40000000000 */
[----:B------:R-:W-:Y:S02]  /*311a0*/  SEL R99, R134, R99, P0 ;  /* 0x0000006386637207 */ /* 0x000fe40000000000 */
[----:B------:R-:W-:Y:S02]  /*311b0*/  SEL R11, R4, R5, P0 ;  /* 0x00000005040b7207 */ /* 0x000fe40000000000 */
[----:B------:R-:W-:Y:S02]  /*311c0*/  SEL R5, R3, R6, P0 ;  /* 0x0000000603057207 */ /* 0x000fe40000000000 */
[----:B------:R-:W-:Y:S01]  /*311d0*/  SEL R4, R6, R3, P0 ;  /* 0x0000000306047207 */ /* 0x000fe20000000000 */
[----:B------:R0:W-:Y:S01]  /*311e0*/  STL [R1+0x24], R11 ;  /* 0x0000240b01007387 */ /* 0x0001e20000100800 */
[----:B------:R-:W-:-:S02]  /*311f0*/  SEL R3, R9, R8, P0 ;  /* 0x0000000809037207 */ /* 0x000fc40000000000 */
[----:B------:R-:W-:Y:S01]  /*31200*/  SEL R6, R65, R132, P0 ;  /* 0x0000008441067207 */ /* 0x000fe20000000000 */
[----:B------:R1:W-:Y:S01]  /*31210*/  STL [R1+0x28], R2 ;  /* 0x0000280201007387 */ /* 0x0003e20000100800 */
[----:B------:R-:W-:Y:S01]  /*31220*/  IMAD.MOV.U32 R0, RZ, RZ, R14 ;  /* 0x000000ffff007224 */ /* 0x000fe200078e000e */
[----:B------:R-:W-:Y:S02]  /*31230*/  SEL R65, R132, R65, P0 ;  /* 0x0000004184417207 */ /* 0x000fe40000000000 */
[----:B------:R2:W-:Y:S01]  /*31240*/  STL [R1+0x18], R5 ;  /* 0x0000180501007387 */ /* 0x0005e20000100800 */
[----:B0-----:R-:W-:-:S03]  /*31250*/  IMAD.MOV.U32 R11, RZ, RZ, RZ ;  /* 0x000000ffff0b7224 */ /* 0x001fc600078e00ff */
[----:B------:R0:W-:Y:S01]  /*31260*/  STL [R1+0x20], R4 ;  /* 0x0000200401007387 */ /* 0x0001e20000100800 */
[----:B-1----:R-:W-:Y:S02]  /*31270*/  SEL R2, R8, R9, P0 ;  /* 0x0000000908027207 */ /* 0x002fe40000000000 */
[----:B------:R-:W-:Y:S02]  /*31280*/  SEL R8, R73, R140, P0 ;  /* 0x0000008c49087207 */ /* 0x000fe40000000000 */
[----:B--2---:R-:W-:Y:S01]  /*31290*/  SEL R5, R64, R128, P0 ;  /* 0x0000008040057207 */ /* 0x004fe20000000000 */
[----:B------:R1:W-:Y:S01]  /*312a0*/  STL [R1+0x10], R2 ;  /* 0x0000100201007387 */ /* 0x0003e20000100800 */
[----:B------:R-:W-:Y:S02]  /*312b0*/  SEL R9, R77, R144, P0 ;  /* 0x000000904d097207 */ /* 0x000fe40000000000 */
[----:B0-----:R-:W-:Y:S01]  /*312c0*/  SEL R4, R61, R124, P0 ;  /* 0x0000007c3d047207 */ /* 0x001fe20000000000 */
[----:B------:R0:W-:Y:S01]  /*312d0*/  STL [R1+0x14], R3 ;  /* 0x0000140301007387 */ /* 0x0001e20000100800 */
[----:B------:R-:W-:-:S02]  /*312e0*/  SEL R61, R124, R61, P0 ;  /* 0x0000003d7c3d7207 */ /* 0x000fc40000000000 */
[----:B------:R-:W-:Y:S02]  /*312f0*/  SEL R64, R128, R64, P0 ;  /* 0x0000004080407207 */ /* 0x000fe40000000000 */
[----:B------:R-:W-:Y:S02]  /*31300*/  SEL R73, R140, R73, P0 ;  /* 0x000000498c497207 */ /* 0x000fe40000000000 */
[----:B-1----:R-:W-:Y:S02]  /*31310*/  SEL R2, R10, R7, P0 ;  /* 0x000000070a027207 */ /* 0x002fe40000000000 */
[----:B------:R-:W-:Y:S02]  /*31320*/  SEL R7, R69, R136, P0 ;  /* 0x0000008845077207 */ /* 0x000fe40000000000 */
[----:B0-----:R-:W-:Y:S01]  /*31330*/  SEL R3, R57, R120, P0 ;  /* 0x0000007839037207 */ /* 0x001fe20000000000 */
[----:B------:R0:W-:Y:S01]  /*31340*/  STL [R1+0xc], R2 ;  /* 0x00000c0201007387 */ /* 0x0001e20000100800 */
[----:B------:R-:W-:-:S02]  /*31350*/  SEL R10, R81, R148, P0 ;  /* 0x00000094510a7207 */ /* 0x000fc40000000000 */
[----:B------:R-:W-:Y:S02]  /*31360*/  SEL R57, R120, R57, P0 ;  /* 0x0000003978397207 */ /* 0x000fe40000000000 */
[----:B------:R-:W-:Y:S02]  /*31370*/  SEL R69, R136, R69, P0 ;  /* 0x0000004588457207 */ /* 0x000fe40000000000 */
[----:B------:R-:W-:Y:S02]  /*31380*/  SEL R77, R144, R77, P0 ;  /* 0x0000004d904d7207 */ /* 0x000fe40000000000 */
[----:B------:R-:W-:Y:S01]  /*31390*/  SEL R81, R148, R81, P0 ;  /* 0x0000005194517207 */ /* 0x000fe20000000000 */
[----:B0-----:R-:W-:Y:S06]  /*313a0*/  BRA `(.L_x_1990) ;  /* 0xfffffed800fc7947 */ /* 0x001fec000383ffff */
.L_x_1626:
[----:B------:R-:W-:Y:S02]  /*313b0*/  IMAD.MOV.U32 R13, RZ, RZ, R84 ;  /* 0x000000ffff0d7224 */ /* 0x000fe400078e0054 */
[----:B------:R-:W-:Y:S02]  /*313c0*/  IMAD.MOV.U32 R12, RZ, RZ, RZ ;  /* 0x000000ffff0c7224 */ /* 0x000fe400078e00ff */
[----:B------:R-:W-:Y:S02]  /*313d0*/  IMAD.MOV.U32 R11, RZ, RZ, 0x181f ;  /* 0x0000181fff0b7424 */ /* 0x000fe400078e00ff */
[----:B------:R-:W-:-:S07]  /*313e0*/  IMAD.MOV.U32 R15, RZ, RZ, -0x1 ;  /* 0xffffffffff0f7424 */ /* 0x000fce00078e00ff */
[----:B-----5:R-:W-:Y:S05]  /*313f0*/  WARPSYNC.COLLECTIVE R15, `(.L_x_1991) ;  /* 0x000000000f087348 */ /* 0x020fea0003c00000 */
[----:B------:R0:W1:Y:S02]  /*31400*/  SHFL.IDX P6, R14, R13, R12, R11 ;  /* 0x0000000c0d0e7389 */ /* 0x00006400000c000b */
[----:B01---5:R-:W-:Y:S01]  /*31410*/  ENDCOLLECTIVE ;  /* 0x000000000000791b */ /* 0x023fe20003800000 */
.L_x_1991:
[----:B------:R-:W-:Y:S02]  /*31420*/  IMAD.MOV.U32 R13, RZ, RZ, R20 ;  /* 0x000000ffff0d7224 */ /* 0x000fe400078e0014 */
[----:B------:R-:W-:-:S07]  /*31430*/  IMAD.MOV.U32 R21, RZ, RZ, R14 ;  /* 0x000000ffff157224 */ /* 0x000fce00078e000e */
[----:B------:R-:W-:Y:S05]  /*31440*/  WARPSYNC.COLLECTIVE R15, `(.L_x_1992) ;  /* 0x000000000f087348 */ /* 0x000fea0003c00000 */
[----:B------:R0:W1:Y:S02]  /*31450*/  SHFL.IDX P6, R14, R13, R12, R11 ;  /* 0x0000000c0d0e7389 */ /* 0x00006400000c000b */
[----:B01----:R-:W-:Y:S01]  /*31460*/  ENDCOLLECTIVE ;  /* 0x000000000000791b */ /* 0x003fe20003800000 */
.L_x_1992:
[----:B------:R-:W-:Y:S05]  /*31470*/  BRA `(.L_x_1993) ;  /* 0xfffffef0003c7947 */ /* 0x000fea000383ffff */
.L_x_1629:
[----:B------:R-:W-:Y:S01]  /*31480*/  BSSY B1, `(.L_x_1994) ;  /* 0x0000008000017945 */ /* 0x000fe20003800000 */
[----:B---3--:R-:W-:Y:S01]  /*31490*/  IMAD.MOV.U32 R13, RZ, RZ, R84 ;  /* 0x000000ffff0d7224 */ /* 0x008fe200078e0054 */
[----:B------:R-:W-:Y:S01]  /*314a0*/  MOV R11, 0x181f ;  /* 0x0000181f000b7802 */ /* 0x000fe20000000f00 */
[----:B------:R-:W-:Y:S02]  /*314b0*/  IMAD.MOV.U32 R12, RZ, RZ, 0x1 ;  /* 0x00000001ff0c7424 */ /* 0x000fe400078e00ff */
[----:B------:R-:W-:-:S07]  /*314c0*/  IMAD.MOV.U32 R15, RZ, RZ, -0x1 ;  /* 0xffffffffff0f7424 */ /* 0x000fce00078e00ff */
[----:B012--5:R-:W-:Y:S05]  /*314d0*/  WARPSYNC.COLLECTIVE R15, `(.L_x_1995) ;  /* 0x000000000f087348 */ /* 0x027fea0003c00000 */
[----:B--2---:R2:W3:Y:S02]  /*314e0*/  SHFL.IDX P6, R14, R13, R12, R11 ;  /* 0x0000000c0d0e7389 */ /* 0x0044e400000c000b */
[----:B0123-5:R-:W-:Y:S01]  /*314f0*/  ENDCOLLECTIVE ;  /* 0x000000000000791b */ /* 0x02ffe20003800000 */
.L_x_1995:
[----:B------:R-:W-:Y:S05]  /*31500*/  BSYNC B1 ;  /* 0x0000000000017941 */ /* 0x000fea0003800000 */
.L_x_1994:
        /* <DEDUP_REMOVED lines=8> */
.L_x_1996:
[----:B------:R-:W-:Y:S05]  /*31590*/  BRA `(.L_x_1997) ;  /* 0xfffffef000587947 */ /* 0x000fea000383ffff */
.L_x_1632:
[----:B------:R-:W-:Y:S01]  /*315a0*/  BSSY B1, `(.L_x_1998) ;  /* 0x0000008000017945 */ /* 0x000fe20003800000 */
[----:B------:R-:W-:Y:S02]  /*315b0*/  IMAD.MOV.U32 R13, RZ, RZ, R84 ;  /* 0x000000ffff0d7224 */ /* 0x000fe400078e0054 */
[----:B------:R-:W-:Y:S02]  /*315c0*/  IMAD.MOV.U32 R12, RZ, RZ, 0x2 ;  /* 0x00000002ff0c7424 */ /* 0x000fe400078e00ff */
[----:B------:R-:W-:Y:S02]  /*315d0*/  IMAD.MOV.U32 R11, RZ, RZ, 0x181f ;  /* 0x0000181fff0b7424 */ /* 0x000fe400078e00ff */
[----:B------:R-:W-:-:S07]  /*315e0*/  IMAD.MOV.U32 R15, RZ, RZ, -0x1 ;  /* 0xffffffffff0f7424 */ /* 0x000fce00078e00ff */
[----:B012345:R-:W-:Y:S05]  /*315f0*/  WARPSYNC.COLLECTIVE R15, `(.L_x_1999) ;  /* 0x000000000f087348 */ /* 0x03ffea0003c00000 */
[----:B--2---:R2:W0:Y:S02]  /*31600*/  SHFL.IDX P6, R14, R13, R12, R11 ;  /* 0x0000000c0d0e7389 */ /* 0x00442400000c000b */
[----:B012345:R-:W-:Y:S01]  /*31610*/  ENDCOLLECTIVE ;  /* 0x000000000000791b */ /* 0x03ffe20003800000 */
.L_x_1999:
[----:B------:R-:W-:Y:S05]  /*31620*/  BSYNC B1 ;  /* 0x0000000000017941 */ /* 0x000fea0003800000 */
.L_x_1998:
        /* <DEDUP_REMOVED lines=8> */
.L_x_2000:
[----:B------:R-:W-:Y:S05]  /*316b0*/  BRA `(.L_x_2001) ;  /* 0xfffffef000787947 */ /* 0x000fea000383ffff */
.L_x_1635:
[----:B------:R-:W-:Y:S01]  /*316c0*/  BSSY B1, `(.L_x_2002) ;  /* 0x0000008000017945 */ /* 0x000fe20003800000 */
[----:B------:R-:W-:Y:S02]  /*316d0*/  IMAD.MOV.U32 R13, RZ, RZ, R84 ;  /* 0x000000ffff0d7224 */ /* 0x000fe400078e0054 */
[----:B------:R-:W-:Y:S02]  /*316e0*/  IMAD.MOV.U32 R12, RZ, RZ, 0x3 ;  /* 0x00000003ff0c7424 */ /* 0x000fe400078e00ff */
[----:B------:R-:W-:Y:S02]  /*316f0*/  IMAD.MOV.U32 R11, RZ, RZ, 0x181f ;  /* 0x0000181fff0b7424 */ /* 0x000fe400078e00ff */
[----:B------:R-:W-:-:S07]  /*31700*/  IMAD.MOV.U32 R15, RZ, RZ, -0x1 ;  /* 0xffffffffff0f7424 */ /* 0x000fce00078e00ff */
[----:B012345:R-:W-:Y:S05]  /*31710*/  WARPSYNC.COLLECTIVE R15, `(.L_x_2003) ;  /* 0x000000000f087348 */ /* 0x03ffea0003c00000 */
[----:B0-----:R0:W0:Y:S02]  /*31720*/  SHFL.IDX P6, R14, R13, R12, R11 ;  /* 0x0000000c0d0e7389 */ /* 0x00102400000c000b */
[----:B012345:R-:W-:Y:S01]  /*31730*/  ENDCOLLECTIVE ;  /* 0x000000000000791b */ /* 0x03ffe20003800000 */
.L_x_2003:
[----:B------:R-:W-:Y:S05]  /*31740*/  BSYNC B1 ;  /* 0x0000000000017941 */ /* 0x000fea0003800000 */
.L_x_2002:
        /* <DEDUP_REMOVED lines=8> */
.L_x_2004:
[----:B------:R-:W-:Y:S05]  /*317d0*/  BRA `(.L_x_2005) ;  /* 0xfffffef000987947 */ /* 0x000fea000383ffff */
.L_x_1637:
[----:B------:R-:W-:Y:S02]  /*317e0*/  IMAD.MOV.U32 R13, RZ, RZ, R31 ;  /* 0x000000ffff0d7224 */ /* 0x000fe400078e001f */
[----:B------:R-:W-:Y:S02]  /*317f0*/  IMAD.MOV.U32 R12, RZ, RZ, RZ ;  /* 0x000000ffff0c7224 */ /* 0x000fe400078e00ff */
[----:B------:R-:W-:Y:S02]  /*31800*/  IMAD.MOV.U32 R11, RZ, RZ, 0x1c1f ;  /* 0x00001c1fff0b7424 */ /* 0x000fe400078e00ff */
[----:B------:R-:W-:-:S07]  /*31810*/  IMAD.MOV.U32 R15, RZ, RZ, -0x1 ;  /* 0xffffffffff0f7424 */ /* 0x000fce00078e00ff */
[----:B------:R-:W-:Y:S05]  /*31820*/  WARPSYNC.COLLECTIVE R15, `(.L_x_2006) ;  /* 0x000000000f087348 */ /* 0x000fea0003c00000 */
[----:B------:R0:W1:Y:S02]  /*31830*/  SHFL.IDX P6, R14, R13, R12, R11 ;  /* 0x0000000c0d0e7389 */ /* 0x00006400000c000b */
[----:B01----:R-:W-:Y:S01]  /*31840*/  ENDCOLLECTIVE ;  /* 0x000000000000791b */ /* 0x003fe20003800000 */
.L_x_2006:
[----:B------:R-:W-:Y:S01]  /*31850*/  MOV R13, R30 ;  /* 0x0000001e000d7202 */ /* 0x000fe20000000f00 */
[----:B------:R-:W-:-:S07]  /*31860*/  IMAD.MOV.U32 R32, RZ, RZ, R14 ;  /* 0x000000ffff207224 */ /* 0x000fce00078e000e */
[----:B------:R-:W-:Y:S05]  /*31870*/  WARPSYNC.COLLECTIVE R15, `(.L_x_2007) ;  /* 0x000000000f087348 */ /* 0x000fea0003c00000 */
[----:B------:R0:W1:Y:S02]  /*31880*/  SHFL.IDX P6, R14, R13, R12, R11 ;  /* 0x0000000c0d0e7389 */ /* 0x00006400000c000b */
[----:B01----:R-:W-:Y:S01]  /*31890*/  ENDCOLLECTIVE ;  /* 0x000000000000791b */ /* 0x003fe20003800000 */
.L_x_2007:
[----:B------:R-:W-:Y:S01]  /*318a0*/  IMAD.MOV.U32 R11, RZ, RZ, R14 ;  /* 0x000000ffff0b7224 */ /* 0x000fe200078e000e */
[----:B------:R-:W-:Y:S06]  /*318b0*/  BRA `(.L_x_2008) ;  /* 0xfffffef400707947 */ /* 0x000fec000383ffff */
.L_x_1640:
[----:B------:R-:W-:Y:S01]  /*318c0*/  BSSY B1, `(.L_x_2009) ;  /* 0x0000008000017945 */ /* 0x000fe20003800000 */
[----:B---3--:R-:W-:Y:S02]  /*318d0*/  IMAD.MOV.U32 R13, RZ, RZ, R31 ;  /* 0x000000ffff0d7224 */ /* 0x008fe400078e001f */
[----:B------:R-:W-:Y:S02]  /*318e0*/  IMAD.MOV.U32 R12, RZ, RZ, 0x1 ;  /* 0x00000001ff0c7424 */ /* 0x000fe400078e00ff */
[----:B--2---:R-:W-:Y:S02]  /*318f0*/  IMAD.MOV.U32 R11, RZ, RZ, 0x1c1f ;  /* 0x00001c1fff0b7424 */ /* 0x004fe400078e00ff */
[----:B------:R-:W-:-:S07]  /*31900*/  IMAD.MOV.U32 R15, RZ, RZ, -0x1 ;  /* 0xffffffffff0f7424 */ /* 0x000fce00078e00ff */
[----:B01----:R-:W-:Y:S05]  /*31910*/  WARPSYNC.COLLECTIVE R15, `(.L_x_2010) ;  /* 0x000000000f087348 */ /* 0x003fea0003c00000 */
[----:B------:R2:W3:Y:S02]  /*31920*/  SHFL.IDX P6, R14, R13, R12, R11 ;  /* 0x0000000c0d0e7389 */ /* 0x0004e400000c000b */
[----:B0123--:R-:W-:Y:S01]  /*31930*/  ENDCOLLECTIVE ;  /* 0x000000000000791b */ /* 0x00ffe20003800000 */
.L_x_2010:
[----:B------:R-:W-:Y:S05]  /*31940*/  BSYNC B1 ;  /* 0x0000000000017941 */ /* 0x000fea0003800000 */
.L_x_2009:
        /* <DEDUP_REMOVED lines=8> */
.L_x_2011:
[----:B------:R-:W-:Y:S01]  /*319d0*/  IMAD.MOV.U32 R30, RZ, RZ, R14 ;  /* 0x000000ffff1e7224 */ /* 0x000fe200078e000e */
[----:B------:R-:W-:Y:S06]  /*319e0*/  BRA `(.L_x_2012) ;  /* 0xffffff0400487947 */ /* 0x000fec000383ffff */
.L_x_1644:
[----:B------:R-:W-:Y:S02]  /*319f0*/  IMAD.MOV.U32 R13, RZ, RZ, R2 ;  /* 0x000000ffff0d7224 */ /* 0x000fe400078e0002 */
[----:B------:R-:W-:Y:S02]  /*31a00*/  IMAD.MOV.U32 R12, RZ, RZ, RZ ;  /* 0x000000ffff0c7224 */ /* 0x000fe400078e00ff */
[----:B------:R-:W-:Y:S02]  /*31a10*/  IMAD.MOV.U32 R11, RZ, RZ, 0x181f ;  /* 0x0000181fff0b7424 */ /* 0x000fe400078e00ff */
[----:B------:R-:W-:-:S07]  /*31a20*/  IMAD.MOV.U32 R15, RZ, RZ, -0x1 ;  /* 0xffffffffff0f7424 */ /* 0x000fce00078e00ff */
[----:B--2---:R-:W-:Y:S05]  /*31a30*/  WARPSYNC.COLLECTIVE R15, `(.L_x_2013) ;  /* 0x000000000f087348 */ /* 0x004fea0003c00000 */
[----:B------:R0:W1:Y:S02]  /*31a40*/  SHFL.IDX P6, R14, R13, R12, R11 ;  /* 0x0000000c0d0e7389 */ /* 0x00006400000c000b */
[----:B012---:R-:W-:Y:S01]  /*31a50*/  ENDCOLLECTIVE ;  /* 0x000000000000791b */ /* 0x007fe20003800000 */
.L_x_2013:
[----:B------:R-:W-:Y:S02]  /*31a60*/  IMAD.MOV.U32 R13, RZ, RZ, R0 ;  /* 0x000000ffff0d7224 */ /* 0x000fe400078e0000 */
[----:B------:R-:W-:-:S07]  /*31a70*/  IMAD.MOV.U32 R3, RZ, RZ, R14 ;  /* 0x000000ffff037224 */ /* 0x000fce00078e000e */
[----:B------:R-:W-:Y:S05]  /*31a80*/  WARPSYNC.COLLECTIVE R15, `(.L_x_2014) ;  /* 0x000000000f087348 */ /* 0x000fea0003c00000 */
[----:B------:R0:W1:Y:S02]  /*31a90*/  SHFL.IDX P6, R14, R13, R12, R11 ;  /* 0x0000000c0d0e7389 */ /* 0x00006400000c000b */
[----:B01----:R-:W-:Y:S01]  /*31aa0*/  ENDCOLLECTIVE ;  /* 0x000000000000791b */ /* 0x003fe20003800000 */
.L_x_2014:
[----:B------:R-:W-:Y:S05]  /*31ab0*/  BRA `(.L_x_2015) ;  /* 0xffffff1800f07947 */ /* 0x000fea000383ffff */
.L_x_1647:
[----:B------:R-:W-:Y:S01]  /*31ac0*/  BSSY B1, `(.L_x_2016) ;  /* 0x0000008000017945 */ /* 0x000fe20003800000 */
[----:B------:R-:W-:Y:S02]  /*31ad0*/  IMAD.MOV.U32 R13, RZ, RZ, R2 ;  /* 0x000000ffff0d7224 */ /* 0x000fe400078e0002 */
[----:B------:R-:W-:Y:S02]  /*31ae0*/  IMAD.MOV.U32 R12, RZ, RZ, 0x1 ;  /* 0x00000001ff0c7424 */ /* 0x000fe400078e00ff */
[----:B----4-:R-:W-:Y:S02]  /*31af0*/  IMAD.MOV.U32 R11, RZ, RZ, 0x181f ;  /* 0x0000181fff0b7424 */ /* 0x010fe400078e00ff */
[----:B------:R-:W-:-:S07]  /*31b00*/  IMAD.MOV.U32 R15, RZ, RZ, -0x1 ;  /* 0xffffffffff0f7424 */ /* 0x000fce00078e00ff */
[----:B0123--:R-:W-:Y:S05]  /*31b10*/  WARPSYNC.COLLECTIVE R15, `(.L_x_2017) ;  /* 0x000000000f087348 */ /* 0x00ffea0003c00000 */
[----:B---3--:R3:W4:Y:S02]  /*31b20*/  SHFL.IDX P6, R14, R13, R12, R11 ;  /* 0x0000000c0d0e7389 */ /* 0x00872400000c000b */
[----:B01234-:R-:W-:Y:S01]  /*31b30*/  ENDCOLLECTIVE ;  /* 0x000000000000791b */ /* 0x01ffe20003800000 */
.L_x_2017:
[----:B------:R-:W-:Y:S05]  /*31b40*/  BSYNC B1 ;  /* 0x0000000000017941 */ /* 0x000fea0003800000 */
.L_x_2016:
        /* <DEDUP_REMOVED lines=8> */
.L_x_2018:
[----:B------:R-:W-:Y:S05]  /*31bd0*/  BRA `(.L_x_2019) ;  /* 0xffffff1c00107947 */ /* 0x000fea000383ffff */
.L_x_1650:
[----:B------:R-:W-:Y:S01]  /*31be0*/  BSSY B1, `(.L_x_2020) ;  /* 0x0000008000017945 */ /* 0x000fe20003800000 */
[----:B------:R-:W-:Y:S01]  /*31bf0*/  IMAD.MOV.U32 R13, RZ, RZ, R2 ;  /* 0x000000ffff0d7224 */ /* 0x000fe200078e0002 */
[----:B----4-:R-:W-:Y:S01]  /*31c00*/  MOV R15, 0xffffffff ;  /* 0xffffffff000f7802 */ /* 0x010fe20000000f00 */
[----:B------:R-:W-:Y:S02]  /*31c10*/  IMAD.MOV.U32 R12, RZ, RZ, 0x2 ;  /* 0x00000002ff0c7424 */ /* 0x000fe400078e00ff */
[----:B------:R-:W-:-:S07]  /*31c20*/  IMAD.MOV.U32 R11, RZ, RZ, 0x181f ;  /* 0x0000181fff0b7424 */ /* 0x000fce00078e00ff */
[----:B0123--:R-:W-:Y:S05]  /*31c30*/  WARPSYNC.COLLECTIVE R15, `(.L_x_2021) ;  /* 0x000000000f087348 */ /* 0x00ffea0003c00000 */
[----:B---3--:R3:W4:Y:S02]  /*31c40*/  SHFL.IDX P6, R14, R13, R12, R11 ;  /* 0x0000000c0d0e7389 */ /* 0x00872400000c000b */
[----:B01234-:R-:W-:Y:S01]  /*31c50*/  ENDCOLLECTIVE ;  /* 0x000000000000791b */ /* 0x01ffe20003800000 */
.L_x_2021:
[----:B------:R-:W-:Y:S05]  /*31c60*/  BSYNC B1 ;  /* 0x0000000000017941 */ /* 0x000fea0003800000 */
.L_x_2020:
        /* <DEDUP_REMOVED lines=8> */
.L_x_2022:
[----:B------:R-:W-:Y:S05]  /*31cf0*/  BRA `(.L_x_2023) ;  /* 0xffffff1c00307947 */ /* 0x000fea000383ffff */
.L_x_1653:
[----:B------:R-:W-:Y:S01]  /*31d00*/  BSSY B1, `(.L_x_2024) ;  /* 0x0000008000017945 */ /* 0x000fe20003800000 */
[----:B------:R-:W-:Y:S02]  /*31d10*/  IMAD.MOV.U32 R13, RZ, RZ, R2 ;  /* 0x000000ffff0d7224 */ /* 0x000fe400078e0002 */
[----:B------:R-:W-:Y:S02]  /*31d20*/  IMAD.MOV.U32 R12, RZ, RZ, 0x3 ;  /* 0x00000003ff0c7424 */ /* 0x000fe400078e00ff */
[----:B0-----:R-:W-:Y:S02]  /*31d30*/  IMAD.MOV.U32 R11, RZ, RZ, 0x181f ;  /* 0x0000181fff0b7424 */ /* 0x001fe400078e00ff */
[----:B------:R-:W-:-:S07]  /*31d40*/  IMAD.MOV.U32 R15, RZ, RZ, -0x1 ;  /* 0xffffffffff0f7424 */ /* 0x000fce00078e00ff */
[----:B-1234-:R-:W-:Y:S05]  /*31d50*/  WARPSYNC.COLLECTIVE R15, `(.L_x_2025) ;  /* 0x000000000f087348 */ /* 0x01efea0003c00000 */
[----:B----4-:R0:W4:Y:S02]  /*31d60*/  SHFL.IDX P6, R14, R13, R12, R11 ;  /* 0x0000000c0d0e7389 */ /* 0x01012400000c000b */
[----:B01234-:R-:W-:Y:S01]  /*31d70*/  ENDCOLLECTIVE ;  /* 0x000000000000791b */ /* 0x01ffe20003800000 */
.L_x_2025:
[----:B------:R-:W-:Y:S05]  /*31d80*/  BSYNC B1 ;  /* 0x0000000000017941 */ /* 0x000fea0003800000 */
.L_x_2024:
        /* <DEDUP_REMOVED lines=8> */
.L_x_2026:
[----:B------:R-:W-:Y:S05]  /*31e10*/  BRA `(.L_x_2027) ;  /* 0xffffff1c00507947 */ /* 0x000fea000383ffff */
.L_x_1680:
[----:B------:R-:W1:Y:S01]  /*31e20*/  S2R R4, SR_TID.X ;  /* 0x0000000000047919 */ /* 0x000e620000002100 */
[----:B------:R-:W-:Y:S01]  /*31e30*/  BSSY B1, `(.L_x_2028) ;  /* 0x000000a000017945 */ /* 0x000fe20003800000 */
[----:B------:R-:W-:Y:S02]  /*31e40*/  IMAD.MOV.U32 R12, RZ, RZ, RZ ;  /* 0x000000ffff0c7224 */ /* 0x000fe400078e00ff */
[----:B------:R-:W-:Y:S02]  /*31e50*/  IMAD.MOV.U32 R11, RZ, RZ, 0x1f ;  /* 0x0000001fff0b7424 */ /* 0x000fe400078e00ff */
[----:B0-----:R-:W-:Y:S01]  /*31e60*/  IMAD.MOV.U32 R15, RZ, RZ, -0x1 ;  /* 0xffffffffff0f7424 */ /* 0x001fe200078e00ff */
[----:B-1----:R-:W-:-:S04]  /*31e70*/  SHF.R.U32.HI R4, RZ, 0x5, R4 ;  /* 0x00000005ff047819 */ /* 0x002fc80000011604 */
[----:B------:R-:W-:-:S05]  /*31e80*/  LOP3.LUT R4, R4, 0x3, RZ, 0xc0, !PT ;  /* 0x0000000304047812 */ /* 0x000fca00078ec0ff */
[----:B------:R-:W-:-:S07]  /*31e90*/  IMAD.MOV.U32 R13, RZ, RZ, R4 ;  /* 0x000000ffff0d7224 */ /* 0x000fce00078e0004 */
[----:B------:R-:W-:Y:S05]  /*31ea0*/  WARPSYNC.COLLECTIVE R15, `(.L_x_2029) ;  /* 0x000000000f087348 */ /* 0x000fea0003c00000 */
[----:B------:R0:W1:Y:S02]  /*31eb0*/  SHFL.IDX P6, R14, R13, R12, R11 ;  /* 0x0000000c0d0e7389 */ /* 0x00006400000c000b */
[----:B01----:R-:W-:Y:S01]  /*31ec0*/  ENDCOLLECTIVE ;  /* 0x000000000000791b */ /* 0x003fe20003800000 */
.L_x_2029:
[----:B------:R-:W-:Y:S05]  /*31ed0*/  BSYNC B1 ;  /* 0x0000000000017941 */ /* 0x000fea0003800000 */
.L_x_2028:
[----:B------:R-:W-:Y:S05]  /*31ee0*/  BRA `(.L_x_2030) ;  /* 0xffffff3c00f07947 */ /* 0x000fea000383ffff */
.L_x_1682:
[----:B------:R-:W-:Y:S01]  /*31ef0*/  BSSY B1, `(.L_x_2031) ;  /* 0x0000006000017945 */ /* 0x000fe20003800000 */
[----:B0-----:R-:W-:-:S07]  /*31f00*/  IMAD.MOV.U32 R15, RZ, RZ, -0x1 ;  /* 0xffffffffff0f7424 */ /* 0x001fce00078e00ff */
[----:B-1----:R-:W-:Y:S05]  /*31f10*/  WARPSYNC.COLLECTIVE R15, `(.L_x_2032) ;  /* 0x000000000f0c7348 */ /* 0x002fea0003c00000 */
[----:B------:R-:W-:Y:S02]  /*31f20*/  ELECT P6, UR62, PT ;  /* 0x00000000003e782f */ /* 0x000fe400038c0000 */
[----:B------:R-:W-:Y:S01]  /*31f30*/  MOV R14, UR62 ;  /* 0x0000003e000e7c02 */ /* 0x000fe20008000f00 */
[----:B-1----:R-:W-:Y:S10]  /*31f40*/  ENDCOLLECTIVE ;  /* 0x000000000000791b */ /* 0x002ff40003800000 */
.L_x_2032:
[----:B------:R-:W-:Y:S05]  /*31f50*/  BSYNC B1 ;  /* 0x0000000000017941 */ /* 0x000fea0003800000 */
.L_x_2031:
[----:B------:R-:W-:Y:S05]  /*31f60*/  BRA `(.L_x_1681) ;  /* 0xffffff3c00e87947 */ /* 0x000fea000383ffff */
.L_x_1684:
[----:B-1----:R1:W2:Y:S02]  /*31f70*/  SYNCS.PHASECHK.TRANS64.TRYWAIT P0, [R18+URZ+0x28420], R4 ;  /* 0x02842004120075a7 */ /* 0x0022a4000800017f */
[----:B--2---:R-:W-:Y:S05]  /*31f80*/  @!P0 NANOSLEEP.SYNCS 0x989680 ;  /* 0x009896800000895d */ /* 0x004fea0003900000 */
[----:B------:R-:W2:Y:S02]  /*31f90*/  @!P0 SYNCS.PHASECHK.TRANS64 P0, [R18+URZ+0x28420], R4 ;  /* 0x02842004120085a7 */ /* 0x000ea4000800007f */
[----:B--2---:R-:W-:Y:S05]  /*31fa0*/  @!P0 BRA `(.L_x_1684) ;  /* 0xfffffffc00f08947 */ /* 0x004fea000383ffff */
[----:B------:R-:W-:Y:S05]  /*31fb0*/  BRA `(.L_x_2033) ;  /* 0xffffff3c00f87947 */ /* 0x000fea000383ffff */
.L_x_1688:
[----:B--2---:R2:W3:Y:S02]  /*31fc0*/  SYNCS.PHASECHK.TRANS64.TRYWAIT P0, [R7+URZ+0x284a0], R10 ;  /* 0x0284a00a070075a7 */ /* 0x0044e4000800017f */
[----:B---3--:R-:W-:Y:S05]  /*31fd0*/  @!P0 NANOSLEEP.SYNCS 0x989680 ;  /* 0x009896800000895d */ /* 0x008fea0003900000 */
[----:B------:R-:W3:Y:S02]  /*31fe0*/  @!P0 SYNCS.PHASECHK.TRANS64 P0, [R7+URZ+0x284a0], R10 ;  /* 0x0284a00a070085a7 */ /* 0x000ee4000800007f */
[----:B---3--:R-:W-:Y:S05]  /*31ff0*/  @!P0 BRA `(.L_x_1688) ;  /* 0xfffffffc00f08947 */ /* 0x008fea000383ffff */
[----:B------:R-:W-:Y:S05]  /*32000*/  BRA `(.L_x_2034) ;  /* 0xffffff4000187947 */ /* 0x000fea000383ffff */
.L_x_1694:
[----:B-1----:R1:W3:Y:S02]  /*32010*/  SYNCS.PHASECHK.TRANS64.TRYWAIT P0, [R7+URZ+0x284c0], R10 ;  /* 0x0284c00a070075a7 */ /* 0x0022e4000800017f */
[----:B---3--:R-:W-:Y:S05]  /*32020*/  @!P0 NANOSLEEP.SYNCS 0x989680 ;  /* 0x009896800000895d */ /* 0x008fea0003900000 */
[----:B------:R-:W3:Y:S02]  /*32030*/  @!P0 SYNCS.PHASECHK.TRANS64 P0, [R7+URZ+0x284c0], R10 ;  /* 0x0284c00a070085a7 */ /* 0x000ee4000800007f */
[----:B---3--:R-:W-:Y:S05]  /*32040*/  @!P0 BRA `(.L_x_1694) ;  /* 0xfffffffc00f08947 */ /* 0x008fea000383ffff */
[----:B------:R-:W-:Y:S05]  /*32050*/  BRA `(.L_x_2035) ;  /* 0xffffff4000d87947 */ /* 0x000fea000383ffff */
.L_x_1702:
[----:B-1----:R1:W2:Y:S02]  /*32060*/  SYNCS.PHASECHK.TRANS64.TRYWAIT P1, [R8+URZ+0x284a0], R7 ;  /* 0x0284a007080075a7 */ /* 0x0022a4000802017f */
[----:B--2---:R-:W-:Y:S05]  /*32070*/  @!P1 NANOSLEEP.SYNCS 0x989680 ;  /* 0x009896800000995d */ /* 0x004fea0003900000 */
[----:B------:R-:W2:Y:S02]  /*32080*/  @!P1 SYNCS.PHASECHK.TRANS64 P1, [R8+URZ+0x284a0], R7 ;  /* 0x0284a007080095a7 */ /* 0x000ea4000802007f */
[----:B--2---:R-:W-:Y:S05]  /*32090*/  @!P1 BRA `(.L_x_1702) ;  /* 0xfffffffc00f09947 */ /* 0x004fea000383ffff */
[----:B------:R-:W-:Y:S05]  /*320a0*/  BRA `(.L_x_2036) ;  /* 0xffffff4400e87947 */ /* 0x000fea000383ffff */
.L_x_1708:
[----:B--2---:R2:W3:Y:S02]  /*320b0*/  SYNCS.PHASECHK.TRANS64.TRYWAIT P1, [R8+URZ+0x284c0], R7 ;  /* 0x0284c007080075a7 */ /* 0x0044e4000802017f */
[----:B---3--:R-:W-:Y:S05]  /*320c0*/  @!P1 NANOSLEEP.SYNCS 0x989680 ;  /* 0x009896800000995d */ /* 0x008fea0003900000 */
[----:B------:R-:W3:Y:S02]  /*320d0*/  @!P1 SYNCS.PHASECHK.TRANS64 P1, [R8+URZ+0x284c0], R7 ;  /* 0x0284c007080095a7 */ /* 0x000ee4000802007f */
[----:B---3--:R-:W-:Y:S05]  /*320e0*/  @!P1 BRA `(.L_x_1708) ;  /* 0xfffffffc00f09947 */ /* 0x008fea000383ffff */
[----:B------:R-:W-:Y:S05]  /*320f0*/  BRA `(.L_x_2037) ;  /* 0xffffff4800a47947 */ /* 0x000fea000383ffff */
.L_x_1734:
[----:B------:R-:W2:Y:S01]  /*32100*/  S2R R0, SR_TID.X ;  /* 0x0000000000007919 */ /* 0x000ea20000002100 */
[----:B------:R-:W-:Y:S01]  /*32110*/  BSSY B0, `(.L_x_2038) ;  /* 0x000000a000007945 */ /* 0x000fe20003800000 */
[----:B------:R-:W-:Y:S02]  /*32120*/  IMAD.MOV.U32 R12, RZ, RZ, RZ ;  /* 0x000000ffff0c7224 */ /* 0x000fe400078e00ff */
[----:B------:R-:W-:Y:S02]  /*32130*/  IMAD.MOV.U32 R11, RZ, RZ, 0x1f ;  /* 0x0000001fff0b7424 */ /* 0x000fe400078e00ff */
[----:B0-----:R-:W-:Y:S01]  /*32140*/  IMAD.MOV.U32 R15, RZ, RZ, -0x1 ;  /* 0xffffffffff0f7424 */ /* 0x001fe200078e00ff */
[----:B--2---:R-:W-:-:S04]  /*32150*/  SHF.R.U32.HI R0, RZ, 0x5, R0 ;  /* 0x00000005ff007819 */ /* 0x004fc80000011600 */
[----:B------:R-:W-:-:S05]  /*32160*/  LOP3.LUT R0, R0, 0x3, RZ, 0xc0, !PT ;  /* 0x0000000300007812 */ /* 0x000fca00078ec0ff */
[----:B------:R-:W-:-:S07]  /*32170*/  IMAD.MOV.U32 R13, RZ, RZ, R0 ;  /* 0x000000ffff0d7224 */ /* 0x000fce00078e0000 */
[----:B-1----:R-:W-:Y:S05]  /*32180*/  WARPSYNC.COLLECTIVE R15, `(.L_x_2039) ;  /* 0x000000000f087348 */ /* 0x002fea0003c00000 */
[----:B------:R0:W2:Y:S02]  /*32190*/  SHFL.IDX P6, R14, R13, R12, R11 ;  /* 0x0000000c0d0e7389 */ /* 0x0000a400000c000b */
[----:B012---:R-:W-:Y:S01]  /*321a0*/  ENDCOLLECTIVE ;  /* 0x000000000000791b */ /* 0x007fe20003800000 */
.L_x_2039:
[----:B------:R-:W-:Y:S05]  /*321b0*/  BSYNC B0 ;  /* 0x0000000000007941 */ /* 0x000fea0003800000 */
.L_x_2038:
[----:B------:R-:W-:Y:S05]  /*321c0*/  BRA `(.L_x_2040) ;  /* 0xffffff5c00187947 */ /* 0x000fea000383ffff */
.L_x_1736:
[----:B------:R-:W-:Y:S01]  /*321d0*/  BSSY B0, `(.L_x_2041) ;  /* 0x0000006000007945 */ /* 0x000fe20003800000 */
[----:B0-----:R-:W-:-:S07]  /*321e0*/  IMAD.MOV.U32 R15, RZ, RZ, -0x1 ;  /* 0xffffffffff0f7424 */ /* 0x001fce00078e00ff */
[----:B-12---:R-:W-:Y:S05]  /*321f0*/  WARPSYNC.COLLECTIVE R15, `(.L_x_2042) ;  /* 0x000000000f0c7348 */ /* 0x006fea0003c00000 */
[----:B------:R-:W-:Y:S02]  /*32200*/  ELECT P6, UR62, PT ;  /* 0x00000000003e782f */ /* 0x000fe400038c0000 */
[----:B------:R-:W-:Y:S01]  /*32210*/  MOV R14, UR62 ;  /* 0x0000003e000e7c02 */ /* 0x000fe20008000f00 */
[----:B-12---:R-:W-:Y:S10]  /*32220*/  ENDCOLLECTIVE ;  /* 0x000000000000791b */ /* 0x006ff40003800000 */
.L_x_2042:
[----:B------:R-:W-:Y:S05]  /*32230*/  BSYNC B0 ;  /* 0x0000000000007941 */ /* 0x000fea0003800000 */
.L_x_2041:
[----:B------:R-:W-:Y:S05]  /*32240*/  BRA `(.L_x_2043) ;  /* 0xffffff5c00207947 */ /* 0x000fea000383ffff */
.L_x_1738:
[----:B-1----:R1:W2:Y:S02]  /*32250*/  SYNCS.PHASECHK.TRANS64.TRYWAIT P0, [R0+URZ+0x28480], R3 ;  /* 0x02848003000075a7 */ /* 0x0022a4000800017f */
[----:B--2---:R-:W-:Y:S05]  /*32260*/  @!P0 NANOSLEEP.SYNCS 0x989680 ;  /* 0x009896800000895d */ /* 0x004fea0003900000 */
[----:B------:R-:W2:Y:S02]  /*32270*/  @!P0 SYNCS.PHASECHK.TRANS64 P0, [R0+URZ+0x28480], R3 ;  /* 0x02848003000085a7 */ /* 0x000ea4000800007f */
[----:B--2---:R-:W-:Y:S05]  /*32280*/  @!P0 BRA `(.L_x_1738) ;  /* 0xfffffffc00f08947 */ /* 0x004fea000383ffff */
[----:B------:R-:W-:Y:S05]  /*32290*/  BRA `(.L_x_2044) ;  /* 0xffffff5c00907947 */ /* 0x000fea000383ffff */
.L_x_1740:
[----:B--2---:R2:W3:Y:S02]  /*322a0*/  SYNCS.PHASECHK.TRANS64.TRYWAIT P0, [R0+URZ+0x28440], R3 ;  /* 0x02844003000075a7 */ /* 0x0044e4000800017f */
[----:B---3--:R-:W-:Y:S05]  /*322b0*/  @!P0 NANOSLEEP.SYNCS 0x989680 ;  /* 0x009896800000895d */ /* 0x008fea0003900000 */
[----:B------:R-:W3:Y:S02]  /*322c0*/  @!P0 SYNCS.PHASECHK.TRANS64 P0, [R0+URZ+0x28440], R3 ;  /* 0x02844003000085a7 */ /* 0x000ee4000800007f */
[----:B---3--:R-:W-:Y:S05]  /*322d0*/  @!P0 BRA `(.L_x_1740) ;  /* 0xfffffffc00f08947 */ /* 0x008fea000383ffff */
[----:B------:R-:W-:Y:S05]  /*322e0*/  BRA `(.L_x_2045) ;  /* 0xffffff5c00fc7947 */ /* 0x000fea000383ffff */
.L_x_1744:
[----:B------:R-:W2:Y:S01]  /*322f0*/  LDL.LU R11, [R1+0x48] ;  /* 0x00004800010b7983 */ /* 0x000ea20000300800 */
[----:B------:R-:W-:Y:S01]  /*32300*/  IMAD.MOV.U32 R13, RZ, RZ, R3 ;  /* 0x000000ffff0d7224 */ /* 0x000fe200078e0003 */
[----:B------:R-:W-:Y:S01]  /*32310*/  LOP3.LUT R5, R5, 0x7f, RZ, 0xc0, !PT ;  /* 0x0000007f05057812 */ /* 0x000fe200078ec0ff */
[----:B------:R-:W-:Y:S02]  /*32320*/  IMAD.MOV.U32 R12, RZ, RZ, RZ ;  /* 0x000000ffff0c7224 */ /* 0x000fe400078e00ff */
[----:B------:R-:W-:Y:S01]  /*32330*/  IMAD.MOV.U32 R15, RZ, RZ, -0x1 ;  /* 0xffffffffff0f7424 */ /* 0x000fe200078e00ff */
[----:B------:R-:W-:-:S05]  /*32340*/  SHF.R.U32.HI R5, RZ, 0x3, R5 ;  /* 0x00000003ff057819 */ /* 0x000fca0000011605 */
[----:B------:R-:W-:-:S04]  /*32350*/  IMAD.IADD R0, R5, 0x1, R8 ;  /* 0x0000000105007824 */ /* 0x000fc800078e0208 */
[----:B------:R-:W-:Y:S02]  /*32360*/  VIADD R5, R0, 0x10 ;  /* 0x0000001000057836 */ /* 0x000fe40000000000 */
[----:B--2---:R-:W-:Y:S02]  /*32370*/  IMAD R2, R11, R7, RZ ;  /* 0x000000070b027224 */ /* 0x004fe400078e02ff */
[----:B------:R-:W-:-:S03]  /*32380*/  IMAD.MOV.U32 R11, RZ, RZ, 0x181f ;  /* 0x0000181fff0b7424 */ /* 0x000fc600078e00ff */
[----:B------:R-:W-:-:S13]  /*32390*/  ISETP.GE.AND P2, PT, R0, R2, PT ;  /* 0x000000020000720c */ /* 0x000fda0003f46270 */
[----:B-----5:R-:W-:Y:S05]  /*323a0*/  WARPSYNC.COLLECTIVE R15, `(.L_x_2046) ;  /* 0x000000000f087348 */ /* 0x020fea0003c00000 */
[----:B------:R0:W1:Y:S02]  /*323b0*/  SHFL.IDX P6, R14, R13, R12, R11 ;  /* 0x0000000c0d0e7389 */ /* 0x00006400000c000b */
[----:B01---5:R-:W-:Y:S01]  /*323c0*/  ENDCOLLECTIVE ;  /* 0x000000000000791b */ /* 0x023fe20003800000 */
.L_x_2046:
[----:B------:R-:W-:Y:S01]  /*323d0*/  MOV R13, R4 ;  /* 0x00000004000d7202 */ /* 0x000fe20000000f00 */
[----:B------:R-:W-:-:S07]  /*323e0*/  IMAD.MOV.U32 R6, RZ, RZ, R14 ;  /* 0x000000ffff067224 */ /* 0x000fce00078e000e */
[----:B------:R-:W-:Y:S05]  /*323f0*/  WARPSYNC.COLLECTIVE R15, `(.L_x_2047) ;  /* 0x000000000f087348 */ /* 0x000fea0003c00000 */
[----:B------:R0:W1:Y:S02]  /*32400*/  SHFL.IDX P6, R14, R13, R12, R11 ;  /* 0x0000000c0d0e7389 */ /* 0x00006400000c000b */
[----:B01----:R-:W-:Y:S01]  /*32410*/  ENDCOLLECTIVE ;  /* 0x000000000000791b */ /* 0x003fe20003800000 */
.L_x_2047:
[----:B------:R-:W-:Y:S02]  /*32420*/  IMAD.MOV.U32 R13, RZ, RZ, R3 ;  /* 0x000000ffff0d7224 */ /* 0x000fe400078e0003 */
[----:B------:R-:W-:Y:S02]  /*32430*/  IMAD.MOV.U32 R12, RZ, RZ, 0x1 ;  /* 0x00000001ff0c7424 */ /* 0x000fe400078e00ff */
[----:B------:R-:W-:-:S07]  /*32440*/  IMAD.MOV.U32 R7, RZ, RZ, R14 ;  /* 0x000000ffff077224 */ /* 0x000fce00078e000e */
[----:B------:R-:W-:Y:S05]  /*32450*/  WARPSYNC.COLLECTIVE R15, `(.L_x_2048) ;  /* 0x000000000f087348 */ /* 0x000fea0003c00000 */
[----:B------:R0:W1:Y:S02]  /*32460*/  SHFL.IDX P6, R14, R13, R12, R11 ;  /* 0x0000000c0d0e7389 */ /* 0x00006400000c000b */
[----:B01----:R-:W-:Y:S01]  /*32470*/  ENDCOLLECTIVE ;  /* 0x000000000000791b */ /* 0x003fe20003800000 */
.L_x_2048:
        /* <DEDUP_REMOVED lines=10> */
.L_x_2049:
        /* <DEDUP_REMOVED lines=12> */
.L_x_2050:
        /* <DEDUP_REMOVED lines=17> */
.L_x_2051:
[----:B------:R-:W-:Y:S02]  /*326f0*/  IMAD.MOV.U32 R13, RZ, RZ, R3 ;  /* 0x000000ffff0d7224 */ /* 0x000fe400078e0003 */
[----:B------:R-:W-:Y:S02]  /*32700*/  IMAD.MOV.U32 R12, RZ, RZ, 0x3 ;  /* 0x00000003ff0c7424 */ /* 0x000fe400078e00ff */
[----:B------:R-:W-:-:S07]  /*32710*/  IMAD.MOV.U32 R5, RZ, RZ, R14 ;  /* 0x000000ffff057224 */ /* 0x000fce00078e000e */
[----:B------:R-:W-:Y:S05]  /*32720*/  WARPSYNC.COLLECTIVE R15, `(.L_x_2052) ;  /* 0x000000000f087348 */ /* 0x000fea0003c00000 */
[----:B------:R0:W1:Y:S02]  /*32730*/  SHFL.IDX P6, R14, R13, R12, R11 ;  /* 0x0000000c0d0e7389 */ /* 0x00006400000c000b */
[----:B01----:R-:W-:Y:S01]  /*32740*/  ENDCOLLECTIVE ;  /* 0x000000000000791b */ /* 0x003fe20003800000 */
.L_x_2052:
        /* <DEDUP_REMOVED lines=16> */
.L_x_2053:
[----:B------:R-:W-:Y:S01]  /*32850*/  MOV R13, R3 ;  /* 0x00000003000d7202 */ /* 0x000fe20000000f00 */
[----:B------:R-:W-:Y:S02]  /*32860*/  IMAD.MOV.U32 R12, RZ, RZ, 0x4 ;  /* 0x00000004ff0c7424 */ /* 0x000fe400078e00ff */
[----:B------:R-:W-:-:S07]  /*32870*/  IMAD.MOV.U32 R5, RZ, RZ, R14 ;  /* 0x000000ffff057224 */ /* 0x000fce00078e000e */
[----:B------:R-:W-:Y:S05]  /*32880*/  WARPSYNC.COLLECTIVE R15, `(.L_x_2054) ;  /* 0x000000000f087348 */ /* 0x000fea0003c00000 */
[----:B------:R0:W1:Y:S02]  /*32890*/  SHFL.IDX P6, R14, R13, R12, R11 ;  /* 0x0000000c0d0e7389 */ /* 0x00006400000c000b */
[----:B01----:R-:W-:Y:S01]  /*328a0*/  ENDCOLLECTIVE ;  /* 0x000000000000791b */ /* 0x003fe20003800000 */
.L_x_2054:
        /* <DEDUP_REMOVED lines=16> */
.L_x_2055:
[----:B------:R-:W-:Y:S02]  /*329b0*/  IMAD.MOV.U32 R13, RZ, RZ, R3 ;  /* 0x000000ffff0d7224 */ /* 0x000fe400078e0003 */
[----:B------:R-:W-:Y:S02]  /*329c0*/  IMAD.MOV.U32 R12, RZ, RZ, 0x5 ;  /* 0x00000005ff0c7424 */ /* 0x000fe400078e00ff */
[----:B------:R-:W-:-:S07]  /*329d0*/  IMAD.MOV.U32 R5, RZ, RZ, R14 ;  /* 0x000000ffff057224 */ /* 0x000fce00078e000e */
[----:B------:R-:W-:Y:S05]  /*329e0*/  WARPSYNC.COLLECTIVE R15, `(.L_x_2056) ;  /* 0x000000000f087348 */ /* 0x000fea0003c00000 */
[----:B------:R0:W1:Y:S02]  /*329f0*/  SHFL.IDX P6, R14, R13, R12, R11 ;  /* 0x0000000c0d0e7389 */ /* 0x00006400000c000b */
[----:B01----:R-:W-:Y:S01]  /*32a00*/  ENDCOLLECTIVE ;  /* 0x000000000000791b */ /* 0x003fe20003800000 */
.L_x_2056:
        /* <DEDUP_REMOVED lines=16> */
.L_x_2057:
[----:B------:R-:W-:Y:S02]  /*32b10*/  IMAD.MOV.U32 R13, RZ, RZ, R3 ;  /* 0x000000ffff0d7224 */ /* 0x000fe400078e0003 */
[----:B------:R-:W-:Y:S02]  /*32b20*/  IMAD.MOV.U32 R12, RZ, RZ, 0x6 ;  /* 0x00000006ff0c7424 */ /* 0x000fe400078e00ff */
[----:B------:R-:W-:-:S07]  /*32b30*/  IMAD.MOV.U32 R5, RZ, RZ, R14 ;  /* 0x000000ffff057224 */ /* 0x000fce00078e000e */
[----:B------:R-:W-:Y:S05]  /*32b40*/  WARPSYNC.COLLECTIVE R15, `(.L_x_2058) ;  /* 0x000000000f087348 */ /* 0x000fea0003c00000 */
[----:B------:R0:W1:Y:S02]  /*32b50*/  SHFL.IDX P6, R14, R13, R12, R11 ;  /* 0x0000000c0d0e7389 */ /* 0x00006400000c000b */
[----:B01----:R-:W-:Y:S01]  /*32b60*/  ENDCOLLECTIVE ;  /* 0x000000000000791b */ /* 0x003fe20003800000 */
.L_x_2058:
        /* <DEDUP_REMOVED lines=14> */
.L_x_2059:
        /* <DEDUP_REMOVED lines=8> */
.L_x_2060:
        /* <DEDUP_REMOVED lines=14> */
.L_x_2061:
[----:B------:R-:W-:Y:S01]  /*32db0*/  MOV R3, R14 ;  /* 0x0000000e00037202 */ /* 0x000fe20000000f00 */
[----:B------:R-:W-:Y:S06]  /*32dc0*/  BRA `(.L_x_2062) ;  /* 0xffffff60007c7947 */ /* 0x000fec000383ffff */
.L_x_1749:
[----:B---3--:R3:W4:Y:S02]  /*32dd0*/  SYNCS.PHASECHK.TRANS64.TRYWAIT P0, [R18+URZ+0x28420], R0 ;  /* 0x02842000120075a7 */ /* 0x008724000800017f */
[----:B----4-:R-:W-:Y:S05]  /*32de0*/  @!P0 NANOSLEEP.SYNCS 0x989680 ;  /* 0x009896800000895d */ /* 0x010fea0003900000 */
[----:B------:R-:W4:Y:S02]  /*32df0*/  @!P0 SYNCS.PHASECHK.TRANS64 P0, [R18+URZ+0x28420], R0 ;  /* 0x02842000120085a7 */ /* 0x000f24000800007f */
[----:B----4-:R-:W-:Y:S05]  /*32e00*/  @!P0 BRA `(.L_x_1749) ;  /* 0xfffffffc00f08947 */ /* 0x010fea000383ffff */
[----:B------:R-:W-:Y:S05]  /*32e10*/  BRA `(.L_x_2063) ;  /* 0xffffff6000e87947 */ /* 0x000fea000383ffff */
.L_x_1755:
[----:B--2---:R2:W3:Y:S02]  /*32e20*/  SYNCS.PHASECHK.TRANS64.TRYWAIT P0, [R6+URZ+0x28480], R5 ;  /* 0x02848005060075a7 */ /* 0x0044e4000800017f */
[----:B---3--:R-:W-:Y:S05]  /*32e30*/  @!P0 NANOSLEEP.SYNCS 0x989680 ;  /* 0x009896800000895d */ /* 0x008fea0003900000 */
[----:B------:R-:W3:Y:S02]  /*32e40*/  @!P0 SYNCS.PHASECHK.TRANS64 P0, [R6+URZ+0x28480], R5 ;  /* 0x02848005060085a7 */ /* 0x000ee4000800007f */
[----:B---3--:R-:W-:Y:S05]  /*32e50*/  @!P0 BRA `(.L_x_1755) ;  /* 0xfffffffc00f08947 */ /* 0x008fea000383ffff */
[----:B------:R-:W-:Y:S05]  /*32e60*/  BRA `(.L_x_2064) ;  /* 0xffffff6400a47947 */ /* 0x000fea000383ffff */
.L_x_1761:
[----:B-1----:R1:W3:Y:S02]  /*32e70*/  SYNCS.PHASECHK.TRANS64.TRYWAIT P0, [R6+URZ+0x28440], R5 ;  /* 0x02844005060075a7 */ /* 0x0022e4000800017f */
[----:B---3--:R-:W-:Y:S05]  /*32e80*/  @!P0 NANOSLEEP.SYNCS 0x989680 ;  /* 0x009896800000895d */ /* 0x008fea0003900000 */
[----:B------:R-:W3:Y:S02]  /*32e90*/  @!P0 SYNCS.PHASECHK.TRANS64 P0, [R6+URZ+0x28440], R5 ;  /* 0x02844005060085a7 */ /* 0x000ee4000800007f */
[----:B---3--:R-:W-:Y:S05]  /*32ea0*/  @!P0 BRA `(.L_x_1761) ;  /* 0xfffffffc00f08947 */ /* 0x008fea000383ffff */
[----:B------:R-:W-:Y:S05]  /*32eb0*/  BRA `(.L_x_2065) ;  /* 0xffffff6800647947 */ /* 0x000fea000383ffff */
.L_x_1768:
[----:B--2---:R2:W3:Y:S02]  /*32ec0*/  SYNCS.PHASECHK.TRANS64.TRYWAIT P0, [R20+URZ+0x28470], R4 ;  /* 0x02847004140075a7 */ /* 0x0044e4000800017f */
[----:B---3--:R-:W-:Y:S05]  /*32ed0*/  @!P0 NANOSLEEP.SYNCS 0x989680 ;  /* 0x009896800000895d */ /* 0x008fea0003900000 */
[----:B------:R-:W3:Y:S02]  /*32ee0*/  @!P0 SYNCS.PHASECHK.TRANS64 P0, [R20+URZ+0x28470], R4 ;  /* 0x02847004140085a7 */ /* 0x000ee4000800007f */
[----:B---3--:R-:W-:Y:S05]  /*32ef0*/  @!P0 BRA `(.L_x_1768) ;  /* 0xfffffffc00f08947 */ /* 0x008fea000383ffff */
[----:B------:R-:W-:Y:S05]  /*32f00*/  BRA `(.L_x_2066) ;  /* 0xffffff6c003c7947 */ /* 0x000fea000383ffff */
.L_x_1770:
[----:B---3--:R3:W4:Y:S02]  /*32f10*/  SYNCS.PHASECHK.TRANS64.TRYWAIT P0, [R20+URZ+0x28460], R3 ;  /* 0x02846003140075a7 */ /* 0x008724000800017f */
[----:B----4-:R-:W-:Y:S05]  /*32f20*/  @!P0 NANOSLEEP.SYNCS 0x989680 ;  /* 0x009896800000895d */ /* 0x010fea0003900000 */
[----:B------:R-:W4:Y:S02]  /*32f30*/  @!P0 SYNCS.PHASECHK.TRANS64 P0, [R20+URZ+0x28460], R3 ;  /* 0x02846003140085a7 */ /* 0x000f24000800007f */
[----:B----4-:R-:W-:Y:S05]  /*32f40*/  @!P0 BRA `(.L_x_1770) ;  /* 0xfffffffc00f08947 */ /* 0x010fea000383ffff */
[----:B------:R-:W-:Y:S05]  /*32f50*/  BRA `(.L_x_2067) ;  /* 0xffffff6c00447947 */ /* 0x000fea000383ffff */
.L_x_1777:
[----:B--2---:R2:W3:Y:S02]  /*32f60*/  SYNCS.PHASECHK.TRANS64.TRYWAIT P1, [R0+URZ+0x28470], R2 ;  /* 0x02847002000075a7 */ /* 0x0044e4000802017f */
[----:B---3--:R-:W-:Y:S05]  /*32f70*/  @!P1 NANOSLEEP.SYNCS 0x989680 ;  /* 0x009896800000995d */ /* 0x008fea0003900000 */
[----:B------:R-:W3:Y:S02]  /*32f80*/  @!P1 SYNCS.PHASECHK.TRANS64 P1, [R0+URZ+0x28470], R2 ;  /* 0x02847002000095a7 */ /* 0x000ee4000802007f */
[----:B---3--:R-:W-:Y:S05]  /*32f90*/  @!P1 BRA `(.L_x_1777) ;  /* 0xfffffffc00f09947 */ /* 0x008fea000383ffff */
[----:B------:R-:W-:Y:S05]  /*32fa0*/  BRA `(.L_x_2068) ;  /* 0xffffff7400647947 */ /* 0x000fea000383ffff */
.L_x_1779:
[----:B--2---:R2:W3:Y:S02]  /*32fb0*/  SYNCS.PHASECHK.TRANS64.TRYWAIT P1, [R0+URZ+0x28460], R2 ;  /* 0x02846002000075a7 */ /* 0x0044e4000802017f */
[----:B---3--:R-:W-:Y:S05]  /*32fc0*/  @!P1 NANOSLEEP.SYNCS 0x989680 ;  /* 0x009896800000995d */ /* 0x008fea0003900000 */
[----:B------:R-:W3:Y:S02]  /*32fd0*/  @!P1 SYNCS.PHASECHK.TRANS64 P1, [R0+URZ+0x28460], R2 ;  /* 0x02846002000095a7 */ /* 0x000ee4000802007f */
[----:B---3--:R-:W-:Y:S05]  /*32fe0*/  @!P1 BRA `(.L_x_1779) ;  /* 0xfffffffc00f09947 */ /* 0x008fea000383ffff */
[----:B------:R-:W-:Y:S05]  /*32ff0*/  BRA `(.L_x_2069) ;  /* 0xffffff74006c7947 */ /* 0x000fea000383ffff */
.L_x_1783:
[----:B------:R-:W2:Y:S01]  /*33000*/  LDL R2, [R1] ;  /* 0x0000000001027983 */ /* 0x000ea20000100800 */
[----:B------:R-:W-:Y:S01]  /*33010*/  BSSY B0, `(.L_x_2070) ;  /* 0x0000008000007945 */ /* 0x000fe20003800000 */
[----:B------:R-:W-:Y:S02]  /*33020*/  IMAD.MOV.U32 R12, RZ, RZ, RZ ;  /* 0x000000ffff0c7224 */ /* 0x000fe400078e00ff */
[----:B------:R-:W-:Y:S02]  /*33030*/  IMAD.MOV.U32 R11, RZ, RZ, 0x1f ;  /* 0x0000001fff0b7424 */ /* 0x000fe400078e00ff */
[----:B0-----:R-:W-:Y:S02]  /*33040*/  IMAD.MOV.U32 R15, RZ, RZ, -0x1 ;  /* 0xffffffffff0f7424 */ /* 0x001fe400078e00ff */
[----:B--2---:R-:W-:-:S07]  /*33050*/  IMAD.MOV.U32 R13, RZ, RZ, R2 ;  /* 0x000000ffff0d7224 */ /* 0x004fce00078e0002 */
[----:B------:R-:W-:Y:S05]  /*33060*/  WARPSYNC.COLLECTIVE R15, `(.L_x_2071) ;  /* 0x000000000f087348 */ /* 0x000fea0003c00000 */
[----:B------:R0:W1:Y:S02]  /*33070*/  SHFL.IDX P6, R14, R13, R12, R11 ;  /* 0x0000000c0d0e7389 */ /* 0x00006400000c000b */
[----:B01----:R-:W-:Y:S01]  /*33080*/  ENDCOLLECTIVE ;  /* 0x000000000000791b */ /* 0x003fe20003800000 */
.L_x_2071:
[----:B------:R-:W-:Y:S05]  /*33090*/  BSYNC B0 ;  /* 0x0000000000007941 */ /* 0x000fea0003800000 */
.L_x_2070:
[----:B------:R0:W5:Y:S01]  /*330a0*/  LDL R0, [R1+0xc] ;  /* 0x00000c0001007983 */ /* 0x0001620000100800 */
[----:B------:R-:W-:Y:S02]  /*330b0*/  IMAD.MOV.U32 R13, RZ, RZ, R2 ;  /* 0x000000ffff0d7224 */ /* 0x000fe400078e0002 */
[----:B------:R-:W-:Y:S02]  /*330c0*/  IMAD.MOV.U32 R12, RZ, RZ, 0x1 ;  /* 0x00000001ff0c7424 */ /* 0x000fe400078e00ff */
[----:B------:R-:W-:Y:S02]  /*330d0*/  IMAD.MOV.U32 R11, RZ, RZ, 0x1f ;  /* 0x0000001fff0b7424 */ /* 0x000fe400078e00ff */
[----:B------:R-:W-:Y:S02]  /*330e0*/  IMAD.MOV.U32 R15, RZ, RZ, -0x1 ;  /* 0xffffffffff0f7424 */ /* 0x000fe400078e00ff */
[----:B0-----:R-:W-:-:S07]  /*330f0*/  IMAD.MOV.U32 R5, RZ, RZ, R14 ;  /* 0x000000ffff057224 */ /* 0x001fce00078e000e */
[----:B-----5:R-:W-:Y:S05]  /*33100*/  WARPSYNC.COLLECTIVE R15, `(.L_x_2072) ;  /* 0x000000000f087348 */ /* 0x020fea0003c00000 */
[----:B------:R0:W1:Y:S02]  /*33110*/  SHFL.IDX P6, R14, R13, R12, R11 ;  /* 0x0000000c0d0e7389 */ /* 0x00006400000c000b */
[----:B01---5:R-:W-:Y:S01]  /*33120*/  ENDCOLLECTIVE ;  /* 0x000000000000791b */ /* 0x023fe20003800000 */
.L_x_2072:
[----:B------:R-:W-:Y:S01]  /*33130*/  ULDC UR4, c[0x0][0xc3c] ;  /* 0x00030f0000047ab9 */ /* 0x000fe20000000800 */
[----:B------:R-:W-:Y:S02]  /*33140*/  IMAD.IADD R0, R0, 0x1, R16 ;  /* 0x0000000100007824 */ /* 0x000fe400078e0210 */
[----:B------:R-:W-:Y:S02]  /*33150*/  IMAD.MOV.U32 R11, RZ, RZ, RZ ;  /* 0x000000ffff0b7224 */ /* 0x000fe400078e00ff */
[----:B------:R-:W-:Y:S01]  /*33160*/  IMAD.MOV.U32 R10, RZ, RZ, R14 ;  /* 0x000000ffff0a7224 */ /* 0x000fe200078e000e */
[----:B------:R-:W-:-:S13]  /*33170*/  ISETP.GE.OR P1, PT, R0, UR4, !P0 ;  /* 0x0000000400007c0c */ /* 0x000fda000c726670 */
[----:B------:R-:W0:Y:S08]  /*33180*/  @!P1 LDC.64 R2, c[0x0][0xc80] ;  /* 0x00032000ff029b82 */ /* 0x000e300000000a00 */
[----:B------:R-:W1:Y:S01]  /*33190*/  @!P1 LDC.64 R6, c[0x0][0xc78] ;  /* 0x00031e00ff069b82 */ /* 0x000e620000000a00 */
[----:B0-----:R-:W-:-:S05]  /*331a0*/  @!P1 IMAD.WIDE R2, R0, 0x4, R2 ;  /* 0x0000000400029825 */ /* 0x001fca00078e0202 */
[----:B------:R1:W2:Y:S02]  /*331b0*/  @!P1 LDG.E R4, desc[UR46][R2.64] ;  /* 0x0000002e02049981 */ /* 0x0002a4000c1e1900 */
[----:B-1----:R-:W-:-:S06]  /*331c0*/  @!P1 IMAD.WIDE R2, R0, 0x4, R6 ;  /* 0x0000000400029825 */ /* 0x002fcc00078e0206 */
[----:B------:R-:W3:Y:S01]  /*331d0*/  @!P1 LDG.E R2, desc[UR46][R2.64] ;  /* 0x0000002e02029981 */ /* 0x000ee2000c1e1900 */
[----:B------:R-:W-:Y:S01]  /*331e0*/  IMAD.MOV.U32 R0, RZ, RZ, RZ ;  /* 0x000000ffff007224 */ /* 0x000fe200078e00ff */
[C---:B------:R-:W-:Y:S01]  /*331f0*/  ISETP.GE.U32.AND P2, PT, R16.reuse, 0x2, PT ;  /* 0x000000021000780c */ /* 0x040fe20003f46070 */
[----:B------:R-:W-:Y:S01]  /*33200*/  IMAD.MOV.U32 R6, RZ, RZ, RZ ;  /* 0x000000ffff067224 */ /* 0x000fe200078e00ff */
[C---:B------:R-:W-:Y:S01]  /*33210*/  ISETP.GE.U32.AND P3, PT, R16.reuse, 0x4, PT ;  /* 0x000000041000780c */ /* 0x040fe20003f66070 */
[----:B------:R-:W-:Y:S01]  /*33220*/  IMAD.MOV.U32 R9, RZ, RZ, RZ ;  /* 0x000000ffff097224 */ /* 0x000fe200078e00ff */
[C---:B------:R-:W-:Y:S02]  /*33230*/  ISETP.GE.U32.AND P4, PT, R16.reuse, 0x8, PT ;  /* 0x000000081000780c */ /* 0x040fe40003f86070 */
[C---:B------:R-:W-:Y:S01]  /*33240*/  ISETP.GE.U32.AND P5, PT, R16.reuse, 0x10, PT ;  /* 0x000000101000780c */ /* 0x040fe20003fa6070 */
[----:B--2---:R-:W-:Y:S02]  /*33250*/  @!P1 IMAD.MOV.U32 R0, RZ, RZ, R4 ;  /* 0x000000ffff009224 */ /* 0x004fe400078e0004 */
[----:B---3--:R-:W-:Y:S01]  /*33260*/  @!P1 IMAD.MOV.U32 R6, RZ, RZ, R2 ;  /* 0x000000ffff069224 */ /* 0x008fe200078e0002 */
[----:B------:R-:W-:-:S03]  /*33270*/  ISETP.NE.AND P1, PT, R16, RZ, PT ;  /* 0x000000ff1000720c */ /* 0x000fc60003f25270 */
[----:B------:R-:W-:-:S04]  /*33280*/  IMAD R2, R6, R0, RZ ;  /* 0x0000000006027224 */ /* 0x000fc800078e02ff */
[----:B------:R-:W-:-:S07]  /*33290*/  IMAD.MOV.U32 R13, RZ, RZ, R2 ;  /* 0x000000ffff0d7224 */ /* 0x000fce00078e0002 */
[----:B------:R-:W-:Y:S05]  /*332a0*/  WARPSYNC.COLLECTIVE R15, `(.L_x_2073) ;  /* 0x000000000f087348 */ /* 0x000fea0003c00000 */
[----:B------:R0:W1:Y:S02]  /*332b0*/  SHFL.UP P6, R14, R13, R12, R11 ;  /* 0x0400000c0d0e7389 */ /* 0x00006400000c000b */
[----:B01----:R-:W-:Y:S01]  /*332c0*/  ENDCOLLECTIVE ;  /* 0x000000000000791b */ /* 0x003fe20003800000 */
.L_x_2073:
[----:B------:R-:W-:Y:S02]  /*332d0*/  IMAD.MOV.U32 R12, RZ, RZ, 0x2 ;  /* 0x00000002ff0c7424 */ /* 0x000fe400078e00ff */
[----:B------:R-:W-:-:S05]  /*332e0*/  IMAD.MOV.U32 R3, RZ, RZ, R14 ;  /* 0x000000ffff037224 */ /* 0x000fca00078e000e */
[----:B------:R-:W-:-:S05]  /*332f0*/  SEL R3, R3, RZ, P1 ;  /* 0x000000ff03037207 */ /* 0x000fca0000800000 */
[----:B------:R-:W-:-:S04]  /*33300*/  IMAD.IADD R2, R2, 0x1, R3 ;  /* 0x0000000102027824 */ /* 0x000fc800078e0203 */
[----:B------:R-:W-:-:S07]  /*33310*/  IMAD.MOV.U32 R13, RZ, RZ, R2 ;  /* 0x000000ffff0d7224 */ /* 0x000fce00078e0002 */
[----:B------:R-:W-:Y:S05]  /*33320*/  WARPSYNC.COLLECTIVE R15, `(.L_x_2074) ;  /* 0x000000000f087348 */ /* 0x000fea0003c00000 */
[----:B------:R0:W1:Y:S02]  /*33330*/  SHFL.UP P6, R14, R13, R12, R11 ;  /* 0x0400000c0d0e7389 */ /* 0x00006400000c000b */
[----:B01----:R-:W-:Y:S01]  /*33340*/  ENDCOLLECTIVE ;  /* 0x000000000000791b */ /* 0x003fe20003800000 */
.L_x_2074:
        /* <DEDUP_REMOVED lines=8> */
.L_x_2075:
        /* <DEDUP_REMOVED lines=8> */
.L_x_2076:
[----:B------:R-:W-:Y:S01]  /*33450*/  IMAD.MOV.U32 R12, RZ, RZ, 0x10 ;  /* 0x00000010ff0c7424 */ /* 0x000fe200078e00ff */
[----:B------:R-:W-:-:S04]  /*33460*/  MOV R3, R14 ;  /* 0x0000000e00037202 */ /* 0x000fc80000000f00 */
[----:B------:R-:W-:-:S05]  /*33470*/  SEL R3, R3, RZ, P4 ;  /* 0x000000ff03037207 */ /* 0x000fca0002000000 */
[----:B------:R-:W-:-:S04]  /*33480*/  IMAD.IADD R2, R2, 0x1, R3 ;  /* 0x0000000102027824 */ /* 0x000fc800078e0203 */
[----:B------:R-:W-:-:S07]  /*33490*/  IMAD.MOV.U32 R13, RZ, RZ, R2 ;  /* 0x000000ffff0d7224 */ /* 0x000fce00078e0002 */
[----:B------:R-:W-:Y:S05]  /*334a0*/  WARPSYNC.COLLECTIVE R15, `(.L_x_2077) ;  /* 0x000000000f087348 */ /* 0x000fea0003c00000 */
[----:B------:R0:W1:Y:S02]  /*334b0*/  SHFL.UP P6, R14, R13, R12, R11 ;  /* 0x0400000c0d0e7389 */ /* 0x00006400000c000b */
[----:B01----:R-:W-:Y:S01]  /*334c0*/  ENDCOLLECTIVE ;  /* 0x000000000000791b */ /* 0x003fe20003800000 */
.L_x_2077:
[----:B------:R-:W-:Y:S02]  /*334d0*/  IMAD.MOV.U32 R12, RZ, RZ, 0x1f ;  /* 0x0000001fff0c7424 */ /* 0x000fe400078e00ff */
[----:B------:R-:W-:Y:S02]  /*334e0*/  IMAD.MOV.U32 R11, RZ, RZ, 0x1f ;  /* 0x0000001fff0b7424 */ /* 0x000fe400078e00ff */
[----:B------:R-:W-:-:S05]  /*334f0*/  IMAD.MOV.U32 R3, RZ, RZ, R14 ;  /* 0x000000ffff037224 */ /* 0x000fca00078e000e */
[----:B------:R-:W-:-:S05]  /*33500*/  SEL R3, R3, RZ, P5 ;  /* 0x000000ff03037207 */ /* 0x000fca0002800000 */
[----:B------:R-:W-:-:S04]  /*33510*/  IMAD.IADD R3, R2, 0x1, R3 ;  /* 0x0000000102037824 */ /* 0x000fc800078e0203 */
[----:B------:R-:W-:-:S07]  /*33520*/  IMAD.MOV.U32 R13, RZ, RZ, R3 ;  /* 0x000000ffff0d7224 */ /* 0x000fce00078e0003 */
[----:B------:R-:W-:Y:S05]  /*33530*/  WARPSYNC.COLLECTIVE R15, `(.L_x_2078) ;  /* 0x000000000f087348 */ /* 0x000fea0003c00000 */
[----:B------:R0:W1:Y:S02]  /*33540*/  SHFL.IDX P6, R14, R13, R12, R11 ;  /* 0x0000000c0d0e7389 */ /* 0x00006400000c000b */
[----:B01----:R-:W-:Y:S01]  /*33550*/  ENDCOLLECTIVE ;  /* 0x000000000000791b */ /* 0x003fe20003800000 */
.L_x_2078:
[----:B------:R-:W-:Y:S01]  /*33560*/  IMAD.MOV.U32 R8, RZ, RZ, R14 ;  /* 0x000000ffff087224 */ /* 0x000fe200078e000e */
[----:B------:R-:W-:Y:S06]  /*33570*/  BRA `(.L_x_2079) ;  /* 0xffffff78009c7947 */ /* 0x000fec000383ffff */
.L_x_1786:
[----:B------:R-:W-:Y:S01]  /*33580*/  BSSY B0, `(.L_x_2080) ;  /* 0x0000008000007945 */ /* 0x000fe20003800000 */
[----:B------:R-:W-:Y:S02]  /*33590*/  IMAD.MOV.U32 R13, RZ, RZ, R2 ;  /* 0x000000ffff0d7224 */ /* 0x000fe400078e0002 */
[----:B------:R-:W-:Y:S02]  /*335a0*/  IMAD.MOV.U32 R12, RZ, RZ, 0x1 ;  /* 0x00000001ff0c7424 */ /* 0x000fe400078e00ff */
[----:B------:R-:W-:Y:S02]  /*335b0*/  IMAD.MOV.U32 R11, RZ, RZ, RZ ;  /* 0x000000ffff0b7224 */ /* 0x000fe400078e00ff */
[----:B0-----:R-:W-:-:S07]  /*335c0*/  IMAD.MOV.U32 R15, RZ, RZ, -0x1 ;  /* 0xffffffffff0f7424 */ /* 0x001fce00078e00ff */
[----:B------:R-:W-:Y:S05]  /*335d0*/  WARPSYNC.COLLECTIVE R15, `(.L_x_2081) ;  /* 0x000000000f087348 */ /* 0x000fea0003c00000 */
[----:B------:R0:W1:Y:S02]  /*335e0*/  SHFL.UP P6, R14, R13, R12, R11 ;  /* 0x0400000c0d0e7389 */ /* 0x00006400000c000b */
[----:B01----:R-:W-:Y:S01]  /*335f0*/  ENDCOLLECTIVE ;  /* 0x000000000000791b */ /* 0x003fe20003800000 */
.L_x_2081:
[----:B------:R-:W-:Y:S05]  /*33600*/  BSYNC B0 ;  /* 0x0000000000007941 */ /* 0x000fea0003800000 */
.L_x_2080:
[----:B------:R-:W-:Y:S02]  /*33610*/  IMAD.MOV.U32 R3, RZ, RZ, R14 ;  /* 0x000000ffff037224 */ /* 0x000fe400078e000e */
[----:B------:R-:W-:Y:S02]  /*33620*/  IMAD.MOV.U32 R12, RZ, RZ, 0x2 ;  /* 0x00000002ff0c7424 */ /* 0x000fe400078e00ff */
[----:B------:R-:W-:Y:S01]  /*33630*/  IMAD.MOV.U32 R11, RZ, RZ, RZ ;  /* 0x000000ffff0b7224 */ /* 0x000fe200078e00ff */
[----:B------:R-:W-:Y:S01]  /*33640*/  SEL R3, R3, RZ, P1 ;  /* 0x000000ff03037207 */ /* 0x000fe20000800000 */
[----:B------:R-:W-:-:S04]  /*33650*/  IMAD.MOV.U32 R15, RZ, RZ, -0x1 ;  /* 0xffffffffff0f7424 */ /* 0x000fc800078e00ff */
[----:B------:R-:W-:-:S04]  /*33660*/  IMAD.IADD R2, R2, 0x1, R3 ;  /* 0x0000000102027824 */ /* 0x000fc800078e0203 */
[----:B------:R-:W-:-:S07]  /*33670*/  IMAD.MOV.U32 R13, RZ, RZ, R2 ;  /* 0x000000ffff0d7224 */ /* 0x000fce00078e0002 */
[----:B------:R-:W-:Y:S05]  /*33680*/  WARPSYNC.COLLECTIVE R15, `(.L_x_2082) ;  /* 0x000000000f087348 */ /* 0x000fea0003c00000 */
[----:B------:R0:W1:Y:S02]  /*33690*/  SHFL.UP P6, R14, R13, R12, R11 ;  /* 0x0400000c0d0e7389 */ /* 0x00006400000c000b */
[----:B01----:R-:W-:Y:S01]  /*336a0*/  ENDCOLLECTIVE ;  /* 0x000000000000791b */ /* 0x003fe20003800000 */
.L_x_2082:
        /* <DEDUP_REMOVED lines=8> */
.L_x_2083:
        /* <DEDUP_REMOVED lines=8> */
.L_x_2084:
        /* <DEDUP_REMOVED lines=8> */
.L_x_2085:
        /* <DEDUP_REMOVED lines=9> */
.L_x_2086:
[----:B------:R-:W-:Y:S01]  /*338c0*/  IMAD.MOV.U32 R8, RZ, RZ, R14 ;  /* 0x000000ffff087224 */ /* 0x000fe200078e000e */
[----:B------:R-:W-:Y:S06]  /*338d0*/  BRA `(.L_x_2087) ;  /* 0xffffff7800747947 */ /* 0x000fec000383ffff */
.L_x_1788:
[----:B------:R-:W-:Y:S01]  /*338e0*/  BSSY B0, `(.L_x_2088) ;  /* 0x0000006000007945 */ /* 0x000fe20003800000 */
[----:B------:R-:W-:Y:S01]  /*338f0*/  PLOP3.LUT P6, PT, P6, PT, PT, 0x8, 0x0 ;  /* 0x000000000000781c */ /* 0x000fe200037ce170 */
[----:B0-----:R-:W-:-:S12]  /*33900*/  IMAD.MOV.U32 R15, RZ, RZ, -0x1 ;  /* 0xffffffffff0f7424 */ /* 0x001fd800078e00ff */
[----:B------:R-:W-:Y:S05]  /*33910*/  WARPSYNC.COLLECTIVE R15, `(.L_x_2089) ;  /* 0x000000000f087348 */ /* 0x000fea0003c00000 */
[----:B------:R-:W-:Y:S01]  /*33920*/  VOTE.ANY R14, PT, P6 ;  /* 0x00000000000e7806 */ /* 0x000fe200030e0100 */
[----:B------:R-:W-:Y:S06]  /*33930*/  ENDCOLLECTIVE ;  /* 0x000000000000791b */ /* 0x000fec0003800000 */
.L_x_2089:
[----:B------:R-:W-:Y:S05]  /*33940*/  BSYNC B0 ;  /* 0x0000000000007941 */ /* 0x000fea0003800000 */
.L_x_2088:
[----:B------:R0:W5:Y:S01]  /*33950*/  LDL.LU R16, [R1+0xc] ;  /* 0x00000c0001107983 */ /* 0x0001620000300800 */
[----:B------:R-:W-:Y:S02]  /*33960*/  IMAD.MOV.U32 R4, RZ, RZ, R14 ;  /* 0x000000ffff047224 */ /* 0x000fe400078e000e */
[----:B------:R-:W-:Y:S02]  /*33970*/  IMAD.MOV.U32 R13, RZ, RZ, R0 ;  /* 0x000000ffff0d7224 */ /* 0x000fe400078e0000 */
[----:B------:R-:W1:Y:S01]  /*33980*/  POPC R3, R4 ;  /* 0x0000000400037309 */ /* 0x000e620000000000 */
[----:B------:R-:W-:Y:S02]  /*33990*/  IMAD.MOV.U32 R11, RZ, RZ, 0x1f ;  /* 0x0000001fff0b7424 */ /* 0x000fe400078e00ff */
[----:B------:R-:W-:Y:S02]  /*339a0*/  IMAD.MOV.U32 R15, RZ, RZ, -0x1 ;  /* 0xffffffffff0f7424 */ /* 0x000fe400078e00ff */
[----:B01----:R-:W-:-:S07]  /*339b0*/  IMAD.MOV.U32 R12, RZ, RZ, R3 ;  /* 0x000000ffff0c7224 */ /* 0x003fce00078e0003 */
[----:B-----5:R-:W-:Y:S05]  /*339c0*/  WARPSYNC.COLLECTIVE R15, `(.L_x_2090) ;  /* 0x000000000f087348 */ /* 0x020fea0003c00000 */
[----:B------:R0:W1:Y:S02]  /*339d0*/  SHFL.IDX P6, R14, R13, R12, R11 ;  /* 0x0000000c0d0e7389 */ /* 0x00006400000c000b */
[----:B01---5:R-:W-:Y:S01]  /*339e0*/  ENDCOLLECTIVE ;  /* 0x000000000000791b */ /* 0x023fe20003800000 */
.L_x_2090:
[----:B------:R-:W-:Y:S02]  /*339f0*/  IMAD.MOV.U32 R13, RZ, RZ, R6 ;  /* 0x000000ffff0d7224 */ /* 0x000fe400078e0006 */
[----:B------:R-:W-:-:S07]  /*33a00*/  IMAD.MOV.U32 R0, RZ, RZ, R14 ;  /* 0x000000ffff007224 */ /* 0x000fce00078e000e */
[----:B------:R-:W-:Y:S05]  /*33a10*/  WARPSYNC.COLLECTIVE R15, `(.L_x_2091) ;  /* 0x000000000f087348 */ /* 0x000fea0003c00000 */
[----:B------:R0:W1:Y:S02]  /*33a20*/  SHFL.IDX P6, R14, R13, R12, R11 ;  /* 0x0000000c0d0e7389 */ /* 0x00006400000c000b */
[----:B01----:R-:W-:Y:S01]  /*33a30*/  ENDCOLLECTIVE ;  /* 0x000000000000791b */ /* 0x003fe20003800000 */
.L_x_2091:
[----:B------:R-:W-:Y:S02]  /*33a40*/  IMAD.MOV.U32 R6, RZ, RZ, R14 ;  /* 0x000000ffff067224 */ /* 0x000fe400078e000e */
[----:B------:R-:W-:-:S05]  /*33a50*/  IMAD.IADD R8, R3, 0x1, R16 ;  /* 0x0000000103087824 */ /* 0x000fca00078e0210 */
[----:B------:R0:W-:Y:S01]  /*33a60*/  STL [R1+0xc], R8 ;  /* 0x00000c0801007387 */ /* 0x0001e20000100800 */
[----:B------:R-:W-:Y:S05]  /*33a70*/  BRA `(.L_x_2092) ;  /* 0xffffff7800587947 */ /* 0x000fea000383ffff */
.L_x_1790:
[----:B------:R-:W-:Y:S01]  /*33a80*/  BSSY B0, `(.L_x_2093) ;  /* 0x0000008000007945 */ /* 0x000fe20003800000 */
[----:B------:R-:W-:Y:S02]  /*33a90*/  IMAD.MOV.U32 R13, RZ, RZ, R7 ;  /* 0x000000ffff0d7224 */ /* 0x000fe400078e0007 */
[----:B------:R-:W-:Y:S02]  /*33aa0*/  IMAD.MOV.U32 R12, RZ, RZ, R3 ;  /* 0x000000ffff0c7224 */ /* 0x000fe400078e0003 */
[----:B------:R-:W-:Y:S02]  /*33ab0*/  IMAD.MOV.U32 R11, RZ, RZ, 0x1f ;  /* 0x0000001fff0b7424 */ /* 0x000fe400078e00ff */
[----:B0-----:R-:W-:-:S07]  /*33ac0*/  IMAD.MOV.U32 R15, RZ, RZ, -0x1 ;  /* 0xffffffffff0f7424 */ /* 0x001fce00078e00ff */
[----:B------:R-:W-:Y:S05]  /*33ad0*/  WARPSYNC.COLLECTIVE R15, `(.L_x_2094) ;  /* 0x000000000f087348 */ /* 0x000fea0003c00000 */
[----:B------:R0:W1:Y:S02]  /*33ae0*/  SHFL.IDX P6, R14, R13, R12, R11 ;  /* 0x0000000c0d0e7389 */ /* 0x00006400000c000b */
[----:B01----:R-:W-:Y:S01]  /*33af0*/  ENDCOLLECTIVE ;  /* 0x000000000000791b */ /* 0x003fe20003800000 */
.L_x_2094:
[----:B------:R-:W-:Y:S05]  /*33b00*/  BSYNC B0 ;  /* 0x0000000000007941 */ /* 0x000fea0003800000 */
.L_x_2093:
[----:B------:R-:W-:Y:S01]  /*33b10*/  IMAD.MOV.U32 R3, RZ, RZ, R14 ;  /* 0x000000ffff037224 */ /* 0x000fe200078e000e */
[----:B------:R-:W-:Y:S06]  /*33b20*/  BRA `(.L_x_2095) ;  /* 0xffffff7800447947 */ /* 0x000fec000383ffff */
.L_x_1796:
[----:B0-----:R0:W1:Y:S02]  /*33b30*/  SYNCS.PHASECHK.TRANS64.TRYWAIT P0, [R0+URZ+0x28420], R3 ;  /* 0x02842003000075a7 */ /* 0x001064000800017f */
[----:B-1----:R-:W-:Y:S05]  /*33b40*/  @!P0 NANOSLEEP.SYNCS 0x989680 ;  /* 0x009896800000895d */ /* 0x002fea0003900000 */
[----:B------:R-:W1:Y:S02]  /*33b50*/  @!P0 SYNCS.PHASECHK.TRANS64 P0, [R0+URZ+0x28420], R3 ;  /* 0x02842003000085a7 */ /* 0x000e64000800007f */
[----:B-1----:R-:W-:Y:S05]  /*33b60*/  @!P0 BRA `(.L_x_1796) ;  /* 0xfffffffc00f08947 */ /* 0x002fea000383ffff */
[----:B------:R-:W-:Y:S05]  /*33b70*/  BRA `(.L_x_2096) ;  /* 0xffffff8000e87947 */ /* 0x000fea000383ffff */
.L_x_1797:
        /* <DEDUP_REMOVED lines=11> */
.L_x_2098:
[----:B------:R-:W-:Y:S05]  /*33c30*/  BSYNC B0 ;  /* 0x0000000000007941 */ /* 0x000fea0003800000 */
.L_x_2097:
[----:B------:R-:W-:Y:S05]  /*33c40*/  BRA `(.L_x_2099) ;  /* 0xffffff8000d07947 */ /* 0x000fea000383ffff */
.L_x_1798:
[----:B------:R-:W-:Y:S01]  /*33c50*/  BSSY B0, `(.L_x_2100) ;  /* 0x0000006000007945 */ /* 0x000fe20003800000 */
[----:B------:R-:W-:-:S07]  /*33c60*/  IMAD.MOV.U32 R15, RZ, RZ, -0x1 ;  /* 0xffffffffff0f7424 */ /* 0x000fce00078e00ff */
[----:B01----:R-:W-:Y:S05]  /*33c70*/  WARPSYNC.COLLECTIVE R15, `(.L_x_2101) ;  /* 0x000000000f0c7348 */ /* 0x003fea0003c00000 */
[----:B------:R-:W-:Y:S02]  /*33c80*/  ELECT P6, UR62, PT ;  /* 0x00000000003e782f */ /* 0x000fe400038c0000 */
[----:B------:R-:W-:Y:S01]  /*33c90*/  MOV R14, UR62 ;  /* 0x0000003e000e7c02 */ /* 0x000fe20008000f00 */
[----:B01----:R-:W-:Y:S10]  /*33ca0*/  ENDCOLLECTIVE ;  /* 0x000000000000791b */ /* 0x003ff40003800000 */
.L_x_2101:
[----:B------:R-:W-:Y:S05]  /*33cb0*/  BSYNC B0 ;  /* 0x0000000000007941 */ /* 0x000fea0003800000 */
.L_x_2100:
[----:B------:R-:W-:Y:S05]  /*33cc0*/  BRA `(.L_x_2102) ;  /* 0xffffff8000c47947 */ /* 0x000fea000383ffff */
.L_x_1800:
[----:B0-----:R0:W1:Y:S02]  /*33cd0*/  SYNCS.PHASECHK.TRANS64.TRYWAIT P1, [R6+URZ], R5 ;  /* 0x00000005060075a7 */ /* 0x001064000802017f */
[----:B-1----:R-:W-:Y:S05]  /*33ce0*/  @!P1 NANOSLEEP.SYNCS 0x989680 ;  /* 0x009896800000995d */ /* 0x002fea0003900000 */
[----:B------:R-:W1:Y:S02]  /*33cf0*/  @!P1 SYNCS.PHASECHK.TRANS64 P1, [R6+URZ], R5 ;  /* 0x00000005060095a7 */ /* 0x000e64000802007f */
[----:B-1----:R-:W-:Y:S05]  /*33d00*/  @!P1 BRA `(.L_x_1800) ;  /* 0xfffffffc00f09947 */ /* 0x002fea000383ffff */
[----:B------:R-:W-:Y:S05]  /*33d10*/  BRA `(.L_x_2103) ;  /* 0xffffff8400007947 */ /* 0x000fea000383ffff */
.L_x_1801:
[----:B-1----:R1:W2:Y:S02]  /*33d20*/  SYNCS.PHASECHK.TRANS64.TRYWAIT P1, [R7+URZ], R2 ;  /* 0x00000002070075a7 */ /* 0x0022a4000802017f */
[----:B--2---:R-:W-:Y:S05]  /*33d30*/  @!P1 NANOSLEEP.SYNCS 0x989680 ;  /* 0x009896800000995d */ /* 0x004fea0003900000 */
[----:B------:R-:W2:Y:S02]  /*33d40*/  @!P1 SYNCS.PHASECHK.TRANS64 P1, [R7+URZ], R2 ;  /* 0x00000002070095a7 */ /* 0x000ea4000802007f */
[----:B--2---:R-:W-:Y:S05]  /*33d50*/  @!P1 BRA `(.L_x_1801) ;  /* 0xfffffffc00f09947 */ /* 0x004fea000383ffff */
[----:B------:R-:W-:Y:S05]  /*33d60*/  BRA `(.L_x_2104) ;  /* 0xffffff8000f47947 */ /* 0x000fea000383ffff */
.L_x_1803:
[----:B--2---:R2:W3:Y:S02]  /*33d70*/  SYNCS.PHASECHK.TRANS64.TRYWAIT P1, [R4+URZ+0x28460], R5 ;  /* 0x02846005040075a7 */ /* 0x0044e4000802017f */
[----:B---3--:R-:W-:Y:S05]  /*33d80*/  @!P1 NANOSLEEP.SYNCS 0x989680 ;  /* 0x009896800000995d */ /* 0x008fea0003900000 */
[----:B------:R-:W3:Y:S02]  /*33d90*/  @!P1 SYNCS.PHASECHK.TRANS64 P1, [R4+URZ+0x28460], R5 ;  /* 0x02846005040095a7 */ /* 0x000ee4000802007f */
[----:B---3--:R-:W-:Y:S05]  /*33da0*/  @!P1 BRA `(.L_x_1803) ;  /* 0xfffffffc00f09947 */ /* 0x008fea000383ffff */
[----:B------:R-:W-:Y:S05]  /*33db0*/  BRA `(.L_x_2105) ;  /* 0xffffff8000f87947 */ /* 0x000fea000383ffff */
.L_x_1805:
[----:B---3--:R3:W4:Y:S02]  /*33dc0*/  SYNCS.PHASECHK.TRANS64.TRYWAIT P1, [R3+URZ+0x28460], R2 ;  /* 0x02846002030075a7 */ /* 0x008724000802017f */
[----:B----4-:R-:W-:Y:S05]  /*33dd0*/  @!P1 NANOSLEEP.SYNCS 0x989680 ;  /* 0x009896800000995d */ /* 0x010fea0003900000 */
[----:B------:R-:W4:Y:S02]  /*33de0*/  @!P1 SYNCS.PHASECHK.TRANS64 P1, [R3+URZ+0x28460], R2 ;  /* 0x02846002030095a7 */ /* 0x000f24000802007f */
[----:B----4-:R-:W-:Y:S05]  /*33df0*/  @!P1 BRA `(.L_x_1805) ;  /* 0xfffffffc00f09947 */ /* 0x010fea000383ffff */
[----:B------:R-:W-:Y:S05]  /*33e00*/  BRA `(.L_x_2106) ;  /* 0xffffff8000f87947 */ /* 0x000fea000383ffff */
.L_x_1807:
[----:B----4-:R4:W0:Y:S02]  /*33e10*/  SYNCS.PHASECHK.TRANS64.TRYWAIT P0, [R4+URZ+0x28480], R5 ;  /* 0x02848005040075a7 */ /* 0x010824000800017f */
[----:B0-----:R-:W-:Y:S05]  /*33e20*/  @!P0 NANOSLEEP.SYNCS 0x989680 ;  /* 0x009896800000895d */ /* 0x001fea0003900000 */
[----:B------:R-:W0:Y:S02]  /*33e30*/  @!P0 SYNCS.PHASECHK.TRANS64 P0, [R4+URZ+0x28480], R5 ;  /* 0x02848005040085a7 */ /* 0x000e24000800007f */
[----:B0-----:R-:W-:Y:S05]  /*33e40*/  @!P0 BRA `(.L_x_1807) ;  /* 0xfffffffc00f08947 */ /* 0x001fea000383ffff */
[----:B------:R-:W-:Y:S05]  /*33e50*/  BRA `(.L_x_1808) ;  /* 0xffffff8000f47947 */ /* 0x000fea000383ffff */
.L_x_2107:
        /* <DEDUP_REMOVED lines=10> */
.L_x_13343:


//--------------------- .text._ZN7cutlass13device_kernelIN5flash11enable_sm90INS1_16FlashAttnFwdSm90INS1_25CollectiveMainloopFwdSm90ILi2EN4cute5tupleIJNS5_1CILi1EEES8_S8_EEENS6_IJNS7_ILi128EEESA_NS7_ILi256EEEEEELi256ENS_12float_e4m3_tEfNS_4arch4Sm90ELb1ELb0ELb1ELb0ELb0ELb0ELb0ELb1ELb1ELb1ELb1ELb0EEENS1_21CollectiveEpilogueFwdINS6_IJSA_SB_SA_EEES9_NS_10bfloat16_tESF_Li256ELb0ELb1ELb1ELb1EEENS1_19SingleTileSchedulerILb0ELb1ELb1ELi128EEEEEEEEEvNT_6ParamsE --------------------------
	.section	.text._ZN7cutlass13device_kernelIN5flash11enable_sm90INS1_16FlashAttnFwdSm90INS1_25CollectiveMainloopFwdSm90ILi2EN4cute5tupleIJNS5_1CILi1EEES8_S8_EEENS6_IJNS7_ILi128EEESA_NS7_ILi256EEEEEELi256ENS_12float_e4m3_tEfNS_4arch4Sm90ELb1ELb0ELb1ELb0ELb0ELb0ELb0ELb1ELb1ELb1ELb1ELb0EEENS1_21CollectiveEpilogueFwdINS6_IJSA_SB_SA_EEES9_NS_10bfloat16_tESF_Li256ELb0ELb1ELb1ELb1EEENS1_19SingleTileSchedulerILb0ELb1ELb1ELi128EEEEEEEEEvNT_6ParamsE,"ax",@progbits
	.align	128
.text._ZN7cutlass13device_kernelIN5flash11enable_sm90INS1_16FlashAttnFwdSm90INS1_25CollectiveMainloopFwdSm90ILi2EN4cute5tupleIJNS5_1CILi1EEES8_S8_EEENS6_IJNS7_ILi128EEESA_NS7_ILi256EEEEEELi256ENS_12float_e4m3_tEfNS_4arch4Sm90ELb1ELb0ELb1ELb0ELb0ELb0ELb0ELb1ELb1ELb1ELb1ELb0EEENS1_21CollectiveEpilogueFwdINS6_IJSA_SB_SA_EEES9_NS_10bfloat16_tESF_Li256ELb0ELb1ELb1ELb1EEENS1_19SingleTileSchedulerILb0ELb1ELb1ELi128EEEEEEEEEvNT_6ParamsE:
        .type           _ZN7cutlass13device_kernelIN5flash11enable_sm90INS1_16FlashAttnFwdSm90INS1_25CollectiveMainloopFwdSm90ILi2EN4cute5tupleIJNS5_1CILi1EEES8_S8_EEENS6_IJNS7_ILi128EEESA_NS7_ILi256EEEEEELi256ENS_12float_e4m3_tEfNS_4arch4Sm90ELb1ELb0ELb1ELb0ELb0ELb0ELb0ELb1ELb1ELb1ELb1ELb0EEENS1_21CollectiveEpilogueFwdINS6_IJSA_SB_SA_EEES9_NS_10bfloat16_tESF_Li256ELb0ELb1ELb1ELb1EEENS1_19SingleTileSchedulerILb0ELb1ELb1ELi128EEEEEEEEEvNT_6ParamsE,@function
        .size           _ZN7cutlass13device_kernelIN5flash11enable_sm90INS1_16FlashAttnFwdSm90INS1_25CollectiveMainloopFwdSm90ILi2EN4cute5tupleIJNS5_1CILi1EEES8_S8_EEENS6_IJNS7_ILi128EEESA_NS7_ILi256EEEEEELi256ENS_12float_e4m3_tEfNS_4arch4Sm90ELb1ELb0ELb1ELb0ELb0ELb0ELb0ELb1ELb1ELb1ELb1ELb0EEENS1_21CollectiveEpilogueFwdINS6_IJSA_SB_SA_EEES9_NS_10bfloat16_tESF_Li256ELb0ELb1ELb1ELb1EEENS1_19SingleTileSchedulerILb0ELb1ELb1ELi128EEEEEEEEEvNT_6ParamsE,(.L_x_13344 - _ZN7cutlass13device_kernelIN5flash11enable_sm90INS1_16FlashAttnFwdSm90INS1_25CollectiveMainloopFwdSm90ILi2EN4cute5tupleIJNS5_1CILi1EEES8_S8_EEENS6_IJNS7_ILi128EEESA_NS7_ILi256EEEEEELi256ENS_12float_e4m3_tEfNS_4arch4Sm90ELb1ELb0ELb1ELb0ELb0ELb0ELb0ELb1ELb1ELb1ELb1ELb0EEENS1_21CollectiveEpilogueFwdINS6_IJSA_SB_SA_EEES9_NS_10bfloat16_tESF_Li256ELb0ELb1ELb1ELb1EEENS1_19SingleTileSchedulerILb0ELb1ELb1ELi128EEEEEEEEEvNT_6ParamsE)
        .other          _ZN7cutlass13device_kernelIN5flash11enable_sm90INS1_16FlashAttnFwdSm90INS1_25CollectiveMainloopFwdSm90ILi2EN4cute5tupleIJNS5_1CILi1EEES8_S8_EEENS6_IJNS7_ILi128EEESA_NS7_ILi256EEEEEELi256ENS_12float_e4m3_tEfNS_4arch4Sm90ELb1ELb0ELb1ELb0ELb0ELb0ELb0ELb1ELb1ELb1ELb1ELb0EEENS1_21CollectiveEpilogueFwdINS6_IJSA_SB_SA_EEES9_NS_10bfloat16_tESF_Li256ELb0ELb1ELb1ELb1EEENS1_19SingleTileSchedulerILb0ELb1ELb1ELi128EEEEEEEEEvNT_6ParamsE,@"STO_CUDA_ENTRY STV_DEFAULT"
_ZN7cutlass13device_kernelIN5flash11enable_sm90INS1_16FlashAttnFwdSm90INS1_25CollectiveMainloopFwdSm90ILi2EN4cute5tupleIJNS5_1CILi1EEES8_S8_EEENS6_IJNS7_ILi128EEESA_NS7_ILi256EEEEEELi256ENS_12float_e4m3_tEfNS_4arch4Sm90ELb1ELb0ELb1ELb0ELb0ELb0ELb0ELb1ELb1ELb1ELb1ELb0EEENS1_21CollectiveEpilogueFwdINS6_IJSA_SB_SA_EEES9_NS_10bfloat16_tESF_Li256ELb0ELb1ELb1ELb1EEENS1_19SingleTileSchedulerILb0ELb1ELb1ELi128EEEEEEEEEvNT_6ParamsE:
        /* <DEDUP_REMOVED lines=17> */
.L_x_2109:
[----:B------:R-:W-:Y:S05]  /*0110*/  BSYNC B0 ;  /* 0x0000000000007941 */ /* 0x000fea0003800000 */
.L_x_2108:
        /* <DEDUP_REMOVED lines=40> */
.L_x_2110:
        /* <DEDUP_REMOVED lines=22> */
.L_x_2111:
        /* <DEDUP_REMOVED lines=18> */
.L_x_2112:
        /* <DEDUP_REMOVED lines=22> */
.L_x_2113:
        /* <DEDUP_REMOVED lines=22> */
.L_x_2114:
        /* <DEDUP_REMOVED lines=9> */
.L_x_2117:
        /* <DEDUP_REMOVED lines=22> */
[----:B------:R-:W0:Y:S01]  /*0ad0*/  LDC R0, c[0x0][0x448] ;  /* 0x00011200ff007b82 */ /* 0x000e220000000800 */
[----:B------:R-:W1:Y:S01]  /*0ae0*/  S2R R22, SR_CTAID.X ;  /* 0x0000000000167919 */ /* 0x000e620000002500 */
[----:B------:R-:W-:Y:S01]  /*0af0*/  SHF.R.U32.HI R4, RZ, 0x10, R18 ;  /* 0x00000010ff047819 */ /* 0x000fe20000011612 */
[----:B------:R-:W-:Y:S01]  /*0b00*/  IMAD.MOV.U32 R23, RZ, RZ, RZ ;  /* 0x000000ffff177224 */ /* 0x000fe200078e00ff */
[----:B------:R-:W-:-:S04]  /*0b10*/  LOP3.LUT R18, R18, 0xffff, RZ, 0xc0, !PT ;  /* 0x0000ffff12127812 */ /* 0x000fc800078ec0ff */
[----:B------:R-:W2:Y:S08]  /*0b20*/  LDC.64 R10, c[0x0][0x418] ;  /* 0x00010600ff0a7b82 */ /* 0x000eb00000000a00 */
[----:B------:R-:W3:Y:S01]  /*0b30*/  LDC R3, c[0x0][0x288] ;  /* 0x0000a200ff037b82 */ /* 0x000ee20000000800 */
[----:B0-----:R-:W-:-:S07]  /*0b40*/  ISETP.NE.AND P1, PT, R0, 0x1, PT ;  /* 0x000000010000780c */ /* 0x001fce0003f25270 */
[----:B------:R-:W0:Y:S01]  /*0b50*/  LDC R16, c[0x0][0x424] ;  /* 0x00010900ff107b82 */ /* 0x000e220000000800 */
[----:B--2---:R-:W-:-:S07]  /*0b60*/  ISETP.NE.U32.AND P0, PT, R10, RZ, PT ;  /* 0x000000ff0a00720c */ /* 0x004fce0003f05070 */
[----:B------:R-:W2:Y:S01]  /*0b70*/  LDC R9, c[0x0][0x2f0] ;  /* 0x0000bc00ff097b82 */ /* 0x000ea20000000800 */
[----:B-1----:R-:W-:Y:S01]  /*0b80*/  IMAD.SHL.U32 R22, R22, 0x80, RZ ;  /* 0x0000008016167824 */ /* 0x002fe200078e00ff */
[----:B------:R-:W-:-:S03]  /*0b90*/  ISETP.NE.AND.EX P0, PT, R11, RZ, PT, P0 ;  /* 0x000000ff0b00720c */ /* 0x000fc60003f05300 */
[----:B------:R-:W-:Y:S01]  /*0ba0*/  @P1 VIADD R0, R22, 0x7f ;  /* 0x0000007f16001836 */ /* 0x000fe20000000000 */
[----:B---3--:R-:W-:Y:S02]  /*0bb0*/  IADD3 R3, -R3, 0x80, RZ ;  /* 0x0000008003037810 */ /* 0x008fe40007ffe1ff */
[----:B------:R-:W1:Y:S08]  /*0bc0*/  @P1 LDC R5, c[0x0][0x44c] ;  /* 0x00011300ff051b82 */ /* 0x000e700000000800 */
[----:B------:R-:W3:Y:S01]  /*0bd0*/  @P1 LDC R7, c[0x0][0x450] ;  /* 0x00011400ff071b82 */ /* 0x000ee20000000800 */
[----:B0-----:R-:W-:-:S02]  /*0be0*/  SEL R16, R16, 0x1, P0 ;  /* 0x0000000110107807 */ /* 0x001fc40000000000 */
[----:B------:R-:W-:-:S03]  /*0bf0*/  ISETP.NE.AND P0, PT, R4, RZ, PT ;  /* 0x000000ff0400720c */ /* 0x000fc60003f05270 */
[----:B--2---:R-:W-:Y:S02]  /*0c00*/  IMAD R3, R16, R9, R3 ;  /* 0x0000000910037224 */ /* 0x004fe400078e0203 */
[----:B-1----:R-:W-:-:S08]  /*0c10*/  @P1 IMAD.HI.U32 R2, R0, R5, RZ ;  /* 0x0000000500021227 */ /* 0x002fd000078e00ff */
[----:B------:R-:W0:Y:S01]  /*0c20*/  @!P0 LDC R4, c[0x0][0x9f0] ;  /* 0x00027c00ff048b82 */ /* 0x000e220000000800 */
[----:B------:R-:W-:Y:S01]  /*0c30*/  VIADD R0, R22, 0x7f ;  /* 0x0000007f16007836 */ /* 0x000fe20000000000 */
[----:B---3--:R-:W-:Y:S01]  /*0c40*/  @P1 SHF.R.U32.HI R0, RZ, R7, R2 ;  /* 0x00000007ff001219 */ /* 0x008fe20000011602 */
[----:B------:R-:W-:-:S04]  /*0c50*/  IMAD R2, R16, R9, 0x7f ;  /* 0x0000007f10027424 */ /* 0x000fc800078e0209 */
[----:B------:R-:W-:Y:S01]  /*0c60*/  IMAD.IADD R0, R3, 0x1, R0 ;  /* 0x0000000103007824 */ /* 0x000fe200078e0200 */
[----:B------:R-:W-:-:S04]  /*0c70*/  SHF.R.S32.HI R3, RZ, 0x1f, R2 ;  /* 0x0000001fff037819 */ /* 0x000fc80000011402 */
[----:B------:R-:W-:Y:S02]  /*0c80*/  SHF.R.S32.HI R5, RZ, 0x1f, R0 ;  /* 0x0000001fff057819 */ /* 0x000fe40000011400 */
[----:B------:R-:W-:Y:S02]  /*0c90*/  LEA.HI R3, R3, R2, RZ, 0x7 ;  /* 0x0000000203037211 */ /* 0x000fe400078f38ff */
[----:B------:R-:W-:Y:S02]  /*0ca0*/  LEA.HI R5, R5, R0, RZ, 0x7 ;  /* 0x0000000005057211 */ /* 0x000fe400078f38ff */
[----:B------:R-:W-:Y:S02]  /*0cb0*/  SHF.R.S32.HI R3, RZ, 0x7, R3 ;  /* 0x00000007ff037819 */ /* 0x000fe40000011403 */
[----:B------:R-:W-:-:S04]  /*0cc0*/  SHF.R.S32.HI R0, RZ, 0x7, R5 ;  /* 0x00000007ff007819 */ /* 0x000fc80000011405 */
[----:B------:R-:W-:-:S04]  /*0cd0*/  VIMNMX R11, R3, R0, PT ;  /* 0x00000000030b7248 */ /* 0x000fc80003fe0100 */
[----:B------:R-:W-:-:S13]  /*0ce0*/  ISETP.GE.AND P1, PT, R11, 0x1, PT ;  /* 0x000000010b00780c */ /* 0x000fda0003f26270 */
[----:B------:R-:W-:Y:S05]  /*0cf0*/  @!P1 BRA `(.L_x_2119) ;  /* 0x00000000006c9947 */ /* 0x000fea0003800000 */
        /* <DEDUP_REMOVED lines=27> */
.L_x_2119:
[-C--:B------:R-:W-:Y:S01]  /*0eb0*/  IMAD R18, R18, R23.reuse, RZ ;  /* 0x0000001712127224 */ /* 0x080fe200078e02ff */
[----:B------:R-:W-:Y:S01]  /*0ec0*/  USHF.R.S32.HI UR38, URZ, 0x1f, UR39 ;  /* 0x0000001f3f267899 */ /* 0x000fe20008011427 */
[----:B------:R-:W-:Y:S01]  /*0ed0*/  VIADD R146, R12, 0xffffff80 ;  /* 0xffffff800c927836 */ /* 0x000fe20000000000 */
[----:B------:R-:W-:Y:S02]  /*0ee0*/  PLOP3.LUT P0, PT, PT, PT, PT, 0x80, 0x0 ;  /* 0x000000000000781c */ /* 0x000fe40003f0f070 */
[----:B------:R-:W-:Y:S02]  /*0ef0*/  CS2R R28, SRZ ;  /* 0x00000000001c7805 */ /* 0x000fe4000001ff00 */
[----:B------:R-:W-:Y:S01]  /*0f00*/  VIADDMNMX R23, R18, R23, R11, PT ;  /* 0x0000001712177246 */ /* 0x000fe2000380010b */
[----:B------:R-:W-:Y:S01]  /*0f10*/  IMAD.MOV.U32 R2, RZ, RZ, RZ ;  /* 0x000000ffff027224 */ /* 0x000fe200078e00ff */
[----:B------:R-:W-:Y:S01]  /*0f20*/  CS2R R24, SRZ ;  /* 0x0000000000187805 */ /* 0x000fe2000001ff00 */
[----:B------:R-:W-:Y:S01]  /*0f30*/  IMAD.MOV.U32 R0, RZ, RZ, RZ ;  /* 0x000000ffff007224 */ /* 0x000fe200078e00ff */
[----:B------:R-:W-:-:S02]  /*0f40*/  ISETP.GT.AND P1, PT, R23, R18, PT ;  /* 0x000000121700720c */ /* 0x000fc40003f24270 */
        /* <DEDUP_REMOVED lines=61> */
[----:B------:R-:W-:Y:S02]  /*1320*/  IMAD.MOV.U32 R8, RZ, RZ, RZ ;  /* 0x000000ffff087224 */ /* 0x000fe400078e00ff */
[----:B------:R-:W-:Y:S01]  /*1330*/  IMAD.MOV.U32 R147, RZ, RZ, RZ ;  /* 0x000000ffff937224 */ /* 0x000fe200078e00ff */
[----:B------:R-:W-:Y:S06]  /*1340*/  @!P1 BRA `(.L_x_2120) ;  /* 0x000000a400609947 */ /* 0x000fec0003800000 */
[----:B------:R-:W-:Y:S01]  /*1350*/  SHF.R.S32.HI R89, RZ, 0x1f, R146 ;  /* 0x0000001fff597819 */ /* 0x000fe20000011492 */
[----:B------:R-:W1:Y:S01]  /*1360*/  S2UR UR5, SR_CgaCtaId ;  /* 0x00000000000579c3 */ /* 0x000e620000008800 */
[----:B------:R-:W-:Y:S02]  /*1370*/  UMOV UR36, 0x400 ;  /* 0x0000040000247882 */ /* 0x000fe40000000000 */
[----:B------:R-:W-:-:S04]  /*1380*/  LEA.HI R88, R89, R146, RZ, 0x7 ;  /* 0x0000009259587211 */ /* 0x000fc800078f38ff */
[----:B------:R-:W-:-:S05]  /*1390*/  SHF.R.S32.HI R90, RZ, 0x7, R88 ;  /* 0x00000007ff5a7819 */ /* 0x000fca0000011458 */
[----:B------:R-:W2:Y:S01]  /*13a0*/  SHFL.IDX PT, R0, R90, RZ, 0x1f ;  /* 0x00001fff5a007589 */ /* 0x000ea200000e0000 */
[----:B-1----:R-:W-:-:S04]  /*13b0*/  ULEA UR36, UR5, UR36, 0x18 ;  /* 0x0000002405247291 */ /* 0x002fc8000f8ec03f */
[----:B------:R-:W-:-:S04]  /*13c0*/  UIADD3 UR5, UR36, 0x20400, URZ ;  /* 0x0002040024057890 */ /* 0x000fc8000fffe03f */
[----:B------:R-:W-:Y:S01]  /*13d0*/  ULOP3.LUT UP0, URZ, UR5, 0x3ff, URZ, 0xc0, !UPT ;  /* 0x000003ff053f7892 */ /* 0x000fe2000f80c03f */
[----:B--2---:R-:W-:-:S05]  /*13e0*/  R2UR UR37, R0 ;  /* 0x00000000002572ca */ /* 0x004fca00000e0000 */
        /* <DEDUP_REMOVED lines=11> */
[----:B0-----:R-:W-:Y:S01]  /*14a0*/  IMAD.U32 R4, RZ, RZ, UR4 ;  /* 0x00000004ff047e24 */ /* 0x001fe2000f8e00ff */
        /* <DEDUP_REMOVED lines=12> */
.L_x_2121:
[----:B------:R-:W1:Y:S01]  /*1570*/  LDC.64 R12, c[0x0][0x990] ;  /* 0x00026400ff0c7b82 */ /* 0x000e620000000a00 */
[----:B------:R-:W2:Y:S01]  /*1580*/  LDL.LU R26, [R1+0x28] ;  /* 0x00002800011a7983 */ /* 0x000ea20000300800 */
[----:B------:R-:W-:-:S06]  /*1590*/  ULDC UR4, c[0x0][0x9d8] ;  /* 0x0002760000047ab9 */ /* 0x000fcc0000000800 */
[----:B------:R-:W3:Y:S01]  /*15a0*/  LDC.64 R20, c[0x0][0x998] ;  /* 0x00026600ff147b82 */ /* 0x000ee20000000a00 */
[----:B-1----:R-:W-:-:S04]  /*15b0*/  ISETP.NE.U32.AND P0, PT, R12, RZ, PT ;  /* 0x000000ff0c00720c */ /* 0x002fc80003f05070 */
[----:B------:R-:W-:Y:S02]  /*15c0*/  ISETP.NE.AND.EX P0, PT, R13, RZ, PT, P0 ;  /* 0x000000ff0d00720c */ /* 0x000fe40003f05300 */
[----:B---3--:R-:W-:-:S04]  /*15d0*/  ISETP.NE.U32.AND P1, PT, R20, RZ, PT ;  /* 0x000000ff1400720c */ /* 0x008fc80003f25070 */
[----:B------:R-:W-:-:S07]  /*15e0*/  ISETP.NE.AND.EX P1, PT, R21, RZ, PT, P1 ;  /* 0x000000ff1500720c */ /* 0x000fce0003f25310 */
[----:B------:R-:W1:Y:S01]  /*15f0*/  @P0 LDC.64 R8, c[0x0][0x9a8] ;  /* 0x00026a00ff080b82 */ /* 0x000e620000000a00 */
[----:B------:R-:W-:-:S07]  /*1600*/  @P0 SHF.R.S32.HI R7, RZ, 0x1f, R17 ;  /* 0x0000001fff070819 */ /* 0x000fce0000011411 */
[----:B------:R-:W0:Y:S08]  /*1610*/  @P1 LDC.64 R10, c[0x0][0x9b8] ;  /* 0x00026e00ff0a1b82 */ /* 0x000e300000000a00 */
[----:B------:R-:W3:Y:S08]  /*1620*/  @P1 LDC.64 R24, c[0x0][0x9c0] ;  /* 0x00027000ff181b82 */ /* 0x000ef00000000a00 */
[----:B------:R-:W4:Y:S01]  /*1630*/  @P0 LDC.64 R14, c[0x0][0x9b0] ;  /* 0x00026c00ff0e0b82 */ /* 0x000f220000000a00 */
[----:B-1----:R-:W-:-:S02]  /*1640*/  @P0 IMAD R0, R8, UR38, RZ ;  /* 0x0000002608000c24 */ /* 0x002fc4000f8e02ff */
[----:B------:R-:W-:-:S04]  /*1650*/  @P0 IMAD.WIDE.U32 R2, R8, UR39, RZ ;  /* 0x0000002708020c25 */ /* 0x000fc8000f8e00ff */
[----:B------:R-:W-:Y:S02]  /*1660*/  @P0 IMAD R9, R9, UR39, R0 ;  /* 0x0000002709090c24 */ /* 0x000fe4000f8e0200 */
[C---:B0-----:R-:W-:Y:S02]  /*1670*/  @P1 IMAD R4, R10.reuse, UR38, RZ ;  /* 0x000000260a041c24 */ /* 0x041fe4000f8e02ff */
[----:B------:R-:W-:Y:S01]  /*1680*/  @P0 IMAD.IADD R3, R3, 0x1, R9 ;  /* 0x0000000103030824 */ /* 0x000fe200078e0209 */
[----:B------:R-:W-:Y:S01]  /*1690*/  @P1 SHF.R.S32.HI R9, RZ, 0x1f, R17 ;  /* 0x0000001fff091819 */ /* 0x000fe20000011411 */
[----:B------:R-:W-:Y:S02]  /*16a0*/  @P1 IMAD R11, R11, UR39, R4 ;  /* 0x000000270b0b1c24 */ /* 0x000fe4000f8e0204 */
[----:B------:R-:W-:-:S04]  /*16b0*/  @P1 IMAD.WIDE.U32 R4, R10, UR39, RZ ;  /* 0x000000270a041c25 */ /* 0x000fc8000f8e00ff */
[----:B---3--:R-:W-:Y:S02]  /*16c0*/  @P1 IMAD R6, R9, R24, RZ ;  /* 0x0000001809061224 */ /* 0x008fe400078e02ff */
[----:B------:R-:W-:Y:S02]  /*16d0*/  @P1 IMAD.IADD R5, R5, 0x1, R11 ;  /* 0x0000000105051824 */ /* 0x000fe400078e020b */
[----:B------:R-:W-:Y:S02]  /*16e0*/  @P1 IMAD R11, R17, R25, R6 ;  /* 0x00000019110b1224 */ /* 0x000fe400078e0206 */
[-C--:B----4-:R-:W-:Y:S02]  /*16f0*/  @P0 IMAD R0, R7, R14.reuse, RZ ;  /* 0x0000000e07000224 */ /* 0x090fe400078e02ff */
[----:B------:R-:W-:-:S04]  /*1700*/  @P0 IMAD.WIDE.U32 R2, R17, R14, R2 ;  /* 0x0000000e11020225 */ /* 0x000fc800078e0002 */
        /* <DEDUP_REMOVED lines=19> */
.L_x_2216:
[----:B------:R-:W-:Y:S05]  /*1840*/  @!P1 BRA `(.L_x_2123) ;  /* 0x0000000000049947 */ /* 0x000fea0003800000 */
[----:B------:R-:W-:Y:S01]  /*1850*/  BPT.TRAP 0x1 ;  /* 0x000000040000795c */ /* 0x000fe20000300000 */
.L_x_2123:
[----:B------:R1:W2:Y:S01]  /*1860*/  SYNCS.PHASECHK.TRANS64.TRYWAIT P2, [UR36+0x38830], R7 ;  /* 0x03883007ff0075a7 */ /* 0x0002a20008040164 */
[----:B------:R-:W-:Y:S05]  /*1870*/  @!P1 BRA `(.L_x_2124) ;  /* 0x0000000000049947 */ /* 0x000fea0003800000 */
[----:B------:R-:W-:Y:S01]  /*1880*/  BPT.TRAP 0x1 ;  /* 0x000000040000795c */ /* 0x000fe20000300000 */
.L_x_2124:
[----:B0-----:R-:W0:Y:S01]  /*1890*/  S2R R2, SR_TID.X ;  /* 0x0000000000027919 */ /* 0x001e220000002100 */
[----:B------:R-:W-:-:S05]  /*18a0*/  IMAD.U32 R6, RZ, RZ, UR42 ;  /* 0x0000002aff067e24 */ /* 0x000fca000f8e00ff */
[----:B------:R-:W-:Y:S02]  /*18b0*/  LOP3.LUT R6, R6, 0x10000, RZ, 0xfc, !PT ;  /* 0x0001000006067812 */ /* 0x000fe400078efcff */
[----:B0-----:R-:W-:-:S04]  /*18c0*/  LOP3.LUT R2, R2, 0x7f, RZ, 0xc0, !PT ;  /* 0x0000007f02027812 */ /* 0x001fc800078ec0ff */
[----:B------:R-:W-:Y:S01]  /*18d0*/  ISETP.NE.AND P0, PT, R2, RZ, PT ;  /* 0x000000ff0200720c */ /* 0x000fe20003f05270 */
[----:B--2---:R-:W-:-:S12]  /*18e0*/  @P2 BRA `(.L_x_2125) ;  /* 0x0000000000082947 */ /* 0x004fd80003800000 */
[----:B------:R-:W0:Y:S02]  /*18f0*/  SYNCS.PHASECHK.TRANS64.TRYWAIT P2, [UR36+0x38830], R7 ;  /* 0x03883007ff0075a7 */ /* 0x000e240008040164 */
[----:B0-----:R-:W-:Y:S05]  /*1900*/  @!P2 BRA `(.L_x_2126) ;  /* 0x000001200004a947 */ /* 0x001fea0003800000 */
.L_x_2125:
[----:B------:R-:W-:Y:S05]  /*1910*/  WARPSYNC.ALL ;  /* 0x0000000000007948 */ /* 0x000fea0003800000 */
[----:B01----:R-:W-:Y:S01]  /*1920*/  IMAD.MOV.U32 R7, RZ, RZ, 0x40000040 ;  /* 0x40000040ff077424 */ /* 0x003fe200078e00ff */
        /* <DEDUP_REMOVED lines=9> */
[----:B------:R-:W0:Y:S01]  /*19c0*/  LDC R2, c[0x0][0x448] ;  /* 0x00011200ff027b82 */ /* 0x000e220000000800 */
[----:B------:R-:W-:Y:S01]  /*19d0*/  UMOV UR15, 0x40000040 ;  /* 0x40000040000f7882 */ /* 0x000fe20000000000 */
[----:B------:R-:W-:Y:S01]  /*19e0*/  UMOV UR17, 0x40000040 ;  /* 0x4000004000117882 */ /* 0x000fe20000000000 */
[----:B------:R-:W-:Y:S01]  /*19f0*/  ULOP3.LUT UR6, UR4, 0x10000, URZ, 0xfc, !UPT ;  /* 0x0001000004067892 */ /* 0x000fe2000f8efc3f */
[----:B------:R-:W-:Y:S01]  /*1a00*/  LOP3.LUT R3, R88, 0xffffff80, RZ, 0xc0, !PT ;  /* 0xffffff8058037812 */ /* 0x000fe200078ec0ff */
[----:B------:R-:W-:Y:S01]  /*1a10*/  UMOV UR19, 0x40000040 ;  /* 0x4000004000137882 */ /* 0x000fe20000000000 */
[----:B------:R-:W-:Y:S01]  /*1a20*/  UMOV UR21, 0x40000040 ;  /* 0x4000004000157882 */ /* 0x000fe20000000000 */
[----:B------:R-:W-:Y:S01]  /*1a30*/  UIADD3 UR14, UR6, 0x4, URZ ;  /* 0x00000004060e7890 */ /* 0x000fe2000fffe03f */
[----:B------:R-:W-:Y:S01]  /*1a40*/  LEA.HI R89, R89, R146, RZ, 0x2 ;  /* 0x0000009259597211 */ /* 0x000fe200078f10ff */
[----:B------:R-:W-:Y:S01]  /*1a50*/  UIADD3 UR12, UR32, 0x4, URZ ;  /* 0x00000004200c7890 */ /* 0x000fe2000fffe03f */
[C---:B------:R-:W-:Y:S01]  /*1a60*/  IMAD.IADD R8, R146.reuse, 0x1, -R3 ;  /* 0x0000000192087824 */ /* 0x040fe200078e0a03 */
[----:B------:R-:W-:Y:S01]  /*1a70*/  UMOV UR10, UR6 ;  /* 0x00000006000a7c82 */ /* 0x000fe20008000000 */
[----:B------:R-:W-:Y:S01]  /*1a80*/  UIADD3 UR16, UR32, 0x6, URZ ;  /* 0x0000000620107890 */ /* 0x000fe2000fffe03f */
[----:B------:R-:W-:Y:S01]  /*1a90*/  QGMMA.64x128x32.F32.E4M3.E4M3 R24, gdesc[UR8], RZ, !UPT, gsb0 ;  /* 0x01e00000081879f3 */ /* 0x000fe2000c0008ff */
[----:B------:R-:W-:Y:S01]  /*1aa0*/  UIADD3 UR8, UR32, 0x2, URZ ;  /* 0x0000000220087890 */ /* 0x000fe2000fffe03f */
[----:B------:R-:W-:Y:S01]  /*1ab0*/  SHF.R.S32.HI R3, RZ, 0x1f, R8 ;  /* 0x0000001fff037819 */ /* 0x000fe20000011408 */
[----:B------:R-:W-:Y:S01]  /*1ac0*/  UIADD3 UR10, UR6, 0x2, URZ ;  /* 0x00000002060a7890 */ /* 0x000fe2000fffe03f */
[----:B------:R-:W-:Y:S01]  /*1ad0*/  LOP3.LUT R89, R89, 0xfffffffc, RZ, 0xc0, !PT ;  /* 0xfffffffc59597812 */ /* 0x000fe200078ec0ff */
[----:B------:R-:W-:Y:S01]  /*1ae0*/  UMOV UR9, 0x40000040 ;  /* 0x4000004000097882 */ /* 0x000fe20000000000 */
[----:B------:R-:W-:Y:S01]  /*1af0*/  UMOV UR11, 0x40000040 ;  /* 0x40000040000b7882 */ /* 0x000fe20000000000 */
[----:B------:R-:W-:Y:S01]  /*1b00*/  UIADD3 UR18, UR6, 0x6, URZ ;  /* 0x0000000606127890 */ /* 0x000fe2000fffe03f */
[C---:B------:R-:W-:Y:S01]  /*1b10*/  LEA.HI R4, R3.reuse, R8, RZ, 0x5 ;  /* 0x0000000803047211 */ /* 0x040fe200078f28ff */
[----:B------:R-:W-:Y:S01]  /*1b20*/  UIADD3 UR20, UR32, 0x400, URZ ;  /* 0x0000040020147890 */ /* 0x000fe2000fffe03f */
[----:B------:R-:W-:Y:S01]  /*1b30*/  IMAD.IADD R89, R146, 0x1, -R89 ;  /* 0x0000000192597824 */ /* 0x000fe200078e0a59 */
[----:B------:R-:W-:Y:S01]  /*1b40*/  UIADD3 UR22, UR6, 0x400, URZ ;  /* 0x0000040006167890 */ /* 0x000fe2000fffe03f */
[----:B0-----:R-:W-:Y:S01]  /*1b50*/  ISETP.NE.AND P2, PT, R2, 0x1, PT ;  /* 0x000000010200780c */ /* 0x001fe20003f45270 */
[----:B------:R-:W-:Y:S01]  /*1b60*/  UMOV UR23, 0x40000040 ;  /* 0x4000004000177882 */ /* 0x000fe20000000000 */
[----:B------:R-:W-:Y:S01]  /*1b70*/  UIADD3 UR24, UR32, 0x402, URZ ;  /* 0x0000040220187890 */ /* 0x000fe2000fffe03f */
[----:B------:R-:W-:Y:S01]  /*1b80*/  LEA.HI R2, R90, R90, RZ, 0x1 ;  /* 0x0000005a5a027211 */ /* 0x000fe200078f08ff */
[----:B------:R-:W-:Y:S01]  /*1b90*/  UIADD3 UR26, UR6, 0x402, URZ ;  /* 0x00000402061a7890 */ /* 0x000fe2000fffe03f */
[----:B------:R-:W-:Y:S01]  /*1ba0*/  SHF.R.S32.HI R5, RZ, 0x5, R4 ;  /* 0x00000005ff057819 */ /* 0x000fe20000011404 */
[----:B------:R-:W-:Y:S01]  /*1bb0*/  UMOV UR25, 0x40000040 ;  /* 0x4000004000197882 */ /* 0x000fe20000000000 */
[----:B------:R-:W-:Y:S01]  /*1bc0*/  UMOV UR27, 0x40000040 ;  /* 0x40000040001b7882 */ /* 0x000fe20000000000 */
[----:B------:R-:W-:Y:S01]  /*1bd0*/  UIADD3 UR28, UR32, 0x404, URZ ;  /* 0x00000404201c7890 */ /* 0x000fe2000fffe03f */
[----:B------:R-:W-:Y:S01]  /*1be0*/  LOP3.LUT R9, R2, 0x3fffffe, RZ, 0xc0, !PT ;  /* 0x03fffffe02097812 */ /* 0x000fe200078ec0ff */
[----:B------:R-:W-:Y:S01]  /*1bf0*/  UIADD3 UR30, UR6, 0x404, URZ ;  /* 0x00000404061e7890 */ /* 0x000fe2000fffe03f */
[----:B------:R-:W-:Y:S01]  /*1c00*/  LEA.HI R2, R3, R8, RZ, 0x2 ;  /* 0x0000000803027211 */ /* 0x000fe200078f10ff */
[----:B------:R-:W-:Y:S01]  /*1c10*/  UMOV UR29, 0x40000040 ;  /* 0x40000040001d7882 */ /* 0x000fe20000000000 */
[----:B------:R-:W-:Y:S01]  /*1c20*/  UMOV UR31, 0x40000040 ;  /* 0x40000040001f7882 */ /* 0x000fe20000000000 */
[----:B------:R-:W-:Y:S01]  /*1c30*/  UIADD3 UR32, UR32, 0x406, URZ ;  /* 0x0000040620207890 */ /* 0x000fe2000fffe03f */
[--C-:B------:R-:W-:Y:S01]  /*1c40*/  SHF.R.S32.HI R3, RZ, 0x2, R2.reuse ;  /* 0x00000002ff037819 */ /* 0x100fe20000011402 */
[----:B------:R-:W-:Y:S01]  /*1c50*/  UIADD3 UR34, UR6, 0x406, URZ ;  /* 0x0000040606227890 */ /* 0x000fe2000fffe03f */
[----:B------:R-:W-:Y:S01]  /*1c60*/  SHF.R.S32.HI R10, RZ, 0x1f, R2 ;  /* 0x0000001fff0a7819 */ /* 0x000fe20000011402 */
[----:B------:R-:W-:Y:S01]  /*1c70*/  UMOV UR33, 0x40000040 ;  /* 0x4000004000217882 */ /* 0x000fe20000000000 */
[----:B------:R-:W-:Y:S01]  /*1c80*/  UMOV UR35, 0x40000040 ;  /* 0x4000004000237882 */ /* 0x000fe20000000000 */
[----:B------:R-:W0:Y:S01]  /*1c90*/  @P2 LDC R12, c[0x0][0x44c] ;  /* 0x00011300ff0c2b82 */ /* 0x000e220000000800 */
[----:B------:R-:W-:Y:S01]  /*1ca0*/  LEA.HI R10, R10, R3, RZ, 0x3 ;  /* 0x000000030a0a7211 */ /* 0x000fe200078f18ff */
[----:B------:R-:W-:Y:S01]  /*1cb0*/  IMAD R5, R5, 0x10, R22 ;  /* 0x0000001005057824 */ /* 0x000fe200078e0216 */
[----:B------:R-:W-:Y:S01]  /*1cc0*/  LEA.HI R4, R89, R89, RZ, 0x1 ;  /* 0x0000005959047211 */ /* 0x000fe200078f08ff */
[----:B------:R-:W-:Y:S01]  /*1cd0*/  IMAD.IADD R9, R90, 0x1, -R9 ;  /* 0x000000015a097824 */ /* 0x000fe200078e0a09 */
[----:B------:R-:W-:Y:S01]  /*1ce0*/  LOP3.LUT R10, R10, 0xfffffff8, RZ, 0xc0, !PT ;  /* 0xfffffff80a0a7812 */ /* 0x000fe200078ec0ff */
[----:B------:R-:W-:Y:S01]  /*1cf0*/  ULDC UR4, c[0x0][0x2f0] ;  /* 0x0000bc0000047ab9 */ /* 0x000fe20000000800 */
[----:B------:R-:W-:Y:S01]  /*1d00*/  LOP3.LUT R4, R4, 0x1ffffffe, RZ, 0xc0, !PT ;  /* 0x1ffffffe04047812 */ /* 0x000fe200078ec0ff */
[----:B------:R-:W-:Y:S01]  /*1d10*/  ULDC UR5, c[0x0][0x988] ;  /* 0x0002620000057ab9 */ /* 0x000fe20000000800 */
[----:B------:R-:W-:-:S02]  /*1d20*/  IADD3 R10, R5, R3, -R10 ;  /* 0x00000003050a7210 */ /* 0x000fc40007ffe80a */
[----:B------:R-:W-:Y:S02]  /*1d30*/  CS2R R120, SRZ ;  /* 0x0000000000787805 */ /* 0x000fe4000001ff00 */
[----:B------:R-:W-:Y:S01]  /*1d40*/  CS2R R122, SRZ ;  /* 0x00000000007a7805 */ /* 0x000fe2000001ff00 */
[----:B------:R-:W-:Y:S01]  /*1d50*/  IMAD.IADD R4, R89, 0x1, -R4 ;  /* 0x0000000159047824 */ /* 0x000fe200078e0a04 */
[----:B------:R-:W-:Y:S01]  /*1d60*/  CS2R R124, SRZ ;  /* 0x00000000007c7805 */ /* 0x000fe2000001ff00 */
[----:B------:R-:W-:Y:S01]  /*1d70*/  IMAD R5, R9, 0x40, R10 ;  /* 0x0000004009057824 */ /* 0x000fe200078e020a */
[----:B------:R-:W-:Y:S01]  /*1d80*/  LOP3.LUT R9, R2, 0x7ffffffc, RZ, 0xc0, !PT ;  /* 0x7ffffffc02097812 */ /* 0x000fe200078ec0ff */
[----:B------:R-:W-:Y:S01]  /*1d90*/  IMAD.MOV.U32 R10, RZ, RZ, -0x80 ;  /* 0xffffff80ff0a7424 */ /* 0x000fe200078e00ff */
[----:B------:R-:W-:Y:S01]  /*1da0*/  CS2R R126, SRZ ;  /* 0x00000000007e7805 */ /* 0x000fe2000001ff00 */
[----:B------:R-:W-:Y:S01]  /*1db0*/  IMAD R5, R4, 0x8, R5 ;  /* 0x0000000804057824 */ /* 0x000fe200078e0205 */
[----:B------:R-:W-:Y:S01]  /*1dc0*/  CS2R R128, SRZ ;  /* 0x0000000000807805 */ /* 0x000fe2000001ff00 */
[----:B------:R-:W-:Y:S01]  /*1dd0*/  IMAD R11, R23, R10, 0x80 ;  /* 0x00000080170b7424 */ /* 0x000fe200078e020a */
[----:B------:R-:W-:Y:S01]  /*1de0*/  CS2R R130, SRZ ;  /* 0x0000000000827805 */ /* 0x000fe2000001ff00 */
[----:B------:R-:W-:Y:S01]  /*1df0*/  IMAD.MOV.U32 R4, RZ, RZ, R5 ;  /* 0x000000ffff047224 */ /* 0x000fe200078e0005 */
[----:B------:R-:W-:Y:S01]  /*1e00*/  CS2R R132, SRZ ;  /* 0x0000000000847805 */ /* 0x000fe2000001ff00 */
[----:B0-----:R-:W-:Y:S01]  /*1e10*/  @P2 IMAD.HI.U32 R3, R5, R12, RZ ;  /* 0x0000000c05032227 */ /* 0x001fe200078e00ff */
[----:B------:R-:W-:-:S02]  /*1e20*/  CS2R R134, SRZ ;  /* 0x0000000000867805 */ /* 0x000fc4000001ff00 */
[----:B------:R-:W-:Y:S02]  /*1e30*/  CS2R R136, SRZ ;  /* 0x0000000000887805 */ /* 0x000fe4000001ff00 */
[----:B------:R-:W-:Y:S01]  /*1e40*/  CS2R R138, SRZ ;  /* 0x00000000008a7805 */ /* 0x000fe2000001ff00 */
[----:B------:R-:W-:Y:S01]  /*1e50*/  IMAD.IADD R8, R8, 0x1, -R9 ;  /* 0x0000000108087824 */ /* 0x000fe200078e0a09 */
[----:B------:R-:W-:Y:S01]  /*1e60*/  CS2R R140, SRZ ;  /* 0x00000000008c7805 */ /* 0x000fe2000001ff00 */
[----:B------:R-:W-:Y:S01]  /*1e70*/  VIADD R9, R11, 0x1 ;  /* 0x000000010b097836 */ /* 0x000fe20000000000 */
[----:B------:R-:W-:Y:S01]  /*1e80*/  CS2R R142, SRZ ;  /* 0x00000000008e7805 */ /* 0x000fe2000001ff00 */
[----:B------:R-:W-:Y:S01]  /*1e90*/  IMAD R11, R16, UR4, R11 ;  /* 0x00000004100b7c24 */ /* 0x000fe2000f8e020b */
[----:B------:R-:W-:Y:S01]  /*1ea0*/  CS2R R144, SRZ ;  /* 0x0000000000907805 */ /* 0x000fe2000001ff00 */
[C---:B------:R-:W-:Y:S01]  /*1eb0*/  IMAD R9, R8.reuse, -0x2, R9 ;  /* 0xfffffffe08097824 */ /* 0x040fe200078e0209 */
[----:B------:R-:W-:Y:S01]  /*1ec0*/  CS2R R146, SRZ ;  /* 0x0000000000927805 */ /* 0x000fe2000001ff00 */
[----:B------:R-:W-:Y:S01]  /*1ed0*/  IMAD R11, R8, -0x2, R11 ;  /* 0xfffffffe080b7824 */ /* 0x000fe200078e020b */
[----:B------:R-:W-:Y:S01]  /*1ee0*/  CS2R R148, SRZ ;  /* 0x0000000000947805 */ /* 0x000fe2000001ff00 */
[----:B------:R-:W-:Y:S01]  /*1ef0*/  IMAD R10, R16, UR4, R9 ;  /* 0x00000004100a7c24 */ /* 0x000fe2000f8e0209 */
[----:B------:R-:W-:Y:S01]  /*1f00*/  CS2R R150, SRZ ;  /* 0x0000000000967805 */ /* 0x000fe2000001ff00 */
[----:B------:R-:W-:-:S02]  /*1f10*/  WARPGROUP.DEPBAR.LE gsb0, 0x0 ;  /* 0x00008000000079c5 */ /* 0x000fc40000010000 */
        /* <DEDUP_REMOVED lines=34> */
[----:B0-----:R-:W0:Y:S01]  /*2140*/  @P2 LDC R56, c[0x0][0x450] ;  /* 0x00011400ff382b82 */ /* 0x001e220000000800 */
[C---:B------:R-:W-:Y:S01]  /*2150*/  FMUL.FTZ R72, R0.reuse, R72 ;  /* 0x0000004800487220 */ /* 0x040fe20000410000 */
[C---:B------:R-:W-:Y:S01]  /*2160*/  FMUL.FTZ R41, R0.reuse, R41 ;  /* 0x0000002900297220 */ /* 0x040fe20000410000 */
[C---:B------:R-:W-:Y:S01]  /*2170*/  FMUL.FTZ R76, R0.reuse, R76 ;  /* 0x0000004c004c7220 */ /* 0x040fe20000410000 */
[C---:B------:R-:W-:Y:S01]  /*2180*/  FMUL.FTZ R44, R0.reuse, R44 ;  /* 0x0000002c002c7220 */ /* 0x040fe20000410000 */
        /* <DEDUP_REMOVED lines=9> */
[C---:B------:R-:W-:Y:S01]  /*2220*/  FMUL.FTZ R64, R0.reuse, R64 ;  /* 0x0000004000407220 */ /* 0x040fe20000410000 */
[----:B------:R-:W3:Y:S01]  /*2230*/  MUFU.TANH R14, R28 ;  /* 0x0000001c000e7308 */ /* 0x000ee20000002400 */
[C---:B------:R-:W-:Y:S01]  /*2240*/  FMUL.FTZ R60, R0.reuse, R60 ;  /* 0x0000003c003c7220 */ /* 0x040fe20000410000 */
[C---:B------:R-:W-:Y:S01]  /*2250*/  FMUL.FTZ R61, R0.reuse, R61 ;  /* 0x0000003d003d7220 */ /* 0x040fe20000410000 */
[C---:B------:R-:W-:Y:S01]  /*2260*/  FMUL.FTZ R65, R0.reuse, R65 ;  /* 0x0000004100417220 */ /* 0x040fe20000410000 */
[C---:B------:R-:W-:Y:S01]  /*2270*/  FMUL.FTZ R69, R0.reuse, R69 ;  /* 0x0000004500457220 */ /* 0x040fe20000410000 */
[C---:B------:R-:W-:Y:S01]  /*2280*/  FMUL.FTZ R73, R0.reuse, R73 ;  /* 0x0000004900497220 */ /* 0x040fe20000410000 */
[C---:B------:R-:W-:Y:S01]  /*2290*/  FMUL.FTZ R30, R0.reuse, R30 ;  /* 0x0000001e001e7220 */ /* 0x040fe20000410000 */
[C---:B------:R-:W-:Y:S01]  /*22a0*/  FMUL.FTZ R34, R0.reuse, R34 ;  /* 0x0000002200227220 */ /* 0x040fe20000410000 */
[----:B------:R-:W4:Y:S01]  /*22b0*/  MUFU.TANH R29, R29 ;  /* 0x0000001d001d7308 */ /* 0x000f220000002400 */
[----:B0-----:R-:W-:Y:S01]  /*22c0*/  @P2 SHF.R.U32.HI R4, RZ, R56, R3 ;  /* 0x00000038ff042219 */ /* 0x001fe20000011603 */
[C---:B------:R-:W-:Y:S01]  /*22d0*/  FMUL.FTZ R77, R0.reuse, R77 ;  /* 0x0000004d004d7220 */ /* 0x040fe20000410000 */
[----:B------:R-:W0:Y:S01]  /*22e0*/  LDC R3, c[0x0][0x288] ;  /* 0x0000a200ff037b82 */ /* 0x000e220000000800 */
[C---:B------:R-:W-:Y:S01]  /*22f0*/  FMUL.FTZ R50, R0.reuse, R50 ;  /* 0x0000003200327220 */ /* 0x040fe20000410000 */
[C---:B------:R-:W-:Y:S01]  /*2300*/  FMUL.FTZ R38, R0.reuse, R38 ;  /* 0x0000002600267220 */ /* 0x040fe20000410000 */
[----:B------:R-:W5:Y:S01]  /*2310*/  SHFL.IDX PT, R12, R4, RZ, 0x1c1f ;  /* 0x001c1fff040c7589 */ /* 0x000f6200000e0000 */
[C---:B------:R-:W-:Y:S01]  /*2320*/  FMUL.FTZ R81, R0.reuse, R81 ;  /* 0x0000005100517220 */ /* 0x040fe20000410000 */
[----:B------:R-:W4:Y:S01]  /*2330*/  MUFU.TANH R32, R32 ;  /* 0x0000002000207308 */ /* 0x000f220000002400 */
[C---:B------:R-:W-:Y:S01]  /*2340*/  FMUL.FTZ R85, R0.reuse, R85 ;  /* 0x0000005500557220 */ /* 0x040fe20000410000 */
[C---:B------:R-:W-:Y:S01]  /*2350*/  FMUL.FTZ R46, R0.reuse, R46 ;  /* 0x0000002e002e7220 */ /* 0x040fe20000410000 */
[C---:B------:R-:W-:Y:S01]  /*2360*/  FMUL.FTZ R42, R0.reuse, R42 ;  /* 0x0000002a002a7220 */ /* 0x040fe20000410000 */
[C---:B------:R-:W-:Y:S01]  /*2370*/  FMUL.FTZ R26, R0.reuse, R26 ;  /* 0x0000001a001a7220 */ /* 0x040fe20000410000 */
[----:B------:R-:W4:Y:S01]  /*2380*/  SHFL.IDX PT, R4, R4, 0x1, 0x1c1f ;  /* 0x003c1f0004047f89 */ /* 0x000f2200000e0000 */
        /* <DEDUP_REMOVED lines=12> */
[----:B------:R-:W-:Y:S01]  /*2450*/  FMUL.FTZ R47, R0, R47 ;  /* 0x0000002f002f7220 */ /* 0x000fe20000410000 */
[----:B0-----:R-:W-:-:S02]  /*2460*/  IMAD.IADD R2, R10, 0x1, -R3 ;  /* 0x000000010a027824 */ /* 0x001fc400078e0a03 */
[C---:B------:R-:W-:Y:S01]  /*2470*/  FMUL.FTZ R74, R0.reuse, R74 ;  /* 0x0000004a004a7220 */ /* 0x040fe20000410000 */
[C---:B------:R-:W-:Y:S01]  /*2480*/  FMUL.FTZ R51, R0.reuse, R51 ;  /* 0x0000003300337220 */ /* 0x040fe20000410000 */
[C---:B------:R-:W-:Y:S01]  /*2490*/  FMUL.FTZ R78, R0.reuse, R78 ;  /* 0x0000004e004e7220 */ /* 0x040fe20000410000 */
[----:B------:R-:W-:Y:S01]  /*24a0*/  FMUL.FTZ R55, R0, R55 ;  /* 0x0000003700377220 */ /* 0x000fe20000410000 */
[----:B-----5:R-:W-:Y:S01]  /*24b0*/  VIADDMNMX R2, R12, R2, R11, PT ;  /* 0x000000020c027246 */ /* 0x020fe2000380010b */
[----:B------:R-:W-:Y:S01]  /*24c0*/  MUFU.TANH R37, R37 ;  /* 0x0000002500257308 */ /* 0x000fe20000002400 */
[C---:B------:R-:W-:Y:S01]  /*24d0*/  FMUL.FTZ R82, R0.reuse, R82 ;  /* 0x0000005200527220 */ /* 0x040fe20000410000 */
[----:B------:R-:W-:Y:S01]  /*24e0*/  FMUL.FTZ R59, R0, R59 ;  /* 0x0000003b003b7220 */ /* 0x000fe20000410000 */
[----:B------:R-:W-:Y:S01]  /*24f0*/  ISETP.GT.AND P3, PT, R2, RZ, PT ;  /* 0x000000ff0200720c */ /* 0x000fe20003f64270 */
[----:B------:R-:W-:Y:S01]  /*2500*/  FMUL.FTZ R86, R0, R86 ;  /* 0x0000005600567220 */ /* 0x000fe20000410000 */
[----:B------:R-:W-:Y:S01]  /*2510*/  ISETP.GT.AND P4, PT, R2, 0x1, PT ;  /* 0x000000010200780c */ /* 0x000fe20003f84270 */
[----:B------:R-:W-:Y:S01]  /*2520*/  FMUL.FTZ R63, R0, R63 ;  /* 0x0000003f003f7220 */ /* 0x000fe20000410000 */
[----:B------:R-:W-:Y:S01]  /*2530*/  ISETP.GT.AND P5, PT, R2, 0x8, PT ;  /* 0x000000080200780c */ /* 0x000fe20003fa4270 */
[----:B------:R4:W-:Y:S01]  /*2540*/  MUFU.TANH R97, R68 ;  /* 0x0000004400617308 */ /* 0x0009e20000002400 */
[----:B-1----:R-:W-:Y:S01]  /*2550*/  FSEL R12, R24, -INF , P3 ;  /* 0xff800000180c7808 */ /* 0x002fe20001800000 */
[C---:B------:R-:W-:Y:S01]  /*2560*/  FMUL.FTZ R67, R0.reuse, R67 ;  /* 0x0000004300437220 */ /* 0x040fe20000410000 */
[----:B--2---:R-:W-:Y:S01]  /*2570*/  FSEL R9, R25, -INF , P4 ;  /* 0xff80000019097808 */ /* 0x004fe20002000000 */
[----:B------:R-:W-:Y:S01]  /*2580*/  FMUL.FTZ R71, R0, R71 ;  /* 0x0000004700477220 */ /* 0x000fe20000410000 */
[----:B------:R-:W-:Y:S01]  /*2590*/  ISETP.GT.AND P3, PT, R2, 0x9, PT ;  /* 0x000000090200780c */ /* 0x000fe20003f64270 */
[----:B------:R-:W-:Y:S01]  /*25a0*/  FMUL.FTZ R75, R0, R75 ;  /* 0x0000004b004b7220 */ /* 0x000fe20000410000 */
[----:B---3--:R-:W-:Y:S01]  /*25b0*/  FSEL R14, R14, -INF , P5 ;  /* 0xff8000000e0e7808 */ /* 0x008fe20002800000 */
[----:B------:R-:W0:Y:S01]  /*25c0*/  MUFU.TANH R40, R40 ;  /* 0x0000002800287308 */ /* 0x000e220000002400 */
[----:B------:R-:W-:Y:S01]  /*25d0*/  FMNMX.FTZ R13, R12, R9, !PT ;  /* 0x000000090c0d7209 */ /* 0x000fe20007810000 */
[----:B------:R-:W-:Y:S01]  /*25e0*/  FMUL.FTZ R79, R0, R79 ;  /* 0x0000004f004f7220 */ /* 0x000fe20000410000 */
[----:B------:R-:W-:Y:S01]  /*25f0*/  ISETP.GT.AND P4, PT, R2, 0x10, PT ;  /* 0x000000100200780c */ /* 0x000fe20003f84270 */
[C---:B------:R-:W-:Y:S01]  /*2600*/  FMUL.FTZ R83, R0.reuse, R83 ;  /* 0x0000005300537220 */ /* 0x040fe20000410000 */
[----:B----4-:R-:W-:Y:S01]  /*2610*/  FSEL R68, R29, -INF , P3 ;  /* 0xff8000001d447808 */ /* 0x010fe20001800000 */
[----:B------:R-:W-:Y:S01]  /*2620*/  FMUL.FTZ R87, R0, R87 ;  /* 0x0000005700577220 */ /* 0x000fe20000410000 */
[----:B------:R-:W-:Y:S01]  /*2630*/  FMNMX.FTZ R13, R14, R13, !PT ;  /* 0x0000000d0e0d7209 */ /* 0x000fe20007810000 */
[----:B------:R1:W-:Y:S01]  /*2640*/  MUFU.TANH R98, R72 ;  /* 0x0000004800627308 */ /* 0x0003e20000002400 */
[----:B------:R-:W-:-:S02]  /*2650*/  ISETP.GT.AND P3, PT, R2, 0x11, PT ;  /* 0x000000110200780c */ /* 0x000fc40003f64270 */
[----:B------:R-:W-:Y:S02]  /*2660*/  FMNMX.FTZ R13, R68, R13, !PT ;  /* 0x0000000d440d7209 */ /* 0x000fe40007810000 */
[----:B------:R-:W-:-:S03]  /*2670*/  IADD3 R4, R4, -R3, R10 ;  /* 0x8000000304047210 */ /* 0x000fc60007ffe00a */
[----:B------:R-:W-:Y:S01]  /*2680*/  MUFU.TANH R20, R41 ;  /* 0x0000002900147308 */ /* 0x000fe20000002400 */
[----:B-1----:R-:W-:Y:S02]  /*2690*/  FSEL R72, R32, -INF , P4 ;  /* 0xff80000020487808 */ /* 0x002fe40002000000 */
[----:B------:R-:W-:Y:S02]  /*26a0*/  ISETP.GT.AND P4, PT, R2, 0x18, PT ;  /* 0x000000180200780c */ /* 0x000fe40003f84270 */
[----:B------:R-:W-:Y:S02]  /*26b0*/  FMNMX.FTZ R13, R72, R13, !PT ;  /* 0x0000000d480d7209 */ /* 0x000fe40007810000 */
[----:B------:R-:W-:Y:S01]  /*26c0*/  VIMNMX R25, R11, R4, PT ;  /* 0x000000040b197248 */ /* 0x000fe20003fe0100 */
[----:B------:R1:W-:Y:S03]  /*26d0*/  MUFU.TANH R99, R76 ;  /* 0x0000004c00637308 */ /* 0x0003e60000002400 */
[----:B------:R-:W-:-:S05]  /*26e0*/  ISETP.GT.AND P5, PT, R25, 0x8, PT ;  /* 0x000000081900780c */ /* 0x000fca0003fa4270 */
[----:B------:R-:W2:Y:S01]  /*26f0*/  MUFU.TANH R44, R44 ;  /* 0x0000002c002c7308 */ /* 0x000ea20000002400 */
[----:B-1----:R-:W-:Y:S02]  /*2700*/  FSEL R76, R33, -INF , P3 ;  /* 0xff800000214c7808 */ /* 0x002fe40001800000 */
[----:B------:R-:W-:Y:S02]  /*2710*/  ISETP.GT.AND P3, PT, R2, 0x19, PT ;  /* 0x000000190200780c */ /* 0x000fe40003f64270 */
[----:B------:R-:W-:-:S03]  /*2720*/  FMNMX.FTZ R13, R76, R13, !PT ;  /* 0x0000000d4c0d7209 */ /* 0x000fc60007810000 */
[----:B------:R1:W-:Y:S08]  /*2730*/  MUFU.TANH R100, R80 ;  /* 0x0000005000647308 */ /* 0x0003f00000002400 */
[----:B------:R-:W3:Y:S01]  /*2740*/  MUFU.TANH R94, R45 ;  /* 0x0000002d005e7308 */ /* 0x000ee20000002400 */
[----:B-1----:R-:W-:Y:S02]  /*2750*/  FSEL R80, R36, -INF , P4 ;  /* 0xff80000024507808 */ /* 0x002fe40002000000 */
[----:B------:R-:W-:-:S02]  /*2760*/  ISETP.GT.AND P4, PT, R2, 0x20, PT ;  /* 0x000000200200780c */ /* 0x000fc40003f84270 */
[----:B------:R-:W-:Y:S02]  /*2770*/  FMNMX.FTZ R13, R80, R13, !PT ;  /* 0x0000000d500d7209 */ /* 0x000fe40007810000 */
[----:B0-----:R-:W-:Y:S01]  /*2780*/  FSEL R88, R40, -INF , P4 ;  /* 0xff80000028587808 */ /* 0x001fe20002000000 */
[----:B------:R0:W-:Y:S01]  /*2790*/  MUFU.TANH R89, R84 ;  /* 0x0000005400597308 */ /* 0x0001e20000002400 */
[----:B------:R-:W-:-:S04]  /*27a0*/  ISETP.GT.AND P4, PT, R2, 0x28, PT ;  /* 0x000000280200780c */ /* 0x000fc80003f84270 */
[----:B--2---:R-:W-:Y:S02]  /*27b0*/  FSEL R92, R44, -INF , P4 ;  /* 0xff8000002c5c7808 */ /* 0x004fe40002000000 */
[C---:B------:R-:W-:Y:S01]  /*27c0*/  ISETP.GT.AND P4, PT, R2.reuse, 0x30, PT ;  /* 0x000000300200780c */ /* 0x040fe20003f84270 */
[----:B------:R-:W1:Y:S01]  /*27d0*/  MUFU.TANH R48, R48 ;  /* 0x0000003000307308 */ /* 0x000e620000002400 */
[----:B0-----:R-:W-:Y:S02]  /*27e0*/  FSEL R84, R37, -INF , P3 ;  /* 0xff80000025547808 */ /* 0x001fe40001800000 */
[----:B------:R-:W-:Y:S02]  /*27f0*/  ISETP.GT.AND P3, PT, R2, 0x21, PT ;  /* 0x000000210200780c */ /* 0x000fe40003f64270 */
[----:B------:R-:W-:Y:S02]  /*2800*/  FMNMX.FTZ R13, R84, R13, !PT ;  /* 0x0000000d540d7209 */ /* 0x000fe40007810000 */
[----:B------:R-:W-:Y:S01]  /*2810*/  FSEL R90, R20, -INF , P3 ;  /* 0xff800000145a7808 */ /* 0x000fe20001800000 */
[----:B------:R-:W0:Y:S01]  /*2820*/  MUFU.TANH R28, R49 ;  /* 0x00000031001c7308 */ /* 0x000e220000002400 */
[----:B------:R-:W-:-:S02]  /*2830*/  FMNMX.FTZ R13, R88, R13, !PT ;  /* 0x0000000d580d7209 */ /* 0x000fc40007810000 */
[----:B------:R-:W-:Y:S02]  /*2840*/  ISETP.GT.AND P3, PT, R2, 0x29, PT ;  /* 0x000000290200780c */ /* 0x000fe40003f64270 */
[----:B------:R-:W-:Y:S02]  /*2850*/  FMNMX.FTZ R13, R90, R13, !PT ;  /* 0x0000000d5a0d7209 */ /* 0x000fe40007810000 */
[----:B---3--:R-:W-:Y:S01]  /*2860*/  FSEL R94, R94, -INF , P3 ;  /* 0xff8000005e5e7808 */ /* 0x008fe20001800000 */
[----:B------:R-:W-:Y:S01]  /*2870*/  MUFU.TANH R52, R52 ;  /* 0x0000003400347308 */ /* 0x000fe20000002400 */
[----:B------:R-:W-:Y:S02]  /*2880*/  FMNMX.FTZ R13, R92, R13, !PT ;  /* 0x0000000d5c0d7209 */ /* 0x000fe40007810000 */
[----:B------:R-:W-:Y:S02]  /*2890*/  ISETP.GT.AND P3, PT, R2, 0x31, PT ;  /* 0x000000310200780c */ /* 0x000fe40003f64270 */
[----:B-1----:R-:W-:-:S02]  /*28a0*/  FSEL R96, R48, -INF , P4 ;  /* 0xff80000030607808 */ /* 0x002fc40002000000 */
[----:B------:R-:W-:Y:S01]  /*28b0*/  FMNMX.FTZ R13, R94, R13, !PT ;  /* 0x0000000d5e0d7209 */ /* 0x000fe20007810000 */
[----:B------:R-:W1:Y:S01]  /*28c0*/  MUFU.TANH R53, R53 ;  /* 0x0000003500357308 */ /* 0x000e620000002400 */
[----:B------:R-:W-:Y:S02]  /*28d0*/  ISETP.GT.AND P4, PT, R2, 0x38, PT ;  /* 0x000000380200780c */ /* 0x000fe40003f84270 */
[----:B------:R-:W-:-:S05]  /*28e0*/  FMNMX.FTZ R13, R96, R13, !PT ;  /* 0x0000000d600d7209 */ /* 0x000fca0007810000 */
[----:B------:R-:W2:Y:S08]  /*28f0*/  MUFU.TANH R57, R57 ;  /* 0x0000003900397308 */ /* 0x000eb00000002400 */
[----:B------:R0:W-:Y:S08]  /*2900*/  MUFU.TANH R95, R64 ;  /* 0x00000040005f7308 */ /* 0x0001f00000002400 */
[----:B------:R3:W4:Y:S01]  /*2910*/  MUFU.TANH R93, R60 ;  /* 0x0000003c005d7308 */ /* 0x0007220000002400 */
[----:B0-----:R-:W-:-:S02]  /*2920*/  FSEL R64, R28, -INF , P3 ;  /* 0xff8000001c407808 */ /* 0x001fc40001800000 */
[----:B------:R-:W-:Y:S02]  /*2930*/  ISETP.GT.AND P3, PT, R2, 0x39, PT ;  /* 0x000000390200780c */ /* 0x000fe40003f64270 */
[----:B------:R-:W-:Y:S02]  /*2940*/  FMNMX.FTZ R13, R64, R13, !PT ;  /* 0x0000000d400d7209 */ /* 0x000fe40007810000 */
[----:B-1----:R-:W-:Y:S01]  /*2950*/  FSEL R56, R53, -INF , P3 ;  /* 0xff80000035387808 */ /* 0x002fe20001800000 */
[----:B------:R-:W0:Y:S01]  /*2960*/  MUFU.TANH R61, R61 ;  /* 0x0000003d003d7308 */ /* 0x000e220000002400 */
[----:B---3--:R-:W-:Y:S02]  /*2970*/  FSEL R60, R52, -INF , P4 ;  /* 0xff800000343c7808 */ /* 0x008fe40002000000 */
[----:B------:R-:W-:Y:S02]  /*2980*/  ISETP.GT.AND P4, PT, R2, 0x40, PT ;  /* 0x000000400200780c */ /* 0x000fe40003f84270 */
[----:B------:R-:W-:-:S02]  /*2990*/  FMNMX.FTZ R13, R60, R13, !PT ;  /* 0x0000000d3c0d7209 */ /* 0x000fc40007810000 */
[----:B------:R-:W-:Y:S01]  /*29a0*/  ISETP.GT.AND P3, PT, R2, 0x41, PT ;  /* 0x000000410200780c */ /* 0x000fe20003f64270 */
[----:B------:R-:W1:Y:S01]  /*29b0*/  MUFU.TANH R65, R65 ;  /* 0x0000004100417308 */ /* 0x000e620000002400 */
[----:B------:R-:W-:Y:S02]  /*29c0*/  FSEL R52, R91, -INF , P4 ;  /* 0xff8000005b347808 */ /* 0x000fe40002000000 */
[----:B------:R-:W-:Y:S02]  /*29d0*/  FMNMX.FTZ R13, R56, R13, !PT ;  /* 0x0000000d380d7209 */ /* 0x000fe40007810000 */
[----:B------:R-:W-:Y:S02]  /*29e0*/  ISETP.GT.AND P4, PT, R2, 0x48, PT ;  /* 0x000000480200780c */ /* 0x000fe40003f84270 */
[----:B--2---:R-:W-:Y:S01]  /*29f0*/  FSEL R32, R57, -INF , P3 ;  /* 0xff80000039207808 */ /* 0x004fe20001800000 */
[----:B------:R-:W2:Y:S01]  /*2a00*/  MUFU.TANH R69, R69 ;  /* 0x0000004500457308 */ /* 0x000ea20000002400 */
[----:B------:R-:W-:-:S02]  /*2a10*/  FMNMX.FTZ R13, R52, R13, !PT ;  /* 0x0000000d340d7209 */ /* 0x000fc40007810000 */
[----:B------:R-:W-:Y:S02]  /*2a20*/  ISETP.GT.AND P3, PT, R2, 0x49, PT ;  /* 0x000000490200780c */ /* 0x000fe40003f64270 */
[----:B----4-:R-:W-:Y:S02]  /*2a30*/  FSEL R20, R93, -INF , P4 ;  /* 0xff8000005d147808 */ /* 0x010fe40002000000 */
[----:B------:R-:W-:Y:S01]  /*2a40*/  FMNMX.FTZ R13, R32, R13, !PT ;  /* 0x0000000d200d7209 */ /* 0x000fe20007810000 */
[----:B------:R-:W3:Y:S01]  /*2a50*/  MUFU.TANH R73, R73 ;  /* 0x0000004900497308 */ /* 0x000ee20000002400 */
[----:B------:R-:W-:Y:S02]  /*2a60*/  ISETP.GT.AND P4, PT, R2, 0x50, PT ;  /* 0x000000500200780c */ /* 0x000fe40003f84270 */
[----:B0-----:R-:W-:Y:S02]  /*2a70*/  FSEL R28, R61, -INF , P3 ;  /* 0xff8000003d1c7808 */ /* 0x001fe40001800000 */
[----:B------:R-:W-:-:S02]  /*2a80*/  FMNMX.FTZ R13, R20, R13, !PT ;  /* 0x0000000d140d7209 */ /* 0x000fc40007810000 */
[----:B------:R-:W-:Y:S01]  /*2a90*/  ISETP.GT.AND P3, PT, R2, 0x51, PT ;  /* 0x000000510200780c */ /* 0x000fe20003f64270 */
[----:B------:R1:W-:Y:S01]  /*2aa0*/  MUFU.TANH R21, R30 ;  /* 0x0000001e00157308 */ /* 0x0003e20000002400 */
[----:B------:R-:W-:Y:S02]  /*2ab0*/  FSEL R24, R95, -INF , P4 ;  /* 0xff8000005f187808 */ /* 0x000fe40002000000 */
[----:B------:R-:W-:Y:S02]  /*2ac0*/  FMNMX.FTZ R13, R28, R13, !PT ;  /* 0x0000000d1c0d7209 */ /* 0x000fe40007810000 */
[----:B------:R-:W-:Y:S02]  /*2ad0*/  ISETP.GT.AND P4, PT, R2, 0x58, PT ;  /* 0x000000580200780c */ /* 0x000fe40003f84270 */
[----:B------:R-:W-:Y:S01]  /*2ae0*/  FMNMX.FTZ R13, R24, R13, !PT ;  /* 0x0000000d180d7209 */ /* 0x000fe20007810000 */
[----:B------:R0:W-:Y:S01]  /*2af0*/  MUFU.TANH R41, R34 ;  /* 0x0000002200297308 */ /* 0x0001e20000002400 */
[----:B-1----:R-:W-:-:S02]  /*2b00*/  FSEL R30, R65, -INF , P3 ;  /* 0xff800000411e7808 */ /* 0x002fc40001800000 */
[----:B------:R-:W-:Y:S02]  /*2b10*/  ISETP.GT.AND P3, PT, R2, 0x59, PT ;  /* 0x000000590200780c */ /* 0x000fe40003f64270 */
[----:B------:R-:W-:-:S03]  /*2b20*/  FMNMX.FTZ R13, R30, R13, !PT ;  /* 0x0000000d1e0d7209 */ /* 0x000fc60007810000 */
[----:B------:R-:W1:Y:S01]  /*2b30*/  MUFU.TANH R77, R77 ;  /* 0x0000004d004d7308 */ /* 0x000e620000002400 */
[----:B0-----:R-:W-:Y:S02]  /*2b40*/  FSEL R34, R97, -INF , P4 ;  /* 0xff80000061227808 */ /* 0x001fe40002000000 */
[----:B------:R-:W-:Y:S02]  /*2b50*/  ISETP.GT.AND P4, PT, R2, 0x60, PT ;  /* 0x000000600200780c */ /* 0x000fe40003f84270 */
[----:B------:R-:W-:-:S03]  /*2b60*/  FMNMX.FTZ R13, R34, R13, !PT ;  /* 0x0000000d220d7209 */ /* 0x000fc60007810000 */
[----:B------:R2:W-:Y:S08]  /*2b70*/  MUFU.TANH R53, R50 ;  /* 0x0000003200357308 */ /* 0x0005f00000002400 */
[----:B------:R0:W-:Y:S01]  /*2b80*/  MUFU.TANH R29, R38 ;  /* 0x00000026001d7308 */ /* 0x0001e20000002400 */
[----:B--2---:R-:W-:Y:S02]  /*2b90*/  FSEL R50, R69, -INF , P3 ;  /* 0xff80000045327808 */ /* 0x004fe40001800000 */
[----:B------:R-:W-:-:S02]  /*2ba0*/  ISETP.GT.AND P3, PT, R2, 0x61, PT ;  /* 0x000000610200780c */ /* 0x000fc40003f64270 */
[----:B------:R-:W-:Y:S02]  /*2bb0*/  FMNMX.FTZ R13, R50, R13, !PT ;  /* 0x0000000d320d7209 */ /* 0x000fe40007810000 */
[----:B---3--:R-:W-:Y:S01]  /*2bc0*/  FSEL R36, R73, -INF , P3 ;  /* 0xff80000049247808 */ /* 0x008fe20001800000 */
[----:B------:R-:W2:Y:S01]  /*2bd0*/  MUFU.TANH R81, R81 ;  /* 0x0000005100517308 */ /* 0x000ea20000002400 */
[----:B0-----:R-:W-:Y:S02]  /*2be0*/  FSEL R38, R98, -INF , P4 ;  /* 0xff80000062267808 */ /* 0x001fe40002000000 */
[----:B------:R-:W-:Y:S02]  /*2bf0*/  ISETP.GT.AND P4, PT, R2, 0x68, PT ;  /* 0x000000680200780c */ /* 0x000fe40003f84270 */
[----:B------:R-:W-:Y:S02]  /*2c00*/  FMNMX.FTZ R13, R38, R13, !PT ;  /* 0x0000000d260d7209 */ /* 0x000fe40007810000 */
[----:B------:R-:W-:Y:S01]  /*2c10*/  ISETP.GT.AND P3, PT, R2, 0x69, PT ;  /* 0x000000690200780c */ /* 0x000fe20003f64270 */
[----:B------:R-:W0:Y:S01]  /*2c20*/  MUFU.TANH R85, R85 ;  /* 0x0000005500557308 */ /* 0x000e220000002400 */
[----:B------:R-:W-:-:S02]  /*2c30*/  FSEL R48, R99, -INF , P4 ;  /* 0xff80000063307808 */ /* 0x000fc40002000000 */
[----:B------:R-:W-:Y:S02]  /*2c40*/  FMNMX.FTZ R13, R36, R13, !PT ;  /* 0x0000000d240d7209 */ /* 0x000fe40007810000 */
[----:B------:R-:W-:Y:S02]  /*2c50*/  ISETP.GT.AND P4, PT, R2, 0x70, PT ;  /* 0x000000700200780c */ /* 0x000fe40003f84270 */
[----:B------:R-:W-:Y:S01]  /*2c60*/  FMNMX.FTZ R13, R48, R13, !PT ;  /* 0x0000000d300d7209 */ /* 0x000fe20007810000 */
[----:B------:R1:W-:Y:S01]  /*2c70*/  MUFU.TANH R49, R46 ;  /* 0x0000002e00317308 */ /* 0x0003e20000002400 */
[----:B------:R-:W-:Y:S02]  /*2c80*/  FSEL R44, R100, -INF , P4 ;  /* 0xff800000642c7808 */ /* 0x000fe40002000000 */
[----:B------:R-:W-:-:S04]  /*2c90*/  ISETP.GT.AND P4, PT, R2, 0x78, PT ;  /* 0x000000780200780c */ /* 0x000fc80003f84270 */
[----:B------:R-:W-:Y:S01]  /*2ca0*/  FSEL R40, R89, -INF , P4 ;  /* 0xff80000059287808 */ /* 0x000fe20002000000 */
[----:B------:R2:W-:Y:S01]  /*2cb0*/  MUFU.TANH R33, R42 ;  /* 0x0000002a00217308 */ /* 0x0005e20000002400 */
[----:B-1----:R-:W-:Y:S02]  /*2cc0*/  FSEL R46, R77, -INF , P3 ;  /* 0xff8000004d2e7808 */ /* 0x002fe40001800000 */
[----:B------:R-:W-:Y:S02]  /*2cd0*/  ISETP.GT.AND P3, PT, R2, 0x71, PT ;  /* 0x000000710200780c */ /* 0x000fe40003f64270 */
[----:B------:R-:W-:Y:S02]  /*2ce0*/  FMNMX.FTZ R13, R46, R13, !PT ;  /* 0x0000000d2e0d7209 */ /* 0x000fe40007810000 */
[----:B------:R-:W-:Y:S01]  /*2cf0*/  ISETP.GT.AND P4, PT, R25, 0x1, PT ;  /* 0x000000011900780c */ /* 0x000fe20003f84270 */
[----:B------:R0:W-:Y:S01]  /*2d00*/  MUFU.TANH R15, R26 ;  /* 0x0000001a000f7308 */ /* 0x0001e20000002400 */
[----:B--2---:R-:W-:-:S02]  /*2d10*/  FSEL R42, R81, -INF , P3 ;  /* 0xff800000512a7808 */ /* 0x004fc40001800000 */
[----:B------:R-:W-:Y:S02]  /*2d20*/  FMNMX.FTZ R13, R44, R13, !PT ;  /* 0x0000000d2c0d7209 */ /* 0x000fe40007810000 */
[----:B------:R-:W-:Y:S02]  /*2d30*/  ISETP.GT.AND P3, PT, R2, 0x79, PT ;  /* 0x000000790200780c */ /* 0x000fe40003f64270 */
[----:B------:R-:W-:Y:S01]  /*2d40*/  FMNMX.FTZ R13, R42, R13, !PT ;  /* 0x0000000d2a0d7209 */ /* 0x000fe20007810000 */
[----:B------:R-:W1:Y:S01]  /*2d50*/  MUFU.TANH R27, R27 ;  /* 0x0000001b001b7308 */ /* 0x000e620000002400 */
[----:B0-----:R-:W-:Y:S02]  /*2d60*/  FSEL R26, R85, -INF , P3 ;  /* 0xff800000551a7808 */ /* 0x001fe40001800000 */
[----:B------:R-:W-:-:S04]  /*2d70*/  FMNMX.FTZ R13, R40, R13, !PT ;  /* 0x0000000d280d7209 */ /* 0x000fc80007810000 */
[----:B------:R-:W-:Y:S01]  /*2d80*/  FMNMX.FTZ R13, R26, R13, !PT ;  /* 0x0000000d1a0d7209 */ /* 0x000fe20007810000 */
[----:B------:R-:W0:Y:S04]  /*2d90*/  MUFU.TANH R31, R31 ;  /* 0x0000001f001f7308 */ /* 0x000e280000002400 */
[----:B------:R-:W2:Y:S04]  /*2da0*/  SHFL.BFLY PT, R2, R13, 0x2, 0x1f ;  /* 0x0c401f000d027f89 */ /* 0x000ea800000e0000 */
[----:B------:R1:W3:Y:S08]  /*2db0*/  MUFU.TANH R45, R35 ;  /* 0x00000023002d7308 */ /* 0x0002f00000002400 */
[----:B------:R-:W-:Y:S01]  /*2dc0*/  MUFU.TANH R57, R54 ;  /* 0x0000003600397308 */ /* 0x000fe20000002400 */
[----:B-1----:R-:W-:-:S02]  /*2dd0*/  FSEL R35, R27, -INF , P4 ;  /* 0xff8000001b237808 */ /* 0x002fc40002000000 */
[----:B------:R-:W-:-:S05]  /*2de0*/  ISETP.GT.AND P4, PT, R25, 0x10, PT ;  /* 0x000000101900780c */ /* 0x000fca0003f84270 */
[----:B------:R1:W-:Y:S01]  /*2df0*/  MUFU.TANH R61, R58 ;  /* 0x0000003a003d7308 */ /* 0x0003e20000002400 */
[----:B--2---:R-:W-:-:S07]  /*2e00*/  FMNMX.FTZ R2, R13, R2, !PT ;  /* 0x000000020d027209 */ /* 0x004fce0007810000 */
[----:B------:R-:W2:Y:S01]  /*2e10*/  MUFU.TANH R39, R39 ;  /* 0x0000002700277308 */ /* 0x000ea20000002400 */
[----:B------:R-:W4:Y:S01]  /*2e20*/  SHFL.BFLY PT, R13, R2, 0x1, 0x1f ;  /* 0x0c201f00020d7f89 */ /* 0x000f2200000e0000 */
[----:B-1----:R-:W-:-:S06]  /*2e30*/  FSEL R58, R21, -INF , P5 ;  /* 0xff800000153a7808 */ /* 0x002fcc0002800000 */
[----:B------:R-:W-:Y:S08]  /*2e40*/  MUFU.TANH R98, R62 ;  /* 0x0000003e00627308 */ /* 0x000ff00000002400 */
[----:B------:R1:W-:Y:S08]  /*2e50*/  MUFU.TANH R100, R66 ;  /* 0x0000004200647308 */ /* 0x0003f00000002400 */
[----:B------:R-:W5:Y:S01]  /*2e60*/  MUFU.TANH R43, R43 ;  /* 0x0000002b002b7308 */ /* 0x000f620000002400 */
[----:B----4-:R-:W-:Y:S01]  /*2e70*/  FMNMX.FTZ R170, R2, R13, !PT ;  /* 0x0000000d02aa7209 */ /* 0x010fe20007810000 */
[----:B------:R-:W-:Y:S01]  /*2e80*/  IMAD.U32 R13, RZ, RZ, UR5 ;  /* 0x00000005ff0d7e24 */ /* 0x000fe2000f8e00ff */
[----:B-1----:R-:W-:Y:S01]  /*2e90*/  FSEL R66, R41, -INF , P4 ;  /* 0xff80000029427808 */ /* 0x002fe20002000000 */
[----:B------:R-:W1:Y:S01]  /*2ea0*/  S2UR UR5, SR_CgaCtaId ;  /* 0x00000000000579c3 */ /* 0x000e620000008800 */
[C---:B------:R-:W-:Y:S01]  /*2eb0*/  FSETP.NEU.FTZ.AND P3, PT, R170.reuse, -INF , PT ;  /* 0xff800000aa00780b */ /* 0x040fe20003f7d000 */
[----:B------:R-:W-:Y:S01]  /*2ec0*/  FFMA.FTZ R2, R170, R13, -8 ;  /* 0xc1000000aa027423 */ /* 0x000fe2000001000d */
[----:B------:R-:W-:Y:S01]  /*2ed0*/  ISETP.GT.AND P4, PT, R25, 0x18, PT ;  /* 0x000000181900780c */ /* 0x000fe20003f84270 */
[----:B------:R4:W-:Y:S03]  /*2ee0*/  MUFU.TANH R102, R70 ;  /* 0x0000004600667308 */ /* 0x0009e60000002400 */
[----:B------:R-:W-:-:S02]  /*2ef0*/  FSEL R37, R2, RZ, P3 ;  /* 0x000000ff02257208 */ /* 0x000fc40001800000 */
[----:B------:R-:W-:-:S03]  /*2f00*/  ISETP.GT.AND P3, PT, R25, RZ, PT ;  /* 0x000000ff1900720c */ /* 0x000fc60003f64270 */
[-CC-:B------:R-:W-:Y:S01]  /*2f10*/  FFMA.FTZ R11, R68, R13.reuse, -R37.reuse ;  /* 0x0000000d440b7223 */ /* 0x180fe20000010825 */
[----:B------:R-:W-:Y:S01]  /*2f20*/  FSEL R54, R15, -INF , P3 ;  /* 0xff8000000f367808 */ /* 0x000fe20001800000 */
[----:B------:R-:W1:Y:S01]  /*2f30*/  MUFU.TANH R47, R47 ;  /* 0x0000002f002f7308 */ /* 0x000e620000002400 */
[----:B------:R-:W-:Y:S01]  /*2f40*/  ISETP.GT.AND P3, PT, R25, 0x9, PT ;  /* 0x000000091900780c */ /* 0x000fe20003f64270 */
[--C-:B------:R-:W-:Y:S01]  /*2f50*/  FFMA.FTZ R10, R72, R13, -R37.reuse ;  /* 0x0000000d480a7223 */ /* 0x100fe20000010825 */
[----:B------:R-:W-:Y:S01]  /*2f60*/  FMNMX.FTZ R15, R54, R35, !PT ;  /* 0x00000023360f7209 */ /* 0x000fe20007810000 */
[-CC-:B------:R-:W-:Y:S01]  /*2f70*/  FFMA.FTZ R4, R14, R13.reuse, -R37.reuse ;  /* 0x0000000d0e047223 */ /* 0x180fe20000010825 */
[----:B0-----:R-:W-:Y:S01]  /*2f80*/  FSEL R62, R31, -INF , P3 ;  /* 0xff8000001f3e7808 */ /* 0x001fe20001800000 */
[--C-:B------:R-:W-:Y:S01]  /*2f90*/  FFMA.FTZ R14, R76, R13, -R37.reuse ;  /* 0x0000000d4c0e7223 */ /* 0x100fe20000010825 */
[----:B------:R-:W-:Y:S01]  /*2fa0*/  FMNMX.FTZ R15, R58, R15, !PT ;  /* 0x0000000f3a0f7209 */ /* 0x000fe20007810000 */
[----:B------:R0:W-:Y:S01]  /*2fb0*/  MUFU.TANH R104, R74 ;  /* 0x0000004a00687308 */ /* 0x0001e20000002400 */
[----:B------:R-:W-:Y:S01]  /*2fc0*/  ISETP.GT.AND P3, PT, R25, 0x11, PT ;  /* 0x000000111900780c */ /* 0x000fe20003f64270 */
[--C-:B------:R-:W-:Y:S01]  /*2fd0*/  FFMA.FTZ R2, R12, R13, -R37.reuse ;  /* 0x0000000d0c027223 */ /* 0x100fe20000010825 */
[----:B------:R-:W-:Y:S01]  /*2fe0*/  FMNMX.FTZ R15, R62, R15, !PT ;  /* 0x0000000f3e0f7209 */ /* 0x000fe20007810000 */
[-CC-:B------:R-:W-:Y:S01]  /*2ff0*/  FFMA.FTZ R12, R80, R13.reuse, -R37.reuse ;  /* 0x0000000d500c7223 */ /* 0x180fe20000010825 */
[----:B---3--:R-:W-:Y:S01]  /*3000*/  FSEL R68, R45, -INF , P3 ;  /* 0xff8000002d447808 */ /* 0x008fe20001800000 */
[--C-:B------:R-:W-:Y:S01]  /*3010*/  FFMA.FTZ R31, R92, R13, -R37.reuse ;  /* 0x0000000d5c1f7223 */ /* 0x100fe20000010825 */
[----:B------:R-:W-:Y:S01]  /*3020*/  FMNMX.FTZ R15, R66, R15, !PT ;  /* 0x0000000f420f7209 */ /* 0x000fe20007810000 */
[----:B------:R-:W3:Y:S01]  /*3030*/  MUFU.TANH R51, R51 ;  /* 0x0000003300337308 */ /* 0x000ee20000002400 */
[----:B------:R-:W-:Y:S01]  /*3040*/  ISETP.GT.AND P3, PT, R25, 0x19, PT ;  /* 0x000000191900780c */ /* 0x000fe20003f64270 */
[-CC-:B------:R-:W-:Y:S01]  /*3050*/  FFMA.FTZ R226, R96, R13.reuse, -R37.reuse ;  /* 0x0000000d60e27223 */ /* 0x180fe20000010825 */
[----:B----4-:R-:W-:Y:S01]  /*3060*/  FSEL R70, R29, -INF , P4 ;  /* 0xff8000001d467808 */ /* 0x010fe20002000000 */
[--C-:B------:R-:W-:Y:S01]  /*3070*/  FFMA.FTZ R29, R84, R13, -R37.reuse ;  /* 0x0000000d541d7223 */ /* 0x100fe20000010825 */
[----:B------:R-:W-:Y:S01]  /*3080*/  FMNMX.FTZ R21, R68, R15, !PT ;  /* 0x0000000f44157209 */ /* 0x000fe20007810000 */
[-CC-:B------:R-:W-:Y:S01]  /*3090*/  FFMA.FTZ R41, R56, R13.reuse, -R37.reuse ;  /* 0x0000000d38297223 */ /* 0x180fe20000010825 */
[----:B------:R-:W-:Y:S01]  /*30a0*/  ISETP.GT.AND P4, PT, R25, 0x20, PT ;  /* 0x000000201900780c */ /* 0x000fe20003f84270 */
[----:B------:R4:W-:Y:S01]  /*30b0*/  MUFU.TANH R106, R78 ;  /* 0x0000004e006a7308 */ /* 0x0009e20000002400 */
[----:B--2---:R-:W-:Y:S01]  /*30c0*/  FSEL R72, R39, -INF , P3 ;  /* 0xff80000027487808 */ /* 0x004fe20001800000 */
[--C-:B------:R-:W-:Y:S01]  /*30d0*/  FFMA.FTZ R39, R60, R13, -R37.reuse ;  /* 0x0000000d3c277223 */ /* 0x100fe20000010825 */
[----:B------:R-:W-:Y:S01]  /*30e0*/  FMNMX.FTZ R21, R70, R21, !PT ;  /* 0x0000001546157209 */ /* 0x000fe20007810000 */
[-CC-:B------:R-:W-:Y:S01]  /*30f0*/  FFMA.FTZ R45, R24, R13.reuse, -R37.reuse ;  /* 0x0000000d182d7223 */ /* 0x180fe20000010825 */
[----:B------:R-:W-:Y:S01]  /*3100*/  ISETP.GT.AND P3, PT, R25, 0x21, PT ;  /* 0x000000211900780c */ /* 0x000fe20003f64270 */
[--C-:B------:R-:W-:Y:S01]  /*3110*/  FFMA.FTZ R36, R36, R13, -R37.reuse ;  /* 0x0000000d24247223 */ /* 0x100fe20000010825 */
[----:B0-----:R-:W-:Y:S01]  /*3120*/  FSEL R74, R33, -INF , P4 ;  /* 0xff800000214a7808 */ /* 0x001fe20002000000 */
[----:B------:R-:W0:Y:S01]  /*3130*/  MUFU.TANH R55, R55 ;  /* 0x0000003700377308 */ /* 0x000e220000002400 */
[----:B------:R-:W-:Y:S01]  /*3140*/  FMNMX.FTZ R21, R72, R21, !PT ;  /* 0x0000001548157209 */ /* 0x000fe20007810000 */
[-CC-:B------:R-:W-:Y:S01]  /*3150*/  FFMA.FTZ R33, R90, R13.reuse, -R37.reuse ;  /* 0x0000000d5a217223 */ /* 0x180fe20000010825 */
[----:B------:R-:W-:Y:S01]  /*3160*/  ISETP.GT.AND P4, PT, R25, 0x28, PT ;  /* 0x000000281900780c */ /* 0x000fe20003f84270 */
[-CC-:B------:R-:W-:Y:S01]  /*3170*/  FFMA.FTZ R28, R28, R13.reuse, -R37.reuse ;  /* 0x0000000d1c1c7223 */ /* 0x180fe20000010825 */
[----:B-----5:R-:W-:Y:S01]  /*3180*/  FSEL R76, R43, -INF , P3 ;  /* 0xff8000002b4c7808 */ /* 0x020fe20001800000 */
[--C-:B------:R-:W-:Y:S01]  /*3190*/  FFMA.FTZ R43, R52, R13, -R37.reuse ;  /* 0x0000000d342b7223 */ /* 0x100fe20000010825 */
[----:B------:R-:W-:Y:S01]  /*31a0*/  FMNMX.FTZ R21, R74, R21, !PT ;  /* 0x000000154a157209 */ /* 0x000fe20007810000 */
[----:B------:R2:W-:Y:S01]  /*31b0*/  MUFU.TANH R108, R82 ;  /* 0x00000052006c7308 */ /* 0x0005e20000002400 */
[----:B------:R-:W-:Y:S01]  /*31c0*/  ISETP.GT.AND P3, PT, R25, 0x29, PT ;  /* 0x000000291900780c */ /* 0x000fe20003f64270 */
[-CC-:B------:R-:W-:Y:S01]  /*31d0*/  FFMA.FTZ R9, R9, R13.reuse, -R37.reuse ;  /* 0x0000000d09097223 */ /* 0x180fe20000010825 */
[----:B----4-:R-:W-:Y:S01]  /*31e0*/  FSEL R78, R49, -INF , P4 ;  /* 0xff800000314e7808 */ /* 0x010fe20002000000 */
[--C-:B------:R-:W-:Y:S01]  /*31f0*/  FFMA.FTZ R30, R30, R13, -R37.reuse ;  /* 0x0000000d1e1e7223 */ /* 0x100fe20000010825 */
[----:B------:R-:W-:Y:S01]  /*3200*/  FMNMX.FTZ R21, R76, R21, !PT ;  /* 0x000000154c157209 */ /* 0x000fe20007810000 */
[-CC-:B------:R-:W-:Y:S01]  /*3210*/  FFMA.FTZ R34, R34, R13.reuse, -R37.reuse ;  /* 0x0000000d22227223 */ /* 0x180fe20000010825 */
[----:B------:R-:W-:Y:S01]  /*3220*/  ISETP.GT.AND P4, PT, R25, 0x30, PT ;  /* 0x000000301900780c */ /* 0x000fe20003f84270 */
[----:B------:R-:W4:Y:S01]  /*3230*/  MUFU.TANH R59, R59 ;  /* 0x0000003b003b7308 */ /* 0x000f220000002400 */
[----:B-1----:R-:W-:Y:S01]  /*3240*/  FSEL R80, R47, -INF , P3 ;  /* 0xff8000002f507808 */ /* 0x002fe20001800000 */
[--C-:B------:R-:W-:Y:S01]  /*3250*/  FFMA.FTZ R50, R50, R13, -R37.reuse ;  /* 0x0000000d32327223 */ /* 0x100fe20000010825 */
[----:B------:R-:W-:Y:S01]  /*3260*/  FMNMX.FTZ R21, R78, R21, !PT ;  /* 0x000000154e157209 */ /* 0x000fe20007810000 */
[-CC-:B------:R-:W-:Y:S01]  /*3270*/  FFMA.FTZ R38, R38, R13.reuse, -R37.reuse ;  /* 0x0000000d26267223 */ /* 0x180fe20000010825 */
[----:B------:R-:W-:Y:S01]  /*3280*/  ISETP.GT.AND P3, PT, R25, 0x31, PT ;  /* 0x000000311900780c */ /* 0x000fe20003f64270 */
[--C-:B------:R-:W-:Y:S01]  /*3290*/  FFMA.FTZ R48, R48, R13, -R37.reuse ;  /* 0x0000000d30307223 */ /* 0x100fe20000010825 */
[----:B--2---:R-:W-:Y:S01]  /*32a0*/  FSEL R82, R53, -INF , P4 ;  /* 0xff80000035527808 */ /* 0x004fe20002000000 */
[----:B------:R1:W-:Y:S01]  /*32b0*/  MUFU.TANH R110, R86 ;  /* 0x00000056006e7308 */ /* 0x0003e20000002400 */
[----:B------:R-:W-:Y:S01]  /*32c0*/  FMNMX.FTZ R21, R80, R21, !PT ;  /* 0x0000001550157209 */ /* 0x000fe20007810000 */
[----:B------:R-:W-:Y:S01]  /*32d0*/  FFMA.FTZ R42, R42, R13, -R37 ;  /* 0x0000000d2a2a7223 */ /* 0x000fe20000010825 */
[----:B------:R-:W-:-:S02]  /*32e0*/  ISETP.GT.AND P4, PT, R25, 0x38, PT ;  /* 0x000000381900780c */ /* 0x000fc40003f84270 */
[----:B---3--:R-:W-:Y:S02]  /*32f0*/  FSEL R84, R51, -INF , P3 ;  /* 0xff80000033547808 */ /* 0x008fe40001800000 */
[----:B------:R-:W-:Y:S01]  /*3300*/  FMNMX.FTZ R21, R82, R21, !PT ;  /* 0x0000001552157209 */ /* 0x000fe20007810000 */
[----:B------:R2:W-:Y:S01]  /*3310*/  MUFU.EX2 R15, R14 ;  /* 0x0000000e000f7308 */ /* 0x0005e20000000800 */
[----:B------:R-:W-:Y:S02]  /*3320*/  ISETP.GT.AND P3, PT, R25, 0x39, PT ;  /* 0x000000391900780c */ /* 0x000fe40003f64270 */
[----:B-1----:R-:W-:Y:S02]  /*3330*/  FSEL R86, R57, -INF , P4 ;  /* 0xff80000039567808 */ /* 0x002fe40002000000 */
[----:B------:R-:W-:Y:S02]  /*3340*/  FMNMX.FTZ R27, R84, R21, !PT ;  /* 0x00000015541b7209 */ /* 0x000fe40007810000 */
[----:B------:R-:W-:Y:S01]  /*3350*/  ISETP.GT.AND P4, PT, R25, 0x40, PT ;  /* 0x000000401900780c */ /* 0x000fe20003f84270 */
[----:B------:R-:W1:Y:S01]  /*3360*/  MUFU.TANH R63, R63 ;  /* 0x0000003f003f7308 */ /* 0x000e620000002400 */
[----:B--2---:R-:W-:Y:S01]  /*3370*/  FFMA.FTZ R14, R88, R13, -R37 ;  /* 0x0000000d580e7223 */ /* 0x004fe20000010825 */
[----:B0-----:R-:W-:-:S02]  /*3380*/  FSEL R88, R55, -INF , P3 ;  /* 0xff80000037587808 */ /* 0x001fc40001800000 */
[----:B------:R-:W-:Y:S02]  /*3390*/  FMNMX.FTZ R27, R86, R27, !PT ;  /* 0x0000001b561b7209 */ /* 0x000fe40007810000 */
[----:B------:R-:W-:Y:S02]  /*33a0*/  ISETP.GT.AND P3, PT, R25, 0x41, PT ;  /* 0x000000411900780c */ /* 0x000fe40003f64270 */
[----:B------:R-:W-:Y:S01]  /*33b0*/  FSEL R90, R61, -INF , P4 ;  /* 0xff8000003d5a7808 */ /* 0x000fe20002000000 */
[----:B------:R-:W0:Y:S01]  /*33c0*/  MUFU.TANH R67, R67 ;  /* 0x0000004300437308 */ /* 0x000e220000002400 */
[----:B------:R-:W-:Y:S02]  /*33d0*/  FMNMX.FTZ R27, R88, R27, !PT ;  /* 0x0000001b581b7209 */ /* 0x000fe40007810000 */
[----:B------:R-:W-:Y:S02]  /*33e0*/  ISETP.GT.AND P4, PT, R25, 0x48, PT ;  /* 0x000000481900780c */ /* 0x000fe40003f84270 */
[----:B----4-:R-:W-:-:S02]  /*33f0*/  FSEL R92, R59, -INF , P3 ;  /* 0xff8000003b5c7808 */ /* 0x010fc40001800000 */
[----:B------:R-:W-:Y:S01]  /*3400*/  FMNMX.FTZ R27, R90, R27, !PT ;  /* 0x0000001b5a1b7209 */ /* 0x000fe20007810000 */
[----:B------:R2:W-:Y:S01]  /*3410*/  MUFU.EX2 R21, R33 ;  /* 0x0000002100157308 */ /* 0x0005e20000000800 */
[C---:B------:R-:W-:Y:S02]  /*3420*/  ISETP.GT.AND P3, PT, R25.reuse, 0x49, PT ;  /* 0x000000491900780c */ /* 0x040fe40003f64270 */
[----:B------:R-:W-:Y:S02]  /*3430*/  FSEL R98, R98, -INF , P4 ;  /* 0xff80000062627808 */ /* 0x000fe40002000000 */
[----:B------:R-:W-:Y:S02]  /*3440*/  FMNMX.FTZ R27, R92, R27, !PT ;  /* 0x0000001b5c1b7209 */ /* 0x000fe40007810000 */
[----:B------:R-:W-:Y:S01]  /*3450*/  ISETP.GT.AND P4, PT, R25, 0x50, PT ;  /* 0x000000501900780c */ /* 0x000fe20003f84270 */
[----:B------:R-:W3:Y:S01]  /*3460*/  MUFU.TANH R71, R71 ;  /* 0x0000004700477308 */ /* 0x000ee20000002400 */
[----:B--2---:R-:W-:Y:S01]  /*3470*/  FFMA.FTZ R33, R94, R13, -R37 ;  /* 0x0000000d5e217223 */ /* 0x004fe20000010825 */
[----:B-1----:R-:W-:-:S02]  /*3480*/  FSEL R94, R63, -INF , P3 ;  /* 0xff8000003f5e7808 */ /* 0x002fc40001800000 */
[----:B------:R-:W-:Y:S02]  /*3490*/  FMNMX.FTZ R27, R98, R27, !PT ;  /* 0x0000001b621b7209 */ /* 0x000fe40007810000 */
[C---:B------:R-:W-:Y:S02]  /*34a0*/  ISETP.GT.AND P3, PT, R25.reuse, 0x51, PT ;  /* 0x000000511900780c */ /* 0x040fe40003f64270 */
[----:B------:R-:W-:Y:S01]  /*34b0*/  FSEL R100, R100, -INF , P4 ;  /* 0xff80000064647808 */ /* 0x000fe20002000000 */
[----:B------:R-:W1:Y:S01]  /*34c0*/  MUFU.TANH R75, R75 ;  /* 0x0000004b004b7308 */ /* 0x000e620000002400 */
[----:B------:R-:W-:Y:S02]  /*34d0*/  FMNMX.FTZ R27, R94, R27, !PT ;  /* 0x0000001b5e1b7209 */ /* 0x000fe40007810000 */
[----:B------:R-:W-:Y:S02]  /*34e0*/  ISETP.GT.AND P4, PT, R25, 0x58, PT ;  /* 0x000000581900780c */ /* 0x000fe40003f84270 */
[----:B0-----:R-:W-:-:S02]  /*34f0*/  FSEL R96, R67, -INF , P3 ;  /* 0xff80000043607808 */ /* 0x001fc40001800000 */
[----:B------:R-:W-:Y:S01]  /*3500*/  FMNMX.FTZ R27, R100, R27, !PT ;  /* 0x0000001b641b7209 */ /* 0x000fe20007810000 */
[----:B------:R0:W-:Y:S01]  /*3510*/  MUFU.EX2 R112, R33 ;  /* 0x0000002100707308 */ /* 0x0001e20000000800 */
[C---:B------:R-:W-:Y:S02]  /*3520*/  ISETP.GT.AND P3, PT, R25.reuse, 0x59, PT ;  /* 0x000000591900780c */ /* 0x040fe40003f64270 */
[----:B------:R-:W-:Y:S02]  /*3530*/  FSEL R102, R102, -INF , P4 ;  /* 0xff80000066667808 */ /* 0x000fe40002000000 */
[----:B------:R-:W-:Y:S02]  /*3540*/  FMNMX.FTZ R27, R96, R27, !PT ;  /* 0x0000001b601b7209 */ /* 0x000fe40007810000 */
[----:B------:R-:W-:Y:S01]  /*3550*/  ISETP.GT.AND P4, PT, R25, 0x60, PT ;  /* 0x000000601900780c */ /* 0x000fe20003f84270 */
[----:B------:R-:W2:Y:S01]  /*3560*/  MUFU.TANH R79, R79 ;  /* 0x0000004f004f7308 */ /* 0x000ea20000002400 */
[----:B0-----:R-:W-:Y:S01]  /*3570*/  FFMA.FTZ R33, R64, R13, -R37 ;  /* 0x0000000d40217223 */ /* 0x001fe20000010825 */
[----:B---3--:R-:W-:-:S02]  /*3580*/  FSEL R64, R71, -INF , P3 ;  /* 0xff80000047407808 */ /* 0x008fc40001800000 */
[----:B------:R-:W-:Y:S02]  /*3590*/  FMNMX.FTZ R27, R102, R27, !PT ;  /* 0x0000001b661b7209 */ /* 0x000fe40007810000 */
[C---:B------:R-:W-:Y:S02]  /*35a0*/  ISETP.GT.AND P3, PT, R25.reuse, 0x61, PT ;  /* 0x000000611900780c */ /* 0x040fe40003f64270 */
[----:B------:R-:W-:Y:S01]  /*35b0*/  FSEL R104, R104, -INF , P4 ;  /* 0xff80000068687808 */ /* 0x000fe20002000000 */
[----:B------:R-:W0:Y:S01]  /*35c0*/  MUFU.TANH R83, R83 ;  /* 0x0000005300537308 */ /* 0x000e220000002400 */
[----:B------:R-:W-:Y:S02]  /*35d0*/  FMNMX.FTZ R27, R64, R27, !PT ;  /* 0x0000001b401b7209 */ /* 0x000fe40007810000 */
[----:B------:R-:W-:Y:S02]  /*35e0*/  ISETP.GT.AND P4, PT, R25, 0x68, PT ;  /* 0x000000681900780c */ /* 0x000fe40003f84270 */
[----:B-1----:R-:W-:-:S02]  /*35f0*/  FSEL R60, R75, -INF , P3 ;  /* 0xff8000004b3c7808 */ /* 0x002fc40001800000 */
[----:B------:R-:W-:Y:S01]  /*3600*/  FMNMX.FTZ R27, R104, R27, !PT ;  /* 0x0000001b681b7209 */ /* 0x000fe20007810000 */
[----:B------:R-:W1:Y:S01]  /*3610*/  MUFU.TANH R87, R87 ;  /* 0x0000005700577308 */ /* 0x000e620000002400 */
[C---:B------:R-:W-:Y:S02]  /*3620*/  ISETP.GT.AND P3, PT, R25.reuse, 0x69, PT ;  /* 0x000000691900780c */ /* 0x040fe40003f64270 */
[----:B------:R-:W-:Y:S02]  /*3630*/  FSEL R106, R106, -INF , P4 ;  /* 0xff8000006a6a7808 */ /* 0x000fe40002000000 */
[----:B------:R-:W-:Y:S02]  /*3640*/  FMNMX.FTZ R27, R60, R27, !PT ;  /* 0x0000001b3c1b7209 */ /* 0x000fe40007810000 */
[----:B------:R-:W-:Y:S01]  /*3650*/  ISETP.GT.AND P4, PT, R25, 0x70, PT ;  /* 0x000000701900780c */ /* 0x000fe20003f84270 */
[----:B------:R3:W-:Y:S01]  /*3660*/  MUFU.EX2 R114, R41 ;  /* 0x0000002900727308 */ /* 0x0007e20000000800 */
[----:B--2---:R-:W-:-:S02]  /*3670*/  FSEL R56, R79, -INF , P3 ;  /* 0xff8000004f387808 */ /* 0x004fc40001800000 */
[----:B------:R-:W-:Y:S02]  /*3680*/  FMNMX.FTZ R27, R106, R27, !PT ;  /* 0x0000001b6a1b7209 */ /* 0x000fe40007810000 */
[C---:B------:R-:W-:Y:S02]  /*3690*/  ISETP.GT.AND P3, PT, R25.reuse, 0x71, PT ;  /* 0x000000711900780c */ /* 0x040fe40003f64270 */
[----:B------:R-:W-:Y:S01]  /*36a0*/  FSEL R108, R108, -INF , P4 ;  /* 0xff8000006c6c7808 */ /* 0x000fe20002000000 */
[----:B------:R-:W-:Y:S01]  /*36b0*/  MUFU.EX2 R49, R36 ;  /* 0x0000002400317308 */ /* 0x000fe20000000800 */
[----:B------:R-:W-:Y:S01]  /*36c0*/  FMNMX.FTZ R27, R56, R27, !PT ;  /* 0x0000001b381b7209 */ /* 0x000fe20007810000 */
[----:B---3--:R-:W-:Y:S01]  /*36d0*/  FFMA.FTZ R41, R20, R13, -R37 ;  /* 0x0000000d14297223 */ /* 0x008fe20000010825 */
[----:B------:R-:W-:Y:S02]  /*36e0*/  ISETP.GT.AND P4, PT, R25, 0x78, PT ;  /* 0x000000781900780c */ /* 0x000fe40003f84270 */
[----:B0-----:R-:W-:-:S02]  /*36f0*/  FSEL R52, R83, -INF , P3 ;  /* 0xff80000053347808 */ /* 0x001fc40001800000 */
[----:B------:R-:W-:Y:S01]  /*3700*/  FMNMX.FTZ R27, R108, R27, !PT ;  /* 0x0000001b6c1b7209 */ /* 0x000fe20007810000 */
[----:B------:R0:W-:Y:S01]  /*3710*/  MUFU.EX2 R118, R28 ;  /* 0x0000001c00767308 */ /* 0x0001e20000000800 */
[----:B------:R-:W-:Y:S01]  /*3720*/  ISETP.GT.AND P3, PT, R25, 0x79, PT ;  /* 0x000000791900780c */ /* 0x000fe20003f64270 */
[--C-:B------:R-:W-:Y:S01]  /*3730*/  FFMA.FTZ R25, R32, R13, -R37.reuse ;  /* 0x0000000d20197223 */ /* 0x100fe20000010825 */
[----:B------:R-:W-:Y:S02]  /*3740*/  FSEL R110, R110, -INF , P4 ;  /* 0xff8000006e6e7808 */ /* 0x000fe40002000000 */
[----:B------:R-:W-:Y:S02]  /*3750*/  FMNMX.FTZ R27, R52, R27, !PT ;  /* 0x0000001b341b7209 */ /* 0x000fe40007810000 */
[----:B-1----:R-:W-:Y:S01]  /*3760*/  FSEL R32, R87, -INF , P3 ;  /* 0xff80000057207808 */ /* 0x002fe20001800000 */
[----:B------:R-:W-:Y:S01]  /*3770*/  MUFU.EX2 R116, R25 ;  /* 0x0000001900747308 */ /* 0x000fe20000000800 */
[----:B------:R-:W-:Y:S01]  /*3780*/  FMNMX.FTZ R27, R110, R27, !PT ;  /* 0x0000001b6e1b7209 */ /* 0x000fe20007810000 */
[----:B0-----:R-:W-:-:S03]  /*3790*/  FFMA.FTZ R28, R46, R13, -R37 ;  /* 0x0000000d2e1c7223 */ /* 0x001fc60000010825 */
[----:B------:R-:W-:-:S03]  /*37a0*/  FMNMX.FTZ R27, R32, R27, !PT ;  /* 0x0000001b201b7209 */ /* 0x000fc60007810000 */
[----:B------:R-:W-:Y:S02]  /*37b0*/  MUFU.EX2 R2, R2 ;  /* 0x0000000200027308 */ /* 0x000fe40000000800 */
[----:B------:R-:W0:Y:S06]  /*37c0*/  SHFL.BFLY PT, R20, R27, 0x2, 0x1f ;  /* 0x0c401f001b147f89 */ /* 0x000e2c00000e0000 */
[----:B------:R-:W1:Y:S08]  /*37d0*/  MUFU.EX2 R9, R9 ;  /* 0x0000000900097308 */ /* 0x000e700000000800 */
[----:B------:R-:W-:Y:S08]  /*37e0*/  MUFU.EX2 R4, R4 ;  /* 0x0000000400047308 */ /* 0x000ff00000000800 */
[----:B------:R-:W2:Y:S01]  /*37f0*/  MUFU.EX2 R11, R11 ;  /* 0x0000000b000b7308 */ /* 0x000ea20000000800 */
[----:B-1----:R-:W-:Y:S01]  /*3800*/  FADD.FTZ R67, R2, R9 ;  /* 0x0000000902437221 */ /* 0x002fe20000010000 */
[----:B0-----:R-:W-:Y:S01]  /*3810*/  FMNMX.FTZ R24, R27, R20, !PT ;  /* 0x000000141b187209 */ /* 0x001fe20007810000 */
[-CC-:B------:R-:W-:Y:S01]  /*3820*/  FFMA.FTZ R20, R44, R13.reuse, -R37.reuse ;  /* 0x0000000d2c147223 */ /* 0x180fe20000010825 */
[----:B------:R-:W-:Y:S01]  /*3830*/  FFMA.FTZ R27, R26, R13, -R37 ;  /* 0x0000000d1a1b7223 */ /* 0x000fe20000010825 */
[----:B------:R-:W-:-:S02]  /*3840*/  IMAD.U32 R26, RZ, RZ, UR36 ;  /* 0x00000024ff1a7e24 */ /* 0x000fc4000f8e00ff */
[----:B------:R-:W0:Y:S01]  /*3850*/  SHFL.BFLY PT, R25, R24, 0x1, 0x1f ;  /* 0x0c201f0018197f89 */ /* 0x000e2200000e0000 */
[----:B------:R-:W1:Y:S01]  /*3860*/  MUFU.EX2 R10, R10 ;  /* 0x0000000a000a7308 */ /* 0x000e620000000800 */
[----:B------:R-:W-:-:S05]  /*3870*/  @!P0 VIADD R26, R26, 0x38840 ;  /* 0x000388401a1a8836 */ /* 0x000fca0000000000 */
[----:B------:R-:W-:Y:S02]  /*3880*/  @!P0 PRMT R26, RZ, 0x654, R26 ;  /* 0x00000654ff1a8816 */ /* 0x000fe4000000001a */
[----:B------:R-:W-:Y:S01]  /*3890*/  MUFU.EX2 R12, R12 ;  /* 0x0000000c000c7308 */ /* 0x000fe20000000800 */
[----:B--2---:R-:W-:Y:S01]  /*38a0*/  F2FP.SATFINITE.E4M3.F32.PACK_AB_MERGE_C R228, R11, R4, RZ ;  /* 0x000000040be4723e */ /* 0x004fe200048070ff */
[----:B------:R2:W-:Y:S03]  /*38b0*/  @!P0 SYNCS.ARRIVE.TRANS64.RED.A1T0 RZ, [R26+URZ], RZ ;  /* 0x000000ff1aff89a7 */ /* 0x0005e6000810043f */
[----:B------:R-:W-:-:S03]  /*38c0*/  F2FP.SATFINITE.E4M3.F32.PACK_AB_MERGE_C R228, R9, R2, R228 ;  /* 0x0000000209e4723e */ /* 0x000fc600048070e4 */
[----:B------:R-:W3:Y:S01]  /*38d0*/  MUFU.EX2 R29, R29 ;  /* 0x0000001d001d7308 */ /* 0x000ee20000000800 */
[----:B--2---:R-:W-:-:S04]  /*38e0*/  FADD.FTZ R26, R4, R67 ;  /* 0x00000043041a7221 */ /* 0x004fc80000010000 */
[----:B------:R-:W-:Y:S01]  /*38f0*/  FADD.FTZ R71, R11, R26 ;  /* 0x0000001a0b477221 */ /* 0x000fe20000010000 */
[----:B0-----:R-:W-:Y:S01]  /*3900*/  FMNMX.FTZ R180, R24, R25, !PT ;  /* 0x0000001918b47209 */ /* 0x001fe20007810000 */
[-C--:B------:R-:W-:Y:S01]  /*3910*/  FFMA.FTZ R24, R40, R13.reuse, -R37 ;  /* 0x0000000d28187223 */ /* 0x080fe20000010825 */
[----:B------:R-:W0:Y:S02]  /*3920*/  MUFU.EX2 R14, R14 ;  /* 0x0000000e000e7308 */ /* 0x000e240000000800 */
[C---:B------:R-:W-:Y:S01]  /*3930*/  FSETP.NEU.FTZ.AND P3, PT, R180.reuse, -INF , PT ;  /* 0xff800000b400780b */ /* 0x040fe20003f7d000 */
[----:B------:R-:W-:-:S05]  /*3940*/  FFMA.FTZ R36, R180, R13, -8 ;  /* 0xc1000000b4247423 */ /* 0x000fca000001000d */
[----:B------:R-:W-:Y:S01]  /*3950*/  FSEL R37, R36, RZ, P3 ;  /* 0x000000ff24257208 */ /* 0x000fe20001800000 */
[----:B-1----:R-:W-:Y:S01]  /*3960*/  FADD.FTZ R36, R10, R71 ;  /* 0x000000470a247221 */ /* 0x002fe20000010000 */
[----:B------:R-:W-:Y:S01]  /*3970*/  MUFU.EX2 R31, R31 ;  /* 0x0000001f001f7308 */ /* 0x000fe20000000800 */
[----:B---3--:R-:W-:Y:S02]  /*3980*/  F2FP.SATFINITE.E4M3.F32.PACK_AB_MERGE_C R230, R29, R12, RZ ;  /* 0x0000000c1de6723e */ /* 0x008fe400048070ff */
[-CC-:B------:R-:W-:Y:S01]  /*3990*/  FFMA.FTZ R54, R54, R13.reuse, -R37.reuse ;  /* 0x0000000d36367223 */ /* 0x180fe20000010825 */
[-CC-:B------:R-:W-:Y:S01]  /*39a0*/  FFMA.FTZ R35, R35, R13.reuse, -R37.reuse ;  /* 0x0000000d23237223 */ /* 0x180fe20000010825 */
[-CC-:B------:R-:W-:Y:S01]  /*39b0*/  FFMA.FTZ R58, R58, R13.reuse, -R37.reuse ;  /* 0x0000000d3a3a7223 */ /* 0x180fe20000010825 */
[-CC-:B------:R-:W-:Y:S01]  /*39c0*/  FFMA.FTZ R62, R62, R13.reuse, -R37.reuse ;  /* 0x0000000d3e3e7223 */ /* 0x180fe20000010825 */
[-CC-:B------:R-:W-:Y:S01]  /*39d0*/  FFMA.FTZ R66, R66, R13.reuse, -R37.reuse ;  /* 0x0000000d42427223 */ /* 0x180fe20000010825 */
[-CC-:B------:R-:W-:Y:S01]  /*39e0*/  FFMA.FTZ R68, R68, R13.reuse, -R37.reuse ;  /* 0x0000000d44447223 */ /* 0x180fe20000010825 */
[----:B------:R-:W-:Y:S01]  /*39f0*/  MUFU.EX2 R54, R54 ;  /* 0x0000003600367308 */ /* 0x000fe20000000800 */
[-CC-:B------:R-:W-:Y:S01]  /*3a00*/  FFMA.FTZ R70, R70, R13.reuse, -R37.reuse ;  /* 0x0000000d46467223 */ /* 0x180fe20000010825 */
[-CC-:B------:R-:W-:Y:S01]  /*3a10*/  FFMA.FTZ R72, R72, R13.reuse, -R37.reuse ;  /* 0x0000000d48487223 */ /* 0x180fe20000010825 */
[-CC-:B------:R-:W-:Y:S01]  /*3a20*/  FFMA.FTZ R74, R74, R13.reuse, -R37.reuse ;  /* 0x0000000d4a4a7223 */ /* 0x180fe20000010825 */
[-CC-:B------:R-:W-:Y:S01]  /*3a30*/  FFMA.FTZ R76, R76, R13.reuse, -R37.reuse ;  /* 0x0000000d4c4c7223 */ /* 0x180fe20000010825 */
[----:B------:R-:W-:Y:S01]  /*3a40*/  FADD.FTZ R71, R15, R36 ;  /* 0x000000240f477221 */ /* 0x000fe20000010000 */
[-CC-:B------:R-:W-:Y:S01]  /*3a50*/  FFMA.FTZ R78, R78, R13.reuse, -R37.reuse ;  /* 0x0000000d4e4e7223 */ /* 0x180fe20000010825 */
[-C--:B------:R-:W-:Y:S01]  /*3a60*/  FFMA.FTZ R80, R80, R13.reuse, -R37 ;  /* 0x0000000d50507223 */ /* 0x080fe20000010825 */
[----:B------:R-:W1:Y:S01]  /*3a70*/  MUFU.EX2 R35, R35 ;  /* 0x0000002300237308 */ /* 0x000e620000000800 */
[----:B------:R-:W-:Y:S01]  /*3a80*/  FADD.FTZ R36, R12, R71 ;  /* 0x000000470c247221 */ /* 0x000fe20000010000 */
[-CC-:B------:R-:W-:Y:S01]  /*3a90*/  FFMA.FTZ R82, R82, R13.reuse, -R37.reuse ;  /* 0x0000000d52527223 */ /* 0x180fe20000010825 */
[-CC-:B------:R-:W-:Y:S01]  /*3aa0*/  FFMA.FTZ R84, R84, R13.reuse, -R37.reuse ;  /* 0x0000000d54547223 */ /* 0x180fe20000010825 */
[-CC-:B------:R-:W-:Y:S01]  /*3ab0*/  FFMA.FTZ R86, R86, R13.reuse, -R37.reuse ;  /* 0x0000000d56567223 */ /* 0x180fe20000010825 */
[----:B------:R-:W-:Y:S01]  /*3ac0*/  FADD.FTZ R73, R29, R36 ;  /* 0x000000241d497221 */ /* 0x000fe20000010000 */
[-CC-:B------:R-:W-:Y:S01]  /*3ad0*/  FFMA.FTZ R88, R88, R13.reuse, -R37.reuse ;  /* 0x0000000d58587223 */ /* 0x180fe20000010825 */
[-C--:B------:R-:W-:Y:S01]  /*3ae0*/  FFMA.FTZ R90, R90, R13.reuse, -R37 ;  /* 0x0000000d5a5a7223 */ /* 0x080fe20000010825 */
[----:B------:R-:W2:Y:S01]  /*3af0*/  MUFU.EX2 R58, R58 ;  /* 0x0000003a003a7308 */ /* 0x000ea20000000800 */
[----:B0-----:R-:W-:Y:S01]  /*3b00*/  FADD.FTZ R36, R14, R73 ;  /* 0x000000490e247221 */ /* 0x001fe20000010000 */
[-CC-:B------:R-:W-:Y:S01]  /*3b10*/  FFMA.FTZ R92, R92, R13.reuse, -R37.reuse ;  /* 0x0000000d5c5c7223 */ /* 0x180fe20000010825 */
[-CC-:B------:R-:W-:Y:S01]  /*3b20*/  FFMA.FTZ R98, R98, R13.reuse, -R37.reuse ;  /* 0x0000000d62627223 */ /* 0x180fe20000010825 */
[-CC-:B------:R-:W-:Y:S01]  /*3b30*/  FFMA.FTZ R94, R94, R13.reuse, -R37.reuse ;  /* 0x0000000d5e5e7223 */ /* 0x180fe20000010825 */
[----:B------:R-:W-:Y:S01]  /*3b40*/  FADD.FTZ R36, R21, R36 ;  /* 0x0000002415247221 */ /* 0x000fe20000010000 */
[-CC-:B------:R-:W-:Y:S01]  /*3b50*/  FFMA.FTZ R100, R100, R13.reuse, -R37.reuse ;  /* 0x0000000d64647223 */ /* 0x180fe20000010825 */
[-C--:B------:R-:W-:Y:S01]  /*3b60*/  FFMA.FTZ R96, R96, R13.reuse, -R37 ;  /* 0x0000000d60607223 */ /* 0x080fe20000010825 */
[----:B------:R-:W0:Y:S01]  /*3b70*/  MUFU.EX2 R53, R62 ;  /* 0x0000003e00357308 */ /* 0x000e220000000800 */
[----:B-1----:R-:W-:Y:S01]  /*3b80*/  FADD.FTZ R69, R54, R35 ;  /* 0x0000002336457221 */ /* 0x002fe20000010000 */
[-CC-:B------:R-:W-:Y:S01]  /*3b90*/  FFMA.FTZ R102, R102, R13.reuse, -R37.reuse ;  /* 0x0000000d66667223 */ /* 0x180fe20000010825 */
[-CC-:B------:R-:W-:Y:S01]  /*3ba0*/  FFMA.FTZ R64, R64, R13.reuse, -R37.reuse ;  /* 0x0000000d40407223 */ /* 0x180fe20000010825 */
[-CC-:B------:R-:W-:Y:S01]  /*3bb0*/  FFMA.FTZ R104, R104, R13.reuse, -R37.reuse ;  /* 0x0000000d68687223 */ /* 0x180fe20000010825 */
[-CC-:B------:R-:W-:Y:S01]  /*3bc0*/  FFMA.FTZ R60, R60, R13.reuse, -R37.reuse ;  /* 0x0000000d3c3c7223 */ /* 0x180fe20000010825 */
[-CC-:B------:R-:W-:Y:S01]  /*3bd0*/  FFMA.FTZ R106, R106, R13.reuse, -R37.reuse ;  /* 0x0000000d6a6a7223 */ /* 0x180fe20000010825 */
[-C--:B------:R-:W-:Y:S01]  /*3be0*/  FFMA.FTZ R56, R56, R13.reuse, -R37 ;  /* 0x0000000d38387223 */ /* 0x080fe20000010825 */
[----:B------:R-:W1:Y:S01]  /*3bf0*/  MUFU.EX2 R66, R66 ;  /* 0x0000004200427308 */ /* 0x000e620000000800 */
[----:B--2---:R-:W-:Y:S01]  /*3c00*/  FADD.FTZ R26, R58, R69 ;  /* 0x000000453a1a7221 */ /* 0x004fe20000010000 */
[-CC-:B------:R-:W-:Y:S01]  /*3c10*/  FFMA.FTZ R108, R108, R13.reuse, -R37.reuse ;  /* 0x0000000d6c6c7223 */ /* 0x180fe20000010825 */
[-CC-:B------:R-:W-:Y:S01]  /*3c20*/  FFMA.FTZ R52, R52, R13.reuse, -R37.reuse ;  /* 0x0000000d34347223 */ /* 0x180fe20000010825 */
[-CC-:B------:R-:W-:Y:S01]  /*3c30*/  FFMA.FTZ R110, R110, R13.reuse, -R37.reuse ;  /* 0x0000000d6e6e7223 */ /* 0x180fe20000010825 */
[----:B------:R-:W-:Y:S01]  /*3c40*/  FFMA.FTZ R32, R32, R13, -R37 ;  /* 0x0000000d20207223 */ /* 0x000fe20000010825 */
[----:B------:R-:W-:-:S02]  /*3c50*/  F2FP.SATFINITE.E4M3.F32.PACK_AB_MERGE_C R230, R15, R10, R230 ;  /* 0x0000000a0fe6723e */ /* 0x000fc400048070e6 */
[----:B------:R-:W2:Y:S01]  /*3c60*/  MUFU.EX2 R231, R68 ;  /* 0x0000004400e77308 */ /* 0x000ea20000000800 */
[C---:B0-----:R-:W-:Y:S01]  /*3c70*/  FADD.FTZ R69, R53.reuse, R26 ;  /* 0x0000001a35457221 */ /* 0x041fe20000010000 */
[----:B------:R-:W-:Y:S02]  /*3c80*/  F2FP.SATFINITE.E4M3.F32.PACK_AB_MERGE_C R224, R112, R31, RZ ;  /* 0x0000001f70e0723e */ /* 0x000fe400048070ff */
[----:B------:R-:W-:Y:S02]  /*3c90*/  F2FP.SATFINITE.E4M3.F32.PACK_AB_MERGE_C R229, R53, R58, RZ ;  /* 0x0000003a35e5723e */ /* 0x000fe400048070ff */
[----:B------:R-:W-:Y:S02]  /*3ca0*/  F2FP.SATFINITE.E4M3.F32.PACK_AB_MERGE_C R224, R21, R14, R224 ;  /* 0x0000000e15e0723e */ /* 0x000fe400048070e0 */
[----:B------:R-:W0:Y:S01]  /*3cb0*/  MUFU.EX2 R70, R70 ;  /* 0x0000004600467308 */ /* 0x000e220000000800 */
[----:B-1----:R-:W-:Y:S01]  /*3cc0*/  FADD.FTZ R26, R66, R69 ;  /* 0x00000045421a7221 */ /* 0x002fe20000010000 */
[----:B------:R-:W-:-:S06]  /*3cd0*/  F2FP.SATFINITE.E4M3.F32.PACK_AB_MERGE_C R229, R35, R54, R229 ;  /* 0x0000003623e5723e */ /* 0x000fcc00048070e5 */
[----:B------:R1:W3:Y:S01]  /*3ce0*/  MUFU.EX2 R55, R72 ;  /* 0x0000004800377308 */ /* 0x0002e20000000800 */
[----:B--2---:R-:W-:-:S07]  /*3cf0*/  FADD.FTZ R71, R231, R26 ;  /* 0x0000001ae7477221 */ /* 0x004fce0000010000 */
[----:B------:R-:W2:Y:S01]  /*3d00*/  MUFU.EX2 R74, R74 ;  /* 0x0000004a004a7308 */ /* 0x000ea20000000800 */
[----:B0-----:R-:W-:Y:S01]  /*3d10*/  FADD.FTZ R26, R70, R71 ;  /* 0x00000047461a7221 */ /* 0x001fe20000010000 */
[----:B-1----:R-:W-:-:S06]  /*3d20*/  CS2R R72, SRZ ;  /* 0x0000000000487805 */ /* 0x002fcc000001ff00 */
[----:B------:R0:W1:Y:S01]  /*3d30*/  MUFU.EX2 R57, R76 ;  /* 0x0000004c00397308 */ /* 0x0000620000000800 */
[C---:B---3--:R-:W-:Y:S01]  /*3d40*/  FADD.FTZ R71, R55.reuse, R26 ;  /* 0x0000001a37477221 */ /* 0x048fe20000010000 */
[----:B------:R-:W-:-:S04]  /*3d50*/  F2FP.SATFINITE.E4M3.F32.PACK_AB_MERGE_C R55, R55, R70, RZ ;  /* 0x000000463737723e */ /* 0x000fc800048070ff */
[----:B------:R-:W-:Y:S02]  /*3d60*/  F2FP.SATFINITE.E4M3.F32.PACK_AB_MERGE_C R231, R231, R66, R55 ;  /* 0x00000042e7e7723e */ /* 0x000fe40004807037 */
[----:B------:R-:W-:Y:S01]  /*3d70*/  CS2R R54, SRZ ;  /* 0x0000000000367805 */ /* 0x000fe2000001ff00 */
[----:B------:R-:W3:Y:S01]  /*3d80*/  MUFU.EX2 R78, R78 ;  /* 0x0000004e004e7308 */ /* 0x000ee20000000800 */
[----:B--2---:R-:W-:Y:S01]  /*3d90*/  FADD.FTZ R26, R74, R71 ;  /* 0x000000474a1a7221 */ /* 0x004fe20000010000 */
[----:B------:R-:W-:Y:S01]  /*3da0*/  FADD.FTZ R71, R31, R36 ;  /* 0x000000241f477221 */ /* 0x000fe20000010000 */
[----:B0-----:R-:W-:Y:S01]  /*3db0*/  CS2R R76, SRZ ;  /* 0x00000000004c7805 */ /* 0x001fe2000001ff00 */
[----:B------:R-:W0:Y:S02]  /*3dc0*/  @P2 LDC R31, c[0x0][0x44c] ;  /* 0x00011300ff1f2b82 */ /* 0x000e240000000800 */
[----:B------:R-:W-:Y:S01]  /*3dd0*/  FADD.FTZ R71, R112, R71 ;  /* 0x0000004770477221 */ /* 0x000fe20000010000 */
[----:B------:R-:W-:Y:S01]  /*3de0*/  CS2R R112, SRZ ;  /* 0x0000000000707805 */ /* 0x000fe2000001ff00 */
[----:B------:R-:W2:Y:S01]  /*3df0*/  MUFU.EX2 R226, R226 ;  /* 0x000000e200e27308 */ /* 0x000ea20000000800 */
[----:B-1----:R-:W-:-:S07]  /*3e00*/  FADD.FTZ R37, R57, R26 ;  /* 0x0000001a39257221 */ /* 0x002fce0000010000 */
[----:B------:R1:W4:Y:S01]  /*3e10*/  MUFU.EX2 R59, R80 ;  /* 0x00000050003b7308 */ /* 0x0003220000000800 */
[----:B---3--:R-:W-:Y:S01]  /*3e20*/  FADD.FTZ R4, R78, R37 ;  /* 0x000000254e047221 */ /* 0x008fe20000010000 */
[----:B------:R-:W-:-:S06]  /*3e30*/  CS2R R36, SRZ ;  /* 0x0000000000247805 */ /* 0x000fcc000001ff00 */
[----:B------:R-:W3:Y:S01]  /*3e40*/  MUFU.EX2 R33, R33 ;  /* 0x0000002100217308 */ /* 0x000ee20000000800 */
[----:B--2---:R-:W-:Y:S01]  /*3e50*/  FADD.FTZ R12, R226, R71 ;  /* 0x00000047e20c7221 */ /* 0x004fe20000010000 */
[----:B------:R-:W-:Y:S02]  /*3e60*/  CS2R R70, SRZ ;  /* 0x0000000000467805 */ /* 0x000fe4000001ff00 */
[----:B-1----:R-:W-:Y:S01]  /*3e70*/  CS2R R80, SRZ ;  /* 0x0000000000507805 */ /* 0x002fe2000001ff00 */
[----:B0-----:R-:W-:-:S03]  /*3e80*/  @P2 IMAD.HI.U32 R10, R22, R31, RZ ;  /* 0x0000001f160a2227 */ /* 0x001fc600078e00ff */
[----:B------:R-:W0:Y:S01]  /*3e90*/  MUFU.EX2 R82, R82 ;  /* 0x0000005200527308 */ /* 0x000e220000000800 */
[C---:B----4-:R-:W-:Y:S01]  /*3ea0*/  FADD.FTZ R9, R59.reuse, R4 ;  /* 0x000000043b097221 */ /* 0x050fe20000010000 */
[----:B------:R-:W-:Y:S02]  /*3eb0*/  F2FP.SATFINITE.E4M3.F32.PACK_AB_MERGE_C R59, R59, R78, RZ ;  /* 0x0000004e3b3b723e */ /* 0x000fe400048070ff */
[----:B------:R-:W-:Y:S02]  /*3ec0*/  CS2R R78, SRZ ;  /* 0x00000000004e7805 */ /* 0x000fe4000001ff00 */
[----:B------:R-:W-:Y:S02]  /*3ed0*/  F2FP.SATFINITE.E4M3.F32.PACK_AB_MERGE_C R225, R57, R74, R59 ;  /* 0x0000004a39e1723e */ /* 0x000fe4000480703b */
[----:B------:R-:W-:Y:S01]  /*3ee0*/  CS2R R58, SRZ ;  /* 0x00000000003a7805 */ /* 0x000fe2000001ff00 */
[----:B------:R-:W1:Y:S01]  /*3ef0*/  MUFU.EX2 R39, R39 ;  /* 0x0000002700277308 */ /* 0x000e620000000800 */
[----:B---3--:R-:W-:Y:S01]  /*3f00*/  FADD.FTZ R12, R33, R12 ;  /* 0x0000000c210c7221 */ /* 0x008fe20000010000 */
[----:B------:R-:W-:-:S06]  /*3f10*/  CS2R R74, SRZ ;  /* 0x00000000004a7805 */ /* 0x000fcc000001ff00 */
[----:B------:R2:W3:Y:S01]  /*3f20*/  MUFU.EX2 R61, R84 ;  /* 0x00000054003d7308 */ /* 0x0004e20000000800 */
[----:B0-----:R-:W-:-:S07]  /*3f30*/  FADD.FTZ R2, R82, R9 ;  /* 0x0000000952027221 */ /* 0x001fce0000010000 */
[----:B------:R-:W0:Y:S01]  /*3f40*/  MUFU.EX2 R86, R86 ;  /* 0x0000005600567308 */ /* 0x000e220000000800 */
[----:B-1----:R-:W-:Y:S01]  /*3f50*/  FADD.FTZ R9, R39, R12 ;  /* 0x0000000c27097221 */ /* 0x002fe20000010000 */
[C---:B------:R-:W-:Y:S01]  /*3f60*/  F2FP.SATFINITE.E4M3.F32.PACK_AB_MERGE_C R39, R114.reuse, R39, RZ ;  /* 0x000000277227723e */ /* 0x040fe200048070ff */
[----:B------:R-:W-:Y:S01]  /*3f70*/  VIADD R12, R23, 0xfffffffe ;  /* 0xfffffffe170c7836 */ /* 0x000fe20000000000 */
[----:B--2---:R-:W-:Y:S01]  /*3f80*/  CS2R R84, SRZ ;  /* 0x0000000000547805 */ /* 0x004fe2000001ff00 */
[----:B------:R-:W-:Y:S01]  /*3f90*/  FADD.FTZ R114, R114, R9 ;  /* 0x0000000972727221 */ /* 0x000fe20000010000 */
[----:B------:R-:W-:Y:S02]  /*3fa0*/  F2FP.SATFINITE.E4M3.F32.PACK_AB_MERGE_C R226, R33, R226, R39 ;  /* 0x000000e221e2723e */ /* 0x000fe40004807027 */
[----:B------:R-:W1:Y:S01]  /*3fb0*/  MUFU.EX2 R41, R41 ;  /* 0x0000002900297308 */ /* 0x000e620000000800 */
[----:B---3--:R-:W-:Y:S01]  /*3fc0*/  FADD.FTZ R15, R61, R2 ;  /* 0x000000023d0f7221 */ /* 0x008fe20000010000 */
[----:B------:R-:W2:Y:S06]  /*3fd0*/  @P2 LDC R33, c[0x0][0x450] ;  /* 0x00011400ff212b82 */ /* 0x000eac0000000800 */
[----:B------:R-:W3:Y:S01]  /*3fe0*/  MUFU.EX2 R43, R43 ;  /* 0x0000002b002b7308 */ /* 0x000ee20000000800 */
[----:B0-----:R-:W-:-:S07]  /*3ff0*/  FADD.FTZ R2, R86, R15 ;  /* 0x0000000f56027221 */ /* 0x001fce0000010000 */
[----:B------:R0:W4:Y:S01]  /*4000*/  MUFU.EX2 R63, R88 ;  /* 0x00000058003f7308 */ /* 0x0001220000000800 */
[----:B-1----:R-:W-:-:S07]  /*4010*/  F2FP.SATFINITE.E4M3.F32.PACK_AB_MERGE_C R220, R118, R41, RZ ;  /* 0x0000002976dc723e */ /* 0x002fce00048070ff */
[----:B------:R-:W1:Y:S01]  /*4020*/  MUFU.EX2 R90, R90 ;  /* 0x0000005a005a7308 */ /* 0x000e620000000800 */
[----:B---3--:R-:W-:Y:S01]  /*4030*/  FADD.FTZ R21, R43, R114 ;  /* 0x000000722b157221 */ /* 0x008fe20000010000 */
[C---:B------:R-:W-:Y:S02]  /*4040*/  F2FP.SATFINITE.E4M3.F32.PACK_AB_MERGE_C R220, R116.reuse, R43, R220 ;  /* 0x0000002b74dc723e */ /* 0x040fe400048070dc */
[----:B0-----:R-:W-:Y:S02]  /*4050*/  CS2R R88, SRZ ;  /* 0x0000000000587805 */ /* 0x001fe4000001ff00 */
[----:B--2---:R-:W-:Y:S01]  /*4060*/  @P2 SHF.R.U32.HI R22, RZ, R33, R10 ;  /* 0x00000021ff162219 */ /* 0x004fe2000001160a */
[----:B------:R-:W-:Y:S01]  /*4070*/  FADD.FTZ R116, R116, R21 ;  /* 0x0000001574747221 */ /* 0x000fe20000010000 */
[----:B------:R-:W-:Y:S01]  /*4080*/  CS2R R114, SRZ ;  /* 0x0000000000727805 */ /* 0x000fe2000001ff00 */
[----:B------:R0:W2:Y:S01]  /*4090*/  MUFU.EX2 R65, R92 ;  /* 0x0000005c00417308 */ /* 0x0000a20000000800 */
[----:B----4-:R-:W-:Y:S01]  /*40a0*/  FADD.FTZ R15, R63, R2 ;  /* 0x000000023f0f7221 */ /* 0x010fe20000010000 */
[----:B------:R-:W-:Y:S01]  /*40b0*/  FADD.FTZ R41, R41, R116 ;  /* 0x0000007429297221 */ /* 0x000fe20000010000 */
[----:B------:R-:W-:-:S02]  /*40c0*/  F2FP.SATFINITE.E4M3.F32.PACK_AB_MERGE_C R63, R63, R86, RZ ;  /* 0x000000563f3f723e */ /* 0x000fc400048070ff */
[----:B------:R-:W-:Y:S02]  /*40d0*/  CS2R R86, SRZ ;  /* 0x0000000000567805 */ /* 0x000fe4000001ff00 */
[----:B------:R-:W-:Y:S01]  /*40e0*/  CS2R R116, SRZ ;  /* 0x0000000000747805 */ /* 0x000fe2000001ff00 */
[----:B------:R-:W-:Y:S01]  /*40f0*/  FADD.FTZ R118, R118, R41 ;  /* 0x0000002976767221 */ /* 0x000fe20000010000 */
[----:B------:R-:W-:Y:S01]  /*4100*/  F2FP.SATFINITE.E4M3.F32.PACK_AB_MERGE_C R227, R61, R82, R63 ;  /* 0x000000523de3723e */ /* 0x000fe2000480703f */
[----:B------:R-:W3:Y:S01]  /*4110*/  MUFU.EX2 R98, R98 ;  /* 0x0000006200627308 */ /* 0x000ee20000000800 */
[----:B-1----:R-:W-:Y:S01]  /*4120*/  FADD.FTZ R2, R90, R15 ;  /* 0x0000000f5a027221 */ /* 0x002fe20000010000 */
[----:B------:R-:W-:Y:S02]  /*4130*/  CS2R R40, SRZ ;  /* 0x0000000000287805 */ /* 0x000fe4000001ff00 */
[----:B------:R-:W-:Y:S02]  /*4140*/  CS2R R62, SRZ ;  /* 0x00000000003e7805 */ /* 0x000fe4000001ff00 */
[----:B------:R-:W-:-:S02]  /*4150*/  CS2R R82, SRZ ;  /* 0x0000000000527805 */ /* 0x000fc4000001ff00 */
[----:B0-----:R-:W-:Y:S01]  /*4160*/  CS2R R92, SRZ ;  /* 0x00000000005c7805 */ /* 0x001fe2000001ff00 */
[----:B------:R-:W0:Y:S01]  /*4170*/  MUFU.EX2 R45, R45 ;  /* 0x0000002d002d7308 */ /* 0x000e220000000800 */
[----:B--2---:R-:W-:-:S07]  /*4180*/  FADD.FTZ R21, R65, R2 ;  /* 0x0000000241157221 */ /* 0x004fce0000010000 */
[----:B------:R1:W2:Y:S01]  /*4190*/  MUFU.EX2 R67, R94 ;  /* 0x0000005e00437308 */ /* 0x0002a20000000800 */
[----:B---3--:R-:W-:-:S07]  /*41a0*/  FADD.FTZ R2, R98, R21 ;  /* 0x0000001562027221 */ /* 0x008fce0000010000 */
[----:B------:R-:W3:Y:S01]  /*41b0*/  MUFU.EX2 R30, R30 ;  /* 0x0000001e001e7308 */ /* 0x000ee20000000800 */
[----:B0-----:R-:W-:Y:S01]  /*41c0*/  FADD.FTZ R29, R45, R118 ;  /* 0x000000762d1d7221 */ /* 0x001fe20000010000 */
[----:B-1----:R-:W-:Y:S02]  /*41d0*/  CS2R R94, SRZ ;  /* 0x00000000005e7805 */ /* 0x002fe4000001ff00 */
[----:B------:R-:W-:-:S04]  /*41e0*/  CS2R R118, SRZ ;  /* 0x0000000000767805 */ /* 0x000fc8000001ff00 */
[----:B------:R-:W0:Y:S01]  /*41f0*/  MUFU.EX2 R100, R100 ;  /* 0x0000006400647308 */ /* 0x000e220000000800 */
[C---:B--2---:R-:W-:Y:S01]  /*4200*/  FADD.FTZ R21, R67.reuse, R2 ;  /* 0x0000000243157221 */ /* 0x044fe20000010000 */
[----:B------:R-:W-:Y:S02]  /*4210*/  F2FP.SATFINITE.E4M3.F32.PACK_AB_MERGE_C R67, R67, R98, RZ ;  /* 0x000000624343723e */ /* 0x000fe400048070ff */
[----:B------:R-:W-:Y:S02]  /*4220*/  CS2R R98, SRZ ;  /* 0x0000000000627805 */ /* 0x000fe4000001ff00 */
[----:B------:R-:W-:Y:S02]  /*4230*/  F2FP.SATFINITE.E4M3.F32.PACK_AB_MERGE_C R221, R65, R90, R67 ;  /* 0x0000005a41dd723e */ /* 0x000fe40004807043 */
[----:B------:R-:W-:Y:S01]  /*4240*/  CS2R R66, SRZ ;  /* 0x0000000000427805 */ /* 0x000fe2000001ff00 */
[----:B------:R-:W-:Y:S01]  /*4250*/  MUFU.EX2 R34, R34 ;  /* 0x0000002200227308 */ /* 0x000fe20000000800 */
[----:B---3--:R-:W-:Y:S01]  /*4260*/  FADD.FTZ R29, R30, R29 ;  /* 0x0000001d1e1d7221 */ /* 0x008fe20000010000 */
[----:B------:R-:W-:-:S06]  /*4270*/  CS2R R90, SRZ ;  /* 0x00000000005a7805 */ /* 0x000fcc000001ff00 */
[----:B------:R-:W1:Y:S01]  /*4280*/  MUFU.EX2 R47, R50 ;  /* 0x00000032002f7308 */ /* 0x000e620000000800 */
[----:B0-----:R-:W-:-:S07]  /*4290*/  FADD.FTZ R2, R100, R21 ;  /* 0x0000001564027221 */ /* 0x001fce0000010000 */
[----:B------:R0:W2:Y:S08]  /*42a0*/  MUFU.EX2 R69, R96 ;  /* 0x0000006000457308 */ /* 0x0000b00000000800 */
[----:B------:R-:W3:Y:S01]  /*42b0*/  MUFU.EX2 R102, R102 ;  /* 0x0000006600667308 */ /* 0x000ee20000000800 */
[----:B-1----:R-:W-:Y:S01]  /*42c0*/  F2FP.SATFINITE.E4M3.F32.PACK_AB_MERGE_C R222, R47, R34, RZ ;  /* 0x000000222fde723e */ /* 0x002fe200048070ff */
[----:B------:R-:W-:Y:S01]  /*42d0*/  FADD.FTZ R34, R34, R29 ;  /* 0x0000001d22227221 */ /* 0x000fe20000010000 */
[----:B0-----:R-:W-:-:S02]  /*42e0*/  CS2R R96, SRZ ;  /* 0x0000000000607805 */ /* 0x001fc4000001ff00 */
[----:B------:R-:W-:Y:S01]  /*42f0*/  F2FP.SATFINITE.E4M3.F32.PACK_AB_MERGE_C R222, R30, R45, R222 ;  /* 0x0000002d1ede723e */ /* 0x000fe200048070de */
[----:B------:R-:W-:Y:S01]  /*4300*/  FADD.FTZ R47, R47, R34 ;  /* 0x000000222f2f7221 */ /* 0x000fe20000010000 */
[----:B------:R-:W-:Y:S01]  /*4310*/  CS2R R30, SRZ ;  /* 0x00000000001e7805 */ /* 0x000fe2000001ff00 */
[----:B------:R0:W1:Y:S01]  /*4320*/  MUFU.EX2 R11, R64 ;  /* 0x00000040000b7308 */ /* 0x0000620000000800 */
[----:B--2---:R-:W-:Y:S01]  /*4330*/  FADD.FTZ R29, R69, R2 ;  /* 0x00000002451d7221 */ /* 0x004fe20000010000 */
[----:B------:R-:W-:Y:S02]  /*4340*/  CS2R R34, SRZ ;  /* 0x0000000000227805 */ /* 0x000fe4000001ff00 */
[----:B------:R-:W-:-:S04]  /*4350*/  CS2R R44, SRZ ;  /* 0x00000000002c7805 */ /* 0x000fc8000001ff00 */
[----:B------:R-:W2:Y:S01]  /*4360*/  MUFU.EX2 R104, R104 ;  /* 0x0000006800687308 */ /* 0x000ea20000000800 */
[----:B---3--:R-:W-:Y:S01]  /*4370*/  FADD.FTZ R2, R102, R29 ;  /* 0x0000001d66027221 */ /* 0x008fe20000010000 */
[----:B0-----:R-:W-:-:S06]  /*4380*/  CS2R R64, SRZ ;  /* 0x0000000000407805 */ /* 0x001fcc000001ff00 */
[----:B------:R0:W3:Y:S01]  /*4390*/  MUFU.EX2 R9, R60 ;  /* 0x0000003c00097308 */ /* 0x0000e20000000800 */
[C---:B-1----:R-:W-:Y:S01]  /*43a0*/  F2FP.SATFINITE.E4M3.F32.PACK_AB_MERGE_C R102, R11.reuse, R102, RZ ;  /* 0x000000660b66723e */ /* 0x042fe200048070ff */
[----:B------:R-:W-:-:S03]  /*43b0*/  FADD.FTZ R11, R11, R2 ;  /* 0x000000020b0b7221 */ /* 0x000fc60000010000 */
[----:B------:R-:W-:Y:S02]  /*43c0*/  F2FP.SATFINITE.E4M3.F32.PACK_AB_MERGE_C R223, R69, R100, R102 ;  /* 0x0000006445df723e */ /* 0x000fe40004807066 */
[----:B------:R-:W-:Y:S02]  /*43d0*/  CS2R R68, SRZ ;  /* 0x0000000000447805 */ /* 0x000fe4000001ff00 */
[----:B------:R-:W-:Y:S01]  /*43e0*/  CS2R R100, SRZ ;  /* 0x0000000000647805 */ /* 0x000fe2000001ff00 */
[----:B------:R-:W1:Y:S01]  /*43f0*/  MUFU.EX2 R106, R106 ;  /* 0x0000006a006a7308 */ /* 0x000e620000000800 */
[----:B--2---:R-:W-:Y:S01]  /*4400*/  FADD.FTZ R2, R104, R11 ;  /* 0x0000000b68027221 */ /* 0x004fe20000010000 */
[----:B0-----:R-:W-:Y:S02]  /*4410*/  CS2R R60, SRZ ;  /* 0x00000000003c7805 */ /* 0x001fe4000001ff00 */
[----:B------:R-:W-:-:S04]  /*4420*/  CS2R R102, SRZ ;  /* 0x0000000000667805 */ /* 0x000fc8000001ff00 */
[----:B------:R0:W2:Y:S01]  /*4430*/  MUFU.EX2 R15, R56 ;  /* 0x00000038000f7308 */ /* 0x0000a20000000800 */
[----:B---3--:R-:W-:-:S07]  /*4440*/  FADD.FTZ R29, R9, R2 ;  /* 0x00000002091d7221 */ /* 0x008fce0000010000 */
[----:B------:R-:W3:Y:S01]  /*4450*/  MUFU.EX2 R108, R108 ;  /* 0x0000006c006c7308 */ /* 0x000ee20000000800 */
[----:B-1----:R-:W-:Y:S01]  /*4460*/  FADD.FTZ R2, R106, R29 ;  /* 0x0000001d6a027221 */ /* 0x002fe20000010000 */
[----:B------:R-:W-:Y:S01]  /*4470*/  IMAD R29, R16, UR4, -R3 ;  /* 0x00000004101d7c24 */ /* 0x000fe2000f8e0a03 */
[----:B------:R-:W-:Y:S01]  /*4480*/  UMOV UR4, URZ ;  /* 0x0000003f00047c82 */ /* 0x000fe20008000000 */
[----:B0-----:R-:W-:Y:S02]  /*4490*/  CS2R R56, SRZ ;  /* 0x0000000000387805 */ /* 0x001fe4000001ff00 */
[----:B------:R-:W-:Y:S02]  /*44a0*/  IMAD.IADD R29, R29, 0x1, R22 ;  /* 0x000000011d1d7824 */ /* 0x000fe400078e0216 */
[----:B------:R-:W-:Y:S01]  /*44b0*/  MUFU.EX2 R51, R48 ;  /* 0x0000003000337308 */ /* 0x000fe20000000800 */
[C---:B--2---:R-:W-:Y:S01]  /*44c0*/  F2FP.SATFINITE.E4M3.F32.PACK_AB_MERGE_C R106, R15.reuse, R106, RZ ;  /* 0x0000006a0f6a723e */ /* 0x044fe200048070ff */
[----:B------:R-:W-:Y:S01]  /*44d0*/  FADD.FTZ R15, R15, R2 ;  /* 0x000000020f0f7221 */ /* 0x000fe20000010000 */
[----:B------:R-:W-:-:S02]  /*44e0*/  SHF.R.S32.HI R10, RZ, 0x1f, R29 ;  /* 0x0000001fff0a7819 */ /* 0x000fc4000001141d */
[----:B------:R-:W-:Y:S02]  /*44f0*/  F2FP.SATFINITE.E4M3.F32.PACK_AB_MERGE_C R217, R9, R104, R106 ;  /* 0x0000006809d9723e */ /* 0x000fe4000480706a */
[----:B------:R-:W-:Y:S02]  /*4500*/  CS2R R104, SRZ ;  /* 0x0000000000687805 */ /* 0x000fe4000001ff00 */
[----:B------:R-:W-:Y:S01]  /*4510*/  LEA.HI R10, R10, R29, RZ, 0x7 ;  /* 0x0000001d0a0a7211 */ /* 0x000fe200078f38ff */
[----:B------:R-:W0:Y:S01]  /*4520*/  MUFU.EX2 R28, R28 ;  /* 0x0000001c001c7308 */ /* 0x000e220000000800 */
[----:B---3--:R-:W-:Y:S01]  /*4530*/  FADD.FTZ R2, R108, R15 ;  /* 0x0000000f6c027221 */ /* 0x008fe20000010000 */
[----:B------:R-:W-:-:S06]  /*4540*/  CS2R R106, SRZ ;  /* 0x00000000006a7805 */ /* 0x000fcc000001ff00 */
[----:B------:R1:W2:Y:S08]  /*4550*/  MUFU.EX2 R21, R52 ;  /* 0x0000003400157308 */ /* 0x0002b00000000800 */
[----:B------:R-:W3:Y:S01]  /*4560*/  MUFU.EX2 R38, R38 ;  /* 0x0000002600267308 */ /* 0x000ee20000000800 */
[----:B0-----:R-:W-:Y:S02]  /*4570*/  F2FP.SATFINITE.E4M3.F32.PACK_AB_MERGE_C R4, R28, R51, RZ ;  /* 0x000000331c04723e */ /* 0x001fe400048070ff */
[----:B-1----:R-:W-:-:S05]  /*4580*/  CS2R R52, SRZ ;  /* 0x0000000000347805 */ /* 0x002fca000001ff00 */
[----:B------:R-:W-:Y:S01]  /*4590*/  MUFU.EX2 R110, R110 ;  /* 0x0000006e006e7308 */ /* 0x000fe20000000800 */
[----:B--2---:R-:W-:-:S07]  /*45a0*/  FADD.FTZ R3, R21, R2 ;  /* 0x0000000215037221 */ /* 0x004fce0000010000 */
[----:B------:R0:W1:Y:S01]  /*45b0*/  MUFU.EX2 R11, R32 ;  /* 0x00000020000b7308 */ /* 0x0000620000000800 */
[----:B---3--:R-:W-:Y:S01]  /*45c0*/  F2FP.SATFINITE.E4M3.F32.PACK_AB_MERGE_C R216, R49, R38, R4 ;  /* 0x0000002631d8723e */ /* 0x008fe20004807004 */
[----:B------:R-:W-:Y:S01]  /*45d0*/  FADD.FTZ R38, R38, R47 ;  /* 0x0000002f26267221 */ /* 0x000fe20000010000 */
[----:B------:R-:W-:-:S03]  /*45e0*/  CS2R R46, SRZ ;  /* 0x00000000002e7805 */ /* 0x000fc6000001ff00 */
[----:B------:R-:W-:Y:S01]  /*45f0*/  FADD.FTZ R38, R49, R38 ;  /* 0x0000002631267221 */ /* 0x000fe20000010000 */
[----:B------:R-:W-:Y:S01]  /*4600*/  CS2R R48, SRZ ;  /* 0x0000000000307805 */ /* 0x000fe2000001ff00 */
[----:B------:R-:W-:Y:S01]  /*4610*/  MUFU.EX2 R24, R24 ;  /* 0x0000001800187308 */ /* 0x000fe20000000800 */
[----:B0-----:R-:W-:Y:S01]  /*4620*/  CS2R R32, SRZ ;  /* 0x0000000000207805 */ /* 0x001fe2000001ff00 */
[----:B------:R-:W-:Y:S01]  /*4630*/  FADD.FTZ R51, R51, R38 ;  /* 0x0000002633337221 */ /* 0x000fe20000010000 */
[----:B------:R-:W-:-:S03]  /*4640*/  CS2R R38, SRZ ;  /* 0x0000000000267805 */ /* 0x000fc6000001ff00 */
[----:B------:R-:W-:Y:S01]  /*4650*/  FADD.FTZ R51, R28, R51 ;  /* 0x000000331c337221 */ /* 0x000fe20000010000 */
[----:B------:R-:W-:Y:S01]  /*4660*/  CS2R R28, SRZ ;  /* 0x00000000001c7805 */ /* 0x000fe2000001ff00 */
[----:B------:R-:W0:Y:S01]  /*4670*/  MUFU.EX2 R27, R27 ;  /* 0x0000001b001b7308 */ /* 0x000e220000000800 */
[----:B-1----:R-:W-:Y:S01]  /*4680*/  F2FP.SATFINITE.E4M3.F32.PACK_AB_MERGE_C R2, R11, R110, RZ ;  /* 0x0000006e0b02723e */ /* 0x002fe200048070ff */
[----:B------:R-:W-:-:S03]  /*4690*/  FADD.FTZ R110, R110, R3 ;  /* 0x000000036e6e7221 */ /* 0x000fc60000010000 */
[----:B------:R-:W-:Y:S01]  /*46a0*/  F2FP.SATFINITE.E4M3.F32.PACK_AB_MERGE_C R219, R21, R108, R2 ;  /* 0x0000006c15db723e */ /* 0x000fe20004807002 */
[----:B------:R-:W-:Y:S01]  /*46b0*/  FADD.FTZ R3, R11, R110 ;  /* 0x0000006e0b037221 */ /* 0x000fe20000010000 */
[----:B------:R-:W-:Y:S01]  /*46c0*/  SHF.R.S32.HI R11, RZ, 0x7, R10 ;  /* 0x00000007ff0b7819 */ /* 0x000fe2000001140a */
[----:B------:R-:W-:Y:S01]  /*46d0*/  MUFU.EX2 R20, R20 ;  /* 0x0000001400147308 */ /* 0x000fe20000000800 */
[----:B------:R-:W-:Y:S01]  /*46e0*/  IMAD.MOV.U32 R2, RZ, RZ, RZ ;  /* 0x000000ffff027224 */ /* 0x000fe200078e00ff */
[----:B------:R-:W-:Y:S02]  /*46f0*/  CS2R R108, SRZ ;  /* 0x00000000006c7805 */ /* 0x000fe4000001ff00 */
[----:B------:R-:W-:Y:S02]  /*4700*/  VIMNMX R11, R18, R11, !PT ;  /* 0x0000000b120b7248 */ /* 0x000fe40007fe0100 */
[----:B------:R-:W-:Y:S02]  /*4710*/  CS2R R110, SRZ ;  /* 0x00000000006e7805 */ /* 0x000fe4000001ff00 */
[----:B------:R-:W-:Y:S01]  /*4720*/  ISETP.GE.AND P3, PT, R12, R11, PT ;  /* 0x0000000b0c00720c */ /* 0x000fe20003f66270 */
[----:B------:R1:W2:Y:S01]  /*4730*/  MUFU.EX2 R25, R42 ;  /* 0x0000002a00197308 */ /* 0x0002a20000000800 */
[----:B0-----:R-:W-:-:S02]  /*4740*/  F2FP.SATFINITE.E4M3.F32.PACK_AB_MERGE_C R4, R27, R24, RZ ;  /* 0x000000181b04723e */ /* 0x001fc400048070ff */
[----:B-1----:R-:W-:Y:S02]  /*4750*/  CS2R R42, SRZ ;  /* 0x00000000002a7805 */ /* 0x002fe4000001ff00 */
[----:B--2---:R-:W-:Y:S01]  /*4760*/  F2FP.SATFINITE.E4M3.F32.PACK_AB_MERGE_C R218, R25, R20, R4 ;  /* 0x0000001419da723e */ /* 0x004fe20004807004 */
[----:B------:R-:W-:Y:S01]  /*4770*/  FADD.FTZ R20, R20, R51 ;  /* 0x0000003314147221 */ /* 0x000fe20000010000 */
[----:B------:R-:W-:-:S03]  /*4780*/  CS2R R50, SRZ ;  /* 0x0000000000327805 */ /* 0x000fc6000001ff00 */
[----:B------:R-:W-:-:S04]  /*4790*/  FADD.FTZ R25, R25, R20 ;  /* 0x0000001419197221 */ /* 0x000fc80000010000 */
[----:B------:R-:W-:Y:S01]  /*47a0*/  FADD.FTZ R4, R24, R25 ;  /* 0x0000001918047221 */ /* 0x000fe20000010000 */
[----:B------:R-:W-:-:S03]  /*47b0*/  CS2R R24, SRZ ;  /* 0x0000000000187805 */ /* 0x000fc6000001ff00 */
[----:B------:R-:W-:Y:S01]  /*47c0*/  FADD.FTZ R4, R27, R4 ;  /* 0x000000041b047221 */ /* 0x000fe20000010000 */
[----:B------:R-:W-:Y:S01]  /*47d0*/  CS2R R26, SRZ ;  /* 0x00000000001a7805 */ /* 0x000fe2000001ff00 */
[----:B------:R-:W-:Y:S06]  /*47e0*/  @!P3 BRA `(.L_x_2127) ;  /* 0x000000380014b947 */ /* 0x000fec0003800000 */
        /* <DEDUP_REMOVED lines=68> */
[----:B------:R-:W-:Y:S01]  /*4c30*/  ULDC UR42, c[0x0][0x288] ;  /* 0x0000a200002a7ab9 */ /* 0x000fe20000000800 */
[----:B------:R-:W-:-:S05]  /*4c40*/  ULDC UR43, c[0x0][0x2f0] ;  /* 0x0000bc00002b7ab9 */ /* 0x000fca0000000800 */
.L_x_2137:
[----:B------:R-:W-:Y:S01]  /*4c50*/  ISETP.NE.AND P4, PT, RZ, UR37, PT ;  /* 0x00000025ff007c0c */ /* 0x000fe2000bf85270 */
[----:B------:R-:W-:-:S04]  /*4c60*/  UISETP.NE.AND UP0, UPT, UR4, 0x1, UPT ;  /* 0x000000010400788c */ /* 0x000fc8000bf05270 */
[----:B------:R-:W-:-:S06]  /*4c70*/  USEL UR7, URZ, 0x1, UP0 ;  /* 0x000000013f077887 */ /* 0x000fcc0008000000 */
[----:B------:R-:W-:Y:S02]  /*4c80*/  LOP3.LUT R2, R14, UR7, RZ, 0x3c, !PT ;  /* 0x000000070e027c12 */ /* 0x000fe4000f8e3cff */
[----:B------:R-:W-:Y:S05]  /*4c90*/  @P4 BRA `(.L_x_2128) ;  /* 0x0000000000344947 */ /* 0x000fea0003800000 */
[----:B------:R-:W-:Y:S05]  /*4ca0*/  @!P1 BRA `(.L_x_2129) ;  /* 0x0000000000049947 */ /* 0x000fea0003800000 */
[----:B------:R-:W-:Y:S01]  /*4cb0*/  BPT.TRAP 0x1 ;  /* 0x000000040000795c */ /* 0x000fe20000300000 */
.L_x_2129:
        /* <DEDUP_REMOVED lines=8> */
.L_x_2130:
[----:B-1----:R-:W-:Y:S05]  /*4d40*/  @P3 BRA `(.L_x_2128) ;  /* 0x0000000000083947 */ /* 0x002fea0003800000 */
[----:B------:R-:W1:Y:S02]  /*4d50*/  SYNCS.PHASECHK.TRANS64.TRYWAIT P3, [UR7+0x38830], R13 ;  /* 0x0388300dff0075a7 */ /* 0x000e640008060147 */
[----:B-1----:R-:W-:Y:S05]  /*4d60*/  @!P3 BRA `(.L_x_2131) ;  /* 0x000000ec0004b947 */ /* 0x002fea0003800000 */
.L_x_2128:
        /* <DEDUP_REMOVED lines=50> */
.L_x_2133:
[----:B------:R-:W-:Y:S01]  /*5090*/  ULEA UR10, UR4, UR36, 0x3 ;  /* 0x00000024040a7291 */ /* 0x000fe2000f8e183f */
[----:B------:R-:W-:-:S08]  /*50a0*/  SHF.L.U32 R13, R14, 0x1f, RZ ;  /* 0x0000001f0e0d7819 */ /* 0x000fd000000006ff */
[----:B------:R0:W1:Y:S01]  /*50b0*/  SYNCS.PHASECHK.TRANS64.TRYWAIT P3, [UR10+0x38850], R13 ;  /* 0x0388500dff0075a7 */ /* 0x000062000806014a */
[----:B------:R-:W-:Y:S05]  /*50c0*/  @!P1 BRA `(.L_x_2134) ;  /* 0x0000000000049947 */ /* 0x000fea0003800000 */
[----:B------:R-:W-:Y:S01]  /*50d0*/  BPT.TRAP 0x1 ;  /* 0x000000040000795c */ /* 0x000fe20000300000 */
.L_x_2134:
[----:B-1----:R-:W-:Y:S05]  /*50e0*/  @P3 BRA `(.L_x_2132) ;  /* 0x0000000000083947 */ /* 0x002fea0003800000 */
[----:B------:R-:W1:Y:S02]  /*50f0*/  SYNCS.PHASECHK.TRANS64.TRYWAIT P3, [UR10+0x38850], R13 ;  /* 0x0388500dff0075a7 */ /* 0x000e64000806014a */
[----:B-1----:R-:W-:Y:S05]  /*5100*/  @!P3 BRA `(.L_x_2135) ;  /* 0x000000e80034b947 */ /* 0x002fea0003800000 */
.L_x_2132:
[----:B------:R-:W-:Y:S01]  /*5110*/  UIADD3 UR10, UR36, 0x400, URZ ;  /* 0x00000400240a7890 */ /* 0x000fe2000fffe03f */
[----:B------:R-:W-:Y:S01]  /*5120*/  WARPGROUP.ARRIVE ;  /* 0x00000000000079c5 */ /* 0x000fe20000000000 */
[----:B------:R-:W-:Y:S01]  /*5130*/  UMOV UR11, 0x40000040 ;  /* 0x40000040000b7882 */ /* 0x000fe20000000000 */
[----:B------:R-:W-:Y:S01]  /*5140*/  UMOV UR15, 0x40000040 ;  /* 0x40000040000f7882 */ /* 0x000fe20000000000 */
[----:B------:R-:W-:Y:S01]  /*5150*/  USHF.R.U32.HI UR10, URZ, 0x4, UR10 ;  /* 0x000000043f0a7899 */ /* 0x000fe2000801160a */
[C---:B------:R-:W-:Y:S01]  /*5160*/  FMUL.FTZ R15, R0.reuse, R154 ;  /* 0x0000009a000f7220 */ /* 0x040fe20000410000 */
[C---:B------:R-:W-:Y:S01]  /*5170*/  FMUL.FTZ R154, R0.reuse, R161 ;  /* 0x000000a1009a7220 */ /* 0x040fe20000410000 */
[C---:B------:R-:W-:Y:S01]  /*5180*/  FMUL.FTZ R161, R0.reuse, R168 ;  /* 0x000000a800a17220 */ /* 0x040fe20000410000 */
[----:B------:R-:W-:Y:S01]  /*5190*/  ULOP3.LUT UR10, UR10, 0x3fff, URZ, 0xc0, !UPT ;  /* 0x00003fff0a0a7892 */ /* 0x000fe2000f8ec03f */
[C---:B------:R-:W-:Y:S01]  /*51a0*/  FMUL.FTZ R168, R0.reuse, R175 ;  /* 0x000000af00a87220 */ /* 0x040fe20000410000 */
[C---:B------:R-:W-:Y:S01]  /*51b0*/  FMUL.FTZ R175, R0.reuse, R182 ;  /* 0x000000b600af7220 */ /* 0x040fe20000410000 */
[C---:B------:R-:W-:Y:S01]  /*51c0*/  FMUL.FTZ R20, R0.reuse, R155 ;  /* 0x0000009b00147220 */ /* 0x040fe20000410000 */
[----:B------:R-:W-:Y:S01]  /*51d0*/  ULOP3.LUT UR10, UR10, 0x10000, URZ, 0xfc, !UPT ;  /* 0x000100000a0a7892 */ /* 0x000fe2000f8efc3f */
[----:B------:R-:W2:Y:S01]  /*51e0*/  @P2 LDC R182, c[0x0][0x44c] ;  /* 0x00011300ffb62b82 */ /* 0x000ea20000000800 */
[C---:B------:R-:W-:Y:S01]  /*51f0*/  FMUL.FTZ R155, R0.reuse, R162 ;  /* 0x000000a2009b7220 */ /* 0x040fe20000410000 */
[C---:B------:R-:W-:Y:S01]  /*5200*/  FMUL.FTZ R162, R0.reuse, R169 ;  /* 0x000000a900a27220 */ /* 0x040fe20000410000 */
[----:B------:R-:W-:Y:S01]  /*5210*/  ULEA UR10, UR4, UR10, 0xb ;  /* 0x0000000a040a7291 */ /* 0x000fe2000f8e583f */
[C---:B------:R-:W-:Y:S01]  /*5220*/  FMUL.FTZ R169, R0.reuse, R176 ;  /* 0x000000b000a97220 */ /* 0x040fe20000410000 */
[C---:B------:R-:W-:Y:S01]  /*5230*/  FMUL.FTZ R176, R0.reuse, R183 ;  /* 0x000000b700b07220 */ /* 0x040fe20000410000 */
[C---:B------:R-:W-:Y:S01]  /*5240*/  FMUL.FTZ R23, R0.reuse, R158 ;  /* 0x0000009e00177220 */ /* 0x040fe20000410000 */
[----:B------:R-:W-:Y:S01]  /*5250*/  UIADD3 UR14, UR10, 0x2, URZ ;  /* 0x000000020a0e7890 */ /* 0x000fe2000fffe03f */
[----:B------:R-:W3:Y:S01]  /*5260*/  @P2 LDC R183, c[0x0][0x450] ;  /* 0x00011400ffb72b82 */ /* 0x000ee20000000800 */
[C---:B------:R-:W-:Y:S01]  /*5270*/  FMUL.FTZ R158, R0.reuse, R165 ;  /* 0x000000a5009e7220 */ /* 0x040fe20000410000 */
[C---:B------:R-:W-:Y:S01]  /*5280*/  FMUL.FTZ R165, R0.reuse, R172 ;  /* 0x000000ac00a57220 */ /* 0x040fe20000410000 */
[----:B------:R-:W-:Y:S01]  /*5290*/  FMUL.FTZ R172, R0, R179 ;  /* 0x000000b300ac7220 */ /* 0x000fe20000410000 */
[----:B------:R-:W-:Y:S01]  /*52a0*/  QGMMA.64x256x32.F32.E4M3.E4M3 R24, R228, gdesc[UR8], R24, gsb0 ;  /* 0x03e00008e4187df3 */ /* 0x000fe20008000818 */
[----:B------:R-:W-:-:S02]  /*52b0*/  IMAD.MOV.U32 R179, RZ, RZ, R5 ;  /* 0x000000ffffb37224 */ /* 0x000fc400078e0005 */
[C---:B-1----:R-:W-:Y:S01]  /*52c0*/  FMUL.FTZ R14, R0.reuse, R153 ;  /* 0x00000099000e7220 */ /* 0x042fe20000410000 */
[C---:B------:R-:W-:Y:S01]  /*52d0*/  FMUL.FTZ R153, R0.reuse, R160 ;  /* 0x000000a000997220 */ /* 0x040fe20000410000 */
[C---:B------:R-:W-:Y:S01]  /*52e0*/  FMUL.FTZ R160, R0.reuse, R167 ;  /* 0x000000a700a07220 */ /* 0x040fe20000410000 */
[C---:B------:R-:W-:Y:S01]  /*52f0*/  FMUL.FTZ R167, R0.reuse, R174 ;  /* 0x000000ae00a77220 */ /* 0x040fe20000410000 */
[C---:B------:R-:W-:Y:S01]  /*5300*/  FMUL.FTZ R174, R0.reuse, R181 ;  /* 0x000000b500ae7220 */ /* 0x040fe20000410000 */
[C---:B------:R-:W-:Y:S01]  /*5310*/  FMUL.FTZ R181, R0.reuse, R187 ;  /* 0x000000bb00b57220 */ /* 0x040fe20000410000 */
[----:B------:R-:W-:Y:S02]  /*5320*/  IMAD.MOV.U32 R187, RZ, RZ, -0x80 ;  /* 0xffffff80ffbb7424 */ /* 0x000fe400078e00ff */
[C---:B0-----:R-:W-:Y:S01]  /*5330*/  FMUL.FTZ R13, R0.reuse, R152 ;  /* 0x00000098000d7220 */ /* 0x041fe20000410000 */
[C---:B------:R-:W-:Y:S01]  /*5340*/  FMUL.FTZ R21, R0.reuse, R156 ;  /* 0x0000009c00157220 */ /* 0x040fe20000410000 */
[----:B------:R-:W-:Y:S01]  /*5350*/  FMUL.FTZ R156, R0, R163 ;  /* 0x000000a3009c7220 */ /* 0x000fe20000410000 */
[----:B--2---:R-:W-:-:S04]  /*5360*/  @P2 IMAD.HI.U32 R182, R5, R182, RZ ;  /* 0x000000b605b62227 */ /* 0x004fc800078e00ff */
[C---:B------:R-:W-:Y:S01]  /*5370*/  FMUL.FTZ R163, R0.reuse, R170 ;  /* 0x000000aa00a37220 */ /* 0x040fe20000410000 */
[----:B------:R-:W-:Y:S01]  /*5380*/  FMUL.FTZ R170, R0, R177 ;  /* 0x000000b100aa7220 */ /* 0x000fe20000410000 */
[----:B------:R-:W0:Y:S01]  /*5390*/  MUFU.TANH R13, R13 ;  /* 0x0000000d000d7308 */ /* 0x000e220000002400 */
[----:B------:R-:W-:Y:S02]  /*53a0*/  IMAD R187, R12, R187, 0x1 ;  /* 0x000000010cbb7424 */ /* 0x000fe400078e02bb */
[C---:B------:R-:W-:Y:S01]  /*53b0*/  FMUL.FTZ R177, R0.reuse, R184 ;  /* 0x000000b800b17220 */ /* 0x040fe20000410000 */
[C---:B------:R-:W-:Y:S01]  /*53c0*/  FMUL.FTZ R22, R0.reuse, R157 ;  /* 0x0000009d00167220 */ /* 0x040fe20000410000 */
[----:B------:R-:W-:Y:S01]  /*53d0*/  FMUL.FTZ R157, R0, R164 ;  /* 0x000000a4009d7220 */ /* 0x000fe20000410000 */
[----:B---3--:R-:W-:Y:S01]  /*53e0*/  @P2 SHF.R.U32.HI R179, RZ, R183, R182 ;  /* 0x000000b7ffb32219 */ /* 0x008fe200000116b6 */
[----:B------:R-:W-:Y:S02]  /*53f0*/  IMAD R187, R8, -0x2, R187 ;  /* 0xfffffffe08bb7824 */ /* 0x000fe400078e02bb */
[C---:B------:R-:W-:Y:S01]  /*5400*/  FMUL.FTZ R164, R0.reuse, R171 ;  /* 0x000000ab00a47220 */ /* 0x040fe20000410000 */
[----:B------:R-:W1:Y:S01]  /*5410*/  MUFU.TANH R14, R14 ;  /* 0x0000000e000e7308 */ /* 0x000e620000002400 */
[----:B------:R-:W-:Y:S01]  /*5420*/  FMUL.FTZ R171, R0, R178 ;  /* 0x000000b200ab7220 */ /* 0x000fe20000410000 */
[----:B------:R-:W-:-:S02]  /*5430*/  IMAD R184, R16, UR43, R187 ;  /* 0x0000002b10b87c24 */ /* 0x000fc4000f8e02bb */
        /* <DEDUP_REMOVED lines=19> */
[----:B------:R-:W-:Y:S01]  /*5570*/  FMUL.FTZ R191, R0, R191 ;  /* 0x000000bf00bf7220 */ /* 0x000fe20000410000 */
[----:B------:R-:W-:Y:S01]  /*5580*/  UMOV UR11, 0x40000040 ;  /* 0x40000040000b7882 */ /* 0x000fe20000000000 */
[----:B------:R-:W4:Y:S08]  /*5590*/  MUFU.TANH R153, R153 ;  /* 0x0000009900997308 */ /* 0x000f300000002400 */
[----:B------:R-:W5:Y:S08]  /*55a0*/  MUFU.TANH R154, R154 ;  /* 0x0000009a009a7308 */ /* 0x000f700000002400 */
        /* <DEDUP_REMOVED lines=27> */
[----:B------:R-:W-:Y:S01]  /*5760*/  WARPGROUP.ARRIVE ;  /* 0x00000000000079c5 */ /* 0x000fe20000000000 */
[C---:B------:R-:W-:Y:S01]  /*5770*/  FMUL.FTZ R228, R0.reuse, R200 ;  /* 0x000000c800e47220 */ /* 0x040fe20000410000 */
[----:B------:R-:W-:-:S03]  /*5780*/  FMUL.FTZ R230, R0, R204 ;  /* 0x000000cc00e67220 */ /* 0x000fc60000410000 */
[----:B------:R-:W-:Y:S01]  /*5790*/  MUFU.TANH R164, R164 ;  /* 0x000000a400a47308 */ /* 0x000fe20000002400 */
[----:B------:R-:W-:Y:S01]  /*57a0*/  QGMMA.64x256x32.F32.E4M3.E4M3 R24, R224, gdesc[UR12], R24, gsb0 ;  /* 0x03e0000ce0187df3 */ /* 0x000fe20008000818 */
[----:B------:R-:W-:Y:S01]  /*57b0*/  UIADD3 UR14, UR10, 0x4, URZ ;  /* 0x000000040a0e7890 */ /* 0x000fe2000fffe03f */
[----:B------:R-:W-:Y:S01]  /*57c0*/  UMOV UR15, 0x40000040 ;  /* 0x40000040000f7882 */ /* 0x000fe20000000000 */
[----:B------:R-:W-:-:S04]  /*57d0*/  UIADD3 UR10, UR10, 0x6, URZ ;  /* 0x000000060a0a7890 */ /* 0x000fc8000fffe03f */
        /* <DEDUP_REMOVED lines=13> */
[----:B------:R-:W0:Y:S01]  /*58b0*/  SHFL.IDX PT, R225, R179, RZ, 0x1c1f ;  /* 0x001c1fffb3e17589 */ /* 0x000e2200000e0000 */
[----:B------:R-:W-:Y:S01]  /*58c0*/  WARPGROUP.ARRIVE ;  /* 0x00000000000079c5 */ /* 0x000fe20000000000 */
[C---:B------:R-:W-:Y:S01]  /*58d0*/  FMUL.FTZ R224, R0.reuse, R201 ;  /* 0x000000c900e07220 */ /* 0x040fe20000410000 */
[----:B------:R-:W-:Y:S02]  /*58e0*/  FMUL.FTZ R226, R0, R205 ;  /* 0x000000cd00e27220 */ /* 0x000fe40000410000 */
[----:B------:R-:W5:Y:S02]  /*58f0*/  SHFL.IDX PT, R205, R179, 0x1, 0x1c1f ;  /* 0x003c1f00b3cd7f89 */ /* 0x000f6400000e0000 */
[----:B------:R-:W-:Y:S01]  /*5900*/  QGMMA.64x256x32.F32.E4M3.E4M3 R24, R220, gdesc[UR12], R24, gsb0 ;  /* 0x03e0000cdc187df3 */ /* 0x000fe20008000818 */
[----:B------:R-:W-:Y:S08]  /*5910*/  MUFU.TANH R224, R224 ;  /* 0x000000e000e07308 */ /* 0x000ff00000002400 */
[----:B------:R-:W-:Y:S01]  /*5920*/  MUFU.TANH R226, R226 ;  /* 0x000000e200e27308 */ /* 0x000fe20000002400 */
[----:B0-----:R-:W-:-:S04]  /*5930*/  IADD3 R186, R225, -UR42, R184 ;  /* 0x8000002ae1ba7c10 */ /* 0x001fc8000fffe0b8 */
[C---:B------:R-:W-:Y:S02]  /*5940*/  ISETP.GT.AND P3, PT, R186.reuse, RZ, PT ;  /* 0x000000ffba00720c */ /* 0x040fe40003f64270 */
[C---:B------:R-:W-:Y:S02]  /*5950*/  ISETP.GT.AND P4, PT, R186.reuse, 0x1, PT ;  /* 0x00000001ba00780c */ /* 0x040fe40003f84270 */
[----:B------:R-:W-:Y:S02]  /*5960*/  FSEL R188, R13, -INF , P3 ;  /* 0xff8000000dbc7808 */ /* 0x000fe40001800000 */
[----:B------:R-:W-:Y:S01]  /*5970*/  ISETP.GT.AND P3, PT, R186, 0x8, PT ;  /* 0x00000008ba00780c */ /* 0x000fe20003f64270 */
[----:B------:R0:W5:Y:S01]  /*5980*/  MUFU.TANH R13, R193 ;  /* 0x000000c1000d7308 */ /* 0x0001620000002400 */
[----:B-1----:R-:W-:Y:S02]  /*5990*/  FSEL R14, R14, -INF , P4 ;  /* 0xff8000000e0e7808 */ /* 0x002fe40002000000 */
[----:B------:R-:W-:-:S02]  /*59a0*/  FMNMX.FTZ R189, R188, R9, !PT ;  /* 0x00000009bcbd7209 */ /* 0x000fc40007810000 */
[----:B------:R-:W-:Y:S02]  /*59b0*/  ISETP.GT.AND P4, PT, R186, 0x9, PT ;  /* 0x00000009ba00780c */ /* 0x000fe40003f84270 */
[----:B--2---:R-:W-:Y:S02]  /*59c0*/  FSEL R21, R21, -INF , P3 ;  /* 0xff80000015157808 */ /* 0x004fe40001800000 */
[----:B------:R-:W-:Y:S01]  /*59d0*/  FMNMX.FTZ R190, R14, R189, !PT ;  /* 0x000000bd0ebe7209 */ /* 0x000fe20007810000 */
[----:B0-----:R-:W-:Y:S01]  /*59e0*/  FMUL.FTZ R193, R0, R203 ;  /* 0x000000cb00c17220 */ /* 0x001fe20000410000 */
[----:B------:R-:W-:Y:S01]  /*59f0*/  ISETP.GT.AND P3, PT, R186, 0x10, PT ;  /* 0x00000010ba00780c */ /* 0x000fe20003f64270 */
[----:B------:R-:W-:Y:S01]  /*5a00*/  FMUL.FTZ R203, R0, R215 ;  /* 0x000000d700cb7220 */ /* 0x000fe20000410000 */
[----:B---3--:R-:W-:Y:S02]  /*5a10*/  FSEL R22, R22, -INF , P4 ;  /* 0xff80000016167808 */ /* 0x008fe40002000000 */
[----:B------:R-:W-:Y:S01]  /*5a20*/  FMNMX.FTZ R189, R21, R190, !PT ;  /* 0x000000be15bd7209 */ /* 0x000fe20007810000 */
[----:B------:R-:W-:Y:S01]  /*5a30*/  MUFU.TANH R193, R193 ;  /* 0x000000c100c17308 */ /* 0x000fe20000002400 */
[----:B------:R-:W-:-:S02]  /*5a40*/  ISETP.GT.AND P4, PT, R186, 0x11, PT ;  /* 0x00000011ba00780c */ /* 0x000fc40003f84270 */
[----:B----4-:R-:W-:Y:S02]  /*5a50*/  FSEL R153, R153, -INF , P3 ;  /* 0xff80000099997808 */ /* 0x010fe40001800000 */
[----:B------:R-:W-:Y:S02]  /*5a60*/  FMNMX.FTZ R190, R22, R189, !PT ;  /* 0x000000bd16be7209 */ /* 0x000fe40007810000 */
[----:B------:R-:W-:Y:S01]  /*5a70*/  ISETP.GT.AND P3, PT, R186, 0x18, PT ;  /* 0x00000018ba00780c */ /* 0x000fe20003f64270 */
[----:B------:R-:W-:Y:S01]  /*5a80*/  MUFU.TANH R203, R203 ;  /* 0x000000cb00cb7308 */ /* 0x000fe20000002400 */
[----:B-----5:R-:W-:Y:S02]  /*5a90*/  FSEL R154, R154, -INF , P4 ;  /* 0xff8000009a9a7808 */ /* 0x020fe40002000000 */
[----:B------:R-:W-:Y:S02]  /*5aa0*/  FMNMX.FTZ R189, R153, R190, !PT ;  /* 0x000000be99bd7209 */ /* 0x000fe40007810000 */
[----:B------:R-:W-:-:S02]  /*5ab0*/  ISETP.GT.AND P4, PT, R186, 0x19, PT ;  /* 0x00000019ba00780c */ /* 0x000fc40003f84270 */
[----:B------:R-:W-:Y:S02]  /*5ac0*/  FSEL R157, R157, -INF , P3 ;  /* 0xff8000009d9d7808 */ /* 0x000fe40001800000 */
[----:B------:R-:W-:Y:S02]  /*5ad0*/  FMNMX.FTZ R190, R154, R189, !PT ;  /* 0x000000bd9abe7209 */ /* 0x000fe40007810000 */
[----:B------:R-:W-:Y:S02]  /*5ae0*/  ISETP.GT.AND P3, PT, R186, 0x20, PT ;  /* 0x00000020ba00780c */ /* 0x000fe40003f64270 */
[----:B------:R-:W-:Y:S02]  /*5af0*/  FSEL R158, R158, -INF , P4 ;  /* 0xff8000009e9e7808 */ /* 0x000fe40002000000 */
        /* <DEDUP_REMOVED lines=15> */
[----:B------:R-:W-:Y:S01]  /*5bf0*/  FMNMX.FTZ R189, R166, R189, !PT ;  /* 0x000000bda6bd7209 */ /* 0x000fe20007810000 */
[----:B------:R0:W1:Y:S01]  /*5c00*/  MUFU.TANH R169, R208 ;  /* 0x000000d000a97308 */ /* 0x0000620000002400 */
[----:B------:R-:W-:Y:S02]  /*5c10*/  ISETP.GT.AND P3, PT, R186, 0x38, PT ;  /* 0x00000038ba00780c */ /* 0x000fe40003f64270 */
[----:B------:R-:W-:Y:S01]  /*5c20*/  FSEL R192, R170, -INF , P4 ;  /* 0xff800000aac07808 */ /* 0x000fe20002000000 */
[----:B------:R-:W-:Y:S01]  /*5c30*/  FMUL.FTZ R170, R0, R212 ;  /* 0x000000d400aa7220 */ /* 0x000fe20000410000 */
[----:B------:R-:W-:Y:S02]  /*5c40*/  FMNMX.FTZ R189, R190, R189, !PT ;  /* 0x000000bdbebd7209 */ /* 0x000fe40007810000 */
[----:B------:R-:W-:-:S02]  /*5c50*/  ISETP.GT.AND P4, PT, R186, 0x39, PT ;  /* 0x00000039ba00780c */ /* 0x000fc40003f84270 */
[----:B------:R-:W-:Y:S02]  /*5c60*/  FSEL R196, R173, -INF , P3 ;  /* 0xff800000adc47808 */ /* 0x000fe40001800000 */
[----:B------:R-:W-:Y:S01]  /*5c70*/  FMNMX.FTZ R189, R192, R189, !PT ;  /* 0x000000bdc0bd7209 */ /* 0x000fe20007810000 */
[----:B------:R-:W2:Y:S01]  /*5c80*/  MUFU.TANH R173, R209 ;  /* 0x000000d100ad7308 */ /* 0x000ea20000002400 */
[----:B------:R-:W-:Y:S02]  /*5c90*/  ISETP.GT.AND P3, PT, R186, 0x40, PT ;  /* 0x00000040ba00780c */ /* 0x000fe40003f64270 */
[----:B------:R-:W-:Y:S02]  /*5ca0*/  FSEL R174, R174, -INF , P4 ;  /* 0xff800000aeae7808 */ /* 0x000fe40002000000 */
[----:B------:R-:W-:Y:S02]  /*5cb0*/  FMNMX.FTZ R189, R196, R189, !PT ;  /* 0x000000bdc4bd7209 */ /* 0x000fe40007810000 */
[----:B------:R-:W-:-:S02]  /*5cc0*/  ISETP.GT.AND P4, PT, R186, 0x41, PT ;  /* 0x00000041ba00780c */ /* 0x000fc40003f84270 */
[----:B------:R-:W-:Y:S02]  /*5cd0*/  FSEL R200, R177, -INF , P3 ;  /* 0xff800000b1c87808 */ /* 0x000fe40001800000 */
[----:B------:R-:W-:Y:S01]  /*5ce0*/  FMNMX.FTZ R189, R174, R189, !PT ;  /* 0x000000bdaebd7209 */ /* 0x000fe20007810000 */
[----:B------:R-:W-:Y:S01]  /*5cf0*/  MUFU.TANH R177, R213 ;  /* 0x000000d500b17308 */ /* 0x000fe20000002400 */
[----:B------:R-:W-:Y:S02]  /*5d00*/  ISETP.GT.AND P5, PT, R186, 0x48, PT ;  /* 0x00000048ba00780c */ /* 0x000fe40003fa4270 */
[----:B------:R-:W-:Y:S02]  /*5d10*/  FSEL R180, R180, -INF , P4 ;  /* 0xff800000b4b47808 */ /* 0x000fe40002000000 */
[----:B------:R-:W-:Y:S02]  /*5d20*/  FMNMX.FTZ R189, R200, R189, !PT ;  /* 0x000000bdc8bd7209 */ /* 0x000fe40007810000 */
[----:B------:R-:W-:-:S02]  /*5d30*/  ISETP.GT.AND P3, PT, R186, 0x49, PT ;  /* 0x00000049ba00780c */ /* 0x000fc40003f64270 */
[----:B------:R-:W-:Y:S01]  /*5d40*/  FSEL R204, R183, -INF , P5 ;  /* 0xff800000b7cc7808 */ /* 0x000fe20002800000 */
[----:B------:R-:W-:Y:S01]  /*5d50*/  FMUL.FTZ R183, R0, R194 ;  /* 0x000000c200b77220 */ /* 0x000fe20000410000 */
[----:B------:R-:W-:Y:S02]  /*5d60*/  FMNMX.FTZ R189, R180, R189, !PT ;  /* 0x000000bdb4bd7209 */ /* 0x000fe40007810000 */
[----:B------:R-:W-:Y:S02]  /*5d70*/  ISETP.GT.AND P4, PT, R186, 0x50, PT ;  /* 0x00000050ba00780c */ /* 0x000fe40003f84270 */
[----:B0-----:R-:W-:Y:S01]  /*5d80*/  FSEL R208, R185, -INF , P3 ;  /* 0xff800000b9d07808 */ /* 0x001fe20001800000 */
[----:B------:R-:W-:Y:S01]  /*5d90*/  FMUL.FTZ R185, R0, R195 ;  /* 0x000000c300b97220 */ /* 0x000fe20000410000 */
[----:B------:R-:W-:Y:S01]  /*5da0*/  FMNMX.FTZ R189, R204, R189, !PT ;  /* 0x000000bdccbd7209 */ /* 0x000fe20007810000 */
[----:B------:R-:W-:Y:S01]  /*5db0*/  FMUL.FTZ R195, R0, R206 ;  /* 0x000000ce00c37220 */ /* 0x000fe20000410000 */
[----:B------:R-:W-:Y:S01]  /*5dc0*/  ISETP.GT.AND P5, PT, R186, 0x51, PT ;  /* 0x00000051ba00780c */ /* 0x000fe20003fa4270 */
[----:B------:R-:W-:Y:S01]  /*5dd0*/  MUFU.TANH R183, R183 ;  /* 0x000000b700b77308 */ /* 0x000fe20000002400 */
[----:B------:R-:W-:Y:S01]  /*5de0*/  FSEL R212, R187, -INF , P4 ;  /* 0xff800000bbd47808 */ /* 0x000fe20002000000 */
[----:B------:R-:W-:Y:S01]  /*5df0*/  FMUL.FTZ R187, R0, R198 ;  /* 0x000000c600bb7220 */ /* 0x000fe20000410000 */
[----:B------:R-:W-:Y:S01]  /*5e00*/  FMNMX.FTZ R189, R208, R189, !PT ;  /* 0x000000bdd0bd7209 */ /* 0x000fe20007810000 */
[----:B------:R-:W-:Y:S01]  /*5e10*/  FMUL.FTZ R198, R0, R210 ;  /* 0x000000d200c67220 */ /* 0x000fe20000410000 */
[----:B------:R-:W-:-:S02]  /*5e20*/  ISETP.GT.AND P6, PT, R186, 0x58, PT ;  /* 0x00000058ba00780c */ /* 0x000fc40003fc4270 */
[----:B------:R-:W-:Y:S01]  /*5e30*/  FSEL R234, R13, -INF , P5 ;  /* 0xff8000000dea7808 */ /* 0x000fe20002800000 */
[----:B------:R-:W-:Y:S01]  /*5e40*/  MUFU.TANH R185, R185 ;  /* 0x000000b900b97308 */ /* 0x000fe20000002400 */
[----:B------:R-:W-:Y:S02]  /*5e50*/  FMNMX.FTZ R189, R212, R189, !PT ;  /* 0x000000bdd4bd7209 */ /* 0x000fe40007810000 */
[----:B------:R-:W-:Y:S02]  /*5e60*/  ISETP.GT.AND P3, PT, R186, 0x59, PT ;  /* 0x00000059ba00780c */ /* 0x000fe40003f64270 */
[----:B------:R-:W-:Y:S02]  /*5e70*/  FSEL R236, R236, -INF , P6 ;  /* 0xff800000ecec7808 */ /* 0x000fe40003000000 */
[----:B------:R-:W-:Y:S01]  /*5e80*/  FMNMX.FTZ R189, R234, R189, !PT ;  /* 0x000000bdeabd7209 */ /* 0x000fe20007810000 */
[----:B------:R0:W3:Y:S01]  /*5e90*/  MUFU.TANH R13, R170 ;  /* 0x000000aa000d7308 */ /* 0x0000e20000002400 */
[----:B------:R-:W-:-:S02]  /*5ea0*/  ISETP.GT.AND P4, PT, R186, 0x60, PT ;  /* 0x00000060ba00780c */ /* 0x000fc40003f84270 */
[----:B------:R-:W-:Y:S02]  /*5eb0*/  FSEL R232, R232, -INF , P3 ;  /* 0xff800000e8e87808 */ /* 0x000fe40001800000 */
[----:B------:R-:W-:Y:S02]  /*5ec0*/  FMNMX.FTZ R189, R236, R189, !PT ;  /* 0x000000bdecbd7209 */ /* 0x000fe40007810000 */
[----:B------:R-:W-:Y:S01]  /*5ed0*/  ISETP.GT.AND P5, PT, R186, 0x61, PT ;  /* 0x00000061ba00780c */ /* 0x000fe20003fa4270 */
[----:B------:R-:W-:Y:S01]  /*5ee0*/  MUFU.TANH R187, R187 ;  /* 0x000000bb00bb7308 */ /* 0x000fe20000002400 */
[----:B------:R-:W-:Y:S02]  /*5ef0*/  FSEL R228, R228, -INF , P4 ;  /* 0xff800000e4e47808 */ /* 0x000fe40002000000 */
[----:B------:R-:W-:Y:S02]  /*5f00*/  FMNMX.FTZ R189, R232, R189, !PT ;  /* 0x000000bde8bd7209 */ /* 0x000fe40007810000 */
[----:B------:R-:W-:-:S02]  /*5f10*/  ISETP.GT.AND P6, PT, R186, 0x68, PT ;  /* 0x00000068ba00780c */ /* 0x000fc40003fc4270 */
[----:B------:R-:W-:Y:S01]  /*5f20*/  FSEL R224, R224, -INF , P5 ;  /* 0xff800000e0e07808 */ /* 0x000fe20002800000 */
[----:B------:R-:W-:Y:S01]  /*5f30*/  MUFU.TANH R195, R195 ;  /* 0x000000c300c37308 */ /* 0x000fe20000002400 */
[----:B------:R-:W-:Y:S02]  /*5f40*/  FMNMX.FTZ R189, R228, R189, !PT ;  /* 0x000000bde4bd7209 */ /* 0x000fe40007810000 */
[----:B------:R-:W-:Y:S02]  /*5f50*/  ISETP.GT.AND P3, PT, R186, 0x69, PT ;  /* 0x00000069ba00780c */ /* 0x000fe40003f64270 */
[----:B------:R-:W-:Y:S02]  /*5f60*/  FSEL R230, R230, -INF , P6 ;  /* 0xff800000e6e67808 */ /* 0x000fe40003000000 */
[----:B------:R-:W-:Y:S01]  /*5f70*/  FMNMX.FTZ R189, R224, R189, !PT ;  /* 0x000000bde0bd7209 */ /* 0x000fe20007810000 */
[----:B------:R-:W-:Y:S01]  /*5f80*/  MUFU.TANH R198, R198 ;  /* 0x000000c600c67308 */ /* 0x000fe20000002400 */
[----:B------:R-:W-:-:S02]  /*5f90*/  ISETP.GT.AND P4, PT, R186, 0x70, PT ;  /* 0x00000070ba00780c */ /* 0x000fc40003f84270 */
[----:B------:R-:W-:Y:S02]  /*5fa0*/  FSEL R226, R226, -INF , P3 ;  /* 0xff800000e2e27808 */ /* 0x000fe40001800000 */
[----:B------:R-:W-:Y:S02]  /*5fb0*/  FMNMX.FTZ R189, R230, R189, !PT ;  /* 0x000000bde6bd7209 */ /* 0x000fe40007810000 */
[C---:B------:R-:W-:Y:S02]  /*5fc0*/  ISETP.GT.AND P5, PT, R186.reuse, 0x71, PT ;  /* 0x00000071ba00780c */ /* 0x040fe40003fa4270 */
[C---:B------:R-:W-:Y:S02]  /*5fd0*/  ISETP.GT.AND P6, PT, R186.reuse, 0x78, PT ;  /* 0x00000078ba00780c */ /* 0x040fe40003fc4270 */
[----:B------:R-:W-:Y:S02]  /*5fe0*/  ISETP.GT.AND P3, PT, R186, 0x79, PT ;  /* 0x00000079ba00780c */ /* 0x000fe40003f64270 */
[----:B-1----:R-:W-:-:S02]  /*5ff0*/  FSEL R186, R169, -INF , P4 ;  /* 0xff800000a9ba7808 */ /* 0x002fc40002000000 */
[----:B------:R-:W-:Y:S01]  /*6000*/  FMNMX.FTZ R189, R226, R189, !PT ;  /* 0x000000bde2bd7209 */ /* 0x000fe20007810000 */
[----:B------:R1:W4:Y:S01]  /*6010*/  MUFU.TANH R169, R191 ;  /* 0x000000bf00a97308 */ /* 0x0003220000002400 */
[----:B--2---:R-:W-:Y:S02]  /*6020*/  FSEL R173, R173, -INF , P5 ;  /* 0xff800000adad7808 */ /* 0x004fe40002800000 */
[----:B0-----:R-:W-:Y:S01]  /*6030*/  FMNMX.FTZ R170, R186, R189, !PT ;  /* 0x000000bdbaaa7209 */ /* 0x001fe20007810000 */
[C---:B------:R-:W-:Y:S01]  /*6040*/  FMUL.FTZ R189, R0.reuse, R199 ;  /* 0x000000c700bd7220 */ /* 0x040fe20000410000 */
[----:B---3--:R-:W-:Y:S01]  /*6050*/  FSEL R194, R13, -INF , P6 ;  /* 0xff8000000dc27808 */ /* 0x008fe20003000000 */
[C---:B------:R-:W-:Y:S01]  /*6060*/  FMUL.FTZ R199, R0.reuse, R211 ;  /* 0x000000d300c77220 */ /* 0x040fe20000410000 */
[----:B------:R-:W-:Y:S02]  /*6070*/  FMNMX.FTZ R13, R173, R170, !PT ;  /* 0x000000aaad0d7209 */ /* 0x000fe40007810000 */
[----:B------:R-:W-:Y:S01]  /*6080*/  FSEL R177, R177, -INF , P3 ;  /* 0xff800000b1b17808 */ /* 0x000fe20001800000 */
[----:B-1----:R-:W-:Y:S01]  /*6090*/  FMUL.FTZ R191, R0, R202 ;  /* 0x000000ca00bf7220 */ /* 0x002fe20000410000 */
[----:B------:R-:W-:Y:S01]  /*60a0*/  FMNMX.FTZ R170, R194, R13, !PT ;  /* 0x0000000dc2aa7209 */ /* 0x000fe20007810000 */
[----:B------:R-:W-:Y:S01]  /*60b0*/  FMUL.FTZ R202, R0, R214 ;  /* 0x000000d600ca7220 */ /* 0x000fe20000410000 */
[----:B------:R-:W-:Y:S01]  /*60c0*/  IADD3 R184, R205, -UR42, R184 ;  /* 0x8000002acdb87c10 */ /* 0x000fe2000fffe0b8 */
[----:B------:R-:W0:Y:S01]  /*60d0*/  MUFU.TANH R189, R189 ;  /* 0x000000bd00bd7308 */ /* 0x000e220000002400 */
[----:B------:R-:W-:-:S02]  /*60e0*/  FMNMX.FTZ R170, R177, R170, !PT ;  /* 0x000000aab1aa7209 */ /* 0x000fc40007810000 */
[C---:B------:R-:W-:Y:S02]  /*60f0*/  ISETP.GT.AND P4, PT, R184.reuse, RZ, PT ;  /* 0x000000ffb800720c */ /* 0x040fe40003f84270 */
[C---:B------:R-:W-:Y:S01]  /*6100*/  ISETP.GT.AND P5, PT, R184.reuse, 0x1, PT ;  /* 0x00000001b800780c */ /* 0x040fe20003fa4270 */
[----:B------:R-:W1:Y:S01]  /*6110*/  SHFL.BFLY PT, R13, R170, 0x2, 0x1f ;  /* 0x0c401f00aa0d7f89 */ /* 0x000e6200000e0000 */
[----:B------:R-:W-:Y:S01]  /*6120*/  FSEL R15, R15, -INF , P4 ;  /* 0xff8000000f0f7808 */ /* 0x000fe20002000000 */
[----:B------:R-:W2:Y:S01]  /*6130*/  MUFU.TANH R191, R191 ;  /* 0x000000bf00bf7308 */ /* 0x000ea20000002400 */
[----:B------:R-:W-:-:S04]  /*6140*/  ISETP.GT.AND P4, PT, R184, 0x8, PT ;  /* 0x00000008b800780c */ /* 0x000fc80003f84270 */
[----:B------:R-:W-:Y:S02]  /*6150*/  FSEL R206, R23, -INF , P4 ;  /* 0xff80000017ce7808 */ /* 0x000fe40002000000 */
[----:B------:R-:W-:Y:S01]  /*6160*/  ISETP.GT.AND P4, PT, R184, 0x10, PT ;  /* 0x00000010b800780c */ /* 0x000fe20003f84270 */
[----:B------:R-:W3:Y:S08]  /*6170*/  MUFU.TANH R199, R199 ;  /* 0x000000c700c77308 */ /* 0x000ef00000002400 */
[----:B------:R-:W5:Y:S01]  /*6180*/  MUFU.TANH R202, R202 ;  /* 0x000000ca00ca7308 */ /* 0x000f620000002400 */
[----:B-1----:R-:W-:-:S02]  /*6190*/  FMNMX.FTZ R201, R170, R13, !PT ;  /* 0x0000000daac97209 */ /* 0x002fc40007810000 */
[----:B------:R-:W1:Y:S03]  /*61a0*/  LDC R13, c[0x0][0x988] ;  /* 0x00026200ff0d7b82 */ /* 0x000e660000000800 */
[----:B------:R-:W4:Y:S01]  /*61b0*/  SHFL.BFLY PT, R170, R201, 0x1, 0x1f ;  /* 0x0c201f00c9aa7f89 */ /* 0x000f2200000e0000 */
[----:B------:R-:W-:Y:S02]  /*61c0*/  WARPGROUP.DEPBAR.LE gsb0, 0x0 ;  /* 0x00008000000079c5 */ /* 0x000fe40000010000 */
[----:B----4-:R-:W-:Y:S01]  /*61d0*/  FMNMX.FTZ R170, R201, R170, !PT ;  /* 0x000000aac9aa7209 */ /* 0x010fe20007810000 */
[----:B------:R-:W-:-:S03]  /*61e0*/  WARPGROUP.ARRIVE ;  /* 0x00000000000079c5 */ /* 0x000fc60000000000 */
[C---:B------:R-:W-:Y:S01]  /*61f0*/  FSETP.NEU.FTZ.AND P3, PT, R170.reuse, -INF , PT ;  /* 0xff800000aa00780b */ /* 0x040fe20003f7d000 */
[----:B-1----:R-:W-:-:S02]  /*6200*/  FFMA.FTZ R201, R170, R13, -8 ;  /* 0xc1000000aac97423 */ /* 0x002fc4000001000d */
[----:B------:R-:W-:Y:S03]  /*6210*/  QGMMA.64x256x32.F32.E4M3.E4M3 R24, R216, gdesc[UR8], R24, gsb0 ;  /* 0x03e00008d8187df3 */ /* 0x000fe60008000818 */
[----:B------:R-:W-:-:S05]  /*6220*/  FSEL R201, R201, RZ, P3 ;  /* 0x000000ffc9c97208 */ /* 0x000fca0001800000 */
[-CC-:B------:R-:W-:Y:S01]  /*6230*/  FFMA.FTZ R188, R188, R13.reuse, -R201.reuse ;  /* 0x0000000dbcbc7223 */ /* 0x180fe200000108c9 */
[----:B------:R-:W-:-:S01]  /*6240*/  FFMA.FTZ R205, R21, R13, -R201 ;  /* 0x0000000d15cd7223 */ /* 0x000fc200000108c9 */
[----:B------:R-:W-:Y:S01]  /*6250*/  FMNMX.FTZ R21, R15, R10, !PT ;  /* 0x0000000a0f157209 */ /* 0x000fe20007810000 */
[----:B------:R-:W-:-:S01]  /*6260*/  FFMA.FTZ R207, R22, R13, -R201 ;  /* 0x0000000d16cf7223 */ /* 0x000fc200000108c9 */
[----:B------:R1:W-:Y:S01]  /*6270*/  MUFU.EX2 R179, R188 ;  /* 0x000000bc00b37308 */ /* 0x0003e20000000800 */
[----:B------:R-:W-:Y:S01]  /*6280*/  FSEL R22, R155, -INF , P4 ;  /* 0xff8000009b167808 */ /* 0x000fe20002000000 */
[-CC-:B------:R-:W-:Y:S01]  /*6290*/  FFMA.FTZ R155, R153, R13.reuse, -R201.reuse ;  /* 0x0000000d999b7223 */ /* 0x180fe200000108c9 */
[----:B------:R-:W-:Y:S01]  /*62a0*/  ISETP.GT.AND P4, PT, R184, 0x18, PT ;  /* 0x00000018b800780c */ /* 0x000fe20003f84270 */
[-CC-:B------:R-:W-:Y:S01]  /*62b0*/  FFMA.FTZ R157, R157, R13.reuse, -R201.reuse ;  /* 0x0000000d9d9d7223 */ /* 0x180fe200000108c9 */
[----:B------:R-:W-:-:S01]  /*62c0*/  FFMA.FTZ R161, R161, R13, -R201 ;  /* 0x0000000da1a17223 */ /* 0x000fc200000108c9 */
[-CC-:B------:R-:W-:Y:S01]  /*62d0*/  FFMA.FTZ R165, R165, R13.reuse, -R201.reuse ;  /* 0x0000000da5a57223 */ /* 0x180fe200000108c9 */
[----:B------:R-:W-:Y:S01]  /*62e0*/  FSEL R210, R159, -INF , P4 ;  /* 0xff8000009fd27808 */ /* 0x000fe20002000000 */
[-CC-:B------:R-:W-:Y:S01]  /*62f0*/  FFMA.FTZ R14, R14, R13.reuse, -R201.reuse ;  /* 0x0000000d0e0e7223 */ /* 0x180fe200000108c9 */
[----:B-1----:R-:W-:Y:S01]  /*6300*/  FSEL R188, R20, -INF , P5 ;  /* 0xff80000014bc7808 */ /* 0x002fe20002800000 */
[-CC-:B------:R-:W-:Y:S01]  /*6310*/  FFMA.FTZ R154, R154, R13.reuse, -R201.reuse ;  /* 0x0000000d9a9a7223 */ /* 0x180fe200000108c9 */
[----:B------:R-:W-:Y:S01]  /*6320*/  ISETP.GT.AND P5, PT, R184, 0x9, PT ;  /* 0x00000009b800780c */ /* 0x000fe20003fa4270 */
[--C-:B------:R-:W-:Y:S01]  /*6330*/  FFMA.FTZ R158, R158, R13, -R201.reuse ;  /* 0x0000000d9e9e7223 */ /* 0x100fe200000108c9 */
[----:B------:R-:W-:Y:S01]  /*6340*/  FMNMX.FTZ R23, R188, R21, !PT ;  /* 0x00000015bc177209 */ /* 0x000fe20007810000 */
[----:B------:R-:W-:Y:S01]  /*6350*/  MUFU.EX2 R14, R14 ;  /* 0x0000000e000e7308 */ /* 0x000fe20000000800 */
[----:B------:R-:W-:Y:S01]  /*6360*/  FSEL R152, R152, -INF , P5 ;  /* 0xff80000098987808 */ /* 0x000fe20002800000 */
[--C-:B------:R-:W-:Y:S01]  /*6370*/  FFMA.FTZ R162, R162, R13, -R201.reuse ;  /* 0x0000000da2a27223 */ /* 0x100fe200000108c9 */
[----:B------:R-:W-:Y:S01]  /*6380*/  FMNMX.FTZ R23, R206, R23, !PT ;  /* 0x00000017ce177209 */ /* 0x000fe20007810000 */
[-CC-:B------:R-:W-:Y:S01]  /*6390*/  FFMA.FTZ R166, R166, R13.reuse, -R201.reuse ;  /* 0x0000000da6a67223 */ /* 0x180fe200000108c9 */
[----:B------:R-:W-:Y:S01]  /*63a0*/  ISETP.GT.AND P5, PT, R184, 0x11, PT ;  /* 0x00000011b800780c */ /* 0x000fe20003fa4270 */
[--C-:B------:R-:W-:Y:S01]  /*63b0*/  FFMA.FTZ R192, R192, R13, -R201.reuse ;  /* 0x0000000dc0c07223 */ /* 0x100fe200000108c9 */
[----:B------:R-:W-:Y:S01]  /*63c0*/  FMNMX.FTZ R153, R152, R23, !PT ;  /* 0x0000001798997209 */ /* 0x000fe20007810000 */
[--C-:B------:R-:W-:Y:S01]  /*63d0*/  FFMA.FTZ R224, R224, R13, -R201.reuse ;  /* 0x0000000de0e07223 */ /* 0x100fe200000108c9 */
[----:B------:R-:W-:Y:S01]  /*63e0*/  FSEL R156, R156, -INF , P5 ;  /* 0xff8000009c9c7808 */ /* 0x000fe20002800000 */
[----:B------:R1:W-:Y:S01]  /*63f0*/  MUFU.EX2 R23, R155 ;  /* 0x0000009b00177308 */ /* 0x0003e20000000800 */
[----:B------:R-:W-:Y:S01]  /*6400*/  FMNMX.FTZ R153, R22, R153, !PT ;  /* 0x0000009916997209 */ /* 0x000fe20007810000 */
[-CC-:B------:R-:W-:Y:S01]  /*6410*/  FFMA.FTZ R226, R226, R13.reuse, -R201.reuse ;  /* 0x0000000de2e27223 */ /* 0x180fe200000108c9 */
[----:B------:R-:W-:Y:S01]  /*6420*/  ISETP.GT.AND P5, PT, R184, 0x19, PT ;  /* 0x00000019b800780c */ /* 0x000fe20003fa4270 */
[--C-:B------:R-:W-:Y:S01]  /*6430*/  FFMA.FTZ R186, R186, R13, -R201.reuse ;  /* 0x0000000dbaba7223 */ /* 0x100fe200000108c9 */
[----:B------:R-:W-:Y:S01]  /*6440*/  FMNMX.FTZ R153, R156, R153, !PT ;  /* 0x000000999c997209 */ /* 0x000fe20007810000 */
[-CC-:B------:R-:W-:Y:S01]  /*6450*/  FFMA.FTZ R173, R173, R13.reuse, -R201.reuse ;  /* 0x0000000dadad7223 */ /* 0x180fe200000108c9 */
[----:B------:R-:W-:Y:S01]  /*6460*/  ISETP.GT.AND P4, PT, R184, 0x20, PT ;  /* 0x00000020b800780c */ /* 0x000fe20003f84270 */
[-CC-:B------:R-:W-:Y:S01]  /*6470*/  FFMA.FTZ R194, R194, R13.reuse, -R201.reuse ;  /* 0x0000000dc2c27223 */ /* 0x180fe200000108c9 */
[----:B------:R-:W-:Y:S01]  /*6480*/  FSEL R160, R160, -INF , P5 ;  /* 0xff800000a0a07808 */ /* 0x000fe20002800000 */
[----:B------:R-:W-:Y:S01]  /*6490*/  FFMA.FTZ R177, R177, R13, -R201 ;  /* 0x0000000db1b17223 */ /* 0x000fe200000108c9 */
[----:B------:R-:W-:Y:S01]  /*64a0*/  FMNMX.FTZ R153, R210, R153, !PT ;  /* 0x00000099d2997209 */ /* 0x000fe20007810000 */
[----:B------:R-:W-:Y:S01]  /*64b0*/  MUFU.EX2 R20, R205 ;  /* 0x000000cd00147308 */ /* 0x000fe20000000800 */
[----:B------:R-:W-:-:S02]  /*64c0*/  ISETP.GT.AND P5, PT, R184, 0x21, PT ;  /* 0x00000021b800780c */ /* 0x000fc40003fa4270 */
[----:B------:R-:W-:Y:S01]  /*64d0*/  FSEL R214, R163, -INF , P4 ;  /* 0xff800000a3d67808 */ /* 0x000fe20002000000 */
[----:B------:R-:W-:-:S01]  /*64e0*/  FFMA.FTZ R163, R190, R13, -R201 ;  /* 0x0000000dbea37223 */ /* 0x000fc200000108c9 */
[----:B-1----:R-:W-:Y:S02]  /*64f0*/  FMNMX.FTZ R155, R160, R153, !PT ;  /* 0x00000099a09b7209 */ /* 0x002fe40007810000 */
[----:B------:R-:W-:Y:S01]  /*6500*/  ISETP.GT.AND P4, PT, R184, 0x28, PT ;  /* 0x00000028b800780c */ /* 0x000fe20003f84270 */
[----:B------:R1:W-:Y:S01]  /*6510*/  MUFU.EX2 R153, R157 ;  /* 0x0000009d00997308 */ /* 0x0003e20000000800 */
[----:B------:R-:W-:Y:S02]  /*6520*/  FSEL R164, R164, -INF , P5 ;  /* 0xff800000a4a47808 */ /* 0x000fe40002800000 */
[----:B------:R-:W-:Y:S02]  /*6530*/  FMNMX.FTZ R155, R214, R155, !PT ;  /* 0x0000009bd69b7209 */ /* 0x000fe40007810000 */
[----:B------:R-:W-:-:S02]  /*6540*/  ISETP.GT.AND P5, PT, R184, 0x29, PT ;  /* 0x00000029b800780c */ /* 0x000fc40003fa4270 */
[----:B------:R-:W-:Y:S01]  /*6550*/  FSEL R220, R167, -INF , P4 ;  /* 0xff800000a7dc7808 */ /* 0x000fe20002000000 */
[----:B------:R-:W-:-:S01]  /*6560*/  FFMA.FTZ R167, R196, R13, -R201 ;  /* 0x0000000dc4a77223 */ /* 0x000fc200000108c9 */
[----:B------:R-:W-:Y:S01]  /*6570*/  FMNMX.FTZ R155, R164, R155, !PT ;  /* 0x0000009ba49b7209 */ /* 0x000fe20007810000 */
[----:B------:R-:W-:Y:S01]  /*6580*/  MUFU.EX2 R21, R207 ;  /* 0x000000cf00157308 */ /* 0x000fe20000000800 */
[----:B------:R-:W-:Y:S02]  /*6590*/  ISETP.GT.AND P4, PT, R184, 0x30, PT ;  /* 0x00000030b800780c */ /* 0x000fe40003f84270 */
[----:B------:R-:W-:Y:S02]  /*65a0*/  FSEL R168, R168, -INF , P5 ;  /* 0xff800000a8a87808 */ /* 0x000fe40002800000 */
[----:B------:R-:W-:Y:S02]  /*65b0*/  FMNMX.FTZ R155, R220, R155, !PT ;  /* 0x0000009bdc9b7209 */ /* 0x000fe40007810000 */
[----:B------:R-:W-:Y:S01]  /*65c0*/  ISETP.GT.AND P5, PT, R184, 0x31, PT ;  /* 0x00000031b800780c */ /* 0x000fe20003fa4270 */
[----:B------:R-:W-:Y:S01]  /*65d0*/  MUFU.EX2 R154, R154 ;  /* 0x0000009a009a7308 */ /* 0x000fe20000000800 */
[----:B------:R-:W-:Y:S01]  /*65e0*/  FSEL R222, R171, -INF , P4 ;  /* 0xff800000abde7808 */ /* 0x000fe20002000000 */
[----:B------:R-:W-:Y:S01]  /*65f0*/  FFMA.FTZ R171, R174, R13, -R201 ;  /* 0x0000000daeab7223 */ /* 0x000fe200000108c9 */
[----:B-1----:R-:W-:-:S02]  /*6600*/  FMNMX.FTZ R157, R168, R155, !PT ;  /* 0x0000009ba89d7209 */ /* 0x002fc40007810000 */
[----:B------:R-:W-:Y:S02]  /*6610*/  ISETP.GT.AND P4, PT, R184, 0x38, PT ;  /* 0x00000038b800780c */ /* 0x000fe40003f84270 */
[----:B------:R-:W-:Y:S01]  /*6620*/  FSEL R172, R172, -INF , P5 ;  /* 0xff800000acac7808 */ /* 0x000fe20002800000 */
[----:B------:R1:W-:Y:S01]  /*6630*/  MUFU.EX2 R155, R161 ;  /* 0x000000a1009b7308 */ /* 0x0003e20000000800 */
[----:B------:R-:W-:Y:S02]  /*6640*/  FMNMX.FTZ R157, R222, R157, !PT ;  /* 0x0000009dde9d7209 */ /* 0x000fe40007810000 */
[----:B------:R-:W-:Y:S02]  /*6650*/  ISETP.GT.AND P5, PT, R184, 0x39, PT ;  /* 0x00000039b800780c */ /* 0x000fe40003fa4270 */
[----:B------:R-:W-:Y:S02]  /*6660*/  FSEL R175, R175, -INF , P4 ;  /* 0xff800000afaf7808 */ /* 0x000fe40002000000 */
[----:B------:R-:W-:Y:S01]  /*6670*/  FMNMX.FTZ R157, R172, R157, !PT ;  /* 0x0000009dac9d7209 */ /* 0x000fe20007810000 */
[----:B------:R-:W-:Y:S01]  /*6680*/  MUFU.EX2 R158, R158 ;  /* 0x0000009e009e7308 */ /* 0x000fe20000000800 */
[----:B------:R-:W-:-:S02]  /*6690*/  ISETP.GT.AND P4, PT, R184, 0x40, PT ;  /* 0x00000040b800780c */ /* 0x000fc40003f84270 */
[----:B------:R-:W-:Y:S02]  /*66a0*/  FSEL R176, R176, -INF , P5 ;  /* 0xff800000b0b07808 */ /* 0x000fe40002800000 */
[----:B------:R-:W-:Y:S02]  /*66b0*/  FMNMX.FTZ R157, R175, R157, !PT ;  /* 0x0000009daf9d7209 */ /* 0x000fe40007810000 */
[----:B------:R-:W-:Y:S01]  /*66c0*/  ISETP.GT.AND P5, PT, R184, 0x41, PT ;  /* 0x00000041b800780c */ /* 0x000fe20003fa4270 */
[----:B------:R-:W-:Y:S01]  /*66d0*/  MUFU.EX2 R162, R162 ;  /* 0x000000a200a27308 */ /* 0x000fe20000000800 */
[----:B------:R-:W-:Y:S02]  /*66e0*/  FSEL R178, R178, -INF , P4 ;  /* 0xff800000b2b27808 */ /* 0x000fe40002000000 */
[----:B------:R-:W-:Y:S02]  /*66f0*/  FMNMX.FTZ R159, R176, R157, !PT ;  /* 0x0000009db09f7209 */ /* 0x000fe40007810000 */
[----:B------:R-:W-:-:S02]  /*6700*/  ISETP.GT.AND P4, PT, R184, 0x48, PT ;  /* 0x00000048b800780c */ /* 0x000fc40003f84270 */
[----:B------:R-:W-:Y:S01]  /*6710*/  FSEL R181, R181, -INF , P5 ;  /* 0xff800000b5b57808 */ /* 0x000fe20002800000 */
[----:B------:R-:W-:Y:S01]  /*6720*/  MUFU.EX2 R157, R165 ;  /* 0x000000a5009d7308 */ /* 0x000fe20000000800 */
        /* <DEDUP_REMOVED lines=8> */
[C---:B------:R-:W-:Y:S01]  /*67b0*/  ISETP.GT.AND P5, PT, R184.reuse, 0x51, PT ;  /* 0x00000051b800780c */ /* 0x040fe20003fa4270 */
[----:B------:R-:W-:Y:S01]  /*67c0*/  MUFU.EX2 R192, R192 ;  /* 0x000000c000c07308 */ /* 0x000fe20000000800 */
[----:B------:R-:W-:Y:S02]  /*67d0*/  FSEL R183, R183, -INF , P4 ;  /* 0xff800000b7b77808 */ /* 0x000fe40002000000 */
[----:B-1----:R-:W-:Y:S02]  /*67e0*/  FMNMX.FTZ R161, R169, R159, !PT ;  /* 0x0000009fa9a17209 */ /* 0x002fe40007810000 */
[----:B------:R-:W-:-:S02]  /*67f0*/  ISETP.GT.AND P4, PT, R184, 0x58, PT ;  /* 0x00000058b800780c */ /* 0x000fc40003f84270 */
[----:B------:R-:W-:Y:S01]  /*6800*/  FSEL R190, R185, -INF , P5 ;  /* 0xff800000b9be7808 */ /* 0x000fe20002800000 */
[----:B------:R1:W-:Y:S01]  /*6810*/  MUFU.EX2 R159, R163 ;  /* 0x000000a3009f7308 */ /* 0x0003e20000000800 */
[----:B------:R-:W-:Y:S01]  /*6820*/  FMNMX.FTZ R161, R183, R161, !PT ;  /* 0x000000a1b7a17209 */ /* 0x000fe20007810000 */
[----:B------:R-:W-:Y:S01]  /*6830*/  FFMA.FTZ R185, R200, R13, -R201 ;  /* 0x0000000dc8b97223 */ /* 0x000fe200000108c9 */
[----:B------:R-:W-:Y:S02]  /*6840*/  ISETP.GT.AND P5, PT, R184, 0x59, PT ;  /* 0x00000059b800780c */ /* 0x000fe40003fa4270 */
[----:B------:R-:W-:Y:S02]  /*6850*/  FSEL R187, R187, -INF , P4 ;  /* 0xff800000bbbb7808 */ /* 0x000fe40002000000 */
[----:B------:R-:W-:Y:S01]  /*6860*/  FMNMX.FTZ R161, R190, R161, !PT ;  /* 0x000000a1bea17209 */ /* 0x000fe20007810000 */
[----:B------:R-:W-:Y:S01]  /*6870*/  MUFU.EX2 R224, R224 ;  /* 0x000000e000e07308 */ /* 0x000fe20000000800 */
[----:B------:R-:W-:-:S02]  /*6880*/  ISETP.GT.AND P4, PT, R184, 0x60, PT ;  /* 0x00000060b800780c */ /* 0x000fc40003f84270 */
[----:B0-----:R-:W-:Y:S02]  /*6890*/  FSEL R189, R189, -INF , P5 ;  /* 0xff800000bdbd7808 */ /* 0x001fe40002800000 */
[----:B------:R-:W-:Y:S02]  /*68a0*/  FMNMX.FTZ R161, R187, R161, !PT ;  /* 0x000000a1bba17209 */ /* 0x000fe40007810000 */
[C---:B------:R-:W-:Y:S01]  /*68b0*/  ISETP.GT.AND P5, PT, R184.reuse, 0x61, PT ;  /* 0x00000061b800780c */ /* 0x040fe20003fa4270 */
[----:B------:R-:W-:Y:S01]  /*68c0*/  MUFU.EX2 R226, R226 ;  /* 0x000000e200e27308 */ /* 0x000fe20000000800 */
[----:B--2---:R-:W-:Y:S02]  /*68d0*/  FSEL R191, R191, -INF , P4 ;  /* 0xff800000bfbf7808 */ /* 0x004fe40002000000 */
[----:B-1----:R-:W-:Y:S02]  /*68e0*/  FMNMX.FTZ R163, R189, R161, !PT ;  /* 0x000000a1bda37209 */ /* 0x002fe40007810000 */
[----:B------:R-:W-:-:S02]  /*68f0*/  ISETP.GT.AND P4, PT, R184, 0x68, PT ;  /* 0x00000068b800780c */ /* 0x000fc40003f84270 */
        /* <DEDUP_REMOVED lines=8> */
[----:B------:R-:W-:Y:S01]  /*6980*/  FSEL R174, R197, -INF , P5 ;  /* 0xff800000c5ae7808 */ /* 0x000fe20002800000 */
[----:B------:R-:W-:-:S01]  /*6990*/  FFMA.FTZ R197, R230, R13, -R201 ;  /* 0x0000000de6c57223 */ /* 0x000fc200000108c9 */
[----:B------:R-:W-:Y:S02]  /*69a0*/  FMNMX.FTZ R165, R195, R165, !PT ;  /* 0x000000a5c3a57209 */ /* 0x000fe40007810000 */
[----:B------:R-:W-:Y:S01]  /*69b0*/  ISETP.GT.AND P5, PT, R184, 0x71, PT ;  /* 0x00000071b800780c */ /* 0x000fe20003fa4270 */
[----:B------:R1:W-:Y:S01]  /*69c0*/  MUFU.EX2 R163, R171 ;  /* 0x000000ab00a37308 */ /* 0x0003e20000000800 */
[----:B------:R-:W-:Y:S02]  /*69d0*/  FSEL R198, R198, -INF , P4 ;  /* 0xff800000c6c67808 */ /* 0x000fe40002000000 */
[----:B0-----:R-:W-:Y:S02]  /*69e0*/  FMNMX.FTZ R167, R174, R165, !PT ;  /* 0x000000a5aea77209 */ /* 0x001fe40007810000 */
[----:B------:R-:W-:-:S02]  /*69f0*/  ISETP.GT.AND P4, PT, R184, 0x78, PT ;  /* 0x00000078b800780c */ /* 0x000fc40003f84270 */
[----:B---3--:R-:W-:Y:S01]  /*6a00*/  FSEL R200, R199, -INF , P5 ;  /* 0xff800000c7c87808 */ /* 0x008fe20002800000 */
[----:B------:R0:W-:Y:S01]  /*6a10*/  MUFU.EX2 R165, R185 ;  /* 0x000000b900a57308 */ /* 0x0001e20000000800 */
[----:B------:R-:W-:Y:S01]  /*6a20*/  FMNMX.FTZ R167, R198, R167, !PT ;  /* 0x000000a7c6a77209 */ /* 0x000fe20007810000 */
[-CC-:B-1----:R-:W-:Y:S01]  /*6a30*/  FFMA.FTZ R171, R212, R13.reuse, -R201.reuse ;  /* 0x0000000dd4ab7223 */ /* 0x182fe200000108c9 */
[----:B------:R-:W-:Y:S01]  /*6a40*/  ISETP.GT.AND P5, PT, R184, 0x79, PT ;  /* 0x00000079b800780c */ /* 0x000fe20003fa4270 */
[-CC-:B------:R-:W-:Y:S01]  /*6a50*/  FFMA.FTZ R184, R180, R13.reuse, -R201.reuse ;  /* 0x0000000db4b87223 */ /* 0x180fe200000108c9 */
[----:B-----5:R-:W-:Y:S01]  /*6a60*/  FSEL R202, R202, -INF , P4 ;  /* 0xff800000caca7808 */ /* 0x020fe20002000000 */
[--C-:B------:R-:W-:Y:S01]  /*6a70*/  FFMA.FTZ R212, R232, R13, -R201.reuse ;  /* 0x0000000de8d47223 */ /* 0x100fe200000108c9 */
[----:B------:R-:W-:Y:S01]  /*6a80*/  FMNMX.FTZ R167, R200, R167, !PT ;  /* 0x000000a7c8a77209 */ /* 0x000fe20007810000 */
[----:B------:R-:W-:Y:S01]  /*6a90*/  MUFU.EX2 R171, R171 ;  /* 0x000000ab00ab7308 */ /* 0x000fe20000000800 */
[----:B------:R-:W-:Y:S01]  /*6aa0*/  FSEL R203, R203, -INF , P5 ;  /* 0xff800000cbcb7808 */ /* 0x000fe20002800000 */
[--C-:B0-----:R-:W-:Y:S01]  /*6ab0*/  FFMA.FTZ R185, R236, R13, -R201.reuse ;  /* 0x0000000decb97223 */ /* 0x101fe200000108c9 */
[----:B------:R-:W-:Y:S01]  /*6ac0*/  FMNMX.FTZ R180, R202, R167, !PT ;  /* 0x000000a7cab47209 */ /* 0x000fe20007810000 */
[-CC-:B------:R-:W-:Y:S01]  /*6ad0*/  FFMA.FTZ R167, R204, R13.reuse, -R201.reuse ;  /* 0x0000000dcca77223 */ /* 0x180fe200000108c9 */
[----:B------:R-:W-:-:S01]  /*6ae0*/  FFMA.FTZ R204, R208, R13, -R201 ;  /* 0x0000000dd0cc7223 */ /* 0x000fc200000108c9 */
[--C-:B------:R-:W-:Y:S01]  /*6af0*/  FFMA.FTZ R208, R234, R13, -R201.reuse ;  /* 0x0000000dead07223 */ /* 0x100fe200000108c9 */
[----:B------:R-:W-:Y:S01]  /*6b00*/  FMNMX.FTZ R180, R203, R180, !PT ;  /* 0x000000b4cbb47209 */ /* 0x000fe20007810000 */
[----:B------:R-:W-:Y:S04]  /*6b10*/  MUFU.EX2 R184, R184 ;  /* 0x000000b800b87308 */ /* 0x000fe80000000800 */
[----:B------:R-:W0:Y:S04]  /*6b20*/  SHFL.BFLY PT, R193, R180, 0x2, 0x1f ;  /* 0x0c401f00b4c17f89 */ /* 0x000e2800000e0000 */
[----:B------:R-:W-:Y:S08]  /*6b30*/  MUFU.EX2 R167, R167 ;  /* 0x000000a700a77308 */ /* 0x000ff00000000800 */
[----:B------:R-:W-:Y:S08]  /*6b40*/  MUFU.EX2 R204, R204 ;  /* 0x000000cc00cc7308 */ /* 0x000ff00000000800 */
        /* <DEDUP_REMOVED lines=11> */
[----:B------:R-:W-:Y:S03]  /*6c00*/  MUFU.EX2 R173, R173 ;  /* 0x000000ad00ad7308 */ /* 0x000fe60000000800 */
[----:B------:R-:W-:-:S05]  /*6c10*/  FSEL R199, R199, RZ, P4 ;  /* 0x000000ffc7c77208 */ /* 0x000fca0002000000 */
[-CC-:B------:R-:W-:Y:S01]  /*6c20*/  FFMA.FTZ R211, R168, R13.reuse, -R199.reuse ;  /* 0x0000000da8d37223 */ /* 0x180fe200000108c7 */
[----:B------:R-:W-:Y:S01]  /*6c30*/  FSEL R168, R170, RZ, P3 ;  /* 0x000000ffaaa87208 */ /* 0x000fe20001800000 */
[-CC-:B------:R-:W-:Y:S01]  /*6c40*/  FFMA.FTZ R213, R172, R13.reuse, -R199.reuse ;  /* 0x0000000dacd57223 */ /* 0x180fe200000108c7 */
[----:B------:R-:W-:-:S01]  /*6c50*/  FFMA.FTZ R172, R175, R13, -R199 ;  /* 0x0000000dafac7223 */ /* 0x000fc200000108c7 */
[----:B------:R-:W-:Y:S01]  /*6c60*/  FSEL R175, R180, RZ, P4 ;  /* 0x000000ffb4af7208 */ /* 0x000fe20002000000 */
[----:B------:R-:W-:-:S01]  /*6c70*/  FFMA.FTZ R228, R15, R13, -R199 ;  /* 0x0000000d0fe47223 */ /* 0x000fc200000108c7 */
[----:B------:R-:W-:Y:S01]  /*6c80*/  FADD.FTZ R168, -R168, R9 ;  /* 0x00000009a8a87221 */ /* 0x000fe20000010100 */
[----:B------:R-:W-:-:S01]  /*6c90*/  FFMA.FTZ R15, R188, R13, -R199 ;  /* 0x0000000dbc0f7223 */ /* 0x000fc200000108c7 */
[-CC-:B------:R-:W-:Y:S01]  /*6ca0*/  FFMA.FTZ R188, R206, R13.reuse, -R199.reuse ;  /* 0x0000000dcebc7223 */ /* 0x180fe200000108c7 */
[----:B------:R-:W-:-:S01]  /*6cb0*/  FFMA.FTZ R201, R152, R13, -R199 ;  /* 0x0000000d98c97223 */ /* 0x000fc200000108c7 */
[----:B------:R-:W-:Y:S01]  /*6cc0*/  FMUL.FTZ R206, R168, R13 ;  /* 0x0000000da8ce7220 */ /* 0x000fe20000410000 */
[----:B------:R-:W-:-:S01]  /*6cd0*/  FADD.FTZ R168, -R175, R10 ;  /* 0x0000000aafa87221 */ /* 0x000fc20000010100 */
[----:B------:R-:W-:Y:S01]  /*6ce0*/  MUFU.EX2 R228, R228 ;  /* 0x000000e400e47308 */ /* 0x000fe20000000800 */
[----:B------:R-:W-:-:S01]  /*6cf0*/  FFMA.FTZ R22, R22, R13, -R199 ;  /* 0x0000000d16167223 */ /* 0x000fc200000108c7 */
[-CC-:B------:R-:W-:Y:S01]  /*6d00*/  FFMA.FTZ R205, R156, R13.reuse, -R199.reuse ;  /* 0x0000000d9ccd7223 */ /* 0x180fe200000108c7 */
[-C--:B------:R-:W-:Y:S01]  /*6d10*/  FMUL.FTZ R175, R168, R13.reuse ;  /* 0x0000000da8af7220 */ /* 0x080fe20000410000 */
        /* <DEDUP_REMOVED lines=14> */
[----:B------:R-:W-:-:S06]  /*6e00*/  WARPGROUP.DEPBAR.LE gsb0, 0x0 ;  /* 0x00008000000079c5 */ /* 0x000fcc0000010000 */
[----:B------:R-:W2:Y:S01]  /*6e10*/  MUFU.EX2 R15, R15 ;  /* 0x0000000f000f7308 */ /* 0x000ea20000000800 */
[----:B0-----:R-:W-:-:S04]  /*6e20*/  FFMA.FTZ R215, R10, R4, R179 ;  /* 0x000000040ad77223 */ /* 0x001fc800000100b3 */
[----:B------:R-:W-:-:S03]  /*6e30*/  FADD.FTZ R215, R14, R215 ;  /* 0x000000d70ed77221 */ /* 0x000fc60000010000 */
[----:B------:R-:W0:Y:S01]  /*6e40*/  MUFU.EX2 R188, R188 ;  /* 0x000000bc00bc7308 */ /* 0x000e220000000800 */
[----:B-1----:R-:W-:-:S07]  /*6e50*/  FFMA.FTZ R4, R175, R3, R228 ;  /* 0x00000003af047223 */ /* 0x002fce00000100e4 */
[----:B------:R-:W1:Y:S01]  /*6e60*/  MUFU.EX2 R201, R201 ;  /* 0x000000c900c97308 */ /* 0x000e620000000800 */
[----:B--2---:R-:W-:-:S01]  /*6e70*/  FADD.FTZ R3, R15, R4 ;  /* 0x000000040f037221 */ /* 0x004fc20000010000 */
[----:B------:R-:W-:-:S04]  /*6e80*/  FADD.FTZ R4, R20, R215 ;  /* 0x000000d714047221 */ /* 0x000fc80000010000 */
[----:B------:R-:W-:Y:S02]  /*6e90*/  FADD.FTZ R4, R21, R4 ;  /* 0x0000000415047221 */ /* 0x000fe40000010000 */
[----:B------:R-:W2:Y:S08]  /*6ea0*/  MUFU.EX2 R22, R22 ;  /* 0x0000001600167308 */ /* 0x000eb00000000800 */
[----:B------:R-:W3:Y:S08]  /*6eb0*/  MUFU.EX2 R205, R205 ;  /* 0x000000cd00cd7308 */ /* 0x000ef00000000800 */
[----:B------:R-:W-:Y:S08]  /*6ec0*/  MUFU.EX2 R9, R172 ;  /* 0x000000ac00097308 */ /* 0x000ff00000000800 */
[----:B------:R-:W4:Y:S08]  /*6ed0*/  MUFU.EX2 R152, R152 ;  /* 0x0000009800987308 */ /* 0x000f300000000800 */
[----:B------:R0:W-:Y:S08]  /*6ee0*/  MUFU.EX2 R172, R178 ;  /* 0x000000b200ac7308 */ /* 0x0001f00000000800 */
[----:B------:R-:W5:Y:S01]  /*6ef0*/  MUFU.EX2 R207, R207 ;  /* 0x000000cf00cf7308 */ /* 0x000f620000000800 */
[----:B0-----:R-:W-:-:S04]  /*6f00*/  FADD.FTZ R178, R188, R3 ;  /* 0x00000003bcb27221 */ /* 0x001fc80000010000 */
[----:B-1----:R-:W-:Y:S01]  /*6f10*/  FADD.FTZ R3, R201, R178 ;  /* 0x000000b2c9037221 */ /* 0x002fe20000010000 */
[----:B------:R-:W-:-:S01]  /*6f20*/  FFMA.FTZ R178, R183, R13, -R199 ;  /* 0x0000000db7b27223 */ /* 0x000fc200000108c7 */
[----:B------:R-:W-:Y:S01]  /*6f30*/  FADD.FTZ R183, R23, R4 ;  /* 0x0000000417b77221 */ /* 0x000fe20000010000 */
[----:B------:R-:W0:Y:S01]  /*6f40*/  MUFU.EX2 R156, R156 ;  /* 0x0000009c009c7308 */ /* 0x000e220000000800 */
[----:B--2---:R-:W-:-:S02]  /*6f50*/  FADD.FTZ R4, R22, R3 ;  /* 0x0000000316047221 */ /* 0x004fc40000010000 */
[----:B------:R-:W-:Y:S01]  /*6f60*/  FADD.FTZ R182, R154, R183 ;  /* 0x000000b79ab67221 */ /* 0x000fe20000010000 */
[----:B------:R-:W-:-:S01]  /*6f70*/  FFMA.FTZ R183, R190, R13, -R199 ;  /* 0x0000000dbeb77223 */ /* 0x000fc200000108c7 */
[----:B---3--:R-:W-:Y:S02]  /*6f80*/  FADD.FTZ R3, R205, R4 ;  /* 0x00000004cd037221 */ /* 0x008fe40000010000 */
[----:B------:R-:W-:-:S01]  /*6f90*/  FADD.FTZ R215, R153, R182 ;  /* 0x000000b699d77221 */ /* 0x000fc20000010000 */
[----:B------:R-:W1:Y:S01]  /*6fa0*/  MUFU.EX2 R209, R209 ;  /* 0x000000d100d17308 */ /* 0x000e620000000800 */
[----:B----4-:R-:W-:-:S01]  /*6fb0*/  FADD.FTZ R4, R152, R3 ;  /* 0x0000000398047221 */ /* 0x010fc20000010000 */
[----:B------:R-:W-:Y:S01]  /*6fc0*/  FFMA.FTZ R182, R187, R13, -R199 ;  /* 0x0000000dbbb67223 */ /* 0x000fe200000108c7 */
[----:B------:R-:W-:-:S02]  /*6fd0*/  FADD.FTZ R190, R158, R215 ;  /* 0x000000d79ebe7221 */ /* 0x000fc40000010000 */
[----:B-----5:R-:W-:Y:S02]  /*6fe0*/  FADD.FTZ R3, R207, R4 ;  /* 0x00000004cf037221 */ /* 0x020fe40000010000 */
[----:B------:R-:W-:-:S01]  /*6ff0*/  FADD.FTZ R187, R155, R190 ;  /* 0x000000be9bbb7221 */ /* 0x000fc20000010000 */
[----:B------:R-:W2:Y:S01]  /*7000*/  MUFU.EX2 R160, R160 ;  /* 0x000000a000a07308 */ /* 0x000ea20000000800 */
[----:B0-----:R-:W-:-:S02]  /*7010*/  FADD.FTZ R4, R156, R3 ;  /* 0x000000039c047221 */ /* 0x001fc40000010000 */
[----:B------:R-:W-:Y:S01]  /*7020*/  FADD.FTZ R190, R162, R187 ;  /* 0x000000bba2be7221 */ /* 0x000fe20000010000 */
[----:B------:R-:W-:-:S03]  /*7030*/  FFMA.FTZ R187, R189, R13, -R199 ;  /* 0x0000000dbdbb7223 */ /* 0x000fc600000108c7 */
[----:B------:R-:W-:Y:S01]  /*7040*/  FADD.FTZ R189, R157, R190 ;  /* 0x000000be9dbd7221 */ /* 0x000fe20000010000 */
[----:B------:R-:W0:Y:S01]  /*7050*/  MUFU.EX2 R211, R211 ;  /* 0x000000d300d37308 */ /* 0x000e220000000800 */
[----:B-1----:R-:W-:-:S02]  /*7060*/  FADD.FTZ R3, R209, R4 ;  /* 0x00000004d1037221 */ /* 0x002fc40000010000 */
[----:B------:R-:W-:Y:S01]  /*7070*/  FADD.FTZ R190, R166, R189 ;  /* 0x000000bda6be7221 */ /* 0x000fe20000010000 */
[----:B------:R-:W-:-:S03]  /*7080*/  FFMA.FTZ R189, R191, R13, -R199 ;  /* 0x0000000dbfbd7223 */ /* 0x000fc600000108c7 */
[----:B------:R-:W-:Y:S01]  /*7090*/  FADD.FTZ R191, R159, R190 ;  /* 0x000000be9fbf7221 */ /* 0x000fe20000010000 */
[----:B------:R-:W1:Y:S01]  /*70a0*/  MUFU.EX2 R164, R164 ;  /* 0x000000a400a47308 */ /* 0x000e620000000800 */
[----:B--2---:R-:W-:-:S01]  /*70b0*/  FADD.FTZ R4, R160, R3 ;  /* 0x00000003a0047221 */ /* 0x004fc20000010000 */
[----:B------:R-:W-:Y:S01]  /*70c0*/  FFMA.FTZ R190, R196, R13, -R199 ;  /* 0x0000000dc4be7223 */ /* 0x000fe200000108c7 */
[----:B------:R-:W-:-:S01]  /*70d0*/  FADD.FTZ R206, R192, R191 ;  /* 0x000000bfc0ce7221 */ /* 0x000fc20000010000 */
[----:B------:R-:W-:-:S03]  /*70e0*/  FFMA.FTZ R191, R195, R13, -R199 ;  /* 0x0000000dc3bf7223 */ /* 0x000fc600000108c7 */
[----:B------:R-:W-:Y:S01]  /*70f0*/  FADD.FTZ R206, R161, R206 ;  /* 0x000000cea1ce7221 */ /* 0x000fe20000010000 */
[----:B------:R-:W2:Y:S01]  /*7100*/  MUFU.EX2 R213, R213 ;  /* 0x000000d500d57308 */ /* 0x000ea20000000800 */
[----:B0-----:R-:W-:-:S02]  /*7110*/  FADD.FTZ R3, R211, R4 ;  /* 0x00000004d3037221 */ /* 0x001fc40000010000 */
[----:B------:R-:W-:-:S04]  /*7120*/  FADD.FTZ R206, R163, R206 ;  /* 0x000000cea3ce7221 */ /* 0x000fc80000010000 */
[----:B------:R-:W-:Y:S01]  /*7130*/  FADD.FTZ R195, R165, R206 ;  /* 0x000000cea5c37221 */ /* 0x000fe20000010000 */
[----:B------:R-:W0:Y:S01]  /*7140*/  MUFU.EX2 R168, R168 ;  /* 0x000000a800a87308 */ /* 0x000e220000000800 */
[----:B-1----:R-:W-:-:S01]  /*7150*/  FADD.FTZ R4, R164, R3 ;  /* 0x00000003a4047221 */ /* 0x002fc20000010000 */
[----:B------:R-:W-:Y:S02]  /*7160*/  IMAD.U32 R206, RZ, RZ, UR7 ;  /* 0x00000007ffce7e24 */ /* 0x000fe4000f8e00ff */
[----:B------:R-:W-:-:S04]  /*7170*/  FADD.FTZ R196, R184, R195 ;  /* 0x000000c3b8c47221 */ /* 0x000fc80000010000 */
[----:B------:R-:W-:Y:S01]  /*7180*/  FADD.FTZ R195, R167, R196 ;  /* 0x000000c4a7c37221 */ /* 0x000fe20000010000 */
[----:B------:R-:W1:Y:S01]  /*7190*/  MUFU.EX2 R181, R181 ;  /* 0x000000b500b57308 */ /* 0x000e620000000800 */
[----:B--2---:R-:W-:-:S01]  /*71a0*/  FADD.FTZ R4, R213, R4 ;  /* 0x00000004d5047221 */ /* 0x004fc20000010000 */
[----:B------:R-:W-:Y:S01]  /*71b0*/  @!P0 LEA R206, R206, UR36, 0x3 ;  /* 0x00000024cece8c11 */ /* 0x000fe2000f8e18ff */
[----:B------:R-:W-:-:S01]  /*71c0*/  FADD.FTZ R196, R204, R195 ;  /* 0x000000c3ccc47221 */ /* 0x000fc20000010000 */
[----:B------:R-:W-:Y:S01]  /*71d0*/  FFMA.FTZ R195, R198, R13, -R199 ;  /* 0x0000000dc6c37223 */ /* 0x000fe200000108c7 */
[----:B------:R-:W-:-:S02]  /*71e0*/  FADD.FTZ R3, R9, R4 ;  /* 0x0000000409037221 */ /* 0x000fc40000010000 */
[----:B------:R-:W-:Y:S01]  /*71f0*/  FADD.FTZ R215, R171, R196 ;  /* 0x000000c4abd77221 */ /* 0x000fe20000010000 */
[----:B------:R-:W2:Y:S01]  /*7200*/  MUFU.EX2 R176, R176 ;  /* 0x000000b000b07308 */ /* 0x000ea20000000800 */
[----:B0-----:R-:W-:-:S01]  /*7210*/  FADD.FTZ R3, R168, R3 ;  /* 0x00000003a8037221 */ /* 0x001fc20000010000 */
[----:B------:R-:W-:Y:S01]  /*7220*/  FFMA.FTZ R196, R200, R13, -R199 ;  /* 0x0000000dc8c47223 */ /* 0x000fe200000108c7 */
[----:B------:R-:W-:-:S02]  /*7230*/  FADD.FTZ R198, R208, R215 ;  /* 0x000000d7d0c67221 */ /* 0x000fc40000010000 */
[----:B------:R-:W-:Y:S02]  /*7240*/  FADD.FTZ R4, R172, R3 ;  /* 0x00000003ac047221 */ /* 0x000fe40000010000 */
[----:B------:R-:W-:-:S01]  /*7250*/  FADD.FTZ R217, R185, R198 ;  /* 0x000000c6b9d97221 */ /* 0x000fc20000010000 */
[----:B------:R-:W0:Y:S01]  /*7260*/  MUFU.EX2 R169, R169 ;  /* 0x000000a900a97308 */ /* 0x000e220000000800 */
[----:B-1----:R-:W-:-:S01]  /*7270*/  FADD.FTZ R3, R181, R4 ;  /* 0x00000004b5037221 */ /* 0x002fc20000010000 */
[----:B------:R-:W-:Y:S01]  /*7280*/  FFMA.FTZ R198, R202, R13, -R199 ;  /* 0x0000000dcac67223 */ /* 0x000fe200000108c7 */
[----:B------:R-:W-:-:S01]  /*7290*/  FADD.FTZ R200, R212, R217 ;  /* 0x000000d9d4c87221 */ /* 0x000fc20000010000 */
[----:B------:R-:W-:-:S04]  /*72a0*/  FFMA.FTZ R199, R203, R13, -R199 ;  /* 0x0000000dcbc77223 */ /* 0x000fc800000108c7 */
[----:B------:R-:W1:Y:S01]  /*72b0*/  MUFU.EX2 R178, R178 ;  /* 0x000000b200b27308 */ /* 0x000e620000000800 */
[----:B--2---:R-:W-:-:S07]  /*72c0*/  FADD.FTZ R4, R176, R3 ;  /* 0x00000003b0047221 */ /* 0x004fce0000010000 */
[----:B------:R-:W2:Y:S01]  /*72d0*/  MUFU.EX2 R183, R183 ;  /* 0x000000b700b77308 */ /* 0x000ea20000000800 */
[----:B0-----:R-:W-:-:S07]  /*72e0*/  FADD.FTZ R3, R169, R4 ;  /* 0x00000004a9037221 */ /* 0x001fce0000010000 */
[----:B------:R-:W0:Y:S01]  /*72f0*/  MUFU.EX2 R182, R182 ;  /* 0x000000b600b67308 */ /* 0x000e220000000800 */
[----:B-1----:R-:W-:-:S01]  /*7300*/  FADD.FTZ R4, R178, R3 ;  /* 0x00000003b2047221 */ /* 0x002fc20000010000 */
[----:B------:R-:W-:-:S05]  /*7310*/  IADD3 R3, -R19, 0xb, RZ ;  /* 0x0000000b13037810 */ /* 0x000fca0007ffe1ff */
[----:B------:R1:W-:Y:S06]  /*7320*/  BAR.ARV R3, 0x100 ;  /* 0x000400030000751d */ /* 0x0003ec0000002000 */
[----:B------:R-:W3:Y:S01]  /*7330*/  MUFU.EX2 R187, R187 ;  /* 0x000000bb00bb7308 */ /* 0x000ee20000000800 */
[----:B--2---:R-:W-:-:S01]  /*7340*/  FADD.FTZ R215, R183, R4 ;  /* 0x00000004b7d77221 */ /* 0x004fc20000010000 */
[----:B-1----:R-:W-:-:S03]  /*7350*/  @!P0 VIADD R3, R206, 0x38840 ;  /* 0x00038840ce038836 */ /* 0x002fc60000000000 */
[----:B0-----:R-:W-:Y:S01]  /*7360*/  FADD.FTZ R4, R182, R215 ;  /* 0x000000d7b6047221 */ /* 0x001fe20000010000 */
[----:B------:R-:W-:-:S01]  /*7370*/  FADD.FTZ R215, R193, R200 ;  /* 0x000000c8c1d77221 */ /* 0x000fc20000010000 */
[----:B------:R-:W-:Y:S01]  /*7380*/  @!P0 PRMT R3, RZ, 0x654, R3 ;  /* 0x00000654ff038816 */ /* 0x000fe20000000003 */
[----:B------:R-:W0:Y:S03]  /*7390*/  MUFU.EX2 R189, R189 ;  /* 0x000000bd00bd7308 */ /* 0x000e260000000800 */
[----:B------:R1:W-:Y:S05]  /*73a0*/  @!P0 SYNCS.ARRIVE.TRANS64.RED.A1T0 RZ, [R3+URZ], RZ ;  /* 0x000000ff03ff89a7 */ /* 0x0003ea000810043f */
[----:B------:R-:W2:Y:S01]  /*73b0*/  MUFU.EX2 R190, R190 ;  /* 0x000000be00be7308 */ /* 0x000ea20000000800 */
[----:B---3--:R-:W-:-:S07]  /*73c0*/  FADD.FTZ R4, R187, R4 ;  /* 0x00000004bb047221 */ /* 0x008fce0000010000 */
[----:B------:R-:W3:Y:S01]  /*73d0*/  MUFU.EX2 R191, R191 ;  /* 0x000000bf00bf7308 */ /* 0x000ee20000000800 */
[----:B0-----:R-:W-:-:S01]  /*73e0*/  FADD.FTZ R217, R189, R4 ;  /* 0x00000004bdd97221 */ /* 0x001fc20000010000 */
[----:B------:R-:W-:-:S04]  /*73f0*/  FADD.FTZ R4, R224, R215 ;  /* 0x000000d7e0047221 */ /* 0x000fc80000010000 */
[----:B------:R-:W-:Y:S02]  /*7400*/  FADD.FTZ R203, R197, R4 ;  /* 0x00000004c5cb7221 */ /* 0x000fe40000010000 */
[----:B------:R-:W0:Y:S01]  /*7410*/  MUFU.EX2 R174, R174 ;  /* 0x000000ae00ae7308 */ /* 0x000e220000000800 */
[----:B--2---:R-:W-:-:S01]  /*7420*/  FADD.FTZ R200, R190, R217 ;  /* 0x000000d9bec87221 */ /* 0x004fc20000010000 */
[----:B------:R-:W-:-:S06]  /*7430*/  FADD.FTZ R203, R226, R203 ;  /* 0x000000cbe2cb7221 */ /* 0x000fcc0000010000 */
[----:B------:R-:W1:Y:S01]  /*7440*/  MUFU.EX2 R195, R195 ;  /* 0x000000c300c37308 */ /* 0x000e620000000800 */
[----:B---3--:R-:W-:-:S01]  /*7450*/  FADD.FTZ R215, R191, R200 ;  /* 0x000000c8bfd77221 */ /* 0x008fc20000010000 */
[----:B------:R-:W-:-:S04]  /*7460*/  FADD.FTZ R200, R186, R203 ;  /* 0x000000cbbac87221 */ /* 0x000fc80000010000 */
[----:B------:R-:W-:Y:S02]  /*7470*/  FADD.FTZ R203, R173, R200 ;  /* 0x000000c8adcb7221 */ /* 0x000fe40000010000 */
        /* <DEDUP_REMOVED lines=14> */
.L_x_2136:
        /* <DEDUP_REMOVED lines=12> */
[-C--:B------:R-:W-:Y:S01]  /*7620*/  FMUL.FTZ R29, R29, R10.reuse ;  /* 0x0000000a1d1d7220 */ /* 0x080fe20000410000 */
[----:B------:R-:W-:Y:S01]  /*7630*/  F2FP.SATFINITE.E4M3.F32.PACK_AB_MERGE_C R20, R14, R179, R20 ;  /* 0x000000b30e14723e */ /* 0x000fe20004807014 */
[-C--:B------:R-:W-:Y:S01]  /*7640*/  FMUL.FTZ R32, R32, R10.reuse ;  /* 0x0000000a20207220 */ /* 0x080fe20000410000 */
[----:B------:R-:W-:Y:S01]  /*7650*/  F2FP.SATFINITE.E4M3.F32.PACK_AB_MERGE_C R157, R162, R155, R157 ;  /* 0x0000009ba29d723e */ /* 0x000fe2000480709d */
        /* <DEDUP_REMOVED lines=151> */
[----:B------:R-:W-:Y:S02]  /*7fd0*/  IMAD.MOV.U32 R10, RZ, RZ, R180 ;  /* 0x000000ffff0a7224 */ /* 0x000fe400078e00b4 */
[----:B------:R-:W-:Y:S02]  /*7fe0*/  IMAD.MOV.U32 R9, RZ, RZ, R170 ;  /* 0x000000ffff097224 */ /* 0x000fe400078e00aa */
[----:B------:R-:W-:Y:S02]  /*7ff0*/  IMAD.MOV.U32 R14, RZ, RZ, R2 ;  /* 0x000000ffff0e7224 */ /* 0x000fe400078e0002 */
[----:B------:R-:W-:Y:S02]  /*8000*/  IMAD.MOV.U32 R228, RZ, RZ, R20 ;  /* 0x000000ffffe47224 */ /* 0x000fe400078e0014 */
[----:B------:R-:W-:Y:S01]  /*8010*/  IMAD.MOV.U32 R224, RZ, RZ, R157 ;  /* 0x000000ffffe07224 */ /* 0x000fe200078e009d */
[----:B------:R-:W-:Y:S06]  /*8020*/  @P3 BRA `(.L_x_2137) ;  /* 0xffffffcc00083947 */ /* 0x000fec000383ffff */
[----:B------:R-:W-:-:S05]  /*8030*/  UMOV UR4, UR7 ;  /* 0x0000000700047c82 */ /* 0x000fca0008000000 */
.L_x_2127:
[----:B------:R-:W-:-:S13]  /*8040*/  ISETP.GE.AND P2, PT, R12, R18, PT ;  /* 0x000000120c00720c */ /* 0x000fda0003f46270 */
[----:B------:R-:W-:Y:S05]  /*8050*/  @!P2 BRA `(.L_x_2138) ;  /* 0x0000002800a4a947 */ /* 0x000fea0003800000 */
[C---:B------:R-:W-:Y:S01]  /*8060*/  VIADD R9, R19.reuse, 0x8 ;  /* 0x0000000813097836 */ /* 0x040fe20000000000 */
[----:B------:R-:W-:Y:S01]  /*8070*/  IADD3 R19, -R19, 0xb, RZ ;  /* 0x0000000b13137810 */ /* 0x000fe20007ffe1ff */
[----:B------:R-:W-:Y:S01]  /*8080*/  IMAD.MOV.U32 R8, RZ, RZ, R180 ;  /* 0x000000ffff087224 */ /* 0x000fe200078e00b4 */
[----:B------:R-:W-:Y:S01]  /*8090*/  UMOV UR7, UR4 ;  /* 0x0000000400077c82 */ /* 0x000fe20008000000 */
[----:B------:R-:W-:Y:S02]  /*80a0*/  IMAD.MOV.U32 R5, RZ, RZ, R170 ;  /* 0x000000ffff057224 */ /* 0x000fe400078e00aa */
[----:B------:R-:W-:-:S07]  /*80b0*/  IMAD.MOV.U32 R10, RZ, RZ, R2 ;  /* 0x000000ffff0a7224 */ /* 0x000fce00078e0002 */
.L_x_2148:
[----:B------:R-:W-:Y:S01]  /*80c0*/  UIADD3 UR4, UR7, 0x1, URZ ;  /* 0x0000000107047890 */ /* 0x000fe2000fffe03f */
[----:B------:R-:W-:-:S03]  /*80d0*/  ISETP.NE.AND P3, PT, RZ, UR37, PT ;  /* 0x00000025ff007c0c */ /* 0x000fc6000bf65270 */
[----:B------:R-:W-:-:S04]  /*80e0*/  UISETP.NE.AND UP0, UPT, UR4, 0x2, UPT ;  /* 0x000000020400788c */ /* 0x000fc8000bf05270 */
[----:B------:R-:W-:Y:S02]  /*80f0*/  USEL UR10, URZ, 0x1, UP0 ;  /* 0x000000013f0a7887 */ /* 0x000fe40008000000 */
[----:B------:R-:W-:-:S04]  /*8100*/  USEL UR4, UR4, URZ, UP0 ;  /* 0x0000003f04047287 */ /* 0x000fc80008000000 */
[----:B------:R-:W-:Y:S01]  /*8110*/  LOP3.LUT R2, R10, UR10, RZ, 0x3c, !PT ;  /* 0x0000000a0a027c12 */ /* 0x000fe2000f8e3cff */
[----:B------:R-:W-:Y:S07]  /*8120*/  @P3 BRA `(.L_x_2139) ;  /* 0x0000000000283947 */ /* 0x000fee0003800000 */
[----:B------:R-:W-:Y:S05]  /*8130*/  @!P1 BRA `(.L_x_2140) ;  /* 0x0000000000049947 */ /* 0x000fea0003800000 */
[----:B------:R-:W-:Y:S01]  /*8140*/  BPT.TRAP 0x1 ;  /* 0x000000040000795c */ /* 0x000fe20000300000 */
.L_x_2140:
[----:B------:R-:W-:Y:S01]  /*8150*/  ULEA UR10, UR4, UR36, 0x3 ;  /* 0x00000024040a7291 */ /* 0x000fe2000f8e183f */
[----:B------:R-:W-:-:S08]  /*8160*/  SHF.L.U32 R11, R2, 0x1f, RZ ;  /* 0x0000001f020b7819 */ /* 0x000fd000000006ff */
[----:B------:R0:W1:Y:S01]  /*8170*/  SYNCS.PHASECHK.TRANS64.TRYWAIT P2, [UR10+0x38830], R11 ;  /* 0x0388300bff0075a7 */ /* 0x000062000804014a */
[----:B------:R-:W-:Y:S05]  /*8180*/  @!P1 BRA `(.L_x_2141) ;  /* 0x0000000000049947 */ /* 0x000fea0003800000 */
[----:B------:R-:W-:Y:S01]  /*8190*/  BPT.TRAP 0x1 ;  /* 0x000000040000795c */ /* 0x000fe20000300000 */
.L_x_2141:
[----:B-1----:R-:W-:Y:S05]  /*81a0*/  @P2 BRA `(.L_x_2139) ;  /* 0x0000000000082947 */ /* 0x002fea0003800000 */
[----:B------:R-:W1:Y:S02]  /*81b0*/  SYNCS.PHASECHK.TRANS64.TRYWAIT P2, [UR10+0x38830], R11 ;  /* 0x0388300bff0075a7 */ /* 0x000e64000804014a */
[----:B-1----:R-:W-:Y:S05]  /*81c0*/  @!P2 BRA `(.L_x_2142) ;  /* 0x000000b8001ca947 */ /* 0x002fea0003800000 */
.L_x_2139:
        /* <DEDUP_REMOVED lines=43> */
[----:B--2---:R-:W-:Y:S05]  /*8480*/  @P3 BRA `(.L_x_2143) ;  /* 0x0000000000283947 */ /* 0x004fea0003800000 */
[----:B------:R-:W-:Y:S05]  /*8490*/  @!P1 BRA `(.L_x_2144) ;  /* 0x0000000000049947 */ /* 0x000fea0003800000 */
[----:B------:R-:W-:Y:S01]  /*84a0*/  BPT.TRAP 0x1 ;  /* 0x000000040000795c */ /* 0x000fe20000300000 */
.L_x_2144:
[----:B------:R-:W-:Y:S01]  /*84b0*/  ULEA UR10, UR7, UR36, 0x3 ;  /* 0x00000024070a7291 */ /* 0x000fe2000f8e183f */
[----:B------:R-:W-:-:S08]  /*84c0*/  SHF.L.U32 R10, R10, 0x1f, RZ ;  /* 0x0000001f0a0a7819 */ /* 0x000fd000000006ff */
[----:B------:R2:W3:Y:S01]  /*84d0*/  SYNCS.PHASECHK.TRANS64.TRYWAIT P2, [UR10+0x38850], R10 ;  /* 0x0388500aff0075a7 */ /* 0x0004e2000804014a */
[----:B------:R-:W-:Y:S05]  /*84e0*/  @!P1 BRA `(.L_x_2145) ;  /* 0x0000000000049947 */ /* 0x000fea0003800000 */
[----:B------:R-:W-:Y:S01]  /*84f0*/  BPT.TRAP 0x1 ;  /* 0x000000040000795c */ /* 0x000fe20000300000 */
.L_x_2145:
[----:B---3--:R-:W-:Y:S05]  /*8500*/  @P2 BRA `(.L_x_2143) ;  /* 0x0000000000082947 */ /* 0x008fea0003800000 */
[----:B------:R-:W3:Y:S02]  /*8510*/  SYNCS.PHASECHK.TRANS64.TRYWAIT P2, [UR10+0x38850], R10 ;  /* 0x0388500aff0075a7 */ /* 0x000ee4000804014a */
[----:B---3--:R-:W-:Y:S05]  /*8520*/  @!P2 BRA `(.L_x_2146) ;  /* 0x000000b4005ca947 */ /* 0x008fea0003800000 */
.L_x_2143:
[----:B------:R-:W-:Y:S01]  /*8530*/  UIADD3 UR10, UR36, 0x400, URZ ;  /* 0x00000400240a7890 */ /* 0x000fe2000fffe03f */
[----:B------:R-:W-:Y:S01]  /*8540*/  WARPGROUP.ARRIVE ;  /* 0x00000000000079c5 */ /* 0x000fe20000000000 */
[----:B------:R-:W-:Y:S01]  /*8550*/  UMOV UR11, 0x40000040 ;  /* 0x40000040000b7882 */ /* 0x000fe20000000000 */
[----:B------:R-:W-:Y:S01]  /*8560*/  UMOV UR15, 0x40000040 ;  /* 0x40000040000f7882 */ /* 0x000fe20000000000 */
[----:B------:R-:W-:Y:S01]  /*8570*/  USHF.R.U32.HI UR10, URZ, 0x4, UR10 ;  /* 0x000000043f0a7899 */ /* 0x000fe2000801160a */
[C---:B0-2---:R-:W-:Y:S01]  /*8580*/  FMUL.FTZ R10, R0.reuse, R152 ;  /* 0x00000098000a7220 */ /* 0x045fe20000410000 */
[C---:B-1----:R-:W-:Y:S01]  /*8590*/  FMUL.FTZ R11, R0.reuse, R154 ;  /* 0x0000009a000b7220 */ /* 0x042fe20000410000 */
[C---:B------:R-:W-:Y:S01]  /*85a0*/  FMUL.FTZ R14, R0.reuse, R153 ;  /* 0x00000099000e7220 */ /* 0x040fe20000410000 */
        /* <DEDUP_REMOVED lines=18> */
[----:B------:R-:W-:Y:S01]  /*86d0*/  FMUL.FTZ R166, R0, R166 ;  /* 0x000000a600a67220 */ /* 0x000fe20000410000 */
        /* <DEDUP_REMOVED lines=52> */
[----:B------:R-:W-:Y:S01]  /*8a20*/  FMUL.FTZ R214, R0, R214 ;  /* 0x000000d600d67220 */ /* 0x000fe20000410000 */
[----:B------:R-:W-:-:S03]  /*8a30*/  UMOV UR11, 0x40000040 ;  /* 0x40000040000b7882 */ /* 0x000fc60000000000 */
        /* <DEDUP_REMOVED lines=11> */
[----:B------:R-:W-:Y:S01]  /*8af0*/  MUFU.TANH R168, R168 ;  /* 0x000000a800a87308 */ /* 0x000fe20000002400 */
[----:B0-----:R-:W-:-:S07]  /*8b00*/  FMNMX.FTZ R13, R164, R13, !PT ;  /* 0x0000000da40d7209 */ /* 0x001fce0007810000 */
[----:B------:R-:W-:Y:S01]  /*8b10*/  MUFU.TANH R234, R234 ;  /* 0x000000ea00ea7308 */ /* 0x000fe20000002400 */
[----:B-1----:R-:W-:-:S07]  /*8b20*/  FMNMX.FTZ R183, R166, R183, !PT ;  /* 0x000000b7a6b77209 */ /* 0x002fce0007810000 */
        /* <DEDUP_REMOVED lines=23> */
[C---:B------:R-:W-:Y:S01]  /*8ca0*/  FMUL.FTZ R230, R0.reuse, R167 ;  /* 0x000000a700e67220 */ /* 0x040fe20000410000 */
[C---:B------:R-:W-:Y:S02]  /*8cb0*/  FMUL.FTZ R165, R0.reuse, R189 ;  /* 0x000000bd00a57220 */ /* 0x040fe40000410000 */
[----:B------:R-:W-:Y:S01]  /*8cc0*/  MUFU.TANH R163, R163 ;  /* 0x000000a300a37308 */ /* 0x000fe20000002400 */
[----:B------:R-:W-:Y:S01]  /*8cd0*/  FMUL.FTZ R167, R0, R191 ;  /* 0x000000bf00a77220 */ /* 0x000fe20000410000 */
[----:B------:R-:W-:Y:S01]  /*8ce0*/  QGMMA.64x256x32.F32.E4M3.E4M3 R24, R224, gdesc[UR12], R24, gsb0 ;  /* 0x03e0000ce0187df3 */ /* 0x000fe20008000818 */
[----:B------:R-:W-:Y:S01]  /*8cf0*/  UIADD3 UR14, UR10, 0x4, URZ ;  /* 0x000000040a0e7890 */ /* 0x000fe2000fffe03f */
[----:B------:R-:W-:Y:S01]  /*8d00*/  UMOV UR15, 0x40000040 ;  /* 0x40000040000f7882 */ /* 0x000fe20000000000 */
[----:B------:R-:W-:-:S03]  /*8d10*/  UIADD3 UR10, UR10, 0x6, URZ ;  /* 0x000000060a0a7890 */ /* 0x000fc6000fffe03f */
[----:B------:R-:W0:Y:S08]  /*8d20*/  MUFU.TANH R228, R228 ;  /* 0x000000e400e47308 */ /* 0x000e300000002400 */
[----:B------:R-:W1:Y:S08]  /*8d30*/  MUFU.TANH R230, R230 ;  /* 0x000000e600e67308 */ /* 0x000e700000002400 */
[----:B------:R-:W-:Y:S01]  /*8d40*/  MUFU.TANH R165, R165 ;  /* 0x000000a500a57308 */ /* 0x000fe20000002400 */
[----:B0-----:R-:W-:-:S04]  /*8d50*/  FMNMX.FTZ R13, R228, R13, !PT ;  /* 0x0000000de40d7209 */ /* 0x001fc80007810000 */
[----:B------:R-:W-:-:S03]  /*8d60*/  FMNMX.FTZ R13, R168, R13, !PT ;  /* 0x0000000da80d7209 */ /* 0x000fc60007810000 */
[----:B------:R-:W-:Y:S01]  /*8d70*/  MUFU.TANH R196, R196 ;  /* 0x000000c400c47308 */ /* 0x000fe20000002400 */
[----:B-1----:R-:W-:Y:S02]  /*8d80*/  FMNMX.FTZ R183, R230, R183, !PT ;  /* 0x000000b7e6b77209 */ /* 0x002fe40007810000 */
[----:B------:R-:W-:Y:S02]  /*8d90*/  FMNMX.FTZ R13, R232, R13, !PT ;  /* 0x0000000de80d7209 */ /* 0x000fe40007810000 */
[----:B------:R-:W-:Y:S02]  /*8da0*/  FMNMX.FTZ R183, R234, R183, !PT ;  /* 0x000000b7eab77209 */ /* 0x000fe40007810000 */
[----:B------:R-:W-:Y:S01]  /*8db0*/  FMNMX.FTZ R170, R172, R13, !PT ;  /* 0x0000000dacaa7209 */ /* 0x000fe20007810000 */
[----:B------:R-:W0:Y:S01]  /*8dc0*/  MUFU.TANH R190, R190 ;  /* 0x000000be00be7308 */ /* 0x000e220000002400 */
[----:B------:R-:W-:Y:S01]  /*8dd0*/  FMNMX.FTZ R185, R236, R183, !PT ;  /* 0x000000b7ecb97209 */ /* 0x000fe20007810000 */
[----:B------:R-:W-:Y:S01]  /*8de0*/  FMUL.FTZ R183, R0, R207 ;  /* 0x000000cf00b77220 */ /* 0x000fe20000410000 */
[----:B------:R-:W-:-:S02]  /*8df0*/  FMNMX.FTZ R13, R15, R170, !PT ;  /* 0x000000aa0f0d7209 */ /* 0x000fc40007810000 */
[----:B------:R-:W-:Y:S02]  /*8e00*/  FMNMX.FTZ R180, R174, R185, !PT ;  /* 0x000000b9aeb47209 */ /* 0x000fe40007810000 */
[----:B------:R-:W-:Y:S01]  /*8e10*/  FMNMX.FTZ R170, R176, R13, !PT ;  /* 0x0000000db0aa7209 */ /* 0x000fe20007810000 */
[----:B------:R-:W-:Y:S01]  /*8e20*/  MUFU.TANH R173, R173 ;  /* 0x000000ad00ad7308 */ /* 0x000fe20000002400 */
[----:B------:R-:W-:Y:S02]  /*8e30*/  FMNMX.FTZ R185, R21, R180, !PT ;  /* 0x000000b415b97209 */ /* 0x000fe40007810000 */
[----:B------:R-:W-:Y:S02]  /*8e40*/  FMNMX.FTZ R170, R23, R170, !PT ;  /* 0x000000aa17aa7209 */ /* 0x000fe40007810000 */
[----:B------:R-:W-:Y:S01]  /*8e50*/  FMNMX.FTZ R180, R178, R185, !PT ;  /* 0x000000b9b2b47209 */ /* 0x000fe20007810000 */
[----:B------:R-:W-:Y:S01]  /*8e60*/  FMUL.FTZ R185, R0, R209 ;  /* 0x000000d100b97220 */ /* 0x000fe20000410000 */
[----:B------:R-:W-:Y:S01]  /*8e70*/  FMNMX.FTZ R170, R155, R170, !PT ;  /* 0x000000aa9baa7209 */ /* 0x000fe20007810000 */
[----:B------:R-:W1:Y:S01]  /*8e80*/  MUFU.TANH R167, R167 ;  /* 0x000000a700a77308 */ /* 0x000e620000002400 */
[----:B------:R-:W-:Y:S01]  /*8e90*/  FMNMX.FTZ R13, R153, R180, !PT ;  /* 0x000000b4990d7209 */ /* 0x000fe20007810000 */
[----:B------:R-:W-:-:S03]  /*8ea0*/  IMAD.U32 R209, RZ, RZ, UR4 ;  /* 0x00000004ffd17e24 */ /* 0x000fc6000f8e00ff */
        /* <DEDUP_REMOVED lines=8> */
[----:B------:R-:W2:Y:S01]  /*8f30*/  MUFU.TANH R194, R194 ;  /* 0x000000c200c27308 */ /* 0x000ea20000002400 */
[----:B------:R-:W-:-:S02]  /*8f40*/  FMNMX.FTZ R189, R163, R180, !PT ;  /* 0x000000b4a3bd7209 */ /* 0x000fc40007810000 */
[----:B------:R-:W-:Y:S02]  /*8f50*/  FMNMX.FTZ R170, R188, R13, !PT ;  /* 0x0000000dbcaa7209 */ /* 0x000fe40007810000 */
[----:B0-----:R-:W-:Y:S02]  /*8f60*/  FMNMX.FTZ R180, R190, R189, !PT ;  /* 0x000000bdbeb47209 */ /* 0x001fe40007810000 */
[----:B------:R-:W-:Y:S01]  /*8f70*/  FMNMX.FTZ R13, R165, R170, !PT ;  /* 0x000000aaa50d7209 */ /* 0x000fe20007810000 */
[----:B------:R-:W0:Y:S01]  /*8f80*/  MUFU.TANH R177, R177 ;  /* 0x000000b100b17308 */ /* 0x000e220000002400 */
[----:B-1----:R-:W-:Y:S02]  /*8f90*/  FMNMX.FTZ R189, R167, R180, !PT ;  /* 0x000000b4a7bd7209 */ /* 0x002fe40007810000 */
[----:B------:R-:W-:Y:S02]  /*8fa0*/  FMNMX.FTZ R170, R192, R13, !PT ;  /* 0x0000000dc0aa7209 */ /* 0x000fe40007810000 */
[----:B------:R-:W-:-:S02]  /*8fb0*/  @!P0 LEA R209, R209, UR36, 0x3 ;  /* 0x00000024d1d18c11 */ /* 0x000fc4000f8e18ff */
[----:B------:R-:W-:Y:S01]  /*8fc0*/  FMNMX.FTZ R13, R169, R170, !PT ;  /* 0x000000aaa90d7209 */ /* 0x000fe20007810000 */
[----:B------:R-:W1:Y:S01]  /*8fd0*/  MUFU.TANH R171, R171 ;  /* 0x000000ab00ab7308 */ /* 0x000e620000002400 */
[----:B--2---:R-:W-:Y:S01]  /*8fe0*/  FMNMX.FTZ R180, R194, R189, !PT ;  /* 0x000000bdc2b47209 */ /* 0x004fe20007810000 */
[----:B------:R-:W-:Y:S01]  /*8ff0*/  FMUL.FTZ R189, R0, R213 ;  /* 0x000000d500bd7220 */ /* 0x000fe20000410000 */
[----:B------:R-:W-:-:S04]  /*9000*/  FMNMX.FTZ R170, R196, R13, !PT ;  /* 0x0000000dc4aa7209 */ /* 0x000fc80007810000 */
[----:B------:R-:W-:Y:S01]  /*9010*/  FMNMX.FTZ R13, R173, R170, !PT ;  /* 0x000000aaad0d7209 */ /* 0x000fe20007810000 */
[----:B------:R-:W2:Y:S03]  /*9020*/  MUFU.TANH R204, R204 ;  /* 0x000000cc00cc7308 */ /* 0x000ea60000002400 */
[----:B------:R-:W-:-:S04]  /*9030*/  FMNMX.FTZ R170, R200, R13, !PT ;  /* 0x0000000dc8aa7209 */ /* 0x000fc80007810000 */
[----:B0-----:R-:W-:Y:S01]  /*9040*/  FMNMX.FTZ R13, R177, R170, !PT ;  /* 0x000000aab10d7209 */ /* 0x001fe20007810000 */
        /* <DEDUP_REMOVED lines=19> */
[----:B-1----:R-:W-:Y:S02]  /*9180*/  FMNMX.FTZ R170, R212, R13, !PT ;  /* 0x0000000dd4aa7209 */ /* 0x002fe40007810000 */
[----:B------:R-:W1:Y:S05]  /*9190*/  LDC R13, c[0x0][0x988] ;  /* 0x00026200ff0d7b82 */ /* 0x000e6a0000000800 */
[----:B------:R-:W3:Y:S01]  /*91a0*/  MUFU.TANH R183, R183 ;  /* 0x000000b700b77308 */ /* 0x000ee20000002400 */
[----:B--2---:R-:W-:-:S07]  /*91b0*/  FMNMX.FTZ R180, R206, R191, !PT ;  /* 0x000000bfceb47209 */ /* 0x004fce0007810000 */
[----:B------:R-:W2:Y:S01]  /*91c0*/  MUFU.TANH R210, R210 ;  /* 0x000000d200d27308 */ /* 0x000ea20000002400 */
[----:B0-----:R-:W-:-:S05]  /*91d0*/  FMNMX.FTZ R193, R189, R170, !PT ;  /* 0x000000aabdc17209 */ /* 0x001fca0007810000 */
[----:B------:R-:W0:Y:S02]  /*91e0*/  SHFL.BFLY PT, R170, R193, 0x2, 0x1f ;  /* 0x0c401f00c1aa7f89 */ /* 0x000e2400000e0000 */
[----:B------:R-:W4:Y:S01]  /*91f0*/  MUFU.TANH R187, R187 ;  /* 0x000000bb00bb7308 */ /* 0x000f220000002400 */
[----:B---3--:R-:W-:-:S07]  /*9200*/  FMNMX.FTZ R191, R183, R180, !PT ;  /* 0x000000b4b7bf7209 */ /* 0x008fce0007810000 */
[----:B------:R-:W3:Y:S01]  /*9210*/  MUFU.TANH R214, R214 ;  /* 0x000000d600d67308 */ /* 0x000ee20000002400 */
[----:B--2---:R-:W-:-:S04]  /*9220*/  FMNMX.FTZ R180, R210, R191, !PT ;  /* 0x000000bfd2b47209 */ /* 0x004fc80007810000 */
[----:B----4-:R-:W-:Y:S02]  /*9230*/  FMNMX.FTZ R191, R187, R180, !PT ;  /* 0x000000b4bbbf7209 */ /* 0x010fe40007810000 */
[----:B0-----:R-:W-:Y:S02]  /*9240*/  FMNMX.FTZ R195, R193, R170, !PT ;  /* 0x000000aac1c37209 */ /* 0x001fe40007810000 */
[----:B---3--:R-:W-:-:S03]  /*9250*/  FMNMX.FTZ R191, R214, R191, !PT ;  /* 0x000000bfd6bf7209 */ /* 0x008fc60007810000 */
[----:B------:R-:W0:Y:S02]  /*9260*/  SHFL.BFLY PT, R170, R195, 0x1, 0x1f ;  /* 0x0c201f00c3aa7f89 */ /* 0x000e2400000e0000 */
[----:B0-----:R-:W-:Y:S01]  /*9270*/  FMNMX.FTZ R170, R195, R170, !PT ;  /* 0x000000aac3aa7209 */ /* 0x001fe20007810000 */
[----:B------:R-:W-:Y:S02]  /*9280*/  WARPGROUP.DEPBAR.LE gsb0, 0x0 ;  /* 0x00008000000079c5 */ /* 0x000fe40000010000 */
[----:B------:R-:W-:Y:S01]  /*9290*/  WARPGROUP.ARRIVE ;  /* 0x00000000000079c5 */ /* 0x000fe20000000000 */
[----:B------:R-:W-:Y:S01]  /*92a0*/  FMUL.FTZ R224, R0, R215 ;  /* 0x000000d700e07220 */ /* 0x000fe20000410000 */
[----:B------:R-:W-:-:S04]  /*92b0*/  FADD.FTZ R226, -R170, R5 ;  /* 0x00000005aae27221 */ /* 0x000fc80000010100 */
[----:B------:R-:W-:Y:S01]  /*92c0*/  QGMMA.64x256x32.F32.E4M3.E4M3 R24, R220, gdesc[UR12], R24, gsb0 ;  /* 0x03e0000cdc187df3 */ /* 0x000fe20008000818 */
[----:B------:R-:W0:Y:S01]  /*92d0*/  MUFU.TANH R224, R224 ;  /* 0x000000e000e07308 */ /* 0x000e220000002400 */
[-C--:B-1----:R-:W-:Y:S01]  /*92e0*/  FMUL.FTZ R5, R226, R13.reuse ;  /* 0x0000000de2057220 */ /* 0x082fe20000410000 */
[----:B------:R-:W-:-:S04]  /*92f0*/  FFMA.FTZ R226, R170, R13, -8 ;  /* 0xc1000000aae27423 */ /* 0x000fc8000001000d */
        /* <DEDUP_REMOVED lines=11> */
[----:B0-----:R-:W-:Y:S01]  /*93b0*/  FMNMX.FTZ R191, R224, R191, !PT ;  /* 0x000000bfe0bf7209 */ /* 0x001fe20007810000 */
[-CC-:B------:R-:W-:Y:S01]  /*93c0*/  FFMA.FTZ R195, R158, R13.reuse, -R226.reuse ;  /* 0x0000000d9ec37223 */ /* 0x180fe200000108e2 */
[----:B------:R-:W-:-:S01]  /*93d0*/  FFMA.FTZ R199, R232, R13, -R226 ;  /* 0x0000000de8c77223 */ /* 0x000fc200000108e2 */
[-CC-:B------:R-:W-:Y:S01]  /*93e0*/  FFMA.FTZ R158, R172, R13.reuse, -R226.reuse ;  /* 0x0000000dac9e7223 */ /* 0x180fe200000108e2 */
[----:B------:R-:W-:-:S01]  /*93f0*/  FFMA.FTZ R15, R15, R13, -R226 ;  /* 0x0000000d0f0f7223 */ /* 0x000fc200000108e2 */
[----:B------:R-:W0:Y:S01]  /*9400*/  SHFL.BFLY PT, R180, R191, 0x2, 0x1f ;  /* 0x0c401f00bfb47f89 */ /* 0x000e2200000e0000 */
        /* <DEDUP_REMOVED lines=10> */
[----:B-1----:R-:W-:-:S07]  /*94b0*/  FFMA.FTZ R4, R5, R4, R10 ;  /* 0x0000000405047223 */ /* 0x002fce000001000a */
[----:B------:R-:W-:Y:S01]  /*94c0*/  MUFU.EX2 R22, R22 ;  /* 0x0000001600167308 */ /* 0x000fe20000000800 */
[----:B0-----:R-:W-:Y:S01]  /*94d0*/  FMNMX.FTZ R197, R191, R180, !PT ;  /* 0x000000b4bfc57209 */ /* 0x001fe20007810000 */
[-CC-:B------:R-:W-:Y:S01]  /*94e0*/  FFMA.FTZ R191, R14, R13.reuse, -R226.reuse ;  /* 0x0000000d0ebf7223 */ /* 0x180fe200000108e2 */
[----:B------:R-:W-:-:S01]  /*94f0*/  FFMA.FTZ R14, R20, R13, -R226 ;  /* 0x0000000d140e7223 */ /* 0x000fc200000108e2 */
[-CC-:B------:R-:W-:Y:S01]  /*9500*/  FFMA.FTZ R20, R156, R13.reuse, -R226.reuse ;  /* 0x0000000d9c147223 */ /* 0x180fe200000108e2 */
[----:B------:R-:W-:-:S01]  /*9510*/  FFMA.FTZ R156, R168, R13, -R226 ;  /* 0x0000000da89c7223 */ /* 0x000fc200000108e2 */
[----:B------:R-:W0:Y:S01]  /*9520*/  SHFL.BFLY PT, R180, R197, 0x1, 0x1f ;  /* 0x0c201f00c5b47f89 */ /* 0x000e2200000e0000 */
[----:B------:R-:W-:-:S01]  /*9530*/  FFMA.FTZ R168, R157, R13, -R226 ;  /* 0x0000000d9da87223 */ /* 0x000fc200000108e2 */
[-CC-:B------:R-:W-:Y:S01]  /*9540*/  FFMA.FTZ R157, R184, R13.reuse, -R226.reuse ;  /* 0x0000000db89d7223 */ /* 0x180fe200000108e2 */
[----:B------:R-:W-:-:S01]  /*9550*/  FFMA.FTZ R184, R169, R13, -R226 ;  /* 0x0000000da9b87223 */ /* 0x000fc200000108e2 */
[-CC-:B------:R-:W-:Y:S01]  /*9560*/  FFMA.FTZ R169, R196, R13.reuse, -R226.reuse ;  /* 0x0000000dc4a97223 */ /* 0x180fe200000108e2 */
[----:B------:R-:W-:-:S01]  /*9570*/  FFMA.FTZ R196, R181, R13, -R226 ;  /* 0x0000000db5c47223 */ /* 0x000fc200000108e2 */
[-C--:B------:R-:W-:Y:S01]  /*9580*/  FFMA.FTZ R181, R208, R13.reuse, -R226 ;  /* 0x0000000dd0b57223 */ /* 0x080fe200000108e2 */
[----:B------:R-:W1:Y:S08]  /*9590*/  MUFU.EX2 R191, R191 ;  /* 0x000000bf00bf7308 */ /* 0x000e700000000800 */
[----:B------:R-:W2:Y:S08]  /*95a0*/  MUFU.EX2 R14, R14 ;  /* 0x0000000e000e7308 */ /* 0x000eb00000000800 */
[----:B------:R-:W-:Y:S01]  /*95b0*/  MUFU.EX2 R20, R20 ;  /* 0x0000001400147308 */ /* 0x000fe20000000800 */
[----:B0-----:R-:W-:Y:S01]  /*95c0*/  FMNMX.FTZ R180, R197, R180, !PT ;  /* 0x000000b4c5b47209 */ /* 0x001fe20007810000 */
[----:B-1----:R-:W-:Y:S01]  /*95d0*/  FADD.FTZ R207, R191, R4 ;  /* 0x00000004bfcf7221 */ /* 0x002fe20000010000 */
[----:B------:R-:W-:-:S03]  /*95e0*/  FFMA.FTZ R197, R228, R13, -R226 ;  /* 0x0000000de4c57223 */ /* 0x000fc600000108e2 */
[C---:B------:R-:W-:Y:S01]  /*95f0*/  FADD.FTZ R8, -R180.reuse, R8 ;  /* 0x00000008b4087221 */ /* 0x040fe20000010100 */
[----:B------:R-:W-:-:S01]  /*9600*/  FFMA.FTZ R208, R180, R13, -8 ;  /* 0xc1000000b4d07423 */ /* 0x000fc2000001000d */
[----:B------:R-:W-:Y:S01]  /*9610*/  MUFU.EX2 R156, R156 ;  /* 0x0000009c009c7308 */ /* 0x000fe20000000800 */
[----:B--2---:R-:W-:-:S01]  /*9620*/  FADD.FTZ R4, R14, R207 ;  /* 0x000000cf0e047221 */ /* 0x004fc20000010000 */
[-C--:B------:R-:W-:Y:S01]  /*9630*/  FMUL.FTZ R8, R8, R13.reuse ;  /* 0x0000000d08087220 */ /* 0x080fe20000410000 */
        /* <DEDUP_REMOVED lines=27> */
[----:B------:R-:W-:-:S02]  /*97f0*/  FFMA.FTZ R187, R187, R13, -R208 ;  /* 0x0000000dbbbb7223 */ /* 0x000fc400000108d0 */
[----:B------:R-:W2:Y:S01]  /*9800*/  MUFU.EX2 R152, R152 ;  /* 0x0000009800987308 */ /* 0x000ea20000000800 */
[----:B0-----:R-:W-:-:S07]  /*9810*/  FFMA.FTZ R3, R8, R3, R11 ;  /* 0x0000000308037223 */ /* 0x001fce000001000b */
[----:B------:R-:W0:Y:S01]  /*9820*/  MUFU.EX2 R189, R189 ;  /* 0x000000bd00bd7308 */ /* 0x000e220000000800 */
[----:B-1----:R-:W-:-:S07]  /*9830*/  FADD.FTZ R3, R16, R3 ;  /* 0x0000000310037221 */ /* 0x002fce0000010000 */
[----:B------:R-:W1:Y:S01]  /*9840*/  MUFU.EX2 R154, R154 ;  /* 0x0000009a009a7308 */ /* 0x000e620000000800 */
[----:B--2---:R-:W-:-:S01]  /*9850*/  FADD.FTZ R190, R152, R3 ;  /* 0x0000000398be7221 */ /* 0x004fc20000010000 */
[----:B------:R-:W-:-:S04]  /*9860*/  FADD.FTZ R3, R193, R4 ;  /* 0x00000004c1037221 */ /* 0x000fc80000010000 */
[----:B------:R-:W-:Y:S02]  /*9870*/  FADD.FTZ R4, R20, R3 ;  /* 0x0000000314047221 */ /* 0x000fe40000010000 */
[----:B------:R-:W2:Y:S01]  /*9880*/  MUFU.EX2 R201, R201 ;  /* 0x000000c900c97308 */ /* 0x000ea20000000800 */
[----:B0-----:R-:W-:-:S01]  /*9890*/  FADD.FTZ R207, R189, R190 ;  /* 0x000000bebdcf7221 */ /* 0x001fc20000010000 */
[----:B------:R-:W-:Y:S01]  /*98a0*/  FFMA.FTZ R190, R194, R13, -R208 ;  /* 0x0000000dc2be7223 */ /* 0x000fe200000108d0 */
[----:B------:R-:W-:-:S04]  /*98b0*/  FADD.FTZ R3, R195, R4 ;  /* 0x00000004c3037221 */ /* 0x000fc80000010000 */
[----:B------:R-:W-:Y:S01]  /*98c0*/  FADD.FTZ R4, R22, R3 ;  /* 0x0000000316047221 */ /* 0x000fe20000010000 */
        /* <DEDUP_REMOVED lines=8> */
[----:B------:R-:W-:-:S03]  /*9950*/  FADD.FTZ R4, R156, R3 ;  /* 0x000000039c047221 */ /* 0x000fc60000010000 */
[----:B------:R-:W1:Y:S01]  /*9960*/  MUFU.EX2 R199, R199 ;  /* 0x000000c700c77308 */ /* 0x000e620000000800 */
[----:B--2---:R-:W-:-:S01]  /*9970*/  FADD.FTZ R207, R203, R194 ;  /* 0x000000c2cbcf7221 */ /* 0x004fc20000010000 */
[----:B------:R-:W-:-:S06]  /*9980*/  FFMA.FTZ R194, R198, R13, -R208 ;  /* 0x0000000dc6c27223 */ /* 0x000fcc00000108d0 */
        /* <DEDUP_REMOVED lines=14> */
[----:B------:R-:W-:-:S06]  /*9a70*/  FFMA.FTZ R198, R202, R13, -R208 ;  /* 0x0000000dcac67223 */ /* 0x000fcc00000108d0 */
        /* <DEDUP_REMOVED lines=8> */
[----:B------:R-:W-:Y:S01]  /*9b00*/  FFMA.FTZ R202, R206, R13, -R208 ;  /* 0x0000000dceca7223 */ /* 0x000fe200000108d0 */
[----:B------:R-:W-:Y:S02]  /*9b10*/  WARPGROUP.DEPBAR.LE gsb0, 0x0 ;  /* 0x00008000000079c5 */ /* 0x000fe40000010000 */
[----:B------:R-:W-:-:S03]  /*9b20*/  WARPGROUP.ARRIVE ;  /* 0x00000000000079c5 */ /* 0x000fc60000000000 */
[----:B------:R-:W1:Y:S01]  /*9b30*/  MUFU.EX2 R168, R168 ;  /* 0x000000a800a87308 */ /* 0x000e620000000800 */
[----:B--2---:R-:W-:-:S02]  /*9b40*/  FADD.FTZ R207, R155, R4 ;  /* 0x000000049bcf7221 */ /* 0x004fc40000010000 */
[----:B------:R-:W-:Y:S05]  /*9b50*/  QGMMA.64x256x32.F32.E4M3.E4M3 R24, R216, gdesc[UR8], R24, gsb0 ;  /* 0x03e00008d8187df3 */ /* 0x000fea0008000818 */
        /* <DEDUP_REMOVED lines=16> */
[----:B------:R-:W-:-:S06]  /*9c60*/  FFMA.FTZ R206, R210, R13, -R208 ;  /* 0x0000000dd2ce7223 */ /* 0x000fcc00000108d0 */
        /* <DEDUP_REMOVED lines=18> */
[----:B------:R-:W-:-:S05]  /*9d90*/  @!P0 VIADD R3, R209, 0x38840 ;  /* 0x00038840d1038836 */ /* 0x000fca0000000000 */
[----:B------:R-:W-:Y:S01]  /*9da0*/  @!P0 PRMT R3, RZ, 0x654, R3 ;  /* 0x00000654ff038816 */ /* 0x000fe20000000003 */
[----:B------:R-:W1:Y:S01]  /*9db0*/  MUFU.EX2 R173, R173 ;  /* 0x000000ad00ad7308 */ /* 0x000e620000000800 */
[----:B--2---:R-:W-:-:S01]  /*9dc0*/  FADD.FTZ R210, R188, R207 ;  /* 0x000000cfbcd27221 */ /* 0x004fc20000010000 */
[-CC-:B------:R-:W-:Y:S01]  /*9dd0*/  FFMA.FTZ R207, R214, R13.reuse, -R208.reuse ;  /* 0x0000000dd6cf7223 */ /* 0x180fe200000108d0 */
[----:B------:R-:W-:-:S05]  /*9de0*/  FFMA.FTZ R208, R224, R13, -R208 ;  /* 0x0000000de0d07223 */ /* 0x000fca00000108d0 */
        /* <DEDUP_REMOVED lines=12> */
[----:B------:R-:W-:Y:S01]  /*9eb0*/  MUFU.EX2 R183, R183 ;  /* 0x000000b700b77308 */ /* 0x000fe20000000800 */
[----:B0-----:R-:W-:-:S07]  /*9ec0*/  FADD.FTZ R4, R202, R209 ;  /* 0x000000d1ca047221 */ /* 0x001fce0000010000 */
[----:B------:R-:W0:Y:S01]  /*9ed0*/  MUFU.EX2 R181, R181 ;  /* 0x000000b500b57308 */ /* 0x000e220000000800 */
[----:B-1----:R-:W-:-:S07]  /*9ee0*/  FADD.FTZ R210, R196, R211 ;  /* 0x000000d3c4d27221 */ /* 0x002fce0000010000 */
[----:B------:R-:W-:Y:S08]  /*9ef0*/  MUFU.EX2 R206, R206 ;  /* 0x000000ce00ce7308 */ /* 0x000ff00000000800 */
[----:B------:R-:W1:Y:S01]  /*9f00*/  MUFU.EX2 R200, R200 ;  /* 0x000000c800c87308 */ /* 0x000e620000000800 */
[----:B0-----:R-:W-:-:S07]  /*9f10*/  FADD.FTZ R209, R181, R210 ;  /* 0x000000d2b5d17221 */ /* 0x001fce0000010000 */
[----:B------:R-:W-:Y:S08]  /*9f20*/  MUFU.EX2 R187, R187 ;  /* 0x000000bb00bb7308 */ /* 0x000ff00000000800 */
[----:B------:R-:W0:Y:S01]  /*9f30*/  MUFU.EX2 R185, R185 ;  /* 0x000000b900b97308 */ /* 0x000e220000000800 */
[----:B-1----:R-:W-:-:S07]  /*9f40*/  FADD.FTZ R210, R200, R209 ;  /* 0x000000d1c8d27221 */ /* 0x002fce0000010000 */
[----:B------:R-:W1:Y:S08]  /*9f50*/  MUFU.EX2 R207, R207 ;  /* 0x000000cf00cf7308 */ /* 0x000e700000000800 */
[----:B------:R-:W2:Y:S08]  /*9f60*/  MUFU.EX2 R204, R204 ;  /* 0x000000cc00cc7308 */ /* 0x000eb00000000800 */
[----:B------:R-:W3:Y:S01]  /*9f70*/  MUFU.EX2 R208, R208 ;  /* 0x000000d000d07308 */ /* 0x000ee20000000800 */
[----:B------:R-:W-:-:S02]  /*9f80*/  WARPGROUP.DEPBAR.LE gsb0, 0x0 ;  /* 0x00008000000079c5 */ /* 0x000fc40000010000 */
[----:B------:R4:W-:Y:S06]  /*9f90*/  BAR.ARV R19, 0x100 ;  /* 0x000400130000751d */ /* 0x0009ec0000002000 */
[----:B------:R5:W-:Y:S02]  /*9fa0*/  @!P0 SYNCS.ARRIVE.TRANS64.RED.A1T0 RZ, [R3+URZ], RZ ;  /* 0x000000ff03ff89a7 */ /* 0x000be4000810043f */
[----:B-----5:R-:W-:-:S04]  /*9fb0*/  FADD.FTZ R3, R183, R4 ;  /* 0x00000004b7037221 */ /* 0x020fc80000010000 */
[----:B------:R-:W-:Y:S01]  /*9fc0*/  FADD.FTZ R4, R206, R3 ;  /* 0x00000003ce047221 */ /* 0x000fe20000010000 */
[----:B0-----:R-:W-:-:S03]  /*9fd0*/  FADD.FTZ R3, R185, R210 ;  /* 0x000000d2b9037221 */ /* 0x001fc60000010000 */
[----:B------:R-:W-:-:S04]  /*9fe0*/  FADD.FTZ R4, R187, R4 ;  /* 0x00000004bb047221 */ /* 0x000fc80000010000 */
[----:B-1----:R-:W-:Y:S01]  /*9ff0*/  FADD.FTZ R209, R207, R4 ;  /* 0x00000004cfd17221 */ /* 0x002fe20000010000 */
[----:B--2---:R-:W-:-:S03]  /*a000*/  FADD.FTZ R4, R204, R3 ;  /* 0x00000003cc047221 */ /* 0x004fc60000010000 */
[----:B---3--:R-:W-:Y:S01]  /*a010*/  FADD.FTZ R3, R208, R209 ;  /* 0x000000d1d0037221 */ /* 0x008fe20000010000 */
[----:B----4-:R-:W-:Y:S06]  /*a020*/  @!P1 BRA `(.L_x_2147) ;  /* 0x0000000000049947 */ /* 0x010fec0003800000 */
[----:B------:R-:W-:Y:S01]  /*a030*/  BPT.TRAP 0x1 ;  /* 0x000000040000795c */ /* 0x000fe20000300000 */
.L_x_2147:
[----:B------:R-:W-:Y:S01]  /*a040*/  ULEA UR7, UR7, UR36, 0x3 ;  /* 0x0000002407077291 */ /* 0x000fe2000f8e183f */
[----:B------:R-:W-:Y:S01]  /*a050*/  ISETP.GT.AND P2, PT, R12, R18, PT ;  /* 0x000000120c00720c */ /* 0x000fe20003f44270 */
[-C--:B------:R-:W-:Y:S01]  /*a060*/  FMUL.FTZ R24, R24, R5.reuse ;  /* 0x0000000518187220 */ /* 0x080fe20000410000 */
[----:B------:R-:W-:Y:S01]  /*a070*/  F2FP.SATFINITE.E4M3.F32.PACK_AB_MERGE_C R14, R193, R14, RZ ;  /* 0x0000000ec10e723e */ /* 0x000fe200048070ff */
[----:B------:R-:W-:Y:S01]  /*a080*/  UIADD3 UR7, UR7, 0x38860, URZ ;  /* 0x0003886007077890 */ /* 0x000fe2000fffe03f */
[----:B------:R-:W-:Y:S01]  /*a090*/  F2FP.SATFINITE.E4M3.F32.PACK_AB_MERGE_C R152, R189, R152, RZ ;  /* 0x00000098bd98723e */ /* 0x000fe200048070ff */
[-C--:B------:R-:W-:Y:S01]  /*a0a0*/  FMUL.FTZ R25, R25, R5.reuse ;  /* 0x0000000519197220 */ /* 0x080fe20000410000 */
[----:B------:R-:W-:Y:S01]  /*a0b0*/  F2FP.SATFINITE.E4M3.F32.PACK_AB_MERGE_C R22, R197, R22, RZ ;  /* 0x00000016c516723e */ /* 0x000fe200048070ff */
[----:B------:R-:W-:Y:S01]  /*a0c0*/  UPRMT UR7, UR5, 0x654, UR7 ;  /* 0x0000065405077896 */ /* 0x000fe20008000007 */
        /* <DEDUP_REMOVED lines=9> */
[----:B------:R-:W-:Y:S01]  /*a160*/  SYNCS.ARRIVE.TRANS64.RED.A1T0 RZ, [UR7], RZ ;  /* 0x000000ffffff79a7 */ /* 0x000fe20008100407 */
[----:B------:R-:W-:Y:S01]  /*a170*/  F2FP.SATFINITE.E4M3.F32.PACK_AB_MERGE_C R161, R176, R161, RZ ;  /* 0x000000a1b0a1723e */ /* 0x000fe200048070ff */
[----:B------:R-:W-:Y:S01]  /*a180*/  UMOV UR7, UR4 ;  /* 0x0000000400077c82 */ /* 0x000fe20008000000 */
        /* <DEDUP_REMOVED lines=150> */
.L_x_2138:
[----:B------:R-:W-:Y:S06]  /*aaf0*/  BAR.ARV 0x8, 0x180 ;  /* 0x0206000000007b1d */ /* 0x000fec0000002000 */
[----:B------:R-:W-:Y:S05]  /*ab00*/  @!P1 BRA `(.L_x_2149) ;  /* 0x0000000000049947 */ /* 0x000fea0003800000 */
[----:B------:R-:W-:Y:S01]  /*ab10*/  BPT.TRAP 0x1 ;  /* 0x000000040000795c */ /* 0x000fe20000300000 */
.L_x_2149:
[----:B------:R-:W-:Y:S01]  /*ab20*/  ULEA UR7, UR4, UR36, 0x3 ;  /* 0x0000002404077291 */ /* 0x000fe2000f8e183f */
[----:B------:R-:W-:-:S08]  /*ab30*/  SHF.L.U32 R2, R2, 0x1f, RZ ;  /* 0x0000001f02027819 */ /* 0x000fd000000006ff */
[----:B------:R0:W1:Y:S01]  /*ab40*/  SYNCS.PHASECHK.TRANS64.TRYWAIT P0, [UR7+0x38850], R2 ;  /* 0x03885002ff0075a7 */ /* 0x0000620008000147 */
[----:B------:R-:W-:Y:S05]  /*ab50*/  @!P1 BRA `(.L_x_2150) ;  /* 0x0000000000049947 */ /* 0x000fea0003800000 */
[----:B------:R-:W-:Y:S01]  /*ab60*/  BPT.TRAP 0x1 ;  /* 0x000000040000795c */ /* 0x000fe20000300000 */
.L_x_2150:
[----:B-1----:R-:W-:Y:S05]  /*ab70*/  @P0 BRA `(.L_x_2151) ;  /* 0x0000000000080947 */ /* 0x002fea0003800000 */
[----:B------:R-:W1:Y:S02]  /*ab80*/  SYNCS.PHASECHK.TRANS64.TRYWAIT P0, [UR7+0x38850], R2 ;  /* 0x03885002ff0075a7 */ /* 0x000e640008000147 */
[----:B-1----:R-:W-:Y:S05]  /*ab90*/  @!P0 BRA `(.L_x_2152) ;  /* 0x0000008c00d88947 */ /* 0x002fea0003800000 */
.L_x_2151:
[----:B------:R-:W-:Y:S01]  /*aba0*/  UIADD3 UR36, UR36, 0x400, URZ ;  /* 0x0000040024247890 */ /* 0x000fe2000fffe03f */
[----:B------:R-:W-:Y:S01]  /*abb0*/  WARPGROUP.ARRIVE ;  /* 0x00000000000079c5 */ /* 0x000fe20000000000 */
[----:B------:R-:W-:Y:S01]  /*abc0*/  UMOV UR11, 0x40000040 ;  /* 0x40000040000b7882 */ /* 0x000fe20000000000 */
[----:B------:R-:W2:Y:S01]  /*abd0*/  LDC.64 R8, c[0x0][0x9a0] ;  /* 0x00026800ff087b82 */ /* 0x000ea20000000a00 */
[----:B------:R-:W-:-:S04]  /*abe0*/  USHF.R.U32.HI UR36, URZ, 0x4, UR36 ;  /* 0x000000043f247899 */ /* 0x000fc80008011624 */
        /* <DEDUP_REMOVED lines=8> */
[----:B--2---:R-:W-:Y:S01]  /*ac70*/  ISETP.NE.U32.AND P0, PT, R8, RZ, PT ;  /* 0x000000ff0800720c */ /* 0x004fe20003f05070 */
[----:B------:R-:W-:-:S03]  /*ac80*/  UIADD3 UR6, UR4, 0x4, URZ ;  /* 0x0000000404067890 */ /* 0x000fc6000fffe03f */
[----:B------:R-:W-:-:S13]  /*ac90*/  ISETP.NE.AND.EX P0, PT, R9, RZ, PT, P0 ;  /* 0x000000ff0900720c */ /* 0x000fda0003f05300 */
[----:B------:R-:W2:Y:S01]  /*aca0*/  @P0 LDC.64 R6, c[0x0][0x9c8] ;  /* 0x00027200ff060b82 */ /* 0x000ea20000000a00 */
[----:B------:R-:W-:-:S07]  /*acb0*/  @P0 SHF.R.S32.HI R15, RZ, 0x1f, R17 ;  /* 0x0000001fff0f0819 */ /* 0x000fce0000011411 */
[----:B------:R-:W3:Y:S01]  /*acc0*/  @P0 LDC.64 R10, c[0x0][0x9d0] ;  /* 0x00027400ff0a0b82 */ /* 0x000ee20000000a00 */
[----:B--2---:R-:W-:-:S04]  /*acd0*/  @P0 IMAD R0, R6, UR38, RZ ;  /* 0x0000002606000c24 */ /* 0x004fc8000f8e02ff */
[----:B-1----:R-:W-:Y:S02]  /*ace0*/  @P0 IMAD R5, R7, UR39, R0 ;  /* 0x0000002707050c24 */ /* 0x002fe4000f8e0200 */
[----:B------:R-:W-:-:S04]  /*acf0*/  @P0 IMAD.WIDE.U32 R6, R6, UR39, RZ ;  /* 0x0000002706060c25 */ /* 0x000fc8000f8e00ff */
[----:B------:R-:W-:Y:S02]  /*ad00*/  @P0 IMAD.IADD R7, R7, 0x1, R5 ;  /* 0x0000000107070824 */ /* 0x000fe400078e0205 */
[-C--:B---3--:R-:W-:Y:S02]  /*ad10*/  @P0 IMAD R0, R15, R10.reuse, RZ ;  /* 0x0000000a0f000224 */ /* 0x088fe400078e02ff */
[----:B------:R-:W-:-:S04]  /*ad20*/  @P0 IMAD.WIDE.U32 R6, R17, R10, R6 ;  /* 0x0000000a11060225 */ /* 0x000fc800078e0006 */
[----:B------:R-:W-:Y:S01]  /*ad30*/  @P0 IMAD R5, R17, R11, R0 ;  /* 0x0000000b11050224 */ /* 0x000fe200078e0200 */
[----:B------:R-:W-:-:S03]  /*ad40*/  @P0 LEA R8, P2, R6, R8, 0x2 ;  /* 0x0000000806080211 */ /* 0x000fc600078410ff */
[----:B------:R-:W-:Y:S02]  /*ad50*/  @P0 IMAD.IADD R0, R7, 0x1, R5 ;  /* 0x0000000107000824 */ /* 0x000fe400078e0205 */
[----:B------:R-:W-:-:S03]  /*ad60*/  IMAD.MOV.U32 R5, RZ, RZ, 0x3f800000 ;  /* 0x3f800000ff057424 */ /* 0x000fc600078e00ff */
        /* <DEDUP_REMOVED lines=8> */
[----:B------:R-:W3:Y:S04]  /*adf0*/  SHFL.BFLY PT, R7, R4, 0x2, 0x1f ;  /* 0x0c401f0004077f89 */ /* 0x000ee800000e0000 */
[----:B0-----:R-:W0:Y:S01]  /*ae00*/  SHFL.BFLY PT, R2, R3, 0x2, 0x1f ;  /* 0x0c401f0003027f89 */ /* 0x001e2200000e0000 */
[----:B------:R-:W-:Y:S02]  /*ae10*/  WARPGROUP.DEPBAR.LE gsb0, 0x0 ;  /* 0x00008000000079c5 */ /* 0x000fe40000010000 */
[----:B------:R-:W-:-:S15]  /*ae20*/  WARPGROUP.ARRIVE ;  /* 0x00000000000079c5 */ /* 0x000fde0000000000 */
[----:B------:R-:W-:-:S02]  /*ae30*/  NOP ;  /* 0x0000000000007918 */ /* 0x000fc40000000000 */
[----:B------:R-:W-:Y:S01]  /*ae40*/  QGMMA.64x256x32.F32.E4M3.E4M3 R24, R220, gdesc[UR8], R24, gsb0 ;  /* 0x03e00008dc187df3 */ /* 0x000fe20008000818 */
[----:B------:R-:W-:Y:S01]  /*ae50*/  UMOV UR10, UR4 ;  /* 0x00000004000a7c82 */ /* 0x000fe20008000000 */
[----:B------:R-:W-:Y:S01]  /*ae60*/  UMOV UR11, 0x40000040 ;  /* 0x40000040000b7882 */ /* 0x000fe20000000000 */
[----:B---3--:R-:W-:Y:S01]  /*ae70*/  FADD.FTZ R7, R7, R4 ;  /* 0x0000000407077221 */ /* 0x008fe20000010000 */
[----:B0-----:R-:W-:-:S04]  /*ae80*/  FADD.FTZ R2, R2, R3 ;  /* 0x0000000302027221 */ /* 0x001fc80000010000 */
[----:B------:R-:W0:Y:S04]  /*ae90*/  SHFL.BFLY PT, R0, R7, 0x1, 0x1f ;  /* 0x0c201f0007007f89 */ /* 0x000e2800000e0000 */
[----:B------:R-:W3:Y:S01]  /*aea0*/  SHFL.BFLY PT, R11, R2, 0x1, 0x1f ;  /* 0x0c201f00020b7f89 */ /* 0x000ee200000e0000 */
[----:B------:R-:W-:Y:S02]  /*aeb0*/  IMAD.MOV.U32 R4, RZ, RZ, RZ ;  /* 0x000000ffff047224 */ /* 0x000fe400078e00ff */
[----:B0-----:R-:W-:Y:S01]  /*aec0*/  FADD.FTZ R10, R7, R0 ;  /* 0x00000000070a7221 */ /* 0x001fe20000010000 */
[----:B---3--:R-:W-:-:S04]  /*aed0*/  FADD.FTZ R11, R2, R11 ;  /* 0x0000000b020b7221 */ /* 0x008fc80000010000 */
[C---:B------:R-:W-:Y:S01]  /*aee0*/  FSETP.NE.FTZ.AND P0, PT, R10.reuse, RZ, PT ;  /* 0x000000ff0a00720b */ /* 0x040fe20003f15000 */
[----:B-1----:R-:W-:Y:S01]  /*aef0*/  FMUL.FTZ R9, R10, 0.00390625 ;  /* 0x3b8000000a097820 */ /* 0x002fe20000410000 */
        /* <DEDUP_REMOVED lines=10> */
[----:B0-----:R-:W-:Y:S01]  /*afa0*/  @P2 FMUL.FTZ R6, R6, 0.69314718246459960938 ;  /* 0x3f31721806062820 */ /* 0x001fe20000410000 */
[----:B------:R-:W-:Y:S01]  /*afb0*/  @P3 FMUL.FTZ R14, R13, 0.69314718246459960938 ;  /* 0x3f3172180d0e3820 */ /* 0x000fe20000410000 */
        /* <DEDUP_REMOVED lines=13> */
.L_x_2153:
        /* <DEDUP_REMOVED lines=132> */
.L_x_2120:
[----:B------:R-:W-:Y:S05]  /*b8d0*/  @P0 BRA `(.L_x_2154) ;  /* 0x0000003800540947 */ /* 0x000fea0003800000 */
[----:B------:R-:W1:Y:S01]  /*b8e0*/  S2R R6, SR_TID.X ;  /* 0x0000000000067919 */ /* 0x000e620000002100 */
[----:B------:R-:W-:Y:S01]  /*b8f0*/  ULDC.64 UR4, c[0x4][0x140] ;  /* 0x0100500000047ab9 */ /* 0x000fe20000000a00 */
[----:B------:R-:W-:Y:S01]  /*b900*/  ULDC.64 UR6, c[0x0][0xb38] ;  /* 0x0002ce0000067ab9 */ /* 0x000fe20000000a00 */
[----:B------:R-:W-:Y:S01]  /*b910*/  ULDC.64 UR8, c[0x0][0xb28] ;  /* 0x0002ca0000087ab9 */ /* 0x000fe20000000a00 */
[----:B-1----:R-:W-:-:S05]  /*b920*/  IMAD.SHL.U32 R3, R6, 0x4, RZ ;  /* 0x0000000406037824 */ /* 0x002fca00078e00ff */
[----:B------:R-:W-:Y:S01]  /*b930*/  LOP3.LUT R3, R3, 0xc, RZ, 0xc0, !PT ;  /* 0x0000000c03037812 */ /* 0x000fe200078ec0ff */
[----:B------:R-:W-:Y:S03]  /*b940*/  BAR.SYNC.DEFER_BLOCKING 0x1, 0x100 ;  /* 0x0044000000007b1d */ /* 0x000fe60000010000 */
[----:B0-----:R-:W-:-:S05]  /*b950*/  IADD3 R4, P0, R3, UR4, RZ ;  /* 0x0000000403047c10 */ /* 0x001fca000ff1e0ff */
        /* <DEDUP_REMOVED lines=8> */
[----:B0-----:R-:W-:Y:S02]  /*b9e0*/  SHF.R.S32.HI R5, RZ, 0x1f, R6 ;  /* 0x0000001fff057819 */ /* 0x001fe40000011406 */
        /* <DEDUP_REMOVED lines=8> */
[----:B------:R-:W-:Y:S02]  /*ba70*/  SEL R38, R42, R43, P0 ;  /* 0x0000002b2a267207 */ /* 0x000fe40000000000 */
[----:B------:R-:W-:Y:S02]  /*ba80*/  SHF.R.S32.HI R10, RZ, 0x1f, R45 ;  /* 0x0000001fff0a7819 */ /* 0x000fe4000001142d */
[----:B------:R-:W-:-:S02]  /*ba90*/  SEL R15, R43, R42, P0 ;  /* 0x0000002a2b0f7207 */ /* 0x000fc40000000000 */
[----:B------:R-:W-:Y:S01]  /*baa0*/  SEL R42, R46, R47, P0 ;  /* 0x0000002f2e2a7207 */ /* 0x000fe20000000000 */
[----:B------:R-:W0:Y:S01]  /*bab0*/  S2R R43, SR_CTAID.X ;  /* 0x00000000002b7919 */ /* 0x000e220000002500 */
[----:B------:R-:W-:Y:S02]  /*bac0*/  SEL R23, R47, R46, P0 ;  /* 0x0000002e2f177207 */ /* 0x000fe40000000000 */
[----:B------:R-:W-:Y:S02]  /*bad0*/  SHF.R.S32.HI R9, RZ, 0x7, R4 ;  /* 0x00000007ff097819 */ /* 0x000fe40000011404 */
[----:B------:R-:W-:Y:S02]  /*bae0*/  SEL R204, R26, R27, P0 ;  /* 0x0000001b1acc7207 */ /* 0x000fe40000000000 */
[----:B------:R-:W-:Y:S02]  /*baf0*/  LEA.HI R47, R10, R45, RZ, 0x2 ;  /* 0x0000002d0a2f7211 */ /* 0x000fe400078f10ff */
[----:B------:R-:W-:-:S02]  /*bb00*/  SEL R16, R28, R29, P0 ;  /* 0x0000001d1c107207 */ /* 0x000fc40000000000 */
[----:B------:R-:W-:Y:S02]  /*bb10*/  SEL R26, R27, R26, P0 ;  /* 0x0000001a1b1a7207 */ /* 0x000fe40000000000 */
[----:B------:R-:W-:Y:S02]  /*bb20*/  SEL R28, R29, R28, P0 ;  /* 0x0000001c1d1c7207 */ /* 0x000fe40000000000 */
[----:B------:R-:W-:Y:S02]  /*bb30*/  SEL R212, R54, R55, P0 ;  /* 0x0000003736d47207 */ /* 0x000fe40000000000 */
[----:B------:R-:W-:Y:S02]  /*bb40*/  SEL R27, R55, R54, P0 ;  /* 0x00000036371b7207 */ /* 0x000fe40000000000 */
[----:B------:R-:W-:Y:S02]  /*bb50*/  LEA.HI R7, R5, R6, RZ, 0x2 ;  /* 0x0000000605077211 */ /* 0x000fe400078f10ff */
[----:B------:R-:W-:-:S02]  /*bb60*/  SEL R54, R90, R91, P0 ;  /* 0x0000005b5a367207 */ /* 0x000fc40000000000 */
[----:B------:R-:W-:Y:S02]  /*bb70*/  SEL R29, R91, R90, P0 ;  /* 0x0000005a5b1d7207 */ /* 0x000fe40000000000 */
[----:B------:R-:W-:Y:S02]  /*bb80*/  LEA.HI R4, R4, R9, RZ, 0x1 ;  /* 0x0000000904047211 */ /* 0x000fe400078f08ff */
[----:B------:R-:W-:Y:S02]  /*bb90*/  SEL R188, R120, R121, P0 ;  /* 0x0000007978bc7207 */ /* 0x000fe40000000000 */
[--C-:B------:R-:W-:Y:S02]  /*bba0*/  SHF.R.S32.HI R5, RZ, 0x2, R47.reuse ;  /* 0x00000002ff057819 */ /* 0x100fe4000001142f */
[----:B------:R-:W-:Y:S02]  /*bbb0*/  SHF.R.S32.HI R90, RZ, 0x1f, R47 ;  /* 0x0000001fff5a7819 */ /* 0x000fe4000001142f */
[----:B------:R-:W-:-:S02]  /*bbc0*/  SEL R154, R52, R53, P0 ;  /* 0x00000035349a7207 */ /* 0x000fc40000000000 */
[----:B------:R-:W-:Y:S02]  /*bbd0*/  SEL R120, R121, R120, P0 ;  /* 0x0000007879787207 */ /* 0x000fe40000000000 */
[----:B------:R-:W-:Y:S02]  /*bbe0*/  SEL R52, R53, R52, P0 ;  /* 0x0000003435347207 */ /* 0x000fe40000000000 */
[----:B------:R-:W-:Y:S02]  /*bbf0*/  LOP3.LUT R11, R7, 0xfffffffc, RZ, 0xc0, !PT ;  /* 0xfffffffc070b7812 */ /* 0x000fe400078ec0ff */
[----:B------:R-:W-:Y:S02]  /*bc00*/  SEL R184, R112, R113, P0 ;  /* 0x0000007170b87207 */ /* 0x000fe40000000000 */
[----:B------:R-:W-:Y:S02]  /*bc10*/  LOP3.LUT R4, R4, 0x3fffffe, RZ, 0xc0, !PT ;  /* 0x03fffffe04047812 */ /* 0x000fe400078ec0ff */
[----:B------:R-:W-:-:S02]  /*bc20*/  SEL R112, R113, R112, P0 ;  /* 0x0000007071707207 */ /* 0x000fc40000000000 */
[----:B------:R-:W-:Y:S01]  /*bc30*/  LEA.HI R7, R90, R5, RZ, 0x3 ;  /* 0x000000055a077211 */ /* 0x000fe200078f18ff */
[----:B------:R-:W-:Y:S01]  /*bc40*/  IMAD.IADD R9, R9, 0x1, -R4 ;  /* 0x0000000109097824 */ /* 0x000fe200078e0a04 */
[----:B------:R-:W-:Y:S02]  /*bc50*/  SEL R12, R8, R147, P0 ;  /* 0x00000093080c7207 */ /* 0x000fe40000000000 */
[----:B------:R-:W-:Y:S02]  /*bc60*/  SEL R152, R48, R49, P0 ;  /* 0x0000003130987207 */ /* 0x000fe40000000000 */
[----:B------:R-:W-:Y:S02]  /*bc70*/  SEL R113, R142, R143, P0 ;  /* 0x0000008f8e717207 */ /* 0x000fe40000000000 */
[----:B------:R-:W-:Y:S02]  /*bc80*/  SHF.R.S32.HI R90, RZ, 0x1f, R17 ;  /* 0x0000001fff5a7819 */ /* 0x000fe40000011411 */
[----:B------:R-:W-:-:S02]  /*bc90*/  SEL R8, R147, R8, P0 ;  /* 0x0000000893087207 */ /* 0x000fc40000000000 */
[----:B------:R-:W-:Y:S01]  /*bca0*/  SEL R48, R49, R48, P0 ;  /* 0x0000003031307207 */ /* 0x000fe20000000000 */
[----:B------:R-:W-:Y:S01]  /*bcb0*/  IMAD.IADD R49, R6, 0x1, -R11 ;  /* 0x0000000106317824 */ /* 0x000fe200078e0a0b */
        /* <DEDUP_REMOVED lines=9> */
[----:B------:R-:W-:Y:S01]  /*bd50*/  LEA.HI R4, R10, R45, RZ, 0x5 ;  /* 0x0000002d0a047211 */ /* 0x000fe200078f28ff */
[C---:B------:R-:W-:Y:S01]  /*bd60*/  IMAD R10, R90.reuse, UR4, RZ ;  /* 0x000000045a0a7c24 */ /* 0x040fe2000f8e02ff */
[----:B------:R-:W-:Y:S01]  /*bd70*/  SEL R138, R139, R138, P0 ;  /* 0x0000008a8b8a7207 */ /* 0x000fe20000000000 */
[----:B------:R-:W-:Y:S01]  /*bd80*/  IMAD R90, R90, UR6, RZ ;  /* 0x000000065a5a7c24 */ /* 0x000fe2000f8e02ff */
[----:B------:R-:W-:Y:S01]  /*bd90*/  LOP3.LUT R6, R7, 0xfffffff8, RZ, 0xc0, !PT ;  /* 0xfffffff807067812 */ /* 0x000fe200078ec0ff */
[----:B------:R-:W-:Y:S01]  /*bda0*/  IMAD R11, R17, UR5, R10 ;  /* 0x00000005110b7c24 */ /* 0x000fe2000f8e020a */
[----:B------:R-:W-:-:S02]  /*bdb0*/  SEL R210, R50, R51, P0 ;  /* 0x0000003332d27207 */ /* 0x000fc40000000000 */
[----:B------:R-:W-:Y:S01]  /*bdc0*/  SEL R21, R51, R50, P0 ;  /* 0x0000003233157207 */ /* 0x000fe20000000000 */
[----:B------:R-:W-:Y:S01]  /*bdd0*/  IMAD.IADD R6, R5, 0x1, -R6 ;  /* 0x0000000105067824 */ /* 0x000fe200078e0a06 */
[----:B------:R-:W-:Y:S02]  /*bde0*/  SEL R164, R72, R73, P0 ;  /* 0x0000004948a47207 */ /* 0x000fe40000000000 */
[----:B------:R-:W-:Y:S02]  /*bdf0*/  SEL R202, R148, R149, P0 ;  /* 0x0000009594ca7207 */ /* 0x000fe40000000000 */
[----:B------:R-:W-:Y:S02]  /*be00*/  SEL R230, R106, R107, P0 ;  /* 0x0000006b6ae67207 */ /* 0x000fe40000000000 */
[----:B------:R-:W-:Y:S02]  /*be10*/  SEL R61, R107, R106, P0 ;  /* 0x0000006a6b3d7207 */ /* 0x000fe40000000000 */
[----:B------:R-:W-:-:S02]  /*be20*/  LEA.HI R51, R49, R49, RZ, 0x1 ;  /* 0x0000003131337211 */ /* 0x000fc400078f08ff */
[----:B------:R-:W-:Y:S02]  /*be30*/  SEL R22, R40, R41, P0 ;  /* 0x0000002928167207 */ /* 0x000fe40000000000 */
[----:B------:R-:W-:Y:S02]  /*be40*/  SEL R72, R73, R72, P0 ;  /* 0x0000004849487207 */ /* 0x000fe40000000000 */
[----:B------:R-:W-:Y:S02]  /*be50*/  SEL R148, R149, R148, P0 ;  /* 0x0000009495947207 */ /* 0x000fe40000000000 */
[----:B------:R-:W-:Y:S01]  /*be60*/  SEL R40, R41, R40, P0 ;  /* 0x0000002829287207 */ /* 0x000fe20000000000 */
[----:B------:R-:W-:Y:S01]  /*be70*/  IMAD R41, R17, UR7, R90 ;  /* 0x0000000711297c24 */ /* 0x000fe2000f8e025a */
[----:B------:R-:W-:Y:S02]  /*be80*/  SEL R186, R116, R117, P0 ;  /* 0x0000007574ba7207 */ /* 0x000fe40000000000 */
[----:B------:R-:W-:-:S02]  /*be90*/  SEL R116, R117, R116, P0 ;  /* 0x0000007475747207 */ /* 0x000fc40000000000 */
[----:B------:R-:W-:Y:S02]  /*bea0*/  SEL R39, R122, R123, P0 ;  /* 0x0000007b7a277207 */ /* 0x000fe40000000000 */
[----:B------:R-:W-:Y:S01]  /*beb0*/  SHF.R.S32.HI R7, RZ, 0x5, R4 ;  /* 0x00000005ff077819 */ /* 0x000fe20000011404 */
[----:B------:R-:W-:Y:S01]  /*bec0*/  IMAD.WIDE.U32 R4, R17, UR4, RZ ;  /* 0x0000000411047c25 */ /* 0x000fe2000f8e00ff */
[----:B------:R-:W-:Y:S01]  /*bed0*/  SEL R14, R24, R25, P0 ;  /* 0x00000019180e7207 */ /* 0x000fe20000000000 */
[----:B------:R-:W1:Y:S01]  /*bee0*/  S2UR UR4, SR_CTAID.Y ;  /* 0x00000000000479c3 */ /* 0x000e620000002600 */
[----:B------:R-:W-:Y:S01]  /*bef0*/  SEL R178, R100, R101, P0 ;  /* 0x0000006564b27207 */ /* 0x000fe20000000000 */
[----:B------:R-:W-:Y:S01]  /*bf00*/  IMAD.IADD R5, R5, 0x1, R11 ;  /* 0x0000000105057824 */ /* 0x000fe200078e020b */
[----:B------:R-:W-:Y:S01]  /*bf10*/  SEL R180, R104, R105, P0 ;  /* 0x0000006968b47207 */ /* 0x000fe20000000000 */
[----:B------:R-:W-:Y:S01]  /*bf20*/  IMAD R10, R7, 0x10, R6 ;  /* 0x00000010070a7824 */ /* 0x000fe200078e0206 */
[----:B------:R-:W-:Y:S01]  /*bf30*/  SEL R122, R123, R122, P0 ;  /* 0x0000007a7b7a7207 */ /* 0x000fe20000000000 */
[----:B------:R-:W-:Y:S01]  /*bf40*/  IMAD.WIDE.U32 R6, R17, UR6, RZ ;  /* 0x0000000611067c25 */ /* 0x000fe2000f8e00ff */
[----:B------:R-:W-:Y:S01]  /*bf50*/  LOP3.LUT R90, R51, 0x1ffffffe, RZ, 0xc0, !PT ;  /* 0x1ffffffe335a7812 */ /* 0x000fe200078ec0ff */
[----:B------:R-:W-:Y:S01]  /*bf60*/  ULDC.64 UR6, c[0x0][0xb48] ;  /* 0x0002d20000067ab9 */ /* 0x000fe20000000a00 */
[----:B------:R-:W-:Y:S01]  /*bf70*/  SEL R172, R88, R89, P0 ;  /* 0x0000005958ac7207 */ /* 0x000fe20000000000 */
[----:B------:R-:W-:Y:S01]  /*bf80*/  IMAD R10, R9, 0x40, R10 ;  /* 0x00000040090a7824 */ /* 0x000fe200078e020a */
[----:B------:R-:W-:Y:S01]  /*bf90*/  SEL R100, R101, R100, P0 ;  /* 0x0000006465647207 */ /* 0x000fe20000000000 */
[----:B------:R-:W-:Y:S01]  /*bfa0*/  IMAD.IADD R11, R49, 0x1, -R90 ;  /* 0x00000001310b7824 */ /* 0x000fe200078e0a5a */
[----:B------:R-:W-:Y:S01]  /*bfb0*/  SEL R104, R105, R104, P0 ;  /* 0x0000006869687207 */ /* 0x000fe20000000000 */
[----:B------:R-:W-:Y:S01]  /*bfc0*/  IMAD.IADD R7, R7, 0x1, R41 ;  /* 0x0000000107077824 */ /* 0x000fe200078e0229 */
[----:B------:R-:W-:Y:S01]  /*bfd0*/  SEL R123, R150, R151, P0 ;  /* 0x00000097967b7207 */ /* 0x000fe20000000000 */
[--C-:B------:R-:W-:Y:S01]  /*bfe0*/  IMAD R11, R11, 0x8, R10.reuse ;  /* 0x000000080b0b7824 */ /* 0x100fe200078e020a */
[----:B------:R-:W-:Y:S01]  /*bff0*/  SEL R88, R89, R88, P0 ;  /* 0x0000005859587207 */ /* 0x000fe20000000000 */
[C---:B0-----:R-:W-:Y:S01]  /*c000*/  IMAD R10, R43.reuse, 0x80, R10 ;  /* 0x000000802b0a7824 */ /* 0x041fe200078e020a */
        /* <DEDUP_REMOVED lines=69> */
[----:B--2---:R-:W-:Y:S01]  /*c460*/  SHFL.IDX PT, R154, R154, R3, 0x1c1f ;  /* 0x001c1f039a9a7589 */ /* 0x004fe200000e0000 */
[----:B------:R-:W-:Y:S02]  /*c470*/  LOP3.LUT R121, R3, 0x2, RZ, 0x3c, !PT ;  /* 0x0000000203797812 */ /* 0x000fe400078e3cff */
[----:B------:R-:W-:Y:S01]  /*c480*/  SEL R63, R115, R114, P0 ;  /* 0x00000072733f7207 */ /* 0x000fe20000000000 */
[----:B------:R-:W-:Y:S01]  /*c490*/  SHFL.IDX PT, R107, R38, R3, 0x1c1f ;  /* 0x001c1f03266b7589 */ /* 0x000fe200000e0000 */
[----:B------:R-:W-:-:S02]  /*c4a0*/  SEL R234, R114, R115, P0 ;  /* 0x0000007372ea7207 */ /* 0x000fc40000000000 */
[----:B------:R-:W-:Y:S01]  /*c4b0*/  LOP3.LUT P1, RZ, R45, 0x3, RZ, 0xc0, !PT ;  /* 0x000000032dff7812 */ /* 0x000fe2000782c0ff */
[----:B------:R-:W-:Y:S04]  /*c4c0*/  SHFL.IDX PT, R143, R52, R121, 0x1c1f ;  /* 0x001c1f79348f7589 */ /* 0x000fe800000e0000 */
[----:B------:R0:W-:Y:S04]  /*c4d0*/  SHFL.IDX PT, R139, R8, R121, 0x1c1f ;  /* 0x001c1f79088b7589 */ /* 0x0001e800000e0000 */
[----:B------:R-:W-:Y:S04]  /*c4e0*/  SHFL.IDX PT, R73, R16, R3, 0x1c1f ;  /* 0x001c1f0310497589 */ /* 0x000fe800000e0000 */
[----:B------:R-:W-:Y:S01]  /*c4f0*/  SHFL.IDX PT, R158, R158, R3, 0x1c1f ;  /* 0x001c1f039e9e7589 */ /* 0x000fe200000e0000 */
[----:B0-----:R-:W0:Y:S03]  /*c500*/  LDC R8, c[0x0][0xbe8] ;  /* 0x0002fa00ff087b82 */ /* 0x001e260000000800 */
[----:B------:R-:W-:Y:S04]  /*c510*/  SHFL.IDX PT, R38, R97, R3, 0x1c1f ;  /* 0x001c1f0361267589 */ /* 0x000fe800000e0000 */
[----:B------:R-:W2:Y:S04]  /*c520*/  SHFL.IDX PT, R28, R28, R121, 0x1c1f ;  /* 0x001c1f791c1c7589 */ /* 0x000ea800000e0000 */
[----:B------:R-:W-:Y:S04]  /*c530*/  SHFL.IDX PT, R149, R60, R121, 0x1c1f ;  /* 0x001c1f793c957589 */ /* 0x000fe800000e0000 */
[----:B------:R-:W-:Y:S04]  /*c540*/  SHFL.IDX PT, R146, R146, R3, 0x1c1f ;  /* 0x001c1f0392927589 */ /* 0x000fe800000e0000 */
[----:B------:R-:W-:Y:S04]  /*c550*/  SHFL.IDX PT, R152, R152, R3, 0x1c1f ;  /* 0x001c1f0398987589 */ /* 0x000fe800000e0000 */
[----:B------:R-:W-:Y:S01]  /*c560*/  SHFL.IDX PT, R97, R44, R121, 0x1c1f ;  /* 0x001c1f792c617589 */ /* 0x000fe200000e0000 */
[----:B0-----:R-:W-:-:S03]  /*c570*/  ISETP.NE.AND P2, PT, R8, 0x1, PT ;  /* 0x000000010800780c */ /* 0x001fc60003f45270 */
[----:B------:R-:W0:Y:S04]  /*c580*/  SHFL.IDX PT, R147, R48, R121, 0x1c1f ;  /* 0x001c1f7930937589 */ /* 0x000e2800000e0000 */
        /* <DEDUP_REMOVED lines=25> */
[----:B------:R-:W-:Y:S01]  /*c720*/  SHFL.IDX PT, R91, R212, R3, 0x1c1f ;  /* 0x001c1f03d45b7589 */ /* 0x000fe200000e0000 */
[----:B0-----:R-:W-:-:S03]  /*c730*/  SEL R28, R152, R147, P0 ;  /* 0x00000093981c7207 */ /* 0x001fc60000000000 */
[----:B------:R0:W-:Y:S04]  /*c740*/  SHFL.IDX PT, R109, R144, R121, 0x1c1f ;  /* 0x001c1f79906d7589 */ /* 0x0001e800000e0000 */
[----:B------:R2:W-:Y:S04]  /*c750*/  SHFL.IDX PT, R150, R27, R121, 0x1c1f ;  /* 0x001c1f791b967589 */ /* 0x0005e800000e0000 */
[----:B------:R-:W-:Y:S01]  /*c760*/  SHFL.IDX PT, R94, R188, R3, 0x1c1f ;  /* 0x001c1f03bc5e7589 */ /* 0x000fe200000e0000 */
[----:B0-----:R-:W0:Y:S03]  /*c770*/  @P2 LDC R144, c[0x0][0xbec] ;  /* 0x0002fb00ff902b82 */ /* 0x001e260000000800 */
[----:B------:R-:W-:Y:S01]  /*c780*/  SHFL.IDX PT, R98, R192, R3, 0x1c1f ;  /* 0x001c1f03c0627589 */ /* 0x000fe200000e0000 */
[----:B--2---:R-:W-:-:S03]  /*c790*/  SEL R27, R97, R146, P0 ;  /* 0x00000092611b7207 */ /* 0x004fc60000000000 */
        /* <DEDUP_REMOVED lines=9> */
[----:B------:R2:W-:Y:S04]  /*c830*/  SHFL.IDX PT, R145, R29, R121, 0x1c1f ;  /* 0x001c1f791d917589 */ /* 0x0005e800000e0000 */
[----:B------:R3:W-:Y:S04]  /*c840*/  SHFL.IDX PT, R124, R31, R121, 0x1c1f ;  /* 0x001c1f791f7c7589 */ /* 0x0007e800000e0000 */
[----:B------:R-:W-:Y:S01]  /*c850*/  SHFL.IDX PT, R95, R190, R3, 0x1c1f ;  /* 0x001c1f03be5f7589 */ /* 0x000fe200000e0000 */
[----:B--2---:R-:W-:-:S03]  /*c860*/  SEL R29, R154, R143, P0 ;  /* 0x0000008f9a1d7207 */ /* 0x004fc60000000000 */
[----:B------:R-:W-:Y:S01]  /*c870*/  SHFL.IDX PT, R46, R46, R3, 0x1c1f ;  /* 0x001c1f032e2e7589 */ /* 0x000fe200000e0000 */
[----:B---3--:R-:W-:-:S03]  /*c880*/  SEL R31, R143, R154, P0 ;  /* 0x0000009a8f1f7207 */ /* 0x008fc60000000000 */
[----:B------:R-:W2:Y:S04]  /*c890*/  SHFL.IDX PT, R151, R151, R121, 0x1c1f ;  /* 0x001c1f7997977589 */ /* 0x000ea800000e0000 */
[----:B------:R-:W-:Y:S04]  /*c8a0*/  SHFL.IDX PT, R137, R66, R121, 0x1c1f ;  /* 0x001c1f7942897589 */ /* 0x000fe800000e0000 */
[----:B------:R3:W-:Y:S04]  /*c8b0*/  SHFL.IDX PT, R135, R142, R121, 0x1c1f ;  /* 0x001c1f798e877589 */ /* 0x0007e800000e0000 */
[----:B------:R-:W-:Y:S04]  /*c8c0*/  SHFL.IDX PT, R190, R132, R121, 0x1c1f ;  /* 0x001c1f7984be7589 */ /* 0x000fe800000e0000 */
[----:B------:R-:W-:Y:S01]  /*c8d0*/  SHFL.IDX PT, R47, R218, R3, 0x1c1f ;  /* 0x001c1f03da2f7589 */ /* 0x000fe200000e0000 */
[----:B---3--:R-:W3:Y:S03]  /*c8e0*/  LDC.64 R142, c[0x0][0xbd8] ;  /* 0x0002f600ff8e7b82 */ /* 0x008ee60000000a00 */
        /* <DEDUP_REMOVED lines=9> */
[----:B------:R2:W-:Y:S01]  /*c980*/  SHFL.IDX PT, R176, R30, R121, 0x1c1f ;  /* 0x001c1f791eb07589 */ /* 0x0005e200000e0000 */
[----:B----4-:R-:W-:-:S03]  /*c990*/  SEL R61, R149, R158, P0 ;  /* 0x0000009e953d7207 */ /* 0x010fc60000000000 */
[----:B------:R-:W-:Y:S01]  /*c9a0*/  SHFL.IDX PT, R141, R78, R121, 0x1c1f ;  /* 0x001c1f794e8d7589 */ /* 0x000fe200000e0000 */
[----:B------:R-:W1:Y:S03]  /*c9b0*/  LDC R149, c[0x0][0xc50] ;  /* 0x00031400ff957b82 */ /* 0x000e660000000800 */
[----:B------:R-:W-:Y:S01]  /*c9c0*/  SHFL.IDX PT, R81, R178, R3, 0x1c1f ;  /* 0x001c1f03b2517589 */ /* 0x000fe200000e0000 */
[----:B--2---:R-:W-:-:S03]  /*c9d0*/  SEL R30, R147, R152, P0 ;  /* 0x00000098931e7207 */ /* 0x004fc60000000000 */
[----:B------:R2:W-:Y:S01]  /*c9e0*/  SHFL.IDX PT, R44, R118, R121, 0x1c1f ;  /* 0x001c1f79762c7589 */ /* 0x0005e200000e0000 */
[----:B------:R-:W4:Y:S03]  /*c9f0*/  LDC.64 R146, c[0x0][0xb40] ;  /* 0x0002d000ff927b82 */ /* 0x000f260000000a00 */
[----:B------:R-:W-:Y:S04]  /*ca00*/  SHFL.IDX PT, R16, R113, R3, 0x1c1f ;  /* 0x001c1f0371107589 */ /* 0x000fe800000e0000 */
[----:B------:R-:W-:Y:S01]  /*ca10*/  SHFL.IDX PT, R182, R40, R121, 0x1c1f ;  /* 0x001c1f7928b67589 */ /* 0x000fe200000e0000 */
[----:B--2---:R-:W-:-:S03]  /*ca20*/  SEL R118, R119, R116, P0 ;  /* 0x0000007477767207 */ /* 0x004fc60000000000 */
[----:B------:R-:W-:Y:S01]  /*ca30*/  SHFL.IDX PT, R169, R128, R121, 0x1c1f ;  /* 0x001c1f7980a97589 */ /* 0x000fe200000e0000 */
[----:B------:R-:W-:Y:S02]  /*ca40*/  SEL R116, R116, R119, P0 ;  /* 0x0000007774747207 */ /* 0x000fe40000000000 */
[----:B------:R-:W-:Y:S01]  /*ca50*/  SEL R119, R117, R100, P0 ;  /* 0x0000006475777207 */ /* 0x000fe20000000000 */
[----:B------:R-:W-:Y:S01]  /*ca60*/  SHFL.IDX PT, R178, R140, R121, 0x1c1f ;  /* 0x001c1f798cb27589 */ /* 0x000fe200000e0000 */
[----:B------:R-:W-:Y:S02]  /*ca70*/  SEL R117, R100, R117, P0 ;  /* 0x0000007564757207 */ /* 0x000fe40000000000 */
[----:B------:R-:W-:Y:S01]  /*ca80*/  SEL R100, R101, R172, P0 ;  /* 0x000000ac65647207 */ /* 0x000fe20000000000 */
[----:B------:R-:W-:Y:S04]  /*ca90*/  SHFL.IDX PT, R24, R24, R121, 0x1c1f ;  /* 0x001c1f7918187589 */ /* 0x000fe800000e0000 */
[----:B------:R-:W-:Y:S01]  /*caa0*/  SHFL.IDX PT, R32, R32, R121, 0x1c1f ;  /* 0x001c1f7920207589 */ /* 0x000fe200000e0000 */
[----:B----4-:R-:W-:-:S03]  /*cab0*/  IMAD.WIDE.U32 R6, R146, UR39, R6 ;  /* 0x0000002792067c25 */ /* 0x010fc6000f8e0006 */
        /* <DEDUP_REMOVED lines=8> */
[----:B------:R-:W2:Y:S04]  /*cb40*/  SHFL.IDX PT, R88, R88, R121, 0x1c1f ;  /* 0x001c1f7958587589 */ /* 0x000ea800000e0000 */
[----:B------:R-:W4:Y:S04]  /*cb50*/  SHFL.IDX PT, R96, R96, R121, 0x1c1f ;  /* 0x001c1f7960607589 */ /* 0x000f2800000e0000 */
[----:B------:R-:W5:Y:S04]  /*cb60*/  SHFL.IDX PT, R112, R112, R121, 0x1c1f ;  /* 0x001c1f7970707589 */ /* 0x000f6800000e0000 */
[----:B------:R0:W-:Y:S04]  /*cb70*/  SHFL.IDX PT, R167, R120, R121, 0x1c1f ;  /* 0x001c1f7978a77589 */ /* 0x0001e800000e0000 */
[----:B------:R-:W-:Y:S04]  /*cb80*/  SHFL.IDX PT, R113, R26, R121, 0x1c1f ;  /* 0x001c1f791a717589 */ /* 0x000fe800000e0000 */
[----:B------:R3:W-:Y:S01]  /*cb90*/  SHFL.IDX PT, R140, R74, R121, 0x1c1f ;  /* 0x001c1f794a8c7589 */ /* 0x0007e200000e0000 */
[----:B0-----:R-:W-:-:S03]  /*cba0*/  SEL R120, R107, R174, P0 ;  /* 0x000000ae6b787207 */ /* 0x001fc60000000000 */
[----:B------:R0:W-:Y:S01]  /*cbb0*/  SHFL.IDX PT, R52, R86, R121, 0x1c1f ;  /* 0x001c1f7956347589 */ /* 0x0001e200000e0000 */
[----:B--2---:R-:W-:-:S03]  /*cbc0*/  SEL R76, R88, R75, P0 ;  /* 0x0000004b584c7207 */ /* 0x004fc60000000000 */
[----:B------:R2:W-:Y:S01]  /*cbd0*/  SHFL.IDX PT, R128, R82, R121, 0x1c1f ;  /* 0x001c1f7952807589 */ /* 0x0005e200000e0000 */
[----:B----4-:R-:W-:Y:S02]  /*cbe0*/  SEL R78, R79, R96, P0 ;  /* 0x000000604f4e7207 */ /* 0x010fe40000000000 */
[----:B---3--:R-:W-:Y:S01]  /*cbf0*/  SEL R74, R75, R88, P0 ;  /* 0x000000584b4a7207 */ /* 0x008fe20000000000 */
[----:B------:R-:W-:Y:S01]  /*cc00*/  SHFL.IDX PT, R125, R102, R121, 0x1c1f ;  /* 0x001c1f79667d7589 */ /* 0x000fe200000e0000 */
[----:B-----5:R-:W-:Y:S02]  /*cc10*/  SEL R88, R112, R87, P0 ;  /* 0x0000005770587207 */ /* 0x020fe40000000000 */
[----:B0-----:R-:W-:Y:S01]  /*cc20*/  SEL R86, R87, R112, P0 ;  /* 0x0000007057567207 */ /* 0x001fe20000000000 */
[----:B------:R-:W-:Y:S01]  /*cc30*/  SHFL.IDX PT, R40, R65, R121, 0x1c1f ;  /* 0x001c1f7941287589 */ /* 0x000fe200000e0000 */
[----:B------:R-:W-:Y:S02]  /*cc40*/  SEL R75, R77, R92, P0 ;  /* 0x0000005c4d4b7207 */ /* 0x000fe40000000000 */
[----:B--2---:R-:W-:Y:S01]  /*cc50*/  SEL R82, R83, R104, P0 ;  /* 0x0000006853527207 */ /* 0x004fe20000000000 */
[----:B------:R-:W-:Y:S01]  /*cc60*/  SHFL.IDX PT, R129, R63, R121, 0x1c1f ;  /* 0x001c1f793f817589 */ /* 0x000fe200000e0000 */
[----:B------:R-:W-:-:S02]  /*cc70*/  SEL R83, R85, R108, P0 ;  /* 0x0000006c55537207 */ /* 0x000fc40000000000 */
[----:B------:R-:W-:Y:S01]  /*cc80*/  SEL R85, R108, R85, P0 ;  /* 0x000000556c557207 */ /* 0x000fe20000000000 */
[----:B------:R0:W-:Y:S01]  /*cc90*/  SHFL.IDX PT, R131, R126, R121, 0x1c1f ;  /* 0x001c1f797e837589 */ /* 0x0001e200000e0000 */
[----:B------:R-:W-:Y:S02]  /*cca0*/  SEL R108, R110, R109, P0 ;  /* 0x0000006d6e6c7207 */ /* 0x000fe40000000000 */
[----:B------:R-:W-:Y:S01]  /*ccb0*/  SEL R110, R109, R110, P0 ;  /* 0x0000006e6d6e7207 */ /* 0x000fe20000000000 */
[----:B------:R2:W-:Y:S01]  /*ccc0*/  SHFL.IDX PT, R48, R122, R121, 0x1c1f ;  /* 0x001c1f797a307589 */ /* 0x0005e200000e0000 */
[----:B------:R-:W-:Y:S02]  /*ccd0*/  SEL R109, R111, R148, P0 ;  /* 0x000000946f6d7207 */ /* 0x000fe40000000000 */
[----:B------:R-:W-:Y:S01]  /*cce0*/  SEL R111, R148, R111, P0 ;  /* 0x0000006f946f7207 */ /* 0x000fe20000000000 */
[----:B------:R-:W-:Y:S01]  /*ccf0*/  SHFL.IDX PT, R134, R134, R121, 0x1c1f ;  /* 0x001c1f7986867589 */ /* 0x000fe200000e0000 */
[----:B------:R-:W3:Y:S01]  /*cd00*/  @P2 LDC R148, c[0x0][0xbf0] ;  /* 0x0002fc00ff942b82 */ /* 0x000ee20000000800 */
[----:B0-----:R-:W-:-:S02]  /*cd10*/  SEL R126, R90, R127, P0 ;  /* 0x0000007f5a7e7207 */ /* 0x001fc40000000000 */
[----:B------:R-:W-:Y:S01]  /*cd20*/  SHFL.IDX PT, R130, R130, R121, 0x1c1f ;  /* 0x001c1f7982827589 */ /* 0x000fe200000e0000 */
[----:B------:R-:W-:Y:S02]  /*cd30*/  SEL R90, R127, R90, P0 ;  /* 0x0000005a7f5a7207 */ /* 0x000fe40000000000 */
[----:B--2---:R-:W-:Y:S01]  /*cd40*/  SEL R122, R174, R107, P0 ;  /* 0x0000006bae7a7207 */ /* 0x004fe20000000000 */
[----:B------:R0:W-:Y:S01]  /*cd50*/  SHFL.IDX PT, R133, R138, R121, 0x1c1f ;  /* 0x001c1f798a857589 */ /* 0x0001e200000e0000 */
[----:B------:R-:W-:Y:S02]  /*cd60*/  SEL R107, R150, R91, P0 ;  /* 0x0000005b966b7207 */ /* 0x000fe40000000000 */
[----:B------:R-:W-:Y:S01]  /*cd70*/  SEL R127, R59, R136, P0 ;  /* 0x000000883b7f7207 */ /* 0x000fe20000000000 */
[----:B------:R-:W2:Y:S01]  /*cd80*/  SHFL.IDX PT, R49, R220, R3, 0x1c1f ;  /* 0x001c1f03dc317589 */ /* 0x000ea200000e0000 */
[----:B------:R-:W-:Y:S02]  /*cd90*/  SEL R77, R92, R77, P0 ;  /* 0x0000004d5c4d7207 */ /* 0x000fe40000000000 */
[----:B------:R-:W-:Y:S01]  /*cda0*/  SEL R80, R96, R79, P0 ;  /* 0x0000004f60507207 */ /* 0x000fe20000000000 */
[----:B------:R-:W-:Y:S01]  /*cdb0*/  SHFL.IDX PT, R12, R12, R3, 0x1c1f ;  /* 0x001c1f030c0c7589 */ /* 0x000fe200000e0000 */
[----:B------:R-:W-:Y:S01]  /*cdc0*/  SEL R79, R81, R184, P0 ;  /* 0x000000b8514f7207 */ /* 0x000fe20000000000 */
[----:B0-----:R-:W-:Y:S01]  /*cdd0*/  IMAD R138, R142, UR38, RZ ;  /* 0x000000268e8a7c24 */ /* 0x001fe2000f8e02ff */
[----:B------:R-:W-:Y:S01]  /*cde0*/  SEL R121, R106, R123, P0 ;  /* 0x0000007b6a797207 */ /* 0x000fe20000000000 */
[----:B------:R0:W4:Y:S01]  /*cdf0*/  SHFL.IDX PT, R71, R18, R3, 0x1c1f ;  /* 0x001c1f0312477589 */ /* 0x00012200000e0000 */
[----:B------:R-:W-:-:S02]  /*ce00*/  SEL R123, R123, R106, P0 ;  /* 0x0000006a7b7b7207 */ /* 0x000fc40000000000 */
[----:B------:R-:W-:Y:S01]  /*ce10*/  SEL R106, R172, R101, P0 ;  /* 0x00000065ac6a7207 */ /* 0x000fe20000000000 */
[----:B------:R4:W5:Y:S01]  /*ce20*/  SHFL.IDX PT, R69, R20, R3, 0x1c1f ;  /* 0x001c1f0314457589 */ /* 0x00096200000e0000 */
[----:B------:R-:W-:Y:S02]  /*ce30*/  SEL R101, R91, R150, P0 ;  /* 0x000000965b657207 */ /* 0x000fe40000000000 */
[----:B------:R-:W0:Y:S01]  /*ce40*/  @P2 LDC R150, c[0x0][0xbec] ;  /* 0x0002fb00ff962b82 */ /* 0x000e220000000800 */
[----:B------:R3:W5:Y:S01]  /*ce50*/  SHFL.IDX PT, R67, R22, R3, 0x1c1f ;  /* 0x001c1f0316437589 */ /* 0x00076200000e0000 */
[----:B------:R-:W-:Y:S01]  /*ce60*/  SEL R91, R136, R59, P0 ;  /* 0x0000003b885b7207 */ /* 0x000fe20000000000 */
[----:B------:R-:W-:Y:S01]  /*ce70*/  IMAD R59, R143, UR39, R138 ;  /* 0x000000278f3b7c24 */ /* 0x000fe2000f8e028a */
[----:B------:R-:W-:Y:S01]  /*ce80*/  SEL R136, R46, R137, P0 ;  /* 0x000000892e887207 */ /* 0x000fe20000000000 */
[----:B------:R-:W-:Y:S01]  /*ce90*/  SHFL.IDX PT, R156, R156, R3, 0x1c1f ;  /* 0x001c1f039c9c7589 */ /* 0x000fe200000e0000 */
[----:B------:R-:W-:Y:S01]  /*cea0*/  SEL R46, R137, R46, P0 ;  /* 0x0000002e892e7207 */ /* 0x000fe20000000000 */
[----:B------:R-:W-:Y:S01]  /*ceb0*/  IMAD.WIDE.U32 R142, R142, UR39, R4 ;  /* 0x000000278e8e7c25 */ /* 0x000fe2000f8e0004 */
[----:B------:R-:W-:Y:S01]  /*cec0*/  SEL R137, R47, R132, P0 ;  /* 0x000000842f897207 */ /* 0x000fe20000000000 */
[----:B------:R-:W-:Y:S01]  /*ced0*/  SHFL.IDX PT, R160, R160, R3, 0x1c1f ;  /* 0x001c1f03a0a07589 */ /* 0x000fe200000e0000 */
[----:B------:R-:W-:Y:S01]  /*cee0*/  SEL R47, R132, R47, P0 ;  /* 0x0000002f842f7207 */ /* 0x000fe20000000000 */
[----:B------:R-:W-:Y:S01]  /*cef0*/  IMAD.MOV R132, RZ, RZ, -R17 ;  /* 0x000000ffff847224 */ /* 0x000fe200078e0a11 */
[----:B------:R-:W-:Y:S01]  /*cf00*/  SEL R5, R50, R141, P0 ;  /* 0x0000008d32057207 */ /* 0x000fe20000000000 */
[----:B------:R-:W-:Y:S01]  /*cf10*/  SHFL.IDX PT, R162, R162, R3, 0x1c1f ;  /* 0x001c1f03a2a27589 */ /* 0x000fe200000e0000 */
[----:B------:R-:W-:Y:S01]  /*cf20*/  SEL R141, R141, R50, P0 ;  /* 0x000000328d8d7207 */ /* 0x000fe20000000000 */
[----:B-1----:R-:W-:Y:S01]  /*cf30*/  IMAD R132, R149, R132, UR4 ;  /* 0x0000000495847e24 */ /* 0x002fe2000f8e0284 */
[----:B--2---:R-:W-:Y:S01]  /*cf40*/  SEL R4, R49, R140, P0 ;  /* 0x0000008c31047207 */ /* 0x004fe20000000000 */
[----:B------:R-:W-:Y:S01]  /*cf50*/  SHFL.IDX PT, R164, R164, R3, 0x1c1f ;  /* 0x001c1f03a4a47589 */ /* 0x000fe200000e0000 */
[----:B------:R-:W-:Y:S01]  /*cf60*/  IMAD R50, R146, UR38, RZ ;  /* 0x0000002692327c24 */ /* 0x000fe2000f8e02ff */
[----:B------:R-:W-:Y:S01]  /*cf70*/  ULDC.64 UR4, c[0x0][0xbe0] ;  /* 0x0002f80000047ab9 */ /* 0x000fe20000000a00 */
[----:B------:R-:W-:Y:S01]  /*cf80*/  IMAD.IADD R143, R143, 0x1, R59 ;  /* 0x000000018f8f7824 */ /* 0x000fe200078e023b */
[----:B------:R-:W-:Y:S01]  /*cf90*/  SHFL.IDX PT, R166, R166, R3, 0x1c1f ;  /* 0x001c1f03a6a67589 */ /* 0x000fe200000e0000 */
[----:B------:R-:W-:Y:S01]  /*cfa0*/  IMAD R147, R147, UR39, R50 ;  /* 0x0000002793937c24 */ /* 0x000fe2000f8e0232 */
[----:B------:R-:W-:Y:S01]  /*cfb0*/  SHF.R.S32.HI R59, RZ, 0x1f, R132 ;  /* 0x0000001fff3b7819 */ /* 0x000fe20000011484 */
[----:B0-----:R-:W-:Y:S01]  /*cfc0*/  @P2 IMAD.HI.U32 R150, R11, R150, RZ ;  /* 0x000000960b962227 */ /* 0x001fe200078e00ff */
[----:B------:R-:W-:Y:S01]  /*cfd0*/  SHFL.IDX PT, R168, R168, R3, 0x1c1f ;  /* 0x001c1f03a8a87589 */ /* 0x000fe200000e0000 */
[----:B------:R-:W-:-:S02]  /*cfe0*/  SEL R140, R140, R49, P0 ;  /* 0x000000318c8c7207 */ /* 0x000fc40000000000 */
[----:B------:R-:W-:Y:S01]  /*cff0*/  IMAD.IADD R147, R7, 0x1, R147 ;  /* 0x0000000107937824 */ /* 0x000fe200078e0293 */
[----:B------:R-:W-:Y:S01]  /*d000*/  SHFL.IDX PT, R170, R170, R3, 0x1c1f ;  /* 0x001c1f03aaaa7589 */ /* 0x000fe200000e0000 */
[----:B------:R-:W-:Y:S01]  /*d010*/  @P2 IMAD.HI.U32 R49, R11, R144, RZ ;  /* 0x000000900b312227 */ /* 0x000fe200078e00ff */
[----:B------:R-:W-:Y:S02]  /*d020*/  SEL R18, R24, R93, P0 ;  /* 0x0000005d18127207 */ /* 0x000fe40000000000 */
[----:B------:R-:W-:Y:S01]  /*d030*/  SHFL.IDX PT, R99, R194, R3, 0x1c1f ;  /* 0x001c1f03c2637589 */ /* 0x000fe200000e0000 */
[----:B------:R-:W-:Y:S01]  /*d040*/  IMAD R7, R59, UR4, RZ ;  /* 0x000000043b077c24 */ /* 0x000fe2000f8e02ff */
[----:B----4-:R-:W-:Y:S01]  /*d050*/  SEL R20, R71, R32, P0 ;  /* 0x0000002047147207 */ /* 0x010fe20000000000 */
[----:B------:R-:W-:Y:S01]  /*d060*/  IMAD.MOV.U32 R17, RZ, RZ, R11 ;  /* 0x000000ffff117224 */ /* 0x000fe200078e000b */
[----:B------:R-:W0:Y:S01]  /*d070*/  SHFL.IDX PT, R103, R196, R3, 0x1c1f ;  /* 0x001c1f03c4677589 */ /* 0x000e2200000e0000 */
[----:B------:R-:W-:Y:S01]  /*d080*/  IMAD.MOV.U32 R146, RZ, RZ, R6 ;  /* 0x000000ffff927224 */ /* 0x000fe200078e0006 */
[----:B---3--:R-:W-:Y:S01]  /*d090*/  @P2 SHF.R.U32.HI R17, RZ, R148, R49 ;  /* 0x00000094ff112219 */ /* 0x008fe20000011631 */
[C---:B------:R-:W-:Y:S01]  /*d0a0*/  IMAD R50, R132.reuse, UR5, R7 ;  /* 0x0000000584327c24 */ /* 0x040fe2000f8e0207 */
[----:B------:R-:W-:Y:S01]  /*d0b0*/  SHFL.IDX PT, R105, R198, R3, 0x1c1f ;  /* 0x001c1f03c6697589 */ /* 0x000fe200000e0000 */
[----:B------:R-:W-:Y:S01]  /*d0c0*/  IMAD.WIDE.U32 R6, R132, UR4, R142 ;  /* 0x0000000484067c25 */ /* 0x000fe2000f8e008e */
[----:B------:R-:W-:Y:S01]  /*d0d0*/  ULDC.64 UR4, c[0x0][0xb30] ;  /* 0x0002cc0000047ab9 */ /* 0x000fe20000000a00 */
[----:B------:R-:W-:Y:S01]  /*d0e0*/  SEL R22, R32, R71, P0 ;  /* 0x0000004720167207 */ /* 0x000fe20000000000 */
[----:B------:R-:W1:Y:S01]  /*d0f0*/  SHFL.IDX PT, R114, R204, R3, 0x1c1f ;  /* 0x001c1f03cc727589 */ /* 0x000e6200000e0000 */
[----:B------:R-:W-:Y:S01]  /*d100*/  IMAD.MOV.U32 R49, RZ, RZ, R11 ;  /* 0x000000ffff317224 */ /* 0x000fe200078e000b */
[----:B-----5:R-:W-:Y:S01]  /*d110*/  SEL R21, R69, R180, P0 ;  /* 0x000000b445157207 */ /* 0x020fe20000000000 */
[----:B------:R-:W-:Y:S01]  /*d120*/  IMAD R59, R59, UR6, RZ ;  /* 0x000000063b3b7c24 */ /* 0x000fe2000f8e02ff */
[----:B------:R-:W2:Y:S01]  /*d130*/  SHFL.IDX PT, R115, R206, R3, 0x1c1f ;  /* 0x001c1f03ce737589 */ /* 0x000ea200000e0000 */
[----:B------:R-:W-:Y:S01]  /*d140*/  IMAD.WIDE.U32 R146, R132, UR6, R146 ;  /* 0x0000000684927c25 */ /* 0x000fe2000f8e0092 */
[----:B------:R-:W-:-:S02]  /*d150*/  SEL R23, R180, R69, P0 ;  /* 0x00000045b4177207 */ /* 0x000fc40000000000 */
[----:B------:R-:W3:Y:S01]  /*d160*/  SHFL.IDX PT, R51, R222, R3, 0x1c1f ;  /* 0x001c1f03de337589 */ /* 0x000ee200000e0000 */
[----:B------:R-:W-:Y:S01]  /*d170*/  IMAD R143, R132, UR7, R59 ;  /* 0x00000007848f7c24 */ /* 0x000fe2000f8e023b */
[----:B------:R-:W-:Y:S01]  /*d180*/  SHF.R.S32.HI R59, RZ, 0x1f, R17 ;  /* 0x0000001fff3b7819 */ /* 0x000fe20000011411 */
[----:B------:R-:W-:Y:S01]  /*d190*/  ULDC.64 UR6, c[0x0][0xbc8] ;  /* 0x0002f20000067ab9 */ /* 0x000fe20000000a00 */
[----:B------:R-:W4:Y:S01]  /*d1a0*/  SHFL.IDX PT, R53, R224, R3, 0x1c1f ;  /* 0x001c1f03e0357589 */ /* 0x000f2200000e0000 */
[----:B------:R-:W-:Y:S01]  /*d1b0*/  IMAD.IADD R147, R147, 0x1, R143 ;  /* 0x0000000193937824 */ /* 0x000fe200078e028f */
[----:B------:R-:W-:Y:S02]  /*d1c0*/  SEL R26, R182, R67, P0 ;  /* 0x00000043b61a7207 */ /* 0x000fe40000000000 */
[----:B------:R-:W-:Y:S01]  /*d1d0*/  SHFL.IDX PT, R54, R54, R3, 0x1c1f ;  /* 0x001c1f0336367589 */ /* 0x000fe200000e0000 */
[----:B0-----:R-:W-:Y:S02]  /*d1e0*/  SEL R102, R103, R192, P0 ;  /* 0x000000c067667207 */ /* 0x001fe40000000000 */
[----:B------:R-:W-:Y:S01]  /*d1f0*/  SEL R104, R192, R103, P0 ;  /* 0x00000067c0687207 */ /* 0x000fe20000000000 */
[----:B------:R-:W0:Y:S01]  /*d200*/  SHFL.IDX PT, R55, R226, R3, 0x1c1f ;  /* 0x001c1f03e2377589 */ /* 0x000e2200000e0000 */
[----:B------:R-:W-:-:S02]  /*d210*/  SEL R87, R89, R186, P0 ;  /* 0x000000ba59577207 */ /* 0x000fc40000000000 */
[----:B------:R-:W-:Y:S01]  /*d220*/  SEL R92, R94, R167, P0 ;  /* 0x000000a75e5c7207 */ /* 0x000fe20000000000 */
[----:B------:R-:W5:Y:S01]  /*d230*/  SHFL.IDX PT, R57, R228, R3, 0x1c1f ;  /* 0x001c1f03e4397589 */ /* 0x000f6200000e0000 */
[----:B-1----:R-:W-:Y:S02]  /*d240*/  SEL R112, R114, R113, P0 ;  /* 0x0000007172707207 */ /* 0x002fe40000000000 */
[----:B------:R-:W-:Y:S01]  /*d250*/  SEL R114, R113, R114, P0 ;  /* 0x0000007271727207 */ /* 0x000fe20000000000 */
[----:B------:R-:W1:Y:S01]  /*d260*/  SHFL.IDX PT, R58, R58, R3, 0x1c1f ;  /* 0x001c1f033a3a7589 */ /* 0x000e6200000e0000 */
[----:B------:R-:W-:Y:S02]  /*d270*/  SEL R96, R98, R169, P0 ;  /* 0x000000a962607207 */ /* 0x000fe40000000000 */
[----:B------:R-:W-:Y:S01]  /*d280*/  SEL R97, R99, R190, P0 ;  /* 0x000000be63617207 */ /* 0x000fe20000000000 */
[----:B------:R-:W-:Y:S01]  /*d290*/  SHFL.IDX PT, R45, R230, R3, 0x1c1f ;  /* 0x001c1f03e62d7589 */ /* 0x000fe200000e0000 */
[----:B------:R-:W-:-:S02]  /*d2a0*/  SEL R103, R105, R178, P0 ;  /* 0x000000b269677207 */ /* 0x000fc40000000000 */
[----:B--2---:R-:W-:Y:S01]  /*d2b0*/  SEL R113, R115, R176, P0 ;  /* 0x000000b073717207 */ /* 0x004fe20000000000 */
        /* <DEDUP_REMOVED lines=15> */
[----:B------:R2:W-:Y:S01]  /*d3b0*/  SHFL.IDX PT, R35, R35, R3, 0x1c1f ;  /* 0x001c1f0323237589 */ /* 0x0005e200000e0000 */
[----:B------:R-:W-:-:S02]  /*d3c0*/  SEL R72, R165, R168, P0 ;  /* 0x000000a8a5487207 */ /* 0x000fc40000000000 */
[----:B------:R-:W-:Y:S02]  /*d3d0*/  SEL R71, R170, R163, P0 ;  /* 0x000000a3aa477207 */ /* 0x000fe40000000000 */
[----:B------:R-:W-:Y:S02]  /*d3e0*/  SEL R73, R163, R170, P0 ;  /* 0x000000aaa3497207 */ /* 0x000fe40000000000 */
[----:B------:R-:W-:Y:S02]  /*d3f0*/  SEL R81, R184, R81, P0 ;  /* 0x00000051b8517207 */ /* 0x000fe40000000000 */
[----:B------:R-:W-:Y:S02]  /*d400*/  SEL R89, R186, R89, P0 ;  /* 0x00000059ba597207 */ /* 0x000fe40000000000 */
[----:B--2---:R-:W-:Y:S02]  /*d410*/  SEL R3, R14, R151, P0 ;  /* 0x000000970e037207 */ /* 0x004fe40000000000 */
[----:B------:R-:W2:Y:S01]  /*d420*/  @P2 LDC R151, c[0x0][0xbf0] ;  /* 0x0002fc00ff972b82 */ /* 0x000ea20000000800 */
        /* <DEDUP_REMOVED lines=10> */
[----:B--2---:R-:W-:Y:S02]  /*d4d0*/  @P2 SHF.R.U32.HI R49, RZ, R151, R150 ;  /* 0x00000097ff312219 */ /* 0x004fe40000011696 */
[----:B------:R-:W-:Y:S01]  /*d4e0*/  IADD3 R142, P2, R17, R6, RZ ;  /* 0x00000006118e7210 */ /* 0x000fe20007f5e0ff */
[----:B------:R-:W-:Y:S01]  /*d4f0*/  IMAD.MOV R17, RZ, RZ, -R17 ;  /* 0x000000ffff117224 */ /* 0x000fe200078e0a11 */
[--C-:B------:R-:W-:Y:S01]  /*d500*/  SHF.R.S32.HI R6, RZ, 0x1f, R49.reuse ;  /* 0x0000001fff067819 */ /* 0x100fe20000011431 */
[----:B------:R-:W-:Y:S01]  /*d510*/  IMAD.MOV R132, RZ, RZ, -R49 ;  /* 0x000000ffff847224 */ /* 0x000fe200078e0a31 */
[----:B------:R-:W-:Y:S01]  /*d520*/  IADD3.X R143, R59, R7, R50, P2, !PT ;  /* 0x000000073b8f7210 */ /* 0x000fe200017fe432 */
[----:B------:R-:W-:-:S02]  /*d530*/  IMAD R17, R8, R17, R11 ;  /* 0x0000001108117224 */ /* 0x000fc400078e020b */
[----:B------:R-:W-:Y:S02]  /*d540*/  IMAD R6, R6, UR4, RZ ;  /* 0x0000000406067c24 */ /* 0x000fe4000f8e02ff */
[----:B------:R-:W-:Y:S02]  /*d550*/  IMAD R11, R8, R132, R11 ;  /* 0x00000084080b7224 */ /* 0x000fe400078e020b */
[C---:B------:R-:W-:Y:S01]  /*d560*/  IMAD R59, R49.reuse, UR5, R6 ;  /* 0x00000005313b7c24 */ /* 0x040fe2000f8e0206 */
[----:B------:R-:W2:Y:S01]  /*d570*/  S2UR UR5, SR_CgaCtaId ;  /* 0x00000000000579c3 */ /* 0x000ea20000008800 */
[----:B------:R-:W-:Y:S01]  /*d580*/  IMAD.WIDE.U32 R6, R49, UR4, R146 ;  /* 0x0000000431067c25 */ /* 0x000fe2000f8e0092 */
[----:B------:R-:W-:Y:S01]  /*d590*/  SHF.R.S32.HI R49, RZ, 0x1f, R17 ;  /* 0x0000001fff317819 */ /* 0x000fe20000011411 */
[----:B------:R-:W-:Y:S01]  /*d5a0*/  UMOV UR4, 0x400 ;  /* 0x0000040000047882 */ /* 0x000fe20000000000 */
[----:B------:R-:W-:Y:S01]  /*d5b0*/  SHF.R.S32.HI R50, RZ, 0x1f, R11 ;  /* 0x0000001fff327819 */ /* 0x000fe2000001140b */
[----:B------:R-:W-:-:S02]  /*d5c0*/  IMAD.IADD R7, R7, 0x1, R59 ;  /* 0x0000000107077824 */ /* 0x000fc400078e023b */
[----:B------:R-:W-:Y:S02]  /*d5d0*/  IMAD R132, R49, UR6, RZ ;  /* 0x0000000631847c24 */ /* 0x000fe4000f8e02ff */
[----:B------:R-:W-:Y:S02]  /*d5e0*/  IMAD R50, R50, UR8, RZ ;  /* 0x0000000832327c24 */ /* 0x000fe4000f8e02ff */
[C---:B------:R-:W-:Y:S02]  /*d5f0*/  IMAD R49, R17.reuse, UR7, R132 ;  /* 0x0000000711317c24 */ /* 0x040fe4000f8e0284 */
[----:B------:R-:W-:Y:S01]  /*d600*/  IMAD.WIDE.U32 R142, R17, UR6, R142 ;  /* 0x00000006118e7c25 */ /* 0x000fe2000f8e008e */
[----:B------:R-:W-:-:S03]  /*d610*/  ULDC.64 UR6, c[0x0][0xba8] ;  /* 0x0002ea0000067ab9 */ /* 0x000fc60000000a00 */
[----:B------:R-:W-:Y:S01]  /*d620*/  IMAD.WIDE.U32 R146, R11, UR8, R6 ;  /* 0x000000080b927c25 */ /* 0x000fe2000f8e0006 */
[----:B------:R-:W-:Y:S01]  /*d630*/  LEA R59, P2, R142, UR6, 0x2 ;  /* 0x000000068e3b7c11 */ /* 0x000fe2000f8410ff */
[----:B------:R-:W-:Y:S01]  /*d640*/  ULDC UR6, c[0x0][0xa88] ;  /* 0x0002a20000067ab9 */ /* 0x000fe20000000800 */
[----:B---3--:R-:W-:Y:S01]  /*d650*/  SEL R6, R51, R128, P0 ;  /* 0x0000008033067207 */ /* 0x008fe20000000000 */
[----:B------:R-:W-:Y:S01]  /*d660*/  IMAD R17, R11, UR9, R50 ;  /* 0x000000090b117c24 */ /* 0x000fe2000f8e0232 */
[----:B------:R-:W-:Y:S01]  /*d670*/  ULDC.64 UR8, c[0x0][0xb00] ;  /* 0x0002c00000087ab9 */ /* 0x000fe20000000a00 */
[----:B------:R-:W-:Y:S01]  /*d680*/  IMAD.IADD R7, R143, 0x1, R49 ;  /* 0x000000018f077824 */ /* 0x000fe200078e0231 */
[----:B------:R-:W-:Y:S01]  /*d690*/  SEL R50, R128, R51, P0 ;  /* 0x0000003380327207 */ /* 0x000fe20000000000 */
[----:B------:R-:W-:Y:S01]  /*d6a0*/  IMAD.IADD R49, R147, 0x1, R17 ;  /* 0x0000000193317824 */ /* 0x000fe200078e0211 */
[----:B------:R-:W-:Y:S01]  /*d6b0*/  LEA R17, P3, R146, UR8, 0x2 ;  /* 0x0000000892117c11 */ /* 0x000fe2000f8610ff */
[----:B------:R-:W-:Y:S01]  /*d6c0*/  SHFL.IDX PT, R148, R59, 0x1, 0x1c1f ;  /* 0x003c1f003b947f89 */ /* 0x000fe200000e0000 */
[----:B------:R-:W-:Y:S01]  /*d6d0*/  LEA.HI.X R128, R142, UR7, R7, 0x2, P2 ;  /* 0x000000078e807c11 */ /* 0x000fe200090f1407 */
[----:B--2---:R-:W-:Y:S01]  /*d6e0*/  ULEA UR4, UR5, UR4, 0x18 ;  /* 0x0000000405047291 */ /* 0x004fe2000f8ec03f */
[----:B------:R-:W-:Y:S01]  /*d6f0*/  LEA.HI.X R49, R146, UR9, R49, 0x2, P3 ;  /* 0x0000000992317c11 */ /* 0x000fe200098f1431 */
[----:B------:R-:W-:Y:S01]  /*d700*/  IMAD R11, R8, UR6, RZ ;  /* 0x00000006080b7c24 */ /* 0x000fe2000f8e02ff */
[----:B------:R-:W-:Y:S01]  /*d710*/  SHFL.IDX PT, R146, R59, RZ, 0x1c1f ;  /* 0x001c1fff3b927589 */ /* 0x000fe200000e0000 */
[C---:B------:R-:W-:Y:S01]  /*d720*/  VIADD R8, R10.reuse, 0x8 ;  /* 0x000000080a087836 */ /* 0x040fe20000000000 */
[----:B------:R-:W-:Y:S01]  /*d730*/  UIADD3 UR4, UR4, 0x38820, URZ ;  /* 0x0003882004047890 */ /* 0x000fe2000fffe03f */
[----:B----4-:R-:W-:Y:S01]  /*d740*/  SEL R7, R53, R52, P0 ;  /* 0x0000003435077207 */ /* 0x010fe20000000000 */
[----:B------:R-:W2:Y:S01]  /*d750*/  SHFL.IDX PT, R147, R128, RZ, 0x1c1f ;  /* 0x001c1fff80937589 */ /* 0x000ea200000e0000 */
[-C--:B------:R-:W-:Y:S01]  /*d760*/  ISETP.GE.OR P2, PT, R10, R11.reuse, P1 ;  /* 0x0000000b0a00720c */ /* 0x080fe20000f46670 */
[----:B------:R-:W-:Y:S01]  /*d770*/  UPRMT UR4, URZ, 0x654, UR4 ;  /* 0x000006543f047896 */ /* 0x000fe20008000004 */
[-C--:B------:R-:W-:Y:S01]  /*d780*/  ISETP.GE.OR P1, PT, R8, R11.reuse, P1 ;  /* 0x0000000b0800720c */ /* 0x080fe20000f26670 */
[----:B------:R-:W3:Y:S01]  /*d790*/  SHFL.IDX PT, R149, R128, 0x1, 0x1c1f ;  /* 0x003c1f0080957f89 */ /* 0x000ee200000e0000 */
[----:B------:R-:W-:-:S02]  /*d7a0*/  ISETP.GE.AND P3, PT, R10, R11, PT ;  /* 0x0000000b0a00720c */ /* 0x000fc40003f66270 */
[----:B------:R-:W-:Y:S01]  /*d7b0*/  SEL R51, R52, R53, P0 ;  /* 0x0000003534337207 */ /* 0x000fe20000000000 */
[----:B------:R4:W4:Y:S01]  /*d7c0*/  SHFL.IDX PT, R142, R17, RZ, 0x1c1f ;  /* 0x001c1fff118e7589 */ /* 0x00092200000e0000 */
[----:B0-----:R-:W-:Y:S02]  /*d7d0*/  SEL R53, R55, R56, P0 ;  /* 0x0000003837357207 */ /* 0x001fe40000000000 */
[----:B------:R-:W-:Y:S01]  /*d7e0*/  SYNCS.ARRIVE.TRANS64.RED.A1T0 RZ, [UR4], RZ ;  /* 0x000000ffffff79a7 */ /* 0x000fe20008100404 */
[----:B------:R-:W-:Y:S01]  /*d7f0*/  SEL R55, R56, R55, P0 ;  /* 0x0000003738377207 */ /* 0x000fe20000000000 */
[----:B------:R0:W0:Y:S01]  /*d800*/  SHFL.IDX PT, R143, R49, RZ, 0x1c1f ;  /* 0x001c1fff318f7589 */ /* 0x00002200000e0000 */
[----:B-----5:R-:W-:Y:S02]  /*d810*/  SEL R56, R57, R124, P0 ;  /* 0x0000007c39387207 */ /* 0x020fe40000000000 */
[----:B------:R-:W-:Y:S02]  /*d820*/  SEL R124, R124, R57, P0 ;  /* 0x000000397c7c7207 */ /* 0x000fe40000000000 */
[----:B------:R-:W-:-:S02]  /*d830*/  SEL R52, R54, R145, P0 ;  /* 0x0000009136347207 */ /* 0x000fc40000000000 */
[----:B-1----:R-:W-:Y:S02]  /*d840*/  SEL R57, R58, R125, P0 ;  /* 0x0000007d3a397207 */ /* 0x002fe40000000000 */
[----:B------:R-:W-:Y:S01]  /*d850*/  SEL R54, R145, R54, P0 ;  /* 0x0000003691367207 */ /* 0x000fe20000000000 */
[----:B--2---:R1:W-:Y:S01]  /*d860*/  @!P2 ST.E desc[UR40][R146.64], R0 ;  /* 0x000000009200a985 */ /* 0x0043e2000c101928 */
[----:B------:R-:W-:-:S03]  /*d870*/  SEL R125, R125, R58, P0 ;  /* 0x0000003a7d7d7207 */ /* 0x000fc60000000000 */
[----:B---3--:R1:W-:Y:S01]  /*d880*/  @!P1 ST.E desc[UR40][R148.64], R2 ;  /* 0x0000000294009985 */ /* 0x0083e2000c101928 */
[----:B------:R-:W-:Y:S05]  /*d890*/  @P3 BRA `(.L_x_2156) ;  /* 0x0000000800f83947 */ /* 0x000fea0003800000 */
[----:B------:R-:W-:Y:S01]  /*d8a0*/  ULDC UR4, c[0x0][0xac8] ;  /* 0x0002b20000047ab9 */ /* 0x000fe20000000800 */
[C---:B-1----:R-:W-:Y:S01]  /*d8b0*/  VIADD R0, R9.reuse, 0x8 ;  /* 0x0000000809007836 */ /* 0x042fe20000000000 */
        /* <DEDUP_REMOVED lines=10> */
[----:B0---4-:R-:W-:Y:S01]  /*d960*/  @!P1 IMAD.WIDE R58, R9, 0x4, R142 ;  /* 0x00000004093a9825 */ /* 0x011fe200078e028e */
        /* <DEDUP_REMOVED lines=21> */
[----:B------:R-:W-:Y:S01]  /*dac0*/  VIADD R128, R9, 0x48 ;  /* 0x0000004809807836 */ /* 0x000fe20000000000 */
[----:B------:R2:W-:Y:S01]  /*dad0*/  @!P6 ST.E.64 desc[UR40][R144.64], R22 ;  /* 0x000000169000e985 */ /* 0x0005e2000c101b28 */
[----:B------:R-:W-:-:S03]  /*dae0*/  ISETP.GE.AND P5, PT, R10, UR4, PT ;  /* 0x000000040a007c0c */ /* 0x000fc6000bfa6270 */
[----:B------:R-:W-:Y:S02]  /*daf0*/  ISETP.GE.AND P6, PT, R128, UR4, PT ;  /* 0x0000000480007c0c */ /* 0x000fe4000bfc6270 */
[----:B0-----:R-:W-:Y:S01]  /*db00*/  @!P2 LOP3.LUT R19, R138, 0xfffffffe, RZ, 0xc0, !PT ;  /* 0xfffffffe8a13a812 */ /* 0x001fe200078ec0ff */
[----:B------:R-:W-:Y:S01]  /*db10*/  @!P1 IMAD.WIDE R14, R147, 0x4, R142 ;  /* 0x00000004930e9825 */ /* 0x000fe200078e028e */
[----:B-1----:R-:W-:-:S03]  /*db20*/  @!P3 LOP3.LUT R21, R146, 0xfffffffe, RZ, 0xc0, !PT ;  /* 0xfffffffe9215b812 */ /* 0x002fc600078ec0ff */
[--C-:B------:R-:W-:Y:S01]  /*db30*/  @!P2 IMAD.WIDE R18, R19, 0x4, R142.reuse ;  /* 0x000000041312a825 */ /* 0x100fe200078e028e */
[----:B------:R0:W-:Y:S01]  /*db40*/  @!P1 ST.E.64 desc[UR40][R14.64], R24 ;  /* 0x000000180e009985 */ /* 0x0001e2000c101b28 */
[----:B------:R-:W-:Y:S02]  /*db50*/  @!P4 LEA.HI R0, R0, R0, RZ, 0x1 ;  /* 0x000000000000c211 */ /* 0x000fe400078f08ff */
[--C-:B------:R-:W-:Y:S01]  /*db60*/  @!P3 IMAD.WIDE R20, R21, 0x4, R142.reuse ;  /* 0x000000041514b825 */ /* 0x100fe200078e028e */
[----:B------:R1:W-:Y:S01]  /*db70*/  @!P2 ST.E.64 desc[UR40][R18.64], R26 ;  /* 0x0000001a1200a985 */ /* 0x0003e2000c101b28 */
[----:B------:R-:W-:Y:S02]  /*db80*/  @!P5 LEA.HI R10, R10, R10, RZ, 0x1 ;  /* 0x0000000a0a0ad211 */ /* 0x000fe400078f08ff */
[C---:B--2---:R-:W-:Y:S01]  /*db90*/  VIADD R22, R9.reuse, 0x50 ;  /* 0x0000005009167836 */ /* 0x044fe20000000000 */
[----:B------:R2:W-:Y:S01]  /*dba0*/  @!P3 ST.E.64 desc[UR40][R20.64], R28 ;  /* 0x0000001c1400b985 */ /* 0x0005e2000c101b28 */
[C---:B------:R-:W-:Y:S01]  /*dbb0*/  VIADD R58, R9.reuse, 0x58 ;  /* 0x00000058093a7836 */ /* 0x040fe20000000000 */
[----:B------:R-:W-:Y:S01]  /*dbc0*/  @!P4 LOP3.LUT R23, R0, 0xfffffffe, RZ, 0xc0, !PT ;  /* 0xfffffffe0017c812 */ /* 0x000fe200078ec0ff */
[C---:B------:R-:W-:Y:S01]  /*dbd0*/  VIADD R59, R9.reuse, 0x60 ;  /* 0x00000060093b7836 */ /* 0x040fe20000000000 */
[----:B------:R-:W-:Y:S01]  /*dbe0*/  ISETP.GE.AND P3, PT, R22, UR4, PT ;  /* 0x0000000416007c0c */ /* 0x000fe2000bf66270 */
[----:B------:R-:W-:Y:S01]  /*dbf0*/  VIADD R0, R9, 0x68 ;  /* 0x0000006809007836 */ /* 0x000fe20000000000 */
[----:B------:R-:W-:Y:S01]  /*dc00*/  @!P6 LEA.HI R128, R128, R128, RZ, 0x1 ;  /* 0x000000808080e211 */ /* 0x000fe200078f08ff */
[----:B0-----:R-:W-:Y:S01]  /*dc10*/  @!P4 IMAD.WIDE R14, R23, 0x4, R142 ;  /* 0x00000004170ec825 */ /* 0x001fe200078e028e */
[----:B------:R-:W-:-:S02]  /*dc20*/  @!P5 LOP3.LUT R25, R10, 0xfffffffe, RZ, 0xc0, !PT ;  /* 0xfffffffe0a19d812 */ /* 0x000fc400078ec0ff */
        /* <DEDUP_REMOVED lines=15> */
[----:B------:R-:W-:Y:S02]  /*dd20*/  @!P1 LEA.HI R58, R58, R58, RZ, 0x1 ;  /* 0x0000003a3a3a9211 */ /* 0x000fe400078f08ff */
        /* <DEDUP_REMOVED lines=8> */
[----:B--2---:R-:W-:Y:S01]  /*ddb0*/  @!P2 LOP3.LUT R21, R59, 0xfffffffe, RZ, 0xc0, !PT ;  /* 0xfffffffe3b15a812 */ /* 0x004fe200078ec0ff */
[----:B------:R-:W-:Y:S01]  /*ddc0*/  VIADD R25, R9, 0x88 ;  /* 0x0000008809197836 */ /* 0x000fe20000000000 */
        /* <DEDUP_REMOVED lines=107> */
.L_x_2156:
[----:B------:R-:W-:Y:S05]  /*e480*/  BSYNC B0 ;  /* 0x0000000000007941 */ /* 0x000fea0003800000 */
.L_x_2155:
[----:B------:R-:W-:Y:S01]  /*e490*/  ISETP.GE.AND P1, PT, R8, R11, PT ;  /* 0x0000000b0800720c */ /* 0x000fe20003f26270 */
[----:B--2---:R2:W3:Y:S01]  /*e4a0*/  SHFL.IDX PT, R15, R49, 0x1, 0x1c1f ;  /* 0x003c1f00310f7f89 */ /* 0x0044e200000e0000 */
        /* <DEDUP_REMOVED lines=22> */
[----:B------:R-:W-:Y:S01]  /*e610*/  SEL R12, R139, R12, P0 ;  /* 0x0000000c8b0c7207 */ /* 0x000fe20000000000 */
[----:B0-23--:R-:W-:Y:S06]  /*e620*/  @P1 BRA `(.L_x_2118) ;  /* 0x00000050009c1947 */ /* 0x00dfec0003800000 */
        /* <DEDUP_REMOVED lines=14> */
[C-C-:B----4-:R-:W-:Y:S02]  /*e710*/  @!P3 IMAD.WIDE R16, R9.reuse, 0x4, R14.reuse ;  /* 0x000000040910b825 */ /* 0x150fe400078e020e */
        /* <DEDUP_REMOVED lines=141> */
[----:B---3--:R-:W-:Y:S01]  /*eff0*/  @!P2 IMAD.WIDE R4, R17, 0x4, R14 ;  /* 0x000000041104a825 */ /* 0x008fe200078e020e */
        /* <DEDUP_REMOVED lines=35> */
.L_x_2154:
[----:B------:R-:W1:Y:S02]  /*f230*/  S2R R0, SR_TID.X ;  /* 0x0000000000007919 */ /* 0x000e640000002100 */
[----:B-1----:R-:W-:-:S05]  /*f240*/  VIADD R2, R0, 0xffffff80 ;  /* 0xffffff8000027836 */ /* 0x002fca0000000000 */
[----:B------:R-:W-:-:S13]  /*f250*/  ISETP.GT.AND P0, PT, R2, 0x7f, PT ;  /* 0x0000007f0200780c */ /* 0x000fda0003f04270 */
[----:B------:R-:W-:Y:S05]  /*f260*/  @P0 BRA `(.L_x_2118) ;  /* 0x00000044008c0947 */ /* 0x000fea0003800000 */
[----:B------:R-:W1:Y:S01]  /*f270*/  S2R R3, SR_CTAID.X ;  /* 0x0000000000037919 */ /* 0x000e620000002500 */
[----:B------:R-:W2:Y:S01]  /*f280*/  LDC R6, c[0x0][0xbe8] ;  /* 0x0002fa00ff067b82 */ /* 0x000ea20000000800 */
[----:B------:R-:W-:Y:S01]  /*f290*/  ULDC UR4, c[0x0][0xa88] ;  /* 0x0002a20000047ab9 */ /* 0x000fe20000000800 */
[----:B-1----:R-:W-:Y:S02]  /*f2a0*/  IMAD R0, R3, 0x80, R0 ;  /* 0x0000008003007824 */ /* 0x002fe400078e0200 */
[----:B--2---:R-:W-:Y:S02]  /*f2b0*/  IMAD R3, R6, UR4, RZ ;  /* 0x0000000406037c24 */ /* 0x004fe4000f8e02ff */
[----:B------:R-:W-:-:S05]  /*f2c0*/  VIADD R0, R0, 0xffffff80 ;  /* 0xffffff8000007836 */ /* 0x000fca0000000000 */
[----:B------:R-:W-:-:S13]  /*f2d0*/  ISETP.GE.AND P0, PT, R0, R3, PT ;  /* 0x000000030000720c */ /* 0x000fda0003f06270 */
[----:B------:R-:W-:Y:S05]  /*f2e0*/  @P0 BRA `(.L_x_2118) ;  /* 0x00000044006c0947 */ /* 0x000fea0003800000 */
[----:B------:R-:W-:Y:S01]  /*f2f0*/  ISETP.NE.AND P0, PT, R6, 0x1, PT ;  /* 0x000000010600780c */ /* 0x000fe20003f05270 */
[----:B------:R-:W1:Y:S01]  /*f300*/  LDC.64 R10, c[0x0][0xbd8] ;  /* 0x0002f600ff0a7b82 */ /* 0x000e620000000a00 */
[----:B0-----:R-:W-:Y:S01]  /*f310*/  SHF.R.S32.HI R4, RZ, 0x1f, R17 ;  /* 0x0000001fff047819 */ /* 0x001fe20000011411 */
[----:B------:R-:W-:Y:S02]  /*f320*/  ULDC.64 UR4, c[0x0][0xbd0] ;  /* 0x0002f40000047ab9 */ /* 0x000fe40000000a00 */
[----:B------:R-:W-:-:S04]  /*f330*/  IMAD.WIDE.U32 R2, R17, UR4, RZ ;  /* 0x0000000411027c25 */ /* 0x000fc8000f8e00ff */
[----:B------:R-:W0:Y:S01]  /*f340*/  S2UR UR6, SR_CTAID.Y ;  /* 0x00000000000679c3 */ /* 0x000e220000002600 */
[----:B------:R-:W-:-:S04]  /*f350*/  IMAD R4, R4, UR4, RZ ;  /* 0x0000000404047c24 */ /* 0x000fc8000f8e02ff */
[----:B------:R-:W-:Y:S01]  /*f360*/  IMAD R5, R17, UR5, R4 ;  /* 0x0000000511057c24 */ /* 0x000fe2000f8e0204 */
[----:B------:R-:W-:Y:S01]  /*f370*/  ULDC.64 UR4, c[0x0][0xbe0] ;  /* 0x0002f80000047ab9 */ /* 0x000fe20000000a00 */
[----:B------:R-:W-:Y:S01]  /*f380*/  IMAD.MOV R17, RZ, RZ, -R17 ;  /* 0x000000ffff117224 */ /* 0x000fe200078e0a11 */
[----:B------:R-:W2:Y:S01]  /*f390*/  @P0 LDC R7, c[0x0][0xbec] ;  /* 0x0002fb00ff070b82 */ /* 0x000ea20000000800 */
[----:B------:R-:W-:Y:S02]  /*f3a0*/  IMAD.IADD R3, R3, 0x1, R5 ;  /* 0x0000000103037824 */ /* 0x000fe400078e0205 */
[----:B------:R-:W-:-:S05]  /*f3b0*/  IMAD.MOV.U32 R5, RZ, RZ, R0 ;  /* 0x000000ffff057224 */ /* 0x000fca00078e0000 */
[----:B------:R-:W0:Y:S01]  /*f3c0*/  LDC R8, c[0x0][0xc50] ;  /* 0x00031400ff087b82 */ /* 0x000e220000000800 */
[C---:B-1----:R-:W-:Y:S02]  /*f3d0*/  IMAD R12, R10.reuse, UR38, RZ ;  /* 0x000000260a0c7c24 */ /* 0x042fe4000f8e02ff */
[----:B------:R-:W-:-:S04]  /*f3e0*/  IMAD.WIDE.U32 R2, R10, UR39, R2 ;  /* 0x000000270a027c25 */ /* 0x000fc8000f8e0002 */
[----:B------:R-:W-:Y:S01]  /*f3f0*/  IMAD R11, R11, UR39, R12 ;  /* 0x000000270b0b7c24 */ /* 0x000fe2000f8e020c */
[----:B------:R-:W1:Y:S03]  /*f400*/  @P0 LDC R9, c[0x0][0xbf0] ;  /* 0x0002fc00ff090b82 */ /* 0x000e660000000800 */
[----:B------:R-:W-:Y:S02]  /*f410*/  IMAD.IADD R3, R11, 0x1, R3 ;  /* 0x000000010b037824 */ /* 0x000fe400078e0203 */
[----:B--2---:R-:W-:-:S04]  /*f420*/  @P0 IMAD.HI.U32 R4, R0, R7, RZ ;  /* 0x0000000700040227 */ /* 0x004fc800078e00ff */
[----:B0-----:R-:W-:-:S04]  /*f430*/  IMAD R17, R8, R17, UR6 ;  /* 0x0000000608117e24 */ /* 0x001fc8000f8e0211 */
[----:B------:R-:W-:Y:S01]  /*f440*/  IMAD.WIDE.U32 R2, R17, UR4, R2 ;  /* 0x0000000411027c25 */ /* 0x000fe2000f8e0002 */
[----:B-1----:R-:W-:Y:S02]  /*f450*/  @P0 SHF.R.U32.HI R5, RZ, R9, R4 ;  /* 0x00000009ff050219 */ /* 0x002fe40000011604 */
[----:B------:R-:W-:Y:S02]  /*f460*/  SHF.R.S32.HI R4, RZ, 0x1f, R17 ;  /* 0x0000001fff047819 */ /* 0x000fe40000011411 */
[--C-:B------:R-:W-:Y:S01]  /*f470*/  SHF.R.S32.HI R9, RZ, 0x1f, R5.reuse ;  /* 0x0000001fff097819 */ /* 0x100fe20000011405 */
[----:B------:R-:W-:Y:S01]  /*f480*/  IMAD.MOV R7, RZ, RZ, -R5 ;  /* 0x000000ffff077224 */ /* 0x000fe200078e0a05 */
[----:B------:R-:W-:Y:S01]  /*f490*/  IADD3 R2, P0, R5, R2, RZ ;  /* 0x0000000205027210 */ /* 0x000fe20007f1e0ff */
[----:B------:R-:W-:Y:S02]  /*f4a0*/  IMAD R4, R4, UR4, RZ ;  /* 0x0000000404047c24 */ /* 0x000fe4000f8e02ff */
[----:B------:R-:W-:-:S02]  /*f4b0*/  IMAD R7, R6, R7, R0 ;  /* 0x0000000706077224 */ /* 0x000fc400078e0200 */
[----:B------:R-:W-:Y:S01]  /*f4c0*/  IMAD R4, R17, UR5, R4 ;  /* 0x0000000511047c24 */ /* 0x000fe2000f8e0204 */
[----:B------:R-:W-:Y:S02]  /*f4d0*/  ULDC.64 UR4, c[0x0][0xbc8] ;  /* 0x0002f20000047ab9 */ /* 0x000fe40000000a00 */
        /* <DEDUP_REMOVED lines=12> */
.L_x_2116:
        /* <DEDUP_REMOVED lines=18> */
.L_x_2157:
[----:B------:R-:W-:Y:S01]  /*f6c0*/  ULDC UR7, c[0x0][0xc50] ;  /* 0x0003140000077ab9 */ /* 0x000fe20000000800 */
[----:B------:R-:W-:Y:S01]  /*f6d0*/  UMOV UR36, UR6 ;  /* 0x0000000600247c82 */ /* 0x000fe20008000000 */
[----:B------:R-:W-:-:S11]  /*f6e0*/  UISETP.NE.AND UP0, UPT, UR7, 0x1, UPT ;  /* 0x000000010700788c */ /* 0x000fd6000bf05270 */
[----:B------:R-:W-:Y:S01]  /*f6f0*/  @UP0 ULDC UR4, c[0x0][0xc54] ;  /* 0x0003150000040ab9 */ /* 0x000fe20000000800 */
[----:B------:R-:W-:Y:S01]  /*f700*/  @UP0 ULDC UR8, c[0x0][0xc58] ;  /* 0x0003160000080ab9 */ /* 0x000fe20000000800 */
[----:B------:R-:W-:-:S04]  /*f710*/  UIMAD.WIDE.U32 UR4, UR6, UR4, URZ ;  /* 0x00000004060472a5 */ /* 0x000fc8000f8e003f */
[----:B------:R-:W-:-:S12]  /*f720*/  @UP0 USHF.R.U32.HI UR36, URZ, UR8, UR5 ;  /* 0x000000083f240299 */ /* 0x000fd80008011605 */
.L_x_2158:
        /* <DEDUP_REMOVED lines=8> */
[----:B------:R-:W-:Y:S01]  /*f7b0*/  ULDC UR6, c[0x0][0x448] ;  /* 0x0001120000067ab9 */ /* 0x000fe20000000800 */
[----:B------:R-:W-:Y:S01]  /*f7c0*/  ULDC.64 UR4, c[0x0][0x418] ;  /* 0x0001060000047ab9 */ /* 0x000fe20000000a00 */
[----:B------:R-:W-:Y:S01]  /*f7d0*/  UISETP.NE.AND UP1, UPT, UR6, 0x1, UPT ;  /* 0x000000010600788c */ /* 0x000fe2000bf25270 */
[----:B------:R-:W-:Y:S01]  /*f7e0*/  IMAD.MOV.U32 R18, RZ, RZ, RZ ;  /* 0x000000ffff127224 */ /* 0x000fe200078e00ff */
[----:B------:R-:W-:Y:S01]  /*f7f0*/  UISETP.NE.U32.AND UP0, UPT, UR4, URZ, UPT ;  /* 0x0000003f0400728c */ /* 0x000fe2000bf05070 */
[----:B------:R-:W-:Y:S02]  /*f800*/  ULDC UR8, c[0x0][0x424] ;  /* 0x0001090000087ab9 */ /* 0x000fe40000000800 */
[----:B------:R-:W-:Y:S01]  /*f810*/  ULDC UR4, c[0x0][0x288] ;  /* 0x0000a20000047ab9 */ /* 0x000fe20000000800 */
[----:B------:R-:W-:Y:S02]  /*f820*/  UISETP.NE.AND.EX UP0, UPT, UR5, URZ, UPT, UP0 ;  /* 0x0000003f0500728c */ /* 0x000fe4000bf05300 */
[----:B------:R-:W-:-:S02]  /*f830*/  UIADD3 UR10, -UR4, 0x80, URZ ;  /* 0x00000080040a7890 */ /* 0x000fc4000fffe13f */
[----:B------:R-:W-:Y:S01]  /*f840*/  USEL UR8, UR8, 0x1, UP0 ;  /* 0x0000000108087887 */ /* 0x000fe20008000000 */
[----:B------:R-:W-:Y:S01]  /*f850*/  @UP1 ULDC UR4, c[0x0][0x44c] ;  /* 0x0001130000041ab9 */ /* 0x000fe20000000800 */
[----:B------:R-:W-:Y:S01]  /*f860*/  ULDC UR9, c[0x0][0x2f0] ;  /* 0x0000bc0000097ab9 */ /* 0x000fe20000000800 */
[----:B------:R-:W-:Y:S01]  /*f870*/  @UP1 ULDC UR11, c[0x0][0x450] ;  /* 0x00011400000b1ab9 */ /* 0x000fe20000000800 */
[----:B------:R-:W-:Y:S02]  /*f880*/  UIMAD UR10, UR8, UR9, UR10 ;  /* 0x00000009080a72a4 */ /* 0x000fe4000f8e020a */
[----:B------:R-:W-:Y:S02]  /*f890*/  UIMAD UR8, UR8, UR9, 0x7f ;  /* 0x0000007f080874a4 */ /* 0x000fe4000f8e0209 */
[----:B0-----:R-:W-:-:S04]  /*f8a0*/  USHF.L.U32 UR39, UR39, 0x7, URZ ;  /* 0x0000000727277899 */ /* 0x001fc8000800063f */
[----:B------:R-:W-:-:S04]  /*f8b0*/  UIADD3 UR6, UR39, 0x7f, URZ ;  /* 0x0000007f27067890 */ /* 0x000fc8000fffe03f */
[----:B------:R-:W-:-:S04]  /*f8c0*/  UIMAD.WIDE.U32 UR4, UR6, UR4, URZ ;  /* 0x00000004060472a5 */ /* 0x000fc8000f8e003f */
[----:B------:R-:W-:Y:S02]  /*f8d0*/  @UP1 USHF.R.U32.HI UR6, URZ, UR11, UR5 ;  /* 0x0000000b3f061299 */ /* 0x000fe40008011605 */
[----:B------:R-:W-:Y:S02]  /*f8e0*/  USHF.R.S32.HI UR5, URZ, 0x1f, UR8 ;  /* 0x0000001f3f057899 */ /* 0x000fe40008011408 */
[----:B------:R-:W-:Y:S02]  /*f8f0*/  UIADD3 UR6, UR10, UR6, URZ ;  /* 0x000000060a067290 */ /* 0x000fe4000fffe03f */
[----:B------:R-:W-:Y:S02]  /*f900*/  ULEA.HI UR5, UR5, UR8, URZ, 0x7 ;  /* 0x0000000805057291 */ /* 0x000fe4000f8f383f */
[----:B------:R-:W-:Y:S02]  /*f910*/  USHF.R.S32.HI UR4, URZ, 0x1f, UR6 ;  /* 0x0000001f3f047899 */ /* 0x000fe40008011406 */
[----:B------:R-:W-:-:S02]  /*f920*/  USHF.R.S32.HI UR5, URZ, 0x7, UR5 ;  /* 0x000000073f057899 */ /* 0x000fc40008011405 */
[----:B------:R-:W-:Y:S02]  /*f930*/  ULEA.HI UR4, UR4, UR6, URZ, 0x7 ;  /* 0x0000000604047291 */ /* 0x000fe4000f8f383f */
[----:B------:R-:W-:Y:S02]  /*f940*/  USHF.R.U32.HI UR8, URZ, 0x10, UR7 ;  /* 0x000000103f087899 */ /* 0x000fe40008011607 */
[----:B------:R-:W-:-:S04]  /*f950*/  USHF.R.S32.HI UR4, URZ, 0x7, UR4 ;  /* 0x000000073f047899 */ /* 0x000fc80008011404 */
[----:B------:R-:W-:-:S04]  /*f960*/  UISETP.LT.AND UP0, UPT, UR5, UR4, UPT ;  /* 0x000000040500728c */ /* 0x000fc8000bf01270 */
[----:B------:R-:W-:Y:S02]  /*f970*/  USEL UR6, UR5, UR4, UP0 ;  /* 0x0000000405067287 */ /* 0x000fe40008000000 */
[----:B------:R-:W-:Y:S02]  /*f980*/  UISETP.NE.AND UP0, UPT, UR8, URZ, UPT ;  /* 0x0000003f0800728c */ /* 0x000fe4000bf05270 */
[----:B------:R-:W-:Y:S02]  /*f990*/  UISETP.GE.AND UP1, UPT, UR6, 0x1, UPT ;  /* 0x000000010600788c */ /* 0x000fe4000bf26270 */
[----:B------:R-:W-:-:S04]  /*f9a0*/  ULOP3.LUT UR5, UR7, 0xffff, URZ, 0xc0, !UPT ;  /* 0x0000ffff07057892 */ /* 0x000fc8000f8ec03f */
[----:B------:R-:W-:-:S03]  /*f9b0*/  PLOP3.LUT P0, PT, PT, PT, UP1, 0x80, 0x0 ;  /* 0x000000000000781c */ /* 0x000fc60003f0f018 */
[----:B------:R-:W-:-:S10]  /*f9c0*/  @!UP0 ULDC UR8, c[0x0][0x9f0] ;  /* 0x00027c0000088ab9 */ /* 0x000fd40000000800 */
[----:B------:R-:W-:Y:S05]  /*f9d0*/  @!P0 BRA `(.L_x_2160) ;  /* 0x0000000000708947 */ /* 0x000fea0003800000 */
        /* <DEDUP_REMOVED lines=28> */
.L_x_2160:
        /* <DEDUP_REMOVED lines=30> */
.L_x_2161:
        /* <DEDUP_REMOVED lines=20> */
.L_x_2162:
        /* <DEDUP_REMOVED lines=20> */
.L_x_2163:
        /* <DEDUP_REMOVED lines=18> */
.L_x_2164:
        /* <DEDUP_REMOVED lines=10> */
[----:B------:R-:W-:Y:S01]  /*101c0*/  IMAD.SHL.U32 R19, R7, 0x10, RZ ;  /* 0x0000001007137824 */ /* 0x000fe200078e00ff */
[----:B------:R-:W-:Y:S02]  /*101d0*/  UMOV UR4, 0xffffffff ;  /* 0xffffffff00047882 */ /* 0x000fe40000000000 */
[----:B------:R-:W-:Y:S02]  /*101e0*/  SHF.R.U32.HI R5, RZ, 0x5, R8 ;  /* 0x00000005ff057819 */ /* 0x000fe40000011608 */
[C---:B------:R-:W-:Y:S01]  /*101f0*/  LOP3.LUT R0, R17.reuse, 0x380, RZ, 0xc0, !PT ;  /* 0x0000038011007812 */ /* 0x040fe200078ec0ff */
[----:B0-----:R-:W0:Y:S01]  /*10200*/  LDC.64 R2, c[0x0][0x418] ;  /* 0x00010600ff027b82 */ /* 0x001e220000000a00 */
[----:B------:R-:W-:-:S03]  /*10210*/  LOP3.LUT R6, R17, 0x400, RZ, 0xc0, !PT ;  /* 0x0000040011067812 */ /* 0x000fc600078ec0ff */
[----:B------:R-:W-:Y:S01]  /*10220*/  IMAD R4, R5, 0x10, R0 ;  /* 0x0000001005047824 */ /* 0x000fe200078e0200 */
[----:B------:R-:W-:Y:S02]  /*10230*/  LOP3.LUT R19, R19, 0x70, RZ, 0xc0, !PT ;  /* 0x0000007013137812 */ /* 0x000fe400078ec0ff */
[----:B------:R-:W-:Y:S01]  /*10240*/  LOP3.LUT R0, R0, 0x10, R7, 0xf8, !PT ;  /* 0x0000001000007812 */ /* 0x000fe200078ef807 */
[----:B------:R-:W-:Y:S01]  /*10250*/  IMAD R6, R5, 0x800, R6 ;  /* 0x0000080005067824 */ /* 0x000fe200078e0206 */
[-C--:B------:R-:W-:Y:S02]  /*10260*/  LOP3.LUT R4, R4, R19.reuse, RZ, 0x3c, !PT ;  /* 0x0000001304047212 */ /* 0x080fe400078e3cff */
[----:B------:R-:W-:Y:S02]  /*10270*/  LOP3.LUT R5, R0, R19, RZ, 0x3c, !PT ;  /* 0x0000001300057212 */ /* 0x000fe400078e3cff */
[----:B------:R-:W-:Y:S01]  /*10280*/  LOP3.LUT R17, R4, 0xc00, R17, 0xf8, !PT ;  /* 0x00000c0004117812 */ /* 0x000fe200078ef811 */
[----:B------:R-:W-:-:S02]  /*10290*/  IMAD.MOV.U32 R4, RZ, RZ, 0x20 ;  /* 0x00000020ff047424 */ /* 0x000fc400078e00ff */
[----:B------:R-:W-:-:S05]  /*102a0*/  IMAD.IADD R0, R6, 0x1, R5 ;  /* 0x0000000106007824 */ /* 0x000fca00078e0205 */
[----:B------:R1:W-:Y:S01]  /*102b0*/  STL [R1], R0 ;  /* 0x0000000001007387 */ /* 0x0003e20000100800 */
[----:B0-----:R-:W-:-:S04]  /*102c0*/  ISETP.NE.U32.AND P0, PT, R2, RZ, PT ;  /* 0x000000ff0200720c */ /* 0x001fc80003f05070 */
[----:B------:R-:W-:Y:S01]  /*102d0*/  R2P PR, R7, 0x6 ;  /* 0x0000000607007804 */ /* 0x000fe20000000000 */
[----:B-1----:R-:W-:Y:S01]  /*102e0*/  IMAD.MOV.U32 R0, RZ, RZ, 0x40 ;  /* 0x00000040ff007424 */ /* 0x002fe200078e00ff */
[----:B------:R-:W-:Y:S02]  /*102f0*/  ISETP.NE.AND.EX P3, PT, R3, RZ, PT, P0 ;  /* 0x000000ff0300720c */ /* 0x000fe40003f65300 */
[----:B------:R-:W-:Y:S02]  /*10300*/  SHF.R.U32.HI R7, RZ, 0x5, R7 ;  /* 0x00000005ff077819 */ /* 0x000fe40000011607 */
[----:B------:R-:W-:Y:S02]  /*10310*/  SEL R6, R0, 0xffffffc0, !P2 ;  /* 0xffffffc000067807 */ /* 0x000fe40005000000 */
[----:B------:R-:W-:Y:S02]  /*10320*/  P2R R5, PR, RZ, 0x8 ;  /* 0x00000008ff057803 */ /* 0x000fe40000000000 */
[----:B------:R-:W-:Y:S01]  /*10330*/  SEL R0, R4, 0xffffffe0, !P1 ;  /* 0xffffffe004007807 */ /* 0x000fe20004800000 */
[----:B------:R0:W-:Y:S01]  /*10340*/  STL [R1+0x8], R6 ;  /* 0x0000080601007387 */ /* 0x0001e20000100800 */
[----:B------:R-:W-:-:S02]  /*10350*/  LOP3.LUT R7, R7, 0x3, RZ, 0xc0, !PT ;  /* 0x0000000307077812 */ /* 0x000fc400078ec0ff */
[----:B--2---:R-:W-:Y:S01]  /*10360*/  SHF.R.S32.HI R10, RZ, 0x1f, R9 ;  /* 0x0000001fff0a7819 */ /* 0x004fe20000011409 */
[----:B------:R0:W-:Y:S01]  /*10370*/  STL [R1+0x4], R9 ;  /* 0x0000040901007387 */ /* 0x0001e20000100800 */
[----:B------:R-:W-:-:S03]  /*10380*/  SEL R16, R9, RZ, !P3 ;  /* 0x000000ff09107207 */ /* 0x000fc60005800000 */
[----:B------:R0:W-:Y:S04]  /*10390*/  STL [R1+0x24], R5 ;  /* 0x0000240501007387 */ /* 0x0001e80000100800 */
[----:B------:R0:W-:Y:S04]  /*103a0*/  STL [R1+0x10], R0 ;  /* 0x0000100001007387 */ /* 0x0001e80000100800 */
[----:B------:R0:W-:Y:S01]  /*103b0*/  STL [R1+0x14], R10 ;  /* 0x0000140a01007387 */ /* 0x0001e20000100800 */
[----:B------:R-:W-:Y:S05]  /*103c0*/  BRA.DIV UR4, `(.L_x_2165) ;  /* 0x0000003604e47947 */ /* 0x000fea000b800000 */
[----:B------:R1:W2:Y:S02]  /*103d0*/  SHFL.IDX PT, R14, R7, RZ, 0x1f ;  /* 0x00001fff070e7589 */ /* 0x0002a400000e0000 */
.L_x_2218:
[----:B------:R-:W-:Y:S02]  /*103e0*/  PLOP3.LUT P1, PT, PT, PT, PT, 0x8, 0x0 ;  /* 0x000000000000781c */ /* 0x000fe40003f2e170 */
[----:B--2---:R-:W-:Y:S02]  /*103f0*/  ISETP.NE.AND P0, PT, R14, RZ, PT ;  /* 0x000000ff0e00720c */ /* 0x004fe40003f05270 */
[----:B0-----:R-:W-:-:S05]  /*10400*/  P2R R0, PR, RZ, 0x2 ;  /* 0x00000002ff007803 */ /* 0x001fca0000000000 */
[----:B------:R0:W-:Y:S06]  /*10410*/  STL [R1+0x18], R0 ;  /* 0x0000180001007387 */ /* 0x0001ec0000100800 */
[----:B------:R-:W-:Y:S05]  /*10420*/  @P0 BRA `(.L_x_2166) ;  /* 0x0000000400580947 */ /* 0x000fea0003800000 */
[----:B------:R-:W-:Y:S01]  /*10430*/  UMOV UR4, 0xffffffff ;  /* 0xffffffff00047882 */ /* 0x000fe20000000000 */
[----:B0-----:R-:W-:Y:S02]  /*10440*/  VIADD R0, R18, 0xffffffff ;  /* 0xffffffff12007836 */ /* 0x001fe40000000000 */
[----:B------:R-:W-:Y:S05]  /*10450*/  BRA.DIV UR4, `(.L_x_2167) ;  /* 0x0000003604e07947 */ /* 0x000fea000b800000 */
[----:B------:R-:W-:-:S13]  /*10460*/  ELECT P6, URZ, PT ;  /* 0x00000000003f782f */ /* 0x000fda00038c0000 */
.L_x_2221:
[----:B------:R-:W-:Y:S05]  /*10470*/  @!P6 BRA `(.L_x_2166) ;  /* 0x000000040044e947 */ /* 0x000fea0003800000 */
[----:B------:R-:W-:Y:S01]  /*10480*/  IMAD.MOV.U32 R16, RZ, RZ, R9 ;  /* 0x000000ffff107224 */ /* 0x000fe200078e0009 */
[----:B------:R-:W-:Y:S06]  /*10490*/  @!P3 BRA `(.L_x_2168) ;  /* 0x000000000044b947 */ /* 0x000fec0003800000 */
[----:B-1----:R-:W0:Y:S01]  /*104a0*/  LDC R7, c[0x0][0x43c] ;  /* 0x00010f00ff077b82 */ /* 0x002e220000000800 */
        /* <DEDUP_REMOVED lines=16> */
.L_x_2168:
[----:B0-----:R-:W-:Y:S01]  /*105b0*/  IMAD.MOV.U32 R2, RZ, RZ, 0x1 ;  /* 0x00000001ff027424 */ /* 0x001fe200078e00ff */
[----:B------:R-:W-:-:S04]  /*105c0*/  ISETP.NE.AND P1, PT, R8, RZ, PT ;  /* 0x000000ff0800720c */ /* 0x000fc80003f25270 */
[----:B------:R-:W-:-:S04]  /*105d0*/  SHF.L.U32 R2, R2, 0x1f, RZ ;  /* 0x0000001f02027819 */ /* 0x000fc800000006ff */
[----:B------:R-:W0:Y:S02]  /*105e0*/  SYNCS.PHASECHK.TRANS64.TRYWAIT P0, [UR38+0x38880], R2 ;  /* 0x03888002ff0075a7 */ /* 0x000e240008000166 */
[----:B0-----:R-:W-:Y:S05]  /*105f0*/  @!P0 BRA `(.L_x_2169) ;  /* 0x0000003400988947 */ /* 0x001fea0003800000 */
.L_x_2222:
[----:B------:R-:W-:Y:S05]  /*10600*/  @P1 BRA `(.L_x_2170) ;  /* 0x0000000000181947 */ /* 0x000fea0003800000 */
[----:B------:R-:W2:Y:S01]  /*10610*/  S2R R4, SR_TID.X ;  /* 0x0000000000047919 */ /* 0x000ea20000002100 */
[----:B0-----:R-:W-:-:S04]  /*10620*/  IMAD.MOV.U32 R3, RZ, RZ, 0x8000 ;  /* 0x00008000ff037424 */ /* 0x001fc800078e00ff */
[----:B------:R3:W-:Y:S01]  /*10630*/  SYNCS.ARRIVE.TRANS64 RZ, [UR38+0x38870], R3 ;  /* 0x03887003ffff79a7 */ /* 0x0007e20008000026 */
[----:B--2---:R-:W-:-:S13]  /*10640*/  LOP3.LUT P0, RZ, R4, 0x1f, RZ, 0xc0, !PT ;  /* 0x0000001f04ff7812 */ /* 0x004fda000780c0ff */
[----:B---3--:R-:W-:Y:S05]  /*10650*/  @!P0 BRA `(.L_x_2170) ;  /* 0x0000000000048947 */ /* 0x008fea0003800000 */
[----:B------:R-:W-:Y:S01]  /*10660*/  BPT.TRAP 0x1 ;  /* 0x000000040000795c */ /* 0x000fe20000300000 */
.L_x_2170:
        /* <DEDUP_REMOVED lines=21> */
.L_x_2223:
[----:B------:R-:W-:Y:S05]  /*107c0*/  @P1 BRA `(.L_x_2172) ;  /* 0x0000000000181947 */ /* 0x000fea0003800000 */
[----:B0-----:R-:W0:Y:S01]  /*107d0*/  S2R R3, SR_TID.X ;  /* 0x0000000000037919 */ /* 0x001e220000002100 */
[----:B------:R-:W-:-:S04]  /*107e0*/  IMAD.MOV.U32 R2, RZ, RZ, 0x8000 ;  /* 0x00008000ff027424 */ /* 0x000fc800078e00ff */
[----:B------:R2:W-:Y:S01]  /*107f0*/  SYNCS.ARRIVE.TRANS64 RZ, [UR38+0x38830], R2 ;  /* 0x03883002ffff79a7 */ /* 0x0005e20008000026 */
[----:B0-----:R-:W-:-:S13]  /*10800*/  LOP3.LUT P0, RZ, R3, 0x1f, RZ, 0xc0, !PT ;  /* 0x0000001f03ff7812 */ /* 0x001fda000780c0ff */
[----:B--2---:R-:W-:Y:S05]  /*10810*/  @!P0 BRA `(.L_x_2172) ;  /* 0x0000000000048947 */ /* 0x004fea0003800000 */
[----:B------:R-:W-:Y:S01]  /*10820*/  BPT.TRAP 0x1 ;  /* 0x000000040000795c */ /* 0x000fe20000300000 */
.L_x_2172:
        /* <DEDUP_REMOVED lines=22> */
.L_x_2166:
[----:B------:R-:W-:Y:S05]  /*10990*/  WARPSYNC.ALL ;  /* 0x0000000000007948 */ /* 0x000fea0003800000 */
[----:B--2---:R-:W-:Y:S01]  /*109a0*/  UIADD3 UR4, UR38, 0x20400, URZ ;  /* 0x0002040026047890 */ /* 0x004fe2000fffe03f */
[----:B------:R-:W-:Y:S03]  /*109b0*/  BAR.SYNC.DEFER_BLOCKING 0x8, 0x180 ;  /* 0x0206000000007b1d */ /* 0x000fe60000010000 */
[----:B------:R-:W-:-:S06]  /*109c0*/  ULOP3.LUT UP0, URZ, UR4, 0x3ff, URZ, 0xc0, !UPT ;  /* 0x000003ff043f7892 */ /* 0x000fcc000f80c03f */
[----:B------:R-:W-:-:S13]  /*109d0*/  PLOP3.LUT P0, PT, PT, PT, UP0, 0x80, 0x0 ;  /* 0x000000000000781c */ /* 0x000fda0003f0f008 */
[----:B------:R-:W-:Y:S05]  /*109e0*/  @!P0 BRA `(.L_x_2173) ;  /* 0x0000000000408947 */ /* 0x000fea0003800000 */
[----:B0-----:R-:W-:Y:S01]  /*109f0*/  MOV R2, 0x0 ;  /* 0x0000000000027802 */ /* 0x001fe20000000f00 */
[----:B------:R-:W-:Y:S01]  /*10a00*/  ULDC.64 UR6, c[0x4][0x1c8] ;  /* 0x0100720000067ab9 */ /* 0x000fe20000000a00 */
[----:B------:R-:W-:Y:S01]  /*10a10*/  ULDC.64 UR8, c[0x4][0x1d0] ;  /* 0x0100740000087ab9 */ /* 0x000fe20000000a00 */
[----:B------:R-:W-:Y:S01]  /*10a20*/  ULDC.64 UR4, c[0x4][0x138] ;  /* 0x01004e0000047ab9 */ /* 0x000fe20000000a00 */
[----:B------:R-:W-:Y:S02]  /*10a30*/  IMAD.U32 R4, RZ, RZ, UR6 ;  /* 0x00000006ff047e24 */ /* 0x000fe4000f8e00ff */
[----:B------:R-:W0:Y:S01]  /*10a40*/  LDC.64 R2, c[0x4][R2] ;  /* 0x0100000002027b82 */ /* 0x000e220000000a00 */
[----:B------:R-:W-:Y:S02]  /*10a50*/  IMAD.U32 R5, RZ, RZ, UR7 ;  /* 0x00000007ff057e24 */ /* 0x000fe4000f8e00ff */
[----:B------:R-:W-:Y:S02]  /*10a60*/  IMAD.U32 R6, RZ, RZ, UR8 ;  /* 0x00000008ff067e24 */ /* 0x000fe4000f8e00ff */
[----:B-1----:R-:W-:-:S02]  /*10a70*/  IMAD.U32 R7, RZ, RZ, UR9 ;  /* 0x00000009ff077e24 */ /* 0x002fc4000f8e00ff */
[----:B------:R-:W-:Y:S02]  /*10a80*/  IMAD.U32 R10, RZ, RZ, UR4 ;  /* 0x00000004ff0a7e24 */ /* 0x000fe4000f8e00ff */
[----:B------:R-:W-:Y:S02]  /*10a90*/  IMAD.U32 R11, RZ, RZ, UR5 ;  /* 0x00000005ff0b7e24 */ /* 0x000fe4000f8e00ff */
[----:B------:R-:W-:Y:S02]  /*10aa0*/  IMAD.MOV.U32 R8, RZ, RZ, 0x70 ;  /* 0x00000070ff087424 */ /* 0x000fe400078e00ff */
[----:B------:R-:W-:Y:S02]  /*10ab0*/  IMAD.MOV.U32 R12, RZ, RZ, 0x1 ;  /* 0x00000001ff0c7424 */ /* 0x000fe400078e00ff */
[----:B------:R-:W-:-:S07]  /*10ac0*/  IMAD.MOV.U32 R13, RZ, RZ, RZ ;  /* 0x000000ffff0d7224 */ /* 0x000fce00078e00ff */
[----:B------:R-:W-:-:S07]  /*10ad0*/  LEPC R20, `(.L_x_2173) ;  /* 0x000000001014794e */ /* 0x000fce0000000000 */
[----:B0-----:R-:W-:Y:S05]  /*10ae0*/  CALL.ABS.NOINC R2 ;  /* 0x0000000002007343 */ /* 0x001fea0003c00000 */
.L_x_2173:
[----:B------:R-:W2:Y:S01]  /*10af0*/  S2R R5, SR_CTAID.Z ;  /* 0x0000000000057919 */ /* 0x000ea20000002700 */
[----:B------:R-:W3:Y:S01]  /*10b00*/  LDC R8, c[0x0][0x448] ;  /* 0x00011200ff087b82 */ /* 0x000ee20000000800 */
[----:B------:R-:W-:Y:S01]  /*10b10*/  USHF.R.S32.HI UR4, URZ, 0x1f, UR36 ;  /* 0x0000001f3f047899 */ /* 0x000fe20008011424 */
[----:B-1----:R-:W1:Y:S01]  /*10b20*/  S2R R7, SR_TID.X ;  /* 0x0000000000077919 */ /* 0x002e620000002100 */
[----:B------:R-:W-:Y:S02]  /*10b30*/  ULDC.64 UR8, c[0x0][0x2d8] ;  /* 0x0000b60000087ab9 */ /* 0x000fe40000000a00 */
[----:B------:R-:W-:Y:S01]  /*10b40*/  UIMAD UR6, UR4, UR8, URZ ;  /* 0x00000008040672a4 */ /* 0x000fe2000f8e023f */
[----:B------:R-:W4:Y:S02]  /*10b50*/  S2R R4, SR_CTAID.X ;  /* 0x0000000000047919 */ /* 0x000f240000002500 */
[----:B0-----:R-:W0:Y:S01]  /*10b60*/  LDC.64 R2, c[0x0][0x2e0] ;  /* 0x0000b800ff027b82 */ /* 0x001e220000000a00 */
[----:B------:R-:W-:-:S02]  /*10b70*/  UIMAD.WIDE.U32 UR4, UR36, UR8, URZ ;  /* 0x00000008240472a5 */ /* 0x000fc4000f8e003f */
[----:B------:R-:W-:-:S04]  /*10b80*/  UIMAD UR6, UR36, UR9, UR6 ;  /* 0x00000009240672a4 */ /* 0x000fc8000f8e0206 */
[----:B------:R-:W-:Y:S01]  /*10b90*/  UIADD3 UR5, UR5, UR6, URZ ;  /* 0x0000000605057290 */ /* 0x000fe2000fffe03f */
[----:B---3--:R-:W-:Y:S02]  /*10ba0*/  ISETP.NE.AND P0, PT, R8, 0x1, PT ;  /* 0x000000010800780c */ /* 0x008fe40003f05270 */
[----:B--2---:R-:W-:Y:S02]  /*10bb0*/  SHF.R.S32.HI R0, RZ, 0x1f, R5 ;  /* 0x0000001fff007819 */ /* 0x004fe40000011405 */
[----:B-1----:R-:W-:-:S03]  /*10bc0*/  LOP3.LUT R9, R7, 0x7f, RZ, 0xc0, !PT ;  /* 0x0000007f07097812 */ /* 0x002fc600078ec0ff */
[----:B0-----:R-:W-:-:S06]  /*10bd0*/  IMAD R0, R0, R2, RZ ;  /* 0x0000000200007224 */ /* 0x001fcc00078e02ff */
[----:B------:R-:W0:Y:S01]  /*10be0*/  @P0 LDC R6, c[0x0][0x44c] ;  /* 0x00011300ff060b82 */ /* 0x000e220000000800 */
[----:B------:R-:W-:Y:S01]  /*10bf0*/  SHF.R.U32.HI R7, RZ, 0x3, R7 ;  /* 0x00000003ff077819 */ /* 0x000fe20000011607 */
[C---:B------:R-:W-:Y:S02]  /*10c00*/  IMAD R0, R5.reuse, R3, R0 ;  /* 0x0000000305007224 */ /* 0x040fe400078e0200 */
[----:B------:R-:W-:Y:S01]  /*10c10*/  IMAD.WIDE.U32 R2, R5, R2, UR4 ;  /* 0x0000000405027e25 */ /* 0x000fe2000f8e0002 */
[----:B------:R-:W-:-:S03]  /*10c20*/  ULDC.64 UR4, c[0x0][0x2d0] ;  /* 0x0000b40000047ab9 */ /* 0x000fc60000000a00 */
[----:B------:R-:W1:Y:S01]  /*10c30*/  @P0 LDC R5, c[0x0][0x450] ;  /* 0x00011400ff050b82 */ /* 0x000e620000000800 */
[----:B------:R-:W-:Y:S01]  /*10c40*/  IMAD.IADD R3, R3, 0x1, R0 ;  /* 0x0000000103037824 */ /* 0x000fe200078e0200 */
[----:B------:R-:W-:-:S05]  /*10c50*/  LEA.HI R0, R9, R19, RZ, 0x1d ;  /* 0x0000001309007211 */ /* 0x000fca00078fe8ff */
        /* <DEDUP_REMOVED lines=16> */
[----:B------:R-:W-:Y:S01]  /*10d60*/  ULDC.64 UR4, c[0x0][0x280] ;  /* 0x0000a00000047ab9 */ /* 0x000fe20000000a00 */
[----:B------:R-:W-:Y:S01]  /*10d70*/  IMAD.SHL.U32 R5, R9, 0x10, RZ ;  /* 0x0000001009057824 */ /* 0x000fe200078e00ff */
        /* <DEDUP_REMOVED lines=10> */
[----:B------:R-:W-:-:S04]  /*10e20*/  LOP3.LUT R3, R3, 0x70, R4, 0x78, !PT ;  /* 0x0000007003037812 */ /* 0x000fc800078e7804 */
[----:B------:R-:W-:Y:S01]  /*10e30*/  LOP3.LUT R5, R3, 0x400, R5, 0xf8, !PT ;  /* 0x0000040003057812 */ /* 0x000fe200078ef805 */
[----:B------:R-:W-:Y:S06]  /*10e40*/  BRA.DIV UR4, `(.L_x_2174) ;  /* 0x0000002e04b47947 */ /* 0x000fec000b800000 */
[----:B------:R-:W0:Y:S01]  /*10e50*/  SHFL.IDX PT, R7, R0, RZ, 0x181f ;  /* 0x00181fff00077589 */ /* 0x000e2200000e0000 */
[----:B------:R-:W-:Y:S01]  /*10e60*/  ULDC UR4, c[0x0][0x288] ;  /* 0x0000a20000047ab9 */ /* 0x000fe20000000800 */
[----:B------:R-:W-:Y:S01]  /*10e70*/  LEA.HI R4, R9, UR39, RZ, 0x1d ;  /* 0x0000002709047c11 */ /* 0x000fe2000f8fe8ff */
[----:B------:R-:W-:Y:S01]  /*10e80*/  IMAD R3, R8, UR4, RZ ;  /* 0x0000000408037c24 */ /* 0x000fe2000f8e02ff */
[----:B------:R-:W1:Y:S04]  /*10e90*/  SHFL.IDX PT, R6, R2, RZ, 0x181f ;  /* 0x00181fff02067589 */ /* 0x000e6800000e0000 */
        /* <DEDUP_REMOVED lines=84> */
.L_x_2240:
        /* <DEDUP_REMOVED lines=12> */
.L_x_2176:
[----:B------:R-:W-:Y:S05]  /*114a0*/  BSYNC B0 ;  /* 0x0000000000007941 */ /* 0x000fea0003800000 */
.L_x_2175:
        /* <DEDUP_REMOVED lines=9> */
.L_x_2241:
        /* <DEDUP_REMOVED lines=18> */
.L_x_2197:
[----:B-1----:R-:W2:Y:S01]  /*11660*/  LDL R4, [R1+0x18] ;  /* 0x0000180001047983 */ /* 0x002ea20000100800 */
[----:B------:R-:W-:Y:S01]  /*11670*/  VIADD R20, R2, 0x1 ;  /* 0x0000000102147836 */ /* 0x000fe20000000000 */
[----:B------:R-:W-:Y:S04]  /*11680*/  BSSY B0, `(.L_x_2179) ;  /* 0x0000082000007945 */ /* 0x000fe80003800000 */
[----:B------:R-:W-:-:S04]  /*11690*/  ISETP.NE.AND P0, PT, R20, 0x2, PT ;  /* 0x000000021400780c */ /* 0x000fc80003f05270 */
[----:B------:R-:W-:Y:S02]  /*116a0*/  SEL R21, RZ, 0x1, P0 ;  /* 0x00000001ff157807 */ /* 0x000fe40000000000 */
[----:B------:R-:W-:Y:S02]  /*116b0*/  SEL R20, R20, RZ, P0 ;  /* 0x000000ff14147207 */ /* 0x000fe40000000000 */
[----:B------:R-:W-:Y:S02]  /*116c0*/  LOP3.LUT R21, R0, R21, RZ, 0x3c, !PT ;  /* 0x0000001500157212 */ /* 0x000fe400078e3cff */
[----:B--2---:R-:W-:-:S13]  /*116d0*/  ISETP.NE.AND P1, PT, R4, RZ, PT ;  /* 0x000000ff0400720c */ /* 0x004fda0003f25270 */
[----:B0-----:R-:W-:Y:S05]  /*116e0*/  @!P1 BRA `(.L_x_2180) ;  /* 0x0000000400ec9947 */ /* 0x001fea0003800000 */
[----:B------:R-:W2:Y:S01]  /*116f0*/  LDL R4, [R1+0x24] ;  /* 0x0000240001047983 */ /* 0x000ea20000100800 */
[----:B------:R-:W-:Y:S01]  /*11700*/  IMAD.MOV.U32 R8, RZ, RZ, R3 ;  /* 0x000000ffff087224 */ /* 0x000fe200078e0003 */
[----:B--2---:R-:W-:-:S13]  /*11710*/  ISETP.NE.AND P1, PT, R4, RZ, PT ;  /* 0x000000ff0400720c */ /* 0x004fda0003f25270 */
        /* <DEDUP_REMOVED lines=21> */
.L_x_2181:
[----:B0-----:R-:W-:Y:S01]  /*11870*/  LEA R6, R20, UR38, 0x3 ;  /* 0x0000002614067c11 */ /* 0x001fe2000f8e18ff */
[----:B------:R-:W0:Y:S01]  /*11880*/  S2R R4, SR_TID.X ;  /* 0x0000000000047919 */ /* 0x000e220000002100 */
[----:B------:R-:W-:-:S04]  /*11890*/  SHF.L.U32 R5, R21, 0x1f, RZ ;  /* 0x0000001f15057819 */ /* 0x000fc800000006ff */
[----:B------:R-:W1:Y:S01]  /*118a0*/  SYNCS.PHASECHK.TRANS64.TRYWAIT P0, [R6+URZ+0x38880], R5 ;  /* 0x03888005060075a7 */ /* 0x000e62000800017f */
[----:B0-----:R-:W-:-:S04]  /*118b0*/  LOP3.LUT R4, R4, 0x7f, RZ, 0xc0, !PT ;  /* 0x0000007f04047812 */ /* 0x001fc800078ec0ff */
[----:B------:R-:W-:Y:S01]  /*118c0*/  ISETP.NE.AND P1, PT, R4, RZ, PT ;  /* 0x000000ff0400720c */ /* 0x000fe20003f25270 */
[----:B-1----:R-:W-:-:S12]  /*118d0*/  @!P0 BRA `(.L_x_2182) ;  /* 0x0000003000088947 */ /* 0x002fd80003800000 */
.L_x_2242:
        /* <DEDUP_REMOVED lines=9> */
.L_x_2184:
[----:B------:R-:W-:Y:S05]  /*11970*/  BSYNC B1 ;  /* 0x0000000000017941 */ /* 0x000fea0003800000 */
.L_x_2183:
        /* <DEDUP_REMOVED lines=15> */
.L_x_2185:
        /* <DEDUP_REMOVED lines=13> */
.L_x_2186:
        /* <DEDUP_REMOVED lines=10> */
.L_x_2243:
        /* <DEDUP_REMOVED lines=11> */
.L_x_2189:
[----:B------:R-:W-:Y:S05]  /*11c90*/  BSYNC B1 ;  /* 0x0000000000017941 */ /* 0x000fea0003800000 */
.L_x_2188:
        /* <DEDUP_REMOVED lines=12> */
.L_x_2190:
        /* <DEDUP_REMOVED lines=13> */
.L_x_2191:
[----:B------:R-:W-:-:S13]  /*11e30*/  @P0 ELECT P1, URZ, PT ;  /* 0x00000000003f082f */ /* 0x000fda0003820000 */
[----:B------:R-:W-:Y:S01]  /*11e40*/  @P1 R2UR UR13, R16 ;  /* 0x00000000100d12ca */ /* 0x000fe200000e0000 */
[----:B------:R-:W-:Y:S01]  /*11e50*/  UMOV UR12, UR36 ;  /* 0x00000024000c7c82 */ /* 0x000fe20008000000 */
[----:B------:R-:W-:-:S11]  /*11e60*/  @P1 PLOP3.LUT P0, PT, P1, PT, PT, 0x8, 0x0 ;  /* 0x000000000000181c */ /* 0x000fd60000f0e170 */
[----:B------:R2:W-:Y:S01]  /*11e70*/  UTMALDG.4D [UR8], [UR6], desc[UR14] ;  /* 0x00000e08060075b4 */ /* 0x0005e20008019000 */
[----:B------:R-:W-:Y:S01]  /*11e80*/  PLOP3.LUT P1, PT, PT, PT, PT, 0x8, 0x0 ;  /* 0x000000000000781c */ /* 0x000fe20003f2e170 */
[----:B--2---:R-:W-:-:S12]  /*11e90*/  @P0 BRA.U.ANY `(.L_x_2191) ;  /* 0xfffffffd00e40947 */ /* 0x004fd8000393ffff */
.L_x_2180:
[----:B------:R-:W-:Y:S05]  /*11ea0*/  BSYNC B0 ;  /* 0x0000000000007941 */ /* 0x000fea0003800000 */
.L_x_2179:
[----:B------:R-:W2:Y:S02]  /*11eb0*/  LDL R4, [R1+0x30] ;  /* 0x0000300001047983 */ /* 0x000ea40000100800 */
[----:B--2---:R-:W-:-:S13]  /*11ec0*/  ISETP.NE.AND P0, PT, R4, 0x3, PT ;  /* 0x000000030400780c */ /* 0x004fda0003f05270 */
[----:B------:R-:W-:Y:S05]  /*11ed0*/  @!P0 BRA `(.L_x_2192) ;  /* 0x0000000000048947 */ /* 0x000fea0003800000 */
[----:B------:R-:W-:Y:S01]  /*11ee0*/  BPT.TRAP 0x1 ;  /* 0x000000040000795c */ /* 0x000fe20000300000 */
.L_x_2192:
[----:B01----:R-:W2:Y:S01]  /*11ef0*/  LDL R5, [R1+0x2c] ;  /* 0x00002c0001057983 */ /* 0x003ea20000100800 */
[----:B------:R-:W-:Y:S02]  /*11f00*/  LOP3.LUT R4, R0, 0x1, RZ, 0x3c, !PT ;  /* 0x0000000100047812 */ /* 0x000fe400078e3cff */
[----:B------:R-:W-:Y:S02]  /*11f10*/  LEA R19, R2, UR38, 0x3 ;  /* 0x0000002602137c11 */ /* 0x000fe4000f8e18ff */
[----:B------:R-:W-:-:S04]  /*11f20*/  SHF.L.U32 R4, R4, 0x1f, RZ ;  /* 0x0000001f04047819 */ /* 0x000fc800000006ff */
[----:B------:R-:W0:Y:S01]  /*11f30*/  SYNCS.PHASECHK.TRANS64.TRYWAIT P0, [R19+URZ+0x38870], R4 ;  /* 0x03887004130075a7 */ /* 0x000e22000800017f */
[----:B--2---:R-:W-:Y:S01]  /*11f40*/  ISETP.NE.AND P1, PT, R5, 0x3, PT ;  /* 0x000000030500780c */ /* 0x004fe20003f25270 */
[----:B0-----:R-:W-:-:S12]  /*11f50*/  @!P0 BRA `(.L_x_2193) ;  /* 0x0000002800908947 */ /* 0x001fd80003800000 */
.L_x_2244:
[----:B------:R-:W-:Y:S05]  /*11f60*/  @!P1 BRA `(.L_x_2194) ;  /* 0x0000000000049947 */ /* 0x000fea0003800000 */
[----:B------:R-:W-:Y:S01]  /*11f70*/  BPT.TRAP 0x1 ;  /* 0x000000040000795c */ /* 0x000fe20000300000 */
.L_x_2194:
[----:B0-----:R-:W-:Y:S01]  /*11f80*/  SHF.L.U32 R4, R0, 0x1f, RZ ;  /* 0x0000001f00047819 */ /* 0x001fe200000006ff */
[----:B------:R-:W-:-:S03]  /*11f90*/  IMAD.SHL.U32 R0, R2, 0x8000, RZ ;  /* 0x0000800002007824 */ /* 0x000fc600078e00ff */
[----:B------:R-:W0:Y:S02]  /*11fa0*/  SYNCS.PHASECHK.TRANS64.TRYWAIT P0, [R19+URZ+0x38860], R4 ;  /* 0x03886004130075a7 */ /* 0x000e24000800017f */
[----:B0-----:R-:W-:Y:S05]  /*11fb0*/  @!P0 BRA `(.L_x_2195) ;  /* 0x00000028008c8947 */ /* 0x001fea0003800000 */
.L_x_2245:
        /* <DEDUP_REMOVED lines=152> */
.L_x_2196:
        /* <DEDUP_REMOVED lines=15> */
.L_x_2178:
[----:B------:R-:W-:-:S07]  /*12a30*/  IMAD.MOV.U32 R20, RZ, RZ, RZ ;  /* 0x000000ffff147224 */ /* 0x000fce00078e00ff */
.L_x_2198:
[----:B------:R-:W2:Y:S02]  /*12a40*/  LDL R2, [R1+0x28] ;  /* 0x0000280001027983 */ /* 0x000ea40000100800 */
[----:B--2---:R-:W-:-:S04]  /*12a50*/  LOP3.LUT R0, R2, 0x1, RZ, 0xfc, !PT ;  /* 0x0000000102007812 */ /* 0x004fc800078efcff */
[----:B------:R-:W-:-:S13]  /*12a60*/  ISETP.NE.AND P0, PT, R0, 0x3, PT ;  /* 0x000000030000780c */ /* 0x000fda0003f05270 */
[----:B------:R-:W-:Y:S05]  /*12a70*/  @!P0 BRA `(.L_x_2199) ;  /* 0x0000000000048947 */ /* 0x000fea0003800000 */
[----:B------:R-:W-:Y:S01]  /*12a80*/  BPT.TRAP 0x1 ;  /* 0x000000040000795c */ /* 0x000fe20000300000 */
.L_x_2199:
        /* <DEDUP_REMOVED lines=8> */
.L_x_2246:
[----:B------:R-:W-:Y:S05]  /*12b10*/  BSYNC B0 ;  /* 0x0000000000007941 */ /* 0x000fea0003800000 */
.L_x_2200:
[----:B------:R-:W-:Y:S05]  /*12b20*/  @!P1 BRA `(.L_x_2202) ;  /* 0x0000000000049947 */ /* 0x000fea0003800000 */
[----:B------:R-:W-:Y:S01]  /*12b30*/  BPT.TRAP 0x1 ;  /* 0x000000040000795c */ /* 0x000fe20000300000 */
.L_x_2202:
[----:B--2---:R-:W-:-:S04]  /*12b40*/  SHF.L.U32 R3, R21, 0x1f, RZ ;  /* 0x0000001f15037819 */ /* 0x004fc800000006ff */
[----:B------:R-:W2:Y:S02]  /*12b50*/  SYNCS.PHASECHK.TRANS64.TRYWAIT P0, [R16+URZ+0x38860], R3 ;  /* 0x03886003100075a7 */ /* 0x000ea4000800017f */
[----:B--2---:R-:W-:Y:S05]  /*12b60*/  @!P0 BRA `(.L_x_2203) ;  /* 0x0000001c00c88947 */ /* 0x004fea0003800000 */
.L_x_2247:
        /* <DEDUP_REMOVED lines=146> */
.L_x_2204:
        /* <DEDUP_REMOVED lines=14> */
.L_x_2159:
[----:B------:R-:W1:Y:S01]  /*13570*/  S2R R4, SR_CgaCtaId ;  /* 0x0000000000047919 */ /* 0x000e620000008800 */
[----:B0-----:R-:W-:Y:S02]  /*13580*/  MOV R3, 0x400 ;  /* 0x0000040000037802 */ /* 0x001fe40000000f00 */
[----:B------:R-:W-:Y:S02]  /*13590*/  SHF.L.U32 R2, R2, 0x1f, RZ ;  /* 0x0000001f02027819 */ /* 0x000fe400000006ff */
[----:B-1----:R-:W-:-:S04]  /*135a0*/  LEA R7, R4, R3, 0x18 ;  /* 0x0000000304077211 */ /* 0x002fc800078ec0ff */
[----:B------:R-:W0:Y:S02]  /*135b0*/  SYNCS.PHASECHK.TRANS64.TRYWAIT P0, [R7+URZ+0x38820], R2 ;  /* 0x03882002070075a7 */ /* 0x000e24000800017f */
[----:B0-----:R-:W-:Y:S05]  /*135c0*/  @!P0 BRA `(.L_x_2205) ;  /* 0x0000001400448947 */ /* 0x001fea0003800000 */
.L_x_2248:
        /* <DEDUP_REMOVED lines=13> */
.L_x_2206:
        /* <DEDUP_REMOVED lines=12> */
.L_x_2249:
[----:B------:R-:W1:Y:S02]  /*13760*/  SYNCS.PHASECHK.TRANS64.TRYWAIT P1, [R5+URZ], R2 ;  /* 0x00000002050075a7 */ /* 0x000e64000802017f */
[----:B-1----:R-:W-:Y:S05]  /*13770*/  @!P1 BRA `(.L_x_2208) ;  /* 0x0000001400009947 */ /* 0x002fea0003800000 */
.L_x_2250:
[----:B------:R-:W-:Y:S05]  /*13780*/  @!P0 BRA `(.L_x_2209) ;  /* 0x0000000000048947 */ /* 0x000fea0003800000 */
[----:B------:R-:W-:Y:S01]  /*13790*/  BPT.TRAP 0x1 ;  /* 0x000000040000795c */ /* 0x000fe20000300000 */
.L_x_2209:
[----:B------:R-:W-:-:S04]  /*137a0*/  IMAD R0, R0, 0x8, R7 ;  /* 0x0000000800007824 */ /* 0x000fc800078e0207 */
[----:B------:R-:W2:Y:S02]  /*137b0*/  SYNCS.PHASECHK.TRANS64.TRYWAIT P1, [R0+URZ+0x38860], R3 ;  /* 0x03886003000075a7 */ /* 0x000ea4000802017f */
[----:B--2---:R-:W-:Y:S05]  /*137c0*/  @!P1 BRA `(.L_x_2210) ;  /* 0x0000001400009947 */ /* 0x004fea0003800000 */
.L_x_2251:
[----:B------:R-:W-:Y:S05]  /*137d0*/  @!P0 BRA `(.L_x_2211) ;  /* 0x0000000000048947 */ /* 0x000fea0003800000 */
[----:B------:R-:W-:Y:S01]  /*137e0*/  BPT.TRAP 0x1 ;  /* 0x000000040000795c */ /* 0x000fe20000300000 */
.L_x_2211:
[----:B-1----:R-:W-:-:S04]  /*137f0*/  IMAD R5, R4, 0x8, R7 ;  /* 0x0000000804057824 */ /* 0x002fc800078e0207 */
[----:B------:R-:W1:Y:S02]  /*13800*/  SYNCS.PHASECHK.TRANS64.TRYWAIT P1, [R5+URZ+0x38860], R2 ;  /* 0x03886002050075a7 */ /* 0x000e64000802017f */
[----:B-1----:R-:W-:Y:S05]  /*13810*/  @!P1 BRA `(.L_x_2212) ;  /* 0x0000001400009947 */ /* 0x002fea0003800000 */
.L_x_2252:
[----:B------:R-:W-:Y:S05]  /*13820*/  @!P0 BRA `(.L_x_2213) ;  /* 0x0000000000048947 */ /* 0x000fea0003800000 */
[----:B------:R-:W-:Y:S01]  /*13830*/  BPT.TRAP 0x1 ;  /* 0x000000040000795c */ /* 0x000fe20000300000 */
.L_x_2213:
[----:B------:R-:W3:Y:S02]  /*13840*/  SYNCS.PHASECHK.TRANS64.TRYWAIT P0, [R0+URZ+0x38880], R3 ;  /* 0x03888003000075a7 */ /* 0x000ee4000800017f */
[----:B---3--:R-:W-:Y:S05]  /*13850*/  @!P0 BRA `(.L_x_2214) ;  /* 0x0000001400048947 */ /* 0x008fea0003800000 */
.L_x_2215:
[----:B----4-:R4:W0:Y:S02]  /*13860*/  SYNCS.PHASECHK.TRANS64.TRYWAIT P0, [R5+URZ+0x38880], R2 ;  /* 0x03888002050075a7 */ /* 0x010824000800017f */
[----:B0-----:R-:W-:Y:S05]  /*13870*/  @!P0 NANOSLEEP.SYNCS 0x989680 ;  /* 0x009896800000895d */ /* 0x001fea0003900000 */
[----:B------:R-:W0:Y:S02]  /*13880*/  @!P0 SYNCS.PHASECHK.TRANS64 P0, [R5+URZ+0x38880], R2 ;  /* 0x03888002050085a7 */ /* 0x000e24000800007f */
[----:B0-----:R-:W-:Y:S05]  /*13890*/  @!P0 BRA `(.L_x_2215) ;  /* 0xfffffffc00f08947 */ /* 0x001fea000383ffff */
.L_x_2118:
[----:B------:R-:W-:Y:S05]  /*138a0*/  BSYNC B6 ;  /* 0x0000000000067941 */ /* 0x000fea0003800000 */
.L_x_2115:
[----:B------:R-:W-:Y:S05]  /*138b0*/  EXIT ;  /* 0x000000000000794d */ /* 0x000fea0003800000 */
.L_x_2122:
[----:B0-----:R-:W-:-:S04]  /*138c0*/  IMAD.U32 R2, RZ, RZ, UR36 ;  /* 0x00000024ff027e24 */ /* 0x001fc8000f8e00ff */
[----:B------:R0:W1:Y:S03]  /*138d0*/  SYNCS.PHASECHK.TRANS64.TRYWAIT P0, [R2+URZ+0x38800], R7 ;  /* 0x03880007020075a7 */ /* 0x000066000800017f */
[----:B-1----:R-:W-:Y:S05]  /*138e0*/  @!P0 NANOSLEEP.SYNCS 0x989680 ;  /* 0x009896800000895d */ /* 0x002fea0003900000 */
[----:B------:R-:W1:Y:S02]  /*138f0*/  @!P0 SYNCS.PHASECHK.TRANS64 P0, [R2+URZ+0x38800], R7 ;  /* 0x03880007020085a7 */ /* 0x000e64000800007f */
[----:B-1----:R-:W-:Y:S05]  /*13900*/  @!P0 BRA `(.L_x_2122) ;  /* 0xfffffffc00ec8947 */ /* 0x002fea000383ffff */
[----:B------:R-:W-:Y:S05]  /*13910*/  BRA `(.L_x_2216) ;  /* 0xfffffedc00c87947 */ /* 0x000fea000383ffff */
.L_x_2126:
[----:B0-----:R-:W-:-:S04]  /*13920*/  IMAD.U32 R2, RZ, RZ, UR36 ;  /* 0x00000024ff027e24 */ /* 0x001fc8000f8e00ff */
[----:B------:R0:W2:Y:S03]  /*13930*/  SYNCS.PHASECHK.TRANS64.TRYWAIT P2, [R2+URZ+0x38830], R7 ;  /* 0x03883007020075a7 */ /* 0x0000a6000804017f */
[----:B--2---:R-:W-:Y:S05]  /*13940*/  @!P2 NANOSLEEP.SYNCS 0x989680 ;  /* 0x009896800000a95d */ /* 0x004fea0003900000 */
[----:B------:R-:W2:Y:S02]  /*13950*/  @!P2 SYNCS.PHASECHK.TRANS64 P2, [R2+URZ+0x38830], R7 ;  /* 0x038830070200a5a7 */ /* 0x000ea4000804007f */
[----:B--2---:R-:W-:Y:S05]  /*13960*/  @!P2 BRA `(.L_x_2126) ;  /* 0xfffffffc00eca947 */ /* 0x004fea000383ffff */
[----:B------:R-:W-:Y:S05]  /*13970*/  BRA `(.L_x_2125) ;  /* 0xfffffedc00e47947 */ /* 0x000fea000383ffff */
.L_x_2131:
[----:B-1----:R-:W-:-:S04]  /*13980*/  IMAD.U32 R20, RZ, RZ, UR7 ;  /* 0x00000007ff147e24 */ /* 0x002fc8000f8e00ff */
[----:B------:R1:W2:Y:S03]  /*13990*/  SYNCS.PHASECHK.TRANS64.TRYWAIT P3, [R20+URZ+0x38830], R13 ;  /* 0x0388300d140075a7 */ /* 0x0002a6000806017f */
[----:B--2---:R-:W-:Y:S05]  /*139a0*/  @!P3 NANOSLEEP.SYNCS 0x989680 ;  /* 0x009896800000b95d */ /* 0x004fea0003900000 */
[----:B------:R-:W2:Y:S02]  /*139b0*/  @!P3 SYNCS.PHASECHK.TRANS64 P3, [R20+URZ+0x38830], R13 ;  /* 0x0388300d1400b5a7 */ /* 0x000ea4000806007f */
[----:B--2---:R-:W-:Y:S05]  /*139c0*/  @!P3 BRA `(.L_x_2131) ;  /* 0xfffffffc00ecb947 */ /* 0x004fea000383ffff */
[----:B------:R-:W-:Y:S05]  /*139d0*/  BRA `(.L_x_2128) ;  /* 0xffffff1000e47947 */ /* 0x000fea000383ffff */
.L_x_2135:
[----:B-1----:R-:W-:-:S04]  /*139e0*/  IMAD.U32 R14, RZ, RZ, UR10 ;  /* 0x0000000aff0e7e24 */ /* 0x002fc8000f8e00ff */
[----:B------:R1:W2:Y:S03]  /*139f0*/  SYNCS.PHASECHK.TRANS64.TRYWAIT P3, [R14+URZ+0x38850], R13 ;  /* 0x0388500d0e0075a7 */ /* 0x0002a6000806017f */
[----:B--2---:R-:W-:Y:S05]  /*13a00*/  @!P3 NANOSLEEP.SYNCS 0x989680 ;  /* 0x009896800000b95d */ /* 0x004fea0003900000 */
[----:B------:R-:W2:Y:S02]  /*13a10*/  @!P3 SYNCS.PHASECHK.TRANS64 P3, [R14+URZ+0x38850], R13 ;  /* 0x0388500d0e00b5a7 */ /* 0x000ea4000806007f */
[----:B--2---:R-:W-:Y:S05]  /*13a20*/  @!P3 BRA `(.L_x_2135) ;  /* 0xfffffffc00ecb947 */ /* 0x004fea000383ffff */
[----:B------:R-:W-:Y:S05]  /*13a30*/  BRA `(.L_x_2132) ;  /* 0xffffff1400b47947 */ /* 0x000fea000383ffff */
.L_x_2142:
[----:B-1----:R-:W-:-:S04]  /*13a40*/  IMAD.U32 R14, RZ, RZ, UR10 ;  /* 0x0000000aff0e7e24 */ /* 0x002fc8000f8e00ff */
[----:B------:R1:W2:Y:S03]  /*13a50*/  SYNCS.PHASECHK.TRANS64.TRYWAIT P2, [R14+URZ+0x38830], R11 ;  /* 0x0388300b0e0075a7 */ /* 0x0002a6000804017f */
[----:B--2---:R-:W-:Y:S05]  /*13a60*/  @!P2 NANOSLEEP.SYNCS 0x989680 ;  /* 0x009896800000a95d */ /* 0x004fea0003900000 */
[----:B------:R-:W2:Y:S02]  /*13a70*/  @!P2 SYNCS.PHASECHK.TRANS64 P2, [R14+URZ+0x38830], R11 ;  /* 0x0388300b0e00a5a7 */ /* 0x000ea4000804007f */
[----:B--2---:R-:W-:Y:S05]  /*13a80*/  @!P2 BRA `(.L_x_2142) ;  /* 0xfffffffc00eca947 */ /* 0x004fea000383ffff */
[----:B------:R-:W-:Y:S05]  /*13a90*/  BRA `(.L_x_2139) ;  /* 0xffffff4400cc7947 */ /* 0x000fea000383ffff */
.L_x_2146:
[----:B01----:R-:W-:-:S04]  /*13aa0*/  IMAD.U32 R11, RZ, RZ, UR10 ;  /* 0x0000000aff0b7e24 */ /* 0x003fc8000f8e00ff */
[----:B------:R0:W1:Y:S03]  /*13ab0*/  SYNCS.PHASECHK.TRANS64.TRYWAIT P2, [R11+URZ+0x38850], R10 ;  /* 0x0388500a0b0075a7 */ /* 0x000066000804017f */
[----:B-1----:R-:W-:Y:S05]  /*13ac0*/  @!P2 NANOSLEEP.SYNCS 0x989680 ;  /* 0x009896800000a95d */ /* 0x002fea0003900000 */
[----:B------:R-:W1:Y:S02]  /*13ad0*/  @!P2 SYNCS.PHASECHK.TRANS64 P2, [R11+URZ+0x38850], R10 ;  /* 0x0388500a0b00a5a7 */ /* 0x000e64000804007f */
[----:B-1----:R-:W-:Y:S05]  /*13ae0*/  @!P2 BRA `(.L_x_2146) ;  /* 0xfffffffc00eca947 */ /* 0x002fea000383ffff */
[----:B------:R-:W-:Y:S05]  /*13af0*/  BRA `(.L_x_2143) ;  /* 0xffffff48008c7947 */ /* 0x000fea000383ffff */
.L_x_2152:
[----:B-1----:R-:W-:-:S04]  /*13b00*/  IMAD.U32 R5, RZ, RZ, UR7 ;  /* 0x00000007ff057e24 */ /* 0x002fc8000f8e00ff */
[----:B------:R1:W2:Y:S03]  /*13b10*/  SYNCS.PHASECHK.TRANS64.TRYWAIT P0, [R5+URZ+0x38850], R2 ;  /* 0x03885002050075a7 */ /* 0x0002a6000800017f */
[----:B--2---:R-:W-:Y:S05]  /*13b20*/  @!P0 NANOSLEEP.SYNCS 0x989680 ;  /* 0x009896800000895d */ /* 0x004fea0003900000 */
[----:B------:R-:W2:Y:S02]  /*13b30*/  @!P0 SYNCS.PHASECHK.TRANS64 P0, [R5+URZ+0x38850], R2 ;  /* 0x03885002050085a7 */ /* 0x000ea4000800007f */
[----:B--2---:R-:W-:Y:S05]  /*13b40*/  @!P0 BRA `(.L_x_2152) ;  /* 0xfffffffc00ec8947 */ /* 0x004fea000383ffff */
[----:B------:R-:W-:Y:S05]  /*13b50*/  BRA `(.L_x_2151) ;  /* 0xffffff7000107947 */ /* 0x000fea000383ffff */
.L_x_2165:
[----:B------:R-:W-:Y:S02]  /*13b60*/  IMAD.MOV.U32 R13, RZ, RZ, R7 ;  /* 0x000000ffff0d7224 */ /* 0x000fe400078e0007 */
[----:B------:R-:W-:Y:S02]  /*13b70*/  IMAD.MOV.U32 R12, RZ, RZ, RZ ;  /* 0x000000ffff0c7224 */ /* 0x000fe400078e00ff */
[----:B------:R-:W-:Y:S02]  /*13b80*/  IMAD.MOV.U32 R11, RZ, RZ, 0x1f ;  /* 0x0000001fff0b7424 */ /* 0x000fe400078e00ff */
[----:B------:R-:W-:-:S07]  /*13b90*/  IMAD.MOV.U32 R15, RZ, RZ, -0x1 ;  /* 0xffffffffff0f7424 */ /* 0x000fce00078e00ff */
[----:B0-----:R-:W-:Y:S05]  /*13ba0*/  WARPSYNC.COLLECTIVE R15, `(.L_x_2217) ;  /* 0x000000000f087348 */ /* 0x001fea0003c00000 */
[----:B------:R1:W2:Y:S02]  /*13bb0*/  SHFL.IDX P6, R14, R13, R12, R11 ;  /* 0x0000000c0d0e7389 */ /* 0x0002a400000c000b */
[----:B012---:R-:W-:Y:S01]  /*13bc0*/  ENDCOLLECTIVE ;  /* 0x000000000000791b */ /* 0x007fe20003800000 */
.L_x_2217:
[----:B------:R-:W-:Y:S05]  /*13bd0*/  BRA `(.L_x_2218) ;  /* 0xffffffc800007947 */ /* 0x000fea000383ffff */
.L_x_2167:
[----:B------:R-:W-:Y:S01]  /*13be0*/  BSSY B0, `(.L_x_2219) ;  /* 0x0000006000007945 */ /* 0x000fe20003800000 */
[----:B------:R-:W-:-:S07]  /*13bf0*/  IMAD.MOV.U32 R15, RZ, RZ, -0x1 ;  /* 0xffffffffff0f7424 */ /* 0x000fce00078e00ff */
[----:B-1----:R-:W-:Y:S05]  /*13c00*/  WARPSYNC.COLLECTIVE R15, `(.L_x_2220) ;  /* 0x000000000f0c7348 */ /* 0x002fea0003c00000 */
[----:B------:R-:W-:Y:S02]  /*13c10*/  ELECT P6, UR62, PT ;  /* 0x00000000003e782f */ /* 0x000fe400038c0000 */
[----:B------:R-:W-:Y:S01]  /*13c20*/  MOV R14, UR62 ;  /* 0x0000003e000e7c02 */ /* 0x000fe20008000f00 */
[----:B-1----:R-:W-:Y:S10]  /*13c30*/  ENDCOLLECTIVE ;  /* 0x000000000000791b */ /* 0x002ff40003800000 */
.L_x_2220:
[----:B------:R-:W-:Y:S05]  /*13c40*/  BSYNC B0 ;  /* 0x0000000000007941 */ /* 0x000fea0003800000 */
.L_x_2219:
[----:B------:R-:W-:Y:S05]  /*13c50*/  BRA `(.L_x_2221) ;  /* 0xffffffc800047947 */ /* 0x000fea000383ffff */
.L_x_2169:
[----:B0-----:R-:W-:-:S04]  /*13c60*/  IMAD.U32 R3, RZ, RZ, UR38 ;  /* 0x00000026ff037e24 */ /* 0x001fc8000f8e00ff */
[----:B------:R0:W2:Y:S03]  /*13c70*/  SYNCS.PHASECHK.TRANS64.TRYWAIT P0, [R3+URZ+0x38880], R2 ;  /* 0x03888002030075a7 */ /* 0x0000a6000800017f */
[----:B--2---:R-:W-:Y:S05]  /*13c80*/  @!P0 NANOSLEEP.SYNCS 0x989680 ;  /* 0x009896800000895d */ /* 0x004fea0003900000 */
[----:B------:R-:W2:Y:S02]  /*13c90*/  @!P0 SYNCS.PHASECHK.TRANS64 P0, [R3+URZ+0x38880], R2 ;  /* 0x03888002030085a7 */ /* 0x000ea4000800007f */
[----:B--2---:R-:W-:Y:S05]  /*13ca0*/  @!P0 BRA `(.L_x_2169) ;  /* 0xfffffffc00ec8947 */ /* 0x004fea000383ffff */
[----:B------:R-:W-:Y:S05]  /*13cb0*/  BRA `(.L_x_2222) ;  /* 0xffffffc800507947 */ /* 0x000fea000383ffff */
.L_x_2171:
[----:B0-----:R-:W-:-:S04]  /*13cc0*/  IMAD.U32 R3, RZ, RZ, UR38 ;  /* 0x00000026ff037e24 */ /* 0x001fc8000f8e00ff */
[----:B------:R0:W2:Y:S03]  /*13cd0*/  SYNCS.PHASECHK.TRANS64.TRYWAIT P0, [R3+URZ+0x38840], R2 ;  /* 0x03884002030075a7 */ /* 0x0000a6000800017f */
[----:B--2---:R-:W-:Y:S05]  /*13ce0*/  @!P0 NANOSLEEP.SYNCS 0x989680 ;  /* 0x009896800000895d */ /* 0x004fea0003900000 */
[----:B------:R-:W2:Y:S02]  /*13cf0*/  @!P0 SYNCS.PHASECHK.TRANS64 P0, [R3+URZ+0x38840], R2 ;  /* 0x03884002030085a7 */ /* 0x000ea4000800007f */
[----:B--2---:R-:W-:Y:S05]  /*13d00*/  @!P0 BRA `(.L_x_2171) ;  /* 0xfffffffc00ec8947 */ /* 0x004fea000383ffff */
[----:B------:R-:W-:Y:S05]  /*13d10*/  BRA `(.L_x_2223) ;  /* 0xffffffc800a87947 */ /* 0x000fea000383ffff */
.L_x_2174:
        /* <DEDUP_REMOVED lines=8> */
.L_x_2224:
[----:B------:R-:W-:Y:S02]  /*13da0*/  IMAD.MOV.U32 R13, RZ, RZ, R0 ;  /* 0x000000ffff0d7224 */ /* 0x000fe400078e0000 */
[----:B------:R-:W-:-:S07]  /*13db0*/  IMAD.MOV.U32 R6, RZ, RZ, R14 ;  /* 0x000000ffff067224 */ /* 0x000fce00078e000e */
[----:B------:R-:W-:Y:S05]  /*13dc0*/  WARPSYNC.COLLECTIVE R15, `(.L_x_2225) ;  /* 0x000000000f087348 */ /* 0x000fea0003c00000 */
[----:B------:R0:W1:Y:S02]  /*13dd0*/  SHFL.IDX P6, R14, R13, R12, R11 ;  /* 0x0000000c0d0e7389 */ /* 0x00006400000c000b */
[----:B01----:R-:W-:Y:S01]  /*13de0*/  ENDCOLLECTIVE ;  /* 0x000000000000791b */ /* 0x003fe20003800000 */
.L_x_2225:
        /* <DEDUP_REMOVED lines=10> */
.L_x_2226:
        /* <DEDUP_REMOVED lines=17> */
.L_x_2227:
[----:B------:R-:W-:Y:S02]  /*13fa0*/  @!P2 VIADD R8, R5, UR38 ;  /* 0x000000260508ac36 */ /* 0x000fe40008000000 */
[----:B------:R-:W-:Y:S02]  /*13fb0*/  IMAD.MOV.U32 R13, RZ, RZ, R2 ;  /* 0x000000ffff0d7224 */ /* 0x000fe400078e0002 */
[----:B------:R-:W-:Y:S02]  /*13fc0*/  IMAD.MOV.U32 R12, RZ, RZ, 0x2 ;  /* 0x00000002ff0c7424 */ /* 0x000fe400078e00ff */
[----:B------:R-:W-:-:S07]  /*13fd0*/  IMAD.MOV.U32 R7, RZ, RZ, R14 ;  /* 0x000000ffff077224 */ /* 0x000fce00078e000e */
[----:B------:R-:W-:Y:S05]  /*13fe0*/  WARPSYNC.COLLECTIVE R15, `(.L_x_2228) ;  /* 0x000000000f087348 */ /* 0x000fea0003c00000 */
[----:B------:R0:W1:Y:S02]  /*13ff0*/  SHFL.IDX P6, R14, R13, R12, R11 ;  /* 0x0000000c0d0e7389 */ /* 0x00006400000c000b */
[----:B01----:R-:W-:Y:S01]  /*14000*/  ENDCOLLECTIVE ;  /* 0x000000000000791b */ /* 0x003fe20003800000 */
.L_x_2228:
        /* <DEDUP_REMOVED lines=17> */
.L_x_2229:
[----:B------:R-:W-:Y:S02]  /*14120*/  @!P2 VIADD R8, R5, UR38 ;  /* 0x000000260508ac36 */ /* 0x000fe40008000000 */
[----:B------:R-:W-:Y:S02]  /*14130*/  IMAD.MOV.U32 R13, RZ, RZ, R2 ;  /* 0x000000ffff0d7224 */ /* 0x000fe400078e0002 */
[----:B------:R-:W-:Y:S02]  /*14140*/  IMAD.MOV.U32 R12, RZ, RZ, 0x3 ;  /* 0x00000003ff0c7424 */ /* 0x000fe400078e00ff */
[----:B------:R-:W-:-:S07]  /*14150*/  IMAD.MOV.U32 R7, RZ, RZ, R14 ;  /* 0x000000ffff077224 */ /* 0x000fce00078e000e */
[----:B------:R-:W-:Y:S05]  /*14160*/  WARPSYNC.COLLECTIVE R15, `(.L_x_2230) ;  /* 0x000000000f087348 */ /* 0x000fea0003c00000 */
[----:B------:R0:W1:Y:S02]  /*14170*/  SHFL.IDX P6, R14, R13, R12, R11 ;  /* 0x0000000c0d0e7389 */ /* 0x00006400000c000b */
[----:B01----:R-:W-:Y:S01]  /*14180*/  ENDCOLLECTIVE ;  /* 0x000000000000791b */ /* 0x003fe20003800000 */
.L_x_2230:
        /* <DEDUP_REMOVED lines=17> */
.L_x_2231:
[----:B------:R-:W-:Y:S02]  /*142a0*/  @!P2 VIADD R8, R5, UR38 ;  /* 0x000000260508ac36 */ /* 0x000fe40008000000 */
[----:B------:R-:W-:Y:S02]  /*142b0*/  IMAD.MOV.U32 R13, RZ, RZ, R2 ;  /* 0x000000ffff0d7224 */ /* 0x000fe400078e0002 */
[----:B------:R-:W-:Y:S02]  /*142c0*/  IMAD.MOV.U32 R12, RZ, RZ, 0x4 ;  /* 0x00000004ff0c7424 */ /* 0x000fe400078e00ff */
[----:B------:R-:W-:-:S07]  /*142d0*/  IMAD.MOV.U32 R7, RZ, RZ, R14 ;  /* 0x000000ffff077224 */ /* 0x000fce00078e000e */
[----:B------:R-:W-:Y:S05]  /*142e0*/  WARPSYNC.COLLECTIVE R15, `(.L_x_2232) ;  /* 0x000000000f087348 */ /* 0x000fea0003c00000 */
[----:B------:R0:W1:Y:S02]  /*142f0*/  SHFL.IDX P6, R14, R13, R12, R11 ;  /* 0x0000000c0d0e7389 */ /* 0x00006400000c000b */
[----:B01----:R-:W-:Y:S01]  /*14300*/  ENDCOLLECTIVE ;  /* 0x000000000000791b */ /* 0x003fe20003800000 */
.L_x_2232:
        /* <DEDUP_REMOVED lines=17> */
.L_x_2233:
[----:B------:R-:W-:Y:S02]  /*14420*/  @!P2 VIADD R8, R5, UR38 ;  /* 0x000000260508ac36 */ /* 0x000fe40008000000 */
[----:B------:R-:W-:Y:S02]  /*14430*/  IMAD.MOV.U32 R13, RZ, RZ, R2 ;  /* 0x000000ffff0d7224 */ /* 0x000fe400078e0002 */
[----:B------:R-:W-:Y:S02]  /*14440*/  IMAD.MOV.U32 R12, RZ, RZ, 0x5 ;  /* 0x00000005ff0c7424 */ /* 0x000fe400078e00ff */
[----:B------:R-:W-:-:S07]  /*14450*/  IMAD.MOV.U32 R7, RZ, RZ, R14 ;  /* 0x000000ffff077224 */ /* 0x000fce00078e000e */
[----:B------:R-:W-:Y:S05]  /*14460*/  WARPSYNC.COLLECTIVE R15, `(.L_x_2234) ;  /* 0x000000000f087348 */ /* 0x000fea0003c00000 */
[----:B------:R0:W1:Y:S02]  /*14470*/  SHFL.IDX P6, R14, R13, R12, R11 ;  /* 0x0000000c0d0e7389 */ /* 0x00006400000c000b */
[----:B01----:R-:W-:Y:S01]  /*14480*/  ENDCOLLECTIVE ;  /* 0x000000000000791b */ /* 0x003fe20003800000 */
.L_x_2234:
        /* <DEDUP_REMOVED lines=17> */
.L_x_2235:
[----:B------:R-:W-:Y:S02]  /*145a0*/  @!P2 VIADD R8, R5, UR38 ;  /* 0x000000260508ac36 */ /* 0x000fe40008000000 */
[----:B------:R-:W-:Y:S02]  /*145b0*/  IMAD.MOV.U32 R13, RZ, RZ, R2 ;  /* 0x000000ffff0d7224 */ /* 0x000fe400078e0002 */
[----:B------:R-:W-:Y:S02]  /*145c0*/  IMAD.MOV.U32 R12, RZ, RZ, 0x6 ;  /* 0x00000006ff0c7424 */ /* 0x000fe400078e00ff */
[----:B------:R-:W-:-:S07]  /*145d0*/  IMAD.MOV.U32 R7, RZ, RZ, R14 ;  /* 0x000000ffff077224 */ /* 0x000fce00078e000e */
[----:B------:R-:W-:Y:S05]  /*145e0*/  WARPSYNC.COLLECTIVE R15, `(.L_x_2236) ;  /* 0x000000000f087348 */ /* 0x000fea0003c00000 */
[----:B------:R0:W1:Y:S02]  /*145f0*/  SHFL.IDX P6, R14, R13, R12, R11 ;  /* 0x0000000c0d0e7389 */ /* 0x00006400000c000b */
[----:B01----:R-:W-:Y:S01]  /*14600*/  ENDCOLLECTIVE ;  /* 0x000000000000791b */ /* 0x003fe20003800000 */
.L_x_2236:
        /* <DEDUP_REMOVED lines=15> */
.L_x_2237:
        /* <DEDUP_REMOVED lines=9> */
.L_x_2238:
        /* <DEDUP_REMOVED lines=15> */
.L_x_2239:
[----:B------:R-:W-:Y:S01]  /*14880*/  IMAD.MOV.U32 R0, RZ, RZ, R14 ;  /* 0x000000ffff007224 */ /* 0x000fe200078e000e */
[----:B------:R-:W-:Y:S06]  /*14890*/  BRA `(.L_x_2240) ;  /* 0xffffffc800d07947 */ /* 0x000fec000383ffff */
.L_x_2177:
[----:B0-2---:R-:W-:-:S04]  /*148a0*/  IMAD.U32 R2, RZ, RZ, UR38 ;  /* 0x00000026ff027e24 */ /* 0x005fc8000f8e00ff */
[----:B------:R0:W2:Y:S03]  /*148b0*/  SYNCS.PHASECHK.TRANS64.TRYWAIT P0, [R2+URZ+0x38820], R0 ;  /* 0x03882000020075a7 */ /* 0x0000a6000800017f */
[----:B--2---:R-:W-:Y:S05]  /*148c0*/  @!P0 NANOSLEEP.SYNCS 0x989680 ;  /* 0x009896800000895d */ /* 0x004fea0003900000 */
[----:B------:R-:W2:Y:S02]  /*148d0*/  @!P0 SYNCS.PHASECHK.TRANS64 P0, [R2+URZ+0x38820], R0 ;  /* 0x03882000020085a7 */ /* 0x000ea4000800007f */
[----:B--2---:R-:W-:Y:S05]  /*148e0*/  @!P0 BRA `(.L_x_2177) ;  /* 0xfffffffc00ec8947 */ /* 0x004fea000383ffff */
[----:B------:R-:W-:Y:S05]  /*148f0*/  BRA `(.L_x_2241) ;  /* 0xffffffcc00107947 */ /* 0x000fea000383ffff */
.L_x_2182:
[----:B0-----:R0:W1:Y:S02]  /*14900*/  SYNCS.PHASECHK.TRANS64.TRYWAIT P0, [R6+URZ+0x38880], R5 ;  /* 0x03888005060075a7 */ /* 0x001064000800017f */
[----:B-1----:R-:W-:Y:S05]  /*14910*/  @!P0 NANOSLEEP.SYNCS 0x989680 ;  /* 0x009896800000895d */ /* 0x002fea0003900000 */
[----:B------:R-:W1:Y:S02]  /*14920*/  @!P0 SYNCS.PHASECHK.TRANS64 P0, [R6+URZ+0x38880], R5 ;  /* 0x03888005060085a7 */ /* 0x000e64000800007f */
[----:B-1----:R-:W-:Y:S05]  /*14930*/  @!P0 BRA `(.L_x_2182) ;  /* 0xfffffffc00f08947 */ /* 0x002fea000383ffff */
[----:B------:R-:W-:Y:S05]  /*14940*/  BRA `(.L_x_2242) ;  /* 0xffffffcc00e47947 */ /* 0x000fea000383ffff */
.L_x_2187:
[----:B-1----:R1:W2:Y:S02]  /*14950*/  SYNCS.PHASECHK.TRANS64.TRYWAIT P0, [R6+URZ+0x38840], R5 ;  /* 0x03884005060075a7 */ /* 0x0022a4000800017f */
[----:B--2---:R-:W-:Y:S05]  /*14960*/  @!P0 NANOSLEEP.SYNCS 0x989680 ;  /* 0x009896800000895d */ /* 0x004fea0003900000 */
[----:B------:R-:W2:Y:S02]  /*14970*/  @!P0 SYNCS.PHASECHK.TRANS64 P0, [R6+URZ+0x38840], R5 ;  /* 0x03884005060085a7 */ /* 0x000ea4000800007f */
[----:B--2---:R-:W-:Y:S05]  /*14980*/  @!P0 BRA `(.L_x_2187) ;  /* 0xfffffffc00f08947 */ /* 0x004fea000383ffff */
[----:B------:R-:W-:Y:S05]  /*14990*/  BRA `(.L_x_2243) ;  /* 0xffffffd000907947 */ /* 0x000fea000383ffff */
.L_x_2193:
[----:B0-----:R0:W1:Y:S02]  /*149a0*/  SYNCS.PHASECHK.TRANS64.TRYWAIT P0, [R19+URZ+0x38870], R4 ;  /* 0x03887004130075a7 */ /* 0x001064000800017f */
[----:B-1----:R-:W-:Y:S05]  /*149b0*/  @!P0 NANOSLEEP.SYNCS 0x989680 ;  /* 0x009896800000895d */ /* 0x002fea0003900000 */
[----:B------:R-:W1:Y:S02]  /*149c0*/  @!P0 SYNCS.PHASECHK.TRANS64 P0, [R19+URZ+0x38870], R4 ;  /* 0x03887004130085a7 */ /* 0x000e64000800007f */
[----:B-1----:R-:W-:Y:S05]  /*149d0*/  @!P0 BRA `(.L_x_2193) ;  /* 0xfffffffc00f08947 */ /* 0x002fea000383ffff */
[----:B------:R-:W-:Y:S05]  /*149e0*/  BRA `(.L_x_2244) ;  /* 0xffffffd4005c7947 */ /* 0x000fea000383ffff */
.L_x_2195:
[----:B0-----:R0:W1:Y:S02]  /*149f0*/  SYNCS.PHASECHK.TRANS64.TRYWAIT P0, [R19+URZ+0x38860], R4 ;  /* 0x03886004130075a7 */ /* 0x001064000800017f */
[----:B-1----:R-:W-:Y:S05]  /*14a00*/  @!P0 NANOSLEEP.SYNCS 0x989680 ;  /* 0x009896800000895d */ /* 0x002fea0003900000 */
[----:B------:R-:W1:Y:S02]  /*14a10*/  @!P0 SYNCS.PHASECHK.TRANS64 P0, [R19+URZ+0x38860], R4 ;  /* 0x03886004130085a7 */ /* 0x000e64000800007f */
[----:B-1----:R-:W-:Y:S05]  /*14a20*/  @!P0 BRA `(.L_x_2195) ;  /* 0xfffffffc00f08947 */ /* 0x002fea000383ffff */
[----:B------:R-:W-:Y:S05]  /*14a30*/  BRA `(.L_x_2245) ;  /* 0xffffffd400607947 */ /* 0x000fea000383ffff */
.L_x_2201:
[----:B--2---:R2:W3:Y:S02]  /*14a40*/  SYNCS.PHASECHK.TRANS64.TRYWAIT P0, [R16+URZ+0x38870], R3 ;  /* 0x03887003100075a7 */ /* 0x0044e4000800017f */
[----:B---3--:R-:W-:Y:S05]  /*14a50*/  @!P0 NANOSLEEP.SYNCS 0x989680 ;  /* 0x009896800000895d */ /* 0x008fea0003900000 */
[----:B------:R-:W3:Y:S02]  /*14a60*/  @!P0 SYNCS.PHASECHK.TRANS64 P0, [R16+URZ+0x38870], R3 ;  /* 0x03887003100085a7 */ /* 0x000ee4000800007f */
[----:B---3--:R-:W-:Y:S05]  /*14a70*/  @!P0 BRA `(.L_x_2201) ;  /* 0xfffffffc00f08947 */ /* 0x008fea000383ffff */
[----:B------:R-:W-:Y:S05]  /*14a80*/  BRA `(.L_x_2246) ;  /* 0xffffffe000207947 */ /* 0x000fea000383ffff */
.L_x_2203:
[----:B--2---:R2:W3:Y:S02]  /*14a90*/  SYNCS.PHASECHK.TRANS64.TRYWAIT P0, [R16+URZ+0x38860], R3 ;  /* 0x03886003100075a7 */ /* 0x0044e4000800017f */
[----:B---3--:R-:W-:Y:S05]  /*14aa0*/  @!P0 NANOSLEEP.SYNCS 0x989680 ;  /* 0x009896800000895d */ /* 0x008fea0003900000 */
[----:B------:R-:W3:Y:S02]  /*14ab0*/  @!P0 SYNCS.PHASECHK.TRANS64 P0, [R16+URZ+0x38860], R3 ;  /* 0x03886003100085a7 */ /* 0x000ee4000800007f */
[----:B---3--:R-:W-:Y:S05]  /*14ac0*/  @!P0 BRA `(.L_x_2203) ;  /* 0xfffffffc00f08947 */ /* 0x008fea000383ffff */
[----:B------:R-:W-:Y:S05]  /*14ad0*/  BRA `(.L_x_2247) ;  /* 0xffffffe000247947 */ /* 0x000fea000383ffff */
.L_x_2205:
[----:B0-----:R0:W1:Y:S02]  /*14ae0*/  SYNCS.PHASECHK.TRANS64.TRYWAIT P0, [R7+URZ+0x38820], R2 ;  /* 0x03882002070075a7 */ /* 0x001064000800017f */
[----:B-1----:R-:W-:Y:S05]  /*14af0*/  @!P0 NANOSLEEP.SYNCS 0x989680 ;  /* 0x009896800000895d */ /* 0x002fea0003900000 */
[----:B------:R-:W1:Y:S02]  /*14b00*/  @!P0 SYNCS.PHASECHK.TRANS64 P0, [R7+URZ+0x38820], R2 ;  /* 0x03882002070085a7 */ /* 0x000e64000800007f */
[----:B-1----:R-:W-:Y:S05]  /*14b10*/  @!P0 BRA `(.L_x_2205) ;  /* 0xfffffffc00f08947 */ /* 0x002fea000383ffff */
[----:B------:R-:W-:Y:S05]  /*14b20*/  BRA `(.L_x_2248) ;  /* 0xffffffe800a87947 */ /* 0x000fea000383ffff */
.L_x_2207:
[----:B0-----:R0:W1:Y:S02]  /*14b30*/  SYNCS.PHASECHK.TRANS64.TRYWAIT P1, [R6+URZ], R3 ;  /* 0x00000003060075a7 */ /* 0x001064000802017f */
[----:B-1----:R-:W-:Y:S05]  /*14b40*/  @!P1 NANOSLEEP.SYNCS 0x989680 ;  /* 0x009896800000995d */ /* 0x002fea0003900000 */
[----:B------:R-:W1:Y:S02]  /*14b50*/  @!P1 SYNCS.PHASECHK.TRANS64 P1, [R6+URZ], R3 ;  /* 0x00000003060095a7 */ /* 0x000e64000802007f */
[----:B-1----:R-:W-:Y:S05]  /*14b60*/  @!P1 BRA `(.L_x_2207) ;  /* 0xfffffffc00f09947 */ /* 0x002fea000383ffff */
[----:B------:R-:W-:Y:S05]  /*14b70*/  BRA `(.L_x_2249) ;  /* 0xffffffe800f87947 */ /* 0x000fea000383ffff */
.L_x_2208:
[----:B-1----:R1:W2:Y:S02]  /*14b80*/  SYNCS.PHASECHK.TRANS64.TRYWAIT P1, [R5+URZ], R2 ;  /* 0x00000002050075a7 */ /* 0x0022a4000802017f */
[----:B--2---:R-:W-:Y:S05]  /*14b90*/  @!P1 NANOSLEEP.SYNCS 0x989680 ;  /* 0x009896800000995d */ /* 0x004fea0003900000 */
[----:B------:R-:W2:Y:S02]  /*14ba0*/  @!P1 SYNCS.PHASECHK.TRANS64 P1, [R5+URZ], R2 ;  /* 0x00000002050095a7 */ /* 0x000ea4000802007f */
[----:B--2---:R-:W-:Y:S05]  /*14bb0*/  @!P1 BRA `(.L_x_2208) ;  /* 0xfffffffc00f09947 */ /* 0x004fea000383ffff */
[----:B------:R-:W-:Y:S05]  /*14bc0*/  BRA `(.L_x_2250) ;  /* 0xffffffe800ec7947 */ /* 0x000fea000383ffff */
.L_x_2210:
[----:B--2---:R2:W3:Y:S02]  /*14bd0*/  SYNCS.PHASECHK.TRANS64.TRYWAIT P1, [R0+URZ+0x38860], R3 ;  /* 0x03886003000075a7 */ /* 0x0044e4000802017f */
[----:B---3--:R-:W-:Y:S05]  /*14be0*/  @!P1 NANOSLEEP.SYNCS 0x989680 ;  /* 0x009896800000995d */ /* 0x008fea0003900000 */
[----:B------:R-:W3:Y:S02]  /*14bf0*/  @!P1 SYNCS.PHASECHK.TRANS64 P1, [R0+URZ+0x38860], R3 ;  /* 0x03886003000095a7 */ /* 0x000ee4000802007f */
[----:B---3--:R-:W-:Y:S05]  /*14c00*/  @!P1 BRA `(.L_x_2210) ;  /* 0xfffffffc00f09947 */ /* 0x008fea000383ffff */
[----:B------:R-:W-:Y:S05]  /*14c10*/  BRA `(.L_x_2251) ;  /* 0xffffffe800ec7947 */ /* 0x000fea000383ffff */
.L_x_2212:
[----:B-1----:R1:W3:Y:S02]  /*14c20*/  SYNCS.PHASECHK.TRANS64.TRYWAIT P1, [R5+URZ+0x38860], R2 ;  /* 0x03886002050075a7 */ /* 0x0022e4000802017f */
[----:B---3--:R-:W-:Y:S05]  /*14c30*/  @!P1 NANOSLEEP.SYNCS 0x989680 ;  /* 0x009896800000995d */ /* 0x008fea0003900000 */
[----:B------:R-:W3:Y:S02]  /*14c40*/  @!P1 SYNCS.PHASECHK.TRANS64 P1, [R5+URZ+0x38860], R2 ;  /* 0x03886002050095a7 */ /* 0x000ee4000802007f */
[----:B---3--:R-:W-:Y:S05]  /*14c50*/  @!P1 BRA `(.L_x_2212) ;  /* 0xfffffffc00f09947 */ /* 0x008fea000383ffff */
[----:B------:R-:W-:Y:S05]  /*14c60*/  BRA `(.L_x_2252) ;  /* 0xffffffe800ec7947 */ /* 0x000fea000383ffff */
.L_x_2214:
[----:B---3--:R3:W4:Y:S02]  /*14c70*/  SYNCS.PHASECHK.TRANS64.TRYWAIT P0, [R0+URZ+0x38880], R3 ;  /* 0x03888003000075a7 */ /* 0x008724000800017f */
[----:B----4-:R-:W-:Y:S05]  /*14c80*/  @!P0 NANOSLEEP.SYNCS 0x989680 ;  /* 0x009896800000895d */ /* 0x010fea0003900000 */
[----:B------:R-:W4:Y:S02]  /*14c90*/  @!P0 SYNCS.PHASECHK.TRANS64 P0, [R0+URZ+0x38880], R3 ;  /* 0x03888003000085a7 */ /* 0x000f24000800007f */
[----:B----4-:R-:W-:Y:S05]  /*14ca0*/  @!P0 BRA `(.L_x_2214) ;  /* 0xfffffffc00f08947 */ /* 0x010fea000383ffff */
[----:B------:R-:W-:Y:S05]  /*14cb0*/  BRA `(.L_x_2215) ;  /* 0xffffffe800e87947 */ /* 0x000fea000383ffff */
.L_x_2253:
        /* <DEDUP_REMOVED lines=12> */
.L_x_13344:


//--------------------- .text._ZN7cutlass13device_kernelIN5flash11enable_sm90INS1_16FlashAttnFwdSm90INS1_25CollectiveMainloopFwdSm90ILi2EN4cute5tupleIJNS5_1CILi1EEES8_S8_EEENS6_IJNS7_ILi128EEESA_NS7_ILi256EEEEEELi256ENS_12float_e4m3_tEfNS_4arch4Sm90ELb1ELb0ELb1ELb1ELb0ELb0ELb0ELb1ELb1ELb1ELb1ELb0EEENS1_21CollectiveEpilogueFwdINS6_IJSA_SB_SA_EEES9_NS_10bfloat16_tESF_Li256ELb1ELb1ELb1ELb1EEENS1_36VarlenDynamicPersistentTileSchedulerILi128ELi128ELi256ELi128ELb1ELb1ELb1ELb1ELb1ELb1EEEEEEEEEvNT_6ParamsE --------------------------
	.section	.text._ZN7cutlass13device_kernelIN5flash11enable_sm90INS1_16FlashAttnFwdSm90INS1_25CollectiveMainloopFwdSm90ILi2EN4cute5tupleIJNS5_1CILi1EEES8_S8_EEENS6_IJNS7_ILi128EEESA_NS7_ILi256EEEEEELi256ENS_12float_e4m3_tEfNS_4arch4Sm90ELb1ELb0ELb1ELb1ELb0ELb0ELb0ELb1ELb1ELb1ELb1ELb0EEENS1_21CollectiveEpilogueFwdINS6_IJSA_SB_SA_EEES9_NS_10bfloat16_tESF_Li256ELb1ELb1ELb1ELb1EEENS1_36VarlenDynamicPersistentTileSchedulerILi128ELi128ELi256ELi128ELb1ELb1ELb1ELb1ELb1ELb1EEEEEEEEEvNT_6ParamsE,"ax",@progbits
	.align	128
.text._ZN7cutlass13device_kernelIN5flash11enable_sm90INS1_16FlashAttnFwdSm90INS1_25CollectiveMainloopFwdSm90ILi2EN4cute5tupleIJNS5_1CILi1EEES8_S8_EEENS6_IJNS7_ILi128EEESA_NS7_ILi256EEEEEELi256ENS_12float_e4m3_tEfNS_4arch4Sm90ELb1ELb0ELb1ELb1ELb0ELb0ELb0ELb1ELb1ELb1ELb1ELb0EEENS1_21CollectiveEpilogueFwdINS6_IJSA_SB_SA_EEES9_NS_10bfloat16_tESF_Li256ELb1ELb1ELb1ELb1EEENS1_36VarlenDynamicPersistentTileSchedulerILi128ELi128ELi256ELi128ELb1ELb1ELb1ELb1ELb1ELb1EEEEEEEEEvNT_6ParamsE:
        .type           _ZN7cutlass13device_kernelIN5flash11enable_sm90INS1_16FlashAttnFwdSm90INS1_25CollectiveMainloopFwdSm90ILi2EN4cute5tupleIJNS5_1CILi1EEES8_S8_EEENS6_IJNS7_ILi128EEESA_NS7_ILi256EEEEEELi256ENS_12float_e4m3_tEfNS_4arch4Sm90ELb1ELb0ELb1ELb1ELb0ELb0ELb0ELb1ELb1ELb1ELb1ELb0EEENS1_21CollectiveEpilogueFwdINS6_IJSA_SB_SA_EEES9_NS_10bfloat16_tESF_Li256ELb1ELb1ELb1ELb1EEENS1_36VarlenDynamicPersistentTileSchedulerILi128ELi128ELi256ELi128ELb1ELb1ELb1ELb1ELb1ELb1EEEEEEEEEvNT_6ParamsE,@function
        .size           _ZN7cutlass13device_kernelIN5flash11enable_sm90INS1_16FlashAttnFwdSm90INS1_25CollectiveMainloopFwdSm90ILi2EN4cute5tupleIJNS5_1CILi1EEES8_S8_EEENS6_IJNS7_ILi128EEESA_NS7_ILi256EEEEEELi256ENS_12float_e4m3_tEfNS_4arch4Sm90ELb1ELb0ELb1ELb1ELb0ELb0ELb0ELb1ELb1ELb1ELb1ELb0EEENS1_21CollectiveEpilogueFwdINS6_IJSA_SB_SA_EEES9_NS_10bfloat16_tESF_Li256ELb1ELb1ELb1ELb1EEENS1_36VarlenDynamicPersistentTileSchedulerILi128ELi128ELi256ELi128ELb1ELb1ELb1ELb1ELb1ELb1EEEEEEEEEvNT_6ParamsE,(.L_x_13345 - _ZN7cutlass13device_kernelIN5flash11enable_sm90INS1_16FlashAttnFwdSm90INS1_25CollectiveMainloopFwdSm90ILi2EN4cute5tupleIJNS5_1CILi1EEES8_S8_EEENS6_IJNS7_ILi128EEESA_NS7_ILi256EEEEEELi256ENS_12float_e4m3_tEfNS_4arch4Sm90ELb1ELb0ELb1ELb1ELb0ELb0ELb0ELb1ELb1ELb1ELb1ELb0EEENS1_21CollectiveEpilogueFwdINS6_IJSA_SB_SA_EEES9_NS_10bfloat16_tESF_Li256ELb1ELb1ELb1ELb1EEENS1_36VarlenDynamicPersistentTileSchedulerILi128ELi128ELi256ELi128ELb1ELb1ELb1ELb1ELb1ELb1EEEEEEEEEvNT_6ParamsE)
        .other          _ZN7cutlass13device_kernelIN5flash11enable_sm90INS1_16FlashAttnFwdSm90INS1_25CollectiveMainloopFwdSm90ILi2EN4cute5tupleIJNS5_1CILi1EEES8_S8_EEENS6_IJNS7_ILi128EEESA_NS7_ILi256EEEEEELi256ENS_12float_e4m3_tEfNS_4arch4Sm90ELb1ELb0ELb1ELb1ELb0ELb0ELb0ELb1ELb1ELb1ELb1ELb0EEENS1_21CollectiveEpilogueFwdINS6_IJSA_SB_SA_EEES9_NS_10bfloat16_tESF_Li256ELb1ELb1ELb1ELb1EEENS1_36VarlenDynamicPersistentTileSchedulerILi128ELi128ELi256ELi128ELb1ELb1ELb1ELb1ELb1ELb1EEEEEEEEEvNT_6ParamsE,@"STO_CUDA_ENTRY STV_DEFAULT"
_ZN7cutlass13device_kernelIN5flash11enable_sm90INS1_16FlashAttnFwdSm90INS1_25CollectiveMainloopFwdSm90ILi2EN4cute5tupleIJNS5_1CILi1EEES8_S8_EEENS6_IJNS7_ILi128EEESA_NS7_ILi256EEEEEELi256ENS_12float_e4m3_tEfNS_4arch4Sm90ELb1ELb0ELb1ELb1ELb0ELb0ELb0ELb1ELb1ELb1ELb1ELb0EEENS1_21CollectiveEpilogueFwdINS6_IJSA_SB_SA_EEES9_NS_10bfloat16_tESF_Li256ELb1ELb1ELb1ELb1EEENS1_36VarlenDynamicPersistentTileSchedulerILi128ELi128ELi256ELi128ELb1ELb1ELb1ELb1ELb1ELb1EEEEEEEEEvNT_6ParamsE:
        /* <DEDUP_REMOVED lines=18> */
.L_x_2255:
[----:B------:R-:W-:Y:S05]  /*0120*/  BSYNC B0 ;  /* 0x0000000000007941 */ /* 0x000fea0003800000 */
.L_x_2254:
        /* <DEDUP_REMOVED lines=41> */
.L_x_2256:
        /* <DEDUP_REMOVED lines=22> */
.L_x_2257:
        /* <DEDUP_REMOVED lines=18> */
.L_x_2258:
        /* <DEDUP_REMOVED lines=22> */
.L_x_2259:
        /* <DEDUP_REMOVED lines=22> */
.L_x_2260:
[----:B------:R-:W-:Y:S01]  /*0900*/  PLOP3.LUT P0, PT, PT, PT, UP0, 0x80, 0x0 ;  /* 0x000000000000781c */ /* 0x000fe20003f0f008 */
[----:B------:R-:W-:Y:S01]  /*0910*/  UMOV UR38, 0x1 ;  /* 0x0000000100267882 */ /* 0x000fe20000000000 */
[----:B------:R-:W-:Y:S01]  /*0920*/  NOP ;  /* 0x0000000000007918 */ /* 0x000fe20000000000 */
[----:B------:R-:W-:Y:S01]  /*0930*/  USEL UR38, UR38, 0x2, !UP0 ;  /* 0x0000000226267887 */ /* 0x000fe2000c000000 */
[----:B------:R-:W-:Y:S01]  /*0940*/  ULDC.64 UR52, c[0x0][0x208] ;  /* 0x0000820000347ab9 */ /* 0x000fe20000000a00 */
[----:B012-4-:R-:W-:Y:S08]  /*0950*/  BAR.SYNC.DEFER_BLOCKING 0x0 ;  /* 0x0000000000007b1d */ /* 0x017ff00000010000 */
[----:B------:R-:W-:Y:S05]  /*0960*/  @!P0 BRA `(.L_x_2261) ;  /* 0x0000011c00808947 */ /* 0x000fea0003800000 */
.L_x_2262:
        /* <DEDUP_REMOVED lines=125> */
.L_x_2323:
[----:B------:R-:W-:Y:S01]  /*1140*/  ULDC.64 UR8, c[0x0][0xc88] ;  /* 0x0003220000087ab9 */ /* 0x000fe20000000a00 */
[----:B------:R-:W-:Y:S01]  /*1150*/  ULDC.64 UR10, c[0x0][0xa18] ;  /* 0x00028600000a7ab9 */ /* 0x000fe20000000a00 */
[----:B------:R-:W-:Y:S02]  /*1160*/  UIMAD.WIDE UR8, UR7, 0x4, UR8 ;  /* 0x00000004070878a5 */ /* 0x000fe4000f8e0208 */
[----:B------:R-:W-:Y:S02]  /*1170*/  UISETP.NE.U32.AND UP1, UPT, UR10, URZ, UPT ;  /* 0x0000003f0a00728c */ /* 0x000fe4000bf25070 */
[----:B------:R-:W-:Y:S02]  /*1180*/  ULOP3.LUT UR4, UR6, 0xff000000, URZ, 0xc0, !UPT ;  /* 0xff00000006047892 */ /* 0x000fe4000f8ec03f */
[----:B0-234-:R-:W-:Y:S01]  /*1190*/  IMAD.U32 R2, RZ, RZ, UR8 ;  /* 0x00000008ff027e24 */ /* 0x01dfe2000f8e00ff */
[----:B------:R-:W-:Y:S01]  /*11a0*/  ULDC UR7, c[0x0][0x424] ;  /* 0x0001090000077ab9 */ /* 0x000fe20000000800 */
[----:B-1----:R-:W-:Y:S01]  /*11b0*/  IMAD.U32 R3, RZ, RZ, UR9 ;  /* 0x00000009ff037e24 */ /* 0x002fe2000f8e00ff */
[----:B------:R-:W-:-:S04]  /*11c0*/  ULDC.64 UR8, c[0x0][0xa28] ;  /* 0x00028a0000087ab9 */ /* 0x000fc80000000a00 */
[----:B------:R-:W2:Y:S01]  /*11d0*/  LDG.E R2, desc[UR52][R2.64] ;  /* 0x0000003402027981 */ /* 0x000ea2000c1e1900 */
        /* <DEDUP_REMOVED lines=16> */
[----:B------:R-:W2:Y:S01]  /*12e0*/  @P0 LDG.E R2, desc[UR52][R2.64] ;  /* 0x0000003402020981 */ /* 0x000ea2000c1e1900 */
[----:B------:R-:W-:Y:S01]  /*12f0*/  UISETP.NE.U32.AND UP0, UPT, UR8, URZ, UPT ;  /* 0x0000003f0800728c */ /* 0x000fe2000bf05070 */
[----:B------:R-:W-:Y:S02]  /*1300*/  ULDC.64 UR10, c[0x0][0xa20] ;  /* 0x00028800000a7ab9 */ /* 0x000fe40000000a00 */
[----:B------:R-:W3:Y:S01]  /*1310*/  @P2 LDG.E R4, desc[UR52][R4.64] ;  /* 0x0000003404042981 */ /* 0x000ee2000c1e1900 */
[----:B------:R-:W-:Y:S01]  /*1320*/  UISETP.NE.AND.EX UP0, UPT, UR9, URZ, UPT, UP0 ;  /* 0x0000003f0900728c */ /* 0x000fe2000bf05300 */
[----:B------:R-:W-:Y:S01]  /*1330*/  ISETP.NE.U32.AND P1, PT, RZ, UR10, PT ;  /* 0x0000000aff007c0c */ /* 0x000fe2000bf25070 */
[----:B------:R-:W-:Y:S02]  /*1340*/  ULOP3.LUT UR46, UR6, 0xff0000, URZ, 0xc0, !UPT ;  /* 0x00ff0000062e7892 */ /* 0x000fe4000f8ec03f */
[----:B------:R-:W-:Y:S01]  /*1350*/  USHF.R.U32.HI UR4, URZ, 0x8, UR4 ;  /* 0x000000083f047899 */ /* 0x000fe20008011604 */
[----:B------:R-:W-:Y:S01]  /*1360*/  ISETP.NE.AND.EX P1, PT, RZ, UR11, PT, P1 ;  /* 0x0000000bff007c0c */ /* 0x000fe2000bf25310 */
[----:B------:R-:W-:Y:S01]  /*1370*/  USEL UR7, UR7, 0x1, UP0 ;  /* 0x0000000107077887 */ /* 0x000fe20008000000 */
[----:B------:R-:W-:Y:S01]  /*1380*/  ULDC UR8, c[0x0][0x2f0] ;  /* 0x0000bc0000087ab9 */ /* 0x000fe20000000800 */
[----:B------:R-:W-:Y:S01]  /*1390*/  UMOV UR51, URZ ;  /* 0x0000003f00337c82 */ /* 0x000fe20008000000 */
        /* <DEDUP_REMOVED lines=20> */
.L_x_2263:
[----:B------:R-:W-:Y:S05]  /*14e0*/  @!P1 BRA `(.L_x_2264) ;  /* 0x00000000001c9947 */ /* 0x000fea0003800000 */
[----:B------:R-:W-:-:S04]  /*14f0*/  ULEA UR4, UP0, UR43, UR10, 0x2 ;  /* 0x0000000a2b047291 */ /* 0x000fc8000f80103f */
[----:B------:R-:W-:Y:S02]  /*1500*/  ULEA.HI.X UR6, UR43, UR11, UR42, 0x2, UP0 ;  /* 0x0000000b2b067291 */ /* 0x000fe400080f142a */
[----:B------:R-:W-:-:S04]  /*1510*/  IMAD.U32 R2, RZ, RZ, UR4 ;  /* 0x00000004ff027e24 */ /* 0x000fc8000f8e00ff */
[----:B------:R-:W-:-:S05]  /*1520*/  IMAD.U32 R3, RZ, RZ, UR6 ;  /* 0x00000006ff037e24 */ /* 0x000fca000f8e00ff */
[----:B------:R-:W2:Y:S02]  /*1530*/  LDG.E R2, desc[UR52][R2.64] ;  /* 0x0000003402027981 */ /* 0x000ea4000c1e1900 */
[----:B--2---:R-:W-:Y:S01]  /*1540*/  R2UR UR4, R2 ;  /* 0x00000000020472ca */ /* 0x004fe200000e0000 */
[----:B------:R-:W-:-:S14]  /*1550*/  BRA `(.L_x_2265) ;  /* 0x0000000000347947 */ /* 0x000fdc0003800000 */
.L_x_2264:
        /* <DEDUP_REMOVED lines=13> */
.L_x_2265:
[----:B------:R-:W-:Y:S01]  /*1630*/  ULDC UR6, c[0x0][0x448] ;  /* 0x0001120000067ab9 */ /* 0x000fe20000000800 */
[----:B------:R-:W-:Y:S02]  /*1640*/  USHF.L.U32 UR36, UR5, 0x7, URZ ;  /* 0x0000000705247899 */ /* 0x000fe4000800063f */
[----:B------:R-:W-:Y:S02]  /*1650*/  UISETP.NE.AND UP0, UPT, UR6, 0x1, UPT ;  /* 0x000000010600788c */ /* 0x000fe4000bf05270 */
[----:B------:R-:W-:Y:S02]  /*1660*/  UIADD3 UR6, UR36, 0x7f, URZ ;  /* 0x0000007f24067890 */ /* 0x000fe4000fffe03f */
[----:B------:R-:W-:Y:S02]  /*1670*/  UIADD3 UR51, -UR51, UR4, URZ ;  /* 0x0000000433337290 */ /* 0x000fe4000fffe13f */
[----:B------:R-:W-:Y:S02]  /*1680*/  ULOP3.LUT UR37, UR46, 0xff, URZ, 0xc0, !UPT ;  /* 0x000000ff2e257892 */ /* 0x000fe4000f8ec03f */
[----:B------:R-:W-:-:S02]  /*1690*/  UIADD3 UR7, UR51, 0x80, -UR54 ;  /* 0x0000008033077890 */ /* 0x000fc4000fffe836 */
[----:B------:R-:W-:Y:S01]  /*16a0*/  USHF.R.U32.HI UR46, URZ, 0x10, UR46 ;  /* 0x000000103f2e7899 */ /* 0x000fe2000801162e */
[----:B------:R-:W-:Y:S01]  /*16b0*/  @UP0 ULDC UR4, c[0x0][0x44c] ;  /* 0x0001130000040ab9 */ /* 0x000fe20000000800 */
[----:B------:R-:W-:Y:S01]  /*16c0*/  @UP0 ULDC UR8, c[0x0][0x450] ;  /* 0x0001140000080ab9 */ /* 0x000fe20000000800 */
[----:B------:R-:W-:Y:S02]  /*16d0*/  UIMAD.WIDE.U32 UR4, UR6, UR4, URZ ;  /* 0x00000004060472a5 */ /* 0x000fe4000f8e003f */
[----:B------:R-:W-:Y:S02]  /*16e0*/  UIADD3 UR4, UR51, 0x7f, URZ ;  /* 0x0000007f33047890 */ /* 0x000fe4000fffe03f */
[----:B------:R-:W-:Y:S02]  /*16f0*/  @UP0 USHF.R.U32.HI UR6, URZ, UR8, UR5 ;  /* 0x000000083f060299 */ /* 0x000fe40008011605 */
[----:B------:R-:W-:Y:S02]  /*1700*/  USHF.R.S32.HI UR5, URZ, 0x1f, UR4 ;  /* 0x0000001f3f057899 */ /* 0x000fe40008011404 */
[----:B------:R-:W-:-:S02]  /*1710*/  UIADD3 UR6, UR7, UR6, URZ ;  /* 0x0000000607067290 */ /* 0x000fc4000fffe03f */
[----:B------:R-:W-:Y:S02]  /*1720*/  ULEA.HI UR5, UR5, UR4, URZ, 0x7 ;  /* 0x0000000405057291 */ /* 0x000fe4000f8f383f */
[----:B------:R-:W-:Y:S02]  /*1730*/  USHF.R.S32.HI UR7, URZ, 0x1f, UR6 ;  /* 0x0000001f3f077899 */ /* 0x000fe40008011406 */
[----:B------:R-:W-:Y:S02]  /*1740*/  USHF.R.S32.HI UR5, URZ, 0x7, UR5 ;  /* 0x000000073f057899 */ /* 0x000fe40008011405 */
[----:B------:R-:W-:Y:S01]  /*1750*/  ULEA.HI UR7, UR7, UR6, URZ, 0x7 ;  /* 0x0000000607077291 */ /* 0x000fe2000f8f383f */
[----:B------:R-:W-:-:S03]  /*1760*/  UMOV UR4, URZ ;  /* 0x0000003f00047c82 */ /* 0x000fc60008000000 */
[----:B------:R-:W-:-:S04]  /*1770*/  USHF.R.S32.HI UR7, URZ, 0x7, UR7 ;  /* 0x000000073f077899 */ /* 0x000fc80008011407 */
[----:B------:R-:W-:-:S04]  /*1780*/  UISETP.LT.AND UP0, UPT, UR5, UR7, UPT ;  /* 0x000000070500728c */ /* 0x000fc8000bf01270 */
[----:B------:R-:W-:-:S04]  /*1790*/  USEL UR9, UR5, UR7, UP0 ;  /* 0x0000000705097287 */ /* 0x000fc80008000000 */
[----:B------:R-:W-:-:S06]  /*17a0*/  UISETP.GE.AND UP0, UPT, UR9, 0x1, UPT ;  /* 0x000000010900788c */ /* 0x000fcc000bf06270 */
[----:B------:R-:W-:-:S13]  /*17b0*/  PLOP3.LUT P0, PT, PT, PT, UP0, 0x80, 0x0 ;  /* 0x000000000000781c */ /* 0x000fda0003f0f008 */
[----:B------:R-:W-:Y:S05]  /*17c0*/  @!P0 BRA `(.L_x_2266) ;  /* 0x0000000000908947 */ /* 0x000fea0003800000 */
        /* <DEDUP_REMOVED lines=36> */
.L_x_2266:
[----:B------:R-:W-:Y:S01]  /*1a10*/  UIMAD UR39, UR37, UR4, URZ ;  /* 0x00000004252772a4 */ /* 0x000fe2000f8e023f */
[----:B------:R-:W-:Y:S01]  /*1a20*/  IMAD.U32 R0, RZ, RZ, UR9 ;  /* 0x00000009ff007e24 */ /* 0x000fe2000f8e00ff */
[----:B------:R-:W-:Y:S01]  /*1a30*/  PLOP3.LUT P0, PT, PT, PT, PT, 0x80, 0x0 ;  /* 0x000000000000781c */ /* 0x000fe20003f0f070 */
[----:B------:R-:W-:Y:S01]  /*1a40*/  IMAD.U32 R3, RZ, RZ, UR4 ;  /* 0x00000004ff037e24 */ /* 0x000fe2000f8e00ff */
[----:B------:R-:W-:Y:S02]  /*1a50*/  CS2R R28, SRZ ;  /* 0x00000000001c7805 */ /* 0x000fe4000001ff00 */
[----:B------:R-:W-:Y:S02]  /*1a60*/  CS2R R24, SRZ ;  /* 0x0000000000187805 */ /* 0x000fe4000001ff00 */
[----:B------:R-:W-:Y:S02]  /*1a70*/  CS2R R30, SRZ ;  /* 0x00000000001e7805 */ /* 0x000fe4000001ff00 */
[----:B------:R-:W-:-:S02]  /*1a80*/  CS2R R26, SRZ ;  /* 0x00000000001a7805 */ /* 0x000fc4000001ff00 */
[----:B------:R-:W-:Y:S02]  /*1a90*/  VIADDMNMX R0, R3, UR39, R0, PT ;  /* 0x0000002703007c46 */ /* 0x000fe4000b800100 */
[----:B------:R-:W-:Y:S02]  /*1aa0*/  CS2R R2, SRZ ;  /* 0x0000000000027805 */ /* 0x000fe4000001ff00 */
[----:B------:R-:W-:Y:S02]  /*1ab0*/  CS2R R36, SRZ ;  /* 0x0000000000247805 */ /* 0x000fe4000001ff00 */
[----:B------:R-:W-:Y:S02]  /*1ac0*/  CS2R R32, SRZ ;  /* 0x0000000000207805 */ /* 0x000fe4000001ff00 */
        /* <DEDUP_REMOVED lines=13> */
[----:B------:R-:W-:Y:S01]  /*1ba0*/  UISETP.GT.AND UP0, UPT, UR56, UR39, UPT ;  /* 0x000000273800728c */ /* 0x000fe2000bf04270 */
[----:B------:R-:W-:Y:S02]  /*1bb0*/  CS2R R56, SRZ ;  /* 0x0000000000387805 */ /* 0x000fe4000001ff00 */
[----:B------:R-:W-:-:S02]  /*1bc0*/  CS2R R62, SRZ ;  /* 0x00000000003e7805 */ /* 0x000fc4000001ff00 */
[----:B------:R-:W-:Y:S02]  /*1bd0*/  CS2R R58, SRZ ;  /* 0x00000000003a7805 */ /* 0x000fe4000001ff00 */
[----:B------:R-:W-:Y:S02]  /*1be0*/  CS2R R68, SRZ ;  /* 0x0000000000447805 */ /* 0x000fe4000001ff00 */
[----:B------:R-:W-:Y:S02]  /*1bf0*/  CS2R R64, SRZ ;  /* 0x0000000000407805 */ /* 0x000fe4000001ff00 */
[----:B------:R-:W-:Y:S02]  /*1c00*/  PLOP3.LUT P1, PT, PT, PT, UP0, 0x80, 0x0 ;  /* 0x000000000000781c */ /* 0x000fe40003f2f008 */
        /* <DEDUP_REMOVED lines=79> */
.L_x_2268:
        /* <DEDUP_REMOVED lines=24> */
[----:B------:R-:W-:-:S03]  /*2280*/  @P1 IMAD R3, R13, UR44, R7 ;  /* 0x0000002c0d031c24 */ /* 0x000fc6000f8e0207 */
[----:B------:R-:W-:Y:S02]  /*2290*/  @P0 LEA.HI.X R5, R2, UR5, R5, 0x2, P2 ;  /* 0x0000000502050c11 */ /* 0x000fe400090f1405 */
[----:B------:R-:W-:Y:S01]  /*22a0*/  @P1 LEA.HI.X R9, R6, UR7, R3, 0x2, P3 ;  /* 0x0000000706091c11 */ /* 0x000fe200098f1403 */
[----:B------:R-:W-:-:S04]  /*22b0*/  IMAD.MOV.U32 R3, RZ, RZ, 0x3f800000 ;  /* 0x3f800000ff037424 */ /* 0x000fc800078e00ff */
[----:B------:R-:W2:Y:S04]  /*22c0*/  @P1 LDG.E R0, desc[UR52][R8.64] ;  /* 0x0000003408001981 */ /* 0x000ea8000c1e1900 */
[----:B------:R-:W2:Y:S01]  /*22d0*/  @P0 LDG.E R3, desc[UR52][R4.64] ;  /* 0x0000003404030981 */ /* 0x000ea2000c1e1900 */
[----:B------:R-:W-:-:S04]  /*22e0*/  ULEA.HI UR4, UR48, UR48, URZ, 0x1 ;  /* 0x0000003030047291 */ /* 0x000fc8000f8f083f */
[----:B------:R-:W-:-:S04]  /*22f0*/  ULOP3.LUT UR4, UR4, 0xfffffffe, URZ, 0xc0, !UPT ;  /* 0xfffffffe04047892 */ /* 0x000fc8000f8ec03f */
[----:B------:R-:W-:-:S06]  /*2300*/  UIADD3 UR4, UR48, -UR4, URZ ;  /* 0x8000000430047290 */ /* 0x000fcc000fffe03f */
[----:B------:R-:W-:Y:S01]  /*2310*/  IMAD.U32 R2, RZ, RZ, UR4 ;  /* 0x00000004ff027e24 */ /* 0x000fe2000f8e00ff */
[----:B------:R-:W-:-:S04]  /*2320*/  ULDC UR4, c[0x0][0x9d8] ;  /* 0x0002760000047ab9 */ /* 0x000fc80000000800 */
[----:B------:R-:W-:-:S04]  /*2330*/  SHF.L.U32 R2, R2, 0x1f, RZ ;  /* 0x0000001f02027819 */ /* 0x000fc800000006ff */
[----:B------:R-:W0:Y:S01]  /*2340*/  SYNCS.PHASECHK.TRANS64.TRYWAIT P0, [UR41+0x38800], R2 ;  /* 0x03880002ff0075a7 */ /* 0x000e220008000169 */
[----:B------:R-:W-:-:S05]  /*2350*/  IMAD.U32 R6, RZ, RZ, UR49 ;  /* 0x00000031ff067e24 */ /* 0x000fca000f8e00ff */
[----:B------:R-:W-:Y:S01]  /*2360*/  ISETP.NE.AND P1, PT, R6, 0x3, PT ;  /* 0x000000030600780c */ /* 0x000fe20003f25270 */
[----:B--2---:R-:W-:-:S04]  /*2370*/  FMUL.FTZ R0, R3, R0 ;  /* 0x0000000003007220 */ /* 0x004fc80000410000 */
[----:B------:R-:W-:Y:S01]  /*2380*/  FMUL.FTZ R0, R0, UR4 ;  /* 0x0000000400007c20 */ /* 0x000fe20008410000 */
[----:B0-----:R-:W-:Y:S07]  /*2390*/  @!P0 BRA `(.L_x_2269) ;  /* 0x0000017400188947 */ /* 0x001fee0003800000 */
.L_x_2422:
[----:B------:R-:W-:Y:S05]  /*23a0*/  @!P1 BRA `(.L_x_2270) ;  /* 0x0000000000049947 */ /* 0x000fea0003800000 */
[----:B------:R-:W-:Y:S01]  /*23b0*/  BPT.TRAP 0x1 ;  /* 0x000000040000795c */ /* 0x000fe20000300000 */
.L_x_2270:
[----:B0-----:R-:W-:Y:S02]  /*23c0*/  IMAD.U32 R2, RZ, RZ, UR55 ;  /* 0x00000037ff027e24 */ /* 0x001fe4000f8e00ff */
[----:B------:R-:W-:-:S03]  /*23d0*/  IMAD.U32 R3, RZ, RZ, UR47 ;  /* 0x0000002fff037e24 */ /* 0x000fc6000f8e00ff */
[----:B------:R-:W-:Y:S02]  /*23e0*/  LEA R2, R2, UR41, 0x3 ;  /* 0x0000002902027c11 */ /* 0x000fe4000f8e18ff */
[----:B------:R-:W-:-:S04]  /*23f0*/  SHF.L.U32 R3, R3, 0x1f, RZ ;  /* 0x0000001f03037819 */ /* 0x000fc800000006ff */
[----:B------:R0:W1:Y:S01]  /*2400*/  SYNCS.PHASECHK.TRANS64.TRYWAIT P2, [R2+URZ+0x38830], R3 ;  /* 0x03883003020075a7 */ /* 0x000062000804017f */
[----:B------:R-:W-:Y:S05]  /*2410*/  @!P1 BRA `(.L_x_2271) ;  /* 0x0000000000049947 */ /* 0x000fea0003800000 */
[----:B------:R-:W-:Y:S01]  /*2420*/  BPT.TRAP 0x1 ;  /* 0x000000040000795c */ /* 0x000fe20000300000 */
.L_x_2271:
[----:B------:R-:W2:Y:S02]  /*2430*/  S2R R4, SR_TID.X ;  /* 0x0000000000047919 */ /* 0x000ea40000002100 */
[----:B--2---:R-:W-:Y:S01]  /*2440*/  LOP3.LUT P0, RZ, R4, 0x7f, RZ, 0xc0, !PT ;  /* 0x0000007f04ff7812 */ /* 0x004fe2000780c0ff */
[----:B-1----:R-:W-:-:S12]  /*2450*/  @P2 BRA `(.L_x_2272) ;  /* 0x0000000000082947 */ /* 0x002fd80003800000 */
[----:B------:R-:W1:Y:S02]  /*2460*/  SYNCS.PHASECHK.TRANS64.TRYWAIT P2, [R2+URZ+0x38830], R3 ;  /* 0x03883003020075a7 */ /* 0x000e64000804017f */
[----:B-1----:R-:W-:Y:S05]  /*2470*/  @!P2 BRA `(.L_x_2273) ;  /* 0x0000017000f8a947 */ /* 0x002fea0003800000 */
.L_x_2272:
[----:B------:R-:W-:Y:S05]  /*2480*/  WARPSYNC.ALL ;  /* 0x0000000000007948 */ /* 0x000fea0003800000 */
[----:B------:R-:W-:Y:S01]  /*2490*/  UIADD3 UR4, UR41, 0x28400, URZ ;  /* 0x0002840029047890 */ /* 0x000fe2000fffe03f */
[----:B------:R-:W-:Y:S01]  /*24a0*/  WARPGROUP.ARRIVE ;  /* 0x00000000000079c5 */ /* 0x000fe20000000000 */
[----:B------:R-:W-:Y:S01]  /*24b0*/  ULOP3.LUT UR32, UR57, 0x10000, URZ, 0xfc, !UPT ;  /* 0x0001000039207892 */ /* 0x000fe2000f8efc3f */
[----:B01----:R-:W-:Y:S01]  /*24c0*/  @!P0 VIADD R2, R2, 0x38840 ;  /* 0x0003884002028836 */ /* 0x003fe20000000000 */
[----:B------:R-:W-:Y:S01]  /*24d0*/  USHF.R.U32.HI UR4, URZ, 0x4, UR4 ;  /* 0x000000043f047899 */ /* 0x000fe20008011604 */
[----:B------:R-:W-:Y:S01]  /*24e0*/  CS2R R94, SRZ ;  /* 0x00000000005e7805 */ /* 0x000fe2000001ff00 */
[----:B------:R-:W-:Y:S01]  /*24f0*/  UMOV UR33, 0x40000040 ;  /* 0x4000004000217882 */ /* 0x000fe20000000000 */
[----:B------:R-:W-:Y:S01]  /*2500*/  UMOV UR35, 0x40000040 ;  /* 0x4000004000237882 */ /* 0x000fe20000000000 */
[----:B------:R-:W-:Y:S01]  /*2510*/  ULOP3.LUT UR4, UR4, 0x3fff, URZ, 0xc0, !UPT ;  /* 0x00003fff04047892 */ /* 0x000fe2000f8ec03f */
[----:B------:R-:W-:Y:S01]  /*2520*/  @!P0 PRMT R2, RZ, 0x654, R2 ;  /* 0x00000654ff028816 */ /* 0x000fe20000000002 */
[----:B------:R-:W-:Y:S01]  /*2530*/  UMOV UR5, 0x40000040 ;  /* 0x4000004000057882 */ /* 0x000fe20000000000 */
[----:B------:R-:W-:Y:S01]  /*2540*/  UMOV UR7, 0x40000040 ;  /* 0x4000004000077882 */ /* 0x000fe20000000000 */
[----:B------:R-:W-:Y:S01]  /*2550*/  ULOP3.LUT UR50, UR4, 0x10000, URZ, 0xfc, !UPT ;  /* 0x0001000004327892 */ /* 0x000fe2000f8efc3f */
[----:B------:R-:W-:Y:S01]  /*2560*/  CS2R R96, SRZ ;  /* 0x0000000000607805 */ /* 0x000fe2000001ff00 */
[----:B------:R-:W-:Y:S01]  /*2570*/  UIADD3 UR4, UR32, 0x2, URZ ;  /* 0x0000000220047890 */ /* 0x000fe2000fffe03f */
[----:B------:R-:W-:Y:S01]  /*2580*/  CS2R R98, SRZ ;  /* 0x0000000000627805 */ /* 0x000fe2000001ff00 */
[----:B------:R-:W-:Y:S01]  /*2590*/  ULEA UR34, UR55, UR50, 0xb ;  /* 0x0000003237227291 */ /* 0x000fe2000f8e583f */
[----:B------:R-:W-:Y:S01]  /*25a0*/  CS2R R100, SRZ ;  /* 0x0000000000647805 */ /* 0x000fe2000001ff00 */
[----:B------:R-:W-:Y:S01]  /*25b0*/  UIADD3 UR8, UR32, 0x4, URZ ;  /* 0x0000000420087890 */ /* 0x000fe2000fffe03f */
[----:B------:R-:W-:Y:S01]  /*25c0*/  CS2R R102, SRZ ;  /* 0x0000000000667805 */ /* 0x000fe2000001ff00 */
[----:B------:R-:W-:Y:S01]  /*25d0*/  UIADD3 UR6, UR34, 0x2, URZ ;  /* 0x0000000222067890 */ /* 0x000fe2000fffe03f */
[----:B------:R-:W-:Y:S01]  /*25e0*/  CS2R R104, SRZ ;  /* 0x0000000000687805 */ /* 0x000fe2000001ff00 */
[----:B------:R-:W-:Y:S01]  /*25f0*/  UIADD3 UR10, UR34, 0x4, URZ ;  /* 0x00000004220a7890 */ /* 0x000fe2000fffe03f */
[----:B------:R-:W-:Y:S01]  /*2600*/  CS2R R106, SRZ ;  /* 0x00000000006a7805 */ /* 0x000fe2000001ff00 */
[----:B------:R-:W-:Y:S01]  /*2610*/  UMOV UR9, 0x40000040 ;  /* 0x4000004000097882 */ /* 0x000fe20000000000 */
[----:B------:R-:W-:Y:S01]  /*2620*/  QGMMA.64x128x32.F32.E4M3.E4M3 R24, gdesc[UR32], RZ, !UPT, gsb0 ;  /* 0x01e00000201879f3 */ /* 0x000fe2000c0008ff */
[----:B------:R-:W-:Y:S01]  /*2630*/  UMOV UR11, 0x40000040 ;  /* 0x40000040000b7882 */ /* 0x000fe20000000000 */
[----:B------:R-:W-:Y:S01]  /*2640*/  UIADD3 UR12, UR32, 0x6, URZ ;  /* 0x00000006200c7890 */ /* 0x000fe2000fffe03f */
[----:B------:R-:W-:Y:S01]  /*2650*/  CS2R R108, SRZ ;  /* 0x00000000006c7805 */ /* 0x000fe2000001ff00 */
[----:B------:R-:W-:Y:S01]  /*2660*/  UIADD3 UR14, UR34, 0x6, URZ ;  /* 0x00000006220e7890 */ /* 0x000fe2000fffe03f */
[----:B------:R-:W-:Y:S01]  /*2670*/  CS2R R110, SRZ ;  /* 0x00000000006e7805 */ /* 0x000fe2000001ff00 */
[----:B------:R-:W-:Y:S01]  /*2680*/  UMOV UR13, 0x40000040 ;  /* 0x40000040000d7882 */ /* 0x000fe20000000000 */
        /* <DEDUP_REMOVED lines=25> */
[----:B------:R-:W-:Y:S01]  /*2820*/  UIADD3 UR57, UR56, -0x2, URZ ;  /* 0xfffffffe38397890 */ /* 0x000fe2000fffe03f */
        /* <DEDUP_REMOVED lines=12> */
[----:B------:R-:W-:Y:S02]  /*28f0*/  WARPGROUP.DEPBAR.LE gsb0, 0x0 ;  /* 0x00008000000079c5 */ /* 0x000fe40000010000 */
[----:B------:R-:W-:-:S06]  /*2900*/  WARPGROUP.ARRIVE ;  /* 0x00000000000079c5 */ /* 0x000fcc0000000000 */
[----:B------:R-:W-:Y:S01]  /*2910*/  QGMMA.64x128x32.F32.E4M3.E4M3 R24, gdesc[UR4], R24, gsb0 ;  /* 0x01e00000041879f3 */ /* 0x000fe20008000818 */
[----:B------:R-:W-:Y:S02]  /*2920*/  ULDC UR6, c[0x0][0x448] ;  /* 0x0001120000067ab9 */ /* 0x000fe40000000800 */
[----:B------:R-:W-:-:S06]  /*2930*/  UISETP.NE.AND UP0, UPT, UR6, 0x1, UPT ;  /* 0x000000010600788c */ /* 0x000fcc000bf05270 */
[----:B------:R-:W-:-:S05]  /*2940*/  PLOP3.LUT P2, PT, PT, PT, UP0, 0x80, 0x0 ;  /* 0x000000000000781c */ /* 0x000fca0003f4f008 */
[----:B------:R-:W-:Y:S01]  /*2950*/  @UP0 ULDC UR6, c[0x0][0x44c] ;  /* 0x0001130000060ab9 */ /* 0x000fe20000000800 */
[----:B------:R-:W-:Y:S02]  /*2960*/  WARPGROUP.DEPBAR.LE gsb0, 0x0 ;  /* 0x00008000000079c5 */ /* 0x000fe40000010000 */
[----:B------:R-:W-:-:S06]  /*2970*/  WARPGROUP.ARRIVE ;  /* 0x00000000000079c5 */ /* 0x000fcc0000000000 */
[----:B------:R-:W-:Y:S01]  /*2980*/  QGMMA.64x128x32.F32.E4M3.E4M3 R24, gdesc[UR8], R24, gsb0 ;  /* 0x01e00000081879f3 */ /* 0x000fe20008000818 */
[----:B------:R-:W-:Y:S01]  /*2990*/  ULDC UR10, c[0x0][0x988] ;  /* 0x00026200000a7ab9 */ /* 0x000fe20000000800 */
[----:B------:R-:W-:Y:S01]  /*29a0*/  UMOV UR11, UR36 ;  /* 0x00000024000b7c82 */ /* 0x000fe20008000000 */
[----:B------:R-:W-:Y:S02]  /*29b0*/  WARPGROUP.DEPBAR.LE gsb0, 0x0 ;  /* 0x00008000000079c5 */ /* 0x000fe40000010000 */
[----:B------:R-:W-:-:S07]  /*29c0*/  WARPGROUP.ARRIVE ;  /* 0x00000000000079c5 */ /* 0x000fce0000000000 */
[----:B------:R-:W-:Y:S01]  /*29d0*/  QGMMA.64x128x32.F32.E4M3.E4M3 R24, gdesc[UR12], R24, gsb0 ;  /* 0x01e000000c1879f3 */ /* 0x000fe20008000818 */
[----:B------:R-:W-:Y:S02]  /*29e0*/  @UP0 ULDC UR14, c[0x0][0x450] ;  /* 0x00011400000e0ab9 */ /* 0x000fe40000000800 */
        /* <DEDUP_REMOVED lines=15> */
[----:B------:R-:W-:Y:S02]  /*2ae0*/  VIADD R48, R17, UR36 ;  /* 0x0000002411307c36 */ /* 0x000fe40008000000 */
[C---:B------:R-:W-:Y:S01]  /*2af0*/  FMUL.FTZ R27, R0.reuse, R27 ;  /* 0x0000001b001b7220 */ /* 0x040fe20000410000 */
[C---:B------:R-:W-:Y:S01]  /*2b00*/  FMUL.FTZ R10, R0.reuse, R37 ;  /* 0x00000025000a7220 */ /* 0x040fe20000410000 */
[----:B------:R0:W1:Y:S01]  /*2b10*/  MUFU.TANH R93, R26 ;  /* 0x0000001a005d7308 */ /* 0x0000620000002400 */
[C---:B------:R-:W-:Y:S01]  /*2b20*/  FMUL.FTZ R30, R0.reuse, R30 ;  /* 0x0000001e001e7220 */ /* 0x040fe20000410000 */
[C---:B------:R-:W-:Y:S01]  /*2b30*/  FMUL.FTZ R3, R0.reuse, R24 ;  /* 0x0000001800037220 */ /* 0x040fe20000410000 */
[C---:B------:R-:W-:Y:S01]  /*2b40*/  FMUL.FTZ R12, R0.reuse, R40 ;  /* 0x00000028000c7220 */ /* 0x040fe20000410000 */
[C---:B------:R-:W-:Y:S01]  /*2b50*/  FMUL.FTZ R24, R0.reuse, R53 ;  /* 0x0000003500187220 */ /* 0x040fe20000410000 */
[----:B------:R-:W-:Y:S01]  /*2b60*/  FMUL.FTZ R54, R0, R54 ;  /* 0x0000003600367220 */ /* 0x000fe20000410000 */
[----:B------:R-:W-:-:S02]  /*2b70*/  IMAD.U32 R40, RZ, RZ, UR54 ;  /* 0x00000036ff287e24 */ /* 0x000fc4000f8e00ff */
[----:B------:R-:W-:Y:S01]  /*2b80*/  FMUL.FTZ R31, R0, R31 ;  /* 0x0000001f001f7220 */ /* 0x000fe20000410000 */
[----:B------:R-:W-:Y:S01]  /*2b90*/  MUFU.TANH R27, R27 ;  /* 0x0000001b001b7308 */ /* 0x000fe20000002400 */
[----:B0-----:R-:W-:Y:S01]  /*2ba0*/  @P2 IMAD.HI.U32 R26, R48, UR6, RZ ;  /* 0x00000006301a2c27 */ /* 0x001fe2000f8e00ff */
[----:B------:R-:W-:-:S03]  /*2bb0*/  @UP0 ULDC UR6, c[0x0][0x450] ;  /* 0x0001140000060ab9 */ /* 0x000fc60000000800 */
[C---:B------:R-:W-:Y:S01]  /*2bc0*/  FMUL.FTZ R7, R0.reuse, R33 ;  /* 0x0000002100077220 */ /* 0x040fe20000410000 */
[C---:B------:R-:W-:Y:S01]  /*2bd0*/  FMUL.FTZ R34, R0.reuse, R34 ;  /* 0x0000002200227220 */ /* 0x040fe20000410000 */
[C---:B------:R-:W-:Y:S01]  /*2be0*/  FMUL.FTZ R13, R0.reuse, R44 ;  /* 0x0000002c000d7220 */ /* 0x040fe20000410000 */
[----:B------:R-:W-:Y:S01]  /*2bf0*/  @P2 SHF.R.U32.HI R48, RZ, UR6, R26 ;  /* 0x00000006ff302c19 */ /* 0x000fe2000801161a */
[----:B------:R-:W-:Y:S01]  /*2c00*/  UMOV UR6, 0xffffff80 ;  /* 0xffffff8000067882 */ /* 0x000fe20000000000 */
[----:B------:R-:W0:Y:S01]  /*2c10*/  MUFU.TANH R30, R30 ;  /* 0x0000001e001e7308 */ /* 0x000e220000002400 */
[----:B------:R-:W-:Y:S01]  /*2c20*/  UIMAD UR6, UR56, UR6, 0x80 ;  /* 0x00000080380674a4 */ /* 0x000fe2000f8e0206 */
[C---:B------:R-:W-:Y:S01]  /*2c30*/  FMUL.FTZ R35, R0.reuse, R35 ;  /* 0x0000002300237220 */ /* 0x040fe20000410000 */
[----:B------:R-:W2:Y:S01]  /*2c40*/  SHFL.IDX PT, R26, R48, 0x1, 0x1c1f ;  /* 0x003c1f00301a7f89 */ /* 0x000ea200000e0000 */
[C---:B------:R-:W-:Y:S01]  /*2c50*/  FMUL.FTZ R55, R0.reuse, R55 ;  /* 0x0000003700377220 */ /* 0x040fe20000410000 */
[C---:B------:R-:W-:Y:S01]  /*2c60*/  FMUL.FTZ R38, R0.reuse, R38 ;  /* 0x0000002600267220 */ /* 0x040fe20000410000 */
[C---:B------:R-:W-:Y:S01]  /*2c70*/  FMUL.FTZ R9, R0.reuse, R36 ;  /* 0x0000002400097220 */ /* 0x040fe20000410000 */
[----:B------:R-:W-:Y:S01]  /*2c80*/  IMAD.U32 R37, RZ, RZ, UR6 ;  /* 0x00000006ff257e24 */ /* 0x000fe2000f8e00ff */
[----:B------:R3:W-:Y:S01]  /*2c90*/  MUFU.TANH R33, R54 ;  /* 0x0000003600217308 */ /* 0x0007e20000002400 */
[C---:B------:R-:W-:Y:S01]  /*2ca0*/  FMUL.FTZ R39, R0.reuse, R39 ;  /* 0x0000002700277220 */ /* 0x040fe20000410000 */
[C---:B------:R-:W-:Y:S01]  /*2cb0*/  FMUL.FTZ R42, R0.reuse, R42 ;  /* 0x0000002a002a7220 */ /* 0x040fe20000410000 */
[----:B------:R-:W-:Y:S01]  /*2cc0*/  FMUL.FTZ R4, R0, R25 ;  /* 0x0000001900047220 */ /* 0x000fe20000410000 */
[----:B------:R-:W-:Y:S01]  /*2cd0*/  IADD3 R53, -R16, 0x1, R37 ;  /* 0x0000000110357810 */ /* 0x000fe20007ffe125 */
[C---:B------:R-:W-:Y:S01]  /*2ce0*/  FMUL.FTZ R25, R0.reuse, R57 ;  /* 0x0000003900197220 */ /* 0x040fe20000410000 */
[C---:B------:R-:W-:Y:S01]  /*2cf0*/  FMUL.FTZ R59, R0.reuse, R59 ;  /* 0x0000003b003b7220 */ /* 0x040fe20000410000 */
[----:B------:R-:W-:Y:S01]  /*2d00*/  FMUL.FTZ R43, R0, R43 ;  /* 0x0000002b002b7220 */ /* 0x000fe20000410000 */
[----:B------:R-:W-:Y:S01]  /*2d10*/  IADD3 R53, -R40, UR51, R53 ;  /* 0x0000003328357c10 */ /* 0x000fe2000fffe135 */
[----:B------:R-:W4:Y:S01]  /*2d20*/  MUFU.TANH R31, R31 ;  /* 0x0000001f001f7308 */ /* 0x000f220000002400 */
[----:B---3--:R-:W-:Y:S01]  /*2d30*/  IADD3 R54, -R16, UR51, R37 ;  /* 0x0000003310367c10 */ /* 0x008fe2000fffe125 */
        /* <DEDUP_REMOVED lines=8> */
[----:B--2---:R-:W-:Y:S01]  /*2dc0*/  VIADDMNMX R44, R26, R53, R54, PT ;  /* 0x000000351a2c7246 */ /* 0x004fe20003800136 */
[C---:B------:R-:W-:Y:S01]  /*2dd0*/  FMUL.FTZ R15, R0.reuse, R49 ;  /* 0x00000031000f7220 */ /* 0x040fe20000410000 */
[C---:B------:R-:W-:Y:S01]  /*2de0*/  FMUL.FTZ R58, R0.reuse, R58 ;  /* 0x0000003a003a7220 */ /* 0x040fe20000410000 */
[----:B------:R-:W-:Y:S01]  /*2df0*/  FMUL.FTZ R62, R0, R62 ;  /* 0x0000003e003e7220 */ /* 0x000fe20000410000 */
[----:B------:R-:W-:Y:S01]  /*2e00*/  ISETP.GT.AND P3, PT, R44, RZ, PT ;  /* 0x000000ff2c00720c */ /* 0x000fe20003f64270 */
[----:B------:R-:W-:Y:S01]  /*2e10*/  FMUL.FTZ R66, R0, R66 ;  /* 0x0000004200427220 */ /* 0x000fe20000410000 */
[C---:B------:R-:W-:Y:S01]  /*2e20*/  ISETP.GT.AND P4, PT, R44.reuse, 0x1, PT ;  /* 0x000000012c00780c */ /* 0x040fe20003f84270 */
[----:B------:R-:W2:Y:S01]  /*2e30*/  MUFU.TANH R35, R35 ;  /* 0x0000002300237308 */ /* 0x000ea20000002400 */
[----:B------:R-:W-:Y:S01]  /*2e40*/  ISETP.GT.AND P5, PT, R44, 0x8, PT ;  /* 0x000000082c00780c */ /* 0x000fe20003fa4270 */
[C---:B------:R-:W-:Y:S01]  /*2e50*/  FMUL.FTZ R70, R0.reuse, R70 ;  /* 0x0000004600467220 */ /* 0x040fe20000410000 */
[----:B-1----:R-:W-:Y:S01]  /*2e60*/  FSEL R93, R93, -INF , P3 ;  /* 0xff8000005d5d7808 */ /* 0x002fe20001800000 */
[----:B------:R-:W-:Y:S01]  /*2e70*/  FMUL.FTZ R71, R0, R71 ;  /* 0x0000004700477220 */ /* 0x000fe20000410000 */
[----:B------:R-:W-:Y:S01]  /*2e80*/  ISETP.GT.AND P3, PT, R44, 0x9, PT ;  /* 0x000000092c00780c */ /* 0x000fe20003f64270 */
[----:B------:R-:W-:Y:S01]  /*2e90*/  FMUL.FTZ R74, R0, R74 ;  /* 0x0000004a004a7220 */ /* 0x000fe20000410000 */
[----:B0-----:R-:W-:Y:S01]  /*2ea0*/  FSEL R91, R30, -INF , P5 ;  /* 0xff8000001e5b7808 */ /* 0x001fe20002800000 */
[----:B------:R0:W-:Y:S01]  /*2eb0*/  MUFU.TANH R36, R55 ;  /* 0x0000003700247308 */ /* 0x0001e20000002400 */
[----:B----4-:R-:W-:Y:S01]  /*2ec0*/  FSEL R57, R31, -INF , P3 ;  /* 0xff8000001f397808 */ /* 0x010fe20001800000 */
[----:B------:R-:W-:Y:S01]  /*2ed0*/  FMUL.FTZ R75, R0, R75 ;  /* 0x0000004b004b7220 */ /* 0x000fe20000410000 */
[----:B------:R-:W-:Y:S01]  /*2ee0*/  ISETP.GT.AND P3, PT, R44, 0x11, PT ;  /* 0x000000112c00780c */ /* 0x000fe20003f64270 */
[C---:B------:R-:W-:Y:S01]  /*2ef0*/  FMUL.FTZ R78, R0.reuse, R78 ;  /* 0x0000004e004e7220 */ /* 0x040fe20000410000 */
[C---:B------:R-:W-:Y:S01]  /*2f00*/  FMUL.FTZ R79, R0.reuse, R79 ;  /* 0x0000004f004f7220 */ /* 0x040fe20000410000 */
[C---:B------:R-:W-:Y:S01]  /*2f10*/  FMUL.FTZ R11, R0.reuse, R41 ;  /* 0x00000029000b7220 */ /* 0x040fe20000410000 */
[C---:B------:R-:W-:Y:S01]  /*2f20*/  FMUL.FTZ R82, R0.reuse, R82 ;  /* 0x0000005200527220 */ /* 0x040fe20000410000 */
[----:B------:R-:W1:Y:S01]  /*2f30*/  MUFU.TANH R38, R38 ;  /* 0x0000002600267308 */ /* 0x000e620000002400 */
[----:B0-----:R-:W-:Y:S01]  /*2f40*/  FSEL R55, R27, -INF , P4 ;  /* 0xff8000001b377808 */ /* 0x001fe20002000000 */
[----:B------:R-:W-:Y:S01]  /*2f50*/  FMUL.FTZ R83, R0, R83 ;  /* 0x0000005300537220 */ /* 0x000fe20000410000 */
[----:B------:R-:W-:Y:S01]  /*2f60*/  ISETP.GT.AND P4, PT, R44, 0x10, PT ;  /* 0x000000102c00780c */ /* 0x000fe20003f84270 */
[C---:B------:R-:W-:Y:S01]  /*2f70*/  FMUL.FTZ R86, R0.reuse, R86 ;  /* 0x0000005600567220 */ /* 0x040fe20000410000 */
[----:B------:R-:W-:Y:S01]  /*2f80*/  FMNMX.FTZ R26, R93, R55, !PT ;  /* 0x000000375d1a7209 */ /* 0x000fe20007810000 */
[C---:B------:R-:W-:Y:S01]  /*2f90*/  FMUL.FTZ R87, R0.reuse, R87 ;  /* 0x0000005700577220 */ /* 0x040fe20000410000 */
[----:B--2---:R-:W-:Y:S01]  /*2fa0*/  FSEL R89, R35, -INF , P3 ;  /* 0xff80000023597808 */ /* 0x004fe20001800000 */
[----:B------:R-:W0:Y:S01]  /*2fb0*/  MUFU.TANH R39, R39 ;  /* 0x0000002700277308 */ /* 0x000e220000002400 */
[----:B------:R-:W-:Y:S01]  /*2fc0*/  FMNMX.FTZ R26, R91, R26, !PT ;  /* 0x0000001a5b1a7209 */ /* 0x000fe20007810000 */
[----:B------:R-:W-:Y:S01]  /*2fd0*/  FMUL.FTZ R21, R0, R52 ;  /* 0x0000003400157220 */ /* 0x000fe20000410000 */
[----:B------:R-:W-:Y:S01]  /*2fe0*/  ISETP.GT.AND P3, PT, R44, 0x19, PT ;  /* 0x000000192c00780c */ /* 0x000fe20003f64270 */
[C---:B------:R-:W-:Y:S01]  /*2ff0*/  FMUL.FTZ R14, R0.reuse, R45 ;  /* 0x0000002d000e7220 */ /* 0x040fe20000410000 */
[----:B------:R-:W-:Y:S01]  /*3000*/  FMNMX.FTZ R26, R57, R26, !PT ;  /* 0x0000001a391a7209 */ /* 0x000fe20007810000 */
[----:B------:R-:W-:Y:S01]  /*3010*/  SHFL.IDX PT, R48, R48, RZ, 0x1c1f ;  /* 0x001c1fff30307589 */ /* 0x000fe200000e0000 */
        /* <DEDUP_REMOVED lines=17> */
[----:B------:R-:W3:Y:S01]  /*3130*/  MUFU.TANH R43, R43 ;  /* 0x0000002b002b7308 */ /* 0x000ee20000002400 */
[----:B--2---:R-:W-:Y:S01]  /*3140*/  FSEL R59, R34, -INF , P4 ;  /* 0xff800000223b7808 */ /* 0x004fe20002000000 */
[----:B------:R-:W-:Y:S01]  /*3150*/  FMUL.FTZ R85, R0, R85 ;  /* 0x0000005500557220 */ /* 0x000fe20000410000 */
[----:B------:R-:W-:Y:S01]  /*3160*/  ISETP.GT.AND P4, PT, R44, 0x18, PT ;  /* 0x000000182c00780c */ /* 0x000fe20003f84270 */
[----:B------:R2:W-:Y:S01]  /*3170*/  @!P0 SYNCS.ARRIVE.TRANS64.RED.A1T0 RZ, [R2+URZ], RZ ;  /* 0x000000ff02ff89a7 */ /* 0x0005e2000810043f */
[----:B------:R-:W-:Y:S01]  /*3180*/  FMNMX.FTZ R30, R59, R26, !PT ;  /* 0x0000001a3b1e7209 */ /* 0x000fe20007810000 */
[----:B------:R-:W-:Y:S01]  /*3190*/  FMUL.FTZ R26, R0, R67 ;  /* 0x00000043001a7220 */ /* 0x000fe20000410000 */
[----:B-1----:R-:W-:Y:S01]  /*31a0*/  FSEL R67, R38, -INF , P4 ;  /* 0xff80000026437808 */ /* 0x002fe20002000000 */
[----:B------:R-:W-:Y:S01]  /*31b0*/  MUFU.TANH R46, R46 ;  /* 0x0000002e002e7308 */ /* 0x000fe20000002400 */
[----:B------:R-:W-:Y:S01]  /*31c0*/  FMNMX.FTZ R30, R89, R30, !PT ;  /* 0x0000001e591e7209 */ /* 0x000fe20007810000 */
[----:B------:R-:W-:Y:S01]  /*31d0*/  @UP0 ULDC UR6, c[0x0][0x44c] ;  /* 0x0001130000060ab9 */ /* 0x000fe20000000800 */
[----:B------:R-:W-:Y:S01]  /*31e0*/  ISETP.GT.AND P4, PT, R44, 0x20, PT ;  /* 0x000000202c00780c */ /* 0x000fe20003f84270 */
[----:B------:R-:W-:Y:S01]  /*31f0*/  UIMAD.WIDE.U32 UR6, UR36, UR6, URZ ;  /* 0x00000006240672a5 */ /* 0x000fe2000f8e003f */
[----:B------:R-:W-:-:S03]  /*3200*/  FMNMX.FTZ R30, R67, R30, !PT ;  /* 0x0000001e431e7209 */ /* 0x000fc60007810000 */
[----:B------:R-:W1:Y:S01]  /*3210*/  MUFU.TANH R47, R47 ;  /* 0x0000002f002f7308 */ /* 0x000e620000002400 */
[----:B------:R-:W-:-:S04]  /*3220*/  @UP0 USHF.R.U32.HI UR11, URZ, UR14, UR7 ;  /* 0x0000000e3f0b0299 */ /* 0x000fc80008011607 */
[----:B------:R-:W-:-:S03]  /*3230*/  UIADD3 UR6, UR11, UR51, -UR54 ;  /* 0x000000330b067290 */ /* 0x000fc6000fffe836 */
[----:B------:R0:W-:Y:S01]  /*3240*/  MUFU.TANH R40, R63 ;  /* 0x0000003f00287308 */ /* 0x0001e20000002400 */
[----:B------:R-:W-:-:S04]  /*3250*/  USHF.R.S32.HI UR7, URZ, 0x1f, UR6 ;  /* 0x0000001f3f077899 */ /* 0x000fc80008011406 */
[----:B------:R-:W-:-:S03]  /*3260*/  ULEA.HI UR7, UR7, UR6, URZ, 0x7 ;  /* 0x0000000607077291 */ /* 0x000fc6000f8f383f */
[----:B------:R3:W4:Y:S01]  /*3270*/  MUFU.TANH R29, R50 ;  /* 0x00000032001d7308 */ /* 0x0007220000002400 */
[----:B0-----:R-:W-:Y:S01]  /*3280*/  FSEL R63, R39, -INF , P3 ;  /* 0xff800000273f7808 */ /* 0x001fe20001800000 */
[----:B------:R-:W-:Y:S01]  /*3290*/  USHF.R.S32.HI UR7, URZ, 0x7, UR7 ;  /* 0x000000073f077899 */ /* 0x000fe20008011407 */
[C---:B------:R-:W-:Y:S02]  /*32a0*/  ISETP.GT.AND P3, PT, R44.reuse, 0x21, PT ;  /* 0x000000212c00780c */ /* 0x040fe40003f64270 */
[----:B------:R-:W-:Y:S01]  /*32b0*/  FMNMX.FTZ R30, R63, R30, !PT ;  /* 0x0000001e3f1e7209 */ /* 0x000fe20007810000 */
[----:B------:R-:W-:Y:S02]  /*32c0*/  UISETP.LT.AND UP1, UPT, UR39, UR7, UPT ;  /* 0x000000072700728c */ /* 0x000fe4000bf21270 */
[----:B------:R0:W5:Y:S01]  /*32d0*/  MUFU.TANH R32, R51 ;  /* 0x0000003300207308 */ /* 0x0001620000002400 */
[----:B---3--:R-:W-:Y:S01]  /*32e0*/  FSEL R50, R43, -INF , P3 ;  /* 0xff8000002b327808 */ /* 0x008fe20001800000 */
[----:B------:R-:W-:Y:S01]  /*32f0*/  USEL UR56, UR39, UR7, !UP1 ;  /* 0x0000000727387287 */ /* 0x000fe2000c800000 */
[----:B------:R-:W-:-:S03]  /*3300*/  ISETP.GT.AND P3, PT, R44, 0x29, PT ;  /* 0x000000292c00780c */ /* 0x000fc60003f64270 */
[----:B------:R-:W-:Y:S01]  /*3310*/  UISETP.GE.AND UP1, UPT, UR57, UR56, UPT ;  /* 0x000000383900728c */ /* 0x000fe2000bf26270 */
[----:B-1----:R-:W-:Y:S01]  /*3320*/  FSEL R47, R47, -INF , P3 ;  /* 0xff8000002f2f7808 */ /* 0x002fe20001800000 */
[----:B------:R1:W-:Y:S01]  /*3330*/  MUFU.TANH R38, R26 ;  /* 0x0000001a00267308 */ /* 0x0003e20000002400 */
[----:B0-----:R-:W-:Y:S02]  /*3340*/  FSEL R51, R42, -INF , P4 ;  /* 0xff8000002a337808 */ /* 0x001fe40002000000 */
[----:B------:R-:W-:Y:S02]  /*3350*/  ISETP.GT.AND P4, PT, R44, 0x28, PT ;  /* 0x000000282c00780c */ /* 0x000fe40003f84270 */
[----:B------:R-:W-:Y:S02]  /*3360*/  FMNMX.FTZ R27, R51, R30, !PT ;  /* 0x0000001e331b7209 */ /* 0x000fe40007810000 */
[----:B------:R-:W-:Y:S01]  /*3370*/  FSEL R49, R46, -INF , P4 ;  /* 0xff8000002e317808 */ /* 0x000fe20002000000 */
[----:B------:R-:W0:Y:S01]  /*3380*/  MUFU.TANH R58, R58 ;  /* 0x0000003a003a7308 */ /* 0x000e220000002400 */
[----:B-1----:R-:W-:-:S02]  /*3390*/  FMNMX.FTZ R26, R50, R27, !PT ;  /* 0x0000001b321a7209 */ /* 0x002fc40007810000 */
[C---:B------:R-:W-:Y:S02]  /*33a0*/  ISETP.GT.AND P4, PT, R44.reuse, 0x30, PT ;  /* 0x000000302c00780c */ /* 0x040fe40003f84270 */
[----:B------:R-:W-:Y:S02]  /*33b0*/  FMNMX.FTZ R26, R49, R26, !PT ;  /* 0x0000001a311a7209 */ /* 0x000fe40007810000 */
[C---:B------:R-:W-:Y:S01]  /*33c0*/  ISETP.GT.AND P3, PT, R44.reuse, 0x31, PT ;  /* 0x000000312c00780c */ /* 0x040fe20003f64270 */
[----:B------:R-:W1:Y:S01]  /*33d0*/  MUFU.TANH R62, R62 ;  /* 0x0000003e003e7308 */ /* 0x000e620000002400 */
[----:B----4-:R-:W-:Y:S02]  /*33e0*/  FSEL R46, R29, -INF , P4 ;  /* 0xff8000001d2e7808 */ /* 0x010fe40002000000 */
[----:B------:R-:W-:Y:S02]  /*33f0*/  FMNMX.FTZ R27, R47, R26, !PT ;  /* 0x0000001a2f1b7209 */ /* 0x000fe40007810000 */
[----:B------:R-:W-:-:S02]  /*3400*/  ISETP.GT.AND P4, PT, R44, 0x38, PT ;  /* 0x000000382c00780c */ /* 0x000fc40003f84270 */
[----:B-----5:R-:W-:Y:S01]  /*3410*/  FSEL R39, R32, -INF , P3 ;  /* 0xff80000020277808 */ /* 0x020fe20001800000 */
[----:B------:R-:W3:Y:S01]  /*3420*/  MUFU.TANH R66, R66 ;  /* 0x0000004200427308 */ /* 0x000ee20000002400 */
[----:B------:R-:W-:Y:S02]  /*3430*/  FMNMX.FTZ R26, R46, R27, !PT ;  /* 0x0000001b2e1a7209 */ /* 0x000fe40007810000 */
[C---:B------:R-:W-:Y:S02]  /*3440*/  ISETP.GT.AND P3, PT, R44.reuse, 0x39, PT ;  /* 0x000000392c00780c */ /* 0x040fe40003f64270 */
[----:B------:R-:W-:Y:S02]  /*3450*/  FSEL R32, R33, -INF , P4 ;  /* 0xff80000021207808 */ /* 0x000fe40002000000 */
[----:B------:R-:W-:Y:S01]  /*3460*/  FMNMX.FTZ R27, R39, R26, !PT ;  /* 0x0000001a271b7209 */ /* 0x000fe20007810000 */
[----:B------:R-:W4:Y:S01]  /*3470*/  MUFU.TANH R70, R70 ;  /* 0x0000004600467308 */ /* 0x000f220000002400 */
[----:B------:R-:W-:-:S02]  /*3480*/  ISETP.GT.AND P4, PT, R44, 0x40, PT ;  /* 0x000000402c00780c */ /* 0x000fc40003f84270 */
[----:B------:R-:W-:Y:S02]  /*3490*/  FSEL R31, R36, -INF , P3 ;  /* 0xff800000241f7808 */ /* 0x000fe40001800000 */
[----:B------:R-:W-:Y:S02]  /*34a0*/  FMNMX.FTZ R26, R32, R27, !PT ;  /* 0x0000001b201a7209 */ /* 0x000fe40007810000 */
[----:B------:R-:W-:Y:S01]  /*34b0*/  ISETP.GT.AND P3, PT, R44, 0x41, PT ;  /* 0x000000412c00780c */ /* 0x000fe20003f64270 */
[----:B------:R-:W5:Y:S01]  /*34c0*/  MUFU.TANH R71, R71 ;  /* 0x0000004700477308 */ /* 0x000f620000002400 */
[----:B0-----:R-:W-:Y:S02]  /*34d0*/  FSEL R27, R58, -INF , P4 ;  /* 0xff8000003a1b7808 */ /* 0x001fe40002000000 */
[----:B------:R-:W-:Y:S02]  /*34e0*/  FMNMX.FTZ R30, R31, R26, !PT ;  /* 0x0000001a1f1e7209 */ /* 0x000fe40007810000 */
[----:B------:R-:W-:-:S02]  /*34f0*/  ISETP.GT.AND P4, PT, R44, 0x48, PT ;  /* 0x000000482c00780c */ /* 0x000fc40003f84270 */
[----:B------:R-:W-:Y:S01]  /*3500*/  FSEL R26, R37, -INF , P3 ;  /* 0xff800000251a7808 */ /* 0x000fe20001800000 */
[----:B------:R-:W0:Y:S01]  /*3510*/  MUFU.TANH R74, R74 ;  /* 0x0000004a004a7308 */ /* 0x000e220000002400 */
[----:B------:R-:W-:Y:S02]  /*3520*/  FMNMX.FTZ R33, R27, R30, !PT ;  /* 0x0000001e1b217209 */ /* 0x000fe40007810000 */
[----:B------:R-:W-:Y:S02]  /*3530*/  ISETP.GT.AND P3, PT, R44, 0x49, PT ;  /* 0x000000492c00780c */ /* 0x000fe40003f64270 */
[----:B-1----:R-:W-:Y:S02]  /*3540*/  FSEL R29, R62, -INF , P4 ;  /* 0xff8000003e1d7808 */ /* 0x002fe40002000000 */
[----:B------:R-:W-:Y:S01]  /*3550*/  FMNMX.FTZ R34, R26, R33, !PT ;  /* 0x000000211a227209 */ /* 0x000fe20007810000 */
[----:B------:R-:W1:Y:S01]  /*3560*/  MUFU.TANH R75, R75 ;  /* 0x0000004b004b7308 */ /* 0x000e620000002400 */
[----:B------:R-:W-:-:S02]  /*3570*/  ISETP.GT.AND P4, PT, R44, 0x50, PT ;  /* 0x000000502c00780c */ /* 0x000fc40003f84270 */
[----:B------:R-:W-:Y:S02]  /*3580*/  FSEL R30, R40, -INF , P3 ;  /* 0xff800000281e7808 */ /* 0x000fe40001800000 */
[----:B------:R-:W-:Y:S02]  /*3590*/  FMNMX.FTZ R35, R29, R34, !PT ;  /* 0x000000221d237209 */ /* 0x000fe40007810000 */
[----:B------:R-:W-:Y:S01]  /*35a0*/  ISETP.GT.AND P3, PT, R44, 0x51, PT ;  /* 0x000000512c00780c */ /* 0x000fe20003f64270 */
[----:B------:R-:W2:Y:S01]  /*35b0*/  MUFU.TANH R78, R78 ;  /* 0x0000004e004e7308 */ /* 0x000ea20000002400 */
[----:B---3--:R-:W-:Y:S02]  /*35c0*/  FSEL R33, R66, -INF , P4 ;  /* 0xff80000042217808 */ /* 0x008fe40002000000 */
[----:B------:R-:W-:Y:S02]  /*35d0*/  FMNMX.FTZ R36, R30, R35, !PT ;  /* 0x000000231e247209 */ /* 0x000fe40007810000 */
[----:B------:R-:W-:-:S02]  /*35e0*/  ISETP.GT.AND P4, PT, R44, 0x58, PT ;  /* 0x000000582c00780c */ /* 0x000fc40003f84270 */
[----:B------:R-:W-:Y:S01]  /*35f0*/  FSEL R34, R38, -INF , P3 ;  /* 0xff80000026227808 */ /* 0x000fe20001800000 */
[----:B------:R-:W3:Y:S01]  /*3600*/  MUFU.TANH R79, R79 ;  /* 0x0000004f004f7308 */ /* 0x000ee20000002400 */
[----:B------:R-:W-:Y:S02]  /*3610*/  FMNMX.FTZ R37, R33, R36, !PT ;  /* 0x0000002421257209 */ /* 0x000fe40007810000 */
[----:B------:R-:W-:Y:S02]  /*3620*/  ISETP.GT.AND P3, PT, R44, 0x59, PT ;  /* 0x000000592c00780c */ /* 0x000fe40003f64270 */
[----:B----4-:R-:W-:Y:S02]  /*3630*/  FSEL R35, R70, -INF , P4 ;  /* 0xff80000046237808 */ /* 0x010fe40002000000 */
[----:B------:R-:W-:Y:S01]  /*3640*/  FMNMX.FTZ R38, R34, R37, !PT ;  /* 0x0000002522267209 */ /* 0x000fe20007810000 */
[----:B------:R-:W4:Y:S01]  /*3650*/  MUFU.TANH R42, R82 ;  /* 0x00000052002a7308 */ /* 0x000f220000002400 */
[----:B------:R-:W-:-:S02]  /*3660*/  ISETP.GT.AND P4, PT, R44, 0x60, PT ;  /* 0x000000602c00780c */ /* 0x000fc40003f84270 */
[----:B-----5:R-:W-:Y:S02]  /*3670*/  FSEL R36, R71, -INF , P3 ;  /* 0xff80000047247808 */ /* 0x020fe40001800000 */
[----:B------:R-:W-:Y:S02]  /*3680*/  FMNMX.FTZ R41, R35, R38, !PT ;  /* 0x0000002623297209 */ /* 0x000fe40007810000 */
[----:B------:R-:W-:Y:S01]  /*3690*/  ISETP.GT.AND P3, PT, R44, 0x61, PT ;  /* 0x000000612c00780c */ /* 0x000fe20003f64270 */
[----:B------:R-:W5:Y:S01]  /*36a0*/  MUFU.TANH R83, R83 ;  /* 0x0000005300537308 */ /* 0x000f620000002400 */
[----:B0-----:R-:W-:Y:S02]  /*36b0*/  FSEL R37, R74, -INF , P4 ;  /* 0xff8000004a257808 */ /* 0x001fe40002000000 */
[----:B------:R-:W-:Y:S02]  /*36c0*/  FMNMX.FTZ R40, R36, R41, !PT ;  /* 0x0000002924287209 */ /* 0x000fe40007810000 */
[----:B------:R-:W-:-:S02]  /*36d0*/  ISETP.GT.AND P4, PT, R44, 0x68, PT ;  /* 0x000000682c00780c */ /* 0x000fc40003f84270 */
[----:B-1----:R-:W-:Y:S01]  /*36e0*/  FSEL R38, R75, -INF , P3 ;  /* 0xff8000004b267808 */ /* 0x002fe20001800000 */
[----:B------:R-:W0:Y:S01]  /*36f0*/  MUFU.TANH R86, R86 ;  /* 0x0000005600567308 */ /* 0x000e220000002400 */
[----:B------:R-:W-:Y:S02]  /*3700*/  FMNMX.FTZ R41, R37, R40, !PT ;  /* 0x0000002825297209 */ /* 0x000fe40007810000 */
[----:B------:R-:W-:Y:S02]  /*3710*/  ISETP.GT.AND P3, PT, R44, 0x69, PT ;  /* 0x000000692c00780c */ /* 0x000fe40003f64270 */
[----:B--2---:R-:W-:Y:S02]  /*3720*/  FSEL R40, R78, -INF , P4 ;  /* 0xff8000004e287808 */ /* 0x004fe40002000000 */
[----:B------:R-:W-:Y:S01]  /*3730*/  FMNMX.FTZ R43, R38, R41, !PT ;  /* 0x00000029262b7209 */ /* 0x000fe20007810000 */
[----:B------:R-:W1:Y:S01]  /*3740*/  MUFU.TANH R87, R87 ;  /* 0x0000005700577308 */ /* 0x000e620000002400 */
[----:B------:R-:W-:-:S02]  /*3750*/  ISETP.GT.AND P4, PT, R44, 0x70, PT ;  /* 0x000000702c00780c */ /* 0x000fc40003f84270 */
[----:B---3--:R-:W-:Y:S02]  /*3760*/  FSEL R41, R79, -INF , P3 ;  /* 0xff8000004f297808 */ /* 0x008fe40001800000 */
[----:B------:R-:W-:Y:S02]  /*3770*/  FMNMX.FTZ R52, R40, R43, !PT ;  /* 0x0000002b28347209 */ /* 0x000fe40007810000 */
[----:B------:R-:W-:Y:S01]  /*3780*/  ISETP.GT.AND P3, PT, R44, 0x71, PT ;  /* 0x000000712c00780c */ /* 0x000fe20003f64270 */
[----:B------:R-:W-:Y:S01]  /*3790*/  MUFU.TANH R3, R3 ;  /* 0x0000000300037308 */ /* 0x000fe20000002400 */
[----:B----4-:R-:W-:Y:S02]  /*37a0*/  FSEL R42, R42, -INF , P4 ;  /* 0xff8000002a2a7808 */ /* 0x010fe40002000000 */
[----:B------:R-:W-:Y:S02]  /*37b0*/  FMNMX.FTZ R45, R41, R52, !PT ;  /* 0x00000034292d7209 */ /* 0x000fe40007810000 */
[----:B------:R-:W-:-:S02]  /*37c0*/  ISETP.GT.AND P4, PT, R44, 0x78, PT ;  /* 0x000000782c00780c */ /* 0x000fc40003f84270 */
[----:B-----5:R-:W-:Y:S01]  /*37d0*/  FSEL R43, R83, -INF , P3 ;  /* 0xff800000532b7808 */ /* 0x020fe20001800000 */
[----:B------:R-:W2:Y:S01]  /*37e0*/  MUFU.TANH R4, R4 ;  /* 0x0000000400047308 */ /* 0x000ea20000002400 */
[----:B------:R-:W-:Y:S02]  /*37f0*/  FMNMX.FTZ R52, R42, R45, !PT ;  /* 0x0000002d2a347209 */ /* 0x000fe40007810000 */
[----:B------:R-:W-:Y:S02]  /*3800*/  ISETP.GT.AND P3, PT, R44, 0x79, PT ;  /* 0x000000792c00780c */ /* 0x000fe40003f64270 */
[----:B0-----:R-:W-:Y:S02]  /*3810*/  FSEL R44, R86, -INF , P4 ;  /* 0xff800000562c7808 */ /* 0x001fe40002000000 */
[----:B------:R-:W-:Y:S01]  /*3820*/  FMNMX.FTZ R71, R43, R52, !PT ;  /* 0x000000342b477209 */ /* 0x000fe20007810000 */
[----:B------:R-:W0:Y:S01]  /*3830*/  MUFU.TANH R5, R5 ;  /* 0x0000000500057308 */ /* 0x000e220000002400 */
[----:B-1----:R-:W-:-:S02]  /*3840*/  FSEL R45, R87, -INF , P3 ;  /* 0xff800000572d7808 */ /* 0x002fc40001800000 */
[----:B------:R-:W-:Y:S02]  /*3850*/  CS2R R86, SRZ ;  /* 0x0000000000567805 */ /* 0x000fe4000001ff00 */
[----:B------:R-:W-:-:S04]  /*3860*/  FMNMX.FTZ R52, R44, R71, !PT ;  /* 0x000000472c347209 */ /* 0x000fc80007810000 */
[----:B------:R-:W-:Y:S01]  /*3870*/  FMNMX.FTZ R52, R45, R52, !PT ;  /* 0x000000342d347209 */ /* 0x000fe20007810000 */
[----:B------:R-:W1:Y:S04]  /*3880*/  MUFU.TANH R6, R6 ;  /* 0x0000000600067308 */ /* 0x000e680000002400 */
[----:B------:R-:W3:Y:S04]  /*3890*/  SHFL.BFLY PT, R71, R52, 0x2, 0x1f ;  /* 0x0c401f0034477f89 */ /* 0x000ee800000e0000 */
[----:B------:R-:W4:Y:S08]  /*38a0*/  MUFU.TANH R8, R8 ;  /* 0x0000000800087308 */ /* 0x000f300000002400 */
[----:B------:R-:W5:Y:S08]  /*38b0*/  MUFU.TANH R7, R7 ;  /* 0x0000000700077308 */ /* 0x000f700000002400 */
[----:B------:R-:W5:Y:S01]  /*38c0*/  MUFU.TANH R9, R9 ;  /* 0x0000000900097308 */ /* 0x000f620000002400 */
[----:B---3--:R-:W-:-:S07]  /*38d0*/  FMNMX.FTZ R71, R52, R71, !PT ;  /* 0x0000004734477209 */ /* 0x008fce0007810000 */
[----:B------:R-:W3:Y:S01]  /*38e0*/  MUFU.TANH R10, R10 ;  /* 0x0000000a000a7308 */ /* 0x000ee20000002400 */
[----:B------:R-:W2:Y:S07]  /*38f0*/  SHFL.BFLY PT, R52, R71, 0x1, 0x1f ;  /* 0x0c201f0047347f89 */ /* 0x000eae00000e0000 */
[----:B------:R-:W3:Y:S08]  /*3900*/  MUFU.TANH R12, R12 ;  /* 0x0000000c000c7308 */ /* 0x000ef00000002400 */
[----:B------:R-:W3:Y:S08]  /*3910*/  MUFU.TANH R11, R11 ;  /* 0x0000000b000b7308 */ /* 0x000ef00000002400 */
[----:B------:R-:W3:Y:S01]  /*3920*/  MUFU.TANH R13, R13 ;  /* 0x0000000d000d7308 */ /* 0x000ee20000002400 */
[----:B--2---:R-:W-:Y:S01]  /*3930*/  FMNMX.FTZ R185, R71, R52, !PT ;  /* 0x0000003447b97209 */ /* 0x004fe20007810000 */
[----:B------:R-:W-:Y:S01]  /*3940*/  IMAD.U32 R52, RZ, RZ, UR10 ;  /* 0x0000000aff347e24 */ /* 0x000fe2000f8e00ff */
[----:B------:R-:W-:-:S02]  /*3950*/  VIADDMNMX R71, R48, R53, R54, PT ;  /* 0x0000003530477246 */ /* 0x000fc40003800136 */
[C---:B------:R-:W-:Y:S01]  /*3960*/  FSETP.NEU.FTZ.AND P3, PT, R185.reuse, -INF , PT ;  /* 0xff800000b900780b */ /* 0x040fe20003f7d000 */
[----:B------:R-:W-:-:S01]  /*3970*/  FFMA.FTZ R52, R185, R52, -8 ;  /* 0xc1000000b9347423 */ /* 0x000fc20000010034 */
[C---:B------:R-:W-:Y:S01]  /*3980*/  ISETP.GT.AND P4, PT, R71.reuse, 0x1, PT ;  /* 0x000000014700780c */ /* 0x040fe20003f84270 */
[----:B------:R-:W2:Y:S01]  /*3990*/  MUFU.TANH R14, R14 ;  /* 0x0000000e000e7308 */ /* 0x000ea20000002400 */
[C---:B------:R-:W-:Y:S02]  /*39a0*/  ISETP.GT.AND P5, PT, R71.reuse, 0x8, PT ;  /* 0x000000084700780c */ /* 0x040fe40003fa4270 */
[----:B------:R-:W-:Y:S02]  /*39b0*/  FSEL R52, R52, RZ, P3 ;  /* 0x000000ff34347208 */ /* 0x000fe40001800000 */
[----:B------:R-:W-:Y:S02]  /*39c0*/  ISETP.GT.AND P3, PT, R71, RZ, PT ;  /* 0x000000ff4700720c */ /* 0x000fe40003f64270 */
[----:B------:R-:W-:Y:S01]  /*39d0*/  FSEL R56, R4, -INF , P4 ;  /* 0xff80000004387808 */ /* 0x000fe20002000000 */
[----:B------:R-:W-:-:S01]  /*39e0*/  FFMA.FTZ R48, R55, UR10, -R52 ;  /* 0x0000000a37307c23 */ /* 0x000fc20008010834 */
[----:B------:R-:W-:Y:S01]  /*39f0*/  FSEL R55, R3, -INF , P3 ;  /* 0xff80000003377808 */ /* 0x000fe20001800000 */
[----:B------:R-:W-:-:S01]  /*3a00*/  FFMA.FTZ R4, R57, UR10, -R52 ;  /* 0x0000000a39047c23 */ /* 0x000fc20008010834 */
[----:B------:R-:W-:Y:S01]  /*3a10*/  ISETP.GT.AND P3, PT, R71, 0x9, PT ;  /* 0x000000094700780c */ /* 0x000fe20003f64270 */
[----:B------:R-:W-:-:S01]  /*3a20*/  FFMA.FTZ R231, R59, UR10, -R52 ;  /* 0x0000000a3be77c23 */ /* 0x000fc20008010834 */
[----:B0-----:R-:W-:Y:S01]  /*3a30*/  FSEL R54, R5, -INF , P5 ;  /* 0xff80000005367808 */ /* 0x001fe20002800000 */
[----:B------:R-:W0:Y:S01]  /*3a40*/  MUFU.TANH R20, R20 ;  /* 0x0000001400147308 */ /* 0x000e220000002400 */
[----:B------:R-:W-:Y:S01]  /*3a50*/  FMNMX.FTZ R5, R55, R56, !PT ;  /* 0x0000003837057209 */ /* 0x000fe20007810000 */
[--C-:B------:R-:W-:Y:S01]  /*3a60*/  FFMA.FTZ R225, R51, UR10, -R52.reuse ;  /* 0x0000000a33e17c23 */ /* 0x100fe20008010834 */
[----:B-1----:R-:W-:Y:S01]  /*3a70*/  FSEL R53, R6, -INF , P3 ;  /* 0xff80000006357808 */ /* 0x002fe20001800000 */
[--C-:B------:R-:W-:Y:S01]  /*3a80*/  FFMA.FTZ R67, R67, UR10, -R52.reuse ;  /* 0x0000000a43437c23 */ /* 0x100fe20008010834 */
[----:B------:R-:W-:Y:S01]  /*3a90*/  ISETP.GT.AND P4, PT, R71, 0x10, PT ;  /* 0x000000104700780c */ /* 0x000fe20003f84270 */
[--C-:B------:R-:W-:Y:S01]  /*3aa0*/  FFMA.FTZ R49, R49, UR10, -R52.reuse ;  /* 0x0000000a31317c23 */ /* 0x100fe20008010834 */
[----:B------:R-:W-:Y:S01]  /*3ab0*/  FMNMX.FTZ R6, R54, R5, !PT ;  /* 0x0000000536067209 */ /* 0x000fe20007810000 */
[----:B------:R1:W-:Y:S01]  /*3ac0*/  MUFU.TANH R70, R60 ;  /* 0x0000003c00467308 */ /* 0x0003e20000002400 */
[----:B------:R-:W-:Y:S01]  /*3ad0*/  ISETP.GT.AND P3, PT, R71, 0x11, PT ;  /* 0x000000114700780c */ /* 0x000fe20003f64270 */
[--C-:B------:R-:W-:Y:S01]  /*3ae0*/  FFMA.FTZ R47, R47, UR10, -R52.reuse ;  /* 0x0000000a2f2f7c23 */ /* 0x100fe20008010834 */
[----:B----4-:R-:W-:Y:S01]  /*3af0*/  FSEL R57, R8, -INF , P4 ;  /* 0xff80000008397808 */ /* 0x010fe20002000000 */
[--C-:B------:R-:W-:Y:S01]  /*3b00*/  FFMA.FTZ R227, R46, UR10, -R52.reuse ;  /* 0x0000000a2ee37c23 */ /* 0x100fe20008010834 */
[----:B------:R-:W-:Y:S01]  /*3b10*/  FMNMX.FTZ R6, R53, R6, !PT ;  /* 0x0000000635067209 */ /* 0x000fe20007810000 */
[--C-:B------:R-:W-:Y:S01]  /*3b20*/  FFMA.FTZ R221, R27, UR10, -R52.reuse ;  /* 0x0000000a1bdd7c23 */ /* 0x100fe20008010834 */
[----:B------:R-:W-:Y:S01]  /*3b30*/  ISETP.GT.AND P4, PT, R71, 0x18, PT ;  /* 0x000000184700780c */ /* 0x000fe20003f84270 */
[----:B------:R-:W-:Y:S01]  /*3b40*/  MUFU.TANH R15, R15 ;  /* 0x0000000f000f7308 */ /* 0x000fe20000002400 */
[----:B-----5:R-:W-:Y:S01]  /*3b50*/  FSEL R58, R7, -INF , P3 ;  /* 0xff800000073a7808 */ /* 0x020fe20001800000 */
[--C-:B------:R-:W-:Y:S01]  /*3b60*/  FFMA.FTZ R217, R37, UR10, -R52.reuse ;  /* 0x0000000a25d97c23 */ /* 0x100fe20008010834 */
[----:B------:R-:W-:Y:S01]  /*3b70*/  FMNMX.FTZ R5, R57, R6, !PT ;  /* 0x0000000639057209 */ /* 0x000fe20007810000 */
[--C-:B------:R-:W-:Y:S01]  /*3b80*/  FFMA.FTZ R50, R50, UR10, -R52.reuse ;  /* 0x0000000a32327c23 */ /* 0x100fe20008010834 */
[----:B------:R-:W-:Y:S01]  /*3b90*/  ISETP.GT.AND P3, PT, R71, 0x19, PT ;  /* 0x000000194700780c */ /* 0x000fe20003f64270 */
[--C-:B------:R-:W-:Y:S01]  /*3ba0*/  FFMA.FTZ R229, R93, UR10, -R52.reuse ;  /* 0x0000000a5de57c23 */ /* 0x100fe20008010834 */
[----:B------:R-:W-:Y:S01]  /*3bb0*/  FSEL R9, R9, -INF , P4 ;  /* 0xff80000009097808 */ /* 0x000fe20002000000 */
[----:B------:R-:W4:Y:S01]  /*3bc0*/  MUFU.TANH R21, R21 ;  /* 0x0000001500157308 */ /* 0x000f220000002400 */
[----:B------:R-:W-:Y:S01]  /*3bd0*/  FMNMX.FTZ R6, R58, R5, !PT ;  /* 0x000000053a067209 */ /* 0x000fe20007810000 */
[--C-:B------:R-:W-:Y:S01]  /*3be0*/  FFMA.FTZ R3, R91, UR10, -R52.reuse ;  /* 0x0000000a5b037c23 */ /* 0x100fe20008010834 */
[----:B------:R-:W-:Y:S01]  /*3bf0*/  ISETP.GT.AND P4, PT, R71, 0x20, PT ;  /* 0x000000204700780c */ /* 0x000fe20003f84270 */
[--C-:B------:R-:W-:Y:S01]  /*3c00*/  FFMA.FTZ R45, R45, UR10, -R52.reuse ;  /* 0x0000000a2d2d7c23 */ /* 0x100fe20008010834 */
[----:B---3--:R-:W-:Y:S01]  /*3c10*/  FSEL R59, R10, -INF , P3 ;  /* 0xff8000000a3b7808 */ /* 0x008fe20001800000 */
[--C-:B------:R-:W-:Y:S01]  /*3c20*/  FFMA.FTZ R223, R33, UR10, -R52.reuse ;  /* 0x0000000a21df7c23 */ /* 0x100fe20008010834 */
[----:B------:R-:W-:Y:S01]  /*3c30*/  FMNMX.FTZ R8, R9, R6, !PT ;  /* 0x0000000609087209 */ /* 0x000fe20007810000 */
[----:B------:R3:W-:Y:S01]  /*3c40*/  MUFU.TANH R74, R61 ;  /* 0x0000003d004a7308 */ /* 0x0007e20000002400 */
[----:B------:R-:W-:Y:S01]  /*3c50*/  ISETP.GT.AND P3, PT, R71, 0x21, PT ;  /* 0x000000214700780c */ /* 0x000fe20003f64270 */
[--C-:B------:R-:W-:Y:S01]  /*3c60*/  FFMA.FTZ R89, R89, UR10, -R52.reuse ;  /* 0x0000000a59597c23 */ /* 0x100fe20008010834 */
[----:B-1----:R-:W-:Y:S01]  /*3c70*/  FSEL R60, R12, -INF , P4 ;  /* 0xff8000000c3c7808 */ /* 0x002fe20002000000 */
[--C-:B------:R-:W-:Y:S01]  /*3c80*/  FFMA.FTZ R12, R63, UR10, -R52.reuse ;  /* 0x0000000a3f0c7c23 */ /* 0x100fe20008010834 */
[----:B------:R-:W-:Y:S01]  /*3c90*/  FMNMX.FTZ R5, R59, R8, !PT ;  /* 0x000000083b057209 */ /* 0x000fe20007810000 */
[--C-:B------:R-:W-:Y:S01]  /*3ca0*/  FFMA.FTZ R33, R36, UR10, -R52.reuse ;  /* 0x0000000a24217c23 */ /* 0x100fe20008010834 */
[----:B------:R-:W-:Y:S01]  /*3cb0*/  ISETP.GT.AND P4, PT, R71, 0x28, PT ;  /* 0x000000284700780c */ /* 0x000fe20003f84270 */
[----:B------:R-:W-:Y:S01]  /*3cc0*/  MUFU.TANH R24, R24 ;  /* 0x0000001800187308 */ /* 0x000fe20000002400 */
[----:B------:R-:W-:Y:S01]  /*3cd0*/  FSEL R11, R11, -INF , P3 ;  /* 0xff8000000b0b7808 */ /* 0x000fe20001800000 */
[--C-:B------:R-:W-:Y:S01]  /*3ce0*/  FFMA.FTZ R36, R40, UR10, -R52.reuse ;  /* 0x0000000a28247c23 */ /* 0x100fe20008010834 */
[----:B------:R-:W-:Y:S01]  /*3cf0*/  FMNMX.FTZ R8, R60, R5, !PT ;  /* 0x000000053c087209 */ /* 0x000fe20007810000 */
[--C-:B------:R-:W-:Y:S01]  /*3d00*/  FFMA.FTZ R40, R44, UR10, -R52.reuse ;  /* 0x0000000a2c287c23 */ /* 0x100fe20008010834 */
[----:B------:R-:W-:Y:S01]  /*3d10*/  ISETP.GT.AND P3, PT, R71, 0x29, PT ;  /* 0x000000294700780c */ /* 0x000fe20003f64270 */
[--C-:B------:R-:W-:Y:S01]  /*3d20*/  FFMA.FTZ R29, R29, UR10, -R52.reuse ;  /* 0x0000000a1d1d7c23 */ /* 0x100fe20008010834 */
[----:B---3--:R-:W-:Y:S01]  /*3d30*/  FSEL R61, R13, -INF , P4 ;  /* 0xff8000000d3d7808 */ /* 0x008fe20002000000 */
[----:B------:R-:W1:Y:S01]  /*3d40*/  MUFU.TANH R28, R28 ;  /* 0x0000001c001c7308 */ /* 0x000e620000002400 */
[----:B------:R-:W-:Y:S01]  /*3d50*/  FMNMX.FTZ R8, R11, R8, !PT ;  /* 0x000000080b087209 */ /* 0x000fe20007810000 */
[----:B------:R-:W-:Y:S01]  /*3d60*/  FFMA.FTZ R38, R38, UR10, -R52 ;  /* 0x0000000a26267c23 */ /* 0x000fe20008010834 */
[----:B------:R-:W-:-:S02]  /*3d70*/  ISETP.GT.AND P4, PT, R71, 0x30, PT ;  /* 0x000000304700780c */ /* 0x000fc40003f84270 */
[----:B------:R-:W-:Y:S02]  /*3d80*/  CS2R R90, SRZ ;  /* 0x00000000005a7805 */ /* 0x000fe4000001ff00 */
[----:B--2---:R-:W-:Y:S02]  /*3d90*/  FSEL R62, R14, -INF , P3 ;  /* 0xff8000000e3e7808 */ /* 0x004fe40001800000 */
[----:B------:R-:W-:Y:S02]  /*3da0*/  CS2R R92, SRZ ;  /* 0x00000000005c7805 */ /* 0x000fe4000001ff00 */
[----:B------:R-:W-:Y:S01]  /*3db0*/  FMNMX.FTZ R7, R61, R8, !PT ;  /* 0x000000083d077209 */ /* 0x000fe20007810000 */
[----:B------:R-:W2:Y:S01]  /*3dc0*/  MUFU.TANH R25, R25 ;  /* 0x0000001900197308 */ /* 0x000ea20000002400 */
[----:B------:R-:W-:Y:S02]  /*3dd0*/  ISETP.GT.AND P3, PT, R71, 0x31, PT ;  /* 0x000000314700780c */ /* 0x000fe40003f64270 */
[----:B0-----:R-:W-:-:S02]  /*3de0*/  FSEL R63, R20, -INF , P4 ;  /* 0xff800000143f7808 */ /* 0x001fc40002000000 */
[----:B------:R-:W-:Y:S02]  /*3df0*/  FMNMX.FTZ R10, R62, R7, !PT ;  /* 0x000000073e0a7209 */ /* 0x000fe40007810000 */
[----:B------:R-:W-:Y:S01]  /*3e00*/  ISETP.GT.AND P4, PT, R71, 0x38, PT ;  /* 0x000000384700780c */ /* 0x000fe20003f84270 */
[----:B------:R0:W-:Y:S01]  /*3e10*/  MUFU.TANH R75, R64 ;  /* 0x00000040004b7308 */ /* 0x0001e20000002400 */
[----:B------:R-:W-:Y:S02]  /*3e20*/  FMNMX.FTZ R7, R63, R10, !PT ;  /* 0x0000000a3f077209 */ /* 0x000fe40007810000 */
[----:B----4-:R-:W-:Y:S02]  /*3e30*/  FSEL R51, R21, -INF , P4 ;  /* 0xff80000015337808 */ /* 0x010fe40002000000 */
[----:B------:R-:W-:-:S03]  /*3e40*/  ISETP.GT.AND P4, PT, R71, 0x40, PT ;  /* 0x000000404700780c */ /* 0x000fc60003f84270 */
[----:B------:R3:W4:Y:S01]  /*3e50*/  MUFU.TANH R78, R65 ;  /* 0x00000041004e7308 */ /* 0x0007220000002400 */
[----:B0-----:R-:W-:Y:S02]  /*3e60*/  FSEL R64, R15, -INF , P3 ;  /* 0xff8000000f407808 */ /* 0x001fe40001800000 */
[----:B------:R-:W-:Y:S02]  /*3e70*/  ISETP.GT.AND P3, PT, R71, 0x39, PT ;  /* 0x000000394700780c */ /* 0x000fe40003f64270 */
[----:B------:R-:W-:Y:S02]  /*3e80*/  FMNMX.FTZ R10, R64, R7, !PT ;  /* 0x00000007400a7209 */ /* 0x000fe40007810000 */
[----:B-1----:R-:W-:Y:S01]  /*3e90*/  FSEL R66, R28, -INF , P4 ;  /* 0xff8000001c427808 */ /* 0x002fe20002000000 */
[----:B------:R0:W-:Y:S01]  /*3ea0*/  MUFU.EX2 R8, R12 ;  /* 0x0000000c00087308 */ /* 0x0001e20000000800 */
[----:B---3--:R-:W-:Y:S01]  /*3eb0*/  FSEL R65, R24, -INF , P3 ;  /* 0xff80000018417808 */ /* 0x008fe20001800000 */
[----:B------:R-:W-:Y:S01]  /*3ec0*/  FFMA.FTZ R24, R39, UR10, -R52 ;  /* 0x0000000a27187c23 */ /* 0x000fe20008010834 */
[----:B------:R-:W-:-:S02]  /*3ed0*/  ISETP.GT.AND P3, PT, R71, 0x41, PT ;  /* 0x000000414700780c */ /* 0x000fc40003f64270 */
[----:B------:R-:W-:-:S03]  /*3ee0*/  ISETP.GT.AND P4, PT, R71, 0x48, PT ;  /* 0x000000484700780c */ /* 0x000fc60003f84270 */
[----:B------:R2:W1:Y:S01]  /*3ef0*/  MUFU.TANH R79, R68 ;  /* 0x00000044004f7308 */ /* 0x0004620000002400 */
[----:B0-----:R-:W-:-:S04]  /*3f00*/  FMNMX.FTZ R12, R51, R10, !PT ;  /* 0x0000000a330c7209 */ /* 0x001fc80007810000 */
[----:B------:R-:W-:-:S03]  /*3f10*/  FMNMX.FTZ R7, R65, R12, !PT ;  /* 0x0000000c41077209 */ /* 0x000fc60007810000 */
[----:B------:R0:W3:Y:S01]  /*3f20*/  MUFU.TANH R82, R69 ;  /* 0x0000004500527308 */ /* 0x0000e20000002400 */
[----:B--2---:R-:W-:Y:S02]  /*3f30*/  FSEL R68, R25, -INF , P3 ;  /* 0xff80000019447808 */ /* 0x004fe40001800000 */
[----:B------:R-:W-:Y:S02]  /*3f40*/  FMNMX.FTZ R13, R66, R7, !PT ;  /* 0x00000007420d7209 */ /* 0x000fe40007810000 */
[C---:B------:R-:W-:Y:S02]  /*3f50*/  ISETP.GT.AND P3, PT, R71.reuse, 0x49, PT ;  /* 0x000000494700780c */ /* 0x040fe40003f64270 */
[----:B------:R-:W-:Y:S01]  /*3f60*/  FMNMX.FTZ R12, R68, R13, !PT ;  /* 0x0000000d440c7209 */ /* 0x000fe20007810000 */
[----:B------:R-:W2:Y:S01]  /*3f70*/  MUFU.TANH R72, R72 ;  /* 0x0000004800487308 */ /* 0x000ea20000002400 */
[----:B0-----:R-:W-:Y:S02]  /*3f80*/  FSEL R69, R70, -INF , P4 ;  /* 0xff80000046457808 */ /* 0x001fe40002000000 */
[----:B------:R-:W-:-:S02]  /*3f90*/  ISETP.GT.AND P4, PT, R71, 0x50, PT ;  /* 0x000000504700780c */ /* 0x000fc40003f84270 */
[----:B------:R-:W-:Y:S02]  /*3fa0*/  FSEL R70, R74, -INF , P3 ;  /* 0xff8000004a467808 */ /* 0x000fe40001800000 */
[----:B------:R-:W-:Y:S01]  /*3fb0*/  FMNMX.FTZ R13, R69, R12, !PT ;  /* 0x0000000c450d7209 */ /* 0x000fe20007810000 */
[----:B------:R0:W-:Y:S01]  /*3fc0*/  MUFU.EX2 R5, R67 ;  /* 0x0000004300057308 */ /* 0x0001e20000000800 */
[C---:B------:R-:W-:Y:S02]  /*3fd0*/  ISETP.GT.AND P3, PT, R71.reuse, 0x51, PT ;  /* 0x000000514700780c */ /* 0x040fe40003f64270 */
[----:B------:R-:W-:Y:S02]  /*3fe0*/  FMNMX.FTZ R14, R70, R13, !PT ;  /* 0x0000000d460e7209 */ /* 0x000fe40007810000 */
[----:B----4-:R-:W-:Y:S02]  /*3ff0*/  FSEL R21, R78, -INF , P3 ;  /* 0xff8000004e157808 */ /* 0x010fe40001800000 */
[----:B------:R-:W-:Y:S01]  /*4000*/  ISETP.GT.AND P3, PT, R71, 0x59, PT ;  /* 0x000000594700780c */ /* 0x000fe20003f64270 */
[----:B------:R-:W4:Y:S01]  /*4010*/  MUFU.TANH R73, R73 ;  /* 0x0000004900497308 */ /* 0x000f220000002400 */
[----:B0-----:R-:W-:-:S02]  /*4020*/  FSEL R67, R75, -INF , P4 ;  /* 0xff8000004b437808 */ /* 0x001fc40002000000 */
[----:B------:R-:W-:Y:S02]  /*4030*/  CS2R R74, SRZ ;  /* 0x00000000004a7805 */ /* 0x000fe4000001ff00 */
[----:B------:R-:W-:Y:S02]  /*4040*/  ISETP.GT.AND P4, PT, R71, 0x58, PT ;  /* 0x000000584700780c */ /* 0x000fe40003f84270 */
[----:B------:R-:W-:Y:S02]  /*4050*/  FMNMX.FTZ R14, R67, R14, !PT ;  /* 0x0000000e430e7209 */ /* 0x000fe40007810000 */
[----:B-1----:R-:W-:Y:S01]  /*4060*/  FSEL R15, R79, -INF , P4 ;  /* 0xff8000004f0f7808 */ /* 0x002fe20002000000 */
[----:B------:R-:W-:Y:S01]  /*4070*/  MUFU.TANH R76, R76 ;  /* 0x0000004c004c7308 */ /* 0x000fe20000002400 */
[----:B------:R-:W-:Y:S02]  /*4080*/  FMNMX.FTZ R14, R21, R14, !PT ;  /* 0x0000000e150e7209 */ /* 0x000fe40007810000 */
[----:B------:R-:W-:-:S02]  /*4090*/  CS2R R78, SRZ ;  /* 0x00000000004e7805 */ /* 0x000fc4000001ff00 */
[----:B------:R-:W-:Y:S02]  /*40a0*/  ISETP.GT.AND P4, PT, R71, 0x60, PT ;  /* 0x000000604700780c */ /* 0x000fe40003f84270 */
[----:B---3--:R-:W-:Y:S02]  /*40b0*/  FSEL R25, R82, -INF , P3 ;  /* 0xff80000052197808 */ /* 0x008fe40001800000 */
[----:B------:R-:W-:Y:S02]  /*40c0*/  CS2R R82, SRZ ;  /* 0x0000000000527805 */ /* 0x000fe4000001ff00 */
[----:B------:R-:W-:Y:S01]  /*40d0*/  FMNMX.FTZ R20, R15, R14, !PT ;  /* 0x0000000e0f147209 */ /* 0x000fe20007810000 */
[----:B------:R-:W0:Y:S01]  /*40e0*/  MUFU.TANH R77, R77 ;  /* 0x0000004d004d7308 */ /* 0x000e220000002400 */
[----:B------:R-:W-:Y:S02]  /*40f0*/  ISETP.GT.AND P3, PT, R71, 0x61, PT ;  /* 0x000000614700780c */ /* 0x000fe40003f64270 */
[----:B--2---:R-:W-:-:S02]  /*4100*/  FSEL R28, R72, -INF , P4 ;  /* 0xff800000481c7808 */ /* 0x004fc40002000000 */
[----:B------:R-:W-:Y:S02]  /*4110*/  FMNMX.FTZ R13, R25, R20, !PT ;  /* 0x00000014190d7209 */ /* 0x000fe40007810000 */
[----:B------:R-:W-:Y:S01]  /*4120*/  ISETP.GT.AND P4, PT, R71, 0x68, PT ;  /* 0x000000684700780c */ /* 0x000fe20003f84270 */
[----:B------:R-:W1:Y:S01]  /*4130*/  MUFU.TANH R80, R80 ;  /* 0x0000005000507308 */ /* 0x000e620000002400 */
[----:B----4-:R-:W-:Y:S01]  /*4140*/  FSEL R39, R73, -INF , P3 ;  /* 0xff80000049277808 */ /* 0x010fe20001800000 */
[----:B------:R-:W-:Y:S01]  /*4150*/  FFMA.FTZ R73, R26, UR10, -R52 ;  /* 0x0000000a1a497c23 */ /* 0x000fe20008010834 */
[----:B------:R-:W-:Y:S02]  /*4160*/  FMNMX.FTZ R20, R28, R13, !PT ;  /* 0x0000000d1c147209 */ /* 0x000fe40007810000 */
[----:B------:R-:W-:-:S03]  /*4170*/  ISETP.GT.AND P3, PT, R71, 0x69, PT ;  /* 0x000000694700780c */ /* 0x000fc60003f64270 */
[----:B------:R-:W-:Y:S01]  /*4180*/  MUFU.TANH R81, R81 ;  /* 0x0000005100517308 */ /* 0x000fe20000002400 */
[----:B0-----:R-:W-:Y:S02]  /*4190*/  FSEL R46, R77, -INF , P3 ;  /* 0xff8000004d2e7808 */ /* 0x001fe40001800000 */
[----:B------:R-:W-:-:S05]  /*41a0*/  ISETP.GT.AND P3, PT, R71, 0x71, PT ;  /* 0x000000714700780c */ /* 0x000fca0003f64270 */
[----:B------:R0:W-:Y:S08]  /*41b0*/  MUFU.EX2 R7, R49 ;  /* 0x0000003100077308 */ /* 0x0001f00000000800 */
[----:B------:R-:W2:Y:S01]  /*41c0*/  MUFU.TANH R84, R84 ;  /* 0x0000005400547308 */ /* 0x000ea20000002400 */
[----:B0-----:R-:W-:-:S01]  /*41d0*/  FFMA.FTZ R49, R32, UR10, -R52 ;  /* 0x0000000a20317c23 */ /* 0x001fc20008010834 */
[----:B------:R-:W-:-:S02]  /*41e0*/  FSEL R32, R76, -INF , P4 ;  /* 0xff8000004c207808 */ /* 0x000fc40002000000 */
[----:B------:R-:W-:Y:S02]  /*41f0*/  CS2R R76, SRZ ;  /* 0x00000000004c7805 */ /* 0x000fe4000001ff00 */
[----:B------:R-:W-:Y:S02]  /*4200*/  ISETP.GT.AND P4, PT, R71, 0x70, PT ;  /* 0x000000704700780c */ /* 0x000fe40003f84270 */
[----:B------:R0:W-:Y:S08]  /*4210*/  MUFU.EX2 R12, R47 ;  /* 0x0000002f000c7308 */ /* 0x0001f00000000800 */
[----:B------:R-:W3:Y:S01]  /*4220*/  MUFU.TANH R85, R85 ;  /* 0x0000005500557308 */ /* 0x000ee20000002400 */
[----:B0-----:R-:W-:Y:S01]  /*4230*/  FMNMX.FTZ R47, R39, R20, !PT ;  /* 0x00000014272f7209 */ /* 0x001fe20007810000 */
[----:B------:R-:W-:Y:S01]  /*4240*/  FFMA.FTZ R20, R31, UR10, -R52 ;  /* 0x0000000a1f147c23 */ /* 0x000fe20008010834 */
[----:B-1----:R-:W-:-:S02]  /*4250*/  FSEL R31, R80, -INF , P4 ;  /* 0xff800000501f7808 */ /* 0x002fc40002000000 */
[----:B------:R-:W-:Y:S02]  /*4260*/  FMNMX.FTZ R47, R32, R47, !PT ;  /* 0x0000002f202f7209 */ /* 0x000fe40007810000 */
[----:B------:R-:W-:Y:S01]  /*4270*/  ISETP.GT.AND P4, PT, R71, 0x78, PT ;  /* 0x000000784700780c */ /* 0x000fe20003f84270 */
[----:B------:R0:W-:Y:S03]  /*4280*/  MUFU.EX2 R14, R24 ;  /* 0x00000018000e7308 */ /* 0x0001e60000000800 */
[----:B--2---:R-:W-:-:S05]  /*4290*/  FSEL R27, R84, -INF , P4 ;  /* 0xff800000541b7808 */ /* 0x004fca0002000000 */
[----:B------:R3:W-:Y:S01]  /*42a0*/  MUFU.EX2 R13, R49 ;  /* 0x00000031000d7308 */ /* 0x0007e20000000800 */
[----:B0-----:R-:W-:Y:S02]  /*42b0*/  FMNMX.FTZ R24, R46, R47, !PT ;  /* 0x0000002f2e187209 */ /* 0x001fe40007810000 */
[----:B------:R-:W-:Y:S02]  /*42c0*/  FSEL R47, R81, -INF , P3 ;  /* 0xff800000512f7808 */ /* 0x000fe40001800000 */
[----:B------:R-:W-:Y:S02]  /*42d0*/  CS2R R80, SRZ ;  /* 0x0000000000507805 */ /* 0x000fe4000001ff00 */
[----:B------:R-:W-:Y:S02]  /*42e0*/  FMNMX.FTZ R24, R31, R24, !PT ;  /* 0x000000181f187209 */ /* 0x000fe40007810000 */
[----:B------:R-:W-:Y:S01]  /*42f0*/  ISETP.GT.AND P3, PT, R71, 0x79, PT ;  /* 0x000000794700780c */ /* 0x000fe20003f64270 */
[----:B------:R0:W-:Y:S01]  /*4300*/  MUFU.EX2 R10, R50 ;  /* 0x00000032000a7308 */ /* 0x0001e20000000800 */
[----:B------:R-:W-:-:S02]  /*4310*/  FMNMX.FTZ R24, R47, R24, !PT ;  /* 0x000000182f187209 */ /* 0x000fc40007810000 */
[----:B---3--:R-:W-:Y:S02]  /*4320*/  FSEL R49, R85, -INF , P3 ;  /* 0xff80000055317808 */ /* 0x008fe40001800000 */
[----:B------:R-:W-:Y:S02]  /*4330*/  CS2R R84, SRZ ;  /* 0x0000000000547805 */ /* 0x000fe4000001ff00 */
[----:B------:R-:W-:Y:S01]  /*4340*/  FMNMX.FTZ R26, R27, R24, !PT ;  /* 0x000000181b1a7209 */ /* 0x000fe20007810000 */
[----:B------:R-:W-:Y:S03]  /*4350*/  MUFU.EX2 R229, R229 ;  /* 0x000000e500e57308 */ /* 0x000fe60000000800 */
[----:B------:R-:W-:Y:S01]  /*4360*/  FMNMX.FTZ R71, R49, R26, !PT ;  /* 0x0000001a31477209 */ /* 0x000fe20007810000 */
[--C-:B0-----:R-:W-:Y:S01]  /*4370*/  FFMA.FTZ R50, R30, UR10, -R52.reuse ;  /* 0x0000000a1e327c23 */ /* 0x101fe20008010834 */
[----:B------:R-:W-:-:S01]  /*4380*/  FFMA.FTZ R30, R35, UR10, -R52 ;  /* 0x0000000a231e7c23 */ /* 0x000fc20008010834 */
[--C-:B------:R-:W-:Y:S01]  /*4390*/  FFMA.FTZ R35, R41, UR10, -R52.reuse ;  /* 0x0000000a29237c23 */ /* 0x100fe20008010834 */
[----:B------:R-:W-:Y:S01]  /*43a0*/  IMAD.U32 R41, RZ, RZ, UR10 ;  /* 0x0000000aff297e24 */ /* 0x000fe2000f8e00ff */
[----:B------:R-:W0:Y:S01]  /*43b0*/  SHFL.BFLY PT, R72, R71, 0x2, 0x1f ;  /* 0x0c401f0047487f89 */ /* 0x000e2200000e0000 */
[----:B------:R-:W-:-:S01]  /*43c0*/  FFMA.FTZ R26, R34, UR10, -R52 ;  /* 0x0000000a221a7c23 */ /* 0x000fc20008010834 */
[----:B------:R-:W-:Y:S01]  /*43d0*/  FFMA.FTZ R34, R42, UR10, -R52 ;  /* 0x0000000a2a227c23 */ /* 0x000fe20008010834 */
[----:B------:R-:W1:Y:S08]  /*43e0*/  MUFU.EX2 R48, R48 ;  /* 0x0000003000307308 */ /* 0x000e700000000800 */
[----:B------:R-:W2:Y:S08]  /*43f0*/  MUFU.EX2 R3, R3 ;  /* 0x0000000300037308 */ /* 0x000eb00000000800 */
[----:B------:R-:W3:Y:S01]  /*4400*/  MUFU.EX2 R4, R4 ;  /* 0x0000000400047308 */ /* 0x000ee20000000800 */
[----:B0-----:R-:W-:-:S07]  /*4410*/  FMNMX.FTZ R72, R71, R72, !PT ;  /* 0x0000004847487209 */ /* 0x001fce0007810000 */
[----:B------:R-:W0:Y:S01]  /*4420*/  MUFU.EX2 R231, R231 ;  /* 0x000000e700e77308 */ /* 0x000e220000000800 */
[----:B------:R-:W4:Y:S07]  /*4430*/  SHFL.BFLY PT, R37, R72, 0x1, 0x1f ;  /* 0x0c201f0048257f89 */ /* 0x000f2e00000e0000 */
[----:B------:R5:W0:Y:S08]  /*4440*/  MUFU.EX2 R6, R89 ;  /* 0x0000005900067308 */ /* 0x000a300000000800 */
[----:B------:R-:W-:Y:S01]  /*4450*/  MUFU.EX2 R225, R225 ;  /* 0x000000e100e17308 */ /* 0x000fe20000000800 */
[----:B-----5:R-:W-:-:S07]  /*4460*/  CS2R R88, SRZ ;  /* 0x0000000000587805 */ /* 0x020fce000001ff00 */
[----:B------:R-:W-:Y:S01]  /*4470*/  MUFU.EX2 R227, R227 ;  /* 0x000000e300e37308 */ /* 0x000fe20000000800 */
[----:B----4-:R-:W-:Y:S01]  /*4480*/  FMNMX.FTZ R188, R72, R37, !PT ;  /* 0x0000002548bc7209 */ /* 0x010fe20007810000 */
[----:B------:R-:W-:-:S03]  /*4490*/  FFMA.FTZ R37, R43, UR10, -R52 ;  /* 0x0000000a2b257c23 */ /* 0x000fc60008010834 */
[C---:B------:R-:W-:Y:S01]  /*44a0*/  FSETP.NEU.FTZ.AND P3, PT, R188.reuse, -INF , PT ;  /* 0xff800000bc00780b */ /* 0x040fe20003f7d000 */
[----:B------:R-:W-:-:S02]  /*44b0*/  FFMA.FTZ R41, R188, R41, -8 ;  /* 0xc1000000bc297423 */ /* 0x000fc40000010029 */
[----:B------:R-:W-:Y:S03]  /*44c0*/  MUFU.EX2 R20, R20 ;  /* 0x0000001400147308 */ /* 0x000fe60000000800 */
[----:B------:R-:W-:Y:S02]  /*44d0*/  FSEL R42, R41, RZ, P3 ;  /* 0x000000ff292a7208 */ /* 0x000fe40001800000 */
[----:B------:R-:W-:-:S03]  /*44e0*/  PLOP3.LUT P3, PT, PT, PT, UP1, 0x80, 0x0 ;  /* 0x000000000000781c */ /* 0x000fc60003f6f018 */
[----:B------:R4:W-:Y:S01]  /*44f0*/  MUFU.EX2 R41, R45 ;  /* 0x0000002d00297308 */ /* 0x0009e20000000800 */
[----:B------:R-:W-:-:S01]  /*4500*/  FFMA.FTZ R228, R55, UR10, -R42 ;  /* 0x0000000a37e47c23 */ /* 0x000fc2000801082a */
[--C-:B------:R-:W-:Y:S01]  /*4510*/  FFMA.FTZ R43, R56, UR10, -R42.reuse ;  /* 0x0000000a382b7c23 */ /* 0x100fe2000801082a */
[----:B------:R-:W-:-:S01]  /*4520*/  FFMA.FTZ R54, R54, UR10, -R42 ;  /* 0x0000000a36367c23 */ /* 0x000fc2000801082a */
[--C-:B------:R-:W-:Y:S01]  /*4530*/  FFMA.FTZ R53, R53, UR10, -R42.reuse ;  /* 0x0000000a35357c23 */ /* 0x100fe2000801082a */
[----:B------:R-:W-:-:S01]  /*4540*/  FFMA.FTZ R230, R57, UR10, -R42 ;  /* 0x0000000a39e67c23 */ /* 0x000fc2000801082a */
[----:B------:R-:W-:Y:S01]  /*4550*/  FFMA.FTZ R44, R9, UR10, -R42 ;  /* 0x0000000a092c7c23 */ /* 0x000fe2000801082a */
[----:B-1----:R-:W-:-:S01]  /*4560*/  FADD.FTZ R56, R229, R48 ;  /* 0x00000030e5387221 */ /* 0x002fc20000010000 */
[----:B------:R-:W-:Y:S01]  /*4570*/  MUFU.EX2 R228, R228 ;  /* 0x000000e400e47308 */ /* 0x000fe20000000800 */
[----:B----4-:R-:W-:-:S01]  /*4580*/  FFMA.FTZ R45, R58, UR10, -R42 ;  /* 0x0000000a3a2d7c23 */ /* 0x010fc2000801082a */
[----:B------:R-:W-:Y:S01]  /*4590*/  FFMA.FTZ R59, R59, UR10, -R42 ;  /* 0x0000000a3b3b7c23 */ /* 0x000fe2000801082a */
[----:B--2---:R-:W-:-:S01]  /*45a0*/  FADD.FTZ R57, R3, R56 ;  /* 0x0000003803397221 */ /* 0x004fc20000010000 */
[--C-:B------:R-:W-:Y:S01]  /*45b0*/  FFMA.FTZ R224, R60, UR10, -R42.reuse ;  /* 0x0000000a3ce07c23 */ /* 0x100fe2000801082a */
[----:B------:R-:W-:-:S01]  /*45c0*/  FFMA.FTZ R9, R11, UR10, -R42 ;  /* 0x0000000a0b097c23 */ /* 0x000fc2000801082a */
[----:B------:R-:W-:Y:S01]  /*45d0*/  FFMA.FTZ R61, R61, UR10, -R42 ;  /* 0x0000000a3d3d7c23 */ /* 0x000fe2000801082a */
[----:B---3--:R-:W-:-:S01]  /*45e0*/  FADD.FTZ R58, R4, R57 ;  /* 0x00000039043a7221 */ /* 0x008fc20000010000 */
[----:B------:R-:W1:Y:S01]  /*45f0*/  MUFU.EX2 R43, R43 ;  /* 0x0000002b002b7308 */ /* 0x000e620000000800 */
[----:B------:R-:W-:-:S01]  /*4600*/  FFMA.FTZ R62, R62, UR10, -R42 ;  /* 0x0000000a3e3e7c23 */ /* 0x000fc2000801082a */
[----:B------:R-:W-:Y:S01]  /*4610*/  FFMA.FTZ R226, R63, UR10, -R42 ;  /* 0x0000000a3fe27c23 */ /* 0x000fe2000801082a */
[----:B0-----:R-:W-:-:S01]  /*4620*/  FADD.FTZ R57, R231, R58 ;  /* 0x0000003ae7397221 */ /* 0x001fc20000010000 */
[--C-:B------:R-:W-:Y:S01]  /*4630*/  FFMA.FTZ R11, R64, UR10, -R42.reuse ;  /* 0x0000000a400b7c23 */ /* 0x100fe2000801082a */
[----:B------:R-:W-:-:S01]  /*4640*/  FFMA.FTZ R52, R51, UR10, -R42 ;  /* 0x0000000a33347c23 */ /* 0x000fc2000801082a */
[----:B------:R-:W-:Y:S01]  /*4650*/  FFMA.FTZ R21, R21, UR10, -R42 ;  /* 0x0000000a15157c23 */ /* 0x000fe2000801082a */
[----:B------:R-:W-:-:S01]  /*4660*/  FADD.FTZ R58, R6, R57 ;  /* 0x00000039063a7221 */ /* 0x000fc20000010000 */
[----:B------:R-:W0:Y:S01]  /*4670*/  MUFU.EX2 R54, R54 ;  /* 0x0000003600367308 */ /* 0x000e220000000800 */
[----:B------:R-:W-:-:S01]  /*4680*/  FFMA.FTZ R65, R65, UR10, -R42 ;  /* 0x0000000a41417c23 */ /* 0x000fc2000801082a */
[----:B------:R-:W-:Y:S01]  /*4690*/  FFMA.FTZ R220, R66, UR10, -R42 ;  /* 0x0000000a42dc7c23 */ /* 0x000fe2000801082a */
[----:B------:R-:W-:-:S01]  /*46a0*/  FADD.FTZ R57, R5, R58 ;  /* 0x0000003a05397221 */ /* 0x000fc20000010000 */
[--C-:B------:R-:W-:Y:S01]  /*46b0*/  FFMA.FTZ R51, R68, UR10, -R42.reuse ;  /* 0x0000000a44337c23 */ /* 0x100fe2000801082a */
[----:B------:R-:W-:-:S01]  /*46c0*/  FFMA.FTZ R69, R69, UR10, -R42 ;  /* 0x0000000a45457c23 */ /* 0x000fc2000801082a */
[--C-:B------:R-:W-:Y:S01]  /*46d0*/  FFMA.FTZ R25, R25, UR10, -R42.reuse ;  /* 0x0000000a19197c23 */ /* 0x100fe2000801082a */
[----:B------:R-:W-:-:S01]  /*46e0*/  FFMA.FTZ R70, R70, UR10, -R42 ;  /* 0x0000000a46467c23 */ /* 0x000fc2000801082a */
[----:B------:R-:W2:Y:S01]  /*46f0*/  MUFU.EX2 R53, R53 ;  /* 0x0000003500357308 */ /* 0x000ea20000000800 */
[----:B-1----:R-:W-:-:S01]  /*4700*/  FADD.FTZ R55, R228, R43 ;  /* 0x0000002be4377221 */ /* 0x002fc20000010000 */
        /* <DEDUP_REMOVED lines=13> */
[----:B--2---:R-:W-:-:S01]  /*47e0*/  FADD.FTZ R55, R53, R56 ;  /* 0x0000003835377221 */ /* 0x004fc20000010000 */
[----:B------:R-:W-:-:S04]  /*47f0*/  F2FP.SATFINITE.E4M3.F32.PACK_AB_MERGE_C R53, R53, R54, RZ ;  /* 0x000000363535723e */ /* 0x000fc800048070ff */
[----:B------:R-:W-:Y:S02]  /*4800*/  F2FP.SATFINITE.E4M3.F32.PACK_AB_MERGE_C R228, R43, R228, R53 ;  /* 0x000000e42be4723e */ /* 0x000fe40004807035 */
[----:B------:R-:W2:Y:S01]  /*4810*/  MUFU.EX2 R44, R44 ;  /* 0x0000002c002c7308 */ /* 0x000ea20000000800 */
[----:B-1----:R-:W-:-:S07]  /*4820*/  FADD.FTZ R56, R230, R55 ;  /* 0x00000037e6387221 */ /* 0x002fce0000010000 */
        /* <DEDUP_REMOVED lines=8> */
[----:B-1----:R-:W-:-:S01]  /*48b0*/  FADD.FTZ R55, R59, R2 ;  /* 0x000000023b377221 */ /* 0x002fc20000010000 */
[----:B------:R-:W-:-:S04]  /*48c0*/  F2FP.SATFINITE.E4M3.F32.PACK_AB_MERGE_C R44, R59, R44, RZ ;  /* 0x0000002c3b2c723e */ /* 0x000fc800048070ff */
[----:B------:R-:W-:Y:S02]  /*48d0*/  F2FP.SATFINITE.E4M3.F32.PACK_AB_MERGE_C R230, R45, R230, R44 ;  /* 0x000000e62de6723e */ /* 0x000fe4000480702c */
[----:B------:R-:W-:Y:S01]  /*48e0*/  CS2R R44, SRZ ;  /* 0x00000000002c7805 */ /* 0x000fe2000001ff00 */
[----:B------:R-:W1:Y:S01]  /*48f0*/  MUFU.EX2 R61, R61 ;  /* 0x0000003d003d7308 */ /* 0x000e620000000800 */
[----:B0-----:R-:W-:-:S01]  /*4900*/  FADD.FTZ R2, R224, R55 ;  /* 0x00000037e0027221 */ /* 0x001fc20000010000 */
[----:B------:R-:W-:Y:S01]  /*4910*/  FADD.FTZ R55, R7, R58 ;  /* 0x0000003a07377221 */ /* 0x000fe20000010000 */
[----:B------:R-:W-:-:S05]  /*4920*/  CS2R R58, SRZ ;  /* 0x00000000003a7805 */ /* 0x000fca000001ff00 */
[----:B------:R-:W0:Y:S01]  /*4930*/  MUFU.EX2 R62, R62 ;  /* 0x0000003e003e7308 */ /* 0x000e220000000800 */
[----:B--2---:R-:W-:-:S07]  /*4940*/  FADD.FTZ R56, R9, R2 ;  /* 0x0000000209387221 */ /* 0x004fce0000010000 */
[----:B------:R-:W2:Y:S08]  /*4950*/  MUFU.EX2 R226, R226 ;  /* 0x000000e200e27308 */ /* 0x000eb00000000800 */
[----:B------:R-:W3:Y:S08]  /*4960*/  MUFU.EX2 R11, R11 ;  /* 0x0000000b000b7308 */ /* 0x000ef00000000800 */
[----:B------:R-:W4:Y:S08]  /*4970*/  MUFU.EX2 R52, R52 ;  /* 0x0000003400347308 */ /* 0x000f300000000800 */
[----:B------:R1:W-:Y:S08]  /*4980*/  MUFU.EX2 R222, R21 ;  /* 0x0000001500de7308 */ /* 0x0003f00000000800 */
[----:B------:R-:W5:Y:S01]  /*4990*/  MUFU.EX2 R65, R65 ;  /* 0x0000004100417308 */ /* 0x000f620000000800 */
[----:B-1----:R-:W-:-:S01]  /*49a0*/  FADD.FTZ R21, R61, R56 ;  /* 0x000000383d157221 */ /* 0x002fc20000010000 */
[C---:B------:R-:W-:Y:S01]  /*49b0*/  FADD.FTZ R56, R12.reuse, R55 ;  /* 0x000000370c387221 */ /* 0x040fe20000010000 */
[----:B------:R-:W-:-:S02]  /*49c0*/  F2FP.SATFINITE.E4M3.F32.PACK_AB_MERGE_C R12, R12, R7, RZ ;  /* 0x000000070c0c723e */ /* 0x000fc400048070ff */
[----:B0-----:R-:W-:Y:S01]  /*49d0*/  FADD.FTZ R21, R62, R21 ;  /* 0x000000153e157221 */ /* 0x001fe20000010000 */
[----:B------:R-:W-:-:S01]  /*49e0*/  FADD.FTZ R55, R227, R56 ;  /* 0x00000038e3377221 */ /* 0x000fc20000010000 */
[----:B------:R-:W-:Y:S01]  /*49f0*/  F2FP.SATFINITE.E4M3.F32.PACK_AB_MERGE_C R61, R62, R61, RZ ;  /* 0x0000003d3e3d723e */ /* 0x000fe200048070ff */
[----:B------:R-:W0:Y:S01]  /*4a00*/  MUFU.EX2 R221, R221 ;  /* 0x000000dd00dd7308 */ /* 0x000e220000000800 */
[----:B--2---:R-:W-:-:S01]  /*4a10*/  FADD.FTZ R56, R226, R21 ;  /* 0x00000015e2387221 */ /* 0x004fc20000010000 */
[----:B------:R-:W-:Y:S01]  /*4a20*/  F2FP.SATFINITE.E4M3.F32.PACK_AB_MERGE_C R21, R4, R3, RZ ;  /* 0x000000030415723e */ /* 0x000fe200048070ff */
[----:B------:R-:W-:-:S01]  /*4a30*/  FADD.FTZ R4, R14, R55 ;  /* 0x000000370e047221 */ /* 0x000fc20000010000 */
[----:B------:R-:W-:Y:S01]  /*4a40*/  F2FP.SATFINITE.E4M3.F32.PACK_AB_MERGE_C R224, R9, R224, R61 ;  /* 0x000000e009e0723e */ /* 0x000fe2000480703d */
[----:B---3--:R-:W-:-:S01]  /*4a50*/  FADD.FTZ R3, R11, R56 ;  /* 0x000000380b037221 */ /* 0x008fc20000010000 */
[----:B------:R-:W-:Y:S02]  /*4a60*/  F2FP.SATFINITE.E4M3.F32.PACK_AB_MERGE_C R229, R48, R229, R21 ;  /* 0x000000e530e5723e */ /* 0x000fe40004807015 */
[----:B------:R-:W-:Y:S01]  /*4a70*/  CS2R R48, SRZ ;  /* 0x0000000000307805 */ /* 0x000fe2000001ff00 */
[----:B------:R-:W1:Y:S01]  /*4a80*/  MUFU.EX2 R220, R220 ;  /* 0x000000dc00dc7308 */ /* 0x000e620000000800 */
[----:B------:R-:W-:-:S02]  /*4a90*/  F2FP.SATFINITE.E4M3.F32.PACK_AB_MERGE_C R225, R10, R225, R12 ;  /* 0x000000e10ae1723e */ /* 0x000fc4000480700c */
[----:B------:R-:W-:Y:S02]  /*4aa0*/  CS2R R54, SRZ ;  /* 0x0000000000367805 */ /* 0x000fe4000001ff00 */
[----:B------:R-:W-:Y:S02]  /*4ab0*/  CS2R R56, SRZ ;  /* 0x0000000000387805 */ /* 0x000fe4000001ff00 */
[----:B------:R-:W-:Y:S02]  /*4ac0*/  CS2R R60, SRZ ;  /* 0x00000000003c7805 */ /* 0x000fe4000001ff00 */
[----:B------:R-:W-:Y:S01]  /*4ad0*/  CS2R R62, SRZ ;  /* 0x00000000003e7805 */ /* 0x000fe2000001ff00 */
[----:B------:R2:W3:Y:S08]  /*4ae0*/  MUFU.EX2 R24, R73 ;  /* 0x0000004900187308 */ /* 0x0004f00000000800 */
[----:B------:R-:W3:Y:S01]  /*4af0*/  MUFU.EX2 R51, R51 ;  /* 0x0000003300337308 */ /* 0x000ee20000000800 */
[----:B--2---:R-:W-:-:S07]  /*4b00*/  CS2R R72, SRZ ;  /* 0x0000000000487805 */ /* 0x004fce000001ff00 */
[----:B------:R2:W-:Y:S08]  /*4b10*/  MUFU.EX2 R2, R25 ;  /* 0x0000001900027308 */ /* 0x0005f00000000800 */
[----:B------:R-:W3:Y:S01]  /*4b20*/  MUFU.EX2 R29, R29 ;  /* 0x0000001d001d7308 */ /* 0x000ee20000000800 */
[----:B--2---:R-:W-:Y:S01]  /*4b30*/  F2FP.SATFINITE.E4M3.F32.PACK_AB_MERGE_C R25, R8, R5, RZ ;  /* 0x000000050819723e */ /* 0x004fe200048070ff */
[----:B------:R-:W-:Y:S01]  /*4b40*/  FADD.FTZ R5, R13, R4 ;  /* 0x000000040d057221 */ /* 0x000fe20000010000 */
[----:B----4-:R-:W-:-:S01]  /*4b50*/  FADD.FTZ R4, R52, R3 ;  /* 0x0000000334047221 */ /* 0x010fc20000010000 */
[----:B------:R-:W-:-:S02]  /*4b60*/  F2FP.SATFINITE.E4M3.F32.PACK_AB_MERGE_C R13, R20, R13, RZ ;  /* 0x0000000d140d723e */ /* 0x000fc400048070ff */
[----:B------:R-:W-:-:S01]  /*4b70*/  FADD.FTZ R20, R20, R5 ;  /* 0x0000000514147221 */ /* 0x000fc20000010000 */
[----:B-----5:R-:W-:Y:S01]  /*4b80*/  FADD.FTZ R3, R65, R4 ;  /* 0x0000000441037221 */ /* 0x020fe20000010000 */
[----:B------:R-:W2:Y:S01]  /*4b90*/  MUFU.EX2 R69, R69 ;  /* 0x0000004500457308 */ /* 0x000ea20000000800 */
[----:B------:R-:W-:Y:S01]  /*4ba0*/  F2FP.SATFINITE.E4M3.F32.PACK_AB_MERGE_C R231, R6, R231, R25 ;  /* 0x000000e706e7723e */ /* 0x000fe20004807019 */
[----:B0-----:R-:W-:Y:S01]  /*4bb0*/  FADD.FTZ R5, R221, R20 ;  /* 0x00000014dd057221 */ /* 0x001fe20000010000 */
[----:B-1----:R-:W-:-:S01]  /*4bc0*/  FADD.FTZ R4, R220, R3 ;  /* 0x00000003dc047221 */ /* 0x002fc20000010000 */
[----:B------:R-:W-:Y:S02]  /*4bd0*/  F2FP.SATFINITE.E4M3.F32.PACK_AB_MERGE_C R52, R65, R52, RZ ;  /* 0x000000344134723e */ /* 0x000fe400048070ff */
[----:B------:R-:W-:Y:S01]  /*4be0*/  CS2R R64, SRZ ;  /* 0x0000000000407805 */ /* 0x000fe2000001ff00 */
[----:B---3--:R-:W-:Y:S01]  /*4bf0*/  FADD.FTZ R8, R24, R5 ;  /* 0x0000000518087221 */ /* 0x008fe20000010000 */
[----:B------:R-:W-:-:S01]  /*4c00*/  FADD.FTZ R4, R51, R4 ;  /* 0x0000000433047221 */ /* 0x000fc20000010000 */
[----:B------:R-:W0:Y:S01]  /*4c10*/  MUFU.EX2 R50, R50 ;  /* 0x0000003200327308 */ /* 0x000e220000000800 */
[----:B------:R-:W-:Y:S01]  /*4c20*/  F2FP.SATFINITE.E4M3.F32.PACK_AB_MERGE_C R226, R11, R226, R52 ;  /* 0x000000e20be2723e */ /* 0x000fe20004807034 */
[----:B------:R-:W-:Y:S01]  /*4c30*/  FADD.FTZ R7, R29, R8 ;  /* 0x000000081d077221 */ /* 0x000fe20000010000 */
[----:B------:R-:W-:-:S02]  /*4c40*/  F2FP.SATFINITE.E4M3.F32.PACK_AB_MERGE_C R227, R14, R227, R13 ;  /* 0x000000e30ee3723e */ /* 0x000fc4000480700d */
[----:B------:R-:W-:-:S03]  /*4c50*/  CS2R R52, SRZ ;  /* 0x0000000000347805 */ /* 0x000fc6000001ff00 */
[----:B------:R-:W1:Y:S01]  /*4c60*/  MUFU.EX2 R70, R70 ;  /* 0x0000004600467308 */ /* 0x000e620000000800 */
[----:B--2---:R-:W-:-:S07]  /*4c70*/  FADD.FTZ R5, R69, R4 ;  /* 0x0000000445057221 */ /* 0x004fce0000010000 */
[----:B------:R-:W2:Y:S01]  /*4c80*/  MUFU.EX2 R223, R223 ;  /* 0x000000df00df7308 */ /* 0x000ea20000000800 */
[C---:B0-----:R-:W-:Y:S01]  /*4c90*/  F2FP.SATFINITE.E4M3.F32.PACK_AB_MERGE_C R29, R50.reuse, R29, RZ ;  /* 0x0000001d321d723e */ /* 0x041fe200048070ff */
[----:B------:R-:W-:-:S03]  /*4ca0*/  FADD.FTZ R50, R50, R7 ;  /* 0x0000000732327221 */ /* 0x000fc60000010000 */
[----:B------:R-:W-:Y:S02]  /*4cb0*/  F2FP.SATFINITE.E4M3.F32.PACK_AB_MERGE_C R221, R24, R221, R29 ;  /* 0x000000dd18dd723e */ /* 0x000fe4000480701d */
[----:B------:R-:W-:Y:S01]  /*4cc0*/  CS2R R24, SRZ ;  /* 0x0000000000187805 */ /* 0x000fe2000001ff00 */
[----:B------:R-:W0:Y:S01]  /*4cd0*/  MUFU.EX2 R67, R67 ;  /* 0x0000004300437308 */ /* 0x000e220000000800 */
[C---:B-1----:R-:W-:Y:S01]  /*4ce0*/  F2FP.SATFINITE.E4M3.F32.PACK_AB_MERGE_C R69, R70.reuse, R69, RZ ;  /* 0x000000454645723e */ /* 0x042fe200048070ff */
[----:B------:R-:W-:-:S03]  /*4cf0*/  FADD.FTZ R70, R70, R5 ;  /* 0x0000000546467221 */ /* 0x000fc60000010000 */
[----:B------:R-:W-:Y:S02]  /*4d00*/  F2FP.SATFINITE.E4M3.F32.PACK_AB_MERGE_C R220, R51, R220, R69 ;  /* 0x000000dc33dc723e */ /* 0x000fe40004807045 */
[----:B------:R-:W-:Y:S01]  /*4d10*/  CS2R R68, SRZ ;  /* 0x0000000000447805 */ /* 0x000fe2000001ff00 */
[----:B------:R-:W1:Y:S01]  /*4d20*/  MUFU.EX2 R26, R26 ;  /* 0x0000001a001a7308 */ /* 0x000e620000000800 */
[----:B--2---:R-:W-:-:S01]  /*4d30*/  FADD.FTZ R7, R223, R50 ;  /* 0x00000032df077221 */ /* 0x004fc20000010000 */
[----:B------:R-:W-:-:S06]  /*4d40*/  CS2R R50, SRZ ;  /* 0x0000000000327805 */ /* 0x000fcc000001ff00 */
[----:B------:R-:W2:Y:S01]  /*4d50*/  MUFU.EX2 R30, R30 ;  /* 0x0000001e001e7308 */ /* 0x000ea20000000800 */
[----:B0-----:R-:W-:-:S01]  /*4d60*/  FADD.FTZ R5, R67, R70 ;  /* 0x0000004643057221 */ /* 0x001fc20000010000 */
[----:B------:R-:W-:-:S03]  /*4d70*/  CS2R R70, SRZ ;  /* 0x0000000000467805 */ /* 0x000fc6000001ff00 */
[----:B------:R-:W-:-:S03]  /*4d80*/  FADD.FTZ R6, R222, R5 ;  /* 0x00000005de067221 */ /* 0x000fc60000010000 */
[----:B------:R-:W0:Y:S01]  /*4d90*/  MUFU.EX2 R15, R15 ;  /* 0x0000000f000f7308 */ /* 0x000e220000000800 */
[----:B-1----:R-:W-:-:S07]  /*4da0*/  FADD.FTZ R7, R26, R7 ;  /* 0x000000071a077221 */ /* 0x002fce0000010000 */
[----:B------:R-:W1:Y:S01]  /*4db0*/  MUFU.EX2 R33, R33 ;  /* 0x0000002100217308 */ /* 0x000e620000000800 */
[----:B--2---:R-:W-:-:S07]  /*4dc0*/  FADD.FTZ R8, R30, R7 ;  /* 0x000000071e087221 */ /* 0x004fce0000010000 */
[----:B------:R-:W2:Y:S01]  /*4dd0*/  MUFU.EX2 R217, R217 ;  /* 0x000000d900d97308 */ /* 0x000ea20000000800 */
[----:B0-----:R-:W-:-:S01]  /*4de0*/  FADD.FTZ R5, R15, R6 ;  /* 0x000000060f057221 */ /* 0x001fc20000010000 */
[----:B------:R-:W-:-:S03]  /*4df0*/  F2FP.SATFINITE.E4M3.F32.PACK_AB_MERGE_C R15, R2, R15, RZ ;  /* 0x0000000f020f723e */ /* 0x000fc600048070ff */
[----:B------:R-:W-:Y:S01]  /*4e00*/  FADD.FTZ R5, R2, R5 ;  /* 0x0000000502057221 */ /* 0x000fe20000010000 */
[----:B------:R-:W-:Y:S02]  /*4e10*/  F2FP.SATFINITE.E4M3.F32.PACK_AB_MERGE_C R222, R222, R67, R15 ;  /* 0x00000043dede723e */ /* 0x000fe4000480700f */
[----:B------:R-:W-:Y:S01]  /*4e20*/  CS2R R66, SRZ ;  /* 0x0000000000427805 */ /* 0x000fe2000001ff00 */
[----:B------:R-:W0:Y:S01]  /*4e30*/  MUFU.EX2 R28, R28 ;  /* 0x0000001c001c7308 */ /* 0x000e220000000800 */
[----:B-1----:R-:W-:-:S01]  /*4e40*/  FADD.FTZ R8, R33, R8 ;  /* 0x0000000821087221 */ /* 0x002fc20000010000 */
[----:B------:R-:W-:-:S04]  /*4e50*/  F2FP.SATFINITE.E4M3.F32.PACK_AB_MERGE_C R30, R33, R30, RZ ;  /* 0x0000001e211e723e */ /* 0x000fc800048070ff */
[----:B------:R-:W-:Y:S02]  /*4e60*/  F2FP.SATFINITE.E4M3.F32.PACK_AB_MERGE_C R223, R26, R223, R30 ;  /* 0x000000df1adf723e */ /* 0x000fe4000480701e */
[----:B------:R-:W1:Y:S01]  /*4e70*/  MUFU.EX2 R38, R38 ;  /* 0x0000002600267308 */ /* 0x000e620000000800 */
[----:B--2---:R-:W-:-:S07]  /*4e80*/  FADD.FTZ R7, R217, R8 ;  /* 0x00000008d9077221 */ /* 0x004fce0000010000 */
[----:B------:R-:W2:Y:S01]  /*4e90*/  MUFU.EX2 R39, R39 ;  /* 0x0000002700277308 */ /* 0x000ea20000000800 */
[----:B0-----:R-:W-:-:S07]  /*4ea0*/  FADD.FTZ R2, R28, R5 ;  /* 0x000000051c027221 */ /* 0x001fce0000010000 */
[----:B------:R-:W-:Y:S01]  /*4eb0*/  MUFU.EX2 R36, R36 ;  /* 0x0000002400247308 */ /* 0x000fe20000000800 */
[----:B-1----:R-:W-:-:S07]  /*4ec0*/  FADD.FTZ R7, R38, R7 ;  /* 0x0000000726077221 */ /* 0x002fce0000010000 */
[----:B------:R-:W0:Y:S01]  /*4ed0*/  MUFU.EX2 R35, R35 ;  /* 0x0000002300237308 */ /* 0x000e220000000800 */
[----:B--2---:R-:W-:-:S07]  /*4ee0*/  FADD.FTZ R5, R39, R2 ;  /* 0x0000000227057221 */ /* 0x004fce0000010000 */
[----:B------:R-:W1:Y:S08]  /*4ef0*/  MUFU.EX2 R32, R32 ;  /* 0x0000002000207308 */ /* 0x000e700000000800 */
[----:B------:R-:W2:Y:S01]  /*4f00*/  MUFU.EX2 R3, R46 ;  /* 0x0000002e00037308 */ /* 0x000ea20000000800 */
[----:B0-----:R-:W-:Y:S01]  /*4f10*/  F2FP.SATFINITE.E4M3.F32.PACK_AB_MERGE_C R6, R35, R36, RZ ;  /* 0x000000242306723e */ /* 0x001fe200048070ff */
[----:B------:R-:W-:-:S03]  /*4f20*/  FADD.FTZ R36, R36, R7 ;  /* 0x0000000724247221 */ /* 0x000fc60000010000 */
[----:B------:R-:W-:Y:S01]  /*4f30*/  F2FP.SATFINITE.E4M3.F32.PACK_AB_MERGE_C R217, R38, R217, R6 ;  /* 0x000000d926d9723e */ /* 0x000fe20004807006 */
[----:B------:R-:W-:-:S02]  /*4f40*/  FADD.FTZ R35, R35, R36 ;  /* 0x0000002423237221 */ /* 0x000fc40000010000 */
[----:B------:R-:W0:Y:S01]  /*4f50*/  MUFU.EX2 R40, R40 ;  /* 0x0000002800287308 */ /* 0x000e220000000800 */
[----:B-1----:R-:W-:-:S07]  /*4f60*/  FADD.FTZ R2, R32, R5 ;  /* 0x0000000520027221 */ /* 0x002fce0000010000 */
[----:B------:R-:W1:Y:S01]  /*4f70*/  MUFU.EX2 R34, R34 ;  /* 0x0000002200227308 */ /* 0x000e620000000800 */
[----:B--2---:R-:W-:-:S01]  /*4f80*/  FADD.FTZ R2, R3, R2 ;  /* 0x0000000203027221 */ /* 0x004fc20000010000 */
[----:B------:R-:W-:-:S04]  /*4f90*/  F2FP.SATFINITE.E4M3.F32.PACK_AB_MERGE_C R32, R3, R32, RZ ;  /* 0x000000200320723e */ /* 0x000fc800048070ff */
[----:B------:R-:W-:Y:S02]  /*4fa0*/  F2FP.SATFINITE.E4M3.F32.PACK_AB_MERGE_C R216, R39, R28, R32 ;  /* 0x0000001c27d8723e */ /* 0x000fe40004807020 */
[----:B------:R-:W-:Y:S01]  /*4fb0*/  CS2R R28, SRZ ;  /* 0x00000000001c7805 */ /* 0x000fe2000001ff00 */
[----:B------:R-:W2:Y:S01]  /*4fc0*/  MUFU.EX2 R31, R31 ;  /* 0x0000001f001f7308 */ /* 0x000ea20000000800 */
[----:B0-----:R-:W-:Y:S02]  /*4fd0*/  F2FP.SATFINITE.E4M3.F32.PACK_AB_MERGE_C R219, R41, R40, RZ ;  /* 0x0000002829db723e */ /* 0x001fe400048070ff */
[----:B------:R-:W-:Y:S02]  /*4fe0*/  CS2R R32, SRZ ;  /* 0x0000000000207805 */ /* 0x000fe4000001ff00 */
[----:B------:R-:W-:-:S03]  /*4ff0*/  CS2R R38, SRZ ;  /* 0x0000000000267805 */ /* 0x000fc6000001ff00 */
[----:B------:R-:W0:Y:S01]  /*5000*/  MUFU.EX2 R37, R37 ;  /* 0x0000002500257308 */ /* 0x000e220000000800 */
[----:B-1----:R-:W-:-:S07]  /*5010*/  FADD.FTZ R6, R34, R35 ;  /* 0x0000002322067221 */ /* 0x002fce0000010000 */
[----:B------:R1:W3:Y:S01]  /*5020*/  MUFU.EX2 R4, R47 ;  /* 0x0000002f00047308 */ /* 0x0002e20000000800 */
[----:B--2---:R-:W-:-:S07]  /*5030*/  FADD.FTZ R3, R31, R2 ;  /* 0x000000021f037221 */ /* 0x004fce0000010000 */
[----:B------:R-:W2:Y:S01]  /*5040*/  MUFU.EX2 R27, R27 ;  /* 0x0000001b001b7308 */ /* 0x000ea20000000800 */
[C---:B0-----:R-:W-:Y:S01]  /*5050*/  F2FP.SATFINITE.E4M3.F32.PACK_AB_MERGE_C R219, R37.reuse, R34, R219 ;  /* 0x0000002225db723e */ /* 0x041fe200048070db */
[----:B------:R-:W-:Y:S01]  /*5060*/  FADD.FTZ R37, R37, R6 ;  /* 0x0000000625257221 */ /* 0x000fe20000010000 */
[----:B------:R-:W-:Y:S02]  /*5070*/  CS2R R34, SRZ ;  /* 0x0000000000227805 */ /* 0x000fe4000001ff00 */
[----:B-1----:R-:W-:Y:S01]  /*5080*/  CS2R R46, SRZ ;  /* 0x00000000002e7805 */ /* 0x002fe2000001ff00 */
[----:B------:R-:W-:-:S01]  /*5090*/  FADD.FTZ R40, R40, R37 ;  /* 0x0000002528287221 */ /* 0x000fc20000010000 */
[----:B------:R-:W-:Y:S01]  /*50a0*/  CS2R R36, SRZ ;  /* 0x0000000000247805 */ /* 0x000fe2000001ff00 */
[----:B------:R-:W0:Y:S01]  /*50b0*/  MUFU.EX2 R42, R42 ;  /* 0x0000002a002a7308 */ /* 0x000e220000000800 */
[----:B---3--:R-:W-:-:S04]  /*50c0*/  FADD.FTZ R2, R4, R3 ;  /* 0x0000000304027221 */ /* 0x008fc80000010000 */
[----:B--2---:R-:W-:Y:S01]  /*50d0*/  FADD.FTZ R3, R27, R2 ;  /* 0x000000021b037221 */ /* 0x004fe20000010000 */
[----:B------:R-:W-:-:S01]  /*50e0*/  FADD.FTZ R2, R41, R40 ;  /* 0x0000002829027221 */ /* 0x000fc20000010000 */
[----:B------:R-:W-:Y:S02]  /*50f0*/  CS2R R40, SRZ ;  /* 0x0000000000287805 */ /* 0x000fe4000001ff00 */
[C---:B0-----:R-:W-:Y:S01]  /*5100*/  F2FP.SATFINITE.E4M3.F32.PACK_AB_MERGE_C R5, R42.reuse, R27, RZ ;  /* 0x0000001b2a05723e */ /* 0x041fe200048070ff */
[----:B------:R-:W-:Y:S01]  /*5110*/  FADD.FTZ R3, R42, R3 ;  /* 0x000000032a037221 */ /* 0x000fe20000010000 */
[----:B------:R-:W-:Y:S02]  /*5120*/  CS2R R26, SRZ ;  /* 0x00000000001a7805 */ /* 0x000fe4000001ff00 */
[----:B------:R-:W-:Y:S02]  /*5130*/  CS2R R42, SRZ ;  /* 0x00000000002a7805 */ /* 0x000fe4000001ff00 */
[----:B------:R-:W-:-:S02]  /*5140*/  F2FP.SATFINITE.E4M3.F32.PACK_AB_MERGE_C R218, R4, R31, R5 ;  /* 0x0000001f04da723e */ /* 0x000fc40004807005 */
[----:B------:R-:W-:Y:S01]  /*5150*/  CS2R R30, SRZ ;  /* 0x00000000001e7805 */ /* 0x000fe2000001ff00 */
        /* <DEDUP_REMOVED lines=70> */
.L_x_2284:
[----:B------:R-:W-:Y:S01]  /*55c0*/  ISETP.NE.AND P4, PT, RZ, UR45, PT ;  /* 0x0000002dff007c0c */ /* 0x000fe2000bf85270 */
[----:B------:R-:W-:-:S04]  /*55d0*/  UISETP.NE.AND UP1, UPT, UR59, 0x1, UPT ;  /* 0x000000013b00788c */ /* 0x000fc8000bf25270 */
[----:B------:R-:W-:-:S04]  /*55e0*/  USEL UR47, URZ, 0x1, UP1 ;  /* 0x000000013f2f7887 */ /* 0x000fc80008800000 */
[----:B------:R-:W-:-:S04]  /*55f0*/  ULOP3.LUT UR47, UR60, UR47, URZ, 0x3c, !UPT ;  /* 0x0000002f3c2f7292 */ /* 0x000fc8000f8e3c3f */
[----:B------:R-:W-:Y:S08]  /*5600*/  @P4 BRA `(.L_x_2275) ;  /* 0x0000000000384947 */ /* 0x000ff00003800000 */
[----:B------:R-:W-:Y:S05]  /*5610*/  @!P1 BRA `(.L_x_2276) ;  /* 0x0000000000049947 */ /* 0x000fea0003800000 */
[----:B------:R-:W-:Y:S01]  /*5620*/  BPT.TRAP 0x1 ;  /* 0x000000040000795c */ /* 0x000fe20000300000 */
.L_x_2276:
        /* <DEDUP_REMOVED lines=9> */
.L_x_2277:
[----:B-1----:R-:W-:Y:S05]  /*56c0*/  @P3 BRA `(.L_x_2275) ;  /* 0x0000000000083947 */ /* 0x002fea0003800000 */
[----:B------:R-:W1:Y:S02]  /*56d0*/  SYNCS.PHASECHK.TRANS64.TRYWAIT P3, [UR6+0x38830], R6 ;  /* 0x03883006ff0075a7 */ /* 0x000e640008060146 */
[----:B-1----:R-:W-:Y:S05]  /*56e0*/  @!P3 BRA `(.L_x_2278) ;  /* 0x000001400070b947 */ /* 0x002fea0003800000 */
.L_x_2275:
        /* <DEDUP_REMOVED lines=50> */
.L_x_2280:
[----:B------:R-:W-:Y:S01]  /*5a10*/  ULEA UR6, UR59, UR41, 0x3 ;  /* 0x000000293b067291 */ /* 0x000fe2000f8e183f */
[----:B------:R-:W-:-:S05]  /*5a20*/  IMAD.U32 R6, RZ, RZ, UR60 ;  /* 0x0000003cff067e24 */ /* 0x000fca000f8e00ff */
[----:B------:R-:W-:-:S04]  /*5a30*/  SHF.L.U32 R6, R6, 0x1f, RZ ;  /* 0x0000001f06067819 */ /* 0x000fc800000006ff */
[----:B------:R0:W1:Y:S01]  /*5a40*/  SYNCS.PHASECHK.TRANS64.TRYWAIT P3, [UR6+0x38850], R6 ;  /* 0x03885006ff0075a7 */ /* 0x0000620008060146 */
[----:B------:R-:W-:Y:S05]  /*5a50*/  @!P1 BRA `(.L_x_2281) ;  /* 0x0000000000049947 */ /* 0x000fea0003800000 */
[----:B------:R-:W-:Y:S01]  /*5a60*/  BPT.TRAP 0x1 ;  /* 0x000000040000795c */ /* 0x000fe20000300000 */
.L_x_2281:
[----:B-1----:R-:W-:Y:S05]  /*5a70*/  @P3 BRA `(.L_x_2279) ;  /* 0x0000000000083947 */ /* 0x002fea0003800000 */
[----:B------:R-:W1:Y:S02]  /*5a80*/  SYNCS.PHASECHK.TRANS64.TRYWAIT P3, [UR6+0x38850], R6 ;  /* 0x03885006ff0075a7 */ /* 0x000e640008060146 */
[----:B-1----:R-:W-:Y:S05]  /*5a90*/  @!P3 BRA `(.L_x_2282) ;  /* 0x0000013c009cb947 */ /* 0x002fea0003800000 */
.L_x_2279:
[----:B------:R-:W-:Y:S01]  /*5aa0*/  UIADD3 UR6, UR41, 0x400, URZ ;  /* 0x0000040029067890 */ /* 0x000fe2000fffe03f */
[----:B------:R-:W-:Y:S01]  /*5ab0*/  WARPGROUP.ARRIVE ;  /* 0x00000000000079c5 */ /* 0x000fe20000000000 */
[----:B------:R-:W-:Y:S01]  /*5ac0*/  UMOV UR7, 0x40000040 ;  /* 0x4000004000077882 */ /* 0x000fe20000000000 */
[C---:B------:R-:W-:Y:S01]  /*5ad0*/  FMUL.FTZ R14, R0.reuse, R160 ;  /* 0x000000a0000e7220 */ /* 0x040fe20000410000 */
[----:B------:R-:W-:Y:S01]  /*5ae0*/  USHF.R.U32.HI UR6, URZ, 0x4, UR6 ;  /* 0x000000043f067899 */ /* 0x000fe20008011606 */
[C---:B------:R-:W-:Y:S01]  /*5af0*/  FMUL.FTZ R160, R0.reuse, R173 ;  /* 0x000000ad00a07220 */ /* 0x040fe20000410000 */
[----:B------:R-:W-:Y:S02]  /*5b00*/  VIADD R173, R17, UR36 ;  /* 0x0000002411ad7c36 */ /* 0x000fe40008000000 */
[C---:B------:R-:W-:Y:S01]  /*5b10*/  FMUL.FTZ R15, R0.reuse, R161 ;  /* 0x000000a1000f7220 */ /* 0x040fe20000410000 */
[----:B------:R-:W-:Y:S01]  /*5b20*/  ULOP3.LUT UR6, UR6, 0x3fff, URZ, 0xc0, !UPT ;  /* 0x00003fff06067892 */ /* 0x000fe2000f8ec03f */
[C---:B------:R-:W-:Y:S01]  /*5b30*/  FMUL.FTZ R161, R0.reuse, R176 ;  /* 0x000000b000a17220 */ /* 0x040fe20000410000 */
[C---:B------:R-:W-:Y:S01]  /*5b40*/  FMUL.FTZ R20, R0.reuse, R162 ;  /* 0x000000a200147220 */ /* 0x040fe20000410000 */
[C---:B------:R-:W-:Y:S01]  /*5b50*/  FMUL.FTZ R162, R0.reuse, R177 ;  /* 0x000000b100a27220 */ /* 0x040fe20000410000 */
[----:B------:R-:W-:Y:S01]  /*5b60*/  ULOP3.LUT UR6, UR6, 0x10000, URZ, 0xfc, !UPT ;  /* 0x0001000006067892 */ /* 0x000fe2000f8efc3f */
[C---:B------:R-:W-:Y:S01]  /*5b70*/  FMUL.FTZ R8, R0.reuse, R153 ;  /* 0x0000009900087220 */ /* 0x040fe20000410000 */
[C---:B------:R-:W-:Y:S01]  /*5b80*/  FMUL.FTZ R153, R0.reuse, R165 ;  /* 0x000000a500997220 */ /* 0x040fe20000410000 */
[C---:B------:R-:W-:Y:S01]  /*5b90*/  FMUL.FTZ R165, R0.reuse, R184 ;  /* 0x000000b800a57220 */ /* 0x040fe20000410000 */
[----:B------:R-:W-:Y:S01]  /*5ba0*/  ULEA UR10, UR59, UR6, 0xb ;  /* 0x000000063b0a7291 */ /* 0x000fe2000f8e583f */
[C---:B01----:R-:W-:Y:S01]  /*5bb0*/  FMUL.FTZ R6, R0.reuse, R152 ;  /* 0x0000009800067220 */ /* 0x043fe20000410000 */
[C---:B------:R-:W-:Y:S01]  /*5bc0*/  FMUL.FTZ R10, R0.reuse, R156 ;  /* 0x0000009c000a7220 */ /* 0x040fe20000410000 */
[----:B------:R-:W-:Y:S01]  /*5bd0*/  FMUL.FTZ R12, R0, R157 ;  /* 0x0000009d000c7220 */ /* 0x000fe20000410000 */
[----:B------:R-:W-:-:S02]  /*5be0*/  IMAD.U32 R184, RZ, RZ, UR51 ;  /* 0x00000033ffb87e24 */ /* 0x000fc4000f8e00ff */
[C---:B------:R-:W-:Y:S01]  /*5bf0*/  FMUL.FTZ R152, R0.reuse, R164 ;  /* 0x000000a400987220 */ /* 0x040fe20000410000 */
[----:B------:R-:W-:Y:S01]  /*5c00*/  MUFU.TANH R8, R8 ;  /* 0x0000000800087308 */ /* 0x000fe20000002400 */
[----:B------:R-:W-:Y:S01]  /*5c10*/  UMOV UR6, UR10 ;  /* 0x0000000a00067c82 */ /* 0x000fe20008000000 */
[C---:B------:R-:W-:Y:S01]  /*5c20*/  FMUL.FTZ R13, R0.reuse, R159 ;  /* 0x0000009f000d7220 */ /* 0x040fe20000410000 */
[----:B------:R-:W-:Y:S01]  /*5c30*/  QGMMA.64x256x32.F32.E4M3.E4M3 R24, R228, gdesc[UR4], R24, gsb0 ;  /* 0x03e00004e4187df3 */ /* 0x000fe20008000818 */
[----:B------:R-:W-:Y:S01]  /*5c40*/  UIADD3 UR6, UR10, 0x2, URZ ;  /* 0x000000020a067890 */ /* 0x000fe2000fffe03f */
[C---:B------:R-:W-:Y:S01]  /*5c50*/  FMUL.FTZ R156, R0.reuse, R168 ;  /* 0x000000a8009c7220 */ /* 0x040fe20000410000 */
[----:B------:R-:W-:Y:S01]  /*5c60*/  UMOV UR7, 0x40000040 ;  /* 0x4000004000077882 */ /* 0x000fe20000000000 */
        /* <DEDUP_REMOVED lines=41> */
[----:B------:R-:W5:Y:S01]  /*5f00*/  MUFU.TANH R152, R152 ;  /* 0x0000009800987308 */ /* 0x000f620000002400 */
[C---:B------:R-:W-:Y:S01]  /*5f10*/  FMUL.FTZ R175, R0.reuse, R175 ;  /* 0x000000af00af7220 */ /* 0x040fe20000410000 */
[C---:B------:R-:W-:Y:S01]  /*5f20*/  FMUL.FTZ R204, R0.reuse, R210 ;  /* 0x000000d200cc7220 */ /* 0x040fe20000410000 */
[C---:B------:R-:W-:Y:S01]  /*5f30*/  FMUL.FTZ R206, R0.reuse, R206 ;  /* 0x000000ce00ce7220 */ /* 0x040fe20000410000 */
[----:B------:R-:W-:-:S04]  /*5f40*/  FMUL.FTZ R183, R0, R183 ;  /* 0x000000b700b77220 */ /* 0x000fc80000410000 */
        /* <DEDUP_REMOVED lines=19> */
[----:B------:R0:W-:Y:S08]  /*6080*/  MUFU.TANH R171, R205 ;  /* 0x000000cd00ab7308 */ /* 0x0001f00000002400 */
[----:B------:R-:W-:Y:S01]  /*6090*/  MUFU.TANH R192, R192 ;  /* 0x000000c000c07308 */ /* 0x000fe20000002400 */
[----:B0-----:R-:W-:-:S07]  /*60a0*/  FMUL.FTZ R205, R0, R211 ;  /* 0x000000d300cd7220 */ /* 0x001fce0000410000 */
        /* <DEDUP_REMOVED lines=10> */
[----:B------:R-:W-:Y:S01]  /*6150*/  MUFU.TANH R174, R174 ;  /* 0x000000ae00ae7308 */ /* 0x000fe20000002400 */
[----:B------:R-:W-:Y:S01]  /*6160*/  QGMMA.64x256x32.F32.E4M3.E4M3 R24, R224, gdesc[UR4], R24, gsb0 ;  /* 0x03e00004e0187df3 */ /* 0x000fe20008000818 */
[----:B------:R-:W-:Y:S01]  /*6170*/  UIADD3 UR6, UR10, 0x4, URZ ;  /* 0x000000040a067890 */ /* 0x000fe2000fffe03f */
[----:B------:R-:W-:-:S05]  /*6180*/  UMOV UR7, 0x40000040 ;  /* 0x4000004000077882 */ /* 0x000fca0000000000 */
[----:B------:R-:W-:Y:S08]  /*6190*/  MUFU.TANH R178, R178 ;  /* 0x000000b200b27308 */ /* 0x000ff00000002400 */
[----:B------:R-:W-:Y:S08]  /*61a0*/  MUFU.TANH R179, R179 ;  /* 0x000000b300b37308 */ /* 0x000ff00000002400 */
[----:B------:R-:W-:Y:S01]  /*61b0*/  MUFU.TANH R182, R182 ;  /* 0x000000b600b67308 */ /* 0x000fe20000002400 */
[----:B0-----:R-:W-:-:S07]  /*61c0*/  SHF.R.U32.HI R231, RZ, 0x7, R231 ;  /* 0x00000007ffe77819 */ /* 0x001fce00000116e7 */
        /* <DEDUP_REMOVED lines=14> */
[----:B------:R-:W-:Y:S01]  /*62b0*/  QGMMA.64x256x32.F32.E4M3.E4M3 R24, R220, gdesc[UR4], R24, gsb0 ;  /* 0x03e00004dc187df3 */ /* 0x000fe20008000818 */
[----:B------:R-:W-:Y:S01]  /*62c0*/  UIADD3 UR6, UR10, 0x6, URZ ;  /* 0x000000060a067890 */ /* 0x000fe2000fffe03f */
[----:B------:R-:W-:Y:S02]  /*62d0*/  UMOV UR7, 0x40000040 ;  /* 0x4000004000077882 */ /* 0x000fe40000000000 */
[----:B------:R-:W-:Y:S01]  /*62e0*/  UMOV UR10, UR55 ;  /* 0x00000037000a7c82 */ /* 0x000fe20008000000 */
[----:B------:R-:W-:Y:S02]  /*62f0*/  WARPGROUP.DEPBAR.LE gsb0, 0x0 ;  /* 0x00008000000079c5 */ /* 0x000fe40000010000 */
[----:B------:R-:W-:-:S15]  /*6300*/  WARPGROUP.ARRIVE ;  /* 0x00000000000079c5 */ /* 0x000fde0000000000 */
[----:B------:R-:W-:-:S06]  /*6310*/  NOP ;  /* 0x0000000000007918 */ /* 0x000fcc0000000000 */
[----:B------:R-:W-:Y:S01]  /*6320*/  QGMMA.64x256x32.F32.E4M3.E4M3 R24, R216, gdesc[UR4], R24, gsb0 ;  /* 0x03e00004d8187df3 */ /* 0x000fe20008000818 */
[----:B------:R-:W-:Y:S02]  /*6330*/  @UP0 ULDC UR6, c[0x0][0x44c] ;  /* 0x0001130000060ab9 */ /* 0x000fe40000000800 */
[----:B------:R-:W-:Y:S01]  /*6340*/  @P2 IMAD.HI.U32 R176, R173, UR6, RZ ;  /* 0x00000006adb02c27 */ /* 0x000fe2000f8e00ff */
[----:B------:R-:W-:-:S04]  /*6350*/  @UP0 ULDC UR6, c[0x0][0x450] ;  /* 0x0001140000060ab9 */ /* 0x000fc80000000800 */
[----:B------:R-:W-:Y:S01]  /*6360*/  @P2 SHF.R.U32.HI R173, RZ, UR6, R176 ;  /* 0x00000006ffad2c19 */ /* 0x000fe200080116b0 */
[----:B------:R-:W-:Y:S01]  /*6370*/  UMOV UR6, 0xffffff80 ;  /* 0xffffff8000067882 */ /* 0x000fe20000000000 */
[C---:B------:R-:W-:Y:S01]  /*6380*/  FMUL.FTZ R176, R0.reuse, R197 ;  /* 0x000000c500b07220 */ /* 0x040fe20000410000 */
[----:B------:R-:W-:Y:S01]  /*6390*/  UIMAD UR6, UR57, UR6, 0x1 ;  /* 0x00000001390674a4 */ /* 0x000fe2000f8e0206 */
[----:B------:R-:W-:Y:S01]  /*63a0*/  FMUL.FTZ R197, R0, R191 ;  /* 0x000000bf00c57220 */ /* 0x000fe20000410000 */
[----:B------:R-:W0:Y:S03]  /*63b0*/  SHFL.IDX PT, R177, R173, RZ, 0x1c1f ;  /* 0x001c1fffadb17589 */ /* 0x000e2600000e0000 */
[----:B------:R-:W5:Y:S01]  /*63c0*/  MUFU.TANH R176, R176 ;  /* 0x000000b000b07308 */ /* 0x000f620000002400 */
[----:B------:R-:W-:Y:S01]  /*63d0*/  IADD3 R184, R184, UR6, -R16 ;  /* 0x00000006b8b87c10 */ /* 0x000fe2000fffe810 */
[----:B------:R-:W1:Y:S04]  /*63e0*/  SHFL.IDX PT, R173, R173, 0x1, 0x1c1f ;  /* 0x003c1f00adad7f89 */ /* 0x000e6800000e0000 */
[----:B------:R-:W-:-:S04]  /*63f0*/  VIADD R184, R184, -UR54 ;  /* 0x80000036b8b87c36 */ /* 0x000fc80008000000 */
[----:B0-----:R-:W-:-:S05]  /*6400*/  IMAD.IADD R177, R184, 0x1, R177 ;  /* 0x00000001b8b17824 */ /* 0x001fca00078e02b1 */
[C---:B------:R-:W-:Y:S01]  /*6410*/  ISETP.GT.AND P5, PT, R177.reuse, RZ, PT ;  /* 0x000000ffb100720c */ /* 0x040fe20003fa4270 */
[----:B-1----:R-:W-:Y:S01]  /*6420*/  IMAD.IADD R173, R184, 0x1, R173 ;  /* 0x00000001b8ad7824 */ /* 0x002fe200078e02ad */
[C---:B------:R-:W-:Y:S01]  /*6430*/  ISETP.GT.AND P6, PT, R177.reuse, 0x1, PT ;  /* 0x00000001b100780c */ /* 0x040fe20003fc4270 */
[----:B------:R-:W-:Y:S01]  /*6440*/  FMUL.FTZ R184, R0, R215 ;  /* 0x000000d700b87220 */ /* 0x000fe20000410000 */
[C---:B------:R-:W-:Y:S02]  /*6450*/  ISETP.GT.AND P3, PT, R177.reuse, 0x8, PT ;  /* 0x00000008b100780c */ /* 0x040fe40003f64270 */
[----:B------:R-:W-:Y:S02]  /*6460*/  ISETP.GT.AND P4, PT, R177, 0x9, PT ;  /* 0x00000009b100780c */ /* 0x000fe40003f84270 */
[----:B------:R-:W-:Y:S01]  /*6470*/  FSEL R6, R6, -INF , P5 ;  /* 0xff80000006067808 */ /* 0x000fe20002800000 */
[----:B------:R-:W-:Y:S01]  /*6480*/  MUFU.TANH R184, R184 ;  /* 0x000000b800b87308 */ /* 0x000fe20000002400 */
[----:B------:R-:W-:-:S02]  /*6490*/  FSEL R8, R8, -INF , P6 ;  /* 0xff80000008087808 */ /* 0x000fc40003000000 */
[----:B------:R-:W-:Y:S02]  /*64a0*/  FSEL R10, R10, -INF , P3 ;  /* 0xff8000000a0a7808 */ /* 0x000fe40001800000 */
[----:B--2---:R-:W-:Y:S02]  /*64b0*/  FSEL R12, R12, -INF , P4 ;  /* 0xff8000000c0c7808 */ /* 0x004fe40002000000 */
[C---:B------:R-:W-:Y:S02]  /*64c0*/  ISETP.GT.AND P5, PT, R177.reuse, 0x10, PT ;  /* 0x00000010b100780c */ /* 0x040fe40003fa4270 */
[C---:B------:R-:W-:Y:S02]  /*64d0*/  ISETP.GT.AND P6, PT, R177.reuse, 0x11, PT ;  /* 0x00000011b100780c */ /* 0x040fe40003fc4270 */
[C---:B------:R-:W-:Y:S02]  /*64e0*/  ISETP.GT.AND P3, PT, R177.reuse, 0x18, PT ;  /* 0x00000018b100780c */ /* 0x040fe40003f64270 */
[----:B------:R-:W-:-:S02]  /*64f0*/  ISETP.GT.AND P4, PT, R177, 0x19, PT ;  /* 0x00000019b100780c */ /* 0x000fc40003f84270 */
[----:B---3--:R-:W-:Y:S02]  /*6500*/  FSEL R14, R14, -INF , P5 ;  /* 0xff8000000e0e7808 */ /* 0x008fe40002800000 */
[----:B----4-:R-:W-:Y:S02]  /*6510*/  FSEL R15, R15, -INF , P6 ;  /* 0xff8000000f0f7808 */ /* 0x010fe40003000000 */
[----:B-----5:R-:W-:Y:S02]  /*6520*/  FSEL R152, R152, -INF , P3 ;  /* 0xff80000098987808 */ /* 0x020fe40001800000 */
[----:B------:R-:W-:Y:S02]  /*6530*/  FSEL R153, R153, -INF , P4 ;  /* 0xff80000099997808 */ /* 0x000fe40002000000 */
[C---:B------:R-:W-:Y:S02]  /*6540*/  ISETP.GT.AND P5, PT, R177.reuse, 0x20, PT ;  /* 0x00000020b100780c */ /* 0x040fe40003fa4270 */
[----:B------:R-:W-:-:S02]  /*6550*/  ISETP.GT.AND P6, PT, R177, 0x21, PT ;  /* 0x00000021b100780c */ /* 0x000fc40003fc4270 */
[C---:B------:R-:W-:Y:S02]  /*6560*/  ISETP.GT.AND P3, PT, R177.reuse, 0x28, PT ;  /* 0x00000028b100780c */ /* 0x040fe40003f64270 */
[----:B------:R-:W-:Y:S02]  /*6570*/  ISETP.GT.AND P4, PT, R177, 0x29, PT ;  /* 0x00000029b100780c */ /* 0x000fe40003f84270 */
[----:B------:R-:W-:Y:S02]  /*6580*/  FSEL R156, R156, -INF , P5 ;  /* 0xff8000009c9c7808 */ /* 0x000fe40002800000 */
[----:B------:R-:W-:Y:S02]  /*6590*/  FSEL R157, R157, -INF , P6 ;  /* 0xff8000009d9d7808 */ /* 0x000fe40003000000 */
[----:B------:R-:W-:Y:S02]  /*65a0*/  FSEL R159, R159, -INF , P3 ;  /* 0xff8000009f9f7808 */ /* 0x000fe40001800000 */
[----:B------:R-:W-:-:S02]  /*65b0*/  FSEL R160, R160, -INF , P4 ;  /* 0xff800000a0a07808 */ /* 0x000fc40002000000 */
[C---:B------:R-:W-:Y:S02]  /*65c0*/  ISETP.GT.AND P5, PT, R177.reuse, 0x30, PT ;  /* 0x00000030b100780c */ /* 0x040fe40003fa4270 */
[C---:B------:R-:W-:Y:S02]  /*65d0*/  ISETP.GT.AND P6, PT, R177.reuse, 0x31, PT ;  /* 0x00000031b100780c */ /* 0x040fe40003fc4270 */
[C---:B------:R-:W-:Y:S02]  /*65e0*/  ISETP.GT.AND P3, PT, R177.reuse, 0x38, PT ;  /* 0x00000038b100780c */ /* 0x040fe40003f64270 */
[----:B------:R-:W-:Y:S02]  /*65f0*/  ISETP.GT.AND P4, PT, R177, 0x39, PT ;  /* 0x00000039b100780c */ /* 0x000fe40003f84270 */
[----:B------:R-:W-:Y:S02]  /*6600*/  FSEL R161, R161, -INF , P5 ;  /* 0xff800000a1a17808 */ /* 0x000fe40002800000 */
[----:B------:R-:W-:-:S02]  /*6610*/  FSEL R162, R162, -INF , P6 ;  /* 0xff800000a2a27808 */ /* 0x000fc40003000000 */
[----:B------:R-:W-:Y:S02]  /*6620*/  FSEL R163, R163, -INF , P3 ;  /* 0xff800000a3a37808 */ /* 0x000fe40001800000 */
[----:B------:R-:W-:Y:S02]  /*6630*/  FSEL R164, R164, -INF , P4 ;  /* 0xff800000a4a47808 */ /* 0x000fe40002000000 */
[C---:B------:R-:W-:Y:S02]  /*6640*/  ISETP.GT.AND P5, PT, R177.reuse, 0x40, PT ;  /* 0x00000040b100780c */ /* 0x040fe40003fa4270 */
[C---:B------:R-:W-:Y:S02]  /*6650*/  ISETP.GT.AND P6, PT, R177.reuse, 0x41, PT ;  /* 0x00000041b100780c */ /* 0x040fe40003fc4270 */
[C---:B------:R-:W-:Y:S02]  /*6660*/  ISETP.GT.AND P3, PT, R177.reuse, 0x48, PT ;  /* 0x00000048b100780c */ /* 0x040fe40003f64270 */
[----:B------:R-:W-:-:S02]  /*6670*/  ISETP.GT.AND P4, PT, R177, 0x49, PT ;  /* 0x00000049b100780c */ /* 0x000fc40003f84270 */
[----:B------:R-:W-:Y:S02]  /*6680*/  FSEL R165, R165, -INF , P5 ;  /* 0xff800000a5a57808 */ /* 0x000fe40002800000 */
[----:B------:R-:W-:Y:S02]  /*6690*/  FSEL R166, R166, -INF , P6 ;  /* 0xff800000a6a67808 */ /* 0x000fe40003000000 */
[----:B------:R-:W-:Y:S02]  /*66a0*/  FSEL R167, R167, -INF , P3 ;  /* 0xff800000a7a77808 */ /* 0x000fe40001800000 */
        /* <DEDUP_REMOVED lines=21> */
[----:B------:R0:W1:Y:S01]  /*6800*/  MUFU.TANH R177, R188 ;  /* 0x000000bc00b17308 */ /* 0x0000620000002400 */
[----:B------:R-:W-:Y:S02]  /*6810*/  FSEL R192, R192, -INF , P6 ;  /* 0xff800000c0c07808 */ /* 0x000fe40003000000 */
[----:B------:R-:W-:-:S04]  /*6820*/  ISETP.GT.AND P6, PT, R173, 0x1, PT ;  /* 0x00000001ad00780c */ /* 0x000fc80003fc4270 */
[----:B------:R-:W-:Y:S02]  /*6830*/  FSEL R9, R9, -INF , P6 ;  /* 0xff80000009097808 */ /* 0x000fe40003000000 */
[----:B0-----:R-:W-:Y:S02]  /*6840*/  FMNMX.FTZ R188, R6, R5, !PT ;  /* 0x0000000506bc7209 */ /* 0x001fe40007810000 */
[----:B------:R-:W-:Y:S02]  /*6850*/  ISETP.GT.AND P6, PT, R173, 0x11, PT ;  /* 0x00000011ad00780c */ /* 0x000fe40003fc4270 */
[----:B------:R-:W-:Y:S02]  /*6860*/  FMNMX.FTZ R188, R8, R188, !PT ;  /* 0x000000bc08bc7209 */ /* 0x000fe40007810000 */
[----:B------:R-:W-:Y:S02]  /*6870*/  FSEL R21, R21, -INF , P6 ;  /* 0xff80000015157808 */ /* 0x000fe40003000000 */
[----:B------:R-:W-:-:S02]  /*6880*/  FMNMX.FTZ R188, R10, R188, !PT ;  /* 0x000000bc0abc7209 */ /* 0x000fc40007810000 */
[----:B------:R-:W-:Y:S02]  /*6890*/  ISETP.GT.AND P6, PT, R173, 0x21, PT ;  /* 0x00000021ad00780c */ /* 0x000fe40003fc4270 */
[----:B------:R-:W-:Y:S02]  /*68a0*/  FMNMX.FTZ R188, R12, R188, !PT ;  /* 0x000000bc0cbc7209 */ /* 0x000fe40007810000 */
[----:B-1----:R-:W-:Y:S02]  /*68b0*/  FSEL R177, R177, -INF , P6 ;  /* 0xff800000b1b17808 */ /* 0x002fe40003000000 */
[----:B------:R-:W-:Y:S02]  /*68c0*/  FMNMX.FTZ R188, R14, R188, !PT ;  /* 0x000000bc0ebc7209 */ /* 0x000fe40007810000 */
[----:B------:R-:W-:Y:S02]  /*68d0*/  ISETP.GT.AND P6, PT, R173, 0x31, PT ;  /* 0x00000031ad00780c */ /* 0x000fe40003fc4270 */
[----:B------:R-:W-:-:S02]  /*68e0*/  FMNMX.FTZ R188, R15, R188, !PT ;  /* 0x000000bc0fbc7209 */ /* 0x000fc40007810000 */
[----:B------:R-:W-:Y:S02]  /*68f0*/  FSEL R179, R179, -INF , P6 ;  /* 0xff800000b3b37808 */ /* 0x000fe40003000000 */
[----:B------:R-:W-:Y:S02]  /*6900*/  FMNMX.FTZ R188, R152, R188, !PT ;  /* 0x000000bc98bc7209 */ /* 0x000fe40007810000 */
[----:B------:R-:W-:Y:S02]  /*6910*/  ISETP.GT.AND P6, PT, R173, 0x41, PT ;  /* 0x00000041ad00780c */ /* 0x000fe40003fc4270 */
        /* <DEDUP_REMOVED lines=12> */
[----:B------:R-:W-:Y:S02]  /*69e0*/  FMNMX.FTZ R190, R168, R188, !PT ;  /* 0x000000bca8be7209 */ /* 0x000fe40007810000 */
[----:B------:R-:W0:Y:S02]  /*69f0*/  MUFU.TANH R188, R208 ;  /* 0x000000d000bc7308 */ /* 0x000e240000002400 */
[----:B------:R-:W-:-:S04]  /*6a00*/  FMNMX.FTZ R190, R169, R190, !PT ;  /* 0x000000bea9be7209 */ /* 0x000fc80007810000 */
[----:B------:R-:W-:-:S04]  /*6a10*/  FMNMX.FTZ R190, R170, R190, !PT ;  /* 0x000000beaabe7209 */ /* 0x000fc80007810000 */
[----:B------:R-:W-:-:S04]  /*6a20*/  FMNMX.FTZ R190, R172, R190, !PT ;  /* 0x000000beacbe7209 */ /* 0x000fc80007810000 */
[----:B------:R-:W-:Y:S02]  /*6a30*/  FMNMX.FTZ R193, R176, R190, !PT ;  /* 0x000000beb0c17209 */ /* 0x000fe40007810000 */
[----:B------:R-:W1:Y:S01]  /*6a40*/  MUFU.TANH R190, R212 ;  /* 0x000000d400be7308 */ /* 0x000e620000002400 */
[----:B0-----:R-:W-:Y:S02]  /*6a50*/  FSEL R191, R188, -INF , P5 ;  /* 0xff800000bcbf7808 */ /* 0x001fe40002800000 */
[----:B------:R-:W-:Y:S02]  /*6a60*/  FMNMX.FTZ R193, R180, R193, !PT ;  /* 0x000000c1b4c17209 */ /* 0x000fe40007810000 */
[----:B------:R-:W-:Y:S01]  /*6a70*/  ISETP.GT.AND P5, PT, R173, RZ, PT ;  /* 0x000000ffad00720c */ /* 0x000fe20003fa4270 */
[----:B------:R-:W-:Y:S02]  /*6a80*/  WARPGROUP.DEPBAR.LE gsb0, 0x0 ;  /* 0x00008000000079c5 */ /* 0x000fe40000010000 */
[----:B------:R-:W-:-:S02]  /*6a90*/  FMNMX.FTZ R196, R181, R193, !PT ;  /* 0x000000c1b5c47209 */ /* 0x000fc40007810000 */
[----:B------:R-:W0:Y:S01]  /*6aa0*/  MUFU.TANH R193, R213 ;  /* 0x000000d500c17308 */ /* 0x000e220000002400 */
[----:B------:R-:W-:Y:S02]  /*6ab0*/  FSEL R7, R7, -INF , P5 ;  /* 0xff80000007077808 */ /* 0x000fe40002800000 */
[----:B------:R-:W-:Y:S02]  /*6ac0*/  FMNMX.FTZ R196, R185, R196, !PT ;  /* 0x000000c4b9c47209 */ /* 0x000fe40007810000 */
[----:B------:R-:W-:Y:S02]  /*6ad0*/  ISETP.GT.AND P5, PT, R173, 0x10, PT ;  /* 0x00000010ad00780c */ /* 0x000fe40003fa4270 */
[----:B------:R-:W-:Y:S02]  /*6ae0*/  FMNMX.FTZ R188, R171, R196, !PT ;  /* 0x000000c4abbc7209 */ /* 0x000fe40007810000 */
[----:B-1----:R-:W-:Y:S01]  /*6af0*/  FSEL R190, R190, -INF , P3 ;  /* 0xff800000bebe7808 */ /* 0x002fe20001800000 */
[----:B------:R1:W2:Y:S01]  /*6b00*/  MUFU.TANH R196, R197 ;  /* 0x000000c500c47308 */ /* 0x0002a20000002400 */
[----:B------:R-:W-:-:S02]  /*6b10*/  FMNMX.FTZ R188, R191, R188, !PT ;  /* 0x000000bcbfbc7209 */ /* 0x000fc40007810000 */
[----:B------:R-:W-:Y:S02]  /*6b20*/  ISETP.GT.AND P3, PT, R173, 0x8, PT ;  /* 0x00000008ad00780c */ /* 0x000fe40003f64270 */
[----:B------:R-:W-:Y:S02]  /*6b30*/  FMNMX.FTZ R188, R192, R188, !PT ;  /* 0x000000bcc0bc7209 */ /* 0x000fe40007810000 */
[----:B0-----:R-:W-:Y:S02]  /*6b40*/  FSEL R193, R193, -INF , P4 ;  /* 0xff800000c1c17808 */ /* 0x001fe40002000000 */
[----:B------:R-:W-:Y:S01]  /*6b50*/  FMNMX.FTZ R188, R190, R188, !PT ;  /* 0x000000bcbebc7209 */ /* 0x000fe20007810000 */
[C---:B-1----:R-:W-:Y:S01]  /*6b60*/  FMUL.FTZ R197, R0.reuse, R198 ;  /* 0x000000c600c57220 */ /* 0x042fe20000410000 */
[----:B------:R-:W-:Y:S01]  /*6b70*/  FSEL R11, R11, -INF , P3 ;  /* 0xff8000000b0b7808 */ /* 0x000fe20001800000 */
[C---:B------:R-:W-:Y:S01]  /*6b80*/  FMUL.FTZ R198, R0.reuse, R199 ;  /* 0x000000c700c67220 */ /* 0x040fe20000410000 */
[----:B------:R-:W-:Y:S01]  /*6b90*/  FMNMX.FTZ R188, R193, R188, !PT ;  /* 0x000000bcc1bc7209 */ /* 0x000fe20007810000 */
[----:B------:R-:W-:Y:S01]  /*6ba0*/  FMUL.FTZ R199, R0, R202 ;  /* 0x000000ca00c77220 */ /* 0x000fe20000410000 */
[----:B------:R-:W-:Y:S01]  /*6bb0*/  FSEL R20, R20, -INF , P5 ;  /* 0xff80000014147808 */ /* 0x000fe20002800000 */
[----:B------:R-:W0:Y:S01]  /*6bc0*/  MUFU.TANH R197, R197 ;  /* 0x000000c500c57308 */ /* 0x000e220000002400 */
[C---:B------:R-:W-:Y:S01]  /*6bd0*/  ISETP.GT.AND P3, PT, R173.reuse, 0x18, PT ;  /* 0x00000018ad00780c */ /* 0x040fe20003f64270 */
[----:B------:R-:W1:Y:S01]  /*6be0*/  SHFL.BFLY PT, R200, R188, 0x2, 0x1f ;  /* 0x0c401f00bcc87f89 */ /* 0x000e6200000e0000 */
[----:B------:R-:W-:Y:S01]  /*6bf0*/  ISETP.GT.AND P5, PT, R173, 0x20, PT ;  /* 0x00000020ad00780c */ /* 0x000fe20003fa4270 */
[----:B------:R-:W-:Y:S01]  /*6c00*/  FMUL.FTZ R202, R0, R207 ;  /* 0x000000cf00ca7220 */ /* 0x000fe20000410000 */
[----:B------:R-:W-:-:S02]  /*6c10*/  FSEL R154, R154, -INF , P3 ;  /* 0xff8000009a9a7808 */ /* 0x000fc40001800000 */
[----:B------:R-:W-:Y:S01]  /*6c20*/  FSEL R158, R158, -INF , P5 ;  /* 0xff8000009e9e7808 */ /* 0x000fe20002800000 */
[----:B------:R-:W-:Y:S01]  /*6c30*/  MUFU.TANH R198, R198 ;  /* 0x000000c600c67308 */ /* 0x000fe20000002400 */
[C---:B------:R-:W-:Y:S02]  /*6c40*/  ISETP.GT.AND P3, PT, R173.reuse, 0x28, PT ;  /* 0x00000028ad00780c */ /* 0x040fe40003f64270 */
[C---:B------:R-:W-:Y:S02]  /*6c50*/  ISETP.GT.AND P5, PT, R173.reuse, 0x30, PT ;  /* 0x00000030ad00780c */ /* 0x040fe40003fa4270 */
[----:B------:R-:W-:Y:S02]  /*6c60*/  FSEL R174, R174, -INF , P3 ;  /* 0xff800000aeae7808 */ /* 0x000fe40001800000 */
[----:B------:R-:W-:Y:S01]  /*6c70*/  FSEL R178, R178, -INF , P5 ;  /* 0xff800000b2b27808 */ /* 0x000fe20002800000 */
[----:B------:R-:W3:Y:S01]  /*6c80*/  MUFU.TANH R199, R199 ;  /* 0x000000c700c77308 */ /* 0x000ee20000002400 */
[----:B------:R-:W-:-:S02]  /*6c90*/  ISETP.GT.AND P3, PT, R173, 0x38, PT ;  /* 0x00000038ad00780c */ /* 0x000fc40003f64270 */
[C---:B------:R-:W-:Y:S02]  /*6ca0*/  ISETP.GT.AND P5, PT, R173.reuse, 0x40, PT ;  /* 0x00000040ad00780c */ /* 0x040fe40003fa4270 */
[----:B------:R-:W-:Y:S02]  /*6cb0*/  FSEL R182, R182, -INF , P3 ;  /* 0xff800000b6b67808 */ /* 0x000fe40001800000 */
[----:B------:R-:W-:Y:S01]  /*6cc0*/  FSEL R186, R186, -INF , P5 ;  /* 0xff800000baba7808 */ /* 0x000fe20002800000 */
[----:B------:R-:W-:Y:S01]  /*6cd0*/  MUFU.TANH R202, R202 ;  /* 0x000000ca00ca7308 */ /* 0x000fe20000002400 */
[C---:B------:R-:W-:Y:S02]  /*6ce0*/  ISETP.GT.AND P3, PT, R173.reuse, 0x48, PT ;  /* 0x00000048ad00780c */ /* 0x040fe40003f64270 */
[----:B-1----:R-:W-:Y:S02]  /*6cf0*/  FMNMX.FTZ R188, R188, R200, !PT ;  /* 0x000000c8bcbc7209 */ /* 0x002fe40007810000 */
[----:B------:R-:W-:-:S02]  /*6d00*/  ISETP.GT.AND P5, PT, R173, 0x49, PT ;  /* 0x00000049ad00780c */ /* 0x000fc40003fa4270 */
[----:B------:R-:W-:Y:S01]  /*6d10*/  FSEL R189, R189, -INF , P3 ;  /* 0xff800000bdbd7808 */ /* 0x000fe20001800000 */
[----:B------:R-:W1:Y:S01]  /*6d20*/  SHFL.BFLY PT, R203, R188, 0x1, 0x1f ;  /* 0x0c201f00bccb7f89 */ /* 0x000e6200000e0000 */
[----:B------:R4:W5:Y:S01]  /*6d30*/  MUFU.TANH R200, R206 ;  /* 0x000000ce00c87308 */ /* 0x0009620000002400 */
[----:B--2---:R-:W-:Y:S02]  /*6d40*/  FSEL R196, R196, -INF , P5 ;  /* 0xff800000c4c47808 */ /* 0x004fe40002800000 */
[C---:B------:R-:W-:Y:S02]  /*6d50*/  ISETP.GT.AND P4, PT, R173.reuse, 0x9, PT ;  /* 0x00000009ad00780c */ /* 0x040fe40003f84270 */
[C---:B------:R-:W-:Y:S02]  /*6d60*/  ISETP.GT.AND P3, PT, R173.reuse, 0x51, PT ;  /* 0x00000051ad00780c */ /* 0x040fe40003f64270 */
[----:B------:R-:W-:Y:S02]  /*6d70*/  ISETP.GT.AND P5, PT, R173, 0x58, PT ;  /* 0x00000058ad00780c */ /* 0x000fe40003fa4270 */
[----:B------:R-:W-:Y:S01]  /*6d80*/  FSEL R13, R13, -INF , P4 ;  /* 0xff8000000d0d7808 */ /* 0x000fe20002000000 */
[----:B----4-:R-:W-:Y:S01]  /*6d90*/  FMUL.FTZ R206, R0, R214 ;  /* 0x000000d600ce7220 */ /* 0x010fe20000410000 */
[----:B------:R-:W-:-:S02]  /*6da0*/  FSEL R195, R195, -INF , P3 ;  /* 0xff800000c3c37808 */ /* 0x000fc40001800000 */
[----:B0-----:R-:W-:Y:S02]  /*6db0*/  FSEL R197, R197, -INF , P5 ;  /* 0xff800000c5c57808 */ /* 0x001fe40002800000 */
[C---:B------:R-:W-:Y:S01]  /*6dc0*/  ISETP.GT.AND P4, PT, R173.reuse, 0x19, PT ;  /* 0x00000019ad00780c */ /* 0x040fe20003f84270 */
[----:B------:R-:W0:Y:S01]  /*6dd0*/  MUFU.TANH R206, R206 ;  /* 0x000000ce00ce7308 */ /* 0x000e220000002400 */
[C---:B------:R-:W-:Y:S02]  /*6de0*/  ISETP.GT.AND P3, PT, R173.reuse, 0x60, PT ;  /* 0x00000060ad00780c */ /* 0x040fe40003f64270 */
[----:B------:R-:W-:Y:S02]  /*6df0*/  ISETP.GT.AND P5, PT, R173, 0x61, PT ;  /* 0x00000061ad00780c */ /* 0x000fe40003fa4270 */
[----:B------:R-:W-:Y:S02]  /*6e00*/  FSEL R155, R155, -INF , P4 ;  /* 0xff8000009b9b7808 */ /* 0x000fe40002000000 */
[----:B-1----:R-:W-:Y:S01]  /*6e10*/  FMNMX.FTZ R188, R188, R203, !PT ;  /* 0x000000cbbcbc7209 */ /* 0x002fe20007810000 */
[----:B------:R-:W-:Y:S01]  /*6e20*/  IMAD.U32 R203, RZ, RZ, UR10 ;  /* 0x0000000affcb7e24 */ /* 0x000fe2000f8e00ff */
[----:B---3--:R-:W-:-:S02]  /*6e30*/  FSEL R199, R199, -INF , P3 ;  /* 0xff800000c7c77808 */ /* 0x008fc40001800000 */
[----:B------:R-:W-:Y:S01]  /*6e40*/  FSEL R201, R201, -INF , P5 ;  /* 0xff800000c9c97808 */ /* 0x000fe20002800000 */
[----:B------:R-:W-:-:S01]  /*6e50*/  FFMA.FTZ R207, R188, R203, -8 ;  /* 0xc1000000bccf7423 */ /* 0x000fc200000100cb */
[----:B------:R-:W-:Y:S02]  /*6e60*/  FSEL R203, R187, -INF , P6 ;  /* 0xff800000bbcb7808 */ /* 0x000fe40003000000 */
[C---:B------:R-:W-:Y:S02]  /*6e70*/  ISETP.GT.AND P6, PT, R173.reuse, 0x50, PT ;  /* 0x00000050ad00780c */ /* 0x040fe40003fc4270 */
[C---:B------:R-:W-:Y:S02]  /*6e80*/  ISETP.GT.AND P4, PT, R173.reuse, 0x29, PT ;  /* 0x00000029ad00780c */ /* 0x040fe40003f84270 */
[----:B------:R-:W-:Y:S02]  /*6e90*/  FSEL R194, R194, -INF , P6 ;  /* 0xff800000c2c27808 */ /* 0x000fe40003000000 */
[----:B------:R-:W-:-:S02]  /*6ea0*/  ISETP.GT.AND P6, PT, R173, 0x59, PT ;  /* 0x00000059ad00780c */ /* 0x000fc40003fc4270 */
[C---:B------:R-:W-:Y:S02]  /*6eb0*/  ISETP.GT.AND P3, PT, R173.reuse, 0x69, PT ;  /* 0x00000069ad00780c */ /* 0x040fe40003f64270 */
[----:B------:R-:W-:Y:S02]  /*6ec0*/  FSEL R198, R198, -INF , P6 ;  /* 0xff800000c6c67808 */ /* 0x000fe40003000000 */
[C---:B------:R-:W-:Y:S02]  /*6ed0*/  ISETP.GT.AND P6, PT, R173.reuse, 0x68, PT ;  /* 0x00000068ad00780c */ /* 0x040fe40003fc4270 */
[----:B------:R-:W-:Y:S02]  /*6ee0*/  ISETP.GT.AND P5, PT, R173, 0x70, PT ;  /* 0x00000070ad00780c */ /* 0x000fe40003fa4270 */
[----:B------:R-:W-:Y:S02]  /*6ef0*/  FSEL R175, R175, -INF , P4 ;  /* 0xff800000afaf7808 */ /* 0x000fe40002000000 */
[----:B-----5:R-:W-:-:S02]  /*6f00*/  FSEL R200, R200, -INF , P6 ;  /* 0xff800000c8c87808 */ /* 0x020fc40003000000 */
[----:B------:R-:W-:Y:S02]  /*6f10*/  FSEL R202, R202, -INF , P3 ;  /* 0xff800000caca7808 */ /* 0x000fe40001800000 */
[----:B------:R-:W-:Y:S02]  /*6f20*/  FSEL R204, R204, -INF , P5 ;  /* 0xff800000cccc7808 */ /* 0x000fe40002800000 */
[C---:B------:R-:W-:Y:S02]  /*6f30*/  ISETP.GT.AND P4, PT, R173.reuse, 0x39, PT ;  /* 0x00000039ad00780c */ /* 0x040fe40003f84270 */
[C---:B------:R-:W-:Y:S02]  /*6f40*/  ISETP.GT.AND P6, PT, R173.reuse, 0x71, PT ;  /* 0x00000071ad00780c */ /* 0x040fe40003fc4270 */
[C---:B------:R-:W-:Y:S02]  /*6f50*/  ISETP.GT.AND P3, PT, R173.reuse, 0x78, PT ;  /* 0x00000078ad00780c */ /* 0x040fe40003f64270 */
[----:B------:R-:W-:-:S02]  /*6f60*/  ISETP.GT.AND P5, PT, R173, 0x79, PT ;  /* 0x00000079ad00780c */ /* 0x000fc40003fa4270 */
[----:B------:R-:W-:Y:S02]  /*6f70*/  FMNMX.FTZ R173, R7, R4, !PT ;  /* 0x0000000407ad7209 */ /* 0x000fe40007810000 */
[----:B------:R-:W-:Y:S02]  /*6f80*/  FSEL R183, R183, -INF , P4 ;  /* 0xff800000b7b77808 */ /* 0x000fe40002000000 */
[----:B------:R-:W-:Y:S02]  /*6f90*/  FMNMX.FTZ R173, R9, R173, !PT ;  /* 0x000000ad09ad7209 */ /* 0x000fe40007810000 */
[----:B------:R-:W-:Y:S02]  /*6fa0*/  FSEL R205, R205, -INF , P6 ;  /* 0xff800000cdcd7808 */ /* 0x000fe40003000000 */
[----:B------:R-:W-:Y:S02]  /*6fb0*/  FMNMX.FTZ R173, R11, R173, !PT ;  /* 0x000000ad0bad7209 */ /* 0x000fe40007810000 */
[----:B0-----:R-:W-:-:S02]  /*6fc0*/  FSEL R206, R206, -INF , P3 ;  /* 0xff800000cece7808 */ /* 0x001fc40001800000 */
[----:B------:R-:W-:Y:S02]  /*6fd0*/  FMNMX.FTZ R173, R13, R173, !PT ;  /* 0x000000ad0dad7209 */ /* 0x000fe40007810000 */
[----:B------:R-:W-:Y:S02]  /*6fe0*/  FSEL R184, R184, -INF , P5 ;  /* 0xff800000b8b87808 */ /* 0x000fe40002800000 */
[----:B------:R-:W-:Y:S02]  /*6ff0*/  FMNMX.FTZ R173, R20, R173, !PT ;  /* 0x000000ad14ad7209 */ /* 0x000fe40007810000 */
[----:B------:R-:W-:Y:S02]  /*7000*/  FSETP.NEU.FTZ.AND P4, PT, R188, -INF , PT ;  /* 0xff800000bc00780b */ /* 0x000fe40003f9d000 */
[----:B------:R-:W-:Y:S02]  /*7010*/  FMNMX.FTZ R173, R21, R173, !PT ;  /* 0x000000ad15ad7209 */ /* 0x000fe40007810000 */
[----:B------:R-:W-:-:S02]  /*7020*/  FSEL R187, R207, RZ, P4 ;  /* 0x000000ffcfbb7208 */ /* 0x000fc40002000000 */
[----:B------:R-:W-:-:S03]  /*7030*/  FMNMX.FTZ R173, R154, R173, !PT ;  /* 0x000000ad9aad7209 */ /* 0x000fc60007810000 */
        /* <DEDUP_REMOVED lines=36> */
[----:B------:R-:W-:Y:S01]  /*7280*/  FFMA.FTZ R190, R190, UR10, -R187 ;  /* 0x0000000abebe7c23 */ /* 0x000fe200080108bb */
        /* <DEDUP_REMOVED lines=23> */
[----:B------:R-:W-:-:S05]  /*7400*/  FMNMX.FTZ R173, R184, R173, !PT ;  /* 0x000000adb8ad7209 */ /* 0x000fca0007810000 */
[----:B------:R-:W0:Y:S01]  /*7410*/  SHFL.BFLY PT, R207, R173, 0x2, 0x1f ;  /* 0x0c401f00adcf7f89 */ /* 0x000e2200000e0000 */
[----:B------:R-:W-:Y:S08]  /*7420*/  MUFU.EX2 R156, R156 ;  /* 0x0000009c009c7308 */ /* 0x000ff00000000800 */
[----:B------:R-:W-:Y:S08]  /*7430*/  MUFU.EX2 R157, R157 ;  /* 0x0000009d009d7308 */ /* 0x000ff00000000800 */
[----:B------:R-:W-:Y:S01]  /*7440*/  MUFU.EX2 R159, R159 ;  /* 0x0000009f009f7308 */ /* 0x000fe20000000800 */
[----:B0-----:R-:W-:Y:S01]  /*7450*/  FMNMX.FTZ R207, R173, R207, !PT ;  /* 0x000000cfadcf7209 */ /* 0x001fe20007810000 */
[--C-:B------:R-:W-:Y:S01]  /*7460*/  FFMA.FTZ R173, R180, UR10, -R187.reuse ;  /* 0x0000000ab4ad7c23 */ /* 0x100fe200080108bb */
[----:B------:R-:W-:-:S01]  /*7470*/  FFMA.FTZ R180, R181, UR10, -R187 ;  /* 0x0000000ab5b47c23 */ /* 0x000fc200080108bb */
[--C-:B------:R-:W-:Y:S01]  /*7480*/  FFMA.FTZ R181, R185, UR10, -R187.reuse ;  /* 0x0000000ab9b57c23 */ /* 0x100fe200080108bb */
[----:B------:R-:W-:-:S01]  /*7490*/  FFMA.FTZ R187, R193, UR10, -R187 ;  /* 0x0000000ac1bb7c23 */ /* 0x000fc200080108bb */
[----:B------:R-:W0:Y:S01]  /*74a0*/  SHFL.BFLY PT, R208, R207, 0x1, 0x1f ;  /* 0x0c201f00cfd07f89 */ /* 0x000e2200000e0000 */
[----:B------:R-:W-:Y:S01]  /*74b0*/  FSEL R193, R188, RZ, P4 ;  /* 0x000000ffbcc17208 */ /* 0x000fe20002000000 */
[----:B------:R-:W-:Y:S08]  /*74c0*/  MUFU.EX2 R160, R160 ;  /* 0x000000a000a07308 */ /* 0x000ff00000000800 */
[----:B------:R-:W-:Y:S08]  /*74d0*/  MUFU.EX2 R161, R161 ;  /* 0x000000a100a17308 */ /* 0x000ff00000000800 */
[----:B------:R-:W-:Y:S01]  /*74e0*/  MUFU.EX2 R162, R162 ;  /* 0x000000a200a27308 */ /* 0x000fe20000000800 */
[----:B0-----:R-:W-:Y:S01]  /*74f0*/  FMNMX.FTZ R185, R207, R208, !PT ;  /* 0x000000d0cfb97209 */ /* 0x001fe20007810000 */
[----:B------:R-:W-:-:S06]  /*7500*/  IMAD.U32 R207, RZ, RZ, UR10 ;  /* 0x0000000affcf7e24 */ /* 0x000fcc000f8e00ff */
[----:B------:R-:W-:Y:S01]  /*7510*/  MUFU.EX2 R163, R163 ;  /* 0x000000a300a37308 */ /* 0x000fe20000000800 */
[C---:B------:R-:W-:Y:S01]  /*7520*/  FSETP.NEU.FTZ.AND P3, PT, R185.reuse, -INF , PT ;  /* 0xff800000b900780b */ /* 0x040fe20003f7d000 */
[----:B------:R-:W-:-:S05]  /*7530*/  FFMA.FTZ R207, R185, R207, -8 ;  /* 0xc1000000b9cf7423 */ /* 0x000fca00000100cf */
[----:B------:R-:W-:Y:S01]  /*7540*/  FSEL R208, R207, RZ, P3 ;  /* 0x000000ffcfd07208 */ /* 0x000fe20001800000 */
[----:B------:R-:W-:Y:S04]  /*7550*/  MUFU.EX2 R164, R164 ;  /* 0x000000a400a47308 */ /* 0x000fe80000000800 */
[----:B------:R-:W-:-:S01]  /*7560*/  FFMA.FTZ R207, R182, UR10, -R208 ;  /* 0x0000000ab6cf7c23 */ /* 0x000fc200080108d0 */
[----:B------:R-:W-:Y:S01]  /*7570*/  FADD.FTZ R182, -R193, R5 ;  /* 0x00000005c1b67221 */ /* 0x000fe20000010100 */
[----:B------:R-:W-:Y:S01]  /*7580*/  FSEL R193, R185, RZ, P3 ;  /* 0x000000ffb9c17208 */ /* 0x000fe20001800000 */
[--C-:B------:R-:W-:Y:S01]  /*7590*/  FFMA.FTZ R7, R7, UR10, -R208.reuse ;  /* 0x0000000a07077c23 */ /* 0x100fe200080108d0 */
[----:B------:R-:W-:-:S01]  /*75a0*/  FFMA.FTZ R9, R9, UR10, -R208 ;  /* 0x0000000a09097c23 */ /* 0x000fc200080108d0 */
[----:B------:R-:W-:Y:S01]  /*75b0*/  FMUL.FTZ R182, R182, UR10 ;  /* 0x0000000ab6b67c20 */ /* 0x000fe20008410000 */
[----:B------:R-:W-:-:S01]  /*75c0*/  FFMA.FTZ R11, R11, UR10, -R208 ;  /* 0x0000000a0b0b7c23 */ /* 0x000fc200080108d0 */
[----:B------:R-:W-:Y:S01]  /*75d0*/  FADD.FTZ R193, -R193, R4 ;  /* 0x00000004c1c17221 */ /* 0x000fe20000010100 */
[----:B------:R-:W-:-:S01]  /*75e0*/  FFMA.FTZ R13, R13, UR10, -R208 ;  /* 0x0000000a0d0d7c23 */ /* 0x000fc200080108d0 */
[----:B------:R-:W-:Y:S01]  /*75f0*/  MUFU.EX2 R7, R7 ;  /* 0x0000000700077308 */ /* 0x000fe20000000800 */
[----:B------:R-:W-:-:S01]  /*7600*/  FFMA.FTZ R20, R20, UR10, -R208 ;  /* 0x0000000a14147c23 */ /* 0x000fc200080108d0 */
[----:B------:R-:W-:Y:S01]  /*7610*/  FMUL.FTZ R193, R193, UR10 ;  /* 0x0000000ac1c17c20 */ /* 0x000fe20008410000 */
[----:B------:R-:W-:-:S01]  /*7620*/  FFMA.FTZ R21, R21, UR10, -R208 ;  /* 0x0000000a15157c23 */ /* 0x000fc200080108d0 */
[----:B------:R-:W-:Y:S01]  /*7630*/  IADD3 R4, -R231, 0xb, RZ ;  /* 0x0000000be7047810 */ /* 0x000fe20007ffe1ff */
        /* <DEDUP_REMOVED lines=20> */
[----:B0-----:R-:W-:-:S01]  /*7780*/  FFMA.FTZ R3, R182, R3, R6 ;  /* 0x00000003b6037223 */ /* 0x001fc20000010006 */
[--C-:B------:R-:W-:Y:S01]  /*7790*/  FFMA.FTZ R199, R199, UR10, -R208.reuse ;  /* 0x0000000ac7c77c23 */ /* 0x100fe200080108d0 */
[----:B------:R-:W-:-:S01]  /*77a0*/  FFMA.FTZ R201, R201, UR10, -R208 ;  /* 0x0000000ac9c97c23 */ /* 0x000fc200080108d0 */
[----:B------:R-:W-:Y:S01]  /*77b0*/  FFMA.FTZ R200, R200, UR10, -R208 ;  /* 0x0000000ac8c87c23 */ /* 0x000fe200080108d0 */
[----:B------:R-:W-:-:S01]  /*77c0*/  FADD.FTZ R3, R8, R3 ;  /* 0x0000000308037221 */ /* 0x000fc20000010000 */
[--C-:B------:R-:W-:Y:S01]  /*77d0*/  FFMA.FTZ R202, R202, UR10, -R208.reuse ;  /* 0x0000000acaca7c23 */ /* 0x100fe200080108d0 */
[----:B------:R-:W-:-:S01]  /*77e0*/  FFMA.FTZ R204, R204, UR10, -R208 ;  /* 0x0000000acccc7c23 */ /* 0x000fc200080108d0 */
[----:B------:R-:W0:Y:S01]  /*77f0*/  MUFU.EX2 R11, R11 ;  /* 0x0000000b000b7308 */ /* 0x000e220000000800 */
[----:B-1----:R-:W-:-:S01]  /*7800*/  FFMA.FTZ R2, R193, R2, R7 ;  /* 0x00000002c1027223 */ /* 0x002fc20000010007 */
[----:B------:R2:W-:Y:S06]  /*7810*/  BAR.ARV R4, 0x100 ;  /* 0x000400040000751d */ /* 0x0005ec0000002000 */
[----:B------:R-:W1:Y:S01]  /*7820*/  MUFU.EX2 R13, R13 ;  /* 0x0000000d000d7308 */ /* 0x000e620000000800 */
[----:B------:R-:W-:-:S01]  /*7830*/  FFMA.FTZ R205, R205, UR10, -R208 ;  /* 0x0000000acdcd7c23 */ /* 0x000fc200080108d0 */
[----:B--2---:R-:W-:Y:S01]  /*7840*/  FADD.FTZ R4, R9, R2 ;  /* 0x0000000209047221 */ /* 0x004fe20000010000 */
[----:B------:R-:W-:-:S01]  /*7850*/  FADD.FTZ R2, R10, R3 ;  /* 0x000000030a027221 */ /* 0x000fc20000010000 */
[--C-:B------:R-:W-:Y:S01]  /*7860*/  FFMA.FTZ R206, R206, UR10, -R208.reuse ;  /* 0x0000000acece7c23 */ /* 0x100fe200080108d0 */
[----:B------:R-:W-:-:S02]  /*7870*/  FFMA.FTZ R184, R184, UR10, -R208 ;  /* 0x0000000ab8b87c23 */ /* 0x000fc400080108d0 */
[----:B------:R-:W-:Y:S01]  /*7880*/  FADD.FTZ R2, R12, R2 ;  /* 0x000000020c027221 */ /* 0x000fe20000010000 */
[----:B------:R-:W2:Y:S01]  /*7890*/  MUFU.EX2 R20, R20 ;  /* 0x0000001400147308 */ /* 0x000ea20000000800 */
[----:B0-----:R-:W-:-:S02]  /*78a0*/  FADD.FTZ R3, R11, R4 ;  /* 0x000000040b037221 */ /* 0x001fc40000010000 */
[----:B------:R-:W-:-:S04]  /*78b0*/  FADD.FTZ R2, R14, R2 ;  /* 0x000000020e027221 */ /* 0x000fc80000010000 */
[----:B------:R-:W-:Y:S01]  /*78c0*/  FADD.FTZ R2, R15, R2 ;  /* 0x000000020f027221 */ /* 0x000fe20000010000 */
[----:B------:R-:W0:Y:S01]  /*78d0*/  MUFU.EX2 R21, R21 ;  /* 0x0000001500157308 */ /* 0x000e220000000800 */
[----:B-1----:R-:W-:-:S02]  /*78e0*/  FADD.FTZ R3, R13, R3 ;  /* 0x000000030d037221 */ /* 0x002fc40000010000 */
[----:B------:R-:W-:-:S04]  /*78f0*/  FADD.FTZ R2, R152, R2 ;  /* 0x0000000298027221 */ /* 0x000fc80000010000 */
[----:B------:R-:W-:Y:S01]  /*7900*/  FADD.FTZ R2, R153, R2 ;  /* 0x0000000299027221 */ /* 0x000fe20000010000 */
[----:B------:R-:W1:Y:S01]  /*7910*/  MUFU.EX2 R154, R154 ;  /* 0x0000009a009a7308 */ /* 0x000e620000000800 */
[----:B--2---:R-:W-:-:S02]  /*7920*/  FADD.FTZ R3, R20, R3 ;  /* 0x0000000314037221 */ /* 0x004fc40000010000 */
[----:B------:R-:W-:-:S04]  /*7930*/  FADD.FTZ R2, R156, R2 ;  /* 0x000000029c027221 */ /* 0x000fc80000010000 */
        /* <DEDUP_REMOVED lines=21> */
[----:B------:R0:W3:Y:S01]  /*7a90*/  MUFU.EX2 R5, R207 ;  /* 0x000000cf00057308 */ /* 0x0000e20000000800 */
[----:B-1----:R-:W-:-:S07]  /*7aa0*/  FADD.FTZ R3, R178, R3 ;  /* 0x00000003b2037221 */ /* 0x002fce0000010000 */
[----:B------:R-:W1:Y:S01]  /*7ab0*/  MUFU.EX2 R183, R183 ;  /* 0x000000b700b77308 */ /* 0x000e620000000800 */
[----:B--2---:R-:W-:-:S01]  /*7ac0*/  FADD.FTZ R3, R179, R3 ;  /* 0x00000003b3037221 */ /* 0x004fc20000010000 */
[----:B0-----:R-:W-:-:S05]  /*7ad0*/  IMAD.U32 R207, RZ, RZ, UR58 ;  /* 0x0000003affcf7e24 */ /* 0x001fca000f8e00ff */
[----:B------:R-:W-:Y:S01]  /*7ae0*/  @!P0 LEA R207, R207, UR41, 0x3 ;  /* 0x00000029cfcf8c11 */ /* 0x000fe2000f8e18ff */
[----:B------:R-:W0:Y:S01]  /*7af0*/  MUFU.EX2 R165, R165 ;  /* 0x000000a500a57308 */ /* 0x000e220000000800 */
[----:B---3--:R-:W-:-:S03]  /*7b00*/  FADD.FTZ R3, R5, R3 ;  /* 0x0000000305037221 */ /* 0x008fc60000010000 */
[----:B------:R-:W-:-:S04]  /*7b10*/  @!P0 VIADD R207, R207, 0x38840 ;  /* 0x00038840cfcf8836 */ /* 0x000fc80000000000 */
[----:B------:R-:W2:Y:S01]  /*7b20*/  MUFU.EX2 R186, R186 ;  /* 0x000000ba00ba7308 */ /* 0x000ea20000000800 */
[----:B-1----:R-:W-:-:S01]  /*7b30*/  FADD.FTZ R3, R183, R3 ;  /* 0x00000003b7037221 */ /* 0x002fc20000010000 */
[----:B------:R-:W-:-:S04]  /*7b40*/  @!P0 PRMT R207, RZ, 0x654, R207 ;  /* 0x00000654ffcf8816 */ /* 0x000fc800000000cf */
[----:B------:R1:W-:Y:S02]  /*7b50*/  @!P0 SYNCS.ARRIVE.TRANS64.RED.A1T0 RZ, [R207+URZ], RZ ;  /* 0x000000ffcfff89a7 */ /* 0x0003e4000810043f */
[----:B------:R-:W3:Y:S01]  /*7b60*/  MUFU.EX2 R166, R166 ;  /* 0x000000a600a67308 */ /* 0x000ee20000000800 */
[----:B0-----:R-:W-:-:S07]  /*7b70*/  FADD.FTZ R2, R165, R2 ;  /* 0x00000002a5027221 */ /* 0x001fce0000010000 */
[----:B------:R-:W0:Y:S01]  /*7b80*/  MUFU.EX2 R203, R203 ;  /* 0x000000cb00cb7308 */ /* 0x000e220000000800 */
[----:B--2---:R-:W-:-:S07]  /*7b90*/  FADD.FTZ R3, R186, R3 ;  /* 0x00000003ba037221 */ /* 0x004fce0000010000 */
[----:B------:R-:W2:Y:S01]  /*7ba0*/  MUFU.EX2 R167, R167 ;  /* 0x000000a700a77308 */ /* 0x000ea20000000800 */
[----:B---3--:R-:W-:-:S07]  /*7bb0*/  FADD.FTZ R2, R166, R2 ;  /* 0x00000002a6027221 */ /* 0x008fce0000010000 */
        /* <DEDUP_REMOVED lines=53> */
[----:B---3--:R-:W-:-:S01]  /*7f10*/  FADD.FTZ R4, R206, R3 ;  /* 0x00000003ce047221 */ /* 0x008fc20000010000 */
[----:B0-----:R-:W-:-:S03]  /*7f20*/  FADD.FTZ R3, R187, R2 ;  /* 0x00000002bb037221 */ /* 0x001fc60000010000 */
[----:B--2---:R-:W-:Y:S01]  /*7f30*/  FADD.FTZ R2, R184, R4 ;  /* 0x00000004b8027221 */ /* 0x004fe20000010000 */
[----:B-1----:R-:W-:Y:S06]  /*7f40*/  @!P1 BRA `(.L_x_2283) ;  /* 0x0000000000049947 */ /* 0x002fec0003800000 */
[----:B------:R-:W-:Y:S01]  /*7f50*/  BPT.TRAP 0x1 ;  /* 0x000000040000795c */ /* 0x000fe20000300000 */
.L_x_2283:
[----:B------:R-:W-:Y:S01]  /*7f60*/  UISETP.GT.AND UP1, UPT, UR57, UR56, UPT ;  /* 0x000000383900728c */ /* 0x000fe2000bf24270 */
[----:B------:R-:W-:Y:S01]  /*7f70*/  F2FP.SATFINITE.E4M3.F32.PACK_AB_MERGE_C R10, R12, R10, RZ ;  /* 0x0000000a0c0a723e */ /* 0x000fe200048070ff */
[----:B------:R-:W-:Y:S01]  /*7f80*/  ULEA UR6, UR59, UR41, 0x3 ;  /* 0x000000293b067291 */ /* 0x000fe2000f8e183f */
[----:B------:R-:W-:Y:S01]  /*7f90*/  F2FP.SATFINITE.E4M3.F32.PACK_AB_MERGE_C R11, R13, R11, RZ ;  /* 0x0000000b0d0b723e */ /* 0x000fe200048070ff */
[----:B------:R-:W-:Y:S01]  /*7fa0*/  UIADD3 UR57, UR57, -0x1, URZ ;  /* 0xffffffff39397890 */ /* 0x000fe2000fffe03f */
[----:B------:R-:W-:Y:S01]  /*7fb0*/  F2FP.SATFINITE.E4M3.F32.PACK_AB_MERGE_C R152, R153, R152, RZ ;  /* 0x000000989998723e */ /* 0x000fe200048070ff */
[----:B------:R-:W-:Y:S01]  /*7fc0*/  UIADD3 UR6, UR6, 0x38860, URZ ;  /* 0x0003886006067890 */ /* 0x000fe2000fffe03f */
[----:B------:R-:W-:Y:S01]  /*7fd0*/  PLOP3.LUT P3, PT, PT, PT, UP1, 0x80, 0x0 ;  /* 0x000000000000781c */ /* 0x000fe20003f6f018 */
[----:B------:R-:W-:Y:S01]  /*7fe0*/  UMOV UR60, UR47 ;  /* 0x0000002f003c7c82 */ /* 0x000fe20008000000 */
[----:B------:R-:W-:Y:S01]  /*7ff0*/  F2FP.SATFINITE.E4M3.F32.PACK_AB_MERGE_C R154, R155, R154, RZ ;  /* 0x0000009a9b9a723e */ /* 0x000fe200048070ff */
[----:B------:R-:W-:Y:S01]  /*8000*/  UPRMT UR6, UR40, 0x654, UR6 ;  /* 0x0000065428067896 */ /* 0x000fe20008000006 */
        /* <DEDUP_REMOVED lines=8> */
[----:B------:R-:W-:Y:S01]  /*8090*/  F2FP.SATFINITE.E4M3.F32.PACK_AB_MERGE_C R10, R8, R6, R10 ;  /* 0x00000006080a723e */ /* 0x000fe2000480700a */
[----:B------:R-:W-:Y:S01]  /*80a0*/  SYNCS.ARRIVE.TRANS64.RED.A1T0 RZ, [UR6], RZ ;  /* 0x000000ffffff79a7 */ /* 0x000fe20008100406 */
        /* <DEDUP_REMOVED lines=157> */
[----:B------:R-:W-:Y:S01]  /*8a80*/  IMAD.MOV.U32 R227, RZ, RZ, R178 ;  /* 0x000000ffffe37224 */ /* 0x000fe200078e00b2 */
[----:B------:R-:W-:Y:S06]  /*8a90*/  @P3 BRA `(.L_x_2284) ;  /* 0xffffffc800c83947 */ /* 0x000fec000383ffff */
[----:B------:R-:W-:-:S05]  /*8aa0*/  UMOV UR55, UR58 ;  /* 0x0000003a00377c82 */ /* 0x000fca0008000000 */
.L_x_2274:
[----:B------:R-:W-:-:S06]  /*8ab0*/  UISETP.GE.AND UP0, UPT, UR57, UR39, UPT ;  /* 0x000000273900728c */ /* 0x000fcc000bf06270 */
[----:B------:R-:W-:-:S13]  /*8ac0*/  PLOP3.LUT P2, PT, PT, PT, UP0, 0x80, 0x0 ;  /* 0x000000000000781c */ /* 0x000fda0003f4f008 */
[----:B------:R-:W-:Y:S05]  /*8ad0*/  @!P2 BRA `(.L_x_2285) ;  /* 0x0000002800e8a947 */ /* 0x000fea0003800000 */
[----:B------:R-:W-:Y:S01]  /*8ae0*/  IMAD.MOV.U32 R4, RZ, RZ, R185 ;  /* 0x000000ffff047224 */ /* 0x000fe200078e00b9 */
[----:B------:R-:W-:Y:S01]  /*8af0*/  UMOV UR56, UR47 ;  /* 0x0000002f00387c82 */ /* 0x000fe20008000000 */
[----:B------:R-:W-:Y:S01]  /*8b00*/  IMAD.MOV.U32 R5, RZ, RZ, R188 ;  /* 0x000000ffff057224 */ /* 0x000fe200078e00bc */
[----:B------:R-:W-:Y:S01]  /*8b10*/  UMOV UR54, UR55 ;  /* 0x0000003700367c82 */ /* 0x000fe20008000000 */
[----:B------:R-:W-:-:S05]  /*8b20*/  ULDC UR51, c[0x0][0x988] ;  /* 0x0002620000337ab9 */ /* 0x000fca0000000800 */
.L_x_2295:
[----:B------:R-:W-:Y:S01]  /*8b30*/  UIADD3 UR55, UR54, 0x1, URZ ;  /* 0x0000000136377890 */ /* 0x000fe2000fffe03f */
[----:B------:R-:W-:-:S03]  /*8b40*/  ISETP.NE.AND P3, PT, RZ, UR45, PT ;  /* 0x0000002dff007c0c */ /* 0x000fc6000bf65270 */
[----:B------:R-:W-:-:S04]  /*8b50*/  UISETP.NE.AND UP0, UPT, UR55, 0x2, UPT ;  /* 0x000000023700788c */ /* 0x000fc8000bf05270 */
[----:B------:R-:W-:Y:S02]  /*8b60*/  USEL UR47, URZ, 0x1, UP0 ;  /* 0x000000013f2f7887 */ /* 0x000fe40008000000 */
[----:B------:R-:W-:Y:S02]  /*8b70*/  USEL UR55, UR55, URZ, UP0 ;  /* 0x0000003f37377287 */ /* 0x000fe40008000000 */
[----:B------:R-:W-:Y:S02]  /*8b80*/  ULOP3.LUT UR47, UR56, UR47, URZ, 0x3c, !UPT ;  /* 0x0000002f382f7292 */ /* 0x000fe4000f8e3c3f */
[----:B--2---:R-:W-:Y:S10]  /*8b90*/  @P3 BRA `(.L_x_2286) ;  /* 0x00000000002c3947 */ /* 0x004ff40003800000 */
[----:B------:R-:W-:Y:S05]  /*8ba0*/  @!P1 BRA `(.L_x_2287) ;  /* 0x0000000000049947 */ /* 0x000fea0003800000 */
[----:B------:R-:W-:Y:S01]  /*8bb0*/  BPT.TRAP 0x1 ;  /* 0x000000040000795c */ /* 0x000fe20000300000 */
.L_x_2287:
[----:B------:R-:W-:Y:S01]  /*8bc0*/  ULEA UR6, UR55, UR41, 0x3 ;  /* 0x0000002937067291 */ /* 0x000fe2000f8e183f */
[----:B------:R-:W-:-:S05]  /*8bd0*/  IMAD.U32 R6, RZ, RZ, UR47 ;  /* 0x0000002fff067e24 */ /* 0x000fca000f8e00ff */
[----:B------:R-:W-:-:S04]  /*8be0*/  SHF.L.U32 R6, R6, 0x1f, RZ ;  /* 0x0000001f06067819 */ /* 0x000fc800000006ff */
[----:B------:R0:W1:Y:S01]  /*8bf0*/  SYNCS.PHASECHK.TRANS64.TRYWAIT P2, [UR6+0x38830], R6 ;  /* 0x03883006ff0075a7 */ /* 0x0000620008040146 */
[----:B------:R-:W-:Y:S05]  /*8c00*/  @!P1 BRA `(.L_x_2288) ;  /* 0x0000000000049947 */ /* 0x000fea0003800000 */
[----:B------:R-:W-:Y:S01]  /*8c10*/  BPT.TRAP 0x1 ;  /* 0x000000040000795c */ /* 0x000fe20000300000 */
.L_x_2288:
[----:B-1----:R-:W-:Y:S05]  /*8c20*/  @P2 BRA `(.L_x_2286) ;  /* 0x0000000000082947 */ /* 0x002fea0003800000 */
[----:B------:R-:W1:Y:S02]  /*8c30*/  SYNCS.PHASECHK.TRANS64.TRYWAIT P2, [UR6+0x38830], R6 ;  /* 0x03883006ff0075a7 */ /* 0x000e640008040146 */
[----:B-1----:R-:W-:Y:S05]  /*8c40*/  @!P2 BRA `(.L_x_2289) ;  /* 0x0000010c0048a947 */ /* 0x002fea0003800000 */
.L_x_2286:
[----:B-1----:R-:W1:Y:S01]  /*8c50*/  S2R R7, SR_TID.X ;  /* 0x0000000000077919 */ /* 0x002e620000002100 */
[----:B------:R-:W-:Y:S01]  /*8c60*/  ULEA UR34, UR55, UR50, 0xb ;  /* 0x0000003237227291 */ /* 0x000fe2000f8e583f */
[----:B------:R-:W-:Y:S01]  /*8c70*/  UMOV UR35, 0x40000040 ;  /* 0x4000004000237882 */ /* 0x000fe20000000000 */
[----:B------:R-:W-:Y:S02]  /*8c80*/  UMOV UR7, 0x40000040 ;  /* 0x4000004000077882 */ /* 0x000fe40000000000 */
[----:B------:R-:W-:Y:S02]  /*8c90*/  UIADD3 UR6, UR34, 0x2, URZ ;  /* 0x0000000222067890 */ /* 0x000fe4000fffe03f */
        /* <DEDUP_REMOVED lines=42> */
.L_x_2291:
[----:B------:R-:W-:Y:S01]  /*8f40*/  ULEA UR6, UR54, UR41, 0x3 ;  /* 0x0000002936067291 */ /* 0x000fe2000f8e183f */
[----:B------:R-:W-:-:S05]  /*8f50*/  IMAD.U32 R6, RZ, RZ, UR56 ;  /* 0x00000038ff067e24 */ /* 0x000fca000f8e00ff */
[----:B------:R-:W-:-:S04]  /*8f60*/  SHF.L.U32 R6, R6, 0x1f, RZ ;  /* 0x0000001f06067819 */ /* 0x000fc800000006ff */
[----:B------:R0:W1:Y:S01]  /*8f70*/  SYNCS.PHASECHK.TRANS64.TRYWAIT P2, [UR6+0x38850], R6 ;  /* 0x03885006ff0075a7 */ /* 0x0000620008040146 */
[----:B------:R-:W-:Y:S05]  /*8f80*/  @!P1 BRA `(.L_x_2292) ;  /* 0x0000000000049947 */ /* 0x000fea0003800000 */
[----:B------:R-:W-:Y:S01]  /*8f90*/  BPT.TRAP 0x1 ;  /* 0x000000040000795c */ /* 0x000fe20000300000 */
.L_x_2292:
[----:B-1----:R-:W-:Y:S05]  /*8fa0*/  @P2 BRA `(.L_x_2290) ;  /* 0x0000000000082947 */ /* 0x002fea0003800000 */
[----:B------:R-:W1:Y:S02]  /*8fb0*/  SYNCS.PHASECHK.TRANS64.TRYWAIT P2, [UR6+0x38850], R6 ;  /* 0x03885006ff0075a7 */ /* 0x000e640008040146 */
[----:B-1----:R-:W-:Y:S05]  /*8fc0*/  @!P2 BRA `(.L_x_2293) ;  /* 0x000001080080a947 */ /* 0x002fea0003800000 */
.L_x_2290:
[----:B------:R-:W-:Y:S01]  /*8fd0*/  UIADD3 UR6, UR41, 0x400, URZ ;  /* 0x0000040029067890 */ /* 0x000fe2000fffe03f */
[----:B------:R-:W-:Y:S01]  /*8fe0*/  WARPGROUP.ARRIVE ;  /* 0x00000000000079c5 */ /* 0x000fe20000000000 */
[----:B------:R-:W-:Y:S01]  /*8ff0*/  UMOV UR7, 0x40000040 ;  /* 0x4000004000077882 */ /* 0x000fe20000000000 */
[C---:B01----:R-:W-:Y:S01]  /*9000*/  FMUL.FTZ R6, R0.reuse, R152 ;  /* 0x0000009800067220 */ /* 0x043fe20000410000 */
[----:B------:R-:W-:Y:S01]  /*9010*/  USHF.R.U32.HI UR6, URZ, 0x4, UR6 ;  /* 0x000000043f067899 */ /* 0x000fe20008011606 */
[C---:B------:R-:W-:Y:S01]  /*9020*/  FMUL.FTZ R8, R0.reuse, R154 ;  /* 0x0000009a00087220 */ /* 0x040fe20000410000 */
[C---:B------:R-:W-:Y:S01]  /*9030*/  FMUL.FTZ R7, R0.reuse, R153 ;  /* 0x0000009900077220 */ /* 0x040fe20000410000 */
[C---:B------:R-:W-:Y:S01]  /*9040*/  FMUL.FTZ R9, R0.reuse, R155 ;  /* 0x0000009b00097220 */ /* 0x040fe20000410000 */
[----:B------:R-:W-:Y:S01]  /*9050*/  ULOP3.LUT UR6, UR6, 0x3fff, URZ, 0xc0, !UPT ;  /* 0x00003fff06067892 */ /* 0x000fe2000f8ec03f */
[----:B------:R-:W0:Y:S01]  /*9060*/  MUFU.TANH R6, R6 ;  /* 0x0000000600067308 */ /* 0x000e220000002400 */
[C---:B------:R-:W-:Y:S01]  /*9070*/  FMUL.FTZ R10, R0.reuse, R156 ;  /* 0x0000009c000a7220 */ /* 0x040fe20000410000 */
[C---:B------:R-:W-:Y:S01]  /*9080*/  FMUL.FTZ R12, R0.reuse, R158 ;  /* 0x0000009e000c7220 */ /* 0x040fe20000410000 */
[----:B------:R-:W-:Y:S01]  /*9090*/  ULOP3.LUT UR6, UR6, 0x10000, URZ, 0xfc, !UPT ;  /* 0x0001000006067892 */ /* 0x000fe2000f8efc3f */
[C---:B------:R-:W-:Y:S01]  /*90a0*/  FMUL.FTZ R11, R0.reuse, R157 ;  /* 0x0000009d000b7220 */ /* 0x040fe20000410000 */
[C---:B------:R-:W-:Y:S01]  /*90b0*/  FMUL.FTZ R13, R0.reuse, R159 ;  /* 0x0000009f000d7220 */ /* 0x040fe20000410000 */
[C---:B------:R-:W-:Y:S01]  /*90c0*/  FMUL.FTZ R14, R0.reuse, R160 ;  /* 0x000000a0000e7220 */ /* 0x040fe20000410000 */
[----:B------:R-:W-:Y:S01]  /*90d0*/  ULEA UR10, UR54, UR6, 0xb ;  /* 0x00000006360a7291 */ /* 0x000fe2000f8e583f */
[----:B------:R-:W1:Y:S01]  /*90e0*/  MUFU.TANH R8, R8 ;  /* 0x0000000800087308 */ /* 0x000e620000002400 */
[C---:B------:R-:W-:Y:S01]  /*90f0*/  FMUL.FTZ R20, R0.reuse, R162 ;  /* 0x000000a200147220 */ /* 0x040fe20000410000 */
[C---:B------:R-:W-:Y:S01]  /*9100*/  FMUL.FTZ R15, R0.reuse, R161 ;  /* 0x000000a1000f7220 */ /* 0x040fe20000410000 */
[C---:B------:R-:W-:Y:S01]  /*9110*/  FMUL.FTZ R152, R0.reuse, R164 ;  /* 0x000000a400987220 */ /* 0x040fe20000410000 */
[C---:B------:R-:W-:Y:S01]  /*9120*/  FMUL.FTZ R21, R0.reuse, R163 ;  /* 0x000000a300157220 */ /* 0x040fe20000410000 */
[C---:B------:R-:W-:Y:S01]  /*9130*/  FMUL.FTZ R164, R0.reuse, R176 ;  /* 0x000000b000a47220 */ /* 0x040fe20000410000 */
[----:B------:R-:W-:Y:S01]  /*9140*/  UMOV UR6, UR10 ;  /* 0x0000000a00067c82 */ /* 0x000fe20008000000 */
[C---:B------:R-:W-:Y:S01]  /*9150*/  FMUL.FTZ R161, R0.reuse, R173 ;  /* 0x000000ad00a17220 */ /* 0x040fe20000410000 */
[----:B------:R-:W-:Y:S01]  /*9160*/  QGMMA.64x256x32.F32.E4M3.E4M3 R24, R228, gdesc[UR4], R24, gsb0 ;  /* 0x03e00004e4187df3 */ /* 0x000fe20008000818 */
[----:B------:R-:W-:Y:S01]  /*9170*/  UIADD3 UR6, UR10, 0x2, URZ ;  /* 0x000000020a067890 */ /* 0x000fe2000fffe03f */
[----:B------:R-:W2:Y:S01]  /*9180*/  MUFU.TANH R7, R7 ;  /* 0x0000000700077308 */ /* 0x000ea20000002400 */
[----:B------:R-:W-:Y:S01]  /*9190*/  UMOV UR7, 0x40000040 ;  /* 0x4000004000077882 */ /* 0x000fe20000000000 */
[C---:B------:R-:W-:Y:S01]  /*91a0*/  FMUL.FTZ R176, R0.reuse, R188 ;  /* 0x000000bc00b07220 */ /* 0x040fe20000410000 */
[----:B------:R-:W-:Y:S01]  /*91b0*/  FMUL.FTZ R173, R0, R185 ;  /* 0x000000b900ad7220 */ /* 0x000fe20000410000 */
[----:B0-----:R-:W-:Y:S01]  /*91c0*/  FMNMX.FTZ R188, R6, R5, !PT ;  /* 0x0000000506bc7209 */ /* 0x001fe20007810000 */
[C---:B------:R-:W-:Y:S01]  /*91d0*/  FMUL.FTZ R154, R0.reuse, R166 ;  /* 0x000000a6009a7220 */ /* 0x040fe20000410000 */
[----:B------:R-:W-:Y:S01]  /*91e0*/  FMUL.FTZ R153, R0, R165 ;  /* 0x000000a500997220 */ /* 0x000fe20000410000 */
        /* <DEDUP_REMOVED lines=60> */
[----:B------:R-:W-:-:S05]  /*95b0*/  FMUL.FTZ R205, R0, R215 ;  /* 0x000000d700cd7220 */ /* 0x000fca0000410000 */
        /* <DEDUP_REMOVED lines=64> */
[----:B0-----:R-:W-:-:S05]  /*99c0*/  SHF.R.U32.HI R231, RZ, 0x7, R231 ;  /* 0x00000007ffe77819 */ /* 0x001fca00000116e7 */
        /* <DEDUP_REMOVED lines=57> */
[----:B------:R-:W-:Y:S02]  /*9d60*/  WARPGROUP.DEPBAR.LE gsb0, 0x0 ;  /* 0x00008000000079c5 */ /* 0x000fe40000010000 */
[----:B------:R-:W-:-:S06]  /*9d70*/  WARPGROUP.ARRIVE ;  /* 0x00000000000079c5 */ /* 0x000fcc0000000000 */
[----:B------:R-:W-:Y:S01]  /*9d80*/  QGMMA.64x256x32.F32.E4M3.E4M3 R24, R220, gdesc[UR4], R24, gsb0 ;  /* 0x03e00004dc187df3 */ /* 0x000fe20008000818 */
[----:B------:R-:W-:Y:S01]  /*9d90*/  UIADD3 UR6, UR10, 0x6, URZ ;  /* 0x000000060a067890 */ /* 0x000fe2000fffe03f */
[----:B0-----:R-:W-:Y:S01]  /*9da0*/  FMNMX.FTZ R188, R188, R207, !PT ;  /* 0x000000cfbcbc7209 */ /* 0x001fe20007810000 */
[----:B------:R-:W-:Y:S01]  /*9db0*/  UMOV UR7, 0x40000040 ;  /* 0x4000004000077882 */ /* 0x000fe20000000000 */
[----:B------:R-:W-:Y:S02]  /*9dc0*/  UMOV UR10, UR51 ;  /* 0x00000033000a7c82 */ /* 0x000fe40008000000 */
[----:B------:R-:W-:Y:S02]  /*9dd0*/  IMAD.U32 R207, RZ, RZ, UR10 ;  /* 0x0000000affcf7e24 */ /* 0x000fe4000f8e00ff */
[----:B------:R-:W-:-:S01]  /*9de0*/  FADD.FTZ R5, -R188, R5 ;  /* 0x00000005bc057221 */ /* 0x000fc20000010100 */
[----:B-1----:R-:W-:Y:S01]  /*9df0*/  FMNMX.FTZ R185, R185, R206, !PT ;  /* 0x000000ceb9b97209 */ /* 0x002fe20007810000 */
[----:B------:R-:W-:-:S02]  /*9e00*/  IMAD.U32 R206, RZ, RZ, UR10 ;  /* 0x0000000affce7e24 */ /* 0x000fc4000f8e00ff */
[----:B------:R-:W-:Y:S01]  /*9e10*/  FFMA.FTZ R207, R188, R207, -8 ;  /* 0xc1000000bccf7423 */ /* 0x000fe200000100cf */
[----:B------:R-:W-:Y:S01]  /*9e20*/  FMUL.FTZ R5, R5, UR10 ;  /* 0x0000000a05057c20 */ /* 0x000fe20008410000 */
[C---:B------:R-:W-:Y:S01]  /*9e30*/  FADD.FTZ R4, -R185.reuse, R4 ;  /* 0x00000004b9047221 */ /* 0x040fe20000010100 */
[----:B------:R-:W-:-:S01]  /*9e40*/  FFMA.FTZ R206, R185, R206, -8 ;  /* 0xc1000000b9ce7423 */ /* 0x000fc200000100ce */
[--C-:B------:R-:W-:Y:S01]  /*9e50*/  FFMA.FTZ R6, R6, UR10, -R207.reuse ;  /* 0x0000000a06067c23 */ /* 0x100fe200080108cf */
[----:B------:R-:W-:-:S01]  /*9e60*/  FFMA.FTZ R7, R7, UR10, -R207 ;  /* 0x0000000a07077c23 */ /* 0x000fc200080108cf */
[----:B------:R-:W-:Y:S01]  /*9e70*/  FMUL.FTZ R4, R4, UR10 ;  /* 0x0000000a04047c20 */ /* 0x000fe20008410000 */
[----:B------:R-:W-:-:S01]  /*9e80*/  FFMA.FTZ R8, R8, UR10, -R206 ;  /* 0x0000000a08087c23 */ /* 0x000fc200080108ce */
[----:B------:R-:W-:Y:S01]  /*9e90*/  FFMA.FTZ R9, R9, UR10, -R206 ;  /* 0x0000000a09097c23 */ /* 0x000fe200080108ce */
[----:B------:R-:W-:Y:S01]  /*9ea0*/  MUFU.EX2 R5, R5 ;  /* 0x0000000500057308 */ /* 0x000fe20000000800 */
[----:B------:R-:W-:-:S01]  /*9eb0*/  FFMA.FTZ R10, R10, UR10, -R207 ;  /* 0x0000000a0a0a7c23 */ /* 0x000fc200080108cf */
[----:B------:R-:W-:Y:S01]  /*9ec0*/  FFMA.FTZ R12, R12, UR10, -R206 ;  /* 0x0000000a0c0c7c23 */ /* 0x000fe200080108ce */
[----:B------:R-:W-:-:S01]  /*9ed0*/  FFMA.FTZ R11, R11, UR10, -R207 ;  /* 0x0000000a0b0b7c23 */ /* 0x000fc200080108cf */
[----:B------:R-:W-:Y:S01]  /*9ee0*/  FFMA.FTZ R13, R13, UR10, -R206 ;  /* 0x0000000a0d0d7c23 */ /* 0x000fe200080108ce */
[----:B------:R-:W-:-:S01]  /*9ef0*/  FFMA.FTZ R14, R14, UR10, -R207 ;  /* 0x0000000a0e0e7c23 */ /* 0x000fc200080108cf */
[----:B------:R-:W-:Y:S01]  /*9f00*/  FFMA.FTZ R20, R20, UR10, -R206 ;  /* 0x0000000a14147c23 */ /* 0x000fe200080108ce */
[----:B------:R-:W-:-:S01]  /*9f10*/  FFMA.FTZ R15, R15, UR10, -R207 ;  /* 0x0000000a0f0f7c23 */ /* 0x000fc200080108cf */
[----:B------:R-:W0:Y:S01]  /*9f20*/  MUFU.EX2 R6, R6 ;  /* 0x0000000600067308 */ /* 0x000e220000000800 */
[----:B------:R-:W-:-:S01]  /*9f30*/  FFMA.FTZ R21, R21, UR10, -R206 ;  /* 0x0000000a15157c23 */ /* 0x000fc200080108ce */
[----:B------:R-:W-:Y:S01]  /*9f40*/  FFMA.FTZ R152, R152, UR10, -R207 ;  /* 0x0000000a98987c23 */ /* 0x000fe200080108cf */
        /* <DEDUP_REMOVED lines=31> */
[----:B------:R-:W-:Y:S01]  /*a140*/  FFMA.FTZ R205, R205, UR10, -R206 ;  /* 0x0000000acdcd7c23 */ /* 0x000fe200080108ce */
        /* <DEDUP_REMOVED lines=10> */
[----:B------:R-:W-:-:S01]  /*a1f0*/  FFMA.FTZ R169, R169, UR10, -R207 ;  /* 0x0000000aa9a97c23 */ /* 0x000fc200080108cf */
[--C-:B------:R-:W-:Y:S01]  /*a200*/  FFMA.FTZ R172, R172, UR10, -R207.reuse ;  /* 0x0000000aacac7c23 */ /* 0x100fe200080108cf */
[----:B------:R-:W-:-:S01]  /*a210*/  FFMA.FTZ R173, R173, UR10, -R207 ;  /* 0x0000000aadad7c23 */ /* 0x000fc200080108cf */
[----:B------:R-:W0:Y:S01]  /*a220*/  MUFU.EX2 R12, R12 ;  /* 0x0000000c000c7308 */ /* 0x000e220000000800 */
[----:B--2---:R-:W-:-:S01]  /*a230*/  FADD.FTZ R206, R9, R2 ;  /* 0x0000000209ce7221 */ /* 0x004fc20000010000 */
[--C-:B------:R-:W-:Y:S01]  /*a240*/  FFMA.FTZ R176, R176, UR10, -R207.reuse ;  /* 0x0000000ab0b07c23 */ /* 0x100fe200080108cf */
[----:B------:R-:W-:-:S01]  /*a250*/  FFMA.FTZ R177, R177, UR10, -R207 ;  /* 0x0000000ab1b17c23 */ /* 0x000fc200080108cf */
        /* <DEDUP_REMOVED lines=15> */
[----:B------:R-:W-:-:S05]  /*a350*/  FFMA.FTZ R207, R203, UR10, -R207 ;  /* 0x0000000acbcf7c23 */ /* 0x000fca00080108cf */
        /* <DEDUP_REMOVED lines=43> */
[----:B------:R-:W-:Y:S02]  /*a610*/  WARPGROUP.DEPBAR.LE gsb0, 0x0 ;  /* 0x00008000000079c5 */ /* 0x000fe40000010000 */
[----:B------:R-:W-:Y:S01]  /*a620*/  WARPGROUP.ARRIVE ;  /* 0x00000000000079c5 */ /* 0x000fe20000000000 */
[----:B--2---:R-:W-:-:S04]  /*a630*/  FADD.FTZ R3, R167, R3 ;  /* 0x00000003a7037221 */ /* 0x004fc80000010000 */
[----:B------:R-:W2:Y:S01]  /*a640*/  MUFU.EX2 R169, R169 ;  /* 0x000000a900a97308 */ /* 0x000ea20000000800 */
[----:B------:R-:W-:Y:S01]  /*a650*/  QGMMA.64x256x32.F32.E4M3.E4M3 R24, R216, gdesc[UR4], R24, gsb0 ;  /* 0x03e00004d8187df3 */ /* 0x000fe20008000818 */
[----:B-1----:R-:W-:-:S06]  /*a660*/  FADD.FTZ R2, R168, R2 ;  /* 0x00000002a8027221 */ /* 0x002fcc0000010000 */
        /* <DEDUP_REMOVED lines=60> */
[----:B------:R1:W-:Y:S01]  /*aa30*/  MUFU.EX2 R202, R207 ;  /* 0x000000cf00ca7308 */ /* 0x0003e20000000800 */
[----:B0-----:R-:W-:-:S07]  /*aa40*/  FADD.FTZ R3, R201, R3 ;  /* 0x00000003c9037221 */ /* 0x001fce0000010000 */
[----:B------:R-:W0:Y:S01]  /*aa50*/  MUFU.EX2 R204, R204 ;  /* 0x000000cc00cc7308 */ /* 0x000e220000000800 */
[----:B-1----:R-:W-:Y:S02]  /*aa60*/  IMAD.U32 R207, RZ, RZ, UR55 ;  /* 0x00000037ffcf7e24 */ /* 0x002fe4000f8e00ff */
[----:B--2---:R-:W-:-:S03]  /*aa70*/  FADD.FTZ R2, R203, R2 ;  /* 0x00000002cb027221 */ /* 0x004fc60000010000 */
[----:B------:R-:W-:Y:S02]  /*aa80*/  @!P0 LEA R207, R207, UR41, 0x3 ;  /* 0x00000029cfcf8c11 */ /* 0x000fe4000f8e18ff */
[----:B------:R-:W1:Y:S03]  /*aa90*/  MUFU.EX2 R205, R205 ;  /* 0x000000cd00cd7308 */ /* 0x000e660000000800 */
[----:B------:R-:W-:Y:S01]  /*aaa0*/  @!P0 VIADD R207, R207, 0x38840 ;  /* 0x00038840cfcf8836 */ /* 0x000fe20000000000 */
[----:B------:R-:W-:-:S04]  /*aab0*/  WARPGROUP.DEPBAR.LE gsb0, 0x0 ;  /* 0x00008000000079c5 */ /* 0x000fc80000010000 */
[----:B------:R-:W-:Y:S01]  /*aac0*/  @!P0 PRMT R207, RZ, 0x654, R207 ;  /* 0x00000654ffcf8816 */ /* 0x000fe200000000cf */
[----:B------:R2:W-:Y:S06]  /*aad0*/  BAR.ARV R208, 0x100 ;  /* 0x000400d00000751d */ /* 0x0005ec0000002000 */
[----:B0-----:R-:W-:-:S01]  /*aae0*/  FADD.FTZ R206, R204, R3 ;  /* 0x00000003ccce7221 */ /* 0x001fc20000010000 */
[----:B------:R2:W-:Y:S01]  /*aaf0*/  @!P0 SYNCS.ARRIVE.TRANS64.RED.A1T0 RZ, [R207+URZ], RZ ;  /* 0x000000ffcfff89a7 */ /* 0x0005e2000810043f */
[----:B------:R-:W-:-:S02]  /*ab00*/  FADD.FTZ R3, R202, R2 ;  /* 0x00000002ca037221 */ /* 0x000fc40000010000 */
[----:B-1----:R-:W-:Y:S01]  /*ab10*/  FADD.FTZ R2, R205, R206 ;  /* 0x000000cecd027221 */ /* 0x002fe20000010000 */
[----:B------:R-:W-:Y:S06]  /*ab20*/  @!P1 BRA `(.L_x_2294) ;  /* 0x0000000000049947 */ /* 0x000fec0003800000 */
[----:B------:R-:W-:Y:S01]  /*ab30*/  BPT.TRAP 0x1 ;  /* 0x000000040000795c */ /* 0x000fe20000300000 */
.L_x_2294:
        /* <DEDUP_REMOVED lines=18> */
[-C--:B------:R-:W-:Y:S01]  /*ac60*/  FMUL.FTZ R28, R28, R5.reuse ;  /* 0x000000051c1c7220 */ /* 0x080fe20000410000 */
[----:B------:R-:W-:Y:S01]  /*ac70*/  F2FP.SATFINITE.E4M3.F32.PACK_AB_MERGE_C R10, R7, R6, R10 ;  /* 0x00000006070a723e */ /* 0x000fe2000480700a */
[----:B------:R-:W-:Y:S01]  /*ac80*/  SYNCS.ARRIVE.TRANS64.RED.A1T0 RZ, [UR6], RZ ;  /* 0x000000ffffff79a7 */ /* 0x000fe20008100406 */
        /* <DEDUP_REMOVED lines=157> */
[----:B------:R-:W-:Y:S01]  /*b660*/  IMAD.MOV.U32 R227, RZ, RZ, R170 ;  /* 0x000000ffffe37224 */ /* 0x000fe200078e00aa */
[----:B------:R-:W-:Y:S06]  /*b670*/  @P2 BRA `(.L_x_2295) ;  /* 0xffffffd4002c2947 */ /* 0x000fec000383ffff */
.L_x_2285:
[----:B------:R-:W-:Y:S06]  /*b680*/  BAR.ARV 0x8, 0x180 ;  /* 0x0206000000007b1d */ /* 0x000fec0000002000 */
[----:B------:R-:W-:Y:S05]  /*b690*/  @!P1 BRA `(.L_x_2296) ;  /* 0x0000000000049947 */ /* 0x000fea0003800000 */
[----:B------:R-:W-:Y:S01]  /*b6a0*/  BPT.TRAP 0x1 ;  /* 0x000000040000795c */ /* 0x000fe20000300000 */
.L_x_2296:
[----:B------:R-:W-:Y:S01]  /*b6b0*/  ULEA UR5, UR55, UR41, 0x3 ;  /* 0x0000002937057291 */ /* 0x000fe2000f8e183f */
[----:B------:R-:W-:-:S05]  /*b6c0*/  IMAD.U32 R0, RZ, RZ, UR47 ;  /* 0x0000002fff007e24 */ /* 0x000fca000f8e00ff */
[----:B------:R-:W-:-:S04]  /*b6d0*/  SHF.L.U32 R0, R0, 0x1f, RZ ;  /* 0x0000001f00007819 */ /* 0x000fc800000006ff */
[----:B------:R0:W1:Y:S01]  /*b6e0*/  SYNCS.PHASECHK.TRANS64.TRYWAIT P0, [UR5+0x38850], R0 ;  /* 0x03885000ff0075a7 */ /* 0x0000620008000145 */
[----:B------:R-:W-:Y:S05]  /*b6f0*/  @!P1 BRA `(.L_x_2297) ;  /* 0x0000000000049947 */ /* 0x000fea0003800000 */
[----:B------:R-:W-:Y:S01]  /*b700*/  BPT.TRAP 0x1 ;  /* 0x000000040000795c */ /* 0x000fe20000300000 */
.L_x_2297:
[----:B-1----:R-:W-:Y:S05]  /*b710*/  @P0 BRA `(.L_x_2298) ;  /* 0x0000000000080947 */ /* 0x002fea0003800000 */
[----:B------:R-:W1:Y:S02]  /*b720*/  SYNCS.PHASECHK.TRANS64.TRYWAIT P0, [UR5+0x38850], R0 ;  /* 0x03885000ff0075a7 */ /* 0x000e640008000145 */
[----:B-1----:R-:W-:Y:S05]  /*b730*/  @!P0 BRA `(.L_x_2299) ;  /* 0x000000e000bc8947 */ /* 0x002fea0003800000 */
.L_x_2298:
[----:B------:R-:W-:Y:S01]  /*b740*/  UIADD3 UR41, UR41, 0x400, URZ ;  /* 0x0000040029297890 */ /* 0x000fe2000fffe03f */
[----:B------:R-:W-:Y:S01]  /*b750*/  WARPGROUP.ARRIVE ;  /* 0x00000000000079c5 */ /* 0x000fe20000000000 */
[----:B------:R-:W-:Y:S01]  /*b760*/  UMOV UR7, 0x40000040 ;  /* 0x4000004000077882 */ /* 0x000fe20000000000 */
[----:B------:R-:W-:Y:S01]  /*b770*/  ULDC.64 UR8, c[0x0][0x9a0] ;  /* 0x0002680000087ab9 */ /* 0x000fe20000000a00 */
[----:B------:R-:W-:Y:S01]  /*b780*/  USHF.R.U32.HI UR41, URZ, 0x4, UR41 ;  /* 0x000000043f297899 */ /* 0x000fe20008011629 */
[----:B------:R-:W-:-:S03]  /*b790*/  ISETP.NE.U32.AND P0, PT, RZ, UR8, PT ;  /* 0x00000008ff007c0c */ /* 0x000fc6000bf05070 */
[----:B------:R-:W-:Y:S01]  /*b7a0*/  ULOP3.LUT UR41, UR41, 0x3fff, URZ, 0xc0, !UPT ;  /* 0x00003fff29297892 */ /* 0x000fe2000f8ec03f */
[----:B------:R-:W-:-:S03]  /*b7b0*/  ISETP.NE.AND.EX P0, PT, RZ, UR9, PT, P0 ;  /* 0x00000009ff007c0c */ /* 0x000fc6000bf05300 */
[----:B------:R-:W-:-:S04]  /*b7c0*/  ULOP3.LUT UR4, UR41, 0x10000, URZ, 0xfc, !UPT ;  /* 0x0001000029047892 */ /* 0x000fc8000f8efc3f */
[----:B------:R-:W-:-:S06]  /*b7d0*/  ULEA UR4, UR55, UR4, 0xb ;  /* 0x0000000437047291 */ /* 0x000fcc000f8e583f */
[----:B------:R-:W0:Y:S01]  /*b7e0*/  @P0 LDC.64 R6, c[0x0][0x9c8] ;  /* 0x00027200ff060b82 */ /* 0x000e220000000a00 */
[----:B------:R-:W-:Y:S02]  /*b7f0*/  UMOV UR6, UR4 ;  /* 0x0000000400067c82 */ /* 0x000fe40008000000 */
[----:B------:R-:W-:Y:S01]  /*b800*/  QGMMA.64x256x32.F32.E4M3.E4M3 R24, R228, gdesc[UR4], R24, gsb0 ;  /* 0x03e00004e4187df3 */ /* 0x000fe20008000818 */
[----:B------:R-:W-:Y:S01]  /*b810*/  UIADD3 UR6, UR4, 0x2, URZ ;  /* 0x0000000204067890 */ /* 0x000fe2000fffe03f */
[----:B------:R-:W-:-:S03]  /*b820*/  UMOV UR7, 0x40000040 ;  /* 0x4000004000077882 */ /* 0x000fc60000000000 */
[----:B-1----:R-:W1:Y:S01]  /*b830*/  @P0 LDC.64 R4, c[0x0][0x9d0] ;  /* 0x00027400ff040b82 */ /* 0x002e620000000a00 */
[----:B0-----:R-:W-:-:S04]  /*b840*/  @P0 IMAD R0, R6, UR42, RZ ;  /* 0x0000002a06000c24 */ /* 0x001fc8000f8e02ff */
[----:B------:R-:W-:Y:S02]  /*b850*/  @P0 IMAD R9, R7, UR43, R0 ;  /* 0x0000002b07090c24 */ /* 0x000fe4000f8e0200 */
[----:B------:R-:W-:-:S04]  /*b860*/  @P0 IMAD.WIDE.U32 R6, R6, UR43, RZ ;  /* 0x0000002b06060c25 */ /* 0x000fc8000f8e00ff */
[----:B------:R-:W-:Y:S02]  /*b870*/  @P0 IMAD.IADD R7, R7, 0x1, R9 ;  /* 0x0000000107070824 */ /* 0x000fe400078e0209 */
[----:B-1----:R-:W-:-:S04]  /*b880*/  @P0 IMAD.WIDE.U32 R6, R4, UR44, R6 ;  /* 0x0000002c04060c25 */ /* 0x002fc8000f8e0006 */
[----:B------:R-:W-:Y:S01]  /*b890*/  @P0 IMAD R5, R5, UR44, R7 ;  /* 0x0000002c05050c24 */ /* 0x000fe2000f8e0207 */
[----:B------:R-:W-:-:S04]  /*b8a0*/  @P0 LEA R4, P2, R6, UR8, 0x2 ;  /* 0x0000000806040c11 */ /* 0x000fc8000f8410ff */
[----:B------:R-:W-:Y:S01]  /*b8b0*/  @P0 LEA.HI.X R5, R6, UR9, R5, 0x2, P2 ;  /* 0x0000000906050c11 */ /* 0x000fe200090f1405 */
[----:B------:R-:W-:-:S06]  /*b8c0*/  IMAD.MOV.U32 R6, RZ, RZ, 0x3f800000 ;  /* 0x3f800000ff067424 */ /* 0x000fcc00078e00ff */
[----:B------:R0:W3:Y:S01]  /*b8d0*/  @P0 LDG.E R6, desc[UR52][R4.64] ;  /* 0x0000003404060981 */ /* 0x0000e2000c1e1900 */
[----:B------:R-:W-:Y:S02]  /*b8e0*/  WARPGROUP.DEPBAR.LE gsb0, 0x0 ;  /* 0x00008000000079c5 */ /* 0x000fe40000010000 */
[----:B------:R-:W-:-:S06]  /*b8f0*/  WARPGROUP.ARRIVE ;  /* 0x00000000000079c5 */ /* 0x000fcc0000000000 */
[----:B------:R-:W-:Y:S01]  /*b900*/  QGMMA.64x256x32.F32.E4M3.E4M3 R24, R224, gdesc[UR4], R24, gsb0 ;  /* 0x03e00004e0187df3 */ /* 0x000fe20008000818 */
[----:B------:R-:W-:Y:S01]  /*b910*/  UIADD3 UR6, UR4, 0x4, URZ ;  /* 0x0000000404067890 */ /* 0x000fe2000fffe03f */
[----:B------:R-:W-:Y:S01]  /*b920*/  UMOV UR7, 0x40000040 ;  /* 0x4000004000077882 */ /* 0x000fe20000000000 */
[----:B------:R-:W1:Y:S04]  /*b930*/  SHFL.BFLY PT, R0, R3, 0x2, 0x1f ;  /* 0x0c401f0003007f89 */ /* 0x000e6800000e0000 */
[----:B------:R-:W4:Y:S01]  /*b940*/  SHFL.BFLY PT, R9, R2, 0x2, 0x1f ;  /* 0x0c401f0002097f89 */ /* 0x000f2200000e0000 */
[----:B------:R-:W-:Y:S02]  /*b950*/  WARPGROUP.DEPBAR.LE gsb0, 0x0 ;  /* 0x00008000000079c5 */ /* 0x000fe40000010000 */
[----:B------:R-:W-:-:S15]  /*b960*/  WARPGROUP.ARRIVE ;  /* 0x00000000000079c5 */ /* 0x000fde0000000000 */
[----:B------:R-:W-:-:S03]  /*b970*/  NOP ;  /* 0x0000000000007918 */ /* 0x000fc60000000000 */
[----:B------:R-:W-:Y:S01]  /*b980*/  QGMMA.64x256x32.F32.E4M3.E4M3 R24, R220, gdesc[UR4], R24, gsb0 ;  /* 0x03e00004dc187df3 */ /* 0x000fe20008000818 */
[----:B------:R-:W-:Y:S01]  /*b990*/  UIADD3 UR6, UR4, 0x6, URZ ;  /* 0x0000000604067890 */ /* 0x000fe2000fffe03f */
[----:B------:R-:W-:Y:S01]  /*b9a0*/  UMOV UR7, 0x40000040 ;  /* 0x4000004000077882 */ /* 0x000fe20000000000 */
[----:B-1----:R-:W-:-:S01]  /*b9b0*/  FADD.FTZ R0, R0, R3 ;  /* 0x0000000300007221 */ /* 0x002fc20000010000 */
[----:B----4-:R-:W-:-:S04]  /*b9c0*/  FADD.FTZ R9, R9, R2 ;  /* 0x0000000209097221 */ /* 0x010fc80000010000 */
[----:B------:R-:W1:Y:S04]  /*b9d0*/  SHFL.BFLY PT, R7, R0, 0x1, 0x1f ;  /* 0x0c201f0000077f89 */ /* 0x000e6800000e0000 */
[----:B------:R-:W4:Y:S01]  /*b9e0*/  SHFL.BFLY PT, R8, R9, 0x1, 0x1f ;  /* 0x0c201f0009087f89 */ /* 0x000f2200000e0000 */
[----:B------:R-:W-:Y:S02]  /*b9f0*/  IMAD.MOV.U32 R3, RZ, RZ, RZ ;  /* 0x000000ffff037224 */ /* 0x000fe400078e00ff */
[----:B-1----:R-:W-:Y:S01]  /*ba00*/  FADD.FTZ R10, R0, R7 ;  /* 0x00000007000a7221 */ /* 0x002fe20000010000 */
[----:B----4-:R-:W-:-:S04]  /*ba10*/  FADD.FTZ R11, R9, R8 ;  /* 0x00000008090b7221 */ /* 0x010fc80000010000 */
[C---:B------:R-:W-:Y:S01]  /*ba20*/  FSETP.NE.FTZ.AND P0, PT, R10.reuse, RZ, PT ;  /* 0x000000ff0a00720b */ /* 0x040fe20003f15000 */
[----:B0-----:R-:W-:Y:S01]  /*ba30*/  FMUL.FTZ R4, R10, 0.00390625 ;  /* 0x3b8000000a047820 */ /* 0x001fe20000410000 */
        /* <DEDUP_REMOVED lines=8> */
[----:B------:R-:W-:-:S07]  /*bac0*/  IMAD.U32 R5, RZ, RZ, UR10 ;  /* 0x0000000aff057e24 */ /* 0x000fce000f8e00ff */
[----:B------:R-:W4:Y:S01]  /*bad0*/  @P0 MUFU.RCP R7, R11 ;  /* 0x0000000b00070308 */ /* 0x000f220000001000 */
[----:B------:R-:W-:Y:S02]  /*bae0*/  IMAD.U32 R9, RZ, RZ, UR10 ;  /* 0x0000000aff097e24 */ /* 0x000fe4000f8e00ff */
[----:B------:R-:W-:Y:S01]  /*baf0*/  @P2 FMUL.FTZ R5, R5, 0.69314718246459960938 ;  /* 0x3f31721805052820 */ /* 0x000fe20000410000 */
[----:B0-----:R-:W-:Y:S01]  /*bb00*/  @P2 FMUL.FTZ R4, R4, 0.69314718246459960938 ;  /* 0x3f31721804042820 */ /* 0x001fe20000410000 */
[----:B------:R-:W-:Y:S02]  /*bb10*/  IMAD.MOV.U32 R2, RZ, RZ, -0x800000 ;  /* 0xff800000ff027424 */ /* 0x000fe400078e00ff */
[----:B------:R-:W-:Y:S01]  /*bb20*/  @P3 FMUL.FTZ R9, R9, 0.69314718246459960938 ;  /* 0x3f31721809093820 */ /* 0x000fe20000410000 */
[----:B------:R-:W-:Y:S02]  /*bb30*/  IMAD.MOV.U32 R0, RZ, RZ, -0x800000 ;  /* 0xff800000ff007424 */ /* 0x000fe400078e00ff */
[----:B------:R-:W-:-:S01]  /*bb40*/  @P2 FFMA.FTZ R2, R5, R188, R4 ;  /* 0x000000bc05022223 */ /* 0x000fc20000010004 */
[----:B-1----:R-:W-:Y:S01]  /*bb50*/  @P3 FMUL.FTZ R8, R8, 0.69314718246459960938 ;  /* 0x3f31721808083820 */ /* 0x002fe20000410000 */
[----:B---3--:R-:W-:-:S03]  /*bb60*/  FMUL.FTZ R4, R3, R6 ;  /* 0x0000000603047220 */ /* 0x008fc60000410000 */
[----:B------:R-:W-:Y:S01]  /*bb70*/  @P3 FFMA.FTZ R0, R9, R185, R8 ;  /* 0x000000b909003223 */ /* 0x000fe20000010008 */
[----:B----4-:R-:W-:Y:S01]  /*bb80*/  FMUL.FTZ R3, R7, R6 ;  /* 0x0000000607037220 */ /* 0x010fe20000410000 */
[----:B------:R-:W-:Y:S02]  /*bb90*/  WARPGROUP.DEPBAR.LE gsb0, 0x0 ;  /* 0x00008000000079c5 */ /* 0x000fe40000010000 */
[----:B------:R-:W-:-:S06]  /*bba0*/  WARPGROUP.ARRIVE ;  /* 0x00000000000079c5 */ /* 0x000fcc0000000000 */
[----:B------:R-:W-:Y:S03]  /*bbb0*/  QGMMA.64x256x32.F32.E4M3.E4M3 R24, R216, gdesc[UR4], R24, gsb0 ;  /* 0x03e00004d8187df3 */ /* 0x000fe60008000818 */
[----:B------:R-:W-:Y:S02]  /*bbc0*/  WARPGROUP.DEPBAR.LE gsb0, 0x0 ;  /* 0x00008000000079c5 */ /* 0x000fe40000010000 */
[----:B------:R-:W-:Y:S05]  /*bbd0*/  @!P1 BRA `(.L_x_2300) ;  /* 0x0000000000049947 */ /* 0x000fea0003800000 */
[----:B------:R-:W-:Y:S01]  /*bbe0*/  BPT.TRAP 0x1 ;  /* 0x000000040000795c */ /* 0x000fe20000300000 */
.L_x_2300:
        /* <DEDUP_REMOVED lines=134> */
[----:B------:R-:W-:Y:S01]  /*c450*/  FMUL.FTZ R3, R147, R3 ;  /* 0x0000000393037220 */ /* 0x000fe20000410000 */
[----:B------:R-:W-:-:S02]  /*c460*/  UIADD3 UR48, UR48, 0x1, URZ ;  /* 0x0000000130307890 */ /* 0x000fc4000fffe03f */
[----:B------:R-:W-:Y:S02]  /*c470*/  USEL UR55, UR55, URZ, UP0 ;  /* 0x0000003f37377287 */ /* 0x000fe40008000000 */
[----:B------:R-:W-:-:S12]  /*c480*/  ULOP3.LUT UR47, UR47, UR4, URZ, 0x3c, !UPT ;  /* 0x000000042f2f7292 */ /* 0x000fd8000f8e3c3f */
.L_x_2267:
        /* <DEDUP_REMOVED lines=15> */
[----:B------:R-:W3:Y:S01]  /*c580*/  LDL R154, [R1+0x54] ;  /* 0x00005400019a7983 */ /* 0x000ee20000100800 */
[----:B------:R-:W1:Y:S01]  /*c590*/  S2UR UR4, SR_SWINHI ;  /* 0x00000000000479c3 */ /* 0x000e620000002f00 */
[----:B------:R-:W-:Y:S01]  /*c5a0*/  ULDC.64 UR16, c[0x0][0xc00] ;  /* 0x0003000000107ab9 */ /* 0x000fe20000000a00 */
[----:B------:R-:W-:Y:S01]  /*c5b0*/  ULDC.64 UR12, c[0x0][0xc00] ;  /* 0x00030000000c7ab9 */ /* 0x000fe20000000a00 */
[----:B------:R-:W-:Y:S01]  /*c5c0*/  ULDC.64 UR14, c[0x0][0xc08] ;  /* 0x00030200000e7ab9 */ /* 0x000fe20000000a00 */
[----:B------:R-:W-:Y:S01]  /*c5d0*/  ULDC UR22, c[0x0][0xbe8] ;  /* 0x0002fa0000167ab9 */ /* 0x000fe20000000800 */
[----:B0-----:R-:W-:-:S05]  /*c5e0*/  IMAD.SHL.U32 R4, R184, 0x4, RZ ;  /* 0x00000004b8047824 */ /* 0x001fca00078e00ff */
[----:B------:R-:W-:Y:S01]  /*c5f0*/  LOP3.LUT R4, R4, 0xc, RZ, 0xc0, !PT ;  /* 0x0000000c04047812 */ /* 0x000fe200078ec0ff */
[----:B------:R-:W-:Y:S03]  /*c600*/  BAR.SYNC.DEFER_BLOCKING 0x1, 0x100 ;  /* 0x0044000000007b1d */ /* 0x000fe60000010000 */
[----:B------:R-:W-:-:S05]  /*c610*/  IADD3 R4, P0, R4, UR10, RZ ;  /* 0x0000000a04047c10 */ /* 0x000fca000ff1e0ff */
[----:B------:R-:W-:-:S05]  /*c620*/  IMAD.X R5, RZ, RZ, UR11, P0 ;  /* 0x0000000bff057e24 */ /* 0x000fca00080e06ff */
[----:B------:R0:W4:Y:S01]  /*c630*/  LDG.E.CONSTANT R8, desc[UR52][R4.64] ;  /* 0x0000003404087981 */ /* 0x000122000c1e9900 */
[----:B------:R-:W-:Y:S01]  /*c640*/  LOP3.LUT P0, R6, R184, 0x3, RZ, 0xc0, !PT ;  /* 0x00000003b8067812 */ /* 0x000fe2000780c0ff */
[----:B------:R-:W-:Y:S01]  /*c650*/  UMOV UR10, UR8 ;  /* 0x00000008000a7c82 */ /* 0x000fe20008000000 */
[----:B-1----:R-:W-:Y:S01]  /*c660*/  UMOV UR11, UR4 ;  /* 0x00000004000b7c82 */ /* 0x002fe20008000000 */
[----:B------:R-:W-:Y:S01]  /*c670*/  UIMAD.WIDE UR12, UR43, 0x4, UR12 ;  /* 0x000000042b0c78a5 */ /* 0x000fe2000f8e020c */
        /* <DEDUP_REMOVED lines=124> */
[----:B---3--:R-:W-:Y:S01]  /*ce40*/  IMAD.WIDE R30, R154, R30, UR10 ;  /* 0x0000000a9a1e7e25 */ /* 0x008fe2000f8e021e */
[----:B------:R-:W-:Y:S02]  /*ce50*/  SEL R139, R142, R143, P0 ;  /* 0x0000008f8e8b7207 */ /* 0x000fe40000000000 */
[----:B------:R-:W-:Y:S02]  /*ce60*/  SEL R142, R143, R142, P0 ;  /* 0x0000008e8f8e7207 */ /* 0x000fe40000000000 */
[C---:B------:R-:W-:Y:S02]  /*ce70*/  IADD3 R43, P3, R30.reuse, 0xc040, RZ ;  /* 0x0000c0401e2b7810 */ /* 0x040fe40007f7e0ff */
[----:B------:R-:W-:-:S02]  /*ce80*/  IADD3 R79, P4, R30, 0xc060, RZ ;  /* 0x0000c0601e4f7810 */ /* 0x000fc40007f9e0ff */
[----:B------:R-:W-:Y:S02]  /*ce90*/  IADD3 R47, P2, R30, 0xc020, RZ ;  /* 0x0000c0201e2f7810 */ /* 0x000fe40007f5e0ff */
[----:B------:R-:W-:Y:S02]  /*cea0*/  LOP3.LUT R42, R43, 0x380, RZ, 0xc0, !PT ;  /* 0x000003802b2a7812 */ /* 0x000fe400078ec0ff */
[----:B------:R-:W-:Y:S02]  /*ceb0*/  LOP3.LUT R78, R79, 0x380, RZ, 0xc0, !PT ;  /* 0x000003804f4e7812 */ /* 0x000fe400078ec0ff */
[----:B------:R-:W-:Y:S02]  /*cec0*/  LOP3.LUT R46, R47, 0x380, RZ, 0xc0, !PT ;  /* 0x000003802f2e7812 */ /* 0x000fe400078ec0ff */
[----:B------:R-:W-:Y:S02]  /*ced0*/  SHF.R.U64 R42, R42, 0x3, RZ ;  /* 0x000000032a2a7819 */ /* 0x000fe400000012ff */
[----:B------:R-:W-:-:S02]  /*cee0*/  SHF.R.U64 R78, R78, 0x3, RZ ;  /* 0x000000034e4e7819 */ /* 0x000fc400000012ff */
[----:B------:R-:W-:Y:S02]  /*cef0*/  SHF.R.U64 R46, R46, 0x3, RZ ;  /* 0x000000032e2e7819 */ /* 0x000fe400000012ff */
[----:B------:R-:W-:Y:S01]  /*cf00*/  LOP3.LUT R42, R42, R43, RZ, 0x3c, !PT ;  /* 0x0000002b2a2a7212 */ /* 0x000fe200078e3cff */
[--C-:B------:R-:W-:Y:S01]  /*cf10*/  IMAD.X R43, RZ, RZ, R31.reuse, P3 ;  /* 0x000000ffff2b7224 */ /* 0x100fe200018e061f */
[C---:B------:R-:W-:Y:S02]  /*cf20*/  IADD3 R55, P6, R30.reuse, 0x8060, RZ ;  /* 0x000080601e377810 */ /* 0x040fe40007fde0ff */
[----:B------:R-:W-:Y:S02]  /*cf30*/  IADD3 R67, P3, R30, 0x8000, RZ ;  /* 0x000080001e437810 */ /* 0x000fe40007f7e0ff */
[----:B------:R-:W-:Y:S01]  /*cf40*/  LOP3.LUT R78, R78, R79, RZ, 0x3c, !PT ;  /* 0x0000004f4e4e7212 */ /* 0x000fe200078e3cff */
[--C-:B------:R-:W-:Y:S01]  /*cf50*/  IMAD.X R79, RZ, RZ, R31.reuse, P4 ;  /* 0x000000ffff4f7224 */ /* 0x100fe200020e061f */
[----:B------:R-:W-:Y:S01]  /*cf60*/  LOP3.LUT R46, R46, R47, RZ, 0x3c, !PT ;  /* 0x0000002f2e2e7212 */ /* 0x000fe200078e3cff */
[----:B------:R-:W-:Y:S01]  /*cf70*/  IMAD.X R47, RZ, RZ, R31, P2 ;  /* 0x000000ffff2f7224 */ /* 0x000fe200010e061f */
[----:B------:R-:W-:-:S02]  /*cf80*/  IADD3 R59, P5, R30, 0x8040, RZ ;  /* 0x000080401e3b7810 */ /* 0x000fc40007fbe0ff */
[----:B------:R-:W-:Y:S02]  /*cf90*/  LOP3.LUT R54, R55, 0x380, RZ, 0xc0, !PT ;  /* 0x0000038037367812 */ /* 0x000fe400078ec0ff */
[C---:B------:R-:W-:Y:S02]  /*cfa0*/  IADD3 R63, P4, R30.reuse, 0x8020, RZ ;  /* 0x000080201e3f7810 */ /* 0x040fe40007f9e0ff */
[----:B------:R-:W-:Y:S02]  /*cfb0*/  IADD3 R71, P2, R30, 0x4060, RZ ;  /* 0x000040601e477810 */ /* 0x000fe40007f5e0ff */
[----:B------:R-:W-:Y:S02]  /*cfc0*/  LOP3.LUT R66, R67, 0x380, RZ, 0xc0, !PT ;  /* 0x0000038043427812 */ /* 0x000fe400078ec0ff */
[----:B------:R-:W-:Y:S02]  /*cfd0*/  LOP3.LUT R58, R59, 0x380, RZ, 0xc0, !PT ;  /* 0x000003803b3a7812 */ /* 0x000fe400078ec0ff */
[----:B------:R-:W-:-:S02]  /*cfe0*/  SHF.R.U64 R54, R54, 0x3, RZ ;  /* 0x0000000336367819 */ /* 0x000fc400000012ff */
[----:B------:R-:W-:Y:S01]  /*cff0*/  LOP3.LUT R62, R63, 0x380, RZ, 0xc0, !PT ;  /* 0x000003803f3e7812 */ /* 0x000fe200078ec0ff */
[----:B----4-:R-:W-:Y:S01]  /*d000*/  SHFL.IDX PT, R129, R129, R8, 0x1c1f ;  /* 0x001c1f0881817589 */ /* 0x010fe200000e0000 */
[----:B------:R-:W-:Y:S02]  /*d010*/  LOP3.LUT R70, R71, 0x380, RZ, 0xc0, !PT ;  /* 0x0000038047467812 */ /* 0x000fe400078ec0ff */
[----:B------:R-:W-:Y:S01]  /*d020*/  SHF.R.U64 R66, R66, 0x3, RZ ;  /* 0x0000000342427819 */ /* 0x000fe200000012ff */
[----:B------:R-:W-:Y:S01]  /*d030*/  SHFL.IDX PT, R165, R165, R8, 0x1c1f ;  /* 0x001c1f08a5a57589 */ /* 0x000fe200000e0000 */
[----:B------:R-:W-:Y:S02]  /*d040*/  SHF.R.U64 R58, R58, 0x3, RZ ;  /* 0x000000033a3a7819 */ /* 0x000fe400000012ff */
[----:B------:R-:W-:Y:S01]  /*d050*/  LOP3.LUT R54, R54, R55, RZ, 0x3c, !PT ;  /* 0x0000003736367212 */ /* 0x000fe200078e3cff */
[----:B------:R-:W-:Y:S01]  /*d060*/  IMAD.X R55, RZ, RZ, R31, P6 ;  /* 0x000000ffff377224 */ /* 0x000fe200030e061f */
[----:B------:R-:W-:Y:S01]  /*d070*/  SHF.R.U64 R62, R62, 0x3, RZ ;  /* 0x000000033e3e7819 */ /* 0x000fe200000012ff */
[----:B------:R-:W-:Y:S01]  /*d080*/  SHFL.IDX PT, R167, R167, R8, 0x1c1f ;  /* 0x001c1f08a7a77589 */ /* 0x000fe200000e0000 */
[----:B------:R-:W-:-:S02]  /*d090*/  SHF.R.U64 R70, R70, 0x3, RZ ;  /* 0x0000000346467819 */ /* 0x000fc400000012ff */
[----:B------:R-:W-:Y:S01]  /*d0a0*/  LOP3.LUT R66, R66, R67, RZ, 0x3c, !PT ;  /* 0x0000004342427212 */ /* 0x000fe200078e3cff */
[--C-:B------:R-:W-:Y:S01]  /*d0b0*/  IMAD.X R67, RZ, RZ, R31.reuse, P3 ;  /* 0x000000ffff437224 */ /* 0x100fe200018e061f */
[C---:B------:R-:W-:Y:S01]  /*d0c0*/  IADD3 R51, P1, R30.reuse, 0xc000, RZ ;  /* 0x0000c0001e337810 */ /* 0x040fe20007f3e0ff */
[----:B------:R-:W-:Y:S01]  /*d0d0*/  SHFL.IDX PT, R169, R169, R8, 0x1c1f ;  /* 0x001c1f08a9a97589 */ /* 0x000fe200000e0000 */
[C---:B------:R-:W-:Y:S02]  /*d0e0*/  IADD3 R99, P6, R30.reuse, 0x4020, RZ ;  /* 0x000040201e637810 */ /* 0x040fe40007fde0ff */
[----:B------:R-:W-:Y:S01]  /*d0f0*/  IADD3 R35, P3, R30, 0x4000, RZ ;  /* 0x000040001e237810 */ /* 0x000fe20007f7e0ff */
[----:B------:R-:W-:Y:S01]  /*d100*/  SHFL.IDX PT, R137, R137, R8, 0x1c1f ;  /* 0x001c1f0889897589 */ /* 0x000fe200000e0000 */
[----:B------:R-:W-:Y:S01]  /*d110*/  LOP3.LUT R58, R58, R59, RZ, 0x3c, !PT ;  /* 0x0000003b3a3a7212 */ /* 0x000fe200078e3cff */
[--C-:B------:R-:W-:Y:S01]  /*d120*/  IMAD.X R59, RZ, RZ, R31.reuse, P5 ;  /* 0x000000ffff3b7224 */ /* 0x100fe200028e061f */
[----:B------:R-:W-:Y:S01]  /*d130*/  LOP3.LUT R62, R62, R63, RZ, 0x3c, !PT ;  /* 0x0000003f3e3e7212 */ /* 0x000fe200078e3cff */
[--C-:B------:R-:W-:Y:S01]  /*d140*/  IMAD.X R63, RZ, RZ, R31.reuse, P4 ;  /* 0x000000ffff3f7224 */ /* 0x100fe200020e061f */
[----:B------:R-:W-:Y:S01]  /*d150*/  LOP3.LUT R70, R70, R71, RZ, 0x3c, !PT ;  /* 0x0000004746467212 */ /* 0x000fe200078e3cff */
[----:B------:R-:W-:Y:S01]  /*d160*/  IMAD.X R71, RZ, RZ, R31, P2 ;  /* 0x000000ffff477224 */ /* 0x000fe200010e061f */
[----:B------:R-:W-:Y:S01]  /*d170*/  LOP3.LUT R50, R51, 0x380, RZ, 0xc0, !PT ;  /* 0x0000038033327812 */ /* 0x000fe200078ec0ff */
[----:B------:R-:W-:Y:S01]  /*d180*/  SHFL.IDX PT, R170, R170, R8, 0x1c1f ;  /* 0x001c1f08aaaa7589 */ /* 0x000fe200000e0000 */
[----:B------:R-:W-:-:S02]  /*d190*/  LOP3.LUT R98, R99, 0x380, RZ, 0xc0, !PT ;  /* 0x0000038063627812 */ /* 0x000fc400078ec0ff */
[C---:B------:R-:W-:Y:S01]  /*d1a0*/  IADD3 R85, P5, R30.reuse, 0x20, RZ ;  /* 0x000000201e557810 */ /* 0x040fe20007fbe0ff */
[----:B------:R-:W-:Y:S01]  /*d1b0*/  SHFL.IDX PT, R41, R41, R8, 0x1c1f ;  /* 0x001c1f0829297589 */ /* 0x000fe200000e0000 */
[C---:B------:R-:W-:Y:S02]  /*d1c0*/  IADD3 R39, P4, R30.reuse, 0x40, RZ ;  /* 0x000000401e277810 */ /* 0x040fe40007f9e0ff */
[----:B------:R-:W-:Y:S01]  /*d1d0*/  LOP3.LUT R34, R35, 0x380, RZ, 0xc0, !PT ;  /* 0x0000038023227812 */ /* 0x000fe200078ec0ff */
[----:B------:R-:W-:Y:S01]  /*d1e0*/  SHFL.IDX PT, R81, R81, R8, 0x1c1f ;  /* 0x001c1f0851517589 */ /* 0x000fe200000e0000 */
[----:B------:R-:W-:Y:S02]  /*d1f0*/  IADD3 R155, P2, R30, 0x60, RZ ;  /* 0x000000601e9b7810 */ /* 0x000fe40007f5e0ff */
[----:B------:R-:W-:Y:S01]  /*d200*/  SHF.R.U64 R50, R50, 0x3, RZ ;  /* 0x0000000332327819 */ /* 0x000fe200000012ff */
[----:B------:R-:W-:Y:S01]  /*d210*/  SHFL.IDX PT, R117, R117, R8, 0x1c1f ;  /* 0x001c1f0875757589 */ /* 0x000fe200000e0000 */
[----:B------:R-:W-:-:S02]  /*d220*/  SHF.R.U64 R98, R98, 0x3, RZ ;  /* 0x0000000362627819 */ /* 0x000fc400000012ff */
[----:B------:R-:W-:Y:S01]  /*d230*/  LOP3.LUT R84, R85, 0x380, RZ, 0xc0, !PT ;  /* 0x0000038055547812 */ /* 0x000fe200078ec0ff */
[----:B------:R-:W-:Y:S01]  /*d240*/  SHFL.IDX PT, R159, R159, R8, 0x1c1f ;  /* 0x001c1f089f9f7589 */ /* 0x000fe200000e0000 */
[----:B------:R-:W-:Y:S02]  /*d250*/  LOP3.LUT R3, R30, 0x380, RZ, 0xc0, !PT ;  /* 0x000003801e037812 */ /* 0x000fe400078ec0ff */
[----:B------:R-:W-:Y:S01]  /*d260*/  LOP3.LUT R38, R39, 0x380, RZ, 0xc0, !PT ;  /* 0x0000038027267812 */ /* 0x000fe200078ec0ff */
[----:B------:R-:W-:Y:S01]  /*d270*/  SHFL.IDX PT, R57, R57, R8, 0x1c1f ;  /* 0x001c1f0839397589 */ /* 0x000fe200000e0000 */
[----:B------:R-:W-:Y:S02]  /*d280*/  SHF.R.U64 R34, R34, 0x3, RZ ;  /* 0x0000000322227819 */ /* 0x000fe400000012ff */
[----:B------:R-:W-:Y:S01]  /*d290*/  LOP3.LUT R154, R155, 0x380, RZ, 0xc0, !PT ;  /* 0x000003809b9a7812 */ /* 0x000fe200078ec0ff */
[----:B------:R-:W-:Y:S01]  /*d2a0*/  SHFL.IDX PT, R89, R89, R8, 0x1c1f ;  /* 0x001c1f0859597589 */ /* 0x000fe200000e0000 */
[----:B------:R-:W-:Y:S01]  /*d2b0*/  LOP3.LUT R50, R50, R51, RZ, 0x3c, !PT ;  /* 0x0000003332327212 */ /* 0x000fe200078e3cff */
[--C-:B------:R-:W-:Y:S01]  /*d2c0*/  IMAD.X R51, RZ, RZ, R31.reuse, P1 ;  /* 0x000000ffff337224 */ /* 0x100fe200008e061f */
[----:B------:R-:W-:Y:S01]  /*d2d0*/  LOP3.LUT R98, R98, R99, RZ, 0x3c, !PT ;  /* 0x0000006362627212 */ /* 0x000fe200078e3cff */
[----:B------:R-:W-:Y:S01]  /*d2e0*/  IMAD.X R99, RZ, RZ, R31, P6 ;  /* 0x000000ffff637224 */ /* 0x000fe200030e061f */
        /* <DEDUP_REMOVED lines=9> */
[----:B------:R-:W-:Y:S02]  /*d380*/  MOV R177, R58 ;  /* 0x0000003a00b17202 */ /* 0x000fe40000000f00 */
[----:B------:R-:W-:Y:S01]  /*d390*/  IADD3 R75, P1, R30, 0x4040, RZ ;  /* 0x000040401e4b7810 */ /* 0x000fe20007f3e0ff */
[----:B------:R-:W-:Y:S01]  /*d3a0*/  SHFL.IDX PT, R59, R9, R8, 0x1c1f ;  /* 0x001c1f08093b7589 */ /* 0x000fe200000e0000 */
[----:B------:R-:W-:Y:S01]  /*d3b0*/  LOP3.LUT R84, R84, R85, RZ, 0x3c, !PT ;  /* 0x0000005554547212 */ /* 0x000fe200078e3cff */
[--C-:B------:R-:W-:Y:S01]  /*d3c0*/  IMAD.X R85, RZ, RZ, R31.reuse, P5 ;  /* 0x000000ffff557224 */ /* 0x100fe200028e061f */
[----:B------:R-:W-:Y:S01]  /*d3d0*/  LOP3.LUT R30, R3, R30, RZ, 0x3c, !PT ;  /* 0x0000001e031e7212 */ /* 0x000fe200078e3cff */
[----:B------:R0:W-:Y:S01]  /*d3e0*/  SHFL.IDX PT, R9, R109, R8, 0x1c1f ;  /* 0x001c1f086d097589 */ /* 0x0001e200000e0000 */
[----:B------:R-:W-:Y:S01]  /*d3f0*/  LOP3.LUT R38, R38, R39, RZ, 0x3c, !PT ;  /* 0x0000002726267212 */ /* 0x000fe200078e3cff */
[--C-:B------:R-:W-:Y:S01]  /*d400*/  IMAD.X R39, RZ, RZ, R31.reuse, P4 ;  /* 0x000000ffff277224 */ /* 0x100fe200020e061f */
[----:B------:R-:W-:Y:S01]  /*d410*/  LOP3.LUT R154, R154, R155, RZ, 0x3c, !PT ;  /* 0x0000009b9a9a7212 */ /* 0x000fe200078e3cff */
[----:B------:R-:W-:Y:S01]  /*d420*/  IMAD.X R155, RZ, RZ, R31, P2 ;  /* 0x000000ffff9b7224 */ /* 0x000fe200010e061f */
[----:B------:R-:W-:Y:S01]  /*d430*/  MOV R181, R42 ;  /* 0x0000002a00b57202 */ /* 0x000fe20000000f00 */
[----:B------:R-:W-:Y:S01]  /*d440*/  SHFL.IDX PT, R58, R10, R8, 0x1c1f ;  /* 0x001c1f080a3a7589 */ /* 0x000fe200000e0000 */
[----:B------:R-:W-:-:S02]  /*d450*/  LOP3.LUT R74, R75, 0x380, RZ, 0xc0, !PT ;  /* 0x000003804b4a7812 */ /* 0x000fc400078ec0ff */
[----:B------:R-:W-:Y:S01]  /*d460*/  MOV R98, R98 ;  /* 0x0000006200627202 */ /* 0x000fe20000000f00 */
[----:B------:R-:W-:Y:S01]  /*d470*/  SHFL.IDX PT, R43, R14, R8, 0x1c1f ;  /* 0x001c1f080e2b7589 */ /* 0x000fe200000e0000 */
[----:B0-----:R-:W-:Y:S02]  /*d480*/  LOP3.LUT R109, R8, 0x2, RZ, 0x3c, !PT ;  /* 0x00000002086d7812 */ /* 0x001fe400078e3cff */
[----:B------:R-:W-:Y:S01]  /*d490*/  SEL R143, R150, R151, P0 ;  /* 0x00000097968f7207 */ /* 0x000fe20000000000 */
[----:B------:R-:W-:Y:S01]  /*d4a0*/  SHFL.IDX PT, R14, R73, R8, 0x1c1f ;  /* 0x001c1f08490e7589 */ /* 0x000fe200000e0000 */
[----:B------:R-:W-:Y:S02]  /*d4b0*/  MOV R99, R34 ;  /* 0x0000002200637202 */ /* 0x000fe40000000f00 */
[----:B------:R-:W-:Y:S01]  /*d4c0*/  MOV R180, R46 ;  /* 0x0000002e00b47202 */ /* 0x000fe20000000f00 */
[----:B------:R-:W-:Y:S01]  /*d4d0*/  SHFL.IDX PT, R35, R21, R8, 0x1c1f ;  /* 0x001c1f0815237589 */ /* 0x000fe200000e0000 */
[----:B------:R-:W-:-:S02]  /*d4e0*/  SEL R150, R151, R150, P0 ;  /* 0x0000009697967207 */ /* 0x000fc40000000000 */
[----:B------:R-:W-:Y:S01]  /*d4f0*/  MOV R7, R30 ;  /* 0x0000001e00077202 */ /* 0x000fe20000000f00 */
[----:B------:R-:W-:Y:S01]  /*d500*/  SHFL.IDX PT, R73, R135, R8, 0x1c1f ;  /* 0x001c1f0887497589 */ /* 0x000fe200000e0000 */
[----:B------:R-:W-:Y:S02]  /*d510*/  MOV R176, R62 ;  /* 0x0000003e00b07202 */ /* 0x000fe40000000f00 */
[----:B------:R-:W-:Y:S01]  /*d520*/  SHF.R.U64 R74, R74, 0x3, RZ ;  /* 0x000000034a4a7819 */ /* 0x000fe200000012ff */
        /* <DEDUP_REMOVED lines=8> */
[----:B------:R-:W-:Y:S01]  /*d5b0*/  SEL R61, R96, R97, P0 ;  /* 0x00000061603d7207 */ /* 0x000fe20000000000 */
[----:B------:R-:W-:Y:S01]  /*d5c0*/  SHFL.IDX PT, R30, R29, R8, 0x1c1f ;  /* 0x001c1f081d1e7589 */ /* 0x000fe200000e0000 */
[----:B------:R-:W-:Y:S02]  /*d5d0*/  MOV R178, R54 ;  /* 0x0000003600b27202 */ /* 0x000fe40000000f00 */
[----:B------:R-:W-:Y:S01]  /*d5e0*/  LOP3.LUT R74, R74, R75, RZ, 0x3c, !PT ;  /* 0x0000004b4a4a7212 */ /* 0x000fe200078e3cff */
[----:B------:R-:W-:Y:S01]  /*d5f0*/  SHFL.IDX PT, R63, R152, R8, 0x1c1f ;  /* 0x001c1f08983f7589 */ /* 0x000fe200000e0000 */
[----:B------:R-:W-:Y:S01]  /*d600*/  MOV R175, R66 ;  /* 0x0000004200af7202 */ /* 0x000fe20000000f00 */
[----:B------:R-:W-:Y:S01]  /*d610*/  IMAD.X R75, RZ, RZ, R31, P1 ;  /* 0x000000ffff4b7224 */ /* 0x000fe200008e061f */
[----:B------:R-:W-:Y:S01]  /*d620*/  SEL R97, R97, R96, P0 ;  /* 0x0000006061617207 */ /* 0x000fe20000000000 */
[----:B------:R-:W-:Y:S01]  /*d630*/  SHFL.IDX PT, R69, R60, R109, 0x1c1f ;  /* 0x001c1f6d3c457589 */ /* 0x000fe200000e0000 */
[----:B------:R-:W-:-:S02]  /*d640*/  MOV R182, R78 ;  /* 0x0000004e00b67202 */ /* 0x000fc40000000f00 */
[----:B------:R-:W-:Y:S01]  /*d650*/  MOV R3, R74 ;  /* 0x0000004a00037202 */ /* 0x000fe20000000f00 */
        /* <DEDUP_REMOVED lines=30> */
[----:B------:R-:W0:Y:S04]  /*d840*/  SHFL.IDX PT, R133, R133, R109, 0x1c1f ;  /* 0x001c1f6d85857589 */ /* 0x000e2800000e0000 */
[----:B------:R0:W-:Y:S04]  /*d850*/  SHFL.IDX PT, R131, R141, R109, 0x1c1f ;  /* 0x001c1f6d8d837589 */ /* 0x0001e800000e0000 */
[----:B------:R-:W1:Y:S04]  /*d860*/  SHFL.IDX PT, R150, R150, R109, 0x1c1f ;  /* 0x001c1f6d96967589 */ /* 0x000e6800000e0000 */
[----:B------:R-:W-:Y:S04]  /*d870*/  SHFL.IDX PT, R92, R168, R109, 0x1c1f ;  /* 0x001c1f6da85c7589 */ /* 0x000fe800000e0000 */
[----:B------:R-:W-:Y:S04]  /*d880*/  SHFL.IDX PT, R31, R25, R8, 0x1c1f ;  /* 0x001c1f08191f7589 */ /* 0x000fe800000e0000 */
[----:B------:R-:W-:Y:S04]  /*d890*/  SHFL.IDX PT, R11, R93, R8, 0x1c1f ;  /* 0x001c1f085d0b7589 */ /* 0x000fe800000e0000 */
[----:B------:R-:W-:Y:S01]  /*d8a0*/  SHFL.IDX PT, R4, R113, R8, 0x1c1f ;  /* 0x001c1f0871047589 */ /* 0x000fe200000e0000 */
[----:B0-----:R-:W-:-:S03]  /*d8b0*/  SEL R141, R137, R133, P0 ;  /* 0x00000085898d7207 */ /* 0x001fc60000000000 */
[----:B------:R-:W-:Y:S04]  /*d8c0*/  SHFL.IDX PT, R65, R147, R8, 0x1c1f ;  /* 0x001c1f0893417589 */ /* 0x000fe800000e0000 */
[----:B------:R-:W-:Y:S01]  /*d8d0*/  SHFL.IDX PT, R34, R111, R8, 0x1c1f ;  /* 0x001c1f086f227589 */ /* 0x000fe200000e0000 */
[----:B-1----:R-:W-:Y:S02]  /*d8e0*/  SEL R157, R155, R150, P0 ;  /* 0x000000969b9d7207 */ /* 0x002fe40000000000 */
[----:B------:R-:W-:Y:S01]  /*d8f0*/  SEL R155, R150, R155, P0 ;  /* 0x0000009b969b7207 */ /* 0x000fe20000000000 */
        /* <DEDUP_REMOVED lines=10> */
[----:B------:R-:W1:Y:S04]  /*d9a0*/  SHFL.IDX PT, R105, R28, R109, 0x1c1f ;  /* 0x001c1f6d1c697589 */ /* 0x000e6800000e0000 */
[----:B------:R-:W3:Y:S01]  /*d9b0*/  SHFL.IDX PT, R68, R68, R109, 0x1c1f ;  /* 0x001c1f6d44447589 */ /* 0x000ee200000e0000 */
[----:B0-----:R-:W-:-:S02]  /*d9c0*/  SEL R152, R151, R113, P0 ;  /* 0x0000007197987207 */ /* 0x001fc40000000000 */
[----:B------:R-:W-:Y:S01]  /*d9d0*/  SEL R150, R113, R151, P0 ;  /* 0x0000009771967207 */ /* 0x000fe20000000000 */
[----:B------:R-:W-:Y:S04]  /*d9e0*/  SHFL.IDX PT, R44, R104, R109, 0x1c1f ;  /* 0x001c1f6d682c7589 */ /* 0x000fe800000e0000 */
[----:B------:R-:W-:Y:S04]  /*d9f0*/  SHFL.IDX PT, R32, R116, R109, 0x1c1f ;  /* 0x001c1f6d74207589 */ /* 0x000fe800000e0000 */
[----:B------:R-:W0:Y:S04]  /*da00*/  SHFL.IDX PT, R147, R26, R109, 0x1c1f ;  /* 0x001c1f6d1a937589 */ /* 0x000e2800000e0000 */
[----:B------:R-:W4:Y:S04]  /*da10*/  SHFL.IDX PT, R115, R158, R109, 0x1c1f ;  /* 0x001c1f6d9e737589 */ /* 0x000f2800000e0000 */
[----:B------:R-:W-:Y:S01]  /*da20*/  SHFL.IDX PT, R61, R161, R8, 0x1c1f ;  /* 0x001c1f08a13d7589 */ /* 0x000fe200000e0000 */
[----:B-1----:R-:W-:-:S02]  /*da30*/  SEL R153, R59, R105, P0 ;  /* 0x000000693b997207 */ /* 0x002fc40000000000 */
[----:B------:R-:W-:Y:S01]  /*da40*/  SEL R151, R105, R59, P0 ;  /* 0x0000003b69977207 */ /* 0x000fe20000000000 */
[----:B------:R-:W-:Y:S01]  /*da50*/  SHFL.IDX PT, R42, R103, R8, 0x1c1f ;  /* 0x001c1f08672a7589 */ /* 0x000fe200000e0000 */
[----:B---3--:R-:W-:-:S03]  /*da60*/  SEL R113, R30, R68, P0 ;  /* 0x000000441e717207 */ /* 0x008fc60000000000 */
[----:B------:R-:W-:Y:S04]  /*da70*/  SHFL.IDX PT, R27, R119, R8, 0x1c1f ;  /* 0x001c1f08771b7589 */ /* 0x000fe800000e0000 */
[----:B------:R-:W-:Y:S04]  /*da80*/  SHFL.IDX PT, R28, R120, R109, 0x1c1f ;  /* 0x001c1f6d781c7589 */ /* 0x000fe800000e0000 */
[----:B------:R-:W-:Y:S01]  /*da90*/  SHFL.IDX PT, R104, R162, R109, 0x1c1f ;  /* 0x001c1f6da2687589 */ /* 0x000fe200000e0000 */
[----:B0-----:R-:W-:-:S03]  /*daa0*/  SEL R146, R147, R117, P0 ;  /* 0x0000007593927207 */ /* 0x001fc60000000000 */
[----:B------:R-:W0:Y:S01]  /*dab0*/  SHFL.IDX PT, R119, R56, R109, 0x1c1f ;  /* 0x001c1f6d38777589 */ /* 0x000e2200000e0000 */
[----:B----4-:R-:W-:-:S03]  /*dac0*/  SEL R116, R159, R115, P0 ;  /* 0x000000739f747207 */ /* 0x010fc60000000000 */
[----:B------:R-:W-:Y:S04]  /*dad0*/  SHFL.IDX PT, R103, R72, R109, 0x1c1f ;  /* 0x001c1f6d48677589 */ /* 0x000fe800000e0000 */
[----:B------:R-:W1:Y:S04]  /*dae0*/  SHFL.IDX PT, R121, R121, R109, 0x1c1f ;  /* 0x001c1f6d79797589 */ /* 0x000e6800000e0000 */
[----:B------:R-:W-:Y:S04]  /*daf0*/  SHFL.IDX PT, R166, R90, R109, 0x1c1f ;  /* 0x001c1f6d5aa67589 */ /* 0x000fe800000e0000 */
[----:B------:R3:W-:Y:S04]  /*db00*/  SHFL.IDX PT, R26, R122, R109, 0x1c1f ;  /* 0x001c1f6d7a1a7589 */ /* 0x0007e800000e0000 */
[----:B------:R-:W4:Y:S04]  /*db10*/  SHFL.IDX PT, R64, R76, R109, 0x1c1f ;  /* 0x001c1f6d4c407589 */ /* 0x000f2800000e0000 */
[----:B------:R-:W-:Y:S01]  /*db20*/  SHFL.IDX PT, R183, R82, R109, 0x1c1f ;  /* 0x001c1f6d52b77589 */ /* 0x000fe200000e0000 */
[----:B0-----:R-:W-:-:S02]  /*db30*/  SEL R120, R38, R119, P0 ;  /* 0x0000007726787207 */ /* 0x001fc40000000000 */
[----:B---3--:R-:W-:Y:S01]  /*db40*/  SEL R122, R123, R63, P0 ;  /* 0x0000003f7b7a7207 */ /* 0x008fe20000000000 */
[----:B------:R0:W-:Y:S04]  /*db50*/  SHFL.IDX PT, R90, R110, R109, 0x1c1f ;  /* 0x001c1f6d6e5a7589 */ /* 0x0001e800000e0000 */
[----:B------:R-:W-:Y:S01]  /*db60*/  SHFL.IDX PT, R96, R5, R8, 0x1c1f ;  /* 0x001c1f0805607589 */ /* 0x000fe200000e0000 */
[----:B-1----:R-:W-:-:S03]  /*db70*/  SEL R149, R67, R121, P0 ;  /* 0x0000007943957207 */ /* 0x002fc60000000000 */
[----:B------:R1:W-:Y:S01]  /*db80*/  SHFL.IDX PT, R82, R118, R109, 0x1c1f ;  /* 0x001c1f6d76527589 */ /* 0x0003e200000e0000 */
[----:B0-----:R-:W-:-:S03]  /*db90*/  SEL R110, R111, R31, P0 ;  /* 0x0000001f6f6e7207 */ /* 0x001fc60000000000 */
[----:B------:R0:W-:Y:S04]  /*dba0*/  SHFL.IDX PT, R80, R126, R109, 0x1c1f ;  /* 0x001c1f6d7e507589 */ /* 0x0001e800000e0000 */
[----:B------:R-:W-:Y:S01]  /*dbb0*/  SHFL.IDX PT, R53, R53, R8, 0x1c1f ;  /* 0x001c1f0835357589 */ /* 0x000fe200000e0000 */
[----:B----4-:R-:W-:Y:S02]  /*dbc0*/  SEL R105, R37, R64, P0 ;  /* 0x0000004025697207 */ /* 0x010fe40000000000 */
[----:B-1----:R-:W-:Y:S01]  /*dbd0*/  SEL R118, R119, R38, P0 ;  /* 0x0000002677767207 */ /* 0x002fe20000000000 */
[----:B------:R-:W1:Y:S01]  /*dbe0*/  SHFL.IDX PT, R77, R77, R8, 0x1c1f ;  /* 0x001c1f084d4d7589 */ /* 0x000e6200000e0000 */
[----:B------:R-:W-:Y:S02]  /*dbf0*/  SEL R119, R69, R35, P0 ;  /* 0x0000002345777207 */ /* 0x000fe40000000000 */
[----:B0-----:R-:W-:Y:S01]  /*dc00*/  SEL R126, R127, R43, P0 ;  /* 0x0000002b7f7e7207 */ /* 0x001fe20000000000 */
[----:B------:R-:W-:Y:S04]  /*dc10*/  SHFL.IDX PT, R160, R160, R8, 0x1c1f ;  /* 0x001c1f08a0a07589 */ /* 0x000fe800000e0000 */
[----:B------:R-:W-:Y:S04]  /*dc20*/  SHFL.IDX PT, R156, R156, R8, 0x1c1f ;  /* 0x001c1f089c9c7589 */ /* 0x000fe800000e0000 */
[----:B------:R-:W-:Y:S04]  /*dc30*/  SHFL.IDX PT, R171, R171, R8, 0x1c1f ;  /* 0x001c1f08abab7589 */ /* 0x000fe800000e0000 */
[----:B------:R-:W-:Y:S04]  /*dc40*/  SHFL.IDX PT, R83, R83, R8, 0x1c1f ;  /* 0x001c1f0853537589 */ /* 0x000fe800000e0000 */
[----:B------:R-:W-:Y:S04]  /*dc50*/  SHFL.IDX PT, R172, R172, R8, 0x1c1f ;  /* 0x001c1f08acac7589 */ /* 0x000fe800000e0000 */
[----:B------:R-:W-:Y:S01]  /*dc60*/  SHFL.IDX PT, R91, R91, R8, 0x1c1f ;  /* 0x001c1f085b5b7589 */ /* 0x000fe200000e0000 */
[----:B-1----:R-:W-:-:S03]  /*dc70*/  SEL R38, R36, R77, P0 ;  /* 0x0000004d24267207 */ /* 0x002fc60000000000 */
[----:B------:R-:W-:Y:S04]  /*dc80*/  SHFL.IDX PT, R173, R173, R8, 0x1c1f ;  /* 0x001c1f08adad7589 */ /* 0x000fe800000e0000 */
[----:B------:R0:W-:Y:S04]  /*dc90*/  SHFL.IDX PT, R5, R139, R8, 0x1c1f ;  /* 0x001c1f088b057589 */ /* 0x0001e800000e0000 */
[----:B------:R1:W3:Y:S04]  /*dca0*/  SHFL.IDX PT, R74, R132, R109, 0x1c1f ;  /* 0x001c1f6d844a7589 */ /* 0x0002e800000e0000 */
[----:B------:R4:W5:Y:S01]  /*dcb0*/  SHFL.IDX PT, R8, R136, R109, 0x1c1f ;  /* 0x001c1f6d88087589 */ /* 0x00096200000e0000 */
[----:B0-----:R-:W-:-:S03]  /*dcc0*/  SEL R139, R133, R137, P0 ;  /* 0x00000089858b7207 */ /* 0x001fc60000000000 */
[----:B------:R0:W2:Y:S01]  /*dcd0*/  SHFL.IDX PT, R24, R124, R109, 0x1c1f ;  /* 0x001c1f6d7c187589 */ /* 0x0000a200000e0000 */
[----:B------:R-:W-:Y:S02]  /*dce0*/  SEL R133, R65, R112, P0 ;  /* 0x0000007041857207 */ /* 0x000fe40000000000 */
[----:B-1----:R-:W-:Y:S01]  /*dcf0*/  SEL R132, R66, R131, P0 ;  /* 0x0000008342847207 */ /* 0x002fe20000000000 */
[----:B------:R1:W-:Y:S01]  /*dd00*/  SHFL.IDX PT, R75, R128, R109, 0x1c1f ;  /* 0x001c1f6d804b7589 */ /* 0x0003e200000e0000 */
[----:B------:R-:W-:Y:S02]  /*dd10*/  SEL R137, R47, R93, P0 ;  /* 0x0000005d2f897207 */ /* 0x000fe40000000000 */
[----:B----4-:R-:W-:Y:S01]  /*dd20*/  SEL R136, R51, R135, P0 ;  /* 0x0000008733887207 */ /* 0x010fe20000000000 */
[----:B------:R4:W-:Y:S01]  /*dd30*/  SHFL.IDX PT, R72, R140, R109, 0x1c1f ;  /* 0x001c1f6d8c487589 */ /* 0x0009e200000e0000 */
[----:B0-----:R-:W-:-:S03]  /*dd40*/  SEL R124, R63, R123, P0 ;  /* 0x0000007b3f7c7207 */ /* 0x001fc60000000000 */
[----:B------:R-:W0:Y:S01]  /*dd50*/  SHFL.IDX PT, R168, R86, R109, 0x1c1f ;  /* 0x001c1f6d56a87589 */ /* 0x000e2200000e0000 */
[----:B------:R-:W-:Y:S02]  /*dd60*/  SEL R123, R108, R62, P0 ;  /* 0x0000003e6c7b7207 */ /* 0x000fe40000000000 */
[----:B-1----:R-:W-:Y:S01]  /*dd70*/  SEL R128, R43, R127, P0 ;  /* 0x0000007f2b807207 */ /* 0x002fe20000000000 */
[----:B------:R-:W1:Y:S01]  /*dd80*/  SHFL.IDX PT, R56, R88, R109, 0x1c1f ;  /* 0x001c1f6d58387589 */ /* 0x000e6200000e0000 */
[----:B------:R-:W-:Y:S02]  /*dd90*/  SEL R127, R71, R39, P0 ;  /* 0x00000027477f7207 */ /* 0x000fe40000000000 */
[----:B----4-:R-:W-:Y:S01]  /*dda0*/  SEL R140, R129, R125, P0 ;  /* 0x0000007d818c7207 */ /* 0x010fe20000000000 */
[----:B------:R4:W-:Y:S01]  /*ddb0*/  SHFL.IDX PT, R78, R134, R109, 0x1c1f ;  /* 0x001c1f6d864e7589 */ /* 0x0009e200000e0000 */
[----:B------:R-:W-:Y:S02]  /*ddc0*/  SEL R63, R52, R57, P0 ;  /* 0x00000039343f7207 */ /* 0x000fe40000000000 */
[----:B------:R-:W-:Y:S01]  /*ddd0*/  SEL R43, R90, R29, P0 ;  /* 0x0000001d5a2b7207 */ /* 0x000fe20000000000 */
[----:B------:R3:W1:Y:S04]  /*dde0*/  SHFL.IDX PT, R79, R130, R109, 0x1c1f ;  /* 0x001c1f6d824f7589 */ /* 0x00066800000e0000 */
[----:B------:R5:W1:Y:S01]  /*ddf0*/  SHFL.IDX PT, R76, R138, R109, 0x1c1f ;  /* 0x001c1f6d8a4c7589 */ /* 0x000a6200000e0000 */
[----:B----4-:R-:W-:-:S03]  /*de00*/  SEL R134, R135, R51, P0 ;  /* 0x0000003387867207 */ /* 0x010fc60000000000 */
[----:B------:R-:W4:Y:S01]  /*de10*/  SHFL.IDX PT, R48, R97, R109, 0x1c1f ;  /* 0x001c1f6d61307589 */ /* 0x000f2200000e0000 */
[----:B------:R-:W-:Y:S02]  /*de20*/  SEL R135, R93, R47, P0 ;  /* 0x0000002f5d877207 */ /* 0x000fe40000000000 */
[----:B---3--:R-:W-:Y:S01]  /*de30*/  SEL R130, R131, R66, P0 ;  /* 0x0000004283827207 */ /* 0x008fe20000000000 */
[----:B------:R-:W-:Y:S01]  /*de40*/  SHFL.IDX PT, R163, R87, R109, 0x1c1f ;  /* 0x001c1f6d57a37589 */ /* 0x000fe200000e0000 */
[----:B------:R-:W-:Y:S02]  /*de50*/  SEL R131, R112, R65, P0 ;  /* 0x0000004170837207 */ /* 0x000fe40000000000 */
[----:B-----5:R-:W-:Y:S01]  /*de60*/  SEL R138, R125, R129, P0 ;  /* 0x000000817d8a7207 */ /* 0x020fe20000000000 */
[----:B------:R3:W5:Y:S01]  /*de70*/  SHFL.IDX PT, R158, R106, R109, 0x1c1f ;  /* 0x001c1f6d6a9e7589 */ /* 0x00076200000e0000 */
[----:B------:R-:W-:Y:S02]  /*de80*/  SEL R125, R62, R108, P0 ;  /* 0x0000006c3e7d7207 */ /* 0x000fe40000000000 */
[----:B------:R-:W-:Y:S01]  /*de90*/  SEL R108, R165, R107, P0 ;  /* 0x0000006ba56c7207 */ /* 0x000fe20000000000 */
[----:B------:R2:W5:Y:S01]  /*dea0*/  SHFL.IDX PT, R87, R114, R109, 0x1c1f ;  /* 0x001c1f6d72577589 */ /* 0x00056200000e0000 */
[----:B------:R-:W-:-:S02]  /*deb0*/  SEL R129, R39, R71, P0 ;  /* 0x0000004727817207 */ /* 0x000fc40000000000 */
[----:B------:R-:W-:Y:S01]  /*dec0*/  SEL R112, R31, R111, P0 ;  /* 0x0000006f1f707207 */ /* 0x000fe20000000000 */
[----:B------:R0:W5:Y:S01]  /*ded0*/  SHFL.IDX PT, R86, R142, R109, 0x1c1f ;  /* 0x001c1f6d8e567589 */ /* 0x00016200000e0000 */
[----:B------:R-:W-:Y:S02]  /*dee0*/  SEL R111, R68, R30, P0 ;  /* 0x0000001e446f7207 */ /* 0x000fe40000000000 */
[----:B---3--:R-:W-:Y:S01]  /*def0*/  SEL R106, R107, R165, P0 ;  /* 0x000000a56b6a7207 */ /* 0x008fe20000000000 */
[----:B------:R3:W5:Y:S01]  /*df00*/  SHFL.IDX PT, R88, R144, R109, 0x1c1f ;  /* 0x001c1f6d90587589 */ /* 0x00076200000e0000 */
[----:B------:R-:W-:Y:S02]  /*df10*/  SEL R107, R100, R167, P0 ;  /* 0x000000a7646b7207 */ /* 0x000fe40000000000 */
[----:B--2---:R-:W-:Y:S01]  /*df20*/  SEL R114, R115, R159, P0 ;  /* 0x0000009f73727207 */ /* 0x004fe20000000000 */
[----:B------:R2:W5:Y:S01]  /*df30*/  SHFL.IDX PT, R164, R94, R109, 0x1c1f ;  /* 0x001c1f6d5ea47589 */ /* 0x00056200000e0000 */
[----:B------:R-:W-:-:S02]  /*df40*/  SEL R39, R32, R81, P0 ;  /* 0x0000005120277207 */ /* 0x000fc40000000000 */
[----:B0-----:R-:W-:Y:S01]  /*df50*/  SEL R142, R143, R58, P0 ;  /* 0x0000003a8f8e7207 */ /* 0x001fe20000000000 */
[----:B------:R0:W-:Y:S01]  /*df60*/  SHFL.IDX PT, R161, R148, R109, 0x1c1f ;  /* 0x001c1f6d94a17589 */ /* 0x0001e200000e0000 */
[----:B------:R-:W-:Y:S02]  /*df70*/  SEL R115, R104, R61, P0 ;  /* 0x0000003d68737207 */ /* 0x000fe40000000000 */
[----:B---3--:R-:W-:Y:S01]  /*df80*/  SEL R144, R58, R143, P0 ;  /* 0x0000008f3a907207 */ /* 0x008fe20000000000 */
[----:B------:R-:W3:Y:S01]  /*df90*/  SHFL.IDX PT, R162, R102, R109, 0x1c1f ;  /* 0x001c1f6d66a27589 */ /* 0x000ee200000e0000 */
[----:B------:R-:W-:Y:S02]  /*dfa0*/  SEL R143, R95, R55, P0 ;  /* 0x000000375f8f7207 */ /* 0x000fe40000000000 */
[----:B--2---:R-:W-:Y:S01]  /*dfb0*/  SEL R94, R101, R169, P0 ;  /* 0x000000a9655e7207 */ /* 0x004fe20000000000 */
[----:B------:R2:W3:Y:S01]  /*dfc0*/  SHFL.IDX PT, R97, R6, R109, 0x1c1f ;  /* 0x001c1f6d06617589 */ /* 0x0004e200000e0000 */
[----:B------:R-:W-:-:S02]  /*dfd0*/  SEL R95, R92, R170, P0 ;  /* 0x000000aa5c5f7207 */ /* 0x000fc40000000000 */
[----:B0-----:R-:W-:Y:S02]  /*dfe0*/  SEL R148, R117, R147, P0 ;  /* 0x0000009375947207 */ /* 0x001fe40000000000 */
[----:B------:R-:W-:Y:S02]  /*dff0*/  SEL R117, R61, R104, P0 ;  /* 0x000000683d757207 */ /* 0x000fe40000000000 */
[----:B------:R-:W-:Y:S02]  /*e000*/  SEL R65, R57, R52, P0 ;  /* 0x0000003439417207 */ /* 0x000fe40000000000 */
[----:B------:R-:W-:Y:S02]  /*e010*/  SEL R30, R28, R89, P0 ;  /* 0x000000591c1e7207 */ /* 0x000fe40000000000 */
[----:B--2---:R-:W-:Y:S02]  /*e020*/  SEL R109, R167, R100, P0 ;  /* 0x00000064a76d7207 */ /* 0x004fe40000000000 */
        /* <DEDUP_REMOVED lines=44> */
[----:B------:R-:W-:Y:S02]  /*e2f0*/  SEL R6, R73, R76, P0 ;  /* 0x0000004c49067207 */ /* 0x000fe40000000000 */
[----:B------:R-:W-:Y:S01]  /*e300*/  SEL R4, R76, R73, P0 ;  /* 0x000000494c047207 */ /* 0x000fe20000000000 */
[----:B------:R0:W-:Y:S01]  /*e310*/  STSM.16.M88.4 [R7], R80 ;  /* 0x0000005007007844 */ /* 0x0001e20000000200 */
[----:B----4-:R-:W-:Y:S02]  /*e320*/  SEL R56, R54, R48, P0 ;  /* 0x0000003036387207 */ /* 0x010fe40000000000 */
        /* <DEDUP_REMOVED lines=8> */
[----:B------:R-:W-:Y:S01]  /*e3b0*/  F2FP.BF16.F32.PACK_AB R76, R137, R136 ;  /* 0x00000088894c723e */ /* 0x000fe200000010ff */
[----:B------:R1:W-:Y:S01]  /*e3c0*/  STSM.16.M88.4 [R84], R72 ;  /* 0x0000004854007844 */ /* 0x0003e20000000200 */
[----:B------:R-:W-:Y:S02]  /*e3d0*/  F2FP.BF16.F32.PACK_AB R77, R133, R132 ;  /* 0x00000084854d723e */ /* 0x000fe400000010ff */
[----:B------:R-:W-:Y:S02]  /*e3e0*/  F2FP.BF16.F32.PACK_AB R78, R135, R134 ;  /* 0x00000086874e723e */ /* 0x000fe400000010ff */
[----:B------:R-:W-:Y:S02]  /*e3f0*/  F2FP.BF16.F32.PACK_AB R79, R131, R130 ;  /* 0x00000082834f723e */ /* 0x000fe400000010ff */
[----:B------:R-:W-:Y:S02]  /*e400*/  SEL R48, R46, R44, P0 ;  /* 0x0000002c2e307207 */ /* 0x000fe40000000000 */
[----:B------:R-:W-:Y:S01]  /*e410*/  SEL R46, R44, R46, P0 ;  /* 0x0000002e2c2e7207 */ /* 0x000fe20000000000 */
[----:B------:R2:W-:Y:S01]  /*e420*/  STSM.16.M88.4 [R85], R76 ;  /* 0x0000004c55007844 */ /* 0x0005e20000000200 */
[----:B-----5:R-:W-:-:S02]  /*e430*/  SEL R44, R42, R158, P0 ;  /* 0x0000009e2a2c7207 */ /* 0x020fc40000000000 */
[----:B------:R-:W-:Y:S02]  /*e440*/  SEL R42, R158, R42, P0 ;  /* 0x0000002a9e2a7207 */ /* 0x000fe40000000000 */
[----:B------:R-:W-:Y:S02]  /*e450*/  SEL R36, R34, R87, P0 ;  /* 0x0000005722247207 */ /* 0x000fe40000000000 */
[----:B0-----:R-:W-:Y:S02]  /*e460*/  SEL R7, R5, R86, P0 ;  /* 0x0000005605077207 */ /* 0x001fe40000000000 */
[----:B------:R-:W-:Y:S02]  /*e470*/  SEL R34, R87, R34, P0 ;  /* 0x0000002257227207 */ /* 0x000fe40000000000 */
[----:B------:R-:W-:Y:S02]  /*e480*/  SEL R5, R86, R5, P0 ;  /* 0x0000000556057207 */ /* 0x000fe40000000000 */
[----:B------:R-:W-:-:S02]  /*e490*/  SEL R158, R160, R88, P0 ;  /* 0x00000058a09e7207 */ /* 0x000fc40000000000 */
[----:B------:R-:W-:Y:S02]  /*e4a0*/  F2FP.BF16.F32.PACK_AB R80, R129, R128 ;  /* 0x000000808150723e */ /* 0x000fe400000010ff */
        /* <DEDUP_REMOVED lines=9> */
[----:B-1----:R-:W-:Y:S02]  /*e540*/  F2FP.BF16.F32.PACK_AB R84, R121, R120 ;  /* 0x000000787954723e */ /* 0x002fe400000010ff */
[----:B------:R-:W-:Y:S02]  /*e550*/  F2FP.BF16.F32.PACK_AB R86, R119, R118 ;  /* 0x000000767756723e */ /* 0x000fe400000010ff */
[----:B------:R-:W-:Y:S02]  /*e560*/  F2FP.BF16.F32.PACK_AB R87, R115, R114 ;  /* 0x000000727357723e */ /* 0x000fe400000010ff */
[----:B--2---:R-:W-:-:S02]  /*e570*/  F2FP.BF16.F32.PACK_AB R85, R117, R116 ;  /* 0x000000747555723e */ /* 0x004fc400000010ff */
[----:B------:R-:W-:Y:S02]  /*e580*/  SEL R60, R172, R166, P0 ;  /* 0x000000a6ac3c7207 */ /* 0x000fe40000000000 */
[----:B------:R-:W-:Y:S01]  /*e590*/  SEL R58, R166, R172, P0 ;  /* 0x000000aca63a7207 */ /* 0x000fe20000000000 */
[----:B------:R1:W-:Y:S01]  /*e5a0*/  STSM.16.M88.4 [R99], R84 ;  /* 0x0000005463007844 */ /* 0x0003e20000000200 */
[----:B------:R-:W-:Y:S02]  /*e5b0*/  SEL R52, R50, R163, P0 ;  /* 0x000000a332347207 */ /* 0x000fe40000000000 */
[----:B------:R-:W-:Y:S02]  /*e5c0*/  F2FP.BF16.F32.PACK_AB R88, R113, R112 ;  /* 0x000000707158723e */ /* 0x000fe400000010ff */
[----:B------:R-:W-:Y:S02]  /*e5d0*/  F2FP.BF16.F32.PACK_AB R90, R111, R110 ;  /* 0x0000006e6f5a723e */ /* 0x000fe400000010ff */
[----:B------:R-:W-:-:S02]  /*e5e0*/  F2FP.BF16.F32.PACK_AB R91, R107, R106 ;  /* 0x0000006a6b5b723e */ /* 0x000fc400000010ff */
[----:B------:R-:W-:Y:S02]  /*e5f0*/  F2FP.BF16.F32.PACK_AB R89, R109, R108 ;  /* 0x0000006c6d59723e */ /* 0x000fe400000010ff */
[----:B------:R-:W-:Y:S02]  /*e600*/  SEL R50, R163, R50, P0 ;  /* 0x00000032a3327207 */ /* 0x000fe40000000000 */
[----:B---3--:R-:W-:Y:S01]  /*e610*/  SEL R53, R173, R162, P0 ;  /* 0x000000a2ad357207 */ /* 0x008fe20000000000 */
[----:B------:R2:W-:Y:S01]  /*e620*/  STSM.16.M88.4 [R98], R88 ;  /* 0x0000005862007844 */ /* 0x0005e20000000200 */
[----:B------:R-:W-:Y:S02]  /*e630*/  SEL R51, R162, R173, P0 ;  /* 0x000000ada2337207 */ /* 0x000fe40000000000 */
[----:B------:R-:W-:Y:S02]  /*e640*/  F2FP.BF16.F32.PACK_AB R72, R105, R104 ;  /* 0x000000686948723e */ /* 0x000fe400000010ff */
[----:B------:R-:W-:-:S02]  /*e650*/  F2FP.BF16.F32.PACK_AB R74, R103, R102 ;  /* 0x00000066674a723e */ /* 0x000fc400000010ff */
[----:B------:R-:W-:Y:S02]  /*e660*/  F2FP.BF16.F32.PACK_AB R75, R95, R94 ;  /* 0x0000005e5f4b723e */ /* 0x000fe400000010ff */
[----:B------:R-:W-:Y:S02]  /*e670*/  F2FP.BF16.F32.PACK_AB R73, R101, R100 ;  /* 0x000000646549723e */ /* 0x000fe400000010ff */
[----:B------:R-:W-:Y:S02]  /*e680*/  F2FP.BF16.F32.PACK_AB R76, R93, R92 ;  /* 0x0000005c5d4c723e */ /* 0x000fe400000010ff */
[----:B------:R-:W-:Y:S01]  /*e690*/  F2FP.BF16.F32.PACK_AB R78, R71, R70 ;  /* 0x00000046474e723e */ /* 0x000fe200000010ff */
[----:B------:R3:W-:Y:S01]  /*e6a0*/  STSM.16.M88.4 [R3], R72 ;  /* 0x0000004803007844 */ /* 0x0007e20000000200 */
[----:B------:R-:W-:Y:S02]  /*e6b0*/  F2FP.BF16.F32.PACK_AB R79, R67, R66 ;  /* 0x00000042434f723e */ /* 0x000fe400000010ff */
[----:B------:R-:W-:-:S02]  /*e6c0*/  F2FP.BF16.F32.PACK_AB R77, R69, R68 ;  /* 0x00000044454d723e */ /* 0x000fc400000010ff */
[----:B------:R-:W-:Y:S02]  /*e6d0*/  SEL R159, R156, R161, P0 ;  /* 0x000000a19c9f7207 */ /* 0x000fe40000000000 */
[----:B0-----:R-:W-:Y:S01]  /*e6e0*/  F2FP.BF16.F32.PACK_AB R80, R65, R64 ;  /* 0x000000404150723e */ /* 0x001fe200000010ff */
[----:B------:R0:W-:Y:S01]  /*e6f0*/  STSM.16.M88.4 [R174], R76 ;  /* 0x0000004cae007844 */ /* 0x0001e20000000200 */
[----:B------:R-:W-:Y:S02]  /*e700*/  F2FP.BF16.F32.PACK_AB R82, R63, R62 ;  /* 0x0000003e3f52723e */ /* 0x000fe400000010ff */
        /* <DEDUP_REMOVED lines=11> */
[----:B--2---:R-:W-:-:S02]  /*e7c0*/  F2FP.BF16.F32.PACK_AB R88, R49, R48 ;  /* 0x000000303158723e */ /* 0x004fc400000010ff */
[----:B------:R-:W-:Y:S02]  /*e7d0*/  F2FP.BF16.F32.PACK_AB R90, R47, R46 ;  /* 0x0000002e2f5a723e */ /* 0x000fe400000010ff */
[----:B------:R-:W-:Y:S02]  /*e7e0*/  F2FP.BF16.F32.PACK_AB R91, R43, R42 ;  /* 0x0000002a2b5b723e */ /* 0x000fe400000010ff */
[----:B------:R-:W-:Y:S02]  /*e7f0*/  F2FP.BF16.F32.PACK_AB R89, R45, R44 ;  /* 0x0000002c2d59723e */ /* 0x000fe400000010ff */
[----:B------:R-:W-:Y:S02]  /*e800*/  F2FP.BF16.F32.PACK_AB R96, R41, R40 ;  /* 0x000000282960723e */ /* 0x000fe400000010ff */
[----:B------:R-:W-:Y:S01]  /*e810*/  F2FP.BF16.F32.PACK_AB R98, R39, R38 ;  /* 0x000000262762723e */ /* 0x000fe200000010ff */
[----:B------:R-:W-:Y:S01]  /*e820*/  STSM.16.M88.4 [R177], R88 ;  /* 0x00000058b1007844 */ /* 0x000fe20000000200 */
[----:B------:R-:W-:-:S02]  /*e830*/  F2FP.BF16.F32.PACK_AB R99, R35, R34 ;  /* 0x000000222363723e */ /* 0x000fc400000010ff */
[----:B------:R-:W-:Y:S02]  /*e840*/  F2FP.BF16.F32.PACK_AB R97, R37, R36 ;  /* 0x000000242561723e */ /* 0x000fe400000010ff */
[----:B---3--:R-:W-:Y:S02]  /*e850*/  F2FP.BF16.F32.PACK_AB R72, R33, R32 ;  /* 0x000000202148723e */ /* 0x008fe400000010ff */
[----:B------:R-:W-:Y:S01]  /*e860*/  F2FP.BF16.F32.PACK_AB R74, R31, R30 ;  /* 0x0000001e1f4a723e */ /* 0x000fe200000010ff */
[----:B------:R-:W-:Y:S01]  /*e870*/  STSM.16.M88.4 [R178], R96 ;  /* 0x00000060b2007844 */ /* 0x000fe20000000200 */
[----:B------:R-:W-:Y:S02]  /*e880*/  F2FP.BF16.F32.PACK_AB R75, R27, R26 ;  /* 0x0000001a1b4b723e */ /* 0x000fe400000010ff */
[----:B------:R-:W-:Y:S02]  /*e890*/  F2FP.BF16.F32.PACK_AB R73, R29, R28 ;  /* 0x0000001c1d49723e */ /* 0x000fe400000010ff */
[----:B0-----:R-:W-:-:S02]  /*e8a0*/  F2FP.BF16.F32.PACK_AB R76, R25, R24 ;  /* 0x00000018194c723e */ /* 0x001fc400000010ff */
[----:B------:R-:W-:Y:S01]  /*e8b0*/  F2FP.BF16.F32.PACK_AB R78, R21, R20 ;  /* 0x00000014154e723e */ /* 0x000fe200000010ff */
[----:B------:R0:W-:Y:S01]  /*e8c0*/  STSM.16.M88.4 [R179], R72 ;  /* 0x00000048b3007844 */ /* 0x0001e20000000200 */
[----:B------:R-:W-:Y:S02]  /*e8d0*/  F2FP.BF16.F32.PACK_AB R79, R13, R12 ;  /* 0x0000000c0d4f723e */ /* 0x000fe400000010ff */
[----:B------:R-:W-:Y:S02]  /*e8e0*/  F2FP.BF16.F32.PACK_AB R77, R15, R14 ;  /* 0x0000000e0f4d723e */ /* 0x000fe400000010ff */
[----:B-1----:R-:W-:Y:S02]  /*e8f0*/  F2FP.BF16.F32.PACK_AB R80, R11, R10 ;  /* 0x0000000a0b50723e */ /* 0x002fe400000010ff */
[----:B------:R-:W-:Y:S01]  /*e900*/  F2FP.BF16.F32.PACK_AB R82, R9, R8 ;  /* 0x000000080952723e */ /* 0x000fe200000010ff */
[----:B------:R-:W-:Y:S01]  /*e910*/  STSM.16.M88.4 [R180], R76 ;  /* 0x0000004cb4007844 */ /* 0x000fe20000000200 */
[----:B------:R-:W-:-:S02]  /*e920*/  F2FP.BF16.F32.PACK_AB R83, R5, R4 ;  /* 0x000000040553723e */ /* 0x000fc400000010ff */
[----:B------:R-:W-:Y:S02]  /*e930*/  F2FP.BF16.F32.PACK_AB R81, R7, R6 ;  /* 0x000000060751723e */ /* 0x000fe400000010ff */
[----:B----4-:R-:W-:Y:S02]  /*e940*/  F2FP.BF16.F32.PACK_AB R85, R157, R156 ;  /* 0x0000009c9d55723e */ /* 0x010fe400000010ff */
        /* <DEDUP_REMOVED lines=8> */
[----:B------:R-:W-:Y:S01]  /*e9d0*/  BAR.SYNC.DEFER_BLOCKING 0x1, 0x100 ;  /* 0x0044000000007b1d */ /* 0x000fe20000010000 */
[----:B------:R-:W-:Y:S01]  /*e9e0*/  ISETP.NE.AND.EX P0, PT, RZ, UR17, PT, P0 ;  /* 0x00000011ff007c0c */ /* 0x000fe2000bf05300 */
[----:B------:R-:W-:-:S04]  /*e9f0*/  UISETP.NE.U32.AND UP0, UPT, UR14, URZ, UPT ;  /* 0x0000003f0e00728c */ /* 0x000fc8000bf05070 */
[----:B------:R-:W-:-:S08]  /*ea00*/  UISETP.NE.AND.EX UP0, UPT, UR15, URZ, UPT, UP0 ;  /* 0x0000003f0f00728c */ /* 0x000fd0000bf05300 */
[----:B------:R2:W3:Y:S03]  /*ea10*/  @P0 LDG.E R3, desc[UR52][R72.64] ;  /* 0x0000003448030981 */ /* 0x0004e6000c1e1900 */
[----:B------:R-:W-:Y:S01]  /*ea20*/  @UP0 ULEA UR14, UP1, UR43, UR14, 0x2 ;  /* 0x0000000e2b0e0291 */ /* 0x000fe2000f82103f */
[----:B------:R-:W-:-:S03]  /*ea30*/  PLOP3.LUT P4, PT, PT, PT, UP0, 0x80, 0x0 ;  /* 0x000000000000781c */ /* 0x000fc60003f8f008 */
[----:B------:R-:W-:Y:S02]  /*ea40*/  @UP0 ULEA.HI.X UR15, UR43, UR15, UR42, 0x2, UP1 ;  /* 0x0000000f2b0f0291 */ /* 0x000fe400088f142a */
[----:B--2---:R-:W-:-:S04]  /*ea50*/  IMAD.U32 R72, RZ, RZ, UR14 ;  /* 0x0000000eff487e24 */ /* 0x004fc8000f8e00ff */
[----:B------:R-:W-:-:S05]  /*ea60*/  IMAD.U32 R73, RZ, RZ, UR15 ;  /* 0x0000000fff497e24 */ /* 0x000fca000f8e00ff */
[----:B------:R2:W4:Y:S01]  /*ea70*/  @P4 LDG.E R74, desc[UR52][R72.64] ;  /* 0x00000034484a4981 */ /* 0x000522000c1e1900 */
[----:B------:R-:W-:Y:S01]  /*ea80*/  UISETP.NE.AND UP2, UPT, UR22, 0x1, UPT ;  /* 0x000000011600788c */ /* 0x000fe2000bf45270 */
[----:B-1----:R-:W-:Y:S01]  /*ea90*/  VIADD R82, R17, UR36 ;  /* 0x0000002411527c36 */ /* 0x002fe20008000000 */
[----:B------:R-:W-:Y:S01]  /*eaa0*/  UISETP.GT.AND UP1, UPT, UR46, 0x1, UPT ;  /* 0x000000012e00788c */ /* 0x000fe2000bf24270 */
[----:B------:R-:W-:Y:S01]  /*eab0*/  UMOV UR23, 0x9b8 ;  /* 0x000009b800177882 */ /* 0x000fe20000000000 */
[----:B------:R-:W-:Y:S02]  /*eac0*/  UISETP.NE.U32.AND UP0, UPT, UR16, URZ, UPT ;  /* 0x0000003f1000728c */ /* 0x000fe4000bf05070 */
[----:B------:R-:W-:Y:S01]  /*ead0*/  PLOP3.LUT P1, PT, PT, PT, UP2, 0x80, 0x0 ;  /* 0x000000000000781c */ /* 0x000fe20003f2f028 */
[----:B------:R-:W-:Y:S02]  /*eae0*/  USEL UR23, UR23, 0x978, UP1 ;  /* 0x0000097817177887 */ /* 0x000fe40008800000 */
[----:B------:R-:W-:Y:S01]  /*eaf0*/  UISETP.NE.AND.EX UP0, UPT, UR17, URZ, UPT, UP0 ;  /* 0x0000003f1100728c */ /* 0x000fe2000bf05300 */
[----:B------:R-:W-:Y:S01]  /*eb00*/  UMOV UR4, URZ ;  /* 0x0000003f00047c82 */ /* 0x000fe20008000000 */
[----:B------:R-:W-:-:S02]  /*eb10*/  @UP2 ULDC UR26, c[0x0][0xbec] ;  /* 0x0002fb00001a2ab9 */ /* 0x000fc40000000800 */
[----:B------:R-:W-:Y:S02]  /*eb20*/  USEL UR43, UR43, URZ, !UP0 ;  /* 0x0000003f2b2b7287 */ /* 0x000fe4000c000000 */
[----:B------:R-:W-:Y:S02]  /*eb30*/  USEL UR9, UR37, URZ, UP1 ;  /* 0x0000003f25097287 */ /* 0x000fe40008800000 */
[----:B------:R-:W-:Y:S02]  /*eb40*/  USEL UR42, UR42, URZ, !UP0 ;  /* 0x0000003f2a2a7287 */ /* 0x000fe4000c000000 */
[----:B------:R-:W-:Y:S01]  /*eb50*/  ULDC.64 UR16, c[0x0][UR23+0x220] ;  /* 0x0000880017107abb */ /* 0x000fe20008000a00 */
[----:B------:R-:W-:Y:S01]  /*eb60*/  ULDC.64 UR20, c[0x0][UR23+0x218] ;  /* 0x0000860017147abb */ /* 0x000fe20008000a00 */
[----:B--2---:R-:W-:Y:S01]  /*eb70*/  @P1 IMAD.HI.U32 R72, R82, UR26, RZ ;  /* 0x0000001a52481c27 */ /* 0x004fe2000f8e00ff */
[----:B------:R-:W-:Y:S01]  /*eb80*/  ULDC.64 UR18, c[0x0][UR23+0x228] ;  /* 0x00008a0017127abb */ /* 0x000fe20008000a00 */
[----:B------:R-:W-:-:S02]  /*eb90*/  UIMAD UR17, UR17, UR43, URZ ;  /* 0x0000002b111172a4 */ /* 0x000fc4000f8e023f */
[----:B------:R-:W-:Y:S01]  /*eba0*/  UIMAD.WIDE.U32 UR14, UR20, UR44, URZ ;  /* 0x0000002c140e72a5 */ /* 0x000fe2000f8e003f */
[----:B------:R-:W-:Y:S01]  /*ebb0*/  @UP2 ULDC UR27, c[0x0][0xbf0] ;  /* 0x0002fc00001b2ab9 */ /* 0x000fe20000000800 */
[----:B------:R-:W-:Y:S02]  /*ebc0*/  UIMAD UR20, UR21, UR44, URZ ;  /* 0x0000002c151472a4 */ /* 0x000fe4000f8e023f */
[----:B------:R-:W-:Y:S02]  /*ebd0*/  UIMAD.WIDE.U32 UR24, UR18, UR9, URZ ;  /* 0x00000009121872a5 */ /* 0x000fe4000f8e003f */
[----:B------:R-:W-:Y:S02]  /*ebe0*/  UIMAD UR9, UR19, UR9, URZ ;  /* 0x00000009130972a4 */ /* 0x000fe4000f8e023f */
[----:B------:R-:W-:Y:S02]  /*ebf0*/  UIMAD.WIDE.U32 UR18, UR16, UR43, URZ ;  /* 0x0000002b101272a5 */ /* 0x000fe4000f8e003f */
[----:B------:R-:W-:-:S02]  /*ec00*/  UIMAD UR17, UR16, UR42, UR17 ;  /* 0x0000002a101172a4 */ /* 0x000fc4000f8e0211 */
[----:B------:R-:W-:Y:S02]  /*ec10*/  UIADD3 UR20, UR15, UR20, URZ ;  /* 0x000000140f147290 */ /* 0x000fe4000fffe03f */
[----:B------:R-:W-:Y:S02]  /*ec20*/  UIADD3 UR15, UR25, UR9, URZ ;  /* 0x00000009190f7290 */ /* 0x000fe4000fffe03f */
[----:B------:R-:W-:-:S04]  /*ec30*/  UIADD3 UR9, UR19, UR17, URZ ;  /* 0x0000001113097290 */ /* 0x000fc8000fffe03f */
[----:B------:R-:W-:Y:S01]  /*ec40*/  IMAD.U32 R78, RZ, RZ, UR15 ;  /* 0x0000000fff4e7e24 */ /* 0x000fe2000f8e00ff */
[----:B---3--:R-:W-:Y:S01]  /*ec50*/  @P0 R2UR UR4, R3 ;  /* 0x00000000030402ca */ /* 0x008fe200000e0000 */
[----:B------:R-:W-:Y:S01]  /*ec60*/  IMAD.MOV.U32 R3, RZ, RZ, R82 ;  /* 0x000000ffff037224 */ /* 0x000fe200078e0052 */
[----:B------:R-:W-:Y:S01]  /*ec70*/  @P1 SHF.R.U32.HI R3, RZ, UR27, R72 ;  /* 0x0000001bff031c19 */ /* 0x000fe20008011648 */
[----:B------:R-:W-:-:S03]  /*ec80*/  IMAD.U32 R72, RZ, RZ, UR24 ;  /* 0x00000018ff487e24 */ /* 0x000fc6000f8e00ff */
[--C-:B------:R-:W-:Y:S01]  /*ec90*/  SHF.R.S32.HI R73, RZ, 0x1f, R3.reuse ;  /* 0x0000001fff497819 */ /* 0x100fe20000011403 */
[----:B------:R-:W-:-:S04]  /*eca0*/  IMAD.MOV R75, RZ, RZ, -R3 ;  /* 0x000000ffff4b7224 */ /* 0x000fc800078e0a03 */
[----:B------:R-:W-:Y:S02]  /*ecb0*/  IMAD R75, R75, UR22, R82 ;  /* 0x000000164b4b7c24 */ /* 0x000fe4000f8e0252 */
        /* <DEDUP_REMOVED lines=9> */
[----:B------:R-:W-:Y:S01]  /*ed50*/  @!UP1 ULDC UR19, c[0x0][0xb54] ;  /* 0x0002d50000139ab9 */ /* 0x000fe20000000800 */
[----:B------:R-:W-:Y:S01]  /*ed60*/  IADD3.X R73, R73, UR9, R78, P2, P3 ;  /* 0x0000000949497c10 */ /* 0x000fe200097e644e */
[----:B------:R-:W-:Y:S01]  /*ed70*/  ULDC UR9, c[0x0][0xa88] ;  /* 0x0002a20000097ab9 */ /* 0x000fe20000000800 */
[----:B------:R-:W-:Y:S01]  /*ed80*/  IMAD R3, R3, UR14, R76 ;  /* 0x0000000e03037c24 */ /* 0x000fe2000f8e024c */
        /* <DEDUP_REMOVED lines=16> */
.L_x_2303:
[----:B------:R-:W2:Y:S04]  /*ee90*/  LDL R78, [R1+0x50] ;  /* 0x00005000014e7983 */ /* 0x000ea80000100800 */
[----:B------:R-:W3:Y:S01]  /*eea0*/  LDL R77, [R1+0x48] ;  /* 0x00004800014d7983 */ /* 0x000ee20000100800 */
[----:B------:R-:W-:-:S03]  /*eeb0*/  UIMAD UR9, UR9, UR22, URZ ;  /* 0x00000016090972a4 */ /* 0x000fc6000f8e023f */
[----:B------:R-:W-:Y:S04]  /*eec0*/  SHFL.IDX PT, R72, R76, RZ, 0x1c1f ;  /* 0x001c1fff4c487589 */ /* 0x000fe800000e0000 */
[----:B------:R-:W0:Y:S04]  /*eed0*/  SHFL.IDX PT, R73, R3, RZ, 0x1c1f ;  /* 0x001c1fff03497589 */ /* 0x000e2800000e0000 */
[----:B------:R-:W-:Y:S04]  /*eee0*/  SHFL.IDX PT, R74, R76, 0x1, 0x1c1f ;  /* 0x003c1f004c4a7f89 */ /* 0x000fe800000e0000 */
[----:B------:R-:W1:Y:S01]  /*eef0*/  SHFL.IDX PT, R75, R3, 0x1, 0x1c1f ;  /* 0x003c1f00034b7f89 */ /* 0x000e6200000e0000 */
[----:B--2---:R-:W-:Y:S01]  /*ef00*/  VIADD R80, R78, UR36 ;  /* 0x000000244e507c36 */ /* 0x004fe20008000000 */
        /* <DEDUP_REMOVED lines=21> */
[----:B------:R-:W-:Y:S02]  /*f060*/  LOP3.LUT R24, R25, 0x380, RZ, 0xc0, !PT ;  /* 0x0000038019187812 */ /* 0x000fe400078ec0ff */
[----:B------:R-:W-:Y:S02]  /*f070*/  IADD3 R13, P3, R2, 0x2000, RZ ;  /* 0x00002000020d7810 */ /* 0x000fe40007f7e0ff */
[----:B------:R-:W-:Y:S02]  /*f080*/  SHF.R.U64 R24, R24, 0x3, RZ ;  /* 0x0000000318187819 */ /* 0x000fe400000012ff */
[----:B------:R-:W-:-:S02]  /*f090*/  LOP3.LUT R8, R9, 0x380, RZ, 0xc0, !PT ;  /* 0x0000038009087812 */ /* 0x000fc400078ec0ff */
[----:B------:R-:W-:Y:S02]  /*f0a0*/  LOP3.LUT R12, R13, 0x380, RZ, 0xc0, !PT ;  /* 0x000003800d0c7812 */ /* 0x000fe400078ec0ff */
[----:B------:R-:W-:Y:S01]  /*f0b0*/  LOP3.LUT R24, R24, R25, RZ, 0x3c, !PT ;  /* 0x0000001918187212 */ /* 0x000fe200078e3cff */
[--C-:B------:R-:W-:Y:S01]  /*f0c0*/  IMAD.X R25, RZ, RZ, R3.reuse, P2 ;  /* 0x000000ffff197224 */ /* 0x100fe200010e0603 */
[----:B------:R-:W-:Y:S02]  /*f0d0*/  IADD3 R49, P2, R2, 0x9000, RZ ;  /* 0x0000900002317810 */ /* 0x000fe40007f5e0ff */
[----:B------:R-:W-:Y:S02]  /*f0e0*/  SHF.R.U64 R8, R8, 0x3, RZ ;  /* 0x0000000308087819 */ /* 0x000fe400000012ff */
[----:B------:R-:W-:Y:S01]  /*f0f0*/  SHF.R.U64 R12, R12, 0x3, RZ ;  /* 0x000000030c0c7819 */ /* 0x000fe200000012ff */
[----:B------:R-:W-:Y:S01]  /*f100*/  UIMAD UR12, UR16, UR14, URZ ;  /* 0x0000000e100c72a4 */ /* 0x000fe2000f8e023f */
[----:B------:R-:W-:Y:S01]  /*f110*/  LOP3.LUT R48, R49, 0x380, RZ, 0xc0, !PT ;  /* 0x0000038031307812 */ /* 0x000fe200078ec0ff */
[----:B------:R-:W-:Y:S01]  /*f120*/  UIMAD.WIDE.U32 UR10, UR4, UR14, URZ ;  /* 0x0000000e040a72a5 */ /* 0x000fe2000f8e003f */
[----:B------:R-:W-:Y:S01]  /*f130*/  LOP3.LUT R8, R8, R9, RZ, 0x3c, !PT ;  /* 0x0000000908087212 */ /* 0x000fe200078e3cff */
[--C-:B------:R-:W-:Y:S01]  /*f140*/  IMAD.X R9, RZ, RZ, R3.reuse, P4 ;  /* 0x000000ffff097224 */ /* 0x100fe200020e0603 */
[----:B------:R-:W-:Y:S01]  /*f150*/  LOP3.LUT R12, R12, R13, RZ, 0x3c, !PT ;  /* 0x0000000d0c0c7212 */ /* 0x000fe200078e3cff */
[----:B------:R-:W-:Y:S01]  /*f160*/  IMAD.X R13, RZ, RZ, R3, P3 ;  /* 0x000000ffff0d7224 */ /* 0x000fe200018e0603 */
[----:B------:R-:W-:-:S02]  /*f170*/  IADD3 R29, P0, R2, 0x4000, RZ ;  /* 0x00004000021d7810 */ /* 0x000fc40007f1e0ff */
[C---:B------:R-:W-:Y:S02]  /*f180*/  IADD3 R33, P6, R2.reuse, 0x5000, RZ ;  /* 0x0000500002217810 */ /* 0x040fe40007fde0ff */
[C---:B------:R-:W-:Y:S02]  /*f190*/  IADD3 R37, P5, R2.reuse, 0x6000, RZ ;  /* 0x0000600002257810 */ /* 0x040fe40007fbe0ff */
[C---:B------:R-:W-:Y:S01]  /*f1a0*/  LOP3.LUT R7, R2.reuse, 0x380, RZ, 0xc0, !PT ;  /* 0x0000038002077812 */ /* 0x040fe200078ec0ff */
[----:B------:R-:W-:Y:S01]  /*f1b0*/  UIMAD UR12, UR4, UR15, UR12 ;  /* 0x0000000f040c72a4 */ /* 0x000fe2000f8e020c */
[C---:B------:R-:W-:Y:S01]  /*f1c0*/  IADD3 R41, P4, R2.reuse, 0x7000, RZ ;  /* 0x0000700002297810 */ /* 0x040fe20007f9e0ff */
[----:B------:R-:W-:Y:S01]  /*f1d0*/  @UP2 ULDC UR14, c[0x0][0xbec] ;  /* 0x0002fb00000e2ab9 */ /* 0x000fe20000000800 */
[----:B------:R-:W-:Y:S01]  /*f1e0*/  IADD3 R45, P3, R2, 0x8000, RZ ;  /* 0x00008000022d7810 */ /* 0x000fe20007f7e0ff */
[----:B------:R-:W5:Y:S01]  /*f1f0*/  LD.E.128 R8, desc[UR52][R8.64] ;  /* 0x0000003408087980 */ /* 0x000f62000c101d00 */
[----:B------:R-:W-:-:S02]  /*f200*/  SHF.R.U64 R48, R48, 0x3, RZ ;  /* 0x0000000330307819 */ /* 0x000fc400000012ff */
[----:B------:R-:W-:Y:S01]  /*f210*/  LOP3.LUT R28, R29, 0x380, RZ, 0xc0, !PT ;  /* 0x000003801d1c7812 */ /* 0x000fe200078ec0ff */
        /* <DEDUP_REMOVED lines=8> */
[----:B------:R-:W-:-:S02]  /*f2a0*/  IADD3 R5, P2, R2, 0xf000, RZ ;  /* 0x0000f00002057810 */ /* 0x000fc40007f5e0ff */
[----:B------:R-:W-:Y:S02]  /*f2b0*/  SHF.R.U64 R28, R28, 0x3, RZ ;  /* 0x000000031c1c7819 */ /* 0x000fe400000012ff */
[----:B------:R-:W-:Y:S02]  /*f2c0*/  SHF.R.U64 R32, R32, 0x3, RZ ;  /* 0x0000000320207819 */ /* 0x000fe400000012ff */
[----:B------:R-:W-:Y:S01]  /*f2d0*/  SHF.R.U64 R7, R7, 0x3, RZ ;  /* 0x0000000307077819 */ /* 0x000fe200000012ff */
[----:B------:R-:W-:Y:S01]  /*f2e0*/  UIADD3 UR11, UR11, UR12, URZ ;  /* 0x0000000c0b0b7290 */ /* 0x000fe2000fffe03f */
[----:B------:R-:W-:Y:S01]  /*f2f0*/  SHF.R.U64 R36, R36, 0x3, RZ ;  /* 0x0000000324247819 */ /* 0x000fe200000012ff */
[----:B------:R-:W-:Y:S01]  /*f300*/  USHF.R.S32.HI UR4, URZ, 0x1f, UR43 ;  /* 0x0000001f3f047899 */ /* 0x000fe2000801142b */
[----:B------:R-:W-:Y:S01]  /*f310*/  SHF.R.U64 R40, R40, 0x3, RZ ;  /* 0x0000000328287819 */ /* 0x000fe200000012ff */
[----:B------:R-:W-:Y:S01]  /*f320*/  ULDC.64 UR12, c[0x0][0xae8] ;  /* 0x0002ba00000c7ab9 */ /* 0x000fe20000000a00 */
[----:B------:R-:W-:Y:S01]  /*f330*/  SHF.R.U64 R44, R44, 0x3, RZ ;  /* 0x000000032c2c7819 */ /* 0x000fe200000012ff */
[--C-:B------:R-:W-:Y:S01]  /*f340*/  IMAD.X R73, RZ, RZ, R3.reuse, P2 ;  /* 0x000000ffff497224 */ /* 0x100fe200010e0603 */
[----:B------:R-:W-:Y:S01]  /*f350*/  LOP3.LUT R4, R5, 0x380, RZ, 0xc0, !PT ;  /* 0x0000038005047812 */ /* 0x000fe200078ec0ff */
[----:B------:R-:W5:Y:S01]  /*f360*/  LD.E.128 R48, desc[UR52][R48.64] ;  /* 0x0000003430307980 */ /* 0x000f62000c101d00 */
        /* <DEDUP_REMOVED lines=11> */
[----:B------:R-:W-:Y:S01]  /*f420*/  UIMAD.WIDE.U32 UR10, UR44, UR12, UR10 ;  /* 0x0000000c2c0a72a5 */ /* 0x000fe2000f8e000a */
[C---:B------:R-:W-:Y:S01]  /*f430*/  IADD3 R57, P6, R2.reuse, 0xb000, RZ ;  /* 0x0000b00002397810 */ /* 0x040fe20007fde0ff */
[----:B------:R-:W5:Y:S01]  /*f440*/  LD.E.128 R28, desc[UR52][R28.64] ;  /* 0x000000341c1c7980 */ /* 0x000f62000c101d00 */
[----:B------:R-:W-:-:S02]  /*f450*/  IADD3 R61, P5, R2, 0xc000, RZ ;  /* 0x0000c000023d7810 */ /* 0x000fc40007fbe0ff */
[C---:B------:R-:W-:Y:S01]  /*f460*/  IADD3 R65, P4, R2.reuse, 0xd000, RZ ;  /* 0x0000d00002417810 */ /* 0x040fe20007f9e0ff */
[----:B------:R-:W5:Y:S01]  /*f470*/  LD.E.128 R32, desc[UR52][R32.64] ;  /* 0x0000003420207980 */ /* 0x000f62000c101d00 */
[----:B------:R-:W-:Y:S02]  /*f480*/  IADD3 R69, P3, R2, 0xe000, RZ ;  /* 0x0000e00002457810 */ /* 0x000fe40007f7e0ff */
[----:B------:R-:W-:Y:S01]  /*f490*/  SHF.R.U64 R4, R4, 0x3, RZ ;  /* 0x0000000304047819 */ /* 0x000fe200000012ff */
[----:B------:R-:W5:Y:S01]  /*f4a0*/  LD.E.128 R36, desc[UR52][R36.64] ;  /* 0x0000003424247980 */ /* 0x000f62000c101d00 */
[----:B------:R-:W-:Y:S02]  /*f4b0*/  LOP3.LUT R2, R7, R2, RZ, 0x3c, !PT ;  /* 0x0000000207027212 */ /* 0x000fe400078e3cff */
[----:B------:R-:W-:Y:S01]  /*f4c0*/  LOP3.LUT R72, R4, R5, RZ, 0x3c, !PT ;  /* 0x0000000504487212 */ /* 0x000fe200078e3cff */
[----:B------:R-:W-:Y:S01]  /*f4d0*/  UIMAD UR11, UR44, UR13, UR11 ;  /* 0x0000000d2c0b72a4 */ /* 0x000fe2000f8e020b */
[----:B------:R-:W-:Y:S01]  /*f4e0*/  LOP3.LUT R52, R53, 0x380, RZ, 0xc0, !PT ;  /* 0x0000038035347812 */ /* 0x000fe200078ec0ff */
[----:B------:R0:W5:Y:S01]  /*f4f0*/  LD.E.128 R4, desc[UR52][R2.64] ;  /* 0x0000003402047980 */ /* 0x000162000c101d00 */
[----:B------:R-:W-:Y:S01]  /*f500*/  ULDC.64 UR12, c[0x0][0xaf0] ;  /* 0x0002bc00000c7ab9 */ /* 0x000fe20000000a00 */
[----:B------:R-:W-:-:S02]  /*f510*/  LOP3.LUT R56, R57, 0x380, RZ, 0xc0, !PT ;  /* 0x0000038039387812 */ /* 0x000fc400078ec0ff */
[----:B------:R-:W-:Y:S01]  /*f520*/  LOP3.LUT R60, R61, 0x380, RZ, 0xc0, !PT ;  /* 0x000003803d3c7812 */ /* 0x000fe200078ec0ff */
[----:B------:R-:W5:Y:S01]  /*f530*/  LD.E.128 R40, desc[UR52][R40.64] ;  /* 0x0000003428287980 */ /* 0x000f62000c101d00 */
[----:B------:R-:W-:Y:S02]  /*f540*/  LOP3.LUT R64, R65, 0x380, RZ, 0xc0, !PT ;  /* 0x0000038041407812 */ /* 0x000fe400078ec0ff */
[----:B------:R-:W-:Y:S01]  /*f550*/  LOP3.LUT R68, R69, 0x380, RZ, 0xc0, !PT ;  /* 0x0000038045447812 */ /* 0x000fe200078ec0ff */
[----:B------:R-:W5:Y:S01]  /*f560*/  LD.E.128 R44, desc[UR52][R44.64] ;  /* 0x000000342c2c7980 */ /* 0x000f62000c101d00 */
[----:B0-----:R-:W-:Y:S01]  /*f570*/  IMAD R2, R20, 0x20, R81 ;  /* 0x0000002014027824 */ /* 0x001fe200078e0251 */
[----:B------:R-:W-:Y:S01]  /*f580*/  UIMAD UR4, UR4, UR12, URZ ;  /* 0x0000000c040472a4 */ /* 0x000fe2000f8e023f */
[----:B------:R-:W-:Y:S01]  /*f590*/  SHF.R.U64 R52, R52, 0x3, RZ ;  /* 0x0000000334347819 */ /* 0x000fe200000012ff */
[----:B------:R-:W5:Y:S01]  /*f5a0*/  LD.E.128 R72, desc[UR52][R72.64] ;  /* 0x0000003448487980 */ /* 0x000f62000c101d00 */
[----:B------:R-:W-:Y:S01]  /*f5b0*/  VIADD R76, R2, UR36 ;  /* 0x00000024024c7c36 */ /* 0x000fe20008000000 */
[----:B------:R-:W-:Y:S01]  /*f5c0*/  UIMAD.WIDE.U32 UR10, UR43, UR12, UR10 ;  /* 0x0000000c2b0a72a5 */ /* 0x000fe2000f8e000a */
[----:B------:R-:W-:-:S02]  /*f5d0*/  SHF.R.U64 R56, R56, 0x3, RZ ;  /* 0x0000000338387819 */ /* 0x000fc400000012ff */
[----:B------:R-:W-:Y:S01]  /*f5e0*/  @P1 IMAD.HI.U32 R2, R76, UR14, RZ ;  /* 0x0000000e4c021c27 */ /* 0x000fe2000f8e00ff */
[----:B------:R-:W-:Y:S01]  /*f5f0*/  @UP2 ULDC UR12, c[0x0][0xbf0] ;  /* 0x0002fc00000c2ab9 */ /* 0x000fe20000000800 */
[----:B------:R-:W-:Y:S01]  /*f600*/  UIMAD UR4, UR43, UR13, UR4 ;  /* 0x0000000d2b0472a4 */ /* 0x000fe2000f8e0204 */
[----:B------:R-:W-:Y:S01]  /*f610*/  SHF.R.U64 R60, R60, 0x3, RZ ;  /* 0x000000033c3c7819 */ /* 0x000fe200000012ff */
[----:B------:R-:W-:Y:S01]  /*f620*/  IMAD.MOV.U32 R21, RZ, RZ, R76 ;  /* 0x000000ffff157224 */ /* 0x000fe200078e004c */
[----:B------:R-:W-:Y:S01]  /*f630*/  @P1 SHF.R.U32.HI R21, RZ, UR12, R2 ;  /* 0x0000000cff151c19 */ /* 0x000fe20008011602 */
[----:B------:R-:W-:Y:S01]  /*f640*/  UIADD3 UR4, UR11, UR4, URZ ;  /* 0x000000040b047290 */ /* 0x000fe2000fffe03f */
[----:B------:R-:W-:Y:S01]  /*f650*/  SHF.R.U64 R64, R64, 0x3, RZ ;  /* 0x0000000340407819 */ /* 0x000fe200000012ff */
[----:B------:R-:W-:Y:S01]  /*f660*/  ULDC.64 UR12, c[0x0][0xae0] ;  /* 0x0002b800000c7ab9 */ /* 0x000fe20000000a00 */
[----:B------:R-:W-:Y:S01]  /*f670*/  SHF.R.U64 R68, R68, 0x3, RZ ;  /* 0x0000000344447819 */ /* 0x000fe200000012ff */
[--C-:B------:R-:W-:Y:S01]  /*f680*/  IMAD.MOV R77, RZ, RZ, -R21.reuse ;  /* 0x000000ffff4d7224 */ /* 0x100fe200078e0a15 */
[----:B------:R-:W-:-:S02]  /*f690*/  SHF.R.S32.HI R20, RZ, 0x1f, R21 ;  /* 0x0000001fff147819 */ /* 0x000fc40000011415 */
        /* <DEDUP_REMOVED lines=10> */
[----:B------:R-:W5:Y:S01]  /*f740*/  LD.E.128 R52, desc[UR52][R52.64] ;  /* 0x0000003434347980 */ /* 0x000f62000c101d00 */
[----:B------:R-:W-:-:S02]  /*f750*/  IMAD R20, R20, UR12, RZ ;  /* 0x0000000c14147c24 */ /* 0x000fc4000f8e02ff */
[----:B------:R-:W-:Y:S01]  /*f760*/  IMAD R77, R77, UR22, R76 ;  /* 0x000000164d4d7c24 */ /* 0x000fe2000f8e024c */
[----:B------:R-:W5:Y:S01]  /*f770*/  LD.E.128 R56, desc[UR52][R56.64] ;  /* 0x0000003438387980 */ /* 0x000f62000c101d00 */
[----:B------:R-:W-:Y:S02]  /*f780*/  IMAD.U32 R3, RZ, RZ, UR11 ;  /* 0x0000000bff037e24 */ /* 0x000fe4000f8e00ff */
[----:B------:R-:W-:Y:S01]  /*f790*/  IMAD.U32 R2, RZ, RZ, UR10 ;  /* 0x0000000aff027e24 */ /* 0x000fe2000f8e00ff */
[----:B------:R-:W-:Y:S01]  /*f7a0*/  ULDC.64 UR10, c[0x0][0xad8] ;  /* 0x0002b600000a7ab9 */ /* 0x000fe20000000a00 */
[----:B------:R-:W-:Y:S01]  /*f7b0*/  IMAD.U32 R3, RZ, RZ, UR4 ;  /* 0x00000004ff037e24 */ /* 0x000fe2000f8e00ff */
[----:B------:R-:W5:Y:S01]  /*f7c0*/  LD.E.128 R60, desc[UR52][R60.64] ;  /* 0x000000343c3c7980 */ /* 0x000f62000c101d00 */
[C---:B------:R-:W-:Y:S01]  /*f7d0*/  IMAD R79, R21.reuse, UR13, R20 ;  /* 0x0000000d154f7c24 */ /* 0x040fe2000f8e0214 */
[----:B------:R-:W-:Y:S01]  /*f7e0*/  SHF.R.S32.HI R20, RZ, 0x1f, R77 ;  /* 0x0000001fff147819 */ /* 0x000fe2000001144d */
[----:B------:R-:W-:Y:S01]  /*f7f0*/  IMAD.WIDE.U32 R2, R21, UR12, R2 ;  /* 0x0000000c15027c25 */ /* 0x000fe2000f8e0002 */
[----:B------:R-:W5:Y:S03]  /*f800*/  LD.E.128 R64, desc[UR52][R64.64] ;  /* 0x0000003440407980 */ /* 0x000f66000c101d00 */
[----:B------:R-:W-:Y:S01]  /*f810*/  IMAD.IADD R3, R3, 0x1, R79 ;  /* 0x0000000103037824 */ /* 0x000fe200078e024f */
[----:B------:R-:W5:Y:S01]  /*f820*/  LD.E.128 R68, desc[UR52][R68.64] ;  /* 0x0000003444447980 */ /* 0x000f62000c101d00 */
[----:B------:R-:W-:Y:S01]  /*f830*/  IMAD R20, R20, UR10, RZ ;  /* 0x0000000a14147c24 */ /* 0x000fe2000f8e02ff */
[----:B------:R-:W-:Y:S01]  /*f840*/  @!PT LDS RZ, [RZ] ;  /* 0x00000000fffff984 */ /* 0x000fe20000000800 */
[----:B------:R-:W-:Y:S01]  /*f850*/  @!PT LDS RZ, [RZ] ;  /* 0x00000000fffff984 */ /* 0x000fe20000000800 */
[----:B------:R-:W-:Y:S01]  /*f860*/  @!PT LDS RZ, [RZ] ;  /* 0x00000000fffff984 */ /* 0x000fe20000000800 */
[----:B------:R-:W-:Y:S01]  /*f870*/  @!PT LDS RZ, [RZ] ;  /* 0x00000000fffff984 */ /* 0x000fe20000000800 */
[----:B------:R0:W-:Y:S06]  /*f880*/  MEMBAR.ALL.CTA ;  /* 0x0000000000007992 */ /* 0x0001ec0000008000 */
[----:B0-----:R-:W0:Y:S01]  /*f890*/  FENCE.VIEW.ASYNC.S ;  /* 0x00000000000073c6 */ /* 0x001e220000000000 */
[----:B------:R-:W-:-:S02]  /*f8a0*/  IMAD R21, R77, UR11, R20 ;  /* 0x0000000b4d157c24 */ /* 0x000fc4000f8e0214 */
[----:B------:R-:W-:Y:S01]  /*f8b0*/  IMAD.WIDE.U32 R2, R77, UR10, R2 ;  /* 0x0000000a4d027c25 */ /* 0x000fe2000f8e0002 */
[----:B------:R-:W-:-:S03]  /*f8c0*/  ULDC.64 UR10, c[0x0][0xa80] ;  /* 0x0002a000000a7ab9 */ /* 0x000fc60000000a00 */
[----:B------:R-:W-:Y:S01]  /*f8d0*/  IMAD.IADD R3, R3, 0x1, R21 ;  /* 0x0000000103037824 */ /* 0x000fe200078e0215 */
[C---:B------:R-:W-:Y:S01]  /*f8e0*/  LEA R80, P2, R2.reuse, UR10, 0x1 ;  /* 0x0000000a02507c11 */ /* 0x040fe2000f8408ff */
[----:B------:R-:W-:Y:S01]  /*f8f0*/  VIADD R82, R81, UR36 ;  /* 0x0000002451527c36 */ /* 0x000fe20008000000 */
[----:B------:R-:W-:Y:S02]  /*f900*/  UIADD3 UR8, UR8, 0x38820, URZ ;  /* 0x0003882008087890 */ /* 0x000fe4000fffe03f */
[----:B------:R-:W-:Y:S02]  /*f910*/  LEA.HI.X R81, R2, UR11, R3, 0x1, P2 ;  /* 0x0000000b02517c11 */ /* 0x000fe400090f0c03 */
[C---:B------:R-:W-:Y:S01]  /*f920*/  ISETP.GE.AND P2, PT, R82.reuse, UR9, PT ;  /* 0x0000000952007c0c */ /* 0x040fe2000bf46270 */
[----:B------:R-:W-:Y:S01]  /*f930*/  UPRMT UR8, URZ, 0x654, UR8 ;  /* 0x000006543f087896 */ /* 0x000fe20008000008 */
[C---:B------:R-:W-:Y:S02]  /*f940*/  VIADD R20, R82.reuse, 0x20 ;  /* 0x0000002052147836 */ /* 0x040fe40000000000 */
[----:B------:R-:W-:-:S02]  /*f950*/  VIADD R76, R82, 0x40 ;  /* 0x00000040524c7836 */ /* 0x000fc40000000000 */
        /* <DEDUP_REMOVED lines=31> */
.L_x_2306:
[----:B------:R-:W-:Y:S05]  /*fb50*/  BSYNC B1 ;  /* 0x0000000000017941 */ /* 0x000fea0003800000 */
.L_x_2305:
        /* <DEDUP_REMOVED lines=21> */
.L_x_2308:
[----:B------:R-:W-:Y:S05]  /*fcb0*/  BSYNC B1 ;  /* 0x0000000000017941 */ /* 0x000fea0003800000 */
.L_x_2307:
        /* <DEDUP_REMOVED lines=21> */
.L_x_2310:
[----:B------:R-:W-:Y:S05]  /*fe10*/  BSYNC B1 ;  /* 0x0000000000017941 */ /* 0x000fea0003800000 */
.L_x_2309:
        /* <DEDUP_REMOVED lines=24> */
.L_x_2304:
        /* <DEDUP_REMOVED lines=21> */
[----:B------:R-:W-:Y:S01]  /*100f0*/  VIADD R176, R16, 0x58 ;  /* 0x0000005810b07836 */ /* 0x000fe20000000000 */
[----:B------:R-:W-:Y:S01]  /*10100*/  @UP2 ULDC UR12, c[0x0][0xbec] ;  /* 0x0002fb00000c2ab9 */ /* 0x000fe20000000800 */
[----:B------:R-:W-:Y:S01]  /*10110*/  UIADD3 UR8, UR8, 0x38820, URZ ;  /* 0x0003882008087890 */ /* 0x000fe2000fffe03f */
[----:B------:R-:W-:Y:S01]  /*10120*/  @P1 IMAD.HI.U32 R0, R82, UR12, RZ ;  /* 0x0000000c52001c27 */ /* 0x000fe2000f8e00ff */
[----:B------:R-:W-:Y:S01]  /*10130*/  UIMAD.WIDE.U32 UR10, UR43, UR14, UR10 ;  /* 0x0000000e2b0a72a5 */ /* 0x000fe2000f8e000a */
[----:B------:R-:W-:Y:S01]  /*10140*/  BSSY B1, `(.L_x_2312) ;  /* 0x00000de000017945 */ /* 0x000fe20003800000 */
[----:B------:R-:W-:Y:S01]  /*10150*/  ULDC.64 UR12, c[0x0][0xb48] ;  /* 0x0002d200000c7ab9 */ /* 0x000fe20000000a00 */
[----:B------:R-:W-:Y:S01]  /*10160*/  UPRMT UR8, URZ, 0x654, UR8 ;  /* 0x000006543f087896 */ /* 0x000fe20008000008 */
[C---:B------:R-:W-:Y:S01]  /*10170*/  VIADD R178, R16.reuse, 0x50 ;  /* 0x0000005010b27836 */ /* 0x040fe20000000000 */
[----:B------:R-:W-:Y:S01]  /*10180*/  UIADD3 UR11, UR11, UR4, URZ ;  /* 0x000000040b0b7290 */ /* 0x000fe2000fffe03f */
[C---:B------:R-:W-:Y:S01]  /*10190*/  VIADD R180, R16.reuse, 0x48 ;  /* 0x0000004810b47836 */ /* 0x040fe20000000000 */
[----:B------:R-:W-:Y:S01]  /*101a0*/  SHF.R.S32.HI R86, RZ, 0x1f, R19 ;  /* 0x0000001fff567819 */ /* 0x000fe20000011413 */
[----:B------:R-:W-:Y:S01]  /*101b0*/  @UP2 ULDC UR4, c[0x0][0xbf0] ;  /* 0x0002fc0000042ab9 */ /* 0x000fe20000000800 */
[----:B------:R-:W-:Y:S01]  /*101c0*/  UIMAD.WIDE.U32 UR10, UR37, UR12, UR10 ;  /* 0x0000000c250a72a5 */ /* 0x000fe2000f8e000a */
[----:B------:R-:W-:Y:S01]  /*101d0*/  @P1 SHF.R.U32.HI R73, RZ, UR4, R0 ;  /* 0x00000004ff491c19 */ /* 0x000fe20008011600 */
[----:B------:R-:W-:Y:S01]  /*101e0*/  VIADD R182, R16, 0x40 ;  /* 0x0000004010b67836 */ /* 0x000fe20000000000 */
[----:B------:R-:W-:Y:S01]  /*101f0*/  SYNCS.ARRIVE.TRANS64.RED.A1T0 RZ, [UR8], RZ ;  /* 0x000000ffffff79a7 */ /* 0x000fe20008100408 */
[----:B------:R-:W-:Y:S01]  /*10200*/  UIMAD UR37, UR37, UR13, UR11 ;  /* 0x0000000d252572a4 */ /* 0x000fe2000f8e020b */
[--C-:B------:R-:W-:Y:S01]  /*10210*/  SHF.R.S32.HI R0, RZ, 0x1f, R73.reuse ;  /* 0x0000001fff007819 */ /* 0x100fe20000011449 */
[----:B------:R-:W-:Y:S01]  /*10220*/  IMAD.MOV R75, RZ, RZ, -R73 ;  /* 0x000000ffff4b7224 */ /* 0x000fe200078e0a49 */
[----:B------:R-:W-:Y:S01]  /*10230*/  ULDC.64 UR12, c[0x0][0xb30] ;  /* 0x0002cc00000c7ab9 */ /* 0x000fe20000000a00 */
[----:B------:R-:W-:Y:S01]  /*10240*/  IMAD.U32 R3, RZ, RZ, UR11 ;  /* 0x0000000bff037e24 */ /* 0x000fe2000f8e00ff */
[----:B------:R-:W-:Y:S01]  /*10250*/  SHF.R.S32.HI R87, RZ, 0x1f, R22 ;  /* 0x0000001fff577819 */ /* 0x000fe20000011416 */
        /* <DEDUP_REMOVED lines=64> */
[C---:B------:R-:W-:Y:S02]  /*10660*/  VIADD R189, R16.reuse, 0x20 ;  /* 0x0000002010bd7836 */ /* 0x040fe40000000000 */
[C---:B------:R-:W-:Y:S02]  /*10670*/  VIADD R191, R16.reuse, 0x18 ;  /* 0x0000001810bf7836 */ /* 0x040fe40000000000 */
        /* <DEDUP_REMOVED lines=10> */
[-C--:B------:R-:W-:Y:S02]  /*10720*/  @!P2 LEA R72, P6, R195, R2.reuse, 0x2 ;  /* 0x00000002c348a211 */ /* 0x080fe400078c10ff */
[----:B------:R-:W-:Y:S01]  /*10730*/  @!P1 LEA R76, P5, R193, R2, 0x2 ;  /* 0x00000002c14c9211 */ /* 0x000fe200078a10ff */
[----:B------:R0:W-:Y:S01]  /*10740*/  @!P4 ST.E.64 desc[UR52][R74.64], R152 ;  /* 0x000000984a00c985 */ /* 0x0001e2000c101b34 */
[----:B------:R-:W-:Y:S02]  /*10750*/  ISETP.GE.AND P4, PT, R187, UR4, PT ;  /* 0x00000004bb007c0c */ /* 0x000fe4000bf86270 */
[-C--:B------:R-:W-:Y:S02]  /*10760*/  @!P2 LEA.HI.X R73, R195, R3.reuse, R196, 0x2, P6 ;  /* 0x00000003c349a211 */ /* 0x080fe400030f14c4 */
[----:B------:R-:W-:-:S03]  /*10770*/  @!P1 LEA.HI.X R77, R193, R3, R194, 0x2, P5 ;  /* 0x00000003c14d9211 */ /* 0x000fc600028f14c2 */
[----:B------:R1:W-:Y:S04]  /*10780*/  @!P2 ST.E.64 desc[UR52][R72.64], R150 ;  /* 0x000000964800a985 */ /* 0x0003e8000c101b34 */
[----:B------:R2:W-:Y:S01]  /*10790*/  @!P1 ST.E.64 desc[UR52][R76.64], R144 ;  /* 0x000000904c009985 */ /* 0x0005e2000c101b34 */
[----:B------:R-:W-:Y:S02]  /*107a0*/  ISETP.GE.AND P1, PT, R185, UR4, PT ;  /* 0x00000004b9007c0c */ /* 0x000fe4000bf26270 */
[----:B0-----:R-:W-:-:S04]  /*107b0*/  @!P0 LEA R74, P6, R189, R2, 0x2 ;  /* 0x00000002bd4a8211 */ /* 0x001fc800078c10ff */
[----:B------:R-:W-:Y:S02]  /*107c0*/  @!P0 LEA.HI.X R75, R189, R3, R190, 0x2, P6 ;  /* 0x00000003bd4b8211 */ /* 0x000fe400030f14be */
[----:B-1----:R-:W-:-:S04]  /*107d0*/  @!P3 LEA R72, P2, R191, R2, 0x2 ;  /* 0x00000002bf48b211 */ /* 0x002fc800078410ff */
[-C--:B------:R-:W-:Y:S02]  /*107e0*/  @!P3 LEA.HI.X R73, R191, R3.reuse, R192, 0x2, P2 ;  /* 0x00000003bf49b211 */ /* 0x080fe400010f14c0 */
[----:B------:R-:W-:Y:S02]  /*107f0*/  ISETP.GE.AND P2, PT, R183, UR4, PT ;  /* 0x00000004b7007c0c */ /* 0x000fe4000bf46270 */
[----:B--2---:R-:W-:Y:S01]  /*10800*/  @!P4 LEA R76, P5, R187, R2, 0x2 ;  /* 0x00000002bb4cc211 */ /* 0x004fe200078a10ff */
[----:B------:R0:W-:Y:S01]  /*10810*/  @!P3 ST.E.64 desc[UR52][R72.64], R142 ;  /* 0x0000008e4800b985 */ /* 0x0001e2000c101b34 */
[----:B------:R-:W-:Y:S02]  /*10820*/  ISETP.GE.AND P3, PT, R181, UR4, PT ;  /* 0x00000004b5007c0c */ /* 0x000fe4000bf66270 */
[----:B------:R-:W-:Y:S01]  /*10830*/  @!P4 LEA.HI.X R77, R187, R3, R188, 0x2, P5 ;  /* 0x00000003bb4dc211 */ /* 0x000fe200028f14bc */
[----:B------:R1:W-:Y:S04]  /*10840*/  @!P0 ST.E.64 desc[UR52][R74.64], R136 ;  /* 0x000000884a008985 */ /* 0x0003e8000c101b34 */
[----:B------:R2:W-:Y:S01]  /*10850*/  @!P4 ST.E.64 desc[UR52][R76.64], R134 ;  /* 0x000000864c00c985 */ /* 0x0005e2000c101b34 */
[----:B------:R-:W-:-:S02]  /*10860*/  ISETP.GE.AND P4, PT, R179, UR4, PT ;  /* 0x00000004b3007c0c */ /* 0x000fc4000bf86270 */
[----:B0-----:R-:W-:-:S04]  /*10870*/  @!P1 LEA R72, P0, R185, R2, 0x2 ;  /* 0x00000002b9489211 */ /* 0x001fc800078010ff */
[-C--:B------:R-:W-:Y:S02]  /*10880*/  @!P1 LEA.HI.X R73, R185, R3.reuse, R186, 0x2, P0 ;  /* 0x00000003b9499211 */ /* 0x080fe400000f14ba */
[-C--:B-1----:R-:W-:Y:S02]  /*10890*/  @!P2 LEA R74, P6, R183, R2.reuse, 0x2 ;  /* 0x00000002b74aa211 */ /* 0x082fe400078c10ff */
[----:B------:R-:W-:Y:S01]  /*108a0*/  ISETP.GE.AND P0, PT, R177, UR4, PT ;  /* 0x00000004b1007c0c */ /* 0x000fe2000bf06270 */
[----:B------:R0:W-:Y:S01]  /*108b0*/  @!P1 ST.E.64 desc[UR52][R72.64], R128 ;  /* 0x0000008048009985 */ /* 0x0001e2000c101b34 */
[-C--:B------:R-:W-:Y:S02]  /*108c0*/  @!P2 LEA.HI.X R75, R183, R3.reuse, R184, 0x2, P6 ;  /* 0x00000003b74ba211 */ /* 0x080fe400030f14b8 */
[----:B--2---:R-:W-:Y:S02]  /*108d0*/  @!P3 LEA R76, P5, R181, R2, 0x2 ;  /* 0x00000002b54cb211 */ /* 0x004fe400078a10ff */
[----:B------:R-:W-:Y:S01]  /*108e0*/  ISETP.GE.AND P1, PT, R175, UR4, PT ;  /* 0x00000004af007c0c */ /* 0x000fe2000bf26270 */
[----:B------:R1:W-:Y:S01]  /*108f0*/  @!P2 ST.E.64 desc[UR52][R74.64], R126 ;  /* 0x0000007e4a00a985 */ /* 0x0003e2000c101b34 */
[----:B------:R-:W-:-:S02]  /*10900*/  @!P3 LEA.HI.X R77, R181, R3, R182, 0x2, P5 ;  /* 0x00000003b54db211 */ /* 0x000fc400028f14b6 */
        /* <DEDUP_REMOVED lines=12> */
[----:B------:R-:W-:Y:S02]  /*109d0*/  ISETP.GE.AND P0, PT, R167, UR4, PT ;  /* 0x00000004a7007c0c */ /* 0x000fe4000bf06270 */
[----:B0-----:R-:W-:Y:S01]  /*109e0*/  @!P2 LEA R72, P5, R173, R2, 0x2 ;  /* 0x00000002ad48a211 */ /* 0x001fe200078a10ff */
[----:B------:R0:W-:Y:S01]  /*109f0*/  @!P1 ST.E.64 desc[UR52][R76.64], R110 ;  /* 0x0000006e4c009985 */ /* 0x0001e2000c101b34 */
[----:B------:R-:W-:Y:S02]  /*10a00*/  ISETP.GE.AND P1, PT, R165, UR4, PT ;  /* 0x00000004a5007c0c */ /* 0x000fe4000bf26270 */
[----:B------:R-:W-:-:S05]  /*10a10*/  @!P2 LEA.HI.X R73, R173, R3, R174, 0x2, P5 ;  /* 0x00000003ad49a211 */ /* 0x000fca00028f14ae */
[----:B------:R2:W-:Y:S01]  /*10a20*/  @!P2 ST.E.64 desc[UR52][R72.64], R104 ;  /* 0x000000684800a985 */ /* 0x0005e2000c101b34 */
[-C--:B-1----:R-:W-:Y:S02]  /*10a30*/  @!P3 LEA R74, P6, R171, R2.reuse, 0x2 ;  /* 0x00000002ab4ab211 */ /* 0x082fe400078c10ff */
[----:B------:R-:W-:Y:S02]  /*10a40*/  ISETP.GE.AND P2, PT, R163, UR4, PT ;  /* 0x00000004a3007c0c */ /* 0x000fe4000bf46270 */
[-C--:B------:R-:W-:Y:S02]  /*10a50*/  @!P3 LEA.HI.X R75, R171, R3.reuse, R172, 0x2, P6 ;  /* 0x00000003ab4bb211 */ /* 0x080fe400030f14ac */
[-C--:B0-----:R-:W-:Y:S02]  /*10a60*/  @!P4 LEA R76, P5, R169, R2.reuse, 0x2 ;  /* 0x00000002a94cc211 */ /* 0x081fe400078a10ff */
[----:B------:R-:W-:Y:S01]  /*10a70*/  @!P1 LEA R84, P6, R165, R2, 0x2 ;  /* 0x00000002a5549211 */ /* 0x000fe200078c10ff */
[----:B------:R0:W-:Y:S01]  /*10a80*/  @!P3 ST.E.64 desc[UR52][R74.64], R102 ;  /* 0x000000664a00b985 */ /* 0x0001e2000c101b34 */
[----:B------:R-:W-:-:S02]  /*10a90*/  @!P4 LEA.HI.X R77, R169, R3, R170, 0x2, P5 ;  /* 0x00000003a94dc211 */ /* 0x000fc400028f14aa */
[-C--:B------:R-:W-:Y:S02]  /*10aa0*/  @!P0 LEA R80, P5, R167, R2.reuse, 0x2 ;  /* 0x00000002a7508211 */ /* 0x080fe400078a10ff */
[----:B------:R-:W-:Y:S01]  /*10ab0*/  ISETP.GE.AND P3, PT, R99, UR4, PT ;  /* 0x0000000463007c0c */ /* 0x000fe2000bf66270 */
[----:B------:R1:W-:Y:S01]  /*10ac0*/  @!P4 ST.E.64 desc[UR52][R76.64], R92 ;  /* 0x0000005c4c00c985 */ /* 0x0003e2000c101b34 */
[----:B------:R-:W-:Y:S02]  /*10ad0*/  ISETP.GE.AND P4, PT, R237, UR4, PT ;  /* 0x00000004ed007c0c */ /* 0x000fe4000bf86270 */
[-C--:B------:R-:W-:Y:S02]  /*10ae0*/  @!P0 LEA.HI.X R81, R167, R3.reuse, R168, 0x2, P5 ;  /* 0x00000003a7518211 */ /* 0x080fe400028f14a8 */
[----:B------:R-:W-:Y:S02]  /*10af0*/  @!P2 LEA R82, P5, R163, R2, 0x2 ;  /* 0x00000002a352a211 */ /* 0x000fe400078a10ff */
[-C--:B------:R-:W-:Y:S01]  /*10b00*/  @!P1 LEA.HI.X R85, R165, R3.reuse, R166, 0x2, P6 ;  /* 0x00000003a5559211 */ /* 0x080fe200030f14a6 */
[----:B------:R-:W-:Y:S01]  /*10b10*/  @!P0 ST.E.64 desc[UR52][R80.64], R70 ;  /* 0x0000004650008985 */ /* 0x000fe2000c101b34 */
[----:B------:R-:W-:-:S02]  /*10b20*/  @!P2 LEA.HI.X R83, R163, R3, R164, 0x2, P5 ;  /* 0x00000003a353a211 */ /* 0x000fc400028f14a4 */
[----:B------:R-:W-:Y:S01]  /*10b30*/  ISETP.GE.AND P0, PT, R236, UR4, PT ;  /* 0x00000004ec007c0c */ /* 0x000fe2000bf06270 */
[----:B------:R-:W-:Y:S01]  /*10b40*/  @!P1 ST.E.64 desc[UR52][R84.64], R64 ;  /* 0x0000004054009985 */ /* 0x000fe2000c101b34 */
[-C--:B--2---:R-:W-:Y:S02]  /*10b50*/  @!P3 LEA R72, P1, R99, R2.reuse, 0x2 ;  /* 0x000000026348b211 */ /* 0x084fe400078210ff */
[----:B0-----:R-:W-:Y:S01]  /*10b60*/  @!P4 LEA R74, P6, R237, R2, 0x2 ;  /* 0x00000002ed4ac211 */ /* 0x001fe200078c10ff */
[----:B------:R0:W-:Y:S01]  /*10b70*/  @!P2 ST.E.64 desc[UR52][R82.64], R62 ;  /* 0x0000003e5200a985 */ /* 0x0001e2000c101b34 */
[----:B------:R-:W-:Y:S02]  /*10b80*/  ISETP.GE.AND P2, PT, R235, UR4, PT ;  /* 0x00000004eb007c0c */ /* 0x000fe4000bf46270 */
[-C--:B------:R-:W-:Y:S02]  /*10b90*/  @!P3 LEA.HI.X R73, R99, R3.reuse, R162, 0x2, P1 ;  /* 0x000000036349b211 */ /* 0x080fe400008f14a2 */
[----:B------:R-:W-:-:S02]  /*10ba0*/  @!P4 LEA.HI.X R75, R237, R3, R98, 0x2, P6 ;  /* 0x00000003ed4bc211 */ /* 0x000fc400030f1462 */
[----:B------:R-:W-:Y:S01]  /*10bb0*/  ISETP.GE.AND P1, PT, R234, UR4, PT ;  /* 0x00000004ea007c0c */ /* 0x000fe2000bf26270 */
[----:B------:R2:W-:Y:S01]  /*10bc0*/  @!P3 ST.E.64 desc[UR52][R72.64], R56 ;  /* 0x000000384800b985 */ /* 0x0005e2000c101b34 */
[-C--:B-1----:R-:W-:Y:S02]  /*10bd0*/  @!P0 LEA R76, P5, R236, R2.reuse, 0x2 ;  /* 0x00000002ec4c8211 */ /* 0x082fe400078a10ff */
[----:B------:R-:W-:Y:S01]  /*10be0*/  ISETP.GE.AND P3, PT, R233, UR4, PT ;  /* 0x00000004e9007c0c */ /* 0x000fe2000bf66270 */
[----:B------:R-:W-:Y:S01]  /*10bf0*/  @!P4 ST.E.64 desc[UR52][R74.64], R54 ;  /* 0x000000364a00c985 */ /* 0x000fe2000c101b34 */
[----:B------:R-:W-:Y:S02]  /*10c00*/  ISETP.GE.AND P4, PT, R232, UR4, PT ;  /* 0x00000004e8007c0c */ /* 0x000fe4000bf86270 */
[----:B------:R-:W-:Y:S02]  /*10c10*/  @!P0 LEA.HI.X R77, R236, R3, R97, 0x2, P5 ;  /* 0x00000003ec4d8211 */ /* 0x000fe400028f1461 */
[----:B0-----:R-:W-:-:S03]  /*10c20*/  @!P2 LEA R62, P5, R235, R2, 0x2 ;  /* 0x00000002eb3ea211 */ /* 0x001fc600078a10ff */
[----:B------:R0:W-:Y:S01]  /*10c30*/  @!P0 ST.E.64 desc[UR52][R76.64], R48 ;  /* 0x000000304c008985 */ /* 0x0001e2000c101b34 */
[-C--:B------:R-:W-:Y:S01]  /*10c40*/  @!P2 LEA.HI.X R63, R235, R3.reuse, R96, 0x2, P5 ;  /* 0x00000003eb3fa211 */ /* 0x080fe200028f1460 */
[----:B--2---:R-:W-:Y:S01]  /*10c50*/  VIADD R73, R16, 0xe8 ;  /* 0x000000e810497836 */ /* 0x004fe20000000000 */
[----:B------:R-:W-:Y:S02]  /*10c60*/  ISETP.GE.AND P0, PT, R23, UR4, PT ;  /* 0x0000000417007c0c */ /* 0x000fe4000bf06270 */
[-C--:B------:R-:W-:Y:S01]  /*10c70*/  @!P1 LEA R64, P6, R234, R2.reuse, 0x2 ;  /* 0x00000002ea409211 */ /* 0x080fe200078c10ff */
[----:B------:R1:W-:Y:S01]  /*10c80*/  @!P2 ST.E.64 desc[UR52][R62.64], R46 ;  /* 0x0000002e3e00a985 */ /* 0x0003e2000c101b34 */
[-C--:B------:R-:W-:Y:S02]  /*10c90*/  @!P3 LEA R70, P5, R233, R2.reuse, 0x2 ;  /* 0x00000002e946b211 */ /* 0x080fe400078a10ff */
[----:B------:R-:W-:Y:S02]  /*10ca0*/  @!P4 LEA R56, P2, R232, R2, 0x2 ;  /* 0x00000002e838c211 */ /* 0x000fe400078410ff */
[----:B------:R-:W-:-:S02]  /*10cb0*/  @!P1 LEA.HI.X R65, R234, R3, R91, 0x2, P6 ;  /* 0x00000003ea419211 */ /* 0x000fc400030f145b */
[-C--:B------:R-:W-:Y:S01]  /*10cc0*/  @!P3 LEA.HI.X R71, R233, R3.reuse, R90, 0x2, P5 ;  /* 0x00000003e947b211 */ /* 0x080fe200028f145a */
[----:B0-----:R-:W-:Y:S01]  /*10cd0*/  VIADD R49, R16, 0xf0 ;  /* 0x000000f010317836 */ /* 0x001fe20000000000 */
[-C--:B------:R-:W-:Y:S01]  /*10ce0*/  @!P4 LEA.HI.X R57, R232, R3.reuse, R89, 0x2, P2 ;  /* 0x00000003e839c211 */ /* 0x080fe200010f1459 */
[----:B------:R0:W-:Y:S01]  /*10cf0*/  @!P1 ST.E.64 desc[UR52][R64.64], R40 ;  /* 0x0000002840009985 */ /* 0x0001e2000c101b34 */
[----:B------:R-:W-:Y:S02]  /*10d00*/  ISETP.GE.AND P2, PT, R22, UR4, PT ;  /* 0x0000000416007c0c */ /* 0x000fe4000bf46270 */
[----:B------:R-:W-:Y:S01]  /*10d10*/  ISETP.GE.AND P1, PT, R19, UR4, PT ;  /* 0x0000000413007c0c */ /* 0x000fe2000bf26270 */
[----:B------:R2:W-:Y:S01]  /*10d20*/  @!P3 ST.E.64 desc[UR52][R70.64], R38 ;  /* 0x000000264600b985 */ /* 0x0005e2000c101b34 */
[C---:B------:R-:W-:Y:S01]  /*10d30*/  @!P0 LEA R54, P5, R23.reuse, R2, 0x2 ;  /* 0x0000000217368211 */ /* 0x040fe200078a10ff */
[----:B-1----:R-:W-:Y:S01]  /*10d40*/  VIADD R63, R16, 0xf8 ;  /* 0x000000f8103f7836 */ /* 0x002fe20000000000 */
[----:B------:R-:W-:Y:S01]  /*10d50*/  ISETP.GE.AND P3, PT, R18, UR4, PT ;  /* 0x0000000412007c0c */ /* 0x000fe2000bf66270 */
[----:B------:R1:W-:Y:S01]  /*10d60*/  @!P4 ST.E.64 desc[UR52][R56.64], R32 ;  /* 0x000000203800c985 */ /* 0x0003e2000c101b34 */
[----:B------:R-:W-:-:S02]  /*10d70*/  @!P0 LEA.HI.X R55, R23, R3, R88, 0x2, P5 ;  /* 0x0000000317378211 */ /* 0x000fc400028f1458 */
[----:B------:R-:W-:Y:S02]  /*10d80*/  ISETP.GE.AND P4, PT, R73, UR4, PT ;  /* 0x0000000449007c0c */ /* 0x000fe4000bf86270 */
[----:B------:R-:W-:Y:S01]  /*10d90*/  SHF.R.S32.HI R47, RZ, 0x1f, R18 ;  /* 0x0000001fff2f7819 */ /* 0x000fe20000011412 */
[----:B------:R3:W-:Y:S01]  /*10da0*/  @!P0 ST.E.64 desc[UR52][R54.64], R30 ;  /* 0x0000001e36008985 */ /* 0x0007e2000c101b34 */
[----:B------:R-:W-:Y:S02]  /*10db0*/  ISETP.GE.AND P0, PT, R49, UR4, PT ;  /* 0x0000000431007c0c */ /* 0x000fe4000bf06270 */
[CC--:B0-----:R-:W-:Y:S02]  /*10dc0*/  @!P1 LEA R40, P6, R19.reuse, R2.reuse, 0x2 ;  /* 0x0000000213289211 */ /* 0x0c1fe400078c10ff */
[----:B--2---:R-:W-:Y:S02]  /*10dd0*/  @!P2 LEA R38, P5, R22, R2, 0x2 ;  /* 0x000000021626a211 */ /* 0x004fe400078a10ff */
[----:B------:R-:W-:-:S02]  /*10de0*/  @!P1 LEA.HI.X R41, R19, R3, R86, 0x2, P6 ;  /* 0x0000000313299211 */ /* 0x000fc400030f1456 */
[-C--:B------:R-:W-:Y:S02]  /*10df0*/  @!P2 LEA.HI.X R39, R22, R3.reuse, R87, 0x2, P5 ;  /* 0x000000031627a211 */ /* 0x080fe400028f1457 */
[CC--:B-1----:R-:W-:Y:S02]  /*10e00*/  @!P3 LEA R32, P5, R18.reuse, R2.reuse, 0x2 ;  /* 0x000000021220b211 */ /* 0x0c2fe400078a10ff */
[----:B------:R-:W-:Y:S01]  /*10e10*/  ISETP.GE.AND P6, PT, R63, UR4, PT ;  /* 0x000000043f007c0c */ /* 0x000fe2000bfc6270 */
[----:B------:R0:W-:Y:S01]  /*10e20*/  @!P2 ST.E.64 desc[UR52][R38.64], R24 ;  /* 0x000000182600a985 */ /* 0x0001e2000c101b34 */
[----:B------:R-:W-:Y:S02]  /*10e30*/  @!P3 LEA.HI.X R33, R18, R3, R47, 0x2, P5 ;  /* 0x000000031221b211 */ /* 0x000fe400028f142f */
[----:B---3--:R-:W-:Y:S01]  /*10e40*/  SHF.R.S32.HI R31, RZ, 0x1f, R73 ;  /* 0x0000001fff1f7819 */ /* 0x008fe20000011449 */
[----:B------:R0:W-:Y:S01]  /*10e50*/  @!P1 ST.E.64 desc[UR52][R40.64], R20 ;  /* 0x0000001428009985 */ /* 0x0001e2000c101b34 */
[----:B------:R-:W-:-:S02]  /*10e60*/  @!P4 LEA R30, P5, R73, R2, 0x2 ;  /* 0x00000002491ec211 */ /* 0x000fc400078a10ff */
[----:B------:R-:W-:Y:S01]  /*10e70*/  SHF.R.S32.HI R47, RZ, 0x1f, R49 ;  /* 0x0000001fff2f7819 */ /* 0x000fe20000011431 */
[----:B------:R0:W-:Y:S01]  /*10e80*/  @!P3 ST.E.64 desc[UR52][R32.64], R10 ;  /* 0x0000000a2000b985 */ /* 0x0001e2000c101b34 */
[-C--:B------:R-:W-:Y:S02]  /*10e90*/  @!P4 LEA.HI.X R31, R73, R3.reuse, R31, 0x2, P5 ;  /* 0x00000003491fc211 */ /* 0x080fe400028f141f */
[CC--:B------:R-:W-:Y:S02]  /*10ea0*/  @!P0 LEA R46, P5, R49.reuse, R2.reuse, 0x2 ;  /* 0x00000002312e8211 */ /* 0x0c0fe400078a10ff */
[----:B------:R-:W-:Y:S01]  /*10eb0*/  SHF.R.S32.HI R48, RZ, 0x1f, R63 ;  /* 0x0000001fff307819 */ /* 0x000fe2000001143f */
[----:B------:R0:W-:Y:S01]  /*10ec0*/  @!P4 ST.E.64 desc[UR52][R30.64], R8 ;  /* 0x000000081e00c985 */ /* 0x0001e2000c101b34 */
[----:B------:R-:W-:Y:S02]  /*10ed0*/  @!P0 LEA.HI.X R47, R49, R3, R47, 0x2, P5 ;  /* 0x00000003312f8211 */ /* 0x000fe400028f142f */
[----:B------:R-:W-:-:S03]  /*10ee0*/  @!P6 LEA R2, P5, R63, R2, 0x2 ;  /* 0x000000023f02e211 */ /* 0x000fc600078a10ff */
[----:B------:R0:W-:Y:S01]  /*10ef0*/  @!P0 ST.E.64 desc[UR52][R46.64], R158 ;  /* 0x0000009e2e008985 */ /* 0x0001e2000c101b34 */
[----:B------:R-:W-:-:S05]  /*10f00*/  @!P6 LEA.HI.X R3, R63, R3, R48, 0x2, P5 ;  /* 0x000000033f03e211 */ /* 0x000fca00028f1430 */
[----:B------:R0:W-:Y:S04]  /*10f10*/  @!P6 ST.E.64 desc[UR52][R2.64], R160 ;  /* 0x000000a00200e985 */ /* 0x0001e8000c101b34 */
.L_x_2313:
[----:B------:R-:W-:Y:S05]  /*10f20*/  BSYNC B1 ;  /* 0x0000000000017941 */ /* 0x000fea0003800000 */
.L_x_2312:
[----:B------:R-:W-:Y:S01]  /*10f30*/  ISETP.GE.AND P0, PT, R78, UR9, PT ;  /* 0x000000094e007c0c */ /* 0x000fe2000bf06270 */
[----:B0-----:R0:W1:Y:S04]  /*10f40*/  SHFL.IDX PT, R3, R79, 0x1, 0x1c1f ;  /* 0x003c1f004f037f89 */ /* 0x00106800000e0000 */
[----:B------:R0:W2:Y:S08]  /*10f50*/  SHFL.IDX PT, R2, R0, 0x1, 0x1c1f ;  /* 0x003c1f0000027f89 */ /* 0x0000b000000e0000 */
[----:B0-----:R-:W-:Y:S05]  /*10f60*/  @P0 BRA `(.L_x_2311) ;  /* 0x0000001400e80947 */ /* 0x001fea0003800000 */
[----:B------:R-:W-:Y:S01]  /*10f70*/  ULDC UR4, c[0x0][0xac8] ;  /* 0x0002b20000047ab9 */ /* 0x000fe20000000800 */
[C---:B------:R-:W-:Y:S01]  /*10f80*/  VIADD R41, R16.reuse, 0xe8 ;  /* 0x000000e810297836 */ /* 0x040fe20000000000 */
[----:B------:R-:W-:Y:S01]  /*10f90*/  ISETP.GE.AND P4, PT, R195, UR4, PT ;  /* 0x00000004c3007c0c */ /* 0x000fe2000bf86270 */
[C---:B------:R-:W-:Y:S01]  /*10fa0*/  VIADD R39, R16.reuse, 0xf0 ;  /* 0x000000f010277836 */ /* 0x040fe20000000000 */
[----:B------:R-:W-:Y:S02]  /*10fb0*/  ISETP.GE.AND P0, PT, R193, UR4, PT ;  /* 0x00000004c1007c0c */ /* 0x000fe4000bf06270 */
[----:B------:R-:W-:Y:S02]  /*10fc0*/  ISETP.GE.AND P6, PT, R16, UR4, PT ;  /* 0x0000000410007c0c */ /* 0x000fe4000bfc6270 */
[----:B------:R-:W-:Y:S02]  /*10fd0*/  ISETP.GE.AND P2, PT, R191, UR4, PT ;  /* 0x00000004bf007c0c */ /* 0x000fe4000bf46270 */
[----:B------:R-:W-:-:S02]  /*10fe0*/  ISETP.GE.AND P1, PT, R189, UR4, PT ;  /* 0x00000004bd007c0c */ /* 0x000fc4000bf26270 */
[----:B------:R-:W-:-:S03]  /*10ff0*/  SHF.R.S32.HI R0, RZ, 0x1f, R39 ;  /* 0x0000001fff007819 */ /* 0x000fc60000011427 */
[-C--:B--2---:R-:W-:Y:S02]  /*11000*/  @!P4 LEA R10, P3, R195, R2.reuse, 0x2 ;  /* 0x00000002c30ac211 */ /* 0x084fe400078610ff */
[-C--:B------:R-:W-:Y:S02]  /*11010*/  @!P0 LEA R20, P5, R193, R2.reuse, 0x2 ;  /* 0x00000002c1148211 */ /* 0x080fe400078a10ff */
[----:B-1----:R-:W-:Y:S01]  /*11020*/  @!P6 IMAD.WIDE R8, R16, 0x4, R2 ;  /* 0x000000041008e825 */ /* 0x002fe200078e0202 */
[-C--:B------:R-:W-:Y:S02]  /*11030*/  @!P4 LEA.HI.X R11, R195, R3.reuse, R196, 0x2, P3 ;  /* 0x00000003c30bc211 */ /* 0x080fe400018f14c4 */
[----:B------:R-:W-:Y:S02]  /*11040*/  ISETP.GE.AND P3, PT, R187, UR4, PT ;  /* 0x00000004bb007c0c */ /* 0x000fe4000bf66270 */
[----:B------:R-:W-:Y:S01]  /*11050*/  @!P0 LEA.HI.X R21, R193, R3, R194, 0x2, P5 ;  /* 0x00000003c1158211 */ /* 0x000fe200028f14c2 */
[----:B------:R0:W-:Y:S01]  /*11060*/  @!P6 ST.E.64 desc[UR52][R8.64], R148 ;  /* 0x000000940800e985 */ /* 0x0001e2000c101b34 */
[----:B------:R-:W-:-:S02]  /*11070*/  @!P2 LEA R24, P5, R191, R2, 0x2 ;  /* 0x00000002bf18a211 */ /* 0x000fc400078a10ff */
        /* <DEDUP_REMOVED lines=10> */
[-C--:B------:R-:W-:Y:S02]  /*11120*/  @!P3 LEA.HI.X R33, R187, R3.reuse, R188, 0x2, P5 ;  /* 0x00000003bb21b211 */ /* 0x080fe400028f14bc */
[-C--:B0-----:R-:W-:Y:S01]  /*11130*/  @!P4 LEA R8, P5, R185, R2.reuse, 0x2 ;  /* 0x00000002b908c211 */ /* 0x081fe200078a10ff */
[----:B------:R0:W-:Y:S01]  /*11140*/  @!P1 ST.E.64 desc[UR52][R30.64], R132 ;  /* 0x000000841e009985 */ /* 0x0001e2000c101b34 */
[----:B------:R-:W-:Y:S02]  /*11150*/  ISETP.GE.AND P1, PT, R179, UR4, PT ;  /* 0x00000004b3007c0c */ /* 0x000fe4000bf26270 */
[----:B-1----:R-:W-:Y:S01]  /*11160*/  @!P0 LEA R10, P6, R183, R2, 0x2 ;  /* 0x00000002b70a8211 */ /* 0x002fe200078c10ff */
[----:B------:R1:W-:Y:S01]  /*11170*/  @!P3 ST.E.64 desc[UR52][R32.64], R130 ;  /* 0x000000822000b985 */ /* 0x0003e2000c101b34 */
[----:B------:R-:W-:-:S02]  /*11180*/  @!P4 LEA.HI.X R9, R185, R3, R186, 0x2, P5 ;  /* 0x00000003b909c211 */ /* 0x000fc400028f14ba */
[----:B------:R-:W-:Y:S02]  /*11190*/  ISETP.GE.AND P3, PT, R177, UR4, PT ;  /* 0x00000004b1007c0c */ /* 0x000fe4000bf66270 */
[-C--:B--2---:R-:W-:Y:S01]  /*111a0*/  @!P2 LEA R20, P5, R181, R2.reuse, 0x2 ;  /* 0x00000002b514a211 */ /* 0x084fe200078a10ff */
[----:B------:R2:W-:Y:S01]  /*111b0*/  @!P4 ST.E.64 desc[UR52][R8.64], R124 ;  /* 0x0000007c0800c985 */ /* 0x0005e2000c101b34 */
[-C--:B------:R-:W-:Y:S02]  /*111c0*/  @!P0 LEA.HI.X R11, R183, R3.reuse, R184, 0x2, P6 ;  /* 0x00000003b70b8211 */ /* 0x080fe400030f14b8 */
[----:B------:R-:W-:Y:S02]  /*111d0*/  ISETP.GE.AND P4, PT, R175, UR4, PT ;  /* 0x00000004af007c0c */ /* 0x000fe4000bf86270 */
[----:B------:R-:W-:Y:S01]  /*111e0*/  @!P2 LEA.HI.X R21, R181, R3, R182, 0x2, P5 ;  /* 0x00000003b515a211 */ /* 0x000fe200028f14b6 */
[----:B------:R4:W-:Y:S01]  /*111f0*/  @!P0 ST.E.64 desc[UR52][R10.64], R122 ;  /* 0x0000007a0a008985 */ /* 0x0009e2000c101b34 */
[----:B---3--:R-:W-:-:S03]  /*11200*/  @!P1 LEA R24, P0, R179, R2, 0x2 ;  /* 0x00000002b3189211 */ /* 0x008fc600078010ff */
[----:B------:R3:W-:Y:S01]  /*11210*/  @!P2 ST.E.64 desc[UR52][R20.64], R116 ;  /* 0x000000741400a985 */ /* 0x0007e2000c101b34 */
[----:B------:R-:W-:Y:S02]  /*11220*/  ISETP.GE.AND P2, PT, R173, UR4, PT ;  /* 0x00000004ad007c0c */ /* 0x000fe4000bf46270 */
[-C--:B------:R-:W-:Y:S02]  /*11230*/  @!P1 LEA.HI.X R25, R179, R3.reuse, R180, 0x2, P0 ;  /* 0x00000003b3199211 */ /* 0x080fe400000f14b4 */
[-C--:B0-----:R-:W-:Y:S02]  /*11240*/  @!P3 LEA R30, P6, R177, R2.reuse, 0x2 ;  /* 0x00000002b11eb211 */ /* 0x081fe400078c10ff */
[----:B------:R-:W-:Y:S01]  /*11250*/  ISETP.GE.AND P0, PT, R171, UR4, PT ;  /* 0x00000004ab007c0c */ /* 0x000fe2000bf06270 */
[----:B------:R0:W-:Y:S01]  /*11260*/  @!P1 ST.E.64 desc[UR52][R24.64], R114 ;  /* 0x0000007218009985 */ /* 0x0001e2000c101b34 */
[----:B-1----:R-:W-:Y:S02]  /*11270*/  @!P4 LEA R32, P5, R175, R2, 0x2 ;  /* 0x00000002af20c211 */ /* 0x002fe400078a10ff */
[----:B------:R-:W-:-:S02]  /*11280*/  @!P3 LEA.HI.X R31, R177, R3, R178, 0x2, P6 ;  /* 0x00000003b11fb211 */ /* 0x000fc400030f14b2 */
[----:B------:R-:W-:Y:S02]  /*11290*/  ISETP.GE.AND P1, PT, R169, UR4, PT ;  /* 0x00000004a9007c0c */ /* 0x000fe4000bf26270 */
[----:B------:R-:W-:Y:S01]  /*112a0*/  @!P4 LEA.HI.X R33, R175, R3, R176, 0x2, P5 ;  /* 0x00000003af21c211 */ /* 0x000fe200028f14b0 */
[----:B------:R1:W-:Y:S01]  /*112b0*/  @!P3 ST.E.64 desc[UR52][R30.64], R108 ;  /* 0x0000006c1e00b985 */ /* 0x0003e2000c101b34 */
[----:B--2---:R-:W-:-:S03]  /*112c0*/  @!P2 LEA R8, P3, R173, R2, 0x2 ;  /* 0x00000002ad08a211 */ /* 0x004fc600078610ff */
[----:B------:R2:W-:Y:S01]  /*112d0*/  @!P4 ST.E.64 desc[UR52][R32.64], R106 ;  /* 0x0000006a2000c985 */ /* 0x0005e2000c101b34 */
[----:B------:R-:W-:Y:S02]  /*112e0*/  ISETP.GE.AND P4, PT, R167, UR4, PT ;  /* 0x00000004a7007c0c */ /* 0x000fe4000bf86270 */
[-C--:B------:R-:W-:Y:S02]  /*112f0*/  @!P2 LEA.HI.X R9, R173, R3.reuse, R174, 0x2, P3 ;  /* 0x00000003ad09a211 */ /* 0x080fe400018f14ae */
[-C--:B----4-:R-:W-:Y:S02]  /*11300*/  @!P0 LEA R10, P6, R171, R2.reuse, 0x2 ;  /* 0x00000002ab0a8211 */ /* 0x090fe400078c10ff */
[----:B------:R-:W-:Y:S01]  /*11310*/  ISETP.GE.AND P3, PT, R165, UR4, PT ;  /* 0x00000004a5007c0c */ /* 0x000fe2000bf66270 */
[----:B------:R4:W-:Y:S01]  /*11320*/  @!P2 ST.E.64 desc[UR52][R8.64], R100 ;  /* 0x000000640800a985 */ /* 0x0009e2000c101b34 */
[----:B---3--:R-:W-:Y:S02]  /*11330*/  @!P1 LEA R20, P5, R169, R2, 0x2 ;  /* 0x00000002a9149211 */ /* 0x008fe400078a10ff */
[----:B------:R-:W-:-:S02]  /*11340*/  @!P0 LEA.HI.X R11, R171, R3, R172, 0x2, P6 ;  /* 0x00000003ab0b8211 */ /* 0x000fc400030f14ac */
[----:B------:R-:W-:Y:S02]  /*11350*/  ISETP.GE.AND P2, PT, R163, UR4, PT ;  /* 0x00000004a3007c0c */ /* 0x000fe4000bf46270 */
[----:B------:R-:W-:Y:S01]  /*11360*/  @!P1 LEA.HI.X R21, R169, R3, R170, 0x2, P5 ;  /* 0x00000003a9159211 */ /* 0x000fe200028f14aa */
[----:B------:R3:W-:Y:S01]  /*11370*/  @!P0 ST.E.64 desc[UR52][R10.64], R94 ;  /* 0x0000005e0a008985 */ /* 0x0007e2000c101b34 */
[----:B------:R-:W-:Y:S02]  /*11380*/  ISETP.GE.AND P0, PT, R99, UR4, PT ;  /* 0x0000000463007c0c */ /* 0x000fe4000bf06270 */
[-C--:B0-----:R-:W-:Y:S01]  /*11390*/  @!P4 LEA R24, P5, R167, R2.reuse, 0x2 ;  /* 0x00000002a718c211 */ /* 0x081fe200078a10ff */
[----:B------:R0:W-:Y:S01]  /*113a0*/  @!P1 ST.E.64 desc[UR52][R20.64], R68 ;  /* 0x0000004414009985 */ /* 0x0001e2000c101b34 */
[----:B-1----:R-:W-:Y:S02]  /*113b0*/  @!P3 LEA R30, P6, R165, R2, 0x2 ;  /* 0x00000002a51eb211 */ /* 0x002fe400078c10ff */
[----:B------:R-:W-:-:S02]  /*113c0*/  ISETP.GE.AND P1, PT, R237, UR4, PT ;  /* 0x00000004ed007c0c */ /* 0x000fc4000bf26270 */
[-C--:B------:R-:W-:Y:S02]  /*113d0*/  @!P4 LEA.HI.X R25, R167, R3.reuse, R168, 0x2, P5 ;  /* 0x00000003a719c211 */ /* 0x080fe400028f14a8 */
[-C--:B------:R-:W-:Y:S02]  /*113e0*/  @!P3 LEA.HI.X R31, R165, R3.reuse, R166, 0x2, P6 ;  /* 0x00000003a51fb211 */ /* 0x080fe400030f14a6 */
[CC--:B--2---:R-:W-:Y:S01]  /*113f0*/  @!P2 LEA R32, P5, R163.reuse, R2.reuse, 0x2 ;  /* 0x00000002a320a211 */ /* 0x0c4fe200078a10ff */
[----:B------:R1:W-:Y:S01]  /*11400*/  @!P4 ST.E.64 desc[UR52][R24.64], R66 ;  /* 0x000000421800c985 */ /* 0x0003e2000c101b34 */
[----:B------:R-:W-:Y:S02]  /*11410*/  ISETP.GE.AND P4, PT, R236, UR4, PT ;  /* 0x00000004ec007c0c */ /* 0x000fe4000bf86270 */
[----:B------:R-:W-:Y:S01]  /*11420*/  @!P2 LEA.HI.X R33, R163, R3, R164, 0x2, P5 ;  /* 0x00000003a321a211 */ /* 0x000fe200028f14a4 */
[----:B------:R2:W-:Y:S01]  /*11430*/  @!P3 ST.E.64 desc[UR52][R30.64], R60 ;  /* 0x0000003c1e00b985 */ /* 0x0005e2000c101b34 */
[----:B----4-:R-:W-:-:S02]  /*11440*/  @!P0 LEA R8, P5, R99, R2, 0x2 ;  /* 0x0000000263088211 */ /* 0x010fc400078a10ff */
[----:B------:R-:W-:Y:S01]  /*11450*/  ISETP.GE.AND P3, PT, R235, UR4, PT ;  /* 0x00000004eb007c0c */ /* 0x000fe2000bf66270 */
[----:B------:R4:W-:Y:S01]  /*11460*/  @!P2 ST.E.64 desc[UR52][R32.64], R58 ;  /* 0x0000003a2000a985 */ /* 0x0009e2000c101b34 */
[----:B---3--:R-:W-:Y:S02]  /*11470*/  @!P1 LEA R10, P6, R237, R2, 0x2 ;  /* 0x00000002ed0a9211 */ /* 0x008fe400078c10ff */
[-C--:B------:R-:W-:Y:S02]  /*11480*/  @!P0 LEA.HI.X R9, R99, R3.reuse, R162, 0x2, P5 ;  /* 0x0000000363098211 */ /* 0x080fe400028f14a2 */
[----:B------:R-:W-:Y:S02]  /*11490*/  @!P1 LEA.HI.X R11, R237, R3, R98, 0x2, P6 ;  /* 0x00000003ed0b9211 */ /* 0x000fe400030f1462 */
[----:B------:R-:W-:Y:S01]  /*114a0*/  ISETP.GE.AND P2, PT, R234, UR4, PT ;  /* 0x00000004ea007c0c */ /* 0x000fe2000bf46270 */
[----:B------:R3:W-:Y:S01]  /*114b0*/  @!P0 ST.E.64 desc[UR52][R8.64], R52 ;  /* 0x0000003408008985 */ /* 0x0007e2000c101b34 */
[----:B------:R-:W-:-:S02]  /*114c0*/  ISETP.GE.AND P0, PT, R233, UR4, PT ;  /* 0x00000004e9007c0c */ /* 0x000fc4000bf06270 */
[CC--:B0-----:R-:W-:Y:S01]  /*114d0*/  @!P4 LEA R20, P5, R236.reuse, R2.reuse, 0x2 ;  /* 0x00000002ec14c211 */ /* 0x0c1fe200078a10ff */
[----:B------:R0:W-:Y:S01]  /*114e0*/  @!P1 ST.E.64 desc[UR52][R10.64], R50 ;  /* 0x000000320a009985 */ /* 0x0001e2000c101b34 */
[CC--:B-1----:R-:W-:Y:S02]  /*114f0*/  @!P3 LEA R24, P1, R235.reuse, R2.reuse, 0x2 ;  /* 0x00000002eb18b211 */ /* 0x0c2fe400078210ff */
[-C--:B------:R-:W-:Y:S02]  /*11500*/  @!P4 LEA.HI.X R21, R236, R3.reuse, R97, 0x2, P5 ;  /* 0x00000003ec15c211 */ /* 0x080fe400028f1461 */
[----:B------:R-:W-:Y:S02]  /*11510*/  @!P3 LEA.HI.X R25, R235, R3, R96, 0x2, P1 ;  /* 0x00000003eb19b211 */ /* 0x000fe400008f1460 */
[----:B------:R-:W-:Y:S01]  /*11520*/  ISETP.GE.AND P1, PT, R232, UR4, PT ;  /* 0x00000004e8007c0c */ /* 0x000fe2000bf26270 */
[----:B------:R-:W-:Y:S01]  /*11530*/  @!P4 ST.E.64 desc[UR52][R20.64], R44 ;  /* 0x0000002c1400c985 */ /* 0x000fe2000c101b34 */
[----:B--2---:R-:W-:-:S02]  /*11540*/  @!P2 LEA R30, P4, R234, R2, 0x2 ;  /* 0x00000002ea1ea211 */ /* 0x004fc400078810ff */
[----:B----4-:R-:W-:Y:S01]  /*11550*/  @!P0 LEA R32, P5, R233, R2, 0x2 ;  /* 0x00000002e9208211 */ /* 0x010fe200078a10ff */
[----:B------:R1:W-:Y:S01]  /*11560*/  @!P3 ST.E.64 desc[UR52][R24.64], R42 ;  /* 0x0000002a1800b985 */ /* 0x0003e2000c101b34 */
[----:B------:R-:W-:Y:S02]  /*11570*/  ISETP.GE.AND P3, PT, R23, UR4, PT ;  /* 0x0000000417007c0c */ /* 0x000fe4000bf66270 */
[-C--:B------:R-:W-:Y:S02]  /*11580*/  @!P2 LEA.HI.X R31, R234, R3.reuse, R91, 0x2, P4 ;  /* 0x00000003ea1fa211 */ /* 0x080fe400020f145b */
[----:B------:R-:W-:Y:S02]  /*11590*/  @!P0 LEA.HI.X R33, R233, R3, R90, 0x2, P5 ;  /* 0x00000003e9218211 */ /* 0x000fe400028f145a */
[----:B------:R-:W-:Y:S01]  /*115a0*/  ISETP.GE.AND P4, PT, R19, UR4, PT ;  /* 0x0000000413007c0c */ /* 0x000fe2000bf86270 */
[----:B------:R2:W-:Y:S01]  /*115b0*/  @!P2 ST.E.64 desc[UR52][R30.64], R36 ;  /* 0x000000241e00a985 */ /* 0x0005e2000c101b34 */
[----:B------:R-:W-:-:S02]  /*115c0*/  ISETP.GE.AND P2, PT, R41, UR4, PT ;  /* 0x0000000429007c0c */ /* 0x000fc4000bf46270 */
[----:B------:R-:W-:Y:S01]  /*115d0*/  ISETP.GE.AND P5, PT, R22, UR4, PT ;  /* 0x0000000416007c0c */ /* 0x000fe2000bfa6270 */
[----:B------:R-:W-:Y:S01]  /*115e0*/  @!P0 ST.E.64 desc[UR52][R32.64], R34 ;  /* 0x0000002220008985 */ /* 0x000fe2000c101b34 */
[CC--:B---3--:R-:W-:Y:S02]  /*115f0*/  @!P1 LEA R8, P0, R232.reuse, R2.reuse, 0x2 ;  /* 0x00000002e8089211 */ /* 0x0c8fe400078010ff */
[C---:B0-----:R-:W-:Y:S02]  /*11600*/  @!P3 LEA R10, P6, R23.reuse, R2, 0x2 ;  /* 0x00000002170ab211 */ /* 0x041fe400078c10ff */
[-C--:B------:R-:W-:Y:S02]  /*11610*/  @!P1 LEA.HI.X R9, R232, R3.reuse, R89, 0x2, P0 ;  /* 0x00000003e8099211 */ /* 0x080fe400000f1459 */
[----:B------:R-:W-:Y:S02]  /*11620*/  @!P3 LEA.HI.X R11, R23, R3, R88, 0x2, P6 ;  /* 0x00000003170bb211 */ /* 0x000fe400030f1458 */
[----:B------:R-:W-:Y:S01]  /*11630*/  ISETP.GE.AND P0, PT, R39, UR4, PT ;  /* 0x0000000427007c0c */ /* 0x000fe2000bf06270 */
[----:B------:R0:W-:Y:S01]  /*11640*/  @!P1 ST.E.64 desc[UR52][R8.64], R28 ;  /* 0x0000001c08009985 */ /* 0x0001e2000c101b34 */
[----:B------:R-:W-:-:S02]  /*11650*/  ISETP.GE.AND P1, PT, R18, UR4, PT ;  /* 0x0000000412007c0c */ /* 0x000fc4000bf26270 */
[----:B-1----:R-:W-:Y:S01]  /*11660*/  SHF.R.S32.HI R24, RZ, 0x1f, R41 ;  /* 0x0000001fff187819 */ /* 0x002fe20000011429 */
[----:B------:R1:W-:Y:S01]  /*11670*/  @!P3 ST.E.64 desc[UR52][R10.64], R26 ;  /* 0x0000001a0a00b985 */ /* 0x0003e2000c101b34 */
[CC--:B--2---:R-:W-:Y:S02]  /*11680*/  @!P2 LEA R30, P3, R41.reuse, R2.reuse, 0x2 ;  /* 0x00000002291ea211 */ /* 0x0c4fe400078610ff */
[CC--:B------:R-:W-:Y:S02]  /*11690*/  @!P5 LEA R20, P6, R22.reuse, R2.reuse, 0x2 ;  /* 0x000000021614d211 */ /* 0x0c0fe400078c10ff */
[-C--:B------:R-:W-:Y:S02]  /*116a0*/  @!P2 LEA.HI.X R31, R41, R3.reuse, R24, 0x2, P3 ;  /* 0x00000003291fa211 */ /* 0x080fe400018f1418 */
[----:B------:R-:W-:Y:S02]  /*116b0*/  @!P4 LEA R24, P3, R19, R2, 0x2 ;  /* 0x000000021318c211 */ /* 0x000fe400078610ff */
[----:B------:R-:W-:-:S02]  /*116c0*/  @!P5 LEA.HI.X R21, R22, R3, R87, 0x2, P6 ;  /* 0x000000031615d211 */ /* 0x000fc400030f1457 */
[-C--:B------:R-:W-:Y:S02]  /*116d0*/  @!P4 LEA.HI.X R25, R19, R3.reuse, R86, 0x2, P3 ;  /* 0x000000031319c211 */ /* 0x080fe400018f1456 */
[----:B0-----:R-:W-:Y:S01]  /*116e0*/  SHF.R.S32.HI R9, RZ, 0x1f, R18 ;  /* 0x0000001fff097819 */ /* 0x001fe20000011412 */
[----:B------:R0:W-:Y:S01]  /*116f0*/  @!P5 ST.E.64 desc[UR52][R20.64], R14 ;  /* 0x0000000e1400d985 */ /* 0x0001e2000c101b34 */
[-C--:B------:R-:W-:Y:S01]  /*11700*/  @!P1 LEA R8, P3, R18, R2.reuse, 0x2 ;  /* 0x0000000212089211 */ /* 0x080fe200078610ff */
[----:B-1----:R-:W-:Y:S01]  /*11710*/  VIADD R11, R16, 0xf8 ;  /* 0x000000f8100b7836 */ /* 0x002fe20000000000 */
[C---:B------:R-:W-:Y:S01]  /*11720*/  @!P0 LEA R32, P6, R39.reuse, R2, 0x2 ;  /* 0x0000000227208211 */ /* 0x040fe200078c10ff */
[----:B------:R0:W-:Y:S01]  /*11730*/  @!P4 ST.E.64 desc[UR52][R24.64], R12 ;  /* 0x0000000c1800c985 */ /* 0x0001e2000c101b34 */
[-C--:B------:R-:W-:Y:S02]  /*11740*/  @!P1 LEA.HI.X R9, R18, R3.reuse, R9, 0x2, P3 ;  /* 0x0000000312099211 */ /* 0x080fe400018f1409 */
[----:B------:R-:W-:-:S03]  /*11750*/  @!P0 LEA.HI.X R33, R39, R3, R0, 0x2, P6 ;  /* 0x0000000327218211 */ /* 0x000fc600030f1400 */
[----:B------:R0:W-:Y:S04]  /*11760*/  @!P1 ST.E.64 desc[UR52][R8.64], R6 ;  /* 0x0000000608009985 */ /* 0x0001e8000c101b34 */
[----:B------:R0:W-:Y:S04]  /*11770*/  @!P2 ST.E.64 desc[UR52][R30.64], R4 ;  /* 0x000000041e00a985 */ /* 0x0001e8000c101b34 */
[----:B------:R0:W-:Y:S01]  /*11780*/  @!P0 ST.E.64 desc[UR52][R32.64], R156 ;  /* 0x0000009c20008985 */ /* 0x0001e2000c101b34 */
[----:B------:R-:W-:-:S13]  /*11790*/  ISETP.GE.AND P0, PT, R11, UR4, PT ;  /* 0x000000040b007c0c */ /* 0x000fda000bf06270 */
[----:B0-----:R-:W-:Y:S05]  /*117a0*/  @P0 BRA `(.L_x_2311) ;  /* 0x0000000c00d80947 */ /* 0x001fea0003800000 */
[----:B------:R-:W-:Y:S02]  /*117b0*/  LEA R2, P0, R11, R2, 0x2 ;  /* 0x000000020b027211 */ /* 0x000fe400078010ff */
[----:B------:R-:W-:-:S04]  /*117c0*/  SHF.R.S32.HI R0, RZ, 0x1f, R11 ;  /* 0x0000001fff007819 */ /* 0x000fc8000001140b */
[----:B------:R-:W-:-:S05]  /*117d0*/  LEA.HI.X R3, R11, R3, R0, 0x2, P0 ;  /* 0x000000030b037211 */ /* 0x000fca00000f1400 */
[----:B------:R0:W-:Y:S01]  /*117e0*/  ST.E.64 desc[UR52][R2.64], R154 ;  /* 0x0000009a02007985 */ /* 0x0001e2000c101b34 */
[----:B------:R-:W-:Y:S05]  /*117f0*/  BRA `(.L_x_2311) ;  /* 0x0000000c00c47947 */ /* 0x000fea0003800000 */
.L_x_2302:
        /* <DEDUP_REMOVED lines=10> */
[----:B------:R-:W3:Y:S01]  /*118a0*/  @P1 LDG.E R6, desc[UR52][R2.64] ;  /* 0x0000003402061981 */ /* 0x000ee2000c1e1900 */
[----:B------:R-:W-:Y:S01]  /*118b0*/  UISETP.NE.AND.EX UP1, UPT, UR9, URZ, UPT, UP1 ;  /* 0x0000003f0900728c */ /* 0x000fe2000bf25310 */
[----:B------:R-:W-:Y:S01]  /*118c0*/  ULDC UR4, c[0x0][0xa88] ;  /* 0x0002a20000047ab9 */ /* 0x000fe20000000800 */
[----:B------:R-:W0:Y:S01]  /*118d0*/  S2R R7, SR_TID.X ;  /* 0x0000000000077919 */ /* 0x000e220000002100 */
        /* <DEDUP_REMOVED lines=8> */
[----:B---3--:R-:W-:Y:S01]  /*11960*/  @P1 R2UR UR4, R6 ;  /* 0x00000000060412ca */ /* 0x008fe200000e0000 */
[----:B0-----:R-:W-:-:S05]  /*11970*/  VIADD R6, R7, 0xffffff80 ;  /* 0xffffff8007067836 */ /* 0x001fca0000000000 */
[----:B------:R-:W-:-:S07]  /*11980*/  ISETP.GT.AND P0, PT, R6, 0x7f, PT ;  /* 0x0000007f0600780c */ /* 0x000fce0003f04270 */
[----:B------:R-:W-:Y:S01]  /*11990*/  USHF.R.S32.HI UR16, URZ, 0x1f, UR4 ;  /* 0x0000001f3f107899 */ /* 0x000fe20008011404 */
[----:B-1----:R-:W-:Y:S11]  /*119a0*/  @P2 BRA `(.L_x_2314) ;  /* 0x0000000000102947 */ /* 0x002ff60003800000 */
[----:B------:R-:W-:Y:S05]  /*119b0*/  @!P1 BRA `(.L_x_2314) ;  /* 0x00000000000c9947 */ /* 0x000fea0003800000 */
[----:B------:R-:W3:Y:S04]  /*119c0*/  LDG.E R5, desc[UR52][R2.64] ;  /* 0x0000003402057981 */ /* 0x000ee8000c1e1900 */
[----:B-----5:R-:W3:Y:S02]  /*119d0*/  LDG.E R0, desc[UR52][R2.64+0x4] ;  /* 0x0000043402007981 */ /* 0x020ee4000c1e1900 */
[----:B---3--:R-:W-:-:S07]  /*119e0*/  IMAD.IADD R0, R0, 0x1, -R5 ;  /* 0x0000000100007824 */ /* 0x008fce00078e0a05 */
.L_x_2314:
[----:B------:R-:W-:Y:S01]  /*119f0*/  USEL UR43, UR43, URZ, !UP0 ;  /* 0x0000003f2b2b7287 */ /* 0x000fe2000c000000 */
[----:B------:R-:W-:Y:S01]  /*11a00*/  BSSY B1, `(.L_x_2315) ;  /* 0x0000037000017945 */ /* 0x000fe20003800000 */
[----:B------:R-:W-:-:S03]  /*11a10*/  USEL UR42, UR42, URZ, !UP0 ;  /* 0x0000003f2a2a7287 */ /* 0x000fc6000c000000 */
[----:B------:R-:W-:Y:S09]  /*11a20*/  @P0 BRA `(.L_x_2316) ;  /* 0x0000000000d00947 */ /* 0x000ff20003800000 */
        /* <DEDUP_REMOVED lines=29> */
[----:B------:R-:W-:Y:S02]  /*11c00*/  IMAD.U32 R3, RZ, RZ, UR21 ;  /* 0x00000015ff037e24 */ /* 0x000fe4000f8e00ff */
[----:B------:R-:W-:Y:S01]  /*11c10*/  IMAD.U32 R8, RZ, RZ, UR8 ;  /* 0x00000008ff087e24 */ /* 0x000fe2000f8e00ff */
[----:B------:R-:W-:Y:S01]  /*11c20*/  ULDC.64 UR8, c[0x0][UR17+0x210] ;  /* 0x0000840011087abb */ /* 0x000fe20008000a00 */
[----:B-1----:R-:W-:Y:S01]  /*11c30*/  @P0 SHF.R.U32.HI R5, RZ, R7, R2 ;  /* 0x00000007ff050219 */ /* 0x002fe20000011602 */
        /* <DEDUP_REMOVED lines=19> */
.L_x_2316:
[----:B------:R-:W-:Y:S05]  /*11d70*/  BSYNC B1 ;  /* 0x0000000000017941 */ /* 0x000fea0003800000 */
.L_x_2315:
        /* <DEDUP_REMOVED lines=50> */
[----:B------:R-:W-:Y:S02]  /*120a0*/  VIADD R4, R6, 0x40 ;  /* 0x0000004006047836 */ /* 0x000fe40000000000 */
[----:B------:R-:W-:Y:S01]  /*120b0*/  IMAD.IADD R3, R3, 0x1, R5 ;  /* 0x0000000103037824 */ /* 0x000fe200078e0205 */
[----:B------:R-:W-:Y:S01]  /*120c0*/  LEA R5, P2, R2, UR8, 0x1 ;  /* 0x0000000802057c11 */ /* 0x000fe2000f8408ff */
        /* <DEDUP_REMOVED lines=11> */
[----:B------:R0:W3:Y:S01]  /*12180*/  SHFL.IDX PT, R0, R4, RZ, 0x181f ;  /* 0x00181fff04007589 */ /* 0x0000e200000e0000 */
        /* <DEDUP_REMOVED lines=21> */
.L_x_2318:
[----:B------:R-:W-:Y:S05]  /*122e0*/  BSYNC B1 ;  /* 0x0000000000017941 */ /* 0x000fea0003800000 */
.L_x_2317:
[----:B---3--:R3:W0:Y:S01]  /*122f0*/  SHFL.IDX PT, R0, R4, 0x1, 0x181f ;  /* 0x00381f0004007f89 */ /* 0x00862200000e0000 */
[----:B------:R-:W-:Y:S03]  /*12300*/  BSSY B1, `(.L_x_2319) ;  /* 0x0000014000017945 */ /* 0x000fe60003800000 */
[----:B-1--4-:R3:W1:Y:S01]  /*12310*/  SHFL.IDX PT, R2, R5, 0x1, 0x181f ;  /* 0x00381f0005027f89 */ /* 0x01266200000e0000 */
        /* <DEDUP_REMOVED lines=18> */
.L_x_2320:
[----:B------:R-:W-:Y:S05]  /*12440*/  BSYNC B1 ;  /* 0x0000000000017941 */ /* 0x000fea0003800000 */
.L_x_2319:
[----:B0-----:R0:W0:Y:S01]  /*12450*/  SHFL.IDX PT, R0, R4, 0x2, 0x181f ;  /* 0x00581f0004007f89 */ /* 0x00102200000e0000 */
[----:B------:R-:W-:Y:S03]  /*12460*/  BSSY B1, `(.L_x_2321) ;  /* 0x0000014000017945 */ /* 0x000fe60003800000 */
[----:B-1--4-:R1:W4:Y:S01]  /*12470*/  SHFL.IDX PT, R2, R5, 0x2, 0x181f ;  /* 0x00581f0005027f89 */ /* 0x01232200000e0000 */
        /* <DEDUP_REMOVED lines=18> */
.L_x_2322:
[----:B------:R-:W-:Y:S05]  /*125a0*/  BSYNC B1 ;  /* 0x0000000000017941 */ /* 0x000fea0003800000 */
.L_x_2321:
[----:B0-----:R-:W-:Y:S01]  /*125b0*/  VIADD R0, R6, 0x60 ;  /* 0x0000006006007836 */ /* 0x001fe20000000000 */
[----:B---3--:R-:W0:Y:S04]  /*125c0*/  SHFL.IDX PT, R4, R4, 0x3, 0x181f ;  /* 0x00781f0004047f89 */ /* 0x008e2800000e0000 */
[----:B------:R-:W-:Y:S01]  /*125d0*/  ISETP.GE.AND P0, PT, R0, R11, PT ;  /* 0x0000000b0000720c */ /* 0x000fe20003f06270 */
[----:B----4-:R3:W4:-:S12]  /*125e0*/  SHFL.IDX PT, R2, R5, 0x3, 0x181f ;  /* 0x00781f0005027f89 */ /* 0x01071800000e0000 */
[----:B---3--:R-:W-:Y:S05]  /*125f0*/  @P0 BRA `(.L_x_2311) ;  /* 0x0000000000440947 */ /* 0x008fea0003800000 */
[----:B------:R-:W-:Y:S02]  /*12600*/  ULDC UR4, c[0x0][0xac8] ;  /* 0x0002b20000047ab9 */ /* 0x000fe40000000800 */
[----:B------:R-:W-:Y:S02]  /*12610*/  ISETP.GE.AND P3, PT, R7, UR4, PT ;  /* 0x0000000407007c0c */ /* 0x000fe4000bf66270 */
[----:B------:R-:W-:Y:S02]  /*12620*/  ISETP.GE.AND P2, PT, R9, UR4, PT ;  /* 0x0000000409007c0c */ /* 0x000fe4000bf46270 */
[----:B------:R-:W-:Y:S02]  /*12630*/  ISETP.GE.AND P1, PT, R13, UR4, PT ;  /* 0x000000040d007c0c */ /* 0x000fe4000bf26270 */
[----:B------:R-:W-:-:S07]  /*12640*/  ISETP.GE.AND P0, PT, R15, UR4, PT ;  /* 0x000000040f007c0c */ /* 0x000fce000bf06270 */
[----:B----4-:R-:W-:-:S04]  /*12650*/  @!P3 LEA R6, P4, R7, R2, 0x1 ;  /* 0x000000020706b211 */ /* 0x010fc800078808ff */
        /* <DEDUP_REMOVED lines=11> */
.L_x_2311:
[----:B------:R-:W-:Y:S05]  /*12710*/  BSYNC B0 ;  /* 0x0000000000007941 */ /* 0x000fea0003800000 */
.L_x_2301:
[----:B------:R-:W-:Y:S02]  /*12720*/  ULDC UR4, c[0x0][0xc3c] ;  /* 0x00030f0000047ab9 */ /* 0x000fe40000000800 */
[----:B------:R-:W-:-:S06]  /*12730*/  UISETP.GE.AND UP0, UPT, UR7, UR4, UPT ;  /* 0x000000040700728c */ /* 0x000fcc000bf06270 */
[----:B------:R-:W-:-:S13]  /*12740*/  PLOP3.LUT P0, PT, PT, PT, UP0, 0x80, 0x0 ;  /* 0x000000000000781c */ /* 0x000fda0003f0f008 */
[----:B------:R-:W-:Y:S05]  /*12750*/  @!P0 BRA `(.L_x_2323) ;  /* 0xfffffee800788947 */ /* 0x000fea000383ffff */
[----:B------:R-:W-:Y:S05]  /*12760*/  EXIT ;  /* 0x000000000000794d */ /* 0x000fea0003800000 */
.L_x_2261:
[----:B------:R-:W-:-:S08]  /*12770*/  NOP ;  /* 0x0000000000007918 */ /* 0x000fd00000000000 */
[----:B------:R-:W0:-:S00]  /*12780*/  USETMAXREG.DEALLOC.CTAPOOL 0x18 ;  /* 0x00000018000079c8 */ /* 0x000e0000080e0500 */
[----:B0-----:R-:W-:Y:S01]  /*12790*/  LOP3.LUT R0, R0, 0x3, RZ, 0xc0, !PT ;  /* 0x0000000300007812 */ /* 0x001fe200078ec0ff */
[----:B------:R-:W-:-:S05]  /*127a0*/  IMAD.MOV.U32 R6, RZ, RZ, RZ ;  /* 0x000000ffff067224 */ /* 0x000fca00078e00ff */
[----:B------:R-:W0:Y:S02]  /*127b0*/  SHFL.IDX PT, R0, R0, RZ, 0x1f ;  /* 0x00001fff00007589 */ /* 0x000e2400000e0000 */
[----:B0-----:R-:W-:-:S04]  /*127c0*/  ISETP.NE.AND P0, PT, R0, RZ, PT ;  /* 0x000000ff0000720c */ /* 0x001fc80003f05270 */
[----:B------:R-:W-:-:S05]  /*127d0*/  P2R R0, PR, RZ, 0x1 ;  /* 0x00000001ff007803 */ /* 0x000fca0000000000 */
[----:B------:R0:W-:Y:S04]  /*127e0*/  STL [R1+0x4c], R0 ;  /* 0x00004c0001007387 */ /* 0x0001e80000100800 */
[----:B------:R-:W-:Y:S05]  /*127f0*/  @!P0 BRA `(.L_x_2324) ;  /* 0x00000000002c8947 */ /* 0x000fea0003800000 */
[----:B------:R-:W1:Y:S08]  /*12800*/  S2UR UR5, SR_CgaCtaId ;  /* 0x00000000000579c3 */ /* 0x000e700000008800 */
[----:B------:R-:W-:Y:S06]  /*12810*/  BAR.SYNC.DEFER_BLOCKING 0x5, 0x180 ;  /* 0x0146000000007b1d */ /* 0x000fec0000010000 */
[----:B------:R-:W-:-:S02]  /*12820*/  UMOV UR4, 0x400 ;  /* 0x0000040000047882 */ /* 0x000fc40000000000 */
[----:B-1----:R-:W-:-:S09]  /*12830*/  ULEA UR4, UR5, UR4, 0x18 ;  /* 0x0000000405047291 */ /* 0x002fd2000f8ec03f */
[----:B------:R-:W1:Y:S04]  /*12840*/  LDS.128 R4, [UR4+0x388d0] ;  /* 0x0388d004ff047984 */ /* 0x000e680008000c00 */
[----:B-1----:R1:W-:Y:S01]  /*12850*/  STL.64 [R1+0x10], R4 ;  /* 0x0000100401007387 */ /* 0x0023e20000100a00 */
[----:B0-----:R-:W-:-:S03]  /*12860*/  IMAD.MOV.U32 R0, RZ, RZ, R7 ;  /* 0x000000ffff007224 */ /* 0x001fc600078e0007 */
[----:B------:R1:W-:Y:S02]  /*12870*/  STL [R1+0x18], R6 ;  /* 0x0000180601007387 */ /* 0x0003e40000100800 */
[----:B------:R-:W-:Y:S01]  /*12880*/  R2UR UR42, R0 ;  /* 0x00000000002a72ca */ /* 0x000fe200000e0000 */
[----:B------:R-:W-:Y:S06]  /*12890*/  BAR.ARV 0x4, 0x180 ;  /* 0x0106000000007b1d */ /* 0x000fec0000002000 */
[----:B------:R-:W-:Y:S08]  /*128a0*/  BRA `(.L_x_2325) ;  /* 0x0000000c00c47947 */ /* 0x000ff00003800000 */
.L_x_2324:
[----:B0-----:R-:W0:Y:S01]  /*128b0*/  S2R R0, SR_TID.X ;  /* 0x0000000000007919 */ /* 0x001e220000002100 */
[----:B------:R-:W-:Y:S01]  /*128c0*/  ULDC UR4, c[0x0][0xc3c] ;  /* 0x00030f0000047ab9 */ /* 0x000fe20000000800 */
[----:B0-----:R-:W-:-:S04]  /*128d0*/  LOP3.LUT R0, R0, 0x1f, RZ, 0xc0, !PT ;  /* 0x0000001f00007812 */ /* 0x001fc800078ec0ff */
[----:B------:R-:W-:-:S04]  /*128e0*/  ISETP.NE.AND P0, PT, R0, 0x1f, PT ;  /* 0x0000001f0000780c */ /* 0x000fc80003f05270 */
[----:B------:R-:W-:-:S13]  /*128f0*/  ISETP.GE.OR P1, PT, R0, UR4, !P0 ;  /* 0x0000000400007c0c */ /* 0x000fda000c726670 */
[----:B------:R-:W0:Y:S08]  /*12900*/  @!P1 LDC.64 R2, c[0x0][0xc80] ;  /* 0x00032000ff029b82 */ /* 0x000e300000000a00 */
        /* <DEDUP_REMOVED lines=38> */
.L_x_2328:
        /* <DEDUP_REMOVED lines=39> */
.L_x_2326:
        /* <DEDUP_REMOVED lines=15> */
.L_x_2329:
        /* <DEDUP_REMOVED lines=62> */
.L_x_2330:
        /* <DEDUP_REMOVED lines=63> */
.L_x_2331:
[----:B01----:R-:W-:-:S05]  /*136a0*/  LOP3.LUT R3, RZ, R2, RZ, 0x33, !PT ;  /* 0x00000002ff037212 */ /* 0x003fca00078e33ff */
[----:B------:R-:W-:-:S05]  /*136b0*/  IMAD.IADD R2, R6, 0x1, R3 ;  /* 0x0000000106027824 */ /* 0x000fca00078e0203 */
[----:B------:R1:W-:Y:S01]  /*136c0*/  STL [R1+0x14], R2 ;  /* 0x0000140201007387 */ /* 0x0003e20000100800 */
[----:B------:R-:W-:Y:S05]  /*136d0*/  BRA `(.L_x_2332) ;  /* 0x00000000000c7947 */ /* 0x000fea0003800000 */
.L_x_2327:
[----:B------:R0:W-:Y:S04]  /*136e0*/  STL [R1+0x10], R7 ;  /* 0x0000100701007387 */ /* 0x0001e80000100800 */
[----:B------:R0:W-:Y:S04]  /*136f0*/  STL [R1+0x14], RZ ;  /* 0x000014ff01007387 */ /* 0x0001e80000100800 */
[----:B------:R0:W-:Y:S02]  /*13700*/  STL [R1+0x18], RZ ;  /* 0x000018ff01007387 */ /* 0x0001e40000100800 */
.L_x_2332:
        /* <DEDUP_REMOVED lines=11> */
.L_x_2325:
[----:B0-----:R-:W-:Y:S01]  /*137c0*/  IMAD.MOV.U32 R0, RZ, RZ, 0x1 ;  /* 0x00000001ff007424 */ /* 0x001fe200078e00ff */
[----:B------:R-:W-:Y:S01]  /*137d0*/  ULDC UR4, c[0x0][0xc3c] ;  /* 0x00030f0000047ab9 */ /* 0x000fe20000000800 */
[----:B------:R0:W-:Y:S01]  /*137e0*/  STL [R1+0x4], RZ ;  /* 0x000004ff01007387 */ /* 0x0001e20000100800 */
[----:B------:R-:W-:-:S03]  /*137f0*/  UISETP.GE.AND UP0, UPT, UR42, UR4, UPT ;  /* 0x000000042a00728c */ /* 0x000fc6000bf06270 */
[----:B------:R0:W-:Y:S03]  /*13800*/  STL [R1+0xc], R0 ;  /* 0x00000c0001007387 */ /* 0x0001e60000100800 */
[----:B------:R-:W-:Y:S01]  /*13810*/  PLOP3.LUT P0, PT, PT, PT, UP0, 0x80, 0x0 ;  /* 0x000000000000781c */ /* 0x000fe20003f0f008 */
[----:B------:R0:W-:-:S12]  /*13820*/  STL [R1+0x44], RZ ;  /* 0x000044ff01007387 */ /* 0x0001d80000100800 */
[----:B0-----:R-:W-:Y:S05]  /*13830*/  @P0 BRA `(.L_x_2333) ;  /* 0x0000005800e00947 */ /* 0x001fea0003800000 */
[----:B-1----:R-:W0:Y:S01]  /*13840*/  S2R R4, SR_TID.X ;  /* 0x0000000000047919 */ /* 0x002e220000002100 */
[----:B------:R-:W1:Y:S01]  /*13850*/  S2UR UR5, SR_CgaCtaId ;  /* 0x00000000000579c3 */ /* 0x000e620000008800 */
[----:B------:R-:W-:Y:S01]  /*13860*/  UMOV UR4, 0x400 ;  /* 0x0000040000047882 */ /* 0x000fe20000000000 */
[----:B------:R-:W-:Y:S01]  /*13870*/  ULDC UR40, c[0x0][0xc] ;  /* 0x0000030000287ab9 */ /* 0x000fe20000000800 */
[----:B------:R-:W-:Y:S02]  /*13880*/  ULOP3.LUT UR39, UR38, 0x1, URZ, 0xfc, !UPT ;  /* 0x0000000126277892 */ /* 0x000fe4000f8efc3f */
[----:B------:R-:W-:Y:S01]  /*13890*/  ULOP3.LUT UR41, UR38, 0x2, URZ, 0xfc, !UPT ;  /* 0x0000000226297892 */ /* 0x000fe2000f8efc3f */
[----:B------:R-:W-:Y:S01]  /*138a0*/  ULDC.64 UR48, c[0x0][0x198] ;  /* 0x0000660000307ab9 */ /* 0x000fe20000000a00 */
[----:B-1----:R-:W-:-:S06]  /*138b0*/  ULEA UR4, UR5, UR4, 0x18 ;  /* 0x0000000405047291 */ /* 0x002fcc000f8ec03f */
[----:B------:R-:W-:Y:S01]  /*138c0*/  IMAD.U32 R17, RZ, RZ, UR4 ;  /* 0x00000004ff117e24 */ /* 0x000fe2000f8e00ff */
[C---:B0-----:R-:W-:Y:S01]  /*138d0*/  LOP3.LUT R6, R4.reuse, 0x7f, RZ, 0xc0, !PT ;  /* 0x0000007f04067812 */ /* 0x041fe200078ec0ff */
[C---:B------:R-:W-:Y:S01]  /*138e0*/  IMAD.SHL.U32 R18, R4.reuse, 0x80, RZ ;  /* 0x0000008004127824 */ /* 0x040fe200078e00ff */
[----:B------:R-:W-:Y:S02]  /*138f0*/  R2P PR, R4, 0x6 ;  /* 0x0000000604007804 */ /* 0x000fe40000000000 */
[----:B------:R-:W-:Y:S02]  /*13900*/  SHF.R.U32.HI R3, RZ, 0x5, R6 ;  /* 0x00000005ff037819 */ /* 0x000fe40000011606 */
[C---:B------:R-:W-:Y:S02]  /*13910*/  LOP3.LUT R2, R18.reuse, 0x400, RZ, 0xc0, !PT ;  /* 0x0000040012027812 */ /* 0x040fe400078ec0ff */
        /* <DEDUP_REMOVED lines=35> */
.L_x_2405:
[----:B------:R-:W-:Y:S01]  /*13b50*/  ULDC.64 UR4, c[0x0][0xc88] ;  /* 0x0003220000047ab9 */ /* 0x000fe20000000a00 */
[----:B-1----:R-:W-:Y:S01]  /*13b60*/  IMAD.MOV.U32 R0, RZ, RZ, RZ ;  /* 0x000000ffff007224 */ /* 0x002fe200078e00ff */
[----:B------:R-:W-:Y:S01]  /*13b70*/  UIMAD.WIDE UR4, UR42, 0x4, UR4 ;  /* 0x000000042a0478a5 */ /* 0x000fe2000f8e0204 */
[----:B------:R-:W2:Y:S01]  /*13b80*/  LDL.LU R12, [R1+0x18] ;  /* 0x00001800010c7983 */ /* 0x000ea20000300800 */
[----:B------:R-:W-:Y:S01]  /*13b90*/  ULDC.64 UR6, c[0x0][0xa08] ;  /* 0x0002820000067ab9 */ /* 0x000fe20000000a00 */
[----:B------:R-:W-:Y:S01]  /*13ba0*/  IMAD.MOV.U32 R8, RZ, RZ, RZ ;  /* 0x000000ffff087224 */ /* 0x000fe200078e00ff */
[----:B------:R-:W-:Y:S01]  /*13bb0*/  ULDC.64 UR8, c[0x0][0xa18] ;  /* 0x0002860000087ab9 */ /* 0x000fe20000000a00 */
[----:B0-----:R-:W0:Y:S01]  /*13bc0*/  LDC R19, c[0x0][0x288] ;  /* 0x0000a200ff137b82 */ /* 0x001e220000000800 */
[----:B------:R-:W-:Y:S02]  /*13bd0*/  IMAD.U32 R2, RZ, RZ, UR4 ;  /* 0x00000004ff027e24 */ /* 0x000fe4000f8e00ff */
[----:B------:R-:W-:Y:S01]  /*13be0*/  IMAD.U32 R3, RZ, RZ, UR5 ;  /* 0x00000005ff037e24 */ /* 0x000fe2000f8e00ff */
[----:B------:R-:W-:-:S04]  /*13bf0*/  ULDC.64 UR4, c[0x0][0xa28] ;  /* 0x00028a0000047ab9 */ /* 0x000fc80000000a00 */
[----:B------:R-:W3:Y:S01]  /*13c00*/  LDG.E R2, desc[UR52][R2.64] ;  /* 0x0000003402027981 */ /* 0x000ee2000c1e1900 */
[----:B------:R-:W-:Y:S01]  /*13c10*/  UISETP.NE.U32.AND UP0, UPT, UR4, URZ, UPT ;  /* 0x0000003f0400728c */ /* 0x000fe2000bf05070 */
[----:B------:R-:W1:Y:S03]  /*13c20*/  LDC R10, c[0x0][0x424] ;  /* 0x00010900ff0a7b82 */ /* 0x000e660000000800 */
[----:B------:R-:W-:-:S05]  /*13c30*/  UISETP.NE.AND.EX UP0, UPT, UR5, URZ, UPT, UP0 ;  /* 0x0000003f0500728c */ /* 0x000fca000bf05300 */
[----:B------:R-:W4:Y:S01]  /*13c40*/  LDC R11, c[0x0][0x2f0] ;  /* 0x0000bc00ff0b7b82 */ /* 0x000f220000000800 */
[----:B------:R-:W-:Y:S02]  /*13c50*/  PLOP3.LUT P0, PT, PT, PT, UP0, 0x80, 0x0 ;  /* 0x000000000000781c */ /* 0x000fe40003f0f008 */
[----:B---3--:R-:W-:-:S13]  /*13c60*/  R2UR UR46, R2 ;  /* 0x00000000022e72ca */ /* 0x008fda00000e0000 */
[----:B------:R-:W-:Y:S02]  /*13c70*/  USHF.R.S32.HI UR45, URZ, 0x1f, UR46 ;  /* 0x0000001f3f2d7899 */ /* 0x000fe4000801142e */
[----:B------:R-:W-:-:S04]  /*13c80*/  @UP0 ULEA UR4, UP1, UR46, UR4, 0x2 ;  /* 0x000000042e040291 */ /* 0x000fc8000f82103f */
[----:B------:R-:W-:Y:S02]  /*13c90*/  @UP0 ULEA.HI.X UR5, UR46, UR5, UR45, 0x2, UP1 ;  /* 0x000000052e050291 */ /* 0x000fe400088f142d */
[----:B------:R-:W-:-:S04]  /*13ca0*/  IMAD.U32 R2, RZ, RZ, UR4 ;  /* 0x00000004ff027e24 */ /* 0x000fc8000f8e00ff */
[----:B------:R-:W-:Y:S01]  /*13cb0*/  IMAD.U32 R3, RZ, RZ, UR5 ;  /* 0x00000005ff037e24 */ /* 0x000fe2000f8e00ff */
[----:B------:R-:W-:Y:S01]  /*13cc0*/  ULDC.64 UR4, c[0x0][0xa00] ;  /* 0x0002800000047ab9 */ /* 0x000fe20000000a00 */
[----:B------:R-:W-:-:S03]  /*13cd0*/  USHF.L.U32 UR43, UR46, 0x2, URZ ;  /* 0x000000022e2b7899 */ /* 0x000fc6000800063f */
[----:B------:R3:W5:Y:S01]  /*13ce0*/  @P0 LDG.E R0, desc[UR52][R2.64] ;  /* 0x0000003402000981 */ /* 0x000762000c1e1900 */
[----:B------:R-:W-:Y:S01]  /*13cf0*/  ISETP.NE.U32.AND P0, PT, RZ, UR4, PT ;  /* 0x00000004ff007c0c */ /* 0x000fe2000bf05070 */
[----:B------:R-:W-:Y:S02]  /*13d00*/  USHF.L.U64.HI UR44, UR46, 0x2, UR45 ;  /* 0x000000022e2c7899 */ /* 0x000fe4000801022d */
[----:B------:R-:W-:Y:S01]  /*13d10*/  UIADD3 UR4, UP0, UR43, UR4, URZ ;  /* 0x000000042b047290 */ /* 0x000fe2000ff1e03f */
[----:B------:R-:W-:Y:S02]  /*13d20*/  ISETP.NE.AND.EX P2, PT, RZ, UR5, PT, P0 ;  /* 0x00000005ff007c0c */ /* 0x000fe4000bf45300 */
[----:B------:R-:W-:Y:S01]  /*13d30*/  ISETP.NE.U32.AND P0, PT, RZ, UR6, PT ;  /* 0x00000006ff007c0c */ /* 0x000fe2000bf05070 */
[----:B------:R-:W-:Y:S02]  /*13d40*/  UIADD3.X UR5, UR44, UR5, URZ, UP0, !UPT ;  /* 0x000000052c057290 */ /* 0x000fe400087fe43f */
[----:B------:R-:W-:Y:S01]  /*13d50*/  IMAD.U32 R4, RZ, RZ, UR4 ;  /* 0x00000004ff047e24 */ /* 0x000fe2000f8e00ff */
[----:B------:R-:W-:Y:S01]  /*13d60*/  UIADD3 UR4, UP0, UR43, UR6, URZ ;  /* 0x000000062b047290 */ /* 0x000fe2000ff1e03f */
[----:B------:R-:W-:-:S02]  /*13d70*/  ISETP.NE.AND.EX P0, PT, RZ, UR7, PT, P0 ;  /* 0x00000007ff007c0c */ /* 0x000fc4000bf05300 */
[----:B------:R-:W-:Y:S01]  /*13d80*/  IMAD.U32 R5, RZ, RZ, UR5 ;  /* 0x00000005ff057e24 */ /* 0x000fe2000f8e00ff */
[----:B------:R-:W-:-:S04]  /*13d90*/  UIADD3.X UR5, UR44, UR7, URZ, UP0, !UPT ;  /* 0x000000072c057290 */ /* 0x000fc800087fe43f */
[----:B------:R-:W4:Y:S01]  /*13da0*/  @P2 LDG.E R9, desc[UR52][R4.64] ;  /* 0x0000003404092981 */ /* 0x000f22000c1e1900 */
[----:B------:R-:W-:Y:S01]  /*13db0*/  IMAD.U32 R6, RZ, RZ, UR4 ;  /* 0x00000004ff067e24 */ /* 0x000fe2000f8e00ff */
[----:B------:R-:W-:Y:S01]  /*13dc0*/  UISETP.NE.U32.AND UP0, UPT, UR8, URZ, UPT ;  /* 0x0000003f0800728c */ /* 0x000fe2000bf05070 */
[----:B------:R-:W-:-:S03]  /*13dd0*/  IMAD.U32 R7, RZ, RZ, UR5 ;  /* 0x00000005ff077e24 */ /* 0x000fc6000f8e00ff */
[----:B------:R-:W-:Y:S02]  /*13de0*/  UISETP.NE.AND.EX UP0, UPT, UR9, URZ, UPT, UP0 ;  /* 0x0000003f0900728c */ /* 0x000fe4000bf05300 */
[----:B------:R-:W5:Y:S04]  /*13df0*/  @P0 LDG.E R8, desc[UR52][R6.64] ;  /* 0x0000003406080981 */ /* 0x000f68000c1e1900 */
[----:B------:R-:W-:-:S05]  /*13e00*/  PLOP3.LUT P3, PT, PT, PT, UP0, 0x80, 0x0 ;  /* 0x000000000000781c */ /* 0x000fca0003f6f008 */
[----:B------:R-:W-:-:S04]  /*13e10*/  @UP0 UIADD3 UR4, UP1, UR43, UR8, URZ ;  /* 0x000000082b040290 */ /* 0x000fc8000ff3e03f */
[----:B------:R-:W-:Y:S02]  /*13e20*/  @UP0 UIADD3.X UR5, UR44, UR9, URZ, UP1, !UPT ;  /* 0x000000092c050290 */ /* 0x000fe40008ffe43f */
[----:B---3--:R-:W-:-:S04]  /*13e30*/  IMAD.U32 R2, RZ, RZ, UR4 ;  /* 0x00000004ff027e24 */ /* 0x008fc8000f8e00ff */
[----:B------:R-:W-:-:S05]  /*13e40*/  IMAD.U32 R3, RZ, RZ, UR5 ;  /* 0x00000005ff037e24 */ /* 0x000fca000f8e00ff */
[----:B0-----:R0:W5:Y:S01]  /*13e50*/  @P3 LDG.E R19, desc[UR52][R2.64] ;  /* 0x0000003402133981 */ /* 0x001162000c1e1900 */
[----:B------:R-:W-:Y:S01]  /*13e60*/  UMOV UR47, URZ ;  /* 0x0000003f002f7c82 */ /* 0x000fe20008000000 */
[----:B--2---:R-:W-:Y:S01]  /*13e70*/  R2UR UR36, R12 ;  /* 0x000000000c2472ca */ /* 0x004fe200000e0000 */
[----:B0-----:R-:W0:Y:S02]  /*13e80*/  LDC.64 R2, c[0x0][0x418] ;  /* 0x00010600ff027b82 */ /* 0x001e240000000a00 */
[----:B0-----:R-:W-:Y:S02]  /*13e90*/  ISETP.NE.U32.AND P1, PT, R2, RZ, PT ;  /* 0x000000ff0200720c */ /* 0x001fe40003f25070 */
[----:B------:R-:W-:Y:S02]  /*13ea0*/  LOP3.LUT R2, R12, 0xff000000, RZ, 0xc0, !PT ;  /* 0xff0000000c027812 */ /* 0x000fe400078ec0ff */
[----:B------:R-:W-:Y:S02]  /*13eb0*/  ISETP.NE.AND.EX P1, PT, R3, RZ, PT, P1 ;  /* 0x000000ff0300720c */ /* 0x000fe40003f25310 */
[----:B------:R-:W-:-:S02]  /*13ec0*/  SHF.R.U32.HI R2, RZ, 0x8, R2 ;  /* 0x00000008ff027819 */ /* 0x000fc40000011602 */
[----:B----4-:R-:W-:Y:S02]  /*13ed0*/  @P2 R2UR UR47, R9 ;  /* 0x00000000092f22ca */ /* 0x010fe400000e0000 */
[----:B------:R-:W-:-:S04]  /*13ee0*/  LOP3.LUT R9, R12, 0xff0000, RZ, 0xc0, !PT ;  /* 0x00ff00000c097812 */ /* 0x000fc800078ec0ff */
[----:B------:R-:W-:Y:S01]  /*13ef0*/  LEA.HI R9, R9, R2, RZ, 0x10 ;  /* 0x0000000209097211 */ /* 0x000fe200078f80ff */
[----:B-1----:R-:W-:Y:S08]  /*13f00*/  @P3 BRA `(.L_x_2334) ;  /* 0x0000000000103947 */ /* 0x002ff00003800000 */
[----:B------:R-:W-:Y:S05]  /*13f10*/  @!P2 BRA `(.L_x_2334) ;  /* 0x00000000000ca947 */ /* 0x000fea0003800000 */
[----:B-----5:R-:W2:Y:S04]  /*13f20*/  LDG.E R19, desc[UR52][R4.64] ;  /* 0x0000003404137981 */ /* 0x020ea8000c1e1900 */
[----:B------:R-:W2:Y:S02]  /*13f30*/  LDG.E R4, desc[UR52][R4.64+0x4] ;  /* 0x0000043404047981 */ /* 0x000ea4000c1e1900 */
[----:B--2---:R-:W-:-:S07]  /*13f40*/  IMAD.IADD R19, R4, 0x1, -R19 ;  /* 0x0000000104137824 */ /* 0x004fce00078e0a13 */
.L_x_2334:
[----:B------:R-:W-:Y:S01]  /*13f50*/  IMAD.U32 R3, RZ, RZ, UR46 ;  /* 0x0000002eff037e24 */ /* 0x000fe2000f8e00ff */
[----:B------:R-:W-:Y:S01]  /*13f60*/  ULDC.64 UR4, c[0x0][0xa20] ;  /* 0x0002880000047ab9 */ /* 0x000fe20000000a00 */
[----:B-----5:R-:W-:Y:S01]  /*13f70*/  IMAD.IADD R4, R8, 0x1, R0 ;  /* 0x0000000108047824 */ /* 0x020fe200078e0200 */
[----:B------:R-:W-:Y:S01]  /*13f80*/  ISETP.NE.U32.AND P2, PT, RZ, UR4, PT ;  /* 0x00000004ff007c0c */ /* 0x000fe2000bf45070 */
[----:B------:R-:W-:Y:S01]  /*13f90*/  ULOP3.LUT UR36, UR36, 0xffff, URZ, 0xc0, !UPT ;  /* 0x0000ffff24247892 */ /* 0x000fe2000f8ec03f */
[----:B------:R0:W-:Y:S01]  /*13fa0*/  STL [R1+0x18], R3 ;  /* 0x0000180301007387 */ /* 0x0001e20000100800 */
[----:B------:R-:W-:Y:S02]  /*13fb0*/  SEL R2, R10, 0x1, P1 ;  /* 0x000000010a027807 */ /* 0x000fe40000800000 */
[----:B------:R-:W-:Y:S01]  /*13fc0*/  ISETP.NE.AND.EX P2, PT, RZ, UR5, PT, P2 ;  /* 0x00000005ff007c0c */ /* 0x000fe2000bf45320 */
[----:B------:R0:W-:Y:S02]  /*13fd0*/  STL [R1+0x28], R4 ;  /* 0x0000280401007387 */ /* 0x0001e40000100800 */
[----:B------:R-:W-:-:S10]  /*13fe0*/  IMAD R2, R2, R11, RZ ;  /* 0x0000000b02027224 */ /* 0x000fd400078e02ff */
[----:B0-----:R-:W-:Y:S05]  /*13ff0*/  @!P2 BRA `(.L_x_2335) ;  /* 0x000000000018a947 */ /* 0x001fea0003800000 */
[----:B------:R-:W-:-:S04]  /*14000*/  UIADD3 UR4, UP0, UR43, UR4, URZ ;  /* 0x000000042b047290 */ /* 0x000fc8000ff1e03f */
[----:B------:R-:W-:Y:S02]  /*14010*/  UIADD3.X UR5, UR44, UR5, URZ, UP0, !UPT ;  /* 0x000000052c057290 */ /* 0x000fe400087fe43f */
[----:B------:R-:W-:-:S04]  /*14020*/  IMAD.U32 R2, RZ, RZ, UR4 ;  /* 0x00000004ff027e24 */ /* 0x000fc8000f8e00ff */
[----:B------:R-:W-:-:S05]  /*14030*/  IMAD.U32 R3, RZ, RZ, UR5 ;  /* 0x00000005ff037e24 */ /* 0x000fca000f8e00ff */
[----:B------:R0:W5:Y:S01]  /*14040*/  LDG.E R2, desc[UR52][R2.64] ;  /* 0x0000003402027981 */ /* 0x000162000c1e1900 */
[----:B------:R-:W-:Y:S05]  /*14050*/  BRA `(.L_x_2336) ;  /* 0x0000000000107947 */ /* 0x000fea0003800000 */
.L_x_2335:
[----:B------:R-:W-:Y:S05]  /*14060*/  @!P0 BRA `(.L_x_2336) ;  /* 0x00000000000c8947 */ /* 0x000fea0003800000 */
[----:B------:R-:W2:Y:S04]  /*14070*/  LDG.E R2, desc[UR52][R6.64] ;  /* 0x0000003406027981 */ /* 0x000ea8000c1e1900 */
[----:B------:R-:W2:Y:S02]  /*14080*/  LDG.E R6, desc[UR52][R6.64+0x4] ;  /* 0x0000043406067981 */ /* 0x000ea4000c1e1900 */
[----:B--2---:R-:W-:-:S07]  /*14090*/  IMAD.IADD R2, R6, 0x1, -R2 ;  /* 0x0000000106027824 */ /* 0x004fce00078e0a02 */
.L_x_2336:
[----:B------:R-:W2:Y:S01]  /*140a0*/  LDL R5, [R1+0x14] ;  /* 0x0000140001057983 */ /* 0x000ea20000100800 */
[----:B-----5:R-:W-:Y:S02]  /*140b0*/  IMAD.IADD R2, R2, 0x1, -R0 ;  /* 0x0000000102027824 */ /* 0x020fe400078e0a00 */
[----:B------:R-:W1:Y:S02]  /*140c0*/  LDC R0, c[0x0][0x448] ;  /* 0x00011200ff007b82 */ /* 0x000e640000000800 */
[----:B-1----:R-:W-:-:S13]  /*140d0*/  ISETP.NE.AND P0, PT, R0, 0x1, PT ;  /* 0x000000010000780c */ /* 0x002fda0003f05270 */
[----:B0-----:R-:W0:Y:S08]  /*140e0*/  @P0 LDC R3, c[0x0][0x44c] ;  /* 0x00011300ff030b82 */ /* 0x001e300000000800 */
[----:B------:R-:W1:Y:S01]  /*140f0*/  @P0 LDC R4, c[0x0][0x450] ;  /* 0x00011400ff040b82 */ /* 0x000e620000000800 */
[----:B--2---:R-:W-:-:S04]  /*14100*/  IMAD.SHL.U32 R0, R5, 0x80, RZ ;  /* 0x0000008005007824 */ /* 0x004fc800078e00ff */
[----:B------:R-:W-:-:S04]  /*14110*/  VIADD R0, R0, 0x7f ;  /* 0x0000007f00007836 */ /* 0x000fc80000000000 */
[----:B0-----:R-:W-:-:S05]  /*14120*/  @P0 IMAD.HI.U32 R3, R0, R3, RZ ;  /* 0x0000000300030227 */ /* 0x001fca00078e00ff */
[----:B-1----:R-:W-:Y:S02]  /*14130*/  @P0 SHF.R.U32.HI R0, RZ, R4, R3 ;  /* 0x00000004ff000219 */ /* 0x002fe40000011603 */
[C---:B------:R-:W-:Y:S01]  /*14140*/  IADD3 R3, R2.reuse, 0x80, -R19 ;  /* 0x0000008002037810 */ /* 0x040fe20007ffe813 */
[----:B------:R-:W-:Y:S01]  /*14150*/  VIADD R2, R2, 0x7f ;  /* 0x0000007f02027836 */ /* 0x000fe20000000000 */
[----:B------:R-:W-:-:S03]  /*14160*/  SHF.R.U32.HI R4, RZ, 0x10, R9 ;  /* 0x00000010ff047819 */ /* 0x000fc60000011609 */
[----:B------:R-:W-:Y:S01]  /*14170*/  IMAD.IADD R0, R3, 0x1, R0 ;  /* 0x0000000103007824 */ /* 0x000fe200078e0200 */
[----:B------:R-:W-:Y:S02]  /*14180*/  SHF.R.S32.HI R3, RZ, 0x1f, R2 ;  /* 0x0000001fff037819 */ /* 0x000fe40000011402 */
[----:B------:R-:W-:Y:S02]  /*14190*/  ISETP.NE.AND P0, PT, R4, RZ, PT ;  /* 0x000000ff0400720c */ /* 0x000fe40003f05270 */
[----:B------:R-:W-:Y:S02]  /*141a0*/  LEA.HI R3, R3, R2, RZ, 0x7 ;  /* 0x0000000203037211 */ /* 0x000fe400078f38ff */
[----:B------:R-:W-:-:S04]  /*141b0*/  SHF.R.S32.HI R2, RZ, 0x1f, R0 ;  /* 0x0000001fff027819 */ /* 0x000fc80000011400 */
[----:B------:R-:W-:Y:S02]  /*141c0*/  LEA.HI R2, R2, R0, RZ, 0x7 ;  /* 0x0000000002027211 */ /* 0x000fe400078f38ff */
[----:B------:R-:W-:Y:S02]  /*141d0*/  SHF.R.S32.HI R0, RZ, 0x7, R3 ;  /* 0x00000007ff007819 */ /* 0x000fe40000011403 */
[----:B------:R-:W-:Y:S01]  /*141e0*/  SHF.R.S32.HI R2, RZ, 0x7, R2 ;  /* 0x00000007ff027819 */ /* 0x000fe20000011402 */
[----:B------:R-:W0:Y:S03]  /*141f0*/  @!P0 LDC R4, c[0x0][0x9f0] ;  /* 0x00027c00ff048b82 */ /* 0x000e260000000800 */
[----:B------:R-:W-:Y:S01]  /*14200*/  VIMNMX R0, R0, R2, PT ;  /* 0x0000000200007248 */ /* 0x000fe20003fe0100 */
[----:B------:R-:W-:-:S03]  /*14210*/  IMAD.MOV.U32 R2, RZ, RZ, RZ ;  /* 0x000000ffff027224 */ /* 0x000fc600078e00ff */
[----:B------:R-:W-:-:S13]  /*14220*/  ISETP.GE.AND P1, PT, R0, 0x1, PT ;  /* 0x000000010000780c */ /* 0x000fda0003f26270 */
[----:B------:R-:W-:Y:S05]  /*14230*/  @!P1 BRA `(.L_x_2337) ;  /* 0x0000000000689947 */ /* 0x000fea0003800000 */
[----:B0-----:R-:W-:-:S04]  /*14240*/  IABS R5, R4 ;  /* 0x0000000400057213 */ /* 0x001fc80000000000 */
        /* <DEDUP_REMOVED lines=9> */
[----:B------:R-:W-:-:S03]  /*142e0*/  IADD3 R3, R4, -0x1, R0 ;  /* 0xffffffff04037810 */ /* 0x000fc60007ffe000 */
[----:B------:R-:W-:Y:S01]  /*142f0*/  IMAD.MOV R2, RZ, RZ, -R2 ;  /* 0x000000ffff027224 */ /* 0x000fe200078e0a02 */
[----:B------:R-:W-:Y:S02]  /*14300*/  IABS R6, R3 ;  /* 0x0000000300067213 */ /* 0x000fe40000000000 */
[----:B------:R-:W-:Y:S01]  /*14310*/  LOP3.LUT R3, R3, R4, RZ, 0x3c, !PT ;  /* 0x0000000403037212 */ /* 0x000fe200078e3cff */
[----:B------:R-:W-:Y:S02]  /*14320*/  IMAD.MOV.U32 R7, RZ, RZ, R2 ;  /* 0x000000ffff077224 */ /* 0x000fe400078e0002 */
        /* <DEDUP_REMOVED lines=11> */
.L_x_2337:
[----:B------:R-:W-:Y:S01]  /*143e0*/  LOP3.LUT R9, R9, 0xff, RZ, 0xc0, !PT ;  /* 0x000000ff09097812 */ /* 0x000fe200078ec0ff */
[----:B------:R-:W-:Y:S04]  /*143f0*/  BSSY B7, `(.L_x_2338) ;  /* 0x00003f0000077945 */ /* 0x000fe80003800000 */
[----:B------:R-:W-:-:S05]  /*14400*/  IMAD R3, R9, R2, RZ ;  /* 0x0000000209037224 */ /* 0x000fca00078e02ff */
        /* <DEDUP_REMOVED lines=10> */
[----:B------:R-:W-:Y:S01]  /*144b0*/  VOTEU.ANY UR4, UPT, PT ;  /* 0x0000000000047886 */ /* 0x000fe200038e0100 */
[----:B0-----:R-:W0:Y:S01]  /*144c0*/  LDC.64 R4, c[0x0][0xc60] ;  /* 0x00031800ff047b82 */ /* 0x001e220000000a00 */
[----:B------:R-:W1:Y:S08]  /*144d0*/  FLO.U32 R0, UR4 ;  /* 0x0000000400007d00 */ /* 0x000e7000080e0000 */
[----:B------:R-:W0:Y:S01]  /*144e0*/  POPC R2, UR4 ;  /* 0x0000000400027d09 */ /* 0x000e220008000000 */
[----:B-1----:R-:W-:-:S13]  /*144f0*/  ISETP.EQ.U32.AND P0, PT, R0, R3, PT ;  /* 0x000000030000720c */ /* 0x002fda0003f02070 */
[----:B0-----:R-:W2:Y:S01]  /*14500*/  @P0 ATOMG.E.ADD.STRONG.GPU PT, R5, desc[UR52][R4.64], R2 ;  /* 0x00000002040509a8 */ /* 0x001ea200081ee1f4 */
[----:B------:R-:W0:Y:S02]  /*14510*/  S2R R3, SR_LTMASK ;  /* 0x0000000000037919 */ /* 0x000e240000003900 */
[----:B0-----:R-:W-:-:S06]  /*14520*/  LOP3.LUT R3, R3, UR4, RZ, 0xc0, !PT ;  /* 0x0000000403037c12 */ /* 0x001fcc000f8ec0ff */
[----:B------:R-:W0:Y:S01]  /*14530*/  POPC R3, R3 ;  /* 0x0000000300037309 */ /* 0x000e220000000000 */
[----:B--2---:R-:W0:Y:S02]  /*14540*/  SHFL.IDX PT, R0, R5, R0, 0x1f ;  /* 0x00001f0005007589 */ /* 0x004e2400000e0000 */
[----:B0-----:R-:W-:-:S05]  /*14550*/  IADD3 R0, R0, UR40, R3 ;  /* 0x0000002800007c10 */ /* 0x001fca000fffe003 */
[----:B------:R1:W-:Y:S01]  /*14560*/  STL [R1+0x10], R0 ;  /* 0x0000100001007387 */ /* 0x0003e20000100800 */
[----:B------:R-:W-:Y:S05]  /*14570*/  BRA `(.L_x_2340) ;  /* 0x0000003c005c7947 */ /* 0x000fea0003800000 */
.L_x_2339:
        /* <DEDUP_REMOVED lines=8> */
[----:B0-----:R-:W-:Y:S02]  /*14600*/  IMAD.U32 R4, RZ, RZ, UR6 ;  /* 0x00000006ff047e24 */ /* 0x001fe4000f8e00ff */
        /* <DEDUP_REMOVED lines=11> */
.L_x_2342:
[----:B------:R-:W-:Y:S05]  /*146c0*/  BSYNC B6 ;  /* 0x0000000000067941 */ /* 0x000fea0003800000 */
.L_x_2341:
[----:B------:R-:W-:Y:S01]  /*146d0*/  VIADD R0, R17, 0x10400 ;  /* 0x0001040011007836 */ /* 0x000fe20000000000 */
[----:B------:R-:W-:Y:S04]  /*146e0*/  BSSY B6, `(.L_x_2343) ;  /* 0x0000014000067945 */ /* 0x000fe80003800000 */
[----:B------:R-:W-:-:S04]  /*146f0*/  LOP3.LUT P0, RZ, R0, 0x3ff, RZ, 0xc0, !PT ;  /* 0x000003ff00ff7812 */ /* 0x000fc8000780c0ff */
[----:B------:R-:W-:-:S09]  /*14700*/  P2R R16, PR, RZ, 0x1 ;  /* 0x00000001ff107803 */ /* 0x000fd20000000000 */
        /* <DEDUP_REMOVED lines=17> */
.L_x_2344:
[----:B------:R-:W-:Y:S05]  /*14820*/  BSYNC B6 ;  /* 0x0000000000067941 */ /* 0x000fea0003800000 */
.L_x_2343:
[----:B------:R-:W-:Y:S01]  /*14830*/  VIADD R0, R17, 0x400 ;  /* 0x0000040011007836 */ /* 0x000fe20000000000 */
[----:B------:R-:W-:Y:S04]  /*14840*/  BSSY B6, `(.L_x_2345) ;  /* 0x0000014000067945 */ /* 0x000fe80003800000 */
[----:B------:R1:W-:Y:S01]  /*14850*/  STL [R1], R0 ;  /* 0x0000000001007387 */ /* 0x0003e20000100800 */
[----:B------:R-:W-:-:S13]  /*14860*/  LOP3.LUT P0, RZ, R0, 0x3ff, RZ, 0xc0, !PT ;  /* 0x000003ff00ff7812 */ /* 0x000fda000780c0ff */
[----:B-1----:R-:W-:Y:S05]  /*14870*/  @!P0 BRA `(.L_x_2346) ;  /* 0x0000000000408947 */ /* 0x002fea0003800000 */
        /* <DEDUP_REMOVED lines=16> */
.L_x_2346:
[----:B------:R-:W-:Y:S05]  /*14980*/  BSYNC B6 ;  /* 0x0000000000067941 */ /* 0x000fea0003800000 */
.L_x_2345:
[----:B------:R-:W-:Y:S01]  /*14990*/  ISETP.NE.AND P6, PT, R16, RZ, PT ;  /* 0x000000ff1000720c */ /* 0x000fe20003fc5270 */
[----:B------:R-:W-:-:S12]  /*149a0*/  BSSY B6, `(.L_x_2347) ;  /* 0x0000012000067945 */ /* 0x000fd80003800000 */
        /* <DEDUP_REMOVED lines=17> */
.L_x_2348:
[----:B------:R-:W-:Y:S05]  /*14ac0*/  BSYNC B6 ;  /* 0x0000000000067941 */ /* 0x000fea0003800000 */
.L_x_2347:
        /* <DEDUP_REMOVED lines=8> */
[----:B------:R-:W-:Y:S01]  /*14b50*/  IMAD.U32 R3, RZ, RZ, UR5 ;  /* 0x00000005ff037e24 */ /* 0x000fe2000f8e00ff */
[----:B------:R-:W1:Y:S01]  /*14b60*/  S2R R0, SR_TID.X ;  /* 0x0000000000007919 */ /* 0x000e620000002100 */
[----:B------:R-:W-:-:S03]  /*14b70*/  ULDC.64 UR4, c[0x0][0xa08] ;  /* 0x0002820000047ab9 */ /* 0x000fc60000000a00 */
[----:B--2---:R2:W3:Y:S01]  /*14b80*/  @P0 LDG.E R8, desc[UR52][R2.64] ;  /* 0x0000003402080981 */ /* 0x0044e2000c1e1900 */
[----:B-1----:R-:W-:-:S04]  /*14b90*/  SHF.R.U32.HI R0, RZ, 0x5, R0 ;  /* 0x00000005ff007819 */ /* 0x002fc80000011600 */
[----:B------:R-:W-:Y:S01]  /*14ba0*/  LOP3.LUT R0, R0, 0x3, RZ, 0xc0, !PT ;  /* 0x0000000300007812 */ /* 0x000fe200078ec0ff */
[----:B--2---:R-:W1:Y:S01]  /*14bb0*/  LDC.64 R2, c[0x0][0x418] ;  /* 0x00010600ff027b82 */ /* 0x004e620000000a00 */
[----:B---3--:R-:W-:Y:S01]  /*14bc0*/  SHF.R.S32.HI R9, RZ, 0x1f, R8 ;  /* 0x0000001fff097819 */ /* 0x008fe20000011408 */
[----:B------:R2:W-:Y:S01]  /*14bd0*/  @P0 STL [R1+0x18], R8 ;  /* 0x0000180801000387 */ /* 0x0005e20000100800 */
[----:B-1----:R-:W-:Y:S01]  /*14be0*/  LOP3.LUT P0, RZ, R2, UR4, RZ, 0xfc, !PT ;  /* 0x0000000402ff7c12 */ /* 0x002fe2000f80fcff */
[----:B------:R-:W-:Y:S02]  /*14bf0*/  UMOV UR4, 0xffffffff ;  /* 0xffffffff00047882 */ /* 0x000fe40000000000 */
[----:B------:R2:W-:Y:S01]  /*14c00*/  STL [R1+0x20], R9 ;  /* 0x0000200901007387 */ /* 0x0005e20000100800 */
[----:B------:R-:W-:-:S04]  /*14c10*/  LOP3.LUT P0, RZ, R3, UR5, RZ, 0xfc, P0 ;  /* 0x0000000503ff7c12 */ /* 0x000fc8000800fcff */
[----:B------:R-:W-:Y:S01]  /*14c20*/  SEL R16, R8, RZ, !P0 ;  /* 0x000000ff08107207 */ /* 0x000fe20004000000 */
[----:B------:R-:W-:Y:S08]  /*14c30*/  BRA.DIV UR4, `(.L_x_2349) ;  /* 0x0000004e04947947 */ /* 0x000ff0000b800000 */
[----:B------:R1:W3:Y:S02]  /*14c40*/  SHFL.IDX PT, R14, R0, RZ, 0x1f ;  /* 0x00001fff000e7589 */ /* 0x0002e400000e0000 */
.L_x_2424:
[----:B------:R-:W-:Y:S02]  /*14c50*/  PLOP3.LUT P1, PT, PT, PT, PT, 0x8, 0x0 ;  /* 0x000000000000781c */ /* 0x000fe40003f2e170 */
[----:B---3--:R-:W-:Y:S02]  /*14c60*/  ISETP.NE.AND P0, PT, R14, RZ, PT ;  /* 0x000000ff0e00720c */ /* 0x008fe40003f05270 */
[----:B-1----:R-:W-:-:S05]  /*14c70*/  P2R R0, PR, RZ, 0x2 ;  /* 0x00000002ff007803 */ /* 0x002fca0000000000 */
[----:B------:R1:W-:Y:S06]  /*14c80*/  STL [R1+0x24], R0 ;  /* 0x0000240001007387 */ /* 0x0003ec0000100800 */
[----:B------:R-:W-:Y:S05]  /*14c90*/  @P0 BRA `(.L_x_2350) ;  /* 0x0000000400900947 */ /* 0x000fea0003800000 */
[----:B-1----:R-:W3:Y:S01]  /*14ca0*/  LDL R0, [R1+0x40] ;  /* 0x0000400001007983 */ /* 0x002ee20000100800 */
[----:B------:R-:W-:Y:S01]  /*14cb0*/  UMOV UR4, 0xffffffff ;  /* 0xffffffff00047882 */ /* 0x000fe20000000000 */
[----:B---3--:R-:W-:Y:S02]  /*14cc0*/  VIADD R0, R0, 0xffffffff ;  /* 0xffffffff00007836 */ /* 0x008fe40000000000 */
[----:B------:R-:W-:Y:S05]  /*14cd0*/  BRA.DIV UR4, `(.L_x_2351) ;  /* 0x0000004e048c7947 */ /* 0x000fea000b800000 */
[----:B------:R-:W-:-:S13]  /*14ce0*/  ELECT P6, URZ, PT ;  /* 0x00000000003f782f */ /* 0x000fda00038c0000 */
.L_x_2427:
        /* <DEDUP_REMOVED lines=21> */
.L_x_2352:
[----:B-1----:R-:W3:Y:S04]  /*14e40*/  LDL R2, [R1+0x4] ;  /* 0x0000040001027983 */ /* 0x002ee80000100800 */
[----:B------:R-:W0:Y:S01]  /*14e50*/  LDL R3, [R1+0xc] ;  /* 0x00000c0001037983 */ /* 0x000e220000100800 */
[----:B--2---:R-:W1:Y:S02]  /*14e60*/  S2R R8, SR_TID.X ;  /* 0x0000000000087919 */ /* 0x004e640000002100 */
[----:B-1----:R-:W-:-:S04]  /*14e70*/  LOP3.LUT R8, R8, 0x7f, RZ, 0xc0, !PT ;  /* 0x0000007f08087812 */ /* 0x002fc800078ec0ff */
[----:B------:R-:W-:Y:S01]  /*14e80*/  ISETP.NE.AND P1, PT, R8, RZ, PT ;  /* 0x000000ff0800720c */ /* 0x000fe20003f25270 */
[----:B---3--:R-:W-:Y:S01]  /*14e90*/  IMAD R2, R2, 0x8, R17 ;  /* 0x0000000802027824 */ /* 0x008fe200078e0211 */
[----:B0-----:R-:W-:-:S04]  /*14ea0*/  SHF.L.U32 R4, R3, 0x1f, RZ ;  /* 0x0000001f03047819 */ /* 0x001fc800000006ff */
[----:B------:R-:W0:Y:S02]  /*14eb0*/  SYNCS.PHASECHK.TRANS64.TRYWAIT P0, [R2+URZ+0x38880], R4 ;  /* 0x03888004020075a7 */ /* 0x000e24000800017f */
[----:B0-----:R-:W-:Y:S05]  /*14ec0*/  @!P0 BRA `(.L_x_2353) ;  /* 0x0000004c00308947 */ /* 0x001fea0003800000 */
.L_x_2428:
        /* <DEDUP_REMOVED lines=8> */
.L_x_2354:
[----:B------:R-:W2:Y:S04]  /*14f50*/  LDL R3, [R1+0x4] ;  /* 0x0000040001037983 */ /* 0x000ea80000100800 */
[----:B------:R-:W3:Y:S01]  /*14f60*/  LDL R5, [R1+0x28] ;  /* 0x0000280001057983 */ /* 0x000ee20000100800 */
        /* <DEDUP_REMOVED lines=22> */
[----:B-12---:R-:W-:Y:S05]  /*150d0*/  @!P0 BRA `(.L_x_2355) ;  /* 0x0000004800c08947 */ /* 0x006fea0003800000 */
.L_x_2429:
        /* <DEDUP_REMOVED lines=8> */
.L_x_2356:
[----:B------:R-:W-:Y:S01]  /*15160*/  R2UR UR8, R3 ;  /* 0x00000000030872ca */ /* 0x000fe200000e0000 */
[----:B------:R-:W-:Y:S01]  /*15170*/  UIADD3 UR4, UP0, UR48, 0x370, URZ ;  /* 0x0000037030047890 */ /* 0x000fe2000ff1e03f */
[----:B------:R-:W-:Y:S01]  /*15180*/  R2UR UR17, R2 ;  /* 0x00000000021172ca */ /* 0x000fe200000e0000 */
[----:B------:R-:W-:Y:S01]  /*15190*/  UMOV UR6, 0x0 ;  /* 0x0000000000067882 */ /* 0x000fe20000000000 */
[----:B------:R-:W-:Y:S01]  /*151a0*/  R2UR UR19, R0 ;  /* 0x00000000001372ca */ /* 0x000fe200000e0000 */
[----:B------:R-:W-:Y:S01]  /*151b0*/  UIADD3.X UR5, URZ, UR49, URZ, UP0, !UPT ;  /* 0x000000313f057290 */ /* 0x000fe200087fe43f */
[----:B------:R-:W-:Y:S01]  /*151c0*/  R2UR UR21, R16 ;  /* 0x00000000101572ca */ /* 0x000fe200000e0000 */
[----:B------:R-:W-:Y:S01]  /*151d0*/  UMOV UR7, 0x14f00000 ;  /* 0x14f0000000077882 */ /* 0x000fe20000000000 */
[----:B------:R-:W-:Y:S01]  /*151e0*/  PLOP3.LUT P0, PT, PT, PT, PT, 0x80, 0x0 ;  /* 0x000000000000781c */ /* 0x000fe20003f0f070 */
[----:B------:R-:W-:Y:S01]  /*151f0*/  UMOV UR18, URZ ;  /* 0x0000003f00127c82 */ /* 0x000fe20008000000 */
[----:B------:R-:W-:Y:S01]  /*15200*/  UMOV UR20, UR36 ;  /* 0x0000002400147c82 */ /* 0x000fe20008000000 */
[----:B------:R-:W-:Y:S01]  /*15210*/  UMOV UR10, 0x80 ;  /* 0x00000080000a7882 */ /* 0x000fe20000000000 */
[----:B------:R-:W-:Y:S01]  /*15220*/  P2R R0, PR, RZ, 0x1 ;  /* 0x00000001ff007803 */ /* 0x000fe20000000000 */
[----:B------:R-:W-:-:S02]  /*15230*/  UIADD3 UR16, UR8, 0x28400, URZ ;  /* 0x0002840008107890 */ /* 0x000fc4000fffe03f */
[----:B------:R-:W-:Y:S02]  /*15240*/  UIADD3 UR17, UR17, 0x38830, URZ ;  /* 0x0003883011117890 */ /* 0x000fe4000fffe03f */
[----:B------:R-:W-:Y:S01]  /*15250*/  UIADD3 UR8, UR8, 0x2c400, URZ ;  /* 0x0002c40008087890 */ /* 0x000fe2000fffe03f */
[----:B------:R3:W-:Y:S01]  /*15260*/  STL [R1+0x24], R0 ;  /* 0x0000240001007387 */ /* 0x0007e20000100800 */
[----:B------:R-:W-:Y:S01]  /*15270*/  UMOV UR12, UR36 ;  /* 0x00000024000c7c82 */ /* 0x000fe20008000000 */
[----:B------:R-:W-:Y:S01]  /*15280*/  UMOV UR11, UR19 ;  /* 0x00000013000b7c82 */ /* 0x000fe20008000000 */
[----:B------:R-:W-:Y:S01]  /*15290*/  UMOV UR13, UR21 ;  /* 0x00000015000d7c82 */ /* 0x000fe20008000000 */
[----:B------:R-:W-:Y:S02]  /*152a0*/  UMOV UR9, UR17 ;  /* 0x0000001100097c82 */ /* 0x000fe40008000000 */
[----:B------:R3:W-:Y:S02]  /*152b0*/  UTMALDG.4D [UR16], [UR4], desc[UR6] ;  /* 0x00000610040075b4 */ /* 0x0007e40008019000 */
[----:B------:R3:W-:Y:S01]  /*152c0*/  UTMALDG.4D [UR8], [UR4], desc[UR6] ;  /* 0x00000608040075b4 */ /* 0x0007e20008019000 */
[----:B------:R-:W-:-:S02]  /*152d0*/  NOP ;  /* 0x0000000000007918 */ /* 0x000fc40000000000 */
.L_x_2350:
[----:B------:R-:W-:Y:S05]  /*152e0*/  WARPSYNC.ALL ;  /* 0x0000000000007948 */ /* 0x000fea0003800000 */
[----:B-1-3--:R-:W-:Y:S01]  /*152f0*/  VIADD R0, R17, 0x20400 ;  /* 0x0002040011007836 */ /* 0x00afe20000000000 */
[----:B------:R-:W-:Y:S01]  /*15300*/  USHF.R.S32.HI UR4, URZ, 0x1f, UR47 ;  /* 0x0000001f3f047899 */ /* 0x000fe2000801142f */
        /* <DEDUP_REMOVED lines=30> */
.L_x_2358:
[----:B------:R-:W-:Y:S05]  /*154f0*/  BSYNC B6 ;  /* 0x0000000000067941 */ /* 0x000fea0003800000 */
.L_x_2357:
[----:B--2---:R-:W2:Y:S01]  /*15500*/  LDL R8, [R1+0x14] ;  /* 0x0000140001087983 */ /* 0x004ea20000100800 */
[----:B------:R-:W1:Y:S01]  /*15510*/  LDC R6, c[0x0][0x448] ;  /* 0x00011200ff067b82 */ /* 0x000e620000000800 */
[----:B------:R-:W-:Y:S01]  /*15520*/  ULDC.64 UR6, c[0x0][0x2d8] ;  /* 0x0000b60000067ab9 */ /* 0x000fe20000000a00 */
[----:B0-----:R-:W0:Y:S01]  /*15530*/  S2R R2, SR_TID.X ;  /* 0x0000000000027919 */ /* 0x001e220000002100 */
[----:B------:R-:W-:Y:S01]  /*15540*/  UMOV UR4, UR50 ;  /* 0x0000003200047c82 */ /* 0x000fe20008000000 */
[----:B------:R-:W-:Y:S01]  /*15550*/  UMOV UR5, UR37 ;  /* 0x0000002500057c82 */ /* 0x000fe20008000000 */
[----:B------:R-:W-:Y:S01]  /*15560*/  ULDC.64 UR8, c[0x0][0x2e0] ;  /* 0x0000b80000087ab9 */ /* 0x000fe20000000a00 */
[----:B-1----:R-:W-:Y:S02]  /*15570*/  ISETP.NE.AND P0, PT, R6, 0x1, PT ;  /* 0x000000010600780c */ /* 0x002fe40003f05270 */
[----:B0-----:R-:W-:-:S11]  /*15580*/  LOP3.LUT R0, R2, 0x7f, RZ, 0xc0, !PT ;  /* 0x0000007f02007812 */ /* 0x001fd600078ec0ff */
[----:B------:R-:W0:Y:S01]  /*15590*/  @P0 LDC R3, c[0x0][0x44c] ;  /* 0x00011300ff030b82 */ /* 0x000e220000000800 */
[----:B------:R-:W-:Y:S01]  /*155a0*/  IMAD.SHL.U32 R2, R2, 0x10, RZ ;  /* 0x0000001002027824 */ /* 0x000fe200078e00ff */
[----:B------:R-:W-:-:S06]  /*155b0*/  SHF.R.U32.HI R0, RZ, 0x3, R0 ;  /* 0x00000003ff007819 */ /* 0x000fcc0000011600 */
[----:B------:R-:W1:Y:S01]  /*155c0*/  @P0 LDC R4, c[0x0][0x450] ;  /* 0x00011400ff040b82 */ /* 0x000e620000000800 */
[----:B------:R-:W-:Y:S01]  /*155d0*/  LOP3.LUT R2, R0, 0x70, R2, 0xf8, !PT ;  /* 0x0000007000027812 */ /* 0x000fe200078ef802 */
[----:B------:R-:W3:Y:S01]  /*155e0*/  S2R R9, SR_TID.X ;  /* 0x0000000000097919 */ /* 0x000ee20000002100 */
[----:B------:R-:W-:Y:S02]  /*155f0*/  UIMAD.WIDE.U32 UR4, UR36, UR6, UR4 ;  /* 0x00000006240472a5 */ /* 0x000fe4000f8e0004 */
[----:B------:R-:W-:Y:S02]  /*15600*/  UIMAD UR6, UR45, UR8, URZ ;  /* 0x000000082d0672a4 */ /* 0x000fe4000f8e023f */
[----:B------:R-:W-:Y:S02]  /*15610*/  UIMAD UR5, UR36, UR7, UR5 ;  /* 0x00000007240572a4 */ /* 0x000fe4000f8e0205 */
[----:B------:R-:W-:Y:S02]  /*15620*/  UIMAD UR6, UR46, UR9, UR6 ;  /* 0x000000092e0672a4 */ /* 0x000fe4000f8e0206 */
[----:B------:R-:W-:-:S03]  /*15630*/  UIMAD.WIDE.U32 UR4, UR46, UR8, UR4 ;  /* 0x000000082e0472a5 */ /* 0x000fc6000f8e0004 */
[----:B------:R-:W-:Y:S01]  /*15640*/  ULDC.64 UR8, c[0x0][0x2d0] ;  /* 0x0000b40000087ab9 */ /* 0x000fe20000000a00 */
[----:B------:R-:W-:Y:S01]  /*15650*/  UIADD3 UR5, UR5, UR6, URZ ;  /* 0x0000000605057290 */ /* 0x000fe2000fffe03f */
[----:B---3--:R-:W-:-:S05]  /*15660*/  IMAD.SHL.U32 R9, R9, 0x10, RZ ;  /* 0x0000001009097824 */ /* 0x008fca00078e00ff */
[----:B------:R-:W-:-:S04]  /*15670*/  LOP3.LUT R9, R9, 0x70, RZ, 0xc0, !PT ;  /* 0x0000007009097812 */ /* 0x000fc800078ec0ff */
[----:B------:R-:W-:Y:S01]  /*15680*/  LOP3.LUT R9, R9, 0x80, RZ, 0xfc, !PT ;  /* 0x0000008009097812 */ /* 0x000fe200078efcff */
[----:B--2---:R-:W-:-:S04]  /*15690*/  IMAD R2, R8, 0x80, R2 ;  /* 0x0000008008027824 */ /* 0x004fc800078e0202 */
[----:B0-----:R-:W-:-:S04]  /*156a0*/  @P0 IMAD.HI.U32 R3, R2, R3, RZ ;  /* 0x0000000302030227 */ /* 0x001fc800078e00ff */
[----:B------:R-:W-:Y:S01]  /*156b0*/  IMAD.MOV.U32 R0, RZ, RZ, R2 ;  /* 0x000000ffff007224 */ /* 0x000fe200078e0002 */
[----:B-1----:R-:W-:-:S05]  /*156c0*/  @P0 SHF.R.U32.HI R0, RZ, R4, R3 ;  /* 0x00000004ff000219 */ /* 0x002fca0000011603 */
[----:B------:R-:W-:-:S04]  /*156d0*/  IMAD.MOV R4, RZ, RZ, -R0 ;  /* 0x000000ffff047224 */ /* 0x000fc800078e0a00 */
[----:B------:R-:W-:Y:S01]  /*156e0*/  IMAD R4, R6, R4, R2 ;  /* 0x0000000406047224 */ /* 0x000fe200078e0202 */
[----:B------:R-:W-:-:S05]  /*156f0*/  SHF.R.S32.HI R2, RZ, 0x1f, R0 ;  /* 0x0000001fff027819 */ /* 0x000fca0000011400 */
[----:B------:R-:W-:Y:S02]  /*15700*/  IMAD R3, R2, UR8, RZ ;  /* 0x0000000802037c24 */ /* 0x000fe4000f8e02ff */
[----:B------:R-:W-:Y:S02]  /*15710*/  IMAD.U32 R2, RZ, RZ, UR8 ;  /* 0x00000008ff027e24 */ /* 0x000fe4000f8e00ff */
[C---:B------:R-:W-:Y:S02]  /*15720*/  IMAD R5, R0.reuse, UR9, R3 ;  /* 0x0000000900057c24 */ /* 0x040fe4000f8e0203 */
[----:B------:R-:W-:Y:S01]  /*15730*/  IMAD.WIDE.U32 R2, R0, R2, UR4 ;  /* 0x0000000400027e25 */ /* 0x000fe2000f8e0002 */
[----:B------:R-:W-:Y:S01]  /*15740*/  SHF.R.S32.HI R0, RZ, 0x1f, R4 ;  /* 0x0000001fff007819 */ /* 0x000fe20000011404 */
[----:B------:R-:W-:Y:S02]  /*15750*/  ULDC.64 UR4, c[0x0][0x2c8] ;  /* 0x0000b20000047ab9 */ /* 0x000fe40000000a00 */
[----:B------:R-:W-:-:S02]  /*15760*/  IMAD.IADD R3, R3, 0x1, R5 ;  /* 0x0000000103037824 */ /* 0x000fc400078e0205 */
[----:B------:R-:W-:Y:S02]  /*15770*/  IMAD R0, R0, UR4, RZ ;  /* 0x0000000400007c24 */ /* 0x000fe4000f8e02ff */
[----:B------:R-:W-:-:S04]  /*15780*/  IMAD.WIDE.U32 R2, R4, UR4, R2 ;  /* 0x0000000404027c25 */ /* 0x000fc8000f8e0002 */
[----:B------:R-:W-:Y:S01]  /*15790*/  IMAD R0, R4, UR5, R0 ;  /* 0x0000000504007c24 */ /* 0x000fe2000f8e0200 */
[----:B------:R-:W-:Y:S02]  /*157a0*/  ULDC.64 UR4, c[0x0][0x280] ;  /* 0x0000a00000047ab9 */ /* 0x000fe40000000a00 */
[----:B------:R-:W-:Y:S01]  /*157b0*/  IADD3 R4, P0, R2, UR4, RZ ;  /* 0x0000000402047c10 */ /* 0x000fe2000ff1e0ff */
[----:B------:R-:W-:Y:S02]  /*157c0*/  ULDC UR4, c[0x0][0x2b8] ;  /* 0x0000ae0000047ab9 */ /* 0x000fe40000000800 */
[----:B------:R-:W-:Y:S02]  /*157d0*/  ISETP.GE.AND P1, PT, R9, UR4, PT ;  /* 0x0000000409007c0c */ /* 0x000fe4000bf26270 */
[----:B------:R0:W5:Y:S01]  /*157e0*/  LDL R9, [R1+0x3c] ;  /* 0x00003c0001097983 */ /* 0x0001620000100800 */
[----:B------:R-:W1:Y:S01]  /*157f0*/  S2R R7, SR_TID.X ;  /* 0x0000000000077919 */ /* 0x000e620000002100 */
        /* <DEDUP_REMOVED lines=9> */
[----:B------:R-:W2:Y:S01]  /*15890*/  LDL.LU R5, [R1+0x14] ;  /* 0x0000140001057983 */ /* 0x000ea20000300800 */
[----:B------:R-:W-:-:S03]  /*158a0*/  IMAD R2, R19, R6, RZ ;  /* 0x0000000613027224 */ /* 0x000fc600078e02ff */
[----:B------:R-:W-:Y:S04]  /*158b0*/  SHFL.IDX PT, R6, R0, RZ, 0x181f ;  /* 0x00181fff00067589 */ /* 0x000fe800000e0000 */
[----:B------:R-:W-:Y:S01]  /*158c0*/  SHFL.IDX PT, R8, R0, 0x1, 0x181f ;  /* 0x00381f0000087f89 */ /* 0x000fe200000e0000 */
[----:B--2---:R-:W-:-:S03]  /*158d0*/  IMAD R3, R5, 0x80, R7 ;  /* 0x0000008005037824 */ /* 0x004fc600078e0207 */
[----:B------:R-:W0:Y:S01]  /*158e0*/  SHFL.IDX PT, R7, R4, RZ, 0x181f ;  /* 0x00181fff04077589 */ /* 0x000e2200000e0000 */
[C---:B------:R-:W-:Y:S01]  /*158f0*/  VIADD R5, R3.reuse, 0x10 ;  /* 0x0000001003057836 */ /* 0x040fe20000000000 */
[----:B------:R-:W-:-:S04]  /*15900*/  ISETP.GE.AND P4, PT, R3, R2, PT ;  /* 0x000000020300720c */ /* 0x000fc80003f86270 */
[----:B------:R-:W-:Y:S02]  /*15910*/  ISETP.GE.AND P2, PT, R5, R2, PT ;  /* 0x000000020500720c */ /* 0x000fe40003f46270 */
[----:B------:R-:W1:Y:S07]  /*15920*/  SHFL.IDX PT, R5, R4, 0x1, 0x181f ;  /* 0x00381f0004057f89 */ /* 0x000e6e00000e0000 */
[----:B0-----:R-:W-:-:S05]  /*15930*/  @!P4 IADD3 R7, P3, R10, R7, RZ ;  /* 0x000000070a07c210 */ /* 0x001fca0007f7e0ff */
[----:B------:R-:W-:-:S05]  /*15940*/  @!P4 IMAD.X R6, RZ, RZ, R6, P3 ;  /* 0x000000ffff06c224 */ /* 0x000fca00018e0606 */
        /* <DEDUP_REMOVED lines=56> */
[----:B0-----:R-:W0:Y:S04]  /*15cd0*/  SHFL.IDX PT, R6, R0, 0x6, 0x181f ;  /* 0x00d81f0000067f89 */ /* 0x001e2800000e0000 */
[----:B------:R-:W2:Y:S01]  /*15ce0*/  SHFL.IDX PT, R0, R0, 0x7, 0x181f ;  /* 0x00f81f0000007f89 */ /* 0x000ea200000e0000 */
[----:B-1----:R-:W-:-:S05]  /*15cf0*/  @!P2 IADD3 R5, P3, R10, R5, RZ ;  /* 0x000000050a05a210 */ /* 0x002fca0007f7e0ff */
[----:B0-----:R-:W-:-:S04]  /*15d00*/  @!P2 IMAD.X R6, RZ, RZ, R6, P3 ;  /* 0x000000ffff06a224 */ /* 0x001fc800018e0606 */
[----:B------:R-:W-:Y:S02]  /*15d10*/  @!P2 IMAD.MOV.U32 R7, RZ, RZ, R6 ;  /* 0x000000ffff07a224 */ /* 0x000fe400078e0006 */
[----:B------:R-:W-:-:S05]  /*15d20*/  @!P2 IMAD.MOV.U32 R6, RZ, RZ, R5 ;  /* 0x000000ffff06a224 */ /* 0x000fca00078e0005 */
[----:B------:R0:W-:Y:S04]  /*15d30*/  @!P2 LDGSTS.E.BYPASS.LTC128B.128 [R9+0x23400], desc[UR52][R6.64], !P0 ;  /* 0x234000000609afae */ /* 0x0001e8000c101d74 */
[----:B--2---:R0:W-:Y:S02]  /*15d40*/  @!P2 LDGSTS.E.BYPASS.LTC128B.128 [R9+0x27400], desc[UR52][R6.64+0x80], !P1 ;  /* 0x274000800609afae */ /* 0x0041e4000c901d74 */
.L_x_2446:
        /* <DEDUP_REMOVED lines=11> */
.L_x_2361:
[----:B------:R-:W-:Y:S05]  /*15e00*/  BSYNC B0 ;  /* 0x0000000000007941 */ /* 0x000fea0003800000 */
.L_x_2360:
[----:B------:R-:W-:Y:S01]  /*15e10*/  NOP ;  /* 0x0000000000007918 */ /* 0x000fe20000000000 */
[----:B------:R-:W-:-:S13]  /*15e20*/  PLOP3.LUT P0, PT, PT, PT, PT, 0x80, 0x0 ;  /* 0x000000000000781c */ /* 0x000fda0003f0f070 */
.L_x_2362:
[----:B------:R-:W-:Y:S02]  /*15e30*/  PLOP3.LUT P1, PT, P1, P0, PT, 0xa2, 0x0 ;  /* 0x000000000000781c */ /* 0x000fe40000f21472 */
[----:B------:R-:W-:-:S08]  /*15e40*/  @P0 R2UR P1, UR4, R17 ;  /* 0x00000000110402ca */ /* 0x000fd00000020000 */
[----:B------:R-:W-:-:S05]  /*15e50*/  @P0 PLOP3.LUT P0, PT, P1, PT, PT, 0x80, 0x0 ;  /* 0x000000000000081c */ /* 0x000fca0000f0f070 */
[----:B------:R-:W-:Y:S01]  /*15e60*/  @!P1 SYNCS.ARRIVE.TRANS64.RED.A0T1 RZ, [UR4+0x38800], RZ ;  /* 0x038800ffffff99a7 */ /* 0x000fe20008200404 */
[----:B------:R-:W-:Y:S07]  /*15e70*/  @!P1 ARRIVES.LDGSTSBAR.64.TRANSCNT [UR4+0x38800] ;  /* 0x03880000ff0099b0 */ /* 0x000fee0008000a84 */
[----:B------:R-:W-:Y:S05]  /*15e80*/  @P0 BRA.U.ANY `(.L_x_2362) ;  /* 0xfffffffd00e80947 */ /* 0x000fea000393ffff */
[----:B-1----:R-:W2:Y:S02]  /*15e90*/  LDL.LU R2, [R1+0x44] ;  /* 0x0000440001027983 */ /* 0x002ea40000300800 */
        /* <DEDUP_REMOVED lines=10> */
[----:B-12---:R-:W-:Y:S05]  /*15f40*/  @!P0 BRA `(.L_x_2364) ;  /* 0x0000004400ec8947 */ /* 0x006fea0003800000 */
.L_x_2447:
[----:B------:R-:W-:Y:S05]  /*15f50*/  BSYNC B0 ;  /* 0x0000000000007941 */ /* 0x000fea0003800000 */
.L_x_2363:
[----:B------:R-:W2:Y:S04]  /*15f60*/  LDL.LU R2, [R1+0x40] ;  /* 0x0000400001027983 */ /* 0x000ea80000300800 */
[----:B------:R-:W3:Y:S01]  /*15f70*/  LDL R3, [R1+0x1c] ;  /* 0x00001c0001037983 */ /* 0x000ee20000100800 */
[----:B--2---:R-:W-:-:S05]  /*15f80*/  VIADD R2, R2, 0xfffffffe ;  /* 0xfffffffe02027836 */ /* 0x004fca0000000000 */
[----:B---3--:R-:W-:-:S13]  /*15f90*/  ISETP.GE.AND P0, PT, R2, R3, PT ;  /* 0x000000030200720c */ /* 0x008fda0003f06270 */
[----:B------:R-:W-:Y:S05]  /*15fa0*/  @!P0 BRA `(.L_x_2365) ;  /* 0x0000001400648947 */ /* 0x000fea0003800000 */
[----:B-1----:R1:W5:Y:S04]  /*15fb0*/  LDL.LU R0, [R1+0xc] ;  /* 0x00000c0001007983 */ /* 0x0023680000300800 */
[----:B------:R1:W5:Y:S02]  /*15fc0*/  LDL.LU R3, [R1+0x4] ;  /* 0x0000040001037983 */ /* 0x0003640000300800 */
.L_x_2387:
[----:B------:R-:W2:Y:S01]  /*15fd0*/  LDL R4, [R1+0x24] ;  /* 0x0000240001047983 */ /* 0x000ea20000100800 */
[----:B-----5:R-:W-:Y:S01]  /*15fe0*/  VIADD R5, R3, 0x1 ;  /* 0x0000000103057836 */ /* 0x020fe20000000000 */
[----:B------:R-:W-:Y:S05]  /*15ff0*/  YIELD ;  /* 0x0000000000007946 */ /* 0x000fea0003800000 */
[C---:B------:R-:W-:Y:S01]  /*16000*/  ISETP.NE.AND P0, PT, R5.reuse, 0x2, PT ;  /* 0x000000020500780c */ /* 0x040fe20003f05270 */
[----:B------:R-:W-:Y:S03]  /*16010*/  BSSY B0, `(.L_x_2366) ;  /* 0x000008b000007945 */ /* 0x000fe60003800000 */
[----:B------:R-:W-:-:S02]  /*16020*/  SEL R10, R5, RZ, P0 ;  /* 0x000000ff050a7207 */ /* 0x000fc40000000000 */
[----:B--2---:R-:W-:Y:S02]  /*16030*/  ISETP.NE.AND P1, PT, R4, RZ, PT ;  /* 0x000000ff0400720c */ /* 0x004fe40003f25270 */
[----:B------:R-:W-:-:S04]  /*16040*/  SEL R4, RZ, 0x1, P0 ;  /* 0x00000001ff047807 */ /* 0x000fc80000000000 */
[----:B0-----:R-:W-:-:S05]  /*16050*/  LOP3.LUT R9, R0, R4, RZ, 0x3c, !PT ;  /* 0x0000000400097212 */ /* 0x001fca00078e3cff */
        /* <DEDUP_REMOVED lines=27> */
.L_x_2368:
        /* <DEDUP_REMOVED lines=8> */
.L_x_2448:
[----:B------:R-:W-:Y:S05]  /*16290*/  BSYNC B1 ;  /* 0x0000000000017941 */ /* 0x000fea0003800000 */
.L_x_2369:
        /* <DEDUP_REMOVED lines=9> */
.L_x_2372:
[----:B------:R-:W-:Y:S05]  /*16330*/  BSYNC B1 ;  /* 0x0000000000017941 */ /* 0x000fea0003800000 */
.L_x_2371:
        /* <DEDUP_REMOVED lines=12> */
[----:B0-----:R-:W-:-:S07]  /*16400*/  VIADD R9, R4, 0x10400 ;  /* 0x0001040004097836 */ /* 0x001fce0000000000 */
.L_x_2373:
        /* <DEDUP_REMOVED lines=16> */
.L_x_2374:
        /* <DEDUP_REMOVED lines=10> */
[----:B------:R-:W0:Y:S01]  /*165b0*/  SYNCS.PHASECHK.TRANS64.TRYWAIT P0, [R6+URZ+0x38840], R5 ;  /* 0x03884005060075a7 */ /* 0x000e22000800017f */
[----:B------:R-:W-:Y:S04]  /*165c0*/  BSSY B1, `(.L_x_2375) ;  /* 0x0000002000017945 */ /* 0x000fe80003800000 */
[----:B0-----:R-:W-:Y:S05]  /*165d0*/  @!P0 BRA `(.L_x_2376) ;  /* 0x0000004000708947 */ /* 0x001fea0003800000 */
.L_x_2449:
[----:B------:R-:W-:Y:S05]  /*165e0*/  BSYNC B1 ;  /* 0x0000000000017941 */ /* 0x000fea0003800000 */
.L_x_2375:
[----:B------:R-:W-:Y:S01]  /*165f0*/  BSSY B1, `(.L_x_2377) ;  /* 0x000000b000017945 */ /* 0x000fe20003800000 */
[----:B------:R-:W-:Y:S02]  /*16600*/  IMAD.MOV.U32 R10, RZ, RZ, 0x0 ;  /* 0x00000000ff0a7424 */ /* 0x000fe400078e00ff */
[----:B------:R-:W-:Y:S01]  /*16610*/  IMAD.MOV.U32 R11, RZ, RZ, 0x14f00000 ;  /* 0x14f00000ff0b7424 */ /* 0x000fe200078e00ff */
[----:B------:R-:W-:Y:S06]  /*16620*/  @P1 BRA `(.L_x_2378) ;  /* 0x00000000001c1947 */ /* 0x000fec0003800000 */
[----:B------:R-:W3:Y:S01]  /*16630*/  S2R R7, SR_TID.X ;  /* 0x0000000000077919 */ /* 0x000ee20000002100 */
[----:B0-2---:R-:W-:-:S04]  /*16640*/  IMAD.MOV.U32 R5, RZ, RZ, 0x8000 ;  /* 0x00008000ff057424 */ /* 0x005fc800078e00ff */
[----:B------:R4:W-:Y:S01]  /*16650*/  SYNCS.ARRIVE.TRANS64 RZ, [R6+URZ+0x38830], R5 ;  /* 0x0388300506ff79a7 */ /* 0x0009e2000800003f */
[----:B---3--:R-:W-:-:S04]  /*16660*/  LOP3.LUT R7, R7, 0x1f, RZ, 0xc0, !PT ;  /* 0x0000001f07077812 */ /* 0x008fc800078ec0ff */
[----:B------:R-:W-:-:S13]  /*16670*/  ISETP.NE.AND P0, PT, R7, RZ, PT ;  /* 0x000000ff0700720c */ /* 0x000fda0003f05270 */
[----:B----4-:R-:W-:Y:S05]  /*16680*/  @!P0 BRA `(.L_x_2378) ;  /* 0x0000000000048947 */ /* 0x010fea0003800000 */
[----:B------:R-:W-:Y:S01]  /*16690*/  BPT.TRAP 0x1 ;  /* 0x000000040000795c */ /* 0x000fe20000300000 */
.L_x_2378:
[----:B------:R-:W-:Y:S05]  /*166a0*/  BSYNC B1 ;  /* 0x0000000000017941 */ /* 0x000fea0003800000 */
.L_x_2377:
[----:B------:R-:W-:Y:S01]  /*166b0*/  R2UR UR10, R13 ;  /* 0x000000000d0a72ca */ /* 0x000fe200000e0000 */
[----:B------:R-:W-:Y:S01]  /*166c0*/  UIADD3 UR4, UP0, UR48, 0x370, URZ ;  /* 0x0000037030047890 */ /* 0x000fe2000ff1e03f */
[----:B------:R-:W-:Y:S01]  /*166d0*/  R2UR UR6, R10 ;  /* 0x000000000a0672ca */ /* 0x000fe200000e0000 */
[----:B0-2---:R-:W-:Y:S01]  /*166e0*/  VIADD R6, R6, 0x38830 ;  /* 0x0003883006067836 */ /* 0x005fe20000000000 */
[----:B------:R-:W-:Y:S01]  /*166f0*/  R2UR UR7, R11 ;  /* 0x000000000b0772ca */ /* 0x000fe200000e0000 */
[----:B------:R-:W-:Y:S01]  /*16700*/  VIADD R5, R4, 0x28400 ;  /* 0x0002840004057836 */ /* 0x000fe20000000000 */
[----:B------:R-:W-:Y:S01]  /*16710*/  PLOP3.LUT P0, PT, PT, PT, PT, 0x80, 0x0 ;  /* 0x000000000000781c */ /* 0x000fe20003f0f070 */
[----:B------:R-:W-:-:S12]  /*16720*/  UIADD3.X UR5, URZ, UR49, URZ, UP0, !UPT ;  /* 0x000000313f057290 */ /* 0x000fd800087fe43f */
.L_x_2379:
        /* <DEDUP_REMOVED lines=15> */
.L_x_2380:
        /* <DEDUP_REMOVED lines=10> */
.L_x_2367:
[----:B------:R-:W-:Y:S05]  /*168c0*/  BSYNC B0 ;  /* 0x0000000000007941 */ /* 0x000fea0003800000 */
.L_x_2366:
[----:B------:R-:W-:-:S06]  /*168d0*/  UISETP.NE.AND UP0, UPT, UR39, 0x3, UPT ;  /* 0x000000032700788c */ /* 0x000fcc000bf05270 */
[----:B------:R-:W-:-:S13]  /*168e0*/  PLOP3.LUT P0, PT, PT, PT, UP0, 0x80, 0x0 ;  /* 0x000000000000781c */ /* 0x000fda0003f0f008 */
[----:B------:R-:W-:Y:S05]  /*168f0*/  @!P0 BRA `(.L_x_2381) ;  /* 0x0000000000048947 */ /* 0x000fea0003800000 */
[----:B------:R-:W-:Y:S01]  /*16900*/  BPT.TRAP 0x1 ;  /* 0x000000040000795c */ /* 0x000fe20000300000 */
.L_x_2381:
        /* <DEDUP_REMOVED lines=8> */
.L_x_2450:
[----:B------:R-:W-:Y:S05]  /*16990*/  BSYNC B0 ;  /* 0x0000000000007941 */ /* 0x000fea0003800000 */
.L_x_2382:
[----:B------:R-:W-:Y:S05]  /*169a0*/  @!P1 BRA `(.L_x_2384) ;  /* 0x0000000000049947 */ /* 0x000fea0003800000 */
[----:B------:R-:W-:Y:S01]  /*169b0*/  BPT.TRAP 0x1 ;  /* 0x000000040000795c */ /* 0x000fe20000300000 */
.L_x_2384:
[----:B--2---:R-:W-:Y:S01]  /*169c0*/  SHF.L.U32 R4, R0, 0x1f, RZ ;  /* 0x0000001f00047819 */ /* 0x004fe200000006ff */
[----:B------:R-:W-:-:S03]  /*169d0*/  IMAD.SHL.U32 R0, R3, 0x8000, RZ ;  /* 0x0000800003007824 */ /* 0x000fc600078e00ff */
[----:B------:R-:W2:Y:S02]  /*169e0*/  SYNCS.PHASECHK.TRANS64.TRYWAIT P0, [R19+URZ+0x38860], R4 ;  /* 0x03886004130075a7 */ /* 0x000ea4000800017f */
[----:B--2---:R-:W-:Y:S05]  /*169f0*/  @!P0 BRA `(.L_x_2385) ;  /* 0x0000003c00908947 */ /* 0x004fea0003800000 */
.L_x_2451:
[----:B------:R-:W3:Y:S04]  /*16a00*/  LDL R14, [R1+0x38] ;  /* 0x00003800010e7983 */ /* 0x000ee80000100800 */
[----:B------:R-:W4:Y:S04]  /*16a10*/  LDL R13, [R1+0x8] ;  /* 0x00000800010d7983 */ /* 0x000f280000100800 */
[----:B------:R-:W4:Y:S01]  /*16a20*/  LDL R12, [R1] ;  /* 0x00000000010c7983 */ /* 0x000f220000100800 */
[----:B------:R-:W-:Y:S01]  /*16a30*/  LOP3.LUT R3, R0, R18, RZ, 0xfc, !PT ;  /* 0x0000001200037212 */ /* 0x000fe200078efcff */
[----:B------:R-:W-:Y:S05]  /*16a40*/  WARPSYNC.ALL ;  /* 0x0000000000007948 */ /* 0x000fea0003800000 */
[----:B------:R-:W-:-:S05]  /*16a50*/  IMAD.IADD R3, R17, 0x1, R3 ;  /* 0x0000000111037824 */ /* 0x000fca00078e0203 */
[----:B0-----:R-:W2:Y:S02]  /*16a60*/  LDSM.16.MT88.4 R8, [R3+0x10400] ;  /* 0x010400000308783b */ /* 0x001ea40000004200 */
[C-C-:B--2---:R-:W-:Y:S02]  /*16a70*/  PRMT R4, R8.reuse, 0x6420, R9.reuse ;  /* 0x0000642008047816 */ /* 0x144fe40000000009 */
[----:B------:R-:W-:Y:S02]  /*16a80*/  PRMT R5, R8, 0x7531, R9 ;  /* 0x0000753108057816 */ /* 0x000fe40000000009 */
[C-C-:B------:R-:W-:Y:S02]  /*16a90*/  PRMT R6, R10.reuse, 0x6420, R11.reuse ;  /* 0x000064200a067816 */ /* 0x140fe4000000000b */
[----:B------:R-:W-:Y:S02]  /*16aa0*/  PRMT R7, R10, 0x7531, R11 ;  /* 0x000075310a077816 */ /* 0x000fe4000000000b */
[----:B---3--:R-:W-:-:S05]  /*16ab0*/  IADD3 R20, R17, R14, R0 ;  /* 0x0000000e11147210 */ /* 0x008fca0007ffe000 */
[----:B------:R-:W0:Y:S01]  /*16ac0*/  LDSM.16.MT88.4 R8, [R20+0x10400] ;  /* 0x010400001408783b */ /* 0x000e220000004200 */
[----:B----4-:R-:W-:-:S05]  /*16ad0*/  IADD3 R3, R12, R0, R13 ;  /* 0x000000000c037210 */ /* 0x010fca0007ffe00d */
[----:B------:R2:W-:Y:S02]  /*16ae0*/  STSM.16.M88.4 [R3], R4 ;  /* 0x0000000403007844 */ /* 0x0005e40000000200 */
[----:B--2---:R-:W-:Y:S02]  /*16af0*/  VIADD R4, R0, 0x4000 ;  /* 0x0000400000047836 */ /* 0x004fe40000000000 */
[----:B------:R-:W-:Y:S02]  /*16b00*/  IMAD.MOV.U32 R6, RZ, RZ, R13 ;  /* 0x000000ffff067224 */ /* 0x000fe400078e000d */
[----:B------:R-:W-:Y:S01]  /*16b10*/  IMAD.MOV.U32 R7, RZ, RZ, R12 ;  /* 0x000000ffff077224 */ /* 0x000fe200078e000c */
[----:B------:R-:W-:-:S05]  /*16b20*/  LOP3.LUT R4, R4, R18, RZ, 0xfc, !PT ;  /* 0x0000001204047212 */ /* 0x000fca00078efcff */
[----:B------:R-:W-:Y:S01]  /*16b30*/  IMAD.IADD R4, R17, 0x1, R4 ;  /* 0x0000000111047824 */ /* 0x000fe200078e0204 */
[C-C-:B0-----:R-:W-:Y:S02]  /*16b40*/  PRMT R12, R8.reuse, 0x6420, R9.reuse ;  /* 0x00006420080c7816 */ /* 0x141fe40000000009 */
[----:B------:R-:W-:Y:S02]  /*16b50*/  PRMT R13, R8, 0x7531, R9 ;  /* 0x00007531080d7816 */ /* 0x000fe40000000009 */
[C-C-:B------:R-:W-:Y:S02]  /*16b60*/  PRMT R14, R10.reuse, 0x6420, R11.reuse ;  /* 0x000064200a0e7816 */ /* 0x140fe4000000000b */
[----:B------:R-:W-:-:S05]  /*16b70*/  PRMT R15, R10, 0x7531, R11 ;  /* 0x000075310a0f7816 */ /* 0x000fca000000000b */
[----:B------:R0:W-:Y:S04]  /*16b80*/  STSM.16.M88.4 [R3+0x2000], R12 ;  /* 0x0020000c03007844 */ /* 0x0001e80000000200 */
[----:B------:R-:W2:Y:S01]  /*16b90*/  LDSM.16.MT88.4 R8, [R4+0x10400] ;  /* 0x010400000408783b */ /* 0x000ea20000004200 */
[----:B0-----:R-:W-:Y:S02]  /*16ba0*/  IMAD.MOV.U32 R14, RZ, RZ, R6 ;  /* 0x000000ffff0e7224 */ /* 0x001fe400078e0006 */
[----:B------:R-:W-:Y:S01]  /*16bb0*/  IMAD.MOV.U32 R15, RZ, RZ, R7 ;  /* 0x000000ffff0f7224 */ /* 0x000fe200078e0007 */
[C-C-:B--2---:R-:W-:Y:S02]  /*16bc0*/  PRMT R4, R8.reuse, 0x6420, R9.reuse ;  /* 0x0000642008047816 */ /* 0x144fe40000000009 */
[----:B------:R-:W-:-:S02]  /*16bd0*/  PRMT R5, R8, 0x7531, R9 ;  /* 0x0000753108057816 */ /* 0x000fc40000000009 */
[C-C-:B------:R-:W-:Y:S02]  /*16be0*/  PRMT R6, R10.reuse, 0x6420, R11.reuse ;  /* 0x000064200a067816 */ /* 0x140fe4000000000b */
[----:B------:R-:W-:Y:S02]  /*16bf0*/  PRMT R7, R10, 0x7531, R11 ;  /* 0x000075310a077816 */ /* 0x000fe4000000000b */
[----:B------:R-:W0:Y:S04]  /*16c00*/  LDSM.16.MT88.4 R8, [R20+0x14400] ;  /* 0x014400001408783b */ /* 0x000e280000004200 */
[----:B------:R2:W-:Y:S02]  /*16c10*/  STSM.16.M88.4 [R3+0x4000], R4 ;  /* 0x0040000403007844 */ /* 0x0005e40000000200 */
[----:B--2---:R-:W-:-:S02]  /*16c20*/  IMAD.MOV.U32 R6, RZ, RZ, R14 ;  /* 0x000000ffff067224 */ /* 0x004fc400078e000e */
        /* <DEDUP_REMOVED lines=20> */
[----:B------:R-:W-:-:S03]  /*16d70*/  PRMT R13, R8, 0x7531, R9 ;  /* 0x00007531080d7816 */ /* 0x000fc60000000009 */
[----:B------:R-:W-:-:S05]  /*16d80*/  IMAD.IADD R3, R15, 0x1, R3 ;  /* 0x000000010f037824 */ /* 0x000fca00078e0203 */
[----:B------:R0:W-:Y:S02]  /*16d90*/  STSM.16.M88.4 [R3], R4 ;  /* 0x0000000403007844 */ /* 0x0001e40000000200 */
[----:B0-----:R-:W-:Y:S02]  /*16da0*/  VIADD R4, R0, 0x5000 ;  /* 0x0000500000047836 */ /* 0x001fe40000000000 */
        /* <DEDUP_REMOVED lines=8> */
[----:B0-----:R-:W-:Y:S02]  /*16e30*/  IMAD.MOV.U32 R14, RZ, RZ, R6 ;  /* 0x000000ffff0e7224 */ /* 0x001fe400078e0006 */
[----:B------:R-:W-:Y:S01]  /*16e40*/  IMAD.MOV.U32 R15, RZ, RZ, R7 ;  /* 0x000000ffff0f7224 */ /* 0x000fe200078e0007 */
[----:B--2---:R-:W-:-:S02]  /*16e50*/  PRMT R4, R8, 0x6420, R9 ;  /* 0x0000642008047816 */ /* 0x004fc40000000009 */
[----:B------:R-:W-:Y:S02]  /*16e60*/  PRMT R5, R8, 0x7531, R9 ;  /* 0x0000753108057816 */ /* 0x000fe40000000009 */
        /* <DEDUP_REMOVED lines=63> */
[----:B------:R-:W0:Y:S01]  /*17260*/  LDSM.16.MT88.4 R8, [R20+0x13400] ;  /* 0x013400001408783b */ /* 0x000e220000004200 */
[----:B--2---:R-:W-:Y:S01]  /*17270*/  IADD3 R3, R14, R13, R0 ;  /* 0x0000000d0e037210 */ /* 0x004fe20007ffe000 */
[----:B------:R-:W-:-:S04]  /*17280*/  VIADD R0, R0, 0x7000 ;  /* 0x0000700000007836 */ /* 0x000fc80000000000 */
[----:B------:R-:W-:Y:S01]  /*17290*/  IMAD.IADD R3, R15, 0x1, R3 ;  /* 0x000000010f037824 */ /* 0x000fe200078e0203 */
[----:B------:R-:W-:-:S04]  /*172a0*/  LOP3.LUT R0, R0, R18, RZ, 0xfc, !PT ;  /* 0x0000001200007212 */ /* 0x000fc800078efcff */
[----:B------:R0:W-:Y:S01]  /*172b0*/  STSM.16.M88.4 [R3], R4 ;  /* 0x0000000403007844 */ /* 0x0001e20000000200 */
[----:B------:R-:W-:Y:S01]  /*172c0*/  IMAD.IADD R0, R17, 0x1, R0 ;  /* 0x0000000111007824 */ /* 0x000fe200078e0200 */
[C-C-:B0-----:R-:W-:Y:S02]  /*172d0*/  PRMT R4, R8.reuse, 0x6420, R9.reuse ;  /* 0x0000642008047816 */ /* 0x141fe40000000009 */
[----:B------:R-:W-:Y:S02]  /*172e0*/  PRMT R5, R8, 0x7531, R9 ;  /* 0x0000753108057816 */ /* 0x000fe40000000009 */
[C-C-:B------:R-:W-:Y:S02]  /*172f0*/  PRMT R6, R10.reuse, 0x6420, R11.reuse ;  /* 0x000064200a067816 */ /* 0x140fe4000000000b */
[----:B------:R-:W-:-:S05]  /*17300*/  PRMT R7, R10, 0x7531, R11 ;  /* 0x000075310a077816 */ /* 0x000fca000000000b */
[----:B------:R-:W-:Y:S04]  /*17310*/  STSM.16.M88.4 [R3+0x2000], R4 ;  /* 0x0020000403007844 */ /* 0x000fe80000000200 */
[----:B------:R-:W0:Y:S02]  /*17320*/  LDSM.16.MT88.4 R8, [R0+0x10400] ;  /* 0x010400000008783b */ /* 0x000e240000004200 */
[C-C-:B0-----:R-:W-:Y:S02]  /*17330*/  PRMT R4, R8.reuse, 0x6420, R9.reuse ;  /* 0x0000642008047816 */ /* 0x141fe40000000009 */
[----:B------:R-:W-:Y:S02]  /*17340*/  PRMT R5, R8, 0x7531, R9 ;  /* 0x0000753108057816 */ /* 0x000fe40000000009 */
[----:B------:R-:W-:-:S02]  /*17350*/  PRMT R6, R10, 0x6420, R11 ;  /* 0x000064200a067816 */ /* 0x000fc4000000000b */
[----:B------:R-:W-:Y:S02]  /*17360*/  PRMT R7, R10, 0x7531, R11 ;  /* 0x000075310a077816 */ /* 0x000fe4000000000b */
[----:B------:R-:W0:Y:S04]  /*17370*/  LDSM.16.MT88.4 R8, [R20+0x17400] ;  /* 0x017400001408783b */ /* 0x000e280000004200 */
[----:B------:R0:W-:Y:S02]  /*17380*/  STSM.16.M88.4 [R3+0x4000], R4 ;  /* 0x0040000403007844 */ /* 0x0001e40000000200 */
[C-C-:B0-----:R-:W-:Y:S02]  /*17390*/  PRMT R4, R8.reuse, 0x6420, R9.reuse ;  /* 0x0000642008047816 */ /* 0x141fe40000000009 */
        /* <DEDUP_REMOVED lines=12> */
.L_x_2386:
[----:B------:R-:W0:Y:S01]  /*17460*/  S2R R0, SR_TID.X ;  /* 0x0000000000007919 */ /* 0x000e220000002100 */
[----:B--2---:R2:W-:Y:S01]  /*17470*/  SYNCS.ARRIVE.TRANS64.A1T0 RZ, [R19+URZ+0x38850], RZ ;  /* 0x038850ff13ff79a7 */ /* 0x0045e2000810003f */
[----:B0-----:R-:W-:Y:S02]  /*17480*/  LOP3.LUT R3, R0, 0x7f, RZ, 0xc0, !PT ;  /* 0x0000007f00037812 */ /* 0x001fe400078ec0ff */
        /* <DEDUP_REMOVED lines=11> */
.L_x_2365:
[----:B------:R-:W2:Y:S01]  /*17540*/  S2R R4, SR_TID.X ;  /* 0x0000000000047919 */ /* 0x000ea20000002100 */
[----:B------:R-:W-:Y:S01]  /*17550*/  BSSY B0, `(.L_x_2388) ;  /* 0x0000011000007945 */ /* 0x000fe20003800000 */
[----:B--2---:R-:W-:-:S04]  /*17560*/  LOP3.LUT R4, R4, 0x7f, RZ, 0xc0, !PT ;  /* 0x0000007f04047812 */ /* 0x004fc800078ec0ff */
[----:B------:R-:W-:-:S13]  /*17570*/  ISETP.NE.AND P0, PT, R4, RZ, PT ;  /* 0x000000ff0400720c */ /* 0x000fda0003f05270 */
[----:B------:R-:W-:Y:S05]  /*17580*/  @P0 BRA `(.L_x_2389) ;  /* 0x0000000000340947 */ /* 0x000fea0003800000 */
[----:B------:R-:W2:Y:S01]  /*17590*/  S2R R2, SR_LANEID ;  /* 0x0000000000027919 */ /* 0x000ea20000000000 */
[----:B------:R-:W-:Y:S01]  /*175a0*/  VOTEU.ANY UR4, UPT, PT ;  /* 0x0000000000047886 */ /* 0x000fe200038e0100 */
[----:B------:R-:W3:Y:S01]  /*175b0*/  LDC.64 R4, c[0x0][0xc60] ;  /* 0x00031800ff047b82 */ /* 0x000ee20000000a00 */
[----:B-1---5:R-:W2:Y:S02]  /*175c0*/  FLO.U32 R0, UR4 ;  /* 0x0000000400007d00 */ /* 0x022ea400080e0000 */
[----:B--2---:R-:W-:-:S06]  /*175d0*/  ISETP.EQ.U32.AND P1, PT, R0, R2, PT ;  /* 0x000000020000720c */ /* 0x004fcc0003f22070 */
[----:B------:R-:W3:Y:S07]  /*175e0*/  POPC R2, UR4 ;  /* 0x0000000400027d09 */ /* 0x000eee0008000000 */
[----:B---3--:R-:W2:Y:S04]  /*175f0*/  @P1 ATOMG.E.ADD.STRONG.GPU PT, R2, desc[UR52][R4.64], R2 ;  /* 0x00000002040219a8 */ /* 0x008ea800081ee1f4 */
[----:B--2---:R1:W2:Y:S02]  /*17600*/  SHFL.IDX PT, R2, R2, R0, 0x1f ;  /* 0x00001f0002027589 */ /* 0x0042a400000e0000 */
[----:B-1----:R-:W1:Y:S02]  /*17610*/  S2R R0, SR_LTMASK ;  /* 0x0000000000007919 */ /* 0x002e640000003900 */
[----:B-1----:R-:W-:-:S06]  /*17620*/  LOP3.LUT R0, R0, UR4, RZ, 0xc0, !PT ;  /* 0x0000000400007c12 */ /* 0x002fcc000f8ec0ff */
[----:B------:R-:W2:Y:S02]  /*17630*/  POPC R0, R0 ;  /* 0x0000000000007309 */ /* 0x000ea40000000000 */
[----:B--2---:R-:W-:-:S05]  /*17640*/  IADD3 R0, R2, UR40, R0 ;  /* 0x0000002802007c10 */ /* 0x004fca000fffe000 */
[----:B------:R2:W-:Y:S02]  /*17650*/  STL [R1+0x10], R0 ;  /* 0x0000100001007387 */ /* 0x0005e40000100800 */
.L_x_2389:
[----:B------:R-:W-:Y:S05]  /*17660*/  BSYNC B0 ;  /* 0x0000000000007941 */ /* 0x000fea0003800000 */
.L_x_2388:
[----:B------:R-:W-:-:S06]  /*17670*/  UISETP.NE.AND UP0, UPT, UR39, 0x3, UPT ;  /* 0x000000032700788c */ /* 0x000fcc000bf05270 */
[----:B------:R-:W-:-:S13]  /*17680*/  PLOP3.LUT P1, PT, PT, PT, UP0, 0x80, 0x0 ;  /* 0x000000000000781c */ /* 0x000fda0003f2f008 */
[----:B------:R-:W-:Y:S05]  /*17690*/  @!P1 BRA `(.L_x_2390) ;  /* 0x0000000000049947 */ /* 0x000fea0003800000 */
[----:B------:R-:W-:Y:S01]  /*176a0*/  BPT.TRAP 0x1 ;  /* 0x000000040000795c */ /* 0x000fe20000300000 */
.L_x_2390:
[----:B-----5:R-:W3:Y:S04]  /*176b0*/  LDL R3, [R1+0xc] ;  /* 0x00000c0001037983 */ /* 0x020ee80000100800 */
[----:B------:R-:W4:Y:S01]  /*176c0*/  LDL R2, [R1+0x4] ;  /* 0x0000040001027983 */ /* 0x000f220000100800 */
[----:B-12---:R-:W-:Y:S01]  /*176d0*/  IMAD.U32 R0, RZ, RZ, UR41 ;  /* 0x00000029ff007e24 */ /* 0x006fe2000f8e00ff */
[----:B------:R-:W-:Y:S04]  /*176e0*/  BSSY B0, `(.L_x_2391) ;  /* 0x0000007000007945 */ /* 0x000fe80003800000 */
[----:B------:R-:W-:-:S02]  /*176f0*/  ISETP.NE.AND P2, PT, R0, 0x3, PT ;  /* 0x000000030000780c */ /* 0x000fc40003f45270 */
[----:B---3--:R-:W-:-:S04]  /*17700*/  LOP3.LUT R0, R3, 0x1, RZ, 0x3c, !PT ;  /* 0x0000000103007812 */ /* 0x008fc800078e3cff */
[----:B------:R-:W-:Y:S01]  /*17710*/  SHF.L.U32 R0, R0, 0x1f, RZ ;  /* 0x0000001f00007819 */ /* 0x000fe200000006ff */
[----:B----4-:R-:W-:-:S04]  /*17720*/  IMAD R2, R2, 0x8, R17 ;  /* 0x0000000802027824 */ /* 0x010fc800078e0211 */
[----:B------:R-:W1:Y:S02]  /*17730*/  SYNCS.PHASECHK.TRANS64.TRYWAIT P1, [R2+URZ+0x38870], R0 ;  /* 0x03887000020075a7 */ /* 0x000e64000802017f */
[----:B-1----:R-:W-:Y:S05]  /*17740*/  @!P1 BRA `(.L_x_2392) ;  /* 0x0000003000509947 */ /* 0x002fea0003800000 */
.L_x_2452:
[----:B------:R-:W-:Y:S05]  /*17750*/  BSYNC B0 ;  /* 0x0000000000007941 */ /* 0x000fea0003800000 */
.L_x_2391:
[----:B------:R-:W-:Y:S05]  /*17760*/  @!P2 BRA `(.L_x_2393) ;  /* 0x000000000004a947 */ /* 0x000fea0003800000 */
[----:B------:R-:W-:Y:S01]  /*17770*/  BPT.TRAP 0x1 ;  /* 0x000000040000795c */ /* 0x000fe20000300000 */
.L_x_2393:
[----:B-1----:R-:W2:Y:S02]  /*17780*/  LDL R0, [R1+0xc] ;  /* 0x00000c0001007983 */ /* 0x002ea40000100800 */
[----:B--2---:R-:W-:-:S04]  /*17790*/  SHF.L.U32 R0, R0, 0x1f, RZ ;  /* 0x0000001f00007819 */ /* 0x004fc800000006ff */
[----:B------:R-:W1:Y:S02]  /*177a0*/  SYNCS.PHASECHK.TRANS64.TRYWAIT P1, [R2+URZ+0x38860], R0 ;  /* 0x03886000020075a7 */ /* 0x000e64000802017f */
[----:B-1----:R-:W-:Y:S05]  /*177b0*/  @!P1 BRA `(.L_x_2394) ;  /* 0x0000003000489947 */ /* 0x002fea0003800000 */
.L_x_2453:
[----:B------:R-:W2:Y:S04]  /*177c0*/  LDL R3, [R1+0x38] ;  /* 0x0000380001037983 */ /* 0x000ea80000100800 */
[----:B------:R-:W3:Y:S04]  /*177d0*/  LDL R13, [R1+0x8] ;  /* 0x00000800010d7983 */ /* 0x000ee80000100800 */
[----:B------:R-:W3:Y:S04]  /*177e0*/  LDL.LU R12, [R1] ;  /* 0x00000000010c7983 */ /* 0x000ee80000300800 */
[----:B------:R-:W4:Y:S01]  /*177f0*/  LDL R19, [R1+0x4] ;  /* 0x0000040001137983 */ /* 0x000f220000100800 */
[----:B------:R-:W-:Y:S05]  /*17800*/  WARPSYNC.ALL ;  /* 0x0000000000007948 */ /* 0x000fea0003800000 */
[----:B----4-:R-:W-:-:S05]  /*17810*/  IMAD.SHL.U32 R16, R19, 0x8000, RZ ;  /* 0x0000800013107824 */ /* 0x010fca00078e00ff */
[----:B-1----:R-:W-:Y:S02]  /*17820*/  LOP3.LUT R0, R16, R18, RZ, 0xfc, !PT ;  /* 0x0000001210007212 */ /* 0x002fe400078efcff */
[----:B--2---:R-:W-:-:S03]  /*17830*/  IADD3 R3, R17, R3, R16 ;  /* 0x0000000311037210 */ /* 0x004fc60007ffe010 */
[----:B------:R-:W-:-:S05]  /*17840*/  IMAD.IADD R0, R17, 0x1, R0 ;  /* 0x0000000111007824 */ /* 0x000fca00078e0200 */
[----:B0-----:R3:W0:Y:S02]  /*17850*/  LDSM.16.MT88.4 R4, [R0+0x10400] ;  /* 0x010400000004783b */ /* 0x0016240000004200 */
        /* <DEDUP_REMOVED lines=156> */
.L_x_2395:
        /* <DEDUP_REMOVED lines=13> */
.L_x_2340:
[----:B------:R-:W-:Y:S05]  /*182f0*/  BSYNC B7 ;  /* 0x0000000000077941 */ /* 0x000fea0003800000 */
.L_x_2338:
[----:B01----:R-:W2:Y:S02]  /*18300*/  LDL R0, [R1+0x4c] ;  /* 0x00004c0001007983 */ /* 0x003ea40000100800 */
[----:B--2---:R-:W-:-:S13]  /*18310*/  ISETP.NE.AND P0, PT, R0, RZ, PT ;  /* 0x000000ff0000720c */ /* 0x004fda0003f05270 */
[----:B------:R-:W-:Y:S05]  /*18320*/  @!P0 BRA `(.L_x_2396) ;  /* 0x0000000000308947 */ /* 0x000fea0003800000 */
[----:B------:R-:W0:Y:S08]  /*18330*/  S2UR UR5, SR_CgaCtaId ;  /* 0x00000000000579c3 */ /* 0x000e300000008800 */
[----:B------:R-:W-:Y:S06]  /*18340*/  BAR.SYNC.DEFER_BLOCKING 0x5, 0x180 ;  /* 0x0146000000007b1d */ /* 0x000fec0000010000 */
[----:B------:R-:W-:-:S02]  /*18350*/  UMOV UR4, 0x400 ;  /* 0x0000040000047882 */ /* 0x000fc40000000000 */
[----:B0-----:R-:W-:-:S06]  /*18360*/  ULEA UR4, UR5, UR4, 0x18 ;  /* 0x0000000405047291 */ /* 0x001fcc000f8ec03f */
[----:B------:R-:W-:-:S05]  /*18370*/  IMAD.U32 R17, RZ, RZ, UR4 ;  /* 0x00000004ff117e24 */ /* 0x000fca000f8e00ff */
[----:B------:R-:W0:Y:S04]  /*18380*/  LDS.128 R4, [R17+0x388d0] ;  /* 0x0388d00011047984 */ /* 0x000e280000000c00 */
[----:B0-----:R1:W-:Y:S01]  /*18390*/  STL.64 [R1+0x10], R4 ;  /* 0x0000100401007387 */ /* 0x0013e20000100a00 */
[----:B------:R-:W-:-:S03]  /*183a0*/  IMAD.MOV.U32 R0, RZ, RZ, R7 ;  /* 0x000000ffff007224 */ /* 0x000fc600078e0007 */
[----:B------:R1:W-:Y:S02]  /*183b0*/  STL [R1+0x18], R6 ;  /* 0x0000180601007387 */ /* 0x0003e40000100800 */
[----:B------:R-:W-:Y:S01]  /*183c0*/  R2UR UR42, R0 ;  /* 0x00000000002a72ca */ /* 0x000fe200000e0000 */
[----:B------:R-:W-:Y:S06]  /*183d0*/  BAR.ARV 0x4, 0x180 ;  /* 0x0106000000007b1d */ /* 0x000fec0000002000 */
[----:B------:R-:W-:Y:S08]  /*183e0*/  BRA `(.L_x_2397) ;  /* 0x0000000c00e47947 */ /* 0x000ff00003800000 */
.L_x_2396:
[----:B------:R-:W2:Y:S01]  /*183f0*/  LDL.LU R0, [R1+0x10] ;  /* 0x0000100001007983 */ /* 0x000ea20000300800 */
[----:B------:R-:W-:Y:S01]  /*18400*/  ULDC UR4, c[0x0][0xc3c] ;  /* 0x00030f0000047ab9 */ /* 0x000fe20000000800 */
[----:B------:R-:W-:Y:S01]  /*18410*/  CS2R R6, SRZ ;  /* 0x0000000000067805 */ /* 0x000fe2000001ff00 */
[----:B------:R-:W0:Y:S02]  /*18420*/  S2R R2, SR_TID.X ;  /* 0x0000000000027919 */ /* 0x000e240000002100 */
[----:B0-----:R-:W-:-:S04]  /*18430*/  LOP3.LUT R9, R2, 0x1f, RZ, 0xc0, !PT ;  /* 0x0000001f02097812 */ /* 0x001fc800078ec0ff */
[C---:B------:R-:W-:Y:S01]  /*18440*/  ISETP.NE.AND P0, PT, R9.reuse, 0x1f, PT ;  /* 0x0000001f0900780c */ /* 0x040fe20003f05270 */
[----:B--2---:R-:W-:Y:S02]  /*18450*/  IMAD.MOV.U32 R8, RZ, RZ, R0 ;  /* 0x000000ffff087224 */ /* 0x004fe400078e0000 */
[----:B------:R-:W-:-:S05]  /*18460*/  VIADD R0, R9, UR42 ;  /* 0x0000002a09007c36 */ /* 0x000fca0008000000 */
[----:B------:R-:W-:Y:S01]  /*18470*/  ISETP.GE.OR P1, PT, R0, UR4, !P0 ;  /* 0x0000000400007c0c */ /* 0x000fe2000c726670 */
[----:B------:R-:W-:-:S12]  /*18480*/  ULDC UR4, c[0x0][0xc3c] ;  /* 0x00030f0000047ab9 */ /* 0x000fd80000000800 */
[----:B------:R-:W0:Y:S08]  /*18490*/  @!P1 LDC.64 R2, c[0x0][0xc80] ;  /* 0x00032000ff029b82 */ /* 0x000e300000000a00 */
[----:B------:R-:W1:Y:S01]  /*184a0*/  @!P1 LDC.64 R4, c[0x0][0xc78] ;  /* 0x00031e00ff049b82 */ /* 0x000e620000000a00 */
[----:B0-----:R-:W-:-:S05]  /*184b0*/  @!P1 IMAD.WIDE R2, R0, 0x4, R2 ;  /* 0x0000000400029825 */ /* 0x001fca00078e0202 */
[----:B------:R1:W2:Y:S02]  /*184c0*/  @!P1 LDG.E R6, desc[UR52][R2.64] ;  /* 0x0000003402069981 */ /* 0x0002a4000c1e1900 */
[----:B-1----:R-:W-:-:S05]  /*184d0*/  @!P1 IMAD.WIDE R2, R0, 0x4, R4 ;  /* 0x0000000400029825 */ /* 0x002fca00078e0204 */
[----:B------:R-:W2:Y:S01]  /*184e0*/  @!P1 LDG.E R7, desc[UR52][R2.64] ;  /* 0x0000003402079981 */ /* 0x000ea2000c1e1900 */
[C---:B------:R-:W-:Y:S01]  /*184f0*/  ISETP.NE.AND P1, PT, R9.reuse, RZ, PT ;  /* 0x000000ff0900720c */ /* 0x040fe20003f25270 */
[----:B------:R-:W-:Y:S01]  /*18500*/  IMAD.MOV.U32 R5, RZ, RZ, RZ ;  /* 0x000000ffff057224 */ /* 0x000fe200078e00ff */
[C---:B------:R-:W-:Y:S01]  /*18510*/  ISETP.GE.U32.AND P2, PT, R9.reuse, 0x2, PT ;  /* 0x000000020900780c */ /* 0x040fe20003f46070 */
[----:B------:R-:W-:Y:S01]  /*18520*/  SHFL.IDX PT, R4, R8, RZ, 0x1f ;  /* 0x00001fff08047589 */ /* 0x000fe200000e0000 */
[C---:B------:R-:W-:Y:S02]  /*18530*/  ISETP.GE.U32.AND P3, PT, R9.reuse, 0x4, PT ;  /* 0x000000040900780c */ /* 0x040fe40003f66070 */
[C---:B------:R-:W-:Y:S02]  /*18540*/  ISETP.GE.U32.AND P4, PT, R9.reuse, 0x8, PT ;  /* 0x000000080900780c */ /* 0x040fe40003f86070 */
[----:B------:R-:W-:Y:S02]  /*18550*/  ISETP.GE.U32.AND P5, PT, R9, 0x10, PT ;  /* 0x000000100900780c */ /* 0x000fe40003fa6070 */
        /* <DEDUP_REMOVED lines=16> */
[----:B------:R-:W-:Y:S02]  /*18660*/  IMAD.IADD R2, R0, 0x1, R2 ;  /* 0x0000000100027824 */ /* 0x000fe400078e0202 */
[----:B------:R-:W-:Y:S04]  /*18670*/  SHFL.IDX PT, R0, R8, 0x1, 0x1f ;  /* 0x00201f0008007f89 */ /* 0x000fe800000e0000 */
[----:B------:R-:W0:Y:S02]  /*18680*/  SHFL.IDX PT, R3, R2, 0x1f, 0x1f ;  /* 0x03e01f0002037f89 */ /* 0x000e2400000e0000 */
[----:B0-----:R-:W-:-:S04]  /*18690*/  IMAD R3, R3, R9, RZ ;  /* 0x0000000903037224 */ /* 0x001fc800078e02ff */
[----:B------:R-:W-:-:S05]  /*186a0*/  IMAD.IADD R0, R0, 0x1, R3 ;  /* 0x0000000100007824 */ /* 0x000fca00078e0203 */
[----:B------:R-:W-:-:S13]  /*186b0*/  ISETP.GT.AND P6, PT, R0, R4, PT ;  /* 0x000000040000720c */ /* 0x000fda0003fc4270 */
[----:B------:R-:W-:Y:S05]  /*186c0*/  @P6 BRA `(.L_x_2398) ;  /* 0x0000000000986947 */ /* 0x000fea0003800000 */
.L_x_2400:
        /* <DEDUP_REMOVED lines=38> */
.L_x_2398:
[----:B------:R-:W-:-:S04]  /*18930*/  IMAD.IADD R3, R0, 0x1, -R3 ;  /* 0x0000000100037824 */ /* 0x000fc800078e0a03 */
[----:B------:R-:W-:-:S05]  /*18940*/  IMAD R0, R2, R9, R3 ;  /* 0x0000000902007224 */ /* 0x000fca00078e0203 */
[----:B------:R-:W-:-:S13]  /*18950*/  ISETP.GT.AND P0, PT, R0, R4, PT ;  /* 0x000000040000720c */ /* 0x000fda0003f04270 */
[----:B------:R-:W-:Y:S02]  /*18960*/  VOTEU.ANY UR5, UPT, !P0 ;  /* 0x0000000000057886 */ /* 0x000fe400040e0100 */
[----:B------:R-:W-:Y:S02]  /*18970*/  UPOPC UR4, UR5 ;  /* 0x00000005000472bf */ /* 0x000fe40008000000 */
[----:B------:R-:W-:-:S04]  /*18980*/  ISETP.NE.AND P0, PT, RZ, UR5, PT ;  /* 0x00000005ff007c0c */ /* 0x000fc8000bf05270 */
[----:B------:R-:W-:-:S06]  /*18990*/  IMAD.U32 R0, RZ, RZ, UR4 ;  /* 0x00000004ff007e24 */ /* 0x000fcc000f8e00ff */
[----:B------:R0:W1:Y:S02]  /*189a0*/  SHFL.IDX PT, R0, R6, R0, 0x1f ;  /* 0x00001f0006007589 */ /* 0x00006400000e0000 */
[----:B0-----:R-:W-:-:S05]  /*189b0*/  IMAD.U32 R6, RZ, RZ, UR4 ;  /* 0x00000004ff067e24 */ /* 0x001fca000f8e00ff */
[----:B------:R0:W2:Y:S01]  /*189c0*/  SHFL.IDX PT, R7, R7, R6, 0x1f ;  /* 0x00001f0607077589 */ /* 0x0000a200000e0000 */
[----:B------:R-:W-:Y:S05]  /*189d0*/  @!P0 BRA `(.L_x_2401) ;  /* 0x00000000000c8947 */ /* 0x000fea0003800000 */
[----:B------:R-:W-:-:S06]  /*189e0*/  UIADD3 UR5, UR4, -0x1, URZ ;  /* 0xffffffff04057890 */ /* 0x000fcc000fffe03f */
[----:B------:R-:W-:-:S06]  /*189f0*/  IMAD.U32 R5, RZ, RZ, UR5 ;  /* 0x00000005ff057e24 */ /* 0x000fcc000f8e00ff */
[----:B------:R3:W4:Y:S02]  /*18a00*/  SHFL.IDX PT, R5, R2, R5, 0x1f ;  /* 0x00001f0502057589 */ /* 0x00072400000e0000 */
.L_x_2401:
        /* <DEDUP_REMOVED lines=10> */
[----:B------:R-:W1:Y:S02]  /*18ab0*/  F2I.FTZ.U32.TRUNC.NTZ R3, R2 ;  /* 0x0000000200037305 */ /* 0x000e64000021f000 */
        /* <DEDUP_REMOVED lines=52> */
.L_x_2402:
[----:B------:R-:W-:Y:S02]  /*18e00*/  ULDC.64 UR4, c[0x0][0xc90] ;  /* 0x0003240000047ab9 */ /* 0x000fe40000000a00 */
[----:B------:R-:W-:-:S06]  /*18e10*/  UIMAD.WIDE UR4, UR42, 0x4, UR4 ;  /* 0x000000042a0478a5 */ /* 0x000fcc000f8e0204 */
[----:B--2---:R-:W-:Y:S02]  /*18e20*/  IMAD.U32 R2, RZ, RZ, UR4 ;  /* 0x00000004ff027e24 */ /* 0x004fe4000f8e00ff */
[----:B------:R-:W-:-:S05]  /*18e30*/  IMAD.U32 R3, RZ, RZ, UR5 ;  /* 0x00000005ff037e24 */ /* 0x000fca000f8e00ff */
[----:B0-----:R-:W1:Y:S02]  /*18e40*/  LDG.E R6, desc[UR52][R2.64] ;  /* 0x0000003402067981 */ /* 0x001e64000c1e1900 */
        /* <DEDUP_REMOVED lines=59> */
.L_x_2403:
[----:B------:R-:W-:-:S05]  /*19200*/  LOP3.LUT R4, RZ, R4, RZ, 0x33, !PT ;  /* 0x00000004ff047212 */ /* 0x000fca00078e33ff */
[----:B------:R-:W-:-:S05]  /*19210*/  IMAD.IADD R0, R0, 0x1, R4 ;  /* 0x0000000100007824 */ /* 0x000fca00078e0204 */
[----:B------:R2:W-:Y:S01]  /*19220*/  STL [R1+0x14], R0 ;  /* 0x0000140001007387 */ /* 0x0005e20000100800 */
[----:B------:R-:W-:Y:S05]  /*19230*/  BRA `(.L_x_2404) ;  /* 0x0000000000107947 */ /* 0x000fea0003800000 */
.L_x_2399:
[----:B------:R3:W-:Y:S01]  /*19240*/  STL [R1+0x10], R4 ;  /* 0x0000100401007387 */ /* 0x0007e20000100800 */
[----:B------:R-:W-:-:S03]  /*19250*/  ULDC UR42, c[0x0][0xc3c] ;  /* 0x00030f00002a7ab9 */ /* 0x000fc60000000800 */
[----:B------:R3:W-:Y:S04]  /*19260*/  STL [R1+0x14], RZ ;  /* 0x000014ff01007387 */ /* 0x0007e80000100800 */
[----:B------:R3:W-:Y:S02]  /*19270*/  STL [R1+0x18], RZ ;  /* 0x000018ff01007387 */ /* 0x0007e40000100800 */
.L_x_2404:
[----:B0-----:R-:W4:Y:S04]  /*19280*/  LDL R2, [R1+0x18] ;  /* 0x0000180001027983 */ /* 0x001f280000100800 */
[----:B-1----:R-:W5:Y:S04]  /*19290*/  LDL R3, [R1+0x14] ;  /* 0x0000140001037983 */ /* 0x002f680000100800 */
[----:B---3--:R-:W3:Y:S01]  /*192a0*/  LDL R4, [R1+0x10] ;  /* 0x0000100001047983 */ /* 0x008ee20000100800 */
[----:B--2---:R-:W0:Y:S02]  /*192b0*/  S2R R0, SR_TID.X ;  /* 0x0000000000007919 */ /* 0x004e240000002100 */
[----:B0-----:R-:W-:Y:S01]  /*192c0*/  LOP3.LUT R0, R0, 0x1f, RZ, 0xc0, !PT ;  /* 0x0000001f00007812 */ /* 0x001fe200078ec0ff */
[----:B------:R-:W-:Y:S03]  /*192d0*/  BAR.SYNC.DEFER_BLOCKING 0x4, 0x180 ;  /* 0x0106000000007b1d */ /* 0x000fe60000010000 */
[----:B------:R-:W-:-:S13]  /*192e0*/  ISETP.NE.AND P0, PT, R0, RZ, PT ;  /* 0x000000ff0000720c */ /* 0x000fda0003f05270 */
[----:B------:R-:W0:Y:S01]  /*192f0*/  @!P0 S2R R0, SR_CgaCtaId ;  /* 0x0000000000008919 */ /* 0x000e220000008800 */
[----:B----4-:R-:W-:Y:S01]  /*19300*/  IMAD.MOV.U32 R6, RZ, RZ, R2 ;  /* 0x000000ffff067224 */ /* 0x010fe200078e0002 */
[----:B------:R-:W-:-:S04]  /*19310*/  @!P0 MOV R2, 0x400 ;  /* 0x0000040000028802 */ /* 0x000fc80000000f00 */
[----:B0-----:R-:W-:Y:S01]  /*19320*/  @!P0 LEA R17, R0, R2, 0x18 ;  /* 0x0000000200118211 */ /* 0x001fe200078ec0ff */
[----:B------:R-:W-:Y:S02]  /*19330*/  IMAD.U32 R0, RZ, RZ, UR42 ;  /* 0x0000002aff007e24 */ /* 0x000fe4000f8e00ff */
[----:B-----5:R-:W-:Y:S02]  /*19340*/  IMAD.MOV.U32 R5, RZ, RZ, R3 ;  /* 0x000000ffff057224 */ /* 0x020fe400078e0003 */
[----:B------:R-:W-:-:S05]  /*19350*/  @!P0 IMAD.MOV.U32 R7, RZ, RZ, R0 ;  /* 0x000000ffff078224 */ /* 0x000fca00078e0000 */
[----:B---3--:R0:W-:Y:S01]  /*19360*/  @!P0 STS.128 [R17+0x388d0], R4 ;  /* 0x0388d00411008388 */ /* 0x0081e20000000c00 */
[----:B------:R-:W-:Y:S06]  /*19370*/  BAR.ARV 0x5, 0x180 ;  /* 0x0146000000007b1d */ /* 0x000fec0000002000 */
.L_x_2397:
[----:B------:R-:W-:Y:S02]  /*19380*/  ULDC UR4, c[0x0][0xc3c] ;  /* 0x00030f0000047ab9 */ /* 0x000fe40000000800 */
[----:B------:R-:W-:-:S06]  /*19390*/  UISETP.GE.AND UP0, UPT, UR42, UR4, UPT ;  /* 0x000000042a00728c */ /* 0x000fcc000bf06270 */
[----:B------:R-:W-:-:S13]  /*193a0*/  PLOP3.LUT P0, PT, PT, PT, UP0, 0x80, 0x0 ;  /* 0x000000000000781c */ /* 0x000fda0003f0f008 */
[----:B------:R-:W-:Y:S05]  /*193b0*/  @!P0 BRA `(.L_x_2405) ;  /* 0xffffffa400e48947 */ /* 0x000fea000383ffff */
.L_x_2333:
        /* <DEDUP_REMOVED lines=12> */
.L_x_2454:
[----:B------:R-:W-:Y:S05]  /*19480*/  BSYNC B0 ;  /* 0x0000000000007941 */ /* 0x000fea0003800000 */
.L_x_2406:
[----:B------:R-:W-:-:S03]  /*19490*/  UMOV UR4, 0xffffffff ;  /* 0xffffffff00047882 */ /* 0x000fc60000000000 */
[----:B------:R-:W-:Y:S05]  /*194a0*/  BRA.DIV UR4, `(.L_x_2408) ;  /* 0x0000001604347947 */ /* 0x000fea000b800000 */
[----:B------:R-:W1:Y:S02]  /*194b0*/  S2R R2, SR_TID.X ;  /* 0x0000000000027919 */ /* 0x000e640000002100 */
[----:B-1----:R-:W-:-:S04]  /*194c0*/  SHF.R.U32.HI R2, RZ, 0x5, R2 ;  /* 0x00000005ff027819 */ /* 0x002fc80000011602 */
[----:B------:R-:W-:-:S05]  /*194d0*/  LOP3.LUT R2, R2, 0x3, RZ, 0xc0, !PT ;  /* 0x0000000302027812 */ /* 0x000fca00078ec0ff */
[----:B------:R1:W2:Y:S02]  /*194e0*/  SHFL.IDX PT, R14, R2, RZ, 0x1f ;  /* 0x00001fff020e7589 */ /* 0x0002a400000e0000 */
.L_x_2457:
[----:B--2---:R-:W-:Y:S01]  /*194f0*/  ISETP.NE.AND P0, PT, R14, RZ, PT ;  /* 0x000000ff0e00720c */ /* 0x004fe20003f05270 */
[----:B------:R-:W-:-:S12]  /*19500*/  BSSY B0, `(.L_x_2409) ;  /* 0x000002e000007945 */ /* 0x000fd80003800000 */
[----:B------:R-:W-:Y:S05]  /*19510*/  @P0 BRA `(.L_x_2410) ;  /* 0x0000000000b00947 */ /* 0x000fea0003800000 */
[----:B------:R-:W-:-:S03]  /*19520*/  UMOV UR4, 0xffffffff ;  /* 0xffffffff00047882 */ /* 0x000fc60000000000 */
[----:B------:R-:W-:Y:S05]  /*19530*/  BRA.DIV UR4, `(.L_x_2411) ;  /* 0x0000001604447947 */ /* 0x000fea000b800000 */
[----:B------:R-:W-:-:S13]  /*19540*/  ELECT P6, URZ, PT ;  /* 0x00000000003f782f */ /* 0x000fda00038c0000 */
.L_x_2460:
[----:B------:R-:W-:Y:S05]  /*19550*/  @!P6 BRA `(.L_x_2410) ;  /* 0x0000000000a0e947 */ /* 0x000fea0003800000 */
[----:B------:R-:W-:-:S06]  /*19560*/  ULOP3.LUT UR4, UR38, 0x2, URZ, 0xfc, !UPT ;  /* 0x0000000226047892 */ /* 0x000fcc000f8efc3f */
[----:B-1----:R-:W-:-:S05]  /*19570*/  IMAD.U32 R2, RZ, RZ, UR4 ;  /* 0x00000004ff027e24 */ /* 0x002fca000f8e00ff */
[----:B------:R-:W-:-:S13]  /*19580*/  ISETP.NE.AND P0, PT, R2, 0x3, PT ;  /* 0x000000030200780c */ /* 0x000fda0003f05270 */
[----:B------:R-:W-:Y:S05]  /*19590*/  @!P0 BRA `(.L_x_2412) ;  /* 0x0000000000048947 */ /* 0x000fea0003800000 */
[----:B------:R-:W-:Y:S01]  /*195a0*/  BPT.TRAP 0x1 ;  /* 0x000000040000795c */ /* 0x000fe20000300000 */
.L_x_2412:
        /* <DEDUP_REMOVED lines=14> */
.L_x_2461:
[----:B------:R-:W1:Y:S02]  /*19690*/  SYNCS.PHASECHK.TRANS64.TRYWAIT P1, [R7+URZ], R2 ;  /* 0x00000002070075a7 */ /* 0x000e64000802017f */
[----:B-1----:R-:W-:Y:S05]  /*196a0*/  @!P1 BRA `(.L_x_2414) ;  /* 0x00000014001c9947 */ /* 0x002fea0003800000 */
.L_x_2462:
[----:B------:R-:W-:Y:S05]  /*196b0*/  @!P0 BRA `(.L_x_2415) ;  /* 0x0000000000048947 */ /* 0x000fea0003800000 */
[----:B------:R-:W-:Y:S01]  /*196c0*/  BPT.TRAP 0x1 ;  /* 0x000000040000795c */ /* 0x000fe20000300000 */
.L_x_2415:
[----:B------:R-:W2:Y:S02]  /*196d0*/  LDL.LU R4, [R1+0x4] ;  /* 0x0000040001047983 */ /* 0x000ea40000300800 */
[----:B--2---:R-:W-:-:S04]  /*196e0*/  IMAD R4, R4, 0x8, R0 ;  /* 0x0000000804047824 */ /* 0x004fc800078e0200 */
[----:B------:R-:W2:Y:S02]  /*196f0*/  SYNCS.PHASECHK.TRANS64.TRYWAIT P1, [R4+URZ+0x38860], R5 ;  /* 0x03886005040075a7 */ /* 0x000ea4000802017f */
[----:B--2---:R-:W-:Y:S05]  /*19700*/  @!P1 BRA `(.L_x_2416) ;  /* 0x0000001400189947 */ /* 0x004fea0003800000 */
.L_x_2463:
[----:B------:R-:W-:Y:S05]  /*19710*/  @!P0 BRA `(.L_x_2417) ;  /* 0x0000000000048947 */ /* 0x000fea0003800000 */
[----:B------:R-:W-:Y:S01]  /*19720*/  BPT.TRAP 0x1 ;  /* 0x000000040000795c */ /* 0x000fe20000300000 */
.L_x_2417:
[----:B------:R-:W-:-:S04]  /*19730*/  IMAD R3, R3, 0x8, R0 ;  /* 0x0000000803037824 */ /* 0x000fc800078e0200 */
[----:B------:R-:W3:Y:S02]  /*19740*/  SYNCS.PHASECHK.TRANS64.TRYWAIT P1, [R3+URZ+0x38860], R2 ;  /* 0x03886002030075a7 */ /* 0x000ee4000802017f */
[----:B---3--:R-:W-:Y:S05]  /*19750*/  @!P1 BRA `(.L_x_2418) ;  /* 0x0000001400189947 */ /* 0x008fea0003800000 */
.L_x_2464:
[----:B------:R-:W-:Y:S05]  /*19760*/  @!P0 BRA `(.L_x_2419) ;  /* 0x0000000000048947 */ /* 0x000fea0003800000 */
[----:B------:R-:W-:Y:S01]  /*19770*/  BPT.TRAP 0x1 ;  /* 0x000000040000795c */ /* 0x000fe20000300000 */
.L_x_2419:
[----:B------:R-:W4:Y:S02]  /*19780*/  SYNCS.PHASECHK.TRANS64.TRYWAIT P0, [R4+URZ+0x38880], R5 ;  /* 0x03888005040075a7 */ /* 0x000f24000800017f */
[----:B----4-:R-:W-:Y:S05]  /*19790*/  @!P0 BRA `(.L_x_2420) ;  /* 0x00000014001c8947 */ /* 0x010fea0003800000 */
.L_x_2421:
[----:B------:R0:W0:Y:S02]  /*197a0*/  SYNCS.PHASECHK.TRANS64.TRYWAIT P0, [R3+URZ+0x38880], R2 ;  /* 0x03888002030075a7 */ /* 0x000024000800017f */
[----:B0-----:R-:W-:Y:S05]  /*197b0*/  @!P0 NANOSLEEP.SYNCS 0x989680 ;  /* 0x009896800000895d */ /* 0x001fea0003900000 */
[----:B------:R-:W0:Y:S02]  /*197c0*/  @!P0 SYNCS.PHASECHK.TRANS64 P0, [R3+URZ+0x38880], R2 ;  /* 0x03888002030085a7 */ /* 0x000e24000800007f */
[----:B0-----:R-:W-:Y:S05]  /*197d0*/  @!P0 BRA `(.L_x_2421) ;  /* 0xfffffffc00f08947 */ /* 0x001fea000383ffff */
.L_x_2410:
[----:B------:R-:W-:Y:S05]  /*197e0*/  BSYNC B0 ;  /* 0x0000000000007941 */ /* 0x000fea0003800000 */
.L_x_2409:
[----:B------:R-:W-:Y:S05]  /*197f0*/  EXIT ;  /* 0x000000000000794d */ /* 0x000fea0003800000 */
.L_x_2269:
[----:B0-----:R-:W-:-:S04]  /*19800*/  IMAD.U32 R3, RZ, RZ, UR41 ;  /* 0x00000029ff037e24 */ /* 0x001fc8000f8e00ff */
[----:B------:R0:W1:Y:S03]  /*19810*/  SYNCS.PHASECHK.TRANS64.TRYWAIT P0, [R3+URZ+0x38800], R2 ;  /* 0x03880002030075a7 */ /* 0x000066000800017f */
[----:B-1----:R-:W-:Y:S05]  /*19820*/  @!P0 NANOSLEEP.SYNCS 0x989680 ;  /* 0x009896800000895d */ /* 0x002fea0003900000 */
[----:B------:R-:W1:Y:S02]  /*19830*/  @!P0 SYNCS.PHASECHK.TRANS64 P0, [R3+URZ+0x38800], R2 ;  /* 0x03880002030085a7 */ /* 0x000e64000800007f */
[----:B-1----:R-:W-:Y:S05]  /*19840*/  @!P0 BRA `(.L_x_2269) ;  /* 0xfffffffc00ec8947 */ /* 0x002fea000383ffff */
[----:B------:R-:W-:Y:S05]  /*19850*/  BRA `(.L_x_2422) ;  /* 0xfffffe8800d07947 */ /* 0x000fea000383ffff */
.L_x_2273:
[----:B-1----:R1:W2:Y:S02]  /*19860*/  SYNCS.PHASECHK.TRANS64.TRYWAIT P2, [R2+URZ+0x38830], R3 ;  /* 0x03883003020075a7 */ /* 0x0022a4000804017f */
[----:B--2---:R-:W-:Y:S05]  /*19870*/  @!P2 NANOSLEEP.SYNCS 0x989680 ;  /* 0x009896800000a95d */ /* 0x004fea0003900000 */
[----:B------:R-:W2:Y:S02]  /*19880*/  @!P2 SYNCS.PHASECHK.TRANS64 P2, [R2+URZ+0x38830], R3 ;  /* 0x038830030200a5a7 */ /* 0x000ea4000804007f */
[----:B--2---:R-:W-:Y:S05]  /*19890*/  @!P2 BRA `(.L_x_2273) ;  /* 0xfffffffc00f0a947 */ /* 0x004fea000383ffff */
[----:B------:R-:W-:Y:S05]  /*198a0*/  BRA `(.L_x_2272) ;  /* 0xfffffe8800f47947 */ /* 0x000fea000383ffff */
.L_x_2278:
[----:B-1----:R-:W-:-:S04]  /*198b0*/  IMAD.U32 R7, RZ, RZ, UR6 ;  /* 0x00000006ff077e24 */ /* 0x002fc8000f8e00ff */
[----:B------:R1:W2:Y:S03]  /*198c0*/  SYNCS.PHASECHK.TRANS64.TRYWAIT P3, [R7+URZ+0x38830], R6 ;  /* 0x03883006070075a7 */ /* 0x0002a6000806017f */
[----:B--2---:R-:W-:Y:S05]  /*198d0*/  @!P3 NANOSLEEP.SYNCS 0x989680 ;  /* 0x009896800000b95d */ /* 0x004fea0003900000 */
[----:B------:R-:W2:Y:S02]  /*198e0*/  @!P3 SYNCS.PHASECHK.TRANS64 P3, [R7+URZ+0x38830], R6 ;  /* 0x038830060700b5a7 */ /* 0x000ea4000806007f */
[----:B--2---:R-:W-:Y:S05]  /*198f0*/  @!P3 BRA `(.L_x_2278) ;  /* 0xfffffffc00ecb947 */ /* 0x004fea000383ffff */
[----:B------:R-:W-:Y:S05]  /*19900*/  BRA `(.L_x_2275) ;  /* 0xfffffebc00787947 */ /* 0x000fea000383ffff */
.L_x_2282:
[----:B-1----:R-:W-:-:S04]  /*19910*/  IMAD.U32 R7, RZ, RZ, UR6 ;  /* 0x00000006ff077e24 */ /* 0x002fc8000f8e00ff */
[----:B------:R1:W2:Y:S03]  /*19920*/  SYNCS.PHASECHK.TRANS64.TRYWAIT P3, [R7+URZ+0x38850], R6 ;  /* 0x03885006070075a7 */ /* 0x0002a6000806017f */
[----:B--2---:R-:W-:Y:S05]  /*19930*/  @!P3 NANOSLEEP.SYNCS 0x989680 ;  /* 0x009896800000b95d */ /* 0x004fea0003900000 */
[----:B------:R-:W2:Y:S02]  /*19940*/  @!P3 SYNCS.PHASECHK.TRANS64 P3, [R7+URZ+0x38850], R6 ;  /* 0x038850060700b5a7 */ /* 0x000ea4000806007f */
[----:B--2---:R-:W-:Y:S05]  /*19950*/  @!P3 BRA `(.L_x_2282) ;  /* 0xfffffffc00ecb947 */ /* 0x004fea000383ffff */
[----:B------:R-:W-:Y:S05]  /*19960*/  BRA `(.L_x_2279) ;  /* 0xfffffec0004c7947 */ /* 0x000fea000383ffff */
.L_x_2289:
[----:B-1----:R-:W-:-:S04]  /*19970*/  IMAD.U32 R7, RZ, RZ, UR6 ;  /* 0x00000006ff077e24 */ /* 0x002fc8000f8e00ff */
[----:B------:R1:W2:Y:S03]  /*19980*/  SYNCS.PHASECHK.TRANS64.TRYWAIT P2, [R7+URZ+0x38830], R6 ;  /* 0x03883006070075a7 */ /* 0x0002a6000804017f */
[----:B--2---:R-:W-:Y:S05]  /*19990*/  @!P2 NANOSLEEP.SYNCS 0x989680 ;  /* 0x009896800000a95d */ /* 0x004fea0003900000 */
[----:B------:R-:W2:Y:S02]  /*199a0*/  @!P2 SYNCS.PHASECHK.TRANS64 P2, [R7+URZ+0x38830], R6 ;  /* 0x038830060700a5a7 */ /* 0x000ea4000804007f */
[----:B--2---:R-:W-:Y:S05]  /*199b0*/  @!P2 BRA `(.L_x_2289) ;  /* 0xfffffffc00eca947 */ /* 0x004fea000383ffff */
[----:B------:R-:W-:Y:S05]  /*199c0*/  BRA `(.L_x_2286) ;  /* 0xfffffef000a07947 */ /* 0x000fea000383ffff */
.L_x_2293:
[----:B-1----:R-:W-:-:S04]  /*199d0*/  IMAD.U32 R7, RZ, RZ, UR6 ;  /* 0x00000006ff077e24 */ /* 0x002fc8000f8e00ff */
[----:B------:R1:W2:Y:S03]  /*199e0*/  SYNCS.PHASECHK.TRANS64.TRYWAIT P2, [R7+URZ+0x38850], R6 ;  /* 0x03885006070075a7 */ /* 0x0002a6000804017f */
[----:B--2---:R-:W-:Y:S05]  /*199f0*/  @!P2 NANOSLEEP.SYNCS 0x989680 ;  /* 0x009896800000a95d */ /* 0x004fea0003900000 */
[----:B------:R-:W2:Y:S02]  /*19a00*/  @!P2 SYNCS.PHASECHK.TRANS64 P2, [R7+URZ+0x38850], R6 ;  /* 0x038850060700a5a7 */ /* 0x000ea4000804007f */
[----:B--2---:R-:W-:Y:S05]  /*19a10*/  @!P2 BRA `(.L_x_2293) ;  /* 0xfffffffc00eca947 */ /* 0x004fea000383ffff */
[----:B------:R-:W-:Y:S05]  /*19a20*/  BRA `(.L_x_2290) ;  /* 0xfffffef400687947 */ /* 0x000fea000383ffff */
.L_x_2299:
[----:B-1----:R-:W-:-:S04]  /*19a30*/  IMAD.U32 R5, RZ, RZ, UR5 ;  /* 0x00000005ff057e24 */ /* 0x002fc8000f8e00ff */
[----:B------:R1:W3:Y:S03]  /*19a40*/  SYNCS.PHASECHK.TRANS64.TRYWAIT P0, [R5+URZ+0x38850], R0 ;  /* 0x03885000050075a7 */ /* 0x0002e6000800017f */
[----:B---3--:R-:W-:Y:S05]  /*19a50*/  @!P0 NANOSLEEP.SYNCS 0x989680 ;  /* 0x009896800000895d */ /* 0x008fea0003900000 */
[----:B------:R-:W3:Y:S02]  /*19a60*/  @!P0 SYNCS.PHASECHK.TRANS64 P0, [R5+URZ+0x38850], R0 ;  /* 0x03885000050085a7 */ /* 0x000ee4000800007f */
[----:B---3--:R-:W-:Y:S05]  /*19a70*/  @!P0 BRA `(.L_x_2299) ;  /* 0xfffffffc00ec8947 */ /* 0x008fea000383ffff */
[----:B------:R-:W-:Y:S05]  /*19a80*/  BRA `(.L_x_2298) ;  /* 0xffffff1c002c7947 */ /* 0x000fea000383ffff */
.L_x_2349:
[----:B------:R-:W-:Y:S02]  /*19a90*/  IMAD.MOV.U32 R13, RZ, RZ, R0 ;  /* 0x000000ffff0d7224 */ /* 0x000fe400078e0000 */
[----:B------:R-:W-:Y:S02]  /*19aa0*/  IMAD.MOV.U32 R12, RZ, RZ, RZ ;  /* 0x000000ffff0c7224 */ /* 0x000fe400078e00ff */
[----:B------:R-:W-:Y:S02]  /*19ab0*/  IMAD.MOV.U32 R11, RZ, RZ, 0x1f ;  /* 0x0000001fff0b7424 */ /* 0x000fe400078e00ff */
[----:B------:R-:W-:-:S07]  /*19ac0*/  IMAD.MOV.U32 R15, RZ, RZ, -0x1 ;  /* 0xffffffffff0f7424 */ /* 0x000fce00078e00ff */
[----:B0-2---:R-:W-:Y:S05]  /*19ad0*/  WARPSYNC.COLLECTIVE R15, `(.L_x_2423) ;  /* 0x000000000f087348 */ /* 0x005fea0003c00000 */
[----:B------:R1:W3:Y:S02]  /*19ae0*/  SHFL.IDX P6, R14, R13, R12, R11 ;  /* 0x0000000c0d0e7389 */ /* 0x0002e400000c000b */
[----:B0123--:R-:W-:Y:S01]  /*19af0*/  ENDCOLLECTIVE ;  /* 0x000000000000791b */ /* 0x00ffe20003800000 */
.L_x_2423:
[----:B------:R-:W-:Y:S05]  /*19b00*/  BRA `(.L_x_2424) ;  /* 0xffffffb000507947 */ /* 0x000fea000383ffff */
.L_x_2351:
[----:B------:R-:W-:Y:S01]  /*19b10*/  BSSY B0, `(.L_x_2425) ;  /* 0x0000006000007945 */ /* 0x000fe20003800000 */
[----:B------:R-:W-:-:S07]  /*19b20*/  IMAD.MOV.U32 R15, RZ, RZ, -0x1 ;  /* 0xffffffffff0f7424 */ /* 0x000fce00078e00ff */
[----:B0-2---:R-:W-:Y:S05]  /*19b30*/  WARPSYNC.COLLECTIVE R15, `(.L_x_2426) ;  /* 0x000000000f0c7348 */ /* 0x005fea0003c00000 */
[----:B------:R-:W-:Y:S02]  /*19b40*/  ELECT P6, UR62, PT ;  /* 0x00000000003e782f */ /* 0x000fe400038c0000 */
[----:B------:R-:W-:Y:S01]  /*19b50*/  MOV R14, UR62 ;  /* 0x0000003e000e7c02 */ /* 0x000fe20008000f00 */
[----:B0-2---:R-:W-:Y:S10]  /*19b60*/  ENDCOLLECTIVE ;  /* 0x000000000000791b */ /* 0x005ff40003800000 */
.L_x_2426:
[----:B------:R-:W-:Y:S05]  /*19b70*/  BSYNC B0 ;  /* 0x0000000000007941 */ /* 0x000fea0003800000 */
.L_x_2425:
[----:B------:R-:W-:Y:S05]  /*19b80*/  BRA `(.L_x_2427) ;  /* 0xffffffb000587947 */ /* 0x000fea000383ffff */
.L_x_2353:
[----:B0-----:R0:W1:Y:S02]  /*19b90*/  SYNCS.PHASECHK.TRANS64.TRYWAIT P0, [R2+URZ+0x38880], R4 ;  /* 0x03888004020075a7 */ /* 0x001064000800017f */
[----:B-1----:R-:W-:Y:S05]  /*19ba0*/  @!P0 NANOSLEEP.SYNCS 0x989680 ;  /* 0x009896800000895d */ /* 0x002fea0003900000 */
[----:B------:R-:W1:Y:S02]  /*19bb0*/  @!P0 SYNCS.PHASECHK.TRANS64 P0, [R2+URZ+0x38880], R4 ;  /* 0x03888004020085a7 */ /* 0x000e64000800007f */
[----:B-1----:R-:W-:Y:S05]  /*19bc0*/  @!P0 BRA `(.L_x_2353) ;  /* 0xfffffffc00f08947 */ /* 0x002fea000383ffff */
[----:B------:R-:W-:Y:S05]  /*19bd0*/  BRA `(.L_x_2428) ;  /* 0xffffffb000bc7947 */ /* 0x000fea000383ffff */
.L_x_2355:
[----:B-1----:R1:W2:Y:S02]  /*19be0*/  SYNCS.PHASECHK.TRANS64.TRYWAIT P0, [R2+URZ+0x38840], R4 ;  /* 0x03884004020075a7 */ /* 0x0022a4000800017f */
[----:B--2---:R-:W-:Y:S05]  /*19bf0*/  @!P0 NANOSLEEP.SYNCS 0x989680 ;  /* 0x009896800000895d */ /* 0x004fea0003900000 */
[----:B------:R-:W2:Y:S02]  /*19c00*/  @!P0 SYNCS.PHASECHK.TRANS64 P0, [R2+URZ+0x38840], R4 ;  /* 0x03884004020085a7 */ /* 0x000ea4000800007f */
[----:B--2---:R-:W-:Y:S05]  /*19c10*/  @!P0 BRA `(.L_x_2355) ;  /* 0xfffffffc00f08947 */ /* 0x004fea000383ffff */
[----:B------:R-:W-:Y:S05]  /*19c20*/  BRA `(.L_x_2429) ;  /* 0xffffffb4002c7947 */ /* 0x000fea000383ffff */
.L_x_2359:
[----:B------:R-:W-:Y:S01]  /*19c30*/  IMAD.MOV.U32 R13, RZ, RZ, R0 ;  /* 0x000000ffff0d7224 */ /* 0x000fe200078e0000 */
[----:B------:R-:W-:Y:S01]  /*19c40*/  LOP3.LUT R7, R7, 0x7f, RZ, 0xc0, !PT ;  /* 0x0000007f07077812 */ /* 0x000fe200078ec0ff */
[----:B------:R-:W-:Y:S02]  /*19c50*/  IMAD.MOV.U32 R12, RZ, RZ, RZ ;  /* 0x000000ffff0c7224 */ /* 0x000fe400078e00ff */
[----:B------:R-:W-:Y:S01]  /*19c60*/  IMAD.MOV.U32 R11, RZ, RZ, 0x181f ;  /* 0x0000181fff0b7424 */ /* 0x000fe200078e00ff */
[----:B------:R-:W-:Y:S01]  /*19c70*/  SHF.R.U32.HI R5, RZ, 0x3, R7 ;  /* 0x00000003ff057819 */ /* 0x000fe20000011607 */
[----:B------:R-:W-:Y:S02]  /*19c80*/  IMAD.MOV.U32 R15, RZ, RZ, -0x1 ;  /* 0xffffffffff0f7424 */ /* 0x000fe400078e00ff */
[----:B------:R-:W-:Y:S02]  /*19c90*/  IMAD R2, R19, R6, RZ ;  /* 0x0000000613027224 */ /* 0x000fe400078e02ff */
[----:B------:R-:W-:-:S07]  /*19ca0*/  IMAD R3, R8, 0x80, R5 ;  /* 0x0000008008037824 */ /* 0x000fce00078e0205 */
[----:B-----5:R-:W-:Y:S05]  /*19cb0*/  WARPSYNC.COLLECTIVE R15, `(.L_x_2430) ;  /* 0x000000000f087348 */ /* 0x020fea0003c00000 */
[----:B------:R0:W1:Y:S02]  /*19cc0*/  SHFL.IDX P6, R14, R13, R12, R11 ;  /* 0x0000000c0d0e7389 */ /* 0x00006400000c000b */
[----:B01---5:R-:W-:Y:S01]  /*19cd0*/  ENDCOLLECTIVE ;  /* 0x000000000000791b */ /* 0x023fe20003800000 */
.L_x_2430:
[C---:B------:R-:W-:Y:S01]  /*19ce0*/  VIADD R5, R3.reuse, 0x10 ;  /* 0x0000001003057836 */ /* 0x040fe20000000000 */
[----:B------:R-:W-:Y:S01]  /*19cf0*/  ISETP.GE.AND P2, PT, R3, R2, PT ;  /* 0x000000020300720c */ /* 0x000fe20003f46270 */
[----:B------:R-:W-:Y:S02]  /*19d00*/  IMAD.MOV.U32 R13, RZ, RZ, R4 ;  /* 0x000000ffff0d7224 */ /* 0x000fe400078e0004 */
[----:B------:R-:W-:-:S10]  /*19d10*/  IMAD.MOV.U32 R6, RZ, RZ, R14 ;  /* 0x000000ffff067224 */ /* 0x000fd400078e000e */
[----:B------:R-:W-:Y:S05]  /*19d20*/  WARPSYNC.COLLECTIVE R15, `(.L_x_2431) ;  /* 0x000000000f087348 */ /* 0x000fea0003c00000 */
[----:B------:R0:W1:Y:S02]  /*19d30*/  SHFL.IDX P6, R14, R13, R12, R11 ;  /* 0x0000000c0d0e7389 */ /* 0x00006400000c000b */
[----:B01----:R-:W-:Y:S01]  /*19d40*/  ENDCOLLECTIVE ;  /* 0x000000000000791b */ /* 0x003fe20003800000 */
.L_x_2431:
[----:B------:R-:W-:Y:S02]  /*19d50*/  IMAD.MOV.U32 R13, RZ, RZ, R0 ;  /* 0x000000ffff0d7224 */ /* 0x000fe400078e0000 */
[----:B------:R-:W-:Y:S02]  /*19d60*/  IMAD.MOV.U32 R12, RZ, RZ, 0x1 ;  /* 0x00000001ff0c7424 */ /* 0x000fe400078e00ff */
[----:B------:R-:W-:-:S07]  /*19d70*/  IMAD.MOV.U32 R7, RZ, RZ, R14 ;  /* 0x000000ffff077224 */ /* 0x000fce00078e000e */
[----:B------:R-:W-:Y:S05]  /*19d80*/  WARPSYNC.COLLECTIVE R15, `(.L_x_2432) ;  /* 0x000000000f087348 */ /* 0x000fea0003c00000 */
[----:B------:R0:W1:Y:S02]  /*19d90*/  SHFL.IDX P6, R14, R13, R12, R11 ;  /* 0x0000000c0d0e7389 */ /* 0x00006400000c000b */
[----:B01----:R-:W-:Y:S01]  /*19da0*/  ENDCOLLECTIVE ;  /* 0x000000000000791b */ /* 0x003fe20003800000 */
.L_x_2432:
        /* <DEDUP_REMOVED lines=10> */
.L_x_2433:
        /* <DEDUP_REMOVED lines=12> */
.L_x_2434:
        /* <DEDUP_REMOVED lines=17> */
.L_x_2435:
[----:B------:R-:W-:Y:S02]  /*1a020*/  IMAD.MOV.U32 R13, RZ, RZ, R0 ;  /* 0x000000ffff0d7224 */ /* 0x000fe400078e0000 */
[----:B------:R-:W-:Y:S02]  /*1a030*/  IMAD.MOV.U32 R12, RZ, RZ, 0x3 ;  /* 0x00000003ff0c7424 */ /* 0x000fe400078e00ff */
[----:B------:R-:W-:-:S07]  /*1a040*/  IMAD.MOV.U32 R5, RZ, RZ, R14 ;  /* 0x000000ffff057224 */ /* 0x000fce00078e000e */
[----:B------:R-:W-:Y:S05]  /*1a050*/  WARPSYNC.COLLECTIVE R15, `(.L_x_2436) ;  /* 0x000000000f087348 */ /* 0x000fea0003c00000 */
[----:B------:R0:W1:Y:S02]  /*1a060*/  SHFL.IDX P6, R14, R13, R12, R11 ;  /* 0x0000000c0d0e7389 */ /* 0x00006400000c000b */
[----:B01----:R-:W-:Y:S01]  /*1a070*/  ENDCOLLECTIVE ;  /* 0x000000000000791b */ /* 0x003fe20003800000 */
.L_x_2436:
        /* <DEDUP_REMOVED lines=16> */
.L_x_2437:
[----:B------:R-:W-:Y:S02]  /*1a180*/  IMAD.MOV.U32 R13, RZ, RZ, R0 ;  /* 0x000000ffff0d7224 */ /* 0x000fe400078e0000 */
[----:B------:R-:W-:Y:S02]  /*1a190*/  IMAD.MOV.U32 R12, RZ, RZ, 0x4 ;  /* 0x00000004ff0c7424 */ /* 0x000fe400078e00ff */
[----:B------:R-:W-:-:S07]  /*1a1a0*/  IMAD.MOV.U32 R5, RZ, RZ, R14 ;  /* 0x000000ffff057224 */ /* 0x000fce00078e000e */
[----:B------:R-:W-:Y:S05]  /*1a1b0*/  WARPSYNC.COLLECTIVE R15, `(.L_x_2438) ;  /* 0x000000000f087348 */ /* 0x000fea0003c00000 */
[----:B------:R0:W1:Y:S02]  /*1a1c0*/  SHFL.IDX P6, R14, R13, R12, R11 ;  /* 0x0000000c0d0e7389 */ /* 0x00006400000c000b */
[----:B01----:R-:W-:Y:S01]  /*1a1d0*/  ENDCOLLECTIVE ;  /* 0x000000000000791b */ /* 0x003fe20003800000 */
.L_x_2438:
        /* <DEDUP_REMOVED lines=16> */
.L_x_2439:
[----:B------:R-:W-:Y:S02]  /*1a2e0*/  IMAD.MOV.U32 R13, RZ, RZ, R0 ;  /* 0x000000ffff0d7224 */ /* 0x000fe400078e0000 */
[----:B------:R-:W-:Y:S02]  /*1a2f0*/  IMAD.MOV.U32 R12, RZ, RZ, 0x5 ;  /* 0x00000005ff0c7424 */ /* 0x000fe400078e00ff */
[----:B------:R-:W-:-:S07]  /*1a300*/  IMAD.MOV.U32 R5, RZ, RZ, R14 ;  /* 0x000000ffff057224 */ /* 0x000fce00078e000e */
[----:B------:R-:W-:Y:S05]  /*1a310*/  WARPSYNC.COLLECTIVE R15, `(.L_x_2440) ;  /* 0x000000000f087348 */ /* 0x000fea0003c00000 */
[----:B------:R0:W1:Y:S02]  /*1a320*/  SHFL.IDX P6, R14, R13, R12, R11 ;  /* 0x0000000c0d0e7389 */ /* 0x00006400000c000b */
[----:B01----:R-:W-:Y:S01]  /*1a330*/  ENDCOLLECTIVE ;  /* 0x000000000000791b */ /* 0x003fe20003800000 */
.L_x_2440:
        /* <DEDUP_REMOVED lines=16> */
.L_x_2441:
[----:B------:R-:W-:Y:S02]  /*1a440*/  IMAD.MOV.U32 R13, RZ, RZ, R0 ;  /* 0x000000ffff0d7224 */ /* 0x000fe400078e0000 */
[----:B------:R-:W-:Y:S02]  /*1a450*/  IMAD.MOV.U32 R12, RZ, RZ, 0x6 ;  /* 0x00000006ff0c7424 */ /* 0x000fe400078e00ff */
[----:B------:R-:W-:-:S07]  /*1a460*/  IMAD.MOV.U32 R5, RZ, RZ, R14 ;  /* 0x000000ffff057224 */ /* 0x000fce00078e000e */
[----:B------:R-:W-:Y:S05]  /*1a470*/  WARPSYNC.COLLECTIVE R15, `(.L_x_2442) ;  /* 0x000000000f087348 */ /* 0x000fea0003c00000 */
[----:B------:R0:W1:Y:S02]  /*1a480*/  SHFL.IDX P6, R14, R13, R12, R11 ;  /* 0x0000000c0d0e7389 */ /* 0x00006400000c000b */
[----:B01----:R-:W-:Y:S01]  /*1a490*/  ENDCOLLECTIVE ;  /* 0x000000000000791b */ /* 0x003fe20003800000 */
.L_x_2442:
        /* <DEDUP_REMOVED lines=14> */
.L_x_2443:
        /* <DEDUP_REMOVED lines=8> */
.L_x_2444:
        /* <DEDUP_REMOVED lines=14> */
.L_x_2445:
[----:B------:R-:W-:Y:S01]  /*1a6e0*/  IMAD.MOV.U32 R4, RZ, RZ, R14 ;  /* 0x000000ffff047224 */ /* 0x000fe200078e000e */
[----:B------:R-:W-:Y:S06]  /*1a6f0*/  BRA `(.L_x_2446) ;  /* 0xffffffb400947947 */ /* 0x000fec000383ffff */
.L_x_2364:
[----:B-1----:R1:W2:Y:S02]  /*1a700*/  SYNCS.PHASECHK.TRANS64.TRYWAIT P0, [R17+URZ+0x38820], R0 ;  /* 0x03882000110075a7 */ /* 0x0022a4000800017f */
[----:B--2---:R-:W-:Y:S05]  /*1a710*/  @!P0 NANOSLEEP.SYNCS 0x989680 ;  /* 0x009896800000895d */ /* 0x004fea0003900000 */
[----:B------:R-:W2:Y:S02]  /*1a720*/  @!P0 SYNCS.PHASECHK.TRANS64 P0, [R17+URZ+0x38820], R0 ;  /* 0x03882000110085a7 */ /* 0x000ea4000800007f */
[----:B--2---:R-:W-:Y:S05]  /*1a730*/  @!P0 BRA `(.L_x_2364) ;  /* 0xfffffffc00f08947 */ /* 0x004fea000383ffff */
[----:B------:R-:W-:Y:S05]  /*1a740*/  BRA `(.L_x_2447) ;  /* 0xffffffb800007947 */ /* 0x000fea000383ffff */
.L_x_2370:
[----:B--2---:R2:W3:Y:S02]  /*1a750*/  SYNCS.PHASECHK.TRANS64.TRYWAIT P0, [R6+URZ+0x38880], R5 ;  /* 0x03888005060075a7 */ /* 0x0044e4000800017f */
[----:B---3--:R-:W-:Y:S05]  /*1a760*/  @!P0 NANOSLEEP.SYNCS 0x989680 ;  /* 0x009896800000895d */ /* 0x008fea0003900000 */
[----:B------:R-:W3:Y:S02]  /*1a770*/  @!P0 SYNCS.PHASECHK.TRANS64 P0, [R6+URZ+0x38880], R5 ;  /* 0x03888005060085a7 */ /* 0x000ee4000800007f */
[----:B---3--:R-:W-:Y:S05]  /*1a780*/  @!P0 BRA `(.L_x_2370) ;  /* 0xfffffffc00f08947 */ /* 0x008fea000383ffff */
[----:B------:R-:W-:Y:S05]  /*1a790*/  BRA `(.L_x_2448) ;  /* 0xffffffb800bc7947 */ /* 0x000fea000383ffff */
.L_x_2376:
[----:B0-----:R0:W3:Y:S02]  /*1a7a0*/  SYNCS.PHASECHK.TRANS64.TRYWAIT P0, [R6+URZ+0x38840], R5 ;  /* 0x03884005060075a7 */ /* 0x0010e4000800017f */
[----:B---3--:R-:W-:Y:S05]  /*1a7b0*/  @!P0 NANOSLEEP.SYNCS 0x989680 ;  /* 0x009896800000895d */ /* 0x008fea0003900000 */
[----:B------:R-:W3:Y:S02]  /*1a7c0*/  @!P0 SYNCS.PHASECHK.TRANS64 P0, [R6+URZ+0x38840], R5 ;  /* 0x03884005060085a7 */ /* 0x000ee4000800007f */
[----:B---3--:R-:W-:Y:S05]  /*1a7d0*/  @!P0 BRA `(.L_x_2376) ;  /* 0xfffffffc00f08947 */ /* 0x008fea000383ffff */
[----:B------:R-:W-:Y:S05]  /*1a7e0*/  BRA `(.L_x_2449) ;  /* 0xffffffbc007c7947 */ /* 0x000fea000383ffff */
.L_x_2383:
[----:B--2---:R2:W3:Y:S02]  /*1a7f0*/  SYNCS.PHASECHK.TRANS64.TRYWAIT P0, [R19+URZ+0x38870], R4 ;  /* 0x03887004130075a7 */ /* 0x0044e4000800017f */
[----:B---3--:R-:W-:Y:S05]  /*1a800*/  @!P0 NANOSLEEP.SYNCS 0x989680 ;  /* 0x009896800000895d */ /* 0x008fea0003900000 */
[----:B------:R-:W3:Y:S02]  /*1a810*/  @!P0 SYNCS.PHASECHK.TRANS64 P0, [R19+URZ+0x38870], R4 ;  /* 0x03887004130085a7 */ /* 0x000ee4000800007f */
[----:B---3--:R-:W-:Y:S05]  /*1a820*/  @!P0 BRA `(.L_x_2383) ;  /* 0xfffffffc00f08947 */ /* 0x008fea000383ffff */
[----:B------:R-:W-:Y:S05]  /*1a830*/  BRA `(.L_x_2450) ;  /* 0xffffffc000547947 */ /* 0x000fea000383ffff */
.L_x_2385:
[----:B--2---:R2:W3:Y:S02]  /*1a840*/  SYNCS.PHASECHK.TRANS64.TRYWAIT P0, [R19+URZ+0x38860], R4 ;  /* 0x03886004130075a7 */ /* 0x0044e4000800017f */
[----:B---3--:R-:W-:Y:S05]  /*1a850*/  @!P0 NANOSLEEP.SYNCS 0x989680 ;  /* 0x009896800000895d */ /* 0x008fea0003900000 */
[----:B------:R-:W3:Y:S02]  /*1a860*/  @!P0 SYNCS.PHASECHK.TRANS64 P0, [R19+URZ+0x38860], R4 ;  /* 0x03886004130085a7 */ /* 0x000ee4000800007f */
[----:B---3--:R-:W-:Y:S05]  /*1a870*/  @!P0 BRA `(.L_x_2385) ;  /* 0xfffffffc00f08947 */ /* 0x008fea000383ffff */
[----:B------:R-:W-:Y:S05]  /*1a880*/  BRA `(.L_x_2451) ;  /* 0xffffffc0005c7947 */ /* 0x000fea000383ffff */
.L_x_2392:
[----:B-1----:R1:W2:Y:S02]  /*1a890*/  SYNCS.PHASECHK.TRANS64.TRYWAIT P1, [R2+URZ+0x38870], R0 ;  /* 0x03887000020075a7 */ /* 0x0022a4000802017f */
[----:B--2---:R-:W-:Y:S05]  /*1a8a0*/  @!P1 NANOSLEEP.SYNCS 0x989680 ;  /* 0x009896800000995d */ /* 0x004fea0003900000 */
[----:B------:R-:W2:Y:S02]  /*1a8b0*/  @!P1 SYNCS.PHASECHK.TRANS64 P1, [R2+URZ+0x38870], R0 ;  /* 0x03887000020095a7 */ /* 0x000ea4000802007f */
[----:B--2---:R-:W-:Y:S05]  /*1a8c0*/  @!P1 BRA `(.L_x_2392) ;  /* 0xfffffffc00f09947 */ /* 0x004fea000383ffff */
[----:B------:R-:W-:Y:S05]  /*1a8d0*/  BRA `(.L_x_2452) ;  /* 0xffffffcc009c7947 */ /* 0x000fea000383ffff */
.L_x_2394:
[----:B-1----:R1:W2:Y:S02]  /*1a8e0*/  SYNCS.PHASECHK.TRANS64.TRYWAIT P1, [R2+URZ+0x38860], R0 ;  /* 0x03886000020075a7 */ /* 0x0022a4000802017f */
[----:B--2---:R-:W-:Y:S05]  /*1a8f0*/  @!P1 NANOSLEEP.SYNCS 0x989680 ;  /* 0x009896800000995d */ /* 0x004fea0003900000 */
[----:B------:R-:W2:Y:S02]  /*1a900*/  @!P1 SYNCS.PHASECHK.TRANS64 P1, [R2+URZ+0x38860], R0 ;  /* 0x03886000020095a7 */ /* 0x000ea4000802007f */
[----:B--2---:R-:W-:Y:S05]  /*1a910*/  @!P1 BRA `(.L_x_2394) ;  /* 0xfffffffc00f09947 */ /* 0x004fea000383ffff */
[----:B------:R-:W-:Y:S05]  /*1a920*/  BRA `(.L_x_2453) ;  /* 0xffffffcc00a47947 */ /* 0x000fea000383ffff */
.L_x_2407:
[----:B0-----:R0:W1:Y:S02]  /*1a930*/  SYNCS.PHASECHK.TRANS64.TRYWAIT P0, [R0+URZ+0x38820], R3 ;  /* 0x03882003000075a7 */ /* 0x001064000800017f */
[----:B-1----:R-:W-:Y:S05]  /*1a940*/  @!P0 NANOSLEEP.SYNCS 0x989680 ;  /* 0x009896800000895d */ /* 0x002fea0003900000 */
[----:B------:R-:W1:Y:S02]  /*1a950*/  @!P0 SYNCS.PHASECHK.TRANS64 P0, [R0+URZ+0x38820], R3 ;  /* 0x03882003000085a7 */ /* 0x000e64000800007f */
[----:B-1----:R-:W-:Y:S05]  /*1a960*/  @!P0 BRA `(.L_x_2407) ;  /* 0xfffffffc00f08947 */ /* 0x002fea000383ffff */
[----:B------:R-:W-:Y:S05]  /*1a970*/  BRA `(.L_x_2454) ;  /* 0xffffffe800c07947 */ /* 0x000fea000383ffff */
.L_x_2408:
        /* <DEDUP_REMOVED lines=11> */
.L_x_2456:
[----:B------:R-:W-:Y:S05]  /*1aa30*/  BSYNC B0 ;  /* 0x0000000000007941 */ /* 0x000fea0003800000 */
.L_x_2455:
[----:B------:R-:W-:Y:S05]  /*1aa40*/  BRA `(.L_x_2457) ;  /* 0xffffffe800a87947 */ /* 0x000fea000383ffff */
.L_x_2411:
[----:B------:R-:W-:Y:S01]  /*1aa50*/  BSSY B1, `(.L_x_2458) ;  /* 0x0000006000017945 */ /* 0x000fe20003800000 */
[----:B------:R-:W-:-:S07]  /*1aa60*/  IMAD.MOV.U32 R15, RZ, RZ, -0x1 ;  /* 0xffffffffff0f7424 */ /* 0x000fce00078e00ff */
[----:B01----:R-:W-:Y:S05]  /*1aa70*/  WARPSYNC.COLLECTIVE R15, `(.L_x_2459) ;  /* 0x000000000f0c7348 */ /* 0x003fea0003c00000 */
[----:B------:R-:W-:Y:S02]  /*1aa80*/  ELECT P6, UR62, PT ;  /* 0x00000000003e782f */ /* 0x000fe400038c0000 */
[----:B------:R-:W-:Y:S01]  /*1aa90*/  MOV R14, UR62 ;  /* 0x0000003e000e7c02 */ /* 0x000fe20008000f00 */
[----:B01----:R-:W-:Y:S10]  /*1aaa0*/  ENDCOLLECTIVE ;  /* 0x000000000000791b */ /* 0x003ff40003800000 */
.L_x_2459:
[----:B------:R-:W-:Y:S05]  /*1aab0*/  BSYNC B1 ;  /* 0x0000000000017941 */ /* 0x000fea0003800000 */
.L_x_2458:
[----:B------:R-:W-:Y:S05]  /*1aac0*/  BRA `(.L_x_2460) ;  /* 0xffffffe800a07947 */ /* 0x000fea000383ffff */
.L_x_2413:
[----:B0-----:R0:W1:Y:S02]  /*1aad0*/  SYNCS.PHASECHK.TRANS64.TRYWAIT P1, [R6+URZ], R5 ;  /* 0x00000005060075a7 */ /* 0x001064000802017f */
[----:B-1----:R-:W-:Y:S05]  /*1aae0*/  @!P1 NANOSLEEP.SYNCS 0x989680 ;  /* 0x009896800000995d */ /* 0x002fea0003900000 */
[----:B------:R-:W1:Y:S02]  /*1aaf0*/  @!P1 SYNCS.PHASECHK.TRANS64 P1, [R6+URZ], R5 ;  /* 0x00000005060095a7 */ /* 0x000e64000802007f */
[----:B-1----:R-:W-:Y:S05]  /*1ab00*/  @!P1 BRA `(.L_x_2413) ;  /* 0xfffffffc00f09947 */ /* 0x002fea000383ffff */
[----:B------:R-:W-:Y:S05]  /*1ab10*/  BRA `(.L_x_2461) ;  /* 0xffffffe800dc7947 */ /* 0x000fea000383ffff */
.L_x_2414:
[----:B-1----:R1:W2:Y:S02]  /*1ab20*/  SYNCS.PHASECHK.TRANS64.TRYWAIT P1, [R7+URZ], R2 ;  /* 0x00000002070075a7 */ /* 0x0022a4000802017f */
[----:B--2---:R-:W-:Y:S05]  /*1ab30*/  @!P1 NANOSLEEP.SYNCS 0x989680 ;  /* 0x009896800000995d */ /* 0x004fea0003900000 */
[----:B------:R-:W2:Y:S02]  /*1ab40*/  @!P1 SYNCS.PHASECHK.TRANS64 P1, [R7+URZ], R2 ;  /* 0x00000002070095a7 */ /* 0x000ea4000802007f */
[----:B--2---:R-:W-:Y:S05]  /*1ab50*/  @!P1 BRA `(.L_x_2414) ;  /* 0xfffffffc00f09947 */ /* 0x004fea000383ffff */
[----:B------:R-:W-:Y:S05]  /*1ab60*/  BRA `(.L_x_2462) ;  /* 0xffffffe800d07947 */ /* 0x000fea000383ffff */
.L_x_2416:
[----:B--2---:R2:W3:Y:S02]  /*1ab70*/  SYNCS.PHASECHK.TRANS64.TRYWAIT P1, [R4+URZ+0x38860], R5 ;  /* 0x03886005040075a7 */ /* 0x0044e4000802017f */
[----:B---3--:R-:W-:Y:S05]  /*1ab80*/  @!P1 NANOSLEEP.SYNCS 0x989680 ;  /* 0x009896800000995d */ /* 0x008fea0003900000 */
[----:B------:R-:W3:Y:S02]  /*1ab90*/  @!P1 SYNCS.PHASECHK.TRANS64 P1, [R4+URZ+0x38860], R5 ;  /* 0x03886005040095a7 */ /* 0x000ee4000802007f */
[----:B---3--:R-:W-:Y:S05]  /*1aba0*/  @!P1 BRA `(.L_x_2416) ;  /* 0xfffffffc00f09947 */ /* 0x008fea000383ffff */
[----:B------:R-:W-:Y:S05]  /*1abb0*/  BRA `(.L_x_2463) ;  /* 0xffffffe800d47947 */ /* 0x000fea000383ffff */
.L_x_2418:
[----:B---3--:R3:W4:Y:S02]  /*1abc0*/  SYNCS.PHASECHK.TRANS64.TRYWAIT P1, [R3+URZ+0x38860], R2 ;  /* 0x03886002030075a7 */ /* 0x008724000802017f */
[----:B----4-:R-:W-:Y:S05]  /*1abd0*/  @!P1 NANOSLEEP.SYNCS 0x989680 ;  /* 0x009896800000995d */ /* 0x010fea0003900000 */
[----:B------:R-:W4:Y:S02]  /*1abe0*/  @!P1 SYNCS.PHASECHK.TRANS64 P1, [R3+URZ+0x38860], R2 ;  /* 0x03886002030095a7 */ /* 0x000f24000802007f */
[----:B----4-:R-:W-:Y:S05]  /*1abf0*/  @!P1 BRA `(.L_x_2418) ;  /* 0xfffffffc00f09947 */ /* 0x010fea000383ffff */
[----:B------:R-:W-:Y:S05]  /*1ac00*/  BRA `(.L_x_2464) ;  /* 0xffffffe800d47947 */ /* 0x000fea000383ffff */
.L_x_2420:
[----:B----4-:R4:W0:Y:S02]  /*1ac10*/  SYNCS.PHASECHK.TRANS64.TRYWAIT P0, [R4+URZ+0x38880], R5 ;  /* 0x03888005040075a7 */ /* 0x010824000800017f */
[----:B0-----:R-:W-:Y:S05]  /*1ac20*/  @!P0 NANOSLEEP.SYNCS 0x989680 ;  /* 0x009896800000895d */ /* 0x001fea0003900000 */
[----:B------:R-:W0:Y:S02]  /*1ac30*/  @!P0 SYNCS.PHASECHK.TRANS64 P0, [R4+URZ+0x38880], R5 ;  /* 0x03888005040085a7 */ /* 0x000e24000800007f */
[----:B0-----:R-:W-:Y:S05]  /*1ac40*/  @!P0 BRA `(.L_x_2420) ;  /* 0xfffffffc00f08947 */ /* 0x001fea000383ffff */
[----:B------:R-:W-:Y:S05]  /*1ac50*/  BRA `(.L_x_2421) ;  /* 0xffffffe800d07947 */ /* 0x000fea000383ffff */
.L_x_2465:
        /* <DEDUP_REMOVED lines=10> */
.L_x_13345:


//--------------------- .text._ZN7cutlass13device_kernelIN5flash11enable_sm90INS1_16FlashAttnFwdSm90INS1_25CollectiveMainloopFwdSm90ILi2EN4cute5tupleIJNS5_1CILi1EEES8_S8_EEENS6_IJNS7_ILi128EEESA_NS7_ILi256EEEEEELi256ENS_12float_e4m3_tEfNS_4arch4Sm90ELb1ELb0ELb1ELb1ELb0ELb1ELb0ELb1ELb1ELb1ELb1ELb0EEENS1_21CollectiveEpilogueFwdINS6_IJSA_SB_SA_EEES9_NS_10bfloat16_tESF_Li256ELb1ELb1ELb1ELb1EEENS1_36VarlenDynamicPersistentTileSchedulerILi128ELi128ELi256ELi128ELb1ELb1ELb1ELb1ELb1ELb1EEEEEEEEEvNT_6ParamsE --------------------------
	.section	.text._ZN7cutlass13device_kernelIN5flash11enable_sm90INS1_16FlashAttnFwdSm90INS1_25CollectiveMainloopFwdSm90ILi2EN4cute5tupleIJNS5_1CILi1EEES8_S8_EEENS6_IJNS7_ILi128EEESA_NS7_ILi256EEEEEELi256ENS_12float_e4m3_tEfNS_4arch4Sm90ELb1ELb0ELb1ELb1ELb0ELb1ELb0ELb1ELb1ELb1ELb1ELb0EEENS1_21CollectiveEpilogueFwdINS6_IJSA_SB_SA_EEES9_NS_10bfloat16_tESF_Li256ELb1ELb1ELb1ELb1EEENS1_36VarlenDynamicPersistentTileSchedulerILi128ELi128ELi256ELi128ELb1ELb1ELb1ELb1ELb1ELb1EEEEEEEEEvNT_6ParamsE,"ax",@progbits
	.align	128
.text._ZN7cutlass13device_kernelIN5flash11enable_sm90INS1_16FlashAttnFwdSm90INS1_25CollectiveMainloopFwdSm90ILi2EN4cute5tupleIJNS5_1CILi1EEES8_S8_EEENS6_IJNS7_ILi128EEESA_NS7_ILi256EEEEEELi256ENS_12float_e4m3_tEfNS_4arch4Sm90ELb1ELb0ELb1ELb1ELb0ELb1ELb0ELb1ELb1ELb1ELb1ELb0EEENS1_21CollectiveEpilogueFwdINS6_IJSA_SB_SA_EEES9_NS_10bfloat16_tESF_Li256ELb1ELb1ELb1ELb1EEENS1_36VarlenDynamicPersistentTileSchedulerILi128ELi128ELi256ELi128ELb1ELb1ELb1ELb1ELb1ELb1EEEEEEEEEvNT_6ParamsE:
        .type           _ZN7cutlass13device_kernelIN5flash11enable_sm90INS1_16FlashAttnFwdSm90INS1_25CollectiveMainloopFwdSm90ILi2EN4cute5tupleIJNS5_1CILi1EEES8_S8_EEENS6_IJNS7_ILi128EEESA_NS7_ILi256EEEEEELi256ENS_12float_e4m3_tEfNS_4arch4Sm90ELb1ELb0ELb1ELb1ELb0ELb1ELb0ELb1ELb1ELb1ELb1ELb0EEENS1_21CollectiveEpilogueFwdINS6_IJSA_SB_SA_EEES9_NS_10bfloat16_tESF_Li256ELb1ELb1ELb1ELb1EEENS1_36VarlenDynamicPersistentTileSchedulerILi128ELi128ELi256ELi128ELb1ELb1ELb1ELb1ELb1ELb1EEEEEEEEEvNT_6ParamsE,@function
        .size           _ZN7cutlass13device_kernelIN5flash11enable_sm90INS1_16FlashAttnFwdSm90INS1_25CollectiveMainloopFwdSm90ILi2EN4cute5tupleIJNS5_1CILi1EEES8_S8_EEENS6_IJNS7_ILi128EEESA_NS7_ILi256EEEEEELi256ENS_12float_e4m3_tEfNS_4arch4Sm90ELb1ELb0ELb1ELb1ELb0ELb1ELb0ELb1ELb1ELb1ELb1ELb0EEENS1_21CollectiveEpilogueFwdINS6_IJSA_SB_SA_EEES9_NS_10bfloat16_tESF_Li256ELb1ELb1ELb1ELb1EEENS1_36VarlenDynamicPersistentTileSchedulerILi128ELi128ELi256ELi128ELb1ELb1ELb1ELb1ELb1ELb1EEEEEEEEEvNT_6ParamsE,(.L_x_13346 - _ZN7cutlass13device_kernelIN5flash11enable_sm90INS1_16FlashAttnFwdSm90INS1_25CollectiveMainloopFwdSm90ILi2EN4cute5tupleIJNS5_1CILi1EEES8_S8_EEENS6_IJNS7_ILi128EEESA_NS7_ILi256EEEEEELi256ENS_12float_e4m3_tEfNS_4arch4Sm90ELb1ELb0ELb1ELb1ELb0ELb1ELb0ELb1ELb1ELb1ELb1ELb0EEENS1_21CollectiveEpilogueFwdINS6_IJSA_SB_SA_EEES9_NS_10bfloat16_tESF_Li256ELb1ELb1ELb1ELb1EEENS1_36VarlenDynamicPersistentTileSchedulerILi128ELi128ELi256ELi128ELb1ELb1ELb1ELb1ELb1ELb1EEEEEEEEEvNT_6ParamsE)
        .other          _ZN7cutlass13device_kernelIN5flash11enable_sm90INS1_16FlashAttnFwdSm90INS1_25CollectiveMainloopFwdSm90ILi2EN4cute5tupleIJNS5_1CILi1EEES8_S8_EEENS6_IJNS7_ILi128EEESA_NS7_ILi256EEEEEELi256ENS_12float_e4m3_tEfNS_4arch4Sm90ELb1ELb0ELb1ELb1ELb0ELb1ELb0ELb1ELb1ELb1ELb1ELb0EEENS1_21CollectiveEpilogueFwdINS6_IJSA_SB_SA_EEES9_NS_10bfloat16_tESF_Li256ELb1ELb1ELb1ELb1EEENS1_36VarlenDynamicPersistentTileSchedulerILi128ELi128ELi256ELi128ELb1ELb1ELb1ELb1ELb1ELb1EEEEEEEEEvNT_6ParamsE,@"STO_CUDA_ENTRY STV_DEFAULT"
_ZN7cutlass13device_kernelIN5flash11enable_sm90INS1_16FlashAttnFwdSm90INS1_25CollectiveMainloopFwdSm90ILi2EN4cute5tupleIJNS5_1CILi1EEES8_S8_EEENS6_IJNS7_ILi128EEESA_NS7_ILi256EEEEEELi256ENS_12float_e4m3_tEfNS_4arch4Sm90ELb1ELb0ELb1ELb1ELb0ELb1ELb0ELb1ELb1ELb1ELb1ELb0EEENS1_21CollectiveEpilogueFwdINS6_IJSA_SB_SA_EEES9_NS_10bfloat16_tESF_Li256ELb1ELb1ELb1ELb1EEENS1_36VarlenDynamicPersistentTileSchedulerILi128ELi128ELi256ELi128ELb1ELb1ELb1ELb1ELb1ELb1EEEEEEEEEvNT_6ParamsE:
        /* <DEDUP_REMOVED lines=24> */
.L_x_2467:
[----:B------:R-:W-:Y:S05]  /*0180*/  BSYNC B0 ;  /* 0x0000000000007941 */ /* 0x000fea0003800000 */
.L_x_2466:
        /* <DEDUP_REMOVED lines=41> */
.L_x_2468:
        /* <DEDUP_REMOVED lines=22> */
.L_x_2469:
        /* <DEDUP_REMOVED lines=18> */
.L_x_2470:
        /* <DEDUP_REMOVED lines=22> */
.L_x_2471:
        /* <DEDUP_REMOVED lines=22> */
.L_x_2472:
        /* <DEDUP_REMOVED lines=8> */
.L_x_2475:
        /* <DEDUP_REMOVED lines=25> */
[----:B------:R-:W-:Y:S02]  /*0b70*/  MOV R236, RZ ;  /* 0x000000ff00ec7202 */ /* 0x000fe40000000f00 */
[----:B------:R-:W-:Y:S01]  /*0b80*/  CS2R R234, SRZ ;  /* 0x0000000000ea7805 */ /* 0x000fe2000001ff00 */
        /* <DEDUP_REMOVED lines=11> */
[----:B------:R-:W-:Y:S01]  /*0c40*/  SHF.R.S32.HI R8, RZ, 0x1f, R14 ;  /* 0x0000001fff087819 */ /* 0x000fe2000001140e */
[----:B------:R-:W-:Y:S01]  /*0c50*/  IMAD.SHL.U32 R6, R5, 0x20, RZ ;  /* 0x0000002005067824 */ /* 0x000fe200078e00ff */
[C---:B------:R-:W-:Y:S01]  /*0c60*/  LOP3.LUT R5, R4.reuse, 0x3fffff0, RZ, 0xc0, !PT ;  /* 0x03fffff004057812 */ /* 0x040fe200078ec0ff */
[----:B------:R-:W-:Y:S01]  /*0c70*/  STL [R1+0x11c], R14 ;  /* 0x00011c0e01007387 */ /* 0x000fe20000100800 */
[----:B------:R-:W-:Y:S02]  /*0c80*/  LEA.HI R4, R4, R7, RZ, 0x1 ;  /* 0x0000000704047211 */ /* 0x000fe400078f08ff */
[----:B------:R-:W-:Y:S01]  /*0c90*/  LOP3.LUT R6, R6, 0xfffffc00, RZ, 0xc0, !PT ;  /* 0xfffffc0006067812 */ /* 0x000fe200078ec0ff */
[----:B------:R-:W-:Y:S01]  /*0ca0*/  IMAD.IADD R5, R0, 0x1, -R5 ;  /* 0x0000000100057824 */ /* 0x000fe200078e0a05 */
[----:B------:R-:W-:Y:S02]  /*0cb0*/  LEA.HI R10, R8, R14, RZ, 0x2 ;  /* 0x0000000e080a7211 */ /* 0x000fe400078f10ff */
[----:B------:R-:W-:Y:S01]  /*0cc0*/  LOP3.LUT R4, R4, 0x1ffffffe, RZ, 0xc0, !PT ;  /* 0x1ffffffe04047812 */ /* 0x000fe200078ec0ff */
[----:B------:R-:W-:Y:S01]  /*0cd0*/  IMAD R9, R5, 0x40, R6 ;  /* 0x0000004005097824 */ /* 0x000fe200078e0206 */
[----:B------:R-:W-:-:S02]  /*0ce0*/  SHF.R.S32.HI R5, RZ, 0x7, R2 ;  /* 0x00000007ff057819 */ /* 0x000fc40000011402 */
[----:B------:R-:W-:Y:S01]  /*0cf0*/  SHF.R.S32.HI R11, RZ, 0x2, R10 ;  /* 0x00000002ff0b7819 */ /* 0x000fe2000001140a */
[----:B------:R-:W-:Y:S01]  /*0d00*/  IMAD.IADD R4, R7, 0x1, -R4 ;  /* 0x0000000107047824 */ /* 0x000fe200078e0a04 */
[----:B------:R-:W-:Y:S02]  /*0d10*/  LEA.HI R2, R2, R5, RZ, 0x1 ;  /* 0x0000000502027211 */ /* 0x000fe400078f08ff */
[----:B------:R-:W-:Y:S02]  /*0d20*/  SHF.R.S32.HI R12, RZ, 0x1f, R10 ;  /* 0x0000001fff0c7819 */ /* 0x000fe4000001140a */
[----:B------:R-:W-:Y:S02]  /*0d30*/  LOP3.LUT R2, R2, 0x3fffffe, RZ, 0xc0, !PT ;  /* 0x03fffffe02027812 */ /* 0x000fe400078ec0ff */
[----:B------:R-:W-:Y:S02]  /*0d40*/  LEA.HI R6, R3, R0, RZ, 0x2 ;  /* 0x0000000003067211 */ /* 0x000fe400078f10ff */
[----:B------:R-:W-:Y:S01]  /*0d50*/  LEA.HI R12, R12, R11, RZ, 0x3 ;  /* 0x0000000b0c0c7211 */ /* 0x000fe200078f18ff */
[----:B------:R-:W-:Y:S01]  /*0d60*/  IMAD.IADD R2, R5, 0x1, -R2 ;  /* 0x0000000105027824 */ /* 0x000fe200078e0a02 */
[----:B------:R-:W-:-:S02]  /*0d70*/  LOP3.LUT R7, R6, 0xfffffffc, RZ, 0xc0, !PT ;  /* 0xfffffffc06077812 */ /* 0x000fc400078ec0ff */
[----:B------:R-:W-:Y:S02]  /*0d80*/  LOP3.LUT R5, R19, 0xfffffff8, RZ, 0xc0, !PT ;  /* 0xfffffff813057812 */ /* 0x000fe400078ec0ff */
[----:B------:R-:W-:Y:S01]  /*0d90*/  LOP3.LUT R12, R12, 0xfffffff8, RZ, 0xc0, !PT ;  /* 0xfffffff80c0c7812 */ /* 0x000fe200078ec0ff */
[----:B------:R-:W-:Y:S01]  /*0da0*/  IMAD.IADD R7, R0, 0x1, -R7 ;  /* 0x0000000100077824 */ /* 0x000fe200078e0a07 */
[----:B------:R-:W-:Y:S01]  /*0db0*/  LEA.HI R8, R8, R14, RZ, 0x5 ;  /* 0x0000000e08087211 */ /* 0x000fe200078f28ff */
[----:B------:R-:W-:Y:S01]  /*0dc0*/  IMAD.IADD R5, R0, 0x1, -R5 ;  /* 0x0000000100057824 */ /* 0x000fe200078e0a05 */
[----:B------:R-:W-:Y:S01]  /*0dd0*/  LEA.HI R3, R3, R0, RZ, 0x6 ;  /* 0x0000000003037211 */ /* 0x000fe200078f30ff */
[----:B------:R-:W-:Y:S01]  /*0de0*/  IMAD R0, R4, 0x8, R9 ;  /* 0x0000000804007824 */ /* 0x000fe200078e0209 */
[----:B------:R-:W-:Y:S01]  /*0df0*/  SHF.R.S32.HI R19, RZ, 0x3, R19 ;  /* 0x00000003ff137819 */ /* 0x000fe20000011413 */
[----:B------:R-:W-:Y:S01]  /*0e00*/  IMAD.SHL.U32 R16, R5, 0x10, RZ ;  /* 0x0000001005107824 */ /* 0x000fe200078e00ff */
[----:B------:R-:W-:Y:S01]  /*0e10*/  IADD3 R11, R11, -R12, RZ ;  /* 0x8000000c0b0b7210 */ /* 0x000fe20007ffe0ff */
[----:B------:R-:W-:Y:S01]  /*0e20*/  IMAD.SHL.U32 R3, R3, 0x10, RZ ;  /* 0x0000001003037824 */ /* 0x000fe200078e00ff */
[----:B------:R-:W-:Y:S01]  /*0e30*/  SHF.R.S32.HI R8, RZ, 0x5, R8 ;  /* 0x00000005ff087819 */ /* 0x000fe20000011408 */
[----:B------:R0:W-:Y:S01]  /*0e40*/  STL [R1+0x1ac], R0 ;  /* 0x0001ac0001007387 */ /* 0x0001e20000100800 */
[----:B------:R-:W-:Y:S01]  /*0e50*/  LEA.HI R6, R7, R7, RZ, 0x1 ;  /* 0x0000000707067211 */ /* 0x000fe200078f08ff */
[----:B------:R-:W-:Y:S01]  /*0e60*/  VIADD R12, R19, 0x40 ;  /* 0x00000040130c7836 */ /* 0x000fe20000000000 */
[----:B------:R-:W-:Y:S01]  /*0e70*/  LOP3.LUT R13, R3, 0xfffffc00, RZ, 0xc0, !PT ;  /* 0xfffffc00030d7812 */ /* 0x000fe200078ec0ff */
[----:B------:R-:W-:Y:S01]  /*0e80*/  IMAD R11, R8, 0x10, R11 ;  /* 0x00000010080b7824 */ /* 0x000fe200078e020b */
[----:B------:R-:W-:Y:S01]  /*0e90*/  LOP3.LUT R6, R6, 0x1ffffffe, RZ, 0xc0, !PT ;  /* 0x1ffffffe06067812 */ /* 0x000fe200078ec0ff */
[C---:B------:R-:W-:Y:S01]  /*0ea0*/  VIADD R20, R19.reuse, 0x20 ;  /* 0x0000002013147836 */ /* 0x040fe20000000000 */
[----:B------:R-:W-:Y:S01]  /*0eb0*/  SHF.R.S32.HI R4, RZ, 0x1f, R12 ;  /* 0x0000001fff047819 */ /* 0x000fe2000001140c */
[----:B------:R-:W-:Y:S01]  /*0ec0*/  IMAD R11, R2, 0x40, R11 ;  /* 0x00000040020b7824 */ /* 0x000fe200078e020b */
[----:B------:R-:W-:Y:S01]  /*0ed0*/  SHF.R.S32.HI R2, RZ, 0x1f, R19 ;  /* 0x0000001fff027819 */ /* 0x000fe20000011413 */
[C---:B0-----:R-:W-:Y:S01]  /*0ee0*/  IMAD.SHL.U32 R0, R19.reuse, 0x80, RZ ;  /* 0x0000008013007824 */ /* 0x041fe200078e00ff */
[----:B------:R-:W-:Y:S01]  /*0ef0*/  SHF.R.S32.HI R2, RZ, 0x1f, R20 ;  /* 0x0000001fff027819 */ /* 0x000fe20000011414 */
[----:B------:R-:W-:Y:S01]  /*0f00*/  VIADD R8, R19, 0x60 ;  /* 0x0000006013087836 */ /* 0x000fe20000000000 */
[----:B------:R-:W-:Y:S01]  /*0f10*/  SHF.L.U32 R3, R12, 0x7, RZ ;  /* 0x000000070c037819 */ /* 0x000fe200000006ff */
[----:B------:R-:W-:Y:S01]  /*0f20*/  IMAD.IADD R6, R7, 0x1, -R6 ;  /* 0x0000000107067824 */ /* 0x000fe200078e0a06 */
[----:B------:R-:W-:Y:S01]  /*0f30*/  LOP3.LUT R15, R0, 0x380, RZ, 0xc0, !PT ;  /* 0x00000380000f7812 */ /* 0x000fe200078ec0ff */
[----:B------:R-:W-:Y:S01]  /*0f40*/  IMAD.SHL.U32 R0, R20, 0x80, RZ ;  /* 0x0000008014007824 */ /* 0x000fe200078e00ff */
[----:B------:R-:W-:Y:S01]  /*0f50*/  SHF.R.S32.HI R7, RZ, 0x1f, R8 ;  /* 0x0000001fff077819 */ /* 0x000fe20000011408 */
[----:B------:R-:W-:Y:S01]  /*0f60*/  IMAD.SHL.U32 R22, R5, 0x8, RZ ;  /* 0x0000000805167824 */ /* 0x000fe200078e00ff */
[----:B------:R-:W-:Y:S01]  /*0f70*/  LEA.HI R4, R4, R12, RZ, 0x3 ;  /* 0x0000000c04047211 */ /* 0x000fe200078f18ff */
[----:B------:R-:W-:Y:S01]  /*0f80*/  STL [R1+0x1a8], R11 ;  /* 0x0001a80b01007387 */ /* 0x000fe20000100800 */
[----:B------:R-:W-:Y:S01]  /*0f90*/  LEA.HI R2, R2, R20, RZ, 0x3 ;  /* 0x0000001402027211 */ /* 0x000fe200078f18ff */
[----:B------:R-:W-:Y:S01]  /*0fa0*/  VIADD R20, R22, 0x80 ;  /* 0x0000008016147836 */ /* 0x000fe20000000000 */
[----:B------:R-:W-:Y:S01]  /*0fb0*/  LOP3.LUT R12, R0, 0x380, RZ, 0xc0, !PT ;  /* 0x00000380000c7812 */ /* 0x000fe200078ec0ff */
[----:B------:R0:W-:Y:S01]  /*0fc0*/  STL [R1+0x70], R13 ;  /* 0x0000700d01007387 */ /* 0x0001e20000100800 */
[----:B------:R-:W-:Y:S01]  /*0fd0*/  LOP3.LUT R9, R3, 0x380, RZ, 0xc0, !PT ;  /* 0x0000038003097812 */ /* 0x000fe200078ec0ff */
[----:B------:R-:W-:Y:S01]  /*0fe0*/  IMAD.SHL.U32 R5, R8, 0x80, RZ ;  /* 0x0000008008057824 */ /* 0x000fe200078e00ff */
[----:B------:R-:W-:Y:S01]  /*0ff0*/  LOP3.LUT R0, R15, 0x70, R16, 0xf8, !PT ;  /* 0x000000700f007812 */ /* 0x000fe200078ef810 */
[----:B------:R-:W-:Y:S01]  /*1000*/  IMAD.SHL.U32 R2, R2, 0x80, RZ ;  /* 0x0000008002027824 */ /* 0x000fe200078e00ff */
[----:B------:R-:W-:Y:S01]  /*1010*/  SHF.R.U32.HI R3, RZ, 0x3, R15 ;  /* 0x00000003ff037819 */ /* 0x000fe2000001160f */
[----:B------:R-:W-:Y:S01]  /*1020*/  VIADD R15, R22, 0xc0 ;  /* 0x000000c0160f7836 */ /* 0x000fe20000000000 */
[----:B------:R-:W-:Y:S01]  /*1030*/  LEA.HI R7, R7, R8, RZ, 0x3 ;  /* 0x0000000807077211 */ /* 0x000fe200078f18ff */
[----:B------:R1:W-:Y:S01]  /*1040*/  STL [R1+0x50], R20 ;  /* 0x0000501401007387 */ /* 0x0003e20000100800 */
[----:B------:R-:W-:Y:S01]  /*1050*/  IMAD.SHL.U32 R4, R4, 0x80, RZ ;  /* 0x0000008004047824 */ /* 0x000fe200078e00ff */
[----:B0-----:R-:W-:Y:S01]  /*1060*/  LOP3.LUT R13, R13, R0, R3, 0xf6, !PT ;  /* 0x000000000d0d7212 */ /* 0x001fe200078ef603 */
[----:B------:R-:W-:Y:S01]  /*1070*/  VIADD R233, R22, 0x40 ;  /* 0x0000004016e97836 */ /* 0x000fe20000000000 */
[----:B------:R0:W-:Y:S01]  /*1080*/  STL [R1+0x58], R15 ;  /* 0x0000580f01007387 */ /* 0x0001e20000100800 */
[----:B------:R-:W-:Y:S01]  /*1090*/  IMAD.SHL.U32 R7, R7, 0x80, RZ ;  /* 0x0000008007077824 */ /* 0x000fe200078e00ff */
[----:B------:R-:W-:-:S02]  /*10a0*/  LOP3.LUT R8, R5, 0x380, RZ, 0xc0, !PT ;  /* 0x0000038005087812 */ /* 0x000fc400078ec0ff */
[----:B------:R2:W-:Y:S01]  /*10b0*/  STL [R1+0x7c], R13 ;  /* 0x00007c0d01007387 */ /* 0x0005e20000100800 */
[----:B------:R-:W-:Y:S02]  /*10c0*/  LOP3.LUT R2, R2, 0xfffffc00, RZ, 0xc0, !PT ;  /* 0xfffffc0002027812 */ /* 0x000fe400078ec0ff */
[----:B-1----:R-:W-:Y:S02]  /*10d0*/  SHF.R.S32.HI R20, RZ, 0x1f, R20 ;  /* 0x0000001fff147819 */ /* 0x002fe40000011414 */
[----:B------:R-:W-:Y:S02]  /*10e0*/  LOP3.LUT R10, R10, 0x7ffffffc, RZ, 0xc0, !PT ;  /* 0x7ffffffc0a0a7812 */ /* 0x000fe400078ec0ff */
[----:B0-----:R-:W-:Y:S01]  /*10f0*/  SHF.R.S32.HI R15, RZ, 0x1f, R15 ;  /* 0x0000001fff0f7819 */ /* 0x001fe2000001140f */
[----:B------:R-:W-:Y:S01]  /*1100*/  STL [R1+0x98], R20 ;  /* 0x0000981401007387 */ /* 0x000fe20000100800 */
[----:B------:R-:W-:Y:S01]  /*1110*/  SHF.R.U32.HI R3, RZ, 0x3, R12 ;  /* 0x00000003ff037819 */ /* 0x000fe2000001160c */
[----:B------:R-:W-:Y:S01]  /*1120*/  IMAD.IADD R10, R14, 0x1, -R10 ;  /* 0x000000010e0a7824 */ /* 0x000fe200078e0a0a */
[----:B--2---:R-:W-:Y:S01]  /*1130*/  IADD3 R13, R18, R13, RZ ;  /* 0x0000000d120d7210 */ /* 0x004fe20007ffe0ff */
[----:B------:R-:W-:Y:S01]  /*1140*/  STL [R1+0x94], R15 ;  /* 0x0000940f01007387 */ /* 0x000fe20000100800 */
[----:B------:R-:W-:-:S02]  /*1150*/  LOP3.LUT R0, R12, 0x70, R16, 0xf8, !PT ;  /* 0x000000700c007812 */ /* 0x000fc400078ef810 */
[----:B------:R-:W-:Y:S01]  /*1160*/  LOP3.LUT R4, R4, 0xfffffc00, RZ, 0xc0, !PT ;  /* 0xfffffc0004047812 */ /* 0x000fe200078ec0ff */
[----:B------:R-:W-:Y:S01]  /*1170*/  STL [R1+0x6c], R2 ;  /* 0x00006c0201007387 */ /* 0x000fe20000100800 */
[----:B------:R-:W-:Y:S02]  /*1180*/  SHF.R.U32.HI R12, RZ, 0x3, R9 ;  /* 0x00000003ff0c7819 */ /* 0x000fe40000011609 */
[----:B------:R-:W-:Y:S01]  /*1190*/  LOP3.LUT R5, R9, 0x70, R16, 0xf8, !PT ;  /* 0x0000007009057812 */ /* 0x000fe200078ef810 */
[----:B------:R-:W-:Y:S01]  /*11a0*/  STL [R1+0x74], R13 ;  /* 0x0000740d01007387 */ /* 0x000fe20000100800 */
[----:B------:R-:W-:Y:S02]  /*11b0*/  LOP3.LUT R7, R7, 0xfffffc00, RZ, 0xc0, !PT ;  /* 0xfffffc0007077812 */ /* 0x000fe400078ec0ff */
[----:B------:R-:W-:Y:S01]  /*11c0*/  SHF.R.U32.HI R9, RZ, 0x3, R8 ;  /* 0x00000003ff097819 */ /* 0x000fe20000011608 */
[----:B------:R0:W-:Y:S01]  /*11d0*/  STL [R1+0x68], R4 ;  /* 0x0000680401007387 */ /* 0x0001e20000100800 */
[----:B------:R-:W-:-:S02]  /*11e0*/  LOP3.LUT R8, R8, 0x70, R16, 0xf8, !PT ;  /* 0x0000007008087812 */ /* 0x000fc400078ef810 */
[----:B------:R-:W-:Y:S01]  /*11f0*/  LOP3.LUT R3, R2, R0, R3, 0xf6, !PT ;  /* 0x0000000002037212 */ /* 0x000fe200078ef603 */
[----:B------:R1:W-:Y:S01]  /*1200*/  STL [R1+0x64], R7 ;  /* 0x0000640701007387 */ /* 0x0003e20000100800 */
[----:B------:R-:W-:Y:S01]  /*1210*/  LOP3.LUT R5, R4, R5, R12, 0xf6, !PT ;  /* 0x0000000504057212 */ /* 0x000fe200078ef60c */
[----:B------:R-:W-:Y:S01]  /*1220*/  IMAD.SHL.U32 R0, R10, 0x2, RZ ;  /* 0x000000020a007824 */ /* 0x000fe200078e00ff */
[----:B------:R-:W-:Y:S02]  /*1230*/  SHF.R.S32.HI R17, RZ, 0x1f, R16 ;  /* 0x0000001fff117819 */ /* 0x000fe40000011410 */
[----:B------:R-:W-:Y:S01]  /*1240*/  SHF.R.S32.HI R23, RZ, 0x1f, R22 ;  /* 0x0000001fff177819 */ /* 0x000fe20000011416 */
[----:B0-----:R-:W-:Y:S01]  /*1250*/  IMAD.IADD R4, R18, 0x1, R3 ;  /* 0x0000000112047824 */ /* 0x001fe200078e0203 */
[----:B------:R-:W-:Y:S01]  /*1260*/  IADD3 R36, R0, 0x28, RZ ;  /* 0x0000002800247810 */ /* 0x000fe20007ffe0ff */
[----:B------:R-:W-:Y:S01]  /*1270*/  IMAD.IADD R3, R18, 0x1, R5 ;  /* 0x0000000112037824 */ /* 0x000fe200078e0205 */
[C---:B------:R-:W-:Y:S01]  /*1280*/  IADD3 R27, R0.reuse, 0x70, RZ ;  /* 0x00000070001b7810 */ /* 0x040fe20007ffe0ff */
[C---:B------:R-:W-:Y:S01]  /*1290*/  VIADD R43, R0.reuse, 0x8 ;  /* 0x00000008002b7836 */ /* 0x040fe20000000000 */
[----:B-1----:R-:W-:Y:S01]  /*12a0*/  LOP3.LUT R7, R7, R8, R9, 0xf6, !PT ;  /* 0x0000000807077212 */ /* 0x002fe200078ef609 */
[----:B------:R-:W-:Y:S01]  /*12b0*/  STL [R1+0x1a4], R4 ;  /* 0x0001a40401007387 */ /* 0x000fe20000100800 */
[C---:B------:R-:W-:Y:S01]  /*12c0*/  VIADD R42, R0.reuse, 0x10 ;  /* 0x00000010002a7836 */ /* 0x040fe20000000000 */
[C---:B------:R-:W-:Y:S01]  /*12d0*/  IADD3 R12, R0.reuse, 0xb8, RZ ;  /* 0x000000b8000c7810 */ /* 0x040fe20007ffe0ff */
[----:B------:R-:W-:Y:S01]  /*12e0*/  VIADD R41, R0, 0x18 ;  /* 0x0000001800297836 */ /* 0x000fe20000000000 */
[----:B------:R-:W-:Y:S01]  /*12f0*/  STL [R1+0x5c], R0 ;  /* 0x00005c0001007387 */ /* 0x000fe20000100800 */
[----:B------:R-:W-:Y:S01]  /*1300*/  IMAD.IADD R2, R18, 0x1, R7 ;  /* 0x0000000112027824 */ /* 0x000fe200078e0207 */
[----:B------:R-:W-:Y:S01]  /*1310*/  SHF.R.S32.HI R7, RZ, 0x1f, R43 ;  /* 0x0000001fff077819 */ /* 0x000fe2000001142b */
[C---:B------:R-:W-:Y:S01]  /*1320*/  VIADD R40, R0.reuse, 0x20 ;  /* 0x0000002000287836 */ /* 0x040fe20000000000 */
[----:B------:R-:W-:Y:S01]  /*1330*/  STL [R1+0x1a0], R3 ;  /* 0x0001a00301007387 */ /* 0x000fe20000100800 */
[----:B------:R-:W-:-:S02]  /*1340*/  VIADD R35, R0, 0x30 ;  /* 0x0000003000237836 */ /* 0x000fc40000000000 */
[C---:B------:R-:W-:Y:S01]  /*1350*/  VIADD R34, R0.reuse, 0x38 ;  /* 0x0000003800227836 */ /* 0x040fe20000000000 */
[----:B------:R-:W-:Y:S01]  /*1360*/  STL [R1+0x19c], R2 ;  /* 0x00019c0201007387 */ /* 0x000fe20000100800 */
[C---:B------:R-:W-:Y:S02]  /*1370*/  VIADD R33, R0.reuse, 0x40 ;  /* 0x0000004000217836 */ /* 0x040fe40000000000 */
[C---:B------:R-:W-:Y:S01]  /*1380*/  VIADD R32, R0.reuse, 0x48 ;  /* 0x0000004800207836 */ /* 0x040fe20000000000 */
[----:B------:R-:W-:Y:S01]  /*1390*/  STL [R1+0x118], R43 ;  /* 0x0001182b01007387 */ /* 0x000fe20000100800 */
[C---:B------:R-:W-:Y:S02]  /*13a0*/  VIADD R31, R0.reuse, 0x50 ;  /* 0x00000050001f7836 */ /* 0x040fe40000000000 */
[C---:B------:R-:W-:Y:S01]  /*13b0*/  VIADD R30, R0.reuse, 0x58 ;  /* 0x00000058001e7836 */ /* 0x040fe20000000000 */
[----:B------:R0:W-:Y:S01]  /*13c0*/  STL [R1+0x114], R42 ;  /* 0x0001142a01007387 */ /* 0x0001e20000100800 */
[----:B------:R-:W-:-:S02]  /*13d0*/  VIADD R29, R0, 0x60 ;  /* 0x00000060001d7836 */ /* 0x000fc40000000000 */
[C---:B------:R-:W-:Y:S01]  /*13e0*/  VIADD R28, R0.reuse, 0x68 ;  /* 0x00000068001c7836 */ /* 0x040fe20000000000 */
[----:B------:R-:W-:Y:S01]  /*13f0*/  STL [R1+0x110], R41 ;  /* 0x0001102901007387 */ /* 0x000fe20000100800 */
[C---:B------:R-:W-:Y:S02]  /*1400*/  VIADD R26, R0.reuse, 0x78 ;  /* 0x00000078001a7836 */ /* 0x040fe40000000000 */
[C---:B------:R-:W-:Y:S01]  /*1410*/  VIADD R25, R0.reuse, 0x80 ;  /* 0x0000008000197836 */ /* 0x040fe20000000000 */
[----:B------:R1:W-:Y:S01]  /*1420*/  STL [R1+0x10c], R40 ;  /* 0x00010c2801007387 */ /* 0x0003e20000100800 */
[C---:B------:R-:W-:Y:S01]  /*1430*/  VIADD R24, R0.reuse, 0x88 ;  /* 0x0000008800187836 */ /* 0x040fe20000000000 */
[----:B0-----:R-:W-:Y:S01]  /*1440*/  SHF.R.S32.HI R42, RZ, 0x1f, R42 ;  /* 0x0000001fff2a7819 */ /* 0x001fe2000001142a */
[C---:B------:R-:W-:Y:S01]  /*1450*/  VIADD R21, R0.reuse, 0x90 ;  /* 0x0000009000157836 */ /* 0x040fe20000000000 */
[----:B------:R0:W-:Y:S01]  /*1460*/  STL [R1+0x108], R36 ;  /* 0x0001082401007387 */ /* 0x0001e20000100800 */
[----:B------:R-:W-:-:S02]  /*1470*/  VIADD R20, R0, 0x98 ;  /* 0x0000009800147836 */ /* 0x000fc40000000000 */
[C---:B------:R-:W-:Y:S01]  /*1480*/  VIADD R15, R0.reuse, 0xa0 ;  /* 0x000000a0000f7836 */ /* 0x040fe20000000000 */
[----:B------:R-:W-:Y:S01]  /*1490*/  STL [R1+0x104], R35 ;  /* 0x0001042301007387 */ /* 0x000fe20000100800 */
[C---:B------:R-:W-:Y:S01]  /*14a0*/  VIADD R14, R0.reuse, 0xa8 ;  /* 0x000000a8000e7836 */ /* 0x040fe20000000000 */
[----:B-1----:R-:W-:Y:S01]  /*14b0*/  SHF.R.S32.HI R40, RZ, 0x1f, R40 ;  /* 0x0000001fff287819 */ /* 0x002fe20000011428 */
        /* <DEDUP_REMOVED lines=15> */
[----:B------:R-:W-:Y:S01]  /*15b0*/  VIADD R0, R0, 0xf8 ;  /* 0x000000f800007836 */ /* 0x000fe20000000000 */
[----:B------:R0:W-:Y:S04]  /*15c0*/  STL [R1+0xf0], R30 ;  /* 0x0000f01e01007387 */ /* 0x0001e80000100800 */
[----:B------:R-:W-:Y:S01]  /*15d0*/  STL [R1+0xec], R29 ;  /* 0x0000ec1d01007387 */ /* 0x000fe20000100800 */
[----:B-1----:R-:W-:-:S03]  /*15e0*/  SHF.R.S32.HI R31, RZ, 0x1f, R31 ;  /* 0x0000001fff1f7819 */ /* 0x002fc6000001141f */
[----:B------:R1:W-:Y:S01]  /*15f0*/  STL [R1+0xe8], R28 ;  /* 0x0000e81c01007387 */ /* 0x0003e20000100800 */
[----:B0-----:R-:W-:-:S03]  /*1600*/  SHF.R.S32.HI R30, RZ, 0x1f, R30 ;  /* 0x0000001fff1e7819 */ /* 0x001fc6000001141e */
        /* <DEDUP_REMOVED lines=23> */
[----:B------:R-:W-:Y:S01]  /*1780*/  STL [R1+0xac], R4 ;  /* 0x0000ac0401007387 */ /* 0x000fe20000100800 */
[----:B0-----:R-:W-:-:S03]  /*1790*/  SHF.R.S32.HI R8, RZ, 0x1f, R8 ;  /* 0x0000001fff087819 */ /* 0x001fc60000011408 */
        /* <DEDUP_REMOVED lines=43> */
[----:B------:R1:W-:Y:S01]  /*1a50*/  STL [R1+0x12c], R5 ;  /* 0x00012c0501007387 */ /* 0x0003e20000100800 */
[----:B------:R-:W-:-:S03]  /*1a60*/  LEA R0, R6, R11, 0x3 ;  /* 0x0000000b06007211 */ /* 0x000fc600078e18ff */
[----:B------:R1:W-:Y:S04]  /*1a70*/  STL [R1+0x128], R4 ;  /* 0x0001280401007387 */ /* 0x0003e80000100800 */
[----:B------:R1:W-:Y:S04]  /*1a80*/  STL [R1+0x124], R3 ;  /* 0x0001240301007387 */ /* 0x0003e80000100800 */
[----:B------:R1:W-:Y:S04]  /*1a90*/  STL [R1+0x120], R2 ;  /* 0x0001200201007387 */ /* 0x0003e80000100800 */
[----:B------:R1:W-:Y:S02]  /*1aa0*/  STL [R1+0x78], R0 ;  /* 0x0000780001007387 */ /* 0x0003e40000100800 */
.L_x_2696:
[----:B01-3--:R-:W0:Y:S02]  /*1ab0*/  LDC.64 R2, c[0x0][0xc88] ;  /* 0x00032200ff027b82 */ /* 0x00be240000000a00 */
[----:B0-----:R-:W-:-:S05]  /*1ac0*/  IMAD.WIDE R2, R39, 0x4, R2 ;  /* 0x0000000427027825 */ /* 0x001fca00078e0202 */
[----:B--2--5:R-:W2:Y:S01]  /*1ad0*/  LDG.E R30, desc[UR40][R2.64] ;  /* 0x00000028021e7981 */ /* 0x024ea2000c1e1900 */
[----:B------:R-:W-:Y:S05]  /*1ae0*/  YIELD ;  /* 0x0000000000007946 */ /* 0x000fea0003800000 */
[----:B------:R-:W-:Y:S01]  /*1af0*/  ULDC.64 UR4, c[0x0][0xa28] ;  /* 0x00028a0000047ab9 */ /* 0x000fe20000000a00 */
[----:B------:R-:W-:Y:S01]  /*1b00*/  ULDC.64 UR8, c[0x0][0xa18] ;  /* 0x0002860000087ab9 */ /* 0x000fe20000000a00 */
[----:B------:R-:W-:Y:S01]  /*1b10*/  ISETP.NE.U32.AND P1, PT, RZ, UR4, PT ;  /* 0x00000004ff007c0c */ /* 0x000fe2000bf25070 */
[----:B------:R-:W-:Y:S01]  /*1b20*/  IMAD.MOV.U32 R10, RZ, RZ, RZ ;  /* 0x000000ffff0a7224 */ /* 0x000fe200078e00ff */
[----:B------:R-:W-:Y:S01]  /*1b30*/  ULDC.64 UR6, c[0x0][0xa08] ;  /* 0x0002820000067ab9 */ /* 0x000fe20000000a00 */
[----:B------:R-:W-:Y:S01]  /*1b40*/  IMAD.MOV.U32 R27, RZ, RZ, RZ ;  /* 0x000000ffff1b7224 */ /* 0x000fe200078e00ff */
[----:B------:R-:W-:-:S02]  /*1b50*/  ISETP.NE.AND.EX P1, PT, RZ, UR5, PT, P1 ;  /* 0x00000005ff007c0c */ /* 0x000fc4000bf25310 */
[----:B------:R-:W-:-:S04]  /*1b60*/  ISETP.NE.U32.AND P0, PT, RZ, UR6, PT ;  /* 0x00000006ff007c0c */ /* 0x000fc8000bf05070 */
[----:B------:R-:W-:Y:S02]  /*1b70*/  ISETP.NE.AND.EX P0, PT, RZ, UR7, PT, P0 ;  /* 0x00000007ff007c0c */ /* 0x000fe4000bf05300 */
[----:B--2---:R-:W-:Y:S01]  /*1b80*/  SHF.R.S32.HI R0, RZ, 0x1f, R30 ;  /* 0x0000001fff007819 */ /* 0x004fe2000001141e */
[----:B------:R-:W-:-:S04]  /*1b90*/  IMAD.SHL.U32 R32, R30, 0x4, RZ ;  /* 0x000000041e207824 */ /* 0x000fc800078e00ff */
[C---:B------:R-:W-:Y:S01]  /*1ba0*/  @P1 LEA R6, P2, R30.reuse, UR4, 0x2 ;  /* 0x000000041e061c11 */ /* 0x040fe2000f8410ff */
[----:B------:R-:W-:Y:S01]  /*1bb0*/  STL [R1+0x80], R30 ;  /* 0x0000801e01007387 */ /* 0x000fe20000100800 */
[C-C-:B------:R-:W-:Y:S02]  /*1bc0*/  SHF.L.U64.HI R31, R30.reuse, 0x2, R0.reuse ;  /* 0x000000021e1f7819 */ /* 0x140fe40000010200 */
[----:B------:R-:W-:Y:S01]  /*1bd0*/  @P1 LEA.HI.X R7, R30, UR5, R0, 0x2, P2 ;  /* 0x000000051e071c11 */ /* 0x000fe200090f1400 */
[----:B------:R-:W-:Y:S01]  /*1be0*/  ULDC UR4, c[0x0][0x288] ;  /* 0x0000a20000047ab9 */ /* 0x000fe20000000800 */
[----:B------:R-:W-:Y:S01]  /*1bf0*/  ISETP.NE.U32.AND P2, PT, RZ, UR8, PT ;  /* 0x00000008ff007c0c */ /* 0x000fe2000bf45070 */
[----:B------:R0:W-:Y:S01]  /*1c00*/  STL [R1+0x90], R0 ;  /* 0x0000900001007387 */ /* 0x0001e20000100800 */
[----:B------:R-:W-:Y:S02]  /*1c10*/  IADD3 R4, P3, R32, UR6, RZ ;  /* 0x0000000620047c10 */ /* 0x000fe4000ff7e0ff */
[----:B------:R-:W-:Y:S01]  /*1c20*/  ISETP.NE.AND.EX P2, PT, RZ, UR9, PT, P2 ;  /* 0x00000009ff007c0c */ /* 0x000fe2000bf45320 */
[----:B------:R1:W5:Y:S01]  /*1c30*/  @P1 LDG.E R10, desc[UR40][R6.64] ;  /* 0x00000028060a1981 */ /* 0x000362000c1e1900 */
[----:B------:R-:W-:-:S03]  /*1c40*/  IADD3.X R5, R31, UR7, RZ, P3, !PT ;  /* 0x000000071f057c10 */ /* 0x000fc60009ffe4ff */
[----:B------:R1:W-:Y:S01]  /*1c50*/  STL [R1+0x88], R32 ;  /* 0x0000882001007387 */ /* 0x0003e20000100800 */
[----:B0-----:R-:W-:Y:S01]  /*1c60*/  IMAD.U32 R0, RZ, RZ, UR4 ;  /* 0x00000004ff007e24 */ /* 0x001fe2000f8e00ff */
[----:B------:R-:W-:Y:S02]  /*1c70*/  ULDC.64 UR4, c[0x0][0x418] ;  /* 0x0001060000047ab9 */ /* 0x000fe40000000a00 */
[----:B------:R1:W5:Y:S04]  /*1c80*/  @P0 LDG.E R27, desc[UR40][R4.64] ;  /* 0x00000028041b0981 */ /* 0x000368000c1e1900 */
[----:B------:R-:W-:Y:S01]  /*1c90*/  @P2 IADD3 R8, P1, R32, UR8, RZ ;  /* 0x0000000820082c10 */ /* 0x000fe2000ff3e0ff */
[----:B------:R1:W-:Y:S03]  /*1ca0*/  STL [R1+0x8c], R31 ;  /* 0x00008c1f01007387 */ /* 0x0003e60000100800 */
[----:B------:R-:W-:-:S05]  /*1cb0*/  @P2 IADD3.X R9, R31, UR9, RZ, P1, !PT ;  /* 0x000000091f092c10 */ /* 0x000fca0008ffe4ff */
[----:B------:R-:W2:Y:S01]  /*1cc0*/  @P2 LDG.E R0, desc[UR40][R8.64] ;  /* 0x0000002808002981 */ /* 0x000ea2000c1e1900 */
[----:B------:R-:W-:-:S03]  /*1cd0*/  UISETP.NE.U32.AND UP0, UPT, UR4, URZ, UPT ;  /* 0x0000003f0400728c */ /* 0x000fc6000bf05070 */
[----:B------:R-:W-:Y:S01]  /*1ce0*/  ULDC UR4, c[0x0][0x424] ;  /* 0x0001090000047ab9 */ /* 0x000fe20000000800 */
[----:B------:R-:W-:-:S03]  /*1cf0*/  UISETP.NE.AND.EX UP0, UPT, UR5, URZ, UPT, UP0 ;  /* 0x0000003f0500728c */ /* 0x000fc6000bf05300 */
[----:B------:R-:W-:Y:S01]  /*1d00*/  ULDC UR5, c[0x0][0x2f0] ;  /* 0x0000bc0000057ab9 */ /* 0x000fe20000000800 */
[----:B------:R-:W-:-:S04]  /*1d10*/  USEL UR4, UR4, 0x1, UP0 ;  /* 0x0000000104047887 */ /* 0x000fc80008000000 */
[----:B------:R-:W-:-:S03]  /*1d20*/  UIMAD UR4, UR4, UR5, URZ ;  /* 0x00000005040472a4 */ /* 0x000fc6000f8e023f */
[----:B------:R-:W-:Y:S02]  /*1d30*/  ULDC UR5, c[0x0][0x348] ;  /* 0x0000d20000057ab9 */ /* 0x000fe40000000800 */
[----:B------:R-:W-:Y:S02]  /*1d40*/  IMAD.U32 R2, RZ, RZ, UR5 ;  /* 0x00000005ff027e24 */ /* 0x000fe4000f8e00ff */
[----:B------:R-:W-:Y:S01]  /*1d50*/  IMAD.U32 R28, RZ, RZ, UR4 ;  /* 0x00000004ff1c7e24 */ /* 0x000fe2000f8e00ff */
[----:B--2---:R1:W-:Y:S01]  /*1d60*/  STL [R1+0x38], R0 ;  /* 0x0000380001007387 */ /* 0x0043e20000100800 */
[----:B------:R-:W-:Y:S01]  /*1d70*/  IMAD.MOV.U32 R12, RZ, RZ, R0 ;  /* 0x000000ffff0c7224 */ /* 0x000fe200078e0000 */
[----:B----4-:R-:W-:Y:S06]  /*1d80*/  @P2 BRA `(.L_x_2477) ;  /* 0x0000000000282947 */ /* 0x010fec0003800000 */
[----:B------:R-:W-:Y:S02]  /*1d90*/  ULDC.64 UR4, c[0x0][0xa00] ;  /* 0x0002800000047ab9 */ /* 0x000fe40000000a00 */
[----:B------:R-:W-:-:S04]  /*1da0*/  ISETP.NE.U32.AND P1, PT, RZ, UR4, PT ;  /* 0x00000004ff007c0c */ /* 0x000fc8000bf25070 */
[----:B------:R-:W-:-:S13]  /*1db0*/  ISETP.NE.AND.EX P1, PT, RZ, UR5, PT, P1 ;  /* 0x00000005ff007c0c */ /* 0x000fda000bf25310 */
[----:B------:R-:W-:Y:S05]  /*1dc0*/  @!P1 BRA `(.L_x_2477) ;  /* 0x0000000000189947 */ /* 0x000fea0003800000 */
[----:B-1----:R-:W0:Y:S02]  /*1dd0*/  LDC.64 R6, c[0x0][0xa00] ;  /* 0x00028000ff067b82 */ /* 0x002e240000000a00 */
[----:B0-----:R-:W-:-:S05]  /*1de0*/  IMAD.WIDE R6, R30, 0x4, R6 ;  /* 0x000000041e067825 */ /* 0x001fca00078e0206 */
[----:B------:R-:W2:Y:S04]  /*1df0*/  LDG.E R0, desc[UR40][R6.64] ;  /* 0x0000002806007981 */ /* 0x000ea8000c1e1900 */
[----:B------:R-:W2:Y:S02]  /*1e00*/  LDG.E R3, desc[UR40][R6.64+0x4] ;  /* 0x0000042806037981 */ /* 0x000ea4000c1e1900 */
[----:B--2---:R-:W-:-:S05]  /*1e10*/  IMAD.IADD R12, R3, 0x1, -R0 ;  /* 0x00000001030c7824 */ /* 0x004fca00078e0a00 */
[----:B------:R0:W-:Y:S02]  /*1e20*/  STL [R1+0x38], R12 ;  /* 0x0000380c01007387 */ /* 0x0001e40000100800 */
.L_x_2477:
[C---:B------:R-:W-:Y:S01]  /*1e30*/  LOP3.LUT R29, R38.reuse, 0xffff, RZ, 0xc0, !PT ;  /* 0x0000ffff261d7812 */ /* 0x040fe200078ec0ff */
[----:B------:R-:W-:Y:S01]  /*1e40*/  ULDC.64 UR4, c[0x0][0xa20] ;  /* 0x0002880000047ab9 */ /* 0x000fe20000000a00 */
[C---:B------:R-:W-:Y:S02]  /*1e50*/  LOP3.LUT R3, R38.reuse, 0xff000000, RZ, 0xc0, !PT ;  /* 0xff00000026037812 */ /* 0x040fe400078ec0ff */
[----:B------:R-:W-:Y:S01]  /*1e60*/  ISETP.NE.U32.AND P1, PT, RZ, UR4, PT ;  /* 0x00000004ff007c0c */ /* 0x000fe2000bf25070 */
[----:B------:R2:W-:Y:S01]  /*1e70*/  STL [R1+0x60], R29 ;  /* 0x0000601d01007387 */ /* 0x0005e20000100800 */
[----:B-1----:R-:W-:Y:S02]  /*1e80*/  LOP3.LUT R0, R38, 0xff0000, RZ, 0xc0, !PT ;  /* 0x00ff000026007812 */ /* 0x002fe400078ec0ff */
[----:B------:R-:W-:Y:S02]  /*1e90*/  ISETP.NE.AND.EX P1, PT, RZ, UR5, PT, P1 ;  /* 0x00000005ff007c0c */ /* 0x000fe4000bf25310 */
[----:B------:R-:W-:-:S04]  /*1ea0*/  SHF.R.U32.HI R3, RZ, 0x8, R3 ;  /* 0x00000008ff037819 */ /* 0x000fc80000011603 */
[----:B------:R-:W-:-:S07]  /*1eb0*/  LEA.HI R11, R0, R3, RZ, 0x10 ;  /* 0x00000003000b7211 */ /* 0x000fce00078f80ff */
[----:B--2---:R-:W-:Y:S05]  /*1ec0*/  @!P1 BRA `(.L_x_2478) ;  /* 0x0000000000109947 */ /* 0x004fea0003800000 */
[----:B------:R-:W-:-:S04]  /*1ed0*/  IADD3 R4, P0, R32, UR4, RZ ;  /* 0x0000000420047c10 */ /* 0x000fc8000ff1e0ff */
[----:B------:R-:W-:-:S05]  /*1ee0*/  IADD3.X R5, R31, UR5, RZ, P0, !PT ;  /* 0x000000051f057c10 */ /* 0x000fca00087fe4ff */
[----:B------:R1:W5:Y:S01]  /*1ef0*/  LDG.E R28, desc[UR40][R4.64] ;  /* 0x00000028041c7981 */ /* 0x000362000c1e1900 */
[----:B------:R-:W-:Y:S05]  /*1f00*/  BRA `(.L_x_2479) ;  /* 0x0000000000107947 */ /* 0x000fea0003800000 */
.L_x_2478:
[----:B------:R-:W-:Y:S05]  /*1f10*/  @!P0 BRA `(.L_x_2479) ;  /* 0x00000000000c8947 */ /* 0x000fea0003800000 */
[----:B------:R-:W2:Y:S04]  /*1f20*/  LDG.E R3, desc[UR40][R4.64] ;  /* 0x0000002804037981 */ /* 0x000ea8000c1e1900 */
[----:B------:R-:W2:Y:S02]  /*1f30*/  LDG.E R28, desc[UR40][R4.64+0x4] ;  /* 0x00000428041c7981 */ /* 0x000ea4000c1e1900 */
[----:B--2---:R-:W-:-:S07]  /*1f40*/  IADD3 R28, -R3, R28, RZ ;  /* 0x0000001c031c7210 */ /* 0x004fce0007ffe1ff */
.L_x_2479:
[----:B------:R-:W-:Y:S01]  /*1f50*/  ULDC.64 UR4, c[0x0][0xa10] ;  /* 0x0002840000047ab9 */ /* 0x000fe20000000a00 */
[----:B------:R-:W2:Y:S01]  /*1f60*/  LDC R8, c[0x0][0x448] ;  /* 0x00011200ff087b82 */ /* 0x000ea20000000800 */
[----:B------:R-:W-:-:S04]  /*1f70*/  ISETP.NE.U32.AND P0, PT, RZ, UR4, PT ;  /* 0x00000004ff007c0c */ /* 0x000fc8000bf05070 */
[----:B------:R-:W-:Y:S01]  /*1f80*/  ISETP.NE.AND.EX P0, PT, RZ, UR5, PT, P0 ;  /* 0x00000005ff007c0c */ /* 0x000fe2000bf05300 */
[----:B------:R-:W-:-:S12]  /*1f90*/  ULDC.64 UR4, c[0x0][0xa30] ;  /* 0x00028c0000047ab9 */ /* 0x000fd80000000a00 */
[----:B------:R-:W3:Y:S02]  /*1fa0*/  @P0 LDC.64 R6, c[0x0][0xa10] ;  /* 0x00028400ff060b82 */ /* 0x000ee40000000a00 */
[----:B---3--:R-:W-:-:S05]  /*1fb0*/  @P0 IMAD.WIDE R6, R30, 0x4, R6 ;  /* 0x000000041e060825 */ /* 0x008fca00078e0206 */
[----:B------:R-:W3:Y:S04]  /*1fc0*/  @P0 LDG.E R0, desc[UR40][R6.64] ;  /* 0x0000002806000981 */ /* 0x000ee8000c1e1900 */
[----:B------:R4:W3:Y:S01]  /*1fd0*/  @P0 LDG.E R3, desc[UR40][R6.64+0x4] ;  /* 0x0000042806030981 */ /* 0x0008e2000c1e1900 */
[----:B------:R-:W-:Y:S01]  /*1fe0*/  ISETP.NE.U32.AND P1, PT, RZ, UR4, PT ;  /* 0x00000004ff007c0c */ /* 0x000fe2000bf25070 */
[----:B-----5:R-:W-:-:S03]  /*1ff0*/  IMAD.MOV.U32 R24, RZ, RZ, R28 ;  /* 0x000000ffff187224 */ /* 0x020fc600078e001c */
[----:B------:R-:W-:-:S13]  /*2000*/  ISETP.NE.AND.EX P1, PT, RZ, UR5, PT, P1 ;  /* 0x00000005ff007c0c */ /* 0x000fda000bf25310 */
[----:B-1----:R-:W-:-:S04]  /*2010*/  @P1 IADD3 R4, P2, R32, UR4, RZ ;  /* 0x0000000420041c10 */ /* 0x002fc8000ff5e0ff */
[----:B------:R-:W-:-:S05]  /*2020*/  @P1 IADD3.X R5, R31, UR5, RZ, P2, !PT ;  /* 0x000000051f051c10 */ /* 0x000fca00097fe4ff */
[----:B------:R1:W5:Y:S01]  /*2030*/  @P1 LDG.E R24, desc[UR40][R4.64] ;  /* 0x0000002804181981 */ /* 0x000362000c1e1900 */
[----:B--2---:R-:W-:Y:S01]  /*2040*/  ISETP.NE.AND P1, PT, R8, 0x1, PT ;  /* 0x000000010800780c */ /* 0x004fe20003f25270 */
[----:B------:R-:W-:Y:S01]  /*2050*/  IMAD.SHL.U32 R13, R37, 0x80, RZ ;  /* 0x00000080250d7824 */ /* 0x000fe200078e00ff */
[----:B------:R-:W-:Y:S03]  /*2060*/  BSSY B0, `(.L_x_2480) ;  /* 0x0000039000007945 */ /* 0x000fe60003800000 */
[----:B----4-:R-:W-:Y:S01]  /*2070*/  VIADD R6, R13, 0x7f ;  /* 0x0000007f0d067836 */ /* 0x010fe20000000000 */
[----:B------:R2:W-:Y:S07]  /*2080*/  STL [R1+0x34], R13 ;  /* 0x0000340d01007387 */ /* 0x0005ee0000100800 */
[----:B------:R-:W4:Y:S01]  /*2090*/  @P1 LDC R9, c[0x0][0x44c] ;  /* 0x00011300ff091b82 */ /* 0x000f220000000800 */
[----:B--2---:R-:W-:-:S07]  /*20a0*/  IMAD.IADD R13, R28, 0x1, -R10 ;  /* 0x000000011c0d7824 */ /* 0x004fce00078e0a0a */
[----:B------:R-:W2:Y:S01]  /*20b0*/  @P1 LDC R7, c[0x0][0x450] ;  /* 0x00011400ff071b82 */ /* 0x000ea20000000800 */
[----:B---3--:R-:W-:Y:S02]  /*20c0*/  @P0 IMAD.IADD R2, R3, 0x1, -R0 ;  /* 0x0000000103020824 */ /* 0x008fe400078e0a00 */
[----:B----4-:R-:W-:-:S04]  /*20d0*/  @P1 IMAD.HI.U32 R0, R6, R9, RZ ;  /* 0x0000000906001227 */ /* 0x010fc800078e00ff */
[----:B-1----:R-:W-:Y:S01]  /*20e0*/  IMAD.IADD R4, R13, 0x1, R2 ;  /* 0x000000010d047824 */ /* 0x002fe200078e0202 */
[----:B--2---:R-:W-:-:S03]  /*20f0*/  @P1 SHF.R.U32.HI R6, RZ, R7, R0 ;  /* 0x00000007ff061219 */ /* 0x004fc60000011600 */
[C---:B------:R-:W-:Y:S01]  /*2100*/  VIADD R0, R4.reuse, 0x7f ;  /* 0x0000007f04007836 */ /* 0x040fe20000000000 */
[----:B------:R-:W-:Y:S01]  /*2110*/  IADD3 R124, R4, 0x80, -R12 ;  /* 0x00000080047c7810 */ /* 0x000fe20007ffe80c */
[----:B------:R1:W-:Y:S01]  /*2120*/  STL [R1+0x3c], R4 ;  /* 0x00003c0401007387 */ /* 0x0003e20000100800 */
[----:B0-----:R-:W-:Y:S02]  /*2130*/  LOP3.LUT R12, R11, 0xff, RZ, 0xc0, !PT ;  /* 0x000000ff0b0c7812 */ /* 0x001fe400078ec0ff */
[----:B------:R-:W-:Y:S01]  /*2140*/  SHF.R.S32.HI R3, RZ, 0x1f, R0 ;  /* 0x0000001fff037819 */ /* 0x000fe20000011400 */
[----:B------:R-:W-:Y:S02]  /*2150*/  IMAD.IADD R6, R124, 0x1, R6 ;  /* 0x000000017c067824 */ /* 0x000fe400078e0206 */
[----:B------:R0:W-:Y:S01]  /*2160*/  STL [R1+0x9c], R12 ;  /* 0x00009c0c01007387 */ /* 0x0001e20000100800 */
[----:B------:R-:W-:Y:S02]  /*2170*/  LEA.HI R3, R3, R0, RZ, 0x7 ;  /* 0x0000000003037211 */ /* 0x000fe400078f38ff */
[----:B------:R-:W-:-:S02]  /*2180*/  SHF.R.S32.HI R5, RZ, 0x1f, R6 ;  /* 0x0000001fff057819 */ /* 0x000fc40000011406 */
[----:B-1----:R-:W-:Y:S02]  /*2190*/  SHF.R.U32.HI R4, RZ, 0x10, R11 ;  /* 0x00000010ff047819 */ /* 0x002fe4000001160b */
[----:B------:R-:W-:Y:S02]  /*21a0*/  LEA.HI R5, R5, R6, RZ, 0x7 ;  /* 0x0000000605057211 */ /* 0x000fe400078f38ff */
[----:B------:R-:W-:Y:S01]  /*21b0*/  SHF.R.S32.HI R125, RZ, 0x7, R3 ;  /* 0x00000007ff7d7819 */ /* 0x000fe20000011403 */
[----:B------:R0:W-:Y:S01]  /*21c0*/  STL [R1+0x84], R4 ;  /* 0x0000840401007387 */ /* 0x0001e20000100800 */
[----:B------:R-:W-:-:S04]  /*21d0*/  SHF.R.S32.HI R0, RZ, 0x7, R5 ;  /* 0x00000007ff007819 */ /* 0x000fc80000011405 */
[----:B------:R-:W-:Y:S02]  /*21e0*/  VIMNMX R9, R125, R0, PT ;  /* 0x000000007d097248 */ /* 0x000fe40003fe0100 */
[----:B------:R-:W-:Y:S02]  /*21f0*/  MOV R0, RZ ;  /* 0x000000ff00007202 */ /* 0x000fe40000000f00 */
[----:B------:R-:W-:-:S13]  /*2200*/  ISETP.GE.AND P0, PT, R9, 0x1, PT ;  /* 0x000000010900780c */ /* 0x000fda0003f06270 */
[----:B0-----:R-:W-:Y:S05]  /*2210*/  @!P0 BRA `(.L_x_2481) ;  /* 0x0000000000748947 */ /* 0x001fea0003800000 */
[----:B------:R-:W-:Y:S01]  /*2220*/  ISETP.NE.AND P0, PT, R4, RZ, PT ;  /* 0x000000ff0400720c */ /* 0x000fe20003f05270 */
[----:B------:R-:W-:-:S03]  /*2230*/  ULDC UR4, c[0x0][0x9f0] ;  /* 0x00027c0000047ab9 */ /* 0x000fc60000000800 */
[----:B------:R-:W-:-:S04]  /*2240*/  SEL R10, R4, UR4, P0 ;  /* 0x00000004040a7c07 */ /* 0x000fc80008000000 */
[-C--:B------:R-:W-:Y:S02]  /*2250*/  IABS R6, R10.reuse ;  /* 0x0000000a00067213 */ /* 0x080fe40000000000 */
[----:B------:R-:W-:Y:S02]  /*2260*/  IADD3 R0, R10, -0x1, R9 ;  /* 0xffffffff0a007810 */ /* 0x000fe40007ffe009 */
[----:B------:R-:W0:Y:S01]  /*2270*/  I2F.RP R3, R6 ;  /* 0x0000000600037306 */ /* 0x000e220000209400 */
[----:B------:R-:W-:Y:S02]  /*2280*/  IABS R11, R10 ;  /* 0x0000000a000b7213 */ /* 0x000fe40000000000 */
        /* <DEDUP_REMOVED lines=19> */
[----:B------:R-:W-:-:S05]  /*23c0*/  IMAD.MOV.U32 R0, RZ, RZ, R5 ;  /* 0x000000ffff007224 */ /* 0x000fca00078e0005 */
[----:B------:R-:W-:Y:S02]  /*23d0*/  @!P2 IADD3 R0, -R0, RZ, RZ ;  /* 0x000000ff0000a210 */ /* 0x000fe40007ffe1ff */
[----:B------:R-:W-:-:S07]  /*23e0*/  @!P1 LOP3.LUT R0, RZ, R10, RZ, 0x33, !PT ;  /* 0x0000000aff009212 */ /* 0x000fce00078e33ff */
.L_x_2481:
[----:B------:R-:W-:Y:S05]  /*23f0*/  BSYNC B0 ;  /* 0x0000000000007941 */ /* 0x000fea0003800000 */
.L_x_2480:
        /* <DEDUP_REMOVED lines=35> */
[----:B0----5:R-:W-:Y:S05]  /*2630*/  CALL.ABS.NOINC R14 ;  /* 0x000000000e007343 */ /* 0x021fea0003c00000 */
.L_x_2484:
[----:B------:R-:W-:Y:S05]  /*2640*/  BSYNC B6 ;  /* 0x0000000000067941 */ /* 0x000fea0003800000 */
.L_x_2483:
        /* <DEDUP_REMOVED lines=20> */
.L_x_2486:
[----:B------:R-:W-:Y:S05]  /*2790*/  BSYNC B6 ;  /* 0x0000000000067941 */ /* 0x000fea0003800000 */
.L_x_2485:
[----:B------:R-:W2:Y:S01]  /*27a0*/  LDL.LU R8, [R1+0x14] ;  /* 0x0000140001087983 */ /* 0x000ea20000300800 */
[----:B------:R-:W-:Y:S01]  /*27b0*/  ULDC.64 UR4, c[0x0][0x9f8] ;  /* 0x00027e0000047ab9 */ /* 0x000fe20000000a00 */
[----:B------:R-:W-:Y:S01]  /*27c0*/  IMAD.MOV.U32 R0, RZ, RZ, R30 ;  /* 0x000000ffff007224 */ /* 0x000fe200078e001e */
[----:B------:R-:W-:Y:S01]  /*27d0*/  ISETP.NE.U32.AND P0, PT, RZ, UR4, PT ;  /* 0x00000004ff007c0c */ /* 0x000fe2000bf05070 */
[----:B------:R-:W0:Y:S01]  /*27e0*/  LDC R41, c[0x0][0x3f4] ;  /* 0x0000fd00ff297b82 */ /* 0x000e220000000800 */
[----:B------:R-:W1:Y:S02]  /*27f0*/  S2R R20, SR_TID.X ;  /* 0x0000000000147919 */ /* 0x000e640000002100 */
[----:B------:R-:W-:Y:S01]  /*2800*/  ISETP.NE.AND.EX P0, PT, RZ, UR5, PT, P0 ;  /* 0x00000005ff007c0c */ /* 0x000fe2000bf05300 */
[----:B------:R-:W-:Y:S01]  /*2810*/  IMAD.IADD R46, R27, 0x1, R28 ;  /* 0x000000011b2e7824 */ /* 0x000fe200078e021c */
[----:B------:R-:W3:Y:S03]  /*2820*/  LDL R21, [R1+0x6c] ;  /* 0x00006c0001157983 */ /* 0x000ee60000100800 */
[----:B------:R-:W4:Y:S01]  /*2830*/  LDC.64 R102, c[0x0][0x300] ;  /* 0x0000c000ff667b82 */ /* 0x000f220000000a00 */
[----:B------:R-:W3:Y:S07]  /*2840*/  LDL R28, [R1+0x70] ;  /* 0x00007000011c7983 */ /* 0x000eee0000100800 */
[----:B------:R-:W-:Y:S01]  /*2850*/  @P0 IADD3 R4, P1, R32, UR4, RZ ;  /* 0x0000000420040c10 */ /* 0x000fe2000ff3e0ff */
[----:B------:R-:W2:Y:S03]  /*2860*/  LDC.64 R12, c[0x0][0x3f8] ;  /* 0x0000fe00ff0c7b82 */ /* 0x000ea60000000a00 */
[----:B------:R-:W-:Y:S01]  /*2870*/  @P0 IADD3.X R5, R31, UR5, RZ, P1, !PT ;  /* 0x000000051f050c10 */ /* 0x000fe20008ffe4ff */
[----:B------:R-:W-:-:S04]  /*2880*/  ULDC.64 UR4, c[0x0][0xa08] ;  /* 0x0002820000047ab9 */ /* 0x000fc80000000a00 */
[----:B------:R4:W3:Y:S01]  /*2890*/  @P0 LDG.E R0, desc[UR40][R4.64] ;  /* 0x0000002804000981 */ /* 0x0008e2000c1e1900 */
[----:B0-----:R-:W-:Y:S02]  /*28a0*/  ISETP.GE.AND P2, PT, R16, R41, PT ;  /* 0x000000291000720c */ /* 0x001fe40003f46270 */
[----:B-1----:R-:W-:Y:S02]  /*28b0*/  SHF.R.U32.HI R31, RZ, 0x7, R20 ;  /* 0x00000007ff1f7819 */ /* 0x002fe40000011614 */
[----:B------:R-:W3:Y:S01]  /*28c0*/  LDL R20, [R1+0x68] ;  /* 0x0000680001147983 */ /* 0x000ee20000100800 */
[----:B------:R-:W-:Y:S01]  /*28d0*/  SHF.R.S32.HI R35, RZ, 0x1f, R46 ;  /* 0x0000001fff237819 */ /* 0x000fe2000001142e */
[----:B----4-:R-:W-:-:S04]  /*28e0*/  IMAD.WIDE.U32 R4, R46, R102, RZ ;  /* 0x000000662e047225 */ /* 0x010fc800078e00ff */
[----:B------:R-:W-:Y:S01]  /*28f0*/  IMAD R6, R35, R102, RZ ;  /* 0x0000006623067224 */ /* 0x000fe200078e02ff */
[----:B------:R-:W-:-:S03]  /*2900*/  ISETP.NE.U32.AND P0, PT, RZ, UR4, PT ;  /* 0x00000004ff007c0c */ /* 0x000fc6000bf05070 */
[----:B------:R-:W-:Y:S01]  /*2910*/  IMAD R3, R46, R103, R6 ;  /* 0x000000672e037224 */ /* 0x000fe200078e0206 */
[----:B------:R-:W-:Y:S01]  /*2920*/  ISETP.NE.AND.EX P0, PT, RZ, UR5, PT, P0 ;  /* 0x00000005ff007c0c */ /* 0x000fe2000bf05300 */
[----:B------:R-:W-:Y:S01]  /*2930*/  ULDC.64 UR4, c[0x0][0x308] ;  /* 0x0000c20000047ab9 */ /* 0x000fe20000000a00 */
[----:B------:R-:W-:Y:S01]  /*2940*/  ISETP.NE.AND P6, PT, R31, 0x1, PT ;  /* 0x000000011f00780c */ /* 0x000fe20003fc5270 */
[----:B------:R-:W0:Y:S01]  /*2950*/  LDC.64 R6, c[0x0][0x408] ;  /* 0x00010200ff067b82 */ /* 0x000e220000000a00 */
[----:B------:R-:W-:Y:S02]  /*2960*/  IADD3 R5, R5, R3, RZ ;  /* 0x0000000305057210 */ /* 0x000fe40007ffe0ff */
[----:B--2---:R-:W-:-:S04]  /*2970*/  LOP3.LUT R8, R8, 0xfffffffd, RZ, 0xc0, !PT ;  /* 0xfffffffd08087812 */ /* 0x004fc800078ec0ff */
[----:B------:R-:W-:-:S05]  /*2980*/  @P2 LOP3.LUT R8, R8, 0x2, RZ, 0xfc, !PT ;  /* 0x0000000208082812 */ /* 0x000fca00078efcff */
[----:B------:R1:W-:Y:S04]  /*2990*/  STL [R1+0x14], R8 ;  /* 0x0000140801007387 */ /* 0x0003e80000100800 */
[----:B------:R-:W2:Y:S01]  /*29a0*/  LDL R15, [R1+0x64] ;  /* 0x00006400010f7983 */ /* 0x000ea20000100800 */
[----:B------:R-:W-:-:S04]  /*29b0*/  IMAD.WIDE.U32 R4, R29, UR4, R4 ;  /* 0x000000041d047c25 */ /* 0x000fc8000f8e0004 */
[----:B------:R-:W-:Y:S01]  /*29c0*/  IMAD R101, R29, UR5, R5 ;  /* 0x000000051d657c24 */ /* 0x000fe2000f8e0205 */
[----:B------:R-:W-:Y:S01]  /*29d0*/  ULDC.64 UR4, c[0x0][0x310] ;  /* 0x0000c40000047ab9 */ /* 0x000fe20000000a00 */
[----:B------:R-:W-:Y:S01]  /*29e0*/  IMAD.MOV.U32 R100, RZ, RZ, R4 ;  /* 0x000000ffff647224 */ /* 0x000fe200078e0004 */
[----:B---3--:R-:W-:-:S04]  /*29f0*/  SHF.R.S32.HI R3, RZ, 0x1f, R0 ;  /* 0x0000001fff037819 */ /* 0x008fc80000011400 */
[----:B------:R-:W-:Y:S02]  /*2a00*/  SEL R3, R3, RZ, !P0 ;  /* 0x000000ff03037207 */ /* 0x000fe40004000000 */
[----:B------:R-:W-:-:S03]  /*2a10*/  SEL R98, R0, RZ, !P0 ;  /* 0x000000ff00627207 */ /* 0x000fc60004000000 */
[----:B------:R-:W-:Y:S02]  /*2a20*/  IMAD R43, R3, UR4, RZ ;  /* 0x00000004032b7c24 */ /* 0x000fe4000f8e02ff */
[----:B------:R-:W-:-:S04]  /*2a30*/  IMAD.WIDE.U32 R100, R98, UR4, R100 ;  /* 0x0000000462647c25 */ /* 0x000fc8000f8e0064 */
[----:B------:R-:W-:Y:S01]  /*2a40*/  IMAD R43, R98, UR5, R43 ;  /* 0x00000005622b7c24 */ /* 0x000fe2000f8e022b */
[----:B------:R-:W-:Y:S05]  /*2a50*/  @!P6 WARPSYNC.ALL ;  /* 0x000000000000e948 */ /* 0x000fea0003800000 */
[----:B------:R-:W-:Y:S02]  /*2a60*/  ULDC.64 UR4, c[0x0][0x330] ;  /* 0x0000cc0000047ab9 */ /* 0x000fe40000000a00 */
[----:B------:R-:W-:Y:S01]  /*2a70*/  IMAD.WIDE.U32 R4, R29, UR4, R16 ;  /* 0x000000041d047c25 */ /* 0x000fe2000f8e0010 */
[----:B------:R-:W-:-:S03]  /*2a80*/  SHF.R.S32.HI R36, RZ, 0x1f, R19 ;  /* 0x0000001fff247819 */ /* 0x000fc60000011413 */
[----:B------:R-:W-:Y:S01]  /*2a90*/  IMAD R5, R29, UR5, R5 ;  /* 0x000000051d057c24 */ /* 0x000fe2000f8e0205 */
[----:B------:R-:W-:Y:S02]  /*2aa0*/  ULDC.64 UR4, c[0x0][0x338] ;  /* 0x0000ce0000047ab9 */ /* 0x000fe40000000a00 */
[----:B------:R-:W-:Y:S01]  /*2ab0*/  IMAD R49, R3, UR4, RZ ;  /* 0x0000000403317c24 */ /* 0x000fe2000f8e02ff */
[----:B------:R-:W-:Y:S01]  /*2ac0*/  SEL R3, R41, RZ, P2 ;  /* 0x000000ff29037207 */ /* 0x000fe20001000000 */
[----:B------:R-:W-:Y:S02]  /*2ad0*/  IMAD R0, R36, R12, RZ ;  /* 0x0000000c24007224 */ /* 0x000fe400078e02ff */
[C---:B------:R-:W-:Y:S02]  /*2ae0*/  IMAD R49, R98.reuse, UR5, R49 ;  /* 0x0000000562317c24 */ /* 0x040fe4000f8e0231 */
[----:B------:R-:W-:-:S04]  /*2af0*/  IMAD.WIDE.U32 R98, R98, UR4, R4 ;  /* 0x0000000462627c25 */ /* 0x000fc8000f8e0004 */
[C---:B------:R-:W-:Y:S02]  /*2b00*/  VIADD R27, R19.reuse, 0x20 ;  /* 0x00000020131b7836 */ /* 0x040fe40000000000 */
[----:B------:R-:W-:-:S04]  /*2b10*/  IMAD.WIDE.U32 R96, R19, R12, R22 ;  /* 0x0000000c13607225 */ /* 0x000fc800078e0016 */
[----:B------:R-:W-:-:S04]  /*2b20*/  IMAD.WIDE.U32 R94, R19, R12, R16 ;  /* 0x0000000c135e7225 */ /* 0x000fc800078e0010 */
[C---:B------:R-:W-:Y:S02]  /*2b30*/  IMAD.SHL.U32 R32, R19.reuse, 0x80, RZ ;  /* 0x0000008013207824 */ /* 0x040fe400078e00ff */
[C---:B------:R-:W-:Y:S02]  /*2b40*/  VIADD R10, R19.reuse, 0x60 ;  /* 0x00000060130a7836 */ /* 0x040fe40000000000 */
[C---:B-1----:R-:W-:Y:S02]  /*2b50*/  VIADD R8, R19.reuse, 0x40 ;  /* 0x0000004013087836 */ /* 0x042fe40000000000 */
[C---:B------:R-:W-:Y:S01]  /*2b60*/  VIADD R30, R19.reuse, 0x20 ;  /* 0x00000020131e7836 */ /* 0x040fe20000000000 */
[----:B-----5:R-:W-:Y:S01]  /*2b70*/  SHF.R.S32.HI R11, RZ, 0x1f, R24 ;  /* 0x0000001fff0b7819 */ /* 0x020fe20000011418 */
[----:B------:R-:W-:Y:S01]  /*2b80*/  IMAD R5, R19, R13, R0 ;  /* 0x0000000d13057224 */ /* 0x000fe200078e0200 */
[----:B------:R-:W-:Y:S01]  /*2b90*/  SHF.L.U64.HI R89, R102, 0x5, R103 ;  /* 0x0000000566597819 */ /* 0x000fe20000010267 */
[----:B0-----:R-:W-:-:S02]  /*2ba0*/  IMAD R0, R36, R6, RZ ;  /* 0x0000000624007224 */ /* 0x001fc400078e02ff */
[----:B------:R-:W-:-:S04]  /*2bb0*/  IMAD.WIDE.U32 R92, R19, R6, R22 ;  /* 0x00000006135c7225 */ /* 0x000fc800078e0016 */
[----:B------:R-:W-:-:S04]  /*2bc0*/  IMAD.WIDE.U32 R90, R19, R6, R16 ;  /* 0x00000006135a7225 */ /* 0x000fc800078e0010 */
[----:B------:R-:W-:Y:S01]  /*2bd0*/  IMAD.SHL.U32 R88, R102, 0x20, RZ ;  /* 0x0000002066587824 */ /* 0x000fe200078e00ff */
[C---:B------:R-:W-:Y:S01]  /*2be0*/  IADD3 R46, P0, R19.reuse, R46, RZ ;  /* 0x0000002e132e7210 */ /* 0x040fe20007f1e0ff */
[----:B------:R-:W-:Y:S01]  /*2bf0*/  IMAD.IADD R3, R16, 0x1, R3 ;  /* 0x0000000110037824 */ /* 0x000fe200078e0203 */
[----:B------:R-:W-:Y:S01]  /*2c00*/  ULDC UR4, c[0x0][0x2f4] ;  /* 0x0000bd0000047ab9 */ /* 0x000fe20000000800 */
[----:B------:R-:W-:Y:S02]  /*2c10*/  IMAD R9, R19, R7, R0 ;  /* 0x0000000713097224 */ /* 0x000fe400078e0200 */
[----:B------:R-:W-:Y:S01]  /*2c20*/  IMAD.SHL.U32 R27, R27, 0x80, RZ ;  /* 0x000000801b1b7824 */ /* 0x000fe200078e00ff */
[----:B------:R-:W-:Y:S01]  /*2c30*/  SHF.R.S32.HI R0, RZ, 0x1f, R3 ;  /* 0x0000001fff007819 */ /* 0x000fe20000011403 */
[----:B------:R-:W-:-:S03]  /*2c40*/  IMAD.SHL.U32 R29, R19, 0x80, RZ ;  /* 0x00000080131d7824 */ /* 0x000fc600078e00ff */
[CC--:B------:R-:W-:Y:S02]  /*2c50*/  LEA.HI R106, R0.reuse, R3.reuse, RZ, 0x4 ;  /* 0x00000003006a7211 */ /* 0x0c0fe400078f20ff */
[----:B------:R-:W-:Y:S02]  /*2c60*/  LOP3.LUT R29, R29, 0x380, RZ, 0xc0, !PT ;  /* 0x000003801d1d7812 */ /* 0x000fe400078ec0ff */
[----:B------:R-:W-:Y:S01]  /*2c70*/  LOP3.LUT R27, R27, 0x380, RZ, 0xc0, !PT ;  /* 0x000003801b1b7812 */ /* 0x000fe200078ec0ff */
[----:B------:R-:W-:Y:S01]  /*2c80*/  IMAD.IADD R97, R97, 0x1, R5 ;  /* 0x0000000161617824 */ /* 0x000fe200078e0205 */
[----:B------:R-:W-:Y:S01]  /*2c90*/  LEA.HI R4, R0, R3, RZ, 0x7 ;  /* 0x0000000300047211 */ /* 0x000fe200078f38ff */
[----:B------:R-:W-:Y:S01]  /*2ca0*/  IMAD.IADD R95, R5, 0x1, R95 ;  /* 0x00000001055f7824 */ /* 0x000fe200078e025f */
[--C-:B------:R-:W-:Y:S01]  /*2cb0*/  LOP3.LUT R0, R29, 0x70, R106.reuse, 0xf8, !PT ;  /* 0x000000701d007812 */ /* 0x100fe200078ef86a */
[----:B------:R-:W-:Y:S01]  /*2cc0*/  VIADD R29, R19, 0x40 ;  /* 0x00000040131d7836 */ /* 0x000fe20000000000 */
[----:B------:R-:W-:Y:S01]  /*2cd0*/  LOP3.LUT R5, R27, 0x70, R106, 0xf8, !PT ;  /* 0x000000701b057812 */ /* 0x000fe200078ef86a */
[----:B------:R-:W-:Y:S01]  /*2ce0*/  VIADD R27, R19, 0x60 ;  /* 0x00000060131b7836 */ /* 0x000fe20000000000 */
[----:B------:R-:W-:Y:S01]  /*2cf0*/  LOP3.LUT R32, R32, 0x380, RZ, 0xc0, !PT ;  /* 0x0000038020207812 */ /* 0x000fe200078ec0ff */
[----:B------:R-:W-:Y:S01]  /*2d00*/  IMAD.SHL.U32 R8, R8, 0x80, RZ ;  /* 0x0000008008087824 */ /* 0x000fe200078e00ff */
[----:B------:R-:W-:Y:S01]  /*2d10*/  SHF.L.U32 R10, R10, 0x7, RZ ;  /* 0x000000070a0a7819 */ /* 0x000fe200000006ff */
[----:B------:R-:W-:Y:S01]  /*2d20*/  IMAD.SHL.U32 R27, R27, 0x80, RZ ;  /* 0x000000801b1b7824 */ /* 0x000fe200078e00ff */
[----:B------:R-:W-:Y:S01]  /*2d30*/  SHF.R.U32.HI R32, RZ, 0x3, R32 ;  /* 0x00000003ff207819 */ /* 0x000fe20000011620 */
[----:B------:R-:W-:Y:S01]  /*2d40*/  IMAD.SHL.U32 R30, R30, 0x80, RZ ;  /* 0x000000801e1e7824 */ /* 0x000fe200078e00ff */
[----:B------:R-:W-:-:S02]  /*2d50*/  SHF.L.U32 R29, R29, 0x7, RZ ;  /* 0x000000071d1d7819 */ /* 0x000fc400000006ff */
[----:B------:R-:W-:Y:S01]  /*2d60*/  LOP3.LUT R3, R0, R32, RZ, 0x3c, !PT ;  /* 0x0000002000037212 */ /* 0x000fe200078e3cff */
[----:B------:R-:W-:Y:S01]  /*2d70*/  IMAD R0, R11, R6, RZ ;  /* 0x000000060b007224 */ /* 0x000fe200078e02ff */
[----:B------:R-:W-:Y:S02]  /*2d80*/  LOP3.LUT R8, R8, 0x380, RZ, 0xc0, !PT ;  /* 0x0000038008087812 */ /* 0x000fe400078ec0ff */
[----:B------:R-:W-:Y:S02]  /*2d90*/  LOP3.LUT R10, R10, 0x380, RZ, 0xc0, !PT ;  /* 0x000003800a0a7812 */ /* 0x000fe400078ec0ff */
[----:B------:R-:W-:Y:S02]  /*2da0*/  LOP3.LUT R27, R27, 0x380, RZ, 0xc0, !PT ;  /* 0x000003801b1b7812 */ /* 0x000fe400078ec0ff */
[----:B------:R-:W-:Y:S02]  /*2db0*/  LOP3.LUT R29, R29, 0x380, RZ, 0xc0, !PT ;  /* 0x000003801d1d7812 */ /* 0x000fe400078ec0ff */
[----:B------:R-:W-:Y:S01]  /*2dc0*/  LOP3.LUT R30, R30, 0x380, RZ, 0xc0, !PT ;  /* 0x000003801e1e7812 */ /* 0x000fe200078ec0ff */
[----:B------:R-:W-:Y:S01]  /*2dd0*/  IMAD.SHL.U32 R4, R4, 0x80, RZ ;  /* 0x0000008004047824 */ /* 0x000fe200078e00ff */
[----:B------:R-:W-:Y:S01]  /*2de0*/  LOP3.LUT R8, R8, 0x70, R106, 0xf8, !PT ;  /* 0x0000007008087812 */ /* 0x000fe200078ef86a */
[----:B------:R-:W-:Y:S01]  /*2df0*/  IMAD R105, R24, R7, R0 ;  /* 0x0000000718697224 */ /* 0x000fe200078e0200 */
[----:B------:R-:W-:Y:S01]  /*2e00*/  LOP3.LUT R10, R10, 0x70, R106, 0xf8, !PT ;  /* 0x000000700a0a7812 */ /* 0x000fe200078ef86a */
[----:B------:R-:W-:Y:S01]  /*2e10*/  IMAD R0, R36, R102, RZ ;  /* 0x0000006624007224 */ /* 0x000fe200078e02ff */
[----:B------:R-:W-:-:S02]  /*2e20*/  SHF.R.U32.HI R30, RZ, 0x3, R30 ;  /* 0x00000003ff1e7819 */ /* 0x000fc4000001161e */
[----:B------:R-:W-:Y:S02]  /*2e30*/  SHF.R.U32.HI R29, RZ, 0x3, R29 ;  /* 0x00000003ff1d7819 */ /* 0x000fe4000001161d */
[----:B------:R-:W-:Y:S01]  /*2e40*/  SHF.R.U32.HI R27, RZ, 0x3, R27 ;  /* 0x00000003ff1b7819 */ /* 0x000fe2000001161b */
[----:B------:R-:W-:Y:S01]  /*2e50*/  VIADD R32, R19, 0x20 ;  /* 0x0000002013207836 */ /* 0x000fe20000000000 */
[----:B------:R-:W-:Y:S01]  /*2e60*/  LOP3.LUT R4, R4, 0xffffc000, RZ, 0xc0, !PT ;  /* 0xffffc00004047812 */ /* 0x000fe200078ec0ff */
[----:B------:R-:W-:Y:S01]  /*2e70*/  IMAD.IADD R93, R93, 0x1, R9 ;  /* 0x000000015d5d7824 */ /* 0x000fe200078e0209 */
[----:B------:R-:W-:Y:S01]  /*2e80*/  LOP3.LUT R5, R5, R30, RZ, 0x3c, !PT ;  /* 0x0000001e05057212 */ /* 0x000fe200078e3cff */
[----:B------:R-:W-:Y:S01]  /*2e90*/  IMAD.IADD R91, R9, 0x1, R91 ;  /* 0x00000001095b7824 */ /* 0x000fe200078e025b */
[----:B------:R-:W-:Y:S01]  /*2ea0*/  LOP3.LUT R9, R8, R29, RZ, 0x3c, !PT ;  /* 0x0000001d08097212 */ /* 0x000fe200078e3cff */
[C---:B------:R-:W-:Y:S01]  /*2eb0*/  IMAD R37, R19.reuse, R103, R0 ;  /* 0x0000006713257224 */ /* 0x040fe200078e0200 */
[----:B------:R-:W-:Y:S01]  /*2ec0*/  LOP3.LUT R27, R10, R27, RZ, 0x3c, !PT ;  /* 0x0000001b0a1b7212 */ /* 0x000fe200078e3cff */
[----:B------:R-:W-:Y:S01]  /*2ed0*/  IMAD.WIDE.U32 R126, R19, R102, R88 ;  /* 0x00000066137e7225 */ /* 0x000fe200078e0058 */
[----:B------:R-:W-:-:S02]  /*2ee0*/  IADD3 R30, R3, R4, R28 ;  /* 0x00000004031e7210 */ /* 0x000fc40007ffe01c */
[----:B------:R-:W-:Y:S01]  /*2ef0*/  SHF.R.S32.HI R115, RZ, 0x1f, R32 ;  /* 0x0000001fff737819 */ /* 0x000fe20000011420 */
[----:B------:R-:W-:Y:S01]  /*2f00*/  IMAD.WIDE.U32 R44, R19, R102, R16 ;  /* 0x00000066132c7225 */ /* 0x000fe200078e0010 */
[-C--:B------:R-:W-:Y:S02]  /*2f10*/  IADD3 R29, R5, R4.reuse, R21 ;  /* 0x00000004051d7210 */ /* 0x080fe40007ffe015 */
[----:B------:R-:W-:Y:S01]  /*2f20*/  IADD3 R28, R9, R4, R20 ;  /* 0x00000004091c7210 */ /* 0x000fe20007ffe014 */
[C---:B------:R-:W-:Y:S01]  /*2f30*/  VIADD R32, R19.reuse, 0x60 ;  /* 0x0000006013207836 */ /* 0x040fe20000000000 */
[----:B------:R-:W-:Y:S01]  /*2f40*/  IADD3 R3, P1, R88, R126, RZ ;  /* 0x0000007e58037210 */ /* 0x000fe20007f3e0ff */
[----:B------:R-:W-:Y:S02]  /*2f50*/  VIADD R33, R19, 0x40 ;  /* 0x0000004013217836 */ /* 0x000fe40000000000 */
[----:B------:R-:W-:Y:S01]  /*2f60*/  IMAD.X R47, R36, 0x1, R35, P0 ;  /* 0x00000001242f7824 */ /* 0x000fe200000e0623 */
[----:B------:R-:W-:Y:S01]  /*2f70*/  IADD3 R40, P0, R100, R44, RZ ;  /* 0x0000002c64287210 */ /* 0x000fe20007f1e0ff */
[----:B------:R-:W-:-:S02]  /*2f80*/  IMAD R14, R11, R12, RZ ;  /* 0x0000000c0b0e7224 */ /* 0x000fc400078e02ff */
[----:B------:R-:W-:Y:S02]  /*2f90*/  IMAD.IADD R35, R45, 0x1, R37 ;  /* 0x000000012d237824 */ /* 0x000fe400078e0225 */
[----:B------:R-:W-:Y:S01]  /*2fa0*/  IMAD.IADD R42, R101, 0x1, R43 ;  /* 0x00000001652a7824 */ /* 0x000fe200078e022b */
[----:B------:R-:W-:Y:S01]  /*2fb0*/  SHF.R.S32.HI R112, RZ, 0x1f, R32 ;  /* 0x0000001fff707819 */ /* 0x000fe20000011420 */
[----:B------:R-:W-:Y:S01]  /*2fc0*/  VIADD R117, R31, 0x8 ;  /* 0x000000081f757836 */ /* 0x000fe20000000000 */
[----:B------:R-:W-:Y:S01]  /*2fd0*/  SHF.R.S32.HI R114, RZ, 0x1f, R33 ;  /* 0x0000001fff727819 */ /* 0x000fe20000011421 */
[----:B------:R-:W-:Y:S01]  /*2fe0*/  IMAD R39, R24, R13, R14 ;  /* 0x0000000d18277224 */ /* 0x000fe200078e020e */
[----:B------:R-:W-:Y:S01]  /*2ff0*/  SHF.L.U64.HI R0, R102, 0x7, R103 ;  /* 0x0000000766007819 */ /* 0x000fe20000010267 */
[-C--:B------:R-:W-:Y:S01]  /*3000*/  IMAD.WIDE.U32 R96, R24, R12.reuse, R96 ;  /* 0x0000000c18607225 */ /* 0x080fe200078e0060 */
[----:B------:R-:W-:Y:S02]  /*3010*/  SHF.L.U64.HI R31, R102, 0x6, R103 ;  /* 0x00000006661f7819 */ /* 0x000fe40000010267 */
[----:B------:R-:W-:Y:S01]  /*3020*/  IADD3 R43, P3, R100, 0x80, RZ ;  /* 0x00000080642b7810 */ /* 0x000fe20007f7e0ff */
[----:B------:R-:W-:Y:S01]  /*3030*/  IMAD.WIDE.U32 R94, R24, R12, R94 ;  /* 0x0000000c185e7225 */ /* 0x000fe200078e005e */
[----:B------:R-:W-:-:S02]  /*3040*/  IADD3 R103, P2, R40, 0x80, RZ ;  /* 0x0000008028677810 */ /* 0x000fc40007f5e0ff */
[----:B------:R-:W-:Y:S01]  /*3050*/  IADD3.X R104, R35, R42, RZ, P0, !PT ;  /* 0x0000002a23687210 */ /* 0x000fe200007fe4ff */
[----:B------:R-:W-:Y:S01]  /*3060*/  IMAD.WIDE.U32 R92, R24, R6, R92 ;  /* 0x00000006185c7225 */ /* 0x000fe200078e005c */
[----:B------:R-:W-:-:S03]  /*3070*/  SHF.L.U64.HI R21, R12, 0x5, R13 ;  /* 0x000000050c157819 */ /* 0x000fc6000001020d */
[----:B------:R-:W-:Y:S02]  /*3080*/  VIADD R5, R16, 0x80 ;  /* 0x0000008010057836 */ /* 0x000fe40000000000 */
[----:B------:R-:W-:Y:S01]  /*3090*/  IMAD.SHL.U32 R34, R41, 0x2, RZ ;  /* 0x0000000229227824 */ /* 0x000fe200078e00ff */
[----:B------:R-:W-:Y:S01]  /*30a0*/  LOP3.LUT R41, R106, 0xfffffff0, RZ, 0xc0, !PT ;  /* 0xfffffff06a297812 */ /* 0x000fe200078ec0ff */
[----:B------:R-:W-:Y:S01]  /*30b0*/  IMAD.WIDE.U32 R90, R24, R6, R90 ;  /* 0x00000006185a7225 */ /* 0x000fe200078e005a */
[----:B------:R-:W-:Y:S02]  /*30c0*/  SHF.L.U64.HI R20, R12, 0x6, R13 ;  /* 0x000000060c147819 */ /* 0x000fe4000001020d */
[C---:B------:R-:W-:Y:S01]  /*30d0*/  SHF.L.U64.HI R11, R6.reuse, 0x5, R7 ;  /* 0x00000005060b7819 */ /* 0x040fe20000010207 */
[----:B------:R-:W-:Y:S01]  /*30e0*/  IMAD.IADD R38, R39, 0x1, R95 ;  /* 0x0000000127267824 */ /* 0x000fe200078e025f */
[--C-:B------:R-:W-:Y:S01]  /*30f0*/  SHF.L.U64.HI R10, R6, 0x6, R7.reuse ;  /* 0x00000006060a7819 */ /* 0x100fe20000010207 */
[----:B------:R-:W-:Y:S01]  /*3100*/  IMAD.SHL.U32 R14, R12, 0x20, RZ ;  /* 0x000000200c0e7824 */ /* 0x000fe200078e00ff */
[C---:B------:R-:W-:Y:S01]  /*3110*/  SHF.L.U64.HI R9, R6.reuse, 0x7, R7 ;  /* 0x0000000706097819 */ /* 0x040fe20000010207 */
[----:B------:R-:W-:Y:S01]  /*3120*/  IMAD.SHL.U32 R8, R6, 0x20, RZ ;  /* 0x0000002006087824 */ /* 0x000fe200078e00ff */
[----:B------:R-:W-:Y:S01]  /*3130*/  ISETP.GE.AND P0, PT, R16, UR4, PT ;  /* 0x0000000410007c0c */ /* 0x000fe2000bf06270 */
[C---:B------:R-:W-:Y:S01]  /*3140*/  IMAD.SHL.U32 R7, R6.reuse, 0x40, RZ ;  /* 0x0000004006077824 */ /* 0x040fe200078e00ff */
[----:B------:R-:W-:Y:S01]  /*3150*/  SHF.L.U32 R6, R6, 0x7, RZ ;  /* 0x0000000706067819 */ /* 0x000fe200000006ff */
[----:B------:R-:W-:Y:S01]  /*3160*/  IMAD.SHL.U32 R118, R102, 0x80, RZ ;  /* 0x0000008066767824 */ /* 0x000fe200078e00ff */
[----:B------:R-:W-:Y:S01]  /*3170*/  SHF.R.S32.HI R106, RZ, 0x4, R106 ;  /* 0x00000004ff6a7819 */ /* 0x000fe2000001146a */
[----:B------:R-:W-:Y:S01]  /*3180*/  IMAD.X R108, RZ, RZ, R42, P3 ;  /* 0x000000ffff6c7224 */ /* 0x000fe200018e062a */
[----:B------:R-:W-:Y:S01]  /*3190*/  SHF.R.S32.HI R107, RZ, 0x1f, R41 ;  /* 0x0000001fff6b7819 */ /* 0x000fe20000011429 */
[----:B------:R-:W-:-:S02]  /*31a0*/  IMAD.X R109, RZ, RZ, R104, P2 ;  /* 0x000000ffff6d7224 */ /* 0x000fc400010e0668 */
[----:B------:R-:W-:Y:S01]  /*31b0*/  IMAD.IADD R110, R99, 0x1, R49 ;  /* 0x00000001636e7824 */ /* 0x000fe200078e0231 */
[----:B--2---:R-:W-:Y:S01]  /*31c0*/  IADD3 R27, R27, R4, R15 ;  /* 0x000000041b1b7210 */ /* 0x004fe20007ffe00f */
[----:B------:R-:W-:-:S05]  /*31d0*/  IMAD.IADD R4, R37, 0x1, R127 ;  /* 0x0000000125047824 */ /* 0x000fca00078e027f */
[----:B------:R-:W-:Y:S01]  /*31e0*/  IADD3.X R32, R4, R89, RZ, P1, !PT ;  /* 0x0000005904207210 */ /* 0x000fe20000ffe4ff */
[----:B------:R-:W-:Y:S01]  /*31f0*/  @!P6 BAR.SYNC.DEFER_BLOCKING 0x9, 0x100 ;  /* 0x024400000000eb1d */ /* 0x000fe20000010000 */
[----:B------:R-:W-:Y:S01]  /*3200*/  IADD3 R33, P1, R3, R88, RZ ;  /* 0x0000005803217210 */ /* 0x000fe20007f3e0ff */
[----:B------:R-:W-:Y:S01]  /*3210*/  IMAD.IADD R37, R97, 0x1, R39 ;  /* 0x0000000161257824 */ /* 0x000fe200078e0227 */
[C---:B------:R-:W-:Y:S01]  /*3220*/  SHF.L.U64.HI R15, R12.reuse, 0x7, R13 ;  /* 0x000000070c0f7819 */ /* 0x040fe2000001020d */
[----:B------:R-:W-:Y:S02]  /*3230*/  IMAD.SHL.U32 R13, R12, 0x40, RZ ;  /* 0x000000400c0d7824 */ /* 0x000fe400078e00ff */
[----:B------:R-:W-:Y:S01]  /*3240*/  IMAD.X R36, R32, 0x1, R89, P1 ;  /* 0x0000000120247824 */ /* 0x000fe200008e0659 */
[----:B------:R-:W-:Y:S01]  /*3250*/  ISETP.GE.AND P1, PT, R5, UR4, PT ;  /* 0x0000000405007c0c */ /* 0x000fe2000bf26270 */
[----:B------:R-:W-:Y:S02]  /*3260*/  IMAD.IADD R39, R93, 0x1, R105 ;  /* 0x000000015d277824 */ /* 0x000fe400078e0269 */
[----:B------:R-:W-:-:S02]  /*3270*/  IMAD.SHL.U32 R12, R12, 0x80, RZ ;  /* 0x000000800c0c7824 */ /* 0x000fc400078e00ff */
[----:B------:R-:W-:-:S08]  /*3280*/  IMAD.IADD R105, R105, 0x1, R91 ;  /* 0x0000000169697824 */ /* 0x000fd000078e025b */
.L_x_2570:
        /* <DEDUP_REMOVED lines=9> */
[----:B---3--:R-:W-:-:S03]  /*3320*/  LOP3.LUT R58, R58, 0xfffffffb, RZ, 0xc0, !PT ;  /* 0xfffffffb3a3a7812 */ /* 0x008fc600078ec0ff */
[----:B------:R-:W-:-:S06]  /*3330*/  IMAD.IADD R113, R18, 0x1, R113 ;  /* 0x0000000112717824 */ /* 0x000fcc00078e0271 */
        /* <DEDUP_REMOVED lines=15> */
[----:B------:R-:W-:Y:S01]  /*3430*/  IMAD.WIDE.U32 R120, R118, R26, RZ ;  /* 0x0000001a76787225 */ /* 0x000fe200078e00ff */
[----:B------:R-:W-:-:S03]  /*3440*/  IADD3 R87, R49, R87, RZ ;  /* 0x0000005731577210 */ /* 0x000fc60007ffe0ff */
        /* <DEDUP_REMOVED lines=28> */
.L_x_2491:
[----:B------:R-:W-:Y:S05]  /*3610*/  BSYNC B1 ;  /* 0x0000000000017941 */ /* 0x000fea0003800000 */
.L_x_2490:
[----:B-1----:R-:W-:Y:S01]  /*3620*/  VIADD R52, R19, 0x20 ;  /* 0x0000002013347836 */ /* 0x002fe20000000000 */
[----:B------:R-:W-:Y:S01]  /*3630*/  BSSY B1, `(.L_x_2492) ;  /* 0x000001e000017945 */ /* 0x000fe20003800000 */
[----:B------:R-:W-:Y:S02]  /*3640*/  CS2R R72, SRZ ;  /* 0x0000000000487805 */ /* 0x000fe4000001ff00 */
[----:B------:R-:W-:Y:S02]  /*3650*/  CS2R R70, SRZ ;  /* 0x0000000000467805 */ /* 0x000fe4000001ff00 */
[----:B------:R-:W-:Y:S02]  /*3660*/  CS2R R60, SRZ ;  /* 0x00000000003c7805 */ /* 0x000fe4000001ff00 */
[----:B------:R-:W-:Y:S02]  /*3670*/  ISETP.GE.AND P3, PT, R52, R116, PT ;  /* 0x000000743400720c */ /* 0x000fe40003f66270 */
[----:B------:R-:W-:-:S02]  /*3680*/  CS2R R52, SRZ ;  /* 0x0000000000347805 */ /* 0x000fc4000001ff00 */
[----:B------:R-:W-:Y:S02]  /*3690*/  CS2R R64, SRZ ;  /* 0x0000000000407805 */ /* 0x000fe4000001ff00 */
[----:B------:R-:W-:Y:S02]  /*36a0*/  CS2R R62, SRZ ;  /* 0x00000000003e7805 */ /* 0x000fe4000001ff00 */
[----:B------:R-:W-:-:S05]  /*36b0*/  CS2R R74, SRZ ;  /* 0x00000000004a7805 */ /* 0x000fca000001ff00 */
        /* <DEDUP_REMOVED lines=21> */
.L_x_2493:
[----:B------:R-:W-:Y:S05]  /*3810*/  BSYNC B1 ;  /* 0x0000000000017941 */ /* 0x000fea0003800000 */
.L_x_2492:
[----:B-1----:R-:W-:Y:S01]  /*3820*/  VIADD R55, R19, 0x40 ;  /* 0x0000004013377836 */ /* 0x002fe20000000000 */
[----:B------:R-:W-:Y:S01]  /*3830*/  BSSY B1, `(.L_x_2494) ;  /* 0x000001c000017945 */ /* 0x000fe20003800000 */
[----:B------:R-:W-:Y:S01]  /*3840*/  IMAD.MOV.U32 R54, RZ, RZ, R58 ;  /* 0x000000ffff367224 */ /* 0x000fe200078e003a */
        /* <DEDUP_REMOVED lines=26> */
.L_x_2495:
[----:B------:R-:W-:Y:S05]  /*39f0*/  BSYNC B1 ;  /* 0x0000000000017941 */ /* 0x000fea0003800000 */
.L_x_2494:
        /* <DEDUP_REMOVED lines=9> */
[----:B------:R-:W-:Y:S01]  /*3a90*/  ULDC.64 UR4, c[0x0][0x3e8] ;  /* 0x0000fa0000047ab9 */ /* 0x000fe20000000a00 */
[----:B------:R-:W-:Y:S01]  /*3aa0*/  IMAD.MOV.U32 R51, RZ, RZ, R86 ;  /* 0x000000ffff337224 */ /* 0x000fe200078e0056 */
[----:B------:R-:W-:Y:S02]  /*3ab0*/  CS2R R56, SRZ ;  /* 0x0000000000387805 */ /* 0x000fe4000001ff00 */
[----:B------:R-:W-:Y:S01]  /*3ac0*/  CS2R R58, SRZ ;  /* 0x00000000003a7805 */ /* 0x000fe2000001ff00 */
[----:B0-----:R-:W-:-:S04]  /*3ad0*/  IMAD.WIDE.U32 R48, R52, 0x60, R48 ;  /* 0x0000006034307825 */ /* 0x001fc800078e0030 */
[----:B------:R-:W-:Y:S01]  /*3ae0*/  IMAD R53, R53, 0x60, RZ ;  /* 0x0000006035357824 */ /* 0x000fe200078e02ff */
[----:B------:R-:W-:-:S03]  /*3af0*/  IADD3 R48, P5, P6, R96, UR4, R48 ;  /* 0x0000000460307c10 */ /* 0x000fc6000febe030 */
[----:B------:R-:W-:-:S05]  /*3b00*/  IMAD.IADD R52, R49, 0x1, R53 ;  /* 0x0000000131347824 */ /* 0x000fca00078e0235 */
[----:B------:R-:W-:Y:S01]  /*3b10*/  IADD3.X R49, R37, UR5, R52, P5, P6 ;  /* 0x0000000525317c10 */ /* 0x000fe2000afec434 */
[----:B------:R-:W-:Y:S01]  /*3b20*/  ULDC.64 UR4, c[0x0][0x400] ;  /* 0x0001000000047ab9 */ /* 0x000fe20000000a00 */
[----:B------:R-:W0:Y:S02]  /*3b30*/  LDC.64 R52, c[0x0][0x408] ;  /* 0x00010200ff347b82 */ /* 0x000e240000000a00 */
[----:B0-----:R-:W-:-:S04]  /*3b40*/  IMAD.WIDE.U32 R50, R52, 0x60, R50 ;  /* 0x0000006034327825 */ /* 0x001fc800078e0032 */
[----:B------:R-:W-:Y:S01]  /*3b50*/  IMAD R53, R53, 0x60, RZ ;  /* 0x0000006035357824 */ /* 0x000fe200078e02ff */
[----:B------:R-:W-:-:S04]  /*3b60*/  IADD3 R50, P5, P6, R92, UR4, R50 ;  /* 0x000000045c327c10 */ /* 0x000fc8000febe032 */
[----:B------:R-:W-:-:S04]  /*3b70*/  IADD3 R52, R51, R53, RZ ;  /* 0x0000003533347210 */ /* 0x000fc80007ffe0ff */
        /* <DEDUP_REMOVED lines=9> */
.L_x_2497:
[----:B------:R-:W-:Y:S05]  /*3c10*/  BSYNC B1 ;  /* 0x0000000000017941 */ /* 0x000fea0003800000 */
.L_x_2496:
[----:B------:R-:W-:Y:S01]  /*3c20*/  UISETP.NE.AND UP0, UPT, UR46, 0x3, UPT ;  /* 0x000000032e00788c */ /* 0x000fe2000bf05270 */
[----:B-----5:R-:W-:Y:S01]  /*3c30*/  IMAD.MOV.U32 R137, RZ, RZ, R76 ;  /* 0x000000ffff897224 */ /* 0x020fe200078e004c */
[----:B------:R-:W-:Y:S01]  /*3c40*/  MOV R128, R60 ;  /* 0x0000003c00807202 */ /* 0x000fe20000000f00 */
[----:B------:R-:W-:Y:S02]  /*3c50*/  IMAD.MOV.U32 R140, RZ, RZ, R80 ;  /* 0x000000ffff8c7224 */ /* 0x000fe400078e0050 */
[----:B------:R-:W-:Y:S01]  /*3c60*/  IMAD.MOV.U32 R138, RZ, RZ, R78 ;  /* 0x000000ffff8a7224 */ /* 0x000fe200078e004e */
[----:B------:R-:W-:Y:S01]  /*3c70*/  PLOP3.LUT P5, PT, PT, PT, UP0, 0x80, 0x0 ;  /* 0x000000000000781c */ /* 0x000fe20003faf008 */
        /* <DEDUP_REMOVED lines=12> */
[----:B------:R-:W-:Y:S06]  /*3d40*/  @!P5 BRA `(.L_x_2498) ;  /* 0x000000000004d947 */ /* 0x000fec0003800000 */
[----:B------:R-:W-:Y:S01]  /*3d50*/  BPT.TRAP 0x1 ;  /* 0x000000040000795c */ /* 0x000fe20000300000 */
.L_x_2498:
[----:B------:R-:W-:Y:S01]  /*3d60*/  IMAD R111, R232, 0x8, R18 ;  /* 0x00000008e86f7824 */ /* 0x000fe200078e0212 */
[----:B------:R-:W-:Y:S01]  /*3d70*/  SHF.L.U32 R119, R236, 0x1f, RZ ;  /* 0x0000001fec777819 */ /* 0x000fe200000006ff */
[----:B------:R-:W-:Y:S03]  /*3d80*/  BSSY B1, `(.L_x_2499) ;  /* 0x0000003000017945 */ /* 0x000fe60003800000 */
[----:B------:R-:W1:Y:S02]  /*3d90*/  SYNCS.PHASECHK.TRANS64.TRYWAIT P6, [R111+URZ+0x38890], R119 ;  /* 0x038890776f0075a7 */ /* 0x000e6400080c017f */
[----:B-1----:R-:W-:Y:S05]  /*3da0*/  @!P6 BRA `(.L_x_2500) ;  /* 0x000002e80054e947 */ /* 0x002fea0003800000 */
.L_x_2835:
[----:B------:R-:W-:Y:S05]  /*3db0*/  BSYNC B1 ;  /* 0x0000000000017941 */ /* 0x000fea0003800000 */
.L_x_2499:
[----:B------:R-:W-:Y:S04]  /*3dc0*/  BSSY B1, `(.L_x_2501) ;  /* 0x00000f8000017945 */ /* 0x000fe80003800000 */
[----:B------:R-:W-:Y:S05]  /*3dd0*/  @P2 BRA `(.L_x_2502) ;  /* 0x0000000c00d82947 */ /* 0x000fea0003800000 */
[----:B------:R-:W-:Y:S01]  /*3de0*/  IADD3 R139, P2, R44, R120, RZ ;  /* 0x000000782c8b7210 */ /* 0x000fe20007f5e0ff */
[----:B------:R-:W-:Y:S03]  /*3df0*/  BSSY B2, `(.L_x_2503) ;  /* 0x000007b000027945 */ /* 0x000fe60003800000 */
[----:B------:R-:W-:Y:S01]  /*3e00*/  IADD3.X R136, R85, R35, RZ, P2, !PT ;  /* 0x0000002355887210 */ /* 0x000fe200017fe4ff */
[----:B------:R-:W-:Y:S08]  /*3e10*/  @P0 BRA `(.L_x_2504) ;  /* 0x0000000400e00947 */ /* 0x000ff00003800000 */
[----:B0-----:R0:W2:Y:S01]  /*3e20*/  LDS.128 R48, [R113+0x28400] ;  /* 0x0284000071307984 */ /* 0x0010a20000000c00 */
        /* <DEDUP_REMOVED lines=109> */
[----:B------:R-:W-:Y:S01]  /*4500*/  FFMA.FTZ R81, R51, R140, -R81 ;  /* 0x0000008c33517223 */ /* 0x000fe20000010851 */
[----:B------:R-:W-:Y:S01]  /*4510*/  MOV R51, R80 ;  /* 0x0000005000337202 */ /* 0x000fe20000000f00 */
[----:B------:R-:W-:-:S05]  /*4520*/  FFMA.FTZ R141, R48, R140, R141 ;  /* 0x0000008c308d7223 */ /* 0x000fca000001008d */
[----:B------:R-:W-:-:S05]  /*4530*/  F2FP.SATFINITE.E4M3.F32.PACK_AB_MERGE_C R81, R141, R81, R142 ;  /* 0x000000518d51723e */ /* 0x000fca000480708e */
[----:B------:R-:W-:-:S07]  /*4540*/  IMAD.MOV.U32 R48, RZ, RZ, R81 ;  /* 0x000000ffff307224 */ /* 0x000fce00078e0051 */
.L_x_2506:
[----:B------:R-:W-:Y:S05]  /*4550*/  BSYNC B3 ;  /* 0x0000000000037941 */ /* 0x000fea0003800000 */
.L_x_2505:
[----:B------:R-:W-:Y:S02]  /*4560*/  ULDC.64 UR4, c[0x0][0x2e8] ;  /* 0x0000ba0000047ab9 */ /* 0x000fe40000000a00 */
[----:B------:R-:W-:-:S04]  /*4570*/  IADD3 R80, P2, P6, R139, UR4, R100 ;  /* 0x000000048b507c10 */ /* 0x000fc8000fe5e064 */
[----:B------:R-:W-:-:S05]  /*4580*/  IADD3.X R81, R136, UR5, R42, P2, P6 ;  /* 0x0000000588517c10 */ /* 0x000fca00097ec42a */
[----:B--2---:R2:W-:Y:S04]  /*4590*/  STG.E.128 desc[UR40][R80.64], R48 ;  /* 0x0000003050007986 */ /* 0x0045e8000c101d28 */
.L_x_2504:
[----:B------:R-:W-:Y:S05]  /*45a0*/  BSYNC B2 ;  /* 0x0000000000027941 */ /* 0x000fea0003800000 */
.L_x_2503:
        /* <DEDUP_REMOVED lines=14> */
[----:B------:R-:W-:Y:S01]  /*4690*/  SHF.R.U32.HI R82, RZ, 0x18, R79 ;  /* 0x00000018ff527819 */ /* 0x000fe2000001164f */
[----:B------:R-:W-:Y:S01]  /*46a0*/  IMAD.SHL.U32 R140, R140, 0x100, RZ ;  /* 0x000001008c8c7824 */ /* 0x000fe200078e00ff */
[----:B------:R-:W-:Y:S02]  /*46b0*/  LOP3.LUT R83, R79, 0xff, RZ, 0xc0, !PT ;  /* 0x000000ff4f537812 */ /* 0x000fe400078ec0ff */
[----:B------:R-:W-:Y:S02]  /*46c0*/  LOP3.LUT R77, R78, 0xff0000, R77, 0xf8, !PT ;  /* 0x00ff00004e4d7812 */ /* 0x000fe400078ef84d */
[----:B------:R-:W-:Y:S02]  /*46d0*/  PRMT R82, R82, 0x654, R83 ;  /* 0x0000065452527816 */ /* 0x000fe40000000053 */
[----:B------:R-:W-:Y:S02]  /*46e0*/  F2FP.F16.E4M3.UNPACK_B R78, R138.H1 ;  /* 0x0000008aff4e723e */ /* 0x000fe400030006ff */
[----:B--2---:R-:W-:-:S02]  /*46f0*/  F2FP.F16.E4M3.UNPACK_B R80, R49 ;  /* 0x00000031ff50723e */ /* 0x004fc400020006ff */
        /* <DEDUP_REMOVED lines=8> */
[--C-:B------:R-:W-:Y:S02]  /*4780*/  HADD2.F32 R83, -RZ, R81.reuse.H0_H0 ;  /* 0x20000051ff537230 */ /* 0x100fe40000004100 */
[----:B------:R-:W-:Y:S01]  /*4790*/  FMUL.FTZ R141, R79, R140 ;  /* 0x0000008c4f8d7220 */ /* 0x000fe20000410000 */
[----:B------:R-:W-:-:S02]  /*47a0*/  HADD2.F32 R81, -RZ, R81.H1_H1 ;  /* 0x30000051ff517230 */ /* 0x000fc40000004100 */
        /* <DEDUP_REMOVED lines=80> */
[----:B------:R-:W-:Y:S01]  /*4cb0*/  MOV R51, R76 ;  /* 0x0000004c00337202 */ /* 0x000fe20000000f00 */
[----:B------:R-:W-:-:S05]  /*4cc0*/  FFMA.FTZ R138, R48, R137, R138 ;  /* 0x00000089308a7223 */ /* 0x000fca000001008a */
[----:B------:R-:W-:-:S05]  /*4cd0*/  F2FP.SATFINITE.E4M3.F32.PACK_AB_MERGE_C R77, R138, R77, R80 ;  /* 0x0000004d8a4d723e */ /* 0x000fca0004807050 */
[----:B------:R-:W-:-:S07]  /*4ce0*/  IMAD.MOV.U32 R48, RZ, RZ, R77 ;  /* 0x000000ffff307224 */ /* 0x000fce00078e004d */
.L_x_2508:
[----:B------:R-:W-:Y:S05]  /*4cf0*/  BSYNC B2 ;  /* 0x0000000000027941 */ /* 0x000fea0003800000 */
.L_x_2507:
[----:B------:R-:W-:Y:S02]  /*4d00*/  ULDC.64 UR4, c[0x0][0x2e8] ;  /* 0x0000ba0000047ab9 */ /* 0x000fe40000000a00 */
[----:B------:R-:W-:-:S04]  /*4d10*/  IADD3 R76, P2, P6, R43, UR4, R139 ;  /* 0x000000042b4c7c10 */ /* 0x000fc8000fe5e08b */
[----:B------:R-:W-:-:S05]  /*4d20*/  IADD3.X R77, R108, UR5, R136, P2, P6 ;  /* 0x000000056c4d7c10 */ /* 0x000fca00097ec488 */
[----:B--2---:R3:W-:Y:S04]  /*4d30*/  STG.E.128 desc[UR40][R76.64], R48 ;  /* 0x000000304c007986 */ /* 0x0047e8000c101d28 */
.L_x_2502:
[----:B------:R-:W-:Y:S05]  /*4d40*/  BSYNC B1 ;  /* 0x0000000000017941 */ /* 0x000fea0003800000 */
.L_x_2501:
        /* <DEDUP_REMOVED lines=120> */
.L_x_2514:
[----:B------:R-:W-:Y:S05]  /*54d0*/  BSYNC B3 ;  /* 0x0000000000037941 */ /* 0x000fea0003800000 */
.L_x_2513:
[----:B------:R-:W-:Y:S02]  /*54e0*/  ULDC.64 UR4, c[0x0][0x2e8] ;  /* 0x0000ba0000047ab9 */ /* 0x000fe40000000a00 */
[----:B------:R-:W-:-:S04]  /*54f0*/  IADD3 R72, P2, P3, R77, UR4, R100 ;  /* 0x000000044d487c10 */ /* 0x000fc8000fb5e064 */
[----:B------:R-:W-:-:S05]  /*5500*/  IADD3.X R73, R76, UR5, R42, P2, P3 ;  /* 0x000000054c497c10 */ /* 0x000fca00097e642a */
[----:B--2---:R3:W-:Y:S04]  /*5510*/  STG.E.128 desc[UR40][R72.64], R48 ;  /* 0x0000003048007986 */ /* 0x0047e8000c101d28 */
.L_x_2512:
[----:B------:R-:W-:Y:S05]  /*5520*/  BSYNC B2 ;  /* 0x0000000000027941 */ /* 0x000fea0003800000 */
.L_x_2511:
        /* <DEDUP_REMOVED lines=113> */
.L_x_2516:
[----:B------:R-:W-:Y:S05]  /*5c40*/  BSYNC B2 ;  /* 0x0000000000027941 */ /* 0x000fea0003800000 */
.L_x_2515:
[----:B------:R-:W-:Y:S02]  /*5c50*/  ULDC.64 UR4, c[0x0][0x2e8] ;  /* 0x0000ba0000047ab9 */ /* 0x000fe40000000a00 */
[----:B------:R-:W-:-:S04]  /*5c60*/  IADD3 R68, P2, P3, R43, UR4, R77 ;  /* 0x000000042b447c10 */ /* 0x000fc8000fb5e04d */
[----:B------:R-:W-:-:S05]  /*5c70*/  IADD3.X R69, R108, UR5, R76, P2, P3 ;  /* 0x000000056c457c10 */ /* 0x000fca00097e644c */
[----:B--2---:R4:W-:Y:S04]  /*5c80*/  STG.E.128 desc[UR40][R68.64], R48 ;  /* 0x0000003044007986 */ /* 0x0049e8000c101d28 */
.L_x_2510:
[----:B------:R-:W-:Y:S05]  /*5c90*/  BSYNC B1 ;  /* 0x0000000000017941 */ /* 0x000fea0003800000 */
.L_x_2509:
        /* <DEDUP_REMOVED lines=121> */
.L_x_2522:
[----:B------:R-:W-:Y:S05]  /*6430*/  BSYNC B3 ;  /* 0x0000000000037941 */ /* 0x000fea0003800000 */
.L_x_2521:
[----:B------:R-:W-:Y:S02]  /*6440*/  ULDC.64 UR4, c[0x0][0x2e8] ;  /* 0x0000ba0000047ab9 */ /* 0x000fe40000000a00 */
[----:B------:R-:W-:-:S04]  /*6450*/  IADD3 R64, P2, P3, R69, UR4, R100 ;  /* 0x0000000445407c10 */ /* 0x000fc8000fb5e064 */
[----:B------:R-:W-:-:S05]  /*6460*/  IADD3.X R65, R68, UR5, R42, P2, P3 ;  /* 0x0000000544417c10 */ /* 0x000fca00097e642a */
[----:B--2---:R0:W-:Y:S04]  /*6470*/  STG.E.128 desc[UR40][R64.64], R48 ;  /* 0x0000003040007986 */ /* 0x0041e8000c101d28 */
.L_x_2520:
[----:B------:R-:W-:Y:S05]  /*6480*/  BSYNC B2 ;  /* 0x0000000000027941 */ /* 0x000fea0003800000 */
.L_x_2519:
        /* <DEDUP_REMOVED lines=20> */
[----:B------:R-:W-:Y:S02]  /*65d0*/  IMAD.MOV.U32 R62, RZ, RZ, R48 ;  /* 0x000000ffff3e7224 */ /* 0x000fe400078e0030 */
[----:B------:R-:W-:Y:S01]  /*65e0*/  HADD2.F32 R67, -RZ, R66.H1_H1 ;  /* 0x30000042ff437230 */ /* 0x000fe20000004100 */
        /* <DEDUP_REMOVED lines=42> */
[----:B------:R-:W-:Y:S02]  /*6890*/  LOP3.LUT R63, R63, 0xff00, R66, 0xf8, !PT ;  /* 0x0000ff003f3f7812 */ /* 0x000fe400078ef842 */
[----:B------:R-:W-:Y:S02]  /*68a0*/  SHF.L.U32 R66, R65, 0x10, RZ ;  /* 0x0000001041427819 */ /* 0x000fe400000006ff */
[----:B------:R-:W-:Y:S01]  /*68b0*/  LOP3.LUT R61, R64, 0xff00, R61, 0xf8, !PT ;  /* 0x0000ff00403d7812 */ /* 0x000fe200078ef83d */
[----:B------:R-:W-:Y:S01]  /*68c0*/  IMAD.U32 R64, R71, 0x10000, RZ ;  /* 0x0001000047407824 */ /* 0x000fe200078e00ff */
[----:B------:R-:W-:Y:S01]  /*68d0*/  LOP3.LUT R65, R63, 0xff0000, R66, 0xf8, !PT ;  /* 0x00ff00003f417812 */ /* 0x000fe200078ef842 */
[----:B------:R-:W-:-:S03]  /*68e0*/  IMAD.MOV.U32 R63, RZ, RZ, R51 ;  /* 0x000000ffff3f7224 */ /* 0x000fc600078e0033 */
[----:B------:R-:W-:Y:S02]  /*68f0*/  LOP3.LUT R61, R61, 0xff0000, R64, 0xf8, !PT ;  /* 0x00ff00003d3d7812 */ /* 0x000fe400078ef840 */
[----:B------:R-:W-:Y:S02]  /*6900*/  F2FP.F16.E4M3.UNPACK_B R51, R63 ;  /* 0x0000003fff33723e */ /* 0x000fe400020006ff */
[----:B------:R-:W-:Y:S02]  /*6910*/  F2FP.F16.E4M3.UNPACK_B R71, R65.H1 ;  /* 0x00000041ff47723e */ /* 0x000fe400030006ff */
[----:B------:R-:W-:Y:S01]  /*6920*/  F2FP.F16.E4M3.UNPACK_B R66, R61.H1 ;  /* 0x0000003dff42723e */ /* 0x000fe200030006ff */
[----:B------:R-:W-:Y:S02]  /*6930*/  HADD2.F32 R64, -RZ, R51.H1_H1 ;  /* 0x30000033ff407230 */ /* 0x000fe40000004100 */
[----:B------:R-:W-:Y:S02]  /*6940*/  HADD2.F32 R72, -RZ, R71.H0_H0 ;  /* 0x20000047ff487230 */ /* 0x000fe40000004100 */
[----:B------:R-:W-:-:S02]  /*6950*/  HADD2.F32 R51, -RZ, R51.H0_H0 ;  /* 0x20000033ff337230 */ /* 0x000fc40000004100 */
        /* <DEDUP_REMOVED lines=39> */
.L_x_2524:
[----:B------:R-:W-:Y:S05]  /*6bd0*/  BSYNC B2 ;  /* 0x0000000000027941 */ /* 0x000fea0003800000 */
.L_x_2523:
[----:B------:R-:W-:Y:S02]  /*6be0*/  ULDC.64 UR4, c[0x0][0x2e8] ;  /* 0x0000ba0000047ab9 */ /* 0x000fe40000000a00 */
[----:B------:R-:W-:-:S04]  /*6bf0*/  IADD3 R60, P2, P3, R43, UR4, R69 ;  /* 0x000000042b3c7c10 */ /* 0x000fc8000fb5e045 */
[----:B------:R-:W-:-:S05]  /*6c00*/  IADD3.X R61, R108, UR5, R68, P2, P3 ;  /* 0x000000056c3d7c10 */ /* 0x000fca00097e6444 */
[----:B--2---:R2:W-:Y:S04]  /*6c10*/  STG.E.128 desc[UR40][R60.64], R48 ;  /* 0x000000303c007986 */ /* 0x0045e8000c101d28 */
.L_x_2518:
[----:B------:R-:W-:Y:S05]  /*6c20*/  BSYNC B1 ;  /* 0x0000000000017941 */ /* 0x000fea0003800000 */
.L_x_2517:
        /* <DEDUP_REMOVED lines=23> */
[----:B------:R-:W-:Y:S02]  /*6da0*/  IMAD.SHL.U32 R65, R69, 0x100, RZ ;  /* 0x0000010045417824 */ /* 0x000fe400078e00ff */
[C---:B------:R-:W-:Y:S01]  /*6db0*/  FMUL.FTZ R67, R49.reuse, R56 ;  /* 0x0000003831437220 */ /* 0x040fe20000410000 */
[----:B------:R-:W-:Y:S01]  /*6dc0*/  F2FP.F16.E4M3.UNPACK_B R123, R123 ;  /* 0x0000007bff7b723e */ /* 0x000fe200020006ff */
[-C--:B------:R-:W-:Y:S01]  /*6dd0*/  FFMA.FTZ R56, R49, R61.reuse, -R62 ;  /* 0x0000003d31387223 */ /* 0x080fe2000001083e */
[----:B------:R-:W-:Y:S01]  /*6de0*/  SHF.R.U32.HI R62, RZ, 0x8, R59 ;  /* 0x00000008ff3e7819 */ /* 0x000fe2000001163b */
[----:B------:R-:W-:Y:S01]  /*6df0*/  FFMA.FTZ R49, R58, R61, R67 ;  /* 0x0000003d3a317223 */ /* 0x000fe20000010043 */
[----:B------:R-:W-:Y:S02]  /*6e00*/  SHF.R.U32.HI R58, RZ, 0x10, R57 ;  /* 0x00000010ff3a7819 */ /* 0x000fe40000011639 */
[----:B------:R-:W-:-:S02]  /*6e10*/  F2FP.F16.E4M3.UNPACK_B R57, R63.H1 ;  /* 0x0000003fff39723e */ /* 0x000fc400030006ff */
[--C-:B------:R-:W-:Y:S02]  /*6e20*/  SHF.R.U32.HI R67, RZ, 0x18, R59.reuse ;  /* 0x00000018ff437819 */ /* 0x100fe4000001163b */
        /* <DEDUP_REMOVED lines=15> */
[----:B------:R-:W-:Y:S01]  /*6f20*/  IMAD.SHL.U32 R68, R62, 0x100, RZ ;  /* 0x000001003e447824 */ /* 0x000fe200078e00ff */
[----:B------:R-:W-:Y:S01]  /*6f30*/  SHF.L.U32 R61, R61, 0x10, RZ ;  /* 0x000000103d3d7819 */ /* 0x000fe200000006ff */
[----:B------:R-:W-:Y:S02]  /*6f40*/  HADD2.F32 R62, -RZ, R123.H1_H1 ;  /* 0x3000007bff3e7230 */ /* 0x000fe40000004100 */
[--C-:B------:R-:W-:Y:S01]  /*6f50*/  HADD2.F32 R64, -RZ, R60.reuse.H1_H1 ;  /* 0x3000003cff407230 */ /* 0x100fe20000004100 */
[----:B------:R-:W-:Y:S01]  /*6f60*/  LOP3.LUT R68, R67, 0xff00, R68, 0xf8, !PT ;  /* 0x0000ff0043447812 */ /* 0x000fe200078ef844 */
[----:B------:R-:W-:Y:S01]  /*6f70*/  HADD2.F32 R63, -RZ, R60.H0_H0 ;  /* 0x2000003cff3f7230 */ /* 0x000fe20000004100 */
[----:B------:R-:W-:Y:S01]  /*6f80*/  F2FP.SATFINITE.E4M3.F32.PACK_AB_MERGE_C R57, R57, R48, RZ ;  /* 0x000000303939723e */ /* 0x000fe200048070ff */
[----:B------:R-:W-:-:S02]  /*6f90*/  IMAD.U32 R67, R58, 0x10000, RZ ;  /* 0x000100003a437824 */ /* 0x000fc400078e00ff */
[-C--:B------:R-:W-:Y:S01]  /*6fa0*/  FMUL.FTZ R58, R64, R62.reuse ;  /* 0x0000003e403a7220 */ /* 0x080fe20000410000 */
[----:B------:R-:W-:Y:S02]  /*6fb0*/  HADD2.F32 R123, -RZ, R123.H0_H0 ;  /* 0x2000007bff7b7230 */ /* 0x000fe40000004100 */
[C---:B------:R-:W-:Y:S01]  /*6fc0*/  FMUL.FTZ R69, R63.reuse, R62 ;  /* 0x0000003e3f457220 */ /* 0x040fe20000410000 */
[----:B------:R-:W-:Y:S01]  /*6fd0*/  F2FP.F16.E4M3.UNPACK_B R62, R59 ;  /* 0x0000003bff3e723e */ /* 0x000fe200020006ff */
[-C--:B------:R-:W-:Y:S01]  /*6fe0*/  FFMA.FTZ R58, R63, R65.reuse, -R58 ;  /* 0x000000413f3a7223 */ /* 0x080fe2000001083a */
[----:B------:R-:W-:Y:S01]  /*6ff0*/  LOP3.LUT R60, R66, 0xff0000, R67, 0xf8, !PT ;  /* 0x00ff0000423c7812 */ /* 0x000fe200078ef843 */
[----:B------:R-:W-:Y:S01]  /*7000*/  FFMA.FTZ R59, R64, R65, R69 ;  /* 0x00000041403b7223 */ /* 0x000fe20000010045 */
[----:B------:R-:W-:Y:S01]  /*7010*/  IMAD.MOV.U32 R65, RZ, RZ, R51 ;  /* 0x000000ffff417224 */ /* 0x000fe200078e0033 */
[----:B------:R-:W-:Y:S01]  /*7020*/  LOP3.LUT R63, R68, 0xff0000, R61, 0xf8, !PT ;  /* 0x00ff0000443f7812 */ /* 0x000fe200078ef83d */
[--C-:B------:R-:W-:Y:S01]  /*7030*/  HADD2.F32 R64, -RZ, R62.reuse.H1_H1 ;  /* 0x3000003eff407230 */ /* 0x100fe20000004100 */
[----:B------:R-:W-:Y:S01]  /*7040*/  F2FP.F16.E4M3.UNPACK_B R68, R60.H1 ;  /* 0x0000003cff44723e */ /* 0x000fe200030006ff */
[----:B------:R-:W-:Y:S01]  /*7050*/  HADD2.F32 R62, -RZ, R62.H0_H0 ;  /* 0x2000003eff3e7230 */ /* 0x000fe20000004100 */
[----:B------:R-:W-:Y:S01]  /*7060*/  F2FP.F16.E4M3.UNPACK_B R61, R65 ;  /* 0x00000041ff3d723e */ /* 0x000fe200020006ff */
[----:B------:R-:W-:-:S02]  /*7070*/  HADD2.F32 R67, -RZ, R122.H0_H0 ;  /* 0x2000007aff437230 */ /* 0x000fc40000004100 */
[----:B------:R-:W-:Y:S01]  /*7080*/  FMUL.FTZ R51, R64, R123 ;  /* 0x0000007b40337220 */ /* 0x000fe20000410000 */
[----:B------:R-:W-:Y:S01]  /*7090*/  F2FP.F16.E4M3.UNPACK_B R69, R63.H1 ;  /* 0x0000003fff45723e */ /* 0x000fe200030006ff */
[C---:B------:R-:W-:Y:S01]  /*70a0*/  FMUL.FTZ R123, R62.reuse, R123 ;  /* 0x0000007b3e7b7220 */ /* 0x040fe20000410000 */
[----:B------:R-:W-:Y:S01]  /*70b0*/  F2FP.SATFINITE.E4M3.F32.PACK_AB_MERGE_C R58, R59, R58, RZ ;  /* 0x0000003a3b3a723e */ /* 0x000fe200048070ff */
[-C--:B------:R-:W-:Y:S01]  /*70c0*/  FFMA.FTZ R51, R62, R67.reuse, -R51 ;  /* 0x000000433e337223 */ /* 0x080fe20000010833 */
[----:B------:R-:W-:Y:S01]  /*70d0*/  F2FP.SATFINITE.E4M3.F32.PACK_AB_MERGE_C R49, R49, R56, R57 ;  /* 0x000000383131723e */ /* 0x000fe20004807039 */
[----:B------:R-:W-:Y:S01]  /*70e0*/  FFMA.FTZ R62, R64, R67, R123 ;  /* 0x00000043403e7223 */ /* 0x000fe2000001007b */
[----:B------:R-:W-:Y:S02]  /*70f0*/  HADD2.F32 R64, -RZ, R61.H1_H1 ;  /* 0x3000003dff407230 */ /* 0x000fe40000004100 */
        /* <DEDUP_REMOVED lines=11> */
[----:B------:R-:W-:Y:S02]  /*71b0*/  IMAD.MOV.U32 R65, RZ, RZ, R50 ;  /* 0x000000ffff417224 */ /* 0x000fe400078e0032 */
        /* <DEDUP_REMOVED lines=32> */
.L_x_2529:
[----:B------:R-:W-:Y:S05]  /*73c0*/  BSYNC B2 ;  /* 0x0000000000027941 */ /* 0x000fea0003800000 */
.L_x_2528:
[----:B------:R-:W-:Y:S02]  /*73d0*/  ULDC.64 UR4, c[0x0][0x2e8] ;  /* 0x0000ba0000047ab9 */ /* 0x000fe40000000a00 */
[----:B------:R-:W-:-:S04]  /*73e0*/  IADD3 R56, P2, P3, R120, UR4, R100 ;  /* 0x0000000478387c10 */ /* 0x000fc8000fb5e064 */
[----:B------:R-:W-:-:S05]  /*73f0*/  IADD3.X R57, R85, UR5, R42, P2, P3 ;  /* 0x0000000555397c10 */ /* 0x000fca00097e642a */
[----:B--2---:R3:W-:Y:S04]  /*7400*/  STG.E.128 desc[UR40][R56.64], R48 ;  /* 0x0000003038007986 */ /* 0x0047e8000c101d28 */
.L_x_2527:
[----:B------:R-:W-:Y:S05]  /*7410*/  BSYNC B1 ;  /* 0x0000000000017941 */ /* 0x000fea0003800000 */
.L_x_2526:
        /* <DEDUP_REMOVED lines=16> */
[----:B------:R-:W-:Y:S02]  /*7520*/  IMAD.U32 R52, R59, 0x10000, RZ ;  /* 0x000100003b347824 */ /* 0x000fe400078e00ff */
[----:B--2---:R-:W-:Y:S01]  /*7530*/  IMAD.MOV.U32 R54, RZ, RZ, R48 ;  /* 0x000000ffff367224 */ /* 0x004fe200078e0030 */
[----:B------:R-:W-:Y:S02]  /*7540*/  LOP3.LUT R58, R56, 0xff00, R55, 0xf8, !PT ;  /* 0x0000ff00383a7812 */ /* 0x000fe400078ef837 */
[----:B------:R-:W-:Y:S02]  /*7550*/  SHF.L.U32 R55, R57, 0x10, RZ ;  /* 0x0000001039377819 */ /* 0x000fe400000006ff */
[----:B------:R-:W-:-:S02]  /*7560*/  F2FP.F16.E4M3.UNPACK_B R56, R87.H1 ;  /* 0x00000057ff38723e */ /* 0x000fc400030006ff */
[-C--:B------:R-:W-:Y:S02]  /*7570*/  F2FP.F16.E4M3.UNPACK_B R48, R49.reuse ;  /* 0x00000031ff30723e */ /* 0x080fe400020006ff */
        /* <DEDUP_REMOVED lines=88> */
.L_x_2531:
[----:B------:R-:W-:Y:S05]  /*7b00*/  BSYNC B1 ;  /* 0x0000000000017941 */ /* 0x000fea0003800000 */
.L_x_2530:
[----:B------:R-:W-:Y:S02]  /*7b10*/  ULDC.64 UR4, c[0x0][0x2e8] ;  /* 0x0000ba0000047ab9 */ /* 0x000fe40000000a00 */
[----:B------:R-:W-:-:S04]  /*7b20*/  IADD3 R52, P2, P3, R43, UR4, R120 ;  /* 0x000000042b347c10 */ /* 0x000fc8000fb5e078 */
[----:B------:R-:W-:-:S05]  /*7b30*/  IADD3.X R53, R108, UR5, R85, P2, P3 ;  /* 0x000000056c357c10 */ /* 0x000fca00097e6455 */
[----:B--2---:R4:W-:Y:S01]  /*7b40*/  STG.E.128 desc[UR40][R52.64], R48 ;  /* 0x0000003034007986 */ /* 0x0049e2000c101d28 */
[----:B------:R-:W-:Y:S05]  /*7b50*/  BRA `(.L_x_2525) ;  /* 0x0000004c00fc7947 */ /* 0x000fea0003800000 */
.L_x_2489:
        /* <DEDUP_REMOVED lines=17> */
[----:B------:R-:W-:-:S04]  /*7c70*/  @!P2 IMAD R53, R53, 0x60, RZ ;  /* 0x000000603535a824 */ /* 0x000fc800078e02ff */
[----:B------:R-:W-:Y:S01]  /*7c80*/  @!P2 IMAD.IADD R53, R55, 0x1, R53 ;  /* 0x000000013735a824 */ /* 0x000fe200078e0235 */
[----:B--2---:R-:W-:-:S04]  /*7c90*/  @!P2 IADD3 R80, P3, P4, R94, R80, R54 ;  /* 0x000000505e50a210 */ /* 0x004fc80007c7e036 */
        /* <DEDUP_REMOVED lines=28> */
[----:B------:R-:W-:Y:S01]  /*7e60*/  ISETP.NE.AND P0, PT, R60, RZ, PT ;  /* 0x000000ff3c00720c */ /* 0x000fe20003f05270 */
[----:B------:R-:W-:Y:S01]  /*7e70*/  @!P4 IMAD.X R65, R54, 0x1, R65, P6 ;  /* 0x000000013641c824 */ /* 0x000fe200030e0641 */
[----:B-1----:R-:W-:Y:S02]  /*7e80*/  @!P4 IADD3 R66, P6, R53, R66, RZ ;  /* 0x000000423542c210 */ /* 0x002fe40007fde0ff */
[----:B------:R-:W-:-:S02]  /*7e90*/  CS2R R54, SRZ ;  /* 0x0000000000367805 */ /* 0x000fc4000001ff00 */
[----:B------:R-:W-:Y:S02]  /*7ea0*/  @!P4 IADD3.X R67, R52, R67, RZ, P6, !PT ;  /* 0x000000433443c210 */ /* 0x000fe400037fe4ff */
[----:B------:R-:W-:Y:S02]  /*7eb0*/  CS2R R52, SRZ ;  /* 0x0000000000347805 */ /* 0x000fe4000001ff00 */
[----:B--2---:R-:W-:-:S05]  /*7ec0*/  @!P3 IADD3 R72, P6, R49, R72, RZ ;  /* 0x000000483148b210 */ /* 0x004fca0007fde0ff */
        /* <DEDUP_REMOVED lines=29> */
[----:B---3--:R-:W-:Y:S02]  /*80a0*/  IMAD.MOV.U32 R145, RZ, RZ, R50 ;  /* 0x000000ffff917224 */ /* 0x008fe400078e0032 */
[----:B------:R-:W-:Y:S01]  /*80b0*/  IMAD.MOV.U32 R142, RZ, RZ, R48 ;  /* 0x000000ffff8e7224 */ /* 0x000fe200078e0030 */
[----:B-----5:R-:W-:Y:S01]  /*80c0*/  MOV R140, R62 ;  /* 0x0000003e008c7202 */ /* 0x020fe20000000f00 */
[----:B------:R-:W-:-:S02]  /*80d0*/  IMAD.MOV.U32 R141, RZ, RZ, R60 ;  /* 0x000000ffff8d7224 */ /* 0x000fc400078e003c */
[----:B------:R-:W-:Y:S02]  /*80e0*/  IMAD.MOV.U32 R136, RZ, RZ, R70 ;  /* 0x000000ffff887224 */ /* 0x000fe400078e0046 */
[----:B------:R-:W-:Y:S02]  /*80f0*/  IMAD.MOV.U32 R137, RZ, RZ, R68 ;  /* 0x000000ffff897224 */ /* 0x000fe400078e0044 */
[----:B------:R-:W-:Y:S01]  /*8100*/  IMAD.MOV.U32 R129, RZ, RZ, R78 ;  /* 0x000000ffff817224 */ /* 0x000fe200078e004e */
[----:B------:R-:W-:Y:S01]  /*8110*/  MOV R128, R76 ;  /* 0x0000004c00807202 */ /* 0x000fe20000000f00 */
        /* <DEDUP_REMOVED lines=8> */
.L_x_2532:
[----:B------:R-:W-:Y:S01]  /*81a0*/  IMAD R111, R232, 0x8, R18 ;  /* 0x00000008e86f7824 */ /* 0x000fe200078e0212 */
[----:B------:R-:W-:Y:S01]  /*81b0*/  SHF.L.U32 R119, R236, 0x1f, RZ ;  /* 0x0000001fec777819 */ /* 0x000fe200000006ff */
[----:B------:R-:W0:Y:S01]  /*81c0*/  LDC R132, c[0x0][0x2f4] ;  /* 0x0000bd00ff847b82 */ /* 0x000e220000000800 */
[----:B------:R-:W-:Y:S01]  /*81d0*/  BSSY B1, `(.L_x_2533) ;  /* 0x0000004000017945 */ /* 0x000fe20003800000 */
[----:B------:R-:W-:Y:S01]  /*81e0*/  IMAD.MOV.U32 R121, RZ, RZ, R85 ;  /* 0x000000ffff797224 */ /* 0x000fe200078e0055 */
[----:B------:R-:W1:Y:S02]  /*81f0*/  SYNCS.PHASECHK.TRANS64.TRYWAIT P3, [R111+URZ+0x38890], R119 ;  /* 0x038890776f0075a7 */ /* 0x000e64000806017f */
[----:B-1----:R-:W-:Y:S05]  /*8200*/  @!P3 BRA `(.L_x_2534) ;  /* 0x000002a40050b947 */ /* 0x002fea0003800000 */
.L_x_2836:
[----:B------:R-:W-:Y:S05]  /*8210*/  BSYNC B1 ;  /* 0x0000000000017941 */ /* 0x000fea0003800000 */
.L_x_2533:
        /* <DEDUP_REMOVED lines=20> */
[----:B------:R-:W-:-:S04]  /*8360*/  IMAD.SHL.U32 R146, R146, 0x10, RZ ;  /* 0x0000001092927824 */ /* 0x000fc800078e00ff */
[----:B------:R-:W-:Y:S01]  /*8370*/  IMAD.SHL.U32 R80, R80, 0x800, RZ ;  /* 0x0000080050507824 */ /* 0x000fe200078e00ff */
[----:B------:R-:W-:-:S04]  /*8380*/  LOP3.LUT R81, R84, 0x70, R146, 0xf8, !PT ;  /* 0x0000007054517812 */ /* 0x000fc800078ef892 */
[----:B------:R-:W-:Y:S02]  /*8390*/  LOP3.LUT R81, R81, R83, RZ, 0x3c, !PT ;  /* 0x0000005351517212 */ /* 0x000fe400078e3cff */
[----:B------:R-:W-:-:S04]  /*83a0*/  LOP3.LUT R80, R80, 0xffffc000, RZ, 0xc0, !PT ;  /* 0xffffc00050507812 */ /* 0x000fc800078ec0ff */
[----:B----4-:R-:W-:-:S05]  /*83b0*/  IADD3 R80, R81, R80, R82 ;  /* 0x0000005051507210 */ /* 0x010fca0007ffe052 */
[C---:B------:R-:W-:Y:S01]  /*83c0*/  IMAD R84, R232.reuse, 0x8000, R80 ;  /* 0x00008000e8547824 */ /* 0x040fe200078e0250 */
[----:B------:R-:W-:-:S03]  /*83d0*/  LEA R80, R232, R30, 0xf ;  /* 0x0000001ee8507211 */ /* 0x000fc600078e78ff */
[C---:B------:R-:W-:Y:S02]  /*83e0*/  IMAD.IADD R84, R18.reuse, 0x1, R84 ;  /* 0x0000000112547824 */ /* 0x040fe400078e0254 */
[----:B------:R-:W-:-:S04]  /*83f0*/  IMAD.IADD R80, R18, 0x1, R80 ;  /* 0x0000000112507824 */ /* 0x000fc800078e0250 */
        /* <DEDUP_REMOVED lines=14> */
[----:B------:R-:W-:Y:S02]  /*84e0*/  SHF.R.U32.HI R148, RZ, 0x18, R51 ;  /* 0x00000018ff947819 */ /* 0x000fe40000011633 */
[----:B------:R-:W-:Y:S01]  /*84f0*/  LOP3.LUT R54, R51, 0xff, RZ, 0xc0, !PT ;  /* 0x000000ff33367812 */ /* 0x000fe200078ec0ff */
[----:B------:R-:W-:Y:S01]  /*8500*/  IMAD.U32 R48, R48, 0x10000, RZ ;  /* 0x0001000030307824 */ /* 0x000fe200078e00ff */
[----:B------:R-:W-:Y:S02]  /*8510*/  SHF.R.U32.HI R53, RZ, 0x10, R53 ;  /* 0x00000010ff357819 */ /* 0x000fe40000011635 */
[----:B------:R-:W-:-:S02]  /*8520*/  PRMT R149, R149, 0x654, R50 ;  /* 0x0000065495957816 */ /* 0x000fc40000000032 */
[----:B------:R-:W-:Y:S01]  /*8530*/  SHF.R.U32.HI R49, RZ, 0x10, R51 ;  /* 0x00000010ff317819 */ /* 0x000fe20000011633 */
[----:B------:R-:W-:Y:S01]  /*8540*/  IMAD.U32 R53, R53, 0x10000, RZ ;  /* 0x0001000035357824 */ /* 0x000fe200078e00ff */
[----:B------:R-:W-:Y:S02]  /*8550*/  PRMT R151, R151, 0x654, R152 ;  /* 0x0000065497977816 */ /* 0x000fe40000000098 */
        /* <DEDUP_REMOVED lines=9> */
[----:B------:R-:W-:Y:S02]  /*85f0*/  LOP3.LUT R55, R55, 0xff00, R147, 0xf8, !PT ;  /* 0x0000ff0037377812 */ /* 0x000fe400078ef893 */
[----:B------:R-:W-:Y:S02]  /*8600*/  LOP3.LUT R147, R52, 0xff0000, R48, 0xf8, !PT ;  /* 0x00ff000034937812 */ /* 0x000fe400078ef830 */
[----:B------:R-:W-:-:S02]  /*8610*/  LOP3.LUT R48, R150, 0xff0000, R53, 0xf8, !PT ;  /* 0x00ff000096307812 */ /* 0x000fc400078ef835 */
[----:B0-----:R-:W-:Y:S02]  /*8620*/  F2FP.F16.E4M3.UNPACK_B R148, R85 ;  /* 0x00000055ff94723e */ /* 0x001fe400020006ff */
[----:B------:R-:W-:Y:S02]  /*8630*/  F2FP.F16.E4M3.UNPACK_B R150, R48 ;  /* 0x00000030ff96723e */ /* 0x000fe400020006ff */
[----:B---3--:R-:W-:Y:S01]  /*8640*/  F2FP.F16.E4M3.UNPACK_B R52, R81 ;  /* 0x00000051ff34723e */ /* 0x008fe200020006ff */
[----:B------:R-:W-:Y:S01]  /*8650*/  HADD2.F32 R53, -RZ, R148.H0_H0 ;  /* 0x20000094ff357230 */ /* 0x000fe20000004100 */
[----:B------:R-:W-:Y:S01]  /*8660*/  PRMT R54, R153, 0x654, R154 ;  /* 0x0000065499367816 */ /* 0x000fe2000000009a */
[----:B------:R-:W-:Y:S01]  /*8670*/  HADD2.F32 R153, -RZ, R150.H0_H0 ;  /* 0x20000096ff997230 */ /* 0x000fe20000004100 */
[----:B------:R-:W-:Y:S01]  /*8680*/  F2FP.F16.E4M3.UNPACK_B R151, R147 ;  /* 0x00000093ff97723e */ /* 0x000fe200020006ff */
[----:B------:R-:W-:Y:S01]  /*8690*/  HADD2.F32 R149, -RZ, R52.H0_H0 ;  /* 0x20000034ff957230 */ /* 0x000fe20000004100 */
[----:B------:R-:W-:Y:S01]  /*86a0*/  F2FP.F16.E4M3.UNPACK_B R85, R85.H1 ;  /* 0x00000055ff55723e */ /* 0x000fe200030006ff */
[----:B------:R-:W-:-:S02]  /*86b0*/  HADD2.F32 R150, -RZ, R150.H1_H1 ;  /* 0x30000096ff967230 */ /* 0x000fc40000004100 */
[-C--:B------:R-:W-:Y:S01]  /*86c0*/  FMUL.FTZ R154, R53, R153.reuse ;  /* 0x00000099359a7220 */ /* 0x080fe20000410000 */
[--C-:B------:R-:W-:Y:S02]  /*86d0*/  HADD2.F32 R152, -RZ, R151.reuse.H0_H0 ;  /* 0x20000097ff987230 */ /* 0x100fe40000004100 */
[C---:B------:R-:W-:Y:S01]  /*86e0*/  FMUL.FTZ R153, R149.reuse, R153 ;  /* 0x0000009995997220 */ /* 0x040fe20000410000 */
[----:B------:R-:W-:Y:S01]  /*86f0*/  HADD2.F32 R52, -RZ, R52.H1_H1 ;  /* 0x30000034ff347230 */ /* 0x000fe20000004100 */
[----:B------:R-:W-:Y:S01]  /*8700*/  F2FP.F16.E4M3.UNPACK_B R147, R147.H1 ;  /* 0x00000093ff93723e */ /* 0x000fe200030006ff */
[----:B------:R-:W-:Y:S02]  /*8710*/  HADD2.F32 R151, -RZ, R151.H1_H1 ;  /* 0x30000097ff977230 */ /* 0x000fe40000004100 */
[-C--:B------:R-:W-:Y:S01]  /*8720*/  FFMA.FTZ R149, R149, R152.reuse, -R154 ;  /* 0x0000009895957223 */ /* 0x080fe2000001089a */
[----:B------:R-:W-:Y:S01]  /*8730*/  FFMA.FTZ R53, R53, R152, R153 ;  /* 0x0000009835357223 */ /* 0x000fe20000010099 */
[----:B------:R-:W-:Y:S01]  /*8740*/  HADD2.F32 R152, -RZ, R148.H1_H1 ;  /* 0x30000094ff987230 */ /* 0x000fe20000004100 */
[----:B------:R-:W-:-:S02]  /*8750*/  SHF.L.U32 R49, R49, 0x10, RZ ;  /* 0x0000001031317819 */ /* 0x000fc400000006ff */
[----:B------:R-:W-:Y:S01]  /*8760*/  LOP3.LUT R54, R54, 0xff00, R50, 0xf8, !PT ;  /* 0x0000ff0036367812 */ /* 0x000fe200078ef832 */
[----:B------:R-:W-:Y:S02]  /*8770*/  IMAD.MOV.U32 R50, RZ, RZ, R87 ;  /* 0x000000ffff327224 */ /* 0x000fe400078e0057 */
        /* <DEDUP_REMOVED lines=46> */
[C---:B------:R-:W-:Y:S01]  /*8a60*/  FFMA.FTZ R54, R55.reuse, R151, -R54 ;  /* 0x0000009737367223 */ /* 0x040fe20000010836 */
        /* <DEDUP_REMOVED lines=21> */
[-C--:B------:R-:W-:Y:S02]  /*8bc0*/  F2FP.F16.E4M3.UNPACK_B R87, R142.reuse.H1 ;  /* 0x0000008eff57723e */ /* 0x080fe400030006ff */
[-C--:B------:R-:W-:Y:S01]  /*8bd0*/  FFMA.FTZ R83, R55, R85.reuse, -R83 ;  /* 0x0000005537537223 */ /* 0x080fe20000010853 */
[----:B------:R-:W-:Y:S01]  /*8be0*/  FFMA.FTZ R50, R50, R85, R49 ;  /* 0x0000005532327223 */ /* 0x000fe20000010031 */
[----:B------:R-:W-:Y:S01]  /*8bf0*/  IMAD.MOV.U32 R49, RZ, RZ, R80 ;  /* 0x000000ffff317224 */ /* 0x000fe200078e0050 */
[-C--:B------:R-:W-:Y:S01]  /*8c00*/  F2FP.F16.E4M3.UNPACK_B R55, R143.reuse.H1 ;  /* 0x0000008fff37723e */ /* 0x080fe200030006ff */
[----:B------:R-:W-:Y:S01]  /*8c10*/  HADD2.F32 R85, -RZ, R81.H0_H0 ;  /* 0x20000051ff557230 */ /* 0x000fe20000004100 */
[----:B------:R-:W-:Y:S01]  /*8c20*/  F2FP.F16.E4M3.UNPACK_B R143, R143 ;  /* 0x0000008fff8f723e */ /* 0x000fe200020006ff */
[----:B------:R-:W-:Y:S01]  /*8c30*/  HADD2.F32 R149, -RZ, R87.H0_H0 ;  /* 0x20000057ff957230 */ /* 0x000fe20000004100 */
[-C--:B------:R-:W-:Y:S01]  /*8c40*/  F2FP.F16.E4M3.UNPACK_B R80, R49.reuse.H1 ;  /* 0x00000031ff50723e */ /* 0x080fe200030006ff */
[--C-:B------:R-:W-:Y:S01]  /*8c50*/  HADD2.F32 R153, -RZ, R55.reuse.H0_H0 ;  /* 0x20000037ff997230 */ /* 0x100fe20000004100 */
[----:B------:R-:W-:Y:S01]  /*8c60*/  F2FP.F16.E4M3.UNPACK_B R49, R49 ;  /* 0x00000031ff31723e */ /* 0x000fe200020006ff */
[----:B------:R-:W-:Y:S01]  /*8c70*/  HADD2.F32 R55, -RZ, R55.H1_H1 ;  /* 0x30000037ff377230 */ /* 0x000fe20000004100 */
[----:B------:R-:W-:Y:S01]  /*8c80*/  F2FP.F16.E4M3.UNPACK_B R142, R142 ;  /* 0x0000008eff8e723e */ /* 0x000fe200020006ff */
[----:B------:R-:W-:-:S02]  /*8c90*/  HADD2.F32 R147, -RZ, R80.H0_H0 ;  /* 0x20000050ff937230 */ /* 0x000fc40000004100 */
[-C--:B------:R-:W-:Y:S01]  /*8ca0*/  FMUL.FTZ R150, R85, R153.reuse ;  /* 0x0000009955967220 */ /* 0x080fe20000410000 */
[----:B------:R-:W-:Y:S01]  /*8cb0*/  HADD2.F32 R81, -RZ, R81.H1_H1 ;  /* 0x30000051ff517230 */ /* 0x000fe20000004100 */
[----:B------:R-:W-:Y:S01]  /*8cc0*/  F2FP.SATFINITE.E4M3.F32.PACK_AB_MERGE_C R83, R83, R154, RZ ;  /* 0x0000009a5353723e */ /* 0x000fe200048070ff */
[----:B------:R-:W-:Y:S02]  /*8cd0*/  HADD2.F32 R80, -RZ, R80.H1_H1 ;  /* 0x30000050ff507230 */ /* 0x000fe40000004100 */
[C---:B------:R-:W-:Y:S01]  /*8ce0*/  FMUL.FTZ R153, R147.reuse, R153 ;  /* 0x0000009993997220 */ /* 0x040fe20000410000 */
[----:B------:R-:W-:Y:S02]  /*8cf0*/  HADD2.F32 R87, -RZ, R87.H1_H1 ;  /* 0x30000057ff577230 */ /* 0x000fe40000004100 */
[----:B------:R-:W-:Y:S01]  /*8d00*/  FFMA.FTZ R150, R147, R149, -R150 ;  /* 0x0000009593967223 */ /* 0x000fe20000010896 */
[----:B------:R-:W-:Y:S01]  /*8d10*/  F2FP.SATFINITE.E4M3.F32.PACK_AB_MERGE_C R50, R50, R151, RZ ;  /* 0x000000973232723e */ /* 0x000fe200048070ff */
[----:B------:R-:W-:Y:S01]  /*8d20*/  FFMA.FTZ R153, R85, R149, R153 ;  /* 0x0000009555997223 */ /* 0x000fe20000010099 */
[-C--:B------:R-:W-:Y:S01]  /*8d30*/  FMUL.FTZ R85, R81, R55.reuse ;  /* 0x0000003751557220 */ /* 0x080fe20000410000 */
[C---:B------:R-:W-:Y:S01]  /*8d40*/  FMUL.FTZ R55, R80.reuse, R55 ;  /* 0x0000003750377220 */ /* 0x040fe20000410000 */
[----:B------:R-:W-:Y:S01]  /*8d50*/  HADD2.F32 R149, -RZ, R143.H0_H0 ;  /* 0x2000008fff957230 */ /* 0x000fe20000004100 */
[----:B------:R-:W-:Y:S01]  /*8d60*/  F2FP.SATFINITE.E4M3.F32.PACK_AB_MERGE_C R50, R51, R152, R50 ;  /* 0x000000983332723e */ /* 0x000fe20004807032 */
        /* <DEDUP_REMOVED lines=19> */
[-C--:B------:R-:W-:Y:S01]  /*8ea0*/  FFMA.FTZ R81, R49, R142.reuse, -R81 ;  /* 0x0000008e31517223 */ /* 0x080fe20000010851 */
        /* <DEDUP_REMOVED lines=20> */
[-C--:B------:R-:W-:Y:S02]  /*8ff0*/  FFMA.FTZ R150, R142, R143.reuse, -R150 ;  /* 0x0000008f8e967223 */ /* 0x080fe40000010896 */
        /* <DEDUP_REMOVED lines=28> */
[----:B------:R-:W-:Y:S02]  /*91c0*/  IMAD.MOV.U32 R80, RZ, RZ, R147 ;  /* 0x000000ffff507224 */ /* 0x000fe400078e0093 */
[----:B------:R-:W-:Y:S01]  /*91d0*/  IMAD.MOV.U32 R84, RZ, RZ, R49 ;  /* 0x000000ffff547224 */ /* 0x000fe200078e0031 */
[----:B------:R-:W-:Y:S01]  /*91e0*/  MOV R86, R143 ;  /* 0x0000008f00567202 */ /* 0x000fe20000000f00 */
[----:B------:R-:W-:-:S07]  /*91f0*/  IMAD.MOV.U32 R82, RZ, RZ, R142 ;  /* 0x000000ffff527224 */ /* 0x000fce00078e008e */
.L_x_2538:
[----:B------:R-:W-:Y:S05]  /*9200*/  BSYNC B2 ;  /* 0x0000000000027941 */ /* 0x000fea0003800000 */
.L_x_2537:
        /* <DEDUP_REMOVED lines=18> */
.L_x_2536:
[----:B------:R-:W-:Y:S05]  /*9330*/  BSYNC B1 ;  /* 0x0000000000017941 */ /* 0x000fea0003800000 */
.L_x_2535:
[----:B------:R-:W-:Y:S01]  /*9340*/  VIADD R144, R19, 0x20 ;  /* 0x0000002013907836 */ /* 0x000fe20000000000 */
[----:B------:R-:W-:Y:S04]  /*9350*/  BSSY B1, `(.L_x_2539) ;  /* 0x0000110000017945 */ /* 0x000fe80003800000 */
[----:B------:R-:W-:-:S13]  /*9360*/  ISETP.GE.OR P3, PT, R144, R116, P0 ;  /* 0x000000749000720c */ /* 0x000fda0000766670 */
[----:B------:R-:W-:Y:S05]  /*9370*/  @P3 BRA `(.L_x_2540) ;  /* 0x0000001000343947 */ /* 0x000fea0003800000 */
[----:B---3--:R-:W3:Y:S04]  /*9380*/  LDL R48, [R1+0x14] ;  /* 0x0000140001307983 */ /* 0x008ee80000100800 */
[----:B------:R-:W4:Y:S01]  /*9390*/  LDL R50, [R1+0x6c] ;  /* 0x00006c0001327983 */ /* 0x000f220000100800 */
[C---:B------:R-:W-:Y:S01]  /*93a0*/  VIADD R51, R19.reuse, 0x20 ;  /* 0x0000002013337836 */ /* 0x040fe20000000000 */
[----:B------:R-:W-:Y:S01]  /*93b0*/  BSSY B2, `(.L_x_2541) ;  /* 0x00000f8000027945 */ /* 0x000fe20003800000 */
[----:B------:R-:W-:Y:S02]  /*93c0*/  VIADD R52, R19, 0x20 ;  /* 0x0000002013347836 */ /* 0x000fe40000000000 */
[----:B------:R-:W-:Y:S02]  /*93d0*/  IMAD.SHL.U32 R51, R51, 0x80, RZ ;  /* 0x0000008033337824 */ /* 0x000fe400078e00ff */
        /* <DEDUP_REMOVED lines=25> */
[----:B------:R-:W-:Y:S02]  /*9570*/  SHF.R.U32.HI R83, RZ, 0x8, R61 ;  /* 0x00000008ff537819 */ /* 0x000fe4000001163d */
[----:B------:R-:W-:Y:S01]  /*9580*/  LOP3.LUT R62, R57, 0xff, RZ, 0xc0, !PT ;  /* 0x000000ff393e7812 */ /* 0x000fe200078ec0ff */
[----:B------:R-:W-:Y:S01]  /*9590*/  IMAD.SHL.U32 R60, R60, 0x100, RZ ;  /* 0x000001003c3c7824 */ /* 0x000fe200078e00ff */
[----:B------:R-:W-:Y:S01]  /*95a0*/  SHF.R.U32.HI R84, RZ, 0x18, R57 ;  /* 0x00000018ff547819 */ /* 0x000fe20000011639 */
[----:B------:R-:W-:Y:S01]  /*95b0*/  IMAD.SHL.U32 R83, R83, 0x100, RZ ;  /* 0x0000010053537824 */ /* 0x000fe200078e00ff */
[----:B------:R-:W-:Y:S02]  /*95c0*/  LOP3.LUT R86, R61, 0xff, RZ, 0xc0, !PT ;  /* 0x000000ff3d567812 */ /* 0x000fe400078ec0ff */
[----:B------:R-:W-:-:S02]  /*95d0*/  SHF.R.U32.HI R87, RZ, 0x18, R61 ;  /* 0x00000018ff577819 */ /* 0x000fc4000001163d */
[----:B------:R-:W-:Y:S02]  /*95e0*/  PRMT R62, R84, 0x654, R62 ;  /* 0x00000654543e7816 */ /* 0x000fe4000000003e */
[----:B------:R-:W-:Y:S02]  /*95f0*/  SHF.R.U32.HI R58, RZ, 0x10, R57 ;  /* 0x00000010ff3a7819 */ /* 0x000fe40000011639 */
[----:B------:R-:W-:Y:S02]  /*9600*/  SHF.R.U32.HI R82, RZ, 0x10, R61 ;  /* 0x00000010ff527819 */ /* 0x000fe4000001163d */
[----:B------:R-:W-:Y:S01]  /*9610*/  PRMT R86, R87, 0x654, R86 ;  /* 0x0000065457567816 */ /* 0x000fe20000000056 */
[----:B------:R-:W-:Y:S01]  /*9620*/  IMAD.U32 R58, R58, 0x10000, RZ ;  /* 0x000100003a3a7824 */ /* 0x000fe200078e00ff */
[----:B------:R-:W-:Y:S02]  /*9630*/  SHF.R.U32.HI R57, RZ, 0x8, R59 ;  /* 0x00000008ff397819 */ /* 0x000fe4000001163b */
[----:B------:R-:W-:-:S02]  /*9640*/  LOP3.LUT R81, R59, 0xff, RZ, 0xc0, !PT ;  /* 0x000000ff3b517812 */ /* 0x000fc400078ec0ff */
[--C-:B------:R-:W-:Y:S01]  /*9650*/  SHF.R.U32.HI R85, RZ, 0x18, R59.reuse ;  /* 0x00000018ff557819 */ /* 0x100fe2000001163b */
[----:B------:R-:W-:Y:S01]  /*9660*/  IMAD.SHL.U32 R57, R57, 0x100, RZ ;  /* 0x0000010039397824 */ /* 0x000fe200078e00ff */
[----:B------:R-:W-:Y:S02]  /*9670*/  LOP3.LUT R62, R62, 0xff00, R60, 0xf8, !PT ;  /* 0x0000ff003e3e7812 */ /* 0x000fe400078ef83c */
[----:B------:R-:W-:Y:S02]  /*9680*/  SHF.R.U32.HI R56, RZ, 0x10, R59 ;  /* 0x00000010ff387819 */ /* 0x000fe4000001163b */
[----:B------:R-:W-:Y:S02]  /*9690*/  LOP3.LUT R60, R86, 0xff00, R83, 0xf8, !PT ;  /* 0x0000ff00563c7812 */ /* 0x000fe400078ef853 */
[----:B------:R-:W-:Y:S01]  /*96a0*/  SHF.L.U32 R82, R82, 0x10, RZ ;  /* 0x0000001052527819 */ /* 0x000fe200000006ff */
[----:B------:R-:W-:Y:S01]  /*96b0*/  IMAD.U32 R56, R56, 0x10000, RZ ;  /* 0x0001000038387824 */ /* 0x000fe200078e00ff */
[----:B------:R-:W-:-:S02]  /*96c0*/  SHF.R.U32.HI R59, RZ, 0x10, R63 ;  /* 0x00000010ff3b7819 */ /* 0x000fc4000001163f */
[--C-:B------:R-:W-:Y:S02]  /*96d0*/  SHF.R.U32.HI R61, RZ, 0x8, R63.reuse ;  /* 0x00000008ff3d7819 */ /* 0x100fe4000001163f */
[----:B------:R-:W-:Y:S01]  /*96e0*/  LOP3.LUT R84, R63, 0xff, RZ, 0xc0, !PT ;  /* 0x000000ff3f547812 */ /* 0x000fe200078ec0ff */
[----:B------:R-:W-:Y:S01]  /*96f0*/  IMAD.U32 R59, R59, 0x10000, RZ ;  /* 0x000100003b3b7824 */ /* 0x000fe200078e00ff */
[----:B------:R-:W-:Y:S02]  /*9700*/  SHF.R.U32.HI R63, RZ, 0x18, R63 ;  /* 0x00000018ff3f7819 */ /* 0x000fe4000001163f */
[----:B------:R-:W-:Y:S02]  /*9710*/  PRMT R81, R85, 0x654, R81 ;  /* 0x0000065455517816 */ /* 0x000fe40000000051 */
[----:B------:R-:W-:Y:S02]  /*9720*/  LOP3.LUT R60, R60, 0xff0000, R82, 0xf8, !PT ;  /* 0x00ff00003c3c7812 */ /* 0x000fe400078ef852 */
[----:B------:R-:W-:-:S02]  /*9730*/  PRMT R63, R63, 0x654, R84 ;  /* 0x000006543f3f7816 */ /* 0x000fc40000000054 */
[----:B------:R-:W-:Y:S02]  /*9740*/  LOP3.LUT R84, R81, 0xff00, R57, 0xf8, !PT ;  /* 0x0000ff0051547812 */ /* 0x000fe400078ef839 */
        /* <DEDUP_REMOVED lines=41> */
[----:B------:R-:W-:Y:S01]  /*99e0*/  IMAD.SHL.U32 R53, R61, 0x100, RZ ;  /* 0x000001003d357824 */ /* 0x000fe200078e00ff */
[----:B------:R-:W-:Y:S02]  /*99f0*/  LOP3.LUT R61, R84, 0xff0000, R56, 0xf8, !PT ;  /* 0x00ff0000543d7812 */ /* 0x000fe400078ef838 */
[----:B------:R-:W-:Y:S02]  /*9a00*/  F2FP.F16.E4M3.UNPACK_B R56, R55 ;  /* 0x00000037ff38723e */ /* 0x000fe400020006ff */
[----:B------:R-:W-:Y:S01]  /*9a10*/  LOP3.LUT R53, R63, 0xff00, R53, 0xf8, !PT ;  /* 0x0000ff003f357812 */ /* 0x000fe200078ef835 */
[----:B------:R-:W-:Y:S01]  /*9a20*/  IMAD.MOV.U32 R63, RZ, RZ, R51 ;  /* 0x000000ffff3f7224 */ /* 0x000fe200078e0033 */
[----:B------:R-:W-:Y:S01]  /*9a30*/  F2FP.F16.E4M3.UNPACK_B R85, R61 ;  /* 0x0000003dff55723e */ /* 0x000fe200020006ff */
[----:B------:R-:W-:Y:S01]  /*9a40*/  HADD2.F32 R86, -RZ, R56.H0_H0 ;  /* 0x20000038ff567230 */ /* 0x000fe20000004100 */
[----:B------:R-:W-:-:S02]  /*9a50*/  LOP3.LUT R53, R53, 0xff0000, R59, 0xf8, !PT ;  /* 0x00ff000035357812 */ /* 0x000fc400078ef83b */
[----:B------:R-:W-:Y:S01]  /*9a60*/  F2FP.F16.E4M3.UNPACK_B R51, R63 ;  /* 0x0000003fff33723e */ /* 0x000fe200020006ff */
[--C-:B------:R-:W-:Y:S01]  /*9a70*/  HADD2.F32 R87, -RZ, R85.reuse.H0_H0 ;  /* 0x20000055ff577230 */ /* 0x100fe20000004100 */
[----:B------:R-:W-:Y:S01]  /*9a80*/  F2FP.F16.E4M3.UNPACK_B R84, R53 ;  /* 0x00000035ff54723e */ /* 0x000fe200020006ff */
[----:B------:R-:W-:Y:S01]  /*9a90*/  HADD2.F32 R85, -RZ, R85.H1_H1 ;  /* 0x30000055ff557230 */ /* 0x000fe20000004100 */
[----:B------:R-:W-:Y:S01]  /*9aa0*/  F2FP.F16.E4M3.UNPACK_B R55, R55.H1 ;  /* 0x00000037ff37723e */ /* 0x000fe200030006ff */
[--C-:B------:R-:W-:Y:S01]  /*9ab0*/  HADD2.F32 R142, -RZ, R51.reuse.H0_H0 ;  /* 0x20000033ff8e7230 */ /* 0x100fe20000004100 */
[----:B------:R-:W-:Y:S01]  /*9ac0*/  F2FP.F16.E4M3.UNPACK_B R53, R53.H1 ;  /* 0x00000035ff35723e */ /* 0x000fe200030006ff */
[--C-:B------:R-:W-:Y:S01]  /*9ad0*/  HADD2.F32 R59, -RZ, R84.reuse.H0_H0 ;  /* 0x20000054ff3b7230 */ /* 0x100fe20000004100 */
[----:B------:R-:W-:Y:S01]  /*9ae0*/  F2FP.F16.E4M3.UNPACK_B R61, R61.H1 ;  /* 0x0000003dff3d723e */ /* 0x000fe200030006ff */
[----:B------:R-:W-:Y:S01]  /*9af0*/  HADD2.F32 R84, -RZ, R84.H1_H1 ;  /* 0x30000054ff547230 */ /* 0x000fe20000004100 */
[----:B------:R-:W-:Y:S01]  /*9b00*/  F2FP.SATFINITE.E4M3.F32.PACK_AB_MERGE_C R60, R83, R60, RZ ;  /* 0x0000003c533c723e */ /* 0x000fe200048070ff */
[----:B------:R-:W-:-:S02]  /*9b10*/  HADD2.F32 R51, -RZ, R51.H1_H1 ;  /* 0x30000033ff337230 */ /* 0x000fc40000004100 */
[-C--:B------:R-:W-:Y:S01]  /*9b20*/  FMUL.FTZ R143, R86, R59.reuse ;  /* 0x0000003b568f7220 */ /* 0x080fe20000410000 */
[C---:B------:R-:W-:Y:S01]  /*9b30*/  FMUL.FTZ R59, R142.reuse, R59 ;  /* 0x0000003b8e3b7220 */ /* 0x040fe20000410000 */
[----:B------:R-:W-:Y:S02]  /*9b40*/  F2FP.SATFINITE.E4M3.F32.PACK_AB_MERGE_C R81, R81, R82, R60 ;  /* 0x000000525151723e */ /* 0x000fe4000480703c */
[-C--:B------:R-:W-:Y:S01]  /*9b50*/  FFMA.FTZ R143, R142, R87.reuse, -R143 ;  /* 0x000000578e8f7223 */ /* 0x080fe2000001088f */
[----:B------:R-:W-:Y:S01]  /*9b60*/  FFMA.FTZ R86, R86, R87, R59 ;  /* 0x0000005756567223 */ /* 0x000fe2000001003b */
[----:B------:R-:W-:Y:S01]  /*9b70*/  HADD2.F32 R59, -RZ, R56.H1_H1 ;  /* 0x30000038ff3b7230 */ /* 0x000fe20000004100 */
[----:B------:R-:W-:Y:S01]  /*9b80*/  F2FP.F16.E4M3.UNPACK_B R60, R52.H1 ;  /* 0x00000034ff3c723e */ /* 0x000fe200030006ff */
[--C-:B------:R-:W-:Y:S01]  /*9b90*/  HADD2.F32 R87, -RZ, R53.reuse.H0_H0 ;  /* 0x20000035ff577230 */ /* 0x100fe20000004100 */
[----:B------:R-:W-:Y:S01]  /*9ba0*/  F2FP.SATFINITE.E4M3.F32.PACK_AB_MERGE_C R49, R62, R49, RZ ;  /* 0x000000313e31723e */ /* 0x000fe200048070ff */
[----:B------:R-:W-:-:S02]  /*9bb0*/  HADD2.F32 R53, -RZ, R53.H1_H1 ;  /* 0x30000035ff357230 */ /* 0x000fc40000004100 */
[----:B------:R-:W-:Y:S01]  /*9bc0*/  FMUL.FTZ R56, R59, R84 ;  /* 0x000000543b387220 */ /* 0x000fe20000410000 */
[----:B------:R-:W-:Y:S02]  /*9bd0*/  F2FP.F16.E4M3.UNPACK_B R62, R139.H1 ;  /* 0x0000008bff3e723e */ /* 0x000fe400030006ff */
[----:B------:R-:W-:Y:S01]  /*9be0*/  F2FP.F16.E4M3.UNPACK_B R52, R52 ;  /* 0x00000034ff34723e */ /* 0x000fe200020006ff */
[C---:B------:R-:W-:Y:S01]  /*9bf0*/  FFMA.FTZ R56, R51.reuse, R85, -R56 ;  /* 0x0000005533387223 */ /* 0x040fe20000010838 */
[----:B------:R-:W-:Y:S01]  /*9c00*/  FMUL.FTZ R51, R51, R84 ;  /* 0x0000005433337220 */ /* 0x000fe20000410000 */
[--C-:B------:R-:W-:Y:S01]  /*9c10*/  HADD2.F32 R84, -RZ, R61.reuse.H0_H0 ;  /* 0x2000003dff547230 */ /* 0x100fe20000004100 */
[----:B------:R-:W-:Y:S01]  /*9c20*/  F2FP.F16.E4M3.UNPACK_B R139, R139 ;  /* 0x0000008bff8b723e */ /* 0x000fe200020006ff */
[----:B------:R-:W-:Y:S02]  /*9c30*/  HADD2.F32 R61, -RZ, R61.H1_H1 ;  /* 0x3000003dff3d7230 */ /* 0x000fe40000004100 */
[----:B------:R-:W-:Y:S01]  /*9c40*/  FFMA.FTZ R51, R59, R85, R51 ;  /* 0x000000553b337223 */ /* 0x000fe20000010033 */
[----:B------:R-:W-:Y:S01]  /*9c50*/  F2FP.F16.E4M3.UNPACK_B R59, R63.H1 ;  /* 0x0000003fff3b723e */ /* 0x000fe200030006ff */
[--C-:B------:R-:W-:Y:S01]  /*9c60*/  HADD2.F32 R63, -RZ, R55.reuse.H0_H0 ;  /* 0x20000037ff3f7230 */ /* 0x100fe20000004100 */
[----:B------:R-:W-:Y:S01]  /*9c70*/  F2FP.SATFINITE.E4M3.F32.PACK_AB_MERGE_C R57, R57, R58, R49 ;  /* 0x0000003a3939723e */ /* 0x000fe20004807031 */
[----:B------:R-:W-:-:S02]  /*9c80*/  HADD2.F32 R55, -RZ, R55.H1_H1 ;  /* 0x30000037ff377230 */ /* 0x000fc40000004100 */
[--C-:B------:R-:W-:Y:S02]  /*9c90*/  HADD2.F32 R85, -RZ, R59.reuse.H0_H0 ;  /* 0x2000003bff557230 */ /* 0x100fe40000004100 */
[-C--:B------:R-:W-:Y:S01]  /*9ca0*/  FMUL.FTZ R142, R63, R87.reuse ;  /* 0x000000573f8e7220 */ /* 0x080fe20000410000 */
[----:B------:R-:W-:Y:S02]  /*9cb0*/  HADD2.F32 R59, -RZ, R59.H1_H1 ;  /* 0x3000003bff3b7230 */ /* 0x000fe40000004100 */
[--C-:B------:R-:W-:Y:S02]  /*9cc0*/  HADD2.F32 R83, -RZ, R62.reuse.H0_H0 ;  /* 0x2000003eff537230 */ /* 0x100fe40000004100 */
[C---:B------:R-:W-:Y:S01]  /*9cd0*/  FFMA.FTZ R142, R85.reuse, R84, -R142 ;  /* 0x00000054558e7223 */ /* 0x040fe2000001088e */
[----:B------:R-:W-:Y:S01]  /*9ce0*/  FMUL.FTZ R85, R85, R87 ;  /* 0x0000005755557220 */ /* 0x000fe20000410000 */
[----:B------:R-:W-:Y:S02]  /*9cf0*/  HADD2.F32 R62, -RZ, R62.H1_H1 ;  /* 0x3000003eff3e7230 */ /* 0x000fe40000004100 */
[----:B------:R-:W-:-:S02]  /*9d00*/  IMAD.MOV.U32 R49, RZ, RZ, R81 ;  /* 0x000000ffff317224 */ /* 0x000fc400078e0051 */
        /* <DEDUP_REMOVED lines=67> */
[----:B------:R-:W-:Y:S02]  /*a140*/  IMAD.MOV.U32 R48, RZ, RZ, R82 ;  /* 0x000000ffff307224 */ /* 0x000fe400078e0052 */
        /* <DEDUP_REMOVED lines=24> */
[----:B------:R-:W-:Y:S01]  /*a2d0*/  FFMA.FTZ R140, R54, R138, R140 ;  /* 0x0000008a368c7223 */ /* 0x000fe2000001008c */
[----:B------:R-:W-:Y:S02]  /*a2e0*/  MOV R53, R57 ;  /* 0x0000003900357202 */ /* 0x000fe40000000f00 */
[----:B------:R-:W-:Y:S02]  /*a2f0*/  F2FP.SATFINITE.E4M3.F32.PACK_AB_MERGE_C R59, R60, R84, R59 ;  /* 0x000000543c3b723e */ /* 0x000fe4000480703b */
[----:B------:R-:W-:-:S03]  /*a300*/  F2FP.SATFINITE.E4M3.F32.PACK_AB_MERGE_C R139, R140, R139, R50 ;  /* 0x0000008b8c8b723e */ /* 0x000fc60004807032 */
[----:B------:R-:W-:Y:S02]  /*a310*/  IMAD.MOV.U32 R50, RZ, RZ, R59 ;  /* 0x000000ffff327224 */ /* 0x000fe400078e003b */
[----:B------:R-:W-:-:S07]  /*a320*/  IMAD.MOV.U32 R54, RZ, RZ, R139 ;  /* 0x000000ffff367224 */ /* 0x000fce00078e008b */
.L_x_2542:
[----:B------:R-:W-:Y:S05]  /*a330*/  BSYNC B2 ;  /* 0x0000000000027941 */ /* 0x000fea0003800000 */
.L_x_2541:
        /* <DEDUP_REMOVED lines=17> */
.L_x_2540:
[----:B------:R-:W-:Y:S05]  /*a450*/  BSYNC B1 ;  /* 0x0000000000017941 */ /* 0x000fea0003800000 */
.L_x_2539:
        /* <DEDUP_REMOVED lines=8> */
[----:B------:R-:W-:Y:S02]  /*a4e0*/  VIADD R52, R19, 0x40 ;  /* 0x0000004013347836 */ /* 0x000fe40000000000 */
[----:B------:R-:W-:-:S03]  /*a4f0*/  IMAD.SHL.U32 R51, R51, 0x80, RZ ;  /* 0x0000008033337824 */ /* 0x000fc600078e00ff */
[----:B------:R-:W-:Y:S02]  /*a500*/  SHF.L.U32 R52, R52, 0x7, RZ ;  /* 0x0000000734347819 */ /* 0x000fe400000006ff */
        /* <DEDUP_REMOVED lines=29> */
[----:B------:R-:W-:-:S02]  /*a6e0*/  LOP3.LUT R63, R67, 0xff, RZ, 0xc0, !PT ;  /* 0x000000ff433f7812 */ /* 0x000fc400078ec0ff */
[--C-:B------:R-:W-:Y:S02]  /*a6f0*/  SHF.R.U32.HI R61, RZ, 0x8, R67.reuse ;  /* 0x00000008ff3d7819 */ /* 0x100fe40000011643 */
[----:B------:R-:W-:Y:S02]  /*a700*/  SHF.R.U32.HI R56, RZ, 0x10, R67 ;  /* 0x00000010ff387819 */ /* 0x000fe40000011643 */
[--C-:B------:R-:W-:Y:S02]  /*a710*/  SHF.R.U32.HI R66, RZ, 0x18, R69.reuse ;  /* 0x00000018ff427819 */ /* 0x100fe40000011645 */
[----:B------:R-:W-:Y:S01]  /*a720*/  LOP3.LUT R67, R69, 0xff, RZ, 0xc0, !PT ;  /* 0x000000ff45437812 */ /* 0x000fe200078ec0ff */
[----:B------:R-:W-:Y:S01]  /*a730*/  IMAD.U32 R56, R56, 0x10000, RZ ;  /* 0x0001000038387824 */ /* 0x000fe200078e00ff */
[--C-:B------:R-:W-:Y:S02]  /*a740*/  SHF.R.U32.HI R65, RZ, 0x8, R69.reuse ;  /* 0x00000008ff417819 */ /* 0x100fe40000011645 */
[----:B------:R-:W-:-:S02]  /*a750*/  SHF.R.U32.HI R69, RZ, 0x10, R69 ;  /* 0x00000010ff457819 */ /* 0x000fc40000011645 */
[----:B------:R-:W-:Y:S02]  /*a760*/  PRMT R68, R62, 0x654, R60 ;  /* 0x000006543e447816 */ /* 0x000fe4000000003c */
[----:B------:R-:W-:Y:S02]  /*a770*/  SHF.R.U32.HI R70, RZ, 0x18, R71 ;  /* 0x00000018ff467819 */ /* 0x000fe40000011647 */
[----:B------:R-:W-:Y:S02]  /*a780*/  LOP3.LUT R80, R71, 0xff, RZ, 0xc0, !PT ;  /* 0x000000ff47507812 */ /* 0x000fe400078ec0ff */
[----:B------:R-:W-:Y:S02]  /*a790*/  PRMT R66, R66, 0x654, R67 ;  /* 0x0000065442427816 */ /* 0x000fe40000000043 */
[----:B------:R-:W-:Y:S02]  /*a7a0*/  SHF.L.U32 R65, R65, 0x8, RZ ;  /* 0x0000000841417819 */ /* 0x000fe400000006ff */
[----:B------:R-:W-:-:S02]  /*a7b0*/  PRMT R63, R64, 0x654, R63 ;  /* 0x00000654403f7816 */ /* 0x000fc4000000003f */
[----:B------:R-:W-:Y:S01]  /*a7c0*/  PRMT R64, R70, 0x654, R80 ;  /* 0x0000065446407816 */ /* 0x000fe20000000050 */
[----:B------:R-:W-:Y:S01]  /*a7d0*/  IMAD.U32 R70, R69, 0x10000, RZ ;  /* 0x0001000045467824 */ /* 0x000fe200078e00ff */
[----:B------:R-:W-:Y:S01]  /*a7e0*/  LOP3.LUT R59, R68, 0xff00, R59, 0xf8, !PT ;  /* 0x0000ff00443b7812 */ /* 0x000fe200078ef83b */
[----:B------:R-:W-:Y:S01]  /*a7f0*/  IMAD.SHL.U32 R68, R61, 0x100, RZ ;  /* 0x000001003d447824 */ /* 0x000fe200078e00ff */
[----:B------:R-:W-:Y:S01]  /*a800*/  LOP3.LUT R61, R66, 0xff00, R65, 0xf8, !PT ;  /* 0x0000ff00423d7812 */ /* 0x000fe200078ef841 */
[----:B------:R-:W-:Y:S01]  /*a810*/  IMAD.U32 R66, R57, 0x10000, RZ ;  /* 0x0001000039427824 */ /* 0x000fe200078e00ff */
[----:B0-----:R-:W-:Y:S02]  /*a820*/  F2FP.F16.E4M3.UNPACK_B R65, R53 ;  /* 0x00000035ff41723e */ /* 0x001fe400020006ff */
[----:B------:R-:W-:Y:S02]  /*a830*/  LOP3.LUT R61, R61, 0xff0000, R70, 0xf8, !PT ;  /* 0x00ff00003d3d7812 */ /* 0x000fe400078ef846 */
[----:B------:R-:W-:-:S02]  /*a840*/  LOP3.LUT R68, R63, 0xff00, R68, 0xf8, !PT ;  /* 0x0000ff003f447812 */ /* 0x000fc400078ef844 */
[----:B------:R-:W-:Y:S02]  /*a850*/  F2FP.F16.E4M3.UNPACK_B R67, R61 ;  /* 0x0000003dff43723e */ /* 0x000fe400020006ff */
[----:B------:R-:W-:Y:S01]  /*a860*/  LOP3.LUT R63, R59, 0xff0000, R66, 0xf8, !PT ;  /* 0x00ff00003b3f7812 */ /* 0x000fe200078ef842 */
[----:B------:R-:W-:Y:S01]  /*a870*/  HADD2.F32 R59, -RZ, R65.H0_H0 ;  /* 0x20000041ff3b7230 */ /* 0x000fe20000004100 */
[----:B---3--:R-:W-:Y:S02]  /*a880*/  F2FP.F16.E4M3.UNPACK_B R57, R49 ;  /* 0x00000031ff39723e */ /* 0x008fe400020006ff */
        /* <DEDUP_REMOVED lines=184> */
.L_x_2546:
[----:B------:R-:W-:Y:S05]  /*b410*/  BSYNC B2 ;  /* 0x0000000000027941 */ /* 0x000fea0003800000 */
.L_x_2545:
        /* <DEDUP_REMOVED lines=17> */
.L_x_2544:
[----:B------:R-:W-:Y:S05]  /*b530*/  BSYNC B1 ;  /* 0x0000000000017941 */ /* 0x000fea0003800000 */
.L_x_2543:
[----:B---34-:R-:W-:Y:S02]  /*b540*/  VIADD R49, R19, 0x60 ;  /* 0x0000006013317836 */ /* 0x018fe40000000000 */
[-C--:B--2---:R-:W-:Y:S02]  /*b550*/  IMAD R48, R112, R122.reuse, RZ ;  /* 0x0000007a70307224 */ /* 0x084fe400078e02ff */
[C---:B------:R-:W-:Y:S01]  /*b560*/  IMAD.WIDE.U32 R120, R49.reuse, R122, R120 ;  /* 0x0000007a31787225 */ /* 0x040fe200078e0078 */
[----:B------:R-:W-:-:S03]  /*b570*/  ISETP.GE.OR P3, PT, R49, R116, P0 ;  /* 0x000000743100720c */ /* 0x000fc60000766670 */
[----:B------:R-:W-:-:S10]  /*b580*/  IMAD R61, R49, R123, R48 ;  /* 0x0000007b313d7224 */ /* 0x000fd400078e0230 */
[----:B------:R-:W-:Y:S05]  /*b590*/  @P3 BRA `(.L_x_2525) ;  /* 0x00000014006c3947 */ /* 0x000fea0003800000 */
[----:B------:R-:W2:Y:S04]  /*b5a0*/  LDL R50, [R1+0x14] ;  /* 0x0000140001327983 */ /* 0x000ea80000100800 */
[----:B------:R-:W3:Y:S01]  /*b5b0*/  LDL R49, [R1+0x64] ;  /* 0x0000640001317983 */ /* 0x000ee20000100800 */
[----:B------:R-:W-:Y:S01]  /*b5c0*/  VIADD R51, R19, 0x60 ;  /* 0x0000006013337836 */ /* 0x000fe20000000000 */
[----:B------:R-:W0:Y:S01]  /*b5d0*/  LDC.64 R56, c[0x0][0x2e8] ;  /* 0x0000ba00ff387b82 */ /* 0x000e220000000a00 */
[----:B------:R-:W-:Y:S01]  /*b5e0*/  IMAD.IADD R61, R121, 0x1, R61 ;  /* 0x00000001793d7824 */ /* 0x000fe200078e023d */
[----:B------:R-:W-:Y:S01]  /*b5f0*/  IADD3 R59, P3, P4, R100, R120, R41 ;  /* 0x00000078643b7210 */ /* 0x000fe20007c7e029 */
[----:B------:R-:W-:Y:S01]  /*b600*/  IMAD.SHL.U32 R51, R51, 0x80, RZ ;  /* 0x0000008033337824 */ /* 0x000fe200078e00ff */
[----:B------:R-:W-:Y:S02]  /*b610*/  BSSY B1, `(.L_x_2547) ;  /* 0x00000f3000017945 */ /* 0x000fe40003800000 */
[----:B------:R-:W-:-:S02]  /*b620*/  IADD3.X R60, R42, R61, R107, P3, P4 ;  /* 0x0000003d2a3c7210 */ /* 0x000fc40001fe846b */
[----:B------:R-:W-:Y:S02]  /*b630*/  LOP3.LUT R51, R51, 0x380, RZ, 0xc0, !PT ;  /* 0x0000038033337812 */ /* 0x000fe400078ec0ff */
[----:B--2---:R-:W-:Y:S01]  /*b640*/  LOP3.LUT P6, RZ, R50, 0x2, RZ, 0xc0, !PT ;  /* 0x0000000232ff7812 */ /* 0x004fe200078cc0ff */
[----:B------:R-:W-:-:S03]  /*b650*/  VIADD R50, R19, 0x60 ;  /* 0x0000006013327836 */ /* 0x000fc60000000000 */
[----:B------:R-:W-:Y:S02]  /*b660*/  SEL R133, R34, R133, !P6 ;  /* 0x0000008522857207 */ /* 0x000fe40007000000 */
[----:B------:R-:W-:Y:S02]  /*b670*/  SHF.L.U32 R50, R50, 0x7, RZ ;  /* 0x0000000732327819 */ /* 0x000fe400000006ff */
[----:B------:R-:W-:Y:S02]  /*b680*/  SHF.R.S32.HI R48, RZ, 0x1f, R133 ;  /* 0x0000001fff307819 */ /* 0x000fe40000011485 */
[----:B------:R-:W-:Y:S02]  /*b690*/  LOP3.LUT R50, R50, 0x380, RZ, 0xc0, !PT ;  /* 0x0000038032327812 */ /* 0x000fe400078ec0ff */
[----:B------:R-:W-:Y:S02]  /*b6a0*/  LEA.HI R133, R48, R133, RZ, 0x5 ;  /* 0x0000008530857211 */ /* 0x000fe400078f28ff */
[----:B------:R-:W-:-:S02]  /*b6b0*/  SHF.R.U32.HI R50, RZ, 0x3, R50 ;  /* 0x00000003ff327819 */ /* 0x000fc40000011632 */
        /* <DEDUP_REMOVED lines=11> */
[C---:B------:R-:W-:Y:S02]  /*b770*/  IMAD.IADD R49, R18.reuse, 0x1, R49 ;  /* 0x0000000112317824 */ /* 0x040fe400078e0231 */
[----:B------:R-:W-:-:S04]  /*b780*/  IMAD.IADD R52, R18, 0x1, R51 ;  /* 0x0000000112347824 */ /* 0x000fc800078e0233 */
[----:B------:R-:W2:Y:S04]  /*b790*/  LDS.128 R48, [R49+0x28400] ;  /* 0x0284000031307984 */ /* 0x000ea80000000c00 */
[----:B------:R-:W3:Y:S01]  /*b7a0*/  LDS.128 R52, [R52+0x28400] ;  /* 0x0284000034347984 */ /* 0x000ee20000000c00 */
[----:B0-----:R-:W-:Y:S05]  /*b7b0*/  @P2 BRA `(.L_x_2548) ;  /* 0x0000000c00602947 */ /* 0x001fea0003800000 */
[----:B------:R-:W-:Y:S02]  /*b7c0*/  LOP3.LUT R62, R77, 0xff, RZ, 0xc0, !PT ;  /* 0x000000ff4d3e7812 */ /* 0x000fe400078ec0ff */
[--C-:B------:R-:W-:Y:S02]  /*b7d0*/  SHF.R.U32.HI R67, RZ, 0x18, R77.reuse ;  /* 0x00000018ff437819 */ /* 0x100fe4000001164d */
[--C-:B------:R-:W-:Y:S02]  /*b7e0*/  SHF.R.U32.HI R64, RZ, 0x8, R77.reuse ;  /* 0x00000008ff407819 */ /* 0x100fe4000001164d */
[----:B------:R-:W-:Y:S02]  /*b7f0*/  PRMT R67, R67, 0x654, R62 ;  /* 0x0000065443437816 */ /* 0x000fe4000000003e */
[----:B------:R-:W-:Y:S01]  /*b800*/  SHF.R.U32.HI R66, RZ, 0x10, R77 ;  /* 0x00000010ff427819 */ /* 0x000fe2000001164d */
[----:B------:R-:W-:Y:S01]  /*b810*/  IMAD.SHL.U32 R62, R64, 0x100, RZ ;  /* 0x00000100403e7824 */ /* 0x000fe200078e00ff */
[----:B------:R-:W-:-:S02]  /*b820*/  SHF.R.U32.HI R68, RZ, 0x8, R73 ;  /* 0x00000008ff447819 */ /* 0x000fc40000011649 */
[----:B------:R-:W-:Y:S02]  /*b830*/  LOP3.LUT R58, R73, 0xff, RZ, 0xc0, !PT ;  /* 0x000000ff493a7812 */ /* 0x000fe400078ec0ff */
[--C-:B------:R-:W-:Y:S02]  /*b840*/  SHF.R.U32.HI R65, RZ, 0x18, R73.reuse ;  /* 0x00000018ff417819 */ /* 0x100fe40000011649 */
[----:B------:R-:W-:Y:S02]  /*b850*/  LOP3.LUT R67, R67, 0xff00, R62, 0xf8, !PT ;  /* 0x0000ff0043437812 */ /* 0x000fe400078ef83e */
[----:B------:R-:W-:Y:S02]  /*b860*/  SHF.L.U32 R66, R66, 0x10, RZ ;  /* 0x0000001042427819 */ /* 0x000fe400000006ff */
[----:B------:R-:W-:Y:S02]  /*b870*/  SHF.R.U32.HI R69, RZ, 0x10, R73 ;  /* 0x00000010ff457819 */ /* 0x000fe40000011649 */
[----:B------:R-:W-:Y:S01]  /*b880*/  PRMT R65, R65, 0x654, R58 ;  /* 0x0000065441417816 */ /* 0x000fe2000000003a */
[----:B------:R-:W-:Y:S01]  /*b890*/  IMAD.SHL.U32 R58, R68, 0x100, RZ ;  /* 0x00000100443a7824 */ /* 0x000fe200078e00ff */
[----:B------:R-:W-:Y:S01]  /*b8a0*/  LOP3.LUT R66, R67, 0xff0000, R66, 0xf8, !PT ;  /* 0x00ff000043427812 */ /* 0x000fe200078ef842 */
[----:B---3--:R-:W-:Y:S01]  /*b8b0*/  IMAD.MOV.U32 R67, RZ, RZ, R53 ;  /* 0x000000ffff437224 */ /* 0x008fe200078e0035 */
[----:B--2---:R-:W-:Y:S01]  /*b8c0*/  F2FP.F16.E4M3.UNPACK_B R62, R49 ;  /* 0x00000031ff3e723e */ /* 0x004fe200020006ff */
[----:B------:R-:W-:Y:S01]  /*b8d0*/  IMAD.U32 R64, R69, 0x10000, RZ ;  /* 0x0001000045407824 */ /* 0x000fe200078e00ff */
[----:B------:R-:W-:-:S02]  /*b8e0*/  LOP3.LUT R65, R65, 0xff00, R58, 0xf8, !PT ;  /* 0x0000ff0041417812 */ /* 0x000fc400078ef83a */
        /* <DEDUP_REMOVED lines=97> */
[----:B------:R-:W-:Y:S01]  /*bf00*/  IMAD.MOV.U32 R75, RZ, RZ, R52 ;  /* 0x000000ffff4b7224 */ /* 0x000fe200078e0034 */
[----:B------:R-:W-:Y:S01]  /*bf10*/  F2FP.F16.E4M3.UNPACK_B R52, R128.H1 ;  /* 0x00000080ff34723e */ /* 0x000fe200030006ff */
[----:B------:R-:W-:Y:S01]  /*bf20*/  IMAD.MOV.U32 R76, RZ, RZ, R48 ;  /* 0x000000ffff4c7224 */ /* 0x000fe200078e0030 */
[----:B------:R-:W-:Y:S01]  /*bf30*/  F2FP.SATFINITE.E4M3.F32.PACK_AB_MERGE_C R48, R74, R71, RZ ;  /* 0x000000474a30723e */ /* 0x000fe200048070ff */
[----:B------:R-:W-:Y:S01]  /*bf40*/  FFMA.FTZ R70, R73, R70, R78 ;  /* 0x0000004649467223 */ /* 0x000fe2000001004e */
[-C--:B------:R-:W-:Y:S01]  /*bf50*/  F2FP.F16.E4M3.UNPACK_B R74, R75.reuse.H1 ;  /* 0x0000004bff4a723e */ /* 0x080fe200030006ff */
[--C-:B------:R-:W-:Y:S01]  /*bf60*/  HADD2.F32 R82, -RZ, R52.reuse.H0_H0 ;  /* 0x20000034ff527230 */ /* 0x100fe20000004100 */
[----:B------:R-:W-:Y:S01]  /*bf70*/  F2FP.F16.E4M3.UNPACK_B R77, R76.H1 ;  /* 0x0000004cff4d723e */ /* 0x000fe200030006ff */
[----:B------:R-:W-:Y:S01]  /*bf80*/  HADD2.F32 R79, -RZ, R52.H1_H1 ;  /* 0x30000034ff4f7230 */ /* 0x000fe20000004100 */
        /* <DEDUP_REMOVED lines=8> */
[-C--:B------:R-:W-:Y:S01]  /*c010*/  FMUL.FTZ R81, R52, R79.reuse ;  /* 0x0000004f34517220 */ /* 0x080fe20000410000 */
[--C-:B------:R-:W-:Y:S02]  /*c020*/  HADD2.F32 R77, -RZ, R78.reuse.H1_H1 ;  /* 0x3000004eff4d7230 */ /* 0x100fe40000004100 */
[C---:B------:R-:W-:Y:S01]  /*c030*/  FMUL.FTZ R82, R73.reuse, R82 ;  /* 0x0000005249527220 */ /* 0x040fe20000410000 */
[----:B------:R-:W-:Y:S01]  /*c040*/  HADD2.F32 R80, -RZ, R78.H0_H0 ;  /* 0x2000004eff507230 */ /* 0x000fe20000004100 */
[----:B------:R-:W-:Y:S01]  /*c050*/  F2FP.F16.E4M3.UNPACK_B R76, R76 ;  /* 0x0000004cff4c723e */ /* 0x000fe200020006ff */
[C---:B------:R-:W-:Y:S01]  /*c060*/  FMUL.FTZ R79, R74.reuse, R79 ;  /* 0x0000004f4a4f7220 */ /* 0x040fe20000410000 */
[----:B------:R-:W-:Y:S01]  /*c070*/  FFMA.FTZ R74, R74, R77, -R81 ;  /* 0x0000004d4a4a7223 */ /* 0x000fe20000010851 */
[----:B------:R-:W-:Y:S01]  /*c080*/  F2FP.F16.E4M3.UNPACK_B R130, R130 ;  /* 0x00000082ff82723e */ /* 0x000fe200020006ff */
[-C--:B------:R-:W-:Y:S01]  /*c090*/  FFMA.FTZ R73, R73, R80.reuse, -R84 ;  /* 0x0000005049497223 */ /* 0x080fe20000010854 */
[----:B------:R-:W-:Y:S01]  /*c0a0*/  FFMA.FTZ R71, R71, R80, R82 ;  /* 0x0000005047477223 */ /* 0x000fe20000010052 */
[----:B------:R-:W-:-:S02]  /*c0b0*/  HADD2.F32 R81, -RZ, R128.H0_H0 ;  /* 0x20000080ff517230 */ /* 0x000fc40000004100 */
[----:B------:R-:W-:Y:S01]  /*c0c0*/  FFMA.FTZ R52, R52, R77, R79 ;  /* 0x0000004d34347223 */ /* 0x000fe2000001004f */
[--C-:B------:R-:W-:Y:S01]  /*c0d0*/  HADD2.F32 R78, -RZ, R75.reuse.H0_H0 ;  /* 0x2000004bff4e7230 */ /* 0x100fe20000004100 */
[----:B------:R-:W-:Y:S01]  /*c0e0*/  F2FP.SATFINITE.E4M3.F32.PACK_AB_MERGE_C R74, R74, R73, RZ ;  /* 0x000000494a4a723e */ /* 0x000fe200048070ff */
        /* <DEDUP_REMOVED lines=12> */
[-C--:B------:R-:W-:Y:S02]  /*c1b0*/  F2FP.F16.E4M3.UNPACK_B R81, R129.reuse.H1 ;  /* 0x00000081ff51723e */ /* 0x080fe400030006ff */
[----:B------:R-:W-:Y:S01]  /*c1c0*/  F2FP.F16.E4M3.UNPACK_B R129, R129 ;  /* 0x00000081ff81723e */ /* 0x000fe200020006ff */
[C---:B------:R-:W-:Y:S01]  /*c1d0*/  FFMA.FTZ R76, R79.reuse, R130, -R76 ;  /* 0x000000824f4c7223 */ /* 0x040fe2000001084c */
[----:B------:R-:W-:Y:S01]  /*c1e0*/  FMUL.FTZ R128, R79, R128 ;  /* 0x000000804f807220 */ /* 0x000fe20000410000 */
[--C-:B------:R-:W-:Y:S01]  /*c1f0*/  HADD2.F32 R85, -RZ, R81.reuse.H0_H0 ;  /* 0x20000051ff557230 */ /* 0x100fe20000004100 */
[----:B------:R-:W-:Y:S01]  /*c200*/  F2FP.SATFINITE.E4M3.F32.PACK_AB_MERGE_C R52, R52, R71, RZ ;  /* 0x000000473434723e */ /* 0x000fe200048070ff */
[----:B------:R-:W-:Y:S01]  /*c210*/  HADD2.F32 R81, -RZ, R81.H1_H1 ;  /* 0x30000051ff517230 */ /* 0x000fe20000004100 */
[----:B------:R-:W-:Y:S01]  /*c220*/  F2FP.SATFINITE.E4M3.F32.PACK_AB_MERGE_C R77, R76, R77, R74 ;  /* 0x0000004d4c4d723e */ /* 0x000fe2000480704a */
[----:B------:R-:W-:Y:S01]  /*c230*/  IMAD.MOV.U32 R74, RZ, RZ, R54 ;  /* 0x000000ffff4a7224 */ /* 0x000fe200078e0036 */
[----:B------:R-:W-:Y:S01]  /*c240*/  MOV R76, R50 ;  /* 0x00000032004c7202 */ /* 0x000fe20000000f00 */
[----:B------:R-:W-:Y:S01]  /*c250*/  FFMA.FTZ R73, R75, R130, R128 ;  /* 0x000000824b497223 */ /* 0x000fe20000010080 */
[----:B------:R-:W-:-:S02]  /*c260*/  F2FP.F16.E4M3.UNPACK_B R75, R131.H1 ;  /* 0x00000083ff4b723e */ /* 0x000fc400030006ff */
[----:B------:R-:W-:Y:S02]  /*c270*/  F2FP.F16.E4M3.UNPACK_B R80, R74.H1 ;  /* 0x0000004aff50723e */ /* 0x000fe400030006ff */
[----:B------:R-:W-:Y:S01]  /*c280*/  F2FP.F16.E4M3.UNPACK_B R79, R76.H1 ;  /* 0x0000004cff4f723e */ /* 0x000fe200030006ff */
[----:B------:R-:W-:Y:S01]  /*c290*/  HADD2.F32 R83, -RZ, R75.H0_H0 ;  /* 0x2000004bff537230 */ /* 0x000fe20000004100 */
[----:B------:R-:W-:Y:S01]  /*c2a0*/  F2FP.F16.E4M3.UNPACK_B R74, R74 ;  /* 0x0000004aff4a723e */ /* 0x000fe200020006ff */
[--C-:B------:R-:W-:Y:S01]  /*c2b0*/  HADD2.F32 R54, -RZ, R80.reuse.H0_H0 ;  /* 0x20000050ff367230 */ /* 0x100fe20000004100 */
[----:B------:R-:W-:Y:S01]  /*c2c0*/  F2FP.F16.E4M3.UNPACK_B R76, R76 ;  /* 0x0000004cff4c723e */ /* 0x000fe200020006ff */
[--C-:B------:R-:W-:Y:S01]  /*c2d0*/  HADD2.F32 R50, -RZ, R79.reuse.H0_H0 ;  /* 0x2000004fff327230 */ /* 0x100fe20000004100 */
[----:B------:R-:W-:Y:S01]  /*c2e0*/  F2FP.F16.E4M3.UNPACK_B R131, R131 ;  /* 0x00000083ff83723e */ /* 0x000fe200020006ff */
[----:B------:R-:W-:Y:S02]  /*c2f0*/  HADD2.F32 R80, -RZ, R80.H1_H1 ;  /* 0x30000050ff507230 */ /* 0x000fe40000004100 */
[----:B------:R-:W-:Y:S01]  /*c300*/  FMUL.FTZ R87, R54, R85 ;  /* 0x0000005536577220 */ /* 0x000fe20000410000 */
[----:B------:R-:W-:-:S02]  /*c310*/  HADD2.F32 R79, -RZ, R79.H1_H1 ;  /* 0x3000004fff4f7230 */ /* 0x000fc40000004100 */
[----:B------:R-:W-:Y:S01]  /*c320*/  FMUL.FTZ R85, R50, R85 ;  /* 0x0000005532557220 */ /* 0x000fe20000410000 */
[----:B------:R-:W-:Y:S02]  /*c330*/  HADD2.F32 R75, -RZ, R75.H1_H1 ;  /* 0x3000004bff4b7230 */ /* 0x000fe40000004100 */
[----:B------:R-:W-:Y:S01]  /*c340*/  FMUL.FTZ R82, R80, R81 ;  /* 0x0000005150527220 */ /* 0x000fe20000410000 */
[----:B------:R-:W-:Y:S01]  /*c350*/  FFMA.FTZ R50, R50, R83, -R87 ;  /* 0x0000005332327223 */ /* 0x000fe20000010857 */
[C---:B------:R-:W-:Y:S01]  /*c360*/  FMUL.FTZ R81, R79.reuse, R81 ;  /* 0x000000514f517220 */ /* 0x040fe20000410000 */
[----:B------:R-:W-:Y:S01]  /*c370*/  FFMA.FTZ R54, R54, R83, R85 ;  /* 0x0000005336367223 */ /* 0x000fe20000010055 */
[-C--:B------:R-:W-:Y:S01]  /*c380*/  FFMA.FTZ R79, R79, R75.reuse, -R82 ;  /* 0x0000004b4f4f7223 */ /* 0x080fe20000010852 */
[----:B------:R-:W-:Y:S02]  /*c390*/  HADD2.F32 R83, -RZ, R76.H0_H0 ;  /* 0x2000004cff537230 */ /* 0x000fe40000004100 */
[----:B------:R-:W-:Y:S01]  /*c3a0*/  FFMA.FTZ R75, R80, R75, R81 ;  /* 0x0000004b504b7223 */ /* 0x000fe20000010051 */
[----:B------:R-:W-:Y:S01]  /*c3b0*/  HADD2.F32 R80, -RZ, R129.H0_H0 ;  /* 0x20000081ff507230 */ /* 0x000fe20000004100 */
[----:B------:R-:W-:Y:S01]  /*c3c0*/  F2FP.SATFINITE.E4M3.F32.PACK_AB_MERGE_C R70, R70, R51, RZ ;  /* 0x000000334646723e */ /* 0x000fe200048070ff */
[----:B------:R-:W-:Y:S01]  /*c3d0*/  HADD2.F32 R81, -RZ, R74.H0_H0 ;  /* 0x2000004aff517230 */ /* 0x000fe20000004100 */
[----:B------:R-:W-:Y:S01]  /*c3e0*/  F2FP.SATFINITE.E4M3.F32.PACK_AB_MERGE_C R50, R79, R50, RZ ;  /* 0x000000324f32723e */ /* 0x000fe200048070ff */
[----:B------:R-:W-:-:S02]  /*c3f0*/  HADD2.F32 R82, -RZ, R131.H0_H0 ;  /* 0x20000083ff527230 */ /* 0x000fc40000004100 */
[-C--:B------:R-:W-:Y:S01]  /*c400*/  FMUL.FTZ R86, R83, R80.reuse ;  /* 0x0000005053567220 */ /* 0x080fe20000410000 */
[----:B------:R-:W-:Y:S02]  /*c410*/  HADD2.F32 R129, -RZ, R129.H1_H1 ;  /* 0x30000081ff817230 */ /* 0x000fe40000004100 */
[C---:B------:R-:W-:Y:S01]  /*c420*/  FMUL.FTZ R84, R81.reuse, R80 ;  /* 0x0000005051547220 */ /* 0x040fe20000410000 */
[----:B------:R-:W-:Y:S02]  /*c430*/  HADD2.F32 R74, -RZ, R74.H1_H1 ;  /* 0x3000004aff4a7230 */ /* 0x000fe40000004100 */
[-C--:B------:R-:W-:Y:S01]  /*c440*/  FFMA.FTZ R81, R81, R82.reuse, R86 ;  /* 0x0000005251517223 */ /* 0x080fe20000010056 */
[----:B------:R-:W-:Y:S02]  /*c450*/  HADD2.F32 R76, -RZ, R76.H1_H1 ;  /* 0x3000004cff4c7230 */ /* 0x000fe40000004100 */
[----:B------:R-:W-:Y:S01]  /*c460*/  FFMA.FTZ R80, R83, R82, -R84 ;  /* 0x0000005253507223 */ /* 0x000fe20000010854 */
[----:B------:R-:W-:-:S02]  /*c470*/  HADD2.F32 R131, -RZ, R131.H1_H1 ;  /* 0x30000083ff837230 */ /* 0x000fc40000004100 */
[-C--:B------:R-:W-:Y:S01]  /*c480*/  FMUL.FTZ R83, R74, R129.reuse ;  /* 0x000000814a537220 */ /* 0x080fe20000410000 */
[----:B------:R-:W-:Y:S01]  /*c490*/  F2FP.SATFINITE.E4M3.F32.PACK_AB_MERGE_C R54, R75, R54, RZ ;  /* 0x000000364b36723e */ /* 0x000fe200048070ff */
[----:B------:R-:W-:Y:S01]  /*c4a0*/  FMUL.FTZ R129, R76, R129 ;  /* 0x000000814c817220 */ /* 0x000fe20000410000 */
[----:B------:R-:W-:Y:S01]  /*c4b0*/  F2FP.SATFINITE.E4M3.F32.PACK_AB_MERGE_C R49, R62, R65, R48 ;  /* 0x000000413e31723e */ /* 0x000fe20004807030 */
[----:B------:R-:W-:Y:S01]  /*c4c0*/  FFMA.FTZ R83, R76, R131, -R83 ;  /* 0x000000834c537223 */ /* 0x000fe20000010853 */
[----:B------:R-:W-:Y:S01]  /*c4d0*/  F2FP.SATFINITE.E4M3.F32.PACK_AB_MERGE_C R51, R68, R69, R55 ;  /* 0x000000454433723e */ /* 0x000fe20004807037 */
[----:B------:R-:W-:Y:S01]  /*c4e0*/  FFMA.FTZ R74, R74, R131, R129 ;  /* 0x000000834a4a7223 */ /* 0x000fe20000010081 */
[----:B------:R-:W-:Y:S01]  /*c4f0*/  F2FP.SATFINITE.E4M3.F32.PACK_AB_MERGE_C R52, R73, R78, R52 ;  /* 0x0000004e4934723e */ /* 0x000fe20004807034 */
[----:B------:R-:W-:Y:S01]  /*c500*/  IMAD.MOV.U32 R48, RZ, RZ, R77 ;  /* 0x000000ffff307224 */ /* 0x000fe200078e004d */
[----:B------:R-:W-:Y:S02]  /*c510*/  F2FP.SATFINITE.E4M3.F32.PACK_AB_MERGE_C R50, R83, R80, R50 ;  /* 0x000000505332723e */ /* 0x000fe40004807032 */
[----:B------:R-:W-:-:S02]  /*c520*/  F2FP.SATFINITE.E4M3.F32.PACK_AB_MERGE_C R54, R74, R81, R54 ;  /* 0x000000514a36723e */ /* 0x000fc40004807036 */
[----:B------:R-:W-:-:S07]  /*c530*/  F2FP.SATFINITE.E4M3.F32.PACK_AB_MERGE_C R55, R66, R67, R70 ;  /* 0x000000434237723e */ /* 0x000fce0004807046 */
.L_x_2548:
[----:B------:R-:W-:Y:S05]  /*c540*/  BSYNC B1 ;  /* 0x0000000000017941 */ /* 0x000fea0003800000 */
.L_x_2547:
[----:B------:R-:W-:-:S05]  /*c550*/  IADD3 R58, P2, R59, R56, RZ ;  /* 0x000000383b3a7210 */ /* 0x000fca0007f5e0ff */
[----:B------:R-:W-:Y:S01]  /*c560*/  IMAD.X R59, R60, 0x1, R57, P2 ;  /* 0x000000013c3b7824 */ /* 0x000fe200010e0639 */
[----:B------:R-:W-:-:S04]  /*c570*/  ISETP.GE.AND P2, PT, R63, R132, PT ;  /* 0x000000843f00720c */ /* 0x000fc80003f46270 */
[----:B--2---:R0:W-:Y:S09]  /*c580*/  STG.E.128 desc[UR40][R58.64], R48 ;  /* 0x000000303a007986 */ /* 0x0041f2000c101d28 */
[----:B------:R-:W-:Y:S05]  /*c590*/  @P2 BRA `(.L_x_2525) ;  /* 0x00000004006c2947 */ /* 0x000fea0003800000 */
[--C-:B0-----:R-:W-:Y:S02]  /*c5a0*/  SHF.R.S32.HI R48, RZ, 0x1f, R63.reuse ;  /* 0x0000001fff307819 */ /* 0x101fe4000001143f */
[----:B------:R-:W-:-:S04]  /*c5b0*/  IADD3 R63, P2, P3, R100, R120, R63 ;  /* 0x00000078643f7210 */ /* 0x000fc80007b5e03f */
[----:B------:R-:W-:Y:S02]  /*c5c0*/  IADD3.X R48, R42, R61, R48, P2, P3 ;  /* 0x0000003d2a307210 */ /* 0x000fe400017e6430 */
[----:B------:R-:W-:-:S05]  /*c5d0*/  IADD3 R56, P2, R63, R56, RZ ;  /* 0x000000383f387210 */ /* 0x000fca0007f5e0ff */
[----:B------:R-:W-:-:S05]  /*c5e0*/  IMAD.X R57, R48, 0x1, R57, P2 ;  /* 0x0000000130397824 */ /* 0x000fca00010e0639 */
[----:B---3--:R0:W-:Y:S01]  /*c5f0*/  STG.E.128 desc[UR40][R56.64], R52 ;  /* 0x0000003438007986 */ /* 0x0081e2000c101d28 */
[----:B------:R-:W-:Y:S05]  /*c600*/  BRA `(.L_x_2525) ;  /* 0x0000000400507947 */ /* 0x000fea0003800000 */
.L_x_2488:
[----:B------:R-:W-:-:S06]  /*c610*/  UISETP.NE.AND UP0, UPT, UR46, 0x3, UPT ;  /* 0x000000032e00788c */ /* 0x000fcc000bf05270 */
[----:B------:R-:W-:-:S13]  /*c620*/  PLOP3.LUT P5, PT, PT, PT, UP0, 0x80, 0x0 ;  /* 0x000000000000781c */ /* 0x000fda0003faf008 */
[----:B------:R-:W-:Y:S05]  /*c630*/  @!P5 BRA `(.L_x_2549) ;  /* 0x000000000004d947 */ /* 0x000fea0003800000 */
[----:B------:R-:W-:Y:S01]  /*c640*/  BPT.TRAP 0x1 ;  /* 0x000000040000795c */ /* 0x000fe20000300000 */
.L_x_2549:
[----:B------:R-:W-:Y:S01]  /*c650*/  IMAD R111, R232, 0x8, R18 ;  /* 0x00000008e86f7824 */ /* 0x000fe200078e0212 */
[----:B------:R-:W-:Y:S01]  /*c660*/  SHF.L.U32 R119, R236, 0x1f, RZ ;  /* 0x0000001fec777819 */ /* 0x000fe200000006ff */
[----:B------:R-:W-:Y:S01]  /*c670*/  IMAD R116, R26, -0x80, R2 ;  /* 0xffffff801a747824 */ /* 0x000fe200078e0202 */
[----:B------:R-:W-:Y:S01]  /*c680*/  BSSY B1, `(.L_x_2550) ;  /* 0x0000006000017945 */ /* 0x000fe20003800000 */
[----:B------:R-:W-:Y:S01]  /*c690*/  SHF.R.S32.HI R49, RZ, 0x1f, R26 ;  /* 0x0000001fff317819 */ /* 0x000fe2000001141a */
[----:B------:R-:W1:Y:S01]  /*c6a0*/  SYNCS.PHASECHK.TRANS64.TRYWAIT P2, [R111+URZ+0x38890], R119 ;  /* 0x038890776f0075a7 */ /* 0x000e62000804017f */
[----:B------:R-:W-:Y:S01]  /*c6b0*/  IMAD R48, R0, R26, RZ ;  /* 0x0000001a00307224 */ /* 0x000fe200078e02ff */
[----:B------:R-:W-:Y:S01]  /*c6c0*/  VIMNMX R116, R116, 0x80, PT ;  /* 0x0000008074747848 */ /* 0x000fe20003fe0100 */
[----:B-1----:R-:W-:Y:S06]  /*c6d0*/  @!P2 BRA `(.L_x_2551) ;  /* 0x000002600030a947 */ /* 0x002fec0003800000 */
.L_x_2837:
[----:B------:R-:W-:Y:S05]  /*c6e0*/  BSYNC B1 ;  /* 0x0000000000017941 */ /* 0x000fea0003800000 */
.L_x_2550:
[----:B------:R-:W-:Y:S01]  /*c6f0*/  ISETP.GE.AND P2, PT, R19, R116, PT ;  /* 0x000000741300720c */ /* 0x000fe20003f46270 */
[----:B------:R-:W-:Y:S01]  /*c700*/  IMAD R49, R49, R118, R48 ;  /* 0x0000007631317224 */ /* 0x000fe200078e0230 */
[----:B------:R-:W-:Y:S01]  /*c710*/  BSSY B1, `(.L_x_2552) ;  /* 0x000000e000017945 */ /* 0x000fe20003800000 */
[----:B------:R-:W-:-:S04]  /*c720*/  IMAD.WIDE.U32 R56, R118, R26, RZ ;  /* 0x0000001a76387225 */ /* 0x000fc800078e00ff */
[----:B------:R-:W-:-:S06]  /*c730*/  IMAD.IADD R62, R49, 0x1, R57 ;  /* 0x00000001313e7824 */ /* 0x000fcc00078e0239 */
        /* <DEDUP_REMOVED lines=11> */
.L_x_2553:
[----:B------:R-:W-:Y:S05]  /*c7f0*/  BSYNC B1 ;  /* 0x0000000000017941 */ /* 0x000fea0003800000 */
.L_x_2552:
        /* <DEDUP_REMOVED lines=16> */
.L_x_2555:
[----:B------:R-:W-:Y:S05]  /*c900*/  BSYNC B1 ;  /* 0x0000000000017941 */ /* 0x000fea0003800000 */
.L_x_2554:
[----:B--2---:R-:W-:Y:S01]  /*c910*/  VIADD R48, R19, 0x40 ;  /* 0x0000004013307836 */ /* 0x004fe20000000000 */
[----:B------:R-:W-:Y:S04]  /*c920*/  BSSY B1, `(.L_x_2556) ;  /* 0x000000f000017945 */ /* 0x000fe80003800000 */
[----:B------:R-:W-:-:S13]  /*c930*/  ISETP.GE.AND P2, PT, R48, R116, PT ;  /* 0x000000743000720c */ /* 0x000fda0003f46270 */
[----:B------:R-:W-:Y:S05]  /*c940*/  @P2 BRA `(.L_x_2557) ;  /* 0x0000000000302947 */ /* 0x000fea0003800000 */
[----:B0-----:R-:W0:Y:S01]  /*c950*/  @!P0 LDC.64 R58, c[0x0][0x2e8] ;  /* 0x0000ba00ff3a8b82 */ /* 0x001e220000000a00 */
[----:B------:R-:W-:Y:S01]  /*c960*/  LEA R49, P2, R102, R56, 0x6 ;  /* 0x0000003866317211 */ /* 0x000fe200078430ff */
[----:B------:R-:W-:Y:S03]  /*c970*/  @!P1 LDS.128 R52, [R113+0x2e400] ;  /* 0x02e4000071349984 */ /* 0x000fe60000000c00 */
[----:B------:R-:W-:-:S03]  /*c980*/  IADD3.X R48, R62, R31, RZ, P2, !PT ;  /* 0x0000001f3e307210 */ /* 0x000fc600017fe4ff */
        /* <DEDUP_REMOVED lines=8> */
.L_x_2557:
[----:B------:R-:W-:Y:S05]  /*ca10*/  BSYNC B1 ;  /* 0x0000000000017941 */ /* 0x000fea0003800000 */
.L_x_2556:
        /* <DEDUP_REMOVED lines=9> */
[----:B------:R-:W-:-:S04]  /*cab0*/  IMAD R51, R51, 0x60, RZ ;  /* 0x0000006033337824 */ /* 0x000fc800078e02ff */
[----:B------:R-:W-:Y:S01]  /*cac0*/  IMAD.IADD R50, R59, 0x1, R51 ;  /* 0x000000013b327824 */ /* 0x000fe200078e0233 */
[----:B0-----:R-:W-:-:S04]  /*cad0*/  @!P0 IADD3 R56, P2, P3, R58, R48, R40 ;  /* 0x000000303a388210 */ /* 0x001fc80007b5e028 */
[----:B------:R-:W-:Y:S02]  /*cae0*/  @!P0 IADD3.X R57, R50, R49, R104, P2, P3 ;  /* 0x0000003132398210 */ /* 0x000fe400017e6468 */
[----:B------:R-:W0:Y:S02]  /*caf0*/  @!P1 LDC.64 R48, c[0x0][0x2e8] ;  /* 0x0000ba00ff309b82 */ /* 0x000e240000000a00 */
[----:B0-----:R-:W-:-:S04]  /*cb00*/  @!P1 IADD3 R58, P2, P3, R103, R48, R58 ;  /* 0x00000030673a9210 */ /* 0x001fc80007b5e03a */
[----:B------:R-:W-:Y:S02]  /*cb10*/  @!P1 IADD3.X R59, R109, R49, R50, P2, P3 ;  /* 0x000000316d3b9210 */ /* 0x000fe400017e6432 */
[----:B------:R-:W0:Y:S04]  /*cb20*/  @!P0 LDS.128 R48, [R113+0x2b400] ;  /* 0x02b4000071308984 */ /* 0x000e280000000c00 */
[----:B0-----:R2:W-:Y:S04]  /*cb30*/  @!P0 STG.E.128 desc[UR40][R56.64], R48 ;  /* 0x0000003038008986 */ /* 0x0015e8000c101d28 */
[----:B------:R2:W-:Y:S02]  /*cb40*/  @!P1 STG.E.128 desc[UR40][R58.64], R52 ;  /* 0x000000343a009986 */ /* 0x0005e4000c101d28 */
.L_x_2525:
[----:B------:R-:W-:Y:S05]  /*cb50*/  BSYNC B0 ;  /* 0x0000000000007941 */ /* 0x000fea0003800000 */
.L_x_2487:
        /* <DEDUP_REMOVED lines=17> */
.L_x_2559:
[----:B------:R-:W-:Y:S05]  /*cc70*/  BSYNC B0 ;  /* 0x0000000000007941 */ /* 0x000fea0003800000 */
.L_x_2558:
[----:B------:R-:W2:Y:S01]  /*cc80*/  SYNCS.PHASECHK.TRANS64.TRYWAIT P3, [R111+URZ+0x388b0], R119 ;  /* 0x0388b0776f0075a7 */ /* 0x000ea2000806017f */
[----:B------:R-:W-:Y:S01]  /*cc90*/  ULDC UR38, c[0x0][0x2f4] ;  /* 0x0000bd0000267ab9 */ /* 0x000fe20000000800 */
[----:B------:R-:W-:Y:S01]  /*cca0*/  ULDC.64 UR44, c[0x0][0x328] ;  /* 0x0000ca00002c7ab9 */ /* 0x000fe20000000a00 */
[----:B------:R-:W-:Y:S01]  /*ccb0*/  ULDC.64 UR42, c[0x0][0x318] ;  /* 0x0000c600002a7ab9 */ /* 0x000fe20000000a00 */
[----:B------:R-:W-:Y:S04]  /*ccc0*/  BSSY B0, `(.L_x_2560) ;  /* 0x0000002000007945 */ /* 0x000fe80003800000 */
[----:B--2---:R-:W-:Y:S05]  /*ccd0*/  @!P3 BRA `(.L_x_2561) ;  /* 0x0000025800c4b947 */ /* 0x004fea0003800000 */
.L_x_2838:
[----:B------:R-:W-:Y:S05]  /*cce0*/  BSYNC B0 ;  /* 0x0000000000007941 */ /* 0x000fea0003800000 */
.L_x_2560:
        /* <DEDUP_REMOVED lines=17> */
.L_x_2563:
[----:B------:R-:W-:Y:S05]  /*ce00*/  BSYNC B0 ;  /* 0x0000000000007941 */ /* 0x000fea0003800000 */
.L_x_2562:
        /* <DEDUP_REMOVED lines=19> */
.L_x_2565:
[----:B------:R-:W-:Y:S05]  /*cf40*/  BSYNC B0 ;  /* 0x0000000000007941 */ /* 0x000fea0003800000 */
.L_x_2564:
[----:B0-----:R-:W-:Y:S01]  /*cf50*/  VIADD R48, R19, 0x40 ;  /* 0x0000004013307836 */ /* 0x001fe20000000000 */
[----:B------:R-:W-:Y:S04]  /*cf60*/  BSSY B0, `(.L_x_2566) ;  /* 0x0000012000007945 */ /* 0x000fe80003800000 */
[----:B------:R-:W-:-:S13]  /*cf70*/  ISETP.GE.AND P3, PT, R48, R116, PT ;  /* 0x000000743000720c */ /* 0x000fda0003f66270 */
[----:B------:R-:W-:Y:S05]  /*cf80*/  @P3 BRA `(.L_x_2567) ;  /* 0x00000000003c3947 */ /* 0x000fea0003800000 */
[----:B------:R-:W-:Y:S01]  /*cf90*/  IADD3 R51, P3, R52, 0x40, RZ ;  /* 0x0000004034337810 */ /* 0x000fe20007f7e0ff */
[----:B------:R-:W-:Y:S02]  /*cfa0*/  IMAD.MOV.U32 R48, RZ, RZ, R98 ;  /* 0x000000ffff307224 */ /* 0x000fe400078e0062 */
[----:B------:R-:W-:Y:S02]  /*cfb0*/  IMAD.MOV.U32 R49, RZ, RZ, R110 ;  /* 0x000000ffff317224 */ /* 0x000fe400078e006e */
        /* <DEDUP_REMOVED lines=12> */
.L_x_2567:
[----:B------:R-:W-:Y:S05]  /*d080*/  BSYNC B0 ;  /* 0x0000000000007941 */ /* 0x000fea0003800000 */
.L_x_2566:
        /* <DEDUP_REMOVED lines=19> */
.L_x_2569:
[----:B------:R-:W-:Y:S05]  /*d1c0*/  BSYNC B0 ;  /* 0x0000000000007941 */ /* 0x000fea0003800000 */
.L_x_2568:
        /* <DEDUP_REMOVED lines=23> */
.L_x_2482:
[----:B------:R-:W2:Y:S01]  /*d340*/  LDL R2, [R1+0x34] ;  /* 0x0000340001027983 */ /* 0x000ea20000100800 */
[----:B------:R-:W0:Y:S01]  /*d350*/  LDC R0, c[0x0][0x448] ;  /* 0x00011200ff007b82 */ /* 0x000e220000000800 */
[----:B------:R-:W-:Y:S01]  /*d360*/  IMAD.MOV.U32 R91, RZ, RZ, RZ ;  /* 0x000000ffff5b7224 */ /* 0x000fe200078e00ff */
[----:B0-----:R-:W-:-:S13]  /*d370*/  ISETP.NE.AND P1, PT, R0, 0x1, PT ;  /* 0x000000010000780c */ /* 0x001fda0003f25270 */
[----:B------:R-:W0:Y:S08]  /*d380*/  @P1 LDC R0, c[0x0][0x44c] ;  /* 0x00011300ff001b82 */ /* 0x000e300000000800 */
[----:B------:R-:W1:Y:S01]  /*d390*/  @P1 LDC R5, c[0x0][0x450] ;  /* 0x00011400ff051b82 */ /* 0x000e620000000800 */
[----:B--2---:R-:W-:-:S04]  /*d3a0*/  VIADD R3, R2, 0x7f ;  /* 0x0000007f02037836 */ /* 0x004fc80000000000 */
[----:B0-----:R-:W-:-:S05]  /*d3b0*/  @P1 IMAD.HI.U32 R0, R3, R0, RZ ;  /* 0x0000000003001227 */ /* 0x001fca00078e00ff */
[----:B-1----:R-:W-:-:S05]  /*d3c0*/  @P1 SHF.R.U32.HI R3, RZ, R5, R0 ;  /* 0x00000005ff031219 */ /* 0x002fca0000011600 */
[----:B------:R-:W-:-:S05]  /*d3d0*/  IMAD.IADD R3, R124, 0x1, R3 ;  /* 0x000000017c037824 */ /* 0x000fca00078e0203 */
[----:B------:R-:W-:-:S04]  /*d3e0*/  SHF.R.S32.HI R0, RZ, 0x1f, R3 ;  /* 0x0000001fff007819 */ /* 0x000fc80000011403 */
[----:B------:R-:W-:-:S04]  /*d3f0*/  LEA.HI R0, R0, R3, RZ, 0x7 ;  /* 0x0000000300007211 */ /* 0x000fc800078f38ff */
[----:B------:R-:W-:-:S04]  /*d400*/  SHF.R.S32.HI R0, RZ, 0x7, R0 ;  /* 0x00000007ff007819 */ /* 0x000fc80000011400 */
[----:B------:R-:W-:-:S04]  /*d410*/  VIMNMX R6, R125, R0, PT ;  /* 0x000000007d067248 */ /* 0x000fc80003fe0100 */
[----:B------:R-:W-:Y:S01]  /*d420*/  ISETP.GE.AND P1, PT, R6, 0x1, PT ;  /* 0x000000010600780c */ /* 0x000fe20003f26270 */
[----:B------:R-:W-:-:S12]  /*d430*/  @P0 BRA `(.L_x_2571) ;  /* 0x00000000000c0947 */ /* 0x000fd80003800000 */
[----:B------:R-:W0:Y:S01]  /*d440*/  FENCE.VIEW.ASYNC.G ;  /* 0x00000000000073c6 */ /* 0x000e220000000100 */
[----:B------:R-:W-:Y:S05]  /*d450*/  WARPSYNC.ALL ;  /* 0x0000000000007948 */ /* 0x000fea0003800000 */
[----:B0-----:R-:W-:Y:S06]  /*d460*/  BAR.ARV 0xc, 0x180 ;  /* 0x0306000000007b1d */ /* 0x001fec0000002000 */
.L_x_2571:
[----:B------:R-:W-:Y:S04]  /*d470*/  BSSY B0, `(.L_x_2572) ;  /* 0x0000021000007945 */ /* 0x000fe80003800000 */
[----:B------:R-:W-:Y:S05]  /*d480*/  @!P1 BRA `(.L_x_2573) ;  /* 0x00000000007c9947 */ /* 0x000fea0003800000 */
[----:B------:R-:W2:Y:S01]  /*d490*/  LDL R0, [R1+0x84] ;  /* 0x0000840001007983 */ /* 0x000ea20000100800 */
[----:B------:R-:W-:Y:S01]  /*d4a0*/  ULDC UR4, c[0x0][0x9f0] ;  /* 0x00027c0000047ab9 */ /* 0x000fe20000000800 */
[----:B--2---:R-:W-:-:S04]  /*d4b0*/  ISETP.NE.AND P0, PT, R0, RZ, PT ;  /* 0x000000ff0000720c */ /* 0x004fc80003f05270 */
[----:B------:R-:W-:-:S04]  /*d4c0*/  SEL R9, R0, UR4, P0 ;  /* 0x0000000400097c07 */ /* 0x000fc80008000000 */
[-C--:B------:R-:W-:Y:S02]  /*d4d0*/  IABS R5, R9.reuse ;  /* 0x0000000900057213 */ /* 0x080fe40000000000 */
[----:B------:R-:W-:Y:S02]  /*d4e0*/  IADD3 R0, R9, -0x1, R6 ;  /* 0xffffffff09007810 */ /* 0x000fe40007ffe006 */
[----:B------:R-:W0:Y:S01]  /*d4f0*/  I2F.RP R4, R5 ;  /* 0x0000000500047306 */ /* 0x000e220000209400 */
[----:B------:R-:W-:-:S04]  /*d500*/  IABS R10, R9 ;  /* 0x00000009000a7213 */ /* 0x000fc80000000000 */
[----:B------:R-:W-:-:S03]  /*d510*/  IADD3 R10, RZ, -R10, RZ ;  /* 0x8000000aff0a7210 */ /* 0x000fc60007ffe0ff */
        /* <DEDUP_REMOVED lines=22> */
.L_x_2573:
[----:B------:R-:W-:Y:S05]  /*d680*/  BSYNC B0 ;  /* 0x0000000000007941 */ /* 0x000fea0003800000 */
.L_x_2572:
[----:B------:R-:W2:Y:S01]  /*d690*/  LDL R0, [R1+0x9c] ;  /* 0x00009c0001007983 */ /* 0x000ea20000100800 */
[----:B------:R-:W-:Y:S02]  /*d6a0*/  PLOP3.LUT P0, PT, PT, PT, PT, 0x80, 0x0 ;  /* 0x000000000000781c */ /* 0x000fe40003f0f070 */
[----:B------:R-:W-:Y:S02]  /*d6b0*/  CS2R R168, SRZ ;  /* 0x0000000000a87805 */ /* 0x000fe4000001ff00 */
[----:B------:R-:W-:Y:S02]  /*d6c0*/  MOV R5, RZ ;  /* 0x000000ff00057202 */ /* 0x000fe40000000f00 */
[----:B------:R-:W-:Y:S02]  /*d6d0*/  CS2R R146, SRZ ;  /* 0x0000000000927805 */ /* 0x000fe4000001ff00 */
[----:B------:R-:W-:Y:S01]  /*d6e0*/  CS2R R12, SRZ ;  /* 0x00000000000c7805 */ /* 0x000fe2000001ff00 */
[----:B------:R-:W-:Y:S01]  /*d6f0*/  IMAD.MOV.U32 R25, RZ, RZ, RZ ;  /* 0x000000ffff197224 */ /* 0x000fe200078e00ff */
[----:B------:R-:W-:-:S02]  /*d700*/  CS2R R56, SRZ ;  /* 0x0000000000387805 */ /* 0x000fc4000001ff00 */
[----:B------:R-:W-:Y:S02]  /*d710*/  CS2R R158, SRZ ;  /* 0x00000000009e7805 */ /* 0x000fe4000001ff00 */
        /* <DEDUP_REMOVED lines=59> */
[----:B--2---:R-:W-:Y:S02]  /*dad0*/  IMAD R2, R0, R91, RZ ;  /* 0x0000005b00027224 */ /* 0x004fe400078e02ff */
[----:B------:R-:W-:-:S03]  /*dae0*/  IMAD.MOV.U32 R0, RZ, RZ, RZ ;  /* 0x000000ffff007224 */ /* 0x000fc600078e00ff */
[----:B------:R0:W-:Y:S01]  /*daf0*/  STL [R1+0x40], R2 ;  /* 0x0000400201007387 */ /* 0x0001e20000100800 */
[----:B------:R-:W-:Y:S02]  /*db00*/  VIADDMNMX R91, R2, R91, R6, PT ;  /* 0x0000005b025b7246 */ /* 0x000fe40003800106 */
[----:B------:R-:W-:Y:S02]  /*db10*/  CS2R R6, SRZ ;  /* 0x0000000000067805 */ /* 0x000fe4000001ff00 */
        /* <DEDUP_REMOVED lines=10> */
[----:B------:R0:W1:Y:S02]  /*dbc0*/  SHFL.IDX PT, R237, R13, RZ, 0x1f ;  /* 0x00001fff0ded7589 */ /* 0x00006400000e0000 */
.L_x_2841:
[----:B-1----:R-:W-:Y:S01]  /*dbd0*/  LEA.HI R2, R237, R237, RZ, 0x1 ;  /* 0x000000eded027211 */ /* 0x002fe200078f08ff */
[----:B------:R-:W-:Y:S01]  /*dbe0*/  BSSY B6, `(.L_x_2576) ;  /* 0x0000019000067945 */ /* 0x000fe20003800000 */
[----:B------:R-:W-:Y:S02]  /*dbf0*/  LOP3.LUT P0, RZ, R0, 0x3ff, RZ, 0xc0, !PT ;  /* 0x000003ff00ff7812 */ /* 0x000fe4000780c0ff */
[----:B------:R-:W-:Y:S02]  /*dc00*/  LOP3.LUT R2, R2, 0x1e, RZ, 0xc0, !PT ;  /* 0x0000001e02027812 */ /* 0x000fe400078ec0ff */
[----:B------:R-:W-:-:S03]  /*dc10*/  P2R R25, PR, RZ, 0x1 ;  /* 0x00000001ff197803 */ /* 0x000fc60000000000 */
        /* <DEDUP_REMOVED lines=11> */
[----:B------:R-:W1:Y:S01]  /*dcd0*/  LDC.64 R2, c[0x4][R2] ;  /* 0x0100000002027b82 */ /* 0x000e620000000a00 */
        /* <DEDUP_REMOVED lines=8> */
[----:B-1---5:R-:W-:Y:S05]  /*dd60*/  CALL.ABS.NOINC R2 ;  /* 0x0000000002007343 */ /* 0x022fea0003c00000 */
.L_x_2577:
[----:B------:R-:W-:Y:S05]  /*dd70*/  BSYNC B6 ;  /* 0x0000000000067941 */ /* 0x000fea0003800000 */
.L_x_2576:
        /* <DEDUP_REMOVED lines=10> */
[----:B------:R-:W1:Y:S08]  /*de20*/  @P1 LDC.64 R8, c[0x0][0x9b8] ;  /* 0x00026e00ff081b82 */ /* 0x000e700000000a00 */
[----:B------:R-:W4:Y:S08]  /*de30*/  @P0 LDC.64 R4, c[0x0][0x9b0] ;  /* 0x00026c00ff040b82 */ /* 0x000f300000000a00 */
[----:B------:R-:W4:Y:S01]  /*de40*/  @P1 LDC.64 R2, c[0x0][0x9c0] ;  /* 0x00027000ff021b82 */ /* 0x000f220000000a00 */
[----:B--2---:R-:W-:-:S02]  /*de50*/  @P0 IMAD R0, R26, R6, RZ ;  /* 0x000000061a000224 */ /* 0x004fc400078e02ff */
[----:B-1----:R-:W-:Y:S02]  /*de60*/  @P1 IMAD R10, R26, R8, RZ ;  /* 0x000000081a0a1224 */ /* 0x002fe400078e02ff */
[C---:B---3--:R-:W-:Y:S02]  /*de70*/  @P0 IMAD R11, R21.reuse, R7, R0 ;  /* 0x00000007150b0224 */ /* 0x048fe400078e0200 */
[----:B------:R-:W-:-:S04]  /*de80*/  @P0 IMAD.WIDE.U32 R6, R21, R6, RZ ;  /* 0x0000000615060225 */ /* 0x000fc800078e00ff */
[----:B0-----:R-:W-:Y:S01]  /*de90*/  @P1 IMAD R13, R21, R9, R10 ;  /* 0x00000009150d1224 */ /* 0x001fe200078e020a */
[----:B------:R-:W-:Y:S01]  /*dea0*/  @P0 IADD3 R7, R7, R11, RZ ;  /* 0x0000000b07070210 */ /* 0x000fe20007ffe0ff */
[----:B------:R-:W-:-:S04]  /*deb0*/  @P1 IMAD.WIDE.U32 R8, R21, R8, RZ ;  /* 0x0000000815081225 */ /* 0x000fc800078e00ff */
[----:B------:R-:W-:Y:S02]  /*dec0*/  @P1 IMAD.IADD R9, R9, 0x1, R13 ;  /* 0x0000000109091824 */ /* 0x000fe400078e020d */
[----:B----4-:R-:W-:-:S04]  /*ded0*/  @P0 IMAD.WIDE.U32 R6, R20, R4, R6 ;  /* 0x0000000414060225 */ /* 0x010fc800078e0006 */
[----:B------:R-:W-:Y:S01]  /*dee0*/  @P1 IMAD.WIDE.U32 R8, R20, R2, R8 ;  /* 0x0000000214081225 */ /* 0x000fe200078e0008 */
[----:B------:R-:W-:Y:S01]  /*def0*/  @P0 LEA R2, P2, R6, UR4, 0x2 ;  /* 0x0000000406020c11 */ /* 0x000fe2000f8410ff */
[----:B------:R-:W-:Y:S02]  /*df00*/  ULDC UR4, c[0x0][0x3f4] ;  /* 0x0000fd0000047ab9 */ /* 0x000fe40000000800 */
[----:B------:R-:W-:Y:S01]  /*df10*/  @P0 IMAD R7, R20, R5, R7 ;  /* 0x0000000514070224 */ /* 0x000fe200078e0207 */
[----:B------:R-:W-:Y:S01]  /*df20*/  @P1 LEA R4, P3, R8, UR6, 0x2 ;  /* 0x0000000608041c11 */ /* 0x000fe2000f8610ff */
[----:B------:R-:W-:Y:S02]  /*df30*/  @P1 IMAD R5, R20, R3, R9 ;  /* 0x0000000314051224 */ /* 0x000fe400078e0209 */
[----:B------:R-:W-:Y:S01]  /*df40*/  IMAD.MOV.U32 R0, RZ, RZ, 0x3f800000 ;  /* 0x3f800000ff007424 */ /* 0x000fe200078e00ff */
        /* <DEDUP_REMOVED lines=20> */
.L_x_2581:
[----:B-1----:R1:W2:Y:S02]  /*e090*/  SYNCS.PHASECHK.TRANS64.TRYWAIT P0, [R18+URZ+0x38800], R3 ;  /* 0x03880003120075a7 */ /* 0x0022a4000800017f */
[----:B--2---:R-:W-:Y:S05]  /*e0a0*/  @!P0 NANOSLEEP.SYNCS 0x989680 ;  /* 0x009896800000895d */ /* 0x004fea0003900000 */
[----:B------:R-:W2:Y:S02]  /*e0b0*/  @!P0 SYNCS.PHASECHK.TRANS64 P0, [R18+URZ+0x38800], R3 ;  /* 0x03880003120085a7 */ /* 0x000ea4000800007f */
[----:B--2---:R-:W-:Y:S05]  /*e0c0*/  @!P0 BRA `(.L_x_2581) ;  /* 0xfffffffc00f08947 */ /* 0x004fea000383ffff */
.L_x_2580:
[----:B------:R-:W-:Y:S05]  /*e0d0*/  BSYNC B0 ;  /* 0x0000000000007941 */ /* 0x000fea0003800000 */
.L_x_2579:
[----:B------:R-:W-:Y:S05]  /*e0e0*/  BRA `(.L_x_2582) ;  /* 0x0000009400c87947 */ /* 0x000fea0003800000 */
.L_x_2578:
[----:B------:R-:W-:Y:S01]  /*e0f0*/  ISETP.NE.AND P0, PT, R25, RZ, PT ;  /* 0x000000ff1900720c */ /* 0x000fe20003f05270 */
[----:B------:R-:W-:Y:S01]  /*e100*/  ULDC.64 UR4, c[0x0][0x3f8] ;  /* 0x0000fe0000047ab9 */ /* 0x000fe20000000a00 */
[----:B-----5:R-:W-:Y:S01]  /*e110*/  SHF.R.S32.HI R0, RZ, 0x1f, R24 ;  /* 0x0000001fff007819 */ /* 0x020fe20000011418 */
[----:B------:R-:W-:Y:S01]  /*e120*/  ULDC.64 UR6, c[0x0][0x408] ;  /* 0x0001020000067ab9 */ /* 0x000fe20000000a00 */
[----:B------:R-:W-:Y:S01]  /*e130*/  IMAD.WIDE.U32 R26, R24, UR4, RZ ;  /* 0x00000004181a7c25 */ /* 0x000fe2000f8e00ff */
[----:B------:R-:W-:Y:S03]  /*e140*/  BSSY B6, `(.L_x_2583) ;  /* 0x0000019000067945 */ /* 0x000fe60003800000 */
        /* <DEDUP_REMOVED lines=24> */
.L_x_2584:
[----:B------:R-:W-:Y:S05]  /*e2d0*/  BSYNC B6 ;  /* 0x0000000000067941 */ /* 0x000fea0003800000 */
.L_x_2583:
[----:B------:R-:W2:Y:S01]  /*e2e0*/  LDL R51, [R1+0x34] ;  /* 0x0000340001337983 */ /* 0x000ea20000100800 */
[----:B------:R-:W-:Y:S01]  /*e2f0*/  ULDC.U8 UR4, c[0x0][0x410] ;  /* 0x0001040000047ab9 */ /* 0x000fe20000000000 */
[----:B------:R-:W-:Y:S01]  /*e300*/  LEA.HI R33, R33, R28, RZ, 0x3 ;  /* 0x0000001c21217211 */ /* 0x000fe200078f18ff */
[----:B------:R-:W-:Y:S01]  /*e310*/  BSSY B0, `(.L_x_2585) ;  /* 0x0000947000007945 */ /* 0x000fe20003800000 */
[----:B------:R-:W-:Y:S02]  /*e320*/  ISETP.NE.AND P0, PT, RZ, UR4, PT ;  /* 0x00000004ff007c0c */ /* 0x000fe4000bf05270 */
[----:B------:R-:W-:-:S05]  /*e330*/  LOP3.LUT R33, R33, 0xfffffff8, RZ, 0xc0, !PT ;  /* 0xfffffff821217812 */ /* 0x000fca00078ec0ff */
[----:B------:R-:W-:Y:S02]  /*e340*/  IMAD.IADD R0, R28, 0x1, -R33 ;  /* 0x000000011c007824 */ /* 0x000fe400078e0a21 */
[----:B--2---:R-:W-:-:S05]  /*e350*/  IMAD.IADD R3, R19, 0x1, R51 ;  /* 0x0000000113037824 */ /* 0x004fca00078e0233 */
[----:B------:R-:W-:Y:S01]  /*e360*/  LEA R5, R0, R3, 0x5 ;  /* 0x0000000300057211 */ /* 0x000fe200078e28ff */
[----:B------:R-:W-:Y:S06]  /*e370*/  @!P0 BRA `(.L_x_2586) ;  /* 0x0000004800748947 */ /* 0x000fec0003800000 */
[----:B------:R-:W0:Y:S01]  /*e380*/  LDC R50, c[0x0][0x448] ;  /* 0x00011200ff327b82 */ /* 0x000e220000000800 */
[----:B------:R-:W-:Y:S01]  /*e390*/  ULDC.64 UR4, c[0x0][0x3f8] ;  /* 0x0000fe0000047ab9 */ /* 0x000fe20000000a00 */
[----:B------:R-:W-:Y:S01]  /*e3a0*/  IMAD.MOV.U32 R27, RZ, RZ, R29 ;  /* 0x000000ffff1b7224 */ /* 0x000fe200078e001d */
[----:B------:R-:W-:Y:S01]  /*e3b0*/  ULDC.64 UR6, c[0x0][0x408] ;  /* 0x0001020000067ab9 */ /* 0x000fe20000000a00 */
[----:B------:R-:W-:Y:S01]  /*e3c0*/  IMAD.MOV.U32 R25, RZ, RZ, R31 ;  /* 0x000000ffff197224 */ /* 0x000fe200078e001f */
[----:B------:R-:W-:Y:S01]  /*e3d0*/  ULDC.64 UR8, c[0x0][0x400] ;  /* 0x0001000000087ab9 */ /* 0x000fe20000000a00 */
[----:B------:R-:W-:Y:S02]  /*e3e0*/  SHF.R.S32.HI R52, RZ, 0x1f, R233 ;  /* 0x0000001fff347819 */ /* 0x000fe400000114e9 */
[----:B0-----:R-:W-:-:S13]  /*e3f0*/  ISETP.NE.AND P0, PT, R50, 0x1, PT ;  /* 0x000000013200780c */ /* 0x001fda0003f05270 */
[----:B------:R-:W0:Y:S08]  /*e400*/  @P0 LDC R0, c[0x0][0x44c] ;  /* 0x00011300ff000b82 */ /* 0x000e300000000800 */
[----:B------:R-:W1:Y:S01]  /*e410*/  @P0 LDC R7, c[0x0][0x450] ;  /* 0x00011400ff070b82 */ /* 0x000e620000000800 */
[----:B0-----:R-:W-:-:S05]  /*e420*/  @P0 IMAD.HI.U32 R0, R5, R0, RZ ;  /* 0x0000000005000227 */ /* 0x001fca00078e00ff */
[----:B-1----:R-:W-:-:S04]  /*e430*/  @P0 SHF.R.U32.HI R5, RZ, R7, R0 ;  /* 0x00000007ff050219 */ /* 0x002fc80000011600 */
[----:B------:R-:W-:Y:S01]  /*e440*/  SHF.R.S32.HI R0, RZ, 0x1f, R5 ;  /* 0x0000001fff007819 */ /* 0x000fe20000011405 */
[----:B------:R-:W-:-:S04]  /*e450*/  IMAD.WIDE.U32 R26, R5, UR4, R26 ;  /* 0x00000004051a7c25 */ /* 0x000fc8000f8e001a */
[----:B------:R-:W-:Y:S02]  /*e460*/  IMAD R4, R0, UR4, RZ ;  /* 0x0000000400047c24 */ /* 0x000fe4000f8e02ff */
[----:B------:R-:W-:-:S04]  /*e470*/  IMAD.WIDE.U32 R24, R5, UR6, R24 ;  /* 0x0000000605187c25 */ /* 0x000fc8000f8e0018 */
[C---:B------:R-:W-:Y:S01]  /*e480*/  IMAD R7, R5.reuse, UR5, R4 ;  /* 0x0000000505077c24 */ /* 0x040fe2000f8e0204 */
        /* <DEDUP_REMOVED lines=13> */
.L_x_2847:
[----:B------:R-:W5:Y:S01]  /*e560*/  LDL R6, [R1+0x38] ;  /* 0x0000380001067983 */ /* 0x000f620000100800 */
[----:B------:R-:W-:Y:S01]  /*e570*/  BSSY B1, `(.L_x_2588) ;  /* 0x000001b000017945 */ /* 0x000fe20003800000 */
[----:B------:R-:W-:Y:S02]  /*e580*/  CS2R R40, SRZ ;  /* 0x0000000000287805 */ /* 0x000fe4000001ff00 */
[----:B------:R-:W-:Y:S02]  /*e590*/  CS2R R44, SRZ ;  /* 0x00000000002c7805 */ /* 0x000fe4000001ff00 */
[----:B------:R-:W-:Y:S02]  /*e5a0*/  CS2R R42, SRZ ;  /* 0x00000000002a7805 */ /* 0x000fe4000001ff00 */
[----:B------:R-:W-:Y:S01]  /*e5b0*/  CS2R R46, SRZ ;  /* 0x00000000002e7805 */ /* 0x000fe2000001ff00 */
[----:B-----5:R-:W-:-:S05]  /*e5c0*/  IMAD R50, R6, R50, RZ ;  /* 0x0000003206327224 */ /* 0x020fca00078e02ff */
        /* <DEDUP_REMOVED lines=8> */
[----:B-1----:R-:W-:Y:S01]  /*e650*/  @!P4 IMAD.X R7, R5, 0x1, R52, P0 ;  /* 0x000000010507c824 */ /* 0x002fe200000e0634 */
[----:B------:R-:W-:Y:S02]  /*e660*/  @!P3 IADD3 R4, P0, R22, R4, RZ ;  /* 0x000000041604b210 */ /* 0x000fe40007f1e0ff */
[----:B----4-:R-:W-:Y:S02]  /*e670*/  @!P4 IADD3 R8, P2, R233, R14, RZ ;  /* 0x0000000ee908c210 */ /* 0x010fe40007f5e0ff */
[----:B------:R1:W5:Y:S01]  /*e680*/  @!P4 LD.E.64 R40, desc[UR40][R6.64] ;  /* 0x000000280628c980 */ /* 0x000362000c101b00 */
[----:B------:R-:W-:Y:S02]  /*e690*/  CS2R R46, SRZ ;  /* 0x00000000002e7805 */ /* 0x000fe4000001ff00 */
[----:B------:R-:W-:Y:S01]  /*e6a0*/  CS2R R42, SRZ ;  /* 0x00000000002a7805 */ /* 0x000fe2000001ff00 */
[----:B------:R-:W-:-:S05]  /*e6b0*/  @!P3 IMAD.X R5, R5, 0x1, R23, P0 ;  /* 0x000000010505b824 */ /* 0x000fca00000e0617 */
[----:B------:R2:W5:Y:S01]  /*e6c0*/  @!P3 LD.E.64 R44, desc[UR40][R4.64] ;  /* 0x00000028042cb980 */ /* 0x000562000c101b00 */
[----:B-1----:R-:W-:-:S05]  /*e6d0*/  @!P3 IADD3 R6, P1, R22, R14, RZ ;  /* 0x0000000e1606b210 */ /* 0x002fca0007f3e0ff */
[C---:B---3--:R-:W-:Y:S02]  /*e6e0*/  @!P3 IMAD.X R7, R9.reuse, 0x1, R23, P1 ;  /* 0x000000010907b824 */ /* 0x048fe400008e0617 */
[----:B------:R-:W-:-:S03]  /*e6f0*/  @!P4 IMAD.X R9, R9, 0x1, R52, P2 ;  /* 0x000000010909c824 */ /* 0x000fc600010e0634 */
[----:B------:R2:W5:Y:S04]  /*e700*/  @!P3 LD.E.64 R46, desc[UR40][R6.64] ;  /* 0x00000028062eb980 */ /* 0x000568000c101b00 */
[----:B------:R2:W5:Y:S02]  /*e710*/  @!P4 LD.E.64 R42, desc[UR40][R8.64] ;  /* 0x00000028082ac980 */ /* 0x000564000c101b00 */
.L_x_2589:
[----:B------:R-:W-:Y:S05]  /*e720*/  BSYNC B1 ;  /* 0x0000000000017941 */ /* 0x000fea0003800000 */
.L_x_2588:
[----:B------:R-:W-:Y:S01]  /*e730*/  UMOV UR4, 0xffffffff ;  /* 0xffffffff00047882 */ /* 0x000fe20000000000 */
[----:B------:R-:W-:Y:S02]  /*e740*/  CS2R R30, SRZ ;  /* 0x00000000001e7805 */ /* 0x000fe4000001ff00 */
[----:B------:R-:W-:Y:S05]  /*e750*/  BRA.DIV UR4, `(.L_x_2590) ;  /* 0x0000024204d07947 */ /* 0x000fea000b800000 */
[----:B-12---:R1:W2:Y:S04]  /*e760*/  SHFL.IDX PT, R5, R10, 0x1, 0x181f ;  /* 0x00381f000a057f89 */ /* 0x0062a800000e0000 */
[----:B------:R1:W0:Y:S04]  /*e770*/  SHFL.IDX PT, R4, R0, 0x1, 0x181f ;  /* 0x00381f0000047f89 */ /* 0x00022800000e0000 */
[----:B---3--:R1:W3:Y:S04]  /*e780*/  SHFL.IDX PT, R9, R37, 0x1, 0x181f ;  /* 0x00381f0025097f89 */ /* 0x0082e800000e0000 */
[----:B----4-:R1:W4:Y:S02]  /*e790*/  SHFL.IDX PT, R14, R48, 0x1, 0x181f ;  /* 0x00381f00300e7f89 */ /* 0x01032400000e0000 */
.L_x_2853:
        /* <DEDUP_REMOVED lines=12> */
[----:B0-----:R-:W-:-:S05]  /*e860*/  @!P4 IADD3 R6, P0, R233, R4, RZ ;  /* 0x00000004e906c210 */ /* 0x001fca0007f1e0ff */
[----:B--2---:R-:W-:Y:S01]  /*e870*/  @!P4 IMAD.X R7, R5, 0x1, R52, P0 ;  /* 0x000000010507c824 */ /* 0x004fe200000e0634 */
[----:B----4-:R-:W-:Y:S02]  /*e880*/  @!P4 IADD3 R8, P2, R233, R14, RZ ;  /* 0x0000000ee908c210 */ /* 0x010fe40007f5e0ff */
[----:B------:R-:W-:Y:S02]  /*e890*/  @!P3 IADD3 R4, P0, R22, R4, RZ ;  /* 0x000000041604b210 */ /* 0x000fe40007f1e0ff */
[----:B------:R0:W5:Y:S01]  /*e8a0*/  @!P4 LD.E.64 R30, desc[UR40][R6.64] ;  /* 0x00000028061ec980 */ /* 0x000162000c101b00 */
[----:B------:R-:W-:Y:S02]  /*e8b0*/  CS2R R38, SRZ ;  /* 0x0000000000267805 */ /* 0x000fe4000001ff00 */
[----:B------:R-:W-:Y:S02]  /*e8c0*/  CS2R R32, SRZ ;  /* 0x0000000000207805 */ /* 0x000fe4000001ff00 */
[----:B------:R-:W-:-:S05]  /*e8d0*/  @!P3 IADD3.X R5, R5, R23, RZ, P0, !PT ;  /* 0x000000170505b210 */ /* 0x000fca00007fe4ff */
[----:B------:R2:W5:Y:S01]  /*e8e0*/  @!P3 LD.E.64 R34, desc[UR40][R4.64] ;  /* 0x000000280422b980 */ /* 0x000562000c101b00 */
[----:B0-----:R-:W-:-:S05]  /*e8f0*/  @!P3 IADD3 R6, P1, R22, R14, RZ ;  /* 0x0000000e1606b210 */ /* 0x001fca0007f3e0ff */
[C---:B---3--:R-:W-:Y:S02]  /*e900*/  @!P3 IMAD.X R7, R9.reuse, 0x1, R23, P1 ;  /* 0x000000010907b824 */ /* 0x048fe400008e0617 */
[----:B------:R-:W-:-:S03]  /*e910*/  @!P4 IMAD.X R9, R9, 0x1, R52, P2 ;  /* 0x000000010909c824 */ /* 0x000fc600010e0634 */
[----:B------:R2:W5:Y:S04]  /*e920*/  @!P3 LD.E.64 R38, desc[UR40][R6.64] ;  /* 0x000000280626b980 */ /* 0x000568000c101b00 */
[----:B------:R2:W5:Y:S02]  /*e930*/  @!P4 LD.E.64 R32, desc[UR40][R8.64] ;  /* 0x000000280820c980 */ /* 0x000564000c101b00 */
.L_x_2592:
[----:B------:R-:W-:Y:S05]  /*e940*/  BSYNC B1 ;  /* 0x0000000000017941 */ /* 0x000fea0003800000 */
.L_x_2591:
[----:B------:R-:W-:-:S03]  /*e950*/  UMOV UR4, 0xffffffff ;  /* 0xffffffff00047882 */ /* 0x000fc60000000000 */
[----:B------:R-:W-:Y:S05]  /*e960*/  BRA.DIV UR4, `(.L_x_2593) ;  /* 0x0000024204bc7947 */ /* 0x000fea000b800000 */
[----:B--2---:R2:W1:Y:S04]  /*e970*/  SHFL.IDX PT, R5, R10, 0x2, 0x181f ;  /* 0x00581f000a057f89 */ /* 0x00446800000e0000 */
[----:B0-----:R2:W0:Y:S04]  /*e980*/  SHFL.IDX PT, R4, R0, 0x2, 0x181f ;  /* 0x00581f0000047f89 */ /* 0x00142800000e0000 */
[----:B---3--:R2:W3:Y:S04]  /*e990*/  SHFL.IDX PT, R9, R37, 0x2, 0x181f ;  /* 0x00581f0025097f89 */ /* 0x0084e800000e0000 */
[----:B----4-:R2:W4:Y:S02]  /*e9a0*/  SHFL.IDX PT, R14, R48, 0x2, 0x181f ;  /* 0x00581f00300e7f89 */ /* 0x01052400000e0000 */
.L_x_2859:
        /* <DEDUP_REMOVED lines=27> */
.L_x_2595:
[----:B------:R-:W-:Y:S05]  /*eb60*/  BSYNC B1 ;  /* 0x0000000000017941 */ /* 0x000fea0003800000 */
.L_x_2594:
[----:B------:R-:W-:Y:S01]  /*eb70*/  UMOV UR4, 0xffffffff ;  /* 0xffffffff00047882 */ /* 0x000fe20000000000 */
[----:B-1-3--:R-:W-:Y:S02]  /*eb80*/  CS2R R8, SRZ ;  /* 0x0000000000087805 */ /* 0x00afe4000001ff00 */
[----:B------:R-:W-:Y:S05]  /*eb90*/  BRA.DIV UR4, `(.L_x_2596) ;  /* 0x0000024204a07947 */ /* 0x000fea000b800000 */
[----:B------:R1:W3:Y:S04]  /*eba0*/  SHFL.IDX PT, R5, R10, 0x3, 0x181f ;  /* 0x00781f000a057f89 */ /* 0x0002e800000e0000 */
[----:B0-----:R1:W0:Y:S04]  /*ebb0*/  SHFL.IDX PT, R4, R0, 0x3, 0x181f ;  /* 0x00781f0000047f89 */ /* 0x00122800000e0000 */
[----:B--2---:R-:W2:Y:S04]  /*ebc0*/  SHFL.IDX PT, R37, R37, 0x3, 0x181f ;  /* 0x00781f0025257f89 */ /* 0x004ea800000e0000 */
[----:B-1----:R-:W0:Y:S02]  /*ebd0*/  SHFL.IDX PT, R48, R48, 0x3, 0x181f ;  /* 0x00781f0030307f89 */ /* 0x002e2400000e0000 */
.L_x_2865:
[----:B------:R-:W-:Y:S01]  /*ebe0*/  VIADD R3, R3, 0x60 ;  /* 0x0000006003037836 */ /* 0x000fe20000000000 */
[----:B------:R-:W-:Y:S01]  /*ebf0*/  BSSY B1, `(.L_x_2597) ;  /* 0x0000019000017945 */ /* 0x000fe20003800000 */
[----:B------:R-:W-:Y:S02]  /*ec00*/  CS2R R12, SRZ ;  /* 0x00000000000c7805 */ /* 0x000fe4000001ff00 */
[----:B------:R-:W-:Y:S02]  /*ec10*/  CS2R R10, SRZ ;  /* 0x00000000000a7805 */ /* 0x000fe4000001ff00 */
[----:B----4-:R-:W-:Y:S02]  /*ec20*/  CS2R R14, SRZ ;  /* 0x00000000000e7805 */ /* 0x010fe4000001ff00 */
[----:B------:R-:W-:-:S13]  /*ec30*/  ISETP.GE.AND P0, PT, R3, R50, PT ;  /* 0x000000320300720c */ /* 0x000fda0003f06270 */
[----:B------:R-:W-:Y:S05]  /*ec40*/  @P0 BRA `(.L_x_2598) ;  /* 0x00000000004c0947 */ /* 0x000fea0003800000 */
[----:B------:R-:W-:Y:S01]  /*ec50*/  ULDC UR4, c[0x0][0x3f4] ;  /* 0x0000fd0000047ab9 */ /* 0x000fe20000000800 */
[----:B------:R-:W-:Y:S02]  /*ec60*/  CS2R R8, SRZ ;  /* 0x0000000000087805 */ /* 0x000fe4000001ff00 */
[----:B------:R-:W-:Y:S02]  /*ec70*/  ISETP.GE.AND P4, PT, R233, UR4, PT ;  /* 0x00000004e9007c0c */ /* 0x000fe4000bf86270 */
[----:B------:R-:W-:Y:S02]  /*ec80*/  ISETP.GE.AND P3, PT, R22, UR4, PT ;  /* 0x0000000416007c0c */ /* 0x000fe4000bf66270 */
[----:B------:R-:W-:-:S09]  /*ec90*/  CS2R R12, SRZ ;  /* 0x00000000000c7805 */ /* 0x000fd2000001ff00 */
[C---:B0-----:R-:W-:Y:S02]  /*eca0*/  @!P4 IADD3 R10, P0, R233.reuse, R4, RZ ;  /* 0x00000004e90ac210 */ /* 0x041fe40007f1e0ff */
[----:B------:R-:W-:Y:S02]  /*ecb0*/  @!P4 IADD3 R6, P2, R233, R48, RZ ;  /* 0x00000030e906c210 */ /* 0x000fe40007f5e0ff */
[C---:B---3--:R-:W-:Y:S02]  /*ecc0*/  @!P4 IADD3.X R11, R5.reuse, R52, RZ, P0, !PT ;  /* 0x00000034050bc210 */ /* 0x048fe400007fe4ff */
[C---:B------:R-:W-:Y:S02]  /*ecd0*/  @!P3 IADD3 R4, P0, R22.reuse, R4, RZ ;  /* 0x000000041604b210 */ /* 0x040fe40007f1e0ff */
[----:B------:R-:W-:Y:S01]  /*ece0*/  @!P3 IADD3 R48, P1, R22, R48, RZ ;  /* 0x000000301630b210 */ /* 0x000fe20007f3e0ff */
[----:B------:R0:W5:Y:S01]  /*ecf0*/  @!P4 LD.E.64 R8, desc[UR40][R10.64] ;  /* 0x000000280a08c980 */ /* 0x000162000c101b00 */
[----:B------:R-:W-:Y:S01]  /*ed00*/  CS2R R14, SRZ ;  /* 0x00000000000e7805 */ /* 0x000fe2000001ff00 */
[----:B------:R-:W-:-:S02]  /*ed10*/  @!P3 IMAD.X R5, R5, 0x1, R23, P0 ;  /* 0x000000010505b824 */ /* 0x000fc400000e0617 */
[C---:B--2---:R-:W-:Y:S02]  /*ed20*/  @!P4 IMAD.X R7, R37.reuse, 0x1, R52, P2 ;  /* 0x000000012507c824 */ /* 0x044fe400010e0634 */
[----:B------:R-:W-:Y:S01]  /*ed30*/  @!P3 IMAD.X R49, R37, 0x1, R23, P1 ;  /* 0x000000012531b824 */ /* 0x000fe200008e0617 */
[----:B------:R1:W5:Y:S01]  /*ed40*/  @!P3 LD.E.64 R12, desc[UR40][R4.64] ;  /* 0x00000028040cb980 */ /* 0x000362000c101b00 */
[----:B0-----:R-:W-:-:S03]  /*ed50*/  CS2R R10, SRZ ;  /* 0x00000000000a7805 */ /* 0x001fc6000001ff00 */
[----:B------:R1:W5:Y:S04]  /*ed60*/  @!P3 LD.E.64 R14, desc[UR40][R48.64] ;  /* 0x00000028300eb980 */ /* 0x000368000c101b00 */
[----:B------:R1:W5:Y:S02]  /*ed70*/  @!P4 LD.E.64 R10, desc[UR40][R6.64] ;  /* 0x00000028060ac980 */ /* 0x000364000c101b00 */
.L_x_2598:
[----:B------:R-:W-:Y:S05]  /*ed80*/  BSYNC B1 ;  /* 0x0000000000017941 */ /* 0x000fea0003800000 */
.L_x_2597:
[----:B------:R-:W-:Y:S01]  /*ed90*/  ULEA.HI UR4, UR39, UR39, URZ, 0x1 ;  /* 0x0000002727047291 */ /* 0x000fe2000f8f083f */
[----:B------:R-:W-:Y:S01]  /*eda0*/  VIADDMNMX R0, R50, -R51, 0x80, PT ;  /* 0x0000008032007446 */ /* 0x000fe20003800933 */
[----:B------:R-:W-:Y:S02]  /*edb0*/  BSSY B1, `(.L_x_2599) ;  /* 0x0000008000017945 */ /* 0x000fe40003800000 */
[----:B------:R-:W-:Y:S01]  /*edc0*/  ULOP3.LUT UR4, UR4, 0xfffffffe, URZ, 0xc0, !UPT ;  /* 0xfffffffe04047892 */ /* 0x000fe2000f8ec03f */
[----:B------:R-:W-:-:S03]  /*edd0*/  ISETP.GE.AND P1, PT, R19, R0, PT ;  /* 0x000000001300720c */ /* 0x000fc60003f26270 */
[----:B------:R-:W-:-:S06]  /*ede0*/  UIADD3 UR4, UR39, -UR4, URZ ;  /* 0x8000000427047290 */ /* 0x000fcc000fffe03f */
[----:B------:R-:W-:-:S05]  /*edf0*/  IMAD.U32 R3, RZ, RZ, UR4 ;  /* 0x00000004ff037e24 */ /* 0x000fca000f8e00ff */
[----:B------:R-:W-:-:S04]  /*ee00*/  SHF.L.U32 R3, R3, 0x1f, RZ ;  /* 0x0000001f03037819 */ /* 0x000fc800000006ff */
[----:B------:R-:W4:Y:S02]  /*ee10*/  SYNCS.PHASECHK.TRANS64.TRYWAIT P0, [R18+URZ+0x38800], R3 ;  /* 0x03880003120075a7 */ /* 0x000f24000800017f */
[----:B----4-:R-:W-:Y:S05]  /*ee20*/  @!P0 BRA `(.L_x_2600) ;  /* 0x0000024000708947 */ /* 0x010fea0003800000 */
.L_x_2866:
[----:B------:R-:W-:Y:S05]  /*ee30*/  BSYNC B1 ;  /* 0x0000000000017941 */ /* 0x000fea0003800000 */
.L_x_2599:
[----:B------:R-:W-:Y:S04]  /*ee40*/  BSSY B1, `(.L_x_2601) ;  /* 0x00000fa000017945 */ /* 0x000fe80003800000 */
[----:B------:R-:W-:Y:S05]  /*ee50*/  @P1 BRA `(.L_x_2602) ;  /* 0x0000000c00e01947 */ /* 0x000fea0003800000 */
[----:B------:R0:W5:Y:S01]  /*ee60*/  LDL R61, [R1+0x74] ;  /* 0x00007400013d7983 */ /* 0x0001620000100800 */
[----:B----4-:R-:W4:Y:S01]  /*ee70*/  LDC R3, c[0x0][0x3f4] ;  /* 0x0000fd00ff037b82 */ /* 0x010f220000000800 */
[----:B------:R-:W-:Y:S01]  /*ee80*/  BSSY B2, `(.L_x_2603) ;  /* 0x000007a000027945 */ /* 0x000fe20003800000 */
[-C--:B----4-:R-:W-:Y:S02]  /*ee90*/  ISETP.GE.AND P0, PT, R22, R3.reuse, PT ;  /* 0x000000031600720c */ /* 0x090fe40003f06270 */
[----:B------:R-:W-:-:S11]  /*eea0*/  ISETP.GE.AND P1, PT, R233, R3, PT ;  /* 0x00000003e900720c */ /* 0x000fd60003f26270 */
[----:B0-----:R-:W-:Y:S05]  /*eeb0*/  @P0 BRA `(.L_x_2604) ;  /* 0x0000000400d80947 */ /* 0x001fea0003800000 */
[----:B-1-3-5:R-:W0:Y:S01]  /*eec0*/  LDS.128 R4, [R61+0x20400] ;  /* 0x020400003d047984 */ /* 0x02ae220000000c00 */
[----:B--2---:R-:W-:Y:S02]  /*eed0*/  SHF.R.U32.HI R37, RZ, 0x8, R44 ;  /* 0x00000008ff257819 */ /* 0x004fe4000001162c */
        /* <DEDUP_REMOVED lines=116> */
.L_x_2604:
[----:B------:R-:W-:Y:S05]  /*f620*/  BSYNC B2 ;  /* 0x0000000000027941 */ /* 0x000fea0003800000 */
.L_x_2603:
[----:B------:R-:W-:Y:S05]  /*f630*/  @P1 BRA `(.L_x_2602) ;  /* 0x0000000400e81947 */ /* 0x000fea0003800000 */
[----:B01-3-5:R-:W0:Y:S01]  /*f640*/  LDS.128 R4, [R61+0x24400] ;  /* 0x024400003d047984 */ /* 0x02be220000000c00 */
[----:B------:R-:W-:Y:S02]  /*f650*/  SHF.R.U32.HI R45, RZ, 0x8, R42 ;  /* 0x00000008ff2d7819 */ /* 0x000fe4000001162a */
[----:B------:R-:W-:Y:S02]  /*f660*/  LOP3.LUT R48, R42, 0xff, RZ, 0xc0, !PT ;  /* 0x000000ff2a307812 */ /* 0x000fe400078ec0ff */
[----:B------:R-:W-:Y:S02]  /*f670*/  LOP3.LUT R45, R45, 0xff, RZ, 0xc0, !PT ;  /* 0x000000ff2d2d7812 */ /* 0x000fe400078ec0ff */
[----:B--2---:R-:W-:Y:S02]  /*f680*/  SHF.R.U32.HI R37, RZ, 0x8, R41 ;  /* 0x00000008ff257819 */ /* 0x004fe40000011629 */
        /* <DEDUP_REMOVED lines=117> */
.L_x_2602:
[----:B------:R-:W-:Y:S05]  /*fde0*/  BSYNC B1 ;  /* 0x0000000000017941 */ /* 0x000fea0003800000 */
.L_x_2601:
[----:B----4-:R-:W-:Y:S01]  /*fdf0*/  VIADD R3, R19, 0x20 ;  /* 0x0000002013037836 */ /* 0x010fe20000000000 */
[----:B------:R-:W-:Y:S04]  /*fe00*/  BSSY B1, `(.L_x_2605) ;  /* 0x00000fb000017945 */ /* 0x000fe80003800000 */
[----:B------:R-:W-:-:S13]  /*fe10*/  ISETP.GE.AND P0, PT, R3, R0, PT ;  /* 0x000000000300720c */ /* 0x000fda0003f06270 */
[----:B------:R-:W-:Y:S05]  /*fe20*/  @P0 BRA `(.L_x_2606) ;  /* 0x0000000c00e00947 */ /* 0x000fea0003800000 */
[----:B------:R4:W5:Y:S01]  /*fe30*/  LDL R53, [R1+0x74] ;  /* 0x0000740001357983 */ /* 0x0009620000100800 */
[----:B------:R-:W0:Y:S01]  /*fe40*/  LDC R3, c[0x0][0x3f4] ;  /* 0x0000fd00ff037b82 */ /* 0x000e220000000800 */
[----:B------:R-:W-:Y:S01]  /*fe50*/  BSSY B2, `(.L_x_2607) ;  /* 0x000007e000027945 */ /* 0x000fe20003800000 */
[-C--:B0-----:R-:W-:Y:S02]  /*fe60*/  ISETP.GE.AND P0, PT, R22, R3.reuse, PT ;  /* 0x000000031600720c */ /* 0x081fe40003f06270 */
[----:B------:R-:W-:-:S11]  /*fe70*/  ISETP.GE.AND P1, PT, R233, R3, PT ;  /* 0x00000003e900720c */ /* 0x000fd60003f26270 */
[----:B----4-:R-:W-:Y:S05]  /*fe80*/  @P0 BRA `(.L_x_2608) ;  /* 0x0000000400e80947 */ /* 0x010fea0003800000 */
[----:B-1-3-5:R-:W0:Y:S01]  /*fe90*/  LDS.128 R4, [R53+0x21400] ;  /* 0x0214000035047984 */ /* 0x02ae220000000c00 */
        /* <DEDUP_REMOVED lines=121> */
.L_x_2608:
[----:B------:R-:W-:Y:S05]  /*10630*/  BSYNC B2 ;  /* 0x0000000000027941 */ /* 0x000fea0003800000 */
.L_x_2607:
[----:B------:R-:W-:Y:S05]  /*10640*/  @P1 BRA `(.L_x_2606) ;  /* 0x0000000400d81947 */ /* 0x000fea0003800000 */
[----:B01-3-5:R-:W0:Y:S01]  /*10650*/  LDS.128 R4, [R53+0x25400] ;  /* 0x0254000035047984 */ /* 0x02be220000000c00 */
[----:B------:R-:W-:Y:S02]  /*10660*/  SHF.R.U32.HI R34, RZ, 0x8, R30 ;  /* 0x00000008ff227819 */ /* 0x000fe4000001161e */
        /* <DEDUP_REMOVED lines=9> */
[----:B------:R-:W-:Y:S02]  /*10700*/  LOP3.LUT R39, R33, 0xff, RZ, 0xc0, !PT ;  /* 0x000000ff21277812 */ /* 0x000fe400078ec0ff */
[----:B------:R-:W-:-:S02]  /*10710*/  LOP3.LUT R40, R40, 0xff, RZ, 0xc0, !PT ;  /* 0x000000ff28287812 */ /* 0x000fc400078ec0ff */
[----:B------:R-:W-:Y:S02]  /*10720*/  SHF.R.U32.HI R41, RZ, 0x10, R33 ;  /* 0x00000010ff297819 */ /* 0x000fe40000011621 */
[----:B------:R-:W-:Y:S02]  /*10730*/  PRMT R35, R38, 0x7604, R35 ;  /* 0x0000760426237816 */ /* 0x000fe40000000023 */
[----:B------:R-:W-:Y:S01]  /*10740*/  LOP3.LUT R38, R34, 0xff, RZ, 0xc0, !PT ;  /* 0x000000ff22267812 */ /* 0x000fe200078ec0ff */
[----:B------:R-:W-:Y:S01]  /*10750*/  IMAD.U32 R34, R42, 0x10000, RZ ;  /* 0x000100002a227824 */ /* 0x000fe200078e00ff */
[----:B--2---:R-:W-:Y:S02]  /*10760*/  LOP3.LUT R37, R32, 0xff, RZ, 0xc0, !PT ;  /* 0x000000ff20257812 */ /* 0x004fe400078ec0ff */
[----:B------:R-:W-:Y:S02]  /*10770*/  PRMT R40, R40, 0x7604, R39 ;  /* 0x0000760428287816 */ /* 0x000fe40000000027 */
[----:B------:R-:W-:-:S02]  /*10780*/  SHF.L.U32 R41, R41, 0x10, RZ ;  /* 0x0000001029297819 */ /* 0x000fc400000006ff */
[----:B------:R-:W-:Y:S02]  /*10790*/  PRMT R39, R38, 0x7604, R37 ;  /* 0x0000760426277816 */ /* 0x000fe40000000025 */
[----:B------:R-:W-:Y:S02]  /*107a0*/  LOP3.LUT R37, R35, 0xff0000, R34, 0xf8, !PT ;  /* 0x00ff000023257812 */ /* 0x000fe400078ef822 */
[----:B------:R-:W-:Y:S02]  /*107b0*/  LOP3.LUT R41, R40, 0xff0000, R41, 0xf8, !PT ;  /* 0x00ff000028297812 */ /* 0x000fe400078ef829 */
[----:B------:R-:W-:Y:S02]  /*107c0*/  LOP3.LUT R37, R37, 0xff000000, R31, 0xf8, !PT ;  /* 0xff00000025257812 */ /* 0x000fe400078ef81f */
[----:B------:R-:W-:Y:S02]  /*107d0*/  LOP3.LUT R41, R41, 0xff000000, R33, 0xf8, !PT ;  /* 0xff00000029297812 */ /* 0x000fe400078ef821 */
[----:B------:R-:W-:-:S02]  /*107e0*/  LOP3.LUT R35, R3, 0xff0000, R30, 0xf8, !PT ;  /* 0x00ff000003237812 */ /* 0x000fc400078ef81e */
[-C--:B0-----:R-:W-:Y:S02]  /*107f0*/  F2FP.F16.E4M3.UNPACK_B R3, R6.reuse.H1 ;  /* 0x00000006ff03723e */ /* 0x081fe400030006ff */
        /* <DEDUP_REMOVED lines=91> */
.L_x_2606:
[----:B------:R-:W-:Y:S05]  /*10db0*/  BSYNC B1 ;  /* 0x0000000000017941 */ /* 0x000fea0003800000 */
.L_x_2605:
[----:B------:R-:W-:Y:S01]  /*10dc0*/  VIADD R3, R19, 0x40 ;  /* 0x0000004013037836 */ /* 0x000fe20000000000 */
[----:B------:R-:W-:Y:S04]  /*10dd0*/  BSSY B1, `(.L_x_2609) ;  /* 0x00000fb000017945 */ /* 0x000fe80003800000 */
[----:B------:R-:W-:-:S13]  /*10de0*/  ISETP.GE.AND P0, PT, R3, R0, PT ;  /* 0x000000000300720c */ /* 0x000fda0003f06270 */
[----:B------:R-:W-:Y:S05]  /*10df0*/  @P0 BRA `(.L_x_2610) ;  /* 0x0000000c00e00947 */ /* 0x000fea0003800000 */
[----:B-----5:R0:W5:Y:S01]  /*10e00*/  LDL R45, [R1+0x74] ;  /* 0x00007400012d7983 */ /* 0x0201620000100800 */
[----:B------:R-:W1:Y:S01]  /*10e10*/  LDC R3, c[0x0][0x3f4] ;  /* 0x0000fd00ff037b82 */ /* 0x000e620000000800 */
[----:B------:R-:W-:Y:S01]  /*10e20*/  BSSY B2, `(.L_x_2611) ;  /* 0x000007a000027945 */ /* 0x000fe20003800000 */
[-C--:B-1----:R-:W-:Y:S02]  /*10e30*/  ISETP.GE.AND P0, PT, R22, R3.reuse, PT ;  /* 0x000000031600720c */ /* 0x082fe40003f06270 */
[----:B------:R-:W-:-:S11]  /*10e40*/  ISETP.GE.AND P1, PT, R233, R3, PT ;  /* 0x00000003e900720c */ /* 0x000fd60003f26270 */
[----:B0-----:R-:W-:Y:S05]  /*10e50*/  @P0 BRA `(.L_x_2612) ;  /* 0x0000000400d80947 */ /* 0x001fea0003800000 */
[----:B---345:R-:W0:Y:S01]  /*10e60*/  LDS.128 R4, [R45+0x22400] ;  /* 0x022400002d047984 */ /* 0x038e220000000c00 */
[----:B------:R-:W-:Y:S02]  /*10e70*/  SHF.R.U32.HI R30, RZ, 0x8, R26 ;  /* 0x00000008ff1e7819 */ /* 0x000fe4000001161a */
        /* <DEDUP_REMOVED lines=9> */
[----:B--2---:R-:W-:Y:S02]  /*10f10*/  SHF.R.U32.HI R37, RZ, 0x10, R29 ;  /* 0x00000010ff257819 */ /* 0x004fe4000001161d */
        /* <DEDUP_REMOVED lines=106> */
.L_x_2612:
[----:B------:R-:W-:Y:S05]  /*115c0*/  BSYNC B2 ;  /* 0x0000000000027941 */ /* 0x000fea0003800000 */
.L_x_2611:
[----:B------:R-:W-:Y:S05]  /*115d0*/  @P1 BRA `(.L_x_2610) ;  /* 0x0000000400e81947 */ /* 0x000fea0003800000 */
[----:B0--345:R-:W0:Y:S01]  /*115e0*/  LDS.128 R4, [R45+0x26400] ;  /* 0x026400002d047984 */ /* 0x039e220000000c00 */
[----:B------:R-:W-:Y:S02]  /*115f0*/  SHF.R.U32.HI R27, RZ, 0x8, R25 ;  /* 0x00000008ff1b7819 */ /* 0x000fe40000011619 */
        /* <DEDUP_REMOVED lines=49> */
[----:B--2---:R-:W-:Y:S01]  /*11910*/  FFMA.FTZ R37, R21, R32, R35 ;  /* 0x0000002015257223 */ /* 0x004fe20000010023 */
        /* <DEDUP_REMOVED lines=70> */
.L_x_2610:
[----:B------:R-:W-:Y:S05]  /*11d80*/  BSYNC B1 ;  /* 0x0000000000017941 */ /* 0x000fea0003800000 */
.L_x_2609:
[----:B------:R-:W-:-:S05]  /*11d90*/  VIADD R3, R19, 0x60 ;  /* 0x0000006013037836 */ /* 0x000fca0000000000 */
        /* <DEDUP_REMOVED lines=130> */
.L_x_2615:
[----:B------:R-:W-:Y:S05]  /*125c0*/  BSYNC B1 ;  /* 0x0000000000017941 */ /* 0x000fea0003800000 */
.L_x_2614:
[----:B------:R-:W-:Y:S05]  /*125d0*/  @P1 BRA `(.L_x_2613) ;  /* 0x0000005000681947 */ /* 0x000fea0003800000 */
[----:B0--345:R-:W0:Y:S01]  /*125e0*/  LDS.128 R4, [R35+0x27400] ;  /* 0x0274000023047984 */ /* 0x039e220000000c00 */
[----:B------:R-:W-:Y:S02]  /*125f0*/  SHF.R.U32.HI R13, RZ, 0x8, R9 ;  /* 0x00000008ff0d7819 */ /* 0x000fe40000011609 */
        /* <DEDUP_REMOVED lines=117> */
.L_x_2586:
[----:B------:R-:W0:Y:S01]  /*12d50*/  LDC R52, c[0x0][0x448] ;  /* 0x00011200ff347b82 */ /* 0x000e220000000800 */
[----:B------:R-:W-:Y:S01]  /*12d60*/  IMAD.MOV.U32 R27, RZ, RZ, R29 ;  /* 0x000000ffff1b7224 */ /* 0x000fe200078e001d */
[----:B------:R-:W-:Y:S01]  /*12d70*/  ULDC.64 UR4, c[0x0][0x3f8] ;  /* 0x0000fe0000047ab9 */ /* 0x000fe20000000a00 */
[----:B------:R-:W-:Y:S01]  /*12d80*/  IMAD.MOV.U32 R25, RZ, RZ, R31 ;  /* 0x000000ffff197224 */ /* 0x000fe200078e001f */
[----:B------:R-:W-:Y:S01]  /*12d90*/  ULDC.64 UR6, c[0x0][0x408] ;  /* 0x0001020000067ab9 */ /* 0x000fe20000000a00 */
[----:B------:R-:W-:Y:S01]  /*12da0*/  ULDC.64 UR8, c[0x0][0x400] ;  /* 0x0001000000087ab9 */ /* 0x000fe20000000a00 */
        /* <DEDUP_REMOVED lines=19> */
[----:B------:R-:W2:Y:S01]  /*12ee0*/  LDL R6, [R1+0x38] ;  /* 0x0000380001067983 */ /* 0x000ea20000100800 */
[----:B------:R-:W0:Y:S03]  /*12ef0*/  LDC R37, c[0x0][0x3f4] ;  /* 0x0000fd00ff257b82 */ /* 0x000e260000000800 */
[----:B------:R-:W1:Y:S04]  /*12f00*/  SHFL.IDX PT, R7, R55, RZ, 0x181f ;  /* 0x00181fff37077589 */ /* 0x000e6800000e0000 */
[----:B------:R-:W3:Y:S04]  /*12f10*/  SHFL.IDX PT, R14, R59, RZ, 0x181f ;  /* 0x00181fff3b0e7589 */ /* 0x000ee800000e0000 */
[----:B------:R-:W4:Y:S04]  /*12f20*/  SHFL.IDX PT, R5, R53, RZ, 0x181f ;  /* 0x00181fff35057589 */ /* 0x000f2800000e0000 */
[----:B------:R-:W5:Y:S01]  /*12f30*/  SHFL.IDX PT, R9, R57, RZ, 0x181f ;  /* 0x00181fff39097589 */ /* 0x000f6200000e0000 */
[----:B0-----:R-:W-:Y:S01]  /*12f40*/  ISETP.GE.AND P0, PT, R16, R37, PT ;  /* 0x000000251000720c */ /* 0x001fe20003f06270 */
[----:B--2---:R-:W-:-:S05]  /*12f50*/  IMAD R52, R6, R52, RZ ;  /* 0x0000003406347224 */ /* 0x004fca00078e02ff */
[----:B------:R-:W-:-:S13]  /*12f60*/  ISETP.GE.OR P1, PT, R3, R52, P0 ;  /* 0x000000340300720c */ /* 0x000fda0000726670 */
[C---:B-1----:R-:W-:Y:S02]  /*12f70*/  @!P1 IADD3 R4, P2, R16.reuse, R7, RZ ;  /* 0x0000000710049210 */ /* 0x042fe40007f5e0ff */
[----:B---3--:R-:W-:Y:S02]  /*12f80*/  @!P1 IADD3 R24, P3, R16, R14, RZ ;  /* 0x0000000e10189210 */ /* 0x008fe40007f7e0ff */
[----:B----4-:R-:W-:-:S03]  /*12f90*/  @!P1 IADD3.X R5, R5, R17, RZ, P2, !PT ;  /* 0x0000001105059210 */ /* 0x010fc600017fe4ff */
[----:B-----5:R-:W-:-:S03]  /*12fa0*/  @!P1 IMAD.X R25, R9, 0x1, R17, P3 ;  /* 0x0000000109199824 */ /* 0x020fc600018e0611 */
        /* <DEDUP_REMOVED lines=13> */
[----:B------:R-:W-:Y:S01]  /*13080*/  @!P1 IMAD.MOV.U32 R46, RZ, RZ, R6 ;  /* 0x000000ffff2e9224 */ /* 0x000fe200078e0006 */
[----:B---3--:R-:W-:Y:S01]  /*13090*/  @!P1 MOV R51, R27 ;  /* 0x0000001b00339202 */ /* 0x008fe20000000f00 */
[----:B------:R-:W-:-:S02]  /*130a0*/  @!P1 IMAD.MOV.U32 R47, RZ, RZ, R7 ;  /* 0x000000ffff2f9224 */ /* 0x000fc400078e0007 */
[----:B------:R-:W-:Y:S02]  /*130b0*/  @!P1 IMAD.MOV.U32 R48, RZ, RZ, R24 ;  /* 0x000000ffff309224 */ /* 0x000fe400078e0018 */
[----:B------:R-:W-:Y:S02]  /*130c0*/  @!P1 IMAD.MOV.U32 R49, RZ, RZ, R25 ;  /* 0x000000ffff319224 */ /* 0x000fe400078e0019 */
[----:B01--4-:R-:W-:-:S07]  /*130d0*/  @!P1 IMAD.MOV.U32 R50, RZ, RZ, R26 ;  /* 0x000000ffff329224 */ /* 0x013fce00078e001a */
.L_x_2876:
        /* <DEDUP_REMOVED lines=17> */
.L_x_2618:
[----:B------:R-:W-:Y:S05]  /*131f0*/  BSYNC B1 ;  /* 0x0000000000017941 */ /* 0x000fea0003800000 */
.L_x_2617:
        /* <DEDUP_REMOVED lines=11> */
[----:B---3--:R-:W-:Y:S02]  /*132b0*/  @!P1 IMAD.X R33, R25, 0x1, R17, P3 ;  /* 0x0000000119219824 */ /* 0x008fe400018e0611 */
[----:B------:R-:W-:-:S04]  /*132c0*/  @!P1 IMAD.MOV.U32 R25, RZ, RZ, R9 ;  /* 0x000000ffff199224 */ /* 0x000fc800078e0009 */
[----:B------:R-:W2:Y:S04]  /*132d0*/  @!P1 LD.E.128 R32, desc[UR40][R32.64] ;  /* 0x0000002820209980 */ /* 0x000ea8000c101d00 */
[----:B------:R-:W3:Y:S04]  /*132e0*/  @!P1 LD.E.128 R24, desc[UR40][R24.64] ;  /* 0x0000002818189980 */ /* 0x000ee8000c101d00 */
[----:B------:R-:W0:Y:S04]  /*132f0*/  SHFL.IDX PT, R55, R55, 0x3, 0x181f ;  /* 0x00781f0037377f89 */ /* 0x000e2800000e0000 */
[----:B------:R-:W1:Y:S04]  /*13300*/  SHFL.IDX PT, R53, R53, 0x3, 0x181f ;  /* 0x00781f0035357f89 */ /* 0x000e6800000e0000 */
[----:B------:R-:W4:Y:S04]  /*13310*/  SHFL.IDX PT, R59, R59, 0x3, 0x181f ;  /* 0x00781f003b3b7f89 */ /* 0x000f2800000e0000 */
[----:B------:R-:W0:Y:S01]  /*13320*/  SHFL.IDX PT, R57, R57, 0x3, 0x181f ;  /* 0x00781f0039397f89 */ /* 0x000e2200000e0000 */
[----:B------:R-:W-:-:S02]  /*13330*/  CS2R R20, SRZ ;  /* 0x0000000000147805 */ /* 0x000fc4000001ff00 */
[----:B------:R-:W-:Y:S02]  /*13340*/  CS2R R38, SRZ ;  /* 0x0000000000267805 */ /* 0x000fe4000001ff00 */
[----:B------:R-:W-:Y:S02]  /*13350*/  CS2R R40, SRZ ;  /* 0x0000000000287805 */ /* 0x000fe4000001ff00 */
[----:B------:R-:W-:Y:S02]  /*13360*/  CS2R R42, SRZ ;  /* 0x00000000002a7805 */ /* 0x000fe4000001ff00 */
[----:B------:R-:W-:Y:S01]  /*13370*/  CS2R R8, SRZ ;  /* 0x0000000000087805 */ /* 0x000fe2000001ff00 */
[----:B--2---:R-:W-:Y:S02]  /*13380*/  @!P1 IMAD.MOV.U32 R40, RZ, RZ, R32 ;  /* 0x000000ffff289224 */ /* 0x004fe400078e0020 */
[----:B------:R-:W-:Y:S02]  /*13390*/  @!P1 IMAD.MOV.U32 R41, RZ, RZ, R33 ;  /* 0x000000ffff299224 */ /* 0x000fe400078e0021 */
[----:B---3--:R-:W-:Y:S01]  /*133a0*/  @!P1 IMAD.MOV.U32 R20, RZ, RZ, R24 ;  /* 0x000000ffff149224 */ /* 0x008fe200078e0018 */
[----:B------:R-:W-:Y:S01]  /*133b0*/  @!P1 MOV R21, R25 ;  /* 0x0000001900159202 */ /* 0x000fe20000000f00 */
[----:B------:R-:W-:-:S02]  /*133c0*/  @!P1 IMAD.MOV.U32 R38, RZ, RZ, R26 ;  /* 0x000000ffff269224 */ /* 0x000fc400078e001a */
[----:B------:R-:W-:Y:S02]  /*133d0*/  @!P1 IMAD.MOV.U32 R39, RZ, RZ, R27 ;  /* 0x000000ffff279224 */ /* 0x000fe400078e001b */
[----:B------:R-:W-:Y:S02]  /*133e0*/  @!P1 IMAD.MOV.U32 R42, RZ, RZ, R34 ;  /* 0x000000ffff2a9224 */ /* 0x000fe400078e0022 */
[----:B01--4-:R-:W-:-:S07]  /*133f0*/  @!P1 IMAD.MOV.U32 R43, RZ, RZ, R35 ;  /* 0x000000ffff2b9224 */ /* 0x013fce00078e0023 */
.L_x_2886:
        /* <DEDUP_REMOVED lines=13> */
[----:B------:R-:W-:Y:S01]  /*134d0*/  IMAD.X R13, R53, 0x1, R17, P1 ;  /* 0x00000001350d7824 */ /* 0x000fe200008e0611 */
[----:B------:R-:W-:-:S05]  /*134e0*/  IADD3.X R9, R57, R17, RZ, P2, !PT ;  /* 0x0000001139097210 */ /* 0x000fca00017fe4ff */
[----:B------:R-:W5:Y:S04]  /*134f0*/  LD.E.128 R12, desc[UR40][R12.64] ;  /* 0x000000280c0c7980 */ /* 0x000f68000c101d00 */
[----:B------:R-:W5:Y:S02]  /*13500*/  LD.E.128 R8, desc[UR40][R8.64] ;  /* 0x0000002808087980 */ /* 0x000f64000c101d00 */
.L_x_2621:
[----:B------:R-:W-:Y:S05]  /*13510*/  BSYNC B1 ;  /* 0x0000000000017941 */ /* 0x000fea0003800000 */
.L_x_2620:
[----:B------:R-:W2:Y:S01]  /*13520*/  LDL R24, [R1+0x34] ;  /* 0x0000340001187983 */ /* 0x000ea20000100800 */
[----:B------:R-:W-:Y:S01]  /*13530*/  ULEA.HI UR4, UR39, UR39, URZ, 0x1 ;  /* 0x0000002727047291 */ /* 0x000fe2000f8f083f */
[C---:B------:R-:W-:Y:S01]  /*13540*/  VIADD R26, R19.reuse, 0x20 ;  /* 0x00000020131a7836 */ /* 0x040fe20000000000 */
[----:B------:R-:W-:Y:S01]  /*13550*/  BSSY B1, `(.L_x_2622) ;  /* 0x000000e000017945 */ /* 0x000fe20003800000 */
[----:B------:R-:W-:Y:S01]  /*13560*/  VIADD R25, R19, 0x40 ;  /* 0x0000004013197836 */ /* 0x000fe20000000000 */
[----:B------:R-:W-:-:S04]  /*13570*/  ULOP3.LUT UR4, UR4, 0xfffffffe, URZ, 0xc0, !UPT ;  /* 0xfffffffe04047892 */ /* 0x000fc8000f8ec03f */
[----:B------:R-:W-:-:S06]  /*13580*/  UIADD3 UR4, UR39, -UR4, URZ ;  /* 0x8000000427047290 */ /* 0x000fcc000fffe03f */
[----:B------:R-:W-:-:S05]  /*13590*/  IMAD.U32 R3, RZ, RZ, UR4 ;  /* 0x00000004ff037e24 */ /* 0x000fca000f8e00ff */
[----:B------:R-:W-:-:S04]  /*135a0*/  SHF.L.U32 R3, R3, 0x1f, RZ ;  /* 0x0000001f03037819 */ /* 0x000fc800000006ff */
[----:B------:R-:W0:Y:S01]  /*135b0*/  SYNCS.PHASECHK.TRANS64.TRYWAIT P4, [R18+URZ+0x38800], R3 ;  /* 0x03880003120075a7 */ /* 0x000e22000808017f */
[----:B--2---:R-:W-:Y:S01]  /*135c0*/  VIADDMNMX R52, R52, -R24, 0x80, PT ;  /* 0x0000008034347446 */ /* 0x004fe20003800918 */
[----:B------:R-:W-:-:S03]  /*135d0*/  VIADD R24, R19, 0x60 ;  /* 0x0000006013187836 */ /* 0x000fc60000000000 */
[-C--:B------:R-:W-:Y:S02]  /*135e0*/  ISETP.GE.OR P3, PT, R19, R52.reuse, P0 ;  /* 0x000000341300720c */ /* 0x080fe40000766670 */
[-C--:B------:R-:W-:Y:S02]  /*135f0*/  ISETP.GE.OR P2, PT, R26, R52.reuse, P0 ;  /* 0x000000341a00720c */ /* 0x080fe40000746670 */
[-C--:B------:R-:W-:Y:S02]  /*13600*/  ISETP.GE.OR P1, PT, R25, R52.reuse, P0 ;  /* 0x000000341900720c */ /* 0x080fe40000726670 */
[----:B------:R-:W-:Y:S01]  /*13610*/  ISETP.GE.OR P0, PT, R24, R52, P0 ;  /* 0x000000341800720c */ /* 0x000fe20000706670 */
[----:B0-----:R-:W-:-:S12]  /*13620*/  @!P4 BRA `(.L_x_2623) ;  /* 0x0000020000c0c947 */ /* 0x001fd80003800000 */
.L_x_2887:
[----:B------:R-:W-:Y:S05]  /*13630*/  BSYNC B1 ;  /* 0x0000000000017941 */ /* 0x000fea0003800000 */
.L_x_2622:
[----:B------:R-:W-:Y:S04]  /*13640*/  BSSY B1, `(.L_x_2624) ;  /* 0x0000107000017945 */ /* 0x000fe80003800000 */
[----:B------:R-:W-:Y:S05]  /*13650*/  @P3 BRA `(.L_x_2625) ;  /* 0x0000001000143947 */ /* 0x000fea0003800000 */
[----:B------:R-:W2:Y:S04]  /*13660*/  LDL R35, [R1+0x70] ;  /* 0x0000700001237983 */ /* 0x000ea80000100800 */
[----:B------:R-:W3:Y:S01]  /*13670*/  LDL R76, [R1+0x74] ;  /* 0x00007400014c7983 */ /* 0x000ee20000100800 */
[----:B0-----:R-:W-:Y:S01]  /*13680*/  SHF.R.U32.HI R3, RZ, 0x8, R44 ;  /* 0x00000008ff037819 */ /* 0x001fe2000001162c */
[----:B------:R-:W-:Y:S01]  /*13690*/  IMAD.SHL.U32 R52, R19, 0x80, RZ ;  /* 0x0000008013347824 */ /* 0x000fe200078e00ff */
[----:B------:R-:W-:Y:S02]  /*136a0*/  LOP3.LUT R25, R44, 0xff, RZ, 0xc0, !PT ;  /* 0x000000ff2c197812 */ /* 0x000fe400078ec0ff */
[----:B------:R-:W-:Y:S02]  /*136b0*/  LOP3.LUT R24, R3, 0xff, RZ, 0xc0, !PT ;  /* 0x000000ff03187812 */ /* 0x000fe400078ec0ff */
[----:B------:R-:W-:-:S02]  /*136c0*/  LEA.HI R3, R37, R0, RZ, 0x1c ;  /* 0x0000000025037211 */ /* 0x000fc400078fe0ff */
[----:B------:R-:W-:Y:S02]  /*136d0*/  PRMT R53, R24, 0x7604, R25 ;  /* 0x0000760418357816 */ /* 0x000fe40000000019 */
[----:B------:R-:W-:Y:S02]  /*136e0*/  SHF.R.S32.HI R24, RZ, 0x1f, R3 ;  /* 0x0000001fff187819 */ /* 0x000fe40000011403 */
[----:B------:R-:W-:Y:S02]  /*136f0*/  LOP3.LUT R52, R52, 0x380, RZ, 0xc0, !PT ;  /* 0x0000038034347812 */ /* 0x000fe400078ec0ff */
[----:B------:R-:W-:Y:S01]  /*13700*/  LEA.HI R24, R24, R3, RZ, 0x3 ;  /* 0x0000000318187211 */ /* 0x000fe200078f18ff */
[----:B------:R-:W-:Y:S01]  /*13710*/  IMAD.SHL.U32 R3, R3, 0x10, RZ ;  /* 0x0000001003037824 */ /* 0x000fe200078e00ff */
[----:B------:R-:W-:Y:S02]  /*13720*/  SHF.R.U32.HI R26, RZ, 0x8, R45 ;  /* 0x00000008ff1a7819 */ /* 0x000fe4000001162d */
[----:B------:R-:W-:Y:S01]  /*13730*/  LOP3.LUT R27, R45, 0xff, RZ, 0xc0, !PT ;  /* 0x000000ff2d1b7812 */ /* 0x000fe200078ec0ff */
[----:B------:R-:W-:Y:S01]  /*13740*/  IMAD.SHL.U32 R24, R24, 0x800, RZ ;  /* 0x0000080018187824 */ /* 0x000fe200078e00ff */
[----:B------:R-:W-:Y:S01]  /*13750*/  LOP3.LUT R3, R52, 0x70, R3, 0xf8, !PT ;  /* 0x0000007034037812 */ /* 0x000fe200078ef803 */
[----:B------:R-:W-:Y:S01]  /*13760*/  IMAD.SHL.U32 R52, R19, 0x80, RZ ;  /* 0x0000008013347824 */ /* 0x000fe200078e00ff */
[----:B------:R-:W-:-:S02]  /*13770*/  LOP3.LUT R26, R26, 0xff, RZ, 0xc0, !PT ;  /* 0x000000ff1a1a7812 */ /* 0x000fc400078ec0ff */
[----:B------:R-:W-:Y:S02]  /*13780*/  SHF.R.U32.HI R33, RZ, 0x8, R48 ;  /* 0x00000008ff217819 */ /* 0x000fe40000011630 */
[----:B------:R-:W-:Y:S02]  /*13790*/  LOP3.LUT R52, R52, 0x380, RZ, 0xc0, !PT ;  /* 0x0000038034347812 */ /* 0x000fe400078ec0ff */
[----:B------:R-:W-:Y:S02]  /*137a0*/  PRMT R55, R26, 0x7604, R27 ;  /* 0x000076041a377816 */ /* 0x000fe4000000001b */
[----:B------:R-:W-:Y:S02]  /*137b0*/  SHF.R.U32.HI R27, RZ, 0x8, R47 ;  /* 0x00000008ff1b7819 */ /* 0x000fe4000001162f */
[----:B------:R-:W-:Y:S02]  /*137c0*/  SHF.R.U32.HI R52, RZ, 0x3, R52 ;  /* 0x00000003ff347819 */ /* 0x000fe40000011634 */
[----:B------:R-:W-:-:S02]  /*137d0*/  LOP3.LUT R32, R47, 0xff, RZ, 0xc0, !PT ;  /* 0x000000ff2f207812 */ /* 0x000fc400078ec0ff */
[----:B------:R-:W-:Y:S02]  /*137e0*/  LOP3.LUT R34, R48, 0xff, RZ, 0xc0, !PT ;  /* 0x000000ff30227812 */ /* 0x000fe400078ec0ff */
[----:B------:R-:W-:Y:S02]  /*137f0*/  LOP3.LUT R27, R27, 0xff, RZ, 0xc0, !PT ;  /* 0x000000ff1b1b7812 */ /* 0x000fe400078ec0ff */
[----:B------:R-:W-:Y:S02]  /*13800*/  LOP3.LUT R33, R33, 0xff, RZ, 0xc0, !PT ;  /* 0x000000ff21217812 */ /* 0x000fe400078ec0ff */
[----:B------:R-:W-:Y:S02]  /*13810*/  LOP3.LUT R3, R3, R52, RZ, 0x3c, !PT ;  /* 0x0000003403037212 */ /* 0x000fe400078e3cff */
[----:B------:R-:W-:Y:S02]  /*13820*/  LOP3.LUT R24, R24, 0xffffc000, RZ, 0xc0, !PT ;  /* 0xffffc00018187812 */ /* 0x000fe400078ec0ff */
[----:B------:R-:W-:-:S02]  /*13830*/  PRMT R61, R27, 0x7604, R32 ;  /* 0x000076041b3d7816 */ /* 0x000fc40000000020 */
[----:B------:R-:W-:Y:S02]  /*13840*/  PRMT R63, R33, 0x7604, R34 ;  /* 0x00007604213f7816 */ /* 0x000fe40000000022 */
[----:B------:R-:W-:Y:S02]  /*13850*/  SHF.R.U32.HI R32, RZ, 0x8, R49 ;  /* 0x00000008ff207819 */ /* 0x000fe40000011631 */
[----:B------:R-:W-:Y:S02]  /*13860*/  SHF.R.U32.HI R34, RZ, 0x8, R50 ;  /* 0x00000008ff227819 */ /* 0x000fe40000011632 */
[----:B------:R-:W-:Y:S02]  /*13870*/  SHF.R.U32.HI R25, RZ, 0x8, R46 ;  /* 0x00000008ff197819 */ /* 0x000fe4000001162e */
[----:B------:R-:W-:Y:S02]  /*13880*/  LOP3.LUT R33, R49, 0xff, RZ, 0xc0, !PT ;  /* 0x000000ff31217812 */ /* 0x000fe400078ec0ff */
[----:B------:R-:W-:-:S02]  /*13890*/  LOP3.LUT R32, R32, 0xff, RZ, 0xc0, !PT ;  /* 0x000000ff20207812 */ /* 0x000fc400078ec0ff */
[----:B------:R-:W-:Y:S02]  /*138a0*/  LOP3.LUT R34, R34, 0xff, RZ, 0xc0, !PT ;  /* 0x000000ff22227812 */ /* 0x000fe400078ec0ff */
[----:B------:R-:W-:Y:S02]  /*138b0*/  LOP3.LUT R26, R46, 0xff, RZ, 0xc0, !PT ;  /* 0x000000ff2e1a7812 */ /* 0x000fe400078ec0ff */
[----:B------:R-:W-:Y:S02]  /*138c0*/  LOP3.LUT R25, R25, 0xff, RZ, 0xc0, !PT ;  /* 0x000000ff19197812 */ /* 0x000fe400078ec0ff */
[----:B------:R-:W-:Y:S02]  /*138d0*/  PRMT R65, R32, 0x7604, R33 ;  /* 0x0000760420417816 */ /* 0x000fe40000000021 */
[----:B------:R-:W-:Y:S02]  /*138e0*/  PRMT R57, R25, 0x7604, R26 ;  /* 0x0000760419397816 */ /* 0x000fe4000000001a */
[----:B------:R-:W-:-:S02]  /*138f0*/  SHF.R.U32.HI R54, RZ, 0x10, R45 ;  /* 0x00000010ff367819 */ /* 0x000fc4000001162d */
[----:B------:R-:W-:Y:S02]  /*13900*/  SHF.R.U32.HI R52, RZ, 0x8, R51 ;  /* 0x00000008ff347819 */ /* 0x000fe40000011633 */
[----:B------:R-:W-:Y:S02]  /*13910*/  SHF.R.U32.HI R56, RZ, 0x10, R46 ;  /* 0x00000010ff387819 */ /* 0x000fe4000001162e */
[----:B------:R-:W-:Y:S02]  /*13920*/  LOP3.LUT R54, R54, 0xff, RZ, 0xc0, !PT ;  /* 0x000000ff36367812 */ /* 0x000fe400078ec0ff */
[----:B------:R-:W-:Y:S02]  /*13930*/  LOP3.LUT R59, R51, 0xff, RZ, 0xc0, !PT ;  /* 0x000000ff333b7812 */ /* 0x000fe400078ec0ff */
[----:B------:R-:W-:Y:S02]  /*13940*/  LOP3.LUT R52, R52, 0xff, RZ, 0xc0, !PT ;  /* 0x000000ff34347812 */ /* 0x000fe400078ec0ff */
[----:B------:R-:W-:-:S02]  /*13950*/  LOP3.LUT R56, R56, 0xff, RZ, 0xc0, !PT ;  /* 0x000000ff38387812 */ /* 0x000fc400078ec0ff */
[----:B------:R-:W-:Y:S02]  /*13960*/  PRMT R55, R54, 0x7054, R55 ;  /* 0x0000705436377816 */ /* 0x000fe40000000037 */
[----:B------:R-:W-:Y:S02]  /*13970*/  SHF.R.U32.HI R54, RZ, 0x10, R49 ;  /* 0x00000010ff367819 */ /* 0x000fe40000011631 */
[----:B------:R-:W-:Y:S02]  /*13980*/  PRMT R60, R52, 0x7604, R59 ;  /* 0x00007604343c7816 */ /* 0x000fe4000000003b */
[----:B------:R-:W-:Y:S02]  /*13990*/  SHF.R.U32.HI R52, RZ, 0x10, R44 ;  /* 0x00000010ff347819 */ /* 0x000fe4000001162c */
[----:B------:R-:W-:Y:S02]  /*139a0*/  PRMT R59, R56, 0x7054, R57 ;  /* 0x00007054383b7816 */ /* 0x000fe40000000039 */
[----:B------:R-:W-:-:S02]  /*139b0*/  SHF.R.U32.HI R57, RZ, 0x10, R51 ;  /* 0x00000010ff397819 */ /* 0x000fc40000011633 */
[----:B------:R-:W-:Y:S02]  /*139c0*/  LOP3.LUT R54, R54, 0xff, RZ, 0xc0, !PT ;  /* 0x000000ff36367812 */ /* 0x000fe400078ec0ff */
[----:B------:R-:W-:Y:S02]  /*139d0*/  SHF.R.U32.HI R58, RZ, 0x10, R47 ;  /* 0x00000010ff3a7819 */ /* 0x000fe4000001162f */
[----:B------:R-:W-:Y:S02]  /*139e0*/  LOP3.LUT R52, R52, 0xff, RZ, 0xc0, !PT ;  /* 0x000000ff34347812 */ /* 0x000fe400078ec0ff */
[----:B------:R-:W-:Y:S02]  /*139f0*/  SHF.R.U32.HI R56, RZ, 0x10, R50 ;  /* 0x00000010ff387819 */ /* 0x000fe40000011632 */
[----:B------:R-:W-:Y:S02]  /*13a00*/  LOP3.LUT R57, R57, 0xff, RZ, 0xc0, !PT ;  /* 0x000000ff39397812 */ /* 0x000fe400078ec0ff */
[----:B------:R-:W-:-:S02]  /*13a10*/  PRMT R65, R54, 0x7054, R65 ;  /* 0x0000705436417816 */ /* 0x000fc40000000041 */
[----:B------:R-:W-:Y:S02]  /*13a20*/  LOP3.LUT R58, R58, 0xff, RZ, 0xc0, !PT ;  /* 0x000000ff3a3a7812 */ /* 0x000fe400078ec0ff */
[----:B------:R-:W-:Y:S02]  /*13a30*/  PRMT R53, R52, 0x7054, R53 ;  /* 0x0000705434357816 */ /* 0x000fe40000000035 */
[----:B------:R-:W-:Y:S02]  /*13a40*/  SHF.R.U32.HI R52, RZ, 0x10, R48 ;  /* 0x00000010ff347819 */ /* 0x000fe40000011630 */
[----:B------:R-:W-:Y:S02]  /*13a50*/  LOP3.LUT R56, R56, 0xff, RZ, 0xc0, !PT ;  /* 0x000000ff38387812 */ /* 0x000fe400078ec0ff */
[----:B------:R-:W-:Y:S02]  /*13a60*/  PRMT R69, R57, 0x7054, R60 ;  /* 0x0000705439457816 */ /* 0x000fe4000000003c */
[----:B------:R-:W-:-:S02]  /*13a70*/  LOP3.LUT R65, R65, 0xff000000, R49, 0xf8, !PT ;  /* 0xff00000041417812 */ /* 0x000fc400078ef831 */
[----:B------:R-:W-:Y:S02]  /*13a80*/  LOP3.LUT R57, R55, 0xff000000, R45, 0xf8, !PT ;  /* 0xff00000037397812 */ /* 0x000fe400078ef82d */
[----:B------:R-:W-:Y:S02]  /*13a90*/  PRMT R61, R58, 0x7054, R61 ;  /* 0x000070543a3d7816 */ /* 0x000fe4000000003d */
[----:B------:R-:W-:Y:S02]  /*13aa0*/  LOP3.LUT R52, R52, 0xff, RZ, 0xc0, !PT ;  /* 0x000000ff34347812 */ /* 0x000fe400078ec0ff */
[----:B------:R-:W-:Y:S02]  /*13ab0*/  F2FP.F16.E4M3.UNPACK_B R66, R65 ;  /* 0x00000041ff42723e */ /* 0x000fe400020006ff */
[----:B------:R-:W-:Y:S02]  /*13ac0*/  F2FP.F16.E4M3.UNPACK_B R60, R57 ;  /* 0x00000039ff3c723e */ /* 0x000fe400020006ff */
[----:B------:R-:W-:-:S02]  /*13ad0*/  LOP3.LUT R58, R61, 0xff000000, R47, 0xf8, !PT ;  /* 0xff0000003d3a7812 */ /* 0x000fc400078ef82f */
[----:B------:R-:W-:Y:S01]  /*13ae0*/  LOP3.LUT R68, R69, 0xff000000, R51, 0xf8, !PT ;  /* 0xff00000045447812 */ /* 0x000fe200078ef833 */
[--C-:B------:R-:W-:Y:S01]  /*13af0*/  HADD2.F32 R64, -RZ, R60.reuse.H0_H0 ;  /* 0x2000003cff407230 */ /* 0x100fe20000004100 */
[----:B------:R-:W-:Y:S01]  /*13b00*/  PRMT R63, R52, 0x7054, R63 ;  /* 0x00007054343f7816 */ /* 0x000fe2000000003f */
[----:B------:R-:W-:Y:S01]  /*13b10*/  HADD2.F32 R60, -RZ, R60.H1_H1 ;  /* 0x3000003cff3c7230 */ /* 0x000fe20000004100 */
[----:B------:R-:W-:Y:S02]  /*13b20*/  LOP3.LUT R52, R53, 0xff000000, R44, 0xf8, !PT ;  /* 0xff00000035347812 */ /* 0x000fe400078ef82c */
[----:B------:R-:W-:Y:S02]  /*13b30*/  LOP3.LUT R53, R63, 0xff000000, R48, 0xf8, !PT ;  /* 0xff0000003f357812 */ /* 0x000fe400078ef830 */
[----:B------:R-:W-:Y:S02]  /*13b40*/  F2FP.F16.E4M3.UNPACK_B R57, R57.H1 ;  /* 0x00000039ff39723e */ /* 0x000fe400030006ff */
[----:B------:R-:W-:-:S02]  /*13b50*/  LOP3.LUT R44, R59, 0xff000000, R46, 0xf8, !PT ;  /* 0xff0000003b2c7812 */ /* 0x000fc400078ef82e */
[----:B--2---:R-:W-:Y:S02]  /*13b60*/  IADD3 R3, R3, R24, R35 ;  /* 0x0000001803037210 */ /* 0x004fe40007ffe023 */
[----:B------:R-:W-:Y:S02]  /*13b70*/  LOP3.LUT R35, R50, 0xff, RZ, 0xc0, !PT ;  /* 0x000000ff32237812 */ /* 0x000fe400078ec0ff */
[----:B------:R-:W-:Y:S01]  /*13b80*/  IADD3 R3, R18, R3, RZ ;  /* 0x0000000312037210 */ /* 0x000fe20007ffe0ff */
[----:B---3--:R-:W0:Y:S01]  /*13b90*/  LDS.128 R24, [R76+0x20400] ;  /* 0x020400004c187984 */ /* 0x008e220000000c00 */
[----:B------:R-:W-:-:S03]  /*13ba0*/  PRMT R67, R34, 0x7604, R35 ;  /* 0x0000760422437816 */ /* 0x000fc60000000023 */
[----:B------:R-:W1:Y:S01]  /*13bb0*/  LDS.128 R32, [R3+0x20400] ;  /* 0x0204000003207984 */ /* 0x000e620000000c00 */
[----:B------:R-:W-:-:S04]  /*13bc0*/  PRMT R67, R56, 0x7054, R67 ;  /* 0x0000705438437816 */ /* 0x000fc80000000043 */
[----:B------:R-:W-:Y:S01]  /*13bd0*/  LOP3.LUT R45, R67, 0xff000000, R50, 0xf8, !PT ;  /* 0xff000000432d7812 */ /* 0x000fe200078ef832 */
[--C-:B------:R-:W-:Y:S02]  /*13be0*/  HADD2.F32 R67, -RZ, R66.reuse.H0_H0 ;  /* 0x20000042ff437230 */ /* 0x100fe40000004100 */
[----:B------:R-:W-:Y:S01]  /*13bf0*/  HADD2.F32 R66, -RZ, R66.H1_H1 ;  /* 0x30000042ff427230 */ /* 0x000fe20000004100 */
[-C--:B0-----:R-:W-:Y:S02]  /*13c00*/  F2FP.F16.E4M3.UNPACK_B R47, R25.reuse ;  /* 0x00000019ff2f723e */ /* 0x081fe400020006ff */
[----:B------:R-:W-:Y:S02]  /*13c10*/  F2FP.F16.E4M3.UNPACK_B R51, R25.H1 ;  /* 0x00000019ff33723e */ /* 0x000fe400030006ff */
[-C--:B-1----:R-:W-:Y:S01]  /*13c20*/  F2FP.F16.E4M3.UNPACK_B R54, R33.reuse ;  /* 0x00000021ff36723e */ /* 0x082fe200020006ff */
[--C-:B------:R-:W-:Y:S01]  /*13c30*/  HADD2.F32 R48, -RZ, R47.reuse.H0_H0 ;  /* 0x2000002fff307230 */ /* 0x100fe20000004100 */
[----:B------:R-:W-:Y:S01]  /*13c40*/  F2FP.F16.E4M3.UNPACK_B R55, R33.H1 ;  /* 0x00000021ff37723e */ /* 0x000fe200030006ff */
[----:B------:R-:W-:Y:S01]  /*13c50*/  HADD2.F32 R47, -RZ, R47.H1_H1 ;  /* 0x3000002fff2f7230 */ /* 0x000fe20000004100 */
[-C--:B------:R-:W-:Y:S01]  /*13c60*/  F2FP.F16.E4M3.UNPACK_B R49, R32.reuse ;  /* 0x00000020ff31723e */ /* 0x080fe200020006ff */
[--C-:B------:R-:W-:Y:S01]  /*13c70*/  HADD2.F32 R25, -RZ, R54.reuse.H0_H0 ;  /* 0x20000036ff197230 */ /* 0x100fe20000004100 */
[----:B------:R-:W-:Y:S01]  /*13c80*/  F2FP.F16.E4M3.UNPACK_B R56, R32.H1 ;  /* 0x00000020ff38723e */ /* 0x000fe200030006ff */
[----:B------:R-:W-:Y:S01]  /*13c90*/  HADD2.F32 R54, -RZ, R54.H1_H1 ;  /* 0x30000036ff367230 */ /* 0x000fe20000004100 */
[----:B------:R-:W-:-:S02]  /*13ca0*/  F2FP.F16.E4M3.UNPACK_B R59, R27 ;  /* 0x0000001bff3b723e */ /* 0x000fc400020006ff */
[C---:B------:R-:W-:Y:S01]  /*13cb0*/  FMUL.FTZ R33, R25.reuse, R67 ;  /* 0x0000004319217220 */ /* 0x040fe20000410000 */
[----:B------:R-:W-:Y:S01]  /*13cc0*/  FMUL.FTZ R32, R25, R64 ;  /* 0x0000004019207220 */ /* 0x000fe20000410000 */
[----:B------:R-:W-:Y:S01]  /*13cd0*/  F2FP.F16.E4M3.UNPACK_B R62, R27.H1 ;  /* 0x0000001bff3e723e */ /* 0x000fe200030006ff */
[----:B------:R-:W-:Y:S01]  /*13ce0*/  FMUL.FTZ R71, R54, R60 ;  /* 0x0000003c36477220 */ /* 0x000fe20000410000 */
[C---:B------:R-:W-:Y:S01]  /*13cf0*/  FFMA.FTZ R25, R48.reuse, R64, -R33 ;  /* 0x0000004030197223 */ /* 0x040fe20000010821 */
[----:B------:R-:W-:Y:S01]  /*13d00*/  FFMA.FTZ R33, R48, R67, R32 ;  /* 0x0000004330217223 */ /* 0x000fe20000010020 */
[----:B------:R-:W-:Y:S01]  /*13d10*/  F2FP.F16.E4M3.UNPACK_B R67, R65.H1 ;  /* 0x00000041ff43723e */ /* 0x000fe200030006ff */
[----:B------:R-:W-:Y:S01]  /*13d20*/  HADD2.F32 R32, -RZ, R55.H0_H0 ;  /* 0x20000037ff207230 */ /* 0x000fe20000004100 */
[-C--:B------:R-:W-:Y:S01]  /*13d30*/  F2FP.F16.E4M3.UNPACK_B R46, R24.reuse ;  /* 0x00000018ff2e723e */ /* 0x080fe200020006ff */
[----:B------:R-:W-:Y:S01]  /*13d40*/  HADD2.F32 R65, -RZ, R57.H0_H0 ;  /* 0x20000039ff417230 */ /* 0x000fe20000004100 */
[----:B------:R-:W-:Y:S01]  /*13d50*/  F2FP.F16.E4M3.UNPACK_B R50, R24.H1 ;  /* 0x00000018ff32723e */ /* 0x000fe200030006ff */
[----:B------:R-:W-:Y:S01]  /*13d60*/  HADD2.F32 R69, -RZ, R67.H0_H0 ;  /* 0x20000043ff457230 */ /* 0x000fe20000004100 */
[-C--:B------:R-:W-:Y:S01]  /*13d70*/  F2FP.F16.E4M3.UNPACK_B R24, R26.reuse ;  /* 0x0000001aff18723e */ /* 0x080fe200020006ff */
[----:B------:R-:W-:Y:S01]  /*13d80*/  HADD2.F32 R48, -RZ, R51.H0_H0 ;  /* 0x20000033ff307230 */ /* 0x000fe20000004100 */
[----:B------:R-:W-:Y:S01]  /*13d90*/  F2FP.F16.E4M3.UNPACK_B R27, R26.H1 ;  /* 0x0000001aff1b723e */ /* 0x000fe200030006ff */
[----:B------:R-:W-:Y:S01]  /*13da0*/  HADD2.F32 R64, -RZ, R57.H1_H1 ;  /* 0x30000039ff407230 */ /* 0x000fe20000004100 */
[----:B------:R-:W-:Y:S01]  /*13db0*/  F2FP.F16.E4M3.UNPACK_B R61, R35 ;  /* 0x00000023ff3d723e */ /* 0x000fe200020006ff */
[----:B------:R-:W-:Y:S01]  /*13dc0*/  FMUL.FTZ R73, R32, R69 ;  /* 0x0000004520497220 */ /* 0x000fe20000410000 */
[----:B------:R-:W-:Y:S01]  /*13dd0*/  F2FP.F16.E4M3.UNPACK_B R63, R35.H1 ;  /* 0x00000023ff3f723e */ /* 0x000fe200030006ff */
[----:B------:R-:W-:Y:S01]  /*13de0*/  HADD2.F32 R55, -RZ, R55.H1_H1 ;  /* 0x30000037ff377230 */ /* 0x000fe20000004100 */
[-C--:B------:R-:W-:Y:S01]  /*13df0*/  F2FP.F16.E4M3.UNPACK_B R26, R34.reuse ;  /* 0x00000022ff1a723e */ /* 0x080fe200020006ff */
[----:B------:R-:W-:Y:S01]  /*13e00*/  HADD2.F32 R51, -RZ, R51.H1_H1 ;  /* 0x30000033ff337230 */ /* 0x000fe20000004100 */
[----:B------:R-:W-:Y:S01]  /*13e10*/  F2FP.F16.E4M3.UNPACK_B R35, R34.H1 ;  /* 0x00000022ff23723e */ /* 0x000fe200030006ff */
[-C--:B------:R-:W-:Y:S01]  /*13e20*/  FMUL.FTZ R34, R54, R66.reuse ;  /* 0x0000004236227220 */ /* 0x080fe20000410000 */
[----:B------:R-:W-:Y:S01]  /*13e30*/  FMUL.FTZ R54, R32, R65 ;  /* 0x0000004120367220 */ /* 0x000fe20000410000 */
[----:B------:R-:W-:Y:S01]  /*13e40*/  FFMA.FTZ R32, R47, R66, R71 ;  /* 0x000000422f207223 */ /* 0x000fe20000010047 */
[----:B------:R-:W-:-:S02]  /*13e50*/  HADD2.F32 R66, -RZ, R67.H1_H1 ;  /* 0x30000043ff427230 */ /* 0x000fc40000004100 */
[----:B------:R-:W-:Y:S01]  /*13e60*/  FFMA.FTZ R34, R47, R60, -R34 ;  /* 0x0000003c2f227223 */ /* 0x000fe20000010822 */
[C---:B------:R-:W-:Y:S01]  /*13e70*/  FFMA.FTZ R47, R48.reuse, R65, -R73 ;  /* 0x00000041302f7223 */ /* 0x040fe20000010849 */
[----:B------:R-:W-:Y:S01]  /*13e80*/  FFMA.FTZ R48, R48, R69, R54 ;  /* 0x0000004530307223 */ /* 0x000fe20000010036 */
[----:B------:R-:W-:Y:S01]  /*13e90*/  F2FP.F16.E4M3.UNPACK_B R69, R68 ;  /* 0x00000044ff45723e */ /* 0x000fe200020006ff */
[----:B------:R-:W-:Y:S01]  /*13ea0*/  HADD2.F32 R54, -RZ, R61.H0_H0 ;  /* 0x2000003dff367230 */ /* 0x000fe20000004100 */
[----:B------:R-:W-:Y:S01]  /*13eb0*/  F2FP.F16.E4M3.UNPACK_B R65, R58 ;  /* 0x0000003aff41723e */ /* 0x000fe200020006ff */
[----:B------:R-:W-:Y:S02]  /*13ec0*/  HADD2.F32 R60, -RZ, R59.H0_H0 ;  /* 0x2000003bff3c7230 */ /* 0x000fe40000004100 */
[C---:B------:R-:W-:Y:S01]  /*13ed0*/  FMUL.FTZ R70, R55.reuse, R66 ;  /* 0x0000004237467220 */ /* 0x040fe20000410000 */
[----:B------:R-:W-:Y:S02]  /*13ee0*/  HADD2.F32 R71, -RZ, R69.H0_H0 ;  /* 0x20000045ff477230 */ /* 0x000fe40000004100 */
[----:B------:R-:W-:Y:S01]  /*13ef0*/  FMUL.FTZ R57, R55, R64 ;  /* 0x0000004037397220 */ /* 0x000fe20000410000 */
[----:B------:R-:W-:-:S02]  /*13f00*/  HADD2.F32 R67, -RZ, R65.H0_H0 ;  /* 0x20000041ff437230 */ /* 0x000fc40000004100 */
[----:B------:R-:W-:Y:S02]  /*13f10*/  HADD2.F32 R69, -RZ, R69.H1_H1 ;  /* 0x30000045ff457230 */ /* 0x000fe40000004100 */
[C---:B------:R-:W-:Y:S01]  /*13f20*/  FMUL.FTZ R55, R54.reuse, R71 ;  /* 0x0000004736377220 */ /* 0x040fe20000410000 */
[C---:B------:R-:W-:Y:S01]  /*13f30*/  FFMA.FTZ R57, R51.reuse, R66, R57 ;  /* 0x0000004233397223 */ /* 0x040fe20000010039 */
[-C--:B------:R-:W-:Y:S01]  /*13f40*/  FMUL.FTZ R72, R54, R67.reuse ;  /* 0x0000004336487220 */ /* 0x080fe20000410000 */
[----:B------:R-:W-:Y:S01]  /*13f50*/  FFMA.FTZ R54, R51, R64, -R70 ;  /* 0x0000004033367223 */ /* 0x000fe20000010846 */
[C---:B------:R-:W-:Y:S01]  /*13f60*/  FFMA.FTZ R55, R60.reuse, R67, -R55 ;  /* 0x000000433c377223 */ /* 0x040fe20000010837 */
[----:B------:R-:W-:Y:S01]  /*13f70*/  F2FP.F16.E4M3.UNPACK_B R67, R68.H1 ;  /* 0x00000044ff43723e */ /* 0x000fe200030006ff */
[----:B------:R-:W-:Y:S01]  /*13f80*/  FFMA.FTZ R51, R60, R71, R72 ;  /* 0x000000473c337223 */ /* 0x000fe20000010048 */
[----:B------:R-:W-:Y:S01]  /*13f90*/  F2FP.F16.E4M3.UNPACK_B R64, R58.H1 ;  /* 0x0000003aff40723e */ /* 0x000fe200030006ff */
[----:B------:R-:W-:Y:S01]  /*13fa0*/  HADD2.F32 R58, -RZ, R61.H1_H1 ;  /* 0x3000003dff3a7230 */ /* 0x000fe20000004100 */
[----:B------:R-:W-:Y:S01]  /*13fb0*/  F2FP.SATFINITE.E4M3.F32.PACK_AB_MERGE_C R47, R54, R47, RZ ;  /* 0x0000002f362f723e */ /* 0x000fe200048070ff */
[----:B------:R-:W-:Y:S01]  /*13fc0*/  HADD2.F32 R65, -RZ, R65.H1_H1 ;  /* 0x30000041ff417230 */ /* 0x000fe20000004100 */
[----:B------:R-:W-:Y:S01]  /*13fd0*/  F2FP.SATFINITE.E4M3.F32.PACK_AB_MERGE_C R48, R57, R48, RZ ;  /* 0x000000303930723e */ /* 0x000fe200048070ff */
[----:B------:R-:W-:-:S02]  /*13fe0*/  HADD2.F32 R68, -RZ, R67.H0_H0 ;  /* 0x20000043ff447230 */ /* 0x000fc40000004100 */
[C---:B------:R-:W-:Y:S01]  /*13ff0*/  FMUL.FTZ R70, R58.reuse, R69 ;  /* 0x000000453a467220 */ /* 0x040fe20000410000 */
[----:B------:R-:W-:Y:S02]  /*14000*/  HADD2.F32 R60, -RZ, R63.H0_H0 ;  /* 0x2000003fff3c7230 */ /* 0x000fe40000004100 */
[----:B------:R-:W-:Y:S01]  /*14010*/  FMUL.FTZ R58, R58, R65 ;  /* 0x000000413a3a7220 */ /* 0x000fe20000410000 */
[----:B------:R-:W-:Y:S01]  /*14020*/  HADD2.F32 R66, -RZ, R64.H0_H0 ;  /* 0x20000040ff427230 */ /* 0x000fe20000004100 */
[----:B------:R-:W-:Y:S01]  /*14030*/  F2FP.SATFINITE.E4M3.F32.PACK_AB_MERGE_C R25, R34, R25, R47 ;  /* 0x000000192219723e */ /* 0x000fe2000480702f */
        /* <DEDUP_REMOVED lines=9> */
[----:B------:R-:W-:Y:S01]  /*140d0*/  FFMA.FTZ R61, R61, R68, R71 ;  /* 0x000000443d3d7223 */ /* 0x000fe20000010047 */
[----:B------:R-:W-:Y:S01]  /*140e0*/  F2FP.F16.E4M3.UNPACK_B R66, R52.H1 ;  /* 0x00000034ff42723e */ /* 0x000fe200030006ff */
[----:B------:R-:W-:Y:S01]  /*140f0*/  HADD2.F32 R68, -RZ, R64.H1_H1 ;  /* 0x30000040ff447230 */ /* 0x000fe20000004100 */
[----:B------:R-:W-:Y:S01]  /*14100*/  F2FP.SATFINITE.E4M3.F32.PACK_AB_MERGE_C R33, R32, R33, R48 ;  /* 0x000000212021723e */ /* 0x000fe20004807030 */
[----:B------:R-:W-:Y:S02]  /*14110*/  HADD2.F32 R64, -RZ, R62.H1_H1 ;  /* 0x3000003eff407230 */ /* 0x000fe40000004100 */
[----:B------:R-:W-:-:S02]  /*14120*/  HADD2.F32 R71, -RZ, R67.H1_H1 ;  /* 0x30000043ff477230 */ /* 0x000fc40000004100 */
[C---:B------:R-:W-:Y:S01]  /*14130*/  FMUL.FTZ R74, R63.reuse, R68 ;  /* 0x000000443f4a7220 */ /* 0x040fe20000410000 */
[----:B------:R-:W-:Y:S02]  /*14140*/  HADD2.F32 R70, -RZ, R69.H0_H0 ;  /* 0x20000045ff467230 */ /* 0x000fe40000004100 */
[----:B------:R-:W-:Y:S02]  /*14150*/  HADD2.F32 R62, -RZ, R56.H0_H0 ;  /* 0x20000038ff3e7230 */ /* 0x000fe40000004100 */
[----:B------:R-:W-:Y:S01]  /*14160*/  FMUL.FTZ R75, R63, R71 ;  /* 0x000000473f4b7220 */ /* 0x000fe20000410000 */
[----:B------:R-:W-:Y:S02]  /*14170*/  HADD2.F32 R67, -RZ, R66.H0_H0 ;  /* 0x20000042ff437230 */ /* 0x000fe40000004100 */
[----:B------:R-:W-:Y:S02]  /*14180*/  HADD2.F32 R65, -RZ, R50.H0_H0 ;  /* 0x20000032ff417230 */ /* 0x000fe40000004100 */
[----:B------:R-:W-:Y:S01]  /*14190*/  FMUL.FTZ R72, R62, R70 ;  /* 0x000000463e487220 */ /* 0x000fe20000410000 */
[----:B------:R-:W-:-:S02]  /*141a0*/  HADD2.F32 R56, -RZ, R56.H1_H1 ;  /* 0x30000038ff387230 */ /* 0x000fc40000004100 */
[-C--:B------:R-:W-:Y:S01]  /*141b0*/  FMUL.FTZ R73, R62, R67.reuse ;  /* 0x000000433e497220 */ /* 0x080fe20000410000 */
[C---:B------:R-:W-:Y:S01]  /*141c0*/  FFMA.FTZ R62, R64.reuse, R68, -R75 ;  /* 0x00000044403e7223 */ /* 0x040fe2000001084b */
[C---:B------:R-:W-:Y:S01]  /*141d0*/  FFMA.FTZ R63, R65.reuse, R67, -R72 ;  /* 0x00000043413f7223 */ /* 0x040fe20000010848 */
[----:B------:R-:W-:Y:S02]  /*141e0*/  HADD2.F32 R67, -RZ, R66.H1_H1 ;  /* 0x30000042ff437230 */ /* 0x000fe40000004100 */
[----:B------:R-:W-:Y:S01]  /*141f0*/  FFMA.FTZ R65, R65, R70, R73 ;  /* 0x0000004641417223 */ /* 0x000fe20000010049 */
[----:B------:R-:W-:Y:S01]  /*14200*/  HADD2.F32 R70, -RZ, R69.H1_H1 ;  /* 0x30000045ff467230 */ /* 0x000fe20000004100 */
[----:B------:R-:W-:Y:S01]  /*14210*/  F2FP.F16.E4M3.UNPACK_B R68, R53 ;  /* 0x00000035ff44723e */ /* 0x000fe200020006ff */
[----:B------:R-:W-:Y:S01]  /*14220*/  FFMA.FTZ R64, R64, R71, R74 ;  /* 0x0000004740407223 */ /* 0x000fe2000001004a */
[----:B------:R-:W-:Y:S01]  /*14230*/  HADD2.F32 R53, -RZ, R50.H1_H1 ;  /* 0x30000032ff357230 */ /* 0x000fe20000004100 */
[----:B------:R-:W-:Y:S01]  /*14240*/  F2FP.F16.E4M3.UNPACK_B R66, R52 ;  /* 0x00000034ff42723e */ /* 0x000fe200020006ff */
[C---:B------:R-:W-:Y:S01]  /*14250*/  FMUL.FTZ R50, R56.reuse, R70 ;  /* 0x0000004638327220 */ /* 0x040fe20000410000 */
[----:B------:R-:W-:Y:S01]  /*14260*/  FMUL.FTZ R71, R56, R67 ;  /* 0x0000004338477220 */ /* 0x000fe20000410000 */
[----:B------:R-:W-:-:S02]  /*14270*/  HADD2.F32 R69, -RZ, R68.H0_H0 ;  /* 0x20000044ff457230 */ /* 0x000fc40000004100 */
[--C-:B------:R-:W-:Y:S02]  /*14280*/  HADD2.F32 R56, -RZ, R49.reuse.H0_H0 ;  /* 0x20000031ff387230 */ /* 0x100fe40000004100 */
[C---:B------:R-:W-:Y:S01]  /*14290*/  FFMA.FTZ R50, R53.reuse, R67, -R50 ;  /* 0x0000004335327223 */ /* 0x040fe20000010832 */
[----:B------:R-:W-:Y:S01]  /*142a0*/  FFMA.FTZ R72, R53, R70, R71 ;  /* 0x0000004635487223 */ /* 0x000fe20000010047 */
[----:B------:R-:W-:Y:S02]  /*142b0*/  HADD2.F32 R67, -RZ, R66.H0_H0 ;  /* 0x20000042ff437230 */ /* 0x000fe40000004100 */
[----:B------:R-:W-:Y:S02]  /*142c0*/  HADD2.F32 R52, -RZ, R46.H0_H0 ;  /* 0x2000002eff347230 */ /* 0x000fe40000004100 */
[C---:B------:R-:W-:Y:S01]  /*142d0*/  FMUL.FTZ R71, R56.reuse, R69 ;  /* 0x0000004538477220 */ /* 0x040fe20000410000 */
[----:B------:R-:W-:Y:S02]  /*142e0*/  HADD2.F32 R68, -RZ, R68.H1_H1 ;  /* 0x30000044ff447230 */ /* 0x000fe40000004100 */
[----:B------:R-:W-:Y:S01]  /*142f0*/  FMUL.FTZ R73, R56, R67 ;  /* 0x0000004338497220 */ /* 0x000fe20000410000 */
[----:B------:R-:W-:-:S02]  /*14300*/  HADD2.F32 R53, -RZ, R49.H1_H1 ;  /* 0x30000031ff357230 */ /* 0x000fc40000004100 */
[C---:B------:R-:W-:Y:S01]  /*14310*/  FFMA.FTZ R49, R52.reuse, R67, -R71 ;  /* 0x0000004334317223 */ /* 0x040fe20000010847 */
[----:B------:R-:W-:Y:S01]  /*14320*/  HADD2.F32 R66, -RZ, R66.H1_H1 ;  /* 0x30000042ff427230 */ /* 0x000fe20000004100 */
[----:B------:R-:W-:Y:S01]  /*14330*/  F2FP.F16.E4M3.UNPACK_B R67, R45.H1 ;  /* 0x0000002dff43723e */ /* 0x000fe200030006ff */
[----:B------:R-:W-:Y:S02]  /*14340*/  HADD2.F32 R46, -RZ, R46.H1_H1 ;  /* 0x3000002eff2e7230 */ /* 0x000fe40000004100 */
[C---:B------:R-:W-:Y:S01]  /*14350*/  FMUL.FTZ R71, R53.reuse, R68 ;  /* 0x0000004435477220 */ /* 0x040fe20000410000 */
[----:B------:R-:W-:Y:S01]  /*14360*/  FFMA.FTZ R73, R52, R69, R73 ;  /* 0x0000004534497223 */ /* 0x000fe20000010049 */
[----:B------:R-:W-:Y:S01]  /*14370*/  F2FP.F16.E4M3.UNPACK_B R56, R44.H1 ;  /* 0x0000002cff38723e */ /* 0x000fe200030006ff */
[-C--:B------:R-:W-:Y:S01]  /*14380*/  FMUL.FTZ R53, R53, R66.reuse ;  /* 0x0000004235357220 */ /* 0x080fe20000410000 */
[----:B------:R-:W-:Y:S02]  /*14390*/  HADD2.F32 R69, -RZ, R67.H0_H0 ;  /* 0x20000043ff457230 */ /* 0x000fe40000004100 */
[----:B------:R-:W-:Y:S01]  /*143a0*/  FFMA.FTZ R70, R46, R66, -R71 ;  /* 0x000000422e467223 */ /* 0x000fe20000010847 */
[----:B------:R-:W-:-:S02]  /*143b0*/  HADD2.F32 R52, -RZ, R35.H0_H0 ;  /* 0x20000023ff347230 */ /* 0x000fc40000004100 */
[----:B------:R-:W-:Y:S01]  /*143c0*/  FFMA.FTZ R68, R46, R68, R53 ;  /* 0x000000442e447223 */ /* 0x000fe20000010035 */
[--C-:B------:R-:W-:Y:S01]  /*143d0*/  HADD2.F32 R53, -RZ, R56.reuse.H0_H0 ;  /* 0x20000038ff357230 */ /* 0x100fe20000004100 */
[----:B------:R-:W-:Y:S01]  /*143e0*/  F2FP.F16.E4M3.UNPACK_B R44, R44 ;  /* 0x0000002cff2c723e */ /* 0x000fe200020006ff */
[----:B------:R-:W-:Y:S02]  /*143f0*/  HADD2.F32 R46, -RZ, R27.H0_H0 ;  /* 0x2000001bff2e7230 */ /* 0x000fe40000004100 */
[----:B------:R-:W-:Y:S01]  /*14400*/  FMUL.FTZ R71, R52, R69 ;  /* 0x0000004534477220 */ /* 0x000fe20000410000 */
[----:B------:R-:W-:Y:S01]  /*14410*/  HADD2.F32 R56, -RZ, R56.H1_H1 ;  /* 0x30000038ff387230 */ /* 0x000fe20000004100 */
[----:B------:R-:W-:Y:S01]  /*14420*/  F2FP.SATFINITE.E4M3.F32.PACK_AB_MERGE_C R65, R72, R65, RZ ;  /* 0x000000414841723e */ /* 0x000fe200048070ff */
[----:B------:R-:W-:Y:S02]  /*14430*/  HADD2.F32 R66, -RZ, R67.H1_H1 ;  /* 0x30000043ff427230 */ /* 0x000fe40000004100 */
[----:B------:R-:W-:Y:S01]  /*14440*/  FMUL.FTZ R67, R52, R53 ;  /* 0x0000003534437220 */ /* 0x000fe20000410000 */
[----:B------:R-:W-:-:S02]  /*14450*/  HADD2.F32 R35, -RZ, R35.H1_H1 ;  /* 0x30000023ff237230 */ /* 0x000fc40000004100 */
[C---:B------:R-:W-:Y:S01]  /*14460*/  FFMA.FTZ R71, R46.reuse, R53, -R71 ;  /* 0x000000352e477223 */ /* 0x040fe20000010847 */
[----:B------:R-:W-:Y:S02]  /*14470*/  HADD2.F32 R27, -RZ, R27.H1_H1 ;  /* 0x3000001bff1b7230 */ /* 0x000fe40000004100 */
[----:B------:R-:W-:Y:S01]  /*14480*/  FFMA.FTZ R69, R46, R69, R67 ;  /* 0x000000452e457223 */ /* 0x000fe20000010043 */
[----:B------:R-:W-:Y:S01]  /*14490*/  F2FP.SATFINITE.E4M3.F32.PACK_AB_MERGE_C R32, R68, R73, R65 ;  /* 0x000000494420723e */ /* 0x000fe20004807041 */
[C---:B------:R-:W-:Y:S01]  /*144a0*/  FMUL.FTZ R52, R35.reuse, R66 ;  /* 0x0000004223347220 */ /* 0x040fe20000410000 */
[-C--:B------:R-:W-:Y:S01]  /*144b0*/  FMUL.FTZ R53, R35, R56.reuse ;  /* 0x0000003823357220 */ /* 0x080fe20000410000 */
[----:B------:R-:W-:Y:S01]  /*144c0*/  F2FP.F16.E4M3.UNPACK_B R35, R45 ;  /* 0x0000002dff23723e */ /* 0x000fe200020006ff */
[----:B------:R-:W-:Y:S02]  /*144d0*/  HADD2.F32 R45, -RZ, R44.H0_H0 ;  /* 0x2000002cff2d7230 */ /* 0x000fe40000004100 */
[C---:B------:R-:W-:Y:S01]  /*144e0*/  FFMA.FTZ R56, R27.reuse, R56, -R52 ;  /* 0x000000381b387223 */ /* 0x040fe20000010834 */
[----:B------:R-:W-:Y:S01]  /*144f0*/  FFMA.FTZ R66, R27, R66, R53 ;  /* 0x000000421b427223 */ /* 0x000fe20000010035 */
[----:B------:R-:W-:-:S02]  /*14500*/  HADD2.F32 R27, -RZ, R26.H0_H0 ;  /* 0x2000001aff1b7230 */ /* 0x000fc40000004100 */
[--C-:B------:R-:W-:Y:S01]  /*14510*/  HADD2.F32 R46, -RZ, R35.reuse.H0_H0 ;  /* 0x20000023ff2e7230 */ /* 0x100fe20000004100 */
        /* <DEDUP_REMOVED lines=25> */
.L_x_2625:
[----:B------:R-:W-:Y:S05]  /*146b0*/  BSYNC B1 ;  /* 0x0000000000017941 */ /* 0x000fea0003800000 */
.L_x_2624:
[----:B------:R-:W-:Y:S04]  /*146c0*/  BSSY B1, `(.L_x_2626) ;  /* 0x0000101000017945 */ /* 0x000fe80003800000 */
[----:B------:R-:W-:Y:S05]  /*146d0*/  @P2 BRA `(.L_x_2627) ;  /* 0x0000000c00fc2947 */ /* 0x000fea0003800000 */
[----:B-1----:R-:W2:Y:S04]  /*146e0*/  LDL R34, [R1+0x6c] ;  /* 0x00006c0001227983 */ /* 0x002ea80000100800 */
[----:B------:R-:W3:Y:S01]  /*146f0*/  LDL R68, [R1+0x1a4] ;  /* 0x0001a40001447983 */ /* 0x000ee20000100800 */
[----:B-----5:R-:W-:Y:S01]  /*14700*/  SHF.R.U32.HI R24, RZ, 0x8, R28 ;  /* 0x00000008ff187819 */ /* 0x020fe2000001161c */
[----:B------:R-:W-:Y:S01]  /*14710*/  VIADD R35, R19, 0x20 ;  /* 0x0000002013237836 */ /* 0x000fe20000000000 */
[----:B0-----:R-:W-:Y:S02]  /*14720*/  LOP3.LUT R3, R28, 0xff, RZ, 0xc0, !PT ;  /* 0x000000ff1c037812 */ /* 0x001fe400078ec0ff */
[----:B------:R-:W-:Y:S01]  /*14730*/  LOP3.LUT R24, R24, 0xff, RZ, 0xc0, !PT ;  /* 0x000000ff18187812 */ /* 0x000fe200078ec0ff */
[----:B------:R-:W-:Y:S01]  /*14740*/  IMAD.SHL.U32 R35, R35, 0x80, RZ ;  /* 0x0000008023237824 */ /* 0x000fe200078e00ff */
[----:B------:R-:W-:-:S02]  /*14750*/  LEA.HI R33, R37, R0, RZ, 0x1c ;  /* 0x0000000025217211 */ /* 0x000fc400078fe0ff */
[----:B------:R-:W-:Y:S02]  /*14760*/  PRMT R45, R24, 0x7604, R3 ;  /* 0x00007604182d7816 */ /* 0x000fe40000000003 */
[----:B------:R-:W-:Y:S01]  /*14770*/  LOP3.LUT R35, R35, 0x380, RZ, 0xc0, !PT ;  /* 0x0000038023237812 */ /* 0x000fe200078ec0ff */
[----:B------:R-:W-:Y:S01]  /*14780*/  IMAD.SHL.U32 R3, R33, 0x10, RZ ;  /* 0x0000001021037824 */ /* 0x000fe200078e00ff */
[----:B------:R-:W-:Y:S02]  /*14790*/  SHF.R.U32.HI R32, RZ, 0x8, R30 ;  /* 0x00000008ff207819 */ /* 0x000fe4000001161e */
[----:B------:R-:W-:Y:S02]  /*147a0*/  LOP3.LUT R27, R30, 0xff, RZ, 0xc0, !PT ;  /* 0x000000ff1e1b7812 */ /* 0x000fe400078ec0ff */
[----:B------:R-:W-:Y:S01]  /*147b0*/  LOP3.LUT R3, R35, 0x70, R3, 0xf8, !PT ;  /* 0x0000007023037812 */ /* 0x000fe200078ef803 */
[----:B------:R-:W-:Y:S01]  /*147c0*/  VIADD R35, R19, 0x20 ;  /* 0x0000002013237836 */ /* 0x000fe20000000000 */
[----:B------:R-:W-:-:S02]  /*147d0*/  LOP3.LUT R32, R32, 0xff, RZ, 0xc0, !PT ;  /* 0x000000ff20207812 */ /* 0x000fc400078ec0ff */
[----:B------:R-:W-:Y:S01]  /*147e0*/  SHF.R.S32.HI R24, RZ, 0x1f, R33 ;  /* 0x0000001fff187819 */ /* 0x000fe20000011421 */
[----:B------:R-:W-:Y:S01]  /*147f0*/  IMAD.SHL.U32 R35, R35, 0x80, RZ ;  /* 0x0000008023237824 */ /* 0x000fe200078e00ff */
[----:B------:R-:W-:Y:S02]  /*14800*/  PRMT R49, R32, 0x7604, R27 ;  /* 0x0000760420317816 */ /* 0x000fe4000000001b */
[----:B------:R-:W-:Y:S02]  /*14810*/  LEA.HI R32, R24, R33, RZ, 0x3 ;  /* 0x0000002118207211 */ /* 0x000fe400078f18ff */
[----:B------:R-:W-:Y:S02]  /*14820*/  LOP3.LUT R35, R35, 0x380, RZ, 0xc0, !PT ;  /* 0x0000038023237812 */ /* 0x000fe400078ec0ff */
[----:B------:R-:W-:Y:S01]  /*14830*/  SHF.R.U32.HI R26, RZ, 0x8, R29 ;  /* 0x00000008ff1a7819 */ /* 0x000fe2000001161d */
[----:B------:R-:W-:Y:S01]  /*14840*/  IMAD.SHL.U32 R32, R32, 0x800, RZ ;  /* 0x0000080020207824 */ /* 0x000fe200078e00ff */
[----:B------:R-:W-:-:S02]  /*14850*/  SHF.R.U32.HI R35, RZ, 0x3, R35 ;  /* 0x00000003ff237819 */ /* 0x000fc40000011623 */
[----:B------:R-:W-:Y:S02]  /*14860*/  LOP3.LUT R25, R29, 0xff, RZ, 0xc0, !PT ;  /* 0x000000ff1d197812 */ /* 0x000fe400078ec0ff */
[----:B------:R-:W-:Y:S02]  /*14870*/  LOP3.LUT R26, R26, 0xff, RZ, 0xc0, !PT ;  /* 0x000000ff1a1a7812 */ /* 0x000fe400078ec0ff */
[----:B------:R-:W-:Y:S02]  /*14880*/  LOP3.LUT R3, R3, R35, RZ, 0x3c, !PT ;  /* 0x0000002303037212 */ /* 0x000fe400078e3cff */
[----:B------:R-:W-:Y:S02]  /*14890*/  LOP3.LUT R32, R32, 0xffffc000, RZ, 0xc0, !PT ;  /* 0xffffc00020207812 */ /* 0x000fe400078ec0ff */
[----:B------:R-:W-:Y:S02]  /*148a0*/  PRMT R44, R26, 0x7604, R25 ;  /* 0x000076041a2c7816 */ /* 0x000fe40000000019 */
[----:B------:R-:W-:-:S02]  /*148b0*/  SHF.R.U32.HI R25, RZ, 0x8, R31 ;  /* 0x00000008ff197819 */ /* 0x000fc4000001161f */
[----:B------:R-:W-:Y:S02]  /*148c0*/  SHF.R.U32.HI R27, RZ, 0x8, R4 ;  /* 0x00000008ff1b7819 */ /* 0x000fe40000011604 */
[----:B------:R-:W-:Y:S02]  /*148d0*/  LOP3.LUT R24, R31, 0xff, RZ, 0xc0, !PT ;  /* 0x000000ff1f187812 */ /* 0x000fe400078ec0ff */
[----:B------:R-:W-:Y:S02]  /*148e0*/  LOP3.LUT R26, R4, 0xff, RZ, 0xc0, !PT ;  /* 0x000000ff041a7812 */ /* 0x000fe400078ec0ff */
[----:B------:R-:W-:Y:S02]  /*148f0*/  LOP3.LUT R25, R25, 0xff, RZ, 0xc0, !PT ;  /* 0x000000ff19197812 */ /* 0x000fe400078ec0ff */
[----:B------:R-:W-:Y:S02]  /*14900*/  LOP3.LUT R27, R27, 0xff, RZ, 0xc0, !PT ;  /* 0x000000ff1b1b7812 */ /* 0x000fe400078ec0ff */
[----:B------:R-:W-:-:S02]  /*14910*/  PRMT R46, R25, 0x7604, R24 ;  /* 0x00007604192e7816 */ /* 0x000fc40000000018 */
[----:B------:R-:W-:Y:S02]  /*14920*/  PRMT R55, R27, 0x7604, R26 ;  /* 0x000076041b377816 */ /* 0x000fe4000000001a */
[----:B------:R-:W-:Y:S02]  /*14930*/  SHF.R.U32.HI R48, RZ, 0x8, R5 ;  /* 0x00000008ff307819 */ /* 0x000fe40000011605 */
[----:B------:R-:W-:Y:S02]  /*14940*/  LOP3.LUT R47, R5, 0xff, RZ, 0xc0, !PT ;  /* 0x000000ff052f7812 */ /* 0x000fe400078ec0ff */
[----:B------:R-:W-:Y:S02]  /*14950*/  SHF.R.U32.HI R51, RZ, 0x8, R6 ;  /* 0x00000008ff337819 */ /* 0x000fe40000011606 */
[----:B------:R-:W-:Y:S02]  /*14960*/  LOP3.LUT R48, R48, 0xff, RZ, 0xc0, !PT ;  /* 0x000000ff30307812 */ /* 0x000fe400078ec0ff */
[----:B------:R-:W-:-:S02]  /*14970*/  LOP3.LUT R50, R6, 0xff, RZ, 0xc0, !PT ;  /* 0x000000ff06327812 */ /* 0x000fc400078ec0ff */
[----:B------:R-:W-:Y:S02]  /*14980*/  LOP3.LUT R51, R51, 0xff, RZ, 0xc0, !PT ;  /* 0x000000ff33337812 */ /* 0x000fe400078ec0ff */
[----:B------:R-:W-:Y:S02]  /*14990*/  PRMT R48, R48, 0x7604, R47 ;  /* 0x0000760430307816 */ /* 0x000fe4000000002f */
[----:B------:R-:W-:Y:S02]  /*149a0*/  SHF.R.U32.HI R57, RZ, 0x10, R5 ;  /* 0x00000010ff397819 */ /* 0x000fe40000011605 */
[----:B------:R-:W-:Y:S02]  /*149b0*/  SHF.R.U32.HI R47, RZ, 0x10, R29 ;  /* 0x00000010ff2f7819 */ /* 0x000fe4000001161d */
[----:B------:R-:W-:Y:S01]  /*149c0*/  SHF.R.U32.HI R53, RZ, 0x8, R7 ;  /* 0x00000008ff357819 */ /* 0x000fe20000011607 */
[----:B------:R-:W-:Y:S01]  /*149d0*/  IMAD.U32 R57, R57, 0x10000, RZ ;  /* 0x0001000039397824 */ /* 0x000fe200078e00ff */
[----:B------:R-:W-:Y:S01]  /*149e0*/  PRMT R59, R51, 0x7604, R50 ;  /* 0x00007604333b7816 */ /* 0x000fe20000000032 */
[----:B------:R-:W-:Y:S01]  /*149f0*/  IMAD.U32 R47, R47, 0x10000, RZ ;  /* 0x000100002f2f7824 */ /* 0x000fe200078e00ff */
[----:B------:R-:W-:-:S02]  /*14a00*/  SHF.R.U32.HI R51, RZ, 0x10, R31 ;  /* 0x00000010ff337819 */ /* 0x000fc4000001161f */
[----:B------:R-:W-:Y:S02]  /*14a10*/  LOP3.LUT R52, R7, 0xff, RZ, 0xc0, !PT ;  /* 0x000000ff07347812 */ /* 0x000fe400078ec0ff */
[----:B------:R-:W-:Y:S02]  /*14a20*/  LOP3.LUT R53, R53, 0xff, RZ, 0xc0, !PT ;  /* 0x000000ff35357812 */ /* 0x000fe400078ec0ff */
[----:B------:R-:W-:Y:S02]  /*14a30*/  SHF.L.U32 R51, R51, 0x10, RZ ;  /* 0x0000001033337819 */ /* 0x000fe400000006ff */
[----:B------:R-:W-:Y:S02]  /*14a40*/  LOP3.LUT R57, R48, 0xff0000, R57, 0xf8, !PT ;  /* 0x00ff000030397812 */ /* 0x000fe400078ef839 */
[----:B------:R-:W-:Y:S02]  /*14a50*/  LOP3.LUT R47, R44, 0xff0000, R47, 0xf8, !PT ;  /* 0x00ff00002c2f7812 */ /* 0x000fe400078ef82f */
[----:B------:R-:W-:-:S02]  /*14a60*/  PRMT R52, R53, 0x7604, R52 ;  /* 0x0000760435347816 */ /* 0x000fc40000000034 */
[----:B------:R-:W-:Y:S02]  /*14a70*/  LOP3.LUT R45, R45, 0xff0000, R28, 0xf8, !PT ;  /* 0x00ff00002d2d7812 */ /* 0x000fe400078ef81c */
[----:B------:R-:W-:Y:S02]  /*14a80*/  LOP3.LUT R53, R46, 0xff0000, R51, 0xf8, !PT ;  /* 0x00ff00002e357812 */ /* 0x000fe400078ef833 */
[----:B------:R-:W-:Y:S02]  /*14a90*/  LOP3.LUT R51, R49, 0xff0000, R30, 0xf8, !PT ;  /* 0x00ff000031337812 */ /* 0x000fe400078ef81e */
[----:B------:R-:W-:Y:S02]  /*14aa0*/  LOP3.LUT R57, R57, 0xff000000, R5, 0xf8, !PT ;  /* 0xff00000039397812 */ /* 0x000fe400078ef805 */
[----:B------:R-:W-:Y:S02]  /*14ab0*/  LOP3.LUT R49, R47, 0xff000000, R29, 0xf8, !PT ;  /* 0xff0000002f317812 */ /* 0x000fe400078ef81d */
[----:B------:R-:W-:-:S02]  /*14ac0*/  LOP3.LUT R44, R45, 0xff000000, R28, 0xf8, !PT ;  /* 0xff0000002d2c7812 */ /* 0x000fc400078ef81c */
[----:B------:R-:W-:Y:S02]  /*14ad0*/  SHF.R.U32.HI R61, RZ, 0x10, R7 ;  /* 0x00000010ff3d7819 */ /* 0x000fe40000011607 */
[----:B------:R-:W-:Y:S02]  /*14ae0*/  LOP3.LUT R29, R55, 0xff0000, R4, 0xf8, !PT ;  /* 0x00ff0000371d7812 */ /* 0x000fe400078ef804 */
[----:B------:R-:W-:Y:S01]  /*14af0*/  LOP3.LUT R59, R59, 0xff0000, R6, 0xf8, !PT ;  /* 0x00ff00003b3b7812 */ /* 0x000fe200078ef806 */
[----:B------:R-:W-:Y:S01]  /*14b00*/  IMAD.U32 R61, R61, 0x10000, RZ ;  /* 0x000100003d3d7824 */ /* 0x000fe200078e00ff */
[----:B------:R-:W-:Y:S02]  /*14b10*/  LOP3.LUT R53, R53, 0xff000000, R31, 0xf8, !PT ;  /* 0xff00000035357812 */ /* 0x000fe400078ef81f */
[----:B------:R-:W-:Y:S02]  /*14b20*/  F2FP.F16.E4M3.UNPACK_B R56, R57 ;  /* 0x00000039ff38723e */ /* 0x000fe400020006ff */
[----:B------:R-:W-:-:S02]  /*14b30*/  F2FP.F16.E4M3.UNPACK_B R31, R49 ;  /* 0x00000031ff1f723e */ /* 0x000fc400020006ff */
[----:B------:R-:W-:Y:S01]  /*14b40*/  LOP3.LUT R28, R51, 0xff000000, R30, 0xf8, !PT ;  /* 0xff000000331c7812 */ /* 0x000fe200078ef81e */
[--C-:B------:R-:W-:Y:S01]  /*14b50*/  HADD2.F32 R58, -RZ, R56.reuse.H0_H0 ;  /* 0x20000038ff3a7230 */ /* 0x100fe20000004100 */
[----:B------:R-:W-:Y:S01]  /*14b60*/  LOP3.LUT R29, R29, 0xff000000, R4, 0xf8, !PT ;  /* 0xff0000001d1d7812 */ /* 0x000fe200078ef804 */
[----:B------:R-:W-:Y:S01]  /*14b70*/  HADD2.F32 R51, -RZ, R31.H0_H0 ;  /* 0x2000001fff337230 */ /* 0x000fe20000004100 */
[----:B------:R-:W-:Y:S01]  /*14b80*/  LOP3.LUT R4, R59, 0xff000000, R6, 0xf8, !PT ;  /* 0xff0000003b047812 */ /* 0x000fe200078ef806 */
[----:B------:R-:W-:Y:S01]  /*14b90*/  HADD2.F32 R59, -RZ, R56.H1_H1 ;  /* 0x30000038ff3b7230 */ /* 0x000fe20000004100 */
[----:B------:R-:W-:Y:S02]  /*14ba0*/  LOP3.LUT R61, R52, 0xff0000, R61, 0xf8, !PT ;  /* 0x00ff0000343d7812 */ /* 0x000fe400078ef83d */
[----:B------:R-:W-:Y:S02]  /*14bb0*/  F2FP.F16.E4M3.UNPACK_B R57, R57.H1 ;  /* 0x00000039ff39723e */ /* 0x000fe400030006ff */
[----:B------:R-:W-:-:S02]  /*14bc0*/  F2FP.F16.E4M3.UNPACK_B R49, R49.H1 ;  /* 0x00000031ff31723e */ /* 0x000fc400030006ff */
[----:B------:R-:W-:Y:S01]  /*14bd0*/  LOP3.LUT R61, R61, 0xff000000, R7, 0xf8, !PT ;  /* 0xff0000003d3d7812 */ /* 0x000fe200078ef807 */
[--C-:B------:R-:W-:Y:S02]  /*14be0*/  HADD2.F32 R56, -RZ, R57.reuse.H0_H0 ;  /* 0x20000039ff387230 */ /* 0x100fe40000004100 */
[----:B------:R-:W-:Y:S01]  /*14bf0*/  HADD2.F32 R57, -RZ, R57.H1_H1 ;  /* 0x30000039ff397230 */ /* 0x000fe20000004100 */
[----:B--2---:R-:W-:Y:S01]  /*14c00*/  IADD3 R3, R3, R32, R34 ;  /* 0x0000002003037210 */ /* 0x004fe20007ffe022 */
[----:B---3--:R-:W0:Y:S04]  /*14c10*/  LDS.128 R24, [R68+0x20400] ;  /* 0x0204000044187984 */ /* 0x008e280000000c00 */
[----:B------:R-:W-:-:S05]  /*14c20*/  IMAD.IADD R3, R18, 0x1, R3 ;  /* 0x0000000112037824 */ /* 0x000fca00078e0203 */
[----:B------:R-:W1:Y:S01]  /*14c30*/  LDS.128 R32, [R3+0x20400] ;  /* 0x0204000003207984 */ /* 0x000e620000000c00 */
[-C--:B0-----:R-:W-:Y:S02]  /*14c40*/  F2FP.F16.E4M3.UNPACK_B R48, R27.reuse ;  /* 0x0000001bff30723e */ /* 0x081fe400020006ff */
[----:B------:R-:W-:Y:S02]  /*14c50*/  F2FP.F16.E4M3.UNPACK_B R54, R27.H1 ;  /* 0x0000001bff36723e */ /* 0x000fe400030006ff */
[-C--:B------:R-:W-:Y:S02]  /*14c60*/  F2FP.F16.E4M3.UNPACK_B R27, R24.reuse ;  /* 0x00000018ff1b723e */ /* 0x080fe400020006ff */
[----:B------:R-:W-:Y:S02]  /*14c70*/  F2FP.F16.E4M3.UNPACK_B R45, R24.H1 ;  /* 0x00000018ff2d723e */ /* 0x000fe400030006ff */
[----:B-1----:R-:W-:Y:S02]  /*14c80*/  F2FP.F16.E4M3.UNPACK_B R24, R33 ;  /* 0x00000021ff18723e */ /* 0x002fe400020006ff */
[----:B------:R-:W-:-:S02]  /*14c90*/  F2FP.F16.E4M3.UNPACK_B R30, R25 ;  /* 0x00000019ff1e723e */ /* 0x000fc400020006ff */
[----:B------:R-:W-:Y:S01]  /*14ca0*/  F2FP.F16.E4M3.UNPACK_B R46, R25.H1 ;  /* 0x00000019ff2e723e */ /* 0x000fe200030006ff */
[----:B------:R-:W-:Y:S01]  /*14cb0*/  HADD2.F32 R6, -RZ, R24.H0_H0 ;  /* 0x20000018ff067230 */ /* 0x000fe20000004100 */
[----:B------:R-:W-:Y:S01]  /*14cc0*/  F2FP.F16.E4M3.UNPACK_B R47, R33.H1 ;  /* 0x00000021ff2f723e */ /* 0x000fe200030006ff */
[----:B------:R-:W-:Y:S01]  /*14cd0*/  HADD2.F32 R25, -RZ, R30.H0_H0 ;  /* 0x2000001eff197230 */ /* 0x000fe20000004100 */
[-C--:B------:R-:W-:Y:S01]  /*14ce0*/  F2FP.F16.E4M3.UNPACK_B R33, R32.reuse ;  /* 0x00000020ff21723e */ /* 0x080fe200020006ff */
[----:B------:R-:W-:Y:S01]  /*14cf0*/  HADD2.F32 R24, -RZ, R24.H1_H1 ;  /* 0x30000018ff187230 */ /* 0x000fe20000004100 */
[----:B------:R-:W-:Y:S01]  /*14d00*/  F2FP.F16.E4M3.UNPACK_B R50, R32.H1 ;  /* 0x00000020ff32723e */ /* 0x000fe200030006ff */
[C---:B------:R-:W-:Y:S01]  /*14d10*/  FMUL.FTZ R32, R6.reuse, R58 ;  /* 0x0000003a06207220 */ /* 0x040fe20000410000 */
[-C--:B------:R-:W-:Y:S01]  /*14d20*/  F2FP.F16.E4M3.UNPACK_B R52, R35.reuse ;  /* 0x00000023ff34723e */ /* 0x080fe200020006ff */
[----:B------:R-:W-:Y:S01]  /*14d30*/  HADD2.F32 R30, -RZ, R30.H1_H1 ;  /* 0x3000001eff1e7230 */ /* 0x000fe20000004100 */
[----:B------:R-:W-:Y:S01]  /*14d40*/  F2FP.F16.E4M3.UNPACK_B R55, R35.H1 ;  /* 0x00000023ff37723e */ /* 0x000fe200030006ff */
[-C--:B------:R-:W-:Y:S01]  /*14d50*/  FMUL.FTZ R35, R6, R51.reuse ;  /* 0x0000003306237220 */ /* 0x080fe20000410000 */
[----:B------:R-:W-:Y:S01]  /*14d60*/  FFMA.FTZ R6, R25, R51, -R32 ;  /* 0x0000003319067223 */ /* 0x000fe20000010820 */
[----:B------:R-:W-:-:S02]  /*14d70*/  HADD2.F32 R51, -RZ, R49.H0_H0 ;  /* 0x20000031ff337230 */ /* 0x000fc40000004100 */
[C---:B------:R-:W-:Y:S01]  /*14d80*/  FMUL.FTZ R63, R24.reuse, R59 ;  /* 0x0000003b183f7220 */ /* 0x040fe20000410000 */
[----:B------:R-:W-:Y:S01]  /*14d90*/  FFMA.FTZ R25, R25, R58, R35 ;  /* 0x0000003a19197223 */ /* 0x000fe20000010023 */
[----:B------:R-:W-:Y:S01]  /*14da0*/  HADD2.F32 R35, -RZ, R31.H1_H1 ;  /* 0x3000001fff237230 */ /* 0x000fe20000004100 */
[-C--:B------:R-:W-:Y:S01]  /*14db0*/  F2FP.F16.E4M3.UNPACK_B R7, R34.reuse ;  /* 0x00000022ff07723e */ /* 0x080fe200020006ff */
[--C-:B------:R-:W-:Y:S01]  /*14dc0*/  HADD2.F32 R31, -RZ, R47.reuse.H0_H0 ;  /* 0x2000002fff1f7230 */ /* 0x100fe20000004100 */
[----:B------:R-:W-:Y:S01]  /*14dd0*/  F2FP.F16.E4M3.UNPACK_B R34, R34.H1 ;  /* 0x00000022ff22723e */ /* 0x000fe200030006ff */
[----:B------:R-:W-:Y:S02]  /*14de0*/  HADD2.F32 R32, -RZ, R46.H0_H0 ;  /* 0x2000002eff207230 */ /* 0x000fe40000004100 */
[----:B------:R-:W-:Y:S01]  /*14df0*/  FMUL.FTZ R24, R24, R35 ;  /* 0x0000002318187220 */ /* 0x000fe20000410000 */
[----:B------:R-:W-:Y:S02]  /*14e00*/  HADD2.F32 R47, -RZ, R47.H1_H1 ;  /* 0x3000002fff2f7230 */ /* 0x000fe40000004100 */
[CC--:B------:R-:W-:Y:S01]  /*14e10*/  FMUL.FTZ R65, R31.reuse, R56.reuse ;  /* 0x000000381f417220 */ /* 0x0c0fe20000410000 */
        /* <DEDUP_REMOVED lines=8> */
[----:B------:R-:W-:-:S02]  /*14ea0*/  HADD2.F32 R35, -RZ, R52.H0_H0 ;  /* 0x20000034ff237230 */ /* 0x000fc40000004100 */
[C---:B------:R-:W-:Y:S01]  /*14eb0*/  FMUL.FTZ R63, R47.reuse, R57 ;  /* 0x000000392f3f7220 */ /* 0x040fe20000410000 */
[----:B------:R-:W-:Y:S02]  /*14ec0*/  HADD2.F32 R58, -RZ, R56.H0_H0 ;  /* 0x20000038ff3a7230 */ /* 0x000fe40000004100 */
[----:B------:R-:W-:Y:S01]  /*14ed0*/  FMUL.FTZ R62, R47, R49 ;  /* 0x000000312f3e7220 */ /* 0x000fe20000410000 */
[--C-:B------:R-:W-:Y:S01]  /*14ee0*/  HADD2.F32 R60, -RZ, R59.reuse.H0_H0 ;  /* 0x2000003bff3c7230 */ /* 0x100fe20000004100 */
[----:B------:R-:W-:Y:S01]  /*14ef0*/  F2FP.F16.E4M3.UNPACK_B R5, R26 ;  /* 0x0000001aff05723e */ /* 0x000fe200020006ff */
[----:B------:R-:W-:Y:S02]  /*14f00*/  HADD2.F32 R46, -RZ, R46.H1_H1 ;  /* 0x3000002eff2e7230 */ /* 0x000fe40000004100 */
[C---:B------:R-:W-:Y:S01]  /*14f10*/  FMUL.FTZ R65, R35.reuse, R58 ;  /* 0x0000003a23417220 */ /* 0x040fe20000410000 */
[----:B------:R-:W-:Y:S02]  /*14f20*/  HADD2.F32 R51, -RZ, R48.H0_H0 ;  /* 0x20000030ff337230 */ /* 0x000fe40000004100 */
[----:B------:R-:W-:Y:S01]  /*14f30*/  FMUL.FTZ R64, R35, R60 ;  /* 0x0000003c23407220 */ /* 0x000fe20000410000 */
[----:B------:R-:W-:-:S02]  /*14f40*/  HADD2.F32 R59, -RZ, R59.H1_H1 ;  /* 0x3000003bff3b7230 */ /* 0x000fc40000004100 */
[C---:B------:R-:W-:Y:S01]  /*14f50*/  FFMA.FTZ R35, R46.reuse, R49, -R63 ;  /* 0x000000312e237223 */ /* 0x040fe2000001083f */
[----:B------:R-:W-:Y:S01]  /*14f60*/  FFMA.FTZ R49, R46, R57, R62 ;  /* 0x000000392e317223 */ /* 0x000fe2000001003e */
[C---:B------:R-:W-:Y:S01]  /*14f70*/  FFMA.FTZ R46, R51.reuse, R60, R65 ;  /* 0x0000003c332e7223 */ /* 0x040fe20000010041 */
[----:B------:R-:W-:Y:S01]  /*14f80*/  HADD2.F32 R57, -RZ, R56.H1_H1 ;  /* 0x30000038ff397230 */ /* 0x000fe20000004100 */
[----:B------:R-:W-:Y:S01]  /*14f90*/  F2FP.F16.E4M3.UNPACK_B R60, R61.H1 ;  /* 0x0000003dff3c723e */ /* 0x000fe200030006ff */
[----:B------:R-:W-:Y:S01]  /*14fa0*/  FFMA.FTZ R47, R51, R58, -R64 ;  /* 0x0000003a332f7223 */ /* 0x000fe20000010840 */
[----:B------:R-:W-:Y:S01]  /*14fb0*/  F2FP.F16.E4M3.UNPACK_B R56, R53.H1 ;  /* 0x00000035ff38723e */ /* 0x000fe200030006ff */
[----:B------:R-:W-:Y:S01]  /*14fc0*/  HADD2.F32 R52, -RZ, R52.H1_H1 ;  /* 0x30000034ff347230 */ /* 0x000fe20000004100 */
[----:B------:R-:W-:Y:S01]  /*14fd0*/  F2FP.F16.E4M3.UNPACK_B R26, R26.H1 ;  /* 0x0000001aff1a723e */ /* 0x000fe200030006ff */
[----:B------:R-:W-:Y:S01]  /*14fe0*/  HADD2.F32 R51, -RZ, R48.H1_H1 ;  /* 0x30000030ff337230 */ /* 0x000fe20000004100 */
[----:B------:R-:W-:Y:S01]  /*14ff0*/  F2FP.SATFINITE.E4M3.F32.PACK_AB_MERGE_C R32, R49, R32, RZ ;  /* 0x000000203120723e */ /* 0x000fe200048070ff */
[----:B------:R-:W-:-:S02]  /*15000*/  HADD2.F32 R61, -RZ, R60.H0_H0 ;  /* 0x2000003cff3d7230 */ /* 0x000fc40000004100 */
[C---:B------:R-:W-:Y:S01]  /*15010*/  FMUL.FTZ R62, R52.reuse, R59 ;  /* 0x0000003b343e7220 */ /* 0x040fe20000410000 */
[--C-:B------:R-:W-:Y:S02]  /*15020*/  HADD2.F32 R48, -RZ, R55.reuse.H0_H0 ;  /* 0x20000037ff307230 */ /* 0x100fe40000004100 */
[----:B------:R-:W-:Y:S01]  /*15030*/  FMUL.FTZ R52, R52, R57 ;  /* 0x0000003934347220 */ /* 0x000fe20000410000 */
[----:B------:R-:W-:Y:S01]  /*15040*/  HADD2.F32 R58, -RZ, R56.H0_H0 ;  /* 0x20000038ff3a7230 */ /* 0x000fe20000004100 */
[----:B------:R-:W-:Y:S01]  /*15050*/  F2FP.SATFINITE.E4M3.F32.PACK_AB_MERGE_C R25, R24, R25, R32 ;  /* 0x000000191819723e */ /* 0x000fe20004807020 */
[----:B------:R-:W-:Y:S02]  /*15060*/  HADD2.F32 R53, -RZ, R54.H0_H0 ;  /* 0x20000036ff357230 */ /* 0x000fe40000004100 */
[C---:B------:R-:W-:Y:S01]  /*15070*/  FMUL.FTZ R64, R48.reuse, R61 ;  /* 0x0000003d30407220 */ /* 0x040fe20000410000 */
[----:B------:R-:W-:Y:S02]  /*15080*/  HADD2.F32 R63, -RZ, R60.H1_H1 ;  /* 0x3000003cff3f7230 */ /* 0x000fe40000004100 */
[-C--:B------:R-:W-:Y:S01]  /*15090*/  FMUL.FTZ R66, R48, R58.reuse ;  /* 0x0000003a30427220 */ /* 0x080fe20000410000 */
[C---:B------:R-:W-:Y:S01]  /*150a0*/  FFMA.FTZ R48, R51.reuse, R57, -R62 ;  /* 0x0000003933307223 */ /* 0x040fe2000001083e */
[----:B------:R-:W-:Y:S01]  /*150b0*/  FFMA.FTZ R51, R51, R59, R52 ;  /* 0x0000003b33337223 */ /* 0x000fe20000010034 */
[C---:B------:R-:W-:Y:S01]  /*150c0*/  FFMA.FTZ R52, R53.reuse, R58, -R64 ;  /* 0x0000003a35347223 */ /* 0x040fe20000010840 */
[----:B------:R-:W-:Y:S01]  /*150d0*/  FFMA.FTZ R53, R53, R61, R66 ;  /* 0x0000003d35357223 */ /* 0x000fe20000010042 */
[----:B------:R-:W-:Y:S01]  /*150e0*/  F2FP.F16.E4M3.UNPACK_B R61, R29.H1 ;  /* 0x0000001dff3d723e */ /* 0x000fe200030006ff */
[----:B------:R-:W-:Y:S01]  /*150f0*/  HADD2.F32 R59, -RZ, R56.H1_H1 ;  /* 0x30000038ff3b7230 */ /* 0x000fe20000004100 */
[----:B------:R-:W-:Y:S01]  /*15100*/  F2FP.F16.E4M3.UNPACK_B R58, R44.H1 ;  /* 0x0000002cff3a723e */ /* 0x000fe200030006ff */
[----:B------:R-:W-:-:S02]  /*15110*/  HADD2.F32 R56, -RZ, R55.H1_H1 ;  /* 0x30000037ff387230 */ /* 0x000fc40000004100 */
[----:B------:R-:W-:Y:S02]  /*15120*/  HADD2.F32 R62, -RZ, R61.H0_H0 ;  /* 0x2000003dff3e7230 */ /* 0x000fe40000004100 */
[----:B------:R-:W-:Y:S02]  /*15130*/  HADD2.F32 R55, -RZ, R50.H0_H0 ;  /* 0x20000032ff377230 */ /* 0x000fe40000004100 */
[C---:B------:R-:W-:Y:S01]  /*15140*/  FMUL.FTZ R67, R56.reuse, R63 ;  /* 0x0000003f38437220 */ /* 0x040fe20000410000 */
[----:B------:R-:W-:Y:S02]  /*15150*/  HADD2.F32 R60, -RZ, R58.H0_H0 ;  /* 0x2000003aff3c7230 */ /* 0x000fe40000004100 */
[----:B------:R-:W-:Y:S01]  /*15160*/  FMUL.FTZ R64, R56, R59 ;  /* 0x0000003b38407220 */ /* 0x000fe20000410000 */
[----:B------:R-:W-:Y:S02]  /*15170*/  HADD2.F32 R54, -RZ, R54.H1_H1 ;  /* 0x30000036ff367230 */ /* 0x000fe40000004100 */
[----:B------:R-:W-:Y:S01]  /*15180*/  FMUL.FTZ R56, R55, R62 ;  /* 0x0000003e37387220 */ /* 0x000fe20000410000 */
[----:B------:R-:W-:-:S02]  /*15190*/  HADD2.F32 R57, -RZ, R45.H0_H0 ;  /* 0x2000002dff397230 */ /* 0x000fc40000004100 */
[-C--:B------:R-:W-:Y:S01]  /*151a0*/  FMUL.FTZ R65, R55, R60.reuse ;  /* 0x0000003c37417220 */ /* 0x080fe20000410000 */
[----:B------:R-:W-:Y:S02]  /*151b0*/  HADD2.F32 R61, -RZ, R61.H1_H1 ;  /* 0x3000003dff3d7230 */ /* 0x000fe40000004100 */
[C---:B------:R-:W-:Y:S01]  /*151c0*/  FFMA.FTZ R55, R54.reuse, R59, -R67 ;  /* 0x0000003b36377223 */ /* 0x040fe20000010843 */
[----:B------:R-:W-:Y:S02]  /*151d0*/  HADD2.F32 R50, -RZ, R50.H1_H1 ;  /* 0x30000032ff327230 */ /* 0x000fe40000004100 */
[C---:B------:R-:W-:Y:S01]  /*151e0*/  FFMA.FTZ R56, R57.reuse, R60, -R56 ;  /* 0x0000003c39387223 */ /* 0x040fe20000010838 */
[----:B------:R-:W-:Y:S02]  /*151f0*/  HADD2.F32 R59, -RZ, R58.H1_H1 ;  /* 0x3000003aff3b7230 */ /* 0x000fe40000004100 */
[----:B------:R-:W-:Y:S01]  /*15200*/  FFMA.FTZ R54, R54, R63, R64 ;  /* 0x0000003f36367223 */ /* 0x000fe20000010040 */
[----:B------:R-:W-:Y:S01]  /*15210*/  FFMA.FTZ R57, R57, R62, R65 ;  /* 0x0000003e39397223 */ /* 0x000fe20000010041 */
[----:B------:R-:W-:Y:S01]  /*15220*/  F2FP.F16.E4M3.UNPACK_B R60, R29 ;  /* 0x0000001dff3c723e */ /* 0x000fe200020006ff */
[----:B------:R-:W-:Y:S01]  /*15230*/  HADD2.F32 R45, -RZ, R45.H1_H1 ;  /* 0x3000002dff2d7230 */ /* 0x000fe20000004100 */
[----:B------:R-:W-:Y:S01]  /*15240*/  F2FP.F16.E4M3.UNPACK_B R58, R44 ;  /* 0x0000002cff3a723e */ /* 0x000fe200020006ff */
[C---:B------:R-:W-:Y:S01]  /*15250*/  FMUL.FTZ R62, R50.reuse, R61 ;  /* 0x0000003d323e7220 */ /* 0x040fe20000410000 */
[----:B------:R-:W-:Y:S01]  /*15260*/  FMUL.FTZ R64, R50, R59 ;  /* 0x0000003b32407220 */ /* 0x000fe20000410000 */
[----:B------:R-:W-:-:S02]  /*15270*/  HADD2.F32 R50, -RZ, R60.H0_H0 ;  /* 0x2000003cff327230 */ /* 0x000fc40000004100 */
[----:B------:R-:W-:Y:S02]  /*15280*/  HADD2.F32 R44, -RZ, R33.H0_H0 ;  /* 0x20000021ff2c7230 */ /* 0x000fe40000004100 */
        /* <DEDUP_REMOVED lines=11> */
[----:B------:R-:W-:Y:S01]  /*15340*/  HADD2.F32 R27, -RZ, R27.H1_H1 ;  /* 0x3000001bff1b7230 */ /* 0x000fe20000004100 */
[----:B------:R-:W-:Y:S01]  /*15350*/  F2FP.F16.E4M3.UNPACK_B R45, R4.H1 ;  /* 0x00000004ff2d723e */ /* 0x000fe200030006ff */
[C---:B------:R-:W-:Y:S01]  /*15360*/  FMUL.FTZ R64, R33.reuse, R60 ;  /* 0x0000003c21407220 */ /* 0x040fe20000410000 */
[----:B------:R-:W-:Y:S01]  /*15370*/  F2FP.F16.E4M3.UNPACK_B R44, R28.H1 ;  /* 0x0000001cff2c723e */ /* 0x000fe200030006ff */
[-C--:B------:R-:W-:Y:S01]  /*15380*/  FMUL.FTZ R33, R33, R58.reuse ;  /* 0x0000003a21217220 */ /* 0x080fe20000410000 */
[----:B------:R-:W-:Y:S02]  /*15390*/  HADD2.F32 R29, -RZ, R34.H0_H0 ;  /* 0x20000022ff1d7230 */ /* 0x000fe40000004100 */
[----:B------:R-:W-:Y:S01]  /*153a0*/  FFMA.FTZ R61, R27, R58, -R64 ;  /* 0x0000003a1b3d7223 */ /* 0x000fe20000010840 */
[----:B------:R-:W-:-:S02]  /*153b0*/  HADD2.F32 R58, -RZ, R45.H0_H0 ;  /* 0x2000002dff3a7230 */ /* 0x000fc40000004100 */
[----:B------:R-:W-:Y:S01]  /*153c0*/  FFMA.FTZ R60, R27, R60, R33 ;  /* 0x0000003c1b3c7223 */ /* 0x000fe20000010021 */
[----:B------:R-:W-:Y:S01]  /*153d0*/  HADD2.F32 R50, -RZ, R44.H0_H0 ;  /* 0x2000002cff327230 */ /* 0x000fe20000004100 */
[----:B------:R-:W-:Y:S01]  /*153e0*/  F2FP.F16.E4M3.UNPACK_B R4, R4 ;  /* 0x00000004ff04723e */ /* 0x000fe200020006ff */
[----:B------:R-:W-:Y:S01]  /*153f0*/  HADD2.F32 R45, -RZ, R45.H1_H1 ;  /* 0x3000002dff2d7230 */ /* 0x000fe20000004100 */
[----:B------:R-:W-:Y:S01]  /*15400*/  F2FP.F16.E4M3.UNPACK_B R28, R28 ;  /* 0x0000001cff1c723e */ /* 0x000fe200020006ff */
        /* <DEDUP_REMOVED lines=17> */
[----:B------:R-:W-:Y:S01]  /*15520*/  HADD2.F32 R27, -RZ, R28.H0_H0 ;  /* 0x2000001cff1b7230 */ /* 0x000fe20000004100 */
[----:B------:R-:W-:Y:S01]  /*15530*/  F2FP.SATFINITE.E4M3.F32.PACK_AB_MERGE_C R45, R45, R64, RZ ;  /* 0x000000402d2d723e */ /* 0x000fe200048070ff */
[----:B------:R-:W-:-:S02]  /*15540*/  HADD2.F32 R34, -RZ, R4.H1_H1 ;  /* 0x30000004ff227230 */ /* 0x000fc40000004100 */
[C---:B------:R-:W-:Y:S01]  /*15550*/  FMUL.FTZ R33, R26.reuse, R29 ;  /* 0x0000001d1a217220 */ /* 0x040fe20000410000 */
[----:B------:R-:W-:Y:S02]  /*15560*/  HADD2.F32 R7, -RZ, R7.H1_H1 ;  /* 0x30000007ff077230 */ /* 0x000fe40000004100 */
[----:B------:R-:W-:Y:S01]  /*15570*/  FMUL.FTZ R26, R26, R27 ;  /* 0x0000001b1a1a7220 */ /* 0x000fe20000410000 */
[----:B------:R-:W-:Y:S02]  /*15580*/  HADD2.F32 R28, -RZ, R28.H1_H1 ;  /* 0x3000001cff1c7230 */ /* 0x000fe40000004100 */
[--C-:B------:R-:W-:Y:S02]  /*15590*/  HADD2.F32 R4, -RZ, R5.reuse.H0_H0 ;  /* 0x20000005ff047230 */ /* 0x100fe40000004100 */
[C---:B------:R-:W-:Y:S01]  /*155a0*/  FMUL.FTZ R44, R7.reuse, R34 ;  /* 0x00000022072c7220 */ /* 0x040fe20000410000 */
[----:B------:R-:W-:Y:S02]  /*155b0*/  HADD2.F32 R5, -RZ, R5.H1_H1 ;  /* 0x30000005ff057230 */ /* 0x000fe40000004100 */
[-C--:B------:R-:W-:Y:S01]  /*155c0*/  FMUL.FTZ R7, R7, R28.reuse ;  /* 0x0000001c07077220 */ /* 0x080fe20000410000 */
[C---:B------:R-:W-:Y:S01]  /*155d0*/  FFMA.FTZ R26, R4.reuse, R29, R26 ;  /* 0x0000001d041a7223 */ /* 0x040fe2000001001a */
[----:B------:R-:W-:Y:S01]  /*155e0*/  FFMA.FTZ R33, R4, R27, -R33 ;  /* 0x0000001b04217223 */ /* 0x000fe20000010821 */
        /* <DEDUP_REMOVED lines=9> */
[----:B------:R-:W-:Y:S02]  /*15680*/  F2FP.SATFINITE.E4M3.F32.PACK_AB_MERGE_C R6, R44, R33, R50 ;  /* 0x000000212c06723e */ /* 0x000fe40004807032 */
[----:B------:R-:W-:Y:S02]  /*15690*/  F2FP.SATFINITE.E4M3.F32.PACK_AB_MERGE_C R27, R51, R46, R27 ;  /* 0x0000002e331b723e */ /* 0x000fe4000480701b */
[----:B------:R-:W-:Y:S01]  /*156a0*/  F2FP.SATFINITE.E4M3.F32.PACK_AB_MERGE_C R26, R29, R26, R45 ;  /* 0x0000001a1d1a723e */ /* 0x000fe2000480702d */
[----:B------:R2:W-:Y:S04]  /*156b0*/  STS.128 [R68+0x20400], R4 ;  /* 0x0204000444007388 */ /* 0x0005e80000000c00 */
[----:B------:R2:W-:Y:S02]  /*156c0*/  STS.128 [R3+0x20400], R24 ;  /* 0x0204001803007388 */ /* 0x0005e40000000c00 */
.L_x_2627:
[----:B------:R-:W-:Y:S05]  /*156d0*/  BSYNC B1 ;  /* 0x0000000000017941 */ /* 0x000fea0003800000 */
.L_x_2626:
[----:B------:R-:W-:Y:S04]  /*156e0*/  BSSY B1, `(.L_x_2628) ;  /* 0x0000109000017945 */ /* 0x000fe80003800000 */
[----:B------:R-:W-:Y:S05]  /*156f0*/  @P1 BRA `(.L_x_2629) ;  /* 0x00000010001c1947 */ /* 0x000fea0003800000 */
[----:B-----5:R-:W3:Y:S04]  /*15700*/  LDL R28, [R1+0x68] ;  /* 0x00006800011c7983 */ /* 0x020ee80000100800 */
[----:B------:R-:W4:Y:S01]  /*15710*/  LDL R60, [R1+0x1a0] ;  /* 0x0001a000013c7983 */ /* 0x000f220000100800 */
[----:B012---:R-:W-:Y:S01]  /*15720*/  SHF.R.U32.HI R3, RZ, 0x8, R20 ;  /* 0x00000008ff037819 */ /* 0x007fe20000011614 */
[----:B------:R-:W-:Y:S01]  /*15730*/  VIADD R30, R19, 0x40 ;  /* 0x00000040131e7836 */ /* 0x000fe20000000000 */
[----:B------:R-:W-:Y:S02]  /*15740*/  LOP3.LUT R4, R20, 0xff, RZ, 0xc0, !PT ;  /* 0x000000ff14047812 */ /* 0x000fe400078ec0ff */
[----:B------:R-:W-:Y:S01]  /*15750*/  LOP3.LUT R3, R3, 0xff, RZ, 0xc0, !PT ;  /* 0x000000ff03037812 */ /* 0x000fe200078ec0ff */
[----:B------:R-:W-:Y:S01]  /*15760*/  IMAD.SHL.U32 R30, R30, 0x80, RZ ;  /* 0x000000801e1e7824 */ /* 0x000fe200078e00ff */
[----:B------:R-:W-:-:S02]  /*15770*/  LEA.HI R24, R37, R0, RZ, 0x1c ;  /* 0x0000000025187211 */ /* 0x000fc400078fe0ff */
[----:B------:R-:W-:Y:S02]  /*15780*/  PRMT R29, R3, 0x7604, R4 ;  /* 0x00007604031d7816 */ /* 0x000fe40000000004 */
[----:B------:R-:W-:Y:S01]  /*15790*/  SHF.R.U32.HI R3, RZ, 0x8, R38 ;  /* 0x00000008ff037819 */ /* 0x000fe20000011626 */
[----:B------:R-:W-:Y:S01]  /*157a0*/  IMAD.SHL.U32 R26, R24, 0x10, RZ ;  /* 0x00000010181a7824 */ /* 0x000fe200078e00ff */
[----:B------:R-:W-:Y:S02]  /*157b0*/  LOP3.LUT R30, R30, 0x380, RZ, 0xc0, !PT ;  /* 0x000003801e1e7812 */ /* 0x000fe400078ec0ff */
[----:B------:R-:W-:Y:S02]  /*157c0*/  LOP3.LUT R4, R3, 0xff, RZ, 0xc0, !PT ;  /* 0x000000ff03047812 */ /* 0x000fe400078ec0ff */
[----:B------:R-:W-:Y:S01]  /*157d0*/  LOP3.LUT R3, R30, 0x70, R26, 0xf8, !PT ;  /* 0x000000701e037812 */ /* 0x000fe200078ef81a */
[----:B------:R-:W-:Y:S01]  /*157e0*/  VIADD R30, R19, 0x40 ;  /* 0x00000040131e7836 */ /* 0x000fe20000000000 */
[----:B------:R-:W-:-:S02]  /*157f0*/  SHF.R.S32.HI R25, RZ, 0x1f, R24 ;  /* 0x0000001fff197819 */ /* 0x000fc40000011418 */
[----:B------:R-:W-:Y:S01]  /*15800*/  SHF.R.U32.HI R5, RZ, 0x8, R21 ;  /* 0x00000008ff057819 */ /* 0x000fe20000011615 */
[----:B------:R-:W-:Y:S01]  /*15810*/  IMAD.SHL.U32 R30, R30, 0x80, RZ ;  /* 0x000000801e1e7824 */ /* 0x000fe200078e00ff */
[----:B------:R-:W-:Y:S02]  /*15820*/  LEA.HI R27, R25, R24, RZ, 0x3 ;  /* 0x00000018191b7211 */ /* 0x000fe400078f18ff */
[----:B------:R-:W-:Y:S02]  /*15830*/  SHF.R.U32.HI R24, RZ, 0x8, R40 ;  /* 0x00000008ff187819 */ /* 0x000fe40000011628 */
[----:B------:R-:W-:Y:S01]  /*15840*/  LOP3.LUT R30, R30, 0x380, RZ, 0xc0, !PT ;  /* 0x000003801e1e7812 */ /* 0x000fe200078ec0ff */
[----:B------:R-:W-:Y:S01]  /*15850*/  IMAD.SHL.U32 R27, R27, 0x800, RZ ;  /* 0x000008001b1b7824 */ /* 0x000fe200078e00ff */
[----:B------:R-:W-:Y:S02]  /*15860*/  LOP3.LUT R25, R40, 0xff, RZ, 0xc0, !PT ;  /* 0x000000ff28197812 */ /* 0x000fe400078ec0ff */
[----:B------:R-:W-:-:S02]  /*15870*/  SHF.R.U32.HI R30, RZ, 0x3, R30 ;  /* 0x00000003ff1e7819 */ /* 0x000fc4000001161e */
[----:B------:R-:W-:Y:S02]  /*15880*/  LOP3.LUT R24, R24, 0xff, RZ, 0xc0, !PT ;  /* 0x000000ff18187812 */ /* 0x000fe400078ec0ff */
[----:B------:R-:W-:Y:S02]  /*15890*/  LOP3.LUT R3, R3, R30, RZ, 0x3c, !PT ;  /* 0x0000001e03037212 */ /* 0x000fe400078e3cff */
[----:B------:R-:W-:Y:S02]  /*158a0*/  LOP3.LUT R26, R27, 0xffffc000, RZ, 0xc0, !PT ;  /* 0xffffc0001b1a7812 */ /* 0x000fe400078ec0ff */
[----:B------:R-:W-:Y:S02]  /*158b0*/  LOP3.LUT R6, R21, 0xff, RZ, 0xc0, !PT ;  /* 0x000000ff15067812 */ /* 0x000fe400078ec0ff */
[----:B------:R-:W-:Y:S02]  /*158c0*/  LOP3.LUT R5, R5, 0xff, RZ, 0xc0, !PT ;  /* 0x000000ff05057812 */ /* 0x000fe400078ec0ff */
[----:B------:R-:W-:-:S02]  /*158d0*/  PRMT R45, R24, 0x7604, R25 ;  /* 0x00007604182d7816 */ /* 0x000fc40000000019 */
[----:B------:R-:W-:Y:S02]  /*158e0*/  SHF.R.U32.HI R24, RZ, 0x8, R41 ;  /* 0x00000008ff187819 */ /* 0x000fe40000011629 */
[----:B------:R-:W-:Y:S02]  /*158f0*/  PRMT R31, R5, 0x7604, R6 ;  /* 0x00007604051f7816 */ /* 0x000fe40000000006 */
[----:B------:R-:W-:Y:S02]  /*15900*/  SHF.R.U32.HI R6, RZ, 0x8, R39 ;  /* 0x00000008ff067819 */ /* 0x000fe40000011627 */
[----:B------:R-:W-:Y:S02]  /*15910*/  LOP3.LUT R25, R41, 0xff, RZ, 0xc0, !PT ;  /* 0x000000ff29197812 */ /* 0x000fe400078ec0ff */
[----:B------:R-:W-:Y:S02]  /*15920*/  LOP3.LUT R27, R42, 0xff, RZ, 0xc0, !PT ;  /* 0x000000ff2a1b7812 */ /* 0x000fe400078ec0ff */
[----:B------:R-:W-:-:S02]  /*15930*/  LOP3.LUT R24, R24, 0xff, RZ, 0xc0, !PT ;  /* 0x000000ff18187812 */ /* 0x000fc400078ec0ff */
[----:B------:R-:W-:Y:S02]  /*15940*/  LOP3.LUT R5, R38, 0xff, RZ, 0xc0, !PT ;  /* 0x000000ff26057812 */ /* 0x000fe400078ec0ff */
[----:B------:R-:W-:Y:S02]  /*15950*/  LOP3.LUT R7, R39, 0xff, RZ, 0xc0, !PT ;  /* 0x000000ff27077812 */ /* 0x000fe400078ec0ff */
[----:B------:R-:W-:Y:S02]  /*15960*/  LOP3.LUT R6, R6, 0xff, RZ, 0xc0, !PT ;  /* 0x000000ff06067812 */ /* 0x000fe400078ec0ff */
[----:B------:R-:W-:Y:S02]  /*15970*/  PRMT R47, R24, 0x7604, R25 ;  /* 0x00007604182f7816 */ /* 0x000fe40000000019 */
[----:B------:R-:W-:Y:S02]  /*15980*/  PRMT R33, R4, 0x7604, R5 ;  /* 0x0000760404217816 */ /* 0x000fe40000000005 */
[----:B------:R-:W-:-:S02]  /*15990*/  PRMT R35, R6, 0x7604, R7 ;  /* 0x0000760406237816 */ /* 0x000fc40000000007 */
[----:B------:R-:W-:Y:S02]  /*159a0*/  SHF.R.U32.HI R30, RZ, 0x10, R21 ;  /* 0x00000010ff1e7819 */ /* 0x000fe40000011615 */
[----:B------:R-:W-:Y:S02]  /*159b0*/  LOP3.LUT R49, R43, 0xff, RZ, 0xc0, !PT ;  /* 0x000000ff2b317812 */ /* 0x000fe400078ec0ff */
[----:B------:R-:W-:Y:S02]  /*159c0*/  SHF.R.U32.HI R32, RZ, 0x10, R38 ;  /* 0x00000010ff207819 */ /* 0x000fe40000011626 */
[----:B------:R-:W-:Y:S02]  /*159d0*/  LOP3.LUT R30, R30, 0xff, RZ, 0xc0, !PT ;  /* 0x000000ff1e1e7812 */ /* 0x000fe400078ec0ff */
[----:B------:R-:W-:Y:S02]  /*159e0*/  SHF.R.U32.HI R34, RZ, 0x10, R39 ;  /* 0x00000010ff227819 */ /* 0x000fe40000011627 */
[----:B------:R-:W-:-:S02]  /*159f0*/  LOP3.LUT R32, R32, 0xff, RZ, 0xc0, !PT ;  /* 0x000000ff20207812 */ /* 0x000fc400078ec0ff */
[----:B------:R-:W-:Y:S02]  /*15a00*/  PRMT R31, R30, 0x7054, R31 ;  /* 0x000070541e1f7816 */ /* 0x000fe4000000001f */
[----:B------:R-:W-:Y:S02]  /*15a10*/  SHF.R.U32.HI R30, RZ, 0x10, R41 ;  /* 0x00000010ff1e7819 */ /* 0x000fe40000011629 */
[----:B------:R-:W-:Y:S02]  /*15a20*/  LOP3.LUT R34, R34, 0xff, RZ, 0xc0, !PT ;  /* 0x000000ff22227812 */ /* 0x000fe400078ec0ff */
[----:B------:R-:W-:Y:S02]  /*15a30*/  PRMT R33, R32, 0x7054, R33 ;  /* 0x0000705420217816 */ /* 0x000fe40000000021 */
[----:B------:R-:W-:Y:S02]  /*15a40*/  SHF.R.U32.HI R32, RZ, 0x10, R42 ;  /* 0x00000010ff207819 */ /* 0x000fe4000001162a */
[----:B------:R-:W-:-:S02]  /*15a50*/  LOP3.LUT R30, R30, 0xff, RZ, 0xc0, !PT ;  /* 0x000000ff1e1e7812 */ /* 0x000fc400078ec0ff */
[----:B------:R-:W-:Y:S02]  /*15a60*/  PRMT R35, R34, 0x7054, R35 ;  /* 0x0000705422237816 */ /* 0x000fe40000000023 */
[----:B------:R-:W-:Y:S02]  /*15a70*/  SHF.R.U32.HI R34, RZ, 0x10, R43 ;  /* 0x00000010ff227819 */ /* 0x000fe4000001162b */
[----:B------:R-:W-:Y:S02]  /*15a80*/  LOP3.LUT R32, R32, 0xff, RZ, 0xc0, !PT ;  /* 0x000000ff20207812 */ /* 0x000fe400078ec0ff */
[----:B------:R-:W-:Y:S02]  /*15a90*/  LOP3.LUT R34, R34, 0xff, RZ, 0xc0, !PT ;  /* 0x000000ff22227812 */ /* 0x000fe400078ec0ff */
[----:B------:R-:W-:Y:S02]  /*15aa0*/  LOP3.LUT R44, R31, 0xff000000, R21, 0xf8, !PT ;  /* 0xff0000001f2c7812 */ /* 0x000fe400078ef815 */
[----:B---3--:R-:W-:-:S02]  /*15ab0*/  IADD3 R3, R3, R26, R28 ;  /* 0x0000001a03037210 */ /* 0x008fc40007ffe01c */
[----:B------:R-:W-:Y:S02]  /*15ac0*/  SHF.R.U32.HI R26, RZ, 0x8, R42 ;  /* 0x00000008ff1a7819 */ /* 0x000fe4000001162a */
[----:B------:R-:W-:Y:S01]  /*15ad0*/  IADD3 R3, R18, R3, RZ ;  /* 0x0000000312037210 */ /* 0x000fe20007ffe0ff */
[----:B----4-:R-:W0:Y:S01]  /*15ae0*/  LDS.128 R4, [R60+0x20400] ;  /* 0x020400003c047984 */ /* 0x010e220000000c00 */
[----:B------:R-:W-:Y:S02]  /*15af0*/  LOP3.LUT R26, R26, 0xff, RZ, 0xc0, !PT ;  /* 0x000000ff1a1a7812 */ /* 0x000fe400078ec0ff */
[----:B------:R-:W-:Y:S02]  /*15b00*/  SHF.R.U32.HI R28, RZ, 0x8, R43 ;  /* 0x00000008ff1c7819 */ /* 0x000fe4000001162b */
[----:B------:R-:W-:Y:S02]  /*15b10*/  PRMT R51, R26, 0x7604, R27 ;  /* 0x000076041a337816 */ /* 0x000fe4000000001b */
[----:B------:R-:W1:Y:S01]  /*15b20*/  LDS.128 R24, [R3+0x20400] ;  /* 0x0204000003187984 */ /* 0x000e620000000c00 */
[----:B------:R-:W-:-:S02]  /*15b30*/  LOP3.LUT R28, R28, 0xff, RZ, 0xc0, !PT ;  /* 0x000000ff1c1c7812 */ /* 0x000fc400078ec0ff */
[----:B------:R-:W-:Y:S02]  /*15b40*/  PRMT R51, R32, 0x7054, R51 ;  /* 0x0000705420337816 */ /* 0x000fe40000000033 */
[----:B------:R-:W-:Y:S02]  /*15b50*/  PRMT R53, R28, 0x7604, R49 ;  /* 0x000076041c357816 */ /* 0x000fe40000000031 */
[----:B------:R-:W-:Y:S02]  /*15b60*/  SHF.R.U32.HI R28, RZ, 0x10, R20 ;  /* 0x00000010ff1c7819 */ /* 0x000fe40000011614 */
[----:B------:R-:W-:Y:S02]  /*15b70*/  PRMT R49, R30, 0x7054, R47 ;  /* 0x000070541e317816 */ /* 0x000fe4000000002f */
[----:B------:R-:W-:Y:S02]  /*15b80*/  LOP3.LUT R28, R28, 0xff, RZ, 0xc0, !PT ;  /* 0x000000ff1c1c7812 */ /* 0x000fe400078ec0ff */
[----:B------:R-:W-:-:S02]  /*15b90*/  LOP3.LUT R49, R49, 0xff000000, R41, 0xf8, !PT ;  /* 0xff00000031317812 */ /* 0x000fc400078ef829 */
[----:B------:R-:W-:Y:S02]  /*15ba0*/  PRMT R29, R28, 0x7054, R29 ;  /* 0x000070541c1d7816 */ /* 0x000fe4000000001d */
[----:B------:R-:W-:Y:S02]  /*15bb0*/  SHF.R.U32.HI R28, RZ, 0x10, R40 ;  /* 0x00000010ff1c7819 */ /* 0x000fe40000011628 */
[----:B------:R-:W-:Y:S02]  /*15bc0*/  PRMT R53, R34, 0x7054, R53 ;  /* 0x0000705422357816 */ /* 0x000fe40000000035 */
[----:B------:R-:W-:Y:S02]  /*15bd0*/  LOP3.LUT R28, R28, 0xff, RZ, 0xc0, !PT ;  /* 0x000000ff1c1c7812 */ /* 0x000fe400078ec0ff */
[----:B------:R-:W-:Y:S02]  /*15be0*/  LOP3.LUT R21, R51, 0xff000000, R42, 0xf8, !PT ;  /* 0xff00000033157812 */ /* 0x000fe400078ef82a */
[----:B------:R-:W-:-:S02]  /*15bf0*/  PRMT R45, R28, 0x7054, R45 ;  /* 0x000070541c2d7816 */ /* 0x000fc4000000002d */
[----:B------:R-:W-:Y:S02]  /*15c00*/  F2FP.F16.E4M3.UNPACK_B R51, R49 ;  /* 0x00000031ff33723e */ /* 0x000fe400020006ff */
[----:B------:R-:W-:Y:S02]  /*15c10*/  LOP3.LUT R28, R29, 0xff000000, R20, 0xf8, !PT ;  /* 0xff0000001d1c7812 */ /* 0x000fe400078ef814 */
[----:B------:R-:W-:Y:S01]  /*15c20*/  LOP3.LUT R20, R33, 0xff000000, R38, 0xf8, !PT ;  /* 0xff00000021147812 */ /* 0x000fe200078ef826 */
[--C-:B------:R-:W-:Y:S01]  /*15c30*/  HADD2.F32 R52, -RZ, R51.reuse.H0_H0 ;  /* 0x20000033ff347230 */ /* 0x100fe20000004100 */
[----:B------:R-:W-:Y:S01]  /*15c40*/  F2FP.F16.E4M3.UNPACK_B R38, R44 ;  /* 0x0000002cff26723e */ /* 0x000fe200020006ff */
[----:B------:R-:W-:Y:S01]  /*15c50*/  HADD2.F32 R51, -RZ, R51.H1_H1 ;  /* 0x30000033ff337230 */ /* 0x000fe20000004100 */
[-C--:B0-----:R-:W-:Y:S02]  /*15c60*/  F2FP.F16.E4M3.UNPACK_B R30, R5.reuse ;  /* 0x00000005ff1e723e */ /* 0x081fe400020006ff */
[----:B------:R-:W-:Y:S01]  /*15c70*/  F2FP.F16.E4M3.UNPACK_B R33, R5.H1 ;  /* 0x00000005ff21723e */ /* 0x000fe200030006ff */
[----:B------:R-:W-:Y:S01]  /*15c80*/  HADD2.F32 R50, -RZ, R38.H0_H0 ;  /* 0x20000026ff327230 */ /* 0x000fe20000004100 */
[----:B------:R-:W-:Y:S01]  /*15c90*/  LOP3.LUT R47, R35, 0xff000000, R39, 0xf8, !PT ;  /* 0xff000000232f7812 */ /* 0x000fe200078ef827 */
[--C-:B------:R-:W-:Y:S01]  /*15ca0*/  HADD2.F32 R31, -RZ, R30.reuse.H0_H0 ;  /* 0x2000001eff1f7230 */ /* 0x100fe20000004100 */
[----:B-1----:R-:W-:Y:S01]  /*15cb0*/  F2FP.F16.E4M3.UNPACK_B R34, R25 ;  /* 0x00000019ff22723e */ /* 0x002fe200020006ff */
[----:B------:R-:W-:Y:S01]  /*15cc0*/  HADD2.F32 R30, -RZ, R30.H1_H1 ;  /* 0x3000001eff1e7230 */ /* 0x000fe20000004100 */
[----:B------:R-:W-:-:S02]  /*15cd0*/  LOP3.LUT R32, R45, 0xff000000, R40, 0xf8, !PT ;  /* 0xff0000002d207812 */ /* 0x000fc400078ef828 */
[-C--:B------:R-:W-:Y:S01]  /*15ce0*/  F2FP.F16.E4M3.UNPACK_B R39, R24.reuse ;  /* 0x00000018ff27723e */ /* 0x080fe200020006ff */
[--C-:B------:R-:W-:Y:S01]  /*15cf0*/  HADD2.F32 R5, -RZ, R34.reuse.H0_H0 ;  /* 0x20000022ff057230 */ /* 0x100fe20000004100 */
[----:B------:R-:W-:Y:S01]  /*15d00*/  F2FP.F16.E4M3.UNPACK_B R45, R24.H1 ;  /* 0x00000018ff2d723e */ /* 0x000fe200030006ff */
[----:B------:R-:W-:Y:S01]  /*15d10*/  HADD2.F32 R34, -RZ, R34.H1_H1 ;  /* 0x30000022ff227230 */ /* 0x000fe20000004100 */
[----:B------:R-:W-:Y:S02]  /*15d20*/  F2FP.F16.E4M3.UNPACK_B R35, R25.H1 ;  /* 0x00000019ff23723e */ /* 0x000fe400030006ff */
[C---:B------:R-:W-:Y:S01]  /*15d30*/  FMUL.FTZ R24, R5.reuse, R52 ;  /* 0x0000003405187220 */ /* 0x040fe20000410000 */
[----:B------:R-:W-:Y:S01]  /*15d40*/  F2FP.F16.E4M3.UNPACK_B R49, R49.H1 ;  /* 0x00000031ff31723e */ /* 0x000fe200030006ff */
[----:B------:R-:W-:Y:S01]  /*15d50*/  FMUL.FTZ R25, R5, R50 ;  /* 0x0000003205197220 */ /* 0x000fe20000410000 */
[----:B------:R-:W-:Y:S01]  /*15d60*/  F2FP.F16.E4M3.UNPACK_B R44, R44.H1 ;  /* 0x0000002cff2c723e */ /* 0x000fe200030006ff */
[----:B------:R-:W-:Y:S01]  /*15d70*/  FFMA.FTZ R5, R31, R50, -R24 ;  /* 0x000000321f057223 */ /* 0x000fe20000010818 */
[----:B------:R-:W-:Y:S01]  /*15d80*/  LOP3.LUT R53, R53, 0xff000000, R43, 0xf8, !PT ;  /* 0xff00000035357812 */ /* 0x000fe200078ef82b */
[----:B------:R-:W-:-:S02]  /*15d90*/  HADD2.F32 R43, -RZ, R38.H1_H1 ;  /* 0x30000026ff2b7230 */ /* 0x000fc40000004100 */
[C---:B------:R-:W-:Y:S01]  /*15da0*/  FMUL.FTZ R55, R34.reuse, R51 ;  /* 0x0000003322377220 */ /* 0x040fe20000410000 */
[----:B------:R-:W-:Y:S02]  /*15db0*/  HADD2.F32 R50, -RZ, R49.H0_H0 ;  /* 0x20000031ff327230 */ /* 0x000fe40000004100 */
[----:B------:R-:W-:Y:S01]  /*15dc0*/  FFMA.FTZ R25, R31, R52, R25 ;  /* 0x000000341f197223 */ /* 0x000fe20000010019 */
[----:B------:R-:W-:Y:S02]  /*15dd0*/  HADD2.F32 R24, -RZ, R35.H0_H0 ;  /* 0x20000023ff187230 */ /* 0x000fe40000004100 */
[----:B------:R-:W-:Y:S01]  /*15de0*/  FMUL.FTZ R34, R34, R43 ;  /* 0x0000002b22227220 */ /* 0x000fe20000410000 */
[--C-:B------:R-:W-:Y:S01]  /*15df0*/  HADD2.F32 R38, -RZ, R44.reuse.H0_H0 ;  /* 0x2000002cff267230 */ /* 0x100fe20000004100 */
[-C--:B------:R-:W-:Y:S01]  /*15e00*/  F2FP.F16.E4M3.UNPACK_B R41, R7.reuse ;  /* 0x00000007ff29723e */ /* 0x080fe200020006ff */
[----:B------:R-:W-:Y:S01]  /*15e10*/  HADD2.F32 R31, -RZ, R33.H0_H0 ;  /* 0x20000021ff1f7230 */ /* 0x000fe20000004100 */
[----:B------:R-:W-:Y:S01]  /*15e20*/  F2FP.F16.E4M3.UNPACK_B R46, R7.H1 ;  /* 0x00000007ff2e723e */ /* 0x000fe200030006ff */
[C---:B------:R-:W-:Y:S01]  /*15e30*/  FMUL.FTZ R52, R24.reuse, R50 ;  /* 0x0000003218347220 */ /* 0x040fe20000410000 */
[----:B------:R-:W-:Y:S01]  /*15e40*/  F2FP.F16.E4M3.UNPACK_B R29, R4 ;  /* 0x00000004ff1d723e */ /* 0x000fe200020006ff */
[----:B------:R-:W-:Y:S01]  /*15e50*/  FMUL.FTZ R57, R24, R38 ;  /* 0x0000002618397220 */ /* 0x000fe20000410000 */
[----:B------:R-:W-:Y:S01]  /*15e60*/  F2FP.F16.E4M3.UNPACK_B R40, R4.H1 ;  /* 0x00000004ff28723e */ /* 0x000fe200030006ff */
[----:B------:R-:W-:Y:S01]  /*15e70*/  FFMA.FTZ R24, R30, R51, R34 ;  /* 0x000000331e187223 */ /* 0x000fe20000010022 */
[-C--:B------:R-:W-:Y:S01]  /*15e80*/  F2FP.F16.E4M3.UNPACK_B R4, R6.reuse ;  /* 0x00000006ff04723e */ /* 0x080fe200020006ff */
[----:B------:R-:W-:Y:S01]  /*15e90*/  HADD2.F32 R35, -RZ, R35.H1_H1 ;  /* 0x30000023ff237230 */ /* 0x000fe20000004100 */
[----:B------:R-:W-:Y:S01]  /*15ea0*/  F2FP.F16.E4M3.UNPACK_B R7, R6.H1 ;  /* 0x00000006ff07723e */ /* 0x000fe200030006ff */
[----:B------:R-:W-:Y:S01]  /*15eb0*/  HADD2.F32 R44, -RZ, R44.H1_H1 ;  /* 0x3000002cff2c7230 */ /* 0x000fe20000004100 */
[-C--:B------:R-:W-:Y:S01]  /*15ec0*/  F2FP.F16.E4M3.UNPACK_B R42, R27.reuse ;  /* 0x0000001bff2a723e */ /* 0x080fe200020006ff */
[--C-:B------:R-:W-:Y:S01]  /*15ed0*/  HADD2.F32 R34, -RZ, R41.reuse.H0_H0 ;  /* 0x20000029ff227230 */ /* 0x100fe20000004100 */
[----:B------:R-:W-:Y:S01]  /*15ee0*/  F2FP.F16.E4M3.UNPACK_B R48, R27.H1 ;  /* 0x0000001bff30723e */ /* 0x000fe200030006ff */
[----:B------:R-:W-:Y:S01]  /*15ef0*/  HADD2.F32 R41, -RZ, R41.H1_H1 ;  /* 0x30000029ff297230 */ /* 0x000fe20000004100 */
[----:B------:R-:W-:-:S02]  /*15f00*/  F2FP.F16.E4M3.UNPACK_B R6, R26 ;  /* 0x0000001aff06723e */ /* 0x000fc400020006ff */
[----:B------:R-:W-:Y:S01]  /*15f10*/  F2FP.F16.E4M3.UNPACK_B R27, R26.H1 ;  /* 0x0000001aff1b723e */ /* 0x000fe200030006ff */
[----:B------:R-:W-:Y:S01]  /*15f20*/  FFMA.FTZ R26, R30, R43, -R55 ;  /* 0x0000002b1e1a7223 */ /* 0x000fe20000010837 */
[----:B------:R-:W-:Y:S01]  /*15f30*/  F2FP.F16.E4M3.UNPACK_B R51, R53 ;  /* 0x00000035ff33723e */ /* 0x000fe200020006ff */
[C---:B------:R-:W-:Y:S01]  /*15f40*/  FFMA.FTZ R30, R31.reuse, R38, -R52 ;  /* 0x000000261f1e7223 */ /* 0x040fe20000010834 */
[----:B------:R-:W-:Y:S01]  /*15f50*/  F2FP.F16.E4M3.UNPACK_B R43, R47 ;  /* 0x0000002fff2b723e */ /* 0x000fe200020006ff */
[----:B------:R-:W-:Y:S01]  /*15f60*/  FFMA.FTZ R31, R31, R50, R57 ;  /* 0x000000321f1f7223 */ /* 0x000fe20000010039 */
[----:B------:R-:W-:Y:S01]  /*15f70*/  HADD2.F32 R50, -RZ, R49.H1_H1 ;  /* 0x30000031ff327230 */ /* 0x000fe20000004100 */
[----:B------:R-:W-:Y:S01]  /*15f80*/  F2FP.F16.E4M3.UNPACK_B R54, R53.H1 ;  /* 0x00000035ff36723e */ /* 0x000fe200030006ff */
[----:B------:R-:W-:Y:S01]  /*15f90*/  HADD2.F32 R38, -RZ, R33.H1_H1 ;  /* 0x30000021ff267230 */ /* 0x000fe20000004100 */
[----:B------:R-:W-:Y:S01]  /*15fa0*/  F2FP.F16.E4M3.UNPACK_B R47, R47.H1 ;  /* 0x0000002fff2f723e */ /* 0x000fe200030006ff */
[----:B------:R-:W-:-:S02]  /*15fb0*/  HADD2.F32 R52, -RZ, R51.H0_H0 ;  /* 0x20000033ff347230 */ /* 0x000fc40000004100 */
[C---:B------:R-:W-:Y:S01]  /*15fc0*/  FMUL.FTZ R55, R35.reuse, R50 ;  /* 0x0000003223377220 */ /* 0x040fe20000410000 */
[--C-:B------:R-:W-:Y:S02]  /*15fd0*/  HADD2.F32 R33, -RZ, R42.reuse.H0_H0 ;  /* 0x2000002aff217230 */ /* 0x100fe40000004100 */
[----:B------:R-:W-:Y:S01]  /*15fe0*/  FMUL.FTZ R35, R35, R44 ;  /* 0x0000002c23237220 */ /* 0x000fe20000410000 */
[----:B------:R-:W-:Y:S02]  /*15ff0*/  HADD2.F32 R49, -RZ, R43.H0_H0 ;  /* 0x2000002bff317230 */ /* 0x000fe40000004100 */
[----:B------:R-:W-:Y:S02]  /*16000*/  HADD2.F32 R51, -RZ, R51.H1_H1 ;  /* 0x30000033ff337230 */ /* 0x000fe40000004100 */
[C---:B------:R-:W-:Y:S01]  /*16010*/  FMUL.FTZ R57, R33.reuse, R52 ;  /* 0x0000003421397220 */ /* 0x040fe20000410000 */
[----:B------:R-:W-:Y:S02]  /*16020*/  HADD2.F32 R42, -RZ, R42.H1_H1 ;  /* 0x3000002aff2a7230 */ /* 0x000fe40000004100 */
[-C--:B------:R-:W-:Y:S01]  /*16030*/  FMUL.FTZ R59, R33, R49.reuse ;  /* 0x00000031213b7220 */ /* 0x080fe20000410000 */
[C---:B------:R-:W-:Y:S01]  /*16040*/  FFMA.FTZ R33, R38.reuse, R44, -R55 ;  /* 0x0000002c26217223 */ /* 0x040fe20000010837 */
[----:B------:R-:W-:Y:S01]  /*16050*/  FFMA.FTZ R38, R38, R50, R35 ;  /* 0x0000003226267223 */ /* 0x000fe20000010023 */
[C---:B------:R-:W-:Y:S01]  /*16060*/  FFMA.FTZ R35, R34.reuse, R49, -R57 ;  /* 0x0000003122237223 */ /* 0x040fe20000010839 */
[----:B------:R-:W-:Y:S01]  /*16070*/  FFMA.FTZ R34, R34, R52, R59 ;  /* 0x0000003422227223 */ /* 0x000fe2000001003b */
[----:B------:R-:W-:-:S02]  /*16080*/  HADD2.F32 R49, -RZ, R43.H1_H1 ;  /* 0x3000002bff317230 */ /* 0x000fc40000004100 */
[C---:B------:R-:W-:Y:S01]  /*16090*/  FMUL.FTZ R56, R42.reuse, R51 ;  /* 0x000000332a387220 */ /* 0x040fe20000410000 */
[----:B------:R-:W-:Y:S01]  /*160a0*/  HADD2.F32 R52, -RZ, R54.H0_H0 ;  /* 0x20000036ff347230 */ /* 0x000fe20000004100 */
[----:B------:R-:W-:Y:S01]  /*160b0*/  F2FP.SATFINITE.E4M3.F32.PACK_AB_MERGE_C R30, R33, R30, RZ ;  /* 0x0000001e211e723e */ /* 0x000fe200048070ff */
[----:B------:R-:W-:Y:S02]  /*160c0*/  HADD2.F32 R43, -RZ, R48.H0_H0 ;  /* 0x20000030ff2b7230 */ /* 0x000fe40000004100 */
[-C--:B------:R-:W-:Y:S01]  /*160d0*/  FMUL.FTZ R58, R42, R49.reuse ;  /* 0x000000312a3a7220 */ /* 0x080fe20000410000 */
[----:B------:R-:W-:Y:S02]  /*160e0*/  HADD2.F32 R50, -RZ, R47.H0_H0 ;  /* 0x2000002fff327230 */ /* 0x000fe40000004100 */
[----:B------:R-:W-:Y:S01]  /*160f0*/  FFMA.FTZ R42, R41, R49, -R56 ;  /* 0x00000031292a7223 */ /* 0x000fe20000010838 */
[----:B------:R-:W-:Y:S02]  /*16100*/  HADD2.F32 R44, -RZ, R46.H0_H0 ;  /* 0x2000002eff2c7230 */ /* 0x000fe40000004100 */
[----:B------:R-:W-:Y:S01]  /*16110*/  FMUL.FTZ R53, R43, R52 ;  /* 0x000000342b357220 */ /* 0x000fe20000410000 */
[----:B------:R-:W-:-:S02]  /*16120*/  HADD2.F32 R54, -RZ, R54.H1_H1 ;  /* 0x30000036ff367230 */ /* 0x000fc40000004100 */
[-C--:B------:R-:W-:Y:S01]  /*16130*/  FMUL.FTZ R55, R43, R50.reuse ;  /* 0x000000322b377220 */ /* 0x080fe20000410000 */
[----:B------:R-:W-:Y:S02]  /*16140*/  HADD2.F32 R49, -RZ, R48.H1_H1 ;  /* 0x30000030ff317230 */ /* 0x000fe40000004100 */
[C---:B------:R-:W-:Y:S01]  /*16150*/  FFMA.FTZ R43, R44.reuse, R50, -R53 ;  /* 0x000000322c2b7223 */ /* 0x040fe20000010835 */
[----:B------:R-:W-:Y:S01]  /*16160*/  F2FP.F16.E4M3.UNPACK_B R53, R32.H1 ;  /* 0x00000020ff35723e */ /* 0x000fe200030006ff */
[----:B------:R-:W-:Y:S01]  /*16170*/  FFMA.FTZ R44, R44, R52, R55 ;  /* 0x000000342c2c7223 */ /* 0x000fe20000010037 */
[----:B------:R-:W-:Y:S01]  /*16180*/  F2FP.F16.E4M3.UNPACK_B R50, R28.H1 ;  /* 0x0000001cff32723e */ /* 0x000fe200030006ff */
[----:B------:R-:W-:Y:S02]  /*16190*/  HADD2.F32 R52, -RZ, R47.H1_H1 ;  /* 0x3000002fff347230 */ /* 0x000fe40000004100 */
[----:B------:R-:W-:Y:S01]  /*161a0*/  FFMA.FTZ R41, R41, R51, R58 ;  /* 0x0000003329297223 */ /* 0x000fe2000001003a */
[----:B------:R-:W-:-:S02]  /*161b0*/  HADD2.F32 R55, -RZ, R53.H0_H0 ;  /* 0x20000035ff377230 */ /* 0x000fc40000004100 */
[C---:B------:R-:W-:Y:S01]  /*161c0*/  FMUL.FTZ R56, R49.reuse, R54 ;  /* 0x0000003631387220 */ /* 0x040fe20000410000 */
[----:B------:R-:W-:Y:S02]  /*161d0*/  HADD2.F32 R48, -RZ, R45.H0_H0 ;  /* 0x2000002dff307230 */ /* 0x000fe40000004100 */
[----:B------:R-:W-:Y:S01]  /*161e0*/  FMUL.FTZ R57, R49, R52 ;  /* 0x0000003431397220 */ /* 0x000fe20000410000 */
[----:B------:R-:W-:Y:S01]  /*161f0*/  HADD2.F32 R51, -RZ, R50.H0_H0 ;  /* 0x20000032ff337230 */ /* 0x000fe20000004100 */
[----:B------:R-:W-:Y:S01]  /*16200*/  F2FP.SATFINITE.E4M3.F32.PACK_AB_MERGE_C R31, R38, R31, RZ ;  /* 0x0000001f261f723e */ /* 0x000fe200048070ff */
        /* <DEDUP_REMOVED lines=8> */
[----:B------:R-:W-:Y:S01]  /*16290*/  FFMA.FTZ R55, R46, R55, R48 ;  /* 0x000000372e377223 */ /* 0x000fe20000010030 */
[----:B------:R-:W-:Y:S01]  /*162a0*/  HADD2.F32 R45, -RZ, R45.H1_H1 ;  /* 0x3000002dff2d7230 */ /* 0x000fe20000004100 */
[----:B------:R-:W-:Y:S01]  /*162b0*/  F2FP.F16.E4M3.UNPACK_B R47, R32 ;  /* 0x00000020ff2f723e */ /* 0x000fe200020006ff */
[----:B------:R-:W-:Y:S01]  /*162c0*/  HADD2.F32 R50, -RZ, R50.H1_H1 ;  /* 0x30000032ff327230 */ /* 0x000fe20000004100 */
[----:B------:R-:W-:Y:S01]  /*162d0*/  F2FP.F16.E4M3.UNPACK_B R46, R28 ;  /* 0x0000001cff2e723e */ /* 0x000fe200020006ff */
[----:B------:R-:W-:Y:S02]  /*162e0*/  HADD2.F32 R40, -RZ, R40.H1_H1 ;  /* 0x30000028ff287230 */ /* 0x000fe40000004100 */
[----:B------:R-:W-:Y:S01]  /*162f0*/  FMUL.FTZ R51, R45, R53 ;  /* 0x000000352d337220 */ /* 0x000fe20000410000 */
[----:B------:R-:W-:-:S02]  /*16300*/  HADD2.F32 R49, -RZ, R47.H0_H0 ;  /* 0x2000002fff317230 */ /* 0x000fc40000004100 */
[-C--:B------:R-:W-:Y:S01]  /*16310*/  FMUL.FTZ R28, R45, R50.reuse ;  /* 0x000000322d1c7220 */ /* 0x080fe20000410000 */
[----:B------:R-:W-:Y:S02]  /*16320*/  HADD2.F32 R32, -RZ, R39.H0_H0 ;  /* 0x20000027ff207230 */ /* 0x000fe40000004100 */
[C---:B------:R-:W-:Y:S01]  /*16330*/  FFMA.FTZ R57, R40.reuse, R50, -R51 ;  /* 0x0000003228397223 */ /* 0x040fe20000010833 */
[----:B------:R-:W-:Y:S02]  /*16340*/  HADD2.F32 R45, -RZ, R46.H0_H0 ;  /* 0x2000002eff2d7230 */ /* 0x000fe40000004100 */
[----:B------:R-:W-:Y:S01]  /*16350*/  FFMA.FTZ R54, R40, R53, R28 ;  /* 0x0000003528367223 */ /* 0x000fe2000001001c */
[----:B------:R-:W-:Y:S02]  /*16360*/  HADD2.F32 R28, -RZ, R29.H0_H0 ;  /* 0x2000001dff1c7230 */ /* 0x000fe40000004100 */
[----:B------:R-:W-:Y:S01]  /*16370*/  FMUL.FTZ R51, R32, R49 ;  /* 0x0000003120337220 */ /* 0x000fe20000410000 */
[----:B------:R-:W-:-:S02]  /*16380*/  HADD2.F32 R40, -RZ, R47.H1_H1 ;  /* 0x3000002fff287230 */ /* 0x000fc40000004100 */
[-C--:B------:R-:W-:Y:S01]  /*16390*/  FMUL.FTZ R47, R32, R45.reuse ;  /* 0x0000002d202f7220 */ /* 0x080fe20000410000 */
[----:B------:R-:W-:Y:S02]  /*163a0*/  HADD2.F32 R39, -RZ, R39.H1_H1 ;  /* 0x30000027ff277230 */ /* 0x000fe40000004100 */
[C---:B------:R-:W-:Y:S01]  /*163b0*/  FFMA.FTZ R51, R28.reuse, R45, -R51 ;  /* 0x0000002d1c337223 */ /* 0x040fe20000010833 */
[----:B------:R-:W-:Y:S02]  /*163c0*/  HADD2.F32 R46, -RZ, R46.H1_H1 ;  /* 0x3000002eff2e7230 */ /* 0x000fe40000004100 */
[----:B------:R-:W-:Y:S01]  /*163d0*/  FFMA.FTZ R47, R28, R49, R47 ;  /* 0x000000311c2f7223 */ /* 0x000fe2000001002f */
[----:B------:R-:W-:Y:S01]  /*163e0*/  HADD2.F32 R29, -RZ, R29.H1_H1 ;  /* 0x3000001dff1d7230 */ /* 0x000fe20000004100 */
[----:B------:R-:W-:Y:S01]  /*163f0*/  F2FP.F16.E4M3.UNPACK_B R45, R21.H1 ;  /* 0x00000015ff2d723e */ /* 0x000fe200030006ff */
[C---:B------:R-:W-:Y:S01]  /*16400*/  FMUL.FTZ R32, R39.reuse, R40 ;  /* 0x0000002827207220 */ /* 0x040fe20000410000 */
[----:B------:R-:W-:Y:S01]  /*16410*/  F2FP.F16.E4M3.UNPACK_B R28, R20.H1 ;  /* 0x00000014ff1c723e */ /* 0x000fe200030006ff */
[----:B------:R-:W-:Y:S01]  /*16420*/  FMUL.FTZ R49, R39, R46 ;  /* 0x0000002e27317220 */ /* 0x000fe20000410000 */
[----:B------:R-:W-:Y:S01]  /*16430*/  F2FP.F16.E4M3.UNPACK_B R20, R20 ;  /* 0x00000014ff14723e */ /* 0x000fe200020006ff */
[----:B------:R-:W-:Y:S01]  /*16440*/  FFMA.FTZ R48, R29, R46, -R32 ;  /* 0x0000002e1d307223 */ /* 0x000fe20000010820 */
[----:B------:R-:W-:-:S02]  /*16450*/  HADD2.F32 R39, -RZ, R45.H0_H0 ;  /* 0x2000002dff277230 */ /* 0x000fc40000004100 */
[----:B------:R-:W-:Y:S01]  /*16460*/  FFMA.FTZ R50, R29, R40, R49 ;  /* 0x000000281d327223 */ /* 0x000fe20000010031 */
[----:B------:R-:W-:Y:S01]  /*16470*/  HADD2.F32 R32, -RZ, R27.H0_H0 ;  /* 0x2000001bff207230 */ /* 0x000fe20000004100 */
[----:B------:R-:W-:Y:S01]  /*16480*/  F2FP.SATFINITE.E4M3.F32.PACK_AB_MERGE_C R54, R54, R55, RZ ;  /* 0x000000373636723e */ /* 0x000fe200048070ff */
[--C-:B------:R-:W-:Y:S01]  /*16490*/  HADD2.F32 R29, -RZ, R28.reuse.H0_H0 ;  /* 0x2000001cff1d7230 */ /* 0x100fe20000004100 */
[----:B------:R-:W-:Y:S01]  /*164a0*/  F2FP.SATFINITE.E4M3.F32.PACK_AB_MERGE_C R5, R26, R5, R30 ;  /* 0x000000051a05723e */ /* 0x000fe2000480701e */
[----:B------:R-:W-:Y:S02]  /*164b0*/  HADD2.F32 R40, -RZ, R28.H1_H1 ;  /* 0x3000001cff287230 */ /* 0x000fe40000004100 */
[----:B------:R-:W-:Y:S01]  /*164c0*/  FMUL.FTZ R49, R32, R39 ;  /* 0x0000002720317220 */ /* 0x000fe20000410000 */
[----:B------:R-:W-:Y:S01]  /*164d0*/  HADD2.F32 R28, -RZ, R7.H0_H0 ;  /* 0x20000007ff1c7230 */ /* 0x000fe20000004100 */
[----:B------:R-:W-:Y:S01]  /*164e0*/  F2FP.SATFINITE.E4M3.F32.PACK_AB_MERGE_C R25, R24, R25, R31 ;  /* 0x000000191819723e */ /* 0x000fe2000480701f */
[----:B------:R-:W-:-:S02]  /*164f0*/  HADD2.F32 R46, -RZ, R45.H1_H1 ;  /* 0x3000002dff2e7230 */ /* 0x000fc40000004100 */
[-C--:B------:R-:W-:Y:S01]  /*16500*/  FMUL.FTZ R45, R32, R29.reuse ;  /* 0x0000001d202d7220 */ /* 0x080fe20000410000 */
        /* <DEDUP_REMOVED lines=12> */
[----:B------:R-:W-:Y:S01]  /*165d0*/  HADD2.F32 R29, -RZ, R28.H0_H0 ;  /* 0x2000001cff1d7230 */ /* 0x000fe20000004100 */
[----:B------:R-:W-:Y:S01]  /*165e0*/  F2FP.SATFINITE.E4M3.F32.PACK_AB_MERGE_C R49, R56, R49, RZ ;  /* 0x000000313831723e */ /* 0x000fe200048070ff */
[----:B------:R-:W-:Y:S01]  /*165f0*/  HADD2.F32 R7, -RZ, R6.H0_H0 ;  /* 0x20000006ff077230 */ /* 0x000fe20000004100 */
        /* <DEDUP_REMOVED lines=23> */
.L_x_2629:
[----:B------:R-:W-:Y:S05]  /*16770*/  BSYNC B1 ;  /* 0x0000000000017941 */ /* 0x000fea0003800000 */
.L_x_2628:
[----:B------:R-:W-:Y:S05]  /*16780*/  @P0 BRA `(.L_x_2613) ;  /* 0x0000000c00fc0947 */ /* 0x000fea0003800000 */
[----:B-123--:R-:W2:Y:S04]  /*16790*/  LDL R24, [R1+0x64] ;  /* 0x0000640001187983 */ /* 0x00eea80000100800 */
[----:B------:R-:W3:Y:S01]  /*167a0*/  LDL R49, [R1+0x19c] ;  /* 0x00019c0001317983 */ /* 0x000ee20000100800 */
[----:B0----5:R-:W-:Y:S01]  /*167b0*/  SHF.R.U32.HI R3, RZ, 0x8, R12 ;  /* 0x00000008ff037819 */ /* 0x021fe2000001160c */
[----:B------:R-:W-:Y:S01]  /*167c0*/  VIADD R25, R19, 0x60 ;  /* 0x0000006013197836 */ /* 0x000fe20000000000 */
[----:B------:R-:W-:Y:S02]  /*167d0*/  LEA.HI R37, R37, R0, RZ, 0x1c ;  /* 0x0000000025257211 */ /* 0x000fe400078fe0ff */
[----:B------:R-:W-:Y:S01]  /*167e0*/  LOP3.LUT R0, R12, 0xff, RZ, 0xc0, !PT ;  /* 0x000000ff0c007812 */ /* 0x000fe200078ec0ff */
[----:B------:R-:W-:Y:S01]  /*167f0*/  IMAD.SHL.U32 R25, R25, 0x80, RZ ;  /* 0x0000008019197824 */ /* 0x000fe200078e00ff */
[----:B------:R-:W-:-:S02]  /*16800*/  SHF.R.U32.HI R7, RZ, 0x8, R14 ;  /* 0x00000008ff077819 */ /* 0x000fc4000001160e */
[----:B------:R-:W-:Y:S02]  /*16810*/  LOP3.LUT R3, R3, 0xff, RZ, 0xc0, !PT ;  /* 0x000000ff03037812 */ /* 0x000fe400078ec0ff */
[----:B------:R-:W-:Y:S02]  /*16820*/  LOP3.LUT R6, R14, 0xff, RZ, 0xc0, !PT ;  /* 0x000000ff0e067812 */ /* 0x000fe400078ec0ff */
[----:B------:R-:W-:Y:S02]  /*16830*/  LOP3.LUT R7, R7, 0xff, RZ, 0xc0, !PT ;  /* 0x000000ff07077812 */ /* 0x000fe400078ec0ff */
[----:B------:R-:W-:Y:S02]  /*16840*/  PRMT R21, R3, 0x7604, R0 ;  /* 0x0000760403157816 */ /* 0x000fe40000000000 */
[----:B------:R-:W-:Y:S02]  /*16850*/  SHF.R.S32.HI R0, RZ, 0x1f, R37 ;  /* 0x0000001fff007819 */ /* 0x000fe40000011425 */
[----:B------:R-:W-:-:S02]  /*16860*/  PRMT R29, R7, 0x7604, R6 ;  /* 0x00007604071d7816 */ /* 0x000fc40000000006 */
[----:B------:R-:W-:Y:S01]  /*16870*/  LEA.HI R7, R0, R37, RZ, 0x3 ;  /* 0x0000002500077211 */ /* 0x000fe200078f18ff */
[----:B------:R-:W-:Y:S01]  /*16880*/  IMAD.SHL.U32 R0, R37, 0x10, RZ ;  /* 0x0000001025007824 */ /* 0x000fe200078e00ff */
[----:B------:R-:W-:Y:S02]  /*16890*/  LOP3.LUT R25, R25, 0x380, RZ, 0xc0, !PT ;  /* 0x0000038019197812 */ /* 0x000fe400078ec0ff */
[----:B------:R-:W-:Y:S01]  /*168a0*/  SHF.R.U32.HI R5, RZ, 0x8, R13 ;  /* 0x00000008ff057819 */ /* 0x000fe2000001160d */
[----:B------:R-:W-:Y:S01]  /*168b0*/  IMAD.SHL.U32 R7, R7, 0x800, RZ ;  /* 0x0000080007077824 */ /* 0x000fe200078e00ff */
[----:B------:R-:W-:Y:S01]  /*168c0*/  LOP3.LUT R0, R25, 0x70, R0, 0xf8, !PT ;  /* 0x0000007019007812 */ /* 0x000fe200078ef800 */
[----:B------:R-:W-:Y:S01]  /*168d0*/  VIADD R25, R19, 0x60 ;  /* 0x0000006013197836 */ /* 0x000fe20000000000 */
[----:B------:R-:W-:Y:S02]  /*168e0*/  LOP3.LUT R4, R13, 0xff, RZ, 0xc0, !PT ;  /* 0x000000ff0d047812 */ /* 0x000fe400078ec0ff */
[----:B------:R-:W-:Y:S01]  /*168f0*/  LOP3.LUT R5, R5, 0xff, RZ, 0xc0, !PT ;  /* 0x000000ff05057812 */ /* 0x000fe200078ec0ff */
[----:B------:R-:W-:Y:S01]  /*16900*/  IMAD.SHL.U32 R25, R25, 0x80, RZ ;  /* 0x0000008019197824 */ /* 0x000fe200078e00ff */
[----:B------:R-:W-:-:S02]  /*16910*/  LOP3.LUT R3, R15, 0xff, RZ, 0xc0, !PT ;  /* 0x000000ff0f037812 */ /* 0x000fc400078ec0ff */
[----:B------:R-:W-:Y:S02]  /*16920*/  PRMT R20, R5, 0x7604, R4 ;  /* 0x0000760405147816 */ /* 0x000fe40000000004 */
[----:B------:R-:W-:Y:S02]  /*16930*/  LOP3.LUT R25, R25, 0x380, RZ, 0xc0, !PT ;  /* 0x0000038019197812 */ /* 0x000fe400078ec0ff */
[----:B------:R-:W-:Y:S02]  /*16940*/  SHF.R.U32.HI R4, RZ, 0x8, R15 ;  /* 0x00000008ff047819 */ /* 0x000fe4000001160f */
[----:B------:R-:W-:Y:S02]  /*16950*/  SHF.R.U32.HI R25, RZ, 0x3, R25 ;  /* 0x00000003ff197819 */ /* 0x000fe40000011619 */
[----:B------:R-:W-:Y:S02]  /*16960*/  LOP3.LUT R4, R4, 0xff, RZ, 0xc0, !PT ;  /* 0x000000ff04047812 */ /* 0x000fe400078ec0ff */
[----:B------:R-:W-:-:S02]  /*16970*/  LOP3.LUT R0, R0, R25, RZ, 0x3c, !PT ;  /* 0x0000001900007212 */ /* 0x000fc400078e3cff */
[----:B------:R-:W-:Y:S02]  /*16980*/  LOP3.LUT R25, R7, 0xffffc000, RZ, 0xc0, !PT ;  /* 0xffffc00007197812 */ /* 0x000fe400078ec0ff */
[----:B------:R-:W-:Y:S02]  /*16990*/  PRMT R28, R4, 0x7604, R3 ;  /* 0x00007604041c7816 */ /* 0x000fe40000000003 */
[----:B------:R-:W-:Y:S02]  /*169a0*/  SHF.R.U32.HI R6, RZ, 0x8, R8 ;  /* 0x00000008ff067819 */ /* 0x000fe40000011608 */
[----:B------:R-:W-:Y:S02]  /*169b0*/  LOP3.LUT R5, R8, 0xff, RZ, 0xc0, !PT ;  /* 0x000000ff08057812 */ /* 0x000fe400078ec0ff */
[----:B------:R-:W-:Y:S02]  /*169c0*/  LOP3.LUT R6, R6, 0xff, RZ, 0xc0, !PT ;  /* 0x000000ff06067812 */ /* 0x000fe400078ec0ff */
[----:B------:R-:W-:-:S02]  /*169d0*/  SHF.R.U32.HI R35, RZ, 0x8, R11 ;  /* 0x00000008ff237819 */ /* 0x000fc4000001160b */
[----:B------:R-:W-:Y:S02]  /*169e0*/  PRMT R33, R6, 0x7604, R5 ;  /* 0x0000760406217816 */ /* 0x000fe40000000005 */
[----:B------:R-:W-:Y:S02]  /*169f0*/  LOP3.LUT R30, R9, 0xff, RZ, 0xc0, !PT ;  /* 0x000000ff091e7812 */ /* 0x000fe400078ec0ff */
[----:B------:R-:W-:Y:S02]  /*16a00*/  SHF.R.U32.HI R32, RZ, 0x8, R10 ;  /* 0x00000008ff207819 */ /* 0x000fe4000001160a */
[----:B------:R-:W-:Y:S02]  /*16a10*/  LOP3.LUT R34, R11, 0xff, RZ, 0xc0, !PT ;  /* 0x000000ff0b227812 */ /* 0x000fe400078ec0ff */
[----:B------:R-:W-:Y:S02]  /*16a20*/  LOP3.LUT R35, R35, 0xff, RZ, 0xc0, !PT ;  /* 0x000000ff23237812 */ /* 0x000fe400078ec0ff */
[----:B------:R-:W-:-:S02]  /*16a30*/  LOP3.LUT R31, R10, 0xff, RZ, 0xc0, !PT ;  /* 0x000000ff0a1f7812 */ /* 0x000fc400078ec0ff */
[----:B------:R-:W-:Y:S02]  /*16a40*/  LOP3.LUT R32, R32, 0xff, RZ, 0xc0, !PT ;  /* 0x000000ff20207812 */ /* 0x000fe400078ec0ff */
[----:B------:R-:W-:Y:S02]  /*16a50*/  PRMT R34, R35, 0x7604, R34 ;  /* 0x0000760423227816 */ /* 0x000fe40000000022 */
[----:B------:R-:W-:Y:S02]  /*16a60*/  PRMT R37, R32, 0x7604, R31 ;  /* 0x0000760420257816 */ /* 0x000fe4000000001f */
[----:B------:R-:W-:Y:S02]  /*16a70*/  SHF.R.U32.HI R35, RZ, 0x10, R9 ;  /* 0x00000010ff237819 */ /* 0x000fe40000011609 */
[----:B------:R-:W-:Y:S02]  /*16a80*/  SHF.R.U32.HI R31, RZ, 0x10, R15 ;  /* 0x00000010ff1f7819 */ /* 0x000fe4000001160f */
[----:B------:R-:W-:Y:S01]  /*16a90*/  SHF.R.U32.HI R39, RZ, 0x10, R11 ;  /* 0x00000010ff277819 */ /* 0x000fe2000001160b */
[----:B------:R-:W-:Y:S01]  /*16aa0*/  IMAD.U32 R35, R35, 0x10000, RZ ;  /* 0x0001000023237824 */ /* 0x000fe200078e00ff */
[----:B------:R-:W-:-:S02]  /*16ab0*/  SHF.L.U32 R31, R31, 0x10, RZ ;  /* 0x000000101f1f7819 */ /* 0x000fc400000006ff */
        /* <DEDUP_REMOVED lines=8> */
[----:B--2---:R-:W-:Y:S02]  /*16b40*/  IADD3 R3, R0, R25, R24 ;  /* 0x0000001900037210 */ /* 0x004fe40007ffe018 */
[----:B------:R-:W-:Y:S01]  /*16b50*/  SHF.R.U32.HI R24, RZ, 0x8, R9 ;  /* 0x00000008ff187819 */ /* 0x000fe20000011609 */
[----:B---3--:R-:W0:Y:S02]  /*16b60*/  LDS.128 R4, [R49+0x20400] ;  /* 0x0204000031047984 */ /* 0x008e240000000c00 */
[----:B------:R-:W-:Y:S01]  /*16b70*/  IMAD.IADD R0, R18, 0x1, R3 ;  /* 0x0000000112007824 */ /* 0x000fe200078e0203 */
[----:B------:R-:W-:-:S04]  /*16b80*/  LOP3.LUT R3, R24, 0xff, RZ, 0xc0, !PT ;  /* 0x000000ff18037812 */ /* 0x000fc800078ec0ff */
[----:B------:R-:W1:Y:S01]  /*16b90*/  LDS.128 R24, [R0+0x20400] ;  /* 0x0204000000187984 */ /* 0x000e620000000c00 */
[----:B------:R-:W-:Y:S02]  /*16ba0*/  PRMT R30, R3, 0x7604, R30 ;  /* 0x00007604031e7816 */ /* 0x000fe4000000001e */
[----:B------:R-:W-:Y:S02]  /*16bb0*/  SHF.R.U32.HI R3, RZ, 0x10, R13 ;  /* 0x00000010ff037819 */ /* 0x000fe4000001160d */
[----:B------:R-:W-:-:S03]  /*16bc0*/  LOP3.LUT R35, R30, 0xff0000, R35, 0xf8, !PT ;  /* 0x00ff00001e237812 */ /* 0x000fc600078ef823 */
[----:B------:R-:W-:-:S05]  /*16bd0*/  IMAD.U32 R3, R3, 0x10000, RZ ;  /* 0x0001000003037824 */ /* 0x000fca00078e00ff */
[----:B------:R-:W-:-:S04]  /*16be0*/  LOP3.LUT R3, R20, 0xff0000, R3, 0xf8, !PT ;  /* 0x00ff000014037812 */ /* 0x000fc800078ef803 */
[----:B------:R-:W-:Y:S02]  /*16bf0*/  LOP3.LUT R28, R3, 0xff000000, R13, 0xf8, !PT ;  /* 0xff000000031c7812 */ /* 0x000fe400078ef80d */
[----:B------:R-:W-:Y:S02]  /*16c00*/  LOP3.LUT R13, R37, 0xff0000, R10, 0xf8, !PT ;  /* 0x00ff0000250d7812 */ /* 0x000fe400078ef80a */
[----:B------:R-:W-:Y:S02]  /*16c10*/  LOP3.LUT R37, R31, 0xff000000, R15, 0xf8, !PT ;  /* 0xff0000001f257812 */ /* 0x000fe400078ef80f */
[----:B------:R-:W-:Y:S02]  /*16c20*/  LOP3.LUT R15, R35, 0xff000000, R9, 0xf8, !PT ;  /* 0xff000000230f7812 */ /* 0x000fe400078ef809 */
[----:B------:R-:W-:Y:S02]  /*16c30*/  LOP3.LUT R3, R29, 0xff000000, R14, 0xf8, !PT ;  /* 0xff0000001d037812 */ /* 0x000fe400078ef80e */
[----:B------:R-:W-:-:S02]  /*16c40*/  F2FP.F16.E4M3.UNPACK_B R39, R15 ;  /* 0x0000000fff27723e */ /* 0x000fc400020006ff */
[----:B------:R-:W-:Y:S02]  /*16c50*/  LOP3.LUT R29, R33, 0xff000000, R8, 0xf8, !PT ;  /* 0xff000000211d7812 */ /* 0x000fe400078ef808 */
[----:B------:R-:W-:Y:S01]  /*16c60*/  LOP3.LUT R8, R13, 0xff000000, R10, 0xf8, !PT ;  /* 0xff0000000d087812 */ /* 0x000fe200078ef80a */
[--C-:B------:R-:W-:Y:S01]  /*16c70*/  HADD2.F32 R40, -RZ, R39.reuse.H0_H0 ;  /* 0x20000027ff287230 */ /* 0x100fe20000004100 */
[-C--:B------:R-:W-:Y:S01]  /*16c80*/  F2FP.F16.E4M3.UNPACK_B R14, R28.reuse ;  /* 0x0000001cff0e723e */ /* 0x080fe200020006ff */
[----:B------:R-:W-:Y:S01]  /*16c90*/  HADD2.F32 R39, -RZ, R39.H1_H1 ;  /* 0x30000027ff277230 */ /* 0x000fe20000004100 */
[-C--:B0-----:R-:W-:Y:S02]  /*16ca0*/  F2FP.F16.E4M3.UNPACK_B R10, R5.reuse ;  /* 0x00000005ff0a723e */ /* 0x081fe400020006ff */
[----:B------:R-:W-:Y:S01]  /*16cb0*/  F2FP.F16.E4M3.UNPACK_B R20, R5.H1 ;  /* 0x00000005ff14723e */ /* 0x000fe200030006ff */
[----:B------:R-:W-:Y:S01]  /*16cc0*/  HADD2.F32 R38, -RZ, R14.H0_H0 ;  /* 0x2000000eff267230 */ /* 0x000fe20000004100 */
[----:B------:R-:W-:Y:S01]  /*16cd0*/  F2FP.F16.E4M3.UNPACK_B R28, R28.H1 ;  /* 0x0000001cff1c723e */ /* 0x000fe200030006ff */
[--C-:B------:R-:W-:Y:S01]  /*16ce0*/  HADD2.F32 R9, -RZ, R10.reuse.H0_H0 ;  /* 0x2000000aff097230 */ /* 0x100fe20000004100 */
[-C--:B-1----:R-:W-:Y:S01]  /*16cf0*/  F2FP.F16.E4M3.UNPACK_B R11, R25.reuse ;  /* 0x00000019ff0b723e */ /* 0x082fe200020006ff */
[----:B------:R-:W-:Y:S01]  /*16d00*/  HADD2.F32 R10, -RZ, R10.H1_H1 ;  /* 0x3000000aff0a7230 */ /* 0x000fe20000004100 */
[----:B------:R-:W-:-:S02]  /*16d10*/  F2FP.F16.E4M3.UNPACK_B R21, R25.H1 ;  /* 0x00000019ff15723e */ /* 0x000fc400030006ff */
[-C--:B------:R-:W-:Y:S01]  /*16d20*/  F2FP.F16.E4M3.UNPACK_B R25, R24.reuse ;  /* 0x00000018ff19723e */ /* 0x080fe200020006ff */
[--C-:B------:R-:W-:Y:S01]  /*16d30*/  HADD2.F32 R5, -RZ, R11.reuse.H0_H0 ;  /* 0x2000000bff057230 */ /* 0x100fe20000004100 */
[----:B------:R-:W-:Y:S01]  /*16d40*/  F2FP.F16.E4M3.UNPACK_B R34, R24.H1 ;  /* 0x00000018ff22723e */ /* 0x000fe200030006ff */
[----:B------:R-:W-:Y:S01]  /*16d50*/  HADD2.F32 R11, -RZ, R11.H1_H1 ;  /* 0x3000000bff0b7230 */ /* 0x000fe20000004100 */
[-C--:B------:R-:W-:Y:S02]  /*16d60*/  F2FP.F16.E4M3.UNPACK_B R33, R27.reuse ;  /* 0x0000001bff21723e */ /* 0x080fe400020006ff */
[C---:B------:R-:W-:Y:S01]  /*16d70*/  FMUL.FTZ R24, R5.reuse, R40 ;  /* 0x0000002805187220 */ /* 0x040fe20000410000 */
[----:B------:R-:W-:Y:S01]  /*16d80*/  F2FP.F16.E4M3.UNPACK_B R35, R27.H1 ;  /* 0x0000001bff23723e */ /* 0x000fe200030006ff */
[-C--:B------:R-:W-:Y:S01]  /*16d90*/  FMUL.FTZ R27, R5, R38.reuse ;  /* 0x00000026051b7220 */ /* 0x080fe20000410000 */
[----:B------:R-:W-:Y:S01]  /*16da0*/  FMUL.FTZ R41, R11, R39 ;  /* 0x000000270b297220 */ /* 0x000fe20000410000 */
[C---:B------:R-:W-:Y:S01]  /*16db0*/  FFMA.FTZ R5, R9.reuse, R38, -R24 ;  /* 0x0000002609057223 */ /* 0x040fe20000010818 */
[----:B------:R-:W-:Y:S01]  /*16dc0*/  F2FP.F16.E4M3.UNPACK_B R38, R15.H1 ;  /* 0x0000000fff26723e */ /* 0x000fe200030006ff */
[----:B------:R-:W-:Y:S01]  /*16dd0*/  FFMA.FTZ R9, R9, R40, R27 ;  /* 0x0000002809097223 */ /* 0x000fe2000001001b */
[----:B------:R-:W-:Y:S01]  /*16de0*/  HADD2.F32 R24, -RZ, R14.H1_H1 ;  /* 0x3000000eff187230 */ /* 0x000fe20000004100 */
[-C--:B------:R-:W-:Y:S01]  /*16df0*/  F2FP.F16.E4M3.UNPACK_B R30, R7.reuse ;  /* 0x00000007ff1e723e */ /* 0x080fe200020006ff */
[----:B------:R-:W-:Y:S01]  /*16e00*/  HADD2.F32 R14, -RZ, R21.H0_H0 ;  /* 0x20000015ff0e7230 */ /* 0x000fe20000004100 */
[----:B------:R-:W-:Y:S01]  /*16e10*/  F2FP.F16.E4M3.UNPACK_B R32, R7.H1 ;  /* 0x00000007ff20723e */ /* 0x000fe200030006ff */
[----:B------:R-:W-:-:S02]  /*16e20*/  HADD2.F32 R40, -RZ, R38.H0_H0 ;  /* 0x20000026ff287230 */ /* 0x000fc40000004100 */
[----:B------:R-:W-:Y:S01]  /*16e30*/  FMUL.FTZ R44, R11, R24 ;  /* 0x000000180b2c7220 */ /* 0x000fe20000410000 */
[----:B------:R-:W-:Y:S01]  /*16e40*/  HADD2.F32 R27, -RZ, R28.H0_H0 ;  /* 0x2000001cff1b7230 */ /* 0x000fe20000004100 */
[----:B------:R-:W-:Y:S01]  /*16e50*/  F2FP.F16.E4M3.UNPACK_B R31, R4.H1 ;  /* 0x00000004ff1f723e */ /* 0x000fe200030006ff */
[----:B------:R-:W-:Y:S02]  /*16e60*/  HADD2.F32 R15, -RZ, R20.H0_H0 ;  /* 0x20000014ff0f7230 */ /* 0x000fe40000004100 */
[C---:B------:R-:W-:Y:S01]  /*16e70*/  FMUL.FTZ R46, R14.reuse, R40 ;  /* 0x000000280e2e7220 */ /* 0x040fe20000410000 */
[----:B------:R-:W-:Y:S01]  /*16e80*/  F2FP.F16.E4M3.UNPACK_B R13, R4 ;  /* 0x00000004ff0d723e */ /* 0x000fe200020006ff */
[-C--:B------:R-:W-:Y:S01]  /*16e90*/  FMUL.FTZ R43, R14, R27.reuse ;  /* 0x0000001b0e2b7220 */ /* 0x080fe20000410000 */
[----:B------:R-:W-:Y:S01]  /*16ea0*/  FFMA.FTZ R14, R10, R24, -R41 ;  /* 0x000000180a0e7223 */ /* 0x000fe20000010829 */
[----:B------:R-:W-:Y:S01]  /*16eb0*/  FFMA.FTZ R11, R15, R27, -R46 ;  /* 0x0000001b0f0b7223 */ /* 0x000fe2000001082e */
[----:B------:R-:W-:-:S02]  /*16ec0*/  HADD2.F32 R41, -RZ, R38.H1_H1 ;  /* 0x30000026ff297230 */ /* 0x000fc40000004100 */
[----:B------:R-:W-:Y:S01]  /*16ed0*/  FFMA.FTZ R15, R15, R40, R43 ;  /* 0x000000280f0f7223 */ /* 0x000fe2000001002b */
[-C--:B------:R-:W-:Y:S01]  /*16ee0*/  F2FP.F16.E4M3.UNPACK_B R40, R42.reuse ;  /* 0x0000002aff28723e */ /* 0x080fe200020006ff */
[----:B------:R-:W-:Y:S01]  /*16ef0*/  HADD2.F32 R27, -RZ, R28.H1_H1 ;  /* 0x3000001cff1b7230 */ /* 0x000fe20000004100 */
[----:B------:R-:W-:Y:S01]  /*16f00*/  F2FP.F16.E4M3.UNPACK_B R38, R37 ;  /* 0x00000025ff26723e */ /* 0x000fe200020006ff */
[----:B------:R-:W-:Y:S02]  /*16f10*/  HADD2.F32 R28, -RZ, R20.H1_H1 ;  /* 0x30000014ff1c7230 */ /* 0x000fe40000004100 */
[----:B------:R-:W-:Y:S01]  /*16f20*/  FFMA.FTZ R10, R10, R39, R44 ;  /* 0x000000270a0a7223 */ /* 0x000fe2000001002c */
[----:B------:R-:W-:Y:S01]  /*16f30*/  HADD2.F32 R20, -RZ, R21.H1_H1 ;  /* 0x30000015ff147230 */ /* 0x000fe20000004100 */
[----:B------:R-:W-:Y:S01]  /*16f40*/  F2FP.F16.E4M3.UNPACK_B R42, R42.H1 ;  /* 0x0000002aff2a723e */ /* 0x000fe200030006ff */
[----:B------:R-:W-:Y:S01]  /*16f50*/  HADD2.F32 R43, -RZ, R40.H0_H0 ;  /* 0x20000028ff2b7230 */ /* 0x000fe20000004100 */
[----:B------:R-:W-:Y:S01]  /*16f60*/  F2FP.F16.E4M3.UNPACK_B R4, R6 ;  /* 0x00000006ff04723e */ /* 0x000fe200020006ff */
[----:B------:R-:W-:-:S02]  /*16f70*/  HADD2.F32 R24, -RZ, R33.H0_H0 ;  /* 0x20000021ff187230 */ /* 0x000fc40000004100 */
[C---:B------:R-:W-:Y:S01]  /*16f80*/  FMUL.FTZ R45, R20.reuse, R41 ;  /* 0x00000029142d7220 */ /* 0x040fe20000410000 */
[----:B------:R-:W-:Y:S02]  /*16f90*/  HADD2.F32 R39, -RZ, R38.H0_H0 ;  /* 0x20000026ff277230 */ /* 0x000fe40000004100 */
[----:B------:R-:W-:Y:S01]  /*16fa0*/  FMUL.FTZ R44, R20, R27 ;  /* 0x0000001b142c7220 */ /* 0x000fe20000410000 */
[----:B------:R-:W-:Y:S02]  /*16fb0*/  HADD2.F32 R21, -RZ, R30.H0_H0 ;  /* 0x2000001eff157230 */ /* 0x000fe40000004100 */
[----:B------:R-:W-:Y:S01]  /*16fc0*/  FMUL.FTZ R46, R24, R43 ;  /* 0x0000002b182e7220 */ /* 0x000fe20000410000 */
[----:B------:R-:W-:Y:S01]  /*16fd0*/  FFMA.FTZ R20, R28, R27, -R45 ;  /* 0x0000001b1c147223 */ /* 0x000fe2000001082d */
[----:B------:R-:W-:Y:S01]  /*16fe0*/  FMUL.FTZ R48, R24, R39 ;  /* 0x0000002718307220 */ /* 0x000fe20000410000 */
[----:B------:R-:W-:Y:S01]  /*16ff0*/  FFMA.FTZ R28, R28, R41, R44 ;  /* 0x000000291c1c7223 */ /* 0x000fe2000001002c */
[----:B------:R-:W-:Y:S01]  /*17000*/  FFMA.FTZ R24, R21, R39, -R46 ;  /* 0x0000002715187223 */ /* 0x000fe2000001082e */
[----:B------:R-:W-:Y:S01]  /*17010*/  HADD2.F32 R39, -RZ, R38.H1_H1 ;  /* 0x30000026ff277230 */ /* 0x000fe20000004100 */
[----:B------:R-:W-:Y:S01]  /*17020*/  F2FP.F16.E4M3.UNPACK_B R38, R37.H1 ;  /* 0x00000025ff26723e */ /* 0x000fe200030006ff */
[----:B------:R-:W-:-:S02]  /*17030*/  HADD2.F32 R41, -RZ, R40.H1_H1 ;  /* 0x30000028ff297230 */ /* 0x000fc40000004100 */
[----:B------:R-:W-:Y:S01]  /*17040*/  FFMA.FTZ R21, R21, R43, R48 ;  /* 0x0000002b15157223 */ /* 0x000fe20000010030 */
[----:B------:R-:W-:Y:S01]  /*17050*/  HADD2.F32 R27, -RZ, R33.H1_H1 ;  /* 0x30000021ff1b7230 */ /* 0x000fe20000004100 */
[----:B------:R-:W-:Y:S01]  /*17060*/  F2FP.F16.E4M3.UNPACK_B R7, R6.H1 ;  /* 0x00000006ff07723e */ /* 0x000fe200030006ff */
[----:B------:R-:W-:Y:S01]  /*17070*/  HADD2.F32 R44, -RZ, R42.H0_H0 ;  /* 0x2000002aff2c7230 */ /* 0x000fe20000004100 */
[----:B------:R-:W-:Y:S01]  /*17080*/  F2FP.F16.E4M3.UNPACK_B R6, R26 ;  /* 0x0000001aff06723e */ /* 0x000fe200020006ff */
[----:B------:R-:W-:Y:S02]  /*17090*/  HADD2.F32 R37, -RZ, R35.H0_H0 ;  /* 0x20000023ff257230 */ /* 0x000fe40000004100 */
[C---:B------:R-:W-:Y:S01]  /*170a0*/  FMUL.FTZ R43, R27.reuse, R41 ;  /* 0x000000291b2b7220 */ /* 0x040fe20000410000 */
[----:B------:R-:W-:Y:S02]  /*170b0*/  HADD2.F32 R30, -RZ, R30.H1_H1 ;  /* 0x3000001eff1e7230 */ /* 0x000fe40000004100 */
[----:B------:R-:W-:Y:S01]  /*170c0*/  FMUL.FTZ R46, R27, R39 ;  /* 0x000000271b2e7220 */ /* 0x000fe20000410000 */
[----:B------:R-:W-:-:S02]  /*170d0*/  HADD2.F32 R40, -RZ, R38.H0_H0 ;  /* 0x20000026ff287230 */ /* 0x000fc40000004100 */
[C---:B------:R-:W-:Y:S01]  /*170e0*/  FMUL.FTZ R48, R37.reuse, R44 ;  /* 0x0000002c25307220 */ /* 0x040fe20000410000 */
[----:B------:R-:W-:Y:S02]  /*170f0*/  HADD2.F32 R33, -RZ, R32.H0_H0 ;  /* 0x20000020ff217230 */ /* 0x000fe40000004100 */
[C---:B------:R-:W-:Y:S01]  /*17100*/  FFMA.FTZ R27, R30.reuse, R39, -R43 ;  /* 0x000000271e1b7223 */ /* 0x040fe2000001082b */
[----:B------:R-:W-:Y:S01]  /*17110*/  FFMA.FTZ R30, R30, R41, R46 ;  /* 0x000000291e1e7223 */ /* 0x000fe2000001002e */
[-C--:B------:R-:W-:Y:S01]  /*17120*/  FMUL.FTZ R37, R37, R40.reuse ;  /* 0x0000002825257220 */ /* 0x080fe20000410000 */
[----:B------:R-:W-:Y:S01]  /*17130*/  F2FP.F16.E4M3.UNPACK_B R41, R29.H1 ;  /* 0x0000001dff29723e */ /* 0x000fe200030006ff */
[C---:B------:R-:W-:Y:S01]  /*17140*/  FFMA.FTZ R48, R33.reuse, R40, -R48 ;  /* 0x0000002821307223 */ /* 0x040fe20000010830 */
[----:B------:R-:W-:Y:S01]  /*17150*/  HADD2.F32 R40, -RZ, R38.H1_H1 ;  /* 0x30000026ff287230 */ /* 0x000fe20000004100 */
[----:B------:R-:W-:Y:S01]  /*17160*/  F2FP.F16.E4M3.UNPACK_B R38, R12.H1 ;  /* 0x0000000cff26723e */ /* 0x000fe200030006ff */
[----:B------:R-:W-:Y:S01]  /*17170*/  FFMA.FTZ R43, R33, R44, R37 ;  /* 0x0000002c212b7223 */ /* 0x000fe20000010025 */
[----:B------:R-:W-:Y:S01]  /*17180*/  HADD2.F32 R44, -RZ, R42.H1_H1 ;  /* 0x3000002aff2c7230 */ /* 0x000fe20000004100 */
[----:B------:R-:W-:Y:S01]  /*17190*/  F2FP.F16.E4M3.UNPACK_B R26, R26.H1 ;  /* 0x0000001aff1a723e */ /* 0x000fe200030006ff */
[----:B------:R-:W-:Y:S01]  /*171a0*/  HADD2.F32 R37, -RZ, R35.H1_H1 ;  /* 0x30000023ff257230 */ /* 0x000fe20000004100 */
[----:B------:R-:W-:Y:S01]  /*171b0*/  F2FP.SATFINITE.E4M3.F32.PACK_AB_MERGE_C R11, R20, R11, RZ ;  /* 0x0000000b140b723e */ /* 0x000fe200048070ff */
[----:B------:R-:W-:Y:S01]  /*171c0*/  HADD2.F32 R42, -RZ, R41.H0_H0 ;  /* 0x20000029ff2a7230 */ /* 0x000fe20000004100 */
[----:B------:R-:W-:Y:S01]  /*171d0*/  F2FP.SATFINITE.E4M3.F32.PACK_AB_MERGE_C R15, R28, R15, RZ ;  /* 0x0000000f1c0f723e */ /* 0x000fe200048070ff */
        /* <DEDUP_REMOVED lines=10> */
[----:B------:R-:W-:Y:S02]  /*17280*/  HADD2.F32 R34, -RZ, R34.H1_H1 ;  /* 0x30000022ff227230 */ /* 0x000fe40000004100 */
[----:B------:R-:W-:Y:S01]  /*17290*/  FFMA.FTZ R50, R33, R44, R47 ;  /* 0x0000002c21327223 */ /* 0x000fe2000001002f */
[----:B------:R-:W-:Y:S02]  /*172a0*/  HADD2.F32 R38, -RZ, R38.H1_H1 ;  /* 0x30000026ff267230 */ /* 0x000fe40000004100 */
[C---:B------:R-:W-:Y:S01]  /*172b0*/  FFMA.FTZ R37, R32.reuse, R39, -R37 ;  /* 0x0000002720257223 */ /* 0x040fe20000010825 */
[----:B------:R-:W-:Y:S01]  /*172c0*/  FFMA.FTZ R42, R32, R42, R35 ;  /* 0x0000002a202a7223 */ /* 0x000fe20000010023 */
[----:B------:R-:W-:Y:S01]  /*172d0*/  F2FP.F16.E4M3.UNPACK_B R33, R29 ;  /* 0x0000001dff21723e */ /* 0x000fe200020006ff */
[----:B------:R-:W-:Y:S01]  /*172e0*/  HADD2.F32 R31, -RZ, R31.H1_H1 ;  /* 0x3000001fff1f7230 */ /* 0x000fe20000004100 */
[----:B------:R-:W-:Y:S01]  /*172f0*/  F2FP.F16.E4M3.UNPACK_B R32, R12 ;  /* 0x0000000cff20723e */ /* 0x000fe200020006ff */
[C---:B------:R-:W-:Y:S01]  /*17300*/  FMUL.FTZ R12, R34.reuse, R41 ;  /* 0x00000029220c7220 */ /* 0x040fe20000410000 */
[----:B------:R-:W-:Y:S01]  /*17310*/  FMUL.FTZ R40, R34, R38 ;  /* 0x0000002622287220 */ /* 0x000fe20000410000 */
[----:B------:R-:W-:Y:S01]  /*17320*/  HADD2.F32 R34, -RZ, R33.H0_H0 ;  /* 0x20000021ff227230 */ /* 0x000fe20000004100 */
[----:B------:R-:W-:Y:S01]  /*17330*/  F2FP.SATFINITE.E4M3.F32.PACK_AB_MERGE_C R43, R50, R43, RZ ;  /* 0x0000002b322b723e */ /* 0x000fe200048070ff */
[----:B------:R-:W-:-:S02]  /*17340*/  HADD2.F32 R29, -RZ, R25.H0_H0 ;  /* 0x20000019ff1d7230 */ /* 0x000fc40000004100 */
[C---:B------:R-:W-:Y:S01]  /*17350*/  FFMA.FTZ R44, R31.reuse, R38, -R12 ;  /* 0x000000261f2c7223 */ /* 0x040fe2000001080c */
[----:B------:R-:W-:Y:S01]  /*17360*/  FFMA.FTZ R41, R31, R41, R40 ;  /* 0x000000291f297223 */ /* 0x000fe20000010028 */
[----:B------:R-:W-:Y:S01]  /*17370*/  HADD2.F32 R31, -RZ, R32.H0_H0 ;  /* 0x20000020ff1f7230 */ /* 0x000fe20000004100 */
[----:B------:R-:W-:Y:S01]  /*17380*/  F2FP.SATFINITE.E4M3.F32.PACK_AB_MERGE_C R5, R14, R5, R11 ;  /* 0x000000050e05723e */ /* 0x000fe2000480700b */
        /* <DEDUP_REMOVED lines=19> */
[----:B------:R-:W-:Y:S01]  /*174c0*/  F2FP.SATFINITE.E4M3.F32.PACK_AB_MERGE_C R9, R10, R9, R15 ;  /* 0x000000090a09723e */ /* 0x000fe2000480700f */
        /* <DEDUP_REMOVED lines=11> */
[C---:B------:R-:W-:Y:S01]  /*17580*/  FMUL.FTZ R46, R26.reuse, R31 ;  /* 0x0000001f1a2e7220 */ /* 0x040fe20000410000 */
        /* <DEDUP_REMOVED lines=31> */
.L_x_2613:
[----:B------:R-:W-:Y:S05]  /*17780*/  BSYNC B0 ;  /* 0x0000000000007941 */ /* 0x000fea0003800000 */
.L_x_2585:
        /* <DEDUP_REMOVED lines=8> */
.L_x_2582:
[----:B----4-:R-:W-:-:S05]  /*17810*/  IMAD.U32 R0, RZ, RZ, UR46 ;  /* 0x0000002eff007e24 */ /* 0x010fca000f8e00ff */
[----:B------:R-:W-:-:S13]  /*17820*/  ISETP.NE.AND P1, PT, R0, 0x3, PT ;  /* 0x000000030000780c */ /* 0x000fda0003f25270 */
[----:B------:R-:W-:Y:S05]  /*17830*/  @!P1 BRA `(.L_x_2630) ;  /* 0x0000000000049947 */ /* 0x000fea0003800000 */
[----:B------:R-:W-:Y:S01]  /*17840*/  BPT.TRAP 0x1 ;  /* 0x000000040000795c */ /* 0x000fe20000300000 */
.L_x_2630:
[----:B------:R-:W-:Y:S01]  /*17850*/  IMAD R0, R234, 0x8, R18 ;  /* 0x00000008ea007824 */ /* 0x000fe200078e0212 */
[----:B0123--:R-:W-:-:S04]  /*17860*/  SHF.L.U32 R3, R235, 0x1f, RZ ;  /* 0x0000001feb037819 */ /* 0x00ffc800000006ff */
[----:B------:R0:W1:Y:S01]  /*17870*/  SYNCS.PHASECHK.TRANS64.TRYWAIT P0, [R0+URZ+0x38830], R3 ;  /* 0x03883003000075a7 */ /* 0x000062000800017f */
[----:B------:R-:W-:Y:S05]  /*17880*/  @!P1 BRA `(.L_x_2631) ;  /* 0x0000000000049947 */ /* 0x000fea0003800000 */
[----:B------:R-:W-:Y:S01]  /*17890*/  BPT.TRAP 0x1 ;  /* 0x000000040000795c */ /* 0x000fe20000300000 */
.L_x_2631:
[----:B-----5:R-:W2:Y:S02]  /*178a0*/  S2R R4, SR_TID.X ;  /* 0x0000000000047919 */ /* 0x020ea40000002100 */
[----:B--2---:R-:W-:-:S04]  /*178b0*/  LOP3.LUT R4, R4, 0x7f, RZ, 0xc0, !PT ;  /* 0x0000007f04047812 */ /* 0x004fc800078ec0ff */
[----:B------:R-:W-:Y:S01]  /*178c0*/  ISETP.NE.AND P2, PT, R4, RZ, PT ;  /* 0x000000ff0400720c */ /* 0x000fe20003f45270 */
[----:B-1----:R-:W-:-:S12]  /*178d0*/  @P0 BRA `(.L_x_2632) ;  /* 0x0000000000080947 */ /* 0x002fd80003800000 */
[----:B------:R-:W1:Y:S02]  /*178e0*/  SYNCS.PHASECHK.TRANS64.TRYWAIT P0, [R0+URZ+0x38830], R3 ;  /* 0x03883003000075a7 */ /* 0x000e64000800017f */
[----:B-1----:R-:W-:Y:S05]  /*178f0*/  @!P0 BRA `(.L_x_2633) ;  /* 0x000001c000208947 */ /* 0x002fea0003800000 */
.L_x_2632:
[----:B------:R-:W-:Y:S05]  /*17900*/  WARPSYNC.ALL ;  /* 0x0000000000007948 */ /* 0x000fea0003800000 */
[----:B01----:R-:W-:Y:S01]  /*17910*/  VIADD R3, R18, 0x28400 ;  /* 0x0002840012037836 */ /* 0x003fe20000000000 */
[----:B------:R-:W-:Y:S01]  /*17920*/  LOP3.LUT R4, R36, 0x10000, RZ, 0xfc, !PT ;  /* 0x0001000024047812 */ /* 0x000fe200078efcff */
[----:B------:R-:W-:Y:S01]  /*17930*/  IMAD.MOV.U32 R5, RZ, RZ, 0x40000040 ;  /* 0x40000040ff057424 */ /* 0x000fe200078e00ff */
[----:B------:R-:W-:Y:S01]  /*17940*/  WARPGROUP.ARRIVE ;  /* 0x00000000000079c5 */ /* 0x000fe20000000000 */
[----:B------:R-:W-:Y:S01]  /*17950*/  IMAD.MOV.U32 R7, RZ, RZ, 0x40000040 ;  /* 0x40000040ff077424 */ /* 0x000fe200078e00ff */
[----:B------:R-:W-:Y:S01]  /*17960*/  SHF.R.U32.HI R3, RZ, 0x4, R3 ;  /* 0x00000004ff037819 */ /* 0x000fe20000011603 */
[----:B------:R-:W-:Y:S01]  /*17970*/  IMAD.MOV.U32 R95, RZ, RZ, 0x40000040 ;  /* 0x40000040ff5f7424 */ /* 0x000fe200078e00ff */
[C---:B------:R-:W-:Y:S01]  /*17980*/  R2UR UR4, R4.reuse ;  /* 0x00000000040472ca */ /* 0x040fe200000e0000 */
[----:B------:R-:W-:Y:S01]  /*17990*/  IMAD.MOV.U32 R9, RZ, RZ, 0x40000040 ;  /* 0x40000040ff097424 */ /* 0x000fe200078e00ff */
[----:B------:R-:W-:Y:S01]  /*179a0*/  LOP3.LUT R3, R3, 0x3fff, RZ, 0xc0, !PT ;  /* 0x00003fff03037812 */ /* 0x000fe200078ec0ff */
[C---:B------:R-:W-:Y:S01]  /*179b0*/  VIADD R92, R4.reuse, 0x4 ;  /* 0x00000004045c7836 */ /* 0x040fe20000000000 */
[----:B------:R-:W-:Y:S01]  /*179c0*/  R2UR UR5, R5 ;  /* 0x00000000050572ca */ /* 0x000fe200000e0000 */
[----:B------:R-:W-:Y:S01]  /*179d0*/  IMAD.MOV.U32 R93, RZ, RZ, 0x40000040 ;  /* 0x40000040ff5d7424 */ /* 0x000fe200078e00ff */
[----:B------:R-:W-:Y:S01]  /*179e0*/  LOP3.LUT R6, R3, 0x10000, RZ, 0xfc, !PT ;  /* 0x0001000003067812 */ /* 0x000fe200078efcff */
[C---:B------:R-:W-:Y:S01]  /*179f0*/  VIADD R88, R4.reuse, 0x6 ;  /* 0x0000000604587836 */ /* 0x040fe20000000000 */
[----:B------:R-:W-:Y:S01]  /*17a00*/  R2UR UR7, R7 ;  /* 0x00000000070772ca */ /* 0x000fe200000e0000 */
[----:B------:R-:W-:Y:S01]  /*17a10*/  IMAD.MOV.U32 R89, RZ, RZ, 0x40000040 ;  /* 0x40000040ff597424 */ /* 0x000fe200078e00ff */
[C---:B------:R-:W-:Y:S01]  /*17a20*/  IADD3 R94, R4.reuse, 0x2, RZ ;  /* 0x00000002045e7810 */ /* 0x040fe20007ffe0ff */
[----:B------:R0:W-:Y:S01]  /*17a30*/  STL [R1+0x10], R6 ;  /* 0x0000100601007387 */ /* 0x0001e20000100800 */
[C---:B------:R-:W-:Y:S01]  /*17a40*/  VIADD R14, R4.reuse, 0x400 ;  /* 0x00000400040e7836 */ /* 0x040fe20000000000 */
[----:B------:R-:W-:Y:S01]  /*17a50*/  MOV R13, 0x40000040 ;  /* 0x40000040000d7802 */ /* 0x000fe20000000f00 */
[----:B------:R-:W-:Y:S01]  /*17a60*/  IMAD.MOV.U32 R15, RZ, RZ, 0x40000040 ;  /* 0x40000040ff0f7424 */ /* 0x000fe200078e00ff */
[----:B------:R1:W-:Y:S01]  /*17a70*/  STL.64 [R1+0x28], R94 ;  /* 0x0000285e01007387 */ /* 0x0003e20000100a00 */
[----:B------:R-:W-:Y:S01]  /*17a80*/  VIADD R12, R4, 0x402 ;  /* 0x00000402040c7836 */ /* 0x000fe20000000000 */
[----:B------:R-:W-:Y:S01]  /*17a90*/  ULDC UR47, c[0x0][0x988] ;  /* 0x00026200002f7ab9 */ /* 0x000fe20000000800 */
[----:B------:R-:W-:Y:S01]  /*17aa0*/  IMAD.MOV.U32 R21, RZ, RZ, 0x40000040 ;  /* 0x40000040ff157424 */ /* 0x000fe200078e00ff */
[----:B------:R2:W-:Y:S01]  /*17ab0*/  STL.64 [R1+0x20], R92 ;  /* 0x0000205c01007387 */ /* 0x0005e20000100a00 */
[----:B------:R-:W-:Y:S01]  /*17ac0*/  IMAD.MOV.U32 R11, RZ, RZ, 0x40000040 ;  /* 0x40000040ff0b7424 */ /* 0x000fe200078e00ff */
[----:B------:R-:W-:Y:S01]  /*17ad0*/  ULDC UR48, c[0x0][0x988] ;  /* 0x0002620000307ab9 */ /* 0x000fe20000000800 */
[----:B0-----:R-:W-:Y:S01]  /*17ae0*/  IMAD R6, R234, 0x800, R6 ;  /* 0x00000800ea067824 */ /* 0x001fe200078e0206 */
[----:B------:R0:W-:Y:S03]  /*17af0*/  STL.64 [R1+0x18], R88 ;  /* 0x0000185801007387 */ /* 0x0001e60000100a00 */
[C---:B------:R-:W-:Y:S01]  /*17b00*/  VIADD R8, R6.reuse, 0x2 ;  /* 0x0000000206087836 */ /* 0x040fe20000000000 */
[----:B------:R-:W-:Y:S01]  /*17b10*/  R2UR UR6, R6 ;  /* 0x00000000060672ca */ /* 0x000fe200000e0000 */
[----:B------:R-:W-:Y:S01]  /*17b20*/  STL.64 [R1+0x8], R14 ;  /* 0x0000080e01007387 */ /* 0x000fe20000100a00 */
[----:B------:R-:W-:-:S03]  /*17b30*/  VIADD R20, R4, 0x404 ;  /* 0x0000040404147836 */ /* 0x000fc60000000000 */
[----:B------:R-:W-:Y:S04]  /*17b40*/  STL.64 [R1], R12 ;  /* 0x0000000c01007387 */ /* 0x000fe80000100a00 */
[----:B------:R-:W3:Y:S04]  /*17b50*/  LDL R90, [R1+0x3c] ;  /* 0x00003c00015a7983 */ /* 0x000ee80000100800 */
[----:B------:R-:W-:Y:S01]  /*17b60*/  QGMMA.64x128x32.F32.E4M3.E4M3 R24, gdesc[UR4], RZ, !UPT, gsb0 ;  /* 0x01e00000041879f3 */ /* 0x000fe2000c0008ff */
[----:B------:R-:W-:Y:S02]  /*17b70*/  R2UR UR4, R94 ;  /* 0x000000005e0472ca */ /* 0x000fe400000e0000 */
[----:B------:R-:W-:Y:S01]  /*17b80*/  R2UR UR5, R95 ;  /* 0x000000005f0572ca */ /* 0x000fe200000e0000 */
[----:B-1----:R-:W4:Y:S01]  /*17b90*/  LDL R94, [R1+0x34] ;  /* 0x00003400015e7983 */ /* 0x002f220000100800 */
[----:B------:R-:W-:Y:S01]  /*17ba0*/  R2UR UR6, R8 ;  /* 0x00000000080672ca */ /* 0x000fe200000e0000 */
[----:B------:R-:W-:Y:S01]  /*17bb0*/  VIADD R8, R6, 0x4 ;  /* 0x0000000406087836 */ /* 0x000fe20000000000 */
[----:B------:R-:W-:Y:S01]  /*17bc0*/  R2UR UR7, R9 ;  /* 0x00000000090772ca */ /* 0x000fe200000e0000 */
[----:B------:R-:W-:Y:S01]  /*17bd0*/  IMAD.MOV.U32 R9, RZ, RZ, 0x40000040 ;  /* 0x40000040ff097424 */ /* 0x000fe200078e00ff */
[----:B------:R-:W-:-:S02]  /*17be0*/  WARPGROUP.DEPBAR.LE gsb0, 0x0 ;  /* 0x00008000000079c5 */ /* 0x000fc40000010000 */
[----:B------:R-:W-:-:S09]  /*17bf0*/  WARPGROUP.ARRIVE ;  /* 0x00000000000079c5 */ /* 0x000fd20000000000 */
[----:B------:R-:W-:Y:S01]  /*17c00*/  QGMMA.64x128x32.F32.E4M3.E4M3 R24, gdesc[UR4], R24, gsb0 ;  /* 0x01e00000041879f3 */ /* 0x000fe20008000818 */
[----:B------:R-:W-:Y:S02]  /*17c10*/  R2UR UR4, R92 ;  /* 0x000000005c0472ca */ /* 0x000fe400000e0000 */
[----:B------:R-:W-:Y:S01]  /*17c20*/  R2UR UR5, R93 ;  /* 0x000000005d0572ca */ /* 0x000fe200000e0000 */
[----:B--2---:R-:W2:Y:S01]  /*17c30*/  LDL R92, [R1+0x38] ;  /* 0x00003800015c7983 */ /* 0x004ea20000100800 */
[----:B------:R-:W-:Y:S02]  /*17c40*/  R2UR UR6, R8 ;  /* 0x00000000080672ca */ /* 0x000fe400000e0000 */
[----:B------:R-:W-:Y:S01]  /*17c50*/  R2UR UR7, R9 ;  /* 0x00000000090772ca */ /* 0x000fe200000e0000 */
[----:B------:R-:W-:Y:S01]  /*17c60*/  IMAD.MOV.U32 R9, RZ, RZ, 0x40000040 ;  /* 0x40000040ff097424 */ /* 0x000fe200078e00ff */
[----:B------:R-:W-:Y:S01]  /*17c70*/  IADD3 R8, R6, 0x6, RZ ;  /* 0x0000000606087810 */ /* 0x000fe20007ffe0ff */
[----:B------:R-:W5:Y:S01]  /*17c80*/  LDL R93, [R1+0x5c] ;  /* 0x00005c00015d7983 */ /* 0x000f620000100800 */
[----:B------:R-:W-:-:S02]  /*17c90*/  WARPGROUP.DEPBAR.LE gsb0, 0x0 ;  /* 0x00008000000079c5 */ /* 0x000fc40000010000 */
[----:B------:R-:W-:-:S07]  /*17ca0*/  WARPGROUP.ARRIVE ;  /* 0x00000000000079c5 */ /* 0x000fce0000000000 */
[----:B------:R-:W-:Y:S01]  /*17cb0*/  QGMMA.64x128x32.F32.E4M3.E4M3 R24, gdesc[UR4], R24, gsb0 ;  /* 0x01e00000041879f3 */ /* 0x000fe20008000818 */
[----:B------:R-:W-:Y:S02]  /*17cc0*/  R2UR UR4, R88 ;  /* 0x00000000580472ca */ /* 0x000fe400000e0000 */
[----:B------:R-:W-:Y:S01]  /*17cd0*/  R2UR UR5, R89 ;  /* 0x00000000590572ca */ /* 0x000fe200000e0000 */
[----:B0-----:R-:W4:Y:S01]  /*17ce0*/  LDL R88, [R1+0x78] ;  /* 0x0000780001587983 */ /* 0x001f220000100800 */
        /* <DEDUP_REMOVED lines=20> */
[----:B------:R-:W-:Y:S02]  /*17e30*/  VIADD R8, R6, 0x404 ;  /* 0x0000040406087836 */ /* 0x000fe40000000000 */
[----:B------:R-:W-:Y:S01]  /*17e40*/  IMAD.MOV.U32 R9, RZ, RZ, 0x40000040 ;  /* 0x40000040ff097424 */ /* 0x000fe200078e00ff */
[----:B------:R-:W-:-:S02]  /*17e50*/  WARPGROUP.DEPBAR.LE gsb0, 0x0 ;  /* 0x00008000000079c5 */ /* 0x000fc40000010000 */
[----:B------:R-:W-:-:S07]  /*17e60*/  WARPGROUP.ARRIVE ;  /* 0x00000000000079c5 */ /* 0x000fce0000000000 */
[----:B------:R-:W-:Y:S01]  /*17e70*/  QGMMA.64x128x32.F32.E4M3.E4M3 R24, gdesc[UR4], R24, gsb0 ;  /* 0x01e00000041879f3 */ /* 0x000fe20008000818 */
[----:B------:R-:W-:Y:S02]  /*17e80*/  R2UR UR4, R20 ;  /* 0x00000000140472ca */ /* 0x000fe400000e0000 */
[----:B------:R-:W-:Y:S02]  /*17e90*/  R2UR UR5, R21 ;  /* 0x00000000150572ca */ /* 0x000fe400000e0000 */
[----:B------:R-:W-:Y:S02]  /*17ea0*/  R2UR UR6, R8 ;  /* 0x00000000080672ca */ /* 0x000fe400000e0000 */
[----:B------:R-:W-:Y:S01]  /*17eb0*/  R2UR UR7, R9 ;  /* 0x00000000090772ca */ /* 0x000fe200000e0000 */
[----:B------:R-:W-:Y:S01]  /*17ec0*/  VIADD R10, R4, 0x406 ;  /* 0x00000406040a7836 */ /* 0x000fe20000000000 */
[----:B------:R-:W-:Y:S01]  /*17ed0*/  MOV R7, 0x40000040 ;  /* 0x4000004000077802 */ /* 0x000fe20000000f00 */
[----:B------:R-:W-:Y:S01]  /*17ee0*/  VIADD R6, R6, 0x406 ;  /* 0x0000040606067836 */ /* 0x000fe20000000000 */
[----:B------:R-:W-:-:S02]  /*17ef0*/  WARPGROUP.DEPBAR.LE gsb0, 0x0 ;  /* 0x00008000000079c5 */ /* 0x000fc40000010000 */
[----:B------:R-:W-:-:S07]  /*17f00*/  WARPGROUP.ARRIVE ;  /* 0x00000000000079c5 */ /* 0x000fce0000000000 */
        /* <DEDUP_REMOVED lines=8> */
[----:B----4-:R-:W-:Y:S01]  /*17f90*/  IMAD.IADD R88, R88, 0x1, R94 ;  /* 0x0000000158587824 */ /* 0x010fe200078e025e */
[----:B------:R-:W-:Y:S01]  /*17fa0*/  ULDC UR4, c[0x0][0x988] ;  /* 0x0002620000047ab9 */ /* 0x000fe20000000800 */
[----:B------:R-:W-:Y:S02]  /*17fb0*/  WARPGROUP.DEPBAR.LE gsb0, 0x0 ;  /* 0x00008000000079c5 */ /* 0x000fe40000010000 */
[C---:B------:R-:W-:Y:S02]  /*17fc0*/  FMUL.FTZ R111, R2.reuse, R26 ;  /* 0x0000001a026f7220 */ /* 0x040fe40000410000 */
[----:B------:R-:W0:Y:S01]  /*17fd0*/  LDC R26, c[0x0][0x448] ;  /* 0x00011200ff1a7b82 */ /* 0x000e220000000800 */
[C---:B------:R-:W-:Y:S01]  /*17fe0*/  FMUL.FTZ R109, R2.reuse, R27 ;  /* 0x0000001b026d7220 */ /* 0x040fe20000410000 */
[C---:B------:R-:W-:Y:S01]  /*17ff0*/  FMUL.FTZ R27, R2.reuse, R35 ;  /* 0x00000023021b7220 */ /* 0x040fe20000410000 */
[C---:B------:R-:W-:Y:S01]  /*18000*/  FMUL.FTZ R35, R2.reuse, R39 ;  /* 0x0000002702237220 */ /* 0x040fe20000410000 */
[C---:B------:R-:W-:Y:S01]  /*18010*/  FMUL.FTZ R3, R2.reuse, R24 ;  /* 0x0000001802037220 */ /* 0x040fe20000410000 */
[C---:B------:R-:W-:Y:S01]  /*18020*/  FMUL.FTZ R24, R2.reuse, R41 ;  /* 0x0000002902187220 */ /* 0x040fe20000410000 */
[----:B------:R-:W-:Y:S01]  /*18030*/  FMUL.FTZ R41, R2, R43 ;  /* 0x0000002b02297220 */ /* 0x000fe20000410000 */
[----:B0-----:R-:W-:-:S13]  /*18040*/  ISETP.NE.AND P0, PT, R26, 0x1, PT ;  /* 0x000000011a00780c */ /* 0x001fda0003f05270 */
[----:B------:R-:W0:Y:S08]  /*18050*/  @P0 LDC R39, c[0x0][0x44c] ;  /* 0x00011300ff270b82 */ /* 0x000e300000000800 */
[----:B------:R-:W1:Y:S01]  /*18060*/  @P0 LDC R43, c[0x0][0x450] ;  /* 0x00011400ff2b0b82 */ /* 0x000e620000000800 */
[C---:B------:R-:W-:Y:S01]  /*18070*/  FMUL.FTZ R89, R2.reuse, R31 ;  /* 0x0000001f02597220 */ /* 0x040fe20000410000 */
[----:B------:R-:W-:Y:S01]  /*18080*/  FMUL.FTZ R31, R2, R34 ;  /* 0x00000022021f7220 */ /* 0x000fe20000410000 */
[----:B0-----:R-:W-:-:S05]  /*18090*/  @P0 IMAD.HI.U32 R26, R88, R39, RZ ;  /* 0x00000027581a0227 */ /* 0x001fca00078e00ff */
[----:B-1----:R-:W-:-:S05]  /*180a0*/  @P0 SHF.R.U32.HI R88, RZ, R43, R26 ;  /* 0x0000002bff580219 */ /* 0x002fca000001161a */
[----:B------:R-:W0:Y:S01]  /*180b0*/  SHFL.IDX PT, R34, R88, 0x1, 0x1c1f ;  /* 0x003c1f0058227f89 */ /* 0x000e2200000e0000 */
[----:B------:R-:W-:Y:S02]  /*180c0*/  IMAD.MOV.U32 R26, RZ, RZ, -0x80 ;  /* 0xffffff80ff1a7424 */ /* 0x000fe400078e00ff */
[----:B------:R-:W-:Y:S02]  /*180d0*/  FMUL.FTZ R107, R2, R30 ;  /* 0x0000001e026b7220 */ /* 0x000fe40000410000 */
[----:B------:R-:W-:Y:S01]  /*180e0*/  IMAD R26, R91, R26, 0x80 ;  /* 0x000000805b1a7424 */ /* 0x000fe200078e021a */
[----:B------:R-:W1:Y:S04]  /*180f0*/  MUFU.TANH R111, R111 ;  /* 0x0000006f006f7308 */ /* 0x000e680000002400 */
[----:B-----5:R-:W-:-:S04]  /*18100*/  IADD3 R105, -R93, 0x1, R26 ;  /* 0x000000015d697810 */ /* 0x020fc80007ffe11a */
[----:B------:R-:W4:Y:S01]  /*18110*/  MUFU.TANH R109, R109 ;  /* 0x0000006d006d7308 */ /* 0x000f220000002400 */
[----:B---3--:R-:W-:Y:S02]  /*18120*/  IADD3 R26, -R93, R90, R26 ;  /* 0x0000005a5d1a7210 */ /* 0x008fe40007ffe11a */
[----:B--2---:R-:W-:-:S05]  /*18130*/  IADD3 R105, -R92, R105, R90 ;  /* 0x000000695c697210 */ /* 0x004fca0007ffe15a */
[----:B------:R-:W2:Y:S01]  /*18140*/  MUFU.TANH R107, R107 ;  /* 0x0000006b006b7308 */ /* 0x000ea20000002400 */
[----:B0-----:R-:W-:-:S07]  /*18150*/  VIADDMNMX R34, R34, R105, R26, PT ;  /* 0x0000006922227246 */ /* 0x001fce000380011a */
[----:B------:R-:W0:Y:S01]  /*18160*/  MUFU.TANH R89, R89 ;  /* 0x0000005900597308 */ /* 0x000e220000002400 */
[----:B------:R-:W-:Y:S01]  /*18170*/  ISETP.GT.AND P4, PT, R34, RZ, PT ;  /* 0x000000ff2200720c */ /* 0x000fe20003f84270 */
[----:B------:R-:W-:Y:S01]  /*18180*/  FMUL.FTZ R30, R2, R38 ;  /* 0x00000026021e7220 */ /* 0x000fe20000410000 */
[----:B------:R-:W-:-:S05]  /*18190*/  ISETP.GT.AND P5, PT, R34, 0x1, PT ;  /* 0x000000012200780c */ /* 0x000fca0003fa4270 */
[----:B------:R-:W3:Y:S01]  /*181a0*/  MUFU.TANH R31, R31 ;  /* 0x0000001f001f7308 */ /* 0x000ee20000002400 */
[----:B------:R-:W-:Y:S02]  /*181b0*/  ISETP.GT.AND P3, PT, R34, 0x8, PT ;  /* 0x000000082200780c */ /* 0x000fe40003f64270 */
[----:B-1----:R-:W-:Y:S02]  /*181c0*/  FSEL R111, R111, -INF , P4 ;  /* 0xff8000006f6f7808 */ /* 0x002fe40002000000 */
[----:B----4-:R-:W-:-:S03]  /*181d0*/  FSEL R109, R109, -INF , P5 ;  /* 0xff8000006d6d7808 */ /* 0x010fc60002800000 */
[----:B------:R-:W1:Y:S01]  /*181e0*/  MUFU.TANH R27, R27 ;  /* 0x0000001b001b7308 */ /* 0x000e620000002400 */
[C---:B------:R-:W-:Y:S01]  /*181f0*/  FMUL.FTZ R8, R2.reuse, R29 ;  /* 0x0000001d02087220 */ /* 0x040fe20000410000 */
[----:B------:R-:W-:Y:S01]  /*18200*/  FMUL.FTZ R29, R2, R48 ;  /* 0x00000030021d7220 */ /* 0x000fe20000410000 */
[----:B------:R-:W-:Y:S01]  /*18210*/  ISETP.GT.AND P4, PT, R34, 0x9, PT ;  /* 0x000000092200780c */ /* 0x000fe20003f84270 */
[C---:B------:R-:W-:Y:S01]  /*18220*/  FMUL.FTZ R9, R2.reuse, R32 ;  /* 0x0000002002097220 */ /* 0x040fe20000410000 */
[----:B--2---:R-:W-:Y:S01]  /*18230*/  FSEL R107, R107, -INF , P3 ;  /* 0xff8000006b6b7808 */ /* 0x004fe20001800000 */
[C---:B------:R-:W-:Y:S01]  /*18240*/  FMUL.FTZ R38, R2.reuse, R42 ;  /* 0x0000002a02267220 */ /* 0x040fe20000410000 */
[----:B------:R-:W-:Y:S01]  /*18250*/  FMNMX.FTZ R48, R111, R109, !PT ;  /* 0x0000006d6f307209 */ /* 0x000fe20007810000 */
[----:B------:R-:W2:Y:S01]  /*18260*/  MUFU.TANH R30, R30 ;  /* 0x0000001e001e7308 */ /* 0x000ea20000002400 */
[C---:B------:R-:W-:Y:S01]  /*18270*/  FMUL.FTZ R32, R2.reuse, R49 ;  /* 0x0000003102207220 */ /* 0x040fe20000410000 */
[----:B------:R-:W-:Y:S01]  /*18280*/  FMUL.FTZ R49, R2, R50 ;  /* 0x0000003202317220 */ /* 0x000fe20000410000 */
[----:B------:R-:W-:-:S02]  /*18290*/  ISETP.GT.AND P3, PT, R34, 0x10, PT ;  /* 0x000000102200780c */ /* 0x000fc40003f64270 */
[----:B0-----:R-:W-:Y:S02]  /*182a0*/  FSEL R89, R89, -INF , P4 ;  /* 0xff80000059597808 */ /* 0x001fe40002000000 */
[----:B------:R-:W-:Y:S01]  /*182b0*/  FMNMX.FTZ R50, R107, R48, !PT ;  /* 0x000000306b327209 */ /* 0x000fe20007810000 */
[----:B------:R-:W0:Y:S01]  /*182c0*/  MUFU.TANH R35, R35 ;  /* 0x0000002300237308 */ /* 0x000e220000002400 */
[----:B------:R-:W-:Y:S01]  /*182d0*/  ISETP.GT.AND P4, PT, R34, 0x11, PT ;  /* 0x000000112200780c */ /* 0x000fe20003f84270 */
[----:B------:R-:W-:Y:S01]  /*182e0*/  FMUL.FTZ R42, R2, R46 ;  /* 0x0000002e022a7220 */ /* 0x000fe20000410000 */
[----:B---3--:R-:W-:Y:S02]  /*182f0*/  FSEL R31, R31, -INF , P3 ;  /* 0xff8000001f1f7808 */ /* 0x008fe40001800000 */
[----:B------:R-:W-:-:S03]  /*18300*/  FMNMX.FTZ R50, R89, R50, !PT ;  /* 0x0000003259327209 */ /* 0x000fc60007810000 */
[----:B------:R-:W3:Y:S01]  /*18310*/  MUFU.TANH R38, R38 ;  /* 0x0000002600267308 */ /* 0x000ee20000002400 */
[C---:B------:R-:W-:Y:S01]  /*18320*/  FMUL.FTZ R7, R2.reuse, R28 ;  /* 0x0000001c02077220 */ /* 0x040fe20000410000 */
[----:B------:R-:W-:Y:S01]  /*18330*/  FMUL.FTZ R28, R2, R45 ;  /* 0x0000002d021c7220 */ /* 0x000fe20000410000 */
[----:B------:R-:W-:Y:S01]  /*18340*/  ISETP.GT.AND P3, PT, R34, 0x18, PT ;  /* 0x000000182200780c */ /* 0x000fe20003f64270 */
[----:B------:R-:W-:Y:S01]  /*18350*/  FMUL.FTZ R45, R2, R47 ;  /* 0x0000002f022d7220 */ /* 0x000fe20000410000 */
[----:B-1----:R-:W-:Y:S02]  /*18360*/  FSEL R27, R27, -INF , P4 ;  /* 0xff8000001b1b7808 */ /* 0x002fe40002000000 */
[----:B------:R-:W-:Y:S01]  /*18370*/  FMNMX.FTZ R50, R31, R50, !PT ;  /* 0x000000321f327209 */ /* 0x000fe20007810000 */
[----:B------:R-:W1:Y:S01]  /*18380*/  MUFU.TANH R41, R41 ;  /* 0x0000002900297308 */ /* 0x000e620000002400 */
[----:B------:R-:W-:Y:S02]  /*18390*/  ISETP.GT.AND P4, PT, R34, 0x19, PT ;  /* 0x000000192200780c */ /* 0x000fe40003f84270 */
[----:B--2---:R-:W-:-:S02]  /*183a0*/  FSEL R39, R30, -INF , P3 ;  /* 0xff8000001e277808 */ /* 0x004fc40001800000 */
[----:B------:R-:W-:-:S03]  /*183b0*/  FMNMX.FTZ R50, R27, R50, !PT ;  /* 0x000000321b327209 */ /* 0x000fc60007810000 */
[----:B------:R-:W2:Y:S01]  /*183c0*/  MUFU.TANH R42, R42 ;  /* 0x0000002a002a7308 */ /* 0x000ea20000002400 */
[----:B------:R-:W-:Y:S01]  /*183d0*/  ISETP.GT.AND P3, PT, R34, 0x20, PT ;  /* 0x000000202200780c */ /* 0x000fe20003f64270 */
[----:B------:R-:W-:Y:S01]  /*183e0*/  FMUL.FTZ R51, R2, R51 ;  /* 0x0000003302337220 */ /* 0x000fe20000410000 */
[----:B0-----:R-:W-:Y:S02]  /*183f0*/  FSEL R35, R35, -INF , P4 ;  /* 0xff80000023237808 */ /* 0x001fe40002000000 */
[----:B------:R-:W-:-:S03]  /*18400*/  FMNMX.FTZ R50, R39, R50, !PT ;  /* 0x0000003227327209 */ /* 0x000fc60007810000 */
[----:B------:R-:W0:Y:S01]  /*18410*/  MUFU.TANH R45, R45 ;  /* 0x0000002d002d7308 */ /* 0x000e220000002400 */
[C---:B------:R-:W-:Y:S01]  /*18420*/  FMUL.FTZ R13, R2.reuse, R36 ;  /* 0x00000024020d7220 */ /* 0x040fe20000410000 */
[----:B------:R-:W-:Y:S01]  /*18430*/  FMUL.FTZ R36, R2, R53 ;  /* 0x0000003502247220 */ /* 0x000fe20000410000 */
[----:B------:R-:W-:Y:S01]  /*18440*/  ISETP.GT.AND P4, PT, R34, 0x21, PT ;  /* 0x000000212200780c */ /* 0x000fe20003f84270 */
[----:B------:R-:W-:Y:S01]  /*18450*/  FMUL.FTZ R53, R2, R54 ;  /* 0x0000003602357220 */ /* 0x000fe20000410000 */
[----:B---3--:R-:W-:Y:S02]  /*18460*/  FSEL R43, R38, -INF , P3 ;  /* 0xff800000262b7808 */ /* 0x008fe40001800000 */
[----:B------:R-:W-:Y:S01]  /*18470*/  FMNMX.FTZ R50, R35, R50, !PT ;  /* 0x0000003223327209 */ /* 0x000fe20007810000 */
[----:B------:R-:W3:Y:S01]  /*18480*/  MUFU.TANH R49, R49 ;  /* 0x0000003100317308 */ /* 0x000ee20000002400 */
[----:B------:R-:W-:Y:S01]  /*18490*/  ISETP.GT.AND P3, PT, R34, 0x28, PT ;  /* 0x000000282200780c */ /* 0x000fe20003f64270 */
[----:B------:R-:W-:Y:S01]  /*184a0*/  FMUL.FTZ R55, R2, R55 ;  /* 0x0000003702377220 */ /* 0x000fe20000410000 */
[----:B-1----:R-:W-:-:S02]  /*184b0*/  FSEL R41, R41, -INF , P4 ;  /* 0xff80000029297808 */ /* 0x002fc40002000000 */
[----:B------:R-:W-:-:S03]  /*184c0*/  FMNMX.FTZ R50, R43, R50, !PT ;  /* 0x000000322b327209 */ /* 0x000fc60007810000 */
[----:B------:R-:W1:Y:S01]  /*184d0*/  MUFU.TANH R51, R51 ;  /* 0x0000003300337308 */ /* 0x000e620000002400 */
[C---:B------:R-:W-:Y:S01]  /*184e0*/  FMUL.FTZ R6, R2.reuse, R25 ;  /* 0x0000001902067220 */ /* 0x040fe20000410000 */
[----:B------:R-:W-:Y:S01]  /*184f0*/  FMUL.FTZ R25, R2, R44 ;  /* 0x0000002c02197220 */ /* 0x000fe20000410000 */
[----:B------:R-:W-:Y:S01]  /*18500*/  ISETP.GT.AND P4, PT, R34, 0x29, PT ;  /* 0x000000292200780c */ /* 0x000fe20003f84270 */
[----:B------:R-:W-:Y:S01]  /*18510*/  FMUL.FTZ R44, R2, R58 ;  /* 0x0000003a022c7220 */ /* 0x000fe20000410000 */
[----:B--2---:R-:W-:Y:S02]  /*18520*/  FSEL R47, R42, -INF , P3 ;  /* 0xff8000002a2f7808 */ /* 0x004fe40001800000 */
[----:B------:R-:W-:Y:S01]  /*18530*/  FMNMX.FTZ R50, R41, R50, !PT ;  /* 0x0000003229327209 */ /* 0x000fe20007810000 */
[----:B------:R-:W2:Y:S01]  /*18540*/  MUFU.TANH R53, R53 ;  /* 0x0000003500357308 */ /* 0x000ea20000002400 */
[C---:B------:R-:W-:Y:S01]  /*18550*/  FMUL.FTZ R15, R2.reuse, R40 ;  /* 0x00000028020f7220 */ /* 0x040fe20000410000 */
[----:B------:R-:W-:Y:S01]  /*18560*/  FMUL.FTZ R40, R2, R57 ;  /* 0x0000003902287220 */ /* 0x000fe20000410000 */
[----:B------:R-:W-:Y:S01]  /*18570*/  ISETP.GT.AND P3, PT, R34, 0x30, PT ;  /* 0x000000302200780c */ /* 0x000fe20003f64270 */
[----:B------:R-:W-:Y:S01]  /*18580*/  FMUL.FTZ R57, R2, R59 ;  /* 0x0000003b02397220 */ /* 0x000fe20000410000 */
[----:B0-----:R-:W-:-:S02]  /*18590*/  FSEL R45, R45, -INF , P4 ;  /* 0xff8000002d2d7808 */ /* 0x001fc40002000000 */
[----:B------:R-:W-:Y:S01]  /*185a0*/  FMNMX.FTZ R50, R47, R50, !PT ;  /* 0x000000322f327209 */ /* 0x000fe20007810000 */
[----:B------:R-:W0:Y:S01]  /*185b0*/  MUFU.TANH R55, R55 ;  /* 0x0000003700377308 */ /* 0x000e220000002400 */
[----:B------:R-:W-:Y:S01]  /*185c0*/  ISETP.GT.AND P4, PT, R34, 0x31, PT ;  /* 0x000000312200780c */ /* 0x000fe20003f84270 */
[----:B------:R-:W-:Y:S01]  /*185d0*/  FMUL.FTZ R46, R2, R62 ;  /* 0x0000003e022e7220 */ /* 0x000fe20000410000 */
[----:B---3--:R-:W-:Y:S02]  /*185e0*/  FSEL R49, R49, -INF , P3 ;  /* 0xff80000031317808 */ /* 0x008fe40001800000 */
[----:B------:R-:W-:-:S03]  /*185f0*/  FMNMX.FTZ R50, R45, R50, !PT ;  /* 0x000000322d327209 */ /* 0x000fc60007810000 */
[----:B------:R-:W3:Y:S01]  /*18600*/  MUFU.TANH R44, R44 ;  /* 0x0000002c002c7308 */ /* 0x000ee20000002400 */
[----:B------:R-:W-:Y:S01]  /*18610*/  ISETP.GT.AND P3, PT, R34, 0x38, PT ;  /* 0x000000382200780c */ /* 0x000fe20003f64270 */
[----:B------:R-:W-:Y:S01]  /*18620*/  FMUL.FTZ R63, R2, R63 ;  /* 0x0000003f023f7220 */ /* 0x000fe20000410000 */
[----:B-1----:R-:W-:Y:S02]  /*18630*/  FSEL R51, R51, -INF , P4 ;  /* 0xff80000033337808 */ /* 0x002fe40002000000 */
[----:B------:R-:W-:-:S03]  /*18640*/  FMNMX.FTZ R50, R49, R50, !PT ;  /* 0x0000003231327209 */ /* 0x000fc60007810000 */
[----:B------:R-:W1:Y:S01]  /*18650*/  MUFU.TANH R57, R57 ;  /* 0x0000003900397308 */ /* 0x000e620000002400 */
[----:B------:R-:W-:Y:S01]  /*18660*/  ISETP.GT.AND P4, PT, R34, 0x39, PT ;  /* 0x000000392200780c */ /* 0x000fe20003f84270 */
[----:B------:R-:W-:Y:S01]  /*18670*/  FMUL.FTZ R48, R2, R66 ;  /* 0x0000004202307220 */ /* 0x000fe20000410000 */
[----:B--2---:R-:W-:Y:S02]  /*18680*/  FSEL R53, R53, -INF , P3 ;  /* 0xff80000035357808 */ /* 0x004fe40001800000 */
[----:B------:R-:W-:-:S03]  /*18690*/  FMNMX.FTZ R50, R51, R50, !PT ;  /* 0x0000003233327209 */ /* 0x000fc60007810000 */
[----:B------:R-:W2:Y:S01]  /*186a0*/  MUFU.TANH R46, R46 ;  /* 0x0000002e002e7308 */ /* 0x000ea20000002400 */
[----:B------:R-:W-:Y:S02]  /*186b0*/  ISETP.GT.AND P3, PT, R34, 0x40, PT ;  /* 0x000000402200780c */ /* 0x000fe40003f64270 */
[----:B0-----:R-:W-:Y:S02]  /*186c0*/  FSEL R55, R55, -INF , P4 ;  /* 0xff80000037377808 */ /* 0x001fe40002000000 */
[----:B------:R-:W-:-:S03]  /*186d0*/  FMNMX.FTZ R50, R53, R50, !PT ;  /* 0x0000003235327209 */ /* 0x000fc60007810000 */
[----:B------:R-:W0:Y:S01]  /*186e0*/  MUFU.TANH R63, R63 ;  /* 0x0000003f003f7308 */ /* 0x000e220000002400 */
[----:B------:R-:W-:Y:S01]  /*186f0*/  FMUL.FTZ R67, R2, R67 ;  /* 0x0000004302437220 */ /* 0x000fe20000410000 */
[----:B------:R-:W-:Y:S02]  /*18700*/  ISETP.GT.AND P4, PT, R34, 0x41, PT ;  /* 0x000000412200780c */ /* 0x000fe40003f84270 */
[----:B---3--:R-:W-:Y:S02]  /*18710*/  FSEL R59, R44, -INF , P3 ;  /* 0xff8000002c3b7808 */ /* 0x008fe40001800000 */
[----:B------:R-:W-:Y:S02]  /*18720*/  FMNMX.FTZ R50, R55, R50, !PT ;  /* 0x0000003237327209 */ /* 0x000fe40007810000 */
[----:B------:R-:W3:Y:S01]  /*18730*/  MUFU.TANH R48, R48 ;  /* 0x0000003000307308 */ /* 0x000ee20000002400 */
[----:B------:R-:W-:Y:S01]  /*18740*/  FMUL.FTZ R70, R2, R70 ;  /* 0x0000004602467220 */ /* 0x000fe20000410000 */
[----:B------:R-:W-:-:S02]  /*18750*/  ISETP.GT.AND P3, PT, R34, 0x48, PT ;  /* 0x000000482200780c */ /* 0x000fc40003f64270 */
[----:B-1----:R-:W-:Y:S02]  /*18760*/  FSEL R57, R57, -INF , P4 ;  /* 0xff80000039397808 */ /* 0x002fe40002000000 */
[----:B------:R-:W-:Y:S02]  /*18770*/  FMNMX.FTZ R50, R59, R50, !PT ;  /* 0x000000323b327209 */ /* 0x000fe40007810000 */
[----:B------:R2:W1:Y:S01]  /*18780*/  MUFU.TANH R30, R67 ;  /* 0x00000043001e7308 */ /* 0x0004620000002400 */
[----:B------:R-:W-:Y:S01]  /*18790*/  FMUL.FTZ R71, R2, R71 ;  /* 0x0000004702477220 */ /* 0x000fe20000410000 */
[----:B------:R-:W-:Y:S01]  /*187a0*/  ISETP.GT.AND P4, PT, R34, 0x49, PT ;  /* 0x000000492200780c */ /* 0x000fe20003f84270 */
[----:B------:R-:W-:Y:S01]  /*187b0*/  FMUL.FTZ R93, R2, R74 ;  /* 0x0000004a025d7220 */ /* 0x000fe20000410000 */
[----:B------:R-:W-:-:S04]  /*187c0*/  FMNMX.FTZ R50, R57, R50, !PT ;  /* 0x0000003239327209 */ /* 0x000fc80007810000 */
[----:B------:R-:W-:Y:S01]  /*187d0*/  MUFU.TANH R38, R70 ;  /* 0x0000004600267308 */ /* 0x000fe20000002400 */
[----:B--2---:R-:W-:Y:S01]  /*187e0*/  FSEL R67, R46, -INF , P3 ;  /* 0xff8000002e437808 */ /* 0x004fe20001800000 */
[----:B------:R-:W-:Y:S01]  /*187f0*/  FMUL.FTZ R95, R2, R75 ;  /* 0x0000004b025f7220 */ /* 0x000fe20000410000 */
[C---:B------:R-:W-:Y:S02]  /*18800*/  ISETP.GT.AND P3, PT, R34.reuse, 0x50, PT ;  /* 0x000000502200780c */ /* 0x040fe40003f64270 */
[----:B0-----:R-:W-:Y:S02]  /*18810*/  FSEL R63, R63, -INF , P4 ;  /* 0xff8000003f3f7808 */ /* 0x001fe40002000000 */
[----:B------:R-:W-:Y:S01]  /*18820*/  FMNMX.FTZ R50, R67, R50, !PT ;  /* 0x0000003243327209 */ /* 0x000fe20007810000 */
[----:B------:R3:W0:Y:S01]  /*18830*/  MUFU.TANH R42, R71 ;  /* 0x00000047002a7308 */ /* 0x0006220000002400 */
[----:B------:R-:W-:Y:S01]  /*18840*/  ISETP.GT.AND P4, PT, R34, 0x51, PT ;  /* 0x000000512200780c */ /* 0x000fe20003f84270 */
[C---:B------:R-:W-:Y:S01]  /*18850*/  FMUL.FTZ R78, R2.reuse, R78 ;  /* 0x0000004e024e7220 */ /* 0x040fe20000410000 */
[----:B------:R-:W-:Y:S01]  /*18860*/  FMNMX.FTZ R50, R63, R50, !PT ;  /* 0x000000323f327209 */ /* 0x000fe20007810000 */
[----:B------:R-:W-:-:S04]  /*18870*/  FMUL.FTZ R79, R2, R79 ;  /* 0x0000004f024f7220 */ /* 0x000fc80000410000 */
[----:B------:R-:W2:Y:S01]  /*18880*/  MUFU.TANH R93, R93 ;  /* 0x0000005d005d7308 */ /* 0x000ea20000002400 */
[----:B---3--:R-:W-:Y:S02]  /*18890*/  FSEL R71, R48, -INF , P3 ;  /* 0xff80000030477808 */ /* 0x008fe40001800000 */
[----:B------:R-:W-:Y:S02]  /*188a0*/  ISETP.GT.AND P3, PT, R34, 0x58, PT ;  /* 0x000000582200780c */ /* 0x000fe40003f64270 */
[----:B-1----:R-:W-:Y:S02]  /*188b0*/  FSEL R75, R30, -INF , P4 ;  /* 0xff8000001e4b7808 */ /* 0x002fe40002000000 */
[----:B------:R-:W-:Y:S01]  /*188c0*/  FMNMX.FTZ R50, R71, R50, !PT ;  /* 0x0000003247327209 */ /* 0x000fe20007810000 */
[----:B------:R-:W1:Y:S01]  /*188d0*/  MUFU.TANH R95, R95 ;  /* 0x0000005f005f7308 */ /* 0x000e620000002400 */
[----:B------:R-:W-:Y:S01]  /*188e0*/  ISETP.GT.AND P4, PT, R34, 0x59, PT ;  /* 0x000000592200780c */ /* 0x000fe20003f84270 */
[C---:B------:R-:W-:Y:S01]  /*188f0*/  FMUL.FTZ R82, R2.reuse, R82 ;  /* 0x0000005202527220 */ /* 0x040fe20000410000 */
[----:B------:R-:W-:Y:S01]  /*18900*/  FMNMX.FTZ R50, R75, R50, !PT ;  /* 0x000000324b327209 */ /* 0x000fe20007810000 */
[----:B------:R-:W-:-:S04]  /*18910*/  FMUL.FTZ R30, R2, R83 ;  /* 0x00000053021e7220 */ /* 0x000fc80000410000 */
[----:B------:R-:W3:Y:S01]  /*18920*/  MUFU.TANH R78, R78 ;  /* 0x0000004e004e7308 */ /* 0x000ee20000002400 */
[----:B0-----:R-:W-:-:S07]  /*18930*/  FSEL R83, R42, -INF , P4 ;  /* 0xff8000002a537808 */ /* 0x001fce0002000000 */
[----:B------:R0:W4:Y:S01]  /*18940*/  MUFU.TANH R97, R79 ;  /* 0x0000004f00617308 */ /* 0x0001220000002400 */
[----:B------:R-:W-:Y:S02]  /*18950*/  ISETP.GT.AND P4, PT, R34, 0x61, PT ;  /* 0x000000612200780c */ /* 0x000fe40003f84270 */
[----:B0-----:R-:W-:Y:S02]  /*18960*/  FSEL R79, R38, -INF , P3 ;  /* 0xff800000264f7808 */ /* 0x001fe40001800000 */
[----:B------:R-:W-:Y:S02]  /*18970*/  ISETP.GT.AND P3, PT, R34, 0x60, PT ;  /* 0x000000602200780c */ /* 0x000fe40003f64270 */
[----:B------:R-:W-:Y:S01]  /*18980*/  FMNMX.FTZ R50, R79, R50, !PT ;  /* 0x000000324f327209 */ /* 0x000fe20007810000 */
[----:B------:R-:W0:Y:S01]  /*18990*/  MUFU.TANH R82, R82 ;  /* 0x0000005200527308 */ /* 0x000e220000002400 */
[----:B--2---:R-:W-:Y:S01]  /*189a0*/  FSEL R93, R93, -INF , P3 ;  /* 0xff8000005d5d7808 */ /* 0x004fe20001800000 */
[C---:B------:R-:W-:Y:S01]  /*189b0*/  FMUL.FTZ R86, R2.reuse, R86 ;  /* 0x0000005602567220 */ /* 0x040fe20000410000 */
[----:B------:R-:W-:Y:S01]  /*189c0*/  FMNMX.FTZ R50, R83, R50, !PT ;  /* 0x0000003253327209 */ /* 0x000fe20007810000 */
[----:B------:R-:W-:Y:S01]  /*189d0*/  FMUL.FTZ R38, R2, R87 ;  /* 0x0000005702267220 */ /* 0x000fe20000410000 */
[----:B------:R-:W-:-:S02]  /*189e0*/  ISETP.GT.AND P3, PT, R34, 0x68, PT ;  /* 0x000000682200780c */ /* 0x000fc40003f64270 */
[----:B-1----:R-:W-:Y:S01]  /*189f0*/  FSEL R95, R95, -INF , P4 ;  /* 0xff8000005f5f7808 */ /* 0x002fe20002000000 */
[----:B------:R-:W1:Y:S01]  /*18a00*/  MUFU.TANH R101, R30 ;  /* 0x0000001e00657308 */ /* 0x000e620000002400 */
[----:B------:R-:W-:Y:S02]  /*18a10*/  FMNMX.FTZ R50, R93, R50, !PT ;  /* 0x000000325d327209 */ /* 0x000fe40007810000 */
[----:B------:R-:W-:Y:S02]  /*18a20*/  ISETP.GT.AND P4, PT, R34, 0x69, PT ;  /* 0x000000692200780c */ /* 0x000fe40003f84270 */
[----:B---3--:R-:W-:Y:S02]  /*18a30*/  FSEL R87, R78, -INF , P3 ;  /* 0xff8000004e577808 */ /* 0x008fe40001800000 */
[----:B------:R-:W-:Y:S01]  /*18a40*/  FMNMX.FTZ R50, R95, R50, !PT ;  /* 0x000000325f327209 */ /* 0x000fe20007810000 */
[----:B------:R-:W2:Y:S01]  /*18a50*/  MUFU.TANH R86, R86 ;  /* 0x0000005600567308 */ /* 0x000ea20000002400 */
[----:B------:R-:W-:-:S02]  /*18a60*/  ISETP.GT.AND P3, PT, R34, 0x70, PT ;  /* 0x000000702200780c */ /* 0x000fc40003f64270 */
[----:B----4-:R-:W-:Y:S02]  /*18a70*/  FSEL R97, R97, -INF , P4 ;  /* 0xff80000061617808 */ /* 0x010fe40002000000 */
[----:B------:R-:W-:-:S03]  /*18a80*/  FMNMX.FTZ R50, R87, R50, !PT ;  /* 0x0000003257327209 */ /* 0x000fc60007810000 */
[----:B------:R-:W3:Y:S01]  /*18a90*/  MUFU.TANH R38, R38 ;  /* 0x0000002600267308 */ /* 0x000ee20000002400 */
[----:B------:R-:W-:Y:S02]  /*18aa0*/  ISETP.GT.AND P4, PT, R34, 0x71, PT ;  /* 0x000000712200780c */ /* 0x000fe40003f84270 */
[----:B0-----:R-:W-:Y:S02]  /*18ab0*/  FSEL R103, R82, -INF , P3 ;  /* 0xff80000052677808 */ /* 0x001fe40001800000 */
[----:B------:R-:W-:Y:S02]  /*18ac0*/  FMNMX.FTZ R50, R97, R50, !PT ;  /* 0x0000003261327209 */ /* 0x000fe40007810000 */
[----:B------:R-:W-:Y:S02]  /*18ad0*/  ISETP.GT.AND P3, PT, R34, 0x78, PT ;  /* 0x000000782200780c */ /* 0x000fe40003f64270 */
[----:B-1----:R-:W-:Y:S02]  /*18ae0*/  FSEL R101, R101, -INF , P4 ;  /* 0xff80000065657808 */ /* 0x002fe40002000000 */
[----:B------:R-:W-:-:S02]  /*18af0*/  FMNMX.FTZ R50, R103, R50, !PT ;  /* 0x0000003267327209 */ /* 0x000fc40007810000 */
[----:B------:R-:W-:Y:S02]  /*18b00*/  ISETP.GT.AND P4, PT, R34, 0x79, PT ;  /* 0x000000792200780c */ /* 0x000fe40003f84270 */
[----:B--2---:R-:W-:Y:S02]  /*18b10*/  FSEL R99, R86, -INF , P3 ;  /* 0xff80000056637808 */ /* 0x004fe40001800000 */
[----:B------:R-:W-:Y:S01]  /*18b20*/  FMNMX.FTZ R50, R101, R50, !PT ;  /* 0x0000003265327209 */ /* 0x000fe20007810000 */
[----:B------:R-:W-:Y:S01]  /*18b30*/  FMUL.FTZ R34, R2, R61 ;  /* 0x0000003d02227220 */ /* 0x000fe20000410000 */
[----:B---3--:R-:W-:Y:S02]  /*18b40*/  FSEL R61, R38, -INF , P4 ;  /* 0xff800000263d7808 */ /* 0x008fe40002000000 */
[----:B------:R-:W-:Y:S01]  /*18b50*/  FMNMX.FTZ R50, R99, R50, !PT ;  /* 0x0000003263327209 */ /* 0x000fe20007810000 */
[C---:B------:R-:W-:Y:S01]  /*18b60*/  FMUL.FTZ R12, R2.reuse, R33 ;  /* 0x00000021020c7220 */ /* 0x040fe20000410000 */
[----:B------:R-:W-:-:S02]  /*18b70*/  FMUL.FTZ R33, R2, R52 ;  /* 0x0000003402217220 */ /* 0x000fc40000410000 */
[----:B------:R-:W-:-:S05]  /*18b80*/  FMNMX.FTZ R52, R61, R50, !PT ;  /* 0x000000323d347209 */ /* 0x000fca0007810000 */
[----:B------:R-:W0:Y:S01]  /*18b90*/  SHFL.BFLY PT, R113, R52, 0x2, 0x1f ;  /* 0x0c401f0034717f89 */ /* 0x000e2200000e0000 */
[C---:B------:R-:W-:Y:S01]  /*18ba0*/  FMUL.FTZ R30, R2.reuse, R60 ;  /* 0x0000003c021e7220 */ /* 0x040fe20000410000 */
[----:B------:R-:W-:Y:S02]  /*18bb0*/  FMUL.FTZ R42, R2, R65 ;  /* 0x00000041022a7220 */ /* 0x000fe40000410000 */
[----:B------:R-:W1:Y:S01]  /*18bc0*/  SHFL.IDX PT, R65, R88, RZ, 0x1c1f ;  /* 0x001c1fff58417589 */ /* 0x000e6200000e0000 */
[----:B0-----:R-:W-:-:S05]  /*18bd0*/  FMNMX.FTZ R113, R52, R113, !PT ;  /* 0x0000007134717209 */ /* 0x001fca0007810000 */
[----:B------:R-:W0:Y:S01]  /*18be0*/  SHFL.BFLY PT, R60, R113, 0x1, 0x1f ;  /* 0x0c201f00713c7f89 */ /* 0x000e2200000e0000 */
[----:B------:R-:W2:Y:S01]  /*18bf0*/  MUFU.TANH R3, R3 ;  /* 0x0000000300037308 */ /* 0x000ea20000002400 */
[----:B------:R-:W-:-:S07]  /*18c00*/  IMAD.U32 R174, RZ, RZ, UR4 ;  /* 0x00000004ffae7e24 */ /* 0x000fce000f8e00ff */
[----:B------:R-:W3:Y:S01]  /*18c10*/  MUFU.TANH R6, R6 ;  /* 0x0000000600067308 */ /* 0x000ee20000002400 */
[----:B-1----:R-:W-:-:S07]  /*18c20*/  VIADDMNMX R65, R65, R105, R26, PT ;  /* 0x0000006941417246 */ /* 0x002fce000380011a */
[----:B------:R-:W1:Y:S01]  /*18c30*/  MUFU.TANH R7, R7 ;  /* 0x0000000700077308 */ /* 0x000e620000002400 */
[----:B0-----:R-:W-:-:S07]  /*18c40*/  FMNMX.FTZ R175, R113, R60, !PT ;  /* 0x0000003c71af7209 */ /* 0x001fce0007810000 */
[----:B------:R-:W0:Y:S01]  /*18c50*/  MUFU.TANH R8, R8 ;  /* 0x0000000800087308 */ /* 0x000e220000002400 */
[----:B------:R-:W-:Y:S02]  /*18c60*/  ISETP.GT.AND P4, PT, R65, RZ, PT ;  /* 0x000000ff4100720c */ /* 0x000fe40003f84270 */
[C---:B------:R-:W-:Y:S01]  /*18c70*/  FSETP.NEU.FTZ.AND P3, PT, R175.reuse, -INF , PT ;  /* 0xff800000af00780b */ /* 0x040fe20003f7d000 */
[----:B------:R-:W-:-:S01]  /*18c80*/  FFMA.FTZ R60, R175, R174, -8 ;  /* 0xc1000000af3c7423 */ /* 0x000fc200000100ae */
[----:B------:R-:W-:-:S03]  /*18c90*/  ISETP.GT.AND P5, PT, R65, 0x1, PT ;  /* 0x000000014100780c */ /* 0x000fc60003fa4270 */
[----:B------:R-:W4:Y:S01]  /*18ca0*/  MUFU.TANH R9, R9 ;  /* 0x0000000900097308 */ /* 0x000f220000002400 */
[----:B------:R-:W-:Y:S01]  /*18cb0*/  FSEL R60, R60, RZ, P3 ;  /* 0x000000ff3c3c7208 */ /* 0x000fe20001800000 */
[----:B------:R-:W-:Y:S01]  /*18cc0*/  FMUL.FTZ R14, R2, R37 ;  /* 0x00000025020e7220 */ /* 0x000fe20000410000 */
[----:B------:R-:W-:Y:S02]  /*18cd0*/  ISETP.GT.AND P3, PT, R65, 0x8, PT ;  /* 0x000000084100780c */ /* 0x000fe40003f64270 */
[----:B--2---:R-:W-:Y:S02]  /*18ce0*/  FSEL R3, R3, -INF , P4 ;  /* 0xff80000003037808 */ /* 0x004fe40002000000 */
[----:B---3--:R-:W-:Y:S01]  /*18cf0*/  FSEL R6, R6, -INF , P5 ;  /* 0xff80000006067808 */ /* 0x008fe20002800000 */
[----:B------:R-:W2:Y:S01]  /*18d00*/  MUFU.TANH R12, R12 ;  /* 0x0000000c000c7308 */ /* 0x000ea20000002400 */
[----:B------:R-:W-:Y:S01]  /*18d10*/  FMUL.FTZ R44, R2, R68 ;  /* 0x00000044022c7220 */ /* 0x000fe20000410000 */
[----:B------:R-:W-:-:S02]  /*18d20*/  ISETP.GT.AND P4, PT, R65, 0x9, PT ;  /* 0x000000094100780c */ /* 0x000fc40003f84270 */
[----:B-1----:R-:W-:Y:S02]  /*18d30*/  FSEL R7, R7, -INF , P3 ;  /* 0xff80000007077808 */ /* 0x002fe40001800000 */
[----:B------:R-:W-:Y:S02]  /*18d40*/  FMNMX.FTZ R68, R3, R6, !PT ;  /* 0x0000000603447209 */ /* 0x000fe40007810000 */
[----:B------:R-:W1:Y:S01]  /*18d50*/  MUFU.TANH R13, R13 ;  /* 0x0000000d000d7308 */ /* 0x000e620000002400 */
[----:B------:R-:W-:Y:S01]  /*18d60*/  FMUL.FTZ R46, R2, R69 ;  /* 0x00000045022e7220 */ /* 0x000fe20000410000 */
[----:B------:R-:W-:Y:S02]  /*18d70*/  ISETP.GT.AND P3, PT, R65, 0x10, PT ;  /* 0x000000104100780c */ /* 0x000fe40003f64270 */
[----:B0-----:R-:W-:Y:S02]  /*18d80*/  FSEL R69, R8, -INF , P4 ;  /* 0xff80000008457808 */ /* 0x001fe40002000000 */
[----:B------:R-:W-:-:S02]  /*18d90*/  FMNMX.FTZ R68, R7, R68, !PT ;  /* 0x0000004407447209 */ /* 0x000fc40007810000 */
[----:B------:R-:W0:Y:S01]  /*18da0*/  MUFU.TANH R14, R14 ;  /* 0x0000000e000e7308 */ /* 0x000e220000002400 */
[----:B------:R-:W-:Y:S02]  /*18db0*/  ISETP.GT.AND P4, PT, R65, 0x11, PT ;  /* 0x000000114100780c */ /* 0x000fe40003f84270 */
[----:B----4-:R-:W-:Y:S02]  /*18dc0*/  FSEL R9, R9, -INF , P3 ;  /* 0xff80000009097808 */ /* 0x010fe40001800000 */
[----:B------:R-:W-:-:S03]  /*18dd0*/  FMNMX.FTZ R68, R69, R68, !PT ;  /* 0x0000004445447209 */ /* 0x000fc60007810000 */
[----:B------:R-:W3:Y:S01]  /*18de0*/  MUFU.TANH R15, R15 ;  /* 0x0000000f000f7308 */ /* 0x000ee20000002400 */
[----:B------:R-:W-:-:S01]  /*18df0*/  FFMA.FTZ R231, R31, R174, -R60 ;  /* 0x000000ae1fe77223 */ /* 0x000fc2000001083c */
[----:B------:R-:W-:Y:S02]  /*18e00*/  ISETP.GT.AND P3, PT, R65, 0x18, PT ;  /* 0x000000184100780c */ /* 0x000fe40003f64270 */
[----:B--2---:R-:W-:Y:S02]  /*18e10*/  FSEL R31, R12, -INF , P4 ;  /* 0xff8000000c1f7808 */ /* 0x004fe40002000000 */
[----:B------:R-:W-:Y:S02]  /*18e20*/  FMNMX.FTZ R68, R9, R68, !PT ;  /* 0x0000004409447209 */ /* 0x000fe40007810000 */
[----:B------:R-:W2:Y:S01]  /*18e30*/  MUFU.TANH R24, R24 ;  /* 0x0000001800187308 */ /* 0x000ea20000002400 */
[----:B------:R-:W-:Y:S02]  /*18e40*/  ISETP.GT.AND P4, PT, R65, 0x19, PT ;  /* 0x000000194100780c */ /* 0x000fe40003f84270 */
[----:B-1----:R-:W-:-:S02]  /*18e50*/  FSEL R13, R13, -INF , P3 ;  /* 0xff8000000d0d7808 */ /* 0x002fc40001800000 */
[----:B------:R-:W-:-:S03]  /*18e60*/  FMNMX.FTZ R68, R31, R68, !PT ;  /* 0x000000441f447209 */ /* 0x000fc60007810000 */
[----:B------:R-:W1:Y:S01]  /*18e70*/  MUFU.TANH R25, R25 ;  /* 0x0000001900197308 */ /* 0x000e620000002400 */
[----:B------:R-:W-:-:S01]  /*18e80*/  FFMA.FTZ R8, R27, R174, -R60 ;  /* 0x000000ae1b087223 */ /* 0x000fc2000001083c */
[----:B------:R-:W-:Y:S02]  /*18e90*/  ISETP.GT.AND P3, PT, R65, 0x20, PT ;  /* 0x000000204100780c */ /* 0x000fe40003f64270 */
[----:B0-----:R-:W-:Y:S02]  /*18ea0*/  FSEL R27, R14, -INF , P4 ;  /* 0xff8000000e1b7808 */ /* 0x001fe40002000000 */
[----:B------:R-:W-:Y:S02]  /*18eb0*/  FMNMX.FTZ R68, R13, R68, !PT ;  /* 0x000000440d447209 */ /* 0x000fe40007810000 */
[----:B------:R-:W0:Y:S01]  /*18ec0*/  MUFU.TANH R28, R28 ;  /* 0x0000001c001c7308 */ /* 0x000e220000002400 */
[----:B------:R-:W-:Y:S02]  /*18ed0*/  ISETP.GT.AND P4, PT, R65, 0x21, PT ;  /* 0x000000214100780c */ /* 0x000fe40003f84270 */
[----:B---3--:R-:W-:-:S02]  /*18ee0*/  FSEL R15, R15, -INF , P3 ;  /* 0xff8000000f0f7808 */ /* 0x008fc40001800000 */
[----:B------:R-:W-:-:S03]  /*18ef0*/  FMNMX.FTZ R68, R27, R68, !PT ;  /* 0x000000441b447209 */ /* 0x000fc60007810000 */
[----:B------:R-:W3:Y:S01]  /*18f00*/  MUFU.TANH R29, R29 ;  /* 0x0000001d001d7308 */ /* 0x000ee20000002400 */
[----:B------:R-:W-:-:S01]  /*18f10*/  FFMA.FTZ R12, R39, R174, -R60 ;  /* 0x000000ae270c7223 */ /* 0x000fc2000001083c */
[----:B------:R-:W-:Y:S02]  /*18f20*/  ISETP.GT.AND P3, PT, R65, 0x28, PT ;  /* 0x000000284100780c */ /* 0x000fe40003f64270 */
[----:B--2---:R-:W-:Y:S02]  /*18f30*/  FSEL R39, R24, -INF , P4 ;  /* 0xff80000018277808 */ /* 0x004fe40002000000 */
[----:B------:R-:W-:Y:S02]  /*18f40*/  FMNMX.FTZ R68, R15, R68, !PT ;  /* 0x000000440f447209 */ /* 0x000fe40007810000 */
[----:B------:R-:W2:Y:S01]  /*18f50*/  MUFU.TANH R32, R32 ;  /* 0x0000002000207308 */ /* 0x000ea20000002400 */
[----:B------:R-:W-:Y:S01]  /*18f60*/  ISETP.GT.AND P4, PT, R65, 0x29, PT ;  /* 0x000000294100780c */ /* 0x000fe20003f84270 */
[----:B------:R-:W-:Y:S01]  /*18f70*/  FMUL.FTZ R37, R2, R56 ;  /* 0x0000003802257220 */ /* 0x000fe20000410000 */
[----:B-1----:R-:W-:-:S02]  /*18f80*/  FSEL R25, R25, -INF , P3 ;  /* 0xff80000019197808 */ /* 0x002fc40001800000 */
[----:B------:R-:W-:-:S03]  /*18f90*/  FMNMX.FTZ R68, R39, R68, !PT ;  /* 0x0000004427447209 */ /* 0x000fc60007810000 */
[----:B------:R-:W1:Y:S01]  /*18fa0*/  MUFU.TANH R33, R33 ;  /* 0x0000002100217308 */ /* 0x000e620000002400 */
[----:B------:R-:W-:Y:S01]  /*18fb0*/  FMUL.FTZ R54, R2, R77 ;  /* 0x0000004d02367220 */ /* 0x000fe20000410000 */
[----:B------:R-:W-:Y:S01]  /*18fc0*/  FFMA.FTZ R77, R35, R174, -R60 ;  /* 0x000000ae234d7223 */ /* 0x000fe2000001083c */
[----:B------:R-:W-:Y:S02]  /*18fd0*/  ISETP.GT.AND P3, PT, R65, 0x30, PT ;  /* 0x000000304100780c */ /* 0x000fe40003f64270 */
[----:B0-----:R-:W-:Y:S02]  /*18fe0*/  FSEL R35, R28, -INF , P4 ;  /* 0xff8000001c237808 */ /* 0x001fe40002000000 */
[----:B------:R-:W-:Y:S01]  /*18ff0*/  FMNMX.FTZ R68, R25, R68, !PT ;  /* 0x0000004419447209 */ /* 0x000fe20007810000 */
        /* <DEDUP_REMOVED lines=29> */
[C---:B------:R-:W-:Y:S01]  /*191d0*/  FMUL.FTZ R58, R2.reuse, R81 ;  /* 0x00000051023a7220 */ /* 0x040fe20000410000 */
[----:B------:R-:W-:Y:S01]  /*191e0*/  ISETP.GT.AND P4, PT, R65, 0x49, PT ;  /* 0x000000494100780c */ /* 0x000fe20003f84270 */
[----:B------:R-:W-:Y:S01]  /*191f0*/  FMUL.FTZ R48, R2, R72 ;  /* 0x0000004802307220 */ /* 0x000fe20000410000 */
[----:B-1----:R-:W-:-:S02]  /*19200*/  FSEL R81, R30, -INF , P3 ;  /* 0xff8000001e517808 */ /* 0x002fc40001800000 */
[----:B------:R-:W-:Y:S02]  /*19210*/  FMNMX.FTZ R68, R47, R68, !PT ;  /* 0x000000442f447209 */ /* 0x000fe40007810000 */
[----:B------:R-:W1:Y:S01]  /*19220*/  MUFU.TANH R44, R44 ;  /* 0x0000002c002c7308 */ /* 0x000e620000002400 */
[C---:B------:R-:W-:Y:S01]  /*19230*/  FMUL.FTZ R64, R2.reuse, R85 ;  /* 0x0000005502407220 */ /* 0x040fe20000410000 */
[--C-:B------:R-:W-:Y:S01]  /*19240*/  FFMA.FTZ R85, R45, R174, -R60.reuse ;  /* 0x000000ae2d557223 */ /* 0x100fe2000001083c */
[----:B------:R-:W-:Y:S01]  /*19250*/  ISETP.GT.AND P3, PT, R65, 0x50, PT ;  /* 0x000000504100780c */ /* 0x000fe20003f64270 */
[----:B------:R-:W-:Y:S01]  /*19260*/  FMUL.FTZ R50, R2, R73 ;  /* 0x0000004902327220 */ /* 0x000fe20000410000 */
[----:B0-----:R-:W-:Y:S02]  /*19270*/  FSEL R45, R34, -INF , P4 ;  /* 0xff800000222d7808 */ /* 0x001fe40002000000 */
[----:B------:R-:W-:Y:S01]  /*19280*/  FMNMX.FTZ R68, R81, R68, !PT ;  /* 0x0000004451447209 */ /* 0x000fe20007810000 */
[----:B------:R-:W0:Y:S01]  /*19290*/  MUFU.TANH R46, R46 ;  /* 0x0000002e002e7308 */ /* 0x000e220000002400 */
[----:B------:R-:W-:-:S01]  /*192a0*/  FFMA.FTZ R73, R89, R174, -R60 ;  /* 0x000000ae59497223 */ /* 0x000fc2000001083c */
[----:B------:R-:W-:Y:S01]  /*192b0*/  ISETP.GT.AND P4, PT, R65, 0x51, PT ;  /* 0x000000514100780c */ /* 0x000fe20003f84270 */
[----:B------:R-:W-:Y:S01]  /*192c0*/  FMUL.FTZ R52, R2, R76 ;  /* 0x0000004c02347220 */ /* 0x000fe20000410000 */
[----:B---3--:R-:W-:-:S02]  /*192d0*/  FSEL R89, R38, -INF , P3 ;  /* 0xff80000026597808 */ /* 0x008fc40001800000 */
[----:B------:R-:W-:Y:S02]  /*192e0*/  FMNMX.FTZ R68, R45, R68, !PT ;  /* 0x000000442d447209 */ /* 0x000fe40007810000 */
        /* <DEDUP_REMOVED lines=10> */
[----:B------:R-:W-:Y:S01]  /*19390*/  MUFU.TANH R52, R52 ;  /* 0x0000003400347308 */ /* 0x000fe20000002400 */
[----:B------:R-:W-:-:S01]  /*193a0*/  FFMA.FTZ R28, R51, R174, -R60 ;  /* 0x000000ae331c7223 */ /* 0x000fc2000001083c */
[----:B------:R-:W-:Y:S02]  /*193b0*/  ISETP.GT.AND P3, PT, R65, 0x60, PT ;  /* 0x000000604100780c */ /* 0x000fe40003f64270 */
[----:B0-----:R-:W-:Y:S02]  /*193c0*/  FSEL R51, R46, -INF , P4 ;  /* 0xff8000002e337808 */ /* 0x001fe40002000000 */
[----:B------:R-:W-:Y:S02]  /*193d0*/  FMNMX.FTZ R68, R105, R68, !PT ;  /* 0x0000004469447209 */ /* 0x000fe40007810000 */
[----:B------:R-:W0:Y:S01]  /*193e0*/  MUFU.TANH R54, R54 ;  /* 0x0000003600367308 */ /* 0x000e220000002400 */
[----:B------:R-:W-:-:S01]  /*193f0*/  FFMA.FTZ R66, R107, R174, -R60 ;  /* 0x000000ae6b427223 */ /* 0x000fc2000001083c */
[----:B------:R-:W-:Y:S01]  /*19400*/  ISETP.GT.AND P4, PT, R65, 0x61, PT ;  /* 0x000000614100780c */ /* 0x000fe20003f84270 */
[----:B------:R-:W-:Y:S01]  /*19410*/  FMUL.FTZ R62, R2, R84 ;  /* 0x00000054023e7220 */ /* 0x000fe20000410000 */
[----:B---3--:R-:W-:-:S02]  /*19420*/  FSEL R107, R48, -INF , P3 ;  /* 0xff800000306b7808 */ /* 0x008fc40001800000 */
[----:B------:R-:W-:Y:S02]  /*19430*/  FMNMX.FTZ R68, R51, R68, !PT ;  /* 0x0000004433447209 */ /* 0x000fe40007810000 */
[----:B------:R-:W1:Y:S01]  /*19440*/  MUFU.TANH R56, R56 ;  /* 0x0000003800387308 */ /* 0x000e620000002400 */
[----:B------:R-:W-:-:S01]  /*19450*/  FFMA.FTZ R109, R109, R174, -R60 ;  /* 0x000000ae6d6d7223 */ /* 0x000fc2000001083c */
[----:B------:R-:W-:Y:S01]  /*19460*/  FFMA.FTZ R30, R53, R174, -R60 ;  /* 0x000000ae351e7223 */ /* 0x000fe2000001083c */
[----:B------:R-:W-:Y:S02]  /*19470*/  ISETP.GT.AND P3, PT, R65, 0x68, PT ;  /* 0x000000684100780c */ /* 0x000fe40003f64270 */
[----:B--2---:R-:W-:Y:S02]  /*19480*/  FSEL R53, R50, -INF , P4 ;  /* 0xff80000032357808 */ /* 0x004fe40002000000 */
[----:B------:R-:W-:Y:S01]  /*19490*/  FMNMX.FTZ R68, R107, R68, !PT ;  /* 0x000000446b447209 */ /* 0x000fe20007810000 */
[----:B------:R-:W2:Y:S01]  /*194a0*/  MUFU.TANH R58, R58 ;  /* 0x0000003a003a7308 */ /* 0x000ea20000002400 */
[----:B------:R-:W-:-:S02]  /*194b0*/  ISETP.GT.AND P4, PT, R65, 0x69, PT ;  /* 0x000000694100780c */ /* 0x000fc40003f84270 */
[----:B------:R-:W-:Y:S01]  /*194c0*/  FMNMX.FTZ R68, R53, R68, !PT ;  /* 0x0000004435447209 */ /* 0x000fe20007810000 */
[----:B------:R-:W-:-:S04]  /*194d0*/  FFMA.FTZ R229, R111, R174, -R60 ;  /* 0x000000ae6fe57223 */ /* 0x000fc8000001083c */
[----:B------:R-:W3:Y:S01]  /*194e0*/  MUFU.TANH R62, R62 ;  /* 0x0000003e003e7308 */ /* 0x000ee20000002400 */
[----:B0-----:R-:W-:-:S07]  /*194f0*/  FSEL R111, R54, -INF , P4 ;  /* 0xff800000366f7808 */ /* 0x001fce0002000000 */
[----:B------:R0:W-:Y:S01]  /*19500*/  MUFU.EX2 R26, R109 ;  /* 0x0000006d001a7308 */ /* 0x0001e20000000800 */
[----:B------:R-:W-:Y:S02]  /*19510*/  ISETP.GT.AND P4, PT, R65, 0x71, PT ;  /* 0x000000714100780c */ /* 0x000fe40003f84270 */
[----:B0-----:R-:W-:-:S05]  /*19520*/  FSEL R109, R52, -INF , P3 ;  /* 0xff800000346d7808 */ /* 0x001fca0001800000 */
[----:B------:R-:W0:Y:S01]  /*19530*/  MUFU.TANH R64, R64 ;  /* 0x0000004000407308 */ /* 0x000e220000002400 */
[----:B------:R-:W-:Y:S02]  /*19540*/  ISETP.GT.AND P3, PT, R65, 0x70, PT ;  /* 0x000000704100780c */ /* 0x000fe40003f64270 */
[----:B------:R-:W-:Y:S02]  /*19550*/  FMNMX.FTZ R68, R109, R68, !PT ;  /* 0x000000446d447209 */ /* 0x000fe40007810000 */
[----:B-1----:R-:W-:Y:S02]  /*19560*/  FSEL R113, R56, -INF , P3 ;  /* 0xff80000038717808 */ /* 0x002fe40001800000 */
[----:B------:R-:W-:Y:S01]  /*19570*/  FMNMX.FTZ R68, R111, R68, !PT ;  /* 0x000000446f447209 */ /* 0x000fe20007810000 */
[----:B------:R-:W-:-:S01]  /*19580*/  FFMA.FTZ R221, R59, R174, -R60 ;  /* 0x000000ae3bdd7223 */ /* 0x000fc2000001083c */
[----:B------:R-:W-:Y:S02]  /*19590*/  ISETP.GT.AND P3, PT, R65, 0x78, PT ;  /* 0x000000784100780c */ /* 0x000fe40003f64270 */
[----:B--2---:R-:W-:-:S02]  /*195a0*/  FSEL R59, R58, -INF , P4 ;  /* 0xff8000003a3b7808 */ /* 0x004fc40002000000 */
[----:B------:R-:W-:Y:S02]  /*195b0*/  FMNMX.FTZ R68, R113, R68, !PT ;  /* 0x0000004471447209 */ /* 0x000fe40007810000 */
[----:B------:R-:W-:Y:S02]  /*195c0*/  ISETP.GT.AND P4, PT, R65, 0x79, PT ;  /* 0x000000794100780c */ /* 0x000fe40003f84270 */
[----:B---3--:R-:W-:Y:S02]  /*195d0*/  FSEL R65, R62, -INF , P3 ;  /* 0xff8000003e417808 */ /* 0x008fe40001800000 */
[----:B------:R-:W-:Y:S02]  /*195e0*/  FMNMX.FTZ R68, R59, R68, !PT ;  /* 0x000000443b447209 */ /* 0x000fe40007810000 */
[----:B0-----:R-:W-:Y:S02]  /*195f0*/  FSEL R115, R64, -INF , P4 ;  /* 0xff80000040737808 */ /* 0x001fe40002000000 */
[----:B------:R-:W-:-:S04]  /*19600*/  FMNMX.FTZ R68, R65, R68, !PT ;  /* 0x0000004441447209 */ /* 0x000fc80007810000 */
[----:B------:R-:W-:Y:S01]  /*19610*/  FMNMX.FTZ R68, R115, R68, !PT ;  /* 0x0000004473447209 */ /* 0x000fe20007810000 */
[----:B------:R-:W-:-:S04]  /*19620*/  FFMA.FTZ R38, R57, R174, -R60 ;  /* 0x000000ae39267223 */ /* 0x000fc8000001083c */
[----:B------:R-:W0:Y:S01]  /*19630*/  SHFL.BFLY PT, R57, R68, 0x2, 0x1f ;  /* 0x0c401f0044397f89 */ /* 0x000e2200000e0000 */
[----:B------:R-:W-:-:S01]  /*19640*/  FFMA.FTZ R44, R71, R174, -R60 ;  /* 0x000000ae472c7223 */ /* 0x000fc2000001083c */
[----:B------:R-:W-:Y:S01]  /*19650*/  FFMA.FTZ R71, R75, R174, -R60 ;  /* 0x000000ae4b477223 */ /* 0x000fe2000001083c */
[----:B0-----:R-:W-:-:S05]  /*19660*/  FMNMX.FTZ R42, R68, R57, !PT ;  /* 0x00000039442a7209 */ /* 0x001fca0007810000 */
[----:B------:R-:W0:Y:S01]  /*19670*/  SHFL.BFLY PT, R75, R42, 0x1, 0x1f ;  /* 0x0c201f002a4b7f89 */ /* 0x000e2200000e0000 */
[----:B------:R-:W1:Y:S01]  /*19680*/  MUFU.EX2 R229, R229 ;  /* 0x000000e500e57308 */ /* 0x000e620000000800 */
[----:B0-----:R-:W-:-:S04]  /*19690*/  FMNMX.FTZ R194, R42, R75, !PT ;  /* 0x0000004b2ac27209 */ /* 0x001fc80007810000 */
[C---:B------:R-:W-:Y:S01]  /*196a0*/  FSETP.NEU.FTZ.AND P3, PT, R194.reuse, -INF , PT ;  /* 0xff800000c200780b */ /* 0x040fe20003f7d000 */
[----:B------:R-:W-:-:S05]  /*196b0*/  FFMA.FTZ R48, R194, R174, -8 ;  /* 0xc1000000c2307423 */ /* 0x000fca00000100ae */
[----:B------:R-:W-:-:S05]  /*196c0*/  FSEL R48, R48, RZ, P3 ;  /* 0x000000ff30307208 */ /* 0x000fca0001800000 */
[-CC-:B------:R-:W-:Y:S01]  /*196d0*/  FFMA.FTZ R228, R3, R174.reuse, -R48.reuse ;  /* 0x000000ae03e47223 */ /* 0x180fe20000010830 */
[----:B------:R-:W-:-:S01]  /*196e0*/  FFMA.FTZ R3, R6, R174, -R48 ;  /* 0x000000ae06037223 */ /* 0x000fc20000010830 */
[-CC-:B------:R-:W-:Y:S01]  /*196f0*/  FFMA.FTZ R6, R7, R174.reuse, -R48.reuse ;  /* 0x000000ae07067223 */ /* 0x180fe20000010830 */
[----:B------:R-:W-:-:S03]  /*19700*/  FFMA.FTZ R69, R69, R174, -R48 ;  /* 0x000000ae45457223 */ /* 0x000fc60000010830 */
[----:B------:R-:W-:Y:S01]  /*19710*/  MUFU.EX2 R228, R228 ;  /* 0x000000e400e47308 */ /* 0x000fe20000000800 */
[----:B------:R-:W-:-:S07]  /*19720*/  FFMA.FTZ R230, R9, R174, -R48 ;  /* 0x000000ae09e67223 */ /* 0x000fce0000010830 */
[----:B------:R-:W0:Y:S01]  /*19730*/  MUFU.EX2 R3, R3 ;  /* 0x0000000300037308 */ /* 0x000e220000000800 */
[----:B------:R-:W-:-:S07]  /*19740*/  FFMA.FTZ R7, R31, R174, -R48 ;  /* 0x000000ae1f077223 */ /* 0x000fce0000010830 */
[----:B------:R-:W2:Y:S08]  /*19750*/  MUFU.EX2 R66, R66 ;  /* 0x0000004200427308 */ /* 0x000eb00000000800 */
[----:B------:R-:W3:Y:S01]  /*19760*/  MUFU.EX2 R6, R6 ;  /* 0x0000000600067308 */ /* 0x000ee20000000800 */
[----:B------:R-:W-:-:S07]  /*19770*/  FFMA.FTZ R31, R13, R174, -R48 ;  /* 0x000000ae0d1f7223 */ /* 0x000fce0000010830 */
[----:B------:R-:W4:Y:S01]  /*19780*/  MUFU.EX2 R73, R73 ;  /* 0x0000004900497308 */ /* 0x000f220000000800 */
[----:B------:R-:W-:-:S07]  /*19790*/  FFMA.FTZ R50, R27, R174, -R48 ;  /* 0x000000ae1b327223 */ /* 0x000fce0000010830 */
[----:B------:R-:W5:Y:S01]  /*197a0*/  MUFU.EX2 R69, R69 ;  /* 0x0000004500457308 */ /* 0x000f620000000800 */
[----:B------:R-:W-:-:S01]  /*197b0*/  FFMA.FTZ R27, R33, R174, -R48 ;  /* 0x000000ae211b7223 */ /* 0x000fc20000010830 */
[----:B------:R-:W-:Y:S01]  /*197c0*/  FFMA.FTZ R220, R37, R174, -R48 ;  /* 0x000000ae25dc7223 */ /* 0x000fe20000010830 */
[----:B-1----:R-:W-:-:S05]  /*197d0*/  FADD.FTZ R33, R229, R26 ;  /* 0x0000001ae5217221 */ /* 0x002fca0000010000 */
[----:B------:R-:W1:Y:S01]  /*197e0*/  MUFU.EX2 R231, R231 ;  /* 0x000000e700e77308 */ /* 0x000e620000000800 */
[----:B0-----:R-:W-:-:S07]  /*197f0*/  FADD.FTZ R37, R228, R3 ;  /* 0x00000003e4257221 */ /* 0x001fce0000010000 */
[----:B------:R-:W0:Y:S01]  /*19800*/  MUFU.EX2 R230, R230 ;  /* 0x000000e600e67308 */ /* 0x000e220000000800 */
[----:B--2---:R-:W-:-:S01]  /*19810*/  FADD.FTZ R56, R66, R33 ;  /* 0x0000002142387221 */ /* 0x004fc20000010000 */
[----:B---3--:R-:W-:-:S06]  /*19820*/  FADD.FTZ R58, R6, R37 ;  /* 0x00000025063a7221 */ /* 0x008fcc0000010000 */
[----:B------:R-:W2:Y:S01]  /*19830*/  MUFU.EX2 R8, R8 ;  /* 0x0000000800087308 */ /* 0x000ea20000000800 */
[----:B------:R-:W-:-:S07]  /*19840*/  FFMA.FTZ R224, R15, R174, -R48 ;  /* 0x000000ae0fe07223 */ /* 0x000fce0000010830 */
[----:B------:R-:W3:Y:S01]  /*19850*/  MUFU.EX2 R7, R7 ;  /* 0x0000000700077308 */ /* 0x000ee20000000800 */
[----:B----4-:R-:W-:-:S01]  /*19860*/  FADD.FTZ R56, R73, R56 ;  /* 0x0000003849387221 */ /* 0x010fc20000010000 */
[----:B-----5:R-:W-:-:S06]  /*19870*/  FADD.FTZ R37, R69, R58 ;  /* 0x0000003a45257221 */ /* 0x020fcc0000010000 */
[----:B------:R-:W4:Y:S01]  /*19880*/  MUFU.EX2 R12, R12 ;  /* 0x0000000c000c7308 */ /* 0x000f220000000800 */
[----:B------:R-:W-:-:S07]  /*19890*/  FFMA.FTZ R9, R39, R174, -R48 ;  /* 0x000000ae27097223 */ /* 0x000fce0000010830 */
[----:B------:R-:W5:Y:S01]  /*198a0*/  MUFU.EX2 R31, R31 ;  /* 0x0000001f001f7308 */ /* 0x000f620000000800 */
[----:B-1----:R-:W-:-:S01]  /*198b0*/  FADD.FTZ R39, R231, R56 ;  /* 0x00000038e7277221 */ /* 0x002fc20000010000 */
[----:B0-----:R-:W-:-:S06]  /*198c0*/  FADD.FTZ R58, R230, R37 ;  /* 0x00000025e63a7221 */ /* 0x001fcc0000010000 */
[----:B------:R-:W0:Y:S01]  /*198d0*/  MUFU.EX2 R77, R77 ;  /* 0x0000004d004d7308 */ /* 0x000e220000000800 */
[----:B------:R-:W-:-:S07]  /*198e0*/  FFMA.FTZ R15, R25, R174, -R48 ;  /* 0x000000ae190f7223 */ /* 0x000fce0000010830 */
[----:B------:R-:W1:Y:S01]  /*198f0*/  MUFU.EX2 R50, R50 ;  /* 0x0000003200327308 */ /* 0x000e620000000800 */
[----:B--2---:R-:W-:-:S01]  /*19900*/  FADD.FTZ R39, R8, R39 ;  /* 0x0000002708277221 */ /* 0x004fc20000010000 */
[----:B------:R-:W-:-:S06]  /*19910*/  FFMA.FTZ R40, R67, R174, -R60 ;  /* 0x000000ae43287223 */ /* 0x000fcc000001083c */
[----:B------:R-:W2:Y:S01]  /*19920*/  MUFU.EX2 R225, R225 ;  /* 0x000000e100e17308 */ /* 0x000ea20000000800 */
[----:B---3--:R-:W-:-:S01]  /*19930*/  FADD.FTZ R58, R7, R58 ;  /* 0x0000003a073a7221 */ /* 0x008fc20000010000 */
[----:B------:R-:W-:-:S06]  /*19940*/  FFMA.FTZ R67, R63, R174, -R60 ;  /* 0x000000ae3f437223 */ /* 0x000fcc000001083c */
[----:B------:R-:W3:Y:S01]  /*19950*/  MUFU.EX2 R224, R224 ;  /* 0x000000e000e07308 */ /* 0x000ee20000000800 */
[----:B------:R-:W-:-:S01]  /*19960*/  FFMA.FTZ R52, R35, R174, -R48 ;  /* 0x000000ae23347223 */ /* 0x000fc20000010830 */
[-CC-:B------:R-:W-:Y:S01]  /*19970*/  FFMA.FTZ R55, R55, R174.reuse, -R60.reuse ;  /* 0x000000ae37377223 */ /* 0x180fe2000001083c */
[----:B------:R-:W-:-:S01]  /*19980*/  FFMA.FTZ R63, R79, R174, -R60 ;  /* 0x000000ae4f3f7223 */ /* 0x000fc2000001083c */
[----:B------:R-:W-:-:S04]  /*19990*/  FFMA.FTZ R36, R83, R174, -R60 ;  /* 0x000000ae53247223 */ /* 0x000fc8000001083c */
[----:B------:R-:W3:Y:S01]  /*199a0*/  MUFU.EX2 R14, R14 ;  /* 0x0000000e000e7308 */ /* 0x000ee20000000800 */
[----:B------:R-:W-:-:S01]  /*199b0*/  FFMA.FTZ R217, R93, R174, -R60 ;  /* 0x000000ae5dd97223 */ /* 0x000fc2000001083c */
[-CC-:B------:R-:W-:Y:S01]  /*199c0*/  FFMA.FTZ R34, R95, R174.reuse, -R60.reuse ;  /* 0x000000ae5f227223 */ /* 0x180fe2000001083c */
[----:B------:R-:W-:-:S01]  /*199d0*/  FFMA.FTZ R57, R87, R174, -R60 ;  /* 0x000000ae57397223 */ /* 0x000fc2000001083c */
[-CC-:B------:R-:W-:Y:S01]  /*199e0*/  FFMA.FTZ R32, R97, R174.reuse, -R60.reuse ;  /* 0x000000ae61207223 */ /* 0x180fe2000001083c */
[----:B------:R-:W-:-:S03]  /*199f0*/  FFMA.FTZ R219, R103, R174, -R60 ;  /* 0x000000ae67db7223 */ /* 0x000fc6000001083c */
[----:B------:R-:W3:Y:S01]  /*19a00*/  MUFU.EX2 R9, R9 ;  /* 0x0000000900097308 */ /* 0x000ee20000000800 */
[----:B------:R-:W-:-:S01]  /*19a10*/  FFMA.FTZ R101, R101, R174, -R60 ;  /* 0x000000ae65657223 */ /* 0x000fc2000001083c */
[-CC-:B------:R-:W-:Y:S01]  /*19a20*/  FFMA.FTZ R46, R99, R174.reuse, -R60.reuse ;  /* 0x000000ae632e7223 */ /* 0x180fe2000001083c */
[----:B------:R-:W-:-:S01]  /*19a30*/  FFMA.FTZ R61, R61, R174, -R60 ;  /* 0x000000ae3d3d7223 */ /* 0x000fc2000001083c */
[----:B----4-:R-:W-:Y:S01]  /*19a40*/  FADD.FTZ R60, R12, R39 ;  /* 0x000000270c3c7221 */ /* 0x010fe20000010000 */
[----:B-----5:R-:W-:-:S03]  /*19a50*/  FADD.FTZ R37, R31, R58 ;  /* 0x0000003a1f257221 */ /* 0x020fc60000010000 */
[----:B------:R-:W4:Y:S01]  /*19a60*/  MUFU.EX2 R24, R24 ;  /* 0x0000001800187308 */ /* 0x000f220000000800 */
[----:B------:R-:W-:-:S01]  /*19a70*/  FFMA.FTZ R226, R29, R174, -R48 ;  /* 0x000000ae1de27223 */ /* 0x000fc20000010830 */
[----:B0-----:R-:W-:Y:S01]  /*19a80*/  FADD.FTZ R60, R77, R60 ;  /* 0x0000003c4d3c7221 */ /* 0x001fe20000010000 */
[----:B-1----:R-:W-:-:S05]  /*19a90*/  FADD.FTZ R37, R50, R37 ;  /* 0x0000002532257221 */ /* 0x002fca0000010000 */
[----:B------:R-:W0:Y:S01]  /*19aa0*/  MUFU.EX2 R15, R15 ;  /* 0x0000000f000f7308 */ /* 0x000e220000000800 */
[----:B------:R-:W-:-:S01]  /*19ab0*/  FFMA.FTZ R13, R43, R174, -R48 ;  /* 0x000000ae2b0d7223 */ /* 0x000fc20000010830 */
[----:B--2---:R-:W-:-:S06]  /*19ac0*/  FADD.FTZ R39, R225, R60 ;  /* 0x0000003ce1277221 */ /* 0x004fcc0000010000 */
[----:B------:R-:W1:Y:S01]  /*19ad0*/  MUFU.EX2 R85, R85 ;  /* 0x0000005500557308 */ /* 0x000e620000000800 */
[----:B---3--:R-:W-:-:S07]  /*19ae0*/  FADD.FTZ R58, R224, R37 ;  /* 0x00000025e03a7221 */ /* 0x008fce0000010000 */
[----:B------:R-:W2:Y:S01]  /*19af0*/  MUFU.EX2 R52, R52 ;  /* 0x0000003400347308 */ /* 0x000ea20000000800 */
[----:B------:R-:W-:-:S01]  /*19b00*/  FADD.FTZ R39, R14, R39 ;  /* 0x000000270e277221 */ /* 0x000fc20000010000 */
[----:B------:R-:W-:-:S06]  /*19b10*/  FADD.FTZ R58, R9, R58 ;  /* 0x0000003a093a7221 */ /* 0x000fcc0000010000 */
[----:B------:R-:W3:Y:S01]  /*19b20*/  MUFU.EX2 R227, R227 ;  /* 0x000000e300e37308 */ /* 0x000ee20000000800 */
[----:B------:R-:W-:-:S07]  /*19b30*/  FFMA.FTZ R54, R41, R174, -R48 ;  /* 0x000000ae29367223 */ /* 0x000fce0000010830 */
[----:B------:R-:W5:Y:S01]  /*19b40*/  MUFU.EX2 R226, R226 ;  /* 0x000000e200e27308 */ /* 0x000f620000000800 */
[----:B----4-:R-:W-:-:S01]  /*19b50*/  FADD.FTZ R60, R24, R39 ;  /* 0x00000027183c7221 */ /* 0x010fc20000010000 */
[----:B0-----:R-:W-:-:S06]  /*19b60*/  FADD.FTZ R37, R15, R58 ;  /* 0x0000003a0f257221 */ /* 0x001fcc0000010000 */
[----:B------:R-:W0:Y:S08]  /*19b70*/  MUFU.EX2 R28, R28 ;  /* 0x0000001c001c7308 */ /* 0x000e300000000800 */
[----:B------:R-:W4:Y:S01]  /*19b80*/  MUFU.EX2 R13, R13 ;  /* 0x0000000d000d7308 */ /* 0x000f220000000800 */
[----:B-1----:R-:W-:-:S01]  /*19b90*/  FADD.FTZ R60, R85, R60 ;  /* 0x0000003c553c7221 */ /* 0x002fc20000010000 */
[----:B--2---:R-:W-:-:S06]  /*19ba0*/  FADD.FTZ R37, R52, R37 ;  /* 0x0000002534257221 */ /* 0x004fcc0000010000 */
[----:B------:R-:W1:Y:S01]  /*19bb0*/  MUFU.EX2 R30, R30 ;  /* 0x0000001e001e7308 */ /* 0x000e620000000800 */
[----:B------:R-:W-:-:S07]  /*19bc0*/  FFMA.FTZ R25, R47, R174, -R48 ;  /* 0x000000ae2f197223 */ /* 0x000fce0000010830 */
[----:B------:R-:W2:Y:S01]  /*19bd0*/  MUFU.EX2 R27, R27 ;  /* 0x0000001b001b7308 */ /* 0x000ea20000000800 */
[----:B------:R-:W-:Y:S01]  /*19be0*/  F2FP.SATFINITE.E4M3.F32.PACK_AB_MERGE_C R77, R77, R12, RZ ;  /* 0x0000000c4d4d723e */ /* 0x000fe200048070ff */
[----:B---3--:R-:W-:-:S06]  /*19bf0*/  FADD.FTZ R39, R227, R60 ;  /* 0x0000003ce3277221 */ /* 0x008fcc0000010000 */
[----:B------:R-:W3:Y:S01]  /*19c00*/  MUFU.EX2 R55, R55 ;  /* 0x0000003700377308 */ /* 0x000ee20000000800 */
[----:B------:R-:W-:Y:S02]  /*19c10*/  @!P2 VIADD R29, R0, 0x38840 ;  /* 0x00038840001da836 */ /* 0x000fe40000000000 */
[----:B-----5:R-:W-:-:S05]  /*19c20*/  FADD.FTZ R12, R226, R37 ;  /* 0x00000025e20c7221 */ /* 0x020fca0000010000 */
[----:B------:R-:W5:Y:S01]  /*19c30*/  MUFU.EX2 R54, R54 ;  /* 0x0000003600367308 */ /* 0x000f620000000800 */
[----:B------:R-:W-:-:S01]  /*19c40*/  FFMA.FTZ R81, R81, R174, -R48 ;  /* 0x000000ae51517223 */ /* 0x000fc20000010830 */
[----:B0-----:R-:W-:-:S06]  /*19c50*/  FADD.FTZ R39, R28, R39 ;  /* 0x000000271c277221 */ /* 0x001fcc0000010000 */
[----:B------:R-:W0:Y:S01]  /*19c60*/  MUFU.EX2 R221, R221 ;  /* 0x000000dd00dd7308 */ /* 0x000e220000000800 */
[----:B----4-:R-:W-:-:S01]  /*19c70*/  FADD.FTZ R12, R13, R12 ;  /* 0x0000000c0d0c7221 */ /* 0x010fc20000010000 */
[----:B------:R-:W-:-:S06]  /*19c80*/  @!P2 PRMT R29, RZ, 0x654, R29 ;  /* 0x00000654ff1da816 */ /* 0x000fcc000000001d */
[----:B------:R-:W4:Y:S01]  /*19c90*/  MUFU.EX2 R220, R220 ;  /* 0x000000dc00dc7308 */ /* 0x000f220000000800 */
[----:B------:R-:W-:Y:S01]  /*19ca0*/  F2FP.SATFINITE.E4M3.F32.PACK_AB_MERGE_C R85, R85, R24, RZ ;  /* 0x000000185555723e */ /* 0x000fe200048070ff */
[----:B------:R-:W-:Y:S01]  /*19cb0*/  FFMA.FTZ R45, R45, R174, -R48 ;  /* 0x000000ae2d2d7223 */ /* 0x000fe20000010830 */
[----:B------:R-:W-:-:S05]  /*19cc0*/  F2FP.SATFINITE.E4M3.F32.PACK_AB_MERGE_C R50, R50, R31, RZ ;  /* 0x0000001f3232723e */ /* 0x000fca00048070ff */
[----:B------:R-:W4:Y:S01]  /*19cd0*/  MUFU.EX2 R38, R38 ;  /* 0x0000002600267308 */ /* 0x000f220000000800 */
[----:B-1----:R-:W-:-:S01]  /*19ce0*/  FADD.FTZ R24, R30, R39 ;  /* 0x000000271e187221 */ /* 0x002fc20000010000 */
[----:B--2---:R-:W-:Y:S01]  /*19cf0*/  FADD.FTZ R31, R27, R12 ;  /* 0x0000000c1b1f7221 */ /* 0x004fe20000010000 */
[----:B------:R1:W-:Y:S05]  /*19d00*/  @!P2 SYNCS.ARRIVE.TRANS64.RED.A1T0 RZ, [R29+URZ], RZ ;  /* 0x000000ff1dffa9a7 */ /* 0x0003ea000810043f */
[----:B------:R-:W2:Y:S01]  /*19d10*/  MUFU.EX2 R25, R25 ;  /* 0x0000001900197308 */ /* 0x000ea20000000800 */
[----:B---3--:R-:W-:-:S01]  /*19d20*/  FADD.FTZ R24, R55, R24 ;  /* 0x0000001837187221 */ /* 0x008fc20000010000 */
[----:B-----5:R-:W-:-:S06]  /*19d30*/  FADD.FTZ R31, R54, R31 ;  /* 0x0000001f361f7221 */ /* 0x020fcc0000010000 */
[----:B------:R-:W3:Y:S08]  /*19d40*/  MUFU.EX2 R40, R40 ;  /* 0x0000002800287308 */ /* 0x000ef00000000800 */
[----:B------:R-:W5:Y:S01]  /*19d50*/  MUFU.EX2 R0, R81 ;  /* 0x0000005100007308 */ /* 0x000f620000000800 */
[----:B0-----:R-:W-:-:S07]  /*19d60*/  FADD.FTZ R37, R221, R24 ;  /* 0x00000018dd257221 */ /* 0x001fce0000010000 */
[----:B------:R-:W0:Y:S01]  /*19d70*/  MUFU.EX2 R67, R67 ;  /* 0x0000004300437308 */ /* 0x000e220000000800 */
[----:B----4-:R-:W-:-:S07]  /*19d80*/  FADD.FTZ R12, R220, R31 ;  /* 0x0000001fdc0c7221 */ /* 0x010fce0000010000 */
[----:B-1----:R-:W1:Y:S01]  /*19d90*/  MUFU.EX2 R29, R45 ;  /* 0x0000002d001d7308 */ /* 0x002e620000000800 */
[----:B------:R-:W-:Y:S01]  /*19da0*/  F2FP.SATFINITE.E4M3.F32.PACK_AB_MERGE_C R24, R54, R27, RZ ;  /* 0x0000001b3618723e */ /* 0x000fe200048070ff */
[----:B------:R-:W-:Y:S01]  /*19db0*/  FADD.FTZ R37, R38, R37 ;  /* 0x0000002526257221 */ /* 0x000fe20000010000 */
[----:B--2---:R-:W-:-:S01]  /*19dc0*/  FADD.FTZ R27, R25, R12 ;  /* 0x0000000c191b7221 */ /* 0x004fc20000010000 */
[----:B------:R-:W-:-:S04]  /*19dd0*/  F2FP.SATFINITE.E4M3.F32.PACK_AB_MERGE_C R225, R14, R225, R85 ;  /* 0x000000e10ee1723e */ /* 0x000fc80004807055 */
[----:B------:R-:W-:Y:S01]  /*19de0*/  MUFU.EX2 R63, R63 ;  /* 0x0000003f003f7308 */ /* 0x000fe20000000800 */
[----:B---3--:R-:W-:-:S01]  /*19df0*/  FADD.FTZ R14, R40, R37 ;  /* 0x00000025280e7221 */ /* 0x008fc20000010000 */
[----:B-----5:R-:W-:-:S06]  /*19e00*/  FADD.FTZ R12, R0, R27 ;  /* 0x0000001b000c7221 */ /* 0x020fcc0000010000 */
[----:B------:R-:W2:Y:S01]  /*19e10*/  MUFU.EX2 R36, R36 ;  /* 0x0000002400247308 */ /* 0x000ea20000000800 */
[C---:B0-----:R-:W-:Y:S01]  /*19e20*/  F2FP.SATFINITE.E4M3.F32.PACK_AB_MERGE_C R40, R67.reuse, R40, RZ ;  /* 0x000000284328723e */ /* 0x041fe200048070ff */
[----:B------:R-:W-:-:S06]  /*19e30*/  FADD.FTZ R67, R67, R14 ;  /* 0x0000000e43437221 */ /* 0x000fcc0000010000 */
[----:B------:R-:W-:Y:S01]  /*19e40*/  MUFU.EX2 R44, R44 ;  /* 0x0000002c002c7308 */ /* 0x000fe20000000800 */
[----:B-1----:R-:W-:-:S07]  /*19e50*/  F2FP.SATFINITE.E4M3.F32.PACK_AB_MERGE_C R14, R29, R0, RZ ;  /* 0x000000001d0e723e */ /* 0x002fce00048070ff */
[----:B------:R-:W0:Y:S01]  /*19e60*/  MUFU.EX2 R71, R71 ;  /* 0x0000004700477308 */ /* 0x000e220000000800 */
[----:B------:R-:W-:-:S02]  /*19e70*/  FADD.FTZ R29, R29, R12 ;  /* 0x0000000c1d1d7221 */ /* 0x000fc40000010000 */
[----:B------:R-:W1:Y:S01]  /*19e80*/  @P0 LDC R12, c[0x0][0x44c] ;  /* 0x00011300ff0c0b82 */ /* 0x000e620000000800 */
[----:B------:R-:W-:Y:S02]  /*19e90*/  F2FP.SATFINITE.E4M3.F32.PACK_AB_MERGE_C R226, R13, R226, R24 ;  /* 0x000000e20de2723e */ /* 0x000fe40004807018 */
[----:B--2---:R-:W-:Y:S02]  /*19ea0*/  F2FP.SATFINITE.E4M3.F32.PACK_AB_MERGE_C R223, R36, R63, RZ ;  /* 0x0000003f24df723e */ /* 0x004fe400048070ff */
[----:B------:R-:W-:Y:S03]  /*19eb0*/  MUFU.EX2 R57, R57 ;  /* 0x0000003900397308 */ /* 0x000fe60000000800 */
[----:B------:R-:W2:Y:S05]  /*19ec0*/  @P0 LDC R24, c[0x0][0x450] ;  /* 0x00011400ff180b82 */ /* 0x000eaa0000000800 */
[----:B------:R-:W3:Y:S01]  /*19ed0*/  MUFU.EX2 R32, R32 ;  /* 0x0000002000207308 */ /* 0x000ee20000000800 */
[----:B0-----:R-:W-:Y:S01]  /*19ee0*/  F2FP.SATFINITE.E4M3.F32.PACK_AB_MERGE_C R223, R71, R44, R223 ;  /* 0x0000002c47df723e */ /* 0x001fe200048070df */
[----:B------:R-:W-:-:S06]  /*19ef0*/  FADD.FTZ R44, R44, R67 ;  /* 0x000000432c2c7221 */ /* 0x000fcc0000010000 */
[----:B------:R-:W0:Y:S01]  /*19f00*/  MUFU.EX2 R217, R217 ;  /* 0x000000d900d97308 */ /* 0x000e220000000800 */
[----:B------:R-:W-:-:S07]  /*19f10*/  FADD.FTZ R44, R71, R44 ;  /* 0x0000002c472c7221 */ /* 0x000fce0000010000 */
[----:B------:R-:W4:Y:S01]  /*19f20*/  MUFU.EX2 R34, R34 ;  /* 0x0000002200227308 */ /* 0x000f220000000800 */
[----:B------:R-:W-:Y:S01]  /*19f30*/  F2FP.SATFINITE.E4M3.F32.PACK_AB_MERGE_C R6, R69, R6, RZ ;  /* 0x000000064506723e */ /* 0x000fe200048070ff */
[----:B------:R-:W-:Y:S01]  /*19f40*/  FADD.FTZ R63, R63, R44 ;  /* 0x0000002c3f3f7221 */ /* 0x000fe20000010000 */
[----:B------:R-:W-:Y:S02]  /*19f50*/  F2FP.SATFINITE.E4M3.F32.PACK_AB_MERGE_C R52, R52, R15, RZ ;  /* 0x0000000f3434723e */ /* 0x000fe400048070ff */
[----:B------:R-:W-:Y:S01]  /*19f60*/  F2FP.SATFINITE.E4M3.F32.PACK_AB_MERGE_C R228, R3, R228, R6 ;  /* 0x000000e403e4723e */ /* 0x000fe20004807006 */
[----:B------:R-:W-:-:S01]  /*19f70*/  FADD.FTZ R36, R36, R63 ;  /* 0x0000003f24247221 */ /* 0x000fc20000010000 */
[----:B------:R-:W-:Y:S01]  /*19f80*/  F2FP.SATFINITE.E4M3.F32.PACK_AB_MERGE_C R224, R9, R224, R52 ;  /* 0x000000e009e0723e */ /* 0x000fe20004807034 */
[----:B-1----:R-:W-:Y:S01]  /*19f90*/  @P0 IMAD.HI.U32 R9, R94, R12, RZ ;  /* 0x0000000c5e090227 */ /* 0x002fe200078e00ff */
[----:B---3--:R-:W-:Y:S02]  /*19fa0*/  F2FP.SATFINITE.E4M3.F32.PACK_AB_MERGE_C R6, R32, R57, RZ ;  /* 0x000000392006723e */ /* 0x008fe400048070ff */
[----:B------:R-:W-:Y:S01]  /*19fb0*/  F2FP.SATFINITE.E4M3.F32.PACK_AB_MERGE_C R230, R7, R230, R50 ;  /* 0x000000e607e6723e */ /* 0x000fe20004807032 */
[----:B0-----:R-:W-:Y:S01]  /*19fc0*/  FADD.FTZ R7, R217, R36 ;  /* 0x00000024d9077221 */ /* 0x001fe20000010000 */
[----:B----4-:R-:W-:Y:S01]  /*19fd0*/  F2FP.SATFINITE.E4M3.F32.PACK_AB_MERGE_C R217, R34, R217, R6 ;  /* 0x000000d922d9723e */ /* 0x010fe20004807006 */
[----:B------:R-:W-:Y:S01]  /*19fe0*/  IMAD.MOV.U32 R6, RZ, RZ, R94 ;  /* 0x000000ffff067224 */ /* 0x000fe200078e005e */
[----:B--2---:R-:W-:-:S02]  /*19ff0*/  @P0 SHF.R.U32.HI R6, RZ, R24, R9 ;  /* 0x00000018ff060219 */ /* 0x004fc40000011609 */
[----:B------:R-:W2:Y:S01]  /*1a000*/  LDL R9, [R1+0x40] ;  /* 0x0000400001097983 */ /* 0x000ea20000100800 */
[----:B------:R-:W-:-:S01]  /*1a010*/  FFMA.FTZ R222, R89, R174, -R48 ;  /* 0x000000ae59de7223 */ /* 0x000fc20000010830 */
[-CC-:B------:R-:W-:Y:S01]  /*1a020*/  FFMA.FTZ R33, R49, R174.reuse, -R48.reuse ;  /* 0x000000ae31217223 */ /* 0x180fe20000010830 */
[----:B------:R-:W-:-:S04]  /*1a030*/  FFMA.FTZ R35, R105, R174, -R48 ;  /* 0x000000ae69237223 */ /* 0x000fc80000010830 */
[----:B------:R-:W0:Y:S01]  /*1a040*/  MUFU.EX2 R222, R222 ;  /* 0x000000de00de7308 */ /* 0x000e220000000800 */
[----:B------:R-:W-:-:S01]  /*1a050*/  FFMA.FTZ R56, R51, R174, -R48 ;  /* 0x000000ae33387223 */ /* 0x000fc20000010830 */
[----:B------:R-:W-:-:S06]  /*1a060*/  FFMA.FTZ R216, R107, R174, -R48 ;  /* 0x000000ae6bd87223 */ /* 0x000fcc0000010830 */
[----:B------:R-:W1:Y:S08]  /*1a070*/  MUFU.EX2 R33, R33 ;  /* 0x0000002100217308 */ /* 0x000e700000000800 */
[----:B------:R-:W3:Y:S01]  /*1a080*/  MUFU.EX2 R35, R35 ;  /* 0x0000002300237308 */ /* 0x000ee20000000800 */
[----:B------:R-:W-:-:S01]  /*1a090*/  FFMA.FTZ R53, R53, R174, -R48 ;  /* 0x000000ae35357223 */ /* 0x000fc20000010830 */
[----:B------:R-:W-:Y:S01]  /*1a0a0*/  FFMA.FTZ R109, R109, R174, -R48 ;  /* 0x000000ae6d6d7223 */ /* 0x000fe20000010830 */
[----:B0-----:R-:W-:-:S05]  /*1a0b0*/  FADD.FTZ R0, R222, R29 ;  /* 0x0000001dde007221 */ /* 0x001fca0000010000 */
[----:B------:R-:W0:Y:S01]  /*1a0c0*/  MUFU.EX2 R56, R56 ;  /* 0x0000003800387308 */ /* 0x000e220000000800 */
[----:B------:R-:W-:-:S01]  /*1a0d0*/  FFMA.FTZ R111, R111, R174, -R48 ;  /* 0x000000ae6f6f7223 */ /* 0x000fc20000010830 */
[----:B-1----:R-:W-:-:S06]  /*1a0e0*/  FADD.FTZ R0, R33, R0 ;  /* 0x0000000021007221 */ /* 0x002fcc0000010000 */
[----:B------:R-:W1:Y:S01]  /*1a0f0*/  MUFU.EX2 R216, R216 ;  /* 0x000000d800d87308 */ /* 0x000e620000000800 */
[----:B------:R-:W-:Y:S01]  /*1a100*/  F2FP.SATFINITE.E4M3.F32.PACK_AB_MERGE_C R231, R8, R231, R77 ;  /* 0x000000e708e7723e */ /* 0x000fe2000480704d */
[----:B---3--:R-:W-:-:S06]  /*1a110*/  FADD.FTZ R3, R35, R0 ;  /* 0x0000000023037221 */ /* 0x008fcc0000010000 */
[----:B------:R-:W3:Y:S01]  /*1a120*/  MUFU.EX2 R15, R53 ;  /* 0x00000035000f7308 */ /* 0x000ee20000000800 */
[----:B------:R-:W-:-:S01]  /*1a130*/  FFMA.FTZ R113, R113, R174, -R48 ;  /* 0x000000ae71717223 */ /* 0x000fc20000010830 */
[----:B------:R-:W-:-:S06]  /*1a140*/  FFMA.FTZ R59, R59, R174, -R48 ;  /* 0x000000ae3b3b7223 */ /* 0x000fcc0000010830 */
[----:B------:R-:W-:Y:S01]  /*1a150*/  MUFU.EX2 R109, R109 ;  /* 0x0000006d006d7308 */ /* 0x000fe20000000800 */
[----:B------:R-:W-:-:S01]  /*1a160*/  FFMA.FTZ R65, R65, R174, -R48 ;  /* 0x000000ae41417223 */ /* 0x000fc20000010830 */
[----:B0-----:R-:W-:-:S06]  /*1a170*/  FADD.FTZ R3, R56, R3 ;  /* 0x0000000338037221 */ /* 0x001fcc0000010000 */
[----:B------:R-:W0:Y:S01]  /*1a180*/  MUFU.EX2 R8, R111 ;  /* 0x0000006f00087308 */ /* 0x000e220000000800 */
[----:B------:R-:W-:-:S01]  /*1a190*/  FFMA.FTZ R48, R115, R174, -R48 ;  /* 0x000000ae73307223 */ /* 0x000fc20000010830 */
[----:B-1----:R-:W-:Y:S01]  /*1a1a0*/  FADD.FTZ R0, R216, R3 ;  /* 0x00000003d8007221 */ /* 0x002fe20000010000 */
[----:B------:R-:W-:-:S05]  /*1a1b0*/  FADD.FTZ R34, R34, R7 ;  /* 0x0000000722227221 */ /* 0x000fca0000010000 */
[----:B------:R-:W1:Y:S01]  /*1a1c0*/  MUFU.EX2 R219, R219 ;  /* 0x000000db00db7308 */ /* 0x000e620000000800 */
[----:B---3--:R-:W-:-:S01]  /*1a1d0*/  FADD.FTZ R0, R15, R0 ;  /* 0x000000000f007221 */ /* 0x008fc20000010000 */
[----:B------:R-:W-:-:S06]  /*1a1e0*/  FADD.FTZ R57, R57, R34 ;  /* 0x0000002239397221 */ /* 0x000fcc0000010000 */
[----:B------:R-:W-:Y:S08]  /*1a1f0*/  MUFU.EX2 R42, R101 ;  /* 0x00000065002a7308 */ /* 0x000ff00000000800 */
[----:B------:R-:W3:Y:S01]  /*1a200*/  MUFU.EX2 R113, R113 ;  /* 0x0000007100717308 */ /* 0x000ee20000000800 */
[----:B0-----:R-:W-:-:S07]  /*1a210*/  F2FP.SATFINITE.E4M3.F32.PACK_AB_MERGE_C R3, R8, R109, RZ ;  /* 0x0000006d0803723e */ /* 0x001fce00048070ff */
[----:B------:R-:W-:Y:S01]  /*1a220*/  MUFU.EX2 R46, R46 ;  /* 0x0000002e002e7308 */ /* 0x000fe20000000800 */
[----:B------:R-:W-:-:S07]  /*1a230*/  FADD.FTZ R109, R109, R0 ;  /* 0x000000006d6d7221 */ /* 0x000fce0000010000 */
[----:B------:R-:W0:Y:S01]  /*1a240*/  MUFU.EX2 R61, R61 ;  /* 0x0000003d003d7308 */ /* 0x000e220000000800 */
[----:B------:R-:W-:-:S07]  /*1a250*/  FADD.FTZ R32, R32, R57 ;  /* 0x0000003920207221 */ /* 0x000fce0000010000 */
[----:B------:R-:W-:Y:S08]  /*1a260*/  MUFU.EX2 R65, R65 ;  /* 0x0000004100417308 */ /* 0x000ff00000000800 */
[----:B------:R-:W4:Y:S01]  /*1a270*/  MUFU.EX2 R48, R48 ;  /* 0x0000003000307308 */ /* 0x000f220000000800 */
[----:B------:R-:W-:-:S01]  /*1a280*/  FADD.FTZ R8, R8, R109 ;  /* 0x0000006d08087221 */ /* 0x000fc20000010000 */
[----:B-1----:R-:W-:-:S06]  /*1a290*/  FADD.FTZ R7, R219, R32 ;  /* 0x00000020db077221 */ /* 0x002fcc0000010000 */
[----:B------:R-:W1:Y:S01]  /*1a2a0*/  MUFU.EX2 R218, R59 ;  /* 0x0000003b00da7308 */ /* 0x000e620000000800 */
[----:B------:R-:W-:Y:S01]  /*1a2b0*/  F2FP.SATFINITE.E4M3.F32.PACK_AB_MERGE_C R216, R15, R216, R3 ;  /* 0x000000d80fd8723e */ /* 0x000fe20004807003 */
[----:B---3--:R-:W-:Y:S01]  /*1a2c0*/  FADD.FTZ R3, R113, R8 ;  /* 0x0000000871037221 */ /* 0x008fe20000010000 */
[----:B------:R-:W-:-:S01]  /*1a2d0*/  FADD.FTZ R7, R42, R7 ;  /* 0x000000072a077221 */ /* 0x000fc20000010000 */
[----:B------:R-:W-:Y:S02]  /*1a2e0*/  IADD3 R8, R6, R90, -R92 ;  /* 0x0000005a06087210 */ /* 0x000fe40007ffe85c */
[----:B0-----:R-:W-:Y:S01]  /*1a2f0*/  F2FP.SATFINITE.E4M3.F32.PACK_AB_MERGE_C R0, R61, R46, RZ ;  /* 0x0000002e3d00723e */ /* 0x001fe200048070ff */
[----:B------:R-:W-:Y:S01]  /*1a300*/  FADD.FTZ R46, R46, R7 ;  /* 0x000000072e2e7221 */ /* 0x000fe20000010000 */
[----:B------:R-:W-:Y:S02]  /*1a310*/  SHF.R.S32.HI R7, RZ, 0x1f, R8 ;  /* 0x0000001fff077819 */ /* 0x000fe40000011408 */
[----:B----4-:R-:W-:-:S02]  /*1a320*/  F2FP.SATFINITE.E4M3.F32.PACK_AB_MERGE_C R6, R48, R65, RZ ;  /* 0x000000413006723e */ /* 0x010fc400048070ff */
[----:B------:R-:W-:Y:S01]  /*1a330*/  F2FP.SATFINITE.E4M3.F32.PACK_AB_MERGE_C R219, R42, R219, R0 ;  /* 0x000000db2adb723e */ /* 0x000fe20004807000 */
[C---:B-1----:R-:W-:Y:S01]  /*1a340*/  FADD.FTZ R0, R218.reuse, R3 ;  /* 0x00000003da007221 */ /* 0x042fe20000010000 */
[----:B------:R-:W-:Y:S02]  /*1a350*/  F2FP.SATFINITE.E4M3.F32.PACK_AB_MERGE_C R218, R218, R113, R6 ;  /* 0x00000071dada723e */ /* 0x000fe40004807006 */
[----:B------:R-:W-:-:S04]  /*1a360*/  LEA.HI R6, R7, R8, RZ, 0x7 ;  /* 0x0000000807067211 */ /* 0x000fc800078f38ff */
[----:B------:R-:W-:Y:S01]  /*1a370*/  SHF.R.S32.HI R6, RZ, 0x7, R6 ;  /* 0x00000007ff067819 */ /* 0x000fe20000011406 */
[----:B------:R-:W-:Y:S01]  /*1a380*/  VIADD R12, R91, 0xfffffffe ;  /* 0xfffffffe5b0c7836 */ /* 0x000fe20000000000 */
[----:B------:R-:W-:Y:S01]  /*1a390*/  F2FP.SATFINITE.E4M3.F32.PACK_AB_MERGE_C R66, R73, R66, RZ ;  /* 0x000000424942723e */ /* 0x000fe200048070ff */
[----:B------:R-:W-:-:S01]  /*1a3a0*/  FADD.FTZ R3, R65, R0 ;  /* 0x0000000041037221 */ /* 0x000fc20000010000 */
[----:B------:R-:W-:Y:S02]  /*1a3b0*/  F2FP.SATFINITE.E4M3.F32.PACK_AB_MERGE_C R30, R55, R30, RZ ;  /* 0x0000001e371e723e */ /* 0x000fe400048070ff */
[----:B------:R-:W-:Y:S01]  /*1a3c0*/  F2FP.SATFINITE.E4M3.F32.PACK_AB_MERGE_C R35, R56, R35, RZ ;  /* 0x000000233823723e */ /* 0x000fe200048070ff */
[----:B------:R-:W-:Y:S01]  /*1a3d0*/  FADD.FTZ R0, R61, R46 ;  /* 0x0000002e3d007221 */ /* 0x000fe20000010000 */
[----:B------:R-:W-:Y:S01]  /*1a3e0*/  F2FP.SATFINITE.E4M3.F32.PACK_AB_MERGE_C R229, R26, R229, R66 ;  /* 0x000000e51ae5723e */ /* 0x000fe20004807042 */
[----:B------:R-:W-:Y:S01]  /*1a3f0*/  FADD.FTZ R3, R48, R3 ;  /* 0x0000000330037221 */ /* 0x000fe20000010000 */
[----:B------:R-:W-:-:S02]  /*1a400*/  F2FP.SATFINITE.E4M3.F32.PACK_AB_MERGE_C R227, R28, R227, R30 ;  /* 0x000000e31ce3723e */ /* 0x000fc4000480701e */
[----:B------:R-:W-:Y:S02]  /*1a410*/  CS2R R26, SRZ ;  /* 0x00000000001a7805 */ /* 0x000fe4000001ff00 */
[----:B------:R-:W-:Y:S02]  /*1a420*/  F2FP.SATFINITE.E4M3.F32.PACK_AB_MERGE_C R221, R38, R221, R40 ;  /* 0x000000dd26dd723e */ /* 0x000fe40004807028 */
[----:B------:R-:W-:Y:S02]  /*1a430*/  CS2R R28, SRZ ;  /* 0x00000000001c7805 */ /* 0x000fe4000001ff00 */
[----:B------:R-:W-:Y:S02]  /*1a440*/  F2FP.SATFINITE.E4M3.F32.PACK_AB_MERGE_C R220, R25, R220, R14 ;  /* 0x000000dc19dc723e */ /* 0x000fe4000480700e */
[----:B------:R-:W-:Y:S02]  /*1a450*/  CS2R R24, SRZ ;  /* 0x0000000000187805 */ /* 0x000fe4000001ff00 */
[----:B------:R-:W-:-:S02]  /*1a460*/  F2FP.SATFINITE.E4M3.F32.PACK_AB_MERGE_C R222, R33, R222, R35 ;  /* 0x000000de21de723e */ /* 0x000fc40004807023 */
        /* <DEDUP_REMOVED lines=61> */
[----:B--2---:R-:W-:-:S05]  /*1a840*/  VIMNMX R9, R9, R6, !PT ;  /* 0x0000000609097248 */ /* 0x004fca0007fe0100 */
[----:B------:R0:W-:Y:S01]  /*1a850*/  STL [R1+0x30], R9 ;  /* 0x0000300901007387 */ /* 0x0001e20000100800 */
[----:B------:R-:W-:-:S13]  /*1a860*/  ISETP.GE.AND P2, PT, R12, R9, PT ;  /* 0x000000090c00720c */ /* 0x000fda0003f46270 */
[----:B0-----:R-:W-:Y:S05]  /*1a870*/  @!P2 BRA `(.L_x_2634) ;  /* 0x0000003c0050a947 */ /* 0x001fea0003800000 */
        /* <DEDUP_REMOVED lines=68> */
.L_x_2645:
        /* <DEDUP_REMOVED lines=8> */
.L_x_2636:
        /* <DEDUP_REMOVED lines=8> */
.L_x_2637:
[----:B------:R-:W-:Y:S04]  /*1adc0*/  BSSY B0, `(.L_x_2635) ;  /* 0x0000004000007945 */ /* 0x000fe80003800000 */
[----:B-1----:R-:W-:Y:S05]  /*1add0*/  @P3 BRA `(.L_x_2638) ;  /* 0x0000000000083947 */ /* 0x002fea0003800000 */
[----:B------:R-:W1:Y:S02]  /*1ade0*/  SYNCS.PHASECHK.TRANS64.TRYWAIT P3, [R7+URZ+0x38830], R8 ;  /* 0x03883008070075a7 */ /* 0x000e64000806017f */
[----:B-1----:R-:W-:Y:S05]  /*1adf0*/  @!P3 BRA `(.L_x_2639) ;  /* 0x0000018800f4b947 */ /* 0x002fea0003800000 */
.L_x_2638:
[----:B------:R-:W-:Y:S05]  /*1ae00*/  BSYNC B0 ;  /* 0x0000000000007941 */ /* 0x000fea0003800000 */
.L_x_2635:
        /* <DEDUP_REMOVED lines=12> */
[----:B------:R-:W-:Y:S01]  /*1aed0*/  MOV R9, 0x40000040 ;  /* 0x4000004000097802 */ /* 0x000fe20000000f00 */
[----:B------:R-:W-:Y:S01]  /*1aee0*/  IMAD.MOV.U32 R155, RZ, RZ, 0x40000040 ;  /* 0x40000040ff9b7424 */ /* 0x000fe200078e00ff */
[----:B---3--:R-:W3:Y:S01]  /*1aef0*/  LDL.64 R12, [R1+0x18] ;  /* 0x00001800010c7983 */ /* 0x008ee20000100a00 */
[----:B------:R-:W-:-:S02]  /*1af00*/  IMAD.MOV.U32 R153, RZ, RZ, 0x40000040 ;  /* 0x40000040ff997424 */ /* 0x000fc400078e00ff */
[----:B------:R-:W-:Y:S01]  /*1af10*/  IMAD.MOV.U32 R157, RZ, RZ, 0x40000040 ;  /* 0x40000040ff9d7424 */ /* 0x000fe200078e00ff */
[----:B----4-:R-:W4:Y:S01]  /*1af20*/  LDL.64 R2, [R1+0x8] ;  /* 0x0000080001027983 */ /* 0x010f220000100a00 */
[----:B0-----:R-:W-:-:S05]  /*1af30*/  SHF.R.U32.HI R7, RZ, 0x7, R7 ;  /* 0x00000007ff077819 */ /* 0x001fca0000011607 */
[----:B------:R-:W-:Y:S01]  /*1af40*/  VIADD R7, R7, 0x8 ;  /* 0x0000000807077836 */ /* 0x000fe20000000000 */
[----:B------:R-:W-:Y:S02]  /*1af50*/  R2UR UR7, R9 ;  /* 0x00000000090772ca */ /* 0x000fe400000e0000 */
[----:B------:R-:W-:Y:S02]  /*1af60*/  R2UR UR4, R4 ;  /* 0x00000000040472ca */ /* 0x000fe400000e0000 */
[----:B------:R-:W-:Y:S02]  /*1af70*/  R2UR UR5, R5 ;  /* 0x00000000050572ca */ /* 0x000fe400000e0000 */
[----:B------:R-:W-:Y:S02]  /*1af80*/  R2UR UR11, R155 ;  /* 0x000000009b0b72ca */ /* 0x000fe400000e0000 */
[----:B------:R-:W-:Y:S02]  /*1af90*/  R2UR UR15, R153 ;  /* 0x00000000990f72ca */ /* 0x000fe400000e0000 */
[----:B------:R-:W-:-:S02]  /*1afa0*/  R2UR UR19, R155 ;  /* 0x000000009b1372ca */ /* 0x000fc400000e0000 */
        /* <DEDUP_REMOVED lines=9> */
[C---:B------:R-:W-:Y:S01]  /*1b040*/  R2UR UR6, R8.reuse ;  /* 0x00000000080672ca */ /* 0x040fe200000e0000 */
[----:B------:R-:W-:Y:S01]  /*1b050*/  VIADD R156, R8, 0x404 ;  /* 0x00000404089c7836 */ /* 0x000fe20000000000 */
[----:B------:R-:W-:Y:S01]  /*1b060*/  R2UR UR14, R152 ;  /* 0x00000000980e72ca */ /* 0x000fe200000e0000 */
[----:B------:R-:W-:Y:S01]  /*1b070*/  VIADD R152, R8, 0x400 ;  /* 0x0000040008987836 */ /* 0x000fe20000000000 */
[----:B------:R-:W-:Y:S01]  /*1b080*/  R2UR UR18, R154 ;  /* 0x000000009a1272ca */ /* 0x000fe200000e0000 */
[----:B------:R-:W-:Y:S01]  /*1b090*/  VIADD R154, R8, 0x402 ;  /* 0x00000402089a7836 */ /* 0x000fe20000000000 */
[----:B------:R-:W-:Y:S02]  /*1b0a0*/  R2UR UR30, R156 ;  /* 0x000000009c1e72ca */ /* 0x000fe400000e0000 */
[----:B------:R-:W-:-:S02]  /*1b0b0*/  R2UR UR22, R152 ;  /* 0x00000000981672ca */ /* 0x000fc400000e0000 */
        /* <DEDUP_REMOVED lines=50> */
.L_x_2641:
[----:B------:R-:W-:Y:S02]  /*1b3e0*/  SHF.L.U32 R6, R6, 0x1f, RZ ;  /* 0x0000001f06067819 */ /* 0x000fe400000006ff */
[----:B-----5:R-:W-:-:S04]  /*1b3f0*/  LEA R7, R15, R18, 0x3 ;  /* 0x000000120f077211 */ /* 0x020fc800078e18ff */
[----:B------:R0:W1:Y:S01]  /*1b400*/  SYNCS.PHASECHK.TRANS64.TRYWAIT P2, [R7+URZ+0x38850], R6 ;  /* 0x03885006070075a7 */ /* 0x000062000804017f */
[----:B------:R-:W-:Y:S05]  /*1b410*/  @!P1 BRA `(.L_x_2642) ;  /* 0x0000000000049947 */ /* 0x000fea0003800000 */
[----:B------:R-:W-:Y:S01]  /*1b420*/  BPT.TRAP 0x1 ;  /* 0x000000040000795c */ /* 0x000fe20000300000 */
.L_x_2642:
[----:B-1----:R-:W-:Y:S05]  /*1b430*/  @P2 BRA `(.L_x_2640) ;  /* 0x0000000000082947 */ /* 0x002fea0003800000 */
[----:B------:R-:W1:Y:S02]  /*1b440*/  SYNCS.PHASECHK.TRANS64.TRYWAIT P2, [R7+URZ+0x38850], R6 ;  /* 0x03885006070075a7 */ /* 0x000e64000804017f */
[----:B-1----:R-:W-:Y:S05]  /*1b450*/  @!P2 BRA `(.L_x_2643) ;  /* 0x000001840070a947 */ /* 0x002fea0003800000 */
.L_x_2640:
[----:B01---5:R-:W-:Y:S01]  /*1b460*/  VIADD R6, R18, 0x400 ;  /* 0x0000040012067836 */ /* 0x023fe20000000000 */
[----:B------:R-:W-:Y:S05]  /*1b470*/  WARPSYNC.ALL ;  /* 0x0000000000007948 */ /* 0x000fea0003800000 */
[----:B------:R-:W-:Y:S01]  /*1b480*/  SHF.R.U32.HI R6, RZ, 0x4, R6 ;  /* 0x00000004ff067819 */ /* 0x000fe20000011606 */
[----:B------:R-:W-:Y:S01]  /*1b490*/  IMAD.MOV.U32 R7, RZ, RZ, 0x40000040 ;  /* 0x40000040ff077424 */ /* 0x000fe200078e00ff */
[----:B------:R-:W-:Y:S02]  /*1b4a0*/  WARPGROUP.ARRIVE ;  /* 0x00000000000079c5 */ /* 0x000fe40000000000 */
[----:B------:R-:W-:-:S02]  /*1b4b0*/  LOP3.LUT R6, R6, 0x3fff, RZ, 0xc0, !PT ;  /* 0x00003fff06067812 */ /* 0x000fc400078ec0ff */
[----:B------:R-:W-:Y:S02]  /*1b4c0*/  R2UR UR7, R7 ;  /* 0x00000000070772ca */ /* 0x000fe400000e0000 */
[----:B------:R-:W-:-:S05]  /*1b4d0*/  LOP3.LUT R6, R6, 0x10000, RZ, 0xfc, !PT ;  /* 0x0001000006067812 */ /* 0x000fca00078efcff */
[----:B------:R-:W-:-:S05]  /*1b4e0*/  IMAD R6, R15, 0x800, R6 ;  /* 0x000008000f067824 */ /* 0x000fca00078e0206 */
[----:B------:R-:W-:-:S13]  /*1b4f0*/  R2UR UR6, R6 ;  /* 0x00000000060672ca */ /* 0x000fda00000e0000 */
[----:B------:R-:W-:Y:S01]  /*1b500*/  QGMMA.64x256x32.F32.E4M3.E4M3 R24, R228, gdesc[UR4], R24, gsb0 ;  /* 0x03e00004e4187df3 */ /* 0x000fe20008000818 */
[----:B------:R-:W-:Y:S02]  /*1b510*/  VIADD R8, R6, 0x2 ;  /* 0x0000000206087836 */ /* 0x000fe40000000000 */
[----:B------:R-:W-:-:S03]  /*1b520*/  IMAD.MOV.U32 R9, RZ, RZ, 0x40000040 ;  /* 0x40000040ff097424 */ /* 0x000fc600078e00ff */
[----:B------:R-:W-:Y:S02]  /*1b530*/  R2UR UR6, R8 ;  /* 0x00000000080672ca */ /* 0x000fe400000e0000 */
[----:B------:R-:W-:Y:S01]  /*1b540*/  R2UR UR7, R9 ;  /* 0x00000000090772ca */ /* 0x000fe200000e0000 */
[C---:B------:R-:W-:Y:S02]  /*1b550*/  VIADD R8, R6.reuse, 0x4 ;  /* 0x0000000406087836 */ /* 0x040fe40000000000 */
[----:B------:R-:W-:Y:S01]  /*1b560*/  IMAD.MOV.U32 R9, RZ, RZ, 0x40000040 ;  /* 0x40000040ff097424 */ /* 0x000fe200078e00ff */
[----:B------:R-:W-:Y:S02]  /*1b570*/  WARPGROUP.DEPBAR.LE gsb0, 0x0 ;  /* 0x00008000000079c5 */ /* 0x000fe40000010000 */
[----:B------:R-:W-:Y:S01]  /*1b580*/  WARPGROUP.ARRIVE ;  /* 0x00000000000079c5 */ /* 0x000fe20000000000 */
[----:B------:R-:W-:Y:S01]  /*1b590*/  VIADD R6, R6, 0x6 ;  /* 0x0000000606067836 */ /* 0x000fe20000000000 */
[----:B------:R-:W-:Y:S01]  /*1b5a0*/  MOV R7, 0x40000040 ;  /* 0x4000004000077802 */ /* 0x000fe20000000f00 */
[----:B------:R-:W2:Y:S11]  /*1b5b0*/  LDL R230, [R1+0x34] ;  /* 0x0000340001e67983 */ /* 0x000eb60000100800 */
[----:B------:R-:W-:Y:S01]  /*1b5c0*/  QGMMA.64x256x32.F32.E4M3.E4M3 R24, R224, gdesc[UR4], R24, gsb0 ;  /* 0x03e00004e0187df3 */ /* 0x000fe20008000818 */
[----:B------:R-:W-:Y:S01]  /*1b5d0*/  R2UR UR6, R8 ;  /* 0x00000000080672ca */ /* 0x000fe200000e0000 */
[----:B------:R-:W2:Y:S01]  /*1b5e0*/  LDL R231, [R1+0x78] ;  /* 0x0000780001e77983 */ /* 0x000ea20000100800 */
[----:B------:R-:W-:Y:S01]  /*1b5f0*/  R2UR UR7, R9 ;  /* 0x00000000090772ca */ /* 0x000fe200000e0000 */
[----:B------:R-:W-:-:S02]  /*1b600*/  WARPGROUP.DEPBAR.LE gsb0, 0x0 ;  /* 0x00008000000079c5 */ /* 0x000fc40000010000 */
[----:B------:R-:W-:-:S15]  /*1b610*/  WARPGROUP.ARRIVE ;  /* 0x00000000000079c5 */ /* 0x000fde0000000000 */
[----:B------:R-:W-:-:S07]  /*1b620*/  NOP ;  /* 0x0000000000007918 */ /* 0x000fce0000000000 */
[----:B------:R-:W-:Y:S01]  /*1b630*/  QGMMA.64x256x32.F32.E4M3.E4M3 R24, R220, gdesc[UR4], R24, gsb0 ;  /* 0x03e00004dc187df3 */ /* 0x000fe20008000818 */
[----:B------:R-:W-:Y:S02]  /*1b640*/  R2UR UR6, R6 ;  /* 0x00000000060672ca */ /* 0x000fe400000e0000 */
[----:B------:R-:W-:Y:S01]  /*1b650*/  R2UR UR7, R7 ;  /* 0x00000000070772ca */ /* 0x000fe200000e0000 */
[----:B------:R-:W0:Y:S08]  /*1b660*/  @P0 LDC R6, c[0x0][0x44c] ;  /* 0x00011300ff060b82 */ /* 0x000e300000000800 */
[----:B------:R-:W1:Y:S01]  /*1b670*/  @P0 LDC R7, c[0x0][0x450] ;  /* 0x00011400ff070b82 */ /* 0x000e620000000800 */
[----:B--2---:R-:W-:Y:S01]  /*1b680*/  IMAD.IADD R8, R231, 0x1, R230 ;  /* 0x00000001e7087824 */ /* 0x004fe200078e02e6 */
[----:B------:R-:W-:-:S02]  /*1b690*/  WARPGROUP.DEPBAR.LE gsb0, 0x0 ;  /* 0x00008000000079c5 */ /* 0x000fc40000010000 */
[----:B------:R-:W-:-:S12]  /*1b6a0*/  WARPGROUP.ARRIVE ;  /* 0x00000000000079c5 */ /* 0x000fd80000000000 */
[----:B------:R-:W-:Y:S03]  /*1b6b0*/  QGMMA.64x256x32.F32.E4M3.E4M3 R24, R216, gdesc[UR4], R24, gsb0 ;  /* 0x03e00004d8187df3 */ /* 0x000fe60008000818 */
[----:B------:R-:W-:Y:S02]  /*1b6c0*/  WARPGROUP.DEPBAR.LE gsb0, 0x0 ;  /* 0x00008000000079c5 */ /* 0x000fe40000010000 */
[----:B------:R-:W2:Y:S04]  /*1b6d0*/  LDL R219, [R1+0x5c] ;  /* 0x00005c0001db7983 */ /* 0x000ea80000100800 */
[----:B------:R-:W2:Y:S04]  /*1b6e0*/  LDL R218, [R1+0x3c] ;  /* 0x00003c0001da7983 */ /* 0x000ea80000100800 */
[----:B------:R-:W3:Y:S01]  /*1b6f0*/  LDL R217, [R1+0x38] ;  /* 0x0000380001d97983 */ /* 0x000ee20000100800 */
[----:B0-----:R-:W-:-:S04]  /*1b700*/  @P0 IMAD.HI.U32 R9, R8, R6, RZ ;  /* 0x0000000608090227 */ /* 0x001fc800078e00ff */
[C---:B------:R-:W-:Y:S01]  /*1b710*/  FMUL.FTZ R204, R2.reuse, R204 ;  /* 0x000000cc02cc7220 */ /* 0x040fe20000410000 */
[C---:B------:R-:W-:Y:S01]  /*1b720*/  FMUL.FTZ R205, R2.reuse, R205 ;  /* 0x000000cd02cd7220 */ /* 0x040fe20000410000 */
[C---:B------:R-:W-:Y:S01]  /*1b730*/  FMUL.FTZ R175, R2.reuse, R175 ;  /* 0x000000af02af7220 */ /* 0x040fe20000410000 */
[----:B------:R-:W-:Y:S01]  /*1b740*/  IMAD.MOV.U32 R6, RZ, RZ, R8 ;  /* 0x000000ffff067224 */ /* 0x000fe200078e0008 */
[----:B-1----:R-:W-:Y:S01]  /*1b750*/  @P0 SHF.R.U32.HI R6, RZ, R7, R9 ;  /* 0x00000007ff060219 */ /* 0x002fe20000011609 */
[C---:B------:R-:W-:Y:S01]  /*1b760*/  FMUL.FTZ R9, R2.reuse, R153 ;  /* 0x0000009902097220 */ /* 0x040fe20000410000 */
[C---:B------:R-:W-:Y:S01]  /*1b770*/  FMUL.FTZ R153, R2.reuse, R156 ;  /* 0x0000009c02997220 */ /* 0x040fe20000410000 */
[C---:B------:R-:W-:Y:S01]  /*1b780*/  FMUL.FTZ R156, R2.reuse, R159 ;  /* 0x0000009f029c7220 */ /* 0x040fe20000410000 */
[C---:B------:R-:W-:Y:S01]  /*1b790*/  FMUL.FTZ R159, R2.reuse, R161 ;  /* 0x000000a1029f7220 */ /* 0x040fe20000410000 */
[C---:B------:R-:W-:Y:S01]  /*1b7a0*/  FMUL.FTZ R161, R2.reuse, R164 ;  /* 0x000000a402a17220 */ /* 0x040fe20000410000 */
[C---:B------:R-:W-:Y:S01]  /*1b7b0*/  FMUL.FTZ R164, R2.reuse, R167 ;  /* 0x000000a702a47220 */ /* 0x040fe20000410000 */
[C---:B------:R-:W-:Y:S01]  /*1b7c0*/  FMUL.FTZ R167, R2.reuse, R170 ;  /* 0x000000aa02a77220 */ /* 0x040fe20000410000 */
[----:B------:R-:W0:Y:S01]  /*1b7d0*/  SHFL.IDX PT, R216, R6, RZ, 0x1c1f ;  /* 0x001c1fff06d87589 */ /* 0x000e2200000e0000 */
        /* <DEDUP_REMOVED lines=8> */
[----:B------:R-:W-:-:S02]  /*1b860*/  IMAD.MOV.U32 R197, RZ, RZ, -0x80 ;  /* 0xffffff80ffc57424 */ /* 0x000fc400078e00ff */
[C---:B------:R-:W-:Y:S01]  /*1b870*/  FMUL.FTZ R162, R2.reuse, R165 ;  /* 0x000000a502a27220 */ /* 0x040fe20000410000 */
[C---:B------:R-:W-:Y:S01]  /*1b880*/  FMUL.FTZ R7, R2.reuse, R152 ;  /* 0x0000009802077220 */ /* 0x040fe20000410000 */
[C---:B------:R-:W-:Y:S01]  /*1b890*/  FMUL.FTZ R165, R2.reuse, R168 ;  /* 0x000000a802a57220 */ /* 0x040fe20000410000 */
[C---:B------:R-:W-:Y:S01]  /*1b8a0*/  FMUL.FTZ R152, R2.reuse, R155 ;  /* 0x0000009b02987220 */ /* 0x040fe20000410000 */
[C---:B------:R-:W-:Y:S01]  /*1b8b0*/  FMUL.FTZ R168, R2.reuse, R171 ;  /* 0x000000ab02a87220 */ /* 0x040fe20000410000 */
[C---:B------:R-:W-:Y:S01]  /*1b8c0*/  FMUL.FTZ R155, R2.reuse, R157 ;  /* 0x0000009d029b7220 */ /* 0x040fe20000410000 */
[----:B------:R-:W-:Y:S01]  /*1b8d0*/  FMUL.FTZ R171, R2, R176 ;  /* 0x000000b002ab7220 */ /* 0x000fe20000410000 */
[----:B------:R-:W-:Y:S02]  /*1b8e0*/  IMAD R197, R12, R197, 0x1 ;  /* 0x000000010cc57424 */ /* 0x000fe400078e02c5 */
        /* <DEDUP_REMOVED lines=27> */
[----:B------:R-:W-:Y:S01]  /*1baa0*/  FMUL.FTZ R206, R2, R206 ;  /* 0x000000ce02ce7220 */ /* 0x000fe20000410000 */
[----:B------:R-:W0:Y:S02]  /*1bab0*/  S2R R231, SR_TID.X ;  /* 0x0000000000e77919 */ /* 0x000e240000002100 */
[----:B------:R-:W4:Y:S08]  /*1bac0*/  MUFU.TANH R153, R153 ;  /* 0x0000009900997308 */ /* 0x000f300000002400 */
        /* <DEDUP_REMOVED lines=29> */
[----:B--2---:R-:W-:-:S05]  /*1bca0*/  IADD3 R200, R218, R197, -R219 ;  /* 0x000000c5dac87210 */ /* 0x004fca0007ffe8db */
[----:B---3--:R-:W-:Y:S02]  /*1bcb0*/  IMAD.IADD R200, R200, 0x1, -R217 ;  /* 0x00000001c8c87824 */ /* 0x008fe400078e0ad9 */
[----:B------:R2:W-:Y:S01]  /*1bcc0*/  MUFU.TANH R197, R204 ;  /* 0x000000cc00c57308 */ /* 0x0005e20000002400 */
[----:B0-----:R-:W-:Y:S01]  /*1bcd0*/  LOP3.LUT R217, R231, 0x7f, RZ, 0xc0, !PT ;  /* 0x0000007fe7d97812 */ /* 0x001fe200078ec0ff */
[----:B------:R-:W-:Y:S01]  /*1bce0*/  IMAD.IADD R201, R200, 0x1, R216 ;  /* 0x00000001c8c97824 */ /* 0x000fe200078e02d8 */
[----:B------:R-:W0:Y:S04]  /*1bcf0*/  S2R R231, SR_TID.X ;  /* 0x0000000000e77919 */ /* 0x000e280000002100 */
[C---:B------:R-:W-:Y:S01]  /*1bd00*/  ISETP.GT.AND P3, PT, R201.reuse, 0x9, PT ;  /* 0x00000009c900780c */ /* 0x040fe20003f64270 */
[----:B--2---:R-:W-:Y:S01]  /*1bd10*/  FMUL.FTZ R204, R2, R174 ;  /* 0x000000ae02cc7220 */ /* 0x004fe20000410000 */
[C---:B------:R-:W-:Y:S01]  /*1bd20*/  ISETP.GT.AND P4, PT, R201.reuse, RZ, PT ;  /* 0x000000ffc900720c */ /* 0x040fe20003f84270 */
[----:B------:R-:W2:Y:S01]  /*1bd30*/  MUFU.TANH R174, R205 ;  /* 0x000000cd00ae7308 */ /* 0x000ea20000002400 */
[C---:B------:R-:W-:Y:S01]  /*1bd40*/  ISETP.GT.AND P5, PT, R201.reuse, 0x1, PT ;  /* 0x00000001c900780c */ /* 0x040fe20003fa4270 */
[----:B------:R-:W3:Y:S01]  /*1bd50*/  SHFL.IDX PT, R216, R6, 0x1, 0x1c1f ;  /* 0x003c1f0006d87f89 */ /* 0x000ee200000e0000 */
[----:B------:R-:W-:-:S02]  /*1bd60*/  ISETP.GT.AND P2, PT, R201, 0x8, PT ;  /* 0x00000008c900780c */ /* 0x000fc40003f44270 */
[----:B-1----:R-:W-:Y:S02]  /*1bd70*/  FSEL R155, R155, -INF , P3 ;  /* 0xff8000009b9b7808 */ /* 0x002fe40001800000 */
[----:B------:R-:W-:Y:S01]  /*1bd80*/  ISETP.GT.AND P3, PT, R201, 0x19, PT ;  /* 0x00000019c900780c */ /* 0x000fe20003f64270 */
[----:B------:R-:W-:Y:S01]  /*1bd90*/  MUFU.TANH R167, R167 ;  /* 0x000000a700a77308 */ /* 0x000fe20000002400 */
[----:B----4-:R-:W-:Y:S02]  /*1bda0*/  FSEL R7, R7, -INF , P4 ;  /* 0xff80000007077808 */ /* 0x010fe40002000000 */
[----:B------:R-:W-:Y:S02]  /*1bdb0*/  FSEL R9, R9, -INF , P5 ;  /* 0xff80000009097808 */ /* 0x000fe40002800000 */
[----:B------:R-:W-:Y:S02]  /*1bdc0*/  FSEL R153, R153, -INF , P2 ;  /* 0xff80000099997808 */ /* 0x000fe40001000000 */
[C---:B------:R-:W-:Y:S01]  /*1bdd0*/  ISETP.GT.AND P4, PT, R201.reuse, 0x10, PT ;  /* 0x00000010c900780c */ /* 0x040fe20003f84270 */
[----:B------:R-:W-:Y:S01]  /*1bde0*/  MUFU.TANH R204, R204 ;  /* 0x000000cc00cc7308 */ /* 0x000fe20000002400 */
[----:B------:R-:W-:-:S02]  /*1bdf0*/  ISETP.GT.AND P5, PT, R201, 0x11, PT ;  /* 0x00000011c900780c */ /* 0x000fc40003fa4270 */
[C---:B------:R-:W-:Y:S02]  /*1be00*/  ISETP.GT.AND P2, PT, R201.reuse, 0x18, PT ;  /* 0x00000018c900780c */ /* 0x040fe40003f44270 */
[----:B------:R-:W-:Y:S02]  /*1be10*/  FSEL R162, R162, -INF , P3 ;  /* 0xff800000a2a27808 */ /* 0x000fe40001800000 */
[----:B------:R-:W-:Y:S01]  /*1be20*/  ISETP.GT.AND P3, PT, R201, 0x29, PT ;  /* 0x00000029c900780c */ /* 0x000fe20003f64270 */
[----:B------:R-:W-:Y:S01]  /*1be30*/  MUFU.TANH R202, R202 ;  /* 0x000000ca00ca7308 */ /* 0x000fe20000002400 */
[----:B------:R-:W-:Y:S01]  /*1be40*/  FSEL R157, R157, -INF , P4 ;  /* 0xff8000009d9d7808 */ /* 0x000fe20002000000 */
[----:B---3--:R-:W-:Y:S01]  /*1be50*/  IMAD.IADD R216, R200, 0x1, R216 ;  /* 0x00000001c8d87824 */ /* 0x008fe200078e02d8 */
[----:B------:R-:W-:Y:S01]  /*1be60*/  FSEL R159, R159, -INF , P5 ;  /* 0xff8000009f9f7808 */ /* 0x000fe20002800000 */
[----:B------:R-:W-:Y:S01]  /*1be70*/  FMUL.FTZ R200, R2, R215 ;  /* 0x000000d702c87220 */ /* 0x000fe20000410000 */
[----:B------:R-:W-:-:S02]  /*1be80*/  FSEL R161, R161, -INF , P2 ;  /* 0xff800000a1a17808 */ /* 0x000fc40001000000 */
[C---:B------:R-:W-:Y:S01]  /*1be90*/  ISETP.GT.AND P4, PT, R201.reuse, 0x20, PT ;  /* 0x00000020c900780c */ /* 0x040fe20003f84270 */
[----:B------:R1:W-:Y:S01]  /*1bea0*/  MUFU.TANH R6, R207 ;  /* 0x000000cf00067308 */ /* 0x0003e20000002400 */
[C---:B------:R-:W-:Y:S02]  /*1beb0*/  ISETP.GT.AND P5, PT, R201.reuse, 0x21, PT ;  /* 0x00000021c900780c */ /* 0x040fe40003fa4270 */
[C---:B------:R-:W-:Y:S02]  /*1bec0*/  ISETP.GT.AND P2, PT, R201.reuse, 0x28, PT ;  /* 0x00000028c900780c */ /* 0x040fe40003f44270 */
[----:B------:R-:W-:Y:S02]  /*1bed0*/  FSEL R170, R170, -INF , P3 ;  /* 0xff800000aaaa7808 */ /* 0x000fe40001800000 */
[----:B------:R-:W-:Y:S01]  /*1bee0*/  ISETP.GT.AND P3, PT, R201, 0x39, PT ;  /* 0x00000039c900780c */ /* 0x000fe20003f64270 */
[----:B------:R-:W-:Y:S01]  /*1bef0*/  MUFU.TANH R152, R152 ;  /* 0x0000009800987308 */ /* 0x000fe20000002400 */
[----:B------:R-:W-:Y:S01]  /*1bf00*/  FSEL R165, R165, -INF , P4 ;  /* 0xff800000a5a57808 */ /* 0x000fe20002000000 */
[----:B-1----:R-:W-:Y:S01]  /*1bf10*/  FMUL.FTZ R207, R2, R210 ;  /* 0x000000d202cf7220 */ /* 0x002fe20000410000 */
[----:B------:R-:W-:Y:S01]  /*1bf20*/  FSEL R166, R166, -INF , P5 ;  /* 0xff800000a6a67808 */ /* 0x000fe20002800000 */
[C---:B------:R-:W-:Y:S01]  /*1bf30*/  FMUL.FTZ R210, R2.reuse, R211 ;  /* 0x000000d302d27220 */ /* 0x040fe20000410000 */
[----:B------:R-:W-:Y:S01]  /*1bf40*/  FSEL R169, R169, -INF , P2 ;  /* 0xff800000a9a97808 */ /* 0x000fe20001000000 */
[----:B------:R-:W-:Y:S01]  /*1bf50*/  FMUL.FTZ R211, R2, R214 ;  /* 0x000000d602d37220 */ /* 0x000fe20000410000 */
[C---:B------:R-:W-:Y:S01]  /*1bf60*/  ISETP.GT.AND P4, PT, R201.reuse, 0x30, PT ;  /* 0x00000030c900780c */ /* 0x040fe20003f84270 */
[----:B------:R-:W-:Y:S01]  /*1bf70*/  MUFU.TANH R160, R160 ;  /* 0x000000a000a07308 */ /* 0x000fe20000002400 */
[----:B------:R-:W-:-:S02]  /*1bf80*/  ISETP.GT.AND P5, PT, R201, 0x31, PT ;  /* 0x00000031c900780c */ /* 0x000fc40003fa4270 */
[C---:B------:R-:W-:Y:S02]  /*1bf90*/  ISETP.GT.AND P2, PT, R201.reuse, 0x38, PT ;  /* 0x00000038c900780c */ /* 0x040fe40003f44270 */
[----:B------:R-:W-:Y:S02]  /*1bfa0*/  FSEL R176, R176, -INF , P3 ;  /* 0xff800000b0b07808 */ /* 0x000fe40001800000 */
[----:B------:R-:W-:Y:S01]  /*1bfb0*/  ISETP.GT.AND P3, PT, R201, 0x49, PT ;  /* 0x00000049c900780c */ /* 0x000fe20003f64270 */
[----:B------:R-:W-:Y:S01]  /*1bfc0*/  MUFU.TANH R168, R168 ;  /* 0x000000a800a87308 */ /* 0x000fe20000002400 */
[----:B------:R-:W-:Y:S02]  /*1bfd0*/  FSEL R171, R171, -INF , P4 ;  /* 0xff800000abab7808 */ /* 0x000fe40002000000 */
[----:B------:R-:W-:Y:S02]  /*1bfe0*/  FSEL R172, R172, -INF , P5 ;  /* 0xff800000acac7808 */ /* 0x000fe40002800000 */
[----:B------:R-:W-:-:S02]  /*1bff0*/  FSEL R173, R173, -INF , P2 ;  /* 0xff800000adad7808 */ /* 0x000fc40001000000 */
[C---:B------:R-:W-:Y:S01]  /*1c000*/  ISETP.GT.AND P4, PT, R201.reuse, 0x40, PT ;  /* 0x00000040c900780c */ /* 0x040fe20003f84270 */
[----:B------:R-:W-:Y:S01]  /*1c010*/  MUFU.TANH R198, R198 ;  /* 0x000000c600c67308 */ /* 0x000fe20000002400 */
[C---:B------:R-:W-:Y:S02]  /*1c020*/  ISETP.GT.AND P5, PT, R201.reuse, 0x41, PT ;  /* 0x00000041c900780c */ /* 0x040fe40003fa4270 */
[C---:B------:R-:W-:Y:S02]  /*1c030*/  ISETP.GT.AND P2, PT, R201.reuse, 0x48, PT ;  /* 0x00000048c900780c */ /* 0x040fe40003f44270 */
[----:B------:R-:W-:Y:S02]  /*1c040*/  FSEL R184, R184, -INF , P3 ;  /* 0xff800000b8b87808 */ /* 0x000fe40001800000 */
[----:B------:R-:W-:Y:S01]  /*1c050*/  ISETP.GT.AND P3, PT, R201, 0x59, PT ;  /* 0x00000059c900780c */ /* 0x000fe20003f64270 */
[----:B------:R-:W-:Y:S01]  /*1c060*/  MUFU.TANH R199, R199 ;  /* 0x000000c700c77308 */ /* 0x000fe20000002400 */
[----:B------:R-:W-:-:S02]  /*1c070*/  FSEL R177, R177, -INF , P4 ;  /* 0xff800000b1b17808 */ /* 0x000fc40002000000 */
[----:B------:R-:W-:Y:S02]  /*1c080*/  FSEL R180, R180, -INF , P5 ;  /* 0xff800000b4b47808 */ /* 0x000fe40002800000 */
[----:B------:R-:W-:Y:S02]  /*1c090*/  FSEL R181, R181, -INF , P2 ;  /* 0xff800000b5b57808 */ /* 0x000fe40001000000 */
[C---:B------:R-:W-:Y:S01]  /*1c0a0*/  ISETP.GT.AND P4, PT, R201.reuse, 0x50, PT ;  /* 0x00000050c900780c */ /* 0x040fe20003f84270 */
[----:B------:R-:W-:Y:S01]  /*1c0b0*/  MUFU.TANH R203, R203 ;  /* 0x000000cb00cb7308 */ /* 0x000fe20000002400 */
[C---:B------:R-:W-:Y:S02]  /*1c0c0*/  ISETP.GT.AND P5, PT, R201.reuse, 0x51, PT ;  /* 0x00000051c900780c */ /* 0x040fe40003fa4270 */
[----:B------:R-:W-:Y:S02]  /*1c0d0*/  ISETP.GT.AND P2, PT, R201, 0x58, PT ;  /* 0x00000058c900780c */ /* 0x000fe40003f44270 */
[----:B------:R-:W-:-:S02]  /*1c0e0*/  FSEL R192, R192, -INF , P3 ;  /* 0xff800000c0c07808 */ /* 0x000fc40001800000 */
[----:B------:R-:W-:Y:S01]  /*1c0f0*/  ISETP.GT.AND P3, PT, R201, 0x69, PT ;  /* 0x00000069c900780c */ /* 0x000fe20003f64270 */
[----:B------:R-:W-:Y:S01]  /*1c100*/  MUFU.TANH R206, R206 ;  /* 0x000000ce00ce7308 */ /* 0x000fe20000002400 */
[----:B------:R-:W-:Y:S02]  /*1c110*/  FSEL R185, R185, -INF , P4 ;  /* 0xff800000b9b97808 */ /* 0x000fe40002000000 */
[----:B------:R-:W-:Y:S02]  /*1c120*/  FSEL R188, R188, -INF , P5 ;  /* 0xff800000bcbc7808 */ /* 0x000fe40002800000 */
[----:B------:R-:W-:Y:S02]  /*1c130*/  FSEL R189, R189, -INF , P2 ;  /* 0xff800000bdbd7808 */ /* 0x000fe40001000000 */
[C---:B------:R-:W-:Y:S01]  /*1c140*/  ISETP.GT.AND P4, PT, R201.reuse, 0x60, PT ;  /* 0x00000060c900780c */ /* 0x040fe20003f84270 */
[----:B------:R-:W-:Y:S01]  /*1c150*/  MUFU.TANH R207, R207 ;  /* 0x000000cf00cf7308 */ /* 0x000fe20000002400 */
[----:B------:R-:W-:-:S02]  /*1c160*/  ISETP.GT.AND P5, PT, R201, 0x61, PT ;  /* 0x00000061c900780c */ /* 0x000fc40003fa4270 */
[----:B------:R-:W-:Y:S02]  /*1c170*/  ISETP.GT.AND P2, PT, R201, 0x68, PT ;  /* 0x00000068c900780c */ /* 0x000fe40003f44270 */
[----:B--2---:R-:W-:Y:S02]  /*1c180*/  FSEL R205, R174, -INF , P3 ;  /* 0xff800000aecd7808 */ /* 0x004fe40001800000 */
[----:B------:R-:W-:Y:S01]  /*1c190*/  FMNMX.FTZ R174, R7, R13, !PT ;  /* 0x0000000d07ae7209 */ /* 0x000fe20007810000 */
        /* <DEDUP_REMOVED lines=8> */
[----:B------:R-:W-:Y:S02]  /*1c220*/  ISETP.GT.AND P3, PT, R201, 0x79, PT ;  /* 0x00000079c900780c */ /* 0x000fe40003f64270 */
[----:B------:R-:W-:Y:S01]  /*1c230*/  FMNMX.FTZ R201, R9, R174, !PT ;  /* 0x000000ae09c97209 */ /* 0x000fe20007810000 */
[----:B------:R-:W-:Y:S01]  /*1c240*/  MUFU.TANH R200, R200 ;  /* 0x000000c800c87308 */ /* 0x000fe20000002400 */
[----:B0-----:R-:W-:-:S02]  /*1c250*/  SHF.R.U32.HI R218, RZ, 0x7, R231 ;  /* 0x00000007ffda7819 */ /* 0x001fc400000116e7 */
[----:B------:R-:W-:-:S04]  /*1c260*/  FMNMX.FTZ R201, R153, R201, !PT ;  /* 0x000000c999c97209 */ /* 0x000fc80007810000 */
[----:B------:R-:W-:Y:S01]  /*1c270*/  FMNMX.FTZ R201, R155, R201, !PT ;  /* 0x000000c99bc97209 */ /* 0x000fe20007810000 */
[----:B------:R0:W-:Y:S03]  /*1c280*/  MUFU.TANH R174, R175 ;  /* 0x000000af00ae7308 */ /* 0x0001e60000002400 */
[----:B------:R-:W-:-:S04]  /*1c290*/  FMNMX.FTZ R201, R157, R201, !PT ;  /* 0x000000c99dc97209 */ /* 0x000fc80007810000 */
[----:B------:R-:W-:Y:S01]  /*1c2a0*/  FMNMX.FTZ R201, R159, R201, !PT ;  /* 0x000000c99fc97209 */ /* 0x000fe20007810000 */
[C---:B0-----:R-:W-:Y:S01]  /*1c2b0*/  FMUL.FTZ R175, R2.reuse, R178 ;  /* 0x000000b202af7220 */ /* 0x041fe20000410000 */
[C---:B------:R-:W-:Y:S02]  /*1c2c0*/  FMUL.FTZ R178, R2.reuse, R179 ;  /* 0x000000b302b27220 */ /* 0x040fe40000410000 */
[----:B------:R-:W-:Y:S01]  /*1c2d0*/  FMNMX.FTZ R201, R161, R201, !PT ;  /* 0x000000c9a1c97209 */ /* 0x000fe20007810000 */
[C---:B------:R-:W-:Y:S01]  /*1c2e0*/  FMUL.FTZ R179, R2.reuse, R182 ;  /* 0x000000b602b37220 */ /* 0x040fe20000410000 */
[C---:B------:R-:W-:Y:S01]  /*1c2f0*/  FMUL.FTZ R182, R2.reuse, R183 ;  /* 0x000000b702b67220 */ /* 0x040fe20000410000 */
[----:B------:R-:W-:Y:S01]  /*1c300*/  FMUL.FTZ R183, R2, R186 ;  /* 0x000000ba02b77220 */ /* 0x000fe20000410000 */
[----:B------:R-:W-:Y:S01]  /*1c310*/  FMNMX.FTZ R201, R162, R201, !PT ;  /* 0x000000c9a2c97209 */ /* 0x000fe20007810000 */
[C---:B------:R-:W-:Y:S01]  /*1c320*/  FMUL.FTZ R186, R2.reuse, R187 ;  /* 0x000000bb02ba7220 */ /* 0x040fe20000410000 */
[C---:B------:R-:W-:Y:S01]  /*1c330*/  FMUL.FTZ R187, R2.reuse, R190 ;  /* 0x000000be02bb7220 */ /* 0x040fe20000410000 */
[----:B------:R-:W-:Y:S01]  /*1c340*/  FMUL.FTZ R190, R2, R191 ;  /* 0x000000bf02be7220 */ /* 0x000fe20000410000 */
[----:B------:R-:W-:Y:S01]  /*1c350*/  FMNMX.FTZ R201, R165, R201, !PT ;  /* 0x000000c9a5c97209 */ /* 0x000fe20007810000 */
[----:B------:R-:W-:Y:S03]  /*1c360*/  MUFU.TANH R182, R182 ;  /* 0x000000b600b67308 */ /* 0x000fe60000002400 */
[----:B------:R-:W-:-:S04]  /*1c370*/  FMNMX.FTZ R201, R166, R201, !PT ;  /* 0x000000c9a6c97209 */ /* 0x000fc80007810000 */
        /* <DEDUP_REMOVED lines=16> */
[----:B------:R0:W1:Y:S03]  /*1c480*/  MUFU.TANH R201, R208 ;  /* 0x000000d000c97308 */ /* 0x0000660000002400 */
[----:B------:R-:W-:-:S04]  /*1c490*/  FMNMX.FTZ R191, R188, R191, !PT ;  /* 0x000000bfbcbf7209 */ /* 0x000fc80007810000 */
[----:B------:R-:W-:Y:S01]  /*1c4a0*/  FMNMX.FTZ R191, R189, R191, !PT ;  /* 0x000000bfbdbf7209 */ /* 0x000fe20007810000 */
[----:B------:R-:W-:Y:S01]  /*1c4b0*/  MUFU.TANH R186, R186 ;  /* 0x000000ba00ba7308 */ /* 0x000fe20000002400 */
[----:B0-----:R-:W-:Y:S02]  /*1c4c0*/  FMUL.FTZ R208, R2, R209 ;  /* 0x000000d102d07220 */ /* 0x001fe40000410000 */
[----:B------:R-:W-:-:S04]  /*1c4d0*/  FMNMX.FTZ R209, R192, R191, !PT ;  /* 0x000000bfc0d17209 */ /* 0x000fc80007810000 */
[----:B------:R-:W-:Y:S01]  /*1c4e0*/  FMNMX.FTZ R209, R193, R209, !PT ;  /* 0x000000d1c1d17209 */ /* 0x000fe20007810000 */
[----:B------:R-:W0:Y:S01]  /*1c4f0*/  MUFU.TANH R208, R208 ;  /* 0x000000d000d07308 */ /* 0x000e220000002400 */
[----:B-1----:R-:W-:Y:S02]  /*1c500*/  FSEL R201, R201, -INF , P4 ;  /* 0xff800000c9c97808 */ /* 0x002fe40002000000 */
[----:B------:R-:W-:Y:S02]  /*1c510*/  FMNMX.FTZ R209, R196, R209, !PT ;  /* 0x000000d1c4d17209 */ /* 0x000fe40007810000 */
[----:B------:R-:W-:Y:S02]  /*1c520*/  ISETP.GT.AND P4, PT, R216, 0x1, PT ;  /* 0x00000001d800780c */ /* 0x000fe40003f84270 */
[----:B------:R-:W-:Y:S01]  /*1c530*/  FMNMX.FTZ R209, R197, R209, !PT ;  /* 0x000000d1c5d17209 */ /* 0x000fe20007810000 */
[----:B------:R1:W2:Y:S01]  /*1c540*/  MUFU.TANH R191, R212 ;  /* 0x000000d400bf7308 */ /* 0x0002a20000002400 */
[----:B------:R-:W-:-:S02]  /*1c550*/  FSEL R152, R152, -INF , P4 ;  /* 0xff80000098987808 */ /* 0x000fc40002000000 */
[----:B------:R-:W-:-:S04]  /*1c560*/  ISETP.GT.AND P4, PT, R216, 0x11, PT ;  /* 0x00000011d800780c */ /* 0x000fc80003f84270 */
[----:B------:R-:W-:Y:S01]  /*1c570*/  FSEL R160, R160, -INF , P4 ;  /* 0xff800000a0a07808 */ /* 0x000fe20002000000 */
[----:B------:R-:W3:Y:S01]  /*1c580*/  MUFU.TANH R190, R190 ;  /* 0x000000be00be7308 */ /* 0x000ee20000002400 */
[----:B-1----:R-:W-:Y:S02]  /*1c590*/  FMNMX.FTZ R212, R205, R209, !PT ;  /* 0x000000d1cdd47209 */ /* 0x002fe40007810000 */
[----:B0-----:R-:W-:Y:S02]  /*1c5a0*/  FSEL R208, R208, -INF , P5 ;  /* 0xff800000d0d07808 */ /* 0x001fe40002800000 */
[----:B------:R-:W-:Y:S02]  /*1c5b0*/  FMNMX.FTZ R212, R201, R212, !PT ;  /* 0x000000d4c9d47209 */ /* 0x000fe40007810000 */
[----:B------:R-:W-:Y:S01]  /*1c5c0*/  ISETP.GT.AND P5, PT, R216, 0x8, PT ;  /* 0x00000008d800780c */ /* 0x000fe20003fa4270 */
[----:B------:R0:W1:Y:S01]  /*1c5d0*/  MUFU.TANH R209, R194 ;  /* 0x000000c200d17308 */ /* 0x0000620000002400 */
[----:B--2---:R-:W-:-:S02]  /*1c5e0*/  FSEL R191, R191, -INF , P2 ;  /* 0xff800000bfbf7808 */ /* 0x004fc40001000000 */
[----:B------:R-:W-:Y:S02]  /*1c5f0*/  ISETP.GT.AND P2, PT, R216, 0x9, PT ;  /* 0x00000009d800780c */ /* 0x000fe40003f44270 */
[----:B------:R-:W-:Y:S02]  /*1c600*/  FSEL R154, R154, -INF , P5 ;  /* 0xff8000009a9a7808 */ /* 0x000fe40002800000 */
[----:B------:R-:W-:Y:S02]  /*1c610*/  FSEL R156, R156, -INF , P2 ;  /* 0xff8000009c9c7808 */ /* 0x000fe40001000000 */
[----:B0-----:R-:W-:Y:S02]  /*1c620*/  FMNMX.FTZ R194, R208, R212, !PT ;  /* 0x000000d4d0c27209 */ /* 0x001fe40007810000 */
[----:B------:R0:W2:Y:S01]  /*1c630*/  MUFU.TANH R212, R195 ;  /* 0x000000c300d47308 */ /* 0x0000a20000002400 */
[----:B------:R-:W-:Y:S02]  /*1c640*/  ISETP.GT.AND P2, PT, R216, 0x19, PT ;  /* 0x00000019d800780c */ /* 0x000fe40003f44270 */
[----:B------:R-:W-:-:S02]  /*1c650*/  FMNMX.FTZ R194, R191, R194, !PT ;  /* 0x000000c2bfc27209 */ /* 0x000fc40007810000 */
[----:B------:R-:W-:Y:S02]  /*1c660*/  FSEL R164, R164, -INF , P2 ;  /* 0xff800000a4a47808 */ /* 0x000fe40001000000 */
[C---:B------:R-:W-:Y:S02]  /*1c670*/  ISETP.GT.AND P2, PT, R216.reuse, 0x29, PT ;  /* 0x00000029d800780c */ /* 0x040fe40003f44270 */
[----:B0-----:R-:W-:Y:S02]  /*1c680*/  FSEL R195, R213, -INF , P3 ;  /* 0xff800000d5c37808 */ /* 0x001fe40001800000 */
[----:B------:R-:W-:Y:S02]  /*1c690*/  ISETP.GT.AND P3, PT, R216, RZ, PT ;  /* 0x000000ffd800720c */ /* 0x000fe40003f64270 */
[----:B------:R-:W-:Y:S02]  /*1c6a0*/  FMNMX.FTZ R213, R195, R194, !PT ;  /* 0x000000c2c3d57209 */ /* 0x000fe40007810000 */
[----:B------:R-:W-:-:S02]  /*1c6b0*/  FSEL R8, R8, -INF , P3 ;  /* 0xff80000008087808 */ /* 0x000fc40001800000 */
[C---:B------:R-:W-:Y:S01]  /*1c6c0*/  ISETP.GT.AND P3, PT, R216.reuse, 0x10, PT ;  /* 0x00000010d800780c */ /* 0x040fe20003f64270 */
[----:B------:R-:W0:Y:S01]  /*1c6d0*/  SHFL.BFLY PT, R194, R213, 0x2, 0x1f ;  /* 0x0c401f00d5c27f89 */ /* 0x000e2200000e0000 */
[----:B------:R-:W-:Y:S02]  /*1c6e0*/  ISETP.GT.AND P5, PT, R216, 0x18, PT ;  /* 0x00000018d800780c */ /* 0x000fe40003fa4270 */
[----:B------:R-:W-:Y:S02]  /*1c6f0*/  FSEL R158, R158, -INF , P3 ;  /* 0xff8000009e9e7808 */ /* 0x000fe40001800000 */
[----:B------:R-:W-:Y:S02]  /*1c700*/  ISETP.GT.AND P3, PT, R216, 0x20, PT ;  /* 0x00000020d800780c */ /* 0x000fe40003f64270 */
[----:B------:R-:W-:Y:S02]  /*1c710*/  FSEL R163, R163, -INF , P5 ;  /* 0xff800000a3a37808 */ /* 0x000fe40002800000 */
[----:B------:R-:W-:-:S02]  /*1c720*/  FSEL R167, R167, -INF , P3 ;  /* 0xff800000a7a77808 */ /* 0x000fc40001800000 */
[C---:B------:R-:W-:Y:S02]  /*1c730*/  ISETP.GT.AND P5, PT, R216.reuse, 0x28, PT ;  /* 0x00000028d800780c */ /* 0x040fe40003fa4270 */
[----:B------:R-:W-:Y:S02]  /*1c740*/  ISETP.GT.AND P3, PT, R216, 0x30, PT ;  /* 0x00000030d800780c */ /* 0x000fe40003f64270 */
[----:B------:R-:W-:Y:S02]  /*1c750*/  FSEL R204, R204, -INF , P5 ;  /* 0xff800000cccc7808 */ /* 0x000fe40002800000 */
[----:B------:R-:W-:Y:S02]  /*1c760*/  FSEL R214, R175, -INF , P3 ;  /* 0xff800000afd67808 */ /* 0x000fe40001800000 */
[C---:B------:R-:W-:Y:S02]  /*1c770*/  ISETP.GT.AND P5, PT, R216.reuse, 0x38, PT ;  /* 0x00000038d800780c */ /* 0x040fe40003fa4270 */
[----:B------:R-:W-:-:S02]  /*1c780*/  ISETP.GT.AND P4, PT, R216, 0x21, PT ;  /* 0x00000021d800780c */ /* 0x000fc40003f84270 */
[----:B------:R-:W-:Y:S02]  /*1c790*/  FSEL R215, R179, -INF , P5 ;  /* 0xff800000b3d77808 */ /* 0x000fe40002800000 */
[----:B0-----:R-:W-:Y:S02]  /*1c7a0*/  FMNMX.FTZ R194, R213, R194, !PT ;  /* 0x000000c2d5c27209 */ /* 0x001fe40007810000 */
[----:B------:R-:W-:Y:S02]  /*1c7b0*/  FSEL R168, R168, -INF , P4 ;  /* 0xff800000a8a87808 */ /* 0x000fe40002000000 */
[C---:B------:R-:W-:Y:S01]  /*1c7c0*/  ISETP.GT.AND P4, PT, R216.reuse, 0x31, PT ;  /* 0x00000031d800780c */ /* 0x040fe20003f84270 */
[----:B------:R-:W0:Y:S01]  /*1c7d0*/  SHFL.BFLY PT, R213, R194, 0x1, 0x1f ;  /* 0x0c201f00c2d57f89 */ /* 0x000e2200000e0000 */
[----:B------:R-:W-:Y:S02]  /*1c7e0*/  ISETP.GT.AND P5, PT, R216, 0x41, PT ;  /* 0x00000041d800780c */ /* 0x000fe40003fa4270 */
[----:B------:R-:W-:-:S02]  /*1c7f0*/  FSEL R178, R178, -INF , P4 ;  /* 0xff800000b2b27808 */ /* 0x000fc40002000000 */
[----:B------:R-:W-:Y:S02]  /*1c800*/  ISETP.GT.AND P4, PT, R216, 0x40, PT ;  /* 0x00000040d800780c */ /* 0x000fe40003f84270 */
[----:B------:R-:W-:Y:S02]  /*1c810*/  FSEL R186, R186, -INF , P5 ;  /* 0xff800000baba7808 */ /* 0x000fe40002800000 */
[----:B------:R-:W-:Y:S02]  /*1c820*/  FSEL R183, R183, -INF , P4 ;  /* 0xff800000b7b77808 */ /* 0x000fe40002000000 */
[C---:B------:R-:W-:Y:S02]  /*1c830*/  ISETP.GT.AND P4, PT, R216.reuse, 0x49, PT ;  /* 0x00000049d800780c */ /* 0x040fe40003f84270 */
[----:B------:R-:W-:Y:S02]  /*1c840*/  ISETP.GT.AND P5, PT, R216, 0x50, PT ;  /* 0x00000050d800780c */ /* 0x000fe40003fa4270 */
[----:B---3--:R-:W-:-:S02]  /*1c850*/  FSEL R190, R190, -INF , P4 ;  /* 0xff800000bebe7808 */ /* 0x008fc40002000000 */
[----:B-1----:R-:W-:Y:S02]  /*1c860*/  FSEL R209, R209, -INF , P5 ;  /* 0xff800000d1d17808 */ /* 0x002fe40002800000 */
[C---:B------:R-:W-:Y:S02]  /*1c870*/  ISETP.GT.AND P4, PT, R216.reuse, 0x58, PT ;  /* 0x00000058d800780c */ /* 0x040fe40003f84270 */
[----:B------:R-:W-:Y:S02]  /*1c880*/  ISETP.GT.AND P5, PT, R216, 0x59, PT ;  /* 0x00000059d800780c */ /* 0x000fe40003fa4270 */
[----:B------:R-:W-:Y:S02]  /*1c890*/  FSEL R198, R198, -INF , P4 ;  /* 0xff800000c6c67808 */ /* 0x000fe40002000000 */
[----:B0-----:R-:W-:Y:S02]  /*1c8a0*/  FMNMX.FTZ R194, R194, R213, !PT ;  /* 0x000000d5c2c27209 */ /* 0x001fe40007810000 */
[----:B------:R-:W-:Y:S01]  /*1c8b0*/  FSEL R213, R174, -INF , P2 ;  /* 0xff800000aed57808 */ /* 0x000fe20001000000 */
[----:B------:R-:W-:Y:S01]  /*1c8c0*/  IMAD.U32 R174, RZ, RZ, UR48 ;  /* 0x00000030ffae7e24 */ /* 0x000fe2000f8e00ff */
[----:B------:R-:W-:-:S02]  /*1c8d0*/  ISETP.GT.AND P2, PT, R216, 0x39, PT ;  /* 0x00000039d800780c */ /* 0x000fc40003f44270 */
[C---:B------:R-:W-:Y:S01]  /*1c8e0*/  FSETP.NEU.FTZ.AND P3, PT, R194.reuse, -INF , PT ;  /* 0xff800000c200780b */ /* 0x040fe20003f7d000 */
[----:B------:R-:W-:-:S01]  /*1c8f0*/  FFMA.FTZ R175, R194, R174, -8 ;  /* 0xc1000000c2af7423 */ /* 0x000fc200000100ae */
[----:B------:R-:W-:Y:S02]  /*1c900*/  FSEL R182, R182, -INF , P2 ;  /* 0xff800000b6b67808 */ /* 0x000fe40001000000 */
[C---:B------:R-:W-:Y:S02]  /*1c910*/  ISETP.GT.AND P2, PT, R216.reuse, 0x48, PT ;  /* 0x00000048d800780c */ /* 0x040fe40003f44270 */
[----:B------:R-:W-:Y:S02]  /*1c920*/  FSEL R179, R175, RZ, P3 ;  /* 0x000000ffafb37208 */ /* 0x000fe40001800000 */
[----:B------:R-:W-:Y:S02]  /*1c930*/  FSEL R187, R187, -INF , P2 ;  /* 0xff800000bbbb7808 */ /* 0x000fe40001000000 */
[----:B------:R-:W-:Y:S01]  /*1c940*/  ISETP.GT.AND P2, PT, R216, 0x51, PT ;  /* 0x00000051d800780c */ /* 0x000fe20003f44270 */
[----:B------:R-:W-:-:S01]  /*1c950*/  FFMA.FTZ R175, R155, R174, -R179 ;  /* 0x000000ae9baf7223 */ /* 0x000fc200000108b3 */
[----:B------:R-:W-:Y:S01]  /*1c960*/  FSEL R199, R199, -INF , P5 ;  /* 0xff800000c7c77808 */ /* 0x000fe20002800000 */
[----:B------:R-:W-:-:S01]  /*1c970*/  FFMA.FTZ R7, R7, R174, -R179 ;  /* 0x000000ae07077223 */ /* 0x000fc200000108b3 */
[----:B--2---:R-:W-:Y:S01]  /*1c980*/  FSEL R212, R212, -INF , P2 ;  /* 0xff800000d4d47808 */ /* 0x004fe20001000000 */
[----:B------:R-:W-:-:S01]  /*1c990*/  FFMA.FTZ R9, R9, R174, -R179 ;  /* 0x000000ae09097223 */ /* 0x000fc200000108b3 */
[----:B------:R-:W-:Y:S01]  /*1c9a0*/  ISETP.GT.AND P2, PT, R216, 0x60, PT ;  /* 0x00000060d800780c */ /* 0x000fe20003f44270 */
[----:B------:R-:W-:-:S01]  /*1c9b0*/  FFMA.FTZ R153, R153, R174, -R179 ;  /* 0x000000ae99997223 */ /* 0x000fc200000108b3 */
[----:B------:R-:W-:Y:S01]  /*1c9c0*/  ISETP.GT.AND P4, PT, R216, 0x61, PT ;  /* 0x00000061d800780c */ /* 0x000fe20003f84270 */
[----:B------:R-:W-:-:S01]  /*1c9d0*/  FFMA.FTZ R157, R157, R174, -R179 ;  /* 0x000000ae9d9d7223 */ /* 0x000fc200000108b3 */
[----:B------:R-:W-:Y:S01]  /*1c9e0*/  FSEL R202, R202, -INF , P2 ;  /* 0xff800000caca7808 */ /* 0x000fe20001000000 */
[----:B------:R-:W-:-:S01]  /*1c9f0*/  FFMA.FTZ R159, R159, R174, -R179 ;  /* 0x000000ae9f9f7223 */ /* 0x000fc200000108b3 */
[----:B------:R-:W-:Y:S01]  /*1ca00*/  ISETP.GT.AND P2, PT, R216, 0x69, PT ;  /* 0x00000069d800780c */ /* 0x000fe20003f44270 */
[----:B------:R-:W-:-:S01]  /*1ca10*/  FFMA.FTZ R161, R161, R174, -R179 ;  /* 0x000000aea1a17223 */ /* 0x000fc200000108b3 */
[----:B------:R-:W-:Y:S01]  /*1ca20*/  ISETP.GT.AND P5, PT, R216, 0x68, PT ;  /* 0x00000068d800780c */ /* 0x000fe20003fa4270 */
[----:B------:R-:W-:-:S01]  /*1ca30*/  FFMA.FTZ R162, R162, R174, -R179 ;  /* 0x000000aea2a27223 */ /* 0x000fc200000108b3 */
[----:B------:R-:W-:Y:S01]  /*1ca40*/  FSEL R155, R6, -INF , P2 ;  /* 0xff800000069b7808 */ /* 0x000fe20001000000 */
[----:B------:R-:W-:-:S01]  /*1ca50*/  FFMA.FTZ R165, R165, R174, -R179 ;  /* 0x000000aea5a57223 */ /* 0x000fc200000108b3 */
[----:B------:R0:W-:Y:S01]  /*1ca60*/  MUFU.EX2 R6, R175 ;  /* 0x000000af00067308 */ /* 0x0001e20000000800 */
[----:B------:R-:W-:Y:S01]  /*1ca70*/  FSEL R203, R203, -INF , P4 ;  /* 0xff800000cbcb7808 */ /* 0x000fe20002000000 */
[-CC-:B------:R-:W-:Y:S01]  /*1ca80*/  FFMA.FTZ R166, R166, R174.reuse, -R179.reuse ;  /* 0x000000aea6a67223 */ /* 0x180fe200000108b3 */
[----:B------:R-:W-:Y:S01]  /*1ca90*/  FSEL R206, R206, -INF , P5 ;  /* 0xff800000cece7808 */ /* 0x000fe20002800000 */
[-CC-:B------:R-:W-:Y:S01]  /*1caa0*/  FFMA.FTZ R169, R169, R174.reuse, -R179.reuse ;  /* 0x000000aea9a97223 */ /* 0x180fe200000108b3 */
[----:B------:R-:W-:Y:S01]  /*1cab0*/  ISETP.GT.AND P4, PT, R216, 0x70, PT ;  /* 0x00000070d800780c */ /* 0x000fe20003f84270 */
[-CC-:B------:R-:W-:Y:S01]  /*1cac0*/  FFMA.FTZ R170, R170, R174.reuse, -R179.reuse ;  /* 0x000000aeaaaa7223 */ /* 0x180fe200000108b3 */
[----:B------:R-:W-:Y:S01]  /*1cad0*/  ISETP.GT.AND P5, PT, R216, 0x71, PT ;  /* 0x00000071d800780c */ /* 0x000fe20003fa4270 */
[--C-:B------:R-:W-:Y:S01]  /*1cae0*/  FFMA.FTZ R171, R171, R174, -R179.reuse ;  /* 0x000000aeabab7223 */ /* 0x100fe200000108b3 */
[----:B0-----:R-:W-:Y:S01]  /*1caf0*/  FMNMX.FTZ R175, R8, R14, !PT ;  /* 0x0000000e08af7209 */ /* 0x001fe20007810000 */
[-CC-:B------:R-:W-:Y:S01]  /*1cb00*/  FFMA.FTZ R172, R172, R174.reuse, -R179.reuse ;  /* 0x000000aeacac7223 */ /* 0x180fe200000108b3 */
[----:B------:R-:W-:Y:S01]  /*1cb10*/  FSEL R207, R207, -INF , P4 ;  /* 0xff800000cfcf7808 */ /* 0x000fe20002000000 */
[-CC-:B------:R-:W-:Y:S01]  /*1cb20*/  FFMA.FTZ R173, R173, R174.reuse, -R179.reuse ;  /* 0x000000aeadad7223 */ /* 0x180fe200000108b3 */
[----:B------:R-:W-:Y:S01]  /*1cb30*/  FMNMX.FTZ R175, R152, R175, !PT ;  /* 0x000000af98af7209 */ /* 0x000fe20007810000 */
[-CC-:B------:R-:W-:Y:S01]  /*1cb40*/  FFMA.FTZ R176, R176, R174.reuse, -R179.reuse ;  /* 0x000000aeb0b07223 */ /* 0x180fe200000108b3 */
[----:B------:R-:W-:Y:S01]  /*1cb50*/  ISETP.GT.AND P2, PT, R216, 0x78, PT ;  /* 0x00000078d800780c */ /* 0x000fe20003f44270 */
[-CC-:B------:R-:W-:Y:S01]  /*1cb60*/  FFMA.FTZ R177, R177, R174.reuse, -R179.reuse ;  /* 0x000000aeb1b17223 */ /* 0x180fe200000108b3 */
[----:B------:R-:W-:Y:S01]  /*1cb70*/  FMNMX.FTZ R175, R154, R175, !PT ;  /* 0x000000af9aaf7209 */ /* 0x000fe20007810000 */
        /* <DEDUP_REMOVED lines=13> */
[----:B------:R-:W-:Y:S01]  /*1cc50*/  FSEL R200, R200, -INF , P4 ;  /* 0xff800000c8c87808 */ /* 0x000fe20002000000 */
[-CC-:B------:R-:W-:Y:S01]  /*1cc60*/  FFMA.FTZ R193, R193, R174.reuse, -R179.reuse ;  /* 0x000000aec1c17223 */ /* 0x180fe200000108b3 */
[----:B------:R-:W-:Y:S01]  /*1cc70*/  FMNMX.FTZ R175, R163, R175, !PT ;  /* 0x000000afa3af7209 */ /* 0x000fe20007810000 */
[-CC-:B------:R-:W-:Y:S01]  /*1cc80*/  FFMA.FTZ R196, R196, R174.reuse, -R179.reuse ;  /* 0x000000aec4c47223 */ /* 0x180fe200000108b3 */
[----:B------:R-:W-:-:S01]  /*1cc90*/  FFMA.FTZ R197, R197, R174, -R179 ;  /* 0x000000aec5c57223 */ /* 0x000fc200000108b3 */
[-CC-:B------:R-:W-:Y:S01]  /*1cca0*/  FFMA.FTZ R205, R205, R174.reuse, -R179.reuse ;  /* 0x000000aecdcd7223 */ /* 0x180fe200000108b3 */
[----:B------:R-:W-:Y:S01]  /*1ccb0*/  FMNMX.FTZ R175, R164, R175, !PT ;  /* 0x000000afa4af7209 */ /* 0x000fe20007810000 */
[-CC-:B------:R-:W-:Y:S01]  /*1ccc0*/  FFMA.FTZ R201, R201, R174.reuse, -R179.reuse ;  /* 0x000000aec9c97223 */ /* 0x180fe200000108b3 */
[----:B------:R-:W-:-:S01]  /*1ccd0*/  FFMA.FTZ R208, R208, R174, -R179 ;  /* 0x000000aed0d07223 */ /* 0x000fc200000108b3 */
[-CC-:B------:R-:W-:Y:S01]  /*1cce0*/  FFMA.FTZ R191, R191, R174.reuse, -R179.reuse ;  /* 0x000000aebfbf7223 */ /* 0x180fe200000108b3 */
[----:B------:R-:W-:Y:S01]  /*1ccf0*/  FMNMX.FTZ R175, R167, R175, !PT ;  /* 0x000000afa7af7209 */ /* 0x000fe20007810000 */
[----:B------:R-:W-:Y:S01]  /*1cd00*/  FFMA.FTZ R179, R195, R174, -R179 ;  /* 0x000000aec3b37223 */ /* 0x000fe200000108b3 */
[----:B------:R-:W-:Y:S01]  /*1cd10*/  ISETP.NE.AND P4, PT, R217, RZ, PT ;  /* 0x000000ffd900720c */ /* 0x000fe20003f85270 */
[----:B------:R-:W-:Y:S01]  /*1cd20*/  MUFU.EX2 R7, R7 ;  /* 0x0000000700077308 */ /* 0x000fe20000000800 */
[----:B------:R-:W-:-:S04]  /*1cd30*/  FMNMX.FTZ R175, R168, R175, !PT ;  /* 0x000000afa8af7209 */ /* 0x000fc80007810000 */
[----:B------:R-:W-:-:S03]  /*1cd40*/  FMNMX.FTZ R175, R204, R175, !PT ;  /* 0x000000afccaf7209 */ /* 0x000fc60007810000 */
        /* <DEDUP_REMOVED lines=31> */
[----:B------:R-:W-:-:S05]  /*1cf40*/  FMNMX.FTZ R175, R200, R175, !PT ;  /* 0x000000afc8af7209 */ /* 0x000fca0007810000 */
[----:B------:R-:W0:Y:S02]  /*1cf50*/  SHFL.BFLY PT, R216, R175, 0x2, 0x1f ;  /* 0x0c401f00afd87f89 */ /* 0x000e2400000e0000 */
[----:B------:R-:W-:Y:S08]  /*1cf60*/  MUFU.EX2 R172, R172 ;  /* 0x000000ac00ac7308 */ /* 0x000ff00000000800 */
[----:B------:R-:W-:Y:S08]  /*1cf70*/  MUFU.EX2 R173, R173 ;  /* 0x000000ad00ad7308 */ /* 0x000ff00000000800 */
[----:B------:R-:W-:Y:S01]  /*1cf80*/  MUFU.EX2 R176, R176 ;  /* 0x000000b000b07308 */ /* 0x000fe20000000800 */
[----:B0-----:R-:W-:-:S07]  /*1cf90*/  FMNMX.FTZ R175, R175, R216, !PT ;  /* 0x000000d8afaf7209 */ /* 0x001fce0007810000 */
        /* <DEDUP_REMOVED lines=8> */
[----:B------:R-:W-:Y:S01]  /*1d020*/  MUFU.EX2 R185, R185 ;  /* 0x000000b900b97308 */ /* 0x000fe20000000800 */
[----:B------:R-:W-:Y:S02]  /*1d030*/  FSEL R216, R175, RZ, P2 ;  /* 0x000000ffafd87208 */ /* 0x000fe40001000000 */
[----:B------:R-:W-:-:S03]  /*1d040*/  FSEL R195, R195, RZ, P2 ;  /* 0x000000ffc3c37208 */ /* 0x000fc60001000000 */
[----:B------:R-:W-:Y:S01]  /*1d050*/  FADD.FTZ R216, -R216, R14 ;  /* 0x0000000ed8d87221 */ /* 0x000fe20000010100 */
[----:B------:R-:W-:Y:S02]  /*1d060*/  @!P4 IMAD R14, R234, 0x8, R18 ;  /* 0x00000008ea0ec824 */ /* 0x000fe400078e0212 */
[-CC-:B------:R-:W-:Y:S01]  /*1d070*/  FFMA.FTZ R217, R215, R174.reuse, -R195.reuse ;  /* 0x000000aed7d97223 */ /* 0x180fe200000108c3 */
[----:B------:R-:W-:Y:S01]  /*1d080*/  FSEL R215, R194, RZ, P3 ;  /* 0x000000ffc2d77208 */ /* 0x000fe20001800000 */
[-CC-:B------:R-:W-:Y:S01]  /*1d090*/  FFMA.FTZ R8, R8, R174.reuse, -R195.reuse ;  /* 0x000000ae08087223 */ /* 0x180fe200000108c3 */
[-C--:B------:R-:W-:Y:S01]  /*1d0a0*/  FMUL.FTZ R216, R216, R174.reuse ;  /* 0x000000aed8d87220 */ /* 0x080fe20000410000 */
[-CC-:B------:R-:W-:Y:S01]  /*1d0b0*/  FFMA.FTZ R152, R152, R174.reuse, -R195.reuse ;  /* 0x000000ae98987223 */ /* 0x180fe200000108c3 */
[----:B------:R-:W-:-:S01]  /*1d0c0*/  FFMA.FTZ R154, R154, R174, -R195 ;  /* 0x000000ae9a9a7223 */ /* 0x000fc200000108c3 */
[----:B------:R-:W-:Y:S01]  /*1d0d0*/  FADD.FTZ R215, -R215, R13 ;  /* 0x0000000dd7d77221 */ /* 0x000fe20000010100 */
[----:B------:R-:W-:-:S01]  /*1d0e0*/  FFMA.FTZ R156, R156, R174, -R195 ;  /* 0x000000ae9c9c7223 */ /* 0x000fc200000108c3 */
[----:B------:R-:W-:Y:S01]  /*1d0f0*/  MUFU.EX2 R8, R8 ;  /* 0x0000000800087308 */ /* 0x000fe20000000800 */
[----:B------:R-:W-:-:S01]  /*1d100*/  FFMA.FTZ R158, R158, R174, -R195 ;  /* 0x000000ae9e9e7223 */ /* 0x000fc200000108c3 */
[-C--:B------:R-:W-:Y:S01]  /*1d110*/  FMUL.FTZ R215, R215, R174.reuse ;  /* 0x000000aed7d77220 */ /* 0x080fe20000410000 */
[----:B------:R-:W-:Y:S01]  /*1d120*/  @!P4 IADD3 R14, R14, 0x38840, RZ ;  /* 0x000388400e0ec810 */ /* 0x000fe20007ffe0ff */
[-CC-:B------:R-:W-:Y:S01]  /*1d130*/  FFMA.FTZ R13, R182, R174.reuse, -R195.reuse ;  /* 0x000000aeb60d7223 */ /* 0x180fe200000108c3 */
[----:B------:R-:W-:-:S01]  /*1d140*/  FFMA.FTZ R160, R160, R174, -R195 ;  /* 0x000000aea0a07223 */ /* 0x000fc200000108c3 */
[----:B------:R-:W-:Y:S01]  /*1d150*/  IADD3 R182, -R218, 0xb, RZ ;  /* 0x0000000bdab67810 */ /* 0x000fe20007ffe1ff */
[----:B------:R-:W-:-:S01]  /*1d160*/  FFMA.FTZ R163, R163, R174, -R195 ;  /* 0x000000aea3a37223 */ /* 0x000fc200000108c3 */
[----:B------:R-:W0:Y:S01]  /*1d170*/  MUFU.EX2 R215, R215 ;  /* 0x000000d700d77308 */ /* 0x000e220000000800 */
[----:B------:R-:W-:Y:S01]  /*1d180*/  @!P4 PRMT R14, RZ, 0x654, R14 ;  /* 0x00000654ff0ec816 */ /* 0x000fe2000000000e */
[-CC-:B------:R-:W-:Y:S01]  /*1d190*/  FFMA.FTZ R164, R164, R174.reuse, -R195.reuse ;  /* 0x000000aea4a47223 */ /* 0x180fe200000108c3 */
[----:B------:R1:W-:Y:S06]  /*1d1a0*/  BAR.ARV R182, 0x100 ;  /* 0x000400b60000751d */ /* 0x0003ec0000002000 */
[----:B------:R-:W2:Y:S01]  /*1d1b0*/  MUFU.EX2 R216, R216 ;  /* 0x000000d800d87308 */ /* 0x000ea20000000800 */
[----:B------:R3:W-:Y:S01]  /*1d1c0*/  @!P4 SYNCS.ARRIVE.TRANS64.RED.A1T0 RZ, [R14+URZ], RZ ;  /* 0x000000ff0effc9a7 */ /* 0x0007e2000810043f */
[----:B------:R-:W-:-:S01]  /*1d1d0*/  FFMA.FTZ R167, R167, R174, -R195 ;  /* 0x000000aea7a77223 */ /* 0x000fc200000108c3 */
[-CC-:B------:R-:W-:Y:S01]  /*1d1e0*/  FFMA.FTZ R168, R168, R174.reuse, -R195.reuse ;  /* 0x000000aea8a87223 */ /* 0x180fe200000108c3 */
[----:B------:R-:W-:-:S01]  /*1d1f0*/  FFMA.FTZ R204, R204, R174, -R195 ;  /* 0x000000aecccc7223 */ /* 0x000fc200000108c3 */
[-CC-:B------:R-:W-:Y:S01]  /*1d200*/  FFMA.FTZ R213, R213, R174.reuse, -R195.reuse ;  /* 0x000000aed5d57223 */ /* 0x180fe200000108c3 */
[----:B------:R-:W-:-:S01]  /*1d210*/  FFMA.FTZ R214, R214, R174, -R195 ;  /* 0x000000aed6d67223 */ /* 0x000fc200000108c3 */
[----:B------:R-:W-:Y:S01]  /*1d220*/  FFMA.FTZ R178, R178, R174, -R195 ;  /* 0x000000aeb2b27223 */ /* 0x000fe200000108c3 */
[----:B------:R-:W3:Y:S01]  /*1d230*/  MUFU.EX2 R152, R152 ;  /* 0x0000009800987308 */ /* 0x000ee20000000800 */
[----:B0-----:R-:W-:-:S01]  /*1d240*/  FFMA.FTZ R3, R215, R3, R7 ;  /* 0x00000003d7037223 */ /* 0x001fc20000010007 */
[-CC-:B------:R-:W-:Y:S01]  /*1d250*/  FFMA.FTZ R183, R183, R174.reuse, -R195.reuse ;  /* 0x000000aeb7b77223 */ /* 0x180fe200000108c3 */
[----:B------:R-:W-:-:S01]  /*1d260*/  FFMA.FTZ R186, R186, R174, -R195 ;  /* 0x000000aebaba7223 */ /* 0x000fc200000108c3 */
[----:B------:R-:W-:Y:S01]  /*1d270*/  FFMA.FTZ R187, R187, R174, -R195 ;  /* 0x000000aebbbb7223 */ /* 0x000fe200000108c3 */
[----:B------:R-:W-:-:S01]  /*1d280*/  FADD.FTZ R3, R9, R3 ;  /* 0x0000000309037221 */ /* 0x000fc20000010000 */
[-CC-:B------:R-:W-:Y:S01]  /*1d290*/  FFMA.FTZ R190, R190, R174.reuse, -R195.reuse ;  /* 0x000000aebebe7223 */ /* 0x180fe200000108c3 */
[----:B------:R-:W-:-:S01]  /*1d2a0*/  FFMA.FTZ R209, R209, R174, -R195 ;  /* 0x000000aed1d17223 */ /* 0x000fc200000108c3 */
[----:B------:R-:W0:Y:S01]  /*1d2b0*/  MUFU.EX2 R154, R154 ;  /* 0x0000009a009a7308 */ /* 0x000e220000000800 */
[----:B--2---:R-:W-:-:S01]  /*1d2c0*/  FFMA.FTZ R0, R216, R0, R8 ;  /* 0x00000000d8007223 */ /* 0x004fc20000010008 */
[-CC-:B------:R-:W-:Y:S01]  /*1d2d0*/  FFMA.FTZ R212, R212, R174.reuse, -R195.reuse ;  /* 0x000000aed4d47223 */ /* 0x180fe200000108c3 */
[----:B------:R-:W-:-:S01]  /*1d2e0*/  FFMA.FTZ R198, R198, R174, -R195 ;  /* 0x000000aec6c67223 */ /* 0x000fc200000108c3 */
[-CC-:B------:R-:W-:Y:S01]  /*1d2f0*/  FFMA.FTZ R199, R199, R174.reuse, -R195.reuse ;  /* 0x000000aec7c77223 */ /* 0x180fe200000108c3 */
[----:B------:R-:W-:-:S01]  /*1d300*/  FFMA.FTZ R202, R202, R174, -R195 ;  /* 0x000000aecaca7223 */ /* 0x000fc200000108c3 */
[-CC-:B------:R-:W-:Y:S01]  /*1d310*/  FFMA.FTZ R203, R203, R174.reuse, -R195.reuse ;  /* 0x000000aecbcb7223 */ /* 0x180fe200000108c3 */
[----:B------:R-:W-:-:S01]  /*1d320*/  FFMA.FTZ R206, R206, R174, -R195 ;  /* 0x000000aecece7223 */ /* 0x000fc200000108c3 */
[----:B------:R-:W2:Y:S01]  /*1d330*/  MUFU.EX2 R156, R156 ;  /* 0x0000009c009c7308 */ /* 0x000ea20000000800 */
[----:B---3--:R-:W-:-:S01]  /*1d340*/  FADD.FTZ R14, R152, R0 ;  /* 0x00000000980e7221 */ /* 0x008fc20000010000 */
[----:B------:R-:W-:Y:S01]  /*1d350*/  FADD.FTZ R0, R153, R3 ;  /* 0x0000000399007221 */ /* 0x000fe20000010000 */
[----:B------:R-:W-:-:S01]  /*1d360*/  FFMA.FTZ R155, R155, R174, -R195 ;  /* 0x000000ae9b9b7223 */ /* 0x000fc200000108c3 */
[-CC-:B------:R-:W-:Y:S01]  /*1d370*/  FFMA.FTZ R207, R207, R174.reuse, -R195.reuse ;  /* 0x000000aecfcf7223 */ /* 0x180fe200000108c3 */
[----:B------:R-:W-:-:S01]  /*1d380*/  FFMA.FTZ R210, R210, R174, -R195 ;  /* 0x000000aed2d27223 */ /* 0x000fc200000108c3 */
[----:B------:R-:W-:Y:S01]  /*1d390*/  FADD.FTZ R0, R6, R0 ;  /* 0x0000000006007221 */ /* 0x000fe20000010000 */
[----:B------:R-:W-:-:S01]  /*1d3a0*/  FFMA.FTZ R211, R211, R174, -R195 ;  /* 0x000000aed3d37223 */ /* 0x000fc200000108c3 */
[----:B------:R-:W3:Y:S01]  /*1d3b0*/  MUFU.EX2 R158, R158 ;  /* 0x0000009e009e7308 */ /* 0x000ee20000000800 */
[----:B0-----:R-:W-:-:S01]  /*1d3c0*/  FADD.FTZ R3, R154, R14 ;  /* 0x0000000e9a037221 */ /* 0x001fc20000010000 */
[----:B------:R-:W-:Y:S01]  /*1d3d0*/  FADD.FTZ R0, R157, R0 ;  /* 0x000000009d007221 */ /* 0x000fe20000010000 */
[----:B------:R-:W-:-:S03]  /*1d3e0*/  FFMA.FTZ R195, R200, R174, -R195 ;  /* 0x000000aec8c37223 */ /* 0x000fc600000108c3 */
[----:B------:R-:W-:Y:S02]  /*1d3f0*/  FADD.FTZ R0, R159, R0 ;  /* 0x000000009f007221 */ /* 0x000fe40000010000 */
[----:B------:R-:W0:Y:S01]  /*1d400*/  MUFU.EX2 R160, R160 ;  /* 0x000000a000a07308 */ /* 0x000e220000000800 */
[----:B--2---:R-:W-:-:S01]  /*1d410*/  FADD.FTZ R3, R156, R3 ;  /* 0x000000039c037221 */ /* 0x004fc20000010000 */
[----:B------:R-:W-:-:S04]  /*1d420*/  FADD.FTZ R0, R161, R0 ;  /* 0x00000000a1007221 */ /* 0x000fc80000010000 */
[----:B------:R-:W-:Y:S02]  /*1d430*/  FADD.FTZ R0, R162, R0 ;  /* 0x00000000a2007221 */ /* 0x000fe40000010000 */
[----:B------:R-:W2:Y:S01]  /*1d440*/  MUFU.EX2 R163, R163 ;  /* 0x000000a300a37308 */ /* 0x000ea20000000800 */
[----:B---3--:R-:W-:-:S01]  /*1d450*/  FADD.FTZ R3, R158, R3 ;  /* 0x000000039e037221 */ /* 0x008fc20000010000 */
[----:B------:R-:W-:-:S04]  /*1d460*/  FADD.FTZ R0, R165, R0 ;  /* 0x00000000a5007221 */ /* 0x000fc80000010000 */
[----:B------:R-:W-:Y:S02]  /*1d470*/  FADD.FTZ R0, R166, R0 ;  /* 0x00000000a6007221 */ /* 0x000fe40000010000 */
[----:B------:R-:W3:Y:S01]  /*1d480*/  MUFU.EX2 R164, R164 ;  /* 0x000000a400a47308 */ /* 0x000ee20000000800 */
[----:B0-----:R-:W-:-:S01]  /*1d490*/  FADD.FTZ R3, R160, R3 ;  /* 0x00000003a0037221 */ /* 0x001fc20000010000 */
[----:B------:R-:W-:-:S04]  /*1d4a0*/  FADD.FTZ R0, R169, R0 ;  /* 0x00000000a9007221 */ /* 0x000fc80000010000 */
        /* <DEDUP_REMOVED lines=19> */
[----:B------:R-:W-:-:S06]  /*1d5e0*/  FADD.FTZ R0, R185, R0 ;  /* 0x00000000b9007221 */ /* 0x000fcc0000010000 */
        /* <DEDUP_REMOVED lines=64> */
.L_x_2644:
[----:B------:R-:W2:Y:S01]  /*1d9f0*/  LDL R182, [R1+0x30] ;  /* 0x0000300001b67983 */ /* 0x000ea20000100800 */
[----:B------:R-:W-:Y:S01]  /*1da00*/  IMAD R14, R15, 0x8, R18 ;  /* 0x000000080f0e7824 */ /* 0x000fe200078e0212 */
[----:B------:R-:W-:Y:S01]  /*1da10*/  F2FP.SATFINITE.E4M3.F32.PACK_AB_MERGE_C R154, R156, R154, RZ ;  /* 0x0000009a9c9a723e */ /* 0x000fe200048070ff */
        /* <DEDUP_REMOVED lines=163> */
[----:B0-----:R-:W-:Y:S01]  /*1e450*/  IMAD.MOV.U32 R14, RZ, RZ, R175 ;  /* 0x000000ffff0e7224 */ /* 0x001fe200078e00af */
[----:B------:R-:W-:Y:S01]  /*1e460*/  MOV R228, R7 ;  /* 0x0000000700e47202 */ /* 0x000fe20000000f00 */
[----:B------:R-:W-:Y:S01]  /*1e470*/  IMAD.MOV.U32 R13, RZ, RZ, R194 ;  /* 0x000000ffff0d7224 */ /* 0x000fe200078e00c2 */
        /* <DEDUP_REMOVED lines=17> */
[C---:B--2---:R-:W-:Y:S01]  /*1e590*/  ISETP.GT.AND P2, PT, R12.reuse, R182, PT ;  /* 0x000000b60c00720c */ /* 0x044fe20003f44270 */
[----:B------:R-:W-:-:S12]  /*1e5a0*/  VIADD R12, R12, 0xffffffff ;  /* 0xffffffff0c0c7836 */ /* 0x000fd80000000000 */
[----:B------:R-:W-:Y:S05]  /*1e5b0*/  @P2 BRA `(.L_x_2645) ;  /* 0xffffffc400c02947 */ /* 0x000fea000383ffff */
.L_x_2634:
[----:B------:R-:W2:Y:S02]  /*1e5c0*/  LDL R6, [R1+0x40] ;  /* 0x0000400001067983 */ /* 0x000ea40000100800 */
[----:B--2---:R-:W-:-:S13]  /*1e5d0*/  ISETP.GE.AND P0, PT, R12, R6, PT ;  /* 0x000000060c00720c */ /* 0x004fda0003f06270 */
[----:B------:R-:W-:Y:S05]  /*1e5e0*/  @!P0 BRA `(.L_x_2646) ;  /* 0x0000002c00d88947 */ /* 0x000fea0003800000 */
[----:B------:R-:W-:Y:S01]  /*1e5f0*/  IMAD.MOV.U32 R13, RZ, RZ, R175 ;  /* 0x000000ffff0d7224 */ /* 0x000fe200078e00af */
[----:B------:R-:W-:Y:S01]  /*1e600*/  MOV R6, R235 ;  /* 0x000000eb00067202 */ /* 0x000fe20000000f00 */
[----:B------:R-:W-:Y:S02]  /*1e610*/  IMAD.MOV.U32 R14, RZ, RZ, R194 ;  /* 0x000000ffff0e7224 */ /* 0x000fe400078e00c2 */
[----:B------:R-:W-:-:S07]  /*1e620*/  IMAD.MOV.U32 R15, RZ, RZ, R234 ;  /* 0x000000ffff0f7224 */ /* 0x000fce00078e00ea */
.L_x_2657:
[----:B------:R-:W-:Y:S01]  /*1e630*/  ISETP.NE.AND P2, PT, R237, RZ, PT ;  /* 0x000000ffed00720c */ /* 0x000fe20003f45270 */
[----:B------:R-:W-:Y:S01]  /*1e640*/  VIADD R234, R15, 0x1 ;  /* 0x000000010fea7836 */ /* 0x000fe20000000000 */
[----:B------:R-:W-:Y:S05]  /*1e650*/  YIELD ;  /* 0x0000000000007946 */ /* 0x000fea0003800000 */
[----:B------:R-:W-:-:S04]  /*1e660*/  ISETP.NE.AND P0, PT, R234, 0x2, PT ;  /* 0x00000002ea00780c */ /* 0x000fc80003f05270 */
[----:B------:R-:W-:Y:S02]  /*1e670*/  SEL R235, RZ, 0x1, P0 ;  /* 0x00000001ffeb7807 */ /* 0x000fe40000000000 */
[----:B------:R-:W-:Y:S02]  /*1e680*/  SEL R234, R234, RZ, P0 ;  /* 0x000000ffeaea7207 */ /* 0x000fe40000000000 */
[----:B------:R-:W-:Y:S01]  /*1e690*/  LOP3.LUT R235, R6, R235, RZ, 0x3c, !PT ;  /* 0x000000eb06eb7212 */ /* 0x000fe200078e3cff */
[----:B------:R-:W-:Y:S06]  /*1e6a0*/  @P2 BRA `(.L_x_2647) ;  /* 0x0000000000302947 */ /* 0x000fec0003800000 */
[----:B------:R-:W-:Y:S05]  /*1e6b0*/  @!P1 BRA `(.L_x_2648) ;  /* 0x0000000000049947 */ /* 0x000fea0003800000 */
[----:B------:R-:W-:Y:S01]  /*1e6c0*/  BPT.TRAP 0x1 ;  /* 0x000000040000795c */ /* 0x000fe20000300000 */
.L_x_2648:
[----:B------:R-:W-:Y:S01]  /*1e6d0*/  IMAD R7, R234, 0x8, R18 ;  /* 0x00000008ea077824 */ /* 0x000fe200078e0212 */
[----:B------:R-:W-:-:S04]  /*1e6e0*/  SHF.L.U32 R8, R235, 0x1f, RZ ;  /* 0x0000001feb087819 */ /* 0x000fc800000006ff */
[----:B------:R0:W1:Y:S01]  /*1e6f0*/  SYNCS.PHASECHK.TRANS64.TRYWAIT P0, [R7+URZ+0x38830], R8 ;  /* 0x03883008070075a7 */ /* 0x000062000800017f */
[----:B------:R-:W-:Y:S05]  /*1e700*/  @!P1 BRA `(.L_x_2649) ;  /* 0x0000000000049947 */ /* 0x000fea0003800000 */
[----:B------:R-:W-:Y:S01]  /*1e710*/  BPT.TRAP 0x1 ;  /* 0x000000040000795c */ /* 0x000fe20000300000 */
.L_x_2649:
[----:B------:R-:W-:Y:S04]  /*1e720*/  BSSY B0, `(.L_x_2647) ;  /* 0x0000004000007945 */ /* 0x000fe80003800000 */
[----:B-1----:R-:W-:Y:S05]  /*1e730*/  @P0 BRA `(.L_x_2650) ;  /* 0x0000000000080947 */ /* 0x002fea0003800000 */
[----:B------:R-:W1:Y:S02]  /*1e740*/  SYNCS.PHASECHK.TRANS64.TRYWAIT P0, [R7+URZ+0x38830], R8 ;  /* 0x03883008070075a7 */ /* 0x000e64000800017f */
[----:B-1----:R-:W-:Y:S05]  /*1e750*/  @!P0 BRA `(.L_x_2651) ;  /* 0x0000015000c48947 */ /* 0x002fea0003800000 */
.L_x_2650:
[----:B------:R-:W-:Y:S05]  /*1e760*/  BSYNC B0 ;  /* 0x0000000000007941 */ /* 0x000fea0003800000 */
.L_x_2647:
[----:B01----:R-:W2:Y:S04]  /*1e770*/  LDL R8, [R1+0x10] ;  /* 0x0000100001087983 */ /* 0x003ea80000100800 */
[----:B------:R0:W-:Y:S04]  /*1e780*/  STL.64 [R1+0x1c8], R16 ;  /* 0x0001c81001007387 */ /* 0x0001e80000100a00 */
[----:B------:R1:W-:Y:S04]  /*1e790*/  STL.64 [R1+0x1c0], R14 ;  /* 0x0001c00e01007387 */ /* 0x0003e80000100a00 */
        /* <DEDUP_REMOVED lines=87> */
.L_x_2653:
[----:B------:R-:W-:Y:S01]  /*1ed10*/  SHF.L.U32 R6, R6, 0x1f, RZ ;  /* 0x0000001f06067819 */ /* 0x000fe200000006ff */
[----:B-----5:R-:W-:-:S04]  /*1ed20*/  IMAD R7, R15, 0x8, R18 ;  /* 0x000000080f077824 */ /* 0x020fc800078e0212 */
[----:B------:R0:W1:Y:S01]  /*1ed30*/  SYNCS.PHASECHK.TRANS64.TRYWAIT P0, [R7+URZ+0x38850], R6 ;  /* 0x03885006070075a7 */ /* 0x000062000800017f */
[----:B------:R-:W-:Y:S05]  /*1ed40*/  @!P1 BRA `(.L_x_2654) ;  /* 0x0000000000049947 */ /* 0x000fea0003800000 */
[----:B------:R-:W-:Y:S01]  /*1ed50*/  BPT.TRAP 0x1 ;  /* 0x000000040000795c */ /* 0x000fe20000300000 */
.L_x_2654:
[----:B-1----:R-:W-:Y:S05]  /*1ed60*/  @P0 BRA `(.L_x_2652) ;  /* 0x0000000000080947 */ /* 0x002fea0003800000 */
[----:B------:R-:W1:Y:S02]  /*1ed70*/  SYNCS.PHASECHK.TRANS64.TRYWAIT P0, [R7+URZ+0x38850], R6 ;  /* 0x03885006070075a7 */ /* 0x000e64000800017f */
[----:B-1----:R-:W-:Y:S05]  /*1ed80*/  @!P0 BRA `(.L_x_2655) ;  /* 0x0000014c004c8947 */ /* 0x002fea0003800000 */
.L_x_2652:
[----:B01----:R-:W-:Y:S01]  /*1ed90*/  IADD3 R6, R18, 0x400, RZ ;  /* 0x0000040012067810 */ /* 0x003fe20007ffe0ff */
[----:B------:R-:W-:Y:S01]  /*1eda0*/  IMAD.MOV.U32 R7, RZ, RZ, 0x40000040 ;  /* 0x40000040ff077424 */ /* 0x000fe200078e00ff */
[----:B------:R-:W-:Y:S05]  /*1edb0*/  WARPSYNC.ALL ;  /* 0x0000000000007948 */ /* 0x000fea0003800000 */
[----:B------:R-:W-:Y:S01]  /*1edc0*/  SHF.R.U32.HI R6, RZ, 0x4, R6 ;  /* 0x00000004ff067819 */ /* 0x000fe20000011606 */
[----:B------:R-:W-:Y:S01]  /*1edd0*/  WARPGROUP.ARRIVE ;  /* 0x00000000000079c5 */ /* 0x000fe20000000000 */
[----:B------:R-:W-:Y:S01]  /*1ede0*/  R2UR UR7, R7 ;  /* 0x00000000070772ca */ /* 0x000fe200000e0000 */
[----:B------:R-:W-:Y:S01]  /*1edf0*/  IMAD.MOV.U32 R9, RZ, RZ, 0x40000040 ;  /* 0x40000040ff097424 */ /* 0x000fe200078e00ff */
[----:B------:R-:W-:Y:S01]  /*1ee00*/  LOP3.LUT R6, R6, 0x3fff, RZ, 0xc0, !PT ;  /* 0x00003fff06067812 */ /* 0x000fe200078ec0ff */
[C---:B-----5:R-:W-:Y:S01]  /*1ee10*/  FMUL.FTZ R7, R2.reuse, R156 ;  /* 0x0000009c02077220 */ /* 0x060fe20000410000 */
[C---:B------:R-:W-:Y:S01]  /*1ee20*/  FMUL.FTZ R156, R2.reuse, R163 ;  /* 0x000000a3029c7220 */ /* 0x040fe20000410000 */
[----:B------:R-:W-:Y:S01]  /*1ee30*/  FMUL.FTZ R163, R2, R170 ;  /* 0x000000aa02a37220 */ /* 0x000fe20000410000 */
[----:B------:R-:W-:Y:S01]  /*1ee40*/  LOP3.LUT R6, R6, 0x10000, RZ, 0xfc, !PT ;  /* 0x0001000006067812 */ /* 0x000fe200078efcff */
[C---:B------:R-:W-:Y:S01]  /*1ee50*/  FMUL.FTZ R170, R2.reuse, R177 ;  /* 0x000000b102aa7220 */ /* 0x040fe20000410000 */
[C---:B------:R-:W-:Y:S01]  /*1ee60*/  FMUL.FTZ R177, R2.reuse, R182 ;  /* 0x000000b602b17220 */ /* 0x040fe20000410000 */
[----:B------:R-:W-:Y:S01]  /*1ee70*/  MUFU.TANH R7, R7 ;  /* 0x0000000700077308 */ /* 0x000fe20000002400 */
[----:B------:R-:W-:Y:S01]  /*1ee80*/  FMUL.FTZ R182, R2, R187 ;  /* 0x000000bb02b67220 */ /* 0x000fe20000410000 */
[----:B------:R-:W-:-:S02]  /*1ee90*/  IMAD R6, R15, 0x800, R6 ;  /* 0x000008000f067824 */ /* 0x000fc400078e0206 */
[C---:B------:R-:W-:Y:S01]  /*1eea0*/  FMUL.FTZ R187, R2.reuse, R192 ;  /* 0x000000c002bb7220 */ /* 0x040fe20000410000 */
[C---:B------:R-:W-:Y:S01]  /*1eeb0*/  FMUL.FTZ R192, R2.reuse, R197 ;  /* 0x000000c502c07220 */ /* 0x040fe20000410000 */
[----:B------:R-:W-:Y:S01]  /*1eec0*/  FMUL.FTZ R197, R2, R201 ;  /* 0x000000c902c57220 */ /* 0x000fe20000410000 */
[C---:B------:R-:W-:Y:S01]  /*1eed0*/  VIADD R8, R6.reuse, 0x2 ;  /* 0x0000000206087836 */ /* 0x040fe20000000000 */
[----:B------:R-:W-:Y:S01]  /*1eee0*/  R2UR UR6, R6 ;  /* 0x00000000060672ca */ /* 0x000fe200000e0000 */
[----:B------:R-:W-:Y:S01]  /*1eef0*/  MUFU.TANH R156, R156 ;  /* 0x0000009c009c7308 */ /* 0x000fe20000002400 */
[C---:B------:R-:W-:Y:S01]  /*1ef00*/  FMUL.FTZ R201, R2.reuse, R205 ;  /* 0x000000cd02c97220 */ /* 0x040fe20000410000 */
[C---:B------:R-:W-:Y:S01]  /*1ef10*/  FMUL.FTZ R205, R2.reuse, R209 ;  /* 0x000000d102cd7220 */ /* 0x040fe20000410000 */
[----:B------:R-:W-:-:S05]  /*1ef20*/  FMUL.FTZ R209, R2, R213 ;  /* 0x000000d502d17220 */ /* 0x000fca0000410000 */
[----:B------:R-:W-:Y:S04]  /*1ef30*/  MUFU.TANH R163, R163 ;  /* 0x000000a300a37308 */ /* 0x000fe80000002400 */
[----:B------:R-:W-:Y:S01]  /*1ef40*/  QGMMA.64x256x32.F32.E4M3.E4M3 R24, R228, gdesc[UR4], R24, gsb0 ;  /* 0x03e00004e4187df3 */ /* 0x000fe20008000818 */
[----:B------:R-:W-:Y:S01]  /*1ef50*/  R2UR UR6, R8 ;  /* 0x00000000080672ca */ /* 0x000fe200000e0000 */
[----:B------:R-:W-:Y:S01]  /*1ef60*/  VIADD R8, R6, 0x4 ;  /* 0x0000000406087836 */ /* 0x000fe20000000000 */
[----:B------:R-:W-:Y:S01]  /*1ef70*/  R2UR UR7, R9 ;  /* 0x00000000090772ca */ /* 0x000fe200000e0000 */
[----:B------:R-:W-:Y:S01]  /*1ef80*/  IMAD.MOV.U32 R9, RZ, RZ, 0x40000040 ;  /* 0x40000040ff097424 */ /* 0x000fe200078e00ff */
        /* <DEDUP_REMOVED lines=37> */
[----:B0-----:R-:W-:-:S04]  /*1f1e0*/  LOP3.LUT R231, R231, 0x7f, RZ, 0xc0, !PT ;  /* 0x0000007fe7e77812 */ /* 0x001fc800078ec0ff */
[----:B------:R-:W-:-:S03]  /*1f1f0*/  ISETP.NE.AND P0, PT, R231, RZ, PT ;  /* 0x000000ffe700720c */ /* 0x000fc60003f05270 */
[----:B------:R-:W-:Y:S01]  /*1f200*/  MUFU.TANH R158, R158 ;  /* 0x0000009e009e7308 */ /* 0x000fe20000002400 */
[----:B------:R-:W0:Y:S07]  /*1f210*/  S2R R231, SR_TID.X ;  /* 0x0000000000e77919 */ /* 0x000e2e0000002100 */
[----:B------:R-:W-:Y:S08]  /*1f220*/  MUFU.TANH R165, R165 ;  /* 0x000000a500a57308 */ /* 0x000ff00000002400 */
        /* <DEDUP_REMOVED lines=54> */
[----:B------:R-:W-:Y:S01]  /*1f590*/  FMNMX.FTZ R175, R7, R175, !PT ;  /* 0x000000af07af7209 */ /* 0x000fe20007810000 */
[C---:B------:R-:W-:Y:S01]  /*1f5a0*/  FMUL.FTZ R203, R2.reuse, R207 ;  /* 0x000000cf02cb7220 */ /* 0x040fe20000410000 */
[C---:B------:R-:W-:Y:S01]  /*1f5b0*/  FMUL.FTZ R208, R2.reuse, R212 ;  /* 0x000000d402d07220 */ /* 0x040fe20000410000 */
[----:B------:R-:W1:Y:S01]  /*1f5c0*/  MUFU.TANH R153, R153 ;  /* 0x0000009900997308 */ /* 0x000e620000002400 */
[----:B--2---:R-:W-:Y:S01]  /*1f5d0*/  FMNMX.FTZ R174, R221, R13, !PT ;  /* 0x0000000dddae7209 */ /* 0x004fe20007810000 */
[----:B------:R-:W-:Y:S01]  /*1f5e0*/  FMUL.FTZ R207, R2, R211 ;  /* 0x000000d302cf7220 */ /* 0x000fe20000410000 */
[----:B------:R-:W-:Y:S01]  /*1f5f0*/  FMNMX.FTZ R175, R8, R175, !PT ;  /* 0x000000af08af7209 */ /* 0x000fe20007810000 */
[----:B------:R-:W-:Y:S01]  /*1f600*/  FMUL.FTZ R211, R2, R215 ;  /* 0x000000d702d37220 */ /* 0x000fe20000410000 */
[----:B------:R-:W-:-:S03]  /*1f610*/  WARPGROUP.ARRIVE ;  /* 0x00000000000079c5 */ /* 0x000fc60000000000 */
[----:B------:R-:W2:Y:S01]  /*1f620*/  MUFU.TANH R152, R152 ;  /* 0x0000009800987308 */ /* 0x000ea20000002400 */
[----:B0-----:R-:W-:-:S04]  /*1f630*/  FMNMX.FTZ R174, R220, R174, !PT ;  /* 0x000000aedcae7209 */ /* 0x001fc80007810000 */
[----:B------:R-:W-:-:S03]  /*1f640*/  FMNMX.FTZ R174, R9, R174, !PT ;  /* 0x000000ae09ae7209 */ /* 0x000fc60007810000 */
[----:B------:R-:W0:Y:S01]  /*1f650*/  MUFU.TANH R154, R154 ;  /* 0x0000009a009a7308 */ /* 0x000e220000002400 */
[----:B-1----:R-:W-:-:S07]  /*1f660*/  FMNMX.FTZ R175, R153, R175, !PT ;  /* 0x000000af99af7209 */ /* 0x002fce0007810000 */
[----:B------:R-:W1:Y:S01]  /*1f670*/  MUFU.TANH R155, R155 ;  /* 0x0000009b009b7308 */ /* 0x000e620000002400 */
[----:B--2---:R-:W-:-:S07]  /*1f680*/  FMNMX.FTZ R174, R152, R174, !PT ;  /* 0x000000ae98ae7209 */ /* 0x004fce0007810000 */
[----:B------:R-:W2:Y:S01]  /*1f690*/  MUFU.TANH R159, R159 ;  /* 0x0000009f009f7308 */ /* 0x000ea20000002400 */
[----:B0-----:R-:W-:-:S04]  /*1f6a0*/  FMNMX.FTZ R175, R154, R175, !PT ;  /* 0x000000af9aaf7209 */ /* 0x001fc80007810000 */
[----:B------:R-:W-:-:S03]  /*1f6b0*/  FMNMX.FTZ R175, R157, R175, !PT ;  /* 0x000000af9daf7209 */ /* 0x000fc60007810000 */
[----:B------:R-:W0:Y:S01]  /*1f6c0*/  MUFU.TANH R161, R161 ;  /* 0x000000a100a17308 */ /* 0x000e220000002400 */
[----:B-1----:R-:W-:Y:S02]  /*1f6d0*/  FMNMX.FTZ R174, R155, R174, !PT ;  /* 0x000000ae9bae7209 */ /* 0x002fe40007810000 */
[----:B------:R-:W-:Y:S02]  /*1f6e0*/  FMNMX.FTZ R175, R158, R175, !PT ;  /* 0x000000af9eaf7209 */ /* 0x000fe40007810000 */
[----:B------:R-:W-:-:S03]  /*1f6f0*/  FMNMX.FTZ R174, R156, R174, !PT ;  /* 0x000000ae9cae7209 */ /* 0x000fc60007810000 */
[----:B------:R-:W1:Y:S01]  /*1f700*/  MUFU.TANH R160, R160 ;  /* 0x000000a000a07308 */ /* 0x000e620000002400 */
[----:B--2---:R-:W-:-:S07]  /*1f710*/  FMNMX.FTZ R174, R159, R174, !PT ;  /* 0x000000ae9fae7209 */ /* 0x004fce0007810000 */
[----:B------:R-:W2:Y:S01]  /*1f720*/  MUFU.TANH R162, R162 ;  /* 0x000000a200a27308 */ /* 0x000ea20000002400 */
[----:B0-----:R-:W-:-:S07]  /*1f730*/  FMNMX.FTZ R175, R161, R175, !PT ;  /* 0x000000afa1af7209 */ /* 0x001fce0007810000 */
[----:B------:R-:W0:Y:S01]  /*1f740*/  MUFU.TANH R166, R166 ;  /* 0x000000a600a67308 */ /* 0x000e220000002400 */
[----:B-1----:R-:W-:-:S04]  /*1f750*/  FMNMX.FTZ R174, R160, R174, !PT ;  /* 0x000000aea0ae7209 */ /* 0x002fc80007810000 */
[----:B------:R-:W-:-:S03]  /*1f760*/  FMNMX.FTZ R174, R163, R174, !PT ;  /* 0x000000aea3ae7209 */ /* 0x000fc60007810000 */
[----:B------:R-:W1:Y:S01]  /*1f770*/  MUFU.TANH R167, R167 ;  /* 0x000000a700a77308 */ /* 0x000e620000002400 */
[----:B--2---:R-:W-:Y:S02]  /*1f780*/  FMNMX.FTZ R175, R162, R175, !PT ;  /* 0x000000afa2af7209 */ /* 0x004fe40007810000 */
[----:B------:R-:W-:Y:S02]  /*1f790*/  FMNMX.FTZ R174, R164, R174, !PT ;  /* 0x000000aea4ae7209 */ /* 0x000fe40007810000 */
[----:B------:R-:W-:-:S03]  /*1f7a0*/  FMNMX.FTZ R175, R165, R175, !PT ;  /* 0x000000afa5af7209 */ /* 0x000fc60007810000 */
[----:B------:R-:W2:Y:S01]  /*1f7b0*/  MUFU.TANH R169, R169 ;  /* 0x000000a900a97308 */ /* 0x000ea20000002400 */
[----:B0-----:R-:W-:-:S07]  /*1f7c0*/  FMNMX.FTZ R175, R166, R175, !PT ;  /* 0x000000afa6af7209 */ /* 0x001fce0007810000 */
[----:B------:R-:W0:Y:S01]  /*1f7d0*/  MUFU.TANH R168, R168 ;  /* 0x000000a800a87308 */ /* 0x000e220000002400 */
[----:B-1----:R-:W-:-:S07]  /*1f7e0*/  FMNMX.FTZ R174, R167, R174, !PT ;  /* 0x000000aea7ae7209 */ /* 0x002fce0007810000 */
[----:B------:R-:W1:Y:S01]  /*1f7f0*/  MUFU.TANH R173, R173 ;  /* 0x000000ad00ad7308 */ /* 0x000e620000002400 */
[----:B--2---:R-:W-:-:S04]  /*1f800*/  FMNMX.FTZ R175, R169, R175, !PT ;  /* 0x000000afa9af7209 */ /* 0x004fc80007810000 */
[----:B------:R-:W-:-:S03]  /*1f810*/  FMNMX.FTZ R175, R170, R175, !PT ;  /* 0x000000afaaaf7209 */ /* 0x000fc60007810000 */
[----:B------:R-:W2:Y:S01]  /*1f820*/  MUFU.TANH R176, R176 ;  /* 0x000000b000b07308 */ /* 0x000ea20000002400 */
[----:B0-----:R-:W-:-:S04]  /*1f830*/  FMNMX.FTZ R174, R168, R174, !PT ;  /* 0x000000aea8ae7209 */ /* 0x001fc80007810000 */
        /* <DEDUP_REMOVED lines=10> */
[----:B0-----:R-:W-:-:S04]  /*1f8e0*/  FMNMX.FTZ R175, R180, R175, !PT ;  /* 0x000000afb4af7209 */ /* 0x001fc80007810000 */
[----:B------:R-:W-:-:S03]  /*1f8f0*/  FMNMX.FTZ R175, R183, R175, !PT ;  /* 0x000000afb7af7209 */ /* 0x000fc60007810000 */
[----:B------:R-:W0:Y:S01]  /*1f900*/  MUFU.TANH R186, R186 ;  /* 0x000000ba00ba7308 */ /* 0x000e220000002400 */
[----:B-1----:R-:W-:Y:S02]  /*1f910*/  FMNMX.FTZ R174, R181, R174, !PT ;  /* 0x000000aeb5ae7209 */ /* 0x002fe40007810000 */
[----:B------:R-:W-:Y:S02]  /*1f920*/  FMNMX.FTZ R175, R184, R175, !PT ;  /* 0x000000afb8af7209 */ /* 0x000fe40007810000 */
[----:B------:R-:W-:Y:S02]  /*1f930*/  FMNMX.FTZ R174, R182, R174, !PT ;  /* 0x000000aeb6ae7209 */ /* 0x000fe40007810000 */
[----:B------:R-:W-:Y:S01]  /*1f940*/  FMNMX.FTZ R175, R187, R175, !PT ;  /* 0x000000afbbaf7209 */ /* 0x000fe20007810000 */
[----:B------:R-:W1:Y:S01]  /*1f950*/  MUFU.TANH R191, R191 ;  /* 0x000000bf00bf7308 */ /* 0x000e620000002400 */
[----:B--2---:R-:W-:Y:S02]  /*1f960*/  FMNMX.FTZ R174, R185, R174, !PT ;  /* 0x000000aeb9ae7209 */ /* 0x004fe40007810000 */
[----:B------:R-:W-:-:S05]  /*1f970*/  FMNMX.FTZ R175, R188, R175, !PT ;  /* 0x000000afbcaf7209 */ /* 0x000fca0007810000 */
[----:B------:R-:W2:Y:S01]  /*1f980*/  MUFU.TANH R190, R190 ;  /* 0x000000be00be7308 */ /* 0x000ea20000002400 */
[----:B0-----:R-:W-:-:S04]  /*1f990*/  FMNMX.FTZ R174, R186, R174, !PT ;  /* 0x000000aebaae7209 */ /* 0x001fc80007810000 */
        /* <DEDUP_REMOVED lines=27> */
[----:B------:R-:W-:Y:S02]  /*1fb50*/  FMNMX.FTZ R175, R209, R175, !PT ;  /* 0x000000afd1af7209 */ /* 0x000fe40007810000 */
[----:B-1----:R-:W-:-:S03]  /*1fb60*/  FMNMX.FTZ R174, R207, R174, !PT ;  /* 0x000000aecfae7209 */ /* 0x002fc60007810000 */
[----:B------:R-:W0:Y:S01]  /*1fb70*/  SHFL.BFLY PT, R212, R175, 0x2, 0x1f ;  /* 0x0c401f00afd47f89 */ /* 0x000e2200000e0000 */
[----:B------:R-:W-:-:S04]  /*1fb80*/  FMNMX.FTZ R174, R210, R174, !PT ;  /* 0x000000aed2ae7209 */ /* 0x000fc80007810000 */
[----:B--2---:R-:W-:Y:S01]  /*1fb90*/  FMNMX.FTZ R194, R211, R174, !PT ;  /* 0x000000aed3c27209 */ /* 0x004fe20007810000 */
[----:B------:R-:W-:-:S04]  /*1fba0*/  VIADD R174, R6, 0x6 ;  /* 0x0000000606ae7836 */ /* 0x000fc80000000000 */
[----:B------:R-:W1:Y:S01]  /*1fbb0*/  SHFL.BFLY PT, R213, R194, 0x2, 0x1f ;  /* 0x0c401f00c2d57f89 */ /* 0x000e6200000e0000 */
[----:B------:R-:W-:Y:S02]  /*1fbc0*/  R2UR UR6, R174 ;  /* 0x00000000ae0672ca */ /* 0x000fe400000e0000 */
[----:B------:R-:W-:Y:S02]  /*1fbd0*/  MOV R174, UR47 ;  /* 0x0000002f00ae7c02 */ /* 0x000fe40008000f00 */
[----:B0-----:R-:W-:Y:S01]  /*1fbe0*/  FMNMX.FTZ R212, R175, R212, !PT ;  /* 0x000000d4afd47209 */ /* 0x001fe20007810000 */
[----:B------:R-:W-:-:S05]  /*1fbf0*/  IMAD.MOV.U32 R175, RZ, RZ, 0x40000040 ;  /* 0x40000040ffaf7424 */ /* 0x000fca00078e00ff */
[----:B------:R-:W-:Y:S02]  /*1fc00*/  R2UR UR7, R175 ;  /* 0x00000000af0772ca */ /* 0x000fe400000e0000 */
[----:B-1----:R-:W-:Y:S02]  /*1fc10*/  FMNMX.FTZ R213, R194, R213, !PT ;  /* 0x000000d5c2d57209 */ /* 0x002fe40007810000 */
[----:B------:R-:W0:Y:S04]  /*1fc20*/  SHFL.BFLY PT, R194, R212, 0x1, 0x1f ;  /* 0x0c201f00d4c27f89 */ /* 0x000e2800000e0000 */
[----:B------:R-:W1:Y:S05]  /*1fc30*/  SHFL.BFLY PT, R175, R213, 0x1, 0x1f ;  /* 0x0c201f00d5af7f89 */ /* 0x000e6a00000e0000 */
[----:B------:R-:W-:Y:S01]  /*1fc40*/  QGMMA.64x256x32.F32.E4M3.E4M3 R24, R216, gdesc[UR4], R24, gsb0 ;  /* 0x03e00004d8187df3 */ /* 0x000fe20008000818 */
[----:B0-----:R-:W-:-:S02]  /*1fc50*/  FMNMX.FTZ R194, R212, R194, !PT ;  /* 0x000000c2d4c27209 */ /* 0x001fc40007810000 */
[----:B-1----:R-:W-:-:S03]  /*1fc60*/  FMNMX.FTZ R175, R213, R175, !PT ;  /* 0x000000afd5af7209 */ /* 0x002fc60007810000 */
[C---:B------:R-:W-:Y:S01]  /*1fc70*/  FADD.FTZ R6, -R194.reuse, R14 ;  /* 0x0000000ec2067221 */ /* 0x040fe20000010100 */
[----:B------:R-:W-:-:S03]  /*1fc80*/  FFMA.FTZ R213, R194, R174, -8 ;  /* 0xc1000000c2d57423 */ /* 0x000fc600000100ae */
[----:B------:R-:W-:Y:S01]  /*1fc90*/  FMUL.FTZ R6, R6, R174 ;  /* 0x000000ae06067220 */ /* 0x000fe20000410000 */
[----:B------:R-:W-:-:S01]  /*1fca0*/  FADD.FTZ R14, -R175, R13 ;  /* 0x0000000daf0e7221 */ /* 0x000fc20000010100 */
[-CC-:B------:R-:W-:Y:S01]  /*1fcb0*/  FFMA.FTZ R212, R222, R174.reuse, -R213.reuse ;  /* 0x000000aeded47223 */ /* 0x180fe200000108d5 */
[----:B------:R-:W-:-:S01]  /*1fcc0*/  FFMA.FTZ R7, R7, R174, -R213 ;  /* 0x000000ae07077223 */ /* 0x000fc200000108d5 */
        /* <DEDUP_REMOVED lines=32> */
[-C--:B------:R-:W-:Y:S01]  /*1fed0*/  FFMA.FTZ R213, R175, R174.reuse, -8 ;  /* 0xc1000000afd57423 */ /* 0x080fe200000100ae */
[----:B------:R-:W0:Y:S03]  /*1fee0*/  MUFU.EX2 R14, R14 ;  /* 0x0000000e000e7308 */ /* 0x000e260000000800 */
        /* <DEDUP_REMOVED lines=39> */
[----:B0-----:R-:W-:-:S06]  /*20160*/  FADD.FTZ R3, R212, R3 ;  /* 0x00000003d4037221 */ /* 0x001fcc0000010000 */
        /* <DEDUP_REMOVED lines=40> */
[----:B------:R-:W-:Y:S02]  /*203f0*/  WARPGROUP.DEPBAR.LE gsb0, 0x0 ;  /* 0x00008000000079c5 */ /* 0x000fe40000010000 */
[----:B------:R-:W-:-:S04]  /*20400*/  @!P0 IMAD R216, R234, 0x8, R18 ;  /* 0x00000008ead88824 */ /* 0x000fc800078e0212 */
[----:B------:R-:W1:Y:S01]  /*20410*/  MUFU.EX2 R171, R171 ;  /* 0x000000ab00ab7308 */ /* 0x000e620000000800 */
[----:B0-----:R-:W-:-:S01]  /*20420*/  FADD.FTZ R3, R168, R3 ;  /* 0x00000003a8037221 */ /* 0x001fc20000010000 */
[----:B------:R-:W-:Y:S01]  /*20430*/  IADD3 R217, -R231, 0xb, RZ ;  /* 0x0000000be7d97810 */ /* 0x000fe20007ffe1ff */
[----:B------:R-:W-:-:S05]  /*20440*/  @!P0 VIADD R216, R216, 0x38840 ;  /* 0x00038840d8d88836 */ /* 0x000fca0000000000 */
[----:B------:R-:W0:Y:S01]  /*20450*/  MUFU.EX2 R170, R170 ;  /* 0x000000aa00aa7308 */ /* 0x000e220000000800 */
[----:B--2---:R-:W-:-:S01]  /*20460*/  FADD.FTZ R0, R169, R0 ;  /* 0x00000000a9007221 */ /* 0x004fc20000010000 */
[----:B------:R-:W-:Y:S01]  /*20470*/  @!P0 PRMT R216, RZ, 0x654, R216 ;  /* 0x00000654ffd88816 */ /* 0x000fe200000000d8 */
[----:B------:R2:W-:Y:S06]  /*20480*/  BAR.ARV R217, 0x100 ;  /* 0x000400d90000751d */ /* 0x0005ec0000002000 */
[----:B------:R-:W3:Y:S01]  /*20490*/  MUFU.EX2 R172, R172 ;  /* 0x000000ac00ac7308 */ /* 0x000ee20000000800 */
[----:B-1----:R-:W-:-:S01]  /*204a0*/  FADD.FTZ R3, R171, R3 ;  /* 0x00000003ab037221 */ /* 0x002fc20000010000 */
[----:B------:R2:W-:Y:S06]  /*204b0*/  @!P0 SYNCS.ARRIVE.TRANS64.RED.A1T0 RZ, [R216+URZ], RZ ;  /* 0x000000ffd8ff89a7 */ /* 0x0005ec000810043f */
[----:B------:R-:W1:Y:S01]  /*204c0*/  MUFU.EX2 R173, R173 ;  /* 0x000000ad00ad7308 */ /* 0x000e620000000800 */
[----:B0-----:R-:W-:-:S07]  /*204d0*/  FADD.FTZ R0, R170, R0 ;  /* 0x00000000aa007221 */ /* 0x001fce0000010000 */
[----:B------:R-:W0:Y:S01]  /*204e0*/  MUFU.EX2 R177, R177 ;  /* 0x000000b100b17308 */ /* 0x000e220000000800 */
[----:B---3--:R-:W-:-:S07]  /*204f0*/  FADD.FTZ R3, R172, R3 ;  /* 0x00000003ac037221 */ /* 0x008fce0000010000 */
[----:B------:R-:W3:Y:S01]  /*20500*/  MUFU.EX2 R176, R176 ;  /* 0x000000b000b07308 */ /* 0x000ee20000000800 */
[----:B-1----:R-:W-:-:S07]  /*20510*/  FADD.FTZ R0, R173, R0 ;  /* 0x00000000ad007221 */ /* 0x002fce0000010000 */
        /* <DEDUP_REMOVED lines=65> */
[----:B-1----:R-:W-:-:S01]  /*20930*/  FADD.FTZ R213, R210, R3 ;  /* 0x00000003d2d57221 */ /* 0x002fc20000010000 */
[----:B0-----:R-:W-:-:S03]  /*20940*/  FADD.FTZ R3, R209, R0 ;  /* 0x00000000d1037221 */ /* 0x001fc60000010000 */
[----:B---3--:R-:W-:Y:S01]  /*20950*/  FADD.FTZ R0, R211, R213 ;  /* 0x000000d5d3007221 */ /* 0x008fe20000010000 */
[----:B--2---:R-:W-:Y:S06]  /*20960*/  @!P1 BRA `(.L_x_2656) ;  /* 0x0000000000049947 */ /* 0x004fec0003800000 */
[----:B------:R-:W-:Y:S01]  /*20970*/  BPT.TRAP 0x1 ;  /* 0x000000040000795c */ /* 0x000fe20000300000 */
.L_x_2656:
        /* <DEDUP_REMOVED lines=166> */
[----:B------:R-:W-:Y:S01]  /*213e0*/  IMAD.MOV.U32 R13, RZ, RZ, R175 ;  /* 0x000000ffff0d7224 */ /* 0x000fe200078e00af */
[----:B------:R-:W-:Y:S01]  /*213f0*/  MOV R6, R235 ;  /* 0x000000eb00067202 */ /* 0x000fe20000000f00 */
[----:B------:R-:W-:Y:S01]  /*21400*/  IMAD.MOV.U32 R14, RZ, RZ, R194 ;  /* 0x000000ffff0e7224 */ /* 0x000fe200078e00c2 */
[----:B------:R-:W-:Y:S01]  /*21410*/  MOV R227, R177 ;  /* 0x000000b100e37202 */ /* 0x000fe20000000f00 */
[----:B0-----:R-:W-:-:S02]  /*21420*/  IMAD.MOV.U32 R15, RZ, RZ, R234 ;  /* 0x000000ffff0f7224 */ /* 0x001fc400078e00ea */
        /* <DEDUP_REMOVED lines=13> */
[----:B------:R-:W-:Y:S01]  /*21500*/  IMAD.MOV.U32 R219, RZ, RZ, R210 ;  /* 0x000000ffffdb7224 */ /* 0x000fe200078e00d2 */
[C---:B--2---:R-:W-:Y:S01]  /*21510*/  ISETP.GT.AND P0, PT, R12.reuse, R216, PT ;  /* 0x000000d80c00720c */ /* 0x044fe20003f04270 */
[----:B------:R-:W-:Y:S02]  /*21520*/  VIADD R12, R12, 0xffffffff ;  /* 0xffffffff0c0c7836 */ /* 0x000fe40000000000 */
[----:B------:R-:W-:-:S10]  /*21530*/  IMAD.MOV.U32 R216, RZ, RZ, R200 ;  /* 0x000000ffffd87224 */ /* 0x000fd400078e00c8 */
[----:B------:R-:W-:Y:S05]  /*21540*/  @P0 BRA `(.L_x_2657) ;  /* 0xffffffd000380947 */ /* 0x000fea000383ffff */
.L_x_2646:
[----:B------:R-:W-:Y:S05]  /*21550*/  WARPSYNC.ALL ;  /* 0x0000000000007948 */ /* 0x000fea0003800000 */
[----:B------:R-:W-:Y:S06]  /*21560*/  BAR.ARV 0x8, 0x180 ;  /* 0x0206000000007b1d */ /* 0x000fec0000002000 */
[----:B------:R-:W-:Y:S05]  /*21570*/  @!P1 BRA `(.L_x_2658) ;  /* 0x0000000000049947 */ /* 0x000fea0003800000 */
[----:B------:R-:W-:Y:S01]  /*21580*/  BPT.TRAP 0x1 ;  /* 0x000000040000795c */ /* 0x000fe20000300000 */
.L_x_2658:
[----:B------:R-:W-:Y:S02]  /*21590*/  LEA R10, R234, R18, 0x3 ;  /* 0x00000012ea0a7211 */ /* 0x000fe400078e18ff */
[----:B------:R-:W-:-:S04]  /*215a0*/  SHF.L.U32 R2, R235, 0x1f, RZ ;  /* 0x0000001feb027819 */ /* 0x000fc800000006ff */
[----:B------:R0:W1:Y:S01]  /*215b0*/  SYNCS.PHASECHK.TRANS64.TRYWAIT P0, [R10+URZ+0x38850], R2 ;  /* 0x038850020a0075a7 */ /* 0x000062000800017f */
[----:B------:R-:W-:Y:S05]  /*215c0*/  @!P1 BRA `(.L_x_2659) ;  /* 0x0000000000049947 */ /* 0x000fea0003800000 */
[----:B------:R-:W-:Y:S01]  /*215d0*/  BPT.TRAP 0x1 ;  /* 0x000000040000795c */ /* 0x000fe20000300000 */
.L_x_2659:
[----:B-1----:R-:W-:Y:S05]  /*215e0*/  @P0 BRA `(.L_x_2660) ;  /* 0x0000000000080947 */ /* 0x002fea0003800000 */
[----:B------:R-:W1:Y:S02]  /*215f0*/  SYNCS.PHASECHK.TRANS64.TRYWAIT P0, [R10+URZ+0x38850], R2 ;  /* 0x038850020a0075a7 */ /* 0x000e64000800017f */
[----:B-1----:R-:W-:Y:S05]  /*21600*/  @!P0 BRA `(.L_x_2661) ;  /* 0x0000012400408947 */ /* 0x002fea0003800000 */
.L_x_2660:
[----:B------:R-:W-:Y:S01]  /*21610*/  VIADD R18, R18, 0x400 ;  /* 0x0000040012127836 */ /* 0x000fe20000000000 */
[----:B------:R-:W0:Y:S04]  /*21620*/  LDL R13, [R1+0x90] ;  /* 0x00009000010d7983 */ /* 0x000e280000100800 */
[----:B------:R-:W-:Y:S01]  /*21630*/  SHF.R.U32.HI R18, RZ, 0x4, R18 ;  /* 0x00000004ff127819 */ /* 0x000fe20000011612 */
[----:B------:R-:W2:Y:S03]  /*21640*/  LDL R12, [R1+0x80] ;  /* 0x00008000010c7983 */ /* 0x000ea60000100800 */
[----:B------:R-:W-:Y:S01]  /*21650*/  LOP3.LUT R18, R18, 0x3fff, RZ, 0xc0, !PT ;  /* 0x00003fff12127812 */ /* 0x000fe200078ec0ff */
[----:B------:R-:W3:Y:S01]  /*21660*/  LDL R11, [R1+0x60] ;  /* 0x00006000010b7983 */ /* 0x000ee20000100800 */
[----:B------:R-:W-:Y:S01]  /*21670*/  IMAD.MOV.U32 R5, RZ, RZ, 0x40000040 ;  /* 0x40000040ff057424 */ /* 0x000fe200078e00ff */
[----:B------:R-:W-:Y:S05]  /*21680*/  WARPSYNC.ALL ;  /* 0x0000000000007948 */ /* 0x000fea0003800000 */
[----:B------:R-:W-:Y:S01]  /*21690*/  LOP3.LUT R18, R18, 0x10000, RZ, 0xfc, !PT ;  /* 0x0001000012127812 */ /* 0x000fe200078efcff */
[----:B------:R-:W-:Y:S01]  /*216a0*/  WARPGROUP.ARRIVE ;  /* 0x00000000000079c5 */ /* 0x000fe20000000000 */
[----:B------:R-:W-:Y:S01]  /*216b0*/  R2UR UR7, R5 ;  /* 0x00000000050772ca */ /* 0x000fe200000e0000 */
[----:B------:R-:W-:Y:S01]  /*216c0*/  IMAD.MOV.U32 R7, RZ, RZ, 0x40000040 ;  /* 0x40000040ff077424 */ /* 0x000fe200078e00ff */
[----:B------:R-:W-:Y:S01]  /*216d0*/  ULDC.64 UR4, c[0x0][0x9a0] ;  /* 0x0002680000047ab9 */ /* 0x000fe20000000a00 */
[----:B------:R-:W-:Y:S01]  /*216e0*/  IMAD R4, R234, 0x800, R18 ;  /* 0x00000800ea047824 */ /* 0x000fe200078e0212 */
[----:B------:R-:W-:-:S03]  /*216f0*/  ISETP.NE.U32.AND P0, PT, RZ, UR4, PT ;  /* 0x00000004ff007c0c */ /* 0x000fc6000bf05070 */
[C---:B------:R-:W-:Y:S01]  /*21700*/  VIADD R6, R4.reuse, 0x2 ;  /* 0x0000000204067836 */ /* 0x040fe20000000000 */
[----:B------:R-:W-:Y:S02]  /*21710*/  R2UR UR6, R4 ;  /* 0x00000000040672ca */ /* 0x000fe400000e0000 */
[----:B------:R-:W-:-:S11]  /*21720*/  ISETP.NE.AND.EX P0, PT, RZ, UR5, PT, P0 ;  /* 0x00000005ff007c0c */ /* 0x000fd6000bf05300 */
[----:B------:R-:W-:Y:S01]  /*21730*/  QGMMA.64x256x32.F32.E4M3.E4M3 R24, R228, gdesc[UR4], R24, gsb0 ;  /* 0x03e00004e4187df3 */ /* 0x000fe20008000818 */
[----:B------:R-:W-:Y:S01]  /*21740*/  R2UR UR6, R6 ;  /* 0x00000000060672ca */ /* 0x000fe200000e0000 */
[----:B------:R-:W-:Y:S01]  /*21750*/  VIADD R6, R4, 0x4 ;  /* 0x0000000404067836 */ /* 0x000fe20000000000 */
[----:B------:R-:W-:Y:S01]  /*21760*/  R2UR UR7, R7 ;  /* 0x00000000070772ca */ /* 0x000fe200000e0000 */
[----:B------:R-:W-:Y:S01]  /*21770*/  IMAD.MOV.U32 R7, RZ, RZ, 0x40000040 ;  /* 0x40000040ff077424 */ /* 0x000fe200078e00ff */
[----:B------:R-:W3:Y:S01]  /*21780*/  @P0 LDC.64 R8, c[0x0][0x9d0] ;  /* 0x00027400ff080b82 */ /* 0x000ee20000000a00 */
[----:B------:R-:W-:Y:S02]  /*21790*/  WARPGROUP.DEPBAR.LE gsb0, 0x0 ;  /* 0x00008000000079c5 */ /* 0x000fe40000010000 */
[----:B------:R-:W-:-:S15]  /*217a0*/  WARPGROUP.ARRIVE ;  /* 0x00000000000079c5 */ /* 0x000fde0000000000 */
[----:B------:R-:W-:-:S05]  /*217b0*/  NOP ;  /* 0x0000000000007918 */ /* 0x000fca0000000000 */
[----:B------:R-:W-:Y:S01]  /*217c0*/  QGMMA.64x256x32.F32.E4M3.E4M3 R24, R224, gdesc[UR4], R24, gsb0 ;  /* 0x03e00004e0187df3 */ /* 0x000fe20008000818 */
[----:B------:R-:W-:Y:S02]  /*217d0*/  R2UR UR6, R6 ;  /* 0x00000000060672ca */ /* 0x000fe400000e0000 */
[----:B------:R-:W-:Y:S02]  /*217e0*/  R2UR UR7, R7 ;  /* 0x00000000070772ca */ /* 0x000fe400000e0000 */
[----:B------:R-:W0:Y:S02]  /*217f0*/  @P0 LDC.64 R6, c[0x0][0x9c8] ;  /* 0x00027200ff060b82 */ /* 0x000e240000000a00 */
[----:B01----:R-:W-:-:S04]  /*21800*/  @P0 IMAD R2, R13, R6, RZ ;  /* 0x000000060d020224 */ /* 0x003fc800078e02ff */
[C---:B--2---:R-:W-:Y:S02]  /*21810*/  @P0 IMAD R2, R12.reuse, R7, R2 ;  /* 0x000000070c020224 */ /* 0x044fe400078e0202 */
[----:B------:R-:W-:-:S04]  /*21820*/  @P0 IMAD.WIDE.U32 R6, R12, R6, RZ ;  /* 0x000000060c060225 */ /* 0x000fc800078e00ff */
[----:B------:R-:W-:Y:S01]  /*21830*/  @P0 IMAD.IADD R7, R7, 0x1, R2 ;  /* 0x0000000107070824 */ /* 0x000fe200078e0202 */
[----:B------:R-:W-:Y:S01]  /*21840*/  MOV R2, 0x3f800000 ;  /* 0x3f80000000027802 */ /* 0x000fe20000000f00 */
[----:B---3--:R-:W-:-:S04]  /*21850*/  @P0 IMAD.WIDE.U32 R6, R11, R8, R6 ;  /* 0x000000080b060225 */ /* 0x008fc800078e0006 */
[----:B------:R-:W-:Y:S01]  /*21860*/  @P0 IMAD R9, R11, R9, R7 ;  /* 0x000000090b090224 */ /* 0x000fe200078e0207 */
[----:B------:R-:W-:-:S04]  /*21870*/  @P0 LEA R8, P2, R6, UR4, 0x2 ;  /* 0x0000000406080c11 */ /* 0x000fc8000f8410ff */
[----:B------:R-:W-:-:S05]  /*21880*/  @P0 LEA.HI.X R9, R6, UR5, R9, 0x2, P2 ;  /* 0x0000000506090c11 */ /* 0x000fca00090f1409 */
[----:B------:R-:W2:Y:S01]  /*21890*/  @P0 LDG.E R2, desc[UR40][R8.64] ;  /* 0x0000002808020981 */ /* 0x000ea2000c1e1900 */
[----:B------:R-:W-:Y:S02]  /*218a0*/  VIADD R4, R4, 0x6 ;  /* 0x0000000604047836 */ /* 0x000fe40000000000 */
[----:B------:R-:W-:Y:S01]  /*218b0*/  IMAD.MOV.U32 R5, RZ, RZ, 0x40000040 ;  /* 0x40000040ff057424 */ /* 0x000fe200078e00ff */
[----:B------:R-:W-:Y:S02]  /*218c0*/  WARPGROUP.DEPBAR.LE gsb0, 0x0 ;  /* 0x00008000000079c5 */ /* 0x000fe40000010000 */
[----:B------:R-:W-:-:S06]  /*218d0*/  WARPGROUP.ARRIVE ;  /* 0x00000000000079c5 */ /* 0x000fcc0000000000 */
[----:B------:R-:W-:Y:S01]  /*218e0*/  QGMMA.64x256x32.F32.E4M3.E4M3 R24, R220, gdesc[UR4], R24, gsb0 ;  /* 0x03e00004dc187df3 */ /* 0x000fe20008000818 */
[----:B------:R-:W-:Y:S02]  /*218f0*/  R2UR UR6, R4 ;  /* 0x00000000040672ca */ /* 0x000fe400000e0000 */
[----:B------:R-:W-:Y:S02]  /*21900*/  R2UR UR7, R5 ;  /* 0x00000000050772ca */ /* 0x000fe400000e0000 */
        /* <DEDUP_REMOVED lines=27> */
[----:B------:R-:W-:Y:S02]  /*21ac0*/  IMAD.MOV.U32 R169, RZ, RZ, -0x800000 ;  /* 0xff800000ffa97424 */ /* 0x000fe400078e00ff */
[----:B--2---:R-:W-:Y:S01]  /*21ad0*/  FMUL.FTZ R3, R3, R2 ;  /* 0x0000000203037220 */ /* 0x004fe20000410000 */
[----:B------:R-:W-:Y:S02]  /*21ae0*/  IMAD.MOV.U32 R168, RZ, RZ, -0x800000 ;  /* 0xff800000ffa87424 */ /* 0x000fe400078e00ff */
[----:B------:R-:W-:Y:S01]  /*21af0*/  @P0 FFMA.FTZ R169, R6, R194, R5 ;  /* 0x000000c206a90223 */ /* 0x000fe20000010005 */
[----:B------:R-:W-:-:S01]  /*21b00*/  @P3 FFMA.FTZ R168, R174, R175, R4 ;  /* 0x000000afaea83223 */ /* 0x000fc20000010004 */
[----:B------:R-:W-:Y:S01]  /*21b10*/  FMUL.FTZ R2, R0, R2 ;  /* 0x0000000200027220 */ /* 0x000fe20000410000 */
[----:B------:R-:W-:-:S02]  /*21b20*/  WARPGROUP.DEPBAR.LE gsb0, 0x0 ;  /* 0x00008000000079c5 */ /* 0x000fc40000010000 */
[----:B------:R-:W-:Y:S05]  /*21b30*/  @!P1 BRA `(.L_x_2662) ;  /* 0x0000000000049947 */ /* 0x000fea0003800000 */
[----:B------:R-:W-:Y:S01]  /*21b40*/  BPT.TRAP 0x1 ;  /* 0x000000040000795c */ /* 0x000fe20000300000 */
.L_x_2662:
[----:B------:R-:W-:Y:S01]  /*21b50*/  VIADD R10, R10, 0x38860 ;  /* 0x000388600a0a7836 */ /* 0x000fe20000000000 */
[----:B------:R-:W-:Y:S01]  /*21b60*/  IADD3 R234, R234, 0x1, RZ ;  /* 0x00000001eaea7810 */ /* 0x000fe20007ffe0ff */
[----:B------:R-:W-:Y:S02]  /*21b70*/  IMAD.U32 R0, RZ, RZ, UR36 ;  /* 0x00000024ff007e24 */ /* 0x000fe4000f8e00ff */
[-C--:B------:R-:W-:Y:S01]  /*21b80*/  FMUL.FTZ R9, R32, R3.reuse ;  /* 0x0000000320097220 */ /* 0x080fe20000410000 */
[-C--:B------:R-:W-:Y:S01]  /*21b90*/  FMUL.FTZ R32, R56, R3.reuse ;  /* 0x0000000338207220 */ /* 0x080fe20000410000 */
[----:B------:R-:W-:Y:S01]  /*21ba0*/  ISETP.NE.AND P1, PT, R234, 0x2, PT ;  /* 0x00000002ea00780c */ /* 0x000fe20003f25270 */
[-C--:B------:R-:W-:Y:S01]  /*21bb0*/  FMUL.FTZ R166, R146, R2.reuse ;  /* 0x0000000292a67220 */ /* 0x080fe20000410000 */
[----:B------:R-:W-:Y:S01]  /*21bc0*/  PRMT R0, R0, 0x654, R10 ;  /* 0x0000065400007816 */ /* 0x000fe2000000000a */
[-C--:B------:R-:W-:Y:S01]  /*21bd0*/  FMUL.FTZ R13, R26, R2.reuse ;  /* 0x000000021a0d7220 */ /* 0x080fe20000410000 */
        /* <DEDUP_REMOVED lines=130> */
.L_x_2574:
[----:B------:R-:W-:Y:S05]  /*22400*/  WARPSYNC.ALL ;  /* 0x0000000000007948 */ /* 0x000fea0003800000 */
[----:B------:R-:W2:Y:S01]  /*22410*/  LDL R223, [R1+0x84] ;  /* 0x0000840001df7983 */ /* 0x000ea20000100800 */
[----:B------:R-:W0:Y:S01]  /*22420*/  S2UR UR36, SR_CgaCtaId ;  /* 0x00000000002479c3 */ /* 0x000e220000008800 */
[----:B------:R-:W-:Y:S01]  /*22430*/  UMOV UR4, 0x400 ;  /* 0x0000040000047882 */ /* 0x000fe20000000000 */
[----:B------:R-:W-:Y:S01]  /*22440*/  BSSY B0, `(.L_x_2663) ;  /* 0x0000789000007945 */ /* 0x000fe20003800000 */
[----:B0-----:R-:W-:-:S06]  /*22450*/  ULEA UR4, UR36, UR4, 0x18 ;  /* 0x0000000424047291 */ /* 0x001fcc000f8ec03f */
[----:B------:R-:W-:Y:S01]  /*22460*/  IMAD.U32 R18, RZ, RZ, UR4 ;  /* 0x00000004ff127e24 */ /* 0x000fe2000f8e00ff */
        /* <DEDUP_REMOVED lines=28> */
[----:B------:R-:W-:Y:S01]  /*22630*/  LOP3.LUT R47, R46, 0x380, RZ, 0xc0, !PT ;  /* 0x000003802e2f7812 */ /* 0x000fe200078ec0ff */
[--C-:B------:R-:W-:Y:S01]  /*22640*/  IMAD.X R31, RZ, RZ, R3.reuse, P5 ;  /* 0x000000ffff1f7224 */ /* 0x100fe200028e0603 */
[----:B------:R-:W-:Y:S02]  /*22650*/  SHF.R.U64 R35, R35, 0x3, RZ ;  /* 0x0000000323237819 */ /* 0x000fe400000012ff */
[----:B------:R-:W-:Y:S02]  /*22660*/  IADD3 R42, P2, R2, 0x8040, RZ ;  /* 0x00008040022a7810 */ /* 0x000fe40007f5e0ff */
[----:B------:R-:W-:Y:S02]  /*22670*/  LOP3.LUT R4, R30, 0x380, RZ, 0xc0, !PT ;  /* 0x000003801e047812 */ /* 0x000fe400078ec0ff */
[----:B------:R-:W-:Y:S02]  /*22680*/  SHF.R.U64 R47, R47, 0x3, RZ ;  /* 0x000000032f2f7819 */ /* 0x000fe400000012ff */
[----:B------:R-:W-:Y:S01]  /*22690*/  LOP3.LUT R34, R35, R34, RZ, 0x3c, !PT ;  /* 0x0000002223227212 */ /* 0x000fe200078e3cff */
[----:B------:R-:W-:Y:S01]  /*226a0*/  IMAD.X R35, RZ, RZ, R3, P4 ;  /* 0x000000ffff237224 */ /* 0x000fe200020e0603 */
[----:B------:R-:W-:-:S02]  /*226b0*/  IADD3 R58, P0, R2, 0xc040, RZ ;  /* 0x0000c040023a7810 */ /* 0x000fc40007f1e0ff */
[----:B------:R-:W-:Y:S02]  /*226c0*/  LOP3.LUT R43, R42, 0x380, RZ, 0xc0, !PT ;  /* 0x000003802a2b7812 */ /* 0x000fe400078ec0ff */
[----:B------:R-:W-:Y:S02]  /*226d0*/  SHF.R.U64 R4, R4, 0x3, RZ ;  /* 0x0000000304047819 */ /* 0x000fe400000012ff */
[----:B------:R-:W-:Y:S02]  /*226e0*/  MOV R222, R54 ;  /* 0x0000003600de7202 */ /* 0x000fe40000000f00 */
[----:B------:R-:W-:Y:S02]  /*226f0*/  IADD3 R54, P4, R2, 0x4020, RZ ;  /* 0x0000402002367810 */ /* 0x000fe40007f9e0ff */
[----:B------:R-:W-:Y:S01]  /*22700*/  LOP3.LUT R46, R47, R46, RZ, 0x3c, !PT ;  /* 0x0000002e2f2e7212 */ /* 0x000fe200078e3cff */
[--C-:B------:R-:W-:Y:S01]  /*22710*/  IMAD.X R47, RZ, RZ, R3.reuse, P3 ;  /* 0x000000ffff2f7224 */ /* 0x100fe200018e0603 */
[----:B------:R-:W-:Y:S01]  /*22720*/  LOP3.LUT R59, R58, 0x380, RZ, 0xc0, !PT ;  /* 0x000003803a3b7812 */ /* 0x000fe200078ec0ff */
[----:B------:R-:W-:Y:S01]  /*22730*/  IMAD.X R55, RZ, RZ, R3, P4 ;  /* 0x000000ffff377224 */ /* 0x000fe200020e0603 */
[----:B------:R-:W-:-:S02]  /*22740*/  SHF.R.U64 R43, R43, 0x3, RZ ;  /* 0x000000032b2b7819 */ /* 0x000fc400000012ff */
[----:B------:R-:W-:Y:S02]  /*22750*/  LOP3.LUT R30, R4, R30, RZ, 0x3c, !PT ;  /* 0x0000001e041e7212 */ /* 0x000fe400078e3cff */
[----:B------:R-:W-:Y:S02]  /*22760*/  IADD3 R14, P1, R2, 0x8020, RZ ;  /* 0x00008020020e7810 */ /* 0x000fe40007f3e0ff */
[----:B------:R-:W-:Y:S02]  /*22770*/  LOP3.LUT R4, R54, 0x380, RZ, 0xc0, !PT ;  /* 0x0000038036047812 */ /* 0x000fe400078ec0ff */
[----:B------:R-:W-:Y:S02]  /*22780*/  SHF.R.U64 R59, R59, 0x3, RZ ;  /* 0x000000033b3b7819 */ /* 0x000fe400000012ff */
[----:B------:R-:W-:Y:S01]  /*22790*/  LOP3.LUT R42, R43, R42, RZ, 0x3c, !PT ;  /* 0x0000002a2b2a7212 */ /* 0x000fe200078e3cff */
[----:B------:R-:W-:Y:S01]  /*227a0*/  IMAD.X R43, RZ, RZ, R3, P2 ;  /* 0x000000ffff2b7224 */ /* 0x000fe200010e0603 */
[----:B------:R-:W-:-:S02]  /*227b0*/  LOP3.LUT R15, R14, 0x380, RZ, 0xc0, !PT ;  /* 0x000003800e0f7812 */ /* 0x000fc400078ec0ff */
[----:B------:R-:W-:Y:S02]  /*227c0*/  SHF.R.U64 R4, R4, 0x3, RZ ;  /* 0x0000000304047819 */ /* 0x000fe400000012ff */
[----:B------:R-:W-:Y:S02]  /*227d0*/  MOV R220, R46 ;  /* 0x0000002e00dc7202 */ /* 0x000fe40000000f00 */
[----:B------:R-:W-:Y:S02]  /*227e0*/  IADD3 R46, P2, R2, 0x4000, RZ ;  /* 0x00004000022e7810 */ /* 0x000fe40007f5e0ff */
[----:B------:R-:W-:Y:S01]  /*227f0*/  LOP3.LUT R58, R59, R58, RZ, 0x3c, !PT ;  /* 0x0000003a3b3a7212 */ /* 0x000fe200078e3cff */
[--C-:B------:R-:W-:Y:S01]  /*22800*/  IMAD.X R59, RZ, RZ, R3.reuse, P0 ;  /* 0x000000ffff3b7224 */ /* 0x100fe200000e0603 */
[----:B------:R-:W-:Y:S01]  /*22810*/  SHF.R.U64 R15, R15, 0x3, RZ ;  /* 0x000000030f0f7819 */ /* 0x000fe200000012ff */
[----:B------:R-:W-:Y:S01]  /*22820*/  IMAD.X R47, RZ, RZ, R3, P2 ;  /* 0x000000ffff2f7224 */ /* 0x000fe200010e0603 */
[----:B------:R-:W-:-:S02]  /*22830*/  LOP3.LUT R54, R4, R54, RZ, 0x3c, !PT ;  /* 0x0000003604367212 */ /* 0x000fc400078e3cff */
[----:B------:R-:W-:Y:S02]  /*22840*/  IADD3 R20, P0, R2, 0x8000, RZ ;  /* 0x0000800002147810 */ /* 0x000fe40007f1e0ff */
[----:B------:R-:W-:Y:S02]  /*22850*/  LOP3.LUT R4, R46, 0x380, RZ, 0xc0, !PT ;  /* 0x000003802e047812 */ /* 0x000fe400078ec0ff */
[----:B------:R-:W-:Y:S01]  /*22860*/  LOP3.LUT R14, R15, R14, RZ, 0x3c, !PT ;  /* 0x0000000e0f0e7212 */ /* 0x000fe200078e3cff */
[----:B------:R-:W-:Y:S01]  /*22870*/  IMAD.X R15, RZ, RZ, R3, P1 ;  /* 0x000000ffff0f7224 */ /* 0x000fe200008e0603 */
[----:B------:R-:W-:Y:S02]  /*22880*/  LOP3.LUT R21, R20, 0x380, RZ, 0xc0, !PT ;  /* 0x0000038014157812 */ /* 0x000fe400078ec0ff */
[----:B------:R-:W-:Y:S02]  /*22890*/  SHF.R.U64 R4, R4, 0x3, RZ ;  /* 0x0000000304047819 */ /* 0x000fe400000012ff */
[----:B------:R-:W-:-:S02]  /*228a0*/  MOV R218, R34 ;  /* 0x0000002200da7202 */ /* 0x000fc40000000f00 */
[----:B------:R-:W-:Y:S02]  /*228b0*/  IADD3 R34, P1, R2, 0x60, RZ ;  /* 0x0000006002227810 */ /* 0x000fe40007f3e0ff */
[----:B------:R-:W-:Y:S02]  /*228c0*/  SHF.R.U64 R21, R21, 0x3, RZ ;  /* 0x0000000315157819 */ /* 0x000fe400000012ff */
[----:B------:R-:W-:Y:S01]  /*228d0*/  LOP3.LUT R46, R4, R46, RZ, 0x3c, !PT ;  /* 0x0000002e042e7212 */ /* 0x000fe200078e3cff */
[----:B------:R-:W-:Y:S01]  /*228e0*/  IMAD.X R35, RZ, RZ, R3, P1 ;  /* 0x000000ffff237224 */ /* 0x000fe200008e0603 */
[----:B------:R-:W-:Y:S02]  /*228f0*/  LOP3.LUT R4, R34, 0x380, RZ, 0xc0, !PT ;  /* 0x0000038022047812 */ /* 0x000fe400078ec0ff */
[----:B------:R-:W-:Y:S02]  /*22900*/  LOP3.LUT R20, R21, R20, RZ, 0x3c, !PT ;  /* 0x0000001415147212 */ /* 0x000fe400078e3cff */
[----:B------:R-:W-:-:S02]  /*22910*/  SHF.R.U64 R4, R4, 0x3, RZ ;  /* 0x0000000304047819 */ /* 0x000fc400000012ff */
[----:B------:R-:W-:Y:S02]  /*22920*/  MOV R216, R14 ;  /* 0x0000000e00d87202 */ /* 0x000fe40000000f00 */
[----:B------:R-:W-:Y:S02]  /*22930*/  IADD3.X R21, RZ, R3, RZ, P0, !PT ;  /* 0x00000003ff157210 */ /* 0x000fe400007fe4ff */
[----:B------:R-:W-:Y:S02]  /*22940*/  IADD3 R14, P0, R2, 0x40, RZ ;  /* 0x00000040020e7810 */ /* 0x000fe40007f1e0ff */
[----:B------:R-:W-:Y:S02]  /*22950*/  LOP3.LUT R34, R4, R34, RZ, 0x3c, !PT ;  /* 0x0000002204227212 */ /* 0x000fe400078e3cff */
[----:B------:R-:W-:Y:S01]  /*22960*/  LOP3.LUT R4, R14, 0x380, RZ, 0xc0, !PT ;  /* 0x000003800e047812 */ /* 0x000fe200078ec0ff */
[----:B------:R-:W-:Y:S01]  /*22970*/  IMAD.X R15, RZ, RZ, R3, P0 ;  /* 0x000000ffff0f7224 */ /* 0x000fe200000e0603 */
[----:B------:R-:W-:-:S02]  /*22980*/  IADD3 R26, P3, R2, 0x4060, RZ ;  /* 0x00004060021a7810 */ /* 0x000fc40007f7e0ff */
[----:B------:R-:W-:Y:S02]  /*22990*/  SHF.R.U64 R4, R4, 0x3, RZ ;  /* 0x0000000304047819 */ /* 0x000fe400000012ff */
[----:B------:R-:W-:Y:S02]  /*229a0*/  LOP3.LUT R27, R26, 0x380, RZ, 0xc0, !PT ;  /* 0x000003801a1b7812 */ /* 0x000fe400078ec0ff */
[----:B------:R-:W-:Y:S02]  /*229b0*/  LOP3.LUT R14, R4, R14, RZ, 0x3c, !PT ;  /* 0x0000000e040e7212 */ /* 0x000fe400078e3cff */
[----:B------:R-:W-:Y:S02]  /*229c0*/  SHF.R.U64 R27, R27, 0x3, RZ ;  /* 0x000000031b1b7819 */ /* 0x000fe400000012ff */
[----:B------:R-:W-:Y:S02]  /*229d0*/  MOV R209, R14 ;  /* 0x0000000e00d17202 */ /* 0x000fe40000000f00 */
[----:B------:R-:W-:-:S02]  /*229e0*/  IADD3 R14, P0, R2, 0x20, RZ ;  /* 0x00000020020e7810 */ /* 0x000fc40007f1e0ff */
[----:B------:R-:W-:Y:S01]  /*229f0*/  LOP3.LUT R26, R27, R26, RZ, 0x3c, !PT ;  /* 0x0000001a1b1a7212 */ /* 0x000fe200078e3cff */
[--C-:B------:R-:W-:Y:S01]  /*22a00*/  IMAD.X R27, RZ, RZ, R3.reuse, P3 ;  /* 0x000000ffff1b7224 */ /* 0x100fe200018e0603 */
[----:B------:R-:W-:Y:S01]  /*22a10*/  LOP3.LUT R4, R14, 0x380, RZ, 0xc0, !PT ;  /* 0x000003800e047812 */ /* 0x000fe200078ec0ff */
[----:B------:R-:W-:Y:S01]  /*22a20*/  IMAD.X R15, RZ, RZ, R3, P0 ;  /* 0x000000ffff0f7224 */ /* 0x000fe200000e0603 */
[----:B------:R-:W-:Y:S02]  /*22a30*/  MOV R221, R58 ;  /* 0x0000003a00dd7202 */ /* 0x000fe40000000f00 */
[----:B------:R-:W-:Y:S02]  /*22a40*/  SHF.R.U64 R4, R4, 0x3, RZ ;  /* 0x0000000304047819 */ /* 0x000fe400000012ff */
[----:B------:R-:W-:Y:S02]  /*22a50*/  MOV R219, R50 ;  /* 0x0000003200db7202 */ /* 0x000fe40000000f00 */
[----:B------:R-:W-:-:S02]  /*22a60*/  LOP3.LUT R14, R4, R14, RZ, 0x3c, !PT ;  /* 0x0000000e040e7212 */ /* 0x000fc400078e3cff */
[----:B------:R-:W-:Y:S02]  /*22a70*/  LOP3.LUT R4, R2, 0x380, RZ, 0xc0, !PT ;  /* 0x0000038002047812 */ /* 0x000fe400078ec0ff */
[----:B------:R-:W-:Y:S02]  /*22a80*/  MOV R208, R14 ;  /* 0x0000000e00d07202 */ /* 0x000fe40000000f00 */
[----:B------:R-:W-:Y:S02]  /*22a90*/  SHF.R.U64 R4, R4, 0x3, RZ ;  /* 0x0000000304047819 */ /* 0x000fe400000012ff */
[----:B------:R-:W-:Y:S02]  /*22aa0*/  MOV R217, R42 ;  /* 0x0000002a00d97202 */ /* 0x000fe40000000f00 */
[----:B------:R-:W-:Y:S02]  /*22ab0*/  LOP3.LUT R2, R4, R2, RZ, 0x3c, !PT ;  /* 0x0000000204027212 */ /* 0x000fe400078e3cff */
[----:B------:R-:W-:-:S02]  /*22ac0*/  MOV R215, R20 ;  /* 0x0000001400d77202 */ /* 0x000fc40000000f00 */
[----:B------:R-:W-:Y:S02]  /*22ad0*/  MOV R207, R2 ;  /* 0x0000000200cf7202 */ /* 0x000fe40000000f00 */
[----:B---3--:R-:W-:Y:S02]  /*22ae0*/  LOP3.LUT P0, R2, R224, 0x3, RZ, 0xc0, !PT ;  /* 0x00000003e0027812 */ /* 0x008fe4000780c0ff */
[----:B------:R-:W-:Y:S02]  /*22af0*/  MOV R214, R26 ;  /* 0x0000001a00d67202 */ /* 0x000fe40000000f00 */
[----:B------:R-:W-:Y:S01]  /*22b00*/  ISETP.EQ.OR P0, PT, R2, 0x3, !P0 ;  /* 0x000000030200780c */ /* 0x000fe20004702670 */
[----:B------:R-:W-:Y:S01]  /*22b10*/  IMAD.SHL.U32 R2, R224, 0x4, RZ ;  /* 0x00000004e0027824 */ /* 0x000fe200078e00ff */
[----:B------:R-:W-:Y:S02]  /*22b20*/  MOV R213, R30 ;  /* 0x0000001e00d57202 */ /* 0x000fe40000000f00 */
[----:B------:R-:W-:-:S02]  /*22b30*/  SEL R14, R0, R6, P0 ;  /* 0x00000006000e7207 */ /* 0x000fc40000000000 */
[----:B------:R-:W-:Y:S02]  /*22b40*/  LOP3.LUT R2, R2, 0xc, RZ, 0xc0, !PT ;  /* 0x0000000c02027812 */ /* 0x000fe400078ec0ff */
[----:B------:R-:W-:Y:S02]  /*22b50*/  SEL R6, R6, R0, P0 ;  /* 0x0000000006067207 */ /* 0x000fe40000000000 */
[----:B------:R-:W-:Y:S02]  /*22b60*/  IADD3 R2, P1, R2, UR4, RZ ;  /* 0x0000000402027c10 */ /* 0x000fe4000ff3e0ff */
[----:B------:R-:W-:Y:S02]  /*22b70*/  SEL R4, R5, R25, P0 ;  /* 0x0000001905047207 */ /* 0x000fe40000000000 */
[----:B------:R-:W-:Y:S01]  /*22b80*/  IADD3.X R3, RZ, UR5, RZ, P1, !PT ;  /* 0x00000005ff037c10 */ /* 0x000fe20008ffe4ff */
[----:B------:R-:W-:Y:S01]  /*22b90*/  UMOV UR4, 0xffffffff ;  /* 0xffffffff00047882 */ /* 0x000fe20000000000 */
[----:B------:R-:W-:-:S02]  /*22ba0*/  MOV R212, R54 ;  /* 0x0000003600d47202 */ /* 0x000fc40000000f00 */
[----:B------:R-:W-:Y:S01]  /*22bb0*/  MOV R211, R46 ;  /* 0x0000002e00d37202 */ /* 0x000fe20000000f00 */
[----:B------:R1:W5:Y:S01]  /*22bc0*/  LDG.E.CONSTANT R0, desc[UR40][R2.64] ;  /* 0x0000002802007981 */ /* 0x000362000c1e9900 */
[----:B------:R-:W-:Y:S02]  /*22bd0*/  MOV R210, R34 ;  /* 0x0000002200d27202 */ /* 0x000fe40000000f00 */
[----:B------:R-:W-:Y:S01]  /*22be0*/  SEL R5, R25, R5, P0 ;  /* 0x0000000519057207 */ /* 0x000fe20000000000 */
[----:B------:R-:W-:Y:S06]  /*22bf0*/  BRA.DIV UR4, `(.L_x_2665) ;  /* 0x0000010e04d87947 */ /* 0x000fec000b800000 */
[----:B------:R-:W-:Y:S01]  /*22c00*/  SEL R91, R62, R63, P0 ;  /* 0x0000003f3e5b7207 */ /* 0x000fe20000000000 */
[----:B-----5:R-:W-:Y:S01]  /*22c10*/  SHFL.IDX PT, R4, R4, R0, 0x1c1f ;  /* 0x001c1f0004047589 */ /* 0x020fe200000e0000 */
[----:B------:R-:W-:Y:S02]  /*22c20*/  SEL R63, R63, R62, P0 ;  /* 0x0000003e3f3f7207 */ /* 0x000fe40000000000 */
[----:B------:R-:W-:Y:S01]  /*22c30*/  SEL R62, R66, R67, P0 ;  /* 0x00000043423e7207 */ /* 0x000fe20000000000 */
[----:B-1----:R-:W-:Y:S01]  /*22c40*/  SHFL.IDX PT, R3, R14, R0, 0x1c1f ;  /* 0x001c1f000e037589 */ /* 0x002fe200000e0000 */
        /* <DEDUP_REMOVED lines=30> */
[----:B------:R-:W-:-:S02]  /*22e30*/  LOP3.LUT R2, R0, 0x2, RZ, 0x3c, !PT ;  /* 0x0000000200027812 */ /* 0x000fc400078e3cff */
[----:B------:R-:W-:Y:S02]  /*22e40*/  SEL R45, R68, R69, P0 ;  /* 0x00000045442d7207 */ /* 0x000fe40000000000 */
[----:B------:R-:W-:Y:S01]  /*22e50*/  SEL R27, R80, R81, P0 ;  /* 0x00000051501b7207 */ /* 0x000fe20000000000 */
[----:B------:R-:W1:Y:S01]  /*22e60*/  SHFL.IDX PT, R60, R60, R2, 0x1c1f ;  /* 0x001c1f023c3c7589 */ /* 0x000e6200000e0000 */
        /* <DEDUP_REMOVED lines=142> */
[----:B-1----:R-:W-:Y:S01]  /*23750*/  SEL R185, R46, R60, P0 ;  /* 0x0000003c2eb97207 */ /* 0x002fe20000000000 */
[----:B------:R-:W-:Y:S01]  /*23760*/  SHFL.IDX PT, R115, R122, R2, 0x1c1f ;  /* 0x001c1f027a737589 */ /* 0x000fe200000e0000 */
[----:B------:R-:W-:Y:S02]  /*23770*/  SEL R186, R60, R46, P0 ;  /* 0x0000002e3cba7207 */ /* 0x000fe40000000000 */
[----:B------:R-:W-:Y:S01]  /*23780*/  SEL R103, R150, R151, P0 ;  /* 0x0000009796677207 */ /* 0x000fe20000000000 */
[----:B------:R-:W1:Y:S01]  /*23790*/  SHFL.IDX PT, R52, R52, R2, 0x1c1f ;  /* 0x001c1f0234347589 */ /* 0x000e6200000e0000 */
[----:B------:R-:W-:Y:S02]  /*237a0*/  SEL R205, R166, R147, P0 ;  /* 0x00000093a6cd7207 */ /* 0x000fe40000000000 */
[----:B--2---:R-:W-:Y:S01]  /*237b0*/  SEL R60, R91, R63, P0 ;  /* 0x0000003f5b3c7207 */ /* 0x004fe20000000000 */
[----:B------:R-:W-:Y:S01]  /*237c0*/  SHFL.IDX PT, R27, R27, R0, 0x1c1f ;  /* 0x001c1f001b1b7589 */ /* 0x000fe200000e0000 */
[----:B------:R-:W-:-:S02]  /*237d0*/  SEL R150, R151, R150, P0 ;  /* 0x0000009697967207 */ /* 0x000fc40000000000 */
[----:B------:R-:W-:Y:S01]  /*237e0*/  SEL R206, R147, R166, P0 ;  /* 0x000000a693ce7207 */ /* 0x000fe20000000000 */
[----:B------:R-:W2:Y:S01]  /*237f0*/  SHFL.IDX PT, R26, R26, R2, 0x1c1f ;  /* 0x001c1f021a1a7589 */ /* 0x000ea200000e0000 */
[----:B---3--:R-:W-:Y:S02]  /*23800*/  SEL R182, R45, R68, P0 ;  /* 0x000000442db67207 */ /* 0x008fe40000000000 */
[----:B------:R-:W-:Y:S01]  /*23810*/  SEL R181, R68, R45, P0 ;  /* 0x0000002d44b57207 */ /* 0x000fe20000000000 */
[----:B------:R-:W-:Y:S01]  /*23820*/  SHFL.IDX PT, R122, R119, R0, 0x1c1f ;  /* 0x001c1f00777a7589 */ /* 0x000fe200000e0000 */
[----:B----4-:R-:W-:Y:S02]  /*23830*/  SEL R172, R42, R88, P0 ;  /* 0x000000582aac7207 */ /* 0x010fe40000000000 */
[----:B------:R-:W-:Y:S01]  /*23840*/  SEL R171, R88, R42, P0 ;  /* 0x0000002a58ab7207 */ /* 0x000fe20000000000 */
[----:B------:R-:W-:Y:S01]  /*23850*/  SHFL.IDX PT, R54, R54, R0, 0x1c1f ;  /* 0x001c1f0036367589 */ /* 0x000fe200000e0000 */
[----:B------:R-:W-:-:S02]  /*23860*/  SEL R63, R63, R91, P0 ;  /* 0x0000005b3f3f7207 */ /* 0x000fc40000000000 */
[----:B------:R-:W-:Y:S01]  /*23870*/  SEL R68, R62, R67, P0 ;  /* 0x000000433e447207 */ /* 0x000fe20000000000 */
[----:B------:R-:W3:Y:S01]  /*23880*/  SHFL.IDX PT, R112, R112, R2, 0x1c1f ;  /* 0x001c1f0270707589 */ /* 0x000ee200000e0000 */
[----:B0-----:R-:W-:Y:S02]  /*23890*/  SEL R88, R82, R94, P0 ;  /* 0x0000005e52587207 */ /* 0x001fe40000000000 */
[----:B------:R-:W-:Y:S01]  /*238a0*/  SEL R91, R83, R98, P0 ;  /* 0x00000062535b7207 */ /* 0x000fe20000000000 */
[----:B------:R-:W0:Y:S01]  /*238b0*/  SHFL.IDX PT, R116, R116, R2, 0x1c1f ;  /* 0x001c1f0274747589 */ /* 0x000e2200000e0000 */
        /* <DEDUP_REMOVED lines=48> */
[----:B-1----:R-:W-:-:S02]  /*23bc0*/  SEL R189, R36, R52, P0 ;  /* 0x0000003424bd7207 */ /* 0x002fc40000000000 */
[----:B------:R-:W-:Y:S01]  /*23bd0*/  SEL R190, R52, R36, P0 ;  /* 0x0000002434be7207 */ /* 0x000fe20000000000 */
[----:B------:R-:W1:Y:S01]  /*23be0*/  SHFL.IDX PT, R158, R158, R2, 0x1c1f ;  /* 0x001c1f029e9e7589 */ /* 0x000e6200000e0000 */
[----:B--2---:R-:W-:Y:S02]  /*23bf0*/  SEL R176, R27, R26, P0 ;  /* 0x0000001a1bb07207 */ /* 0x004fe40000000000 */
        /* <DEDUP_REMOVED lines=18> */
[----:B---3--:R-:W-:Y:S01]  /*23d20*/  SEL R6, R54, R112, P0 ;  /* 0x0000007036067207 */ /* 0x008fe20000000000 */
[----:B------:R-:W-:Y:S01]  /*23d30*/  SHFL.IDX PT, R81, R81, R0, 0x1c1f ;  /* 0x001c1f0051517589 */ /* 0x000fe200000e0000 */
[----:B0-----:R-:W-:Y:S02]  /*23d40*/  SEL R7, R55, R116, P0 ;  /* 0x0000007437077207 */ /* 0x001fe40000000000 */
[----:B----4-:R-:W-:Y:S01]  /*23d50*/  SEL R8, R57, R120, P0 ;  /* 0x0000007839087207 */ /* 0x010fe20000000000 */
[----:B------:R-:W0:Y:S01]  /*23d60*/  SHFL.IDX PT, R154, R154, R2, 0x1c1f ;  /* 0x001c1f029a9a7589 */ /* 0x000e2200000e0000 */
        /* <DEDUP_REMOVED lines=10> */
[----:B-1----:R-:W-:Y:S01]  /*23e10*/  SEL R27, R77, R158, P0 ;  /* 0x0000009e4d1b7207 */ /* 0x002fe20000000000 */
[----:B------:R-:W1:Y:S01]  /*23e20*/  SHFL.IDX PT, R156, R156, R2, 0x1c1f ;  /* 0x001c1f029c9c7589 */ /* 0x000e6200000e0000 */
[----:B--2---:R-:W-:Y:S02]  /*23e30*/  SEL R36, R80, R146, P0 ;  /* 0x0000009250247207 */ /* 0x004fe40000000000 */
[----:B------:R-:W-:Y:S01]  /*23e40*/  SEL R42, R56, R160, P0 ;  /* 0x000000a0382a7207 */ /* 0x000fe20000000000 */
[----:B------:R-:W-:Y:S01]  /*23e50*/  SHFL.IDX PT, R89, R89, R0, 0x1c1f ;  /* 0x001c1f0059597589 */ /* 0x000fe200000e0000 */
[----:B------:R-:W-:Y:S02]  /*23e60*/  SEL R43, R73, R152, P0 ;  /* 0x00000098492b7207 */ /* 0x000fe40000000000 */
[----:B------:R-:W-:Y:S01]  /*23e70*/  SEL R100, R114, R115, P0 ;  /* 0x0000007372647207 */ /* 0x000fe20000000000 */
[----:B------:R-:W2:Y:S01]  /*23e80*/  SHFL.IDX PT, R157, R157, R2, 0x1c1f ;  /* 0x001c1f029d9d7589 */ /* 0x000ea200000e0000 */
[----:B0-----:R-:W-:-:S02]  /*23e90*/  SEL R45, R81, R154, P0 ;  /* 0x0000009a512d7207 */ /* 0x001fc40000000000 */
[----:B------:R-:W-:Y:S01]  /*23ea0*/  SEL R54, R112, R54, P0 ;  /* 0x0000003670367207 */ /* 0x000fe20000000000 */
[----:B------:R-:W-:Y:S01]  /*23eb0*/  SHFL.IDX PT, R113, R70, R0, 0x1c1f ;  /* 0x001c1f0046717589 */ /* 0x000fe200000e0000 */
[----:B------:R-:W-:Y:S02]  /*23ec0*/  SEL R55, R116, R55, P0 ;  /* 0x0000003774377207 */ /* 0x000fe40000000000 */
[----:B------:R-:W-:Y:S01]  /*23ed0*/  SEL R57, R120, R57, P0 ;  /* 0x0000003978397207 */ /* 0x000fe20000000000 */
[----:B------:R-:W0:Y:S01]  /*23ee0*/  SHFL.IDX PT, R75, R75, R2, 0x1c1f ;  /* 0x001c1f024b4b7589 */ /* 0x000e2200000e0000 */
[----:B---3--:R-:W-:Y:S02]  /*23ef0*/  SEL R46, R109, R155, P0 ;  /* 0x0000009b6d2e7207 */ /* 0x008fe40000000000 */
[----:B------:R-:W-:Y:S01]  /*23f00*/  SEL R58, R124, R58, P0 ;  /* 0x0000003a7c3a7207 */ /* 0x000fe20000000000 */
[----:B------:R-:W-:Y:S01]  /*23f10*/  SHFL.IDX PT, R117, R117, R0, 0x1c1f ;  /* 0x001c1f0075757589 */ /* 0x000fe200000e0000 */
[----:B------:R-:W-:-:S02]  /*23f20*/  SEL R59, R128, R59, P0 ;  /* 0x0000003b803b7207 */ /* 0x000fc40000000000 */
[----:B------:R-:W-:Y:S01]  /*23f30*/  SEL R61, R132, R61, P0 ;  /* 0x0000003d843d7207 */ /* 0x000fe20000000000 */
[----:B------:R-:W3:Y:S01]  /*23f40*/  SHFL.IDX PT, R121, R121, R2, 0x1c1f ;  /* 0x001c1f0279797589 */ /* 0x000ee200000e0000 */
[----:B-1----:R-:W-:Y:S02]  /*23f50*/  SEL R48, R85, R156, P0 ;  /* 0x0000009c55307207 */ /* 0x002fe40000000000 */
[----:B------:R-:W-:Y:S01]  /*23f60*/  SEL R64, R136, R64, P0 ;  /* 0x0000004088407207 */ /* 0x000fe20000000000 */
[----:B------:R-:W-:Y:S01]  /*23f70*/  SHFL.IDX PT, R129, R129, R0, 0x1c1f ;  /* 0x001c1f0081817589 */ /* 0x000fe200000e0000 */
[----:B------:R-:W-:Y:S02]  /*23f80*/  SEL R65, R140, R65, P0 ;  /* 0x000000418c417207 */ /* 0x000fe40000000000 */
        /* <DEDUP_REMOVED lines=11> */
[----:B------:R-:W-:-:S02]  /*24040*/  SEL R73, R152, R73, P0 ;  /* 0x0000004998497207 */ /* 0x000fc40000000000 */
        /* <DEDUP_REMOVED lines=10> */
[----:B------:R-:W1:Y:S01]  /*240f0*/  SHFL.IDX PT, R119, R130, R2, 0x1c1f ;  /* 0x001c1f0282777589 */ /* 0x000e6200000e0000 */
[----:B------:R-:W-:Y:S02]  /*24100*/  SEL R117, R121, R117, P0 ;  /* 0x0000007579757207 */ /* 0x000fe40000000000 */
[----:B------:R-:W-:Y:S01]  /*24110*/  SEL R125, R125, R129, P0 ;  /* 0x000000817d7d7207 */ /* 0x000fe20000000000 */
[----:B------:R-:W-:Y:S01]  /*24120*/  SHFL.IDX PT, R99, R99, R0, 0x1c1f ;  /* 0x001c1f0063637589 */ /* 0x000fe200000e0000 */
[----:B--2---:R-:W-:Y:S02]  /*24130*/  SEL R96, R90, R110, P0 ;  /* 0x0000006e5a607207 */ /* 0x004fe40000000000 */
[----:B------:R-:W-:Y:S01]  /*24140*/  SEL R90, R110, R90, P0 ;  /* 0x0000005a6e5a7207 */ /* 0x000fe20000000000 */
[----:B------:R-:W2:Y:S01]  /*24150*/  SHFL.IDX PT, R134, R134, R2, 0x1c1f ;  /* 0x001c1f0286867589 */ /* 0x000ea200000e0000 */
[----:B------:R-:W-:-:S03]  /*24160*/  SEL R114, R115, R114, P0 ;  /* 0x0000007273727207 */ /* 0x000fc60000000000 */
[----:B------:R-:W-:Y:S01]  /*24170*/  SHFL.IDX PT, R123, R123, R0, 0x1c1f ;  /* 0x001c1f007b7b7589 */ /* 0x000fe200000e0000 */
[----:B0-----:R-:W-:Y:S02]  /*24180*/  SEL R93, R95, R118, P0 ;  /* 0x000000765f5d7207 */ /* 0x001fe40000000000 */
[----:B------:R-:W-:Y:S01]  /*24190*/  SEL R95, R118, R95, P0 ;  /* 0x0000005f765f7207 */ /* 0x000fe20000000000 */
[----:B------:R-:W0:Y:S04]  /*241a0*/  SHFL.IDX PT, R127, R138, R2, 0x1c1f ;  /* 0x001c1f028a7f7589 */ /* 0x000e2800000e0000 */
[----:B------:R-:W-:Y:S01]  /*241b0*/  SHFL.IDX PT, R101, R101, R0, 0x1c1f ;  /* 0x001c1f0065657589 */ /* 0x000fe200000e0000 */
[----:B---3--:R-:W-:Y:S02]  /*241c0*/  SEL R102, R97, R126, P0 ;  /* 0x0000007e61667207 */ /* 0x008fe40000000000 */
[----:B------:R-:W-:Y:S01]  /*241d0*/  SEL R97, R126, R97, P0 ;  /* 0x000000617e617207 */ /* 0x000fe20000000000 */
[----:B------:R-:W3:Y:S01]  /*241e0*/  SHFL.IDX PT, R142, R142, R2, 0x1c1f ;  /* 0x001c1f028e8e7589 */ /* 0x000ee200000e0000 */
[----:B-1----:R-:W-:-:S02]  /*241f0*/  SEL R104, R122, R119, P0 ;  /* 0x000000777a687207 */ /* 0x002fc40000000000 */
[----:B------:R-:W-:Y:S01]  /*24200*/  SEL R119, R119, R122, P0 ;  /* 0x0000007a77777207 */ /* 0x000fe20000000000 */
[----:B------:R-:W1:Y:S04]  /*24210*/  SHFL.IDX PT, R34, R34, R2, 0x1c1f ;  /* 0x001c1f0222227589 */ /* 0x000e6800000e0000 */
[----:B------:R-:W4:Y:S01]  /*24220*/  SHFL.IDX PT, R32, R32, R2, 0x1c1f ;  /* 0x001c1f0220207589 */ /* 0x000f2200000e0000 */
[----:B--2---:R-:W-:Y:S02]  /*24230*/  SEL R105, R99, R134, P0 ;  /* 0x0000008663697207 */ /* 0x004fe40000000000 */
[----:B------:R-:W-:Y:S01]  /*24240*/  SEL R99, R134, R99, P0 ;  /* 0x0000006386637207 */ /* 0x000fe20000000000 */
[----:B------:R-:W-:Y:S04]  /*24250*/  SHFL.IDX PT, R31, R31, R0, 0x1c1f ;  /* 0x001c1f001f1f7589 */ /* 0x000fe800000e0000 */
[----:B------:R-:W2:Y:S01]  /*24260*/  SHFL.IDX PT, R30, R30, R2, 0x1c1f ;  /* 0x001c1f021e1e7589 */ /* 0x000ea200000e0000 */
[----:B0-----:R-:W-:-:S02]  /*24270*/  SEL R107, R123, R127, P0 ;  /* 0x0000007f7b6b7207 */ /* 0x001fc40000000000 */
[----:B------:R-:W-:Y:S01]  /*24280*/  SEL R123, R127, R123, P0 ;  /* 0x0000007b7f7b7207 */ /* 0x000fe20000000000 */
[----:B------:R-:W-:Y:S04]  /*24290*/  SHFL.IDX PT, R29, R29, R0, 0x1c1f ;  /* 0x001c1f001d1d7589 */ /* 0x000fe800000e0000 */
[----:B------:R-:W0:Y:S01]  /*242a0*/  SHFL.IDX PT, R28, R28, R2, 0x1c1f ;  /* 0x001c1f021c1c7589 */ /* 0x000e2200000e0000 */
[----:B---3--:R-:W-:Y:S02]  /*242b0*/  SEL R108, R101, R142, P0 ;  /* 0x0000008e656c7207 */ /* 0x008fe40000000000 */
[----:B------:R-:W-:Y:S01]  /*242c0*/  SEL R101, R142, R101, P0 ;  /* 0x000000658e657207 */ /* 0x000fe20000000000 */
[----:B------:R-:W3:Y:S01]  /*242d0*/  SHFL.IDX PT, R70, R205, R0, 0x1c1f ;  /* 0x001c1f00cd467589 */ /* 0x000ee200000e0000 */
[----:B-1----:R-:W-:-:S02]  /*242e0*/  SEL R191, R35, R34, P0 ;  /* 0x0000002223bf7207 */ /* 0x002fc40000000000 */
[----:B------:R-:W-:Y:S01]  /*242f0*/  SEL R192, R34, R35, P0 ;  /* 0x0000002322c07207 */ /* 0x000fe20000000000 */
[----:B------:R-:W1:Y:S01]  /*24300*/  SHFL.IDX PT, R103, R103, R0, 0x1c1f ;  /* 0x001c1f0067677589 */ /* 0x000e6200000e0000 */
[----:B----4-:R-:W-:Y:S02]  /*24310*/  SEL R187, R33, R32, P0 ;  /* 0x0000002021bb7207 */ /* 0x010fe40000000000 */
[----:B------:R-:W-:Y:S01]  /*24320*/  SEL R188, R32, R33, P0 ;  /* 0x0000002120bc7207 */ /* 0x000fe20000000000 */
[----:B------:R-:W4:Y:S04]  /*24330*/  SHFL.IDX PT, R0, R206, R2, 0x1c1f ;  /* 0x001c1f02ce007589 */ /* 0x000f2800000e0000 */
[----:B------:R3:W1:Y:S01]  /*24340*/  SHFL.IDX PT, R150, R150, R2, 0x1c1f ;  /* 0x001c1f0296967589 */ /* 0x00066200000e0000 */
[----:B--2---:R-:W-:-:S02]  /*24350*/  SEL R184, R31, R30, P0 ;  /* 0x0000001e1fb87207 */ /* 0x004fc40000000000 */
[----:B------:R-:W-:Y:S02]  /*24360*/  SEL R183, R30, R31, P0 ;  /* 0x0000001f1eb77207 */ /* 0x000fe40000000000 */
[----:B0-----:R-:W-:Y:S02]  /*24370*/  SEL R180, R29, R28, P0 ;  /* 0x0000001c1db47207 */ /* 0x001fe40000000000 */
[----:B------:R-:W-:Y:S01]  /*24380*/  SEL R179, R28, R29, P0 ;  /* 0x0000001d1cb37207 */ /* 0x000fe20000000000 */
[----:B---3--:R-:W-:-:S07]  /*24390*/  IMAD.MOV.U32 R2, RZ, RZ, RZ ;  /* 0x000000ffff027224 */ /* 0x008fce00078e00ff */
.L_x_3016:
[----:B------:R-:W2:Y:S01]  /*243a0*/  LDL.LU R110, [R1+0x88] ;  /* 0x00008800016e7983 */ /* 0x000ea20000300800 */
[----:B------:R-:W-:Y:S05]  /*243b0*/  WARPSYNC.ALL ;  /* 0x0000000000007948 */ /* 0x000fea0003800000 */
[----:B------:R-:W3:Y:S01]  /*243c0*/  LDL.LU R11, [R1+0x8c] ;  /* 0x00008c00010b7983 */ /* 0x000ee20000300800 */
        /* <DEDUP_REMOVED lines=19> */
[----:B----4-:R-:W-:-:S02]  /*24500*/  F2FP.BF16.F32.PACK_AB R12, R189, R191 ;  /* 0x000000bfbd0c723e */ /* 0x010fc400000010ff */
        /* <DEDUP_REMOVED lines=72> */
[----:B---3--:R-:W-:-:S07]  /*24990*/  IADD3.X R33, R11, UR5, RZ, P1, !PT ;  /* 0x000000050b217c10 */ /* 0x008fce0008ffe4ff */
[----:B------:R-:W5:Y:S01]  /*249a0*/  @P0 LDG.E R2, desc[UR40][R32.64] ;  /* 0x0000002820020981 */ /* 0x000f62000c1e1900 */
[----:B------:R-:W-:-:S04]  /*249b0*/  ISETP.NE.U32.AND P3, PT, RZ, UR6, PT ;  /* 0x00000006ff007c0c */ /* 0x000fc8000bf65070 */
[----:B------:R-:W-:Y:S02]  /*249c0*/  ISETP.NE.AND.EX P3, PT, RZ, UR7, PT, P3 ;  /* 0x00000007ff007c0c */ /* 0x000fe4000bf65330 */
[----:B------:R-:W-:-:S11]  /*249d0*/  ISETP.GT.AND P2, PT, R223, 0x1, PT ;  /* 0x00000001df00780c */ /* 0x000fd60003f44270 */
[----:B0-----:R-:W-:Y:S01]  /*249e0*/  @P3 IADD3 R12, P1, R110, UR6, RZ ;  /* 0x000000066e0c3c10 */ /* 0x001fe2000ff3e0ff */
[----:B------:R-:W-:Y:S01]  /*249f0*/  ULDC UR6, c[0x0][0xa88] ;  /* 0x0002a20000067ab9 */ /* 0x000fe20000000800 */
[----:B------:R-:W-:Y:S02]  /*24a00*/  IMAD.MOV.U32 R110, RZ, RZ, 0x9b8 ;  /* 0x000009b8ff6e7424 */ /* 0x000fe400078e00ff */
        /* <DEDUP_REMOVED lines=15> */
.L_x_2666:
        /* <DEDUP_REMOVED lines=11> */
[----:B--2---:R-:W-:-:S04]  /*24bb0*/  IMAD.IADD R70, R32, 0x1, R124 ;  /* 0x0000000120467824 */ /* 0x004fc800078e027c */
[----:B----4-:R-:W-:-:S04]  /*24bc0*/  @P1 IMAD.HI.U32 R32, R70, R103, RZ ;  /* 0x0000006746201227 */ /* 0x010fc800078e00ff */
[----:B------:R-:W-:Y:S01]  /*24bd0*/  IMAD.MOV.U32 R103, RZ, RZ, R70 ;  /* 0x000000ffff677224 */ /* 0x000fe200078e0046 */
[----:B0-----:R-:W-:Y:S02]  /*24be0*/  @P1 SHF.R.U32.HI R103, RZ, R11, R32 ;  /* 0x0000000bff671219 */ /* 0x001fe40000011620 */
[----:B---3--:R-:W-:Y:S02]  /*24bf0*/  SEL R11, R33, RZ, !P0 ;  /* 0x000000ff210b7207 */ /* 0x008fe40004000000 */
[----:B------:R0:W1:Y:S02]  /*24c00*/  LDC.64 R32, c[0x0][R110+0x210] ;  /* 0x000084006e207b82 */ /* 0x0000640000000a00 */
[----:B0-----:R-:W-:-:S06]  /*24c10*/  SEL R110, R112, RZ, !P0 ;  /* 0x000000ff706e7207 */ /* 0x001fcc0004000000 */
[----:B------:R-:W0:Y:S01]  /*24c20*/  LDC.64 R112, c[0x0][0xba8] ;  /* 0x0002ea00ff707b82 */ /* 0x000e220000000a00 */
[-C--:B------:R-:W-:Y:S01]  /*24c30*/  IMAD R35, R35, R11.reuse, RZ ;  /* 0x0000000b23237224 */ /* 0x080fe200078e02ff */
[----:B------:R-:W-:Y:S01]  /*24c40*/  SEL R118, R121, RZ, P2 ;  /* 0x000000ff79767207 */ /* 0x000fe20001000000 */
[----:B------:R-:W-:Y:S02]  /*24c50*/  IMAD R115, R13, R122, RZ ;  /* 0x0000007a0d737224 */ /* 0x000fe400078e02ff */
[C---:B------:R-:W-:Y:S02]  /*24c60*/  IMAD R110, R34.reuse, R110, R35 ;  /* 0x0000006e226e7224 */ /* 0x040fe400078e0223 */
[----:B------:R-:W-:-:S04]  /*24c70*/  IMAD.WIDE.U32 R34, R34, R11, RZ ;  /* 0x0000000b22227225 */ /* 0x000fc800078e00ff */
[----:B------:R-:W-:-:S04]  /*24c80*/  IMAD.WIDE.U32 R12, R12, R122, RZ ;  /* 0x0000007a0c0c7225 */ /* 0x000fc800078e00ff */
[----:B------:R-:W-:Y:S01]  /*24c90*/  IMAD R116, R15, R118, RZ ;  /* 0x000000760f747224 */ /* 0x000fe200078e02ff */
[----:B------:R-:W-:Y:S01]  /*24ca0*/  IADD3 R34, P0, P3, R34, R12, R2 ;  /* 0x0000000c22227210 */ /* 0x000fe20007b1e002 */
[----:B------:R-:W-:Y:S01]  /*24cb0*/  IMAD.WIDE.U32 R14, R14, R118, RZ ;  /* 0x000000760e0e7225 */ /* 0x000fe200078e00ff */
[----:B0-----:R-:W0:Y:S03]  /*24cc0*/  @!P2 LDC R112, c[0x0][0xb50] ;  /* 0x0002d400ff70ab82 */ /* 0x001e260000000800 */
[----:B------:R-:W-:Y:S01]  /*24cd0*/  IMAD.IADD R110, R35, 0x1, R110 ;  /* 0x00000001236e7824 */ /* 0x000fe200078e026e */
[----:B------:R-:W-:Y:S01]  /*24ce0*/  SHF.R.S32.HI R35, RZ, 0x1f, R2 ;  /* 0x0000001fff237819 */ /* 0x000fe20000011402 */
[----:B------:R-:W-:Y:S02]  /*24cf0*/  IMAD.IADD R115, R13, 0x1, R115 ;  /* 0x000000010d737824 */ /* 0x000fe400078e0273 */
[----:B------:R-:W-:Y:S01]  /*24d00*/  IMAD.MOV R13, RZ, RZ, -R103 ;  /* 0x000000ffff0d7224 */ /* 0x000fe200078e0a67 */
[----:B------:R-:W2:Y:S01]  /*24d10*/  @!P2 LDC R113, c[0x0][0xb54] ;  /* 0x0002d500ff71ab82 */ /* 0x000ea20000000800 */
[----:B------:R-:W-:-:S02]  /*24d20*/  IADD3 R116, R15, R116, RZ ;  /* 0x000000740f747210 */ /* 0x000fc40007ffe0ff */
[----:B------:R-:W-:Y:S01]  /*24d30*/  IMAD R13, R120, R13, R70 ;  /* 0x0000000d780d7224 */ /* 0x000fe200078e0246 */
[----:B------:R-:W-:Y:S02]  /*24d40*/  IADD3 R14, P4, P5, R103, R34, R14 ;  /* 0x00000022670e7210 */ /* 0x000fe40007d9e00e */
[----:B------:R-:W-:Y:S02]  /*24d50*/  IADD3.X R110, R110, R115, R35, P0, P3 ;  /* 0x000000736e6e7210 */ /* 0x000fe400007e6423 */
[----:B------:R-:W-:Y:S01]  /*24d60*/  SHF.R.S32.HI R12, RZ, 0x1f, R103 ;  /* 0x0000001fff0c7819 */ /* 0x000fe20000011467 */
[----:B-1----:R-:W-:-:S03]  /*24d70*/  IMAD R33, R33, R13, RZ ;  /* 0x0000000d21217224 */ /* 0x002fc600078e02ff */
[----:B------:R-:W-:Y:S02]  /*24d80*/  IADD3.X R15, R12, R110, R116, P4, P5 ;  /* 0x0000006e0c0f7210 */ /* 0x000fe400027ea474 */
[----:B------:R-:W-:Y:S01]  /*24d90*/  SHF.R.S32.HI R12, RZ, 0x1f, R13 ;  /* 0x0000001fff0c7819 */ /* 0x000fe2000001140d */
[----:B------:R-:W-:-:S04]  /*24da0*/  IMAD.WIDE.U32 R14, R32, R13, R14 ;  /* 0x0000000d200e7225 */ /* 0x000fc800078e000e */
[----:B------:R-:W-:Y:S01]  /*24db0*/  IMAD R12, R32, R12, R33 ;  /* 0x0000000c200c7224 */ /* 0x000fe200078e0221 */
[----:B0-----:R-:W-:-:S03]  /*24dc0*/  LEA R112, P0, R14, R112, 0x2 ;  /* 0x000000700e707211 */ /* 0x001fc600078010ff */
[----:B------:R-:W-:-:S05]  /*24dd0*/  IMAD.IADD R12, R15, 0x1, R12 ;  /* 0x000000010f0c7824 */ /* 0x000fca00078e020c */
[----:B--2---:R-:W-:Y:S02]  /*24de0*/  LEA.HI.X R113, R14, R113, R12, 0x2, P0 ;  /* 0x000000710e717211 */ /* 0x004fe400000f140c */
[----:B------:R-:W-:Y:S01]  /*24df0*/  SHFL.IDX PT, R12, R112, RZ, 0x1c1f ;  /* 0x001c1fff700c7589 */ /* 0x000fe200000e0000 */
[----:B------:R-:W-:-:S03]  /*24e00*/  IMAD.IADD R32, R127, 0x1, R124 ;  /* 0x000000017f207824 */ /* 0x000fc600078e027c */
[----:B------:R-:W0:Y:S04]  /*24e10*/  SHFL.IDX PT, R13, R113, RZ, 0x1c1f ;  /* 0x001c1fff710d7589 */ /* 0x000e2800000e0000 */
[----:B------:R-:W-:Y:S04]  /*24e20*/  SHFL.IDX PT, R14, R112, 0x1, 0x1c1f ;  /* 0x003c1f00700e7f89 */ /* 0x000fe800000e0000 */
[----:B------:R-:W1:Y:S01]  /*24e30*/  SHFL.IDX PT, R15, R113, 0x1, 0x1c1f ;  /* 0x003c1f00710f7f89 */ /* 0x000e6200000e0000 */
[----:B------:R-:W-:Y:S01]  /*24e40*/  LOP3.LUT P0, RZ, R126, 0x3, RZ, 0xc0, !PT ;  /* 0x000000037eff7812 */ /* 0x000fe2000780c0ff */
[----:B------:R-:W-:-:S03]  /*24e50*/  VIADD R34, R32, 0x8 ;  /* 0x0000000820227836 */ /* 0x000fc60000000000 */
        /* <DEDUP_REMOVED lines=33> */
[----:B------:R-:W-:Y:S02]  /*25070*/  LOP3.LUT R24, R24, R25, RZ, 0x3c, !PT ;  /* 0x0000001918187212 */ /* 0x000fe400078e3cff */
        /* <DEDUP_REMOVED lines=8> */
[----:B------:R-:W-:Y:S01]  /*25100*/  IADD3.X R25, RZ, R5, RZ, P0, !PT ;  /* 0x00000005ff197210 */ /* 0x000fe200007fe4ff */
[----:B------:R-:W-:Y:S01]  /*25110*/  IMAD R8, R8, 0x20, R19 ;  /* 0x0000002008087824 */ /* 0x000fe200078e0213 */
        /* <DEDUP_REMOVED lines=8> */
[----:B------:R-:W-:Y:S01]  /*251a0*/  IMAD R35, R2, UR5, R35 ;  /* 0x0000000502237c24 */ /* 0x000fe2000f8e0223 */
[----:B------:R-:W-:Y:S01]  /*251b0*/  LOP3.LUT R52, R53, 0x380, RZ, 0xc0, !PT ;  /* 0x0000038035347812 */ /* 0x000fe200078ec0ff */
[----:B------:R-:W5:Y:S01]  /*251c0*/  LD.E.128 R24, desc[UR40][R24.64] ;  /* 0x0000002818187980 */ /* 0x000f62000c101d00 */
[----:B------:R-:W-:-:S02]  /*251d0*/  LOP3.LUT R56, R57, 0x380, RZ, 0xc0, !PT ;  /* 0x0000038039387812 */ /* 0x000fc400078ec0ff */
[----:B------:R-:W-:Y:S01]  /*251e0*/  LOP3.LUT R60, R61, 0x380, RZ, 0xc0, !PT ;  /* 0x000003803d3c7812 */ /* 0x000fe200078ec0ff */
[----:B------:R-:W5:Y:S01]  /*251f0*/  LD.E.128 R44, desc[UR40][R44.64] ;  /* 0x000000282c2c7980 */ /* 0x000f62000c101d00 */
[----:B------:R-:W-:Y:S02]  /*25200*/  LOP3.LUT R64, R65, 0x380, RZ, 0xc0, !PT ;  /* 0x0000038041407812 */ /* 0x000fe400078ec0ff */
[----:B------:R-:W-:Y:S01]  /*25210*/  SHF.R.U64 R68, R68, 0x3, RZ ;  /* 0x0000000344447819 */ /* 0x000fe200000012ff */
[----:B------:R-:W5:Y:S01]  /*25220*/  LD.E.128 R48, desc[UR40][R48.64] ;  /* 0x0000002830307980 */ /* 0x000f62000c101d00 */
[----:B------:R-:W-:Y:S02]  /*25230*/  SHF.R.U64 R52, R52, 0x3, RZ ;  /* 0x0000000334347819 */ /* 0x000fe400000012ff */
[----:B------:R-:W-:Y:S02]  /*25240*/  SHF.R.U64 R56, R56, 0x3, RZ ;  /* 0x0000000338387819 */ /* 0x000fe400000012ff */
[----:B------:R-:W-:-:S02]  /*25250*/  SHF.R.U64 R60, R60, 0x3, RZ ;  /* 0x000000033c3c7819 */ /* 0x000fc400000012ff */
[----:B------:R-:W-:Y:S02]  /*25260*/  SHF.R.U64 R64, R64, 0x3, RZ ;  /* 0x0000000340407819 */ /* 0x000fe400000012ff */
[----:B------:R-:W-:Y:S02]  /*25270*/  LOP3.LUT R68, R68, R69, RZ, 0x3c, !PT ;  /* 0x0000004544447212 */ /* 0x000fe400078e3cff */
[----:B------:R-:W-:Y:S02]  /*25280*/  IADD3.X R69, RZ, R5, RZ, P5, !PT ;  /* 0x00000005ff457210 */ /* 0x000fe40002ffe4ff */
        /* <DEDUP_REMOVED lines=8> */
[----:B------:R-:W-:Y:S01]  /*25310*/  IADD3 R6, P5, R4, 0xf000, RZ ;  /* 0x0000f00004067810 */ /* 0x000fe20007fbe0ff */
[----:B------:R-:W-:Y:S01]  /*25320*/  IMAD.IADD R12, R124, 0x1, R8 ;  /* 0x000000017c0c7824 */ /* 0x000fe200078e0208 */
[C---:B------:R-:W-:Y:S01]  /*25330*/  IADD3 R73, P0, R4.reuse, 0xb000, RZ ;  /* 0x0000b00004497810 */ /* 0x040fe20007f1e0ff */
[----:B------:R-:W5:Y:S01]  /*25340*/  LD.E.128 R52, desc[UR40][R52.64] ;  /* 0x0000002834347980 */ /* 0x000f62000c101d00 */
[C---:B------:R-:W-:Y:S01]  /*25350*/  IADD3 R77, P2, R4.reuse, 0xc000, RZ ;  /* 0x0000c000044d7810 */ /* 0x040fe20007f5e0ff */
[----:B------:R-:W-:Y:S01]  /*25360*/  IMAD.X R89, RZ, RZ, R5, P5 ;  /* 0x000000ffff597224 */ /* 0x000fe200028e0605 */
        /* <DEDUP_REMOVED lines=11> */
[----:B------:R-:W-:-:S02]  /*25420*/  SHF.R.U64 R3, R3, 0x3, RZ ;  /* 0x0000000303037819 */ /* 0x000fc400000012ff */
[----:B------:R-:W-:Y:S02]  /*25430*/  SHF.R.U64 R72, R72, 0x3, RZ ;  /* 0x0000000348487819 */ /* 0x000fe400000012ff */
[----:B------:R-:W-:Y:S02]  /*25440*/  SHF.R.U64 R76, R76, 0x3, RZ ;  /* 0x000000034c4c7819 */ /* 0x000fe400000012ff */
[----:B------:R-:W-:Y:S02]  /*25450*/  SHF.R.U64 R80, R80, 0x3, RZ ;  /* 0x0000000350507819 */ /* 0x000fe400000012ff */
[----:B------:R-:W-:Y:S02]  /*25460*/  SHF.R.U64 R84, R84, 0x3, RZ ;  /* 0x0000000354547819 */ /* 0x000fe400000012ff */
[----:B------:R-:W-:Y:S02]  /*25470*/  SHF.R.U64 R7, R7, 0x3, RZ ;  /* 0x0000000307077819 */ /* 0x000fe400000012ff */
[----:B------:R-:W-:Y:S01]  /*25480*/  LOP3.LUT R88, R3, R6, RZ, 0x3c, !PT ;  /* 0x0000000603587212 */ /* 0x000fe200078e3cff */
[----:B------:R-:W-:Y:S01]  /*25490*/  IMAD.WIDE.U32 R2, R2, UR4, RZ ;  /* 0x0000000402027c25 */ /* 0x000fe2000f8e00ff */
        /* <DEDUP_REMOVED lines=11> */
[----:B------:R-:W-:Y:S01]  /*25550*/  IMAD.IADD R3, R3, 0x1, R35 ;  /* 0x0000000103037824 */ /* 0x000fe200078e0223 */
[----:B------:R-:W-:Y:S01]  /*25560*/  SHF.R.S32.HI R10, RZ, 0x1f, R11 ;  /* 0x0000001fff0a7819 */ /* 0x000fe2000001140b */
[----:B-1----:R-:W-:Y:S01]  /*25570*/  @P1 IMAD.HI.U32 R8, R12, R9, RZ ;  /* 0x000000090c081227 */ /* 0x002fe200078e00ff */
[----:B------:R-:W5:Y:S03]  /*25580*/  LD.E.128 R4, desc[UR40][R4.64] ;  /* 0x0000002804047980 */ /* 0x000f66000c101d00 */
[C---:B------:R-:W-:Y:S01]  /*25590*/  IMAD.WIDE.U32 R2, R122.reuse, UR4, R2 ;  /* 0x000000047a027c25 */ /* 0x040fe2000f8e0002 */
[----:B------:R-:W5:Y:S04]  /*255a0*/  LD.E.128 R76, desc[UR40][R76.64] ;  /* 0x000000284c4c7980 */ /* 0x000f68000c101d00 */
[----:B------:R-:W5:Y:S04]  /*255b0*/  LD.E.128 R80, desc[UR40][R80.64] ;  /* 0x0000002850507980 */ /* 0x000f68000c101d00 */
        /* <DEDUP_REMOVED lines=10> */
[----:B------:R-:W-:Y:S01]  /*25660*/  MOV R9, R12 ;  /* 0x0000000c00097202 */ /* 0x000fe20000000f00 */
[----:B------:R-:W-:Y:S01]  /*25670*/  IMAD R10, R10, UR4, RZ ;  /* 0x000000040a0a7c24 */ /* 0x000fe2000f8e02ff */
[----:B0-----:R-:W-:Y:S01]  /*25680*/  @P1 SHF.R.U32.HI R9, RZ, R15, R8 ;  /* 0x0000000fff091219 */ /* 0x001fe20000011608 */
[----:B------:R-:W-:-:S03]  /*25690*/  IMAD.WIDE.U32 R2, R11, UR4, R2 ;  /* 0x000000040b027c25 */ /* 0x000fc6000f8e0002 */
[--C-:B------:R-:W-:Y:S01]  /*256a0*/  SHF.R.S32.HI R8, RZ, 0x1f, R9.reuse ;  /* 0x0000001fff087819 */ /* 0x100fe20000011409 */
[----:B------:R-:W-:Y:S01]  /*256b0*/  IMAD R13, R11, UR5, R10 ;  /* 0x000000050b0d7c24 */ /* 0x000fe2000f8e020a */
[----:B------:R-:W-:Y:S01]  /*256c0*/  ULDC.64 UR4, c[0x0][0xae0] ;  /* 0x0002b80000047ab9 */ /* 0x000fe20000000a00 */
[----:B------:R-:W-:Y:S02]  /*256d0*/  IMAD.MOV R11, RZ, RZ, -R9 ;  /* 0x000000ffff0b7224 */ /* 0x000fe400078e0a09 */
        /* <DEDUP_REMOVED lines=23> */
.L_x_3019:
        /* <DEDUP_REMOVED lines=19> */
[-C--:B------:R-:W-:Y:S02]  /*25980*/  @!P1 LEA R10, P5, R35, R14.reuse, 0x1 ;  /* 0x0000000e230a9211 */ /* 0x080fe400078a08ff */
[----:B------:R-:W-:Y:S02]  /*25990*/  @!P0 LEA R12, P4, R15, R14, 0x1 ;  /* 0x0000000e0f0c8211 */ /* 0x000fe400078808ff */
[-C--:B------:R-:W-:Y:S02]  /*259a0*/  @!P1 LEA.HI.X R11, R35, R20.reuse, R36, 0x1, P5 ;  /* 0x00000014230b9211 */ /* 0x080fe400028f0c24 */
[----:B------:R-:W-:-:S03]  /*259b0*/  @!P0 LEA.HI.X R13, R15, R20, R34, 0x1, P4 ;  /* 0x000000140f0d8211 */ /* 0x000fc600020f0c22 */
[----:B------:R1:W-:Y:S04]  /*259c0*/  @!P1 ST.E.128 desc[UR40][R10.64], R60 ;  /* 0x0000003c0a009985 */ /* 0x0003e8000c101d28 */
[----:B------:R1:W-:Y:S02]  /*259d0*/  @!P0 ST.E.128 desc[UR40][R12.64], R76 ;  /* 0x0000004c0c008985 */ /* 0x0003e4000c101d28 */
.L_x_2670:
[----:B------:R-:W-:Y:S05]  /*259e0*/  BSYNC B1 ;  /* 0x0000000000017941 */ /* 0x000fea0003800000 */
.L_x_2669:
[----:B------:R-:W-:-:S03]  /*259f0*/  UMOV UR4, 0xffffffff ;  /* 0xffffffff00047882 */ /* 0x000fc60000000000 */
[----:B------:R-:W-:Y:S05]  /*25a00*/  BRA.DIV UR4, `(.L_x_2671) ;  /* 0x0000011e047c7947 */ /* 0x000fea000b800000 */
[----:B-1----:R1:W3:Y:S04]  /*25a10*/  SHFL.IDX PT, R9, R32, 0x1, 0x181f ;  /* 0x00381f0020097f89 */ /* 0x0022e800000e0000 */
[----:B--2---:R1:W2:Y:S02]  /*25a20*/  SHFL.IDX PT, R14, R21, 0x1, 0x181f ;  /* 0x00381f00150e7f89 */ /* 0x0042a400000e0000 */
.L_x_3023:
[----:B------:R-:W-:Y:S01]  /*25a30*/  VIADD R3, R33, 0x20 ;  /* 0x0000002021037836 */ /* 0x000fe20000000000 */
[----:B------:R-:W-:Y:S04]  /*25a40*/  BSSY B1, `(.L_x_2672) ;  /* 0x0000019000017945 */ /* 0x000fe80003800000 */
        /* <DEDUP_REMOVED lines=24> */
.L_x_2673:
[----:B------:R-:W-:Y:S05]  /*25bd0*/  BSYNC B1 ;  /* 0x0000000000017941 */ /* 0x000fea0003800000 */
.L_x_2672:
[----:B------:R-:W-:Y:S01]  /*25be0*/  UMOV UR4, 0xffffffff ;  /* 0xffffffff00047882 */ /* 0x000fe20000000000 */
[----:B------:R-:W-:Y:S02]  /*25bf0*/  SHF.R.S32.HI R10, RZ, 0x1f, R233 ;  /* 0x0000001fff0a7819 */ /* 0x000fe400000114e9 */
[----:B------:R-:W-:Y:S05]  /*25c00*/  BRA.DIV UR4, `(.L_x_2674) ;  /* 0x0000011e04447947 */ /* 0x000fea000b800000 */
[----:B--23--:R2:W3:Y:S04]  /*25c10*/  SHFL.IDX PT, R9, R32, 0x2, 0x181f ;  /* 0x00581f0020097f89 */ /* 0x00c4e800000e0000 */
[----:B------:R2:W4:Y:S02]  /*25c20*/  SHFL.IDX PT, R14, R21, 0x2, 0x181f ;  /* 0x00581f00150e7f89 */ /* 0x00052400000e0000 */
.L_x_3027:
        /* <DEDUP_REMOVED lines=25> */
.L_x_2676:
[----:B------:R-:W-:Y:S05]  /*25dc0*/  BSYNC B1 ;  /* 0x0000000000017941 */ /* 0x000fea0003800000 */
.L_x_2675:
[----:B------:R-:W-:-:S03]  /*25dd0*/  UMOV UR4, 0xffffffff ;  /* 0xffffffff00047882 */ /* 0x000fc60000000000 */
[----:B------:R-:W-:Y:S05]  /*25de0*/  BRA.DIV UR4, `(.L_x_2677) ;  /* 0x0000011e04147947 */ /* 0x000fea000b800000 */
[----:B---3--:R3:W0:Y:S04]  /*25df0*/  SHFL.IDX PT, R8, R32, 0x3, 0x181f ;  /* 0x00781f0020087f89 */ /* 0x00862800000e0000 */
[----:B----4-:R3:W4:Y:S02]  /*25e00*/  SHFL.IDX PT, R14, R21, 0x3, 0x181f ;  /* 0x00781f00150e7f89 */ /* 0x01072400000e0000 */
.L_x_3031:
[----:B------:R-:W-:-:S04]  /*25e10*/  IADD3 R3, R33, 0x60, RZ ;  /* 0x0000006021037810 */ /* 0x000fc80007ffe0ff */
        /* <DEDUP_REMOVED lines=25> */
.L_x_2667:
        /* <DEDUP_REMOVED lines=19> */
[----:B------:R-:W-:Y:S02]  /*260e0*/  SHF.R.S32.HI R11, RZ, 0x1f, R14 ;  /* 0x0000001fff0b7819 */ /* 0x000fe4000001140e */
        /* <DEDUP_REMOVED lines=26> */
.L_x_3034:
        /* <DEDUP_REMOVED lines=23> */
[----:B-1----:R-:W-:Y:S01]  /*26400*/  @!P0 MOV R13, R41 ;  /* 0x00000029000d8202 */ /* 0x002fe20000000f00 */
[----:B--2---:R-:W-:Y:S02]  /*26410*/  @!P0 IMAD.MOV.U32 R12, RZ, RZ, R11 ;  /* 0x000000ffff0c8224 */ /* 0x004fe400078e000b */
[----:B------:R-:W-:Y:S02]  /*26420*/  @!P0 IMAD.MOV.U32 R15, RZ, RZ, R201 ;  /* 0x000000ffff0f8224 */ /* 0x000fe400078e00c9 */
[----:B------:R-:W-:-:S04]  /*26430*/  @!P0 IMAD.WIDE R12, R14, 0x4, R12 ;  /* 0x000000040e0c8825 */ /* 0x000fc800078e020c */
[----:B------:R-:W-:-:S05]  /*26440*/  @!P0 IMAD.MOV.U32 R14, RZ, RZ, R203 ;  /* 0x000000ffff0e8224 */ /* 0x000fca00078e00cb */
[----:B------:R1:W-:Y:S01]  /*26450*/  @!P0 ST.E.64 desc[UR40][R12.64], R14 ;  /* 0x0000000e0c008985 */ /* 0x0003e2000c101b28 */
[----:B----4-:R-:W-:-:S13]  /*26460*/  ISETP.GE.AND P0, PT, R116, UR4, PT ;  /* 0x0000000474007c0c */ /* 0x010fda000bf06270 */
[C---:B-1----:R-:W-:Y:S01]  /*26470*/  @!P0 LEA R12, P1, R116.reuse, R11, 0x2 ;  /* 0x0000000b740c8211 */ /* 0x042fe200078210ff */
[----:B------:R-:W-:Y:S02]  /*26480*/  @!P0 IMAD.MOV.U32 R14, RZ, RZ, R204 ;  /* 0x000000ffff0e8224 */ /* 0x000fe400078e00cc */
[----:B------:R-:W-:Y:S01]  /*26490*/  @!P0 IMAD.MOV.U32 R15, RZ, RZ, R202 ;  /* 0x000000ffff0f8224 */ /* 0x000fe200078e00ca */
        /* <DEDUP_REMOVED lines=38> */
[----:B------:R-:W-:-:S02]  /*26700*/  @!P0 IMAD.MOV.U32 R14, RZ, RZ, R191 ;  /* 0x000000ffff0e8224 */ /* 0x000fc400078e00bf */
[----:B------:R-:W-:Y:S01]  /*26710*/  @!P0 IMAD.MOV.U32 R15, RZ, RZ, R189 ;  /* 0x000000ffff0f8224 */ /* 0x000fe200078e00bd */
        /* <DEDUP_REMOVED lines=15> */
[----:B------:R-:W-:Y:S01]  /*26810*/  @!P0 IMAD.MOV.U32 R14, RZ, RZ, R187 ;  /* 0x000000ffff0e8224 */ /* 0x000fe200078e00bb */
[----:B------:R-:W-:Y:S02]  /*26820*/  @!P0 MOV R15, R185 ;  /* 0x000000b9000f8202 */ /* 0x000fe40000000f00 */
        /* <DEDUP_REMOVED lines=9> */
[----:B------:R-:W-:Y:S01]  /*268c0*/  ISETP.GE.AND P1, PT, R103, UR4, PT ;  /* 0x0000000467007c0c */ /* 0x000fe2000bf26270 */
[----:B------:R-:W-:Y:S01]  /*268d0*/  @!P2 IMAD.MOV.U32 R15, RZ, RZ, R186 ;  /* 0x000000ffff0fa224 */ /* 0x000fe200078e00ba */
[----:B------:R-:W5:Y:S04]  /*268e0*/  LDL R2, [R1+0xd8] ;  /* 0x0000d80001027983 */ /* 0x000f680000100800 */
[----:B------:R1:W-:Y:S01]  /*268f0*/  @!P2 ST.E.64 desc[UR40][R12.64], R14 ;  /* 0x0000000e0c00a985 */ /* 0x0003e2000c101b28 */
[----:B------:R-:W-:-:S04]  /*26900*/  ISETP.GE.AND P2, PT, R120, UR4, PT ;  /* 0x0000000478007c0c */ /* 0x000fc8000bf46270 */
[----:B-1----:R-:W-:-:S04]  /*26910*/  @!P0 LEA R14, P3, R32, R11, 0x2 ;  /* 0x0000000b200e8211 */ /* 0x002fc800078610ff */
[----:B------:R-:W-:Y:S01]  /*26920*/  @!P0 LEA.HI.X R15, R32, R41, R33, 0x2, P3 ;  /* 0x00000029200f8211 */ /* 0x000fe200018f1421 */
[----:B------:R-:W-:Y:S01]  /*26930*/  @!P0 IMAD.MOV.U32 R32, RZ, RZ, R184 ;  /* 0x000000ffff208224 */ /* 0x000fe200078e00b8 */
[----:B------:R-:W-:Y:S01]  /*26940*/  ISETP.GE.AND P3, PT, R70, UR4, PT ;  /* 0x0000000446007c0c */ /* 0x000fe2000bf66270 */
[----:B------:R-:W-:Y:S01]  /*26950*/  @!P0 IMAD.MOV.U32 R33, RZ, RZ, R182 ;  /* 0x000000ffff218224 */ /* 0x000fe200078e00b6 */
[----:B------:R-:W-:-:S04]  /*26960*/  @!P1 LEA R12, P4, R103, R11, 0x2 ;  /* 0x0000000b670c9211 */ /* 0x000fc800078810ff */
[----:B------:R1:W-:Y:S01]  /*26970*/  @!P0 ST.E.64 desc[UR40][R14.64], R32 ;  /* 0x000000200e008985 */ /* 0x0003e2000c101b28 */
[----:B------:R-:W-:-:S03]  /*26980*/  @!P1 LEA.HI.X R13, R103, R41, R112, 0x2, P4 ;  /* 0x00000029670d9211 */ /* 0x000fc600020f1470 */
[----:B------:R-:W5:Y:S01]  /*26990*/  LDL R103, [R1+0xd0] ;  /* 0x0000d00001677983 */ /* 0x000f620000100800 */
[----:B-1----:R-:W-:Y:S02]  /*269a0*/  @!P1 IMAD.MOV.U32 R32, RZ, RZ, R183 ;  /* 0x000000ffff209224 */ /* 0x002fe400078e00b7 */
[----:B------:R-:W-:Y:S01]  /*269b0*/  @!P1 IMAD.MOV.U32 R33, RZ, RZ, R181 ;  /* 0x000000ffff219224 */ /* 0x000fe200078e00b5 */
[----:B------:R-:W-:Y:S01]  /*269c0*/  @!P2 LEA R14, P4, R120, R11, 0x2 ;  /* 0x0000000b780ea211 */ /* 0x000fe200078810ff */
[----:B------:R-:W5:Y:S01]  /*269d0*/  LDL R112, [R1+0x158] ;  /* 0x0001580001707983 */ /* 0x000f620000100800 */
[----:B------:R-:W-:-:S03]  /*269e0*/  ISETP.GE.AND P0, PT, R121, UR4, PT ;  /* 0x0000000479007c0c */ /* 0x000fc6000bf06270 */
[----:B------:R1:W-:Y:S01]  /*269f0*/  @!P1 ST.E.64 desc[UR40][R12.64], R32 ;  /* 0x000000200c009985 */ /* 0x0003e2000c101b28 */
[----:B------:R-:W-:-:S03]  /*26a00*/  @!P2 LEA.HI.X R15, R120, R41, R126, 0x2, P4 ;  /* 0x00000029780fa211 */ /* 0x000fc600020f147e */
[----:B------:R-:W5:Y:S04]  /*26a10*/  LDL R120, [R1+0x150] ;  /* 0x0001500001787983 */ /* 0x000f680000100800 */
[----:B------:R-:W5:Y:S01]  /*26a20*/  LDL R126, [R1+0x144] ;  /* 0x00014400017e7983 */ /* 0x000f620000100800 */
[----:B-1----:R-:W-:Y:S01]  /*26a30*/  @!P3 LEA R12, P5, R70, R11, 0x2 ;  /* 0x0000000b460cb211 */ /* 0x002fe200078a10ff */
[----:B------:R-:W-:Y:S02]  /*26a40*/  @!P2 IMAD.MOV.U32 R32, RZ, RZ, R180 ;  /* 0x000000ffff20a224 */ /* 0x000fe400078e00b4 */
[----:B------:R-:W-:-:S05]  /*26a50*/  @!P2 IMAD.MOV.U32 R33, RZ, RZ, R178 ;  /* 0x000000ffff21a224 */ /* 0x000fca00078e00b2 */
[----:B------:R1:W-:Y:S02]  /*26a60*/  @!P2 ST.E.64 desc[UR40][R14.64], R32 ;  /* 0x000000200e00a985 */ /* 0x0003e4000c101b28 */
[----:B-1----:R-:W-:Y:S01]  /*26a70*/  @!P3 MOV R32, R179 ;  /* 0x000000b30020b202 */ /* 0x002fe20000000f00 */
        /* <DEDUP_REMOVED lines=12> */
[----:B------:R-:W-:Y:S01]  /*26b40*/  @!P1 LEA R12, P5, R116, R11, 0x2 ;  /* 0x0000000b740c9211 */ /* 0x000fe200078a10ff */
[----:B------:R-:W-:-:S03]  /*26b50*/  @!P0 IMAD.MOV.U32 R33, RZ, RZ, R174 ;  /* 0x000000ffff218224 */ /* 0x000fc600078e00ae */
        /* <DEDUP_REMOVED lines=14> */
[----:B-1----:R-:W-:-:S02]  /*26c40*/  @!P2 IMAD.MOV.U32 R32, RZ, RZ, R172 ;  /* 0x000000ffff20a224 */ /* 0x002fc400078e00ac */
[----:B------:R-:W-:Y:S01]  /*26c50*/  @!P2 IMAD.MOV.U32 R33, RZ, RZ, R170 ;  /* 0x000000ffff21a224 */ /* 0x000fe200078e00aa */
[----:B------:R-:W-:-:S04]  /*26c60*/  @!P3 LEA R12, P5, R2, R11, 0x2 ;  /* 0x0000000b020cb211 */ /* 0x000fc800078a10ff */
[----:B------:R1:W-:Y:S01]  /*26c70*/  @!P2 ST.E.64 desc[UR40][R14.64], R32 ;  /* 0x000000200e00a985 */ /* 0x0003e2000c101b28 */
[----:B------:R-:W-:-:S03]  /*26c80*/  @!P3 LEA.HI.X R13, R2, R41, R112, 0x2, P5 ;  /* 0x00000029020db211 */ /* 0x000fc600028f1470 */
[----:B------:R-:W5:Y:S01]  /*26c90*/  LDL R112, [R1+0xb4] ;  /* 0x0000b40001707983 */ /* 0x000f620000100800 */
[----:B-1----:R-:W-:Y:S01]  /*26ca0*/  @!P3 IMAD.MOV.U32 R14, RZ, RZ, R171 ;  /* 0x000000ffff0eb224 */ /* 0x002fe200078e00ab */
[----:B------:R-:W-:Y:S02]  /*26cb0*/  @!P3 MOV R15, R166 ;  /* 0x000000a6000fb202 */ /* 0x000fe40000000f00 */
[----:B------:R-:W-:-:S03]  /*26cc0*/  @!P0 LEA R32, P5, R122, R11, 0x2 ;  /* 0x0000000b7a208211 */ /* 0x000fc600078a10ff */
[----:B------:R1:W-:Y:S01]  /*26cd0*/  @!P3 ST.E.64 desc[UR40][R12.64], R14 ;  /* 0x0000000e0c00b985 */ /* 0x0003e2000c101b28 */
[C---:B------:R-:W-:Y:S02]  /*26ce0*/  @!P1 LEA R2, P3, R103.reuse, R11, 0x2 ;  /* 0x0000000b67029211 */ /* 0x040fe400078610ff */
[-C--:B------:R-:W-:Y:S02]  /*26cf0*/  @!P0 LEA.HI.X R33, R122, R41.reuse, R127, 0x2, P5 ;  /* 0x000000297a218211 */ /* 0x080fe400028f147f */
[----:B------:R-:W5:Y:S01]  /*26d00*/  LDL R122, [R1+0x140] ;  /* 0x00014000017a7983 */ /* 0x000f620000100800 */
[----:B-1----:R-:W-:Y:S02]  /*26d10*/  @!P0 IMAD.MOV.U32 R12, RZ, RZ, R147 ;  /* 0x000000ffff0c8224 */ /* 0x002fe400078e0093 */
[----:B------:R-:W-:Y:S01]  /*26d20*/  @!P0 IMAD.MOV.U32 R13, RZ, RZ, R3 ;  /* 0x000000ffff0d8224 */ /* 0x000fe200078e0003 */
[----:B------:R-:W-:Y:S02]  /*26d30*/  @!P1 LEA.HI.X R3, R103, R41, R120, 0x2, P3 ;  /* 0x0000002967039211 */ /* 0x000fe400018f1478 */
[----:B------:R-:W5:Y:S04]  /*26d40*/  LDL R120, [R1+0x13c] ;  /* 0x00013c0001787983 */ /* 0x000f680000100800 */
[----:B------:R1:W-:Y:S04]  /*26d50*/  @!P0 ST.E.64 desc[UR40][R32.64], R12 ;  /* 0x0000000c20008985 */ /* 0x0003e8000c101b28 */
[----:B------:R-:W5:Y:S01]  /*26d60*/  LDL R103, [R1+0xb0] ;  /* 0x0000b00001677983 */ /* 0x000f620000100800 */
[----:B-1----:R-:W-:-:S03]  /*26d70*/  @!P1 IMAD.MOV.U32 R12, RZ, RZ, R49 ;  /* 0x000000ffff0c9224 */ /* 0x002fc600078e0031 */
[----:B------:R-:W5:Y:S01]  /*26d80*/  LDL R33, [R1+0xa4] ;  /* 0x0000a40001217983 */ /* 0x000f620000100800 */
[----:B------:R-:W-:-:S03]  /*26d90*/  @!P1 IMAD.MOV.U32 R13, RZ, RZ, R50 ;  /* 0x000000ffff0d9224 */ /* 0x000fc600078e0032 */
        /* <DEDUP_REMOVED lines=15> */
[----:B------:R-:W5:Y:S04]  /*26e90*/  LDL R110, [R1+0x130] ;  /* 0x00013000016e7983 */ /* 0x000f680000100800 */
[----:B------:R-:W5:Y:S04]  /*26ea0*/  LDL R51, [R1+0x12c] ;  /* 0x00012c0001337983 */ /* 0x000f680000100800 */
[----:B------:R-:W5:Y:S04]  /*26eb0*/  LDL R15, [R1+0x124] ;  /* 0x00012400010f7983 */ /* 0x000f680000100800 */
[----:B------:R-:W5:Y:S01]  /*26ec0*/  LDL R14, [R1+0x120] ;  /* 0x00012000010e7983 */ /* 0x000f620000100800 */
[----:B------:R-:W-:-:S02]  /*26ed0*/  ISETP.GE.AND P0, PT, R124, UR4, PT ;  /* 0x000000047c007c0c */ /* 0x000fc4000bf06270 */
[----:B------:R-:W-:Y:S01]  /*26ee0*/  ISETP.GE.AND P1, PT, R121, UR4, PT ;  /* 0x0000000479007c0c */ /* 0x000fe2000bf26270 */
[----:B------:R-:W-:Y:S01]  /*26ef0*/  @!P4 IMAD.MOV.U32 R5, RZ, RZ, R53 ;  /* 0x000000ffff05c224 */ /* 0x000fe200078e0035 */
[----:B------:R-:W-:-:S04]  /*26f00*/  ISETP.GE.AND P2, PT, R118, UR4, PT ;  /* 0x0000000476007c0c */ /* 0x000fc8000bf46270 */
[----:B------:R1:W-:Y:S01]  /*26f10*/  @!P4 ST.E.64 desc[UR40][R2.64], R4 ;  /* 0x000000040200c985 */ /* 0x0003e2000c101b28 */
[----:B------:R-:W-:-:S04]  /*26f20*/  ISETP.GE.AND P4, PT, R115, UR4, PT ;  /* 0x0000000473007c0c */ /* 0x000fc8000bf86270 */
[----:B------:R-:W-:-:S04]  /*26f30*/  @!P0 LEA R12, P3, R124, R11, 0x2 ;  /* 0x0000000b7c0c8211 */ /* 0x000fc800078610ff */
[----:B------:R-:W-:Y:S02]  /*26f40*/  @!P0 LEA.HI.X R13, R124, R41, R126, 0x2, P3 ;  /* 0x000000297c0d8211 */ /* 0x000fe400018f147e */
[----:B-1----:R-:W-:-:S03]  /*26f50*/  @!P1 LEA R2, P5, R121, R11, 0x2 ;  /* 0x0000000b79029211 */ /* 0x002fc600078a10ff */
[----:B------:R-:W-:Y:S01]  /*26f60*/  @!P0 ST.E.64 desc[UR40][R12.64], R6 ;  /* 0x000000060c008985 */ /* 0x000fe2000c101b28 */
[----:B------:R-:W-:Y:S02]  /*26f70*/  ISETP.GE.AND P3, PT, R112, UR4, PT ;  /* 0x0000000470007c0c */ /* 0x000fe4000bf66270 */
[----:B------:R-:W-:Y:S02]  /*26f80*/  @!P2 LEA R4, P0, R118, R11, 0x2 ;  /* 0x0000000b7604a211 */ /* 0x000fe400078010ff */
[----:B------:R-:W-:-:S05]  /*26f90*/  @!P1 LEA.HI.X R3, R121, R41, R122, 0x2, P5 ;  /* 0x0000002979039211 */ /* 0x000fca00028f147a */
[----:B------:R1:W-:Y:S01]  /*26fa0*/  @!P1 ST.E.64 desc[UR40][R2.64], R54 ;  /* 0x0000003602009985 */ /* 0x0003e2000c101b28 */
[----:B------:R-:W-:Y:S02]  /*26fb0*/  @!P2 LEA.HI.X R5, R118, R41, R120, 0x2, P0 ;  /* 0x000000297605a211 */ /* 0x000fe400000f1478 */
[-C--:B-1----:R-:W-:Y:S02]  /*26fc0*/  @!P4 LEA R2, P1, R115, R11.reuse, 0x2 ;  /* 0x0000000b7302c211 */ /* 0x082fe400078210ff */
[----:B------:R-:W-:Y:S01]  /*26fd0*/  ISETP.GE.AND P0, PT, R103, UR4, PT ;  /* 0x0000000467007c0c */ /* 0x000fe2000bf06270 */
[----:B------:R1:W-:Y:S01]  /*26fe0*/  @!P2 ST.E.64 desc[UR40][R4.64], R8 ;  /* 0x000000080400a985 */ /* 0x0003e2000c101b28 */
[----:B------:R-:W-:Y:S01]  /*26ff0*/  @!P3 LEA R6, P5, R112, R11, 0x2 ;  /* 0x0000000b7006b211 */ /* 0x000fe200078a10ff */
[----:B-1----:R-:W-:Y:S02]  /*27000*/  @!P4 IMAD.MOV.U32 R4, RZ, RZ, R57 ;  /* 0x000000ffff04c224 */ /* 0x002fe400078e0039 */
[----:B------:R-:W-:Y:S01]  /*27010*/  @!P4 IMAD.MOV.U32 R5, RZ, RZ, R58 ;  /* 0x000000ffff05c224 */ /* 0x000fe200078e003a */
[----:B--2---:R-:W-:-:S02]  /*27020*/  @!P4 LEA.HI.X R3, R115, R41, R116, 0x2, P1 ;  /* 0x000000297303c211 */ /* 0x004fc400008f1474 */
[----:B---3--:R-:W-:-:S03]  /*27030*/  ISETP.GE.AND P1, PT, R70, UR4, PT ;  /* 0x0000000446007c0c */ /* 0x008fc6000bf26270 */
[----:B------:R1:W-:Y:S01]  /*27040*/  @!P4 ST.E.64 desc[UR40][R2.64], R4 ;  /* 0x000000040200c985 */ /* 0x0003e2000c101b28 */
[----:B------:R-:W-:Y:S02]  /*27050*/  ISETP.GE.AND P4, PT, R49, UR4, PT ;  /* 0x0000000431007c0c */ /* 0x000fe4000bf86270 */
[----:B-1----:R-:W-:Y:S01]  /*27060*/  @!P3 MOV R2, R10 ;  /* 0x0000000a0002b202 */ /* 0x002fe20000000f00 */
[----:B------:R-:W-:Y:S01]  /*27070*/  @!P3 IMAD.MOV.U32 R3, RZ, RZ, R20 ;  /* 0x000000ffff03b224 */ /* 0x000fe200078e0014 */
[----:B------:R-:W-:Y:S02]  /*27080*/  @!P0 LEA R4, P2, R103, R11, 0x2 ;  /* 0x0000000b67048211 */ /* 0x000fe400078410ff */
[-C--:B----4-:R-:W-:Y:S02]  /*27090*/  @!P3 LEA.HI.X R7, R112, R41.reuse, R113, 0x2, P5 ;  /* 0x000000297007b211 */ /* 0x090fe400028f1471 */
[----:B------:R-:W-:Y:S02]  /*270a0*/  ISETP.GE.AND P5, PT, R33, UR4, PT ;  /* 0x0000000421007c0c */ /* 0x000fe4000bfa6270 */
[----:B-----5:R-:W-:Y:S01]  /*270b0*/  @!P0 LEA.HI.X R5, R103, R41, R110, 0x2, P2 ;  /* 0x0000002967058211 */ /* 0x020fe200010f146e */
[----:B------:R1:W-:Y:S01]  /*270c0*/  @!P3 ST.E.64 desc[UR40][R6.64], R2 ;  /* 0x000000020600b985 */ /* 0x0003e2000c101b28 */
[----:B------:R-:W-:Y:S01]  /*270d0*/  ISETP.GE.AND P3, PT, R32, UR4, PT ;  /* 0x0000000420007c0c */ /* 0x000fe2000bf66270 */
[----:B-1----:R-:W-:-:S02]  /*270e0*/  @!P0 IMAD.MOV.U32 R6, RZ, RZ, R59 ;  /* 0x000000ffff068224 */ /* 0x002fc400078e003b */
[----:B------:R-:W-:Y:S01]  /*270f0*/  @!P0 IMAD.MOV.U32 R7, RZ, RZ, R61 ;  /* 0x000000ffff078224 */ /* 0x000fe200078e003d */
[----:B------:R-:W-:-:S04]  /*27100*/  @!P1 LEA R2, P2, R70, R11, 0x2 ;  /* 0x0000000b46029211 */ /* 0x000fc800078410ff */
[----:B------:R1:W-:Y:S01]  /*27110*/  @!P0 ST.E.64 desc[UR40][R4.64], R6 ;  /* 0x0000000604008985 */ /* 0x0003e2000c101b28 */
[----:B------:R-:W-:-:S04]  /*27120*/  @!P1 LEA.HI.X R3, R70, R41, R51, 0x2, P2 ;  /* 0x0000002946039211 */ /* 0x000fc800010f1433 */
[----:B------:R-:W-:Y:S01]  /*27130*/  @!P3 IMAD.MOV.U32 R8, RZ, RZ, R69 ;  /* 0x000000ffff08b224 */ /* 0x000fe200078e0045 */
[----:B------:R-:W-:Y:S01]  /*27140*/  @!P3 MOV R9, R72 ;  /* 0x000000480009b202 */ /* 0x000fe20000000f00 */
[----:B-1----:R-:W-:Y:S01]  /*27150*/  @!P1 IMAD.MOV.U32 R4, RZ, RZ, R21 ;  /* 0x000000ffff049224 */ /* 0x002fe200078e0015 */
[----:B------:R-:W-:Y:S01]  /*27160*/  @!P4 LEA R6, P0, R49, R11, 0x2 ;  /* 0x0000000b3106c211 */ /* 0x000fe200078010ff */
[----:B------:R-:W-:-:S03]  /*27170*/  @!P1 IMAD.MOV.U32 R5, RZ, RZ, R24 ;  /* 0x000000ffff059224 */ /* 0x000fc600078e0018 */
[----:B------:R-:W-:Y:S02]  /*27180*/  @!P4 LEA.HI.X R7, R49, R41, R50, 0x2, P0 ;  /* 0x000000293107c211 */ /* 0x000fe400000f1432 */
[----:B------:R1:W-:Y:S04]  /*27190*/  @!P1 ST.E.64 desc[UR40][R2.64], R4 ;  /* 0x0000000402009985 */ /* 0x0003e8000c101b28 */
[----:B------:R2:W-:Y:S01]  /*271a0*/  @!P4 ST.E.64 desc[UR40][R6.64], R64 ;  /* 0x000000400600c985 */ /* 0x0005e2000c101b28 */
[CC--:B-1----:R-:W-:Y:S02]  /*271b0*/  @!P5 LEA R2, P1, R33.reuse, R11.reuse, 0x2 ;  /* 0x0000000b2102d211 */ /* 0x0c2fe400078210ff */
[C---:B------:R-:W-:Y:S02]  /*271c0*/  @!P3 LEA R4, P2, R32.reuse, R11, 0x2 ;  /* 0x0000000b2004b211 */ /* 0x040fe400078410ff */
[-C--:B------:R-:W-:Y:S01]  /*271d0*/  @!P5 LEA.HI.X R3, R33, R41.reuse, R15, 0x2, P1 ;  /* 0x000000292103d211 */ /* 0x080fe200008f140f */
[----:B--2---:R-:W-:Y:S01]  /*271e0*/  @!P5 IMAD.MOV.U32 R6, RZ, RZ, R25 ;  /* 0x000000ffff06d224 */ /* 0x004fe200078e0019 */
[----:B------:R-:W-:Y:S01]  /*271f0*/  @!P3 LEA.HI.X R5, R32, R41, R14, 0x2, P2 ;  /* 0x000000292005b211 */ /* 0x000fe200010f140e */
[----:B------:R-:W-:-:S05]  /*27200*/  @!P5 IMAD.MOV.U32 R7, RZ, RZ, R26 ;  /* 0x000000ffff07d224 */ /* 0x000fca00078e001a */
[----:B------:R3:W-:Y:S04]  /*27210*/  @!P5 ST.E.64 desc[UR40][R2.64], R6 ;  /* 0x000000060200d985 */ /* 0x0007e8000c101b28 */
[----:B------:R3:W-:Y:S02]  /*27220*/  @!P3 ST.E.64 desc[UR40][R4.64], R8 ;  /* 0x000000080400b985 */ /* 0x0007e4000c101b28 */
.L_x_2681:
[----:B------:R-:W-:Y:S05]  /*27230*/  BSYNC B1 ;  /* 0x0000000000017941 */ /* 0x000fea0003800000 */
.L_x_2680:
[----:B------:R-:W-:-:S03]  /*27240*/  UMOV UR4, 0xffffffff ;  /* 0xffffffff00047882 */ /* 0x000fc60000000000 */
[----:B------:R-:W-:Y:S05]  /*27250*/  BRA.DIV UR4, `(.L_x_2682) ;  /* 0x0000010a04787947 */ /* 0x000fea000b800000 */
[----:B0-----:R-:W0:Y:S04]  /*27260*/  SHFL.IDX PT, R40, R40, 0x1, 0x1c1f ;  /* 0x003c1f0028287f89 */ /* 0x001e2800000e0000 */
[----:B------:R-:W4:Y:S02]  /*27270*/  SHFL.IDX PT, R35, R35, 0x1, 0x1c1f ;  /* 0x003c1f0023237f89 */ /* 0x000f2400000e0000 */
.L_x_3038:
        /* <DEDUP_REMOVED lines=49> */
[----:B------:R-:W-:Y:S01]  /*27590*/  IMAD.MOV.U32 R7, RZ, RZ, R6 ;  /* 0x000000ffff077224 */ /* 0x000fe200078e0006 */
[----:B------:R-:W-:Y:S01]  /*275a0*/  MOV R6, R5 ;  /* 0x0000000500067202 */ /* 0x000fe20000000f00 */
[----:B------:R-:W-:Y:S02]  /*275b0*/  IMAD.MOV.U32 R5, RZ, RZ, R4 ;  /* 0x000000ffff057224 */ /* 0x000fe400078e0004 */
[----:B------:R-:W-:Y:S02]  /*275c0*/  IMAD.MOV.U32 R4, RZ, RZ, R3 ;  /* 0x000000ffff047224 */ /* 0x000fe400078e0003 */
[----:B------:R-:W-:Y:S02]  /*275d0*/  IMAD.MOV.U32 R3, RZ, RZ, R2 ;  /* 0x000000ffff037224 */ /* 0x000fe400078e0002 */
[----:B------:R-:W3:Y:S01]  /*275e0*/  LDL R2, [R1+0x160] ;  /* 0x0001600001027983 */ /* 0x000ee20000100800 */
        /* <DEDUP_REMOVED lines=10> */
[----:B------:R-:W-:Y:S01]  /*27690*/  MOV R54, R51 ;  /* 0x0000003300367202 */ /* 0x000fe20000000f00 */
[----:B------:R-:W-:Y:S01]  /*276a0*/  IMAD.MOV.U32 R55, RZ, RZ, R53 ;  /* 0x000000ffff377224 */ /* 0x000fe200078e0035 */
[----:B------:R-:W-:Y:S01]  /*276b0*/  ISETP.GE.AND P0, PT, R64, UR4, PT ;  /* 0x0000000440007c0c */ /* 0x000fe2000bf06270 */
[----:B------:R-:W-:Y:S02]  /*276c0*/  IMAD.MOV.U32 R115, RZ, RZ, R61 ;  /* 0x000000ffff737224 */ /* 0x000fe400078e003d */
[----:B------:R-:W-:Y:S02]  /*276d0*/  IMAD.MOV.U32 R41, RZ, RZ, R32 ;  /* 0x000000ffff297224 */ /* 0x000fe400078e0020 */
[----:B------:R-:W-:-:S02]  /*276e0*/  IMAD.MOV.U32 R61, RZ, RZ, R59 ;  /* 0x000000ffff3d7224 */ /* 0x000fc400078e003b */
[----:B------:R-:W-:Y:S02]  /*276f0*/  IMAD.MOV.U32 R32, RZ, RZ, R24 ;  /* 0x000000ffff207224 */ /* 0x000fe400078e0018 */
[----:B------:R-:W-:Y:S01]  /*27700*/  IMAD.MOV.U32 R53, RZ, RZ, R50 ;  /* 0x000000ffff357224 */ /* 0x000fe200078e0032 */
[----:B------:R-:W4:Y:S01]  /*27710*/  LDL R24, [R1+0x12c] ;  /* 0x00012c0001187983 */ /* 0x000f220000100800 */
[----:B------:R-:W-:Y:S01]  /*27720*/  IMAD.MOV.U32 R59, RZ, RZ, R58 ;  /* 0x000000ffff3b7224 */ /* 0x000fe200078e003a */
[----:B------:R-:W-:Y:S01]  /*27730*/  MOV R58, R57 ;  /* 0x00000039003a7202 */ /* 0x000fe20000000f00 */
[----:B------:R-:W-:Y:S01]  /*27740*/  IMAD.MOV.U32 R51, RZ, RZ, R49 ;  /* 0x000000ffff337224 */ /* 0x000fe200078e0031 */
[----:B------:R-:W-:Y:S01]  /*27750*/  ISETP.GE.AND P1, PT, R120, UR4, PT ;  /* 0x0000000478007c0c */ /* 0x000fe2000bf26270 */
        /* <DEDUP_REMOVED lines=11> */
[----:B------:R-:W-:Y:S02]  /*27810*/  IMAD.MOV.U32 R25, RZ, RZ, R6 ;  /* 0x000000ffff197224 */ /* 0x000fe400078e0006 */
[----:B------:R-:W-:Y:S02]  /*27820*/  IMAD.MOV.U32 R50, RZ, RZ, R49 ;  /* 0x000000ffff327224 */ /* 0x000fe400078e0031 */
[----:B------:R-:W-:Y:S02]  /*27830*/  IMAD.MOV.U32 R6, RZ, RZ, R4 ;  /* 0x000000ffff067224 */ /* 0x000fe400078e0004 */
[----:B------:R-:W-:-:S02]  /*27840*/  IMAD.MOV.U32 R49, RZ, RZ, R41 ;  /* 0x000000ffff317224 */ /* 0x000fc400078e0029 */
[----:B------:R-:W-:Y:S02]  /*27850*/  IMAD.MOV.U32 R5, RZ, RZ, R3 ;  /* 0x000000ffff057224 */ /* 0x000fe400078e0003 */
[----:B------:R-:W-:Y:S02]  /*27860*/  IMAD.MOV.U32 R41, RZ, RZ, R33 ;  /* 0x000000ffff297224 */ /* 0x000fe400078e0021 */
[----:B0-----:R-:W-:Y:S02]  /*27870*/  @!P0 IMAD.MOV.U32 R3, RZ, RZ, R40 ;  /* 0x000000ffff038224 */ /* 0x001fe400078e0028 */
[----:B------:R-:W-:Y:S02]  /*27880*/  IMAD.MOV.U32 R69, RZ, RZ, R59 ;  /* 0x000000ffff457224 */ /* 0x000fe400078e003b */
[----:B------:R-:W-:Y:S02]  /*27890*/  IMAD.MOV.U32 R59, RZ, RZ, R54 ;  /* 0x000000ffff3b7224 */ /* 0x000fe400078e0036 */
[----:B------:R-:W-:-:S02]  /*278a0*/  IMAD.MOV.U32 R54, RZ, RZ, R41 ;  /* 0x000000ffff367224 */ /* 0x000fc400078e0029 */
[----:B------:R-:W-:Y:S01]  /*278b0*/  IMAD.MOV.U32 R41, RZ, RZ, R6 ;  /* 0x000000ffff297224 */ /* 0x000fe200078e0006 */
[----:B------:R-:W-:Y:S01]  /*278c0*/  @!P1 LEA R6, P4, R120, R35, 0x2 ;  /* 0x0000002378069211 */ /* 0x000fe200078810ff */
[----:B---3--:R-:W-:Y:S02]  /*278d0*/  IMAD.MOV.U32 R4, RZ, RZ, R2 ;  /* 0x000000ffff047224 */ /* 0x008fe400078e0002 */
[----:B------:R-:W-:-:S04]  /*278e0*/  @!P0 IMAD.MOV.U32 R2, RZ, RZ, R35 ;  /* 0x000000ffff028224 */ /* 0x000fc800078e0023 */
[----:B------:R-:W-:-:S04]  /*278f0*/  @!P0 IMAD.WIDE R2, R64, 0x4, R2 ;  /* 0x0000000440028825 */ /* 0x000fc800078e0202 */
[----:B------:R-:W-:Y:S01]  /*27900*/  IMAD.MOV.U32 R64, RZ, RZ, R57 ;  /* 0x000000ffff407224 */ /* 0x000fe200078e0039 */
[----:B------:R-:W-:Y:S01]  /*27910*/  MOV R57, R50 ;  /* 0x0000003200397202 */ /* 0x000fe20000000f00 */
[----:B------:R-:W-:Y:S02]  /*27920*/  IMAD.MOV.U32 R50, RZ, RZ, R25 ;  /* 0x000000ffff327224 */ /* 0x000fe400078e0019 */
[----:B------:R-:W-:Y:S01]  /*27930*/  IMAD.MOV.U32 R25, RZ, RZ, R7 ;  /* 0x000000ffff197224 */ /* 0x000fe200078e0007 */
[----:B------:R-:W-:Y:S02]  /*27940*/  @!P1 LEA.HI.X R7, R120, R40, R121, 0x2, P4 ;  /* 0x0000002878079211 */ /* 0x000fe400020f1479 */
[----:B------:R-:W3:Y:S01]  /*27950*/  LDL R120, [R1+0x194] ;  /* 0x0001940001787983 */ /* 0x000ee20000100800 */
[----:B------:R-:W-:Y:S02]  /*27960*/  ISETP.GE.AND P3, PT, R118, UR4, PT ;  /* 0x0000000476007c0c */ /* 0x000fe4000bf66270 */
[----:B------:R-:W-:Y:S01]  /*27970*/  MOV R33, R32 ;  /* 0x0000002000217202 */ /* 0x000fe20000000f00 */
[----:B------:R-:W-:Y:S01]  /*27980*/  IMAD.MOV.U32 R65, RZ, RZ, R58 ;  /* 0x000000ffff417224 */ /* 0x000fe200078e003a */
[----:B------:R-:W5:Y:S01]  /*27990*/  LDL R32, [R1+0x13c] ;  /* 0x00013c0001207983 */ /* 0x000f620000100800 */
        /* <DEDUP_REMOVED lines=8> */
[----:B------:R-:W-:Y:S01]  /*27a20*/  @!P0 MOV R4, R27 ;  /* 0x0000001b00048202 */ /* 0x000fe20000000f00 */
[----:B------:R-:W-:-:S05]  /*27a30*/  @!P0 IMAD.MOV.U32 R5, RZ, RZ, R36 ;  /* 0x000000ffff058224 */ /* 0x000fca00078e0024 */
[----:B------:R0:W-:Y:S02]  /*27a40*/  @!P0 ST.E.64 desc[UR40][R2.64], R4 ;  /* 0x0000000402008985 */ /* 0x0001e4000c101b28 */
[----:B0-----:R-:W-:-:S04]  /*27a50*/  @!P3 LEA R2, P5, R118, R35, 0x2 ;  /* 0x000000237602b211 */ /* 0x001fc800078a10ff */
[----:B---3--:R-:W-:Y:S02]  /*27a60*/  @!P3 LEA.HI.X R3, R118, R40, R120, 0x2, P5 ;  /* 0x000000287603b211 */ /* 0x008fe400028f1478 */
[----:B------:R-:W3:Y:S01]  /*27a70*/  LDL R120, [R1+0x190] ;  /* 0x0001900001787983 */ /* 0x000ee20000100800 */
[----:B------:R-:W-:Y:S01]  /*27a80*/  ISETP.GE.AND P2, PT, R72, UR4, PT ;  /* 0x0000000448007c0c */ /* 0x000fe2000bf46270 */
[----:B------:R-:W-:Y:S02]  /*27a90*/  @!P1 IMAD.MOV.U32 R4, RZ, RZ, R77 ;  /* 0x000000ffff049224 */ /* 0x000fe400078e004d */
[----:B------:R-:W-:-:S05]  /*27aa0*/  @!P1 IMAD.MOV.U32 R5, RZ, RZ, R80 ;  /* 0x000000ffff059224 */ /* 0x000fca00078e0050 */
[----:B------:R0:W-:Y:S01]  /*27ab0*/  @!P1 ST.E.64 desc[UR40][R6.64], R4 ;  /* 0x0000000406009985 */ /* 0x0001e2000c101b28 */
[----:B------:R-:W-:Y:S02]  /*27ac0*/  IMAD.MOV.U32 R122, RZ, RZ, R69 ;  /* 0x000000ffff7a7224 */ /* 0x000fe400078e0045 */
[----:B------:R-:W-:Y:S01]  /*27ad0*/  IMAD.MOV.U32 R69, RZ, RZ, R64 ;  /* 0x000000ffff457224 */ /* 0x000fe200078e0040 */
[----:B------:R-:W-:Y:S01]  /*27ae0*/  MOV R64, R59 ;  /* 0x0000003b00407202 */ /* 0x000fe20000000f00 */
[----:B------:R-:W-:Y:S01]  /*27af0*/  IMAD.MOV.U32 R59, RZ, RZ, R55 ;  /* 0x000000ffff3b7224 */ /* 0x000fe200078e0037 */
[----:B0-----:R-:W-:Y:S01]  /*27b00*/  @!P2 LEA R4, P4, R72, R35, 0x2 ;  /* 0x000000234804a211 */ /* 0x001fe200078810ff */
[----:B------:R-:W-:Y:S02]  /*27b10*/  IMAD.MOV.U32 R55, RZ, RZ, R51 ;  /* 0x000000ffff377224 */ /* 0x000fe400078e0033 */
[----:B------:R-:W-:Y:S01]  /*27b20*/  IMAD.MOV.U32 R51, RZ, RZ, R49 ;  /* 0x000000ffff337224 */ /* 0x000fe200078e0031 */
[----:B-----5:R-:W-:-:S02]  /*27b30*/  MOV R49, R32 ;  /* 0x0000002000317202 */ /* 0x020fc40000000f00 */
[----:B------:R-:W5:Y:S01]  /*27b40*/  LDL R32, [R1+0xc4] ;  /* 0x0000c40001207983 */ /* 0x000f620000100800 */
[----:B---3--:R-:W-:-:S03]  /*27b50*/  @!P2 LEA.HI.X R5, R72, R40, R120, 0x2, P4 ;  /* 0x000000284805a211 */ /* 0x008fc600020f1478 */
[----:B------:R-:W3:Y:S01]  /*27b60*/  LDL R120, [R1+0x18c] ;  /* 0x00018c0001787983 */ /* 0x000ee20000100800 */
[----:B------:R-:W-:Y:S01]  /*27b70*/  ISETP.GE.AND P0, PT, R116, UR4, PT ;  /* 0x0000000474007c0c */ /* 0x000fe2000bf06270 */
[----:B------:R-:W-:Y:S02]  /*27b80*/  IMAD.MOV.U32 R118, RZ, RZ, R70 ;  /* 0x000000ffff767224 */ /* 0x000fe400078e0046 */
[----:B------:R-:W-:Y:S02]  /*27b90*/  IMAD.MOV.U32 R70, RZ, RZ, R65 ;  /* 0x000000ffff467224 */ /* 0x000fe400078e0041 */
[----:B------:R-:W-:Y:S01]  /*27ba0*/  IMAD.MOV.U32 R65, RZ, RZ, R61 ;  /* 0x000000ffff417224 */ /* 0x000fe200078e003d */
[----:B------:R0:W-:Y:S01]  /*27bb0*/  @!P3 ST.E.64 desc[UR40][R2.64], R42 ;  /* 0x0000002a0200b985 */ /* 0x0001e2000c101b28 */
[----:B------:R-:W-:Y:S02]  /*27bc0*/  IMAD.MOV.U32 R61, RZ, RZ, R58 ;  /* 0x000000ffff3d7224 */ /* 0x000fe400078e003a */
[----:B------:R-:W-:-:S02]  /*27bd0*/  IMAD.MOV.U32 R72, RZ, RZ, R70 ;  /* 0x000000ffff487224 */ /* 0x000fc400078e0046 */
[----:B------:R-:W-:Y:S02]  /*27be0*/  IMAD.MOV.U32 R58, RZ, RZ, R57 ;  /* 0x000000ffff3a7224 */ /* 0x000fe400078e0039 */
[----:B------:R-:W-:Y:S02]  /*27bf0*/  IMAD.MOV.U32 R70, RZ, RZ, R69 ;  /* 0x000000ffff467224 */ /* 0x000fe400078e0045 */
[----:B------:R-:W-:Y:S02]  /*27c00*/  IMAD.MOV.U32 R57, RZ, RZ, R54 ;  /* 0x000000ffff397224 */ /* 0x000fe400078e0036 */
[----:B------:R-:W-:Y:S02]  /*27c10*/  IMAD.MOV.U32 R69, RZ, RZ, R65 ;  /* 0x000000ffff457224 */ /* 0x000fe400078e0041 */
[----:B------:R-:W-:Y:S01]  /*27c20*/  IMAD.MOV.U32 R54, RZ, RZ, R50 ;  /* 0x000000ffff367224 */ /* 0x000fe200078e0032 */
[----:B0-----:R-:W-:Y:S01]  /*27c30*/  @!P0 LEA R2, P5, R116, R35, 0x2 ;  /* 0x0000002374028211 */ /* 0x001fe200078a10ff */
[----:B------:R-:W-:-:S02]  /*27c40*/  IMAD.MOV.U32 R65, RZ, RZ, R64 ;  /* 0x000000ffff417224 */ /* 0x000fc400078e0040 */
[----:B------:R-:W-:Y:S02]  /*27c50*/  IMAD.MOV.U32 R50, RZ, RZ, R33 ;  /* 0x000000ffff327224 */ /* 0x000fe400078e0021 */
[----:B------:R-:W-:Y:S01]  /*27c60*/  IMAD.MOV.U32 R64, RZ, RZ, R61 ;  /* 0x000000ffff407224 */ /* 0x000fe200078e003d */
[----:B------:R-:W2:Y:S01]  /*27c70*/  LDL R33, [R1+0xc8] ;  /* 0x0000c80001217983 */ /* 0x000ea20000100800 */
[----:B------:R-:W-:Y:S01]  /*27c80*/  IMAD.MOV.U32 R61, RZ, RZ, R59 ;  /* 0x000000ffff3d7224 */ /* 0x000fe200078e003b */
[----:B---3--:R-:W-:Y:S01]  /*27c90*/  @!P0 LEA.HI.X R3, R116, R40, R120, 0x2, P5 ;  /* 0x0000002874038211 */ /* 0x008fe200028f1478 */
[----:B------:R-:W-:Y:S01]  /*27ca0*/  IMAD.MOV.U32 R120, RZ, RZ, R70 ;  /* 0x000000ffff787224 */ /* 0x000fe200078e0046 */
[----:B------:R-:W3:Y:S01]  /*27cb0*/  LDL R116, [R1+0x188] ;  /* 0x0001880001747983 */ /* 0x000ee20000100800 */
[----:B------:R-:W-:Y:S02]  /*27cc0*/  IMAD.MOV.U32 R70, RZ, RZ, R65 ;  /* 0x000000ffff467224 */ /* 0x000fe400078e0041 */
[----:B------:R-:W-:-:S02]  /*27cd0*/  IMAD.MOV.U32 R65, RZ, RZ, R61 ;  /* 0x000000ffff417224 */ /* 0x000fc400078e003d */
[----:B------:R-:W-:Y:S01]  /*27ce0*/  IMAD.MOV.U32 R61, RZ, RZ, R55 ;  /* 0x000000ffff3d7224 */ /* 0x000fe200078e0037 */
[----:B------:R-:W-:Y:S01]  /*27cf0*/  MOV R55, R50 ;  /* 0x0000003200377202 */ /* 0x000fe20000000f00 */
[----:B-----5:R-:W-:Y:S02]  /*27d00*/  IMAD.MOV.U32 R50, RZ, RZ, R32 ;  /* 0x000000ffff327224 */ /* 0x020fe400078e0020 */
[----:B------:R-:W5:Y:S01]  /*27d10*/  LDL R32, [R1+0xd4] ;  /* 0x0000d40001207983 */ /* 0x000f620000100800 */
[----:B------:R-:W-:Y:S01]  /*27d20*/  ISETP.GE.AND P1, PT, R113, UR4, PT ;  /* 0x0000000471007c0c */ /* 0x000fe2000bf26270 */
[----:B------:R-:W-:Y:S01]  /*27d30*/  IMAD.MOV.U32 R59, RZ, RZ, R57 ;  /* 0x000000ffff3b7224 */ /* 0x000fe200078e0039 */
[----:B------:R-:W-:Y:S01]  /*27d40*/  ISETP.GE.AND P3, PT, R112, UR4, PT ;  /* 0x0000000470007c0c */ /* 0x000fe2000bf66270 */
[----:B------:R-:W-:Y:S01]  /*27d50*/  @!P2 IMAD.MOV.U32 R57, RZ, RZ, R73 ;  /* 0x000000ffff39a224 */ /* 0x000fe200078e0049 */
[----:B------:R-:W-:Y:S01]  /*27d60*/  MOV R121, R72 ;  /* 0x0000004800797202 */ /* 0x000fe20000000f00 */
[----:B------:R-:W-:-:S02]  /*27d70*/  IMAD.MOV.U32 R72, RZ, RZ, R69 ;  /* 0x000000ffff487224 */ /* 0x000fc400078e0045 */
[----:B------:R-:W-:Y:S01]  /*27d80*/  IMAD.MOV.U32 R69, RZ, RZ, R64 ;  /* 0x000000ffff457224 */ /* 0x000fe200078e0040 */
[----:B------:R0:W-:Y:S01]  /*27d90*/  @!P2 ST.E.64 desc[UR40][R4.64], R56 ;  /* 0x000000380400a985 */ /* 0x0001e2000c101b28 */
[----:B------:R-:W-:Y:S02]  /*27da0*/  IMAD.MOV.U32 R64, RZ, RZ, R59 ;  /* 0x000000ffff407224 */ /* 0x000fe400078e003b */
[----:B------:R-:W-:Y:S02]  /*27db0*/  IMAD.MOV.U32 R59, RZ, RZ, R54 ;  /* 0x000000ffff3b7224 */ /* 0x000fe400078e0036 */
[----:B--2---:R-:W-:Y:S02]  /*27dc0*/  IMAD.MOV.U32 R54, RZ, RZ, R33 ;  /* 0x000000ffff367224 */ /* 0x004fe400078e0021 */
[----:B------:R-:W2:Y:S01]  /*27dd0*/  LDL R33, [R1+0x178] ;  /* 0x0001780001217983 */ /* 0x000ea20000100800 */
[----:B0-----:R-:W-:-:S03]  /*27de0*/  @!P1 LEA R4, P4, R113, R35, 0x2 ;  /* 0x0000002371049211 */ /* 0x001fc600078810ff */
[----:B------:R0:W-:Y:S02]  /*27df0*/  @!P0 ST.E.64 desc[UR40][R2.64], R44 ;  /* 0x0000002c02008985 */ /* 0x0001e4000c101b28 */
[C---:B0-----:R-:W-:Y:S02]  /*27e00*/  @!P3 LEA R2, P5, R112.reuse, R35, 0x2 ;  /* 0x000000237002b211 */ /* 0x041fe400078a10ff */
[-C--:B---3--:R-:W-:Y:S01]  /*27e10*/  @!P1 LEA.HI.X R5, R113, R40.reuse, R116, 0x2, P4 ;  /* 0x0000002871059211 */ /* 0x088fe200020f1474 */
[----:B------:R-:W-:Y:S02]  /*27e20*/  IMAD.MOV.U32 R116, RZ, RZ, R72 ;  /* 0x000000ffff747224 */ /* 0x000fe400078e0048 */
[----:B------:R-:W-:Y:S02]  /*27e30*/  IMAD.MOV.U32 R113, RZ, RZ, R70 ;  /* 0x000000ffff717224 */ /* 0x000fe400078e0046 */
[----:B------:R-:W-:Y:S02]  /*27e40*/  IMAD.MOV.U32 R72, RZ, RZ, R69 ;  /* 0x000000ffff487224 */ /* 0x000fe400078e0045 */
[----:B------:R-:W-:Y:S01]  /*27e50*/  IMAD.MOV.U32 R69, RZ, RZ, R64 ;  /* 0x000000ffff457224 */ /* 0x000fe200078e0040 */
[----:B------:R-:W-:Y:S01]  /*27e60*/  MOV R64, R59 ;  /* 0x0000003b00407202 */ /* 0x000fe20000000f00 */
[----:B-----5:R-:W-:Y:S01]  /*27e70*/  IMAD.MOV.U32 R59, RZ, RZ, R32 ;  /* 0x000000ffff3b7224 */ /* 0x020fe200078e0020 */
[----:B------:R-:W-:Y:S01]  /*27e80*/  @!P3 LEA.HI.X R3, R112, R40, R113, 0x2, P5 ;  /* 0x000000287003b211 */ /* 0x000fe200028f1471 */
[----:B------:R-:W-:-:S02]  /*27e90*/  IMAD.MOV.U32 R113, RZ, RZ, R72 ;  /* 0x000000ffff717224 */ /* 0x000fc400078e0048 */
[----:B------:R-:W-:Y:S02]  /*27ea0*/  IMAD.MOV.U32 R72, RZ, RZ, R69 ;  /* 0x000000ffff487224 */ /* 0x000fe400078e0045 */
[----:B------:R-:W-:Y:S02]  /*27eb0*/  IMAD.MOV.U32 R69, RZ, RZ, R64 ;  /* 0x000000ffff457224 */ /* 0x000fe400078e0040 */
[----:B------:R-:W-:Y:S02]  /*27ec0*/  IMAD.MOV.U32 R64, RZ, RZ, R59 ;  /* 0x000000ffff407224 */ /* 0x000fe400078e003b */
[----:B------:R-:W3:Y:S01]  /*27ed0*/  LDL R59, [R1+0x170] ;  /* 0x00017000013b7983 */ /* 0x000ee20000100800 */
[----:B------:R-:W-:Y:S01]  /*27ee0*/  ISETP.GE.AND P2, PT, R110, UR4, PT ;  /* 0x000000046e007c0c */ /* 0x000fe2000bf46270 */
[----:B------:R-:W-:Y:S02]  /*27ef0*/  @!P1 IMAD.MOV.U32 R6, RZ, RZ, R47 ;  /* 0x000000ffff069224 */ /* 0x000fe400078e002f */
[----:B------:R-:W-:-:S02]  /*27f00*/  @!P1 IMAD.MOV.U32 R7, RZ, RZ, R81 ;  /* 0x000000ffff079224 */ /* 0x000fc400078e0051 */
[----:B------:R-:W-:Y:S02]  /*27f10*/  IMAD.MOV.U32 R70, RZ, RZ, R65 ;  /* 0x000000ffff467224 */ /* 0x000fe400078e0041 */
[----:B------:R-:W-:Y:S01]  /*27f20*/  IMAD.MOV.U32 R65, RZ, RZ, R61 ;  /* 0x000000ffff417224 */ /* 0x000fe200078e003d */
[----:B------:R0:W-:Y:S01]  /*27f30*/  @!P1 ST.E.64 desc[UR40][R4.64], R6 ;  /* 0x0000000604009985 */ /* 0x0001e2000c101b28 */
[----:B--2---:R-:W-:Y:S01]  /*27f40*/  IMAD.MOV.U32 R61, RZ, RZ, R33 ;  /* 0x000000ffff3d7224 */ /* 0x004fe200078e0021 */
[----:B------:R-:W-:Y:S01]  /*27f50*/  MOV R112, R70 ;  /* 0x0000004600707202 */ /* 0x000fe20000000f00 */
[----:B------:R-:W-:Y:S01]  /*27f60*/  IMAD.MOV.U32 R33, RZ, RZ, R26 ;  /* 0x000000ffff217224 */ /* 0x000fe200078e001a */
[----:B------:R-:W-:Y:S01]  /*27f70*/  ISETP.GE.AND P0, PT, R103, UR4, PT ;  /* 0x0000000467007c0c */ /* 0x000fe2000bf06270 */
[----:B------:R-:W-:Y:S02]  /*27f80*/  IMAD.MOV.U32 R70, RZ, RZ, R65 ;  /* 0x000000ffff467224 */ /* 0x000fe400078e0041 */
[----:B------:R-:W-:-:S02]  /*27f90*/  IMAD.MOV.U32 R65, RZ, RZ, R61 ;  /* 0x000000ffff417224 */ /* 0x000fc400078e003d */
[----:B------:R-:W-:Y:S01]  /*27fa0*/  IMAD.MOV.U32 R61, RZ, RZ, R33 ;  /* 0x000000ffff3d7224 */ /* 0x000fe200078e0021 */
[C---:B0-----:R-:W-:Y:S02]  /*27fb0*/  @!P2 LEA R4, P4, R110.reuse, R35, 0x2 ;  /* 0x000000236e04a211 */ /* 0x041fe400078810ff */
[----:B------:R-:W-:Y:S02]  /*27fc0*/  ISETP.GE.AND P1, PT, R115, UR4, PT ;  /* 0x0000000473007c0c */ /* 0x000fe4000bf26270 */
[----:B------:R-:W-:Y:S01]  /*27fd0*/  @!P2 LEA.HI.X R5, R110, R40, R112, 0x2, P4 ;  /* 0x000000286e05a211 */ /* 0x000fe200020f1470 */
[----:B------:R-:W-:Y:S02]  /*27fe0*/  IMAD.MOV.U32 R110, RZ, RZ, R72 ;  /* 0x000000ffff6e7224 */ /* 0x000fe400078e0048 */
[----:B------:R-:W-:Y:S01]  /*27ff0*/  IMAD.MOV.U32 R72, RZ, RZ, R69 ;  /* 0x000000ffff487224 */ /* 0x000fe200078e0045 */
[----:B------:R-:W-:Y:S01]  /*28000*/  @!P3 MOV R47, R48 ;  /* 0x00000030002fb202 */ /* 0x000fe20000000f00 */
[----:B------:R-:W-:-:S02]  /*28010*/  IMAD.MOV.U32 R69, RZ, RZ, R61 ;  /* 0x000000ffff457224 */ /* 0x000fc400078e003d */
[----:B------:R-:W-:Y:S02]  /*28020*/  IMAD.MOV.U32 R112, RZ, RZ, R70 ;  /* 0x000000ffff707224 */ /* 0x000fe400078e0046 */
[----:B------:R-:W-:Y:S01]  /*28030*/  IMAD.MOV.U32 R61, RZ, RZ, R58 ;  /* 0x000000ffff3d7224 */ /* 0x000fe200078e003a */
[----:B------:R-:W-:Y:S01]  /*28040*/  MOV R58, R53 ;  /* 0x00000035003a7202 */ /* 0x000fe20000000f00 */
[----:B------:R-:W-:Y:S01]  /*28050*/  IMAD.MOV.U32 R70, RZ, RZ, R65 ;  /* 0x000000ffff467224 */ /* 0x000fe200078e0041 */
[----:B------:R-:W2:Y:S01]  /*28060*/  LDL R53, [R1+0x150] ;  /* 0x0001500001357983 */ /* 0x000ea20000100800 */
[----:B------:R-:W-:Y:S02]  /*28070*/  IMAD.MOV.U32 R65, RZ, RZ, R64 ;  /* 0x000000ffff417224 */ /* 0x000fe400078e0040 */
[----:B------:R-:W-:Y:S01]  /*28080*/  @!P2 IMAD.MOV.U32 R6, RZ, RZ, R109 ;  /* 0x000000ffff06a224 */ /* 0x000fe200078e006d */
[----:B------:R0:W-:Y:S01]  /*28090*/  @!P3 ST.E.64 desc[UR40][R2.64], R46 ;  /* 0x0000002e0200b985 */ /* 0x0001e2000c101b28 */
[----:B------:R-:W-:-:S02]  /*280a0*/  @!P2 IMAD.MOV.U32 R7, RZ, RZ, R85 ;  /* 0x000000ffff07a224 */ /* 0x000fc400078e0055 */
[----:B------:R-:W-:Y:S02]  /*280b0*/  IMAD.MOV.U32 R124, RZ, RZ, R70 ;  /* 0x000000ffff7c7224 */ /* 0x000fe400078e0046 */
[----:B------:R-:W-:Y:S01]  /*280c0*/  IMAD.MOV.U32 R70, RZ, RZ, R61 ;  /* 0x000000ffff467224 */ /* 0x000fe200078e003d */
[----:B------:R1:W-:Y:S01]  /*280d0*/  @!P2 ST.E.64 desc[UR40][R4.64], R6 ;  /* 0x000000060400a985 */ /* 0x0003e2000c101b28 */
[----:B0-----:R-:W-:-:S04]  /*280e0*/  @!P0 LEA R2, P5, R103, R35, 0x2 ;  /* 0x0000002367028211 */ /* 0x001fc800078a10ff */
[-C--:B------:R-:W-:Y:S01]  /*280f0*/  @!P0 LEA.HI.X R3, R103, R40.reuse, R112, 0x2, P5 ;  /* 0x0000002867038211 */ /* 0x080fe200028f1470 */
[----:B------:R-:W-:Y:S01]  /*28100*/  IMAD.MOV.U32 R112, RZ, RZ, R69 ;  /* 0x000000ffff707224 */ /* 0x000fe200078e0045 */
[C---:B-1----:R-:W-:Y:S01]  /*28110*/  @!P1 LEA R4, P4, R115.reuse, R35, 0x2 ;  /* 0x0000002373049211 */ /* 0x042fe200078810ff */
[----:B------:R-:W-:Y:S02]  /*28120*/  IMAD.MOV.U32 R69, RZ, RZ, R21 ;  /* 0x000000ffff457224 */ /* 0x000fe400078e0015 */
[----:B---3--:R-:W-:Y:S01]  /*28130*/  IMAD.MOV.U32 R64, RZ, RZ, R59 ;  /* 0x000000ffff407224 */ /* 0x008fe200078e003b */
[----:B------:R-:W-:Y:S01]  /*28140*/  @!P1 LEA.HI.X R5, R115, R40, R124, 0x2, P4 ;  /* 0x0000002873059211 */ /* 0x000fe200020f147c */
[----:B------:R-:W-:Y:S01]  /*28150*/  IMAD.MOV.U32 R59, RZ, RZ, R13 ;  /* 0x000000ffff3b7224 */ /* 0x000fe200078e000d */
[----:B------:R-:W-:Y:S01]  /*28160*/  ISETP.GE.AND P3, PT, R118, UR4, PT ;  /* 0x0000000476007c0c */ /* 0x000fe2000bf66270 */
[----:B------:R-:W-:Y:S02]  /*28170*/  IMAD.MOV.U32 R103, RZ, RZ, R64 ;  /* 0x000000ffff677224 */ /* 0x000fe400078e0040 */
[----:B------:R-:W-:Y:S01]  /*28180*/  IMAD.MOV.U32 R26, RZ, RZ, R20 ;  /* 0x000000ffff1a7224 */ /* 0x000fe200078e0014 */
[----:B------:R-:W-:Y:S01]  /*28190*/  MOV R61, R59 ;  /* 0x0000003b003d7202 */ /* 0x000fe20000000f00 */
[----:B------:R-:W-:Y:S01]  /*281a0*/  IMAD.MOV.U32 R115, RZ, RZ, R103 ;  /* 0x000000ffff737224 */ /* 0x000fe200078e0067 */
[----:B------:R-:W3:Y:S01]  /*281b0*/  LDL R59, [R1+0x164] ;  /* 0x00016400013b7983 */ /* 0x000ee20000100800 */
[----:B------:R-:W-:Y:S01]  /*281c0*/  IMAD.MOV.U32 R103, RZ, RZ, R69 ;  /* 0x000000ffff677224 */ /* 0x000fe200078e0045 */
[----:B------:R-:W-:Y:S01]  /*281d0*/  MOV R69, R55 ;  /* 0x0000003700457202 */ /* 0x000fe20000000f00 */
[----:B------:R-:W-:Y:S01]  /*281e0*/  IMAD.MOV.U32 R55, RZ, RZ, R41 ;  /* 0x000000ffff377224 */ /* 0x000fe200078e0029 */
[----:B------:R-:W5:Y:S04]  /*281f0*/  LDL R20, [R1+0x144] ;  /* 0x0001440001147983 */ /* 0x000f680000100800 */
[----:B------:R-:W4:Y:S01]  /*28200*/  LDL R41, [R1+0x154] ;  /* 0x0001540001297983 */ /* 0x000f220000100800 */
[----:B------:R-:W-:-:S02]  /*28210*/  IMAD.MOV.U32 R124, RZ, RZ, R112 ;  /* 0x000000ffff7c7224 */ /* 0x000fc400078e0070 */
[----:B------:R-:W-:Y:S01]  /*28220*/  IMAD.MOV.U32 R112, RZ, RZ, R70 ;  /* 0x000000ffff707224 */ /* 0x000fe200078e0046 */
[----:B------:R-:W-:Y:S01]  /*28230*/  ISETP.GE.AND P2, PT, R122, UR4, PT ;  /* 0x000000047a007c0c */ /* 0x000fe2000bf46270 */
[----:B------:R-:W-:Y:S01]  /*28240*/  @!P1 IMAD.MOV.U32 R6, RZ, RZ, R89 ;  /* 0x000000ffff069224 */ /* 0x000fe200078e0059 */
[----:B------:R-:W5:Y:S01]  /*28250*/  LDL R21, [R1+0xac] ;  /* 0x0000ac0001157983 */ /* 0x000f620000100800 */
[----:B--2---:R-:W-:Y:S02]  /*28260*/  IMAD.MOV.U32 R64, RZ, RZ, R53 ;  /* 0x000000ffff407224 */ /* 0x004fe400078e0035 */
[----:B------:R-:W-:-:S05]  /*28270*/  @!P0 IMAD.MOV.U32 R53, RZ, RZ, R60 ;  /* 0x000000ffff358224 */ /* 0x000fca00078e003c */
[----:B------:R0:W-:Y:S02]  /*28280*/  @!P0 ST.E.64 desc[UR40][R2.64], R52 ;  /* 0x0000003402008985 */ /* 0x0001e4000c101b28 */
[----:B0-----:R-:W-:-:S04]  /*28290*/  @!P3 LEA R2, P5, R118, R35, 0x2 ;  /* 0x000000237602b211 */ /* 0x001fc800078a10ff */
[----:B------:R-:W-:Y:S01]  /*282a0*/  @!P3 LEA.HI.X R3, R118, R40, R124, 0x2, P5 ;  /* 0x000000287603b211 */ /* 0x000fe200028f147c */
[----:B------:R-:W-:Y:S02]  /*282b0*/  IMAD.MOV.U32 R118, RZ, RZ, R112 ;  /* 0x000000ffff767224 */ /* 0x000fe400078e0070 */
[----:B---3--:R-:W-:Y:S02]  /*282c0*/  IMAD.MOV.U32 R70, RZ, RZ, R59 ;  /* 0x000000ffff467224 */ /* 0x008fe400078e003b */
[----:B------:R-:W-:Y:S02]  /*282d0*/  IMAD.MOV.U32 R59, RZ, RZ, R51 ;  /* 0x000000ffff3b7224 */ /* 0x000fe400078e0033 */
[----:B------:R-:W-:Y:S01]  /*282e0*/  IMAD.MOV.U32 R51, RZ, RZ, R25 ;  /* 0x000000ffff337224 */ /* 0x000fe200078e0019 */
[----:B------:R-:W-:Y:S01]  /*282f0*/  MOV R112, R70 ;  /* 0x0000004600707202 */ /* 0x000fe20000000f00 */
[----:B------:R-:W-:Y:S01]  /*28300*/  IMAD.MOV.U32 R70, RZ, RZ, R59 ;  /* 0x000000ffff467224 */ /* 0x000fe200078e003b */
[----:B------:R-:W-:Y:S01]  /*28310*/  ISETP.GE.AND P0, PT, R121, UR4, PT ;  /* 0x0000000479007c0c */ /* 0x000fe2000bf06270 */
[----:B------:R-:W-:Y:S01]  /*28320*/  IMAD.MOV.U32 R59, RZ, RZ, R55 ;  /* 0x000000ffff3b7224 */ /* 0x000fe200078e0037 */
[----:B------:R-:W2:Y:S01]  /*28330*/  LDL R25, [R1+0xb4] ;  /* 0x0000b40001197983 */ /* 0x000ea20000100800 */
[----:B------:R-:W-:-:S02]  /*28340*/  IMAD.MOV.U32 R55, RZ, RZ, R51 ;  /* 0x000000ffff377224 */ /* 0x000fc400078e0033 */
[----:B----4-:R-:W-:Y:S02]  /*28350*/  IMAD.MOV.U32 R51, RZ, RZ, R41 ;  /* 0x000000ffff337224 */ /* 0x010fe400078e0029 */
[----:B------:R-:W3:Y:S01]  /*28360*/  LDL R41, [R1+0x148] ;  /* 0x0001480001297983 */ /* 0x000ee20000100800 */
[----:B------:R-:W-:Y:S02]  /*28370*/  @!P1 IMAD.MOV.U32 R7, RZ, RZ, R63 ;  /* 0x000000ffff079224 */ /* 0x000fe400078e003f */
[----:B------:R-:W-:Y:S02]  /*28380*/  IMAD.MOV.U32 R124, RZ, RZ, R115 ;  /* 0x000000ffff7c7224 */ /* 0x000fe400078e0073 */
[----:B------:R-:W-:Y:S01]  /*28390*/  IMAD.MOV.U32 R115, RZ, RZ, R103 ;  /* 0x000000ffff737224 */ /* 0x000fe200078e0067 */
[----:B------:R0:W-:Y:S01]  /*283a0*/  @!P1 ST.E.64 desc[UR40][R4.64], R6 ;  /* 0x0000000604009985 */ /* 0x0001e2000c101b28 */
[----:B------:R-:W-:Y:S02]  /*283b0*/  IMAD.MOV.U32 R103, RZ, RZ, R69 ;  /* 0x000000ffff677224 */ /* 0x000fe400078e0045 */
[----:B------:R-:W-:-:S02]  /*283c0*/  @!P3 IMAD.MOV.U32 R69, RZ, RZ, R67 ;  /* 0x000000ffff45b224 */ /* 0x000fc400078e0043 */
[----:B------:R-:W-:Y:S02]  /*283d0*/  IMAD.MOV.U32 R13, RZ, RZ, R12 ;  /* 0x000000ffff0d7224 */ /* 0x000fe400078e000c */
[----:B------:R-:W4:Y:S01]  /*283e0*/  LDL R12, [R1+0x140] ;  /* 0x00014000010c7983 */ /* 0x000f220000100800 */
[----:B0-----:R-:W-:-:S03]  /*283f0*/  @!P2 LEA R4, P4, R122, R35, 0x2 ;  /* 0x000000237a04a211 */ /* 0x001fc600078810ff */
[----:B------:R0:W-:Y:S01]  /*28400*/  @!P3 ST.E.64 desc[UR40][R2.64], R68 ;  /* 0x000000440200b985 */ /* 0x0001e2000c101b28 */
[----:B------:R-:W-:Y:S01]  /*28410*/  @!P2 LEA.HI.X R5, R122, R40, R124, 0x2, P4 ;  /* 0x000000287a05a211 */ /* 0x000fe200020f147c */
[----:B------:R-:W-:Y:S02]  /*28420*/  IMAD.MOV.U32 R122, RZ, RZ, R118 ;  /* 0x000000ffff7a7224 */ /* 0x000fe400078e0076 */
[----:B------:R-:W-:Y:S01]  /*28430*/  IMAD.MOV.U32 R118, RZ, RZ, R115 ;  /* 0x000000ffff767224 */ /* 0x000fe200078e0073 */
[----:B------:R-:W-:Y:S01]  /*28440*/  MOV R115, R112 ;  /* 0x0000007000737202 */ /* 0x000fe20000000f00 */
[----:B------:R-:W-:Y:S02]  /*28450*/  IMAD.MOV.U32 R112, RZ, RZ, R103 ;  /* 0x000000ffff707224 */ /* 0x000fe400078e0067 */
[----:B-----5:R-:W-:Y:S01]  /*28460*/  IMAD.MOV.U32 R33, RZ, RZ, R20 ;  /* 0x000000ffff217224 */ /* 0x020fe200078e0014 */
[----:B0-----:R-:W-:Y:S01]  /*28470*/  @!P0 LEA R2, P5, R121, R35, 0x2 ;  /* 0x0000002379028211 */ /* 0x001fe200078a10ff */
[----:B------:R-:W-:-:S02]  /*28480*/  IMAD.MOV.U32 R103, RZ, RZ, R70 ;  /* 0x000000ffff677224 */ /* 0x000fc400078e0046 */
[----:B------:R-:W-:Y:S01]  /*28490*/  IMAD.MOV.U32 R70, RZ, RZ, R55 ;  /* 0x000000ffff467224 */ /* 0x000fe200078e0037 */
[----:B------:R-:W-:Y:S01]  /*284a0*/  @!P0 LEA.HI.X R3, R121, R40, R122, 0x2, P5 ;  /* 0x0000002879038211 */ /* 0x000fe200028f147a */
[----:B------:R-:W-:Y:S01]  /*284b0*/  IMAD.MOV.U32 R55, RZ, RZ, R51 ;  /* 0x000000ffff377224 */ /* 0x000fe200078e0033 */
[----:B------:R-:W-:Y:S01]  /*284c0*/  MOV R121, R118 ;  /* 0x0000007600797202 */ /* 0x000fe20000000f00 */
[----:B------:R-:W-:Y:S02]  /*284d0*/  IMAD.MOV.U32 R118, RZ, RZ, R115 ;  /* 0x000000ffff767224 */ /* 0x000fe400078e0073 */
[----:B------:R-:W-:Y:S02]  /*284e0*/  IMAD.MOV.U32 R115, RZ, RZ, R112 ;  /* 0x000000ffff737224 */ /* 0x000fe400078e0070 */
[----:B------:R-:W-:Y:S02]  /*284f0*/  IMAD.MOV.U32 R112, RZ, RZ, R70 ;  /* 0x000000ffff707224 */ /* 0x000fe400078e0046 */
[----:B------:R-:W-:-:S02]  /*28500*/  IMAD.MOV.U32 R70, RZ, RZ, R55 ;  /* 0x000000ffff467224 */ /* 0x000fc400078e0037 */
[----:B------:R-:W-:Y:S02]  /*28510*/  IMAD.MOV.U32 R20, RZ, RZ, R11 ;  /* 0x000000ffff147224 */ /* 0x000fe400078e000b */
[----:B------:R-:W5:Y:S01]  /*28520*/  LDL R11, [R1+0x130] ;  /* 0x00013000010b7983 */ /* 0x000f620000100800 */
[----:B------:R-:W-:-:S03]  /*28530*/  IMAD.MOV.U32 R32, RZ, RZ, R14 ;  /* 0x000000ffff207224 */ /* 0x000fc600078e000e */
[----:B------:R-:W5:Y:S01]  /*28540*/  LDL R14, [R1+0x124] ;  /* 0x00012400010e7983 */ /* 0x000f620000100800 */
[----:B------:R-:W-:Y:S01]  /*28550*/  ISETP.GE.AND P1, PT, R120, UR4, PT ;  /* 0x0000000478007c0c */ /* 0x000fe2000bf26270 */
[----:B------:R-:W-:Y:S01]  /*28560*/  @!P2 IMAD.MOV.U32 R63, RZ, RZ, R66 ;  /* 0x000000ffff3fa224 */ /* 0x000fe200078e0042 */
[----:B------:R-:W-:Y:S02]  /*28570*/  ISETP.GE.AND P3, PT, R116, UR4, PT ;  /* 0x0000000474007c0c */ /* 0x000fe4000bf66270 */
[----:B------:R-:W-:Y:S02]  /*28580*/  @!P0 MOV R77, R76 ;  /* 0x0000004c004d8202 */ /* 0x000fe40000000f00 */
[----:B------:R0:W-:Y:S01]  /*28590*/  @!P2 ST.E.64 desc[UR40][R4.64], R62 ;  /* 0x0000003e0400a985 */ /* 0x0001e2000c101b28 */
[----:B------:R-:W-:Y:S01]  /*285a0*/  ISETP.GE.AND P2, PT, R113, UR4, PT ;  /* 0x0000000471007c0c */ /* 0x000fe2000bf46270 */
[----:B------:R-:W-:-:S05]  /*285b0*/  @!P0 IMAD.MOV.U32 R76, RZ, RZ, R71 ;  /* 0x000000ffff4c8224 */ /* 0x000fca00078e0047 */
[----:B------:R-:W-:Y:S01]  /*285c0*/  @!P1 LOP3.LUT R75, R75, R74, RZ, 0x3c, !PT ;  /* 0x0000004a4b4b9212 */ /* 0x000fe200078e3cff */
[----:B---3--:R-:W-:Y:S02]  /*285d0*/  IMAD.MOV.U32 R51, RZ, RZ, R41 ;  /* 0x000000ffff337224 */ /* 0x008fe400078e0029 */
[----:B------:R-:W-:Y:S02]  /*285e0*/  IMAD.MOV.U32 R41, RZ, RZ, R33 ;  /* 0x000000ffff297224 */ /* 0x000fe400078e0021 */
[----:B------:R-:W-:Y:S02]  /*285f0*/  IMAD.MOV.U32 R33, RZ, RZ, R26 ;  /* 0x000000ffff217224 */ /* 0x000fe400078e001a */
[----:B------:R-:W-:Y:S01]  /*28600*/  IMAD.MOV.U32 R55, RZ, RZ, R51 ;  /* 0x000000ffff377224 */ /* 0x000fe200078e0033 */
[----:B------:R-:W3:Y:S01]  /*28610*/  LDL R26, [R1+0x134] ;  /* 0x00013400011a7983 */ /* 0x000ee20000100800 */
[----:B------:R-:W-:Y:S02]  /*28620*/  IMAD.MOV.U32 R51, RZ, RZ, R41 ;  /* 0x000000ffff337224 */ /* 0x000fe400078e0029 */
[----:B------:R-:W-:-:S02]  /*28630*/  IMAD.MOV.U32 R41, RZ, RZ, R33 ;  /* 0x000000ffff297224 */ /* 0x000fc400078e0021 */
[----:B------:R-:W-:Y:S02]  /*28640*/  IMAD.MOV.U32 R33, RZ, RZ, R15 ;  /* 0x000000ffff217224 */ /* 0x000fe400078e000f */
[----:B------:R-:W5:Y:S01]  /*28650*/  LDL R15, [R1+0xa8] ;  /* 0x0000a800010f7983 */ /* 0x000f620000100800 */
[C---:B0-----:R-:W-:Y:S02]  /*28660*/  @!P1 LEA R4, P4, R120.reuse, R35, 0x2 ;  /* 0x0000002378049211 */ /* 0x041fe400078810ff */
[C---:B------:R-:W-:Y:S01]  /*28670*/  @!P1 LOP3.LUT R74, R75.reuse, R74, RZ, 0x3c, !PT ;  /* 0x0000004a4b4a9212 */ /* 0x040fe200078e3cff */
[----:B------:R0:W-:Y:S01]  /*28680*/  @!P0 ST.E.64 desc[UR40][R2.64], R76 ;  /* 0x0000004c02008985 */ /* 0x0001e2000c101b28 */
[----:B------:R-:W-:Y:S02]  /*28690*/  @!P1 LEA.HI.X R5, R120, R40, R121, 0x2, P4 ;  /* 0x0000002878059211 */ /* 0x000fe400020f1479 */
[----:B------:R-:W-:Y:S02]  /*286a0*/  @!P1 LOP3.LUT R75, R75, R74, RZ, 0x3c, !PT ;  /* 0x0000004a4b4b9212 */ /* 0x000fe400078e3cff */
[----:B------:R-:W-:Y:S01]  /*286b0*/  ISETP.GE.AND P0, PT, R110, UR4, PT ;  /* 0x000000046e007c0c */ /* 0x000fe2000bf06270 */
[----:B------:R-:W-:-:S02]  /*286c0*/  @!P3 IMAD.MOV.U32 R85, RZ, RZ, R84 ;  /* 0x000000ffff55b224 */ /* 0x000fc400078e0054 */
[----:B------:R1:W-:Y:S01]  /*286d0*/  @!P1 ST.E.64 desc[UR40][R4.64], R74 ;  /* 0x0000004a04009985 */ /* 0x0003e2000c101b28 */
[----:B------:R-:W-:Y:S01]  /*286e0*/  ISETP.GE.AND P1, PT, R72, UR4, PT ;  /* 0x0000000448007c0c */ /* 0x000fe2000bf26270 */
[----:B------:R-:W-:Y:S01]  /*286f0*/  @!P3 IMAD.MOV.U32 R84, RZ, RZ, R78 ;  /* 0x000000ffff54b224 */ /* 0x000fe200078e004e */
[----:B0-----:R-:W-:-:S04]  /*28700*/  @!P3 LEA R2, P5, R116, R35, 0x2 ;  /* 0x000000237402b211 */ /* 0x001fc800078a10ff */
[----:B------:R-:W-:Y:S02]  /*28710*/  @!P3 LEA.HI.X R3, R116, R40, R118, 0x2, P5 ;  /* 0x000000287403b211 */ /* 0x000fe400028f1476 */
[----:B-1----:R-:W-:-:S03]  /*28720*/  @!P2 LEA R4, P4, R113, R35, 0x2 ;  /* 0x000000237104a211 */ /* 0x002fc600078810ff */
[----:B------:R0:W-:Y:S01]  /*28730*/  @!P3 ST.E.64 desc[UR40][R2.64], R84 ;  /* 0x000000540200b985 */ /* 0x0001e2000c101b28 */
[----:B------:R-:W-:Y:S01]  /*28740*/  ISETP.GE.AND P3, PT, R65, UR4, PT ;  /* 0x0000000441007c0c */ /* 0x000fe2000bf66270 */
[----:B------:R-:W-:Y:S01]  /*28750*/  @!P2 IMAD.MOV.U32 R6, RZ, RZ, R117 ;  /* 0x000000ffff06a224 */ /* 0x000fe200078e0075 */
[----:B------:R-:W-:Y:S01]  /*28760*/  @!P2 LEA.HI.X R5, R113, R40, R115, 0x2, P4 ;  /* 0x000000287105a211 */ /* 0x000fe200020f1473 */
[----:B------:R-:W-:Y:S02]  /*28770*/  @!P2 IMAD.MOV.U32 R7, RZ, RZ, R79 ;  /* 0x000000ffff07a224 */ /* 0x000fe400078e004f */
[----:B------:R-:W-:-:S03]  /*28780*/  @!P0 IMAD.MOV.U32 R89, RZ, RZ, R88 ;  /* 0x000000ffff598224 */ /* 0x000fc600078e0058 */
[----:B------:R1:W-:Y:S01]  /*28790*/  @!P2 ST.E.64 desc[UR40][R4.64], R6 ;  /* 0x000000060400a985 */ /* 0x0003e2000c101b28 */
[----:B------:R-:W-:Y:S02]  /*287a0*/  ISETP.GE.AND P2, PT, R61, UR4, PT ;  /* 0x000000043d007c0c */ /* 0x000fe4000bf46270 */
[----:B0-----:R-:W-:Y:S01]  /*287b0*/  @!P0 LEA R2, P5, R110, R35, 0x2 ;  /* 0x000000236e028211 */ /* 0x001fe200078a10ff */
[----:B------:R-:W-:-:S03]  /*287c0*/  @!P0 IMAD.MOV.U32 R88, RZ, RZ, R86 ;  /* 0x000000ffff588224 */ /* 0x000fc600078e0056 */
[----:B------:R-:W-:Y:S02]  /*287d0*/  @!P0 LEA.HI.X R3, R110, R40, R112, 0x2, P5 ;  /* 0x000000286e038211 */ /* 0x000fe400028f1470 */
[C---:B-1----:R-:W-:Y:S01]  /*287e0*/  @!P1 LEA R4, P4, R72.reuse, R35, 0x2 ;  /* 0x0000002348049211 */ /* 0x042fe200078810ff */
[----:B------:R-:W-:Y:S01]  /*287f0*/  @!P1 IMAD.MOV.U32 R6, RZ, RZ, R125 ;  /* 0x000000ffff069224 */ /* 0x000fe200078e007d */
[----:B------:R-:W-:Y:S01]  /*28800*/  @!P1 MOV R7, R82 ;  /* 0x0000005200079202 */ /* 0x000fe20000000f00 */
[----:B------:R0:W-:Y:S01]  /*28810*/  @!P0 ST.E.64 desc[UR40][R2.64], R88 ;  /* 0x0000005802008985 */ /* 0x0001e2000c101b28 */
[----:B------:R-:W-:Y:S02]  /*28820*/  @!P1 LEA.HI.X R5, R72, R40, R103, 0x2, P4 ;  /* 0x0000002848059211 */ /* 0x000fe400020f1467 */
[----:B------:R-:W-:-:S03]  /*28830*/  ISETP.GE.AND P0, PT, R58, UR4, PT ;  /* 0x000000043a007c0c */ /* 0x000fc6000bf06270 */
[----:B------:R1:W-:Y:S01]  /*28840*/  @!P1 ST.E.64 desc[UR40][R4.64], R6 ;  /* 0x0000000604009985 */ /* 0x0003e2000c101b28 */
[----:B------:R-:W-:Y:S02]  /*28850*/  ISETP.GE.AND P1, PT, R54, UR4, PT ;  /* 0x0000000436007c0c */ /* 0x000fe4000bf26270 */
[----:B0-----:R-:W-:-:S04]  /*28860*/  @!P3 LEA R2, P5, R65, R35, 0x2 ;  /* 0x000000234102b211 */ /* 0x001fc800078a10ff */
[----:B------:R-:W-:Y:S01]  /*28870*/  @!P3 LEA.HI.X R3, R65, R40, R70, 0x2, P5 ;  /* 0x000000284103b211 */ /* 0x000fe200028f1446 */
[----:B-1----:R-:W-:Y:S02]  /*28880*/  @!P3 IMAD.MOV.U32 R4, RZ, RZ, R91 ;  /* 0x000000ffff04b224 */ /* 0x002fe400078e005b */
[----:B------:R-:W-:Y:S01]  /*28890*/  @!P3 IMAD.MOV.U32 R5, RZ, RZ, R92 ;  /* 0x000000ffff05b224 */ /* 0x000fe200078e005c */
[----:B------:R-:W-:-:S04]  /*288a0*/  @!P2 LEA R6, P4, R61, R35, 0x2 ;  /* 0x000000233d06a211 */ /* 0x000fc800078810ff */
[----:B------:R0:W-:Y:S01]  /*288b0*/  @!P3 ST.E.64 desc[UR40][R2.64], R4 ;  /* 0x000000040200b985 */ /* 0x0001e2000c101b28 */
[----:B------:R-:W-:Y:S02]  /*288c0*/  ISETP.GE.AND P3, PT, R50, UR4, PT ;  /* 0x0000000432007c0c */ /* 0x000fe4000bf66270 */
[----:B------:R-:W-:Y:S01]  /*288d0*/  @!P2 LEA.HI.X R7, R61, R40, R64, 0x2, P4 ;  /* 0x000000283d07a211 */ /* 0x000fe200020f1440 */
[----:B0-----:R-:W-:Y:S02]  /*288e0*/  @!P2 IMAD.MOV.U32 R4, RZ, RZ, R83 ;  /* 0x000000ffff04a224 */ /* 0x001fe400078e0053 */
[----:B------:R-:W-:Y:S01]  /*288f0*/  @!P2 IMAD.MOV.U32 R5, RZ, RZ, R87 ;  /* 0x000000ffff05a224 */ /* 0x000fe200078e0057 */
[----:B------:R-:W-:-:S04]  /*28900*/  @!P0 LEA R2, P5, R58, R35, 0x2 ;  /* 0x000000233a028211 */ /* 0x000fc800078a10ff */
[----:B------:R0:W-:Y:S01]  /*28910*/  @!P2 ST.E.64 desc[UR40][R6.64], R4 ;  /* 0x000000040600a985 */ /* 0x0001e2000c101b28 */
[----:B------:R-:W-:Y:S02]  /*28920*/  ISETP.GE.AND P2, PT, R9, UR4, PT ;  /* 0x0000000409007c0c */ /* 0x000fe4000bf46270 */
[----:B------:R-:W-:Y:S01]  /*28930*/  @!P0 LEA.HI.X R3, R58, R40, R59, 0x2, P5 ;  /* 0x000000283a038211 */ /* 0x000fe200028f143b */
[----:B------:R-:W-:Y:S02]  /*28940*/  @!P1 IMAD.MOV.U32 R91, RZ, RZ, R90 ;  /* 0x000000ffff5b9224 */ /* 0x000fe400078e005a */
[----:B------:R-:W-:Y:S02]  /*28950*/  @!P1 IMAD.MOV.U32 R90, RZ, RZ, R106 ;  /* 0x000000ffff5a9224 */ /* 0x000fe400078e006a */
[----:B0-----:R-:W-:Y:S02]  /*28960*/  @!P0 IMAD.MOV.U32 R4, RZ, RZ, R94 ;  /* 0x000000ffff048224 */ /* 0x001fe400078e005e */
[----:B------:R-:W-:Y:S01]  /*28970*/  @!P0 IMAD.MOV.U32 R5, RZ, RZ, R96 ;  /* 0x000000ffff058224 */ /* 0x000fe200078e0060 */
[----:B------:R-:W-:-:S04]  /*28980*/  @!P1 LEA R6, P4, R54, R35, 0x2 ;  /* 0x0000002336069211 */ /* 0x000fc800078810ff */
[----:B------:R0:W-:Y:S01]  /*28990*/  @!P0 ST.E.64 desc[UR40][R2.64], R4 ;  /* 0x0000000402008985 */ /* 0x0001e2000c101b28 */
[----:B------:R-:W-:Y:S02]  /*289a0*/  @!P1 LEA.HI.X R7, R54, R40, R55, 0x2, P4 ;  /* 0x0000002836079211 */ /* 0x000fe400020f1437 */
[----:B------:R-:W-:Y:S02]  /*289b0*/  ISETP.GE.AND P0, PT, R41, UR4, PT ;  /* 0x0000000429007c0c */ /* 0x000fe4000bf06270 */
[----:B------:R-:W-:Y:S01]  /*289c0*/  ISETP.GE.AND P4, PT, R32, UR4, PT ;  /* 0x0000000420007c0c */ /* 0x000fe2000bf86270 */
[----:B------:R1:W-:Y:S01]  /*289d0*/  @!P1 ST.E.64 desc[UR40][R6.64], R90 ;  /* 0x0000005a06009985 */ /* 0x0003e2000c101b28 */
[C---:B0-----:R-:W-:Y:S01]  /*289e0*/  @!P3 LEA R2, P5, R50.reuse, R35, 0x2 ;  /* 0x000000233202b211 */ /* 0x041fe200078a10ff */
[----:B------:R-:W-:Y:S01]  /*289f0*/  @!P3 IMAD.MOV.U32 R5, RZ, RZ, R93 ;  /* 0x000000ffff05b224 */ /* 0x000fe200078e005d */
[----:B------:R-:W-:Y:S02]  /*28a00*/  @!P3 MOV R4, R98 ;  /* 0x000000620004b202 */ /* 0x000fe40000000f00 */
[----:B------:R-:W-:-:S02]  /*28a10*/  @!P3 LEA.HI.X R3, R50, R40, R51, 0x2, P5 ;  /* 0x000000283203b211 */ /* 0x000fc400028f1433 */
[----:B-1----:R-:W-:-:S03]  /*28a20*/  @!P2 LEA R6, P1, R9, R35, 0x2 ;  /* 0x000000230906a211 */ /* 0x002fc600078210ff */
[----:B------:R0:W-:Y:S01]  /*28a30*/  @!P3 ST.E.64 desc[UR40][R2.64], R4 ;  /* 0x000000040200b985 */ /* 0x0001e2000c101b28 */
[----:B----4-:R-:W-:Y:S02]  /*28a40*/  @!P2 LEA.HI.X R7, R9, R40, R12, 0x2, P1 ;  /* 0x000000280907a211 */ /* 0x010fe400008f140c */
[----:B--2---:R-:W-:Y:S01]  /*28a50*/  ISETP.GE.AND P1, PT, R25, UR4, PT ;  /* 0x0000000419007c0c */ /* 0x004fe2000bf26270 */
[----:B------:R-:W-:Y:S01]  /*28a60*/  IMAD.MOV.U32 R12, RZ, RZ, R8 ;  /* 0x000000ffff0c7224 */ /* 0x000fe200078e0008 */
[-C--:B------:R-:W-:Y:S01]  /*28a70*/  @!P4 LEA R8, P3, R32, R35.reuse, 0x2 ;  /* 0x000000232008c211 */ /* 0x080fe200078610ff */
[----:B------:R-:W-:Y:S02]  /*28a80*/  @!P0 IMAD.MOV.U32 R103, RZ, RZ, R102 ;  /* 0x000000ffff678224 */ /* 0x000fe400078e0066 */
[----:B0-----:R-:W-:Y:S02]  /*28a90*/  @!P2 IMAD.MOV.U32 R4, RZ, RZ, R111 ;  /* 0x000000ffff04a224 */ /* 0x001fe400078e006f */
[----:B------:R-:W-:Y:S01]  /*28aa0*/  @!P2 IMAD.MOV.U32 R5, RZ, RZ, R95 ;  /* 0x000000ffff05a224 */ /* 0x000fe200078e005f */
[----:B------:R-:W-:Y:S01]  /*28ab0*/  @!P0 LEA R2, P5, R41, R35, 0x2 ;  /* 0x0000002329028211 */ /* 0x000fe200078a10ff */
[----:B------:R-:W-:-:S03]  /*28ac0*/  @!P0 IMAD.MOV.U32 R102, RZ, RZ, R100 ;  /* 0x000000ffff668224 */ /* 0x000fc600078e0064 */
[----:B------:R-:W-:Y:S01]  /*28ad0*/  @!P2 ST.E.64 desc[UR40][R6.64], R4 ;  /* 0x000000040600a985 */ /* 0x000fe2000c101b28 */
[----:B------:R-:W-:Y:S02]  /*28ae0*/  ISETP.GE.AND P2, PT, R10, UR4, PT ;  /* 0x000000040a007c0c */ /* 0x000fe4000bf46270 */
[-C--:B------:R-:W-:Y:S01]  /*28af0*/  @!P0 LEA.HI.X R3, R41, R40.reuse, R49, 0x2, P5 ;  /* 0x0000002829038211 */ /* 0x080fe200028f1431 */
[----:B------:R-:W-:Y:S01]  /*28b00*/  @!P4 IMAD.MOV.U32 R115, RZ, RZ, R97 ;  /* 0x000000ffff73c224 */ /* 0x000fe200078e0061 */
[----:B------:R-:W-:Y:S02]  /*28b10*/  @!P4 LEA.HI.X R9, R32, R40, R33, 0x2, P3 ;  /* 0x000000282009c211 */ /* 0x000fe400018f1421 */
[----:B------:R-:W-:Y:S01]  /*28b20*/  ISETP.GE.AND P3, PT, R21, UR4, PT ;  /* 0x0000000415007c0c */ /* 0x000fe2000bf66270 */
[----:B------:R0:W-:Y:S04]  /*28b30*/  @!P0 ST.E.64 desc[UR40][R2.64], R102 ;  /* 0x0000006602008985 */ /* 0x0001e8000c101b28 */
[----:B------:R1:W-:Y:S01]  /*28b40*/  @!P4 ST.E.64 desc[UR40][R8.64], R114 ;  /* 0x000000720800c985 */ /* 0x0003e2000c101b28 */
[----:B------:R-:W-:-:S02]  /*28b50*/  ISETP.GE.AND P4, PT, R13, UR4, PT ;  /* 0x000000040d007c0c */ /* 0x000fc4000bf86270 */
[----:B0-----:R-:W-:Y:S01]  /*28b60*/  @!P1 LEA R2, P0, R25, R35, 0x2 ;  /* 0x0000002319029211 */ /* 0x001fe200078010ff */
[----:B------:R-:W-:-:S04]  /*28b70*/  @!P2 IMAD.MOV.U32 R98, RZ, RZ, R119 ;  /* 0x000000ffff62a224 */ /* 0x000fc800078e0077 */
[----:B------:R-:W-:Y:S01]  /*28b80*/  @!P3 MOV R109, R108 ;  /* 0x0000006c006db202 */ /* 0x000fe20000000f00 */
[----:B------:R-:W-:Y:S01]  /*28b90*/  @!P3 IMAD.MOV.U32 R108, RZ, RZ, R107 ;  /* 0x000000ffff6cb224 */ /* 0x000fe200078e006b */
[-C--:B---3--:R-:W-:Y:S02]  /*28ba0*/  @!P1 LEA.HI.X R3, R25, R40.reuse, R26, 0x2, P0 ;  /* 0x0000002819039211 */ /* 0x088fe400000f141a */
[CC--:B------:R-:W-:Y:S02]  /*28bb0*/  @!P2 LEA R4, P0, R10.reuse, R35.reuse, 0x2 ;  /* 0x000000230a04a211 */ /* 0x0c0fe400078010ff */
[----:B-----5:R-:W-:Y:S02]  /*28bc0*/  ISETP.GE.AND P5, PT, R15, UR4, PT ;  /* 0x000000040f007c0c */ /* 0x020fe4000bfa6270 */
[----:B------:R-:W-:Y:S01]  /*28bd0*/  @!P2 LEA.HI.X R5, R10, R40, R11, 0x2, P0 ;  /* 0x000000280a05a211 */ /* 0x000fe200000f140b */
[----:B------:R0:W-:Y:S01]  /*28be0*/  @!P1 ST.E.64 desc[UR40][R2.64], R104 ;  /* 0x0000006802009985 */ /* 0x0001e2000c101b28 */
[----:B------:R-:W-:-:S03]  /*28bf0*/  @!P3 LEA R6, P0, R21, R35, 0x2 ;  /* 0x000000231506b211 */ /* 0x000fc600078010ff */
[----:B------:R0:W-:Y:S01]  /*28c00*/  @!P2 ST.E.64 desc[UR40][R4.64], R98 ;  /* 0x000000620400a985 */ /* 0x0001e2000c101b28 */
[----:B-1----:R-:W-:Y:S02]  /*28c10*/  @!P4 LEA R8, P2, R13, R35, 0x2 ;  /* 0x000000230d08c211 */ /* 0x002fe400078410ff */
[----:B------:R-:W-:-:S03]  /*28c20*/  @!P3 LEA.HI.X R7, R21, R40, R24, 0x2, P0 ;  /* 0x000000281507b211 */ /* 0x000fc600000f1418 */
[----:B------:R-:W-:Y:S01]  /*28c30*/  @!P5 LEA R10, P1, R15, R35, 0x2 ;  /* 0x000000230f0ad211 */ /* 0x000fe200078210ff */
[----:B------:R-:W-:Y:S01]  /*28c40*/  @!P5 IMAD.MOV.U32 R100, RZ, RZ, R123 ;  /* 0x000000ffff64d224 */ /* 0x000fe200078e007b */
        /* <DEDUP_REMOVED lines=12> */
.L_x_2664:
        /* <DEDUP_REMOVED lines=13> */
[----:B------:R-:W-:Y:S01]  /*28de0*/  @P1 IADD3 R4, P2, R4, UR6, RZ ;  /* 0x0000000604041c10 */ /* 0x000fe2000ff5e0ff */
[----:B------:R-:W-:Y:S01]  /*28df0*/  IMAD.U32 R20, RZ, RZ, UR4 ;  /* 0x00000004ff147e24 */ /* 0x000fe2000f8e00ff */
[----:B------:R2:W5:Y:S02]  /*28e00*/  @P0 LDG.E R15, desc[UR40][R2.64] ;  /* 0x00000028020f0981 */ /* 0x000564000c1e1900 */
        /* <DEDUP_REMOVED lines=10> */
.L_x_2683:
        /* <DEDUP_REMOVED lines=9> */
[----:B-1----:R-:W-:Y:S01]  /*28f40*/  IMAD R0, R20, R29, RZ ;  /* 0x0000001d14007224 */ /* 0x002fe200078e02ff */
[----:B--2---:R-:W-:-:S04]  /*28f50*/  IADD3 R27, R2, -0x80, R28 ;  /* 0xffffff80021b7810 */ /* 0x004fc80007ffe01c */
[----:B------:R-:W-:-:S13]  /*28f60*/  ISETP.GE.AND P0, PT, R27, R0, PT ;  /* 0x000000001b00720c */ /* 0x000fda0003f06270 */
[----:B------:R-:W-:Y:S05]  /*28f70*/  @P0 BRA `(.L_x_2685) ;  /* 0x0000000000b40947 */ /* 0x000fea0003800000 */
[----:B------:R-:W2:Y:S01]  /*28f80*/  LDL R12, [R1+0x60] ;  /* 0x00006000010c7983 */ /* 0x000ea20000100800 */
[----:B------:R-:W-:Y:S01]  /*28f90*/  IMAD.MOV.U32 R0, RZ, RZ, 0x9b8 ;  /* 0x000009b8ff007424 */ /* 0x000fe200078e00ff */
[----:B------:R-:W-:Y:S01]  /*28fa0*/  ISETP.GT.AND P3, PT, R223, 0x1, PT ;  /* 0x00000001df00780c */ /* 0x000fe20003f64270 */
[----:B------:R-:W1:Y:S01]  /*28fb0*/  LDC.64 R2, c[0x0][0xba8] ;  /* 0x0002ea00ff027b82 */ /* 0x000e620000000a00 */
[----:B------:R-:W3:Y:S01]  /*28fc0*/  LDL.LU R30, [R1+0x9c] ;  /* 0x00009c00011e7983 */ /* 0x000ee20000300800 */
[----:B------:R-:W-:Y:S01]  /*28fd0*/  ISETP.NE.AND P0, PT, R29, 0x1, PT ;  /* 0x000000011d00780c */ /* 0x000fe20003f05270 */
[----:B------:R-:W-:Y:S01]  /*28fe0*/  IMAD.MOV.U32 R21, RZ, RZ, R27 ;  /* 0x000000ffff157224 */ /* 0x000fe200078e001b */
        /* <DEDUP_REMOVED lines=17> */
[----:B------:R-:W-:Y:S01]  /*29100*/  IMAD.WIDE.U32 R12, R6, R25, RZ ;  /* 0x00000019060c7225 */ /* 0x000fe200078e00ff */
[----:B------:R-:W-:Y:S02]  /*29110*/  IADD3 R11, R31, R11, RZ ;  /* 0x0000000b1f0b7210 */ /* 0x000fe40007ffe0ff */
[----:B------:R-:W-:Y:S01]  /*29120*/  IADD3 R10, P0, P1, R12, R10, R15 ;  /* 0x0000000a0c0a7210 */ /* 0x000fe2000791e00f */
[----:B------:R-:W-:Y:S02]  /*29130*/  IMAD.IADD R12, R13, 0x1, R7 ;  /* 0x000000010d0c7824 */ /* 0x000fe400078e0207 */
[----:B------:R-:W-:-:S04]  /*29140*/  IMAD.WIDE.U32 R6, R8, R33, RZ ;  /* 0x0000002108067225 */ /* 0x000fc800078e00ff */
[----:B------:R-:W-:Y:S02]  /*29150*/  IMAD R13, R9, R33, RZ ;  /* 0x00000021090d7224 */ /* 0x000fe400078e02ff */
[----:B------:R-:W-:Y:S01]  /*29160*/  IMAD R9, R29, R0, R27 ;  /* 0x000000001d097224 */ /* 0x000fe200078e021b */
[----:B------:R-:W-:Y:S01]  /*29170*/  IADD3.X R0, R12, R11, R14, P0, P1 ;  /* 0x0000000b0c007210 */ /* 0x000fe200007e240e */
[----:B------:R-:W-:Y:S01]  /*29180*/  IMAD.IADD R7, R13, 0x1, R7 ;  /* 0x000000010d077824 */ /* 0x000fe200078e0207 */
[----:B------:R-:W-:Y:S02]  /*29190*/  IADD3 R6, P0, P1, R21, R10, R6 ;  /* 0x0000000a15067210 */ /* 0x000fe4000791e006 */
[----:B------:R-:W-:Y:S02]  /*291a0*/  SHF.R.S32.HI R21, RZ, 0x1f, R21 ;  /* 0x0000001fff157819 */ /* 0x000fe40000011415 */
[----:B------:R-:W-:Y:S02]  /*291b0*/  SHF.R.S32.HI R11, RZ, 0x1f, R9 ;  /* 0x0000001fff0b7819 */ /* 0x000fe40000011409 */
[----:B------:R-:W-:Y:S01]  /*291c0*/  IADD3.X R7, R21, R0, R7, P0, P1 ;  /* 0x0000000015077210 */ /* 0x000fe200007e2407 */
[----:B0-----:R-:W-:-:S02]  /*291d0*/  IMAD R0, R5, R9, RZ ;  /* 0x0000000905007224 */ /* 0x001fc400078e02ff */
[----:B------:R-:W-:Y:S02]  /*291e0*/  IMAD.MOV.U32 R5, RZ, RZ, -0x800000 ;  /* 0xff800000ff057424 */ /* 0x000fe400078e00ff */
[C---:B------:R-:W-:Y:S02]  /*291f0*/  IMAD R11, R4.reuse, R11, R0 ;  /* 0x0000000b040b7224 */ /* 0x040fe400078e0200 */
[----:B------:R-:W-:-:S04]  /*29200*/  IMAD.WIDE.U32 R6, R4, R9, R6 ;  /* 0x0000000904067225 */ /* 0x000fc800078e0006 */
[----:B------:R-:W-:Y:S01]  /*29210*/  IMAD.IADD R0, R7, 0x1, R11 ;  /* 0x0000000107007824 */ /* 0x000fe200078e020b */
[----:B-1----:R-:W-:-:S04]  /*29220*/  LEA R2, P0, R6, R2, 0x2 ;  /* 0x0000000206027211 */ /* 0x002fc800078010ff */
[----:B----4-:R-:W-:-:S05]  /*29230*/  LEA.HI.X R3, R6, R3, R0, 0x2, P0 ;  /* 0x0000000306037211 */ /* 0x010fca00000f1400 */
[----:B------:R1:W-:Y:S04]  /*29240*/  STG.E desc[UR40][R2.64], R5 ;  /* 0x0000000502007986 */ /* 0x0003e8000c101928 */
.L_x_2685:
[----:B------:R-:W-:Y:S05]  /*29250*/  BSYNC B1 ;  /* 0x0000000000017941 */ /* 0x000fea0003800000 */
.L_x_2684:
        /* <DEDUP_REMOVED lines=13> */
[----:B------:R-:W-:-:S05]  /*29330*/  LOP3.LUT R13, R0, 0xfffffff8, RZ, 0xc0, !PT ;  /* 0xfffffff8000d7812 */ /* 0x000fca00078ec0ff */
[----:B------:R-:W-:Y:S01]  /*29340*/  IMAD.IADD R0, R4, 0x1, -R13 ;  /* 0x0000000104007824 */ /* 0x000fe200078e0a0d */
[----:B---3--:R-:W-:-:S04]  /*29350*/  ISETP.NE.AND P0, PT, R9, 0x1, PT ;  /* 0x000000010900780c */ /* 0x008fc80003f05270 */
[----:B------:R-:W-:-:S09]  /*29360*/  LEA R0, R0, R19, 0x5 ;  /* 0x0000001300007211 */ /* 0x000fd200078e28ff */
[----:B------:R-:W1:Y:S08]  /*29370*/  @P0 LDC R7, c[0x0][0xbec] ;  /* 0x0002fb00ff070b82 */ /* 0x000e700000000800 */
[----:B------:R-:W3:Y:S01]  /*29380*/  @P0 LDC R11, c[0x0][0xbf0] ;  /* 0x0002fc00ff0b0b82 */ /* 0x000ee20000000800 */
[----:B--2---:R-:W-:-:S04]  /*29390*/  IMAD.WIDE.U32 R2, R10, UR4, R2 ;  /* 0x000000040a027c25 */ /* 0x004fc8000f8e0002 */
[----:B----4-:R-:W-:Y:S02]  /*293a0*/  IMAD.IADD R6, R8, 0x1, R0 ;  /* 0x0000000108067824 */ /* 0x010fe400078e0200 */
        /* <DEDUP_REMOVED lines=10> */
[----:B------:R-:W-:-:S02]  /*29450*/  IMAD.IADD R3, R3, 0x1, R7 ;  /* 0x0000000103037824 */ /* 0x000fc400078e0207 */
[----:B------:R-:W-:Y:S02]  /*29460*/  IMAD.MOV R7, RZ, RZ, -R5 ;  /* 0x000000ffff077224 */ /* 0x000fe400078e0a05 */
[----:B------:R-:W-:Y:S02]  /*29470*/  IMAD R0, R0, UR4, RZ ;  /* 0x0000000400007c24 */ /* 0x000fe4000f8e02ff */
[----:B------:R-:W-:Y:S01]  /*29480*/  IMAD R7, R9, R7, R6 ;  /* 0x0000000709077224 */ /* 0x000fe200078e0206 */
[----:B------:R-:W-:Y:S01]  /*29490*/  SHF.R.S32.HI R6, RZ, 0x1f, R233 ;  /* 0x0000001fff067819 */ /* 0x000fe200000114e9 */
[----:B------:R-:W-:-:S04]  /*294a0*/  IMAD.WIDE.U32 R2, R5, UR4, R2 ;  /* 0x0000000405027c25 */ /* 0x000fc8000f8e0002 */
        /* <DEDUP_REMOVED lines=14> */
[----:B------:R1:W2:Y:S04]  /*29590*/  SHFL.IDX PT, R0, R3, RZ, 0x181f ;  /* 0x00181fff03007589 */ /* 0x0002a800000e0000 */
[----:B------:R1:W3:Y:S02]  /*295a0*/  SHFL.IDX PT, R14, R2, RZ, 0x181f ;  /* 0x00181fff020e7589 */ /* 0x0002e400000e0000 */
.L_x_3041:
        /* <DEDUP_REMOVED lines=25> */
.L_x_2688:
[----:B------:R-:W-:Y:S05]  /*29740*/  BSYNC B1 ;  /* 0x0000000000017941 */ /* 0x000fea0003800000 */
.L_x_2687:
[----:B------:R-:W-:-:S03]  /*29750*/  UMOV UR4, 0xffffffff ;  /* 0xffffffff00047882 */ /* 0x000fc60000000000 */
[----:B------:R-:W-:Y:S05]  /*29760*/  BRA.DIV UR4, `(.L_x_2689) ;  /* 0x000000e604b47947 */ /* 0x000fea000b800000 */
[----:B--2---:R2:W4:Y:S04]  /*29770*/  SHFL.IDX PT, R0, R3, 0x1, 0x181f ;  /* 0x00381f0003007f89 */ /* 0x00452800000e0000 */
[----:B---3--:R2:W3:Y:S02]  /*29780*/  SHFL.IDX PT, R14, R2, 0x1, 0x181f ;  /* 0x00381f00020e7f89 */ /* 0x0084e400000e0000 */
.L_x_3045:
        /* <DEDUP_REMOVED lines=25> */
.L_x_2691:
[----:B------:R-:W-:Y:S05]  /*29920*/  BSYNC B1 ;  /* 0x0000000000017941 */ /* 0x000fea0003800000 */
.L_x_2690:
[----:B------:R-:W-:-:S03]  /*29930*/  UMOV UR4, 0xffffffff ;  /* 0xffffffff00047882 */ /* 0x000fc60000000000 */
[----:B------:R-:W-:Y:S05]  /*29940*/  BRA.DIV UR4, `(.L_x_2692) ;  /* 0x000000e604847947 */ /* 0x000fea000b800000 */
[----:B----4-:R4:W0:Y:S04]  /*29950*/  SHFL.IDX PT, R0, R3, 0x2, 0x181f ;  /* 0x00581f0003007f89 */ /* 0x01082800000e0000 */
[----:B---3--:R4:W3:Y:S02]  /*29960*/  SHFL.IDX PT, R14, R2, 0x2, 0x181f ;  /* 0x00581f00020e7f89 */ /* 0x0088e400000e0000 */
.L_x_3049:
        /* <DEDUP_REMOVED lines=25> */
.L_x_2694:
[----:B------:R-:W-:Y:S05]  /*29b00*/  BSYNC B1 ;  /* 0x0000000000017941 */ /* 0x000fea0003800000 */
.L_x_2693:
[----:B------:R-:W-:-:S03]  /*29b10*/  UMOV UR4, 0xffffffff ;  /* 0xffffffff00047882 */ /* 0x000fc60000000000 */
[----:B------:R-:W-:Y:S05]  /*29b20*/  BRA.DIV UR4, `(.L_x_2695) ;  /* 0x000000e604547947 */ /* 0x000fea000b800000 */
[----:B0-----:R0:W0:Y:S04]  /*29b30*/  SHFL.IDX PT, R0, R3, 0x3, 0x181f ;  /* 0x00781f0003007f89 */ /* 0x00102800000e0000 */
[----:B---3--:R3:W0:Y:S02]  /*29b40*/  SHFL.IDX PT, R14, R2, 0x3, 0x181f ;  /* 0x00781f00020e7f89 */ /* 0x00862400000e0000 */
.L_x_3053:
        /* <DEDUP_REMOVED lines=24> */
.L_x_2678:
[----:B------:R-:W-:Y:S05]  /*29cd0*/  BSYNC B0 ;  /* 0x0000000000007941 */ /* 0x000fea0003800000 */
.L_x_2663:
[----:B------:R-:W-:Y:S02]  /*29ce0*/  ULDC UR4, c[0x0][0xc3c] ;  /* 0x00030f0000047ab9 */ /* 0x000fe40000000800 */
[----:B------:R-:W-:-:S13]  /*29cf0*/  ISETP.GE.AND P0, PT, R39, UR4, PT ;  /* 0x0000000427007c0c */ /* 0x000fda000bf06270 */
[----:B------:R-:W-:Y:S05]  /*29d00*/  @!P0 BRA `(.L_x_2696) ;  /* 0xfffffd7c00688947 */ /* 0x000fea000383ffff */
[----:B------:R-:W-:Y:S05]  /*29d10*/  BRA `(.L_x_2476) ;  /* 0x0000008800707947 */ /* 0x000fea0003800000 */
.L_x_2474:
        /* <DEDUP_REMOVED lines=20> */
.L_x_2697:
        /* <DEDUP_REMOVED lines=38> */
[----:B--2---:R-:W-:Y:S02]  /*2a0c0*/  ISETP.GT.AND P6, PT, R7, UR6, PT ;  /* 0x0000000607007c0c */ /* 0x004fe4000bfc4270 */
[----:B------:R-:W-:-:S11]  /*2a0d0*/  MOV R4, R7 ;  /* 0x0000000700047202 */ /* 0x000fd60000000f00 */
[----:B------:R-:W-:Y:S05]  /*2a0e0*/  @P6 BRA `(.L_x_2699) ;  /* 0x0000000000a86947 */ /* 0x000fea0003800000 */
[----:B------:R-:W-:Y:S01]  /*2a0f0*/  IMAD.MOV.U32 R7, RZ, RZ, R4 ;  /* 0x000000ffff077224 */ /* 0x000fe200078e0004 */
[----:B------:R-:W-:Y:S01]  /*2a100*/  UMOV UR4, URZ ;  /* 0x0000003f00047c82 */ /* 0x000fe20008000000 */
[----:B------:R-:W-:-:S05]  /*2a110*/  ULDC UR5, c[0x0][0xc38] ;  /* 0x00030e0000057ab9 */ /* 0x000fca0000000800 */
.L_x_2701:
        /* <DEDUP_REMOVED lines=39> */
.L_x_2699:
        /* <DEDUP_REMOVED lines=12> */
.L_x_2702:
        /* <DEDUP_REMOVED lines=16> */
[----:B0-----:R-:W-:Y:S01]  /*2a550*/  IMAD.MOV.U32 R2, RZ, RZ, RZ ;  /* 0x000000ffff027224 */ /* 0x001fe200078e00ff */
[----:B-1----:R-:W-:-:S05]  /*2a560*/  IADD3 R11, RZ, -R3, RZ ;  /* 0x80000003ff0b7210 */ /* 0x002fca0007ffe0ff */
        /* <DEDUP_REMOVED lines=22> */
[----:B------:R-:W-:Y:S02]  /*2a6d0*/  @!P2 IADD3 R9, -R9, RZ, RZ ;  /* 0x000000ff0909a210 */ /* 0x000fe40007ffe1ff */
        /* <DEDUP_REMOVED lines=22> */
.L_x_2703:
        /* <DEDUP_REMOVED lines=29> */
[----:B------:R-:W-:-:S03]  /*2aa10*/  IMAD.MOV R2, RZ, RZ, -R2 ;  /* 0x000000ffff027224 */ /* 0x000fc600078e0a02 */
[----:B------:R-:W-:Y:S01]  /*2aa20*/  IADD3 R10, -R8, RZ, RZ ;  /* 0x000000ff080a7210 */ /* 0x000fe20007ffe1ff */
        /* <DEDUP_REMOVED lines=24> */
[----:B------:R-:W-:-:S05]  /*2abb0*/  @P0 VIADD R2, R2, 0x1 ;  /* 0x0000000102020836 */ /* 0x000fca0000000000 */
[----:B------:R-:W-:Y:S02]  /*2abc0*/  @!P2 IADD3 R2, -R2, RZ, RZ ;  /* 0x000000ff0202a210 */ /* 0x000fe40007ffe1ff */
[----:B------:R-:W-:Y:S01]  /*2abd0*/  @!P1 LOP3.LUT R2, RZ, R7, RZ, 0x33, !PT ;  /* 0x00000007ff029212 */ /* 0x000fe200078e33ff */
[----:B------:R-:W-:-:S04]  /*2abe0*/  IMAD.MOV R7, RZ, RZ, -R7 ;  /* 0x000000ffff077224 */ /* 0x000fc800078e0a07 */
[----:B------:R-:W-:-:S05]  /*2abf0*/  IMAD R3, R2, R7, R5 ;  /* 0x0000000702037224 */ /* 0x000fca00078e0205 */
[----:B------:R1:W-:Y:S02]  /*2ac00*/  STL [R1+0x8], R3 ;  /* 0x0000080301007387 */ /* 0x0003e40000100800 */
.L_x_2704:
[----:B01----:R-:W-:-:S05]  /*2ac10*/  LOP3.LUT R3, RZ, R2, RZ, 0x33, !PT ;  /* 0x00000002ff037212 */ /* 0x003fca00078e33ff */
[----:B------:R-:W-:-:S05]  /*2ac20*/  IMAD.IADD R2, R4, 0x1, R3 ;  /* 0x0000000104027824 */ /* 0x000fca00078e0203 */
[----:B------:R1:W-:Y:S01]  /*2ac30*/  STL [R1+0x4], R2 ;  /* 0x0000040201007387 */ /* 0x0003e20000100800 */
[----:B------:R-:W-:Y:S05]  /*2ac40*/  BRA `(.L_x_2705) ;  /* 0x0000000000107947 */ /* 0x000fea0003800000 */
.L_x_2700:
[----:B------:R-:W-:Y:S01]  /*2ac50*/  IMAD.U32 R2, RZ, RZ, UR6 ;  /* 0x00000006ff027e24 */ /* 0x000fe2000f8e00ff */
[----:B------:R0:W-:Y:S04]  /*2ac60*/  STL [R1+0x4], RZ ;  /* 0x000004ff01007387 */ /* 0x0001e80000100800 */
[----:B------:R0:W-:Y:S04]  /*2ac70*/  STL [R1+0x8], RZ ;  /* 0x000008ff01007387 */ /* 0x0001e80000100800 */
[----:B------:R0:W-:Y:S02]  /*2ac80*/  STL [R1], R2 ;  /* 0x0000000201007387 */ /* 0x0001e40000100800 */
.L_x_2705:
        /* <DEDUP_REMOVED lines=10> */
.L_x_2698:
        /* <DEDUP_REMOVED lines=20> */
[----:B------:R-:W-:-:S03]  /*2ae70*/  R2P PR, R9, 0x6 ;  /* 0x0000000609007804 */ /* 0x000fc60000000000 */
[----:B------:R-:W-:Y:S01]  /*2ae80*/  IMAD.SHL.U32 R3, R8, 0x40, RZ ;  /* 0x0000004008037824 */ /* 0x000fe200078e00ff */
[----:B---3--:R-:W-:-:S04]  /*2ae90*/  LOP3.LUT R0, R2, 0x400, RZ, 0xc0, !PT ;  /* 0x0000040002007812 */ /* 0x008fc800078ec0ff */
[----:B------:R-:W-:Y:S02]  /*2aea0*/  LOP3.LUT R4, R0, 0x1800, R3, 0xf8, !PT ;  /* 0x0000180000047812 */ /* 0x000fe400078ef803 */
[----:B------:R-:W-:Y:S02]  /*2aeb0*/  SHF.R.U32.HI R3, RZ, 0x1, R9 ;  /* 0x00000001ff037819 */ /* 0x000fe40000011609 */
[----:B------:R-:W-:-:S04]  /*2aec0*/  LOP3.LUT R0, R2, 0x380, RZ, 0xc0, !PT ;  /* 0x0000038002007812 */ /* 0x000fc800078ec0ff */
[C---:B------:R-:W-:Y:S02]  /*2aed0*/  LOP3.LUT R3, R0.reuse, 0x30, R3, 0xf8, !PT ;  /* 0x0000003000037812 */ /* 0x040fe400078ef803 */
[----:B------:R-:W-:Y:S01]  /*2aee0*/  LOP3.LUT R5, R0, 0x10, R9, 0xf8, !PT ;  /* 0x0000001000057812 */ /* 0x000fe200078ef809 */
[----:B------:R-:W-:-:S05]  /*2aef0*/  IMAD.SHL.U32 R0, R9, 0x10, RZ ;  /* 0x0000001009007824 */ /* 0x000fca00078e00ff */
[--C-:B------:R-:W-:Y:S02]  /*2af00*/  LOP3.LUT R3, R3, 0x70, R0.reuse, 0x78, !PT ;  /* 0x0000007003037812 */ /* 0x100fe400078e7800 */
[----:B------:R-:W-:Y:S02]  /*2af10*/  LOP3.LUT R5, R5, 0x70, R0, 0x78, !PT ;  /* 0x0000007005057812 */ /* 0x000fe400078e7800 */
[----:B------:R-:W-:Y:S01]  /*2af20*/  LOP3.LUT R7, R3, 0xc00, R2, 0xf8, !PT ;  /* 0x00000c0003077812 */ /* 0x000fe200078ef802 */
[----:B------:R-:W-:Y:S01]  /*2af30*/  IMAD.SHL.U32 R3, R9, 0x2, RZ ;  /* 0x0000000209037824 */ /* 0x000fe200078e00ff */
[----:B------:R-:W-:Y:S02]  /*2af40*/  LOP3.LUT R2, R0, 0x3f0, RZ, 0xc0, !PT ;  /* 0x000003f000027812 */ /* 0x000fe400078ec0ff */
[----:B------:R-:W-:Y:S01]  /*2af50*/  LOP3.LUT R6, R4, R5, RZ, 0xfc, !PT ;  /* 0x0000000504067212 */ /* 0x000fe200078efcff */
[----:B------:R-:W-:Y:S01]  /*2af60*/  IMAD.MOV.U32 R4, RZ, RZ, 0x20 ;  /* 0x00000020ff047424 */ /* 0x000fe200078e00ff */
[----:B------:R-:W-:Y:S01]  /*2af70*/  LOP3.LUT R3, R2, 0x70, R3, 0x78, !PT ;  /* 0x0000007002037812 */ /* 0x000fe200078e7803 */
[----:B------:R-:W-:Y:S01]  /*2af80*/  STL [R1+0x10], R7 ;  /* 0x0000100701007387 */ /* 0x000fe20000100800 */
[----:B------:R-:W-:-:S02]  /*2af90*/  SHF.L.U32 R2, R8, 0x4, RZ ;  /* 0x0000000408027819 */ /* 0x000fc400000006ff */
[----:B------:R-:W-:Y:S01]  /*2afa0*/  SHF.R.U32.HI R8, RZ, 0x3, R8 ;  /* 0x00000003ff087819 */ /* 0x000fe20000011608 */
[----:B------:R-:W-:Y:S01]  /*2afb0*/  STL [R1+0x18], R6 ;  /* 0x0000180601007387 */ /* 0x000fe20000100800 */
[----:B------:R-:W-:Y:S01]  /*2afc0*/  LOP3.LUT R3, R3, 0x400, R2, 0xf8, !PT ;  /* 0x0000040003037812 */ /* 0x000fe200078ef802 */
[----:B------:R-:W-:Y:S01]  /*2afd0*/  IMAD.MOV.U32 R2, RZ, RZ, 0x40 ;  /* 0x00000040ff027424 */ /* 0x000fe200078e00ff */
[----:B------:R-:W-:Y:S02]  /*2afe0*/  SEL R5, R4, 0xffffffe0, !P1 ;  /* 0xffffffe004057807 */ /* 0x000fe40004800000 */
[----:B------:R-:W-:Y:S01]  /*2aff0*/  LOP3.LUT R4, R0, 0x70, RZ, 0xc0, !PT ;  /* 0x0000007000047812 */ /* 0x000fe200078ec0ff */
[----:B------:R-:W-:Y:S01]  /*2b000*/  IMAD.IADD R3, R18, 0x1, R3 ;  /* 0x0000000112037824 */ /* 0x000fe200078e0203 */
[----:B------:R-:W-:Y:S02]  /*2b010*/  SEL R2, R2, 0xffffffc0, !P2 ;  /* 0xffffffc002027807 */ /* 0x000fe40005000000 */
[----:B------:R-:W-:Y:S01]  /*2b020*/  LOP3.LUT R8, R8, 0x70, R0, 0xf8, !PT ;  /* 0x0000007008087812 */ /* 0x000fe200078ef800 */
[----:B------:R-:W-:-:S02]  /*2b030*/  IMAD.MOV.U32 R0, RZ, RZ, 0x1 ;  /* 0x00000001ff007424 */ /* 0x000fc400078e00ff */
        /* <DEDUP_REMOVED lines=16> */
.L_x_2820:
[----:B-1----:R-:W2:Y:S01]  /*2b140*/  LDL R0, [R1+0xc] ;  /* 0x00000c0001007983 */ /* 0x002ea20000100800 */
        /* <DEDUP_REMOVED lines=12> */
[----:B0-2---:R-:W-:Y:S01]  /*2b210*/  SHF.R.S32.HI R4, RZ, 0x1f, R19 ;  /* 0x0000001fff047819 */ /* 0x005fe20000011413 */
[----:B------:R-:W-:-:S08]  /*2b220*/  IMAD.SHL.U32 R15, R19, 0x4, RZ ;  /* 0x00000004130f7824 */ /* 0x000fd000078e00ff */
[C---:B------:R-:W-:Y:S01]  /*2b230*/  @P0 LEA R2, P1, R19.reuse, UR4, 0x2 ;  /* 0x0000000413020c11 */ /* 0x040fe2000f8210ff */
[----:B------:R-:W-:Y:S03]  /*2b240*/  STL [R1+0x24], R19 ;  /* 0x0000241301007387 */ /* 0x000fe60000100800 */
[C-C-:B------:R-:W-:Y:S01]  /*2b250*/  @P0 LEA.HI.X R3, R19.reuse, UR5, R4.reuse, 0x2, P1 ;  /* 0x0000000513030c11 */ /* 0x140fe200088f1404 */
[----:B------:R-:W-:Y:S01]  /*2b260*/  ULDC.64 UR4, c[0x0][0xa00] ;  /* 0x0002800000047ab9 */ /* 0x000fe20000000a00 */
[----:B------:R-:W-:Y:S01]  /*2b270*/  SHF.L.U64.HI R14, R19, 0x2, R4 ;  /* 0x00000002130e7819 */ /* 0x000fe20000010204 */
[----:B------:R0:W-:Y:S01]  /*2b280*/  STL [R1+0x64], R4 ;  /* 0x0000640401007387 */ /* 0x0001e20000100800 */
        /* <DEDUP_REMOVED lines=19> */
[----:B------:R-:W-:Y:S01]  /*2b3c0*/  IMAD.U32 R12, RZ, RZ, UR4 ;  /* 0x00000004ff0c7e24 */ /* 0x000fe2000f8e00ff */
[----:B------:R-:W-:Y:S01]  /*2b3d0*/  IADD3.X R7, R14, UR7, RZ, P5, !PT ;  /* 0x000000070e077c10 */ /* 0x000fe2000affe4ff */
[----:B------:R-:W-:-:S06]  /*2b3e0*/  ULDC.64 UR4, c[0x0][0x418] ;  /* 0x0001060000047ab9 */ /* 0x000fcc0000000a00 */
[----:B------:R0:W5:Y:S04]  /*2b3f0*/  @P0 LDG.E R11, desc[UR40][R6.64] ;  /* 0x00000028060b0981 */ /* 0x000168000c1e1900 */
[----:B------:R0:W5:Y:S04]  /*2b400*/  @P1 LDG.E R10, desc[UR40][R4.64] ;  /* 0x00000028040a1981 */ /* 0x000168000c1e1900 */
[----:B--2---:R1:W-:Y:S02]  /*2b410*/  STL [R1+0x5c], R8 ;  /* 0x00005c0801007387 */ /* 0x0043e40000100800 */
[----:B-1----:R-:W-:-:S04]  /*2b420*/  @P3 IADD3 R8, P4, R15, UR10, RZ ;  /* 0x0000000a0f083c10 */ /* 0x002fc8000ff9e0ff */
[----:B------:R-:W-:-:S05]  /*2b430*/  @P3 IADD3.X R9, R14, UR11, RZ, P4, !PT ;  /* 0x0000000b0e093c10 */ /* 0x000fca000a7fe4ff */
[----:B------:R-:W2:Y:S01]  /*2b440*/  @P3 LDG.E R12, desc[UR40][R8.64] ;  /* 0x00000028080c3981 */ /* 0x000ea2000c1e1900 */
[----:B------:R-:W-:-:S03]  /*2b450*/  UISETP.NE.U32.AND UP0, UPT, UR4, URZ, UPT ;  /* 0x0000003f0400728c */ /* 0x000fc6000bf05070 */
[----:B------:R-:W-:Y:S01]  /*2b460*/  ULDC UR4, c[0x0][0x424] ;  /* 0x0001090000047ab9 */ /* 0x000fe20000000800 */
[----:B------:R-:W-:-:S03]  /*2b470*/  UISETP.NE.AND.EX UP0, UPT, UR5, URZ, UPT, UP0 ;  /* 0x0000003f0500728c */ /* 0x000fc6000bf05300 */
[----:B------:R-:W-:Y:S01]  /*2b480*/  ULDC UR5, c[0x0][0x2f0] ;  /* 0x0000bc0000057ab9 */ /* 0x000fe20000000800 */
[----:B------:R-:W-:Y:S01]  /*2b490*/  USEL UR4, UR4, 0x1, UP0 ;  /* 0x0000000104047887 */ /* 0x000fe20008000000 */
[----:B--2---:R0:W-:Y:S04]  /*2b4a0*/  STL [R1+0x60], R12 ;  /* 0x0000600c01007387 */ /* 0x0041e80000100800 */
[----:B------:R0:W5:Y:S01]  /*2b4b0*/  LDL R13, [R1+0x60] ;  /* 0x00006000010d7983 */ /* 0x0001620000100800 */
[----:B------:R-:W-:-:S03]  /*2b4c0*/  UIMAD UR4, UR4, UR5, URZ ;  /* 0x00000005040472a4 */ /* 0x000fc6000f8e023f */
[----:B------:R-:W-:Y:S02]  /*2b4d0*/  ULDC UR5, c[0x0][0x348] ;  /* 0x0000d20000057ab9 */ /* 0x000fe40000000800 */
[----:B------:R-:W-:Y:S02]  /*2b4e0*/  IMAD.U32 R9, RZ, RZ, UR5 ;  /* 0x00000005ff097e24 */ /* 0x000fe4000f8e00ff */
[----:B------:R-:W-:Y:S01]  /*2b4f0*/  IMAD.U32 R8, RZ, RZ, UR4 ;  /* 0x00000004ff087e24 */ /* 0x000fe2000f8e00ff */
[----:B0-----:R-:W-:Y:S06]  /*2b500*/  @P3 BRA `(.L_x_2707) ;  /* 0x0000000000143947 */ /* 0x001fec0003800000 */
[----:B------:R-:W-:Y:S05]  /*2b510*/  @!P2 BRA `(.L_x_2707) ;  /* 0x000000000010a947 */ /* 0x000fea0003800000 */
[----:B------:R-:W2:Y:S04]  /*2b520*/  LDG.E R12, desc[UR40][R2.64] ;  /* 0x00000028020c7981 */ /* 0x000ea8000c1e1900 */
[----:B------:R-:W2:Y:S02]  /*2b530*/  LDG.E R2, desc[UR40][R2.64+0x4] ;  /* 0x0000042802027981 */ /* 0x000ea4000c1e1900 */
[----:B--2--5:R-:W-:-:S05]  /*2b540*/  IMAD.IADD R13, R2, 0x1, -R12 ;  /* 0x00000001020d7824 */ /* 0x024fca00078e0a0c */
[----:B------:R0:W-:Y:S02]  /*2b550*/  STL [R1+0x60], R13 ;  /* 0x0000600d01007387 */ /* 0x0001e40000100800 */
.L_x_2707:
[----:B------:R-:W2:Y:S01]  /*2b560*/  LDL.LU R3, [R1+0x8] ;  /* 0x0000080001037983 */ /* 0x000ea20000300800 */
[----:B------:R-:W-:Y:S01]  /*2b570*/  IMAD.MOV.U32 R12, RZ, RZ, R19 ;  /* 0x000000ffff0c7224 */ /* 0x000fe200078e0013 */
        /* <DEDUP_REMOVED lines=8> */
[----:B------:R-:W-:Y:S01]  /*2b600*/  LEA.HI R17, R2, R17, RZ, 0x10 ;  /* 0x0000001102117211 */ /* 0x000fe200078f80ff */
[----:B-----5:R-:W-:-:S05]  /*2b610*/  IMAD.IADD R2, R11, 0x1, R0 ;  /* 0x000000010b027824 */ /* 0x020fca00078e0200 */
[----:B------:R1:W-:Y:S01]  /*2b620*/  STL [R1+0x40], R2 ;  /* 0x0000400201007387 */ /* 0x0003e20000100800 */
[----:B------:R-:W-:Y:S05]  /*2b630*/  @!P2 BRA `(.L_x_2708) ;  /* 0x000000000010a947 */ /* 0x000fea0003800000 */
[----:B-1----:R-:W-:-:S04]  /*2b640*/  IADD3 R2, P0, R15, UR4, RZ ;  /* 0x000000040f027c10 */ /* 0x002fc8000ff1e0ff */
[----:B------:R-:W-:-:S05]  /*2b650*/  IADD3.X R3, R14, UR5, RZ, P0, !PT ;  /* 0x000000050e037c10 */ /* 0x000fca00087fe4ff */
[----:B------:R2:W5:Y:S01]  /*2b660*/  LDG.E R8, desc[UR40][R2.64] ;  /* 0x0000002802087981 */ /* 0x000562000c1e1900 */
[----:B------:R-:W-:Y:S05]  /*2b670*/  BRA `(.L_x_2709) ;  /* 0x0000000000107947 */ /* 0x000fea0003800000 */
.L_x_2708:
[----:B------:R-:W-:Y:S05]  /*2b680*/  @!P0 BRA `(.L_x_2709) ;  /* 0x00000000000c8947 */ /* 0x000fea0003800000 */
[----:B------:R-:W2:Y:S04]  /*2b690*/  LDG.E R8, desc[UR40][R6.64] ;  /* 0x0000002806087981 */ /* 0x000ea8000c1e1900 */
[----:B------:R-:W2:Y:S02]  /*2b6a0*/  LDG.E R6, desc[UR40][R6.64+0x4] ;  /* 0x0000042806067981 */ /* 0x000ea4000c1e1900 */
[----:B--2---:R-:W-:-:S07]  /*2b6b0*/  IADD3 R8, -R8, R6, RZ ;  /* 0x0000000608087210 */ /* 0x004fce0007ffe1ff */
.L_x_2709:
[----:B-12---:R-:W2:Y:S01]  /*2b6c0*/  @P1 LDG.E R2, desc[UR40][R4.64] ;  /* 0x0000002804021981 */ /* 0x006ea2000c1e1900 */
[----:B------:R-:W1:Y:S03]  /*2b6d0*/  LDC R3, c[0x0][0x448] ;  /* 0x00011200ff037b82 */ /* 0x000e660000000800 */
[----:B------:R-:W3:Y:S04]  /*2b6e0*/  LDL R6, [R1+0x4] ;  /* 0x0000040001067983 */ /* 0x000ee80000100800 */
[----:B------:R4:W2:Y:S01]  /*2b6f0*/  @P1 LDG.E R4, desc[UR40][R4.64+0x4] ;  /* 0x0000042804041981 */ /* 0x0008a2000c1e1900 */
[----:B-1----:R-:W-:-:S13]  /*2b700*/  ISETP.NE.AND P0, PT, R3, 0x1, PT ;  /* 0x000000010300780c */ /* 0x002fda0003f05270 */
[----:B------:R-:W1:Y:S08]  /*2b710*/  @P0 LDC R3, c[0x0][0x44c] ;  /* 0x00011300ff030b82 */ /* 0x000e700000000800 */
[----:B----4-:R-:W4:Y:S01]  /*2b720*/  @P0 LDC R5, c[0x0][0x450] ;  /* 0x00011400ff050b82 */ /* 0x010f220000000800 */
[----:B-----5:R-:W-:Y:S01]  /*2b730*/  IMAD.IADD R7, R8, 0x1, -R0 ;  /* 0x0000000108077824 */ /* 0x020fe200078e0a00 */
[----:B------:R-:W-:Y:S01]  /*2b740*/  BSSY B0, `(.L_x_2710) ;  /* 0x0000033000007945 */ /* 0x000fe20003800000 */
[----:B------:R-:W-:-:S02]  /*2b750*/  LOP3.LUT R21, R17, 0xff, RZ, 0xc0, !PT ;  /* 0x000000ff11157812 */ /* 0x000fc400078ec0ff */
[----:B------:R-:W-:Y:S01]  /*2b760*/  SHF.R.U32.HI R17, RZ, 0x10, R17 ;  /* 0x00000010ff117819 */ /* 0x000fe20000011611 */
[----:B--2---:R-:W-:Y:S02]  /*2b770*/  @P1 IMAD.IADD R9, R4, 0x1, -R2 ;  /* 0x0000000104091824 */ /* 0x004fe400078e0a02 */
[----:B---3--:R-:W-:-:S04]  /*2b780*/  IMAD.SHL.U32 R2, R6, 0x80, RZ ;  /* 0x0000008006027824 */ /* 0x008fc800078e00ff */
[----:B------:R-:W-:-:S04]  /*2b790*/  VIADD R2, R2, 0x7f ;  /* 0x0000007f02027836 */ /* 0x000fc80000000000 */
[----:B-1----:R-:W-:-:S05]  /*2b7a0*/  @P0 IMAD.HI.U32 R0, R2, R3, RZ ;  /* 0x0000000302000227 */ /* 0x002fca00078e00ff */
[----:B----4-:R-:W-:Y:S01]  /*2b7b0*/  @P0 SHF.R.U32.HI R2, RZ, R5, R0 ;  /* 0x00000005ff020219 */ /* 0x010fe20000011600 */
[----:B------:R-:W-:-:S05]  /*2b7c0*/  IMAD.IADD R0, R7, 0x1, R9 ;  /* 0x0000000107007824 */ /* 0x000fca00078e0209 */
[C---:B------:R-:W-:Y:S01]  /*2b7d0*/  IADD3 R20, R0.reuse, 0x80, -R13 ;  /* 0x0000008000147810 */ /* 0x040fe20007ffe80d */
[----:B------:R-:W-:-:S04]  /*2b7e0*/  VIADD R3, R0, 0x7f ;  /* 0x0000007f00037836 */ /* 0x000fc80000000000 */
        /* <DEDUP_REMOVED lines=8> */
[----:B------:R-:W-:Y:S01]  /*2b870*/  ISETP.GE.AND P0, PT, R6, 0x1, PT ;  /* 0x000000010600780c */ /* 0x000fe20003f06270 */
[----:B------:R-:W-:-:S12]  /*2b880*/  IMAD.MOV.U32 R0, RZ, RZ, RZ ;  /* 0x000000ffff007224 */ /* 0x000fd800078e00ff */
[----:B------:R-:W-:Y:S05]  /*2b890*/  @!P0 BRA `(.L_x_2711) ;  /* 0x0000000000748947 */ /* 0x000fea0003800000 */
[----:B------:R-:W-:Y:S01]  /*2b8a0*/  ISETP.NE.AND P0, PT, R17, RZ, PT ;  /* 0x000000ff1100720c */ /* 0x000fe20003f05270 */
[----:B------:R-:W-:-:S03]  /*2b8b0*/  ULDC UR4, c[0x0][0x9f0] ;  /* 0x00027c0000047ab9 */ /* 0x000fc60000000800 */
[----:B------:R-:W-:-:S04]  /*2b8c0*/  SEL R2, R17, UR4, P0 ;  /* 0x0000000411027c07 */ /* 0x000fc80008000000 */
[----:B------:R-:W-:Y:S02]  /*2b8d0*/  IABS R3, R2 ;  /* 0x0000000200037213 */ /* 0x000fe40000000000 */
[----:B------:R-:W-:Y:S02]  /*2b8e0*/  IADD3 R0, R2, -0x1, R6 ;  /* 0xffffffff02007810 */ /* 0x000fe40007ffe006 */
[----:B------:R-:W1:Y:S08]  /*2b8f0*/  I2F.RP R4, R3 ;  /* 0x0000000300047306 */ /* 0x000e700000209400 */
[----:B-1----:R-:W1:Y:S02]  /*2b900*/  MUFU.RCP R4, R4 ;  /* 0x0000000400047308 */ /* 0x002e640000001000 */
[----:B-1----:R-:W-:-:S06]  /*2b910*/  IADD3 R4, R4, 0xffffffe, RZ ;  /* 0x0ffffffe04047810 */ /* 0x002fcc0007ffe0ff */
[----:B------:R1:W2:Y:S02]  /*2b920*/  F2I.FTZ.U32.TRUNC.NTZ R5, R4 ;  /* 0x0000000400057305 */ /* 0x0002a4000021f000 */
[----:B-1----:R-:W-:-:S04]  /*2b930*/  LOP3.LUT R4, R0, R2, RZ, 0x3c, !PT ;  /* 0x0000000200047212 */ /* 0x002fc800078e3cff */
[----:B------:R-:W-:Y:S01]  /*2b940*/  ISETP.GE.AND P3, PT, R4, RZ, PT ;  /* 0x000000ff0400720c */ /* 0x000fe20003f66270 */
[----:B--2---:R-:W-:-:S04]  /*2b950*/  IMAD.MOV R4, RZ, RZ, -R5 ;  /* 0x000000ffff047224 */ /* 0x004fc800078e0a05 */
        /* <DEDUP_REMOVED lines=17> */
.L_x_2711:
[----:B------:R-:W-:Y:S05]  /*2ba70*/  BSYNC B0 ;  /* 0x0000000000007941 */ /* 0x000fea0003800000 */
.L_x_2710:
        /* <DEDUP_REMOVED lines=24> */
.L_x_3056:
[----:B--2---:R-:W-:Y:S02]  /*2bc00*/  ISETP.NE.AND P0, PT, R14, RZ, PT ;  /* 0x000000ff0e00720c */ /* 0x004fe40003f05270 */
[----:B------:R-:W-:-:S11]  /*2bc10*/  PLOP3.LUT P6, PT, PT, PT, PT, 0x8, 0x0 ;  /* 0x000000000000781c */ /* 0x000fd60003fce170 */
[----:B------:R-:W-:Y:S05]  /*2bc20*/  @P0 BRA `(.L_x_2715) ;  /* 0x00000000000c0947 */ /* 0x000fea0003800000 */
[----:B------:R-:W-:-:S03]  /*2bc30*/  UMOV UR4, 0xffffffff ;  /* 0xffffffff00047882 */ /* 0x000fc60000000000 */
[----:B------:R-:W-:Y:S05]  /*2bc40*/  BRA.DIV UR4, `(.L_x_2716) ;  /* 0x000000c604887947 */ /* 0x000fea000b800000 */
[----:B------:R-:W-:-:S13]  /*2bc50*/  ELECT P6, URZ, PT ;  /* 0x00000000003f782f */ /* 0x000fda00038c0000 */
.L_x_2715:
        /* <DEDUP_REMOVED lines=9> */
.L_x_3059:
[----:B------:R-:W-:Y:S05]  /*2bcf0*/  BSYNC B1 ;  /* 0x0000000000017941 */ /* 0x000fea0003800000 */
.L_x_2717:
        /* <DEDUP_REMOVED lines=12> */
.L_x_3060:
[----:B------:R-:W-:Y:S05]  /*2bdc0*/  BSYNC B2 ;  /* 0x0000000000027941 */ /* 0x000fea0003800000 */
.L_x_2721:
        /* <DEDUP_REMOVED lines=9> */
.L_x_2724:
[----:B------:R-:W-:Y:S05]  /*2be60*/  BSYNC B2 ;  /* 0x0000000000027941 */ /* 0x000fea0003800000 */
.L_x_2723:
[----:B-1----:R-:W3:Y:S01]  /*2be70*/  LDL R2, [R1+0x20] ;  /* 0x0000200001027983 */ /* 0x002ee20000100800 */
[----:B------:R-:W-:Y:S01]  /*2be80*/  IMAD.MOV.U32 R14, RZ, RZ, RZ ;  /* 0x000000ffff0e7224 */ /* 0x000fe200078e00ff */
[----:B------:R-:W-:Y:S01]  /*2be90*/  LEA R3, R6, R10, 0x7 ;  /* 0x0000000a06037211 */ /* 0x000fe200078e38ff */
[----:B------:R-:W-:Y:S01]  /*2bea0*/  UIADD3 UR4, UP0, UR42, 0x570, URZ ;  /* 0x000005702a047890 */ /* 0x000fe2000ff1e03f */
        /* <DEDUP_REMOVED lines=9> */
.L_x_2725:
        /* <DEDUP_REMOVED lines=16> */
.L_x_2726:
        /* <DEDUP_REMOVED lines=13> */
.L_x_3061:
[----:B------:R-:W-:Y:S05]  /*2c110*/  BSYNC B2 ;  /* 0x0000000000027941 */ /* 0x000fea0003800000 */
.L_x_2727:
[----:B------:R-:W-:Y:S01]  /*2c120*/  BSSY B2, `(.L_x_2729) ;  /* 0x000000b000027945 */ /* 0x000fe20003800000 */
[----:B------:R-:W-:Y:S02]  /*2c130*/  IMAD.MOV.U32 R12, RZ, RZ, 0x0 ;  /* 0x00000000ff0c7424 */ /* 0x000fe400078e00ff */
[----:B0-----:R-:W-:Y:S01]  /*2c140*/  IMAD.MOV.U32 R13, RZ, RZ, 0x12f00000 ;  /* 0x12f00000ff0d7424 */ /* 0x001fe200078e00ff */
[----:B------:R-:W-:Y:S06]  /*2c150*/  @P1 BRA `(.L_x_2730) ;  /* 0x00000000001c1947 */ /* 0x000fec0003800000 */
[----:B------:R-:W0:Y:S02]  /*2c160*/  S2R R2, SR_TID.X ;  /* 0x0000000000027919 */ /* 0x000e240000002100 */
[----:B0-----:R-:W-:Y:S02]  /*2c170*/  LOP3.LUT R4, R2, 0x1f, RZ, 0xc0, !PT ;  /* 0x0000001f02047812 */ /* 0x001fe400078ec0ff */
[----:B------:R-:W-:Y:S02]  /*2c180*/  MOV R2, 0x8000 ;  /* 0x0000800000027802 */ /* 0x000fe40000000f00 */
[----:B------:R-:W-:Y:S02]  /*2c190*/  ISETP.NE.AND P0, PT, R4, RZ, PT ;  /* 0x000000ff0400720c */ /* 0x000fe40003f05270 */
[----:B------:R0:W-:Y:S11]  /*2c1a0*/  SYNCS.ARRIVE.TRANS64 RZ, [R5+URZ+0x388b0], R2 ;  /* 0x0388b00205ff79a7 */ /* 0x0001f6000800003f */
[----:B0-----:R-:W-:Y:S05]  /*2c1b0*/  @!P0 BRA `(.L_x_2730) ;  /* 0x0000000000048947 */ /* 0x001fea0003800000 */
[----:B------:R-:W-:Y:S01]  /*2c1c0*/  BPT.TRAP 0x1 ;  /* 0x000000040000795c */ /* 0x000fe20000300000 */
.L_x_2730:
[----:B------:R-:W-:Y:S05]  /*2c1d0*/  BSYNC B2 ;  /* 0x0000000000027941 */ /* 0x000fea0003800000 */
.L_x_2729:
        /* <DEDUP_REMOVED lines=8> */
.L_x_2731:
        /* <DEDUP_REMOVED lines=15> */
.L_x_2732:
        /* <DEDUP_REMOVED lines=10> */
.L_x_2720:
[----:B------:R-:W-:Y:S05]  /*2c3f0*/  BSYNC B1 ;  /* 0x0000000000017941 */ /* 0x000fea0003800000 */
.L_x_2719:
[----:B------:R-:W3:Y:S04]  /*2c400*/  LDL.LU R7, [R1+0x20] ;  /* 0x0000200001077983 */ /* 0x000ee80000300800 */
[----:B-12---:R-:W2:Y:S01]  /*2c410*/  LDL.LU R5, [R1+0x2c] ;  /* 0x00002c0001057983 */ /* 0x006ea20000300800 */
[----:B------:R-:W-:Y:S01]  /*2c420*/  PLOP3.LUT P0, PT, PT, PT, PT, 0x8, 0x0 ;  /* 0x000000000000781c */ /* 0x000fe20003f0e170 */
[----:B---3--:R-:W-:Y:S02]  /*2c430*/  VIADD R2, R7, 0x1 ;  /* 0x0000000107027836 */ /* 0x008fe40000000000 */
        /* <DEDUP_REMOVED lines=9> */
.L_x_2747:
        /* <DEDUP_REMOVED lines=13> */
.L_x_3062:
[----:B------:R-:W-:Y:S05]  /*2c5a0*/  BSYNC B2 ;  /* 0x0000000000027941 */ /* 0x000fea0003800000 */
.L_x_2735:
        /* <DEDUP_REMOVED lines=9> */
.L_x_2738:
[----:B------:R-:W-:Y:S05]  /*2c640*/  BSYNC B2 ;  /* 0x0000000000027941 */ /* 0x000fea0003800000 */
.L_x_2737:
        /* <DEDUP_REMOVED lines=9> */
[----:B--2---:R-:W-:Y:S01]  /*2c6e0*/  LEA R4, R2, R18, 0xf ;  /* 0x0000001202047211 */ /* 0x004fe200078e78ff */
[----:B------:R-:W-:-:S04]  /*2c6f0*/  VIADD R2, R6, 0x38890 ;  /* 0x0003889006027836 */ /* 0x000fc80000000000 */
[----:B------:R-:W-:-:S07]  /*2c700*/  VIADD R8, R4, 0x28400 ;  /* 0x0002840004087836 */ /* 0x000fce0000000000 */
.L_x_2739:
        /* <DEDUP_REMOVED lines=16> */
.L_x_2740:
        /* <DEDUP_REMOVED lines=13> */
.L_x_3063:
[----:B------:R-:W-:Y:S05]  /*2c8e0*/  BSYNC B2 ;  /* 0x0000000000027941 */ /* 0x000fea0003800000 */
.L_x_2741:
[----:B------:R-:W-:Y:S01]  /*2c8f0*/  BSSY B2, `(.L_x_2743) ;  /* 0x000000b000027945 */ /* 0x000fe20003800000 */
[----:B------:R-:W-:Y:S02]  /*2c900*/  IMAD.MOV.U32 R12, RZ, RZ, 0x0 ;  /* 0x00000000ff0c7424 */ /* 0x000fe400078e00ff */
[----:B0-----:R-:W-:Y:S01]  /*2c910*/  IMAD.MOV.U32 R13, RZ, RZ, 0x12f00000 ;  /* 0x12f00000ff0d7424 */ /* 0x001fe200078e00ff */
[----:B------:R-:W-:Y:S06]  /*2c920*/  @P2 BRA `(.L_x_2744) ;  /* 0x00000000001c2947 */ /* 0x000fec0003800000 */
[----:B------:R-:W0:Y:S02]  /*2c930*/  S2R R2, SR_TID.X ;  /* 0x0000000000027919 */ /* 0x000e240000002100 */
[----:B0-----:R-:W-:Y:S01]  /*2c940*/  LOP3.LUT R8, R2, 0x1f, RZ, 0xc0, !PT ;  /* 0x0000001f02087812 */ /* 0x001fe200078ec0ff */
[----:B------:R-:W-:-:S03]  /*2c950*/  IMAD.MOV.U32 R2, RZ, RZ, 0x8000 ;  /* 0x00008000ff027424 */ /* 0x000fc600078e00ff */
[----:B------:R-:W-:Y:S01]  /*2c960*/  ISETP.NE.AND P1, PT, R8, RZ, PT ;  /* 0x000000ff0800720c */ /* 0x000fe20003f25270 */
[----:B------:R0:W-:-:S12]  /*2c970*/  SYNCS.ARRIVE.TRANS64 RZ, [R6+URZ+0x388b0], R2 ;  /* 0x0388b00206ff79a7 */ /* 0x0001d8000800003f */
[----:B0-----:R-:W-:Y:S05]  /*2c980*/  @!P1 BRA `(.L_x_2744) ;  /* 0x0000000000049947 */ /* 0x001fea0003800000 */
[----:B------:R-:W-:Y:S01]  /*2c990*/  BPT.TRAP 0x1 ;  /* 0x000000040000795c */ /* 0x000fe20000300000 */
.L_x_2744:
[----:B------:R-:W-:Y:S05]  /*2c9a0*/  BSYNC B2 ;  /* 0x0000000000027941 */ /* 0x000fea0003800000 */
.L_x_2743:
[----:B------:R-:W-:Y:S01]  /*2c9b0*/  R2UR UR10, R11 ;  /* 0x000000000b0a72ca */ /* 0x000fe200000e0000 */
[----:B------:R-:W-:Y:S01]  /*2c9c0*/  UIADD3 UR4, UP0, UR42, 0x670, URZ ;  /* 0x000006702a047890 */ /* 0x000fe2000ff1e03f */
[----:B------:R-:W-:Y:S01]  /*2c9d0*/  R2UR UR6, R12 ;  /* 0x000000000c0672ca */ /* 0x000fe200000e0000 */
[----:B------:R-:W-:Y:S01]  /*2c9e0*/  VIADD R2, R4, 0x10400 ;  /* 0x0001040004027836 */ /* 0x000fe20000000000 */
[----:B------:R-:W-:Y:S01]  /*2c9f0*/  R2UR UR7, R13 ;  /* 0x000000000d0772ca */ /* 0x000fe200000e0000 */
[----:B------:R-:W-:Y:S01]  /*2ca00*/  UIADD3.X UR5, URZ, UR43, URZ, UP0, !UPT ;  /* 0x0000002b3f057290 */ /* 0x000fe200087fe43f */
[----:B------:R-:W-:Y:S02]  /*2ca10*/  PLOP3.LUT P1, PT, PT, PT, PT, 0x80, 0x0 ;  /* 0x000000000000781c */ /* 0x000fe40003f2f070 */
[----:B-12---:R-:W-:-:S11]  /*2ca20*/  IADD3 R6, R6, 0x388b0, RZ ;  /* 0x000388b006067810 */ /* 0x006fd60007ffe0ff */
.L_x_2745:
        /* <DEDUP_REMOVED lines=15> */
.L_x_2746:
        /* <DEDUP_REMOVED lines=10> */
.L_x_2734:
[----:B------:R-:W-:Y:S05]  /*2cbc0*/  BSYNC B1 ;  /* 0x0000000000017941 */ /* 0x000fea0003800000 */
.L_x_2733:
        /* <DEDUP_REMOVED lines=12> */
.L_x_2713:
[----:B------:R-:W-:Y:S05]  /*2cc90*/  BSYNC B0 ;  /* 0x0000000000007941 */ /* 0x000fea0003800000 */
.L_x_2712:
[----:B------:R-:W3:Y:S01]  /*2cca0*/  LDL R4, [R1+0x4] ;  /* 0x0000040001047983 */ /* 0x000ee20000100800 */
[----:B------:R-:W4:Y:S01]  /*2ccb0*/  LDC R0, c[0x0][0x448] ;  /* 0x00011200ff007b82 */ /* 0x000f220000000800 */
[----:B------:R-:W-:Y:S01]  /*2ccc0*/  ISETP.NE.AND P2, PT, R17, RZ, PT ;  /* 0x000000ff1100720c */ /* 0x000fe20003f45270 */
[----:B------:R-:W-:Y:S05]  /*2ccd0*/  @!P0 WARPSYNC.ALL ;  /* 0x0000000000008948 */ /* 0x000fea0003800000 */
[----:B------:R-:W-:Y:S07]  /*2cce0*/  BSSY B0, `(.L_x_2748) ;  /* 0x000002b000007945 */ /* 0x000fee0003800000 */
[----:B------:R-:W0:Y:S08]  /*2ccf0*/  @!P2 LDC R17, c[0x0][0x9f0] ;  /* 0x00027c00ff11ab82 */ /* 0x000e300000000800 */
[----:B------:R-:W-:Y:S01]  /*2cd00*/  @!P0 BAR.SYNC.DEFER_BLOCKING 0xc, 0x180 ;  /* 0x0306000000008b1d */ /* 0x000fe20000010000 */
[----:B----4-:R-:W-:-:S13]  /*2cd10*/  ISETP.NE.AND P1, PT, R0, 0x1, PT ;  /* 0x000000010000780c */ /* 0x010fda0003f25270 */
[----:B-12---:R-:W1:Y:S08]  /*2cd20*/  @P1 LDC R2, c[0x0][0x44c] ;  /* 0x00011300ff021b82 */ /* 0x006e700000000800 */
[----:B------:R-:W2:Y:S01]  /*2cd30*/  @P1 LDC R3, c[0x0][0x450] ;  /* 0x00011400ff031b82 */ /* 0x000ea20000000800 */
[----:B---3--:R-:W-:-:S05]  /*2cd40*/  LEA R0, R4, 0x7f, 0x7 ;  /* 0x0000007f04007811 */ /* 0x008fca00078e38ff */
[----:B-1----:R-:W-:-:S05]  /*2cd50*/  @P1 IMAD.HI.U32 R2, R0, R2, RZ ;  /* 0x0000000200021227 */ /* 0x002fca00078e00ff */
[----:B--2---:R-:W-:-:S05]  /*2cd60*/  @P1 SHF.R.U32.HI R0, RZ, R3, R2 ;  /* 0x00000003ff001219 */ /* 0x004fca0000011602 */
[----:B------:R-:W-:-:S05]  /*2cd70*/  IMAD.IADD R0, R20, 0x1, R0 ;  /* 0x0000000114007824 */ /* 0x000fca00078e0200 */
[----:B------:R-:W-:-:S04]  /*2cd80*/  SHF.R.S32.HI R6, RZ, 0x1f, R0 ;  /* 0x0000001fff067819 */ /* 0x000fc80000011400 */
[----:B------:R-:W-:Y:S01]  /*2cd90*/  LEA.HI R6, R6, R0, RZ, 0x7 ;  /* 0x0000000006067211 */ /* 0x000fe200078f38ff */
[----:B------:R-:W-:-:S03]  /*2cda0*/  IMAD.MOV.U32 R0, RZ, RZ, RZ ;  /* 0x000000ffff007224 */ /* 0x000fc600078e00ff */
[----:B------:R-:W-:-:S04]  /*2cdb0*/  SHF.R.S32.HI R6, RZ, 0x7, R6 ;  /* 0x00000007ff067819 */ /* 0x000fc80000011406 */
[----:B------:R-:W-:-:S04]  /*2cdc0*/  VIMNMX R6, R19, R6, PT ;  /* 0x0000000613067248 */ /* 0x000fc80003fe0100 */
[----:B------:R-:W-:-:S13]  /*2cdd0*/  ISETP.GE.AND P1, PT, R6, 0x1, PT ;  /* 0x000000010600780c */ /* 0x000fda0003f26270 */
[----:B0-----:R-:W-:Y:S05]  /*2cde0*/  @!P1 BRA `(.L_x_2749) ;  /* 0x0000000000689947 */ /* 0x001fea0003800000 */
[----:B------:R-:W-:-:S04]  /*2cdf0*/  IABS R2, R17 ;  /* 0x0000001100027213 */ /* 0x000fc80000000000 */
[----:B------:R-:W0:Y:S08]  /*2ce00*/  I2F.RP R4, R2 ;  /* 0x0000000200047306 */ /* 0x000e300000209400 */
[----:B0-----:R-:W0:Y:S02]  /*2ce10*/  MUFU.RCP R4, R4 ;  /* 0x0000000400047308 */ /* 0x001e240000001000 */
[----:B0-----:R-:W-:-:S06]  /*2ce20*/  VIADD R4, R4, 0xffffffe ;  /* 0x0ffffffe04047836 */ /* 0x001fcc0000000000 */
[----:B------:R0:W1:Y:S02]  /*2ce30*/  F2I.FTZ.U32.TRUNC.NTZ R5, R4 ;  /* 0x0000000400057305 */ /* 0x000064000021f000 */
[----:B0-----:R-:W-:Y:S01]  /*2ce40*/  MOV R4, RZ ;  /* 0x000000ff00047202 */ /* 0x001fe20000000f00 */
[----:B-1----:R-:W-:-:S04]  /*2ce50*/  IMAD.MOV R0, RZ, RZ, -R5 ;  /* 0x000000ffff007224 */ /* 0x002fc800078e0a05 */
[----:B------:R-:W-:-:S04]  /*2ce60*/  IMAD R0, R0, R2, RZ ;  /* 0x0000000200007224 */ /* 0x000fc800078e02ff */
        /* <DEDUP_REMOVED lines=18> */
.L_x_2749:
[----:B------:R-:W-:Y:S05]  /*2cf90*/  BSYNC B0 ;  /* 0x0000000000007941 */ /* 0x000fea0003800000 */
.L_x_2748:
[----:B------:R-:W-:-:S05]  /*2cfa0*/  IMAD R3, R21, R0, RZ ;  /* 0x0000000015037224 */ /* 0x000fca00078e02ff */
[----:B------:R-:W-:Y:S01]  /*2cfb0*/  VIADDMNMX R2, R3, R0, R6, PT ;  /* 0x0000000003027246 */ /* 0x000fe20003800106 */
        /* <DEDUP_REMOVED lines=22> */
.L_x_2750:
        /* <DEDUP_REMOVED lines=20> */
.L_x_2753:
[----:B------:R-:W-:Y:S05]  /*2d260*/  BSYNC B6 ;  /* 0x0000000000067941 */ /* 0x000fea0003800000 */
.L_x_2752:
        /* <DEDUP_REMOVED lines=24> */
.L_x_2755:
[----:B------:R-:W-:Y:S05]  /*2d3f0*/  BSYNC B6 ;  /* 0x0000000000067941 */ /* 0x000fea0003800000 */
.L_x_2754:
        /* <DEDUP_REMOVED lines=9> */
[----:B------:R-:W-:Y:S01]  /*2d490*/  MOV R13, RZ ;  /* 0x000000ff000d7202 */ /* 0x000fe20000000f00 */
[----:B------:R-:W1:Y:S01]  /*2d4a0*/  LDC.64 R2, c[0x4][R2] ;  /* 0x0100000002027b82 */ /* 0x000e620000000a00 */
[----:B------:R-:W-:Y:S02]  /*2d4b0*/  IMAD.U32 R5, RZ, RZ, UR7 ;  /* 0x00000007ff057e24 */ /* 0x000fe4000f8e00ff */
[----:B------:R-:W-:Y:S02]  /*2d4c0*/  IMAD.U32 R6, RZ, RZ, UR8 ;  /* 0x00000008ff067e24 */ /* 0x000fe4000f8e00ff */
[----:B------:R-:W-:-:S02]  /*2d4d0*/  IMAD.U32 R7, RZ, RZ, UR9 ;  /* 0x00000009ff077e24 */ /* 0x000fc4000f8e00ff */
[----:B------:R-:W-:Y:S02]  /*2d4e0*/  IMAD.U32 R10, RZ, RZ, UR4 ;  /* 0x00000004ff0a7e24 */ /* 0x000fe4000f8e00ff */
[----:B------:R-:W-:Y:S02]  /*2d4f0*/  IMAD.U32 R11, RZ, RZ, UR5 ;  /* 0x00000005ff0b7e24 */ /* 0x000fe4000f8e00ff */
[----:B------:R-:W-:Y:S02]  /*2d500*/  IMAD.MOV.U32 R8, RZ, RZ, 0x70 ;  /* 0x00000070ff087424 */ /* 0x000fe400078e00ff */
[----:B------:R-:W-:-:S07]  /*2d510*/  IMAD.MOV.U32 R12, RZ, RZ, 0x1 ;  /* 0x00000001ff0c7424 */ /* 0x000fce00078e00ff */
[----:B------:R-:W-:-:S07]  /*2d520*/  LEPC R20, `(.L_x_2757) ;  /* 0x000000001014794e */ /* 0x000fce0000000000 */
[----:B01----:R-:W-:Y:S05]  /*2d530*/  CALL.ABS.NOINC R2 ;  /* 0x0000000002007343 */ /* 0x003fea0003c00000 */
.L_x_2757:
[----:B------:R-:W-:Y:S05]  /*2d540*/  BSYNC B6 ;  /* 0x0000000000067941 */ /* 0x000fea0003800000 */
.L_x_2756:
[----:B------:R-:W-:Y:S01]  /*2d550*/  LOP3.LUT P6, RZ, R17, 0x1, RZ, 0xc0, !PT ;  /* 0x0000000111ff7812 */ /* 0x000fe200078cc0ff */
[----:B------:R-:W-:-:S12]  /*2d560*/  BSSY B6, `(.L_x_2758) ;  /* 0x0000012000067945 */ /* 0x000fd80003800000 */
        /* <DEDUP_REMOVED lines=17> */
.L_x_2759:
[----:B------:R-:W-:Y:S05]  /*2d680*/  BSYNC B6 ;  /* 0x0000000000067941 */ /* 0x000fea0003800000 */
.L_x_2758:
        /* <DEDUP_REMOVED lines=23> */
.L_x_3066:
        /* <DEDUP_REMOVED lines=10> */
.L_x_3069:
[----:B------:R-:W-:Y:S05]  /*2d8a0*/  @!P6 BRA `(.L_x_2761) ;  /* 0x000000040080e947 */ /* 0x000fea0003800000 */
[----:B0-----:R-:W2:Y:S01]  /*2d8b0*/  LDL R0, [R1+0x8] ;  /* 0x0000080001007983 */ /* 0x001ea20000100800 */
[----:B------:R-:W-:-:S04]  /*2d8c0*/  ISETP.NE.U32.AND P0, PT, R2, RZ, PT ;  /* 0x000000ff0200720c */ /* 0x000fc80003f05070 */
[----:B------:R-:W-:Y:S01]  /*2d8d0*/  ISETP.NE.AND.EX P0, PT, R3, RZ, PT, P0 ;  /* 0x000000ff0300720c */ /* 0x000fe20003f05300 */
[----:B--2---:R-:W-:-:S12]  /*2d8e0*/  VIADD R4, R0, 0xffffffff ;  /* 0xffffffff00047836 */ /* 0x004fd80000000000 */
[----:B------:R-:W-:Y:S05]  /*2d8f0*/  @!P0 BRA `(.L_x_2763) ;  /* 0x0000000000488947 */ /* 0x000fea0003800000 */
[----:B------:R-:W0:Y:S01]  /*2d900*/  LDC R8, c[0x0][0x43c] ;  /* 0x00010f00ff087b82 */ /* 0x000e220000000800 */
[----:B------:R-:W-:Y:S01]  /*2d910*/  IMAD.MOV.U32 R0, RZ, RZ, R4 ;  /* 0x000000ffff007224 */ /* 0x000fe200078e0004 */
        /* <DEDUP_REMOVED lines=16> */
.L_x_2763:
        /* <DEDUP_REMOVED lines=9> */
.L_x_3070:
        /* <DEDUP_REMOVED lines=8> */
.L_x_2765:
        /* <DEDUP_REMOVED lines=12> */
[----:B--2---:R-:W-:Y:S01]  /*2dbf0*/  IMAD R2, R2, 0x8000, R18 ;  /* 0x0000800002027824 */ /* 0x004fe200078e0212 */
[----:B---3--:R-:W-:-:S04]  /*2dc00*/  LEA R4, R4, R5, 0x7 ;  /* 0x0000000504047211 */ /* 0x008fc800078e38ff */
        /* <DEDUP_REMOVED lines=10> */
.L_x_3071:
        /* <DEDUP_REMOVED lines=8> */
.L_x_2767:
        /* <DEDUP_REMOVED lines=24> */
.L_x_2761:
[----:B---3--:R-:W0:Y:S04]  /*2deb0*/  LDL.LU R3, [R1+0x5c] ;  /* 0x00005c0001037983 */ /* 0x008e280000300800 */
[----:B------:R-:W2:Y:S04]  /*2dec0*/  LDL.LU R5, [R1+0x24] ;  /* 0x0000240001057983 */ /* 0x000ea80000300800 */
[----:B------:R-:W3:Y:S01]  /*2ded0*/  LDL.LU R4, [R1+0x64] ;  /* 0x0000640001047983 */ /* 0x000ee20000300800 */
[----:B------:R-:W-:Y:S05]  /*2dee0*/  WARPSYNC.ALL ;  /* 0x0000000000007948 */ /* 0x000fea0003800000 */
[----:B------:R-:W-:Y:S01]  /*2def0*/  ULDC.64 UR6, c[0x0][0xa00] ;  /* 0x0002800000067ab9 */ /* 0x000fe20000000a00 */
[----:B------:R-:W-:Y:S01]  /*2df00*/  ULDC.64 UR4, c[0x0][0x298] ;  /* 0x0000a60000047ab9 */ /* 0x000fe20000000a00 */
[----:B------:R-:W-:Y:S01]  /*2df10*/  BAR.SYNC.DEFER_BLOCKING 0x8, 0x180 ;  /* 0x0206000000007b1d */ /* 0x000fe20000010000 */
[----:B------:R-:W-:Y:S01]  /*2df20*/  ISETP.NE.U32.AND P0, PT, RZ, UR6, PT ;  /* 0x00000006ff007c0c */ /* 0x000fe2000bf05070 */
[----:B------:R-:W-:-:S03]  /*2df30*/  VIADD R2, R18, 0x20400 ;  /* 0x0002040012027836 */ /* 0x000fc60000000000 */
[----:B------:R-:W-:Y:S01]  /*2df40*/  ISETP.NE.AND.EX P0, PT, RZ, UR7, PT, P0 ;  /* 0x00000007ff007c0c */ /* 0x000fe2000bf05300 */
[----:B------:R-:W-:Y:S01]  /*2df50*/  BSSY B6, `(.L_x_2768) ;  /* 0x000001e000067945 */ /* 0x000fe20003800000 */
[----:B------:R-:W-:Y:S02]  /*2df60*/  LOP3.LUT P1, RZ, R2, 0x3ff, RZ, 0xc0, !PT ;  /* 0x000003ff02ff7812 */ /* 0x000fe4000782c0ff */
[----:B0-----:R-:W-:Y:S02]  /*2df70*/  SHF.R.S32.HI R0, RZ, 0x1f, R3 ;  /* 0x0000001fff007819 */ /* 0x001fe40000011403 */
[----:B--2---:R-:W-:-:S03]  /*2df80*/  SEL R5, R5, RZ, !P0 ;  /* 0x000000ff05057207 */ /* 0x004fc60004000000 */
[----:B------:R-:W-:Y:S01]  /*2df90*/  IMAD R0, R0, UR4, RZ ;  /* 0x0000000400007c24 */ /* 0x000fe2000f8e02ff */
[----:B---3--:R-:W-:-:S03]  /*2dfa0*/  SEL R4, R4, RZ, !P0 ;  /* 0x000000ff04047207 */ /* 0x008fc60004000000 */
[C---:B------:R-:W-:Y:S02]  /*2dfb0*/  IMAD R0, R3.reuse, UR5, R0 ;  /* 0x0000000503007c24 */ /* 0x040fe4000f8e0200 */
[----:B------:R-:W-:-:S04]  /*2dfc0*/  IMAD.WIDE.U32 R2, R3, UR4, RZ ;  /* 0x0000000403027c25 */ /* 0x000fc8000f8e00ff */
[----:B------:R-:W-:Y:S01]  /*2dfd0*/  IMAD.IADD R0, R3, 0x1, R0 ;  /* 0x0000000103007824 */ /* 0x000fe200078e0200 */
        /* <DEDUP_REMOVED lines=15> */
[----:B-1----:R-:W-:Y:S02]  /*2e0d0*/  IMAD.U32 R10, RZ, RZ, UR8 ;  /* 0x00000008ff0a7e24 */ /* 0x002fe4000f8e00ff */
[----:B------:R-:W-:Y:S02]  /*2e0e0*/  IMAD.MOV.U32 R8, RZ, RZ, 0x70 ;  /* 0x00000070ff087424 */ /* 0x000fe400078e00ff */
[----:B------:R-:W-:Y:S02]  /*2e0f0*/  IMAD.MOV.U32 R12, RZ, RZ, 0x1 ;  /* 0x00000001ff0c7424 */ /* 0x000fe400078e00ff */
[----:B------:R-:W-:-:S07]  /*2e100*/  IMAD.MOV.U32 R13, RZ, RZ, RZ ;  /* 0x000000ffff0d7224 */ /* 0x000fce00078e00ff */
[----:B------:R-:W-:-:S07]  /*2e110*/  LEPC R20, `(.L_x_2769) ;  /* 0x000000001014794e */ /* 0x000fce0000000000 */
[----:B0-----:R-:W-:Y:S05]  /*2e120*/  CALL.ABS.NOINC R2 ;  /* 0x0000000002007343 */ /* 0x001fea0003c00000 */
.L_x_2769:
[----:B------:R-:W-:Y:S05]  /*2e130*/  BSYNC B6 ;  /* 0x0000000000067941 */ /* 0x000fea0003800000 */
.L_x_2768:
[----:B0-----:R-:W2:Y:S01]  /*2e140*/  LDL.LU R0, [R1+0x68] ;  /* 0x0000680001007983 */ /* 0x001ea20000300800 */
[----:B------:R-:W-:Y:S01]  /*2e150*/  ULDC.64 UR4, c[0x0][0x2d8] ;  /* 0x0000b60000047ab9 */ /* 0x000fe20000000a00 */
[----:B------:R-:W0:Y:S01]  /*2e160*/  LDC R7, c[0x0][0x448] ;  /* 0x00011200ff077b82 */ /* 0x000e220000000800 */
[----:B------:R-:W-:Y:S01]  /*2e170*/  ULDC.64 UR6, c[0x0][0x280] ;  /* 0x0000a00000067ab9 */ /* 0x000fe20000000a00 */
[----:B------:R-:W3:Y:S04]  /*2e180*/  LDL.LU R5, [R1+0x64] ;  /* 0x0000640001057983 */ /* 0x000ee80000300800 */
[----:B------:R-:W3:Y:S04]  /*2e190*/  LDL.LU.64 R2, [R1+0x58] ;  /* 0x0000580001027983 */ /* 0x000ee80000300a00 */
[----:B------:R-:W4:Y:S04]  /*2e1a0*/  LDL.LU R4, [R1+0x24] ;  /* 0x0000240001047983 */ /* 0x000f280000300800 */
[----:B------:R-:W4:Y:S01]  /*2e1b0*/  LDL R8, [R1+0x4] ;  /* 0x0000040001087983 */ /* 0x000f220000100800 */
[----:B-1----:R-:W1:Y:S01]  /*2e1c0*/  S2R R9, SR_TID.X ;  /* 0x0000000000097919 */ /* 0x002e620000002100 */
[----:B0-----:R-:W-:-:S13]  /*2e1d0*/  ISETP.NE.AND P0, PT, R7, 0x1, PT ;  /* 0x000000010700780c */ /* 0x001fda0003f05270 */
[----:B------:R-:W0:Y:S01]  /*2e1e0*/  @P0 LDC R6, c[0x0][0x450] ;  /* 0x00011400ff060b82 */ /* 0x000e220000000800 */
[----:B-1----:R-:W-:-:S05]  /*2e1f0*/  IMAD.SHL.U32 R9, R9, 0x10, RZ ;  /* 0x0000001009097824 */ /* 0x002fca00078e00ff */
[----:B------:R-:W-:-:S04]  /*2e200*/  LOP3.LUT R9, R9, 0x70, RZ, 0xc0, !PT ;  /* 0x0000007009097812 */ /* 0x000fc800078ec0ff */
[----:B------:R-:W-:Y:S01]  /*2e210*/  LOP3.LUT R9, R9, 0x80, RZ, 0xfc, !PT ;  /* 0x0000008009097812 */ /* 0x000fe200078efcff */
[----:B---3--:R-:W-:Y:S02]  /*2e220*/  IMAD.MOV.U32 R3, RZ, RZ, R5 ;  /* 0x000000ffff037224 */ /* 0x008fe400078e0005 */
[----:B------:R-:W1:Y:S01]  /*2e230*/  S2R R5, SR_TID.X ;  /* 0x0000000000057919 */ /* 0x000e620000002100 */
[----:B------:R-:W-:-:S04]  /*2e240*/  IMAD.WIDE.U32 R2, R16, UR4, R2 ;  /* 0x0000000410027c25 */ /* 0x000fc8000f8e0002 */
[----:B------:R-:W-:Y:S01]  /*2e250*/  IMAD R3, R16, UR5, R3 ;  /* 0x0000000510037c24 */ /* 0x000fe2000f8e0203 */
[----:B------:R-:W-:Y:S02]  /*2e260*/  ULDC.64 UR4, c[0x0][0x2e0] ;  /* 0x0000b80000047ab9 */ /* 0x000fe40000000a00 */
[----:B--2---:R-:W-:Y:S02]  /*2e270*/  IMAD R0, R0, UR4, RZ ;  /* 0x0000000400007c24 */ /* 0x004fe4000f8e02ff */
[----:B----4-:R-:W-:-:S04]  /*2e280*/  IMAD.WIDE.U32 R2, R4, UR4, R2 ;  /* 0x0000000404027c25 */ /* 0x010fc8000f8e0002 */
[----:B------:R-:W-:Y:S01]  /*2e290*/  IMAD R0, R4, UR5, R0 ;  /* 0x0000000504007c24 */ /* 0x000fe2000f8e0200 */
[----:B------:R-:W-:Y:S01]  /*2e2a0*/  ULDC.64 UR4, c[0x0][0x2d0] ;  /* 0x0000b40000047ab9 */ /* 0x000fe20000000a00 */
[----:B------:R-:W2:Y:S02]  /*2e2b0*/  S2R R4, SR_TID.X ;  /* 0x0000000000047919 */ /* 0x000ea40000002100 */
[----:B------:R-:W-:Y:S01]  /*2e2c0*/  IMAD.IADD R3, R3, 0x1, R0 ;  /* 0x0000000103037824 */ /* 0x000fe200078e0200 */
[----:B-1----:R-:W-:-:S04]  /*2e2d0*/  LOP3.LUT R5, R5, 0x7f, RZ, 0xc0, !PT ;  /* 0x0000007f05057812 */ /* 0x002fc800078ec0ff */
[----:B------:R-:W-:Y:S01]  /*2e2e0*/  SHF.R.U32.HI R5, RZ, 0x3, R5 ;  /* 0x00000003ff057819 */ /* 0x000fe20000011605 */
[----:B--2---:R-:W-:-:S05]  /*2e2f0*/  IMAD.SHL.U32 R4, R4, 0x10, RZ ;  /* 0x0000001004047824 */ /* 0x004fca00078e00ff */
[----:B------:R-:W-:Y:S02]  /*2e300*/  LOP3.LUT R4, R5, 0x70, R4, 0xf8, !PT ;  /* 0x0000007005047812 */ /* 0x000fe400078ef804 */
[----:B------:R-:W1:Y:S03]  /*2e310*/  @P0 LDC R5, c[0x0][0x44c] ;  /* 0x00011300ff050b82 */ /* 0x000e660000000800 */
[----:B------:R-:W-:-:S04]  /*2e320*/  IMAD R4, R8, 0x80, R4 ;  /* 0x0000008008047824 */ /* 0x000fc800078e0204 */
[----:B------:R-:W-:Y:S02]  /*2e330*/  IMAD.MOV.U32 R0, RZ, RZ, R4 ;  /* 0x000000ffff007224 */ /* 0x000fe400078e0004 */
[----:B-1----:R-:W-:-:S05]  /*2e340*/  @P0 IMAD.HI.U32 R5, R4, R5, RZ ;  /* 0x0000000504050227 */ /* 0x002fca00078e00ff */
[----:B0-----:R-:W-:-:S04]  /*2e350*/  @P0 SHF.R.U32.HI R0, RZ, R6, R5 ;  /* 0x00000006ff000219 */ /* 0x001fc80000011605 */
[C---:B------:R-:W-:Y:S01]  /*2e360*/  IADD3 R5, -R0.reuse, RZ, RZ ;  /* 0x000000ff00057210 */ /* 0x040fe20007ffe1ff */
[----:B------:R-:W-:-:S04]  /*2e370*/  IMAD.WIDE.U32 R2, R0, UR4, R2 ;  /* 0x0000000400027c25 */ /* 0x000fc8000f8e0002 */
[----:B------:R-:W-:Y:S01]  /*2e380*/  IMAD R4, R7, R5, R4 ;  /* 0x0000000507047224 */ /* 0x000fe200078e0204 */
[----:B------:R-:W-:-:S05]  /*2e390*/  SHF.R.S32.HI R5, RZ, 0x1f, R0 ;  /* 0x0000001fff057819 */ /* 0x000fca0000011400 */
[----:B------:R-:W-:-:S04]  /*2e3a0*/  IMAD R5, R5, UR4, RZ ;  /* 0x0000000405057c24 */ /* 0x000fc8000f8e02ff */
[----:B------:R-:W-:Y:S01]  /*2e3b0*/  IMAD R0, R0, UR5, R5 ;  /* 0x0000000500007c24 */ /* 0x000fe2000f8e0205 */
[----:B------:R-:W-:Y:S01]  /*2e3c0*/  ULDC.64 UR4, c[0x0][0x2c8] ;  /* 0x0000b20000047ab9 */ /* 0x000fe20000000a00 */
[----:B------:R-:W0:Y:S02]  /*2e3d0*/  S2R R5, SR_TID.X ;  /* 0x0000000000057919 */ /* 0x000e240000002100 */
        /* <DEDUP_REMOVED lines=8> */
[----:B------:R-:W-:-:S04]  /*2e460*/  IADD3 R4, P2, R2, UR6, RZ ;  /* 0x0000000602047c10 */ /* 0x000fc8000ff5e0ff */
[----:B------:R-:W-:Y:S01]  /*2e470*/  IADD3.X R3, R3, UR7, R0, P2, !PT ;  /* 0x0000000703037c10 */ /* 0x000fe200097fe400 */
[----:B0-----:R-:W-:-:S05]  /*2e480*/  IMAD.SHL.U32 R10, R5, 0x10, RZ ;  /* 0x00000010050a7824 */ /* 0x001fca00078e00ff */
[----:B------:R-:W-:-:S04]  /*2e490*/  LOP3.LUT R10, R10, 0x70, RZ, 0xc0, !PT ;  /* 0x000000700a0a7812 */ /* 0x000fc800078ec0ff */
[----:B------:R-:W-:Y:S01]  /*2e4a0*/  ISETP.GE.AND P0, PT, R10, UR4, PT ;  /* 0x000000040a007c0c */ /* 0x000fe2000bf06270 */
[----:B------:R-:W-:-:S03]  /*2e4b0*/  UMOV UR4, 0xffffffff ;  /* 0xffffffff00047882 */ /* 0x000fc60000000000 */
[----:B-1----:R-:W-:Y:S09]  /*2e4c0*/  BRA.DIV UR4, `(.L_x_2770) ;  /* 0x000000a204687947 */ /* 0x002ff2000b800000 */
[----:B------:R-:W0:Y:S01]  /*2e4d0*/  S2R R6, SR_TID.X ;  /* 0x0000000000067919 */ /* 0x000e220000002100 */
[----:B------:R-:W2:Y:S01]  /*2e4e0*/  LDL.LU R8, [R1+0x4] ;  /* 0x0000040001087983 */ /* 0x000ea20000300800 */
[----:B0-----:R-:W-:-:S04]  /*2e4f0*/  LOP3.LUT R6, R6, 0x7f, RZ, 0xc0, !PT ;  /* 0x0000007f06067812 */ /* 0x001fc800078ec0ff */
[----:B------:R-:W-:Y:S02]  /*2e500*/  SHF.R.U32.HI R11, RZ, 0x3, R6 ;  /* 0x00000003ff0b7819 */ /* 0x000fe40000011606 */
[----:B------:R-:W3:Y:S03]  /*2e510*/  LDL.LU R6, [R1+0x60] ;  /* 0x0000600001067983 */ /* 0x000ee60000300800 */
[----:B--2---:R-:W-:-:S04]  /*2e520*/  IMAD R0, R8, 0x80, R11 ;  /* 0x0000008008007824 */ /* 0x004fc800078e020b */
        /* <DEDUP_REMOVED lines=18> */
[----:B------:R-:W-:Y:S01]  /*2e650*/  @!P2 LOP3.LUT R6, R7, R6, RZ, 0x3c, !PT ;  /* 0x000000060706a212 */ /* 0x000fe200078e3cff */
[----:B------:R-:W-:-:S03]  /*2e660*/  VIADD R5, R0, 0x20 ;  /* 0x0000002000057836 */ /* 0x000fc60000000000 */
[----:B------:R-:W-:-:S05]  /*2e670*/  @!P2 LOP3.LUT R7, R7, R6, RZ, 0x3c, !PT ;  /* 0x000000060707a212 */ /* 0x000fca00078e3cff */
        /* <DEDUP_REMOVED lines=48> */
[----:B------:R-:W-:Y:S02]  /*2e980*/  @!P2 MOV R6, R5 ;  /* 0x000000050006a202 */ /* 0x000fe40000000f00 */
[----:B------:R0:W1:Y:S04]  /*2e990*/  SHFL.IDX PT, R5, R3, 0x7, 0x181f ;  /* 0x00f81f0003057f89 */ /* 0x00006800000e0000 */
[----:B------:R0:W-:Y:S04]  /*2e9a0*/  @!P2 LDGSTS.E.BYPASS.LTC128B.128 [R9+0x23400], desc[UR40][R6.64], !P0 ;  /* 0x234000000609afae */ /* 0x0001e8000c101d68 */
[----:B------:R0:W-:Y:S04]  /*2e9b0*/  @!P2 LDGSTS.E.BYPASS.LTC128B.128 [R9+0x27400], desc[UR40][R6.64+0x80], !P1 ;  /* 0x274000800609afae */ /* 0x0001e8000c901d68 */
[----:B------:R0:W2:Y:S02]  /*2e9c0*/  SHFL.IDX PT, R3, R4, 0x7, 0x181f ;  /* 0x00f81f0004037f89 */ /* 0x0000a400000e0000 */
.L_x_3088:
        /* <DEDUP_REMOVED lines=11> */
.L_x_2772:
[----:B------:R-:W-:Y:S05]  /*2ea80*/  BSYNC B0 ;  /* 0x0000000000007941 */ /* 0x000fea0003800000 */
.L_x_2771:
[----:B------:R-:W-:Y:S01]  /*2ea90*/  NOP ;  /* 0x0000000000007918 */ /* 0x000fe20000000000 */
[----:B------:R-:W-:-:S13]  /*2eaa0*/  PLOP3.LUT P0, PT, PT, PT, PT, 0x80, 0x0 ;  /* 0x000000000000781c */ /* 0x000fda0003f0f070 */
.L_x_2773:
        /* <DEDUP_REMOVED lines=18> */
.L_x_3089:
[----:B------:R-:W-:Y:S05]  /*2ebd0*/  BSYNC B0 ;  /* 0x0000000000007941 */ /* 0x000fea0003800000 */
.L_x_2774:
[----:B------:R-:W4:Y:S04]  /*2ebe0*/  LDL.LU R2, [R1+0x8] ;  /* 0x0000080001027983 */ /* 0x000f280000300800 */
[----:B0-2---:R-:W2:Y:S01]  /*2ebf0*/  LDL R3, [R1+0x38] ;  /* 0x0000380001037983 */ /* 0x005ea20000100800 */
[----:B----4-:R-:W-:-:S05]  /*2ec00*/  VIADD R2, R2, 0xfffffffe ;  /* 0xfffffffe02027836 */ /* 0x010fca0000000000 */
[----:B--2---:R-:W-:-:S13]  /*2ec10*/  ISETP.GE.AND P0, PT, R2, R3, PT ;  /* 0x000000030200720c */ /* 0x004fda0003f06270 */
[----:B------:R-:W-:Y:S05]  /*2ec20*/  @!P0 BRA `(.L_x_2776) ;  /* 0x0000001400988947 */ /* 0x000fea0003800000 */
[----:B---3--:R0:W5:Y:S04]  /*2ec30*/  LDL.LU R0, [R1+0x1c] ;  /* 0x00001c0001007983 */ /* 0x0081680000300800 */
[----:B------:R0:W5:Y:S02]  /*2ec40*/  LDL.LU R8, [R1+0x28] ;  /* 0x0000280001087983 */ /* 0x0001640000300800 */
.L_x_2798:
[----:B------:R-:W2:Y:S01]  /*2ec50*/  LDL R3, [R1+0x14] ;  /* 0x0000140001037983 */ /* 0x000ea20000100800 */
[----:B-----5:R-:W-:Y:S01]  /*2ec60*/  VIADD R4, R0, 0x1 ;  /* 0x0000000100047836 */ /* 0x020fe20000000000 */
        /* <DEDUP_REMOVED lines=24> */
[----:B------:R-:W-:Y:S02]  /*2edf0*/  IADD3 R3, -R4, RZ, RZ ;  /* 0x000000ff04037210 */ /* 0x000fe40007ffe1ff */
[----:B------:R-:W-:-:S03]  /*2ee00*/  SHF.R.S32.HI R5, RZ, 0x1f, R4 ;  /* 0x0000001fff057819 */ /* 0x000fc60000011404 */
        /* <DEDUP_REMOVED lines=8> */
.L_x_2779:
        /* <DEDUP_REMOVED lines=8> */
.L_x_3090:
[----:B------:R-:W-:Y:S05]  /*2ef10*/  BSYNC B1 ;  /* 0x0000000000017941 */ /* 0x000fea0003800000 */
.L_x_2780:
        /* <DEDUP_REMOVED lines=9> */
.L_x_2783:
[----:B------:R-:W-:Y:S05]  /*2efb0*/  BSYNC B1 ;  /* 0x0000000000017941 */ /* 0x000fea0003800000 */
.L_x_2782:
        /* <DEDUP_REMOVED lines=12> */
[----:B--2---:R-:W-:-:S07]  /*2f080*/  VIADD R9, R4, 0x10400 ;  /* 0x0001040004097836 */ /* 0x004fce0000000000 */
.L_x_2784:
        /* <DEDUP_REMOVED lines=16> */
.L_x_2785:
        /* <DEDUP_REMOVED lines=13> */
.L_x_3091:
[----:B------:R-:W-:Y:S05]  /*2f260*/  BSYNC B1 ;  /* 0x0000000000017941 */ /* 0x000fea0003800000 */
.L_x_2786:
        /* <DEDUP_REMOVED lines=11> */
.L_x_2789:
[----:B------:R-:W-:Y:S05]  /*2f320*/  BSYNC B1 ;  /* 0x0000000000017941 */ /* 0x000fea0003800000 */
.L_x_2788:
        /* <DEDUP_REMOVED lines=8> */
.L_x_2790:
        /* <DEDUP_REMOVED lines=15> */
.L_x_2791:
        /* <DEDUP_REMOVED lines=10> */
.L_x_2778:
[----:B------:R-:W-:Y:S05]  /*2f540*/  BSYNC B0 ;  /* 0x0000000000007941 */ /* 0x000fea0003800000 */
.L_x_2777:
[----:B------:R-:W-:-:S06]  /*2f550*/  UISETP.NE.AND UP0, UPT, UR36, 0x3, UPT ;  /* 0x000000032400788c */ /* 0x000fcc000bf05270 */
[----:B------:R-:W-:-:S13]  /*2f560*/  PLOP3.LUT P0, PT, PT, PT, UP0, 0x80, 0x0 ;  /* 0x000000000000781c */ /* 0x000fda0003f0f008 */
[----:B------:R-:W-:Y:S05]  /*2f570*/  @!P0 BRA `(.L_x_2792) ;  /* 0x0000000000048947 */ /* 0x000fea0003800000 */
[----:B------:R-:W-:Y:S01]  /*2f580*/  BPT.TRAP 0x1 ;  /* 0x000000040000795c */ /* 0x000fe20000300000 */
.L_x_2792:
[----:B------:R-:W-:Y:S01]  /*2f590*/  IMAD.U32 R3, RZ, RZ, UR39 ;  /* 0x00000027ff037e24 */ /* 0x000fe2000f8e00ff */
[----:B------:R-:W-:Y:S01]  /*2f5a0*/  LOP3.LUT R4, R8, 0x1, RZ, 0x3c, !PT ;  /* 0x0000000108047812 */ /* 0x000fe200078e3cff */
[----:B------:R-:W-:Y:S03]  /*2f5b0*/  BSSY B0, `(.L_x_2793) ;  /* 0x0000006000007945 */ /* 0x000fe60003800000 */
[----:B------:R-:W-:Y:S02]  /*2f5c0*/  ISETP.NE.AND P1, PT, R3, 0x3, PT ;  /* 0x000000030300780c */ /* 0x000fe40003f25270 */
[----:B------:R-:W-:Y:S02]  /*2f5d0*/  SHF.L.U32 R4, R4, 0x1f, RZ ;  /* 0x0000001f04047819 */ /* 0x000fe400000006ff */
[----:B------:R-:W-:-:S04]  /*2f5e0*/  LEA R3, R0, R18, 0x3 ;  /* 0x0000001200037211 */ /* 0x000fc800078e18ff */
[----:B------:R-:W3:Y:S02]  /*2f5f0*/  SYNCS.PHASECHK.TRANS64.TRYWAIT P0, [R3+URZ+0x38870], R4 ;  /* 0x03887004030075a7 */ /* 0x000ee4000800017f */
[----:B---3--:R-:W-:Y:S05]  /*2f600*/  @!P0 BRA `(.L_x_2794) ;  /* 0x0000009c000c8947 */ /* 0x008fea0003800000 */
.L_x_3092:
[----:B------:R-:W-:Y:S05]  /*2f610*/  BSYNC B0 ;  /* 0x0000000000007941 */ /* 0x000fea0003800000 */
.L_x_2793:
[----:B------:R-:W-:Y:S05]  /*2f620*/  @!P1 BRA `(.L_x_2795) ;  /* 0x0000000000049947 */ /* 0x000fea0003800000 */
[----:B------:R-:W-:Y:S01]  /*2f630*/  BPT.TRAP 0x1 ;  /* 0x000000040000795c */ /* 0x000fe20000300000 */
.L_x_2795:
[----:B---3--:R-:W-:Y:S01]  /*2f640*/  SHF.L.U32 R4, R8, 0x1f, RZ ;  /* 0x0000001f08047819 */ /* 0x008fe200000006ff */
[----:B------:R-:W-:-:S03]  /*2f650*/  IMAD.SHL.U32 R0, R0, 0x8000, RZ ;  /* 0x0000800000007824 */ /* 0x000fc600078e00ff */
[----:B------:R-:W3:Y:S02]  /*2f660*/  SYNCS.PHASECHK.TRANS64.TRYWAIT P0, [R3+URZ+0x38860], R4 ;  /* 0x03886004030075a7 */ /* 0x000ee4000800017f */
[----:B---3--:R-:W-:Y:S05]  /*2f670*/  @!P0 BRA `(.L_x_2796) ;  /* 0x0000009c00048947 */ /* 0x008fea0003800000 */
.L_x_3093:
        /* <DEDUP_REMOVED lines=14> */
[----:B---3--:R-:W-:Y:S01]  /*2f760*/  LOP3.LUT R8, R0, R3, RZ, 0xfc, !PT ;  /* 0x0000000300087212 */ /* 0x008fe200078efcff */
[----:B------:R-:W-:Y:S01]  /*2f770*/  IMAD.MOV.U32 R9, RZ, RZ, R14 ;  /* 0x000000ffff097224 */ /* 0x000fe200078e000e */
[C-C-:B------:R-:W-:Y:S02]  /*2f780*/  PRMT R14, R10.reuse, 0x6420, R11.reuse ;  /* 0x000064200a0e7816 */ /* 0x140fe4000000000b */
[----:B------:R-:W-:Y:S01]  /*2f790*/  PRMT R15, R10, 0x7531, R11 ;  /* 0x000075310a0f7816 */ /* 0x000fe2000000000b */
[----:B------:R-:W-:-:S05]  /*2f7a0*/  IMAD.IADD R8, R19, 0x1, R8 ;  /* 0x0000000113087824 */ /* 0x000fca00078e0208 */
[----:B------:R1:W-:Y:S01]  /*2f7b0*/  STSM.16.M88.4 [R8], R12 ;  /* 0x0000000c08007844 */ /* 0x0003e20000000200 */
[C-C-:B--2---:R-:W-:Y:S02]  /*2f7c0*/  PRMT R10, R6.reuse, 0x6420, R7.reuse ;  /* 0x00006420060a7816 */ /* 0x144fe40000000007 */
[----:B------:R-:W-:Y:S01]  /*2f7d0*/  PRMT R11, R6, 0x7531, R7 ;  /* 0x00007531060b7816 */ /* 0x000fe20000000007 */
[----:B-1----:R-:W-:Y:S01]  /*2f7e0*/  VIADD R12, R0, 0x2000 ;  /* 0x00002000000c7836 */ /* 0x002fe20000000000 */
[C---:B------:R-:W-:Y:S01]  /*2f7f0*/  PRMT R8, R4.reuse, 0x6420, R5 ;  /* 0x0000642004087816 */ /* 0x040fe20000000005 */
[----:B------:R-:W-:Y:S01]  /*2f800*/  IMAD.MOV.U32 R15, RZ, RZ, R9 ;  /* 0x000000ffff0f7224 */ /* 0x000fe200078e0009 */
[----:B------:R-:W-:Y:S02]  /*2f810*/  PRMT R9, R4, 0x7531, R5 ;  /* 0x0000753104097816 */ /* 0x000fe40000000005 */
[----:B------:R-:W-:-:S05]  /*2f820*/  LOP3.LUT R4, R12, R3, RZ, 0xfc, !PT ;  /* 0x000000030c047212 */ /* 0x000fca00078efcff */
[----:B------:R-:W-:-:S05]  /*2f830*/  IMAD.IADD R4, R19, 0x1, R4 ;  /* 0x0000000113047824 */ /* 0x000fca00078e0204 */
[----:B------:R1:W-:Y:S02]  /*2f840*/  STSM.16.M88.4 [R4], R8 ;  /* 0x0000000804007844 */ /* 0x0003e40000000200 */
[----:B-1----:R-:W-:Y:S01]  /*2f850*/  IMAD.MOV.U32 R11, RZ, RZ, R15 ;  /* 0x000000ffff0b7224 */ /* 0x002fe200078e000f */
[----:B------:R-:W-:-:S04]  /*2f860*/  IADD3 R8, R0, 0x4000, RZ ;  /* 0x0000400000087810 */ /* 0x000fc80007ffe0ff */
        /* <DEDUP_REMOVED lines=21> */
[----:B------:R-:W-:Y:S02]  /*2f9c0*/  IMAD.MOV.U32 R11, RZ, RZ, R15 ;  /* 0x000000ffff0b7224 */ /* 0x000fe400078e000f */
[----:B------:R-:W-:-:S05]  /*2f9d0*/  VIADD R4, R0, 0x1000 ;  /* 0x0000100000047836 */ /* 0x000fca0000000000 */
        /* <DEDUP_REMOVED lines=8> */
[----:B-1----:R-:W-:-:S02]  /*2fa60*/  PRMT R9, R4, 0x7531, R5 ;  /* 0x0000753104097816 */ /* 0x002fc40000000005 */
[----:B--2---:R-:W-:-:S04]  /*2fa70*/  IADD3 R21, R10, R0, RZ ;  /* 0x000000000a157210 */ /* 0x004fc80007ffe0ff */
        /* <DEDUP_REMOVED lines=63> */
[----:B------:R-:W-:Y:S01]  /*2fe70*/  PRMT R9, R4, 0x7531, R5 ;  /* 0x0000753104097816 */ /* 0x000fe20000000005 */
[----:B------:R-:W-:Y:S01]  /*2fe80*/  VIADD R4, R0, 0x3000 ;  /* 0x0000300000047836 */ /* 0x000fe20000000000 */
[----:B------:R-:W-:-:S04]  /*2fe90*/  PRMT R10, R6, 0x6420, R7 ;  /* 0x00006420060a7816 */ /* 0x000fc80000000007 */
[----:B------:R-:W-:Y:S02]  /*2fea0*/  LOP3.LUT R4, R4, R15, RZ, 0xfc, !PT ;  /* 0x0000000f04047212 */ /* 0x000fe400078efcff */
[----:B------:R-:W-:Y:S02]  /*2feb0*/  PRMT R11, R6, 0x7531, R7 ;  /* 0x00007531060b7816 */ /* 0x000fe40000000007 */
[----:B------:R-:W-:-:S03]  /*2fec0*/  IADD3 R4, R18, R4, RZ ;  /* 0x0000000412047210 */ /* 0x000fc60007ffe0ff */
        /* <DEDUP_REMOVED lines=18> */
[----:B--2---:R-:W-:Y:S01]  /*2fff0*/  IMAD.MOV.U32 R14, RZ, RZ, R9 ;  /* 0x000000ffff0e7224 */ /* 0x004fe200078e0009 */
[----:B------:R-:W-:Y:S01]  /*30000*/  PRMT R9, R4, 0x7531, R5 ;  /* 0x0000753104097816 */ /* 0x000fe20000000005 */
[----:B------:R-:W-:-:S03]  /*30010*/  IMAD.MOV.U32 R15, RZ, RZ, R8 ;  /* 0x000000ffff0f7224 */ /* 0x000fc600078e0008 */
[----:B------:R-:W-:Y:S02]  /*30020*/  LOP3.LUT R0, R0, R14, RZ, 0xfc, !PT ;  /* 0x0000000e00007212 */ /* 0x000fe400078efcff */
[----:B------:R-:W-:-:S03]  /*30030*/  PRMT R8, R4, 0x6420, R5 ;  /* 0x0000642004087816 */ /* 0x000fc60000000005 */
[----:B------:R-:W-:Y:S02]  /*30040*/  IMAD.IADD R0, R18, 0x1, R0 ;  /* 0x0000000112007824 */ /* 0x000fe400078e0200 */
[----:B------:R-:W-:Y:S04]  /*30050*/  STSM.16.M88.4 [R21], R8 ;  /* 0x0000000815007844 */ /* 0x000fe80000000200 */
[----:B------:R2:W3:Y:S04]  /*30060*/  LDSM.16.MT88.4 R8, [R0+0x10400] ;  /* 0x010400000008783b */ /* 0x0004e80000004200 */
[----:B------:R-:W4:Y:S01]  /*30070*/  LDSM.16.MT88.4 R4, [R20+0x17400] ;  /* 0x017400001404783b */ /* 0x000f220000004200 */
[----:B--2---:R-:W-:Y:S01]  /*30080*/  IMAD.MOV.U32 R0, RZ, RZ, R15 ;  /* 0x000000ffff007224 */ /* 0x004fe200078e000f */
        /* <DEDUP_REMOVED lines=18> */
.L_x_2797:
        /* <DEDUP_REMOVED lines=10> */
[C---:B---3--:R-:W-:Y:S02]  /*30250*/  ISETP.GT.AND P0, PT, R2.reuse, R0, PT ;  /* 0x000000000200720c */ /* 0x048fe40003f04270 */
[----:B------:R4:W5:Y:S01]  /*30260*/  LDL R0, [R1+0x1c] ;  /* 0x00001c0001007983 */ /* 0x0009620000100800 */
[----:B------:R-:W-:-:S10]  /*30270*/  IADD3 R2, R2, -0x1, RZ ;  /* 0xffffffff02027810 */ /* 0x000fd40007ffe0ff */
[----:B----4-:R-:W-:Y:S05]  /*30280*/  @P0 BRA `(.L_x_2798) ;  /* 0xffffffe800700947 */ /* 0x010fea000383ffff */
.L_x_2776:
        /* <DEDUP_REMOVED lines=18> */
.L_x_2800:
[----:B------:R-:W-:Y:S05]  /*303b0*/  BSYNC B0 ;  /* 0x0000000000007941 */ /* 0x000fea0003800000 */
.L_x_2799:
[----:B------:R-:W-:-:S06]  /*303c0*/  UISETP.NE.AND UP0, UPT, UR36, 0x3, UPT ;  /* 0x000000032400788c */ /* 0x000fcc000bf05270 */
[----:B------:R-:W-:-:S13]  /*303d0*/  PLOP3.LUT P1, PT, PT, PT, UP0, 0x80, 0x0 ;  /* 0x000000000000781c */ /* 0x000fda0003f2f008 */
[----:B------:R-:W-:Y:S05]  /*303e0*/  @!P1 BRA `(.L_x_2801) ;  /* 0x0000000000049947 */ /* 0x000fea0003800000 */
[----:B------:R-:W-:Y:S01]  /*303f0*/  BPT.TRAP 0x1 ;  /* 0x000000040000795c */ /* 0x000fe20000300000 */
.L_x_2801:
[----:B------:R-:W4:Y:S04]  /*30400*/  LDL R2, [R1+0x28] ;  /* 0x0000280001027983 */ /* 0x000f280000100800 */
[----:B------:R-:W4:Y:S01]  /*30410*/  LDL R3, [R1+0x1c] ;  /* 0x00001c0001037983 */ /* 0x000f220000100800 */
        /* <DEDUP_REMOVED lines=8> */
.L_x_3094:
[----:B------:R-:W-:Y:S05]  /*304a0*/  BSYNC B0 ;  /* 0x0000000000007941 */ /* 0x000fea0003800000 */
.L_x_2802:
[----:B------:R-:W-:Y:S05]  /*304b0*/  @!P2 BRA `(.L_x_2804) ;  /* 0x000000000004a947 */ /* 0x000fea0003800000 */
[----:B------:R-:W-:Y:S01]  /*304c0*/  BPT.TRAP 0x1 ;  /* 0x000000040000795c */ /* 0x000fe20000300000 */
.L_x_2804:
[----:B--2---:R-:W2:Y:S02]  /*304d0*/  LDL R2, [R1+0x28] ;  /* 0x0000280001027983 */ /* 0x004ea40000100800 */
[----:B--2---:R-:W-:-:S04]  /*304e0*/  SHF.L.U32 R2, R2, 0x1f, RZ ;  /* 0x0000001f02027819 */ /* 0x004fc800000006ff */
[----:B------:R-:W2:Y:S02]  /*304f0*/  SYNCS.PHASECHK.TRANS64.TRYWAIT P1, [R0+URZ+0x38860], R2 ;  /* 0x03886002000075a7 */ /* 0x000ea4000802017f */
[----:B--2---:R-:W-:Y:S05]  /*30500*/  @!P1 BRA `(.L_x_2805) ;  /* 0x0000008c00889947 */ /* 0x004fea0003800000 */
.L_x_3095:
        /* <DEDUP_REMOVED lines=19> */
[----:B------:R-:W-:Y:S01]  /*30640*/  PRMT R15, R10, 0x7531, R11 ;  /* 0x000075310a0f7816 */ /* 0x000fe2000000000b */
[----:B------:R-:W-:-:S05]  /*30650*/  IMAD.IADD R3, R19, 0x1, R3 ;  /* 0x0000000113037824 */ /* 0x000fca00078e0203 */
[----:B------:R3:W-:Y:S01]  /*30660*/  STSM.16.M88.4 [R3], R12 ;  /* 0x0000000c03007844 */ /* 0x0007e20000000200 */
[----:B-1----:R-:W-:Y:S02]  /*30670*/  PRMT R8, R4, 0x6420, R5 ;  /* 0x0000642004087816 */ /* 0x002fe40000000005 */
[C-C-:B------:R-:W-:Y:S02]  /*30680*/  PRMT R10, R6.reuse, 0x6420, R7.reuse ;  /* 0x00006420060a7816 */ /* 0x140fe40000000007 */
[----:B------:R-:W-:Y:S02]  /*30690*/  PRMT R11, R6, 0x7531, R7 ;  /* 0x00007531060b7816 */ /* 0x000fe40000000007 */
[----:B---3--:R-:W-:Y:S01]  /*306a0*/  LOP3.LUT R3, R21, R16, RZ, 0xfc, !PT ;  /* 0x0000001015037212 */ /* 0x008fe200078efcff */
[----:B------:R-:W-:Y:S01]  /*306b0*/  IMAD.MOV.U32 R15, RZ, RZ, R9 ;  /* 0x000000ffff0f7224 */ /* 0x000fe200078e0009 */
[----:B------:R-:W-:Y:S02]  /*306c0*/  PRMT R9, R4, 0x7531, R5 ;  /* 0x0000753104097816 */ /* 0x000fe40000000005 */
[----:B------:R-:W-:-:S05]  /*306d0*/  IADD3 R3, R19, R3, RZ ;  /* 0x0000000313037210 */ /* 0x000fca0007ffe0ff */
[----:B------:R1:W-:Y:S02]  /*306e0*/  STSM.16.M88.4 [R3], R8 ;  /* 0x0000000803007844 */ /* 0x0003e40000000200 */
[----:B-1----:R-:W-:Y:S02]  /*306f0*/  IMAD.MOV.U32 R11, RZ, RZ, R15 ;  /* 0x000000ffff0b7224 */ /* 0x002fe400078e000f */
[----:B------:R-:W-:-:S05]  /*30700*/  VIADD R8, R17, 0x4000 ;  /* 0x0000400011087836 */ /* 0x000fca0000000000 */
        /* <DEDUP_REMOVED lines=12> */
[----:B---3--:R-:W-:Y:S01]  /*307d0*/  LOP3.LUT R3, R20, R16, RZ, 0xfc, !PT ;  /* 0x0000001014037212 */ /* 0x008fe200078efcff */
[----:B------:R-:W-:-:S04]  /*307e0*/  IMAD.MOV.U32 R15, RZ, RZ, R11 ;  /* 0x000000ffff0f7224 */ /* 0x000fc800078e000b */
        /* <DEDUP_REMOVED lines=28> */
[----:B-1----:R-:W-:-:S05]  /*309b0*/  IMAD.MOV.U32 R11, RZ, RZ, R15 ;  /* 0x000000ffff0b7224 */ /* 0x002fca00078e000f */
        /* <DEDUP_REMOVED lines=17> */
[----:B------:R-:W-:-:S05]  /*30ad0*/  IMAD.MOV.U32 R11, RZ, RZ, R15 ;  /* 0x000000ffff0b7224 */ /* 0x000fca00078e000f */
[----:B------:R-:W-:-:S04]  /*30ae0*/  LOP3.LUT R3, R21, R11, RZ, 0xfc, !PT ;  /* 0x0000000b15037212 */ /* 0x000fc800078efcff */
[----:B------:R-:W-:-:S05]  /*30af0*/  IADD3 R3, R18, R3, RZ ;  /* 0x0000000312037210 */ /* 0x000fca0007ffe0ff */
        /* <DEDUP_REMOVED lines=35> */
[----:B------:R-:W-:-:S05]  /*30d30*/  LOP3.LUT R3, R3, R15, RZ, 0xfc, !PT ;  /* 0x0000000f03037212 */ /* 0x000fca00078efcff */
[----:B------:R-:W-:-:S05]  /*30d40*/  IMAD.IADD R3, R18, 0x1, R3 ;  /* 0x0000000112037824 */ /* 0x000fca00078e0203 */
[----:B------:R-:W1:Y:S02]  /*30d50*/  LDSM.16.MT88.4 R4, [R3+0x10400] ;  /* 0x010400000304783b */ /* 0x000e640000004200 */
[C-C-:B-1----:R-:W-:Y:S02]  /*30d60*/  PRMT R12, R4.reuse, 0x6420, R5.reuse ;  /* 0x00006420040c7816 */ /* 0x142fe40000000005 */
[----:B------:R-:W-:Y:S01]  /*30d70*/  PRMT R13, R4, 0x7531, R5 ;  /* 0x00007531040d7816 */ /* 0x000fe20000000005 */
[----:B--2---:R-:W-:-:S05]  /*30d80*/  IMAD.IADD R3, R14, 0x1, R17 ;  /* 0x000000010e037824 */ /* 0x004fca00078e0211 */
[C---:B---3--:R-:W-:Y:S02]  /*30d90*/  IADD3 R16, R19.reuse, R3, R16 ;  /* 0x0000000313107210 */ /* 0x048fe40007ffe010 */
[----:B------:R-:W-:Y:S02]  /*30da0*/  IADD3 R3, R19, R0, R3 ;  /* 0x0000000013037210 */ /* 0x000fe40007ffe003 */
[----:B------:R1:W5:Y:S01]  /*30db0*/  LDL.LU R0, [R1+0x1b0] ;  /* 0x0001b00001007983 */ /* 0x0003620000300800 */
[----:B------:R-:W-:Y:S02]  /*30dc0*/  MOV R19, R15 ;  /* 0x0000000f00137202 */ /* 0x000fe40000000f00 */
        /* <DEDUP_REMOVED lines=9> */
[----:B------:R-:W-:-:S03]  /*30e60*/  PRMT R11, R6, 0x7531, R7 ;  /* 0x00007531060b7816 */ /* 0x000fc60000000007 */
[----:B------:R-:W-:Y:S02]  /*30e70*/  IMAD.IADD R4, R18, 0x1, R4 ;  /* 0x0000000112047824 */ /* 0x000fe400078e0204 */
[----:B------:R-:W-:Y:S04]  /*30e80*/  STSM.16.M88.4 [R3], R8 ;  /* 0x0000000803007844 */ /* 0x000fe80000000200 */
[----:B------:R-:W2:Y:S04]  /*30e90*/  LDSM.16.MT88.4 R8, [R4+0x10400] ;  /* 0x010400000408783b */ /* 0x000ea80000004200 */
[----:B------:R-:W3:Y:S01]  /*30ea0*/  LDSM.16.MT88.4 R4, [R2+0x17400] ;  /* 0x017400000204783b */ /* 0x000ee20000004200 */
[----:B--2---:R-:W-:-:S02]  /*30eb0*/  PRMT R12, R8, 0x6420, R9 ;  /* 0x00006420080c7816 */ /* 0x004fc40000000009 */
[----:B------:R-:W-:Y:S02]  /*30ec0*/  PRMT R13, R8, 0x7531, R9 ;  /* 0x00007531080d7816 */ /* 0x000fe40000000009 */
[C-C-:B------:R-:W-:Y:S02]  /*30ed0*/  PRMT R14, R10.reuse, 0x6420, R11.reuse ;  /* 0x000064200a0e7816 */ /* 0x140fe4000000000b */
[----:B------:R-:W-:Y:S02]  /*30ee0*/  PRMT R15, R10, 0x7531, R11 ;  /* 0x000075310a0f7816 */ /* 0x000fe4000000000b */
[C-C-:B---3--:R-:W-:Y:S02]  /*30ef0*/  PRMT R8, R4.reuse, 0x6420, R5.reuse ;  /* 0x0000642004087816 */ /* 0x148fe40000000005 */
        /* <DEDUP_REMOVED lines=13> */
.L_x_2806:
        /* <DEDUP_REMOVED lines=14> */
.L_x_2751:
[----:B01----:R-:W2:Y:S02]  /*310b0*/  LDL R0, [R1+0x14] ;  /* 0x0000140001007983 */ /* 0x003ea40000100800 */
[----:B--2---:R-:W-:-:S13]  /*310c0*/  LOP3.LUT P0, RZ, R0, 0x2, RZ, 0xc0, !PT ;  /* 0x0000000200ff7812 */ /* 0x004fda000780c0ff */
[----:B------:R-:W-:Y:S05]  /*310d0*/  @!P0 BRA `(.L_x_2807) ;  /* 0x00000000002c8947 */ /* 0x000fea0003800000 */
[----:B------:R-:W-:Y:S05]  /*310e0*/  WARPSYNC.ALL ;  /* 0x0000000000007948 */ /* 0x000fea0003800000 */
[----:B------:R-:W0:Y:S08]  /*310f0*/  S2UR UR5, SR_CgaCtaId ;  /* 0x00000000000579c3 */ /* 0x000e300000008800 */
[----:B------:R-:W-:Y:S06]  /*31100*/  BAR.SYNC.DEFER_BLOCKING 0x5, 0x180 ;  /* 0x0146000000007b1d */ /* 0x000fec0000010000 */
[----:B------:R-:W-:-:S02]  /*31110*/  UMOV UR4, 0x400 ;  /* 0x0000040000047882 */ /* 0x000fc40000000000 */
[----:B0-----:R-:W-:-:S06]  /*31120*/  ULEA UR4, UR5, UR4, 0x18 ;  /* 0x0000000405047291 */ /* 0x001fcc000f8ec03f */
[----:B------:R-:W-:-:S05]  /*31130*/  IMAD.U32 R18, RZ, RZ, UR4 ;  /* 0x00000004ff127e24 */ /* 0x000fca000f8e00ff */
[----:B------:R-:W0:Y:S04]  /*31140*/  LDS.128 R4, [R18+0x388d0] ;  /* 0x0388d00012047984 */ /* 0x000e280000000c00 */
[----:B0-----:R0:W-:Y:S04]  /*31150*/  STL.64 [R1], R4 ;  /* 0x0000000401007387 */ /* 0x0011e80000100a00 */
[----:B------:R0:W-:Y:S01]  /*31160*/  STL.64 [R1+0x8], R6 ;  /* 0x0000080601007387 */ /* 0x0001e20000100a00 */
[----:B------:R-:W-:Y:S06]  /*31170*/  BAR.ARV 0x4, 0x180 ;  /* 0x0106000000007b1d */ /* 0x000fec0000002000 */
[----:B------:R-:W-:Y:S05]  /*31180*/  BRA `(.L_x_2808) ;  /* 0x00000010003c7947 */ /* 0x000fea0003800000 */
.L_x_2807:
[----:B------:R-:W0:Y:S01]  /*31190*/  S2R R0, SR_TID.X ;  /* 0x0000000000007919 */ /* 0x000e220000002100 */
[----:B------:R-:W-:Y:S01]  /*311a0*/  UMOV UR4, 0xffffffff ;  /* 0xffffffff00047882 */ /* 0x000fe20000000000 */
[----:B0-----:R-:W-:-:S04]  /*311b0*/  LOP3.LUT R16, R0, 0x1f, RZ, 0xc0, !PT ;  /* 0x0000001f00107812 */ /* 0x001fc800078ec0ff */
[----:B------:R-:W-:Y:S01]  /*311c0*/  ISETP.NE.AND P0, PT, R16, 0x1f, PT ;  /* 0x0000001f1000780c */ /* 0x000fe20003f05270 */
[----:B------:R-:W-:-:S12]  /*311d0*/  BRA.DIV UR4, `(.L_x_2809) ;  /* 0x0000008204687947 */ /* 0x000fd8000b800000 */
[----:B------:R-:W2:Y:S01]  /*311e0*/  LDL.LU R0, [R1] ;  /* 0x0000000001007983 */ /* 0x000ea20000300800 */
[----:B------:R-:W-:-:S03]  /*311f0*/  ULDC UR4, c[0x0][0xc3c] ;  /* 0x00030f0000047ab9 */ /* 0x000fc60000000800 */
[----:B------:R-:W3:Y:S01]  /*31200*/  LDL R2, [R1+0xc] ;  /* 0x00000c0001027983 */ /* 0x000ee20000100800 */
[----:B--2---:R-:W-:Y:S02]  /*31210*/  IMAD.MOV.U32 R10, RZ, RZ, R0 ;  /* 0x000000ffff0a7224 */ /* 0x004fe400078e0000 */
[----:B---3--:R-:W-:-:S05]  /*31220*/  IMAD.IADD R6, R2, 0x1, R16 ;  /* 0x0000000102067824 */ /* 0x008fca00078e0210 */
[----:B------:R-:W-:-:S13]  /*31230*/  ISETP.GE.OR P1, PT, R6, UR4, !P0 ;  /* 0x0000000406007c0c */ /* 0x000fda000c726670 */
[----:B------:R-:W0:Y:S08]  /*31240*/  @!P1 LDC.64 R2, c[0x0][0xc80] ;  /* 0x00032000ff029b82 */ /* 0x000e300000000a00 */
[----:B------:R-:W1:Y:S01]  /*31250*/  @!P1 LDC.64 R4, c[0x0][0xc78] ;  /* 0x00031e00ff049b82 */ /* 0x000e620000000a00 */
[----:B0-----:R-:W-:-:S05]  /*31260*/  @!P1 IMAD.WIDE R2, R6, 0x4, R2 ;  /* 0x0000000406029825 */ /* 0x001fca00078e0202 */
[----:B------:R1:W2:Y:S02]  /*31270*/  @!P1 LDG.E R0, desc[UR40][R2.64] ;  /* 0x0000002802009981 */ /* 0x0002a4000c1e1900 */
[----:B-1----:R-:W-:-:S06]  /*31280*/  @!P1 IMAD.WIDE R2, R6, 0x4, R4 ;  /* 0x0000000406029825 */ /* 0x002fcc00078e0204 */
[----:B------:R-:W3:Y:S01]  /*31290*/  @!P1 LDG.E R2, desc[UR40][R2.64] ;  /* 0x0000002802029981 */ /* 0x000ee2000c1e1900 */
        /* <DEDUP_REMOVED lines=8> */
[----:B--2---:R-:W-:Y:S01]  /*31320*/  @!P1 IMAD.MOV.U32 R4, RZ, RZ, R0 ;  /* 0x000000ffff049224 */ /* 0x004fe200078e0000 */
[----:B---3--:R-:W-:-:S02]  /*31330*/  @!P1 MOV R5, R2 ;  /* 0x0000000200059202 */ /* 0x008fc40000000f00 */
[----:B------:R-:W-:-:S03]  /*31340*/  ISETP.NE.AND P1, PT, R16, RZ, PT ;  /* 0x000000ff1000720c */ /* 0x000fc60003f25270 */
[----:B------:R-:W-:-:S05]  /*31350*/  IMAD R0, R5, R4, RZ ;  /* 0x0000000405007224 */ /* 0x000fca00078e02ff */
        /* <DEDUP_REMOVED lines=15> */
[----:B------:R0:W1:Y:S02]  /*31450*/  SHFL.IDX PT, R7, R3, 0x1f, 0x1f ;  /* 0x03e01f0003077f89 */ /* 0x00006400000e0000 */
.L_x_3105:
[----:B------:R-:W-:Y:S02]  /*31460*/  ULDC UR4, c[0x0][0xc38] ;  /* 0x00030e0000047ab9 */ /* 0x000fe40000000800 */
[----:B------:R-:W-:-:S04]  /*31470*/  IMAD.U32 R2, RZ, RZ, UR4 ;  /* 0x00000004ff027e24 */ /* 0x000fc8000f8e00ff */
[----:B-1----:R-:W-:-:S04]  /*31480*/  IMAD R7, R7, R2, RZ ;  /* 0x0000000207077224 */ /* 0x002fc800078e02ff */
[----:B------:R-:W-:Y:S01]  /*31490*/  IMAD.IADD R0, R8, 0x1, R7 ;  /* 0x0000000108007824 */ /* 0x000fe200078e0207 */
[----:B------:R-:W-:-:S04]  /*314a0*/  MOV R8, R3 ;  /* 0x0000000300087202 */ /* 0x000fc80000000f00 */
[----:B------:R-:W-:-:S13]  /*314b0*/  ISETP.GT.AND P6, PT, R0, R6, PT ;  /* 0x000000060000720c */ /* 0x000fda0003fc4270 */
[----:B------:R-:W-:Y:S05]  /*314c0*/  @P6 BRA `(.L_x_2810) ;  /* 0x0000000000b06947 */ /* 0x000fea0003800000 */
.L_x_2813:
[----:B0-----:R-:W2:Y:S01]  /*314d0*/  LDL.LU R3, [R1+0xc] ;  /* 0x00000c0001037983 */ /* 0x001ea20000300800 */
[----:B------:R-:W0:Y:S01]  /*314e0*/  LDC R2, c[0x0][0xc3c] ;  /* 0x00030f00ff027b82 */ /* 0x000e220000000800 */
[----:B--2---:R-:W-:-:S05]  /*314f0*/  VIADD R3, R3, 0x1f ;  /* 0x0000001f03037836 */ /* 0x004fca0000000000 */
[----:B0-----:R-:W-:-:S13]  /*31500*/  ISETP.GE.AND P6, PT, R3, R2, PT ;  /* 0x000000020300720c */ /* 0x001fda0003fc6270 */
[----:B------:R-:W-:Y:S05]  /*31510*/  @P6 BRA `(.L_x_2811) ;  /* 0x0000000800f06947 */ /* 0x000fea0003800000 */
[----:B------:R-:W0:Y:S01]  /*31520*/  S2R R4, SR_TID.X ;  /* 0x0000000000047919 */ /* 0x000e220000002100 */
[----:B------:R1:W-:Y:S01]  /*31530*/  STL [R1+0xc], R3 ;  /* 0x00000c0301007387 */ /* 0x0003e20000100800 */
[----:B0-----:R-:W-:-:S05]  /*31540*/  LOP3.LUT R4, R4, 0x1f, RZ, 0xc0, !PT ;  /* 0x0000001f04047812 */ /* 0x001fca00078ec0ff */
[----:B------:R-:W-:Y:S02]  /*31550*/  IMAD.IADD R5, R3, 0x1, R4 ;  /* 0x0000000103057824 */ /* 0x000fe400078e0204 */
[----:B------:R-:W-:-:S03]  /*31560*/  IMAD.MOV.U32 R4, RZ, RZ, RZ ;  /* 0x000000ffff047224 */ /* 0x000fc600078e00ff */
[----:B------:R-:W-:-:S13]  /*31570*/  ISETP.GE.OR P6, PT, R5, R2, !P0 ;  /* 0x000000020500720c */ /* 0x000fda00047c6670 */
[----:B-1----:R-:W0:Y:S02]  /*31580*/  @!P6 LDC.64 R2, c[0x0][0xc80] ;  /* 0x00032000ff02eb82 */ /* 0x002e240000000a00 */
[----:B0-----:R-:W-:-:S05]  /*31590*/  @!P6 IMAD.WIDE R2, R5, 0x4, R2 ;  /* 0x000000040502e825 */ /* 0x001fca00078e0202 */
[----:B------:R0:W2:Y:S02]  /*315a0*/  @!P6 LDG.E R4, desc[UR40][R2.64] ;  /* 0x000000280204e981 */ /* 0x0000a4000c1e1900 */
[----:B0-----:R-:W0:Y:S02]  /*315b0*/  @!P6 LDC.64 R2, c[0x0][0xc78] ;  /* 0x00031e00ff02eb82 */ /* 0x001e240000000a00 */
[----:B0-----:R-:W-:-:S04]  /*315c0*/  @!P6 IMAD.WIDE R2, R5, 0x4, R2 ;  /* 0x000000040502e825 */ /* 0x001fc800078e0202 */
[----:B------:R-:W-:-:S06]  /*315d0*/  IMAD.MOV.U32 R5, RZ, RZ, RZ ;  /* 0x000000ffff057224 */ /* 0x000fcc00078e00ff */
[----:B------:R-:W2:Y:S01]  /*315e0*/  @!P6 LDG.E R5, desc[UR40][R2.64] ;  /* 0x000000280205e981 */ /* 0x000ea2000c1e1900 */
[----:B------:R-:W-:Y:S01]  /*315f0*/  UMOV UR4, 0xffffffff ;  /* 0xffffffff00047882 */ /* 0x000fe20000000000 */
[----:B--2---:R-:W-:Y:S02]  /*31600*/  IMAD R2, R5, R4, RZ ;  /* 0x0000000405027224 */ /* 0x004fe400078e02ff */
[----:B------:R-:W-:Y:S05]  /*31610*/  BRA.DIV UR4, `(.L_x_2812) ;  /* 0x0000008204b47947 */ /* 0x000fea000b800000 */
        /* <DEDUP_REMOVED lines=15> */
[----:B------:R0:W1:Y:S02]  /*31710*/  SHFL.IDX PT, R7, R3, 0x1f, 0x1f ;  /* 0x03e01f0003077f89 */ /* 0x00006400000e0000 */
.L_x_3113:
[----:B------:R-:W-:Y:S02]  /*31720*/  ULDC UR4, c[0x0][0xc38] ;  /* 0x00030e0000047ab9 */ /* 0x000fe40000000800 */
[----:B------:R-:W-:-:S04]  /*31730*/  IMAD.U32 R2, RZ, RZ, UR4 ;  /* 0x00000004ff027e24 */ /* 0x000fc8000f8e00ff */
[----:B-1----:R-:W-:-:S04]  /*31740*/  IMAD R7, R7, R2, RZ ;  /* 0x0000000207077224 */ /* 0x002fc800078e02ff */
[----:B------:R-:W-:-:S05]  /*31750*/  IMAD.IADD R0, R7, 0x1, R0 ;  /* 0x0000000107007824 */ /* 0x000fca00078e0200 */
[----:B------:R-:W-:-:S13]  /*31760*/  ISETP.GT.AND P6, PT, R0, R6, PT ;  /* 0x000000060000720c */ /* 0x000fda0003fc4270 */
[----:B------:R-:W-:Y:S05]  /*31770*/  @!P6 BRA `(.L_x_2813) ;  /* 0xfffffffc0054e947 */ /* 0x000fea000383ffff */
[----:B------:R-:W-:-:S07]  /*31780*/  IMAD.MOV.U32 R8, RZ, RZ, R3 ;  /* 0x000000ffff087224 */ /* 0x000fce00078e0003 */
.L_x_2810:
[----:B------:R-:W-:Y:S01]  /*31790*/  IMAD.IADD R10, R0, 0x1, -R7 ;  /* 0x00000001000a7824 */ /* 0x000fe200078e0a07 */
[----:B------:R-:W-:-:S03]  /*317a0*/  UMOV UR4, 0xffffffff ;  /* 0xffffffff00047882 */ /* 0x000fc60000000000 */
[----:B------:R-:W-:-:S05]  /*317b0*/  IMAD R0, R8, R2, R10 ;  /* 0x0000000208007224 */ /* 0x000fca00078e020a */
[----:B------:R-:W-:Y:S01]  /*317c0*/  ISETP.GT.AND P6, PT, R0, R6, PT ;  /* 0x000000060000720c */ /* 0x000fe20003fc4270 */
[----:B------:R-:W-:-:S12]  /*317d0*/  BRA.DIV UR4, `(.L_x_2814) ;  /* 0x00000086041c7947 */ /* 0x000fd8000b800000 */
[----:B------:R-:W2:Y:S01]  /*317e0*/  LDL.LU R7, [R1+0xc] ;  /* 0x00000c0001077983 */ /* 0x000ea20000300800 */
[----:B0-----:R-:W-:-:S04]  /*317f0*/  VOTE.ANY R3, PT, !P6 ;  /* 0x0000000000037806 */ /* 0x001fc800070e0100 */
[----:B------:R-:W0:Y:S02]  /*31800*/  POPC R0, R3 ;  /* 0x0000000300007309 */ /* 0x000e240000000000 */
[----:B0-----:R0:W1:Y:S04]  /*31810*/  SHFL.IDX PT, R4, R4, R0, 0x1f ;  /* 0x00001f0004047589 */ /* 0x00106800000e0000 */
[----:B------:R0:W3:Y:S01]  /*31820*/  SHFL.IDX PT, R5, R5, R0, 0x1f ;  /* 0x00001f0005057589 */ /* 0x0000e200000e0000 */
[----:B--2---:R-:W-:-:S05]  /*31830*/  IMAD.IADD R7, R0, 0x1, R7 ;  /* 0x0000000100077824 */ /* 0x004fca00078e0207 */
[----:B-1-3--:R0:W-:Y:S02]  /*31840*/  STL [R1+0xc], R7 ;  /* 0x00000c0701007387 */ /* 0x00a1e40000100800 */
.L_x_3118:
[----:B------:R-:W-:-:S13]  /*31850*/  ISETP.NE.AND P0, PT, R3, RZ, PT ;  /* 0x000000ff0300720c */ /* 0x000fda0003f05270 */
[----:B------:R-:W-:Y:S05]  /*31860*/  @!P0 BRA `(.L_x_2815) ;  /* 0x0000000000148947 */ /* 0x000fea0003800000 */
[----:B------:R-:W-:Y:S01]  /*31870*/  UMOV UR4, 0xffffffff ;  /* 0xffffffff00047882 */ /* 0x000fe20000000000 */
[----:B0-----:R-:W-:Y:S02]  /*31880*/  VIADD R0, R0, 0xffffffff ;  /* 0xffffffff00007836 */ /* 0x001fe40000000000 */
[----:B------:R-:W-:Y:S05]  /*31890*/  BRA.DIV UR4, `(.L_x_2816) ;  /* 0x0000008604547947 */ /* 0x000fea000b800000 */
[----:B------:R0:W2:Y:S02]  /*318a0*/  SHFL.IDX PT, R0, R8, R0, 0x1f ;  /* 0x00001f0008007589 */ /* 0x0000a400000e0000 */
.L_x_3121:
[----:B--2---:R-:W-:-:S07]  /*318b0*/  IMAD.MOV.U32 R9, RZ, RZ, R0 ;  /* 0x000000ffff097224 */ /* 0x004fce00078e0000 */
.L_x_2815:
[----:B------:R-:W-:Y:S01]  /*318c0*/  ISETP.NE.AND P0, PT, R5, 0x1, PT ;  /* 0x000000010500780c */ /* 0x000fe20003f05270 */
[----:B0-----:R-:W-:-:S05]  /*318d0*/  IMAD R0, R9, R2, R10 ;  /* 0x0000000209007224 */ /* 0x001fca00078e020a */
[----:B------:R0:W-:Y:S02]  /*318e0*/  STL [R1], R0 ;  /* 0x0000000001007387 */ /* 0x0001e40000100800 */
[----:B0-----:R-:W-:-:S05]  /*318f0*/  IMAD.IADD R0, R6, 0x1, -R0 ;  /* 0x0000000106007824 */ /* 0x001fca00078e0a00 */
[----:B------:R-:W-:Y:S05]  /*31900*/  @!P0 BRA `(.L_x_2817) ;  /* 0x0000000000e88947 */ /* 0x000fea0003800000 */
[----:B------:R-:W-:Y:S01]  /*31910*/  IABS R3, R4 ;  /* 0x0000000400037213 */ /* 0x000fe20000000000 */
[----:B------:R-:W-:-:S03]  /*31920*/  IMAD.MOV.U32 R6, RZ, RZ, RZ ;  /* 0x000000ffff067224 */ /* 0x000fc600078e00ff */
[----:B------:R-:W0:Y:S08]  /*31930*/  I2F.RP R2, R3 ;  /* 0x0000000300027306 */ /* 0x000e300000209400 */
[----:B0-----:R-:W0:Y:S02]  /*31940*/  MUFU.RCP R2, R2 ;  /* 0x0000000200027308 */ /* 0x001e240000001000 */
[----:B0-----:R-:W-:-:S06]  /*31950*/  IADD3 R2, R2, 0xffffffe, RZ ;  /* 0x0ffffffe02027810 */ /* 0x001fcc0007ffe0ff */
[----:B-1----:R-:W0:Y:S02]  /*31960*/  F2I.FTZ.U32.TRUNC.NTZ R7, R2 ;  /* 0x0000000200077305 */ /* 0x002e24000021f000 */
[----:B0-----:R-:W-:-:S04]  /*31970*/  IMAD.MOV R2, RZ, RZ, -R7 ;  /* 0x000000ffff027224 */ /* 0x001fc800078e0a07 */
[----:B------:R-:W-:-:S04]  /*31980*/  IMAD R2, R2, R3, RZ ;  /* 0x0000000302027224 */ /* 0x000fc800078e02ff */
        /* <DEDUP_REMOVED lines=8> */
[----:B------:R-:W-:Y:S01]  /*31a10*/  @!P1 IMAD.IADD R6, R6, 0x1, -R3 ;  /* 0x0000000106069824 */ /* 0x000fe200078e0a03 */
[----:B------:R-:W-:Y:S02]  /*31a20*/  @!P1 IADD3 R2, R2, 0x1, RZ ;  /* 0x0000000102029810 */ /* 0x000fe40007ffe0ff */
[----:B------:R-:W-:Y:S02]  /*31a30*/  ISETP.NE.AND P1, PT, R4, RZ, PT ;  /* 0x000000ff0400720c */ /* 0x000fe40003f25270 */
[----:B------:R-:W-:Y:S02]  /*31a40*/  ISETP.GE.U32.AND P0, PT, R6, R3, PT ;  /* 0x000000030600720c */ /* 0x000fe40003f06070 */
[----:B------:R-:W-:-:S04]  /*31a50*/  IABS R6, R5 ;  /* 0x0000000500067213 */ /* 0x000fc80000000000 */
[----:B------:R-:W0:Y:S07]  /*31a60*/  I2F.RP R8, R6 ;  /* 0x0000000600087306 */ /* 0x000e2e0000209400 */
[----:B------:R-:W-:Y:S01]  /*31a70*/  @P0 VIADD R2, R2, 0x1 ;  /* 0x0000000102020836 */ /* 0x000fe20000000000 */
[----:B0-----:R-:W0:Y:S02]  /*31a80*/  MUFU.RCP R8, R8 ;  /* 0x0000000800087308 */ /* 0x001e240000001000 */
[----:B0-----:R-:W-:-:S06]  /*31a90*/  VIADD R8, R8, 0xffffffe ;  /* 0x0ffffffe08087836 */ /* 0x001fcc0000000000 */
[----:B------:R0:W1:Y:S02]  /*31aa0*/  F2I.FTZ.U32.TRUNC.NTZ R9, R8 ;  /* 0x0000000800097305 */ /* 0x000064000021f000 */
[----:B0-----:R-:W-:Y:S02]  /*31ab0*/  IMAD.MOV.U32 R8, RZ, RZ, RZ ;  /* 0x000000ffff087224 */ /* 0x001fe400078e00ff */
[----:B-1----:R-:W-:-:S04]  /*31ac0*/  IMAD.MOV R3, RZ, RZ, -R9 ;  /* 0x000000ffff037224 */ /* 0x002fc800078e0a09 */
[----:B------:R-:W-:-:S04]  /*31ad0*/  IMAD R3, R3, R6, RZ ;  /* 0x0000000603037224 */ /* 0x000fc800078e02ff */
[----:B------:R-:W-:Y:S01]  /*31ae0*/  IMAD.HI.U32 R9, R9, R3, R8 ;  /* 0x0000000309097227 */ /* 0x000fe200078e0008 */
[----:B------:R-:W-:-:S04]  /*31af0*/  LOP3.LUT R3, R0, R4, RZ, 0x3c, !PT ;  /* 0x0000000400037212 */ /* 0x000fc800078e3cff */
[----:B------:R-:W-:Y:S02]  /*31b00*/  ISETP.GE.AND P2, PT, R3, RZ, PT ;  /* 0x000000ff0300720c */ /* 0x000fe40003f46270 */
[----:B------:R-:W-:-:S05]  /*31b10*/  IABS R3, R5 ;  /* 0x0000000500037213 */ /* 0x000fca0000000000 */
[----:B------:R-:W-:-:S04]  /*31b20*/  IMAD.MOV R3, RZ, RZ, -R3 ;  /* 0x000000ffff037224 */ /* 0x000fc800078e0a03 */
[----:B------:R-:W-:Y:S02]  /*31b30*/  IMAD.MOV.U32 R8, RZ, RZ, R3 ;  /* 0x000000ffff087224 */ /* 0x000fe400078e0003 */
        /* <DEDUP_REMOVED lines=15> */
[----:B------:R-:W-:Y:S02]  /*31c30*/  @!P2 IADD3 R3, -R3, RZ, RZ ;  /* 0x000000ff0303a210 */ /* 0x000fe40007ffe1ff */
[----:B------:R-:W-:-:S05]  /*31c40*/  @!P1 LOP3.LUT R3, RZ, R5, RZ, 0x33, !PT ;  /* 0x00000005ff039212 */ /* 0x000fca00078e33ff */
[--C-:B------:R-:W-:Y:S02]  /*31c50*/  IMAD.MOV R6, RZ, RZ, -R3.reuse ;  /* 0x000000ffff067224 */ /* 0x100fe400078e0a03 */
[C---:B------:R-:W-:Y:S02]  /*31c60*/  IMAD R3, R5.reuse, 0x1000000, R3 ;  /* 0x0100000005037824 */ /* 0x040fe400078e0203 */
[----:B------:R-:W-:-:S04]  /*31c70*/  IMAD R6, R5, R6, R2 ;  /* 0x0000000605067224 */ /* 0x000fc800078e0202 */
[----:B------:R-:W-:-:S05]  /*31c80*/  IMAD R2, R6, 0x10000, R3 ;  /* 0x0001000006027824 */ /* 0x000fca00078e0203 */
[----:B------:R0:W-:Y:S01]  /*31c90*/  STL [R1+0x8], R2 ;  /* 0x0000080201007387 */ /* 0x0001e20000100800 */
[----:B------:R-:W-:Y:S05]  /*31ca0*/  BRA `(.L_x_2818) ;  /* 0x0000000000fc7947 */ /* 0x000fea0003800000 */
.L_x_2817:
[----:B------:R-:W2:Y:S01]  /*31cb0*/  LDL R3, [R1+0xc] ;  /* 0x00000c0001037983 */ /* 0x000ea20000100800 */
[----:B------:R-:W2:Y:S02]  /*31cc0*/  LDC.64 R8, c[0x0][0xc90] ;  /* 0x00032400ff087b82 */ /* 0x000ea40000000a00 */
[----:B--2---:R-:W-:-:S06]  /*31cd0*/  IMAD.WIDE R8, R3, 0x4, R8 ;  /* 0x0000000403087825 */ /* 0x004fcc00078e0208 */
[----:B------:R-:W2:Y:S01]  /*31ce0*/  LDG.E R8, desc[UR40][R8.64] ;  /* 0x0000002808087981 */ /* 0x000ea2000c1e1900 */
[----:B------:R-:W-:Y:S01]  /*31cf0*/  IABS R5, R0 ;  /* 0x0000000000057213 */ /* 0x000fe20000000000 */
[----:B--2---:R-:W-:-:S05]  /*31d00*/  IMAD R10, R4, R8, RZ ;  /* 0x00000008040a7224 */ /* 0x004fca00078e02ff */
[----:B------:R-:W-:-:S04]  /*31d10*/  IABS R9, R10 ;  /* 0x0000000a00097213 */ /* 0x000fc80000000000 */
[----:B------:R-:W0:Y:S08]  /*31d20*/  I2F.RP R6, R9 ;  /* 0x0000000900067306 */ /* 0x000e300000209400 */
[----:B0-----:R-:W0:Y:S02]  /*31d30*/  MUFU.RCP R6, R6 ;  /* 0x0000000600067308 */ /* 0x001e240000001000 */
[----:B0-----:R-:W-:-:S06]  /*31d40*/  VIADD R6, R6, 0xffffffe ;  /* 0x0ffffffe06067836 */ /* 0x001fcc0000000000 */
[----:B-1----:R0:W1:Y:S02]  /*31d50*/  F2I.FTZ.U32.TRUNC.NTZ R7, R6 ;  /* 0x0000000600077305 */ /* 0x002064000021f000 */
[----:B0-----:R-:W-:Y:S02]  /*31d60*/  IMAD.MOV.U32 R6, RZ, RZ, RZ ;  /* 0x000000ffff067224 */ /* 0x001fe400078e00ff */
[----:B-1----:R-:W-:-:S04]  /*31d70*/  IMAD.MOV R3, RZ, RZ, -R7 ;  /* 0x000000ffff037224 */ /* 0x002fc800078e0a07 */
[----:B------:R-:W-:-:S04]  /*31d80*/  IMAD R3, R3, R9, RZ ;  /* 0x0000000903037224 */ /* 0x000fc800078e02ff */
[----:B------:R-:W-:Y:S01]  /*31d90*/  IMAD.HI.U32 R3, R7, R3, R6 ;  /* 0x0000000307037227 */ /* 0x000fe200078e0006 */
[----:B------:R-:W-:-:S05]  /*31da0*/  IABS R6, R10 ;  /* 0x0000000a00067213 */ /* 0x000fca0000000000 */
[----:B------:R-:W-:Y:S02]  /*31db0*/  IMAD.MOV R6, RZ, RZ, -R6 ;  /* 0x000000ffff067224 */ /* 0x000fe400078e0a06 */
[----:B------:R-:W-:-:S04]  /*31dc0*/  IMAD.HI.U32 R3, R3, R5, RZ ;  /* 0x0000000503037227 */ /* 0x000fc800078e00ff */
[----:B------:R-:W-:-:S05]  /*31dd0*/  IMAD R5, R3, R6, R5 ;  /* 0x0000000603057224 */ /* 0x000fca00078e0205 */
[----:B------:R-:W-:-:S13]  /*31de0*/  ISETP.GT.U32.AND P1, PT, R9, R5, PT ;  /* 0x000000050900720c */ /* 0x000fda0003f24070 */
[----:B------:R-:W-:Y:S01]  /*31df0*/  @!P1 IMAD.IADD R5, R5, 0x1, -R9 ;  /* 0x0000000105059824 */ /* 0x000fe200078e0a09 */
[----:B------:R-:W-:Y:S02]  /*31e00*/  @!P1 IADD3 R3, R3, 0x1, RZ ;  /* 0x0000000103039810 */ /* 0x000fe40007ffe0ff */
[----:B------:R-:W-:Y:S02]  /*31e10*/  ISETP.NE.AND P1, PT, R10, RZ, PT ;  /* 0x000000ff0a00720c */ /* 0x000fe40003f25270 */
[----:B------:R-:W-:Y:S02]  /*31e20*/  ISETP.GE.U32.AND P0, PT, R5, R9, PT ;  /* 0x000000090500720c */ /* 0x000fe40003f06070 */
[----:B------:R-:W-:-:S04]  /*31e30*/  LOP3.LUT R5, R0, R10, RZ, 0x3c, !PT ;  /* 0x0000000a00057212 */ /* 0x000fc800078e3cff */
[----:B------:R-:W-:-:S07]  /*31e40*/  ISETP.GE.AND P2, PT, R5, RZ, PT ;  /* 0x000000ff0500720c */ /* 0x000fce0003f46270 */
[----:B------:R-:W-:-:S06]  /*31e50*/  @P0 VIADD R3, R3, 0x1 ;  /* 0x0000000103030836 */ /* 0x000fcc0000000000 */
[----:B------:R-:W-:Y:S01]  /*31e60*/  @!P2 IMAD.MOV R3, RZ, RZ, -R3 ;  /* 0x000000ffff03a224 */ /* 0x000fe200078e0a03 */
[----:B------:R-:W-:-:S05]  /*31e70*/  @!P1 LOP3.LUT R3, RZ, R10, RZ, 0x33, !PT ;  /* 0x0000000aff039212 */ /* 0x000fca00078e33ff */
[----:B------:R-:W-:-:S04]  /*31e80*/  IMAD R9, R8, R3, RZ ;  /* 0x0000000308097224 */ /* 0x000fc800078e02ff */
[----:B------:R-:W-:-:S05]  /*31e90*/  IMAD.MOV R5, RZ, RZ, -R9 ;  /* 0x000000ffff057224 */ /* 0x000fca00078e0a09 */
[----:B------:R-:W-:Y:S01]  /*31ea0*/  VIADDMNMX R2, R5, R2, R8, PT ;  /* 0x0000000205027246 */ /* 0x000fe20003800108 */
[----:B------:R-:W-:-:S03]  /*31eb0*/  IMAD.MOV R8, RZ, RZ, -R3 ;  /* 0x000000ffff087224 */ /* 0x000fc600078e0a03 */
[----:B------:R-:W-:Y:S01]  /*31ec0*/  IABS R5, R2 ;  /* 0x0000000200057213 */ /* 0x000fe20000000000 */
[----:B------:R-:W-:-:S03]  /*31ed0*/  IMAD R8, R10, R8, R0 ;  /* 0x000000080a087224 */ /* 0x000fc600078e0200 */
[----:B------:R-:W0:Y:S02]  /*31ee0*/  I2F.RP R6, R5 ;  /* 0x0000000500067306 */ /* 0x000e240000209400 */
[----:B------:R-:W-:-:S06]  /*31ef0*/  IABS R3, R8 ;  /* 0x0000000800037213 */ /* 0x000fcc0000000000 */
[----:B0-----:R-:W0:Y:S02]  /*31f00*/  MUFU.RCP R6, R6 ;  /* 0x0000000600067308 */ /* 0x001e240000001000 */
[----:B0-----:R-:W-:-:S06]  /*31f10*/  VIADD R6, R6, 0xffffffe ;  /* 0x0ffffffe06067836 */ /* 0x001fcc0000000000 */
[----:B------:R0:W1:Y:S02]  /*31f20*/  F2I.FTZ.U32.TRUNC.NTZ R7, R6 ;  /* 0x0000000600077305 */ /* 0x000064000021f000 */
[----:B0-----:R-:W-:Y:S02]  /*31f30*/  IMAD.MOV.U32 R6, RZ, RZ, RZ ;  /* 0x000000ffff067224 */ /* 0x001fe400078e00ff */
[----:B-1----:R-:W-:-:S04]  /*31f40*/  IMAD.MOV R0, RZ, RZ, -R7 ;  /* 0x000000ffff007224 */ /* 0x002fc800078e0a07 */
[----:B------:R-:W-:-:S04]  /*31f50*/  IMAD R0, R0, R5, RZ ;  /* 0x0000000500007224 */ /* 0x000fc800078e02ff */
[----:B------:R-:W-:Y:S01]  /*31f60*/  IMAD.HI.U32 R7, R7, R0, R6 ;  /* 0x0000000007077227 */ /* 0x000fe200078e0006 */
[----:B------:R-:W-:-:S05]  /*31f70*/  IABS R0, R2 ;  /* 0x0000000200007213 */ /* 0x000fca0000000000 */
[----:B------:R-:W-:-:S05]  /*31f80*/  IMAD.MOV R0, RZ, RZ, -R0 ;  /* 0x000000ffff007224 */ /* 0x000fca00078e0a00 */
[----:B------:R-:W-:Y:S01]  /*31f90*/  MOV R6, R0 ;  /* 0x0000000000067202 */ /* 0x000fe20000000f00 */
        /* <DEDUP_REMOVED lines=14> */
[----:B------:R-:W-:-:S05]  /*32080*/  IMAD R2, R0, R2, R8 ;  /* 0x0000000200027224 */ /* 0x000fca00078e0208 */
[----:B------:R1:W-:Y:S02]  /*32090*/  STL [R1+0x8], R2 ;  /* 0x0000080201007387 */ /* 0x0003e40000100800 */
.L_x_2818:
[----:B------:R-:W-:-:S05]  /*320a0*/  LOP3.LUT R0, RZ, R0, RZ, 0x33, !PT ;  /* 0x00000000ff007212 */ /* 0x000fca00078e33ff */
[----:B------:R-:W-:-:S05]  /*320b0*/  IMAD.IADD R0, R4, 0x1, R0 ;  /* 0x0000000104007824 */ /* 0x000fca00078e0200 */
[----:B------:R2:W-:Y:S01]  /*320c0*/  STL [R1+0x4], R0 ;  /* 0x0000040001007387 */ /* 0x0005e20000100800 */
[----:B------:R-:W-:Y:S05]  /*320d0*/  BRA `(.L_x_2819) ;  /* 0x0000000000287947 */ /* 0x000fea0003800000 */
.L_x_2811:
[----:B------:R-:W-:Y:S01]  /*320e0*/  UMOV UR4, URZ ;  /* 0x0000003f00047c82 */ /* 0x000fe20008000000 */
[----:B------:R-:W-:Y:S01]  /*320f0*/  ULDC UR6, c[0x0][0xc3c] ;  /* 0x00030f0000067ab9 */ /* 0x000fe20000000800 */
[----:B------:R-:W-:Y:S01]  /*32100*/  UMOV UR5, URZ ;  /* 0x0000003f00057c82 */ /* 0x000fe20008000000 */
[----:B------:R-:W-:Y:S01]  /*32110*/  IMAD.U32 R3, RZ, RZ, UR4 ;  /* 0x00000004ff037e24 */ /* 0x000fe2000f8e00ff */
[----:B------:R-:W-:Y:S01]  /*32120*/  MOV R0, UR6 ;  /* 0x0000000600007c02 */ /* 0x000fe20008000f00 */
[----:B------:R-:W-:Y:S01]  /*32130*/  IMAD.U32 R2, RZ, RZ, UR5 ;  /* 0x00000005ff027e24 */ /* 0x000fe2000f8e00ff */
[----:B------:R0:W-:Y:S04]  /*32140*/  STL [R1], R6 ;  /* 0x0000000601007387 */ /* 0x0001e80000100800 */
[----:B------:R0:W-:Y:S04]  /*32150*/  STL [R1+0x4], R3 ;  /* 0x0000040301007387 */ /* 0x0001e80000100800 */
[----:B------:R0:W-:Y:S04]  /*32160*/  STL [R1+0xc], R0 ;  /* 0x00000c0001007387 */ /* 0x0001e80000100800 */
[----:B------:R0:W-:Y:S02]  /*32170*/  STL [R1+0x8], R2 ;  /* 0x0000080201007387 */ /* 0x0001e40000100800 */
.L_x_2819:
        /* <DEDUP_REMOVED lines=16> */
.L_x_2808:
[----:B------:R-:W2:Y:S01]  /*32280*/  LDL R0, [R1+0xc] ;  /* 0x00000c0001007983 */ /* 0x000ea20000100800 */
[----:B------:R-:W-:Y:S02]  /*32290*/  ULDC UR4, c[0x0][0xc3c] ;  /* 0x00030f0000047ab9 */ /* 0x000fe40000000800 */
[----:B--2---:R-:W-:-:S13]  /*322a0*/  ISETP.GE.AND P0, PT, R0, UR4, PT ;  /* 0x0000000400007c0c */ /* 0x004fda000bf06270 */
[----:B------:R-:W-:Y:S05]  /*322b0*/  @!P0 BRA `(.L_x_2820) ;  /* 0xffffff8c00a08947 */ /* 0x000fea000383ffff */
[----:B------:R-:W-:Y:S05]  /*322c0*/  BSYNC B7 ;  /* 0x0000000000077941 */ /* 0x000fea0003800000 */
.L_x_2706:
[----:B---3--:R-:W2:Y:S01]  /*322d0*/  LDL.LU R0, [R1+0x70] ;  /* 0x0000700001007983 */ /* 0x008ea20000300800 */
        /* <DEDUP_REMOVED lines=11> */
.L_x_3122:
[----:B------:R-:W-:Y:S05]  /*32390*/  BSYNC B0 ;  /* 0x0000000000007941 */ /* 0x000fea0003800000 */
.L_x_2821:
[----:B------:R-:W-:-:S03]  /*323a0*/  UMOV UR4, 0xffffffff ;  /* 0xffffffff00047882 */ /* 0x000fc60000000000 */
[----:B------:R-:W-:Y:S05]  /*323b0*/  BRA.DIV UR4, `(.L_x_2823) ;  /* 0x0000007a04cc7947 */ /* 0x000fea000b800000 */
[----:B------:R-:W1:Y:S02]  /*323c0*/  S2R R2, SR_TID.X ;  /* 0x0000000000027919 */ /* 0x000e640000002100 */
[----:B-1----:R-:W-:-:S04]  /*323d0*/  SHF.R.U32.HI R2, RZ, 0x5, R2 ;  /* 0x00000005ff027819 */ /* 0x002fc80000011602 */
[----:B------:R-:W-:-:S05]  /*323e0*/  LOP3.LUT R2, R2, 0x3, RZ, 0xc0, !PT ;  /* 0x0000000302027812 */ /* 0x000fca00078ec0ff */
[----:B------:R1:W2:Y:S02]  /*323f0*/  SHFL.IDX PT, R14, R2, RZ, 0x1f ;  /* 0x00001fff020e7589 */ /* 0x0002a400000e0000 */
.L_x_3125:
[----:B--2---:R-:W-:-:S13]  /*32400*/  ISETP.NE.AND P0, PT, R14, RZ, PT ;  /* 0x000000ff0e00720c */ /* 0x004fda0003f05270 */
[----:B------:R-:W-:Y:S05]  /*32410*/  @P0 BRA `(.L_x_2476) ;  /* 0x0000000000b00947 */ /* 0x000fea0003800000 */
[----:B------:R-:W-:-:S03]  /*32420*/  UMOV UR4, 0xffffffff ;  /* 0xffffffff00047882 */ /* 0x000fc60000000000 */
[----:B------:R-:W-:Y:S05]  /*32430*/  BRA.DIV UR4, `(.L_x_2824) ;  /* 0x0000007a04e07947 */ /* 0x000fea000b800000 */
[----:B------:R-:W-:-:S13]  /*32440*/  ELECT P6, URZ, PT ;  /* 0x00000000003f782f */ /* 0x000fda00038c0000 */
.L_x_3128:
[----:B------:R-:W-:Y:S05]  /*32450*/  @!P6 BRA `(.L_x_2476) ;  /* 0x0000000000a0e947 */ /* 0x000fea0003800000 */
[----:B------:R-:W-:-:S06]  /*32460*/  ULOP3.LUT UR4, UR37, 0x2, URZ, 0xfc, !UPT ;  /* 0x0000000225047892 */ /* 0x000fcc000f8efc3f */
[----:B-1----:R-:W-:-:S05]  /*32470*/  IMAD.U32 R2, RZ, RZ, UR4 ;  /* 0x00000004ff027e24 */ /* 0x002fca000f8e00ff */
[----:B------:R-:W-:-:S13]  /*32480*/  ISETP.NE.AND P0, PT, R2, 0x3, PT ;  /* 0x000000030200780c */ /* 0x000fda0003f05270 */
[----:B------:R-:W-:Y:S05]  /*32490*/  @!P0 BRA `(.L_x_2825) ;  /* 0x0000000000048947 */ /* 0x000fea0003800000 */
[----:B------:R-:W-:Y:S01]  /*324a0*/  BPT.TRAP 0x1 ;  /* 0x000000040000795c */ /* 0x000fe20000300000 */
.L_x_2825:
        /* <DEDUP_REMOVED lines=14> */
.L_x_3129:
[----:B------:R-:W1:Y:S02]  /*32590*/  SYNCS.PHASECHK.TRANS64.TRYWAIT P1, [R7+URZ], R2 ;  /* 0x00000002070075a7 */ /* 0x000e64000802017f */
[----:B-1----:R-:W-:Y:S05]  /*325a0*/  @!P1 BRA `(.L_x_2827) ;  /* 0x0000007800b89947 */ /* 0x002fea0003800000 */
.L_x_3130:
[----:B------:R-:W-:Y:S05]  /*325b0*/  @!P0 BRA `(.L_x_2828) ;  /* 0x0000000000048947 */ /* 0x000fea0003800000 */
[----:B------:R-:W-:Y:S01]  /*325c0*/  BPT.TRAP 0x1 ;  /* 0x000000040000795c */ /* 0x000fe20000300000 */
.L_x_2828:
[----:B------:R-:W2:Y:S02]  /*325d0*/  LDL.LU R4, [R1+0x1c] ;  /* 0x00001c0001047983 */ /* 0x000ea40000300800 */
[----:B--2---:R-:W-:-:S04]  /*325e0*/  IMAD R4, R4, 0x8, R0 ;  /* 0x0000000804047824 */ /* 0x004fc800078e0200 */
[----:B------:R-:W2:Y:S02]  /*325f0*/  SYNCS.PHASECHK.TRANS64.TRYWAIT P1, [R4+URZ+0x38860], R5 ;  /* 0x03886005040075a7 */ /* 0x000ea4000802017f */
[----:B--2---:R-:W-:Y:S05]  /*32600*/  @!P1 BRA `(.L_x_2829) ;  /* 0x0000007800b49947 */ /* 0x004fea0003800000 */
.L_x_3131:
[----:B------:R-:W-:Y:S05]  /*32610*/  @!P0 BRA `(.L_x_2830) ;  /* 0x0000000000048947 */ /* 0x000fea0003800000 */
[----:B------:R-:W-:Y:S01]  /*32620*/  BPT.TRAP 0x1 ;  /* 0x000000040000795c */ /* 0x000fe20000300000 */
.L_x_2830:
[----:B------:R-:W-:-:S04]  /*32630*/  IMAD R3, R3, 0x8, R0 ;  /* 0x0000000803037824 */ /* 0x000fc800078e0200 */
[----:B------:R-:W3:Y:S02]  /*32640*/  SYNCS.PHASECHK.TRANS64.TRYWAIT P1, [R3+URZ+0x38860], R2 ;  /* 0x03886002030075a7 */ /* 0x000ee4000802017f */
[----:B---3--:R-:W-:Y:S05]  /*32650*/  @!P1 BRA `(.L_x_2831) ;  /* 0x0000007800b49947 */ /* 0x008fea0003800000 */
.L_x_3132:
[----:B------:R-:W-:Y:S05]  /*32660*/  @!P0 BRA `(.L_x_2832) ;  /* 0x0000000000048947 */ /* 0x000fea0003800000 */
[----:B------:R-:W-:Y:S01]  /*32670*/  BPT.TRAP 0x1 ;  /* 0x000000040000795c */ /* 0x000fe20000300000 */
.L_x_2832:
[----:B------:R-:W4:Y:S02]  /*32680*/  SYNCS.PHASECHK.TRANS64.TRYWAIT P0, [R4+URZ+0x38880], R5 ;  /* 0x03888005040075a7 */ /* 0x000f24000800017f */
[----:B----4-:R-:W-:Y:S05]  /*32690*/  @!P0 BRA `(.L_x_2833) ;  /* 0x0000007800b88947 */ /* 0x010fea0003800000 */
.L_x_2834:
[----:B------:R0:W0:Y:S02]  /*326a0*/  SYNCS.PHASECHK.TRANS64.TRYWAIT P0, [R3+URZ+0x38880], R2 ;  /* 0x03888002030075a7 */ /* 0x000024000800017f */
[----:B0-----:R-:W-:Y:S05]  /*326b0*/  @!P0 NANOSLEEP.SYNCS 0x989680 ;  /* 0x009896800000895d */ /* 0x001fea0003900000 */
[----:B------:R-:W0:Y:S02]  /*326c0*/  @!P0 SYNCS.PHASECHK.TRANS64 P0, [R3+URZ+0x38880], R2 ;  /* 0x03888002030085a7 */ /* 0x000e24000800007f */
[----:B0-----:R-:W-:Y:S05]  /*326d0*/  @!P0 BRA `(.L_x_2834) ;  /* 0xfffffffc00f08947 */ /* 0x001fea000383ffff */
.L_x_2476:
[----:B------:R-:W-:Y:S05]  /*326e0*/  BSYNC B8 ;  /* 0x0000000000087941 */ /* 0x000fea0003800000 */
.L_x_2473:
[----:B------:R-:W-:Y:S05]  /*326f0*/  EXIT ;  /* 0x000000000000794d */ /* 0x000fea0003800000 */
.L_x_2500:
[----:B-1----:R1:W2:Y:S02]  /*32700*/  SYNCS.PHASECHK.TRANS64.TRYWAIT P6, [R111+URZ+0x38890], R119 ;  /* 0x038890776f0075a7 */ /* 0x0022a400080c017f */
[----:B--2---:R-:W-:Y:S05]  /*32710*/  @!P6 NANOSLEEP.SYNCS 0x989680 ;  /* 0x009896800000e95d */ /* 0x004fea0003900000 */
[----:B------:R-:W2:Y:S02]  /*32720*/  @!P6 SYNCS.PHASECHK.TRANS64 P6, [R111+URZ+0x38890], R119 ;  /* 0x038890776f00e5a7 */ /* 0x000ea400080c007f */
[----:B--2---:R-:W-:Y:S05]  /*32730*/  @!P6 BRA `(.L_x_2500) ;  /* 0xfffffffc00f0e947 */ /* 0x004fea000383ffff */
[----:B------:R-:W-:Y:S05]  /*32740*/  BRA `(.L_x_2835) ;  /* 0xfffffd1400987947 */ /* 0x000fea000383ffff */
.L_x_2534:
[----:B-1----:R1:W2:Y:S02]  /*32750*/  SYNCS.PHASECHK.TRANS64.TRYWAIT P3, [R111+URZ+0x38890], R119 ;  /* 0x038890776f0075a7 */ /* 0x0022a4000806017f */
[----:B--2---:R-:W-:Y:S05]  /*32760*/  @!P3 NANOSLEEP.SYNCS 0x989680 ;  /* 0x009896800000b95d */ /* 0x004fea0003900000 */
[----:B------:R-:W2:Y:S02]  /*32770*/  @!P3 SYNCS.PHASECHK.TRANS64 P3, [R111+URZ+0x38890], R119 ;  /* 0x038890776f00b5a7 */ /* 0x000ea4000806007f */
[----:B--2---:R-:W-:Y:S05]  /*32780*/  @!P3 BRA `(.L_x_2534) ;  /* 0xfffffffc00f0b947 */ /* 0x004fea000383ffff */
[----:B------:R-:W-:Y:S05]  /*32790*/  BRA `(.L_x_2836) ;  /* 0xfffffd58009c7947 */ /* 0x000fea000383ffff */
.L_x_2551:
[----:B-1----:R1:W2:Y:S02]  /*327a0*/  SYNCS.PHASECHK.TRANS64.TRYWAIT P2, [R111+URZ+0x38890], R119 ;  /* 0x038890776f0075a7 */ /* 0x0022a4000804017f */
[----:B--2---:R-:W-:Y:S05]  /*327b0*/  @!P2 NANOSLEEP.SYNCS 0x989680 ;  /* 0x009896800000a95d */ /* 0x004fea0003900000 */
[----:B------:R-:W2:Y:S02]  /*327c0*/  @!P2 SYNCS.PHASECHK.TRANS64 P2, [R111+URZ+0x38890], R119 ;  /* 0x038890776f00a5a7 */ /* 0x000ea4000804007f */
[----:B--2---:R-:W-:Y:S05]  /*327d0*/  @!P2 BRA `(.L_x_2551) ;  /* 0xfffffffc00f0a947 */ /* 0x004fea000383ffff */
[----:B------:R-:W-:Y:S05]  /*327e0*/  BRA `(.L_x_2837) ;  /* 0xfffffd9c00bc7947 */ /* 0x000fea000383ffff */
.L_x_2561:
[----:B--2---:R2:W3:Y:S02]  /*327f0*/  SYNCS.PHASECHK.TRANS64.TRYWAIT P3, [R111+URZ+0x388b0], R119 ;  /* 0x0388b0776f0075a7 */ /* 0x0044e4000806017f */
[----:B---3--:R-:W-:Y:S05]  /*32800*/  @!P3 NANOSLEEP.SYNCS 0x989680 ;  /* 0x009896800000b95d */ /* 0x008fea0003900000 */
[----:B------:R-:W3:Y:S02]  /*32810*/  @!P3 SYNCS.PHASECHK.TRANS64 P3, [R111+URZ+0x388b0], R119 ;  /* 0x0388b0776f00b5a7 */ /* 0x000ee4000806007f */
[----:B---3--:R-:W-:Y:S05]  /*32820*/  @!P3 BRA `(.L_x_2561) ;  /* 0xfffffffc00f0b947 */ /* 0x008fea000383ffff */
[----:B------:R-:W-:Y:S05]  /*32830*/  BRA `(.L_x_2838) ;  /* 0xfffffda400287947 */ /* 0x000fea000383ffff */
.L_x_2575:
[----:B------:R-:W-:Y:S01]  /*32840*/  BSSY B0, `(.L_x_2839) ;  /* 0x0000007000007945 */ /* 0x000fe20003800000 */
[----:B------:R-:W-:Y:S02]  /*32850*/  IMAD.MOV.U32 R12, RZ, RZ, RZ ;  /* 0x000000ffff0c7224 */ /* 0x000fe400078e00ff */
[----:B------:R-:W-:Y:S02]  /*32860*/  IMAD.MOV.U32 R11, RZ, RZ, 0x1f ;  /* 0x0000001fff0b7424 */ /* 0x000fe400078e00ff */
[----:B------:R-:W-:-:S07]  /*32870*/  IMAD.MOV.U32 R15, RZ, RZ, -0x1 ;  /* 0xffffffffff0f7424 */ /* 0x000fce00078e00ff */
[----:B-----5:R-:W-:Y:S05]  /*32880*/  WARPSYNC.COLLECTIVE R15, `(.L_x_2840) ;  /* 0x000000000f087348 */ /* 0x020fea0003c00000 */
[----:B------:R0:W1:Y:S02]  /*32890*/  SHFL.IDX P6, R14, R13, R12, R11 ;  /* 0x0000000c0d0e7389 */ /* 0x00006400000c000b */
[----:B01---5:R-:W-:Y:S01]  /*328a0*/  ENDCOLLECTIVE ;  /* 0x000000000000791b */ /* 0x023fe20003800000 */
.L_x_2840:
[----:B------:R-:W-:Y:S05]  /*328b0*/  BSYNC B0 ;  /* 0x0000000000007941 */ /* 0x000fea0003800000 */
.L_x_2839:
[----:B------:R-:W-:Y:S01]  /*328c0*/  IMAD.MOV.U32 R237, RZ, RZ, R14 ;  /* 0x000000ffffed7224 */ /* 0x000fe200078e000e */
[----:B------:R-:W-:Y:S06]  /*328d0*/  BRA `(.L_x_2841) ;  /* 0xfffffdb000bc7947 */ /* 0x000fec000383ffff */
.L_x_2587:
        /* <DEDUP_REMOVED lines=8> */
.L_x_2843:
[----:B------:R-:W-:Y:S05]  /*32960*/  BSYNC B1 ;  /* 0x0000000000017941 */ /* 0x000fea0003800000 */
.L_x_2842:
        /* <DEDUP_REMOVED lines=8> */
.L_x_2844:
[----:B------:R-:W-:Y:S02]  /*329f0*/  IMAD.MOV.U32 R13, RZ, RZ, R37 ;  /* 0x000000ffff0d7224 */ /* 0x000fe400078e0025 */
[----:B------:R-:W-:-:S07]  /*32a00*/  IMAD.MOV.U32 R4, RZ, RZ, R14 ;  /* 0x000000ffff047224 */ /* 0x000fce00078e000e */
[----:B------:R-:W-:Y:S05]  /*32a10*/  WARPSYNC.COLLECTIVE R15, `(.L_x_2845) ;  /* 0x000000000f087348 */ /* 0x000fea0003c00000 */
[----:B------:R0:W1:Y:S02]  /*32a20*/  SHFL.IDX P6, R14, R13, R12, R11 ;  /* 0x0000000c0d0e7389 */ /* 0x00006400000c000b */
[----:B01----:R-:W-:Y:S01]  /*32a30*/  ENDCOLLECTIVE ;  /* 0x000000000000791b */ /* 0x003fe20003800000 */
.L_x_2845:
[----:B------:R-:W-:Y:S01]  /*32a40*/  IMAD.MOV.U32 R13, RZ, RZ, R48 ;  /* 0x000000ffff0d7224 */ /* 0x000fe200078e0030 */
[----:B------:R-:W-:-:S07]  /*32a50*/  MOV R9, R14 ;  /* 0x0000000e00097202 */ /* 0x000fce0000000f00 */
[----:B------:R-:W-:Y:S05]  /*32a60*/  WARPSYNC.COLLECTIVE R15, `(.L_x_2846) ;  /* 0x000000000f087348 */ /* 0x000fea0003c00000 */
[----:B------:R0:W1:Y:S02]  /*32a70*/  SHFL.IDX P6, R14, R13, R12, R11 ;  /* 0x0000000c0d0e7389 */ /* 0x00006400000c000b */
[----:B01----:R-:W-:Y:S01]  /*32a80*/  ENDCOLLECTIVE ;  /* 0x000000000000791b */ /* 0x003fe20003800000 */
.L_x_2846:
[----:B------:R-:W-:Y:S05]  /*32a90*/  BRA `(.L_x_2847) ;  /* 0xfffffdb800b07947 */ /* 0x000fea000383ffff */
.L_x_2590:
[----:B------:R-:W-:Y:S01]  /*32aa0*/  BSSY B1, `(.L_x_2848) ;  /* 0x0000008000017945 */ /* 0x000fe20003800000 */
[----:B------:R-:W-:Y:S02]  /*32ab0*/  IMAD.MOV.U32 R13, RZ, RZ, R10 ;  /* 0x000000ffff0d7224 */ /* 0x000fe400078e000a */
[----:B------:R-:W-:Y:S02]  /*32ac0*/  IMAD.MOV.U32 R12, RZ, RZ, 0x1 ;  /* 0x00000001ff0c7424 */ /* 0x000fe400078e00ff */
[----:B------:R-:W-:Y:S02]  /*32ad0*/  IMAD.MOV.U32 R11, RZ, RZ, 0x181f ;  /* 0x0000181fff0b7424 */ /* 0x000fe400078e00ff */
[----:B------:R-:W-:-:S07]  /*32ae0*/  IMAD.MOV.U32 R15, RZ, RZ, -0x1 ;  /* 0xffffffffff0f7424 */ /* 0x000fce00078e00ff */
[----:B012345:R-:W-:Y:S05]  /*32af0*/  WARPSYNC.COLLECTIVE R15, `(.L_x_2849) ;  /* 0x000000000f087348 */ /* 0x03ffea0003c00000 */
[----:B----4-:R4:W0:Y:S02]  /*32b00*/  SHFL.IDX P6, R14, R13, R12, R11 ;  /* 0x0000000c0d0e7389 */ /* 0x01082400000c000b */
[----:B012345:R-:W-:Y:S01]  /*32b10*/  ENDCOLLECTIVE ;  /* 0x000000000000791b */ /* 0x03ffe20003800000 */
.L_x_2849:
[----:B------:R-:W-:Y:S05]  /*32b20*/  BSYNC B1 ;  /* 0x0000000000017941 */ /* 0x000fea0003800000 */
.L_x_2848:
        /* <DEDUP_REMOVED lines=8> */
.L_x_2850:
[----:B------:R-:W-:Y:S02]  /*32bb0*/  IMAD.MOV.U32 R13, RZ, RZ, R37 ;  /* 0x000000ffff0d7224 */ /* 0x000fe400078e0025 */
[----:B------:R-:W-:-:S07]  /*32bc0*/  IMAD.MOV.U32 R4, RZ, RZ, R14 ;  /* 0x000000ffff047224 */ /* 0x000fce00078e000e */
[----:B------:R-:W-:Y:S05]  /*32bd0*/  WARPSYNC.COLLECTIVE R15, `(.L_x_2851) ;  /* 0x000000000f087348 */ /* 0x000fea0003c00000 */
[----:B------:R0:W1:Y:S02]  /*32be0*/  SHFL.IDX P6, R14, R13, R12, R11 ;  /* 0x0000000c0d0e7389 */ /* 0x00006400000c000b */
[----:B01----:R-:W-:Y:S01]  /*32bf0*/  ENDCOLLECTIVE ;  /* 0x000000000000791b */ /* 0x003fe20003800000 */
.L_x_2851:
[----:B------:R-:W-:Y:S02]  /*32c00*/  IMAD.MOV.U32 R13, RZ, RZ, R48 ;  /* 0x000000ffff0d7224 */ /* 0x000fe400078e0030 */
[----:B------:R-:W-:-:S07]  /*32c10*/  IMAD.MOV.U32 R9, RZ, RZ, R14 ;  /* 0x000000ffff097224 */ /* 0x000fce00078e000e */
[----:B------:R-:W-:Y:S05]  /*32c20*/  WARPSYNC.COLLECTIVE R15, `(.L_x_2852) ;  /* 0x000000000f087348 */ /* 0x000fea0003c00000 */
[----:B------:R0:W1:Y:S02]  /*32c30*/  SHFL.IDX P6, R14, R13, R12, R11 ;  /* 0x0000000c0d0e7389 */ /* 0x00006400000c000b */
[----:B01----:R-:W-:Y:S01]  /*32c40*/  ENDCOLLECTIVE ;  /* 0x000000000000791b */ /* 0x003fe20003800000 */
.L_x_2852:
[----:B------:R-:W-:Y:S05]  /*32c50*/  BRA `(.L_x_2853) ;  /* 0xfffffdb800d07947 */ /* 0x000fea000383ffff */
.L_x_2593:
[----:B------:R-:W-:Y:S01]  /*32c60*/  BSSY B1, `(.L_x_2854) ;  /* 0x0000008000017945 */ /* 0x000fe20003800000 */
[----:B------:R-:W-:Y:S01]  /*32c70*/  IMAD.MOV.U32 R13, RZ, RZ, R10 ;  /* 0x000000ffff0d7224 */ /* 0x000fe200078e000a */
[----:B------:R-:W-:Y:S01]  /*32c80*/  MOV R15, 0xffffffff ;  /* 0xffffffff000f7802 */ /* 0x000fe20000000f00 */
[----:B------:R-:W-:Y:S02]  /*32c90*/  IMAD.MOV.U32 R12, RZ, RZ, 0x2 ;  /* 0x00000002ff0c7424 */ /* 0x000fe400078e00ff */
[----:B------:R-:W-:-:S07]  /*32ca0*/  IMAD.MOV.U32 R11, RZ, RZ, 0x181f ;  /* 0x0000181fff0b7424 */ /* 0x000fce00078e00ff */
[----:B012345:R-:W-:Y:S05]  /*32cb0*/  WARPSYNC.COLLECTIVE R15, `(.L_x_2855) ;  /* 0x000000000f087348 */ /* 0x03ffea0003c00000 */
[----:B----4-:R4:W0:Y:S02]  /*32cc0*/  SHFL.IDX P6, R14, R13, R12, R11 ;  /* 0x0000000c0d0e7389 */ /* 0x01082400000c000b */
[----:B012345:R-:W-:Y:S01]  /*32cd0*/  ENDCOLLECTIVE ;  /* 0x000000000000791b */ /* 0x03ffe20003800000 */
.L_x_2855:
[----:B------:R-:W-:Y:S05]  /*32ce0*/  BSYNC B1 ;  /* 0x0000000000017941 */ /* 0x000fea0003800000 */
.L_x_2854:
        /* <DEDUP_REMOVED lines=8> */
.L_x_2856:
[----:B------:R-:W-:Y:S02]  /*32d70*/  IMAD.MOV.U32 R13, RZ, RZ, R37 ;  /* 0x000000ffff0d7224 */ /* 0x000fe400078e0025 */
[----:B------:R-:W-:-:S07]  /*32d80*/  IMAD.MOV.U32 R4, RZ, RZ, R14 ;  /* 0x000000ffff047224 */ /* 0x000fce00078e000e */
[----:B------:R-:W-:Y:S05]  /*32d90*/  WARPSYNC.COLLECTIVE R15, `(.L_x_2857) ;  /* 0x000000000f087348 */ /* 0x000fea0003c00000 */
[----:B------:R0:W1:Y:S02]  /*32da0*/  SHFL.IDX P6, R14, R13, R12, R11 ;  /* 0x0000000c0d0e7389 */ /* 0x00006400000c000b */
[----:B01----:R-:W-:Y:S01]  /*32db0*/  ENDCOLLECTIVE ;  /* 0x000000000000791b */ /* 0x003fe20003800000 */
.L_x_2857:
[----:B------:R-:W-:Y:S01]  /*32dc0*/  MOV R13, R48 ;  /* 0x00000030000d7202 */ /* 0x000fe20000000f00 */
[----:B------:R-:W-:-:S07]  /*32dd0*/  IMAD.MOV.U32 R9, RZ, RZ, R14 ;  /* 0x000000ffff097224 */ /* 0x000fce00078e000e */
[----:B------:R-:W-:Y:S05]  /*32de0*/  WARPSYNC.COLLECTIVE R15, `(.L_x_2858) ;  /* 0x000000000f087348 */ /* 0x000fea0003c00000 */
[----:B------:R0:W1:Y:S02]  /*32df0*/  SHFL.IDX P6, R14, R13, R12, R11 ;  /* 0x0000000c0d0e7389 */ /* 0x00006400000c000b */
[----:B01----:R-:W-:Y:S01]  /*32e00*/  ENDCOLLECTIVE ;  /* 0x000000000000791b */ /* 0x003fe20003800000 */
.L_x_2858:
[----:B------:R-:W-:Y:S05]  /*32e10*/  BRA `(.L_x_2859) ;  /* 0xfffffdb800e47947 */ /* 0x000fea000383ffff */
.L_x_2596:
[----:B------:R-:W-:Y:S01]  /*32e20*/  BSSY B1, `(.L_x_2860) ;  /* 0x0000008000017945 */ /* 0x000fe20003800000 */
[----:B------:R-:W-:Y:S02]  /*32e30*/  IMAD.MOV.U32 R13, RZ, RZ, R10 ;  /* 0x000000ffff0d7224 */ /* 0x000fe400078e000a */
[----:B------:R-:W-:Y:S02]  /*32e40*/  IMAD.MOV.U32 R12, RZ, RZ, 0x3 ;  /* 0x00000003ff0c7424 */ /* 0x000fe400078e00ff */
[----:B------:R-:W-:Y:S02]  /*32e50*/  IMAD.MOV.U32 R11, RZ, RZ, 0x181f ;  /* 0x0000181fff0b7424 */ /* 0x000fe400078e00ff */
[----:B------:R-:W-:-:S07]  /*32e60*/  IMAD.MOV.U32 R15, RZ, RZ, -0x1 ;  /* 0xffffffffff0f7424 */ /* 0x000fce00078e00ff */
[----:B0-2-45:R-:W-:Y:S05]  /*32e70*/  WARPSYNC.COLLECTIVE R15, `(.L_x_2861) ;  /* 0x000000000f087348 */ /* 0x035fea0003c00000 */
[----:B----4-:R1:W3:Y:S02]  /*32e80*/  SHFL.IDX P6, R14, R13, R12, R11 ;  /* 0x0000000c0d0e7389 */ /* 0x0102e400000c000b */
[----:B0123-5:R-:W-:Y:S01]  /*32e90*/  ENDCOLLECTIVE ;  /* 0x000000000000791b */ /* 0x02ffe20003800000 */
.L_x_2861:
[----:B------:R-:W-:Y:S05]  /*32ea0*/  BSYNC B1 ;  /* 0x0000000000017941 */ /* 0x000fea0003800000 */
.L_x_2860:
[----:B------:R-:W-:Y:S01]  /*32eb0*/  IMAD.MOV.U32 R13, RZ, RZ, R0 ;  /* 0x000000ffff0d7224 */ /* 0x000fe200078e0000 */
[----:B------:R-:W-:Y:S01]  /*32ec0*/  MOV R15, 0xffffffff ;  /* 0xffffffff000f7802 */ /* 0x000fe20000000f00 */
[----:B------:R-:W-:Y:S02]  /*32ed0*/  IMAD.MOV.U32 R12, RZ, RZ, 0x3 ;  /* 0x00000003ff0c7424 */ /* 0x000fe400078e00ff */
[----:B------:R-:W-:Y:S02]  /*32ee0*/  IMAD.MOV.U32 R11, RZ, RZ, 0x181f ;  /* 0x0000181fff0b7424 */ /* 0x000fe400078e00ff */
[----:B------:R-:W-:-:S07]  /*32ef0*/  IMAD.MOV.U32 R5, RZ, RZ, R14 ;  /* 0x000000ffff057224 */ /* 0x000fce00078e000e */
[----:B------:R-:W-:Y:S05]  /*32f00*/  WARPSYNC.COLLECTIVE R15, `(.L_x_2862) ;  /* 0x000000000f087348 */ /* 0x000fea0003c00000 */
[----:B------:R0:W1:Y:S02]  /*32f10*/  SHFL.IDX P6, R14, R13, R12, R11 ;  /* 0x0000000c0d0e7389 */ /* 0x00006400000c000b */
[----:B01----:R-:W-:Y:S01]  /*32f20*/  ENDCOLLECTIVE ;  /* 0x000000000000791b */ /* 0x003fe20003800000 */
.L_x_2862:
[----:B------:R-:W-:Y:S02]  /*32f30*/  IMAD.MOV.U32 R13, RZ, RZ, R37 ;  /* 0x000000ffff0d7224 */ /* 0x000fe400078e0025 */
[----:B------:R-:W-:-:S07]  /*32f40*/  IMAD.MOV.U32 R4, RZ, RZ, R14 ;  /* 0x000000ffff047224 */ /* 0x000fce00078e000e */
[----:B------:R-:W-:Y:S05]  /*32f50*/  WARPSYNC.COLLECTIVE R15, `(.L_x_2863) ;  /* 0x000000000f087348 */ /* 0x000fea0003c00000 */
[----:B------:R0:W1:Y:S02]  /*32f60*/  SHFL.IDX P6, R14, R13, R12, R11 ;  /* 0x0000000c0d0e7389 */ /* 0x00006400000c000b */
[----:B01----:R-:W-:Y:S01]  /*32f70*/  ENDCOLLECTIVE ;  /* 0x000000000000791b */ /* 0x003fe20003800000 */
.L_x_2863:
[----:B------:R-:W-:Y:S02]  /*32f80*/  IMAD.MOV.U32 R13, RZ, RZ, R48 ;  /* 0x000000ffff0d7224 */ /* 0x000fe400078e0030 */
[----:B------:R-:W-:-:S07]  /*32f90*/  IMAD.MOV.U32 R37, RZ, RZ, R14 ;  /* 0x000000ffff257224 */ /* 0x000fce00078e000e */
[----:B------:R-:W-:Y:S05]  /*32fa0*/  WARPSYNC.COLLECTIVE R15, `(.L_x_2864) ;  /* 0x000000000f087348 */ /* 0x000fea0003c00000 */
[----:B------:R0:W1:Y:S02]  /*32fb0*/  SHFL.IDX P6, R14, R13, R12, R11 ;  /* 0x0000000c0d0e7389 */ /* 0x00006400000c000b */
[----:B01----:R-:W-:Y:S01]  /*32fc0*/  ENDCOLLECTIVE ;  /* 0x000000000000791b */ /* 0x003fe20003800000 */
.L_x_2864:
[----:B------:R-:W-:Y:S01]  /*32fd0*/  IMAD.MOV.U32 R48, RZ, RZ, R14 ;  /* 0x000000ffff307224 */ /* 0x000fe200078e000e */
[----:B------:R-:W-:Y:S06]  /*32fe0*/  BRA `(.L_x_2865) ;  /* 0xfffffdb800fc7947 */ /* 0x000fec000383ffff */
.L_x_2600:
[----:B----4-:R4:W0:Y:S02]  /*32ff0*/  SYNCS.PHASECHK.TRANS64.TRYWAIT P0, [R18+URZ+0x38800], R3 ;  /* 0x03880003120075a7 */ /* 0x010824000800017f */
[----:B0-----:R-:W-:Y:S05]  /*33000*/  @!P0 NANOSLEEP.SYNCS 0x989680 ;  /* 0x009896800000895d */ /* 0x001fea0003900000 */
[----:B------:R-:W0:Y:S02]  /*33010*/  @!P0 SYNCS.PHASECHK.TRANS64 P0, [R18+URZ+0x38800], R3 ;  /* 0x03880003120085a7 */ /* 0x000e24000800007f */
[----:B0-----:R-:W-:Y:S05]  /*33020*/  @!P0 BRA `(.L_x_2600) ;  /* 0xfffffffc00f08947 */ /* 0x001fea000383ffff */
[----:B------:R-:W-:Y:S05]  /*33030*/  BRA `(.L_x_2866) ;  /* 0xfffffdbc007c7947 */ /* 0x000fea000383ffff */
.L_x_2616:
[----:B------:R-:W0:Y:S01]  /*33040*/  LDC R37, c[0x0][0x3f4] ;  /* 0x0000fd00ff257b82 */ /* 0x000e220000000800 */
[----:B------:R-:W-:Y:S01]  /*33050*/  BSSY B1, `(.L_x_2867) ;  /* 0x0000008000017945 */ /* 0x000fe20003800000 */
[----:B------:R-:W-:Y:S01]  /*33060*/  IMAD.MOV.U32 R13, RZ, RZ, R53 ;  /* 0x000000ffff0d7224 */ /* 0x000fe200078e0035 */
[----:B------:R-:W-:Y:S01]  /*33070*/  MOV R15, 0xffffffff ;  /* 0xffffffff000f7802 */ /* 0x000fe20000000f00 */
[----:B------:R-:W-:Y:S02]  /*33080*/  IMAD.MOV.U32 R12, RZ, RZ, RZ ;  /* 0x000000ffff0c7224 */ /* 0x000fe400078e00ff */
[----:B------:R-:W-:-:S07]  /*33090*/  IMAD.MOV.U32 R11, RZ, RZ, 0x181f ;  /* 0x0000181fff0b7424 */ /* 0x000fce00078e00ff */
[----:B0-----:R-:W-:Y:S05]  /*330a0*/  WARPSYNC.COLLECTIVE R15, `(.L_x_2868) ;  /* 0x000000000f087348 */ /* 0x001fea0003c00000 */
[----:B------:R1:W2:Y:S02]  /*330b0*/  SHFL.IDX P6, R14, R13, R12, R11 ;  /* 0x0000000c0d0e7389 */ /* 0x0002a400000c000b */
[----:B012---:R-:W-:Y:S01]  /*330c0*/  ENDCOLLECTIVE ;  /* 0x000000000000791b */ /* 0x007fe20003800000 */
.L_x_2868:
[----:B------:R-:W-:Y:S05]  /*330d0*/  BSYNC B1 ;  /* 0x0000000000017941 */ /* 0x000fea0003800000 */
.L_x_2867:
[----:B------:R0:W5:Y:S01]  /*330e0*/  LDL R8, [R1+0x38] ;  /* 0x0000380001087983 */ /* 0x0001620000100800 */
[----:B------:R-:W-:Y:S01]  /*330f0*/  IMAD.MOV.U32 R13, RZ, RZ, R55 ;  /* 0x000000ffff0d7224 */ /* 0x000fe200078e0037 */
[----:B------:R-:W-:Y:S01]  /*33100*/  ISETP.GE.AND P0, PT, R16, R37, PT ;  /* 0x000000251000720c */ /* 0x000fe20003f06270 */
[----:B------:R-:W-:Y:S02]  /*33110*/  IMAD.MOV.U32 R12, RZ, RZ, RZ ;  /* 0x000000ffff0c7224 */ /* 0x000fe400078e00ff */
[----:B------:R-:W-:Y:S02]  /*33120*/  IMAD.MOV.U32 R11, RZ, RZ, 0x181f ;  /* 0x0000181fff0b7424 */ /* 0x000fe400078e00ff */
[----:B------:R-:W-:Y:S02]  /*33130*/  IMAD.MOV.U32 R15, RZ, RZ, -0x1 ;  /* 0xffffffffff0f7424 */ /* 0x000fe400078e00ff */
[----:B0-----:R-:W-:-:S07]  /*33140*/  IMAD.MOV.U32 R5, RZ, RZ, R14 ;  /* 0x000000ffff057224 */ /* 0x001fce00078e000e */
[----:B-----5:R-:W-:Y:S05]  /*33150*/  WARPSYNC.COLLECTIVE R15, `(.L_x_2869) ;  /* 0x000000000f087348 */ /* 0x020fea0003c00000 */
[----:B------:R0:W1:Y:S02]  /*33160*/  SHFL.IDX P6, R14, R13, R12, R11 ;  /* 0x0000000c0d0e7389 */ /* 0x00006400000c000b */
[----:B01---5:R-:W-:Y:S01]  /*33170*/  ENDCOLLECTIVE ;  /* 0x000000000000791b */ /* 0x023fe20003800000 */
.L_x_2869:
[----:B------:R-:W-:Y:S02]  /*33180*/  IMAD.MOV.U32 R13, RZ, RZ, R57 ;  /* 0x000000ffff0d7224 */ /* 0x000fe400078e0039 */
[----:B------:R-:W-:-:S07]  /*33190*/  IMAD.MOV.U32 R7, RZ, RZ, R14 ;  /* 0x000000ffff077224 */ /* 0x000fce00078e000e */
[----:B------:R-:W-:Y:S05]  /*331a0*/  WARPSYNC.COLLECTIVE R15, `(.L_x_2870) ;  /* 0x000000000f087348 */ /* 0x000fea0003c00000 */
[----:B------:R0:W1:Y:S02]  /*331b0*/  SHFL.IDX P6, R14, R13, R12, R11 ;  /* 0x0000000c0d0e7389 */ /* 0x00006400000c000b */
[----:B01----:R-:W-:Y:S01]  /*331c0*/  ENDCOLLECTIVE ;  /* 0x000000000000791b */ /* 0x003fe20003800000 */
.L_x_2870:
[----:B------:R-:W-:Y:S01]  /*331d0*/  MOV R13, R59 ;  /* 0x0000003b000d7202 */ /* 0x000fe20000000f00 */
[----:B------:R-:W-:-:S07]  /*331e0*/  IMAD.MOV.U32 R9, RZ, RZ, R14 ;  /* 0x000000ffff097224 */ /* 0x000fce00078e000e */
[----:B------:R-:W-:Y:S05]  /*331f0*/  WARPSYNC.COLLECTIVE R15, `(.L_x_2871) ;  /* 0x000000000f087348 */ /* 0x000fea0003c00000 */
[----:B------:R0:W1:Y:S02]  /*33200*/  SHFL.IDX P6, R14, R13, R12, R11 ;  /* 0x0000000c0d0e7389 */ /* 0x00006400000c000b */
[----:B01----:R-:W-:Y:S01]  /*33210*/  ENDCOLLECTIVE ;  /* 0x000000000000791b */ /* 0x003fe20003800000 */
.L_x_2871:
[----:B------:R-:W-:-:S05]  /*33220*/  IMAD R52, R8, R52, RZ ;  /* 0x0000003408347224 */ /* 0x000fca00078e02ff */
[----:B------:R-:W-:-:S13]  /*33230*/  ISETP.GE.OR P1, PT, R3, R52, P0 ;  /* 0x000000340300720c */ /* 0x000fda0000726670 */
[C---:B------:R-:W-:Y:S02]  /*33240*/  @!P1 IADD3 R4, P2, R16.reuse, R7, RZ ;  /* 0x0000000710049210 */ /* 0x040fe40007f5e0ff */
[----:B------:R-:W-:-:S03]  /*33250*/  @!P1 IADD3 R24, P3, R16, R14, RZ ;  /* 0x0000000e10189210 */ /* 0x000fc60007f7e0ff */
[--C-:B------:R-:W-:Y:S02]  /*33260*/  @!P1 IMAD.X R5, R5, 0x1, R17.reuse, P2 ;  /* 0x0000000105059824 */ /* 0x100fe400010e0611 */
[----:B------:R-:W-:-:S04]  /*33270*/  @!P1 IMAD.X R25, R9, 0x1, R17, P3 ;  /* 0x0000000109199824 */ /* 0x000fc800018e0611 */
[----:B------:R-:W5:Y:S04]  /*33280*/  @!P1 LD.E.128 R4, desc[UR40][R4.64] ;  /* 0x0000002804049980 */ /* 0x000f68000c101d00 */
[----:B------:R-:W5:Y:S01]  /*33290*/  @!P1 LD.E.128 R24, desc[UR40][R24.64] ;  /* 0x0000002818189980 */ /* 0x000f62000c101d00 */
[----:B------:R-:W-:Y:S01]  /*332a0*/  IMAD.MOV.U32 R13, RZ, RZ, R53 ;  /* 0x000000ffff0d7224 */ /* 0x000fe200078e0035 */
[----:B------:R-:W-:Y:S01]  /*332b0*/  CS2R R44, SRZ ;  /* 0x00000000002c7805 */ /* 0x000fe2000001ff00 */
[----:B------:R-:W-:Y:S01]  /*332c0*/  IMAD.MOV.U32 R12, RZ, RZ, 0x1 ;  /* 0x00000001ff0c7424 */ /* 0x000fe200078e00ff */
[----:B------:R-:W-:Y:S02]  /*332d0*/  CS2R R46, SRZ ;  /* 0x00000000002e7805 */ /* 0x000fe4000001ff00 */
[----:B------:R-:W-:-:S02]  /*332e0*/  CS2R R48, SRZ ;  /* 0x0000000000307805 */ /* 0x000fc4000001ff00 */
[----:B------:R-:W-:-:S07]  /*332f0*/  CS2R R50, SRZ ;  /* 0x0000000000327805 */ /* 0x000fce000001ff00 */
[----:B-----5:R-:W-:Y:S05]  /*33300*/  WARPSYNC.COLLECTIVE R15, `(.L_x_2872) ;  /* 0x000000000f087348 */ /* 0x020fea0003c00000 */
[----:B------:R0:W1:Y:S02]  /*33310*/  SHFL.IDX P6, R14, R13, R12, R11 ;  /* 0x0000000c0d0e7389 */ /* 0x00006400000c000b */
[----:B01---5:R-:W-:Y:S01]  /*33320*/  ENDCOLLECTIVE ;  /* 0x000000000000791b */ /* 0x023fe20003800000 */
.L_x_2872:
[----:B------:R-:W-:Y:S02]  /*33330*/  IMAD.MOV.U32 R13, RZ, RZ, R55 ;  /* 0x000000ffff0d7224 */ /* 0x000fe400078e0037 */
[----:B------:R-:W-:-:S07]  /*33340*/  IMAD.MOV.U32 R9, RZ, RZ, R14 ;  /* 0x000000ffff097224 */ /* 0x000fce00078e000e */
[----:B------:R-:W-:Y:S05]  /*33350*/  WARPSYNC.COLLECTIVE R15, `(.L_x_2873) ;  /* 0x000000000f087348 */ /* 0x000fea0003c00000 */
[----:B------:R0:W1:Y:S02]  /*33360*/  SHFL.IDX P6, R14, R13, R12, R11 ;  /* 0x0000000c0d0e7389 */ /* 0x00006400000c000b */
[----:B01----:R-:W-:Y:S01]  /*33370*/  ENDCOLLECTIVE ;  /* 0x000000000000791b */ /* 0x003fe20003800000 */
.L_x_2873:
[----:B------:R-:W-:Y:S02]  /*33380*/  IMAD.MOV.U32 R13, RZ, RZ, R57 ;  /* 0x000000ffff0d7224 */ /* 0x000fe400078e0039 */
[----:B------:R-:W-:-:S07]  /*33390*/  IMAD.MOV.U32 R21, RZ, RZ, R14 ;  /* 0x000000ffff157224 */ /* 0x000fce00078e000e */
[----:B------:R-:W-:Y:S05]  /*333a0*/  WARPSYNC.COLLECTIVE R15, `(.L_x_2874) ;  /* 0x000000000f087348 */ /* 0x000fea0003c00000 */
[----:B------:R0:W1:Y:S02]  /*333b0*/  SHFL.IDX P6, R14, R13, R12, R11 ;  /* 0x0000000c0d0e7389 */ /* 0x00006400000c000b */
[----:B01----:R-:W-:Y:S01]  /*333c0*/  ENDCOLLECTIVE ;  /* 0x000000000000791b */ /* 0x003fe20003800000 */
.L_x_2874:
[----:B------:R-:W-:Y:S01]  /*333d0*/  IMAD.MOV.U32 R13, RZ, RZ, R59 ;  /* 0x000000ffff0d7224 */ /* 0x000fe200078e003b */
[----:B------:R-:W-:-:S07]  /*333e0*/  MOV R33, R14 ;  /* 0x0000000e00217202 */ /* 0x000fce0000000f00 */
[----:B------:R-:W-:Y:S05]  /*333f0*/  WARPSYNC.COLLECTIVE R15, `(.L_x_2875) ;  /* 0x000000000f087348 */ /* 0x000fea0003c00000 */
[----:B------:R0:W1:Y:S02]  /*33400*/  SHFL.IDX P6, R14, R13, R12, R11 ;  /* 0x0000000c0d0e7389 */ /* 0x00006400000c000b */
[----:B01----:R-:W-:Y:S01]  /*33410*/  ENDCOLLECTIVE ;  /* 0x000000000000791b */ /* 0x003fe20003800000 */
.L_x_2875:
[----:B------:R-:W-:Y:S02]  /*33420*/  @!P1 IMAD.MOV.U32 R44, RZ, RZ, R4 ;  /* 0x000000ffff2c9224 */ /* 0x000fe400078e0004 */
[----:B------:R-:W-:Y:S01]  /*33430*/  @!P1 IMAD.MOV.U32 R45, RZ, RZ, R5 ;  /* 0x000000ffff2d9224 */ /* 0x000fe200078e0005 */
[----:B------:R-:W-:Y:S01]  /*33440*/  CS2R R4, SRZ ;  /* 0x0000000000047805 */ /* 0x000fe2000001ff00 */
[----:B------:R-:W-:Y:S01]  /*33450*/  @!P1 IMAD.MOV.U32 R46, RZ, RZ, R6 ;  /* 0x000000ffff2e9224 */ /* 0x000fe200078e0006 */
[----:B------:R-:W-:Y:S01]  /*33460*/  @!P1 MOV R51, R27 ;  /* 0x0000001b00339202 */ /* 0x000fe20000000f00 */
[----:B------:R-:W-:Y:S02]  /*33470*/  @!P1 IMAD.MOV.U32 R47, RZ, RZ, R7 ;  /* 0x000000ffff2f9224 */ /* 0x000fe400078e0007 */
[----:B------:R-:W-:Y:S02]  /*33480*/  @!P1 IMAD.MOV.U32 R48, RZ, RZ, R24 ;  /* 0x000000ffff309224 */ /* 0x000fe400078e0018 */
[----:B------:R-:W-:-:S02]  /*33490*/  @!P1 IMAD.MOV.U32 R49, RZ, RZ, R25 ;  /* 0x000000ffff319224 */ /* 0x000fc400078e0019 */
[----:B------:R-:W-:Y:S01]  /*334a0*/  @!P1 IMAD.MOV.U32 R50, RZ, RZ, R26 ;  /* 0x000000ffff329224 */ /* 0x000fe200078e001a */
[----:B------:R-:W-:Y:S06]  /*334b0*/  BRA `(.L_x_2876) ;  /* 0xfffffdfc00087947 */ /* 0x000fec000383ffff */
.L_x_2619:
[----:B------:R-:W-:Y:S01]  /*334c0*/  BSSY B1, `(.L_x_2877) ;  /* 0x0000008000017945 */ /* 0x000fe20003800000 */
[----:B------:R-:W-:Y:S02]  /*334d0*/  IMAD.MOV.U32 R13, RZ, RZ, R53 ;  /* 0x000000ffff0d7224 */ /* 0x000fe400078e0035 */
[----:B------:R-:W-:Y:S02]  /*334e0*/  IMAD.MOV.U32 R12, RZ, RZ, 0x2 ;  /* 0x00000002ff0c7424 */ /* 0x000fe400078e00ff */
[----:B------:R-:W-:Y:S02]  /*334f0*/  IMAD.MOV.U32 R11, RZ, RZ, 0x181f ;  /* 0x0000181fff0b7424 */ /* 0x000fe400078e00ff */
[----:B------:R-:W-:-:S07]  /*33500*/  IMAD.MOV.U32 R15, RZ, RZ, -0x1 ;  /* 0xffffffffff0f7424 */ /* 0x000fce00078e00ff */
[----:B-----5:R-:W-:Y:S05]  /*33510*/  WARPSYNC.COLLECTIVE R15, `(.L_x_2878) ;  /* 0x000000000f087348 */ /* 0x020fea0003c00000 */
[----:B------:R0:W1:Y:S02]  /*33520*/  SHFL.IDX P6, R14, R13, R12, R11 ;  /* 0x0000000c0d0e7389 */ /* 0x00006400000c000b */
[----:B01---5:R-:W-:Y:S01]  /*33530*/  ENDCOLLECTIVE ;  /* 0x000000000000791b */ /* 0x023fe20003800000 */
.L_x_2878:
[----:B------:R-:W-:Y:S05]  /*33540*/  BSYNC B1 ;  /* 0x0000000000017941 */ /* 0x000fea0003800000 */
.L_x_2877:
[----:B------:R-:W-:Y:S01]  /*33550*/  IMAD.MOV.U32 R13, RZ, RZ, R55 ;  /* 0x000000ffff0d7224 */ /* 0x000fe200078e0037 */
[----:B------:R-:W-:Y:S01]  /*33560*/  MOV R15, 0xffffffff ;  /* 0xffffffff000f7802 */ /* 0x000fe20000000f00 */
[----:B------:R-:W-:Y:S02]  /*33570*/  IMAD.MOV.U32 R12, RZ, RZ, 0x2 ;  /* 0x00000002ff0c7424 */ /* 0x000fe400078e00ff */
[----:B------:R-:W-:Y:S02]  /*33580*/  IMAD.MOV.U32 R11, RZ, RZ, 0x181f ;  /* 0x0000181fff0b7424 */ /* 0x000fe400078e00ff */
[----:B------:R-:W-:Y:S02]  /*33590*/  IMAD.MOV.U32 R9, RZ, RZ, R14 ;  /* 0x000000ffff097224 */ /* 0x000fe400078e000e */
[----:B------:R-:W-:-:S07]  /*335a0*/  VIADD R27, R3, 0x40 ;  /* 0x00000040031b7836 */ /* 0x000fce0000000000 */
[----:B------:R-:W-:Y:S05]  /*335b0*/  WARPSYNC.COLLECTIVE R15, `(.L_x_2879) ;  /* 0x000000000f087348 */ /* 0x000fea0003c00000 */
[----:B------:R0:W1:Y:S02]  /*335c0*/  SHFL.IDX P6, R14, R13, R12, R11 ;  /* 0x0000000c0d0e7389 */ /* 0x00006400000c000b */
[----:B01----:R-:W-:Y:S01]  /*335d0*/  ENDCOLLECTIVE ;  /* 0x000000000000791b */ /* 0x003fe20003800000 */
.L_x_2879:
[----:B------:R-:W-:Y:S01]  /*335e0*/  ISETP.GE.OR P1, PT, R27, R52, P0 ;  /* 0x000000341b00720c */ /* 0x000fe20000726670 */
[----:B------:R-:W-:Y:S02]  /*335f0*/  IMAD.MOV.U32 R13, RZ, RZ, R57 ;  /* 0x000000ffff0d7224 */ /* 0x000fe400078e0039 */
[----:B------:R-:W-:-:S10]  /*33600*/  IMAD.MOV.U32 R21, RZ, RZ, R14 ;  /* 0x000000ffff157224 */ /* 0x000fd400078e000e */
[----:B------:R-:W-:Y:S05]  /*33610*/  WARPSYNC.COLLECTIVE R15, `(.L_x_2880) ;  /* 0x000000000f087348 */ /* 0x000fea0003c00000 */
[----:B------:R0:W1:Y:S02]  /*33620*/  SHFL.IDX P6, R14, R13, R12, R11 ;  /* 0x0000000c0d0e7389 */ /* 0x00006400000c000b */
[----:B01----:R-:W-:Y:S01]  /*33630*/  ENDCOLLECTIVE ;  /* 0x000000000000791b */ /* 0x003fe20003800000 */
.L_x_2880:
[----:B------:R-:W-:-:S05]  /*33640*/  @!P1 IADD3 R24, P2, R16, R21, RZ ;  /* 0x0000001510189210 */ /* 0x000fca0007f5e0ff */
[----:B------:R-:W-:Y:S02]  /*33650*/  @!P1 IMAD.X R9, R9, 0x1, R17, P2 ;  /* 0x0000000109099824 */ /* 0x000fe400010e0611 */
[----:B------:R-:W-:Y:S02]  /*33660*/  IMAD.MOV.U32 R13, RZ, RZ, R59 ;  /* 0x000000ffff0d7224 */ /* 0x000fe400078e003b */
[----:B------:R-:W-:-:S07]  /*33670*/  IMAD.MOV.U32 R25, RZ, RZ, R14 ;  /* 0x000000ffff197224 */ /* 0x000fce00078e000e */
[----:B------:R-:W-:Y:S05]  /*33680*/  WARPSYNC.COLLECTIVE R15, `(.L_x_2881) ;  /* 0x000000000f087348 */ /* 0x000fea0003c00000 */
[----:B------:R0:W1:Y:S02]  /*33690*/  SHFL.IDX P6, R14, R13, R12, R11 ;  /* 0x0000000c0d0e7389 */ /* 0x00006400000c000b */
[----:B01----:R-:W-:Y:S01]  /*336a0*/  ENDCOLLECTIVE ;  /* 0x000000000000791b */ /* 0x003fe20003800000 */
.L_x_2881:
[----:B------:R-:W-:-:S05]  /*336b0*/  @!P1 IADD3 R32, P3, R16, R14, RZ ;  /* 0x0000000e10209210 */ /* 0x000fca0007f7e0ff */
[----:B------:R-:W-:Y:S02]  /*336c0*/  @!P1 IMAD.X R33, R25, 0x1, R17, P3 ;  /* 0x0000000119219824 */ /* 0x000fe400018e0611 */
[----:B------:R-:W-:-:S04]  /*336d0*/  @!P1 IMAD.MOV.U32 R25, RZ, RZ, R9 ;  /* 0x000000ffff199224 */ /* 0x000fc800078e0009 */
[----:B------:R-:W5:Y:S04]  /*336e0*/  @!P1 LD.E.128 R32, desc[UR40][R32.64] ;  /* 0x0000002820209980 */ /* 0x000f68000c101d00 */
[----:B------:R-:W5:Y:S01]  /*336f0*/  @!P1 LD.E.128 R24, desc[UR40][R24.64] ;  /* 0x0000002818189980 */ /* 0x000f62000c101d00 */
[----:B------:R-:W-:Y:S01]  /*33700*/  MOV R13, R53 ;  /* 0x00000035000d7202 */ /* 0x000fe20000000f00 */
[----:B------:R-:W-:-:S07]  /*33710*/  IMAD.MOV.U32 R12, RZ, RZ, 0x3 ;  /* 0x00000003ff0c7424 */ /* 0x000fce00078e00ff */
[----:B-----5:R-:W-:Y:S05]  /*33720*/  WARPSYNC.COLLECTIVE R15, `(.L_x_2882) ;  /* 0x000000000f087348 */ /* 0x020fea0003c00000 */
[----:B------:R0:W1:Y:S02]  /*33730*/  SHFL.IDX P6, R14, R13, R12, R11 ;  /* 0x0000000c0d0e7389 */ /* 0x00006400000c000b */
[----:B01---5:R-:W-:Y:S01]  /*33740*/  ENDCOLLECTIVE ;  /* 0x000000000000791b */ /* 0x023fe20003800000 */
.L_x_2882:
[----:B------:R-:W-:Y:S02]  /*33750*/  IMAD.MOV.U32 R13, RZ, RZ, R55 ;  /* 0x000000ffff0d7224 */ /* 0x000fe400078e0037 */
[----:B------:R-:W-:-:S07]  /*33760*/  IMAD.MOV.U32 R53, RZ, RZ, R14 ;  /* 0x000000ffff357224 */ /* 0x000fce00078e000e */
[----:B------:R-:W-:Y:S05]  /*33770*/  WARPSYNC.COLLECTIVE R15, `(.L_x_2883) ;  /* 0x000000000f087348 */ /* 0x000fea0003c00000 */
[----:B------:R0:W1:Y:S02]  /*33780*/  SHFL.IDX P6, R14, R13, R12, R11 ;  /* 0x0000000c0d0e7389 */ /* 0x00006400000c000b */
[----:B01----:R-:W-:Y:S01]  /*33790*/  ENDCOLLECTIVE ;  /* 0x000000000000791b */ /* 0x003fe20003800000 */
.L_x_2883:
[----:B------:R-:W-:Y:S02]  /*337a0*/  IMAD.MOV.U32 R13, RZ, RZ, R57 ;  /* 0x000000ffff0d7224 */ /* 0x000fe400078e0039 */
[----:B------:R-:W-:-:S07]  /*337b0*/  IMAD.MOV.U32 R55, RZ, RZ, R14 ;  /* 0x000000ffff377224 */ /* 0x000fce00078e000e */
[----:B------:R-:W-:Y:S05]  /*337c0*/  WARPSYNC.COLLECTIVE R15, `(.L_x_2884) ;  /* 0x000000000f087348 */ /* 0x000fea0003c00000 */
[----:B------:R0:W1:Y:S02]  /*337d0*/  SHFL.IDX P6, R14, R13, R12, R11 ;  /* 0x0000000c0d0e7389 */ /* 0x00006400000c000b */
[----:B01----:R-:W-:Y:S01]  /*337e0*/  ENDCOLLECTIVE ;  /* 0x000000000000791b */ /* 0x003fe20003800000 */
.L_x_2884:
[----:B------:R-:W-:Y:S02]  /*337f0*/  IMAD.MOV.U32 R13, RZ, RZ, R59 ;  /* 0x000000ffff0d7224 */ /* 0x000fe400078e003b */
[----:B------:R-:W-:-:S07]  /*33800*/  IMAD.MOV.U32 R57, RZ, RZ, R14 ;  /* 0x000000ffff397224 */ /* 0x000fce00078e000e */
[----:B------:R-:W-:Y:S05]  /*33810*/  WARPSYNC.COLLECTIVE R15, `(.L_x_2885) ;  /* 0x000000000f087348 */ /* 0x000fea0003c00000 */
[----:B------:R0:W1:Y:S02]  /*33820*/  SHFL.IDX P6, R14, R13, R12, R11 ;  /* 0x0000000c0d0e7389 */ /* 0x00006400000c000b */
[----:B01----:R-:W-:Y:S01]  /*33830*/  ENDCOLLECTIVE ;  /* 0x000000000000791b */ /* 0x003fe20003800000 */
.L_x_2885:
[----:B------:R-:W-:Y:S02]  /*33840*/  CS2R R20, SRZ ;  /* 0x0000000000147805 */ /* 0x000fe4000001ff00 */
[----:B------:R-:W-:Y:S02]  /*33850*/  CS2R R38, SRZ ;  /* 0x0000000000267805 */ /* 0x000fe4000001ff00 */
[----:B------:R-:W-:Y:S02]  /*33860*/  CS2R R40, SRZ ;  /* 0x0000000000287805 */ /* 0x000fe4000001ff00 */
[----:B------:R-:W-:Y:S02]  /*33870*/  CS2R R42, SRZ ;  /* 0x00000000002a7805 */ /* 0x000fe4000001ff00 */
[----:B------:R-:W-:Y:S01]  /*33880*/  CS2R R8, SRZ ;  /* 0x0000000000087805 */ /* 0x000fe2000001ff00 */
[----:B------:R-:W-:Y:S02]  /*33890*/  IMAD.MOV.U32 R59, RZ, RZ, R14 ;  /* 0x000000ffff3b7224 */ /* 0x000fe400078e000e */
[----:B------:R-:W-:-:S02]  /*338a0*/  @!P1 IMAD.MOV.U32 R40, RZ, RZ, R32 ;  /* 0x000000ffff289224 */ /* 0x000fc400078e0020 */
[----:B------:R-:W-:Y:S01]  /*338b0*/  @!P1 IMAD.MOV.U32 R41, RZ, RZ, R33 ;  /* 0x000000ffff299224 */ /* 0x000fe200078e0021 */
[----:B------:R-:W-:Y:S01]  /*338c0*/  @!P1 MOV R20, R24 ;  /* 0x0000001800149202 */ /* 0x000fe20000000f00 */
[----:B------:R-:W-:Y:S02]  /*338d0*/  @!P1 IMAD.MOV.U32 R21, RZ, RZ, R25 ;  /* 0x000000ffff159224 */ /* 0x000fe400078e0019 */
[----:B------:R-:W-:Y:S02]  /*338e0*/  @!P1 IMAD.MOV.U32 R38, RZ, RZ, R26 ;  /* 0x000000ffff269224 */ /* 0x000fe400078e001a */
[----:B------:R-:W-:Y:S02]  /*338f0*/  @!P1 IMAD.MOV.U32 R39, RZ, RZ, R27 ;  /* 0x000000ffff279224 */ /* 0x000fe400078e001b */
[----:B------:R-:W-:Y:S02]  /*33900*/  @!P1 IMAD.MOV.U32 R42, RZ, RZ, R34 ;  /* 0x000000ffff2a9224 */ /* 0x000fe400078e0022 */
[----:B------:R-:W-:Y:S01]  /*33910*/  @!P1 IMAD.MOV.U32 R43, RZ, RZ, R35 ;  /* 0x000000ffff2b9224 */ /* 0x000fe200078e0023 */
[----:B------:R-:W-:Y:S06]  /*33920*/  BRA `(.L_x_2886) ;  /* 0xfffffdf800b47947 */ /* 0x000fec000383ffff */
.L_x_2623:
[----:B0-----:R0:W1:Y:S02]  /*33930*/  SYNCS.PHASECHK.TRANS64.TRYWAIT P4, [R18+URZ+0x38800], R3 ;  /* 0x03880003120075a7 */ /* 0x001064000808017f */
[----:B-1----:R-:W-:Y:S05]  /*33940*/  @!P4 NANOSLEEP.SYNCS 0x989680 ;  /* 0x009896800000c95d */ /* 0x002fea0003900000 */
[----:B------:R-:W1:Y:S02]  /*33950*/  @!P4 SYNCS.PHASECHK.TRANS64 P4, [R18+URZ+0x38800], R3 ;  /* 0x038800031200c5a7 */ /* 0x000e64000808007f */
[----:B-1----:R-:W-:Y:S05]  /*33960*/  @!P4 BRA `(.L_x_2623) ;  /* 0xfffffffc00f0c947 */ /* 0x002fea000383ffff */
[----:B------:R-:W-:Y:S05]  /*33970*/  BRA `(.L_x_2887) ;  /* 0xfffffdfc002c7947 */ /* 0x000fea000383ffff */
.L_x_2633:
[----:B-1----:R1:W2:Y:S02]  /*33980*/  SYNCS.PHASECHK.TRANS64.TRYWAIT P0, [R0+URZ+0x38830], R3 ;  /* 0x03883003000075a7 */ /* 0x0022a4000800017f */
[----:B--2---:R-:W-:Y:S05]  /*33990*/  @!P0 NANOSLEEP.SYNCS 0x989680 ;  /* 0x009896800000895d */ /* 0x004fea0003900000 */
[----:B------:R-:W2:Y:S02]  /*339a0*/  @!P0 SYNCS.PHASECHK.TRANS64 P0, [R0+URZ+0x38830], R3 ;  /* 0x03883003000085a7 */ /* 0x000ea4000800007f */
[----:B--2---:R-:W-:Y:S05]  /*339b0*/  @!P0 BRA `(.L_x_2633) ;  /* 0xfffffffc00f08947 */ /* 0x004fea000383ffff */
[----:B------:R-:W-:Y:S05]  /*339c0*/  BRA `(.L_x_2632) ;  /* 0xfffffe3c00cc7947 */ /* 0x000fea000383ffff */
.L_x_2639:
[----:B-1----:R1:W2:Y:S02]  /*339d0*/  SYNCS.PHASECHK.TRANS64.TRYWAIT P3, [R7+URZ+0x38830], R8 ;  /* 0x03883008070075a7 */ /* 0x0022a4000806017f */
[----:B--2---:R-:W-:Y:S05]  /*339e0*/  @!P3 NANOSLEEP.SYNCS 0x989680 ;  /* 0x009896800000b95d */ /* 0x004fea0003900000 */
[----:B------:R-:W2:Y:S02]  /*339f0*/  @!P3 SYNCS.PHASECHK.TRANS64 P3, [R7+URZ+0x38830], R8 ;  /* 0x038830080700b5a7 */ /* 0x000ea4000806007f */
[----:B--2---:R-:W-:Y:S05]  /*33a00*/  @!P3 BRA `(.L_x_2639) ;  /* 0xfffffffc00f0b947 */ /* 0x004fea000383ffff */
[----:B------:R-:W-:Y:S05]  /*33a10*/  BRA `(.L_x_2638) ;  /* 0xfffffe7000f87947 */ /* 0x000fea000383ffff */
.L_x_2643:
[----:B-1----:R1:W2:Y:S02]  /*33a20*/  SYNCS.PHASECHK.TRANS64.TRYWAIT P2, [R7+URZ+0x38850], R6 ;  /* 0x03885006070075a7 */ /* 0x0022a4000804017f */
[----:B--2---:R-:W-:Y:S05]  /*33a30*/  @!P2 NANOSLEEP.SYNCS 0x989680 ;  /* 0x009896800000a95d */ /* 0x004fea0003900000 */
[----:B------:R-:W2:Y:S02]  /*33a40*/  @!P2 SYNCS.PHASECHK.TRANS64 P2, [R7+URZ+0x38850], R6 ;  /* 0x038850060700a5a7 */ /* 0x000ea4000804007f */
[----:B--2---:R-:W-:Y:S05]  /*33a50*/  @!P2 BRA `(.L_x_2643) ;  /* 0xfffffffc00f0a947 */ /* 0x004fea000383ffff */
[----:B------:R-:W-:Y:S05]  /*33a60*/  BRA `(.L_x_2640) ;  /* 0xfffffe78007c7947 */ /* 0x000fea000383ffff */
.L_x_2651:
[----:B-1----:R1:W2:Y:S02]  /*33a70*/  SYNCS.PHASECHK.TRANS64.TRYWAIT P0, [R7+URZ+0x38830], R8 ;  /* 0x03883008070075a7 */ /* 0x0022a4000800017f */
[----:B--2---:R-:W-:Y:S05]  /*33a80*/  @!P0 NANOSLEEP.SYNCS 0x989680 ;  /* 0x009896800000895d */ /* 0x004fea0003900000 */
[----:B------:R-:W2:Y:S02]  /*33a90*/  @!P0 SYNCS.PHASECHK.TRANS64 P0, [R7+URZ+0x38830], R8 ;  /* 0x03883008070085a7 */ /* 0x000ea4000800007f */
[----:B--2---:R-:W-:Y:S05]  /*33aa0*/  @!P0 BRA `(.L_x_2651) ;  /* 0xfffffffc00f08947 */ /* 0x004fea000383ffff */
[----:B------:R-:W-:Y:S05]  /*33ab0*/  BRA `(.L_x_2650) ;  /* 0xfffffeac00287947 */ /* 0x000fea000383ffff */
.L_x_2655:
[----:B-1----:R1:W2:Y:S02]  /*33ac0*/  SYNCS.PHASECHK.TRANS64.TRYWAIT P0, [R7+URZ+0x38850], R6 ;  /* 0x03885006070075a7 */ /* 0x0022a4000800017f */
[----:B--2---:R-:W-:Y:S05]  /*33ad0*/  @!P0 NANOSLEEP.SYNCS 0x989680 ;  /* 0x009896800000895d */ /* 0x004fea0003900000 */
[----:B------:R-:W2:Y:S02]  /*33ae0*/  @!P0 SYNCS.PHASECHK.TRANS64 P0, [R7+URZ+0x38850], R6 ;  /* 0x03885006070085a7 */ /* 0x000ea4000800007f */
[----:B--2---:R-:W-:Y:S05]  /*33af0*/  @!P0 BRA `(.L_x_2655) ;  /* 0xfffffffc00f08947 */ /* 0x004fea000383ffff */
[----:B------:R-:W-:Y:S05]  /*33b00*/  BRA `(.L_x_2652) ;  /* 0xfffffeb000a07947 */ /* 0x000fea000383ffff */
.L_x_2661:
[----:B-1----:R1:W2:Y:S02]  /*33b10*/  SYNCS.PHASECHK.TRANS64.TRYWAIT P0, [R10+URZ+0x38850], R2 ;  /* 0x038850020a0075a7 */ /* 0x0022a4000800017f */
[----:B--2---:R-:W-:Y:S05]  /*33b20*/  @!P0 NANOSLEEP.SYNCS 0x989680 ;  /* 0x009896800000895d */ /* 0x004fea0003900000 */
[----:B------:R-:W2:Y:S02]  /*33b30*/  @!P0 SYNCS.PHASECHK.TRANS64 P0, [R10+URZ+0x38850], R2 ;  /* 0x038850020a0085a7 */ /* 0x000ea4000800007f */
[----:B--2---:R-:W-:Y:S05]  /*33b40*/  @!P0 BRA `(.L_x_2661) ;  /* 0xfffffffc00f08947 */ /* 0x004fea000383ffff */
[----:B------:R-:W-:Y:S05]  /*33b50*/  BRA `(.L_x_2660) ;  /* 0xfffffed800ac7947 */ /* 0x000fea000383ffff */
.L_x_2665:
[----:B------:R-:W-:Y:S01]  /*33b60*/  SEL R21, R44, R45, P0 ;  /* 0x0000002d2c157207 */ /* 0x000fe20000000000 */
[----:B------:R-:W-:Y:S01]  /*33b70*/  IMAD.MOV.U32 R15, RZ, RZ, -0x1 ;  /* 0xffffffffff0f7424 */ /* 0x000fe200078e00ff */
[----:B------:R-:W-:Y:S02]  /*33b80*/  SEL R47, R45, R44, P0 ;  /* 0x0000002c2d2f7207 */ /* 0x000fe40000000000 */
[----:B------:R-:W-:Y:S02]  /*33b90*/  SEL R44, R76, R77, P0 ;  /* 0x0000004d4c2c7207 */ /* 0x000fe40000000000 */
[----:B------:R-:W-:Y:S02]  /*33ba0*/  SEL R76, R77, R76, P0 ;  /* 0x0000004c4d4c7207 */ /* 0x000fe40000000000 */
[----:B------:R-:W-:Y:S02]  /*33bb0*/  SEL R77, R13, R158, P0 ;  /* 0x0000009e0d4d7207 */ /* 0x000fe40000000000 */
[----:B------:R-:W-:-:S02]  /*33bc0*/  SEL R20, R11, R12, P0 ;  /* 0x0000000c0b147207 */ /* 0x000fc40000000000 */
[----:B-----5:R-:W-:Y:S01]  /*33bd0*/  SEL R24, R12, R11, P0 ;  /* 0x0000000b0c187207 */ /* 0x020fe20000000000 */
[----:B------:R-:W-:Y:S01]  /*33be0*/  IMAD.MOV.U32 R11, RZ, RZ, 0x1c1f ;  /* 0x00001c1fff0b7424 */ /* 0x000fe200078e00ff */
[----:B------:R-:W-:Y:S01]  /*33bf0*/  SEL R158, R158, R13, P0 ;  /* 0x0000000d9e9e7207 */ /* 0x000fe20000000000 */
[----:B------:R-:W-:Y:S01]  /*33c00*/  IMAD.MOV.U32 R13, RZ, RZ, R14 ;  /* 0x000000ffff0d7224 */ /* 0x000fe200078e000e */
[----:B------:R-:W-:Y:S02]  /*33c10*/  MOV R12, R0 ;  /* 0x00000000000c7202 */ /* 0x000fe40000000f00 */
[----:B-1----:R-:W-:Y:S02]  /*33c20*/  LOP3.LUT R2, R0, 0x2, RZ, 0x3c, !PT ;  /* 0x0000000200027812 */ /* 0x002fe400078e3cff */
[----:B------:R-:W-:-:S07]  /*33c30*/  SEL R25, R10, R7, P0 ;  /* 0x000000070a197207 */ /* 0x000fce0000000000 */
[----:B0-----:R-:W-:Y:S05]  /*33c40*/  WARPSYNC.COLLECTIVE R15, `(.L_x_2888) ;  /* 0x000000000f087348 */ /* 0x001fea0003c00000 */
[----:B------:R1:W2:Y:S02]  /*33c50*/  SHFL.IDX P6, R14, R13, R12, R11 ;  /* 0x0000000c0d0e7389 */ /* 0x0002a400000c000b */
[----:B012---:R-:W-:Y:S01]  /*33c60*/  ENDCOLLECTIVE ;  /* 0x000000000000791b */ /* 0x007fe20003800000 */
.L_x_2888:
        /* <DEDUP_REMOVED lines=18> */
.L_x_2889:
        /* <DEDUP_REMOVED lines=19> */
.L_x_2890:
        /* <DEDUP_REMOVED lines=17> */
.L_x_2891:
        /* <DEDUP_REMOVED lines=19> */
.L_x_2892:
        /* <DEDUP_REMOVED lines=18> */
.L_x_2893:
        /* <DEDUP_REMOVED lines=19> */
.L_x_2894:
        /* <DEDUP_REMOVED lines=17> */
.L_x_2895:
        /* <DEDUP_REMOVED lines=19> */
.L_x_2896:
        /* <DEDUP_REMOVED lines=18> */
.L_x_2897:
        /* <DEDUP_REMOVED lines=9> */
[----:B------:R-:W-:Y:S01]  /*34740*/  SEL R198, R10, R7, P0 ;  /* 0x000000070ac67207 */ /* 0x000fe20000000000 */
[----:B------:R-:W-:-:S07]  /*34750*/  IMAD.MOV.U32 R20, RZ, RZ, R14 ;  /* 0x000000ffff147224 */ /* 0x000fce00078e000e */
[----:B------:R-:W-:Y:S05]  /*34760*/  WARPSYNC.COLLECTIVE R15, `(.L_x_2898) ;  /* 0x000000000f087348 */ /* 0x000fea0003c00000 */
[----:B------:R0:W1:Y:S02]  /*34770*/  SHFL.IDX P6, R14, R13, R12, R11 ;  /* 0x0000000c0d0e7389 */ /* 0x00006400000c000b */
[----:B01----:R-:W-:Y:S01]  /*34780*/  ENDCOLLECTIVE ;  /* 0x000000000000791b */ /* 0x003fe20003800000 */
.L_x_2898:
[----:B------:R-:W-:Y:S02]  /*34790*/  IMAD.MOV.U32 R13, RZ, RZ, R24 ;  /* 0x000000ffff0d7224 */ /* 0x000fe400078e0018 */
[----:B------:R-:W-:-:S07]  /*347a0*/  IMAD.MOV.U32 R25, RZ, RZ, R14 ;  /* 0x000000ffff197224 */ /* 0x000fce00078e000e */
[----:B------:R-:W-:Y:S05]  /*347b0*/  WARPSYNC.COLLECTIVE R15, `(.L_x_2899) ;  /* 0x000000000f087348 */ /* 0x000fea0003c00000 */
[----:B------:R0:W1:Y:S02]  /*347c0*/  SHFL.IDX P6, R14, R13, R12, R11 ;  /* 0x0000000c0d0e7389 */ /* 0x00006400000c000b */
[----:B01----:R-:W-:Y:S01]  /*347d0*/  ENDCOLLECTIVE ;  /* 0x000000000000791b */ /* 0x003fe20003800000 */
.L_x_2899:
        /* <DEDUP_REMOVED lines=8> */
.L_x_2900:
[----:B------:R-:W-:Y:S02]  /*34860*/  SEL R195, R20, R24, P0 ;  /* 0x0000001814c37207 */ /* 0x000fe40000000000 */
[----:B------:R-:W-:Y:S01]  /*34870*/  SEL R196, R24, R20, P0 ;  /* 0x0000001418c47207 */ /* 0x000fe20000000000 */
[----:B------:R-:W-:Y:S02]  /*34880*/  IMAD.MOV.U32 R13, RZ, RZ, R35 ;  /* 0x000000ffff0d7224 */ /* 0x000fe400078e0023 */
[----:B------:R-:W-:-:S07]  /*34890*/  IMAD.MOV.U32 R36, RZ, RZ, R14 ;  /* 0x000000ffff247224 */ /* 0x000fce00078e000e */
[----:B------:R-:W-:Y:S05]  /*348a0*/  WARPSYNC.COLLECTIVE R15, `(.L_x_2901) ;  /* 0x000000000f087348 */ /* 0x000fea0003c00000 */
[----:B------:R0:W1:Y:S02]  /*348b0*/  SHFL.IDX P6, R14, R13, R12, R11 ;  /* 0x0000000c0d0e7389 */ /* 0x00006400000c000b */
[----:B01----:R-:W-:Y:S01]  /*348c0*/  ENDCOLLECTIVE ;  /* 0x000000000000791b */ /* 0x003fe20003800000 */
.L_x_2901:
[----:B------:R-:W-:Y:S01]  /*348d0*/  MOV R13, R52 ;  /* 0x00000034000d7202 */ /* 0x000fe20000000f00 */
[----:B------:R-:W-:Y:S02]  /*348e0*/  IMAD.MOV.U32 R12, RZ, RZ, R2 ;  /* 0x000000ffff0c7224 */ /* 0x000fe400078e0002 */
[----:B------:R-:W-:-:S07]  /*348f0*/  IMAD.MOV.U32 R35, RZ, RZ, R14 ;  /* 0x000000ffff237224 */ /* 0x000fce00078e000e */
[----:B------:R-:W-:Y:S05]  /*34900*/  WARPSYNC.COLLECTIVE R15, `(.L_x_2902) ;  /* 0x000000000f087348 */ /* 0x000fea0003c00000 */
[----:B------:R0:W1:Y:S02]  /*34910*/  SHFL.IDX P6, R14, R13, R12, R11 ;  /* 0x0000000c0d0e7389 */ /* 0x00006400000c000b */
[----:B01----:R-:W-:Y:S01]  /*34920*/  ENDCOLLECTIVE ;  /* 0x000000000000791b */ /* 0x003fe20003800000 */
.L_x_2902:
[----:B------:R-:W-:Y:S02]  /*34930*/  IMAD.MOV.U32 R13, RZ, RZ, R34 ;  /* 0x000000ffff0d7224 */ /* 0x000fe400078e0022 */
[----:B------:R-:W-:-:S07]  /*34940*/  IMAD.MOV.U32 R52, RZ, RZ, R14 ;  /* 0x000000ffff347224 */ /* 0x000fce00078e000e */
[----:B------:R-:W-:Y:S05]  /*34950*/  WARPSYNC.COLLECTIVE R15, `(.L_x_2903) ;  /* 0x000000000f087348 */ /* 0x000fea0003c00000 */
[----:B------:R0:W1:Y:S02]  /*34960*/  SHFL.IDX P6, R14, R13, R12, R11 ;  /* 0x0000000c0d0e7389 */ /* 0x00006400000c000b */
[----:B01----:R-:W-:Y:S01]  /*34970*/  ENDCOLLECTIVE ;  /* 0x000000000000791b */ /* 0x003fe20003800000 */
.L_x_2903:
        /* <DEDUP_REMOVED lines=8> */
.L_x_2904:
[----:B------:R-:W-:Y:S02]  /*34a00*/  SEL R191, R35, R34, P0 ;  /* 0x0000002223bf7207 */ /* 0x000fe40000000000 */
[----:B------:R-:W-:Y:S01]  /*34a10*/  SEL R192, R34, R35, P0 ;  /* 0x0000002322c07207 */ /* 0x000fe20000000000 */
[----:B------:R-:W-:Y:S02]  /*34a20*/  IMAD.MOV.U32 R13, RZ, RZ, R33 ;  /* 0x000000ffff0d7224 */ /* 0x000fe400078e0021 */
[----:B------:R-:W-:-:S07]  /*34a30*/  IMAD.MOV.U32 R46, RZ, RZ, R14 ;  /* 0x000000ffff2e7224 */ /* 0x000fce00078e000e */
[----:B------:R-:W-:Y:S05]  /*34a40*/  WARPSYNC.COLLECTIVE R15, `(.L_x_2905) ;  /* 0x000000000f087348 */ /* 0x000fea0003c00000 */
[----:B------:R0:W1:Y:S02]  /*34a50*/  SHFL.IDX P6, R14, R13, R12, R11 ;  /* 0x0000000c0d0e7389 */ /* 0x00006400000c000b */
[----:B01----:R-:W-:Y:S01]  /*34a60*/  ENDCOLLECTIVE ;  /* 0x000000000000791b */ /* 0x003fe20003800000 */
.L_x_2905:
[----:B------:R-:W-:Y:S02]  /*34a70*/  IMAD.MOV.U32 R13, RZ, RZ, R60 ;  /* 0x000000ffff0d7224 */ /* 0x000fe400078e003c */
[----:B------:R-:W-:Y:S01]  /*34a80*/  IMAD.MOV.U32 R12, RZ, RZ, R2 ;  /* 0x000000ffff0c7224 */ /* 0x000fe200078e0002 */
[----:B------:R-:W-:-:S07]  /*34a90*/  MOV R33, R14 ;  /* 0x0000000e00217202 */ /* 0x000fce0000000f00 */
[----:B------:R-:W-:Y:S05]  /*34aa0*/  WARPSYNC.COLLECTIVE R15, `(.L_x_2906) ;  /* 0x000000000f087348 */ /* 0x000fea0003c00000 */
[----:B------:R0:W1:Y:S02]  /*34ab0*/  SHFL.IDX P6, R14, R13, R12, R11 ;  /* 0x0000000c0d0e7389 */ /* 0x00006400000c000b */
[----:B01----:R-:W-:Y:S01]  /*34ac0*/  ENDCOLLECTIVE ;  /* 0x000000000000791b */ /* 0x003fe20003800000 */
.L_x_2906:
[----:B------:R-:W-:Y:S02]  /*34ad0*/  IMAD.MOV.U32 R13, RZ, RZ, R32 ;  /* 0x000000ffff0d7224 */ /* 0x000fe400078e0020 */
[----:B------:R-:W-:-:S07]  /*34ae0*/  IMAD.MOV.U32 R60, RZ, RZ, R14 ;  /* 0x000000ffff3c7224 */ /* 0x000fce00078e000e */
[----:B------:R-:W-:Y:S05]  /*34af0*/  WARPSYNC.COLLECTIVE R15, `(.L_x_2907) ;  /* 0x000000000f087348 */ /* 0x000fea0003c00000 */
[----:B------:R0:W1:Y:S02]  /*34b00*/  SHFL.IDX P6, R14, R13, R12, R11 ;  /* 0x0000000c0d0e7389 */ /* 0x00006400000c000b */
[----:B01----:R-:W-:Y:S01]  /*34b10*/  ENDCOLLECTIVE ;  /* 0x000000000000791b */ /* 0x003fe20003800000 */
.L_x_2907:
        /* <DEDUP_REMOVED lines=8> */
.L_x_2908:
[----:B------:R-:W-:Y:S02]  /*34ba0*/  SEL R187, R33, R32, P0 ;  /* 0x0000002021bb7207 */ /* 0x000fe40000000000 */
[----:B------:R-:W-:Y:S02]  /*34bb0*/  SEL R188, R32, R33, P0 ;  /* 0x0000002120bc7207 */ /* 0x000fe40000000000 */
[----:B------:R-:W-:Y:S01]  /*34bc0*/  MOV R13, R31 ;  /* 0x0000001f000d7202 */ /* 0x000fe20000000f00 */
[----:B------:R-:W-:-:S07]  /*34bd0*/  IMAD.MOV.U32 R45, RZ, RZ, R14 ;  /* 0x000000ffff2d7224 */ /* 0x000fce00078e000e */
[----:B------:R-:W-:Y:S05]  /*34be0*/  WARPSYNC.COLLECTIVE R15, `(.L_x_2909) ;  /* 0x000000000f087348 */ /* 0x000fea0003c00000 */
[----:B------:R0:W1:Y:S02]  /*34bf0*/  SHFL.IDX P6, R14, R13, R12, R11 ;  /* 0x0000000c0d0e7389 */ /* 0x00006400000c000b */
[----:B01----:R-:W-:Y:S01]  /*34c00*/  ENDCOLLECTIVE ;  /* 0x000000000000791b */ /* 0x003fe20003800000 */
.L_x_2909:
[----:B------:R-:W-:Y:S02]  /*34c10*/  IMAD.MOV.U32 R13, RZ, RZ, R68 ;  /* 0x000000ffff0d7224 */ /* 0x000fe400078e0044 */
[----:B------:R-:W-:Y:S02]  /*34c20*/  IMAD.MOV.U32 R12, RZ, RZ, R2 ;  /* 0x000000ffff0c7224 */ /* 0x000fe400078e0002 */
[----:B------:R-:W-:-:S07]  /*34c30*/  IMAD.MOV.U32 R31, RZ, RZ, R14 ;  /* 0x000000ffff1f7224 */ /* 0x000fce00078e000e */
[----:B------:R-:W-:Y:S05]  /*34c40*/  WARPSYNC.COLLECTIVE R15, `(.L_x_2910) ;  /* 0x000000000f087348 */ /* 0x000fea0003c00000 */
[----:B------:R0:W1:Y:S02]  /*34c50*/  SHFL.IDX P6, R14, R13, R12, R11 ;  /* 0x0000000c0d0e7389 */ /* 0x00006400000c000b */
[----:B01----:R-:W-:Y:S01]  /*34c60*/  ENDCOLLECTIVE ;  /* 0x000000000000791b */ /* 0x003fe20003800000 */
.L_x_2910:
[----:B------:R-:W-:Y:S02]  /*34c70*/  IMAD.MOV.U32 R13, RZ, RZ, R30 ;  /* 0x000000ffff0d7224 */ /* 0x000fe400078e001e */
[----:B------:R-:W-:-:S07]  /*34c80*/  IMAD.MOV.U32 R68, RZ, RZ, R14 ;  /* 0x000000ffff447224 */ /* 0x000fce00078e000e */
[----:B------:R-:W-:Y:S05]  /*34c90*/  WARPSYNC.COLLECTIVE R15, `(.L_x_2911) ;  /* 0x000000000f087348 */ /* 0x000fea0003c00000 */
[----:B------:R0:W1:Y:S02]  /*34ca0*/  SHFL.IDX P6, R14, R13, R12, R11 ;  /* 0x0000000c0d0e7389 */ /* 0x00006400000c000b */
[----:B01----:R-:W-:Y:S01]  /*34cb0*/  ENDCOLLECTIVE ;  /* 0x000000000000791b */ /* 0x003fe20003800000 */
.L_x_2911:
        /* <DEDUP_REMOVED lines=8> */
.L_x_2912:
[----:B------:R-:W-:Y:S02]  /*34d40*/  SEL R184, R31, R30, P0 ;  /* 0x0000001e1fb87207 */ /* 0x000fe40000000000 */
[----:B------:R-:W-:Y:S01]  /*34d50*/  SEL R183, R30, R31, P0 ;  /* 0x0000001f1eb77207 */ /* 0x000fe20000000000 */
[----:B------:R-:W-:Y:S01]  /*34d60*/  IMAD.MOV.U32 R13, RZ, RZ, R29 ;  /* 0x000000ffff0d7224 */ /* 0x000fe200078e001d */
[----:B------:R-:W-:-:S07]  /*34d70*/  MOV R44, R14 ;  /* 0x0000000e002c7202 */ /* 0x000fce0000000f00 */
[----:B------:R-:W-:Y:S05]  /*34d80*/  WARPSYNC.COLLECTIVE R15, `(.L_x_2913) ;  /* 0x000000000f087348 */ /* 0x000fea0003c00000 */
[----:B------:R0:W1:Y:S02]  /*34d90*/  SHFL.IDX P6, R14, R13, R12, R11 ;  /* 0x0000000c0d0e7389 */ /* 0x00006400000c000b */
[----:B01----:R-:W-:Y:S01]  /*34da0*/  ENDCOLLECTIVE ;  /* 0x000000000000791b */ /* 0x003fe20003800000 */
.L_x_2913:
[----:B------:R-:W-:Y:S02]  /*34db0*/  IMAD.MOV.U32 R13, RZ, RZ, R76 ;  /* 0x000000ffff0d7224 */ /* 0x000fe400078e004c */
[----:B------:R-:W-:Y:S02]  /*34dc0*/  IMAD.MOV.U32 R12, RZ, RZ, R2 ;  /* 0x000000ffff0c7224 */ /* 0x000fe400078e0002 */
[----:B------:R-:W-:-:S07]  /*34dd0*/  IMAD.MOV.U32 R29, RZ, RZ, R14 ;  /* 0x000000ffff1d7224 */ /* 0x000fce00078e000e */
[----:B------:R-:W-:Y:S05]  /*34de0*/  WARPSYNC.COLLECTIVE R15, `(.L_x_2914) ;  /* 0x000000000f087348 */ /* 0x000fea0003c00000 */
[----:B------:R0:W1:Y:S02]  /*34df0*/  SHFL.IDX P6, R14, R13, R12, R11 ;  /* 0x0000000c0d0e7389 */ /* 0x00006400000c000b */
[----:B01----:R-:W-:Y:S01]  /*34e00*/  ENDCOLLECTIVE ;  /* 0x000000000000791b */ /* 0x003fe20003800000 */
.L_x_2914:
[----:B------:R-:W-:Y:S02]  /*34e10*/  IMAD.MOV.U32 R13, RZ, RZ, R28 ;  /* 0x000000ffff0d7224 */ /* 0x000fe400078e001c */
[----:B------:R-:W-:-:S07]  /*34e20*/  IMAD.MOV.U32 R76, RZ, RZ, R14 ;  /* 0x000000ffff4c7224 */ /* 0x000fce00078e000e */
[----:B------:R-:W-:Y:S05]  /*34e30*/  WARPSYNC.COLLECTIVE R15, `(.L_x_2915) ;  /* 0x000000000f087348 */ /* 0x000fea0003c00000 */
[----:B------:R0:W1:Y:S02]  /*34e40*/  SHFL.IDX P6, R14, R13, R12, R11 ;  /* 0x0000000c0d0e7389 */ /* 0x00006400000c000b */
[----:B01----:R-:W-:Y:S01]  /*34e50*/  ENDCOLLECTIVE ;  /* 0x000000000000791b */ /* 0x003fe20003800000 */
.L_x_2915:
        /* <DEDUP_REMOVED lines=8> */
.L_x_2916:
[----:B------:R-:W-:Y:S02]  /*34ee0*/  SEL R180, R29, R28, P0 ;  /* 0x0000001c1db47207 */ /* 0x000fe40000000000 */
[----:B------:R-:W-:Y:S01]  /*34ef0*/  SEL R179, R28, R29, P0 ;  /* 0x0000001d1cb37207 */ /* 0x000fe20000000000 */
[----:B------:R-:W-:Y:S02]  /*34f00*/  IMAD.MOV.U32 R13, RZ, RZ, R27 ;  /* 0x000000ffff0d7224 */ /* 0x000fe400078e001b */
[----:B------:R-:W-:-:S07]  /*34f10*/  IMAD.MOV.U32 R43, RZ, RZ, R14 ;  /* 0x000000ffff2b7224 */ /* 0x000fce00078e000e */
[----:B------:R-:W-:Y:S05]  /*34f20*/  WARPSYNC.COLLECTIVE R15, `(.L_x_2917) ;  /* 0x000000000f087348 */ /* 0x000fea0003c00000 */
[----:B------:R0:W1:Y:S02]  /*34f30*/  SHFL.IDX P6, R14, R13, R12, R11 ;  /* 0x0000000c0d0e7389 */ /* 0x00006400000c000b */
[----:B01----:R-:W-:Y:S01]  /*34f40*/  ENDCOLLECTIVE ;  /* 0x000000000000791b */ /* 0x003fe20003800000 */
.L_x_2917:
[----:B------:R-:W-:Y:S02]  /*34f50*/  IMAD.MOV.U32 R13, RZ, RZ, R84 ;  /* 0x000000ffff0d7224 */ /* 0x000fe400078e0054 */
[----:B------:R-:W-:Y:S02]  /*34f60*/  IMAD.MOV.U32 R12, RZ, RZ, R2 ;  /* 0x000000ffff0c7224 */ /* 0x000fe400078e0002 */
[----:B------:R-:W-:-:S07]  /*34f70*/  IMAD.MOV.U32 R27, RZ, RZ, R14 ;  /* 0x000000ffff1b7224 */ /* 0x000fce00078e000e */
[----:B------:R-:W-:Y:S05]  /*34f80*/  WARPSYNC.COLLECTIVE R15, `(.L_x_2918) ;  /* 0x000000000f087348 */ /* 0x000fea0003c00000 */
[----:B------:R0:W1:Y:S02]  /*34f90*/  SHFL.IDX P6, R14, R13, R12, R11 ;  /* 0x0000000c0d0e7389 */ /* 0x00006400000c000b */
[----:B01----:R-:W-:Y:S01]  /*34fa0*/  ENDCOLLECTIVE ;  /* 0x000000000000791b */ /* 0x003fe20003800000 */
.L_x_2918:
[----:B------:R-:W-:Y:S02]  /*34fb0*/  IMAD.MOV.U32 R13, RZ, RZ, R26 ;  /* 0x000000ffff0d7224 */ /* 0x000fe400078e001a */
[----:B------:R-:W-:-:S07]  /*34fc0*/  IMAD.MOV.U32 R84, RZ, RZ, R14 ;  /* 0x000000ffff547224 */ /* 0x000fce00078e000e */
[----:B------:R-:W-:Y:S05]  /*34fd0*/  WARPSYNC.COLLECTIVE R15, `(.L_x_2919) ;  /* 0x000000000f087348 */ /* 0x000fea0003c00000 */
[----:B------:R0:W1:Y:S02]  /*34fe0*/  SHFL.IDX P6, R14, R13, R12, R11 ;  /* 0x0000000c0d0e7389 */ /* 0x00006400000c000b */
[----:B01----:R-:W-:Y:S01]  /*34ff0*/  ENDCOLLECTIVE ;  /* 0x000000000000791b */ /* 0x003fe20003800000 */
.L_x_2919:
[----:B------:R-:W-:Y:S02]  /*35000*/  SEL R174, R43, R84, P0 ;  /* 0x000000542bae7207 */ /* 0x000fe40000000000 */
[----:B------:R-:W-:Y:S02]  /*35010*/  SEL R173, R84, R43, P0 ;  /* 0x0000002b54ad7207 */ /* 0x000fe40000000000 */
[----:B------:R-:W-:Y:S01]  /*35020*/  MOV R13, R48 ;  /* 0x00000030000d7202 */ /* 0x000fe20000000f00 */
[----:B------:R-:W-:Y:S02]  /*35030*/  IMAD.MOV.U32 R12, RZ, RZ, R0 ;  /* 0x000000ffff0c7224 */ /* 0x000fe400078e0000 */
[----:B------:R-:W-:-:S07]  /*35040*/  IMAD.MOV.U32 R26, RZ, RZ, R14 ;  /* 0x000000ffff1a7224 */ /* 0x000fce00078e000e */
[----:B------:R-:W-:Y:S05]  /*35050*/  WARPSYNC.COLLECTIVE R15, `(.L_x_2920) ;  /* 0x000000000f087348 */ /* 0x000fea0003c00000 */
[----:B------:R0:W1:Y:S02]  /*35060*/  SHFL.IDX P6, R14, R13, R12, R11 ;  /* 0x0000000c0d0e7389 */ /* 0x00006400000c000b */
[----:B01----:R-:W-:Y:S01]  /*35070*/  ENDCOLLECTIVE ;  /* 0x000000000000791b */ /* 0x003fe20003800000 */
.L_x_2920:
[----:B------:R-:W-:Y:S02]  /*35080*/  SEL R176, R27, R26, P0 ;  /* 0x0000001a1bb07207 */ /* 0x000fe40000000000 */
[----:B------:R-:W-:Y:S01]  /*35090*/  SEL R175, R26, R27, P0 ;  /* 0x0000001b1aaf7207 */ /* 0x000fe20000000000 */
[----:B------:R-:W-:Y:S02]  /*350a0*/  IMAD.MOV.U32 R13, RZ, RZ, R42 ;  /* 0x000000ffff0d7224 */ /* 0x000fe400078e002a */
[----:B------:R-:W-:-:S07]  /*350b0*/  IMAD.MOV.U32 R48, RZ, RZ, R14 ;  /* 0x000000ffff307224 */ /* 0x000fce00078e000e */
[----:B------:R-:W-:Y:S05]  /*350c0*/  WARPSYNC.COLLECTIVE R15, `(.L_x_2921) ;  /* 0x000000000f087348 */ /* 0x000fea0003c00000 */
[----:B------:R0:W1:Y:S02]  /*350d0*/  SHFL.IDX P6, R14, R13, R12, R11 ;  /* 0x0000000c0d0e7389 */ /* 0x00006400000c000b */
[----:B01----:R-:W-:Y:S01]  /*350e0*/  ENDCOLLECTIVE ;  /* 0x000000000000791b */ /* 0x003fe20003800000 */
.L_x_2921:
[----:B------:R-:W-:Y:S02]  /*350f0*/  IMAD.MOV.U32 R13, RZ, RZ, R92 ;  /* 0x000000ffff0d7224 */ /* 0x000fe400078e005c */
[----:B------:R-:W-:Y:S02]  /*35100*/  IMAD.MOV.U32 R12, RZ, RZ, R2 ;  /* 0x000000ffff0c7224 */ /* 0x000fe400078e0002 */
[----:B------:R-:W-:-:S07]  /*35110*/  IMAD.MOV.U32 R42, RZ, RZ, R14 ;  /* 0x000000ffff2a7224 */ /* 0x000fce00078e000e */
[----:B------:R-:W-:Y:S05]  /*35120*/  WARPSYNC.COLLECTIVE R15, `(.L_x_2922) ;  /* 0x000000000f087348 */ /* 0x000fea0003c00000 */
[----:B------:R0:W1:Y:S02]  /*35130*/  SHFL.IDX P6, R14, R13, R12, R11 ;  /* 0x0000000c0d0e7389 */ /* 0x00006400000c000b */
[----:B01----:R-:W-:Y:S01]  /*35140*/  ENDCOLLECTIVE ;  /* 0x000000000000791b */ /* 0x003fe20003800000 */
.L_x_2922:
[----:B------:R-:W-:Y:S02]  /*35150*/  IMAD.MOV.U32 R13, RZ, RZ, R88 ;  /* 0x000000ffff0d7224 */ /* 0x000fe400078e0058 */
[----:B------:R-:W-:-:S07]  /*35160*/  IMAD.MOV.U32 R92, RZ, RZ, R14 ;  /* 0x000000ffff5c7224 */ /* 0x000fce00078e000e */
[----:B------:R-:W-:Y:S05]  /*35170*/  WARPSYNC.COLLECTIVE R15, `(.L_x_2923) ;  /* 0x000000000f087348 */ /* 0x000fea0003c00000 */
[----:B------:R0:W1:Y:S02]  /*35180*/  SHFL.IDX P6, R14, R13, R12, R11 ;  /* 0x0000000c0d0e7389 */ /* 0x00006400000c000b */
[----:B01----:R-:W-:Y:S01]  /*35190*/  ENDCOLLECTIVE ;  /* 0x000000000000791b */ /* 0x003fe20003800000 */
.L_x_2923:
        /* <DEDUP_REMOVED lines=8> */
.L_x_2924:
[----:B------:R-:W-:Y:S02]  /*35220*/  SEL R172, R42, R88, P0 ;  /* 0x000000582aac7207 */ /* 0x000fe40000000000 */
[----:B------:R-:W-:Y:S01]  /*35230*/  SEL R171, R88, R42, P0 ;  /* 0x0000002a58ab7207 */ /* 0x000fe20000000000 */
[----:B------:R-:W-:Y:S02]  /*35240*/  IMAD.MOV.U32 R13, RZ, RZ, R49 ;  /* 0x000000ffff0d7224 */ /* 0x000fe400078e0031 */
[----:B------:R-:W-:-:S07]  /*35250*/  IMAD.MOV.U32 R50, RZ, RZ, R14 ;  /* 0x000000ffff327224 */ /* 0x000fce00078e000e */
[----:B------:R-:W-:Y:S05]  /*35260*/  WARPSYNC.COLLECTIVE R15, `(.L_x_2925) ;  /* 0x000000000f087348 */ /* 0x000fea0003c00000 */
[----:B------:R0:W1:Y:S02]  /*35270*/  SHFL.IDX P6, R14, R13, R12, R11 ;  /* 0x0000000c0d0e7389 */ /* 0x00006400000c000b */
[----:B01----:R-:W-:Y:S01]  /*35280*/  ENDCOLLECTIVE ;  /* 0x000000000000791b */ /* 0x003fe20003800000 */
.L_x_2925:
[----:B------:R-:W-:Y:S02]  /*35290*/  IMAD.MOV.U32 R13, RZ, RZ, R100 ;  /* 0x000000ffff0d7224 */ /* 0x000fe400078e0064 */
[----:B------:R-:W-:Y:S02]  /*352a0*/  IMAD.MOV.U32 R12, RZ, RZ, R2 ;  /* 0x000000ffff0c7224 */ /* 0x000fe400078e0002 */
[----:B------:R-:W-:-:S07]  /*352b0*/  IMAD.MOV.U32 R49, RZ, RZ, R14 ;  /* 0x000000ffff317224 */ /* 0x000fce00078e000e */
[----:B------:R-:W-:Y:S05]  /*352c0*/  WARPSYNC.COLLECTIVE R15, `(.L_x_2926) ;  /* 0x000000000f087348 */ /* 0x000fea0003c00000 */
[----:B------:R0:W1:Y:S02]  /*352d0*/  SHFL.IDX P6, R14, R13, R12, R11 ;  /* 0x0000000c0d0e7389 */ /* 0x00006400000c000b */
[----:B01----:R-:W-:Y:S01]  /*352e0*/  ENDCOLLECTIVE ;  /* 0x000000000000791b */ /* 0x003fe20003800000 */
.L_x_2926:
[----:B------:R-:W-:Y:S01]  /*352f0*/  MOV R13, R96 ;  /* 0x00000060000d7202 */ /* 0x000fe20000000f00 */
[----:B------:R-:W-:-:S07]  /*35300*/  IMAD.MOV.U32 R100, RZ, RZ, R14 ;  /* 0x000000ffff647224 */ /* 0x000fce00078e000e */
[----:B------:R-:W-:Y:S05]  /*35310*/  WARPSYNC.COLLECTIVE R15, `(.L_x_2927) ;  /* 0x000000000f087348 */ /* 0x000fea0003c00000 */
[----:B------:R0:W1:Y:S02]  /*35320*/  SHFL.IDX P6, R14, R13, R12, R11 ;  /* 0x0000000c0d0e7389 */ /* 0x00006400000c000b */
[----:B01----:R-:W-:Y:S01]  /*35330*/  ENDCOLLECTIVE ;  /* 0x000000000000791b */ /* 0x003fe20003800000 */
.L_x_2927:
        /* <DEDUP_REMOVED lines=8> */
.L_x_2928:
[----:B------:R-:W-:Y:S02]  /*353c0*/  SEL R147, R49, R96, P0 ;  /* 0x0000006031937207 */ /* 0x000fe40000000000 */
[----:B------:R-:W-:Y:S01]  /*353d0*/  SEL R49, R96, R49, P0 ;  /* 0x0000003160317207 */ /* 0x000fe20000000000 */
[----:B------:R-:W-:Y:S02]  /*353e0*/  IMAD.MOV.U32 R13, RZ, RZ, R51 ;  /* 0x000000ffff0d7224 */ /* 0x000fe400078e0033 */
[----:B------:R-:W-:-:S07]  /*353f0*/  IMAD.MOV.U32 R53, RZ, RZ, R14 ;  /* 0x000000ffff357224 */ /* 0x000fce00078e000e */
[----:B------:R-:W-:Y:S05]  /*35400*/  WARPSYNC.COLLECTIVE R15, `(.L_x_2929) ;  /* 0x000000000f087348 */ /* 0x000fea0003c00000 */
[----:B------:R0:W1:Y:S02]  /*35410*/  SHFL.IDX P6, R14, R13, R12, R11 ;  /* 0x0000000c0d0e7389 */ /* 0x00006400000c000b */
[----:B01----:R-:W-:Y:S01]  /*35420*/  ENDCOLLECTIVE ;  /* 0x000000000000791b */ /* 0x003fe20003800000 */
.L_x_2929:
[----:B------:R-:W-:Y:S02]  /*35430*/  IMAD.MOV.U32 R13, RZ, RZ, R108 ;  /* 0x000000ffff0d7224 */ /* 0x000fe400078e006c */
[----:B------:R-:W-:Y:S02]  /*35440*/  IMAD.MOV.U32 R12, RZ, RZ, R2 ;  /* 0x000000ffff0c7224 */ /* 0x000fe400078e0002 */
[----:B------:R-:W-:-:S07]  /*35450*/  IMAD.MOV.U32 R51, RZ, RZ, R14 ;  /* 0x000000ffff337224 */ /* 0x000fce00078e000e */
[----:B------:R-:W-:Y:S05]  /*35460*/  WARPSYNC.COLLECTIVE R15, `(.L_x_2930) ;  /* 0x000000000f087348 */ /* 0x000fea0003c00000 */
[----:B------:R0:W1:Y:S02]  /*35470*/  SHFL.IDX P6, R14, R13, R12, R11 ;  /* 0x0000000c0d0e7389 */ /* 0x00006400000c000b */
[----:B01----:R-:W-:Y:S01]  /*35480*/  ENDCOLLECTIVE ;  /* 0x000000000000791b */ /* 0x003fe20003800000 */
.L_x_2930:
[----:B------:R-:W-:Y:S01]  /*35490*/  IMAD.MOV.U32 R13, RZ, RZ, R104 ;  /* 0x000000ffff0d7224 */ /* 0x000fe200078e0068 */
[----:B------:R-:W-:-:S07]  /*354a0*/  MOV R108, R14 ;  /* 0x0000000e006c7202 */ /* 0x000fce0000000f00 */
[----:B------:R-:W-:Y:S05]  /*354b0*/  WARPSYNC.COLLECTIVE R15, `(.L_x_2931) ;  /* 0x000000000f087348 */ /* 0x000fea0003c00000 */
[----:B------:R0:W1:Y:S02]  /*354c0*/  SHFL.IDX P6, R14, R13, R12, R11 ;  /* 0x0000000c0d0e7389 */ /* 0x00006400000c000b */
[----:B01----:R-:W-:Y:S01]  /*354d0*/  ENDCOLLECTIVE ;  /* 0x000000000000791b */ /* 0x003fe20003800000 */
.L_x_2931:
        /* <DEDUP_REMOVED lines=8> */
.L_x_2932:
[----:B------:R-:W-:Y:S02]  /*35560*/  SEL R4, R51, R104, P0 ;  /* 0x0000006833047207 */ /* 0x000fe40000000000 */
[----:B------:R-:W-:Y:S01]  /*35570*/  SEL R51, R104, R51, P0 ;  /* 0x0000003368337207 */ /* 0x000fe20000000000 */
[----:B------:R-:W-:Y:S02]  /*35580*/  IMAD.MOV.U32 R13, RZ, RZ, R54 ;  /* 0x000000ffff0d7224 */ /* 0x000fe400078e0036 */
[----:B------:R-:W-:-:S07]  /*35590*/  IMAD.MOV.U32 R55, RZ, RZ, R14 ;  /* 0x000000ffff377224 */ /* 0x000fce00078e000e */
[----:B------:R-:W-:Y:S05]  /*355a0*/  WARPSYNC.COLLECTIVE R15, `(.L_x_2933) ;  /* 0x000000000f087348 */ /* 0x000fea0003c00000 */
[----:B------:R0:W1:Y:S02]  /*355b0*/  SHFL.IDX P6, R14, R13, R12, R11 ;  /* 0x0000000c0d0e7389 */ /* 0x00006400000c000b */
[----:B01----:R-:W-:Y:S01]  /*355c0*/  ENDCOLLECTIVE ;  /* 0x000000000000791b */ /* 0x003fe20003800000 */
.L_x_2933:
[----:B------:R-:W-:Y:S01]  /*355d0*/  IMAD.MOV.U32 R13, RZ, RZ, R116 ;  /* 0x000000ffff0d7224 */ /* 0x000fe200078e0074 */
[----:B------:R-:W-:Y:S01]  /*355e0*/  MOV R12, R2 ;  /* 0x00000002000c7202 */ /* 0x000fe20000000f00 */
[----:B------:R-:W-:-:S07]  /*355f0*/  IMAD.MOV.U32 R54, RZ, RZ, R14 ;  /* 0x000000ffff367224 */ /* 0x000fce00078e000e */
[----:B------:R-:W-:Y:S05]  /*35600*/  WARPSYNC.COLLECTIVE R15, `(.L_x_2934) ;  /* 0x000000000f087348 */ /* 0x000fea0003c00000 */
[----:B------:R0:W1:Y:S02]  /*35610*/  SHFL.IDX P6, R14, R13, R12, R11 ;  /* 0x0000000c0d0e7389 */ /* 0x00006400000c000b */
[----:B01----:R-:W-:Y:S01]  /*35620*/  ENDCOLLECTIVE ;  /* 0x000000000000791b */ /* 0x003fe20003800000 */
.L_x_2934:
[----:B------:R-:W-:Y:S02]  /*35630*/  IMAD.MOV.U32 R13, RZ, RZ, R112 ;  /* 0x000000ffff0d7224 */ /* 0x000fe400078e0070 */
[----:B------:R-:W-:-:S07]  /*35640*/  IMAD.MOV.U32 R116, RZ, RZ, R14 ;  /* 0x000000ffff747224 */ /* 0x000fce00078e000e */
[----:B------:R-:W-:Y:S05]  /*35650*/  WARPSYNC.COLLECTIVE R15, `(.L_x_2935) ;  /* 0x000000000f087348 */ /* 0x000fea0003c00000 */
[----:B------:R0:W1:Y:S02]  /*35660*/  SHFL.IDX P6, R14, R13, R12, R11 ;  /* 0x0000000c0d0e7389 */ /* 0x00006400000c000b */
[----:B01----:R-:W-:Y:S01]  /*35670*/  ENDCOLLECTIVE ;  /* 0x000000000000791b */ /* 0x003fe20003800000 */
.L_x_2935:
        /* <DEDUP_REMOVED lines=8> */
.L_x_2936:
[----:B------:R-:W-:Y:S02]  /*35700*/  SEL R6, R54, R112, P0 ;  /* 0x0000007036067207 */ /* 0x000fe40000000000 */
[----:B------:R-:W-:Y:S01]  /*35710*/  SEL R54, R112, R54, P0 ;  /* 0x0000003670367207 */ /* 0x000fe20000000000 */
[----:B------:R-:W-:Y:S02]  /*35720*/  IMAD.MOV.U32 R13, RZ, RZ, R57 ;  /* 0x000000ffff0d7224 */ /* 0x000fe400078e0039 */
[----:B------:R-:W-:-:S07]  /*35730*/  IMAD.MOV.U32 R58, RZ, RZ, R14 ;  /* 0x000000ffff3a7224 */ /* 0x000fce00078e000e */
[----:B------:R-:W-:Y:S05]  /*35740*/  WARPSYNC.COLLECTIVE R15, `(.L_x_2937) ;  /* 0x000000000f087348 */ /* 0x000fea0003c00000 */
[----:B------:R0:W1:Y:S02]  /*35750*/  SHFL.IDX P6, R14, R13, R12, R11 ;  /* 0x0000000c0d0e7389 */ /* 0x00006400000c000b */
[----:B01----:R-:W-:Y:S01]  /*35760*/  ENDCOLLECTIVE ;  /* 0x000000000000791b */ /* 0x003fe20003800000 */
.L_x_2937:
[----:B------:R-:W-:Y:S01]  /*35770*/  MOV R13, R124 ;  /* 0x0000007c000d7202 */ /* 0x000fe20000000f00 */
[----:B------:R-:W-:Y:S02]  /*35780*/  IMAD.MOV.U32 R12, RZ, RZ, R2 ;  /* 0x000000ffff0c7224 */ /* 0x000fe400078e0002 */
[----:B------:R-:W-:-:S07]  /*35790*/  IMAD.MOV.U32 R57, RZ, RZ, R14 ;  /* 0x000000ffff397224 */ /* 0x000fce00078e000e */
[----:B------:R-:W-:Y:S05]  /*357a0*/  WARPSYNC.COLLECTIVE R15, `(.L_x_2938) ;  /* 0x000000000f087348 */ /* 0x000fea0003c00000 */
[----:B------:R0:W1:Y:S02]  /*357b0*/  SHFL.IDX P6, R14, R13, R12, R11 ;  /* 0x0000000c0d0e7389 */ /* 0x00006400000c000b */
[----:B01----:R-:W-:Y:S01]  /*357c0*/  ENDCOLLECTIVE ;  /* 0x000000000000791b */ /* 0x003fe20003800000 */
.L_x_2938:
[----:B------:R-:W-:Y:S02]  /*357d0*/  IMAD.MOV.U32 R13, RZ, RZ, R120 ;  /* 0x000000ffff0d7224 */ /* 0x000fe400078e0078 */
[----:B------:R-:W-:-:S07]  /*357e0*/  IMAD.MOV.U32 R124, RZ, RZ, R14 ;  /* 0x000000ffff7c7224 */ /* 0x000fce00078e000e */
[----:B------:R-:W-:Y:S05]  /*357f0*/  WARPSYNC.COLLECTIVE R15, `(.L_x_2939) ;  /* 0x000000000f087348 */ /* 0x000fea0003c00000 */
[----:B------:R0:W1:Y:S02]  /*35800*/  SHFL.IDX P6, R14, R13, R12, R11 ;  /* 0x0000000c0d0e7389 */ /* 0x00006400000c000b */
[----:B01----:R-:W-:Y:S01]  /*35810*/  ENDCOLLECTIVE ;  /* 0x000000000000791b */ /* 0x003fe20003800000 */
.L_x_2939:
        /* <DEDUP_REMOVED lines=8> */
.L_x_2940:
[----:B------:R-:W-:Y:S02]  /*358a0*/  SEL R8, R57, R120, P0 ;  /* 0x0000007839087207 */ /* 0x000fe40000000000 */
[----:B------:R-:W-:Y:S01]  /*358b0*/  SEL R57, R120, R57, P0 ;  /* 0x0000003978397207 */ /* 0x000fe20000000000 */
[----:B------:R-:W-:Y:S02]  /*358c0*/  IMAD.MOV.U32 R13, RZ, RZ, R59 ;  /* 0x000000ffff0d7224 */ /* 0x000fe400078e003b */
[----:B------:R-:W-:-:S07]  /*358d0*/  IMAD.MOV.U32 R61, RZ, RZ, R14 ;  /* 0x000000ffff3d7224 */ /* 0x000fce00078e000e */
[----:B------:R-:W-:Y:S05]  /*358e0*/  WARPSYNC.COLLECTIVE R15, `(.L_x_2941) ;  /* 0x000000000f087348 */ /* 0x000fea0003c00000 */
[----:B------:R0:W1:Y:S02]  /*358f0*/  SHFL.IDX P6, R14, R13, R12, R11 ;  /* 0x0000000c0d0e7389 */ /* 0x00006400000c000b */
[----:B01----:R-:W-:Y:S01]  /*35900*/  ENDCOLLECTIVE ;  /* 0x000000000000791b */ /* 0x003fe20003800000 */
.L_x_2941:
[----:B------:R-:W-:Y:S02]  /*35910*/  IMAD.MOV.U32 R13, RZ, RZ, R132 ;  /* 0x000000ffff0d7224 */ /* 0x000fe400078e0084 */
[----:B------:R-:W-:Y:S01]  /*35920*/  IMAD.MOV.U32 R12, RZ, RZ, R2 ;  /* 0x000000ffff0c7224 */ /* 0x000fe200078e0002 */
[----:B------:R-:W-:-:S07]  /*35930*/  MOV R59, R14 ;  /* 0x0000000e003b7202 */ /* 0x000fce0000000f00 */
[----:B------:R-:W-:Y:S05]  /*35940*/  WARPSYNC.COLLECTIVE R15, `(.L_x_2942) ;  /* 0x000000000f087348 */ /* 0x000fea0003c00000 */
[----:B------:R0:W1:Y:S02]  /*35950*/  SHFL.IDX P6, R14, R13, R12, R11 ;  /* 0x0000000c0d0e7389 */ /* 0x00006400000c000b */
[----:B01----:R-:W-:Y:S01]  /*35960*/  ENDCOLLECTIVE ;  /* 0x000000000000791b */ /* 0x003fe20003800000 */
.L_x_2942:
[----:B------:R-:W-:Y:S02]  /*35970*/  IMAD.MOV.U32 R13, RZ, RZ, R128 ;  /* 0x000000ffff0d7224 */ /* 0x000fe400078e0080 */
[----:B------:R-:W-:-:S07]  /*35980*/  IMAD.MOV.U32 R132, RZ, RZ, R14 ;  /* 0x000000ffff847224 */ /* 0x000fce00078e000e */
[----:B------:R-:W-:Y:S05]  /*35990*/  WARPSYNC.COLLECTIVE R15, `(.L_x_2943) ;  /* 0x000000000f087348 */ /* 0x000fea0003c00000 */
[----:B------:R0:W1:Y:S02]  /*359a0*/  SHFL.IDX P6, R14, R13, R12, R11 ;  /* 0x0000000c0d0e7389 */ /* 0x00006400000c000b */
[----:B01----:R-:W-:Y:S01]  /*359b0*/  ENDCOLLECTIVE ;  /* 0x000000000000791b */ /* 0x003fe20003800000 */
.L_x_2943:
        /* <DEDUP_REMOVED lines=8> */
.L_x_2944:
[----:B------:R-:W-:Y:S02]  /*35a40*/  SEL R10, R59, R128, P0 ;  /* 0x000000803b0a7207 */ /* 0x000fe40000000000 */
[----:B------:R-:W-:Y:S02]  /*35a50*/  SEL R59, R128, R59, P0 ;  /* 0x0000003b803b7207 */ /* 0x000fe40000000000 */
[----:B------:R-:W-:Y:S01]  /*35a60*/  MOV R13, R64 ;  /* 0x00000040000d7202 */ /* 0x000fe20000000f00 */
[----:B------:R-:W-:-:S07]  /*35a70*/  IMAD.MOV.U32 R65, RZ, RZ, R14 ;  /* 0x000000ffff417224 */ /* 0x000fce00078e000e */
[----:B------:R-:W-:Y:S05]  /*35a80*/  WARPSYNC.COLLECTIVE R15, `(.L_x_2945) ;  /* 0x000000000f087348 */ /* 0x000fea0003c00000 */
[----:B------:R0:W1:Y:S02]  /*35a90*/  SHFL.IDX P6, R14, R13, R12, R11 ;  /* 0x0000000c0d0e7389 */ /* 0x00006400000c000b */
[----:B01----:R-:W-:Y:S01]  /*35aa0*/  ENDCOLLECTIVE ;  /* 0x000000000000791b */ /* 0x003fe20003800000 */
.L_x_2945:
[----:B------:R-:W-:Y:S02]  /*35ab0*/  IMAD.MOV.U32 R13, RZ, RZ, R140 ;  /* 0x000000ffff0d7224 */ /* 0x000fe400078e008c */
[----:B------:R-:W-:Y:S02]  /*35ac0*/  IMAD.MOV.U32 R12, RZ, RZ, R2 ;  /* 0x000000ffff0c7224 */ /* 0x000fe400078e0002 */
[----:B------:R-:W-:-:S07]  /*35ad0*/  IMAD.MOV.U32 R64, RZ, RZ, R14 ;  /* 0x000000ffff407224 */ /* 0x000fce00078e000e */
[----:B------:R-:W-:Y:S05]  /*35ae0*/  WARPSYNC.COLLECTIVE R15, `(.L_x_2946) ;  /* 0x000000000f087348 */ /* 0x000fea0003c00000 */
[----:B------:R0:W1:Y:S02]  /*35af0*/  SHFL.IDX P6, R14, R13, R12, R11 ;  /* 0x0000000c0d0e7389 */ /* 0x00006400000c000b */
[----:B01----:R-:W-:Y:S01]  /*35b00*/  ENDCOLLECTIVE ;  /* 0x000000000000791b */ /* 0x003fe20003800000 */
.L_x_2946:
[----:B------:R-:W-:Y:S02]  /*35b10*/  IMAD.MOV.U32 R13, RZ, RZ, R136 ;  /* 0x000000ffff0d7224 */ /* 0x000fe400078e0088 */
[----:B------:R-:W-:-:S07]  /*35b20*/  IMAD.MOV.U32 R140, RZ, RZ, R14 ;  /* 0x000000ffff8c7224 */ /* 0x000fce00078e000e */
[----:B------:R-:W-:Y:S05]  /*35b30*/  WARPSYNC.COLLECTIVE R15, `(.L_x_2947) ;  /* 0x000000000f087348 */ /* 0x000fea0003c00000 */
[----:B------:R0:W1:Y:S02]  /*35b40*/  SHFL.IDX P6, R14, R13, R12, R11 ;  /* 0x0000000c0d0e7389 */ /* 0x00006400000c000b */
[----:B01----:R-:W-:Y:S01]  /*35b50*/  ENDCOLLECTIVE ;  /* 0x000000000000791b */ /* 0x003fe20003800000 */
.L_x_2947:
        /* <DEDUP_REMOVED lines=8> */
.L_x_2948:
[----:B------:R-:W-:Y:S02]  /*35be0*/  SEL R21, R64, R136, P0 ;  /* 0x0000008840157207 */ /* 0x000fe40000000000 */
[----:B------:R-:W-:Y:S01]  /*35bf0*/  SEL R64, R136, R64, P0 ;  /* 0x0000004088407207 */ /* 0x000fe20000000000 */
[----:B------:R-:W-:Y:S01]  /*35c00*/  IMAD.MOV.U32 R13, RZ, RZ, R69 ;  /* 0x000000ffff0d7224 */ /* 0x000fe200078e0045 */
[----:B------:R-:W-:-:S07]  /*35c10*/  MOV R72, R14 ;  /* 0x0000000e00487202 */ /* 0x000fce0000000f00 */
[----:B------:R-:W-:Y:S05]  /*35c20*/  WARPSYNC.COLLECTIVE R15, `(.L_x_2949) ;  /* 0x000000000f087348 */ /* 0x000fea0003c00000 */
[----:B------:R0:W1:Y:S02]  /*35c30*/  SHFL.IDX P6, R14, R13, R12, R11 ;  /* 0x0000000c0d0e7389 */ /* 0x00006400000c000b */
[----:B01----:R-:W-:Y:S01]  /*35c40*/  ENDCOLLECTIVE ;  /* 0x000000000000791b */ /* 0x003fe20003800000 */
.L_x_2949:
[----:B------:R-:W-:Y:S02]  /*35c50*/  IMAD.MOV.U32 R13, RZ, RZ, R148 ;  /* 0x000000ffff0d7224 */ /* 0x000fe400078e0094 */
[----:B------:R-:W-:Y:S02]  /*35c60*/  IMAD.MOV.U32 R12, RZ, RZ, R2 ;  /* 0x000000ffff0c7224 */ /* 0x000fe400078e0002 */
[----:B------:R-:W-:-:S07]  /*35c70*/  IMAD.MOV.U32 R69, RZ, RZ, R14 ;  /* 0x000000ffff457224 */ /* 0x000fce00078e000e */
[----:B------:R-:W-:Y:S05]  /*35c80*/  WARPSYNC.COLLECTIVE R15, `(.L_x_2950) ;  /* 0x000000000f087348 */ /* 0x000fea0003c00000 */
[----:B------:R0:W1:Y:S02]  /*35c90*/  SHFL.IDX P6, R14, R13, R12, R11 ;  /* 0x0000000c0d0e7389 */ /* 0x00006400000c000b */
[----:B01----:R-:W-:Y:S01]  /*35ca0*/  ENDCOLLECTIVE ;  /* 0x000000000000791b */ /* 0x003fe20003800000 */
.L_x_2950:
[----:B------:R-:W-:Y:S02]  /*35cb0*/  IMAD.MOV.U32 R13, RZ, RZ, R144 ;  /* 0x000000ffff0d7224 */ /* 0x000fe400078e0090 */
[----:B------:R-:W-:-:S07]  /*35cc0*/  IMAD.MOV.U32 R148, RZ, RZ, R14 ;  /* 0x000000ffff947224 */ /* 0x000fce00078e000e */
[----:B------:R-:W-:Y:S05]  /*35cd0*/  WARPSYNC.COLLECTIVE R15, `(.L_x_2951) ;  /* 0x000000000f087348 */ /* 0x000fea0003c00000 */
[----:B------:R0:W1:Y:S02]  /*35ce0*/  SHFL.IDX P6, R14, R13, R12, R11 ;  /* 0x0000000c0d0e7389 */ /* 0x00006400000c000b */
[----:B01----:R-:W-:Y:S01]  /*35cf0*/  ENDCOLLECTIVE ;  /* 0x000000000000791b */ /* 0x003fe20003800000 */
.L_x_2951:
        /* <DEDUP_REMOVED lines=8> */
.L_x_2952:
[----:B------:R-:W-:Y:S02]  /*35d80*/  SEL R25, R69, R144, P0 ;  /* 0x0000009045197207 */ /* 0x000fe40000000000 */
[----:B------:R-:W-:Y:S01]  /*35d90*/  SEL R69, R144, R69, P0 ;  /* 0x0000004590457207 */ /* 0x000fe20000000000 */
[----:B------:R-:W-:Y:S02]  /*35da0*/  IMAD.MOV.U32 R13, RZ, RZ, R77 ;  /* 0x000000ffff0d7224 */ /* 0x000fe400078e004d */
[----:B------:R-:W-:-:S07]  /*35db0*/  IMAD.MOV.U32 R80, RZ, RZ, R14 ;  /* 0x000000ffff507224 */ /* 0x000fce00078e000e */
[----:B------:R-:W-:Y:S05]  /*35dc0*/  WARPSYNC.COLLECTIVE R15, `(.L_x_2953) ;  /* 0x000000000f087348 */ /* 0x000fea0003c00000 */
[----:B------:R0:W1:Y:S02]  /*35dd0*/  SHFL.IDX P6, R14, R13, R12, R11 ;  /* 0x0000000c0d0e7389 */ /* 0x00006400000c000b */
[----:B01----:R-:W-:Y:S01]  /*35de0*/  ENDCOLLECTIVE ;  /* 0x000000000000791b */ /* 0x003fe20003800000 */
.L_x_2953:
[----:B------:R-:W-:Y:S02]  /*35df0*/  IMAD.MOV.U32 R13, RZ, RZ, R146 ;  /* 0x000000ffff0d7224 */ /* 0x000fe400078e0092 */
[----:B------:R-:W-:Y:S02]  /*35e00*/  IMAD.MOV.U32 R12, RZ, RZ, R2 ;  /* 0x000000ffff0c7224 */ /* 0x000fe400078e0002 */
[----:B------:R-:W-:-:S07]  /*35e10*/  IMAD.MOV.U32 R77, RZ, RZ, R14 ;  /* 0x000000ffff4d7224 */ /* 0x000fce00078e000e */
[----:B------:R-:W-:Y:S05]  /*35e20*/  WARPSYNC.COLLECTIVE R15, `(.L_x_2954) ;  /* 0x000000000f087348 */ /* 0x000fea0003c00000 */
[----:B------:R0:W1:Y:S02]  /*35e30*/  SHFL.IDX P6, R14, R13, R12, R11 ;  /* 0x0000000c0d0e7389 */ /* 0x00006400000c000b */
[----:B01----:R-:W-:Y:S01]  /*35e40*/  ENDCOLLECTIVE ;  /* 0x000000000000791b */ /* 0x003fe20003800000 */
.L_x_2954:
[----:B------:R-:W-:Y:S02]  /*35e50*/  IMAD.MOV.U32 R13, RZ, RZ, R158 ;  /* 0x000000ffff0d7224 */ /* 0x000fe400078e009e */
[----:B------:R-:W-:-:S07]  /*35e60*/  IMAD.MOV.U32 R146, RZ, RZ, R14 ;  /* 0x000000ffff927224 */ /* 0x000fce00078e000e */
[----:B------:R-:W-:Y:S05]  /*35e70*/  WARPSYNC.COLLECTIVE R15, `(.L_x_2955) ;  /* 0x000000000f087348 */ /* 0x000fea0003c00000 */
[----:B------:R0:W1:Y:S02]  /*35e80*/  SHFL.IDX P6, R14, R13, R12, R11 ;  /* 0x0000000c0d0e7389 */ /* 0x00006400000c000b */
[----:B01----:R-:W-:Y:S01]  /*35e90*/  ENDCOLLECTIVE ;  /* 0x000000000000791b */ /* 0x003fe20003800000 */
.L_x_2955:
        /* <DEDUP_REMOVED lines=8> */
.L_x_2956:
[----:B------:R-:W-:Y:S02]  /*35f20*/  SEL R27, R77, R158, P0 ;  /* 0x0000009e4d1b7207 */ /* 0x000fe40000000000 */
[----:B------:R-:W-:Y:S01]  /*35f30*/  SEL R77, R158, R77, P0 ;  /* 0x0000004d9e4d7207 */ /* 0x000fe20000000000 */
[----:B------:R-:W-:Y:S02]  /*35f40*/  IMAD.MOV.U32 R13, RZ, RZ, R56 ;  /* 0x000000ffff0d7224 */ /* 0x000fe400078e0038 */
[----:B------:R-:W-:-:S07]  /*35f50*/  IMAD.MOV.U32 R73, RZ, RZ, R14 ;  /* 0x000000ffff497224 */ /* 0x000fce00078e000e */
[----:B------:R-:W-:Y:S05]  /*35f60*/  WARPSYNC.COLLECTIVE R15, `(.L_x_2957) ;  /* 0x000000000f087348 */ /* 0x000fea0003c00000 */
[----:B------:R0:W1:Y:S02]  /*35f70*/  SHFL.IDX P6, R14, R13, R12, R11 ;  /* 0x0000000c0d0e7389 */ /* 0x00006400000c000b */
[----:B01----:R-:W-:Y:S01]  /*35f80*/  ENDCOLLECTIVE ;  /* 0x000000000000791b */ /* 0x003fe20003800000 */
.L_x_2957:
[----:B------:R-:W-:Y:S02]  /*35f90*/  IMAD.MOV.U32 R13, RZ, RZ, R152 ;  /* 0x000000ffff0d7224 */ /* 0x000fe400078e0098 */
[----:B------:R-:W-:Y:S02]  /*35fa0*/  IMAD.MOV.U32 R12, RZ, RZ, R2 ;  /* 0x000000ffff0c7224 */ /* 0x000fe400078e0002 */
[----:B------:R-:W-:-:S07]  /*35fb0*/  IMAD.MOV.U32 R56, RZ, RZ, R14 ;  /* 0x000000ffff387224 */ /* 0x000fce00078e000e */
[----:B------:R-:W-:Y:S05]  /*35fc0*/  WARPSYNC.COLLECTIVE R15, `(.L_x_2958) ;  /* 0x000000000f087348 */ /* 0x000fea0003c00000 */
[----:B------:R0:W1:Y:S02]  /*35fd0*/  SHFL.IDX P6, R14, R13, R12, R11 ;  /* 0x0000000c0d0e7389 */ /* 0x00006400000c000b */
[----:B01----:R-:W-:Y:S01]  /*35fe0*/  ENDCOLLECTIVE ;  /* 0x000000000000791b */ /* 0x003fe20003800000 */
.L_x_2958:
[----:B------:R-:W-:Y:S02]  /*35ff0*/  IMAD.MOV.U32 R13, RZ, RZ, R160 ;  /* 0x000000ffff0d7224 */ /* 0x000fe400078e00a0 */
[----:B------:R-:W-:-:S07]  /*36000*/  IMAD.MOV.U32 R152, RZ, RZ, R14 ;  /* 0x000000ffff987224 */ /* 0x000fce00078e000e */
[----:B------:R-:W-:Y:S05]  /*36010*/  WARPSYNC.COLLECTIVE R15, `(.L_x_2959) ;  /* 0x000000000f087348 */ /* 0x000fea0003c00000 */
[----:B------:R0:W1:Y:S02]  /*36020*/  SHFL.IDX P6, R14, R13, R12, R11 ;  /* 0x0000000c0d0e7389 */ /* 0x00006400000c000b */
[----:B01----:R-:W-:Y:S01]  /*36030*/  ENDCOLLECTIVE ;  /* 0x000000000000791b */ /* 0x003fe20003800000 */
.L_x_2959:
        /* <DEDUP_REMOVED lines=8> */
.L_x_2960:
[----:B------:R-:W-:Y:S02]  /*360c0*/  SEL R42, R56, R160, P0 ;  /* 0x000000a0382a7207 */ /* 0x000fe40000000000 */
[----:B------:R-:W-:Y:S01]  /*360d0*/  SEL R56, R160, R56, P0 ;  /* 0x00000038a0387207 */ /* 0x000fe20000000000 */
[----:B------:R-:W-:Y:S02]  /*360e0*/  IMAD.MOV.U32 R13, RZ, RZ, R105 ;  /* 0x000000ffff0d7224 */ /* 0x000fe400078e0069 */
[----:B------:R-:W-:-:S07]  /*360f0*/  IMAD.MOV.U32 R81, RZ, RZ, R14 ;  /* 0x000000ffff517224 */ /* 0x000fce00078e000e */
[----:B------:R-:W-:Y:S05]  /*36100*/  WARPSYNC.COLLECTIVE R15, `(.L_x_2961) ;  /* 0x000000000f087348 */ /* 0x000fea0003c00000 */
[----:B------:R0:W1:Y:S02]  /*36110*/  SHFL.IDX P6, R14, R13, R12, R11 ;  /* 0x0000000c0d0e7389 */ /* 0x00006400000c000b */
[----:B01----:R-:W-:Y:S01]  /*36120*/  ENDCOLLECTIVE ;  /* 0x000000000000791b */ /* 0x003fe20003800000 */
.L_x_2961:
[----:B------:R-:W-:Y:S02]  /*36130*/  IMAD.MOV.U32 R13, RZ, RZ, R154 ;  /* 0x000000ffff0d7224 */ /* 0x000fe400078e009a */
[----:B------:R-:W-:Y:S02]  /*36140*/  IMAD.MOV.U32 R12, RZ, RZ, R2 ;  /* 0x000000ffff0c7224 */ /* 0x000fe400078e0002 */
[----:B------:R-:W-:-:S07]  /*36150*/  IMAD.MOV.U32 R105, RZ, RZ, R14 ;  /* 0x000000ffff697224 */ /* 0x000fce00078e000e */
[----:B------:R-:W-:Y:S05]  /*36160*/  WARPSYNC.COLLECTIVE R15, `(.L_x_2962) ;  /* 0x000000000f087348 */ /* 0x000fea0003c00000 */
[----:B------:R0:W1:Y:S02]  /*36170*/  SHFL.IDX P6, R14, R13, R12, R11 ;  /* 0x0000000c0d0e7389 */ /* 0x00006400000c000b */
[----:B01----:R-:W-:Y:S01]  /*36180*/  ENDCOLLECTIVE ;  /* 0x000000000000791b */ /* 0x003fe20003800000 */
.L_x_2962:
[----:B------:R-:W-:Y:S01]  /*36190*/  MOV R13, R153 ;  /* 0x00000099000d7202 */ /* 0x000fe20000000f00 */
[----:B------:R-:W-:-:S07]  /*361a0*/  IMAD.MOV.U32 R154, RZ, RZ, R14 ;  /* 0x000000ffff9a7224 */ /* 0x000fce00078e000e */
[----:B------:R-:W-:Y:S05]  /*361b0*/  WARPSYNC.COLLECTIVE R15, `(.L_x_2963) ;  /* 0x000000000f087348 */ /* 0x000fea0003c00000 */
[----:B------:R0:W1:Y:S02]  /*361c0*/  SHFL.IDX P6, R14, R13, R12, R11 ;  /* 0x0000000c0d0e7389 */ /* 0x00006400000c000b */
[----:B01----:R-:W-:Y:S01]  /*361d0*/  ENDCOLLECTIVE ;  /* 0x000000000000791b */ /* 0x003fe20003800000 */
.L_x_2963:
        /* <DEDUP_REMOVED lines=8> */
.L_x_2964:
[----:B------:R-:W-:Y:S02]  /*36260*/  SEL R44, R105, R47, P0 ;  /* 0x0000002f692c7207 */ /* 0x000fe40000000000 */
[----:B------:R-:W-:Y:S01]  /*36270*/  SEL R47, R47, R105, P0 ;  /* 0x000000692f2f7207 */ /* 0x000fe20000000000 */
[----:B------:R-:W-:Y:S02]  /*36280*/  IMAD.MOV.U32 R13, RZ, RZ, R109 ;  /* 0x000000ffff0d7224 */ /* 0x000fe400078e006d */
[----:B------:R-:W-:-:S07]  /*36290*/  IMAD.MOV.U32 R85, RZ, RZ, R14 ;  /* 0x000000ffff557224 */ /* 0x000fce00078e000e */
[----:B------:R-:W-:Y:S05]  /*362a0*/  WARPSYNC.COLLECTIVE R15, `(.L_x_2965) ;  /* 0x000000000f087348 */ /* 0x000fea0003c00000 */
[----:B------:R0:W1:Y:S02]  /*362b0*/  SHFL.IDX P6, R14, R13, R12, R11 ;  /* 0x0000000c0d0e7389 */ /* 0x00006400000c000b */
[----:B01----:R-:W-:Y:S01]  /*362c0*/  ENDCOLLECTIVE ;  /* 0x000000000000791b */ /* 0x003fe20003800000 */
.L_x_2965:
[----:B------:R-:W-:Y:S02]  /*362d0*/  IMAD.MOV.U32 R13, RZ, RZ, R156 ;  /* 0x000000ffff0d7224 */ /* 0x000fe400078e009c */
[----:B------:R-:W-:Y:S02]  /*362e0*/  IMAD.MOV.U32 R12, RZ, RZ, R2 ;  /* 0x000000ffff0c7224 */ /* 0x000fe400078e0002 */
[----:B------:R-:W-:-:S07]  /*362f0*/  IMAD.MOV.U32 R109, RZ, RZ, R14 ;  /* 0x000000ffff6d7224 */ /* 0x000fce00078e000e */
[----:B------:R-:W-:Y:S05]  /*36300*/  WARPSYNC.COLLECTIVE R15, `(.L_x_2966) ;  /* 0x000000000f087348 */ /* 0x000fea0003c00000 */
[----:B------:R0:W1:Y:S02]  /*36310*/  SHFL.IDX P6, R14, R13, R12, R11 ;  /* 0x0000000c0d0e7389 */ /* 0x00006400000c000b */
[----:B01----:R-:W-:Y:S01]  /*36320*/  ENDCOLLECTIVE ;  /* 0x000000000000791b */ /* 0x003fe20003800000 */
.L_x_2966:
[----:B------:R-:W-:Y:S01]  /*36330*/  IMAD.MOV.U32 R13, RZ, RZ, R155 ;  /* 0x000000ffff0d7224 */ /* 0x000fe200078e009b */
[----:B------:R-:W-:-:S07]  /*36340*/  MOV R156, R14 ;  /* 0x0000000e009c7202 */ /* 0x000fce0000000f00 */
[----:B------:R-:W-:Y:S05]  /*36350*/  WARPSYNC.COLLECTIVE R15, `(.L_x_2967) ;  /* 0x000000000f087348 */ /* 0x000fea0003c00000 */
[----:B------:R0:W1:Y:S02]  /*36360*/  SHFL.IDX P6, R14, R13, R12, R11 ;  /* 0x0000000c0d0e7389 */ /* 0x00006400000c000b */
[----:B01----:R-:W-:Y:S01]  /*36370*/  ENDCOLLECTIVE ;  /* 0x000000000000791b */ /* 0x003fe20003800000 */
.L_x_2967:
        /* <DEDUP_REMOVED lines=8> */
.L_x_2968:
[----:B------:R-:W-:Y:S02]  /*36400*/  SEL R46, R109, R155, P0 ;  /* 0x0000009b6d2e7207 */ /* 0x000fe40000000000 */
[----:B------:R-:W-:Y:S01]  /*36410*/  SEL R109, R155, R109, P0 ;  /* 0x0000006d9b6d7207 */ /* 0x000fe20000000000 */
[----:B------:R-:W-:Y:S02]  /*36420*/  IMAD.MOV.U32 R13, RZ, RZ, R89 ;  /* 0x000000ffff0d7224 */ /* 0x000fe400078e0059 */
[----:B------:R-:W-:-:S07]  /*36430*/  IMAD.MOV.U32 R91, RZ, RZ, R14 ;  /* 0x000000ffff5b7224 */ /* 0x000fce00078e000e */
[----:B------:R-:W-:Y:S05]  /*36440*/  WARPSYNC.COLLECTIVE R15, `(.L_x_2969) ;  /* 0x000000000f087348 */ /* 0x000fea0003c00000 */
[----:B------:R0:W1:Y:S02]  /*36450*/  SHFL.IDX P6, R14, R13, R12, R11 ;  /* 0x0000000c0d0e7389 */ /* 0x00006400000c000b */
[----:B01----:R-:W-:Y:S01]  /*36460*/  ENDCOLLECTIVE ;  /* 0x000000000000791b */ /* 0x003fe20003800000 */
.L_x_2969:
[----:B------:R-:W-:Y:S01]  /*36470*/  IMAD.MOV.U32 R13, RZ, RZ, R63 ;  /* 0x000000ffff0d7224 */ /* 0x000fe200078e003f */
[----:B------:R-:W-:Y:S01]  /*36480*/  MOV R12, R2 ;  /* 0x00000002000c7202 */ /* 0x000fe20000000f00 */
[----:B------:R-:W-:-:S07]  /*36490*/  IMAD.MOV.U32 R89, RZ, RZ, R14 ;  /* 0x000000ffff597224 */ /* 0x000fce00078e000e */
[----:B------:R-:W-:Y:S05]  /*364a0*/  WARPSYNC.COLLECTIVE R15, `(.L_x_2970) ;  /* 0x000000000f087348 */ /* 0x000fea0003c00000 */
[----:B------:R0:W1:Y:S02]  /*364b0*/  SHFL.IDX P6, R14, R13, R12, R11 ;  /* 0x0000000c0d0e7389 */ /* 0x00006400000c000b */
[----:B01----:R-:W-:Y:S01]  /*364c0*/  ENDCOLLECTIVE ;  /* 0x000000000000791b */ /* 0x003fe20003800000 */
.L_x_2970:
[----:B------:R-:W-:Y:S02]  /*364d0*/  IMAD.MOV.U32 R13, RZ, RZ, R157 ;  /* 0x000000ffff0d7224 */ /* 0x000fe400078e009d */
[----:B------:R-:W-:-:S07]  /*364e0*/  IMAD.MOV.U32 R63, RZ, RZ, R14 ;  /* 0x000000ffff3f7224 */ /* 0x000fce00078e000e */
[----:B------:R-:W-:Y:S05]  /*364f0*/  WARPSYNC.COLLECTIVE R15, `(.L_x_2971) ;  /* 0x000000000f087348 */ /* 0x000fea0003c00000 */
[----:B------:R0:W1:Y:S02]  /*36500*/  SHFL.IDX P6, R14, R13, R12, R11 ;  /* 0x0000000c0d0e7389 */ /* 0x00006400000c000b */
[----:B01----:R-:W-:Y:S01]  /*36510*/  ENDCOLLECTIVE ;  /* 0x000000000000791b */ /* 0x003fe20003800000 */
.L_x_2971:
        /* <DEDUP_REMOVED lines=8> */
.L_x_2972:
[----:B------:R-:W-:Y:S02]  /*365a0*/  SEL R52, R89, R157, P0 ;  /* 0x0000009d59347207 */ /* 0x000fe40000000000 */
[----:B------:R-:W-:Y:S01]  /*365b0*/  SEL R89, R157, R89, P0 ;  /* 0x000000599d597207 */ /* 0x000fe20000000000 */
[----:B------:R-:W-:Y:S02]  /*365c0*/  IMAD.MOV.U32 R13, RZ, RZ, R62 ;  /* 0x000000ffff0d7224 */ /* 0x000fe400078e003e */
[----:B------:R-:W-:-:S07]  /*365d0*/  IMAD.MOV.U32 R66, RZ, RZ, R14 ;  /* 0x000000ffff427224 */ /* 0x000fce00078e000e */
[----:B------:R-:W-:Y:S05]  /*365e0*/  WARPSYNC.COLLECTIVE R15, `(.L_x_2973) ;  /* 0x000000000f087348 */ /* 0x000fea0003c00000 */
[----:B------:R0:W1:Y:S02]  /*365f0*/  SHFL.IDX P6, R14, R13, R12, R11 ;  /* 0x0000000c0d0e7389 */ /* 0x00006400000c000b */
[----:B01----:R-:W-:Y:S01]  /*36600*/  ENDCOLLECTIVE ;  /* 0x000000000000791b */ /* 0x003fe20003800000 */
.L_x_2973:
[----:B------:R-:W-:Y:S01]  /*36610*/  MOV R13, R71 ;  /* 0x00000047000d7202 */ /* 0x000fe20000000f00 */
[----:B------:R-:W-:Y:S02]  /*36620*/  IMAD.MOV.U32 R12, RZ, RZ, R2 ;  /* 0x000000ffff0c7224 */ /* 0x000fe400078e0002 */
[----:B------:R-:W-:-:S07]  /*36630*/  IMAD.MOV.U32 R62, RZ, RZ, R14 ;  /* 0x000000ffff3e7224 */ /* 0x000fce00078e000e */
[----:B------:R-:W-:Y:S05]  /*36640*/  WARPSYNC.COLLECTIVE R15, `(.L_x_2974) ;  /* 0x000000000f087348 */ /* 0x000fea0003c00000 */
[----:B------:R0:W1:Y:S02]  /*36650*/  SHFL.IDX P6, R14, R13, R12, R11 ;  /* 0x0000000c0d0e7389 */ /* 0x00006400000c000b */
[----:B01----:R-:W-:Y:S01]  /*36660*/  ENDCOLLECTIVE ;  /* 0x000000000000791b */ /* 0x003fe20003800000 */
.L_x_2974:
[----:B------:R-:W-:Y:S02]  /*36670*/  IMAD.MOV.U32 R13, RZ, RZ, R67 ;  /* 0x000000ffff0d7224 */ /* 0x000fe400078e0043 */
[----:B------:R-:W-:-:S07]  /*36680*/  IMAD.MOV.U32 R71, RZ, RZ, R14 ;  /* 0x000000ffff477224 */ /* 0x000fce00078e000e */
[----:B------:R-:W-:Y:S05]  /*36690*/  WARPSYNC.COLLECTIVE R15, `(.L_x_2975) ;  /* 0x000000000f087348 */ /* 0x000fea0003c00000 */
[----:B------:R0:W1:Y:S02]  /*366a0*/  SHFL.IDX P6, R14, R13, R12, R11 ;  /* 0x0000000c0d0e7389 */ /* 0x00006400000c000b */
[----:B01----:R-:W-:Y:S01]  /*366b0*/  ENDCOLLECTIVE ;  /* 0x000000000000791b */ /* 0x003fe20003800000 */
.L_x_2975:
[----:B------:R-:W-:Y:S02]  /*366c0*/  IMAD.MOV.U32 R13, RZ, RZ, R74 ;  /* 0x000000ffff0d7224 */ /* 0x000fe400078e004a */
[----:B------:R-:W-:Y:S02]  /*366d0*/  IMAD.MOV.U32 R12, RZ, RZ, R0 ;  /* 0x000000ffff0c7224 */ /* 0x000fe400078e0000 */
[----:B------:R-:W-:-:S07]  /*366e0*/  IMAD.MOV.U32 R67, RZ, RZ, R14 ;  /* 0x000000ffff437224 */ /* 0x000fce00078e000e */
[----:B------:R-:W-:Y:S05]  /*366f0*/  WARPSYNC.COLLECTIVE R15, `(.L_x_2976) ;  /* 0x000000000f087348 */ /* 0x000fea0003c00000 */
[----:B------:R0:W1:Y:S02]  /*36700*/  SHFL.IDX P6, R14, R13, R12, R11 ;  /* 0x0000000c0d0e7389 */ /* 0x00006400000c000b */
[----:B01----:R-:W-:Y:S01]  /*36710*/  ENDCOLLECTIVE ;  /* 0x000000000000791b */ /* 0x003fe20003800000 */
.L_x_2976:
[----:B------:R-:W-:Y:S02]  /*36720*/  SEL R68, R62, R67, P0 ;  /* 0x000000433e447207 */ /* 0x000fe40000000000 */
[----:B------:R-:W-:Y:S02]  /*36730*/  SEL R62, R67, R62, P0 ;  /* 0x0000003e433e7207 */ /* 0x000fe40000000000 */
[----:B------:R-:W-:Y:S02]  /*36740*/  SEL R67, R66, R71, P0 ;  /* 0x0000004742437207 */ /* 0x000fe40000000000 */
[----:B------:R-:W-:Y:S02]  /*36750*/  SEL R66, R71, R66, P0 ;  /* 0x0000004247427207 */ /* 0x000fe40000000000 */
[----:B------:R-:W-:Y:S01]  /*36760*/  MOV R13, R70 ;  /* 0x00000046000d7202 */ /* 0x000fe20000000f00 */
[----:B------:R-:W-:-:S07]  /*36770*/  IMAD.MOV.U32 R74, RZ, RZ, R14 ;  /* 0x000000ffff4a7224 */ /* 0x000fce00078e000e */
[----:B------:R-:W-:Y:S05]  /*36780*/  WARPSYNC.COLLECTIVE R15, `(.L_x_2977) ;  /* 0x000000000f087348 */ /* 0x000fea0003c00000 */
[----:B------:R0:W1:Y:S02]  /*36790*/  SHFL.IDX P6, R14, R13, R12, R11 ;  /* 0x0000000c0d0e7389 */ /* 0x00006400000c000b */
[----:B01----:R-:W-:Y:S01]  /*367a0*/  ENDCOLLECTIVE ;  /* 0x000000000000791b */ /* 0x003fe20003800000 */
.L_x_2977:
[----:B------:R-:W-:Y:S02]  /*367b0*/  IMAD.MOV.U32 R13, RZ, RZ, R78 ;  /* 0x000000ffff0d7224 */ /* 0x000fe400078e004e */
[----:B------:R-:W-:Y:S02]  /*367c0*/  IMAD.MOV.U32 R12, RZ, RZ, R2 ;  /* 0x000000ffff0c7224 */ /* 0x000fe400078e0002 */
[----:B------:R-:W-:-:S07]  /*367d0*/  IMAD.MOV.U32 R113, RZ, RZ, R14 ;  /* 0x000000ffff717224 */ /* 0x000fce00078e000e */
[----:B------:R-:W-:Y:S05]  /*367e0*/  WARPSYNC.COLLECTIVE R15, `(.L_x_2978) ;  /* 0x000000000f087348 */ /* 0x000fea0003c00000 */
[----:B------:R0:W1:Y:S02]  /*367f0*/  SHFL.IDX P6, R14, R13, R12, R11 ;  /* 0x0000000c0d0e7389 */ /* 0x00006400000c000b */
[----:B01----:R-:W-:Y:S01]  /*36800*/  ENDCOLLECTIVE ;  /* 0x000000000000791b */ /* 0x003fe20003800000 */
.L_x_2978:
[----:B------:R-:W-:Y:S02]  /*36810*/  IMAD.MOV.U32 R13, RZ, RZ, R75 ;  /* 0x000000ffff0d7224 */ /* 0x000fe400078e004b */
[----:B------:R-:W-:-:S07]  /*36820*/  IMAD.MOV.U32 R78, RZ, RZ, R14 ;  /* 0x000000ffff4e7224 */ /* 0x000fce00078e000e */
[----:B------:R-:W-:Y:S05]  /*36830*/  WARPSYNC.COLLECTIVE R15, `(.L_x_2979) ;  /* 0x000000000f087348 */ /* 0x000fea0003c00000 */
[----:B------:R0:W1:Y:S02]  /*36840*/  SHFL.IDX P6, R14, R13, R12, R11 ;  /* 0x0000000c0d0e7389 */ /* 0x00006400000c000b */
[----:B01----:R-:W-:Y:S01]  /*36850*/  ENDCOLLECTIVE ;  /* 0x000000000000791b */ /* 0x003fe20003800000 */
.L_x_2979:
        /* <DEDUP_REMOVED lines=8> */
.L_x_2980:
[----:B------:R-:W-:Y:S02]  /*368e0*/  SEL R71, R113, R75, P0 ;  /* 0x0000004b71477207 */ /* 0x000fe40000000000 */
[----:B------:R-:W-:Y:S01]  /*368f0*/  SEL R75, R75, R113, P0 ;  /* 0x000000714b4b7207 */ /* 0x000fe20000000000 */
[----:B------:R-:W-:Y:S02]  /*36900*/  IMAD.MOV.U32 R13, RZ, RZ, R117 ;  /* 0x000000ffff0d7224 */ /* 0x000fe400078e0075 */
[----:B------:R-:W-:-:S07]  /*36910*/  IMAD.MOV.U32 R79, RZ, RZ, R14 ;  /* 0x000000ffff4f7224 */ /* 0x000fce00078e000e */
[----:B------:R-:W-:Y:S05]  /*36920*/  WARPSYNC.COLLECTIVE R15, `(.L_x_2981) ;  /* 0x000000000f087348 */ /* 0x000fea0003c00000 */
[----:B------:R0:W1:Y:S02]  /*36930*/  SHFL.IDX P6, R14, R13, R12, R11 ;  /* 0x0000000c0d0e7389 */ /* 0x00006400000c000b */
[----:B01----:R-:W-:Y:S01]  /*36940*/  ENDCOLLECTIVE ;  /* 0x000000000000791b */ /* 0x003fe20003800000 */
.L_x_2981:
[----:B------:R-:W-:Y:S02]  /*36950*/  IMAD.MOV.U32 R13, RZ, RZ, R86 ;  /* 0x000000ffff0d7224 */ /* 0x000fe400078e0056 */
[----:B------:R-:W-:Y:S02]  /*36960*/  IMAD.MOV.U32 R12, RZ, RZ, R2 ;  /* 0x000000ffff0c7224 */ /* 0x000fe400078e0002 */
[----:B------:R-:W-:-:S07]  /*36970*/  IMAD.MOV.U32 R117, RZ, RZ, R14 ;  /* 0x000000ffff757224 */ /* 0x000fce00078e000e */
[----:B------:R-:W-:Y:S05]  /*36980*/  WARPSYNC.COLLECTIVE R15, `(.L_x_2982) ;  /* 0x000000000f087348 */ /* 0x000fea0003c00000 */
[----:B------:R0:W1:Y:S02]  /*36990*/  SHFL.IDX P6, R14, R13, R12, R11 ;  /* 0x0000000c0d0e7389 */ /* 0x00006400000c000b */
[----:B01----:R-:W-:Y:S01]  /*369a0*/  ENDCOLLECTIVE ;  /* 0x000000000000791b */ /* 0x003fe20003800000 */
.L_x_2982:
[----:B------:R-:W-:Y:S02]  /*369b0*/  IMAD.MOV.U32 R13, RZ, RZ, R121 ;  /* 0x000000ffff0d7224 */ /* 0x000fe400078e0079 */
[----:B------:R-:W-:-:S07]  /*369c0*/  IMAD.MOV.U32 R86, RZ, RZ, R14 ;  /* 0x000000ffff567224 */ /* 0x000fce00078e000e */
[----:B------:R-:W-:Y:S05]  /*369d0*/  WARPSYNC.COLLECTIVE R15, `(.L_x_2983) ;  /* 0x000000000f087348 */ /* 0x000fea0003c00000 */
[----:B------:R0:W1:Y:S02]  /*369e0*/  SHFL.IDX P6, R14, R13, R12, R11 ;  /* 0x0000000c0d0e7389 */ /* 0x00006400000c000b */
[----:B01----:R-:W-:Y:S01]  /*369f0*/  ENDCOLLECTIVE ;  /* 0x000000000000791b */ /* 0x003fe20003800000 */
.L_x_2983:
        /* <DEDUP_REMOVED lines=8> */
.L_x_2984:
[----:B------:R-:W-:Y:S02]  /*36a80*/  SEL R78, R117, R121, P0 ;  /* 0x00000079754e7207 */ /* 0x000fe40000000000 */
[----:B------:R-:W-:Y:S01]  /*36a90*/  SEL R117, R121, R117, P0 ;  /* 0x0000007579757207 */ /* 0x000fe20000000000 */
[----:B------:R-:W-:Y:S02]  /*36aa0*/  IMAD.MOV.U32 R13, RZ, RZ, R129 ;  /* 0x000000ffff0d7224 */ /* 0x000fe400078e0081 */
[----:B------:R-:W-:-:S07]  /*36ab0*/  IMAD.MOV.U32 R82, RZ, RZ, R14 ;  /* 0x000000ffff527224 */ /* 0x000fce00078e000e */
[----:B------:R-:W-:Y:S05]  /*36ac0*/  WARPSYNC.COLLECTIVE R15, `(.L_x_2985) ;  /* 0x000000000f087348 */ /* 0x000fea0003c00000 */
[----:B------:R0:W1:Y:S02]  /*36ad0*/  SHFL.IDX P6, R14, R13, R12, R11 ;  /* 0x0000000c0d0e7389 */ /* 0x00006400000c000b */
[----:B01----:R-:W-:Y:S01]  /*36ae0*/  ENDCOLLECTIVE ;  /* 0x000000000000791b */ /* 0x003fe20003800000 */
.L_x_2985:
[----:B------:R-:W-:Y:S02]  /*36af0*/  IMAD.MOV.U32 R13, RZ, RZ, R94 ;  /* 0x000000ffff0d7224 */ /* 0x000fe400078e005e */
[----:B------:R-:W-:Y:S02]  /*36b00*/  IMAD.MOV.U32 R12, RZ, RZ, R2 ;  /* 0x000000ffff0c7224 */ /* 0x000fe400078e0002 */
[----:B------:R-:W-:-:S07]  /*36b10*/  IMAD.MOV.U32 R129, RZ, RZ, R14 ;  /* 0x000000ffff817224 */ /* 0x000fce00078e000e */
[----:B------:R-:W-:Y:S05]  /*36b20*/  WARPSYNC.COLLECTIVE R15, `(.L_x_2986) ;  /* 0x000000000f087348 */ /* 0x000fea0003c00000 */
[----:B------:R0:W1:Y:S02]  /*36b30*/  SHFL.IDX P6, R14, R13, R12, R11 ;  /* 0x0000000c0d0e7389 */ /* 0x00006400000c000b */
[----:B01----:R-:W-:Y:S01]  /*36b40*/  ENDCOLLECTIVE ;  /* 0x000000000000791b */ /* 0x003fe20003800000 */
.L_x_2986:
[----:B------:R-:W-:Y:S01]  /*36b50*/  IMAD.MOV.U32 R13, RZ, RZ, R167 ;  /* 0x000000ffff0d7224 */ /* 0x000fe200078e00a7 */
[----:B------:R-:W-:-:S07]  /*36b60*/  MOV R94, R14 ;  /* 0x0000000e005e7202 */ /* 0x000fce0000000f00 */
[----:B------:R-:W-:Y:S05]  /*36b70*/  WARPSYNC.COLLECTIVE R15, `(.L_x_2987) ;  /* 0x000000000f087348 */ /* 0x000fea0003c00000 */
[----:B------:R0:W1:Y:S02]  /*36b80*/  SHFL.IDX P6, R14, R13, R12, R11 ;  /* 0x0000000c0d0e7389 */ /* 0x00006400000c000b */
[----:B01----:R-:W-:Y:S01]  /*36b90*/  ENDCOLLECTIVE ;  /* 0x000000000000791b */ /* 0x003fe20003800000 */
.L_x_2987:
        /* <DEDUP_REMOVED lines=8> */
.L_x_2988:
[----:B------:R-:W-:Y:S02]  /*36c20*/  SEL R86, R129, R125, P0 ;  /* 0x0000007d81567207 */ /* 0x000fe40000000000 */
[----:B------:R-:W-:Y:S01]  /*36c30*/  SEL R125, R125, R129, P0 ;  /* 0x000000817d7d7207 */ /* 0x000fe20000000000 */
[----:B------:R-:W-:Y:S02]  /*36c40*/  IMAD.MOV.U32 R13, RZ, RZ, R83 ;  /* 0x000000ffff0d7224 */ /* 0x000fe400078e0053 */
[----:B------:R-:W-:-:S07]  /*36c50*/  IMAD.MOV.U32 R87, RZ, RZ, R14 ;  /* 0x000000ffff577224 */ /* 0x000fce00078e000e */
[----:B------:R-:W-:Y:S05]  /*36c60*/  WARPSYNC.COLLECTIVE R15, `(.L_x_2989) ;  /* 0x000000000f087348 */ /* 0x000fea0003c00000 */
[----:B------:R0:W1:Y:S02]  /*36c70*/  SHFL.IDX P6, R14, R13, R12, R11 ;  /* 0x0000000c0d0e7389 */ /* 0x00006400000c000b */
[----:B01----:R-:W-:Y:S01]  /*36c80*/  ENDCOLLECTIVE ;  /* 0x000000000000791b */ /* 0x003fe20003800000 */
.L_x_2989:
[----:B------:R-:W-:Y:S01]  /*36c90*/  MOV R13, R102 ;  /* 0x00000066000d7202 */ /* 0x000fe20000000f00 */
[----:B------:R-:W-:Y:S02]  /*36ca0*/  IMAD.MOV.U32 R12, RZ, RZ, R2 ;  /* 0x000000ffff0c7224 */ /* 0x000fe400078e0002 */
[----:B------:R-:W-:-:S07]  /*36cb0*/  IMAD.MOV.U32 R83, RZ, RZ, R14 ;  /* 0x000000ffff537224 */ /* 0x000fce00078e000e */
[----:B------:R-:W-:Y:S05]  /*36cc0*/  WARPSYNC.COLLECTIVE R15, `(.L_x_2990) ;  /* 0x000000000f087348 */ /* 0x000fea0003c00000 */
[----:B------:R0:W1:Y:S02]  /*36cd0*/  SHFL.IDX P6, R14, R13, R12, R11 ;  /* 0x0000000c0d0e7389 */ /* 0x00006400000c000b */
[----:B01----:R-:W-:Y:S01]  /*36ce0*/  ENDCOLLECTIVE ;  /* 0x000000000000791b */ /* 0x003fe20003800000 */
.L_x_2990:
[----:B------:R-:W-:Y:S02]  /*36cf0*/  IMAD.MOV.U32 R13, RZ, RZ, R98 ;  /* 0x000000ffff0d7224 */ /* 0x000fe400078e0062 */
[----:B------:R-:W-:-:S07]  /*36d00*/  IMAD.MOV.U32 R102, RZ, RZ, R14 ;  /* 0x000000ffff667224 */ /* 0x000fce00078e000e */
[----:B------:R-:W-:Y:S05]  /*36d10*/  WARPSYNC.COLLECTIVE R15, `(.L_x_2991) ;  /* 0x000000000f087348 */ /* 0x000fea0003c00000 */
[----:B------:R0:W1:Y:S02]  /*36d20*/  SHFL.IDX P6, R14, R13, R12, R11 ;  /* 0x0000000c0d0e7389 */ /* 0x00006400000c000b */
[----:B01----:R-:W-:Y:S01]  /*36d30*/  ENDCOLLECTIVE ;  /* 0x000000000000791b */ /* 0x003fe20003800000 */
.L_x_2991:
        /* <DEDUP_REMOVED lines=8> */
.L_x_2992:
[----:B------:R-:W-:Y:S02]  /*36dc0*/  SEL R91, R83, R98, P0 ;  /* 0x00000062535b7207 */ /* 0x000fe40000000000 */
[----:B------:R-:W-:Y:S02]  /*36dd0*/  SEL R83, R98, R83, P0 ;  /* 0x0000005362537207 */ /* 0x000fe40000000000 */
[----:B------:R-:W-:Y:S01]  /*36de0*/  MOV R13, R133 ;  /* 0x00000085000d7202 */ /* 0x000fe20000000f00 */
[----:B------:R-:W-:-:S07]  /*36df0*/  IMAD.MOV.U32 R90, RZ, RZ, R14 ;  /* 0x000000ffff5a7224 */ /* 0x000fce00078e000e */
[----:B------:R-:W-:Y:S05]  /*36e00*/  WARPSYNC.COLLECTIVE R15, `(.L_x_2993) ;  /* 0x000000000f087348 */ /* 0x000fea0003c00000 */
[----:B------:R0:W1:Y:S02]  /*36e10*/  SHFL.IDX P6, R14, R13, R12, R11 ;  /* 0x0000000c0d0e7389 */ /* 0x00006400000c000b */
[----:B01----:R-:W-:Y:S01]  /*36e20*/  ENDCOLLECTIVE ;  /* 0x000000000000791b */ /* 0x003fe20003800000 */
.L_x_2993:
[----:B------:R-:W-:Y:S02]  /*36e30*/  IMAD.MOV.U32 R13, RZ, RZ, R110 ;  /* 0x000000ffff0d7224 */ /* 0x000fe400078e006e */
[----:B------:R-:W-:Y:S02]  /*36e40*/  IMAD.MOV.U32 R12, RZ, RZ, R2 ;  /* 0x000000ffff0c7224 */ /* 0x000fe400078e0002 */
[----:B------:R-:W-:-:S07]  /*36e50*/  IMAD.MOV.U32 R106, RZ, RZ, R14 ;  /* 0x000000ffff6a7224 */ /* 0x000fce00078e000e */
[----:B------:R-:W-:Y:S05]  /*36e60*/  WARPSYNC.COLLECTIVE R15, `(.L_x_2994) ;  /* 0x000000000f087348 */ /* 0x000fea0003c00000 */
[----:B------:R0:W1:Y:S02]  /*36e70*/  SHFL.IDX P6, R14, R13, R12, R11 ;  /* 0x0000000c0d0e7389 */ /* 0x00006400000c000b */
[----:B01----:R-:W-:Y:S01]  /*36e80*/  ENDCOLLECTIVE ;  /* 0x000000000000791b */ /* 0x003fe20003800000 */
.L_x_2994:
[----:B------:R-:W-:Y:S02]  /*36e90*/  IMAD.MOV.U32 R13, RZ, RZ, R107 ;  /* 0x000000ffff0d7224 */ /* 0x000fe400078e006b */
[----:B------:R-:W-:-:S07]  /*36ea0*/  IMAD.MOV.U32 R110, RZ, RZ, R14 ;  /* 0x000000ffff6e7224 */ /* 0x000fce00078e000e */
[----:B------:R-:W-:Y:S05]  /*36eb0*/  WARPSYNC.COLLECTIVE R15, `(.L_x_2995) ;  /* 0x000000000f087348 */ /* 0x000fea0003c00000 */
[----:B------:R0:W1:Y:S02]  /*36ec0*/  SHFL.IDX P6, R14, R13, R12, R11 ;  /* 0x0000000c0d0e7389 */ /* 0x00006400000c000b */
[----:B01----:R-:W-:Y:S01]  /*36ed0*/  ENDCOLLECTIVE ;  /* 0x000000000000791b */ /* 0x003fe20003800000 */
.L_x_2995:
        /* <DEDUP_REMOVED lines=8> */
.L_x_2996:
[----:B------:R-:W-:Y:S02]  /*36f60*/  SEL R94, R106, R107, P0 ;  /* 0x0000006b6a5e7207 */ /* 0x000fe40000000000 */
[----:B------:R-:W-:Y:S01]  /*36f70*/  SEL R106, R107, R106, P0 ;  /* 0x0000006a6b6a7207 */ /* 0x000fe20000000000 */
[----:B------:R-:W-:Y:S02]  /*36f80*/  IMAD.MOV.U32 R13, RZ, RZ, R93 ;  /* 0x000000ffff0d7224 */ /* 0x000fe400078e005d */
[----:B------:R-:W-:-:S07]  /*36f90*/  IMAD.MOV.U32 R95, RZ, RZ, R14 ;  /* 0x000000ffff5f7224 */ /* 0x000fce00078e000e */
[----:B------:R-:W-:Y:S05]  /*36fa0*/  WARPSYNC.COLLECTIVE R15, `(.L_x_2997) ;  /* 0x000000000f087348 */ /* 0x000fea0003c00000 */
[----:B------:R0:W1:Y:S02]  /*36fb0*/  SHFL.IDX P6, R14, R13, R12, R11 ;  /* 0x0000000c0d0e7389 */ /* 0x00006400000c000b */
[----:B01----:R-:W-:Y:S01]  /*36fc0*/  ENDCOLLECTIVE ;  /* 0x000000000000791b */ /* 0x003fe20003800000 */
.L_x_2997:
[----:B------:R-:W-:Y:S02]  /*36fd0*/  IMAD.MOV.U32 R13, RZ, RZ, R118 ;  /* 0x000000ffff0d7224 */ /* 0x000fe400078e0076 */
[----:B------:R-:W-:Y:S02]  /*36fe0*/  IMAD.MOV.U32 R12, RZ, RZ, R2 ;  /* 0x000000ffff0c7224 */ /* 0x000fe400078e0002 */
[----:B------:R-:W-:-:S07]  /*36ff0*/  IMAD.MOV.U32 R111, RZ, RZ, R14 ;  /* 0x000000ffff6f7224 */ /* 0x000fce00078e000e */
[----:B------:R-:W-:Y:S05]  /*37000*/  WARPSYNC.COLLECTIVE R15, `(.L_x_2998) ;  /* 0x000000000f087348 */ /* 0x000fea0003c00000 */
[----:B------:R0:W1:Y:S02]  /*37010*/  SHFL.IDX P6, R14, R13, R12, R11 ;  /* 0x0000000c0d0e7389 */ /* 0x00006400000c000b */
[----:B01----:R-:W-:Y:S01]  /*37020*/  ENDCOLLECTIVE ;  /* 0x000000000000791b */ /* 0x003fe20003800000 */
.L_x_2998:
[----:B------:R-:W-:Y:S02]  /*37030*/  IMAD.MOV.U32 R13, RZ, RZ, R114 ;  /* 0x000000ffff0d7224 */ /* 0x000fe400078e0072 */
[----:B------:R-:W-:-:S07]  /*37040*/  IMAD.MOV.U32 R118, RZ, RZ, R14 ;  /* 0x000000ffff767224 */ /* 0x000fce00078e000e */
[----:B------:R-:W-:Y:S05]  /*37050*/  WARPSYNC.COLLECTIVE R15, `(.L_x_2999) ;  /* 0x000000000f087348 */ /* 0x000fea0003c00000 */
[----:B------:R0:W1:Y:S02]  /*37060*/  SHFL.IDX P6, R14, R13, R12, R11 ;  /* 0x0000000c0d0e7389 */ /* 0x00006400000c000b */
[----:B01----:R-:W-:Y:S01]  /*37070*/  ENDCOLLECTIVE ;  /* 0x000000000000791b */ /* 0x003fe20003800000 */
.L_x_2999:
[----:B------:R-:W-:Y:S02]  /*37080*/  IMAD.MOV.U32 R13, RZ, RZ, R97 ;  /* 0x000000ffff0d7224 */ /* 0x000fe400078e0061 */
[----:B------:R-:W-:Y:S01]  /*37090*/  IMAD.MOV.U32 R12, RZ, RZ, R0 ;  /* 0x000000ffff0c7224 */ /* 0x000fe200078e0000 */
[----:B------:R-:W-:-:S07]  /*370a0*/  MOV R93, R14 ;  /* 0x0000000e005d7202 */ /* 0x000fce0000000f00 */
[----:B------:R-:W-:Y:S05]  /*370b0*/  WARPSYNC.COLLECTIVE R15, `(.L_x_3000) ;  /* 0x000000000f087348 */ /* 0x000fea0003c00000 */
[----:B------:R0:W1:Y:S02]  /*370c0*/  SHFL.IDX P6, R14, R13, R12, R11 ;  /* 0x0000000c0d0e7389 */ /* 0x00006400000c000b */
[----:B01----:R-:W-:Y:S01]  /*370d0*/  ENDCOLLECTIVE ;  /* 0x000000000000791b */ /* 0x003fe20003800000 */
.L_x_3000:
[----:B------:R-:W-:Y:S02]  /*370e0*/  SEL R98, R111, R93, P0 ;  /* 0x0000005d6f627207 */ /* 0x000fe40000000000 */
[----:B------:R-:W-:Y:S02]  /*370f0*/  SEL R111, R93, R111, P0 ;  /* 0x0000006f5d6f7207 */ /* 0x000fe40000000000 */
[----:B------:R-:W-:Y:S02]  /*37100*/  SEL R93, R95, R118, P0 ;  /* 0x000000765f5d7207 */ /* 0x000fe40000000000 */
[----:B------:R-:W-:Y:S01]  /*37110*/  SEL R95, R118, R95, P0 ;  /* 0x0000005f765f7207 */ /* 0x000fe20000000000 */
[----:B------:R-:W-:Y:S02]  /*37120*/  IMAD.MOV.U32 R13, RZ, RZ, R115 ;  /* 0x000000ffff0d7224 */ /* 0x000fe400078e0073 */
[----:B------:R-:W-:-:S07]  /*37130*/  IMAD.MOV.U32 R97, RZ, RZ, R14 ;  /* 0x000000ffff617224 */ /* 0x000fce00078e000e */
[----:B------:R-:W-:Y:S05]  /*37140*/  WARPSYNC.COLLECTIVE R15, `(.L_x_3001) ;  /* 0x000000000f087348 */ /* 0x000fea0003c00000 */
[----:B------:R0:W1:Y:S02]  /*37150*/  SHFL.IDX P6, R14, R13, R12, R11 ;  /* 0x0000000c0d0e7389 */ /* 0x00006400000c000b */
[----:B01----:R-:W-:Y:S01]  /*37160*/  ENDCOLLECTIVE ;  /* 0x000000000000791b */ /* 0x003fe20003800000 */
.L_x_3001:
[----:B------:R-:W-:Y:S02]  /*37170*/  IMAD.MOV.U32 R13, RZ, RZ, R126 ;  /* 0x000000ffff0d7224 */ /* 0x000fe400078e007e */
[----:B------:R-:W-:Y:S02]  /*37180*/  IMAD.MOV.U32 R12, RZ, RZ, R2 ;  /* 0x000000ffff0c7224 */ /* 0x000fe400078e0002 */
[----:B------:R-:W-:-:S07]  /*37190*/  IMAD.MOV.U32 R114, RZ, RZ, R14 ;  /* 0x000000ffff727224 */ /* 0x000fce00078e000e */
[----:B------:R-:W-:Y:S05]  /*371a0*/  WARPSYNC.COLLECTIVE R15, `(.L_x_3002) ;  /* 0x000000000f087348 */ /* 0x000fea0003c00000 */
[----:B------:R0:W1:Y:S02]  /*371b0*/  SHFL.IDX P6, R14, R13, R12, R11 ;  /* 0x0000000c0d0e7389 */ /* 0x00006400000c000b */
[----:B01----:R-:W-:Y:S01]  /*371c0*/  ENDCOLLECTIVE ;  /* 0x000000000000791b */ /* 0x003fe20003800000 */
.L_x_3002:
[----:B------:R-:W-:Y:S01]  /*371d0*/  IMAD.MOV.U32 R13, RZ, RZ, R122 ;  /* 0x000000ffff0d7224 */ /* 0x000fe200078e007a */
[----:B------:R-:W-:-:S07]  /*371e0*/  MOV R126, R14 ;  /* 0x0000000e007e7202 */ /* 0x000fce0000000f00 */
[----:B------:R-:W-:Y:S05]  /*371f0*/  WARPSYNC.COLLECTIVE R15, `(.L_x_3003) ;  /* 0x000000000f087348 */ /* 0x000fea0003c00000 */
[----:B------:R0:W1:Y:S02]  /*37200*/  SHFL.IDX P6, R14, R13, R12, R11 ;  /* 0x0000000c0d0e7389 */ /* 0x00006400000c000b */
[----:B01----:R-:W-:Y:S01]  /*37210*/  ENDCOLLECTIVE ;  /* 0x000000000000791b */ /* 0x003fe20003800000 */
.L_x_3003:
        /* <DEDUP_REMOVED lines=8> */
.L_x_3004:
[----:B------:R-:W-:Y:S02]  /*372a0*/  SEL R100, R114, R115, P0 ;  /* 0x0000007372647207 */ /* 0x000fe40000000000 */
[----:B------:R-:W-:Y:S01]  /*372b0*/  SEL R114, R115, R114, P0 ;  /* 0x0000007273727207 */ /* 0x000fe20000000000 */
[----:B------:R-:W-:Y:S02]  /*372c0*/  IMAD.MOV.U32 R13, RZ, RZ, R119 ;  /* 0x000000ffff0d7224 */ /* 0x000fe400078e0077 */
[----:B------:R-:W-:-:S07]  /*372d0*/  IMAD.MOV.U32 R99, RZ, RZ, R14 ;  /* 0x000000ffff637224 */ /* 0x000fce00078e000e */
[----:B------:R-:W-:Y:S05]  /*372e0*/  WARPSYNC.COLLECTIVE R15, `(.L_x_3005) ;  /* 0x000000000f087348 */ /* 0x000fea0003c00000 */
[----:B------:R0:W1:Y:S02]  /*372f0*/  SHFL.IDX P6, R14, R13, R12, R11 ;  /* 0x0000000c0d0e7389 */ /* 0x00006400000c000b */
[----:B01----:R-:W-:Y:S01]  /*37300*/  ENDCOLLECTIVE ;  /* 0x000000000000791b */ /* 0x003fe20003800000 */
.L_x_3005:
[----:B------:R-:W-:Y:S01]  /*37310*/  MOV R13, R134 ;  /* 0x00000086000d7202 */ /* 0x000fe20000000f00 */
[----:B------:R-:W-:Y:S02]  /*37320*/  IMAD.MOV.U32 R12, RZ, RZ, R2 ;  /* 0x000000ffff0c7224 */ /* 0x000fe400078e0002 */
[----:B------:R-:W-:-:S07]  /*37330*/  IMAD.MOV.U32 R122, RZ, RZ, R14 ;  /* 0x000000ffff7a7224 */ /* 0x000fce00078e000e */
[----:B------:R-:W-:Y:S05]  /*37340*/  WARPSYNC.COLLECTIVE R15, `(.L_x_3006) ;  /* 0x000000000f087348 */ /* 0x000fea0003c00000 */
[----:B------:R0:W1:Y:S02]  /*37350*/  SHFL.IDX P6, R14, R13, R12, R11 ;  /* 0x0000000c0d0e7389 */ /* 0x00006400000c000b */
[----:B01----:R-:W-:Y:S01]  /*37360*/  ENDCOLLECTIVE ;  /* 0x000000000000791b */ /* 0x003fe20003800000 */
.L_x_3006:
[----:B------:R-:W-:Y:S02]  /*37370*/  IMAD.MOV.U32 R13, RZ, RZ, R130 ;  /* 0x000000ffff0d7224 */ /* 0x000fe400078e0082 */
[----:B------:R-:W-:-:S07]  /*37380*/  IMAD.MOV.U32 R134, RZ, RZ, R14 ;  /* 0x000000ffff867224 */ /* 0x000fce00078e000e */
[----:B------:R-:W-:Y:S05]  /*37390*/  WARPSYNC.COLLECTIVE R15, `(.L_x_3007) ;  /* 0x000000000f087348 */ /* 0x000fea0003c00000 */
[----:B------:R0:W1:Y:S02]  /*373a0*/  SHFL.IDX P6, R14, R13, R12, R11 ;  /* 0x0000000c0d0e7389 */ /* 0x00006400000c000b */
[----:B01----:R-:W-:Y:S01]  /*373b0*/  ENDCOLLECTIVE ;  /* 0x000000000000791b */ /* 0x003fe20003800000 */
.L_x_3007:
        /* <DEDUP_REMOVED lines=8> */
.L_x_3008:
[----:B------:R-:W-:Y:S02]  /*37440*/  SEL R104, R122, R119, P0 ;  /* 0x000000777a687207 */ /* 0x000fe40000000000 */
[----:B------:R-:W-:Y:S02]  /*37450*/  SEL R119, R119, R122, P0 ;  /* 0x0000007a77777207 */ /* 0x000fe40000000000 */
[----:B------:R-:W-:Y:S01]  /*37460*/  MOV R13, R123 ;  /* 0x0000007b000d7202 */ /* 0x000fe20000000f00 */
[----:B------:R-:W-:-:S07]  /*37470*/  IMAD.MOV.U32 R101, RZ, RZ, R14 ;  /* 0x000000ffff657224 */ /* 0x000fce00078e000e */
[----:B------:R-:W-:Y:S05]  /*37480*/  WARPSYNC.COLLECTIVE R15, `(.L_x_3009) ;  /* 0x000000000f087348 */ /* 0x000fea0003c00000 */
[----:B------:R0:W1:Y:S02]  /*37490*/  SHFL.IDX P6, R14, R13, R12, R11 ;  /* 0x0000000c0d0e7389 */ /* 0x00006400000c000b */
[----:B01----:R-:W-:Y:S01]  /*374a0*/  ENDCOLLECTIVE ;  /* 0x000000000000791b */ /* 0x003fe20003800000 */
.L_x_3009:
[----:B------:R-:W-:Y:S02]  /*374b0*/  IMAD.MOV.U32 R13, RZ, RZ, R142 ;  /* 0x000000ffff0d7224 */ /* 0x000fe400078e008e */
[----:B------:R-:W-:Y:S02]  /*374c0*/  IMAD.MOV.U32 R12, RZ, RZ, R2 ;  /* 0x000000ffff0c7224 */ /* 0x000fe400078e0002 */
[----:B------:R-:W-:-:S07]  /*374d0*/  IMAD.MOV.U32 R123, RZ, RZ, R14 ;  /* 0x000000ffff7b7224 */ /* 0x000fce00078e000e */
[----:B------:R-:W-:Y:S05]  /*374e0*/  WARPSYNC.COLLECTIVE R15, `(.L_x_3010) ;  /* 0x000000000f087348 */ /* 0x000fea0003c00000 */
[----:B------:R0:W1:Y:S02]  /*374f0*/  SHFL.IDX P6, R14, R13, R12, R11 ;  /* 0x0000000c0d0e7389 */ /* 0x00006400000c000b */
[----:B01----:R-:W-:Y:S01]  /*37500*/  ENDCOLLECTIVE ;  /* 0x000000000000791b */ /* 0x003fe20003800000 */
.L_x_3010:
[----:B------:R-:W-:Y:S02]  /*37510*/  IMAD.MOV.U32 R13, RZ, RZ, R138 ;  /* 0x000000ffff0d7224 */ /* 0x000fe400078e008a */
[----:B------:R-:W-:-:S07]  /*37520*/  IMAD.MOV.U32 R142, RZ, RZ, R14 ;  /* 0x000000ffff8e7224 */ /* 0x000fce00078e000e */
[----:B------:R-:W-:Y:S05]  /*37530*/  WARPSYNC.COLLECTIVE R15, `(.L_x_3011) ;  /* 0x000000000f087348 */ /* 0x000fea0003c00000 */
[----:B------:R0:W1:Y:S02]  /*37540*/  SHFL.IDX P6, R14, R13, R12, R11 ;  /* 0x0000000c0d0e7389 */ /* 0x00006400000c000b */
[----:B01----:R-:W-:Y:S01]  /*37550*/  ENDCOLLECTIVE ;  /* 0x000000000000791b */ /* 0x003fe20003800000 */
.L_x_3011:
        /* <DEDUP_REMOVED lines=8> */
.L_x_3012:
[----:B------:R-:W-:Y:S02]  /*375e0*/  SEL R107, R123, R127, P0 ;  /* 0x0000007f7b6b7207 */ /* 0x000fe40000000000 */
[----:B------:R-:W-:Y:S01]  /*375f0*/  SEL R123, R127, R123, P0 ;  /* 0x0000007b7f7b7207 */ /* 0x000fe20000000000 */
[----:B------:R-:W-:Y:S02]  /*37600*/  IMAD.MOV.U32 R13, RZ, RZ, R205 ;  /* 0x000000ffff0d7224 */ /* 0x000fe400078e00cd */
[----:B------:R-:W-:-:S07]  /*37610*/  IMAD.MOV.U32 R103, RZ, RZ, R14 ;  /* 0x000000ffff677224 */ /* 0x000fce00078e000e */
[----:B------:R-:W-:Y:S05]  /*37620*/  WARPSYNC.COLLECTIVE R15, `(.L_x_3013) ;  /* 0x000000000f087348 */ /* 0x000fea0003c00000 */
[----:B------:R0:W1:Y:S02]  /*37630*/  SHFL.IDX P6, R14, R13, R12, R11 ;  /* 0x0000000c0d0e7389 */ /* 0x00006400000c000b */
[----:B01----:R-:W-:Y:S01]  /*37640*/  ENDCOLLECTIVE ;  /* 0x000000000000791b */ /* 0x003fe20003800000 */
.L_x_3013:
[----:B------:R-:W-:Y:S02]  /*37650*/  IMAD.MOV.U32 R13, RZ, RZ, R150 ;  /* 0x000000ffff0d7224 */ /* 0x000fe400078e0096 */
[----:B------:R-:W-:Y:S02]  /*37660*/  IMAD.MOV.U32 R12, RZ, RZ, R2 ;  /* 0x000000ffff0c7224 */ /* 0x000fe400078e0002 */
[----:B------:R-:W-:Y:S02]  /*37670*/  IMAD.MOV.U32 R2, RZ, RZ, RZ ;  /* 0x000000ffff027224 */ /* 0x000fe400078e00ff */
[----:B------:R-:W-:-:S07]  /*37680*/  IMAD.MOV.U32 R70, RZ, RZ, R14 ;  /* 0x000000ffff467224 */ /* 0x000fce00078e000e */
[----:B------:R-:W-:Y:S05]  /*37690*/  WARPSYNC.COLLECTIVE R15, `(.L_x_3014) ;  /* 0x000000000f087348 */ /* 0x000fea0003c00000 */
[----:B------:R0:W1:Y:S02]  /*376a0*/  SHFL.IDX P6, R14, R13, R12, R11 ;  /* 0x0000000c0d0e7389 */ /* 0x00006400000c000b */
[----:B01----:R-:W-:Y:S01]  /*376b0*/  ENDCOLLECTIVE ;  /* 0x000000000000791b */ /* 0x003fe20003800000 */
.L_x_3014:
[----:B------:R-:W-:Y:S02]  /*376c0*/  IMAD.MOV.U32 R13, RZ, RZ, R206 ;  /* 0x000000ffff0d7224 */ /* 0x000fe400078e00ce */
[----:B------:R-:W-:-:S07]  /*376d0*/  IMAD.MOV.U32 R150, RZ, RZ, R14 ;  /* 0x000000ffff967224 */ /* 0x000fce00078e000e */
[----:B------:R-:W-:Y:S05]  /*376e0*/  WARPSYNC.COLLECTIVE R15, `(.L_x_3015) ;  /* 0x000000000f087348 */ /* 0x000fea0003c00000 */
[----:B------:R0:W1:Y:S02]  /*376f0*/  SHFL.IDX P6, R14, R13, R12, R11 ;  /* 0x0000000c0d0e7389 */ /* 0x00006400000c000b */
[----:B01----:R-:W-:Y:S01]  /*37700*/  ENDCOLLECTIVE ;  /* 0x000000000000791b */ /* 0x003fe20003800000 */
.L_x_3015:
[----:B------:R-:W-:Y:S01]  /*37710*/  MOV R0, R14 ;  /* 0x0000000e00007202 */ /* 0x000fe20000000f00 */
[----:B------:R-:W-:Y:S06]  /*37720*/  BRA `(.L_x_3016) ;  /* 0xfffffecc001c7947 */ /* 0x000fec000383ffff */
.L_x_2668:
[----:B------:R-:W-:Y:S02]  /*37730*/  IMAD.MOV.U32 R13, RZ, RZ, R32 ;  /* 0x000000ffff0d7224 */ /* 0x000fe400078e0020 */
[----:B------:R-:W-:Y:S02]  /*37740*/  IMAD.MOV.U32 R12, RZ, RZ, RZ ;  /* 0x000000ffff0c7224 */ /* 0x000fe400078e00ff */
[----:B------:R-:W-:Y:S02]  /*37750*/  IMAD.MOV.U32 R11, RZ, RZ, 0x181f ;  /* 0x0000181fff0b7424 */ /* 0x000fe400078e00ff */
[----:B------:R-:W-:-:S07]  /*37760*/  IMAD.MOV.U32 R15, RZ, RZ, -0x1 ;  /* 0xffffffffff0f7424 */ /* 0x000fce00078e00ff */
[----:B-----5:R-:W-:Y:S05]  /*37770*/  WARPSYNC.COLLECTIVE R15, `(.L_x_3017) ;  /* 0x000000000f087348 */ /* 0x020fea0003c00000 */
[----:B------:R0:W1:Y:S02]  /*37780*/  SHFL.IDX P6, R14, R13, R12, R11 ;  /* 0x0000000c0d0e7389 */ /* 0x00006400000c000b */
[----:B01---5:R-:W-:Y:S01]  /*37790*/  ENDCOLLECTIVE ;  /* 0x000000000000791b */ /* 0x023fe20003800000 */
.L_x_3017:
[----:B------:R-:W-:Y:S02]  /*377a0*/  IMAD.MOV.U32 R13, RZ, RZ, R21 ;  /* 0x000000ffff0d7224 */ /* 0x000fe400078e0015 */
[----:B------:R-:W-:-:S07]  /*377b0*/  IMAD.MOV.U32 R20, RZ, RZ, R14 ;  /* 0x000000ffff147224 */ /* 0x000fce00078e000e */
[----:B------:R-:W-:Y:S05]  /*377c0*/  WARPSYNC.COLLECTIVE R15, `(.L_x_3018) ;  /* 0x000000000f087348 */ /* 0x000fea0003c00000 */
[----:B------:R0:W1:Y:S02]  /*377d0*/  SHFL.IDX P6, R14, R13, R12, R11 ;  /* 0x0000000c0d0e7389 */ /* 0x00006400000c000b */
[----:B01----:R-:W-:Y:S01]  /*377e0*/  ENDCOLLECTIVE ;  /* 0x000000000000791b */ /* 0x003fe20003800000 */
.L_x_3018:
[----:B------:R-:W-:Y:S05]  /*377f0*/  BRA `(.L_x_3019) ;  /* 0xfffffee000147947 */ /* 0x000fea000383ffff */
.L_x_2671:
[----:B------:R-:W-:Y:S01]  /*37800*/  BSSY B1, `(.L_x_3020) ;  /* 0x0000008000017945 */ /* 0x000fe20003800000 */
[----:B-1----:R-:W-:Y:S01]  /*37810*/  MOV R13, R32 ;  /* 0x00000020000d7202 */ /* 0x002fe20000000f00 */
[----:B------:R-:W-:Y:S02]  /*37820*/  IMAD.MOV.U32 R12, RZ, RZ, 0x1 ;  /* 0x00000001ff0c7424 */ /* 0x000fe400078e00ff */
[----:B------:R-:W-:Y:S02]  /*37830*/  IMAD.MOV.U32 R11, RZ, RZ, 0x181f ;  /* 0x0000181fff0b7424 */ /* 0x000fe400078e00ff */
[----:B------:R-:W-:-:S07]  /*37840*/  IMAD.MOV.U32 R15, RZ, RZ, -0x1 ;  /* 0xffffffffff0f7424 */ /* 0x000fce00078e00ff */
[----:B0-2--5:R-:W-:Y:S05]  /*37850*/  WARPSYNC.COLLECTIVE R15, `(.L_x_3021) ;  /* 0x000000000f087348 */ /* 0x025fea0003c00000 */
[----:B--2---:R1:W2:Y:S02]  /*37860*/  SHFL.IDX P6, R14, R13, R12, R11 ;  /* 0x0000000c0d0e7389 */ /* 0x0042a400000c000b */
[----:B012--5:R-:W-:Y:S01]  /*37870*/  ENDCOLLECTIVE ;  /* 0x000000000000791b */ /* 0x027fe20003800000 */
.L_x_3021:
[----:B------:R-:W-:Y:S05]  /*37880*/  BSYNC B1 ;  /* 0x0000000000017941 */ /* 0x000fea0003800000 */
.L_x_3020:
        /* <DEDUP_REMOVED lines=8> */
.L_x_3022:
[----:B------:R-:W-:Y:S05]  /*37910*/  BRA `(.L_x_3023) ;  /* 0xfffffee000447947 */ /* 0x000fea000383ffff */
.L_x_2674:
[----:B------:R-:W-:Y:S01]  /*37920*/  BSSY B1, `(.L_x_3024) ;  /* 0x0000008000017945 */ /* 0x000fe20003800000 */
[----:B------:R-:W-:Y:S02]  /*37930*/  IMAD.MOV.U32 R13, RZ, RZ, R32 ;  /* 0x000000ffff0d7224 */ /* 0x000fe400078e0020 */
[----:B------:R-:W-:Y:S02]  /*37940*/  IMAD.MOV.U32 R12, RZ, RZ, 0x2 ;  /* 0x00000002ff0c7424 */ /* 0x000fe400078e00ff */
[----:B------:R-:W-:Y:S02]  /*37950*/  IMAD.MOV.U32 R11, RZ, RZ, 0x181f ;  /* 0x0000181fff0b7424 */ /* 0x000fe400078e00ff */
[----:B------:R-:W-:-:S07]  /*37960*/  IMAD.MOV.U32 R15, RZ, RZ, -0x1 ;  /* 0xffffffffff0f7424 */ /* 0x000fce00078e00ff */
[----:B0123-5:R-:W-:Y:S05]  /*37970*/  WARPSYNC.COLLECTIVE R15, `(.L_x_3025) ;  /* 0x000000000f087348 */ /* 0x02ffea0003c00000 */
[----:B--2---:R2:W4:Y:S02]  /*37980*/  SHFL.IDX P6, R14, R13, R12, R11 ;  /* 0x0000000c0d0e7389 */ /* 0x00452400000c000b */
[----:B012345:R-:W-:Y:S01]  /*37990*/  ENDCOLLECTIVE ;  /* 0x000000000000791b */ /* 0x03ffe20003800000 */
.L_x_3025:
[----:B------:R-:W-:Y:S05]  /*379a0*/  BSYNC B1 ;  /* 0x0000000000017941 */ /* 0x000fea0003800000 */
.L_x_3024:
        /* <DEDUP_REMOVED lines=8> */
.L_x_3026:
[----:B------:R-:W-:Y:S05]  /*37a30*/  BRA `(.L_x_3027) ;  /* 0xfffffee0007c7947 */ /* 0x000fea000383ffff */
.L_x_2677:
        /* <DEDUP_REMOVED lines=8> */
.L_x_3029:
[----:B------:R-:W-:Y:S05]  /*37ac0*/  BSYNC B1 ;  /* 0x0000000000017941 */ /* 0x000fea0003800000 */
.L_x_3028:
        /* <DEDUP_REMOVED lines=8> */
.L_x_3030:
[----:B------:R-:W-:Y:S05]  /*37b50*/  BRA `(.L_x_3031) ;  /* 0xfffffee000ac7947 */ /* 0x000fea000383ffff */
.L_x_2679:
[----:B------:R-:W-:Y:S02]  /*37b60*/  IMAD.MOV.U32 R13, RZ, RZ, R40 ;  /* 0x000000ffff0d7224 */ /* 0x000fe400078e0028 */
[----:B------:R-:W-:Y:S02]  /*37b70*/  IMAD.MOV.U32 R12, RZ, RZ, RZ ;  /* 0x000000ffff0c7224 */ /* 0x000fe400078e00ff */
[----:B------:R-:W-:Y:S02]  /*37b80*/  IMAD.MOV.U32 R11, RZ, RZ, 0x1c1f ;  /* 0x00001c1fff0b7424 */ /* 0x000fe400078e00ff */
[----:B------:R-:W-:-:S07]  /*37b90*/  IMAD.MOV.U32 R15, RZ, RZ, -0x1 ;  /* 0xffffffffff0f7424 */ /* 0x000fce00078e00ff */
[----:B------:R-:W-:Y:S05]  /*37ba0*/  WARPSYNC.COLLECTIVE R15, `(.L_x_3032) ;  /* 0x000000000f087348 */ /* 0x000fea0003c00000 */
[----:B------:R0:W1:Y:S02]  /*37bb0*/  SHFL.IDX P6, R14, R13, R12, R11 ;  /* 0x0000000c0d0e7389 */ /* 0x00006400000c000b */
[----:B01----:R-:W-:Y:S01]  /*37bc0*/  ENDCOLLECTIVE ;  /* 0x000000000000791b */ /* 0x003fe20003800000 */
.L_x_3032:
[----:B------:R-:W-:Y:S01]  /*37bd0*/  MOV R13, R35 ;  /* 0x00000023000d7202 */ /* 0x000fe20000000f00 */
[----:B------:R-:W-:-:S07]  /*37be0*/  IMAD.MOV.U32 R41, RZ, RZ, R14 ;  /* 0x000000ffff297224 */ /* 0x000fce00078e000e */
[----:B------:R-:W-:Y:S05]  /*37bf0*/  WARPSYNC.COLLECTIVE R15, `(.L_x_3033) ;  /* 0x000000000f087348 */ /* 0x000fea0003c00000 */
[----:B------:R0:W1:Y:S02]  /*37c00*/  SHFL.IDX P6, R14, R13, R12, R11 ;  /* 0x0000000c0d0e7389 */ /* 0x00006400000c000b */
[----:B01----:R-:W-:Y:S01]  /*37c10*/  ENDCOLLECTIVE ;  /* 0x000000000000791b */ /* 0x003fe20003800000 */
.L_x_3033:
[----:B------:R-:W-:Y:S01]  /*37c20*/  IMAD.MOV.U32 R11, RZ, RZ, R14 ;  /* 0x000000ffff0b7224 */ /* 0x000fe200078e000e */
[----:B------:R-:W-:Y:S06]  /*37c30*/  BRA `(.L_x_3034) ;  /* 0xfffffee400947947 */ /* 0x000fec000383ffff */
.L_x_2682:
[----:B------:R-:W-:Y:S01]  /*37c40*/  BSSY B1, `(.L_x_3035) ;  /* 0x0000008000017945 */ /* 0x000fe20003800000 */
[----:B------:R-:W-:Y:S02]  /*37c50*/  IMAD.MOV.U32 R13, RZ, RZ, R40 ;  /* 0x000000ffff0d7224 */ /* 0x000fe400078e0028 */
[----:B------:R-:W-:Y:S02]  /*37c60*/  IMAD.MOV.U32 R12, RZ, RZ, 0x1 ;  /* 0x00000001ff0c7424 */ /* 0x000fe400078e00ff */
[----:B--2---:R-:W-:Y:S02]  /*37c70*/  IMAD.MOV.U32 R11, RZ, RZ, 0x1c1f ;  /* 0x00001c1fff0b7424 */ /* 0x004fe400078e00ff */
[----:B------:R-:W-:-:S07]  /*37c80*/  IMAD.MOV.U32 R15, RZ, RZ, -0x1 ;  /* 0xffffffffff0f7424 */ /* 0x000fce00078e00ff */
[----:B01-3--:R-:W-:Y:S05]  /*37c90*/  WARPSYNC.COLLECTIVE R15, `(.L_x_3036) ;  /* 0x000000000f087348 */ /* 0x00bfea0003c00000 */
[----:B------:R2:W4:Y:S02]  /*37ca0*/  SHFL.IDX P6, R14, R13, R12, R11 ;  /* 0x0000000c0d0e7389 */ /* 0x00052400000c000b */
[----:B01234-:R-:W-:Y:S01]  /*37cb0*/  ENDCOLLECTIVE ;  /* 0x000000000000791b */ /* 0x01ffe20003800000 */
.L_x_3036:
[----:B------:R-:W-:Y:S05]  /*37cc0*/  BSYNC B1 ;  /* 0x0000000000017941 */ /* 0x000fea0003800000 */
.L_x_3035:
        /* <DEDUP_REMOVED lines=8> */
.L_x_3037:
[----:B------:R-:W-:Y:S01]  /*37d50*/  IMAD.MOV.U32 R35, RZ, RZ, R14 ;  /* 0x000000ffff237224 */ /* 0x000fe200078e000e */
[----:B------:R-:W-:Y:S06]  /*37d60*/  BRA `(.L_x_3038) ;  /* 0xfffffef400447947 */ /* 0x000fec000383ffff */
.L_x_2686:
[----:B------:R-:W-:Y:S02]  /*37d70*/  IMAD.MOV.U32 R13, RZ, RZ, R3 ;  /* 0x000000ffff0d7224 */ /* 0x000fe400078e0003 */
[----:B------:R-:W-:Y:S02]  /*37d80*/  IMAD.MOV.U32 R12, RZ, RZ, RZ ;  /* 0x000000ffff0c7224 */ /* 0x000fe400078e00ff */
[----:B------:R-:W-:Y:S02]  /*37d90*/  IMAD.MOV.U32 R11, RZ, RZ, 0x181f ;  /* 0x0000181fff0b7424 */ /* 0x000fe400078e00ff */
[----:B------:R-:W-:-:S07]  /*37da0*/  IMAD.MOV.U32 R15, RZ, RZ, -0x1 ;  /* 0xffffffffff0f7424 */ /* 0x000fce00078e00ff */
[----:B0-----:R-:W-:Y:S05]  /*37db0*/  WARPSYNC.COLLECTIVE R15, `(.L_x_3039) ;  /* 0x000000000f087348 */ /* 0x001fea0003c00000 */
[----:B------:R1:W2:Y:S02]  /*37dc0*/  SHFL.IDX P6, R14, R13, R12, R11 ;  /* 0x0000000c0d0e7389 */ /* 0x0002a400000c000b */
[----:B012---:R-:W-:Y:S01]  /*37dd0*/  ENDCOLLECTIVE ;  /* 0x000000000000791b */ /* 0x007fe20003800000 */
.L_x_3039:
[----:B------:R-:W-:Y:S01]  /*37de0*/  IMAD.MOV.U32 R13, RZ, RZ, R2 ;  /* 0x000000ffff0d7224 */ /* 0x000fe200078e0002 */
[----:B------:R-:W-:-:S07]  /*37df0*/  MOV R0, R14 ;  /* 0x0000000e00007202 */ /* 0x000fce0000000f00 */
[----:B------:R-:W-:Y:S05]  /*37e00*/  WARPSYNC.COLLECTIVE R15, `(.L_x_3040) ;  /* 0x000000000f087348 */ /* 0x000fea0003c00000 */
[----:B------:R0:W1:Y:S02]  /*37e10*/  SHFL.IDX P6, R14, R13, R12, R11 ;  /* 0x0000000c0d0e7389 */ /* 0x00006400000c000b */
[----:B01----:R-:W-:Y:S01]  /*37e20*/  ENDCOLLECTIVE ;  /* 0x000000000000791b */ /* 0x003fe20003800000 */
.L_x_3040:
[----:B------:R-:W-:Y:S05]  /*37e30*/  BRA `(.L_x_3041) ;  /* 0xffffff1400dc7947 */ /* 0x000fea000383ffff */
.L_x_2689:
[----:B------:R-:W-:Y:S01]  /*37e40*/  BSSY B1, `(.L_x_3042) ;  /* 0x0000008000017945 */ /* 0x000fe20003800000 */
[----:B--2---:R-:W-:Y:S02]  /*37e50*/  IMAD.MOV.U32 R13, RZ, RZ, R3 ;  /* 0x000000ffff0d7224 */ /* 0x004fe400078e0003 */
[----:B------:R-:W-:Y:S02]  /*37e60*/  IMAD.MOV.U32 R12, RZ, RZ, 0x1 ;  /* 0x00000001ff0c7424 */ /* 0x000fe400078e00ff */
[----:B------:R-:W-:Y:S02]  /*37e70*/  IMAD.MOV.U32 R11, RZ, RZ, 0x181f ;  /* 0x0000181fff0b7424 */ /* 0x000fe400078e00ff */
[----:B------:R-:W-:-:S07]  /*37e80*/  IMAD.MOV.U32 R15, RZ, RZ, -0x1 ;  /* 0xffffffffff0f7424 */ /* 0x000fce00078e00ff */
[----:B01-3--:R-:W-:Y:S05]  /*37e90*/  WARPSYNC.COLLECTIVE R15, `(.L_x_3043) ;  /* 0x000000000f087348 */ /* 0x00bfea0003c00000 */
[----:B---3--:R2:W3:Y:S02]  /*37ea0*/  SHFL.IDX P6, R14, R13, R12, R11 ;  /* 0x0000000c0d0e7389 */ /* 0x0084e400000c000b */
[----:B0123--:R-:W-:Y:S01]  /*37eb0*/  ENDCOLLECTIVE ;  /* 0x000000000000791b */ /* 0x00ffe20003800000 */
.L_x_3043:
[----:B------:R-:W-:Y:S05]  /*37ec0*/  BSYNC B1 ;  /* 0x0000000000017941 */ /* 0x000fea0003800000 */
.L_x_3042:
        /* <DEDUP_REMOVED lines=8> */
.L_x_3044:
[----:B------:R-:W-:Y:S05]  /*37f50*/  BRA `(.L_x_3045) ;  /* 0xffffff18000c7947 */ /* 0x000fea000383ffff */
.L_x_2692:
[----:B------:R-:W-:Y:S01]  /*37f60*/  BSSY B1, `(.L_x_3046) ;  /* 0x0000008000017945 */ /* 0x000fe20003800000 */
[----:B---3--:R-:W-:Y:S02]  /*37f70*/  IMAD.MOV.U32 R13, RZ, RZ, R3 ;  /* 0x000000ffff0d7224 */ /* 0x008fe400078e0003 */
[----:B------:R-:W-:Y:S02]  /*37f80*/  IMAD.MOV.U32 R12, RZ, RZ, 0x2 ;  /* 0x00000002ff0c7424 */ /* 0x000fe400078e00ff */
[----:B------:R-:W-:Y:S02]  /*37f90*/  IMAD.MOV.U32 R11, RZ, RZ, 0x181f ;  /* 0x0000181fff0b7424 */ /* 0x000fe400078e00ff */
[----:B------:R-:W-:-:S07]  /*37fa0*/  IMAD.MOV.U32 R15, RZ, RZ, -0x1 ;  /* 0xffffffffff0f7424 */ /* 0x000fce00078e00ff */
[----:B012-4-:R-:W-:Y:S05]  /*37fb0*/  WARPSYNC.COLLECTIVE R15, `(.L_x_3047) ;  /* 0x000000000f087348 */ /* 0x017fea0003c00000 */
[----:B------:R3:W0:Y:S02]  /*37fc0*/  SHFL.IDX P6, R14, R13, R12, R11 ;  /* 0x0000000c0d0e7389 */ /* 0x00062400000c000b */
[----:B01234-:R-:W-:Y:S01]  /*37fd0*/  ENDCOLLECTIVE ;  /* 0x000000000000791b */ /* 0x01ffe20003800000 */
.L_x_3047:
[----:B------:R-:W-:Y:S05]  /*37fe0*/  BSYNC B1 ;  /* 0x0000000000017941 */ /* 0x000fea0003800000 */
.L_x_3046:
        /* <DEDUP_REMOVED lines=8> */
.L_x_3048:
[----:B------:R-:W-:Y:S05]  /*38070*/  BRA `(.L_x_3049) ;  /* 0xffffff18003c7947 */ /* 0x000fea000383ffff */
.L_x_2695:
[----:B------:R-:W-:Y:S01]  /*38080*/  BSSY B1, `(.L_x_3050) ;  /* 0x0000008000017945 */ /* 0x000fe20003800000 */
[----:B0-----:R-:W-:Y:S02]  /*38090*/  IMAD.MOV.U32 R13, RZ, RZ, R3 ;  /* 0x000000ffff0d7224 */ /* 0x001fe400078e0003 */
[----:B------:R-:W-:Y:S02]  /*380a0*/  IMAD.MOV.U32 R12, RZ, RZ, 0x3 ;  /* 0x00000003ff0c7424 */ /* 0x000fe400078e00ff */
[----:B------:R-:W-:Y:S02]  /*380b0*/  IMAD.MOV.U32 R11, RZ, RZ, 0x181f ;  /* 0x0000181fff0b7424 */ /* 0x000fe400078e00ff */
[----:B------:R-:W-:-:S07]  /*380c0*/  IMAD.MOV.U32 R15, RZ, RZ, -0x1 ;  /* 0xffffffffff0f7424 */ /* 0x000fce00078e00ff */
[----:B-1234-:R-:W-:Y:S05]  /*380d0*/  WARPSYNC.COLLECTIVE R15, `(.L_x_3051) ;  /* 0x000000000f087348 */ /* 0x01efea0003c00000 */
[----:B---3--:R0:W3:Y:S02]  /*380e0*/  SHFL.IDX P6, R14, R13, R12, R11 ;  /* 0x0000000c0d0e7389 */ /* 0x0080e400000c000b */
[----:B01234-:R-:W-:Y:S01]  /*380f0*/  ENDCOLLECTIVE ;  /* 0x000000000000791b */ /* 0x01ffe20003800000 */
.L_x_3051:
[----:B------:R-:W-:Y:S05]  /*38100*/  BSYNC B1 ;  /* 0x0000000000017941 */ /* 0x000fea0003800000 */
.L_x_3050:
[----:B------:R-:W-:Y:S01]  /*38110*/  IMAD.MOV.U32 R13, RZ, RZ, R2 ;  /* 0x000000ffff0d7224 */ /* 0x000fe200078e0002 */
[----:B------:R-:W-:Y:S01]  /*38120*/  MOV R0, R14 ;  /* 0x0000000e00007202 */ /* 0x000fe20000000f00 */
[----:B------:R-:W-:Y:S02]  /*38130*/  IMAD.MOV.U32 R12, RZ, RZ, 0x3 ;  /* 0x00000003ff0c7424 */ /* 0x000fe400078e00ff */
[----:B------:R-:W-:Y:S02]  /*38140*/  IMAD.MOV.U32 R11, RZ, RZ, 0x181f ;  /* 0x0000181fff0b7424 */ /* 0x000fe400078e00ff */
[----:B------:R-:W-:-:S07]  /*38150*/  IMAD.MOV.U32 R15, RZ, RZ, -0x1 ;  /* 0xffffffffff0f7424 */ /* 0x000fce00078e00ff */
[----:B------:R-:W-:Y:S05]  /*38160*/  WARPSYNC.COLLECTIVE R15, `(.L_x_3052) ;  /* 0x000000000f087348 */ /* 0x000fea0003c00000 */
[----:B------:R0:W1:Y:S02]  /*38170*/  SHFL.IDX P6, R14, R13, R12, R11 ;  /* 0x0000000c0d0e7389 */ /* 0x00006400000c000b */
[----:B01----:R-:W-:Y:S01]  /*38180*/  ENDCOLLECTIVE ;  /* 0x000000000000791b */ /* 0x003fe20003800000 */
.L_x_3052:
[----:B------:R-:W-:Y:S05]  /*38190*/  BRA `(.L_x_3053) ;  /* 0xffffff18006c7947 */ /* 0x000fea000383ffff */
.L_x_2714:
[----:B------:R-:W1:Y:S01]  /*381a0*/  S2R R3, SR_TID.X ;  /* 0x0000000000037919 */ /* 0x000e620000002100 */
[----:B------:R-:W-:Y:S01]  /*381b0*/  BSSY B1, `(.L_x_3054) ;  /* 0x000000a000017945 */ /* 0x000fe20003800000 */
[----:B------:R-:W-:Y:S01]  /*381c0*/  IMAD.MOV.U32 R12, RZ, RZ, RZ ;  /* 0x000000ffff0c7224 */ /* 0x000fe200078e00ff */
[----:B------:R-:W-:Y:S01]  /*381d0*/  MOV R15, 0xffffffff ;  /* 0xffffffff000f7802 */ /* 0x000fe20000000f00 */
[----:B------:R-:W-:Y:S01]  /*381e0*/  IMAD.MOV.U32 R11, RZ, RZ, 0x1f ;  /* 0x0000001fff0b7424 */ /* 0x000fe200078e00ff */
[----:B-1----:R-:W-:-:S04]  /*381f0*/  SHF.R.U32.HI R3, RZ, 0x5, R3 ;  /* 0x00000005ff037819 */ /* 0x002fc80000011603 */
[----:B------:R-:W-:-:S05]  /*38200*/  LOP3.LUT R3, R3, 0x3, RZ, 0xc0, !PT ;  /* 0x0000000303037812 */ /* 0x000fca00078ec0ff */
[----:B0-----:R-:W-:-:S07]  /*38210*/  IMAD.MOV.U32 R13, RZ, RZ, R3 ;  /* 0x000000ffff0d7224 */ /* 0x001fce00078e0003 */
[----:B------:R-:W-:Y:S05]  /*38220*/  WARPSYNC.COLLECTIVE R15, `(.L_x_3055) ;  /* 0x000000000f087348 */ /* 0x000fea0003c00000 */
[----:B------:R0:W1:Y:S02]  /*38230*/  SHFL.IDX P6, R14, R13, R12, R11 ;  /* 0x0000000c0d0e7389 */ /* 0x00006400000c000b */
[----:B01----:R-:W-:Y:S01]  /*38240*/  ENDCOLLECTIVE ;  /* 0x000000000000791b */ /* 0x003fe20003800000 */
.L_x_3055:
[----:B------:R-:W-:Y:S05]  /*38250*/  BSYNC B1 ;  /* 0x0000000000017941 */ /* 0x000fea0003800000 */
.L_x_3054:
[----:B------:R-:W-:Y:S05]  /*38260*/  BRA `(.L_x_3056) ;  /* 0xffffff3800647947 */ /* 0x000fea000383ffff */
.L_x_2716:
[----:B------:R-:W-:Y:S01]  /*38270*/  BSSY B1, `(.L_x_3057) ;  /* 0x0000006000017945 */ /* 0x000fe20003800000 */
[----:B------:R-:W-:-:S07]  /*38280*/  IMAD.MOV.U32 R15, RZ, RZ, -0x1 ;  /* 0xffffffffff0f7424 */ /* 0x000fce00078e00ff */
[----:B01----:R-:W-:Y:S05]  /*38290*/  WARPSYNC.COLLECTIVE R15, `(.L_x_3058) ;  /* 0x000000000f0c7348 */ /* 0x003fea0003c00000 */
[----:B------:R-:W-:Y:S02]  /*382a0*/  ELECT P6, UR62, PT ;  /* 0x00000000003e782f */ /* 0x000fe400038c0000 */
[----:B------:R-:W-:Y:S01]  /*382b0*/  MOV R14, UR62 ;  /* 0x0000003e000e7c02 */ /* 0x000fe20008000f00 */
[----:B01----:R-:W-:Y:S10]  /*382c0*/  ENDCOLLECTIVE ;  /* 0x000000000000791b */ /* 0x003ff40003800000 */
.L_x_3058:
[----:B------:R-:W-:Y:S05]  /*382d0*/  BSYNC B1 ;  /* 0x0000000000017941 */ /* 0x000fea0003800000 */
.L_x_3057:
[----:B------:R-:W-:Y:S05]  /*382e0*/  BRA `(.L_x_2715) ;  /* 0xffffff38005c7947 */ /* 0x000fea000383ffff */
.L_x_2718:
[----:B-1----:R1:W2:Y:S02]  /*382f0*/  SYNCS.PHASECHK.TRANS64.TRYWAIT P0, [R18+URZ+0x38820], R2 ;  /* 0x03882002120075a7 */ /* 0x0022a4000800017f */
[----:B--2---:R-:W-:Y:S05]  /*38300*/  @!P0 NANOSLEEP.SYNCS 0x989680 ;  /* 0x009896800000895d */ /* 0x004fea0003900000 */
[----:B------:R-:W2:Y:S02]  /*38310*/  @!P0 SYNCS.PHASECHK.TRANS64 P0, [R18+URZ+0x38820], R2 ;  /* 0x03882002120085a7 */ /* 0x000ea4000800007f */
[----:B--2---:R-:W-:Y:S05]  /*38320*/  @!P0 BRA `(.L_x_2718) ;  /* 0xfffffffc00f08947 */ /* 0x004fea000383ffff */
[----:B------:R-:W-:Y:S05]  /*38330*/  BRA `(.L_x_3059) ;  /* 0xffffff38006c7947 */ /* 0x000fea000383ffff */
.L_x_2722:
[----:B--2---:R2:W3:Y:S02]  /*38340*/  SYNCS.PHASECHK.TRANS64.TRYWAIT P0, [R5+URZ+0x388a0], R8 ;  /* 0x0388a008050075a7 */ /* 0x0044e4000800017f */
[----:B---3--:R-:W-:Y:S05]  /*38350*/  @!P0 NANOSLEEP.SYNCS 0x989680 ;  /* 0x009896800000895d */ /* 0x008fea0003900000 */
[----:B------:R-:W3:Y:S02]  /*38360*/  @!P0 SYNCS.PHASECHK.TRANS64 P0, [R5+URZ+0x388a0], R8 ;  /* 0x0388a008050085a7 */ /* 0x000ee4000800007f */
[----:B---3--:R-:W-:Y:S05]  /*38370*/  @!P0 BRA `(.L_x_2722) ;  /* 0xfffffffc00f08947 */ /* 0x008fea000383ffff */
[----:B------:R-:W-:Y:S05]  /*38380*/  BRA `(.L_x_3060) ;  /* 0xffffff38008c7947 */ /* 0x000fea000383ffff */
.L_x_2728:
[----:B-1----:R1:W3:Y:S02]  /*38390*/  SYNCS.PHASECHK.TRANS64.TRYWAIT P0, [R5+URZ+0x388c0], R8 ;  /* 0x0388c008050075a7 */ /* 0x0022e4000800017f */
[----:B---3--:R-:W-:Y:S05]  /*383a0*/  @!P0 NANOSLEEP.SYNCS 0x989680 ;  /* 0x009896800000895d */ /* 0x008fea0003900000 */
[----:B------:R-:W3:Y:S02]  /*383b0*/  @!P0 SYNCS.PHASECHK.TRANS64 P0, [R5+URZ+0x388c0], R8 ;  /* 0x0388c008050085a7 */ /* 0x000ee4000800007f */
[----:B---3--:R-:W-:Y:S05]  /*383c0*/  @!P0 BRA `(.L_x_2728) ;  /* 0xfffffffc00f08947 */ /* 0x008fea000383ffff */
[----:B------:R-:W-:Y:S05]  /*383d0*/  BRA `(.L_x_3061) ;  /* 0xffffff3c004c7947 */ /* 0x000fea000383ffff */
.L_x_2736:
[----:B-1----:R1:W2:Y:S02]  /*383e0*/  SYNCS.PHASECHK.TRANS64.TRYWAIT P1, [R6+URZ+0x388a0], R5 ;  /* 0x0388a005060075a7 */ /* 0x0022a4000802017f */
[----:B--2---:R-:W-:Y:S05]  /*383f0*/  @!P1 NANOSLEEP.SYNCS 0x989680 ;  /* 0x009896800000995d */ /* 0x004fea0003900000 */
[----:B------:R-:W2:Y:S02]  /*38400*/  @!P1 SYNCS.PHASECHK.TRANS64 P1, [R6+URZ+0x388a0], R5 ;  /* 0x0388a005060095a7 */ /* 0x000ea4000802007f */
[----:B--2---:R-:W-:Y:S05]  /*38410*/  @!P1 BRA `(.L_x_2736) ;  /* 0xfffffffc00f09947 */ /* 0x004fea000383ffff */
[----:B------:R-:W-:Y:S05]  /*38420*/  BRA `(.L_x_3062) ;  /* 0xffffff40005c7947 */ /* 0x000fea000383ffff */
.L_x_2742:
[----:B--2---:R2:W3:Y:S02]  /*38430*/  SYNCS.PHASECHK.TRANS64.TRYWAIT P1, [R6+URZ+0x388c0], R5 ;  /* 0x0388c005060075a7 */ /* 0x0044e4000802017f */
[----:B---3--:R-:W-:Y:S05]  /*38440*/  @!P1 NANOSLEEP.SYNCS 0x989680 ;  /* 0x009896800000995d */ /* 0x008fea0003900000 */
[----:B------:R-:W3:Y:S02]  /*38450*/  @!P1 SYNCS.PHASECHK.TRANS64 P1, [R6+URZ+0x388c0], R5 ;  /* 0x0388c005060095a7 */ /* 0x000ee4000802007f */
[----:B---3--:R-:W-:Y:S05]  /*38460*/  @!P1 BRA `(.L_x_2742) ;  /* 0xfffffffc00f09947 */ /* 0x008fea000383ffff */
[----:B------:R-:W-:Y:S05]  /*38470*/  BRA `(.L_x_3063) ;  /* 0xffffff4400187947 */ /* 0x000fea000383ffff */
.L_x_2760:
[----:B------:R-:W0:Y:S01]  /*38480*/  S2R R0, SR_TID.X ;  /* 0x0000000000007919 */ /* 0x000e220000002100 */
[----:B------:R-:W-:Y:S01]  /*38490*/  BSSY B0, `(.L_x_3064) ;  /* 0x000000a000007945 */ /* 0x000fe20003800000 */
[----:B------:R-:W-:Y:S02]  /*384a0*/  IMAD.MOV.U32 R12, RZ, RZ, RZ ;  /* 0x000000ffff0c7224 */ /* 0x000fe400078e00ff */
[----:B------:R-:W-:Y:S02]  /*384b0*/  IMAD.MOV.U32 R11, RZ, RZ, 0x1f ;  /* 0x0000001fff0b7424 */ /* 0x000fe400078e00ff */
[----:B------:R-:W-:Y:S01]  /*384c0*/  IMAD.MOV.U32 R15, RZ, RZ, -0x1 ;  /* 0xffffffffff0f7424 */ /* 0x000fe200078e00ff */
[----:B0-----:R-:W-:-:S04]  /*384d0*/  SHF.R.U32.HI R0, RZ, 0x5, R0 ;  /* 0x00000005ff007819 */ /* 0x001fc80000011600 */
[----:B------:R-:W-:-:S05]  /*384e0*/  LOP3.LUT R0, R0, 0x3, RZ, 0xc0, !PT ;  /* 0x0000000300007812 */ /* 0x000fca00078ec0ff */
[----:B------:R-:W-:-:S07]  /*384f0*/  IMAD.MOV.U32 R13, RZ, RZ, R0 ;  /* 0x000000ffff0d7224 */ /* 0x000fce00078e0000 */
[----:B-1----:R-:W-:Y:S05]  /*38500*/  WARPSYNC.COLLECTIVE R15, `(.L_x_3065) ;  /* 0x000000000f087348 */ /* 0x002fea0003c00000 */
[----:B------:R0:W2:Y:S02]  /*38510*/  SHFL.IDX P6, R14, R13, R12, R11 ;  /* 0x0000000c0d0e7389 */ /* 0x0000a400000c000b */
[----:B012---:R-:W-:Y:S01]  /*38520*/  ENDCOLLECTIVE ;  /* 0x000000000000791b */ /* 0x007fe20003800000 */
.L_x_3065:
[----:B------:R-:W-:Y:S05]  /*38530*/  BSYNC B0 ;  /* 0x0000000000007941 */ /* 0x000fea0003800000 */
.L_x_3064:
[----:B------:R-:W-:Y:S05]  /*38540*/  BRA `(.L_x_3066) ;  /* 0xffffff5000ac7947 */ /* 0x000fea000383ffff */
.L_x_2762:
[----:B------:R-:W-:Y:S01]  /*38550*/  BSSY B0, `(.L_x_3067) ;  /* 0x0000006000007945 */ /* 0x000fe20003800000 */
[----:B------:R-:W-:-:S07]  /*38560*/  IMAD.MOV.U32 R15, RZ, RZ, -0x1 ;  /* 0xffffffffff0f7424 */ /* 0x000fce00078e00ff */
[----:B01----:R-:W-:Y:S05]  /*38570*/  WARPSYNC.COLLECTIVE R15, `(.L_x_3068) ;  /* 0x000000000f0c7348 */ /* 0x003fea0003c00000 */
[----:B------:R-:W-:Y:S02]  /*38580*/  ELECT P6, UR62, PT ;  /* 0x00000000003e782f */ /* 0x000fe400038c0000 */
[----:B------:R-:W-:Y:S01]  /*38590*/  MOV R14, UR62 ;  /* 0x0000003e000e7c02 */ /* 0x000fe20008000f00 */
[----:B01----:R-:W-:Y:S10]  /*385a0*/  ENDCOLLECTIVE ;  /* 0x000000000000791b */ /* 0x003ff40003800000 */
.L_x_3068:
[----:B------:R-:W-:Y:S05]  /*385b0*/  BSYNC B0 ;  /* 0x0000000000007941 */ /* 0x000fea0003800000 */
.L_x_3067:
[----:B------:R-:W-:Y:S05]  /*385c0*/  BRA `(.L_x_3069) ;  /* 0xffffff5000b47947 */ /* 0x000fea000383ffff */
.L_x_2764:
[----:B0-----:R0:W1:Y:S02]  /*385d0*/  SYNCS.PHASECHK.TRANS64.TRYWAIT P0, [R0+URZ+0x38880], R3 ;  /* 0x03888003000075a7 */ /* 0x001064000800017f */
[----:B-1----:R-:W-:Y:S05]  /*385e0*/  @!P0 NANOSLEEP.SYNCS 0x989680 ;  /* 0x009896800000895d */ /* 0x002fea0003900000 */
[----:B------:R-:W1:Y:S02]  /*385f0*/  @!P0 SYNCS.PHASECHK.TRANS64 P0, [R0+URZ+0x38880], R3 ;  /* 0x03888003000085a7 */ /* 0x000e64000800007f */
[----:B-1----:R-:W-:Y:S05]  /*38600*/  @!P0 BRA `(.L_x_2764) ;  /* 0xfffffffc00f08947 */ /* 0x002fea000383ffff */
[----:B------:R-:W-:Y:S05]  /*38610*/  BRA `(.L_x_3070) ;  /* 0xffffff5400247947 */ /* 0x000fea000383ffff */
.L_x_2766:
[----:B-1----:R1:W2:Y:S02]  /*38620*/  SYNCS.PHASECHK.TRANS64.TRYWAIT P0, [R0+URZ+0x38840], R3 ;  /* 0x03884003000075a7 */ /* 0x0022a4000800017f */
[----:B--2---:R-:W-:Y:S05]  /*38630*/  @!P0 NANOSLEEP.SYNCS 0x989680 ;  /* 0x009896800000895d */ /* 0x004fea0003900000 */
[----:B------:R-:W2:Y:S02]  /*38640*/  @!P0 SYNCS.PHASECHK.TRANS64 P0, [R0+URZ+0x38840], R3 ;  /* 0x03884003000085a7 */ /* 0x000ea4000800007f */
[----:B--2---:R-:W-:Y:S05]  /*38650*/  @!P0 BRA `(.L_x_2766) ;  /* 0xfffffffc00f08947 */ /* 0x004fea000383ffff */
[----:B------:R-:W-:Y:S05]  /*38660*/  BRA `(.L_x_3071) ;  /* 0xffffff5400907947 */ /* 0x000fea000383ffff */
.L_x_2770:
[----:B------:R-:W2:Y:S01]  /*38670*/  LDL.LU R11, [R1+0x60] ;  /* 0x00006000010b7983 */ /* 0x000ea20000300800 */
[----:B------:R-:W-:Y:S01]  /*38680*/  IMAD.MOV.U32 R13, RZ, RZ, R3 ;  /* 0x000000ffff0d7224 */ /* 0x000fe200078e0003 */
[----:B------:R-:W-:Y:S01]  /*38690*/  MOV R12, RZ ;  /* 0x000000ff000c7202 */ /* 0x000fe20000000f00 */
[----:B------:R-:W-:Y:S01]  /*386a0*/  IMAD.MOV.U32 R15, RZ, RZ, -0x1 ;  /* 0xffffffffff0f7424 */ /* 0x000fe200078e00ff */
[----:B------:R-:W-:-:S04]  /*386b0*/  LOP3.LUT R5, R5, 0x7f, RZ, 0xc0, !PT ;  /* 0x0000007f05057812 */ /* 0x000fc800078ec0ff */
[----:B------:R-:W-:-:S05]  /*386c0*/  SHF.R.U32.HI R5, RZ, 0x3, R5 ;  /* 0x00000003ff057819 */ /* 0x000fca0000011605 */
[----:B------:R-:W-:-:S05]  /*386d0*/  IMAD R0, R8, 0x80, R5 ;  /* 0x0000008008007824 */ /* 0x000fca00078e0205 */
[----:B------:R-:W-:Y:S01]  /*386e0*/  IADD3 R5, R0, 0x10, RZ ;  /* 0x0000001000057810 */ /* 0x000fe20007ffe0ff */
[----:B--2---:R-:W-:Y:S02]  /*386f0*/  IMAD R2, R11, R7, RZ ;  /* 0x000000070b027224 */ /* 0x004fe400078e02ff */
[----:B------:R-:W-:-:S03]  /*38700*/  IMAD.MOV.U32 R11, RZ, RZ, 0x181f ;  /* 0x0000181fff0b7424 */ /* 0x000fc600078e00ff */
[----:B------:R-:W-:-:S13]  /*38710*/  ISETP.GE.AND P2, PT, R0, R2, PT ;  /* 0x000000020000720c */ /* 0x000fda0003f46270 */
[----:B-----5:R-:W-:Y:S05]  /*38720*/  WARPSYNC.COLLECTIVE R15, `(.L_x_3072) ;  /* 0x000000000f087348 */ /* 0x020fea0003c00000 */
[----:B------:R0:W1:Y:S02]  /*38730*/  SHFL.IDX P6, R14, R13, R12, R11 ;  /* 0x0000000c0d0e7389 */ /* 0x00006400000c000b */
[----:B01---5:R-:W-:Y:S01]  /*38740*/  ENDCOLLECTIVE ;  /* 0x000000000000791b */ /* 0x023fe20003800000 */
.L_x_3072:
[----:B------:R-:W-:Y:S02]  /*38750*/  IMAD.MOV.U32 R13, RZ, RZ, R4 ;  /* 0x000000ffff0d7224 */ /* 0x000fe400078e0004 */
[----:B------:R-:W-:-:S07]  /*38760*/  IMAD.MOV.U32 R6, RZ, RZ, R14 ;  /* 0x000000ffff067224 */ /* 0x000fce00078e000e */
[----:B------:R-:W-:Y:S05]  /*38770*/  WARPSYNC.COLLECTIVE R15, `(.L_x_3073) ;  /* 0x000000000f087348 */ /* 0x000fea0003c00000 */
[----:B------:R0:W1:Y:S02]  /*38780*/  SHFL.IDX P6, R14, R13, R12, R11 ;  /* 0x0000000c0d0e7389 */ /* 0x00006400000c000b */
[----:B01----:R-:W-:Y:S01]  /*38790*/  ENDCOLLECTIVE ;  /* 0x000000000000791b */ /* 0x003fe20003800000 */
.L_x_3073:
[----:B------:R-:W-:Y:S02]  /*387a0*/  IMAD.MOV.U32 R13, RZ, RZ, R3 ;  /* 0x000000ffff0d7224 */ /* 0x000fe400078e0003 */
[----:B------:R-:W-:Y:S02]  /*387b0*/  IMAD.MOV.U32 R12, RZ, RZ, 0x1 ;  /* 0x00000001ff0c7424 */ /* 0x000fe400078e00ff */
[----:B------:R-:W-:-:S07]  /*387c0*/  IMAD.MOV.U32 R7, RZ, RZ, R14 ;  /* 0x000000ffff077224 */ /* 0x000fce00078e000e */
[----:B------:R-:W-:Y:S05]  /*387d0*/  WARPSYNC.COLLECTIVE R15, `(.L_x_3074) ;  /* 0x000000000f087348 */ /* 0x000fea0003c00000 */
[----:B------:R0:W1:Y:S02]  /*387e0*/  SHFL.IDX P6, R14, R13, R12, R11 ;  /* 0x0000000c0d0e7389 */ /* 0x00006400000c000b */
[----:B01----:R-:W-:Y:S01]  /*387f0*/  ENDCOLLECTIVE ;  /* 0x000000000000791b */ /* 0x003fe20003800000 */
.L_x_3074:
        /* <DEDUP_REMOVED lines=10> */
.L_x_3075:
[----:B------:R-:W-:Y:S01]  /*388a0*/  @!PT LDS RZ, [RZ] ;  /* 0x00000000fffff984 */ /* 0x000fe20000000800 */
[----:B------:R-:W-:Y:S01]  /*388b0*/  @!PT LDS RZ, [RZ] ;  /* 0x00000000fffff984 */ /* 0x000fe20000000800 */
[----:B------:R-:W-:Y:S01]  /*388c0*/  @!PT LDS RZ, [RZ] ;  /* 0x00000000fffff984 */ /* 0x000fe20000000800 */
[----:B------:R0:W-:Y:S04]  /*388d0*/  @!P2 LDGSTS.E.BYPASS.LTC128B.128 [R9+0x20400], desc[UR40][R6.64], !P0 ;  /* 0x204000000609afae */ /* 0x0001e8000c101d68 */
[----:B------:R0:W-:Y:S01]  /*388e0*/  @!P2 LDGSTS.E.BYPASS.LTC128B.128 [R9+0x24400], desc[UR40][R6.64+0x80], !P1 ;  /* 0x244000800609afae */ /* 0x0001e2000c901d68 */
[----:B------:R-:W-:Y:S02]  /*388f0*/  ISETP.GE.AND P2, PT, R5, R2, PT ;  /* 0x000000020500720c */ /* 0x000fe40003f46270 */
[----:B------:R-:W-:Y:S01]  /*38900*/  MOV R13, R3 ;  /* 0x00000003000d7202 */ /* 0x000fe20000000f00 */
[----:B------:R-:W-:Y:S02]  /*38910*/  IMAD.MOV.U32 R12, RZ, RZ, 0x2 ;  /* 0x00000002ff0c7424 */ /* 0x000fe400078e00ff */
[----:B------:R-:W-:-:S08]  /*38920*/  IMAD.MOV.U32 R5, RZ, RZ, R14 ;  /* 0x000000ffff057224 */ /* 0x000fd000078e000e */
[----:B0-----:R-:W-:Y:S05]  /*38930*/  WARPSYNC.COLLECTIVE R15, `(.L_x_3076) ;  /* 0x000000000f087348 */ /* 0x001fea0003c00000 */
[----:B------:R1:W2:Y:S02]  /*38940*/  SHFL.IDX P6, R14, R13, R12, R11 ;  /* 0x0000000c0d0e7389 */ /* 0x0002a400000c000b */
[----:B012---:R-:W-:Y:S01]  /*38950*/  ENDCOLLECTIVE ;  /* 0x000000000000791b */ /* 0x007fe20003800000 */
.L_x_3076:
        /* <DEDUP_REMOVED lines=17> */
.L_x_3077:
[----:B------:R-:W-:Y:S02]  /*38a70*/  IMAD.MOV.U32 R13, RZ, RZ, R3 ;  /* 0x000000ffff0d7224 */ /* 0x000fe400078e0003 */
[----:B------:R-:W-:Y:S02]  /*38a80*/  IMAD.MOV.U32 R12, RZ, RZ, 0x3 ;  /* 0x00000003ff0c7424 */ /* 0x000fe400078e00ff */
[----:B------:R-:W-:-:S07]  /*38a90*/  IMAD.MOV.U32 R5, RZ, RZ, R14 ;  /* 0x000000ffff057224 */ /* 0x000fce00078e000e */
[----:B------:R-:W-:Y:S05]  /*38aa0*/  WARPSYNC.COLLECTIVE R15, `(.L_x_3078) ;  /* 0x000000000f087348 */ /* 0x000fea0003c00000 */
[----:B------:R0:W1:Y:S02]  /*38ab0*/  SHFL.IDX P6, R14, R13, R12, R11 ;  /* 0x0000000c0d0e7389 */ /* 0x00006400000c000b */
[----:B01----:R-:W-:Y:S01]  /*38ac0*/  ENDCOLLECTIVE ;  /* 0x000000000000791b */ /* 0x003fe20003800000 */
.L_x_3078:
[----:B------:R-:W-:-:S05]  /*38ad0*/  @!P2 IADD3 R5, P3, R10, R5, RZ ;  /* 0x000000050a05a210 */ /* 0x000fca0007f7e0ff */
[----:B------:R-:W-:-:S04]  /*38ae0*/  @!P2 IMAD.X R6, RZ, RZ, R6, P3 ;  /* 0x000000ffff06a224 */ /* 0x000fc800018e0606 */
[----:B------:R-:W-:Y:S02]  /*38af0*/  @!P2 IMAD.MOV.U32 R7, RZ, RZ, R6 ;  /* 0x000000ffff07a224 */ /* 0x000fe400078e0006 */
[----:B------:R-:W-:Y:S01]  /*38b00*/  @!P2 IMAD.MOV.U32 R6, RZ, RZ, R5 ;  /* 0x000000ffff06a224 */ /* 0x000fe200078e0005 */
[----:B------:R-:W-:Y:S01]  /*38b10*/  IADD3 R5, R0, 0x30, RZ ;  /* 0x0000003000057810 */ /* 0x000fe20007ffe0ff */
[----:B------:R-:W-:-:S03]  /*38b20*/  IMAD.MOV.U32 R13, RZ, RZ, R4 ;  /* 0x000000ffff0d7224 */ /* 0x000fc600078e0004 */
        /* <DEDUP_REMOVED lines=10> */
.L_x_3079:
[----:B------:R-:W-:Y:S02]  /*38bd0*/  IMAD.MOV.U32 R13, RZ, RZ, R3 ;  /* 0x000000ffff0d7224 */ /* 0x000fe400078e0003 */
[----:B------:R-:W-:Y:S02]  /*38be0*/  IMAD.MOV.U32 R12, RZ, RZ, 0x4 ;  /* 0x00000004ff0c7424 */ /* 0x000fe400078e00ff */
[----:B------:R-:W-:-:S07]  /*38bf0*/  IMAD.MOV.U32 R5, RZ, RZ, R14 ;  /* 0x000000ffff057224 */ /* 0x000fce00078e000e */
[----:B------:R-:W-:Y:S05]  /*38c00*/  WARPSYNC.COLLECTIVE R15, `(.L_x_3080) ;  /* 0x000000000f087348 */ /* 0x000fea0003c00000 */
[----:B------:R0:W1:Y:S02]  /*38c10*/  SHFL.IDX P6, R14, R13, R12, R11 ;  /* 0x0000000c0d0e7389 */ /* 0x00006400000c000b */
[----:B01----:R-:W-:Y:S01]  /*38c20*/  ENDCOLLECTIVE ;  /* 0x000000000000791b */ /* 0x003fe20003800000 */
.L_x_3080:
[----:B------:R-:W-:-:S05]  /*38c30*/  @!P2 IADD3 R5, P3, R10, R5, RZ ;  /* 0x000000050a05a210 */ /* 0x000fca0007f7e0ff */
[----:B------:R-:W-:-:S04]  /*38c40*/  @!P2 IMAD.X R6, RZ, RZ, R6, P3 ;  /* 0x000000ffff06a224 */ /* 0x000fc800018e0606 */
[----:B------:R-:W-:Y:S01]  /*38c50*/  @!P2 IMAD.MOV.U32 R7, RZ, RZ, R6 ;  /* 0x000000ffff07a224 */ /* 0x000fe200078e0006 */
[----:B------:R-:W-:Y:S01]  /*38c60*/  @!P2 MOV R6, R5 ;  /* 0x000000050006a202 */ /* 0x000fe20000000f00 */
[----:B------:R-:W-:Y:S02]  /*38c70*/  IMAD.MOV.U32 R13, RZ, RZ, R4 ;  /* 0x000000ffff0d7224 */ /* 0x000fe400078e0004 */
[----:B------:R-:W-:Y:S02]  /*38c80*/  VIADD R5, R0, 0x40 ;  /* 0x0000004000057836 */ /* 0x000fe40000000000 */
        /* <DEDUP_REMOVED lines=10> */
.L_x_3081:
[----:B------:R-:W-:Y:S02]  /*38d30*/  IMAD.MOV.U32 R13, RZ, RZ, R3 ;  /* 0x000000ffff0d7224 */ /* 0x000fe400078e0003 */
[----:B------:R-:W-:Y:S02]  /*38d40*/  IMAD.MOV.U32 R12, RZ, RZ, 0x5 ;  /* 0x00000005ff0c7424 */ /* 0x000fe400078e00ff */
[----:B------:R-:W-:-:S07]  /*38d50*/  IMAD.MOV.U32 R5, RZ, RZ, R14 ;  /* 0x000000ffff057224 */ /* 0x000fce00078e000e */
[----:B------:R-:W-:Y:S05]  /*38d60*/  WARPSYNC.COLLECTIVE R15, `(.L_x_3082) ;  /* 0x000000000f087348 */ /* 0x000fea0003c00000 */
[----:B------:R0:W1:Y:S02]  /*38d70*/  SHFL.IDX P6, R14, R13, R12, R11 ;  /* 0x0000000c0d0e7389 */ /* 0x00006400000c000b */
[----:B01----:R-:W-:Y:S01]  /*38d80*/  ENDCOLLECTIVE ;  /* 0x000000000000791b */ /* 0x003fe20003800000 */
.L_x_3082:
        /* <DEDUP_REMOVED lines=16> */
.L_x_3083:
[----:B------:R-:W-:Y:S02]  /*38e90*/  IMAD.MOV.U32 R13, RZ, RZ, R3 ;  /* 0x000000ffff0d7224 */ /* 0x000fe400078e0003 */
[----:B------:R-:W-:Y:S02]  /*38ea0*/  IMAD.MOV.U32 R12, RZ, RZ, 0x6 ;  /* 0x00000006ff0c7424 */ /* 0x000fe400078e00ff */
[----:B------:R-:W-:-:S07]  /*38eb0*/  IMAD.MOV.U32 R5, RZ, RZ, R14 ;  /* 0x000000ffff057224 */ /* 0x000fce00078e000e */
[----:B------:R-:W-:Y:S05]  /*38ec0*/  WARPSYNC.COLLECTIVE R15, `(.L_x_3084) ;  /* 0x000000000f087348 */ /* 0x000fea0003c00000 */
[----:B------:R0:W1:Y:S02]  /*38ed0*/  SHFL.IDX P6, R14, R13, R12, R11 ;  /* 0x0000000c0d0e7389 */ /* 0x00006400000c000b */
[----:B01----:R-:W-:Y:S01]  /*38ee0*/  ENDCOLLECTIVE ;  /* 0x000000000000791b */ /* 0x003fe20003800000 */
.L_x_3084:
[----:B------:R-:W-:-:S04]  /*38ef0*/  @!P2 IADD3 R5, P3, R10, R5, RZ ;  /* 0x000000050a05a210 */ /* 0x000fc80007f7e0ff */
[----:B------:R-:W-:-:S05]  /*38f00*/  @!P2 IADD3.X R6, RZ, R6, RZ, P3, !PT ;  /* 0x00000006ff06a210 */ /* 0x000fca0001ffe4ff */
        /* <DEDUP_REMOVED lines=8> */
[----:B0-----:R-:W-:Y:S01]  /*38f90*/  IMAD.MOV.U32 R6, RZ, RZ, R14 ;  /* 0x000000ffff067224 */ /* 0x001fe200078e000e */
[----:B------:R-:W-:-:S07]  /*38fa0*/  IADD3 R7, R0, 0x60, RZ ;  /* 0x0000006000077810 */ /* 0x000fce0007ffe0ff */
[----:B------:R-:W-:Y:S05]  /*38fb0*/  WARPSYNC.COLLECTIVE R15, `(.L_x_3085) ;  /* 0x000000000f087348 */ /* 0x000fea0003c00000 */
[----:B------:R0:W1:Y:S02]  /*38fc0*/  SHFL.IDX P6, R14, R13, R12, R11 ;  /* 0x0000000c0d0e7389 */ /* 0x00006400000c000b */
[----:B01----:R-:W-:Y:S01]  /*38fd0*/  ENDCOLLECTIVE ;  /* 0x000000000000791b */ /* 0x003fe20003800000 */
.L_x_3085:
[----:B------:R-:W-:Y:S01]  /*38fe0*/  ISETP.GE.AND P2, PT, R7, R2, PT ;  /* 0x000000020700720c */ /* 0x000fe20003f46270 */
[----:B------:R-:W-:Y:S02]  /*38ff0*/  IMAD.MOV.U32 R13, RZ, RZ, R3 ;  /* 0x000000ffff0d7224 */ /* 0x000fe400078e0003 */
[----:B------:R-:W-:Y:S02]  /*39000*/  IMAD.MOV.U32 R12, RZ, RZ, 0x7 ;  /* 0x00000007ff0c7424 */ /* 0x000fe400078e00ff */
[----:B------:R-:W-:-:S08]  /*39010*/  IMAD.MOV.U32 R5, RZ, RZ, R14 ;  /* 0x000000ffff057224 */ /* 0x000fd000078e000e */
[----:B------:R-:W-:Y:S05]  /*39020*/  WARPSYNC.COLLECTIVE R15, `(.L_x_3086) ;  /* 0x000000000f087348 */ /* 0x000fea0003c00000 */
[----:B------:R0:W1:Y:S02]  /*39030*/  SHFL.IDX P6, R14, R13, R12, R11 ;  /* 0x0000000c0d0e7389 */ /* 0x00006400000c000b */
[----:B01----:R-:W-:Y:S01]  /*39040*/  ENDCOLLECTIVE ;  /* 0x000000000000791b */ /* 0x003fe20003800000 */
.L_x_3086:
        /* <DEDUP_REMOVED lines=14> */
.L_x_3087:
[----:B------:R-:W-:Y:S01]  /*39130*/  MOV R3, R14 ;  /* 0x0000000e00037202 */ /* 0x000fe20000000f00 */
[----:B------:R-:W-:Y:S06]  /*39140*/  BRA `(.L_x_3088) ;  /* 0xffffff5800207947 */ /* 0x000fec000383ffff */
.L_x_2775:
[----:B---3--:R3:W4:Y:S02]  /*39150*/  SYNCS.PHASECHK.TRANS64.TRYWAIT P0, [R18+URZ+0x38820], R0 ;  /* 0x03882000120075a7 */ /* 0x008724000800017f */
[----:B----4-:R-:W-:Y:S05]  /*39160*/  @!P0 NANOSLEEP.SYNCS 0x989680 ;  /* 0x009896800000895d */ /* 0x010fea0003900000 */
[----:B------:R-:W4:Y:S02]  /*39170*/  @!P0 SYNCS.PHASECHK.TRANS64 P0, [R18+URZ+0x38820], R0 ;  /* 0x03882000120085a7 */ /* 0x000f24000800007f */
[----:B----4-:R-:W-:Y:S05]  /*39180*/  @!P0 BRA `(.L_x_2775) ;  /* 0xfffffffc00f08947 */ /* 0x010fea000383ffff */
[----:B------:R-:W-:Y:S05]  /*39190*/  BRA `(.L_x_3089) ;  /* 0xffffff58008c7947 */ /* 0x000fea000383ffff */
.L_x_2781:
[----:B-1----:R1:W3:Y:S02]  /*391a0*/  SYNCS.PHASECHK.TRANS64.TRYWAIT P0, [R6+URZ+0x38880], R5 ;  /* 0x03888005060075a7 */ /* 0x0022e4000800017f */
[----:B---3--:R-:W-:Y:S05]  /*391b0*/  @!P0 NANOSLEEP.SYNCS 0x989680 ;  /* 0x009896800000895d */ /* 0x008fea0003900000 */
[----:B------:R-:W3:Y:S02]  /*391c0*/  @!P0 SYNCS.PHASECHK.TRANS64 P0, [R6+URZ+0x38880], R5 ;  /* 0x03888005060085a7 */ /* 0x000ee4000800007f */
[----:B---3--:R-:W-:Y:S05]  /*391d0*/  @!P0 BRA `(.L_x_2781) ;  /* 0xfffffffc00f08947 */ /* 0x008fea000383ffff */
[----:B------:R-:W-:Y:S05]  /*391e0*/  BRA `(.L_x_3090) ;  /* 0xffffff5c00487947 */ /* 0x000fea000383ffff */
.L_x_2787:
[----:B--2---:R2:W3:Y:S02]  /*391f0*/  SYNCS.PHASECHK.TRANS64.TRYWAIT P0, [R6+URZ+0x38840], R5 ;  /* 0x03884005060075a7 */ /* 0x0044e4000800017f */
[----:B---3--:R-:W-:Y:S05]  /*39200*/  @!P0 NANOSLEEP.SYNCS 0x989680 ;  /* 0x009896800000895d */ /* 0x008fea0003900000 */
[----:B------:R-:W3:Y:S02]  /*39210*/  @!P0 SYNCS.PHASECHK.TRANS64 P0, [R6+URZ+0x38840], R5 ;  /* 0x03884005060085a7 */ /* 0x000ee4000800007f */
[----:B---3--:R-:W-:Y:S05]  /*39220*/  @!P0 BRA `(.L_x_2787) ;  /* 0xfffffffc00f08947 */ /* 0x008fea000383ffff */
[----:B------:R-:W-:Y:S05]  /*39230*/  BRA `(.L_x_3091) ;  /* 0xffffff6000087947 */ /* 0x000fea000383ffff */
.L_x_2794:
[----:B---3--:R3:W4:Y:S02]  /*39240*/  SYNCS.PHASECHK.TRANS64.TRYWAIT P0, [R3+URZ+0x38870], R4 ;  /* 0x03887004030075a7 */ /* 0x008724000800017f */
[----:B----4-:R-:W-:Y:S05]  /*39250*/  @!P0 NANOSLEEP.SYNCS 0x989680 ;  /* 0x009896800000895d */ /* 0x010fea0003900000 */
[----:B------:R-:W4:Y:S02]  /*39260*/  @!P0 SYNCS.PHASECHK.TRANS64 P0, [R3+URZ+0x38870], R4 ;  /* 0x03887004030085a7 */ /* 0x000f24000800007f */
[----:B----4-:R-:W-:Y:S05]  /*39270*/  @!P0 BRA `(.L_x_2794) ;  /* 0xfffffffc00f08947 */ /* 0x010fea000383ffff */
[----:B------:R-:W-:Y:S05]  /*39280*/  BRA `(.L_x_3092) ;  /* 0xffffff6000e07947 */ /* 0x000fea000383ffff */
.L_x_2796:
[----:B---3--:R3:W4:Y:S02]  /*39290*/  SYNCS.PHASECHK.TRANS64.TRYWAIT P0, [R3+URZ+0x38860], R4 ;  /* 0x03886004030075a7 */ /* 0x008724000800017f */
[----:B----4-:R-:W-:Y:S05]  /*392a0*/  @!P0 NANOSLEEP.SYNCS 0x989680 ;  /* 0x009896800000895d */ /* 0x010fea0003900000 */
[----:B------:R-:W4:Y:S02]  /*392b0*/  @!P0 SYNCS.PHASECHK.TRANS64 P0, [R3+URZ+0x38860], R4 ;  /* 0x03886004030085a7 */ /* 0x000f24000800007f */
[----:B----4-:R-:W-:Y:S05]  /*392c0*/  @!P0 BRA `(.L_x_2796) ;  /* 0xfffffffc00f08947 */ /* 0x010fea000383ffff */
[----:B------:R-:W-:Y:S05]  /*392d0*/  BRA `(.L_x_3093) ;  /* 0xffffff6000e87947 */ /* 0x000fea000383ffff */
.L_x_2803:
[----:B--2---:R2:W3:Y:S02]  /*392e0*/  SYNCS.PHASECHK.TRANS64.TRYWAIT P1, [R0+URZ+0x38870], R2 ;  /* 0x03887002000075a7 */ /* 0x0044e4000802017f */
[----:B---3--:R-:W-:Y:S05]  /*392f0*/  @!P1 NANOSLEEP.SYNCS 0x989680 ;  /* 0x009896800000995d */ /* 0x008fea0003900000 */
[----:B------:R-:W3:Y:S02]  /*39300*/  @!P1 SYNCS.PHASECHK.TRANS64 P1, [R0+URZ+0x38870], R2 ;  /* 0x03887002000095a7 */ /* 0x000ee4000802007f */
[----:B---3--:R-:W-:Y:S05]  /*39310*/  @!P1 BRA `(.L_x_2803) ;  /* 0xfffffffc00f09947 */ /* 0x008fea000383ffff */
[----:B------:R-:W-:Y:S05]  /*39320*/  BRA `(.L_x_3094) ;  /* 0xffffff70005c7947 */ /* 0x000fea000383ffff */
.L_x_2805:
[----:B--2---:R2:W3:Y:S02]  /*39330*/  SYNCS.PHASECHK.TRANS64.TRYWAIT P1, [R0+URZ+0x38860], R2 ;  /* 0x03886002000075a7 */ /* 0x0044e4000802017f */
[----:B---3--:R-:W-:Y:S05]  /*39340*/  @!P1 NANOSLEEP.SYNCS 0x989680 ;  /* 0x009896800000995d */ /* 0x008fea0003900000 */
[----:B------:R-:W3:Y:S02]  /*39350*/  @!P1 SYNCS.PHASECHK.TRANS64 P1, [R0+URZ+0x38860], R2 ;  /* 0x03886002000095a7 */ /* 0x000ee4000802007f */
[----:B---3--:R-:W-:Y:S05]  /*39360*/  @!P1 BRA `(.L_x_2805) ;  /* 0xfffffffc00f09947 */ /* 0x008fea000383ffff */
[----:B------:R-:W-:Y:S05]  /*39370*/  BRA `(.L_x_3095) ;  /* 0xffffff7000647947 */ /* 0x000fea000383ffff */
.L_x_2809:
[----:B------:R-:W2:Y:S01]  /*39380*/  LDL R2, [R1] ;  /* 0x0000000001027983 */ /* 0x000ea20000100800 */
[----:B------:R-:W-:Y:S01]  /*39390*/  BSSY B0, `(.L_x_3096) ;  /* 0x0000008000007945 */ /* 0x000fe20003800000 */
[----:B------:R-:W-:Y:S02]  /*393a0*/  IMAD.MOV.U32 R12, RZ, RZ, RZ ;  /* 0x000000ffff0c7224 */ /* 0x000fe400078e00ff */
[----:B------:R-:W-:Y:S02]  /*393b0*/  IMAD.MOV.U32 R11, RZ, RZ, 0x1f ;  /* 0x0000001fff0b7424 */ /* 0x000fe400078e00ff */
[----:B------:R-:W-:Y:S02]  /*393c0*/  IMAD.MOV.U32 R15, RZ, RZ, -0x1 ;  /* 0xffffffffff0f7424 */ /* 0x000fe400078e00ff */
[----:B--2---:R-:W-:-:S07]  /*393d0*/  IMAD.MOV.U32 R13, RZ, RZ, R2 ;  /* 0x000000ffff0d7224 */ /* 0x004fce00078e0002 */
[----:B------:R-:W-:Y:S05]  /*393e0*/  WARPSYNC.COLLECTIVE R15, `(.L_x_3097) ;  /* 0x000000000f087348 */ /* 0x000fea0003c00000 */
[----:B------:R0:W1:Y:S02]  /*393f0*/  SHFL.IDX P6, R14, R13, R12, R11 ;  /* 0x0000000c0d0e7389 */ /* 0x00006400000c000b */
[----:B01----:R-:W-:Y:S01]  /*39400*/  ENDCOLLECTIVE ;  /* 0x000000000000791b */ /* 0x003fe20003800000 */
.L_x_3097:
[----:B------:R-:W-:Y:S05]  /*39410*/  BSYNC B0 ;  /* 0x0000000000007941 */ /* 0x000fea0003800000 */
.L_x_3096:
[----:B------:R0:W5:Y:S01]  /*39420*/  LDL R0, [R1+0xc] ;  /* 0x00000c0001007983 */ /* 0x0001620000100800 */
[----:B------:R-:W-:Y:S01]  /*39430*/  IMAD.MOV.U32 R13, RZ, RZ, R2 ;  /* 0x000000ffff0d7224 */ /* 0x000fe200078e0002 */
[----:B------:R-:W-:Y:S01]  /*39440*/  MOV R11, 0x1f ;  /* 0x0000001f000b7802 */ /* 0x000fe20000000f00 */
[----:B------:R-:W-:Y:S02]  /*39450*/  IMAD.MOV.U32 R12, RZ, RZ, 0x1 ;  /* 0x00000001ff0c7424 */ /* 0x000fe400078e00ff */
[----:B------:R-:W-:Y:S02]  /*39460*/  IMAD.MOV.U32 R15, RZ, RZ, -0x1 ;  /* 0xffffffffff0f7424 */ /* 0x000fe400078e00ff */
[----:B------:R-:W-:-:S07]  /*39470*/  IMAD.MOV.U32 R6, RZ, RZ, R14 ;  /* 0x000000ffff067224 */ /* 0x000fce00078e000e */
[----:B0----5:R-:W-:Y:S05]  /*39480*/  WARPSYNC.COLLECTIVE R15, `(.L_x_3098) ;  /* 0x000000000f087348 */ /* 0x021fea0003c00000 */
[----:B------:R1:W2:Y:S02]  /*39490*/  SHFL.IDX P6, R14, R13, R12, R11 ;  /* 0x0000000c0d0e7389 */ /* 0x0002a400000c000b */
[----:B012--5:R-:W-:Y:S01]  /*394a0*/  ENDCOLLECTIVE ;  /* 0x000000000000791b */ /* 0x027fe20003800000 */
.L_x_3098:
        /* <DEDUP_REMOVED lines=14> */
[C---:B------:R-:W-:Y:S02]  /*39590*/  ISETP.GE.U32.AND P3, PT, R16.reuse, 0x4, PT ;  /* 0x000000041000780c */ /* 0x040fe40003f66070 */
[C---:B------:R-:W-:Y:S02]  /*395a0*/  ISETP.GE.U32.AND P4, PT, R16.reuse, 0x8, PT ;  /* 0x000000081000780c */ /* 0x040fe40003f86070 */
[----:B------:R-:W-:Y:S01]  /*395b0*/  ISETP.GE.U32.AND P5, PT, R16, 0x10, PT ;  /* 0x000000101000780c */ /* 0x000fe20003fa6070 */
[----:B--2---:R-:W-:-:S02]  /*395c0*/  @!P1 IMAD.MOV.U32 R4, RZ, RZ, R0 ;  /* 0x000000ffff049224 */ /* 0x004fc400078e0000 */
[----:B---3--:R-:W-:Y:S01]  /*395d0*/  @!P1 IMAD.MOV.U32 R5, RZ, RZ, R2 ;  /* 0x000000ffff059224 */ /* 0x008fe200078e0002 */
[----:B------:R-:W-:-:S03]  /*395e0*/  ISETP.NE.AND P1, PT, R16, RZ, PT ;  /* 0x000000ff1000720c */ /* 0x000fc60003f25270 */
[----:B------:R-:W-:-:S04]  /*395f0*/  IMAD R0, R5, R4, RZ ;  /* 0x0000000405007224 */ /* 0x000fc800078e02ff */
[----:B------:R-:W-:-:S07]  /*39600*/  IMAD.MOV.U32 R13, RZ, RZ, R0 ;  /* 0x000000ffff0d7224 */ /* 0x000fce00078e0000 */
[----:B------:R-:W-:Y:S05]  /*39610*/  WARPSYNC.COLLECTIVE R15, `(.L_x_3099) ;  /* 0x000000000f087348 */ /* 0x000fea0003c00000 */
[----:B------:R0:W1:Y:S02]  /*39620*/  SHFL.UP P6, R14, R13, R12, R11 ;  /* 0x0400000c0d0e7389 */ /* 0x00006400000c000b */
[----:B01----:R-:W-:Y:S01]  /*39630*/  ENDCOLLECTIVE ;  /* 0x000000000000791b */ /* 0x003fe20003800000 */
.L_x_3099:
        /* <DEDUP_REMOVED lines=8> */
.L_x_3100:
        /* <DEDUP_REMOVED lines=8> */
.L_x_3101:
        /* <DEDUP_REMOVED lines=8> */
.L_x_3102:
        /* <DEDUP_REMOVED lines=8> */
.L_x_3103:
[----:B------:R-:W-:Y:S02]  /*39840*/  IMAD.MOV.U32 R12, RZ, RZ, 0x1f ;  /* 0x0000001fff0c7424 */ /* 0x000fe400078e00ff */
[----:B------:R-:W-:Y:S01]  /*39850*/  IMAD.MOV.U32 R11, RZ, RZ, 0x1f ;  /* 0x0000001fff0b7424 */ /* 0x000fe200078e00ff */
[----:B------:R-:W-:-:S04]  /*39860*/  MOV R2, R14 ;  /* 0x0000000e00027202 */ /* 0x000fc80000000f00 */
[----:B------:R-:W-:-:S05]  /*39870*/  SEL R2, R2, RZ, P5 ;  /* 0x000000ff02027207 */ /* 0x000fca0002800000 */
[----:B------:R-:W-:-:S04]  /*39880*/  IMAD.IADD R3, R0, 0x1, R2 ;  /* 0x0000000100037824 */ /* 0x000fc800078e0202 */
[----:B------:R-:W-:-:S07]  /*39890*/  IMAD.MOV.U32 R13, RZ, RZ, R3 ;  /* 0x000000ffff0d7224 */ /* 0x000fce00078e0003 */
[----:B------:R-:W-:Y:S05]  /*398a0*/  WARPSYNC.COLLECTIVE R15, `(.L_x_3104) ;  /* 0x000000000f087348 */ /* 0x000fea0003c00000 */
[----:B------:R0:W1:Y:S02]  /*398b0*/  SHFL.IDX P6, R14, R13, R12, R11 ;  /* 0x0000000c0d0e7389 */ /* 0x00006400000c000b */
[----:B01----:R-:W-:Y:S01]  /*398c0*/  ENDCOLLECTIVE ;  /* 0x000000000000791b */ /* 0x003fe20003800000 */
.L_x_3104:
[----:B------:R-:W-:Y:S01]  /*398d0*/  IMAD.MOV.U32 R7, RZ, RZ, R14 ;  /* 0x000000ffff077224 */ /* 0x000fe200078e000e */
[----:B------:R-:W-:Y:S06]  /*398e0*/  BRA `(.L_x_3105) ;  /* 0xffffff7800dc7947 */ /* 0x000fec000383ffff */
.L_x_2812:
[----:B------:R-:W-:Y:S01]  /*398f0*/  BSSY B0, `(.L_x_3106) ;  /* 0x0000008000007945 */ /* 0x000fe20003800000 */
[----:B------:R-:W-:Y:S01]  /*39900*/  IMAD.MOV.U32 R13, RZ, RZ, R2 ;  /* 0x000000ffff0d7224 */ /* 0x000fe200078e0002 */
[----:B------:R-:W-:Y:S01]  /*39910*/  MOV R12, 0x1 ;  /* 0x00000001000c7802 */ /* 0x000fe20000000f00 */
[----:B------:R-:W-:Y:S02]  /*39920*/  IMAD.MOV.U32 R11, RZ, RZ, RZ ;  /* 0x000000ffff0b7224 */ /* 0x000fe400078e00ff */
[----:B------:R-:W-:-:S07]  /*39930*/  IMAD.MOV.U32 R15, RZ, RZ, -0x1 ;  /* 0xffffffffff0f7424 */ /* 0x000fce00078e00ff */
[----:B------:R-:W-:Y:S05]  /*39940*/  WARPSYNC.COLLECTIVE R15, `(.L_x_3107) ;  /* 0x000000000f087348 */ /* 0x000fea0003c00000 */
[----:B------:R0:W1:Y:S02]  /*39950*/  SHFL.UP P6, R14, R13, R12, R11 ;  /* 0x0400000c0d0e7389 */ /* 0x00006400000c000b */
[----:B01----:R-:W-:Y:S01]  /*39960*/  ENDCOLLECTIVE ;  /* 0x000000000000791b */ /* 0x003fe20003800000 */
.L_x_3107:
[----:B------:R-:W-:Y:S05]  /*39970*/  BSYNC B0 ;  /* 0x0000000000007941 */ /* 0x000fea0003800000 */
.L_x_3106:
[----:B------:R-:W-:Y:S01]  /*39980*/  IMAD.MOV.U32 R3, RZ, RZ, R14 ;  /* 0x000000ffff037224 */ /* 0x000fe200078e000e */
[----:B------:R-:W-:Y:S01]  /*39990*/  MOV R15, 0xffffffff ;  /* 0xffffffff000f7802 */ /* 0x000fe20000000f00 */
[----:B------:R-:W-:Y:S02]  /*399a0*/  IMAD.MOV.U32 R12, RZ, RZ, 0x2 ;  /* 0x00000002ff0c7424 */ /* 0x000fe400078e00ff */
[----:B------:R-:W-:Y:S01]  /*399b0*/  IMAD.MOV.U32 R11, RZ, RZ, RZ ;  /* 0x000000ffff0b7224 */ /* 0x000fe200078e00ff */
[----:B------:R-:W-:-:S05]  /*399c0*/  SEL R3, R3, RZ, P1 ;  /* 0x000000ff03037207 */ /* 0x000fca0000800000 */
[----:B------:R-:W-:-:S04]  /*399d0*/  IMAD.IADD R2, R2, 0x1, R3 ;  /* 0x0000000102027824 */ /* 0x000fc800078e0203 */
[----:B------:R-:W-:-:S07]  /*399e0*/  IMAD.MOV.U32 R13, RZ, RZ, R2 ;  /* 0x000000ffff0d7224 */ /* 0x000fce00078e0002 */
[----:B------:R-:W-:Y:S05]  /*399f0*/  WARPSYNC.COLLECTIVE R15, `(.L_x_3108) ;  /* 0x000000000f087348 */ /* 0x000fea0003c00000 */
[----:B------:R0:W1:Y:S02]  /*39a00*/  SHFL.UP P6, R14, R13, R12, R11 ;  /* 0x0400000c0d0e7389 */ /* 0x00006400000c000b */
[----:B01----:R-:W-:Y:S01]  /*39a10*/  ENDCOLLECTIVE ;  /* 0x000000000000791b */ /* 0x003fe20003800000 */
.L_x_3108:
        /* <DEDUP_REMOVED lines=8> */
.L_x_3109:
[----:B------:R-:W-:Y:S01]  /*39aa0*/  MOV R12, 0x8 ;  /* 0x00000008000c7802 */ /* 0x000fe20000000f00 */
[----:B------:R-:W-:-:S05]  /*39ab0*/  IMAD.MOV.U32 R3, RZ, RZ, R14 ;  /* 0x000000ffff037224 */ /* 0x000fca00078e000e */
[----:B------:R-:W-:-:S05]  /*39ac0*/  SEL R3, R3, RZ, P3 ;  /* 0x000000ff03037207 */ /* 0x000fca0001800000 */
[----:B------:R-:W-:-:S04]  /*39ad0*/  IMAD.IADD R2, R2, 0x1, R3 ;  /* 0x0000000102027824 */ /* 0x000fc800078e0203 */
[----:B------:R-:W-:-:S07]  /*39ae0*/  IMAD.MOV.U32 R13, RZ, RZ, R2 ;  /* 0x000000ffff0d7224 */ /* 0x000fce00078e0002 */
[----:B------:R-:W-:Y:S05]  /*39af0*/  WARPSYNC.COLLECTIVE R15, `(.L_x_3110) ;  /* 0x000000000f087348 */ /* 0x000fea0003c00000 */
[----:B------:R0:W1:Y:S02]  /*39b00*/  SHFL.UP P6, R14, R13, R12, R11 ;  /* 0x0400000c0d0e7389 */ /* 0x00006400000c000b */
[----:B01----:R-:W-:Y:S01]  /*39b10*/  ENDCOLLECTIVE ;  /* 0x000000000000791b */ /* 0x003fe20003800000 */
.L_x_3110:
        /* <DEDUP_REMOVED lines=8> */
.L_x_3111:
[----:B------:R-:W-:Y:S01]  /*39ba0*/  MOV R12, 0x1f ;  /* 0x0000001f000c7802 */ /* 0x000fe20000000f00 */
        /* <DEDUP_REMOVED lines=8> */
.L_x_3112:
[----:B------:R-:W-:Y:S01]  /*39c30*/  IMAD.MOV.U32 R7, RZ, RZ, R14 ;  /* 0x000000ffff077224 */ /* 0x000fe200078e000e */
[----:B------:R-:W-:Y:S06]  /*39c40*/  BRA `(.L_x_3113) ;  /* 0xffffff7800b47947 */ /* 0x000fec000383ffff */
.L_x_2814:
[----:B------:R-:W-:Y:S01]  /*39c50*/  BSSY B0, `(.L_x_3114) ;  /* 0x0000006000007945 */ /* 0x000fe20003800000 */
[----:B------:R-:W-:Y:S01]  /*39c60*/  PLOP3.LUT P6, PT, P6, PT, PT, 0x8, 0x0 ;  /* 0x000000000000781c */ /* 0x000fe200037ce170 */
[----:B------:R-:W-:-:S12]  /*39c70*/  IMAD.MOV.U32 R15, RZ, RZ, -0x1 ;  /* 0xffffffffff0f7424 */ /* 0x000fd800078e00ff */
[----:B0-----:R-:W-:Y:S05]  /*39c80*/  WARPSYNC.COLLECTIVE R15, `(.L_x_3115) ;  /* 0x000000000f087348 */ /* 0x001fea0003c00000 */
[----:B------:R-:W-:Y:S01]  /*39c90*/  VOTE.ANY R14, PT, P6 ;  /* 0x00000000000e7806 */ /* 0x000fe200030e0100 */
[----:B0-----:R-:W-:Y:S06]  /*39ca0*/  ENDCOLLECTIVE ;  /* 0x000000000000791b */ /* 0x001fec0003800000 */
.L_x_3115:
[----:B------:R-:W-:Y:S05]  /*39cb0*/  BSYNC B0 ;  /* 0x0000000000007941 */ /* 0x000fea0003800000 */
.L_x_3114:
[----:B------:R0:W5:Y:S01]  /*39cc0*/  LDL.LU R16, [R1+0xc] ;  /* 0x00000c0001107983 */ /* 0x0001620000300800 */
[----:B------:R-:W-:Y:S01]  /*39cd0*/  IMAD.MOV.U32 R3, RZ, RZ, R14 ;  /* 0x000000ffff037224 */ /* 0x000fe200078e000e */
[----:B------:R-:W-:Y:S01]  /*39ce0*/  MOV R15, 0xffffffff ;  /* 0xffffffff000f7802 */ /* 0x000fe20000000f00 */
[----:B------:R-:W-:Y:S02]  /*39cf0*/  IMAD.MOV.U32 R13, RZ, RZ, R4 ;  /* 0x000000ffff0d7224 */ /* 0x000fe400078e0004 */
[----:B------:R-:W1:Y:S01]  /*39d00*/  POPC R0, R3 ;  /* 0x0000000300007309 */ /* 0x000e620000000000 */
[----:B------:R-:W-:Y:S02]  /*39d10*/  IMAD.MOV.U32 R11, RZ, RZ, 0x1f ;  /* 0x0000001fff0b7424 */ /* 0x000fe400078e00ff */
[----:B01----:R-:W-:-:S07]  /*39d20*/  IMAD.MOV.U32 R12, RZ, RZ, R0 ;  /* 0x000000ffff0c7224 */ /* 0x003fce00078e0000 */
[----:B-----5:R-:W-:Y:S05]  /*39d30*/  WARPSYNC.COLLECTIVE R15, `(.L_x_3116) ;  /* 0x000000000f087348 */ /* 0x020fea0003c00000 */
[----:B------:R0:W1:Y:S02]  /*39d40*/  SHFL.IDX P6, R14, R13, R12, R11 ;  /* 0x0000000c0d0e7389 */ /* 0x00006400000c000b */
[----:B01---5:R-:W-:Y:S01]  /*39d50*/  ENDCOLLECTIVE ;  /* 0x000000000000791b */ /* 0x023fe20003800000 */
.L_x_3116:
[----:B------:R-:W-:Y:S02]  /*39d60*/  IMAD.MOV.U32 R13, RZ, RZ, R5 ;  /* 0x000000ffff0d7224 */ /* 0x000fe400078e0005 */
[----:B------:R-:W-:-:S07]  /*39d70*/  IMAD.MOV.U32 R4, RZ, RZ, R14 ;  /* 0x000000ffff047224 */ /* 0x000fce00078e000e */
[----:B------:R-:W-:Y:S05]  /*39d80*/  WARPSYNC.COLLECTIVE R15, `(.L_x_3117) ;  /* 0x000000000f087348 */ /* 0x000fea0003c00000 */
[----:B------:R0:W1:Y:S02]  /*39d90*/  SHFL.IDX P6, R14, R13, R12, R11 ;  /* 0x0000000c0d0e7389 */ /* 0x00006400000c000b */
[----:B01----:R-:W-:Y:S01]  /*39da0*/  ENDCOLLECTIVE ;  /* 0x000000000000791b */ /* 0x003fe20003800000 */
.L_x_3117:
[----:B------:R-:W-:Y:S02]  /*39db0*/  IMAD.MOV.U32 R5, RZ, RZ, R14 ;  /* 0x000000ffff057224 */ /* 0x000fe400078e000e */
[----:B------:R-:W-:-:S05]  /*39dc0*/  IMAD.IADD R7, R0, 0x1, R16 ;  /* 0x0000000100077824 */ /* 0x000fca00078e0210 */
[----:B------:R1:W-:Y:S01]  /*39dd0*/  STL [R1+0xc], R7 ;  /* 0x00000c0701007387 */ /* 0x0003e20000100800 */
[----:B------:R-:W-:Y:S05]  /*39de0*/  BRA `(.L_x_3118) ;  /* 0xffffff7800987947 */ /* 0x000fea000383ffff */
.L_x_2816:
[----:B------:R-:W-:Y:S01]  /*39df0*/  BSSY B0, `(.L_x_3119) ;  /* 0x0000008000007945 */ /* 0x000fe20003800000 */
[----:B------:R-:W-:Y:S01]  /*39e00*/  IMAD.MOV.U32 R13, RZ, RZ, R8 ;  /* 0x000000ffff0d7224 */ /* 0x000fe200078e0008 */
[----:B------:R-:W-:Y:S01]  /*39e10*/  MOV R15, 0xffffffff ;  /* 0xffffffff000f7802 */ /* 0x000fe20000000f00 */
[----:B------:R-:W-:Y:S02]  /*39e20*/  IMAD.MOV.U32 R12, RZ, RZ, R0 ;  /* 0x000000ffff0c7224 */ /* 0x000fe400078e0000 */
[----:B------:R-:W-:-:S07]  /*39e30*/  IMAD.MOV.U32 R11, RZ, RZ, 0x1f ;  /* 0x0000001fff0b7424 */ /* 0x000fce00078e00ff */
[----:B-1----:R-:W-:Y:S05]  /*39e40*/  WARPSYNC.COLLECTIVE R15, `(.L_x_3120) ;  /* 0x000000000f087348 */ /* 0x002fea0003c00000 */
[----:B------:R0:W2:Y:S02]  /*39e50*/  SHFL.IDX P6, R14, R13, R12, R11 ;  /* 0x0000000c0d0e7389 */ /* 0x0000a400000c000b */
[----:B012---:R-:W-:Y:S01]  /*39e60*/  ENDCOLLECTIVE ;  /* 0x000000000000791b */ /* 0x007fe20003800000 */
.L_x_3120:
[----:B------:R-:W-:Y:S05]  /*39e70*/  BSYNC B0 ;  /* 0x0000000000007941 */ /* 0x000fea0003800000 */
.L_x_3119:
[----:B------:R-:W-:Y:S01]  /*39e80*/  IMAD.MOV.U32 R0, RZ, RZ, R14 ;  /* 0x000000ffff007224 */ /* 0x000fe200078e000e */
[----:B------:R-:W-:Y:S06]  /*39e90*/  BRA `(.L_x_3121) ;  /* 0xffffff7800847947 */ /* 0x000fec000383ffff */
.L_x_2822:
[----:B0-----:R0:W1:Y:S02]  /*39ea0*/  SYNCS.PHASECHK.TRANS64.TRYWAIT P0, [R0+URZ+0x38820], R3 ;  /* 0x03882003000075a7 */ /* 0x001064000800017f */
[----:B-1----:R-:W-:Y:S05]  /*39eb0*/  @!P0 NANOSLEEP.SYNCS 0x989680 ;  /* 0x009896800000895d */ /* 0x002fea0003900000 */
[----:B------:R-:W1:Y:S02]  /*39ec0*/  @!P0 SYNCS.PHASECHK.TRANS64 P0, [R0+URZ+0x38820], R3 ;  /* 0x03882003000085a7 */ /* 0x000e64000800007f */
[----:B-1----:R-:W-:Y:S05]  /*39ed0*/  @!P0 BRA `(.L_x_2822) ;  /* 0xfffffffc00f08947 */ /* 0x002fea000383ffff */
[----:B------:R-:W-:Y:S05]  /*39ee0*/  BRA `(.L_x_3122) ;  /* 0xffffff8400287947 */ /* 0x000fea000383ffff */
.L_x_2823:
        /* <DEDUP_REMOVED lines=11> */
.L_x_3124:
[----:B------:R-:W-:Y:S05]  /*39fa0*/  BSYNC B0 ;  /* 0x0000000000007941 */ /* 0x000fea0003800000 */
.L_x_3123:
[----:B------:R-:W-:Y:S05]  /*39fb0*/  BRA `(.L_x_3125) ;  /* 0xffffff8400107947 */ /* 0x000fea000383ffff */
.L_x_2824:
[----:B------:R-:W-:Y:S01]  /*39fc0*/  BSSY B0, `(.L_x_3126) ;  /* 0x0000006000007945 */ /* 0x000fe20003800000 */
[----:B------:R-:W-:-:S07]  /*39fd0*/  IMAD.MOV.U32 R15, RZ, RZ, -0x1 ;  /* 0xffffffffff0f7424 */ /* 0x000fce00078e00ff */
[----:B01----:R-:W-:Y:S05]  /*39fe0*/  WARPSYNC.COLLECTIVE R15, `(.L_x_3127) ;  /* 0x000000000f0c7348 */ /* 0x003fea0003c00000 */
[----:B------:R-:W-:Y:S02]  /*39ff0*/  ELECT P6, UR62, PT ;  /* 0x00000000003e782f */ /* 0x000fe400038c0000 */
[----:B------:R-:W-:Y:S01]  /*3a000*/  MOV R14, UR62 ;  /* 0x0000003e000e7c02 */ /* 0x000fe20008000f00 */
[----:B01----:R-:W-:Y:S10]  /*3a010*/  ENDCOLLECTIVE ;  /* 0x000000000000791b */ /* 0x003ff40003800000 */
.L_x_3127:
[----:B------:R-:W-:Y:S05]  /*3a020*/  BSYNC B0 ;  /* 0x0000000000007941 */ /* 0x000fea0003800000 */
.L_x_3126:
[----:B------:R-:W-:Y:S05]  /*3a030*/  BRA `(.L_x_3128) ;  /* 0xffffff8400047947 */ /* 0x000fea000383ffff */
.L_x_2826:
[----:B0-----:R0:W1:Y:S02]  /*3a040*/  SYNCS.PHASECHK.TRANS64.TRYWAIT P1, [R6+URZ], R5 ;  /* 0x00000005060075a7 */ /* 0x001064000802017f */
[----:B-1----:R-:W-:Y:S05]  /*3a050*/  @!P1 NANOSLEEP.SYNCS 0x989680 ;  /* 0x009896800000995d */ /* 0x002fea0003900000 */
[----:B------:R-:W1:Y:S02]  /*3a060*/  @!P1 SYNCS.PHASECHK.TRANS64 P1, [R6+URZ], R5 ;  /* 0x00000005060095a7 */ /* 0x000e64000802007f */
[----:B-1----:R-:W-:Y:S05]  /*3a070*/  @!P1 BRA `(.L_x_2826) ;  /* 0xfffffffc00f09947 */ /* 0x002fea000383ffff */
[----:B------:R-:W-:Y:S05]  /*3a080*/  BRA `(.L_x_3129) ;  /* 0xffffff8400407947 */ /* 0x000fea000383ffff */
.L_x_2827:
[----:B-1----:R1:W2:Y:S02]  /*3a090*/  SYNCS.PHASECHK.TRANS64.TRYWAIT P1, [R7+URZ], R2 ;  /* 0x00000002070075a7 */ /* 0x0022a4000802017f */
[----:B--2---:R-:W-:Y:S05]  /*3a0a0*/  @!P1 NANOSLEEP.SYNCS 0x989680 ;  /* 0x009896800000995d */ /* 0x004fea0003900000 */
[----:B------:R-:W2:Y:S02]  /*3a0b0*/  @!P1 SYNCS.PHASECHK.TRANS64 P1, [R7+URZ], R2 ;  /* 0x00000002070095a7 */ /* 0x000ea4000802007f */
[----:B--2---:R-:W-:Y:S05]  /*3a0c0*/  @!P1 BRA `(.L_x_2827) ;  /* 0xfffffffc00f09947 */ /* 0x004fea000383ffff */
[----:B------:R-:W-:Y:S05]  /*3a0d0*/  BRA `(.L_x_3130) ;  /* 0xffffff8400347947 */ /* 0x000fea000383ffff */
.L_x_2829:
[----:B--2---:R2:W3:Y:S02]  /*3a0e0*/  SYNCS.PHASECHK.TRANS64.TRYWAIT P1, [R4+URZ+0x38860], R5 ;  /* 0x03886005040075a7 */ /* 0x0044e4000802017f */
[----:B---3--:R-:W-:Y:S05]  /*3a0f0*/  @!P1 NANOSLEEP.SYNCS 0x989680 ;  /* 0x009896800000995d */ /* 0x008fea0003900000 */
[----:B------:R-:W3:Y:S02]  /*3a100*/  @!P1 SYNCS.PHASECHK.TRANS64 P1, [R4+URZ+0x38860], R5 ;  /* 0x03886005040095a7 */ /* 0x000ee4000802007f */
[----:B---3--:R-:W-:Y:S05]  /*3a110*/  @!P1 BRA `(.L_x_2829) ;  /* 0xfffffffc00f09947 */ /* 0x008fea000383ffff */
[----:B------:R-:W-:Y:S05]  /*3a120*/  BRA `(.L_x_3131) ;  /* 0xffffff8400387947 */ /* 0x000fea000383ffff */
.L_x_2831:
[----:B---3--:R3:W4:Y:S02]  /*3a130*/  SYNCS.PHASECHK.TRANS64.TRYWAIT P1, [R3+URZ+0x38860], R2 ;  /* 0x03886002030075a7 */ /* 0x008724000802017f */
[----:B----4-:R-:W-:Y:S05]  /*3a140*/  @!P1 NANOSLEEP.SYNCS 0x989680 ;  /* 0x009896800000995d */ /* 0x010fea0003900000 */
[----:B------:R-:W4:Y:S02]  /*3a150*/  @!P1 SYNCS.PHASECHK.TRANS64 P1, [R3+URZ+0x38860], R2 ;  /* 0x03886002030095a7 */ /* 0x000f24000802007f */
[----:B----4-:R-:W-:Y:S05]  /*3a160*/  @!P1 BRA `(.L_x_2831) ;  /* 0xfffffffc00f09947 */ /* 0x010fea000383ffff */
[----:B------:R-:W-:Y:S05]  /*3a170*/  BRA `(.L_x_3132) ;  /* 0xffffff8400387947 */ /* 0x000fea000383ffff */
.L_x_2833:
[----:B----4-:R4:W0:Y:S02]  /*3a180*/  SYNCS.PHASECHK.TRANS64.TRYWAIT P0, [R4+URZ+0x38880], R5 ;  /* 0x03888005040075a7 */ /* 0x010824000800017f */
[----:B0-----:R-:W-:Y:S05]  /*3a190*/  @!P0 NANOSLEEP.SYNCS 0x989680 ;  /* 0x009896800000895d */ /* 0x001fea0003900000 */
[----:B------:R-:W0:Y:S02]  /*3a1a0*/  @!P0 SYNCS.PHASECHK.TRANS64 P0, [R4+URZ+0x38880], R5 ;  /* 0x03888005040085a7 */ /* 0x000e24000800007f */
[----:B0-----:R-:W-:Y:S05]  /*3a1b0*/  @!P0 BRA `(.L_x_2833) ;  /* 0xfffffffc00f08947 */ /* 0x001fea000383ffff */
[----:B------:R-:W-:Y:S05]  /*3a1c0*/  BRA `(.L_x_2834) ;  /* 0xffffff8400347947 */ /* 0x000fea000383ffff */
.L_x_3133:
        /* <DEDUP_REMOVED lines=11> */
.L_x_13346:


//--------------------- .text._ZN7cutlass13device_kernelIN5flash11enable_sm90INS1_16FlashAttnFwdSm90INS1_25CollectiveMainloopFwdSm90ILi2EN4cute5tupleIJNS5_1CILi1EEES8_S8_EEENS6_IJNS7_ILi128EEENS7_ILi160EEENS7_ILi192EEEEEELi192ENS_12float_e4m3_tEfNS_4arch4Sm90ELb0ELb0ELb1ELb0ELb0ELb0ELb0ELb1ELb1ELb1ELb1ELb0EEENS1_21CollectiveEpilogueFwdINS6_IJSA_SC_SB_EEES9_NS_10bfloat16_tESG_Li256ELb0ELb1ELb1ELb1EEENS1_19SingleTileSchedulerILb0ELb1ELb1ELi128EEEEEEEEEvNT_6ParamsE --------------------------
	.section	.text._ZN7cutlass13device_kernelIN5flash11enable_sm90INS1_16FlashAttnFwdSm90INS1_25CollectiveMainloopFwdSm90ILi2EN4cute5tupleIJNS5_1CILi1EEES8_S8_EEENS6_IJNS7_ILi128EEENS7_ILi160EEENS7_ILi192EEEEEELi192ENS_12float_e4m3_tEfNS_4arch4Sm90ELb0ELb0ELb1ELb0ELb0ELb0ELb0ELb1ELb1ELb1ELb1ELb0EEENS1_21CollectiveEpilogueFwdINS6_IJSA_SC_SB_EEES9_NS_10bfloat16_tESG_Li256ELb0ELb1ELb1ELb1EEENS1_19SingleTileSchedulerILb0ELb1ELb1ELi128EEEEEEEEEvNT_6ParamsE,"ax",@progbits
	.align	128
.text._ZN7cutlass13device_kernelIN5flash11enable_sm90INS1_16FlashAttnFwdSm90INS1_25CollectiveMainloopFwdSm90ILi2EN4cute5tupleIJNS5_1CILi1EEES8_S8_EEENS6_IJNS7_ILi128EEENS7_ILi160EEENS7_ILi192EEEEEELi192ENS_12float_e4m3_tEfNS_4arch4Sm90ELb0ELb0ELb1ELb0ELb0ELb0ELb0ELb1ELb1ELb1ELb1ELb0EEENS1_21CollectiveEpilogueFwdINS6_IJSA_SC_SB_EEES9_NS_10bfloat16_tESG_Li256ELb0ELb1ELb1ELb1EEENS1_19SingleTileSchedulerILb0ELb1ELb1ELi128EEEEEEEEEvNT_6ParamsE:
        .type           _ZN7cutlass13device_kernelIN5flash11enable_sm90INS1_16FlashAttnFwdSm90INS1_25CollectiveMainloopFwdSm90ILi2EN4cute5tupleIJNS5_1CILi1EEES8_S8_EEENS6_IJNS7_ILi128EEENS7_ILi160EEENS7_ILi192EEEEEELi192ENS_12float_e4m3_tEfNS_4arch4Sm90ELb0ELb0ELb1ELb0ELb0ELb0ELb0ELb1ELb1ELb1ELb1ELb0EEENS1_21CollectiveEpilogueFwdINS6_IJSA_SC_SB_EEES9_NS_10bfloat16_tESG_Li256ELb0ELb1ELb1ELb1EEENS1_19SingleTileSchedulerILb0ELb1ELb1ELi128EEEEEEEEEvNT_6ParamsE,@function
        .size           _ZN7cutlass13device_kernelIN5flash11enable_sm90INS1_16FlashAttnFwdSm90INS1_25CollectiveMainloopFwdSm90ILi2EN4cute5tupleIJNS5_1CILi1EEES8_S8_EEENS6_IJNS7_ILi128EEENS7_ILi160EEENS7_ILi192EEEEEELi192ENS_12float_e4m3_tEfNS_4arch4Sm90ELb0ELb0ELb1ELb0ELb0ELb0ELb0ELb1ELb1ELb1ELb1ELb0EEENS1_21CollectiveEpilogueFwdINS6_IJSA_SC_SB_EEES9_NS_10bfloat16_tESG_Li256ELb0ELb1ELb1ELb1EEENS1_19SingleTileSchedulerILb0ELb1ELb1ELi128EEEEEEEEEvNT_6ParamsE,(.L_x_13347 - _ZN7cutlass13device_kernelIN5flash11enable_sm90INS1_16FlashAttnFwdSm90INS1_25CollectiveMainloopFwdSm90ILi2EN4cute5tupleIJNS5_1CILi1EEES8_S8_EEENS6_IJNS7_ILi128EEENS7_ILi160EEENS7_ILi192EEEEEELi192ENS_12float_e4m3_tEfNS_4arch4Sm90ELb0ELb0ELb1ELb0ELb0ELb0ELb0ELb1ELb1ELb1ELb1ELb0EEENS1_21CollectiveEpilogueFwdINS6_IJSA_SC_SB_EEES9_NS_10bfloat16_tESG_Li256ELb0ELb1ELb1ELb1EEENS1_19SingleTileSchedulerILb0ELb1ELb1ELi128EEEEEEEEEvNT_6ParamsE)
        .other          _ZN7cutlass13device_kernelIN5flash11enable_sm90INS1_16FlashAttnFwdSm90INS1_25CollectiveMainloopFwdSm90ILi2EN4cute5tupleIJNS5_1CILi1EEES8_S8_EEENS6_IJNS7_ILi128EEENS7_ILi160EEENS7_ILi192EEEEEELi192ENS_12float_e4m3_tEfNS_4arch4Sm90ELb0ELb0ELb1ELb0ELb0ELb0ELb0ELb1ELb1ELb1ELb1ELb0EEENS1_21CollectiveEpilogueFwdINS6_IJSA_SC_SB_EEES9_NS_10bfloat16_tESG_Li256ELb0ELb1ELb1ELb1EEENS1_19SingleTileSchedulerILb0ELb1ELb1ELi128EEEEEEEEEvNT_6ParamsE,@"STO_CUDA_ENTRY STV_DEFAULT"
_ZN7cutlass13device_kernelIN5flash11enable_sm90INS1_16FlashAttnFwdSm90INS1_25CollectiveMainloopFwdSm90ILi2EN4cute5tupleIJNS5_1CILi1EEES8_S8_EEENS6_IJNS7_ILi128EEENS7_ILi160EEENS7_ILi192EEEEEELi192ENS_12float_e4m3_tEfNS_4arch4Sm90ELb0ELb0ELb1ELb0ELb0ELb0ELb0ELb1ELb1ELb1ELb1ELb0EEENS1_21CollectiveEpilogueFwdINS6_IJSA_SC_SB_EEES9_NS_10bfloat16_tESG_Li256ELb0ELb1ELb1ELb1EEENS1_19SingleTileSchedulerILb0ELb1ELb1ELi128EEEEEEEEEvNT_6ParamsE:
        /* <DEDUP_REMOVED lines=17> */
.L_x_3135:
[----:B------:R-:W-:Y:S05]  /*0110*/  BSYNC B0 ;  /* 0x0000000000007941 */ /* 0x000fea0003800000 */
.L_x_3134:
        /* <DEDUP_REMOVED lines=40> */
.L_x_3136:
        /* <DEDUP_REMOVED lines=22> */
.L_x_3137:
        /* <DEDUP_REMOVED lines=18> */
.L_x_3138:
        /* <DEDUP_REMOVED lines=22> */
.L_x_3139:
        /* <DEDUP_REMOVED lines=22> */
.L_x_3140:
        /* <DEDUP_REMOVED lines=9> */
.L_x_3143:
        /* <DEDUP_REMOVED lines=23> */
[----:B------:R-:W-:Y:S01]  /*0ae0*/  LOP3.LUT R17, R2, 0xffff, RZ, 0xc0, !PT ;  /* 0x0000ffff02117812 */ /* 0x000fe200078ec0ff */
[----:B------:R-:W-:-:S06]  /*0af0*/  IMAD.MOV.U32 R22, RZ, RZ, RZ ;  /* 0x000000ffff167224 */ /* 0x000fcc00078e00ff */
[----:B------:R-:W1:Y:S08]  /*0b00*/  LDC R19, c[0x0][0x424] ;  /* 0x00010900ff137b82 */ /* 0x000e700000000800 */
[----:B------:R-:W2:Y:S01]  /*0b10*/  LDC R0, c[0x0][0x2f0] ;  /* 0x0000bc00ff007b82 */ /* 0x000ea20000000800 */
[----:B0-----:R-:W-:-:S04]  /*0b20*/  ISETP.NE.U32.AND P0, PT, R4, RZ, PT ;  /* 0x000000ff0400720c */ /* 0x001fc80003f05070 */
[----:B------:R-:W-:-:S04]  /*0b30*/  ISETP.NE.AND.EX P0, PT, R5, RZ, PT, P0 ;  /* 0x000000ff0500720c */ /* 0x000fc80003f05300 */
[----:B-1----:R-:W-:-:S05]  /*0b40*/  SEL R19, R19, 0x1, P0 ;  /* 0x0000000113137807 */ /* 0x002fca0000000000 */
[----:B--2---:R-:W-:-:S04]  /*0b50*/  IMAD R19, R19, R0, RZ ;  /* 0x0000000013137224 */ /* 0x004fc800078e02ff */
[C---:B------:R-:W-:Y:S01]  /*0b60*/  VIADD R0, R19.reuse, 0x9f ;  /* 0x0000009f13007836 */ /* 0x040fe20000000000 */
[----:B------:R-:W-:-:S03]  /*0b70*/  ISETP.GE.AND P0, PT, R19, 0x1, PT ;  /* 0x000000011300780c */ /* 0x000fc60003f06270 */
[----:B------:R-:W-:-:S05]  /*0b80*/  IMAD.HI R0, R0, 0x66666667, RZ ;  /* 0x6666666700007827 */ /* 0x000fca00078e02ff */
[----:B------:R-:W-:-:S04]  /*0b90*/  SHF.R.U32.HI R3, RZ, 0x1f, R0 ;  /* 0x0000001fff037819 */ /* 0x000fc80000011600 */
[----:B------:R-:W-:Y:S01]  /*0ba0*/  LEA.HI.SX32 R0, R0, R3, 0x1a ;  /* 0x0000000300007211 */ /* 0x000fe200078fd2ff */
        /* <DEDUP_REMOVED lines=31> */
.L_x_3145:
        /* <DEDUP_REMOVED lines=9> */
[----:B------:R-:W-:Y:S01]  /*0e30*/  ISETP.GT.AND P1, PT, R22, R17, PT ;  /* 0x000000111600720c */ /* 0x000fe20003f24270 */
        /* <DEDUP_REMOVED lines=87> */
.L_x_3147:
        /* <DEDUP_REMOVED lines=45> */
.L_x_3233:
[----:B------:R-:W-:Y:S05]  /*1680*/  @!P0 BRA `(.L_x_3149) ;  /* 0x0000000000048947 */ /* 0x000fea0003800000 */
[----:B------:R-:W-:Y:S01]  /*1690*/  BPT.TRAP 0x1 ;  /* 0x000000040000795c */ /* 0x000fe20000300000 */
.L_x_3149:
[----:B------:R1:W2:Y:S01]  /*16a0*/  SYNCS.PHASECHK.TRANS64.TRYWAIT P2, [UR40+0x33430], R6 ;  /* 0x03343006ff0075a7 */ /* 0x0002a20008040168 */
[----:B------:R-:W-:Y:S05]  /*16b0*/  @!P0 BRA `(.L_x_3150) ;  /* 0x0000000000048947 */ /* 0x000fea0003800000 */
[----:B------:R-:W-:Y:S01]  /*16c0*/  BPT.TRAP 0x1 ;  /* 0x000000040000795c */ /* 0x000fe20000300000 */
.L_x_3150:
[----:B------:R-:W3:Y:S02]  /*16d0*/  S2R R2, SR_TID.X ;  /* 0x0000000000027919 */ /* 0x000ee40000002100 */
[----:B---3--:R-:W-:-:S04]  /*16e0*/  LOP3.LUT R2, R2, 0x7f, RZ, 0xc0, !PT ;  /* 0x0000007f02027812 */ /* 0x008fc800078ec0ff */
[----:B------:R-:W-:Y:S01]  /*16f0*/  ISETP.NE.AND P1, PT, R2, RZ, PT ;  /* 0x000000ff0200720c */ /* 0x000fe20003f25270 */
[----:B------:R-:W-:Y:S01]  /*1700*/  IMAD.U32 R2, RZ, RZ, UR42 ;  /* 0x0000002aff027e24 */ /* 0x000fe2000f8e00ff */
[----:B--2---:R-:W-:Y:S11]  /*1710*/  @P2 BRA `(.L_x_3151) ;  /* 0x0000000000082947 */ /* 0x004ff60003800000 */
[----:B------:R-:W2:Y:S02]  /*1720*/  SYNCS.PHASECHK.TRANS64.TRYWAIT P2, [UR40+0x33430], R6 ;  /* 0x03343006ff0075a7 */ /* 0x000ea40008040168 */
[----:B--2---:R-:W-:Y:S05]  /*1730*/  @!P2 BRA `(.L_x_3152) ;  /* 0x000000f800cca947 */ /* 0x004fea0003800000 */
.L_x_3151:
[----:B------:R-:W-:Y:S05]  /*1740*/  WARPSYNC.ALL ;  /* 0x0000000000007948 */ /* 0x000fea0003800000 */
[----:B------:R-:W-:Y:S01]  /*1750*/  IMAD.MOV.U32 R8, RZ, RZ, RZ ;  /* 0x000000ffff087224 */ /* 0x000fe200078e00ff */
[----:B------:R-:W-:Y:S01]  /*1760*/  LOP3.LUT R2, R2, 0x10000, RZ, 0xfc, !PT ;  /* 0x0001000002027812 */ /* 0x000fe200078efcff */
[----:B------:R-:W-:Y:S02]  /*1770*/  IMAD.MOV.U32 R25, RZ, RZ, RZ ;  /* 0x000000ffff197224 */ /* 0x000fe400078e00ff */
[----:B0-----:R-:W-:Y:S01]  /*1780*/  IMAD.MOV.U32 R3, RZ, RZ, -0x7fffffe0 ;  /* 0x80000020ff037424 */ /* 0x001fe200078e00ff */
[----:B------:R-:W-:Y:S01]  /*1790*/  UIADD3 UR4, UR40, 0x24200, URZ ;  /* 0x0002420028047890 */ /* 0x000fe2000fffe03f */
[----:B------:R-:W-:Y:S01]  /*17a0*/  R2UR UR8, R2 ;  /* 0x00000000020872ca */ /* 0x000fe200000e0000 */
[----:B------:R-:W-:-:S02]  /*17b0*/  WARPGROUP.ARRIVE ;  /* 0x00000000000079c5 */ /* 0x000fc40000000000 */
[C---:B------:R-:W-:Y:S01]  /*17c0*/  R2UR UR9, R3.reuse ;  /* 0x00000000030972ca */ /* 0x040fe200000e0000 */
[----:B------:R-:W-:Y:S01]  /*17d0*/  USHF.R.U32.HI UR4, URZ, 0x4, UR4 ;  /* 0x000000043f047899 */ /* 0x000fe20008011604 */
[C---:B------:R-:W-:Y:S01]  /*17e0*/  R2UR UR24, R2.reuse ;  /* 0x00000000021872ca */ /* 0x040fe200000e0000 */
[----:B------:R-:W-:Y:S01]  /*17f0*/  UMOV UR11, 0x80000020 ;  /* 0x80000020000b7882 */ /* 0x000fe20000000000 */
[C---:B------:R-:W-:Y:S01]  /*1800*/  R2UR UR25, R3.reuse ;  /* 0x00000000031972ca */ /* 0x040fe200000e0000 */
[----:B------:R-:W-:Y:S01]  /*1810*/  ULOP3.LUT UR4, UR4, 0x3fff, URZ, 0xc0, !UPT ;  /* 0x00003fff04047892 */ /* 0x000fe2000f8ec03f */
[C---:B------:R-:W-:Y:S01]  /*1820*/  R2UR UR20, R2.reuse ;  /* 0x00000000021472ca */ /* 0x040fe200000e0000 */
[----:B------:R-:W-:Y:S01]  /*1830*/  UMOV UR27, 0x80000020 ;  /* 0x80000020001b7882 */ /* 0x000fe20000000000 */
[C---:B------:R-:W-:Y:S01]  /*1840*/  R2UR UR21, R3.reuse ;  /* 0x00000000031572ca */ /* 0x040fe200000e0000 */
[----:B------:R-:W-:Y:S01]  /*1850*/  ULOP3.LUT UR42, UR4, 0x10000, URZ, 0xfc, !UPT ;  /* 0x00010000042a7892 */ /* 0x000fe2000f8efc3f */
[C---:B------:R-:W-:Y:S01]  /*1860*/  R2UR UR16, R2.reuse ;  /* 0x00000000021072ca */ /* 0x040fe200000e0000 */
[----:B------:R-:W-:Y:S01]  /*1870*/  UMOV UR23, 0x80000020 ;  /* 0x8000002000177882 */ /* 0x000fe20000000000 */
[C---:B------:R-:W-:Y:S01]  /*1880*/  R2UR UR17, R3.reuse ;  /* 0x00000000031172ca */ /* 0x040fe200000e0000 */
[----:B------:R-:W-:Y:S01]  /*1890*/  UIADD3 UR6, UR42, 0x80, URZ ;  /* 0x000000802a067890 */ /* 0x000fe2000fffe03f */
[C---:B------:R-:W-:Y:S01]  /*18a0*/  R2UR UR12, R2.reuse ;  /* 0x00000000020c72ca */ /* 0x040fe200000e0000 */
[----:B------:R-:W-:Y:S01]  /*18b0*/  UMOV UR19, 0x80000020 ;  /* 0x8000002000137882 */ /* 0x000fe20000000000 */
[----:B------:R-:W-:Y:S01]  /*18c0*/  UMOV UR10, UR42 ;  /* 0x0000002a000a7c82 */ /* 0x000fe20008000000 */
[----:B------:R-:W-:Y:S01]  /*18d0*/  R2UR UR13, R3 ;  /* 0x00000000030d72ca */ /* 0x000fe200000e0000 */
[----:B------:R-:W-:Y:S01]  /*18e0*/  QGMMA.64x32x32.F32.E4M3.E4M3 R92, gdesc[UR8], RZ, !UPT, gsb0 ;  /* 0x00600000085c79f3 */ /* 0x000fe2000c0008ff */
[----:B------:R-:W-:Y:S01]  /*18f0*/  UIADD3 UR8, UR42, 0x100, URZ ;  /* 0x000001002a087890 */ /* 0x000fe2000fffe03f */
[----:B------:R-:W-:Y:S01]  /*1900*/  R2UR UR4, R2 ;  /* 0x00000000020472ca */ /* 0x000fe200000e0000 */
[----:B------:R-:W-:Y:S01]  /*1910*/  UMOV UR26, UR6 ;  /* 0x00000006001a7c82 */ /* 0x000fe20008000000 */
[----:B------:R-:W-:Y:S01]  /*1920*/  UIADD3 UR10, UR42, 0x180, URZ ;  /* 0x000001802a0a7890 */ /* 0x000fe2000fffe03f */
[----:B------:R-:W-:Y:S01]  /*1930*/  LOP3.LUT R24, R24, 0xffffff80, RZ, 0xc0, !PT ;  /* 0xffffff8018187812 */ /* 0x000fe200078ec0ff */
[----:B------:R-:W-:Y:S01]  /*1940*/  UIADD3 UR6, UR42, 0x200, URZ ;  /* 0x000002002a067890 */ /* 0x000fe2000fffe03f */
[----:B-1----:R-:W-:Y:S01]  /*1950*/  IMAD.MOV.U32 R6, RZ, RZ, -0x2 ;  /* 0xfffffffeff067424 */ /* 0x002fe200078e00ff */
[----:B------:R-:W-:Y:S01]  /*1960*/  UMOV UR22, UR8 ;  /* 0x0000000800167c82 */ /* 0x000fe20008000000 */
[----:B------:R-:W-:Y:S01]  /*1970*/  UMOV UR15, 0x80000020 ;  /* 0x80000020000f7882 */ /* 0x000fe20000000000 */
[----:B------:R-:W-:Y:S01]  /*1980*/  UIADD3 UR5, UR42, 0x102, URZ ;  /* 0x000001022a057890 */ /* 0x000fe2000fffe03f */
[----:B------:R-:W-:Y:S01]  /*1990*/  IMAD.IADD R24, R23, 0x1, -R24 ;  /* 0x0000000117187824 */ /* 0x000fe200078e0a18 */
[----:B------:R-:W-:Y:S01]  /*19a0*/  UMOV UR18, UR10 ;  /* 0x0000000a00127c82 */ /* 0x000fe20008000000 */
[----:B------:R-:W-:Y:S01]  /*19b0*/  UMOV UR14, UR6 ;  /* 0x00000006000e7c82 */ /* 0x000fe20008000000 */
[----:B------:R-:W-:Y:S01]  /*19c0*/  UIADD3 UR6, UR42, 0x182, URZ ;  /* 0x000001822a067890 */ /* 0x000fe2000fffe03f */
[----:B------:R-:W-:Y:S01]  /*19d0*/  P2R R108, PR, RZ, 0x1 ;  /* 0x00000001ff6c7803 */ /* 0x000fe20000000000 */
[----:B------:R-:W-:Y:S01]  /*19e0*/  UIADD3 UR28, UR4, 0x200, URZ ;  /* 0x00000200041c7890 */ /* 0x000fe2000fffe03f */
[----:B------:R-:W-:Y:S01]  /*19f0*/  SHF.R.S32.HI R23, RZ, 0x1f, R24 ;  /* 0x0000001fff177819 */ /* 0x000fe20000011418 */
[----:B------:R-:W-:Y:S01]  /*1a00*/  UIADD3 UR30, UR42, 0x280, URZ ;  /* 0x000002802a1e7890 */ /* 0x000fe2000fffe03f */
[----:B------:R-:W0:Y:S01]  /*1a10*/  S2UR UR43, SR_CgaCtaId ;  /* 0x00000000002b79c3 */ /* 0x000e220000008800 */
[----:B------:R-:W-:Y:S01]  /*1a20*/  UMOV UR29, 0x80000020 ;  /* 0x80000020001d7882 */ /* 0x000fe20000000000 */
[----:B------:R-:W-:Y:S01]  /*1a30*/  UMOV UR31, 0x80000020 ;  /* 0x80000020001f7882 */ /* 0x000fe20000000000 */
[----:B------:R-:W-:Y:S01]  /*1a40*/  UIADD3 UR32, UR4, 0x202, URZ ;  /* 0x0000020204207890 */ /* 0x000fe2000fffe03f */
[----:B------:R-:W-:Y:S01]  /*1a50*/  LEA.HI R23, R23, R24, RZ, 0x2 ;  /* 0x0000001817177211 */ /* 0x000fe200078f10ff */
[----:B------:R-:W-:Y:S01]  /*1a60*/  UIADD3 UR34, UR42, 0x282, URZ ;  /* 0x000002822a227890 */ /* 0x000fe2000fffe03f */
[--C-:B------:R-:W-:Y:S01]  /*1a70*/  IMAD.MOV.U32 R110, RZ, RZ, R25.reuse ;  /* 0x000000ffff6e7224 */ /* 0x100fe200078e0019 */
[----:B------:R-:W-:Y:S01]  /*1a80*/  UMOV UR33, 0x80000020 ;  /* 0x8000002000217882 */ /* 0x000fe20000000000 */
[----:B------:R-:W-:Y:S01]  /*1a90*/  UMOV UR35, 0x80000020 ;  /* 0x8000002000237882 */ /* 0x000fe20000000000 */
[----:B------:R-:W-:Y:S01]  /*1aa0*/  UIADD3 UR44, UR4, 0x400, URZ ;  /* 0x00000400042c7890 */ /* 0x000fe2000fffe03f */
[----:B------:R-:W-:Y:S01]  /*1ab0*/  LOP3.LUT R23, R23, 0x7ffffffc, RZ, 0xc0, !PT ;  /* 0x7ffffffc17177812 */ /* 0x000fe200078ec0ff */
[----:B------:R-:W-:Y:S01]  /*1ac0*/  UIADD3 UR46, UR42, 0x500, URZ ;  /* 0x000005002a2e7890 */ /* 0x000fe2000fffe03f */
[----:B------:R-:W-:Y:S01]  /*1ad0*/  IMAD.MOV.U32 R112, RZ, RZ, R25 ;  /* 0x000000ffff707224 */ /* 0x000fe200078e0019 */
[----:B------:R-:W-:Y:S01]  /*1ae0*/  UMOV UR45, 0x80000020 ;  /* 0x80000020002d7882 */ /* 0x000fe20000000000 */
[----:B------:R-:W-:Y:S01]  /*1af0*/  UMOV UR47, 0x80000020 ;  /* 0x80000020002f7882 */ /* 0x000fe20000000000 */
[----:B------:R-:W-:Y:S01]  /*1b00*/  UIADD3 UR48, UR4, 0x402, URZ ;  /* 0x0000040204307890 */ /* 0x000fe2000fffe03f */
[----:B------:R-:W-:Y:S01]  /*1b10*/  IMAD.IADD R23, R24, 0x1, -R23 ;  /* 0x0000000118177824 */ /* 0x000fe200078e0a17 */
[----:B------:R-:W-:Y:S01]  /*1b20*/  UIADD3 UR50, UR42, 0x502, URZ ;  /* 0x000005022a327890 */ /* 0x000fe2000fffe03f */
[----:B------:R-:W-:Y:S01]  /*1b30*/  IMAD.MOV.U32 R114, RZ, RZ, R25 ;  /* 0x000000ffff727224 */ /* 0x000fe200078e0019 */
[----:B------:R-:W-:Y:S01]  /*1b40*/  UMOV UR49, 0x80000020 ;  /* 0x8000002000317882 */ /* 0x000fe20000000000 */
[----:B------:R-:W-:Y:S01]  /*1b50*/  UMOV UR51, 0x80000020 ;  /* 0x8000002000337882 */ /* 0x000fe20000000000 */
[----:B------:R-:W-:-:S02]  /*1b60*/  IMAD R6, R23, R6, 0xa0 ;  /* 0x000000a017067424 */ /* 0x000fc400078e0206 */
[--C-:B------:R-:W-:Y:S02]  /*1b70*/  IMAD.MOV.U32 R116, RZ, RZ, R25.reuse ;  /* 0x000000ffff747224 */ /* 0x100fe400078e0019 */
[----:B------:R-:W-:Y:S02]  /*1b80*/  IMAD.IADD R19, R19, 0x1, R6 ;  /* 0x0000000113137824 */ /* 0x000fe400078e0206 */
[----:B------:R-:W-:Y:S02]  /*1b90*/  IMAD.MOV.U32 R118, RZ, RZ, R25 ;  /* 0x000000ffff767224 */ /* 0x000fe400078e0019 */
[C---:B------:R-:W-:Y:S02]  /*1ba0*/  IMAD R6, R22.reuse, -0xa0, R19 ;  /* 0xffffff6016067824 */ /* 0x040fe400078e0213 */
[----:B------:R-:W-:-:S03]  /*1bb0*/  VIADD R22, R22, 0xfffffffe ;  /* 0xfffffffe16167836 */ /* 0x000fc60000000000 */
[C---:B------:R-:W-:Y:S02]  /*1bc0*/  ISETP.GT.AND P2, PT, R6.reuse, 0x9, PT ;  /* 0x000000090600780c */ /* 0x040fe40003f44270 */
[C---:B------:R-:W-:Y:S02]  /*1bd0*/  ISETP.GT.AND P6, PT, R6.reuse, RZ, PT ;  /* 0x000000ff0600720c */ /* 0x040fe40003fc4270 */
[C---:B------:R-:W-:Y:S02]  /*1be0*/  ISETP.GT.AND P5, PT, R6.reuse, 0x1, PT ;  /* 0x000000010600780c */ /* 0x040fe40003fa4270 */
[C---:B------:R-:W-:Y:S01]  /*1bf0*/  ISETP.GT.AND P4, PT, R6.reuse, 0x8, PT ;  /* 0x000000080600780c */ /* 0x040fe20003f84270 */
[----:B------:R-:W-:Y:S02]  /*1c00*/  WARPGROUP.DEPBAR.LE gsb0, 0x0 ;  /* 0x00008000000079c5 */ /* 0x000fe40000010000 */
[----:B------:R-:W-:Y:S01]  /*1c10*/  WARPGROUP.ARRIVE ;  /* 0x00000000000079c5 */ /* 0x000fe20000000000 */
[----:B------:R-:W-:-:S05]  /*1c20*/  ISETP.GT.AND P3, PT, R6, 0x10, PT ;  /* 0x000000100600780c */ /* 0x000fca0003f64270 */
[----:B------:R-:W-:Y:S01]  /*1c30*/  QGMMA.64x32x32.F32.E4M3.E4M3 R76, gdesc[UR24], RZ, !UPT, gsb0 ;  /* 0x00600000184c79f3 */ /* 0x000fe2000c0008ff */
[----:B------:R-:W-:Y:S02]  /*1c40*/  UIADD3 UR24, UR4, 0x2, URZ ;  /* 0x0000000204187890 */ /* 0x000fe4000fffe03f */
[----:B------:R-:W-:Y:S01]  /*1c50*/  UIADD3 UR26, UR42, 0x2, URZ ;  /* 0x000000022a1a7890 */ /* 0x000fe2000fffe03f */
[----:B------:R-:W-:Y:S01]  /*1c60*/  UMOV UR25, 0x80000020 ;  /* 0x8000002000197882 */ /* 0x000fe20000000000 */
[----:B------:R-:W-:Y:S01]  /*1c70*/  UMOV UR27, 0x80000020 ;  /* 0x80000020001b7882 */ /* 0x000fe20000000000 */
[----:B------:R-:W-:Y:S01]  /*1c80*/  UIADD3 UR4, UR42, 0x600, URZ ;  /* 0x000006002a047890 */ /* 0x000fe2000fffe03f */
[----:B------:R-:W-:Y:S02]  /*1c90*/  WARPGROUP.DEPBAR.LE gsb0, 0x0 ;  /* 0x00008000000079c5 */ /* 0x000fe40000010000 */
[----:B------:R-:W-:-:S06]  /*1ca0*/  WARPGROUP.ARRIVE ;  /* 0x00000000000079c5 */ /* 0x000fcc0000000000 */
[----:B------:R-:W-:Y:S03]  /*1cb0*/  QGMMA.64x32x32.F32.E4M3.E4M3 R60, gdesc[UR20], RZ, !UPT, gsb0 ;  /* 0x00600000143c79f3 */ /* 0x000fe6000c0008ff */
        /* <DEDUP_REMOVED lines=8> */
[----:B------:R-:W-:Y:S01]  /*1d40*/  QGMMA.64x32x32.F32.E4M3.E4M3 R92, gdesc[UR24], R92, gsb0 ;  /* 0x00600000185c79f3 */ /* 0x000fe2000800085c */
[----:B------:R-:W-:Y:S01]  /*1d50*/  UIADD3 UR26, UR42, 0x82, URZ ;  /* 0x000000822a1a7890 */ /* 0x000fe2000fffe03f */
[----:B------:R-:W-:Y:S01]  /*1d60*/  UMOV UR27, 0x80000020 ;  /* 0x80000020001b7882 */ /* 0x000fe20000000000 */
[----:B------:R-:W-:Y:S02]  /*1d70*/  WARPGROUP.DEPBAR.LE gsb0, 0x0 ;  /* 0x00008000000079c5 */ /* 0x000fe40000010000 */
[----:B------:R-:W-:-:S06]  /*1d80*/  WARPGROUP.ARRIVE ;  /* 0x00000000000079c5 */ /* 0x000fcc0000000000 */
[----:B------:R-:W-:Y:S01]  /*1d90*/  QGMMA.64x32x32.F32.E4M3.E4M3 R76, gdesc[UR24], R76, gsb0 ;  /* 0x00600000184c79f3 */ /* 0x000fe2000800084c */
[----:B------:R-:W-:Y:S01]  /*1da0*/  UMOV UR26, UR5 ;  /* 0x00000005001a7c82 */ /* 0x000fe20008000000 */
[----:B------:R-:W-:Y:S01]  /*1db0*/  UMOV UR27, 0x80000020 ;  /* 0x80000020001b7882 */ /* 0x000fe20000000000 */
[----:B------:R-:W-:Y:S01]  /*1dc0*/  UIADD3 UR5, UR42, 0x202, URZ ;  /* 0x000002022a057890 */ /* 0x000fe2000fffe03f */
        /* <DEDUP_REMOVED lines=14> */
[----:B------:R-:W-:Y:S03]  /*1eb0*/  QGMMA.64x32x32.F32.E4M3.E4M3 R28, gdesc[UR24], R28, gsb0 ;  /* 0x00600000181c79f3 */ /* 0x000fe6000800081c */
        /* <DEDUP_REMOVED lines=72> */
[----:B------:R-:W-:Y:S02]  /*2340*/  ULDC UR4, c[0x0][0x988] ;  /* 0x0002620000047ab9 */ /* 0x000fe40000000800 */
[----:B------:R-:W-:Y:S01]  /*2350*/  IMAD.U32 R126, RZ, RZ, UR4 ;  /* 0x00000004ff7e7e24 */ /* 0x000fe2000f8e00ff */
        /* <DEDUP_REMOVED lines=9> */
[----:B------:R-:W-:Y:S01]  /*23f0*/  WARPGROUP.ARRIVE ;  /* 0x00000000000079c5 */ /* 0x000fe20000000000 */
[C---:B------:R-:W-:Y:S01]  /*2400*/  FMUL.FTZ R99, R0.reuse, R99 ;  /* 0x0000006300637220 */ /* 0x040fe20000410000 */
[C---:B------:R-:W-:Y:S01]  /*2410*/  FMUL.FTZ R94, R0.reuse, R94 ;  /* 0x0000005e005e7220 */ /* 0x040fe20000410000 */
[C---:B------:R-:W-:Y:S01]  /*2420*/  FMUL.FTZ R97, R0.reuse, R97 ;  /* 0x0000006100617220 */ /* 0x040fe20000410000 */
[C---:B------:R-:W-:Y:S01]  /*2430*/  FMUL.FTZ R95, R0.reuse, R95 ;  /* 0x0000005f005f7220 */ /* 0x040fe20000410000 */
[C---:B------:R-:W-:Y:S01]  /*2440*/  FMUL.FTZ R98, R0.reuse, R98 ;  /* 0x0000006200627220 */ /* 0x040fe20000410000 */
[----:B------:R-:W-:Y:S01]  /*2450*/  QGMMA.64x32x32.F32.E4M3.E4M3 R76, gdesc[UR48], R76, gsb0 ;  /* 0x00600000304c79f3 */ /* 0x000fe2000800084c */
[----:B------:R-:W-:Y:S01]  /*2460*/  UIADD3 UR50, UR42, 0x602, URZ ;  /* 0x000006022a327890 */ /* 0x000fe2000fffe03f */
[----:B------:R-:W1:Y:S01]  /*2470*/  MUFU.TANH R9, R97 ;  /* 0x0000006100097308 */ /* 0x000e620000002400 */
[----:B------:R-:W-:Y:S01]  /*2480*/  UMOV UR51, 0x80000020 ;  /* 0x8000002000337882 */ /* 0x000fe20000000000 */
        /* <DEDUP_REMOVED lines=11> */
[----:B------:R-:W-:-:S03]  /*2540*/  FMUL.FTZ R105, R0, R105 ;  /* 0x0000006900697220 */ /* 0x000fc60000410000 */
[----:B------:R-:W-:Y:S01]  /*2550*/  MUFU.TANH R94, R94 ;  /* 0x0000005e005e7308 */ /* 0x000fe20000002400 */
[----:B-1----:R-:W-:-:S07]  /*2560*/  FSEL R9, R9, -INF , P2 ;  /* 0xff80000009097808 */ /* 0x002fce0001000000 */
[----:B------:R-:W1:Y:S08]  /*2570*/  MUFU.TANH R10, R95 ;  /* 0x0000005f000a7308 */ /* 0x000e700000002400 */
[----:B------:R-:W-:Y:S08]  /*2580*/  MUFU.TANH R98, R98 ;  /* 0x0000006200627308 */ /* 0x000ff00000002400 */
[----:B------:R-:W2:Y:S01]  /*2590*/  MUFU.TANH R5, R92 ;  /* 0x0000005c00057308 */ /* 0x000ea20000002400 */
[----:B-1----:R-:W-:-:S07]  /*25a0*/  FSEL R10, R10, -INF , P5 ;  /* 0xff8000000a0a7808 */ /* 0x002fce0002800000 */
[----:B------:R-:W-:Y:S08]  /*25b0*/  MUFU.TANH R102, R102 ;  /* 0x0000006600667308 */ /* 0x000ff00000002400 */
[----:B------:R-:W1:Y:S01]  /*25c0*/  MUFU.TANH R4, R93 ;  /* 0x0000005d00047308 */ /* 0x000e620000002400 */
[----:B--2---:R-:W-:Y:S01]  /*25d0*/  FSEL R5, R5, -INF , P6 ;  /* 0xff80000005057808 */ /* 0x004fe20003000000 */
[----:B------:R-:W-:-:S02]  /*25e0*/  WARPGROUP.DEPBAR.LE gsb0, 0x0 ;  /* 0x00008000000079c5 */ /* 0x000fc40000010000 */
[----:B------:R-:W-:Y:S01]  /*25f0*/  WARPGROUP.ARRIVE ;  /* 0x00000000000079c5 */ /* 0x000fe20000000000 */
[C---:B------:R-:W-:Y:S01]  /*2600*/  FMUL.FTZ R78, R0.reuse, R78 ;  /* 0x0000004e004e7220 */ /* 0x040fe20000410000 */
[C---:B------:R-:W-:Y:S01]  /*2610*/  FMUL.FTZ R76, R0.reuse, R76 ;  /* 0x0000004c004c7220 */ /* 0x040fe20000410000 */
[C---:B------:R-:W-:Y:S01]  /*2620*/  FMUL.FTZ R80, R0.reuse, R80 ;  /* 0x0000005000507220 */ /* 0x040fe20000410000 */
[C---:B------:R-:W-:Y:S01]  /*2630*/  FMUL.FTZ R91, R0.reuse, R91 ;  /* 0x0000005b005b7220 */ /* 0x040fe20000410000 */
[----:B------:R-:W-:Y:S01]  /*2640*/  MUFU.TANH R103, R103 ;  /* 0x0000006700677308 */ /* 0x000fe20000002400 */
[----:B------:R-:W-:Y:S01]  /*2650*/  QGMMA.64x32x32.F32.E4M3.E4M3 R60, gdesc[UR48], R60, gsb0 ;  /* 0x00600000303c79f3 */ /* 0x000fe2000800083c */
[----:B------:R-:W-:Y:S01]  /*2660*/  UIADD3 UR50, UR42, 0x682, URZ ;  /* 0x000006822a327890 */ /* 0x000fe2000fffe03f */
[C---:B------:R-:W-:Y:S01]  /*2670*/  FMUL.FTZ R77, R0.reuse, R77 ;  /* 0x0000004d004d7220 */ /* 0x040fe20000410000 */
[----:B------:R-:W-:Y:S01]  /*2680*/  UMOV UR51, 0x80000020 ;  /* 0x8000002000337882 */ /* 0x000fe20000000000 */
[C---:B------:R-:W-:Y:S01]  /*2690*/  FMUL.FTZ R79, R0.reuse, R79 ;  /* 0x0000004f004f7220 */ /* 0x040fe20000410000 */
[C---:B------:R-:W-:Y:S01]  /*26a0*/  FMUL.FTZ R81, R0.reuse, R81 ;  /* 0x0000005100517220 */ /* 0x040fe20000410000 */
[C---:B------:R-:W-:Y:S01]  /*26b0*/  FMUL.FTZ R82, R0.reuse, R82 ;  /* 0x0000005200527220 */ /* 0x040fe20000410000 */
[----:B------:R-:W-:Y:S01]  /*26c0*/  MUFU.TANH R78, R78 ;  /* 0x0000004e004e7308 */ /* 0x000fe20000002400 */
[----:B------:R-:W-:Y:S01]  /*26d0*/  FMUL.FTZ R85, R0, R85 ;  /* 0x0000005500557220 */ /* 0x000fe20000410000 */
[----:B-1----:R-:W-:Y:S01]  /*26e0*/  FSEL R4, R4, -INF , P5 ;  /* 0xff80000004047808 */ /* 0x002fe20002800000 */
[----:B------:R-:W-:Y:S01]  /*26f0*/  FMUL.FTZ R83, R0, R83 ;  /* 0x0000005300537220 */ /* 0x000fe20000410000 */
[----:B------:R-:W-:Y:S01]  /*2700*/  ISETP.GT.AND P5, PT, R6, 0x18, PT ;  /* 0x000000180600780c */ /* 0x000fe20003fa4270 */
[C---:B------:R-:W-:Y:S01]  /*2710*/  FMUL.FTZ R86, R0.reuse, R86 ;  /* 0x0000005600567220 */ /* 0x040fe20000410000 */
[C---:B------:R-:W-:Y:S01]  /*2720*/  FMUL.FTZ R87, R0.reuse, R87 ;  /* 0x0000005700577220 */ /* 0x040fe20000410000 */
[C---:B------:R-:W-:Y:S01]  /*2730*/  FMUL.FTZ R89, R0.reuse, R89 ;  /* 0x0000005900597220 */ /* 0x040fe20000410000 */
[----:B------:R-:W-:Y:S01]  /*2740*/  MUFU.TANH R21, R76 ;  /* 0x0000004c00157308 */ /* 0x000fe20000002400 */
[C---:B------:R-:W-:Y:S01]  /*2750*/  FMUL.FTZ R90, R0.reuse, R90 ;  /* 0x0000005a005a7220 */ /* 0x040fe20000410000 */
[C---:B------:R-:W-:Y:S01]  /*2760*/  FMUL.FTZ R88, R0.reuse, R88 ;  /* 0x0000005800587220 */ /* 0x040fe20000410000 */
[----:B------:R-:W-:-:S05]  /*2770*/  FMUL.FTZ R84, R0, R84 ;  /* 0x0000005400547220 */ /* 0x000fca0000410000 */
[----:B------:R1:W2:Y:S08]  /*2780*/  MUFU.TANH R7, R96 ;  /* 0x0000006000077308 */ /* 0x0002b00000002400 */
[----:B------:R-:W-:Y:S01]  /*2790*/  MUFU.TANH R27, R80 ;  /* 0x00000050001b7308 */ /* 0x000fe20000002400 */
[----:B-1----:R-:W-:-:S07]  /*27a0*/  IMAD.MOV.U32 R96, RZ, RZ, R25 ;  /* 0x000000ffff607224 */ /* 0x002fce00078e0019 */
[----:B------:R-:W-:Y:S01]  /*27b0*/  MUFU.TANH R76, R91 ;  /* 0x0000005b004c7308 */ /* 0x000fe20000002400 */
[----:B--2---:R-:W-:-:S07]  /*27c0*/  FSEL R7, R7, -INF , P4 ;  /* 0xff80000007077808 */ /* 0x004fce0002000000 */
[----:B------:R-:W-:Y:S08]  /*27d0*/  MUFU.TANH R106, R106 ;  /* 0x0000006a006a7308 */ /* 0x000ff00000002400 */
[----:B------:R-:W-:Y:S01]  /*27e0*/  MUFU.TANH R97, R107 ;  /* 0x0000006b00617308 */ /* 0x000fe20000002400 */
[----:B------:R-:W-:Y:S02]  /*27f0*/  WARPGROUP.DEPBAR.LE gsb0, 0x0 ;  /* 0x00008000000079c5 */ /* 0x000fe40000010000 */
[----:B------:R-:W-:Y:S01]  /*2800*/  WARPGROUP.ARRIVE ;  /* 0x00000000000079c5 */ /* 0x000fe20000000000 */
[C---:B------:R-:W-:Y:S01]  /*2810*/  FMUL.FTZ R75, R0.reuse, R75 ;  /* 0x0000004b004b7220 */ /* 0x040fe20000410000 */
[C---:B------:R-:W-:Y:S01]  /*2820*/  FMUL.FTZ R67, R0.reuse, R67 ;  /* 0x0000004300437220 */ /* 0x040fe20000410000 */
[----:B------:R-:W-:-:S02]  /*2830*/  FMUL.FTZ R73, R0, R73 ;  /* 0x0000004900497220 */ /* 0x000fc40000410000 */
[----:B------:R-:W1:Y:S01]  /*2840*/  MUFU.TANH R11, R100 ;  /* 0x00000064000b7308 */ /* 0x000e620000002400 */
[C---:B------:R-:W-:Y:S01]  /*2850*/  FMUL.FTZ R62, R0.reuse, R62 ;  /* 0x0000003e003e7220 */ /* 0x040fe20000410000 */
[----:B------:R-:W-:Y:S01]  /*2860*/  QGMMA.64x32x32.F32.E4M3.E4M3 R44, gdesc[UR48], R44, gsb0 ;  /* 0x00600000302c79f3 */ /* 0x000fe2000800082c */
[----:B------:R-:W-:Y:S01]  /*2870*/  UIADD3 UR50, UR42, 0x702, URZ ;  /* 0x000007022a327890 */ /* 0x000fe2000fffe03f */
[C---:B------:R-:W-:Y:S01]  /*2880*/  FMUL.FTZ R60, R0.reuse, R60 ;  /* 0x0000003c003c7220 */ /* 0x040fe20000410000 */
[----:B------:R-:W-:Y:S01]  /*2890*/  UMOV UR51, 0x80000020 ;  /* 0x8000002000337882 */ /* 0x000fe20000000000 */
        /* <DEDUP_REMOVED lines=11> */
[----:B--2---:R-:W-:Y:S01]  /*2950*/  FSEL R75, R99, -INF , P2 ;  /* 0xff800000634b7808 */ /* 0x004fe20001000000 */
[----:B------:R-:W-:Y:S01]  /*2960*/  FMUL.FTZ R74, R0, R74 ;  /* 0x0000004a004a7220 */ /* 0x000fe20000410000 */
[----:B------:R-:W-:Y:S01]  /*2970*/  ISETP.GT.AND P2, PT, R6, 0x20, PT ;  /* 0x000000200600780c */ /* 0x000fe20003f44270 */
[----:B------:R-:W-:Y:S01]  /*2980*/  FMUL.FTZ R72, R0, R72 ;  /* 0x0000004800487220 */ /* 0x000fe20000410000 */
[----:B-1----:R-:W-:Y:S01]  /*2990*/  FSEL R11, R11, -INF , P3 ;  /* 0xff8000000b0b7808 */ /* 0x002fe20001800000 */
[--C-:B------:R-:W-:Y:S01]  /*29a0*/  IMAD.MOV.U32 R100, RZ, RZ, R25.reuse ;  /* 0x000000ffff647224 */ /* 0x100fe200078e0019 */
[----:B------:R-:W-:Y:S01]  /*29b0*/  FSEL R91, R78, -INF , P2 ;  /* 0xff8000004e5b7808 */ /* 0x000fe20001000000 */
[----:B------:R1:W-:Y:S01]  /*29c0*/  MUFU.TANH R80, R73 ;  /* 0x0000004900507308 */ /* 0x0003e20000002400 */
[----:B---3--:R-:W-:Y:S01]  /*29d0*/  FSEL R67, R94, -INF , P6 ;  /* 0xff8000005e437808 */ /* 0x008fe20003000000 */
[----:B------:R-:W-:Y:S01]  /*29e0*/  IMAD.MOV.U32 R94, RZ, RZ, R25 ;  /* 0x000000ffff5e7224 */ /* 0x000fe200078e0019 */
[----:B------:R-:W-:-:S02]  /*29f0*/  ISETP.GT.AND P6, PT, R6, 0x11, PT ;  /* 0x000000110600780c */ /* 0x000fc40003fc4270 */
[----:B------:R-:W-:Y:S02]  /*2a00*/  FMNMX.FTZ R78, R67, R10, !PT ;  /* 0x0000000a434e7209 */ /* 0x000fe40007810000 */
[----:B------:R-:W-:Y:S01]  /*2a10*/  FSEL R21, R21, -INF , P2 ;  /* 0xff80000015157808 */ /* 0x000fe20001000000 */
[----:B------:R2:W3:Y:S01]  /*2a20*/  MUFU.TANH R12, R77 ;  /* 0x0000004d000c7308 */ /* 0x0004e20000002400 */
[----:B-1----:R-:W-:Y:S01]  /*2a30*/  FSEL R73, R98, -INF , P4 ;  /* 0xff80000062497808 */ /* 0x002fe20002000000 */
[--C-:B------:R-:W-:Y:S01]  /*2a40*/  IMAD.MOV.U32 R98, RZ, RZ, R25.reuse ;  /* 0x000000ffff627224 */ /* 0x100fe200078e0019 */
[----:B------:R-:W-:Y:S02]  /*2a50*/  ISETP.GT.AND P4, PT, R6, 0x19, PT ;  /* 0x000000190600780c */ /* 0x000fe40003f84270 */
[----:B------:R-:W-:Y:S02]  /*2a60*/  FMNMX.FTZ R78, R73, R78, !PT ;  /* 0x0000004e494e7209 */ /* 0x000fe40007810000 */
[----:B------:R-:W-:Y:S01]  /*2a70*/  FSEL R97, R97, -INF , P4 ;  /* 0xff80000061617808 */ /* 0x000fe20002000000 */
[----:B------:R-:W1:Y:S01]  /*2a80*/  MUFU.TANH R13, R101 ;  /* 0x00000065000d7308 */ /* 0x000e620000002400 */
[----:B--2---:R-:W-:Y:S01]  /*2a90*/  FSEL R77, R102, -INF , P3 ;  /* 0xff800000664d7808 */ /* 0x004fe20001800000 */
[----:B------:R-:W-:Y:S01]  /*2aa0*/  IMAD.MOV.U32 R102, RZ, RZ, R25 ;  /* 0x000000ffff667224 */ /* 0x000fe200078e0019 */
[----:B------:R-:W-:-:S02]  /*2ab0*/  FMNMX.FTZ R78, R75, R78, !PT ;  /* 0x0000004e4b4e7209 */ /* 0x000fc40007810000 */
[C---:B------:R-:W-:Y:S02]  /*2ac0*/  ISETP.GT.AND P3, PT, R6.reuse, 0x21, PT ;  /* 0x000000210600780c */ /* 0x040fe40003f64270 */
[----:B------:R-:W-:Y:S01]  /*2ad0*/  FMNMX.FTZ R78, R77, R78, !PT ;  /* 0x0000004e4d4e7209 */ /* 0x000fe20007810000 */
[----:B------:R-:W-:Y:S01]  /*2ae0*/  MUFU.TANH R79, R79 ;  /* 0x0000004f004f7308 */ /* 0x000fe20000002400 */
[----:B------:R-:W-:Y:S02]  /*2af0*/  ISETP.GT.AND P2, PT, R6, 0x31, PT ;  /* 0x000000310600780c */ /* 0x000fe40003f44270 */
[----:B---3--:R-:W-:-:S05]  /*2b00*/  FSEL R23, R12, -INF , P3 ;  /* 0xff8000000c177808 */ /* 0x008fca0001800000 */
[----:B------:R2:W-:Y:S01]  /*2b10*/  MUFU.TANH R14, R81 ;  /* 0x00000051000e7308 */ /* 0x0005e20000002400 */
[----:B-1----:R-:W-:Y:S01]  /*2b20*/  FSEL R13, R13, -INF , P6 ;  /* 0xff8000000d0d7808 */ /* 0x002fe20003000000 */
[----:B------:R-:W-:Y:S02]  /*2b30*/  WARPGROUP.DEPBAR.LE gsb0, 0x0 ;  /* 0x00008000000079c5 */ /* 0x000fe40000010000 */
[----:B------:R-:W-:Y:S01]  /*2b40*/  WARPGROUP.ARRIVE ;  /* 0x00000000000079c5 */ /* 0x000fe20000000000 */
[----:B--2---:R-:W-:-:S03]  /*2b50*/  FSEL R81, R103, -INF , P6 ;  /* 0xff80000067517808 */ /* 0x004fc60003000000 */
[----:B------:R-:W1:Y:S01]  /*2b60*/  MUFU.TANH R15, R104 ;  /* 0x00000068000f7308 */ /* 0x000e620000002400 */
[----:B------:R-:W-:Y:S01]  /*2b70*/  ISETP.GT.AND P6, PT, R6, 0x28, PT ;  /* 0x000000280600780c */ /* 0x000fe20003fc4270 */
[C---:B------:R-:W-:Y:S01]  /*2b80*/  FMUL.FTZ R19, R0.reuse, R50 ;  /* 0x0000003200137220 */ /* 0x040fe20000410000 */
[----:B------:R-:W-:Y:S01]  /*2b90*/  FMNMX.FTZ R78, R81, R78, !PT ;  /* 0x0000004e514e7209 */ /* 0x000fe20007810000 */
[----:B------:R-:W-:Y:S01]  /*2ba0*/  QGMMA.64x32x32.F32.E4M3.E4M3 R28, gdesc[UR48], R28, gsb0 ;  /* 0x00600000301c79f3 */ /* 0x000fe2000800081c */
[C---:B------:R-:W-:Y:S01]  /*2bb0*/  FMUL.FTZ R44, R0.reuse, R44 ;  /* 0x0000002c002c7220 */ /* 0x040fe20000410000 */
[C---:B------:R-:W-:Y:S01]  /*2bc0*/  FMUL.FTZ R46, R0.reuse, R46 ;  /* 0x0000002e002e7220 */ /* 0x040fe20000410000 */
[C---:B------:R-:W-:Y:S01]  /*2bd0*/  FMUL.FTZ R49, R0.reuse, R49 ;  /* 0x0000003100317220 */ /* 0x040fe20000410000 */
[----:B------:R-:W2:Y:S01]  /*2be0*/  MUFU.TANH R82, R82 ;  /* 0x0000005200527308 */ /* 0x000ea20000002400 */
[C---:B------:R-:W-:Y:S01]  /*2bf0*/  FMUL.FTZ R45, R0.reuse, R45 ;  /* 0x0000002d002d7220 */ /* 0x040fe20000410000 */
[C---:B------:R-:W-:Y:S01]  /*2c00*/  FMUL.FTZ R53, R0.reuse, R53 ;  /* 0x0000003500357220 */ /* 0x040fe20000410000 */
[C---:B------:R-:W-:Y:S01]  /*2c10*/  FMUL.FTZ R55, R0.reuse, R55 ;  /* 0x0000003700377220 */ /* 0x040fe20000410000 */
[----:B------:R-:W-:Y:S01]  /*2c20*/  FSEL R27, R27, -INF , P6 ;  /* 0xff8000001b1b7808 */ /* 0x000fe20003000000 */
[C---:B------:R-:W-:Y:S01]  /*2c30*/  FMUL.FTZ R51, R0.reuse, R51 ;  /* 0x0000003300337220 */ /* 0x040fe20000410000 */
[C---:B------:R-:W-:Y:S01]  /*2c40*/  FMUL.FTZ R47, R0.reuse, R47 ;  /* 0x0000002f002f7220 */ /* 0x040fe20000410000 */
[C---:B------:R-:W-:Y:S01]  /*2c50*/  FMUL.FTZ R52, R0.reuse, R52 ;  /* 0x0000003400347220 */ /* 0x040fe20000410000 */
[----:B------:R3:W-:Y:S01]  /*2c60*/  MUFU.TANH R20, R85 ;  /* 0x0000005500147308 */ /* 0x0007e20000002400 */
[----:B-1----:R-:W-:Y:S01]  /*2c70*/  FSEL R15, R15, -INF , P5 ;  /* 0xff8000000f0f7808 */ /* 0x002fe20002800000 */
[C---:B------:R-:W-:Y:S01]  /*2c80*/  FMUL.FTZ R54, R0.reuse, R54 ;  /* 0x0000003600367220 */ /* 0x040fe20000410000 */
[C---:B------:R-:W-:Y:S01]  /*2c90*/  FMUL.FTZ R57, R0.reuse, R57 ;  /* 0x0000003900397220 */ /* 0x040fe20000410000 */
[C---:B------:R-:W-:Y:S01]  /*2ca0*/  FMUL.FTZ R92, R0.reuse, R59 ;  /* 0x0000003b005c7220 */ /* 0x040fe20000410000 */
[C---:B------:R-:W-:Y:S01]  /*2cb0*/  FMUL.FTZ R56, R0.reuse, R56 ;  /* 0x0000003800387220 */ /* 0x040fe20000410000 */
[C---:B------:R-:W-:Y:S01]  /*2cc0*/  FMUL.FTZ R58, R0.reuse, R58 ;  /* 0x0000003a003a7220 */ /* 0x040fe20000410000 */
[----:B------:R-:W-:Y:S01]  /*2cd0*/  FMUL.FTZ R48, R0, R48 ;  /* 0x0000003000307220 */ /* 0x000fe20000410000 */
[----:B------:R-:W-:Y:S01]  /*2ce0*/  MUFU.TANH R105, R105 ;  /* 0x0000006900697308 */ /* 0x000fe20000002400 */
[----:B---3--:R-:W-:Y:S01]  /*2cf0*/  FSEL R85, R106, -INF , P5 ;  /* 0xff8000006a557808 */ /* 0x008fe20002800000 */
[--C-:B------:R-:W-:Y:S01]  /*2d00*/  IMAD.MOV.U32 R104, RZ, RZ, R25.reuse ;  /* 0x000000ffff687224 */ /* 0x100fe200078e0019 */
[----:B------:R-:W-:Y:S01]  /*2d10*/  ISETP.GT.AND P5, PT, R6, 0x29, PT ;  /* 0x000000290600780c */ /* 0x000fe20003fa4270 */
[----:B------:R-:W-:Y:S01]  /*2d20*/  IMAD.MOV.U32 R106, RZ, RZ, R25 ;  /* 0x000000ffff6a7224 */ /* 0x000fe200078e0019 */
[----:B------:R-:W-:-:S03]  /*2d30*/  FMNMX.FTZ R78, R85, R78, !PT ;  /* 0x0000004e554e7209 */ /* 0x000fc60007810000 */
[----:B------:R2:W1:Y:S01]  /*2d40*/  MUFU.TANH R95, R83 ;  /* 0x00000053005f7308 */ /* 0x0004620000002400 */
[----:B------:R-:W-:-:S04]  /*2d50*/  FMNMX.FTZ R78, R97, R78, !PT ;  /* 0x0000004e614e7209 */ /* 0x000fc80007810000 */
[----:B------:R-:W-:-:S03]  /*2d60*/  FMNMX.FTZ R78, R91, R78, !PT ;  /* 0x0000004e5b4e7209 */ /* 0x000fc60007810000 */
[----:B------:R-:W-:Y:S01]  /*2d70*/  MUFU.TANH R86, R86 ;  /* 0x0000005600567308 */ /* 0x000fe20000002400 */
[----:B--2---:R-:W-:Y:S02]  /*2d80*/  FSEL R83, R82, -INF , P6 ;  /* 0xff80000052537808 */ /* 0x004fe40003000000 */
[----:B------:R-:W-:-:S05]  /*2d90*/  ISETP.GT.AND P6, PT, R6, 0x39, PT ;  /* 0x000000390600780c */ /* 0x000fca0003fc4270 */
[----:B------:R-:W2:Y:S01]  /*2da0*/  MUFU.TANH R87, R87 ;  /* 0x0000005700577308 */ /* 0x000ea20000002400 */
[----:B-1----:R-:W-:-:S07]  /*2db0*/  FSEL R95, R95, -INF , P5 ;  /* 0xff8000005f5f7808 */ /* 0x002fce0002800000 */
[----:B------:R1:W-:Y:S08]  /*2dc0*/  MUFU.TANH R26, R89 ;  /* 0x00000059001a7308 */ /* 0x0003f00000002400 */
[----:B------:R-:W3:Y:S01]  /*2dd0*/  MUFU.TANH R90, R90 ;  /* 0x0000005a005a7308 */ /* 0x000ee20000002400 */
[----:B-1----:R-:W-:Y:S01]  /*2de0*/  FSEL R89, R79, -INF , P3 ;  /* 0xff8000004f597808 */ /* 0x002fe20001800000 */
[----:B------:R-:W-:-:S02]  /*2df0*/  WARPGROUP.DEPBAR.LE gsb0, 0x0 ;  /* 0x00008000000079c5 */ /* 0x000fc40000010000 */
[----:B------:R-:W-:Y:S01]  /*2e00*/  ISETP.GT.AND P3, PT, R6, 0x38, PT ;  /* 0x000000380600780c */ /* 0x000fe20003f64270 */
[C---:B------:R-:W-:Y:S01]  /*2e10*/  FMUL.FTZ R32, R0.reuse, R32 ;  /* 0x0000002000207220 */ /* 0x040fe20000410000 */
[----:B------:R-:W-:Y:S01]  /*2e20*/  FMNMX.FTZ R78, R89, R78, !PT ;  /* 0x0000004e594e7209 */ /* 0x000fe20007810000 */
[C---:B------:R-:W-:Y:S01]  /*2e30*/  FMUL.FTZ R34, R0.reuse, R34 ;  /* 0x0000002200227220 */ /* 0x040fe20000410000 */
[----:B------:R1:W-:Y:S01]  /*2e40*/  MUFU.TANH R135, R19 ;  /* 0x0000001300877308 */ /* 0x0003e20000002400 */
[----:B--2---:R-:W-:Y:S01]  /*2e50*/  FSEL R99, R87, -INF , P2 ;  /* 0xff80000057637808 */ /* 0x004fe20001000000 */
[C---:B------:R-:W-:Y:S01]  /*2e60*/  FMUL.FTZ R28, R0.reuse, R28 ;  /* 0x0000001c001c7220 */ /* 0x040fe20000410000 */
[----:B------:R-:W-:Y:S01]  /*2e70*/  FMNMX.FTZ R78, R83, R78, !PT ;  /* 0x0000004e534e7209 */ /* 0x000fe20007810000 */
[C---:B------:R-:W-:Y:S01]  /*2e80*/  FMUL.FTZ R30, R0.reuse, R30 ;  /* 0x0000001e001e7220 */ /* 0x040fe20000410000 */
[C---:B------:R-:W-:Y:S01]  /*2e90*/  FMUL.FTZ R38, R0.reuse, R38 ;  /* 0x0000002600267220 */ /* 0x040fe20000410000 */
[C---:B------:R-:W-:Y:S01]  /*2ea0*/  FMUL.FTZ R42, R0.reuse, R42 ;  /* 0x0000002a002a7220 */ /* 0x040fe20000410000 */
[----:B------:R-:W-:Y:S01]  /*2eb0*/  FMNMX.FTZ R78, R95, R78, !PT ;  /* 0x0000004e5f4e7209 */ /* 0x000fe20007810000 */
[----:B------:R-:W-:Y:S01]  /*2ec0*/  MUFU.TANH R88, R88 ;  /* 0x0000005800587308 */ /* 0x000fe20000002400 */
[----:B-1----:R-:W-:Y:S01]  /*2ed0*/  FSEL R19, R105, -INF , P4 ;  /* 0xff80000069137808 */ /* 0x002fe20002000000 */
[----:B------:R-:W-:Y:S01]  /*2ee0*/  FMUL.FTZ R36, R0, R36 ;  /* 0x0000002400247220 */ /* 0x000fe20000410000 */
[----:B------:R-:W-:Y:S01]  /*2ef0*/  ISETP.GT.AND P4, PT, R6, 0x30, PT ;  /* 0x000000300600780c */ /* 0x000fe20003f84270 */
[----:B------:R-:W-:Y:S01]  /*2f00*/  FMUL.FTZ R33, R0, R33 ;  /* 0x0000002100217220 */ /* 0x000fe20000410000 */
[----:B---3--:R-:W-:Y:S01]  /*2f10*/  FSEL R103, R90, -INF , P3 ;  /* 0xff8000005a677808 */ /* 0x008fe20001800000 */
[----:B------:R-:W-:Y:S01]  /*2f20*/  FMUL.FTZ R37, R0, R37 ;  /* 0x0000002500257220 */ /* 0x000fe20000410000 */
[----:B------:R-:W-:Y:S01]  /*2f30*/  FSEL R101, R86, -INF , P4 ;  /* 0xff80000056657808 */ /* 0x000fe20002000000 */
[----:B------:R-:W-:Y:S01]  /*2f40*/  MUFU.TANH R84, R84 ;  /* 0x0000005400547308 */ /* 0x000fe20000002400 */
[----:B------:R-:W-:Y:S01]  /*2f50*/  FSEL R105, R76, -INF , P6 ;  /* 0xff8000004c697808 */ /* 0x000fe20003000000 */
[C---:B------:R-:W-:Y:S01]  /*2f60*/  FMUL.FTZ R40, R0.reuse, R40 ;  /* 0x0000002800287220 */ /* 0x040fe20000410000 */
[----:B------:R-:W-:Y:S01]  /*2f70*/  FMNMX.FTZ R78, R101, R78, !PT ;  /* 0x0000004e654e7209 */ /* 0x000fe20007810000 */
[----:B------:R-:W-:Y:S01]  /*2f80*/  FMUL.FTZ R41, R0, R41 ;  /* 0x0000002900297220 */ /* 0x000fe20000410000 */
[----:B------:R-:W-:-:S02]  /*2f90*/  IMAD.MOV.U32 R90, RZ, RZ, R25 ;  /* 0x000000ffff5a7224 */ /* 0x000fc400078e0019 */
[----:B------:R-:W-:Y:S01]  /*2fa0*/  FMNMX.FTZ R78, R99, R78, !PT ;  /* 0x0000004e634e7209 */ /* 0x000fe20007810000 */
[----:B------:R-:W-:Y:S03]  /*2fb0*/  MUFU.TANH R62, R62 ;  /* 0x0000003e003e7308 */ /* 0x000fe60000002400 */
[----:B------:R-:W-:-:S04]  /*2fc0*/  FMNMX.FTZ R78, R103, R78, !PT ;  /* 0x0000004e674e7209 */ /* 0x000fc80007810000 */
[----:B------:R-:W-:Y:S01]  /*2fd0*/  FMNMX.FTZ R78, R105, R78, !PT ;  /* 0x0000004e694e7209 */ /* 0x000fe20007810000 */
[----:B------:R-:W-:Y:S08]  /*2fe0*/  MUFU.TANH R60, R60 ;  /* 0x0000003c003c7308 */ /* 0x000ff00000002400 */
[----:B------:R-:W-:Y:S08]  /*2ff0*/  MUFU.TANH R65, R65 ;  /* 0x0000004100417308 */ /* 0x000ff00000002400 */
[----:B------:R-:W-:Y:S08]  /*3000*/  MUFU.TANH R63, R63 ;  /* 0x0000003f003f7308 */ /* 0x000ff00000002400 */
[----:B------:R-:W-:Y:S08]  /*3010*/  MUFU.TANH R69, R69 ;  /* 0x0000004500457308 */ /* 0x000ff00000002400 */
[----:B------:R-:W-:Y:S08]  /*3020*/  MUFU.TANH R44, R44 ;  /* 0x0000002c002c7308 */ /* 0x000ff00000002400 */
[----:B------:R-:W-:Y:S08]  /*3030*/  MUFU.TANH R46, R46 ;  /* 0x0000002e002e7308 */ /* 0x000ff00000002400 */
[----:B------:R-:W1:Y:S08]  /*3040*/  MUFU.TANH R66, R66 ;  /* 0x0000004200427308 */ /* 0x000e700000002400 */
[----:B------:R2:W-:Y:S08]  /*3050*/  MUFU.TANH R50, R49 ;  /* 0x0000003100327308 */ /* 0x0005f00000002400 */
[----:B------:R3:W-:Y:S01]  /*3060*/  MUFU.TANH R24, R45 ;  /* 0x0000002d00187308 */ /* 0x0007e20000002400 */
[----:B--2---:R-:W-:Y:S01]  /*3070*/  FSEL R49, R20, -INF , P2 ;  /* 0xff80000014317808 */ /* 0x004fe20001000000 */
[----:B------:R-:W-:Y:S01]  /*3080*/  FMUL.FTZ R20, R0, R31 ;  /* 0x0000001f00147220 */ /* 0x000fe20000410000 */
[----:B------:R-:W-:-:S04]  /*3090*/  ISETP.GT.AND P2, PT, R6, 0x48, PT ;  /* 0x000000480600780c */ /* 0x000fc80003f44270 */
[----:B-1----:R-:W-:Y:S01]  /*30a0*/  FSEL R117, R66, -INF , P2 ;  /* 0xff80000042757808 */ /* 0x002fe20001000000 */
[----:B------:R1:W2:Y:S01]  /*30b0*/  MUFU.TANH R93, R53 ;  /* 0x00000035005d7308 */ /* 0x0002a20000002400 */
[----:B---3--:R-:W-:Y:S01]  /*30c0*/  FSEL R45, R14, -INF , P5 ;  /* 0xff8000000e2d7808 */ /* 0x008fe20002800000 */
[----:B------:R-:W-:Y:S01]  /*30d0*/  FMUL.FTZ R14, R0, R29 ;  /* 0x0000001d000e7220 */ /* 0x000fe20000410000 */
[----:B------:R-:W-:-:S04]  /*30e0*/  ISETP.GT.AND P5, PT, R6, 0x40, PT ;  /* 0x000000400600780c */ /* 0x000fc80003fa4270 */
[----:B------:R-:W-:Y:S01]  /*30f0*/  FSEL R113, R62, -INF , P5 ;  /* 0xff8000003e717808 */ /* 0x000fe20002800000 */
[----:B------:R3:W4:Y:S01]  /*3100*/  MUFU.TANH R141, R55 ;  /* 0x00000037008d7308 */ /* 0x0007220000002400 */
[----:B-1----:R-:W-:Y:S01]  /*3110*/  FSEL R53, R26, -INF , P6 ;  /* 0xff8000001a357808 */ /* 0x002fe20003000000 */
[----:B------:R-:W-:Y:S01]  /*3120*/  FMUL.FTZ R26, R0, R39 ;  /* 0x00000027001a7220 */ /* 0x000fe20000410000 */
[----:B------:R-:W-:Y:S02]  /*3130*/  FMNMX.FTZ R78, R113, R78, !PT ;  /* 0x0000004e714e7209 */ /* 0x000fe40007810000 */
[----:B------:R-:W-:-:S03]  /*3140*/  ISETP.GT.AND P6, PT, R6, 0x50, PT ;  /* 0x000000500600780c */ /* 0x000fc60003fc4270 */
[----:B------:R1:W-:Y:S01]  /*3150*/  MUFU.TANH R137, R51 ;  /* 0x0000003300897308 */ /* 0x0003e20000002400 */
[----:B---3--:R-:W-:Y:S02]  /*3160*/  FSEL R55, R60, -INF , P5 ;  /* 0xff8000003c377808 */ /* 0x008fe40002800000 */
[----:B------:R-:W-:-:S04]  /*3170*/  ISETP.GT.AND P5, PT, R6, 0x51, PT ;  /* 0x000000510600780c */ /* 0x000fc80003fa4270 */
[----:B------:R-:W-:Y:S01]  /*3180*/  FSEL R31, R69, -INF , P5 ;  /* 0xff800000451f7808 */ /* 0x000fe20002800000 */
[----:B------:R3:W-:Y:S01]  /*3190*/  MUFU.TANH R131, R47 ;  /* 0x0000002f00837308 */ /* 0x0007e20000002400 */
[----:B-1----:R-:W-:Y:S01]  /*31a0*/  FSEL R51, R88, -INF , P3 ;  /* 0xff80000058337808 */ /* 0x002fe20001800000 */
[----:B------:R-:W-:Y:S01]  /*31b0*/  IMAD.MOV.U32 R88, RZ, RZ, R25 ;  /* 0x000000ffff587224 */ /* 0x000fe200078e0019 */
[----:B------:R-:W-:-:S04]  /*31c0*/  ISETP.GT.AND P3, PT, R6, 0x49, PT ;  /* 0x000000490600780c */ /* 0x000fc80003f64270 */
[----:B------:R-:W-:Y:S01]  /*31d0*/  FSEL R29, R65, -INF , P3 ;  /* 0xff800000411d7808 */ /* 0x000fe20001800000 */
[----:B------:R-:W1:Y:S01]  /*31e0*/  MUFU.TANH R70, R70 ;  /* 0x0000004600467308 */ /* 0x000e620000002400 */
[----:B---3--:R-:W-:Y:S02]  /*31f0*/  FSEL R47, R84, -INF , P4 ;  /* 0xff800000542f7808 */ /* 0x008fe40002000000 */
[C---:B------:R-:W-:Y:S02]  /*3200*/  ISETP.GT.AND P4, PT, R6.reuse, 0x41, PT ;  /* 0x000000410600780c */ /* 0x040fe40003f84270 */
[----:B------:R-:W-:Y:S02]  /*3210*/  FSEL R119, R119, -INF , P3 ;  /* 0xff80000077777808 */ /* 0x000fe40001800000 */
[----:B------:R-:W-:Y:S01]  /*3220*/  ISETP.GT.AND P3, PT, R6, 0x60, PT ;  /* 0x000000600600780c */ /* 0x000fe20003f64270 */
[----:B------:R-:W3:Y:S01]  /*3230*/  MUFU.TANH R20, R20 ;  /* 0x0000001400147308 */ /* 0x000ee20000002400 */
[----:B------:R-:W-:-:S02]  /*3240*/  FSEL R115, R63, -INF , P4 ;  /* 0xff8000003f737808 */ /* 0x000fc40002000000 */
[----:B------:R-:W-:Y:S02]  /*3250*/  FSEL R69, R44, -INF , P3 ;  /* 0xff8000002c457808 */ /* 0x000fe40001800000 */
[----:B------:R-:W-:Y:S02]  /*3260*/  FSEL R133, R46, -INF , P3 ;  /* 0xff8000002e857808 */ /* 0x000fe40001800000 */
[----:B------:R-:W-:Y:S01]  /*3270*/  FMNMX.FTZ R78, R115, R78, !PT ;  /* 0x0000004e734e7209 */ /* 0x000fe20007810000 */
[----:B------:R-:W5:Y:S01]  /*3280*/  MUFU.TANH R61, R61 ;  /* 0x0000003d003d7308 */ /* 0x000f620000002400 */
[----:B------:R-:W-:Y:S02]  /*3290*/  ISETP.GT.AND P3, PT, R6, 0x71, PT ;  /* 0x000000710600780c */ /* 0x000fe40003f64270 */
[----:B------:R-:W-:Y:S02]  /*32a0*/  FMNMX.FTZ R78, R117, R78, !PT ;  /* 0x0000004e754e7209 */ /* 0x000fe40007810000 */
[----:B--2---:R-:W-:-:S02]  /*32b0*/  FSEL R93, R93, -INF , P3 ;  /* 0xff8000005d5d7808 */ /* 0x004fc40001800000 */
[----:B----4-:R-:W-:Y:S01]  /*32c0*/  FSEL R141, R141, -INF , P3 ;  /* 0xff8000008d8d7808 */ /* 0x010fe20001800000 */
[----:B------:R-:W2:Y:S01]  /*32d0*/  MUFU.TANH R68, R68 ;  /* 0x0000004400447308 */ /* 0x000ea20000002400 */
[----:B------:R-:W-:Y:S02]  /*32e0*/  ISETP.GT.AND P3, PT, R6, 0x81, PT ;  /* 0x000000810600780c */ /* 0x000fe40003f64270 */
[----:B-1----:R-:W-:Y:S02]  /*32f0*/  FSEL R121, R70, -INF , P6 ;  /* 0xff80000046797808 */ /* 0x002fe40003000000 */
[----:B------:R-:W-:Y:S02]  /*3300*/  FMNMX.FTZ R78, R119, R78, !PT ;  /* 0x0000004e774e7209 */ /* 0x000fe40007810000 */
[----:B---3--:R-:W-:Y:S01]  /*3310*/  FSEL R149, R20, -INF , P3 ;  /* 0xff80000014957808 */ /* 0x008fe20001800000 */
[----:B------:R-:W1:Y:S01]  /*3320*/  MUFU.TANH R71, R71 ;  /* 0x0000004700477308 */ /* 0x000e620000002400 */
[----:B------:R-:W-:Y:S01]  /*3330*/  FMUL.FTZ R20, R0, R43 ;  /* 0x0000002b00147220 */ /* 0x000fe20000410000 */
[----:B-----5:R-:W-:-:S02]  /*3340*/  FSEL R59, R61, -INF , P4 ;  /* 0xff8000003d3b7808 */ /* 0x020fc40002000000 */
[----:B------:R-:W-:Y:S02]  /*3350*/  ISETP.GT.AND P4, PT, R6, 0x58, PT ;  /* 0x000000580600780c */ /* 0x000fe40003f84270 */
[----:B------:R-:W-:Y:S02]  /*3360*/  FMNMX.FTZ R78, R121, R78, !PT ;  /* 0x0000004e794e7209 */ /* 0x000fe40007810000 */
[----:B------:R-:W-:Y:S01]  /*3370*/  MUFU.TANH R64, R64 ;  /* 0x0000004000407308 */ /* 0x000fe20000002400 */
[----:B--2---:R-:W-:Y:S02]  /*3380*/  FSEL R61, R68, -INF , P6 ;  /* 0xff800000443d7808 */ /* 0x004fe40003000000 */
[----:B------:R-:W-:-:S04]  /*3390*/  ISETP.GT.AND P6, PT, R6, 0x61, PT ;  /* 0x000000610600780c */ /* 0x000fc80003fc4270 */
[----:B------:R-:W-:Y:S01]  /*33a0*/  FSEL R131, R131, -INF , P6 ;  /* 0xff80000083837808 */ /* 0x000fe20003000000 */
[----:B------:R-:W2:Y:S01]  /*33b0*/  MUFU.TANH R74, R74 ;  /* 0x0000004a004a7308 */ /* 0x000ea20000002400 */
[----:B-1----:R-:W-:Y:S02]  /*33c0*/  FSEL R123, R71, -INF , P5 ;  /* 0xff800000477b7808 */ /* 0x002fe40002800000 */
[----:B------:R-:W-:Y:S01]  /*33d0*/  FSEL R71, R24, -INF , P6 ;  /* 0xff80000018477808 */ /* 0x000fe20003000000 */
[----:B------:R-:W-:Y:S01]  /*33e0*/  FMUL.FTZ R24, R0, R35 ;  /* 0x0000002300187220 */ /* 0x000fe20000410000 */
[----:B------:R-:W-:Y:S02]  /*33f0*/  FMNMX.FTZ R78, R123, R78, !PT ;  /* 0x0000004e7b4e7209 */ /* 0x000fe40007810000 */
[C---:B------:R-:W-:Y:S01]  /*3400*/  ISETP.GT.AND P5, PT, R6.reuse, 0x68, PT ;  /* 0x000000680600780c */ /* 0x040fe20003fa4270 */
[----:B------:R-:W1:Y:S01]  /*3410*/  MUFU.TANH R52, R52 ;  /* 0x0000003400347308 */ /* 0x000e620000002400 */
[----:B------:R-:W-:-:S02]  /*3420*/  ISETP.GT.AND P6, PT, R6, 0x78, PT ;  /* 0x000000780600780c */ /* 0x000fc40003fc4270 */
[----:B------:R-:W-:-:S05]  /*3430*/  FSEL R135, R135, -INF , P5 ;  /* 0xff80000087877808 */ /* 0x000fca0002800000 */
[----:B------:R-:W3:Y:S01]  /*3440*/  MUFU.TANH R54, R54 ;  /* 0x0000003600367308 */ /* 0x000ee20000002400 */
[----:B--2---:R-:W-:-:S04]  /*3450*/  FSEL R125, R74, -INF , P4 ;  /* 0xff8000004a7d7808 */ /* 0x004fc80002000000 */
[----:B------:R-:W-:-:S03]  /*3460*/  FMNMX.FTZ R78, R125, R78, !PT ;  /* 0x0000004e7d4e7209 */ /* 0x000fc60007810000 */
[----:B------:R-:W-:Y:S08]  /*3470*/  MUFU.TANH R32, R32 ;  /* 0x0000002000207308 */ /* 0x000ff00000002400 */
[----:B------:R-:W2:Y:S08]  /*3480*/  MUFU.TANH R34, R34 ;  /* 0x0000002200227308 */ /* 0x000eb00000002400 */
[----:B------:R4:W-:Y:S08]  /*3490*/  MUFU.TANH R12, R57 ;  /* 0x00000039000c7308 */ /* 0x0009f00000002400 */
[----:B------:R-:W5:Y:S01]  /*34a0*/  MUFU.TANH R72, R72 ;  /* 0x0000004800487308 */ /* 0x000f620000002400 */
[----:B----4-:R-:W-:-:S02]  /*34b0*/  FSEL R57, R64, -INF , P2 ;  /* 0xff80000040397808 */ /* 0x010fc40001000000 */
[----:B------:R-:W-:-:S04]  /*34c0*/  ISETP.GT.AND P2, PT, R6, 0x59, PT ;  /* 0x000000590600780c */ /* 0x000fc80003f44270 */
[----:B------:R-:W-:Y:S01]  /*34d0*/  FSEL R65, R80, -INF , P2 ;  /* 0xff80000050417808 */ /* 0x000fe20001000000 */
[----:B------:R-:W4:Y:S01]  /*34e0*/  MUFU.TANH R20, R20 ;  /* 0x0000001400147308 */ /* 0x000f220000002400 */
[----:B------:R-:W-:Y:S02]  /*34f0*/  FSEL R129, R129, -INF , P2 ;  /* 0xff80000081817808 */ /* 0x000fe40001000000 */
[----:B------:R-:W-:Y:S02]  /*3500*/  ISETP.GT.AND P2, PT, R6, 0x70, PT ;  /* 0x000000700600780c */ /* 0x000fe40003f44270 */
[----:B------:R-:W-:Y:S02]  /*3510*/  FMNMX.FTZ R78, R129, R78, !PT ;  /* 0x0000004e814e7209 */ /* 0x000fe40007810000 */
[----:B-1----:R-:W-:Y:S01]  /*3520*/  FSEL R87, R52, -INF , P2 ;  /* 0xff80000034577808 */ /* 0x002fe20001000000 */
[----:B------:R-:W-:Y:S01]  /*3530*/  MUFU.TANH R56, R56 ;  /* 0x0000003800387308 */ /* 0x000fe20000002400 */
[----:B---3--:R-:W-:-:S02]  /*3540*/  FSEL R139, R54, -INF , P2 ;  /* 0xff800000368b7808 */ /* 0x008fc40001000000 */
[----:B------:R-:W-:Y:S02]  /*3550*/  ISETP.GT.AND P2, PT, R6, 0x88, PT ;  /* 0x000000880600780c */ /* 0x000fe40003f44270 */
[----:B------:R-:W-:Y:S02]  /*3560*/  FMNMX.FTZ R78, R133, R78, !PT ;  /* 0x0000004e854e7209 */ /* 0x000fe40007810000 */
[----:B--2---:R-:W-:Y:S01]  /*3570*/  FSEL R151, R34, -INF , P2 ;  /* 0xff80000022977808 */ /* 0x004fe20001000000 */
[----:B------:R-:W1:Y:S01]  /*3580*/  MUFU.TANH R58, R58 ;  /* 0x0000003a003a7308 */ /* 0x000e620000002400 */
[----:B------:R-:W-:Y:S02]  /*3590*/  FSEL R111, R32, -INF , P2 ;  /* 0xff800000206f7808 */ /* 0x000fe40001000000 */
[----:B------:R-:W-:Y:S02]  /*35a0*/  ISETP.GT.AND P2, PT, R6, 0x99, PT ;  /* 0x000000990600780c */ /* 0x000fe40003f44270 */
[----:B-----5:R-:W-:-:S02]  /*35b0*/  FSEL R63, R72, -INF , P4 ;  /* 0xff800000483f7808 */ /* 0x020fc40002000000 */
[----:B------:R-:W-:Y:S01]  /*35c0*/  ISETP.GT.AND P4, PT, R6, 0x69, PT ;  /* 0x000000690600780c */ /* 0x000fe20003f84270 */
[----:B------:R-:W2:Y:S01]  /*35d0*/  MUFU.TANH R24, R24 ;  /* 0x0000001800187308 */ /* 0x000ea20000002400 */
[----:B------:R-:W-:Y:S02]  /*35e0*/  FMNMX.FTZ R78, R131, R78, !PT ;  /* 0x0000004e834e7209 */ /* 0x000fe40007810000 */
[----:B----4-:R-:W-:Y:S02]  /*35f0*/  FSEL R161, R20, -INF , P2 ;  /* 0xff80000014a17808 */ /* 0x010fe40001000000 */
[----:B------:R-:W-:Y:S02]  /*3600*/  FMNMX.FTZ R20, R5, R4, !PT ;  /* 0x0000000405147209 */ /* 0x000fe40007810000 */
[----:B------:R-:W-:Y:S01]  /*3610*/  FSEL R137, R137, -INF , P4 ;  /* 0xff80000089897808 */ /* 0x000fe20002000000 */
[----:B------:R-:W3:Y:S01]  /*3620*/  MUFU.TANH R48, R48 ;  /* 0x0000003000307308 */ /* 0x000ee20000002400 */
[----:B------:R-:W-:-:S02]  /*3630*/  FMNMX.FTZ R78, R135, R78, !PT ;  /* 0x0000004e874e7209 */ /* 0x000fc40007810000 */
[----:B-1----:R-:W-:Y:S02]  /*3640*/  FSEL R143, R58, -INF , P6 ;  /* 0xff8000003a8f7808 */ /* 0x002fe40003000000 */
[----:B------:R-:W-:Y:S02]  /*3650*/  FSEL R39, R56, -INF , P6 ;  /* 0xff80000038277808 */ /* 0x000fe40003000000 */
[----:B------:R-:W-:Y:S01]  /*3660*/  ISETP.GT.AND P6, PT, R6, 0x89, PT ;  /* 0x000000890600780c */ /* 0x000fe20003fc4270 */
[----:B------:R-:W1:Y:S01]  /*3670*/  MUFU.TANH R92, R92 ;  /* 0x0000005c005c7308 */ /* 0x000e620000002400 */
[----:B------:R-:W-:Y:S02]  /*3680*/  FMNMX.FTZ R20, R7, R20, !PT ;  /* 0x0000001407147209 */ /* 0x000fe40007810000 */
[----:B------:R-:W-:Y:S02]  /*3690*/  FMNMX.FTZ R78, R137, R78, !PT ;  /* 0x0000004e894e7209 */ /* 0x000fe40007810000 */
[----:B--2---:R-:W-:-:S02]  /*36a0*/  FSEL R153, R24, -INF , P6 ;  /* 0xff80000018997808 */ /* 0x004fc40003000000 */
[----:B------:R-:W-:Y:S01]  /*36b0*/  FMNMX.FTZ R24, R9, R20, !PT ;  /* 0x0000001409187209 */ /* 0x000fe20007810000 */
[----:B------:R-:W2:Y:S01]  /*36c0*/  MUFU.TANH R28, R28 ;  /* 0x0000001c001c7308 */ /* 0x000ea20000002400 */
[----:B------:R-:W-:Y:S02]  /*36d0*/  FMNMX.FTZ R78, R139, R78, !PT ;  /* 0x0000004e8b4e7209 */ /* 0x000fe40007810000 */
[----:B------:R-:W-:Y:S02]  /*36e0*/  FMNMX.FTZ R24, R11, R24, !PT ;  /* 0x000000180b187209 */ /* 0x000fe40007810000 */
[----:B---3--:R-:W-:Y:S02]  /*36f0*/  FSEL R35, R48, -INF , P5 ;  /* 0xff80000030237808 */ /* 0x008fe40002800000 */
[----:B------:R-:W-:Y:S01]  /*3700*/  FSEL R79, R50, -INF , P4 ;  /* 0xff800000324f7808 */ /* 0x000fe20002000000 */
[----:B------:R-:W3:Y:S01]  /*3710*/  MUFU.TANH R30, R30 ;  /* 0x0000001e001e7308 */ /* 0x000ee20000002400 */
[----:B------:R-:W-:-:S02]  /*3720*/  ISETP.GT.AND P5, PT, R6, 0x79, PT ;  /* 0x000000790600780c */ /* 0x000fc40003fa4270 */
[----:B------:R-:W-:Y:S02]  /*3730*/  ISETP.GT.AND P4, PT, R6, 0x80, PT ;  /* 0x000000800600780c */ /* 0x000fe40003f84270 */
[----:B------:R-:W-:Y:S02]  /*3740*/  FMNMX.FTZ R78, R141, R78, !PT ;  /* 0x0000004e8d4e7209 */ /* 0x000fe40007810000 */
[----:B------:R-:W-:Y:S01]  /*3750*/  FMNMX.FTZ R24, R13, R24, !PT ;  /* 0x000000180d187209 */ /* 0x000fe20007810000 */
[----:B------:R-:W4:Y:S01]  /*3760*/  MUFU.TANH R26, R26 ;  /* 0x0000001a001a7308 */ /* 0x000f220000002400 */
[----:B-1----:R-:W-:Y:S01]  /*3770*/  FSEL R145, R92, -INF , P5 ;  /* 0xff8000005c917808 */ /* 0x002fe20002800000 */
[----:B------:R-:W-:Y:S01]  /*3780*/  IMAD.MOV.U32 R92, RZ, RZ, R25 ;  /* 0x000000ffff5c7224 */ /* 0x000fe200078e0019 */
[----:B------:R-:W-:Y:S02]  /*3790*/  FMNMX.FTZ R78, R143, R78, !PT ;  /* 0x0000004e8f4e7209 */ /* 0x000fe40007810000 */
[----:B--2---:R-:W-:-:S02]  /*37a0*/  FSEL R107, R28, -INF , P4 ;  /* 0xff8000001c6b7808 */ /* 0x004fc40002000000 */
[----:B------:R-:W-:Y:S01]  /*37b0*/  FMNMX.FTZ R24, R15, R24, !PT ;  /* 0x000000180f187209 */ /* 0x000fe20007810000 */
[----:B------:R-:W1:Y:S01]  /*37c0*/  MUFU.TANH R38, R38 ;  /* 0x0000002600267308 */ /* 0x000e620000002400 */
[----:B---3--:R-:W-:Y:S02]  /*37d0*/  FSEL R147, R30, -INF , P4 ;  /* 0xff8000001e937808 */ /* 0x008fe40002000000 */
[----:B------:R-:W-:Y:S02]  /*37e0*/  ISETP.GT.AND P4, PT, R6, 0x91, PT ;  /* 0x000000910600780c */ /* 0x000fe40003f84270 */
[----:B------:R-:W-:Y:S02]  /*37f0*/  FMNMX.FTZ R78, R145, R78, !PT ;  /* 0x0000004e914e7209 */ /* 0x000fe40007810000 */
[----:B------:R-:W-:Y:S01]  /*3800*/  FSEL R43, R12, -INF , P5 ;  /* 0xff8000000c2b7808 */ /* 0x000fe20002800000 */
[----:B------:R-:W2:Y:S01]  /*3810*/  MUFU.TANH R14, R14 ;  /* 0x0000000e000e7308 */ /* 0x000ea20000002400 */
[----:B----4-:R-:W-:-:S02]  /*3820*/  FSEL R157, R26, -INF , P4 ;  /* 0xff8000001a9d7808 */ /* 0x010fc40002000000 */
[----:B------:R-:W-:Y:S02]  /*3830*/  FMNMX.FTZ R26, R19, R24, !PT ;  /* 0x00000018131a7209 */ /* 0x000fe40007810000 */
[----:B------:R-:W-:Y:S02]  /*3840*/  FMNMX.FTZ R78, R147, R78, !PT ;  /* 0x0000004e934e7209 */ /* 0x000fe40007810000 */
[----:B------:R-:W-:Y:S01]  /*3850*/  FMNMX.FTZ R26, R21, R26, !PT ;  /* 0x0000001a151a7209 */ /* 0x000fe20007810000 */
[----:B------:R-:W3:Y:S01]  /*3860*/  MUFU.TANH R42, R42 ;  /* 0x0000002a002a7308 */ /* 0x000ee20000002400 */
[----:B------:R-:W-:Y:S02]  /*3870*/  FMNMX.FTZ R78, R149, R78, !PT ;  /* 0x0000004e954e7209 */ /* 0x000fe40007810000 */
[----:B------:R-:W-:Y:S02]  /*3880*/  FMNMX.FTZ R26, R23, R26, !PT ;  /* 0x0000001a171a7209 */ /* 0x000fe40007810000 */
[----:B------:R-:W-:-:S02]  /*3890*/  ISETP.GT.AND P5, PT, R6, 0x90, PT ;  /* 0x000000900600780c */ /* 0x000fc40003fa4270 */
[----:B------:R-:W-:Y:S01]  /*38a0*/  FMNMX.FTZ R78, R151, R78, !PT ;  /* 0x0000004e974e7209 */ /* 0x000fe20007810000 */
[----:B------:R-:W-:Y:S01]  /*38b0*/  MUFU.TANH R44, R37 ;  /* 0x00000025002c7308 */ /* 0x000fe20000002400 */
[----:B------:R-:W-:Y:S02]  /*38c0*/  FMNMX.FTZ R26, R27, R26, !PT ;  /* 0x0000001a1b1a7209 */ /* 0x000fe40007810000 */
[----:B-1----:R-:W-:Y:S02]  /*38d0*/  FSEL R155, R38, -INF , P5 ;  /* 0xff800000269b7808 */ /* 0x002fe40002800000 */
[----:B------:R-:W-:Y:S02]  /*38e0*/  FMNMX.FTZ R78, R153, R78, !PT ;  /* 0x0000004e994e7209 */ /* 0x000fe40007810000 */
[----:B------:R-:W-:Y:S01]  /*38f0*/  FMNMX.FTZ R28, R45, R26, !PT ;  /* 0x0000001a2d1c7209 */ /* 0x000fe20007810000 */
[----:B------:R-:W-:Y:S01]  /*3900*/  MUFU.TANH R38, R33 ;  /* 0x0000002100267308 */ /* 0x000fe20000002400 */
[----:B--2---:R-:W-:-:S02]  /*3910*/  FSEL R109, R14, -INF , P3 ;  /* 0xff8000000e6d7808 */ /* 0x004fc40001800000 */
[----:B------:R-:W-:Y:S02]  /*3920*/  ISETP.GT.AND P3, PT, R6, 0x98, PT ;  /* 0x000000980600780c */ /* 0x000fe40003f64270 */
[----:B------:R-:W-:Y:S02]  /*3930*/  FMNMX.FTZ R78, R155, R78, !PT ;  /* 0x0000004e9b4e7209 */ /* 0x000fe40007810000 */
[----:B------:R-:W-:Y:S01]  /*3940*/  FMNMX.FTZ R28, R47, R28, !PT ;  /* 0x0000001c2f1c7209 */ /* 0x000fe20007810000 */
[----:B------:R-:W-:Y:S01]  /*3950*/  MUFU.TANH R40, R40 ;  /* 0x0000002800287308 */ /* 0x000fe20000002400 */
[----:B---3--:R-:W-:Y:S02]  /*3960*/  FSEL R159, R42, -INF , P3 ;  /* 0xff8000002a9f7808 */ /* 0x008fe40001800000 */
[----:B------:R-:W-:Y:S02]  /*3970*/  FMNMX.FTZ R78, R157, R78, !PT ;  /* 0x0000004e9d4e7209 */ /* 0x000fe40007810000 */
[----:B------:R-:W-:-:S02]  /*3980*/  FMNMX.FTZ R28, R49, R28, !PT ;  /* 0x0000001c311c7209 */ /* 0x000fc40007810000 */
[----:B------:R-:W-:Y:S01]  /*3990*/  FMNMX.FTZ R78, R159, R78, !PT ;  /* 0x0000004e9f4e7209 */ /* 0x000fe20007810000 */
[----:B------:R1:W2:Y:S01]  /*39a0*/  MUFU.TANH R42, R36 ;  /* 0x00000024002a7308 */ /* 0x0002a20000002400 */
[----:B------:R-:W-:Y:S02]  /*39b0*/  FMNMX.FTZ R28, R51, R28, !PT ;  /* 0x0000001c331c7209 */ /* 0x000fe40007810000 */
[----:B------:R-:W-:Y:S02]  /*39c0*/  FMNMX.FTZ R78, R161, R78, !PT ;  /* 0x0000004ea14e7209 */ /* 0x000fe40007810000 */
[----:B------:R-:W-:-:S03]  /*39d0*/  FMNMX.FTZ R30, R53, R28, !PT ;  /* 0x0000001c351e7209 */ /* 0x000fc60007810000 */
[----:B------:R-:W3:Y:S01]  /*39e0*/  SHFL.BFLY PT, R127, R78, 0x2, 0x1f ;  /* 0x0c401f004e7f7f89 */ /* 0x000ee200000e0000 */
[----:B------:R-:W-:Y:S01]  /*39f0*/  FMNMX.FTZ R30, R55, R30, !PT ;  /* 0x0000001e371e7209 */ /* 0x000fe20007810000 */
[----:B------:R-:W4:Y:S03]  /*3a00*/  MUFU.TANH R46, R41 ;  /* 0x00000029002e7308 */ /* 0x000f260000002400 */
[----:B------:R-:W-:-:S04]  /*3a10*/  FMNMX.FTZ R30, R59, R30, !PT ;  /* 0x0000001e3b1e7209 */ /* 0x000fc80007810000 */
[----:B------:R-:W-:-:S04]  /*3a20*/  FMNMX.FTZ R30, R57, R30, !PT ;  /* 0x0000001e391e7209 */ /* 0x000fc80007810000 */
[----:B------:R-:W-:-:S04]  /*3a30*/  FMNMX.FTZ R32, R29, R30, !PT ;  /* 0x0000001e1d207209 */ /* 0x000fc80007810000 */
[----:B------:R-:W-:-:S04]  /*3a40*/  FMNMX.FTZ R32, R61, R32, !PT ;  /* 0x000000203d207209 */ /* 0x000fc80007810000 */
[----:B------:R-:W-:Y:S02]  /*3a50*/  FMNMX.FTZ R32, R31, R32, !PT ;  /* 0x000000201f207209 */ /* 0x000fe40007810000 */
[----:B---3--:R-:W-:Y:S02]  /*3a60*/  FMNMX.FTZ R6, R78, R127, !PT ;  /* 0x0000007f4e067209 */ /* 0x008fe40007810000 */
[----:B------:R-:W-:-:S03]  /*3a70*/  FMNMX.FTZ R32, R63, R32, !PT ;  /* 0x000000203f207209 */ /* 0x000fc60007810000 */
[----:B------:R-:W3:Y:S01]  /*3a80*/  SHFL.BFLY PT, R127, R6, 0x1, 0x1f ;  /* 0x0c201f00067f7f89 */ /* 0x000ee200000e0000 */
[----:B------:R-:W-:-:S04]  /*3a90*/  FMNMX.FTZ R34, R65, R32, !PT ;  /* 0x0000002041227209 */ /* 0x000fc80007810000 */
[----:B------:R-:W-:-:S04]  /*3aa0*/  FMNMX.FTZ R34, R69, R34, !PT ;  /* 0x0000002245227209 */ /* 0x000fc80007810000 */
[----:B------:R-:W-:-:S04]  /*3ab0*/  FMNMX.FTZ R34, R71, R34, !PT ;  /* 0x0000002247227209 */ /* 0x000fc80007810000 */
[----:B------:R-:W-:-:S04]  /*3ac0*/  FMNMX.FTZ R34, R35, R34, !PT ;  /* 0x0000002223227209 */ /* 0x000fc80007810000 */
[----:B-1----:R-:W-:-:S04]  /*3ad0*/  FMNMX.FTZ R36, R79, R34, !PT ;  /* 0x000000224f247209 */ /* 0x002fc80007810000 */
[----:B------:R-:W-:Y:S02]  /*3ae0*/  FMNMX.FTZ R36, R87, R36, !PT ;  /* 0x0000002457247209 */ /* 0x000fe40007810000 */
[----:B---3--:R-:W-:Y:S02]  /*3af0*/  FMNMX.FTZ R127, R6, R127, !PT ;  /* 0x0000007f067f7209 */ /* 0x008fe40007810000 */
[----:B------:R-:W-:Y:S02]  /*3b00*/  FMNMX.FTZ R36, R93, R36, !PT ;  /* 0x000000245d247209 */ /* 0x000fe40007810000 */
[C---:B------:R-:W-:Y:S01]  /*3b10*/  FSETP.NEU.FTZ.AND P0, PT, R127.reuse, -INF , PT ;  /* 0xff8000007f00780b */ /* 0x040fe20003f1d000 */
[----:B------:R-:W-:Y:S01]  /*3b20*/  FFMA.FTZ R12, R127, R126, -8 ;  /* 0xc10000007f0c7423 */ /* 0x000fe2000001007e */
[----:B------:R-:W-:-:S04]  /*3b30*/  FMNMX.FTZ R36, R39, R36, !PT ;  /* 0x0000002427247209 */ /* 0x000fc80007810000 */
[----:B------:R-:W-:Y:S02]  /*3b40*/  FMNMX.FTZ R48, R43, R36, !PT ;  /* 0x000000242b307209 */ /* 0x000fe40007810000 */
[----:B------:R-:W-:Y:S02]  /*3b50*/  FSEL R56, R12, RZ, P0 ;  /* 0x000000ff0c387208 */ /* 0x000fe40000000000 */
[----:B------:R-:W-:Y:S02]  /*3b60*/  FMNMX.FTZ R48, R107, R48, !PT ;  /* 0x000000306b307209 */ /* 0x000fe40007810000 */
[----:B------:R-:W-:Y:S01]  /*3b70*/  ISETP.NE.AND P0, PT, R108, RZ, PT ;  /* 0x000000ff6c00720c */ /* 0x000fe20003f05270 */
[--C-:B------:R-:W-:Y:S01]  /*3b80*/  FFMA.FTZ R117, R117, R126, -R56.reuse ;  /* 0x0000007e75757223 */ /* 0x100fe20000010838 */
[----:B------:R-:W-:Y:S01]  /*3b90*/  FMNMX.FTZ R48, R109, R48, !PT ;  /* 0x000000306d307209 */ /* 0x000fe20007810000 */
[-CC-:B------:R-:W-:Y:S01]  /*3ba0*/  FFMA.FTZ R14, R85, R126.reuse, -R56.reuse ;  /* 0x0000007e550e7223 */ /* 0x180fe20000010838 */
[--C-:B------:R-:W-:Y:S01]  /*3bb0*/  FFMA.FTZ R85, R119, R126, -R56.reuse ;  /* 0x0000007e77557223 */ /* 0x100fe20000010838 */
[----:B------:R1:W-:Y:S01]  /*3bc0*/  MUFU.EX2 R32, R117 ;  /* 0x0000007500207308 */ /* 0x0003e20000000800 */
[----:B------:R-:W-:Y:S01]  /*3bd0*/  FMNMX.FTZ R48, R111, R48, !PT ;  /* 0x000000306f307209 */ /* 0x000fe20007810000 */
[-CC-:B------:R-:W-:Y:S01]  /*3be0*/  FFMA.FTZ R121, R121, R126.reuse, -R56.reuse ;  /* 0x0000007e79797223 */ /* 0x180fe20000010838 */
[----:B--2---:R-:W-:Y:S01]  /*3bf0*/  FSEL R119, R42, -INF , P5 ;  /* 0xff8000002a777808 */ /* 0x004fe20002800000 */
[-CC-:B------:R-:W-:Y:S01]  /*3c00*/  FFMA.FTZ R33, R10, R126.reuse, -R56.reuse ;  /* 0x0000007e0a217223 */ /* 0x180fe20000010838 */
[-CC-:B------:R-:W-:Y:S01]  /*3c10*/  FFMA.FTZ R10, R73, R126.reuse, -R56.reuse ;  /* 0x0000007e490a7223 */ /* 0x180fe20000010838 */
[-CC-:B------:R-:W-:Y:S01]  /*3c20*/  FFMA.FTZ R73, R89, R126.reuse, -R56.reuse ;  /* 0x0000007e59497223 */ /* 0x180fe20000010838 */
[-CC-:B------:R-:W-:Y:S01]  /*3c30*/  FFMA.FTZ R89, R123, R126.reuse, -R56.reuse ;  /* 0x0000007e7b597223 */ /* 0x180fe20000010838 */
[----:B------:R2:W-:Y:S01]  /*3c40*/  MUFU.EX2 R34, R121 ;  /* 0x0000007900227308 */ /* 0x0005e20000000800 */
[----:B-1----:R-:W-:Y:S01]  /*3c50*/  FSEL R117, R38, -INF , P6 ;  /* 0xff80000026757808 */ /* 0x002fe20003000000 */
[-CC-:B------:R-:W-:Y:S01]  /*3c60*/  FFMA.FTZ R125, R125, R126.reuse, -R56.reuse ;  /* 0x0000007e7d7d7223 */ /* 0x180fe20000010838 */
[----:B------:R-:W-:Y:S01]  /*3c70*/  FSEL R123, R40, -INF , P3 ;  /* 0xff800000287b7808 */ /* 0x000fe20001800000 */
[--C-:B------:R-:W-:Y:S01]  /*3c80*/  FFMA.FTZ R103, R103, R126, -R56.reuse ;  /* 0x0000007e67677223 */ /* 0x100fe20000010838 */
[----:B------:R-:W-:Y:S01]  /*3c90*/  FMNMX.FTZ R48, R117, R48, !PT ;  /* 0x0000003075307209 */ /* 0x000fe20007810000 */
[-CC-:B------:R-:W-:Y:S01]  /*3ca0*/  FFMA.FTZ R37, R75, R126.reuse, -R56.reuse ;  /* 0x0000007e4b257223 */ /* 0x180fe20000010838 */
[-CC-:B------:R-:W-:Y:S01]  /*3cb0*/  FFMA.FTZ R75, R95, R126.reuse, -R56.reuse ;  /* 0x0000007e5f4b7223 */ /* 0x180fe20000010838 */
[----:B------:R4:W-:Y:S01]  /*3cc0*/  MUFU.EX2 R36, R125 ;  /* 0x0000007d00247308 */ /* 0x0009e20000000800 */
[----:B--2---:R-:W-:Y:S01]  /*3cd0*/  FSEL R121, R44, -INF , P4 ;  /* 0xff8000002c797808 */ /* 0x004fe20002000000 */
[--C-:B------:R-:W-:Y:S01]  /*3ce0*/  FFMA.FTZ R95, R131, R126, -R56.reuse ;  /* 0x0000007e835f7223 */ /* 0x100fe20000010838 */
[----:B------:R-:W-:Y:S01]  /*3cf0*/  FMNMX.FTZ R48, R119, R48, !PT ;  /* 0x0000003077307209 */ /* 0x000fe20007810000 */
[-CC-:B------:R-:W-:Y:S01]  /*3d00*/  FFMA.FTZ R6, R67, R126.reuse, -R56.reuse ;  /* 0x0000007e43067223 */ /* 0x180fe20000010838 */
[-CC-:B------:R-:W-:Y:S01]  /*3d10*/  FFMA.FTZ R83, R83, R126.reuse, -R56.reuse ;  /* 0x0000007e53537223 */ /* 0x180fe20000010838 */
[--C-:B------:R-:W-:Y:S01]  /*3d20*/  FFMA.FTZ R91, R91, R126, -R56.reuse ;  /* 0x0000007e5b5b7223 */ /* 0x100fe20000010838 */
[----:B------:R-:W-:Y:S01]  /*3d30*/  FMNMX.FTZ R48, R121, R48, !PT ;  /* 0x0000003079307209 */ /* 0x000fe20007810000 */
[----:B------:R1:W-:Y:S01]  /*3d40*/  MUFU.EX2 R28, R103 ;  /* 0x00000067001c7308 */ /* 0x0003e20000000800 */
[----:B----4-:R-:W-:Y:S01]  /*3d50*/  FSEL R125, R46, -INF , P2 ;  /* 0xff8000002e7d7808 */ /* 0x010fe20001000000 */
[--C-:B------:R-:W-:Y:S01]  /*3d60*/  FFMA.FTZ R101, R101, R126, -R56.reuse ;  /* 0x0000007e65657223 */ /* 0x100fe20000010838 */
[----:B------:R-:W-:Y:S01]  /*3d70*/  FMNMX.FTZ R48, R123, R48, !PT ;  /* 0x000000307b307209 */ /* 0x000fe20007810000 */
[-CC-:B------:R-:W-:Y:S01]  /*3d80*/  FFMA.FTZ R113, R113, R126.reuse, -R56.reuse ;  /* 0x0000007e71717223 */ /* 0x180fe20000010838 */
[-CC-:B------:R-:W-:Y:S01]  /*3d90*/  FFMA.FTZ R12, R77, R126.reuse, -R56.reuse ;  /* 0x0000007e4d0c7223 */ /* 0x180fe20000010838 */
[--C-:B------:R-:W-:Y:S01]  /*3da0*/  FFMA.FTZ R41, R81, R126, -R56.reuse ;  /* 0x0000007e51297223 */ /* 0x100fe20000010838 */
[----:B------:R-:W-:Y:S01]  /*3db0*/  FMNMX.FTZ R48, R125, R48, !PT ;  /* 0x000000307d307209 */ /* 0x000fe20007810000 */
[----:B------:R2:W-:Y:S01]  /*3dc0*/  MUFU.EX2 R24, R83 ;  /* 0x0000005300187308 */ /* 0x0005e20000000800 */
[-CC-:B------:R-:W-:Y:S01]  /*3dd0*/  FFMA.FTZ R67, R97, R126.reuse, -R56.reuse ;  /* 0x0000007e61437223 */ /* 0x180fe20000010838 */
[-CC-:B------:R-:W-:Y:S01]  /*3de0*/  FFMA.FTZ R77, R99, R126.reuse, -R56.reuse ;  /* 0x0000007e634d7223 */ /* 0x180fe20000010838 */
[-CC-:B------:R-:W-:Y:S01]  /*3df0*/  FFMA.FTZ R81, R105, R126.reuse, -R56.reuse ;  /* 0x0000007e69517223 */ /* 0x180fe20000010838 */
[----:B-1----:R-:W1:Y:S01]  /*3e00*/  SHFL.BFLY PT, R103, R48, 0x2, 0x1f ;  /* 0x0c401f0030677f89 */ /* 0x002e6200000e0000 */
[-CC-:B------:R-:W-:Y:S01]  /*3e10*/  FFMA.FTZ R38, R133, R126.reuse, -R56.reuse ;  /* 0x0000007e85267223 */ /* 0x180fe20000010838 */
[-CC-:B------:R-:W-:Y:S01]  /*3e20*/  FFMA.FTZ R40, R135, R126.reuse, -R56.reuse ;  /* 0x0000007e87287223 */ /* 0x180fe20000010838 */
[-CC-:B------:R-:W-:Y:S01]  /*3e30*/  FFMA.FTZ R97, R137, R126.reuse, -R56.reuse ;  /* 0x0000007e89617223 */ /* 0x180fe20000010838 */
[----:B------:R3:W-:Y:S01]  /*3e40*/  MUFU.EX2 R20, R91 ;  /* 0x0000005b00147308 */ /* 0x0007e20000000800 */
[-CC-:B--2---:R-:W-:Y:S01]  /*3e50*/  FFMA.FTZ R83, R115, R126.reuse, -R56.reuse ;  /* 0x0000007e73537223 */ /* 0x184fe20000010838 */
[-CC-:B------:R-:W-:Y:S01]  /*3e60*/  FFMA.FTZ R42, R139, R126.reuse, -R56.reuse ;  /* 0x0000007e8b2a7223 */ /* 0x180fe20000010838 */
[-CC-:B------:R-:W-:Y:S01]  /*3e70*/  FFMA.FTZ R99, R141, R126.reuse, -R56.reuse ;  /* 0x0000007e8d637223 */ /* 0x180fe20000010838 */
[-CC-:B------:R-:W-:Y:S01]  /*3e80*/  FFMA.FTZ R44, R143, R126.reuse, -R56.reuse ;  /* 0x0000007e8f2c7223 */ /* 0x180fe20000010838 */
[-CC-:B------:R-:W-:Y:S01]  /*3e90*/  FFMA.FTZ R46, R147, R126.reuse, -R56.reuse ;  /* 0x0000007e932e7223 */ /* 0x180fe20000010838 */
[-CC-:B------:R-:W-:Y:S01]  /*3ea0*/  FFMA.FTZ R105, R153, R126.reuse, -R56.reuse ;  /* 0x0000007e99697223 */ /* 0x180fe20000010838 */
[-CC-:B------:R-:W-:Y:S01]  /*3eb0*/  FFMA.FTZ R50, R155, R126.reuse, -R56.reuse ;  /* 0x0000007e9b327223 */ /* 0x180fe20000010838 */
[----:B------:R2:W-:Y:S01]  /*3ec0*/  MUFU.EX2 R26, R101 ;  /* 0x00000065001a7308 */ /* 0x0005e20000000800 */
[-CC-:B---3--:R-:W-:Y:S01]  /*3ed0*/  FFMA.FTZ R91, R129, R126.reuse, -R56.reuse ;  /* 0x0000007e815b7223 */ /* 0x188fe20000010838 */
[----:B------:R-:W-:Y:S01]  /*3ee0*/  FFMA.FTZ R115, R161, R126, -R56 ;  /* 0x0000007ea1737223 */ /* 0x000fe20000010838 */
[----:B------:R-:W-:-:S05]  /*3ef0*/  IMAD.MOV.U32 R108, RZ, RZ, R25 ;  /* 0x000000ffff6c7224 */ /* 0x000fca00078e0019 */
[----:B------:R3:W-:Y:S01]  /*3f00*/  MUFU.EX2 R30, R113 ;  /* 0x00000071001e7308 */ /* 0x0007e20000000800 */
[-CC-:B--2---:R-:W-:Y:S01]  /*3f10*/  FFMA.FTZ R101, R145, R126.reuse, -R56.reuse ;  /* 0x0000007e91657223 */ /* 0x184fe20000010838 */
[----:B-1----:R-:W-:Y:S01]  /*3f20*/  FMNMX.FTZ R52, R48, R103, !PT ;  /* 0x0000006730347209 */ /* 0x002fe20007810000 */
[-CC-:B------:R-:W-:Y:S01]  /*3f30*/  FFMA.FTZ R103, R149, R126.reuse, -R56.reuse ;  /* 0x0000007e95677223 */ /* 0x180fe20000010838 */
[----:B------:R-:W-:-:S04]  /*3f40*/  FFMA.FTZ R48, R151, R126, -R56 ;  /* 0x0000007e97307223 */ /* 0x000fc80000010838 */
[----:B------:R-:W-:Y:S01]  /*3f50*/  MUFU.EX2 R6, R6 ;  /* 0x0000000600067308 */ /* 0x000fe20000000800 */
[----:B------:R-:W1:Y:S01]  /*3f60*/  SHFL.BFLY PT, R131, R52, 0x1, 0x1f ;  /* 0x0c201f0034837f89 */ /* 0x000e6200000e0000 */
[----:B---3--:R-:W-:-:S06]  /*3f70*/  FFMA.FTZ R113, R157, R126, -R56 ;  /* 0x0000007e9d717223 */ /* 0x008fcc0000010838 */
[----:B------:R-:W2:Y:S08]  /*3f80*/  MUFU.EX2 R33, R33 ;  /* 0x0000002100217308 */ /* 0x000eb00000000800 */
[----:B------:R-:W3:Y:S08]  /*3f90*/  MUFU.EX2 R10, R10 ;  /* 0x0000000a000a7308 */ /* 0x000ef00000000800 */
[----:B------:R-:W4:Y:S01]  /*3fa0*/  MUFU.EX2 R37, R37 ;  /* 0x0000002500257308 */ /* 0x000f220000000800 */
[----:B-1----:R-:W-:Y:S01]  /*3fb0*/  FMNMX.FTZ R131, R52, R131, !PT ;  /* 0x0000008334837209 */ /* 0x002fe20007810000 */
[----:B------:R-:W-:-:S03]  /*3fc0*/  FFMA.FTZ R52, R159, R126, -R56 ;  /* 0x0000007e9f347223 */ /* 0x000fc60000010838 */
[C---:B------:R-:W-:Y:S01]  /*3fd0*/  FSETP.NEU.FTZ.AND P2, PT, R131.reuse, -INF , PT ;  /* 0xff8000008300780b */ /* 0x040fe20003f5d000 */
[----:B------:R-:W-:Y:S02]  /*3fe0*/  FFMA.FTZ R54, R131, R126, -8 ;  /* 0xc100000083367423 */ /* 0x000fe4000001007e */
[----:B------:R-:W1:Y:S03]  /*3ff0*/  MUFU.EX2 R12, R12 ;  /* 0x0000000c000c7308 */ /* 0x000e660000000800 */
[----:B------:R-:W-:Y:S02]  /*4000*/  FSEL R62, R54, RZ, P2 ;  /* 0x000000ff363e7208 */ /* 0x000fe40001000000 */
[----:B------:R-:W-:-:S03]  /*4010*/  ISETP.GE.AND P2, PT, R22, R17, PT ;  /* 0x000000111600720c */ /* 0x000fc60003f46270 */
        /* <DEDUP_REMOVED lines=9> */
[----:B--2---:R-:W-:Y:S01]  /*40b0*/  FADD.FTZ R21, R6, R33 ;  /* 0x0000002106157221 */ /* 0x004fe20000010000 */
[-CC-:B------:R-:W-:Y:S01]  /*40c0*/  FFMA.FTZ R19, R19, R126.reuse, -R62.reuse ;  /* 0x0000007e13137223 */ /* 0x180fe2000001083e */
[-CC-:B------:R-:W-:Y:S01]  /*40d0*/  FFMA.FTZ R27, R27, R126.reuse, -R62.reuse ;  /* 0x0000007e1b1b7223 */ /* 0x180fe2000001083e */
[-CC-:B------:R-:W-:Y:S01]  /*40e0*/  FFMA.FTZ R45, R45, R126.reuse, -R62.reuse ;  /* 0x0000007e2d2d7223 */ /* 0x180fe2000001083e */
[----:B---3--:R-:W-:Y:S01]  /*40f0*/  FADD.FTZ R80, R10, R21 ;  /* 0x000000150a507221 */ /* 0x008fe20000010000 */
[----:B------:R-:W2:Y:S01]  /*4100*/  MUFU.EX2 R4, R4 ;  /* 0x0000000400047308 */ /* 0x000ea20000000800 */
[-CC-:B------:R-:W-:Y:S01]  /*4110*/  FFMA.FTZ R11, R47, R126.reuse, -R62.reuse ;  /* 0x0000007e2f0b7223 */ /* 0x180fe2000001083e */
[-C--:B------:R-:W-:Y:S01]  /*4120*/  FFMA.FTZ R51, R51, R126.reuse, -R62 ;  /* 0x0000007e33337223 */ /* 0x080fe2000001083e */
[----:B----4-:R-:W-:Y:S01]  /*4130*/  FADD.FTZ R21, R37, R80 ;  /* 0x0000005025157221 */ /* 0x010fe20000010000 */
[-CC-:B------:R-:W-:Y:S01]  /*4140*/  FFMA.FTZ R53, R53, R126.reuse, -R62.reuse ;  /* 0x0000007e35357223 */ /* 0x180fe2000001083e */
[-CC-:B------:R-:W-:Y:S01]  /*4150*/  FFMA.FTZ R13, R55, R126.reuse, -R62.reuse ;  /* 0x0000007e370d7223 */ /* 0x180fe2000001083e */
[-CC-:B------:R-:W-:Y:S01]  /*4160*/  FFMA.FTZ R60, R59, R126.reuse, -R62.reuse ;  /* 0x0000007e3b3c7223 */ /* 0x180fe2000001083e */
[----:B-1----:R-:W-:Y:S01]  /*4170*/  FADD.FTZ R80, R12, R21 ;  /* 0x000000150c507221 */ /* 0x002fe20000010000 */
[----:B------:R1:W3:Y:S01]  /*4180*/  MUFU.EX2 R64, R56 ;  /* 0x0000003800407308 */ /* 0x0002e20000000800 */
[-CC-:B------:R-:W-:Y:S01]  /*4190*/  FFMA.FTZ R57, R57, R126.reuse, -R62.reuse ;  /* 0x0000007e39397223 */ /* 0x180fe2000001083e */
[-CC-:B------:R-:W-:Y:S01]  /*41a0*/  FFMA.FTZ R29, R29, R126.reuse, -R62.reuse ;  /* 0x0000007e1d1d7223 */ /* 0x180fe2000001083e */
[--C-:B------:R-:W-:Y:S01]  /*41b0*/  FFMA.FTZ R61, R61, R126, -R62.reuse ;  /* 0x0000007e3d3d7223 */ /* 0x100fe2000001083e */
[----:B------:R-:W-:Y:S01]  /*41c0*/  F2FP.SATFINITE.E4M3.F32.PACK_AB_MERGE_C R201, R37, R10, RZ ;  /* 0x0000000a25c9723e */ /* 0x000fe200048070ff */
[-CC-:B------:R-:W-:Y:S01]  /*41d0*/  FFMA.FTZ R31, R31, R126.reuse, -R62.reuse ;  /* 0x0000007e1f1f7223 */ /* 0x180fe2000001083e */
[-CC-:B------:R-:W-:Y:S01]  /*41e0*/  FFMA.FTZ R63, R63, R126.reuse, -R62.reuse ;  /* 0x0000007e3f3f7223 */ /* 0x180fe2000001083e */
[-CC-:B------:R-:W-:Y:S01]  /*41f0*/  FFMA.FTZ R65, R65, R126.reuse, -R62.reuse ;  /* 0x0000007e41417223 */ /* 0x180fe2000001083e */
[----:B------:R4:W-:Y:S01]  /*4200*/  MUFU.EX2 R129, R58 ;  /* 0x0000003a00817308 */ /* 0x0009e20000000800 */
[----:B-1----:R-:W-:Y:S01]  /*4210*/  FFMA.FTZ R56, R23, R126, -R62 ;  /* 0x0000007e17387223 */ /* 0x002fe2000001083e */
[----:B------:R-:W-:-:S02]  /*4220*/  IMAD.U32 R23, RZ, RZ, UR40 ;  /* 0x00000028ff177e24 */ /* 0x000fc4000f8e00ff */
[-CC-:B------:R-:W-:Y:S01]  /*4230*/  FFMA.FTZ R69, R69, R126.reuse, -R62.reuse ;  /* 0x0000007e45457223 */ /* 0x180fe2000001083e */
[-CC-:B------:R-:W-:Y:S01]  /*4240*/  FFMA.FTZ R71, R71, R126.reuse, -R62.reuse ;  /* 0x0000007e47477223 */ /* 0x180fe2000001083e */
[-CC-:B------:R-:W-:Y:S01]  /*4250*/  FFMA.FTZ R35, R35, R126.reuse, -R62.reuse ;  /* 0x0000007e23237223 */ /* 0x180fe2000001083e */
[-CC-:B------:R-:W-:Y:S01]  /*4260*/  FFMA.FTZ R79, R79, R126.reuse, -R62.reuse ;  /* 0x0000007e4f4f7223 */ /* 0x180fe2000001083e */
[-CC-:B------:R-:W-:Y:S01]  /*4270*/  FFMA.FTZ R87, R87, R126.reuse, -R62.reuse ;  /* 0x0000007e57577223 */ /* 0x180fe2000001083e */
[----:B------:R-:W-:Y:S01]  /*4280*/  MUFU.EX2 R7, R7 ;  /* 0x0000000700077308 */ /* 0x000fe20000000800 */
[--C-:B----4-:R-:W-:Y:S01]  /*4290*/  FFMA.FTZ R58, R49, R126, -R62.reuse ;  /* 0x0000007e313a7223 */ /* 0x110fe2000001083e */
[----:B------:R-:W-:Y:S01]  /*42a0*/  F2FP.SATFINITE.E4M3.F32.PACK_AB_MERGE_C R201, R33, R6, R201 ;  /* 0x0000000621c9723e */ /* 0x000fe200048070c9 */
[-CC-:B------:R-:W-:Y:S01]  /*42b0*/  FFMA.FTZ R93, R93, R126.reuse, -R62.reuse ;  /* 0x0000007e5d5d7223 */ /* 0x180fe2000001083e */
[-CC-:B------:R-:W-:Y:S01]  /*42c0*/  FFMA.FTZ R39, R39, R126.reuse, -R62.reuse ;  /* 0x0000007e27277223 */ /* 0x180fe2000001083e */
[-CC-:B------:R-:W-:Y:S01]  /*42d0*/  FFMA.FTZ R43, R43, R126.reuse, -R62.reuse ;  /* 0x0000007e2b2b7223 */ /* 0x180fe2000001083e */
[-CC-:B------:R-:W-:Y:S01]  /*42e0*/  FFMA.FTZ R107, R107, R126.reuse, -R62.reuse ;  /* 0x0000007e6b6b7223 */ /* 0x180fe2000001083e */
[-CC-:B------:R-:W-:Y:S01]  /*42f0*/  FFMA.FTZ R109, R109, R126.reuse, -R62.reuse ;  /* 0x0000007e6d6d7223 */ /* 0x180fe2000001083e */
[----:B------:R-:W1:Y:S01]  /*4300*/  MUFU.EX2 R41, R41 ;  /* 0x0000002900297308 */ /* 0x000e620000000800 */
[-CC-:B------:R-:W-:Y:S01]  /*4310*/  FFMA.FTZ R111, R111, R126.reuse, -R62.reuse ;  /* 0x0000007e6f6f7223 */ /* 0x180fe2000001083e */
[-CC-:B------:R-:W-:Y:S01]  /*4320*/  FFMA.FTZ R117, R117, R126.reuse, -R62.reuse ;  /* 0x0000007e75757223 */ /* 0x180fe2000001083e */
[-CC-:B------:R-:W-:Y:S01]  /*4330*/  FFMA.FTZ R119, R119, R126.reuse, -R62.reuse ;  /* 0x0000007e77777223 */ /* 0x180fe2000001083e */
[-CC-:B------:R-:W-:Y:S01]  /*4340*/  FFMA.FTZ R121, R121, R126.reuse, -R62.reuse ;  /* 0x0000007e79797223 */ /* 0x180fe2000001083e */
[-CC-:B------:R-:W-:Y:S01]  /*4350*/  FFMA.FTZ R123, R123, R126.reuse, -R62.reuse ;  /* 0x0000007e7b7b7223 */ /* 0x180fe2000001083e */
[----:B------:R-:W-:Y:S01]  /*4360*/  FFMA.FTZ R62, R125, R126, -R62 ;  /* 0x0000007e7d3e7223 */ /* 0x000fe2000001083e */
[--C-:B------:R-:W-:Y:S01]  /*4370*/  IMAD.MOV.U32 R33, RZ, RZ, R25.reuse ;  /* 0x000000ffff217224 */ /* 0x100fe200078e0019 */
[----:B------:R-:W4:Y:S01]  /*4380*/  MUFU.EX2 R54, R54 ;  /* 0x0000003600367308 */ /* 0x000f220000000800 */
[----:B------:R-:W-:-:S02]  /*4390*/  IMAD.MOV.U32 R37, RZ, RZ, R25 ;  /* 0x000000ffff257224 */ /* 0x000fc400078e0019 */
[--C-:B------:R-:W-:Y:S02]  /*43a0*/  IMAD.MOV.U32 R47, RZ, RZ, R25.reuse ;  /* 0x000000ffff2f7224 */ /* 0x100fe400078e0019 */
[--C-:B------:R-:W-:Y:S02]  /*43b0*/  IMAD.MOV.U32 R49, RZ, RZ, R25.reuse ;  /* 0x000000ffff317224 */ /* 0x100fe400078e0019 */
[--C-:B------:R-:W-:Y:S01]  /*43c0*/  IMAD.MOV.U32 R55, RZ, RZ, R25.reuse ;  /* 0x000000ffff377224 */ /* 0x100fe200078e0019 */
[----:B------:R2:W-:Y:S01]  /*43d0*/  MUFU.EX2 R66, R15 ;  /* 0x0000000f00427308 */ /* 0x0005e20000000800 */
[----:B------:R-:W-:-:S07]  /*43e0*/  IMAD.MOV.U32 R59, RZ, RZ, R25 ;  /* 0x000000ffff3b7224 */ /* 0x000fce00078e0019 */
[----:B------:R-:W5:Y:S01]  /*43f0*/  MUFU.EX2 R14, R14 ;  /* 0x0000000e000e7308 */ /* 0x000f620000000800 */
[----:B--2---:R-:W-:-:S04]  /*4400*/  FADD.FTZ R15, R5, R4 ;  /* 0x00000004050f7221 */ /* 0x004fc80000010000 */
[----:B---3--:R-:W-:Y:S01]  /*4410*/  FADD.FTZ R78, R64, R15 ;  /* 0x0000000f404e7221 */ /* 0x008fe20000010000 */
[----:B------:R-:W-:Y:S02]  /*4420*/  @!P1 VIADD R15, R23, 0x33440 ;  /* 0x00033440170f9836 */ /* 0x000fe40000000000 */
[----:B-1----:R-:W-:Y:S01]  /*4430*/  FADD.FTZ R23, R41, R80 ;  /* 0x0000005029177221 */ /* 0x002fe20000010000 */
[----:B------:R-:W1:Y:S01]  /*4440*/  MUFU.EX2 R67, R67 ;  /* 0x0000004300437308 */ /* 0x000e620000000800 */
[C---:B------:R-:W-:Y:S01]  /*4450*/  FADD.FTZ R78, R129.reuse, R78 ;  /* 0x0000004e814e7221 */ /* 0x040fe20000010000 */
[----:B------:R-:W-:Y:S02]  /*4460*/  F2FP.SATFINITE.E4M3.F32.PACK_AB_MERGE_C R64, R129, R64, RZ ;  /* 0x000000408140723e */ /* 0x000fe400048070ff */
[----:B------:R-:W-:Y:S01]  /*4470*/  @!P1 PRMT R15, RZ, 0x654, R15 ;  /* 0x00000654ff0f9816 */ /* 0x000fe2000000000f */
[----:B------:R-:W-:Y:S01]  /*4480*/  FADD.FTZ R21, R7, R78 ;  /* 0x0000004e07157221 */ /* 0x000fe20000010000 */
[----:B------:R-:W-:Y:S01]  /*4490*/  F2FP.SATFINITE.E4M3.F32.PACK_AB_MERGE_C R200, R4, R5, R64 ;  /* 0x0000000504c8723e */ /* 0x000fe20004807040 */
[----:B------:R-:W-:Y:S01]  /*44a0*/  IMAD.MOV.U32 R64, RZ, RZ, R25 ;  /* 0x000000ffff407224 */ /* 0x000fe200078e0019 */
[----:B------:R-:W2:Y:S01]  /*44b0*/  MUFU.EX2 R19, R19 ;  /* 0x0000001300137308 */ /* 0x000ea20000000800 */
[----:B----4-:R-:W-:Y:S01]  /*44c0*/  FADD.FTZ R21, R54, R21 ;  /* 0x0000001536157221 */ /* 0x010fe20000010000 */
[----:B-----5:R-:W-:Y:S01]  /*44d0*/  FADD.FTZ R82, R14, R23 ;  /* 0x000000170e527221 */ /* 0x020fe20000010000 */
[----:B------:R3:W-:Y:S02]  /*44e0*/  @!P1 SYNCS.ARRIVE.TRANS64.RED.A1T0 RZ, [R15+URZ], RZ ;  /* 0x000000ff0fff99a7 */ /* 0x0007e4000810043f */
[----:B------:R-:W-:-:S03]  /*44f0*/  FADD.FTZ R80, R66, R21 ;  /* 0x0000001542507221 */ /* 0x000fc60000010000 */
[----:B------:R-:W4:Y:S01]  /*4500*/  MUFU.EX2 R9, R9 ;  /* 0x0000000900097308 */ /* 0x000f220000000800 */
[C---:B-1----:R-:W-:Y:S01]  /*4510*/  F2FP.SATFINITE.E4M3.F32.PACK_AB_MERGE_C R203, R67.reuse, R14, RZ ;  /* 0x0000000e43cb723e */ /* 0x042fe200048070ff */
[----:B---3--:R-:W-:Y:S01]  /*4520*/  FADD.FTZ R15, R67, R82 ;  /* 0x00000052430f7221 */ /* 0x008fe20000010000 */
[----:B------:R-:W-:Y:S02]  /*4530*/  IMAD.MOV.U32 R67, RZ, RZ, R25 ;  /* 0x000000ffff437224 */ /* 0x000fe400078e0019 */
[----:B------:R-:W-:Y:S01]  /*4540*/  F2FP.SATFINITE.E4M3.F32.PACK_AB_MERGE_C R203, R41, R12, R203 ;  /* 0x0000000c29cb723e */ /* 0x000fe200048070cb */
[----:B------:R-:W-:Y:S02]  /*4550*/  IMAD.MOV.U32 R41, RZ, RZ, R25 ;  /* 0x000000ffff297224 */ /* 0x000fe400078e0019 */
[----:B------:R-:W-:Y:S01]  /*4560*/  FADD.FTZ R82, R20, R15 ;  /* 0x0000000f14527221 */ /* 0x000fe20000010000 */
[----:B------:R-:W1:Y:S01]  /*4570*/  MUFU.EX2 R73, R73 ;  /* 0x0000004900497308 */ /* 0x000e620000000800 */
[C---:B--2---:R-:W-:Y:S01]  /*4580*/  FADD.FTZ R80, R19.reuse, R80 ;  /* 0x0000005013507221 */ /* 0x044fe20000010000 */
[----:B------:R-:W-:-:S04]  /*4590*/  F2FP.SATFINITE.E4M3.F32.PACK_AB_MERGE_C R66, R19, R66, RZ ;  /* 0x000000421342723e */ /* 0x000fc800048070ff */
[----:B------:R-:W-:Y:S01]  /*45a0*/  F2FP.SATFINITE.E4M3.F32.PACK_AB_MERGE_C R202, R54, R7, R66 ;  /* 0x0000000736ca723e */ /* 0x000fe20004807042 */
[--C-:B------:R-:W-:Y:S01]  /*45b0*/  IMAD.MOV.U32 R54, RZ, RZ, R25.reuse ;  /* 0x000000ffff367224 */ /* 0x100fe200078e0019 */
[----:B------:R-:W2:Y:S01]  /*45c0*/  MUFU.EX2 R56, R56 ;  /* 0x0000003800387308 */ /* 0x000ea20000000800 */
[----:B----4-:R-:W-:Y:S01]  /*45d0*/  FADD.FTZ R15, R9, R80 ;  /* 0x00000050090f7221 */ /* 0x010fe20000010000 */
[----:B------:R-:W-:-:S06]  /*45e0*/  IMAD.MOV.U32 R66, RZ, RZ, R25 ;  /* 0x000000ffff427224 */ /* 0x000fcc00078e0019 */
[----:B------:R-:W3:Y:S01]  /*45f0*/  MUFU.EX2 R27, R27 ;  /* 0x0000001b001b7308 */ /* 0x000ee20000000800 */
[----:B-1----:R-:W-:-:S04]  /*4600*/  FADD.FTZ R21, R73, R82 ;  /* 0x0000005249157221 */ /* 0x002fc80000010000 */
[----:B------:R-:W-:-:S03]  /*4610*/  FADD.FTZ R84, R24, R21 ;  /* 0x0000001518547221 */ /* 0x000fc60000010000 */
[----:B------:R-:W1:Y:S01]  /*4620*/  MUFU.EX2 R75, R75 ;  /* 0x0000004b004b7308 */ /* 0x000e620000000800 */
[----:B--2---:R-:W-:-:S07]  /*4630*/  FADD.FTZ R82, R56, R15 ;  /* 0x0000000f38527221 */ /* 0x004fce0000010000 */
[----:B------:R2:W4:Y:S01]  /*4640*/  MUFU.EX2 R68, R45 ;  /* 0x0000002d00447308 */ /* 0x0005220000000800 */
[----:B---3--:R-:W-:-:S07]  /*4650*/  FADD.FTZ R15, R27, R82 ;  /* 0x000000521b0f7221 */ /* 0x008fce0000010000 */
[----:B------:R-:W3:Y:S01]  /*4660*/  MUFU.EX2 R11, R11 ;  /* 0x0000000b000b7308 */ /* 0x000ee20000000800 */
[C---:B-1----:R-:W-:Y:S01]  /*4670*/  FADD.FTZ R21, R75.reuse, R84 ;  /* 0x000000544b157221 */ /* 0x042fe20000010000 */
[----:B------:R-:W-:Y:S01]  /*4680*/  F2FP.SATFINITE.E4M3.F32.PACK_AB_MERGE_C R75, R75, R24, RZ ;  /* 0x000000184b4b723e */ /* 0x000fe200048070ff */
[----:B--2---:R-:W-:Y:S02]  /*4690*/  IMAD.MOV.U32 R45, RZ, RZ, R25 ;  /* 0x000000ffff2d7224 */ /* 0x004fe400078e0019 */
[----:B------:R-:W-:Y:S01]  /*46a0*/  FADD.FTZ R84, R26, R21 ;  /* 0x000000151a547221 */ /* 0x000fe20000010000 */
[----:B------:R-:W-:Y:S01]  /*46b0*/  F2FP.SATFINITE.E4M3.F32.PACK_AB_MERGE_C R205, R73, R20, R75 ;  /* 0x0000001449cd723e */ /* 0x000fe2000480704b */
[----:B------:R-:W-:Y:S01]  /*46c0*/  IMAD.MOV.U32 R73, RZ, RZ, R25 ;  /* 0x000000ffff497224 */ /* 0x000fe200078e0019 */
[----:B------:R-:W1:Y:S01]  /*46d0*/  MUFU.EX2 R77, R77 ;  /* 0x0000004d004d7308 */ /* 0x000e620000000800 */
[C---:B----4-:R-:W-:Y:S01]  /*46e0*/  FADD.FTZ R82, R68.reuse, R15 ;  /* 0x0000000f44527221 */ /* 0x050fe20000010000 */
[----:B------:R-:W-:Y:S01]  /*46f0*/  F2FP.SATFINITE.E4M3.F32.PACK_AB_MERGE_C R27, R68, R27, RZ ;  /* 0x0000001b441b723e */ /* 0x000fe200048070ff */
[----:B------:R-:W-:-:S02]  /*4700*/  IMAD.MOV.U32 R68, RZ, RZ, R25 ;  /* 0x000000ffff447224 */ /* 0x000fc400078e0019 */
[----:B------:R-:W-:Y:S01]  /*4710*/  IMAD.MOV.U32 R75, RZ, RZ, R25 ;  /* 0x000000ffff4b7224 */ /* 0x000fe200078e0019 */
[----:B------:R-:W-:Y:S01]  /*4720*/  F2FP.SATFINITE.E4M3.F32.PACK_AB_MERGE_C R204, R56, R9, R27 ;  /* 0x0000000938cc723e */ /* 0x000fe2000480701b */
[--C-:B------:R-:W-:Y:S01]  /*4730*/  IMAD.MOV.U32 R27, RZ, RZ, R25.reuse ;  /* 0x000000ffff1b7224 */ /* 0x100fe200078e0019 */
[----:B------:R-:W2:Y:S01]  /*4740*/  MUFU.EX2 R58, R58 ;  /* 0x0000003a003a7308 */ /* 0x000ea20000000800 */
[----:B---3--:R-:W-:Y:S01]  /*4750*/  FADD.FTZ R15, R11, R82 ;  /* 0x000000520b0f7221 */ /* 0x008fe20000010000 */
        /* <DEDUP_REMOVED lines=24> */
[--C-:B------:R-:W-:Y:S02]  /*48e0*/  IMAD.MOV.U32 R58, RZ, RZ, R25.reuse ;  /* 0x000000ffff3a7224 */ /* 0x100fe400078e0019 */
[--C-:B------:R-:W-:Y:S02]  /*48f0*/  IMAD.MOV.U32 R81, RZ, RZ, R25.reuse ;  /* 0x000000ffff517224 */ /* 0x100fe400078e0019 */
[--C-:B------:R-:W-:Y:S02]  /*4900*/  IMAD.MOV.U32 R86, RZ, RZ, R25.reuse ;  /* 0x000000ffff567224 */ /* 0x100fe400078e0019 */
[----:B------:R-:W3:Y:S01]  /*4910*/  MUFU.EX2 R57, R57 ;  /* 0x0000003900397308 */ /* 0x000ee20000000800 */
[----:B-1----:R-:W-:Y:S01]  /*4920*/  FADD.FTZ R21, R83, R84 ;  /* 0x0000005453157221 */ /* 0x002fe20000010000 */
[----:B------:R-:W-:-:S03]  /*4930*/  IMAD.MOV.U32 R84, RZ, RZ, R25 ;  /* 0x000000ffff547224 */ /* 0x000fc600078e0019 */
[----:B------:R-:W-:-:S03]  /*4940*/  FADD.FTZ R24, R32, R21 ;  /* 0x0000001520187221 */ /* 0x000fc60000010000 */
[----:B------:R-:W1:Y:S01]  /*4950*/  MUFU.EX2 R85, R85 ;  /* 0x0000005500557308 */ /* 0x000e620000000800 */
[----:B--2---:R-:W-:-:S07]  /*4960*/  FADD.FTZ R14, R60, R15 ;  /* 0x0000000f3c0e7221 */ /* 0x004fce0000010000 */
[----:B------:R2:W4:Y:S01]  /*4970*/  MUFU.EX2 R72, R29 ;  /* 0x0000001d00487308 */ /* 0x0005220000000800 */
[----:B---3--:R-:W-:-:S07]  /*4980*/  FADD.FTZ R15, R57, R14 ;  /* 0x0000000e390f7221 */ /* 0x008fce0000010000 */
[----:B------:R-:W3:Y:S01]  /*4990*/  MUFU.EX2 R61, R61 ;  /* 0x0000003d003d7308 */ /* 0x000ee20000000800 */
[C---:B-1----:R-:W-:Y:S01]  /*49a0*/  F2FP.SATFINITE.E4M3.F32.PACK_AB_MERGE_C R32, R85.reuse, R32, RZ ;  /* 0x000000205520723e */ /* 0x042fe200048070ff */
[----:B------:R-:W-:Y:S01]  /*49b0*/  FADD.FTZ R85, R85, R24 ;  /* 0x0000001855557221 */ /* 0x000fe20000010000 */
[----:B--2---:R-:W-:Y:S02]  /*49c0*/  IMAD.MOV.U32 R29, RZ, RZ, R25 ;  /* 0x000000ffff1d7224 */ /* 0x004fe400078e0019 */
[----:B------:R-:W-:Y:S01]  /*49d0*/  F2FP.SATFINITE.E4M3.F32.PACK_AB_MERGE_C R209, R83, R30, R32 ;  /* 0x0000001e53d1723e */ /* 0x000fe20004807020 */
[----:B------:R-:W-:Y:S01]  /*49e0*/  FADD.FTZ R24, R34, R85 ;  /* 0x0000005522187221 */ /* 0x000fe20000010000 */
        /* <DEDUP_REMOVED lines=8> */
[----:B------:R2:W4:Y:S01]  /*4a70*/  MUFU.EX2 R74, R31 ;  /* 0x0000001f004a7308 */ /* 0x0005220000000800 */
[----:B---3--:R-:W-:Y:S01]  /*4a80*/  FADD.FTZ R15, R61, R14 ;  /* 0x0000000e3d0f7221 */ /* 0x008fe20000010000 */
[--C-:B------:R-:W-:Y:S02]  /*4a90*/  IMAD.MOV.U32 R60, RZ, RZ, R25.reuse ;  /* 0x000000ffff3c7224 */ /* 0x100fe400078e0019 */
[--C-:B------:R-:W-:Y:S02]  /*4aa0*/  IMAD.MOV.U32 R83, RZ, RZ, R25.reuse ;  /* 0x000000ffff537224 */ /* 0x100fe400078e0019 */
[--C-:B------:R-:W-:Y:S02]  /*4ab0*/  IMAD.MOV.U32 R85, RZ, RZ, R25.reuse ;  /* 0x000000ffff557224 */ /* 0x100fe400078e0019 */
[----:B------:R-:W3:Y:S01]  /*4ac0*/  MUFU.EX2 R63, R63 ;  /* 0x0000003f003f7308 */ /* 0x000ee20000000800 */
[----:B-1----:R-:W-:Y:S01]  /*4ad0*/  FADD.FTZ R19, R89, R24 ;  /* 0x0000001859137221 */ /* 0x002fe20000010000 */
[----:B--2---:R-:W-:-:S03]  /*4ae0*/  IMAD.MOV.U32 R31, RZ, RZ, R25 ;  /* 0x000000ffff1f7224 */ /* 0x004fc600078e0019 */
[----:B------:R-:W-:-:S03]  /*4af0*/  FADD.FTZ R28, R36, R19 ;  /* 0x00000013241c7221 */ /* 0x000fc60000010000 */
[----:B------:R-:W1:Y:S01]  /*4b00*/  MUFU.EX2 R91, R91 ;  /* 0x0000005b005b7308 */ /* 0x000e620000000800 */
[----:B----4-:R-:W-:-:S07]  /*4b10*/  FADD.FTZ R24, R74, R15 ;  /* 0x0000000f4a187221 */ /* 0x010fce0000010000 */
[----:B------:R-:W2:Y:S01]  /*4b20*/  MUFU.EX2 R76, R65 ;  /* 0x00000041004c7308 */ /* 0x000ea20000000800 */
[----:B---3--:R-:W-:Y:S01]  /*4b30*/  FADD.FTZ R15, R63, R24 ;  /* 0x000000183f0f7221 */ /* 0x008fe20000010000 */
[----:B------:R-:W-:-:S06]  /*4b40*/  IMAD.MOV.U32 R24, RZ, RZ, R25 ;  /* 0x000000ffff187224 */ /* 0x000fcc00078e0019 */
[----:B------:R-:W3:Y:S01]  /*4b50*/  MUFU.EX2 R38, R38 ;  /* 0x0000002600267308 */ /* 0x000ee20000000800 */
[C---:B-1----:R-:W-:Y:S01]  /*4b60*/  F2FP.SATFINITE.E4M3.F32.PACK_AB_MERGE_C R36, R91.reuse, R36, RZ ;  /* 0x000000245b24723e */ /* 0x042fe200048070ff */
[----:B------:R-:W-:Y:S01]  /*4b70*/  FADD.FTZ R91, R91, R28 ;  /* 0x0000001c5b5b7221 */ /* 0x000fe20000010000 */
[--C-:B------:R-:W-:Y:S02]  /*4b80*/  IMAD.MOV.U32 R28, RZ, RZ, R25.reuse ;  /* 0x000000ffff1c7224 */ /* 0x100fe400078e0019 */
[----:B------:R-:W-:Y:S01]  /*4b90*/  F2FP.SATFINITE.E4M3.F32.PACK_AB_MERGE_C R211, R89, R34, R36 ;  /* 0x0000002259d3723e */ /* 0x000fe20004807024 */
[----:B------:R-:W-:Y:S02]  /*4ba0*/  IMAD.MOV.U32 R34, RZ, RZ, R25 ;  /* 0x000000ffff227224 */ /* 0x000fe400078e0019 */
[----:B------:R-:W1:Y:S01]  /*4bb0*/  MUFU.EX2 R69, R69 ;  /* 0x0000004500457308 */ /* 0x000e620000000800 */
[C---:B--2---:R-:W-:Y:S01]  /*4bc0*/  F2FP.SATFINITE.E4M3.F32.PACK_AB_MERGE_C R63, R76.reuse, R63, RZ ;  /* 0x0000003f4c3f723e */ /* 0x044fe200048070ff */
[----:B------:R-:W-:Y:S01]  /*4bd0*/  FADD.FTZ R76, R76, R15 ;  /* 0x0000000f4c4c7221 */ /* 0x000fe20000010000 */
[----:B------:R-:W-:-:S02]  /*4be0*/  IMAD.MOV.U32 R36, RZ, RZ, R25 ;  /* 0x000000ffff247224 */ /* 0x000fc400078e0019 */
[----:B------:R-:W-:Y:S01]  /*4bf0*/  F2FP.SATFINITE.E4M3.F32.PACK_AB_MERGE_C R210, R74, R61, R63 ;  /* 0x0000003d4ad2723e */ /* 0x000fe2000480703f */
[----:B------:R-:W-:Y:S02]  /*4c00*/  IMAD.MOV.U32 R61, RZ, RZ, R25 ;  /* 0x000000ffff3d7224 */ /* 0x000fe400078e0019 */
[----:B------:R-:W2:Y:S01]  /*4c10*/  MUFU.EX2 R95, R95 ;  /* 0x0000005f005f7308 */ /* 0x000ea20000000800 */
[----:B---3--:R-:W-:Y:S01]  /*4c20*/  FADD.FTZ R6, R38, R91 ;  /* 0x0000005b26067221 */ /* 0x008fe20000010000 */
[--C-:B------:R-:W-:Y:S02]  /*4c30*/  IMAD.MOV.U32 R63, RZ, RZ, R25.reuse ;  /* 0x000000ffff3f7224 */ /* 0x100fe400078e0019 */
[--C-:B------:R-:W-:Y:S02]  /*4c40*/  IMAD.MOV.U32 R65, RZ, RZ, R25.reuse ;  /* 0x000000ffff417224 */ /* 0x100fe400078e0019 */
[--C-:B------:R-:W-:Y:S02]  /*4c50*/  IMAD.MOV.U32 R74, RZ, RZ, R25.reuse ;  /* 0x000000ffff4a7224 */ /* 0x100fe400078e0019 */
[----:B------:R3:W4:Y:S01]  /*4c60*/  MUFU.EX2 R78, R71 ;  /* 0x00000047004e7308 */ /* 0x0007220000000800 */
[----:B-1----:R-:W-:Y:S01]  /*4c70*/  FADD.FTZ R15, R69, R76 ;  /* 0x0000004c450f7221 */ /* 0x002fe20000010000 */
[----:B------:R-:W-:-:S02]  /*4c80*/  IMAD.MOV.U32 R76, RZ, RZ, R25 ;  /* 0x000000ffff4c7224 */ /* 0x000fc400078e0019 */
[--C-:B------:R-:W-:Y:S02]  /*4c90*/  IMAD.MOV.U32 R89, RZ, RZ, R25.reuse ;  /* 0x000000ffff597224 */ /* 0x100fe400078e0019 */
[--C-:B------:R-:W-:Y:S02]  /*4ca0*/  IMAD.MOV.U32 R91, RZ, RZ, R25.reuse ;  /* 0x000000ffff5b7224 */ /* 0x100fe400078e0019 */
[----:B------:R-:W1:Y:S01]  /*4cb0*/  MUFU.EX2 R40, R40 ;  /* 0x0000002800287308 */ /* 0x000e620000000800 */
[----:B--2---:R-:W-:Y:S01]  /*4cc0*/  FADD.FTZ R19, R95, R6 ;  /* 0x000000065f137221 */ /* 0x004fe20000010000 */
[----:B---3--:R-:W-:-:S06]  /*4cd0*/  IMAD.MOV.U32 R71, RZ, RZ, R25 ;  /* 0x000000ffff477224 */ /* 0x008fcc00078e0019 */
[----:B------:R-:W2:Y:S01]  /*4ce0*/  MUFU.EX2 R35, R35 ;  /* 0x0000002300237308 */ /* 0x000ea20000000800 */
[----:B----4-:R-:W-:-:S07]  /*4cf0*/  FADD.FTZ R12, R78, R15 ;  /* 0x0000000f4e0c7221 */ /* 0x010fce0000010000 */
[----:B------:R-:W3:Y:S01]  /*4d00*/  MUFU.EX2 R97, R97 ;  /* 0x0000006100617308 */ /* 0x000ee20000000800 */
[----:B-1----:R-:W-:-:S07]  /*4d10*/  FADD.FTZ R20, R40, R19 ;  /* 0x0000001328147221 */ /* 0x002fce0000010000 */
[----:B------:R1:W4:Y:S01]  /*4d20*/  MUFU.EX2 R80, R79 ;  /* 0x0000004f00507308 */ /* 0x0003220000000800 */
[----:B--2---:R-:W-:-:S07]  /*4d30*/  FADD.FTZ R15, R35, R12 ;  /* 0x0000000c230f7221 */ /* 0x004fce0000010000 */
[----:B------:R-:W2:Y:S01]  /*4d40*/  MUFU.EX2 R42, R42 ;  /* 0x0000002a002a7308 */ /* 0x000ea20000000800 */
[C---:B---3--:R-:W-:Y:S01]  /*4d50*/  F2FP.SATFINITE.E4M3.F32.PACK_AB_MERGE_C R40, R97.reuse, R40, RZ ;  /* 0x000000286128723e */ /* 0x048fe200048070ff */
[----:B------:R-:W-:Y:S01]  /*4d60*/  FADD.FTZ R97, R97, R20 ;  /* 0x0000001461617221 */ /* 0x000fe20000010000 */
[--C-:B-1----:R-:W-:Y:S02]  /*4d70*/  IMAD.MOV.U32 R79, RZ, RZ, R25.reuse ;  /* 0x000000ffff4f7224 */ /* 0x102fe400078e0019 */
[----:B------:R-:W-:Y:S01]  /*4d80*/  F2FP.SATFINITE.E4M3.F32.PACK_AB_MERGE_C R213, R95, R38, R40 ;  /* 0x000000265fd5723e */ /* 0x000fe20004807028 */
[----:B------:R-:W-:Y:S02]  /*4d90*/  IMAD.MOV.U32 R38, RZ, RZ, R25 ;  /* 0x000000ffff267224 */ /* 0x000fe400078e0019 */
[----:B------:R-:W1:Y:S01]  /*4da0*/  MUFU.EX2 R87, R87 ;  /* 0x0000005700577308 */ /* 0x000e620000000800 */
[C---:B----4-:R-:W-:Y:S01]  /*4db0*/  F2FP.SATFINITE.E4M3.F32.PACK_AB_MERGE_C R35, R80.reuse, R35, RZ ;  /* 0x000000235023723e */ /* 0x050fe200048070ff */
[----:B------:R-:W-:Y:S01]  /*4dc0*/  FADD.FTZ R80, R80, R15 ;  /* 0x0000000f50507221 */ /* 0x000fe20000010000 */
[----:B------:R-:W-:-:S02]  /*4dd0*/  IMAD.MOV.U32 R40, RZ, RZ, R25 ;  /* 0x000000ffff287224 */ /* 0x000fc400078e0019 */
[----:B------:R-:W-:Y:S01]  /*4de0*/  F2FP.SATFINITE.E4M3.F32.PACK_AB_MERGE_C R212, R78, R69, R35 ;  /* 0x000000454ed4723e */ /* 0x000fe20004807023 */
[----:B------:R-:W-:Y:S02]  /*4df0*/  IMAD.MOV.U32 R35, RZ, RZ, R25 ;  /* 0x000000ffff237224 */ /* 0x000fe400078e0019 */
[----:B------:R-:W3:Y:S01]  /*4e00*/  MUFU.EX2 R99, R99 ;  /* 0x0000006300637308 */ /* 0x000ee20000000800 */
[----:B--2---:R-:W-:Y:S01]  /*4e10*/  FADD.FTZ R12, R42, R97 ;  /* 0x000000612a0c7221 */ /* 0x004fe20000010000 */
[--C-:B------:R-:W-:Y:S02]  /*4e20*/  IMAD.MOV.U32 R69, RZ, RZ, R25.reuse ;  /* 0x000000ffff457224 */ /* 0x100fe400078e0019 */
[--C-:B------:R-:W-:Y:S02]  /*4e30*/  IMAD.MOV.U32 R78, RZ, RZ, R25.reuse ;  /* 0x000000ffff4e7224 */ /* 0x100fe400078e0019 */
[--C-:B------:R-:W-:Y:S02]  /*4e40*/  IMAD.MOV.U32 R95, RZ, RZ, R25.reuse ;  /* 0x000000ffff5f7224 */ /* 0x100fe400078e0019 */
[----:B------:R2:W4:Y:S01]  /*4e50*/  MUFU.EX2 R82, R93 ;  /* 0x0000005d00527308 */ /* 0x0005220000000800 */
[----:B-1----:R-:W-:Y:S01]  /*4e60*/  FADD.FTZ R15, R87, R80 ;  /* 0x00000050570f7221 */ /* 0x002fe20000010000 */
[----:B------:R-:W-:-:S02]  /*4e70*/  IMAD.MOV.U32 R80, RZ, RZ, R25 ;  /* 0x000000ffff507224 */ /* 0x000fc400078e0019 */
[----:B------:R-:W-:-:S04]  /*4e80*/  IMAD.MOV.U32 R97, RZ, RZ, R25 ;  /* 0x000000ffff617224 */ /* 0x000fc800078e0019 */
[----:B------:R-:W-:Y:S01]  /*4e90*/  MUFU.EX2 R44, R44 ;  /* 0x0000002c002c7308 */ /* 0x000fe20000000800 */
[----:B---3--:R-:W-:Y:S01]  /*4ea0*/  FADD.FTZ R19, R99, R12 ;  /* 0x0000000c63137221 */ /* 0x008fe20000010000 */
[----:B--2---:R-:W-:-:S06]  /*4eb0*/  IMAD.MOV.U32 R93, RZ, RZ, R25 ;  /* 0x000000ffff5d7224 */ /* 0x004fcc00078e0019 */
[----:B------:R-:W1:Y:S01]  /*4ec0*/  MUFU.EX2 R101, R101 ;  /* 0x0000006500657308 */ /* 0x000e620000000800 */
[----:B----4-:R-:W-:-:S07]  /*4ed0*/  FADD.FTZ R20, R82, R15 ;  /* 0x0000000f52147221 */ /* 0x010fce0000010000 */
[----:B------:R-:W2:Y:S08]  /*4ee0*/  MUFU.EX2 R39, R39 ;  /* 0x0000002700277308 */ /* 0x000eb00000000800 */
[----:B------:R3:W4:Y:S01]  /*4ef0*/  MUFU.EX2 R10, R43 ;  /* 0x0000002b000a7308 */ /* 0x0007220000000800 */
[----:B-1----:R-:W-:Y:S01]  /*4f00*/  F2FP.SATFINITE.E4M3.F32.PACK_AB_MERGE_C R21, R101, R44, RZ ;  /* 0x0000002c6515723e */ /* 0x002fe200048070ff */
[----:B------:R-:W-:-:S03]  /*4f10*/  FADD.FTZ R44, R44, R19 ;  /* 0x000000132c2c7221 */ /* 0x000fc60000010000 */
[----:B------:R-:W-:Y:S01]  /*4f20*/  F2FP.SATFINITE.E4M3.F32.PACK_AB_MERGE_C R215, R99, R42, R21 ;  /* 0x0000002a63d7723e */ /* 0x000fe20004807015 */
[----:B------:R-:W-:Y:S01]  /*4f30*/  FADD.FTZ R101, R101, R44 ;  /* 0x0000002c65657221 */ /* 0x000fe20000010000 */
[--C-:B------:R-:W-:Y:S01]  /*4f40*/  IMAD.MOV.U32 R42, RZ, RZ, R25.reuse ;  /* 0x000000ffff2a7224 */ /* 0x100fe200078e0019 */
[----:B------:R-:W-:Y:S01]  /*4f50*/  MUFU.EX2 R48, R48 ;  /* 0x0000003000307308 */ /* 0x000fe20000000800 */
[----:B--2---:R-:W-:Y:S01]  /*4f60*/  FADD.FTZ R15, R39, R20 ;  /* 0x00000014270f7221 */ /* 0x004fe20000010000 */
[--C-:B---3--:R-:W-:Y:S02]  /*4f70*/  IMAD.MOV.U32 R43, RZ, RZ, R25.reuse ;  /* 0x000000ffff2b7224 */ /* 0x108fe400078e0019 */
[--C-:B------:R-:W-:Y:S02]  /*4f80*/  IMAD.MOV.U32 R44, RZ, RZ, R25.reuse ;  /* 0x000000ffff2c7224 */ /* 0x100fe400078e0019 */
[----:B------:R-:W-:Y:S02]  /*4f90*/  IMAD.MOV.U32 R99, RZ, RZ, R25 ;  /* 0x000000ffff637224 */ /* 0x000fe400078e0019 */
[----:B------:R-:W1:Y:S01]  /*4fa0*/  MUFU.EX2 R105, R105 ;  /* 0x0000006900697308 */ /* 0x000e620000000800 */
[C---:B----4-:R-:W-:Y:S01]  /*4fb0*/  F2FP.SATFINITE.E4M3.F32.PACK_AB_MERGE_C R39, R10.reuse, R39, RZ ;  /* 0x000000270a27723e */ /* 0x050fe200048070ff */
[----:B------:R-:W-:-:S03]  /*4fc0*/  FADD.FTZ R10, R10, R15 ;  /* 0x0000000f0a0a7221 */ /* 0x000fc60000010000 */
[----:B------:R-:W-:Y:S01]  /*4fd0*/  F2FP.SATFINITE.E4M3.F32.PACK_AB_MERGE_C R214, R82, R87, R39 ;  /* 0x0000005752d6723e */ /* 0x000fe20004807027 */
[--C-:B------:R-:W-:Y:S02]  /*4fe0*/  IMAD.MOV.U32 R39, RZ, RZ, R25.reuse ;  /* 0x000000ffff277224 */ /* 0x100fe400078e0019 */
[----:B------:R-:W2:Y:S01]  /*4ff0*/  MUFU.EX2 R46, R46 ;  /* 0x0000002e002e7308 */ /* 0x000ea20000000800 */
[--C-:B------:R-:W-:Y:S02]  /*5000*/  IMAD.MOV.U32 R82, RZ, RZ, R25.reuse ;  /* 0x000000ffff527224 */ /* 0x100fe400078e0019 */
[----:B------:R-:W-:-:S05]  /*5010*/  IMAD.MOV.U32 R87, RZ, RZ, R25 ;  /* 0x000000ffff577224 */ /* 0x000fca00078e0019 */
[----:B------:R-:W3:Y:S01]  /*5020*/  MUFU.EX2 R107, R107 ;  /* 0x0000006b006b7308 */ /* 0x000ee20000000800 */
[----:B-1----:R-:W-:-:S07]  /*5030*/  F2FP.SATFINITE.E4M3.F32.PACK_AB_MERGE_C R15, R105, R48, RZ ;  /* 0x00000030690f723e */ /* 0x002fce00048070ff */
[----:B------:R-:W1:Y:S01]  /*5040*/  MUFU.EX2 R103, R103 ;  /* 0x0000006700677308 */ /* 0x000e620000000800 */
[----:B--2---:R-:W-:Y:S01]  /*5050*/  FADD.FTZ R4, R46, R101 ;  /* 0x000000652e047221 */ /* 0x004fe20000010000 */
[----:B------:R-:W-:-:S06]  /*5060*/  IMAD.MOV.U32 R101, RZ, RZ, R25 ;  /* 0x000000ffff657224 */ /* 0x000fcc00078e0019 */
[----:B------:R2:W4:Y:S01]  /*5070*/  MUFU.EX2 R14, R109 ;  /* 0x0000006d000e7308 */ /* 0x0005220000000800 */
[----:B---3--:R-:W-:-:S07]  /*5080*/  FADD.FTZ R5, R107, R10 ;  /* 0x0000000a6b057221 */ /* 0x008fce0000010000 */
[----:B------:R-:W3:Y:S01]  /*5090*/  MUFU.EX2 R111, R111 ;  /* 0x0000006f006f7308 */ /* 0x000ee20000000800 */
[C---:B-1----:R-:W-:Y:S01]  /*50a0*/  F2FP.SATFINITE.E4M3.F32.PACK_AB_MERGE_C R217, R103.reuse, R46, R15 ;  /* 0x0000002e67d9723e */ /* 0x042fe2000480700f */
[----:B------:R-:W-:Y:S01]  /*50b0*/  FADD.FTZ R103, R103, R4 ;  /* 0x0000000467677221 */ /* 0x000fe20000010000 */
[--C-:B------:R-:W-:Y:S02]  /*50c0*/  IMAD.MOV.U32 R46, RZ, RZ, R25.reuse ;  /* 0x000000ffff2e7224 */ /* 0x100fe400078e0019 */
[----:B--2---:R-:W-:Y:S02]  /*50d0*/  IMAD.MOV.U32 R109, RZ, RZ, R25 ;  /* 0x000000ffff6d7224 */ /* 0x004fe400078e0019 */
[----:B------:R-:W-:Y:S01]  /*50e0*/  FADD.FTZ R48, R48, R103 ;  /* 0x0000006730307221 */ /* 0x000fe20000010000 */
[----:B------:R-:W-:Y:S01]  /*50f0*/  IMAD.MOV.U32 R103, RZ, RZ, R25 ;  /* 0x000000ffff677224 */ /* 0x000fe200078e0019 */
[----:B------:R1:W2:Y:S01]  /*5100*/  MUFU.EX2 R6, R117 ;  /* 0x0000007500067308 */ /* 0x0002a20000000800 */
[----:B----4-:R-:W-:Y:S01]  /*5110*/  FADD.FTZ R4, R14, R5 ;  /* 0x000000050e047221 */ /* 0x010fe20000010000 */
[----:B------:R-:W-:Y:S01]  /*5120*/  FADD.FTZ R105, R105, R48 ;  /* 0x0000003069697221 */ /* 0x000fe20000010000 */
[----:B------:R-:W-:-:S05]  /*5130*/  IMAD.MOV.U32 R48, RZ, RZ, R25 ;  /* 0x000000ffff307224 */ /* 0x000fca00078e0019 */
[----:B------:R-:W-:Y:S01]  /*5140*/  MUFU.EX2 R52, R52 ;  /* 0x0000003400347308 */ /* 0x000fe20000000800 */
[----:B---3--:R-:W-:Y:S01]  /*5150*/  FADD.FTZ R5, R111, R4 ;  /* 0x000000046f057221 */ /* 0x008fe20000010000 */
[----:B-1----:R-:W-:-:S06]  /*5160*/  IMAD.MOV.U32 R117, RZ, RZ, R25 ;  /* 0x000000ffff757224 */ /* 0x002fcc00078e0019 */
[----:B------:R-:W1:Y:S01]  /*5170*/  MUFU.EX2 R115, R115 ;  /* 0x0000007300737308 */ /* 0x000e620000000800 */
[C---:B--2---:R-:W-:Y:S01]  /*5180*/  F2FP.SATFINITE.E4M3.F32.PACK_AB_MERGE_C R111, R6.reuse, R111, RZ ;  /* 0x0000006f066f723e */ /* 0x044fe200048070ff */
[----:B------:R-:W-:-:S03]  /*5190*/  FADD.FTZ R6, R6, R5 ;  /* 0x0000000506067221 */ /* 0x000fc60000010000 */
[----:B------:R-:W-:Y:S01]  /*51a0*/  F2FP.SATFINITE.E4M3.F32.PACK_AB_MERGE_C R216, R14, R107, R111 ;  /* 0x0000006b0ed8723e */ /* 0x000fe2000480706f */
[--C-:B------:R-:W-:Y:S02]  /*51b0*/  IMAD.MOV.U32 R107, RZ, RZ, R25.reuse ;  /* 0x000000ffff6b7224 */ /* 0x100fe400078e0019 */
[----:B------:R-:W2:Y:S01]  /*51c0*/  MUFU.EX2 R50, R50 ;  /* 0x0000003200327308 */ /* 0x000ea20000000800 */
[----:B------:R-:W-:-:S07]  /*51d0*/  IMAD.MOV.U32 R111, RZ, RZ, R25 ;  /* 0x000000ffff6f7224 */ /* 0x000fce00078e0019 */
[----:B------:R-:W3:Y:S01]  /*51e0*/  MUFU.EX2 R119, R119 ;  /* 0x0000007700777308 */ /* 0x000ee20000000800 */
[----:B-1----:R-:W-:-:S07]  /*51f0*/  F2FP.SATFINITE.E4M3.F32.PACK_AB_MERGE_C R7, R115, R52, RZ ;  /* 0x000000347307723e */ /* 0x002fce00048070ff */
[----:B------:R-:W1:Y:S01]  /*5200*/  MUFU.EX2 R113, R113 ;  /* 0x0000007100717308 */ /* 0x000e620000000800 */
[----:B--2---:R-:W-:Y:S01]  /*5210*/  FADD.FTZ R4, R50, R105 ;  /* 0x0000006932047221 */ /* 0x004fe20000010000 */
[----:B------:R-:W-:-:S06]  /*5220*/  IMAD.MOV.U32 R105, RZ, RZ, R25 ;  /* 0x000000ffff697224 */ /* 0x000fcc00078e0019 */
[----:B------:R-:W2:Y:S01]  /*5230*/  MUFU.EX2 R12, R121 ;  /* 0x00000079000c7308 */ /* 0x000ea20000000800 */
[----:B---3--:R-:W-:-:S07]  /*5240*/  FADD.FTZ R5, R119, R6 ;  /* 0x0000000677057221 */ /* 0x008fce0000010000 */
[----:B------:R-:W-:Y:S01]  /*5250*/  MUFU.EX2 R123, R123 ;  /* 0x0000007b007b7308 */ /* 0x000fe20000000800 */
[C---:B-1----:R-:W-:Y:S01]  /*5260*/  F2FP.SATFINITE.E4M3.F32.PACK_AB_MERGE_C R219, R113.reuse, R50, R7 ;  /* 0x0000003271db723e */ /* 0x042fe20004807007 */
[----:B------:R-:W-:Y:S01]  /*5270*/  FADD.FTZ R113, R113, R4 ;  /* 0x0000000471717221 */ /* 0x000fe20000010000 */
[----:B------:R-:W-:-:S03]  /*5280*/  IMAD.MOV.U32 R50, RZ, RZ, R25 ;  /* 0x000000ffff327224 */ /* 0x000fc600078e0019 */
[----:B------:R-:W-:Y:S01]  /*5290*/  FADD.FTZ R52, R52, R113 ;  /* 0x0000007134347221 */ /* 0x000fe20000010000 */
[----:B------:R-:W-:Y:S01]  /*52a0*/  IMAD.MOV.U32 R113, RZ, RZ, R25 ;  /* 0x000000ffff717224 */ /* 0x000fe200078e0019 */
[----:B------:R-:W1:Y:S01]  /*52b0*/  MUFU.EX2 R62, R62 ;  /* 0x0000003e003e7308 */ /* 0x000e620000000800 */
[----:B--2---:R-:W-:Y:S01]  /*52c0*/  FADD.FTZ R4, R12, R5 ;  /* 0x000000050c047221 */ /* 0x004fe20000010000 */
[----:B------:R-:W-:Y:S01]  /*52d0*/  FADD.FTZ R7, R115, R52 ;  /* 0x0000003473077221 */ /* 0x000fe20000010000 */
[--C-:B------:R-:W-:Y:S02]  /*52e0*/  IMAD.MOV.U32 R52, RZ, RZ, R25.reuse ;  /* 0x000000ffff347224 */ /* 0x100fe400078e0019 */
[----:B------:R-:W-:Y:S01]  /*52f0*/  IMAD.MOV.U32 R115, RZ, RZ, R25 ;  /* 0x000000ffff737224 */ /* 0x000fe200078e0019 */
[----:B-1----:R-:W-:Y:S01]  /*5300*/  F2FP.SATFINITE.E4M3.F32.PACK_AB_MERGE_C R5, R62, R123, RZ ;  /* 0x0000007b3e05723e */ /* 0x002fe200048070ff */
[----:B------:R-:W-:-:S03]  /*5310*/  FADD.FTZ R123, R123, R4 ;  /* 0x000000047b7b7221 */ /* 0x000fc60000010000 */
[----:B------:R-:W-:Y:S01]  /*5320*/  F2FP.SATFINITE.E4M3.F32.PACK_AB_MERGE_C R218, R12, R119, R5 ;  /* 0x000000770cda723e */ /* 0x000fe20004807005 */
[----:B------:R-:W-:Y:S01]  /*5330*/  FADD.FTZ R6, R62, R123 ;  /* 0x0000007b3e067221 */ /* 0x000fe20000010000 */
[----:B------:R-:W-:Y:S02]  /*5340*/  IMAD.MOV.U32 R5, RZ, RZ, RZ ;  /* 0x000000ffff057224 */ /* 0x000fe400078e00ff */
[--C-:B------:R-:W-:Y:S02]  /*5350*/  IMAD.MOV.U32 R62, RZ, RZ, R25.reuse ;  /* 0x000000ffff3e7224 */ /* 0x100fe400078e0019 */
[----:B------:R-:W-:Y:S01]  /*5360*/  IMAD.MOV.U32 R119, RZ, RZ, R25 ;  /* 0x000000ffff777224 */ /* 0x000fe200078e0019 */
[----:B0-----:R-:W-:Y:S06]  /*5370*/  @!P2 BRA `(.L_x_3153) ;  /* 0x0000003c000ca947 */ /* 0x001fec0003800000 */
[----:B------:R-:W-:Y:S01]  /*5380*/  IMAD.MOV.U32 R8, RZ, RZ, R22 ;  /* 0x000000ffff087224 */ /* 0x000fe200078e0016 */
[----:B------:R-:W-:Y:S01]  /*5390*/  CS2R R118, SRZ ;  /* 0x0000000000767805 */ /* 0x000fe2000001ff00 */
[----:B------:R-:W-:Y:S01]  /*53a0*/  IMAD.MOV.U32 R9, RZ, RZ, R127 ;  /* 0x000000ffff097224 */ /* 0x000fe200078e007f */
[----:B------:R-:W-:Y:S01]  /*53b0*/  CS2R R116, SRZ ;  /* 0x0000000000747805 */ /* 0x000fe2000001ff00 */
[----:B------:R-:W-:Y:S01]  /*53c0*/  IMAD.MOV.U32 R4, RZ, RZ, R131 ;  /* 0x000000ffff047224 */ /* 0x000fe200078e0083 */
[----:B------:R-:W-:Y:S01]  /*53d0*/  CS2R R114, SRZ ;  /* 0x0000000000727805 */ /* 0x000fe2000001ff00 */
[----:B------:R-:W-:Y:S01]  /*53e0*/  IMAD.MOV.U32 R10, RZ, RZ, RZ ;  /* 0x000000ffff0a7224 */ /* 0x000fe200078e00ff */
        /* <DEDUP_REMOVED lines=45> */
[----:B------:R-:W-:-:S06]  /*56c0*/  UMOV UR53, URZ ;  /* 0x0000003f00357c82 */ /* 0x000fcc0008000000 */
.L_x_3163:
[----:B------:R-:W-:Y:S01]  /*56d0*/  ISETP.NE.AND P3, PT, RZ, UR41, PT ;  /* 0x00000029ff007c0c */ /* 0x000fe2000bf65270 */
[----:B------:R-:W-:-:S04]  /*56e0*/  UISETP.NE.AND UP0, UPT, UR53, 0x1, UPT ;  /* 0x000000013500788c */ /* 0x000fc8000bf05270 */
[----:B------:R-:W-:-:S06]  /*56f0*/  USEL UR4, URZ, 0x1, UP0 ;  /* 0x000000013f047887 */ /* 0x000fcc0008000000 */
[----:B------:R-:W-:Y:S02]  /*5700*/  LOP3.LUT R5, R10, UR4, RZ, 0x3c, !PT ;  /* 0x000000040a057c12 */ /* 0x000fe4000f8e3cff */
[----:B------:R-:W-:Y:S05]  /*5710*/  @P3 BRA `(.L_x_3154) ;  /* 0x0000000000343947 */ /* 0x000fea0003800000 */
[----:B------:R-:W-:Y:S05]  /*5720*/  @!P0 BRA `(.L_x_3155) ;  /* 0x0000000000048947 */ /* 0x000fea0003800000 */
[----:B------:R-:W-:Y:S01]  /*5730*/  BPT.TRAP 0x1 ;  /* 0x000000040000795c */ /* 0x000fe20000300000 */
.L_x_3155:
        /* <DEDUP_REMOVED lines=8> */
.L_x_3156:
[----:B-1----:R-:W-:Y:S05]  /*57c0*/  @P2 BRA `(.L_x_3154) ;  /* 0x0000000000082947 */ /* 0x002fea0003800000 */
[----:B------:R-:W1:Y:S02]  /*57d0*/  SYNCS.PHASECHK.TRANS64.TRYWAIT P2, [UR4+0x33430], R11 ;  /* 0x0334300bff0075a7 */ /* 0x000e640008040144 */
[----:B-1----:R-:W-:Y:S05]  /*57e0*/  @!P2 BRA `(.L_x_3157) ;  /* 0x000000b800b8a947 */ /* 0x002fea0003800000 */
.L_x_3154:
[----:B01----:R-:W-:Y:S01]  /*57f0*/  VIADD R11, R18, 0x8 ;  /* 0x00000008120b7836 */ /* 0x003fe20000000000 */
[----:B------:R-:W-:Y:S01]  /*5800*/  UIADD3 UR52, UR53, 0x1, URZ ;  /* 0x0000000135347890 */ /* 0x000fe2000fffe03f */
[C---:B------:R-:W-:Y:S01]  /*5810*/  R2UR UR4, R2.reuse ;  /* 0x00000000020472ca */ /* 0x040fe200000e0000 */
[----:B------:R-:W-:Y:S01]  /*5820*/  UMOV UR7, 0x80000020 ;  /* 0x8000002000077882 */ /* 0x000fe20000000000 */
[C---:B------:R-:W-:Y:S01]  /*5830*/  R2UR UR5, R3.reuse ;  /* 0x00000000030572ca */ /* 0x040fe200000e0000 */
[----:B------:R0:W-:Y:S01]  /*5840*/  BAR.SYNC.DEFER_BLOCKING R11, 0x100 ;  /* 0x0004000b0000751d */ /* 0x0001e20000010000 */
[----:B------:R-:W-:Y:S01]  /*5850*/  UISETP.NE.AND UP0, UPT, UR52, 0x2, UPT ;  /* 0x000000023400788c */ /* 0x000fe2000bf05270 */
[C---:B------:R-:W-:Y:S02]  /*5860*/  R2UR UR8, R2.reuse ;  /* 0x00000000020872ca */ /* 0x040fe400000e0000 */
[C---:B------:R-:W-:Y:S01]  /*5870*/  R2UR UR9, R3.reuse ;  /* 0x00000000030972ca */ /* 0x040fe200000e0000 */
[----:B------:R-:W-:Y:S01]  /*5880*/  USEL UR52, UR52, URZ, UP0 ;  /* 0x0000003f34347287 */ /* 0x000fe20008000000 */
[C---:B------:R-:W-:Y:S01]  /*5890*/  R2UR UR12, R2.reuse ;  /* 0x00000000020c72ca */ /* 0x040fe200000e0000 */
[----:B------:R-:W-:Y:S01]  /*58a0*/  UMOV UR11, 0x80000020 ;  /* 0x80000020000b7882 */ /* 0x000fe20000000000 */
[C---:B------:R-:W-:Y:S01]  /*58b0*/  R2UR UR13, R3.reuse ;  /* 0x00000000030d72ca */ /* 0x040fe200000e0000 */
[----:B------:R-:W-:Y:S01]  /*58c0*/  UIMAD UR54, UR52, 0x780, UR42 ;  /* 0x00000780343678a4 */ /* 0x000fe2000f8e022a */
[C---:B------:R-:W-:Y:S01]  /*58d0*/  R2UR UR16, R2.reuse ;  /* 0x00000000021072ca */ /* 0x040fe200000e0000 */
[----:B------:R-:W-:Y:S01]  /*58e0*/  UMOV UR15, 0x80000020 ;  /* 0x80000020000f7882 */ /* 0x000fe20000000000 */
[C---:B------:R-:W-:Y:S01]  /*58f0*/  R2UR UR17, R3.reuse ;  /* 0x00000000031172ca */ /* 0x040fe200000e0000 */
[----:B------:R-:W-:Y:S01]  /*5900*/  UIADD3 UR10, UR54, 0x80, URZ ;  /* 0x00000080360a7890 */ /* 0x000fe2000fffe03f */
[----:B------:R-:W-:Y:S01]  /*5910*/  R2UR UR20, R2 ;  /* 0x00000000021472ca */ /* 0x000fe200000e0000 */
[----:B------:R-:W-:Y:S01]  /*5920*/  UIADD3 UR14, UR54, 0x100, URZ ;  /* 0x00000100360e7890 */ /* 0x000fe2000fffe03f */
[----:B------:R-:W-:Y:S01]  /*5930*/  R2UR UR21, R3 ;  /* 0x00000000031572ca */ /* 0x000fe200000e0000 */
[----:B------:R-:W-:Y:S01]  /*5940*/  UMOV UR6, UR54 ;  /* 0x0000003600067c82 */ /* 0x000fe20008000000 */
[----:B------:R-:W-:Y:S01]  /*5950*/  UIADD3 UR18, UR54, 0x180, URZ ;  /* 0x0000018036127890 */ /* 0x000fe2000fffe03f */
[----:B------:R-:W-:Y:S01]  /*5960*/  UMOV UR19, 0x80000020 ;  /* 0x8000002000137882 */ /* 0x000fe20000000000 */
[----:B------:R-:W-:Y:S01]  /*5970*/  UIADD3 UR22, UR54, 0x200, URZ ;  /* 0x0000020036167890 */ /* 0x000fe2000fffe03f */
[----:B------:R-:W-:Y:S01]  /*5980*/  UMOV UR23, 0x80000020 ;  /* 0x8000002000177882 */ /* 0x000fe20000000000 */
[----:B------:R-:W-:Y:S01]  /*5990*/  WARPGROUP.ARRIVE ;  /* 0x00000000000079c5 */ /* 0x000fe20000000000 */
[----:B------:R-:W-:Y:S01]  /*59a0*/  UIADD3 UR26, UR54, 0x2, URZ ;  /* 0x00000002361a7890 */ /* 0x000fe2000fffe03f */
[----:B------:R-:W-:Y:S01]  /*59b0*/  UMOV UR27, 0x80000020 ;  /* 0x80000020001b7882 */ /* 0x000fe20000000000 */
[----:B------:R-:W-:-:S03]  /*59c0*/  UIADD3 UR30, UR54, 0x280, URZ ;  /* 0x00000280361e7890 */ /* 0x000fc6000fffe03f */
[----:B------:R-:W-:Y:S01]  /*59d0*/  QGMMA.64x32x32.F32.E4M3.E4M3 R184, gdesc[UR4], RZ, !UPT, gsb0 ;  /* 0x0060000004b879f3 */ /* 0x000fe2000c0008ff */
[----:B------:R-:W-:Y:S01]  /*59e0*/  UIADD3 UR6, UR54, 0x82, URZ ;  /* 0x0000008236067890 */ /* 0x000fe2000fffe03f */
[----:B------:R-:W-:Y:S01]  /*59f0*/  UMOV UR4, UR24 ;  /* 0x0000001800047c82 */ /* 0x000fe20008000000 */
[----:B------:R-:W-:Y:S01]  /*5a00*/  UMOV UR5, UR25 ;  /* 0x0000001900057c82 */ /* 0x000fe20008000000 */
        /* <DEDUP_REMOVED lines=8> */
[----:B------:R-:W-:-:S02]  /*5a90*/  WARPGROUP.DEPBAR.LE gsb0, 0x0 ;  /* 0x00008000000079c5 */ /* 0x000fc40000010000 */
[----:B------:R-:W-:-:S06]  /*5aa0*/  WARPGROUP.ARRIVE ;  /* 0x00000000000079c5 */ /* 0x000fcc0000000000 */
[----:B------:R-:W-:Y:S01]  /*5ab0*/  QGMMA.64x32x32.F32.E4M3.E4M3 R168, gdesc[UR8], RZ, !UPT, gsb0 ;  /* 0x0060000008a879f3 */ /* 0x000fe2000c0008ff */
[----:B------:R-:W-:Y:S02]  /*5ac0*/  UIADD3 UR8, UR54, 0x102, URZ ;  /* 0x0000010236087890 */ /* 0x000fe4000fffe03f */
[----:B------:R-:W-:Y:S02]  /*5ad0*/  UIADD3 UR9, UR54, 0x182, URZ ;  /* 0x0000018236097890 */ /* 0x000fe4000fffe03f */
        /* <DEDUP_REMOVED lines=13> */
[----:B------:R-:W-:Y:S01]  /*5bb0*/  UMOV UR26, UR6 ;  /* 0x00000006001a7c82 */ /* 0x000fe20008000000 */
[----:B------:R-:W-:Y:S01]  /*5bc0*/  UMOV UR27, 0x80000020 ;  /* 0x80000020001b7882 */ /* 0x000fe20000000000 */
[----:B------:R-:W-:Y:S01]  /*5bd0*/  UMOV UR6, UR8 ;  /* 0x0000000800067c82 */ /* 0x000fe20008000000 */
        /* <DEDUP_REMOVED lines=10> */
[----:B------:R-:W-:Y:S01]  /*5c80*/  UIADD3 UR6, UR54, 0x300, URZ ;  /* 0x0000030036067890 */ /* 0x000fe2000fffe03f */
[----:B------:R-:W-:Y:S01]  /*5c90*/  UMOV UR4, UR28 ;  /* 0x0000001c00047c82 */ /* 0x000fe20008000000 */
        /* <DEDUP_REMOVED lines=121> */
[----:B0-----:R-:W-:Y:S05]  /*6430*/  @P3 BRA `(.L_x_3158) ;  /* 0x0000000000283947 */ /* 0x001fea0003800000 */
[----:B------:R-:W-:Y:S05]  /*6440*/  @!P0 BRA `(.L_x_3159) ;  /* 0x0000000000048947 */ /* 0x000fea0003800000 */
[----:B------:R-:W-:Y:S01]  /*6450*/  BPT.TRAP 0x1 ;  /* 0x000000040000795c */ /* 0x000fe20000300000 */
.L_x_3159:
[----:B------:R-:W-:Y:S01]  /*6460*/  ULEA UR4, UR53, UR40, 0x3 ;  /* 0x0000002835047291 */ /* 0x000fe2000f8e183f */
[----:B------:R-:W-:-:S08]  /*6470*/  SHF.L.U32 R10, R10, 0x1f, RZ ;  /* 0x0000001f0a0a7819 */ /* 0x000fd000000006ff */
[----:B------:R0:W1:Y:S01]  /*6480*/  SYNCS.PHASECHK.TRANS64.TRYWAIT P2, [UR4+0x33450], R10 ;  /* 0x0334500aff0075a7 */ /* 0x0000620008040144 */
[----:B------:R-:W-:Y:S05]  /*6490*/  @!P0 BRA `(.L_x_3160) ;  /* 0x0000000000048947 */ /* 0x000fea0003800000 */
[----:B------:R-:W-:Y:S01]  /*64a0*/  BPT.TRAP 0x1 ;  /* 0x000000040000795c */ /* 0x000fe20000300000 */
.L_x_3160:
[----:B-1----:R-:W-:Y:S05]  /*64b0*/  @P2 BRA `(.L_x_3158) ;  /* 0x0000000000082947 */ /* 0x002fea0003800000 */
[----:B------:R-:W1:Y:S02]  /*64c0*/  SYNCS.PHASECHK.TRANS64.TRYWAIT P2, [UR4+0x33450], R10 ;  /* 0x0334500aff0075a7 */ /* 0x000e640008040144 */
[----:B-1----:R-:W-:Y:S05]  /*64d0*/  @!P2 BRA `(.L_x_3161) ;  /* 0x000000ac0094a947 */ /* 0x002fea0003800000 */
.L_x_3158:
[----:B------:R-:W-:Y:S01]  /*64e0*/  UIADD3 UR4, UR40, 0x200, URZ ;  /* 0x0000020028047890 */ /* 0x000fe2000fffe03f */
[----:B------:R-:W-:Y:S01]  /*64f0*/  WARPGROUP.ARRIVE ;  /* 0x00000000000079c5 */ /* 0x000fe20000000000 */
[----:B------:R-:W-:Y:S01]  /*6500*/  UMOV UR7, 0xc0000010 ;  /* 0xc000001000077882 */ /* 0x000fe20000000000 */
[C---:B-1----:R-:W-:Y:S01]  /*6510*/  FMUL.FTZ R11, R0.reuse, R184 ;  /* 0x000000b8000b7220 */ /* 0x042fe20000410000 */
[----:B------:R-:W-:Y:S01]  /*6520*/  USHF.R.U32.HI UR4, URZ, 0x4, UR4 ;  /* 0x000000043f047899 */ /* 0x000fe20008011604 */
[C---:B------:R-:W-:Y:S01]  /*6530*/  FMUL.FTZ R12, R0.reuse, R186 ;  /* 0x000000ba000c7220 */ /* 0x040fe20000410000 */
[C---:B0-----:R-:W-:Y:S01]  /*6540*/  FMUL.FTZ R10, R0.reuse, R185 ;  /* 0x000000b9000a7220 */ /* 0x041fe20000410000 */
        /* <DEDUP_REMOVED lines=9> */
[----:B------:R-:W-:Y:S01]  /*65e0*/  UIMAD UR4, UR53, 0x780, UR4 ;  /* 0x00000780350478a4 */ /* 0x000fe2000f8e0204 */
        /* <DEDUP_REMOVED lines=8> */
[----:B------:R-:W-:Y:S01]  /*6670*/  QGMMA.64x192x32.F32.E4M3.E4M3 R24, R200, gdesc[UR4], R24, gsb0 ;  /* 0x02e00004c8187df3 */ /* 0x000fe20008000818 */
[----:B------:R-:W-:Y:S01]  /*6680*/  UIADD3 UR6, UR4, 0x180, URZ ;  /* 0x0000018004067890 */ /* 0x000fe2000fffe03f */
[----:B------:R-:W2:Y:S01]  /*6690*/  MUFU.TANH R10, R10 ;  /* 0x0000000a000a7308 */ /* 0x000ea20000002400 */
[----:B------:R-:W-:Y:S01]  /*66a0*/  UMOV UR7, 0xc0000010 ;  /* 0xc000001000077882 */ /* 0x000fe20000000000 */
[----:B0-----:R-:W-:Y:S01]  /*66b0*/  FMNMX.FTZ R189, R11, R4, !PT ;  /* 0x000000040bbd7209 */ /* 0x001fe20007810000 */
[C---:B------:R-:W-:Y:S01]  /*66c0*/  FMUL.FTZ R188, R0.reuse, R199 ;  /* 0x000000c700bc7220 */ /* 0x040fe20000410000 */
[C---:B------:R-:W-:Y:S01]  /*66d0*/  FMUL.FTZ R168, R0.reuse, R168 ;  /* 0x000000a800a87220 */ /* 0x040fe20000410000 */
        /* <DEDUP_REMOVED lines=74> */
[----:B------:R-:W-:Y:S01]  /*6b80*/  IMAD.U32 R194, RZ, RZ, UR52 ;  /* 0x00000034ffc27e24 */ /* 0x000fe2000f8e00ff */
[----:B------:R-:W0:Y:S01]  /*6b90*/  MUFU.TANH R185, R185 ;  /* 0x000000b900b97308 */ /* 0x000e220000002400 */
[----:B-1----:R-:W-:-:S03]  /*6ba0*/  FMNMX.FTZ R190, R22, R189, !PT ;  /* 0x000000bd16be7209 */ /* 0x002fc60007810000 */
[----:B------:R-:W-:-:S04]  /*6bb0*/  @!P1 LEA R194, R194, UR40, 0x3 ;  /* 0x00000028c2c29c11 */ /* 0x000fc8000f8e18ff */
        /* <DEDUP_REMOVED lines=30> */
[----:B------:R-:W-:Y:S02]  /*6da0*/  WARPGROUP.DEPBAR.LE gsb0, 0x0 ;  /* 0x00008000000079c5 */ /* 0x000fe40000010000 */
[----:B------:R-:W-:Y:S01]  /*6db0*/  WARPGROUP.ARRIVE ;  /* 0x00000000000079c5 */ /* 0x000fe20000000000 */
[----:B------:R-:W-:-:S03]  /*6dc0*/  FMUL.FTZ R201, R0, R134 ;  /* 0x0000008600c97220 */ /* 0x000fc60000410000 */
[----:B------:R-:W1:Y:S01]  /*6dd0*/  MUFU.TANH R180, R180 ;  /* 0x000000b400b47308 */ /* 0x000e620000002400 */
[----:B--2---:R-:W-:Y:S01]  /*6de0*/  FMNMX.FTZ R189, R177, R190, !PT ;  /* 0x000000beb1bd7209 */ /* 0x004fe20007810000 */
[----:B------:R-:W-:Y:S01]  /*6df0*/  QGMMA.64x192x32.F32.E4M3.E4M3 R24, R204, gdesc[UR4], R24, gsb0 ;  /* 0x02e00004cc187df3 */ /* 0x000fe20008000818 */
[----:B------:R-:W-:Y:S01]  /*6e00*/  UIADD3 UR6, UR4, 0x300, URZ ;  /* 0x0000030004067890 */ /* 0x000fe2000fffe03f */
[----:B------:R-:W-:-:S04]  /*6e10*/  UMOV UR7, 0xc0000010 ;  /* 0xc000001000077882 */ /* 0x000fc80000000000 */
        /* <DEDUP_REMOVED lines=43> */
[----:B------:R-:W-:-:S06]  /*70d0*/  FMUL.FTZ R195, R0, R130 ;  /* 0x0000008200c37220 */ /* 0x000fcc0000410000 */
        /* <DEDUP_REMOVED lines=12> */
[----:B-1----:R-:W-:Y:S01]  /*71a0*/  FMNMX.FTZ R126, R140, R127, !PT ;  /* 0x0000007f8c7e7209 */ /* 0x002fe20007810000 */
[----:B------:R-:W-:Y:S02]  /*71b0*/  WARPGROUP.DEPBAR.LE gsb0, 0x0 ;  /* 0x00008000000079c5 */ /* 0x000fe40000010000 */
[----:B------:R-:W-:-:S04]  /*71c0*/  WARPGROUP.ARRIVE ;  /* 0x00000000000079c5 */ /* 0x000fc80000000000 */
[----:B------:R-:W1:Y:S01]  /*71d0*/  MUFU.TANH R143, R143 ;  /* 0x0000008f008f7308 */ /* 0x000e620000002400 */
[----:B--2---:R-:W-:Y:S01]  /*71e0*/  FMNMX.FTZ R127, R141, R126, !PT ;  /* 0x0000007e8d7f7209 */ /* 0x004fe20007810000 */
[----:B------:R-:W-:Y:S01]  /*71f0*/  QGMMA.64x192x32.F32.E4M3.E4M3 R24, R208, gdesc[UR4], R24, gsb0 ;  /* 0x02e00004d0187df3 */ /* 0x000fe20008000818 */
[----:B------:R-:W-:Y:S01]  /*7200*/  UIADD3 UR6, UR4, 0x480, URZ ;  /* 0x0000048004067890 */ /* 0x000fe2000fffe03f */
[----:B------:R-:W-:Y:S01]  /*7210*/  UMOV UR7, 0xc0000010 ;  /* 0xc000001000077882 */ /* 0x000fe20000000000 */
[----:B------:R-:W-:-:S03]  /*7220*/  UIADD3 UR4, UR4, 0x600, URZ ;  /* 0x0000060004047890 */ /* 0x000fc6000fffe03f */
        /* <DEDUP_REMOVED lines=48> */
[----:B--2---:R-:W-:-:S05]  /*7530*/  FMNMX.FTZ R127, R133, R126, !PT ;  /* 0x0000007e857f7209 */ /* 0x004fca0007810000 */
[----:B------:R-:W2:Y:S01]  /*7540*/  SHFL.BFLY PT, R126, R127, 0x2, 0x1f ;  /* 0x0c401f007f7e7f89 */ /* 0x000ea200000e0000 */
[----:B0-----:R-:W-:Y:S01]  /*7550*/  FMNMX.FTZ R128, R201, R128, !PT ;  /* 0x00000080c9807209 */ /* 0x001fe20007810000 */
[----:B------:R-:W-:Y:S02]  /*7560*/  WARPGROUP.DEPBAR.LE gsb0, 0x0 ;  /* 0x00008000000079c5 */ /* 0x000fe40000010000 */
[----:B------:R-:W-:Y:S01]  /*7570*/  WARPGROUP.ARRIVE ;  /* 0x00000000000079c5 */ /* 0x000fe20000000000 */
[----:B-1----:R-:W-:-:S05]  /*7580*/  FMNMX.FTZ R128, R135, R128, !PT ;  /* 0x0000008087807209 */ /* 0x002fca0007810000 */
[----:B------:R-:W-:Y:S01]  /*7590*/  QGMMA.64x192x32.F32.E4M3.E4M3 R24, R212, gdesc[UR4], R24, gsb0 ;  /* 0x02e00004d4187df3 */ /* 0x000fe20008000818 */
[----:B------:R-:W0:Y:S01]  /*75a0*/  SHFL.BFLY PT, R131, R128, 0x2, 0x1f ;  /* 0x0c401f0080837f89 */ /* 0x000e2200000e0000 */
[----:B------:R-:W-:Y:S01]  /*75b0*/  UMOV UR6, UR4 ;  /* 0x0000000400067c82 */ /* 0x000fe20008000000 */
[----:B------:R-:W-:Y:S01]  /*75c0*/  UMOV UR7, 0xc0000010 ;  /* 0xc000001000077882 */ /* 0x000fe20000000000 */
[----:B--2---:R-:W-:Y:S02]  /*75d0*/  FMNMX.FTZ R130, R127, R126, !PT ;  /* 0x0000007e7f827209 */ /* 0x004fe40007810000 */
[----:B------:R-:W1:Y:S01]  /*75e0*/  LDC R126, c[0x0][0x988] ;  /* 0x00026200ff7e7b82 */ /* 0x000e620000000800 */
[----:B0-----:R-:W-:Y:S02]  /*75f0*/  FMNMX.FTZ R132, R128, R131, !PT ;  /* 0x0000008380847209 */ /* 0x001fe40007810000 */
[----:B------:R-:W0:Y:S04]  /*7600*/  SHFL.BFLY PT, R131, R130, 0x1, 0x1f ;  /* 0x0c201f0082837f89 */ /* 0x000e2800000e0000 */
[----:B------:R-:W2:Y:S01]  /*7610*/  SHFL.BFLY PT, R203, R132, 0x1, 0x1f ;  /* 0x0c201f0084cb7f89 */ /* 0x000ea200000e0000 */
[----:B0-----:R-:W-:-:S02]  /*7620*/  FMNMX.FTZ R131, R130, R131, !PT ;  /* 0x0000008382837209 */ /* 0x001fc40007810000 */
[----:B--2---:R-:W-:-:S03]  /*7630*/  FMNMX.FTZ R127, R132, R203, !PT ;  /* 0x000000cb847f7209 */ /* 0x004fc60007810000 */
[----:B------:R-:W-:-:S04]  /*7640*/  FADD.FTZ R203, -R131, R4 ;  /* 0x0000000483cb7221 */ /* 0x000fc80000010100 */
[----:B-1----:R-:W-:Y:S01]  /*7650*/  FMUL.FTZ R134, R203, R126 ;  /* 0x0000007ecb867220 */ /* 0x002fe20000410000 */
[----:B------:R-:W-:-:S03]  /*7660*/  FADD.FTZ R203, -R127, R9 ;  /* 0x000000097fcb7221 */ /* 0x000fc60000010100 */
[----:B------:R0:W-:Y:S01]  /*7670*/  MUFU.EX2 R9, R134 ;  /* 0x0000008600097308 */ /* 0x0001e20000000800 */
[-C--:B------:R-:W-:Y:S01]  /*7680*/  FMUL.FTZ R4, R203, R126.reuse ;  /* 0x0000007ecb047220 */ /* 0x080fe20000410000 */
[----:B------:R-:W-:-:S04]  /*7690*/  FFMA.FTZ R203, R131, R126, -8 ;  /* 0xc100000083cb7423 */ /* 0x000fc8000001007e */
[-CC-:B------:R-:W-:Y:S01]  /*76a0*/  FFMA.FTZ R132, R172, R126.reuse, -R203.reuse ;  /* 0x0000007eac847223 */ /* 0x180fe200000108cb */
[----:B------:R-:W-:-:S01]  /*76b0*/  FFMA.FTZ R172, R193, R126, -R203 ;  /* 0x0000007ec1ac7223 */ /* 0x000fc200000108cb */
[-C--:B------:R-:W-:Y:S01]  /*76c0*/  FFMA.FTZ R193, R127, R126.reuse, -8 ;  /* 0xc10000007fc17423 */ /* 0x080fe2000001007e */
[----:B0-----:R-:W-:-:S01]  /*76d0*/  FFMA.FTZ R134, R176, R126, -R203 ;  /* 0x0000007eb0867223 */ /* 0x001fc200000108cb */
[-CC-:B------:R-:W-:Y:S01]  /*76e0*/  FFMA.FTZ R128, R11, R126.reuse, -R203.reuse ;  /* 0x0000007e0b807223 */ /* 0x180fe200000108cb */
[----:B------:R-:W-:-:S01]  /*76f0*/  FFMA.FTZ R176, R199, R126, -R203 ;  /* 0x0000007ec7b07223 */ /* 0x000fc200000108cb */
[-C--:B------:R-:W-:Y:S01]  /*7700*/  FFMA.FTZ R199, R12, R126.reuse, -R193 ;  /* 0x0000007e0cc77223 */ /* 0x080fe200000108c1 */
[----:B------:R-:W-:-:S01]  /*7710*/  FFMA.FTZ R11, R10, R126, -R203 ;  /* 0x0000007e0a0b7223 */ /* 0x000fc200000108cb */
[-C--:B------:R-:W-:Y:S01]  /*7720*/  FFMA.FTZ R12, R13, R126.reuse, -R193 ;  /* 0x0000007e0d0c7223 */ /* 0x080fe200000108c1 */
[----:B------:R-:W-:Y:S01]  /*7730*/  MUFU.EX2 R4, R4 ;  /* 0x0000000400047308 */ /* 0x000fe20000000800 */
[----:B------:R-:W-:-:S01]  /*7740*/  FFMA.FTZ R10, R14, R126, -R203 ;  /* 0x0000007e0e0a7223 */ /* 0x000fc200000108cb */
[-C--:B------:R-:W-:Y:S01]  /*7750*/  FFMA.FTZ R13, R19, R126.reuse, -R193 ;  /* 0x0000007e130d7223 */ /* 0x080fe200000108c1 */
[----:B------:R-:W-:-:S01]  /*7760*/  FFMA.FTZ R15, R15, R126, -R203 ;  /* 0x0000007e0f0f7223 */ /* 0x000fc200000108cb */
[-C--:B------:R-:W-:Y:S01]  /*7770*/  FFMA.FTZ R20, R20, R126.reuse, -R193 ;  /* 0x0000007e14147223 */ /* 0x080fe200000108c1 */
[----:B------:R-:W-:-:S01]  /*7780*/  FFMA.FTZ R14, R21, R126, -R203 ;  /* 0x0000007e150e7223 */ /* 0x000fc200000108cb */
[-C--:B------:R-:W-:Y:S01]  /*7790*/  FFMA.FTZ R19, R23, R126.reuse, -R193 ;  /* 0x0000007e17137223 */ /* 0x080fe200000108c1 */
[----:B------:R-:W-:-:S01]  /*77a0*/  FFMA.FTZ R130, R168, R126, -R203 ;  /* 0x0000007ea8827223 */ /* 0x000fc200000108cb */
[----:B------:R-:W0:Y:S01]  /*77b0*/  MUFU.EX2 R128, R128 ;  /* 0x0000008000807308 */ /* 0x000e220000000800 */
[----:B------:R-:W-:-:S01]  /*77c0*/  FFMA.FTZ R21, R22, R126, -R203 ;  /* 0x0000007e16157223 */ /* 0x000fc200000108cb */
[-C--:B------:R-:W-:Y:S01]  /*77d0*/  FFMA.FTZ R168, R180, R126.reuse, -R203 ;  /* 0x0000007eb4a87223 */ /* 0x080fe200000108cb */
[----:B------:R-:W-:-:S01]  /*77e0*/  FFMA.FTZ R180, R184, R126, -R193 ;  /* 0x0000007eb8b47223 */ /* 0x000fc200000108c1 */
[-C--:B------:R-:W-:Y:S01]  /*77f0*/  FFMA.FTZ R22, R185, R126.reuse, -R203 ;  /* 0x0000007eb9167223 */ /* 0x080fe200000108cb */
[----:B------:R-:W-:-:S01]  /*7800*/  FFMA.FTZ R23, R187, R126, -R193 ;  /* 0x0000007ebb177223 */ /* 0x000fc200000108c1 */
[-C--:B------:R-:W-:Y:S01]  /*7810*/  FFMA.FTZ R185, R186, R126.reuse, -R203 ;  /* 0x0000007ebab97223 */ /* 0x080fe200000108cb */
[----:B------:R-:W-:-:S01]  /*7820*/  FFMA.FTZ R184, R188, R126, -R193 ;  /* 0x0000007ebcb87223 */ /* 0x000fc200000108c1 */
[----:B------:R-:W1:Y:S01]  /*7830*/  MUFU.EX2 R199, R199 ;  /* 0x000000c700c77308 */ /* 0x000e620000000800 */
[----:B------:R-:W-:-:S01]  /*7840*/  FFMA.FTZ R170, R170, R126, -R193 ;  /* 0x0000007eaaaa7223 */ /* 0x000fc200000108c1 */
[-C--:B------:R-:W-:Y:S01]  /*7850*/  FFMA.FTZ R169, R169, R126.reuse, -R203 ;  /* 0x0000007ea9a97223 */ /* 0x080fe200000108cb */
[----:B------:R-:W-:-:S01]  /*7860*/  FFMA.FTZ R171, R171, R126, -R193 ;  /* 0x0000007eabab7223 */ /* 0x000fc200000108c1 */
[-C--:B------:R-:W-:Y:S01]  /*7870*/  FFMA.FTZ R174, R174, R126.reuse, -R193 ;  /* 0x0000007eaeae7223 */ /* 0x080fe200000108c1 */
[----:B------:R-:W-:-:S01]  /*7880*/  FFMA.FTZ R173, R173, R126, -R203 ;  /* 0x0000007eadad7223 */ /* 0x000fc200000108cb */
[-CC-:B------:R-:W-:Y:S01]  /*7890*/  FFMA.FTZ R175, R175, R126.reuse, -R193.reuse ;  /* 0x0000007eafaf7223 */ /* 0x180fe200000108c1 */
[----:B------:R-:W-:-:S01]  /*78a0*/  FFMA.FTZ R178, R178, R126, -R193 ;  /* 0x0000007eb2b27223 */ /* 0x000fc200000108c1 */
[----:B------:R-:W2:Y:S01]  /*78b0*/  MUFU.EX2 R11, R11 ;  /* 0x0000000b000b7308 */ /* 0x000ea20000000800 */
[----:B0-----:R-:W-:-:S01]  /*78c0*/  FFMA.FTZ R6, R9, R6, R128 ;  /* 0x0000000609067223 */ /* 0x001fc20000010080 */
[-C--:B------:R-:W-:Y:S01]  /*78d0*/  FFMA.FTZ R177, R177, R126.reuse, -R203 ;  /* 0x0000007eb1b17223 */ /* 0x080fe200000108cb */
[----:B------:R-:W-:-:S01]  /*78e0*/  FFMA.FTZ R179, R179, R126, -R193 ;  /* 0x0000007eb3b37223 */ /* 0x000fc200000108c1 */
[-C--:B------:R-:W-:Y:S01]  /*78f0*/  FFMA.FTZ R182, R182, R126.reuse, -R193 ;  /* 0x0000007eb6b67223 */ /* 0x080fe200000108c1 */
[----:B------:R-:W-:-:S01]  /*7900*/  FFMA.FTZ R181, R181, R126, -R203 ;  /* 0x0000007eb5b57223 */ /* 0x000fc200000108cb */
[-C--:B------:R-:W-:Y:S01]  /*7910*/  FFMA.FTZ R183, R183, R126.reuse, -R193 ;  /* 0x0000007eb7b77223 */ /* 0x080fe200000108c1 */
[----:B------:R-:W-:-:S01]  /*7920*/  FFMA.FTZ R152, R152, R126, -R203 ;  /* 0x0000007e98987223 */ /* 0x000fc200000108cb */
[----:B------:R-:W0:Y:S01]  /*7930*/  MUFU.EX2 R12, R12 ;  /* 0x0000000c000c7308 */ /* 0x000e220000000800 */
[----:B-1----:R-:W-:-:S01]  /*7940*/  FFMA.FTZ R7, R4, R7, R199 ;  /* 0x0000000704077223 */ /* 0x002fc200000100c7 */
[-C--:B------:R-:W-:Y:S01]  /*7950*/  FFMA.FTZ R154, R154, R126.reuse, -R193 ;  /* 0x0000007e9a9a7223 */ /* 0x080fe200000108c1 */
[----:B------:R-:W-:-:S01]  /*7960*/  FFMA.FTZ R153, R153, R126, -R203 ;  /* 0x0000007e99997223 */ /* 0x000fc200000108cb */
[-C--:B------:R-:W-:Y:S01]  /*7970*/  FFMA.FTZ R155, R155, R126.reuse, -R193 ;  /* 0x0000007e9b9b7223 */ /* 0x080fe200000108c1 */
[----:B------:R-:W-:-:S01]  /*7980*/  FFMA.FTZ R156, R156, R126, -R203 ;  /* 0x0000007e9c9c7223 */ /* 0x000fc200000108cb */
[-C--:B------:R-:W-:Y:S01]  /*7990*/  FFMA.FTZ R158, R158, R126.reuse, -R193 ;  /* 0x0000007e9e9e7223 */ /* 0x080fe200000108c1 */
[----:B------:R-:W-:-:S01]  /*79a0*/  FFMA.FTZ R157, R157, R126, -R203 ;  /* 0x0000007e9d9d7223 */ /* 0x000fc200000108cb */
[----:B------:R-:W1:Y:S01]  /*79b0*/  MUFU.EX2 R10, R10 ;  /* 0x0000000a000a7308 */ /* 0x000e620000000800 */
[----:B--2---:R-:W-:-:S01]  /*79c0*/  FADD.FTZ R187, R11, R6 ;  /* 0x000000060bbb7221 */ /* 0x004fc20000010000 */
[-C--:B------:R-:W-:Y:S01]  /*79d0*/  FFMA.FTZ R159, R159, R126.reuse, -R193 ;  /* 0x0000007e9f9f7223 */ /* 0x080fe200000108c1 */
[----:B------:R-:W-:-:S01]  /*79e0*/  FFMA.FTZ R160, R160, R126, -R203 ;  /* 0x0000007ea0a07223 */ /* 0x000fc200000108cb */
[-C--:B------:R-:W-:Y:S01]  /*79f0*/  FFMA.FTZ R162, R162, R126.reuse, -R193 ;  /* 0x0000007ea2a27223 */ /* 0x080fe200000108c1 */
[----:B------:R-:W-:-:S01]  /*7a00*/  FFMA.FTZ R161, R161, R126, -R203 ;  /* 0x0000007ea1a17223 */ /* 0x000fc200000108cb */
[-C--:B------:R-:W-:Y:S01]  /*7a10*/  FFMA.FTZ R163, R163, R126.reuse, -R193 ;  /* 0x0000007ea3a37223 */ /* 0x080fe200000108c1 */
[----:B------:R-:W-:-:S01]  /*7a20*/  FFMA.FTZ R164, R164, R126, -R203 ;  /* 0x0000007ea4a47223 */ /* 0x000fc200000108cb */
[----:B------:R-:W2:Y:S01]  /*7a30*/  MUFU.EX2 R13, R13 ;  /* 0x0000000d000d7308 */ /* 0x000ea20000000800 */
[----:B0-----:R-:W-:-:S01]  /*7a40*/  FADD.FTZ R6, R12, R7 ;  /* 0x000000070c067221 */ /* 0x001fc20000010000 */
[-C--:B------:R-:W-:Y:S01]  /*7a50*/  FFMA.FTZ R166, R166, R126.reuse, -R193 ;  /* 0x0000007ea6a67223 */ /* 0x080fe200000108c1 */
[----:B------:R-:W-:-:S01]  /*7a60*/  FFMA.FTZ R165, R165, R126, -R203 ;  /* 0x0000007ea5a57223 */ /* 0x000fc200000108cb */
[-C--:B------:R-:W-:Y:S01]  /*7a70*/  FFMA.FTZ R167, R167, R126.reuse, -R193 ;  /* 0x0000007ea7a77223 */ /* 0x080fe200000108c1 */
[----:B------:R-:W-:-:S01]  /*7a80*/  FFMA.FTZ R136, R136, R126, -R203 ;  /* 0x0000007e88887223 */ /* 0x000fc200000108cb */
[-C--:B------:R-:W-:Y:S01]  /*7a90*/  FFMA.FTZ R138, R138, R126.reuse, -R193 ;  /* 0x0000007e8a8a7223 */ /* 0x080fe200000108c1 */
[----:B------:R-:W-:-:S01]  /*7aa0*/  FFMA.FTZ R137, R137, R126, -R203 ;  /* 0x0000007e89897223 */ /* 0x000fc200000108cb */
[----:B------:R-:W0:Y:S01]  /*7ab0*/  MUFU.EX2 R15, R15 ;  /* 0x0000000f000f7308 */ /* 0x000e220000000800 */
[----:B-1----:R-:W-:-:S01]  /*7ac0*/  FADD.FTZ R186, R10, R187 ;  /* 0x000000bb0aba7221 */ /* 0x002fc20000010000 */
        /* <DEDUP_REMOVED lines=24> */
[-CC-:B------:R-:W-:Y:S01]  /*7c50*/  FFMA.FTZ R125, R125, R126.reuse, -R203.reuse ;  /* 0x0000007e7d7d7223 */ /* 0x180fe200000108cb */
[----:B------:R-:W-:-:S01]  /*7c60*/  FFMA.FTZ R129, R129, R126, -R203 ;  /* 0x0000007e81817223 */ /* 0x000fc200000108cb */
[-C--:B------:R-:W-:Y:S01]  /*7c70*/  FFMA.FTZ R201, R201, R126.reuse, -R193 ;  /* 0x0000007ec9c97223 */ /* 0x080fe200000108c1 */
[----:B------:R-:W-:-:S01]  /*7c80*/  FFMA.FTZ R133, R133, R126, -R203 ;  /* 0x0000007e85857223 */ /* 0x000fc200000108cb */
[----:B------:R-:W-:-:S02]  /*7c90*/  FFMA.FTZ R135, R135, R126, -R193 ;  /* 0x0000007e87877223 */ /* 0x000fc400000108c1 */
        /* <DEDUP_REMOVED lines=11> */
[----:B------:R-:W-:-:S04]  /*7d50*/  WARPGROUP.ARRIVE ;  /* 0x00000000000079c5 */ /* 0x000fc80000000000 */
[----:B------:R-:W0:Y:S01]  /*7d60*/  MUFU.EX2 R184, R184 ;  /* 0x000000b800b87308 */ /* 0x000e220000000800 */
[----:B-1----:R-:W-:-:S01]  /*7d70*/  FADD.FTZ R7, R23, R6 ;  /* 0x0000000617077221 */ /* 0x002fc20000010000 */
[----:B------:R-:W-:Y:S01]  /*7d80*/  QGMMA.64x192x32.F32.E4M3.E4M3 R24, R216, gdesc[UR4], R24, gsb0 ;  /* 0x02e00004d8187df3 */ /* 0x000fe20008000818 */
[----:B--2---:R-:W-:-:S05]  /*7d90*/  FADD.FTZ R187, R185, R186 ;  /* 0x000000bab9bb7221 */ /* 0x004fca0000010000 */
[----:B------:R-:W1:Y:S08]  /*7da0*/  MUFU.EX2 R130, R130 ;  /* 0x0000008200827308 */ /* 0x000e700000000800 */
        /* <DEDUP_REMOVED lines=50> */
[----:B------:R-:W-:-:S06]  /*80d0*/  WARPGROUP.DEPBAR.LE gsb0, 0x0 ;  /* 0x00008000000079c5 */ /* 0x000fcc0000010000 */
        /* <DEDUP_REMOVED lines=30> */
[----:B------:R-:W-:-:S06]  /*82c0*/  FFMA.FTZ R187, R195, R126, -R193 ;  /* 0x0000007ec3bb7223 */ /* 0x000fcc00000108c1 */
[----:B------:R-:W2:Y:S01]  /*82d0*/  MUFU.EX2 R144, R144 ;  /* 0x0000009000907308 */ /* 0x000ea20000000800 */
[----:B0-----:R-:W-:-:S01]  /*82e0*/  FADD.FTZ R7, R141, R6 ;  /* 0x000000068d077221 */ /* 0x001fc20000010000 */
[----:B------:R-:W-:-:S05]  /*82f0*/  IADD3 R6, -R18, 0xb, RZ ;  /* 0x0000000b12067810 */ /* 0x000fca0007ffe1ff */
[----:B------:R0:W-:Y:S06]  /*8300*/  BAR.ARV R6, 0x100 ;  /* 0x000400060000751d */ /* 0x0001ec0000002000 */
[----:B------:R-:W3:Y:S01]  /*8310*/  MUFU.EX2 R146, R146 ;  /* 0x0000009200927308 */ /* 0x000ee20000000800 */
[----:B-1----:R-:W-:-:S01]  /*8320*/  FADD.FTZ R191, R143, R188 ;  /* 0x000000bc8fbf7221 */ /* 0x002fc20000010000 */
[----:B0-----:R-:W-:Y:S02]  /*8330*/  @!P1 VIADD R6, R194, 0x33440 ;  /* 0x00033440c2069836 */ /* 0x001fe40000000000 */
[----:B--2---:R-:W-:-:S03]  /*8340*/  FADD.FTZ R188, R144, R7 ;  /* 0x0000000790bc7221 */ /* 0x004fc60000010000 */
[----:B------:R-:W-:Y:S01]  /*8350*/  @!P1 PRMT R6, RZ, 0x654, R6 ;  /* 0x00000654ff069816 */ /* 0x000fe20000000006 */
[----:B------:R-:W0:Y:S03]  /*8360*/  MUFU.EX2 R145, R145 ;  /* 0x0000009100917308 */ /* 0x000e260000000800 */
[----:B------:R1:W-:Y:S05]  /*8370*/  @!P1 SYNCS.ARRIVE.TRANS64.RED.A1T0 RZ, [R6+URZ], RZ ;  /* 0x000000ff06ff99a7 */ /* 0x0003ea000810043f */
[----:B------:R-:W2:Y:S01]  /*8380*/  MUFU.EX2 R147, R147 ;  /* 0x0000009300937308 */ /* 0x000ea20000000800 */
[----:B---3--:R-:W-:-:S07]  /*8390*/  FADD.FTZ R190, R146, R191 ;  /* 0x000000bf92be7221 */ /* 0x008fce0000010000 */
[----:B------:R-:W3:Y:S01]  /*83a0*/  MUFU.EX2 R148, R148 ;  /* 0x0000009400947308 */ /* 0x000ee20000000800 */
[----:B0-----:R-:W-:-:S01]  /*83b0*/  FADD.FTZ R7, R145, R188 ;  /* 0x000000bc91077221 */ /* 0x001fc20000010000 */
[----:B------:R-:W-:-:S06]  /*83c0*/  FFMA.FTZ R188, R197, R126, -R193 ;  /* 0x0000007ec5bc7223 */ /* 0x000fcc00000108c1 */
        /* <DEDUP_REMOVED lines=42> */
.L_x_3162:
[----:B------:R-:W-:Y:S01]  /*8670*/  ULEA UR4, UR53, UR40, 0x3 ;  /* 0x0000002835047291 */ /* 0x000fe2000f8e183f */
[----:B------:R-:W-:Y:S01]  /*8680*/  ISETP.GT.AND P2, PT, R8, R17, PT ;  /* 0x000000110800720c */ /* 0x000fe20003f44270 */
        /* <DEDUP_REMOVED lines=16> */
[----:B------:R-:W-:Y:S01]  /*8790*/  SYNCS.ARRIVE.TRANS64.RED.A1T0 RZ, [UR4], RZ ;  /* 0x000000ffffff79a7 */ /* 0x000fe20008100404 */
        /* <DEDUP_REMOVED lines=126> */
[----:B------:R-:W-:Y:S01]  /*8f80*/  F2FP.SATFINITE.E4M3.F32.PACK_AB_MERGE_C R219, R188, R187, R15 ;  /* 0x000000bbbcdb723e */ /* 0x000fe2000480700f */
[----:B------:R-:W-:Y:S06]  /*8f90*/  @P2 BRA `(.L_x_3163) ;  /* 0xffffffc400cc2947 */ /* 0x000fec000383ffff */
[----:B------:R-:W-:-:S07]  /*8fa0*/  IMAD.U32 R8, RZ, RZ, UR52 ;  /* 0x00000034ff087e24 */ /* 0x000fce000f8e00ff */
.L_x_3153:
[----:B------:R-:W-:Y:S06]  /*8fb0*/  BAR.ARV 0x8, 0x180 ;  /* 0x0206000000007b1d */ /* 0x000fec0000002000 */
[----:B------:R-:W-:Y:S05]  /*8fc0*/  @!P0 BRA `(.L_x_3164) ;  /* 0x0000000000048947 */ /* 0x000fea0003800000 */
[----:B------:R-:W-:Y:S01]  /*8fd0*/  BPT.TRAP 0x1 ;  /* 0x000000040000795c */ /* 0x000fe20000300000 */
.L_x_3164:
[----:B------:R-:W-:Y:S02]  /*8fe0*/  R2UR UR5, R8 ;  /* 0x00000000080572ca */ /* 0x000fe400000e0000 */
[----:B------:R-:W-:-:S11]  /*8ff0*/  SHF.L.U32 R5, R5, 0x1f, RZ ;  /* 0x0000001f05057819 */ /* 0x000fd600000006ff */
[----:B------:R-:W-:-:S09]  /*9000*/  ULEA UR5, UR5, UR40, 0x3 ;  /* 0x0000002805057291 */ /* 0x000fd2000f8e183f */
[----:B------:R0:W1:Y:S01]  /*9010*/  SYNCS.PHASECHK.TRANS64.TRYWAIT P1, [UR5+0x33450], R5 ;  /* 0x03345005ff0075a7 */ /* 0x0000620008020145 */
[----:B------:R-:W-:Y:S05]  /*9020*/  @!P0 BRA `(.L_x_3165) ;  /* 0x0000000000048947 */ /* 0x000fea0003800000 */
[----:B------:R-:W-:Y:S01]  /*9030*/  BPT.TRAP 0x1 ;  /* 0x000000040000795c */ /* 0x000fe20000300000 */
.L_x_3165:
[----:B-1----:R-:W-:Y:S05]  /*9040*/  @P1 BRA `(.L_x_3166) ;  /* 0x0000000000081947 */ /* 0x002fea0003800000 */
[----:B------:R-:W1:Y:S02]  /*9050*/  SYNCS.PHASECHK.TRANS64.TRYWAIT P1, [UR5+0x33450], R5 ;  /* 0x03345005ff0075a7 */ /* 0x000e640008020145 */
[----:B-1----:R-:W-:Y:S05]  /*9060*/  @!P1 BRA `(.L_x_3167) ;  /* 0x0000008000c89947 */ /* 0x002fea0003800000 */
.L_x_3166:
[----:B------:R-:W-:Y:S01]  /*9070*/  UIADD3 UR40, UR40, 0x200, URZ ;  /* 0x0000020028287890 */ /* 0x000fe2000fffe03f */
[----:B------:R-:W-:Y:S01]  /*9080*/  R2UR UR6, R8 ;  /* 0x00000000080672ca */ /* 0x000fe200000e0000 */
[----:B------:R-:W-:Y:S01]  /*9090*/  WARPGROUP.ARRIVE ;  /* 0x00000000000079c5 */ /* 0x000fe20000000000 */
[----:B------:R-:W-:Y:S01]  /*90a0*/  UMOV UR7, 0xc0000010 ;  /* 0xc000001000077882 */ /* 0x000fe20000000000 */
[----:B------:R-:W-:Y:S01]  /*90b0*/  USHF.R.U32.HI UR40, URZ, 0x4, UR40 ;  /* 0x000000043f287899 */ /* 0x000fe20008011628 */
[----:B------:R-:W2:Y:S03]  /*90c0*/  LDC.64 R8, c[0x0][0x9a0] ;  /* 0x00026800ff087b82 */ /* 0x000ea60000000a00 */
[----:B------:R-:W-:-:S04]  /*90d0*/  ULOP3.LUT UR40, UR40, 0x3fff, URZ, 0xc0, !UPT ;  /* 0x00003fff28287892 */ /* 0x000fc8000f8ec03f */
[----:B------:R-:W-:-:S04]  /*90e0*/  ULOP3.LUT UR4, UR40, 0x10000, URZ, 0xfc, !UPT ;  /* 0x0001000028047892 */ /* 0x000fc8000f8efc3f */
[----:B------:R-:W-:-:S07]  /*90f0*/  UIMAD UR4, UR6, 0x780, UR4 ;  /* 0x00000780060478a4 */ /* 0x000fce000f8e0204 */
[----:B------:R-:W-:Y:S02]  /*9100*/  UMOV UR6, UR4 ;  /* 0x0000000400067c82 */ /* 0x000fe40008000000 */
[----:B------:R-:W-:Y:S01]  /*9110*/  QGMMA.64x192x32.F32.E4M3.E4M3 R24, R200, gdesc[UR4], R24, gsb0 ;  /* 0x02e00004c8187df3 */ /* 0x000fe20008000818 */
[----:B------:R-:W-:Y:S01]  /*9120*/  UIADD3 UR6, UR4, 0x180, URZ ;  /* 0x0000018004067890 */ /* 0x000fe2000fffe03f */
[----:B------:R-:W-:Y:S01]  /*9130*/  UMOV UR7, 0xc0000010 ;  /* 0xc000001000077882 */ /* 0x000fe20000000000 */
        /* <DEDUP_REMOVED lines=13> */
[----:B------:R-:W-:Y:S01]  /*9210*/  @P1 LEA R4, P2, R2, R8, 0x2 ;  /* 0x0000000802041211 */ /* 0x000fe200078410ff */
[----:B------:R-:W-:-:S03]  /*9220*/  IMAD.MOV.U32 R3, RZ, RZ, 0x3f800000 ;  /* 0x3f800000ff037424 */ /* 0x000fc600078e00ff */
[----:B------:R-:W-:-:S05]  /*9230*/  @P1 LEA.HI.X R5, R2, R9, R0, 0x2, P2 ;  /* 0x0000000902051211 */ /* 0x000fca00010f1400 */
[----:B------:R0:W2:Y:S01]  /*9240*/  @P1 LDG.E R3, desc[UR38][R4.64] ;  /* 0x0000002604031981 */ /* 0x0000a2000c1e1900 */
[----:B------:R-:W-:Y:S02]  /*9250*/  WARPGROUP.DEPBAR.LE gsb0, 0x0 ;  /* 0x00008000000079c5 */ /* 0x000fe40000010000 */
[----:B------:R-:W-:-:S06]  /*9260*/  WARPGROUP.ARRIVE ;  /* 0x00000000000079c5 */ /* 0x000fcc0000000000 */
[----:B------:R-:W-:Y:S01]  /*9270*/  QGMMA.64x192x32.F32.E4M3.E4M3 R24, R204, gdesc[UR4], R24, gsb0 ;  /* 0x02e00004cc187df3 */ /* 0x000fe20008000818 */
[----:B------:R-:W-:Y:S01]  /*9280*/  UIADD3 UR6, UR4, 0x300, URZ ;  /* 0x0000030004067890 */ /* 0x000fe2000fffe03f */
[----:B------:R-:W-:Y:S01]  /*9290*/  UMOV UR7, 0xc0000010 ;  /* 0xc000001000077882 */ /* 0x000fe20000000000 */
[----:B------:R-:W-:Y:S02]  /*92a0*/  WARPGROUP.DEPBAR.LE gsb0, 0x0 ;  /* 0x00008000000079c5 */ /* 0x000fe40000010000 */
[----:B------:R-:W-:-:S15]  /*92b0*/  WARPGROUP.ARRIVE ;  /* 0x00000000000079c5 */ /* 0x000fde0000000000 */
[----:B------:R-:W-:Y:S01]  /*92c0*/  QGMMA.64x192x32.F32.E4M3.E4M3 R24, R208, gdesc[UR4], R24, gsb0 ;  /* 0x02e00004d0187df3 */ /* 0x000fe20008000818 */
[----:B------:R-:W-:Y:S01]  /*92d0*/  UIADD3 UR6, UR4, 0x480, URZ ;  /* 0x0000048004067890 */ /* 0x000fe2000fffe03f */
[----:B------:R-:W-:Y:S01]  /*92e0*/  UMOV UR7, 0xc0000010 ;  /* 0xc000001000077882 */ /* 0x000fe20000000000 */
[----:B------:R-:W-:Y:S01]  /*92f0*/  UIADD3 UR4, UR4, 0x600, URZ ;  /* 0x0000060004047890 */ /* 0x000fe2000fffe03f */
[----:B------:R-:W1:Y:S04]  /*9300*/  SHFL.BFLY PT, R9, R6, 0x2, 0x1f ;  /* 0x0c401f0006097f89 */ /* 0x000e6800000e0000 */
[----:B------:R-:W3:Y:S01]  /*9310*/  SHFL.BFLY PT, R2, R7, 0x2, 0x1f ;  /* 0x0c401f0007027f89 */ /* 0x000ee200000e0000 */
[----:B------:R-:W-:Y:S02]  /*9320*/  WARPGROUP.DEPBAR.LE gsb0, 0x0 ;  /* 0x00008000000079c5 */ /* 0x000fe40000010000 */
[----:B------:R-:W-:-:S09]  /*9330*/  WARPGROUP.ARRIVE ;  /* 0x00000000000079c5 */ /* 0x000fd20000000000 */
[----:B------:R-:W-:Y:S01]  /*9340*/  QGMMA.64x192x32.F32.E4M3.E4M3 R24, R212, gdesc[UR4], R24, gsb0 ;  /* 0x02e00004d4187df3 */ /* 0x000fe20008000818 */
[----:B------:R-:W-:Y:S01]  /*9350*/  UMOV UR6, UR4 ;  /* 0x0000000400067c82 */ /* 0x000fe20008000000 */
[----:B------:R-:W-:Y:S01]  /*9360*/  UMOV UR7, 0xc0000010 ;  /* 0xc000001000077882 */ /* 0x000fe20000000000 */
[----:B-1----:R-:W-:Y:S01]  /*9370*/  FADD.FTZ R9, R9, R6 ;  /* 0x0000000609097221 */ /* 0x002fe20000010000 */
[----:B---3--:R-:W-:-:S04]  /*9380*/  FADD.FTZ R2, R2, R7 ;  /* 0x0000000702027221 */ /* 0x008fc80000010000 */
[----:B------:R-:W1:Y:S04]  /*9390*/  SHFL.BFLY PT, R0, R9, 0x1, 0x1f ;  /* 0x0c201f0009007f89 */ /* 0x000e6800000e0000 */
[----:B0-----:R-:W0:Y:S01]  /*93a0*/  SHFL.BFLY PT, R5, R2, 0x1, 0x1f ;  /* 0x0c201f0002057f89 */ /* 0x001e2200000e0000 */
[----:B------:R-:W-:Y:S02]  /*93b0*/  IMAD.MOV.U32 R4, RZ, RZ, RZ ;  /* 0x000000ffff047224 */ /* 0x000fe400078e00ff */
[----:B-1----:R-:W-:Y:S01]  /*93c0*/  FADD.FTZ R10, R9, R0 ;  /* 0x00000000090a7221 */ /* 0x002fe20000010000 */
[----:B0-----:R-:W-:-:S04]  /*93d0*/  FADD.FTZ R11, R2, R5 ;  /* 0x00000005020b7221 */ /* 0x001fc80000010000 */
        /* <DEDUP_REMOVED lines=11> */
[----:B------:R-:W-:-:S02]  /*9490*/  WARPGROUP.DEPBAR.LE gsb0, 0x0 ;  /* 0x00008000000079c5 */ /* 0x000fc40000010000 */
[----:B------:R-:W-:-:S06]  /*94a0*/  WARPGROUP.ARRIVE ;  /* 0x00000000000079c5 */ /* 0x000fcc0000000000 */
[----:B------:R-:W-:Y:S01]  /*94b0*/  QGMMA.64x192x32.F32.E4M3.E4M3 R24, R216, gdesc[UR4], R24, gsb0 ;  /* 0x02e00004d8187df3 */ /* 0x000fe20008000818 */
[C---:B------:R-:W-:Y:S01]  /*94c0*/  @P2 FMUL.FTZ R6, R126.reuse, 0.69314718246459960938 ;  /* 0x3f3172187e062820 */ /* 0x040fe20000410000 */
[----:B------:R-:W-:Y:S01]  /*94d0*/  @P3 FMUL.FTZ R9, R126, 0.69314718246459960938 ;  /* 0x3f3172187e093820 */ /* 0x000fe20000410000 */
[----:B0-----:R-:W-:Y:S01]  /*94e0*/  @P2 FMUL.FTZ R5, R5, 0.69314718246459960938 ;  /* 0x3f31721805052820 */ /* 0x001fe20000410000 */
[----:B-1----:R-:W-:Y:S01]  /*94f0*/  @P3 FMUL.FTZ R10, R7, 0.69314718246459960938 ;  /* 0x3f317218070a3820 */ /* 0x002fe20000410000 */
[----:B------:R-:W-:Y:S02]  /*9500*/  IMAD.MOV.U32 R2, RZ, RZ, -0x800000 ;  /* 0xff800000ff027424 */ /* 0x000fe400078e00ff */
[----:B--2---:R-:W-:Y:S01]  /*9510*/  FMUL.FTZ R4, R4, R3 ;  /* 0x0000000304047220 */ /* 0x004fe20000410000 */
[----:B------:R-:W-:Y:S02]  /*9520*/  IMAD.MOV.U32 R0, RZ, RZ, -0x800000 ;  /* 0xff800000ff007424 */ /* 0x000fe400078e00ff */
[----:B------:R-:W-:Y:S01]  /*9530*/  @P2 FFMA.FTZ R2, R6, R131, R5 ;  /* 0x0000008306022223 */ /* 0x000fe20000010005 */
[----:B------:R-:W-:Y:S01]  /*9540*/  @P3 FFMA.FTZ R0, R9, R127, R10 ;  /* 0x0000007f09003223 */ /* 0x000fe2000001000a */
[----:B---3--:R-:W-:Y:S01]  /*9550*/  FMUL.FTZ R8, R8, R3 ;  /* 0x0000000308087220 */ /* 0x008fe20000410000 */
[----:B------:R-:W-:-:S02]  /*9560*/  WARPGROUP.DEPBAR.LE gsb0, 0x0 ;  /* 0x00008000000079c5 */ /* 0x000fc40000010000 */
[----:B------:R-:W-:Y:S05]  /*9570*/  @!P0 BRA `(.L_x_3168) ;  /* 0x0000000000048947 */ /* 0x000fea0003800000 */
[----:B------:R-:W-:Y:S01]  /*9580*/  BPT.TRAP 0x1 ;  /* 0x000000040000795c */ /* 0x000fe20000300000 */
.L_x_3168:
        /* <DEDUP_REMOVED lines=17> */
[----:B------:R-:W-:Y:S01]  /*96a0*/  FMUL.FTZ R80, R73, R4 ;  /* 0x0000000449507220 */ /* 0x000fe20000410000 */
[----:B------:R-:W-:Y:S01]  /*96b0*/  FMUL.FTZ R52, R39, R8 ;  /* 0x0000000827347220 */ /* 0x000fe20000410000 */
        /* <DEDUP_REMOVED lines=81> */
.L_x_3146:
[----:B------:R-:W-:Y:S05]  /*9bd0*/  @P0 BRA `(.L_x_3169) ;  /* 0x0000002c00540947 */ /* 0x000fea0003800000 */
[----:B------:R-:W0:Y:S01]  /*9be0*/  S2R R17, SR_TID.X ;  /* 0x0000000000117919 */ /* 0x000e220000002100 */
[----:B------:R-:W-:Y:S01]  /*9bf0*/  ULDC.64 UR4, c[0x4][0x100] ;  /* 0x0100400000047ab9 */ /* 0x000fe20000000a00 */
[----:B------:R-:W1:Y:S01]  /*9c00*/  LDC R129, c[0x0][0xbe8] ;  /* 0x0002fa00ff817b82 */ /* 0x000e620000000800 */
        /* <DEDUP_REMOVED lines=9> */
[----:B------:R-:W-:Y:S01]  /*9ca0*/  LOP3.LUT P0, R8, R17, 0x3, RZ, 0xc0, !PT ;  /* 0x0000000311087812 */ /* 0x000fe2000780c0ff */
[----:B------:R-:W-:Y:S01]  /*9cb0*/  BSSY B0, `(.L_x_3170) ;  /* 0x000021d000007945 */ /* 0x000fe20003800000 */
[----:B-1----:R-:W-:Y:S02]  /*9cc0*/  ISETP.NE.AND P2, PT, R129, 0x1, PT ;  /* 0x000000018100780c */ /* 0x002fe40003f45270 */
[----:B------:R-:W-:-:S04]  /*9cd0*/  ISETP.EQ.OR P0, PT, R8, 0x3, !P0 ;  /* 0x000000030800780c */ /* 0x000fc80004702670 */
[----:B------:R-:W-:Y:S02]  /*9ce0*/  SEL R146, R21, R42, P0 ;  /* 0x0000002a15927207 */ /* 0x000fe40000000000 */
[----:B------:R-:W-:Y:S01]  /*9cf0*/  SEL R46, R42, R21, P0 ;  /* 0x000000152a2e7207 */ /* 0x000fe20000000000 */
[----:B------:R-:W-:Y:S01]  /*9d00*/  VIADD R42, R17, 0xffffff80 ;  /* 0xffffff80112a7836 */ /* 0x000fe20000000000 */
[----:B------:R-:W-:Y:S02]  /*9d10*/  SEL R150, R44, R7, P0 ;  /* 0x000000072c967207 */ /* 0x000fe40000000000 */
[----:B------:R-:W-:Y:S02]  /*9d20*/  SEL R44, R7, R44, P0 ;  /* 0x0000002c072c7207 */ /* 0x000fe40000000000 */
[----:B------:R-:W-:Y:S02]  /*9d30*/  SHF.R.S32.HI R7, RZ, 0x1f, R42 ;  /* 0x0000001fff077819 */ /* 0x000fe4000001142a */
[----:B------:R-:W-:-:S02]  /*9d40*/  SEL R156, R100, R101, P0 ;  /* 0x00000065649c7207 */ /* 0x000fc40000000000 */
[----:B0-----:R-:W-:Y:S02]  /*9d50*/  LEA.HI R4, R7, R42, RZ, 0x7 ;  /* 0x0000002a07047211 */ /* 0x001fe400078f38ff */
[----:B------:R-:W-:Y:S02]  /*9d60*/  SEL R34, R101, R100, P0 ;  /* 0x0000006465227207 */ /* 0x000fe40000000000 */
[----:B------:R-:W-:Y:S02]  /*9d70*/  LOP3.LUT R5, R4, 0xffffff80, RZ, 0xc0, !PT ;  /* 0xffffff8004057812 */ /* 0x000fe400078ec0ff */
[----:B------:R-:W-:Y:S02]  /*9d80*/  SEL R8, R9, R10, P0 ;  /* 0x0000000a09087207 */ /* 0x000fe40000000000 */
[----:B------:R-:W-:Y:S01]  /*9d90*/  SHF.R.S32.HI R17, RZ, 0x7, R4 ;  /* 0x00000007ff117819 */ /* 0x000fe20000011404 */
[----:B------:R-:W-:Y:S01]  /*9da0*/  IMAD.IADD R100, R42, 0x1, -R5 ;  /* 0x000000012a647824 */ /* 0x000fe200078e0a05 */
[----:B------:R-:W-:-:S02]  /*9db0*/  SEL R9, R10, R9, P0 ;  /* 0x000000090a097207 */ /* 0x000fc40000000000 */
[----:B------:R-:W-:Y:S02]  /*9dc0*/  SEL R22, R12, R33, P0 ;  /* 0x000000210c167207 */ /* 0x000fe40000000000 */
[----:B------:R-:W-:Y:S02]  /*9dd0*/  SHF.R.S32.HI R23, RZ, 0x1f, R100 ;  /* 0x0000001fff177819 */ /* 0x000fe40000011464 */
[----:B------:R-:W-:Y:S02]  /*9de0*/  SEL R10, R33, R12, P0 ;  /* 0x0000000c210a7207 */ /* 0x000fe40000000000 */
[----:B------:R-:W-:Y:S02]  /*9df0*/  SEL R40, R20, R41, P0 ;  /* 0x0000002914287207 */ /* 0x000fe40000000000 */
[----:B------:R-:W-:Y:S02]  /*9e00*/  SEL R12, R41, R20, P0 ;  /* 0x00000014290c7207 */ /* 0x000fe40000000000 */
[----:B------:R-:W-:-:S02]  /*9e10*/  SEL R140, R54, R55, P0 ;  /* 0x00000037368c7207 */ /* 0x000fc40000000000 */
[----:B------:R-:W-:Y:S02]  /*9e20*/  SEL R63, R55, R54, P0 ;  /* 0x00000036373f7207 */ /* 0x000fe40000000000 */
[----:B------:R-:W-:Y:S01]  /*9e30*/  LEA.HI R41, R23, R100, RZ, 0x2 ;  /* 0x0000006417297211 */ /* 0x000fe200078f10ff */
[----:B------:R-:W0:Y:S01]  /*9e40*/  S2R R54, SR_CTAID.X ;  /* 0x0000000000367919 */ /* 0x000e220000002500 */
[----:B------:R-:W-:Y:S02]  /*9e50*/  LEA.HI R4, R4, R17, RZ, 0x1 ;  /* 0x0000001104047211 */ /* 0x000fe400078f08ff */
[----:B------:R-:W-:Y:S02]  /*9e60*/  SEL R170, R69, R122, P0 ;  /* 0x0000007a45aa7207 */ /* 0x000fe40000000000 */
[----:B------:R-:W-:Y:S02]  /*9e70*/  SEL R26, R122, R69, P0 ;  /* 0x000000457a1a7207 */ /* 0x000fe40000000000 */
[----:B------:R-:W-:-:S02]  /*9e80*/  SEL R36, R11, R6, P0 ;  /* 0x000000060b247207 */ /* 0x000fc40000000000 */
[----:B------:R-:W-:Y:S02]  /*9e90*/  SEL R122, R104, R105, P0 ;  /* 0x00000069687a7207 */ /* 0x000fe40000000000 */
[----:B------:R-:W-:Y:S02]  /*9ea0*/  SEL R33, R105, R104, P0 ;  /* 0x0000006869217207 */ /* 0x000fe40000000000 */
[----:B------:R-:W-:Y:S02]  /*9eb0*/  LEA.HI R7, R7, R42, RZ, 0x2 ;  /* 0x0000002a07077211 */ /* 0x000fe400078f10ff */
[----:B------:R-:W-:Y:S02]  /*9ec0*/  SEL R11, R6, R11, P0 ;  /* 0x0000000b060b7207 */ /* 0x000fe40000000000 */
[----:B------:R-:W-:Y:S02]  /*9ed0*/  SEL R104, R47, R48, P0 ;  /* 0x000000302f687207 */ /* 0x000fe40000000000 */
[----:B------:R-:W-:-:S02]  /*9ee0*/  SEL R47, R48, R47, P0 ;  /* 0x0000002f302f7207 */ /* 0x000fc40000000000 */
[--C-:B------:R-:W-:Y:S02]  /*9ef0*/  SHF.R.S32.HI R5, RZ, 0x2, R41.reuse ;  /* 0x00000002ff057819 */ /* 0x100fe40000011429 */
[----:B------:R-:W-:Y:S02]  /*9f00*/  SHF.R.S32.HI R6, RZ, 0x1f, R41 ;  /* 0x0000001fff067819 */ /* 0x000fe40000011429 */
[----:B------:R-:W-:Y:S02]  /*9f10*/  LOP3.LUT R4, R4, 0x3fffffe, RZ, 0xc0, !PT ;  /* 0x03fffffe04047812 */ /* 0x000fe400078ec0ff */
[----:B------:R-:W-:Y:S02]  /*9f20*/  SEL R142, R39, R50, P0 ;  /* 0x00000032278e7207 */ /* 0x000fe40000000000 */
[----:B------:R-:W-:Y:S01]  /*9f30*/  SEL R48, R50, R39, P0 ;  /* 0x0000002732307207 */ /* 0x000fe20000000000 */
[----:B------:R-:W-:Y:S01]  /*9f40*/  IMAD.IADD R17, R17, 0x1, -R4 ;  /* 0x0000000111117824 */ /* 0x000fe200078e0a04 */
[----:B------:R-:W-:-:S02]  /*9f50*/  LOP3.LUT R7, R7, 0xfffffffc, RZ, 0xc0, !PT ;  /* 0xfffffffc07077812 */ /* 0x000fc400078ec0ff */
[----:B------:R-:W-:Y:S02]  /*9f60*/  SHF.R.S32.HI R39, RZ, 0x1f, R16 ;  /* 0x0000001fff277819 */ /* 0x000fe40000011410 */
[----:B------:R-:W-:Y:S01]  /*9f70*/  LEA.HI R6, R6, R5, RZ, 0x3 ;  /* 0x0000000506067211 */ /* 0x000fe200078f18ff */
[----:B------:R-:W-:Y:S01]  /*9f80*/  IMAD.IADD R21, R42, 0x1, -R7 ;  /* 0x000000012a157824 */ /* 0x000fe200078e0a07 */
[----:B------:R-:W-:Y:S01]  /*9f90*/  LEA.HI R4, R23, R100, RZ, 0x5 ;  /* 0x0000006417047211 */ /* 0x000fe200078f28ff */
[C---:B------:R-:W-:Y:S01]  /*9fa0*/  IMAD R23, R39.reuse, UR4, RZ ;  /* 0x0000000427177c24 */ /* 0x040fe2000f8e02ff */
[----:B------:R-:W-:Y:S01]  /*9fb0*/  LOP3.LUT R6, R6, 0xfffffff8, RZ, 0xc0, !PT ;  /* 0xfffffff806067812 */ /* 0x000fe200078ec0ff */
[----:B------:R-:W-:Y:S01]  /*9fc0*/  IMAD R39, R39, UR6, RZ ;  /* 0x0000000627277c24 */ /* 0x000fe2000f8e02ff */
[----:B------:R-:W-:Y:S02]  /*9fd0*/  SEL R144, R37, R56, P0 ;  /* 0x0000003825907207 */ /* 0x000fe40000000000 */
[----:B------:R-:W-:Y:S01]  /*9fe0*/  SEL R51, R56, R37, P0 ;  /* 0x0000002538337207 */ /* 0x000fe20000000000 */
[C---:B------:R-:W-:Y:S01]  /*9ff0*/  IMAD R37, R16.reuse, UR5, R23 ;  /* 0x0000000510257c24 */ /* 0x040fe2000f8e0217 */
[----:B------:R-:W-:Y:S01]  /*a000*/  SHF.R.S32.HI R4, RZ, 0x5, R4 ;  /* 0x00000005ff047819 */ /* 0x000fe20000011404 */
[----:B------:R-:W-:Y:S01]  /*a010*/  IMAD.IADD R5, R5, 0x1, -R6 ;  /* 0x0000000105057824 */ /* 0x000fe200078e0a06 */
[----:B------:R-:W-:Y:S01]  /*a020*/  LEA.HI R23, R21, R21, RZ, 0x1 ;  /* 0x0000001515177211 */ /* 0x000fe200078f08ff */
[----:B------:R-:W-:Y:S01]  /*a030*/  IMAD R39, R16, UR7, R39 ;  /* 0x0000000710277c24 */ /* 0x000fe2000f8e0227 */
        /* <DEDUP_REMOVED lines=11> */
[--C-:B0-----:R-:W-:Y:S01]  /*a0f0*/  IMAD R101, R54, 0x80, R17.reuse ;  /* 0x0000008036657824 */ /* 0x101fe200078e0211 */
[----:B------:R-:W-:Y:S01]  /*a100*/  SEL R38, R13, R14, P0 ;  /* 0x0000000e0d267207 */ /* 0x000fe20000000000 */
[----:B------:R-:W-:Y:S01]  /*a110*/  IMAD R52, R52, 0x8, R17 ;  /* 0x0000000834347824 */ /* 0x000fe200078e0211 */
[----:B------:R-:W-:Y:S01]  /*a120*/  SEL R13, R14, R13, P0 ;  /* 0x0000000d0e0d7207 */ /* 0x000fe20000000000 */
[----:B------:R-:W-:Y:S01]  /*a130*/  IMAD.WIDE.U32 R6, R16, UR4, RZ ;  /* 0x0000000410067c25 */ /* 0x000fe2000f8e00ff */
[----:B------:R-:W-:Y:S01]  /*a140*/  SEL R176, R29, R28, P0 ;  /* 0x0000001c1db07207 */ /* 0x000fe20000000000 */
[----:B------:R-:W0:Y:S01]  /*a150*/  S2UR UR4, SR_CTAID.Y ;  /* 0x00000000000479c3 */ /* 0x000e220000002600 */
[----:B------:R-:W-:Y:S01]  /*a160*/  SEL R14, R28, R29, P0 ;  /* 0x0000001d1c0e7207 */ /* 0x000fe20000000000 */
[----:B------:R-:W-:Y:S01]  /*a170*/  IMAD R54, R54, 0x80, R52 ;  /* 0x0000008036367824 */ /* 0x000fe200078e0234 */
[----:B------:R-:W-:Y:S01]  /*a180*/  SEL R158, R88, R89, P0 ;  /* 0x00000059589e7207 */ /* 0x000fe20000000000 */
[----:B------:R-:W-:Y:S01]  /*a190*/  IMAD.IADD R5, R5, 0x1, R39 ;  /* 0x0000000105057824 */ /* 0x000fe200078e0227 */
[----:B------:R-:W-:Y:S01]  /*a1a0*/  SEL R29, R89, R88, P0 ;  /* 0x00000058591d7207 */ /* 0x000fe20000000000 */
[----:B------:R-:W-:Y:S01]  /*a1b0*/  IMAD.IADD R7, R7, 0x1, R37 ;  /* 0x0000000107077824 */ /* 0x000fe200078e0225 */
        /* <DEDUP_REMOVED lines=52> */
[----:B------:R-:W-:Y:S02]  /*a500*/  LOP3.LUT R41, R41, 0x7ffffffc, RZ, 0xc0, !PT ;  /* 0x7ffffffc29297812 */ /* 0x000fe400078ec0ff */
[----:B------:R-:W-:Y:S02]  /*a510*/  SEL R120, R96, R97, P0 ;  /* 0x0000006160787207 */ /* 0x000fe40000000000 */
[----:B------:R-:W-:-:S02]  /*a520*/  SEL R31, R97, R96, P0 ;  /* 0x00000060611f7207 */ /* 0x000fc40000000000 */
[C---:B------:R-:W-:Y:S01]  /*a530*/  LOP3.LUT P1, RZ, R100.reuse, 0x3, RZ, 0xc0, !PT ;  /* 0x0000000364ff7812 */ /* 0x040fe2000782c0ff */
[----:B------:R-:W-:Y:S01]  /*a540*/  IMAD.IADD R100, R100, 0x1, -R41 ;  /* 0x0000000164647824 */ /* 0x000fe200078e0a29 */
[----:B------:R-:W-:Y:S02]  /*a550*/  SEL R71, R91, R90, P0 ;  /* 0x0000005a5b477207 */ /* 0x000fe40000000000 */
[----:B------:R-:W-:Y:S02]  /*a560*/  SEL R50, R58, R53, P0 ;  /* 0x000000353a327207 */ /* 0x000fe40000000000 */
[----:B------:R-:W-:Y:S02]  /*a570*/  SEL R58, R61, R62, P0 ;  /* 0x0000003e3d3a7207 */ /* 0x000fe40000000000 */
[----:B------:R-:W-:Y:S02]  /*a580*/  SEL R66, R103, R102, P0 ;  /* 0x0000006667427207 */ /* 0x000fe40000000000 */
[----:B------:R-:W-:Y:S01]  /*a590*/  SEL R62, R62, R61, P0 ;  /* 0x0000003d3e3e7207 */ /* 0x000fe20000000000 */
[----:B--2---:R1:W-:Y:S04]  /*a5a0*/  SHFL.IDX PT, R52, R84, R3, 0x1c1f ;  /* 0x001c1f0354347589 */ /* 0x0043e800000e0000 */
[----:B------:R-:W-:Y:S04]  /*a5b0*/  SHFL.IDX PT, R106, R166, R3, 0x1c1f ;  /* 0x001c1f03a66a7589 */ /* 0x000fe800000e0000 */
[----:B------:R-:W-:Y:S01]  /*a5c0*/  SHFL.IDX PT, R42, R88, R3, 0x1c1f ;  /* 0x001c1f03582a7589 */ /* 0x000fe200000e0000 */
[----:B-1----:R-:W-:-:S03]  /*a5d0*/  LOP3.LUT R84, R3, 0x2, RZ, 0x3c, !PT ;  /* 0x0000000203547812 */ /* 0x002fc600078e3cff */
        /* <DEDUP_REMOVED lines=14> */
[----:B------:R-:W1:Y:S04]  /*a6c0*/  SHFL.IDX PT, R34, R34, R84, 0x1c1f ;  /* 0x001c1f5422227589 */ /* 0x000e6800000e0000 */
[----:B------:R-:W-:Y:S04]  /*a6d0*/  SHFL.IDX PT, R78, R36, R3, 0x1c1f ;  /* 0x001c1f03244e7589 */ /* 0x000fe800000e0000 */
[----:B------:R-:W2:Y:S04]  /*a6e0*/  SHFL.IDX PT, R11, R11, R84, 0x1c1f ;  /* 0x001c1f540b0b7589 */ /* 0x000ea800000e0000 */
[----:B------:R-:W-:Y:S04]  /*a6f0*/  SHFL.IDX PT, R82, R22, R3, 0x1c1f ;  /* 0x001c1f0316527589 */ /* 0x000fe800000e0000 */
[----:B------:R-:W-:Y:S04]  /*a700*/  SHFL.IDX PT, R87, R40, R3, 0x1c1f ;  /* 0x001c1f0328577589 */ /* 0x000fe800000e0000 */
[----:B------:R-:W-:Y:S04]  /*a710*/  SHFL.IDX PT, R40, R86, R3, 0x1c1f ;  /* 0x001c1f0356287589 */ /* 0x000fe800000e0000 */
[----:B------:R-:W-:Y:S01]  /*a720*/  SHFL.IDX PT, R83, R38, R3, 0x1c1f ;  /* 0x001c1f0326537589 */ /* 0x000fe200000e0000 */
[----:B-1----:R-:W-:-:S03]  /*a730*/  SEL R27, R34, R119, P0 ;  /* 0x00000077221b7207 */ /* 0x002fc60000000000 */
[----:B------:R-:W-:Y:S04]  /*a740*/  SHFL.IDX PT, R8, R112, R3, 0x1c1f ;  /* 0x001c1f0370087589 */ /* 0x000fe800000e0000 */
[----:B------:R-:W-:Y:S01]  /*a750*/  SHFL.IDX PT, R86, R13, R84, 0x1c1f ;  /* 0x001c1f540d567589 */ /* 0x000fe200000e0000 */
[----:B--2---:R-:W-:-:S03]  /*a760*/  SEL R75, R78, R11, P0 ;  /* 0x0000000b4e4b7207 */ /* 0x004fc60000000000 */
[----:B------:R-:W-:Y:S04]  /*a770*/  SHFL.IDX PT, R111, R164, R3, 0x1c1f ;  /* 0x001c1f03a46f7589 */ /* 0x000fe800000e0000 */
[----:B------:R1:W-:Y:S04]  /*a780*/  SHFL.IDX PT, R112, R25, R84, 0x1c1f ;  /* 0x001c1f5419707589 */ /* 0x0003e800000e0000 */
[----:B------:R-:W-:Y:S04]  /*a790*/  SHFL.IDX PT, R122, R122, R3, 0x1c1f ;  /* 0x001c1f037a7a7589 */ /* 0x000fe800000e0000 */
[----:B------:R-:W-:Y:S01]  /*a7a0*/  SHFL.IDX PT, R124, R124, R3, 0x1c1f ;  /* 0x001c1f037c7c7589 */ /* 0x000fe200000e0000 */
[----:B-1----:R-:W-:-:S03]  /*a7b0*/  SEL R25, R119, R34, P0 ;  /* 0x0000002277197207 */ /* 0x002fc60000000000 */
[----:B------:R-:W-:Y:S01]  /*a7c0*/  SHFL.IDX PT, R12, R12, R84, 0x1c1f ;  /* 0x001c1f540c0c7589 */ /* 0x000fe200000e0000 */
[----:B------:R-:W1:Y:S03]  /*a7d0*/  @P2 LDC R119, c[0x0][0xbec] ;  /* 0x0002fb00ff772b82 */ /* 0x000e660000000800 */
[----:B------:R-:W-:Y:S04]  /*a7e0*/  SHFL.IDX PT, R99, R20, R84, 0x1c1f ;  /* 0x001c1f5414637589 */ /* 0x000fe800000e0000 */
[----:B------:R-:W2:Y:S04]  /*a7f0*/  SHFL.IDX PT, R33, R33, R84, 0x1c1f ;  /* 0x001c1f5421217589 */ /* 0x000ea800000e0000 */
[----:B------:R-:W3:Y:S04]  /*a800*/  SHFL.IDX PT, R35, R35, R84, 0x1c1f ;  /* 0x001c1f5423237589 */ /* 0x000ee800000e0000 */
[----:B------:R-:W-:Y:S04]  /*a810*/  SHFL.IDX PT, R85, R180, R3, 0x1c1f ;  /* 0x001c1f03b4557589 */ /* 0x000fe800000e0000 */
[----:B------:R-:W-:Y:S04]  /*a820*/  SHFL.IDX PT, R123, R152, R3, 0x1c1f ;  /* 0x001c1f03987b7589 */ /* 0x000fe800000e0000 */
[----:B------:R4:W-:Y:S01]  /*a830*/  SHFL.IDX PT, R36, R134, R3, 0x1c1f ;  /* 0x001c1f0386247589 */ /* 0x0009e200000e0000 */
[----:B-1----:R-:W-:-:S03]  /*a840*/  @P2 IMAD.HI.U32 R119, R54, R119, RZ ;  /* 0x0000007736772227 */ /* 0x002fc600078e00ff */
[----:B------:R1:W5:Y:S04]  /*a850*/  SHFL.IDX PT, R20, R45, R84, 0x1c1f ;  /* 0x001c1f542d147589 */ /* 0x00036800000e0000 */
[----:B------:R-:W-:Y:S01]  /*a860*/  SHFL.IDX PT, R92, R176, R3, 0x1c1f ;  /* 0x001c1f03b05c7589 */ /* 0x000fe200000e0000 */
[----:B--2---:R-:W-:Y:S01]  /*a870*/  SEL R28, R122, R33, P0 ;  /* 0x000000217a1c7207 */ /* 0x004fe20000000000 */
[----:B----4-:R-:W2:Y:S02]  /*a880*/  LDC.64 R134, c[0x0][0xbd8] ;  /* 0x0002f600ff867b82 */ /* 0x010ea40000000a00 */
[----:B------:R-:W-:Y:S01]  /*a890*/  SHFL.IDX PT, R93, R14, R84, 0x1c1f ;  /* 0x001c1f540e5d7589 */ /* 0x000fe200000e0000 */
[----:B---3--:R-:W-:Y:S02]  /*a8a0*/  SEL R32, R124, R35, P0 ;  /* 0x000000237c207207 */ /* 0x008fe40000000000 */
[----:B-1----:R-:W-:Y:S01]  /*a8b0*/  SEL R45, R116, R15, P0 ;  /* 0x0000000f742d7207 */ /* 0x002fe20000000000 */
[----:B------:R-:W-:Y:S01]  /*a8c0*/  SHFL.IDX PT, R114, R114, R3, 0x1c1f ;  /* 0x001c1f0372727589 */ /* 0x000fe200000e0000 */
[----:B------:R-:W-:-:S03]  /*a8d0*/  SEL R34, R35, R124, P0 ;  /* 0x0000007c23227207 */ /* 0x000fc60000000000 */
[----:B------:R-:W-:Y:S04]  /*a8e0*/  SHFL.IDX PT, R23, R126, R3, 0x1c1f ;  /* 0x001c1f037e177589 */ /* 0x000fe800000e0000 */
[----:B------:R1:W-:Y:S04]  /*a8f0*/  SHFL.IDX PT, R13, R30, R84, 0x1c1f ;  /* 0x001c1f541e0d7589 */ /* 0x0003e800000e0000 */
[----:B------:R-:W-:Y:S01]  /*a900*/  SHFL.IDX PT, R90, R178, R3, 0x1c1f ;  /* 0x001c1f03b25a7589 */ /* 0x000fe200000e0000 */
[----:B-----5:R-:W-:-:S03]  /*a910*/  SEL R35, R20, R123, P0 ;  /* 0x0000007b14237207 */ /* 0x020fc60000000000 */
[----:B------:R-:W-:Y:S01]  /*a920*/  SHFL.IDX PT, R96, R168, R3, 0x1c1f ;  /* 0x001c1f03a8607589 */ /* 0x000fe200000e0000 */
[----:B-1----:R-:W-:-:S03]  /*a930*/  SEL R30, R33, R122, P0 ;  /* 0x0000007a211e7207 */ /* 0x002fc60000000000 */
[----:B------:R-:W-:Y:S01]  /*a940*/  SHFL.IDX PT, R105, R150, R3, 0x1c1f ;  /* 0x001c1f0396697589 */ /* 0x000fe200000e0000 */
[----:B------:R-:W-:Y:S01]  /*a950*/  SEL R33, R123, R20, P0 ;  /* 0x000000147b217207 */ /* 0x000fe20000000000 */
[----:B--2---:R-:W-:Y:S02]  /*a960*/  IMAD R20, R134, UR37, RZ ;  /* 0x0000002586147c24 */ /* 0x004fe4000f8e02ff */
[----:B------:R-:W-:Y:S04]  /*a970*/  SHFL.IDX PT, R104, R104, R3, 0x1c1f ;  /* 0x001c1f0368687589 */ /* 0x000fe800000e0000 */
[----:B------:R-:W-:Y:S04]  /*a980*/  SHFL.IDX PT, R41, R128, R3, 0x1c1f ;  /* 0x001c1f0380297589 */ /* 0x000fe800000e0000 */
[----:B------:R-:W1:Y:S04]  /*a990*/  SHFL.IDX PT, R19, R19, R84, 0x1c1f ;  /* 0x001c1f5413137589 */ /* 0x000e6800000e0000 */
[----:B------:R2:W-:Y:S04]  /*a9a0*/  SHFL.IDX PT, R125, R47, R84, 0x1c1f ;  /* 0x001c1f542f7d7589 */ /* 0x0005e800000e0000 */
[----:B------:R3:W-:Y:S04]  /*a9b0*/  SHFL.IDX PT, R126, R44, R84, 0x1c1f ;  /* 0x001c1f542c7e7589 */ /* 0x0007e800000e0000 */
[----:B------:R-:W-:Y:S01]  /*a9c0*/  SHFL.IDX PT, R95, R172, R3, 0x1c1f ;  /* 0x001c1f03ac5f7589 */ /* 0x000fe200000e0000 */
[----:B--2---:R-:W-:-:S03]  /*a9d0*/  SEL R47, R15, R116, P0 ;  /* 0x000000740f2f7207 */ /* 0x004fc60000000000 */
[----:B------:R-:W-:Y:S01]  /*a9e0*/  SHFL.IDX PT, R59, R148, R3, 0x1c1f ;  /* 0x001c1f03943b7589 */ /* 0x000fe200000e0000 */
[----:B---3--:R-:W-:-:S03]  /*a9f0*/  SEL R44, R117, R118, P0 ;  /* 0x00000076752c7207 */ /* 0x008fc60000000000 */
[----:B------:R-:W-:Y:S04]  /*aa00*/  SHFL.IDX PT, R18, R18, R84, 0x1c1f ;  /* 0x001c1f5412127589 */ /* 0x000fe800000e0000 */
[----:B------:R2:W3:Y:S01]  /*aa10*/  SHFL.IDX PT, R128, R49, R84, 0x1c1f ;  /* 0x001c1f5431807589 */ /* 0x0004e200000e0000 */
[----:B-1----:R-:W-:-:S03]  /*aa20*/  SEL R89, R90, R19, P0 ;  /* 0x000000135a597207 */ /* 0x002fc60000000000 */
[----:B------:R-:W-:Y:S04]  /*aa30*/  SHFL.IDX PT, R91, R174, R3, 0x1c1f ;  /* 0x001c1f03ae5b7589 */ /* 0x000fe800000e0000 */
[----:B------:R-:W-:Y:S01]  /*aa40*/  SHFL.IDX PT, R97, R170, R3, 0x1c1f ;  /* 0x001c1f03aa617589 */ /* 0x000fe200000e0000 */
[----:B--2---:R-:W-:-:S03]  /*aa50*/  SEL R49, R13, R114, P0 ;  /* 0x000000720d317207 */ /* 0x004fc60000000000 */
[----:B------:R-:W-:Y:S04]  /*aa60*/  SHFL.IDX PT, R24, R24, R84, 0x1c1f ;  /* 0x001c1f5418187589 */ /* 0x000fe800000e0000 */
[----:B------:R-:W-:Y:S04]  /*aa70*/  SHFL.IDX PT, R26, R26, R84, 0x1c1f ;  /* 0x001c1f541a1a7589 */ /* 0x000fe800000e0000 */
[----:B------:R-:W-:Y:S04]  /*aa80*/  SHFL.IDX PT, R14, R43, R84, 0x1c1f ;  /* 0x001c1f542b0e7589 */ /* 0x000fe800000e0000 */
[----:B------:R1:W-:Y:S01]  /*aa90*/  SHFL.IDX PT, R110, R63, R84, 0x1c1f ;  /* 0x001c1f543f6e7589 */ /* 0x0003e200000e0000 */
[----:B---3--:R-:W-:-:S03]  /*aaa0*/  SEL R15, R59, R128, P0 ;  /* 0x000000803b0f7207 */ /* 0x008fc60000000000 */
[----:B------:R2:W-:Y:S04]  /*aab0*/  SHFL.IDX PT, R43, R65, R84, 0x1c1f ;  /* 0x001c1f54412b7589 */ /* 0x0005e800000e0000 */
[----:B------:R-:W-:Y:S01]  /*aac0*/  SHFL.IDX PT, R120, R120, R3, 0x1c1f ;  /* 0x001c1f0378787589 */ /* 0x000fe200000e0000 */
[----:B-1----:R-:W-:-:S03]  /*aad0*/  SEL R63, R106, R113, P0 ;  /* 0x000000716a3f7207 */ /* 0x002fc60000000000 */
[----:B------:R-:W-:Y:S01]  /*aae0*/  SHFL.IDX PT, R31, R31, R84, 0x1c1f ;  /* 0x001c1f541f1f7589 */ /* 0x000fe200000e0000 */
[----:B--2---:R-:W-:-:S03]  /*aaf0*/  SEL R65, R113, R106, P0 ;  /* 0x0000006a71417207 */ /* 0x004fc60000000000 */
[----:B------:R-:W1:Y:S01]  /*ab00*/  SHFL.IDX PT, R121, R154, R3, 0x1c1f ;  /* 0x001c1f039a797589 */ /* 0x000e6200000e0000 */
[----:B------:R-:W2:Y:S03]  /*ab10*/  @P2 LDC R113, c[0x0][0xbec] ;  /* 0x0002fb00ff712b82 */ /* 0x000ea60000000800 */
[----:B------:R3:W-:Y:S04]  /*ab20*/  SHFL.IDX PT, R127, R46, R84, 0x1c1f ;  /* 0x001c1f542e7f7589 */ /* 0x0007e800000e0000 */
[----:B------:R-:W-:Y:S01]  /*ab30*/  SHFL.IDX PT, R102, R146, R3, 0x1c1f ;  /* 0x001c1f0392667589 */ /* 0x000fe200000e0000 */
[----:B------:R-:W0:Y:S03]  /*ab40*/  LDC R106, c[0x0][0xc50] ;  /* 0x00031400ff6a7b82 */ /* 0x000e260000000800 */
[----:B------:R-:W-:Y:S01]  /*ab50*/  SHFL.IDX PT, R39, R132, R3, 0x1c1f ;  /* 0x001c1f0384277589 */ /* 0x000fe200000e0000 */
[----:B---3--:R-:W-:-:S03]  /*ab60*/  SEL R46, R118, R117, P0 ;  /* 0x00000075762e7207 */ /* 0x008fc60000000000 */
[----:B------:R-:W-:Y:S01]  /*ab70*/  SHFL.IDX PT, R55, R142, R3, 0x1c1f ;  /* 0x001c1f038e377589 */ /* 0x000fe200000e0000 */
[----:B------:R-:W3:Y:S03]  /*ab80*/  LDC.64 R116, c[0x0][0xb40] ;  /* 0x0002d000ff747b82 */ /* 0x000ee60000000a00 */
[----:B------:R4:W5:Y:S04]  /*ab90*/  SHFL.IDX PT, R132, R48, R84, 0x1c1f ;  /* 0x001c1f5430847589 */ /* 0x00096800000e0000 */
[----:B------:R4:W-:Y:S01]  /*aba0*/  SHFL.IDX PT, R103, R50, R84, 0x1c1f ;  /* 0x001c1f5432677589 */ /* 0x0009e200000e0000 */
[----:B-1----:R-:W-:-:S03]  /*abb0*/  SEL R29, R121, R14, P0 ;  /* 0x0000000e791d7207 */ /* 0x002fc60000000000 */
[----:B------:R-:W-:Y:S01]  /*abc0*/  SHFL.IDX PT, R21, R144, R3, 0x1c1f ;  /* 0x001c1f0390157589 */ /* 0x000fe200000e0000 */
[----:B----4-:R-:W-:-:S03]  /*abd0*/  SEL R48, R10, R115, P0 ;  /* 0x000000730a307207 */ /* 0x010fc60000000000 */
[----:B------:R-:W-:Y:S01]  /*abe0*/  SHFL.IDX PT, R53, R140, R3, 0x1c1f ;  /* 0x001c1f038c357589 */ /* 0x000fe200000e0000 */
[----:B------:R-:W-:-:S03]  /*abf0*/  SEL R50, R115, R10, P0 ;  /* 0x0000000a73327207 */ /* 0x000fc60000000000 */
[----:B------:R-:W-:Y:S01]  /*ac00*/  SHFL.IDX PT, R58, R58, R3, 0x1c1f ;  /* 0x001c1f033a3a7589 */ /* 0x000fe200000e0000 */
[----:B------:R-:W1:Y:S01]  /*ac10*/  @P2 LDC R115, c[0x0][0xbf0] ;  /* 0x0002fc00ff732b82 */ /* 0x000e620000000800 */
[----:B------:R-:W-:Y:S02]  /*ac20*/  SEL R10, R105, R126, P0 ;  /* 0x0000007e690a7207 */ /* 0x000fe40000000000 */
[----:B------:R-:W-:Y:S01]  /*ac30*/  SHFL.IDX PT, R56, R56, R3, 0x1c1f ;  /* 0x001c1f0338387589 */ /* 0x000fe200000e0000 */
[----:B---3--:R-:W-:-:S03]  /*ac40*/  IMAD.WIDE.U32 R4, R116, UR36, R4 ;  /* 0x0000002474047c25 */ /* 0x008fc6000f8e0004 */
[----:B------:R-:W-:Y:S04]  /*ac50*/  SHFL.IDX PT, R60, R60, R3, 0x1c1f ;  /* 0x001c1f033c3c7589 */ /* 0x000fe800000e0000 */
[----:B------:R-:W-:Y:S04]  /*ac60*/  SHFL.IDX PT, R61, R138, R3, 0x1c1f ;  /* 0x001c1f038a3d7589 */ /* 0x000fe800000e0000 */
[----:B------:R-:W-:Y:S04]  /*ac70*/  SHFL.IDX PT, R37, R136, R3, 0x1c1f ;  /* 0x001c1f0388257589 */ /* 0x000fe800000e0000 */
[----:B------:R-:W-:Y:S04]  /*ac80*/  SHFL.IDX PT, R38, R130, R3, 0x1c1f ;  /* 0x001c1f0382267589 */ /* 0x000fe800000e0000 */
[----:B------:R3:W-:Y:S04]  /*ac90*/  SHFL.IDX PT, R22, R98, R3, 0x1c1f ;  /* 0x001c1f0362167589 */ /* 0x0007e800000e0000 */
[----:B------:R4:W-:Y:S04]  /*aca0*/  SHFL.IDX PT, R17, R94, R3, 0x1c1f ;  /* 0x001c1f035e117589 */ /* 0x0009e800000e0000 */
[----:B------:R5:W-:Y:S01]  /*acb0*/  SHFL.IDX PT, R109, R62, R84, 0x1c1f ;  /* 0x001c1f543e6d7589 */ /* 0x000be200000e0000 */
[----:B---3--:R-:W-:-:S03]  /*acc0*/  SEL R98, R96, R99, P0 ;  /* 0x0000006360627207 */ /* 0x008fc60000000000 */
[----:B------:R3:W-:Y:S01]  /*acd0*/  SHFL.IDX PT, R107, R64, R84, 0x1c1f ;  /* 0x001c1f54406b7589 */ /* 0x0007e200000e0000 */
[----:B------:R-:W-:Y:S02]  /*ace0*/  SEL R96, R99, R96, P0 ;  /* 0x0000006063607207 */ /* 0x000fe40000000000 */
[----:B----4-:R-:W-:Y:S01]  /*acf0*/  SEL R3, R74, R9, P0 ;  /* 0x000000094a037207 */ /* 0x010fe20000000000 */
[----:B------:R4:W1:Y:S01]  /*ad00*/  SHFL.IDX PT, R130, R51, R84, 0x1c1f ;  /* 0x001c1f5433827589 */ /* 0x00086200000e0000 */
[----:B------:R-:W-:Y:S02]  /*ad10*/  SEL R9, R9, R74, P0 ;  /* 0x0000004a09097207 */ /* 0x000fe40000000000 */
[----:B------:R-:W-:Y:S01]  /*ad20*/  SEL R74, R80, R81, P0 ;  /* 0x00000051504a7207 */ /* 0x000fe20000000000 */
[----:B------:R-:W1:Y:S01]  /*ad30*/  SHFL.IDX PT, R57, R57, R84, 0x1c1f ;  /* 0x001c1f5439397589 */ /* 0x000e6200000e0000 */
        /* <DEDUP_REMOVED lines=9> */
[----:B-----5:R-:W-:Y:S02]  /*add0*/  SEL R62, R111, R112, P0 ;  /* 0x000000706f3e7207 */ /* 0x020fe40000000000 */
[----:B---3--:R-:W-:Y:S01]  /*ade0*/  SEL R64, R112, R111, P0 ;  /* 0x0000006f70407207 */ /* 0x008fe20000000000 */
[----:B------:R-:W-:Y:S01]  /*adf0*/  SHFL.IDX PT, R72, R72, R84, 0x1c1f ;  /* 0x001c1f5448487589 */ /* 0x000fe200000e0000 */
[----:B------:R-:W-:Y:S01]  /*ae00*/  SEL R86, R87, R12, P0 ;  /* 0x0000000c57567207 */ /* 0x000fe20000000000 */
[----:B------:R-:W3:Y:S01]  /*ae10*/  @P2 LDC R112, c[0x0][0xbf0] ;  /* 0x0002fc00ff702b82 */ /* 0x000ee20000000800 */
[----:B----4-:R-:W-:Y:S01]  /*ae20*/  SEL R51, R114, R13, P0 ;  /* 0x0000000d72337207 */ /* 0x010fe20000000000 */
[----:B------:R-:W-:Y:S01]  /*ae30*/  SHFL.IDX PT, R73, R73, R84, 0x1c1f ;  /* 0x001c1f5449497589 */ /* 0x000fe200000e0000 */
[----:B------:R-:W-:Y:S01]  /*ae40*/  SEL R11, R104, R125, P0 ;  /* 0x0000007d680b7207 */ /* 0x000fe20000000000 */
[----:B------:R-:W-:Y:S01]  /*ae50*/  IMAD R111, R135, UR36, R20 ;  /* 0x00000024876f7c24 */ /* 0x000fe2000f8e0214 */
        /* <DEDUP_REMOVED lines=8> */
[----:B------:R-:W-:-:S03]  /*aee0*/  SEL R20, R132, R55, P0 ;  /* 0x0000003784147207 */ /* 0x000fc60000000000 */
[----:B------:R-:W-:Y:S04]  /*aef0*/  SHFL.IDX PT, R69, R69, R84, 0x1c1f ;  /* 0x001c1f5445457589 */ /* 0x000fe800000e0000 */
[----:B------:R-:W-:Y:S04]  /*af00*/  SHFL.IDX PT, R67, R67, R84, 0x1c1f ;  /* 0x001c1f5443437589 */ /* 0x000fe800000e0000 */
[----:B------:R4:W-:Y:S02]  /*af10*/  SHFL.IDX PT, R68, R68, R84, 0x1c1f ;  /* 0x001c1f5444447589 */ /* 0x0009e400000e0000 */
[----:B----4-:R-:W-:-:S02]  /*af20*/  SEL R84, R12, R87, P0 ;  /* 0x000000570c547207 */ /* 0x010fc40000000000 */
[----:B------:R-:W-:Y:S02]  /*af30*/  SEL R87, R85, R88, P0 ;  /* 0x0000005855577207 */ /* 0x000fe40000000000 */
[----:B------:R-:W-:Y:S02]  /*af40*/  SEL R85, R88, R85, P0 ;  /* 0x0000005558557207 */ /* 0x000fe40000000000 */
[----:B------:R-:W-:Y:S02]  /*af50*/  SEL R88, R92, R93, P0 ;  /* 0x0000005d5c587207 */ /* 0x000fe40000000000 */
[----:B------:R-:W-:Y:S02]  /*af60*/  SEL R92, R93, R92, P0 ;  /* 0x0000005c5d5c7207 */ /* 0x000fe40000000000 */
[----:B------:R-:W-:Y:S02]  /*af70*/  SEL R93, R19, R90, P0 ;  /* 0x0000005a135d7207 */ /* 0x000fe40000000000 */
[----:B------:R-:W-:Y:S01]  /*af80*/  SEL R12, R126, R105, P0 ;  /* 0x000000697e0c7207 */ /* 0x000fe20000000000 */
[----:B------:R-:W-:Y:S01]  /*af90*/  IMAD.WIDE.U32 R104, R134, UR36, R6 ;  /* 0x0000002486687c25 */ /* 0x000fe2000f8e0006 */
[----:B------:R-:W-:-:S02]  /*afa0*/  SEL R90, R18, R95, P0 ;  /* 0x0000005f125a7207 */ /* 0x000fc40000000000 */
[----:B------:R-:W-:Y:S01]  /*afb0*/  SEL R19, R128, R59, P0 ;  /* 0x0000003b80137207 */ /* 0x000fe20000000000 */
[----:B------:R-:W-:Y:S01]  /*afc0*/  IMAD.MOV R59, RZ, RZ, -R16 ;  /* 0x000000ffff3b7224 */ /* 0x000fe200078e0a10 */
[----:B------:R-:W-:Y:S01]  /*afd0*/  SEL R95, R91, R24, P0 ;  /* 0x000000185b5f7207 */ /* 0x000fe20000000000 */
[----:B------:R-:W-:Y:S01]  /*afe0*/  IMAD.IADD R105, R105, 0x1, R111 ;  /* 0x0000000169697824 */ /* 0x000fe200078e026f */
[----:B------:R-:W-:Y:S01]  /*aff0*/  SEL R91, R24, R91, P0 ;  /* 0x0000005b185b7207 */ /* 0x000fe20000000000 */
[----:B--2---:R-:W-:Y:S01]  /*b000*/  @P2 IMAD.HI.U32 R16, R54, R113, RZ ;  /* 0x0000007136102227 */ /* 0x004fe200078e00ff */
[----:B------:R-:W-:Y:S02]  /*b010*/  SEL R24, R120, R31, P0 ;  /* 0x0000001f78187207 */ /* 0x000fe40000000000 */
[----:B------:R-:W-:Y:S01]  /*b020*/  SEL R31, R14, R121, P0 ;  /* 0x000000790e1f7207 */ /* 0x000fe20000000000 */
[----:B0-----:R-:W-:Y:S01]  /*b030*/  IMAD R111, R106, R59, UR4 ;  /* 0x000000046a6f7e24 */ /* 0x001fe2000f8e023b */
[----:B------:R-:W-:Y:S01]  /*b040*/  SEL R14, R102, R127, P0 ;  /* 0x0000007f660e7207 */ /* 0x000fe20000000000 */
[----:B------:R-:W-:Y:S01]  /*b050*/  ULDC.64 UR4, c[0x0][0xbe0] ;  /* 0x0002f80000047ab9 */ /* 0x000fe20000000a00 */
[----:B------:R-:W-:Y:S01]  /*b060*/  SEL R18, R127, R102, P0 ;  /* 0x000000667f127207 */ /* 0x000fe20000000000 */
[----:B------:R-:W-:Y:S01]  /*b070*/  IMAD R102, R116, UR37, RZ ;  /* 0x0000002574667c24 */ /* 0x000fe2000f8e02ff */
[----:B------:R-:W-:Y:S01]  /*b080*/  SEL R6, R55, R132, P0 ;  /* 0x0000008437067207 */ /* 0x000fe20000000000 */
[----:B------:R-:W-:Y:S01]  /*b090*/  IMAD.MOV.U32 R55, RZ, RZ, R54 ;  /* 0x000000ffff377224 */ /* 0x000fe200078e0036 */
[----:B-1----:R-:W-:Y:S01]  /*b0a0*/  @P2 SHF.R.U32.HI R55, RZ, R115, R16 ;  /* 0x00000073ff372219 */ /* 0x002fe20000011610 */
[----:B------:R-:W-:Y:S01]  /*b0b0*/  IMAD R113, R117, UR36, R102 ;  /* 0x0000002475717c24 */ /* 0x000fe2000f8e0266 */
[----:B------:R-:W-:Y:S01]  /*b0c0*/  SHF.R.S32.HI R16, RZ, 0x1f, R111 ;  /* 0x0000001fff107819 */ /* 0x000fe2000001146f */
[----:B------:R-:W-:Y:S01]  /*b0d0*/  IMAD.MOV.U32 R59, RZ, RZ, R54 ;  /* 0x000000ffff3b7224 */ /* 0x000fe200078e0036 */
[----:B---3--:R-:W-:Y:S01]  /*b0e0*/  @P2 SHF.R.U32.HI R59, RZ, R112, R119 ;  /* 0x00000070ff3b2219 */ /* 0x008fe20000011677 */
[----:B------:R-:W-:Y:S01]  /*b0f0*/  IMAD.IADD R113, R5, 0x1, R113 ;  /* 0x0000000105717824 */ /* 0x000fe200078e0271 */
[----:B------:R-:W-:Y:S01]  /*b100*/  SEL R7, R21, R130, P0 ;  /* 0x0000008215077207 */ /* 0x000fe20000000000 */
[----:B------:R-:W-:Y:S01]  /*b110*/  IMAD R5, R16, UR4, RZ ;  /* 0x0000000410057c24 */ /* 0x000fe2000f8e02ff */
[----:B------:R-:W-:Y:S01]  /*b120*/  SEL R21, R130, R21, P0 ;  /* 0x0000001582157207 */ /* 0x000fe20000000000 */
[----:B------:R-:W-:-:S02]  /*b130*/  IMAD.MOV.U32 R112, RZ, RZ, R4 ;  /* 0x000000ffff707224 */ /* 0x000fc400078e0004 */
[C---:B------:R-:W-:Y:S02]  /*b140*/  IMAD R102, R111.reuse, UR5, R5 ;  /* 0x000000056f667c24 */ /* 0x040fe4000f8e0205 */
[----:B------:R-:W-:Y:S02]  /*b150*/  IMAD R16, R16, UR6, RZ ;  /* 0x0000000610107c24 */ /* 0x000fe4000f8e02ff */
[----:B------:R-:W-:Y:S01]  /*b160*/  IMAD.WIDE.U32 R4, R111, UR4, R104 ;  /* 0x000000046f047c25 */ /* 0x000fe2000f8e0068 */
[----:B------:R-:W-:-:S03]  /*b170*/  ULDC.64 UR4, c[0x0][0xb30] ;  /* 0x0002cc0000047ab9 */ /* 0x000fc60000000a00 */
[----:B------:R-:W-:Y:S01]  /*b180*/  IMAD R115, R111, UR7, R16 ;  /* 0x000000076f737c24 */ /* 0x000fe2000f8e0210 */
[----:B------:R-:W-:Y:S01]  /*b190*/  IADD3 R4, P2, R55, R4, RZ ;  /* 0x0000000437047210 */ /* 0x000fe20007f5e0ff */
[----:B------:R-:W-:Y:S01]  /*b1a0*/  IMAD.WIDE.U32 R104, R111, UR6, R112 ;  /* 0x000000066f687c25 */ /* 0x000fe2000f8e0070 */
[----:B------:R-:W-:Y:S01]  /*b1b0*/  SHF.R.S32.HI R111, RZ, 0x1f, R55 ;  /* 0x0000001fff6f7819 */ /* 0x000fe20000011437 */
[----:B------:R-:W-:Y:S01]  /*b1c0*/  ULDC.64 UR6, c[0x0][0xbc8] ;  /* 0x0002f20000067ab9 */ /* 0x000fe20000000a00 */
[----:B------:R-:W-:Y:S01]  /*b1d0*/  SHF.R.S32.HI R16, RZ, 0x1f, R59 ;  /* 0x0000001fff107819 */ /* 0x000fe2000001143b */
[----:B------:R-:W-:Y:S01]  /*b1e0*/  IMAD.MOV R55, RZ, RZ, -R55 ;  /* 0x000000ffff377224 */ /* 0x000fe200078e0a37 */
[----:B------:R-:W-:Y:S01]  /*b1f0*/  IADD3.X R5, R111, R5, R102, P2, !PT ;  /* 0x000000056f057210 */ /* 0x000fe200017fe466 */
[----:B------:R-:W-:Y:S02]  /*b200*/  IMAD.MOV R113, RZ, RZ, -R59 ;  /* 0x000000ffff717224 */ /* 0x000fe400078e0a3b */
[----:B------:R-:W-:-:S02]  /*b210*/  IMAD R16, R16, UR4, RZ ;  /* 0x0000000410107c24 */ /* 0x000fc4000f8e02ff */
[C-C-:B------:R-:W-:Y:S02]  /*b220*/  IMAD R55, R129.reuse, R55, R54.reuse ;  /* 0x0000003781377224 */ /* 0x140fe400078e0236 */
[----:B------:R-:W-:Y:S02]  /*b230*/  IMAD R113, R129, R113, R54 ;  /* 0x0000007181717224 */ /* 0x000fe400078e0236 */
[----:B------:R-:W-:Y:S01]  /*b240*/  IMAD R111, R59, UR5, R16 ;  /* 0x000000053b6f7c24 */ /* 0x000fe2000f8e0210 */
[----:B------:R-:W-:Y:S01]  /*b250*/  SHF.R.S32.HI R16, RZ, 0x1f, R55 ;  /* 0x0000001fff107819 */ /* 0x000fe20000011437 */
[----:B------:R-:W-:Y:S01]  /*b260*/  IMAD.IADD R105, R105, 0x1, R115 ;  /* 0x0000000169697824 */ /* 0x000fe200078e0273 */
[----:B------:R-:W-:Y:S01]  /*b270*/  SHF.R.S32.HI R54, RZ, 0x1f, R113 ;  /* 0x0000001fff367819 */ /* 0x000fe20000011471 */
[----:B------:R-:W0:Y:S02]  /*b280*/  S2UR UR5, SR_CgaCtaId ;  /* 0x00000000000579c3 */ /* 0x000e240000008800 */
[----:B------:R-:W-:-:S02]  /*b290*/  IMAD R16, R16, UR6, RZ ;  /* 0x0000000610107c24 */ /* 0x000fc4000f8e02ff */
[----:B------:R-:W-:Y:S01]  /*b2a0*/  IMAD.WIDE.U32 R104, R59, UR4, R104 ;  /* 0x000000043b687c25 */ /* 0x000fe2000f8e0068 */
[----:B------:R-:W-:-:S03]  /*b2b0*/  UMOV UR4, 0x400 ;  /* 0x0000040000047882 */ /* 0x000fc60000000000 */
[----:B------:R-:W-:Y:S02]  /*b2c0*/  IMAD R102, R54, UR8, RZ ;  /* 0x0000000836667c24 */ /* 0x000fe4000f8e02ff */
[----:B------:R-:W-:Y:S02]  /*b2d0*/  IMAD R59, R55, UR7, R16 ;  /* 0x00000007373b7c24 */ /* 0x000fe4000f8e0210 */
[----:B------:R-:W-:Y:S02]  /*b2e0*/  IMAD.IADD R105, R105, 0x1, R111 ;  /* 0x0000000169697824 */ /* 0x000fe400078e026f */
[----:B------:R-:W-:Y:S01]  /*b2f0*/  IMAD.WIDE.U32 R54, R55, UR6, R4 ;  /* 0x0000000637367c25 */ /* 0x000fe2000f8e0004 */
[----:B------:R-:W-:Y:S01]  /*b300*/  ULDC.64 UR6, c[0x0][0xba8] ;  /* 0x0002ea0000067ab9 */ /* 0x000fe20000000a00 */
[----:B------:R-:W-:Y:S02]  /*b310*/  SEL R4, R52, R103, P0 ;  /* 0x0000006734047207 */ /* 0x000fe40000000000 */
[C---:B------:R-:W-:Y:S01]  /*b320*/  IMAD R5, R113.reuse, UR9, R102 ;  /* 0x0000000971057c24 */ /* 0x040fe2000f8e0266 */
[----:B------:R-:W-:Y:S01]  /*b330*/  LEA R111, P2, R54, UR6, 0x2 ;  /* 0x00000006366f7c11 */ /* 0x000fe2000f8410ff */
[----:B------:R-:W-:Y:S01]  /*b340*/  IMAD.WIDE.U32 R112, R113, UR8, R104 ;  /* 0x0000000871707c25 */ /* 0x000fe2000f8e0068 */
[----:B------:R-:W-:Y:S01]  /*b350*/  ULDC.64 UR8, c[0x0][0xb00] ;  /* 0x0002c00000087ab9 */ /* 0x000fe20000000a00 */
[----:B------:R-:W-:Y:S01]  /*b360*/  ULDC UR6, c[0x0][0xa88] ;  /* 0x0002a20000067ab9 */ /* 0x000fe20000000800 */
[----:B------:R-:W-:Y:S01]  /*b370*/  SEL R52, R103, R52, P0 ;  /* 0x0000003467347207 */ /* 0x000fe20000000000 */
[----:B------:R-:W-:Y:S01]  /*b380*/  IMAD.IADD R55, R55, 0x1, R59 ;  /* 0x0000000137377824 */ /* 0x000fe200078e023b */
[----:B------:R-:W-:Y:S01]  /*b390*/  LEA R104, P3, R112, UR8, 0x2 ;  /* 0x0000000870687c11 */ /* 0x000fe2000f8610ff */
[----:B------:R-:W-:Y:S01]  /*b3a0*/  IMAD.IADD R5, R113, 0x1, R5 ;  /* 0x0000000171057824 */ /* 0x000fe200078e0205 */
[----:B------:R-:W-:Y:S01]  /*b3b0*/  SHFL.IDX PT, R114, R111, 0x1, 0x1c1f ;  /* 0x003c1f006f727f89 */ /* 0x000fe200000e0000 */
[----:B0-----:R-:W-:Y:S01]  /*b3c0*/  ULEA UR4, UR5, UR4, 0x18 ;  /* 0x0000000405047291 */ /* 0x001fe2000f8ec03f */
[----:B------:R-:W-:Y:S01]  /*b3d0*/  LEA.HI.X R116, R54, UR7, R55, 0x2, P2 ;  /* 0x0000000736747c11 */ /* 0x000fe200090f1437 */
[----:B------:R-:W-:Y:S01]  /*b3e0*/  IMAD R16, R129, UR6, RZ ;  /* 0x0000000681107c24 */ /* 0x000fe2000f8e02ff */
[----:B------:R-:W-:Y:S01]  /*b3f0*/  LEA.HI.X R106, R112, UR9, R5, 0x2, P3 ;  /* 0x00000009706a7c11 */ /* 0x000fe200098f1405 */
[C---:B------:R-:W-:Y:S01]  /*b400*/  VIADD R105, R101.reuse, 0x8 ;  /* 0x0000000865697836 */ /* 0x040fe20000000000 */
[----:B------:R-:W-:Y:S01]  /*b410*/  SHFL.IDX PT, R112, R111, RZ, 0x1c1f ;  /* 0x001c1fff6f707589 */ /* 0x000fe200000e0000 */
[----:B------:R-:W-:Y:S01]  /*b420*/  UIADD3 UR4, UR4, 0x33420, URZ ;  /* 0x0003342004047890 */ /* 0x000fe2000fffe03f */
[----:B------:R-:W-:-:S02]  /*b430*/  ISETP.GE.OR P2, PT, R101, R16, P1 ;  /* 0x000000106500720c */ /* 0x000fc40000f46670 */
[----:B------:R-:W0:Y:S01]  /*b440*/  SHFL.IDX PT, R113, R116, RZ, 0x1c1f ;  /* 0x001c1fff74717589 */ /* 0x000e2200000e0000 */
[-C--:B------:R-:W-:Y:S01]  /*b450*/  ISETP.GE.OR P1, PT, R105, R16.reuse, P1 ;  /* 0x000000106900720c */ /* 0x080fe20000f26670 */
[----:B------:R-:W-:Y:S01]  /*b460*/  UPRMT UR4, URZ, 0x654, UR4 ;  /* 0x000006543f047896 */ /* 0x000fe20008000004 */
[----:B------:R-:W-:Y:S01]  /*b470*/  ISETP.GE.AND P3, PT, R101, R16, PT ;  /* 0x000000106500720c */ /* 0x000fe20003f66270 */
[----:B------:R-:W1:Y:S01]  /*b480*/  SHFL.IDX PT, R115, R116, 0x1, 0x1c1f ;  /* 0x003c1f0074737f89 */ /* 0x000e6200000e0000 */
[----:B------:R-:W-:Y:S01]  /*b490*/  SEL R55, R56, R57, P0 ;  /* 0x0000003938377207 */ /* 0x000fe20000000000 */
[----:B------:R-:W-:Y:S01]  /*b4a0*/  IMAD.SHL.U32 R101, R100, 0x2, RZ ;  /* 0x0000000264657824 */ /* 0x000fe200078e00ff */
[----:B------:R-:W-:Y:S01]  /*b4b0*/  SEL R59, R57, R56, P0 ;  /* 0x00000038393b7207 */ /* 0x000fe20000000000 */
[----:B------:R2:W3:Y:S01]  /*b4c0*/  SHFL.IDX PT, R102, R104, RZ, 0x1c1f ;  /* 0x001c1fff68667589 */ /* 0x0004e200000e0000 */
[----:B------:R-:W-:Y:S02]  /*b4d0*/  SEL R5, R53, R110, P0 ;  /* 0x0000006e35057207 */ /* 0x000fe40000000000 */
[----:B------:R-:W-:Y:S01]  /*b4e0*/  SYNCS.ARRIVE.TRANS64.RED.A1T0 RZ, [UR4], RZ ;  /* 0x000000ffffff79a7 */ /* 0x000fe20008100404 */
[----:B------:R2:W4:Y:S01]  /*b4f0*/  SHFL.IDX PT, R103, R106, RZ, 0x1c1f ;  /* 0x001c1fff6a677589 */ /* 0x00052200000e0000 */
[----:B------:R-:W-:-:S02]  /*b500*/  SEL R54, R58, R109, P0 ;  /* 0x0000006d3a367207 */ /* 0x000fc40000000000 */
[----:B------:R-:W-:Y:S02]  /*b510*/  SEL R56, R60, R107, P0 ;  /* 0x0000006b3c387207 */ /* 0x000fe40000000000 */
[----:B------:R-:W-:Y:S02]  /*b520*/  SEL R57, R61, R108, P0 ;  /* 0x0000006c3d397207 */ /* 0x000fe40000000000 */
[----:B------:R-:W-:Y:S02]  /*b530*/  SEL R53, R110, R53, P0 ;  /* 0x000000356e357207 */ /* 0x000fe40000000000 */
[----:B------:R-:W-:Y:S02]  /*b540*/  SEL R58, R109, R58, P0 ;  /* 0x0000003a6d3a7207 */ /* 0x000fe40000000000 */
[----:B------:R-:W-:Y:S01]  /*b550*/  SEL R60, R107, R60, P0 ;  /* 0x0000003c6b3c7207 */ /* 0x000fe20000000000 */
[----:B0-----:R2:W-:Y:S01]  /*b560*/  @!P2 ST.E desc[UR38][R112.64], R2 ;  /* 0x000000027000a985 */ /* 0x0015e2000c101926 */
[----:B------:R-:W-:-:S03]  /*b570*/  SEL R61, R108, R61, P0 ;  /* 0x0000003d6c3d7207 */ /* 0x000fc60000000000 */
[----:B-1----:R2:W-:Y:S01]  /*b580*/  @!P1 ST.E desc[UR38][R114.64], R0 ;  /* 0x0000000072009985 */ /* 0x0025e2000c101926 */
[----:B------:R-:W-:Y:S05]  /*b590*/  @P3 BRA `(.L_x_3171) ;  /* 0x0000000800383947 */ /* 0x000fea0003800000 */
[C---:B--2---:R-:W-:Y:S01]  /*b5a0*/  VIADD R0, R101.reuse, 0x8 ;  /* 0x0000000865007836 */ /* 0x044fe20000000000 */
[----:B------:R-:W-:Y:S01]  /*b5b0*/  ULDC UR4, c[0x0][0xac8] ;  /* 0x0002b20000047ab9 */ /* 0x000fe20000000800 */
[C---:B------:R-:W-:Y:S01]  /*b5c0*/  VIADD R100, R101.reuse, 0x10 ;  /* 0x0000001065647836 */ /* 0x040fe20000000000 */
[C---:B------:R-:W-:Y:S01]  /*b5d0*/  ISETP.GE.AND P4, PT, R101.reuse, UR4, PT ;  /* 0x0000000465007c0c */ /* 0x040fe2000bf86270 */
[C---:B------:R-:W-:Y:S01]  /*b5e0*/  VIADD R107, R101.reuse, 0x18 ;  /* 0x00000018656b7836 */ /* 0x040fe20000000000 */
[----:B------:R-:W-:Y:S01]  /*b5f0*/  ISETP.GE.AND P5, PT, R0, UR4, PT ;  /* 0x0000000400007c0c */ /* 0x000fe2000bfa6270 */
[C---:B------:R-:W-:Y:S01]  /*b600*/  VIADD R112, R101.reuse, 0x20 ;  /* 0x0000002065707836 */ /* 0x040fe20000000000 */
[----:B------:R-:W-:Y:S01]  /*b610*/  ISETP.GE.AND P3, PT, R100, UR4, PT ;  /* 0x0000000464007c0c */ /* 0x000fe2000bf66270 */
[----:B------:R-:W-:Y:S01]  /*b620*/  VIADD R114, R101, 0x28 ;  /* 0x0000002865727836 */ /* 0x000fe20000000000 */
[----:B------:R-:W-:Y:S01]  /*b630*/  ISETP.GE.AND P1, PT, R107, UR4, PT ;  /* 0x000000046b007c0c */ /* 0x000fe2000bf26270 */
[----:B------:R-:W-:Y:S01]  /*b640*/  VIADD R115, R101, 0x30 ;  /* 0x0000003065737836 */ /* 0x000fe20000000000 */
[----:B------:R-:W-:-:S05]  /*b650*/  ISETP.GE.AND P2, PT, R112, UR4, PT ;  /* 0x0000000470007c0c */ /* 0x000fca000bf46270 */
[--C-:B---34-:R-:W-:Y:S02]  /*b660*/  @!P4 IMAD.WIDE R108, R101, 0x4, R102.reuse ;  /* 0x00000004656cc825 */ /* 0x118fe400078e0266 */
[----:B------:R-:W-:Y:S02]  /*b670*/  @!P5 LEA.HI R0, R0, R0, RZ, 0x1 ;  /* 0x000000000000d211 */ /* 0x000fe400078f08ff */
[----:B------:R-:W-:Y:S01]  /*b680*/  @!P3 LEA.HI R100, R100, R100, RZ, 0x1 ;  /* 0x000000646464b211 */ /* 0x000fe200078f08ff */
[----:B------:R0:W-:Y:S01]  /*b690*/  @!P4 ST.E.64 desc[UR38][R108.64], R74 ;  /* 0x0000004a6c00c985 */ /* 0x0001e2000c101b26 */
[----:B------:R-:W-:Y:S02]  /*b6a0*/  @!P5 LOP3.LUT R111, R0, 0xfffffffe, RZ, 0xc0, !PT ;  /* 0xfffffffe006fd812 */ /* 0x000fe400078ec0ff */
[----:B------:R-:W-:Y:S02]  /*b6b0*/  @!P1 LEA.HI R0, R107, R107, RZ, 0x1 ;  /* 0x0000006b6b009211 */ /* 0x000fe400078f08ff */
[----:B------:R-:W-:Y:S01]  /*b6c0*/  @!P3 LOP3.LUT R107, R100, 0xfffffffe, RZ, 0xc0, !PT ;  /* 0xfffffffe646bb812 */ /* 0x000fe200078ec0ff */
[----:B------:R-:W-:Y:S01]  /*b6d0*/  @!P5 IMAD.WIDE R110, R111, 0x4, R102 ;  /* 0x000000046f6ed825 */ /* 0x000fe200078e0266 */
[----:B------:R-:W-:-:S02]  /*b6e0*/  @!P1 LOP3.LUT R113, R0, 0xfffffffe, RZ, 0xc0, !PT ;  /* 0xfffffffe00719812 */ /* 0x000fc400078ec0ff */
[----:B------:R-:W-:Y:S01]  /*b6f0*/  ISETP.GE.AND P4, PT, R114, UR4, PT ;  /* 0x0000000472007c0c */ /* 0x000fe2000bf86270 */
[C---:B------:R-:W-:Y:S01]  /*b700*/  VIADD R0, R101.reuse, 0x40 ;  /* 0x0000004065007836 */ /* 0x040fe20000000000 */
[----:B------:R1:W-:Y:S01]  /*b710*/  @!P5 ST.E.64 desc[UR38][R110.64], R80 ;  /* 0x000000506e00d985 */ /* 0x0003e2000c101b26 */
[----:B------:R-:W-:Y:S01]  /*b720*/  VIADD R100, R101, 0x38 ;  /* 0x0000003865647836 */ /* 0x000fe20000000000 */
[----:B------:R-:W-:Y:S01]  /*b730*/  @!P2 LEA.HI R112, R112, R112, RZ, 0x1 ;  /* 0x000000707070a211 */ /* 0x000fe200078f08ff */
[----:B0-----:R-:W-:Y:S01]  /*b740*/  @!P3 IMAD.WIDE R74, R107, 0x4, R102 ;  /* 0x000000046b4ab825 */ /* 0x001fe200078e0266 */
[----:B------:R-:W-:Y:S02]  /*b750*/  ISETP.GE.AND P5, PT, R115, UR4, PT ;  /* 0x0000000473007c0c */ /* 0x000fe4000bfa6270 */
[----:B------:R-:W-:Y:S02]  /*b760*/  @!P2 LOP3.LUT R109, R112, 0xfffffffe, RZ, 0xc0, !PT ;  /* 0xfffffffe706da812 */ /* 0x000fe400078ec0ff */
[----:B------:R0:W-:Y:S01]  /*b770*/  @!P3 ST.E.64 desc[UR38][R74.64], R78 ;  /* 0x0000004e4a00b985 */ /* 0x0001e2000c101b26 */
[----:B------:R-:W-:-:S02]  /*b780*/  ISETP.GE.AND P3, PT, R0, UR4, PT ;  /* 0x0000000400007c0c */ /* 0x000fc4000bf66270 */
[----:B------:R-:W-:Y:S01]  /*b790*/  @!P4 LEA.HI R114, R114, R114, RZ, 0x1 ;  /* 0x000000727272c211 */ /* 0x000fe200078f08ff */
[--C-:B------:R-:W-:Y:S01]  /*b7a0*/  @!P2 IMAD.WIDE R108, R109, 0x4, R102.reuse ;  /* 0x000000046d6ca825 */ /* 0x100fe200078e0266 */
[----:B------:R-:W-:Y:S02]  /*b7b0*/  ISETP.GE.AND P6, PT, R100, UR4, PT ;  /* 0x0000000464007c0c */ /* 0x000fe4000bfc6270 */
[----:B------:R-:W-:Y:S01]  /*b7c0*/  @!P4 LOP3.LUT R107, R114, 0xfffffffe, RZ, 0xc0, !PT ;  /* 0xfffffffe726bc812 */ /* 0x000fe200078ec0ff */
[----:B-1----:R-:W-:Y:S01]  /*b7d0*/  @!P1 IMAD.WIDE R80, R113, 0x4, R102 ;  /* 0x0000000471509825 */ /* 0x002fe200078e0266 */
[----:B------:R-:W-:-:S03]  /*b7e0*/  @!P5 LEA.HI R115, R115, R115, RZ, 0x1 ;  /* 0x000000737373d211 */ /* 0x000fc600078f08ff */
[C---:B------:R-:W-:Y:S01]  /*b7f0*/  VIADD R110, R101.reuse, 0x48 ;  /* 0x00000048656e7836 */ /* 0x040fe20000000000 */
[----:B------:R1:W-:Y:S01]  /*b800*/  @!P1 ST.E.64 desc[UR38][R80.64], R82 ;  /* 0x0000005250009985 */ /* 0x0003e2000c101b26 */
[----:B------:R-:W-:Y:S01]  /*b810*/  @!P3 LEA.HI R0, R0, R0, RZ, 0x1 ;  /* 0x000000000000b211 */ /* 0x000fe200078f08ff */
[----:B------:R-:W-:Y:S01]  /*b820*/  VIADD R111, R101, 0x50 ;  /* 0x00000050656f7836 */ /* 0x000fe20000000000 */
[----:B0-----:R-:W-:Y:S01]  /*b830*/  @!P5 LOP3.LUT R79, R115, 0xfffffffe, RZ, 0xc0, !PT ;  /* 0xfffffffe734fd812 */ /* 0x001fe200078ec0ff */
[--C-:B------:R-:W-:Y:S01]  /*b840*/  @!P4 IMAD.WIDE R74, R107, 0x4, R102.reuse ;  /* 0x000000046b4ac825 */ /* 0x100fe200078e0266 */
[----:B------:R-:W-:Y:S01]  /*b850*/  ISETP.GE.AND P1, PT, R110, UR4, PT ;  /* 0x000000046e007c0c */ /* 0x000fe2000bf26270 */
[----:B------:R-:W-:Y:S01]  /*b860*/  @!P2 ST.E.64 desc[UR38][R108.64], R86 ;  /* 0x000000566c00a985 */ /* 0x000fe2000c101b26 */
[----:B------:R-:W-:Y:S01]  /*b870*/  ISETP.GE.AND P2, PT, R111, UR4, PT ;  /* 0x000000046f007c0c */ /* 0x000fe2000bf46270 */
[--C-:B------:R-:W-:Y:S01]  /*b880*/  @!P5 IMAD.WIDE R78, R79, 0x4, R102.reuse ;  /* 0x000000044f4ed825 */ /* 0x100fe200078e0266 */
[----:B------:R-:W-:Y:S01]  /*b890*/  @!P6 LEA.HI R100, R100, R100, RZ, 0x1 ;  /* 0x000000646464e211 */ /* 0x000fe200078f08ff */
[----:B------:R0:W-:Y:S01]  /*b8a0*/  @!P4 ST.E.64 desc[UR38][R74.64], R84 ;  /* 0x000000544a00c985 */ /* 0x0001e2000c101b26 */
[----:B-1----:R-:W-:Y:S01]  /*b8b0*/  @!P3 LOP3.LUT R83, R0, 0xfffffffe, RZ, 0xc0, !PT ;  /* 0xfffffffe0053b812 */ /* 0x002fe200078ec0ff */
[----:B------:R-:W-:Y:S01]  /*b8c0*/  VIADD R0, R101, 0x58 ;  /* 0x0000005865007836 */ /* 0x000fe20000000000 */
[----:B------:R-:W-:Y:S01]  /*b8d0*/  @!P6 LOP3.LUT R81, R100, 0xfffffffe, RZ, 0xc0, !PT ;  /* 0xfffffffe6451e812 */ /* 0x000fe200078ec0ff */
[----:B------:R1:W-:Y:S04]  /*b8e0*/  @!P5 ST.E.64 desc[UR38][R78.64], R88 ;  /* 0x000000584e00d985 */ /* 0x0003e8000c101b26 */
[----:B------:R-:W-:Y:S01]  /*b8f0*/  @!P1 LEA.HI R110, R110, R110, RZ, 0x1 ;  /* 0x0000006e6e6e9211 */ /* 0x000fe200078f08ff */
[----:B------:R-:W-:Y:S01]  /*b900*/  @!P3 IMAD.WIDE R82, R83, 0x4, R102 ;  /* 0x000000045352b825 */ /* 0x000fe200078e0266 */
[----:B------:R-:W-:-:S02]  /*b910*/  ISETP.GE.AND P4, PT, R0, UR4, PT ;  /* 0x0000000400007c0c */ /* 0x000fc4000bf86270 */
[----:B------:R-:W-:Y:S01]  /*b920*/  @!P2 LEA.HI R111, R111, R111, RZ, 0x1 ;  /* 0x0000006f6f6fa211 */ /* 0x000fe200078f08ff */
[--C-:B------:R-:W-:Y:S01]  /*b930*/  @!P6 IMAD.WIDE R80, R81, 0x4, R102.reuse ;  /* 0x000000045150e825 */ /* 0x100fe200078e0266 */
[----:B0-----:R-:W-:Y:S02]  /*b940*/  @!P1 LOP3.LUT R75, R110, 0xfffffffe, RZ, 0xc0, !PT ;  /* 0xfffffffe6e4b9812 */ /* 0x001fe400078ec0ff */
[----:B------:R-:W-:Y:S01]  /*b950*/  @!P2 LOP3.LUT R111, R111, 0xfffffffe, RZ, 0xc0, !PT ;  /* 0xfffffffe6f6fa812 */ /* 0x000fe200078ec0ff */
[----:B------:R-:W-:Y:S01]  /*b960*/  VIADD R86, R101, 0x60 ;  /* 0x0000006065567836 */ /* 0x000fe20000000000 */
[----:B------:R0:W-:Y:S01]  /*b970*/  @!P6 ST.E.64 desc[UR38][R80.64], R92 ;  /* 0x0000005c5000e985 */ /* 0x0001e2000c101b26 */
[----:B------:R-:W-:-:S03]  /*b980*/  @!P1 IMAD.WIDE R74, R75, 0x4, R102 ;  /* 0x000000044b4a9825 */ /* 0x000fc600078e0266 */
[----:B------:R2:W-:Y:S01]  /*b990*/  @!P3 ST.E.64 desc[UR38][R82.64], R94 ;  /* 0x0000005e5200b985 */ /* 0x0005e2000c101b26 */
[----:B------:R-:W-:Y:S01]  /*b9a0*/  @!P4 LEA.HI R0, R0, R0, RZ, 0x1 ;  /* 0x000000000000c211 */ /* 0x000fe200078f08ff */
[----:B------:R-:W-:Y:S01]  /*b9b0*/  VIADD R84, R101, 0x70 ;  /* 0x0000007065547836 */ /* 0x000fe20000000000 */
[----:B------:R-:W-:Y:S01]  /*b9c0*/  ISETP.GE.AND P3, PT, R86, UR4, PT ;  /* 0x0000000456007c0c */ /* 0x000fe2000bf66270 */
[----:B-1----:R-:W-:Y:S01]  /*b9d0*/  @!P2 IMAD.WIDE R78, R111, 0x4, R102 ;  /* 0x000000046f4ea825 */ /* 0x002fe200078e0266 */
[----:B------:R1:W-:Y:S02]  /*b9e0*/  @!P1 ST.E.64 desc[UR38][R74.64], R90 ;  /* 0x0000005a4a009985 */ /* 0x0003e4000c101b26 */
[----:B------:R-:W-:Y:S01]  /*b9f0*/  ISETP.GE.AND P6, PT, R84, UR4, PT ;  /* 0x0000000454007c0c */ /* 0x000fe2000bfc6270 */
[C---:B------:R-:W-:Y:S01]  /*ba00*/  VIADD R85, R101.reuse, 0x78 ;  /* 0x0000007865557836 */ /* 0x040fe20000000000 */
[----:B------:R3:W-:Y:S01]  /*ba10*/  @!P2 ST.E.64 desc[UR38][R78.64], R98 ;  /* 0x000000624e00a985 */ /* 0x0007e2000c101b26 */
[C---:B0-----:R-:W-:Y:S01]  /*ba20*/  VIADD R80, R101.reuse, 0x68 ;  /* 0x0000006865507836 */ /* 0x041fe20000000000 */
[----:B------:R-:W-:Y:S01]  /*ba30*/  @!P4 LOP3.LUT R81, R0, 0xfffffffe, RZ, 0xc0, !PT ;  /* 0xfffffffe0051c812 */ /* 0x000fe200078ec0ff */
[----:B------:R-:W-:Y:S01]  /*ba40*/  VIADD R0, R101, 0x88 ;  /* 0x0000008865007836 */ /* 0x000fe20000000000 */
[----:B------:R-:W-:Y:S01]  /*ba50*/  ISETP.GE.AND P5, PT, R85, UR4, PT ;  /* 0x0000000455007c0c */ /* 0x000fe2000bfa6270 */
[----:B--2---:R-:W-:Y:S01]  /*ba60*/  VIADD R82, R101, 0x80 ;  /* 0x0000008065527836 */ /* 0x004fe20000000000 */
[----:B------:R-:W-:-:S02]  /*ba70*/  ISETP.GE.AND P1, PT, R80, UR4, PT ;  /* 0x0000000450007c0c */ /* 0x000fc4000bf26270 */
[----:B------:R-:W-:Y:S01]  /*ba80*/  @!P3 LEA.HI R86, R86, R86, RZ, 0x1 ;  /* 0x000000565656b211 */ /* 0x000fe200078f08ff */
[----:B-1----:R-:W-:Y:S01]  /*ba90*/  @!P4 IMAD.WIDE R74, R81, 0x4, R102 ;  /* 0x00000004514ac825 */ /* 0x002fe200078e0266 */
[----:B------:R-:W-:Y:S02]  /*baa0*/  ISETP.GE.AND P2, PT, R82, UR4, PT ;  /* 0x0000000452007c0c */ /* 0x000fe4000bf46270 */
[----:B------:R-:W-:Y:S02]  /*bab0*/  @!P6 LEA.HI R84, R84, R84, RZ, 0x1 ;  /* 0x000000545454e211 */ /* 0x000fe400078f08ff */
[----:B------:R0:W-:Y:S01]  /*bac0*/  @!P4 ST.E.64 desc[UR38][R74.64], R96 ;  /* 0x000000604a00c985 */ /* 0x0001e2000c101b26 */
[----:B------:R-:W-:Y:S02]  /*bad0*/  ISETP.GE.AND P4, PT, R0, UR4, PT ;  /* 0x0000000400007c0c */ /* 0x000fe4000bf86270 */
[----:B---3--:R-:W-:Y:S02]  /*bae0*/  @!P3 LOP3.LUT R79, R86, 0xfffffffe, RZ, 0xc0, !PT ;  /* 0xfffffffe564fb812 */ /* 0x008fe400078ec0ff */
[----:B------:R-:W-:-:S02]  /*baf0*/  @!P1 LEA.HI R80, R80, R80, RZ, 0x1 ;  /* 0x0000005050509211 */ /* 0x000fc400078f08ff */
[----:B------:R-:W-:Y:S01]  /*bb00*/  @!P5 LEA.HI R85, R85, R85, RZ, 0x1 ;  /* 0x000000555555d211 */ /* 0x000fe200078f08ff */
[--C-:B------:R-:W-:Y:S01]  /*bb10*/  @!P3 IMAD.WIDE R78, R79, 0x4, R102.reuse ;  /* 0x000000044f4eb825 */ /* 0x100fe200078e0266 */
[----:B------:R-:W-:Y:S02]  /*bb20*/  @!P1 LOP3.LUT R81, R80, 0xfffffffe, RZ, 0xc0, !PT ;  /* 0xfffffffe50519812 */ /* 0x000fe400078ec0ff */
[----:B------:R-:W-:Y:S02]  /*bb30*/  @!P2 LEA.HI R82, R82, R82, RZ, 0x1 ;  /* 0x000000525252a211 */ /* 0x000fe400078f08ff */
[----:B------:R-:W-:Y:S01]  /*bb40*/  @!P6 LOP3.LUT R83, R84, 0xfffffffe, RZ, 0xc0, !PT ;  /* 0xfffffffe5453e812 */ /* 0x000fe200078ec0ff */
[--C-:B------:R-:W-:Y:S01]  /*bb50*/  @!P1 IMAD.WIDE R80, R81, 0x4, R102.reuse ;  /* 0x0000000451509825 */ /* 0x100fe200078e0266 */
[----:B------:R-:W-:Y:S01]  /*bb60*/  @!P4 LEA.HI R0, R0, R0, RZ, 0x1 ;  /* 0x000000000000c211 */ /* 0x000fe200078f08ff */
[----:B------:R1:W-:Y:S01]  /*bb70*/  @!P3 ST.E.64 desc[UR38][R78.64], R62 ;  /* 0x0000003e4e00b985 */ /* 0x0003e2000c101b26 */
[----:B------:R-:W-:Y:S01]  /*bb80*/  @!P5 LOP3.LUT R85, R85, 0xfffffffe, RZ, 0xc0, !PT ;  /* 0xfffffffe5555d812 */ /* 0x000fe200078ec0ff */
[--C-:B0-----:R-:W-:Y:S01]  /*bb90*/  @!P6 IMAD.WIDE R74, R83, 0x4, R102.reuse ;  /* 0x00000004534ae825 */ /* 0x101fe200078e0266 */
[----:B------:R-:W-:Y:S01]  /*bba0*/  @!P2 LOP3.LUT R87, R82, 0xfffffffe, RZ, 0xc0, !PT ;  /* 0xfffffffe5257a812 */ /* 0x000fe200078ec0ff */
[----:B------:R0:W-:Y:S02]  /*bbb0*/  @!P1 ST.E.64 desc[UR38][R80.64], R64 ;  /* 0x0000004050009985 */ /* 0x0001e4000c101b26 */
[----:B------:R-:W-:-:S02]  /*bbc0*/  @!P5 IMAD.WIDE R82, R85, 0x4, R102 ;  /* 0x000000045552d825 */ /* 0x000fc400078e0266 */
[----:B------:R2:W-:Y:S04]  /*bbd0*/  @!P6 ST.E.64 desc[UR38][R74.64], R50 ;  /* 0x000000324a00e985 */ /* 0x0005e8000c101b26 */
[----:B------:R-:W-:Y:S01]  /*bbe0*/  @!P5 ST.E.64 desc[UR38][R82.64], R48 ;  /* 0x000000305200d985 */ /* 0x000fe2000c101b26 */
[----:B-1----:R-:W-:Y:S01]  /*bbf0*/  @!P4 LOP3.LUT R79, R0, 0xfffffffe, RZ, 0xc0, !PT ;  /* 0xfffffffe004fc812 */ /* 0x002fe200078ec0ff */
[----:B------:R-:W-:-:S04]  /*bc00*/  @!P2 IMAD.WIDE R62, R87, 0x4, R102 ;  /* 0x00000004573ea825 */ /* 0x000fc800078e0266 */
[----:B------:R-:W-:Y:S01]  /*bc10*/  VIADD R0, R101, 0x90 ;  /* 0x0000009065007836 */ /* 0x000fe20000000000 */
[----:B------:R1:W-:Y:S01]  /*bc20*/  @!P2 ST.E.64 desc[UR38][R62.64], R44 ;  /* 0x0000002c3e00a985 */ /* 0x0003e2000c101b26 */
[----:B0-----:R-:W-:-:S03]  /*bc30*/  @!P4 IMAD.WIDE R64, R79, 0x4, R102 ;  /* 0x000000044f40c825 */ /* 0x001fc600078e0266 */
[----:B------:R-:W-:Y:S01]  /*bc40*/  ISETP.GE.AND P1, PT, R0, UR4, PT ;  /* 0x0000000400007c0c */ /* 0x000fe2000bf26270 */
[C---:B------:R-:W-:Y:S01]  /*bc50*/  VIADD R78, R101.reuse, 0x98 ;  /* 0x00000098654e7836 */ /* 0x040fe20000000000 */
[----:B------:R0:W-:Y:S01]  /*bc60*/  @!P4 ST.E.64 desc[UR38][R64.64], R46 ;  /* 0x0000002e4000c985 */ /* 0x0001e2000c101b26 */
[C---:B------:R-:W-:Y:S02]  /*bc70*/  VIADD R79, R101.reuse, 0xa0 ;  /* 0x000000a0654f7836 */ /* 0x040fe40000000000 */
[C---:B------:R-:W-:Y:S01]  /*bc80*/  VIADD R80, R101.reuse, 0xa8 ;  /* 0x000000a865507836 */ /* 0x040fe20000000000 */
[----:B------:R-:W-:Y:S01]  /*bc90*/  ISETP.GE.AND P2, PT, R78, UR4, PT ;  /* 0x000000044e007c0c */ /* 0x000fe2000bf46270 */
[----:B--2---:R-:W-:Y:S01]  /*bca0*/  VIADD R50, R101, 0xb0 ;  /* 0x000000b065327836 */ /* 0x004fe20000000000 */
[----:B------:R-:W-:Y:S01]  /*bcb0*/  ISETP.GE.AND P3, PT, R79, UR4, PT ;  /* 0x000000044f007c0c */ /* 0x000fe2000bf66270 */
[----:B------:R-:W-:Y:S01]  /*bcc0*/  VIADD R51, R101, 0xb8 ;  /* 0x000000b865337836 */ /* 0x000fe20000000000 */
[----:B------:R-:W-:-:S02]  /*bcd0*/  ISETP.GE.AND P4, PT, R80, UR4, PT ;  /* 0x0000000450007c0c */ /* 0x000fc4000bf86270 */
[----:B------:R-:W-:Y:S02]  /*bce0*/  ISETP.GE.AND P5, PT, R50, UR4, PT ;  /* 0x0000000432007c0c */ /* 0x000fe4000bfa6270 */
[----:B------:R-:W-:Y:S02]  /*bcf0*/  ISETP.GE.AND P6, PT, R51, UR4, PT ;  /* 0x0000000433007c0c */ /* 0x000fe4000bfc6270 */
[----:B------:R-:W-:-:S03]  /*bd00*/  @!P1 LEA.HI R0, R0, R0, RZ, 0x1 ;  /* 0x0000000000009211 */ /* 0x000fc600078f08ff */
[----:B------:R-:W-:Y:S02]  /*bd10*/  @!P2 LEA.HI R78, R78, R78, RZ, 0x1 ;  /* 0x0000004e4e4ea211 */ /* 0x000fe400078f08ff */
[----:B------:R-:W-:Y:S02]  /*bd20*/  @!P3 LEA.HI R79, R79, R79, RZ, 0x1 ;  /* 0x0000004f4f4fb211 */ /* 0x000fe400078f08ff */
[----:B------:R-:W-:Y:S02]  /*bd30*/  @!P4 LEA.HI R80, R80, R80, RZ, 0x1 ;  /* 0x000000505050c211 */ /* 0x000fe400078f08ff */
[----:B------:R-:W-:Y:S02]  /*bd40*/  @!P5 LEA.HI R50, R50, R50, RZ, 0x1 ;  /* 0x000000323232d211 */ /* 0x000fe400078f08ff */
[----:B-1----:R-:W-:Y:S02]  /*bd50*/  @!P6 LEA.HI R44, R51, R51, RZ, 0x1 ;  /* 0x00000033332ce211 */ /* 0x002fe400078f08ff */
[----:B------:R-:W-:-:S02]  /*bd60*/  @!P1 LOP3.LUT R45, R0, 0xfffffffe, RZ, 0xc0, !PT ;  /* 0xfffffffe002d9812 */ /* 0x000fc400078ec0ff */
[----:B0-----:R-:W-:Y:S02]  /*bd70*/  @!P2 LOP3.LUT R47, R78, 0xfffffffe, RZ, 0xc0, !PT ;  /* 0xfffffffe4e2fa812 */ /* 0x001fe400078ec0ff */
[----:B------:R-:W-:Y:S02]  /*bd80*/  @!P3 LOP3.LUT R49, R79, 0xfffffffe, RZ, 0xc0, !PT ;  /* 0xfffffffe4f31b812 */ /* 0x000fe400078ec0ff */
[----:B------:R-:W-:Y:S01]  /*bd90*/  @!P4 LOP3.LUT R51, R80, 0xfffffffe, RZ, 0xc0, !PT ;  /* 0xfffffffe5033c812 */ /* 0x000fe200078ec0ff */
[--C-:B------:R-:W-:Y:S01]  /*bda0*/  @!P2 IMAD.WIDE R46, R47, 0x4, R102.reuse ;  /* 0x000000042f2ea825 */ /* 0x100fe200078e0266 */
[----:B------:R-:W-:Y:S02]  /*bdb0*/  @!P5 LOP3.LUT R63, R50, 0xfffffffe, RZ, 0xc0, !PT ;  /* 0xfffffffe323fd812 */ /* 0x000fe400078ec0ff */
[----:B------:R-:W-:Y:S01]  /*bdc0*/  @!P6 LOP3.LUT R65, R44, 0xfffffffe, RZ, 0xc0, !PT ;  /* 0xfffffffe2c41e812 */ /* 0x000fe200078ec0ff */
[----:B------:R-:W-:-:S04]  /*bdd0*/  @!P1 IMAD.WIDE R44, R45, 0x4, R102 ;  /* 0x000000042d2c9825 */ /* 0x000fc800078e0266 */
        /* <DEDUP_REMOVED lines=8> */
[----:B------:R0:W-:Y:S04]  /*be60*/  @!P5 ST.E.64 desc[UR38][R62.64], R32 ;  /* 0x000000203e00d985 */ /* 0x0001e8000c101b26 */
[----:B------:R0:W-:Y:S02]  /*be70*/  @!P6 ST.E.64 desc[UR38][R102.64], R34 ;  /* 0x000000226600e985 */ /* 0x0001e4000c101b26 */
.L_x_3171:
[----:B------:R-:W-:Y:S05]  /*be80*/  BSYNC B0 ;  /* 0x0000000000007941 */ /* 0x000fea0003800000 */
.L_x_3170:
[----:B------:R-:W-:Y:S01]  /*be90*/  ISETP.GE.AND P1, PT, R105, R16, PT ;  /* 0x000000106900720c */ /* 0x000fe20003f26270 */
[----:B0-----:R1:W0:Y:S01]  /*bea0*/  SHFL.IDX PT, R25, R106, 0x1, 0x1c1f ;  /* 0x003c1f006a197f89 */ /* 0x00122200000e0000 */
        /* <DEDUP_REMOVED lines=21> */
[----:B--2---:R-:W-:Y:S02]  /*c000*/  SEL R2, R17, R68, P0 ;  /* 0x0000004411027207 */ /* 0x004fe40000000000 */
[----:B------:R-:W-:Y:S01]  /*c010*/  SEL R8, R68, R17, P0 ;  /* 0x0000001144087207 */ /* 0x000fe20000000000 */
[----:B01----:R-:W-:Y:S06]  /*c020*/  @P1 BRA `(.L_x_3144) ;  /* 0x0000005000701947 */ /* 0x003fec0003800000 */
        /* <DEDUP_REMOVED lines=11> */
[----:B------:R-:W-:-:S02]  /*c0e0*/  ISETP.GE.AND P2, PT, R48, UR4, PT ;  /* 0x0000000430007c0c */ /* 0x000fc4000bf46270 */
[----:B------:R-:W-:Y:S02]  /*c0f0*/  ISETP.GE.AND P3, PT, R50, UR4, PT ;  /* 0x0000000432007c0c */ /* 0x000fe4000bf66270 */
[----:B------:R-:W-:Y:S01]  /*c100*/  ISETP.GE.AND P4, PT, R51, UR4, PT ;  /* 0x0000000433007c0c */ /* 0x000fe2000bf86270 */
[----:B------:R-:W-:Y:S02]  /*c110*/  @!P0 IMAD.WIDE R16, R101, 0x4, R24 ;  /* 0x0000000465108825 */ /* 0x000fe400078e0218 */
[----:B------:R-:W-:Y:S02]  /*c120*/  @!P1 LEA.HI R0, R0, R0, RZ, 0x1 ;  /* 0x0000000000009211 */ /* 0x000fe400078f08ff */
[----:B------:R-:W-:Y:S01]  /*c130*/  @!P5 LEA.HI R30, R30, R30, RZ, 0x1 ;  /* 0x0000001e1e1ed211 */ /* 0x000fe200078f08ff */
[----:B------:R0:W-:Y:S01]  /*c140*/  @!P0 ST.E.64 desc[UR38][R16.64], R10 ;  /* 0x0000000a10008985 */ /* 0x0001e2000c101b26 */
[----:B------:R-:W-:Y:S02]  /*c150*/  @!P6 LEA.HI R42, R31, R31, RZ, 0x1 ;  /* 0x0000001f1f2ae211 */ /* 0x000fe400078f08ff */
[----:B------:R-:W-:Y:S01]  /*c160*/  @!P1 LOP3.LUT R31, R0, 0xfffffffe, RZ, 0xc0, !PT ;  /* 0xfffffffe001f9812 */ /* 0x000fe200078ec0ff */
[----:B------:R-:W-:Y:S01]  /*c170*/  VIADD R0, R101, 0x38 ;  /* 0x0000003865007836 */ /* 0x000fe20000000000 */
[----:B------:R-:W-:-:S02]  /*c180*/  @!P5 LOP3.LUT R43, R30, 0xfffffffe, RZ, 0xc0, !PT ;  /* 0xfffffffe1e2bd812 */ /* 0x000fc400078ec0ff */
[----:B------:R-:W-:Y:S01]  /*c190*/  @!P6 LOP3.LUT R49, R42, 0xfffffffe, RZ, 0xc0, !PT ;  /* 0xfffffffe2a31e812 */ /* 0x000fe200078ec0ff */
[----:B------:R-:W-:Y:S01]  /*c1a0*/  VIADD R42, R101, 0x40 ;  /* 0x00000040652a7836 */ /* 0x000fe20000000000 */
[----:B------:R-:W-:Y:S02]  /*c1b0*/  @!P2 LEA.HI R48, R48, R48, RZ, 0x1 ;  /* 0x000000303030a211 */ /* 0x000fe400078f08ff */
[----:B------:R-:W-:Y:S02]  /*c1c0*/  @!P3 LEA.HI R50, R50, R50, RZ, 0x1 ;  /* 0x000000323232b211 */ /* 0x000fe400078f08ff */
[----:B------:R-:W-:Y:S01]  /*c1d0*/  @!P4 LEA.HI R51, R51, R51, RZ, 0x1 ;  /* 0x000000333333c211 */ /* 0x000fe200078f08ff */
[----:B0-----:R-:W-:-:S04]  /*c1e0*/  @!P1 IMAD.WIDE R10, R31, 0x4, R24 ;  /* 0x000000041f0a9825 */ /* 0x001fc800078e0218 */
[--C-:B------:R-:W-:Y:S01]  /*c1f0*/  @!P5 IMAD.WIDE R16, R43, 0x4, R24.reuse ;  /* 0x000000042b10d825 */ /* 0x100fe200078e0218 */
[----:B------:R0:W-:Y:S01]  /*c200*/  @!P1 ST.E.64 desc[UR38][R10.64], R12 ;  /* 0x0000000c0a009985 */ /* 0x0001e2000c101b26 */
[----:B------:R-:W-:Y:S02]  /*c210*/  ISETP.GE.AND P1, PT, R42, UR4, PT ;  /* 0x000000042a007c0c */ /* 0x000fe4000bf26270 */
[----:B------:R-:W-:Y:S01]  /*c220*/  @!P6 IMAD.WIDE R30, R49, 0x4, R24 ;  /* 0x00000004311ee825 */ /* 0x000fe200078e0218 */
[----:B------:R1:W-:Y:S01]  /*c230*/  @!P5 ST.E.64 desc[UR38][R16.64], R14 ;  /* 0x0000000e1000d985 */ /* 0x0003e2000c101b26 */
[----:B------:R-:W-:Y:S02]  /*c240*/  ISETP.GE.AND P5, PT, R0, UR4, PT ;  /* 0x0000000400007c0c */ /* 0x000fe4000bfa6270 */
[----:B------:R-:W-:Y:S01]  /*c250*/  VIADD R49, R101, 0x48 ;  /* 0x0000004865317836 */ /* 0x000fe20000000000 */
[----:B------:R-:W-:Y:S01]  /*c260*/  @!P2 LOP3.LUT R43, R48, 0xfffffffe, RZ, 0xc0, !PT ;  /* 0xfffffffe302ba812 */ /* 0x000fe200078ec0ff */
[----:B------:R2:W-:Y:S03]  /*c270*/  @!P6 ST.E.64 desc[UR38][R30.64], R18 ;  /* 0x000000121e00e985 */ /* 0x0005e6000c101b26 */
[----:B------:R-:W-:-:S02]  /*c280*/  ISETP.GE.AND P0, PT, R49, UR4, PT ;  /* 0x0000000431007c0c */ /* 0x000fc4000bf06270 */
[----:B0-----:R-:W-:Y:S01]  /*c290*/  @!P3 LOP3.LUT R13, R50, 0xfffffffe, RZ, 0xc0, !PT ;  /* 0xfffffffe320db812 */ /* 0x001fe200078ec0ff */
[--C-:B------:R-:W-:Y:S01]  /*c2a0*/  @!P2 IMAD.WIDE R10, R43, 0x4, R24.reuse ;  /* 0x000000042b0aa825 */ /* 0x100fe200078e0218 */
[----:B------:R-:W-:Y:S02]  /*c2b0*/  @!P1 LEA.HI R42, R42, R42, RZ, 0x1 ;  /* 0x0000002a2a2a9211 */ /* 0x000fe400078f08ff */
[----:B-1----:R-:W-:Y:S01]  /*c2c0*/  @!P4 LOP3.LUT R15, R51, 0xfffffffe, RZ, 0xc0, !PT ;  /* 0xfffffffe330fc812 */ /* 0x002fe200078ec0ff */
[--C-:B------:R-:W-:Y:S01]  /*c2d0*/  @!P3 IMAD.WIDE R12, R13, 0x4, R24.reuse ;  /* 0x000000040d0cb825 */ /* 0x100fe200078e0218 */
[----:B------:R-:W-:Y:S01]  /*c2e0*/  @!P5 LEA.HI R0, R0, R0, RZ, 0x1 ;  /* 0x000000000000d211 */ /* 0x000fe200078f08ff */
[----:B------:R0:W-:Y:S02]  /*c2f0*/  @!P2 ST.E.64 desc[UR38][R10.64], R6 ;  /* 0x000000060a00a985 */ /* 0x0001e4000c101b26 */
[----:B------:R-:W-:Y:S01]  /*c300*/  VIADD R16, R101, 0x50 ;  /* 0x0000005065107836 */ /* 0x000fe20000000000 */
[----:B------:R-:W-:Y:S01]  /*c310*/  @!P5 LOP3.LUT R17, R0, 0xfffffffe, RZ, 0xc0, !PT ;  /* 0xfffffffe0011d812 */ /* 0x000fe200078ec0ff */
[----:B------:R-:W-:Y:S01]  /*c320*/  @!P4 IMAD.WIDE R14, R15, 0x4, R24 ;  /* 0x000000040f0ec825 */ /* 0x000fe200078e0218 */
[----:B------:R-:W-:Y:S01]  /*c330*/  @!P0 LEA.HI R49, R49, R49, RZ, 0x1 ;  /* 0x0000003131318211 */ /* 0x000fe200078f08ff */
[----:B------:R1:W-:Y:S01]  /*c340*/  @!P3 ST.E.64 desc[UR38][R12.64], R20 ;  /* 0x000000140c00b985 */ /* 0x0003e2000c101b26 */
[----:B------:R-:W-:Y:S01]  /*c350*/  ISETP.GE.AND P2, PT, R16, UR4, PT ;  /* 0x0000000410007c0c */ /* 0x000fe2000bf46270 */
[----:B------:R-:W-:Y:S01]  /*c360*/  VIADD R0, R101, 0x58 ;  /* 0x0000005865007836 */ /* 0x000fe20000000000 */
[----:B------:R-:W-:Y:S01]  /*c370*/  @!P0 LOP3.LUT R49, R49, 0xfffffffe, RZ, 0xc0, !PT ;  /* 0xfffffffe31318812 */ /* 0x000fe200078ec0ff */
[----:B------:R5:W-:Y:S01]  /*c380*/  @!P4 ST.E.64 desc[UR38][R14.64], R4 ;  /* 0x000000040e00c985 */ /* 0x000be2000c101b26 */
[----:B--2---:R-:W-:-:S02]  /*c390*/  VIADD R18, R101, 0x60 ;  /* 0x0000006065127836 */ /* 0x004fc40000000000 */
[----:B------:R-:W-:Y:S01]  /*c3a0*/  ISETP.GE.AND P3, PT, R0, UR4, PT ;  /* 0x0000000400007c0c */ /* 0x000fe2000bf66270 */
[--C-:B0-----:R-:W-:Y:S01]  /*c3b0*/  @!P5 IMAD.WIDE R6, R17, 0x4, R24.reuse ;  /* 0x000000041106d825 */ /* 0x101fe200078e0218 */
[----:B------:R-:W-:Y:S02]  /*c3c0*/  @!P1 LOP3.LUT R11, R42, 0xfffffffe, RZ, 0xc0, !PT ;  /* 0xfffffffe2a0b9812 */ /* 0x000fe400078ec0ff */
[----:B------:R-:W-:Y:S02]  /*c3d0*/  ISETP.GE.AND P4, PT, R18, UR4, PT ;  /* 0x0000000412007c0c */ /* 0x000fe4000bf86270 */
[----:B------:R0:W-:Y:S01]  /*c3e0*/  @!P5 ST.E.64 desc[UR38][R6.64], R52 ;  /* 0x000000340600d985 */ /* 0x0001e2000c101b26 */
[----:B-1----:R-:W-:Y:S01]  /*c3f0*/  VIADD R12, R101, 0x68 ;  /* 0x00000068650c7836 */ /* 0x002fe20000000000 */
[----:B------:R-:W-:Y:S01]  /*c400*/  @!P2 LEA.HI R16, R16, R16, RZ, 0x1 ;  /* 0x000000101010a211 */ /* 0x000fe200078f08ff */
[----:B-----5:R-:W-:-:S03]  /*c410*/  @!P1 IMAD.WIDE R4, R11, 0x4, R24 ;  /* 0x000000040b049825 */ /* 0x020fc600078e0218 */
[----:B------:R-:W-:Y:S02]  /*c420*/  ISETP.GE.AND P5, PT, R12, UR4, PT ;  /* 0x000000040c007c0c */ /* 0x000fe4000bfa6270 */
[----:B------:R-:W-:Y:S01]  /*c430*/  @!P3 LEA.HI R0, R0, R0, RZ, 0x1 ;  /* 0x000000000000b211 */ /* 0x000fe200078f08ff */
[----:B------:R-:W-:Y:S01]  /*c440*/  VIADD R14, R101, 0x70 ;  /* 0x00000070650e7836 */ /* 0x000fe20000000000 */
[----:B------:R1:W-:Y:S01]  /*c450*/  @!P1 ST.E.64 desc[UR38][R4.64], R54 ;  /* 0x0000003604009985 */ /* 0x0003e2000c101b26 */
[----:B------:R-:W-:Y:S01]  /*c460*/  @!P0 IMAD.WIDE R10, R49, 0x4, R24 ;  /* 0x00000004310a8825 */ /* 0x000fe200078e0218 */
[----:B------:R-:W-:Y:S02]  /*c470*/  @!P3 LOP3.LUT R13, R0, 0xfffffffe, RZ, 0xc0, !PT ;  /* 0xfffffffe000db812 */ /* 0x000fe400078ec0ff */
[----:B------:R-:W-:Y:S01]  /*c480*/  ISETP.GE.AND P1, PT, R14, UR4, PT ;  /* 0x000000040e007c0c */ /* 0x000fe2000bf26270 */
[C---:B------:R-:W-:Y:S01]  /*c490*/  VIADD R15, R101.reuse, 0x78 ;  /* 0x00000078650f7836 */ /* 0x040fe20000000000 */
[----:B------:R2:W-:Y:S01]  /*c4a0*/  @!P0 ST.E.64 desc[UR38][R10.64], R58 ;  /* 0x0000003a0a008985 */ /* 0x0005e2000c101b26 */
[----:B0-----:R-:W-:Y:S01]  /*c4b0*/  @!P2 LOP3.LUT R7, R16, 0xfffffffe, RZ, 0xc0, !PT ;  /* 0xfffffffe1007a812 */ /* 0x001fe200078ec0ff */
[----:B------:R-:W-:Y:S01]  /*c4c0*/  VIADD R16, R101, 0x80 ;  /* 0x0000008065107836 */ /* 0x000fe20000000000 */
[----:B------:R-:W-:-:S02]  /*c4d0*/  @!P4 LEA.HI R18, R18, R18, RZ, 0x1 ;  /* 0x000000121212c211 */ /* 0x000fc400078f08ff */
[----:B------:R-:W-:Y:S02]  /*c4e0*/  ISETP.GE.AND P0, PT, R15, UR4, PT ;  /* 0x000000040f007c0c */ /* 0x000fe4000bf06270 */
[----:B------:R-:W-:Y:S01]  /*c4f0*/  @!P5 LEA.HI R12, R12, R12, RZ, 0x1 ;  /* 0x0000000c0c0cd211 */ /* 0x000fe200078f08ff */
[----:B-1----:R-:W-:-:S03]  /*c500*/  @!P2 IMAD.WIDE R4, R7, 0x4, R24 ;  /* 0x000000040704a825 */ /* 0x002fc600078e0218 */
[----:B------:R-:W-:Y:S01]  /*c510*/  @!P1 LEA.HI R14, R14, R14, RZ, 0x1 ;  /* 0x0000000e0e0e9211 */ /* 0x000fe200078f08ff */
[--C-:B------:R-:W-:Y:S01]  /*c520*/  @!P3 IMAD.WIDE R6, R13, 0x4, R24.reuse ;  /* 0x000000040d06b825 */ /* 0x100fe200078e0218 */
[----:B------:R-:W-:Y:S01]  /*c530*/  @!P5 LOP3.LUT R13, R12, 0xfffffffe, RZ, 0xc0, !PT ;  /* 0xfffffffe0c0dd812 */ /* 0x000fe200078ec0ff */
[----:B------:R0:W-:Y:S01]  /*c540*/  @!P2 ST.E.64 desc[UR38][R4.64], R56 ;  /* 0x000000380400a985 */ /* 0x0001e2000c101b26 */
[----:B--2---:R-:W-:Y:S02]  /*c550*/  @!P4 LOP3.LUT R11, R18, 0xfffffffe, RZ, 0xc0, !PT ;  /* 0xfffffffe120bc812 */ /* 0x004fe400078ec0ff */
[----:B------:R-:W-:Y:S01]  /*c560*/  ISETP.GE.AND P2, PT, R16, UR4, PT ;  /* 0x0000000410007c0c */ /* 0x000fe2000bf46270 */
[--C-:B------:R-:W-:Y:S01]  /*c570*/  @!P5 IMAD.WIDE R12, R13, 0x4, R24.reuse ;  /* 0x000000040d0cd825 */ /* 0x100fe200078e0218 */
[----:B------:R-:W-:Y:S01]  /*c580*/  @!P0 LEA.HI R0, R15, R15, RZ, 0x1 ;  /* 0x0000000f0f008211 */ /* 0x000fe200078f08ff */
[----:B------:R1:W-:Y:S01]  /*c590*/  @!P3 ST.E.64 desc[UR38][R6.64], R60 ;  /* 0x0000003c0600b985 */ /* 0x0003e2000c101b26 */
[----:B------:R-:W-:Y:S01]  /*c5a0*/  @!P1 LOP3.LUT R15, R14, 0xfffffffe, RZ, 0xc0, !PT ;  /* 0xfffffffe0e0f9812 */ /* 0x000fe200078ec0ff */
[----:B------:R-:W-:Y:S01]  /*c5b0*/  @!P4 IMAD.WIDE R10, R11, 0x4, R24 ;  /* 0x000000040b0ac825 */ /* 0x000fe200078e0218 */
[----:B------:R-:W-:-:S03]  /*c5c0*/  @!P0 LOP3.LUT R17, R0, 0xfffffffe, RZ, 0xc0, !PT ;  /* 0xfffffffe00118812 */ /* 0x000fc600078ec0ff */
[----:B------:R-:W-:Y:S01]  /*c5d0*/  VIADD R0, R101, 0x90 ;  /* 0x0000009065007836 */ /* 0x000fe20000000000 */
[----:B------:R2:W-:Y:S01]  /*c5e0*/  @!P4 ST.E.64 desc[UR38][R10.64], R32 ;  /* 0x000000200a00c985 */ /* 0x0005e2000c101b26 */
[--C-:B0-----:R-:W-:Y:S02]  /*c5f0*/  @!P1 IMAD.WIDE R4, R15, 0x4, R24.reuse ;  /* 0x000000040f049825 */ /* 0x101fe400078e0218 */
[----:B------:R-:W-:Y:S01]  /*c600*/  @!P2 LEA.HI R16, R16, R16, RZ, 0x1 ;  /* 0x000000101010a211 */ /* 0x000fe200078f08ff */
[----:B------:R0:W-:Y:S01]  /*c610*/  @!P5 ST.E.64 desc[UR38][R12.64], R36 ;  /* 0x000000240c00d985 */ /* 0x0001e2000c101b26 */
[----:B------:R-:W-:Y:S02]  /*c620*/  VIADD R14, R101, 0x88 ;  /* 0x00000088650e7836 */ /* 0x000fe40000000000 */
[----:B-1----:R-:W-:Y:S01]  /*c630*/  @!P0 IMAD.WIDE R6, R17, 0x4, R24 ;  /* 0x0000000411068825 */ /* 0x002fe200078e0218 */
[----:B------:R1:W-:Y:S01]  /*c640*/  @!P1 ST.E.64 desc[UR38][R4.64], R34 ;  /* 0x0000002204009985 */ /* 0x0003e2000c101b26 */
[----:B------:R-:W-:-:S02]  /*c650*/  ISETP.GE.AND P1, PT, R0, UR4, PT ;  /* 0x0000000400007c0c */ /* 0x000fc4000bf26270 */
[----:B------:R-:W-:Y:S01]  /*c660*/  ISETP.GE.AND P3, PT, R14, UR4, PT ;  /* 0x000000040e007c0c */ /* 0x000fe2000bf66270 */
[----:B------:R5:W-:Y:S01]  /*c670*/  @!P0 ST.E.64 desc[UR38][R6.64], R38 ;  /* 0x0000002606008985 */ /* 0x000be2000c101b26 */
[C---:B------:R-:W-:Y:S01]  /*c680*/  VIADD R15, R101.reuse, 0xa8 ;  /* 0x000000a8650f7836 */ /* 0x040fe20000000000 */
[----:B--2---:R-:W-:Y:S01]  /*c690*/  @!P2 LOP3.LUT R11, R16, 0xfffffffe, RZ, 0xc0, !PT ;  /* 0xfffffffe100ba812 */ /* 0x004fe200078ec0ff */
[C---:B------:R-:W-:Y:S02]  /*c6a0*/  VIADD R10, R101.reuse, 0x98 ;  /* 0x00000098650a7836 */ /* 0x040fe40000000000 */
[----:B------:R-:W-:Y:S01]  /*c6b0*/  VIADD R17, R101, 0xb0 ;  /* 0x000000b065117836 */ /* 0x000fe20000000000 */
[----:B------:R-:W-:Y:S01]  /*c6c0*/  ISETP.GE.AND P5, PT, R15, UR4, PT ;  /* 0x000000040f007c0c */ /* 0x000fe2000bfa6270 */
[C---:B0-----:R-:W-:Y:S01]  /*c6d0*/  VIADD R12, R101.reuse, 0xa0 ;  /* 0x000000a0650c7836 */ /* 0x041fe20000000000 */
[----:B------:R-:W-:Y:S01]  /*c6e0*/  ISETP.GE.AND P0, PT, R10, UR4, PT ;  /* 0x000000040a007c0c */ /* 0x000fe2000bf06270 */
[----:B------:R-:W-:Y:S01]  /*c6f0*/  VIADD R101, R101, 0xb8 ;  /* 0x000000b865657836 */ /* 0x000fe20000000000 */
[----:B------:R-:W-:Y:S01]  /*c700*/  ISETP.GE.AND P6, PT, R17, UR4, PT ;  /* 0x0000000411007c0c */ /* 0x000fe2000bfc6270 */
[----:B-1----:R-:W-:Y:S01]  /*c710*/  @!P2 IMAD.WIDE R4, R11, 0x4, R24 ;  /* 0x000000040b04a825 */ /* 0x002fe200078e0218 */
[----:B------:R-:W-:-:S02]  /*c720*/  ISETP.GE.AND P4, PT, R12, UR4, PT ;  /* 0x000000040c007c0c */ /* 0x000fc4000bf86270 */
[----:B------:R-:W-:Y:S02]  /*c730*/  @!P1 LEA.HI R0, R0, R0, RZ, 0x1 ;  /* 0x0000000000009211 */ /* 0x000fe400078f08ff */
[----:B------:R-:W-:Y:S01]  /*c740*/  @!P3 LEA.HI R14, R14, R14, RZ, 0x1 ;  /* 0x0000000e0e0eb211 */ /* 0x000fe200078f08ff */
[----:B------:R0:W-:Y:S01]  /*c750*/  @!P2 ST.E.64 desc[UR38][R4.64], R44 ;  /* 0x0000002c0400a985 */ /* 0x0001e2000c101b26 */
[----:B------:R-:W-:Y:S02]  /*c760*/  @!P1 LOP3.LUT R11, R0, 0xfffffffe, RZ, 0xc0, !PT ;  /* 0xfffffffe000b9812 */ /* 0x000fe400078ec0ff */
[----:B-----5:R-:W-:Y:S02]  /*c770*/  @!P3 LOP3.LUT R7, R14, 0xfffffffe, RZ, 0xc0, !PT ;  /* 0xfffffffe0e07b812 */ /* 0x020fe400078ec0ff */
[----:B------:R-:W-:Y:S01]  /*c780*/  @!P0 LEA.HI R0, R10, R10, RZ, 0x1 ;  /* 0x0000000a0a008211 */ /* 0x000fe200078f08ff */
[----:B------:R-:W-:Y:S01]  /*c790*/  @!P1 IMAD.WIDE R10, R11, 0x4, R24 ;  /* 0x000000040b0a9825 */ /* 0x000fe200078e0218 */
[----:B------:R-:W-:-:S02]  /*c7a0*/  @!P6 LEA.HI R14, R17, R17, RZ, 0x1 ;  /* 0x00000011110ee211 */ /* 0x000fc400078f08ff */
[----:B------:R-:W-:Y:S01]  /*c7b0*/  @!P4 LEA.HI R12, R12, R12, RZ, 0x1 ;  /* 0x0000000c0c0cc211 */ /* 0x000fe200078f08ff */
[--C-:B------:R-:W-:Y:S01]  /*c7c0*/  @!P3 IMAD.WIDE R6, R7, 0x4, R24.reuse ;  /* 0x000000040706b825 */ /* 0x100fe200078e0218 */
[----:B------:R-:W-:Y:S02]  /*c7d0*/  @!P0 LOP3.LUT R13, R0, 0xfffffffe, RZ, 0xc0, !PT ;  /* 0xfffffffe000d8812 */ /* 0x000fe400078ec0ff */
[----:B------:R-:W-:Y:S02]  /*c7e0*/  @!P5 LEA.HI R0, R15, R15, RZ, 0x1 ;  /* 0x0000000f0f00d211 */ /* 0x000fe400078f08ff */
[----:B------:R-:W-:Y:S01]  /*c7f0*/  @!P4 LOP3.LUT R15, R12, 0xfffffffe, RZ, 0xc0, !PT ;  /* 0xfffffffe0c0fc812 */ /* 0x000fe200078ec0ff */
[--C-:B------:R-:W-:Y:S01]  /*c800*/  @!P0 IMAD.WIDE R12, R13, 0x4, R24.reuse ;  /* 0x000000040d0c8825 */ /* 0x100fe200078e0218 */
[----:B------:R-:W-:Y:S01]  /*c810*/  @!P5 LOP3.LUT R17, R0, 0xfffffffe, RZ, 0xc0, !PT ;  /* 0xfffffffe0011d812 */ /* 0x000fe200078ec0ff */
[----:B------:R1:W-:Y:S01]  /*c820*/  @!P3 ST.E.64 desc[UR38][R6.64], R40 ;  /* 0x000000280600b985 */ /* 0x0003e2000c101b26 */
[----:B------:R-:W-:Y:S01]  /*c830*/  @!P6 LOP3.LUT R19, R14, 0xfffffffe, RZ, 0xc0, !PT ;  /* 0xfffffffe0e13e812 */ /* 0x000fe200078ec0ff */
[----:B0-----:R-:W-:-:S02]  /*c840*/  @!P4 IMAD.WIDE R4, R15, 0x4, R24 ;  /* 0x000000040f04c825 */ /* 0x001fc400078e0218 */
[----:B------:R2:W-:Y:S02]  /*c850*/  @!P1 ST.E.64 desc[UR38][R10.64], R46 ;  /* 0x0000002e0a009985 */ /* 0x0005e4000c101b26 */
[----:B------:R-:W-:Y:S02]  /*c860*/  @!P6 IMAD.WIDE R14, R19, 0x4, R24 ;  /* 0x00000004130ee825 */ /* 0x000fe400078e0218 */
[----:B------:R2:W-:Y:S01]  /*c870*/  @!P0 ST.E.64 desc[UR38][R12.64], R26 ;  /* 0x0000001a0c008985 */ /* 0x0005e2000c101b26 */
[----:B------:R-:W-:-:S03]  /*c880*/  ISETP.GE.AND P0, PT, R101, UR4, PT ;  /* 0x0000000465007c0c */ /* 0x000fc6000bf06270 */
[----:B------:R2:W-:Y:S01]  /*c890*/  @!P4 ST.E.64 desc[UR38][R4.64], R28 ;  /* 0x0000001c0400c985 */ /* 0x0005e2000c101b26 */
[----:B-1----:R-:W-:-:S05]  /*c8a0*/  @!P5 IMAD.WIDE R6, R17, 0x4, R24 ;  /* 0x000000041106d825 */ /* 0x002fca00078e0218 */
        /* <DEDUP_REMOVED lines=8> */
.L_x_3169:
        /* <DEDUP_REMOVED lines=55> */
.L_x_3142:
        /* <DEDUP_REMOVED lines=18> */
.L_x_3172:
[----:B------:R-:W-:Y:S01]  /*cdc0*/  ULDC UR7, c[0x0][0xc50] ;  /* 0x0003140000077ab9 */ /* 0x000fe20000000800 */
[----:B------:R-:W-:Y:S01]  /*cdd0*/  UMOV UR36, UR6 ;  /* 0x0000000600247c82 */ /* 0x000fe20008000000 */
[----:B------:R-:W-:-:S11]  /*cde0*/  UISETP.NE.AND UP0, UPT, UR7, 0x1, UPT ;  /* 0x000000010700788c */ /* 0x000fd6000bf05270 */
[----:B------:R-:W-:Y:S01]  /*cdf0*/  @UP0 ULDC UR4, c[0x0][0xc54] ;  /* 0x0003150000040ab9 */ /* 0x000fe20000000800 */
[----:B------:R-:W-:Y:S01]  /*ce00*/  @UP0 ULDC UR8, c[0x0][0xc58] ;  /* 0x0003160000080ab9 */ /* 0x000fe20000000800 */
[----:B------:R-:W-:-:S04]  /*ce10*/  UIMAD.WIDE.U32 UR4, UR6, UR4, URZ ;  /* 0x00000004060472a5 */ /* 0x000fc8000f8e003f */
[----:B------:R-:W-:-:S12]  /*ce20*/  @UP0 USHF.R.U32.HI UR36, URZ, UR8, UR5 ;  /* 0x000000083f240299 */ /* 0x000fd80008011605 */
.L_x_3173:
        /* <DEDUP_REMOVED lines=8> */
[----:B------:R-:W-:Y:S01]  /*ceb0*/  ULOP3.LUT UR8, UR6, 0xffff, URZ, 0xc0, !UPT ;  /* 0x0000ffff06087892 */ /* 0x000fe2000f8ec03f */
[----:B------:R-:W-:Y:S01]  /*cec0*/  IMAD.MOV.U32 R19, RZ, RZ, RZ ;  /* 0x000000ffff137224 */ /* 0x000fe200078e00ff */
[----:B------:R-:W-:-:S03]  /*ced0*/  UISETP.NE.U32.AND UP0, UPT, UR4, URZ, UPT ;  /* 0x0000003f0400728c */ /* 0x000fc6000bf05070 */
[----:B------:R-:W-:Y:S01]  /*cee0*/  ULDC UR4, c[0x0][0x424] ;  /* 0x0001090000047ab9 */ /* 0x000fe20000000800 */
[----:B------:R-:W-:-:S03]  /*cef0*/  UISETP.NE.AND.EX UP0, UPT, UR5, URZ, UPT, UP0 ;  /* 0x0000003f0500728c */ /* 0x000fc6000bf05300 */
[----:B------:R-:W-:Y:S01]  /*cf00*/  ULDC UR5, c[0x0][0x2f0] ;  /* 0x0000bc0000057ab9 */ /* 0x000fe20000000800 */
[----:B------:R-:W-:-:S04]  /*cf10*/  USEL UR4, UR4, 0x1, UP0 ;  /* 0x0000000104047887 */ /* 0x000fc80008000000 */
[----:B------:R-:W-:-:S04]  /*cf20*/  UIMAD UR4, UR4, UR5, URZ ;  /* 0x00000005040472a4 */ /* 0x000fc8000f8e023f */
[----:B------:R-:W-:Y:S02]  /*cf30*/  UISETP.GE.AND UP0, UPT, UR4, 0x1, UPT ;  /* 0x000000010400788c */ /* 0x000fe4000bf06270 */
[----:B------:R-:W-:-:S04]  /*cf40*/  UIADD3 UR5, UR4, 0x9f, URZ ;  /* 0x0000009f04057890 */ /* 0x000fc8000fffe03f */
[----:B------:R-:W-:Y:S01]  /*cf50*/  PLOP3.LUT P0, PT, PT, PT, UP0, 0x80, 0x0 ;  /* 0x000000000000781c */ /* 0x000fe20003f0f008 */
[----:B------:R-:W-:-:S04]  /*cf60*/  UIMAD.WIDE UR4, UR5, 0x66666667, URZ ;  /* 0x66666667050478a5 */ /* 0x000fc8000f8e023f */
[----:B------:R-:W-:-:S04]  /*cf70*/  USHF.R.U32.HI UR4, URZ, 0x1f, UR5 ;  /* 0x0000001f3f047899 */ /* 0x000fc80008011605 */
[----:B------:R-:W-:-:S04]  /*cf80*/  ULEA.HI.SX32 UR7, UR5, UR4, 0x1a ;  /* 0x0000000405077291 */ /* 0x000fc8000f8fd23f */
        /* <DEDUP_REMOVED lines=10> */
[----:B0-----:R-:W-:-:S02]  /*d030*/  VIADD R2, R5, 0xffffffe ;  /* 0x0ffffffe05027836 */ /* 0x001fc40000000000 */
[----:B------:R-:W-:-:S04]  /*d040*/  IMAD.MOV R5, RZ, RZ, -R6 ;  /* 0x000000ffff057224 */ /* 0x000fc800078e0a06 */
[----:B------:R0:W1:Y:S02]  /*d050*/  F2I.FTZ.U32.TRUNC.NTZ R3, R2 ;  /* 0x0000000200037305 */ /* 0x000064000021f000 */
[----:B0-----:R-:W-:Y:S02]  /*d060*/  IMAD.MOV.U32 R2, RZ, RZ, RZ ;  /* 0x000000ffff027224 */ /* 0x001fe400078e00ff */
[----:B-1----:R-:W-:-:S04]  /*d070*/  IMAD.MOV R7, RZ, RZ, -R3 ;  /* 0x000000ffff077224 */ /* 0x002fc800078e0a03 */
[----:B------:R-:W-:-:S04]  /*d080*/  IMAD R7, R7, R4, RZ ;  /* 0x0000000407077224 */ /* 0x000fc800078e02ff */
[----:B------:R-:W-:-:S04]  /*d090*/  IMAD.HI.U32 R3, R3, R7, R2 ;  /* 0x0000000703037227 */ /* 0x000fc800078e0002 */
[----:B------:R-:W-:Y:S01]  /*d0a0*/  IMAD.U32 R7, RZ, RZ, UR5 ;  /* 0x00000005ff077e24 */ /* 0x000fe2000f8e00ff */
[----:B------:R-:W-:-:S04]  /*d0b0*/  ULOP3.LUT UR5, UR5, UR4, URZ, 0x3c, !UPT ;  /* 0x0000000405057292 */ /* 0x000fc8000f8e3c3f */
[----:B------:R-:W-:Y:S02]  /*d0c0*/  IABS R2, R7 ;  /* 0x0000000700027213 */ /* 0x000fe40000000000 */
        /* <DEDUP_REMOVED lines=12> */
.L_x_3175:
        /* <DEDUP_REMOVED lines=30> */
.L_x_3176:
        /* <DEDUP_REMOVED lines=20> */
.L_x_3177:
        /* <DEDUP_REMOVED lines=20> */
.L_x_3178:
        /* <DEDUP_REMOVED lines=18> */
.L_x_3179:
        /* <DEDUP_REMOVED lines=9> */
[----:B-1----:R-:W-:Y:S01]  /*d7a0*/  IMAD.SHL.U32 R18, R7, 0x40, RZ ;  /* 0x0000004007127824 */ /* 0x002fe200078e00ff */
[----:B0-----:R-:W0:Y:S01]  /*d7b0*/  LDC.64 R2, c[0x0][0x418] ;  /* 0x00010600ff027b82 */ /* 0x001e220000000a00 */
[----:B------:R-:W-:-:S03]  /*d7c0*/  SHF.R.U32.HI R0, RZ, 0x1, R7 ;  /* 0x00000001ff007819 */ /* 0x000fc60000011607 */
[----:B------:R-:W-:-:S04]  /*d7d0*/  LOP3.LUT R5, R18, 0x180, RZ, 0xc0, !PT ;  /* 0x0000018012057812 */ /* 0x000fc800078ec0ff */
[----:B------:R-:W-:Y:S01]  /*d7e0*/  LOP3.LUT R0, R5, 0x30, R0, 0xf8, !PT ;  /* 0x0000003005007812 */ /* 0x000fe200078ef800 */
[C---:B------:R-:W-:Y:S01]  /*d7f0*/  IMAD.SHL.U32 R5, R7.reuse, 0x8, RZ ;  /* 0x0000000807057824 */ /* 0x040fe200078e00ff */
[----:B------:R-:W-:-:S04]  /*d800*/  LOP3.LUT R8, R7, 0x7f, RZ, 0xc0, !PT ;  /* 0x0000007f07087812 */ /* 0x000fc800078ec0ff */
[----:B------:R-:W-:Y:S01]  /*d810*/  LOP3.LUT R5, R0, 0x30, R5, 0x78, !PT ;  /* 0x0000003000057812 */ /* 0x000fe200078e7805 */
[----:B------:R-:W-:-:S03]  /*d820*/  IMAD.SHL.U32 R0, R7, 0x20, RZ ;  /* 0x0000002007007824 */ /* 0x000fc600078e00ff */
[----:B------:R-:W-:Y:S01]  /*d830*/  LOP3.LUT R18, R5, 0x640, R18, 0xf8, !PT ;  /* 0x0000064005127812 */ /* 0x000fe200078ef812 */
[----:B------:R-:W-:Y:S01]  /*d840*/  IMAD.SHL.U32 R5, R8, 0x10, RZ ;  /* 0x0000001008057824 */ /* 0x000fe200078e00ff */
[----:B0-----:R-:W-:Y:S02]  /*d850*/  ISETP.NE.U32.AND P0, PT, R2, RZ, PT ;  /* 0x000000ff0200720c */ /* 0x001fe40003f05070 */
[----:B------:R-:W-:Y:S02]  /*d860*/  LOP3.LUT R4, R0, 0x80, RZ, 0xc0, !PT ;  /* 0x0000008000047812 */ /* 0x000fe400078ec0ff */
[----:B------:R-:W-:Y:S02]  /*d870*/  ISETP.NE.AND.EX P1, PT, R3, RZ, PT, P0 ;  /* 0x000000ff0300720c */ /* 0x000fe40003f25300 */
[----:B------:R-:W-:Y:S01]  /*d880*/  LOP3.LUT R10, R5, 0x600, RZ, 0xc0, !PT ;  /* 0x00000600050a7812 */ /* 0x000fe200078ec0ff */
[----:B------:R-:W-:Y:S01]  /*d890*/  IMAD.SHL.U32 R5, R7, 0x4, RZ ;  /* 0x0000000407057824 */ /* 0x000fe200078e00ff */
[----:B------:R-:W-:-:S04]  /*d8a0*/  LOP3.LUT R4, R4, 0x10, R7, 0xf8, !PT ;  /* 0x0000001004047812 */ /* 0x000fc800078ef807 */
[----:B------:R-:W-:Y:S02]  /*d8b0*/  LOP3.LUT R4, R4, 0x10, R5, 0x78, !PT ;  /* 0x0000001004047812 */ /* 0x000fe400078e7805 */
[--C-:B------:R-:W-:Y:S01]  /*d8c0*/  LOP3.LUT R5, R10, 0x60, R0.reuse, 0xf8, !PT ;  /* 0x000000600a057812 */ /* 0x100fe200078ef800 */
[----:B------:R-:W-:Y:S01]  /*d8d0*/  UMOV UR4, 0xffffffff ;  /* 0xffffffff00047882 */ /* 0x000fe20000000000 */
[----:B------:R-:W-:Y:S02]  /*d8e0*/  SHF.R.U32.HI R7, RZ, 0x5, R7 ;  /* 0x00000005ff077819 */ /* 0x000fe40000011607 */
[----:B------:R-:W-:Y:S02]  /*d8f0*/  LOP3.LUT R5, R5, 0x100, R0, 0xf8, !PT ;  /* 0x0000010005057812 */ /* 0x000fe400078ef800 */
[----:B------:R-:W-:Y:S02]  /*d900*/  LOP3.LUT R7, R7, 0x3, RZ, 0xc0, !PT ;  /* 0x0000000307077812 */ /* 0x000fe400078ec0ff */
[----:B------:R-:W-:-:S02]  /*d910*/  LOP3.LUT R17, R5, R4, RZ, 0xfc, !PT ;  /* 0x0000000405117212 */ /* 0x000fc400078efcff */
[----:B--2---:R-:W-:-:S04]  /*d920*/  LOP3.LUT R6, R6, 0xfffffffe, RZ, 0xc0, !PT ;  /* 0xfffffffe06067812 */ /* 0x004fc800078ec0ff */
[----:B------:R-:W-:Y:S02]  /*d930*/  @P1 LOP3.LUT R6, R6, 0x1, RZ, 0xfc, !PT ;  /* 0x0000000106061812 */ /* 0x000fe400078efcff */
[----:B---3--:R-:W-:Y:S01]  /*d940*/  SHF.R.S32.HI R10, RZ, 0x1f, R9 ;  /* 0x0000001fff0a7819 */ /* 0x008fe20000011409 */
[----:B------:R0:W-:Y:S04]  /*d950*/  STL [R1+0x8], R9 ;  /* 0x0000080901007387 */ /* 0x0001e80000100800 */
[----:B------:R0:W-:Y:S04]  /*d960*/  STL [R1+0x10], R10 ;  /* 0x0000100a01007387 */ /* 0x0001e80000100800 */
[----:B------:R0:W-:Y:S01]  /*d970*/  STL [R1+0x4], R6 ;  /* 0x0000040601007387 */ /* 0x0001e20000100800 */
[----:B------:R-:W-:Y:S01]  /*d980*/  SEL R16, R9, RZ, !P1 ;  /* 0x000000ff09107207 */ /* 0x000fe20004800000 */
[----:B------:R-:W-:Y:S06]  /*d990*/  BRA.DIV UR4, `(.L_x_3180) ;  /* 0x0000003a04947947 */ /* 0x000fec000b800000 */
[----:B------:R1:W2:Y:S02]  /*d9a0*/  SHFL.IDX PT, R14, R7, RZ, 0x1f ;  /* 0x00001fff070e7589 */ /* 0x0002a400000e0000 */
.L_x_3235:
[----:B------:R-:W-:Y:S01]  /*d9b0*/  PLOP3.LUT P2, PT, PT, PT, PT, 0x8, 0x0 ;  /* 0x000000000000781c */ /* 0x000fe20003f4e170 */
[----:B------:R-:W-:Y:S01]  /*d9c0*/  IMAD.MOV.U32 R0, RZ, RZ, R6 ;  /* 0x000000ffff007224 */ /* 0x000fe200078e0006 */
[----:B--2---:R-:W-:-:S04]  /*d9d0*/  ISETP.NE.AND P0, PT, R14, RZ, PT ;  /* 0x000000ff0e00720c */ /* 0x004fc80003f05270 */
[----:B------:R-:W-:-:S07]  /*d9e0*/  LOP3.LUT R0, R0, 0xfffffffd, RZ, 0xc0, !PT ;  /* 0xfffffffd00007812 */ /* 0x000fce00078ec0ff */
[----:B------:R-:W-:-:S05]  /*d9f0*/  @P2 LOP3.LUT R0, R0, 0x2, RZ, 0xfc, !PT ;  /* 0x0000000200002812 */ /* 0x000fca00078efcff */
[----:B------:R2:W-:Y:S01]  /*da00*/  STL [R1+0x4], R0 ;  /* 0x0000040001007387 */ /* 0x0005e20000100800 */
[----:B------:R-:W-:Y:S05]  /*da10*/  @P0 BRA `(.L_x_3181) ;  /* 0x0000000400980947 */ /* 0x000fea0003800000 */
[----:B------:R-:W-:Y:S01]  /*da20*/  UMOV UR4, 0xffffffff ;  /* 0xffffffff00047882 */ /* 0x000fe20000000000 */
[----:B--2---:R-:W-:Y:S02]  /*da30*/  VIADD R0, R19, 0xffffffff ;  /* 0xffffffff13007836 */ /* 0x004fe40000000000 */
[----:B------:R-:W-:Y:S05]  /*da40*/  BRA.DIV UR4, `(.L_x_3182) ;  /* 0x0000003a04887947 */ /* 0x000fea000b800000 */
[----:B------:R-:W-:-:S13]  /*da50*/  ELECT P6, URZ, PT ;  /* 0x00000000003f782f */ /* 0x000fda00038c0000 */
.L_x_3238:
[----:B------:R-:W-:Y:S05]  /*da60*/  @!P6 BRA `(.L_x_3181) ;  /* 0x000000040084e947 */ /* 0x000fea0003800000 */
[----:B------:R-:W-:Y:S01]  /*da70*/  IMAD.MOV.U32 R16, RZ, RZ, R9 ;  /* 0x000000ffff107224 */ /* 0x000fe200078e0009 */
[----:B------:R-:W-:Y:S06]  /*da80*/  @!P1 BRA `(.L_x_3183) ;  /* 0x0000000000449947 */ /* 0x000fec0003800000 */
[----:B-1----:R-:W1:Y:S01]  /*da90*/  LDC R7, c[0x0][0x43c] ;  /* 0x00010f00ff077b82 */ /* 0x002e620000000800 */
[----:B------:R-:W-:Y:S01]  /*daa0*/  ULDC.64 UR4, c[0x0][0x428] ;  /* 0x00010a0000047ab9 */ /* 0x000fe20000000a00 */
[----:B-1----:R-:W-:-:S13]  /*dab0*/  ISETP.NE.AND P0, PT, R7, 0x1, PT ;  /* 0x000000010700780c */ /* 0x002fda0003f05270 */
        /* <DEDUP_REMOVED lines=14> */
.L_x_3183:
[----:B--2---:R-:W-:Y:S01]  /*dba0*/  IMAD.MOV.U32 R2, RZ, RZ, 0x1 ;  /* 0x00000001ff027424 */ /* 0x004fe200078e00ff */
[----:B------:R-:W-:-:S04]  /*dbb0*/  ISETP.NE.AND P1, PT, R8, RZ, PT ;  /* 0x000000ff0800720c */ /* 0x000fc80003f25270 */
[----:B------:R-:W-:-:S04]  /*dbc0*/  SHF.L.U32 R2, R2, 0x1f, RZ ;  /* 0x0000001f02027819 */ /* 0x000fc800000006ff */
[----:B------:R-:W2:Y:S02]  /*dbd0*/  SYNCS.PHASECHK.TRANS64.TRYWAIT P0, [UR40+0x33480], R2 ;  /* 0x03348002ff0075a7 */ /* 0x000ea40008000168 */
[----:B--2---:R-:W-:Y:S05]  /*dbe0*/  @!P0 BRA `(.L_x_3184) ;  /* 0x0000003800408947 */ /* 0x004fea0003800000 */
.L_x_3239:
[----:B------:R-:W-:Y:S05]  /*dbf0*/  @P1 BRA `(.L_x_3185) ;  /* 0x0000000000181947 */ /* 0x000fea0003800000 */
[----:B------:R-:W3:Y:S01]  /*dc00*/  S2R R4, SR_TID.X ;  /* 0x0000000000047919 */ /* 0x000ee20000002100 */
[----:B--2---:R-:W-:-:S04]  /*dc10*/  IMAD.MOV.U32 R3, RZ, RZ, 0x7800 ;  /* 0x00007800ff037424 */ /* 0x004fc800078e00ff */
[----:B------:R4:W-:Y:S01]  /*dc20*/  SYNCS.ARRIVE.TRANS64 RZ, [UR40+0x33470], R3 ;  /* 0x03347003ffff79a7 */ /* 0x0009e20008000028 */
[----:B---3--:R-:W-:-:S13]  /*dc30*/  LOP3.LUT P0, RZ, R4, 0x1f, RZ, 0xc0, !PT ;  /* 0x0000001f04ff7812 */ /* 0x008fda000780c0ff */
[----:B----4-:R-:W-:Y:S05]  /*dc40*/  @!P0 BRA `(.L_x_3185) ;  /* 0x0000000000048947 */ /* 0x010fea0003800000 */
[----:B------:R-:W-:Y:S01]  /*dc50*/  BPT.TRAP 0x1 ;  /* 0x000000040000795c */ /* 0x000fe20000300000 */
.L_x_3185:
[----:B------:R-:W-:Y:S01]  /*dc60*/  IMAD R0, R0, 0xa0, RZ ;  /* 0x000000a000007824 */ /* 0x000fe200078e02ff */
[----:B------:R-:W-:Y:S01]  /*dc70*/  ULDC.64 UR4, c[0x0][0x198] ;  /* 0x0000660000047ab9 */ /* 0x000fe20000000a00 */
[----:B-----5:R-:W-:Y:S01]  /*dc80*/  R2UR UR13, R16 ;  /* 0x00000000100d72ca */ /* 0x020fe200000e0000 */
[----:B------:R-:W-:Y:S02]  /*dc90*/  UIADD3 UR4, UP0, UR4, 0x470, URZ ;  /* 0x0000047004047890 */ /* 0x000fe4000ff1e03f */
[----:B------:R-:W-:Y:S01]  /*dca0*/  R2UR UR11, R0 ;  /* 0x00000000000b72ca */ /* 0x000fe200000e0000 */
[----:B------:R-:W-:Y:S02]  /*dcb0*/  UIADD3 UR8, UR40, 0xf200, URZ ;  /* 0x0000f20028087890 */ /* 0x000fe4000fffe03f */
[----:B------:R-:W-:Y:S02]  /*dcc0*/  UIADD3 UR9, UR40, 0x33470, URZ ;  /* 0x0003347028097890 */ /* 0x000fe4000fffe03f */
[----:B------:R-:W-:-:S02]  /*dcd0*/  UIADD3.X UR5, URZ, UR5, URZ, UP0, !UPT ;  /* 0x000000053f057290 */ /* 0x000fc400087fe43f */
[----:B------:R-:W-:Y:S02]  /*dce0*/  UIADD3 UR16, UR40, 0x11a00, URZ ;  /* 0x00011a0028107890 */ /* 0x000fe4000fffe03f */
        /* <DEDUP_REMOVED lines=9> */
[----:B------:R-:W-:Y:S01]  /*dd80*/  UMOV UR19, UR11 ;  /* 0x0000000b00137c82 */ /* 0x000fe20008000000 */
[----:B------:R-:W-:Y:S01]  /*dd90*/  UMOV UR34, 0x80 ;  /* 0x0000008000227882 */ /* 0x000fe20000000000 */
[----:B------:R-:W-:Y:S01]  /*dda0*/  UMOV UR33, UR9 ;  /* 0x0000000900217c82 */ /* 0x000fe20008000000 */
[----:B------:R-:W-:Y:S01]  /*ddb0*/  UMOV UR37, UR13 ;  /* 0x0000000d00257c82 */ /* 0x000fe20008000000 */
[----:B------:R3:W-:Y:S01]  /*ddc0*/  UTMALDG.4D [UR8], [UR4], desc[UR6] ;  /* 0x00000608040075b4 */ /* 0x0007e20008019000 */
[----:B------:R-:W-:Y:S01]  /*ddd0*/  UMOV UR35, UR11 ;  /* 0x0000000b00237c82 */ /* 0x000fe20008000000 */
[----:B------:R3:W-:Y:S01]  /*dde0*/  UTMALDG.4D [UR16], [UR4], desc[UR6] ;  /* 0x00000610040075b4 */ /* 0x0007e20008019000 */
[----:B------:R3:W-:Y:S01]  /*ddf0*/  UTMALDG.4D [UR32], [UR4], desc[UR6] ;  /* 0x00000620040075b4 */ /* 0x0007e20008019000 */
[----:B------:R-:W4:Y:S02]  /*de00*/  SYNCS.PHASECHK.TRANS64.TRYWAIT P0, [UR40+0x33440], R2 ;  /* 0x03344002ff0075a7 */ /* 0x000f240008000168 */
[----:B---34-:R-:W-:Y:S05]  /*de10*/  @!P0 BRA `(.L_x_3186) ;  /* 0x0000003400cc8947 */ /* 0x018fea0003800000 */
.L_x_3240:
[----:B------:R-:W-:Y:S05]  /*de20*/  @P1 BRA `(.L_x_3187) ;  /* 0x0000000000181947 */ /* 0x000fea0003800000 */
[----:B--2---:R-:W2:Y:S01]  /*de30*/  S2R R3, SR_TID.X ;  /* 0x0000000000037919 */ /* 0x004ea20000002100 */
[----:B------:R-:W-:-:S04]  /*de40*/  IMAD.MOV.U32 R2, RZ, RZ, 0x7800 ;  /* 0x00007800ff027424 */ /* 0x000fc800078e00ff */
[----:B------:R3:W-:Y:S01]  /*de50*/  SYNCS.ARRIVE.TRANS64 RZ, [UR40+0x33430], R2 ;  /* 0x03343002ffff79a7 */ /* 0x0007e20008000028 */
[----:B--2---:R-:W-:-:S13]  /*de60*/  LOP3.LUT P0, RZ, R3, 0x1f, RZ, 0xc0, !PT ;  /* 0x0000001f03ff7812 */ /* 0x004fda000780c0ff */
[----:B---3--:R-:W-:Y:S05]  /*de70*/  @!P0 BRA `(.L_x_3187) ;  /* 0x0000000000048947 */ /* 0x008fea0003800000 */
[----:B------:R-:W-:Y:S01]  /*de80*/  BPT.TRAP 0x1 ;  /* 0x000000040000795c */ /* 0x000fe20000300000 */
.L_x_3187:
[----:B--2---:R-:W2:Y:S01]  /*de90*/  LDL.LU R2, [R1+0x4] ;  /* 0x0000040001027983 */ /* 0x004ea20000300800 */
        /* <DEDUP_REMOVED lines=26> */
[----:B--2---:R-:W-:-:S04]  /*e040*/  LOP3.LUT R2, R2, 0xfffffffd, RZ, 0xc0, !PT ;  /* 0xfffffffd02027812 */ /* 0x004fc800078ec0ff */
[----:B------:R-:W-:-:S05]  /*e050*/  @P0 LOP3.LUT R2, R2, 0x2, RZ, 0xfc, !PT ;  /* 0x0000000202020812 */ /* 0x000fca00078efcff */
[----:B------:R3:W-:Y:S01]  /*e060*/  STL [R1+0x4], R2 ;  /* 0x0000040201007387 */ /* 0x0007e20000100800 */
[----:B------:R-:W-:Y:S01]  /*e070*/  NOP ;  /* 0x0000000000007918 */ /* 0x000fe20000000000 */
.L_x_3181:
        /* <DEDUP_REMOVED lines=11> */
[----:B------:R-:W3:Y:S01]  /*e130*/  LDC.64 R2, c[0x4][R2] ;  /* 0x0100000002027b82 */ /* 0x000ee20000000a00 */
[----:B------:R-:W-:Y:S02]  /*e140*/  IMAD.U32 R5, RZ, RZ, UR7 ;  /* 0x00000007ff057e24 */ /* 0x000fe4000f8e00ff */
[----:B0-----:R-:W-:Y:S02]  /*e150*/  IMAD.U32 R6, RZ, RZ, UR8 ;  /* 0x00000008ff067e24 */ /* 0x001fe4000f8e00ff */
[----:B-1----:R-:W-:-:S02]  /*e160*/  IMAD.U32 R7, RZ, RZ, UR9 ;  /* 0x00000009ff077e24 */ /* 0x002fc4000f8e00ff */
[----:B------:R-:W-:Y:S02]  /*e170*/  IMAD.U32 R10, RZ, RZ, UR4 ;  /* 0x00000004ff0a7e24 */ /* 0x000fe4000f8e00ff */
[----:B------:R-:W-:Y:S02]  /*e180*/  IMAD.U32 R11, RZ, RZ, UR5 ;  /* 0x00000005ff0b7e24 */ /* 0x000fe4000f8e00ff */
[----:B------:R-:W-:Y:S02]  /*e190*/  IMAD.MOV.U32 R8, RZ, RZ, 0x70 ;  /* 0x00000070ff087424 */ /* 0x000fe400078e00ff */
[----:B------:R-:W-:Y:S02]  /*e1a0*/  IMAD.MOV.U32 R12, RZ, RZ, 0x1 ;  /* 0x00000001ff0c7424 */ /* 0x000fe400078e00ff */
[----:B------:R-:W-:-:S07]  /*e1b0*/  IMAD.MOV.U32 R13, RZ, RZ, RZ ;  /* 0x000000ffff0d7224 */ /* 0x000fce00078e00ff */
[----:B------:R-:W-:-:S07]  /*e1c0*/  LEPC R20, `(.L_x_3188) ;  /* 0x000000001014794e */ /* 0x000fce0000000000 */
[----:B--23--:R-:W-:Y:S05]  /*e1d0*/  CALL.ABS.NOINC R2 ;  /* 0x0000000002007343 */ /* 0x00cfea0003c00000 */
.L_x_3188:
[----:B------:R-:W2:Y:S01]  /*e1e0*/  S2R R2, SR_TID.X ;  /* 0x0000000000027919 */ /* 0x000ea20000002100 */
[----:B0-----:R-:W0:Y:S01]  /*e1f0*/  LDC R9, c[0x0][0x448] ;  /* 0x00011200ff097b82 */ /* 0x001e220000000800 */
[----:B------:R-:W-:Y:S01]  /*e200*/  USHF.R.S32.HI UR4, URZ, 0x1f, UR36 ;  /* 0x0000001f3f047899 */ /* 0x000fe20008011424 */
[----:B------:R-:W3:Y:S01]  /*e210*/  S2R R5, SR_TID.X ;  /* 0x0000000000057919 */ /* 0x000ee20000002100 */
[----:B------:R-:W-:Y:S02]  /*e220*/  ULDC.64 UR8, c[0x0][0x2d8] ;  /* 0x0000b60000087ab9 */ /* 0x000fe40000000a00 */
[----:B------:R-:W-:Y:S01]  /*e230*/  UIMAD UR6, UR4, UR8, URZ ;  /* 0x00000008040672a4 */ /* 0x000fe2000f8e023f */
[----:B------:R-:W4:Y:S01]  /*e240*/  S2R R6, SR_CTAID.Z ;  /* 0x0000000000067919 */ /* 0x000f220000002700 */
[----:B------:R-:W-:Y:S02]  /*e250*/  UIMAD.WIDE.U32 UR4, UR36, UR8, URZ ;  /* 0x00000008240472a5 */ /* 0x000fe4000f8e003f */
[----:B------:R-:W-:Y:S01]  /*e260*/  UIMAD UR6, UR36, UR9, UR6 ;  /* 0x00000009240672a4 */ /* 0x000fe2000f8e0206 */
[----:B------:R-:W5:Y:S03]  /*e270*/  S2R R10, SR_CTAID.X ;  /* 0x00000000000a7919 */ /* 0x000f660000002500 */
[----:B------:R-:W-:Y:S01]  /*e280*/  UIADD3 UR5, UR5, UR6, URZ ;  /* 0x0000000605057290 */ /* 0x000fe2000fffe03f */
[----:B0-----:R-:W-:-:S02]  /*e290*/  ISETP.NE.AND P0, PT, R9, 0x1, PT ;  /* 0x000000010900780c */ /* 0x001fc40003f05270 */
[----:B--2---:R-:W-:Y:S02]  /*e2a0*/  SHF.R.U32.HI R0, RZ, 0x3, R2 ;  /* 0x00000003ff007819 */ /* 0x004fe40000011602 */
[----:B------:R-:W-:Y:S01]  /*e2b0*/  LOP3.LUT R2, R2, 0x7f, RZ, 0xc0, !PT ;  /* 0x0000007f02027812 */ /* 0x000fe200078ec0ff */
[C---:B---3--:R-:W-:Y:S01]  /*e2c0*/  IMAD.SHL.U32 R8, R5.reuse, 0x10, RZ ;  /* 0x0000001005087824 */ /* 0x048fe200078e00ff */
[C---:B------:R-:W-:Y:S01]  /*e2d0*/  LOP3.LUT R11, R5.reuse, 0x7f, RZ, 0xc0, !PT ;  /* 0x0000007f050b7812 */ /* 0x040fe200078ec0ff */
[C---:B------:R-:W-:Y:S02]  /*e2e0*/  IMAD.SHL.U32 R3, R0.reuse, 0x80, RZ ;  /* 0x0000008000037824 */ /* 0x040fe400078e00ff */
[----:B------:R-:W-:Y:S01]  /*e2f0*/  IMAD.SHL.U32 R0, R0, 0x10, RZ ;  /* 0x0000001000007824 */ /* 0x000fe200078e00ff */
[----:B------:R-:W-:Y:S01]  /*e300*/  LOP3.LUT R8, R8, 0x30, RZ, 0xe2, !PT ;  /* 0x0000003008087812 */ /* 0x000fe200078ee2ff */
[----:B------:R-:W-:Y:S02]  /*e310*/  IMAD.SHL.U32 R4, R2, 0x10, RZ ;  /* 0x0000001002047824 */ /* 0x000fe400078e00ff */
[----:B------:R-:W-:Y:S01]  /*e320*/  IMAD.SHL.U32 R2, R5, 0x10, RZ ;  /* 0x0000001005027824 */ /* 0x000fe200078e00ff */
[----:B------:R-:W-:-:S02]  /*e330*/  LOP3.LUT R3, R8, 0x180, R3, 0xf8, !PT ;  /* 0x0000018008037812 */ /* 0x000fc400078ef803 */
[----:B------:R-:W-:Y:S02]  /*e340*/  LOP3.LUT R4, R4, 0x600, RZ, 0xc0, !PT ;  /* 0x0000060004047812 */ /* 0x000fe400078ec0ff */
[----:B------:R-:W-:Y:S02]  /*e350*/  LOP3.LUT R0, R3, 0x30, R0, 0x78, !PT ;  /* 0x0000003003007812 */ /* 0x000fe400078e7800 */
[----:B------:R-:W-:-:S04]  /*e360*/  LOP3.LUT R3, R2, 0x40, RZ, 0xc0, !PT ;  /* 0x0000004002037812 */ /* 0x000fc800078ec0ff */
[----:B------:R-:W-:Y:S02]  /*e370*/  IADD3 R0, R0, R3, R4 ;  /* 0x0000000300007210 */ /* 0x000fe40007ffe004 */
[----:B------:R-:W0:Y:S01]  /*e380*/  LDC.64 R2, c[0x0][0x2e0] ;  /* 0x0000b800ff027b82 */ /* 0x000e220000000a00 */
[----:B----4-:R-:W-:-:S05]  /*e390*/  SHF.R.S32.HI R4, RZ, 0x1f, R6 ;  /* 0x0000001fff047819 */ /* 0x010fca0000011406 */
[----:B0-----:R-:W-:-:S04]  /*e3a0*/  IMAD R4, R4, R2, RZ ;  /* 0x0000000204047224 */ /* 0x001fc800078e02ff */
[C---:B------:R-:W-:Y:S02]  /*e3b0*/  IMAD R4, R6.reuse, R3, R4 ;  /* 0x0000000306047224 */ /* 0x040fe400078e0204 */
[----:B------:R-:W-:Y:S01]  /*e3c0*/  IMAD.WIDE.U32 R2, R6, R2, UR4 ;  /* 0x0000000406027e25 */ /* 0x000fe2000f8e0002 */
[----:B------:R-:W-:-:S03]  /*e3d0*/  ULDC.64 UR4, c[0x0][0x2d0] ;  /* 0x0000b40000047ab9 */ /* 0x000fc60000000a00 */
[----:B------:R-:W-:Y:S02]  /*e3e0*/  IMAD.SHL.U32 R6, R5, 0x20, RZ ;  /* 0x0000002005067824 */ /* 0x000fe400078e00ff */
[----:B------:R-:W1:Y:S01]  /*e3f0*/  @P0 LDC R5, c[0x0][0x44c] ;  /* 0x00011300ff050b82 */ /* 0x000e620000000800 */
[----:B------:R-:W-:Y:S02]  /*e400*/  IMAD.IADD R3, R3, 0x1, R4 ;  /* 0x0000000103037824 */ /* 0x000fe400078e0204 */
[----:B------:R-:W-:-:S04]  /*e410*/  LOP3.LUT R6, R6, 0x60, RZ, 0xc0, !PT ;  /* 0x0000006006067812 */ /* 0x000fc800078ec0ff */
[----:B------:R-:W-:Y:S01]  /*e420*/  LEA.HI R6, R11, R6, RZ, 0x1e ;  /* 0x000000060b067211 */ /* 0x000fe200078ff0ff */
[----:B------:R-:W0:Y:S04]  /*e430*/  @P0 LDC R4, c[0x0][0x450] ;  /* 0x00011400ff040b82 */ /* 0x000e280000000800 */
[----:B-----5:R-:W-:-:S04]  /*e440*/  IMAD R6, R10, 0x80, R6 ;  /* 0x000000800a067824 */ /* 0x020fc800078e0206 */
[----:B-1----:R-:W-:-:S04]  /*e450*/  @P0 IMAD.HI.U32 R7, R6, R5, RZ ;  /* 0x0000000506070227 */ /* 0x002fc800078e00ff */
[----:B------:R-:W-:Y:S01]  /*e460*/  IMAD.MOV.U32 R5, RZ, RZ, R6 ;  /* 0x000000ffff057224 */ /* 0x000fe200078e0006 */
[----:B0-----:R-:W-:-:S05]  /*e470*/  @P0 SHF.R.U32.HI R5, RZ, R4, R7 ;  /* 0x00000004ff050219 */ /* 0x001fca0000011607 */
        /* <DEDUP_REMOVED lines=14> */
[----:B------:R-:W-:Y:S01]  /*e560*/  VIADD R2, R8, 0x40 ;  /* 0x0000004008027836 */ /* 0x000fe20000000000 */
[----:B------:R-:W-:Y:S02]  /*e570*/  ULDC UR4, c[0x0][0x2b8] ;  /* 0x0000ae0000047ab9 */ /* 0x000fe40000000800 */
[----:B------:R-:W-:Y:S02]  /*e580*/  IADD3.X R3, R3, UR5, R5, P0, !PT ;  /* 0x0000000503037c10 */ /* 0x000fe400087fe405 */
[----:B------:R-:W-:Y:S01]  /*e590*/  ISETP.GE.AND P0, PT, R2, UR4, PT ;  /* 0x0000000402007c0c */ /* 0x000fe2000bf06270 */
[C---:B------:R-:W-:Y:S01]  /*e5a0*/  VIADD R2, R8.reuse, 0x80 ;  /* 0x0000008008027836 */ /* 0x040fe20000000000 */
[----:B------:R-:W-:-:S02]  /*e5b0*/  ISETP.GE.AND P2, PT, R8, UR4, PT ;  /* 0x0000000408007c0c */ /* 0x000fc4000bf46270 */
[----:B------:R-:W-:Y:S02]  /*e5c0*/  SHF.R.U32.HI R5, RZ, 0x2, R11 ;  /* 0x00000002ff057819 */ /* 0x000fe4000001160b */
[----:B------:R-:W-:Y:S01]  /*e5d0*/  ISETP.GE.AND P1, PT, R2, UR4, PT ;  /* 0x0000000402007c0c */ /* 0x000fe2000bf26270 */
[----:B------:R-:W-:-:S03]  /*e5e0*/  UMOV UR4, 0xffffffff ;  /* 0xffffffff00047882 */ /* 0x000fc60000000000 */
[----:B------:R-:W-:Y:S09]  /*e5f0*/  BRA.DIV UR4, `(.L_x_3189) ;  /* 0x0000002e04ec7947 */ /* 0x000ff2000b800000 */
[----:B------:R-:W0:Y:S01]  /*e600*/  SHFL.IDX PT, R7, R4, RZ, 0x1c1f ;  /* 0x001c1fff04077589 */ /* 0x000e2200000e0000 */
[----:B------:R-:W-:Y:S01]  /*e610*/  ULDC UR4, c[0x0][0x288] ;  /* 0x0000a20000047ab9 */ /* 0x000fe20000000800 */
[----:B------:R-:W-:Y:S02]  /*e620*/  IMAD R5, R10, 0x80, R5 ;  /* 0x000000800a057824 */ /* 0x000fe400078e0205 */
[----:B------:R-:W1:Y:S01]  /*e630*/  SHFL.IDX PT, R6, R3, RZ, 0x1c1f ;  /* 0x001c1fff03067589 */ /* 0x000e6200000e0000 */
[----:B------:R-:W-:Y:S02]  /*e640*/  IMAD R2, R9, UR4, RZ ;  /* 0x0000000409027c24 */ /* 0x000fe4000f8e02ff */
[C---:B------:R-:W-:Y:S01]  /*e650*/  VIADD R11, R5.reuse, 0x20 ;  /* 0x00000020050b7836 */ /* 0x040fe20000000000 */
[----:B------:R-:W-:Y:S02]  /*e660*/  SHFL.IDX PT, R14, R4, 0x3, 0x1c1f ;  /* 0x007c1f00040e7f89 */ /* 0x000fe400000e0000 */
[----:B------:R-:W-:-:S13]  /*e670*/  ISETP.GE.AND P4, PT, R5, R2, PT ;  /* 0x000000020500720c */ /* 0x000fda0003f86270 */
[----:B------:R-:W-:Y:S01]  /*e680*/  @!P4 VIADD R9, R0, UR40 ;  /* 0x000000280009cc36 */ /* 0x000fe20008000000 */
[----:B0-----:R-:W-:-:S05]  /*e690*/  @!P4 IADD3 R7, P3, R8, R7, RZ ;  /* 0x000000070807c210 */ /* 0x001fca0007f7e0ff */
[----:B-1----:R-:W-:Y:S01]  /*e6a0*/  @!P4 IMAD.X R6, RZ, RZ, R6, P3 ;  /* 0x000000ffff06c224 */ /* 0x002fe200018e0606 */
[----:B------:R-:W-:Y:S01]  /*e6b0*/  ISETP.GE.AND P3, PT, R11, R2, PT ;  /* 0x000000020b00720c */ /* 0x000fe20003f66270 */
[----:B------:R-:W-:-:S03]  /*e6c0*/  VIADD R11, R5, 0x40 ;  /* 0x00000040050b7836 */ /* 0x000fc60000000000 */
[----:B------:R-:W-:-:S04]  /*e6d0*/  @!P4 LOP3.LUT R7, R7, R6, RZ, 0x3c, !PT ;  /* 0x000000060707c212 */ /* 0x000fc800078e3cff */
[----:B------:R-:W-:-:S04]  /*e6e0*/  @!P4 LOP3.LUT R6, R7, R6, RZ, 0x3c, !PT ;  /* 0x000000060706c212 */ /* 0x000fc800078e3cff */
[----:B------:R-:W-:-:S05]  /*e6f0*/  @!P4 LOP3.LUT R7, R7, R6, RZ, 0x3c, !PT ;  /* 0x000000060707c212 */ /* 0x000fca00078e3cff */
[----:B------:R-:W-:Y:S04]  /*e700*/  @!P4 LDGSTS.E.BYPASS.LTC128B.128 [R9+0x1e200], desc[UR38][R6.64], !P2 ;  /* 0x1e2000000609cfae */ /* 0x000fe8000d101d66 */
[----:B------:R-:W-:Y:S04]  /*e710*/  @!P4 LDGSTS.E.BYPASS.LTC128B.128 [R9+0x20200], desc[UR38][R6.64+0x40], !P0 ;  /* 0x202000400609cfae */ /* 0x000fe8000c101d66 */
[----:B------:R0:W-:Y:S04]  /*e720*/  @!P4 LDGSTS.E.BYPASS.LTC128B.128 [R9+0x22200], desc[UR38][R6.64+0x80], !P1 ;  /* 0x222000800609cfae */ /* 0x0001e8000c901d66 */
[----:B0-----:R-:W0:Y:S01]  /*e730*/  SHFL.IDX PT, R7, R4, 0x1, 0x1c1f ;  /* 0x003c1f0004077f89 */ /* 0x001e2200000e0000 */
[----:B------:R-:W-:-:S03]  /*e740*/  @!P3 VIADD R9, R0, UR40 ;  /* 0x000000280009bc36 */ /* 0x000fc60008000000 */
[----:B------:R-:W1:Y:S01]  /*e750*/  SHFL.IDX PT, R6, R3, 0x1, 0x1c1f ;  /* 0x003c1f0003067f89 */ /* 0x000e6200000e0000 */
[----:B0-----:R-:W-:-:S05]  /*e760*/  @!P3 IADD3 R7, P4, R8, R7, RZ ;  /* 0x000000070807b210 */ /* 0x001fca0007f9e0ff */
[----:B-1----:R-:W-:-:S05]  /*e770*/  @!P3 IMAD.X R6, RZ, RZ, R6, P4 ;  /* 0x000000ffff06b224 */ /* 0x002fca00020e0606 */
[----:B------:R-:W-:-:S04]  /*e780*/  @!P3 LOP3.LUT R7, R7, R6, RZ, 0x3c, !PT ;  /* 0x000000060707b212 */ /* 0x000fc800078e3cff */
[----:B------:R-:W-:-:S04]  /*e790*/  @!P3 LOP3.LUT R6, R7, R6, RZ, 0x3c, !PT ;  /* 0x000000060706b212 */ /* 0x000fc800078e3cff */
[----:B------:R-:W-:-:S05]  /*e7a0*/  @!P3 LOP3.LUT R7, R7, R6, RZ, 0x3c, !PT ;  /* 0x000000060707b212 */ /* 0x000fca00078e3cff */
[----:B------:R-:W-:Y:S04]  /*e7b0*/  @!P3 LDGSTS.E.BYPASS.LTC128B.128 [R9+0x1ea00], desc[UR38][R6.64], !P2 ;  /* 0x1ea000000609bfae */ /* 0x000fe8000d101d66 */
[----:B------:R-:W-:Y:S04]  /*e7c0*/  @!P3 LDGSTS.E.BYPASS.LTC128B.128 [R9+0x20a00], desc[UR38][R6.64+0x40], !P0 ;  /* 0x20a000400609bfae */ /* 0x000fe8000c101d66 */
[----:B------:R0:W-:Y:S01]  /*e7d0*/  @!P3 LDGSTS.E.BYPASS.LTC128B.128 [R9+0x22a00], desc[UR38][R6.64+0x80], !P1 ;  /* 0x22a000800609bfae */ /* 0x0001e2000c901d66 */
[----:B------:R-:W-:-:S03]  /*e7e0*/  ISETP.GE.AND P3, PT, R11, R2, PT ;  /* 0x000000020b00720c */ /* 0x000fc60003f66270 */
[----:B0-----:R-:W0:Y:S10]  /*e7f0*/  SHFL.IDX PT, R7, R4, 0x2, 0x1c1f ;  /* 0x005c1f0004077f89 */ /* 0x001e3400000e0000 */
[----:B------:R-:W-:Y:S01]  /*e800*/  @!P3 VIADD R21, R0, UR40 ;  /* 0x000000280015bc36 */ /* 0x000fe20008000000 */
[----:B------:R-:W1:Y:S04]  /*e810*/  SHFL.IDX PT, R6, R3, 0x2, 0x1c1f ;  /* 0x005c1f0003067f89 */ /* 0x000e6800000e0000 */
[----:B------:R-:W2:Y:S01]  /*e820*/  SHFL.IDX PT, R3, R3, 0x3, 0x1c1f ;  /* 0x007c1f0003037f89 */ /* 0x000ea200000e0000 */
[----:B0-----:R-:W-:-:S05]  /*e830*/  @!P3 IADD3 R7, P4, R8, R7, RZ ;  /* 0x000000070807b210 */ /* 0x001fca0007f9e0ff */
[----:B-1----:R-:W-:-:S05]  /*e840*/  @!P3 IMAD.X R6, RZ, RZ, R6, P4 ;  /* 0x000000ffff06b224 */ /* 0x002fca00020e0606 */
[----:B------:R-:W-:-:S04]  /*e850*/  @!P3 LOP3.LUT R7, R7, R6, RZ, 0x3c, !PT ;  /* 0x000000060707b212 */ /* 0x000fc800078e3cff */
[----:B------:R-:W-:-:S04]  /*e860*/  @!P3 LOP3.LUT R6, R7, R6, RZ, 0x3c, !PT ;  /* 0x000000060706b212 */ /* 0x000fc800078e3cff */
[----:B------:R-:W-:-:S05]  /*e870*/  @!P3 LOP3.LUT R7, R7, R6, RZ, 0x3c, !PT ;  /* 0x000000060707b212 */ /* 0x000fca00078e3cff */
[----:B------:R0:W-:Y:S04]  /*e880*/  @!P3 LDGSTS.E.BYPASS.LTC128B.128 [R21+0x1f200], desc[UR38][R6.64], !P2 ;  /* 0x1f2000000615bfae */ /* 0x0001e8000d101d66 */
[----:B------:R0:W-:Y:S04]  /*e890*/  @!P3 LDGSTS.E.BYPASS.LTC128B.128 [R21+0x21200], desc[UR38][R6.64+0x40], !P0 ;  /* 0x212000400615bfae */ /* 0x0001e8000c101d66 */
[----:B--2---:R0:W-:Y:S02]  /*e8a0*/  @!P3 LDGSTS.E.BYPASS.LTC128B.128 [R21+0x23200], desc[UR38][R6.64+0x80], !P1 ;  /* 0x232000800615bfae */ /* 0x0041e4000c901d66 */
.L_x_3249:
[----:B------:R-:W-:Y:S01]  /*e8b0*/  VIADD R5, R5, 0x60 ;  /* 0x0000006005057836 */ /* 0x000fe20000000000 */
[----:B------:R-:W-:Y:S04]  /*e8c0*/  BSSY B0, `(.L_x_3190) ;  /* 0x000000c000007945 */ /* 0x000fe80003800000 */
[----:B------:R-:W-:-:S13]  /*e8d0*/  ISETP.GE.AND P3, PT, R5, R2, PT ;  /* 0x000000020500720c */ /* 0x000fda0003f66270 */
[----:B------:R-:W-:Y:S05]  /*e8e0*/  @P3 BRA `(.L_x_3191) ;  /* 0x0000000000243947 */ /* 0x000fea0003800000 */
[----:B------:R-:W-:Y:S01]  /*e8f0*/  IADD3 R2, P3, R8, R14, RZ ;  /* 0x0000000e08027210 */ /* 0x000fe20007f7e0ff */
[----:B------:R-:W-:-:S04]  /*e900*/  VIADD R5, R0, UR40 ;  /* 0x0000002800057c36 */ /* 0x000fc80008000000 */
[----:B------:R-:W-:-:S05]  /*e910*/  IMAD.X R3, RZ, RZ, R3, P3 ;  /* 0x000000ffff037224 */ /* 0x000fca00018e0603 */
[----:B------:R-:W-:Y:S01]  /*e920*/  @!PT LDS RZ, [RZ] ;  /* 0x00000000fffff984 */ /* 0x000fe20000000800 */
[----:B------:R-:W-:Y:S01]  /*e930*/  @!PT LDS RZ, [RZ] ;  /* 0x00000000fffff984 */ /* 0x000fe20000000800 */
[----:B------:R-:W-:Y:S01]  /*e940*/  @!PT LDS RZ, [RZ] ;  /* 0x00000000fffff984 */ /* 0x000fe20000000800 */
[----:B------:R1:W-:Y:S04]  /*e950*/  LDGSTS.E.BYPASS.LTC128B.128 [R5+0x1fa00], desc[UR38][R2.64], !P2 ;  /* 0x1fa0000002057fae */ /* 0x0003e8000d101d66 */
[----:B------:R1:W-:Y:S04]  /*e960*/  LDGSTS.E.BYPASS.LTC128B.128 [R5+0x21a00], desc[UR38][R2.64+0x40], !P0 ;  /* 0x21a0004002057fae */ /* 0x0003e8000c101d66 */
[----:B------:R1:W-:Y:S02]  /*e970*/  LDGSTS.E.BYPASS.LTC128B.128 [R5+0x23a00], desc[UR38][R2.64+0x80], !P1 ;  /* 0x23a0008002057fae */ /* 0x0003e4000c901d66 */
.L_x_3191:
[----:B------:R-:W-:Y:S05]  /*e980*/  BSYNC B0 ;  /* 0x0000000000007941 */ /* 0x000fea0003800000 */
.L_x_3190:
[----:B------:R-:W-:Y:S01]  /*e990*/  NOP ;  /* 0x0000000000007918 */ /* 0x000fe20000000000 */
[----:B------:R-:W-:Y:S01]  /*e9a0*/  SYNCS.ARRIVE.TRANS64.RED.A0T1 RZ, [UR40+0x33400], RZ ;  /* 0x033400ffffff79a7 */ /* 0x000fe20008200428 */
[----:B------:R-:W-:Y:S01]  /*e9b0*/  IMAD.MOV.U32 R0, RZ, RZ, 0x1 ;  /* 0x00000001ff007424 */ /* 0x000fe200078e00ff */
[----:B------:R-:W-:Y:S04]  /*e9c0*/  ARRIVES.LDGSTSBAR.64.TRANSCNT [UR40+0x33400] ;  /* 0x03340000ff0079b0 */ /* 0x000fe80008000aa8 */
[----:B------:R-:W-:Y:S01]  /*e9d0*/  SHF.L.U32 R0, R0, 0x1f, RZ ;  /* 0x0000001f00007819 */ /* 0x000fe200000006ff */
[----:B------:R-:W-:Y:S01]  /*e9e0*/  NOP ;  /* 0x0000000000007918 */ /* 0x000fe20000000000 */
[----:B-1----:R-:W2:Y:S01]  /*e9f0*/  LDL R3, [R1+0xc] ;  /* 0x00000c0001037983 */ /* 0x002ea20000100800 */
[----:B------:R-:W-:Y:S01]  /*ea00*/  SYNCS.ARRIVE.TRANS64.A1T0 RZ, [UR40+0x33400], RZ ;  /* 0x033400ffffff79a7 */ /* 0x000fe20008100028 */
[----:B------:R-:W-:Y:S01]  /*ea10*/  VIADD R2, R19, 0xfffffffe ;  /* 0xfffffffe13027836 */ /* 0x000fe20000000000 */
[----:B------:R-:W1:Y:S04]  /*ea20*/  SYNCS.PHASECHK.TRANS64.TRYWAIT P0, [UR40+0x33420], R0 ;  /* 0x03342000ff0075a7 */ /* 0x000e680008000168 */
[----:B--2---:R-:W-:Y:S01]  /*ea30*/  ISETP.GE.AND P1, PT, R2, R3, PT ;  /* 0x000000030200720c */ /* 0x004fe20003f26270 */
[----:B-1----:R-:W-:-:S12]  /*ea40*/  @!P0 BRA `(.L_x_3192) ;  /* 0x0000003000448947 */ /* 0x002fd80003800000 */
.L_x_3250:
[----:B-1----:R-:W-:-:S05]  /*ea50*/  IMAD.MOV.U32 R0, RZ, RZ, 0x1 ;  /* 0x00000001ff007424 */ /* 0x002fca00078e00ff */
[----:B------:R1:W-:Y:S01]  /*ea60*/  STL [R1], R0 ;  /* 0x0000000001007387 */ /* 0x0003e20000100800 */
[----:B------:R-:W-:Y:S05]  /*ea70*/  @!P1 BRA `(.L_x_3193) ;  /* 0x0000001400d09947 */ /* 0x000fea0003800000 */
[----:B------:R-:W2:Y:S01]  /*ea80*/  LDL R3, [R1+0x14] ;  /* 0x0000140001037983 */ /* 0x000ea20000100800 */
[----:B-1----:R-:W-:Y:S02]  /*ea90*/  IMAD.MOV.U32 R0, RZ, RZ, 0x1 ;  /* 0x00000001ff007424 */ /* 0x002fe400078e00ff */
[----:B------:R-:W-:Y:S01]  /*eaa0*/  IMAD.MOV.U32 R8, RZ, RZ, RZ ;  /* 0x000000ffff087224 */ /* 0x000fe200078e00ff */
[C---:B--2---:R-:W-:Y:S02]  /*eab0*/  LOP3.LUT R4, R3.reuse, 0x1, RZ, 0xfc, !PT ;  /* 0x0000000103047812 */ /* 0x044fe400078efcff */
[----:B------:R-:W-:-:S03]  /*eac0*/  LOP3.LUT R3, R3, 0x2, RZ, 0xfc, !PT ;  /* 0x0000000203037812 */ /* 0x000fc600078efcff */
[----:B------:R1:W-:Y:S04]  /*ead0*/  STL [R1+0x1c], R4 ;  /* 0x00001c0401007387 */ /* 0x0003e80000100800 */
[----:B------:R1:W-:Y:S02]  /*eae0*/  STL [R1+0x18], R3 ;  /* 0x0000180301007387 */ /* 0x0003e40000100800 */
.L_x_3214:
[----:B-1----:R-:W2:Y:S01]  /*eaf0*/  LDL R4, [R1+0x4] ;  /* 0x0000040001047983 */ /* 0x002ea20000100800 */
[----:B------:R-:W-:Y:S01]  /*eb00*/  VIADD R12, R8, 0x1 ;  /* 0x00000001080c7836 */ /* 0x000fe20000000000 */
[----:B------:R-:W-:Y:S04]  /*eb10*/  BSSY B0, `(.L_x_3194) ;  /* 0x000009f000007945 */ /* 0x000fe80003800000 */
[----:B------:R-:W-:-:S04]  /*eb20*/  ISETP.NE.AND P0, PT, R12, 0x2, PT ;  /* 0x000000020c00780c */ /* 0x000fc80003f05270 */
[----:B------:R-:W-:Y:S02]  /*eb30*/  SEL R3, RZ, 0x1, P0 ;  /* 0x00000001ff037807 */ /* 0x000fe40000000000 */
[----:B------:R-:W-:Y:S02]  /*eb40*/  SEL R12, R12, RZ, P0 ;  /* 0x000000ff0c0c7207 */ /* 0x000fe40000000000 */
[----:B-----5:R-:W-:-:S05]  /*eb50*/  LOP3.LUT R10, R0, R3, RZ, 0x3c, !PT ;  /* 0x00000003000a7212 */ /* 0x020fca00078e3cff */
[----:B------:R1:W-:Y:S01]  /*eb60*/  STL [R1], R10 ;  /* 0x0000000a01007387 */ /* 0x0003e20000100800 */
[----:B--2---:R-:W-:-:S13]  /*eb70*/  LOP3.LUT P1, RZ, R4, 0x2, RZ, 0xc0, !PT ;  /* 0x0000000204ff7812 */ /* 0x004fda000782c0ff */
[----:B-1----:R-:W-:Y:S05]  /*eb80*/  @!P1 BRA `(.L_x_3195) ;  /* 0x00000008005c9947 */ /* 0x002fea0003800000 */
[----:B------:R-:W-:Y:S01]  /*eb90*/  LOP3.LUT P1, RZ, R4, 0x1, RZ, 0xc0, !PT ;  /* 0x0000000104ff7812 */ /* 0x000fe2000782c0ff */
[----:B------:R-:W-:-:S12]  /*eba0*/  IMAD.MOV.U32 R3, RZ, RZ, R2 ;  /* 0x000000ffff037224 */ /* 0x000fd800078e0002 */
[----:B------:R-:W-:Y:S05]  /*ebb0*/  @!P1 BRA `(.L_x_3196) ;  /* 0x0000000000509947 */ /* 0x000fea0003800000 */
[----:B------:R-:W2:Y:S01]  /*ebc0*/  LDL R9, [R1+0x10] ;  /* 0x0000100001097983 */ /* 0x000ea20000100800 */
[----:B------:R-:W1:Y:S01]  /*ebd0*/  LDC R3, c[0x0][0x43c] ;  /* 0x00010f00ff037b82 */ /* 0x000e620000000800 */
[----:B------:R-:W-:Y:S02]  /*ebe0*/  ULDC.64 UR4, c[0x0][0x428] ;  /* 0x00010a0000047ab9 */ /* 0x000fe40000000a00 */
[----:B------:R-:W3:Y:S01]  /*ebf0*/  LDL R11, [R1+0x8] ;  /* 0x00000800010b7983 */ /* 0x000ee20000100800 */
[----:B-1----:R-:W-:-:S13]  /*ec00*/  ISETP.NE.AND P0, PT, R3, 0x1, PT ;  /* 0x000000010300780c */ /* 0x002fda0003f05270 */
[----:B------:R-:W0:Y:S02]  /*ec10*/  @P0 LDC.64 R4, c[0x0][0x440] ;  /* 0x00011000ff040b82 */ /* 0x000e240000000a00 */
[----:B0-----:R-:W-:-:S04]  /*ec20*/  @P0 IMAD.HI.U32 R6, R2, R4, RZ ;  /* 0x0000000402060227 */ /* 0x001fc800078e00ff */
[----:B------:R-:W-:Y:S01]  /*ec30*/  IMAD.MOV.U32 R4, RZ, RZ, R2 ;  /* 0x000000ffff047224 */ /* 0x000fe200078e0002 */
[----:B------:R-:W-:Y:S02]  /*ec40*/  @P0 SHF.R.U32.HI R4, RZ, R5, R6 ;  /* 0x00000005ff040219 */ /* 0x000fe40000011606 */
[----:B------:R-:W0:Y:S03]  /*ec50*/  LDC.64 R6, c[0x0][0x418] ;  /* 0x00010600ff067b82 */ /* 0x000e260000000a00 */
[----:B------:R-:W-:-:S04]  /*ec60*/  IMAD.MOV R5, RZ, RZ, -R4 ;  /* 0x000000ffff057224 */ /* 0x000fc800078e0a04 */
[----:B------:R-:W-:Y:S01]  /*ec70*/  IMAD R3, R3, R5, R2 ;  /* 0x0000000503037224 */ /* 0x000fe200078e0202 */
[----:B------:R-:W-:Y:S01]  /*ec80*/  SHF.R.S32.HI R5, RZ, 0x1f, R4 ;  /* 0x0000001fff057819 */ /* 0x000fe20000011404 */
[----:B--2---:R-:W-:-:S04]  /*ec90*/  IMAD R9, R9, UR4, RZ ;  /* 0x0000000409097c24 */ /* 0x004fc8000f8e02ff */
[C---:B---3--:R-:W-:Y:S02]  /*eca0*/  IMAD R9, R11.reuse, UR5, R9 ;  /* 0x000000050b097c24 */ /* 0x048fe4000f8e0209 */
[----:B------:R-:W-:-:S04]  /*ecb0*/  IMAD.WIDE.U32 R4, R11, UR4, R4 ;  /* 0x000000040b047c25 */ /* 0x000fc8000f8e0004 */
[----:B------:R-:W-:Y:S01]  /*ecc0*/  IMAD.IADD R9, R9, 0x1, R5 ;  /* 0x0000000109097824 */ /* 0x000fe200078e0205 */
[----:B0-----:R-:W-:-:S04]  /*ecd0*/  LEA R6, P0, R4, R6, 0x2 ;  /* 0x0000000604067211 */ /* 0x001fc800078010ff */
[----:B------:R-:W-:-:S05]  /*ece0*/  LEA.HI.X R7, R4, R7, R9, 0x2, P0 ;  /* 0x0000000704077211 */ /* 0x000fca00000f1409 */
[----:B------:R1:W5:Y:S04]  /*ecf0*/  LDG.E R16, desc[UR38][R6.64] ;  /* 0x0000002606107981 */ /* 0x000368000c1e1900 */
.L_x_3196:
[----:B01----:R-:W-:Y:S01]  /*ed00*/  LEA R6, R12, UR40, 0x3 ;  /* 0x000000280c067c11 */ /* 0x003fe2000f8e18ff */
[----:B------:R-:W0:Y:S01]  /*ed10*/  S2R R4, SR_TID.X ;  /* 0x0000000000047919 */ /* 0x000e220000002100 */
[----:B------:R-:W-:-:S04]  /*ed20*/  SHF.L.U32 R5, R10, 0x1f, RZ ;  /* 0x0000001f0a057819 */ /* 0x000fc800000006ff */
[----:B------:R-:W1:Y:S01]  /*ed30*/  SYNCS.PHASECHK.TRANS64.TRYWAIT P0, [R6+URZ+0x33480], R5 ;  /* 0x03348005060075a7 */ /* 0x000e62000800017f */
[----:B0-----:R-:W-:-:S04]  /*ed40*/  LOP3.LUT R4, R4, 0x7f, RZ, 0xc0, !PT ;  /* 0x0000007f04047812 */ /* 0x001fc800078ec0ff */
[----:B------:R-:W-:Y:S01]  /*ed50*/  ISETP.NE.AND P1, PT, R4, RZ, PT ;  /* 0x000000ff0400720c */ /* 0x000fe20003f25270 */
[----:B-1----:R-:W-:-:S12]  /*ed60*/  @!P0 BRA `(.L_x_3197) ;  /* 0x0000002c00948947 */ /* 0x002fd80003800000 */
.L_x_3251:
        /* <DEDUP_REMOVED lines=9> */
.L_x_3199:
[----:B------:R-:W-:Y:S05]  /*ee00*/  BSYNC B1 ;  /* 0x0000000000017941 */ /* 0x000fea0003800000 */
.L_x_3198:
[----:B------:R-:W-:Y:S01]  /*ee10*/  IMAD.U32 R4, RZ, RZ, UR40 ;  /* 0x00000028ff047e24 */ /* 0x000fe2000f8e00ff */
[----:B------:R-:W-:Y:S01]  /*ee20*/  R2UR UR33, R6 ;  /* 0x00000000062172ca */ /* 0x000fe200000e0000 */
[----:B------:R-:W-:Y:S01]  /*ee30*/  IMAD R3, R3, 0xa0, RZ ;  /* 0x000000a003037824 */ /* 0x000fe200078e02ff */
[----:B------:R-:W-:Y:S01]  /*ee40*/  ULDC.64 UR6, c[0x0][0x198] ;  /* 0x0000660000067ab9 */ /* 0x000fe20000000a00 */
[----:B------:R-:W-:Y:S01]  /*ee50*/  IMAD R4, R12, 0x7800, R4 ;  /* 0x000078000c047824 */ /* 0x000fe200078e0204 */
[----:B------:R-:W-:Y:S01]  /*ee60*/  UIADD3 UR6, UP0, UR6, 0x470, URZ ;  /* 0x0000047006067890 */ /* 0x000fe2000ff1e03f */
[----:B------:R-:W-:Y:S01]  /*ee70*/  IMAD.MOV.U32 R13, RZ, RZ, RZ ;  /* 0x000000ffff0d7224 */ /* 0x000fe200078e00ff */
[----:B------:R-:W-:Y:S01]  /*ee80*/  R2UR UR35, R3 ;  /* 0x00000000032372ca */ /* 0x000fe200000e0000 */
[----:B------:R-:W-:Y:S01]  /*ee90*/  UMOV UR8, 0x0 ;  /* 0x0000000000087882 */ /* 0x000fe20000000000 */
[----:B------:R-:W-:Y:S01]  /*eea0*/  R2UR UR4, R4 ;  /* 0x00000000040472ca */ /* 0x000fe200000e0000 */
[----:B------:R-:W-:Y:S01]  /*eeb0*/  UIADD3.X UR7, URZ, UR7, URZ, UP0, !UPT ;  /* 0x000000073f077290 */ /* 0x000fe200087fe43f */
[----:B------:R-:W-:Y:S01]  /*eec0*/  R2UR UR34, R13 ;  /* 0x000000000d2272ca */ /* 0x000fe200000e0000 */
[----:B------:R-:W-:Y:S01]  /*eed0*/  UMOV UR9, 0x14f00000 ;  /* 0x14f0000000097882 */ /* 0x000fe20000000000 */
[----:B------:R-:W-:Y:S01]  /*eee0*/  PLOP3.LUT P0, PT, PT, PT, PT, 0x80, 0x0 ;  /* 0x000000000000781c */ /* 0x000fe20003f0f070 */
[----:B------:R-:W-:-:S08]  /*eef0*/  UIADD3 UR33, UR33, 0x33470, URZ ;  /* 0x0003347021217890 */ /* 0x000fd0000fffe03f */
[----:B------:R-:W-:-:S12]  /*ef00*/  UIADD3 UR32, UR4, 0xf200, URZ ;  /* 0x0000f20004207890 */ /* 0x000fd8000fffe03f */
.L_x_3200:
        /* <DEDUP_REMOVED lines=13> */
.L_x_3201:
        /* <DEDUP_REMOVED lines=8> */
[----:B------:R-:W-:Y:S01]  /*f060*/  IMAD.MOV.U32 R7, RZ, RZ, 0x80 ;  /* 0x00000080ff077424 */ /* 0x000fe200078e00ff */
[----:B------:R-:W-:Y:S01]  /*f070*/  R2UR UR11, R3 ;  /* 0x00000000030b72ca */ /* 0x000fe200000e0000 */
[----:B------:R-:W-:Y:S01]  /*f080*/  UIADD3 UR8, UR4, 0x14200, URZ ;  /* 0x0001420004087890 */ /* 0x000fe2000fffe03f */
[----:B------:R-:W-:Y:S01]  /*f090*/  PLOP3.LUT P0, PT, PT, PT, PT, 0x80, 0x0 ;  /* 0x000000000000781c */ /* 0x000fe20003f0f070 */
[----:B------:R-:W-:Y:S01]  /*f0a0*/  UMOV UR5, 0x14f00000 ;  /* 0x14f0000000057882 */ /* 0x000fe20000000000 */
[----:B------:R-:W-:Y:S01]  /*f0b0*/  R2UR UR10, R7 ;  /* 0x00000000070a72ca */ /* 0x000fe200000e0000 */
[----:B------:R-:W-:-:S14]  /*f0c0*/  UMOV UR4, 0x0 ;  /* 0x0000000000047882 */ /* 0x000fdc0000000000 */
.L_x_3202:
        /* <DEDUP_REMOVED lines=10> */
.L_x_3252:
        /* <DEDUP_REMOVED lines=11> */
.L_x_3205:
[----:B------:R-:W-:Y:S05]  /*f220*/  BSYNC B1 ;  /* 0x0000000000017941 */ /* 0x000fea0003800000 */
.L_x_3204:
        /* <DEDUP_REMOVED lines=12> */
.L_x_3206:
        /* <DEDUP_REMOVED lines=13> */
.L_x_3207:
        /* <DEDUP_REMOVED lines=13> */
.L_x_3208:
[----:B------:R-:W-:-:S13]  /*f490*/  @P0 ELECT P1, URZ, PT ;  /* 0x00000000003f082f */ /* 0x000fda0003820000 */
[----:B------:R-:W-:Y:S01]  /*f4a0*/  @P1 R2UR UR13, R16 ;  /* 0x00000000100d12ca */ /* 0x000fe200000e0000 */
[----:B------:R-:W-:Y:S01]  /*f4b0*/  UMOV UR12, UR36 ;  /* 0x00000024000c7c82 */ /* 0x000fe20008000000 */
[----:B------:R-:W-:-:S11]  /*f4c0*/  @P1 PLOP3.LUT P0, PT, P1, PT, PT, 0x8, 0x0 ;  /* 0x000000000000181c */ /* 0x000fd60000f0e170 */
[----:B------:R2:W-:Y:S01]  /*f4d0*/  UTMALDG.4D [UR8], [UR6], desc[UR14] ;  /* 0x00000e08060075b4 */ /* 0x0005e20008019000 */
[----:B------:R-:W-:Y:S01]  /*f4e0*/  PLOP3.LUT P1, PT, PT, PT, PT, 0x8, 0x0 ;  /* 0x000000000000781c */ /* 0x000fe20003f2e170 */
[----:B--2---:R-:W-:-:S12]  /*f4f0*/  @P0 BRA.U.ANY `(.L_x_3208) ;  /* 0xfffffffd00e40947 */ /* 0x004fd8000393ffff */
.L_x_3195:
[----:B------:R-:W-:Y:S05]  /*f500*/  BSYNC B0 ;  /* 0x0000000000007941 */ /* 0x000fea0003800000 */
.L_x_3194:
[----:B------:R-:W2:Y:S02]  /*f510*/  LDL R3, [R1+0x1c] ;  /* 0x00001c0001037983 */ /* 0x000ea40000100800 */
[----:B--2---:R-:W-:-:S13]  /*f520*/  ISETP.NE.AND P0, PT, R3, 0x3, PT ;  /* 0x000000030300780c */ /* 0x004fda0003f05270 */
[----:B------:R-:W-:Y:S05]  /*f530*/  @!P0 BRA `(.L_x_3209) ;  /* 0x0000000000048947 */ /* 0x000fea0003800000 */
[----:B------:R-:W-:Y:S01]  /*f540*/  BPT.TRAP 0x1 ;  /* 0x000000040000795c */ /* 0x000fe20000300000 */
.L_x_3209:
[----:B01----:R-:W2:Y:S01]  /*f550*/  LDL R5, [R1+0x18] ;  /* 0x0000180001057983 */ /* 0x003ea20000100800 */
[----:B------:R-:W-:Y:S02]  /*f560*/  LOP3.LUT R4, R0, 0x1, RZ, 0x3c, !PT ;  /* 0x0000000100047812 */ /* 0x000fe400078e3cff */
[----:B------:R-:W-:Y:S02]  /*f570*/  LEA R3, R8, UR40, 0x3 ;  /* 0x0000002808037c11 */ /* 0x000fe4000f8e18ff */
[----:B------:R-:W-:-:S04]  /*f580*/  SHF.L.U32 R4, R4, 0x1f, RZ ;  /* 0x0000001f04047819 */ /* 0x000fc800000006ff */
[----:B------:R-:W0:Y:S01]  /*f590*/  SYNCS.PHASECHK.TRANS64.TRYWAIT P0, [R3+URZ+0x33470], R4 ;  /* 0x03347004030075a7 */ /* 0x000e22000800017f */
[----:B--2---:R-:W-:Y:S01]  /*f5a0*/  ISETP.NE.AND P1, PT, R5, 0x3, PT ;  /* 0x000000030500780c */ /* 0x004fe20003f25270 */
[----:B0-----:R-:W-:-:S12]  /*f5b0*/  @!P0 BRA `(.L_x_3210) ;  /* 0x0000002400a88947 */ /* 0x001fd80003800000 */
.L_x_3253:
[----:B------:R-:W-:Y:S05]  /*f5c0*/  @!P1 BRA `(.L_x_3211) ;  /* 0x0000000000049947 */ /* 0x000fea0003800000 */
[----:B------:R-:W-:Y:S01]  /*f5d0*/  BPT.TRAP 0x1 ;  /* 0x000000040000795c */ /* 0x000fe20000300000 */
.L_x_3211:
[----:B0-----:R-:W-:Y:S01]  /*f5e0*/  SHF.L.U32 R4, R0, 0x1f, RZ ;  /* 0x0000001f00047819 */ /* 0x001fe200000006ff */
[----:B------:R-:W-:-:S03]  /*f5f0*/  IMAD R0, R8, 0x7800, RZ ;  /* 0x0000780008007824 */ /* 0x000fc600078e02ff */
[----:B------:R-:W0:Y:S02]  /*f600*/  SYNCS.PHASECHK.TRANS64.TRYWAIT P0, [R3+URZ+0x33460], R4 ;  /* 0x03346004030075a7 */ /* 0x000e24000800017f */
[----:B0-----:R-:W-:Y:S05]  /*f610*/  @!P0 BRA `(.L_x_3212) ;  /* 0x0000002400a48947 */ /* 0x001fea0003800000 */
.L_x_3254:
[C---:B------:R-:W-:Y:S01]  /*f620*/  LOP3.LUT R13, R0.reuse, R18, RZ, 0xfc, !PT ;  /* 0x00000012000d7212 */ /* 0x040fe200078efcff */
[----:B------:R-:W-:Y:S05]  /*f630*/  WARPSYNC.ALL ;  /* 0x0000000000007948 */ /* 0x000fea0003800000 */
[----:B0-----:R0:W1:Y:S01]  /*f640*/  LDSM.16.MT88.4 R4, [R13+UR40+0xf200] ;  /* 0x00f200280d04783b */ /* 0x0010620008004200 */
[----:B------:R-:W-:Y:S02]  /*f650*/  IMAD.U32 R19, RZ, RZ, UR40 ;  /* 0x00000028ff137e24 */ /* 0x000fe4000f8e00ff */
[----:B------:R-:W-:Y:S02]  /*f660*/  VIADD R15, R0, 0x2800 ;  /* 0x00002800000f7836 */ /* 0x000fe40000000000 */
[----:B------:R-:W-:-:S02]  /*f670*/  VIADD R19, R19, 0x200 ;  /* 0x0000020013137836 */ /* 0x000fc40000000000 */
[C---:B------:R-:W-:Y:S02]  /*f680*/  VIADD R14, R0.reuse, 0x5000 ;  /* 0x00005000000e7836 */ /* 0x040fe40000000000 */
[C---:B0-----:R-:W-:Y:S02]  /*f690*/  VIADD R13, R0.reuse, 0x800 ;  /* 0x00000800000d7836 */ /* 0x041fe40000000000 */
[C---:B------:R-:W-:Y:S02]  /*f6a0*/  VIADD R21, R0.reuse, 0x2000 ;  /* 0x0000200000157836 */ /* 0x040fe40000000000 */
[----:B------:R-:W-:Y:S01]  /*f6b0*/  VIADD R20, R0, 0x5800 ;  /* 0x0000580000147836 */ /* 0x000fe20000000000 */
[C-C-:B-1----:R-:W-:Y:S02]  /*f6c0*/  PRMT R8, R4.reuse, 0x6420, R5.reuse ;  /* 0x0000642004087816 */ /* 0x142fe40000000005 */
[----:B------:R-:W-:Y:S02]  /*f6d0*/  PRMT R9, R4, 0x7531, R5 ;  /* 0x0000753104097816 */ /* 0x000fe40000000005 */
[----:B------:R-:W-:-:S02]  /*f6e0*/  LOP3.LUT R4, R0, R17, RZ, 0xfc, !PT ;  /* 0x0000001100047212 */ /* 0x000fc400078efcff */
[C-C-:B------:R-:W-:Y:S02]  /*f6f0*/  PRMT R10, R6.reuse, 0x6420, R7.reuse ;  /* 0x00006420060a7816 */ /* 0x140fe40000000007 */
[----:B------:R-:W-:Y:S01]  /*f700*/  PRMT R11, R6, 0x7531, R7 ;  /* 0x00007531060b7816 */ /* 0x000fe20000000007 */
[----:B------:R-:W-:-:S05]  /*f710*/  IMAD.IADD R4, R19, 0x1, R4 ;  /* 0x0000000113047824 */ /* 0x000fca00078e0204 */
[----:B------:R0:W-:Y:S02]  /*f720*/  STSM.16.M88.4 [R4], R8 ;  /* 0x0000000804007844 */ /* 0x0001e40000000200 */
[C---:B0-----:R-:W-:Y:S02]  /*f730*/  LOP3.LUT R4, R15.reuse, R18, RZ, 0xfc, !PT ;  /* 0x000000120f047212 */ /* 0x041fe400078efcff */
[----:B------:R-:W-:-:S04]  /*f740*/  LOP3.LUT R15, R15, R17, RZ, 0xfc, !PT ;  /* 0x000000110f0f7212 */ /* 0x000fc800078efcff */
[----:B------:R-:W0:Y:S02]  /*f750*/  LDSM.16.MT88.4 R4, [R4+UR40+0xf200] ;  /* 0x00f200280404783b */ /* 0x000e240008004200 */
[C-C-:B0-----:R-:W-:Y:S02]  /*f760*/  PRMT R8, R4.reuse, 0x6420, R5.reuse ;  /* 0x0000642004087816 */ /* 0x141fe40000000005 */
[----:B------:R-:W-:Y:S02]  /*f770*/  PRMT R9, R4, 0x7531, R5 ;  /* 0x0000753104097816 */ /* 0x000fe40000000005 */
[----:B------:R-:W-:Y:S02]  /*f780*/  LOP3.LUT R4, R13, R17, RZ, 0xfc, !PT ;  /* 0x000000110d047212 */ /* 0x000fe400078efcff */
[C-C-:B------:R-:W-:Y:S02]  /*f790*/  PRMT R10, R6.reuse, 0x6420, R7.reuse ;  /* 0x00006420060a7816 */ /* 0x140fe40000000007 */
[----:B------:R-:W-:Y:S01]  /*f7a0*/  PRMT R11, R6, 0x7531, R7 ;  /* 0x00007531060b7816 */ /* 0x000fe20000000007 */
[----:B------:R-:W-:-:S05]  /*f7b0*/  IMAD.IADD R4, R19, 0x1, R4 ;  /* 0x0000000113047824 */ /* 0x000fca00078e0204 */
[----:B------:R0:W-:Y:S02]  /*f7c0*/  STSM.16.M88.4 [R4], R8 ;  /* 0x0000000804007844 */ /* 0x0001e40000000200 */
[----:B0-----:R-:W-:Y:S01]  /*f7d0*/  LOP3.LUT R4, R14, R18, RZ, 0xfc, !PT ;  /* 0x000000120e047212 */ /* 0x001fe200078efcff */
[----:B------:R-:W-:-:S05]  /*f7e0*/  VIADD R14, R0, 0x1000 ;  /* 0x00001000000e7836 */ /* 0x000fca0000000000 */
[----:B------:R-:W0:Y:S02]  /*f7f0*/  LDSM.16.MT88.4 R4, [R4+UR40+0xf200] ;  /* 0x00f200280404783b */ /* 0x000e240008004200 */
[C-C-:B0-----:R-:W-:Y:S02]  /*f800*/  PRMT R8, R4.reuse, 0x6420, R5.reuse ;  /* 0x0000642004087816 */ /* 0x141fe40000000005 */
[----:B------:R-:W-:Y:S02]  /*f810*/  PRMT R9, R4, 0x7531, R5 ;  /* 0x0000753104097816 */ /* 0x000fe40000000005 */
[----:B------:R-:W-:Y:S02]  /*f820*/  LOP3.LUT R4, R14, R17, RZ, 0xfc, !PT ;  /* 0x000000110e047212 */ /* 0x000fe400078efcff */
[C-C-:B------:R-:W-:Y:S02]  /*f830*/  PRMT R10, R6.reuse, 0x6420, R7.reuse ;  /* 0x00006420060a7816 */ /* 0x140fe40000000007 */
[----:B------:R-:W-:Y:S01]  /*f840*/  PRMT R11, R6, 0x7531, R7 ;  /* 0x00007531060b7816 */ /* 0x000fe20000000007 */
[----:B------:R-:W-:-:S02]  /*f850*/  IMAD.IADD R4, R19, 0x1, R4 ;  /* 0x0000000113047824 */ /* 0x000fc400078e0204 */
[----:B------:R-:W-:-:S03]  /*f860*/  VIADD R19, R0, 0x1800 ;  /* 0x0000180000137836 */ /* 0x000fc60000000000 */
[----:B------:R0:W-:Y:S02]  /*f870*/  STSM.16.M88.4 [R4], R8 ;  /* 0x0000000804007844 */ /* 0x0001e40000000200 */
[----:B0-----:R-:W-:Y:S01]  /*f880*/  LOP3.LUT R4, R13, R18, RZ, 0xfc, !PT ;  /* 0x000000120d047212 */ /* 0x001fe200078efcff */
[----:B------:R-:W-:-:S04]  /*f890*/  IMAD.U32 R13, RZ, RZ, UR40 ;  /* 0x00000028ff0d7e24 */ /* 0x000fc8000f8e00ff */
[----:B------:R-:W-:Y:S01]  /*f8a0*/  VIADD R13, R13, 0x200 ;  /* 0x000002000d0d7836 */ /* 0x000fe20000000000 */
        /* <DEDUP_REMOVED lines=9> */
[C---:B0-----:R-:W-:Y:S02]  /*f940*/  LOP3.LUT R4, R13.reuse, R18, RZ, 0xfc, !PT ;  /* 0x000000120d047212 */ /* 0x041fe400078efcff */
[----:B------:R-:W-:-:S04]  /*f950*/  LOP3.LUT R13, R13, R17, RZ, 0xfc, !PT ;  /* 0x000000110d0d7212 */ /* 0x000fc800078efcff */
[----:B------:R-:W0:Y:S02]  /*f960*/  LDSM.16.MT88.4 R4, [R4+UR40+0xf200] ;  /* 0x00f200280404783b */ /* 0x000e240008004200 */
[C-C-:B0-----:R-:W-:Y:S02]  /*f970*/  PRMT R8, R4.reuse, 0x6420, R5.reuse ;  /* 0x0000642004087816 */ /* 0x141fe40000000005 */
[----:B------:R-:W-:Y:S01]  /*f980*/  PRMT R9, R4, 0x7531, R5 ;  /* 0x0000753104097816 */ /* 0x000fe20000000005 */
[----:B------:R-:W-:Y:S01]  /*f990*/  IMAD.U32 R5, RZ, RZ, UR40 ;  /* 0x00000028ff057e24 */ /* 0x000fe2000f8e00ff */
[----:B------:R-:W-:Y:S02]  /*f9a0*/  LOP3.LUT R4, R21, R17, RZ, 0xfc, !PT ;  /* 0x0000001115047212 */ /* 0x000fe400078efcff */
[C-C-:B------:R-:W-:Y:S01]  /*f9b0*/  PRMT R10, R6.reuse, 0x6420, R7.reuse ;  /* 0x00006420060a7816 */ /* 0x140fe20000000007 */
[----:B------:R-:W-:Y:S01]  /*f9c0*/  VIADD R5, R5, 0x200 ;  /* 0x0000020005057836 */ /* 0x000fe20000000000 */
[----:B------:R-:W-:-:S03]  /*f9d0*/  PRMT R11, R6, 0x7531, R7 ;  /* 0x00007531060b7816 */ /* 0x000fc60000000007 */
[----:B------:R-:W-:-:S05]  /*f9e0*/  IMAD.IADD R4, R5, 0x1, R4 ;  /* 0x0000000105047824 */ /* 0x000fca00078e0204 */
[----:B------:R0:W-:Y:S02]  /*f9f0*/  STSM.16.M88.4 [R4], R8 ;  /* 0x0000000804007844 */ /* 0x0001e40000000200 */
[C---:B0-----:R-:W-:Y:S02]  /*fa00*/  LOP3.LUT R4, R20.reuse, R18, RZ, 0xfc, !PT ;  /* 0x0000001214047212 */ /* 0x041fe400078efcff */
[----:B------:R-:W-:-:S04]  /*fa10*/  LOP3.LUT R20, R20, R17, RZ, 0xfc, !PT ;  /* 0x0000001114147212 */ /* 0x000fc800078efcff */
[----:B------:R-:W0:Y:S02]  /*fa20*/  LDSM.16.MT88.4 R4, [R4+UR40+0xf200] ;  /* 0x00f200280404783b */ /* 0x000e240008004200 */
[C-C-:B0-----:R-:W-:Y:S02]  /*fa30*/  PRMT R8, R4.reuse, 0x6420, R5.reuse ;  /* 0x0000642004087816 */ /* 0x141fe40000000005 */
[----:B------:R-:W-:Y:S01]  /*fa40*/  PRMT R9, R4, 0x7531, R5 ;  /* 0x0000753104097816 */ /* 0x000fe20000000005 */
[----:B------:R-:W-:Y:S01]  /*fa50*/  IMAD.U32 R5, RZ, RZ, UR40 ;  /* 0x00000028ff057e24 */ /* 0x000fe2000f8e00ff */
[C-C-:B------:R-:W-:Y:S02]  /*fa60*/  PRMT R10, R6.reuse, 0x6420, R7.reuse ;  /* 0x00006420060a7816 */ /* 0x140fe40000000007 */
[----:B------:R-:W-:Y:S01]  /*fa70*/  PRMT R11, R6, 0x7531, R7 ;  /* 0x00007531060b7816 */ /* 0x000fe20000000007 */
[----:B------:R-:W-:Y:S01]  /*fa80*/  VIADD R5, R5, 0x200 ;  /* 0x0000020005057836 */ /* 0x000fe20000000000 */
[----:B------:R-:W-:Y:S01]  /*fa90*/  LOP3.LUT R4, R14, R18, RZ, 0xfc, !PT ;  /* 0x000000120e047212 */ /* 0x000fe200078efcff */
[----:B------:R-:W-:-:S02]  /*faa0*/  IMAD.U32 R14, RZ, RZ, UR40 ;  /* 0x00000028ff0e7e24 */ /* 0x000fc4000f8e00ff */
[----:B------:R-:W-:Y:S02]  /*fab0*/  IMAD.IADD R15, R5, 0x1, R15 ;  /* 0x00000001050f7824 */ /* 0x000fe400078e020f */
[----:B------:R-:W-:-:S03]  /*fac0*/  VIADD R14, R14, 0x200 ;  /* 0x000002000e0e7836 */ /* 0x000fc60000000000 */
[----:B------:R0:W-:Y:S01]  /*fad0*/  STSM.16.M88.4 [R15], R8 ;  /* 0x000000080f007844 */ /* 0x0001e20000000200 */
[----:B------:R-:W-:-:S03]  /*fae0*/  IMAD.IADD R13, R14, 0x1, R13 ;  /* 0x000000010e0d7824 */ /* 0x000fc600078e020d */
[----:B------:R-:W1:Y:S01]  /*faf0*/  LDSM.16.MT88.4 R4, [R4+UR40+0xf200] ;  /* 0x00f200280404783b */ /* 0x000e620008004200 */
[----:B0-----:R-:W-:Y:S01]  /*fb00*/  VIADD R15, R0, 0x6000 ;  /* 0x00006000000f7836 */ /* 0x001fe20000000000 */
[C-C-:B-1----:R-:W-:Y:S02]  /*fb10*/  PRMT R8, R4.reuse, 0x6420, R5.reuse ;  /* 0x0000642004087816 */ /* 0x142fe40000000005 */
[----:B------:R-:W-:Y:S02]  /*fb20*/  PRMT R9, R4, 0x7531, R5 ;  /* 0x0000753104097816 */ /* 0x000fe40000000005 */
[C-C-:B------:R-:W-:Y:S02]  /*fb30*/  PRMT R10, R6.reuse, 0x6420, R7.reuse ;  /* 0x00006420060a7816 */ /* 0x140fe40000000007 */
[----:B------:R-:W-:-:S05]  /*fb40*/  PRMT R11, R6, 0x7531, R7 ;  /* 0x00007531060b7816 */ /* 0x000fca0000000007 */
[----:B------:R0:W-:Y:S02]  /*fb50*/  STSM.16.M88.4 [R13], R8 ;  /* 0x000000080d007844 */ /* 0x0001e40000000200 */
[C---:B0-----:R-:W-:Y:S02]  /*fb60*/  VIADD R10, R0.reuse, 0x3800 ;  /* 0x00003800000a7836 */ /* 0x041fe40000000000 */
[----:B------:R-:W-:-:S03]  /*fb70*/  VIADD R13, R0, 0x4000 ;  /* 0x00004000000d7836 */ /* 0x000fc60000000000 */
[----:B------:R-:W-:-:S06]  /*fb80*/  LOP3.LUT R4, R10, R18, RZ, 0xfc, !PT ;  /* 0x000000120a047212 */ /* 0x000fcc00078efcff */
        /* <DEDUP_REMOVED lines=22> */
[----:B------:R-:W0:Y:S03]  /*fcf0*/  LDSM.16.MT88.4 R4, [R4+UR40+0xf200] ;  /* 0x00f200280404783b */ /* 0x000e260008004200 */
[C---:B------:R-:W-:Y:S02]  /*fd00*/  IMAD.IADD R20, R19.reuse, 0x1, R20 ;  /* 0x0000000113147824 */ /* 0x040fe400078e0214 */
[----:B------:R-:W-:Y:S01]  /*fd10*/  IMAD.IADD R15, R19, 0x1, R15 ;  /* 0x00000001130f7824 */ /* 0x000fe200078e020f */
[C-C-:B0-----:R-:W-:Y:S02]  /*fd20*/  PRMT R8, R4.reuse, 0x6420, R5.reuse ;  /* 0x0000642004087816 */ /* 0x141fe40000000005 */
[----:B------:R-:W-:Y:S02]  /*fd30*/  PRMT R9, R4, 0x7531, R5 ;  /* 0x0000753104097816 */ /* 0x000fe40000000005 */
[----:B------:R-:W-:-:S02]  /*fd40*/  LOP3.LUT R4, R14, R17, RZ, 0xfc, !PT ;  /* 0x000000110e047212 */ /* 0x000fc400078efcff */
[C-C-:B------:R-:W-:Y:S02]  /*fd50*/  PRMT R10, R6.reuse, 0x6420, R7.reuse ;  /* 0x00006420060a7816 */ /* 0x140fe40000000007 */
[----:B------:R-:W-:Y:S01]  /*fd60*/  PRMT R11, R6, 0x7531, R7 ;  /* 0x00007531060b7816 */ /* 0x000fe20000000007 */
[----:B------:R-:W-:-:S05]  /*fd70*/  IMAD.IADD R4, R19, 0x1, R4 ;  /* 0x0000000113047824 */ /* 0x000fca00078e0204 */
[----:B------:R0:W-:Y:S02]  /*fd80*/  STSM.16.M88.4 [R4], R8 ;  /* 0x0000000804007844 */ /* 0x0001e40000000200 */
[----:B0-----:R-:W-:Y:S01]  /*fd90*/  LOP3.LUT R4, R13, R18, RZ, 0xfc, !PT ;  /* 0x000000120d047212 */ /* 0x001fe200078efcff */
[C---:B------:R-:W-:Y:S02]  /*fda0*/  VIADD R11, R0.reuse, 0x5000 ;  /* 0x00005000000b7836 */ /* 0x040fe40000000000 */
[C---:B------:R-:W-:Y:S02]  /*fdb0*/  VIADD R13, R0.reuse, 0x6800 ;  /* 0x00006800000d7836 */ /* 0x040fe40000000000 */
[----:B------:R-:W-:Y:S01]  /*fdc0*/  VIADD R0, R0, 0x7000 ;  /* 0x0000700000007836 */ /* 0x000fe20000000000 */
[----:B------:R-:W0:Y:S02]  /*fdd0*/  LDSM.16.MT88.4 R4, [R4+UR40+0xf200] ;  /* 0x00f200280404783b */ /* 0x000e240008004200 */
[----:B0-----:R-:W-:-:S02]  /*fde0*/  PRMT R8, R4, 0x6420, R5 ;  /* 0x0000642004087816 */ /* 0x001fc40000000005 */
        /* <DEDUP_REMOVED lines=8> */
[----:B------:R-:W0:Y:S01]  /*fe70*/  LDSM.16.MT88.4 R4, [R4+UR40+0xf200] ;  /* 0x00f200280404783b */ /* 0x000e220008004200 */
[----:B------:R-:W-:Y:S01]  /*fe80*/  IMAD.IADD R13, R19, 0x1, R13 ;  /* 0x00000001130d7824 */ /* 0x000fe200078e020d */
[C-C-:B0-----:R-:W-:Y:S02]  /*fe90*/  PRMT R8, R4.reuse, 0x6420, R5.reuse ;  /* 0x0000642004087816 */ /* 0x141fe40000000005 */
[----:B------:R-:W-:Y:S02]  /*fea0*/  PRMT R9, R4, 0x7531, R5 ;  /* 0x0000753104097816 */ /* 0x000fe40000000005 */
[C-C-:B------:R-:W-:Y:S02]  /*feb0*/  PRMT R10, R6.reuse, 0x6420, R7.reuse ;  /* 0x00006420060a7816 */ /* 0x140fe40000000007 */
[----:B------:R-:W-:Y:S02]  /*fec0*/  PRMT R11, R6, 0x7531, R7 ;  /* 0x00007531060b7816 */ /* 0x000fe40000000007 */
[----:B------:R-:W-:-:S03]  /*fed0*/  LOP3.LUT R4, R21, R18, RZ, 0xfc, !PT ;  /* 0x0000001215047212 */ /* 0x000fc600078efcff */
[----:B------:R-:W-:Y:S04]  /*fee0*/  STSM.16.M88.4 [R20], R8 ;  /* 0x0000000814007844 */ /* 0x000fe80000000200 */
[----:B------:R-:W0:Y:S02]  /*fef0*/  LDSM.16.MT88.4 R4, [R4+UR40+0xf200] ;  /* 0x00f200280404783b */ /* 0x000e240008004200 */
[C-C-:B0-----:R-:W-:Y:S02]  /*ff00*/  PRMT R8, R4.reuse, 0x6420, R5.reuse ;  /* 0x0000642004087816 */ /* 0x141fe40000000005 */
[----:B------:R-:W-:Y:S02]  /*ff10*/  PRMT R9, R4, 0x7531, R5 ;  /* 0x0000753104097816 */ /* 0x000fe40000000005 */
[----:B------:R-:W-:-:S02]  /*ff20*/  PRMT R10, R6, 0x6420, R7 ;  /* 0x00006420060a7816 */ /* 0x000fc40000000007 */
        /* <DEDUP_REMOVED lines=8> */
[C---:B------:R-:W-:Y:S02]  /*ffb0*/  LOP3.LUT R5, R0.reuse, R18, RZ, 0xfc, !PT ;  /* 0x0000001200057212 */ /* 0x040fe400078efcff */
[----:B------:R-:W-:Y:S01]  /*ffc0*/  LOP3.LUT R0, R0, R17, RZ, 0xfc, !PT ;  /* 0x0000001100007212 */ /* 0x000fe200078efcff */
[----:B------:R-:W-:Y:S04]  /*ffd0*/  STSM.16.M88.4 [R13], R8 ;  /* 0x000000080d007844 */ /* 0x000fe80000000200 */
[----:B------:R-:W0:Y:S01]  /*ffe0*/  LDSM.16.MT88.4 R4, [R5+UR40+0xf200] ;  /* 0x00f200280504783b */ /* 0x000e220008004200 */
[----:B------:R-:W-:Y:S01]  /*fff0*/  IMAD.IADD R0, R19, 0x1, R0 ;  /* 0x0000000113007824 */ /* 0x000fe200078e0200 */
[----:B0-----:R-:W-:-:S02]  /*10000*/  PRMT R8, R4, 0x6420, R5 ;  /* 0x0000642004087816 */ /* 0x001fc40000000005 */
[----:B------:R-:W-:Y:S02]  /*10010*/  PRMT R9, R4, 0x7531, R5 ;  /* 0x0000753104097816 */ /* 0x000fe40000000005 */
[C-C-:B------:R-:W-:Y:S02]  /*10020*/  PRMT R10, R6.reuse, 0x6420, R7.reuse ;  /* 0x00006420060a7816 */ /* 0x140fe40000000007 */
[----:B------:R-:W-:-:S05]  /*10030*/  PRMT R11, R6, 0x7531, R7 ;  /* 0x00007531060b7816 */ /* 0x000fca0000000007 */
[----:B------:R0:W-:Y:S01]  /*10040*/  STSM.16.M88.4 [R0], R8 ;  /* 0x0000000800007844 */ /* 0x0001e20000000200 */
        /* <DEDUP_REMOVED lines=8> */
.L_x_3213:
[----:B0-----:R-:W0:Y:S01]  /*100d0*/  S2R R0, SR_TID.X ;  /* 0x0000000000007919 */ /* 0x001e220000002100 */
[----:B-1----:R1:W-:Y:S01]  /*100e0*/  SYNCS.ARRIVE.TRANS64.A1T0 RZ, [R3+URZ+0x33450], RZ ;  /* 0x033450ff03ff79a7 */ /* 0x0023e2000810003f */
[----:B0-----:R-:W-:Y:S02]  /*100f0*/  LOP3.LUT R4, R0, 0x7f, RZ, 0xc0, !PT ;  /* 0x0000007f00047812 */ /* 0x001fe400078ec0ff */
[----:B------:R-:W2:Y:S01]  /*10100*/  LDL R0, [R1+0xc] ;  /* 0x00000c0001007983 */ /* 0x000ea20000100800 */
[----:B------:R-:W-:Y:S01]  /*10110*/  IMAD.MOV.U32 R8, RZ, RZ, R12 ;  /* 0x000000ffff087224 */ /* 0x000fe200078e000c */
[----:B------:R-:W-:Y:S01]  /*10120*/  BAR.SYNC.DEFER_BLOCKING 0x2, 0x80 ;  /* 0x0082000000007b1d */ /* 0x000fe20000010000 */
[----:B------:R-:W-:-:S13]  /*10130*/  ISETP.NE.AND P0, PT, R4, RZ, PT ;  /* 0x000000ff0400720c */ /* 0x000fda0003f05270 */
[----:B-1----:R-:W-:-:S05]  /*10140*/  @!P0 VIADD R3, R3, 0x33480 ;  /* 0x0003348003038836 */ /* 0x002fca0000000000 */
[----:B------:R-:W-:-:S04]  /*10150*/  @!P0 PRMT R3, RZ, 0x654, R3 ;  /* 0x00000654ff038816 */ /* 0x000fc80000000003 */
[----:B------:R3:W-:Y:S01]  /*10160*/  @!P0 SYNCS.ARRIVE.TRANS64.RED.A1T0 RZ, [R3+URZ], RZ ;  /* 0x000000ff03ff89a7 */ /* 0x0007e2000810043f */
[C---:B--2---:R-:W-:Y:S01]  /*10170*/  ISETP.GT.AND P0, PT, R2.reuse, R0, PT ;  /* 0x000000000200720c */ /* 0x044fe20003f04270 */
[----:B------:R-:W-:Y:S01]  /*10180*/  VIADD R2, R2, 0xffffffff ;  /* 0xffffffff02027836 */ /* 0x000fe20000000000 */
[----:B------:R3:W5:Y:S11]  /*10190*/  LDL R0, [R1] ;  /* 0x0000000001007983 */ /* 0x0007760000100800 */
[----:B---3--:R-:W-:Y:S05]  /*101a0*/  @P0 BRA `(.L_x_3214) ;  /* 0xffffffe800500947 */ /* 0x008fea000383ffff */
[----:B------:R-:W-:Y:S05]  /*101b0*/  BRA `(.L_x_3215) ;  /* 0x0000000000047947 */ /* 0x000fea0003800000 */
.L_x_3193:
[----:B------:R-:W-:-:S07]  /*101c0*/  IMAD.MOV.U32 R12, RZ, RZ, RZ ;  /* 0x000000ffff0c7224 */ /* 0x000fce00078e00ff */
.L_x_3215:
[----:B------:R-:W1:Y:S02]  /*101d0*/  LDL R2, [R1+0x14] ;  /* 0x0000140001027983 */ /* 0x000e640000100800 */
[----:B-1---5:R-:W-:-:S04]  /*101e0*/  LOP3.LUT R0, R2, 0x1, RZ, 0xfc, !PT ;  /* 0x0000000102007812 */ /* 0x022fc800078efcff */
[----:B------:R-:W-:-:S13]  /*101f0*/  ISETP.NE.AND P0, PT, R0, 0x3, PT ;  /* 0x000000030000780c */ /* 0x000fda0003f05270 */
[----:B------:R-:W-:Y:S05]  /*10200*/  @!P0 BRA `(.L_x_3216) ;  /* 0x0000000000048947 */ /* 0x000fea0003800000 */
[----:B------:R-:W-:Y:S01]  /*10210*/  BPT.TRAP 0x1 ;  /* 0x000000040000795c */ /* 0x000fe20000300000 */
.L_x_3216:
[----:B------:R-:W2:Y:S01]  /*10220*/  LDL R0, [R1] ;  /* 0x0000000001007983 */ /* 0x000ea20000100800 */
[----:B------:R-:W-:Y:S01]  /*10230*/  LOP3.LUT R2, R2, 0x2, RZ, 0xfc, !PT ;  /* 0x0000000202027812 */ /* 0x000fe200078efcff */
[----:B------:R-:W-:Y:S03]  /*10240*/  BSSY B0, `(.L_x_3217) ;  /* 0x0000007000007945 */ /* 0x000fe60003800000 */
[----:B------:R-:W-:Y:S02]  /*10250*/  ISETP.NE.AND P1, PT, R2, 0x3, PT ;  /* 0x000000030200780c */ /* 0x000fe40003f25270 */
[----:B--2---:R-:W-:Y:S02]  /*10260*/  LOP3.LUT R3, R0, 0x1, RZ, 0x3c, !PT ;  /* 0x0000000100037812 */ /* 0x004fe400078e3cff */
[----:B------:R-:W-:Y:S02]  /*10270*/  LEA R0, R12, UR40, 0x3 ;  /* 0x000000280c007c11 */ /* 0x000fe4000f8e18ff */
[----:B------:R-:W-:-:S04]  /*10280*/  SHF.L.U32 R3, R3, 0x1f, RZ ;  /* 0x0000001f03037819 */ /* 0x000fc800000006ff */
[----:B------:R-:W1:Y:S02]  /*10290*/  SYNCS.PHASECHK.TRANS64.TRYWAIT P0, [R0+URZ+0x33470], R3 ;  /* 0x03347003000075a7 */ /* 0x000e64000800017f */
[----:B-1----:R-:W-:Y:S05]  /*102a0*/  @!P0 BRA `(.L_x_3218) ;  /* 0x0000001800948947 */ /* 0x002fea0003800000 */
.L_x_3255:
[----:B------:R-:W-:Y:S05]  /*102b0*/  BSYNC B0 ;  /* 0x0000000000007941 */ /* 0x000fea0003800000 */
.L_x_3217:
[----:B------:R-:W-:Y:S05]  /*102c0*/  @!P1 BRA `(.L_x_3219) ;  /* 0x0000000000049947 */ /* 0x000fea0003800000 */
[----:B------:R-:W-:Y:S01]  /*102d0*/  BPT.TRAP 0x1 ;  /* 0x000000040000795c */ /* 0x000fe20000300000 */
.L_x_3219:
[----:B------:R-:W1:Y:S02]  /*102e0*/  LDL R2, [R1] ;  /* 0x0000000001027983 */ /* 0x000e640000100800 */
[----:B-1----:R-:W-:-:S04]  /*102f0*/  SHF.L.U32 R3, R2, 0x1f, RZ ;  /* 0x0000001f02037819 */ /* 0x002fc800000006ff */
[----:B------:R-:W1:Y:S02]  /*10300*/  SYNCS.PHASECHK.TRANS64.TRYWAIT P0, [R0+URZ+0x33460], R3 ;  /* 0x03346003000075a7 */ /* 0x000e64000800017f */
[----:B-1----:R-:W-:Y:S05]  /*10310*/  @!P0 BRA `(.L_x_3220) ;  /* 0x00000018008c8947 */ /* 0x002fea0003800000 */
.L_x_3256:
[----:B------:R-:W-:Y:S01]  /*10320*/  IMAD R2, R12, 0x7800, RZ ;  /* 0x000078000c027824 */ /* 0x000fe200078e02ff */
[----:B------:R-:W-:Y:S05]  /*10330*/  WARPSYNC.ALL ;  /* 0x0000000000007948 */ /* 0x000fea0003800000 */
[C---:B-1----:R-:W-:Y:S01]  /*10340*/  LOP3.LUT R3, R2.reuse, R18, RZ, 0xfc, !PT ;  /* 0x0000001202037212 */ /* 0x042fe200078efcff */
[----:B------:R-:W-:Y:S02]  /*10350*/  IMAD.U32 R19, RZ, RZ, UR40 ;  /* 0x00000028ff137e24 */ /* 0x000fe4000f8e00ff */
[----:B------:R-:W-:Y:S02]  /*10360*/  VIADD R14, R2, 0x2800 ;  /* 0x00002800020e7836 */ /* 0x000fe40000000000 */
[----:B0-----:R0:W1:Y:S01]  /*10370*/  LDSM.16.MT88.4 R4, [R3+UR40+0xf200] ;  /* 0x00f200280304783b */ /* 0x0010620008004200 */
[----:B------:R-:W-:-:S02]  /*10380*/  VIADD R19, R19, 0x200 ;  /* 0x0000020013137836 */ /* 0x000fc40000000000 */
[C---:B------:R-:W-:Y:S02]  /*10390*/  VIADD R21, R2.reuse, 0x5000 ;  /* 0x0000500002157836 */ /* 0x040fe40000000000 */
[C---:B------:R-:W-:Y:S02]  /*103a0*/  VIADD R20, R2.reuse, 0x2000 ;  /* 0x0000200002147836 */ /* 0x040fe40000000000 */
[----:B0-----:R-:W-:Y:S01]  /*103b0*/  VIADD R3, R2, 0x800 ;  /* 0x0000080002037836 */ /* 0x001fe20000000000 */
[C---:B------:R-:W-:Y:S02]  /*103c0*/  LOP3.LUT R16, R21.reuse, R18, RZ, 0xfc, !PT ;  /* 0x0000001215107212 */ /* 0x040fe400078efcff */
[----:B------:R-:W-:Y:S02]  /*103d0*/  LOP3.LUT R21, R21, R17, RZ, 0xfc, !PT ;  /* 0x0000001115157212 */ /* 0x000fe400078efcff */
[C-C-:B-1----:R-:W-:Y:S02]  /*103e0*/  PRMT R8, R4.reuse, 0x6420, R5.reuse ;  /* 0x0000642004087816 */ /* 0x142fe40000000005 */
[----:B------:R-:W-:-:S02]  /*103f0*/  PRMT R9, R4, 0x7531, R5 ;  /* 0x0000753104097816 */ /* 0x000fc40000000005 */
[-C--:B------:R-:W-:Y:S02]  /*10400*/  LOP3.LUT R4, R2, R17.reuse, RZ, 0xfc, !PT ;  /* 0x0000001102047212 */ /* 0x080fe400078efcff */
[C-C-:B------:R-:W-:Y:S02]  /*10410*/  PRMT R10, R6.reuse, 0x6420, R7.reuse ;  /* 0x00006420060a7816 */ /* 0x140fe40000000007 */
[----:B------:R-:W-:Y:S01]  /*10420*/  PRMT R11, R6, 0x7531, R7 ;  /* 0x00007531060b7816 */ /* 0x000fe20000000007 */
[----:B------:R-:W-:Y:S01]  /*10430*/  IMAD.IADD R13, R19, 0x1, R4 ;  /* 0x00000001130d7824 */ /* 0x000fe200078e0204 */
[C---:B------:R-:W-:Y:S02]  /*10440*/  LOP3.LUT R4, R14.reuse, R18, RZ, 0xfc, !PT ;  /* 0x000000120e047212 */ /* 0x040fe400078efcff */
[----:B------:R-:W-:Y:S02]  /*10450*/  LOP3.LUT R14, R14, R17, RZ, 0xfc, !PT ;  /* 0x000000110e0e7212 */ /* 0x000fe400078efcff */
[----:B------:R0:W-:Y:S04]  /*10460*/  STSM.16.M88.4 [R13], R8 ;  /* 0x000000080d007844 */ /* 0x0001e80000000200 */
[----:B------:R-:W1:Y:S01]  /*10470*/  LDSM.16.MT88.4 R4, [R4+UR40+0xf200] ;  /* 0x00f200280404783b */ /* 0x000e620008004200 */
[----:B0-----:R-:W-:Y:S01]  /*10480*/  VIADD R13, R2, 0x1000 ;  /* 0x00001000020d7836 */ /* 0x001fe20000000000 */
[----:B-1----:R-:W-:-:S02]  /*10490*/  PRMT R8, R4, 0x6420, R5 ;  /* 0x0000642004087816 */ /* 0x002fc40000000005 */
[----:B------:R-:W-:Y:S02]  /*104a0*/  PRMT R9, R4, 0x7531, R5 ;  /* 0x0000753104097816 */ /* 0x000fe40000000005 */
[----:B------:R-:W-:Y:S02]  /*104b0*/  LOP3.LUT R5, R3, R17, RZ, 0xfc, !PT ;  /* 0x0000001103057212 */ /* 0x000fe400078efcff */
[C-C-:B------:R-:W-:Y:S02]  /*104c0*/  PRMT R10, R6.reuse, 0x6420, R7.reuse ;  /* 0x00006420060a7816 */ /* 0x140fe40000000007 */
[----:B------:R-:W-:Y:S01]  /*104d0*/  PRMT R11, R6, 0x7531, R7 ;  /* 0x00007531060b7816 */ /* 0x000fe20000000007 */
[----:B------:R-:W-:-:S05]  /*104e0*/  IMAD.IADD R15, R19, 0x1, R5 ;  /* 0x00000001130f7824 */ /* 0x000fca00078e0205 */
[----:B------:R0:W-:Y:S04]  /*104f0*/  STSM.16.M88.4 [R15], R8 ;  /* 0x000000080f007844 */ /* 0x0001e80000000200 */
[----:B------:R-:W1:Y:S01]  /*10500*/  LDSM.16.MT88.4 R4, [R16+UR40+0xf200] ;  /* 0x00f200281004783b */ /* 0x000e620008004200 */
[----:B0-----:R-:W-:Y:S01]  /*10510*/  VIADD R15, R2, 0x1800 ;  /* 0x00001800020f7836 */ /* 0x001fe20000000000 */
[C-C-:B-1----:R-:W-:Y:S02]  /*10520*/  PRMT R8, R4.reuse, 0x6420, R5.reuse ;  /* 0x0000642004087816 */ /* 0x142fe40000000005 */
[----:B------:R-:W-:Y:S02]  /*10530*/  PRMT R9, R4, 0x7531, R5 ;  /* 0x0000753104097816 */ /* 0x000fe40000000005 */
[----:B------:R-:W-:-:S02]  /*10540*/  LOP3.LUT R4, R13, R17, RZ, 0xfc, !PT ;  /* 0x000000110d047212 */ /* 0x000fc400078efcff */
[C-C-:B------:R-:W-:Y:S02]  /*10550*/  PRMT R10, R6.reuse, 0x6420, R7.reuse ;  /* 0x00006420060a7816 */ /* 0x140fe40000000007 */
[----:B------:R-:W-:Y:S01]  /*10560*/  PRMT R11, R6, 0x7531, R7 ;  /* 0x00007531060b7816 */ /* 0x000fe20000000007 */
[----:B------:R-:W-:Y:S01]  /*10570*/  IMAD.IADD R19, R19, 0x1, R4 ;  /* 0x0000000113137824 */ /* 0x000fe200078e0204 */
[-C--:B------:R-:W-:Y:S02]  /*10580*/  LOP3.LUT R4, R3, R18.reuse, RZ, 0xfc, !PT ;  /* 0x0000001203047212 */ /* 0x080fe400078efcff */
[----:B------:R-:W-:Y:S02]  /*10590*/  LOP3.LUT R3, R15, R17, RZ, 0xfc, !PT ;  /* 0x000000110f037212 */ /* 0x000fe400078efcff */
[----:B------:R0:W-:Y:S01]  /*105a0*/  STSM.16.M88.4 [R19], R8 ;  /* 0x0000000813007844 */ /* 0x0001e20000000200 */
[-C--:B------:R-:W-:Y:S02]  /*105b0*/  LOP3.LUT R13, R13, R18.reuse, RZ, 0xfc, !PT ;  /* 0x000000120d0d7212 */ /* 0x080fe400078efcff */
[----:B------:R-:W-:Y:S01]  /*105c0*/  LOP3.LUT R15, R15, R18, RZ, 0xfc, !PT ;  /* 0x000000120f0f7212 */ /* 0x000fe200078efcff */
[----:B------:R-:W1:Y:S01]  /*105d0*/  LDSM.16.MT88.4 R4, [R4+UR40+0xf200] ;  /* 0x00f200280404783b */ /* 0x000e620008004200 */
[----:B0-----:R-:W-:-:S04]  /*105e0*/  IMAD.U32 R19, RZ, RZ, UR40 ;  /* 0x00000028ff137e24 */ /* 0x001fc8000f8e00ff */
[----:B------:R-:W-:-:S04]  /*105f0*/  VIADD R19, R19, 0x200 ;  /* 0x0000020013137836 */ /* 0x000fc80000000000 */
[----:B------:R-:W-:Y:S02]  /*10600*/  IMAD.IADD R16, R19, 0x1, R3 ;  /* 0x0000000113107824 */ /* 0x000fe400078e0203 */
[----:B------:R-:W-:Y:S01]  /*10610*/  VIADD R3, R2, 0x3000 ;  /* 0x0000300002037836 */ /* 0x000fe20000000000 */
[C-C-:B-1----:R-:W-:Y:S02]  /*10620*/  PRMT R8, R4.reuse, 0x6420, R5.reuse ;  /* 0x0000642004087816 */ /* 0x142fe40000000005 */
[----:B------:R-:W-:Y:S02]  /*10630*/  PRMT R9, R4, 0x7531, R5 ;  /* 0x0000753104097816 */ /* 0x000fe40000000005 */
[C-C-:B------:R-:W-:Y:S02]  /*10640*/  PRMT R10, R6.reuse, 0x6420, R7.reuse ;  /* 0x00006420060a7816 */ /* 0x140fe40000000007 */
[----:B------:R-:W-:Y:S02]  /*10650*/  PRMT R11, R6, 0x7531, R7 ;  /* 0x00007531060b7816 */ /* 0x000fe40000000007 */
[----:B------:R-:W-:-:S02]  /*10660*/  LOP3.LUT R5, R3, R18, RZ, 0xfc, !PT ;  /* 0x0000001203057212 */ /* 0x000fc400078efcff */
[-C--:B------:R-:W-:Y:S01]  /*10670*/  LOP3.LUT R3, R3, R17.reuse, RZ, 0xfc, !PT ;  /* 0x0000001103037212 */ /* 0x080fe200078efcff */
[----:B------:R-:W-:Y:S04]  /*10680*/  STSM.16.M88.4 [R16], R8 ;  /* 0x0000000810007844 */ /* 0x000fe80000000200 */
[----:B------:R-:W0:Y:S02]  /*10690*/  LDSM.16.MT88.4 R4, [R5+UR40+0xf200] ;  /* 0x00f200280504783b */ /* 0x000e240008004200 */
[C-C-:B0-----:R-:W-:Y:S02]  /*106a0*/  PRMT R8, R4.reuse, 0x6420, R5.reuse ;  /* 0x0000642004087816 */ /* 0x141fe40000000005 */
[----:B------:R-:W-:Y:S02]  /*106b0*/  PRMT R9, R4, 0x7531, R5 ;  /* 0x0000753104097816 */ /* 0x000fe40000000005 */
[----:B------:R-:W-:-:S02]  /*106c0*/  LOP3.LUT R4, R20, R17, RZ, 0xfc, !PT ;  /* 0x0000001114047212 */ /* 0x000fc400078efcff */
[C-C-:B------:R-:W-:Y:S02]  /*106d0*/  PRMT R10, R6.reuse, 0x6420, R7.reuse ;  /* 0x00006420060a7816 */ /* 0x140fe40000000007 */
[----:B------:R-:W-:Y:S01]  /*106e0*/  PRMT R11, R6, 0x7531, R7 ;  /* 0x00007531060b7816 */ /* 0x000fe20000000007 */
[----:B------:R-:W-:Y:S02]  /*106f0*/  IMAD.IADD R4, R19, 0x1, R4 ;  /* 0x0000000113047824 */ /* 0x000fe400078e0204 */
[----:B------:R-:W-:-:S03]  /*10700*/  VIADD R19, R2, 0x5800 ;  /* 0x0000580002137836 */ /* 0x000fc60000000000 */
[----:B------:R-:W-:Y:S02]  /*10710*/  STSM.16.M88.4 [R4], R8 ;  /* 0x0000000804007844 */ /* 0x000fe40000000200 */
[----:B------:R-:W-:-:S05]  /*10720*/  LOP3.LUT R16, R19, R18, RZ, 0xfc, !PT ;  /* 0x0000001213107212 */ /* 0x000fca00078efcff */
[----:B------:R0:W1:Y:S02]  /*10730*/  LDSM.16.MT88.4 R4, [R16+UR40+0xf200] ;  /* 0x00f200281004783b */ /* 0x0000640008004200 */
[----:B0-----:R-:W-:-:S04]  /*10740*/  IMAD.U32 R16, RZ, RZ, UR40 ;  /* 0x00000028ff107e24 */ /* 0x001fc8000f8e00ff */
[----:B------:R-:W-:-:S04]  /*10750*/  VIADD R16, R16, 0x200 ;  /* 0x0000020010107836 */ /* 0x000fc80000000000 */
[C---:B------:R-:W-:Y:S02]  /*10760*/  IMAD.IADD R14, R16.reuse, 0x1, R14 ;  /* 0x00000001100e7824 */ /* 0x040fe400078e020e */
[----:B------:R-:W-:Y:S02]  /*10770*/  IMAD.IADD R16, R16, 0x1, R3 ;  /* 0x0000000110107824 */ /* 0x000fe400078e0203 */
[----:B------:R-:W-:Y:S01]  /*10780*/  VIADD R3, R2, 0x3800 ;  /* 0x0000380002037836 */ /* 0x000fe20000000000 */
[C-C-:B-1----:R-:W-:Y:S02]  /*10790*/  PRMT R8, R4.reuse, 0x6420, R5.reuse ;  /* 0x0000642004087816 */ /* 0x142fe40000000005 */
[----:B------:R-:W-:Y:S02]  /*107a0*/  PRMT R9, R4, 0x7531, R5 ;  /* 0x0000753104097816 */ /* 0x000fe40000000005 */
[C-C-:B------:R-:W-:Y:S02]  /*107b0*/  PRMT R10, R6.reuse, 0x6420, R7.reuse ;  /* 0x00006420060a7816 */ /* 0x140fe40000000007 */
[----:B------:R-:W-:-:S05]  /*107c0*/  PRMT R11, R6, 0x7531, R7 ;  /* 0x00007531060b7816 */ /* 0x000fca0000000007 */
[----:B------:R0:W-:Y:S04]  /*107d0*/  STSM.16.M88.4 [R14], R8 ;  /* 0x000000080e007844 */ /* 0x0001e80000000200 */
[----:B------:R-:W1:Y:S01]  /*107e0*/  LDSM.16.MT88.4 R4, [R13+UR40+0xf200] ;  /* 0x00f200280d04783b */ /* 0x000e620008004200 */
[C---:B0-----:R-:W-:Y:S02]  /*107f0*/  LOP3.LUT R14, R3.reuse, R18, RZ, 0xfc, !PT ;  /* 0x00000012030e7212 */ /* 0x041fe400078efcff */
[----:B------:R-:W-:Y:S02]  /*10800*/  LOP3.LUT R3, R3, R17, RZ, 0xfc, !PT ;  /* 0x0000001103037212 */ /* 0x000fe400078efcff */
[C-C-:B-1----:R-:W-:Y:S02]  /*10810*/  PRMT R8, R4.reuse, 0x6420, R5.reuse ;  /* 0x0000642004087816 */ /* 0x142fe40000000005 */
[----:B------:R-:W-:-:S02]  /*10820*/  PRMT R9, R4, 0x7531, R5 ;  /* 0x0000753104097816 */ /* 0x000fc40000000005 */
[C-C-:B------:R-:W-:Y:S02]  /*10830*/  PRMT R10, R6.reuse, 0x6420, R7.reuse ;  /* 0x00006420060a7816 */ /* 0x140fe40000000007 */
[----:B------:R-:W-:-:S05]  /*10840*/  PRMT R11, R6, 0x7531, R7 ;  /* 0x00007531060b7816 */ /* 0x000fca0000000007 */
[----:B------:R-:W-:Y:S04]  /*10850*/  STSM.16.M88.4 [R16], R8 ;  /* 0x0000000810007844 */ /* 0x000fe80000000200 */
[----:B------:R0:W1:Y:S02]  /*10860*/  LDSM.16.MT88.4 R4, [R14+UR40+0xf200] ;  /* 0x00f200280e04783b */ /* 0x0000640008004200 */
[----:B0-----:R-:W-:Y:S02]  /*10870*/  IMAD.U32 R14, RZ, RZ, UR40 ;  /* 0x00000028ff0e7e24 */ /* 0x001fe4000f8e00ff */
[----:B------:R-:W-:Y:S02]  /*10880*/  VIADD R16, R2, 0x6000 ;  /* 0x0000600002107836 */ /* 0x000fe40000000000 */
[----:B------:R-:W-:-:S04]  /*10890*/  VIADD R14, R14, 0x200 ;  /* 0x000002000e0e7836 */ /* 0x000fc80000000000 */
[----:B------:R-:W-:Y:S02]  /*108a0*/  IMAD.IADD R13, R14, 0x1, R3 ;  /* 0x000000010e0d7824 */ /* 0x000fe400078e0203 */
[----:B------:R-:W-:Y:S01]  /*108b0*/  VIADD R3, R2, 0x4000 ;  /* 0x0000400002037836 */ /* 0x000fe20000000000 */
[C-C-:B-1----:R-:W-:Y:S02]  /*108c0*/  PRMT R8, R4.reuse, 0x6420, R5.reuse ;  /* 0x0000642004087816 */ /* 0x142fe40000000005 */
[----:B------:R-:W-:Y:S02]  /*108d0*/  PRMT R9, R4, 0x7531, R5 ;  /* 0x0000753104097816 */ /* 0x000fe40000000005 */
[C-C-:B------:R-:W-:Y:S02]  /*108e0*/  PRMT R10, R6.reuse, 0x6420, R7.reuse ;  /* 0x00006420060a7816 */ /* 0x140fe40000000007 */
[----:B------:R-:W-:Y:S02]  /*108f0*/  PRMT R11, R6, 0x7531, R7 ;  /* 0x00007531060b7816 */ /* 0x000fe40000000007 */
[----:B------:R-:W-:-:S03]  /*10900*/  LOP3.LUT R4, R16, R18, RZ, 0xfc, !PT ;  /* 0x0000001210047212 */ /* 0x000fc600078efcff */
        /* <DEDUP_REMOVED lines=9> */
[----:B------:R-:W-:-:S04]  /*109a0*/  LOP3.LUT R3, R3, R18, RZ, 0xfc, !PT ;  /* 0x0000001203037212 */ /* 0x000fc800078efcff */
[----:B------:R0:W-:Y:S04]  /*109b0*/  STSM.16.M88.4 [R14], R8 ;  /* 0x000000080e007844 */ /* 0x0001e80000000200 */
[----:B------:R-:W1:Y:S01]  /*109c0*/  LDSM.16.MT88.4 R4, [R15+UR40+0xf200] ;  /* 0x00f200280f04783b */ /* 0x000e620008004200 */
[----:B0-----:R-:W-:-:S04]  /*109d0*/  IMAD.U32 R14, RZ, RZ, UR40 ;  /* 0x00000028ff0e7e24 */ /* 0x001fc8000f8e00ff */
[----:B------:R-:W-:-:S04]  /*109e0*/  VIADD R14, R14, 0x200 ;  /* 0x000002000e0e7836 */ /* 0x000fc80000000000 */
[----:B------:R-:W-:Y:S01]  /*109f0*/  IMAD.IADD R21, R14, 0x1, R21 ;  /* 0x000000010e157824 */ /* 0x000fe200078e0215 */
[C-C-:B-1----:R-:W-:Y:S02]  /*10a00*/  PRMT R8, R4.reuse, 0x6420, R5.reuse ;  /* 0x0000642004087816 */ /* 0x142fe40000000005 */
[----:B------:R-:W-:Y:S02]  /*10a10*/  PRMT R9, R4, 0x7531, R5 ;  /* 0x0000753104097816 */ /* 0x000fe40000000005 */
[----:B------:R-:W-:Y:S02]  /*10a20*/  LOP3.LUT R4, R13, R17, RZ, 0xfc, !PT ;  /* 0x000000110d047212 */ /* 0x000fe400078efcff */
[C-C-:B------:R-:W-:Y:S02]  /*10a30*/  PRMT R10, R6.reuse, 0x6420, R7.reuse ;  /* 0x00006420060a7816 */ /* 0x140fe40000000007 */
[----:B------:R-:W-:Y:S01]  /*10a40*/  PRMT R11, R6, 0x7531, R7 ;  /* 0x00007531060b7816 */ /* 0x000fe20000000007 */
[----:B------:R-:W-:Y:S01]  /*10a50*/  IMAD.IADD R15, R14, 0x1, R4 ;  /* 0x000000010e0f7824 */ /* 0x000fe200078e0204 */
[----:B------:R-:W-:-:S04]  /*10a60*/  LOP3.LUT R14, R20, R18, RZ, 0xfc, !PT ;  /* 0x00000012140e7212 */ /* 0x000fc800078efcff */
[----:B------:R-:W-:Y:S04]  /*10a70*/  STSM.16.M88.4 [R15], R8 ;  /* 0x000000080f007844 */ /* 0x000fe80000000200 */
[----:B------:R0:W1:Y:S02]  /*10a80*/  LDSM.16.MT88.4 R4, [R3+UR40+0xf200] ;  /* 0x00f200280304783b */ /* 0x0000640008004200 */
[-C--:B0-----:R-:W-:Y:S02]  /*10a90*/  LOP3.LUT R3, R16, R17.reuse, RZ, 0xfc, !PT ;  /* 0x0000001110037212 */ /* 0x081fe400078efcff */
[----:B------:R-:W-:Y:S01]  /*10aa0*/  LOP3.LUT R15, R19, R17, RZ, 0xfc, !PT ;  /* 0x00000011130f7212 */ /* 0x000fe200078efcff */
[----:B------:R-:W-:-:S04]  /*10ab0*/  IMAD.U32 R19, RZ, RZ, UR40 ;  /* 0x00000028ff137e24 */ /* 0x000fc8000f8e00ff */
[----:B------:R-:W-:-:S04]  /*10ac0*/  VIADD R19, R19, 0x200 ;  /* 0x0000020013137836 */ /* 0x000fc80000000000 */
[C---:B------:R-:W-:Y:S02]  /*10ad0*/  IMAD.IADD R15, R19.reuse, 0x1, R15 ;  /* 0x00000001130f7824 */ /* 0x040fe400078e020f */
[----:B------:R-:W-:Y:S01]  /*10ae0*/  IMAD.IADD R3, R19, 0x1, R3 ;  /* 0x0000000113037824 */ /* 0x000fe200078e0203 */
[C-C-:B-1----:R-:W-:Y:S02]  /*10af0*/  PRMT R8, R4.reuse, 0x6420, R5.reuse ;  /* 0x0000642004087816 */ /* 0x142fe40000000005 */
[----:B------:R-:W-:Y:S02]  /*10b00*/  PRMT R9, R4, 0x7531, R5 ;  /* 0x0000753104097816 */ /* 0x000fe40000000005 */
[C-C-:B------:R-:W-:Y:S02]  /*10b10*/  PRMT R10, R6.reuse, 0x6420, R7.reuse ;  /* 0x00006420060a7816 */ /* 0x140fe40000000007 */
[----:B------:R-:W-:-:S05]  /*10b20*/  PRMT R11, R6, 0x7531, R7 ;  /* 0x00007531060b7816 */ /* 0x000fca0000000007 */
[----:B------:R0:W-:Y:S02]  /*10b30*/  STSM.16.M88.4 [R21], R8 ;  /* 0x0000000815007844 */ /* 0x0001e40000000200 */
[C---:B0-----:R-:W-:Y:S02]  /*10b40*/  VIADD R9, R2.reuse, 0x6800 ;  /* 0x0000680002097836 */ /* 0x041fe40000000000 */
[----:B------:R-:W-:Y:S01]  /*10b50*/  VIADD R8, R2, 0x7000 ;  /* 0x0000700002087836 */ /* 0x000fe20000000000 */
[-C--:B------:R-:W-:Y:S02]  /*10b60*/  LOP3.LUT R2, R13, R18.reuse, RZ, 0xfc, !PT ;  /* 0x000000120d027212 */ /* 0x080fe400078efcff */
[CC--:B------:R-:W-:Y:S02]  /*10b70*/  LOP3.LUT R4, R9.reuse, R18.reuse, RZ, 0xfc, !PT ;  /* 0x0000001209047212 */ /* 0x0c0fe400078efcff */
[----:B------:R-:W-:Y:S02]  /*10b80*/  LOP3.LUT R13, R9, R17, RZ, 0xfc, !PT ;  /* 0x00000011090d7212 */ /* 0x000fe400078efcff */
[----:B------:R-:W-:-:S02]  /*10b90*/  LOP3.LUT R18, R8, R18, RZ, 0xfc, !PT ;  /* 0x0000001208127212 */ /* 0x000fc400078efcff */
[----:B------:R-:W0:Y:S01]  /*10ba0*/  LDSM.16.MT88.4 R4, [R4+UR40+0xf200] ;  /* 0x00f200280404783b */ /* 0x000e220008004200 */
[----:B------:R-:W-:Y:S01]  /*10bb0*/  LOP3.LUT R17, R8, R17, RZ, 0xfc, !PT ;  /* 0x0000001108117212 */ /* 0x000fe200078efcff */
[----:B------:R-:W-:-:S04]  /*10bc0*/  IMAD.IADD R13, R19, 0x1, R13 ;  /* 0x00000001130d7824 */ /* 0x000fc800078e020d */
[----:B------:R-:W-:Y:S01]  /*10bd0*/  IMAD.IADD R17, R19, 0x1, R17 ;  /* 0x0000000113117824 */ /* 0x000fe200078e0211 */
[C-C-:B0-----:R-:W-:Y:S02]  /*10be0*/  PRMT R8, R4.reuse, 0x6420, R5.reuse ;  /* 0x0000642004087816 */ /* 0x141fe40000000005 */
[----:B------:R-:W-:Y:S02]  /*10bf0*/  PRMT R9, R4, 0x7531, R5 ;  /* 0x0000753104097816 */ /* 0x000fe40000000005 */
[C-C-:B------:R-:W-:Y:S02]  /*10c00*/  PRMT R10, R6.reuse, 0x6420, R7.reuse ;  /* 0x00006420060a7816 */ /* 0x140fe40000000007 */
[----:B------:R-:W-:-:S05]  /*10c10*/  PRMT R11, R6, 0x7531, R7 ;  /* 0x00007531060b7816 */ /* 0x000fca0000000007 */
[----:B------:R-:W-:Y:S04]  /*10c20*/  STSM.16.M88.4 [R15], R8 ;  /* 0x000000080f007844 */ /* 0x000fe80000000200 */
[----:B------:R-:W0:Y:S02]  /*10c30*/  LDSM.16.MT88.4 R4, [R14+UR40+0xf200] ;  /* 0x00f200280e04783b */ /* 0x000e240008004200 */
[C-C-:B0-----:R-:W-:Y:S02]  /*10c40*/  PRMT R8, R4.reuse, 0x6420, R5.reuse ;  /* 0x0000642004087816 */ /* 0x141fe40000000005 */
[----:B------:R-:W-:Y:S02]  /*10c50*/  PRMT R9, R4, 0x7531, R5 ;  /* 0x0000753104097816 */ /* 0x000fe40000000005 */
[----:B------:R-:W-:-:S02]  /*10c60*/  PRMT R10, R6, 0x6420, R7 ;  /* 0x00006420060a7816 */ /* 0x000fc40000000007 */
        /* <DEDUP_REMOVED lines=22> */
.L_x_3221:
[----:B------:R-:W2:Y:S01]  /*10dd0*/  LDL.LU R3, [R1] ;  /* 0x0000000001037983 */ /* 0x000ea20000300800 */
[----:B-1----:R-:W-:Y:S01]  /*10de0*/  SYNCS.ARRIVE.TRANS64.A1T0 RZ, [R0+URZ+0x33450], RZ ;  /* 0x033450ff00ff79a7 */ /* 0x002fe2000810003f */
[----:B------:R-:W1:Y:S02]  /*10df0*/  S2R R2, SR_TID.X ;  /* 0x0000000000027919 */ /* 0x000e640000002100 */
[----:B-1----:R-:W-:Y:S01]  /*10e00*/  LOP3.LUT R2, R2, 0x7f, RZ, 0xc0, !PT ;  /* 0x0000007f02027812 */ /* 0x002fe200078ec0ff */
        /* <DEDUP_REMOVED lines=9> */
[----:B--2---:R-:W-:Y:S01]  /*10ea0*/  LOP3.LUT R0, R3, R0, RZ, 0x3c, !PT ;  /* 0x0000000003007212 */ /* 0x004fe200078e3cff */
[----:B------:R-:W-:-:S07]  /*10eb0*/  IMAD.MOV.U32 R3, RZ, RZ, RZ ;  /* 0x000000ffff037224 */ /* 0x000fce00078e00ff */
.L_x_3174:
[----:B------:R-:W1:Y:S01]  /*10ec0*/  S2R R5, SR_CgaCtaId ;  /* 0x0000000000057919 */ /* 0x000e620000008800 */
[----:B------:R-:W-:Y:S02]  /*10ed0*/  MOV R4, 0x400 ;  /* 0x0000040000047802 */ /* 0x000fe40000000f00 */
[----:B------:R-:W-:Y:S02]  /*10ee0*/  SHF.L.U32 R3, R3, 0x1f, RZ ;  /* 0x0000001f03037819 */ /* 0x000fe400000006ff */
[----:B-1----:R-:W-:-:S04]  /*10ef0*/  LEA R6, R5, R4, 0x18 ;  /* 0x0000000405067211 */ /* 0x002fc800078ec0ff */
[----:B------:R-:W1:Y:S02]  /*10f00*/  SYNCS.PHASECHK.TRANS64.TRYWAIT P0, [R6+URZ+0x33420], R3 ;  /* 0x03342003060075a7 */ /* 0x000e64000800017f */
[----:B-1----:R-:W-:Y:S05]  /*10f10*/  @!P0 BRA `(.L_x_3222) ;  /* 0x0000000c00a08947 */ /* 0x002fea0003800000 */
.L_x_3257:
[----:B------:R-:W2:Y:S02]  /*10f20*/  S2R R4, SR_TID.X ;  /* 0x0000000000047919 */ /* 0x000ea40000002100 */
[----:B--2---:R-:W-:-:S04]  /*10f30*/  SHF.R.U32.HI R4, RZ, 0x5, R4 ;  /* 0x00000005ff047819 */ /* 0x004fc80000011604 */
[----:B------:R-:W-:-:S05]  /*10f40*/  LOP3.LUT R4, R4, 0x3, RZ, 0xc0, !PT ;  /* 0x0000000304047812 */ /* 0x000fca00078ec0ff */
[----:B-1----:R-:W1:Y:S02]  /*10f50*/  SHFL.IDX PT, R3, R4, RZ, 0x1f ;  /* 0x00001fff04037589 */ /* 0x002e6400000e0000 */
[----:B-1----:R-:W-:-:S13]  /*10f60*/  ISETP.NE.AND P0, PT, R3, RZ, PT ;  /* 0x000000ff0300720c */ /* 0x002fda0003f05270 */
        /* <DEDUP_REMOVED lines=8> */
.L_x_3223:
[----:B0-----:R-:W-:Y:S01]  /*10ff0*/  VIADD R8, R6, 0x33440 ;  /* 0x0003344006087836 */ /* 0x001fe20000000000 */
[----:B------:R-:W-:Y:S01]  /*11000*/  SHF.L.U32 R4, R0, 0x1f, RZ ;  /* 0x0000001f00047819 */ /* 0x000fe200000006ff */
[C---:B------:R-:W-:Y:S02]  /*11010*/  VIADD R3, R2.reuse, 0x1 ;  /* 0x0000000102037836 */ /* 0x040fe40000000000 */
[----:B------:R-:W-:-:S03]  /*11020*/  IMAD R7, R2, 0x8, R8 ;  /* 0x0000000802077824 */ /* 0x000fc600078e0208 */
        /* <DEDUP_REMOVED lines=8> */
.L_x_3258:
[----:B------:R-:W1:Y:S02]  /*110b0*/  SYNCS.PHASECHK.TRANS64.TRYWAIT P1, [R5+URZ], R0 ;  /* 0x00000000050075a7 */ /* 0x000e64000802017f */
[----:B-1----:R-:W-:Y:S05]  /*110c0*/  @!P1 BRA `(.L_x_3225) ;  /* 0x0000000c005c9947 */ /* 0x002fea0003800000 */
.L_x_3259:
[----:B------:R-:W-:Y:S05]  /*110d0*/  @!P0 BRA `(.L_x_3226) ;  /* 0x0000000000048947 */ /* 0x000fea0003800000 */
[----:B------:R-:W-:Y:S01]  /*110e0*/  BPT.TRAP 0x1 ;  /* 0x000000040000795c */ /* 0x000fe20000300000 */
.L_x_3226:
[----:B-1----:R-:W-:-:S04]  /*110f0*/  IMAD R5, R2, 0x8, R6 ;  /* 0x0000000802057824 */ /* 0x002fc800078e0206 */
[----:B------:R-:W1:Y:S02]  /*11100*/  SYNCS.PHASECHK.TRANS64.TRYWAIT P1, [R5+URZ+0x33460], R4 ;  /* 0x03346004050075a7 */ /* 0x000e64000802017f */
[----:B-1----:R-:W-:Y:S05]  /*11110*/  @!P1 BRA `(.L_x_3227) ;  /* 0x0000000c005c9947 */ /* 0x002fea0003800000 */
.L_x_3260:
[----:B------:R-:W-:Y:S05]  /*11120*/  @!P0 BRA `(.L_x_3228) ;  /* 0x0000000000048947 */ /* 0x000fea0003800000 */
[----:B------:R-:W-:Y:S01]  /*11130*/  BPT.TRAP 0x1 ;  /* 0x000000040000795c */ /* 0x000fe20000300000 */
.L_x_3228:
[----:B------:R-:W-:-:S04]  /*11140*/  IMAD R3, R3, 0x8, R6 ;  /* 0x0000000803037824 */ /* 0x000fc800078e0206 */
[----:B------:R-:W2:Y:S02]  /*11150*/  SYNCS.PHASECHK.TRANS64.TRYWAIT P1, [R3+URZ+0x33460], R0 ;  /* 0x03346000030075a7 */ /* 0x000ea4000802017f */
[----:B--2---:R-:W-:Y:S05]  /*11160*/  @!P1 BRA `(.L_x_3229) ;  /* 0x0000000c005c9947 */ /* 0x004fea0003800000 */
.L_x_3261:
[----:B------:R-:W-:Y:S05]  /*11170*/  @!P0 BRA `(.L_x_3230) ;  /* 0x0000000000048947 */ /* 0x000fea0003800000 */
[----:B------:R-:W-:Y:S01]  /*11180*/  BPT.TRAP 0x1 ;  /* 0x000000040000795c */ /* 0x000fe20000300000 */
.L_x_3230:
[----:B------:R-:W3:Y:S02]  /*11190*/  SYNCS.PHASECHK.TRANS64.TRYWAIT P0, [R5+URZ+0x33480], R4 ;  /* 0x03348004050075a7 */ /* 0x000ee4000800017f */
[----:B---3--:R-:W-:Y:S05]  /*111a0*/  @!P0 BRA `(.L_x_3231) ;  /* 0x0000000c00608947 */ /* 0x008fea0003800000 */
.L_x_3232:
[----:B----4-:R4:W0:Y:S02]  /*111b0*/  SYNCS.PHASECHK.TRANS64.TRYWAIT P0, [R3+URZ+0x33480], R0 ;  /* 0x03348000030075a7 */ /* 0x010824000800017f */
[----:B0-----:R-:W-:Y:S05]  /*111c0*/  @!P0 NANOSLEEP.SYNCS 0x989680 ;  /* 0x009896800000895d */ /* 0x001fea0003900000 */
[----:B------:R-:W0:Y:S02]  /*111d0*/  @!P0 SYNCS.PHASECHK.TRANS64 P0, [R3+URZ+0x33480], R0 ;  /* 0x03348000030085a7 */ /* 0x000e24000800007f */
[----:B0-----:R-:W-:Y:S05]  /*111e0*/  @!P0 BRA `(.L_x_3232) ;  /* 0xfffffffc00f08947 */ /* 0x001fea000383ffff */
.L_x_3144:
[----:B------:R-:W-:Y:S05]  /*111f0*/  BSYNC B6 ;  /* 0x0000000000067941 */ /* 0x000fea0003800000 */
.L_x_3141:
[----:B------:R-:W-:Y:S05]  /*11200*/  EXIT ;  /* 0x000000000000794d */ /* 0x000fea0003800000 */
.L_x_3148:
[----:B0-----:R-:W-:-:S04]  /*11210*/  IMAD.U32 R3, RZ, RZ, UR40 ;  /* 0x00000028ff037e24 */ /* 0x001fc8000f8e00ff */
[----:B------:R0:W1:Y:S03]  /*11220*/  SYNCS.PHASECHK.TRANS64.TRYWAIT P1, [R3+URZ+0x33400], R6 ;  /* 0x03340006030075a7 */ /* 0x000066000802017f */
[----:B-1----:R-:W-:Y:S05]  /*11230*/  @!P1 NANOSLEEP.SYNCS 0x989680 ;  /* 0x009896800000995d */ /* 0x002fea0003900000 */
[----:B------:R-:W1:Y:S02]  /*11240*/  @!P1 SYNCS.PHASECHK.TRANS64 P1, [R3+URZ+0x33400], R6 ;  /* 0x03340006030095a7 */ /* 0x000e64000802007f */
[----:B-1----:R-:W-:Y:S05]  /*11250*/  @!P1 BRA `(.L_x_3148) ;  /* 0xfffffffc00ec9947 */ /* 0x002fea000383ffff */
[----:B------:R-:W-:Y:S05]  /*11260*/  BRA `(.L_x_3233) ;  /* 0xffffff0400047947 */ /* 0x000fea000383ffff */
.L_x_3152:
[----:B0-----:R-:W-:-:S04]  /*11270*/  IMAD.U32 R3, RZ, RZ, UR40 ;  /* 0x00000028ff037e24 */ /* 0x001fc8000f8e00ff */
[----:B------:R0:W2:Y:S03]  /*11280*/  SYNCS.PHASECHK.TRANS64.TRYWAIT P2, [R3+URZ+0x33430], R6 ;  /* 0x03343006030075a7 */ /* 0x0000a6000804017f */
[----:B--2---:R-:W-:Y:S05]  /*11290*/  @!P2 NANOSLEEP.SYNCS 0x989680 ;  /* 0x009896800000a95d */ /* 0x004fea0003900000 */
[----:B------:R-:W2:Y:S02]  /*112a0*/  @!P2 SYNCS.PHASECHK.TRANS64 P2, [R3+URZ+0x33430], R6 ;  /* 0x033430060300a5a7 */ /* 0x000ea4000804007f */
[----:B--2---:R-:W-:Y:S05]  /*112b0*/  @!P2 BRA `(.L_x_3152) ;  /* 0xfffffffc00eca947 */ /* 0x004fea000383ffff */
[----:B------:R-:W-:Y:S05]  /*112c0*/  BRA `(.L_x_3151) ;  /* 0xffffff04001c7947 */ /* 0x000fea000383ffff */
.L_x_3157:
[----:B-1----:R-:W-:-:S04]  /*112d0*/  IMAD.U32 R12, RZ, RZ, UR4 ;  /* 0x00000004ff0c7e24 */ /* 0x002fc8000f8e00ff */
[----:B------:R1:W2:Y:S03]  /*112e0*/  SYNCS.PHASECHK.TRANS64.TRYWAIT P2, [R12+URZ+0x33430], R11 ;  /* 0x0334300b0c0075a7 */ /* 0x0002a6000804017f */
[----:B--2---:R-:W-:Y:S05]  /*112f0*/  @!P2 NANOSLEEP.SYNCS 0x989680 ;  /* 0x009896800000a95d */ /* 0x004fea0003900000 */
[----:B------:R-:W2:Y:S02]  /*11300*/  @!P2 SYNCS.PHASECHK.TRANS64 P2, [R12+URZ+0x33430], R11 ;  /* 0x0334300b0c00a5a7 */ /* 0x000ea4000804007f */
[----:B--2---:R-:W-:Y:S05]  /*11310*/  @!P2 BRA `(.L_x_3157) ;  /* 0xfffffffc00eca947 */ /* 0x004fea000383ffff */
[----:B------:R-:W-:Y:S05]  /*11320*/  BRA `(.L_x_3154) ;  /* 0xffffff4400307947 */ /* 0x000fea000383ffff */
.L_x_3161:
[----:B-1----:R-:W-:-:S04]  /*11330*/  IMAD.U32 R11, RZ, RZ, UR4 ;  /* 0x00000004ff0b7e24 */ /* 0x002fc8000f8e00ff */
[----:B------:R1:W2:Y:S03]  /*11340*/  SYNCS.PHASECHK.TRANS64.TRYWAIT P2, [R11+URZ+0x33450], R10 ;  /* 0x0334500a0b0075a7 */ /* 0x0002a6000804017f */
[----:B--2---:R-:W-:Y:S05]  /*11350*/  @!P2 NANOSLEEP.SYNCS 0x989680 ;  /* 0x009896800000a95d */ /* 0x004fea0003900000 */
[----:B------:R-:W2:Y:S02]  /*11360*/  @!P2 SYNCS.PHASECHK.TRANS64 P2, [R11+URZ+0x33450], R10 ;  /* 0x0334500a0b00a5a7 */ /* 0x000ea4000804007f */
[----:B--2---:R-:W-:Y:S05]  /*11370*/  @!P2 BRA `(.L_x_3161) ;  /* 0xfffffffc00eca947 */ /* 0x004fea000383ffff */
[----:B------:R-:W-:Y:S05]  /*11380*/  BRA `(.L_x_3158) ;  /* 0xffffff5000547947 */ /* 0x000fea000383ffff */
.L_x_3167:
[----:B-1----:R-:W-:-:S04]  /*11390*/  IMAD.U32 R0, RZ, RZ, UR5 ;  /* 0x00000005ff007e24 */ /* 0x002fc8000f8e00ff */
[----:B------:R1:W2:Y:S03]  /*113a0*/  SYNCS.PHASECHK.TRANS64.TRYWAIT P1, [R0+URZ+0x33450], R5 ;  /* 0x03345005000075a7 */ /* 0x0002a6000802017f */
[----:B--2---:R-:W-:Y:S05]  /*113b0*/  @!P1 NANOSLEEP.SYNCS 0x989680 ;  /* 0x009896800000995d */ /* 0x004fea0003900000 */
[----:B------:R-:W2:Y:S02]  /*113c0*/  @!P1 SYNCS.PHASECHK.TRANS64 P1, [R0+URZ+0x33450], R5 ;  /* 0x03345005000095a7 */ /* 0x000ea4000802007f */
[----:B--2---:R-:W-:Y:S05]  /*113d0*/  @!P1 BRA `(.L_x_3167) ;  /* 0xfffffffc00ec9947 */ /* 0x004fea000383ffff */
[----:B------:R-:W-:Y:S05]  /*113e0*/  BRA `(.L_x_3166) ;  /* 0xffffff7c00207947 */ /* 0x000fea000383ffff */
.L_x_3180:
[----:B------:R-:W-:Y:S02]  /*113f0*/  IMAD.MOV.U32 R13, RZ, RZ, R7 ;  /* 0x000000ffff0d7224 */ /* 0x000fe400078e0007 */
[----:B------:R-:W-:Y:S02]  /*11400*/  IMAD.MOV.U32 R12, RZ, RZ, RZ ;  /* 0x000000ffff0c7224 */ /* 0x000fe400078e00ff */
[----:B------:R-:W-:Y:S02]  /*11410*/  IMAD.MOV.U32 R11, RZ, RZ, 0x1f ;  /* 0x0000001fff0b7424 */ /* 0x000fe400078e00ff */
[----:B------:R-:W-:-:S07]  /*11420*/  IMAD.MOV.U32 R15, RZ, RZ, -0x1 ;  /* 0xffffffffff0f7424 */ /* 0x000fce00078e00ff */
[----:B0-----:R-:W-:Y:S05]  /*11430*/  WARPSYNC.COLLECTIVE R15, `(.L_x_3234) ;  /* 0x000000000f087348 */ /* 0x001fea0003c00000 */
[----:B------:R1:W2:Y:S02]  /*11440*/  SHFL.IDX P6, R14, R13, R12, R11 ;  /* 0x0000000c0d0e7389 */ /* 0x0002a400000c000b */
[----:B012---:R-:W-:Y:S01]  /*11450*/  ENDCOLLECTIVE ;  /* 0x000000000000791b */ /* 0x007fe20003800000 */
.L_x_3234:
[----:B------:R-:W-:Y:S05]  /*11460*/  BRA `(.L_x_3235) ;  /* 0xffffffc400507947 */ /* 0x000fea000383ffff */
.L_x_3182:
[----:B------:R-:W-:Y:S01]  /*11470*/  BSSY B0, `(.L_x_3236) ;  /* 0x0000006000007945 */ /* 0x000fe20003800000 */
[----:B------:R-:W-:-:S07]  /*11480*/  IMAD.MOV.U32 R15, RZ, RZ, -0x1 ;  /* 0xffffffffff0f7424 */ /* 0x000fce00078e00ff */
[----:B01----:R-:W-:Y:S05]  /*11490*/  WARPSYNC.COLLECTIVE R15, `(.L_x_3237) ;  /* 0x000000000f0c7348 */ /* 0x003fea0003c00000 */
[----:B------:R-:W-:Y:S02]  /*114a0*/  ELECT P6, UR62, PT ;  /* 0x00000000003e782f */ /* 0x000fe400038c0000 */
[----:B------:R-:W-:Y:S01]  /*114b0*/  MOV R14, UR62 ;  /* 0x0000003e000e7c02 */ /* 0x000fe20008000f00 */
[----:B01----:R-:W-:Y:S10]  /*114c0*/  ENDCOLLECTIVE ;  /* 0x000000000000791b */ /* 0x003ff40003800000 */
.L_x_3237:
[----:B------:R-:W-:Y:S05]  /*114d0*/  BSYNC B0 ;  /* 0x0000000000007941 */ /* 0x000fea0003800000 */
.L_x_3236:
[----:B------:R-:W-:Y:S05]  /*114e0*/  BRA `(.L_x_3238) ;  /* 0xffffffc4005c7947 */ /* 0x000fea000383ffff */
.L_x_3184:
[----:B--2---:R-:W-:-:S04]  /*114f0*/  IMAD.U32 R3, RZ, RZ, UR40 ;  /* 0x00000028ff037e24 */ /* 0x004fc8000f8e00ff */
[----:B------:R2:W3:Y:S03]  /*11500*/  SYNCS.PHASECHK.TRANS64.TRYWAIT P0, [R3+URZ+0x33480], R2 ;  /* 0x03348002030075a7 */ /* 0x0004e6000800017f */
[----:B---3--:R-:W-:Y:S05]  /*11510*/  @!P0 NANOSLEEP.SYNCS 0x989680 ;  /* 0x009896800000895d */ /* 0x008fea0003900000 */
[----:B------:R-:W3:Y:S02]  /*11520*/  @!P0 SYNCS.PHASECHK.TRANS64 P0, [R3+URZ+0x33480], R2 ;  /* 0x03348002030085a7 */ /* 0x000ee4000800007f */
[----:B---3--:R-:W-:Y:S05]  /*11530*/  @!P0 BRA `(.L_x_3184) ;  /* 0xfffffffc00ec8947 */ /* 0x008fea000383ffff */
[----:B------:R-:W-:Y:S05]  /*11540*/  BRA `(.L_x_3239) ;  /* 0xffffffc400a87947 */ /* 0x000fea000383ffff */
.L_x_3186:
[----:B--2---:R-:W-:-:S04]  /*11550*/  IMAD.U32 R3, RZ, RZ, UR40 ;  /* 0x00000028ff037e24 */ /* 0x004fc8000f8e00ff */
[----:B------:R2:W3:Y:S03]  /*11560*/  SYNCS.PHASECHK.TRANS64.TRYWAIT P0, [R3+URZ+0x33440], R2 ;  /* 0x03344002030075a7 */ /* 0x0004e6000800017f */
[----:B---3--:R-:W-:Y:S05]  /*11570*/  @!P0 NANOSLEEP.SYNCS 0x989680 ;  /* 0x009896800000895d */ /* 0x008fea0003900000 */
[----:B------:R-:W3:Y:S02]  /*11580*/  @!P0 SYNCS.PHASECHK.TRANS64 P0, [R3+URZ+0x33440], R2 ;  /* 0x03344002030085a7 */ /* 0x000ee4000800007f */
[----:B---3--:R-:W-:Y:S05]  /*11590*/  @!P0 BRA `(.L_x_3186) ;  /* 0xfffffffc00ec8947 */ /* 0x008fea000383ffff */
[----:B------:R-:W-:Y:S05]  /*115a0*/  BRA `(.L_x_3240) ;  /* 0xffffffc8001c7947 */ /* 0x000fea000383ffff */
.L_x_3189:
        /* <DEDUP_REMOVED lines=8> */
.L_x_3241:
[----:B------:R-:W-:Y:S02]  /*11630*/  VIADD R21, R5, 0x40 ;  /* 0x0000004005157836 */ /* 0x000fe40000000000 */
[----:B------:R-:W-:Y:S02]  /*11640*/  IMAD.MOV.U32 R13, RZ, RZ, R4 ;  /* 0x000000ffff0d7224 */ /* 0x000fe400078e0004 */
[----:B------:R-:W-:-:S07]  /*11650*/  IMAD.MOV.U32 R6, RZ, RZ, R14 ;  /* 0x000000ffff067224 */ /* 0x000fce00078e000e */
[----:B------:R-:W-:Y:S05]  /*11660*/  WARPSYNC.COLLECTIVE R15, `(.L_x_3242) ;  /* 0x000000000f087348 */ /* 0x000fea0003c00000 */
[----:B------:R0:W1:Y:S02]  /*11670*/  SHFL.IDX P6, R14, R13, R12, R11 ;  /* 0x0000000c0d0e7389 */ /* 0x00006400000c000b */
[----:B01----:R-:W-:Y:S01]  /*11680*/  ENDCOLLECTIVE ;  /* 0x000000000000791b */ /* 0x003fe20003800000 */
.L_x_3242:
[----:B------:R-:W-:Y:S02]  /*11690*/  ULDC UR4, c[0x0][0x288] ;  /* 0x0000a20000047ab9 */ /* 0x000fe40000000800 */
[----:B------:R-:W-:-:S05]  /*116a0*/  IMAD R2, R9, UR4, RZ ;  /* 0x0000000409027c24 */ /* 0x000fca000f8e02ff */
[C---:B------:R-:W-:Y:S01]  /*116b0*/  ISETP.GE.AND P4, PT, R5.reuse, R2, PT ;  /* 0x000000020500720c */ /* 0x040fe20003f86270 */
[----:B------:R-:W-:Y:S02]  /*116c0*/  VIADD R11, R5, 0x20 ;  /* 0x00000020050b7836 */ /* 0x000fe40000000000 */
[----:B------:R-:W-:Y:S02]  /*116d0*/  IMAD.MOV.U32 R13, RZ, RZ, R3 ;  /* 0x000000ffff0d7224 */ /* 0x000fe400078e0003 */
[----:B------:R-:W-:-:S08]  /*116e0*/  IMAD.MOV.U32 R12, RZ, RZ, 0x1 ;  /* 0x00000001ff0c7424 */ /* 0x000fd000078e00ff */
[----:B------:R-:W-:Y:S02]  /*116f0*/  @!P4 VIADD R9, R0, UR40 ;  /* 0x000000280009cc36 */ /* 0x000fe40008000000 */
[----:B------:R-:W-:-:S05]  /*11700*/  IMAD.MOV.U32 R7, RZ, RZ, R14 ;  /* 0x000000ffff077224 */ /* 0x000fca00078e000e */
[----:B------:R-:W-:-:S05]  /*11710*/  @!P4 IADD3 R7, P3, R8, R7, RZ ;  /* 0x000000070807c210 */ /* 0x000fca0007f7e0ff */
[----:B------:R-:W-:Y:S01]  /*11720*/  @!P4 IMAD.X R6, RZ, RZ, R6, P3 ;  /* 0x000000ffff06c224 */ /* 0x000fe200018e0606 */
[----:B------:R-:W-:Y:S01]  /*11730*/  ISETP.GE.AND P3, PT, R11, R2, PT ;  /* 0x000000020b00720c */ /* 0x000fe20003f66270 */
[----:B------:R-:W-:-:S03]  /*11740*/  IMAD.MOV.U32 R11, RZ, RZ, 0x1c1f ;  /* 0x00001c1fff0b7424 */ /* 0x000fc600078e00ff */
[----:B------:R-:W-:-:S09]  /*11750*/  @!P4 LOP3.LUT R7, R7, R6, RZ, 0x3c, !PT ;  /* 0x000000060707c212 */ /* 0x000fd200078e3cff */
[----:B------:R-:W-:Y:S05]  /*11760*/  WARPSYNC.COLLECTIVE R15, `(.L_x_3243) ;  /* 0x000000000f087348 */ /* 0x000fea0003c00000 */
[----:B------:R0:W1:Y:S02]  /*11770*/  SHFL.IDX P6, R14, R13, R12, R11 ;  /* 0x0000000c0d0e7389 */ /* 0x00006400000c000b */
[----:B01----:R-:W-:Y:S01]  /*11780*/  ENDCOLLECTIVE ;  /* 0x000000000000791b */ /* 0x003fe20003800000 */
.L_x_3243:
[----:B------:R-:W-:-:S04]  /*11790*/  @!P4 LOP3.LUT R6, R7, R6, RZ, 0x3c, !PT ;  /* 0x000000060706c212 */ /* 0x000fc800078e3cff */
[----:B------:R-:W-:-:S05]  /*117a0*/  @!P4 LOP3.LUT R7, R7, R6, RZ, 0x3c, !PT ;  /* 0x000000060707c212 */ /* 0x000fca00078e3cff */
[----:B------:R-:W-:Y:S01]  /*117b0*/  @!PT LDS RZ, [RZ] ;  /* 0x00000000fffff984 */ /* 0x000fe20000000800 */
[----:B------:R-:W-:Y:S01]  /*117c0*/  @!PT LDS RZ, [RZ] ;  /* 0x00000000fffff984 */ /* 0x000fe20000000800 */
[----:B------:R-:W-:Y:S01]  /*117d0*/  @!PT LDS RZ, [RZ] ;  /* 0x00000000fffff984 */ /* 0x000fe20000000800 */
[----:B------:R-:W-:Y:S01]  /*117e0*/  @!P4 LDGSTS.E.BYPASS.LTC128B.128 [R9+0x1e200], desc[UR38][R6.64], !P2 ;  /* 0x1e2000000609cfae */ /* 0x000fe2000d101d66 */
[----:B------:R-:W-:-:S03]  /*117f0*/  IMAD.MOV.U32 R13, RZ, RZ, R4 ;  /* 0x000000ffff0d7224 */ /* 0x000fc600078e0004 */
[----:B------:R-:W-:Y:S04]  /*11800*/  @!P4 LDGSTS.E.BYPASS.LTC128B.128 [R9+0x20200], desc[UR38][R6.64+0x40], !P0 ;  /* 0x202000400609cfae */ /* 0x000fe8000c101d66 */
[----:B------:R0:W-:Y:S02]  /*11810*/  @!P4 LDGSTS.E.BYPASS.LTC128B.128 [R9+0x22200], desc[UR38][R6.64+0x80], !P1 ;  /* 0x222000800609cfae */ /* 0x0001e4000c901d66 */
[----:B0-----:R-:W-:-:S07]  /*11820*/  IMAD.MOV.U32 R6, RZ, RZ, R14 ;  /* 0x000000ffff067224 */ /* 0x001fce00078e000e */
[----:B------:R-:W-:Y:S05]  /*11830*/  WARPSYNC.COLLECTIVE R15, `(.L_x_3244) ;  /* 0x000000000f087348 */ /* 0x000fea0003c00000 */
[----:B------:R0:W1:Y:S02]  /*11840*/  SHFL.IDX P6, R14, R13, R12, R11 ;  /* 0x0000000c0d0e7389 */ /* 0x00006400000c000b */
[----:B01----:R-:W-:Y:S01]  /*11850*/  ENDCOLLECTIVE ;  /* 0x000000000000791b */ /* 0x003fe20003800000 */
.L_x_3244:
[----:B------:R-:W-:Y:S02]  /*11860*/  @!P3 VIADD R9, R0, UR40 ;  /* 0x000000280009bc36 */ /* 0x000fe40008000000 */
[----:B------:R-:W-:Y:S02]  /*11870*/  IMAD.MOV.U32 R13, RZ, RZ, R3 ;  /* 0x000000ffff0d7224 */ /* 0x000fe400078e0003 */
[----:B------:R-:W-:Y:S02]  /*11880*/  IMAD.MOV.U32 R12, RZ, RZ, 0x2 ;  /* 0x00000002ff0c7424 */ /* 0x000fe400078e00ff */
[----:B------:R-:W-:-:S07]  /*11890*/  IMAD.MOV.U32 R7, RZ, RZ, R14 ;  /* 0x000000ffff077224 */ /* 0x000fce00078e000e */
[----:B------:R-:W-:Y:S05]  /*118a0*/  WARPSYNC.COLLECTIVE R15, `(.L_x_3245) ;  /* 0x000000000f087348 */ /* 0x000fea0003c00000 */
[----:B------:R0:W1:Y:S02]  /*118b0*/  SHFL.IDX P6, R14, R13, R12, R11 ;  /* 0x0000000c0d0e7389 */ /* 0x00006400000c000b */
[----:B01----:R-:W-:Y:S01]  /*118c0*/  ENDCOLLECTIVE ;  /* 0x000000000000791b */ /* 0x003fe20003800000 */
.L_x_3245:
        /* <DEDUP_REMOVED lines=10> */
[----:B------:R-:W-:Y:S04]  /*11970*/  @!P3 LDGSTS.E.BYPASS.LTC128B.128 [R9+0x20a00], desc[UR38][R6.64+0x40], !P0 ;  /* 0x20a000400609bfae */ /* 0x000fe8000c101d66 */
[----:B------:R0:W-:Y:S01]  /*11980*/  @!P3 LDGSTS.E.BYPASS.LTC128B.128 [R9+0x22a00], desc[UR38][R6.64+0x80], !P1 ;  /* 0x22a000800609bfae */ /* 0x0001e2000c901d66 */
[----:B------:R-:W-:Y:S01]  /*11990*/  ISETP.GE.AND P3, PT, R21, R2, PT ;  /* 0x000000021500720c */ /* 0x000fe20003f66270 */
[----:B0-----:R-:W-:-:S12]  /*119a0*/  IMAD.MOV.U32 R6, RZ, RZ, R14 ;  /* 0x000000ffff067224 */ /* 0x001fd800078e000e */
[----:B------:R-:W-:Y:S05]  /*119b0*/  WARPSYNC.COLLECTIVE R15, `(.L_x_3246) ;  /* 0x000000000f087348 */ /* 0x000fea0003c00000 */
[----:B------:R0:W1:Y:S02]  /*119c0*/  SHFL.IDX P6, R14, R13, R12, R11 ;  /* 0x0000000c0d0e7389 */ /* 0x00006400000c000b */
[----:B01----:R-:W-:Y:S01]  /*119d0*/  ENDCOLLECTIVE ;  /* 0x000000000000791b */ /* 0x003fe20003800000 */
.L_x_3246:
[----:B------:R-:W-:Y:S02]  /*119e0*/  @!P3 VIADD R21, R0, UR40 ;  /* 0x000000280015bc36 */ /* 0x000fe40008000000 */
[----:B------:R-:W-:Y:S02]  /*119f0*/  IMAD.MOV.U32 R13, RZ, RZ, R3 ;  /* 0x000000ffff0d7224 */ /* 0x000fe400078e0003 */
[----:B------:R-:W-:Y:S02]  /*11a00*/  IMAD.MOV.U32 R12, RZ, RZ, 0x3 ;  /* 0x00000003ff0c7424 */ /* 0x000fe400078e00ff */
[----:B------:R-:W-:-:S07]  /*11a10*/  IMAD.MOV.U32 R7, RZ, RZ, R14 ;  /* 0x000000ffff077224 */ /* 0x000fce00078e000e */
[----:B------:R-:W-:Y:S05]  /*11a20*/  WARPSYNC.COLLECTIVE R15, `(.L_x_3247) ;  /* 0x000000000f087348 */ /* 0x000fea0003c00000 */
[----:B------:R0:W1:Y:S02]  /*11a30*/  SHFL.IDX P6, R14, R13, R12, R11 ;  /* 0x0000000c0d0e7389 */ /* 0x00006400000c000b */
[----:B01----:R-:W-:Y:S01]  /*11a40*/  ENDCOLLECTIVE ;  /* 0x000000000000791b */ /* 0x003fe20003800000 */
.L_x_3247:
        /* <DEDUP_REMOVED lines=11> */
[----:B------:R0:W-:Y:S04]  /*11b00*/  @!P3 LDGSTS.E.BYPASS.LTC128B.128 [R21+0x21200], desc[UR38][R6.64+0x40], !P0 ;  /* 0x212000400615bfae */ /* 0x0001e8000c101d66 */
[----:B------:R0:W-:Y:S02]  /*11b10*/  @!P3 LDGSTS.E.BYPASS.LTC128B.128 [R21+0x23200], desc[UR38][R6.64+0x80], !P1 ;  /* 0x232000800615bfae */ /* 0x0001e4000c901d66 */
[----:B0-----:R-:W-:Y:S05]  /*11b20*/  WARPSYNC.COLLECTIVE R15, `(.L_x_3248) ;  /* 0x000000000f087348 */ /* 0x001fea0003c00000 */
[----:B------:R1:W2:Y:S02]  /*11b30*/  SHFL.IDX P6, R14, R13, R12, R11 ;  /* 0x0000000c0d0e7389 */ /* 0x0002a400000c000b */
[----:B012---:R-:W-:Y:S01]  /*11b40*/  ENDCOLLECTIVE ;  /* 0x000000000000791b */ /* 0x007fe20003800000 */
.L_x_3248:
[----:B------:R-:W-:Y:S05]  /*11b50*/  BRA `(.L_x_3249) ;  /* 0xffffffcc00547947 */ /* 0x000fea000383ffff */
.L_x_3192:
[----:B-1----:R-:W-:-:S04]  /*11b60*/  IMAD.U32 R3, RZ, RZ, UR40 ;  /* 0x00000028ff037e24 */ /* 0x002fc8000f8e00ff */
[----:B------:R1:W2:Y:S03]  /*11b70*/  SYNCS.PHASECHK.TRANS64.TRYWAIT P0, [R3+URZ+0x33420], R0 ;  /* 0x03342000030075a7 */ /* 0x0002a6000800017f */
[----:B--2---:R-:W-:Y:S05]  /*11b80*/  @!P0 NANOSLEEP.SYNCS 0x989680 ;  /* 0x009896800000895d */ /* 0x004fea0003900000 */
[----:B------:R-:W2:Y:S02]  /*11b90*/  @!P0 SYNCS.PHASECHK.TRANS64 P0, [R3+URZ+0x33420], R0 ;  /* 0x03342000030085a7 */ /* 0x000ea4000800007f */
[----:B--2---:R-:W-:Y:S05]  /*11ba0*/  @!P0 BRA `(.L_x_3192) ;  /* 0xfffffffc00ec8947 */ /* 0x004fea000383ffff */
[----:B------:R-:W-:Y:S05]  /*11bb0*/  BRA `(.L_x_3250) ;  /* 0xffffffcc00a47947 */ /* 0x000fea000383ffff */
.L_x_3197:
[----:B0-----:R0:W1:Y:S02]  /*11bc0*/  SYNCS.PHASECHK.TRANS64.TRYWAIT P0, [R6+URZ+0x33480], R5 ;  /* 0x03348005060075a7 */ /* 0x001064000800017f */
[----:B-1----:R-:W-:Y:S05]  /*11bd0*/  @!P0 NANOSLEEP.SYNCS 0x989680 ;  /* 0x009896800000895d */ /* 0x002fea0003900000 */
[----:B------:R-:W1:Y:S02]  /*11be0*/  @!P0 SYNCS.PHASECHK.TRANS64 P0, [R6+URZ+0x33480], R5 ;  /* 0x03348005060085a7 */ /* 0x000e64000800007f */
[----:B-1----:R-:W-:Y:S05]  /*11bf0*/  @!P0 BRA `(.L_x_3197) ;  /* 0xfffffffc00f08947 */ /* 0x002fea000383ffff */
[----:B------:R-:W-:Y:S05]  /*11c00*/  BRA `(.L_x_3251) ;  /* 0xffffffd000587947 */ /* 0x000fea000383ffff */
.L_x_3203:
[----:B-1----:R1:W2:Y:S02]  /*11c10*/  SYNCS.PHASECHK.TRANS64.TRYWAIT P0, [R6+URZ+0x33440], R5 ;  /* 0x03344005060075a7 */ /* 0x0022a4000800017f */
[----:B--2---:R-:W-:Y:S05]  /*11c20*/  @!P0 NANOSLEEP.SYNCS 0x989680 ;  /* 0x009896800000895d */ /* 0x004fea0003900000 */
[----:B------:R-:W2:Y:S02]  /*11c30*/  @!P0 SYNCS.PHASECHK.TRANS64 P0, [R6+URZ+0x33440], R5 ;  /* 0x03344005060085a7 */ /* 0x000ea4000800007f */
[----:B--2---:R-:W-:Y:S05]  /*11c40*/  @!P0 BRA `(.L_x_3203) ;  /* 0xfffffffc00f08947 */ /* 0x004fea000383ffff */
[----:B------:R-:W-:Y:S05]  /*11c50*/  BRA `(.L_x_3252) ;  /* 0xffffffd400447947 */ /* 0x000fea000383ffff */
.L_x_3210:
[----:B0-----:R0:W1:Y:S02]  /*11c60*/  SYNCS.PHASECHK.TRANS64.TRYWAIT P0, [R3+URZ+0x33470], R4 ;  /* 0x03347004030075a7 */ /* 0x001064000800017f */
[----:B-1----:R-:W-:Y:S05]  /*11c70*/  @!P0 NANOSLEEP.SYNCS 0x989680 ;  /* 0x009896800000895d */ /* 0x002fea0003900000 */
[----:B------:R-:W1:Y:S02]  /*11c80*/  @!P0 SYNCS.PHASECHK.TRANS64 P0, [R3+URZ+0x33470], R4 ;  /* 0x03347004030085a7 */ /* 0x000e64000800007f */
[----:B-1----:R-:W-:Y:S05]  /*11c90*/  @!P0 BRA `(.L_x_3210) ;  /* 0xfffffffc00f08947 */ /* 0x002fea000383ffff */
[----:B------:R-:W-:Y:S05]  /*11ca0*/  BRA `(.L_x_3253) ;  /* 0xffffffd800447947 */ /* 0x000fea000383ffff */
.L_x_3212:
[----:B0-----:R0:W1:Y:S02]  /*11cb0*/  SYNCS.PHASECHK.TRANS64.TRYWAIT P0, [R3+URZ+0x33460], R4 ;  /* 0x03346004030075a7 */ /* 0x001064000800017f */
[----:B-1----:R-:W-:Y:S05]  /*11cc0*/  @!P0 NANOSLEEP.SYNCS 0x989680 ;  /* 0x009896800000895d */ /* 0x002fea0003900000 */
[----:B------:R-:W1:Y:S02]  /*11cd0*/  @!P0 SYNCS.PHASECHK.TRANS64 P0, [R3+URZ+0x33460], R4 ;  /* 0x03346004030085a7 */ /* 0x000e64000800007f */
[----:B-1----:R-:W-:Y:S05]  /*11ce0*/  @!P0 BRA `(.L_x_3212) ;  /* 0xfffffffc00f08947 */ /* 0x002fea000383ffff */
[----:B------:R-:W-:Y:S05]  /*11cf0*/  BRA `(.L_x_3254) ;  /* 0xffffffd800487947 */ /* 0x000fea000383ffff */
.L_x_3218:
[----:B-1----:R1:W2:Y:S02]  /*11d00*/  SYNCS.PHASECHK.TRANS64.TRYWAIT P0, [R0+URZ+0x33470], R3 ;  /* 0x03347003000075a7 */ /* 0x0022a4000800017f */
[----:B--2---:R-:W-:Y:S05]  /*11d10*/  @!P0 NANOSLEEP.SYNCS 0x989680 ;  /* 0x009896800000895d */ /* 0x004fea0003900000 */
[----:B------:R-:W2:Y:S02]  /*11d20*/  @!P0 SYNCS.PHASECHK.TRANS64 P0, [R0+URZ+0x33470], R3 ;  /* 0x03347003000085a7 */ /* 0x000ea4000800007f */
[----:B--2---:R-:W-:Y:S05]  /*11d30*/  @!P0 BRA `(.L_x_3218) ;  /* 0xfffffffc00f08947 */ /* 0x004fea000383ffff */
[----:B------:R-:W-:Y:S05]  /*11d40*/  BRA `(.L_x_3255) ;  /* 0xffffffe400587947 */ /* 0x000fea000383ffff */
.L_x_3220:
[----:B-1----:R1:W2:Y:S02]  /*11d50*/  SYNCS.PHASECHK.TRANS64.TRYWAIT P0, [R0+URZ+0x33460], R3 ;  /* 0x03346003000075a7 */ /* 0x0022a4000800017f */
[----:B--2---:R-:W-:Y:S05]  /*11d60*/  @!P0 NANOSLEEP.SYNCS 0x989680 ;  /* 0x009896800000895d */ /* 0x004fea0003900000 */
[----:B------:R-:W2:Y:S02]  /*11d70*/  @!P0 SYNCS.PHASECHK.TRANS64 P0, [R0+URZ+0x33460], R3 ;  /* 0x03346003000085a7 */ /* 0x000ea4000800007f */
[----:B--2---:R-:W-:Y:S05]  /*11d80*/  @!P0 BRA `(.L_x_3220) ;  /* 0xfffffffc00f08947 */ /* 0x004fea000383ffff */
[----:B------:R-:W-:Y:S05]  /*11d90*/  BRA `(.L_x_3256) ;  /* 0xffffffe400607947 */ /* 0x000fea000383ffff */
.L_x_3222:
[----:B-1----:R1:W2:Y:S02]  /*11da0*/  SYNCS.PHASECHK.TRANS64.TRYWAIT P0, [R6+URZ+0x33420], R3 ;  /* 0x03342003060075a7 */ /* 0x0022a4000800017f */
[----:B--2---:R-:W-:Y:S05]  /*11db0*/  @!P0 NANOSLEEP.SYNCS 0x989680 ;  /* 0x009896800000895d */ /* 0x004fea0003900000 */
[----:B------:R-:W2:Y:S02]  /*11dc0*/  @!P0 SYNCS.PHASECHK.TRANS64 P0, [R6+URZ+0x33420], R3 ;  /* 0x03342003060085a7 */ /* 0x000ea4000800007f */
[----:B--2---:R-:W-:Y:S05]  /*11dd0*/  @!P0 BRA `(.L_x_3222) ;  /* 0xfffffffc00f08947 */ /* 0x004fea000383ffff */
[----:B------:R-:W-:Y:S05]  /*11de0*/  BRA `(.L_x_3257) ;  /* 0xfffffff0004c7947 */ /* 0x000fea000383ffff */
.L_x_3224:
[----:B0-----:R0:W1:Y:S02]  /*11df0*/  SYNCS.PHASECHK.TRANS64.TRYWAIT P1, [R7+URZ], R4 ;  /* 0x00000004070075a7 */ /* 0x001064000802017f */
[----:B-1----:R-:W-:Y:S05]  /*11e00*/  @!P1 NANOSLEEP.SYNCS 0x989680 ;  /* 0x009896800000995d */ /* 0x002fea0003900000 */
[----:B------:R-:W1:Y:S02]  /*11e10*/  @!P1 SYNCS.PHASECHK.TRANS64 P1, [R7+URZ], R4 ;  /* 0x00000004070095a7 */ /* 0x000e64000802007f */
[----:B-1----:R-:W-:Y:S05]  /*11e20*/  @!P1 BRA `(.L_x_3224) ;  /* 0xfffffffc00f09947 */ /* 0x002fea000383ffff */
[----:B------:R-:W-:Y:S05]  /*11e30*/  BRA `(.L_x_3258) ;  /* 0xfffffff0009c7947 */ /* 0x000fea000383ffff */
.L_x_3225:
[----:B-1----:R1:W2:Y:S02]  /*11e40*/  SYNCS.PHASECHK.TRANS64.TRYWAIT P1, [R5+URZ], R0 ;  /* 0x00000000050075a7 */ /* 0x0022a4000802017f */
[----:B--2---:R-:W-:Y:S05]  /*11e50*/  @!P1 NANOSLEEP.SYNCS 0x989680 ;  /* 0x009896800000995d */ /* 0x004fea0003900000 */
[----:B------:R-:W2:Y:S02]  /*11e60*/  @!P1 SYNCS.PHASECHK.TRANS64 P1, [R5+URZ], R0 ;  /* 0x00000000050095a7 */ /* 0x000ea4000802007f */
[----:B--2---:R-:W-:Y:S05]  /*11e70*/  @!P1 BRA `(.L_x_3225) ;  /* 0xfffffffc00f09947 */ /* 0x004fea000383ffff */
[----:B------:R-:W-:Y:S05]  /*11e80*/  BRA `(.L_x_3259) ;  /* 0xfffffff000907947 */ /* 0x000fea000383ffff */
.L_x_3227:
[----:B-1----:R1:W2:Y:S02]  /*11e90*/  SYNCS.PHASECHK.TRANS64.TRYWAIT P1, [R5+URZ+0x33460], R4 ;  /* 0x03346004050075a7 */ /* 0x0022a4000802017f */
[----:B--2---:R-:W-:Y:S05]  /*11ea0*/  @!P1 NANOSLEEP.SYNCS 0x989680 ;  /* 0x009896800000995d */ /* 0x004fea0003900000 */
[----:B------:R-:W2:Y:S02]  /*11eb0*/  @!P1 SYNCS.PHASECHK.TRANS64 P1, [R5+URZ+0x33460], R4 ;  /* 0x03346004050095a7 */ /* 0x000ea4000802007f */
[----:B--2---:R-:W-:Y:S05]  /*11ec0*/  @!P1 BRA `(.L_x_3227) ;  /* 0xfffffffc00f09947 */ /* 0x004fea000383ffff */
[----:B------:R-:W-:Y:S05]  /*11ed0*/  BRA `(.L_x_3260) ;  /* 0xfffffff000907947 */ /* 0x000fea000383ffff */
.L_x_3229:
[----:B--2---:R2:W3:Y:S02]  /*11ee0*/  SYNCS.PHASECHK.TRANS64.TRYWAIT P1, [R3+URZ+0x33460], R0 ;  /* 0x03346000030075a7 */ /* 0x0044e4000802017f */
[----:B---3--:R-:W-:Y:S05]  /*11ef0*/  @!P1 NANOSLEEP.SYNCS 0x989680 ;  /* 0x009896800000995d */ /* 0x008fea0003900000 */
[----:B------:R-:W3:Y:S02]  /*11f00*/  @!P1 SYNCS.PHASECHK.TRANS64 P1, [R3+URZ+0x33460], R0 ;  /* 0x03346000030095a7 */ /* 0x000ee4000802007f */
[----:B---3--:R-:W-:Y:S05]  /*11f10*/  @!P1 BRA `(.L_x_3229) ;  /* 0xfffffffc00f09947 */ /* 0x008fea000383ffff */
[----:B------:R-:W-:Y:S05]  /*11f20*/  BRA `(.L_x_3261) ;  /* 0xfffffff000907947 */ /* 0x000fea000383ffff */
.L_x_3231:
[----:B---3--:R3:W4:Y:S02]  /*11f30*/  SYNCS.PHASECHK.TRANS64.TRYWAIT P0, [R5+URZ+0x33480], R4 ;  /* 0x03348004050075a7 */ /* 0x008724000800017f */
[----:B----4-:R-:W-:Y:S05]  /*11f40*/  @!P0 NANOSLEEP.SYNCS 0x989680 ;  /* 0x009896800000895d */ /* 0x010fea0003900000 */
[----:B------:R-:W4:Y:S02]  /*11f50*/  @!P0 SYNCS.PHASECHK.TRANS64 P0, [R5+URZ+0x33480], R4 ;  /* 0x03348004050085a7 */ /* 0x000f24000800007f */
[----:B----4-:R-:W-:Y:S05]  /*11f60*/  @!P0 BRA `(.L_x_3231) ;  /* 0xfffffffc00f08947 */ /* 0x010fea000383ffff */
[----:B------:R-:W-:Y:S05]  /*11f70*/  BRA `(.L_x_3232) ;  /* 0xfffffff0008c7947 */ /* 0x000fea000383ffff */
.L_x_3262:
        /* <DEDUP_REMOVED lines=16> */
.L_x_13347:


//--------------------- .text._ZN7cutlass13device_kernelIN5flash11enable_sm90INS1_16FlashAttnFwdSm90INS1_25CollectiveMainloopFwdSm90ILi2EN4cute5tupleIJNS5_1CILi1EEES8_S8_EEENS6_IJNS7_ILi128EEENS7_ILi160EEENS7_ILi192EEEEEELi192ENS_12float_e4m3_tEfNS_4arch4Sm90ELb0ELb0ELb1ELb1ELb0ELb0ELb0ELb1ELb1ELb1ELb1ELb0EEENS1_21CollectiveEpilogueFwdINS6_IJSA_SC_SB_EEES9_NS_10bfloat16_tESG_Li256ELb1ELb1ELb1ELb1EEENS1_36VarlenDynamicPersistentTileSchedulerILi128ELi160ELi256ELi128ELb1ELb1ELb1ELb0ELb1ELb1EEEEEEEEEvNT_6ParamsE --------------------------
	.section	.text._ZN7cutlass13device_kernelIN5flash11enable_sm90INS1_16FlashAttnFwdSm90INS1_25CollectiveMainloopFwdSm90ILi2EN4cute5tupleIJNS5_1CILi1EEES8_S8_EEENS6_IJNS7_ILi128EEENS7_ILi160EEENS7_ILi192EEEEEELi192ENS_12float_e4m3_tEfNS_4arch4Sm90ELb0ELb0ELb1ELb1ELb0ELb0ELb0ELb1ELb1ELb1ELb1ELb0EEENS1_21CollectiveEpilogueFwdINS6_IJSA_SC_SB_EEES9_NS_10bfloat16_tESG_Li256ELb1ELb1ELb1ELb1EEENS1_36VarlenDynamicPersistentTileSchedulerILi128ELi160ELi256ELi128ELb1ELb1ELb1ELb0ELb1ELb1EEEEEEEEEvNT_6ParamsE,"ax",@progbits
	.align	128
.text._ZN7cutlass13device_kernelIN5flash11enable_sm90INS1_16FlashAttnFwdSm90INS1_25CollectiveMainloopFwdSm90ILi2EN4cute5tupleIJNS5_1CILi1EEES8_S8_EEENS6_IJNS7_ILi128EEENS7_ILi160EEENS7_ILi192EEEEEELi192ENS_12float_e4m3_tEfNS_4arch4Sm90ELb0ELb0ELb1ELb1ELb0ELb0ELb0ELb1ELb1ELb1ELb1ELb0EEENS1_21CollectiveEpilogueFwdINS6_IJSA_SC_SB_EEES9_NS_10bfloat16_tESG_Li256ELb1ELb1ELb1ELb1EEENS1_36VarlenDynamicPersistentTileSchedulerILi128ELi160ELi256ELi128ELb1ELb1ELb1ELb0ELb1ELb1EEEEEEEEEvNT_6ParamsE:
        .type           _ZN7cutlass13device_kernelIN5flash11enable_sm90INS1_16FlashAttnFwdSm90INS1_25CollectiveMainloopFwdSm90ILi2EN4cute5tupleIJNS5_1CILi1EEES8_S8_EEENS6_IJNS7_ILi128EEENS7_ILi160EEENS7_ILi192EEEEEELi192ENS_12float_e4m3_tEfNS_4arch4Sm90ELb0ELb0ELb1ELb1ELb0ELb0ELb0ELb1ELb1ELb1ELb1ELb0EEENS1_21CollectiveEpilogueFwdINS6_IJSA_SC_SB_EEES9_NS_10bfloat16_tESG_Li256ELb1ELb1ELb1ELb1EEENS1_36VarlenDynamicPersistentTileSchedulerILi128ELi160ELi256ELi128ELb1ELb1ELb1ELb0ELb1ELb1EEEEEEEEEvNT_6ParamsE,@function
        .size           _ZN7cutlass13device_kernelIN5flash11enable_sm90INS1_16FlashAttnFwdSm90INS1_25CollectiveMainloopFwdSm90ILi2EN4cute5tupleIJNS5_1CILi1EEES8_S8_EEENS6_IJNS7_ILi128EEENS7_ILi160EEENS7_ILi192EEEEEELi192ENS_12float_e4m3_tEfNS_4arch4Sm90ELb0ELb0ELb1ELb1ELb0ELb0ELb0ELb1ELb1ELb1ELb1ELb0EEENS1_21CollectiveEpilogueFwdINS6_IJSA_SC_SB_EEES9_NS_10bfloat16_tESG_Li256ELb1ELb1ELb1ELb1EEENS1_36VarlenDynamicPersistentTileSchedulerILi128ELi160ELi256ELi128ELb1ELb1ELb1ELb0ELb1ELb1EEEEEEEEEvNT_6ParamsE,(.L_x_13348 - _ZN7cutlass13device_kernelIN5flash11enable_sm90INS1_16FlashAttnFwdSm90INS1_25CollectiveMainloopFwdSm90ILi2EN4cute5tupleIJNS5_1CILi1EEES8_S8_EEENS6_IJNS7_ILi128EEENS7_ILi160EEENS7_ILi192EEEEEELi192ENS_12float_e4m3_tEfNS_4arch4Sm90ELb0ELb0ELb1ELb1ELb0ELb0ELb0ELb1ELb1ELb1ELb1ELb0EEENS1_21CollectiveEpilogueFwdINS6_IJSA_SC_SB_EEES9_NS_10bfloat16_tESG_Li256ELb1ELb1ELb1ELb1EEENS1_36VarlenDynamicPersistentTileSchedulerILi128ELi160ELi256ELi128ELb1ELb1ELb1ELb0ELb1ELb1EEEEEEEEEvNT_6ParamsE)
        .other          _ZN7cutlass13device_kernelIN5flash11enable_sm90INS1_16FlashAttnFwdSm90INS1_25CollectiveMainloopFwdSm90ILi2EN4cute5tupleIJNS5_1CILi1EEES8_S8_EEENS6_IJNS7_ILi128EEENS7_ILi160EEENS7_ILi192EEEEEELi192ENS_12float_e4m3_tEfNS_4arch4Sm90ELb0ELb0ELb1ELb1ELb0ELb0ELb0ELb1ELb1ELb1ELb1ELb0EEENS1_21CollectiveEpilogueFwdINS6_IJSA_SC_SB_EEES9_NS_10bfloat16_tESG_Li256ELb1ELb1ELb1ELb1EEENS1_36VarlenDynamicPersistentTileSchedulerILi128ELi160ELi256ELi128ELb1ELb1ELb1ELb0ELb1ELb1EEEEEEEEEvNT_6ParamsE,@"STO_CUDA_ENTRY STV_DEFAULT"
_ZN7cutlass13device_kernelIN5flash11enable_sm90INS1_16FlashAttnFwdSm90INS1_25CollectiveMainloopFwdSm90ILi2EN4cute5tupleIJNS5_1CILi1EEES8_S8_EEENS6_IJNS7_ILi128EEENS7_ILi160EEENS7_ILi192EEEEEELi192ENS_12float_e4m3_tEfNS_4arch4Sm90ELb0ELb0ELb1ELb1ELb0ELb0ELb0ELb1ELb1ELb1ELb1ELb0EEENS1_21CollectiveEpilogueFwdINS6_IJSA_SC_SB_EEES9_NS_10bfloat16_tESG_Li256ELb1ELb1ELb1ELb1EEENS1_36VarlenDynamicPersistentTileSchedulerILi128ELi160ELi256ELi128ELb1ELb1ELb1ELb0ELb1ELb1EEEEEEEEEvNT_6ParamsE:
        /* <DEDUP_REMOVED lines=18> */
.L_x_3264:
[----:B------:R-:W-:Y:S05]  /*0120*/  BSYNC B0 ;  /* 0x0000000000007941 */ /* 0x000fea0003800000 */
.L_x_3263:
        /* <DEDUP_REMOVED lines=41> */
.L_x_3265:
        /* <DEDUP_REMOVED lines=22> */
.L_x_3266:
        /* <DEDUP_REMOVED lines=18> */
.L_x_3267:
        /* <DEDUP_REMOVED lines=22> */
.L_x_3268:
        /* <DEDUP_REMOVED lines=22> */
.L_x_3269:
[----:B------:R-:W-:Y:S01]  /*0900*/  PLOP3.LUT P0, PT, PT, PT, UP0, 0x80, 0x0 ;  /* 0x000000000000781c */ /* 0x000fe20003f0f008 */
[----:B------:R-:W-:Y:S01]  /*0910*/  UMOV UR38, 0x1 ;  /* 0x0000000100267882 */ /* 0x000fe20000000000 */
[----:B------:R-:W-:Y:S01]  /*0920*/  NOP ;  /* 0x0000000000007918 */ /* 0x000fe20000000000 */
[----:B------:R-:W-:Y:S01]  /*0930*/  USEL UR38, UR38, 0x2, !UP0 ;  /* 0x0000000226267887 */ /* 0x000fe2000c000000 */
[----:B------:R-:W-:Y:S01]  /*0940*/  ULDC.64 UR50, c[0x0][0x208] ;  /* 0x0000820000327ab9 */ /* 0x000fe20000000a00 */
[----:B012-4-:R-:W-:Y:S08]  /*0950*/  BAR.SYNC.DEFER_BLOCKING 0x0 ;  /* 0x0000000000007b1d */ /* 0x017ff00000010000 */
[----:B------:R-:W-:Y:S05]  /*0960*/  @!P0 BRA `(.L_x_3270) ;  /* 0x000000ec00548947 */ /* 0x000fea0003800000 */
.L_x_3271:
        /* <DEDUP_REMOVED lines=29> */
[----:B------:R-:W-:Y:S02]  /*0b40*/  LOP3.LUT R3, R2, 0xffffff80, RZ, 0xc0, !PT ;  /* 0xffffff8002037812 */ /* 0x000fe400078ec0ff */
[-C--:B------:R-:W-:Y:S01]  /*0b50*/  LEA.HI R11, R0, R12.reuse, RZ, 0x2 ;  /* 0x0000000c000b7211 */ /* 0x080fe200078f10ff */
[----:B------:R-:W-:Y:S01]  /*0b60*/  IMAD.SHL.U32 R5, R4, 0x20, RZ ;  /* 0x0000002004057824 */ /* 0x000fe200078e00ff */
[----:B------:R-:W-:Y:S01]  /*0b70*/  SHF.R.S32.HI R14, RZ, 0x7, R2 ;  /* 0x00000007ff0e7819 */ /* 0x000fe20000011402 */
[----:B------:R-:W-:Y:S01]  /*0b80*/  IMAD.IADD R13, R12, 0x1, -R3 ;  /* 0x000000010c0d7824 */ /* 0x000fe200078e0a03 */
[----:B------:R-:W-:Y:S02]  /*0b90*/  LEA.HI R3, R0, R12, RZ, 0x4 ;  /* 0x0000000c00037211 */ /* 0x000fe400078f20ff */
[----:B------:R-:W-:Y:S02]  /*0ba0*/  LOP3.LUT R11, R11, 0xfffffffc, RZ, 0xc0, !PT ;  /* 0xfffffffc0b0b7812 */ /* 0x000fe400078ec0ff */
[----:B------:R-:W-:-:S02]  /*0bb0*/  SHF.R.S32.HI R7, RZ, 0x1f, R13 ;  /* 0x0000001fff077819 */ /* 0x000fc4000001140d */
[----:B------:R-:W-:Y:S01]  /*0bc0*/  SHF.R.S32.HI R6, RZ, 0x4, R3 ;  /* 0x00000004ff067819 */ /* 0x000fe20000011403 */
[C---:B------:R-:W-:Y:S01]  /*0bd0*/  IMAD.IADD R11, R12.reuse, 0x1, -R11 ;  /* 0x000000010c0b7824 */ /* 0x040fe200078e0a0b */
[----:B------:R-:W-:Y:S02]  /*0be0*/  LEA.HI R8, R7, R13, RZ, 0x2 ;  /* 0x0000000d07087211 */ /* 0x000fe400078f10ff */
[----:B------:R-:W-:Y:S02]  /*0bf0*/  LOP3.LUT R4, R3, 0x3fffff0, RZ, 0xc0, !PT ;  /* 0x03fffff003047812 */ /* 0x000fe400078ec0ff */
[--C-:B------:R-:W-:Y:S02]  /*0c00*/  SHF.R.S32.HI R9, RZ, 0x2, R8.reuse ;  /* 0x00000002ff097819 */ /* 0x100fe40000011408 */
[----:B------:R-:W-:Y:S01]  /*0c10*/  SHF.R.S32.HI R10, RZ, 0x1f, R8 ;  /* 0x0000001fff0a7819 */ /* 0x000fe20000011408 */
[----:B------:R-:W-:Y:S01]  /*0c20*/  IMAD.IADD R4, R12, 0x1, -R4 ;  /* 0x000000010c047824 */ /* 0x000fe200078e0a04 */
[----:B------:R-:W-:-:S02]  /*0c30*/  LOP3.LUT R8, R8, 0x7ffffffc, RZ, 0xc0, !PT ;  /* 0x7ffffffc08087812 */ /* 0x000fc400078ec0ff */
[----:B------:R-:W-:Y:S02]  /*0c40*/  LEA.HI R3, R3, R6, RZ, 0x1 ;  /* 0x0000000603037211 */ /* 0x000fe400078f08ff */
[----:B------:R-:W-:Y:S01]  /*0c50*/  LEA.HI R10, R10, R9, RZ, 0x3 ;  /* 0x000000090a0a7211 */ /* 0x000fe200078f18ff */
[----:B------:R-:W-:Y:S01]  /*0c60*/  IMAD.IADD R8, R13, 0x1, -R8 ;  /* 0x000000010d087824 */ /* 0x000fe200078e0a08 */
[----:B------:R-:W-:Y:S02]  /*0c70*/  LOP3.LUT R5, R5, 0xfffffc00, RZ, 0xc0, !PT ;  /* 0xfffffc0005057812 */ /* 0x000fe400078ec0ff */
[----:B------:R-:W-:Y:S01]  /*0c80*/  LOP3.LUT R3, R3, 0x1ffffffe, RZ, 0xc0, !PT ;  /* 0x1ffffffe03037812 */ /* 0x000fe200078ec0ff */
[----:B------:R-:W-:Y:S01]  /*0c90*/  IMAD.SHL.U32 R17, R8, 0x2, RZ ;  /* 0x0000000208117824 */ /* 0x000fe200078e00ff */
[----:B------:R-:W-:Y:S01]  /*0ca0*/  LOP3.LUT R10, R10, 0xfffffff8, RZ, 0xc0, !PT ;  /* 0xfffffff80a0a7812 */ /* 0x000fe200078ec0ff */
[----:B------:R-:W-:Y:S01]  /*0cb0*/  IMAD R4, R4, 0x40, R5 ;  /* 0x0000004004047824 */ /* 0x000fe200078e0205 */
[----:B------:R-:W-:Y:S01]  /*0cc0*/  LEA.HI R7, R7, R13, RZ, 0x5 ;  /* 0x0000000d07077211 */ /* 0x000fe200078f28ff */
[----:B------:R-:W-:Y:S01]  /*0cd0*/  IMAD.IADD R3, R6, 0x1, -R3 ;  /* 0x0000000106037824 */ /* 0x000fe200078e0a03 */
[----:B------:R-:W-:Y:S01]  /*0ce0*/  LEA.HI R2, R2, R14, RZ, 0x1 ;  /* 0x0000000e02027211 */ /* 0x000fe200078f08ff */
[----:B------:R-:W-:Y:S01]  /*0cf0*/  IMAD.IADD R10, R9, 0x1, -R10 ;  /* 0x00000001090a7824 */ /* 0x000fe200078e0a0a */
[----:B------:R-:W-:Y:S01]  /*0d00*/  LEA.HI R5, R11, R11, RZ, 0x1 ;  /* 0x0000000b0b057211 */ /* 0x000fe200078f08ff */
[----:B------:R-:W-:Y:S01]  /*0d10*/  VIADD R235, R17, 0x10 ;  /* 0x0000001011eb7836 */ /* 0x000fe20000000000 */
[----:B------:R-:W-:Y:S01]  /*0d20*/  SHF.R.S32.HI R7, RZ, 0x5, R7 ;  /* 0x00000005ff077819 */ /* 0x000fe20000011407 */
[----:B------:R-:W-:Y:S01]  /*0d30*/  IMAD R3, R3, 0x8, R4 ;  /* 0x0000000803037824 */ /* 0x000fe200078e0204 */
[----:B------:R-:W-:Y:S01]  /*0d40*/  LOP3.LUT R2, R2, 0x3fffffe, RZ, 0xc0, !PT ;  /* 0x03fffffe02027812 */ /* 0x000fe200078ec0ff */
[C---:B------:R-:W-:Y:S01]  /*0d50*/  VIADD R232, R17.reuse, 0x48 ;  /* 0x0000004811e87836 */ /* 0x040fe20000000000 */
[----:B------:R-:W-:Y:S01]  /*0d60*/  LEA.HI R0, R0, R12, RZ, 0x3 ;  /* 0x0000000c00007211 */ /* 0x000fe200078f18ff */
[----:B------:R-:W-:Y:S01]  /*0d70*/  VIADD R229, R17, 0x60 ;  /* 0x0000006011e57836 */ /* 0x000fe20000000000 */
[----:B------:R-:W-:Y:S01]  /*0d80*/  LOP3.LUT R4, R5, 0x1ffffffe, RZ, 0xc0, !PT ;  /* 0x1ffffffe05047812 */ /* 0x000fe200078ec0ff */
[----:B------:R-:W-:Y:S01]  /*0d90*/  IMAD R7, R7, 0x10, R10 ;  /* 0x0000001007077824 */ /* 0x000fe200078e020a */
[----:B------:R-:W-:Y:S01]  /*0da0*/  LOP3.LUT R16, R0, 0xfffffff8, RZ, 0xc0, !PT ;  /* 0xfffffff800107812 */ /* 0x000fe200078ec0ff */
[----:B------:R-:W-:Y:S01]  /*0db0*/  IMAD.IADD R2, R14, 0x1, -R2 ;  /* 0x000000010e027824 */ /* 0x000fe200078e0a02 */
[----:B------:R-:W-:Y:S01]  /*0dc0*/  SHF.R.S32.HI R237, RZ, 0x3, R0 ;  /* 0x00000003ffed7819 */ /* 0x000fe20000011400 */
[C---:B------:R-:W-:Y:S01]  /*0dd0*/  VIADD R226, R17.reuse, 0x78 ;  /* 0x0000007811e27836 */ /* 0x040fe20000000000 */
[----:B------:R-:W-:Y:S01]  /*0de0*/  SHF.R.S32.HI R0, RZ, 0x1f, R235 ;  /* 0x0000001fff007819 */ /* 0x000fe200000114eb */
[C---:B------:R-:W-:Y:S01]  /*0df0*/  VIADD R223, R17.reuse, 0x90 ;  /* 0x0000009011df7836 */ /* 0x040fe20000000000 */
[----:B------:R-:W-:Y:S01]  /*0e00*/  SHF.R.S32.HI R0, RZ, 0x1f, R232 ;  /* 0x0000001fff007819 */ /* 0x000fe200000114e8 */
[----:B------:R-:W-:Y:S01]  /*0e10*/  VIADD R220, R17, 0xa8 ;  /* 0x000000a811dc7836 */ /* 0x000fe20000000000 */
[----:B------:R-:W-:Y:S01]  /*0e20*/  SHF.R.S32.HI R0, RZ, 0x1f, R229 ;  /* 0x0000001fff007819 */ /* 0x000fe200000114e5 */
[----:B------:R-:W-:Y:S01]  /*0e30*/  IMAD.IADD R4, R11, 0x1, -R4 ;  /* 0x000000010b047824 */ /* 0x000fe200078e0a04 */
[----:B------:R-:W-:Y:S01]  /*0e40*/  SHF.R.S32.HI R0, RZ, 0x1f, R226 ;  /* 0x0000001fff007819 */ /* 0x000fe200000114e2 */
[----:B------:R-:W-:Y:S01]  /*0e50*/  IMAD R2, R2, 0x40, R7 ;  /* 0x0000004002027824 */ /* 0x000fe200078e0207 */
[----:B------:R-:W-:Y:S01]  /*0e60*/  SHF.R.S32.HI R0, RZ, 0x1f, R223 ;  /* 0x0000001fff007819 */ /* 0x000fe200000114df */
[----:B------:R0:W-:Y:S01]  /*0e70*/  STL [R1+0x40], R3 ;  /* 0x0000400301007387 */ /* 0x0001e20000100800 */
[----:B------:R-:W-:Y:S01]  /*0e80*/  SHF.R.S32.HI R0, RZ, 0x1f, R220 ;  /* 0x0000001fff007819 */ /* 0x000fe200000114dc */
[----:B------:R-:W-:-:S02]  /*0e90*/  IMAD R0, R4, 0x8, R2 ;  /* 0x0000000804007824 */ /* 0x000fc400078e0202 */
[----:B------:R1:W-:Y:S01]  /*0ea0*/  STL [R1+0x38], R2 ;  /* 0x0000380201007387 */ /* 0x0003e20000100800 */
[C---:B------:R-:W-:Y:S02]  /*0eb0*/  VIADD R236, R17.reuse, 0x8 ;  /* 0x0000000811ec7836 */ /* 0x040fe40000000000 */
[C---:B------:R-:W-:Y:S01]  /*0ec0*/  VIADD R234, R17.reuse, 0x18 ;  /* 0x0000001811ea7836 */ /* 0x040fe20000000000 */
[----:B------:R1:W-:Y:S01]  /*0ed0*/  STL [R1+0x3c], R0 ;  /* 0x00003c0001007387 */ /* 0x0003e20000100800 */
[C---:B------:R-:W-:Y:S01]  /*0ee0*/  VIADD R233, R17.reuse, 0x40 ;  /* 0x0000004011e97836 */ /* 0x040fe20000000000 */
[----:B0-----:R-:W-:Y:S01]  /*0ef0*/  SHF.R.S32.HI R3, RZ, 0x1f, R236 ;  /* 0x0000001fff037819 */ /* 0x001fe200000114ec */
        /* <DEDUP_REMOVED lines=20> */
[----:B------:R-:W-:Y:S01]  /*1040*/  IMAD.IADD R16, R12, 0x1, -R16 ;  /* 0x000000010c107824 */ /* 0x000fe200078e0a10 */
[----:B------:R-:W-:Y:S01]  /*1050*/  SHF.R.S32.HI R5, RZ, 0x1f, R23 ;  /* 0x0000001fff057819 */ /* 0x000fe20000011417 */
[C---:B------:R-:W-:Y:S01]  /*1060*/  VIADD R19, R17.reuse, 0x20 ;  /* 0x0000002011137836 */ /* 0x040fe20000000000 */
[----:B------:R-:W-:Y:S01]  /*1070*/  SHF.R.S32.HI R3, RZ, 0x1f, R22 ;  /* 0x0000001fff037819 */ /* 0x000fe20000011416 */
[----:B-1----:R-:W-:-:S07]  /*1080*/  VIADD R18, R17, 0x38 ;  /* 0x0000003811127836 */ /* 0x002fce0000000000 */
.L_x_3319:
[----:B------:R-:W-:Y:S01]  /*1090*/  ULDC.64 UR8, c[0x0][0xc88] ;  /* 0x0003220000087ab9 */ /* 0x000fe20000000a00 */
[----:B------:R-:W-:Y:S01]  /*10a0*/  ULDC.64 UR10, c[0x0][0xa20] ;  /* 0x00028800000a7ab9 */ /* 0x000fe20000000a00 */
[----:B------:R-:W-:Y:S02]  /*10b0*/  UIMAD.WIDE UR8, UR7, 0x4, UR8 ;  /* 0x00000004070878a5 */ /* 0x000fe4000f8e0208 */
[----:B------:R-:W-:Y:S01]  /*10c0*/  UISETP.NE.U32.AND UP1, UPT, UR10, URZ, UPT ;  /* 0x0000003f0a00728c */ /* 0x000fe2000bf25070 */
[----:B------:R-:W-:Y:S01]  /*10d0*/  ULDC UR4, c[0x0][0x424] ;  /* 0x0001090000047ab9 */ /* 0x000fe20000000800 */
[----:B------:R-:W-:Y:S02]  /*10e0*/  ULDC UR7, c[0x0][0x2f0] ;  /* 0x0000bc0000077ab9 */ /* 0x000fe40000000800 */
[----:B0-234-:R-:W-:Y:S02]  /*10f0*/  IMAD.U32 R2, RZ, RZ, UR8 ;  /* 0x00000008ff027e24 */ /* 0x01dfe4000f8e00ff */
[----:B------:R-:W-:Y:S01]  /*1100*/  IMAD.U32 R3, RZ, RZ, UR9 ;  /* 0x00000009ff037e24 */ /* 0x000fe2000f8e00ff */
        /* <DEDUP_REMOVED lines=22> */
[----:B------:R-:W-:Y:S02]  /*1270*/  UMOV UR53, URZ ;  /* 0x0000003f00357c82 */ /* 0x000fe40008000000 */
[----:B------:R-:W-:-:S02]  /*1280*/  UISETP.NE.AND.EX UP0, UPT, UR9, URZ, UPT, UP0 ;  /* 0x0000003f0900728c */ /* 0x000fc4000bf05300 */
[----:B------:R-:W-:Y:S02]  /*1290*/  ULOP3.LUT UR39, UR5, 0xffff, URZ, 0xc0, !UPT ;  /* 0x0000ffff05277892 */ /* 0x000fe4000f8ec03f */
[----:B------:R-:W-:Y:S02]  /*12a0*/  USEL UR4, UR4, 0x1, UP0 ;  /* 0x0000000104047887 */ /* 0x000fe40008000000 */
[----:B------:R-:W-:Y:S02]  /*12b0*/  ULOP3.LUT UR6, UR5, 0xff0000, URZ, 0xc0, !UPT ;  /* 0x00ff000005067892 */ /* 0x000fe4000f8ec03f */
[----:B------:R-:W-:Y:S02]  /*12c0*/  UIMAD UR4, UR4, UR7, URZ ;  /* 0x00000007040472a4 */ /* 0x000fe4000f8e023f */
[----:B------:R-:W-:Y:S01]  /*12d0*/  ULOP3.LUT UR7, UR5, 0xff000000, URZ, 0xc0, !UPT ;  /* 0xff00000005077892 */ /* 0x000fe2000f8ec03f */
[----:B--2---:R-:W-:-:S04]  /*12e0*/  @P0 R2UR UR53, R2 ;  /* 0x00000000023502ca */ /* 0x004fc800000e0000 */
[----:B---3--:R-:W-:Y:S01]  /*12f0*/  @P1 R2UR UR4, R4 ;  /* 0x00000000040412ca */ /* 0x008fe200000e0000 */
[----:B-1---5:R-:W-:-:S14]  /*1300*/  @P1 BRA `(.L_x_3272) ;  /* 0x0000000000341947 */ /* 0x022fdc0003800000 */
        /* <DEDUP_REMOVED lines=13> */
.L_x_3272:
[----:B------:R-:W-:Y:S02]  /*13e0*/  UIADD3 UR53, -UR53, UR4, URZ ;  /* 0x0000000435357290 */ /* 0x000fe4000fffe13f */
[----:B------:R-:W-:Y:S02]  /*13f0*/  USHF.R.U32.HI UR7, URZ, 0x8, UR7 ;  /* 0x000000083f077899 */ /* 0x000fe40008011607 */
[----:B------:R-:W-:Y:S02]  /*1400*/  UISETP.GE.AND UP0, UPT, UR53, 0x1, UPT ;  /* 0x000000013500788c */ /* 0x000fe4000bf06270 */
[----:B------:R-:W-:Y:S02]  /*1410*/  UIADD3 UR4, UR53, 0x9f, URZ ;  /* 0x0000009f35047890 */ /* 0x000fe4000fffe03f */
[----:B------:R-:W-:Y:S02]  /*1420*/  ULEA.HI UR7, UR6, UR7, URZ, 0x10 ;  /* 0x0000000706077291 */ /* 0x000fe4000f8f803f */
[----:B------:R-:W-:Y:S01]  /*1430*/  PLOP3.LUT P0, PT, PT, PT, UP0, 0x80, 0x0 ;  /* 0x000000000000781c */ /* 0x000fe20003f0f008 */
[----:B------:R-:W-:-:S02]  /*1440*/  UIMAD.WIDE UR4, UR4, 0x66666667, URZ ;  /* 0x66666667040478a5 */ /* 0x000fc4000f8e023f */
[----:B------:R-:W-:Y:S02]  /*1450*/  ULOP3.LUT UR40, UR7, 0xff, URZ, 0xc0, !UPT ;  /* 0x000000ff07287892 */ /* 0x000fe4000f8ec03f */
[----:B------:R-:W-:Y:S02]  /*1460*/  USHF.R.U32.HI UR6, URZ, 0x1f, UR5 ;  /* 0x0000001f3f067899 */ /* 0x000fe40008011605 */
[----:B------:R-:W-:Y:S01]  /*1470*/  USHF.R.U32.HI UR44, URZ, 0x10, UR7 ;  /* 0x000000103f2c7899 */ /* 0x000fe20008011607 */
[----:B------:R-:W-:Y:S01]  /*1480*/  UMOV UR4, URZ ;  /* 0x0000003f00047c82 */ /* 0x000fe20008000000 */
[----:B------:R-:W-:-:S04]  /*1490*/  ULEA.HI.SX32 UR9, UR5, UR6, 0x1a ;  /* 0x0000000605097291 */ /* 0x000fc8000f8fd23f */
        /* <DEDUP_REMOVED lines=37> */
.L_x_3273:
[----:B------:R-:W-:Y:S01]  /*16f0*/  UIMAD UR41, UR40, UR4, URZ ;  /* 0x00000004282972a4 */ /* 0x000fe2000f8e023f */
[----:B------:R-:W-:Y:S01]  /*1700*/  IMAD.U32 R0, RZ, RZ, UR9 ;  /* 0x00000009ff007e24 */ /* 0x000fe2000f8e00ff */
[----:B------:R-:W-:Y:S01]  /*1710*/  PLOP3.LUT P0, PT, PT, PT, PT, 0x80, 0x0 ;  /* 0x000000000000781c */ /* 0x000fe20003f0f070 */
[----:B------:R-:W-:Y:S01]  /*1720*/  IMAD.U32 R3, RZ, RZ, UR4 ;  /* 0x00000004ff037e24 */ /* 0x000fe2000f8e00ff */
[----:B------:R-:W-:Y:S02]  /*1730*/  CS2R R56, SRZ ;  /* 0x0000000000387805 */ /* 0x000fe4000001ff00 */
[----:B------:R-:W-:Y:S01]  /*1740*/  CS2R R24, SRZ ;  /* 0x0000000000187805 */ /* 0x000fe2000001ff00 */
[----:B------:R-:W-:Y:S01]  /*1750*/  IMAD.MOV.U32 R50, RZ, RZ, RZ ;  /* 0x000000ffff327224 */ /* 0x000fe200078e00ff */
[----:B------:R-:W-:Y:S02]  /*1760*/  CS2R R48, SRZ ;  /* 0x0000000000307805 */ /* 0x000fe4000001ff00 */
[----:B------:R-:W-:-:S02]  /*1770*/  VIADDMNMX R0, R3, UR41, R0, PT ;  /* 0x0000002903007c46 */ /* 0x000fc4000b800100 */
[----:B------:R-:W-:Y:S02]  /*1780*/  CS2R R2, SRZ ;  /* 0x0000000000027805 */ /* 0x000fe4000001ff00 */
[----:B------:R-:W-:Y:S01]  /*1790*/  CS2R R124, SRZ ;  /* 0x00000000007c7805 */ /* 0x000fe2000001ff00 */
[----:B------:R-:W-:Y:S01]  /*17a0*/  IMAD.MOV.U32 R93, RZ, RZ, RZ ;  /* 0x000000ffff5d7224 */ /* 0x000fe200078e00ff */
[----:B------:R-:W-:Y:S01]  /*17b0*/  R2UR UR49, R0 ;  /* 0x00000000003172ca */ /* 0x000fe200000e0000 */
[----:B------:R-:W-:Y:S01]  /*17c0*/  IMAD.MOV.U32 R0, RZ, RZ, RZ ;  /* 0x000000ffff007224 */ /* 0x000fe200078e00ff */
[----:B------:R-:W-:Y:S01]  /*17d0*/  CS2R R28, SRZ ;  /* 0x00000000001c7805 */ /* 0x000fe2000001ff00 */
[----:B------:R-:W-:Y:S01]  /*17e0*/  IMAD.MOV.U32 R58, RZ, RZ, RZ ;  /* 0x000000ffff3a7224 */ /* 0x000fe200078e00ff */
        /* <DEDUP_REMOVED lines=9> */
[----:B------:R-:W-:Y:S01]  /*1880*/  UISETP.GT.AND UP0, UPT, UR49, UR41, UPT ;  /* 0x000000293100728c */ /* 0x000fe2000bf04270 */
[----:B------:R-:W-:Y:S01]  /*1890*/  IMAD.MOV.U32 R63, RZ, RZ, RZ ;  /* 0x000000ffff3f7224 */ /* 0x000fe200078e00ff */
[----:B------:R-:W-:Y:S01]  /*18a0*/  CS2R R128, SRZ ;  /* 0x0000000000807805 */ /* 0x000fe2000001ff00 */
[----:B------:R-:W-:Y:S01]  /*18b0*/  IMAD.MOV.U32 R156, RZ, RZ, RZ ;  /* 0x000000ffff9c7224 */ /* 0x000fe200078e00ff */
[----:B------:R-:W-:Y:S01]  /*18c0*/  CS2R R120, SRZ ;  /* 0x0000000000787805 */ /* 0x000fe2000001ff00 */
[----:B------:R-:W-:Y:S01]  /*18d0*/  IMAD.MOV.U32 R144, RZ, RZ, RZ ;  /* 0x000000ffff907224 */ /* 0x000fe200078e00ff */
[----:B------:R-:W-:-:S02]  /*18e0*/  PLOP3.LUT P1, PT, PT, PT, UP0, 0x80, 0x0 ;  /* 0x000000000000781c */ /* 0x000fc40003f2f008 */
[----:B------:R-:W-:Y:S01]  /*18f0*/  CS2R R32, SRZ ;  /* 0x0000000000207805 */ /* 0x000fe2000001ff00 */
[----:B------:R-:W-:Y:S01]  /*1900*/  IMAD.MOV.U32 R160, RZ, RZ, RZ ;  /* 0x000000ffffa07224 */ /* 0x000fe200078e00ff */
        /* <DEDUP_REMOVED lines=31> */
[----:B------:R-:W-:-:S02]  /*1b00*/  IMAD.MOV.U32 R138, RZ, RZ, RZ ;  /* 0x000000ffff8a7224 */ /* 0x000fc400078e00ff */
[----:B------:R-:W-:Y:S02]  /*1b10*/  IMAD.MOV.U32 R101, RZ, RZ, RZ ;  /* 0x000000ffff657224 */ /* 0x000fe400078e00ff */
[----:B------:R-:W-:Y:S02]  /*1b20*/  IMAD.MOV.U32 R103, RZ, RZ, RZ ;  /* 0x000000ffff677224 */ /* 0x000fe400078e00ff */
[----:B------:R-:W-:Y:S02]  /*1b30*/  IMAD.MOV.U32 R142, RZ, RZ, RZ ;  /* 0x000000ffff8e7224 */ /* 0x000fe400078e00ff */
[----:B------:R-:W-:Y:S02]  /*1b40*/  IMAD.MOV.U32 R136, RZ, RZ, RZ ;  /* 0x000000ffff887224 */ /* 0x000fe400078e00ff */
[----:B------:R-:W-:Y:S02]  /*1b50*/  IMAD.MOV.U32 R77, RZ, RZ, RZ ;  /* 0x000000ffff4d7224 */ /* 0x000fe400078e00ff */
[----:B------:R-:W-:-:S02]  /*1b60*/  IMAD.MOV.U32 R111, RZ, RZ, RZ ;  /* 0x000000ffff6f7224 */ /* 0x000fc400078e00ff */
[----:B------:R-:W-:Y:S02]  /*1b70*/  IMAD.MOV.U32 R140, RZ, RZ, RZ ;  /* 0x000000ffff8c7224 */ /* 0x000fe400078e00ff */
        /* <DEDUP_REMOVED lines=12> */
[----:B------:R-:W-:-:S05]  /*1c40*/  SHF.R.S32.HI R8, RZ, 0x7, R8 ;  /* 0x00000007ff087819 */ /* 0x000fca0000011408 */
        /* <DEDUP_REMOVED lines=25> */
.L_x_3275:
        /* <DEDUP_REMOVED lines=46> */
.L_x_3416:
[----:B------:R-:W-:Y:S05]  /*20c0*/  @!P0 BRA `(.L_x_3277) ;  /* 0x0000000000048947 */ /* 0x000fea0003800000 */
[----:B------:R-:W-:Y:S01]  /*20d0*/  BPT.TRAP 0x1 ;  /* 0x000000040000795c */ /* 0x000fe20000300000 */
.L_x_3277:
[----:B------:R-:W-:Y:S02]  /*20e0*/  IMAD.U32 R6, RZ, RZ, UR45 ;  /* 0x0000002dff067e24 */ /* 0x000fe4000f8e00ff */
[----:B------:R-:W-:-:S03]  /*20f0*/  IMAD.U32 R5, RZ, RZ, UR52 ;  /* 0x00000034ff057e24 */ /* 0x000fc6000f8e00ff */
[----:B------:R-:W-:Y:S01]  /*2100*/  SHF.L.U32 R6, R6, 0x1f, RZ ;  /* 0x0000001f06067819 */ /* 0x000fe200000006ff */
[----:B------:R-:W-:-:S04]  /*2110*/  IMAD R5, R5, 0x8, R2 ;  /* 0x0000000805057824 */ /* 0x000fc800078e0202 */
[----:B------:R1:W2:Y:S01]  /*2120*/  SYNCS.PHASECHK.TRANS64.TRYWAIT P2, [R5+URZ+0x33430], R6 ;  /* 0x03343006050075a7 */ /* 0x0002a2000804017f */
[----:B------:R-:W-:Y:S05]  /*2130*/  @!P0 BRA `(.L_x_3278) ;  /* 0x0000000000048947 */ /* 0x000fea0003800000 */
[----:B------:R-:W-:Y:S01]  /*2140*/  BPT.TRAP 0x1 ;  /* 0x000000040000795c */ /* 0x000fe20000300000 */
.L_x_3278:
[----:B------:R-:W3:Y:S01]  /*2150*/  S2R R4, SR_TID.X ;  /* 0x0000000000047919 */ /* 0x000ee20000002100 */
[----:B------:R-:W-:Y:S01]  /*2160*/  IMAD.MOV.U32 R25, RZ, RZ, RZ ;  /* 0x000000ffff197224 */ /* 0x000fe200078e00ff */
[----:B---3--:R-:W-:Y:S01]  /*2170*/  LOP3.LUT P1, R4, R4, 0x7f, RZ, 0xc0, !PT ;  /* 0x0000007f04047812 */ /* 0x008fe2000782c0ff */
[----:B--2---:R-:W-:-:S12]  /*2180*/  @P2 BRA `(.L_x_3279) ;  /* 0x0000000000082947 */ /* 0x004fd80003800000 */
[----:B------:R-:W2:Y:S02]  /*2190*/  SYNCS.PHASECHK.TRANS64.TRYWAIT P2, [R5+URZ+0x33430], R6 ;  /* 0x03343006050075a7 */ /* 0x000ea4000804017f */
[----:B--2---:R-:W-:Y:S05]  /*21a0*/  @!P2 BRA `(.L_x_3280) ;  /* 0x0000013c00c0a947 */ /* 0x004fea0003800000 */
.L_x_3279:
[----:B------:R-:W-:Y:S05]  /*21b0*/  WARPSYNC.ALL ;  /* 0x0000000000007948 */ /* 0x000fea0003800000 */
[----:B------:R-:W-:Y:S01]  /*21c0*/  R2UR UR4, R2 ;  /* 0x00000000020472ca */ /* 0x000fe200000e0000 */
[----:B------:R-:W-:Y:S01]  /*21d0*/  ULOP3.LUT UR28, UR54, 0x10000, URZ, 0xfc, !UPT ;  /* 0x00010000361c7892 */ /* 0x000fe2000f8efc3f */
[----:B------:R-:W-:Y:S01]  /*21e0*/  WARPGROUP.ARRIVE ;  /* 0x00000000000079c5 */ /* 0x000fe20000000000 */
[----:B------:R-:W-:Y:S01]  /*21f0*/  UMOV UR25, 0x80000020 ;  /* 0x8000002000197882 */ /* 0x000fe20000000000 */
[----:B------:R-:W-:Y:S01]  /*2200*/  UMOV UR27, 0x80000020 ;  /* 0x80000020001b7882 */ /* 0x000fe20000000000 */
[----:B------:R-:W-:Y:S01]  /*2210*/  UMOV UR5, UR25 ;  /* 0x0000001900057c82 */ /* 0x000fe20008000000 */
[----:B------:R-:W-:Y:S01]  /*2220*/  UMOV UR7, 0x80000020 ;  /* 0x8000002000077882 */ /* 0x000fe20000000000 */
[----:B------:R-:W-:Y:S01]  /*2230*/  UMOV UR9, UR25 ;  /* 0x0000001900097c82 */ /* 0x000fe20008000000 */
[----:B------:R-:W-:Y:S01]  /*2240*/  UMOV UR24, UR28 ;  /* 0x0000001c00187c82 */ /* 0x000fe20008000000 */
[----:B------:R-:W-:Y:S01]  /*2250*/  UMOV UR11, 0x80000020 ;  /* 0x80000020000b7882 */ /* 0x000fe20000000000 */
[----:B------:R-:W-:Y:S01]  /*2260*/  UMOV UR8, UR24 ;  /* 0x0000001800087c82 */ /* 0x000fe20008000000 */
[----:B------:R-:W-:Y:S01]  /*2270*/  UIADD3 UR12, UR28, 0x2, URZ ;  /* 0x000000021c0c7890 */ /* 0x000fe2000fffe03f */
[----:B------:R-:W-:Y:S01]  /*2280*/  P2R R108, PR, RZ, 0x1 ;  /* 0x00000001ff6c7803 */ /* 0x000fe20000000000 */
[----:B------:R-:W-:Y:S01]  /*2290*/  UIADD3 UR4, UR4, 0x24200, URZ ;  /* 0x0002420004047890 */ /* 0x000fe2000fffe03f */
[--C-:B------:R-:W-:Y:S01]  /*22a0*/  IMAD.MOV.U32 R109, RZ, RZ, R25.reuse ;  /* 0x000000ffff6d7224 */ /* 0x100fe200078e0019 */
[----:B------:R-:W-:Y:S01]  /*22b0*/  UMOV UR15, 0x80000020 ;  /* 0x80000020000f7882 */ /* 0x000fe20000000000 */
[----:B------:R-:W-:Y:S01]  /*22c0*/  UIADD3 UR16, UR28, 0x200, URZ ;  /* 0x000002001c107890 */ /* 0x000fe2000fffe03f */
[--C-:B------:R-:W-:Y:S01]  /*22d0*/  IMAD.MOV.U32 R111, RZ, RZ, R25.reuse ;  /* 0x000000ffff6f7224 */ /* 0x100fe200078e0019 */
[----:B------:R-:W-:Y:S01]  /*22e0*/  USHF.R.U32.HI UR4, URZ, 0x4, UR4 ;  /* 0x000000043f047899 */ /* 0x000fe20008011604 */
[--C-:B------:R-:W-:Y:S01]  /*22f0*/  IMAD.MOV.U32 R110, RZ, RZ, R25.reuse ;  /* 0x000000ffff6e7224 */ /* 0x100fe200078e0019 */
[----:B------:R-:W-:Y:S01]  /*2300*/  UMOV UR19, 0x80000020 ;  /* 0x8000002000137882 */ /* 0x000fe20000000000 */
[----:B------:R-:W-:Y:S01]  /*2310*/  UMOV UR23, 0x80000020 ;  /* 0x8000002000177882 */ /* 0x000fe20000000000 */
[----:B------:R-:W-:Y:S01]  /*2320*/  ULOP3.LUT UR4, UR4, 0x3fff, URZ, 0xc0, !UPT ;  /* 0x00003fff04047892 */ /* 0x000fe2000f8ec03f */
[--C-:B------:R-:W-:Y:S01]  /*2330*/  IMAD.MOV.U32 R113, RZ, RZ, R25.reuse ;  /* 0x000000ffff717224 */ /* 0x100fe200078e0019 */
[----:B------:R-:W-:Y:S01]  /*2340*/  UMOV UR31, 0x80000020 ;  /* 0x80000020001f7882 */ /* 0x000fe20000000000 */
[--C-:B------:R-:W-:Y:S01]  /*2350*/  IMAD.MOV.U32 R112, RZ, RZ, R25.reuse ;  /* 0x000000ffff707224 */ /* 0x100fe200078e0019 */
[----:B------:R-:W-:Y:S01]  /*2360*/  ULOP3.LUT UR48, UR4, 0x10000, URZ, 0xfc, !UPT ;  /* 0x0001000004307892 */ /* 0x000fe2000f8efc3f */
[----:B------:R-:W-:-:S02]  /*2370*/  IMAD.MOV.U32 R115, RZ, RZ, R25 ;  /* 0x000000ffff737224 */ /* 0x000fc400078e0019 */
[----:B------:R-:W-:Y:S01]  /*2380*/  UMOV UR4, UR24 ;  /* 0x0000001800047c82 */ /* 0x000fe20008000000 */
[----:B------:R-:W-:Y:S01]  /*2390*/  UIMAD UR32, UR52, 0x780, UR48 ;  /* 0x00000780342078a4 */ /* 0x000fe2000f8e0230 */
[--C-:B------:R-:W-:Y:S02]  /*23a0*/  IMAD.MOV.U32 R114, RZ, RZ, R25.reuse ;  /* 0x000000ffff727224 */ /* 0x100fe400078e0019 */
[--C-:B------:R-:W-:Y:S01]  /*23b0*/  IMAD.MOV.U32 R117, RZ, RZ, R25.reuse ;  /* 0x000000ffff757224 */ /* 0x100fe200078e0019 */
[----:B------:R-:W-:Y:S01]  /*23c0*/  UIADD3 UR6, UR32, 0x100, URZ ;  /* 0x0000010020067890 */ /* 0x000fe2000fffe03f */
[--C-:B------:R-:W-:Y:S01]  /*23d0*/  IMAD.MOV.U32 R116, RZ, RZ, R25.reuse ;  /* 0x000000ffff747224 */ /* 0x100fe200078e0019 */
[----:B------:R-:W-:Y:S01]  /*23e0*/  UIADD3 UR10, UR32, 0x180, URZ ;  /* 0x00000180200a7890 */ /* 0x000fe2000fffe03f */
[--C-:B------:R-:W-:Y:S01]  /*23f0*/  IMAD.MOV.U32 R119, RZ, RZ, R25.reuse ;  /* 0x000000ffff777224 */ /* 0x100fe200078e0019 */
[----:B------:R-:W-:Y:S01]  /*2400*/  UMOV UR26, UR32 ;  /* 0x00000020001a7c82 */ /* 0x000fe20008000000 */
[----:B------:R-:W-:Y:S01]  /*2410*/  UIADD3 UR14, UR32, 0x182, URZ ;  /* 0x00000182200e7890 */ /* 0x000fe2000fffe03f */
[----:B------:R-:W-:Y:S01]  /*2420*/  QGMMA.64x32x32.F32.E4M3.E4M3 R92, gdesc[UR24], RZ, !UPT, gsb0 ;  /* 0x00600000185c79f3 */ /* 0x000fe2000c0008ff */
[----:B------:R-:W-:Y:S01]  /*2430*/  UIADD3 UR26, UR32, 0x80, URZ ;  /* 0x00000080201a7890 */ /* 0x000fe2000fffe03f */
[----:B------:R-:W-:Y:S01]  /*2440*/  IMAD.MOV.U32 R118, RZ, RZ, R25 ;  /* 0x000000ffff767224 */ /* 0x000fe200078e0019 */
[----:B------:R-:W-:Y:S01]  /*2450*/  UMOV UR27, 0x80000020 ;  /* 0x80000020001b7882 */ /* 0x000fe20000000000 */
[----:B------:R-:W-:-:S02]  /*2460*/  UIADD3 UR18, UR32, 0x400, URZ ;  /* 0x0000040020127890 */ /* 0x000fc4000fffe03f */
[----:B------:R-:W-:Y:S02]  /*2470*/  UIADD3 UR22, UR32, 0x402, URZ ;  /* 0x0000040220167890 */ /* 0x000fe4000fffe03f */
[----:B------:R-:W-:Y:S01]  /*2480*/  UIADD3 UR30, UR32, 0x680, URZ ;  /* 0x00000680201e7890 */ /* 0x000fe2000fffe03f */
[----:B------:R-:W-:Y:S02]  /*2490*/  WARPGROUP.DEPBAR.LE gsb0, 0x0 ;  /* 0x00008000000079c5 */ /* 0x000fe40000010000 */
[----:B------:R-:W-:-:S06]  /*24a0*/  WARPGROUP.ARRIVE ;  /* 0x00000000000079c5 */ /* 0x000fcc0000000000 */
[----:B------:R-:W-:Y:S01]  /*24b0*/  QGMMA.64x32x32.F32.E4M3.E4M3 R76, gdesc[UR24], RZ, !UPT, gsb0 ;  /* 0x00600000184c79f3 */ /* 0x000fe2000c0008ff */
[----:B------:R-:W-:Y:S01]  /*24c0*/  UIADD3 UR26, UR32, 0x200, URZ ;  /* 0x00000200201a7890 */ /* 0x000fe2000fffe03f */
[----:B------:R-:W-:Y:S01]  /*24d0*/  UMOV UR27, 0x80000020 ;  /* 0x80000020001b7882 */ /* 0x000fe20000000000 */
[----:B------:R-:W-:Y:S02]  /*24e0*/  WARPGROUP.DEPBAR.LE gsb0, 0x0 ;  /* 0x00008000000079c5 */ /* 0x000fe40000010000 */
[----:B------:R-:W-:-:S06]  /*24f0*/  WARPGROUP.ARRIVE ;  /* 0x00000000000079c5 */ /* 0x000fcc0000000000 */
[----:B------:R-:W-:Y:S01]  /*2500*/  QGMMA.64x32x32.F32.E4M3.E4M3 R60, gdesc[UR4], RZ, !UPT, gsb0 ;  /* 0x00600000043c79f3 */ /* 0x000fe2000c0008ff */
[----:B------:R-:W-:Y:S01]  /*2510*/  UIADD3 UR6, UR32, 0x2, URZ ;  /* 0x0000000220067890 */ /* 0x000fe2000fffe03f */
[----:B------:R-:W-:Y:S01]  /*2520*/  UMOV UR4, UR12 ;  /* 0x0000000c00047c82 */ /* 0x000fe20008000000 */
[----:B------:R-:W-:Y:S01]  /*2530*/  UMOV UR5, 0x80000020 ;  /* 0x8000002000057882 */ /* 0x000fe20000000000 */
[----:B------:R-:W-:Y:S01]  /*2540*/  UMOV UR7, 0x80000020 ;  /* 0x8000002000077882 */ /* 0x000fe20000000000 */
[----:B------:R-:W-:Y:S01]  /*2550*/  UMOV UR12, UR4 ;  /* 0x00000004000c7c82 */ /* 0x000fe20008000000 */
[----:B------:R-:W-:Y:S01]  /*2560*/  UMOV UR13, UR5 ;  /* 0x00000005000d7c82 */ /* 0x000fe20008000000 */
[----:B------:R-:W-:Y:S02]  /*2570*/  WARPGROUP.DEPBAR.LE gsb0, 0x0 ;  /* 0x00008000000079c5 */ /* 0x000fe40000010000 */
[----:B------:R-:W-:-:S06]  /*2580*/  WARPGROUP.ARRIVE ;  /* 0x00000000000079c5 */ /* 0x000fcc0000000000 */
[----:B------:R-:W-:Y:S01]  /*2590*/  QGMMA.64x32x32.F32.E4M3.E4M3 R44, gdesc[UR8], RZ, !UPT, gsb0 ;  /* 0x00600000082c79f3 */ /* 0x000fe2000c0008ff */
[----:B------:R-:W-:Y:S01]  /*25a0*/  UIADD3 UR10, UR32, 0x102, URZ ;  /* 0x00000102200a7890 */ /* 0x000fe2000fffe03f */
[----:B------:R-:W-:Y:S01]  /*25b0*/  UMOV UR8, UR4 ;  /* 0x0000000400087c82 */ /* 0x000fe20008000000 */
[----:B------:R-:W-:Y:S01]  /*25c0*/  UMOV UR9, UR5 ;  /* 0x0000000500097c82 */ /* 0x000fe20008000000 */
[----:B------:R-:W-:Y:S01]  /*25d0*/  UMOV UR11, 0x80000020 ;  /* 0x80000020000b7882 */ /* 0x000fe20000000000 */
        /* <DEDUP_REMOVED lines=32> */
[----:B------:R-:W-:Y:S02]  /*27e0*/  UIADD3 UR6, UR28, 0x202, URZ ;  /* 0x000002021c067890 */ /* 0x000fe4000fffe03f */
        /* <DEDUP_REMOVED lines=47> */
[----:B------:R-:W-:Y:S01]  /*2ae0*/  UIADD3 UR6, UR28, 0x402, URZ ;  /* 0x000004021c067890 */ /* 0x000fe2000fffe03f */
[----:B------:R-:W-:Y:S02]  /*2af0*/  UMOV UR29, UR17 ;  /* 0x00000011001d7c82 */ /* 0x000fe40008000000 */
        /* <DEDUP_REMOVED lines=28> */
[----:B------:R-:W-:Y:S01]  /*2cc0*/  ULDC UR6, c[0x0][0x988] ;  /* 0x0002620000067ab9 */ /* 0x000fe20000000800 */
[----:B------:R-:W-:Y:S02]  /*2cd0*/  WARPGROUP.DEPBAR.LE gsb0, 0x0 ;  /* 0x00008000000079c5 */ /* 0x000fe40000010000 */
[----:B------:R-:W-:-:S06]  /*2ce0*/  WARPGROUP.ARRIVE ;  /* 0x00000000000079c5 */ /* 0x000fcc0000000000 */
[----:B------:R-:W-:Y:S03]  /*2cf0*/  QGMMA.64x32x32.F32.E4M3.E4M3 R44, gdesc[UR28], R44, gsb0 ;  /* 0x006000001c2c79f3 */ /* 0x000fe6000800082c */
        /* <DEDUP_REMOVED lines=12> */
[C---:B-12---:R-:W-:Y:S01]  /*2dc0*/  FMUL.FTZ R6, R0.reuse, R94 ;  /* 0x0000005e00067220 */ /* 0x046fe20000410000 */
[C---:B------:R-:W-:Y:S01]  /*2dd0*/  FMUL.FTZ R10, R0.reuse, R95 ;  /* 0x0000005f000a7220 */ /* 0x040fe20000410000 */
[C---:B0-----:R-:W-:Y:S01]  /*2de0*/  FMUL.FTZ R11, R0.reuse, R97 ;  /* 0x00000061000b7220 */ /* 0x041fe20000410000 */
[----:B------:R-:W-:Y:S01]  /*2df0*/  QGMMA.64x32x32.F32.E4M3.E4M3 R76, gdesc[UR20], R76, gsb0 ;  /* 0x00600000144c79f3 */ /* 0x000fe2000800084c */
[----:B------:R-:W-:Y:S01]  /*2e00*/  UIADD3 UR22, UR32, 0x602, URZ ;  /* 0x0000060220167890 */ /* 0x000fe2000fffe03f */
[C---:B------:R-:W-:Y:S01]  /*2e10*/  FMUL.FTZ R24, R0.reuse, R103 ;  /* 0x0000006700187220 */ /* 0x040fe20000410000 */
[----:B------:R-:W-:Y:S01]  /*2e20*/  UMOV UR23, 0x80000020 ;  /* 0x8000002000177882 */ /* 0x000fe20000000000 */
        /* <DEDUP_REMOVED lines=11> */
[----:B------:R-:W-:Y:S01]  /*2ee0*/  FMUL.FTZ R92, R0, R107 ;  /* 0x0000006b005c7220 */ /* 0x000fe20000410000 */
[----:B------:R-:W-:-:S04]  /*2ef0*/  IMAD.MOV.U32 R107, RZ, RZ, R25 ;  /* 0x000000ffff6b7224 */ /* 0x000fc800078e0019 */
[----:B------:R-:W1:Y:S08]  /*2f00*/  MUFU.TANH R8, R8 ;  /* 0x0000000800087308 */ /* 0x000e700000002400 */
[----:B------:R-:W2:Y:S08]  /*2f10*/  MUFU.TANH R10, R10 ;  /* 0x0000000a000a7308 */ /* 0x000eb00000002400 */
[----:B------:R-:W3:Y:S08]  /*2f20*/  MUFU.TANH R11, R11 ;  /* 0x0000000b000b7308 */ /* 0x000ef00000002400 */
[----:B------:R-:W4:Y:S08]  /*2f30*/  MUFU.TANH R24, R24 ;  /* 0x0000001800187308 */ /* 0x000f300000002400 */
[----:B------:R-:W5:Y:S01]  /*2f40*/  MUFU.TANH R9, R9 ;  /* 0x0000000900097308 */ /* 0x000f620000002400 */
[----:B------:R-:W-:-:S02]  /*2f50*/  WARPGROUP.DEPBAR.LE gsb0, 0x0 ;  /* 0x00008000000079c5 */ /* 0x000fc40000010000 */
[----:B------:R-:W-:Y:S01]  /*2f60*/  WARPGROUP.ARRIVE ;  /* 0x00000000000079c5 */ /* 0x000fe20000000000 */
[C---:B------:R-:W-:Y:S01]  /*2f70*/  FMUL.FTZ R93, R0.reuse, R78 ;  /* 0x0000004e005d7220 */ /* 0x040fe20000410000 */
[C---:B------:R-:W-:Y:S01]  /*2f80*/  FMUL.FTZ R78, R0.reuse, R80 ;  /* 0x00000050004e7220 */ /* 0x040fe20000410000 */
[C---:B------:R-:W-:Y:S01]  /*2f90*/  FMUL.FTZ R80, R0.reuse, R84 ;  /* 0x0000005400507220 */ /* 0x040fe20000410000 */
[C---:B------:R-:W-:Y:S01]  /*2fa0*/  FMUL.FTZ R84, R0.reuse, R88 ;  /* 0x0000005800547220 */ /* 0x040fe20000410000 */
[----:B------:R-:W5:Y:S01]  /*2fb0*/  MUFU.TANH R12, R12 ;  /* 0x0000000c000c7308 */ /* 0x000f620000002400 */
[----:B------:R-:W-:Y:S01]  /*2fc0*/  QGMMA.64x32x32.F32.E4M3.E4M3 R60, gdesc[UR20], R60, gsb0 ;  /* 0x00600000143c79f3 */ /* 0x000fe2000800083c */
[----:B------:R-:W-:Y:S01]  /*2fd0*/  UIADD3 UR22, UR32, 0x682, URZ ;  /* 0x0000068220167890 */ /* 0x000fe2000fffe03f */
[C---:B------:R-:W-:Y:S01]  /*2fe0*/  FMUL.FTZ R94, R0.reuse, R79 ;  /* 0x0000004f005e7220 */ /* 0x040fe20000410000 */
[----:B------:R-:W-:Y:S01]  /*2ff0*/  UMOV UR23, 0x80000020 ;  /* 0x8000002000177882 */ /* 0x000fe20000000000 */
[C---:B------:R-:W-:Y:S01]  /*3000*/  FMUL.FTZ R79, R0.reuse, R81 ;  /* 0x00000051004f7220 */ /* 0x040fe20000410000 */
[C---:B------:R-:W-:Y:S01]  /*3010*/  FMUL.FTZ R81, R0.reuse, R85 ;  /* 0x0000005500517220 */ /* 0x040fe20000410000 */
[C---:B------:R-:W-:Y:S01]  /*3020*/  FMUL.FTZ R85, R0.reuse, R89 ;  /* 0x0000005900557220 */ /* 0x040fe20000410000 */
[----:B------:R-:W5:Y:S01]  /*3030*/  MUFU.TANH R27, R27 ;  /* 0x0000001b001b7308 */ /* 0x000f620000002400 */
        /* <DEDUP_REMOVED lines=8> */
[----:B------:R-:W-:-:S07]  /*30c0*/  FMUL.FTZ R90, R0, R90 ;  /* 0x0000005a005a7220 */ /* 0x000fce0000410000 */
[----:B------:R-:W5:Y:S08]  /*30d0*/  MUFU.TANH R26, R26 ;  /* 0x0000001a001a7308 */ /* 0x000f700000002400 */
[----:B------:R-:W5:Y:S08]  /*30e0*/  MUFU.TANH R15, R15 ;  /* 0x0000000f000f7308 */ /* 0x000f700000002400 */
[----:B------:R-:W5:Y:S08]  /*30f0*/  MUFU.TANH R21, R21 ;  /* 0x0000001500157308 */ /* 0x000f700000002400 */
[----:B------:R-:W5:Y:S08]  /*3100*/  MUFU.TANH R14, R14 ;  /* 0x0000000e000e7308 */ /* 0x000f700000002400 */
[----:B------:R-:W5:Y:S01]  /*3110*/  MUFU.TANH R20, R20 ;  /* 0x0000001400147308 */ /* 0x000f620000002400 */
[----:B------:R-:W-:-:S02]  /*3120*/  WARPGROUP.DEPBAR.LE gsb0, 0x0 ;  /* 0x00008000000079c5 */ /* 0x000fc40000010000 */
[----:B------:R-:W-:Y:S01]  /*3130*/  WARPGROUP.ARRIVE ;  /* 0x00000000000079c5 */ /* 0x000fe20000000000 */
[C---:B------:R-:W-:Y:S01]  /*3140*/  FMUL.FTZ R88, R0.reuse, R60 ;  /* 0x0000003c00587220 */ /* 0x040fe20000410000 */
[----:B------:R-:W-:Y:S02]  /*3150*/  IMAD.U32 R60, RZ, RZ, UR53 ;  /* 0x00000035ff3c7e24 */ /* 0x000fe4000f8e00ff */
[C---:B------:R-:W-:Y:S01]  /*3160*/  FMUL.FTZ R97, R0.reuse, R66 ;  /* 0x0000004200617220 */ /* 0x040fe20000410000 */
[C---:B------:R-:W-:Y:S01]  /*3170*/  FMUL.FTZ R66, R0.reuse, R72 ;  /* 0x0000004800427220 */ /* 0x040fe20000410000 */
[----:B------:R-:W-:Y:S01]  /*3180*/  FMUL.FTZ R72, R0, R75 ;  /* 0x0000004b00487220 */ /* 0x000fe20000410000 */
[----:B------:R-:W-:Y:S01]  /*3190*/  QGMMA.64x32x32.F32.E4M3.E4M3 R44, gdesc[UR20], R44, gsb0 ;  /* 0x00600000142c79f3 */ /* 0x000fe2000800082c */
[----:B------:R-:W-:Y:S01]  /*31a0*/  IADD3 R60, R60, 0xa0, -R17 ;  /* 0x000000a03c3c7810 */ /* 0x000fe20007ffe811 */
[----:B------:R-:W-:Y:S02]  /*31b0*/  IMAD.U32 R75, RZ, RZ, UR49 ;  /* 0x00000031ff4b7e24 */ /* 0x000fe4000f8e00ff */
[C---:B------:R-:W-:Y:S01]  /*31c0*/  FMUL.FTZ R95, R0.reuse, R63 ;  /* 0x0000003f005f7220 */ /* 0x040fe20000410000 */
[----:B------:R-:W-:Y:S01]  /*31d0*/  UIADD3 UR22, UR32, 0x702, URZ ;  /* 0x0000070220167890 */ /* 0x000fe2000fffe03f */
[----:B------:R-:W-:Y:S01]  /*31e0*/  FMUL.FTZ R63, R0, R65 ;  /* 0x00000041003f7220 */ /* 0x000fe20000410000 */
[----:B------:R-:W-:-:S02]  /*31f0*/  IMAD R60, R75, -0xa0, R60 ;  /* 0xffffff604b3c7824 */ /* 0x000fc400078e023c */
[C---:B------:R-:W-:Y:S01]  /*3200*/  FMUL.FTZ R91, R0.reuse, R62 ;  /* 0x0000003e005b7220 */ /* 0x040fe20000410000 */
[C---:B------:R-:W-:Y:S01]  /*3210*/  FMUL.FTZ R65, R0.reuse, R68 ;  /* 0x0000004400417220 */ /* 0x040fe20000410000 */
[C---:B------:R-:W-:Y:S01]  /*3220*/  FMUL.FTZ R62, R0.reuse, R64 ;  /* 0x00000040003e7220 */ /* 0x040fe20000410000 */
[----:B------:R-:W-:Y:S01]  /*3230*/  FMUL.FTZ R64, R0, R69 ;  /* 0x0000004500407220 */ /* 0x000fe20000410000 */
[----:B------:R-:W-:Y:S01]  /*3240*/  ISETP.GT.AND P6, PT, R60, RZ, PT ;  /* 0x000000ff3c00720c */ /* 0x000fe20003fc4270 */
[----:B------:R-:W-:Y:S01]  /*3250*/  FMUL.FTZ R96, R0, R67 ;  /* 0x0000004300607220 */ /* 0x000fe20000410000 */
[C---:B------:R-:W-:Y:S01]  /*3260*/  ISETP.GT.AND P5, PT, R60.reuse, 0x1, PT ;  /* 0x000000013c00780c */ /* 0x040fe20003fa4270 */
[----:B------:R-:W-:Y:S01]  /*3270*/  UMOV UR23, 0x80000020 ;  /* 0x8000002000177882 */ /* 0x000fe20000000000 */
[----:B------:R-:W-:Y:S01]  /*3280*/  ISETP.GT.AND P2, PT, R60, 0x9, PT ;  /* 0x000000093c00780c */ /* 0x000fe20003f44270 */
[----:B------:R-:W-:Y:S01]  /*3290*/  FMUL.FTZ R67, R0, R73 ;  /* 0x0000004900437220 */ /* 0x000fe20000410000 */
[----:B0-----:R-:W-:Y:S01]  /*32a0*/  FSEL R6, R6, -INF , P6 ;  /* 0xff80000006067808 */ /* 0x001fe20003000000 */
[----:B------:R-:W0:Y:S01]  /*32b0*/  MUFU.TANH R76, R76 ;  /* 0x0000004c004c7308 */ /* 0x000e220000002400 */
[----:B------:R-:W-:Y:S01]  /*32c0*/  ISETP.GT.AND P4, PT, R60, 0x8, PT ;  /* 0x000000083c00780c */ /* 0x000fe20003f84270 */
[----:B------:R-:W-:Y:S01]  /*32d0*/  FMUL.FTZ R70, R0, R70 ;  /* 0x0000004600467220 */ /* 0x000fe20000410000 */
[----:B------:R-:W-:Y:S01]  /*32e0*/  ISETP.GT.AND P3, PT, R60, 0x10, PT ;  /* 0x000000103c00780c */ /* 0x000fe20003f64270 */
[C---:B------:R-:W-:Y:S01]  /*32f0*/  FMUL.FTZ R61, R0.reuse, R61 ;  /* 0x0000003d003d7220 */ /* 0x040fe20000410000 */
[C---:B------:R-:W-:Y:S01]  /*3300*/  FMUL.FTZ R71, R0.reuse, R71 ;  /* 0x0000004700477220 */ /* 0x040fe20000410000 */
[----:B------:R-:W-:Y:S01]  /*3310*/  FMUL.FTZ R74, R0, R74 ;  /* 0x0000004a004a7220 */ /* 0x000fe20000410000 */
[----:B------:R-:W-:Y:S01]  /*3320*/  UIADD3 UR49, UR49, -0x2, URZ ;  /* 0xfffffffe31317890 */ /* 0x000fe2000fffe03f */
[----:B------:R-:W0:Y:S03]  /*3330*/  MUFU.TANH R77, R77 ;  /* 0x0000004d004d7308 */ /* 0x000e260000002400 */
[----:B------:R-:W-:-:S05]  /*3340*/  UISETP.GE.AND UP0, UPT, UR49, UR41, UPT ;  /* 0x000000293100728c */ /* 0x000fca000bf06270 */
[----:B------:R-:W0:Y:S08]  /*3350*/  MUFU.TANH R78, R78 ;  /* 0x0000004e004e7308 */ /* 0x000e300000002400 */
[----:B------:R-:W0:Y:S08]  /*3360*/  MUFU.TANH R92, R92 ;  /* 0x0000005c005c7308 */ /* 0x000e300000002400 */
[----:B------:R-:W0:Y:S08]  /*3370*/  MUFU.TANH R79, R79 ;  /* 0x0000004f004f7308 */ /* 0x000e300000002400 */
[----:B------:R-:W0:Y:S01]  /*3380*/  MUFU.TANH R93, R93 ;  /* 0x0000005d005d7308 */ /* 0x000e220000002400 */
[----:B------:R-:W-:-:S02]  /*3390*/  WARPGROUP.DEPBAR.LE gsb0, 0x0 ;  /* 0x00008000000079c5 */ /* 0x000fc40000010000 */
[C---:B------:R-:W-:Y:S01]  /*33a0*/  FMUL.FTZ R68, R0.reuse, R44 ;  /* 0x0000002c00447220 */ /* 0x040fe20000410000 */
[----:B------:R-:W-:Y:S01]  /*33b0*/  WARPGROUP.ARRIVE ;  /* 0x00000000000079c5 */ /* 0x000fe20000000000 */
[C---:B------:R-:W-:Y:S01]  /*33c0*/  FMUL.FTZ R44, R0.reuse, R49 ;  /* 0x00000031002c7220 */ /* 0x040fe20000410000 */
[C---:B------:R-:W-:Y:S01]  /*33d0*/  FMUL.FTZ R69, R0.reuse, R45 ;  /* 0x0000002d00457220 */ /* 0x040fe20000410000 */
[----:B------:R-:W-:Y:S01]  /*33e0*/  FSEL R49, R7, -INF , P6 ;  /* 0xff80000007317808 */ /* 0x000fe20003000000 */
[----:B------:R-:W-:Y:S01]  /*33f0*/  FMUL.FTZ R45, R0, R50 ;  /* 0x00000032002d7220 */ /* 0x000fe20000410000 */
[----:B------:R-:W-:Y:S01]  /*3400*/  ISETP.GT.AND P6, PT, R60, 0x11, PT ;  /* 0x000000113c00780c */ /* 0x000fe20003fc4270 */
[----:B------:R-:W-:Y:S01]  /*3410*/  FMUL.FTZ R75, R0, R47 ;  /* 0x0000002f004b7220 */ /* 0x000fe20000410000 */
[----:B-1----:R-:W-:Y:S01]  /*3420*/  FSEL R50, R8, -INF , P5 ;  /* 0xff80000008327808 */ /* 0x002fe20002800000 */
[C---:B------:R-:W-:Y:S01]  /*3430*/  FMUL.FTZ R47, R0.reuse, R52 ;  /* 0x00000034002f7220 */ /* 0x040fe20000410000 */
[----:B------:R-:W-:Y:S01]  /*3440*/  FMUL.FTZ R73, R0, R46 ;  /* 0x0000002e00497220 */ /* 0x000fe20000410000 */
[----:B--2---:R-:W-:Y:S01]  /*3450*/  FSEL R7, R10, -INF , P5 ;  /* 0xff8000000a077808 */ /* 0x004fe20002800000 */
[----:B------:R-:W-:Y:S01]  /*3460*/  QGMMA.64x32x32.F32.E4M3.E4M3 R28, gdesc[UR20], R28, gsb0 ;  /* 0x00600000141c79f3 */ /* 0x000fe2000800081c */
[----:B---3--:R-:W-:Y:S01]  /*3470*/  FSEL R52, R11, -INF , P2 ;  /* 0xff8000000b347808 */ /* 0x008fe20001000000 */
[----:B------:R-:W-:Y:S01]  /*3480*/  FMUL.FTZ R46, R0, R51 ;  /* 0x00000033002e7220 */ /* 0x000fe20000410000 */
[----:B------:R-:W-:Y:S01]  /*3490*/  ISETP.GT.AND P5, PT, R60, 0x18, PT ;  /* 0x000000183c00780c */ /* 0x000fe20003fa4270 */
[----:B------:R-:W-:Y:S01]  /*34a0*/  FMUL.FTZ R101, R0, R54 ;  /* 0x0000003600657220 */ /* 0x000fe20000410000 */
[----:B----4-:R-:W-:Y:S01]  /*34b0*/  FSEL R11, R24, -INF , P6 ;  /* 0xff800000180b7808 */ /* 0x010fe20003000000 */
[C---:B------:R-:W-:Y:S01]  /*34c0*/  FMUL.FTZ R104, R0.reuse, R57 ;  /* 0x0000003900687220 */ /* 0x040fe20000410000 */
[----:B-----5:R-:W-:Y:S01]  /*34d0*/  FSEL R51, R9, -INF , P4 ;  /* 0xff80000009337808 */ /* 0x020fe20002000000 */
[C---:B------:R-:W-:Y:S01]  /*34e0*/  FMUL.FTZ R102, R0.reuse, R55 ;  /* 0x0000003700667220 */ /* 0x040fe20000410000 */
[----:B------:R-:W-:Y:S01]  /*34f0*/  FMNMX.FTZ R24, R49, R50, !PT ;  /* 0x0000003231187209 */ /* 0x000fe20007810000 */
[----:B------:R-:W-:Y:S01]  /*3500*/  FMUL.FTZ R103, R0, R56 ;  /* 0x0000003800677220 */ /* 0x000fe20000410000 */
[----:B------:R-:W-:Y:S01]  /*3510*/  FSEL R8, R12, -INF , P4 ;  /* 0xff8000000c087808 */ /* 0x000fe20002000000 */
[C---:B------:R-:W-:Y:S01]  /*3520*/  FMUL.FTZ R106, R0.reuse, R59 ;  /* 0x0000003b006a7220 */ /* 0x040fe20000410000 */
[----:B------:R-:W-:Y:S01]  /*3530*/  FSEL R12, R27, -INF , P5 ;  /* 0xff8000001b0c7808 */ /* 0x000fe20002800000 */
[----:B------:R1:W-:Y:S01]  /*3540*/  MUFU.TANH R59, R44 ;  /* 0x0000002c003b7308 */ /* 0x0003e20000002400 */
[----:B------:R-:W-:Y:S01]  /*3550*/  FMNMX.FTZ R27, R51, R24, !PT ;  /* 0x00000018331b7209 */ /* 0x000fe20007810000 */
[----:B------:R-:W-:Y:S01]  /*3560*/  FMUL.FTZ R100, R0, R53 ;  /* 0x0000003500647220 */ /* 0x000fe20000410000 */
[----:B------:R-:W-:Y:S01]  /*3570*/  ISETP.GT.AND P4, PT, R60, 0x19, PT ;  /* 0x000000193c00780c */ /* 0x000fe20003f84270 */
[C---:B------:R-:W-:Y:S01]  /*3580*/  FMUL.FTZ R48, R0.reuse, R48 ;  /* 0x0000003000307220 */ /* 0x040fe20000410000 */
[----:B------:R-:W-:Y:S01]  /*3590*/  FSEL R54, R13, -INF , P3 ;  /* 0xff8000000d367808 */ /* 0x000fe20001800000 */
[----:B------:R-:W-:Y:S01]  /*35a0*/  FMUL.FTZ R105, R0, R58 ;  /* 0x0000003a00697220 */ /* 0x000fe20000410000 */
[----:B------:R-:W-:Y:S01]  /*35b0*/  FMNMX.FTZ R27, R52, R27, !PT ;  /* 0x0000001b341b7209 */ /* 0x000fe20007810000 */
[----:B------:R-:W2:Y:S01]  /*35c0*/  MUFU.TANH R83, R83 ;  /* 0x0000005300537308 */ /* 0x000ea20000002400 */
[----:B------:R-:W-:-:S02]  /*35d0*/  FSEL R57, R26, -INF , P4 ;  /* 0xff8000001a397808 */ /* 0x000fc40002000000 */
[----:B------:R-:W-:Y:S02]  /*35e0*/  FSEL R55, R15, -INF , P6 ;  /* 0xff8000000f377808 */ /* 0x000fe40003000000 */
[----:B------:R-:W-:Y:S02]  /*35f0*/  FMNMX.FTZ R26, R54, R27, !PT ;  /* 0x0000001b361a7209 */ /* 0x000fe40007810000 */
[----:B------:R-:W-:Y:S01]  /*3600*/  FSEL R56, R21, -INF , P5 ;  /* 0xff80000015387808 */ /* 0x000fe20002800000 */
[----:B------:R-:W3:Y:S01]  /*3610*/  MUFU.TANH R80, R80 ;  /* 0x0000005000507308 */ /* 0x000ee20000002400 */
[----:B------:R-:W-:Y:S02]  /*3620*/  FMNMX.FTZ R27, R55, R26, !PT ;  /* 0x0000001a371b7209 */ /* 0x000fe40007810000 */
[----:B------:R-:W-:Y:S02]  /*3630*/  FSEL R9, R14, -INF , P2 ;  /* 0xff8000000e097808 */ /* 0x000fe40001000000 */
[----:B------:R-:W-:-:S02]  /*3640*/  ISETP.GT.AND P2, PT, R60, 0x20, PT ;  /* 0x000000203c00780c */ /* 0x000fc40003f44270 */
[----:B-1----:R-:W-:Y:S01]  /*3650*/  FMNMX.FTZ R44, R56, R27, !PT ;  /* 0x0000001b382c7209 */ /* 0x002fe20007810000 */
[----:B------:R1:W-:Y:S01]  /*3660*/  MUFU.TANH R53, R45 ;  /* 0x0000002d00357308 */ /* 0x0003e20000002400 */
[----:B------:R-:W-:Y:S02]  /*3670*/  FSEL R10, R20, -INF , P3 ;  /* 0xff800000140a7808 */ /* 0x000fe40001800000 */
[----:B------:R-:W-:Y:S02]  /*3680*/  ISETP.GT.AND P3, PT, R60, 0x21, PT ;  /* 0x000000213c00780c */ /* 0x000fe40003f64270 */
[----:B0-----:R-:W-:Y:S02]  /*3690*/  FSEL R76, R76, -INF , P2 ;  /* 0xff8000004c4c7808 */ /* 0x001fe40001000000 */
[----:B------:R-:W-:Y:S01]  /*36a0*/  ISETP.GT.AND P6, PT, R60, 0x28, PT ;  /* 0x000000283c00780c */ /* 0x000fe20003fc4270 */
[----:B------:R-:W0:Y:S01]  /*36b0*/  MUFU.TANH R94, R94 ;  /* 0x0000005e005e7308 */ /* 0x000e220000002400 */
[----:B-1----:R-:W-:-:S02]  /*36c0*/  FMNMX.FTZ R45, R57, R44, !PT ;  /* 0x0000002c392d7209 */ /* 0x002fc40007810000 */
[----:B------:R-:W-:Y:S02]  /*36d0*/  FSEL R77, R77, -INF , P3 ;  /* 0xff8000004d4d7808 */ /* 0x000fe40001800000 */
[----:B------:R-:W-:Y:S02]  /*36e0*/  ISETP.GT.AND P5, PT, R60, 0x29, PT ;  /* 0x000000293c00780c */ /* 0x000fe40003fa4270 */
[----:B------:R-:W-:Y:S01]  /*36f0*/  FSEL R78, R78, -INF , P6 ;  /* 0xff8000004e4e7808 */ /* 0x000fe20003000000 */
[----:B------:R-:W1:Y:S01]  /*3700*/  MUFU.TANH R86, R86 ;  /* 0x0000005600567308 */ /* 0x000e620000002400 */
[----:B------:R-:W-:Y:S02]  /*3710*/  FSEL R13, R92, -INF , P4 ;  /* 0xff8000005c0d7808 */ /* 0x000fe40002000000 */
[----:B------:R-:W-:Y:S02]  /*3720*/  ISETP.GT.AND P4, PT, R60, 0x30, PT ;  /* 0x000000303c00780c */ /* 0x000fe40003f84270 */
[----:B------:R-:W-:Y:S01]  /*3730*/  FSEL R79, R79, -INF , P5 ;  /* 0xff8000004f4f7808 */ /* 0x000fe20002800000 */
[----:B------:R-:W-:-:S02]  /*3740*/  WARPGROUP.DEPBAR.LE gsb0, 0x0 ;  /* 0x00008000000079c5 */ /* 0x000fc40000010000 */
[----:B------:R-:W4:Y:S01]  /*3750*/  MUFU.TANH R81, R81 ;  /* 0x0000005100517308 */ /* 0x000f220000002400 */
[----:B------:R-:W-:Y:S01]  /*3760*/  FSEL R14, R93, -INF , P2 ;  /* 0xff8000005d0e7808 */ /* 0x000fe20001000000 */
[C---:B------:R-:W-:Y:S01]  /*3770*/  FMUL.FTZ R42, R0.reuse, R42 ;  /* 0x0000002a002a7220 */ /* 0x040fe20000410000 */
[----:B--2---:R-:W-:Y:S01]  /*3780*/  FSEL R21, R83, -INF , P5 ;  /* 0xff80000053157808 */ /* 0x004fe20002800000 */
[----:B------:R-:W-:Y:S01]  /*3790*/  FMUL.FTZ R43, R0, R43 ;  /* 0x0000002b002b7220 */ /* 0x000fe20000410000 */
[----:B------:R-:W-:Y:S02]  /*37a0*/  ISETP.GT.AND P2, PT, R60, 0x31, PT ;  /* 0x000000313c00780c */ /* 0x000fe40003f44270 */
[----:B---3--:R-:W-:Y:S01]  /*37b0*/  FSEL R80, R80, -INF , P4 ;  /* 0xff80000050507808 */ /* 0x008fe20002000000 */
[----:B------:R2:W-:Y:S01]  /*37c0*/  MUFU.TANH R98, R46 ;  /* 0x0000002e00627308 */ /* 0x0005e20000002400 */
[----:B0-----:R-:W-:Y:S02]  /*37d0*/  FSEL R15, R94, -INF , P3 ;  /* 0xff8000005e0f7808 */ /* 0x001fe40001800000 */
[----:B-1----:R-:W-:-:S02]  /*37e0*/  FSEL R24, R86, -INF , P4 ;  /* 0xff80000056187808 */ /* 0x002fc40002000000 */
[C---:B------:R-:W-:Y:S02]  /*37f0*/  ISETP.GT.AND P3, PT, R60.reuse, 0x38, PT ;  /* 0x000000383c00780c */ /* 0x040fe40003f64270 */
[----:B------:R-:W-:Y:S01]  /*3800*/  ISETP.GT.AND P5, PT, R60, 0x40, PT ;  /* 0x000000403c00780c */ /* 0x000fe20003fa4270 */
[----:B------:R-:W0:Y:S01]  /*3810*/  MUFU.TANH R82, R82 ;  /* 0x0000005200527308 */ /* 0x000e220000002400 */
[----:B--2---:R-:W-:Y:S02]  /*3820*/  FMNMX.FTZ R46, R76, R45, !PT ;  /* 0x0000002d4c2e7209 */ /* 0x004fe40007810000 */
[----:B----4-:R-:W-:Y:S02]  /*3830*/  FSEL R81, R81, -INF , P2 ;  /* 0xff80000051517808 */ /* 0x010fe40001000000 */
[----:B------:R-:W-:-:S03]  /*3840*/  ISETP.GT.AND P4, PT, R60, 0x41, PT ;  /* 0x000000413c00780c */ /* 0x000fc60003f84270 */
[----:B------:R-:W1:Y:S08]  /*3850*/  MUFU.TANH R87, R87 ;  /* 0x0000005700577308 */ /* 0x000e700000002400 */
[----:B------:R-:W2:Y:S01]  /*3860*/  MUFU.TANH R84, R84 ;  /* 0x0000005400547308 */ /* 0x000ea20000002400 */
[----:B0-----:R-:W-:Y:S02]  /*3870*/  FSEL R20, R82, -INF , P6 ;  /* 0xff80000052147808 */ /* 0x001fe40003000000 */
[----:B------:R-:W-:-:S05]  /*3880*/  ISETP.GT.AND P6, PT, R60, 0x39, PT ;  /* 0x000000393c00780c */ /* 0x000fca0003fc4270 */
[----:B------:R0:W-:Y:S01]  /*3890*/  MUFU.TANH R99, R47 ;  /* 0x0000002f00637308 */ /* 0x0001e20000002400 */
[----:B-1----:R-:W-:Y:S02]  /*38a0*/  FSEL R26, R87, -INF , P2 ;  /* 0xff800000571a7808 */ /* 0x002fe40001000000 */
[----:B------:R-:W-:-:S05]  /*38b0*/  ISETP.GT.AND P2, PT, R60, 0x48, PT ;  /* 0x000000483c00780c */ /* 0x000fca0003f44270 */
[----:B------:R-:W1:Y:S01]  /*38c0*/  MUFU.TANH R85, R85 ;  /* 0x0000005500557308 */ /* 0x000e620000002400 */
[----:B0-----:R-:W-:Y:S02]  /*38d0*/  FMNMX.FTZ R47, R77, R46, !PT ;  /* 0x0000002e4d2f7209 */ /* 0x001fe40007810000 */
[----:B--2---:R-:W-:-:S05]  /*38e0*/  FSEL R84, R84, -INF , P3 ;  /* 0xff80000054547808 */ /* 0x004fca0001800000 */
[----:B------:R0:W-:Y:S08]  /*38f0*/  MUFU.TANH R58, R48 ;  /* 0x00000030003a7308 */ /* 0x0001f00000002400 */
[----:B------:R-:W2:Y:S01]  /*3900*/  MUFU.TANH R89, R89 ;  /* 0x0000005900597308 */ /* 0x000ea20000002400 */
[----:B0-----:R-:W-:Y:S02]  /*3910*/  FMNMX.FTZ R48, R78, R47, !PT ;  /* 0x0000002f4e307209 */ /* 0x001fe40007810000 */
[----:B-1----:R-:W-:-:S02]  /*3920*/  FSEL R85, R85, -INF , P6 ;  /* 0xff80000055557808 */ /* 0x002fc40003000000 */
[----:B------:R-:W-:Y:S01]  /*3930*/  FMNMX.FTZ R83, R79, R48, !PT ;  /* 0x000000304f537209 */ /* 0x000fe20007810000 */
[----:B------:R-:W-:Y:S02]  /*3940*/  FMUL.FTZ R48, R0, R28 ;  /* 0x0000001c00307220 */ /* 0x000fe40000410000 */
[----:B------:R-:W0:Y:S01]  /*3950*/  MUFU.TANH R88, R88 ;  /* 0x0000005800587308 */ /* 0x000e220000002400 */
[----:B------:R-:W-:-:S04]  /*3960*/  FMNMX.FTZ R86, R80, R83, !PT ;  /* 0x0000005350567209 */ /* 0x000fc80007810000 */
[----:B------:R-:W-:-:S03]  /*3970*/  FMNMX.FTZ R87, R81, R86, !PT ;  /* 0x0000005651577209 */ /* 0x000fc60007810000 */
[----:B------:R-:W1:Y:S01]  /*3980*/  MUFU.TANH R91, R91 ;  /* 0x0000005b005b7308 */ /* 0x000e620000002400 */
[----:B------:R-:W-:Y:S01]  /*3990*/  FMNMX.FTZ R86, R84, R87, !PT ;  /* 0x0000005754567209 */ /* 0x000fe20007810000 */
[----:B------:R-:W-:Y:S01]  /*39a0*/  FMUL.FTZ R87, R0, R30 ;  /* 0x0000001e00577220 */ /* 0x000fe20000410000 */
[----:B--2---:R-:W-:Y:S02]  /*39b0*/  FSEL R44, R89, -INF , P6 ;  /* 0xff800000592c7808 */ /* 0x004fe40003000000 */
[----:B------:R-:W-:Y:S02]  /*39c0*/  ISETP.GT.AND P6, PT, R60, 0x50, PT ;  /* 0x000000503c00780c */ /* 0x000fe40003fc4270 */
[----:B------:R-:W-:Y:S01]  /*39d0*/  FMNMX.FTZ R89, R85, R86, !PT ;  /* 0x0000005655597209 */ /* 0x000fe20007810000 */
[----:B------:R-:W2:Y:S01]  /*39e0*/  MUFU.TANH R70, R70 ;  /* 0x0000004600467308 */ /* 0x000ea20000002400 */
[----:B0-----:R-:W-:Y:S01]  /*39f0*/  FSEL R88, R88, -INF , P5 ;  /* 0xff80000058587808 */ /* 0x001fe20002800000 */
[----:B------:R-:W-:-:S06]  /*3a00*/  FMUL.FTZ R86, R0, R29 ;  /* 0x0000001d00567220 */ /* 0x000fcc0000410000 */
[----:B------:R-:W0:Y:S01]  /*3a10*/  MUFU.TANH R61, R61 ;  /* 0x0000003d003d7308 */ /* 0x000e220000002400 */
[----:B-1----:R-:W-:Y:S02]  /*3a20*/  FSEL R45, R91, -INF , P5 ;  /* 0xff8000005b2d7808 */ /* 0x002fe40002800000 */
[----:B------:R-:W-:-:S05]  /*3a30*/  ISETP.GT.AND P5, PT, R60, 0x51, PT ;  /* 0x000000513c00780c */ /* 0x000fca0003fa4270 */
[----:B------:R-:W1:Y:S01]  /*3a40*/  MUFU.TANH R95, R95 ;  /* 0x0000005f005f7308 */ /* 0x000e620000002400 */
[----:B--2---:R-:W-:Y:S02]  /*3a50*/  FSEL R30, R70, -INF , P6 ;  /* 0xff800000461e7808 */ /* 0x004fe40003000000 */
[----:B------:R-:W-:-:S05]  /*3a60*/  FMNMX.FTZ R70, R88, R89, !PT ;  /* 0x0000005958467209 */ /* 0x000fca0007810000 */
[----:B------:R-:W2:Y:S01]  /*3a70*/  MUFU.TANH R90, R90 ;  /* 0x0000005a005a7308 */ /* 0x000ea20000002400 */
[----:B0-----:R-:W-:-:S07]  /*3a80*/  FSEL R61, R61, -INF , P4 ;  /* 0xff8000003d3d7808 */ /* 0x001fce0002000000 */
[----:B------:R-:W0:Y:S01]  /*3a90*/  MUFU.TANH R71, R71 ;  /* 0x0000004700477308 */ /* 0x000e220000002400 */
[----:B-1----:R-:W-:Y:S02]  /*3aa0*/  FSEL R46, R95, -INF , P4 ;  /* 0xff8000005f2e7808 */ /* 0x002fe40002000000 */
[----:B------:R-:W-:-:S05]  /*3ab0*/  ISETP.GT.AND P4, PT, R60, 0x58, PT ;  /* 0x000000583c00780c */ /* 0x000fca0003f84270 */
[----:B------:R-:W1:Y:S01]  /*3ac0*/  MUFU.TANH R62, R62 ;  /* 0x0000003e003e7308 */ /* 0x000e620000002400 */
[----:B--2---:R-:W-:Y:S02]  /*3ad0*/  FSEL R27, R90, -INF , P3 ;  /* 0xff8000005a1b7808 */ /* 0x004fe40001800000 */
[----:B------:R-:W-:-:S05]  /*3ae0*/  ISETP.GT.AND P3, PT, R60, 0x49, PT ;  /* 0x000000493c00780c */ /* 0x000fca0003f64270 */
[----:B------:R-:W-:Y:S01]  /*3af0*/  MUFU.TANH R74, R74 ;  /* 0x0000004a004a7308 */ /* 0x000fe20000002400 */
[----:B0-----:R-:W-:Y:S02]  /*3b00*/  FSEL R29, R71, -INF , P5 ;  /* 0xff800000471d7808 */ /* 0x001fe40002800000 */
[----:B------:R-:W-:-:S05]  /*3b10*/  FMNMX.FTZ R71, R61, R70, !PT ;  /* 0x000000463d477209 */ /* 0x000fca0007810000 */
[----:B------:R-:W0:Y:S01]  /*3b20*/  MUFU.TANH R63, R63 ;  /* 0x0000003f003f7308 */ /* 0x000e220000002400 */
[----:B-1----:R-:W-:-:S07]  /*3b30*/  FSEL R62, R62, -INF , P2 ;  /* 0xff8000003e3e7808 */ /* 0x002fce0001000000 */
[----:B------:R-:W1:Y:S08]  /*3b40*/  MUFU.TANH R65, R65 ;  /* 0x0000004100417308 */ /* 0x000e700000002400 */
[----:B------:R-:W2:Y:S01]  /*3b50*/  MUFU.TANH R64, R64 ;  /* 0x0000004000407308 */ /* 0x000ea20000002400 */
[----:B0-----:R-:W-:-:S07]  /*3b60*/  FSEL R63, R63, -INF , P3 ;  /* 0xff8000003f3f7808 */ /* 0x001fce0001800000 */
[----:B------:R-:W0:Y:S01]  /*3b70*/  MUFU.TANH R97, R97 ;  /* 0x0000006100617308 */ /* 0x000e220000002400 */
[----:B-1----:R-:W-:Y:S02]  /*3b80*/  FSEL R65, R65, -INF , P6 ;  /* 0xff80000041417808 */ /* 0x002fe40003000000 */
[----:B------:R-:W-:-:S05]  /*3b90*/  ISETP.GT.AND P6, PT, R60, 0x61, PT ;  /* 0x000000613c00780c */ /* 0x000fca0003fc4270 */
[----:B------:R-:W1:Y:S01]  /*3ba0*/  MUFU.TANH R96, R96 ;  /* 0x0000006000607308 */ /* 0x000e620000002400 */
[----:B--2---:R-:W-:Y:S02]  /*3bb0*/  FSEL R64, R64, -INF , P5 ;  /* 0xff80000040407808 */ /* 0x004fe40002800000 */
[----:B------:R-:W-:-:S04]  /*3bc0*/  ISETP.GT.AND P5, PT, R60, 0x68, PT ;  /* 0x000000683c00780c */ /* 0x000fc80003fa4270 */
[----:B------:R-:W-:Y:S01]  /*3bd0*/  FSEL R53, R53, -INF , P5 ;  /* 0xff80000035357808 */ /* 0x000fe20002800000 */
[----:B------:R-:W2:Y:S01]  /*3be0*/  MUFU.TANH R66, R66 ;  /* 0x0000004200427308 */ /* 0x000ea20000002400 */
[----:B0-----:R-:W-:Y:S02]  /*3bf0*/  FSEL R47, R97, -INF , P2 ;  /* 0xff800000612f7808 */ /* 0x001fe40001000000 */
[----:B------:R-:W-:-:S05]  /*3c00*/  ISETP.GT.AND P2, PT, R60, 0x59, PT ;  /* 0x000000593c00780c */ /* 0x000fca0003f44270 */
[----:B------:R-:W0:Y:S01]  /*3c10*/  MUFU.TANH R72, R72 ;  /* 0x0000004800487308 */ /* 0x000e220000002400 */
[----:B-1----:R-:W-:Y:S02]  /*3c20*/  FSEL R28, R96, -INF , P3 ;  /* 0xff800000601c7808 */ /* 0x002fe40001800000 */
[----:B------:R-:W-:-:S05]  /*3c30*/  ISETP.GT.AND P3, PT, R60, 0x60, PT ;  /* 0x000000603c00780c */ /* 0x000fca0003f64270 */
[----:B------:R1:W-:Y:S01]  /*3c40*/  MUFU.TANH R83, R48 ;  /* 0x0000003000537308 */ /* 0x0003e20000002400 */
[----:B--2---:R-:W-:Y:S01]  /*3c50*/  FSEL R70, R66, -INF , P4 ;  /* 0xff80000042467808 */ /* 0x004fe20002000000 */
[----:B------:R-:W-:-:S06]  /*3c60*/  FMUL.FTZ R66, R0, R31 ;  /* 0x0000001f00427220 */ /* 0x000fcc0000410000 */
[----:B------:R-:W2:Y:S01]  /*3c70*/  MUFU.TANH R67, R67 ;  /* 0x0000004300437308 */ /* 0x000ea20000002400 */
[----:B-1----:R-:W-:Y:S02]  /*3c80*/  FSEL R48, R74, -INF , P4 ;  /* 0xff8000004a307808 */ /* 0x002fe40002000000 */
[----:B------:R-:W-:Y:S02]  /*3c90*/  FMNMX.FTZ R74, R62, R71, !PT ;  /* 0x000000473e4a7209 */ /* 0x000fe40007810000 */
[----:B0-----:R-:W-:Y:S01]  /*3ca0*/  FSEL R31, R72, -INF , P2 ;  /* 0xff800000481f7808 */ /* 0x001fe20001000000 */
[----:B------:R-:W-:Y:S01]  /*3cb0*/  FMUL.FTZ R72, R0, R32 ;  /* 0x0000002000487220 */ /* 0x000fe20000410000 */
[----:B------:R-:W-:Y:S01]  /*3cc0*/  FMNMX.FTZ R74, R63, R74, !PT ;  /* 0x0000004a3f4a7209 */ /* 0x000fe20007810000 */
[----:B------:R-:W0:Y:S01]  /*3cd0*/  MUFU.TANH R73, R73 ;  /* 0x0000004900497308 */ /* 0x000e220000002400 */
[----:B------:R-:W-:Y:S02]  /*3ce0*/  ISETP.GT.AND P4, PT, R60, 0x69, PT ;  /* 0x000000693c00780c */ /* 0x000fe40003f84270 */
[----:B------:R-:W-:-:S04]  /*3cf0*/  FMNMX.FTZ R71, R65, R74, !PT ;  /* 0x0000004a41477209 */ /* 0x000fc80007810000 */
[----:B------:R-:W-:Y:S01]  /*3d00*/  FMNMX.FTZ R71, R64, R71, !PT ;  /* 0x0000004740477209 */ /* 0x000fe20007810000 */
[----:B------:R-:W1:Y:S01]  /*3d10*/  MUFU.TANH R75, R75 ;  /* 0x0000004b004b7308 */ /* 0x000e620000002400 */
[----:B--2---:R-:W-:Y:S02]  /*3d20*/  FSEL R67, R67, -INF , P2 ;  /* 0xff80000043437808 */ /* 0x004fe40001000000 */
[----:B------:R-:W-:Y:S02]  /*3d30*/  FMNMX.FTZ R74, R70, R71, !PT ;  /* 0x00000047464a7209 */ /* 0x000fe40007810000 */
[----:B------:R-:W-:Y:S02]  /*3d40*/  FSEL R71, R58, -INF , P5 ;  /* 0xff8000003a477808 */ /* 0x000fe40002800000 */
[----:B------:R-:W-:Y:S01]  /*3d50*/  ISETP.GT.AND P2, PT, R60, 0x70, PT ;  /* 0x000000703c00780c */ /* 0x000fe20003f44270 */
[----:B------:R-:W2:Y:S01]  /*3d60*/  MUFU.TANH R68, R68 ;  /* 0x0000004400447308 */ /* 0x000ea20000002400 */
[----:B0-----:R-:W-:Y:S01]  /*3d70*/  FSEL R32, R73, -INF , P3 ;  /* 0xff80000049207808 */ /* 0x001fe20001800000 */
[----:B------:R-:W-:Y:S01]  /*3d80*/  FMUL.FTZ R73, R0, R34 ;  /* 0x0000002200497220 */ /* 0x000fe20000410000 */
[----:B------:R-:W-:-:S05]  /*3d90*/  ISETP.GT.AND P5, PT, R60, 0x79, PT ;  /* 0x000000793c00780c */ /* 0x000fca0003fa4270 */
[----:B------:R-:W0:Y:S01]  /*3da0*/  MUFU.TANH R69, R69 ;  /* 0x0000004500457308 */ /* 0x000e220000002400 */
[----:B-1----:R-:W-:Y:S02]  /*3db0*/  FSEL R34, R75, -INF , P6 ;  /* 0xff8000004b227808 */ /* 0x002fe40003000000 */
[----:B------:R-:W-:-:S05]  /*3dc0*/  FMNMX.FTZ R75, R67, R74, !PT ;  /* 0x0000004a434b7209 */ /* 0x000fca0007810000 */
[----:B------:R-:W1:Y:S01]  /*3dd0*/  MUFU.TANH R100, R100 ;  /* 0x0000006400647308 */ /* 0x000e620000002400 */
[----:B--2---:R-:W-:Y:S02]  /*3de0*/  FSEL R68, R68, -INF , P3 ;  /* 0xff80000044447808 */ /* 0x004fe40001800000 */
[----:B------:R-:W-:Y:S02]  /*3df0*/  ISETP.GT.AND P3, PT, R60, 0x71, PT ;  /* 0x000000713c00780c */ /* 0x000fe40003f64270 */
[----:B------:R-:W-:Y:S01]  /*3e00*/  FMNMX.FTZ R58, R68, R75, !PT ;  /* 0x0000004b443a7209 */ /* 0x000fe20007810000 */
[----:B------:R-:W-:Y:S01]  /*3e10*/  FMUL.FTZ R75, R0, R33 ;  /* 0x00000021004b7220 */ /* 0x000fe20000410000 */
[----:B------:R-:W-:Y:S01]  /*3e20*/  FSEL R33, R98, -INF , P4 ;  /* 0xff80000062217808 */ /* 0x000fe20002000000 */
[----:B------:R-:W-:Y:S01]  /*3e30*/  MUFU.TANH R103, R103 ;  /* 0x0000006700677308 */ /* 0x000fe20000002400 */
[----:B0-----:R-:W-:Y:S02]  /*3e40*/  FSEL R69, R69, -INF , P6 ;  /* 0xff80000045457808 */ /* 0x001fe40003000000 */
[----:B------:R-:W-:-:S02]  /*3e50*/  ISETP.GT.AND P6, PT, R60, 0x78, PT ;  /* 0x000000783c00780c */ /* 0x000fc40003fc4270 */
[----:B------:R-:W-:-:S03]  /*3e60*/  FMNMX.FTZ R58, R69, R58, !PT ;  /* 0x0000003a453a7209 */ /* 0x000fc60007810000 */
[----:B------:R-:W-:Y:S01]  /*3e70*/  MUFU.TANH R90, R87 ;  /* 0x00000057005a7308 */ /* 0x000fe20000002400 */
[----:B------:R-:W-:Y:S02]  /*3e80*/  FMNMX.FTZ R91, R71, R58, !PT ;  /* 0x0000003a475b7209 */ /* 0x000fe40007810000 */
[----:B-1----:R-:W-:Y:S01]  /*3e90*/  FSEL R74, R100, -INF , P3 ;  /* 0xff800000644a7808 */ /* 0x002fe20001800000 */
[----:B------:R-:W-:-:S04]  /*3ea0*/  IMAD.MOV.U32 R100, RZ, RZ, R25 ;  /* 0x000000ffff647224 */ /* 0x000fc800078e0019 */
[----:B------:R0:W1:Y:S08]  /*3eb0*/  MUFU.TANH R82, R104 ;  /* 0x0000006800527308 */ /* 0x0000700000002400 */
[----:B------:R2:W-:Y:S01]  /*3ec0*/  MUFU.TANH R87, R72 ;  /* 0x0000004800577308 */ /* 0x0005e20000002400 */
[----:B0-----:R-:W-:-:S07]  /*3ed0*/  IMAD.MOV.U32 R104, RZ, RZ, R25 ;  /* 0x000000ffff687224 */ /* 0x001fce00078e0019 */
[----:B------:R-:W0:Y:S01]  /*3ee0*/  MUFU.TANH R102, R102 ;  /* 0x0000006600667308 */ /* 0x000e220000002400 */
[----:B--2---:R-:W-:Y:S01]  /*3ef0*/  FSEL R72, R59, -INF , P4 ;  /* 0xff8000003b487808 */ /* 0x004fe20002000000 */
[----:B------:R-:W-:Y:S01]  /*3f00*/  FMUL.FTZ R59, R0, R36 ;  /* 0x00000024003b7220 */ /* 0x000fe20000410000 */
[----:B------:R-:W-:Y:S02]  /*3f10*/  ISETP.GT.AND P4, PT, R60, 0x80, PT ;  /* 0x000000803c00780c */ /* 0x000fe40003f84270 */
[----:B------:R-:W-:Y:S01]  /*3f20*/  FMNMX.FTZ R94, R72, R91, !PT ;  /* 0x0000005b485e7209 */ /* 0x000fe20007810000 */
[----:B------:R-:W-:Y:S01]  /*3f30*/  FMUL.FTZ R91, R0, R37 ;  /* 0x00000025005b7220 */ /* 0x000fe20000410000 */
[----:B-1----:R-:W-:Y:S01]  /*3f40*/  FSEL R82, R82, -INF , P5 ;  /* 0xff80000052527808 */ /* 0x002fe20002800000 */
[----:B------:R1:W-:Y:S01]  /*3f50*/  MUFU.TANH R92, R73 ;  /* 0x00000049005c7308 */ /* 0x0003e20000002400 */
[----:B------:R-:W-:-:S07]  /*3f60*/  FSEL R83, R83, -INF , P4 ;  /* 0xff80000053537808 */ /* 0x000fce0002000000 */
[----:B------:R-:W2:Y:S01]  /*3f70*/  MUFU.TANH R101, R101 ;  /* 0x0000006500657308 */ /* 0x000ea20000002400 */
[----:B-1----:R-:W-:Y:S02]  /*3f80*/  FSEL R73, R99, -INF , P2 ;  /* 0xff80000063497808 */ /* 0x002fe40001000000 */
[----:B0-----:R-:W-:Y:S01]  /*3f90*/  FSEL R58, R102, -INF , P3 ;  /* 0xff800000663a7808 */ /* 0x001fe20001800000 */
[----:B------:R-:W-:Y:S01]  /*3fa0*/  IMAD.MOV.U32 R102, RZ, RZ, R25 ;  /* 0x000000ffff667224 */ /* 0x000fe200078e0019 */
[----:B------:R-:W-:Y:S02]  /*3fb0*/  FMNMX.FTZ R93, R73, R94, !PT ;  /* 0x0000005e495d7209 */ /* 0x000fe40007810000 */
[----:B------:R-:W-:Y:S01]  /*3fc0*/  ISETP.GT.AND P3, PT, R60, 0x81, PT ;  /* 0x000000813c00780c */ /* 0x000fe20003f64270 */
[----:B------:R-:W0:Y:S01]  /*3fd0*/  MUFU.TANH R86, R86 ;  /* 0x0000005600567308 */ /* 0x000e220000002400 */
[----:B------:R-:W-:Y:S01]  /*3fe0*/  FMNMX.FTZ R94, R74, R93, !PT ;  /* 0x0000005d4a5e7209 */ /* 0x000fe20007810000 */
[----:B------:R-:W-:-:S06]  /*3ff0*/  FMUL.FTZ R93, R0, R40 ;  /* 0x00000028005d7220 */ /* 0x000fcc0000410000 */
[----:B------:R-:W1:Y:S01]  /*4000*/  MUFU.TANH R105, R105 ;  /* 0x0000006900697308 */ /* 0x000e620000002400 */
[----:B--2---:R-:W-:Y:S01]  /*4010*/  FSEL R36, R101, -INF , P2 ;  /* 0xff80000065247808 */ /* 0x004fe20001000000 */
[----:B------:R-:W-:Y:S01]  /*4020*/  IMAD.MOV.U32 R101, RZ, RZ, R25 ;  /* 0x000000ffff657224 */ /* 0x000fe200078e0019 */
[----:B------:R-:W-:-:S04]  /*4030*/  ISETP.GT.AND P2, PT, R60, 0x88, PT ;  /* 0x000000883c00780c */ /* 0x000fc80003f44270 */
[----:B------:R-:W-:Y:S01]  /*4040*/  FSEL R87, R87, -INF , P2 ;  /* 0xff80000057577808 */ /* 0x000fe20001000000 */
[----:B------:R2:W3:Y:S01]  /*4050*/  MUFU.TANH R89, R75 ;  /* 0x0000004b00597308 */ /* 0x0004e20000002400 */
[----:B0-----:R-:W-:-:S07]  /*4060*/  FSEL R86, R86, -INF , P3 ;  /* 0xff80000056567808 */ /* 0x001fce0001800000 */
[----:B------:R-:W0:Y:S01]  /*4070*/  MUFU.TANH R106, R106 ;  /* 0x0000006a006a7308 */ /* 0x000e220000002400 */
[----:B--2---:R-:W-:Y:S01]  /*4080*/  FSEL R75, R103, -INF , P6 ;  /* 0xff800000674b7808 */ /* 0x004fe20003000000 */
[--C-:B------:R-:W-:Y:S01]  /*4090*/  IMAD.MOV.U32 R103, RZ, RZ, R25.reuse ;  /* 0x000000ffff677224 */ /* 0x100fe200078e0019 */
[----:B-1----:R-:W-:Y:S01]  /*40a0*/  FSEL R37, R105, -INF , P6 ;  /* 0xff80000069257808 */ /* 0x002fe20003000000 */
[----:B------:R-:W-:Y:S01]  /*40b0*/  IMAD.MOV.U32 R105, RZ, RZ, R25 ;  /* 0x000000ffff697224 */ /* 0x000fe200078e0019 */
[----:B------:R-:W-:Y:S01]  /*40c0*/  FMNMX.FTZ R95, R75, R94, !PT ;  /* 0x0000005e4b5f7209 */ /* 0x000fe20007810000 */
[----:B------:R-:W-:Y:S01]  /*40d0*/  FMUL.FTZ R94, R0, R41 ;  /* 0x00000029005e7220 */ /* 0x000fe20000410000 */
[----:B------:R-:W-:Y:S01]  /*40e0*/  ISETP.GT.AND P6, PT, R60, 0x89, PT ;  /* 0x000000893c00780c */ /* 0x000fe20003fc4270 */
[----:B------:R-:W1:Y:S01]  /*40f0*/  MUFU.TANH R59, R59 ;  /* 0x0000003b003b7308 */ /* 0x000e620000002400 */
[----:B------:R-:W-:Y:S02]  /*4100*/  FMNMX.FTZ R40, R82, R95, !PT ;  /* 0x0000005f52287209 */ /* 0x000fe40007810000 */
[----:B---3--:R-:W-:-:S02]  /*4110*/  FSEL R89, R89, -INF , P6 ;  /* 0xff80000059597808 */ /* 0x008fc40003000000 */
[----:B------:R-:W-:Y:S02]  /*4120*/  FMNMX.FTZ R95, R83, R40, !PT ;  /* 0x00000028535f7209 */ /* 0x000fe40007810000 */
[----:B------:R-:W-:Y:S01]  /*4130*/  FSEL R41, R90, -INF , P4 ;  /* 0xff8000005a297808 */ /* 0x000fe20002000000 */
[----:B------:R-:W2:Y:S01]  /*4140*/  MUFU.TANH R66, R66 ;  /* 0x0000004200427308 */ /* 0x000ea20000002400 */
[----:B------:R-:W-:Y:S02]  /*4150*/  FMNMX.FTZ R96, R86, R95, !PT ;  /* 0x0000005f56607209 */ /* 0x000fe40007810000 */
[----:B0-----:R-:W-:Y:S01]  /*4160*/  FSEL R40, R106, -INF , P5 ;  /* 0xff8000006a287808 */ /* 0x001fe20002800000 */
[----:B------:R-:W-:Y:S01]  /*4170*/  IMAD.MOV.U32 R106, RZ, RZ, R25 ;  /* 0x000000ffff6a7224 */ /* 0x000fe200078e0019 */
[C---:B------:R-:W-:Y:S02]  /*4180*/  ISETP.GT.AND P5, PT, R60.reuse, 0x90, PT ;  /* 0x000000903c00780c */ /* 0x040fe40003fa4270 */
[----:B------:R-:W-:Y:S01]  /*4190*/  FMNMX.FTZ R96, R87, R96, !PT ;  /* 0x0000006057607209 */ /* 0x000fe20007810000 */
[----:B------:R-:W0:Y:S01]  /*41a0*/  MUFU.TANH R91, R91 ;  /* 0x0000005b005b7308 */ /* 0x000e220000002400 */
[----:B------:R-:W-:-:S02]  /*41b0*/  ISETP.GT.AND P4, PT, R60, 0x91, PT ;  /* 0x000000913c00780c */ /* 0x000fc40003f84270 */
[----:B-1----:R-:W-:Y:S02]  /*41c0*/  FSEL R90, R59, -INF , P5 ;  /* 0xff8000003b5a7808 */ /* 0x002fe40002800000 */
[----:B------:R-:W-:-:S03]  /*41d0*/  FMNMX.FTZ R95, R89, R96, !PT ;  /* 0x00000060595f7209 */ /* 0x000fc60007810000 */
[----:B------:R-:W1:Y:S01]  /*41e0*/  MUFU.TANH R93, R93 ;  /* 0x0000005d005d7308 */ /* 0x000e620000002400 */
[----:B--2---:R-:W-:Y:S02]  /*41f0*/  FSEL R59, R66, -INF , P3 ;  /* 0xff800000423b7808 */ /* 0x004fe40001800000 */
[----:B------:R-:W-:Y:S02]  /*4200*/  ISETP.GT.AND P3, PT, R60, 0x98, PT ;  /* 0x000000983c00780c */ /* 0x000fe40003f64270 */
[----:B------:R-:W-:Y:S02]  /*4210*/  FMNMX.FTZ R96, R90, R95, !PT ;  /* 0x0000005f5a607209 */ /* 0x000fe40007810000 */
[----:B------:R-:W-:Y:S01]  /*4220*/  FSEL R66, R92, -INF , P2 ;  /* 0xff8000005c427808 */ /* 0x000fe20001000000 */
[----:B------:R-:W2:Y:S01]  /*4230*/  MUFU.TANH R94, R94 ;  /* 0x0000005e005e7308 */ /* 0x000ea20000002400 */
[----:B0-----:R-:W-:Y:S02]  /*4240*/  FSEL R91, R91, -INF , P4 ;  /* 0xff8000005b5b7808 */ /* 0x001fe40002000000 */
[----:B------:R-:W-:-:S05]  /*4250*/  ISETP.GT.AND P2, PT, R60, 0x99, PT ;  /* 0x000000993c00780c */ /* 0x000fca0003f44270 */
[----:B------:R0:W-:Y:S01]  /*4260*/  MUFU.TANH R97, R42 ;  /* 0x0000002a00617308 */ /* 0x0001e20000002400 */
[----:B-1----:R-:W-:Y:S02]  /*4270*/  FSEL R60, R93, -INF , P3 ;  /* 0xff8000005d3c7808 */ /* 0x002fe40001800000 */
[----:B------:R-:W-:-:S04]  /*4280*/  FMNMX.FTZ R93, R91, R96, !PT ;  /* 0x000000605b5d7209 */ /* 0x000fc80007810000 */
[----:B------:R-:W-:Y:S01]  /*4290*/  FMNMX.FTZ R93, R60, R93, !PT ;  /* 0x0000005d3c5d7209 */ /* 0x000fe20007810000 */
[----:B------:R1:W-:Y:S01]  /*42a0*/  MUFU.TANH R98, R43 ;  /* 0x0000002b00627308 */ /* 0x0003e20000002400 */
[----:B--2---:R-:W-:-:S04]  /*42b0*/  FSEL R92, R94, -INF , P2 ;  /* 0xff8000005e5c7808 */ /* 0x004fc80001000000 */
[----:B------:R-:W-:-:S05]  /*42c0*/  FMNMX.FTZ R95, R92, R93, !PT ;  /* 0x0000005d5c5f7209 */ /* 0x000fca0007810000 */
[----:B------:R-:W2:Y:S02]  /*42d0*/  SHFL.BFLY PT, R94, R95, 0x2, 0x1f ;  /* 0x0c401f005f5e7f89 */ /* 0x000ea400000e0000 */
[----:B--2---:R-:W-:Y:S01]  /*42e0*/  FMNMX.FTZ R96, R95, R94, !PT ;  /* 0x0000005e5f607209 */ /* 0x004fe20007810000 */
[C---:B------:R-:W-:Y:S01]  /*42f0*/  FMUL.FTZ R94, R0.reuse, R35 ;  /* 0x00000023005e7220 */ /* 0x040fe20000410000 */
[----:B------:R-:W-:-:S03]  /*4300*/  FMUL.FTZ R95, R0, R38 ;  /* 0x00000026005f7220 */ /* 0x000fc60000410000 */
[----:B------:R-:W2:Y:S02]  /*4310*/  SHFL.BFLY PT, R93, R96, 0x1, 0x1f ;  /* 0x0c201f00605d7f89 */ /* 0x000ea400000e0000 */
[----:B------:R-:W-:Y:S08]  /*4320*/  MUFU.TANH R94, R94 ;  /* 0x0000005e005e7308 */ /* 0x000ff00000002400 */
[----:B------:R-:W-:Y:S01]  /*4330*/  MUFU.TANH R95, R95 ;  /* 0x0000005f005f7308 */ /* 0x000fe20000002400 */
[----:B--2---:R-:W-:Y:S01]  /*4340*/  FMNMX.FTZ R120, R96, R93, !PT ;  /* 0x0000005d60787209 */ /* 0x004fe20007810000 */
[----:B------:R-:W-:-:S02]  /*4350*/  IMAD.U32 R93, RZ, RZ, UR6 ;  /* 0x00000006ff5d7e24 */ /* 0x000fc4000f8e00ff */
[----:B------:R-:W-:Y:S01]  /*4360*/  FMUL.FTZ R96, R0, R39 ;  /* 0x0000002700607220 */ /* 0x000fe20000410000 */
[C---:B------:R-:W-:Y:S01]  /*4370*/  FSETP.NEU.FTZ.AND P0, PT, R120.reuse, -INF , PT ;  /* 0xff8000007800780b */ /* 0x040fe20003f1d000 */
[----:B------:R-:W-:-:S04]  /*4380*/  FFMA.FTZ R93, R120, R93, -8 ;  /* 0xc1000000785d7423 */ /* 0x000fc8000001005d */
[----:B------:R-:W-:Y:S01]  /*4390*/  MUFU.TANH R96, R96 ;  /* 0x0000006000607308 */ /* 0x000fe20000002400 */
[----:B------:R-:W-:Y:S02]  /*43a0*/  FSEL R93, R93, RZ, P0 ;  /* 0x000000ff5d5d7208 */ /* 0x000fe40000000000 */
[----:B------:R-:W-:Y:S01]  /*43b0*/  ISETP.NE.AND P0, PT, R108, RZ, PT ;  /* 0x000000ff6c00720c */ /* 0x000fe20003f05270 */
[----:B------:R-:W-:Y:S02]  /*43c0*/  IMAD.MOV.U32 R108, RZ, RZ, R25 ;  /* 0x000000ffff6c7224 */ /* 0x000fe400078e0019 */
[--C-:B------:R-:W-:Y:S01]  /*43d0*/  FFMA.FTZ R39, R51, UR6, -R93.reuse ;  /* 0x0000000633277c23 */ /* 0x100fe2000801085d */
[----:B------:R-:W-:Y:S01]  /*43e0*/  FMNMX.FTZ R51, R6, R7, !PT ;  /* 0x0000000706337209 */ /* 0x000fe20007810000 */
[--C-:B0-----:R-:W-:Y:S01]  /*43f0*/  FFMA.FTZ R42, R54, UR6, -R93.reuse ;  /* 0x00000006362a7c23 */ /* 0x101fe2000801085d */
[----:B-1----:R-:W-:-:S01]  /*4400*/  FFMA.FTZ R43, R55, UR6, -R93 ;  /* 0x00000006372b7c23 */ /* 0x002fc2000801085d */
        /* <DEDUP_REMOVED lines=11> */
[----:B------:R0:W-:Y:S01]  /*44c0*/  MUFU.EX2 R51, R76 ;  /* 0x0000004c00337308 */ /* 0x0001e20000000800 */
        /* <DEDUP_REMOVED lines=14> */
[----:B------:R-:W-:Y:S03]  /*45b0*/  MUFU.EX2 R35, R35 ;  /* 0x0000002300237308 */ /* 0x000fe60000000800 */
[----:B------:R-:W-:Y:S01]  /*45c0*/  FMNMX.FTZ R57, R15, R56, !PT ;  /* 0x000000380f397209 */ /* 0x000fe20007810000 */
[----:B------:R-:W-:-:S03]  /*45d0*/  FFMA.FTZ R56, R79, UR6, -R93 ;  /* 0x000000064f387c23 */ /* 0x000fc6000801085d */
[----:B0-----:R-:W-:Y:S01]  /*45e0*/  FMNMX.FTZ R76, R20, R57, !PT ;  /* 0x00000039144c7209 */ /* 0x001fe20007810000 */
[----:B------:R0:W-:Y:S03]  /*45f0*/  MUFU.EX2 R55, R78 ;  /* 0x0000004e00377308 */ /* 0x0001e60000000800 */
[----:B------:R-:W-:-:S04]  /*4600*/  FMNMX.FTZ R57, R21, R76, !PT ;  /* 0x0000004c15397209 */ /* 0x000fc80007810000 */
[----:B------:R-:W-:Y:S01]  /*4610*/  FMNMX.FTZ R77, R24, R57, !PT ;  /* 0x00000039184d7209 */ /* 0x000fe20007810000 */
[----:B------:R-:W-:Y:S03]  /*4620*/  MUFU.EX2 R38, R38 ;  /* 0x0000002600267308 */ /* 0x000fe60000000800 */
[----:B------:R-:W-:-:S04]  /*4630*/  FMNMX.FTZ R76, R26, R77, !PT ;  /* 0x0000004d1a4c7209 */ /* 0x000fc80007810000 */
[----:B------:R-:W-:Y:S01]  /*4640*/  FMNMX.FTZ R77, R27, R76, !PT ;  /* 0x0000004c1b4d7209 */ /* 0x000fe20007810000 */
[----:B------:R-:W-:Y:S03]  /*4650*/  MUFU.EX2 R57, R80 ;  /* 0x0000005000397308 */ /* 0x000fe60000000800 */
[----:B0-----:R-:W-:Y:S01]  /*4660*/  FMNMX.FTZ R78, R44, R77, !PT ;  /* 0x0000004d2c4e7209 */ /* 0x001fe20007810000 */
[----:B------:R-:W-:-:S03]  /*4670*/  FFMA.FTZ R77, R84, UR6, -R93 ;  /* 0x00000006544d7c23 */ /* 0x000fc6000801085d */
[----:B------:R-:W-:Y:S01]  /*4680*/  FMNMX.FTZ R79, R45, R78, !PT ;  /* 0x0000004e2d4f7209 */ /* 0x000fe20007810000 */
[----:B------:R0:W-:Y:S03]  /*4690*/  MUFU.EX2 R80, R85 ;  /* 0x0000005500507308 */ /* 0x0001e60000000800 */
[----:B------:R-:W-:-:S04]  /*46a0*/  FMNMX.FTZ R78, R46, R79, !PT ;  /* 0x0000004f2e4e7209 */ /* 0x000fc80007810000 */
[----:B------:R-:W-:Y:S01]  /*46b0*/  FMNMX.FTZ R79, R47, R78, !PT ;  /* 0x0000004e2f4f7209 */ /* 0x000fe20007810000 */
[----:B------:R-:W-:Y:S01]  /*46c0*/  MUFU.EX2 R76, R81 ;  /* 0x00000051004c7308 */ /* 0x000fe20000000800 */
[----:B0-----:R-:W-:-:S01]  /*46d0*/  FFMA.FTZ R85, R65, UR6, -R93 ;  /* 0x0000000641557c23 */ /* 0x001fc2000801085d */
[----:B------:R-:W-:Y:S01]  /*46e0*/  FFMA.FTZ R78, R88, UR6, -R93 ;  /* 0x00000006584e7c23 */ /* 0x000fe2000801085d */
[----:B------:R-:W-:-:S04]  /*46f0*/  FMNMX.FTZ R79, R28, R79, !PT ;  /* 0x0000004f1c4f7209 */ /* 0x000fc80007810000 */
[----:B------:R-:W-:Y:S01]  /*4700*/  FMNMX.FTZ R84, R30, R79, !PT ;  /* 0x0000004f1e547209 */ /* 0x000fe20007810000 */
[----:B------:R-:W-:Y:S03]  /*4710*/  MUFU.EX2 R39, R39 ;  /* 0x0000002700277308 */ /* 0x000fe60000000800 */
[----:B------:R-:W-:-:S04]  /*4720*/  FMNMX.FTZ R79, R29, R84, !PT ;  /* 0x000000541d4f7209 */ /* 0x000fc80007810000 */
[----:B------:R-:W-:Y:S01]  /*4730*/  FMNMX.FTZ R84, R48, R79, !PT ;  /* 0x0000004f30547209 */ /* 0x000fe20007810000 */
[----:B------:R-:W0:Y:S03]  /*4740*/  MUFU.EX2 R50, R50 ;  /* 0x0000003200327308 */ /* 0x000e260000000800 */
[----:B------:R-:W-:-:S04]  /*4750*/  FMNMX.FTZ R79, R31, R84, !PT ;  /* 0x000000541f4f7209 */ /* 0x000fc80007810000 */
[----:B------:R-:W-:Y:S01]  /*4760*/  FMNMX.FTZ R79, R32, R79, !PT ;  /* 0x0000004f204f7209 */ /* 0x000fe20007810000 */
[----:B------:R-:W-:Y:S03]  /*4770*/  MUFU.EX2 R42, R42 ;  /* 0x0000002a002a7308 */ /* 0x000fe60000000800 */
[----:B------:R-:W-:Y:S01]  /*4780*/  FMNMX.FTZ R84, R34, R79, !PT ;  /* 0x0000004f22547209 */ /* 0x000fe20007810000 */
[----:B------:R-:W-:-:S03]  /*4790*/  FFMA.FTZ R79, R63, UR6, -R93 ;  /* 0x000000063f4f7c23 */ /* 0x000fc6000801085d */
[----:B------:R-:W-:Y:S01]  /*47a0*/  FMNMX.FTZ R84, R53, R84, !PT ;  /* 0x0000005435547209 */ /* 0x000fe20007810000 */
[----:B------:R-:W-:Y:S01]  /*47b0*/  MUFU.EX2 R43, R43 ;  /* 0x0000002b002b7308 */ /* 0x000fe20000000800 */
[----:B0-----:R-:W-:Y:S02]  /*47c0*/  F2FP.SATFINITE.E4M3.F32.PACK_AB_MERGE_C R200, R50, R39, RZ ;  /* 0x0000002732c8723e */ /* 0x001fe400048070ff */
[----:B------:R-:W-:Y:S02]  /*47d0*/  FMNMX.FTZ R63, R33, R84, !PT ;  /* 0x00000054213f7209 */ /* 0x000fe40007810000 */
[----:B------:R-:W-:Y:S02]  /*47e0*/  F2FP.SATFINITE.E4M3.F32.PACK_AB_MERGE_C R200, R38, R35, R200 ;  /* 0x0000002326c8723e */ /* 0x000fe400048070c8 */
[----:B------:R-:W-:Y:S01]  /*47f0*/  FMNMX.FTZ R65, R36, R63, !PT ;  /* 0x0000003f24417209 */ /* 0x000fe20007810000 */
[----:B------:R-:W-:Y:S03]  /*4800*/  MUFU.EX2 R49, R49 ;  /* 0x0000003100317308 */ /* 0x000fe60000000800 */
[----:B------:R-:W-:-:S04]  /*4810*/  FMNMX.FTZ R84, R58, R65, !PT ;  /* 0x000000413a547209 */ /* 0x000fc80007810000 */
[----:B------:R-:W-:Y:S01]  /*4820*/  FMNMX.FTZ R65, R37, R84, !PT ;  /* 0x0000005425417209 */ /* 0x000fe20007810000 */
[----:B------:R0:W-:Y:S03]  /*4830*/  MUFU.EX2 R63, R85 ;  /* 0x00000055003f7308 */ /* 0x0001e60000000800 */
[----:B------:R-:W-:Y:S01]  /*4840*/  FMNMX.FTZ R84, R40, R65, !PT ;  /* 0x0000004128547209 */ /* 0x000fe20007810000 */
[----:B------:R-:W-:Y:S01]  /*4850*/  FFMA.FTZ R65, R70, UR6, -R93 ;  /* 0x0000000646417c23 */ /* 0x000fe2000801085d */
[----:B------:R-:W-:Y:S02]  /*4860*/  FSEL R70, R94, -INF , P6 ;  /* 0xff8000005e467808 */ /* 0x000fe40003000000 */
[----:B------:R-:W-:Y:S01]  /*4870*/  FMNMX.FTZ R84, R41, R84, !PT ;  /* 0x0000005429547209 */ /* 0x000fe20007810000 */
[----:B------:R-:W1:Y:S01]  /*4880*/  MUFU.EX2 R52, R52 ;  /* 0x0000003400347308 */ /* 0x000e620000000800 */
[----:B0-----:R-:W-:-:S02]  /*4890*/  FSEL R85, R97, -INF , P3 ;  /* 0xff80000061557808 */ /* 0x001fc40001800000 */
[----:B------:R-:W-:Y:S01]  /*48a0*/  FMNMX.FTZ R81, R59, R84, !PT ;  /* 0x000000543b517209 */ /* 0x000fe20007810000 */
[----:B------:R-:W-:-:S01]  /*48b0*/  FFMA.FTZ R84, R67, UR6, -R93 ;  /* 0x0000000643547c23 */ /* 0x000fc2000801085d */
[----:B------:R-:W-:Y:S02]  /*48c0*/  FSEL R67, R95, -INF , P5 ;  /* 0xff8000005f437808 */ /* 0x000fe40002800000 */
[----:B------:R-:W-:Y:S01]  /*48d0*/  FMNMX.FTZ R81, R66, R81, !PT ;  /* 0x0000005142517209 */ /* 0x000fe20007810000 */
[----:B------:R-:W-:Y:S03]  /*48e0*/  MUFU.EX2 R54, R54 ;  /* 0x0000003600367308 */ /* 0x000fe60000000800 */
[----:B------:R-:W-:Y:S02]  /*48f0*/  FMNMX.FTZ R88, R70, R81, !PT ;  /* 0x0000005146587209 */ /* 0x000fe40007810000 */
[----:B------:R-:W-:-:S02]  /*4900*/  FSEL R81, R96, -INF , P4 ;  /* 0xff80000060517808 */ /* 0x000fc40002000000 */
[----:B------:R-:W-:Y:S01]  /*4910*/  FMNMX.FTZ R88, R67, R88, !PT ;  /* 0x0000005843587209 */ /* 0x000fe20007810000 */
[----:B------:R-:W0:Y:S01]  /*4920*/  MUFU.EX2 R56, R56 ;  /* 0x0000003800387308 */ /* 0x000e220000000800 */
[----:B-1----:R-:W-:Y:S02]  /*4930*/  F2FP.SATFINITE.E4M3.F32.PACK_AB_MERGE_C R202, R52, R49, RZ ;  /* 0x0000003134ca723e */ /* 0x002fe400048070ff */
[----:B------:R-:W-:Y:S02]  /*4940*/  FMNMX.FTZ R94, R81, R88, !PT ;  /* 0x00000058515e7209 */ /* 0x000fe40007810000 */
[----:B------:R-:W-:Y:S02]  /*4950*/  FSEL R88, R98, -INF , P2 ;  /* 0xff80000062587808 */ /* 0x000fe40001000000 */
        /* <DEDUP_REMOVED lines=8> */
[--C-:B------:R-:W-:Y:S01]  /*49e0*/  FFMA.FTZ R83, R86, UR6, -R93.reuse ;  /* 0x0000000656537c23 */ /* 0x100fe2000801085d */
[----:B------:R-:W1:Y:S01]  /*49f0*/  SHFL.BFLY PT, R96, R95, 0x2, 0x1f ;  /* 0x0c401f005f607f89 */ /* 0x000e6200000e0000 */
[----:B------:R-:W-:-:S01]  /*4a00*/  FFMA.FTZ R86, R87, UR6, -R93 ;  /* 0x0000000657567c23 */ /* 0x000fc2000801085d */
[--C-:B------:R-:W-:Y:S01]  /*4a10*/  FFMA.FTZ R87, R89, UR6, -R93.reuse ;  /* 0x0000000659577c23 */ /* 0x100fe2000801085d */
[----:B------:R-:W-:-:S01]  /*4a20*/  FFMA.FTZ R89, R90, UR6, -R93 ;  /* 0x000000065a597c23 */ /* 0x000fc2000801085d */
[--C-:B------:R-:W-:Y:S01]  /*4a30*/  FFMA.FTZ R90, R91, UR6, -R93.reuse ;  /* 0x000000065b5a7c23 */ /* 0x100fe2000801085d */
[----:B------:R-:W-:-:S01]  /*4a40*/  FFMA.FTZ R91, R92, UR6, -R93 ;  /* 0x000000065c5b7c23 */ /* 0x000fc2000801085d */
[----:B------:R-:W2:Y:S01]  /*4a50*/  MUFU.EX2 R77, R77 ;  /* 0x0000004d004d7308 */ /* 0x000ea20000000800 */
[----:B0-----:R-:W-:-:S02]  /*4a60*/  F2FP.SATFINITE.E4M3.F32.PACK_AB_MERGE_C R204, R56, R55, RZ ;  /* 0x0000003738cc723e */ /* 0x001fc400048070ff */
[----:B------:R-:W-:Y:S02]  /*4a70*/  F2FP.SATFINITE.E4M3.F32.PACK_AB_MERGE_C R202, R43, R42, R202 ;  /* 0x0000002a2bca723e */ /* 0x000fe400048070ca */
[----:B------:R-:W-:-:S03]  /*4a80*/  F2FP.SATFINITE.E4M3.F32.PACK_AB_MERGE_C R204, R54, R51, R204 ;  /* 0x0000003336cc723e */ /* 0x000fc600048070cc */
[----:B------:R-:W-:Y:S08]  /*4a90*/  MUFU.EX2 R78, R78 ;  /* 0x0000004e004e7308 */ /* 0x000ff00000000800 */
[----:B------:R-:W-:Y:S01]  /*4aa0*/  MUFU.EX2 R61, R61 ;  /* 0x0000003d003d7308 */ /* 0x000fe20000000800 */
[----:B--2---:R-:W-:Y:S02]  /*4ab0*/  F2FP.SATFINITE.E4M3.F32.PACK_AB_MERGE_C R206, R80, R77, RZ ;  /* 0x0000004d50ce723e */ /* 0x004fe400048070ff */
[----:B-1----:R-:W-:-:S02]  /*4ac0*/  FMNMX.FTZ R96, R95, R96, !PT ;  /* 0x000000605f607209 */ /* 0x002fc40007810000 */
[----:B------:R-:W-:-:S03]  /*4ad0*/  F2FP.SATFINITE.E4M3.F32.PACK_AB_MERGE_C R206, R76, R57, R206 ;  /* 0x000000394cce723e */ /* 0x000fc600048070ce */
[----:B------:R-:W0:Y:S01]  /*4ae0*/  SHFL.BFLY PT, R121, R96, 0x1, 0x1f ;  /* 0x0c201f0060797f89 */ /* 0x000e2200000e0000 */
[----:B------:R-:W-:Y:S08]  /*4af0*/  MUFU.EX2 R62, R62 ;  /* 0x0000003e003e7308 */ /* 0x000ff00000000800 */
[----:B------:R-:W1:Y:S08]  /*4b00*/  MUFU.EX2 R79, R79 ;  /* 0x0000004f004f7308 */ /* 0x000e700000000800 */
[----:B------:R-:W-:Y:S01]  /*4b10*/  MUFU.EX2 R64, R64 ;  /* 0x0000004000407308 */ /* 0x000fe20000000800 */
[----:B0-----:R-:W-:Y:S01]  /*4b20*/  FMNMX.FTZ R121, R96, R121, !PT ;  /* 0x0000007960797209 */ /* 0x001fe20007810000 */
[----:B------:R-:W-:-:S06]  /*4b30*/  IMAD.U32 R96, RZ, RZ, UR6 ;  /* 0x00000006ff607e24 */ /* 0x000fcc000f8e00ff */
[----:B------:R-:W-:Y:S01]  /*4b40*/  MUFU.EX2 R65, R65 ;  /* 0x0000004100417308 */ /* 0x000fe20000000800 */
[----:B-1----:R-:W-:Y:S01]  /*4b50*/  F2FP.SATFINITE.E4M3.F32.PACK_AB_MERGE_C R208, R79, R62, RZ ;  /* 0x0000003e4fd0723e */ /* 0x002fe200048070ff */
[C---:B------:R-:W-:Y:S01]  /*4b60*/  FFMA.FTZ R95, R121.reuse, R96, -8 ;  /* 0xc1000000795f7423 */ /* 0x040fe20000010060 */
[----:B------:R-:W-:Y:S02]  /*4b70*/  FSETP.NEU.FTZ.AND P2, PT, R121, -INF , PT ;  /* 0xff8000007900780b */ /* 0x000fe40003f5d000 */
[----:B------:R-:W-:Y:S02]  /*4b80*/  F2FP.SATFINITE.E4M3.F32.PACK_AB_MERGE_C R208, R61, R78, R208 ;  /* 0x0000004e3dd0723e */ /* 0x000fe400048070d0 */
        /* <DEDUP_REMOVED lines=8> */
[----:B------:R-:W-:Y:S01]  /*4c10*/  MUFU.EX2 R6, R6 ;  /* 0x0000000600067308 */ /* 0x000fe20000000800 */
[----:B------:R-:W-:-:S01]  /*4c20*/  FFMA.FTZ R21, R21, UR6, -R93 ;  /* 0x0000000615157c23 */ /* 0x000fc2000801085d */
[--C-:B------:R-:W-:Y:S01]  /*4c30*/  FFMA.FTZ R96, R12, UR6, -R93.reuse ;  /* 0x000000060c607c23 */ /* 0x100fe2000801085d */
[----:B------:R-:W-:-:S01]  /*4c40*/  FFMA.FTZ R12, R24, UR6, -R93 ;  /* 0x00000006180c7c23 */ /* 0x000fc2000801085d */
[----:B------:R-:W-:Y:S01]  /*4c50*/  FADD.FTZ R24, R35, R38 ;  /* 0x0000002623187221 */ /* 0x000fe20000010000 */
[----:B------:R-:W-:-:S01]  /*4c60*/  FFMA.FTZ R97, R13, UR6, -R93 ;  /* 0x000000060d617c23 */ /* 0x000fc2000801085d */
[--C-:B------:R-:W-:Y:S01]  /*4c70*/  FFMA.FTZ R10, R14, UR6, -R93.reuse ;  /* 0x000000060e0a7c23 */ /* 0x100fe2000801085d */
[----:B------:R-:W-:-:S01]  /*4c80*/  FFMA.FTZ R14, R45, UR6, -R93 ;  /* 0x000000062d0e7c23 */ /* 0x000fc2000801085d */
[----:B------:R-:W-:Y:S01]  /*4c90*/  MUFU.EX2 R7, R7 ;  /* 0x0000000700077308 */ /* 0x000fe20000000800 */
[----:B------:R-:W-:-:S01]  /*4ca0*/  FFMA.FTZ R13, R26, UR6, -R93 ;  /* 0x000000061a0d7c23 */ /* 0x000fc2000801085d */
[----:B------:R-:W-:Y:S01]  /*4cb0*/  FADD.FTZ R45, R39, R24 ;  /* 0x00000018272d7221 */ /* 0x000fe20000010000 */
[----:B------:R-:W-:-:S01]  /*4cc0*/  FFMA.FTZ R11, R15, UR6, -R93 ;  /* 0x000000060f0b7c23 */ /* 0x000fc2000801085d */
[--C-:B------:R-:W-:Y:S01]  /*4cd0*/  FFMA.FTZ R98, R20, UR6, -R93.reuse ;  /* 0x0000000614627c23 */ /* 0x100fe2000801085d */
[----:B------:R-:W-:-:S01]  /*4ce0*/  FFMA.FTZ R20, R30, UR6, -R93 ;  /* 0x000000061e147c23 */ /* 0x000fc2000801085d */
[----:B------:R-:W-:Y:S01]  /*4cf0*/  FADD.FTZ R45, R50, R45 ;  /* 0x0000002d322d7221 */ /* 0x000fe20000010000 */
[----:B------:R-:W-:-:S01]  /*4d00*/  FFMA.FTZ R32, R32, UR6, -R93 ;  /* 0x0000000620207c23 */ /* 0x000fc2000801085d */
[----:B------:R-:W-:Y:S01]  /*4d10*/  MUFU.EX2 R92, R92 ;  /* 0x0000005c005c7308 */ /* 0x000fe20000000800 */
[----:B------:R-:W-:-:S02]  /*4d20*/  @!P1 VIADD R24, R5, 0x33440 ;  /* 0x0003344005189836 */ /* 0x000fc40000000000 */
[--C-:B------:R-:W-:Y:S01]  /*4d30*/  FFMA.FTZ R27, R27, UR6, -R93.reuse ;  /* 0x000000061b1b7c23 */ /* 0x100fe2000801085d */
[----:B------:R-:W-:-:S01]  /*4d40*/  FFMA.FTZ R44, R44, UR6, -R93 ;  /* 0x000000062c2c7c23 */ /* 0x000fc2000801085d */
[--C-:B------:R-:W-:Y:S01]  /*4d50*/  FFMA.FTZ R34, R34, UR6, -R93.reuse ;  /* 0x0000000622227c23 */ /* 0x100fe2000801085d */
[----:B------:R-:W-:-:S01]  /*4d60*/  FFMA.FTZ R15, R46, UR6, -R93 ;  /* 0x000000062e0f7c23 */ /* 0x000fc2000801085d */
[----:B------:R-:W-:Y:S01]  /*4d70*/  @!P1 PRMT R24, RZ, 0x654, R24 ;  /* 0x00000654ff189816 */ /* 0x000fe20000000018 */
[----:B------:R-:W-:-:S01]  /*4d80*/  FFMA.FTZ R47, R47, UR6, -R93 ;  /* 0x000000062f2f7c23 */ /* 0x000fc2000801085d */
[----:B------:R-:W0:Y:S01]  /*4d90*/  MUFU.EX2 R95, R95 ;  /* 0x0000005f005f7308 */ /* 0x000e220000000800 */
[----:B------:R-:W-:-:S01]  /*4da0*/  FFMA.FTZ R33, R33, UR6, -R93 ;  /* 0x0000000621217c23 */ /* 0x000fc2000801085d */
[----:B------:R1:W-:Y:S01]  /*4db0*/  @!P1 SYNCS.ARRIVE.TRANS64.RED.A1T0 RZ, [R24+URZ], RZ ;  /* 0x000000ff18ff99a7 */ /* 0x0003e2000810043f */
[----:B------:R-:W-:-:S01]  /*4dc0*/  FFMA.FTZ R28, R28, UR6, -R93 ;  /* 0x000000061c1c7c23 */ /* 0x000fc2000801085d */
[--C-:B------:R-:W-:Y:S01]  /*4dd0*/  FFMA.FTZ R48, R48, UR6, -R93.reuse ;  /* 0x0000000630307c23 */ /* 0x100fe2000801085d */
[----:B------:R-:W-:-:S01]  /*4de0*/  FFMA.FTZ R31, R31, UR6, -R93 ;  /* 0x000000061f1f7c23 */ /* 0x000fc2000801085d */
[--C-:B------:R-:W-:Y:S01]  /*4df0*/  FFMA.FTZ R53, R53, UR6, -R93.reuse ;  /* 0x0000000635357c23 */ /* 0x100fe2000801085d */
[----:B------:R-:W-:-:S01]  /*4e00*/  FFMA.FTZ R58, R58, UR6, -R93 ;  /* 0x000000063a3a7c23 */ /* 0x000fc2000801085d */
[----:B------:R-:W2:Y:S01]  /*4e10*/  MUFU.EX2 R8, R8 ;  /* 0x0000000800087308 */ /* 0x000ea20000000800 */
[----:B------:R-:W-:-:S01]  /*4e20*/  FFMA.FTZ R37, R37, UR6, -R93 ;  /* 0x0000000625257c23 */ /* 0x000fc2000801085d */
[--C-:B------:R-:W-:Y:S01]  /*4e30*/  FFMA.FTZ R40, R40, UR6, -R93.reuse ;  /* 0x0000000628287c23 */ /* 0x100fe2000801085d */
[----:B------:R-:W-:-:S01]  /*4e40*/  FFMA.FTZ R41, R41, UR6, -R93 ;  /* 0x0000000629297c23 */ /* 0x000fc2000801085d */
[--C-:B------:R-:W-:Y:S01]  /*4e50*/  FFMA.FTZ R59, R59, UR6, -R93.reuse ;  /* 0x000000063b3b7c23 */ /* 0x100fe2000801085d */
[----:B------:R-:W-:-:S01]  /*4e60*/  FFMA.FTZ R66, R66, UR6, -R93 ;  /* 0x0000000642427c23 */ /* 0x000fc2000801085d */
[--C-:B------:R-:W-:Y:S01]  /*4e70*/  FFMA.FTZ R70, R70, UR6, -R93.reuse ;  /* 0x0000000646467c23 */ /* 0x100fe2000801085d */
[----:B------:R-:W-:-:S01]  /*4e80*/  FFMA.FTZ R67, R67, UR6, -R93 ;  /* 0x0000000643437c23 */ /* 0x000fc2000801085d */
[----:B------:R3:W-:Y:S01]  /*4e90*/  MUFU.EX2 R99, R21 ;  /* 0x0000001500637308 */ /* 0x0007e20000000800 */
[----:B0-----:R-:W-:Y:S01]  /*4ea0*/  F2FP.SATFINITE.E4M3.F32.PACK_AB_MERGE_C R201, R95, R92, RZ ;  /* 0x0000005c5fc9723e */ /* 0x001fe200048070ff */
[--C-:B------:R-:W-:Y:S01]  /*4eb0*/  FFMA.FTZ R81, R81, UR6, -R93.reuse ;  /* 0x0000000651517c23 */ /* 0x100fe2000801085d */
[----:B------:R-:W-:-:S01]  /*4ec0*/  FFMA.FTZ R85, R85, UR6, -R93 ;  /* 0x0000000655557c23 */ /* 0x000fc2000801085d */
[----:B------:R-:W-:Y:S01]  /*4ed0*/  FFMA.FTZ R88, R88, UR6, -R93 ;  /* 0x0000000658587c23 */ /* 0x000fe2000801085d */
[----:B------:R-:W-:Y:S01]  /*4ee0*/  F2FP.SATFINITE.E4M3.F32.PACK_AB_MERGE_C R201, R7, R6, R201 ;  /* 0x0000000607c9723e */ /* 0x000fe200048070c9 */
[----:B------:R-:W-:Y:S01]  /*4ef0*/  IMAD.MOV.U32 R35, RZ, RZ, R25 ;  /* 0x000000ffff237224 */ /* 0x000fe200078e0019 */
[----:B------:R-:W-:Y:S01]  /*4f00*/  PLOP3.LUT P1, PT, PT, PT, UP0, 0x80, 0x0 ;  /* 0x000000000000781c */ /* 0x000fe20003f2f008 */
[----:B------:R-:W0:Y:S01]  /*4f10*/  MUFU.EX2 R9, R9 ;  /* 0x0000000900097308 */ /* 0x000e220000000800 */
[----:B---3--:R-:W-:-:S01]  /*4f20*/  FFMA.FTZ R21, R29, UR6, -R93 ;  /* 0x000000061d157c23 */ /* 0x008fc2000801085d */
[----:B------:R-:W-:Y:S01]  /*4f30*/  FADD.FTZ R29, R6, R7 ;  /* 0x00000007061d7221 */ /* 0x000fe20000010000 */
[----:B------:R-:W-:Y:S01]  /*4f40*/  F2FP.SATFINITE.E4M3.F32.PACK_AB_MERGE_C R210, R84, R65, RZ ;  /* 0x0000004154d2723e */ /* 0x000fe200048070ff */
[----:B------:R-:W-:-:S02]  /*4f50*/  IMAD.MOV.U32 R38, RZ, RZ, R25 ;  /* 0x000000ffff267224 */ /* 0x000fc400078e0019 */
[----:B------:R-:W-:-:S01]  /*4f60*/  FADD.FTZ R26, R92, R29 ;  /* 0x0000001d5c1a7221 */ /* 0x000fc20000010000 */
[----:B------:R-:W-:Y:S01]  /*4f70*/  F2FP.SATFINITE.E4M3.F32.PACK_AB_MERGE_C R210, R64, R63, R210 ;  /* 0x0000003f40d2723e */ /* 0x000fe200048070d2 */
[----:B------:R-:W3:Y:S01]  /*4f80*/  MUFU.EX2 R96, R96 ;  /* 0x0000006000607308 */ /* 0x000ee20000000800 */
[----:B------:R-:W-:Y:S02]  /*4f90*/  IMAD.MOV.U32 R46, RZ, RZ, R25 ;  /* 0x000000ffff2e7224 */ /* 0x000fe400078e0019 */
[----:B------:R-:W-:Y:S01]  /*4fa0*/  FADD.FTZ R29, R95, R26 ;  /* 0x0000001a5f1d7221 */ /* 0x000fe20000010000 */
[----:B------:R-:W-:-:S01]  /*4fb0*/  FADD.FTZ R26, R42, R45 ;  /* 0x0000002d2a1a7221 */ /* 0x000fc20000010000 */
[----:B------:R-:W-:Y:S02]  /*4fc0*/  IMAD.MOV.U32 R42, RZ, RZ, R25 ;  /* 0x000000ffff2a7224 */ /* 0x000fe400078e0019 */
[----:B--2---:R-:W-:-:S01]  /*4fd0*/  FADD.FTZ R30, R8, R29 ;  /* 0x0000001d081e7221 */ /* 0x004fc20000010000 */
[----:B------:R-:W-:Y:S01]  /*4fe0*/  FADD.FTZ R26, R43, R26 ;  /* 0x0000001a2b1a7221 */ /* 0x000fe20000010000 */
[----:B------:R-:W2:Y:S01]  /*4ff0*/  MUFU.EX2 R97, R97 ;  /* 0x0000006100617308 */ /* 0x000ea20000000800 */
[----:B------:R-:W-:-:S02]  /*5000*/  IMAD.MOV.U32 R43, RZ, RZ, R25 ;  /* 0x000000ffff2b7224 */ /* 0x000fc400078e0019 */
[----:B0-----:R-:W-:Y:S01]  /*5010*/  FADD.FTZ R29, R9, R30 ;  /* 0x0000001e091d7221 */ /* 0x001fe20000010000 */
[----:B------:R-:W-:-:S01]  /*5020*/  FADD.FTZ R45, R49, R26 ;  /* 0x0000001a312d7221 */ /* 0x000fc20000010000 */
[----:B------:R-:W-:Y:S01]  /*5030*/  FFMA.FTZ R26, R36, UR6, -R93 ;  /* 0x00000006241a7c23 */ /* 0x000fe2000801085d */
[--C-:B------:R-:W-:Y:S02]  /*5040*/  IMAD.MOV.U32 R36, RZ, RZ, R25.reuse ;  /* 0x000000ffff247224 */ /* 0x100fe400078e0019 */
[----:B------:R-:W-:Y:S01]  /*5050*/  IMAD.MOV.U32 R49, RZ, RZ, R25 ;  /* 0x000000ffff317224 */ /* 0x000fe200078e0019 */
[----:B------:R-:W0:Y:S01]  /*5060*/  MUFU.EX2 R10, R10 ;  /* 0x0000000a000a7308 */ /* 0x000e220000000800 */
[----:B---3--:R-:W-:-:S01]  /*5070*/  FADD.FTZ R30, R96, R29 ;  /* 0x0000001d601e7221 */ /* 0x008fc20000010000 */
[--C-:B------:R-:W-:Y:S02]  /*5080*/  IMAD.MOV.U32 R50, RZ, RZ, R25.reuse ;  /* 0x000000ffff327224 */ /* 0x100fe400078e0019 */
[----:B------:R-:W-:-:S02]  /*5090*/  IMAD.MOV.U32 R93, RZ, RZ, R25 ;  /* 0x000000ffff5d7224 */ /* 0x000fc400078e0019 */
[----:B------:R-:W-:Y:S02]  /*50a0*/  IMAD.MOV.U32 R92, RZ, RZ, R25 ;  /* 0x000000ffff5c7224 */ /* 0x000fe400078e0019 */
[----:B------:R-:W3:Y:S01]  /*50b0*/  MUFU.EX2 R11, R11 ;  /* 0x0000000b000b7308 */ /* 0x000ee20000000800 */
[----:B--2---:R-:W-:-:S01]  /*50c0*/  FADD.FTZ R29, R97, R30 ;  /* 0x0000001e611d7221 */ /* 0x004fc20000010000 */
[----:B------:R-:W-:Y:S01]  /*50d0*/  F2FP.SATFINITE.E4M3.F32.PACK_AB_MERGE_C R203, R97, R96, RZ ;  /* 0x0000006061cb723e */ /* 0x000fe200048070ff */
[--C-:B------:R-:W-:Y:S02]  /*50e0*/  IMAD.MOV.U32 R95, RZ, RZ, R25.reuse ;  /* 0x000000ffff5f7224 */ /* 0x100fe400078e0019 */
[----:B------:R-:W-:Y:S01]  /*50f0*/  IMAD.MOV.U32 R97, RZ, RZ, R25 ;  /* 0x000000ffff617224 */ /* 0x000fe200078e0019 */
[----:B------:R-:W-:Y:S01]  /*5100*/  F2FP.SATFINITE.E4M3.F32.PACK_AB_MERGE_C R203, R9, R8, R203 ;  /* 0x0000000809cb723e */ /* 0x000fe200048070cb */
[----:B------:R-:W-:Y:S01]  /*5110*/  IMAD.MOV.U32 R96, RZ, RZ, R25 ;  /* 0x000000ffff607224 */ /* 0x000fe200078e0019 */
[----:B------:R-:W2:Y:S01]  /*5120*/  MUFU.EX2 R98, R98 ;  /* 0x0000006200627308 */ /* 0x000ea20000000800 */
[----:B0-----:R-:W-:-:S07]  /*5130*/  FADD.FTZ R30, R10, R29 ;  /* 0x0000001d0a1e7221 */ /* 0x001fce0000010000 */
[----:B------:R0:W-:Y:S01]  /*5140*/  MUFU.EX2 R5, R32 ;  /* 0x0000002000057308 */ /* 0x0001e20000000800 */
[----:B---3--:R-:W-:-:S07]  /*5150*/  FADD.FTZ R29, R11, R30 ;  /* 0x0000001e0b1d7221 */ /* 0x008fce0000010000 */
[----:B------:R-:W3:Y:S01]  /*5160*/  MUFU.EX2 R12, R12 ;  /* 0x0000000c000c7308 */ /* 0x000ee20000000800 */
[----:B0-----:R-:W-:-:S01]  /*5170*/  FADD.FTZ R32, R52, R45 ;  /* 0x0000002d34207221 */ /* 0x001fc20000010000 */
[----:B------:R-:W-:-:S03]  /*5180*/  IMAD.MOV.U32 R52, RZ, RZ, R25 ;  /* 0x000000ffff347224 */ /* 0x000fc600078e0019 */
[----:B------:R-:W-:Y:S01]  /*5190*/  FADD.FTZ R45, R51, R32 ;  /* 0x00000020332d7221 */ /* 0x000fe20000010000 */
[----:B------:R-:W-:Y:S02]  /*51a0*/  IMAD.MOV.U32 R51, RZ, RZ, R25 ;  /* 0x000000ffff337224 */ /* 0x000fe400078e0019 */
[----:B------:R-:W0:Y:S01]  /*51b0*/  MUFU.EX2 R13, R13 ;  /* 0x0000000d000d7308 */ /* 0x000e220000000800 */
[----:B------:R-:W-:-:S01]  /*51c0*/  FADD.FTZ R32, R54, R45 ;  /* 0x0000002d36207221 */ /* 0x000fc20000010000 */
[----:B------:R-:W-:-:S03]  /*51d0*/  IMAD.MOV.U32 R54, RZ, RZ, R25 ;  /* 0x000000ffff367224 */ /* 0x000fc600078e0019 */
[----:B------:R-:W-:Y:S01]  /*51e0*/  FADD.FTZ R45, R55, R32 ;  /* 0x00000020372d7221 */ /* 0x000fe20000010000 */
[----:B--2---:R-:W-:-:S01]  /*51f0*/  FADD.FTZ R32, R98, R29 ;  /* 0x0000001d62207221 */ /* 0x004fc20000010000 */
[C---:B------:R-:W-:Y:S01]  /*5200*/  F2FP.SATFINITE.E4M3.F32.PACK_AB_MERGE_C R98, R99.reuse, R98, RZ ;  /* 0x000000626362723e */ /* 0x040fe200048070ff */
[----:B------:R-:W2:Y:S01]  /*5210*/  MUFU.EX2 R27, R27 ;  /* 0x0000001b001b7308 */ /* 0x000ea20000000800 */
[--C-:B------:R-:W-:Y:S02]  /*5220*/  IMAD.MOV.U32 R55, RZ, RZ, R25.reuse ;  /* 0x000000ffff377224 */ /* 0x100fe400078e0019 */
[----:B------:R-:W-:Y:S01]  /*5230*/  FADD.FTZ R29, R99, R32 ;  /* 0x00000020631d7221 */ /* 0x000fe20000010000 */
[----:B------:R-:W-:Y:S01]  /*5240*/  F2FP.SATFINITE.E4M3.F32.PACK_AB_MERGE_C R205, R11, R10, R98 ;  /* 0x0000000a0bcd723e */ /* 0x000fe20004807062 */
[----:B------:R-:W-:Y:S02]  /*5250*/  IMAD.MOV.U32 R99, RZ, RZ, R25 ;  /* 0x000000ffff637224 */ /* 0x000fe400078e0019 */
[----:B---3--:R-:W-:-:S01]  /*5260*/  FADD.FTZ R32, R12, R29 ;  /* 0x0000001d0c207221 */ /* 0x008fc20000010000 */
[----:B------:R-:W-:Y:S01]  /*5270*/  IMAD.MOV.U32 R98, RZ, RZ, R25 ;  /* 0x000000ffff627224 */ /* 0x000fe200078e0019 */
[----:B-1----:R1:W-:Y:S02]  /*5280*/  MUFU.EX2 R24, R34 ;  /* 0x0000002200187308 */ /* 0x0023e40000000800 */
[----:B0-----:R-:W-:-:S06]  /*5290*/  FADD.FTZ R32, R13, R32 ;  /* 0x000000200d207221 */ /* 0x001fcc0000010000 */
[----:B------:R-:W0:Y:S01]  /*52a0*/  MUFU.EX2 R44, R44 ;  /* 0x0000002c002c7308 */ /* 0x000e220000000800 */
[----:B-1----:R-:W-:-:S01]  /*52b0*/  FADD.FTZ R34, R56, R45 ;  /* 0x0000002d38227221 */ /* 0x002fc20000010000 */
[----:B------:R-:W-:-:S03]  /*52c0*/  IMAD.MOV.U32 R56, RZ, RZ, R25 ;  /* 0x000000ffff387224 */ /* 0x000fc600078e0019 */
[----:B------:R-:W-:Y:S01]  /*52d0*/  FADD.FTZ R45, R57, R34 ;  /* 0x00000022392d7221 */ /* 0x000fe20000010000 */
[----:B------:R-:W-:Y:S02]  /*52e0*/  IMAD.MOV.U32 R57, RZ, RZ, R25 ;  /* 0x000000ffff397224 */ /* 0x000fe400078e0019 */
[----:B------:R-:W1:Y:S01]  /*52f0*/  MUFU.EX2 R14, R14 ;  /* 0x0000000e000e7308 */ /* 0x000e620000000800 */
[----:B------:R-:W-:-:S01]  /*5300*/  FADD.FTZ R34, R76, R45 ;  /* 0x0000002d4c227221 */ /* 0x000fc20000010000 */
[----:B--2---:R-:W-:Y:S01]  /*5310*/  FADD.FTZ R45, R27, R32 ;  /* 0x000000201b2d7221 */ /* 0x004fe20000010000 */
[----:B------:R-:W-:-:S05]  /*5320*/  IMAD.MOV.U32 R76, RZ, RZ, R25 ;  /* 0x000000ffff4c7224 */ /* 0x000fca00078e0019 */
[----:B------:R-:W2:Y:S01]  /*5330*/  MUFU.EX2 R15, R15 ;  /* 0x0000000f000f7308 */ /* 0x000ea20000000800 */
[----:B0-----:R-:W-:-:S01]  /*5340*/  FADD.FTZ R45, R44, R45 ;  /* 0x0000002d2c2d7221 */ /* 0x001fc20000010000 */
[----:B------:R-:W-:-:S04]  /*5350*/  F2FP.SATFINITE.E4M3.F32.PACK_AB_MERGE_C R44, R44, R27, RZ ;  /* 0x0000001b2c2c723e */ /* 0x000fc800048070ff */
[----:B------:R-:W-:Y:S01]  /*5360*/  F2FP.SATFINITE.E4M3.F32.PACK_AB_MERGE_C R207, R13, R12, R44 ;  /* 0x0000000c0dcf723e */ /* 0x000fe2000480702c */
[----:B------:R-:W-:Y:S01]  /*5370*/  IMAD.MOV.U32 R44, RZ, RZ, R25 ;  /* 0x000000ffff2c7224 */ /* 0x000fe200078e0019 */
[----:B------:R0:W-:Y:S08]  /*5380*/  MUFU.EX2 R30, R33 ;  /* 0x00000021001e7308 */ /* 0x0001f00000000800 */
[----:B------:R-:W3:Y:S01]  /*5390*/  MUFU.EX2 R47, R47 ;  /* 0x0000002f002f7308 */ /* 0x000ee20000000800 */
[----:B0-----:R-:W-:-:S01]  /*53a0*/  FADD.FTZ R33, R77, R34 ;  /* 0x000000224d217221 */ /* 0x001fc20000010000 */
[----:B-1----:R-:W-:Y:S01]  /*53b0*/  FADD.FTZ R34, R14, R45 ;  /* 0x0000002d0e227221 */ /* 0x002fe20000010000 */
[----:B------:R-:W-:-:S02]  /*53c0*/  IMAD.MOV.U32 R45, RZ, RZ, R25 ;  /* 0x000000ffff2d7224 */ /* 0x000fc400078e0019 */
[----:B------:R-:W-:Y:S01]  /*53d0*/  FADD.FTZ R33, R80, R33 ;  /* 0x0000002150217221 */ /* 0x000fe20000010000 */
[----:B--2---:R-:W-:-:S01]  /*53e0*/  FADD.FTZ R34, R15, R34 ;  /* 0x000000220f227221 */ /* 0x004fc20000010000 */
[----:B------:R-:W-:Y:S01]  /*53f0*/  IMAD.MOV.U32 R77, RZ, RZ, R25 ;  /* 0x000000ffff4d7224 */ /* 0x000fe200078e0019 */
[----:B------:R-:W0:Y:S01]  /*5400*/  MUFU.EX2 R28, R28 ;  /* 0x0000001c001c7308 */ /* 0x000e220000000800 */
[----:B------:R-:W-:-:S01]  /*5410*/  FADD.FTZ R32, R78, R33 ;  /* 0x000000214e207221 */ /* 0x000fc20000010000 */
[--C-:B------:R-:W-:Y:S02]  /*5420*/  IMAD.MOV.U32 R78, RZ, RZ, R25.reuse ;  /* 0x000000ffff4e7224 */ /* 0x100fe400078e0019 */
[--C-:B------:R-:W-:Y:S02]  /*5430*/  IMAD.MOV.U32 R80, RZ, RZ, R25.reuse ;  /* 0x000000ffff507224 */ /* 0x100fe400078e0019 */
[----:B------:R-:W-:Y:S01]  /*5440*/  FADD.FTZ R33, R61, R32 ;  /* 0x000000203d217221 */ /* 0x000fe20000010000 */
[----:B------:R-:W-:Y:S01]  /*5450*/  IMAD.MOV.U32 R61, RZ, RZ, R25 ;  /* 0x000000ffff3d7224 */ /* 0x000fe200078e0019 */
[----:B------:R-:W1:Y:S02]  /*5460*/  MUFU.EX2 R20, R20 ;  /* 0x0000001400147308 */ /* 0x000e640000000800 */
[----:B------:R-:W-:-:S01]  /*5470*/  FADD.FTZ R32, R62, R33 ;  /* 0x000000213e207221 */ /* 0x000fc20000010000 */
[----:B---3--:R-:W-:Y:S01]  /*5480*/  FADD.FTZ R33, R47, R34 ;  /* 0x000000222f217221 */ /* 0x008fe20000010000 */
[----:B------:R-:W-:-:S02]  /*5490*/  IMAD.MOV.U32 R62, RZ, RZ, R25 ;  /* 0x000000ffff3e7224 */ /* 0x000fc400078e0019 */
[----:B------:R-:W-:Y:S01]  /*54a0*/  FADD.FTZ R32, R79, R32 ;  /* 0x000000204f207221 */ /* 0x000fe20000010000 */
[----:B------:R-:W-:Y:S01]  /*54b0*/  IMAD.MOV.U32 R79, RZ, RZ, R25 ;  /* 0x000000ffff4f7224 */ /* 0x000fe200078e0019 */
[----:B------:R-:W2:Y:S01]  /*54c0*/  MUFU.EX2 R21, R21 ;  /* 0x0000001500157308 */ /* 0x000ea20000000800 */
[----:B0-----:R-:W-:-:S01]  /*54d0*/  FADD.FTZ R33, R28, R33 ;  /* 0x000000211c217221 */ /* 0x001fc20000010000 */
[----:B------:R-:W-:Y:S01]  /*54e0*/  FADD.FTZ R39, R63, R32 ;  /* 0x000000203f277221 */ /* 0x000fe20000010000 */
[----:B------:R-:W-:Y:S01]  /*54f0*/  F2FP.SATFINITE.E4M3.F32.PACK_AB_MERGE_C R47, R28, R47, RZ ;  /* 0x0000002f1c2f723e */ /* 0x000fe200048070ff */
[----:B------:R-:W-:Y:S02]  /*5500*/  IMAD.MOV.U32 R63, RZ, RZ, R25 ;  /* 0x000000ffff3f7224 */ /* 0x000fe400078e0019 */
[----:B------:R-:W-:-:S01]  /*5510*/  FADD.FTZ R34, R64, R39 ;  /* 0x0000002740227221 */ /* 0x000fc20000010000 */
[----:B------:R-:W-:Y:S01]  /*5520*/  F2FP.SATFINITE.E4M3.F32.PACK_AB_MERGE_C R209, R15, R14, R47 ;  /* 0x0000000e0fd1723e */ /* 0x000fe2000480702f */
[----:B------:R-:W0:Y:S01]  /*5530*/  MUFU.EX2 R48, R48 ;  /* 0x0000003000307308 */ /* 0x000e220000000800 */
[----:B-1----:R-:W-:-:S01]  /*5540*/  FADD.FTZ R32, R20, R33 ;  /* 0x0000002114207221 */ /* 0x002fc20000010000 */
[----:B------:R-:W-:Y:S01]  /*5550*/  FADD.FTZ R33, R65, R34 ;  /* 0x0000002241217221 */ /* 0x000fe20000010000 */
[----:B------:R-:W-:-:S02]  /*5560*/  IMAD.MOV.U32 R39, RZ, RZ, R25 ;  /* 0x000000ffff277224 */ /* 0x000fc400078e0019 */
[----:B------:R-:W-:Y:S02]  /*5570*/  IMAD.MOV.U32 R47, RZ, RZ, R25 ;  /* 0x000000ffff2f7224 */ /* 0x000fe400078e0019 */
[----:B------:R-:W-:-:S01]  /*5580*/  FADD.FTZ R33, R84, R33 ;  /* 0x0000002154217221 */ /* 0x000fc20000010000 */
[----:B------:R-:W-:Y:S01]  /*5590*/  IMAD.MOV.U32 R65, RZ, RZ, R25 ;  /* 0x000000ffff417224 */ /* 0x000fe200078e0019 */
[----:B------:R-:W1:Y:S01]  /*55a0*/  MUFU.EX2 R31, R31 ;  /* 0x0000001f001f7308 */ /* 0x000e620000000800 */
[----:B--2---:R-:W-:-:S01]  /*55b0*/  FADD.FTZ R27, R21, R32 ;  /* 0x00000020151b7221 */ /* 0x004fc20000010000 */
[--C-:B------:R-:W-:Y:S02]  /*55c0*/  IMAD.MOV.U32 R64, RZ, RZ, R25.reuse ;  /* 0x000000ffff407224 */ /* 0x100fe400078e0019 */
[----:B------:R-:W-:-:S04]  /*55d0*/  IMAD.MOV.U32 R84, RZ, RZ, R25 ;  /* 0x000000ffff547224 */ /* 0x000fc800078e0019 */
[----:B------:R-:W2:Y:S01]  /*55e0*/  MUFU.EX2 R68, R68 ;  /* 0x0000004400447308 */ /* 0x000ea20000000800 */
[----:B0-----:R-:W-:-:S07]  /*55f0*/  FADD.FTZ R32, R48, R27 ;  /* 0x0000001b30207221 */ /* 0x001fce0000010000 */
[----:B------:R-:W0:Y:S01]  /*5600*/  MUFU.EX2 R69, R69 ;  /* 0x0000004500457308 */ /* 0x000e220000000800 */
[----:B-1----:R-:W-:-:S01]  /*5610*/  FADD.FTZ R32, R31, R32 ;  /* 0x000000201f207221 */ /* 0x002fc20000010000 */
[----:B------:R-:W-:-:S03]  /*5620*/  F2FP.SATFINITE.E4M3.F32.PACK_AB_MERGE_C R48, R31, R48, RZ ;  /* 0x000000301f30723e */ /* 0x000fc600048070ff */
[----:B------:R-:W-:Y:S01]  /*5630*/  FADD.FTZ R27, R5, R32 ;  /* 0x00000020051b7221 */ /* 0x000fe20000010000 */
[----:B------:R-:W-:Y:S01]  /*5640*/  F2FP.SATFINITE.E4M3.F32.PACK_AB_MERGE_C R211, R21, R20, R48 ;  /* 0x0000001415d3723e */ /* 0x000fe20004807030 */
[----:B------:R-:W-:Y:S01]  /*5650*/  IMAD.MOV.U32 R48, RZ, RZ, R25 ;  /* 0x000000ffff307224 */ /* 0x000fe200078e0019 */
[----:B------:R-:W1:Y:S01]  /*5660*/  MUFU.EX2 R71, R71 ;  /* 0x0000004700477308 */ /* 0x000e620000000800 */
[----:B--2---:R-:W-:-:S01]  /*5670*/  FADD.FTZ R34, R68, R33 ;  /* 0x0000002144227221 */ /* 0x004fc20000010000 */
[----:B------:R-:W-:-:S06]  /*5680*/  FADD.FTZ R32, R24, R27 ;  /* 0x0000001b18207221 */ /* 0x000fcc0000010000 */
[----:B------:R-:W2:Y:S01]  /*5690*/  MUFU.EX2 R53, R53 ;  /* 0x0000003500357308 */ /* 0x000ea20000000800 */
[----:B0-----:R-:W-:-:S07]  /*56a0*/  FADD.FTZ R34, R69, R34 ;  /* 0x0000002245227221 */ /* 0x001fce0000010000 */
[----:B------:R-:W0:Y:S01]  /*56b0*/  MUFU.EX2 R94, R94 ;  /* 0x0000005e005e7308 */ /* 0x000e220000000800 */
[----:B-1----:R-:W-:-:S01]  /*56c0*/  FADD.FTZ R31, R71, R34 ;  /* 0x00000022471f7221 */ /* 0x002fc20000010000 */
[----:B------:R-:W-:-:S06]  /*56d0*/  IMAD.MOV.U32 R34, RZ, RZ, R25 ;  /* 0x000000ffff227224 */ /* 0x000fcc00078e0019 */
[----:B------:R-:W1:Y:S01]  /*56e0*/  MUFU.EX2 R72, R72 ;  /* 0x0000004800487308 */ /* 0x000e620000000800 */
[----:B--2---:R-:W-:-:S01]  /*56f0*/  FADD.FTZ R33, R53, R32 ;  /* 0x0000002035217221 */ /* 0x004fc20000010000 */
[----:B------:R-:W-:-:S03]  /*5700*/  F2FP.SATFINITE.E4M3.F32.PACK_AB_MERGE_C R53, R30, R53, RZ ;  /* 0x000000351e35723e */ /* 0x000fc600048070ff */
[----:B------:R-:W-:Y:S01]  /*5710*/  FADD.FTZ R33, R30, R33 ;  /* 0x000000211e217221 */ /* 0x000fe20000010000 */
[----:B------:R-:W-:Y:S01]  /*5720*/  F2FP.SATFINITE.E4M3.F32.PACK_AB_MERGE_C R213, R24, R5, R53 ;  /* 0x0000000518d5723e */ /* 0x000fe20004807035 */
[----:B------:R-:W-:Y:S01]  /*5730*/  IMAD.MOV.U32 R24, RZ, RZ, R25 ;  /* 0x000000ffff187224 */ /* 0x000fe200078e0019 */
[----:B------:R-:W2:Y:S01]  /*5740*/  MUFU.EX2 R26, R26 ;  /* 0x0000001a001a7308 */ /* 0x000ea20000000800 */
[----:B0-----:R-:W-:-:S01]  /*5750*/  FADD.FTZ R31, R94, R31 ;  /* 0x0000001f5e1f7221 */ /* 0x001fc20000010000 */
[----:B------:R-:W-:Y:S01]  /*5760*/  F2FP.SATFINITE.E4M3.F32.PACK_AB_MERGE_C R212, R94, R71, RZ ;  /* 0x000000475ed4723e */ /* 0x000fe200048070ff */
[--C-:B------:R-:W-:Y:S02]  /*5770*/  IMAD.MOV.U32 R53, RZ, RZ, R25.reuse ;  /* 0x000000ffff357224 */ /* 0x100fe400078e0019 */
[--C-:B------:R-:W-:Y:S01]  /*5780*/  IMAD.MOV.U32 R71, RZ, RZ, R25.reuse ;  /* 0x000000ffff477224 */ /* 0x100fe200078e0019 */
[----:B------:R-:W-:Y:S01]  /*5790*/  F2FP.SATFINITE.E4M3.F32.PACK_AB_MERGE_C R212, R69, R68, R212 ;  /* 0x0000004445d4723e */ /* 0x000fe200048070d4 */
[----:B------:R-:W-:Y:S01]  /*57a0*/  IMAD.MOV.U32 R69, RZ, RZ, R25 ;  /* 0x000000ffff457224 */ /* 0x000fe200078e0019 */
[----:B------:R-:W0:Y:S01]  /*57b0*/  MUFU.EX2 R73, R73 ;  /* 0x0000004900497308 */ /* 0x000e220000000800 */
[----:B-1----:R-:W-:-:S01]  /*57c0*/  FADD.FTZ R30, R72, R31 ;  /* 0x0000001f481e7221 */ /* 0x002fc20000010000 */
[----:B------:R-:W-:-:S02]  /*57d0*/  IMAD.MOV.U32 R68, RZ, RZ, R25 ;  /* 0x000000ffff447224 */ /* 0x000fc400078e0019 */
[----:B------:R-:W-:-:S04]  /*57e0*/  IMAD.MOV.U32 R94, RZ, RZ, R25 ;  /* 0x000000ffff5e7224 */ /* 0x000fc800078e0019 */
[----:B------:R1:W3:Y:S01]  /*57f0*/  MUFU.EX2 R29, R58 ;  /* 0x0000003a001d7308 */ /* 0x0002e20000000800 */
[----:B--2---:R-:W-:-:S01]  /*5800*/  FADD.FTZ R32, R26, R33 ;  /* 0x000000211a207221 */ /* 0x004fc20000010000 */
[----:B------:R-:W-:-:S06]  /*5810*/  IMAD.MOV.U32 R33, RZ, RZ, R25 ;  /* 0x000000ffff217224 */ /* 0x000fcc00078e0019 */
[----:B------:R-:W-:Y:S01]  /*5820*/  MUFU.EX2 R74, R74 ;  /* 0x0000004a004a7308 */ /* 0x000fe20000000800 */
[----:B0-----:R-:W-:-:S01]  /*5830*/  FADD.FTZ R31, R73, R30 ;  /* 0x0000001e491f7221 */ /* 0x001fc20000010000 */
[----:B-1----:R-:W-:-:S06]  /*5840*/  IMAD.MOV.U32 R58, RZ, RZ, R25 ;  /* 0x000000ffff3a7224 */ /* 0x002fcc00078e0019 */
[----:B------:R-:W0:Y:S01]  /*5850*/  MUFU.EX2 R75, R75 ;  /* 0x0000004b004b7308 */ /* 0x000e220000000800 */
[----:B---3--:R-:W-:-:S07]  /*5860*/  FADD.FTZ R32, R29, R32 ;  /* 0x000000201d207221 */ /* 0x008fce0000010000 */
[----:B------:R-:W1:Y:S08]  /*5870*/  MUFU.EX2 R37, R37 ;  /* 0x0000002500257308 */ /* 0x000e700000000800 */
[----:B------:R-:W2:Y:S01]  /*5880*/  MUFU.EX2 R40, R40 ;  /* 0x0000002800287308 */ /* 0x000ea20000000800 */
[----:B0-----:R-:W-:Y:S01]  /*5890*/  F2FP.SATFINITE.E4M3.F32.PACK_AB_MERGE_C R214, R75, R74, RZ ;  /* 0x0000004a4bd6723e */ /* 0x001fe200048070ff */
[----:B------:R-:W-:-:S03]  /*58a0*/  FADD.FTZ R74, R74, R31 ;  /* 0x0000001f4a4a7221 */ /* 0x000fc60000010000 */
[----:B------:R-:W-:Y:S01]  /*58b0*/  F2FP.SATFINITE.E4M3.F32.PACK_AB_MERGE_C R214, R73, R72, R214 ;  /* 0x0000004849d6723e */ /* 0x000fe200048070d6 */
[----:B------:R-:W-:-:S01]  /*58c0*/  FADD.FTZ R75, R75, R74 ;  /* 0x0000004a4b4b7221 */ /* 0x000fc20000010000 */
[----:B------:R-:W-:Y:S01]  /*58d0*/  IMAD.MOV.U32 R73, RZ, RZ, R25 ;  /* 0x000000ffff497224 */ /* 0x000fe200078e0019 */
[----:B------:R-:W-:Y:S01]  /*58e0*/  MUFU.EX2 R86, R86 ;  /* 0x0000005600567308 */ /* 0x000fe20000000800 */
[----:B-1----:R-:W-:-:S01]  /*58f0*/  FADD.FTZ R31, R37, R32 ;  /* 0x00000020251f7221 */ /* 0x002fc20000010000 */
[--C-:B------:R-:W-:Y:S02]  /*5900*/  IMAD.MOV.U32 R32, RZ, RZ, R25.reuse ;  /* 0x000000ffff207224 */ /* 0x100fe400078e0019 */
[--C-:B------:R-:W-:Y:S02]  /*5910*/  IMAD.MOV.U32 R72, RZ, RZ, R25.reuse ;  /* 0x000000ffff487224 */ /* 0x100fe400078e0019 */
[----:B------:R-:W-:Y:S02]  /*5920*/  IMAD.MOV.U32 R74, RZ, RZ, R25 ;  /* 0x000000ffff4a7224 */ /* 0x000fe400078e0019 */
[----:B------:R-:W0:Y:S01]  /*5930*/  MUFU.EX2 R87, R87 ;  /* 0x0000005700577308 */ /* 0x000e220000000800 */
[C---:B--2---:R-:W-:Y:S01]  /*5940*/  F2FP.SATFINITE.E4M3.F32.PACK_AB_MERGE_C R37, R40.reuse, R37, RZ ;  /* 0x000000252825723e */ /* 0x044fe200048070ff */
[----:B------:R-:W-:-:S03]  /*5950*/  FADD.FTZ R40, R40, R31 ;  /* 0x0000001f28287221 */ /* 0x000fc60000010000 */
[----:B------:R-:W-:Y:S01]  /*5960*/  F2FP.SATFINITE.E4M3.F32.PACK_AB_MERGE_C R215, R29, R26, R37 ;  /* 0x0000001a1dd7723e */ /* 0x000fe20004807025 */
[--C-:B------:R-:W-:Y:S02]  /*5970*/  IMAD.MOV.U32 R26, RZ, RZ, R25.reuse ;  /* 0x000000ffff1a7224 */ /* 0x100fe400078e0019 */
[----:B------:R-:W1:Y:S01]  /*5980*/  MUFU.EX2 R82, R82 ;  /* 0x0000005200527308 */ /* 0x000e620000000800 */
[--C-:B------:R-:W-:Y:S02]  /*5990*/  IMAD.MOV.U32 R29, RZ, RZ, R25.reuse ;  /* 0x000000ffff1d7224 */ /* 0x100fe400078e0019 */
[----:B------:R-:W-:-:S05]  /*59a0*/  IMAD.MOV.U32 R37, RZ, RZ, R25 ;  /* 0x000000ffff257224 */ /* 0x000fca00078e0019 */
[----:B------:R-:W2:Y:S01]  /*59b0*/  MUFU.EX2 R41, R41 ;  /* 0x0000002900297308 */ /* 0x000ea20000000800 */
[----:B0-----:R-:W-:-:S07]  /*59c0*/  F2FP.SATFINITE.E4M3.F32.PACK_AB_MERGE_C R31, R87, R86, RZ ;  /* 0x00000056571f723e */ /* 0x001fce00048070ff */
[----:B------:R-:W0:Y:S01]  /*59d0*/  MUFU.EX2 R83, R83 ;  /* 0x0000005300537308 */ /* 0x000e220000000800 */
[----:B-1----:R-:W-:-:S01]  /*59e0*/  FADD.FTZ R6, R82, R75 ;  /* 0x0000004b52067221 */ /* 0x002fc20000010000 */
[----:B------:R-:W-:-:S06]  /*59f0*/  IMAD.MOV.U32 R75, RZ, RZ, R25 ;  /* 0x000000ffff4b7224 */ /* 0x000fcc00078e0019 */
[----:B------:R1:W3:Y:S01]  /*5a00*/  MUFU.EX2 R28, R59 ;  /* 0x0000003b001c7308 */ /* 0x0002e20000000800 */
[----:B--2---:R-:W-:-:S01]  /*5a10*/  FADD.FTZ R7, R41, R40 ;  /* 0x0000002829077221 */ /* 0x004fc20000010000 */
[----:B------:R-:W-:-:S06]  /*5a20*/  IMAD.MOV.U32 R40, RZ, RZ, R25 ;  /* 0x000000ffff287224 */ /* 0x000fcc00078e0019 */
[----:B------:R-:W2:Y:S01]  /*5a30*/  MUFU.EX2 R66, R66 ;  /* 0x0000004200427308 */ /* 0x000ea20000000800 */
[C---:B0-----:R-:W-:Y:S01]  /*5a40*/  F2FP.SATFINITE.E4M3.F32.PACK_AB_MERGE_C R216, R83.reuse, R82, R31 ;  /* 0x0000005253d8723e */ /* 0x041fe2000480701f */
[----:B------:R-:W-:Y:S01]  /*5a50*/  FADD.FTZ R83, R83, R6 ;  /* 0x0000000653537221 */ /* 0x000fe20000010000 */
[--C-:B------:R-:W-:Y:S02]  /*5a60*/  IMAD.MOV.U32 R31, RZ, RZ, R25.reuse ;  /* 0x000000ffff1f7224 */ /* 0x100fe400078e0019 */
[----:B-1----:R-:W-:Y:S02]  /*5a70*/  IMAD.MOV.U32 R59, RZ, RZ, R25 ;  /* 0x000000ffff3b7224 */ /* 0x002fe400078e0019 */
[----:B------:R-:W-:-:S01]  /*5a80*/  FADD.FTZ R86, R86, R83 ;  /* 0x0000005356567221 */ /* 0x000fc20000010000 */
[----:B------:R-:W-:Y:S01]  /*5a90*/  IMAD.MOV.U32 R83, RZ, RZ, R25 ;  /* 0x000000ffff537224 */ /* 0x000fe200078e0019 */
[----:B------:R0:W1:Y:S01]  /*5aa0*/  MUFU.EX2 R27, R70 ;  /* 0x00000046001b7308 */ /* 0x0000620000000800 */
[----:B---3--:R-:W-:-:S01]  /*5ab0*/  FADD.FTZ R7, R28, R7 ;  /* 0x000000071c077221 */ /* 0x008fc20000010000 */
[----:B------:R-:W-:Y:S01]  /*5ac0*/  FADD.FTZ R86, R87, R86 ;  /* 0x0000005657567221 */ /* 0x000fe20000010000 */
[----:B------:R-:W-:-:S02]  /*5ad0*/  IMAD.MOV.U32 R82, RZ, RZ, R25 ;  /* 0x000000ffff527224 */ /* 0x000fc400078e0019 */
[----:B------:R-:W-:-:S03]  /*5ae0*/  IMAD.MOV.U32 R87, RZ, RZ, R25 ;  /* 0x000000ffff577224 */ /* 0x000fc600078e0019 */
[----:B------:R-:W3:Y:S01]  /*5af0*/  MUFU.EX2 R89, R89 ;  /* 0x0000005900597308 */ /* 0x000ee20000000800 */
[----:B--2---:R-:W-:-:S01]  /*5b00*/  FADD.FTZ R6, R66, R7 ;  /* 0x0000000742067221 */ /* 0x004fc20000010000 */
[----:B0-----:R-:W-:-:S06]  /*5b10*/  IMAD.MOV.U32 R70, RZ, RZ, R25 ;  /* 0x000000ffff467224 */ /* 0x001fcc00078e0019 */
[----:B------:R-:W0:Y:S01]  /*5b20*/  MUFU.EX2 R67, R67 ;  /* 0x0000004300437308 */ /* 0x000e220000000800 */
[----:B-1----:R-:W-:-:S01]  /*5b30*/  FADD.FTZ R6, R27, R6 ;  /* 0x000000061b067221 */ /* 0x002fc20000010000 */
[----:B------:R-:W-:Y:S01]  /*5b40*/  F2FP.SATFINITE.E4M3.F32.PACK_AB_MERGE_C R66, R27, R66, RZ ;  /* 0x000000421b42723e */ /* 0x000fe200048070ff */
[----:B------:R-:W-:-:S03]  /*5b50*/  IMAD.MOV.U32 R27, RZ, RZ, R25 ;  /* 0x000000ffff1b7224 */ /* 0x000fc600078e0019 */
[----:B------:R-:W-:Y:S01]  /*5b60*/  F2FP.SATFINITE.E4M3.F32.PACK_AB_MERGE_C R217, R28, R41, R66 ;  /* 0x000000291cd9723e */ /* 0x000fe20004807042 */
[----:B------:R-:W-:Y:S01]  /*5b70*/  IMAD.MOV.U32 R28, RZ, RZ, R25 ;  /* 0x000000ffff1c7224 */ /* 0x000fe200078e0019 */
[----:B------:R-:W1:Y:S01]  /*5b80*/  MUFU.EX2 R90, R90 ;  /* 0x0000005a005a7308 */ /* 0x000e620000000800 */
[----:B---3--:R-:W-:-:S01]  /*5b90*/  FADD.FTZ R7, R89, R86 ;  /* 0x0000005659077221 */ /* 0x008fc20000010000 */
[--C-:B------:R-:W-:Y:S02]  /*5ba0*/  IMAD.MOV.U32 R41, RZ, RZ, R25.reuse ;  /* 0x000000ffff297224 */ /* 0x100fe400078e0019 */
[--C-:B------:R-:W-:Y:S02]  /*5bb0*/  IMAD.MOV.U32 R66, RZ, RZ, R25.reuse ;  /* 0x000000ffff427224 */ /* 0x100fe400078e0019 */
[----:B------:R-:W-:Y:S02]  /*5bc0*/  IMAD.MOV.U32 R86, RZ, RZ, R25 ;  /* 0x000000ffff567224 */ /* 0x000fe400078e0019 */
[----:B------:R2:W3:Y:S01]  /*5bd0*/  MUFU.EX2 R30, R81 ;  /* 0x00000051001e7308 */ /* 0x0004e20000000800 */
[----:B0-----:R-:W-:-:S07]  /*5be0*/  FADD.FTZ R9, R67, R6 ;  /* 0x0000000643097221 */ /* 0x001fce0000010000 */
[----:B------:R-:W-:Y:S01]  /*5bf0*/  MUFU.EX2 R60, R60 ;  /* 0x0000003c003c7308 */ /* 0x000fe20000000800 */
[----:B-1----:R-:W-:-:S01]  /*5c00*/  FADD.FTZ R7, R90, R7 ;  /* 0x000000075a077221 */ /* 0x002fc20000010000 */
[----:B--2---:R-:W-:-:S06]  /*5c10*/  IMAD.MOV.U32 R81, RZ, RZ, R25 ;  /* 0x000000ffff517224 */ /* 0x004fcc00078e0019 */
[----:B------:R-:W0:Y:S01]  /*5c20*/  MUFU.EX2 R91, R91 ;  /* 0x0000005b005b7308 */ /* 0x000e220000000800 */
[----:B---3--:R-:W-:-:S07]  /*5c30*/  FADD.FTZ R6, R30, R9 ;  /* 0x000000091e067221 */ /* 0x008fce0000010000 */
[----:B------:R-:W-:Y:S08]  /*5c40*/  MUFU.EX2 R85, R85 ;  /* 0x0000005500557308 */ /* 0x000ff00000000800 */
[----:B------:R-:W1:Y:S01]  /*5c50*/  MUFU.EX2 R88, R88 ;  /* 0x0000005800587308 */ /* 0x000e620000000800 */
[----:B0-----:R-:W-:Y:S01]  /*5c60*/  F2FP.SATFINITE.E4M3.F32.PACK_AB_MERGE_C R8, R91, R60, RZ ;  /* 0x0000003c5b08723e */ /* 0x001fe200048070ff */
[----:B------:R-:W-:-:S03]  /*5c70*/  FADD.FTZ R60, R60, R7 ;  /* 0x000000073c3c7221 */ /* 0x000fc60000010000 */
[----:B------:R-:W-:Y:S01]  /*5c80*/  F2FP.SATFINITE.E4M3.F32.PACK_AB_MERGE_C R218, R90, R89, R8 ;  /* 0x000000595ada723e */ /* 0x000fe20004807008 */
[--C-:B------:R-:W-:Y:S02]  /*5c90*/  IMAD.MOV.U32 R89, RZ, RZ, R25.reuse ;  /* 0x000000ffff597224 */ /* 0x100fe400078e0019 */
[----:B------:R-:W-:Y:S01]  /*5ca0*/  IMAD.MOV.U32 R90, RZ, RZ, R25 ;  /* 0x000000ffff5a7224 */ /* 0x000fe200078e0019 */
[----:B-1----:R-:W-:Y:S01]  /*5cb0*/  F2FP.SATFINITE.E4M3.F32.PACK_AB_MERGE_C R5, R88, R85, RZ ;  /* 0x000000555805723e */ /* 0x002fe200048070ff */
[----:B------:R-:W-:-:S03]  /*5cc0*/  FADD.FTZ R85, R85, R6 ;  /* 0x0000000655557221 */ /* 0x000fc60000010000 */
[----:B------:R-:W-:Y:S01]  /*5cd0*/  F2FP.SATFINITE.E4M3.F32.PACK_AB_MERGE_C R219, R30, R67, R5 ;  /* 0x000000431edb723e */ /* 0x000fe20004807005 */
[----:B------:R-:W-:-:S01]  /*5ce0*/  FADD.FTZ R5, R91, R60 ;  /* 0x0000003c5b057221 */ /* 0x000fc20000010000 */
[----:B------:R-:W-:Y:S01]  /*5cf0*/  FADD.FTZ R6, R88, R85 ;  /* 0x0000005558067221 */ /* 0x000fe20000010000 */
[--C-:B------:R-:W-:Y:S02]  /*5d00*/  IMAD.MOV.U32 R30, RZ, RZ, R25.reuse ;  /* 0x000000ffff1e7224 */ /* 0x100fe400078e0019 */
[--C-:B------:R-:W-:Y:S02]  /*5d10*/  IMAD.MOV.U32 R60, RZ, RZ, R25.reuse ;  /* 0x000000ffff3c7224 */ /* 0x100fe400078e0019 */
[--C-:B------:R-:W-:Y:S02]  /*5d20*/  IMAD.MOV.U32 R67, RZ, RZ, R25.reuse ;  /* 0x000000ffff437224 */ /* 0x100fe400078e0019 */
[--C-:B------:R-:W-:Y:S02]  /*5d30*/  IMAD.MOV.U32 R85, RZ, RZ, R25.reuse ;  /* 0x000000ffff557224 */ /* 0x100fe400078e0019 */
[----:B------:R-:W-:-:S02]  /*5d40*/  IMAD.MOV.U32 R88, RZ, RZ, R25 ;  /* 0x000000ffff587224 */ /* 0x000fc400078e0019 */
        /* <DEDUP_REMOVED lines=52> */
[----:B------:R-:W-:Y:S01]  /*6090*/  UMOV UR54, UR52 ;  /* 0x0000003400367c82 */ /* 0x000fe20008000000 */
[----:B------:R-:W-:Y:S01]  /*60a0*/  UMOV UR55, UR45 ;  /* 0x0000002d00377c82 */ /* 0x000fe20008000000 */
[----:B------:R-:W-:-:S05]  /*60b0*/  ULDC UR52, c[0x0][0x988] ;  /* 0x0002620000347ab9 */ /* 0x000fca0000000800 */
.L_x_3291:
[----:B------:R-:W-:Y:S01]  /*60c0*/  ISETP.NE.AND P2, PT, RZ, UR43, PT ;  /* 0x0000002bff007c0c */ /* 0x000fe2000bf45270 */
[----:B------:R-:W-:-:S04]  /*60d0*/  UISETP.NE.AND UP0, UPT, UR54, 0x1, UPT ;  /* 0x000000013600788c */ /* 0x000fc8000bf05270 */
[----:B------:R-:W-:-:S04]  /*60e0*/  USEL UR45, URZ, 0x1, UP0 ;  /* 0x000000013f2d7887 */ /* 0x000fc80008000000 */
[----:B------:R-:W-:-:S04]  /*60f0*/  ULOP3.LUT UR45, UR55, UR45, URZ, 0x3c, !UPT ;  /* 0x0000002d372d7292 */ /* 0x000fc8000f8e3c3f */
[----:B------:R-:W-:Y:S08]  /*6100*/  @P2 BRA `(.L_x_3282) ;  /* 0x0000000000442947 */ /* 0x000ff00003800000 */
[----:B------:R-:W-:Y:S05]  /*6110*/  @!P0 BRA `(.L_x_3283) ;  /* 0x0000000000048947 */ /* 0x000fea0003800000 */
[----:B------:R-:W-:Y:S01]  /*6120*/  BPT.TRAP 0x1 ;  /* 0x000000040000795c */ /* 0x000fe20000300000 */
.L_x_3283:
        /* <DEDUP_REMOVED lines=12> */
.L_x_3284:
[----:B-1----:R-:W-:Y:S05]  /*61f0*/  @P1 BRA `(.L_x_3282) ;  /* 0x0000000000081947 */ /* 0x002fea0003800000 */
[----:B------:R-:W1:Y:S02]  /*6200*/  SYNCS.PHASECHK.TRANS64.TRYWAIT P1, [UR6+0x33430], R2 ;  /* 0x03343002ff0075a7 */ /* 0x000e640008020146 */
[----:B-1----:R-:W-:Y:S05]  /*6210*/  @!P1 BRA `(.L_x_3285) ;  /* 0x000000fc00b89947 */ /* 0x002fea0003800000 */
.L_x_3282:
[----:B-1----:R-:W1:Y:S01]  /*6220*/  S2R R3, SR_TID.X ;  /* 0x0000000000037919 */ /* 0x002e620000002100 */
[----:B------:R-:W-:Y:S01]  /*6230*/  UIADD3 UR53, UR54, 0x1, URZ ;  /* 0x0000000136357890 */ /* 0x000fe2000fffe03f */
[----:B------:R-:W-:Y:S01]  /*6240*/  UMOV UR27, 0x80000020 ;  /* 0x80000020001b7882 */ /* 0x000fe20000000000 */
[----:B------:R-:W-:Y:S02]  /*6250*/  UMOV UR28, UR24 ;  /* 0x00000018001c7c82 */ /* 0x000fe40008000000 */
[----:B------:R-:W-:Y:S01]  /*6260*/  UISETP.NE.AND UP0, UPT, UR53, 0x2, UPT ;  /* 0x000000023500788c */ /* 0x000fe2000bf05270 */
[----:B------:R-:W-:Y:S01]  /*6270*/  UMOV UR29, UR25 ;  /* 0x00000019001d7c82 */ /* 0x000fe20008000000 */
[----:B------:R-:W-:Y:S02]  /*6280*/  UMOV UR31, 0x80000020 ;  /* 0x80000020001f7882 */ /* 0x000fe40000000000 */
[----:B------:R-:W-:Y:S01]  /*6290*/  USEL UR53, UR53, URZ, UP0 ;  /* 0x0000003f35357287 */ /* 0x000fe20008000000 */
[----:B------:R-:W-:Y:S01]  /*62a0*/  UMOV UR32, UR24 ;  /* 0x0000001800207c82 */ /* 0x000fe20008000000 */
[----:B------:R-:W-:-:S02]  /*62b0*/  UMOV UR33, UR25 ;  /* 0x0000001900217c82 */ /* 0x000fc40008000000 */
[----:B------:R-:W-:Y:S01]  /*62c0*/  UIMAD UR56, UR53, 0x780, UR48 ;  /* 0x00000780353878a4 */ /* 0x000fe2000f8e0230 */
[----:B------:R-:W-:Y:S01]  /*62d0*/  UMOV UR35, 0x80000020 ;  /* 0x8000002000237882 */ /* 0x000fe20000000000 */
[----:B------:R-:W-:Y:S02]  /*62e0*/  UMOV UR7, 0x80000020 ;  /* 0x8000002000077882 */ /* 0x000fe40000000000 */
[----:B------:R-:W-:Y:S02]  /*62f0*/  UIADD3 UR30, UR56, 0x80, URZ ;  /* 0x00000080381e7890 */ /* 0x000fe4000fffe03f */
[----:B------:R-:W-:Y:S02]  /*6300*/  UIADD3 UR34, UR56, 0x100, URZ ;  /* 0x0000010038227890 */ /* 0x000fe4000fffe03f */
[----:B------:R-:W-:Y:S01]  /*6310*/  UMOV UR26, UR56 ;  /* 0x00000038001a7c82 */ /* 0x000fe20008000000 */
[----:B------:R-:W-:Y:S02]  /*6320*/  UIADD3 UR6, UR56, 0x2, URZ ;  /* 0x0000000238067890 */ /* 0x000fe4000fffe03f */
[----:B------:R-:W-:Y:S01]  /*6330*/  UIADD3 UR10, UR56, 0x202, URZ ;  /* 0x00000202380a7890 */ /* 0x000fe2000fffe03f */
[----:B------:R-:W-:Y:S01]  /*6340*/  UMOV UR11, 0x80000020 ;  /* 0x80000020000b7882 */ /* 0x000fe20000000000 */
[----:B------:R-:W-:Y:S01]  /*6350*/  UIADD3 UR14, UR56, 0x282, URZ ;  /* 0x00000282380e7890 */ /* 0x000fe2000fffe03f */
[----:B------:R-:W-:Y:S01]  /*6360*/  UMOV UR15, 0x80000020 ;  /* 0x80000020000f7882 */ /* 0x000fe20000000000 */
[----:B------:R-:W-:Y:S01]  /*6370*/  UIADD3 UR18, UR56, 0x500, URZ ;  /* 0x0000050038127890 */ /* 0x000fe2000fffe03f */
[----:B-1----:R-:W-:Y:S01]  /*6380*/  SHF.R.U32.HI R3, RZ, 0x7, R3 ;  /* 0x00000007ff037819 */ /* 0x002fe20000011603 */
[----:B------:R-:W-:Y:S01]  /*6390*/  UMOV UR19, 0x80000020 ;  /* 0x8000002000137882 */ /* 0x000fe20000000000 */
[----:B------:R-:W-:Y:S01]  /*63a0*/  UIADD3 UR22, UR56, 0x502, URZ ;  /* 0x0000050238167890 */ /* 0x000fe2000fffe03f */
[----:B------:R-:W-:-:S02]  /*63b0*/  UMOV UR23, 0x80000020 ;  /* 0x8000002000177882 */ /* 0x000fc40000000000 */
[----:B0-----:R-:W-:-:S05]  /*63c0*/  VIADD R2, R3, 0x8 ;  /* 0x0000000803027836 */ /* 0x001fca0000000000 */
[----:B------:R0:W-:Y:S06]  /*63d0*/  BAR.SYNC.DEFER_BLOCKING R2, 0x100 ;  /* 0x000400020000751d */ /* 0x0001ec0000010000 */
        /* <DEDUP_REMOVED lines=145> */
[----:B------:R-:W-:Y:S01]  /*6cf0*/  UIADD3 UR56, UR56, 0x702, URZ ;  /* 0x0000070238387890 */ /* 0x000fe2000fffe03f */
        /* <DEDUP_REMOVED lines=18> */
.L_x_3287:
        /* <DEDUP_REMOVED lines=9> */
.L_x_3288:
[----:B-1----:R-:W-:Y:S05]  /*6eb0*/  @P1 BRA `(.L_x_3286) ;  /* 0x0000000000081947 */ /* 0x002fea0003800000 */
[----:B------:R-:W1:Y:S02]  /*6ec0*/  SYNCS.PHASECHK.TRANS64.TRYWAIT P1, [UR6+0x33450], R2 ;  /* 0x03345002ff0075a7 */ /* 0x000e640008020146 */
[----:B-1----:R-:W-:Y:S05]  /*6ed0*/  @!P1 BRA `(.L_x_3289) ;  /* 0x000000f000a09947 */ /* 0x002fea0003800000 */
.L_x_3286:
        /* <DEDUP_REMOVED lines=25> */
[C---:B------:R-:W-:Y:S01]  /*7070*/  FMUL.FTZ R169, R0.reuse, R169 ;  /* 0x000000a900a97220 */ /* 0x040fe20000410000 */
        /* <DEDUP_REMOVED lines=20> */
[----:B------:R-:W-:Y:S01]  /*71c0*/  UIADD3 UR6, UR6, 0x200, URZ ;  /* 0x0000020006067890 */ /* 0x000fe2000fffe03f */
[C---:B------:R-:W-:Y:S01]  /*71d0*/  FMUL.FTZ R181, R0.reuse, R181 ;  /* 0x000000b500b57220 */ /* 0x040fe20000410000 */
[C---:B------:R-:W-:Y:S01]  /*71e0*/  FMUL.FTZ R183, R0.reuse, R183 ;  /* 0x000000b700b77220 */ /* 0x040fe20000410000 */
[----:B------:R-:W-:Y:S01]  /*71f0*/  FMUL.FTZ R152, R0, R152 ;  /* 0x0000009800987220 */ /* 0x000fe20000410000 */
[----:B------:R-:W-:Y:S01]  /*7200*/  USHF.R.U32.HI UR6, URZ, 0x4, UR6 ;  /* 0x000000043f067899 */ /* 0x000fe20008011606 */
[----:B------:R-:W2:Y:S01]  /*7210*/  MUFU.TANH R15, R15 ;  /* 0x0000000f000f7308 */ /* 0x000ea20000002400 */
[----:B0-----:R-:W-:Y:S01]  /*7220*/  FMNMX.FTZ R193, R12, R193, !PT ;  /* 0x000000c10cc17209 */ /* 0x001fe20007810000 */
[C---:B------:R-:W-:Y:S01]  /*7230*/  FMUL.FTZ R154, R0.reuse, R154 ;  /* 0x0000009a009a7220 */ /* 0x040fe20000410000 */
[----:B------:R-:W-:Y:S01]  /*7240*/  ULOP3.LUT UR6, UR6, 0x3fff, URZ, 0xc0, !UPT ;  /* 0x00003fff06067892 */ /* 0x000fe2000f8ec03f */
[C---:B------:R-:W-:Y:S01]  /*7250*/  FMUL.FTZ R153, R0.reuse, R153 ;  /* 0x0000009900997220 */ /* 0x040fe20000410000 */
[C---:B------:R-:W-:Y:S01]  /*7260*/  FMUL.FTZ R155, R0.reuse, R155 ;  /* 0x0000009b009b7220 */ /* 0x040fe20000410000 */
[C---:B------:R-:W-:Y:S01]  /*7270*/  FMUL.FTZ R156, R0.reuse, R156 ;  /* 0x0000009c009c7220 */ /* 0x040fe20000410000 */
[----:B------:R-:W-:Y:S01]  /*7280*/  ULOP3.LUT UR6, UR6, 0x10000, URZ, 0xfc, !UPT ;  /* 0x0001000006067892 */ /* 0x000fe2000f8efc3f */
[----:B------:R-:W0:Y:S01]  /*7290*/  MUFU.TANH R14, R14 ;  /* 0x0000000e000e7308 */ /* 0x000e220000002400 */
[----:B-1----:R-:W-:Y:S01]  /*72a0*/  FMNMX.FTZ R192, R13, R192, !PT ;  /* 0x000000c00dc07209 */ /* 0x002fe20007810000 */
[C---:B------:R-:W-:Y:S01]  /*72b0*/  FMUL.FTZ R158, R0.reuse, R158 ;  /* 0x0000009e009e7220 */ /* 0x040fe20000410000 */
[----:B------:R-:W-:Y:S01]  /*72c0*/  UIMAD UR10, UR54, 0x780, UR6 ;  /* 0x00000780360a78a4 */ /* 0x000fe2000f8e0206 */
[C---:B------:R-:W-:Y:S01]  /*72d0*/  FMUL.FTZ R157, R0.reuse, R157 ;  /* 0x0000009d009d7220 */ /* 0x040fe20000410000 */
[C---:B------:R-:W-:Y:S01]  /*72e0*/  FMUL.FTZ R159, R0.reuse, R159 ;  /* 0x0000009f009f7220 */ /* 0x040fe20000410000 */
[C---:B------:R-:W-:Y:S01]  /*72f0*/  FMUL.FTZ R160, R0.reuse, R160 ;  /* 0x000000a000a07220 */ /* 0x040fe20000410000 */
[C---:B------:R-:W-:Y:S01]  /*7300*/  FMUL.FTZ R162, R0.reuse, R162 ;  /* 0x000000a200a27220 */ /* 0x040fe20000410000 */
[----:B------:R-:W1:Y:S01]  /*7310*/  MUFU.TANH R20, R20 ;  /* 0x0000001400147308 */ /* 0x000e620000002400 */
[----:B--2---:R-:W-:Y:S01]  /*7320*/  FMNMX.FTZ R193, R15, R193, !PT ;  /* 0x000000c10fc17209 */ /* 0x004fe20007810000 */
[----:B------:R-:W-:Y:S01]  /*7330*/  UMOV UR6, UR10 ;  /* 0x0000000a00067c82 */ /* 0x000fe20008000000 */
[C---:B------:R-:W-:Y:S01]  /*7340*/  FMUL.FTZ R161, R0.reuse, R161 ;  /* 0x000000a100a17220 */ /* 0x040fe20000410000 */
[----:B------:R-:W-:Y:S01]  /*7350*/  QGMMA.64x192x32.F32.E4M3.E4M3 R24, R200, gdesc[UR4], R24, gsb0 ;  /* 0x02e00004c8187df3 */ /* 0x000fe20008000818 */
[----:B------:R-:W-:Y:S01]  /*7360*/  UIADD3 UR6, UR10, 0x180, URZ ;  /* 0x000001800a067890 */ /* 0x000fe2000fffe03f */
[----:B------:R-:W-:Y:S01]  /*7370*/  FMUL.FTZ R163, R0, R163 ;  /* 0x000000a300a37220 */ /* 0x000fe20000410000 */
        /* <DEDUP_REMOVED lines=47> */
[----:B------:R-:W-:Y:S01]  /*7670*/  FMUL.FTZ R135, R0, R135 ;  /* 0x0000008700877220 */ /* 0x000fe20000410000 */
[----:B------:R-:W-:Y:S01]  /*7680*/  ISETP.NE.AND P1, PT, R4, RZ, PT ;  /* 0x000000ff0400720c */ /* 0x000fe20003f25270 */
        /* <DEDUP_REMOVED lines=41> */
[----:B------:R-:W-:-:S06]  /*7920*/  WARPGROUP.ARRIVE ;  /* 0x00000000000079c5 */ /* 0x000fcc0000000000 */
[----:B------:R-:W1:Y:S01]  /*7930*/  S2R R203, SR_TID.X ;  /* 0x0000000000cb7919 */ /* 0x000e620000002100 */
[----:B------:R-:W3:Y:S01]  /*7940*/  MUFU.TANH R153, R153 ;  /* 0x0000009900997308 */ /* 0x000ee20000002400 */
[----:B--2---:R-:W-:Y:S01]  /*7950*/  FMNMX.FTZ R121, R152, R121, !PT ;  /* 0x0000007998797209 */ /* 0x004fe20007810000 */
[----:B------:R-:W-:Y:S01]  /*7960*/  QGMMA.64x192x32.F32.E4M3.E4M3 R24, R204, gdesc[UR4], R24, gsb0 ;  /* 0x02e00004cc187df3 */ /* 0x000fe20008000818 */
[----:B------:R-:W-:Y:S01]  /*7970*/  UIADD3 UR6, UR10, 0x300, URZ ;  /* 0x000003000a067890 */ /* 0x000fe2000fffe03f */
[----:B------:R-:W-:-:S04]  /*7980*/  UMOV UR7, 0xc0000010 ;  /* 0xc000001000077882 */ /* 0x000fc80000000000 */
[----:B------:R-:W2:Y:S01]  /*7990*/  MUFU.TANH R155, R155 ;  /* 0x0000009b009b7308 */ /* 0x000ea20000002400 */
[----:B0-----:R-:W-:-:S07]  /*79a0*/  FMNMX.FTZ R120, R154, R120, !PT ;  /* 0x000000789a787209 */ /* 0x001fce0007810000 */
[----:B------:R-:W0:Y:S01]  /*79b0*/  MUFU.TANH R156, R156 ;  /* 0x0000009c009c7308 */ /* 0x000e220000002400 */
[----:B---3--:R-:W-:-:S07]  /*79c0*/  FMNMX.FTZ R121, R153, R121, !PT ;  /* 0x0000007999797209 */ /* 0x008fce0007810000 */
[----:B------:R-:W3:Y:S01]  /*79d0*/  MUFU.TANH R158, R158 ;  /* 0x0000009e009e7308 */ /* 0x000ee20000002400 */
[----:B--2---:R-:W-:Y:S02]  /*79e0*/  FMNMX.FTZ R120, R155, R120, !PT ;  /* 0x000000789b787209 */ /* 0x004fe40007810000 */
[----:B-1----:R-:W-:-:S05]  /*79f0*/  SHF.R.U32.HI R203, RZ, 0x7, R203 ;  /* 0x00000007ffcb7819 */ /* 0x002fca00000116cb */
[----:B------:R-:W1:Y:S01]  /*7a00*/  MUFU.TANH R157, R157 ;  /* 0x0000009d009d7308 */ /* 0x000e620000002400 */
[----:B0-----:R-:W-:Y:S02]  /*7a10*/  FMNMX.FTZ R121, R156, R121, !PT ;  /* 0x000000799c797209 */ /* 0x001fe40007810000 */
[----:B------:R-:W-:-:S05]  /*7a20*/  IADD3 R195, -R203, 0xb, RZ ;  /* 0x0000000bcbc37810 */ /* 0x000fca0007ffe1ff */
[----:B------:R-:W0:Y:S01]  /*7a30*/  MUFU.TANH R159, R159 ;  /* 0x0000009f009f7308 */ /* 0x000e220000002400 */
[----:B---3--:R-:W-:-:S07]  /*7a40*/  FMNMX.FTZ R120, R158, R120, !PT ;  /* 0x000000789e787209 */ /* 0x008fce0007810000 */
        /* <DEDUP_REMOVED lines=39> */
[----:B0-----:R-:W-:Y:S01]  /*7cc0*/  FMNMX.FTZ R120, R146, R120, !PT ;  /* 0x0000007892787209 */ /* 0x001fe20007810000 */
[----:B------:R-:W-:Y:S02]  /*7cd0*/  WARPGROUP.DEPBAR.LE gsb0, 0x0 ;  /* 0x00008000000079c5 */ /* 0x000fe40000010000 */
[----:B------:R-:W-:-:S04]  /*7ce0*/  WARPGROUP.ARRIVE ;  /* 0x00000000000079c5 */ /* 0x000fc80000000000 */
[----:B------:R-:W0:Y:S01]  /*7cf0*/  MUFU.TANH R148, R148 ;  /* 0x0000009400947308 */ /* 0x000e220000002400 */
[----:B--2---:R-:W-:Y:S01]  /*7d00*/  FMNMX.FTZ R121, R145, R121, !PT ;  /* 0x0000007991797209 */ /* 0x004fe20007810000 */
[----:B------:R-:W-:Y:S01]  /*7d10*/  QGMMA.64x192x32.F32.E4M3.E4M3 R24, R208, gdesc[UR4], R24, gsb0 ;  /* 0x02e00004d0187df3 */ /* 0x000fe20008000818 */
[----:B------:R-:W-:Y:S01]  /*7d20*/  UIADD3 UR6, UR10, 0x480, URZ ;  /* 0x000004800a067890 */ /* 0x000fe2000fffe03f */
[----:B-1----:R-:W-:Y:S01]  /*7d30*/  FMNMX.FTZ R120, R147, R120, !PT ;  /* 0x0000007893787209 */ /* 0x002fe20007810000 */
[----:B------:R-:W-:-:S03]  /*7d40*/  UMOV UR7, 0xc0000010 ;  /* 0xc000001000077882 */ /* 0x000fc60000000000 */
[----:B------:R-:W1:Y:S08]  /*7d50*/  MUFU.TANH R150, R150 ;  /* 0x0000009600967308 */ /* 0x000e700000002400 */
        /* <DEDUP_REMOVED lines=40> */
[----:B0-----:R-:W-:-:S05]  /*7fe0*/  FMNMX.FTZ R120, R120, R194, !PT ;  /* 0x000000c278787209 */ /* 0x001fca0007810000 */
[----:B------:R-:W0:Y:S01]  /*7ff0*/  SHFL.BFLY PT, R194, R120, 0x1, 0x1f ;  /* 0x0c201f0078c27f89 */ /* 0x000e2200000e0000 */
[----:B-1----:R-:W-:-:S05]  /*8000*/  FMNMX.FTZ R121, R121, R193, !PT ;  /* 0x000000c179797209 */ /* 0x002fca0007810000 */
[----:B------:R-:W1:Y:S01]  /*8010*/  SHFL.BFLY PT, R193, R121, 0x1, 0x1f ;  /* 0x0c201f0079c17f89 */ /* 0x000e6200000e0000 */
[----:B------:R-:W-:Y:S02]  /*8020*/  WARPGROUP.DEPBAR.LE gsb0, 0x0 ;  /* 0x00008000000079c5 */ /* 0x000fe40000010000 */
[----:B------:R-:W-:-:S06]  /*8030*/  WARPGROUP.ARRIVE ;  /* 0x00000000000079c5 */ /* 0x000fcc0000000000 */
[----:B------:R-:W-:Y:S01]  /*8040*/  QGMMA.64x192x32.F32.E4M3.E4M3 R24, R212, gdesc[UR4], R24, gsb0 ;  /* 0x02e00004d4187df3 */ /* 0x000fe20008000818 */
[----:B------:R-:W-:Y:S01]  /*8050*/  UIADD3 UR6, UR10, 0x600, URZ ;  /* 0x000006000a067890 */ /* 0x000fe2000fffe03f */
[----:B0-----:R-:W-:Y:S01]  /*8060*/  FMNMX.FTZ R120, R120, R194, !PT ;  /* 0x000000c278787209 */ /* 0x001fe20007810000 */
[----:B------:R-:W-:-:S04]  /*8070*/  UMOV UR7, 0xc0000010 ;  /* 0xc000001000077882 */ /* 0x000fc80000000000 */
[----:B------:R-:W-:Y:S01]  /*8080*/  FADD.FTZ R8, -R120, R8 ;  /* 0x0000000878087221 */ /* 0x000fe20000010100 */
[----:B-1----:R-:W-:-:S05]  /*8090*/  FMNMX.FTZ R121, R121, R193, !PT ;  /* 0x000000c179797209 */ /* 0x002fca0007810000 */
[----:B------:R-:W-:Y:S01]  /*80a0*/  FADD.FTZ R7, -R121, R7 ;  /* 0x0000000779077221 */ /* 0x000fe20000010100 */
[----:B------:R-:W-:Y:S02]  /*80b0*/  WARPGROUP.DEPBAR.LE gsb0, 0x0 ;  /* 0x00008000000079c5 */ /* 0x000fe40000010000 */
[----:B------:R-:W-:-:S06]  /*80c0*/  WARPGROUP.ARRIVE ;  /* 0x00000000000079c5 */ /* 0x000fcc0000000000 */
[----:B------:R-:W-:Y:S01]  /*80d0*/  QGMMA.64x192x32.F32.E4M3.E4M3 R24, R216, gdesc[UR4], R24, gsb0 ;  /* 0x02e00004d8187df3 */ /* 0x000fe20008000818 */
[----:B------:R-:W-:Y:S02]  /*80e0*/  UMOV UR6, UR52 ;  /* 0x0000003400067c82 */ /* 0x000fe40008000000 */
[----:B------:R-:W-:Y:S02]  /*80f0*/  IMAD.U32 R193, RZ, RZ, UR6 ;  /* 0x00000006ffc17e24 */ /* 0x000fe4000f8e00ff */
[----:B------:R-:W-:Y:S01]  /*8100*/  FMUL.FTZ R8, R8, UR6 ;  /* 0x0000000608087c20 */ /* 0x000fe20008410000 */
[----:B------:R-:W-:Y:S01]  /*8110*/  FMUL.FTZ R7, R7, UR6 ;  /* 0x0000000607077c20 */ /* 0x000fe20008410000 */
[----:B------:R-:W-:-:S04]  /*8120*/  FFMA.FTZ R193, R120, R193, -8 ;  /* 0xc100000078c17423 */ /* 0x000fc800000100c1 */
        /* <DEDUP_REMOVED lines=41> */
[----:B------:R-:W-:Y:S01]  /*83c0*/  IMAD.U32 R193, RZ, RZ, UR6 ;  /* 0x00000006ffc17e24 */ /* 0x000fe2000f8e00ff */
[----:B------:R-:W-:Y:S03]  /*83d0*/  MUFU.EX2 R7, R7 ;  /* 0x0000000700077308 */ /* 0x000fe60000000800 */
[----:B------:R-:W-:-:S04]  /*83e0*/  FFMA.FTZ R193, R121, R193, -8 ;  /* 0xc100000079c17423 */ /* 0x000fc800000100c1 */
        /* <DEDUP_REMOVED lines=76> */
[----:B------:R-:W-:-:S06]  /*88b0*/  WARPGROUP.DEPBAR.LE gsb0, 0x0 ;  /* 0x00008000000079c5 */ /* 0x000fcc0000010000 */
        /* <DEDUP_REMOVED lines=116> */
[----:B------:R2:W3:Y:S01]  /*9000*/  MUFU.EX2 R132, R194 ;  /* 0x000000c200847308 */ /* 0x0004e20000000800 */
[----:B0-----:R-:W-:-:S07]  /*9010*/  FADD.FTZ R6, R131, R6 ;  /* 0x0000000683067221 */ /* 0x001fce0000010000 */
[----:B------:R-:W0:Y:S01]  /*9020*/  MUFU.EX2 R134, R134 ;  /* 0x0000008600867308 */ /* 0x000e220000000800 */
[----:B--2---:R-:W-:Y:S02]  /*9030*/  IMAD.U32 R194, RZ, RZ, UR53 ;  /* 0x00000035ffc27e24 */ /* 0x004fe4000f8e00ff */
[----:B-1----:R-:W-:Y:S02]  /*9040*/  FADD.FTZ R5, R133, R5 ;  /* 0x0000000585057221 */ /* 0x002fe40000010000 */
[----:B------:R-:W-:-:S03]  /*9050*/  @!P1 IMAD R194, R194, 0x8, R2 ;  /* 0x00000008c2c29824 */ /* 0x000fc600078e0202 */
[----:B------:R-:W1:Y:S01]  /*9060*/  MUFU.EX2 R135, R135 ;  /* 0x0000008700877308 */ /* 0x000e620000000800 */
[----:B------:R-:W-:Y:S02]  /*9070*/  @!P1 VIADD R194, R194, 0x33440 ;  /* 0x00033440c2c29836 */ /* 0x000fe40000000000 */
[----:B---3--:R-:W-:-:S03]  /*9080*/  FADD.FTZ R5, R132, R5 ;  /* 0x0000000584057221 */ /* 0x008fc60000010000 */
[----:B------:R-:W-:Y:S01]  /*9090*/  @!P1 PRMT R194, RZ, 0x654, R194 ;  /* 0x00000654ffc29816 */ /* 0x000fe200000000c2 */
[----:B------:R2:W-:Y:S06]  /*90a0*/  BAR.ARV R195, 0x100 ;  /* 0x000400c30000751d */ /* 0x0005ec0000002000 */
[----:B0-----:R-:W-:-:S01]  /*90b0*/  FADD.FTZ R6, R134, R6 ;  /* 0x0000000686067221 */ /* 0x001fc20000010000 */
[----:B------:R2:W-:Y:S03]  /*90c0*/  @!P1 SYNCS.ARRIVE.TRANS64.RED.A1T0 RZ, [R194+URZ], RZ ;  /* 0x000000ffc2ff99a7 */ /* 0x0005e6000810043f */
[----:B-1----:R-:W-:-:S01]  /*90d0*/  FADD.FTZ R6, R135, R6 ;  /* 0x0000000687067221 */ /* 0x002fc20000010000 */
[----:B--2---:R-:W-:Y:S06]  /*90e0*/  @!P0 BRA `(.L_x_3290) ;  /* 0x0000000000048947 */ /* 0x004fec0003800000 */
[----:B------:R-:W-:Y:S01]  /*90f0*/  BPT.TRAP 0x1 ;  /* 0x000000040000795c */ /* 0x000fe20000300000 */
.L_x_3290:
        /* <DEDUP_REMOVED lines=15> */
[----:B------:R-:W-:Y:S01]  /*91f0*/  FMUL.FTZ R24, R24, R8 ;  /* 0x0000000818187220 */ /* 0x000fe20000410000 */
[----:B------:R-:W-:Y:S01]  /*9200*/  F2FP.SATFINITE.E4M3.F32.PACK_AB_MERGE_C R180, R181, R180, RZ ;  /* 0x000000b4b5b4723e */ /* 0x000fe200048070ff */
[-C--:B------:R-:W-:Y:S01]  /*9210*/  FMUL.FTZ R25, R25, R8.reuse ;  /* 0x0000000819197220 */ /* 0x080fe20000410000 */
[----:B------:R-:W-:Y:S01]  /*9220*/  PRMT R10, R3, 0x654, R10 ;  /* 0x00000654030a7816 */ /* 0x000fe2000000000a */
[----:B------:R-:W-:Y:S01]  /*9230*/  FMUL.FTZ R28, R28, R8 ;  /* 0x000000081c1c7220 */ /* 0x000fe20000410000 */
[----:B------:R-:W-:Y:S01]  /*9240*/  F2FP.SATFINITE.E4M3.F32.PACK_AB_MERGE_C R182, R183, R182, RZ ;  /* 0x000000b6b7b6723e */ /* 0x000fe200048070ff */
[----:B------:R-:W-:Y:S01]  /*9250*/  FMUL.FTZ R29, R29, R8 ;  /* 0x000000081d1d7220 */ /* 0x000fe20000410000 */
[----:B------:R-:W-:Y:S01]  /*9260*/  F2FP.SATFINITE.E4M3.F32.PACK_AB_MERGE_C R156, R157, R156, RZ ;  /* 0x0000009c9d9c723e */ /* 0x000fe200048070ff */
[----:B------:R0:W-:Y:S01]  /*9270*/  SYNCS.ARRIVE.TRANS64.RED.A1T0 RZ, [R10+URZ], RZ ;  /* 0x000000ff0aff79a7 */ /* 0x0001e2000810043f */
        /* <DEDUP_REMOVED lines=124> */
[----:B0-----:R-:W-:Y:S06]  /*9a40*/  @P1 BRA `(.L_x_3291) ;  /* 0xffffffc4009c1947 */ /* 0x001fec000383ffff */
[----:B------:R-:W-:-:S05]  /*9a50*/  UMOV UR52, UR53 ;  /* 0x0000003500347c82 */ /* 0x000fca0008000000 */
.L_x_3281:
[----:B------:R-:W-:Y:S06]  /*9a60*/  BAR.ARV 0x8, 0x180 ;  /* 0x0206000000007b1d */ /* 0x000fec0000002000 */
[----:B------:R-:W-:Y:S05]  /*9a70*/  @!P0 BRA `(.L_x_3292) ;  /* 0x0000000000048947 */ /* 0x000fea0003800000 */
[----:B------:R-:W-:Y:S01]  /*9a80*/  BPT.TRAP 0x1 ;  /* 0x000000040000795c */ /* 0x000fe20000300000 */
.L_x_3292:
[----:B------:R-:W-:Y:S02]  /*9a90*/  IMAD.U32 R0, RZ, RZ, UR45 ;  /* 0x0000002dff007e24 */ /* 0x000fe4000f8e00ff */
[----:B------:R-:W-:-:S03]  /*9aa0*/  IMAD.U32 R15, RZ, RZ, UR52 ;  /* 0x00000034ff0f7e24 */ /* 0x000fc6000f8e00ff */
[----:B------:R-:W-:Y:S01]  /*9ab0*/  SHF.L.U32 R0, R0, 0x1f, RZ ;  /* 0x0000001f00007819 */ /* 0x000fe200000006ff */
[----:B------:R-:W-:-:S04]  /*9ac0*/  IMAD R15, R15, 0x8, R2 ;  /* 0x000000080f0f7824 */ /* 0x000fc800078e0202 */
[----:B------:R0:W1:Y:S01]  /*9ad0*/  SYNCS.PHASECHK.TRANS64.TRYWAIT P1, [R15+URZ+0x33450], R0 ;  /* 0x033450000f0075a7 */ /* 0x000062000802017f */
[----:B------:R-:W-:Y:S05]  /*9ae0*/  @!P0 BRA `(.L_x_3293) ;  /* 0x0000000000048947 */ /* 0x000fea0003800000 */
[----:B------:R-:W-:Y:S01]  /*9af0*/  BPT.TRAP 0x1 ;  /* 0x000000040000795c */ /* 0x000fe20000300000 */
.L_x_3293:
[----:B------:R-:W-:Y:S02]  /*9b00*/  VIADD R2, R2, 0x200 ;  /* 0x0000020002027836 */ /* 0x000fe40000000000 */
[----:B------:R-:W-:-:S03]  /*9b10*/  IMAD.U32 R9, RZ, RZ, UR52 ;  /* 0x00000034ff097e24 */ /* 0x000fc6000f8e00ff */
[----:B------:R-:W-:-:S04]  /*9b20*/  SHF.R.U32.HI R2, RZ, 0x4, R2 ;  /* 0x00000004ff027819 */ /* 0x000fc80000011602 */
[----:B------:R-:W-:-:S04]  /*9b30*/  LOP3.LUT R2, R2, 0x3fff, RZ, 0xc0, !PT ;  /* 0x00003fff02027812 */ /* 0x000fc800078ec0ff */
[----:B------:R-:W-:Y:S01]  /*9b40*/  LOP3.LUT R2, R2, 0x10000, RZ, 0xfc, !PT ;  /* 0x0001000002027812 */ /* 0x000fe200078efcff */
[----:B-1----:R-:W-:Y:S06]  /*9b50*/  @P1 BRA `(.L_x_3294) ;  /* 0x0000000000081947 */ /* 0x002fec0003800000 */
[----:B------:R-:W1:Y:S02]  /*9b60*/  SYNCS.PHASECHK.TRANS64.TRYWAIT P1, [R15+URZ+0x33450], R0 ;  /* 0x033450000f0075a7 */ /* 0x000e64000802017f */
[----:B-1----:R-:W-:Y:S05]  /*9b70*/  @!P1 BRA `(.L_x_3295) ;  /* 0x000000c400909947 */ /* 0x002fea0003800000 */
.L_x_3294:
[----:B------:R-:W-:Y:S01]  /*9b80*/  IMAD R8, R9, 0x780, R2 ;  /* 0x0000078009087824 */ /* 0x000fe200078e0202 */
[----:B------:R-:W-:Y:S05]  /*9b90*/  WARPSYNC.ALL ;  /* 0x0000000000007948 */ /* 0x000fea0003800000 */
[----:B------:R-:W-:Y:S01]  /*9ba0*/  IMAD.MOV.U32 R9, RZ, RZ, -0x3ffffff0 ;  /* 0xc0000010ff097424 */ /* 0x000fe200078e00ff */
[C---:B------:R-:W-:Y:S01]  /*9bb0*/  R2UR UR10, R8.reuse ;  /* 0x00000000080a72ca */ /* 0x040fe200000e0000 */
[----:B------:R-:W-:Y:S01]  /*9bc0*/  WARPGROUP.ARRIVE ;  /* 0x00000000000079c5 */ /* 0x000fe20000000000 */
[----:B------:R-:W-:Y:S01]  /*9bd0*/  VIADD R10, R8, 0x180 ;  /* 0x00000180080a7836 */ /* 0x000fe20000000000 */
[----:B------:R-:W-:Y:S01]  /*9be0*/  ULDC.64 UR4, c[0x0][0x9a0] ;  /* 0x0002680000047ab9 */ /* 0x000fe20000000a00 */
[----:B------:R-:W-:Y:S01]  /*9bf0*/  R2UR UR11, R9 ;  /* 0x00000000090b72ca */ /* 0x000fe200000e0000 */
[----:B------:R-:W-:Y:S01]  /*9c00*/  IMAD.MOV.U32 R11, RZ, RZ, -0x3ffffff0 ;  /* 0xc0000010ff0b7424 */ /* 0x000fe200078e00ff */
[----:B------:R-:W-:Y:S01]  /*9c10*/  ISETP.NE.U32.AND P1, PT, RZ, UR4, PT ;  /* 0x00000004ff007c0c */ /* 0x000fe2000bf25070 */
[----:B------:R-:W-:-:S03]  /*9c20*/  IMAD.MOV.U32 R4, RZ, RZ, 0x3f800000 ;  /* 0x3f800000ff047424 */ /* 0x000fc600078e00ff */
[----:B------:R-:W-:-:S07]  /*9c30*/  ISETP.NE.AND.EX P1, PT, RZ, UR5, PT, P1 ;  /* 0x00000005ff007c0c */ /* 0x000fce000bf25310 */
[----:B------:R-:W-:Y:S01]  /*9c40*/  QGMMA.64x192x32.F32.E4M3.E4M3 R24, R200, gdesc[UR8], R24, gsb0 ;  /* 0x02e00008c8187df3 */ /* 0x000fe20008000818 */
[----:B------:R-:W-:Y:S01]  /*9c50*/  R2UR UR10, R10 ;  /* 0x000000000a0a72ca */ /* 0x000fe200000e0000 */
[----:B------:R-:W-:Y:S01]  /*9c60*/  VIADD R10, R8, 0x300 ;  /* 0x00000300080a7836 */ /* 0x000fe20000000000 */
[----:B------:R-:W-:Y:S01]  /*9c70*/  R2UR UR11, R11 ;  /* 0x000000000b0b72ca */ /* 0x000fe200000e0000 */
[----:B------:R-:W-:Y:S02]  /*9c80*/  IMAD.MOV.U32 R11, RZ, RZ, -0x3ffffff0 ;  /* 0xc0000010ff0b7424 */ /* 0x000fe400078e00ff */
[----:B------:R-:W2:Y:S01]  /*9c90*/  @P1 LDC.64 R12, c[0x0][0x9d0] ;  /* 0x00027400ff0c1b82 */ /* 0x000ea20000000a00 */
[----:B------:R-:W-:Y:S02]  /*9ca0*/  WARPGROUP.DEPBAR.LE gsb0, 0x0 ;  /* 0x00008000000079c5 */ /* 0x000fe40000010000 */
[----:B------:R-:W-:-:S11]  /*9cb0*/  WARPGROUP.ARRIVE ;  /* 0x00000000000079c5 */ /* 0x000fd60000000000 */
[----:B------:R-:W-:Y:S01]  /*9cc0*/  QGMMA.64x192x32.F32.E4M3.E4M3 R24, R204, gdesc[UR8], R24, gsb0 ;  /* 0x02e00008cc187df3 */ /* 0x000fe20008000818 */
[----:B------:R-:W-:Y:S02]  /*9cd0*/  R2UR UR10, R10 ;  /* 0x000000000a0a72ca */ /* 0x000fe400000e0000 */
[----:B------:R-:W-:Y:S02]  /*9ce0*/  R2UR UR11, R11 ;  /* 0x000000000b0b72ca */ /* 0x000fe400000e0000 */
[----:B------:R-:W0:Y:S02]  /*9cf0*/  @P1 LDC.64 R10, c[0x0][0x9c8] ;  /* 0x00027200ff0a1b82 */ /* 0x000e240000000a00 */
[----:B01----:R-:W-:-:S04]  /*9d00*/  @P1 IMAD R0, R10, UR37, RZ ;  /* 0x000000250a001c24 */ /* 0x003fc8000f8e02ff */
        /* <DEDUP_REMOVED lines=8> */
[----:B------:R-:W-:Y:S02]  /*9d90*/  VIADD R10, R8, 0x480 ;  /* 0x00000480080a7836 */ /* 0x000fe40000000000 */
[----:B------:R-:W-:Y:S01]  /*9da0*/  IMAD.MOV.U32 R11, RZ, RZ, -0x3ffffff0 ;  /* 0xc0000010ff0b7424 */ /* 0x000fe200078e00ff */
[----:B------:R-:W-:Y:S02]  /*9db0*/  WARPGROUP.DEPBAR.LE gsb0, 0x0 ;  /* 0x00008000000079c5 */ /* 0x000fe40000010000 */
[----:B------:R-:W-:-:S06]  /*9dc0*/  WARPGROUP.ARRIVE ;  /* 0x00000000000079c5 */ /* 0x000fcc0000000000 */
[----:B------:R-:W-:Y:S01]  /*9dd0*/  QGMMA.64x192x32.F32.E4M3.E4M3 R24, R208, gdesc[UR8], R24, gsb0 ;  /* 0x02e00008d0187df3 */ /* 0x000fe20008000818 */
[----:B------:R-:W-:Y:S02]  /*9de0*/  R2UR UR10, R10 ;  /* 0x000000000a0a72ca */ /* 0x000fe400000e0000 */
[----:B------:R-:W-:Y:S01]  /*9df0*/  R2UR UR11, R11 ;  /* 0x000000000b0b72ca */ /* 0x000fe200000e0000 */
[----:B------:R-:W-:Y:S02]  /*9e00*/  VIADD R8, R8, 0x600 ;  /* 0x0000060008087836 */ /* 0x000fe40000000000 */
[----:B------:R-:W-:Y:S01]  /*9e10*/  IMAD.MOV.U32 R9, RZ, RZ, -0x3ffffff0 ;  /* 0xc0000010ff097424 */ /* 0x000fe200078e00ff */
[----:B------:R-:W1:Y:S01]  /*9e20*/  SHFL.BFLY PT, R0, R5, 0x2, 0x1f ;  /* 0x0c401f0005007f89 */ /* 0x000e6200000e0000 */
[----:B------:R-:W-:Y:S02]  /*9e30*/  WARPGROUP.DEPBAR.LE gsb0, 0x0 ;  /* 0x00008000000079c5 */ /* 0x000fe40000010000 */
[----:B------:R-:W-:-:S10]  /*9e40*/  WARPGROUP.ARRIVE ;  /* 0x00000000000079c5 */ /* 0x000fd40000000000 */
[----:B------:R-:W-:Y:S01]  /*9e50*/  QGMMA.64x192x32.F32.E4M3.E4M3 R24, R212, gdesc[UR8], R24, gsb0 ;  /* 0x02e00008d4187df3 */ /* 0x000fe20008000818 */
[----:B------:R-:W-:Y:S02]  /*9e60*/  R2UR UR10, R8 ;  /* 0x00000000080a72ca */ /* 0x000fe400000e0000 */
[----:B------:R-:W-:Y:S02]  /*9e70*/  R2UR UR11, R9 ;  /* 0x00000000090b72ca */ /* 0x000fe400000e0000 */
[----:B------:R-:W3:Y:S01]  /*9e80*/  SHFL.BFLY PT, R9, R6, 0x2, 0x1f ;  /* 0x0c401f0006097f89 */ /* 0x000ee200000e0000 */
[----:B-1----:R-:W-:-:S05]  /*9e90*/  FADD.FTZ R0, R0, R5 ;  /* 0x0000000500007221 */ /* 0x002fca0000010000 */
[----:B------:R-:W1:Y:S01]  /*9ea0*/  SHFL.BFLY PT, R7, R0, 0x1, 0x1f ;  /* 0x0c201f0000077f89 */ /* 0x000e6200000e0000 */
[----:B---3--:R-:W-:-:S05]  /*9eb0*/  FADD.FTZ R9, R9, R6 ;  /* 0x0000000609097221 */ /* 0x008fca0000010000 */
[----:B------:R-:W3:Y:S01]  /*9ec0*/  SHFL.BFLY PT, R2, R9, 0x1, 0x1f ;  /* 0x0c201f0009027f89 */ /* 0x000ee200000e0000 */
[----:B-1----:R-:W-:-:S05]  /*9ed0*/  FADD.FTZ R7, R0, R7 ;  /* 0x0000000700077221 */ /* 0x002fca0000010000 */
[C---:B------:R-:W-:Y:S01]  /*9ee0*/  FSETP.NE.FTZ.AND P1, PT, R7.reuse, RZ, PT ;  /* 0x000000ff0700720b */ /* 0x040fe20003f35000 */
[----:B------:R-:W-:Y:S01]  /*9ef0*/  FMUL.FTZ R11, R7, 0.00390625 ;  /* 0x3b800000070b7820 */ /* 0x000fe20000410000 */
[----:B------:R-:W-:-:S04]  /*9f00*/  IMAD.MOV.U32 R5, RZ, RZ, RZ ;  /* 0x000000ffff057224 */ /* 0x000fc800078e00ff */
[----:B------:R-:W-:Y:S01]  /*9f10*/  FSETP.NE.FTZ.AND P2, PT, R11, RZ, PT ;  /* 0x000000ff0b00720b */ /* 0x000fe20003f55000 */
[----:B---3--:R-:W-:-:S04]  /*9f20*/  FADD.FTZ R10, R9, R2 ;  /* 0x00000002090a7221 */ /* 0x008fc80000010000 */
[----:B0-----:R-:W-:Y:S02]  /*9f30*/  FMUL.FTZ R12, R10, 0.00390625 ;  /* 0x3b8000000a0c7820 */ /* 0x001fe40000410000 */
[----:B------:R-:W-:Y:S03]  /*9f40*/  @P1 MUFU.RCP R5, R7 ;  /* 0x0000000700051308 */ /* 0x000fe60000001000 */
[----:B------:R-:W-:Y:S02]  /*9f50*/  FSETP.NE.FTZ.AND P3, PT, R12, RZ, PT ;  /* 0x000000ff0c00720b */ /* 0x000fe40003f75000 */
[----:B------:R-:W-:Y:S01]  /*9f60*/  FSETP.NE.FTZ.AND P1, PT, R10, RZ, PT ;  /* 0x000000ff0a00720b */ /* 0x000fe20003f35000 */
[----:B------:R-:W-:Y:S02]  /*9f70*/  IMAD.MOV.U32 R9, RZ, RZ, RZ ;  /* 0x000000ffff097224 */ /* 0x000fe400078e00ff */
[----:B------:R-:W-:Y:S08]  /*9f80*/  @P2 MUFU.LG2 R6, R11 ;  /* 0x0000000b00062308 */ /* 0x000ff00000000c00 */
[----:B------:R-:W0:Y:S01]  /*9f90*/  @P3 MUFU.LG2 R8, R12 ;  /* 0x0000000c00083308 */ /* 0x000e220000000c00 */
[----:B------:R-:W-:-:S02]  /*9fa0*/  WARPGROUP.DEPBAR.LE gsb0, 0x0 ;  /* 0x00008000000079c5 */ /* 0x000fc40000010000 */
[----:B------:R-:W-:-:S06]  /*9fb0*/  WARPGROUP.ARRIVE ;  /* 0x00000000000079c5 */ /* 0x000fcc0000000000 */
[----:B------:R-:W-:Y:S01]  /*9fc0*/  QGMMA.64x192x32.F32.E4M3.E4M3 R24, R216, gdesc[UR8], R24, gsb0 ;  /* 0x02e00008d8187df3 */ /* 0x000fe20008000818 */
[----:B------:R2:W1:Y:S01]  /*9fd0*/  @P1 MUFU.RCP R9, R10 ;  /* 0x0000000a00091308 */ /* 0x0004620000001000 */
[----:B------:R-:W-:Y:S02]  /*9fe0*/  IMAD.U32 R13, RZ, RZ, UR6 ;  /* 0x00000006ff0d7e24 */ /* 0x000fe4000f8e00ff */
[----:B------:R-:W-:Y:S02]  /*9ff0*/  IMAD.U32 R14, RZ, RZ, UR6 ;  /* 0x00000006ff0e7e24 */ /* 0x000fe4000f8e00ff */
[----:B0-----:R-:W-:Y:S01]  /*a000*/  @P3 FMUL.FTZ R8, R8, 0.69314718246459960938 ;  /* 0x3f31721808083820 */ /* 0x001fe20000410000 */
[----:B------:R-:W-:Y:S01]  /*a010*/  @P2 FMUL.FTZ R7, R13, 0.69314718246459960938 ;  /* 0x3f3172180d072820 */ /* 0x000fe20000410000 */
[----:B------:R-:W-:Y:S01]  /*a020*/  @P2 FMUL.FTZ R6, R6, 0.69314718246459960938 ;  /* 0x3f31721806062820 */ /* 0x000fe20000410000 */
[----:B------:R-:W-:Y:S01]  /*a030*/  @P3 FMUL.FTZ R13, R14, 0.69314718246459960938 ;  /* 0x3f3172180e0d3820 */ /* 0x000fe20000410000 */
[----:B------:R-:W-:-:S02]  /*a040*/  IMAD.MOV.U32 R2, RZ, RZ, -0x800000 ;  /* 0xff800000ff027424 */ /* 0x000fc400078e00ff */
[----:B--2---:R-:W-:Y:S01]  /*a050*/  FMUL.FTZ R10, R5, R4 ;  /* 0x00000004050a7220 */ /* 0x004fe20000410000 */
[----:B------:R-:W-:Y:S02]  /*a060*/  IMAD.MOV.U32 R0, RZ, RZ, -0x800000 ;  /* 0xff800000ff007424 */ /* 0x000fe400078e00ff */
[----:B------:R-:W-:Y:S01]  /*a070*/  @P3 FFMA.FTZ R2, R13, R121, R8 ;  /* 0x000000790d023223 */ /* 0x000fe20000010008 */
[----:B------:R-:W-:-:S01]  /*a080*/  @P2 FFMA.FTZ R0, R7, R120, R6 ;  /* 0x0000007807002223 */ /* 0x000fc20000010006 */
[----:B-1----:R-:W-:Y:S01]  /*a090*/  FMUL.FTZ R8, R9, R4 ;  /* 0x0000000409087220 */ /* 0x002fe20000410000 */
[----:B------:R-:W-:Y:S02]  /*a0a0*/  WARPGROUP.DEPBAR.LE gsb0, 0x0 ;  /* 0x00008000000079c5 */ /* 0x000fe40000010000 */
[----:B------:R-:W-:Y:S05]  /*a0b0*/  @!P0 BRA `(.L_x_3296) ;  /* 0x0000000000048947 */ /* 0x000fea0003800000 */
[----:B------:R-:W-:Y:S01]  /*a0c0*/  BPT.TRAP 0x1 ;  /* 0x000000040000795c */ /* 0x000fe20000300000 */
.L_x_3296:
        /* <DEDUP_REMOVED lines=51> */
[----:B------:R-:W-:Y:S01]  /*a400*/  FMUL.FTZ R154, R75, R8 ;  /* 0x000000084b9a7220 */ /* 0x000fe20000410000 */
        /* <DEDUP_REMOVED lines=53> */
[----:B0-----:R-:W-:-:S12]  /*a760*/  ULOP3.LUT UR45, UR45, UR4, URZ, 0x3c, !UPT ;  /* 0x000000042d2d7292 */ /* 0x001fd8000f8e3c3f */
.L_x_3274:
        /* <DEDUP_REMOVED lines=15> */
[----:B------:R-:W2:Y:S01]  /*a860*/  LDL R83, [R1+0x40] ;  /* 0x0000400001537983 */ /* 0x000ea20000100800 */
[----:B------:R-:W1:Y:S01]  /*a870*/  S2UR UR4, SR_SWINHI ;  /* 0x00000000000479c3 */ /* 0x000e620000002f00 */
[----:B------:R-:W-:Y:S01]  /*a880*/  ULDC.64 UR14, c[0x0][0xc00] ;  /* 0x00030000000e7ab9 */ /* 0x000fe20000000a00 */
[----:B------:R-:W-:Y:S01]  /*a890*/  ULDC.64 UR12, c[0x0][0xc00] ;  /* 0x00030000000c7ab9 */ /* 0x000fe20000000a00 */
[----:B------:R-:W3:Y:S01]  /*a8a0*/  LDL R151, [R1+0x3c] ;  /* 0x00003c0001977983 */ /* 0x000ee20000100800 */
        /* <DEDUP_REMOVED lines=8> */
[----:B-1----:R-:W-:Y:S02]  /*a930*/  UMOV UR11, UR4 ;  /* 0x00000004000b7c82 */ /* 0x002fe40008000000 */
[----:B------:R-:W-:-:S04]  /*a940*/  ISETP.EQ.OR P0, PT, R10, 0x3, !P0 ;  /* 0x000000030a00780c */ /* 0x000fc80004702670 */
[----:B------:R-:W-:Y:S02]  /*a950*/  SEL R76, R29, R80, P0 ;  /* 0x000000501d4c7207 */ /* 0x000fe40000000000 */
[----:B------:R-:W-:Y:S02]  /*a960*/  SEL R92, R20, R127, P0 ;  /* 0x0000007f145c7207 */ /* 0x000fe40000000000 */
[----:B------:R-:W-:Y:S01]  /*a970*/  SEL R38, R127, R20, P0 ;  /* 0x000000147f267207 */ /* 0x000fe20000000000 */
[----:B------:R-:W-:Y:S01]  /*a980*/  IMAD.MOV.U32 R20, RZ, RZ, 0x2 ;  /* 0x00000002ff147424 */ /* 0x000fe200078e00ff */
        /* <DEDUP_REMOVED lines=93> */
[----:B--2---:R-:W-:-:S03]  /*af60*/  IMAD.WIDE R20, R83, R20, UR10 ;  /* 0x0000000a53147e25 */ /* 0x004fc6000f8e0214 */
[C---:B------:R-:W-:Y:S02]  /*af70*/  LOP3.LUT R3, R20.reuse, 0x380, RZ, 0xc0, !PT ;  /* 0x0000038014037812 */ /* 0x040fe400078ec0ff */
[C---:B------:R-:W-:Y:S02]  /*af80*/  IADD3 R81, P4, R20.reuse, 0x8060, RZ ;  /* 0x0000806014517810 */ /* 0x040fe40007f9e0ff */
[C---:B------:R-:W-:Y:S02]  /*af90*/  IADD3 R79, P3, R20.reuse, 0x8040, RZ ;  /* 0x00008040144f7810 */ /* 0x040fe40007f7e0ff */
[C---:B------:R-:W-:Y:S02]  /*afa0*/  IADD3 R10, P6, R20.reuse, 0x8020, RZ ;  /* 0x00008020140a7810 */ /* 0x040fe40007fde0ff */
[C---:B------:R-:W-:Y:S02]  /*afb0*/  IADD3 R136, P5, R20.reuse, 0x8000, RZ ;  /* 0x0000800014887810 */ /* 0x040fe40007fbe0ff */
[----:B------:R-:W-:-:S02]  /*afc0*/  IADD3 R53, P2, R20, 0x4060, RZ ;  /* 0x0000406014357810 */ /* 0x000fc40007f5e0ff */
[----:B------:R-:W-:Y:S01]  /*afd0*/  SHF.R.U64 R3, R3, 0x3, RZ ;  /* 0x0000000303037819 */ /* 0x000fe200000012ff */
[--C-:B------:R-:W-:Y:S01]  /*afe0*/  IMAD.X R15, RZ, RZ, R21.reuse, P4 ;  /* 0x000000ffff0f7224 */ /* 0x100fe200020e0615 */
[----:B0-----:R-:W-:Y:S01]  /*aff0*/  LOP3.LUT R8, R10, 0x380, RZ, 0xc0, !PT ;  /* 0x000003800a087812 */ /* 0x001fe200078ec0ff */
[--C-:B------:R-:W-:Y:S01]  /*b000*/  IMAD.X R135, RZ, RZ, R21.reuse, P3 ;  /* 0x000000ffff877224 */ /* 0x100fe200018e0615 */
[C---:B------:R-:W-:Y:S01]  /*b010*/  IADD3 R33, P1, R20.reuse, 0x4040, RZ ;  /* 0x0000404014217810 */ /* 0x040fe20007f3e0ff */
[--C-:B------:R-:W-:Y:S01]  /*b020*/  IMAD.X R13, RZ, RZ, R21.reuse, P6 ;  /* 0x000000ffff0d7224 */ /* 0x100fe200030e0615 */
[C---:B------:R-:W-:Y:S01]  /*b030*/  IADD3 R6, P4, R20.reuse, 0x4020, RZ ;  /* 0x0000402014067810 */ /* 0x040fe20007f9e0ff */
[--C-:B------:R-:W-:Y:S01]  /*b040*/  IMAD.X R137, RZ, RZ, R21.reuse, P5 ;  /* 0x000000ffff897224 */ /* 0x100fe200028e0615 */
[C---:B------:R-:W-:Y:S01]  /*b050*/  IADD3 R57, P3, R20.reuse, 0x4000, RZ ;  /* 0x0000400014397810 */ /* 0x040fe20007f7e0ff */
[----:B------:R-:W-:Y:S01]  /*b060*/  IMAD.X R11, RZ, RZ, R21, P2 ;  /* 0x000000ffff0b7224 */ /* 0x000fe200010e0615 */
[----:B------:R-:W-:-:S02]  /*b070*/  IADD3 R4, P6, R20, 0x20, RZ ;  /* 0x0000002014047810 */ /* 0x000fc40007fde0ff */
[C---:B------:R-:W-:Y:S02]  /*b080*/  IADD3 R176, P5, R20.reuse, 0x60, RZ ;  /* 0x0000006014b07810 */ /* 0x040fe40007fbe0ff */
[----:B------:R-:W-:Y:S02]  /*b090*/  IADD3 R142, P2, R20, 0x40, RZ ;  /* 0x00000040148e7810 */ /* 0x000fe40007f5e0ff */
[----:B------:R-:W-:Y:S02]  /*b0a0*/  LOP3.LUT R12, R79, 0x380, RZ, 0xc0, !PT ;  /* 0x000003804f0c7812 */ /* 0x000fe400078ec0ff */
[----:B------:R-:W-:Y:S02]  /*b0b0*/  LOP3.LUT R20, R3, R20, RZ, 0x3c, !PT ;  /* 0x0000001403147212 */ /* 0x000fe400078e3cff */
[----:B------:R-:W-:Y:S02]  /*b0c0*/  SHF.R.U64 R3, R8, 0x3, RZ ;  /* 0x0000000308037819 */ /* 0x000fe400000012ff */
[----:B------:R-:W-:-:S02]  /*b0d0*/  LOP3.LUT R8, R33, 0x380, RZ, 0xc0, !PT ;  /* 0x0000038021087812 */ /* 0x000fc400078ec0ff */
[----:B------:R-:W-:Y:S02]  /*b0e0*/  SHF.R.U64 R12, R12, 0x3, RZ ;  /* 0x000000030c0c7819 */ /* 0x000fe400000012ff */
[----:B------:R-:W-:Y:S02]  /*b0f0*/  SHF.R.U64 R8, R8, 0x3, RZ ;  /* 0x0000000308087819 */ /* 0x000fe400000012ff */
[----:B------:R-:W-:Y:S02]  /*b100*/  LOP3.LUT R134, R12, R79, RZ, 0x3c, !PT ;  /* 0x0000004f0c867212 */ /* 0x000fe400078e3cff */
[----:B------:R-:W-:Y:S02]  /*b110*/  LOP3.LUT R12, R3, R10, RZ, 0x3c, !PT ;  /* 0x0000000a030c7212 */ /* 0x000fe400078e3cff */
[----:B------:R-:W-:Y:S02]  /*b120*/  LOP3.LUT R3, R6, 0x380, RZ, 0xc0, !PT ;  /* 0x0000038006037812 */ /* 0x000fe400078ec0ff */
[----:B------:R-:W-:-:S02]  /*b130*/  LOP3.LUT R138, R8, R33, RZ, 0x3c, !PT ;  /* 0x00000021088a7212 */ /* 0x000fc400078e3cff */
[----:B------:R-:W-:Y:S02]  /*b140*/  LOP3.LUT R33, R142, 0x380, RZ, 0xc0, !PT ;  /* 0x000003808e217812 */ /* 0x000fe400078ec0ff */
[----:B------:R-:W-:Y:S02]  /*b150*/  LOP3.LUT R79, R136, 0x380, RZ, 0xc0, !PT ;  /* 0x00000380884f7812 */ /* 0x000fe400078ec0ff */
[----:B------:R-:W-:Y:S02]  /*b160*/  LOP3.LUT R10, R53, 0x380, RZ, 0xc0, !PT ;  /* 0x00000380350a7812 */ /* 0x000fe400078ec0ff */
[----:B------:R-:W-:Y:S02]  /*b170*/  SHF.R.U64 R3, R3, 0x3, RZ ;  /* 0x0000000303037819 */ /* 0x000fe400000012ff */
[----:B------:R-:W-:Y:S02]  /*b180*/  SHF.R.U64 R33, R33, 0x3, RZ ;  /* 0x0000000321217819 */ /* 0x000fe400000012ff */
[----:B------:R-:W-:-:S02]  /*b190*/  LOP3.LUT R14, R81, 0x380, RZ, 0xc0, !PT ;  /* 0x00000380510e7812 */ /* 0x000fc400078ec0ff */
[----:B------:R-:W-:Y:S02]  /*b1a0*/  SHF.R.U64 R79, R79, 0x3, RZ ;  /* 0x000000034f4f7819 */ /* 0x000fe400000012ff */
[----:B------:R-:W-:Y:S02]  /*b1b0*/  SHF.R.U64 R10, R10, 0x3, RZ ;  /* 0x000000030a0a7819 */ /* 0x000fe400000012ff */
[----:B------:R-:W-:Y:S01]  /*b1c0*/  LOP3.LUT R8, R3, R6, RZ, 0x3c, !PT ;  /* 0x0000000603087212 */ /* 0x000fe200078e3cff */
[--C-:B------:R-:W-:Y:S01]  /*b1d0*/  IMAD.X R139, RZ, RZ, R21.reuse, P1 ;  /* 0x000000ffff8b7224 */ /* 0x100fe200008e0615 */
[----:B------:R-:W-:Y:S01]  /*b1e0*/  LOP3.LUT R6, R57, 0x380, RZ, 0xc0, !PT ;  /* 0x0000038039067812 */ /* 0x000fe200078ec0ff */
[----:B------:R-:W-:Y:S01]  /*b1f0*/  IMAD.X R9, RZ, RZ, R21, P4 ;  /* 0x000000ffff097224 */ /* 0x000fe200020e0615 */
[----:B------:R-:W-:Y:S02]  /*b200*/  LOP3.LUT R3, R4, 0x380, RZ, 0xc0, !PT ;  /* 0x0000038004037812 */ /* 0x000fe400078ec0ff */
[----:B------:R-:W-:-:S02]  /*b210*/  LOP3.LUT R142, R33, R142, RZ, 0x3c, !PT ;  /* 0x0000008e218e7212 */ /* 0x000fc400078e3cff */
[----:B------:R-:W-:Y:S02]  /*b220*/  SHF.R.U64 R14, R14, 0x3, RZ ;  /* 0x000000030e0e7819 */ /* 0x000fe400000012ff */
[----:B------:R-:W-:Y:S02]  /*b230*/  LOP3.LUT R136, R79, R136, RZ, 0x3c, !PT ;  /* 0x000000884f887212 */ /* 0x000fe400078e3cff */
[----:B------:R-:W-:Y:S02]  /*b240*/  LOP3.LUT R10, R10, R53, RZ, 0x3c, !PT ;  /* 0x000000350a0a7212 */ /* 0x000fe400078e3cff */
[----:B------:R-:W-:Y:S02]  /*b250*/  MOV R33, R20 ;  /* 0x0000001400217202 */ /* 0x000fe40000000f00 */
[----:B------:R-:W-:Y:S02]  /*b260*/  LOP3.LUT R53, R176, 0x380, RZ, 0xc0, !PT ;  /* 0x00000380b0357812 */ /* 0x000fe400078ec0ff */
[----:B----4-:R-:W-:-:S02]  /*b270*/  LOP3.LUT R20, R27, 0x2, RZ, 0x3c, !PT ;  /* 0x000000021b147812 */ /* 0x010fc400078e3cff */
[----:B------:R-:W-:Y:S02]  /*b280*/  SHF.R.U64 R6, R6, 0x3, RZ ;  /* 0x0000000306067819 */ /* 0x000fe400000012ff */
[----:B------:R-:W-:Y:S02]  /*b290*/  SHF.R.U64 R3, R3, 0x3, RZ ;  /* 0x0000000303037819 */ /* 0x000fe400000012ff */
[----:B------:R-:W-:Y:S02]  /*b2a0*/  LOP3.LUT R14, R14, R81, RZ, 0x3c, !PT ;  /* 0x000000510e0e7212 */ /* 0x000fe400078e3cff */
[----:B------:R-:W-:Y:S02]  /*b2b0*/  MOV R136, R136 ;  /* 0x0000008800887202 */ /* 0x000fe40000000f00 */
[----:B------:R-:W-:Y:S02]  /*b2c0*/  MOV R138, R138 ;  /* 0x0000008a008a7202 */ /* 0x000fe40000000f00 */
[----:B------:R-:W-:-:S02]  /*b2d0*/  SHF.R.U64 R53, R53, 0x3, RZ ;  /* 0x0000000335357819 */ /* 0x000fc400000012ff */
[----:B------:R-:W-:Y:S02]  /*b2e0*/  MOV R137, R10 ;  /* 0x0000000a00897202 */ /* 0x000fe40000000f00 */
[----:B------:R-:W-:Y:S01]  /*b2f0*/  MOV R139, R8 ;  /* 0x00000008008b7202 */ /* 0x000fe20000000f00 */
[----:B------:R-:W-:Y:S01]  /*b300*/  SHFL.IDX PT, R10, R52, R27, 0x1c1f ;  /* 0x001c1f1b340a7589 */ /* 0x000fe200000e0000 */
[----:B------:R-:W-:Y:S02]  /*b310*/  LOP3.LUT R140, R6, R57, RZ, 0x3c, !PT ;  /* 0x00000039068c7212 */ /* 0x000fe400078e3cff */
[----:B------:R-:W-:Y:S01]  /*b320*/  MOV R134, R134 ;  /* 0x0000008600867202 */ /* 0x000fe20000000f00 */
[----:B------:R-:W0:Y:S01]  /*b330*/  SHFL.IDX PT, R9, R24, R20, 0x1c1f ;  /* 0x001c1f1418097589 */ /* 0x000e2200000e0000 */
[----:B------:R-:W-:Y:S01]  /*b340*/  LOP3.LUT R6, R3, R4, RZ, 0x3c, !PT ;  /* 0x0000000403067212 */ /* 0x000fe200078e3cff */
[--C-:B------:R-:W-:Y:S01]  /*b350*/  IMAD.X R141, RZ, RZ, R21.reuse, P3 ;  /* 0x000000ffff8d7224 */ /* 0x100fe200018e0615 */
[----:B------:R-:W-:Y:S01]  /*b360*/  MOV R135, R12 ;  /* 0x0000000c00877202 */ /* 0x000fe20000000f00 */
[----:B------:R-:W-:Y:S01]  /*b370*/  SHFL.IDX PT, R11, R54, R27, 0x1c1f ;  /* 0x001c1f1b360b7589 */ /* 0x000fe200000e0000 */
[----:B------:R-:W-:Y:S01]  /*b380*/  MOV R3, R14 ;  /* 0x0000000e00037202 */ /* 0x000fe20000000f00 */
[--C-:B------:R-:W-:Y:S01]  /*b390*/  IMAD.X R7, RZ, RZ, R21.reuse, P6 ;  /* 0x000000ffff077224 */ /* 0x100fe200030e0615 */
[----:B------:R-:W-:Y:S01]  /*b3a0*/  LOP3.LUT R4, R53, R176, RZ, 0x3c, !PT ;  /* 0x000000b035047212 */ /* 0x000fe200078e3cff */
[----:B------:R-:W1:Y:S01]  /*b3b0*/  SHFL.IDX PT, R12, R25, R20, 0x1c1f ;  /* 0x001c1f14190c7589 */ /* 0x000e6200000e0000 */
[----:B------:R-:W-:-:S03]  /*b3c0*/  IMAD.X R5, RZ, RZ, R21, P5 ;  /* 0x000000ffff057224 */ /* 0x000fc600028e0615 */
[----:B------:R-:W-:Y:S01]  /*b3d0*/  SHFL.IDX PT, R15, R112, R27, 0x1c1f ;  /* 0x001c1f1b700f7589 */ /* 0x000fe200000e0000 */
[----:B------:R-:W-:-:S03]  /*b3e0*/  IMAD.X R143, RZ, RZ, R21, P2 ;  /* 0x000000ffff8f7224 */ /* 0x000fc600010e0615 */
[----:B------:R-:W2:Y:S01]  /*b3f0*/  SHFL.IDX PT, R50, R50, R20, 0x1c1f ;  /* 0x001c1f1432327589 */ /* 0x000ea200000e0000 */
[----:B------:R-:W-:-:S03]  /*b400*/  MOV R140, R140 ;  /* 0x0000008c008c7202 */ /* 0x000fc60000000f00 */
[----:B------:R-:W-:Y:S04]  /*b410*/  SHFL.IDX PT, R82, R82, R27, 0x1c1f ;  /* 0x001c1f1b52527589 */ /* 0x000fe800000e0000 */
[----:B------:R-:W-:Y:S04]  /*b420*/  SHFL.IDX PT, R85, R90, R27, 0x1c1f ;  /* 0x001c1f1b5a557589 */ /* 0x000fe800000e0000 */
[----:B------:R-:W-:Y:S04]  /*b430*/  SHFL.IDX PT, R110, R110, R27, 0x1c1f ;  /* 0x001c1f1b6e6e7589 */ /* 0x000fe800000e0000 */
[----:B------:R-:W-:Y:S04]  /*b440*/  SHFL.IDX PT, R105, R32, R20, 0x1c1f ;  /* 0x001c1f1420697589 */ /* 0x000fe800000e0000 */
[----:B------:R-:W4:Y:S01]  /*b450*/  SHFL.IDX PT, R49, R49, R20, 0x1c1f ;  /* 0x001c1f1431317589 */ /* 0x000f2200000e0000 */
[----:B------:R-:W-:-:S03]  /*b460*/  MOV R57, R6 ;  /* 0x0000000600397202 */ /* 0x000fc60000000f00 */
[----:B------:R-:W-:Y:S01]  /*b470*/  SHFL.IDX PT, R84, R84, R27, 0x1c1f ;  /* 0x001c1f1b54547589 */ /* 0x000fe200000e0000 */
[----:B------:R-:W-:-:S03]  /*b480*/  MOV R141, R4 ;  /* 0x00000004008d7202 */ /* 0x000fc60000000f00 */
[----:B------:R-:W-:Y:S04]  /*b490*/  SHFL.IDX PT, R93, R94, R27, 0x1c1f ;  /* 0x001c1f1b5e5d7589 */ /* 0x000fe800000e0000 */
[----:B------:R-:W-:Y:S04]  /*b4a0*/  SHFL.IDX PT, R101, R96, R27, 0x1c1f ;  /* 0x001c1f1b60657589 */ /* 0x000fe800000e0000 */
[----:B------:R-:W-:Y:S04]  /*b4b0*/  SHFL.IDX PT, R90, R37, R20, 0x1c1f ;  /* 0x001c1f14255a7589 */ /* 0x000fe800000e0000 */
[----:B------:R-:W3:Y:S04]  /*b4c0*/  SHFL.IDX PT, R83, R36, R20, 0x1c1f ;  /* 0x001c1f1424537589 */ /* 0x000ee800000e0000 */
[----:B------:R-:W-:Y:S04]  /*b4d0*/  SHFL.IDX PT, R21, R56, R27, 0x1c1f ;  /* 0x001c1f1b38157589 */ /* 0x000fe800000e0000 */
[----:B------:R-:W-:Y:S04]  /*b4e0*/  SHFL.IDX PT, R76, R76, R27, 0x1c1f ;  /* 0x001c1f1b4c4c7589 */ /* 0x000fe800000e0000 */
[----:B------:R-:W-:Y:S04]  /*b4f0*/  SHFL.IDX PT, R112, R160, R27, 0x1c1f ;  /* 0x001c1f1ba0707589 */ /* 0x000fe800000e0000 */
[----:B------:R-:W3:Y:S04]  /*b500*/  SHFL.IDX PT, R96, R26, R20, 0x1c1f ;  /* 0x001c1f141a607589 */ /* 0x000ee800000e0000 */
[----:B------:R-:W3:Y:S04]  /*b510*/  SHFL.IDX PT, R103, R29, R20, 0x1c1f ;  /* 0x001c1f141d677589 */ /* 0x000ee800000e0000 */
[----:B------:R-:W-:Y:S04]  /*b520*/  SHFL.IDX PT, R94, R39, R20, 0x1c1f ;  /* 0x001c1f14275e7589 */ /* 0x000fe800000e0000 */
[----:B------:R-:W3:Y:S04]  /*b530*/  SHFL.IDX PT, R37, R71, R20, 0x1c1f ;  /* 0x001c1f1447257589 */ /* 0x000ee800000e0000 */
[----:B------:R-:W-:Y:S04]  /*b540*/  SHFL.IDX PT, R74, R74, R27, 0x1c1f ;  /* 0x001c1f1b4a4a7589 */ /* 0x000fe800000e0000 */
[----:B------:R-:W-:Y:S04]  /*b550*/  SHFL.IDX PT, R122, R122, R27, 0x1c1f ;  /* 0x001c1f1b7a7a7589 */ /* 0x000fe800000e0000 */
[----:B------:R-:W-:Y:S04]  /*b560*/  SHFL.IDX PT, R130, R130, R27, 0x1c1f ;  /* 0x001c1f1b82827589 */ /* 0x000fe800000e0000 */
[----:B------:R-:W-:Y:S04]  /*b570*/  SHFL.IDX PT, R158, R158, R27, 0x1c1f ;  /* 0x001c1f1b9e9e7589 */ /* 0x000fe800000e0000 */
[----:B------:R-:W3:Y:S04]  /*b580*/  SHFL.IDX PT, R95, R28, R20, 0x1c1f ;  /* 0x001c1f141c5f7589 */ /* 0x000ee800000e0000 */
[----:B------:R-:W3:Y:S04]  /*b590*/  SHFL.IDX PT, R59, R59, R20, 0x1c1f ;  /* 0x001c1f143b3b7589 */ /* 0x000ee800000e0000 */
[----:B------:R-:W3:Y:S04]  /*b5a0*/  SHFL.IDX PT, R115, R62, R20, 0x1c1f ;  /* 0x001c1f143e737589 */ /* 0x000ee800000e0000 */
[----:B------:R-:W3:Y:S04]  /*b5b0*/  SHFL.IDX PT, R39, R70, R20, 0x1c1f ;  /* 0x001c1f1446277589 */ /* 0x000ee800000e0000 */
        /* <DEDUP_REMOVED lines=15> */
[----:B------:R-:W3:Y:S04]  /*b6b0*/  SHFL.IDX PT, R55, R55, R20, 0x1c1f ;  /* 0x001c1f1437377589 */ /* 0x000ee800000e0000 */
[----:B------:R-:W3:Y:S01]  /*b6c0*/  SHFL.IDX PT, R32, R61, R20, 0x1c1f ;  /* 0x001c1f143d207589 */ /* 0x000ee200000e0000 */
        /* <DEDUP_REMOVED lines=35> */
[----:B------:R-:W3:Y:S04]  /*b900*/  SHFL.IDX PT, R119, R66, R20, 0x1c1f ;  /* 0x001c1f1442777589 */ /* 0x000ee800000e0000 */
        /* <DEDUP_REMOVED lines=8> */
[----:B------:R-:W-:Y:S04]  /*b990*/  SHFL.IDX PT, R109, R42, R20, 0x1c1f ;  /* 0x001c1f142a6d7589 */ /* 0x000fe800000e0000 */
[----:B------:R-:W-:Y:S04]  /*b9a0*/  SHFL.IDX PT, R143, R68, R20, 0x1c1f ;  /* 0x001c1f14448f7589 */ /* 0x000fe800000e0000 */
[----:B------:R3:W3:Y:S04]  /*b9b0*/  SHFL.IDX PT, R145, R67, R20, 0x1c1f ;  /* 0x001c1f1443917589 */ /* 0x0006e800000e0000 */
[----:B------:R3:W3:Y:S04]  /*b9c0*/  SHFL.IDX PT, R147, R69, R20, 0x1c1f ;  /* 0x001c1f1445937589 */ /* 0x0006e800000e0000 */
[----:B------:R3:W3:Y:S01]  /*b9d0*/  SHFL.IDX PT, R43, R43, R20, 0x1c1f ;  /* 0x001c1f142b2b7589 */ /* 0x0006e200000e0000 */
[----:B0-----:R-:W-:-:S02]  /*b9e0*/  SEL R8, R10, R9, P0 ;  /* 0x000000090a087207 */ /* 0x001fc40000000000 */
[----:B------:R-:W-:Y:S02]  /*b9f0*/  SEL R10, R9, R10, P0 ;  /* 0x0000000a090a7207 */ /* 0x000fe40000000000 */
[----:B-1----:R-:W-:Y:S02]  /*ba00*/  SEL R9, R11, R12, P0 ;  /* 0x0000000c0b097207 */ /* 0x002fe40000000000 */
[----:B------:R-:W-:Y:S02]  /*ba10*/  SEL R11, R12, R11, P0 ;  /* 0x0000000b0c0b7207 */ /* 0x000fe40000000000 */
[----:B--2---:R-:W-:Y:S02]  /*ba20*/  SEL R13, R15, R50, P0 ;  /* 0x000000320f0d7207 */ /* 0x004fe40000000000 */
[----:B----4-:R-:W-:Y:S02]  /*ba30*/  SEL R12, R110, R49, P0 ;  /* 0x000000316e0c7207 */ /* 0x010fe40000000000 */
[----:B------:R-:W-:-:S02]  /*ba40*/  SEL R14, R49, R110, P0 ;  /* 0x0000006e310e7207 */ /* 0x000fc40000000000 */
[----:B------:R-:W-:Y:S02]  /*ba50*/  SEL R15, R50, R15, P0 ;  /* 0x0000000f320f7207 */ /* 0x000fe40000000000 */
[----:B---3--:R-:W-:Y:S02]  /*ba60*/  SEL R67, R82, R105, P0 ;  /* 0x0000006952437207 */ /* 0x008fe40000000000 */
        /* <DEDUP_REMOVED lines=70> */
[----:B------:R0:W-:Y:S01]  /*bed0*/  STSM.16.M88.4 [R33], R36 ;  /* 0x0000002421007844 */ /* 0x0001e20000000200 */
        /* <DEDUP_REMOVED lines=18> */
[----:B------:R-:W-:-:S02]  /*c000*/  F2FP.BF16.F32.PACK_AB R28, R51, R50 ;  /* 0x00000032331c723e */ /* 0x000fc400000010ff */
[----:B------:R-:W-:Y:S02]  /*c010*/  F2FP.BF16.F32.PACK_AB R30, R61, R60 ;  /* 0x0000003c3d1e723e */ /* 0x000fe400000010ff */
[----:B------:R-:W-:Y:S02]  /*c020*/  F2FP.BF16.F32.PACK_AB R31, R65, R64 ;  /* 0x00000040411f723e */ /* 0x000fe400000010ff */
[----:B------:R-:W-:Y:S02]  /*c030*/  F2FP.BF16.F32.PACK_AB R29, R63, R62 ;  /* 0x0000003e3f1d723e */ /* 0x000fe400000010ff */
[----:B------:R-:W-:Y:S02]  /*c040*/  SEL R102, R156, R147, P0 ;  /* 0x000000939c667207 */ /* 0x000fe40000000000 */
[----:B------:R-:W-:Y:S02]  /*c050*/  SEL R104, R147, R156, P0 ;  /* 0x0000009c93687207 */ /* 0x000fe40000000000 */
[----:B------:R-:W-:-:S02]  /*c060*/  SEL R108, R109, R108, P0 ;  /* 0x0000006c6d6c7207 */ /* 0x000fc40000000000 */
[----:B------:R-:W-:Y:S02]  /*c070*/  F2FP.BF16.F32.PACK_AB R32, R67, R66 ;  /* 0x000000424320723e */ /* 0x000fe400000010ff */
[----:B------:R-:W-:Y:S02]  /*c080*/  F2FP.BF16.F32.PACK_AB R34, R69, R68 ;  /* 0x000000444522723e */ /* 0x000fe400000010ff */
[----:B------:R-:W-:Y:S02]  /*c090*/  F2FP.BF16.F32.PACK_AB R35, R73, R72 ;  /* 0x000000484923723e */ /* 0x000fe400000010ff */
[----:B0-----:R-:W-:Y:S02]  /*c0a0*/  F2FP.BF16.F32.PACK_AB R33, R71, R70 ;  /* 0x000000464721723e */ /* 0x001fe400000010ff */
[----:B------:R-:W-:Y:S02]  /*c0b0*/  SEL R107, R54, R43, P0 ;  /* 0x0000002b366b7207 */ /* 0x000fe40000000000 */
[----:B------:R-:W-:-:S02]  /*c0c0*/  SEL R109, R43, R54, P0 ;  /* 0x000000362b6d7207 */ /* 0x000fc40000000000 */
[----:B------:R-:W-:Y:S02]  /*c0d0*/  F2FP.BF16.F32.PACK_AB R36, R75, R74 ;  /* 0x0000004a4b24723e */ /* 0x000fe400000010ff */
[----:B------:R-:W-:Y:S02]  /*c0e0*/  F2FP.BF16.F32.PACK_AB R38, R77, R76 ;  /* 0x0000004c4d26723e */ /* 0x000fe400000010ff */
[----:B------:R-:W-:Y:S02]  /*c0f0*/  F2FP.BF16.F32.PACK_AB R39, R81, R80 ;  /* 0x000000505127723e */ /* 0x000fe400000010ff */
[----:B------:R-:W-:Y:S01]  /*c100*/  F2FP.BF16.F32.PACK_AB R37, R79, R78 ;  /* 0x0000004e4f25723e */ /* 0x000fe200000010ff */
[----:B------:R0:W-:Y:S01]  /*c110*/  STSM.16.M88.4 [R57], R24 ;  /* 0x0000001839007844 */ /* 0x0001e20000000200 */
[----:B------:R-:W-:Y:S02]  /*c120*/  F2FP.BF16.F32.PACK_AB R40, R83, R82 ;  /* 0x000000525328723e */ /* 0x000fe400000010ff */
[----:B------:R-:W-:-:S02]  /*c130*/  F2FP.BF16.F32.PACK_AB R42, R85, R84 ;  /* 0x00000054552a723e */ /* 0x000fc400000010ff */
[----:B------:R-:W-:Y:S02]  /*c140*/  F2FP.BF16.F32.PACK_AB R43, R89, R88 ;  /* 0x00000058592b723e */ /* 0x000fe400000010ff */
[----:B------:R-:W-:Y:S01]  /*c150*/  F2FP.BF16.F32.PACK_AB R41, R87, R86 ;  /* 0x000000565729723e */ /* 0x000fe200000010ff */
[----:B------:R1:W-:Y:S01]  /*c160*/  STSM.16.M88.4 [R142], R28 ;  /* 0x0000001c8e007844 */ /* 0x0003e20000000200 */
[----:B------:R-:W-:Y:S02]  /*c170*/  SEL R5, R174, R7, P0 ;  /* 0x00000007ae057207 */ /* 0x000fe40000000000 */
[----:B------:R-:W-:Y:S02]  /*c180*/  F2FP.BF16.F32.PACK_AB R52, R91, R90 ;  /* 0x0000005a5b34723e */ /* 0x000fe400000010ff */
[----:B------:R-:W-:Y:S02]  /*c190*/  F2FP.BF16.F32.PACK_AB R54, R93, R92 ;  /* 0x0000005c5d36723e */ /* 0x000fe400000010ff */
[----:B------:R-:W-:-:S02]  /*c1a0*/  F2FP.BF16.F32.PACK_AB R55, R97, R96 ;  /* 0x000000606137723e */ /* 0x000fc400000010ff */
[----:B------:R-:W-:Y:S01]  /*c1b0*/  F2FP.BF16.F32.PACK_AB R53, R95, R94 ;  /* 0x0000005e5f35723e */ /* 0x000fe200000010ff */
[----:B------:R2:W-:Y:S01]  /*c1c0*/  STSM.16.M88.4 [R141], R32 ;  /* 0x000000208d007844 */ /* 0x0005e20000000200 */
[----:B------:R-:W-:Y:S02]  /*c1d0*/  SEL R7, R7, R174, P0 ;  /* 0x000000ae07077207 */ /* 0x000fe40000000000 */
[----:B------:R-:W-:Y:S02]  /*c1e0*/  F2FP.BF16.F32.PACK_AB R56, R99, R98 ;  /* 0x000000626338723e */ /* 0x000fe400000010ff */
[----:B------:R-:W-:Y:S02]  /*c1f0*/  F2FP.BF16.F32.PACK_AB R58, R101, R100 ;  /* 0x00000064653a723e */ /* 0x000fe400000010ff */
[----:B------:R-:W-:Y:S02]  /*c200*/  F2FP.BF16.F32.PACK_AB R59, R105, R104 ;  /* 0x00000068693b723e */ /* 0x000fe400000010ff */
[----:B0-----:R-:W-:Y:S01]  /*c210*/  F2FP.BF16.F32.PACK_AB R57, R103, R102 ;  /* 0x000000666739723e */ /* 0x001fe200000010ff */
[----:B------:R0:W-:Y:S01]  /*c220*/  STSM.16.M88.4 [R140], R36 ;  /* 0x000000248c007844 */ /* 0x0001e20000000200 */
[----:B------:R-:W-:-:S02]  /*c230*/  F2FP.BF16.F32.PACK_AB R24, R107, R106 ;  /* 0x0000006a6b18723e */ /* 0x000fc400000010ff */
[----:B------:R-:W-:Y:S02]  /*c240*/  F2FP.BF16.F32.PACK_AB R26, R109, R108 ;  /* 0x0000006c6d1a723e */ /* 0x000fe400000010ff */
[----:B------:R-:W-:Y:S02]  /*c250*/  F2FP.BF16.F32.PACK_AB R27, R113, R112 ;  /* 0x00000070711b723e */ /* 0x000fe400000010ff */
[----:B------:R-:W-:Y:S01]  /*c260*/  F2FP.BF16.F32.PACK_AB R25, R111, R110 ;  /* 0x0000006e6f19723e */ /* 0x000fe200000010ff */
[----:B------:R3:W-:Y:S01]  /*c270*/  STSM.16.M88.4 [R139], R40 ;  /* 0x000000288b007844 */ /* 0x0007e20000000200 */
[----:B-1----:R-:W-:Y:S02]  /*c280*/  F2FP.BF16.F32.PACK_AB R28, R115, R114 ;  /* 0x00000072731c723e */ /* 0x002fe400000010ff */
[----:B------:R-:W-:Y:S02]  /*c290*/  F2FP.BF16.F32.PACK_AB R30, R117, R116 ;  /* 0x00000074751e723e */ /* 0x000fe400000010ff */
[----:B------:R-:W-:-:S02]  /*c2a0*/  F2FP.BF16.F32.PACK_AB R31, R121, R120 ;  /* 0x00000078791f723e */ /* 0x000fc400000010ff */
[----:B------:R-:W-:Y:S01]  /*c2b0*/  F2FP.BF16.F32.PACK_AB R29, R119, R118 ;  /* 0x00000076771d723e */ /* 0x000fe200000010ff */
[----:B------:R-:W-:Y:S01]  /*c2c0*/  STSM.16.M88.4 [R138], R52 ;  /* 0x000000348a007844 */ /* 0x000fe20000000200 */
[----:B--2---:R-:W-:Y:S02]  /*c2d0*/  F2FP.BF16.F32.PACK_AB R32, R123, R122 ;  /* 0x0000007a7b20723e */ /* 0x004fe400000010ff */
[----:B------:R-:W-:Y:S02]  /*c2e0*/  F2FP.BF16.F32.PACK_AB R34, R125, R124 ;  /* 0x0000007c7d22723e */ /* 0x000fe400000010ff */
[----:B------:R-:W-:Y:S02]  /*c2f0*/  F2FP.BF16.F32.PACK_AB R35, R129, R128 ;  /* 0x000000808123723e */ /* 0x000fe400000010ff */
[----:B------:R-:W-:Y:S01]  /*c300*/  F2FP.BF16.F32.PACK_AB R33, R127, R126 ;  /* 0x0000007e7f21723e */ /* 0x000fe200000010ff */
[----:B------:R-:W-:Y:S01]  /*c310*/  STSM.16.M88.4 [R137], R56 ;  /* 0x0000003889007844 */ /* 0x000fe20000000200 */
[----:B0-----:R-:W-:-:S02]  /*c320*/  F2FP.BF16.F32.PACK_AB R37, R5, R4 ;  /* 0x000000040525723e */ /* 0x001fc400000010ff */
[----:B------:R-:W-:Y:S02]  /*c330*/  F2FP.BF16.F32.PACK_AB R38, R133, R132 ;  /* 0x000000848526723e */ /* 0x000fe400000010ff */
[----:B------:R-:W-:Y:S02]  /*c340*/  F2FP.BF16.F32.PACK_AB R39, R7, R6 ;  /* 0x000000060727723e */ /* 0x000fe400000010ff */
[----:B------:R-:W-:Y:S01]  /*c350*/  F2FP.BF16.F32.PACK_AB R36, R131, R130 ;  /* 0x000000828324723e */ /* 0x000fe200000010ff */
[----:B------:R-:W-:Y:S04]  /*c360*/  STSM.16.M88.4 [R136], R24 ;  /* 0x0000001888007844 */ /* 0x000fe80000000200 */
[----:B------:R-:W-:Y:S04]  /*c370*/  STSM.16.M88.4 [R135], R28 ;  /* 0x0000001c87007844 */ /* 0x000fe80000000200 */
[----:B------:R0:W-:Y:S04]  /*c380*/  STSM.16.M88.4 [R134], R32 ;  /* 0x0000002086007844 */ /* 0x0001e80000000200 */
[----:B------:R1:W-:Y:S01]  /*c390*/  STSM.16.M88.4 [R3], R36 ;  /* 0x0000002403007844 */ /* 0x0003e20000000200 */
[----:B------:R-:W-:Y:S01]  /*c3a0*/  BAR.SYNC.DEFER_BLOCKING 0x1, 0x100 ;  /* 0x0044000000007b1d */ /* 0x000fe20000010000 */
[----:B------:R-:W-:Y:S01]  /*c3b0*/  ISETP.NE.U32.AND P0, PT, RZ, UR14, PT ;  /* 0x0000000eff007c0c */ /* 0x000fe2000bf05070 */
[----:B------:R-:W-:-:S03]  /*c3c0*/  UIMAD.WIDE UR12, UR36, 0x4, UR12 ;  /* 0x00000004240c78a5 */ /* 0x000fc6000f8e020c */
[----:B------:R-:W-:-:S03]  /*c3d0*/  ISETP.NE.AND.EX P0, PT, RZ, UR15, PT, P0 ;  /* 0x0000000fff007c0c */ /* 0x000fc6000bf05300 */
[----:B---3--:R-:W-:Y:S01]  /*c3e0*/  IMAD.U32 R40, RZ, RZ, UR12 ;  /* 0x0000000cff287e24 */ /* 0x008fe2000f8e00ff */
[----:B0-----:R-:W0:Y:S01]  /*c3f0*/  LDC R134, c[0x0][0xbe8] ;  /* 0x0002fa00ff867b82 */ /* 0x001e220000000800 */
[----:B------:R-:W-:Y:S01]  /*c400*/  IMAD.U32 R41, RZ, RZ, UR13 ;  /* 0x0000000dff297e24 */ /* 0x000fe2000f8e00ff */
[----:B------:R-:W-:-:S07]  /*c410*/  ULDC.64 UR12, c[0x0][0xc08] ;  /* 0x00030200000c7ab9 */ /* 0x000fce0000000a00 */
[----:B------:R-:W2:Y:S01]  /*c420*/  @P0 LDG.E R42, desc[UR50][R40.64] ;  /* 0x00000032282a0981 */ /* 0x000ea2000c1e1900 */
[----:B------:R-:W-:-:S04]  /*c430*/  UISETP.NE.U32.AND UP0, UPT, UR12, URZ, UPT ;  /* 0x0000003f0c00728c */ /* 0x000fc8000bf05070 */
[----:B------:R-:W-:Y:S01]  /*c440*/  UISETP.NE.AND.EX UP0, UPT, UR13, URZ, UPT, UP0 ;  /* 0x0000003f0d00728c */ /* 0x000fe2000bf05300 */
[----:B0-----:R-:W-:-:S10]  /*c450*/  ISETP.NE.AND P1, PT, R134, 0x1, PT ;  /* 0x000000018600780c */ /* 0x001fd40003f25270 */
[----:B------:R-:W-:-:S03]  /*c460*/  @UP0 ULEA UR12, UP1, UR36, UR12, 0x2 ;  /* 0x0000000c240c0291 */ /* 0x000fc6000f82103f */
[----:B-1----:R-:W0:Y:S01]  /*c470*/  @P1 LDC R3, c[0x0][0xbec] ;  /* 0x0002fb00ff031b82 */ /* 0x002e220000000800 */
[----:B------:R-:W-:Y:S02]  /*c480*/  @UP0 ULEA.HI.X UR13, UR36, UR13, UR37, 0x2, UP1 ;  /* 0x0000000d240d0291 */ /* 0x000fe400088f1425 */
[----:B------:R-:W-:Y:S01]  /*c490*/  UISETP.GT.AND UP1, UPT, UR44, 0x1, UPT ;  /* 0x000000012c00788c */ /* 0x000fe2000bf24270 */
[----:B------:R-:W-:-:S04]  /*c4a0*/  UMOV UR20, 0x9b8 ;  /* 0x000009b800147882 */ /* 0x000fc80000000000 */
[----:B------:R-:W1:Y:S01]  /*c4b0*/  @P1 LDC R29, c[0x0][0xbf0] ;  /* 0x0002fc00ff1d1b82 */ /* 0x000e620000000800 */
[----:B------:R-:W-:Y:S01]  /*c4c0*/  USEL UR20, UR20, 0x978, UP1 ;  /* 0x0000097814147887 */ /* 0x000fe20008800000 */
[----:B------:R-:W-:Y:S01]  /*c4d0*/  PLOP3.LUT P4, PT, PT, PT, UP0, 0x80, 0x0 ;  /* 0x000000000000781c */ /* 0x000fe20003f8f008 */
[----:B------:R-:W-:Y:S01]  /*c4e0*/  UISETP.NE.U32.AND UP0, UPT, UR14, URZ, UPT ;  /* 0x0000003f0e00728c */ /* 0x000fe2000bf05070 */
[----:B------:R-:W-:Y:S01]  /*c4f0*/  IMAD.U32 R30, RZ, RZ, UR42 ;  /* 0x0000002aff1e7e24 */ /* 0x000fe2000f8e00ff */
[----:B------:R-:W-:Y:S01]  /*c500*/  ULDC UR4, c[0x0][0xa88] ;  /* 0x0002a20000047ab9 */ /* 0x000fe20000000800 */
[----:B------:R-:W-:Y:S01]  /*c510*/  IMAD.U32 R24, RZ, RZ, UR12 ;  /* 0x0000000cff187e24 */ /* 0x000fe2000f8e00ff */
[----:B------:R-:W-:Y:S01]  /*c520*/  UISETP.NE.AND.EX UP0, UPT, UR15, URZ, UPT, UP0 ;  /* 0x0000003f0f00728c */ /* 0x000fe2000bf05300 */
[----:B------:R-:W-:Y:S01]  /*c530*/  IMAD.U32 R27, RZ, RZ, UR4 ;  /* 0x00000004ff1b7e24 */ /* 0x000fe2000f8e00ff */
[----:B------:R-:W-:Y:S01]  /*c540*/  UMOV UR4, URZ ;  /* 0x0000003f00047c82 */ /* 0x000fe20008000000 */
[----:B------:R-:W-:Y:S01]  /*c550*/  IMAD.U32 R25, RZ, RZ, UR13 ;  /* 0x0000000dff197e24 */ /* 0x000fe2000f8e00ff */
[----:B------:R-:W-:Y:S01]  /*c560*/  USEL UR9, UR40, URZ, UP1 ;  /* 0x0000003f28097287 */ /* 0x000fe20008800000 */
[----:B------:R-:W-:Y:S01]  /*c570*/  IMAD R30, R30, 0x80, R151 ;  /* 0x000000801e1e7824 */ /* 0x000fe200078e0297 */
[----:B------:R-:W-:Y:S01]  /*c580*/  ULDC.64 UR16, c[0x0][UR20+0x218] ;  /* 0x0000860014107abb */ /* 0x000fe20008000a00 */
[----:B------:R-:W-:Y:S01]  /*c590*/  ULDC.64 UR18, c[0x0][UR20+0x228] ;  /* 0x00008a0014127abb */ /* 0x000fe20008000a00 */
[----:B------:R-:W-:Y:S01]  /*c5a0*/  USEL UR36, UR36, URZ, !UP0 ;  /* 0x0000003f24247287 */ /* 0x000fe2000c000000 */
[----:B------:R0:W5:Y:S01]  /*c5b0*/  @P4 LDG.E R27, desc[UR50][R24.64] ;  /* 0x00000032181b4981 */ /* 0x000162000c1e1900 */
[----:B------:R-:W-:Y:S01]  /*c5c0*/  ULDC.64 UR14, c[0x0][UR20+0x220] ;  /* 0x00008800140e7abb */ /* 0x000fe20008000a00 */
[----:B------:R-:W-:-:S02]  /*c5d0*/  UIMAD.WIDE.U32 UR12, UR16, UR39, URZ ;  /* 0x00000027100c72a5 */ /* 0x000fc4000f8e003f */
[----:B------:R-:W-:Y:S02]  /*c5e0*/  UIMAD.WIDE.U32 UR22, UR18, UR9, URZ ;  /* 0x00000009121672a5 */ /* 0x000fe4000f8e003f */
[----:B------:R-:W-:Y:S02]  /*c5f0*/  UIMAD UR16, UR17, UR39, URZ ;  /* 0x00000027111072a4 */ /* 0x000fe4000f8e023f */
[----:B------:R-:W-:Y:S01]  /*c600*/  UIMAD UR18, UR19, UR9, URZ ;  /* 0x00000009131272a4 */ /* 0x000fe2000f8e023f */
[----:B0-----:R-:W-:Y:S01]  /*c610*/  @P1 IMAD.HI.U32 R24, R30, R3, RZ ;  /* 0x000000031e181227 */ /* 0x001fe200078e00ff */
[----:B------:R-:W-:Y:S02]  /*c620*/  USEL UR37, UR37, URZ, !UP0 ;  /* 0x0000003f25257287 */ /* 0x000fe4000c000000 */
[----:B------:R-:W-:Y:S01]  /*c630*/  UIMAD UR9, UR15, UR36, URZ ;  /* 0x000000240f0972a4 */ /* 0x000fe2000f8e023f */
[----:B------:R-:W-:Y:S01]  /*c640*/  IMAD.MOV.U32 R3, RZ, RZ, R30 ;  /* 0x000000ffff037224 */ /* 0x000fe200078e001e */
[----:B------:R-:W-:Y:S01]  /*c650*/  UIADD3 UR13, UR13, UR16, URZ ;  /* 0x000000100d0d7290 */ /* 0x000fe2000fffe03f */
[----:B-1----:R-:W-:Y:S01]  /*c660*/  @P1 SHF.R.U32.HI R3, RZ, R29, R24 ;  /* 0x0000001dff031219 */ /* 0x002fe20000011618 */
[----:B------:R-:W-:-:S02]  /*c670*/  UIMAD.WIDE.U32 UR16, UR14, UR36, URZ ;  /* 0x000000240e1072a5 */ /* 0x000fc4000f8e003f */
[----:B------:R-:W-:Y:S02]  /*c680*/  UIMAD UR9, UR14, UR37, UR9 ;  /* 0x000000250e0972a4 */ /* 0x000fe4000f8e0209 */
[----:B------:R-:W-:Y:S01]  /*c690*/  UIADD3 UR18, UR23, UR18, URZ ;  /* 0x0000001217127290 */ /* 0x000fe2000fffe03f */
[----:B------:R-:W-:Y:S01]  /*c6a0*/  IMAD.U32 R24, RZ, RZ, UR22 ;  /* 0x00000016ff187e24 */ /* 0x000fe2000f8e00ff */
[----:B------:R-:W-:Y:S01]  /*c6b0*/  UIADD3 UR9, UR17, UR9, URZ ;  /* 0x0000000911097290 */ /* 0x000fe2000fffe03f */
[--C-:B------:R-:W-:Y:S02]  /*c6c0*/  IMAD.MOV R29, RZ, RZ, -R3.reuse ;  /* 0x000000ffff1d7224 */ /* 0x100fe400078e0a03 */
[----:B------:R-:W-:Y:S01]  /*c6d0*/  IMAD.U32 R25, RZ, RZ, UR23 ;  /* 0x00000017ff197e24 */ /* 0x000fe2000f8e00ff */
[----:B------:R-:W-:Y:S01]  /*c6e0*/  SHF.R.S32.HI R25, RZ, 0x1f, R3 ;  /* 0x0000001fff197819 */ /* 0x000fe20000011403 */
[----:B------:R-:W-:Y:S02]  /*c6f0*/  IMAD R29, R134, R29, R30 ;  /* 0x0000001d861d7224 */ /* 0x000fe400078e021e */
[----:B------:R-:W-:Y:S01]  /*c700*/  IMAD.U32 R28, RZ, RZ, UR18 ;  /* 0x00000012ff1c7e24 */ /* 0x000fe2000f8e00ff */
[----:B--2---:R-:W-:-:S13]  /*c710*/  @P0 R2UR UR4, R42 ;  /* 0x000000002a0402ca */ /* 0x004fda00000e0000 */
[----:B------:R-:W-:Y:S02]  /*c720*/  UIADD3 UR12, UP0, UP2, UR16, UR12, UR4 ;  /* 0x0000000c100c7290 */ /* 0x000fe4000fa1e004 */
[----:B------:R-:W-:Y:S01]  /*c730*/  USHF.R.S32.HI UR14, URZ, 0x1f, UR4 ;  /* 0x0000001f3f0e7899 */ /* 0x000fe20008011404 */
[----:B------:R-:W-:Y:S01]  /*c740*/  ULDC.64 UR16, c[0x0][0xba8] ;  /* 0x0002ea0000107ab9 */ /* 0x000fe20000000a00 */
[----:B------:R-:W-:Y:S02]  /*c750*/  @!UP1 ULDC UR16, c[0x0][0xb50] ;  /* 0x0002d40000109ab9 */ /* 0x000fe40000000800 */
[----:B------:R-:W-:Y:S01]  /*c760*/  UIADD3.X UR9, UR9, UR13, UR14, UP0, UP2 ;  /* 0x0000000d09097290 */ /* 0x000fe200087e440e */
[----:B------:R-:W-:Y:S01]  /*c770*/  IADD3 R24, P2, P3, R3, UR12, R24 ;  /* 0x0000000c03187c10 */ /* 0x000fe2000fb5e018 */
[----:B------:R-:W-:Y:S01]  /*c780*/  @!UP1 ULDC UR17, c[0x0][0xb54] ;  /* 0x0002d50000119ab9 */ /* 0x000fe20000000800 */
[----:B------:R-:W-:Y:S01]  /*c790*/  ULDC.64 UR12, c[0x0][UR20+0x210] ;  /* 0x00008400140c7abb */ /* 0x000fe20008000a00 */
[----:B------:R-:W-:Y:S01]  /*c7a0*/  SHF.R.S32.HI R3, RZ, 0x1f, R29 ;  /* 0x0000001fff037819 */ /* 0x000fe2000001141d */
[----:B------:R-:W-:Y:S01]  /*c7b0*/  IMAD R26, R29, UR13, RZ ;  /* 0x0000000d1d1a7c24 */ /* 0x000fe2000f8e02ff */
[----:B------:R-:W-:-:S03]  /*c7c0*/  IADD3.X R25, R25, UR9, R28, P2, P3 ;  /* 0x0000000919197c10 */ /* 0x000fc600097e641c */
[----:B------:R-:W-:Y:S02]  /*c7d0*/  IMAD R3, R3, UR12, R26 ;  /* 0x0000000c03037c24 */ /* 0x000fe4000f8e021a */
[----:B------:R-:W-:-:S04]  /*c7e0*/  IMAD.WIDE.U32 R24, R29, UR12, R24 ;  /* 0x0000000c1d187c25 */ /* 0x000fc8000f8e0018 */
[----:B------:R-:W-:Y:S01]  /*c7f0*/  IMAD.IADD R3, R25, 0x1, R3 ;  /* 0x0000000119037824 */ /* 0x000fe200078e0203 */
[----:B------:R-:W-:-:S04]  /*c800*/  LEA R31, P2, R24, UR16, 0x2 ;  /* 0x00000010181f7c11 */ /* 0x000fc8000f8410ff */
[----:B------:R-:W-:Y:S01]  /*c810*/  LEA.HI.X R32, R24, UR17, R3, 0x2, P2 ;  /* 0x0000001118207c11 */ /* 0x000fe200090f1403 */
[----:B------:R-:W-:Y:S08]  /*c820*/  @P4 BRA `(.L_x_3299) ;  /* 0x0000000000104947 */ /* 0x000ff00003800000 */
[----:B------:R-:W-:Y:S05]  /*c830*/  @!P0 BRA `(.L_x_3299) ;  /* 0x00000000000c8947 */ /* 0x000fea0003800000 */
[----:B------:R-:W2:Y:S04]  /*c840*/  LDG.E R24, desc[UR50][R40.64] ;  /* 0x0000003228187981 */ /* 0x000ea8000c1e1900 */
[----:B-----5:R-:W2:Y:S02]  /*c850*/  LDG.E R27, desc[UR50][R40.64+0x4] ;  /* 0x00000432281b7981 */ /* 0x020ea4000c1e1900 */
[----:B--2---:R-:W-:-:S07]  /*c860*/  IMAD.IADD R27, R27, 0x1, -R24 ;  /* 0x000000011b1b7824 */ /* 0x004fce00078e0a18 */
.L_x_3299:
[----:B------:R-:W2:Y:S01]  /*c870*/  LDL R3, [R1+0x38] ;  /* 0x0000380001037983 */ /* 0x000ea20000100800 */
[----:B------:R-:W-:Y:S02]  /*c880*/  VIADD R33, R149, 0xffffff80 ;  /* 0xffffff8095217836 */ /* 0x000fe40000000000 */
[----:B------:R-:W-:Y:S01]  /*c890*/  IMAD.U32 R34, RZ, RZ, UR42 ;  /* 0x0000002aff227e24 */ /* 0x000fe2000f8e00ff */
[----:B------:R-:W-:Y:S02]  /*c8a0*/  SHFL.IDX PT, R24, R31, RZ, 0x1c1f ;  /* 0x001c1fff1f187589 */ /* 0x000fe400000e0000 */
[----:B------:R-:W-:Y:S02]  /*c8b0*/  SHF.R.S32.HI R26, RZ, 0x1f, R33 ;  /* 0x0000001fff1a7819 */ /* 0x000fe40000011421 */
[----:B------:R-:W0:Y:S02]  /*c8c0*/  SHFL.IDX PT, R25, R32, RZ, 0x1c1f ;  /* 0x001c1fff20197589 */ /* 0x000e2400000e0000 */
[----:B------:R-:W-:-:S02]  /*c8d0*/  LEA.HI R26, R26, R33, RZ, 0x7 ;  /* 0x000000211a1a7211 */ /* 0x000fc400078f38ff */
[----:B------:R-:W-:Y:S02]  /*c8e0*/  SHFL.IDX PT, R28, R31, 0x1, 0x1c1f ;  /* 0x003c1f001f1c7f89 */ /* 0x000fe400000e0000 */
[----:B------:R-:W-:Y:S02]  /*c8f0*/  LOP3.LUT R26, R26, 0xffffff80, RZ, 0xc0, !PT ;  /* 0xffffff801a1a7812 */ /* 0x000fe400078ec0ff */
[----:B------:R-:W1:Y:S03]  /*c900*/  SHFL.IDX PT, R29, R32, 0x1, 0x1c1f ;  /* 0x003c1f00201d7f89 */ /* 0x000e6600000e0000 */
[----:B------:R-:W-:-:S05]  /*c910*/  IMAD.IADD R26, R33, 0x1, -R26 ;  /* 0x00000001211a7824 */ /* 0x000fca00078e0a1a */
[----:B------:R-:W-:Y:S01]  /*c920*/  LOP3.LUT P0, RZ, R26, 0x3, RZ, 0xc0, !PT ;  /* 0x000000031aff7812 */ /* 0x000fe2000780c0ff */
[----:B--2---:R-:W-:Y:S02]  /*c930*/  IMAD R34, R34, 0x80, R3 ;  /* 0x0000008022227824 */ /* 0x004fe400078e0203 */
[----:B-----5:R-:W-:Y:S02]  /*c940*/  IMAD R3, R27, R134, RZ ;  /* 0x000000861b037224 */ /* 0x020fe400078e02ff */
[----:B------:R-:W-:-:S03]  /*c950*/  VIADD R26, R34, 0x8 ;  /* 0x00000008221a7836 */ /* 0x000fc60000000000 */
[-C--:B------:R-:W-:Y:S02]  /*c960*/  ISETP.GE.OR P2, PT, R34, R3.reuse, P0 ;  /* 0x000000032200720c */ /* 0x080fe40000746670 */
[----:B------:R-:W-:-:S11]  /*c970*/  ISETP.GE.OR P0, PT, R26, R3, P0 ;  /* 0x000000031a00720c */ /* 0x000fd60000706670 */
[----:B0-----:R0:W-:Y:S04]  /*c980*/  @!P2 ST.E desc[UR50][R24.64], R0 ;  /* 0x000000001800a985 */ /* 0x0011e8000c101932 */
[----:B-1----:R0:W-:Y:S01]  /*c990*/  @!P0 ST.E desc[UR50][R28.64], R2 ;  /* 0x000000021c008985 */ /* 0x0021e2000c101932 */
[----:B------:R-:W-:-:S13]  /*c9a0*/  PLOP3.LUT P0, PT, PT, PT, UP1, 0x80, 0x0 ;  /* 0x000000000000781c */ /* 0x000fda0003f0f018 */
[----:B0-----:R-:W-:Y:S05]  /*c9b0*/  @P0 BRA `(.L_x_3300) ;  /* 0x0000000c004c0947 */ /* 0x001fea0003800000 */
[----:B------:R-:W-:Y:S01]  /*c9c0*/  IMAD.SHL.U32 R67, R16, 0x8, RZ ;  /* 0x0000000810437824 */ /* 0x000fe200078e00ff */
[----:B------:R-:W0:Y:S01]  /*c9d0*/  @P1 LDC R21, c[0x0][0xbec] ;  /* 0x0002fb00ff151b82 */ /* 0x000e220000000800 */
[----:B------:R-:W-:Y:S01]  /*c9e0*/  IMAD.MOV.U32 R5, RZ, RZ, 0x2 ;  /* 0x00000002ff057424 */ /* 0x000fe200078e00ff */
[----:B------:R-:W-:Y:S01]  /*c9f0*/  ULDC.64 UR12, c[0x0][0xaa0] ;  /* 0x0002a800000c7ab9 */ /* 0x000fe20000000a00 */
[----:B------:R-:W-:-:S04]  /*ca00*/  IMAD R4, R237, 0x40, R67 ;  /* 0x00000040ed047824 */ /* 0x000fc800078e0243 */
[----:B------:R-:W-:Y:S01]  /*ca10*/  IMAD.WIDE R4, R4, R5, UR10 ;  /* 0x0000000a04047e25 */ /* 0x000fe2000f8e0205 */
[----:B------:R-:W1:Y:S02]  /*ca20*/  @P1 LDC R63, c[0x0][0xbf0] ;  /* 0x0002fc00ff3f1b82 */ /* 0x000e640000000800 */
[C---:B------:R-:W-:Y:S01]  /*ca30*/  IADD3 R33, P2, R4.reuse, 0x5000, RZ ;  /* 0x0000500004217810 */ /* 0x040fe20007f5e0ff */
[----:B------:R-:W-:Y:S01]  /*ca40*/  UIMAD UR9, UR14, UR12, URZ ;  /* 0x0000000c0e0972a4 */ /* 0x000fe2000f8e023f */
[C---:B------:R-:W-:Y:S02]  /*ca50*/  IADD3 R9, P4, R4.reuse, 0x1000, RZ ;  /* 0x0000100004097810 */ /* 0x040fe40007f9e0ff */
[----:B------:R-:W-:Y:S02]  /*ca60*/  LOP3.LUT R32, R33, 0x380, RZ, 0xc0, !PT ;  /* 0x0000038021207812 */ /* 0x000fe400078ec0ff */
[----:B------:R-:W-:Y:S01]  /*ca70*/  IADD3 R13, P3, R4, 0x2000, RZ ;  /* 0x00002000040d7810 */ /* 0x000fe20007f7e0ff */
[----:B------:R-:W-:Y:S01]  /*ca80*/  UIMAD.WIDE.U32 UR10, UR4, UR12, URZ ;  /* 0x0000000c040a72a5 */ /* 0x000fe2000f8e003f */
[----:B------:R-:W-:-:S02]  /*ca90*/  SHF.R.U64 R32, R32, 0x3, RZ ;  /* 0x0000000320207819 */ /* 0x000fc400000012ff */
[----:B------:R-:W-:Y:S01]  /*caa0*/  IADD3 R25, P6, R4, 0x3000, RZ ;  /* 0x0000300004197810 */ /* 0x000fe20007fde0ff */
[----:B------:R-:W-:Y:S01]  /*cab0*/  IMAD.U32 R61, RZ, RZ, UR42 ;  /* 0x0000002aff3d7e24 */ /* 0x000fe2000f8e00ff */
[----:B------:R-:W-:Y:S01]  /*cac0*/  LOP3.LUT R32, R32, R33, RZ, 0x3c, !PT ;  /* 0x0000002120207212 */ /* 0x000fe200078e3cff */
[--C-:B------:R-:W-:Y:S01]  /*cad0*/  IMAD.X R33, RZ, RZ, R5.reuse, P2 ;  /* 0x000000ffff217224 */ /* 0x100fe200010e0605 */
[C---:B------:R-:W-:Y:S02]  /*cae0*/  IADD3 R7, P2, R4.reuse, 0xb000, RZ ;  /* 0x0000b00004077810 */ /* 0x040fe40007f5e0ff */
[----:B------:R-:W-:Y:S01]  /*caf0*/  IADD3 R29, P5, R4, 0x4000, RZ ;  /* 0x00004000041d7810 */ /* 0x000fe20007fbe0ff */
[----:B------:R-:W-:Y:S01]  /*cb00*/  ULDC.64 UR14, c[0x0][0xaf0] ;  /* 0x0002bc00000e7ab9 */ /* 0x000fe20000000a00 */
[----:B------:R-:W-:Y:S01]  /*cb10*/  LOP3.LUT R0, R7, 0x380, RZ, 0xc0, !PT ;  /* 0x0000038007007812 */ /* 0x000fe200078ec0ff */
[----:B------:R-:W-:Y:S01]  /*cb20*/  UIMAD UR9, UR4, UR13, UR9 ;  /* 0x0000000d040972a4 */ /* 0x000fe2000f8e0209 */
[----:B------:R-:W-:Y:S01]  /*cb30*/  LOP3.LUT R8, R9, 0x380, RZ, 0xc0, !PT ;  /* 0x0000038009087812 */ /* 0x000fe200078ec0ff */
[----:B------:R-:W-:Y:S01]  /*cb40*/  IMAD.X R57, RZ, RZ, R5, P2 ;  /* 0x000000ffff397224 */ /* 0x000fe200010e0605 */
[----:B------:R-:W-:Y:S01]  /*cb50*/  SHF.R.U64 R0, R0, 0x3, RZ ;  /* 0x0000000300007819 */ /* 0x000fe200000012ff */
[----:B------:R-:W5:Y:S01]  /*cb60*/  LD.E.128 R32, desc[UR50][R32.64] ;  /* 0x0000003220207980 */ /* 0x000f62000c101d00 */
[----:B------:R-:W-:Y:S01]  /*cb70*/  LOP3.LUT R12, R13, 0x380, RZ, 0xc0, !PT ;  /* 0x000003800d0c7812 */ /* 0x000fe200078ec0ff */
[----:B------:R-:W-:Y:S01]  /*cb80*/  ULDC.64 UR12, c[0x0][0xae8] ;  /* 0x0002ba00000c7ab9 */ /* 0x000fe20000000a00 */
[----:B------:R-:W-:-:S02]  /*cb90*/  LOP3.LUT R24, R25, 0x380, RZ, 0xc0, !PT ;  /* 0x0000038019187812 */ /* 0x000fc400078ec0ff */
[----:B------:R-:W-:Y:S02]  /*cba0*/  LOP3.LUT R28, R29, 0x380, RZ, 0xc0, !PT ;  /* 0x000003801d1c7812 */ /* 0x000fe400078ec0ff */
[----:B------:R-:W-:Y:S01]  /*cbb0*/  LOP3.LUT R56, R0, R7, RZ, 0x3c, !PT ;  /* 0x0000000700387212 */ /* 0x000fe200078e3cff */
[----:B------:R-:W-:Y:S01]  /*cbc0*/  IMAD R0, R16, 0x20, R237 ;  /* 0x0000002010007824 */ /* 0x000fe200078e02ed */
[----:B------:R-:W-:Y:S01]  /*cbd0*/  SHF.R.U64 R8, R8, 0x3, RZ ;  /* 0x0000000308087819 */ /* 0x000fe200000012ff */
[----:B------:R-:W-:Y:S01]  /*cbe0*/  UIADD3 UR11, UR11, UR9, URZ ;  /* 0x000000090b0b7290 */ /* 0x000fe2000fffe03f */
[----:B------:R-:W-:Y:S02]  /*cbf0*/  SHF.R.U64 R12, R12, 0x3, RZ ;  /* 0x000000030c0c7819 */ /* 0x000fe400000012ff */
[----:B------:R-:W-:Y:S02]  /*cc00*/  SHF.R.U64 R24, R24, 0x3, RZ ;  /* 0x0000000318187819 */ /* 0x000fe400000012ff */
[----:B------:R-:W-:Y:S01]  /*cc10*/  SHF.R.U64 R28, R28, 0x3, RZ ;  /* 0x000000031c1c7819 */ /* 0x000fe200000012ff */
[----:B------:R-:W-:Y:S01]  /*cc20*/  IMAD R2, R61, 0x80, R0 ;  /* 0x000000803d027824 */ /* 0x000fe200078e0200 */
[----:B------:R-:W-:Y:S01]  /*cc30*/  LOP3.LUT R8, R8, R9, RZ, 0x3c, !PT ;  /* 0x0000000908087212 */ /* 0x000fe200078e3cff */
[----:B------:R-:W-:Y:S01]  /*cc40*/  USHF.R.S32.HI UR4, URZ, 0x1f, UR36 ;  /* 0x0000001f3f047899 */ /* 0x000fe20008011424 */
[----:B------:R-:W-:Y:S01]  /*cc50*/  LOP3.LUT R12, R12, R13, RZ, 0x3c, !PT ;  /* 0x0000000d0c0c7212 */ /* 0x000fe200078e3cff */
[--C-:B------:R-:W-:Y:S01]  /*cc60*/  IMAD.X R9, RZ, RZ, R5.reuse, P4 ;  /* 0x000000ffff097224 */ /* 0x100fe200020e0605 */
[----:B------:R-:W-:Y:S01]  /*cc70*/  LOP3.LUT R24, R24, R25, RZ, 0x3c, !PT ;  /* 0x0000001918187212 */ /* 0x000fe200078e3cff */
[--C-:B------:R-:W-:Y:S01]  /*cc80*/  IMAD.X R13, RZ, RZ, R5.reuse, P3 ;  /* 0x000000ffff0d7224 */ /* 0x100fe200018e0605 */
[----:B------:R-:W-:Y:S01]  /*cc90*/  LOP3.LUT R28, R28, R29, RZ, 0x3c, !PT ;  /* 0x0000001d1c1c7212 */ /* 0x000fe200078e3cff */
[--C-:B------:R-:W-:Y:S01]  /*cca0*/  IMAD.X R25, RZ, RZ, R5.reuse, P6 ;  /* 0x000000ffff197224 */ /* 0x100fe200030e0605 */
[----:B------:R-:W-:Y:S01]  /*ccb0*/  UIMAD.WIDE.U32 UR10, UR39, UR12, UR10 ;  /* 0x0000000c270a72a5 */ /* 0x000fe2000f8e000a */
[----:B------:R-:W-:Y:S01]  /*ccc0*/  IMAD.X R29, RZ, RZ, R5, P5 ;  /* 0x000000ffff1d7224 */ /* 0x000fe200028e0605 */
[----:B------:R-:W-:Y:S01]  /*ccd0*/  IADD3 R37, P0, R4, 0x6000, RZ ;  /* 0x0000600004257810 */ /* 0x000fe20007f1e0ff */
[----:B0-----:R-:W-:Y:S01]  /*cce0*/  @P1 IMAD.HI.U32 R0, R2, R21, RZ ;  /* 0x0000001502001227 */ /* 0x001fe200078e00ff */
[C---:B------:R-:W-:Y:S01]  /*ccf0*/  IADD3 R41, P4, R4.reuse, 0x7000, RZ ;  /* 0x0000700004297810 */ /* 0x040fe20007f9e0ff */
[----:B------:R-:W-:Y:S01]  /*cd00*/  UIMAD UR4, UR4, UR14, URZ ;  /* 0x0000000e040472a4 */ /* 0x000fe2000f8e023f */
[C---:B------:R-:W-:Y:S01]  /*cd10*/  IADD3 R45, P3, R4.reuse, 0x8000, RZ ;  /* 0x00008000042d7810 */ /* 0x040fe20007f7e0ff */
[----:B------:R-:W-:Y:S01]  /*cd20*/  IMAD.MOV.U32 R61, RZ, RZ, R2 ;  /* 0x000000ffff3d7224 */ /* 0x000fe200078e0002 */
[C---:B------:R-:W-:Y:S01]  /*cd30*/  IADD3 R49, P6, R4.reuse, 0x9000, RZ ;  /* 0x0000900004317810 */ /* 0x040fe20007fde0ff */
[----:B------:R-:W-:Y:S01]  /*cd40*/  UIMAD UR11, UR39, UR13, UR11 ;  /* 0x0000000d270b72a4 */ /* 0x000fe2000f8e020b */
[----:B------:R-:W-:Y:S01]  /*cd50*/  IADD3 R53, P5, R4, 0xa000, RZ ;  /* 0x0000a00004357810 */ /* 0x000fe20007fbe0ff */
[----:B------:R-:W5:Y:S01]  /*cd60*/  LD.E.128 R12, desc[UR50][R12.64] ;  /* 0x000000320c0c7980 */ /* 0x000f62000c101d00 */
[----:B------:R-:W-:-:S02]  /*cd70*/  LOP3.LUT R36, R37, 0x380, RZ, 0xc0, !PT ;  /* 0x0000038025247812 */ /* 0x000fc400078ec0ff */
[----:B------:R-:W-:Y:S01]  /*cd80*/  LOP3.LUT R40, R41, 0x380, RZ, 0xc0, !PT ;  /* 0x0000038029287812 */ /* 0x000fe200078ec0ff */
[----:B------:R-:W5:Y:S01]  /*cd90*/  LD.E.128 R24, desc[UR50][R24.64] ;  /* 0x0000003218187980 */ /* 0x000f62000c101d00 */
[----:B------:R-:W-:Y:S02]  /*cda0*/  LOP3.LUT R44, R45, 0x380, RZ, 0xc0, !PT ;  /* 0x000003802d2c7812 */ /* 0x000fe400078ec0ff */
[----:B------:R-:W-:Y:S01]  /*cdb0*/  LOP3.LUT R48, R49, 0x380, RZ, 0xc0, !PT ;  /* 0x0000038031307812 */ /* 0x000fe200078ec0ff */
[----:B------:R-:W5:Y:S01]  /*cdc0*/  LD.E.128 R28, desc[UR50][R28.64] ;  /* 0x000000321c1c7980 */ /* 0x000f62000c101d00 */
[----:B------:R-:W-:Y:S01]  /*cdd0*/  LOP3.LUT R52, R53, 0x380, RZ, 0xc0, !PT ;  /* 0x0000038035347812 */ /* 0x000fe200078ec0ff */
[----:B------:R-:W-:Y:S01]  /*cde0*/  UIMAD UR4, UR36, UR15, UR4 ;  /* 0x0000000f240472a4 */ /* 0x000fe2000f8e0204 */
[----:B------:R-:W-:Y:S01]  /*cdf0*/  LOP3.LUT R11, R4, 0x380, RZ, 0xc0, !PT ;  /* 0x00000380040b7812 */ /* 0x000fe200078ec0ff */
[----:B------:R-:W5:Y:S01]  /*ce00*/  LD.E.128 R56, desc[UR50][R56.64] ;  /* 0x0000003238387980 */ /* 0x000f62000c101d00 */
[----:B-1----:R-:W-:Y:S01]  /*ce10*/  @P1 SHF.R.U32.HI R61, RZ, R63, R0 ;  /* 0x0000003fff3d1219 */ /* 0x002fe20000011600 */
[----:B------:R-:W-:Y:S01]  /*ce20*/  UIMAD.WIDE.U32 UR36, UR36, UR14, UR10 ;  /* 0x0000000e242472a5 */ /* 0x000fe2000f8e000a */
[----:B------:R-:W-:-:S02]  /*ce30*/  SHF.R.U64 R36, R36, 0x3, RZ ;  /* 0x0000000324247819 */ /* 0x000fc400000012ff */
[----:B------:R-:W-:Y:S02]  /*ce40*/  SHF.R.U64 R40, R40, 0x3, RZ ;  /* 0x0000000328287819 */ /* 0x000fe400000012ff */
[----:B------:R-:W-:Y:S02]  /*ce50*/  SHF.R.U64 R44, R44, 0x3, RZ ;  /* 0x000000032c2c7819 */ /* 0x000fe400000012ff */
[----:B------:R-:W-:Y:S02]  /*ce60*/  SHF.R.U64 R48, R48, 0x3, RZ ;  /* 0x0000000330307819 */ /* 0x000fe400000012ff */
[----:B------:R-:W-:Y:S01]  /*ce70*/  SHF.R.U64 R52, R52, 0x3, RZ ;  /* 0x0000000334347819 */ /* 0x000fe200000012ff */
[--C-:B------:R-:W-:Y:S01]  /*ce80*/  IMAD.MOV R63, RZ, RZ, -R61.reuse ;  /* 0x000000ffff3f7224 */ /* 0x100fe200078e0a3d */
[----:B------:R-:W-:Y:S02]  /*ce90*/  SHF.R.U64 R11, R11, 0x3, RZ ;  /* 0x000000030b0b7819 */ /* 0x000fe400000012ff */
[----:B------:R-:W-:Y:S01]  /*cea0*/  SHF.R.S32.HI R0, RZ, 0x1f, R61 ;  /* 0x0000001fff007819 */ /* 0x000fe2000001143d */
[----:B------:R-:W-:Y:S01]  /*ceb0*/  UIADD3 UR4, UR37, UR4, URZ ;  /* 0x0000000425047290 */ /* 0x000fe2000fffe03f */
        /* <DEDUP_REMOVED lines=14> */
[----:B------:R-:W-:Y:S01]  /*cfa0*/  IMAD R63, R134, R63, R2 ;  /* 0x0000003f863f7224 */ /* 0x000fe200078e0202 */
[----:B------:R-:W5:Y:S01]  /*cfb0*/  LD.E.128 R4, desc[UR50][R4.64] ;  /* 0x0000003204047980 */ /* 0x000f62000c101d00 */
[----:B------:R-:W-:Y:S02]  /*cfc0*/  IMAD.U32 R21, RZ, RZ, UR37 ;  /* 0x00000025ff157e24 */ /* 0x000fe4000f8e00ff */
[----:B------:R-:W-:Y:S01]  /*cfd0*/  IMAD.U32 R20, RZ, RZ, UR36 ;  /* 0x00000024ff147e24 */ /* 0x000fe2000f8e00ff */
[----:B------:R-:W5:Y:S01]  /*cfe0*/  LD.E.128 R36, desc[UR50][R36.64] ;  /* 0x0000003224247980 */ /* 0x000f62000c101d00 */
[----:B------:R-:W-:Y:S02]  /*cff0*/  IMAD.U32 R21, RZ, RZ, UR4 ;  /* 0x00000004ff157e24 */ /* 0x000fe4000f8e00ff */
[C---:B------:R-:W-:Y:S01]  /*d000*/  IMAD R65, R61.reuse, UR11, R0 ;  /* 0x0000000b3d417c24 */ /* 0x040fe2000f8e0200 */
[----:B------:R-:W5:Y:S01]  /*d010*/  LD.E.128 R40, desc[UR50][R40.64] ;  /* 0x0000003228287980 */ /* 0x000f62000c101d00 */
[----:B------:R-:W-:Y:S01]  /*d020*/  SHF.R.S32.HI R0, RZ, 0x1f, R63 ;  /* 0x0000001fff007819 */ /* 0x000fe2000001143f */
[----:B------:R-:W-:Y:S01]  /*d030*/  IMAD.WIDE.U32 R20, R61, UR10, R20 ;  /* 0x0000000a3d147c25 */ /* 0x000fe2000f8e0014 */
[----:B------:R-:W-:Y:S01]  /*d040*/  ULDC.64 UR10, c[0x0][0xad8] ;  /* 0x0002b600000a7ab9 */ /* 0x000fe20000000a00 */
[----:B------:R-:W5:Y:S02]  /*d050*/  LD.E.128 R44, desc[UR50][R44.64] ;  /* 0x000000322c2c7980 */ /* 0x000f64000c101d00 */
[----:B------:R-:W-:-:S02]  /*d060*/  IMAD.U32 R66, RZ, RZ, UR42 ;  /* 0x0000002aff427e24 */ /* 0x000fc4000f8e00ff */
        /* <DEDUP_REMOVED lines=8> */
[----:B------:R-:W-:-:S02]  /*d0f0*/  IMAD R2, R0, UR10, RZ ;  /* 0x0000000a00027c24 */ /* 0x000fc4000f8e02ff */
[----:B------:R-:W-:Y:S02]  /*d100*/  IMAD R66, R66, 0x80, R237 ;  /* 0x0000008042427824 */ /* 0x000fe400078e02ed */
[----:B------:R-:W-:Y:S02]  /*d110*/  IMAD.IADD R21, R21, 0x1, R65 ;  /* 0x0000000115157824 */ /* 0x000fe400078e0241 */
[C---:B------:R-:W-:Y:S02]  /*d120*/  IMAD R61, R63.reuse, UR11, R2 ;  /* 0x0000000b3f3d7c24 */ /* 0x040fe4000f8e0202 */
[C---:B------:R-:W-:Y:S01]  /*d130*/  VIADD R2, R66.reuse, 0x40 ;  /* 0x0000004042027836 */ /* 0x040fe20000000000 */
[----:B------:R-:W-:Y:S01]  /*d140*/  UIADD3 UR8, UR8, 0x33420, URZ ;  /* 0x0003342008087890 */ /* 0x000fe2000fffe03f */
[----:B------:R-:W-:Y:S01]  /*d150*/  IMAD.WIDE.U32 R20, R63, UR10, R20 ;  /* 0x0000000a3f147c25 */ /* 0x000fe2000f8e0014 */
[-C--:B------:R-:W-:Y:S01]  /*d160*/  ISETP.GE.AND P2, PT, R66, R3.reuse, PT ;  /* 0x000000034200720c */ /* 0x080fe20003f46270 */
[----:B------:R-:W-:Y:S01]  /*d170*/  ULDC.64 UR10, c[0x0][0xa80] ;  /* 0x0002a000000a7ab9 */ /* 0x000fe20000000a00 */
[----:B------:R-:W-:Y:S01]  /*d180*/  ISETP.GE.AND P1, PT, R2, R3, PT ;  /* 0x000000030200720c */ /* 0x000fe20003f26270 */
[----:B------:R-:W-:Y:S01]  /*d190*/  IMAD.IADD R21, R21, 0x1, R61 ;  /* 0x0000000115157824 */ /* 0x000fe200078e023d */
[----:B------:R-:W-:Y:S01]  /*d1a0*/  UPRMT UR8, URZ, 0x654, UR8 ;  /* 0x000006543f087896 */ /* 0x000fe20008000008 */
[----:B------:R-:W-:Y:S01]  /*d1b0*/  LEA R2, P3, R20, UR10, 0x1 ;  /* 0x0000000a14027c11 */ /* 0x000fe2000f8608ff */
[----:B------:R-:W-:-:S03]  /*d1c0*/  VIADD R0, R66, 0x20 ;  /* 0x0000002042007836 */ /* 0x000fc60000000000 */
[----:B------:R-:W-:Y:S01]  /*d1d0*/  LEA.HI.X R64, R20, UR11, R21, 0x1, P3 ;  /* 0x0000000b14407c11 */ /* 0x000fe200098f0c15 */
[C---:B------:R-:W-:Y:S01]  /*d1e0*/  VIADD R65, R67.reuse, 0x80 ;  /* 0x0000008043417836 */ /* 0x040fe20000000000 */
[----:B------:R-:W-:Y:S01]  /*d1f0*/  ISETP.GE.AND P0, PT, R0, R3, PT ;  /* 0x000000030000720c */ /* 0x000fe20003f06270 */
[----:B------:R-:W-:Y:S01]  /*d200*/  VIADD R71, R67, 0x40 ;  /* 0x0000004043477836 */ /* 0x000fe20000000000 */
[----:B0-----:R-:W-:Y:S01]  /*d210*/  SYNCS.ARRIVE.TRANS64.RED.A1T0 RZ, [UR8], RZ ;  /* 0x000000ffffff79a7 */ /* 0x001fe20008100408 */
[----:B------:R0:W1:Y:S01]  /*d220*/  SHFL.IDX PT, R62, R2, RZ, 0x181f ;  /* 0x00181fff023e7589 */ /* 0x00006200000e0000 */
[----:B------:R-:W-:Y:S03]  /*d230*/  BSSY B1, `(.L_x_3301) ;  /* 0x0000013000017945 */ /* 0x000fe60003800000 */
[----:B------:R0:W2:Y:S01]  /*d240*/  SHFL.IDX PT, R0, R64, RZ, 0x181f ;  /* 0x00181fff40007589 */ /* 0x0000a200000e0000 */
[----:B------:R-:W-:-:S02]  /*d250*/  SHF.R.S32.HI R69, RZ, 0x1f, R67 ;  /* 0x0000001fff457819 */ /* 0x000fc40000011443 */
[----:B------:R-:W-:Y:S02]  /*d260*/  SHF.R.S32.HI R68, RZ, 0x1f, R65 ;  /* 0x0000001fff447819 */ /* 0x000fe40000011441 */
[----:B------:R-:W-:Y:S01]  /*d270*/  SHF.R.S32.HI R70, RZ, 0x1f, R71 ;  /* 0x0000001fff467819 */ /* 0x000fe20000011447 */
[----:B------:R-:W-:Y:S06]  /*d280*/  @P2 BRA `(.L_x_3302) ;  /* 0x0000000000342947 */ /* 0x000fec0003800000 */
[----:B------:R-:W-:Y:S02]  /*d290*/  ULDC UR4, c[0x0][0xac8] ;  /* 0x0002b20000047ab9 */ /* 0x000fe40000000800 */
[----:B------:R-:W-:Y:S02]  /*d2a0*/  ISETP.GE.AND P4, PT, R67, UR4, PT ;  /* 0x0000000443007c0c */ /* 0x000fe4000bf86270 */
[----:B------:R-:W-:Y:S02]  /*d2b0*/  ISETP.GE.AND P3, PT, R71, UR4, PT ;  /* 0x0000000447007c0c */ /* 0x000fe4000bf66270 */
[----:B------:R-:W-:-:S09]  /*d2c0*/  ISETP.GE.AND P2, PT, R65, UR4, PT ;  /* 0x0000000441007c0c */ /* 0x000fd2000bf46270 */
[-C--:B-1----:R-:W-:Y:S02]  /*d2d0*/  @!P4 LEA R20, P6, R67, R62.reuse, 0x1 ;  /* 0x0000003e4314c211 */ /* 0x082fe400078c08ff */
[----:B------:R-:W-:Y:S02]  /*d2e0*/  @!P3 LEA R60, P5, R71, R62, 0x1 ;  /* 0x0000003e473cb211 */ /* 0x000fe400078a08ff */
[----:B--2---:R-:W-:Y:S02]  /*d2f0*/  @!P4 LEA.HI.X R21, R67, R0, R69, 0x1, P6 ;  /* 0x000000004315c211 */ /* 0x004fe400030f0c45 */
[----:B------:R-:W-:Y:S02]  /*d300*/  @!P2 LEA R62, P6, R65, R62, 0x1 ;  /* 0x0000003e413ea211 */ /* 0x000fe400078c08ff */
[-C--:B------:R-:W-:Y:S01]  /*d310*/  @!P3 LEA.HI.X R61, R71, R0.reuse, R70, 0x1, P5 ;  /* 0x00000000473db211 */ /* 0x080fe200028f0c46 */
[----:B-----5:R3:W-:Y:S01]  /*d320*/  @!P4 ST.E.128 desc[UR50][R20.64], R4 ;  /* 0x000000041400c985 */ /* 0x0207e2000c101d32 */
[----:B------:R-:W-:-:S03]  /*d330*/  @!P2 LEA.HI.X R63, R65, R0, R68, 0x1, P6 ;  /* 0x00000000413fa211 */ /* 0x000fc600030f0c44 */
[----:B------:R3:W-:Y:S04]  /*d340*/  @!P3 ST.E.128 desc[UR50][R60.64], R28 ;  /* 0x0000001c3c00b985 */ /* 0x0007e8000c101d32 */
[----:B------:R3:W-:Y:S02]  /*d350*/  @!P2 ST.E.128 desc[UR50][R62.64], R44 ;  /* 0x0000002c3e00a985 */ /* 0x0007e4000c101d32 */
.L_x_3302:
[----:B------:R-:W-:Y:S05]  /*d360*/  BSYNC B1 ;  /* 0x0000000000017941 */ /* 0x000fea0003800000 */
.L_x_3301:
[----:B--2---:R2:W4:Y:S01]  /*d370*/  SHFL.IDX PT, R0, R64, 0x1, 0x181f ;  /* 0x00381f0040007f89 */ /* 0x00452200000e0000 */
[----:B------:R-:W-:Y:S03]  /*d380*/  BSSY B1, `(.L_x_3303) ;  /* 0x0000010000017945 */ /* 0x000fe60003800000 */
[----:B---3--:R2:W3:Y:S01]  /*d390*/  SHFL.IDX PT, R20, R2, 0x1, 0x181f ;  /* 0x00381f0002147f89 */ /* 0x0084e200000e0000 */
[----:B------:R-:W-:Y:S05]  /*d3a0*/  @P0 BRA `(.L_x_3304) ;  /* 0x0000000000340947 */ /* 0x000fea0003800000 */
[----:B------:R-:W-:Y:S02]  /*d3b0*/  ULDC UR4, c[0x0][0xac8] ;  /* 0x0002b20000047ab9 */ /* 0x000fe40000000800 */
[----:B------:R-:W-:Y:S02]  /*d3c0*/  ISETP.GE.AND P4, PT, R67, UR4, PT ;  /* 0x0000000443007c0c */ /* 0x000fe4000bf86270 */
[----:B------:R-:W-:Y:S02]  /*d3d0*/  ISETP.GE.AND P5, PT, R71, UR4, PT ;  /* 0x0000000447007c0c */ /* 0x000fe4000bfa6270 */
[----:B------:R-:W-:-:S09]  /*d3e0*/  ISETP.GE.AND P6, PT, R65, UR4, PT ;  /* 0x0000000441007c0c */ /* 0x000fd2000bfc6270 */
[-C--:B---3-5:R-:W-:Y:S02]  /*d3f0*/  @!P4 LEA R4, P0, R67, R20.reuse, 0x1 ;  /* 0x000000144304c211 */ /* 0x0a8fe400078008ff */
[-C--:B------:R-:W-:Y:S02]  /*d400*/  @!P5 LEA R6, P2, R71, R20.reuse, 0x1 ;  /* 0x000000144706d211 */ /* 0x080fe400078408ff */
[----:B------:R-:W-:Y:S02]  /*d410*/  @!P6 LEA R20, P3, R65, R20, 0x1 ;  /* 0x000000144114e211 */ /* 0x000fe400078608ff */
[-C--:B----4-:R-:W-:Y:S02]  /*d420*/  @!P4 LEA.HI.X R5, R67, R0.reuse, R69, 0x1, P0 ;  /* 0x000000004305c211 */ /* 0x090fe400000f0c45 */
[-C--:B------:R-:W-:Y:S02]  /*d430*/  @!P5 LEA.HI.X R7, R71, R0.reuse, R70, 0x1, P2 ;  /* 0x000000004707d211 */ /* 0x080fe400010f0c46 */
[----:B------:R-:W-:Y:S01]  /*d440*/  @!P6 LEA.HI.X R21, R65, R0, R68, 0x1, P3 ;  /* 0x000000004115e211 */ /* 0x000fe200018f0c44 */
[----:B------:R3:W-:Y:S04]  /*d450*/  @!P4 ST.E.128 desc[UR50][R4.64], R8 ;  /* 0x000000080400c985 */ /* 0x0007e8000c101d32 */
[----:B------:R3:W-:Y:S04]  /*d460*/  @!P5 ST.E.128 desc[UR50][R6.64], R32 ;  /* 0x000000200600d985 */ /* 0x0007e8000c101d32 */
[----:B------:R3:W-:Y:S02]  /*d470*/  @!P6 ST.E.128 desc[UR50][R20.64], R48 ;  /* 0x000000301400e985 */ /* 0x0007e4000c101d32 */
.L_x_3304:
[----:B------:R-:W-:Y:S05]  /*d480*/  BSYNC B1 ;  /* 0x0000000000017941 */ /* 0x000fea0003800000 */
.L_x_3303:
[----:B----4-:R4:W0:Y:S01]  /*d490*/  SHFL.IDX PT, R0, R64, 0x2, 0x181f ;  /* 0x00581f0040007f89 */ /* 0x01082200000e0000 */
[----:B------:R-:W-:Y:S03]  /*d4a0*/  BSSY B1, `(.L_x_3305) ;  /* 0x0000010000017945 */ /* 0x000fe60003800000 */
[----:B---3-5:R4:W3:Y:S01]  /*d4b0*/  SHFL.IDX PT, R8, R2, 0x2, 0x181f ;  /* 0x00581f0002087f89 */ /* 0x0288e200000e0000 */
[----:B------:R-:W-:Y:S05]  /*d4c0*/  @P1 BRA `(.L_x_3306) ;  /* 0x0000000000341947 */ /* 0x000fea0003800000 */
[----:B------:R-:W-:Y:S02]  /*d4d0*/  ULDC UR4, c[0x0][0xac8] ;  /* 0x0002b20000047ab9 */ /* 0x000fe40000000800 */
[----:B------:R-:W-:Y:S02]  /*d4e0*/  ISETP.GE.AND P3, PT, R67, UR4, PT ;  /* 0x0000000443007c0c */ /* 0x000fe4000bf66270 */
[----:B------:R-:W-:Y:S02]  /*d4f0*/  ISETP.GE.AND P4, PT, R71, UR4, PT ;  /* 0x0000000447007c0c */ /* 0x000fe4000bf86270 */
[----:B------:R-:W-:-:S09]  /*d500*/  ISETP.GE.AND P5, PT, R65, UR4, PT ;  /* 0x0000000441007c0c */ /* 0x000fd2000bfa6270 */
[-C--:B---3--:R-:W-:Y:S02]  /*d510*/  @!P3 LEA R4, P0, R67, R8.reuse, 0x1 ;  /* 0x000000084304b211 */ /* 0x088fe400078008ff */
[-C--:B------:R-:W-:Y:S02]  /*d520*/  @!P4 LEA R6, P1, R71, R8.reuse, 0x1 ;  /* 0x000000084706c211 */ /* 0x080fe400078208ff */
[----:B------:R-:W-:Y:S02]  /*d530*/  @!P5 LEA R8, P2, R65, R8, 0x1 ;  /* 0x000000084108d211 */ /* 0x000fe400078408ff */
[-C--:B0-----:R-:W-:Y:S02]  /*d540*/  @!P3 LEA.HI.X R5, R67, R0.reuse, R69, 0x1, P0 ;  /* 0x000000004305b211 */ /* 0x081fe400000f0c45 */
[-C--:B------:R-:W-:Y:S02]  /*d550*/  @!P4 LEA.HI.X R7, R71, R0.reuse, R70, 0x1, P1 ;  /* 0x000000004707c211 */ /* 0x080fe400008f0c46 */
[----:B------:R-:W-:Y:S01]  /*d560*/  @!P5 LEA.HI.X R9, R65, R0, R68, 0x1, P2 ;  /* 0x000000004109d211 */ /* 0x000fe200010f0c44 */
[----:B------:R0:W-:Y:S04]  /*d570*/  @!P3 ST.E.128 desc[UR50][R4.64], R12 ;  /* 0x0000000c0400b985 */ /* 0x0001e8000c101d32 */
[----:B------:R0:W-:Y:S04]  /*d580*/  @!P4 ST.E.128 desc[UR50][R6.64], R36 ;  /* 0x000000240600c985 */ /* 0x0001e8000c101d32 */
[----:B------:R0:W-:Y:S02]  /*d590*/  @!P5 ST.E.128 desc[UR50][R8.64], R52 ;  /* 0x000000340800d985 */ /* 0x0001e4000c101d32 */
.L_x_3306:
[----:B------:R-:W-:Y:S05]  /*d5a0*/  BSYNC B1 ;  /* 0x0000000000017941 */ /* 0x000fea0003800000 */
.L_x_3305:
[----:B0-----:R-:W-:Y:S01]  /*d5b0*/  VIADD R0, R66, 0x60 ;  /* 0x0000006042007836 */ /* 0x001fe20000000000 */
[----:B--2-4-:R-:W0:Y:S04]  /*d5c0*/  SHFL.IDX PT, R64, R64, 0x3, 0x181f ;  /* 0x00781f0040407f89 */ /* 0x014e2800000e0000 */
[----:B------:R-:W-:Y:S01]  /*d5d0*/  ISETP.GE.AND P0, PT, R0, R3, PT ;  /* 0x000000030000720c */ /* 0x000fe20003f06270 */
[----:B------:R2:W4:-:S12]  /*d5e0*/  SHFL.IDX PT, R6, R2, 0x3, 0x181f ;  /* 0x00781f0002067f89 */ /* 0x00051800000e0000 */
[----:B--2---:R-:W-:Y:S05]  /*d5f0*/  @P0 BRA `(.L_x_3307) ;  /* 0x0000002000180947 */ /* 0x004fea0003800000 */
[----:B------:R-:W-:Y:S02]  /*d600*/  ULDC UR4, c[0x0][0xac8] ;  /* 0x0002b20000047ab9 */ /* 0x000fe40000000800 */
[----:B------:R-:W-:Y:S02]  /*d610*/  ISETP.GE.AND P2, PT, R67, UR4, PT ;  /* 0x0000000443007c0c */ /* 0x000fe4000bf46270 */
[----:B------:R-:W-:-:S11]  /*d620*/  ISETP.GE.AND P3, PT, R71, UR4, PT ;  /* 0x0000000447007c0c */ /* 0x000fd6000bf66270 */
[-C--:B----4-:R-:W-:Y:S02]  /*d630*/  @!P2 LEA R2, P0, R67, R6.reuse, 0x1 ;  /* 0x000000064302a211 */ /* 0x090fe400078008ff */
[----:B------:R-:W-:Y:S02]  /*d640*/  @!P3 LEA R4, P1, R71, R6, 0x1 ;  /* 0x000000064704b211 */ /* 0x000fe400078208ff */
[-C--:B0-----:R-:W-:Y:S02]  /*d650*/  @!P2 LEA.HI.X R3, R67, R64.reuse, R69, 0x1, P0 ;  /* 0x000000404303a211 */ /* 0x081fe400000f0c45 */
[----:B------:R-:W-:Y:S02]  /*d660*/  @!P3 LEA.HI.X R5, R71, R64, R70, 0x1, P1 ;  /* 0x000000404705b211 */ /* 0x000fe400008f0c46 */
[----:B------:R-:W-:Y:S01]  /*d670*/  ISETP.GE.AND P0, PT, R65, UR4, PT ;  /* 0x0000000441007c0c */ /* 0x000fe2000bf06270 */
[----:B------:R0:W-:Y:S04]  /*d680*/  @!P2 ST.E.128 desc[UR50][R2.64], R24 ;  /* 0x000000180200a985 */ /* 0x0001e8000c101d32 */
[----:B------:R0:W-:Y:S08]  /*d690*/  @!P3 ST.E.128 desc[UR50][R4.64], R40 ;  /* 0x000000280400b985 */ /* 0x0001f0000c101d32 */
[----:B------:R-:W-:Y:S05]  /*d6a0*/  @P0 BRA `(.L_x_3307) ;  /* 0x0000001c00ec0947 */ /* 0x000fea0003800000 */
[----:B0-----:R-:W-:-:S04]  /*d6b0*/  LEA R2, P0, R65, R6, 0x1 ;  /* 0x0000000641027211 */ /* 0x001fc800078008ff */
[----:B------:R-:W-:-:S05]  /*d6c0*/  LEA.HI.X R3, R65, R64, R68, 0x1, P0 ;  /* 0x0000004041037211 */ /* 0x000fca00000f0c44 */
[----:B------:R0:W-:Y:S01]  /*d6d0*/  ST.E.128 desc[UR50][R2.64], R56 ;  /* 0x0000003802007985 */ /* 0x0001e2000c101d32 */
[----:B------:R-:W-:Y:S05]  /*d6e0*/  BRA `(.L_x_3307) ;  /* 0x0000001c00dc7947 */ /* 0x000fea0003800000 */
.L_x_3300:
[----:B------:R-:W-:Y:S01]  /*d6f0*/  ULDC.64 UR12, c[0x0][0xb08] ;  /* 0x0002c200000c7ab9 */ /* 0x000fe20000000a00 */
[----:B------:R-:W0:Y:S01]  /*d700*/  @P1 LDC R25, c[0x0][0xbec] ;  /* 0x0002fb00ff191b82 */ /* 0x000e220000000800 */
[----:B------:R-:W-:Y:S01]  /*d710*/  UIMAD UR9, UR14, UR12, URZ ;  /* 0x0000000c0e0972a4 */ /* 0x000fe2000f8e023f */
[----:B------:R-:W-:Y:S01]  /*d720*/  IMAD.MOV.U32 R27, RZ, RZ, R30 ;  /* 0x000000ffff1b7224 */ /* 0x000fe200078e001e */
[----:B------:R-:W-:Y:S01]  /*d730*/  UIMAD.WIDE.U32 UR10, UR4, UR12, URZ ;  /* 0x0000000c040a72a5 */ /* 0x000fe2000f8e003f */
[----:B------:R-:W-:Y:S01]  /*d740*/  ISETP.GE.AND P0, PT, R34, R3, PT ;  /* 0x000000032200720c */ /* 0x000fe20003f06270 */
[----:B------:R-:W-:Y:S01]  /*d750*/  UIMAD UR9, UR4, UR13, UR9 ;  /* 0x0000000d040972a4 */ /* 0x000fe2000f8e0209 */
[----:B------:R-:W-:Y:S01]  /*d760*/  BSSY B1, `(.L_x_3308) ;  /* 0x00000a5000017945 */ /* 0x000fe20003800000 */
[----:B------:R-:W-:Y:S01]  /*d770*/  USHF.R.S32.HI UR4, URZ, 0x1f, UR36 ;  /* 0x0000001f3f047899 */ /* 0x000fe20008011424 */
[----:B------:R-:W1:Y:S01]  /*d780*/  @P1 LDC R0, c[0x0][0xbf0] ;  /* 0x0002fc00ff001b82 */ /* 0x000e620000000800 */
[----:B------:R-:W-:Y:S01]  /*d790*/  UIADD3 UR11, UR11, UR9, URZ ;  /* 0x000000090b0b7290 */ /* 0x000fe2000fffe03f */
[----:B------:R-:W-:Y:S01]  /*d7a0*/  SHF.R.S32.HI R38, RZ, 0x1f, R22 ;  /* 0x0000001fff267819 */ /* 0x000fe20000011416 */
[----:B------:R-:W-:Y:S01]  /*d7b0*/  ULDC.64 UR12, c[0x0][0xb38] ;  /* 0x0002ce00000c7ab9 */ /* 0x000fe20000000a00 */
[----:B------:R-:W-:Y:S01]  /*d7c0*/  UIADD3 UR8, UR8, 0x33420, URZ ;  /* 0x0003342008087890 */ /* 0x000fe2000fffe03f */
[----:B------:R-:W-:Y:S01]  /*d7d0*/  SHF.R.S32.HI R39, RZ, 0x1f, R23 ;  /* 0x0000001fff277819 */ /* 0x000fe20000011417 */
[----:B------:R-:W-:Y:S01]  /*d7e0*/  UIMAD.WIDE.U32 UR10, UR39, UR12, UR10 ;  /* 0x0000000c270a72a5 */ /* 0x000fe2000f8e000a */
[----:B------:R-:W-:Y:S01]  /*d7f0*/  SHF.R.S32.HI R40, RZ, 0x1f, R220 ;  /* 0x0000001fff287819 */ /* 0x000fe200000114dc */
[----:B------:R-:W-:Y:S01]  /*d800*/  UPRMT UR8, URZ, 0x654, UR8 ;  /* 0x000006543f087896 */ /* 0x000fe20008000008 */
[----:B------:R-:W-:Y:S01]  /*d810*/  SHF.R.S32.HI R41, RZ, 0x1f, R221 ;  /* 0x0000001fff297819 */ /* 0x000fe200000114dd */
[----:B------:R-:W-:Y:S01]  /*d820*/  UIMAD UR11, UR39, UR13, UR11 ;  /* 0x0000000d270b72a4 */ /* 0x000fe2000f8e020b */
[----:B------:R-:W-:-:S02]  /*d830*/  SHF.R.S32.HI R42, RZ, 0x1f, R222 ;  /* 0x0000001fff2a7819 */ /* 0x000fc400000114de */
[----:B------:R-:W-:Y:S01]  /*d840*/  ULDC.64 UR12, c[0x0][0xb40] ;  /* 0x0002d000000c7ab9 */ /* 0x000fe20000000a00 */
[----:B------:R-:W-:Y:S01]  /*d850*/  SHF.R.S32.HI R43, RZ, 0x1f, R223 ;  /* 0x0000001fff2b7819 */ /* 0x000fe200000114df */
[----:B------:R-:W-:Y:S01]  /*d860*/  UIMAD UR4, UR4, UR12, URZ ;  /* 0x0000000c040472a4 */ /* 0x000fe2000f8e023f */
[----:B0-----:R-:W-:Y:S01]  /*d870*/  @P1 IMAD.HI.U32 R25, R30, R25, RZ ;  /* 0x000000191e191227 */ /* 0x001fe200078e00ff */
[----:B------:R-:W-:Y:S01]  /*d880*/  SYNCS.ARRIVE.TRANS64.RED.A1T0 RZ, [UR8], RZ ;  /* 0x000000ffffff79a7 */ /* 0x000fe20008100408 */
[----:B------:R-:W-:Y:S01]  /*d890*/  SHF.R.S32.HI R52, RZ, 0x1f, R224 ;  /* 0x0000001fff347819 */ /* 0x000fe200000114e0 */
[----:B------:R-:W-:Y:S01]  /*d8a0*/  UIMAD UR4, UR36, UR13, UR4 ;  /* 0x0000000d240472a4 */ /* 0x000fe2000f8e0204 */
[----:B------:R-:W-:Y:S01]  /*d8b0*/  SHF.R.S32.HI R53, RZ, 0x1f, R225 ;  /* 0x0000001fff357819 */ /* 0x000fe200000114e1 */
[----:B------:R-:W-:Y:S01]  /*d8c0*/  UIMAD.WIDE.U32 UR36, UR36, UR12, UR10 ;  /* 0x0000000c242472a5 */ /* 0x000fe2000f8e000a */
[----:B------:R-:W-:Y:S02]  /*d8d0*/  SHF.R.S32.HI R54, RZ, 0x1f, R226 ;  /* 0x0000001fff367819 */ /* 0x000fe400000114e2 */
[----:B------:R-:W-:Y:S01]  /*d8e0*/  ULDC.64 UR12, c[0x0][0xb48] ;  /* 0x0002d200000c7ab9 */ /* 0x000fe20000000a00 */
[----:B------:R-:W-:Y:S01]  /*d8f0*/  UIADD3 UR11, UR37, UR4, URZ ;  /* 0x00000004250b7290 */ /* 0x000fe2000fffe03f */
[----:B-1----:R-:W-:-:S02]  /*d900*/  @P1 SHF.R.U32.HI R27, RZ, R0, R25 ;  /* 0x00000000ff1b1219 */ /* 0x002fc40000011619 */
[----:B------:R-:W-:Y:S01]  /*d910*/  UMOV UR10, UR36 ;  /* 0x00000024000a7c82 */ /* 0x000fe20008000000 */
[----:B------:R-:W-:Y:S01]  /*d920*/  SHF.R.S32.HI R55, RZ, 0x1f, R227 ;  /* 0x0000001fff377819 */ /* 0x000fe200000114e3 */
[----:B------:R-:W-:Y:S01]  /*d930*/  UIMAD.WIDE.U32 UR10, UR40, UR12, UR10 ;  /* 0x0000000c280a72a5 */ /* 0x000fe2000f8e000a */
[--C-:B------:R-:W-:Y:S01]  /*d940*/  SHF.R.S32.HI R0, RZ, 0x1f, R27.reuse ;  /* 0x0000001fff007819 */ /* 0x100fe2000001141b */
[----:B------:R-:W-:Y:S01]  /*d950*/  IMAD.MOV R29, RZ, RZ, -R27 ;  /* 0x000000ffff1d7224 */ /* 0x000fe200078e0a1b */
[----:B------:R-:W-:Y:S01]  /*d960*/  SHF.R.S32.HI R56, RZ, 0x1f, R228 ;  /* 0x0000001fff387819 */ /* 0x000fe200000114e4 */
[----:B------:R-:W-:Y:S01]  /*d970*/  UIMAD UR40, UR40, UR13, UR11 ;  /* 0x0000000d282872a4 */ /* 0x000fe2000f8e020b */
[----:B------:R-:W-:Y:S01]  /*d980*/  SHF.R.S32.HI R57, RZ, 0x1f, R229 ;  /* 0x0000001fff397819 */ /* 0x000fe200000114e5 */
[----:B------:R-:W-:Y:S01]  /*d990*/  IMAD R29, R134, R29, R30 ;  /* 0x0000001d861d7224 */ /* 0x000fe200078e021e */
[----:B------:R-:W-:Y:S01]  /*d9a0*/  ULDC.64 UR12, c[0x0][0xb30] ;  /* 0x0002cc00000c7ab9 */ /* 0x000fe20000000a00 */
[----:B------:R-:W-:Y:S01]  /*d9b0*/  IMAD.U32 R25, RZ, RZ, UR11 ;  /* 0x0000000bff197e24 */ /* 0x000fe2000f8e00ff */
        /* <DEDUP_REMOVED lines=16> */
[C---:B------:R-:W-:Y:S02]  /*dac0*/  IMAD R27, R29.reuse, UR11, R0 ;  /* 0x0000000b1d1b7c24 */ /* 0x040fe4000f8e0200 */
[----:B------:R-:W-:Y:S01]  /*dad0*/  IMAD.WIDE.U32 R24, R29, UR10, R24 ;  /* 0x0000000a1d187c25 */ /* 0x000fe2000f8e0018 */
[----:B------:R-:W-:-:S03]  /*dae0*/  ULDC.64 UR10, c[0x0][0xb00] ;  /* 0x0002c000000a7ab9 */ /* 0x000fc60000000a00 */
[----:B------:R-:W-:Y:S01]  /*daf0*/  IMAD.IADD R25, R25, 0x1, R27 ;  /* 0x0000000119197824 */ /* 0x000fe200078e021b */
[----:B------:R-:W-:-:S04]  /*db00*/  LEA R0, P1, R24, UR10, 0x2 ;  /* 0x0000000a18007c11 */ /* 0x000fc8000f8210ff */
[----:B------:R-:W-:Y:S02]  /*db10*/  LEA.HI.X R2, R24, UR11, R25, 0x2, P1 ;  /* 0x0000000b18027c11 */ /* 0x000fe400088f1419 */
[----:B------:R0:W1:Y:S04]  /*db20*/  SHFL.IDX PT, R24, R0, RZ, 0x1c1f ;  /* 0x001c1fff00187589 */ /* 0x00006800000e0000 */
[----:B------:R0:W2:Y:S01]  /*db30*/  SHFL.IDX PT, R25, R2, RZ, 0x1c1f ;  /* 0x001c1fff02197589 */ /* 0x0000a200000e0000 */
[----:B------:R-:W-:Y:S05]  /*db40*/  @P0 BRA `(.L_x_3309) ;  /* 0x0000000400980947 */ /* 0x000fea0003800000 */
[----:B------:R-:W-:Y:S01]  /*db50*/  ULDC UR4, c[0x0][0xac8] ;  /* 0x0002b20000047ab9 */ /* 0x000fe20000000800 */
[C---:B------:R-:W-:Y:S01]  /*db60*/  VIADD R27, R17.reuse, 0x28 ;  /* 0x00000028111b7836 */ /* 0x040fe20000000000 */
[C---:B------:R-:W-:Y:S01]  /*db70*/  ISETP.GE.AND P1, PT, R17.reuse, UR4, PT ;  /* 0x0000000411007c0c */ /* 0x040fe2000bf26270 */
[----:B------:R-:W-:Y:S01]  /*db80*/  VIADD R37, R17, 0x30 ;  /* 0x0000003011257836 */ /* 0x000fe20000000000 */
[----:B------:R-:W-:Y:S02]  /*db90*/  ISETP.GE.AND P3, PT, R235, UR4, PT ;  /* 0x00000004eb007c0c */ /* 0x000fe4000bf66270 */
[----:B------:R-:W-:Y:S02]  /*dba0*/  ISETP.GE.AND P4, PT, R236, UR4, PT ;  /* 0x00000004ec007c0c */ /* 0x000fe4000bf86270 */
[----:B------:R-:W-:Y:S02]  /*dbb0*/  ISETP.GE.AND P0, PT, R27, UR4, PT ;  /* 0x000000041b007c0c */ /* 0x000fe4000bf06270 */
[----:B------:R-:W-:-:S02]  /*dbc0*/  ISETP.GE.AND P2, PT, R37, UR4, PT ;  /* 0x0000000425007c0c */ /* 0x000fc4000bf46270 */
[----:B------:R-:W-:-:S03]  /*dbd0*/  SHF.R.S32.HI R35, RZ, 0x1f, R27 ;  /* 0x0000001fff237819 */ /* 0x000fc6000001141b */
[----:B-12---:R-:W-:Y:S02]  /*dbe0*/  @!P1 IMAD.WIDE R28, R17, 0x4, R24 ;  /* 0x00000004111c9825 */ /* 0x006fe400078e0218 */
[CC--:B------:R-:W-:Y:S02]  /*dbf0*/  @!P3 LEA R32, P5, R235.reuse, R24.reuse, 0x2 ;  /* 0x00000018eb20b211 */ /* 0x0c0fe400078a10ff */
[----:B------:R-:W-:Y:S01]  /*dc00*/  @!P4 LEA R30, P6, R236, R24, 0x2 ;  /* 0x00000018ec1ec211 */ /* 0x000fe200078c10ff */
[----:B------:R1:W-:Y:S01]  /*dc10*/  @!P1 ST.E.64 desc[UR50][R28.64], R8 ;  /* 0x000000081c009985 */ /* 0x0003e2000c101b32 */
[----:B------:R-:W-:Y:S02]  /*dc20*/  ISETP.GE.AND P1, PT, R234, UR4, PT ;  /* 0x00000004ea007c0c */ /* 0x000fe4000bf26270 */
[----:B------:R-:W-:Y:S02]  /*dc30*/  @!P3 LEA.HI.X R33, R235, R25, R138, 0x2, P5 ;  /* 0x00000019eb21b211 */ /* 0x000fe400028f148a */
[----:B------:R-:W-:-:S02]  /*dc40*/  ISETP.GE.AND P5, PT, R19, UR4, PT ;  /* 0x0000000413007c0c */ /* 0x000fc4000bfa6270 */
[----:B------:R-:W-:Y:S02]  /*dc50*/  @!P4 LEA.HI.X R31, R236, R25, R139, 0x2, P6 ;  /* 0x00000019ec1fc211 */ /* 0x000fe400030f148b */
[----:B------:R-:W-:-:S03]  /*dc60*/  @!P0 LEA R34, P6, R27, R24, 0x2 ;  /* 0x000000181b228211 */ /* 0x000fc600078c10ff */
[----:B------:R2:W-:Y:S01]  /*dc70*/  @!P4 ST.E.64 desc[UR50][R30.64], R10 ;  /* 0x0000000a1e00c985 */ /* 0x0005e2000c101b32 */
[----:B------:R-:W-:Y:S02]  /*dc80*/  @!P0 LEA.HI.X R35, R27, R25, R35, 0x2, P6 ;  /* 0x000000191b238211 */ /* 0x000fe400030f1423 */
[----:B-1----:R-:W-:Y:S01]  /*dc90*/  SHF.R.S32.HI R9, RZ, 0x1f, R37 ;  /* 0x0000001fff097819 */ /* 0x002fe20000011425 */
[----:B------:R1:W-:Y:S01]  /*dca0*/  @!P3 ST.E.64 desc[UR50][R32.64], R20 ;  /* 0x000000142000b985 */ /* 0x0003e2000c101b32 */
[-C--:B------:R-:W-:Y:S02]  /*dcb0*/  @!P2 LEA R36, P6, R37, R24.reuse, 0x2 ;  /* 0x000000182524a211 */ /* 0x080fe400078c10ff */
[-C--:B------:R-:W-:Y:S02]  /*dcc0*/  @!P1 LEA R8, P3, R234, R24.reuse, 0x2 ;  /* 0x00000018ea089211 */ /* 0x080fe400078610ff */
[----:B------:R-:W-:Y:S02]  /*dcd0*/  SHF.R.S32.HI R27, RZ, 0x1f, R19 ;  /* 0x0000001fff1b7819 */ /* 0x000fe40000011413 */
[----:B------:R-:W-:-:S02]  /*dce0*/  @!P5 LEA R28, P4, R19, R24, 0x2 ;  /* 0x00000018131cd211 */ /* 0x000fc400078810ff */
[-C--:B------:R-:W-:Y:S02]  /*dcf0*/  @!P2 LEA.HI.X R37, R37, R25.reuse, R9, 0x2, P6 ;  /* 0x000000192525a211 */ /* 0x080fe400030f1409 */
[-C--:B------:R-:W-:Y:S02]  /*dd00*/  @!P1 LEA.HI.X R9, R234, R25.reuse, R137, 0x2, P3 ;  /* 0x00000019ea099211 */ /* 0x080fe400018f1489 */
[----:B------:R-:W-:Y:S02]  /*dd10*/  ISETP.GE.AND P3, PT, R18, UR4, PT ;  /* 0x0000000412007c0c */ /* 0x000fe4000bf66270 */
[----:B------:R-:W-:Y:S01]  /*dd20*/  @!P5 LEA.HI.X R29, R19, R25, R27, 0x2, P4 ;  /* 0x00000019131dd211 */ /* 0x000fe200020f141b */
[----:B------:R-:W-:Y:S01]  /*dd30*/  @!P1 ST.E.64 desc[UR50][R8.64], R44 ;  /* 0x0000002c08009985 */ /* 0x000fe2000c101b32 */
[----:B------:R-:W-:Y:S02]  /*dd40*/  ISETP.GE.AND P4, PT, R233, UR4, PT ;  /* 0x00000004e9007c0c */ /* 0x000fe4000bf86270 */
[----:B--2---:R-:W-:Y:S01]  /*dd50*/  SHF.R.S32.HI R11, RZ, 0x1f, R18 ;  /* 0x0000001fff0b7819 */ /* 0x004fe20000011412 */
[----:B------:R2:W-:Y:S01]  /*dd60*/  @!P5 ST.E.64 desc[UR50][R28.64], R50 ;  /* 0x000000321c00d985 */ /* 0x0005e2000c101b32 */
[----:B------:R-:W-:-:S03]  /*dd70*/  ISETP.GE.AND P1, PT, R231, UR4, PT ;  /* 0x00000004e7007c0c */ /* 0x000fc6000bf26270 */
[----:B------:R-:W-:Y:S01]  /*dd80*/  @!P0 ST.E.64 desc[UR50][R34.64], R60 ;  /* 0x0000003c22008985 */ /* 0x000fe2000c101b32 */
[----:B------:R-:W-:Y:S02]  /*dd90*/  ISETP.GE.AND P0, PT, R232, UR4, PT ;  /* 0x00000004e8007c0c */ /* 0x000fe4000bf06270 */
[-C--:B------:R-:W-:Y:S01]  /*dda0*/  @!P3 LEA R10, P6, R18, R24.reuse, 0x2 ;  /* 0x00000018120ab211 */ /* 0x080fe200078c10ff */
[----:B------:R-:W-:Y:S01]  /*ddb0*/  @!P2 ST.E.64 desc[UR50][R36.64], R66 ;  /* 0x000000422400a985 */ /* 0x000fe2000c101b32 */
[----:B------:R-:W-:Y:S02]  /*ddc0*/  ISETP.GE.AND P2, PT, R230, UR4, PT ;  /* 0x00000004e6007c0c */ /* 0x000fe4000bf46270 */
[C---:B-1----:R-:W-:Y:S02]  /*ddd0*/  @!P4 LEA R20, P5, R233.reuse, R24, 0x2 ;  /* 0x00000018e914c211 */ /* 0x042fe400078a10ff */
[-C--:B------:R-:W-:Y:S02]  /*dde0*/  @!P3 LEA.HI.X R11, R18, R25.reuse, R11, 0x2, P6 ;  /* 0x00000019120bb211 */ /* 0x080fe400030f140b */
[----:B------:R-:W-:-:S02]  /*ddf0*/  @!P4 LEA.HI.X R21, R233, R25, R136, 0x2, P5 ;  /* 0x00000019e915c211 */ /* 0x000fc400028f1488 */
[CC--:B--2---:R-:W-:Y:S01]  /*de00*/  @!P1 LEA R28, P6, R231.reuse, R24.reuse, 0x2 ;  /* 0x00000018e71c9211 */ /* 0x0c4fe200078c10ff */
[----:B------:R1:W-:Y:S01]  /*de10*/  @!P3 ST.E.64 desc[UR50][R10.64], R68 ;  /* 0x000000440a00b985 */ /* 0x0003e2000c101b32 */
[C---:B------:R-:W-:Y:S02]  /*de20*/  @!P0 LEA R8, P3, R232.reuse, R24, 0x2 ;  /* 0x00000018e8088211 */ /* 0x040fe400078610ff */
[-C--:B------:R-:W-:Y:S01]  /*de30*/  @!P1 LEA.HI.X R29, R231, R25.reuse, R59, 0x2, P6 ;  /* 0x00000019e71d9211 */ /* 0x080fe200030f143b */
[----:B------:R2:W-:Y:S01]  /*de40*/  @!P4 ST.E.64 desc[UR50][R20.64], R74 ;  /* 0x0000004a1400c985 */ /* 0x0005e2000c101b32 */
[----:B------:R-:W-:Y:S02]  /*de50*/  ISETP.GE.AND P4, PT, R229, UR4, PT ;  /* 0x00000004e5007c0c */ /* 0x000fe4000bf86270 */
[----:B------:R-:W-:Y:S02]  /*de60*/  @!P0 LEA.HI.X R9, R232, R25, R135, 0x2, P3 ;  /* 0x00000019e8098211 */ /* 0x000fe400018f1487 */
[----:B------:R-:W-:-:S02]  /*de70*/  ISETP.GE.AND P3, PT, R228, UR4, PT ;  /* 0x00000004e4007c0c */ /* 0x000fc4000bf66270 */
[CC--:B------:R-:W-:Y:S01]  /*de80*/  @!P2 LEA R30, P5, R230.reuse, R24.reuse, 0x2 ;  /* 0x00000018e61ea211 */ /* 0x0c0fe200078a10ff */
[----:B------:R3:W-:Y:S01]  /*de90*/  @!P0 ST.E.64 desc[UR50][R8.64], R76 ;  /* 0x0000004c08008985 */ /* 0x0007e2000c101b32 */
[----:B------:R-:W-:Y:S02]  /*dea0*/  ISETP.GE.AND P0, PT, R227, UR4, PT ;  /* 0x00000004e3007c0c */ /* 0x000fe4000bf06270 */
[----:B------:R-:W-:Y:S01]  /*deb0*/  @!P2 LEA.HI.X R31, R230, R25, R58, 0x2, P5 ;  /* 0x00000019e61fa211 */ /* 0x000fe200028f143a */
[----:B------:R4:W-:Y:S01]  /*dec0*/  @!P1 ST.E.64 desc[UR50][R28.64], R82 ;  /* 0x000000521c009985 */ /* 0x0009e2000c101b32 */
[----:B------:R-:W-:Y:S02]  /*ded0*/  ISETP.GE.AND P1, PT, R226, UR4, PT ;  /* 0x00000004e2007c0c */ /* 0x000fe4000bf26270 */
[----:B-1----:R-:W-:Y:S01]  /*dee0*/  @!P4 LEA R10, P5, R229, R24, 0x2 ;  /* 0x00000018e50ac211 */ /* 0x002fe200078a10ff */
[----:B------:R1:W-:Y:S01]  /*def0*/  @!P2 ST.E.64 desc[UR50][R30.64], R84 ;  /* 0x000000541e00a985 */ /* 0x0003e2000c101b32 */
[----:B------:R-:W-:-:S02]  /*df00*/  ISETP.GE.AND P2, PT, R225, UR4, PT ;  /* 0x00000004e1007c0c */ /* 0x000fc4000bf46270 */
[-C--:B------:R-:W-:Y:S02]  /*df10*/  @!P4 LEA.HI.X R11, R229, R25.reuse, R57, 0x2, P5 ;  /* 0x00000019e50bc211 */ /* 0x080fe400028f1439 */
[CC--:B--2---:R-:W-:Y:S02]  /*df20*/  @!P3 LEA R20, P6, R228.reuse, R24.reuse, 0x2 ;  /* 0x00000018e414b211 */ /* 0x0c4fe400078c10ff */
[C---:B------:R-:W-:Y:S01]  /*df30*/  @!P0 LEA R32, P5, R227.reuse, R24, 0x2 ;  /* 0x00000018e3208211 */ /* 0x040fe200078a10ff */
[----:B------:R2:W-:Y:S01]  /*df40*/  @!P4 ST.E.64 desc[UR50][R10.64], R90 ;  /* 0x0000005a0a00c985 */ /* 0x0005e2000c101b32 */
[-C--:B------:R-:W-:Y:S02]  /*df50*/  @!P3 LEA.HI.X R21, R228, R25.reuse, R56, 0x2, P6 ;  /* 0x00000019e415b211 */ /* 0x080fe400030f1438 */
[----:B------:R-:W-:Y:S02]  /*df60*/  ISETP.GE.AND P4, PT, R224, UR4, PT ;  /* 0x00000004e0007c0c */ /* 0x000fe4000bf86270 */
[----:B------:R-:W-:Y:S01]  /*df70*/  @!P0 LEA.HI.X R33, R227, R25, R55, 0x2, P5 ;  /* 0x00000019e3218211 */ /* 0x000fe200028f1437 */
[----:B------:R5:W-:Y:S01]  /*df80*/  @!P3 ST.E.64 desc[UR50][R20.64], R92 ;  /* 0x0000005c1400b985 */ /* 0x000be2000c101b32 */
[----:B------:R-:W-:-:S02]  /*df90*/  ISETP.GE.AND P3, PT, R223, UR4, PT ;  /* 0x00000004df007c0c */ /* 0x000fc4000bf66270 */
[CC--:B---3--:R-:W-:Y:S01]  /*dfa0*/  @!P1 LEA R8, P6, R226.reuse, R24.reuse, 0x2 ;  /* 0x00000018e2089211 */ /* 0x0c8fe200078c10ff */
[----:B------:R-:W-:Y:S01]  /*dfb0*/  @!P0 ST.E.64 desc[UR50][R32.64], R98 ;  /* 0x0000006220008985 */ /* 0x000fe2000c101b32 */
[CC--:B----4-:R-:W-:Y:S02]  /*dfc0*/  @!P2 LEA R28, P5, R225.reuse, R24.reuse, 0x2 ;  /* 0x00000018e11ca211 */ /* 0x0d0fe400078a10ff */
[-C--:B------:R-:W-:Y:S02]  /*dfd0*/  @!P1 LEA.HI.X R9, R226, R25.reuse, R54, 0x2, P6 ;  /* 0x00000019e2099211 */ /* 0x080fe400030f1436 */
[----:B------:R-:W-:Y:S02]  /*dfe0*/  ISETP.GE.AND P0, PT, R222, UR4, PT ;  /* 0x00000004de007c0c */ /* 0x000fe4000bf06270 */
[----:B-1----:R-:W-:Y:S01]  /*dff0*/  @!P4 LEA R30, P6, R224, R24, 0x2 ;  /* 0x00000018e01ec211 */ /* 0x002fe200078c10ff */
[----:B------:R1:W-:Y:S01]  /*e000*/  @!P1 ST.E.64 desc[UR50][R8.64], R100 ;  /* 0x0000006408009985 */ /* 0x0003e2000c101b32 */
[----:B------:R-:W-:-:S02]  /*e010*/  @!P2 LEA.HI.X R29, R225, R25, R53, 0x2, P5 ;  /* 0x00000019e11da211 */ /* 0x000fc400028f1435 */
[-C--:B------:R-:W-:Y:S02]  /*e020*/  @!P4 LEA.HI.X R31, R224, R25.reuse, R52, 0x2, P6 ;  /* 0x00000019e01fc211 */ /* 0x080fe400030f1434 */
[----:B------:R-:W-:Y:S01]  /*e030*/  ISETP.GE.AND P1, PT, R221, UR4, PT ;  /* 0x00000004dd007c0c */ /* 0x000fe2000bf26270 */
[----:B------:R3:W-:Y:S01]  /*e040*/  @!P2 ST.E.64 desc[UR50][R28.64], R106 ;  /* 0x0000006a1c00a985 */ /* 0x0007e2000c101b32 */
[C---:B--2---:R-:W-:Y:S02]  /*e050*/  @!P3 LEA R10, P2, R223.reuse, R24, 0x2 ;  /* 0x00000018df0ab211 */ /* 0x044fe400078410ff */
[----:B------:R-:W-:Y:S01]  /*e060*/  ISETP.GE.AND P5, PT, R220, UR4, PT ;  /* 0x00000004dc007c0c */ /* 0x000fe2000bfa6270 */
[----:B------:R2:W-:Y:S01]  /*e070*/  @!P4 ST.E.64 desc[UR50][R30.64], R108 ;  /* 0x0000006c1e00c985 */ /* 0x0005e2000c101b32 */
[----:B------:R-:W-:Y:S02]  /*e080*/  @!P3 LEA.HI.X R11, R223, R25, R43, 0x2, P2 ;  /* 0x00000019df0bb211 */ /* 0x000fe400010f142b */
[----:B------:R-:W-:-:S02]  /*e090*/  ISETP.GE.AND P4, PT, R23, UR4, PT ;  /* 0x0000000417007c0c */ /* 0x000fc4000bf86270 */
[----:B------:R-:W-:Y:S01]  /*e0a0*/  ISETP.GE.AND P2, PT, R22, UR4, PT ;  /* 0x0000000416007c0c */ /* 0x000fe2000bf46270 */
[----:B------:R4:W-:Y:S01]  /*e0b0*/  @!P3 ST.E.64 desc[UR50][R10.64], R114 ;  /* 0x000000720a00b985 */ /* 0x0009e2000c101b32 */
[CC--:B-----5:R-:W-:Y:S02]  /*e0c0*/  @!P0 LEA R20, P6, R222.reuse, R24.reuse, 0x2 ;  /* 0x00000018de148211 */ /* 0x0e0fe400078c10ff */
[C---:B-1----:R-:W-:Y:S02]  /*e0d0*/  @!P1 LEA R8, P3, R221.reuse, R24, 0x2 ;  /* 0x00000018dd089211 */ /* 0x042fe400078610ff */
[-C--:B------:R-:W-:Y:S02]  /*e0e0*/  @!P0 LEA.HI.X R21, R222, R25.reuse, R42, 0x2, P6 ;  /* 0x00000019de158211 */ /* 0x080fe400030f142a */
[----:B------:R-:W-:-:S03]  /*e0f0*/  @!P1 LEA.HI.X R9, R221, R25, R41, 0x2, P3 ;  /* 0x00000019dd099211 */ /* 0x000fc600018f1429 */
[----:B------:R4:W-:Y:S01]  /*e100*/  @!P0 ST.E.64 desc[UR50][R20.64], R116 ;  /* 0x0000007414008985 */ /* 0x0009e2000c101b32 */
[-C--:B---3--:R-:W-:Y:S02]  /*e110*/  @!P5 LEA R28, P0, R220, R24.reuse, 0x2 ;  /* 0x00000018dc1cd211 */ /* 0x088fe400078010ff */
[CC--:B--2---:R-:W-:Y:S01]  /*e120*/  @!P4 LEA R30, P3, R23.reuse, R24.reuse, 0x2 ;  /* 0x00000018171ec211 */ /* 0x0c4fe200078610ff */
[----:B------:R4:W-:Y:S01]  /*e130*/  @!P1 ST.E.64 desc[UR50][R8.64], R122 ;  /* 0x0000007a08009985 */ /* 0x0009e2000c101b32 */
[----:B------:R-:W-:Y:S02]  /*e140*/  @!P2 LEA R24, P6, R22, R24, 0x2 ;  /* 0x000000181618a211 */ /* 0x000fe400078c10ff */
[-C--:B------:R-:W-:Y:S02]  /*e150*/  @!P5 LEA.HI.X R29, R220, R25.reuse, R40, 0x2, P0 ;  /* 0x00000019dc1dd211 */ /* 0x080fe400000f1428 */
[-C--:B------:R-:W-:Y:S02]  /*e160*/  @!P4 LEA.HI.X R31, R23, R25.reuse, R39, 0x2, P3 ;  /* 0x00000019171fc211 */ /* 0x080fe400018f1427 */
[----:B------:R-:W-:Y:S01]  /*e170*/  @!P2 LEA.HI.X R25, R22, R25, R38, 0x2, P6 ;  /* 0x000000191619a211 */ /* 0x000fe200030f1426 */
[----:B------:R4:W-:Y:S04]  /*e180*/  @!P5 ST.E.64 desc[UR50][R28.64], R124 ;  /* 0x0000007c1c00d985 */ /* 0x0009e8000c101b32 */
[----:B------:R4:W-:Y:S04]  /*e190*/  @!P4 ST.E.64 desc[UR50][R30.64], R130 ;  /* 0x000000821e00c985 */ /* 0x0009e8000c101b32 */
[----:B------:R4:W-:Y:S02]  /*e1a0*/  @!P2 ST.E.64 desc[UR50][R24.64], R132 ;  /* 0x000000841800a985 */ /* 0x0009e4000c101b32 */
.L_x_3309:
[----:B------:R-:W-:Y:S05]  /*e1b0*/  BSYNC B1 ;  /* 0x0000000000017941 */ /* 0x000fea0003800000 */
.L_x_3308:
[----:B------:R-:W-:Y:S01]  /*e1c0*/  ISETP.GE.AND P0, PT, R26, R3, PT ;  /* 0x000000031a00720c */ /* 0x000fe20003f06270 */
[----:B----4-:R3:W4:Y:S04]  /*e1d0*/  SHFL.IDX PT, R9, R2, 0x1, 0x1c1f ;  /* 0x003c1f0002097f89 */ /* 0x01072800000e0000 */
[----:B------:R3:W0:Y:S08]  /*e1e0*/  SHFL.IDX PT, R8, R0, 0x1, 0x1c1f ;  /* 0x003c1f0000087f89 */ /* 0x00063000000e0000 */
[----:B---3--:R-:W-:Y:S05]  /*e1f0*/  @P0 BRA `(.L_x_3307) ;  /* 0x0000001400180947 */ /* 0x008fea0003800000 */
[----:B------:R-:W-:Y:S01]  /*e200*/  ULDC UR4, c[0x0][0xac8] ;  /* 0x0002b20000047ab9 */ /* 0x000fe20000000800 */
[C---:B------:R-:W-:Y:S01]  /*e210*/  VIADD R27, R17.reuse, 0x30 ;  /* 0x00000030111b7836 */ /* 0x040fe20000000000 */
[C---:B------:R-:W-:Y:S01]  /*e220*/  ISETP.GE.AND P0, PT, R17.reuse, UR4, PT ;  /* 0x0000000411007c0c */ /* 0x040fe2000bf06270 */
[----:B--2---:R-:W-:Y:S01]  /*e230*/  VIADD R25, R17, 0x28 ;  /* 0x0000002811197836 */ /* 0x004fe20000000000 */
[----:B------:R-:W-:Y:S02]  /*e240*/  ISETP.GE.AND P1, PT, R236, UR4, PT ;  /* 0x00000004ec007c0c */ /* 0x000fe4000bf26270 */
[----:B------:R-:W-:Y:S02]  /*e250*/  ISETP.GE.AND P5, PT, R235, UR4, PT ;  /* 0x00000004eb007c0c */ /* 0x000fe4000bfa6270 */
[----:B------:R-:W-:Y:S02]  /*e260*/  ISETP.GE.AND P2, PT, R234, UR4, PT ;  /* 0x00000004ea007c0c */ /* 0x000fe4000bf46270 */
[----:B------:R-:W-:-:S02]  /*e270*/  ISETP.GE.AND P4, PT, R19, UR4, PT ;  /* 0x0000000413007c0c */ /* 0x000fc4000bf86270 */
[----:B------:R-:W-:Y:S02]  /*e280*/  ISETP.GE.AND P3, PT, R25, UR4, PT ;  /* 0x0000000419007c0c */ /* 0x000fe4000bf66270 */
[----:B------:R-:W-:Y:S01]  /*e290*/  SHF.R.S32.HI R28, RZ, 0x1f, R19 ;  /* 0x0000001fff1c7819 */ /* 0x000fe20000011413 */
[----:B0---4-:R-:W-:Y:S01]  /*e2a0*/  @!P0 IMAD.WIDE R2, R17, 0x4, R8 ;  /* 0x0000000411028825 */ /* 0x011fe200078e0208 */
[----:B------:R-:W-:-:S03]  /*e2b0*/  SHF.R.S32.HI R0, RZ, 0x1f, R25 ;  /* 0x0000001fff007819 */ /* 0x000fc60000011419 */
[CC--:B------:R-:W-:Y:S01]  /*e2c0*/  @!P5 LEA R20, P6, R235.reuse, R8.reuse, 0x2 ;  /* 0x00000008eb14d211 */ /* 0x0c0fe200078c10ff */
[----:B------:R0:W-:Y:S01]  /*e2d0*/  @!P0 ST.E.64 desc[UR50][R2.64], R12 ;  /* 0x0000000c02008985 */ /* 0x0001e2000c101b32 */
[C---:B------:R-:W-:Y:S02]  /*e2e0*/  @!P1 LEA R10, P0, R236.reuse, R8, 0x2 ;  /* 0x00000008ec0a9211 */ /* 0x040fe400078010ff */
[-C--:B------:R-:W-:Y:S02]  /*e2f0*/  @!P5 LEA.HI.X R21, R235, R9.reuse, R138, 0x2, P6 ;  /* 0x00000009eb15d211 */ /* 0x080fe400030f148a */
[----:B------:R-:W-:Y:S02]  /*e300*/  @!P1 LEA.HI.X R11, R236, R9, R139, 0x2, P0 ;  /* 0x00000009ec0b9211 */ /* 0x000fe400000f148b */
[----:B------:R-:W-:-:S03]  /*e310*/  ISETP.GE.AND P0, PT, R27, UR4, PT ;  /* 0x000000041b007c0c */ /* 0x000fc6000bf06270 */
[----:B------:R2:W-:Y:S01]  /*e320*/  @!P1 ST.E.64 desc[UR50][R10.64], R14 ;  /* 0x0000000e0a009985 */ /* 0x0005e2000c101b32 */
[-C--:B-1----:R-:W-:Y:S02]  /*e330*/  @!P3 LEA R24, P1, R25, R8.reuse, 0x2 ;  /* 0x000000081918b211 */ /* 0x082fe400078210ff */
[C---:B0-----:R-:W-:Y:S01]  /*e340*/  @!P2 LEA R2, P6, R234.reuse, R8, 0x2 ;  /* 0x00000008ea02a211 */ /* 0x041fe200078c10ff */
[----:B------:R-:W-:Y:S01]  /*e350*/  @!P5 ST.E.64 desc[UR50][R20.64], R46 ;  /* 0x0000002e1400d985 */ /* 0x000fe2000c101b32 */
[----:B------:R-:W-:Y:S02]  /*e360*/  SHF.R.S32.HI R13, RZ, 0x1f, R27 ;  /* 0x0000001fff0d7819 */ /* 0x000fe4000001141b */
[----:B------:R-:W-:-:S03]  /*e370*/  @!P2 LEA.HI.X R3, R234, R9, R137, 0x2, P6 ;  /* 0x00000009ea03a211 */ /* 0x000fc600030f1489 */
[-C--:B------:R-:W-:Y:S02]  /*e380*/  @!P0 LEA R26, P5, R27, R8.reuse, 0x2 ;  /* 0x000000081b1a8211 */ /* 0x080fe400078a10ff */
[----:B------:R-:W-:Y:S01]  /*e390*/  @!P4 LEA R12, P6, R19, R8, 0x2 ;  /* 0x00000008130cc211 */ /* 0x000fe200078c10ff */
[----:B------:R0:W-:Y:S01]  /*e3a0*/  @!P2 ST.E.64 desc[UR50][R2.64], R48 ;  /* 0x000000300200a985 */ /* 0x0001e2000c101b32 */
[-C--:B------:R-:W-:Y:S02]  /*e3b0*/  @!P0 LEA.HI.X R27, R27, R9.reuse, R13, 0x2, P5 ;  /* 0x000000091b1b8211 */ /* 0x080fe400028f140d */
[-C--:B------:R-:W-:Y:S02]  /*e3c0*/  @!P3 LEA.HI.X R25, R25, R9.reuse, R0, 0x2, P1 ;  /* 0x000000091919b211 */ /* 0x080fe400008f1400 */
[----:B------:R-:W-:Y:S02]  /*e3d0*/  @!P4 LEA.HI.X R13, R19, R9, R28, 0x2, P6 ;  /* 0x00000009130dc211 */ /* 0x000fe400030f141c */
[----:B------:R-:W-:-:S02]  /*e3e0*/  ISETP.GE.AND P1, PT, R18, UR4, PT ;  /* 0x0000000412007c0c */ /* 0x000fc4000bf26270 */
[----:B--2---:R-:W-:Y:S01]  /*e3f0*/  SHF.R.S32.HI R11, RZ, 0x1f, R18 ;  /* 0x0000001fff0b7819 */ /* 0x004fe20000011412 */
[----:B------:R1:W-:Y:S01]  /*e400*/  @!P4 ST.E.64 desc[UR50][R12.64], R62 ;  /* 0x0000003e0c00c985 */ /* 0x0003e2000c101b32 */
[----:B------:R-:W-:Y:S02]  /*e410*/  ISETP.GE.AND P4, PT, R233, UR4, PT ;  /* 0x00000004e9007c0c */ /* 0x000fe4000bf86270 */
[----:B------:R-:W-:Y:S01]  /*e420*/  ISETP.GE.AND P2, PT, R232, UR4, PT ;  /* 0x00000004e8007c0c */ /* 0x000fe2000bf46270 */
[----:B------:R-:W-:Y:S01]  /*e430*/  @!P3 ST.E.64 desc[UR50][R24.64], R64 ;  /* 0x000000401800b985 */ /* 0x000fe2000c101b32 */
[----:B------:R-:W-:-:S03]  /*e440*/  ISETP.GE.AND P3, PT, R231, UR4, PT ;  /* 0x00000004e7007c0c */ /* 0x000fc6000bf66270 */
[----:B------:R-:W-:Y:S02]  /*e450*/  @!P0 ST.E.64 desc[UR50][R26.64], R70 ;  /* 0x000000461a008985 */ /* 0x000fe4000c101b32 */
[----:B------:R-:W-:-:S04]  /*e460*/  @!P1 LEA R10, P5, R18, R8, 0x2 ;  /* 0x00000008120a9211 */ /* 0x000fc800078a10ff */
[-C--:B------:R-:W-:Y:S02]  /*e470*/  @!P1 LEA.HI.X R11, R18, R9.reuse, R11, 0x2, P5 ;  /* 0x00000009120b9211 */ /* 0x080fe400028f140b */
[CC--:B------:R-:W-:Y:S02]  /*e480*/  @!P4 LEA R14, P0, R233.reuse, R8.reuse, 0x2 ;  /* 0x00000008e90ec211 */ /* 0x0c0fe400078010ff */
[----:B0-----:R-:W-:Y:S01]  /*e490*/  @!P2 LEA R2, P6, R232, R8, 0x2 ;  /* 0x00000008e802a211 */ /* 0x001fe200078c10ff */
[----:B------:R0:W-:Y:S01]  /*e4a0*/  @!P1 ST.E.64 desc[UR50][R10.64], R72 ;  /* 0x000000480a009985 */ /* 0x0001e2000c101b32 */
[----:B------:R-:W-:Y:S02]  /*e4b0*/  @!P4 LEA.HI.X R15, R233, R9, R136, 0x2, P0 ;  /* 0x00000009e90fc211 */ /* 0x000fe400000f1488 */
[----:B------:R-:W-:Y:S02]  /*e4c0*/  ISETP.GE.AND P1, PT, R230, UR4, PT ;  /* 0x00000004e6007c0c */ /* 0x000fe4000bf26270 */
[----:B------:R-:W-:Y:S01]  /*e4d0*/  ISETP.GE.AND P0, PT, R229, UR4, PT ;  /* 0x00000004e5007c0c */ /* 0x000fe2000bf06270 */
[----:B------:R-:W-:Y:S01]  /*e4e0*/  @!P4 ST.E.64 desc[UR50][R14.64], R78 ;  /* 0x0000004e0e00c985 */ /* 0x000fe2000c101b32 */
[----:B------:R-:W-:-:S02]  /*e4f0*/  ISETP.GE.AND P4, PT, R228, UR4, PT ;  /* 0x00000004e4007c0c */ /* 0x000fc4000bf86270 */
[C---:B-1----:R-:W-:Y:S02]  /*e500*/  @!P3 LEA R12, P5, R231.reuse, R8, 0x2 ;  /* 0x00000008e70cb211 */ /* 0x042fe400078a10ff */
[-C--:B------:R-:W-:Y:S02]  /*e510*/  @!P2 LEA.HI.X R3, R232, R9.reuse, R135, 0x2, P6 ;  /* 0x00000009e803a211 */ /* 0x080fe400030f1487 */
[----:B------:R-:W-:-:S03]  /*e520*/  @!P3 LEA.HI.X R13, R231, R9, R59, 0x2, P5 ;  /* 0x00000009e70db211 */ /* 0x000fc600028f143b */
[CC--:B0-----:R-:W-:Y:S01]  /*e530*/  @!P1 LEA R10, P5, R230.reuse, R8.reuse, 0x2 ;  /* 0x00000008e60a9211 */ /* 0x0c1fe200078a10ff */
[----:B------:R0:W-:Y:S01]  /*e540*/  @!P2 ST.E.64 desc[UR50][R2.64], R80 ;  /* 0x000000500200a985 */ /* 0x0001e2000c101b32 */
[----:B------:R-:W-:Y:S02]  /*e550*/  ISETP.GE.AND P2, PT, R227, UR4, PT ;  /* 0x00000004e3007c0c */ /* 0x000fe4000bf46270 */
[CC--:B------:R-:W-:Y:S01]  /*e560*/  @!P0 LEA R20, P6, R229.reuse, R8.reuse, 0x2 ;  /* 0x00000008e5148211 */ /* 0x0c0fe200078c10ff */
[----:B------:R1:W-:Y:S01]  /*e570*/  @!P3 ST.E.64 desc[UR50][R12.64], R86 ;  /* 0x000000560c00b985 */ /* 0x0003e2000c101b32 */
[-C--:B------:R-:W-:Y:S02]  /*e580*/  @!P1 LEA.HI.X R11, R230, R9.reuse, R58, 0x2, P5 ;  /* 0x00000009e60b9211 */ /* 0x080fe400028f143a */
[----:B------:R-:W-:Y:S02]  /*e590*/  ISETP.GE.AND P3, PT, R226, UR4, PT ;  /* 0x00000004e2007c0c */ /* 0x000fe4000bf66270 */
[----:B------:R-:W-:Y:S01]  /*e5a0*/  @!P4 LEA R24, P5, R228, R8, 0x2 ;  /* 0x00000008e418c211 */ /* 0x000fe200078a10ff */
[----:B------:R2:W-:Y:S01]  /*e5b0*/  @!P1 ST.E.64 desc[UR50][R10.64], R88 ;  /* 0x000000580a009985 */ /* 0x0005e2000c101b32 */
[----:B------:R-:W-:-:S02]  /*e5c0*/  @!P0 LEA.HI.X R21, R229, R9, R57, 0x2, P6 ;  /* 0x00000009e5158211 */ /* 0x000fc400030f1439 */
[----:B------:R-:W-:Y:S02]  /*e5d0*/  @!P4 LEA.HI.X R25, R228, R9, R56, 0x2, P5 ;  /* 0x00000009e419c211 */ /* 0x000fe400028f1438 */
[----:B------:R-:W-:Y:S01]  /*e5e0*/  ISETP.GE.AND P1, PT, R225, UR4, PT ;  /* 0x00000004e1007c0c */ /* 0x000fe2000bf26270 */
[----:B------:R3:W-:Y:S01]  /*e5f0*/  @!P0 ST.E.64 desc[UR50][R20.64], R94 ;  /* 0x0000005e14008985 */ /* 0x0007e2000c101b32 */
[----:B0-----:R-:W-:-:S03]  /*e600*/  @!P2 LEA R2, P0, R227, R8, 0x2 ;  /* 0x00000008e302a211 */ /* 0x001fc600078010ff */
[----:B------:R-:W-:Y:S01]  /*e610*/  @!P4 ST.E.64 desc[UR50][R24.64], R96 ;  /* 0x000000601800c985 */ /* 0x000fe2000c101b32 */
[----:B------:R-:W-:Y:S02]  /*e620*/  ISETP.GE.AND P4, PT, R224, UR4, PT ;  /* 0x00000004e0007c0c */ /* 0x000fe4000bf86270 */
[CC--:B-1----:R-:W-:Y:S02]  /*e630*/  @!P3 LEA R12, P5, R226.reuse, R8.reuse, 0x2 ;  /* 0x00000008e20cb211 */ /* 0x0c2fe400078a10ff */
[-C--:B------:R-:W-:Y:S02]  /*e640*/  @!P2 LEA.HI.X R3, R227, R9.reuse, R55, 0x2, P0 ;  /* 0x00000009e303a211 */ /* 0x080fe400000f1437 */
[----:B------:R-:W-:Y:S02]  /*e650*/  ISETP.GE.AND P0, PT, R223, UR4, PT ;  /* 0x00000004df007c0c */ /* 0x000fe4000bf06270 */
[----:B------:R-:W-:Y:S01]  /*e660*/  @!P3 LEA.HI.X R13, R226, R9, R54, 0x2, P5 ;  /* 0x00000009e20db211 */ /* 0x000fe200028f1436 */
[----:B------:R0:W-:Y:S01]  /*e670*/  @!P2 ST.E.64 desc[UR50][R2.64], R102 ;  /* 0x000000660200a985 */ /* 0x0001e2000c101b32 */
[----:B------:R-:W-:-:S02]  /*e680*/  @!P1 LEA R14, P6, R225, R8, 0x2 ;  /* 0x00000008e10e9211 */ /* 0x000fc400078c10ff */
[----:B------:R-:W-:Y:S01]  /*e690*/  ISETP.GE.AND P2, PT, R222, UR4, PT ;  /* 0x00000004de007c0c */ /* 0x000fe2000bf46270 */
[----:B------:R1:W-:Y:S01]  /*e6a0*/  @!P3 ST.E.64 desc[UR50][R12.64], R104 ;  /* 0x000000680c00b985 */ /* 0x0003e2000c101b32 */
[-C--:B------:R-:W-:Y:S02]  /*e6b0*/  @!P1 LEA.HI.X R15, R225, R9.reuse, R53, 0x2, P6 ;  /* 0x00000009e10f9211 */ /* 0x080fe400030f1435 */
[C---:B--2---:R-:W-:Y:S02]  /*e6c0*/  @!P4 LEA R10, P3, R224.reuse, R8, 0x2 ;  /* 0x00000008e00ac211 */ /* 0x044fe400078610ff */
[----:B------:R-:W-:Y:S01]  /*e6d0*/  ISETP.GE.AND P5, PT, R221, UR4, PT ;  /* 0x00000004dd007c0c */ /* 0x000fe2000bfa6270 */
[----:B------:R2:W-:Y:S01]  /*e6e0*/  @!P1 ST.E.64 desc[UR50][R14.64], R110 ;  /* 0x0000006e0e009985 */ /* 0x0005e2000c101b32 */
[----:B------:R-:W-:Y:S02]  /*e6f0*/  @!P4 LEA.HI.X R11, R224, R9, R52, 0x2, P3 ;  /* 0x00000009e00bc211 */ /* 0x000fe400018f1434 */
[----:B------:R-:W-:-:S02]  /*e700*/  ISETP.GE.AND P3, PT, R220, UR4, PT ;  /* 0x00000004dc007c0c */ /* 0x000fc4000bf66270 */
[----:B------:R-:W-:Y:S01]  /*e710*/  ISETP.GE.AND P1, PT, R23, UR4, PT ;  /* 0x0000000417007c0c */ /* 0x000fe2000bf26270 */
[----:B------:R4:W-:Y:S01]  /*e720*/  @!P4 ST.E.64 desc[UR50][R10.64], R112 ;  /* 0x000000700a00c985 */ /* 0x0009e2000c101b32 */
[CC--:B---3--:R-:W-:Y:S02]  /*e730*/  @!P0 LEA R20, P6, R223.reuse, R8.reuse, 0x2 ;  /* 0x00000008df148211 */ /* 0x0c8fe400078c10ff */
[C---:B0-----:R-:W-:Y:S02]  /*e740*/  @!P2 LEA R2, P4, R222.reuse, R8, 0x2 ;  /* 0x00000008de02a211 */ /* 0x041fe400078810ff */
[-C--:B------:R-:W-:Y:S02]  /*e750*/  @!P0 LEA.HI.X R21, R223, R9.reuse, R43, 0x2, P6 ;  /* 0x00000009df158211 */ /* 0x080fe400030f142b */
[----:B------:R-:W-:-:S03]  /*e760*/  @!P2 LEA.HI.X R3, R222, R9, R42, 0x2, P4 ;  /* 0x00000009de03a211 */ /* 0x000fc600020f142a */
[----:B------:R4:W-:Y:S01]  /*e770*/  @!P0 ST.E.64 desc[UR50][R20.64], R118 ;  /* 0x0000007614008985 */ /* 0x0009e2000c101b32 */
[-C--:B-1----:R-:W-:Y:S02]  /*e780*/  @!P5 LEA R12, P0, R221, R8.reuse, 0x2 ;  /* 0x00000008dd0cd211 */ /* 0x082fe400078010ff */
[CC--:B--2---:R-:W-:Y:S01]  /*e790*/  @!P3 LEA R14, P4, R220.reuse, R8.reuse, 0x2 ;  /* 0x00000008dc0eb211 */ /* 0x0c4fe200078810ff */
[----:B------:R4:W-:Y:S01]  /*e7a0*/  @!P2 ST.E.64 desc[UR50][R2.64], R120 ;  /* 0x000000780200a985 */ /* 0x0009e2000c101b32 */
[----:B------:R-:W-:Y:S02]  /*e7b0*/  @!P1 LEA R24, P6, R23, R8, 0x2 ;  /* 0x0000000817189211 */ /* 0x000fe400078c10ff */
        /* <DEDUP_REMOVED lines=8> */
[----:B----4-:R-:W-:-:S04]  /*e840*/  LEA R2, P0, R22, R8, 0x2 ;  /* 0x0000000816027211 */ /* 0x010fc800078010ff */
[----:B------:R-:W-:-:S05]  /*e850*/  LEA.HI.X R3, R22, R9, R38, 0x2, P0 ;  /* 0x0000000916037211 */ /* 0x000fca00000f1426 */
[----:B------:R3:W-:Y:S01]  /*e860*/  ST.E.64 desc[UR50][R2.64], R6 ;  /* 0x0000000602007985 */ /* 0x0007e2000c101b32 */
[----:B------:R-:W-:Y:S05]  /*e870*/  BRA `(.L_x_3307) ;  /* 0x0000000c00787947 */ /* 0x000fea0003800000 */
.L_x_3298:
        /* <DEDUP_REMOVED lines=22> */
[----:B0-----:R-:W-:-:S05]  /*e9e0*/  VIADD R7, R7, 0xffffff80 ;  /* 0xffffff8007077836 */ /* 0x001fca0000000000 */
[----:B------:R-:W-:Y:S02]  /*e9f0*/  ISETP.GT.AND P0, PT, R7, 0x7f, PT ;  /* 0x0000007f0700780c */ /* 0x000fe40003f04270 */
[----:B--2---:R-:W-:-:S13]  /*ea00*/  @P1 R2UR UR4, R6 ;  /* 0x00000000060412ca */ /* 0x004fda00000e0000 */
[----:B------:R-:W-:Y:S01]  /*ea10*/  USHF.R.S32.HI UR16, URZ, 0x1f, UR4 ;  /* 0x0000001f3f107899 */ /* 0x000fe20008011404 */
[----:B-1----:R-:W-:Y:S11]  /*ea20*/  @P2 BRA `(.L_x_3310) ;  /* 0x0000000000102947 */ /* 0x002ff60003800000 */
[----:B------:R-:W-:Y:S05]  /*ea30*/  @!P1 BRA `(.L_x_3310) ;  /* 0x00000000000c9947 */ /* 0x000fea0003800000 */
[----:B------:R-:W2:Y:S04]  /*ea40*/  LDG.E R5, desc[UR50][R2.64] ;  /* 0x0000003202057981 */ /* 0x000ea8000c1e1900 */
[----:B-----5:R-:W2:Y:S02]  /*ea50*/  LDG.E R0, desc[UR50][R2.64+0x4] ;  /* 0x0000043202007981 */ /* 0x020ea4000c1e1900 */
[----:B--2---:R-:W-:-:S07]  /*ea60*/  IMAD.IADD R0, R0, 0x1, -R5 ;  /* 0x0000000100007824 */ /* 0x004fce00078e0a05 */
.L_x_3310:
[----:B------:R-:W-:Y:S01]  /*ea70*/  USEL UR36, UR36, URZ, !UP0 ;  /* 0x0000003f24247287 */ /* 0x000fe2000c000000 */
[----:B------:R-:W-:Y:S01]  /*ea80*/  BSSY B1, `(.L_x_3311) ;  /* 0x0000039000017945 */ /* 0x000fe20003800000 */
[----:B------:R-:W-:-:S03]  /*ea90*/  USEL UR37, UR37, URZ, !UP0 ;  /* 0x0000003f25257287 */ /* 0x000fc6000c000000 */
[----:B------:R-:W-:Y:S09]  /*eaa0*/  @P0 BRA `(.L_x_3312) ;  /* 0x0000000000d80947 */ /* 0x000ff20003800000 */
[----:B------:R-:W0:Y:S01]  /*eab0*/  S2R R3, SR_TID.X ;  /* 0x0000000000037919 */ /* 0x000e220000002100 */
[----:B------:R-:W1:Y:S01]  /*eac0*/  LDC R9, c[0x0][0xbe8] ;  /* 0x0002fa00ff097b82 */ /* 0x000e620000000800 */
[----:B------:R-:W-:-:S04]  /*ead0*/  IMAD.U32 R2, RZ, RZ, UR42 ;  /* 0x0000002aff027e24 */ /* 0x000fc8000f8e00ff */
[----:B0-----:R-:W-:Y:S02]  /*eae0*/  IMAD R2, R2, 0x80, R3 ;  /* 0x0000008002027824 */ /* 0x001fe400078e0203 */
[----:B-1---5:R-:W-:Y:S02]  /*eaf0*/  IMAD R3, R0, R9, RZ ;  /* 0x0000000900037224 */ /* 0x022fe400078e02ff */
[----:B------:R-:W-:-:S05]  /*eb00*/  VIADD R4, R2, 0xffffff80 ;  /* 0xffffff8002047836 */ /* 0x000fca0000000000 */
        /* <DEDUP_REMOVED lines=48> */
.L_x_3312:
[----:B------:R-:W-:Y:S05]  /*ee10*/  BSYNC B1 ;  /* 0x0000000000017941 */ /* 0x000fea0003800000 */
.L_x_3311:
[----:B------:R-:W-:-:S06]  /*ee20*/  UISETP.GT.AND UP0, UPT, UR44, 0x1, UPT ;  /* 0x000000012c00788c */ /* 0x000fcc000bf04270 */
[----:B------:R-:W-:-:S13]  /*ee30*/  PLOP3.LUT P0, PT, PT, PT, UP0, 0x80, 0x0 ;  /* 0x000000000000781c */ /* 0x000fda0003f0f008 */
[----:B------:R-:W-:Y:S05]  /*ee40*/  @P0 BRA `(.L_x_3307) ;  /* 0x0000000800040947 */ /* 0x000fea0003800000 */
[----:B------:R-:W1:Y:S01]  /*ee50*/  LDC R11, c[0x0][0xbe8] ;  /* 0x0002fa00ff0b7b82 */ /* 0x000e620000000800 */
[----:B------:R-:W-:Y:S01]  /*ee60*/  ULDC.64 UR12, c[0x0][0xaa0] ;  /* 0x0002a800000c7ab9 */ /* 0x000fe20000000a00 */
[--C-:B------:R-:W-:Y:S01]  /*ee70*/  IMAD R2, R16, 0x20, R237.reuse ;  /* 0x0000002010027824 */ /* 0x100fe200078e02ed */
[----:B------:R-:W-:Y:S01]  /*ee80*/  UIMAD UR10, UR16, UR12, URZ ;  /* 0x0000000c100a72a4 */ /* 0x000fe2000f8e023f */
[----:B0-----:R-:W-:Y:S01]  /*ee90*/  IMAD.U32 R5, RZ, RZ, UR42 ;  /* 0x0000002aff057e24 */ /* 0x001fe2000f8e00ff */
[----:B------:R-:W-:Y:S01]  /*eea0*/  UIMAD.WIDE.U32 UR8, UR4, UR12, URZ ;  /* 0x0000000c040872a5 */ /* 0x000fe2000f8e003f */
[----:B------:R-:W-:Y:S01]  /*eeb0*/  IMAD.U32 R8, RZ, RZ, UR42 ;  /* 0x0000002aff087e24 */ /* 0x000fe2000f8e00ff */
[----:B------:R-:W-:Y:S01]  /*eec0*/  UIMAD UR10, UR4, UR13, UR10 ;  /* 0x0000000d040a72a4 */ /* 0x000fe2000f8e020a */
[----:B------:R-:W-:Y:S01]  /*eed0*/  IMAD R6, R5, 0x80, R2 ;  /* 0x0000008005067824 */ /* 0x000fe200078e0202 */
[----:B------:R-:W-:Y:S01]  /*eee0*/  BSSY B1, `(.L_x_3313) ;  /* 0x0000041000017945 */ /* 0x000fe20003800000 */
[----:B------:R-:W-:Y:S01]  /*eef0*/  IMAD R8, R8, 0x80, R237 ;  /* 0x0000008008087824 */ /* 0x000fe200078e02ed */
[----:B------:R-:W-:Y:S01]  /*ef00*/  UIADD3 UR9, UR9, UR10, URZ ;  /* 0x0000000a09097290 */ /* 0x000fe2000fffe03f */
[----:B------:R-:W-:-:S02]  /*ef10*/  IMAD.MOV.U32 R5, RZ, RZ, R6 ;  /* 0x000000ffff057224 */ /* 0x000fc400078e0006 */
[----:B------:R-:W-:Y:S02]  /*ef20*/  ULDC.64 UR10, c[0x0][0xae8] ;  /* 0x0002ba00000a7ab9 */ /* 0x000fe40000000a00 */
[----:B------:R-:W-:-:S04]  /*ef30*/  UIMAD.WIDE.U32 UR8, UR39, UR10, UR8 ;  /* 0x0000000a270872a5 */ /* 0x000fc8000f8e0008 */
[----:B------:R-:W-:-:S03]  /*ef40*/  UIMAD UR9, UR39, UR11, UR9 ;  /* 0x0000000b270972a4 */ /* 0x000fc6000f8e0209 */
[----:B------:R-:W-:Y:S01]  /*ef50*/  ULDC.64 UR10, c[0x0][0xaf0] ;  /* 0x0002bc00000a7ab9 */ /* 0x000fe20000000a00 */
[----:B-1----:R-:W-:Y:S01]  /*ef60*/  ISETP.NE.AND P0, PT, R11, 0x1, PT ;  /* 0x000000010b00780c */ /* 0x002fe20003f05270 */
[----:B------:R-:W-:-:S04]  /*ef70*/  UIMAD UR37, UR37, UR10, URZ ;  /* 0x0000000a252572a4 */ /* 0x000fc8000f8e023f */
[----:B------:R-:W-:Y:S02]  /*ef80*/  UIMAD UR4, UR36, UR11, UR37 ;  /* 0x0000000b240472a4 */ /* 0x000fe4000f8e0225 */
[----:B------:R-:W-:-:S03]  /*ef90*/  UIMAD.WIDE.U32 UR36, UR36, UR10, UR8 ;  /* 0x0000000a242472a5 */ /* 0x000fc6000f8e0008 */
[----:B------:R-:W-:Y:S01]  /*efa0*/  ULDC.64 UR8, c[0x0][0xae0] ;  /* 0x0002b80000087ab9 */ /* 0x000fe20000000a00 */
[----:B------:R-:W-:Y:S02]  /*efb0*/  UIADD3 UR4, UR37, UR4, URZ ;  /* 0x0000000425047290 */ /* 0x000fe4000fffe03f */
[----:B------:R-:W0:Y:S08]  /*efc0*/  @P0 LDC R3, c[0x0][0xbec] ;  /* 0x0002fb00ff030b82 */ /* 0x000e300000000800 */
[----:B------:R-:W1:Y:S01]  /*efd0*/  @P0 LDC R7, c[0x0][0xbf0] ;  /* 0x0002fc00ff070b82 */ /* 0x000e620000000800 */
[----:B0-----:R-:W-:-:S04]  /*efe0*/  @P0 IMAD.HI.U32 R2, R6, R3, RZ ;  /* 0x0000000306020227 */ /* 0x001fc800078e00ff */
[----:B------:R-:W-:Y:S02]  /*eff0*/  IMAD.U32 R3, RZ, RZ, UR37 ;  /* 0x00000025ff037e24 */ /* 0x000fe4000f8e00ff */
[----:B------:R-:W-:Y:S01]  /*f000*/  IMAD.U32 R3, RZ, RZ, UR4 ;  /* 0x00000004ff037e24 */ /* 0x000fe2000f8e00ff */
[----:B-1----:R-:W-:-:S04]  /*f010*/  @P0 SHF.R.U32.HI R5, RZ, R7, R2 ;  /* 0x00000007ff050219 */ /* 0x002fc80000011602 */
[--C-:B------:R-:W-:Y:S01]  /*f020*/  SHF.R.S32.HI R2, RZ, 0x1f, R5.reuse ;  /* 0x0000001fff027819 */ /* 0x100fe20000011405 */
[----:B------:R-:W-:-:S04]  /*f030*/  IMAD.MOV R7, RZ, RZ, -R5 ;  /* 0x000000ffff077224 */ /* 0x000fc800078e0a05 */
[----:B------:R-:W-:Y:S02]  /*f040*/  IMAD R4, R2, UR8, RZ ;  /* 0x0000000802047c24 */ /* 0x000fe4000f8e02ff */
[----:B------:R-:W-:Y:S02]  /*f050*/  IMAD R7, R11, R7, R6 ;  /* 0x000000070b077224 */ /* 0x000fe400078e0206 */
[----:B------:R-:W-:Y:S02]  /*f060*/  IMAD.U32 R2, RZ, RZ, UR36 ;  /* 0x00000024ff027e24 */ /* 0x000fe4000f8e00ff */
[C---:B------:R-:W-:Y:S01]  /*f070*/  IMAD R9, R5.reuse, UR9, R4 ;  /* 0x0000000905097c24 */ /* 0x040fe2000f8e0204 */
[----:B------:R-:W-:Y:S01]  /*f080*/  SHF.R.S32.HI R4, RZ, 0x1f, R7 ;  /* 0x0000001fff047819 */ /* 0x000fe20000011407 */
[----:B------:R-:W-:Y:S01]  /*f090*/  IMAD.WIDE.U32 R2, R5, UR8, R2 ;  /* 0x0000000805027c25 */ /* 0x000fe2000f8e0002 */
[----:B------:R-:W-:-:S03]  /*f0a0*/  ULDC.64 UR8, c[0x0][0xad8] ;  /* 0x0002b60000087ab9 */ /* 0x000fc60000000a00 */
[----:B------:R-:W-:Y:S02]  /*f0b0*/  IMAD.IADD R3, R3, 0x1, R9 ;  /* 0x0000000103037824 */ /* 0x000fe400078e0209 */
[----:B------:R-:W-:Y:S02]  /*f0c0*/  IMAD R6, R4, UR8, RZ ;  /* 0x0000000804067c24 */ /* 0x000fe4000f8e02ff */
[----:B-----5:R-:W-:Y:S02]  /*f0d0*/  IMAD R11, R0, R11, RZ ;  /* 0x0000000b000b7224 */ /* 0x020fe400078e02ff */
[C---:B------:R-:W-:Y:S02]  /*f0e0*/  VIADD R4, R8.reuse, 0x40 ;  /* 0x0000004008047836 */ /* 0x040fe40000000000 */
[C---:B------:R-:W-:Y:S01]  /*f0f0*/  IMAD R5, R7.reuse, UR9, R6 ;  /* 0x0000000907057c24 */ /* 0x040fe2000f8e0206 */
[-C--:B------:R-:W-:Y:S01]  /*f100*/  ISETP.GE.AND P2, PT, R8, R11.reuse, PT ;  /* 0x0000000b0800720c */ /* 0x080fe20003f46270 */
[----:B------:R-:W-:Y:S01]  /*f110*/  IMAD.WIDE.U32 R2, R7, UR8, R2 ;  /* 0x0000000807027c25 */ /* 0x000fe2000f8e0002 */
[----:B------:R-:W-:Y:S01]  /*f120*/  ULDC.64 UR8, c[0x0][0xa80] ;  /* 0x0002a00000087ab9 */ /* 0x000fe20000000a00 */
[----:B------:R-:W-:-:S02]  /*f130*/  ISETP.GE.AND P1, PT, R4, R11, PT ;  /* 0x0000000b0400720c */ /* 0x000fc40003f26270 */
[----:B------:R-:W-:Y:S01]  /*f140*/  IMAD.IADD R3, R3, 0x1, R5 ;  /* 0x0000000103037824 */ /* 0x000fe200078e0205 */
[----:B------:R-:W-:Y:S01]  /*f150*/  LEA R4, P3, R2, UR8, 0x1 ;  /* 0x0000000802047c11 */ /* 0x000fe2000f8608ff */
[----:B------:R-:W-:Y:S02]  /*f160*/  VIADD R0, R8, 0x20 ;  /* 0x0000002008007836 */ /* 0x000fe40000000000 */
[----:B------:R-:W-:Y:S01]  /*f170*/  IMAD.SHL.U32 R7, R16, 0x8, RZ ;  /* 0x0000000810077824 */ /* 0x000fe200078e00ff */
[----:B------:R-:W-:Y:S02]  /*f180*/  LEA.HI.X R5, R2, UR9, R3, 0x1, P3 ;  /* 0x0000000902057c11 */ /* 0x000fe400098f0c03 */
[----:B------:R-:W-:Y:S01]  /*f190*/  ISETP.GE.AND P0, PT, R0, R11, PT ;  /* 0x0000000b0000720c */ /* 0x000fe20003f06270 */
[C---:B------:R-:W-:Y:S01]  /*f1a0*/  VIADD R9, R7.reuse, 0x40 ;  /* 0x0000004007097836 */ /* 0x040fe20000000000 */
[----:B------:R0:W1:Y:S01]  /*f1b0*/  SHFL.IDX PT, R2, R4, RZ, 0x181f ;  /* 0x00181fff04027589 */ /* 0x00006200000e0000 */
[----:B------:R-:W-:Y:S01]  /*f1c0*/  VIADD R13, R7, 0x80 ;  /* 0x00000080070d7836 */ /* 0x000fe20000000000 */
[----:B------:R-:W-:-:S02]  /*f1d0*/  SHF.R.S32.HI R6, RZ, 0x1f, R7 ;  /* 0x0000001fff067819 */ /* 0x000fc40000011407 */
[----:B------:R0:W2:Y:S01]  /*f1e0*/  SHFL.IDX PT, R0, R5, RZ, 0x181f ;  /* 0x00181fff05007589 */ /* 0x0000a200000e0000 */
        /* <DEDUP_REMOVED lines=12> */
[----:B------:R3:W-:Y:S01]  /*f2b0*/  @!P4 ST.E.128 desc[UR50][R14.64], RZ ;  /* 0x000000ff0e00c985 */ /* 0x0007e2000c101d32 */
[----:B------:R-:W-:-:S03]  /*f2c0*/  @!P2 LEA.HI.X R3, R13, R0, R12, 0x1, P6 ;  /* 0x000000000d03a211 */ /* 0x000fc600030f0c0c */
[----:B------:R3:W-:Y:S04]  /*f2d0*/  @!P3 ST.E.128 desc[UR50][R20.64], RZ ;  /* 0x000000ff1400b985 */ /* 0x0007e8000c101d32 */
[----:B------:R3:W-:Y:S02]  /*f2e0*/  @!P2 ST.E.128 desc[UR50][R2.64], RZ ;  /* 0x000000ff0200a985 */ /* 0x0007e4000c101d32 */
.L_x_3314:
[----:B------:R-:W-:Y:S05]  /*f2f0*/  BSYNC B1 ;  /* 0x0000000000017941 */ /* 0x000fea0003800000 */
.L_x_3313:
[----:B--2---:R2:W4:Y:S01]  /*f300*/  SHFL.IDX PT, R0, R5, 0x1, 0x181f ;  /* 0x00381f0005007f89 */ /* 0x00452200000e0000 */
[----:B------:R-:W-:Y:S03]  /*f310*/  BSSY B1, `(.L_x_3315) ;  /* 0x0000010000017945 */ /* 0x000fe60003800000 */
[----:B-1-3--:R2:W1:Y:S01]  /*f320*/  SHFL.IDX PT, R2, R4, 0x1, 0x181f ;  /* 0x00381f0004027f89 */ /* 0x00a46200000e0000 */
[----:B------:R-:W-:Y:S05]  /*f330*/  @P0 BRA `(.L_x_3316) ;  /* 0x0000000000340947 */ /* 0x000fea0003800000 */
[----:B------:R-:W-:Y:S02]  /*f340*/  ULDC UR4, c[0x0][0xac8] ;  /* 0x0002b20000047ab9 */ /* 0x000fe40000000800 */
[----:B------:R-:W-:Y:S02]  /*f350*/  ISETP.GE.AND P4, PT, R7, UR4, PT ;  /* 0x0000000407007c0c */ /* 0x000fe4000bf86270 */
[----:B------:R-:W-:Y:S02]  /*f360*/  ISETP.GE.AND P5, PT, R9, UR4, PT ;  /* 0x0000000409007c0c */ /* 0x000fe4000bfa6270 */
[----:B------:R-:W-:-:S09]  /*f370*/  ISETP.GE.AND P6, PT, R13, UR4, PT ;  /* 0x000000040d007c0c */ /* 0x000fd2000bfc6270 */
[-C--:B-1----:R-:W-:Y:S02]  /*f380*/  @!P4 LEA R14, P0, R7, R2.reuse, 0x1 ;  /* 0x00000002070ec211 */ /* 0x082fe400078008ff */
[-C--:B------:R-:W-:Y:S02]  /*f390*/  @!P5 LEA R20, P2, R9, R2.reuse, 0x1 ;  /* 0x000000020914d211 */ /* 0x080fe400078408ff */
[----:B------:R-:W-:Y:S02]  /*f3a0*/  @!P6 LEA R2, P3, R13, R2, 0x1 ;  /* 0x000000020d02e211 */ /* 0x000fe400078608ff */
[-C--:B----4-:R-:W-:Y:S02]  /*f3b0*/  @!P4 LEA.HI.X R15, R7, R0.reuse, R6, 0x1, P0 ;  /* 0x00000000070fc211 */ /* 0x090fe400000f0c06 */
[-C--:B------:R-:W-:Y:S02]  /*f3c0*/  @!P5 LEA.HI.X R21, R9, R0.reuse, R10, 0x1, P2 ;  /* 0x000000000915d211 */ /* 0x080fe400010f0c0a */
[----:B------:R-:W-:Y:S01]  /*f3d0*/  @!P6 LEA.HI.X R3, R13, R0, R12, 0x1, P3 ;  /* 0x000000000d03e211 */ /* 0x000fe200018f0c0c */
[----:B------:R3:W-:Y:S04]  /*f3e0*/  @!P4 ST.E.128 desc[UR50][R14.64], RZ ;  /* 0x000000ff0e00c985 */ /* 0x0007e8000c101d32 */
[----:B------:R3:W-:Y:S04]  /*f3f0*/  @!P5 ST.E.128 desc[UR50][R20.64], RZ ;  /* 0x000000ff1400d985 */ /* 0x0007e8000c101d32 */
[----:B------:R3:W-:Y:S02]  /*f400*/  @!P6 ST.E.128 desc[UR50][R2.64], RZ ;  /* 0x000000ff0200e985 */ /* 0x0007e4000c101d32 */
.L_x_3316:
[----:B------:R-:W-:Y:S05]  /*f410*/  BSYNC B1 ;  /* 0x0000000000017941 */ /* 0x000fea0003800000 */
.L_x_3315:
[----:B----4-:R4:W0:Y:S01]  /*f420*/  SHFL.IDX PT, R0, R5, 0x2, 0x181f ;  /* 0x00581f0005007f89 */ /* 0x01082200000e0000 */
        /* <DEDUP_REMOVED lines=10> */
[-C--:B0-----:R-:W-:Y:S02]  /*f4d0*/  @!P3 LEA.HI.X R15, R7, R0.reuse, R6, 0x1, P0 ;  /* 0x00000000070fb211 */ /* 0x081fe400000f0c06 */
[-C--:B------:R-:W-:Y:S02]  /*f4e0*/  @!P4 LEA.HI.X R21, R9, R0.reuse, R10, 0x1, P1 ;  /* 0x000000000915c211 */ /* 0x080fe400008f0c0a */
[----:B------:R-:W-:Y:S01]  /*f4f0*/  @!P5 LEA.HI.X R3, R13, R0, R12, 0x1, P2 ;  /* 0x000000000d03d211 */ /* 0x000fe200010f0c0c */
[----:B------:R3:W-:Y:S04]  /*f500*/  @!P3 ST.E.128 desc[UR50][R14.64], RZ ;  /* 0x000000ff0e00b985 */ /* 0x0007e8000c101d32 */
[----:B------:R3:W-:Y:S04]  /*f510*/  @!P4 ST.E.128 desc[UR50][R20.64], RZ ;  /* 0x000000ff1400c985 */ /* 0x0007e8000c101d32 */
[----:B------:R3:W-:Y:S02]  /*f520*/  @!P5 ST.E.128 desc[UR50][R2.64], RZ ;  /* 0x000000ff0200d985 */ /* 0x0007e4000c101d32 */
.L_x_3318:
[----:B------:R-:W-:Y:S05]  /*f530*/  BSYNC B1 ;  /* 0x0000000000017941 */ /* 0x000fea0003800000 */
.L_x_3317:
[----:B0-----:R-:W-:Y:S01]  /*f540*/  VIADD R0, R8, 0x60 ;  /* 0x0000006008007836 */ /* 0x001fe20000000000 */
[----:B--2-4-:R-:W0:Y:S04]  /*f550*/  SHFL.IDX PT, R5, R5, 0x3, 0x181f ;  /* 0x00781f0005057f89 */ /* 0x014e2800000e0000 */
[----:B------:R-:W-:Y:S01]  /*f560*/  ISETP.GE.AND P0, PT, R0, R11, PT ;  /* 0x0000000b0000720c */ /* 0x000fe20003f06270 */
[----:B-1-3--:R1:W2:-:S12]  /*f570*/  SHFL.IDX PT, R2, R4, 0x3, 0x181f ;  /* 0x00781f0004027f89 */ /* 0x00a29800000e0000 */
[----:B-1----:R-:W-:Y:S05]  /*f580*/  @P0 BRA `(.L_x_3307) ;  /* 0x0000000000340947 */ /* 0x002fea0003800000 */
        /* <DEDUP_REMOVED lines=13> */
.L_x_3307:
[----:B------:R-:W-:Y:S05]  /*f660*/  BSYNC B0 ;  /* 0x0000000000007941 */ /* 0x000fea0003800000 */
.L_x_3297:
[----:B------:R-:W-:Y:S02]  /*f670*/  ULDC UR4, c[0x0][0xc3c] ;  /* 0x00030f0000047ab9 */ /* 0x000fe40000000800 */
[----:B------:R-:W-:-:S06]  /*f680*/  UISETP.GE.AND UP0, UPT, UR7, UR4, UPT ;  /* 0x000000040700728c */ /* 0x000fcc000bf06270 */
[----:B------:R-:W-:-:S13]  /*f690*/  PLOP3.LUT P0, PT, PT, PT, UP0, 0x80, 0x0 ;  /* 0x000000000000781c */ /* 0x000fda0003f0f008 */
[----:B------:R-:W-:Y:S05]  /*f6a0*/  @!P0 BRA `(.L_x_3319) ;  /* 0xffffff1800788947 */ /* 0x000fea000383ffff */
[----:B------:R-:W-:Y:S05]  /*f6b0*/  EXIT ;  /* 0x000000000000794d */ /* 0x000fea0003800000 */
.L_x_3270:
        /* <DEDUP_REMOVED lines=22> */
.L_x_3320:
        /* <DEDUP_REMOVED lines=44> */
.L_x_3324:
        /* <DEDUP_REMOVED lines=38> */
.L_x_3322:
        /* <DEDUP_REMOVED lines=20> */
.L_x_3325:
        /* <DEDUP_REMOVED lines=56> */
.L_x_3323:
[----:B------:R1:W-:Y:S04]  /*10200*/  STL [R1+0x20], R7 ;  /* 0x0000200701007387 */ /* 0x0003e80000100800 */
[----:B------:R1:W-:Y:S04]  /*10210*/  STL [R1+0x24], RZ ;  /* 0x000024ff01007387 */ /* 0x0003e80000100800 */
[----:B------:R1:W-:Y:S02]  /*10220*/  STL [R1+0x28], RZ ;  /* 0x000028ff01007387 */ /* 0x0003e40000100800 */
.L_x_3326:
        /* <DEDUP_REMOVED lines=11> */
.L_x_3321:
        /* <DEDUP_REMOVED lines=8> */
[----:B------:R-:W0:Y:S01]  /*10360*/  S2R R10, SR_TID.X ;  /* 0x00000000000a7919 */ /* 0x000e220000002100 */
        /* <DEDUP_REMOVED lines=8> */
[----:B0-----:R-:W-:Y:S01]  /*103f0*/  SHF.R.U32.HI R0, RZ, 0x1, R10 ;  /* 0x00000001ff007819 */ /* 0x001fe2000001160a */
[C---:B-1----:R-:W-:Y:S01]  /*10400*/  IMAD.SHL.U32 R4, R10.reuse, 0x40, RZ ;  /* 0x000000400a047824 */ /* 0x042fe200078e00ff */
[C---:B------:R-:W-:Y:S01]  /*10410*/  LOP3.LUT R9, R10.reuse, 0x7f, RZ, 0xc0, !PT ;  /* 0x0000007f0a097812 */ /* 0x040fe200078ec0ff */
[----:B------:R-:W-:-:S03]  /*10420*/  IMAD.SHL.U32 R5, R10, 0x2, RZ ;  /* 0x000000020a057824 */ /* 0x000fc600078e00ff */
[----:B------:R-:W-:-:S04]  /*10430*/  LOP3.LUT R3, R4, 0x180, RZ, 0xc0, !PT ;  /* 0x0000018004037812 */ /* 0x000fc800078ec0ff */
[----:B------:R-:W-:Y:S01]  /*10440*/  LOP3.LUT R3, R3, 0x30, R0, 0xf8, !PT ;  /* 0x0000003003037812 */ /* 0x000fe200078ef800 */
[----:B------:R-:W-:-:S05]  /*10450*/  IMAD.SHL.U32 R0, R10, 0x10, RZ ;  /* 0x000000100a007824 */ /* 0x000fca00078e00ff */
[----:B------:R-:W-:-:S04]  /*10460*/  LOP3.LUT R2, R0, 0x1b0, RZ, 0xc0, !PT ;  /* 0x000001b000027812 */ /* 0x000fc800078ec0ff */
[----:B------:R-:W-:Y:S01]  /*10470*/  LOP3.LUT R6, R2, 0x30, R5, 0x78, !PT ;  /* 0x0000003002067812 */ /* 0x000fe200078e7805 */
[----:B------:R-:W-:-:S05]  /*10480*/  IMAD.SHL.U32 R2, R9, 0x10, RZ ;  /* 0x0000001009027824 */ /* 0x000fca00078e00ff */
[----:B------:R-:W-:Y:S01]  /*10490*/  LOP3.LUT R7, R2, 0x600, RZ, 0xc0, !PT ;  /* 0x0000060002077812 */ /* 0x000fe200078ec0ff */
[----:B------:R-:W-:-:S05]  /*104a0*/  IMAD.SHL.U32 R2, R10, 0x8, RZ ;  /* 0x000000080a027824 */ /* 0x000fca00078e00ff */
[----:B------:R-:W-:Y:S02]  /*104b0*/  LOP3.LUT R5, R3, 0x30, R2, 0x78, !PT ;  /* 0x0000003003057812 */ /* 0x000fe400078e7802 */
[----:B------:R-:W-:Y:S02]  /*104c0*/  LOP3.LUT R3, R7, 0x40, R0, 0xf8, !PT ;  /* 0x0000004007037812 */ /* 0x000fe400078ef800 */
[----:B------:R-:W-:Y:S02]  /*104d0*/  LOP3.LUT R4, R5, 0x640, R4, 0xf8, !PT ;  /* 0x0000064005047812 */ /* 0x000fe400078ef804 */
[----:B------:R-:W-:Y:S01]  /*104e0*/  LOP3.LUT R2, R3, R6, RZ, 0xfc, !PT ;  /* 0x0000000603027212 */ /* 0x000fe200078efcff */
[----:B------:R-:W-:Y:S01]  /*104f0*/  IMAD.SHL.U32 R3, R10, 0x20, RZ ;  /* 0x000000200a037824 */ /* 0x000fe200078e00ff */
[----:B------:R-:W-:Y:S01]  /*10500*/  LOP3.LUT R0, R0, 0x30, RZ, 0xc0, !PT ;  /* 0x0000003000007812 */ /* 0x000fe200078ec0ff */
[----:B------:R0:W-:Y:S03]  /*10510*/  STL [R1], R4 ;  /* 0x0000000401007387 */ /* 0x0001e60000100800 */
[----:B------:R-:W-:Y:S01]  /*10520*/  LOP3.LUT R8, R7, 0x60, R3, 0xf8, !PT ;  /* 0x0000006007087812 */ /* 0x000fe200078ef803 */
[----:B------:R-:W-:Y:S01]  /*10530*/  IMAD.SHL.U32 R7, R10, 0x4, RZ ;  /* 0x000000040a077824 */ /* 0x000fe200078e00ff */
[----:B------:R-:W-:-:S02]  /*10540*/  LOP3.LUT R6, R3, 0x80, RZ, 0xc0, !PT ;  /* 0x0000008003067812 */ /* 0x000fc400078ec0ff */
[----:B------:R-:W-:Y:S02]  /*10550*/  LOP3.LUT R19, R8, 0x100, R3, 0xf8, !PT ;  /* 0x0000010008137812 */ /* 0x000fe400078ef803 */
[----:B------:R-:W-:Y:S02]  /*10560*/  LOP3.LUT R6, R6, 0x10, R10, 0xf8, !PT ;  /* 0x0000001006067812 */ /* 0x000fe400078ef80a */
[----:B0-----:R-:W-:Y:S02]  /*10570*/  SHF.R.U32.HI R4, RZ, 0x2, R9 ;  /* 0x00000002ff047819 */ /* 0x001fe40000011609 */
[----:B------:R-:W-:Y:S02]  /*10580*/  LOP3.LUT R6, R6, 0x10, R7, 0x78, !PT ;  /* 0x0000001006067812 */ /* 0x000fe400078e7807 */
[----:B------:R-:W-:Y:S01]  /*10590*/  LOP3.LUT R4, R4, 0x60, R3, 0xf8, !PT ;  /* 0x0000006004047812 */ /* 0x000fe200078ef803 */
[----:B------:R-:W-:Y:S01]  /*105a0*/  IMAD.IADD R3, R17, 0x1, R2 ;  /* 0x0000000111037824 */ /* 0x000fe200078e0202 */
[----:B------:R-:W-:Y:S01]  /*105b0*/  LOP3.LUT R19, R19, R6, RZ, 0xfc, !PT ;  /* 0x0000000613137212 */ /* 0x000fe200078efcff */
[----:B------:R-:W-:-:S03]  /*105c0*/  IMAD.MOV.U32 R2, RZ, RZ, 0x1 ;  /* 0x00000001ff027424 */ /* 0x000fc600078e00ff */
[----:B------:R-:W-:Y:S04]  /*105d0*/  STL [R1+0x30], R3 ;  /* 0x0000300301007387 */ /* 0x000fe80000100800 */
[----:B------:R-:W-:Y:S04]  /*105e0*/  STL [R1+0x34], RZ ;  /* 0x000034ff01007387 */ /* 0x000fe80000100800 */
[----:B------:R0:W-:Y:S04]  /*105f0*/  STL [R1+0xc], R2 ;  /* 0x00000c0201007387 */ /* 0x0001e80000100800 */
[----:B------:R1:W-:Y:S01]  /*10600*/  STL [R1+0x4], RZ ;  /* 0x000004ff01007387 */ /* 0x0003e20000100800 */
[----:B0-----:R-:W-:-:S02]  /*10610*/  LOP3.LUT R2, R0, 0x40, RZ, 0xfc, !PT ;  /* 0x0000004000027812 */ /* 0x001fc400078efcff */
[----:B-1----:R-:W-:-:S07]  /*10620*/  LOP3.LUT R0, R0, 0x80, RZ, 0xfc, !PT ;  /* 0x0000008000007812 */ /* 0x002fce00078efcff */
.L_x_3399:
[----:B------:R-:W-:Y:S01]  /*10630*/  ULDC.64 UR4, c[0x0][0xc88] ;  /* 0x0003220000047ab9 */ /* 0x000fe20000000a00 */
[----:B------:R-:W-:Y:S01]  /*10640*/  ULDC.64 UR6, c[0x0][0xa18] ;  /* 0x0002860000067ab9 */ /* 0x000fe20000000a00 */
[----:B------:R-:W-:Y:S01]  /*10650*/  UIMAD.WIDE UR4, UR43, 0x4, UR4 ;  /* 0x000000042b0478a5 */ /* 0x000fe2000f8e0204 */
[----:B01----:R-:W0:Y:S01]  /*10660*/  LDC.64 R4, c[0x0][0x418] ;  /* 0x00010600ff047b82 */ /* 0x003e220000000a00 */
[----:B------:R-:W2:Y:S04]  /*10670*/  LDL.LU R10, [R1+0x28] ;  /* 0x00002800010a7983 */ /* 0x000ea80000300800 */
[----:B------:R-:W-:Y:S02]  /*10680*/  IMAD.U32 R2, RZ, RZ, UR4 ;  /* 0x00000004ff027e24 */ /* 0x000fe4000f8e00ff */
[----:B------:R-:W-:Y:S01]  /*10690*/  IMAD.U32 R3, RZ, RZ, UR5 ;  /* 0x00000005ff037e24 */ /* 0x000fe2000f8e00ff */
[----:B------:R-:W-:Y:S01]  /*106a0*/  UISETP.NE.U32.AND UP0, UPT, UR6, URZ, UPT ;  /* 0x0000003f0600728c */ /* 0x000fe2000bf05070 */
[----:B------:R-:W1:Y:S01]  /*106b0*/  LDC R9, c[0x0][0x2f0] ;  /* 0x0000bc00ff097b82 */ /* 0x000e620000000800 */
[----:B------:R-:W-:Y:S01]  /*106c0*/  ULDC UR8, c[0x0][0x288] ;  /* 0x0000a20000087ab9 */ /* 0x000fe20000000800 */
[----:B------:R-:W-:Y:S01]  /*106d0*/  ULDC.64 UR4, c[0x0][0xa28] ;  /* 0x00028a0000047ab9 */ /* 0x000fe20000000a00 */
[----:B------:R-:W3:Y:S01]  /*106e0*/  LDG.E R2, desc[UR50][R2.64] ;  /* 0x0000003202027981 */ /* 0x000ee2000c1e1900 */
[----:B------:R-:W-:Y:S01]  /*106f0*/  UISETP.NE.AND.EX UP0, UPT, UR7, URZ, UPT, UP0 ;  /* 0x0000003f0700728c */ /* 0x000fe2000bf05300 */
[----:B------:R-:W-:Y:S01]  /*10700*/  IMAD.U32 R0, RZ, RZ, UR8 ;  /* 0x00000008ff007e24 */ /* 0x000fe2000f8e00ff */
[----:B------:R-:W-:Y:S01]  /*10710*/  UISETP.NE.U32.AND UP1, UPT, UR4, URZ, UPT ;  /* 0x0000003f0400728c */ /* 0x000fe2000bf25070 */
[----:B------:R-:W-:-:S03]  /*10720*/  ULDC.64 UR8, c[0x0][0xa08] ;  /* 0x0002820000087ab9 */ /* 0x000fc60000000a00 */
[----:B------:R-:W-:Y:S01]  /*10730*/  PLOP3.LUT P3, PT, PT, PT, UP0, 0x80, 0x0 ;  /* 0x000000000000781c */ /* 0x000fe20003f6f008 */
[----:B------:R-:W-:Y:S01]  /*10740*/  UISETP.NE.AND.EX UP1, UPT, UR5, URZ, UPT, UP1 ;  /* 0x0000003f0500728c */ /* 0x000fe2000bf25310 */
[----:B---3--:R-:W-:-:S05]  /*10750*/  R2UR UR47, R2 ;  /* 0x00000000022f72ca */ /* 0x008fca00000e0000 */
[----:B------:R-:W-:-:S08]  /*10760*/  PLOP3.LUT P4, PT, PT, PT, UP1, 0x80, 0x0 ;  /* 0x000000000000781c */ /* 0x000fd00003f8f018 */
[----:B------:R-:W-:Y:S02]  /*10770*/  USHF.R.S32.HI UR46, URZ, 0x1f, UR47 ;  /* 0x0000001f3f2e7899 */ /* 0x000fe4000801142f */
[----:B------:R-:W-:Y:S02]  /*10780*/  USHF.L.U32 UR44, UR47, 0x2, URZ ;  /* 0x000000022f2c7899 */ /* 0x000fe4000800063f */
[----:B------:R-:W-:Y:S02]  /*10790*/  USHF.L.U64.HI UR45, UR47, 0x2, UR46 ;  /* 0x000000022f2d7899 */ /* 0x000fe4000801022e */
[----:B------:R-:W-:Y:S02]  /*107a0*/  @UP0 UIADD3 UR6, UP3, UR44, UR6, URZ ;  /* 0x000000062c060290 */ /* 0x000fe4000ff7e03f */
[----:B------:R-:W-:Y:S02]  /*107b0*/  @UP1 ULEA UR4, UP2, UR47, UR4, 0x2 ;  /* 0x000000042f041291 */ /* 0x000fe4000f84103f */
[----:B------:R-:W-:-:S02]  /*107c0*/  @UP0 UIADD3.X UR7, UR45, UR7, URZ, UP3, !UPT ;  /* 0x000000072d070290 */ /* 0x000fc40009ffe43f */
[----:B------:R-:W-:Y:S01]  /*107d0*/  IMAD.U32 R2, RZ, RZ, UR6 ;  /* 0x00000006ff027e24 */ /* 0x000fe2000f8e00ff */
[----:B------:R-:W-:-:S03]  /*107e0*/  @UP1 ULEA.HI.X UR5, UR47, UR5, UR46, 0x2, UP2 ;  /* 0x000000052f051291 */ /* 0x000fc600090f142e */
[----:B------:R-:W-:Y:S01]  /*107f0*/  IMAD.U32 R3, RZ, RZ, UR7 ;  /* 0x00000007ff037e24 */ /* 0x000fe2000f8e00ff */
[----:B------:R-:W-:-:S04]  /*10800*/  ULDC.64 UR6, c[0x0][0xa00] ;  /* 0x0002800000067ab9 */ /* 0x000fc80000000a00 */
[----:B------:R3:W4:Y:S01]  /*10810*/  @P3 LDG.E R0, desc[UR50][R2.64] ;  /* 0x0000003202003981 */ /* 0x000722000c1e1900 */
[----:B------:R-:W-:Y:S02]  /*10820*/  ISETP.NE.U32.AND P0, PT, RZ, UR6, PT ;  /* 0x00000006ff007c0c */ /* 0x000fe4000bf05070 */
[----:B------:R-:W-:Y:S02]  /*10830*/  ISETP.NE.U32.AND P2, PT, RZ, UR8, PT ;  /* 0x00000008ff007c0c */ /* 0x000fe4000bf45070 */
[----:B------:R-:W-:Y:S02]  /*10840*/  ISETP.NE.AND.EX P0, PT, RZ, UR7, PT, P0 ;  /* 0x00000007ff007c0c */ /* 0x000fe4000bf05300 */
[----:B0-----:R-:W-:Y:S01]  /*10850*/  ISETP.NE.U32.AND P1, PT, R4, RZ, PT ;  /* 0x000000ff0400720c */ /* 0x001fe20003f25070 */
[----:B---3--:R-:W-:Y:S01]  /*10860*/  IMAD.U32 R2, RZ, RZ, UR4 ;  /* 0x00000004ff027e24 */ /* 0x008fe2000f8e00ff */
[----:B------:R-:W-:Y:S01]  /*10870*/  UIADD3 UR4, UP0, UR44, UR6, URZ ;  /* 0x000000062c047290 */ /* 0x000fe2000ff1e03f */
[----:B------:R-:W-:Y:S01]  /*10880*/  IMAD.U32 R3, RZ, RZ, UR5 ;  /* 0x00000005ff037e24 */ /* 0x000fe2000f8e00ff */
[----:B------:R-:W-:Y:S01]  /*10890*/  UIADD3 UR6, UP1, UR44, UR8, URZ ;  /* 0x000000082c067290 */ /* 0x000fe2000ff3e03f */
[----:B------:R-:W-:Y:S01]  /*108a0*/  ISETP.NE.AND.EX P2, PT, RZ, UR9, PT, P2 ;  /* 0x00000009ff007c0c */ /* 0x000fe2000bf45320 */
[----:B------:R-:W-:-:S02]  /*108b0*/  UIADD3.X UR5, UR45, UR7, URZ, UP0, !UPT ;  /* 0x000000072d057290 */ /* 0x000fc400087fe43f */
[----:B------:R-:W-:Y:S02]  /*108c0*/  UIADD3.X UR7, UR45, UR9, URZ, UP1, !UPT ;  /* 0x000000092d077290 */ /* 0x000fe40008ffe43f */
[----:B------:R-:W-:-:S04]  /*108d0*/  IMAD.U32 R6, RZ, RZ, UR6 ;  /* 0x00000006ff067e24 */ /* 0x000fc8000f8e00ff */
[----:B------:R-:W-:-:S05]  /*108e0*/  IMAD.U32 R7, RZ, RZ, UR7 ;  /* 0x00000007ff077e24 */ /* 0x000fca000f8e00ff */
[----:B------:R-:W3:Y:S04]  /*108f0*/  @P2 LDG.E R8, desc[UR50][R6.64] ;  /* 0x0000003206082981 */ /* 0x000ee8000c1e1900 */
[----:B----4-:R0:W-:Y:S04]  /*10900*/  STL [R1+0x2c], R0 ;  /* 0x00002c0001007387 */ /* 0x0101e80000100800 */
[----:B0-----:R0:W4:Y:S02]  /*10910*/  @P4 LDG.E R0, desc[UR50][R2.64] ;  /* 0x0000003202004981 */ /* 0x001124000c1e1900 */
[----:B0-----:R-:W-:-:S02]  /*10920*/  IMAD.U32 R2, RZ, RZ, UR4 ;  /* 0x00000004ff027e24 */ /* 0x001fc4000f8e00ff */
[----:B------:R-:W-:-:S05]  /*10930*/  IMAD.U32 R3, RZ, RZ, UR5 ;  /* 0x00000005ff037e24 */ /* 0x000fca000f8e00ff */
[----:B------:R-:W5:Y:S01]  /*10940*/  @P0 LDG.E R4, desc[UR50][R2.64] ;  /* 0x0000003202040981 */ /* 0x000f62000c1e1900 */
[----:B------:R-:W-:Y:S02]  /*10950*/  ISETP.NE.AND.EX P1, PT, R5, RZ, PT, P1 ;  /* 0x000000ff0500720c */ /* 0x000fe40003f25310 */
[----:B------:R-:W0:Y:S01]  /*10960*/  LDC R5, c[0x0][0x424] ;  /* 0x00010900ff057b82 */ /* 0x000e220000000800 */
[----:B------:R-:W-:Y:S01]  /*10970*/  UMOV UR4, URZ ;  /* 0x0000003f00047c82 */ /* 0x000fe20008000000 */
[----:B------:R-:W-:Y:S01]  /*10980*/  UMOV UR48, URZ ;  /* 0x0000003f00307c82 */ /* 0x000fe20008000000 */
[----:B------:R-:W-:Y:S01]  /*10990*/  UMOV UR40, URZ ;  /* 0x0000003f00287c82 */ /* 0x000fe20008000000 */
[----:B---3--:R-:W-:Y:S02]  /*109a0*/  @P2 R2UR UR40, R8 ;  /* 0x00000000082822ca */ /* 0x008fe400000e0000 */
[----:B--2---:R-:W-:Y:S02]  /*109b0*/  R2UR UR36, R10 ;  /* 0x000000000a2472ca */ /* 0x004fe400000e0000 */
[----:B----4-:R-:W-:-:S02]  /*109c0*/  @P4 R2UR UR4, R0 ;  /* 0x00000000000442ca */ /* 0x010fc400000e0000 */
[----:B------:R-:W-:-:S04]  /*109d0*/  LOP3.LUT R0, R10, 0xff000000, RZ, 0xc0, !PT ;  /* 0xff0000000a007812 */ /* 0x000fc800078ec0ff */
[----:B------:R-:W-:Y:S02]  /*109e0*/  SHF.R.U32.HI R0, RZ, 0x8, R0 ;  /* 0x00000008ff007819 */ /* 0x000fe40000011600 */
[----:B-----5:R-:W-:Y:S02]  /*109f0*/  @P0 R2UR UR48, R4 ;  /* 0x00000000043002ca */ /* 0x020fe400000e0000 */
[----:B------:R-:W-:-:S04]  /*10a00*/  LOP3.LUT R4, R10, 0xff0000, RZ, 0xc0, !PT ;  /* 0x00ff00000a047812 */ /* 0x000fc800078ec0ff */
[----:B------:R-:W-:Y:S01]  /*10a10*/  LEA.HI R0, R4, R0, RZ, 0x10 ;  /* 0x0000000004007211 */ /* 0x000fe200078f80ff */
[----:B01----:R-:W-:Y:S08]  /*10a20*/  @P3 BRA `(.L_x_3328) ;  /* 0x0000000000143947 */ /* 0x003ff00003800000 */
[----:B------:R-:W-:Y:S05]  /*10a30*/  @!P0 BRA `(.L_x_3328) ;  /* 0x0000000000108947 */ /* 0x000fea0003800000 */
[----:B------:R-:W2:Y:S04]  /*10a40*/  LDG.E R4, desc[UR50][R2.64] ;  /* 0x0000003202047981 */ /* 0x000ea8000c1e1900 */
[----:B------:R-:W2:Y:S02]  /*10a50*/  LDG.E R2, desc[UR50][R2.64+0x4] ;  /* 0x0000043202027981 */ /* 0x000ea4000c1e1900 */
[----:B--2---:R-:W-:-:S05]  /*10a60*/  IMAD.IADD R2, R2, 0x1, -R4 ;  /* 0x0000000102027824 */ /* 0x004fca00078e0a04 */
[----:B------:R0:W-:Y:S02]  /*10a70*/  STL [R1+0x2c], R2 ;  /* 0x00002c0201007387 */ /* 0x0001e40000100800 */
.L_x_3328:
[----:B------:R-:W-:Y:S01]  /*10a80*/  IMAD.U32 R3, RZ, RZ, UR47 ;  /* 0x0000002fff037e24 */ /* 0x000fe2000f8e00ff */
[----:B------:R-:W-:Y:S01]  /*10a90*/  ULDC.64 UR6, c[0x0][0xa20] ;  /* 0x0002880000067ab9 */ /* 0x000fe20000000a00 */
[----:B------:R-:W-:Y:S01]  /*10aa0*/  SEL R5, R5, 0x1, P1 ;  /* 0x0000000105057807 */ /* 0x000fe20000800000 */
[----:B------:R-:W-:Y:S01]  /*10ab0*/  ULOP3.LUT UR36, UR36, 0xffff, URZ, 0xc0, !UPT ;  /* 0x0000ffff24247892 */ /* 0x000fe2000f8ec03f */
[----:B------:R-:W-:Y:S01]  /*10ac0*/  ISETP.NE.U32.AND P0, PT, RZ, UR6, PT ;  /* 0x00000006ff007c0c */ /* 0x000fe2000bf05070 */
[----:B------:R1:W-:Y:S01]  /*10ad0*/  STL [R1+0x10], R3 ;  /* 0x0000100301007387 */ /* 0x0003e20000100800 */
[----:B------:R-:W-:Y:S01]  /*10ae0*/  UIADD3 UR40, UR40, UR4, URZ ;  /* 0x0000000428287290 */ /* 0x000fe2000fffe03f */
[----:B0-----:R-:W-:Y:S01]  /*10af0*/  IMAD R2, R5, R9, RZ ;  /* 0x0000000905027224 */ /* 0x001fe200078e02ff */
[----:B------:R-:W-:-:S13]  /*10b00*/  ISETP.NE.AND.EX P0, PT, RZ, UR7, PT, P0 ;  /* 0x00000007ff007c0c */ /* 0x000fda000bf05300 */
[----:B-1----:R-:W-:Y:S05]  /*10b10*/  @!P0 BRA `(.L_x_3329) ;  /* 0x0000000000188947 */ /* 0x002fea0003800000 */
[----:B------:R-:W-:-:S04]  /*10b20*/  UIADD3 UR5, UP0, UR44, UR6, URZ ;  /* 0x000000062c057290 */ /* 0x000fc8000ff1e03f */
[----:B------:R-:W-:Y:S02]  /*10b30*/  UIADD3.X UR6, UR45, UR7, URZ, UP0, !UPT ;  /* 0x000000072d067290 */ /* 0x000fe400087fe43f */
[----:B------:R-:W-:-:S04]  /*10b40*/  IMAD.U32 R2, RZ, RZ, UR5 ;  /* 0x00000005ff027e24 */ /* 0x000fc8000f8e00ff */
[----:B------:R-:W-:-:S05]  /*10b50*/  IMAD.U32 R3, RZ, RZ, UR6 ;  /* 0x00000006ff037e24 */ /* 0x000fca000f8e00ff */
[----:B------:R0:W5:Y:S01]  /*10b60*/  LDG.E R2, desc[UR50][R2.64] ;  /* 0x0000003202027981 */ /* 0x000162000c1e1900 */
[----:B------:R-:W-:Y:S05]  /*10b70*/  BRA `(.L_x_3330) ;  /* 0x0000000000107947 */ /* 0x000fea0003800000 */
.L_x_3329:
[----:B------:R-:W-:Y:S05]  /*10b80*/  @!P2 BRA `(.L_x_3330) ;  /* 0x00000000000ca947 */ /* 0x000fea0003800000 */
[----:B------:R-:W2:Y:S04]  /*10b90*/  LDG.E R2, desc[UR50][R6.64] ;  /* 0x0000003206027981 */ /* 0x000ea8000c1e1900 */
[----:B------:R-:W2:Y:S02]  /*10ba0*/  LDG.E R6, desc[UR50][R6.64+0x4] ;  /* 0x0000043206067981 */ /* 0x000ea4000c1e1900 */
[----:B--2---:R-:W-:-:S07]  /*10bb0*/  IMAD.IADD R2, R6, 0x1, -R2 ;  /* 0x0000000106027824 */ /* 0x004fce00078e0a02 */
.L_x_3330:
[----:B-----5:R-:W-:-:S04]  /*10bc0*/  VIADD R2, R2, -UR4 ;  /* 0x8000000402027c36 */ /* 0x020fc80008000000 */
[C---:B0-----:R-:W-:Y:S01]  /*10bd0*/  VIADD R3, R2.reuse, 0x9f ;  /* 0x0000009f02037836 */ /* 0x041fe20000000000 */
[----:B------:R-:W-:Y:S01]  /*10be0*/  ISETP.GE.AND P0, PT, R2, 0x1, PT ;  /* 0x000000010200780c */ /* 0x000fe20003f06270 */
[----:B------:R-:W-:Y:S02]  /*10bf0*/  IMAD.MOV.U32 R2, RZ, RZ, RZ ;  /* 0x000000ffff027224 */ /* 0x000fe400078e00ff */
[----:B------:R-:W-:-:S05]  /*10c00*/  IMAD.HI R3, R3, 0x66666667, RZ ;  /* 0x6666666703037827 */ /* 0x000fca00078e02ff */
[----:B------:R-:W-:-:S04]  /*10c10*/  SHF.R.U32.HI R4, RZ, 0x1f, R3 ;  /* 0x0000001fff047819 */ /* 0x000fc80000011603 */
[----:B------:R-:W-:Y:S01]  /*10c20*/  LEA.HI.SX32 R4, R3, R4, 0x1a ;  /* 0x0000000403047211 */ /* 0x000fe200078fd2ff */
[----:B------:R-:W-:Y:S06]  /*10c30*/  @!P0 BRA `(.L_x_3331) ;  /* 0x0000000000748947 */ /* 0x000fec0003800000 */
[----:B------:R-:W-:-:S04]  /*10c40*/  SHF.R.U32.HI R5, RZ, 0x10, R0 ;  /* 0x00000010ff057819 */ /* 0x000fc80000011600 */
[----:B------:R-:W-:-:S13]  /*10c50*/  ISETP.NE.AND P0, PT, R5, RZ, PT ;  /* 0x000000ff0500720c */ /* 0x000fda0003f05270 */
[----:B------:R-:W0:Y:S02]  /*10c60*/  @!P0 LDC R5, c[0x0][0x9f0] ;  /* 0x00027c00ff058b82 */ /* 0x000e240000000800 */
[----:B0-----:R-:W-:Y:S02]  /*10c70*/  IABS R7, R5 ;  /* 0x0000000500077213 */ /* 0x001fe40000000000 */
[----:B------:R-:W-:Y:S02]  /*10c80*/  IADD3 R6, R5, -0x1, R4 ;  /* 0xffffffff05067810 */ /* 0x000fe40007ffe004 */
[----:B------:R-:W0:Y:S08]  /*10c90*/  I2F.RP R2, R7 ;  /* 0x0000000700027306 */ /* 0x000e300000209400 */
[----:B0-----:R-:W0:Y:S02]  /*10ca0*/  MUFU.RCP R2, R2 ;  /* 0x0000000200027308 */ /* 0x001e240000001000 */
[----:B0-----:R-:W-:-:S06]  /*10cb0*/  VIADD R2, R2, 0xffffffe ;  /* 0x0ffffffe02027836 */ /* 0x001fcc0000000000 */
        /* <DEDUP_REMOVED lines=21> */
.L_x_3331:
[----:B------:R-:W-:Y:S01]  /*10e10*/  LOP3.LUT R0, R0, 0xff, RZ, 0xc0, !PT ;  /* 0x000000ff00007812 */ /* 0x000fe200078ec0ff */
[----:B------:R-:W-:Y:S04]  /*10e20*/  BSSY B7, `(.L_x_3332) ;  /* 0x0000419000077945 */ /* 0x000fe80003800000 */
        /* <DEDUP_REMOVED lines=11> */
[----:B------:R-:W-:Y:S02]  /*10ee0*/  VOTEU.ANY UR4, UPT, PT ;  /* 0x0000000000047886 */ /* 0x000fe400038e0100 */
[----:B------:R-:W0:Y:S08]  /*10ef0*/  FLO.U32 R0, UR4 ;  /* 0x0000000400007d00 */ /* 0x000e3000080e0000 */
[----:B------:R-:W1:Y:S01]  /*10f00*/  POPC R5, UR4 ;  /* 0x0000000400057d09 */ /* 0x000e620008000000 */
[----:B0-----:R-:W-:-:S02]  /*10f10*/  ISETP.EQ.U32.AND P0, PT, R0, R3, PT ;  /* 0x000000030000720c */ /* 0x001fc40003f02070 */
[----:B------:R-:W1:Y:S11]  /*10f20*/  LDC.64 R2, c[0x0][0xc60] ;  /* 0x00031800ff027b82 */ /* 0x000e760000000a00 */
[----:B-1----:R-:W2:Y:S01]  /*10f30*/  @P0 ATOMG.E.ADD.STRONG.GPU PT, R3, desc[UR50][R2.64], R5 ;  /* 0x00000005020309a8 */ /* 0x002ea200081ee1f2 */
[----:B------:R-:W0:Y:S02]  /*10f40*/  S2R R4, SR_LTMASK ;  /* 0x0000000000047919 */ /* 0x000e240000003900 */
[----:B0-----:R-:W-:-:S04]  /*10f50*/  LOP3.LUT R4, R4, UR4, RZ, 0xc0, !PT ;  /* 0x0000000404047c12 */ /* 0x001fc8000f8ec0ff */
[----:B------:R-:W0:Y:S01]  /*10f60*/  POPC R7, R4 ;  /* 0x0000000400077309 */ /* 0x000e220000000000 */
[----:B--2---:R-:W0:Y:S02]  /*10f70*/  SHFL.IDX PT, R0, R3, R0, 0x1f ;  /* 0x00001f0003007589 */ /* 0x004e2400000e0000 */
[----:B0-----:R-:W-:-:S05]  /*10f80*/  IADD3 R0, R0, UR41, R7 ;  /* 0x0000002900007c10 */ /* 0x001fca000fffe007 */
[----:B------:R0:W-:Y:S01]  /*10f90*/  STL [R1+0x20], R0 ;  /* 0x0000200001007387 */ /* 0x0001e20000100800 */
[----:B------:R-:W-:Y:S05]  /*10fa0*/  BRA `(.L_x_3334) ;  /* 0x0000004000007947 */ /* 0x000fea0003800000 */
.L_x_3333:
        /* <DEDUP_REMOVED lines=20> */
.L_x_3336:
[----:B------:R-:W-:Y:S05]  /*110f0*/  BSYNC B6 ;  /* 0x0000000000067941 */ /* 0x000fea0003800000 */
.L_x_3335:
        /* <DEDUP_REMOVED lines=13> */
[----:B------:R-:W1:Y:S01]  /*111d0*/  LDC.64 R2, c[0x4][R2] ;  /* 0x0100000002027b82 */ /* 0x000e620000000a00 */
        /* <DEDUP_REMOVED lines=10> */
.L_x_3338:
[----:B------:R-:W-:Y:S05]  /*11280*/  BSYNC B6 ;  /* 0x0000000000067941 */ /* 0x000fea0003800000 */
.L_x_3337:
        /* <DEDUP_REMOVED lines=20> */
.L_x_3340:
[----:B------:R-:W-:Y:S05]  /*113d0*/  BSYNC B6 ;  /* 0x0000000000067941 */ /* 0x000fea0003800000 */
.L_x_3339:
        /* <DEDUP_REMOVED lines=19> */
.L_x_3342:
[----:B------:R-:W-:Y:S05]  /*11510*/  BSYNC B6 ;  /* 0x0000000000067941 */ /* 0x000fea0003800000 */
.L_x_3341:
        /* <DEDUP_REMOVED lines=21> */
[----:B0-----:R-:W-:Y:S01]  /*11670*/  SEL R16, R8, RZ, !P0 ;  /* 0x000000ff08107207 */ /* 0x001fe20004000000 */
[----:B------:R-:W-:Y:S08]  /*11680*/  BRA.DIV UR4, `(.L_x_3343) ;  /* 0x0000004a04e07947 */ /* 0x000ff0000b800000 */
[----:B------:R0:W1:Y:S02]  /*11690*/  SHFL.IDX PT, R14, R0, RZ, 0x1f ;  /* 0x00001fff000e7589 */ /* 0x00006400000e0000 */
.L_x_3418:
[----:B0-----:R-:W3:Y:S01]  /*116a0*/  LDL.LU R0, [R1+0x14] ;  /* 0x0000140001007983 */ /* 0x001ee20000300800 */
[----:B------:R-:W-:Y:S02]  /*116b0*/  PLOP3.LUT P1, PT, PT, PT, PT, 0x8, 0x0 ;  /* 0x000000000000781c */ /* 0x000fe40003f2e170 */
[----:B-1----:R-:W-:Y:S02]  /*116c0*/  ISETP.NE.AND P0, PT, R14, RZ, PT ;  /* 0x000000ff0e00720c */ /* 0x002fe40003f05270 */
[----:B---3--:R-:W-:-:S09]  /*116d0*/  LOP3.LUT R0, R0, 0xfffffffe, RZ, 0xc0, !PT ;  /* 0xfffffffe00007812 */ /* 0x008fd200078ec0ff */
[----:B------:R-:W-:-:S05]  /*116e0*/  @P1 LOP3.LUT R0, R0, 0x1, RZ, 0xfc, !PT ;  /* 0x0000000100001812 */ /* 0x000fca00078efcff */
[----:B------:R0:W-:Y:S01]  /*116f0*/  STL [R1+0x14], R0 ;  /* 0x0000140001007387 */ /* 0x0001e20000100800 */
[----:B------:R-:W-:Y:S05]  /*11700*/  @P0 BRA `(.L_x_3344) ;  /* 0x0000000400d00947 */ /* 0x000fea0003800000 */
[----:B0-----:R-:W3:Y:S01]  /*11710*/  LDL R0, [R1+0x8] ;  /* 0x0000080001007983 */ /* 0x001ee20000100800 */
[----:B------:R-:W-:Y:S01]  /*11720*/  UMOV UR4, 0xffffffff ;  /* 0xffffffff00047882 */ /* 0x000fe20000000000 */
[----:B---3--:R-:W-:Y:S02]  /*11730*/  VIADD R0, R0, 0xffffffff ;  /* 0xffffffff00007836 */ /* 0x008fe40000000000 */
[----:B------:R-:W-:Y:S05]  /*11740*/  BRA.DIV UR4, `(.L_x_3345) ;  /* 0x0000004a04d07947 */ /* 0x000fea000b800000 */
[----:B------:R-:W-:-:S13]  /*11750*/  ELECT P6, URZ, PT ;  /* 0x00000000003f782f */ /* 0x000fda00038c0000 */
.L_x_3421:
        /* <DEDUP_REMOVED lines=21> */
.L_x_3346:
        /* <DEDUP_REMOVED lines=9> */
.L_x_3422:
        /* <DEDUP_REMOVED lines=8> */
.L_x_3348:
[----:B------:R-:W2:Y:S01]  /*119c0*/  LDL R5, [R1+0x4] ;  /* 0x0000040001057983 */ /* 0x000ea20000100800 */
[----:B------:R-:W-:Y:S01]  /*119d0*/  IMAD.MOV.U32 R4, RZ, RZ, 0xa0 ;  /* 0x000000a0ff047424 */ /* 0x000fe200078e00ff */
[----:B------:R-:W-:Y:S01]  /*119e0*/  R2UR UR33, R3 ;  /* 0x00000000032172ca */ /* 0x000fe200000e0000 */
[----:B------:R-:W-:Y:S01]  /*119f0*/  UIADD3 UR4, UP0, UR52, 0x470, URZ ;  /* 0x0000047034047890 */ /* 0x000fe2000ff1e03f */
[----:B-----5:R-:W-:Y:S01]  /*11a00*/  R2UR UR37, R16 ;  /* 0x00000000102572ca */ /* 0x020fe200000e0000 */
[----:B------:R-:W-:Y:S01]  /*11a10*/  IMAD R0, R0, R4, UR40 ;  /* 0x0000002800007e24 */ /* 0x000fe2000f8e0204 */
[----:B------:R-:W-:Y:S01]  /*11a20*/  UMOV UR6, 0x0 ;  /* 0x0000000000067882 */ /* 0x000fe20000000000 */
[----:B------:R-:W-:Y:S01]  /*11a30*/  UIADD3.X UR5, URZ, UR53, URZ, UP0, !UPT ;  /* 0x000000353f057290 */ /* 0x000fe200087fe43f */
[----:B------:R-:W-:Y:S02]  /*11a40*/  UMOV UR7, 0x14f00000 ;  /* 0x14f0000000077882 */ /* 0x000fe40000000000 */
[----:B------:R-:W-:Y:S01]  /*11a50*/  R2UR UR35, R0 ;  /* 0x00000000002372ca */ /* 0x000fe200000e0000 */
[----:B------:R-:W-:Y:S01]  /*11a60*/  UMOV UR34, URZ ;  /* 0x0000003f00227c82 */ /* 0x000fe20008000000 */
[----:B------:R-:W-:Y:S01]  /*11a70*/  UMOV UR18, 0x40 ;  /* 0x0000004000127882 */ /* 0x000fe20000000000 */
[----:B------:R-:W-:Y:S01]  /*11a80*/  UMOV UR20, UR36 ;  /* 0x0000002400147c82 */ /* 0x000fe20008000000 */
[----:B------:R-:W-:Y:S01]  /*11a90*/  UMOV UR10, 0x80 ;  /* 0x00000080000a7882 */ /* 0x000fe20000000000 */
[----:B------:R-:W-:-:S02]  /*11aa0*/  UIADD3 UR33, UR33, 0x33470, URZ ;  /* 0x0003347021217890 */ /* 0x000fc4000fffe03f */
[----:B------:R-:W-:Y:S01]  /*11ab0*/  UMOV UR21, UR37 ;  /* 0x0000002500157c82 */ /* 0x000fe20008000000 */
[----:B------:R-:W-:Y:S01]  /*11ac0*/  UMOV UR12, UR36 ;  /* 0x00000024000c7c82 */ /* 0x000fe20008000000 */
[----:B------:R-:W-:-:S03]  /*11ad0*/  UMOV UR13, UR37 ;  /* 0x00000025000d7c82 */ /* 0x000fc60008000000 */
[----:B------:R-:W-:Y:S01]  /*11ae0*/  UMOV UR17, UR33 ;  /* 0x0000002100117c82 */ /* 0x000fe20008000000 */
[----:B------:R-:W-:Y:S01]  /*11af0*/  UMOV UR19, UR35 ;  /* 0x0000002300137c82 */ /* 0x000fe20008000000 */
[----:B------:R-:W-:Y:S01]  /*11b00*/  UMOV UR9, UR33 ;  /* 0x0000002100097c82 */ /* 0x000fe20008000000 */
[----:B------:R-:W-:Y:S01]  /*11b10*/  UMOV UR11, UR35 ;  /* 0x00000023000b7c82 */ /* 0x000fe20008000000 */
[----:B--2---:R-:W-:-:S05]  /*11b20*/  IMAD R4, R5, 0x7800, R17 ;  /* 0x0000780005047824 */ /* 0x004fca00078e0211 */
[----:B------:R-:W-:-:S13]  /*11b30*/  R2UR UR8, R4 ;  /* 0x00000000040872ca */ /* 0x000fda00000e0000 */
[----:B------:R-:W-:Y:S02]  /*11b40*/  UIADD3 UR32, UR8, 0xf200, URZ ;  /* 0x0000f20008207890 */ /* 0x000fe4000fffe03f */
[----:B------:R-:W-:Y:S02]  /*11b50*/  UIADD3 UR16, UR8, 0x11a00, URZ ;  /* 0x00011a0008107890 */ /* 0x000fe4000fffe03f */
[----:B------:R-:W-:-:S05]  /*11b60*/  UIADD3 UR8, UR8, 0x14200, URZ ;  /* 0x0001420008087890 */ /* 0x000fca000fffe03f */
[----:B------:R1:W-:Y:S02]  /*11b70*/  UTMALDG.4D [UR32], [UR4], desc[UR6] ;  /* 0x00000620040075b4 */ /* 0x0003e40008019000 */
[----:B------:R1:W-:Y:S02]  /*11b80*/  UTMALDG.4D [UR16], [UR4], desc[UR6] ;  /* 0x00000610040075b4 */ /* 0x0003e40008019000 */
[----:B------:R1:W-:Y:S01]  /*11b90*/  UTMALDG.4D [UR8], [UR4], desc[UR6] ;  /* 0x00000608040075b4 */ /* 0x0003e20008019000 */
[----:B------:R-:W2:Y:S02]  /*11ba0*/  SYNCS.PHASECHK.TRANS64.TRYWAIT P0, [R3+URZ+0x33440], R2 ;  /* 0x03344002030075a7 */ /* 0x000ea4000800017f */
[----:B-12---:R-:W-:Y:S05]  /*11bb0*/  @!P0 BRA `(.L_x_3349) ;  /* 0x0000004400e88947 */ /* 0x006fea0003800000 */
.L_x_3423:
        /* <DEDUP_REMOVED lines=8> */
.L_x_3350:
        /* <DEDUP_REMOVED lines=17> */
[----:B------:R-:W-:Y:S01]  /*11d50*/  UIADD3 UR8, UR8, 0x29200, URZ ;  /* 0x0002920008087890 */ /* 0x000fe2000fffe03f */
[----:B------:R-:W-:Y:S01]  /*11d60*/  UMOV UR19, UR27 ;  /* 0x0000001b00137c82 */ /* 0x000fe20008000000 */
[----:B------:R-:W-:Y:S01]  /*11d70*/  UMOV UR21, UR29 ;  /* 0x0000001d00157c82 */ /* 0x000fe20008000000 */
[----:B------:R-:W-:Y:S01]  /*11d80*/  UMOV UR17, UR25 ;  /* 0x0000001900117c82 */ /* 0x000fe20008000000 */
[----:B------:R-:W-:Y:S01]  /*11d90*/  UMOV UR10, 0x80 ;  /* 0x00000080000a7882 */ /* 0x000fe20000000000 */
[----:B------:R-:W-:Y:S01]  /*11da0*/  UMOV UR12, UR36 ;  /* 0x00000024000c7c82 */ /* 0x000fe20008000000 */
        /* <DEDUP_REMOVED lines=10> */
.L_x_3344:
        /* <DEDUP_REMOVED lines=33> */
.L_x_3352:
[----:B------:R-:W-:Y:S05]  /*12060*/  BSYNC B6 ;  /* 0x0000000000067941 */ /* 0x000fea0003800000 */
.L_x_3351:
[----:B------:R-:W3:Y:S01]  /*12070*/  LDL.LU R3, [R1+0x24] ;  /* 0x0000240001037983 */ /* 0x000ee20000300800 */
[----:B------:R-:W0:Y:S01]  /*12080*/  LDC R6, c[0x0][0x448] ;  /* 0x00011200ff067b82 */ /* 0x000e220000000800 */
[----:B------:R-:W-:Y:S01]  /*12090*/  ULDC.64 UR6, c[0x0][0x2d8] ;  /* 0x0000b60000067ab9 */ /* 0x000fe20000000a00 */
[----:B------:R-:W1:Y:S01]  /*120a0*/  S2R R2, SR_TID.X ;  /* 0x0000000000027919 */ /* 0x000e620000002100 */
[----:B------:R-:W4:Y:S01]  /*120b0*/  S2R R0, SR_TID.X ;  /* 0x0000000000007919 */ /* 0x000f220000002100 */
[----:B------:R-:W-:Y:S01]  /*120c0*/  UMOV UR4, UR44 ;  /* 0x0000002c00047c82 */ /* 0x000fe20008000000 */
[----:B------:R-:W-:Y:S01]  /*120d0*/  UMOV UR5, UR37 ;  /* 0x0000002500057c82 */ /* 0x000fe20008000000 */
[----:B------:R-:W-:Y:S01]  /*120e0*/  ULDC.64 UR8, c[0x0][0x2e0] ;  /* 0x0000b80000087ab9 */ /* 0x000fe20000000a00 */
[----:B0-----:R-:W-:Y:S02]  /*120f0*/  ISETP.NE.AND P0, PT, R6, 0x1, PT ;  /* 0x000000010600780c */ /* 0x001fe40003f05270 */
[----:B-1----:R-:W-:-:S11]  /*12100*/  LOP3.LUT R2, R2, 0x7f, RZ, 0xc0, !PT ;  /* 0x0000007f02027812 */ /* 0x002fd600078ec0ff */
[----:B------:R-:W0:Y:S01]  /*12110*/  @P0 LDC R4, c[0x0][0x450] ;  /* 0x00011400ff040b82 */ /* 0x000e220000000800 */
[----:B------:R-:W-:Y:S01]  /*12120*/  SHF.R.U32.HI R2, RZ, 0x2, R2 ;  /* 0x00000002ff027819 */ /* 0x000fe20000011602 */
[----:B----4-:R-:W-:-:S05]  /*12130*/  IMAD.SHL.U32 R0, R0, 0x20, RZ ;  /* 0x0000002000007824 */ /* 0x010fca00078e00ff */
[----:B------:R-:W-:Y:S02]  /*12140*/  LOP3.LUT R0, R2, 0x60, R0, 0xf8, !PT ;  /* 0x0000006002007812 */ /* 0x000fe400078ef800 */
[----:B------:R-:W1:Y:S01]  /*12150*/  @P0 LDC R2, c[0x0][0x44c] ;  /* 0x00011300ff020b82 */ /* 0x000e620000000800 */
[----:B--2---:R-:W2:Y:S01]  /*12160*/  S2R R8, SR_TID.X ;  /* 0x0000000000087919 */ /* 0x004ea20000002100 */
[----:B------:R-:W-:Y:S02]  /*12170*/  UIMAD.WIDE.U32 UR4, UR36, UR6, UR4 ;  /* 0x00000006240472a5 */ /* 0x000fe4000f8e0004 */
[----:B------:R-:W-:Y:S02]  /*12180*/  UIMAD UR6, UR46, UR8, URZ ;  /* 0x000000082e0672a4 */ /* 0x000fe4000f8e023f */
[----:B------:R-:W-:Y:S02]  /*12190*/  UIMAD UR5, UR36, UR7, UR5 ;  /* 0x00000007240572a4 */ /* 0x000fe4000f8e0205 */
[----:B------:R-:W-:-:S02]  /*121a0*/  UIMAD UR6, UR47, UR9, UR6 ;  /* 0x000000092f0672a4 */ /* 0x000fc4000f8e0206 */
[----:B------:R-:W-:-:S03]  /*121b0*/  UIMAD.WIDE.U32 UR4, UR47, UR8, UR4 ;  /* 0x000000082f0472a5 */ /* 0x000fc6000f8e0004 */
[----:B------:R-:W-:Y:S01]  /*121c0*/  ULDC.64 UR8, c[0x0][0x2d0] ;  /* 0x0000b40000087ab9 */ /* 0x000fe20000000a00 */
[----:B------:R-:W-:Y:S01]  /*121d0*/  UIADD3 UR5, UR5, UR6, URZ ;  /* 0x0000000605057290 */ /* 0x000fe2000fffe03f */
[----:B--2---:R-:W-:-:S05]  /*121e0*/  IMAD.SHL.U32 R8, R8, 0x10, RZ ;  /* 0x0000001008087824 */ /* 0x004fca00078e00ff */
[----:B------:R-:W-:-:S04]  /*121f0*/  LOP3.LUT R8, R8, 0x30, RZ, 0xc0, !PT ;  /* 0x0000003008087812 */ /* 0x000fc800078ec0ff */
[C---:B------:R-:W-:Y:S02]  /*12200*/  LOP3.LUT R10, R8.reuse, 0x40, RZ, 0xfc, !PT ;  /* 0x00000040080a7812 */ /* 0x040fe400078efcff */
[----:B------:R-:W-:Y:S01]  /*12210*/  LOP3.LUT R8, R8, 0x80, RZ, 0xfc, !PT ;  /* 0x0000008008087812 */ /* 0x000fe200078efcff */
[----:B---3--:R-:W-:-:S05]  /*12220*/  IMAD.SHL.U32 R5, R3, 0x80, RZ ;  /* 0x0000008003057824 */ /* 0x008fca00078e00ff */
[----:B------:R-:W-:-:S05]  /*12230*/  LOP3.LUT R0, R0, R5, RZ, 0xfc, !PT ;  /* 0x0000000500007212 */ /* 0x000fca00078efcff */
[----:B-1----:R-:W-:-:S04]  /*12240*/  @P0 IMAD.HI.U32 R3, R0, R2, RZ ;  /* 0x0000000200030227 */ /* 0x002fc800078e00ff */
[----:B------:R-:W-:Y:S01]  /*12250*/  IMAD.MOV.U32 R2, RZ, RZ, R0 ;  /* 0x000000ffff027224 */ /* 0x000fe200078e0000 */
[----:B0-----:R-:W-:-:S04]  /*12260*/  @P0 SHF.R.U32.HI R2, RZ, R4, R3 ;  /* 0x00000004ff020219 */ /* 0x001fc80000011603 */
[--C-:B------:R-:W-:Y:S01]  /*12270*/  SHF.R.S32.HI R4, RZ, 0x1f, R2.reuse ;  /* 0x0000001fff047819 */ /* 0x100fe20000011402 */
[----:B------:R-:W-:-:S04]  /*12280*/  IMAD.MOV R3, RZ, RZ, -R2 ;  /* 0x000000ffff037224 */ /* 0x000fc800078e0a02 */
[----:B------:R-:W-:Y:S02]  /*12290*/  IMAD R0, R6, R3, R0 ;  /* 0x0000000306007224 */ /* 0x000fe400078e0200 */
        /* <DEDUP_REMOVED lines=14> */
[----:B------:R0:W5:Y:S01]  /*12380*/  LDL R8, [R1+0x30] ;  /* 0x0000300001087983 */ /* 0x0001620000100800 */
[----:B------:R-:W1:Y:S01]  /*12390*/  S2R R7, SR_TID.X ;  /* 0x0000000000077919 */ /* 0x000e620000002100 */
[----:B------:R-:W-:-:S02]  /*123a0*/  IADD3.X R2, R3, UR5, R4, P0, !PT ;  /* 0x0000000503027c10 */ /* 0x000fc400087fe404 */
[----:B------:R-:W-:Y:S01]  /*123b0*/  ISETP.GE.AND P1, PT, R10, UR4, PT ;  /* 0x000000040a007c0c */ /* 0x000fe2000bf26270 */
[----:B-1----:R-:W-:-:S05]  /*123c0*/  IMAD.SHL.U32 R9, R7, 0x10, RZ ;  /* 0x0000001007097824 */ /* 0x002fca00078e00ff */
[----:B------:R-:W-:Y:S02]  /*123d0*/  LOP3.LUT R9, R9, 0x30, RZ, 0xc0, !PT ;  /* 0x0000003009097812 */ /* 0x000fe400078ec0ff */
[----:B------:R-:W-:Y:S02]  /*123e0*/  LOP3.LUT R7, R7, 0x7f, RZ, 0xc0, !PT ;  /* 0x0000007f07077812 */ /* 0x000fe400078ec0ff */
[----:B------:R-:W-:Y:S01]  /*123f0*/  ISETP.GE.AND P0, PT, R9, UR4, PT ;  /* 0x0000000409007c0c */ /* 0x000fe2000bf06270 */
[----:B------:R-:W-:Y:S01]  /*12400*/  UMOV UR4, 0xffffffff ;  /* 0xffffffff00047882 */ /* 0x000fe20000000000 */
[----:B------:R-:W-:Y:S02]  /*12410*/  SHF.R.U32.HI R10, RZ, 0x2, R7 ;  /* 0x00000002ff0a7819 */ /* 0x000fe40000011607 */
[----:B0-----:R-:W-:Y:S09]  /*12420*/  BRA.DIV UR4, `(.L_x_3353) ;  /* 0x0000003e04e07947 */ /* 0x001ff2000b800000 */
[----:B------:R-:W2:Y:S01]  /*12430*/  LDL.LU R7, [R1+0x2c] ;  /* 0x00002c0001077983 */ /* 0x000ea20000300800 */
[----:B------:R-:W-:-:S04]  /*12440*/  IMAD.IADD R3, R10, 0x1, R5 ;  /* 0x000000010a037824 */ /* 0x000fc800078e0205 */
[----:B------:R-:W-:Y:S02]  /*12450*/  VIADD R5, R3, 0x20 ;  /* 0x0000002003057836 */ /* 0x000fe40000000000 */
[----:B--2---:R-:W-:Y:S02]  /*12460*/  IMAD R4, R7, R6, RZ ;  /* 0x0000000607047224 */ /* 0x004fe400078e02ff */
[----:B------:R-:W0:Y:S03]  /*12470*/  SHFL.IDX PT, R7, R0, RZ, 0x1c1f ;  /* 0x001c1fff00077589 */ /* 0x000e2600000e0000 */
[----:B------:R-:W-:Y:S01]  /*12480*/  ISETP.GE.AND P4, PT, R3, R4, PT ;  /* 0x000000040300720c */ /* 0x000fe20003f86270 */
[----:B------:R-:W1:-:S12]  /*12490*/  SHFL.IDX PT, R6, R2, RZ, 0x1c1f ;  /* 0x001c1fff02067589 */ /* 0x000e5800000e0000 */
[----:B0-----:R-:W-:-:S05]  /*124a0*/  @!P4 IADD3 R7, P3, R9, R7, RZ ;  /* 0x000000070907c210 */ /* 0x001fca0007f7e0ff */
[----:B-1----:R-:W-:Y:S01]  /*124b0*/  @!P4 IMAD.X R6, RZ, RZ, R6, P3 ;  /* 0x000000ffff06c224 */ /* 0x002fe200018e0606 */
[----:B------:R-:W-:Y:S02]  /*124c0*/  ISETP.GE.AND P3, PT, R5, R4, PT ;  /* 0x000000040500720c */ /* 0x000fe40003f66270 */
[----:B------:R-:W-:Y:S02]  /*124d0*/  SHFL.IDX PT, R5, R2, 0x1, 0x1c1f ;  /* 0x003c1f0002057f89 */ /* 0x000fe400000e0000 */
[----:B------:R-:W-:-:S04]  /*124e0*/  @!P4 LOP3.LUT R7, R7, R6, RZ, 0x3c, !PT ;  /* 0x000000060707c212 */ /* 0x000fc800078e3cff */
[----:B------:R-:W-:-:S04]  /*124f0*/  @!P4 LOP3.LUT R6, R7, R6, RZ, 0x3c, !PT ;  /* 0x000000060706c212 */ /* 0x000fc800078e3cff */
[----:B------:R-:W-:-:S05]  /*12500*/  @!P4 LOP3.LUT R7, R7, R6, RZ, 0x3c, !PT ;  /* 0x000000060707c212 */ /* 0x000fca00078e3cff */
[----:B-----5:R-:W-:Y:S04]  /*12510*/  @!P4 LDGSTS.E.BYPASS.LTC128B.128 [R8+0x1e200], desc[UR50][R6.64], !P0 ;  /* 0x1e2000000608cfae */ /* 0x020fe8000c101d72 */
[----:B------:R-:W-:Y:S04]  /*12520*/  @!P4 LDGSTS.E.BYPASS.LTC128B.128 [R8+0x20200], desc[UR50][R6.64+0x40], !P1 ;  /* 0x202000400608cfae */ /* 0x000fe8000c901d72 */
[----:B------:R0:W-:Y:S04]  /*12530*/  @!P4 LDGSTS.E.BYPASS.LTC128B.128 [R8+0x22200], desc[UR50][R6.64+0x80], !P2 ;  /* 0x222000800608cfae */ /* 0x0001e8000d101d72 */
[----:B0-----:R-:W0:Y:S02]  /*12540*/  SHFL.IDX PT, R6, R0, 0x1, 0x1c1f ;  /* 0x003c1f0000067f89 */ /* 0x001e2400000e0000 */
[----:B0-----:R-:W-:-:S05]  /*12550*/  @!P3 IADD3 R6, P4, R9, R6, RZ ;  /* 0x000000060906b210 */ /* 0x001fca0007f9e0ff */
[----:B------:R-:W-:-:S04]  /*12560*/  @!P3 IMAD.X R5, RZ, RZ, R5, P4 ;  /* 0x000000ffff05b224 */ /* 0x000fc800020e0605 */
[----:B------:R-:W-:Y:S02]  /*12570*/  @!P3 IMAD.MOV.U32 R7, RZ, RZ, R5 ;  /* 0x000000ffff07b224 */ /* 0x000fe400078e0005 */
[----:B------:R-:W-:-:S03]  /*12580*/  VIADD R5, R3, 0x40 ;  /* 0x0000004003057836 */ /* 0x000fc60000000000 */
[----:B------:R-:W-:Y:S04]  /*12590*/  @!P3 LDGSTS.E.BYPASS.LTC128B.128 [R8+0x1ea00], desc[UR50][R6.64], !P0 ;  /* 0x1ea000000608bfae */ /* 0x000fe8000c101d72 */
[----:B------:R-:W-:Y:S04]  /*125a0*/  @!P3 LDGSTS.E.BYPASS.LTC128B.128 [R8+0x20a00], desc[UR50][R6.64+0x40], !P1 ;  /* 0x20a000400608bfae */ /* 0x000fe8000c901d72 */
[----:B------:R0:W-:Y:S01]  /*125b0*/  @!P3 LDGSTS.E.BYPASS.LTC128B.128 [R8+0x22a00], desc[UR50][R6.64+0x80], !P2 ;  /* 0x22a000800608bfae */ /* 0x0001e2000d101d72 */
[----:B------:R-:W-:-:S03]  /*125c0*/  ISETP.GE.AND P3, PT, R5, R4, PT ;  /* 0x000000040500720c */ /* 0x000fc60003f66270 */
[----:B------:R-:W-:Y:S04]  /*125d0*/  SHFL.IDX PT, R5, R2, 0x2, 0x1c1f ;  /* 0x005c1f0002057f89 */ /* 0x000fe800000e0000 */
[----:B0-----:R-:W0:Y:S04]  /*125e0*/  SHFL.IDX PT, R6, R0, 0x2, 0x1c1f ;  /* 0x005c1f0000067f89 */ /* 0x001e2800000e0000 */
[----:B------:R-:W1:Y:S02]  /*125f0*/  SHFL.IDX PT, R0, R0, 0x3, 0x1c1f ;  /* 0x007c1f0000007f89 */ /* 0x000e6400000e0000 */
[----:B0-----:R-:W-:-:S05]  /*12600*/  @!P3 IADD3 R6, P4, R9, R6, RZ ;  /* 0x000000060906b210 */ /* 0x001fca0007f9e0ff */
[----:B------:R-:W-:-:S04]  /*12610*/  @!P3 IMAD.X R5, RZ, RZ, R5, P4 ;  /* 0x000000ffff05b224 */ /* 0x000fc800020e0605 */
[----:B------:R-:W-:Y:S02]  /*12620*/  @!P3 IMAD.MOV.U32 R7, RZ, RZ, R5 ;  /* 0x000000ffff07b224 */ /* 0x000fe400078e0005 */
[----:B------:R0:W2:Y:S04]  /*12630*/  SHFL.IDX PT, R5, R2, 0x3, 0x1c1f ;  /* 0x007c1f0002057f89 */ /* 0x0000a800000e0000 */
[----:B------:R0:W-:Y:S04]  /*12640*/  @!P3 LDGSTS.E.BYPASS.LTC128B.128 [R8+0x1f200], desc[UR50][R6.64], !P0 ;  /* 0x1f2000000608bfae */ /* 0x0001e8000c101d72 */
[----:B------:R0:W-:Y:S04]  /*12650*/  @!P3 LDGSTS.E.BYPASS.LTC128B.128 [R8+0x21200], desc[UR50][R6.64+0x40], !P1 ;  /* 0x212000400608bfae */ /* 0x0001e8000c901d72 */
[----:B-1----:R0:W-:Y:S02]  /*12660*/  @!P3 LDGSTS.E.BYPASS.LTC128B.128 [R8+0x23200], desc[UR50][R6.64+0x80], !P2 ;  /* 0x232000800608bfae */ /* 0x0021e4000d101d72 */
.L_x_3432:
[----:B------:R-:W-:Y:S01]  /*12670*/  VIADD R3, R3, 0x60 ;  /* 0x0000006003037836 */ /* 0x000fe20000000000 */
[----:B------:R-:W-:Y:S04]  /*12680*/  BSSY B0, `(.L_x_3354) ;  /* 0x000000b000007945 */ /* 0x000fe80003800000 */
[----:B------:R-:W-:-:S13]  /*12690*/  ISETP.GE.AND P3, PT, R3, R4, PT ;  /* 0x000000040300720c */ /* 0x000fda0003f66270 */
[----:B------:R-:W-:Y:S05]  /*126a0*/  @P3 BRA `(.L_x_3355) ;  /* 0x0000000000203947 */ /* 0x000fea0003800000 */
[----:B0-----:R-:W-:-:S05]  /*126b0*/  IADD3 R2, P3, R9, R0, RZ ;  /* 0x0000000009027210 */ /* 0x001fca0007f7e0ff */
[----:B--2---:R-:W-:-:S05]  /*126c0*/  IMAD.X R3, RZ, RZ, R5, P3 ;  /* 0x000000ffff037224 */ /* 0x004fca00018e0605 */
[----:B------:R-:W-:Y:S01]  /*126d0*/  @!PT LDS RZ, [RZ] ;  /* 0x00000000fffff984 */ /* 0x000fe20000000800 */
[----:B------:R-:W-:Y:S01]  /*126e0*/  @!PT LDS RZ, [RZ] ;  /* 0x00000000fffff984 */ /* 0x000fe20000000800 */
[----:B------:R-:W-:Y:S01]  /*126f0*/  @!PT LDS RZ, [RZ] ;  /* 0x00000000fffff984 */ /* 0x000fe20000000800 */
[----:B------:R1:W-:Y:S04]  /*12700*/  LDGSTS.E.BYPASS.LTC128B.128 [R8+0x1fa00], desc[UR50][R2.64], !P0 ;  /* 0x1fa0000002087fae */ /* 0x0003e8000c101d72 */
[----:B------:R1:W-:Y:S04]  /*12710*/  LDGSTS.E.BYPASS.LTC128B.128 [R8+0x21a00], desc[UR50][R2.64+0x40], !P1 ;  /* 0x21a0004002087fae */ /* 0x0003e8000c901d72 */
[----:B------:R1:W-:Y:S02]  /*12720*/  LDGSTS.E.BYPASS.LTC128B.128 [R8+0x23a00], desc[UR50][R2.64+0x80], !P2 ;  /* 0x23a0008002087fae */ /* 0x0003e4000d101d72 */
.L_x_3355:
[----:B------:R-:W-:Y:S05]  /*12730*/  BSYNC B0 ;  /* 0x0000000000007941 */ /* 0x000fea0003800000 */
.L_x_3354:
[----:B------:R-:W-:Y:S01]  /*12740*/  NOP ;  /* 0x0000000000007918 */ /* 0x000fe20000000000 */
[----:B------:R-:W-:-:S13]  /*12750*/  PLOP3.LUT P0, PT, PT, PT, PT, 0x80, 0x0 ;  /* 0x000000000000781c */ /* 0x000fda0003f0f070 */
.L_x_3356:
[----:B------:R-:W-:Y:S02]  /*12760*/  PLOP3.LUT P1, PT, P1, P0, PT, 0xa2, 0x0 ;  /* 0x000000000000781c */ /* 0x000fe40000f21472 */
[----:B------:R-:W-:-:S08]  /*12770*/  @P0 R2UR P1, UR4, R17 ;  /* 0x00000000110402ca */ /* 0x000fd00000020000 */
[----:B------:R-:W-:-:S05]  /*12780*/  @P0 PLOP3.LUT P0, PT, P1, PT, PT, 0x80, 0x0 ;  /* 0x000000000000081c */ /* 0x000fca0000f0f070 */
[----:B------:R-:W-:Y:S01]  /*12790*/  @!P1 SYNCS.ARRIVE.TRANS64.RED.A0T1 RZ, [UR4+0x33400], RZ ;  /* 0x033400ffffff99a7 */ /* 0x000fe20008200404 */
[----:B------:R-:W-:Y:S07]  /*127a0*/  @!P1 ARRIVES.LDGSTSBAR.64.TRANSCNT [UR4+0x33400] ;  /* 0x03340000ff0099b0 */ /* 0x000fee0008000a84 */
[----:B------:R-:W-:Y:S05]  /*127b0*/  @P0 BRA.U.ANY `(.L_x_3356) ;  /* 0xfffffffd00e80947 */ /* 0x000fea000393ffff */
[----:B01----:R-:W3:Y:S02]  /*127c0*/  LDL.LU R2, [R1+0x34] ;  /* 0x0000340001027983 */ /* 0x003ee40000300800 */
        /* <DEDUP_REMOVED lines=9> */
[----:B------:R-:W1:Y:S03]  /*12860*/  SYNCS.PHASECHK.TRANS64.TRYWAIT P0, [R17+URZ+0x33420], R0 ;  /* 0x03342000110075a7 */ /* 0x000e66000800017f */
[----:B01----:R-:W-:Y:S05]  /*12870*/  @!P0 BRA `(.L_x_3358) ;  /* 0x00000040001c8947 */ /* 0x003fea0003800000 */
.L_x_3433:
[----:B------:R-:W-:Y:S05]  /*12880*/  BSYNC B0 ;  /* 0x0000000000007941 */ /* 0x000fea0003800000 */
.L_x_3357:
[----:B------:R-:W3:Y:S04]  /*12890*/  LDL.LU R2, [R1+0x8] ;  /* 0x0000080001027983 */ /* 0x000ee80000300800 */
[----:B------:R-:W4:Y:S01]  /*128a0*/  LDL R3, [R1+0x18] ;  /* 0x0000180001037983 */ /* 0x000f220000100800 */
[----:B---3--:R-:W-:-:S05]  /*128b0*/  VIADD R2, R2, 0xfffffffe ;  /* 0xfffffffe02027836 */ /* 0x008fca0000000000 */
[----:B----4-:R-:W-:-:S13]  /*128c0*/  ISETP.GE.AND P0, PT, R2, R3, PT ;  /* 0x000000030200720c */ /* 0x010fda0003f06270 */
[----:B------:R-:W-:Y:S05]  /*128d0*/  @!P0 BRA `(.L_x_3359) ;  /* 0x00000018000c8947 */ /* 0x000fea0003800000 */
[----:B0-----:R0:W5:Y:S04]  /*128e0*/  LDL.LU R0, [R1+0xc] ;  /* 0x00000c0001007983 */ /* 0x0011680000300800 */
[----:B------:R0:W5:Y:S02]  /*128f0*/  LDL.LU R8, [R1+0x4] ;  /* 0x0000040001087983 */ /* 0x0001640000300800 */
.L_x_3383:
        /* <DEDUP_REMOVED lines=20> */
[----:B------:R-:W3:Y:S01]  /*12a40*/  LDL R7, [R1+0x10] ;  /* 0x0000100001077983 */ /* 0x000ee20000100800 */
[----:B----4-:R-:W-:-:S13]  /*12a50*/  ISETP.NE.AND P0, PT, R3, 0x1, PT ;  /* 0x000000010300780c */ /* 0x010fda0003f05270 */
[----:B--2---:R-:W2:Y:S02]  /*12a60*/  @P0 LDC.64 R4, c[0x0][0x440] ;  /* 0x00011000ff040b82 */ /* 0x004ea40000000a00 */
[----:B--2---:R-:W-:-:S04]  /*12a70*/  @P0 IMAD.HI.U32 R6, R2, R4, RZ ;  /* 0x0000000402060227 */ /* 0x004fc800078e00ff */
[----:B------:R-:W-:Y:S01]  /*12a80*/  IMAD.MOV.U32 R4, RZ, RZ, R2 ;  /* 0x000000ffff047224 */ /* 0x000fe200078e0002 */
[----:B------:R-:W-:-:S05]  /*12a90*/  @P0 SHF.R.U32.HI R4, RZ, R5, R6 ;  /* 0x00000005ff040219 */ /* 0x000fca0000011606 */
[----:B------:R-:W-:-:S04]  /*12aa0*/  IMAD.MOV R5, RZ, RZ, -R4 ;  /* 0x000000ffff057224 */ /* 0x000fc800078e0a04 */
[----:B------:R-:W-:Y:S01]  /*12ab0*/  IMAD R3, R3, R5, R2 ;  /* 0x0000000503037224 */ /* 0x000fe200078e0202 */
[----:B------:R-:W-:Y:S01]  /*12ac0*/  SHF.R.S32.HI R5, RZ, 0x1f, R4 ;  /* 0x0000001fff057819 */ /* 0x000fe20000011404 */
[----:B---3--:R-:W-:-:S04]  /*12ad0*/  IMAD R6, R11, UR6, RZ ;  /* 0x000000060b067c24 */ /* 0x008fc8000f8e02ff */
[C---:B------:R-:W-:Y:S02]  /*12ae0*/  IMAD R6, R7.reuse, UR7, R6 ;  /* 0x0000000707067c24 */ /* 0x040fe4000f8e0206 */
[----:B------:R-:W-:-:S04]  /*12af0*/  IMAD.WIDE.U32 R4, R7, UR6, R4 ;  /* 0x0000000607047c25 */ /* 0x000fc8000f8e0004 */
[----:B------:R-:W-:Y:S01]  /*12b00*/  IMAD.IADD R5, R6, 0x1, R5 ;  /* 0x0000000106057824 */ /* 0x000fe200078e0205 */
[----:B------:R-:W-:-:S04]  /*12b10*/  LEA R6, P0, R4, UR4, 0x2 ;  /* 0x0000000404067c11 */ /* 0x000fc8000f8010ff */
[----:B------:R-:W-:-:S05]  /*12b20*/  LEA.HI.X R7, R4, UR5, R5, 0x2, P0 ;  /* 0x0000000504077c11 */ /* 0x000fca00080f1405 */
[----:B------:R3:W5:Y:S04]  /*12b30*/  LDG.E R16, desc[UR50][R6.64] ;  /* 0x0000003206107981 */ /* 0x000768000c1e1900 */
.L_x_3362:
[----:B------:R-:W3:Y:S01]  /*12b40*/  S2R R4, SR_TID.X ;  /* 0x0000000000047919 */ /* 0x000ee20000002100 */
[----:B--2---:R-:W-:Y:S01]  /*12b50*/  IMAD R5, R10, 0x8, R17 ;  /* 0x000000080a057824 */ /* 0x004fe200078e0211 */
[----:B------:R-:W-:Y:S01]  /*12b60*/  BSSY B1, `(.L_x_3363) ;  /* 0x0000006000017945 */ /* 0x000fe20003800000 */
[----:B---3--:R-:W-:Y:S02]  /*12b70*/  LOP3.LUT R6, R4, 0x7f, RZ, 0xc0, !PT ;  /* 0x0000007f04067812 */ /* 0x008fe400078ec0ff */
[----:B------:R-:W-:Y:S02]  /*12b80*/  SHF.L.U32 R4, R9, 0x1f, RZ ;  /* 0x0000001f09047819 */ /* 0x000fe400000006ff */
[----:B------:R-:W-:Y:S02]  /*12b90*/  ISETP.NE.AND P1, PT, R6, RZ, PT ;  /* 0x000000ff0600720c */ /* 0x000fe40003f25270 */
[----:B------:R-:W2:Y:S02]  /*12ba0*/  SYNCS.PHASECHK.TRANS64.TRYWAIT P0, [R5+URZ+0x33480], R4 ;  /* 0x03348004050075a7 */ /* 0x000ea4000800017f */
[----:B--2---:R-:W-:Y:S09]  /*12bb0*/  @!P0 BRA `(.L_x_3364) ;  /* 0x0000003c00608947 */ /* 0x004ff20003800000 */
.L_x_3434:
[----:B------:R-:W-:Y:S05]  /*12bc0*/  BSYNC B1 ;  /* 0x0000000000017941 */ /* 0x000fea0003800000 */
.L_x_3363:
        /* <DEDUP_REMOVED lines=9> */
.L_x_3366:
[----:B------:R-:W-:Y:S05]  /*12c60*/  BSYNC B1 ;  /* 0x0000000000017941 */ /* 0x000fea0003800000 */
.L_x_3365:
[----:B------:R-:W3:Y:S01]  /*12c70*/  LDL R6, [R1+0x4] ;  /* 0x0000040001067983 */ /* 0x000ee20000100800 */
[----:B------:R-:W-:Y:S01]  /*12c80*/  IMAD.MOV.U32 R12, RZ, RZ, RZ ;  /* 0x000000ffff0c7224 */ /* 0x000fe200078e00ff */
[----:B------:R-:W-:Y:S01]  /*12c90*/  UIADD3 UR4, UP0, UR52, 0x470, URZ ;  /* 0x0000047034047890 */ /* 0x000fe2000ff1e03f */
[----:B------:R-:W-:Y:S01]  /*12ca0*/  IMAD.MOV.U32 R7, RZ, RZ, 0xa0 ;  /* 0x000000a0ff077424 */ /* 0x000fe200078e00ff */
[----:B------:R-:W-:Y:S01]  /*12cb0*/  PLOP3.LUT P0, PT, PT, PT, PT, 0x80, 0x0 ;  /* 0x000000000000781c */ /* 0x000fe20003f0f070 */
[----:B------:R-:W-:Y:S01]  /*12cc0*/  UMOV UR6, 0x0 ;  /* 0x0000000000067882 */ /* 0x000fe20000000000 */
[----:B------:R-:W-:Y:S01]  /*12cd0*/  R2UR UR10, R12 ;  /* 0x000000000c0a72ca */ /* 0x000fe200000e0000 */
[----:B------:R-:W-:Y:S01]  /*12ce0*/  IMAD R7, R3, R7, UR40 ;  /* 0x0000002803077e24 */ /* 0x000fe2000f8e0207 */
[----:B------:R-:W-:Y:S01]  /*12cf0*/  UIADD3.X UR5, URZ, UR53, URZ, UP0, !UPT ;  /* 0x000000353f057290 */ /* 0x000fe200087fe43f */
[----:B------:R-:W-:Y:S01]  /*12d00*/  VIADD R3, R5, 0x33470 ;  /* 0x0003347005037836 */ /* 0x000fe20000000000 */
[----:B------:R-:W-:Y:S01]  /*12d10*/  UMOV UR7, 0x14f00000 ;  /* 0x14f0000000077882 */ /* 0x000fe20000000000 */
[----:B---3--:R-:W-:-:S04]  /*12d20*/  IMAD R6, R6, 0x7800, R17 ;  /* 0x0000780006067824 */ /* 0x008fc800078e0211 */
[----:B-1----:R-:W-:-:S07]  /*12d30*/  VIADD R9, R6, 0xf200 ;  /* 0x0000f20006097836 */ /* 0x002fce0000000000 */
.L_x_3367:
        /* <DEDUP_REMOVED lines=16> */
.L_x_3368:
        /* <DEDUP_REMOVED lines=16> */
.L_x_3369:
        /* <DEDUP_REMOVED lines=13> */
.L_x_3435:
[----:B------:R-:W-:Y:S05]  /*13010*/  BSYNC B1 ;  /* 0x0000000000017941 */ /* 0x000fea0003800000 */
.L_x_3370:
        /* <DEDUP_REMOVED lines=11> */
.L_x_3373:
[----:B------:R-:W-:Y:S05]  /*130d0*/  BSYNC B1 ;  /* 0x0000000000017941 */ /* 0x000fea0003800000 */
.L_x_3372:
        /* <DEDUP_REMOVED lines=8> */
.L_x_3374:
        /* <DEDUP_REMOVED lines=15> */
.L_x_3375:
        /* <DEDUP_REMOVED lines=15> */
.L_x_3376:
        /* <DEDUP_REMOVED lines=10> */
.L_x_3361:
[----:B------:R-:W-:Y:S05]  /*133e0*/  BSYNC B0 ;  /* 0x0000000000007941 */ /* 0x000fea0003800000 */
.L_x_3360:
[----:B------:R-:W-:-:S06]  /*133f0*/  UISETP.NE.AND UP0, UPT, UR39, 0x3, UPT ;  /* 0x000000032700788c */ /* 0x000fcc000bf05270 */
[----:B------:R-:W-:-:S13]  /*13400*/  PLOP3.LUT P0, PT, PT, PT, UP0, 0x80, 0x0 ;  /* 0x000000000000781c */ /* 0x000fda0003f0f008 */
[----:B------:R-:W-:Y:S05]  /*13410*/  @!P0 BRA `(.L_x_3377) ;  /* 0x0000000000048947 */ /* 0x000fea0003800000 */
[----:B------:R-:W-:Y:S01]  /*13420*/  BPT.TRAP 0x1 ;  /* 0x000000040000795c */ /* 0x000fe20000300000 */
.L_x_3377:
[----:B------:R-:W-:Y:S01]  /*13430*/  IMAD.U32 R3, RZ, RZ, UR42 ;  /* 0x0000002aff037e24 */ /* 0x000fe2000f8e00ff */
[----:B------:R-:W-:Y:S01]  /*13440*/  LOP3.LUT R4, R0, 0x1, RZ, 0x3c, !PT ;  /* 0x0000000100047812 */ /* 0x000fe200078e3cff */
[----:B------:R-:W-:Y:S03]  /*13450*/  BSSY B0, `(.L_x_3378) ;  /* 0x0000006000007945 */ /* 0x000fe60003800000 */
[----:B------:R-:W-:Y:S01]  /*13460*/  ISETP.NE.AND P1, PT, R3, 0x3, PT ;  /* 0x000000030300780c */ /* 0x000fe20003f25270 */
[----:B------:R-:W-:Y:S01]  /*13470*/  IMAD R3, R8, 0x8, R17 ;  /* 0x0000000808037824 */ /* 0x000fe200078e0211 */
[----:B------:R-:W-:-:S04]  /*13480*/  SHF.L.U32 R4, R4, 0x1f, RZ ;  /* 0x0000001f04047819 */ /* 0x000fc800000006ff */
[----:B------:R-:W3:Y:S02]  /*13490*/  SYNCS.PHASECHK.TRANS64.TRYWAIT P0, [R3+URZ+0x33470], R4 ;  /* 0x03347004030075a7 */ /* 0x000ee4000800017f */
[----:B---3--:R-:W-:Y:S05]  /*134a0*/  @!P0 BRA `(.L_x_3379) ;  /* 0x00000034004c8947 */ /* 0x008fea0003800000 */
.L_x_3436:
[----:B------:R-:W-:Y:S05]  /*134b0*/  BSYNC B0 ;  /* 0x0000000000007941 */ /* 0x000fea0003800000 */
.L_x_3378:
[----:B------:R-:W-:Y:S05]  /*134c0*/  @!P1 BRA `(.L_x_3380) ;  /* 0x0000000000049947 */ /* 0x000fea0003800000 */
[----:B------:R-:W-:Y:S01]  /*134d0*/  BPT.TRAP 0x1 ;  /* 0x000000040000795c */ /* 0x000fe20000300000 */
.L_x_3380:
[----:B---3--:R-:W-:Y:S01]  /*134e0*/  SHF.L.U32 R4, R0, 0x1f, RZ ;  /* 0x0000001f00047819 */ /* 0x008fe200000006ff */
[----:B------:R-:W-:-:S03]  /*134f0*/  IMAD R0, R8, 0x7800, RZ ;  /* 0x0000780008007824 */ /* 0x000fc600078e02ff */
[----:B------:R-:W3:Y:S02]  /*13500*/  SYNCS.PHASECHK.TRANS64.TRYWAIT P0, [R3+URZ+0x33460], R4 ;  /* 0x03346004030075a7 */ /* 0x000ee4000800017f */
[----:B---3--:R-:W-:Y:S05]  /*13510*/  @!P0 BRA `(.L_x_3381) ;  /* 0x0000003400448947 */ /* 0x008fea0003800000 */
.L_x_3437:
[----:B------:R4:W-:Y:S04]  /*13520*/  STL [R1+0x44], R2 ;  /* 0x0000440201007387 */ /* 0x0009e80000100800 */
[----:B----4-:R-:W3:Y:S01]  /*13530*/  LDL R2, [R1] ;  /* 0x0000000001027983 */ /* 0x010ee20000100800 */
[----:B------:R-:W-:Y:S05]  /*13540*/  WARPSYNC.ALL ;  /* 0x0000000000007948 */ /* 0x000fea0003800000 */
[----:B------:R-:W-:-:S02]  /*13550*/  VIADD R14, R0, 0x2800 ;  /* 0x00002800000e7836 */ /* 0x000fc40000000000 */
[C---:B------:R-:W-:Y:S02]  /*13560*/  VIADD R12, R0.reuse, 0x800 ;  /* 0x00000800000c7836 */ /* 0x040fe40000000000 */
[C---:B------:R-:W-:Y:S02]  /*13570*/  VIADD R13, R0.reuse, 0x5000 ;  /* 0x00005000000d7836 */ /* 0x040fe40000000000 */
[C---:B------:R-:W-:Y:S02]  /*13580*/  VIADD R15, R0.reuse, 0x1800 ;  /* 0x00001800000f7836 */ /* 0x040fe40000000000 */
[C---:B------:R-:W-:Y:S02]  /*13590*/  VIADD R21, R0.reuse, 0x2000 ;  /* 0x0000200000157836 */ /* 0x040fe40000000000 */
[C---:B------:R-:W-:Y:S01]  /*135a0*/  VIADD R20, R0.reuse, 0x5800 ;  /* 0x0000580000147836 */ /* 0x040fe20000000000 */
[----:B---3--:R-:W-:-:S05]  /*135b0*/  LOP3.LUT R4, R0, R2, RZ, 0xfc, !PT ;  /* 0x0000000200047212 */ /* 0x008fca00078efcff */
[----:B------:R-:W-:-:S06]  /*135c0*/  IMAD.IADD R4, R17, 0x1, R4 ;  /* 0x0000000111047824 */ /* 0x000fcc00078e0204 */
[----:B--2---:R-:W2:Y:S02]  /*135d0*/  LDSM.16.MT88.4 R4, [R4+0xf200] ;  /* 0x00f200000404783b */ /* 0x004ea40000004200 */
[C-C-:B--2---:R-:W-:Y:S02]  /*135e0*/  PRMT R8, R4.reuse, 0x6420, R5.reuse ;  /* 0x0000642004087816 */ /* 0x144fe40000000005 */
[----:B-1----:R-:W-:Y:S02]  /*135f0*/  PRMT R9, R4, 0x7531, R5 ;  /* 0x0000753104097816 */ /* 0x002fe40000000005 */
[----:B------:R-:W-:Y:S02]  /*13600*/  LOP3.LUT R4, R0, R19, RZ, 0xfc, !PT ;  /* 0x0000001300047212 */ /* 0x000fe400078efcff */
[C-C-:B------:R-:W-:Y:S02]  /*13610*/  PRMT R10, R6.reuse, 0x6420, R7.reuse ;  /* 0x00006420060a7816 */ /* 0x140fe40000000007 */
[----:B------:R-:W-:Y:S01]  /*13620*/  PRMT R11, R6, 0x7531, R7 ;  /* 0x00007531060b7816 */ /* 0x000fe20000000007 */
[----:B------:R-:W-:-:S05]  /*13630*/  IMAD.IADD R4, R18, 0x1, R4 ;  /* 0x0000000112047824 */ /* 0x000fca00078e0204 */
[----:B------:R1:W-:Y:S02]  /*13640*/  STSM.16.M88.4 [R4], R8 ;  /* 0x0000000804007844 */ /* 0x0003e40000000200 */
[----:B-1----:R-:W-:-:S05]  /*13650*/  LOP3.LUT R4, R14, R2, RZ, 0xfc, !PT ;  /* 0x000000020e047212 */ /* 0x002fca00078efcff */
[----:B------:R-:W-:-:S06]  /*13660*/  IMAD.IADD R4, R17, 0x1, R4 ;  /* 0x0000000111047824 */ /* 0x000fcc00078e0204 */
[----:B------:R-:W1:Y:S02]  /*13670*/  LDSM.16.MT88.4 R4, [R4+0xf200] ;  /* 0x00f200000404783b */ /* 0x000e640000004200 */
[C-C-:B-1----:R-:W-:Y:S02]  /*13680*/  PRMT R8, R4.reuse, 0x6420, R5.reuse ;  /* 0x0000642004087816 */ /* 0x142fe40000000005 */
[----:B------:R-:W-:Y:S02]  /*13690*/  PRMT R9, R4, 0x7531, R5 ;  /* 0x0000753104097816 */ /* 0x000fe40000000005 */
[----:B------:R-:W-:Y:S02]  /*136a0*/  LOP3.LUT R4, R12, R19, RZ, 0xfc, !PT ;  /* 0x000000130c047212 */ /* 0x000fe400078efcff */
[C-C-:B------:R-:W-:Y:S02]  /*136b0*/  PRMT R10, R6.reuse, 0x6420, R7.reuse ;  /* 0x00006420060a7816 */ /* 0x140fe40000000007 */
[----:B------:R-:W-:Y:S01]  /*136c0*/  PRMT R11, R6, 0x7531, R7 ;  /* 0x00007531060b7816 */ /* 0x000fe20000000007 */
[----:B------:R-:W-:Y:S01]  /*136d0*/  IMAD.IADD R4, R18, 0x1, R4 ;  /* 0x0000000112047824 */ /* 0x000fe200078e0204 */
[----:B------:R-:W-:-:S04]  /*136e0*/  LOP3.LUT R12, R12, R2, RZ, 0xfc, !PT ;  /* 0x000000020c0c7212 */ /* 0x000fc800078efcff */
[----:B------:R1:W-:Y:S02]  /*136f0*/  STSM.16.M88.4 [R4], R8 ;  /* 0x0000000804007844 */ /* 0x0003e40000000200 */
[----:B-1----:R-:W-:Y:S01]  /*13700*/  LOP3.LUT R4, R13, R2, RZ, 0xfc, !PT ;  /* 0x000000020d047212 */ /* 0x002fe200078efcff */
[----:B------:R-:W-:-:S04]  /*13710*/  VIADD R13, R0, 0x1000 ;  /* 0x00001000000d7836 */ /* 0x000fc80000000000 */
[----:B------:R-:W-:-:S06]  /*13720*/  IMAD.IADD R4, R17, 0x1, R4 ;  /* 0x0000000111047824 */ /* 0x000fcc00078e0204 */
[----:B------:R-:W1:Y:S02]  /*13730*/  LDSM.16.MT88.4 R4, [R4+0xf200] ;  /* 0x00f200000404783b */ /* 0x000e640000004200 */
[C-C-:B-1----:R-:W-:Y:S02]  /*13740*/  PRMT R8, R4.reuse, 0x6420, R5.reuse ;  /* 0x0000642004087816 */ /* 0x142fe40000000005 */
[----:B------:R-:W-:Y:S02]  /*13750*/  PRMT R9, R4, 0x7531, R5 ;  /* 0x0000753104097816 */ /* 0x000fe40000000005 */
[C---:B------:R-:W-:Y:S02]  /*13760*/  LOP3.LUT R4, R13.reuse, R19, RZ, 0xfc, !PT ;  /* 0x000000130d047212 */ /* 0x040fe400078efcff */
[C-C-:B------:R-:W-:Y:S02]  /*13770*/  PRMT R10, R6.reuse, 0x6420, R7.reuse ;  /* 0x00006420060a7816 */ /* 0x140fe40000000007 */
[----:B------:R-:W-:Y:S01]  /*13780*/  PRMT R11, R6, 0x7531, R7 ;  /* 0x00007531060b7816 */ /* 0x000fe20000000007 */
[----:B------:R-:W-:Y:S01]  /*13790*/  IMAD.IADD R4, R18, 0x1, R4 ;  /* 0x0000000112047824 */ /* 0x000fe200078e0204 */
[----:B------:R-:W-:-:S04]  /*137a0*/  LOP3.LUT R13, R13, R2, RZ, 0xfc, !PT ;  /* 0x000000020d0d7212 */ /* 0x000fc800078efcff */
[----:B------:R1:W-:Y:S02]  /*137b0*/  STSM.16.M88.4 [R4], R8 ;  /* 0x0000000804007844 */ /* 0x0003e40000000200 */
[----:B-1----:R-:W-:Y:S02]  /*137c0*/  IMAD.IADD R4, R17, 0x1, R12 ;  /* 0x0000000111047824 */ /* 0x002fe400078e020c */
[----:B------:R-:W-:-:S04]  /*137d0*/  VIADD R12, R0, 0x3000 ;  /* 0x00003000000c7836 */ /* 0x000fc80000000000 */
        /* <DEDUP_REMOVED lines=9> */
[----:B-1----:R-:W-:-:S05]  /*13870*/  LOP3.LUT R4, R12, R2, RZ, 0xfc, !PT ;  /* 0x000000020c047212 */ /* 0x002fca00078efcff */
        /* <DEDUP_REMOVED lines=15> */
[----:B------:R-:W-:Y:S01]  /*13970*/  LOP3.LUT R4, R14, R19, RZ, 0xfc, !PT ;  /* 0x000000130e047212 */ /* 0x000fe200078efcff */
[----:B------:R-:W-:Y:S01]  /*13980*/  VIADD R14, R0, 0x6000 ;  /* 0x00006000000e7836 */ /* 0x000fe20000000000 */
[C-C-:B------:R-:W-:Y:S02]  /*13990*/  PRMT R10, R6.reuse, 0x6420, R7.reuse ;  /* 0x00006420060a7816 */ /* 0x140fe40000000007 */
[----:B------:R-:W-:Y:S01]  /*139a0*/  PRMT R11, R6, 0x7531, R7 ;  /* 0x00007531060b7816 */ /* 0x000fe20000000007 */
[----:B------:R-:W-:-:S05]  /*139b0*/  IMAD.IADD R4, R18, 0x1, R4 ;  /* 0x0000000112047824 */ /* 0x000fca00078e0204 */
[----:B------:R1:W-:Y:S02]  /*139c0*/  STSM.16.M88.4 [R4], R8 ;  /* 0x0000000804007844 */ /* 0x0003e40000000200 */
[----:B-1----:R-:W-:Y:S02]  /*139d0*/  IMAD.IADD R4, R17, 0x1, R13 ;  /* 0x0000000111047824 */ /* 0x002fe400078e020d */
[----:B------:R-:W-:-:S04]  /*139e0*/  VIADD R13, R0, 0x4800 ;  /* 0x00004800000d7836 */ /* 0x000fc80000000000 */
        /* <DEDUP_REMOVED lines=9> */
[----:B-1----:R-:W-:-:S05]  /*13a80*/  VIADD R10, R0, 0x3800 ;  /* 0x00003800000a7836 */ /* 0x002fca0000000000 */
[----:B------:R-:W-:-:S05]  /*13a90*/  LOP3.LUT R4, R10, R2, RZ, 0xfc, !PT ;  /* 0x000000020a047212 */ /* 0x000fca00078efcff */
[----:B------:R-:W-:-:S06]  /*13aa0*/  IMAD.IADD R4, R17, 0x1, R4 ;  /* 0x0000000111047824 */ /* 0x000fcc00078e0204 */
[----:B------:R-:W1:Y:S02]  /*13ab0*/  LDSM.16.MT88.4 R4, [R4+0xf200] ;  /* 0x00f200000404783b */ /* 0x000e640000004200 */
[C-C-:B-1----:R-:W-:Y:S02]  /*13ac0*/  PRMT R8, R4.reuse, 0x6420, R5.reuse ;  /* 0x0000642004087816 */ /* 0x142fe40000000005 */
[----:B------:R-:W-:Y:S02]  /*13ad0*/  PRMT R9, R4, 0x7531, R5 ;  /* 0x0000753104097816 */ /* 0x000fe40000000005 */
[----:B------:R-:W-:Y:S02]  /*13ae0*/  LOP3.LUT R4, R10, R19, RZ, 0xfc, !PT ;  /* 0x000000130a047212 */ /* 0x000fe400078efcff */
[C-C-:B------:R-:W-:Y:S02]  /*13af0*/  PRMT R10, R6.reuse, 0x6420, R7.reuse ;  /* 0x00006420060a7816 */ /* 0x140fe40000000007 */
[----:B------:R-:W-:Y:S01]  /*13b00*/  PRMT R11, R6, 0x7531, R7 ;  /* 0x00007531060b7816 */ /* 0x000fe20000000007 */
[----:B------:R-:W-:-:S05]  /*13b10*/  IMAD.IADD R4, R18, 0x1, R4 ;  /* 0x0000000112047824 */ /* 0x000fca00078e0204 */
[----:B------:R1:W-:Y:S02]  /*13b20*/  STSM.16.M88.4 [R4], R8 ;  /* 0x0000000804007844 */ /* 0x0003e40000000200 */
[C---:B-1----:R-:W-:Y:S02]  /*13b30*/  LOP3.LUT R4, R14.reuse, R2, RZ, 0xfc, !PT ;  /* 0x000000020e047212 */ /* 0x042fe400078efcff */
[----:B------:R-:W-:-:S03]  /*13b40*/  LOP3.LUT R14, R14, R19, RZ, 0xfc, !PT ;  /* 0x000000130e0e7212 */ /* 0x000fc600078efcff */
[----:B------:R-:W-:Y:S02]  /*13b50*/  IMAD.IADD R4, R17, 0x1, R4 ;  /* 0x0000000111047824 */ /* 0x000fe400078e0204 */
[----:B------:R-:W-:-:S04]  /*13b60*/  IMAD.IADD R14, R18, 0x1, R14 ;  /* 0x00000001120e7824 */ /* 0x000fc800078e020e */
        /* <DEDUP_REMOVED lines=21> */
[C---:B------:R-:W-:Y:S02]  /*13cc0*/  VIADD R12, R0.reuse, 0x6800 ;  /* 0x00006800000c7836 */ /* 0x040fe40000000000 */
[----:B------:R-:W-:Y:S02]  /*13cd0*/  VIADD R0, R0, 0x7000 ;  /* 0x0000700000007836 */ /* 0x000fe40000000000 */
[----:B------:R-:W1:Y:S02]  /*13ce0*/  LDSM.16.MT88.4 R4, [R4+0xf200] ;  /* 0x00f200000404783b */ /* 0x000e640000004200 */
[----:B-1----:R-:W-:-:S02]  /*13cf0*/  PRMT R8, R4, 0x6420, R5 ;  /* 0x0000642004087816 */ /* 0x002fc40000000005 */
        /* <DEDUP_REMOVED lines=18> */
[----:B-1----:R-:W-:-:S06]  /*13e20*/  IMAD.IADD R4, R17, 0x1, R21 ;  /* 0x0000000111047824 */ /* 0x002fcc00078e0215 */
[----:B------:R-:W1:Y:S02]  /*13e30*/  LDSM.16.MT88.4 R4, [R4+0xf200] ;  /* 0x00f200000404783b */ /* 0x000e640000004200 */
[C-C-:B-1----:R-:W-:Y:S02]  /*13e40*/  PRMT R8, R4.reuse, 0x6420, R5.reuse ;  /* 0x0000642004087816 */ /* 0x142fe40000000005 */
[----:B------:R-:W-:Y:S01]  /*13e50*/  PRMT R9, R4, 0x7531, R5 ;  /* 0x0000753104097816 */ /* 0x000fe20000000005 */
[----:B------:R-:W-:Y:S01]  /*13e60*/  IMAD.IADD R4, R17, 0x1, R13 ;  /* 0x0000000111047824 */ /* 0x000fe200078e020d */
[C-C-:B------:R-:W-:Y:S02]  /*13e70*/  PRMT R10, R6.reuse, 0x6420, R7.reuse ;  /* 0x00006420060a7816 */ /* 0x140fe40000000007 */
[----:B------:R-:W-:-:S05]  /*13e80*/  PRMT R11, R6, 0x7531, R7 ;  /* 0x00007531060b7816 */ /* 0x000fca0000000007 */
[----:B------:R-:W-:Y:S04]  /*13e90*/  STSM.16.M88.4 [R14], R8 ;  /* 0x000000080e007844 */ /* 0x000fe80000000200 */
[----:B------:R-:W1:Y:S02]  /*13ea0*/  LDSM.16.MT88.4 R4, [R4+0xf200] ;  /* 0x00f200000404783b */ /* 0x000e640000004200 */
[C-C-:B-1----:R-:W-:Y:S02]  /*13eb0*/  PRMT R8, R4.reuse, 0x6420, R5.reuse ;  /* 0x0000642004087816 */ /* 0x142fe40000000005 */
[----:B------:R-:W-:Y:S02]  /*13ec0*/  PRMT R9, R4, 0x7531, R5 ;  /* 0x0000753104097816 */ /* 0x000fe40000000005 */
[----:B------:R-:W-:-:S02]  /*13ed0*/  LOP3.LUT R4, R0, R2, RZ, 0xfc, !PT ;  /* 0x0000000200047212 */ /* 0x000fc400078efcff */
[----:B------:R1:W5:Y:S01]  /*13ee0*/  LDL.LU R2, [R1+0x44] ;  /* 0x0000440001027983 */ /* 0x0003620000300800 */
[C-C-:B------:R-:W-:Y:S02]  /*13ef0*/  PRMT R10, R6.reuse, 0x6420, R7.reuse ;  /* 0x00006420060a7816 */ /* 0x140fe40000000007 */
[----:B------:R-:W-:Y:S01]  /*13f00*/  PRMT R11, R6, 0x7531, R7 ;  /* 0x00007531060b7816 */ /* 0x000fe20000000007 */
[----:B------:R-:W-:-:S04]  /*13f10*/  IMAD.IADD R4, R17, 0x1, R4 ;  /* 0x0000000111047824 */ /* 0x000fc800078e0204 */
[----:B------:R-:W-:Y:S04]  /*13f20*/  STSM.16.M88.4 [R12], R8 ;  /* 0x000000080c007844 */ /* 0x000fe80000000200 */
[----:B------:R-:W2:Y:S01]  /*13f30*/  LDSM.16.MT88.4 R4, [R4+0xf200] ;  /* 0x00f200000404783b */ /* 0x000ea20000004200 */
[----:B------:R-:W-:-:S05]  /*13f40*/  LOP3.LUT R0, R0, R19, RZ, 0xfc, !PT ;  /* 0x0000001300007212 */ /* 0x000fca00078efcff */
[----:B------:R-:W-:Y:S01]  /*13f50*/  IMAD.IADD R0, R18, 0x1, R0 ;  /* 0x0000000112007824 */ /* 0x000fe200078e0200 */
[C-C-:B--2---:R-:W-:Y:S02]  /*13f60*/  PRMT R8, R4.reuse, 0x6420, R5.reuse ;  /* 0x0000642004087816 */ /* 0x144fe40000000005 */
        /* <DEDUP_REMOVED lines=12> */
.L_x_3382:
[----:B-1----:R-:W1:Y:S01]  /*14030*/  S2R R0, SR_TID.X ;  /* 0x0000000000007919 */ /* 0x002e620000002100 */
[----:B--2---:R2:W-:Y:S01]  /*14040*/  SYNCS.ARRIVE.TRANS64.A1T0 RZ, [R3+URZ+0x33450], RZ ;  /* 0x033450ff03ff79a7 */ /* 0x0045e2000810003f */
[----:B------:R3:W5:Y:S01]  /*14050*/  LDL R8, [R1+0x4] ;  /* 0x0000040001087983 */ /* 0x0007620000100800 */
[----:B-1----:R-:W-:-:S03]  /*14060*/  LOP3.LUT R4, R0, 0x7f, RZ, 0xc0, !PT ;  /* 0x0000007f00047812 */ /* 0x002fc600078ec0ff */
[----:B------:R-:W4:Y:S01]  /*14070*/  LDL R0, [R1+0x18] ;  /* 0x0000180001007983 */ /* 0x000f220000100800 */
[----:B------:R-:W-:Y:S01]  /*14080*/  BAR.SYNC.DEFER_BLOCKING 0x2, 0x80 ;  /* 0x0082000000007b1d */ /* 0x000fe20000010000 */
[----:B------:R-:W-:-:S13]  /*14090*/  ISETP.NE.AND P0, PT, R4, RZ, PT ;  /* 0x000000ff0400720c */ /* 0x000fda0003f05270 */
[----:B--2---:R-:W-:-:S05]  /*140a0*/  @!P0 VIADD R3, R3, 0x33480 ;  /* 0x0003348003038836 */ /* 0x004fca0000000000 */
[----:B------:R-:W-:-:S04]  /*140b0*/  @!P0 PRMT R3, RZ, 0x654, R3 ;  /* 0x00000654ff038816 */ /* 0x000fc80000000003 */
[----:B------:R3:W-:Y:S01]  /*140c0*/  @!P0 SYNCS.ARRIVE.TRANS64.RED.A1T0 RZ, [R3+URZ], RZ ;  /* 0x000000ff03ff89a7 */ /* 0x0007e2000810043f */
[C---:B----45:R-:W-:Y:S01]  /*140d0*/  ISETP.GT.AND P0, PT, R2.reuse, R0, PT ;  /* 0x000000000200720c */ /* 0x070fe20003f04270 */
[----:B------:R-:W-:Y:S01]  /*140e0*/  VIADD R2, R2, 0xffffffff ;  /* 0xffffffff02027836 */ /* 0x000fe20000000000 */
[----:B------:R3:W5:Y:S11]  /*140f0*/  LDL R0, [R1+0xc] ;  /* 0x00000c0001007983 */ /* 0x0007760000100800 */
[----:B---3--:R-:W-:Y:S05]  /*14100*/  @P0 BRA `(.L_x_3383) ;  /* 0xffffffe400fc0947 */ /* 0x008fea000383ffff */
.L_x_3359:
[----:B------:R-:W1:Y:S01]  /*14110*/  S2R R3, SR_TID.X ;  /* 0x0000000000037919 */ /* 0x000e620000002100 */
[----:B------:R-:W-:Y:S01]  /*14120*/  BSSY B0, `(.L_x_3384) ;  /* 0x0000011000007945 */ /* 0x000fe20003800000 */
[----:B-1----:R-:W-:-:S04]  /*14130*/  LOP3.LUT R3, R3, 0x7f, RZ, 0xc0, !PT ;  /* 0x0000007f03037812 */ /* 0x002fc800078ec0ff */
[----:B------:R-:W-:-:S13]  /*14140*/  ISETP.NE.AND P0, PT, R3, RZ, PT ;  /* 0x000000ff0300720c */ /* 0x000fda0003f05270 */
[----:B------:R-:W-:Y:S05]  /*14150*/  @P0 BRA `(.L_x_3385) ;  /* 0x0000000000340947 */ /* 0x000fea0003800000 */
[----:B------:R-:W1:Y:S01]  /*14160*/  S2R R3, SR_LANEID ;  /* 0x0000000000037919 */ /* 0x000e620000000000 */
[----:B------:R-:W-:Y:S02]  /*14170*/  VOTEU.ANY UR4, UPT, PT ;  /* 0x0000000000047886 */ /* 0x000fe400038e0100 */
[----:B0----5:R-:W1:Y:S08]  /*14180*/  FLO.U32 R0, UR4 ;  /* 0x0000000400007d00 */ /* 0x021e7000080e0000 */
[----:B--2---:R-:W0:Y:S01]  /*14190*/  POPC R5, UR4 ;  /* 0x0000000400057d09 */ /* 0x004e220008000000 */
[----:B-1----:R-:W-:-:S02]  /*141a0*/  ISETP.EQ.U32.AND P1, PT, R0, R3, PT ;  /* 0x000000030000720c */ /* 0x002fc40003f22070 */
[----:B------:R-:W0:Y:S11]  /*141b0*/  LDC.64 R2, c[0x0][0xc60] ;  /* 0x00031800ff027b82 */ /* 0x000e360000000a00 */
[----:B0-----:R-:W2:Y:S01]  /*141c0*/  @P1 ATOMG.E.ADD.STRONG.GPU PT, R3, desc[UR50][R2.64], R5 ;  /* 0x00000005020319a8 */ /* 0x001ea200081ee1f2 */
[----:B------:R-:W0:Y:S02]  /*141d0*/  S2R R4, SR_LTMASK ;  /* 0x0000000000047919 */ /* 0x000e240000003900 */
[----:B0-----:R-:W-:-:S04]  /*141e0*/  LOP3.LUT R4, R4, UR4, RZ, 0xc0, !PT ;  /* 0x0000000404047c12 */ /* 0x001fc8000f8ec0ff */
[----:B------:R-:W0:Y:S01]  /*141f0*/  POPC R7, R4 ;  /* 0x0000000400077309 */ /* 0x000e220000000000 */
[----:B--2---:R-:W0:Y:S02]  /*14200*/  SHFL.IDX PT, R0, R3, R0, 0x1f ;  /* 0x00001f0003007589 */ /* 0x004e2400000e0000 */
[----:B0-----:R-:W-:-:S05]  /*14210*/  IADD3 R0, R0, UR41, R7 ;  /* 0x0000002900007c10 */ /* 0x001fca000fffe007 */
[----:B------:R1:W-:Y:S02]  /*14220*/  STL [R1+0x20], R0 ;  /* 0x0000200001007387 */ /* 0x0003e40000100800 */
.L_x_3385:
[----:B------:R-:W-:Y:S05]  /*14230*/  BSYNC B0 ;  /* 0x0000000000007941 */ /* 0x000fea0003800000 */
.L_x_3384:
[----:B------:R-:W-:-:S06]  /*14240*/  UISETP.NE.AND UP0, UPT, UR39, 0x3, UPT ;  /* 0x000000032700788c */ /* 0x000fcc000bf05270 */
[----:B------:R-:W-:-:S13]  /*14250*/  PLOP3.LUT P1, PT, PT, PT, UP0, 0x80, 0x0 ;  /* 0x000000000000781c */ /* 0x000fda0003f2f008 */
[----:B------:R-:W-:Y:S05]  /*14260*/  @!P1 BRA `(.L_x_3386) ;  /* 0x0000000000049947 */ /* 0x000fea0003800000 */
[----:B------:R-:W-:Y:S01]  /*14270*/  BPT.TRAP 0x1 ;  /* 0x000000040000795c */ /* 0x000fe20000300000 */
.L_x_3386:
[----:B------:R-:W3:Y:S04]  /*14280*/  LDL R3, [R1+0xc] ;  /* 0x00000c0001037983 */ /* 0x000ee80000100800 */
[----:B------:R-:W4:Y:S01]  /*14290*/  LDL R2, [R1+0x4] ;  /* 0x0000040001027983 */ /* 0x000f220000100800 */
[----:B01---5:R-:W-:Y:S01]  /*142a0*/  IMAD.U32 R0, RZ, RZ, UR42 ;  /* 0x0000002aff007e24 */ /* 0x023fe2000f8e00ff */
[----:B------:R-:W-:Y:S04]  /*142b0*/  BSSY B0, `(.L_x_3387) ;  /* 0x0000007000007945 */ /* 0x000fe80003800000 */
[----:B------:R-:W-:-:S02]  /*142c0*/  ISETP.NE.AND P2, PT, R0, 0x3, PT ;  /* 0x000000030000780c */ /* 0x000fc40003f45270 */
[----:B---3--:R-:W-:-:S04]  /*142d0*/  LOP3.LUT R3, R3, 0x1, RZ, 0x3c, !PT ;  /* 0x0000000103037812 */ /* 0x008fc800078e3cff */
[----:B------:R-:W-:Y:S01]  /*142e0*/  SHF.L.U32 R3, R3, 0x1f, RZ ;  /* 0x0000001f03037819 */ /* 0x000fe200000006ff */
[----:B----4-:R-:W-:-:S04]  /*142f0*/  IMAD R0, R2, 0x8, R17 ;  /* 0x0000000802007824 */ /* 0x010fc800078e0211 */
[----:B------:R-:W0:Y:S02]  /*14300*/  SYNCS.PHASECHK.TRANS64.TRYWAIT P1, [R0+URZ+0x33470], R3 ;  /* 0x03347003000075a7 */ /* 0x000e24000802017f */
[----:B0-----:R-:W-:Y:S05]  /*14310*/  @!P1 BRA `(.L_x_3388) ;  /* 0x0000002400d89947 */ /* 0x001fea0003800000 */
.L_x_3438:
[----:B------:R-:W-:Y:S05]  /*14320*/  BSYNC B0 ;  /* 0x0000000000007941 */ /* 0x000fea0003800000 */
.L_x_3387:
[----:B------:R-:W-:Y:S05]  /*14330*/  @!P2 BRA `(.L_x_3389) ;  /* 0x000000000004a947 */ /* 0x000fea0003800000 */
[----:B------:R-:W-:Y:S01]  /*14340*/  BPT.TRAP 0x1 ;  /* 0x000000040000795c */ /* 0x000fe20000300000 */
.L_x_3389:
[----:B------:R-:W0:Y:S02]  /*14350*/  LDL R2, [R1+0xc] ;  /* 0x00000c0001027983 */ /* 0x000e240000100800 */
[----:B0-----:R-:W-:-:S04]  /*14360*/  SHF.L.U32 R3, R2, 0x1f, RZ ;  /* 0x0000001f02037819 */ /* 0x001fc800000006ff */
[----:B------:R-:W0:Y:S02]  /*14370*/  SYNCS.PHASECHK.TRANS64.TRYWAIT P1, [R0+URZ+0x33460], R3 ;  /* 0x03346003000075a7 */ /* 0x000e24000802017f */
[----:B0-----:R-:W-:Y:S05]  /*14380*/  @!P1 BRA `(.L_x_3390) ;  /* 0x0000002400d09947 */ /* 0x001fea0003800000 */
.L_x_3439:
[----:B------:R-:W3:Y:S04]  /*14390*/  LDL R2, [R1+0x4] ;  /* 0x0000040001027983 */ /* 0x000ee80000100800 */
[----:B------:R-:W4:Y:S01]  /*143a0*/  LDL R15, [R1] ;  /* 0x00000000010f7983 */ /* 0x000f220000100800 */
[----:B------:R-:W-:Y:S05]  /*143b0*/  WARPSYNC.ALL ;  /* 0x0000000000007948 */ /* 0x000fea0003800000 */
[----:B---3--:R-:W-:-:S04]  /*143c0*/  IMAD R2, R2, 0x7800, RZ ;  /* 0x0000780002027824 */ /* 0x008fc800078e02ff */
[C---:B------:R-:W-:Y:S01]  /*143d0*/  VIADD R13, R2.reuse, 0x2800 ;  /* 0x00002800020d7836 */ /* 0x040fe20000000000 */
[C---:B----4-:R-:W-:Y:S01]  /*143e0*/  LOP3.LUT R4, R2.reuse, R15, RZ, 0xfc, !PT ;  /* 0x0000000f02047212 */ /* 0x050fe200078efcff */
[C---:B------:R-:W-:Y:S01]  /*143f0*/  VIADD R20, R2.reuse, 0x5000 ;  /* 0x0000500002147836 */ /* 0x040fe20000000000 */
[C---:B0-----:R-:W-:Y:S01]  /*14400*/  LOP3.LUT R3, R2.reuse, R19, RZ, 0xfc, !PT ;  /* 0x0000001302037212 */ /* 0x041fe200078efcff */
[----:B------:R-:W-:Y:S02]  /*14410*/  VIADD R12, R2, 0x1000 ;  /* 0x00001000020c7836 */ /* 0x000fe40000000000 */
[----:B------:R-:W-:Y:S02]  /*14420*/  IMAD.IADD R4, R17, 0x1, R4 ;  /* 0x0000000111047824 */ /* 0x000fe400078e0204 */
[----:B------:R-:W-:Y:S02]  /*14430*/  IMAD.IADD R3, R18, 0x1, R3 ;  /* 0x0000000112037824 */ /* 0x000fe400078e0203 */
[----:B------:R-:W-:-:S02]  /*14440*/  VIADD R14, R2, 0x1800 ;  /* 0x00001800020e7836 */ /* 0x000fc40000000000 */
[----:B--2---:R-:W0:Y:S01]  /*14450*/  LDSM.16.MT88.4 R4, [R4+0xf200] ;  /* 0x00f200000404783b */ /* 0x004e220000004200 */
[----:B------:R-:W-:Y:S01]  /*14460*/  VIADD R16, R2, 0x2000 ;  /* 0x0000200002107836 */ /* 0x000fe20000000000 */
[C-C-:B0-----:R-:W-:Y:S02]  /*14470*/  PRMT R8, R4.reuse, 0x6420, R5.reuse ;  /* 0x0000642004087816 */ /* 0x141fe40000000005 */
[----:B------:R-:W-:Y:S02]  /*14480*/  PRMT R9, R4, 0x7531, R5 ;  /* 0x0000753104097816 */ /* 0x000fe40000000005 */
[C-C-:B------:R-:W-:Y:S02]  /*14490*/  PRMT R10, R6.reuse, 0x6420, R7.reuse ;  /* 0x00006420060a7816 */ /* 0x140fe40000000007 */
[----:B------:R-:W-:-:S05]  /*144a0*/  PRMT R11, R6, 0x7531, R7 ;  /* 0x00007531060b7816 */ /* 0x000fca0000000007 */
[----:B------:R0:W-:Y:S02]  /*144b0*/  STSM.16.M88.4 [R3], R8 ;  /* 0x0000000803007844 */ /* 0x0001e40000000200 */
[----:B0-----:R-:W-:-:S05]  /*144c0*/  LOP3.LUT R3, R13, R15, RZ, 0xfc, !PT ;  /* 0x0000000f0d037212 */ /* 0x001fca00078efcff */
[----:B------:R-:W-:-:S05]  /*144d0*/  IMAD.IADD R3, R17, 0x1, R3 ;  /* 0x0000000111037824 */ /* 0x000fca00078e0203 */
[----:B------:R0:W1:Y:S02]  /*144e0*/  LDSM.16.MT88.4 R4, [R3+0xf200] ;  /* 0x00f200000304783b */ /* 0x0000640000004200 */
[----:B0-----:R-:W-:Y:S01]  /*144f0*/  VIADD R3, R2, 0x800 ;  /* 0x0000080002037836 */ /* 0x001fe20000000000 */
[C-C-:B-1----:R-:W-:Y:S02]  /*14500*/  PRMT R8, R4.reuse, 0x6420, R5.reuse ;  /* 0x0000642004087816 */ /* 0x142fe40000000005 */
[----:B------:R-:W-:Y:S02]  /*14510*/  PRMT R9, R4, 0x7531, R5 ;  /* 0x0000753104097816 */ /* 0x000fe40000000005 */
[C---:B------:R-:W-:Y:S02]  /*14520*/  LOP3.LUT R4, R3.reuse, R19, RZ, 0xfc, !PT ;  /* 0x0000001303047212 */ /* 0x040fe400078efcff */
[C-C-:B------:R-:W-:Y:S02]  /*14530*/  PRMT R10, R6.reuse, 0x6420, R7.reuse ;  /* 0x00006420060a7816 */ /* 0x140fe40000000007 */
[----:B------:R-:W-:Y:S01]  /*14540*/  PRMT R11, R6, 0x7531, R7 ;  /* 0x00007531060b7816 */ /* 0x000fe20000000007 */
[----:B------:R-:W-:Y:S01]  /*14550*/  IMAD.IADD R4, R18, 0x1, R4 ;  /* 0x0000000112047824 */ /* 0x000fe200078e0204 */
[----:B------:R-:W-:-:S04]  /*14560*/  LOP3.LUT R3, R3, R15, RZ, 0xfc, !PT ;  /* 0x0000000f03037212 */ /* 0x000fc800078efcff */
[----:B------:R0:W-:Y:S01]  /*14570*/  STSM.16.M88.4 [R4], R8 ;  /* 0x0000000804007844 */ /* 0x0001e20000000200 */
[----:B------:R-:W-:Y:S01]  /*14580*/  IMAD.IADD R3, R17, 0x1, R3 ;  /* 0x0000000111037824 */ /* 0x000fe200078e0203 */
[----:B0-----:R-:W-:-:S05]  /*14590*/  LOP3.LUT R4, R20, R15, RZ, 0xfc, !PT ;  /* 0x0000000f14047212 */ /* 0x001fca00078efcff */
[----:B------:R-:W-:-:S06]  /*145a0*/  IMAD.IADD R4, R17, 0x1, R4 ;  /* 0x0000000111047824 */ /* 0x000fcc00078e0204 */
[----:B------:R-:W0:Y:S02]  /*145b0*/  LDSM.16.MT88.4 R4, [R4+0xf200] ;  /* 0x00f200000404783b */ /* 0x000e240000004200 */
[C-C-:B0-----:R-:W-:Y:S02]  /*145c0*/  PRMT R8, R4.reuse, 0x6420, R5.reuse ;  /* 0x0000642004087816 */ /* 0x141fe40000000005 */
[----:B------:R-:W-:Y:S02]  /*145d0*/  PRMT R9, R4, 0x7531, R5 ;  /* 0x0000753104097816 */ /* 0x000fe40000000005 */
[----:B------:R-:W-:Y:S02]  /*145e0*/  LOP3.LUT R4, R12, R19, RZ, 0xfc, !PT ;  /* 0x000000130c047212 */ /* 0x000fe400078efcff */
[C-C-:B------:R-:W-:Y:S02]  /*145f0*/  PRMT R10, R6.reuse, 0x6420, R7.reuse ;  /* 0x00006420060a7816 */ /* 0x140fe40000000007 */
[----:B------:R-:W-:Y:S01]  /*14600*/  PRMT R11, R6, 0x7531, R7 ;  /* 0x00007531060b7816 */ /* 0x000fe20000000007 */
[----:B------:R-:W-:-:S05]  /*14610*/  IMAD.IADD R4, R18, 0x1, R4 ;  /* 0x0000000112047824 */ /* 0x000fca00078e0204 */
[----:B------:R-:W-:Y:S04]  /*14620*/  STSM.16.M88.4 [R4], R8 ;  /* 0x0000000804007844 */ /* 0x000fe80000000200 */
[----:B------:R0:W1:Y:S02]  /*14630*/  LDSM.16.MT88.4 R4, [R3+0xf200] ;  /* 0x00f200000304783b */ /* 0x0000640000004200 */
[----:B0-----:R-:W-:-:S05]  /*14640*/  LOP3.LUT R3, R14, R19, RZ, 0xfc, !PT ;  /* 0x000000130e037212 */ /* 0x001fca00078efcff */
[----:B------:R-:W-:Y:S01]  /*14650*/  IMAD.IADD R3, R18, 0x1, R3 ;  /* 0x0000000112037824 */ /* 0x000fe200078e0203 */
[C-C-:B-1----:R-:W-:Y:S02]  /*14660*/  PRMT R8, R4.reuse, 0x6420, R5.reuse ;  /* 0x0000642004087816 */ /* 0x142fe40000000005 */
[----:B------:R-:W-:Y:S02]  /*14670*/  PRMT R9, R4, 0x7531, R5 ;  /* 0x0000753104097816 */ /* 0x000fe40000000005 */
[C-C-:B------:R-:W-:Y:S02]  /*14680*/  PRMT R10, R6.reuse, 0x6420, R7.reuse ;  /* 0x00006420060a7816 */ /* 0x140fe40000000007 */
[----:B------:R-:W-:-:S05]  /*14690*/  PRMT R11, R6, 0x7531, R7 ;  /* 0x00007531060b7816 */ /* 0x000fca0000000007 */
[----:B------:R0:W-:Y:S02]  /*146a0*/  STSM.16.M88.4 [R3], R8 ;  /* 0x0000000803007844 */ /* 0x0001e40000000200 */
[----:B0-----:R-:W-:-:S05]  /*146b0*/  VIADD R3, R2, 0x3000 ;  /* 0x0000300002037836 */ /* 0x001fca0000000000 */
[C---:B------:R-:W-:Y:S02]  /*146c0*/  LOP3.LUT R4, R3.reuse, R15, RZ, 0xfc, !PT ;  /* 0x0000000f03047212 */ /* 0x040fe400078efcff */
[----:B------:R-:W-:-:S03]  /*146d0*/  LOP3.LUT R3, R3, R19, RZ, 0xfc, !PT ;  /* 0x0000001303037212 */ /* 0x000fc600078efcff */
[----:B------:R-:W-:Y:S02]  /*146e0*/  IMAD.IADD R4, R17, 0x1, R4 ;  /* 0x0000000111047824 */ /* 0x000fe400078e0204 */
[----:B------:R-:W-:-:S04]  /*146f0*/  IMAD.IADD R3, R18, 0x1, R3 ;  /* 0x0000000112037824 */ /* 0x000fc800078e0203 */
[----:B------:R-:W0:Y:S02]  /*14700*/  LDSM.16.MT88.4 R4, [R4+0xf200] ;  /* 0x00f200000404783b */ /* 0x000e240000004200 */
[C-C-:B0-----:R-:W-:Y:S02]  /*14710*/  PRMT R8, R4.reuse, 0x6420, R5.reuse ;  /* 0x0000642004087816 */ /* 0x141fe40000000005 */
[----:B------:R-:W-:Y:S02]  /*14720*/  PRMT R9, R4, 0x7531, R5 ;  /* 0x0000753104097816 */ /* 0x000fe40000000005 */
[----:B------:R-:W-:Y:S02]  /*14730*/  LOP3.LUT R4, R16, R19, RZ, 0xfc, !PT ;  /* 0x0000001310047212 */ /* 0x000fe400078efcff */
[C-C-:B------:R-:W-:Y:S02]  /*14740*/  PRMT R10, R6.reuse, 0x6420, R7.reuse ;  /* 0x00006420060a7816 */ /* 0x140fe40000000007 */
[----:B------:R-:W-:Y:S01]  /*14750*/  PRMT R11, R6, 0x7531, R7 ;  /* 0x00007531060b7816 */ /* 0x000fe20000000007 */
[----:B------:R-:W-:-:S05]  /*14760*/  IMAD.IADD R4, R18, 0x1, R4 ;  /* 0x0000000112047824 */ /* 0x000fca00078e0204 */
[----:B------:R0:W-:Y:S02]  /*14770*/  STSM.16.M88.4 [R4], R8 ;  /* 0x0000000804007844 */ /* 0x0001e40000000200 */
[----:B0-----:R-:W-:Y:S02]  /*14780*/  IMAD.MOV.U32 R11, RZ, RZ, R15 ;  /* 0x000000ffff0b7224 */ /* 0x001fe400078e000f */
[----:B------:R-:W-:-:S05]  /*14790*/  VIADD R15, R2, 0x5800 ;  /* 0x00005800020f7836 */ /* 0x000fca0000000000 */
[----:B------:R-:W-:-:S05]  /*147a0*/  LOP3.LUT R4, R15, R11, RZ, 0xfc, !PT ;  /* 0x0000000b0f047212 */ /* 0x000fca00078efcff */
[----:B------:R-:W-:-:S06]  /*147b0*/  IMAD.IADD R4, R17, 0x1, R4 ;  /* 0x0000000111047824 */ /* 0x000fcc00078e0204 */
[----:B------:R-:W0:Y:S02]  /*147c0*/  LDSM.16.MT88.4 R4, [R4+0xf200] ;  /* 0x00f200000404783b */ /* 0x000e240000004200 */
[C-C-:B0-----:R-:W-:Y:S02]  /*147d0*/  PRMT R8, R4.reuse, 0x6420, R5.reuse ;  /* 0x0000642004087816 */ /* 0x141fe40000000005 */
[----:B------:R-:W-:Y:S01]  /*147e0*/  PRMT R9, R4, 0x7531, R5 ;  /* 0x0000753104097816 */ /* 0x000fe20000000005 */
[----:B------:R-:W-:Y:S01]  /*147f0*/  IMAD.MOV.U32 R5, RZ, RZ, R11 ;  /* 0x000000ffff057224 */ /* 0x000fe200078e000b */
[----:B------:R-:W-:Y:S01]  /*14800*/  LOP3.LUT R4, R13, R19, RZ, 0xfc, !PT ;  /* 0x000000130d047212 */ /* 0x000fe200078efcff */
[----:B------:R-:W-:Y:S01]  /*14810*/  VIADD R13, R2, 0x6000 ;  /* 0x00006000020d7836 */ /* 0x000fe20000000000 */
[C-C-:B------:R-:W-:Y:S02]  /*14820*/  PRMT R10, R6.reuse, 0x6420, R7.reuse ;  /* 0x00006420060a7816 */ /* 0x140fe40000000007 */
[----:B------:R-:W-:Y:S01]  /*14830*/  PRMT R11, R6, 0x7531, R7 ;  /* 0x00007531060b7816 */ /* 0x000fe20000000007 */
[----:B------:R-:W-:Y:S01]  /*14840*/  IMAD.IADD R4, R18, 0x1, R4 ;  /* 0x0000000112047824 */ /* 0x000fe200078e0204 */
[----:B------:R-:W-:-:S04]  /*14850*/  LOP3.LUT R12, R12, R5, RZ, 0xfc, !PT ;  /* 0x000000050c0c7212 */ /* 0x000fc800078efcff */
[----:B------:R0:W-:Y:S02]  /*14860*/  STSM.16.M88.4 [R4], R8 ;  /* 0x0000000804007844 */ /* 0x0001e40000000200 */
[----:B0-----:R-:W-:Y:S02]  /*14870*/  IMAD.IADD R4, R17, 0x1, R12 ;  /* 0x0000000111047824 */ /* 0x001fe400078e020c */
[----:B------:R-:W-:-:S04]  /*14880*/  IMAD.MOV.U32 R12, RZ, RZ, R5 ;  /* 0x000000ffff0c7224 */ /* 0x000fc800078e0005 */
[----:B------:R-:W0:Y:S01]  /*14890*/  LDSM.16.MT88.4 R4, [R4+0xf200] ;  /* 0x00f200000404783b */ /* 0x000e220000004200 */
[----:B------:R-:W-:Y:S02]  /*148a0*/  LOP3.LUT R14, R14, R12, RZ, 0xfc, !PT ;  /* 0x0000000c0e0e7212 */ /* 0x000fe400078efcff */
[C-C-:B0-----:R-:W-:Y:S02]  /*148b0*/  PRMT R8, R4.reuse, 0x6420, R5.reuse ;  /* 0x0000642004087816 */ /* 0x141fe40000000005 */
        /* <DEDUP_REMOVED lines=21> */
[----:B------:R-:W-:Y:S02]  /*14a10*/  LOP3.LUT R4, R3, R19, RZ, 0xfc, !PT ;  /* 0x0000001303047212 */ /* 0x000fe400078efcff */
[C-C-:B------:R-:W-:Y:S02]  /*14a20*/  PRMT R10, R6.reuse, 0x6420, R7.reuse ;  /* 0x00006420060a7816 */ /* 0x140fe40000000007 */
[----:B------:R-:W-:Y:S01]  /*14a30*/  PRMT R11, R6, 0x7531, R7 ;  /* 0x00007531060b7816 */ /* 0x000fe20000000007 */
[----:B------:R-:W-:-:S05]  /*14a40*/  IMAD.IADD R4, R18, 0x1, R4 ;  /* 0x0000000112047824 */ /* 0x000fca00078e0204 */
[----:B------:R0:W-:Y:S02]  /*14a50*/  STSM.16.M88.4 [R4], R8 ;  /* 0x0000000804007844 */ /* 0x0001e40000000200 */
[----:B0-----:R-:W-:Y:S02]  /*14a60*/  IMAD.IADD R4, R17, 0x1, R14 ;  /* 0x0000000111047824 */ /* 0x001fe400078e020e */
[----:B------:R-:W-:Y:S02]  /*14a70*/  IMAD.MOV.U32 R14, RZ, RZ, R12 ;  /* 0x000000ffff0e7224 */ /* 0x000fe400078e000c */
[----:B------:R-:W-:Y:S02]  /*14a80*/  VIADD R12, R2, 0x4800 ;  /* 0x00004800020c7836 */ /* 0x000fe40000000000 */
[----:B------:R-:W0:Y:S01]  /*14a90*/  LDSM.16.MT88.4 R4, [R4+0xf200] ;  /* 0x00f200000404783b */ /* 0x000e220000004200 */
[-C--:B------:R-:W-:Y:S02]  /*14aa0*/  LOP3.LUT R3, R3, R14.reuse, RZ, 0xfc, !PT ;  /* 0x0000000e03037212 */ /* 0x080fe400078efcff */
[----:B------:R-:W-:-:S03]  /*14ab0*/  LOP3.LUT R16, R16, R14, RZ, 0xfc, !PT ;  /* 0x0000000e10107212 */ /* 0x000fc600078efcff */
[----:B------:R-:W-:Y:S01]  /*14ac0*/  IMAD.IADD R3, R17, 0x1, R3 ;  /* 0x0000000111037824 */ /* 0x000fe200078e0203 */
[C-C-:B0-----:R-:W-:Y:S02]  /*14ad0*/  PRMT R8, R4.reuse, 0x6420, R5.reuse ;  /* 0x0000642004087816 */ /* 0x141fe40000000005 */
[----:B------:R-:W-:Y:S02]  /*14ae0*/  PRMT R9, R4, 0x7531, R5 ;  /* 0x0000753104097816 */ /* 0x000fe40000000005 */
[----:B------:R-:W-:Y:S02]  /*14af0*/  LOP3.LUT R4, R12, R19, RZ, 0xfc, !PT ;  /* 0x000000130c047212 */ /* 0x000fe400078efcff */
[C-C-:B------:R-:W-:Y:S02]  /*14b00*/  PRMT R10, R6.reuse, 0x6420, R7.reuse ;  /* 0x00006420060a7816 */ /* 0x140fe40000000007 */
[----:B------:R-:W-:Y:S01]  /*14b10*/  PRMT R11, R6, 0x7531, R7 ;  /* 0x00007531060b7816 */ /* 0x000fe20000000007 */
[----:B------:R-:W-:Y:S01]  /*14b20*/  IMAD.IADD R4, R18, 0x1, R4 ;  /* 0x0000000112047824 */ /* 0x000fe200078e0204 */
[----:B------:R-:W-:-:S04]  /*14b30*/  LOP3.LUT R12, R12, R14, RZ, 0xfc, !PT ;  /* 0x0000000e0c0c7212 */ /* 0x000fc800078efcff */
        /* <DEDUP_REMOVED lines=9> */
[C---:B0-----:R-:W-:Y:S02]  /*14bd0*/  VIADD R3, R2.reuse, 0x6800 ;  /* 0x0000680002037836 */ /* 0x041fe40000000000 */
[----:B------:R-:W-:-:S03]  /*14be0*/  VIADD R2, R2, 0x7000 ;  /* 0x0000700002027836 */ /* 0x000fc60000000000 */
        /* <DEDUP_REMOVED lines=12> */
[----:B0-----:R-:W-:-:S06]  /*14cb0*/  IMAD.IADD R4, R17, 0x1, R16 ;  /* 0x0000000111047824 */ /* 0x001fcc00078e0210 */
        /* <DEDUP_REMOVED lines=15> */
[----:B------:R-:W-:Y:S01]  /*14db0*/  IMAD.IADD R6, R17, 0x1, R6 ;  /* 0x0000000111067824 */ /* 0x000fe200078e0206 */
[----:B------:R-:W-:-:S03]  /*14dc0*/  LOP3.LUT R2, R2, R19, RZ, 0xfc, !PT ;  /* 0x0000001302027212 */ /* 0x000fc600078efcff */
[----:B------:R-:W-:Y:S02]  /*14dd0*/  STSM.16.M88.4 [R3], R8 ;  /* 0x0000000803007844 */ /* 0x000fe40000000200 */
[----:B------:R-:W-:Y:S02]  /*14de0*/  IMAD.IADD R18, R18, 0x1, R2 ;  /* 0x0000000112127824 */ /* 0x000fe400078e0202 */
[----:B------:R-:W0:Y:S02]  /*14df0*/  LDSM.16.MT88.4 R4, [R6+0xf200] ;  /* 0x00f200000604783b */ /* 0x000e240000004200 */
        /* <DEDUP_REMOVED lines=13> */
.L_x_3391:
[----:B------:R-:W2:Y:S01]  /*14ed0*/  LDL.LU R4, [R1+0x4] ;  /* 0x0000040001047983 */ /* 0x000ea20000300800 */
[----:B-1----:R2:W-:Y:S03]  /*14ee0*/  SYNCS.ARRIVE.TRANS64.A1T0 RZ, [R0+URZ+0x33450], RZ ;  /* 0x033450ff00ff79a7 */ /* 0x0025e6000810003f */
[----:B------:R-:W3:Y:S01]  /*14ef0*/  LDL.LU R3, [R1+0xc] ;  /* 0x00000c0001037983 */ /* 0x000ee20000300800 */
[----:B------:R-:W-:-:S05]  /*14f00*/  @!P0 VIADD R2, R0, 0x33480 ;  /* 0x0003348000028836 */ /* 0x000fca0000000000 */
[----:B------:R-:W-:Y:S01]  /*14f10*/  @!P0 PRMT R2, RZ, 0x654, R2 ;  /* 0x00000654ff028816 */ /* 0x000fe20000000002 */
[----:B------:R-:W-:Y:S06]  /*14f20*/  BAR.SYNC.DEFER_BLOCKING 0x2, 0x80 ;  /* 0x0082000000007b1d */ /* 0x000fec0000010000 */
[----:B------:R1:W-:Y:S01]  /*14f30*/  @!P0 SYNCS.ARRIVE.TRANS64.RED.A1T0 RZ, [R2+URZ], RZ ;  /* 0x000000ff02ff89a7 */ /* 0x0003e2000810043f */
[----:B--2---:R-:W-:-:S05]  /*14f40*/  VIADD R0, R4, 0x1 ;  /* 0x0000000104007836 */ /* 0x004fca0000000000 */
[----:B------:R-:W-:-:S04]  /*14f50*/  ISETP.NE.AND P0, PT, R0, 0x2, PT ;  /* 0x000000020000780c */ /* 0x000fc80003f05270 */
[----:B-1----:R-:W-:Y:S02]  /*14f60*/  SEL R2, RZ, 0x1, P0 ;  /* 0x00000001ff027807 */ /* 0x002fe40000000000 */
[----:B------:R-:W-:Y:S02]  /*14f70*/  SEL R0, R0, RZ, P0 ;  /* 0x000000ff00007207 */ /* 0x000fe40000000000 */
[----:B---3--:R-:W-:-:S03]  /*14f80*/  LOP3.LUT R3, R3, R2, RZ, 0x3c, !PT ;  /* 0x0000000203037212 */ /* 0x008fc600078e3cff */
[----:B------:R1:W-:Y:S04]  /*14f90*/  STL [R1+0x4], R0 ;  /* 0x0000040001007387 */ /* 0x0003e80000100800 */
[----:B------:R1:W-:Y:S02]  /*14fa0*/  STL [R1+0xc], R3 ;  /* 0x00000c0301007387 */ /* 0x0003e40000100800 */
.L_x_3334:
[----:B------:R-:W-:Y:S05]  /*14fb0*/  BSYNC B7 ;  /* 0x0000000000077941 */ /* 0x000fea0003800000 */
.L_x_3332:
[----:B01----:R-:W2:Y:S02]  /*14fc0*/  LDL R0, [R1+0x14] ;  /* 0x0000140001007983 */ /* 0x003ea40000100800 */
[----:B--2---:R-:W-:-:S13]  /*14fd0*/  LOP3.LUT P0, RZ, R0, 0x2, RZ, 0xc0, !PT ;  /* 0x0000000200ff7812 */ /* 0x004fda000780c0ff */
        /* <DEDUP_REMOVED lines=13> */
.L_x_3392:
[----:B------:R-:W2:Y:S01]  /*150b0*/  LDL.LU R0, [R1+0x20] ;  /* 0x0000200001007983 */ /* 0x000ea20000300800 */
[----:B------:R-:W-:Y:S01]  /*150c0*/  ULDC UR4, c[0x0][0xc3c] ;  /* 0x00030f0000047ab9 */ /* 0x000fe20000000800 */
[----:B------:R-:W0:Y:S02]  /*150d0*/  S2R R2, SR_TID.X ;  /* 0x0000000000027919 */ /* 0x000e240000002100 */
[----:B0-----:R-:W-:-:S04]  /*150e0*/  LOP3.LUT R11, R2, 0x1f, RZ, 0xc0, !PT ;  /* 0x0000001f020b7812 */ /* 0x001fc800078ec0ff */
[C---:B------:R-:W-:Y:S01]  /*150f0*/  ISETP.NE.AND P0, PT, R11.reuse, 0x1f, PT ;  /* 0x0000001f0b00780c */ /* 0x040fe20003f05270 */
[----:B------:R-:W-:-:S05]  /*15100*/  VIADD R6, R11, UR43 ;  /* 0x0000002b0b067c36 */ /* 0x000fca0008000000 */
[----:B------:R-:W-:Y:S01]  /*15110*/  ISETP.GE.OR P1, PT, R6, UR4, !P0 ;  /* 0x0000000406007c0c */ /* 0x000fe2000c726670 */
[----:B------:R-:W-:Y:S02]  /*15120*/  IMAD.MOV.U32 R7, RZ, RZ, RZ ;  /* 0x000000ffff077224 */ /* 0x000fe400078e00ff */
[----:B--2---:R-:W-:-:S10]  /*15130*/  IMAD.MOV.U32 R10, RZ, RZ, R0 ;  /* 0x000000ffff0a7224 */ /* 0x004fd400078e0000 */
[----:B------:R-:W0:Y:S01]  /*15140*/  @!P1 LDC.64 R2, c[0x0][0xc80] ;  /* 0x00032000ff029b82 */ /* 0x000e220000000a00 */
[----:B------:R-:W-:Y:S01]  /*15150*/  IMAD.MOV.U32 R0, RZ, RZ, RZ ;  /* 0x000000ffff007224 */ /* 0x000fe200078e00ff */
[----:B------:R-:W-:Y:S01]  /*15160*/  ISETP.GE.U32.AND P2, PT, R11, 0x2, PT ;  /* 0x000000020b00780c */ /* 0x000fe20003f46070 */
[----:B------:R-:W-:-:S05]  /*15170*/  ULDC UR4, c[0x0][0xc3c] ;  /* 0x00030f0000047ab9 */ /* 0x000fca0000000800 */
[----:B------:R-:W1:Y:S01]  /*15180*/  @!P1 LDC.64 R4, c[0x0][0xc78] ;  /* 0x00031e00ff049b82 */ /* 0x000e620000000a00 */
[----:B0-----:R-:W-:-:S05]  /*15190*/  @!P1 IMAD.WIDE R2, R6, 0x4, R2 ;  /* 0x0000000406029825 */ /* 0x001fca00078e0202 */
[----:B------:R1:W2:Y:S02]  /*151a0*/  @!P1 LDG.E R0, desc[UR50][R2.64] ;  /* 0x0000003202009981 */ /* 0x0002a4000c1e1900 */
[----:B-1----:R-:W-:-:S05]  /*151b0*/  @!P1 IMAD.WIDE R2, R6, 0x4, R4 ;  /* 0x0000000406029825 */ /* 0x002fca00078e0204 */
[----:B------:R-:W2:Y:S01]  /*151c0*/  @!P1 LDG.E R7, desc[UR50][R2.64] ;  /* 0x0000003202079981 */ /* 0x000ea2000c1e1900 */
[C---:B------:R-:W-:Y:S02]  /*151d0*/  ISETP.NE.AND P1, PT, R11.reuse, RZ, PT ;  /* 0x000000ff0b00720c */ /* 0x040fe40003f25270 */
        /* <DEDUP_REMOVED lines=10> */
[----:B------:R-:W-:Y:S04]  /*15280*/  SHFL.IDX PT, R5, R10, 0x1, 0x1f ;  /* 0x00201f000a057f89 */ /* 0x000fe800000e0000 */
[----:B------:R-:W0:Y:S02]  /*15290*/  SHFL.UP PT, R8, R6, 0x4, RZ ;  /* 0x0480000006087989 */ /* 0x000e2400000e00ff */
[----:B0-----:R-:W-:-:S05]  /*152a0*/  SEL R3, R8, RZ, P3 ;  /* 0x000000ff08037207 */ /* 0x001fca0001800000 */
[----:B------:R-:W-:Y:S02]  /*152b0*/  IMAD.IADD R4, R6, 0x1, R3 ;  /* 0x0000000106047824 */ /* 0x000fe400078e0203 */
[----:B------:R-:W0:Y:S01]  /*152c0*/  LDC R3, c[0x0][0xc38] ;  /* 0x00030e00ff037b82 */ /* 0x000e220000000800 */
[----:B------:R-:W-:Y:S02]  /*152d0*/  IMAD.MOV.U32 R6, RZ, RZ, RZ ;  /* 0x000000ffff067224 */ /* 0x000fe400078e00ff */
[----:B------:R-:W1:Y:S02]  /*152e0*/  SHFL.UP PT, R2, R4, 0x8, RZ ;  /* 0x0500000004027989 */ /* 0x000e6400000e00ff */
[----:B-1----:R-:W-:-:S05]  /*152f0*/  SEL R9, R2, RZ, P4 ;  /* 0x000000ff02097207 */ /* 0x002fca0002000000 */
[----:B------:R-:W-:Y:S02]  /*15300*/  IMAD.IADD R9, R4, 0x1, R9 ;  /* 0x0000000104097824 */ /* 0x000fe400078e0209 */
[----:B------:R-:W-:Y:S04]  /*15310*/  SHFL.IDX PT, R4, R10, RZ, 0x1f ;  /* 0x00001fff0a047589 */ /* 0x000fe800000e0000 */
        /* <DEDUP_REMOVED lines=8> */
.L_x_3396:
[----:B------:R-:W-:-:S04]  /*153a0*/  UIADD3 UR43, UR43, 0x1f, URZ ;  /* 0x0000001f2b2b7890 */ /* 0x000fc8000fffe03f */
[----:B------:R-:W-:-:S06]  /*153b0*/  UISETP.GE.AND UP0, UPT, UR43, UR4, UPT ;  /* 0x000000042b00728c */ /* 0x000fcc000bf06270 */
[----:B------:R-:W-:-:S13]  /*153c0*/  PLOP3.LUT P6, PT, PT, PT, UP0, 0x40, 0x0 ;  /* 0x000000000000781c */ /* 0x000fda0003fce808 */
[----:B------:R-:W-:Y:S05]  /*153d0*/  @!P6 BRA `(.L_x_3395) ;  /* 0x0000000400b0e947 */ /* 0x000fea0003800000 */
[----:B------:R-:W0:Y:S02]  /*153e0*/  S2R R0, SR_TID.X ;  /* 0x0000000000007919 */ /* 0x000e240000002100 */
        /* <DEDUP_REMOVED lines=33> */
.L_x_3394:
        /* <DEDUP_REMOVED lines=13> */
.L_x_3397:
[----:B0---4-:R-:W-:Y:S01]  /*156d0*/  IMAD R8, R6, R3, R5 ;  /* 0x0000000306087224 */ /* 0x011fe200078e0205 */
[-C--:B-1----:R-:W-:Y:S01]  /*156e0*/  IABS R5, R0.reuse ;  /* 0x0000000000057213 */ /* 0x082fe20000000000 */
[----:B------:R-:W-:Y:S02]  /*156f0*/  UIADD3 UR43, UR4, UR43, URZ ;  /* 0x0000002b042b7290 */ /* 0x000fe4000fffe03f */
[----:B------:R-:W-:Y:S01]  /*15700*/  IMAD.IADD R4, R4, 0x1, -R8 ;  /* 0x0000000104047824 */ /* 0x000fe200078e0a08 */
[----:B---3--:R-:W0:Y:S01]  /*15710*/  I2F.RP R2, R5 ;  /* 0x0000000500027306 */ /* 0x008e220000209400 */
[----:B------:R1:W-:Y:S02]  /*15720*/  STL [R1+0x20], R8 ;  /* 0x0000200801007387 */ /* 0x0003e40000100800 */
[----:B-1----:R-:W-:-:S05]  /*15730*/  IABS R8, R0 ;  /* 0x0000000000087213 */ /* 0x002fca0000000000 */
[----:B0-----:R-:W0:Y:S01]  /*15740*/  MUFU.RCP R2, R2 ;  /* 0x0000000200027308 */ /* 0x001e220000001000 */
[----:B------:R-:W-:Y:S02]  /*15750*/  IMAD.MOV R8, RZ, RZ, -R8 ;  /* 0x000000ffff087224 */ /* 0x000fe400078e0a08 */
[----:B0-----:R-:W-:-:S05]  /*15760*/  VIADD R2, R2, 0xffffffe ;  /* 0x0ffffffe02027836 */ /* 0x001fca0000000000 */
[----:B------:R-:W0:Y:S02]  /*15770*/  F2I.FTZ.U32.TRUNC.NTZ R3, R2 ;  /* 0x0000000200037305 */ /* 0x000e24000021f000 */
        /* <DEDUP_REMOVED lines=31> */
[----:B------:R-:W-:Y:S02]  /*15970*/  IMAD R3, R2, R8, R3 ;  /* 0x0000000802037224 */ /* 0x000fe400078e0203 */
[----:B------:R-:W-:-:S03]  /*15980*/  IMAD.IADD R4, R4, 0x1, -R0 ;  /* 0x0000000104047824 */ /* 0x000fc600078e0a00 */
        /* <DEDUP_REMOVED lines=17> */
.L_x_3395:
[----:B------:R1:W-:Y:S01]  /*15aa0*/  STL [R1+0x20], R4 ;  /* 0x0000200401007387 */ /* 0x0003e20000100800 */
[----:B------:R-:W-:-:S03]  /*15ab0*/  ULDC UR43, c[0x0][0xc3c] ;  /* 0x00030f00002b7ab9 */ /* 0x000fc60000000800 */
[----:B------:R1:W-:Y:S04]  /*15ac0*/  STL [R1+0x24], RZ ;  /* 0x000024ff01007387 */ /* 0x0003e80000100800 */
[----:B------:R1:W-:Y:S02]  /*15ad0*/  STL [R1+0x28], RZ ;  /* 0x000028ff01007387 */ /* 0x0003e40000100800 */
.L_x_3398:
[----:B------:R-:W2:Y:S04]  /*15ae0*/  LDL R3, [R1+0x24] ;  /* 0x0000240001037983 */ /* 0x000ea80000100800 */
[----:B------:R-:W3:Y:S04]  /*15af0*/  LDL R2, [R1+0x28] ;  /* 0x0000280001027983 */ /* 0x000ee80000100800 */
[----:B01----:R-:W4:Y:S01]  /*15b00*/  LDL R4, [R1+0x20] ;  /* 0x0000200001047983 */ /* 0x003f220000100800 */
[----:B------:R-:W0:Y:S02]  /*15b10*/  S2R R0, SR_TID.X ;  /* 0x0000000000007919 */ /* 0x000e240000002100 */
[----:B0-----:R-:W-:Y:S01]  /*15b20*/  LOP3.LUT R0, R0, 0x1f, RZ, 0xc0, !PT ;  /* 0x0000001f00007812 */ /* 0x001fe200078ec0ff */
[----:B------:R-:W-:Y:S03]  /*15b30*/  BAR.SYNC.DEFER_BLOCKING 0x4, 0x180 ;  /* 0x0106000000007b1d */ /* 0x000fe60000010000 */
[----:B------:R-:W-:-:S13]  /*15b40*/  ISETP.NE.AND P0, PT, R0, RZ, PT ;  /* 0x000000ff0000720c */ /* 0x000fda0003f05270 */
[----:B------:R-:W-:Y:S01]  /*15b50*/  @!P0 MOV R0, 0x400 ;  /* 0x0000040000008802 */ /* 0x000fe20000000f00 */
[----:B--2---:R-:W-:Y:S02]  /*15b60*/  IMAD.MOV.U32 R5, RZ, RZ, R3 ;  /* 0x000000ffff057224 */ /* 0x004fe400078e0003 */
[----:B------:R-:W0:Y:S01]  /*15b70*/  @!P0 S2R R3, SR_CgaCtaId ;  /* 0x0000000000038919 */ /* 0x000e220000008800 */
[----:B---3--:R-:W-:Y:S01]  /*15b80*/  IMAD.MOV.U32 R6, RZ, RZ, R2 ;  /* 0x000000ffff067224 */ /* 0x008fe200078e0002 */
[----:B0-----:R-:W-:Y:S01]  /*15b90*/  @!P0 LEA R17, R3, R0, 0x18 ;  /* 0x0000000003118211 */ /* 0x001fe200078ec0ff */
[----:B------:R-:W-:-:S04]  /*15ba0*/  IMAD.U32 R0, RZ, RZ, UR43 ;  /* 0x0000002bff007e24 */ /* 0x000fc8000f8e00ff */
[----:B------:R-:W-:-:S05]  /*15bb0*/  @!P0 IMAD.MOV.U32 R7, RZ, RZ, R0 ;  /* 0x000000ffff078224 */ /* 0x000fca00078e0000 */
[----:B----4-:R0:W-:Y:S01]  /*15bc0*/  @!P0 STS.128 [R17+0x334d0], R4 ;  /* 0x0334d00411008388 */ /* 0x0101e20000000c00 */
[----:B------:R-:W-:Y:S06]  /*15bd0*/  BAR.ARV 0x5, 0x180 ;  /* 0x0146000000007b1d */ /* 0x000fec0000002000 */
.L_x_3393:
[----:B------:R-:W-:Y:S02]  /*15be0*/  ULDC UR4, c[0x0][0xc3c] ;  /* 0x00030f0000047ab9 */ /* 0x000fe40000000800 */
[----:B------:R-:W-:-:S06]  /*15bf0*/  UISETP.GE.AND UP0, UPT, UR43, UR4, UPT ;  /* 0x000000042b00728c */ /* 0x000fcc000bf06270 */
[----:B------:R-:W-:-:S13]  /*15c00*/  PLOP3.LUT P0, PT, PT, PT, UP0, 0x80, 0x0 ;  /* 0x000000000000781c */ /* 0x000fda0003f0f008 */
[----:B------:R-:W-:Y:S05]  /*15c10*/  @!P0 BRA `(.L_x_3399) ;  /* 0xffffffa800848947 */ /* 0x000fea000383ffff */
.L_x_3327:
        /* <DEDUP_REMOVED lines=12> */
.L_x_3440:
[----:B------:R-:W-:Y:S05]  /*15ce0*/  BSYNC B0 ;  /* 0x0000000000007941 */ /* 0x000fea0003800000 */
.L_x_3400:
[----:B------:R-:W-:-:S03]  /*15cf0*/  UMOV UR4, 0xffffffff ;  /* 0xffffffff00047882 */ /* 0x000fc60000000000 */
[----:B------:R-:W-:Y:S05]  /*15d00*/  BRA.DIV UR4, `(.L_x_3402) ;  /* 0x0000000e04987947 */ /* 0x000fea000b800000 */
[----:B------:R-:W1:Y:S02]  /*15d10*/  S2R R2, SR_TID.X ;  /* 0x0000000000027919 */ /* 0x000e640000002100 */
[----:B-1----:R-:W-:-:S04]  /*15d20*/  SHF.R.U32.HI R2, RZ, 0x5, R2 ;  /* 0x00000005ff027819 */ /* 0x002fc80000011602 */
[----:B------:R-:W-:-:S05]  /*15d30*/  LOP3.LUT R2, R2, 0x3, RZ, 0xc0, !PT ;  /* 0x0000000302027812 */ /* 0x000fca00078ec0ff */
[----:B------:R1:W2:Y:S02]  /*15d40*/  SHFL.IDX PT, R14, R2, RZ, 0x1f ;  /* 0x00001fff020e7589 */ /* 0x0002a400000e0000 */
.L_x_3443:
[----:B--2---:R-:W-:Y:S01]  /*15d50*/  ISETP.NE.AND P0, PT, R14, RZ, PT ;  /* 0x000000ff0e00720c */ /* 0x004fe20003f05270 */
[----:B------:R-:W-:-:S12]  /*15d60*/  BSSY B0, `(.L_x_3403) ;  /* 0x000002e000007945 */ /* 0x000fd80003800000 */
[----:B------:R-:W-:Y:S05]  /*15d70*/  @P0 BRA `(.L_x_3404) ;  /* 0x0000000000b00947 */ /* 0x000fea0003800000 */
[----:B------:R-:W-:-:S03]  /*15d80*/  UMOV UR4, 0xffffffff ;  /* 0xffffffff00047882 */ /* 0x000fc60000000000 */
[----:B------:R-:W-:Y:S05]  /*15d90*/  BRA.DIV UR4, `(.L_x_3405) ;  /* 0x0000000e04a87947 */ /* 0x000fea000b800000 */
[----:B------:R-:W-:-:S13]  /*15da0*/  ELECT P6, URZ, PT ;  /* 0x00000000003f782f */ /* 0x000fda00038c0000 */
.L_x_3446:
[----:B------:R-:W-:Y:S05]  /*15db0*/  @!P6 BRA `(.L_x_3404) ;  /* 0x0000000000a0e947 */ /* 0x000fea0003800000 */
[----:B------:R-:W-:-:S06]  /*15dc0*/  ULOP3.LUT UR4, UR38, 0x2, URZ, 0xfc, !UPT ;  /* 0x0000000226047892 */ /* 0x000fcc000f8efc3f */
[----:B-1----:R-:W-:-:S05]  /*15dd0*/  IMAD.U32 R2, RZ, RZ, UR4 ;  /* 0x00000004ff027e24 */ /* 0x002fca000f8e00ff */
[----:B------:R-:W-:-:S13]  /*15de0*/  ISETP.NE.AND P0, PT, R2, 0x3, PT ;  /* 0x000000030200780c */ /* 0x000fda0003f05270 */
[----:B------:R-:W-:Y:S05]  /*15df0*/  @!P0 BRA `(.L_x_3406) ;  /* 0x0000000000048947 */ /* 0x000fea0003800000 */
[----:B------:R-:W-:Y:S01]  /*15e00*/  BPT.TRAP 0x1 ;  /* 0x000000040000795c */ /* 0x000fe20000300000 */
.L_x_3406:
        /* <DEDUP_REMOVED lines=14> */
.L_x_3447:
[----:B------:R-:W1:Y:S02]  /*15ef0*/  SYNCS.PHASECHK.TRANS64.TRYWAIT P1, [R7+URZ], R2 ;  /* 0x00000002070075a7 */ /* 0x000e64000802017f */
[----:B-1----:R-:W-:Y:S05]  /*15f00*/  @!P1 BRA `(.L_x_3408) ;  /* 0x0000000c00809947 */ /* 0x002fea0003800000 */
.L_x_3448:
[----:B------:R-:W-:Y:S05]  /*15f10*/  @!P0 BRA `(.L_x_3409) ;  /* 0x0000000000048947 */ /* 0x000fea0003800000 */
[----:B------:R-:W-:Y:S01]  /*15f20*/  BPT.TRAP 0x1 ;  /* 0x000000040000795c */ /* 0x000fe20000300000 */
.L_x_3409:
[----:B------:R-:W2:Y:S02]  /*15f30*/  LDL.LU R4, [R1+0x4] ;  /* 0x0000040001047983 */ /* 0x000ea40000300800 */
[----:B--2---:R-:W-:-:S04]  /*15f40*/  IMAD R4, R4, 0x8, R0 ;  /* 0x0000000804047824 */ /* 0x004fc800078e0200 */
[----:B------:R-:W2:Y:S02]  /*15f50*/  SYNCS.PHASECHK.TRANS64.TRYWAIT P1, [R4+URZ+0x33460], R5 ;  /* 0x03346005040075a7 */ /* 0x000ea4000802017f */
[----:B--2---:R-:W-:Y:S05]  /*15f60*/  @!P1 BRA `(.L_x_3410) ;  /* 0x0000000c007c9947 */ /* 0x004fea0003800000 */
.L_x_3449:
[----:B------:R-:W-:Y:S05]  /*15f70*/  @!P0 BRA `(.L_x_3411) ;  /* 0x0000000000048947 */ /* 0x000fea0003800000 */
[----:B------:R-:W-:Y:S01]  /*15f80*/  BPT.TRAP 0x1 ;  /* 0x000000040000795c */ /* 0x000fe20000300000 */
.L_x_3411:
[----:B------:R-:W-:-:S04]  /*15f90*/  IMAD R3, R3, 0x8, R0 ;  /* 0x0000000803037824 */ /* 0x000fc800078e0200 */
[----:B------:R-:W3:Y:S02]  /*15fa0*/  SYNCS.PHASECHK.TRANS64.TRYWAIT P1, [R3+URZ+0x33460], R2 ;  /* 0x03346002030075a7 */ /* 0x000ee4000802017f */
[----:B---3--:R-:W-:Y:S05]  /*15fb0*/  @!P1 BRA `(.L_x_3412) ;  /* 0x0000000c007c9947 */ /* 0x008fea0003800000 */
.L_x_3450:
[----:B------:R-:W-:Y:S05]  /*15fc0*/  @!P0 BRA `(.L_x_3413) ;  /* 0x0000000000048947 */ /* 0x000fea0003800000 */
[----:B------:R-:W-:Y:S01]  /*15fd0*/  BPT.TRAP 0x1 ;  /* 0x000000040000795c */ /* 0x000fe20000300000 */
.L_x_3413:
[----:B------:R-:W4:Y:S02]  /*15fe0*/  SYNCS.PHASECHK.TRANS64.TRYWAIT P0, [R4+URZ+0x33480], R5 ;  /* 0x03348005040075a7 */ /* 0x000f24000800017f */
[----:B----4-:R-:W-:Y:S05]  /*15ff0*/  @!P0 BRA `(.L_x_3414) ;  /* 0x0000000c00808947 */ /* 0x010fea0003800000 */
.L_x_3415:
[----:B------:R0:W0:Y:S02]  /*16000*/  SYNCS.PHASECHK.TRANS64.TRYWAIT P0, [R3+URZ+0x33480], R2 ;  /* 0x03348002030075a7 */ /* 0x000024000800017f */
[----:B0-----:R-:W-:Y:S05]  /*16010*/  @!P0 NANOSLEEP.SYNCS 0x989680 ;  /* 0x009896800000895d */ /* 0x001fea0003900000 */
[----:B------:R-:W0:Y:S02]  /*16020*/  @!P0 SYNCS.PHASECHK.TRANS64 P0, [R3+URZ+0x33480], R2 ;  /* 0x03348002030085a7 */ /* 0x000e24000800007f */
[----:B0-----:R-:W-:Y:S05]  /*16030*/  @!P0 BRA `(.L_x_3415) ;  /* 0xfffffffc00f08947 */ /* 0x001fea000383ffff */
.L_x_3404:
[----:B------:R-:W-:Y:S05]  /*16040*/  BSYNC B0 ;  /* 0x0000000000007941 */ /* 0x000fea0003800000 */
.L_x_3403:
[----:B------:R-:W-:Y:S05]  /*16050*/  EXIT ;  /* 0x000000000000794d */ /* 0x000fea0003800000 */
.L_x_3276:
[----:B0-----:R0:W1:Y:S02]  /*16060*/  SYNCS.PHASECHK.TRANS64.TRYWAIT P1, [R2+URZ+0x33400], R11 ;  /* 0x0334000b020075a7 */ /* 0x001064000802017f */
[----:B-1----:R-:W-:Y:S05]  /*16070*/  @!P1 NANOSLEEP.SYNCS 0x989680 ;  /* 0x009896800000995d */ /* 0x002fea0003900000 */
[----:B------:R-:W1:Y:S02]  /*16080*/  @!P1 SYNCS.PHASECHK.TRANS64 P1, [R2+URZ+0x33400], R11 ;  /* 0x0334000b020095a7 */ /* 0x000e64000802007f */
[----:B-1----:R-:W-:Y:S05]  /*16090*/  @!P1 BRA `(.L_x_3276) ;  /* 0xfffffffc00f09947 */ /* 0x002fea000383ffff */
[----:B------:R-:W-:Y:S05]  /*160a0*/  BRA `(.L_x_3416) ;  /* 0xfffffec000047947 */ /* 0x000fea000383ffff */
.L_x_3280:
[----:B--2---:R2:W3:Y:S02]  /*160b0*/  SYNCS.PHASECHK.TRANS64.TRYWAIT P2, [R5+URZ+0x33430], R6 ;  /* 0x03343006050075a7 */ /* 0x0044e4000804017f */
[----:B---3--:R-:W-:Y:S05]  /*160c0*/  @!P2 NANOSLEEP.SYNCS 0x989680 ;  /* 0x009896800000a95d */ /* 0x008fea0003900000 */
[----:B------:R-:W3:Y:S02]  /*160d0*/  @!P2 SYNCS.PHASECHK.TRANS64 P2, [R5+URZ+0x33430], R6 ;  /* 0x033430060500a5a7 */ /* 0x000ee4000804007f */
[----:B---3--:R-:W-:Y:S05]  /*160e0*/  @!P2 BRA `(.L_x_3280) ;  /* 0xfffffffc00f0a947 */ /* 0x008fea000383ffff */
[----:B------:R-:W-:Y:S05]  /*160f0*/  BRA `(.L_x_3279) ;  /* 0xfffffec0002c7947 */ /* 0x000fea000383ffff */
.L_x_3285:
[----:B-1----:R-:W-:-:S04]  /*16100*/  IMAD.U32 R3, RZ, RZ, UR6 ;  /* 0x00000006ff037e24 */ /* 0x002fc8000f8e00ff */
[----:B------:R1:W2:Y:S03]  /*16110*/  SYNCS.PHASECHK.TRANS64.TRYWAIT P1, [R3+URZ+0x33430], R2 ;  /* 0x03343002030075a7 */ /* 0x0002a6000802017f */
[----:B--2---:R-:W-:Y:S05]  /*16120*/  @!P1 NANOSLEEP.SYNCS 0x989680 ;  /* 0x009896800000995d */ /* 0x004fea0003900000 */
[----:B------:R-:W2:Y:S02]  /*16130*/  @!P1 SYNCS.PHASECHK.TRANS64 P1, [R3+URZ+0x33430], R2 ;  /* 0x03343002030095a7 */ /* 0x000ea4000802007f */
[----:B--2---:R-:W-:Y:S05]  /*16140*/  @!P1 BRA `(.L_x_3285) ;  /* 0xfffffffc00ec9947 */ /* 0x004fea000383ffff */
[----:B------:R-:W-:Y:S05]  /*16150*/  BRA `(.L_x_3282) ;  /* 0xffffff0000307947 */ /* 0x000fea000383ffff */
.L_x_3289:
[----:B-1----:R-:W-:-:S04]  /*16160*/  IMAD.U32 R3, RZ, RZ, UR6 ;  /* 0x00000006ff037e24 */ /* 0x002fc8000f8e00ff */
[----:B------:R1:W2:Y:S03]  /*16170*/  SYNCS.PHASECHK.TRANS64.TRYWAIT P1, [R3+URZ+0x33450], R2 ;  /* 0x03345002030075a7 */ /* 0x0002a6000802017f */
[----:B--2---:R-:W-:Y:S05]  /*16180*/  @!P1 NANOSLEEP.SYNCS 0x989680 ;  /* 0x009896800000995d */ /* 0x004fea0003900000 */
[----:B------:R-:W2:Y:S02]  /*16190*/  @!P1 SYNCS.PHASECHK.TRANS64 P1, [R3+URZ+0x33450], R2 ;  /* 0x03345002030095a7 */ /* 0x000ea4000802007f */
[----:B--2---:R-:W-:Y:S05]  /*161a0*/  @!P1 BRA `(.L_x_3289) ;  /* 0xfffffffc00ec9947 */ /* 0x004fea000383ffff */
[----:B------:R-:W-:Y:S05]  /*161b0*/  BRA `(.L_x_3286) ;  /* 0xffffff0c00487947 */ /* 0x000fea000383ffff */
.L_x_3295:
[----:B-1----:R1:W2:Y:S02]  /*161c0*/  SYNCS.PHASECHK.TRANS64.TRYWAIT P1, [R15+URZ+0x33450], R0 ;  /* 0x033450000f0075a7 */ /* 0x0022a4000802017f */
[----:B--2---:R-:W-:Y:S05]  /*161d0*/  @!P1 NANOSLEEP.SYNCS 0x989680 ;  /* 0x009896800000995d */ /* 0x004fea0003900000 */
[----:B------:R-:W2:Y:S02]  /*161e0*/  @!P1 SYNCS.PHASECHK.TRANS64 P1, [R15+URZ+0x33450], R0 ;  /* 0x033450000f0095a7 */ /* 0x000ea4000802007f */
[----:B--2---:R-:W-:Y:S05]  /*161f0*/  @!P1 BRA `(.L_x_3295) ;  /* 0xfffffffc00f09947 */ /* 0x004fea000383ffff */
[----:B------:R-:W-:Y:S05]  /*16200*/  BRA `(.L_x_3294) ;  /* 0xffffff38005c7947 */ /* 0x000fea000383ffff */
.L_x_3343:
[----:B------:R-:W-:Y:S02]  /*16210*/  IMAD.MOV.U32 R13, RZ, RZ, R0 ;  /* 0x000000ffff0d7224 */ /* 0x000fe400078e0000 */
[----:B------:R-:W-:Y:S02]  /*16220*/  IMAD.MOV.U32 R12, RZ, RZ, RZ ;  /* 0x000000ffff0c7224 */ /* 0x000fe400078e00ff */
[----:B------:R-:W-:Y:S02]  /*16230*/  IMAD.MOV.U32 R11, RZ, RZ, 0x1f ;  /* 0x0000001fff0b7424 */ /* 0x000fe400078e00ff */
[----:B------:R-:W-:-:S07]  /*16240*/  IMAD.MOV.U32 R15, RZ, RZ, -0x1 ;  /* 0xffffffffff0f7424 */ /* 0x000fce00078e00ff */
[----:B--2---:R-:W-:Y:S05]  /*16250*/  WARPSYNC.COLLECTIVE R15, `(.L_x_3417) ;  /* 0x000000000f087348 */ /* 0x004fea0003c00000 */
[----:B------:R0:W1:Y:S02]  /*16260*/  SHFL.IDX P6, R14, R13, R12, R11 ;  /* 0x0000000c0d0e7389 */ /* 0x00006400000c000b */
[----:B012---:R-:W-:Y:S01]  /*16270*/  ENDCOLLECTIVE ;  /* 0x000000000000791b */ /* 0x007fe20003800000 */
.L_x_3417:
[----:B------:R-:W-:Y:S05]  /*16280*/  BRA `(.L_x_3418) ;  /* 0xffffffb400047947 */ /* 0x000fea000383ffff */
.L_x_3345:
[----:B------:R-:W-:Y:S01]  /*16290*/  BSSY B0, `(.L_x_3419) ;  /* 0x0000006000007945 */ /* 0x000fe20003800000 */
[----:B------:R-:W-:-:S07]  /*162a0*/  IMAD.MOV.U32 R15, RZ, RZ, -0x1 ;  /* 0xffffffffff0f7424 */ /* 0x000fce00078e00ff */
[----:B--2---:R-:W-:Y:S05]  /*162b0*/  WARPSYNC.COLLECTIVE R15, `(.L_x_3420) ;  /* 0x000000000f0c7348 */ /* 0x004fea0003c00000 */
[----:B------:R-:W-:Y:S02]  /*162c0*/  ELECT P6, UR62, PT ;  /* 0x00000000003e782f */ /* 0x000fe400038c0000 */
[----:B------:R-:W-:Y:S01]  /*162d0*/  MOV R14, UR62 ;  /* 0x0000003e000e7c02 */ /* 0x000fe20008000f00 */
[----:B--2---:R-:W-:Y:S10]  /*162e0*/  ENDCOLLECTIVE ;  /* 0x000000000000791b */ /* 0x004ff40003800000 */
.L_x_3420:
[----:B------:R-:W-:Y:S05]  /*162f0*/  BSYNC B0 ;  /* 0x0000000000007941 */ /* 0x000fea0003800000 */
.L_x_3419:
[----:B------:R-:W-:Y:S05]  /*16300*/  BRA `(.L_x_3421) ;  /* 0xffffffb400147947 */ /* 0x000fea000383ffff */
.L_x_3347:
[----:B0-----:R0:W1:Y:S02]  /*16310*/  SYNCS.PHASECHK.TRANS64.TRYWAIT P0, [R3+URZ+0x33480], R2 ;  /* 0x03348002030075a7 */ /* 0x001064000800017f */
[----:B-1----:R-:W-:Y:S05]  /*16320*/  @!P0 NANOSLEEP.SYNCS 0x989680 ;  /* 0x009896800000895d */ /* 0x002fea0003900000 */
[----:B------:R-:W1:Y:S02]  /*16330*/  @!P0 SYNCS.PHASECHK.TRANS64 P0, [R3+URZ+0x33480], R2 ;  /* 0x03348002030085a7 */ /* 0x000e64000800007f */
[----:B-1----:R-:W-:Y:S05]  /*16340*/  @!P0 BRA `(.L_x_3347) ;  /* 0xfffffffc00f08947 */ /* 0x002fea000383ffff */
[----:B------:R-:W-:Y:S05]  /*16350*/  BRA `(.L_x_3422) ;  /* 0xffffffb400787947 */ /* 0x000fea000383ffff */
.L_x_3349:
[----:B-1----:R1:W2:Y:S02]  /*16360*/  SYNCS.PHASECHK.TRANS64.TRYWAIT P0, [R3+URZ+0x33440], R2 ;  /* 0x03344002030075a7 */ /* 0x0022a4000800017f */
[----:B--2---:R-:W-:Y:S05]  /*16370*/  @!P0 NANOSLEEP.SYNCS 0x989680 ;  /* 0x009896800000895d */ /* 0x004fea0003900000 */
[----:B------:R-:W2:Y:S02]  /*16380*/  @!P0 SYNCS.PHASECHK.TRANS64 P0, [R3+URZ+0x33440], R2 ;  /* 0x03344002030085a7 */ /* 0x000ea4000800007f */
[----:B--2---:R-:W-:Y:S05]  /*16390*/  @!P0 BRA `(.L_x_3349) ;  /* 0xfffffffc00f08947 */ /* 0x004fea000383ffff */
[----:B------:R-:W-:Y:S05]  /*163a0*/  BRA `(.L_x_3423) ;  /* 0xffffffb800047947 */ /* 0x000fea000383ffff */
.L_x_3353:
[----:B------:R0:W5:Y:S01]  /*163b0*/  LDL.LU R7, [R1+0x2c] ;  /* 0x00002c0001077983 */ /* 0x0001620000300800 */
[----:B------:R-:W-:Y:S02]  /*163c0*/  IMAD.MOV.U32 R13, RZ, RZ, R2 ;  /* 0x000000ffff0d7224 */ /* 0x000fe400078e0002 */
[----:B------:R-:W-:Y:S02]  /*163d0*/  IMAD.MOV.U32 R12, RZ, RZ, RZ ;  /* 0x000000ffff0c7224 */ /* 0x000fe400078e00ff */
[----:B------:R-:W-:Y:S02]  /*163e0*/  IMAD.MOV.U32 R11, RZ, RZ, 0x1c1f ;  /* 0x00001c1fff0b7424 */ /* 0x000fe400078e00ff */
[----:B------:R-:W-:Y:S02]  /*163f0*/  IMAD.MOV.U32 R15, RZ, RZ, -0x1 ;  /* 0xffffffffff0f7424 */ /* 0x000fe400078e00ff */
[----:B0-----:R-:W-:-:S07]  /*16400*/  IMAD.IADD R3, R10, 0x1, R5 ;  /* 0x000000010a037824 */ /* 0x001fce00078e0205 */
[----:B-----5:R-:W-:Y:S05]  /*16410*/  WARPSYNC.COLLECTIVE R15, `(.L_x_3424) ;  /* 0x000000000f087348 */ /* 0x020fea0003c00000 */
[----:B------:R0:W1:Y:S02]  /*16420*/  SHFL.IDX P6, R14, R13, R12, R11 ;  /* 0x0000000c0d0e7389 */ /* 0x00006400000c000b */
[----:B01---5:R-:W-:Y:S01]  /*16430*/  ENDCOLLECTIVE ;  /* 0x000000000000791b */ /* 0x023fe20003800000 */
.L_x_3424:
[----:B------:R-:W-:Y:S02]  /*16440*/  VIADD R5, R3, 0x20 ;  /* 0x0000002003057836 */ /* 0x000fe40000000000 */
[----:B------:R-:W-:Y:S02]  /*16450*/  IMAD.MOV.U32 R13, RZ, RZ, R0 ;  /* 0x000000ffff0d7224 */ /* 0x000fe400078e0000 */
[----:B------:R-:W-:Y:S02]  /*16460*/  IMAD R4, R7, R6, RZ ;  /* 0x0000000607047224 */ /* 0x000fe400078e02ff */
[----:B------:R-:W-:-:S07]  /*16470*/  IMAD.MOV.U32 R6, RZ, RZ, R14 ;  /* 0x000000ffff067224 */ /* 0x000fce00078e000e */
[----:B------:R-:W-:Y:S05]  /*16480*/  WARPSYNC.COLLECTIVE R15, `(.L_x_3425) ;  /* 0x000000000f087348 */ /* 0x000fea0003c00000 */
[----:B------:R0:W1:Y:S02]  /*16490*/  SHFL.IDX P6, R14, R13, R12, R11 ;  /* 0x0000000c0d0e7389 */ /* 0x00006400000c000b */
[----:B01----:R-:W-:Y:S01]  /*164a0*/  ENDCOLLECTIVE ;  /* 0x000000000000791b */ /* 0x003fe20003800000 */
.L_x_3425:
[----:B------:R-:W-:Y:S01]  /*164b0*/  ISETP.GE.AND P4, PT, R3, R4, PT ;  /* 0x000000040300720c */ /* 0x000fe20003f86270 */
[----:B------:R-:W-:Y:S02]  /*164c0*/  IMAD.MOV.U32 R13, RZ, RZ, R2 ;  /* 0x000000ffff0d7224 */ /* 0x000fe400078e0002 */
[----:B------:R-:W-:Y:S02]  /*164d0*/  IMAD.MOV.U32 R12, RZ, RZ, 0x1 ;  /* 0x00000001ff0c7424 */ /* 0x000fe400078e00ff */
[----:B------:R-:W-:-:S08]  /*164e0*/  IMAD.MOV.U32 R7, RZ, RZ, R14 ;  /* 0x000000ffff077224 */ /* 0x000fd000078e000e */
[----:B------:R-:W-:Y:S05]  /*164f0*/  WARPSYNC.COLLECTIVE R15, `(.L_x_3426) ;  /* 0x000000000f087348 */ /* 0x000fea0003c00000 */
[----:B------:R0:W1:Y:S02]  /*16500*/  SHFL.IDX P6, R14, R13, R12, R11 ;  /* 0x0000000c0d0e7389 */ /* 0x00006400000c000b */
[----:B01----:R-:W-:Y:S01]  /*16510*/  ENDCOLLECTIVE ;  /* 0x000000000000791b */ /* 0x003fe20003800000 */
.L_x_3426:
[----:B------:R-:W-:-:S05]  /*16520*/  @!P4 IADD3 R7, P3, R9, R7, RZ ;  /* 0x000000070907c210 */ /* 0x000fca0007f7e0ff */
[----:B------:R-:W-:Y:S01]  /*16530*/  @!P4 IMAD.X R6, RZ, RZ, R6, P3 ;  /* 0x000000ffff06c224 */ /* 0x000fe200018e0606 */
[----:B------:R-:W-:-:S04]  /*16540*/  ISETP.GE.AND P3, PT, R5, R4, PT ;  /* 0x000000040500720c */ /* 0x000fc80003f66270 */
        /* <DEDUP_REMOVED lines=8> */
.L_x_3427:
[----:B------:R-:W-:Y:S01]  /*165d0*/  @!PT LDS RZ, [RZ] ;  /* 0x00000000fffff984 */ /* 0x000fe20000000800 */
[----:B------:R-:W-:Y:S01]  /*165e0*/  @!PT LDS RZ, [RZ] ;  /* 0x00000000fffff984 */ /* 0x000fe20000000800 */
[----:B------:R-:W-:Y:S01]  /*165f0*/  @!PT LDS RZ, [RZ] ;  /* 0x00000000fffff984 */ /* 0x000fe20000000800 */
[----:B------:R-:W-:Y:S04]  /*16600*/  @!P4 LDGSTS.E.BYPASS.LTC128B.128 [R8+0x1e200], desc[UR50][R6.64], !P0 ;  /* 0x1e2000000608cfae */ /* 0x000fe8000c101d72 */
[----:B------:R-:W-:Y:S04]  /*16610*/  @!P4 LDGSTS.E.BYPASS.LTC128B.128 [R8+0x20200], desc[UR50][R6.64+0x40], !P1 ;  /* 0x202000400608cfae */ /* 0x000fe8000c901d72 */
[----:B------:R0:W-:Y:S01]  /*16620*/  @!P4 LDGSTS.E.BYPASS.LTC128B.128 [R8+0x22200], desc[UR50][R6.64+0x80], !P2 ;  /* 0x222000800608cfae */ /* 0x0001e2000d101d72 */
[----:B------:R-:W-:Y:S02]  /*16630*/  IMAD.MOV.U32 R13, RZ, RZ, R2 ;  /* 0x000000ffff0d7224 */ /* 0x000fe400078e0002 */
[----:B------:R-:W-:-:S02]  /*16640*/  IMAD.MOV.U32 R12, RZ, RZ, 0x2 ;  /* 0x00000002ff0c7424 */ /* 0x000fc400078e00ff */
[----:B0-----:R-:W-:-:S07]  /*16650*/  IMAD.MOV.U32 R6, RZ, RZ, R14 ;  /* 0x000000ffff067224 */ /* 0x001fce00078e000e */
[----:B------:R-:W-:Y:S05]  /*16660*/  WARPSYNC.COLLECTIVE R15, `(.L_x_3428) ;  /* 0x000000000f087348 */ /* 0x000fea0003c00000 */
[----:B------:R0:W1:Y:S02]  /*16670*/  SHFL.IDX P6, R14, R13, R12, R11 ;  /* 0x0000000c0d0e7389 */ /* 0x00006400000c000b */
[----:B01----:R-:W-:Y:S01]  /*16680*/  ENDCOLLECTIVE ;  /* 0x000000000000791b */ /* 0x003fe20003800000 */
.L_x_3428:
[----:B------:R-:W-:-:S05]  /*16690*/  @!P3 IADD3 R6, P4, R9, R6, RZ ;  /* 0x000000060906b210 */ /* 0x000fca0007f9e0ff */
[----:B------:R-:W-:-:S04]  /*166a0*/  @!P3 IMAD.X R5, RZ, RZ, R5, P4 ;  /* 0x000000ffff05b224 */ /* 0x000fc800020e0605 */
[----:B------:R-:W-:Y:S02]  /*166b0*/  @!P3 IMAD.MOV.U32 R7, RZ, RZ, R5 ;  /* 0x000000ffff07b224 */ /* 0x000fe400078e0005 */
[----:B------:R-:W-:Y:S02]  /*166c0*/  VIADD R5, R3, 0x40 ;  /* 0x0000004003057836 */ /* 0x000fe40000000000 */
[----:B------:R-:W-:Y:S01]  /*166d0*/  IMAD.MOV.U32 R13, RZ, RZ, R0 ;  /* 0x000000ffff0d7224 */ /* 0x000fe200078e0000 */
[----:B------:R-:W-:Y:S01]  /*166e0*/  @!PT LDS RZ, [RZ] ;  /* 0x00000000fffff984 */ /* 0x000fe20000000800 */
[----:B------:R-:W-:Y:S01]  /*166f0*/  @!PT LDS RZ, [RZ] ;  /* 0x00000000fffff984 */ /* 0x000fe20000000800 */
[----:B------:R-:W-:Y:S01]  /*16700*/  @!PT LDS RZ, [RZ] ;  /* 0x00000000fffff984 */ /* 0x000fe20000000800 */
[----:B------:R0:W-:Y:S04]  /*16710*/  @!P3 LDGSTS.E.BYPASS.LTC128B.128 [R8+0x1ea00], desc[UR50][R6.64], !P0 ;  /* 0x1ea000000608bfae */ /* 0x0001e8000c101d72 */
[----:B------:R0:W-:Y:S04]  /*16720*/  @!P3 LDGSTS.E.BYPASS.LTC128B.128 [R8+0x20a00], desc[UR50][R6.64+0x40], !P1 ;  /* 0x20a000400608bfae */ /* 0x0001e8000c901d72 */
[----:B------:R0:W-:Y:S01]  /*16730*/  @!P3 LDGSTS.E.BYPASS.LTC128B.128 [R8+0x22a00], desc[UR50][R6.64+0x80], !P2 ;  /* 0x22a000800608bfae */ /* 0x0001e2000d101d72 */
[----:B------:R-:W-:Y:S01]  /*16740*/  ISETP.GE.AND P3, PT, R5, R4, PT ;  /* 0x000000040500720c */ /* 0x000fe20003f66270 */
[----:B------:R-:W-:-:S12]  /*16750*/  IMAD.MOV.U32 R5, RZ, RZ, R14 ;  /* 0x000000ffff057224 */ /* 0x000fd800078e000e */
[----:B0-----:R-:W-:Y:S05]  /*16760*/  WARPSYNC.COLLECTIVE R15, `(.L_x_3429) ;  /* 0x000000000f087348 */ /* 0x001fea0003c00000 */
[----:B------:R1:W2:Y:S02]  /*16770*/  SHFL.IDX P6, R14, R13, R12, R11 ;  /* 0x0000000c0d0e7389 */ /* 0x0002a400000c000b */
[----:B012---:R-:W-:Y:S01]  /*16780*/  ENDCOLLECTIVE ;  /* 0x000000000000791b */ /* 0x007fe20003800000 */
.L_x_3429:
[----:B------:R-:W-:Y:S02]  /*16790*/  IMAD.MOV.U32 R13, RZ, RZ, R2 ;  /* 0x000000ffff0d7224 */ /* 0x000fe400078e0002 */
[----:B------:R-:W-:Y:S02]  /*167a0*/  IMAD.MOV.U32 R12, RZ, RZ, 0x3 ;  /* 0x00000003ff0c7424 */ /* 0x000fe400078e00ff */
[----:B------:R-:W-:-:S07]  /*167b0*/  IMAD.MOV.U32 R6, RZ, RZ, R14 ;  /* 0x000000ffff067224 */ /* 0x000fce00078e000e */
[----:B------:R-:W-:Y:S05]  /*167c0*/  WARPSYNC.COLLECTIVE R15, `(.L_x_3430) ;  /* 0x000000000f087348 */ /* 0x000fea0003c00000 */
[----:B------:R0:W1:Y:S02]  /*167d0*/  SHFL.IDX P6, R14, R13, R12, R11 ;  /* 0x0000000c0d0e7389 */ /* 0x00006400000c000b */
[----:B01----:R-:W-:Y:S01]  /*167e0*/  ENDCOLLECTIVE ;  /* 0x000000000000791b */ /* 0x003fe20003800000 */
.L_x_3430:
[----:B------:R-:W-:-:S05]  /*167f0*/  @!P3 IADD3 R6, P4, R9, R6, RZ ;  /* 0x000000060906b210 */ /* 0x000fca0007f9e0ff */
[----:B------:R-:W-:-:S04]  /*16800*/  @!P3 IMAD.X R5, RZ, RZ, R5, P4 ;  /* 0x000000ffff05b224 */ /* 0x000fc800020e0605 */
[----:B------:R-:W-:Y:S02]  /*16810*/  @!P3 IMAD.MOV.U32 R7, RZ, RZ, R5 ;  /* 0x000000ffff07b224 */ /* 0x000fe400078e0005 */
[----:B------:R-:W-:-:S03]  /*16820*/  IMAD.MOV.U32 R13, RZ, RZ, R0 ;  /* 0x000000ffff0d7224 */ /* 0x000fc600078e0000 */
[----:B------:R-:W-:Y:S01]  /*16830*/  @!PT LDS RZ, [RZ] ;  /* 0x00000000fffff984 */ /* 0x000fe20000000800 */
[----:B------:R-:W-:Y:S01]  /*16840*/  @!PT LDS RZ, [RZ] ;  /* 0x00000000fffff984 */ /* 0x000fe20000000800 */
[----:B------:R-:W-:Y:S01]  /*16850*/  @!PT LDS RZ, [RZ] ;  /* 0x00000000fffff984 */ /* 0x000fe20000000800 */
[----:B------:R0:W-:Y:S04]  /*16860*/  @!P3 LDGSTS.E.BYPASS.LTC128B.128 [R8+0x1f200], desc[UR50][R6.64], !P0 ;  /* 0x1f2000000608bfae */ /* 0x0001e8000c101d72 */
[----:B------:R0:W-:Y:S01]  /*16870*/  @!P3 LDGSTS.E.BYPASS.LTC128B.128 [R8+0x21200], desc[UR50][R6.64+0x40], !P1 ;  /* 0x212000400608bfae */ /* 0x0001e2000c901d72 */
[----:B------:R-:W-:-:S03]  /*16880*/  IMAD.MOV.U32 R5, RZ, RZ, R14 ;  /* 0x000000ffff057224 */ /* 0x000fc600078e000e */
[----:B------:R0:W-:Y:S04]  /*16890*/  @!P3 LDGSTS.E.BYPASS.LTC128B.128 [R8+0x23200], desc[UR50][R6.64+0x80], !P2 ;  /* 0x232000800608bfae */ /* 0x0001e8000d101d72 */
[----:B0-----:R-:W-:Y:S05]  /*168a0*/  WARPSYNC.COLLECTIVE R15, `(.L_x_3431) ;  /* 0x000000000f087348 */ /* 0x001fea0003c00000 */
[----:B------:R1:W2:Y:S02]  /*168b0*/  SHFL.IDX P6, R14, R13, R12, R11 ;  /* 0x0000000c0d0e7389 */ /* 0x0002a400000c000b */
[----:B012---:R-:W-:Y:S01]  /*168c0*/  ENDCOLLECTIVE ;  /* 0x000000000000791b */ /* 0x007fe20003800000 */
.L_x_3431:
[----:B------:R-:W-:Y:S01]  /*168d0*/  IMAD.MOV.U32 R0, RZ, RZ, R14 ;  /* 0x000000ffff007224 */ /* 0x000fe200078e000e */
[----:B------:R-:W-:Y:S06]  /*168e0*/  BRA `(.L_x_3432) ;  /* 0xffffffbc00607947 */ /* 0x000fec000383ffff */
.L_x_3358:
[----:B0-----:R0:W1:Y:S02]  /*168f0*/  SYNCS.PHASECHK.TRANS64.TRYWAIT P0, [R17+URZ+0x33420], R0 ;  /* 0x03342000110075a7 */ /* 0x001064000800017f */
[----:B-1----:R-:W-:Y:S05]  /*16900*/  @!P0 NANOSLEEP.SYNCS 0x989680 ;  /* 0x009896800000895d */ /* 0x002fea0003900000 */
[----:B------:R-:W1:Y:S02]  /*16910*/  @!P0 SYNCS.PHASECHK.TRANS64 P0, [R17+URZ+0x33420], R0 ;  /* 0x03342000110085a7 */ /* 0x000e64000800007f */
[----:B-1----:R-:W-:Y:S05]  /*16920*/  @!P0 BRA `(.L_x_3358) ;  /* 0xfffffffc00f08947 */ /* 0x002fea000383ffff */
[----:B------:R-:W-:Y:S05]  /*16930*/  BRA `(.L_x_3433) ;  /* 0xffffffbc00d07947 */ /* 0x000fea000383ffff */
.L_x_3364:
[----:B--2---:R2:W3:Y:S02]  /*16940*/  SYNCS.PHASECHK.TRANS64.TRYWAIT P0, [R5+URZ+0x33480], R4 ;  /* 0x03348004050075a7 */ /* 0x0044e4000800017f */
[----:B---3--:R-:W-:Y:S05]  /*16950*/  @!P0 NANOSLEEP.SYNCS 0x989680 ;  /* 0x009896800000895d */ /* 0x008fea0003900000 */
[----:B------:R-:W3:Y:S02]  /*16960*/  @!P0 SYNCS.PHASECHK.TRANS64 P0, [R5+URZ+0x33480], R4 ;  /* 0x03348004050085a7 */ /* 0x000ee4000800007f */
[----:B---3--:R-:W-:Y:S05]  /*16970*/  @!P0 BRA `(.L_x_3364) ;  /* 0xfffffffc00f08947 */ /* 0x008fea000383ffff */
[----:B------:R-:W-:Y:S05]  /*16980*/  BRA `(.L_x_3434) ;  /* 0xffffffc0008c7947 */ /* 0x000fea000383ffff */
.L_x_3371:
[----:B-1----:R1:W3:Y:S02]  /*16990*/  SYNCS.PHASECHK.TRANS64.TRYWAIT P0, [R5+URZ+0x33440], R4 ;  /* 0x03344004050075a7 */ /* 0x0022e4000800017f */
[----:B---3--:R-:W-:Y:S05]  /*169a0*/  @!P0 NANOSLEEP.SYNCS 0x989680 ;  /* 0x009896800000895d */ /* 0x008fea0003900000 */
[----:B------:R-:W3:Y:S02]  /*169b0*/  @!P0 SYNCS.PHASECHK.TRANS64 P0, [R5+URZ+0x33440], R4 ;  /* 0x03344004050085a7 */ /* 0x000ee4000800007f */
[----:B---3--:R-:W-:Y:S05]  /*169c0*/  @!P0 BRA `(.L_x_3371) ;  /* 0xfffffffc00f08947 */ /* 0x008fea000383ffff */
[----:B------:R-:W-:Y:S05]  /*169d0*/  BRA `(.L_x_3435) ;  /* 0xffffffc4008c7947 */ /* 0x000fea000383ffff */
.L_x_3379:
[----:B---3--:R3:W4:Y:S02]  /*169e0*/  SYNCS.PHASECHK.TRANS64.TRYWAIT P0, [R3+URZ+0x33470], R4 ;  /* 0x03347004030075a7 */ /* 0x008724000800017f */
[----:B----4-:R-:W-:Y:S05]  /*169f0*/  @!P0 NANOSLEEP.SYNCS 0x989680 ;  /* 0x009896800000895d */ /* 0x010fea0003900000 */
[----:B------:R-:W4:Y:S02]  /*16a00*/  @!P0 SYNCS.PHASECHK.TRANS64 P0, [R3+URZ+0x33470], R4 ;  /* 0x03347004030085a7 */ /* 0x000f24000800007f */
[----:B----4-:R-:W-:Y:S05]  /*16a10*/  @!P0 BRA `(.L_x_3379) ;  /* 0xfffffffc00f08947 */ /* 0x010fea000383ffff */
[----:B------:R-:W-:Y:S05]  /*16a20*/  BRA `(.L_x_3436) ;  /* 0xffffffc800a07947 */ /* 0x000fea000383ffff */
.L_x_3381:
[----:B---3--:R3:W4:Y:S02]  /*16a30*/  SYNCS.PHASECHK.TRANS64.TRYWAIT P0, [R3+URZ+0x33460], R4 ;  /* 0x03346004030075a7 */ /* 0x008724000800017f */
[----:B----4-:R-:W-:Y:S05]  /*16a40*/  @!P0 NANOSLEEP.SYNCS 0x989680 ;  /* 0x009896800000895d */ /* 0x010fea0003900000 */
[----:B------:R-:W4:Y:S02]  /*16a50*/  @!P0 SYNCS.PHASECHK.TRANS64 P0, [R3+URZ+0x33460], R4 ;  /* 0x03346004030085a7 */ /* 0x000f24000800007f */
[----:B----4-:R-:W-:Y:S05]  /*16a60*/  @!P0 BRA `(.L_x_3381) ;  /* 0xfffffffc00f08947 */ /* 0x010fea000383ffff */
[----:B------:R-:W-:Y:S05]  /*16a70*/  BRA `(.L_x_3437) ;  /* 0xffffffc800a87947 */ /* 0x000fea000383ffff */
.L_x_3388:
[----:B0-----:R0:W1:Y:S02]  /*16a80*/  SYNCS.PHASECHK.TRANS64.TRYWAIT P1, [R0+URZ+0x33470], R3 ;  /* 0x03347003000075a7 */ /* 0x001064000802017f */
[----:B-1----:R-:W-:Y:S05]  /*16a90*/  @!P1 NANOSLEEP.SYNCS 0x989680 ;  /* 0x009896800000995d */ /* 0x002fea0003900000 */
[----:B------:R-:W1:Y:S02]  /*16aa0*/  @!P1 SYNCS.PHASECHK.TRANS64 P1, [R0+URZ+0x33470], R3 ;  /* 0x03347003000095a7 */ /* 0x000e64000802007f */
[----:B-1----:R-:W-:Y:S05]  /*16ab0*/  @!P1 BRA `(.L_x_3388) ;  /* 0xfffffffc00f09947 */ /* 0x002fea000383ffff */
[----:B------:R-:W-:Y:S05]  /*16ac0*/  BRA `(.L_x_3438) ;  /* 0xffffffd800147947 */ /* 0x000fea000383ffff */
.L_x_3390:
[----:B0-----:R0:W1:Y:S02]  /*16ad0*/  SYNCS.PHASECHK.TRANS64.TRYWAIT P1, [R0+URZ+0x33460], R3 ;  /* 0x03346003000075a7 */ /* 0x001064000802017f */
[----:B-1----:R-:W-:Y:S05]  /*16ae0*/  @!P1 NANOSLEEP.SYNCS 0x989680 ;  /* 0x009896800000995d */ /* 0x002fea0003900000 */
[----:B------:R-:W1:Y:S02]  /*16af0*/  @!P1 SYNCS.PHASECHK.TRANS64 P1, [R0+URZ+0x33460], R3 ;  /* 0x03346003000095a7 */ /* 0x000e64000802007f */
[----:B-1----:R-:W-:Y:S05]  /*16b00*/  @!P1 BRA `(.L_x_3390) ;  /* 0xfffffffc00f09947 */ /* 0x002fea000383ffff */
[----:B------:R-:W-:Y:S05]  /*16b10*/  BRA `(.L_x_3439) ;  /* 0xffffffd8001c7947 */ /* 0x000fea000383ffff */
.L_x_3401:
[----:B0-----:R0:W1:Y:S02]  /*16b20*/  SYNCS.PHASECHK.TRANS64.TRYWAIT P0, [R0+URZ+0x33420], R3 ;  /* 0x03342003000075a7 */ /* 0x001064000800017f */
[----:B-1----:R-:W-:Y:S05]  /*16b30*/  @!P0 NANOSLEEP.SYNCS 0x989680 ;  /* 0x009896800000895d */ /* 0x002fea0003900000 */
[----:B------:R-:W1:Y:S02]  /*16b40*/  @!P0 SYNCS.PHASECHK.TRANS64 P0, [R0+URZ+0x33420], R3 ;  /* 0x03342003000085a7 */ /* 0x000e64000800007f */
[----:B-1----:R-:W-:Y:S05]  /*16b50*/  @!P0 BRA `(.L_x_3401) ;  /* 0xfffffffc00f08947 */ /* 0x002fea000383ffff */
[----:B------:R-:W-:Y:S05]  /*16b60*/  BRA `(.L_x_3440) ;  /* 0xfffffff0005c7947 */ /* 0x000fea000383ffff */
.L_x_3402:
        /* <DEDUP_REMOVED lines=11> */
.L_x_3442:
[----:B------:R-:W-:Y:S05]  /*16c20*/  BSYNC B0 ;  /* 0x0000000000007941 */ /* 0x000fea0003800000 */
.L_x_3441:
[----:B------:R-:W-:Y:S05]  /*16c30*/  BRA `(.L_x_3443) ;  /* 0xfffffff000447947 */ /* 0x000fea000383ffff */
.L_x_3405:
[----:B------:R-:W-:Y:S01]  /*16c40*/  BSSY B1, `(.L_x_3444) ;  /* 0x0000006000017945 */ /* 0x000fe20003800000 */
[----:B------:R-:W-:-:S07]  /*16c50*/  IMAD.MOV.U32 R15, RZ, RZ, -0x1 ;  /* 0xffffffffff0f7424 */ /* 0x000fce00078e00ff */
[----:B01----:R-:W-:Y:S05]  /*16c60*/  WARPSYNC.COLLECTIVE R15, `(.L_x_3445) ;  /* 0x000000000f0c7348 */ /* 0x003fea0003c00000 */
[----:B------:R-:W-:Y:S02]  /*16c70*/  ELECT P6, UR62, PT ;  /* 0x00000000003e782f */ /* 0x000fe400038c0000 */
[----:B------:R-:W-:Y:S01]  /*16c80*/  MOV R14, UR62 ;  /* 0x0000003e000e7c02 */ /* 0x000fe20008000f00 */
[----:B01----:R-:W-:Y:S10]  /*16c90*/  ENDCOLLECTIVE ;  /* 0x000000000000791b */ /* 0x003ff40003800000 */
.L_x_3445:
[----:B------:R-:W-:Y:S05]  /*16ca0*/  BSYNC B1 ;  /* 0x0000000000017941 */ /* 0x000fea0003800000 */
.L_x_3444:
[----:B------:R-:W-:Y:S05]  /*16cb0*/  BRA `(.L_x_3446) ;  /* 0xfffffff0003c7947 */ /* 0x000fea000383ffff */
.L_x_3407:
[----:B0-----:R0:W1:Y:S02]  /*16cc0*/  SYNCS.PHASECHK.TRANS64.TRYWAIT P1, [R6+URZ], R5 ;  /* 0x00000005060075a7 */ /* 0x001064000802017f */
[----:B-1----:R-:W-:Y:S05]  /*16cd0*/  @!P1 NANOSLEEP.SYNCS 0x989680 ;  /* 0x009896800000995d */ /* 0x002fea0003900000 */
[----:B------:R-:W1:Y:S02]  /*16ce0*/  @!P1 SYNCS.PHASECHK.TRANS64 P1, [R6+URZ], R5 ;  /* 0x00000005060095a7 */ /* 0x000e64000802007f */
[----:B-1----:R-:W-:Y:S05]  /*16cf0*/  @!P1 BRA `(.L_x_3407) ;  /* 0xfffffffc00f09947 */ /* 0x002fea000383ffff */
[----:B------:R-:W-:Y:S05]  /*16d00*/  BRA `(.L_x_3447) ;  /* 0xfffffff000787947 */ /* 0x000fea000383ffff */
.L_x_3408:
[----:B-1----:R1:W2:Y:S02]  /*16d10*/  SYNCS.PHASECHK.TRANS64.TRYWAIT P1, [R7+URZ], R2 ;  /* 0x00000002070075a7 */ /* 0x0022a4000802017f */
[----:B--2---:R-:W-:Y:S05]  /*16d20*/  @!P1 NANOSLEEP.SYNCS 0x989680 ;  /* 0x009896800000995d */ /* 0x004fea0003900000 */
[----:B------:R-:W2:Y:S02]  /*16d30*/  @!P1 SYNCS.PHASECHK.TRANS64 P1, [R7+URZ], R2 ;  /* 0x00000002070095a7 */ /* 0x000ea4000802007f */
[----:B--2---:R-:W-:Y:S05]  /*16d40*/  @!P1 BRA `(.L_x_3408) ;  /* 0xfffffffc00f09947 */ /* 0x004fea000383ffff */
[----:B------:R-:W-:Y:S05]  /*16d50*/  BRA `(.L_x_3448) ;  /* 0xfffffff0006c7947 */ /* 0x000fea000383ffff */
.L_x_3410:
[----:B--2---:R2:W3:Y:S02]  /*16d60*/  SYNCS.PHASECHK.TRANS64.TRYWAIT P1, [R4+URZ+0x33460], R5 ;  /* 0x03346005040075a7 */ /* 0x0044e4000802017f */
[----:B---3--:R-:W-:Y:S05]  /*16d70*/  @!P1 NANOSLEEP.SYNCS 0x989680 ;  /* 0x009896800000995d */ /* 0x008fea0003900000 */
[----:B------:R-:W3:Y:S02]  /*16d80*/  @!P1 SYNCS.PHASECHK.TRANS64 P1, [R4+URZ+0x33460], R5 ;  /* 0x03346005040095a7 */ /* 0x000ee4000802007f */
[----:B---3--:R-:W-:Y:S05]  /*16d90*/  @!P1 BRA `(.L_x_3410) ;  /* 0xfffffffc00f09947 */ /* 0x008fea000383ffff */
[----:B------:R-:W-:Y:S05]  /*16da0*/  BRA `(.L_x_3449) ;  /* 0xfffffff000707947 */ /* 0x000fea000383ffff */
.L_x_3412:
[----:B---3--:R3:W4:Y:S02]  /*16db0*/  SYNCS.PHASECHK.TRANS64.TRYWAIT P1, [R3+URZ+0x33460], R2 ;  /* 0x03346002030075a7 */ /* 0x008724000802017f */
[----:B----4-:R-:W-:Y:S05]  /*16dc0*/  @!P1 NANOSLEEP.SYNCS 0x989680 ;  /* 0x009896800000995d */ /* 0x010fea0003900000 */
[----:B------:R-:W4:Y:S02]  /*16dd0*/  @!P1 SYNCS.PHASECHK.TRANS64 P1, [R3+URZ+0x33460], R2 ;  /* 0x03346002030095a7 */ /* 0x000f24000802007f */
[----:B----4-:R-:W-:Y:S05]  /*16de0*/  @!P1 BRA `(.L_x_3412) ;  /* 0xfffffffc00f09947 */ /* 0x010fea000383ffff */
[----:B------:R-:W-:Y:S05]  /*16df0*/  BRA `(.L_x_3450) ;  /* 0xfffffff000707947 */ /* 0x000fea000383ffff */
.L_x_3414:
[----:B----4-:R4:W0:Y:S02]  /*16e00*/  SYNCS.PHASECHK.TRANS64.TRYWAIT P0, [R4+URZ+0x33480], R5 ;  /* 0x03348005040075a7 */ /* 0x010824000800017f */
[----:B0-----:R-:W-:Y:S05]  /*16e10*/  @!P0 NANOSLEEP.SYNCS 0x989680 ;  /* 0x009896800000895d */ /* 0x001fea0003900000 */
[----:B------:R-:W0:Y:S02]  /*16e20*/  @!P0 SYNCS.PHASECHK.TRANS64 P0, [R4+URZ+0x33480], R5 ;  /* 0x03348005040085a7 */ /* 0x000e24000800007f */
[----:B0-----:R-:W-:Y:S05]  /*16e30*/  @!P0 BRA `(.L_x_3414) ;  /* 0xfffffffc00f08947 */ /* 0x001fea000383ffff */
[----:B------:R-:W-:Y:S05]  /*16e40*/  BRA `(.L_x_3415) ;  /* 0xfffffff0006c7947 */ /* 0x000fea000383ffff */
.L_x_3451:
        /* <DEDUP_REMOVED lines=11> */
.L_x_13348:


//--------------------- .text._ZN7cutlass13device_kernelIN5flash11enable_sm90INS1_16FlashAttnFwdSm90INS1_25CollectiveMainloopFwdSm90ILi2EN4cute5tupleIJNS5_1CILi1EEES8_S8_EEENS6_IJNS7_ILi128EEENS7_ILi160EEENS7_ILi192EEEEEELi192ENS_12float_e4m3_tEfNS_4arch4Sm90ELb0ELb0ELb1ELb1ELb0ELb1ELb0ELb1ELb1ELb1ELb1ELb0EEENS1_21CollectiveEpilogueFwdINS6_IJSA_SC_SB_EEES9_NS_10bfloat16_tESG_Li256ELb1ELb1ELb1ELb1EEENS1_36VarlenDynamicPersistentTileSchedulerILi128ELi160ELi256ELi128ELb1ELb1ELb1ELb0ELb1ELb1EEEEEEEEEvNT_6ParamsE --------------------------
	.section	.text._ZN7cutlass13device_kernelIN5flash11enable_sm90INS1_16FlashAttnFwdSm90INS1_25CollectiveMainloopFwdSm90ILi2EN4cute5tupleIJNS5_1CILi1EEES8_S8_EEENS6_IJNS7_ILi128EEENS7_ILi160EEENS7_ILi192EEEEEELi192ENS_12float_e4m3_tEfNS_4arch4Sm90ELb0ELb0ELb1ELb1ELb0ELb1ELb0ELb1ELb1ELb1ELb1ELb0EEENS1_21CollectiveEpilogueFwdINS6_IJSA_SC_SB_EEES9_NS_10bfloat16_tESG_Li256ELb1ELb1ELb1ELb1EEENS1_36VarlenDynamicPersistentTileSchedulerILi128ELi160ELi256ELi128ELb1ELb1ELb1ELb0ELb1ELb1EEEEEEEEEvNT_6ParamsE,"ax",@progbits
	.align	128
.text._ZN7cutlass13device_kernelIN5flash11enable_sm90INS1_16FlashAttnFwdSm90INS1_25CollectiveMainloopFwdSm90ILi2EN4cute5tupleIJNS5_1CILi1EEES8_S8_EEENS6_IJNS7_ILi128EEENS7_ILi160EEENS7_ILi192EEEEEELi192ENS_12float_e4m3_tEfNS_4arch4Sm90ELb0ELb0ELb1ELb1ELb0ELb1ELb0ELb1ELb1ELb1ELb1ELb0EEENS1_21CollectiveEpilogueFwdINS6_IJSA_SC_SB_EEES9_NS_10bfloat16_tESG_Li256ELb1ELb1ELb1ELb1EEENS1_36VarlenDynamicPersistentTileSchedulerILi128ELi160ELi256ELi128ELb1ELb1ELb1ELb0ELb1ELb1EEEEEEEEEvNT_6ParamsE:
        .type           _ZN7cutlass13device_kernelIN5flash11enable_sm90INS1_16FlashAttnFwdSm90INS1_25CollectiveMainloopFwdSm90ILi2EN4cute5tupleIJNS5_1CILi1EEES8_S8_EEENS6_IJNS7_ILi128EEENS7_ILi160EEENS7_ILi192EEEEEELi192ENS_12float_e4m3_tEfNS_4arch4Sm90ELb0ELb0ELb1ELb1ELb0ELb1ELb0ELb1ELb1ELb1ELb1ELb0EEENS1_21CollectiveEpilogueFwdINS6_IJSA_SC_SB_EEES9_NS_10bfloat16_tESG_Li256ELb1ELb1ELb1ELb1EEENS1_36VarlenDynamicPersistentTileSchedulerILi128ELi160ELi256ELi128ELb1ELb1ELb1ELb0ELb1ELb1EEEEEEEEEvNT_6ParamsE,@function
        .size           _ZN7cutlass13device_kernelIN5flash11enable_sm90INS1_16FlashAttnFwdSm90INS1_25CollectiveMainloopFwdSm90ILi2EN4cute5tupleIJNS5_1CILi1EEES8_S8_EEENS6_IJNS7_ILi128EEENS7_ILi160EEENS7_ILi192EEEEEELi192ENS_12float_e4m3_tEfNS_4arch4Sm90ELb0ELb0ELb1ELb1ELb0ELb1ELb0ELb1ELb1ELb1ELb1ELb0EEENS1_21CollectiveEpilogueFwdINS6_IJSA_SC_SB_EEES9_NS_10bfloat16_tESG_Li256ELb1ELb1ELb1ELb1EEENS1_36VarlenDynamicPersistentTileSchedulerILi128ELi160ELi256ELi128ELb1ELb1ELb1ELb0ELb1ELb1EEEEEEEEEvNT_6ParamsE,(.L_x_13349 - _ZN7cutlass13device_kernelIN5flash11enable_sm90INS1_16FlashAttnFwdSm90INS1_25CollectiveMainloopFwdSm90ILi2EN4cute5tupleIJNS5_1CILi1EEES8_S8_EEENS6_IJNS7_ILi128EEENS7_ILi160EEENS7_ILi192EEEEEELi192ENS_12float_e4m3_tEfNS_4arch4Sm90ELb0ELb0ELb1ELb1ELb0ELb1ELb0ELb1ELb1ELb1ELb1ELb0EEENS1_21CollectiveEpilogueFwdINS6_IJSA_SC_SB_EEES9_NS_10bfloat16_tESG_Li256ELb1ELb1ELb1ELb1EEENS1_36VarlenDynamicPersistentTileSchedulerILi128ELi160ELi256ELi128ELb1ELb1ELb1ELb0ELb1ELb1EEEEEEEEEvNT_6ParamsE)
        .other          _ZN7cutlass13device_kernelIN5flash11enable_sm90INS1_16FlashAttnFwdSm90INS1_25CollectiveMainloopFwdSm90ILi2EN4cute5tupleIJNS5_1CILi1EEES8_S8_EEENS6_IJNS7_ILi128EEENS7_ILi160EEENS7_ILi192EEEEEELi192ENS_12float_e4m3_tEfNS_4arch4Sm90ELb0ELb0ELb1ELb1ELb0ELb1ELb0ELb1ELb1ELb1ELb1ELb0EEENS1_21CollectiveEpilogueFwdINS6_IJSA_SC_SB_EEES9_NS_10bfloat16_tESG_Li256ELb1ELb1ELb1ELb1EEENS1_36VarlenDynamicPersistentTileSchedulerILi128ELi160ELi256ELi128ELb1ELb1ELb1ELb0ELb1ELb1EEEEEEEEEvNT_6ParamsE,@"STO_CUDA_ENTRY STV_DEFAULT"
_ZN7cutlass13device_kernelIN5flash11enable_sm90INS1_16FlashAttnFwdSm90INS1_25CollectiveMainloopFwdSm90ILi2EN4cute5tupleIJNS5_1CILi1EEES8_S8_EEENS6_IJNS7_ILi128EEENS7_ILi160EEENS7_ILi192EEEEEELi192ENS_12float_e4m3_tEfNS_4arch4Sm90ELb0ELb0ELb1ELb1ELb0ELb1ELb0ELb1ELb1ELb1ELb1ELb0EEENS1_21CollectiveEpilogueFwdINS6_IJSA_SC_SB_EEES9_NS_10bfloat16_tESG_Li256ELb1ELb1ELb1ELb1EEENS1_36VarlenDynamicPersistentTileSchedulerILi128ELi160ELi256ELi128ELb1ELb1ELb1ELb0ELb1ELb1EEEEEEEEEvNT_6ParamsE:
        /* <DEDUP_REMOVED lines=24> */
.L_x_3453:
[----:B------:R-:W-:Y:S05]  /*0180*/  BSYNC B0 ;  /* 0x0000000000007941 */ /* 0x000fea0003800000 */
.L_x_3452:
        /* <DEDUP_REMOVED lines=41> */
.L_x_3454:
        /* <DEDUP_REMOVED lines=22> */
.L_x_3455:
        /* <DEDUP_REMOVED lines=18> */
.L_x_3456:
        /* <DEDUP_REMOVED lines=22> */
.L_x_3457:
        /* <DEDUP_REMOVED lines=22> */
.L_x_3458:
        /* <DEDUP_REMOVED lines=8> */
.L_x_3461:
        /* <DEDUP_REMOVED lines=24> */
[----:B------:R-:W-:Y:S01]  /*0b60*/  R2UR UR52, R16 ;  /* 0x00000000103472ca */ /* 0x000fe200000e0000 */
[----:B------:R-:W-:Y:S01]  /*0b70*/  IMAD.MOV.U32 R221, RZ, RZ, RZ ;  /* 0x000000ffffdd7224 */ /* 0x000fe200078e00ff */
[----:B------:R-:W-:Y:S01]  /*0b80*/  MOV R230, RZ ;  /* 0x000000ff00e67202 */ /* 0x000fe20000000f00 */
[----:B------:R-:W-:Y:S01]  /*0b90*/  IMAD.MOV.U32 R152, RZ, RZ, RZ ;  /* 0x000000ffff987224 */ /* 0x000fe200078e00ff */
[----:B------:R-:W-:Y:S01]  /*0ba0*/  ULOP3.LUT UR53, UR36, 0x1, URZ, 0xfc, !UPT ;  /* 0x0000000124357892 */ /* 0x000fe2000f8efc3f */
[----:B------:R-:W-:-:S08]  /*0bb0*/  UMOV UR43, URZ ;  /* 0x0000003f002b7c82 */ /* 0x000fd00008000000 */
[----:B------:R-:W-:Y:S01]  /*0bc0*/  UIADD3 UR52, UR52, 0x1e200, URZ ;  /* 0x0001e20034347890 */ /* 0x000fe2000fffe03f */
[----:B0-----:R-:W-:-:S05]  /*0bd0*/  VIADD R0, R0, 0xffffff80 ;  /* 0xffffff8000007836 */ /* 0x001fca0000000000 */
[----:B------:R-:W-:Y:S02]  /*0be0*/  SHF.R.S32.HI R3, RZ, 0x1f, R0 ;  /* 0x0000001fff037819 */ /* 0x000fe40000011400 */
[-C--:B------:R-:W-:Y:S02]  /*0bf0*/  LEA.HI R9, R0, R0.reuse, RZ, 0x1 ;  /* 0x0000000000097211 */ /* 0x080fe400078f08ff */
[CC--:B------:R-:W-:Y:S02]  /*0c00*/  LEA.HI R5, R3.reuse, R0.reuse, RZ, 0x5 ;  /* 0x0000000003057211 */ /* 0x0c0fe400078f28ff */
[CC--:B------:R-:W-:Y:S02]  /*0c10*/  LEA.HI R4, R3.reuse, R0.reuse, RZ, 0x4 ;  /* 0x0000000003047211 */ /* 0x0c0fe400078f20ff */
[-C--:B------:R-:W-:Y:S01]  /*0c20*/  LEA.HI R2, R3, R0.reuse, RZ, 0x7 ;  /* 0x0000000003027211 */ /* 0x080fe200078f38ff */
[----:B------:R-:W-:Y:S01]  /*0c30*/  IMAD.SHL.U32 R5, R5, 0x20, RZ ;  /* 0x0000002005057824 */ /* 0x000fe200078e00ff */
[----:B------:R-:W-:-:S02]  /*0c40*/  LEA.HI R8, R3, R0, RZ, 0x2 ;  /* 0x0000000003087211 */ /* 0x000fc400078f10ff */
[----:B------:R-:W-:Y:S02]  /*0c50*/  LOP3.LUT R3, R4, 0x3fffff0, RZ, 0xc0, !PT ;  /* 0x03fffff004037812 */ /* 0x000fe400078ec0ff */
[----:B------:R-:W-:Y:S02]  /*0c60*/  LOP3.LUT R7, R9, 0xfffffffe, RZ, 0xc0, !PT ;  /* 0xfffffffe09077812 */ /* 0x000fe400078ec0ff */
[----:B------:R-:W-:Y:S01]  /*0c70*/  LOP3.LUT R6, R5, 0xfffffc00, RZ, 0xc0, !PT ;  /* 0xfffffc0005067812 */ /* 0x000fe200078ec0ff */
[C---:B------:R-:W-:Y:S01]  /*0c80*/  IMAD.IADD R3, R0.reuse, 0x1, -R3 ;  /* 0x0000000100037824 */ /* 0x040fe200078e0a03 */
[----:B------:R-:W-:Y:S01]  /*0c90*/  SHF.R.S32.HI R220, RZ, 0x1, R9 ;  /* 0x00000001ffdc7819 */ /* 0x000fe20000011409 */
[----:B------:R-:W-:Y:S01]  /*0ca0*/  IMAD.IADD R18, R0, 0x1, -R7 ;  /* 0x0000000100127824 */ /* 0x000fe200078e0a07 */
[----:B------:R-:W-:Y:S01]  /*0cb0*/  LOP3.LUT R13, R8, 0xfffffffc, RZ, 0xc0, !PT ;  /* 0xfffffffc080d7812 */ /* 0x000fe200078ec0ff */
[----:B------:R-:W-:Y:S01]  /*0cc0*/  IMAD R7, R3, 0x40, R6 ;  /* 0x0000004003077824 */ /* 0x000fe200078e0206 */
[----:B------:R-:W-:Y:S01]  /*0cd0*/  LOP3.LUT R11, R2, 0xffffff80, RZ, 0xc0, !PT ;  /* 0xffffff80020b7812 */ /* 0x000fe200078ec0ff */
[----:B------:R-:W-:Y:S01]  /*0ce0*/  IMAD.SHL.U32 R22, R18, 0x8, RZ ;  /* 0x0000000812167824 */ /* 0x000fe200078e00ff */
[----:B------:R-:W-:Y:S01]  /*0cf0*/  SHF.R.S32.HI R5, RZ, 0x4, R4 ;  /* 0x00000004ff057819 */ /* 0x000fe20000011404 */
[----:B------:R-:W-:Y:S01]  /*0d00*/  IMAD.IADD R13, R0, 0x1, -R13 ;  /* 0x00000001000d7824 */ /* 0x000fe200078e0a0d */
[----:B------:R-:W-:Y:S01]  /*0d10*/  SHF.R.S32.HI R3, RZ, 0x7, R2 ;  /* 0x00000007ff037819 */ /* 0x000fe20000011402 */
[C---:B------:R-:W-:Y:S01]  /*0d20*/  VIADD R223, R22.reuse, 0x20 ;  /* 0x0000002016df7836 */ /* 0x040fe20000000000 */
[----:B------:R-:W-:Y:S01]  /*0d30*/  LEA.HI R9, R9, R220, RZ, 0x1 ;  /* 0x000000dc09097211 */ /* 0x000fe200078f08ff */
[----:B------:R-:W-:Y:S01]  /*0d40*/  VIADD R222, R22, 0x40 ;  /* 0x0000004016de7836 */ /* 0x000fe20000000000 */
[----:B------:R-:W-:Y:S01]  /*0d50*/  IADD3 R15, R0, -R11, RZ ;  /* 0x8000000b000f7210 */ /* 0x000fe20007ffe0ff */
[----:B------:R-:W-:Y:S01]  /*0d60*/  VIADD R17, R220, 0x80 ;  /* 0x00000080dc117836 */ /* 0x000fe20000000000 */
[----:B------:R-:W-:Y:S01]  /*0d70*/  LEA.HI R4, R4, R5, RZ, 0x1 ;  /* 0x0000000504047211 */ /* 0x000fe200078f08ff */
[----:B------:R-:W-:Y:S01]  /*0d80*/  IMAD.SHL.U32 R18, R18, 0x10, RZ ;  /* 0x0000001012127824 */ /* 0x000fe200078e00ff */
[--C-:B------:R-:W-:Y:S01]  /*0d90*/  SHF.R.S32.HI R0, RZ, 0x2, R8.reuse ;  /* 0x00000002ff007819 */ /* 0x100fe20000011408 */
[----:B------:R-:W-:Y:S01]  /*0da0*/  STL [R1+0x78], R15 ;  /* 0x0000780f01007387 */ /* 0x000fe20000100800 */
[----:B------:R-:W-:Y:S01]  /*0db0*/  SHF.R.S32.HI R11, RZ, 0x1f, R8 ;  /* 0x0000001fff0b7819 */ /* 0x000fe20000011408 */
[----:B------:R-:W-:Y:S01]  /*0dc0*/  VIADD R224, R22, 0x10 ;  /* 0x0000001016e07836 */ /* 0x000fe20000000000 */
[----:B------:R-:W-:Y:S01]  /*0dd0*/  LEA.HI R2, R2, R3, RZ, 0x1 ;  /* 0x0000000302027211 */ /* 0x000fe200078f08ff */
[C---:B------:R-:W-:Y:S01]  /*0de0*/  VIADD R225, R22.reuse, 0x30 ;  /* 0x0000003016e17836 */ /* 0x040fe20000000000 */
[----:B------:R-:W-:Y:S01]  /*0df0*/  LOP3.LUT R9, R9, 0x3fffffe, RZ, 0xc0, !PT ;  /* 0x03fffffe09097812 */ /* 0x000fe200078ec0ff */
[----:B------:R-:W-:Y:S01]  /*0e00*/  VIADD R226, R22, 0x50 ;  /* 0x0000005016e27836 */ /* 0x000fe20000000000 */
[----:B------:R-:W-:-:S02]  /*0e10*/  LOP3.LUT R4, R4, 0x1ffffffe, RZ, 0xc0, !PT ;  /* 0x1ffffffe04047812 */ /* 0x000fc400078ec0ff */
[----:B------:R-:W-:Y:S02]  /*0e20*/  LEA.HI R11, R11, R0, RZ, 0x2 ;  /* 0x000000000b0b7211 */ /* 0x000fe400078f10ff */
[----:B------:R-:W-:Y:S01]  /*0e30*/  LOP3.LUT R6, R2, 0x3fffffe, RZ, 0xc0, !PT ;  /* 0x03fffffe02067812 */ /* 0x000fe200078ec0ff */
[----:B------:R-:W-:Y:S01]  /*0e40*/  IMAD.IADD R2, R220, 0x1, -R9 ;  /* 0x00000001dc027824 */ /* 0x000fe200078e0a09 */
[----:B------:R-:W-:Y:S01]  /*0e50*/  LOP3.LUT R11, R11, 0xfffffffc, RZ, 0xc0, !PT ;  /* 0xfffffffc0b0b7812 */ /* 0x000fe200078ec0ff */
[----:B------:R-:W-:Y:S02]  /*0e60*/  IMAD.IADD R4, R5, 0x1, -R4 ;  /* 0x0000000105047824 */ /* 0x000fe400078e0a04 */
[----:B------:R-:W-:Y:S01]  /*0e70*/  IMAD.IADD R6, R3, 0x1, -R6 ;  /* 0x0000000103067824 */ /* 0x000fe200078e0a06 */
[----:B------:R-:W-:Y:S01]  /*0e80*/  LEA R229, R5, R2, 0x3 ;  /* 0x0000000205e57211 */ /* 0x000fe200078e18ff */
[----:B------:R-:W-:Y:S01]  /*0e90*/  IMAD R2, R4, 0x8, R7 ;  /* 0x0000000804027824 */ /* 0x000fe200078e0207 */
[----:B------:R-:W-:Y:S01]  /*0ea0*/  LEA.HI R3, R13, R13, RZ, 0x1 ;  /* 0x0000000d0d037211 */ /* 0x000fe200078f08ff */
[----:B------:R-:W-:Y:S01]  /*0eb0*/  IMAD.IADD R11, R0, 0x1, -R11 ;  /* 0x00000001000b7824 */ /* 0x000fe200078e0a0b */
[----:B------:R-:W-:Y:S01]  /*0ec0*/  SHF.R.S32.HI R0, RZ, 0x1f, R15 ;  /* 0x0000001fff007819 */ /* 0x000fe2000001140f */
[C---:B------:R-:W-:Y:S01]  /*0ed0*/  IMAD.IADD R5, R22.reuse, 0x1, R223 ;  /* 0x0000000116057824 */ /* 0x040fe200078e02df */
[----:B------:R0:W-:Y:S01]  /*0ee0*/  STL [R1+0xdc], R2 ;  /* 0x0000dc0201007387 */ /* 0x0001e20000100800 */
[----:B------:R-:W-:Y:S01]  /*0ef0*/  LOP3.LUT R8, R3, 0x1ffffffe, RZ, 0xc0, !PT ;  /* 0x1ffffffe03087812 */ /* 0x000fe200078ec0ff */
[----:B------:R-:W-:Y:S01]  /*0f00*/  IMAD.IADD R7, R22, 0x1, R222 ;  /* 0x0000000116077824 */ /* 0x000fe200078e02de */
[----:B------:R-:W-:Y:S01]  /*0f10*/  SHF.L.U32 R229, R229, 0x6, RZ ;  /* 0x00000006e5e57819 */ /* 0x000fe200000006ff */
[----:B------:R-:W-:Y:S01]  /*0f20*/  IMAD.SHL.U32 R11, R11, 0x80, RZ ;  /* 0x000000800b0b7824 */ /* 0x000fe200078e00ff */
[----:B------:R-:W-:-:S02]  /*0f30*/  SHF.R.S32.HI R10, RZ, 0x1f, R5 ;  /* 0x0000001fff0a7819 */ /* 0x000fc40000011405 */
[----:B------:R-:W-:Y:S02]  /*0f40*/  SHF.R.S32.HI R14, RZ, 0x1f, R7 ;  /* 0x0000001fff0e7819 */ /* 0x000fe40000011407 */
[----:B------:R-:W-:Y:S02]  /*0f50*/  LEA.HI R12, R10, R5, RZ, 0x4 ;  /* 0x000000050a0c7211 */ /* 0x000fe400078f20ff */
[CC--:B0-----:R-:W-:Y:S02]  /*0f60*/  LEA.HI R2, R0.reuse, R15.reuse, RZ, 0x2 ;  /* 0x0000000f00027211 */ /* 0x0c1fe400078f10ff */
[----:B------:R-:W-:Y:S02]  /*0f70*/  LEA.HI R0, R0, R15, RZ, 0x5 ;  /* 0x0000000f00007211 */ /* 0x000fe400078f28ff */
[--C-:B------:R-:W-:Y:S02]  /*0f80*/  SHF.R.S32.HI R3, RZ, 0x2, R2.reuse ;  /* 0x00000002ff037819 */ /* 0x100fe40000011402 */
[----:B------:R-:W-:-:S02]  /*0f90*/  SHF.R.S32.HI R4, RZ, 0x1f, R2 ;  /* 0x0000001fff047819 */ /* 0x000fc40000011402 */
[----:B------:R-:W-:Y:S02]  /*0fa0*/  LOP3.LUT R2, R2, 0x7ffffffc, RZ, 0xc0, !PT ;  /* 0x7ffffffc02027812 */ /* 0x000fe400078ec0ff */
[----:B------:R-:W-:Y:S02]  /*0fb0*/  LEA.HI R4, R4, R3, RZ, 0x3 ;  /* 0x0000000304047211 */ /* 0x000fe400078f18ff */
[----:B------:R-:W-:Y:S01]  /*0fc0*/  SHF.R.S32.HI R0, RZ, 0x5, R0 ;  /* 0x00000005ff007819 */ /* 0x000fe20000011400 */
[----:B------:R-:W-:Y:S01]  /*0fd0*/  IMAD.IADD R2, R15, 0x1, -R2 ;  /* 0x000000010f027824 */ /* 0x000fe200078e0a02 */
[----:B------:R-:W-:Y:S02]  /*0fe0*/  LOP3.LUT R4, R4, 0xfffffff8, RZ, 0xc0, !PT ;  /* 0xfffffff804047812 */ /* 0x000fe400078ec0ff */
[----:B------:R-:W-:Y:S01]  /*0ff0*/  LEA.HI R9, R10, R5, RZ, 0x6 ;  /* 0x000000050a097211 */ /* 0x000fe200078f30ff */
[----:B------:R-:W-:Y:S01]  /*1000*/  IMAD.SHL.U32 R34, R2, 0x2, RZ ;  /* 0x0000000202227824 */ /* 0x000fe200078e00ff */
[----:B------:R-:W-:Y:S01]  /*1010*/  SHF.R.S32.HI R5, RZ, 0x1f, R17 ;  /* 0x0000001fff057819 */ /* 0x000fe20000011411 */
[----:B------:R-:W-:Y:S01]  /*1020*/  IMAD.IADD R3, R3, 0x1, -R4 ;  /* 0x0000000103037824 */ /* 0x000fe200078e0a04 */
[-C--:B------:R-:W-:Y:S01]  /*1030*/  LEA.HI R10, R14, R7.reuse, RZ, 0x4 ;  /* 0x000000070e0a7211 */ /* 0x080fe200078f20ff */
[----:B------:R-:W-:Y:S01]  /*1040*/  VIADD R33, R34, 0x8 ;  /* 0x0000000822217836 */ /* 0x000fe20000000000 */
[----:B------:R-:W-:Y:S01]  /*1050*/  LEA.HI R14, R14, R7, RZ, 0x6 ;  /* 0x000000070e0e7211 */ /* 0x000fe200078f30ff */
[----:B------:R-:W-:Y:S01]  /*1060*/  IMAD R3, R0, 0x10, R3 ;  /* 0x0000001000037824 */ /* 0x000fe200078e0203 */
[-C--:B------:R-:W-:Y:S01]  /*1070*/  LEA.HI R7, R5, R17.reuse, RZ, 0x3 ;  /* 0x0000001105077211 */ /* 0x080fe200078f18ff */
[----:B------:R-:W-:Y:S01]  /*1080*/  VIADD R32, R34, 0x10 ;  /* 0x0000001022207836 */ /* 0x000fe20000000000 */
[----:B------:R-:W-:Y:S01]  /*1090*/  LOP3.LUT R227, R11, 0x180, RZ, 0xc0, !PT ;  /* 0x000001800be37812 */ /* 0x000fe200078ec0ff */
[----:B------:R-:W-:Y:S01]  /*10a0*/  IMAD R6, R6, 0x40, R3 ;  /* 0x0000004006067824 */ /* 0x000fe200078e0203 */
[----:B------:R-:W-:Y:S01]  /*10b0*/  LEA.HI R4, R17, R17, RZ, 0x1 ;  /* 0x0000001111047211 */ /* 0x000fe200078f08ff */
[----:B------:R-:W-:Y:S01]  /*10c0*/  VIADD R31, R34, 0x18 ;  /* 0x00000018221f7836 */ /* 0x000fe20000000000 */
[----:B------:R-:W-:Y:S01]  /*10d0*/  SHF.R.U32.HI R228, RZ, 0x3, R227 ;  /* 0x00000003ffe47819 */ /* 0x000fe200000116e3 */
[----:B------:R-:W-:Y:S01]  /*10e0*/  IMAD.SHL.U32 R14, R14, 0x80, RZ ;  /* 0x000000800e0e7824 */ /* 0x000fe200078e00ff */
[----:B------:R-:W-:Y:S01]  /*10f0*/  STL [R1+0xd4], R6 ;  /* 0x0000d40601007387 */ /* 0x000fe20000100800 */
[C---:B------:R-:W-:Y:S01]  /*1100*/  VIADD R30, R34.reuse, 0x20 ;  /* 0x00000020221e7836 */ /* 0x040fe20000000000 */
[----:B------:R-:W-:Y:S01]  /*1110*/  LOP3.LUT R11, R227, 0x30, R10, 0xf8, !PT ;  /* 0x00000030e30b7812 */ /* 0x000fe200078ef80a */
[----:B------:R-:W-:Y:S01]  /*1120*/  IMAD.SHL.U32 R7, R7, 0x40, RZ ;  /* 0x0000004007077824 */ /* 0x000fe200078e00ff */
[----:B------:R-:W-:Y:S01]  /*1130*/  STL [R1], R34 ;  /* 0x0000002201007387 */ /* 0x000fe20000100800 */
[----:B------:R-:W-:Y:S01]  /*1140*/  VIADD R29, R34, 0x28 ;  /* 0x00000028221d7836 */ /* 0x000fe20000000000 */
[----:B------:R-:W-:Y:S01]  /*1150*/  LOP3.LUT R5, R4, 0x3fffffe, RZ, 0xc0, !PT ;  /* 0x03fffffe04057812 */ /* 0x000fe200078ec0ff */
[C---:B------:R-:W-:Y:S01]  /*1160*/  VIADD R27, R34.reuse, 0x38 ;  /* 0x00000038221b7836 */ /* 0x040fe20000000000 */
[----:B------:R-:W-:Y:S01]  /*1170*/  STL [R1+0x74], R33 ;  /* 0x0000742101007387 */ /* 0x000fe20000100800 */
[C---:B------:R-:W-:Y:S01]  /*1180*/  IADD3 R28, R34.reuse, 0x30, RZ ;  /* 0x00000030221c7810 */ /* 0x040fe20007ffe0ff */
[----:B------:R-:W-:Y:S01]  /*1190*/  VIADD R26, R34, 0x40 ;  /* 0x00000040221a7836 */ /* 0x000fe20000000000 */
[----:B------:R-:W-:Y:S01]  /*11a0*/  LOP3.LUT R14, R14, 0xffffe000, RZ, 0xc0, !PT ;  /* 0xffffe0000e0e7812 */ /* 0x000fe200078ec0ff */
[----:B------:R-:W-:Y:S01]  /*11b0*/  STL [R1+0x70], R32 ;  /* 0x0000702001007387 */ /* 0x000fe20000100800 */
[----:B------:R-:W-:Y:S01]  /*11c0*/  LOP3.LUT R11, R11, R228, RZ, 0x3c, !PT ;  /* 0x000000e40b0b7212 */ /* 0x000fe200078e3cff */
[C---:B------:R-:W-:Y:S01]  /*11d0*/  VIADD R25, R34.reuse, 0x48 ;  /* 0x0000004822197836 */ /* 0x040fe20000000000 */
[----:B------:R-:W-:Y:S01]  /*11e0*/  LOP3.LUT R232, R7, 0xfffffe00, RZ, 0xc0, !PT ;  /* 0xfffffe0007e87812 */ /* 0x000fe200078ec0ff */
[----:B------:R-:W-:Y:S01]  /*11f0*/  STL [R1+0x6c], R31 ;  /* 0x00006c1f01007387 */ /* 0x000fe20000100800 */
[C---:B------:R-:W-:Y:S01]  /*1200*/  VIADD R24, R34.reuse, 0x50 ;  /* 0x0000005022187836 */ /* 0x040fe20000000000 */
[----:B------:R-:W-:Y:S01]  /*1210*/  LOP3.LUT R7, R227, 0x30, R12, 0xf8, !PT ;  /* 0x00000030e3077812 */ /* 0x000fe200078ef80c */
[----:B------:R-:W-:Y:S01]  /*1220*/  IMAD.IADD R5, R17, 0x1, -R5 ;  /* 0x0000000111057824 */ /* 0x000fe200078e0a05 */
[----:B------:R-:W-:Y:S01]  /*1230*/  STL [R1+0x68], R30 ;  /* 0x0000681e01007387 */ /* 0x000fe20000100800 */
[C---:B------:R-:W-:Y:S01]  /*1240*/  VIADD R21, R34.reuse, 0x58 ;  /* 0x0000005822157836 */ /* 0x040fe20000000000 */
[-C--:B------:R-:W-:Y:S01]  /*1250*/  IADD3 R11, R11, R229.reuse, R14 ;  /* 0x000000e50b0b7210 */ /* 0x080fe20007ffe00e */
[----:B------:R-:W-:Y:S01]  /*1260*/  IMAD.SHL.U32 R9, R9, 0x80, RZ ;  /* 0x0000008009097824 */ /* 0x000fe200078e00ff */
[----:B------:R-:W-:Y:S01]  /*1270*/  STL [R1+0x64], R29 ;  /* 0x0000641d01007387 */ /* 0x000fe20000100800 */
[C---:B------:R-:W-:Y:S01]  /*1280*/  VIADD R20, R34.reuse, 0x60 ;  /* 0x0000006022147836 */ /* 0x040fe20000000000 */
[C---:B------:R-:W-:Y:S01]  /*1290*/  IADD3 R15, R34.reuse, 0x68, RZ ;  /* 0x00000068220f7810 */ /* 0x040fe20007ffe0ff */
[C---:B------:R-:W-:Y:S01]  /*12a0*/  VIADD R14, R34.reuse, 0x70 ;  /* 0x00000070220e7836 */ /* 0x040fe20000000000 */
[----:B------:R-:W-:Y:S01]  /*12b0*/  STL [R1+0x60], R28 ;  /* 0x0000601c01007387 */ /* 0x000fe20000100800 */
[----:B------:R-:W-:Y:S01]  /*12c0*/  IADD3 R8, R13, -R8, RZ ;  /* 0x800000080d087210 */ /* 0x000fe20007ffe0ff */
[----:B------:R-:W-:Y:S01]  /*12d0*/  IMAD R232, R5, 0x40, R232 ;  /* 0x0000004005e87824 */ /* 0x000fe200078e02e8 */
[----:B------:R-:W-:Y:S01]  /*12e0*/  LOP3.LUT R5, R227, 0x30, R18, 0xf8, !PT ;  /* 0x00000030e3057812 */ /* 0x000fe200078ef812 */
[----:B------:R-:W-:Y:S01]  /*12f0*/  STL [R1+0x5c], R27 ;  /* 0x00005c1b01007387 */ /* 0x000fe20000100800 */
[C---:B------:R-:W-:Y:S01]  /*1300*/  VIADD R13, R34.reuse, 0x78 ;  /* 0x00000078220d7836 */ /* 0x040fe20000000000 */
[----:B------:R-:W-:Y:S01]  /*1310*/  LOP3.LUT R0, R9, 0xffffe000, RZ, 0xc0, !PT ;  /* 0xffffe00009007812 */ /* 0x000fe200078ec0ff */
[C---:B------:R-:W-:Y:S01]  /*1320*/  VIADD R12, R34.reuse, 0x80 ;  /* 0x00000080220c7836 */ /* 0x040fe20000000000 */
[----:B------:R-:W-:Y:S01]  /*1330*/  STL [R1+0x58], R26 ;  /* 0x0000581a01007387 */ /* 0x000fe20000100800 */
[-C--:B------:R-:W-:Y:S01]  /*1340*/  LOP3.LUT R7, R7, R228.reuse, RZ, 0x3c, !PT ;  /* 0x000000e407077212 */ /* 0x080fe200078e3cff */
[C---:B------:R-:W-:Y:S01]  /*1350*/  VIADD R10, R34.reuse, 0x88 ;  /* 0x00000088220a7836 */ /* 0x040fe20000000000 */
[C---:B------:R-:W-:Y:S01]  /*1360*/  IADD3 R2, R34.reuse, 0xa0, RZ ;  /* 0x000000a022027810 */ /* 0x040fe20007ffe0ff */
[----:B------:R-:W-:Y:S01]  /*1370*/  STL [R1+0x54], R25 ;  /* 0x0000541901007387 */ /* 0x000fe20000100800 */
[----:B------:R-:W-:Y:S01]  /*1380*/  SHF.R.S32.HI R4, RZ, 0x1, R4 ;  /* 0x00000001ff047819 */ /* 0x000fe20000011404 */
[----:B------:R-:W-:Y:S01]  /*1390*/  VIADD R9, R34, 0x90 ;  /* 0x0000009022097836 */ /* 0x000fe20000000000 */
[----:B------:R-:W-:Y:S01]  /*13a0*/  LOP3.LUT R5, R5, R228, RZ, 0x3c, !PT ;  /* 0x000000e405057212 */ /* 0x000fe200078e3cff */
[----:B------:R-:W-:Y:S01]  /*13b0*/  STL [R1+0x50], R24 ;  /* 0x0000501801007387 */ /* 0x000fe20000100800 */
[----:B------:R-:W-:Y:S01]  /*13c0*/  IADD3 R7, R7, R229, R0 ;  /* 0x000000e507077210 */ /* 0x000fe20007ffe000 */
[----:B------:R-:W-:Y:S01]  /*13d0*/  IMAD.MOV.U32 R17, RZ, RZ, RZ ;  /* 0x000000ffff117224 */ /* 0x000fe200078e00ff */
[----:B------:R-:W-:Y:S01]  /*13e0*/  SHF.R.S32.HI R0, RZ, 0x1f, R220 ;  /* 0x0000001fff007819 */ /* 0x000fe200000114dc */
[----:B------:R-:W-:Y:S01]  /*13f0*/  STL [R1+0x4c], R21 ;  /* 0x00004c1501007387 */ /* 0x000fe20000100800 */
[----:B------:R-:W-:Y:S01]  /*1400*/  SHF.L.U32 R4, R4, 0x7, RZ ;  /* 0x0000000704047819 */ /* 0x000fe200000006ff */
[----:B------:R-:W-:Y:S01]  /*1410*/  VIADD R0, R34, 0x98 ;  /* 0x0000009822007836 */ /* 0x000fe20000000000 */
[----:B------:R-:W-:Y:S01]  /*1420*/  LOP3.LUT R3, R227, 0x10, R18, 0xf8, !PT ;  /* 0x00000010e3037812 */ /* 0x000fe200078ef812 */
[----:B------:R-:W-:Y:S01]  /*1430*/  STL [R1+0x48], R20 ;  /* 0x0000481401007387 */ /* 0x000fe20000100800 */
[----:B------:R-:W-:-:S02]  /*1440*/  LOP3.LUT R231, R4, 0x180, RZ, 0xc0, !PT ;  /* 0x0000018004e77812 */ /* 0x000fc400078ec0ff */
[----:B------:R-:W-:Y:S01]  /*1450*/  LOP3.LUT R236, R3, R228, RZ, 0x3c, !PT ;  /* 0x000000e403ec7212 */ /* 0x000fe200078e3cff */
[----:B------:R-:W-:Y:S01]  /*1460*/  STL [R1+0x44], R15 ;  /* 0x0000440f01007387 */ /* 0x000fe20000100800 */
[----:B------:R-:W-:Y:S02]  /*1470*/  SHF.R.S32.HI R4, RZ, 0x1f, R33 ;  /* 0x0000001fff047819 */ /* 0x000fe40000011421 */
[----:B------:R-:W-:Y:S01]  /*1480*/  SHF.R.S32.HI R3, RZ, 0x1f, R32 ;  /* 0x0000001fff037819 */ /* 0x000fe20000011420 */
[----:B------:R-:W-:Y:S01]  /*1490*/  STL [R1+0x40], R14 ;  /* 0x0000400e01007387 */ /* 0x000fe20000100800 */
[----:B------:R-:W-:-:S03]  /*14a0*/  IMAD.IADD R236, R229, 0x1, R236 ;  /* 0x00000001e5ec7824 */ /* 0x000fc600078e02ec */
[----:B------:R-:W-:Y:S04]  /*14b0*/  STL [R1+0x3c], R13 ;  /* 0x00003c0d01007387 */ /* 0x000fe80000100800 */
[----:B------:R-:W-:Y:S04]  /*14c0*/  STL [R1+0x38], R12 ;  /* 0x0000380c01007387 */ /* 0x000fe80000100800 */
[----:B------:R-:W-:Y:S04]  /*14d0*/  STL [R1+0x34], R10 ;  /* 0x0000340a01007387 */ /* 0x000fe80000100800 */
[----:B------:R0:W-:Y:S04]  /*14e0*/  STL [R1+0x1c], R2 ;  /* 0x00001c0201007387 */ /* 0x0001e80000100800 */
[----:B------:R-:W-:Y:S04]  /*14f0*/  STL [R1+0x30], R9 ;  /* 0x0000300901007387 */ /* 0x000fe80000100800 */
[----:B------:R1:W-:Y:S01]  /*1500*/  STL [R1+0x2c], R0 ;  /* 0x00002c0001007387 */ /* 0x0003e20000100800 */
[----:B0-----:R-:W-:-:S05]  /*1510*/  IADD3 R2, R16, R229, R5 ;  /* 0x000000e510027210 */ /* 0x001fca0007ffe005 */
[----:B------:R0:W-:Y:S01]  /*1520*/  STL [R1+0xd0], R2 ;  /* 0x0000d00201007387 */ /* 0x0001e20000100800 */
[----:B-1----:R-:W-:-:S03]  /*1530*/  SHF.R.S32.HI R0, RZ, 0x1f, R0 ;  /* 0x0000001fff007819 */ /* 0x002fc60000011400 */
[----:B------:R1:W-:Y:S04]  /*1540*/  STL [R1+0xc4], R4 ;  /* 0x0000c40401007387 */ /* 0x0003e80000100800 */
[----:B------:R2:W-:Y:S01]  /*1550*/  STL [R1+0xc0], R3 ;  /* 0x0000c00301007387 */ /* 0x0005e20000100800 */
[----:B0-----:R-:W-:Y:S02]  /*1560*/  SHF.R.S32.HI R2, RZ, 0x1f, R31 ;  /* 0x0000001fff027819 */ /* 0x001fe4000001141f */
[----:B-1----:R-:W-:-:S03]  /*1570*/  SHF.R.S32.HI R4, RZ, 0x1f, R30 ;  /* 0x0000001fff047819 */ /* 0x002fc6000001141e */
[----:B------:R0:W-:Y:S01]  /*1580*/  STL [R1+0xbc], R2 ;  /* 0x0000bc0201007387 */ /* 0x0001e20000100800 */
[----:B--2---:R-:W-:-:S03]  /*1590*/  SHF.R.S32.HI R3, RZ, 0x1f, R29 ;  /* 0x0000001fff037819 */ /* 0x004fc6000001141d */
        /* <DEDUP_REMOVED lines=24> */
[----:B------:R-:W-:Y:S04]  /*1720*/  STL [R1+0x88], R4 ;  /* 0x0000880401007387 */ /* 0x000fe80000100800 */
[----:B------:R1:W-:Y:S01]  /*1730*/  STL [R1+0x84], R3 ;  /* 0x0000840301007387 */ /* 0x0003e20000100800 */
[----:B0-----:R-:W-:-:S05]  /*1740*/  SHF.R.S32.HI R2, RZ, 0x1f, R9 ;  /* 0x0000001fff027819 */ /* 0x001fca0000011409 */
[----:B------:R0:W-:Y:S01]  /*1750*/  STL [R1+0x80], R2 ;  /* 0x0000800201007387 */ /* 0x0001e20000100800 */
[----:B-1----:R-:W-:-:S03]  /*1760*/  IMAD.IADD R3, R16, 0x1, R7 ;  /* 0x0000000110037824 */ /* 0x002fc600078e0207 */
[----:B------:R1:W-:Y:S04]  /*1770*/  STL [R1+0x7c], R0 ;  /* 0x00007c0001007387 */ /* 0x0003e80000100800 */
[----:B------:R2:W-:Y:S01]  /*1780*/  STL [R1+0xcc], R3 ;  /* 0x0000cc0301007387 */ /* 0x0005e20000100800 */
[----:B0-----:R-:W-:Y:S02]  /*1790*/  IMAD.IADD R2, R16, 0x1, R11 ;  /* 0x0000000110027824 */ /* 0x001fe400078e020b */
[----:B-1----:R-:W-:-:S03]  /*17a0*/  IMAD R0, R8, 0x8, R6 ;  /* 0x0000000808007824 */ /* 0x002fc600078e0206 */
[----:B------:R2:W-:Y:S04]  /*17b0*/  STL [R1+0xc8], R2 ;  /* 0x0000c80201007387 */ /* 0x0005e80000100800 */
[----:B------:R2:W-:Y:S02]  /*17c0*/  STL [R1+0xd8], R0 ;  /* 0x0000d80001007387 */ /* 0x0005e40000100800 */
.L_x_3666:
[----:B01234-:R-:W0:Y:S02]  /*17d0*/  LDC.64 R2, c[0x0][0xc88] ;  /* 0x00032200ff027b82 */ /* 0x01fe240000000a00 */
[----:B0-----:R-:W-:-:S05]  /*17e0*/  IMAD.WIDE R2, R151, 0x4, R2 ;  /* 0x0000000497027825 */ /* 0x001fca00078e0202 */
[----:B------:R-:W2:Y:S01]  /*17f0*/  LDG.E R237, desc[UR54][R2.64] ;  /* 0x0000003602ed7981 */ /* 0x000ea2000c1e1900 */
        /* <DEDUP_REMOVED lines=12> */
[C---:B------:R-:W-:Y:S02]  /*18c0*/  @P1 LEA R4, P2, R237.reuse, UR4, 0x2 ;  /* 0x00000004ed041c11 */ /* 0x040fe4000f8410ff */
[C-C-:B------:R-:W-:Y:S01]  /*18d0*/  SHF.L.U64.HI R28, R237.reuse, 0x2, R0.reuse ;  /* 0x00000002ed1c7819 */ /* 0x140fe20000010200 */
[----:B------:R0:W-:Y:S01]  /*18e0*/  STL [R1+0x14], R0 ;  /* 0x0000140001007387 */ /* 0x0001e20000100800 */
[----:B------:R-:W-:Y:S02]  /*18f0*/  @P1 LEA.HI.X R5, R237, UR5, R0, 0x2, P2 ;  /* 0x00000005ed051c11 */ /* 0x000fe400090f1400 */
[----:B------:R-:W-:Y:S01]  /*1900*/  ISETP.NE.U32.AND P2, PT, RZ, UR8, PT ;  /* 0x00000008ff007c0c */ /* 0x000fe2000bf45070 */
[----:B------:R-:W-:Y:S01]  /*1910*/  ULDC UR4, c[0x0][0x288] ;  /* 0x0000a20000047ab9 */ /* 0x000fe20000000800 */
[C---:B------:R-:W-:Y:S01]  /*1920*/  IADD3 R8, P3, R29.reuse, UR6, RZ ;  /* 0x000000061d087c10 */ /* 0x040fe2000ff7e0ff */
[----:B------:R0:W5:Y:S01]  /*1930*/  @P1 LDG.E R10, desc[UR54][R4.64] ;  /* 0x00000036040a1981 */ /* 0x000162000c1e1900 */
[----:B------:R-:W-:Y:S01]  /*1940*/  ISETP.NE.AND.EX P2, PT, RZ, UR9, PT, P2 ;  /* 0x00000009ff007c0c */ /* 0x000fe2000bf45320 */
[----:B------:R-:W-:Y:S01]  /*1950*/  IMAD.U32 R151, RZ, RZ, UR4 ;  /* 0x00000004ff977e24 */ /* 0x000fe2000f8e00ff */
[C---:B------:R-:W-:Y:S01]  /*1960*/  IADD3.X R9, R28.reuse, UR7, RZ, P3, !PT ;  /* 0x000000071c097c10 */ /* 0x040fe20009ffe4ff */
[----:B------:R-:W-:Y:S01]  /*1970*/  ULDC.64 UR4, c[0x0][0x418] ;  /* 0x0001060000047ab9 */ /* 0x000fe20000000a00 */
[----:B------:R0:W-:Y:S04]  /*1980*/  STL [R1+0xc], R29 ;  /* 0x00000c1d01007387 */ /* 0x0001e80000100800 */
[----:B------:R0:W5:Y:S05]  /*1990*/  @P0 LDG.E R26, desc[UR54][R8.64] ;  /* 0x00000036081a0981 */ /* 0x00016a000c1e1900 */
        /* <DEDUP_REMOVED lines=13> */
[----:B0-----:R-:W-:Y:S06]  /*1a70*/  @P2 BRA `(.L_x_3463) ;  /* 0x0000000000242947 */ /* 0x001fec0003800000 */
        /* <DEDUP_REMOVED lines=9> */
.L_x_3463:
[----:B------:R-:W-:Y:S01]  /*1b10*/  ULDC.64 UR4, c[0x0][0xa20] ;  /* 0x0002880000047ab9 */ /* 0x000fe20000000a00 */
[----:B------:R0:W-:Y:S01]  /*1b20*/  STL [R1+0x18], R149 ;  /* 0x0000189501007387 */ /* 0x0001e20000100800 */
[----:B------:R-:W-:Y:S02]  /*1b30*/  ISETP.NE.U32.AND P1, PT, RZ, UR4, PT ;  /* 0x00000004ff007c0c */ /* 0x000fe4000bf25070 */
[C---:B------:R-:W-:Y:S02]  /*1b40*/  LOP3.LUT R3, R150.reuse, 0xff000000, RZ, 0xc0, !PT ;  /* 0xff00000096037812 */ /* 0x040fe400078ec0ff */
[----:B------:R-:W-:Y:S02]  /*1b50*/  ISETP.NE.AND.EX P1, PT, RZ, UR5, PT, P1 ;  /* 0x00000005ff007c0c */ /* 0x000fe4000bf25310 */
[----:B------:R-:W-:Y:S02]  /*1b60*/  LOP3.LUT R0, R150, 0xff0000, RZ, 0xc0, !PT ;  /* 0x00ff000096007812 */ /* 0x000fe400078ec0ff */
[----:B------:R-:W-:-:S02]  /*1b70*/  SHF.R.U32.HI R3, RZ, 0x8, R3 ;  /* 0x00000008ff037819 */ /* 0x000fc40000011603 */
[----:B------:R-:W-:Y:S02]  /*1b80*/  LOP3.LUT R235, R150, 0xffff, RZ, 0xc0, !PT ;  /* 0x0000ffff96eb7812 */ /* 0x000fe400078ec0ff */
[----:B------:R-:W-:-:S05]  /*1b90*/  LEA.HI R11, R0, R3, RZ, 0x10 ;  /* 0x00000003000b7211 */ /* 0x000fca00078f80ff */
[----:B0-----:R-:W-:Y:S05]  /*1ba0*/  @!P1 BRA `(.L_x_3464) ;  /* 0x0000000000109947 */ /* 0x001fea0003800000 */
[----:B------:R-:W-:-:S04]  /*1bb0*/  IADD3 R4, P0, R29, UR4, RZ ;  /* 0x000000041d047c10 */ /* 0x000fc8000ff1e0ff */
[----:B------:R-:W-:-:S05]  /*1bc0*/  IADD3.X R5, R28, UR5, RZ, P0, !PT ;  /* 0x000000051c057c10 */ /* 0x000fca00087fe4ff */
[----:B------:R0:W5:Y:S01]  /*1bd0*/  LDG.E R25, desc[UR54][R4.64] ;  /* 0x0000003604197981 */ /* 0x000162000c1e1900 */
[----:B------:R-:W-:Y:S05]  /*1be0*/  BRA `(.L_x_3465) ;  /* 0x0000000000107947 */ /* 0x000fea0003800000 */
.L_x_3464:
[----:B------:R-:W-:Y:S05]  /*1bf0*/  @!P0 BRA `(.L_x_3465) ;  /* 0x00000000000c8947 */ /* 0x000fea0003800000 */
[----:B------:R-:W2:Y:S04]  /*1c00*/  LDG.E R0, desc[UR54][R8.64] ;  /* 0x0000003608007981 */ /* 0x000ea8000c1e1900 */
[----:B------:R-:W2:Y:S02]  /*1c10*/  LDG.E R25, desc[UR54][R8.64+0x4] ;  /* 0x0000043608197981 */ /* 0x000ea4000c1e1900 */
[----:B--2---:R-:W-:-:S07]  /*1c20*/  IMAD.IADD R25, R25, 0x1, -R0 ;  /* 0x0000000119197824 */ /* 0x004fce00078e0a00 */
.L_x_3465:
[----:B------:R-:W-:Y:S01]  /*1c30*/  ULDC.64 UR4, c[0x0][0xa10] ;  /* 0x0002840000047ab9 */ /* 0x000fe20000000a00 */
[----:B------:R-:W2:Y:S01]  /*1c40*/  LDL.LU R27, [R1+0x8] ;  /* 0x00000800011b7983 */ /* 0x000ea20000300800 */
[----:B------:R-:W-:-:S04]  /*1c50*/  ISETP.NE.U32.AND P0, PT, RZ, UR4, PT ;  /* 0x00000004ff007c0c */ /* 0x000fc8000bf05070 */
[----:B------:R-:W-:Y:S01]  /*1c60*/  ISETP.NE.AND.EX P0, PT, RZ, UR5, PT, P0 ;  /* 0x00000005ff007c0c */ /* 0x000fe2000bf05300 */
[----:B------:R-:W-:-:S12]  /*1c70*/  ULDC.64 UR4, c[0x0][0xa30] ;  /* 0x00028c0000047ab9 */ /* 0x000fd80000000a00 */
[----:B0-----:R-:W0:Y:S02]  /*1c80*/  @P0 LDC.64 R4, c[0x0][0xa10] ;  /* 0x00028400ff040b82 */ /* 0x001e240000000a00 */
[----:B0-----:R-:W-:-:S05]  /*1c90*/  @P0 IMAD.WIDE R4, R237, 0x4, R4 ;  /* 0x00000004ed040825 */ /* 0x001fca00078e0204 */
[----:B------:R-:W3:Y:S04]  /*1ca0*/  @P0 LDG.E R0, desc[UR54][R4.64] ;  /* 0x0000003604000981 */ /* 0x000ee8000c1e1900 */
[----:B------:R-:W3:Y:S01]  /*1cb0*/  @P0 LDG.E R3, desc[UR54][R4.64+0x4] ;  /* 0x0000043604030981 */ /* 0x000ee2000c1e1900 */
[----:B------:R-:W-:Y:S01]  /*1cc0*/  ISETP.NE.U32.AND P1, PT, RZ, UR4, PT ;  /* 0x00000004ff007c0c */ /* 0x000fe2000bf25070 */
[----:B-----5:R-:W-:-:S03]  /*1cd0*/  IMAD.MOV.U32 R146, RZ, RZ, R25 ;  /* 0x000000ffff927224 */ /* 0x020fc600078e0019 */
[----:B------:R-:W-:-:S13]  /*1ce0*/  ISETP.NE.AND.EX P1, PT, RZ, UR5, PT, P1 ;  /* 0x00000005ff007c0c */ /* 0x000fda000bf25310 */
[----:B------:R-:W-:-:S04]  /*1cf0*/  @P1 IADD3 R6, P2, R29, UR4, RZ ;  /* 0x000000041d061c10 */ /* 0x000fc8000ff5e0ff */
[----:B------:R-:W-:-:S05]  /*1d00*/  @P1 IADD3.X R7, R28, UR5, RZ, P2, !PT ;  /* 0x000000051c071c10 */ /* 0x000fca00097fe4ff */
[----:B------:R0:W5:Y:S01]  /*1d10*/  @P1 LDG.E R146, desc[UR54][R6.64] ;  /* 0x0000003606921981 */ /* 0x000162000c1e1900 */
[----:B------:R-:W-:Y:S01]  /*1d20*/  IADD3 R9, R25, -R10, RZ ;  /* 0x8000000a19097210 */ /* 0x000fe20007ffe0ff */
[----:B------:R-:W-:Y:S01]  /*1d30*/  BSSY B0, `(.L_x_3466) ;  /* 0x000002e000007945 */ /* 0x000fe20003800000 */
[----:B------:R-:W-:Y:S02]  /*1d40*/  LOP3.LUT R12, R11, 0xff, RZ, 0xc0, !PT ;  /* 0x000000ff0b0c7812 */ /* 0x000fe400078ec0ff */
[----:B------:R-:W-:-:S03]  /*1d50*/  SHF.R.U32.HI R8, RZ, 0x10, R11 ;  /* 0x00000010ff087819 */ /* 0x000fc6000001160b */
[----:B------:R0:W-:Y:S01]  /*1d60*/  STL [R1+0x24], R12 ;  /* 0x0000240c01007387 */ /* 0x0001e20000100800 */
[----:B--2---:R-:W-:Y:S01]  /*1d70*/  LOP3.LUT R27, R27, 0xfffffff7, RZ, 0xc0, !PT ;  /* 0xfffffff71b1b7812 */ /* 0x004fe200078ec0ff */
[----:B---3--:R-:W-:-:S04]  /*1d80*/  @P0 IMAD.IADD R2, R3, 0x1, -R0 ;  /* 0x0000000103020824 */ /* 0x008fc800078e0a00 */
[----:B------:R-:W-:-:S04]  /*1d90*/  IMAD.IADD R157, R9, 0x1, R2 ;  /* 0x00000001099d7824 */ /* 0x000fc800078e0202 */
[C---:B------:R-:W-:Y:S01]  /*1da0*/  VIADD R0, R157.reuse, 0x9f ;  /* 0x0000009f9d007836 */ /* 0x040fe20000000000 */
[----:B------:R-:W-:-:S03]  /*1db0*/  ISETP.GE.AND P3, PT, R157, 0x1, PT ;  /* 0x000000019d00780c */ /* 0x000fc60003f66270 */
[----:B------:R-:W-:-:S05]  /*1dc0*/  IMAD.HI R0, R0, 0x66666667, RZ ;  /* 0x6666666700007827 */ /* 0x000fca00078e02ff */
[----:B------:R-:W-:-:S04]  /*1dd0*/  SHF.R.U32.HI R3, RZ, 0x1f, R0 ;  /* 0x0000001fff037819 */ /* 0x000fc80000011600 */
[----:B------:R-:W-:Y:S01]  /*1de0*/  LEA.HI.SX32 R148, R0, R3, 0x1a ;  /* 0x0000000300947211 */ /* 0x000fe200078fd2ff */
[----:B------:R-:W-:Y:S01]  /*1df0*/  IMAD.MOV.U32 R3, RZ, RZ, RZ ;  /* 0x000000ffff037224 */ /* 0x000fe200078e00ff */
[----:B------:R-:W-:-:S05]  /*1e00*/  @P3 LOP3.LUT R27, R27, 0x8, RZ, 0xfc, !PT ;  /* 0x000000081b1b3812 */ /* 0x000fca00078efcff */
[----:B------:R0:W-:Y:S04]  /*1e10*/  STL [R1+0x8], R27 ;  /* 0x0000081b01007387 */ /* 0x0001e80000100800 */
[----:B------:R0:W-:Y:S01]  /*1e20*/  STL [R1+0x4], R8 ;  /* 0x0000040801007387 */ /* 0x0001e20000100800 */
[----:B------:R-:W-:Y:S05]  /*1e30*/  @!P3 BRA `(.L_x_3467) ;  /* 0x000000000074b947 */ /* 0x000fea0003800000 */
[----:B------:R-:W-:Y:S01]  /*1e40*/  ISETP.NE.AND P0, PT, R8, RZ, PT ;  /* 0x000000ff0800720c */ /* 0x000fe20003f05270 */
[----:B------:R-:W-:-:S03]  /*1e50*/  ULDC UR4, c[0x0][0x9f0] ;  /* 0x00027c0000047ab9 */ /* 0x000fc60000000800 */
[----:B------:R-:W-:-:S04]  /*1e60*/  SEL R11, R8, UR4, P0 ;  /* 0x00000004080b7c07 */ /* 0x000fc80008000000 */
[-C--:B0-----:R-:W-:Y:S02]  /*1e70*/  IABS R6, R11.reuse ;  /* 0x0000000b00067213 */ /* 0x081fe40000000000 */
[----:B------:R-:W-:Y:S02]  /*1e80*/  IADD3 R0, R148, -0x1, R11 ;  /* 0xffffffff94007810 */ /* 0x000fe40007ffe00b */
[----:B------:R-:W0:Y:S01]  /*1e90*/  I2F.RP R3, R6 ;  /* 0x0000000600037306 */ /* 0x000e220000209400 */
[-C--:B------:R-:W-:Y:S02]  /*1ea0*/  IABS R10, R11.reuse ;  /* 0x0000000b000a7213 */ /* 0x080fe40000000000 */
[----:B------:R-:W-:Y:S02]  /*1eb0*/  IABS R8, R0 ;  /* 0x0000000000087213 */ /* 0x000fe40000000000 */
[----:B------:R-:W-:-:S04]  /*1ec0*/  LOP3.LUT R0, R0, R11, RZ, 0x3c, !PT ;  /* 0x0000000b00007212 */ /* 0x000fc800078e3cff */
[----:B------:R-:W-:Y:S01]  /*1ed0*/  ISETP.GE.AND P2, PT, R0, RZ, PT ;  /* 0x000000ff0000720c */ /* 0x000fe20003f46270 */
[----:B0-----:R-:W0:Y:S02]  /*1ee0*/  MUFU.RCP R3, R3 ;  /* 0x0000000300037308 */ /* 0x001e240000001000 */
[----:B0-----:R-:W-:Y:S01]  /*1ef0*/  VIADD R4, R3, 0xffffffe ;  /* 0x0ffffffe03047836 */ /* 0x001fe20000000000 */
[----:B------:R-:W-:-:S05]  /*1f00*/  IADD3 R3, RZ, -R10, RZ ;  /* 0x8000000aff037210 */ /* 0x000fca0007ffe0ff */
        /* <DEDUP_REMOVED lines=16> */
.L_x_3467:
[----:B------:R-:W-:Y:S05]  /*2010*/  BSYNC B0 ;  /* 0x0000000000007941 */ /* 0x000fea0003800000 */
.L_x_3466:
[----:B------:R-:W-:-:S05]  /*2020*/  IMAD R0, R12, R3, RZ ;  /* 0x000000030c007224 */ /* 0x000fca00078e02ff */
[C---:B------:R-:W-:Y:S01]  /*2030*/  VIADDMNMX R3, R0.reuse, R3, R148, PT ;  /* 0x0000000300037246 */ /* 0x040fe20003800194 */
[----:B------:R-:W-:-:S04]  /*2040*/  IMAD R0, R0, 0xa0, -R9 ;  /* 0x000000a000007824 */ /* 0x000fc800078e0a09 */
[----:B------:R-:W-:Y:S01]  /*2050*/  IMAD R3, R3, 0xa0, -R9 ;  /* 0x000000a003037824 */ /* 0x000fe200078e0a09 */
[----:B------:R-:W-:-:S04]  /*2060*/  VIMNMX R0, RZ, R0, !PT ;  /* 0x00000000ff007248 */ /* 0x000fc80007fe0100 */
[----:B------:R-:W-:Y:S01]  /*2070*/  VIMNMX R3, R3, R2, PT ;  /* 0x0000000203037248 */ /* 0x000fe20003fe0100 */
[----:B------:R-:W-:-:S03]  /*2080*/  IMAD.WIDE.U32 R126, R0, -0x33333333, RZ ;  /* 0xcccccccd007e7825 */ /* 0x000fc600078e00ff */
[----:B------:R-:W-:Y:S02]  /*2090*/  ISETP.GT.AND P0, PT, R3, R0, PT ;  /* 0x000000000300720c */ /* 0x000fe40003f04270 */
[----:B------:R-:W-:-:S05]  /*20a0*/  SHF.R.U32.HI R126, RZ, 0x7, R127 ;  /* 0x00000007ff7e7819 */ /* 0x000fca000001167f */
[----:B------:R-:W-:-:S06]  /*20b0*/  IMAD.MOV.U32 R24, RZ, RZ, R126 ;  /* 0x000000ffff187224 */ /* 0x000fcc00078e007e */
[----:B------:R-:W-:-:S05]  /*20c0*/  @P0 IADD3 R0, R3, 0x9f, RZ ;  /* 0x0000009f03000810 */ /* 0x000fca0007ffe0ff */
[----:B------:R-:W-:-:S05]  /*20d0*/  @P0 IMAD.HI R0, R0, 0x66666667, RZ ;  /* 0x6666666700000827 */ /* 0x000fca00078e02ff */
[----:B------:R-:W-:-:S04]  /*20e0*/  @P0 SHF.R.U32.HI R3, RZ, 0x1f, R0 ;  /* 0x0000001fff030819 */ /* 0x000fc80000011600 */
[----:B------:R-:W-:Y:S02]  /*20f0*/  @P0 LEA.HI.SX32 R24, R0, R3, 0x1a ;  /* 0x0000000300180211 */ /* 0x000fe400078fd2ff */
        /* <DEDUP_REMOVED lines=10> */
[----:B------:R-:W-:Y:S01]  /*21a0*/  IMAD.U32 R4, RZ, RZ, UR4 ;  /* 0x00000004ff047e24 */ /* 0x000fe2000f8e00ff */
[----:B------:R1:W2:Y:S01]  /*21b0*/  LDC.64 R14, c[0x4][R0] ;  /* 0x01000000000e7b82 */ /* 0x0002a20000000a00 */
[----:B------:R-:W-:Y:S01]  /*21c0*/  IMAD.U32 R5, RZ, RZ, UR5 ;  /* 0x00000005ff057e24 */ /* 0x000fe2000f8e00ff */
[----:B------:R-:W-:Y:S01]  /*21d0*/  ULDC.64 UR4, c[0x4][0x1d0] ;  /* 0x0100740000047ab9 */ /* 0x000fe20000000a00 */
[----:B------:R-:W-:Y:S01]  /*21e0*/  MOV R10, UR6 ;  /* 0x00000006000a7c02 */ /* 0x000fe20008000f00 */
[----:B0-----:R-:W-:Y:S02]  /*21f0*/  IMAD.U32 R6, RZ, RZ, UR4 ;  /* 0x00000004ff067e24 */ /* 0x001fe4000f8e00ff */
[----:B------:R-:W-:-:S02]  /*2200*/  IMAD.U32 R7, RZ, RZ, UR5 ;  /* 0x00000005ff077e24 */ /* 0x000fc4000f8e00ff */
[----:B------:R-:W-:Y:S02]  /*2210*/  IMAD.U32 R11, RZ, RZ, UR7 ;  /* 0x00000007ff0b7e24 */ /* 0x000fe4000f8e00ff */
[----:B------:R-:W-:Y:S02]  /*2220*/  IMAD.MOV.U32 R8, RZ, RZ, 0x70 ;  /* 0x00000070ff087424 */ /* 0x000fe400078e00ff */
[----:B------:R-:W-:Y:S02]  /*2230*/  IMAD.MOV.U32 R12, RZ, RZ, 0x1 ;  /* 0x00000001ff0c7424 */ /* 0x000fe400078e00ff */
[----:B-1----:R-:W-:-:S07]  /*2240*/  IMAD.MOV.U32 R13, RZ, RZ, RZ ;  /* 0x000000ffff0d7224 */ /* 0x002fce00078e00ff */
[----:B------:R-:W-:-:S07]  /*2250*/  LEPC R20, `(.L_x_3470) ;  /* 0x000000001014794e */ /* 0x000fce0000000000 */
[----:B--2--5:R-:W-:Y:S05]  /*2260*/  CALL.ABS.NOINC R14 ;  /* 0x000000000e007343 */ /* 0x024fea0003c00000 */
.L_x_3470:
[----:B------:R-:W-:Y:S05]  /*2270*/  BSYNC B6 ;  /* 0x0000000000067941 */ /* 0x000fea0003800000 */
.L_x_3469:
        /* <DEDUP_REMOVED lines=9> */
[----:B------:R-:W-:Y:S01]  /*2310*/  MOV R5, UR5 ;  /* 0x0000000500057c02 */ /* 0x000fe20008000f00 */
[----:B------:R-:W-:Y:S01]  /*2320*/  ULDC.64 UR4, c[0x4][0x1d0] ;  /* 0x0100740000047ab9 */ /* 0x000fe20000000a00 */
[----:B------:R-:W-:Y:S01]  /*2330*/  IMAD.U32 R10, RZ, RZ, UR6 ;  /* 0x00000006ff0a7e24 */ /* 0x000fe2000f8e00ff */
[----:B------:R-:W-:Y:S01]  /*2340*/  MOV R13, RZ ;  /* 0x000000ff000d7202 */ /* 0x000fe20000000f00 */
[----:B0-----:R-:W-:Y:S02]  /*2350*/  IMAD.U32 R6, RZ, RZ, UR4 ;  /* 0x00000004ff067e24 */ /* 0x001fe4000f8e00ff */
[----:B------:R-:W-:-:S02]  /*2360*/  IMAD.U32 R7, RZ, RZ, UR5 ;  /* 0x00000005ff077e24 */ /* 0x000fc4000f8e00ff */
[----:B------:R-:W-:Y:S02]  /*2370*/  IMAD.U32 R11, RZ, RZ, UR7 ;  /* 0x00000007ff0b7e24 */ /* 0x000fe4000f8e00ff */
[----:B------:R-:W-:Y:S02]  /*2380*/  IMAD.MOV.U32 R8, RZ, RZ, 0x70 ;  /* 0x00000070ff087424 */ /* 0x000fe400078e00ff */
[----:B-1----:R-:W-:-:S07]  /*2390*/  IMAD.MOV.U32 R12, RZ, RZ, 0x1 ;  /* 0x00000001ff0c7424 */ /* 0x002fce00078e00ff */
[----:B------:R-:W-:-:S07]  /*23a0*/  LEPC R20, `(.L_x_3472) ;  /* 0x000000001014794e */ /* 0x000fce0000000000 */
[----:B--2--5:R-:W-:Y:S05]  /*23b0*/  CALL.ABS.NOINC R14 ;  /* 0x000000000e007343 */ /* 0x024fea0003c00000 */
.L_x_3472:
[----:B------:R-:W-:Y:S05]  /*23c0*/  BSYNC B6 ;  /* 0x0000000000067941 */ /* 0x000fea0003800000 */
.L_x_3471:
[----:B------:R-:W-:Y:S01]  /*23d0*/  ULDC.64 UR4, c[0x0][0x9f8] ;  /* 0x00027e0000047ab9 */ /* 0x000fe20000000a00 */
[----:B------:R-:W-:Y:S01]  /*23e0*/  IMAD.MOV.U32 R0, RZ, RZ, R237 ;  /* 0x000000ffff007224 */ /* 0x000fe200078e00ed */
[----:B------:R-:W-:Y:S01]  /*23f0*/  ISETP.NE.U32.AND P0, PT, RZ, UR4, PT ;  /* 0x00000004ff007c0c */ /* 0x000fe2000bf05070 */
[----:B------:R-:W-:Y:S01]  /*2400*/  IMAD.MOV.U32 R20, RZ, RZ, R27 ;  /* 0x000000ffff147224 */ /* 0x000fe200078e001b */
[----:B------:R-:W1:Y:S02]  /*2410*/  LDC.64 R114, c[0x0][0x300] ;  /* 0x0000c000ff727b82 */ /* 0x000e640000000a00 */
[----:B------:R-:W-:Y:S01]  /*2420*/  ISETP.NE.AND.EX P0, PT, RZ, UR5, PT, P0 ;  /* 0x00000005ff007c0c */ /* 0x000fe2000bf05300 */
[----:B------:R-:W-:Y:S01]  /*2430*/  IMAD.IADD R123, R26, 0x1, R25 ;  /* 0x000000011a7b7824 */ /* 0x000fe200078e0219 */
[----:B------:R-:W-:-:S04]  /*2440*/  SHF.R.S32.HI R19, RZ, 0x1f, R18 ;  /* 0x0000001fff137819 */ /* 0x000fc80000011412 */
[----:B------:R-:W2:Y:S07]  /*2450*/  LDC.64 R108, c[0x0][0x3f8] ;  /* 0x0000fe00ff6c7b82 */ /* 0x000eae0000000a00 */
[----:B------:R-:W-:Y:S01]  /*2460*/  @P0 IADD3 R4, P1, R29, UR4, RZ ;  /* 0x000000041d040c10 */ /* 0x000fe2000ff3e0ff */
[----:B------:R-:W3:Y:S03]  /*2470*/  LDC.64 R102, c[0x0][0x408] ;  /* 0x00010200ff667b82 */ /* 0x000ee60000000a00 */
[----:B------:R-:W-:Y:S01]  /*2480*/  @P0 IADD3.X R5, R28, UR5, RZ, P1, !PT ;  /* 0x000000051c050c10 */ /* 0x000fe20008ffe4ff */
[----:B0-----:R-:W0:Y:S01]  /*2490*/  S2R R27, SR_TID.X ;  /* 0x00000000001b7919 */ /* 0x001e220000002100 */
[----:B------:R-:W-:Y:S01]  /*24a0*/  SHF.R.S32.HI R15, RZ, 0x1f, R123 ;  /* 0x0000001fff0f7819 */ /* 0x000fe2000001147b */
[----:B------:R-:W-:-:S02]  /*24b0*/  ULDC.64 UR4, c[0x0][0xa08] ;  /* 0x0002820000047ab9 */ /* 0x000fc40000000a00 */
[----:B------:R4:W3:Y:S01]  /*24c0*/  @P0 LDG.E R0, desc[UR54][R4.64] ;  /* 0x0000003604000981 */ /* 0x0008e2000c1e1900 */
[-C--:B-1----:R-:W-:Y:S01]  /*24d0*/  IMAD.WIDE.U32 R6, R123, R114.reuse, RZ ;  /* 0x000000727b067225 */ /* 0x082fe200078e00ff */
[----:B------:R-:W-:Y:S01]  /*24e0*/  ISETP.NE.U32.AND P0, PT, RZ, UR4, PT ;  /* 0x00000004ff007c0c */ /* 0x000fe2000bf05070 */
[----:B------:R-:W1:Y:S01]  /*24f0*/  LDC R121, c[0x0][0x3f4] ;  /* 0x0000fd00ff797b82 */ /* 0x000e620000000800 */
[----:B------:R-:W-:Y:S01]  /*2500*/  SHF.R.S32.HI R31, RZ, 0x1f, R220 ;  /* 0x0000001fff1f7819 */ /* 0x000fe200000114dc */
[----:B------:R-:W-:Y:S01]  /*2510*/  IMAD R8, R15, R114, RZ ;  /* 0x000000720f087224 */ /* 0x000fe200078e02ff */
[----:B------:R-:W-:Y:S01]  /*2520*/  ISETP.NE.AND.EX P0, PT, RZ, UR5, PT, P0 ;  /* 0x00000005ff007c0c */ /* 0x000fe2000bf05300 */
[----:B------:R-:W-:Y:S01]  /*2530*/  ULDC.64 UR4, c[0x0][0x308] ;  /* 0x0000c20000047ab9 */ /* 0x000fe20000000a00 */
[----:B------:R-:W-:Y:S01]  /*2540*/  LOP3.LUT R20, R20, 0xfffffffb, RZ, 0xc0, !PT ;  /* 0xfffffffb14147812 */ /* 0x000fe200078ec0ff */
[----:B------:R-:W-:Y:S01]  /*2550*/  IMAD R3, R123, R115, R8 ;  /* 0x000000737b037224 */ /* 0x000fe200078e0208 */
[----:B------:R-:W-:Y:S01]  /*2560*/  SHF.R.S32.HI R23, RZ, 0x1f, R22 ;  /* 0x0000001fff177819 */ /* 0x000fe20000011416 */
[----:B--2---:R-:W-:Y:S01]  /*2570*/  IMAD R10, R31, R108, RZ ;  /* 0x0000006c1f0a7224 */ /* 0x004fe200078e02ff */
[----:B------:R-:W-:Y:S01]  /*2580*/  SHF.L.U64.HI R131, R114, 0x7, R115 ;  /* 0x0000000772837819 */ /* 0x000fe20000010273 */
[----:B------:R-:W-:-:S02]  /*2590*/  IMAD.IADD R7, R7, 0x1, R3 ;  /* 0x0000000107077824 */ /* 0x000fc400078e0203 */
[----:B------:R-:W-:Y:S02]  /*25a0*/  IMAD R13, R220, R109, R10 ;  /* 0x0000006ddc0d7224 */ /* 0x000fe400078e020a */
[----:B----4-:R-:W-:-:S04]  /*25b0*/  IMAD.WIDE.U32 R4, R235, UR4, R6 ;  /* 0x00000004eb047c25 */ /* 0x010fc8000f8e0006 */
[----:B------:R-:W-:Y:S01]  /*25c0*/  IMAD R5, R235, UR5, R5 ;  /* 0x00000005eb057c24 */ /* 0x000fe2000f8e0205 */
[----:B------:R-:W-:Y:S01]  /*25d0*/  ULDC.64 UR4, c[0x0][0x310] ;  /* 0x0000c40000047ab9 */ /* 0x000fe20000000a00 */
[----:B------:R-:W-:-:S04]  /*25e0*/  IMAD.WIDE.U32 R110, R220, R108, R18 ;  /* 0x0000006cdc6e7225 */ /* 0x000fc800078e0012 */
[----:B------:R-:W-:Y:S01]  /*25f0*/  IMAD.WIDE.U32 R112, R220, R108, R22 ;  /* 0x0000006cdc707225 */ /* 0x000fe200078e0016 */
[----:B0-----:R-:W-:Y:S02]  /*2600*/  SHF.R.U32.HI R34, RZ, 0x7, R27 ;  /* 0x00000007ff227819 */ /* 0x001fe4000001161b */
[----:B------:R-:W-:Y:S01]  /*2610*/  IADD3 R111, R13, R111, RZ ;  /* 0x0000006f0d6f7210 */ /* 0x000fe20007ffe0ff */
[----:B------:R-:W-:Y:S01]  /*2620*/  VIADD R9, R27, 0xffffff80 ;  /* 0xffffff801b097836 */ /* 0x000fe20000000000 */
[----:B------:R-:W-:Y:S01]  /*2630*/  ISETP.NE.AND P6, PT, R34, 0x1, PT ;  /* 0x000000012200780c */ /* 0x000fe20003fc5270 */
[----:B------:R-:W-:Y:S02]  /*2640*/  IMAD.IADD R113, R113, 0x1, R13 ;  /* 0x0000000171717824 */ /* 0x000fe400078e020d */
[----:B---3--:R-:W-:Y:S01]  /*2650*/  IMAD.WIDE.U32 R106, R220, R102, R22 ;  /* 0x00000066dc6a7225 */ /* 0x008fe200078e0016 */
[----:B------:R-:W-:-:S03]  /*2660*/  SHF.R.S32.HI R8, RZ, 0x1f, R9 ;  /* 0x0000001fff087819 */ /* 0x000fc60000011409 */
[----:B------:R-:W-:Y:S01]  /*2670*/  IMAD.WIDE.U32 R104, R220, R102, R18 ;  /* 0x00000066dc687225 */ /* 0x000fe200078e0012 */
[----:B------:R-:W-:-:S03]  /*2680*/  LEA.HI R8, R8, R9, RZ, 0x2 ;  /* 0x0000000908087211 */ /* 0x000fc600078f10ff */
[----:B------:R-:W-:Y:S01]  /*2690*/  IMAD R25, R115, 0xa0, RZ ;  /* 0x000000a073197824 */ /* 0x000fe200078e02ff */
[--C-:B------:R-:W-:Y:S01]  /*26a0*/  SHF.R.S32.HI R127, RZ, 0x2, R8.reuse ;  /* 0x00000002ff7f7819 */ /* 0x100fe20000011408 */
[----:B------:R-:W-:Y:S01]  /*26b0*/  IMAD.SHL.U32 R132, R114, 0x80, RZ ;  /* 0x0000008072847824 */ /* 0x000fe200078e00ff */
[----:B------:R-:W-:Y:S01]  /*26c0*/  SHF.R.S32.HI R8, RZ, 0x1f, R8 ;  /* 0x0000001fff087819 */ /* 0x000fe20000011408 */
[----:B-----5:R-:W-:-:S03]  /*26d0*/  IMAD.WIDE.U32 R112, R146, R108, R112 ;  /* 0x0000006c92707225 */ /* 0x020fc600078e0070 */
[----:B------:R-:W-:Y:S01]  /*26e0*/  LEA.HI R8, R8, R127, RZ, 0x2 ;  /* 0x0000007f08087211 */ /* 0x000fe200078f10ff */
[----:B------:R-:W-:-:S03]  /*26f0*/  IMAD.WIDE.U32 R110, R146, R108, R110 ;  /* 0x0000006c926e7225 */ /* 0x000fc600078e006e */
[----:B------:R-:W-:Y:S01]  /*2700*/  LOP3.LUT R8, R8, 0xfffffffc, RZ, 0xc0, !PT ;  /* 0xfffffffc08087812 */ /* 0x000fe200078ec0ff */
[----:B------:R-:W-:Y:S02]  /*2710*/  VIADD R36, R220, 0x80 ;  /* 0x00000080dc247836 */ /* 0x000fe40000000000 */
[----:B------:R-:W-:Y:S02]  /*2720*/  IMAD R129, R109, 0xa0, RZ ;  /* 0x000000a06d817824 */ /* 0x000fe400078e02ff */
[----:B------:R-:W-:Y:S01]  /*2730*/  IMAD.IADD R127, R127, 0x1, -R8 ;  /* 0x000000017f7f7824 */ /* 0x000fe200078e0a08 */
[----:B------:R-:W-:Y:S01]  /*2740*/  SHF.R.S32.HI R147, RZ, 0x1f, R36 ;  /* 0x0000001fff937819 */ /* 0x000fe20000011424 */
[----:B------:R-:W-:Y:S02]  /*2750*/  VIADD R8, R18, 0x80 ;  /* 0x0000008012087836 */ /* 0x000fe40000000000 */
[----:B------:R-:W-:Y:S01]  /*2760*/  VIADD R163, R34, 0x8 ;  /* 0x0000000822a37836 */ /* 0x000fe20000000000 */
[----:B------:R-:W-:-:S02]  /*2770*/  SHF.R.S32.HI R3, RZ, 0x1f, R0 ;  /* 0x0000001fff037819 */ /* 0x000fc40000011400 */
[----:B------:R-:W-:Y:S02]  /*2780*/  SEL R21, R0, RZ, !P0 ;  /* 0x000000ff00157207 */ /* 0x000fe40004000000 */
[----:B------:R-:W-:Y:S01]  /*2790*/  SEL R12, R3, RZ, !P0 ;  /* 0x000000ff030c7207 */ /* 0x000fe20004000000 */
[----:B------:R-:W-:Y:S02]  /*27a0*/  IMAD R3, R31, R114, RZ ;  /* 0x000000721f037224 */ /* 0x000fe400078e02ff */
[----:B------:R-:W-:-:S04]  /*27b0*/  IMAD.WIDE.U32 R118, R21, UR4, R4 ;  /* 0x0000000415767c25 */ /* 0x000fc8000f8e0004 */
[----:B------:R-:W-:Y:S02]  /*27c0*/  IMAD R0, R12, UR4, RZ ;  /* 0x000000040c007c24 */ /* 0x000fe4000f8e02ff */
[----:B------:R-:W-:-:S04]  /*27d0*/  IMAD.WIDE.U32 R4, R220, R114, R18 ;  /* 0x00000072dc047225 */ /* 0x000fc800078e0012 */
[----:B------:R-:W-:Y:S01]  /*27e0*/  IMAD R9, R21, UR5, R0 ;  /* 0x0000000515097c24 */ /* 0x000fe2000f8e0200 */
[----:B------:R-:W-:Y:S05]  /*27f0*/  @!P6 WARPSYNC.ALL ;  /* 0x000000000000e948 */ /* 0x000fea0003800000 */
[----:B------:R-:W-:Y:S01]  /*2800*/  ULDC.64 UR4, c[0x0][0x330] ;  /* 0x0000cc0000047ab9 */ /* 0x000fe20000000a00 */
[----:B------:R-:W-:Y:S01]  /*2810*/  IADD3 R0, R18, 0x20, RZ ;  /* 0x0000002012007810 */ /* 0x000fe20007ffe0ff */
[C---:B------:R-:W-:Y:S01]  /*2820*/  IMAD.WIDE.U32 R116, R235.reuse, UR4, R18 ;  /* 0x00000004eb747c25 */ /* 0x040fe2000f8e0012 */
[----:B------:R-:W-:Y:S01]  /*2830*/  ULDC UR4, c[0x0][0x2f4] ;  /* 0x0000bd0000047ab9 */ /* 0x000fe20000000800 */
[----:B------:R-:W-:Y:S01]  /*2840*/  ULDC.64 UR6, c[0x0][0x338] ;  /* 0x0000ce0000067ab9 */ /* 0x000fe20000000a00 */
[----:B------:R-:W-:Y:S01]  /*2850*/  @!P6 BAR.SYNC.DEFER_BLOCKING 0x9, 0x100 ;  /* 0x024400000000eb1d */ /* 0x000fe20000010000 */
[----:B------:R-:W-:Y:S01]  /*2860*/  ISETP.GE.AND P1, PT, R0, UR4, PT ;  /* 0x0000000400007c0c */ /* 0x000fe2000bf26270 */
[----:B------:R-:W-:Y:S01]  /*2870*/  IMAD R11, R220, R115, R3 ;  /* 0x00000073dc0b7224 */ /* 0x000fe200078e0203 */
[----:B------:R-:W-:Y:S01]  /*2880*/  ISETP.GE.AND P0, PT, R18, UR4, PT ;  /* 0x0000000412007c0c */ /* 0x000fe2000bf06270 */
[----:B------:R-:W-:Y:S01]  /*2890*/  IMAD R117, R235, UR5, R117 ;  /* 0x00000005eb757c24 */ /* 0x000fe2000f8e0275 */
[----:B------:R-:W-:Y:S01]  /*28a0*/  SEL R7, RZ, 0xffffffff, P1 ;  /* 0xffffffffff077807 */ /* 0x000fe20000800000 */
[----:B------:R-:W-:Y:S01]  /*28b0*/  IMAD.WIDE.U32 R114, R114, 0xa0, RZ ;  /* 0x000000a072727825 */ /* 0x000fe200078e00ff */
[----:B------:R-:W-:-:S02]  /*28c0*/  SEL R6, RZ, 0x1, P0 ;  /* 0x00000001ff067807 */ /* 0x000fc40000000000 */
[----:B------:R-:W-:Y:S01]  /*28d0*/  LOP3.LUT P0, RZ, R127, 0x2, RZ, 0xc0, !PT ;  /* 0x000000027fff7812 */ /* 0x000fe2000780c0ff */
[----:B------:R-:W-:Y:S01]  /*28e0*/  IMAD.SHL.U32 R7, R7, 0x2, RZ ;  /* 0x0000000207077824 */ /* 0x000fe200078e00ff */
[----:B------:R-:W-:Y:S01]  /*28f0*/  IADD3 R3, P1, R118, R4, RZ ;  /* 0x0000000476037210 */ /* 0x000fe20007f3e0ff */
[----:B------:R-:W-:Y:S02]  /*2900*/  IMAD.IADD R4, R119, 0x1, R9 ;  /* 0x0000000177047824 */ /* 0x000fe400078e0209 */
[----:B------:R-:W-:Y:S01]  /*2910*/  IMAD.WIDE.U32 R116, R21, UR6, R116 ;  /* 0x0000000615747c25 */ /* 0x000fe2000f8e0074 */
[----:B------:R-:W-:Y:S02]  /*2920*/  LOP3.LUT R9, R7, 0x2, R6, 0xe2, !PT ;  /* 0x0000000207097812 */ /* 0x000fe400078ee206 */
[----:B------:R-:W-:Y:S01]  /*2930*/  IADD3.X R5, R4, R5, R11, P1, !PT ;  /* 0x0000000504057210 */ /* 0x000fe20000ffe40b */
[C---:B------:R-:W-:Y:S02]  /*2940*/  VIADD R6, R18.reuse, 0x40 ;  /* 0x0000004012067836 */ /* 0x040fe40000000000 */
[----:B------:R-:W-:-:S02]  /*2950*/  VIADD R7, R18, 0x60 ;  /* 0x0000006012077836 */ /* 0x000fc40000000000 */
[----:B------:R-:W-:Y:S01]  /*2960*/  @P0 LOP3.LUT R20, R20, 0x4, RZ, 0xfc, !PT ;  /* 0x0000000414140812 */ /* 0x000fe200078efcff */
[----:B------:R-:W-:Y:S01]  /*2970*/  IMAD.IADD R128, R115, 0x1, R25 ;  /* 0x0000000173807824 */ /* 0x000fe200078e0219 */
[----:B------:R-:W-:Y:S02]  /*2980*/  ISETP.GE.AND P0, PT, R6, UR4, PT ;  /* 0x0000000406007c0c */ /* 0x000fe4000bf06270 */
[----:B------:R-:W-:Y:S02]  /*2990*/  ISETP.GE.AND P1, PT, R7, UR4, PT ;  /* 0x0000000407007c0c */ /* 0x000fe4000bf26270 */
[----:B------:R-:W-:Y:S02]  /*29a0*/  SEL R10, RZ, 0x4, P0 ;  /* 0x00000004ff0a7807 */ /* 0x000fe40000000000 */
[----:B------:R-:W-:Y:S02]  /*29b0*/  SEL R11, RZ, 0x8, P1 ;  /* 0x00000008ff0b7807 */ /* 0x000fe40000800000 */
[----:B------:R-:W-:-:S02]  /*29c0*/  ISETP.GE.AND P0, PT, R8, UR4, PT ;  /* 0x0000000408007c0c */ /* 0x000fc4000bf06270 */
[----:B------:R-:W-:Y:S01]  /*29d0*/  LOP3.LUT R9, R11, R9, R10, 0xfe, !PT ;  /* 0x000000090b097212 */ /* 0x000fe200078efe0a */
[----:B------:R-:W-:Y:S01]  /*29e0*/  IMAD R11, R12, UR6, RZ ;  /* 0x000000060c0b7c24 */ /* 0x000fe2000f8e02ff */
[----:B------:R-:W-:Y:S02]  /*29f0*/  SEL R10, RZ, 0x10, P0 ;  /* 0x00000010ff0a7807 */ /* 0x000fe40000000000 */
[-C--:B-1----:R-:W-:Y:S01]  /*2a00*/  ISETP.GE.AND P0, PT, R18, R121.reuse, PT ;  /* 0x000000791200720c */ /* 0x082fe20003f06270 */
[----:B------:R-:W-:Y:S01]  /*2a10*/  IMAD R33, R21, UR7, R11 ;  /* 0x0000000715217c24 */ /* 0x000fe2000f8e020b */
[----:B------:R-:W-:Y:S01]  /*2a20*/  LOP3.LUT R35, R9, R10, RZ, 0xfc, !PT ;  /* 0x0000000a09237212 */ /* 0x000fe200078efcff */
[----:B------:R-:W-:Y:S01]  /*2a30*/  IMAD R9, R31, R102, RZ ;  /* 0x000000661f097224 */ /* 0x000fe200078e02ff */
[-C--:B------:R-:W-:Y:S01]  /*2a40*/  ISETP.GE.AND P2, PT, R6, R121.reuse, PT ;  /* 0x000000790600720c */ /* 0x080fe20003f46270 */
[----:B------:R-:W-:Y:S01]  /*2a50*/  IMAD.IADD R33, R117, 0x1, R33 ;  /* 0x0000000175217824 */ /* 0x000fe200078e0221 */
[----:B------:R-:W-:Y:S01]  /*2a60*/  ISETP.GE.AND P1, PT, R0, R121, PT ;  /* 0x000000790000720c */ /* 0x000fe20003f26270 */
[----:B------:R-:W-:Y:S01]  /*2a70*/  IMAD R13, R220, R103, R9 ;  /* 0x00000067dc0d7224 */ /* 0x000fe200078e0209 */
[----:B------:R-:W-:-:S02]  /*2a80*/  SEL R9, R121, RZ, P0 ;  /* 0x000000ff79097207 */ /* 0x000fc40000000000 */
[----:B------:R-:W-:Y:S01]  /*2a90*/  SEL R11, R121, RZ, P1 ;  /* 0x000000ff790b7207 */ /* 0x000fe20000800000 */
[----:B------:R-:W-:Y:S01]  /*2aa0*/  IMAD.IADD R107, R107, 0x1, R13 ;  /* 0x000000016b6b7824 */ /* 0x000fe200078e020d */
[----:B------:R-:W-:Y:S01]  /*2ab0*/  LOP3.LUT R20, R20, 0xfffffffe, RZ, 0xc0, !PT ;  /* 0xfffffffe14147812 */ /* 0x000fe200078ec0ff */
[----:B------:R-:W-:Y:S01]  /*2ac0*/  IMAD.IADD R9, R18, 0x1, R9 ;  /* 0x0000000112097824 */ /* 0x000fe200078e0209 */
[----:B------:R-:W-:Y:S01]  /*2ad0*/  LOP3.LUT R34, R35, 0x1, RZ, 0xc0, !PT ;  /* 0x0000000123227812 */ /* 0x000fe200078ec0ff */
[----:B------:R-:W-:Y:S02]  /*2ae0*/  IMAD.IADD R11, R0, 0x1, R11 ;  /* 0x00000001000b7824 */ /* 0x000fe400078e020b */
[----:B------:R-:W-:Y:S01]  /*2af0*/  IMAD.IADD R105, R13, 0x1, R105 ;  /* 0x000000010d697824 */ /* 0x000fe200078e0269 */
[----:B------:R-:W-:Y:S01]  /*2b00*/  @P2 LOP3.LUT R20, R20, 0x1, RZ, 0xfc, !PT ;  /* 0x0000000114142812 */ /* 0x000fe200078efcff */
[----:B------:R-:W-:Y:S01]  /*2b10*/  IMAD.WIDE.U32 R106, R146, R102, R106 ;  /* 0x00000066926a7225 */ /* 0x000fe200078e006a */
[----:B------:R-:W-:-:S02]  /*2b20*/  SEL R13, R121, RZ, P2 ;  /* 0x000000ff790d7207 */ /* 0x000fc40001000000 */
[----:B------:R-:W-:Y:S01]  /*2b30*/  SHF.R.S32.HI R10, RZ, 0x1f, R9 ;  /* 0x0000001fff0a7819 */ /* 0x000fe20000011409 */
[----:B------:R0:W-:Y:S01]  /*2b40*/  STL [R1+0x8], R20 ;  /* 0x0000081401007387 */ /* 0x0001e20000100800 */
[----:B------:R-:W-:Y:S01]  /*2b50*/  SHF.R.S32.HI R12, RZ, 0x1f, R11 ;  /* 0x0000001fff0c7819 */ /* 0x000fe2000001140b */
[----:B------:R-:W-:Y:S01]  /*2b60*/  IMAD.WIDE.U32 R104, R146, R102, R104 ;  /* 0x0000006692687225 */ /* 0x000fe200078e0068 */
[CC--:B------:R-:W-:Y:S02]  /*2b70*/  LEA.HI R26, R10.reuse, R9.reuse, RZ, 0x4 ;  /* 0x000000090a1a7211 */ /* 0x0c0fe400078f20ff */
[----:B------:R-:W-:Y:S01]  /*2b80*/  LEA.HI R10, R10, R9, RZ, 0x6 ;  /* 0x000000090a0a7211 */ /* 0x000fe200078f30ff */
[----:B------:R-:W-:Y:S01]  /*2b90*/  IMAD.SHL.U32 R121, R121, 0x2, RZ ;  /* 0x0000000279797824 */ /* 0x000fe200078e00ff */
[CC--:B------:R-:W-:Y:S02]  /*2ba0*/  LEA.HI R28, R12.reuse, R11.reuse, RZ, 0x4 ;  /* 0x0000000b0c1c7211 */ /* 0x0c0fe400078f20ff */
[----:B------:R-:W-:Y:S01]  /*2bb0*/  LEA.HI R11, R12, R11, RZ, 0x6 ;  /* 0x0000000b0c0b7211 */ /* 0x000fe200078f30ff */
[----:B0-----:R-:W-:Y:S01]  /*2bc0*/  IMAD.IADD R20, R6, 0x1, R13 ;  /* 0x0000000106147824 */ /* 0x001fe200078e020d */
[----:B------:R-:W-:-:S02]  /*2bd0*/  SHF.R.U32.HI R9, RZ, 0x3, R231 ;  /* 0x00000003ff097819 */ /* 0x000fc400000116e7 */
[----:B------:R-:W-:Y:S02]  /*2be0*/  SHF.R.S32.HI R10, RZ, 0x6, R10 ;  /* 0x00000006ff0a7819 */ /* 0x000fe4000001140a */
[----:B------:R-:W-:Y:S02]  /*2bf0*/  LOP3.LUT R14, R231, 0x30, R26, 0xf8, !PT ;  /* 0x00000030e70e7812 */ /* 0x000fe400078ef81a */
[----:B------:R-:W-:Y:S01]  /*2c00*/  SHF.R.S32.HI R21, RZ, 0x1f, R20 ;  /* 0x0000001fff157819 */ /* 0x000fe20000011414 */
[C---:B------:R-:W-:Y:S01]  /*2c10*/  IMAD R143, R10.reuse, 0x2800, R232 ;  /* 0x000028000a8f7824 */ /* 0x040fe200078e02e8 */
[----:B------:R-:W-:Y:S01]  /*2c20*/  SHF.R.S32.HI R12, RZ, 0x6, R11 ;  /* 0x00000006ff0c7819 */ /* 0x000fe2000001140b */
[--C-:B------:R-:W-:Y:S01]  /*2c30*/  IMAD R145, R10, 0x2800, R229.reuse ;  /* 0x000028000a917824 */ /* 0x100fe200078e02e5 */
[----:B------:R-:W-:Y:S02]  /*2c40*/  LOP3.LUT R11, R227, 0x30, R26, 0xf8, !PT ;  /* 0x00000030e30b7812 */ /* 0x000fe400078ef81a */
[----:B------:R-:W-:Y:S01]  /*2c50*/  LOP3.LUT R14, R14, R9, RZ, 0x3c, !PT ;  /* 0x000000090e0e7212 */ /* 0x000fe200078e3cff */
[C---:B------:R-:W-:Y:S01]  /*2c60*/  IMAD R144, R12.reuse, 0x2800, R229 ;  /* 0x000028000c907824 */ /* 0x040fe200078e02e5 */
[-C--:B------:R-:W-:Y:S01]  /*2c70*/  LEA.HI R30, R21, R20.reuse, RZ, 0x4 ;  /* 0x00000014151e7211 */ /* 0x080fe200078f20ff */
[----:B------:R-:W-:Y:S01]  /*2c80*/  IMAD R135, R12, 0x2800, R232 ;  /* 0x000028000c877824 */ /* 0x000fe200078e02e8 */
[----:B------:R-:W-:Y:S01]  /*2c90*/  LOP3.LUT R13, R227, 0x30, R28, 0xf8, !PT ;  /* 0x00000030e30d7812 */ /* 0x000fe200078ef81c */
[----:B------:R-:W-:Y:S01]  /*2ca0*/  IMAD.IADD R143, R143, 0x1, R14 ;  /* 0x000000018f8f7824 */ /* 0x000fe200078e020e */
[----:B------:R-:W-:-:S02]  /*2cb0*/  LEA.HI R20, R21, R20, RZ, 0x6 ;  /* 0x0000001415147211 */ /* 0x000fc400078f30ff */
[-C--:B------:R-:W-:Y:S02]  /*2cc0*/  LOP3.LUT R10, R11, R228.reuse, RZ, 0x3c, !PT ;  /* 0x000000e40b0a7212 */ /* 0x080fe400078e3cff */
[----:B------:R-:W-:Y:S02]  /*2cd0*/  LOP3.LUT R13, R13, R228, RZ, 0x3c, !PT ;  /* 0x000000e40d0d7212 */ /* 0x000fe400078e3cff */
[----:B------:R-:W-:Y:S01]  /*2ce0*/  SHF.R.S32.HI R20, RZ, 0x6, R20 ;  /* 0x00000006ff147819 */ /* 0x000fe20000011414 */
[----:B------:R-:W-:Y:S01]  /*2cf0*/  IMAD.IADD R145, R145, 0x1, R10 ;  /* 0x0000000191917824 */ /* 0x000fe200078e020a */
[C---:B------:R-:W-:Y:S02]  /*2d00*/  LOP3.LUT R14, R231.reuse, 0x30, R30, 0xf8, !PT ;  /* 0x00000030e70e7812 */ /* 0x040fe400078ef81e */
[----:B------:R-:W-:Y:S01]  /*2d10*/  IADD3 R144, R144, R13, RZ ;  /* 0x0000000d90907210 */ /* 0x000fe20007ffe0ff */
[C---:B------:R-:W-:Y:S01]  /*2d20*/  IMAD R134, R20.reuse, 0x2800, R232 ;  /* 0x0000280014867824 */ /* 0x040fe200078e02e8 */
[----:B------:R-:W-:Y:S01]  /*2d30*/  LOP3.LUT R10, R231, 0x30, R28, 0xf8, !PT ;  /* 0x00000030e70a7812 */ /* 0x000fe200078ef81c */
[----:B------:R-:W-:Y:S01]  /*2d40*/  IMAD R142, R20, 0x2800, R229 ;  /* 0x00002800148e7824 */ /* 0x000fe200078e02e5 */
[----:B------:R-:W-:Y:S01]  /*2d50*/  LOP3.LUT R13, R14, R9, RZ, 0x3c, !PT ;  /* 0x000000090e0d7212 */ /* 0x000fe200078e3cff */
[----:B------:R-:W-:Y:S01]  /*2d60*/  IMAD.SHL.U32 R14, R102, 0x80, RZ ;  /* 0x00000080660e7824 */ /* 0x000fe200078e00ff */
[----:B------:R-:W-:-:S02]  /*2d70*/  SHF.R.S32.HI R21, RZ, 0x1f, R146 ;  /* 0x0000001fff157819 */ /* 0x000fc40000011492 */
[----:B------:R-:W-:Y:S01]  /*2d80*/  IADD3 R12, R18, 0xa0, RZ ;  /* 0x000000a0120c7810 */ /* 0x000fe20007ffe0ff */
[----:B------:R-:W-:Y:S01]  /*2d90*/  IMAD.IADD R134, R134, 0x1, R13 ;  /* 0x0000000186867824 */ /* 0x000fe200078e020d */
[----:B------:R-:W-:Y:S01]  /*2da0*/  LOP3.LUT R10, R10, R9, RZ, 0x3c, !PT ;  /* 0x000000090a0a7212 */ /* 0x000fe200078e3cff */
[----:B------:R-:W-:Y:S01]  /*2db0*/  IMAD R13, R21, R102, RZ ;  /* 0x00000066150d7224 */ /* 0x000fe200078e02ff */
[----:B------:R-:W-:Y:S02]  /*2dc0*/  LOP3.LUT R11, R227, 0x30, R30, 0xf8, !PT ;  /* 0x00000030e30b7812 */ /* 0x000fe400078ef81e */
[----:B------:R-:W-:Y:S01]  /*2dd0*/  ISETP.GE.AND P2, PT, R12, UR4, PT ;  /* 0x000000040c007c0c */ /* 0x000fe2000bf46270 */
[----:B------:R-:W-:Y:S01]  /*2de0*/  IMAD.IADD R135, R135, 0x1, R10 ;  /* 0x0000000187877824 */ /* 0x000fe200078e020a */
[----:B------:R-:W-:Y:S01]  /*2df0*/  LOP3.LUT R11, R11, R228, RZ, 0x3c, !PT ;  /* 0x000000e40b0b7212 */ /* 0x000fe200078e3cff */
[----:B------:R-:W-:Y:S01]  /*2e00*/  IMAD R10, R21, R108, RZ ;  /* 0x0000006c150a7224 */ /* 0x000fe200078e02ff */
[----:B------:R-:W-:Y:S01]  /*2e10*/  SEL R32, RZ, 0x20, P2 ;  /* 0x00000020ff207807 */ /* 0x000fe20001000000 */
[----:B------:R-:W-:Y:S01]  /*2e20*/  IMAD R29, R146, R103, R13 ;  /* 0x00000067921d7224 */ /* 0x000fe200078e020d */
[----:B------:R-:W-:Y:S01]  /*2e30*/  SHF.L.U64.HI R13, R102, 0x7, R103 ;  /* 0x00000007660d7819 */ /* 0x000fe20000010267 */
[----:B------:R-:W-:Y:S01]  /*2e40*/  IMAD R21, R103, 0xa0, RZ ;  /* 0x000000a067157824 */ /* 0x000fe200078e02ff */
[----:B------:R-:W-:Y:S01]  /*2e50*/  IADD3 R122, P2, R220, R123, RZ ;  /* 0x0000007bdc7a7210 */ /* 0x000fe20007f5e0ff */
[----:B------:R-:W-:Y:S01]  /*2e60*/  IMAD.WIDE.U32 R102, R102, 0xa0, RZ ;  /* 0x000000a066667825 */ /* 0x000fe200078e00ff */
[----:B------:R-:W-:-:S02]  /*2e70*/  SHF.R.S32.HI R120, RZ, 0x4, R26 ;  /* 0x00000004ff787819 */ /* 0x000fc4000001141a */
[----:B------:R-:W-:Y:S01]  /*2e80*/  LOP3.LUT R39, R35, R32, RZ, 0xfc, !PT ;  /* 0x0000002023277212 */ /* 0x000fe200078efcff */
[----:B------:R-:W-:Y:S01]  /*2e90*/  IMAD R27, R146, R109, R10 ;  /* 0x0000006d921b7224 */ /* 0x000fe200078e020a */
[----:B------:R-:W-:Y:S01]  /*2ea0*/  SHF.L.U64.HI R10, R108, 0x7, R109 ;  /* 0x000000076c0a7819 */ /* 0x000fe2000001026d */
[----:B------:R-:W-:Y:S01]  /*2eb0*/  IMAD.IADD R142, R142, 0x1, R11 ;  /* 0x000000018e8e7824 */ /* 0x000fe200078e020b */
[----:B------:R-:W-:Y:S01]  /*2ec0*/  LOP3.LUT R26, R26, 0xfffffff0, RZ, 0xc0, !PT ;  /* 0xfffffff01a1a7812 */ /* 0x000fe200078ec0ff */
[C---:B------:R-:W-:Y:S01]  /*2ed0*/  IMAD.SHL.U32 R11, R108.reuse, 0x80, RZ ;  /* 0x000000806c0b7824 */ /* 0x040fe200078e00ff */
[----:B------:R-:W-:Y:S01]  /*2ee0*/  SHF.R.S32.HI R101, RZ, 0x4, R28 ;  /* 0x00000004ff657819 */ /* 0x000fe2000001141c */
[----:B------:R-:W-:Y:S01]  /*2ef0*/  IMAD.X R123, R31, 0x1, R15, P2 ;  /* 0x000000011f7b7824 */ /* 0x000fe200010e060f */
[----:B------:R-:W-:Y:S01]  /*2f00*/  LOP3.LUT R35, R39, 0x2, RZ, 0xc0, !PT ;  /* 0x0000000227237812 */ /* 0x000fe200078ec0ff */
[----:B------:R-:W-:Y:S01]  /*2f10*/  IMAD.IADD R130, R103, 0x1, R21 ;  /* 0x0000000167827824 */ /* 0x000fe200078e0215 */
[C---:B------:R-:W-:Y:S01]  /*2f20*/  LOP3.LUT R36, R39.reuse, 0x4, RZ, 0xc0, !PT ;  /* 0x0000000427247812 */ /* 0x040fe200078ec0ff */
[----:B------:R-:W-:Y:S01]  /*2f30*/  IMAD.WIDE.U32 R108, R108, 0xa0, RZ ;  /* 0x000000a06c6c7825 */ /* 0x000fe200078e00ff */
[----:B------:R-:W-:-:S02]  /*2f40*/  LOP3.LUT R37, R39, 0x8, RZ, 0xc0, !PT ;  /* 0x0000000827257812 */ /* 0x000fc400078ec0ff */
[----:B------:R-:W-:Y:S01]  /*2f50*/  LOP3.LUT R38, R39, 0x10, RZ, 0xc0, !PT ;  /* 0x0000001027267812 */ /* 0x000fe200078ec0ff */
[----:B------:R-:W-:Y:S01]  /*2f60*/  IMAD.IADD R15, R113, 0x1, R27 ;  /* 0x00000001710f7824 */ /* 0x000fe200078e021b */
[----:B------:R-:W-:Y:S01]  /*2f70*/  IADD3 R129, R109, R129, RZ ;  /* 0x000000816d817210 */ /* 0x000fe20007ffe0ff */
[----:B------:R-:W-:Y:S01]  /*2f80*/  IMAD.IADD R20, R27, 0x1, R111 ;  /* 0x000000011b147824 */ /* 0x000fe200078e026f */
[----:B------:R-:W-:Y:S01]  /*2f90*/  LOP3.LUT R27, R28, 0xfffffff0, RZ, 0xc0, !PT ;  /* 0xfffffff01c1b7812 */ /* 0x000fe200078ec0ff */
[----:B------:R-:W-:Y:S01]  /*2fa0*/  IMAD.IADD R21, R107, 0x1, R29 ;  /* 0x000000016b157824 */ /* 0x000fe200078e021d */
[----:B------:R-:W-:Y:S01]  /*2fb0*/  SHF.R.S32.HI R28, RZ, 0x4, R30 ;  /* 0x00000004ff1c7819 */ /* 0x000fe2000001141e */
[----:B------:R-:W-:Y:S01]  /*2fc0*/  IMAD.IADD R25, R29, 0x1, R105 ;  /* 0x000000011d197824 */ /* 0x000fe200078e0269 */
[----:B------:R-:W-:Y:S02]  /*2fd0*/  LOP3.LUT R29, R30, 0xfffffff0, RZ, 0xc0, !PT ;  /* 0xfffffff01e1d7812 */ /* 0x000fe400078ec0ff */
[----:B------:R-:W-:-:S02]  /*2fe0*/  SHF.R.S32.HI R30, RZ, 0x1f, R26 ;  /* 0x0000001fff1e7819 */ /* 0x000fc4000001141a */
[----:B------:R-:W-:Y:S02]  /*2ff0*/  SHF.R.S32.HI R31, RZ, 0x1f, R27 ;  /* 0x0000001fff1f7819 */ /* 0x000fe4000001141b */
[----:B------:R-:W-:Y:S02]  /*3000*/  SHF.R.S32.HI R32, RZ, 0x1f, R29 ;  /* 0x0000001fff207819 */ /* 0x000fe4000001141d */
[----:B------:R-:W-:-:S07]  /*3010*/  LOP3.LUT R39, R39, 0x20, RZ, 0xc0, !PT ;  /* 0x0000002027277812 */ /* 0x000fce00078ec0ff */
.L_x_3572:
[----:B------:R-:W2:Y:S01]  /*3020*/  LDL.LU R42, [R1+0x8] ;  /* 0x00000800012a7983 */ /* 0x000ea20000300800 */
[----:B0-----:R-:W0:Y:S01]  /*3030*/  LDC.64 R124, c[0x0][0x2e8] ;  /* 0x0000ba00ff7c7b82 */ /* 0x001e220000000a00 */
[----:B------:R-:W-:Y:S01]  /*3040*/  IADD3 R47, R24, -0x1, RZ ;  /* 0xffffffff182f7810 */ /* 0x000fe20007ffe0ff */
[----:B------:R-:W-:Y:S05]  /*3050*/  YIELD ;  /* 0x0000000000007946 */ /* 0x000fea0003800000 */
[----:B------:R-:W-:Y:S01]  /*3060*/  SHF.R.S32.HI R44, RZ, 0x1f, R47 ;  /* 0x0000001fff2c7819 */ /* 0x000fe2000001142f */
[-C--:B------:R-:W-:Y:S01]  /*3070*/  IMAD R41, R128, R47.reuse, RZ ;  /* 0x0000002f80297224 */ /* 0x080fe200078e02ff */
[----:B------:R-:W1:Y:S01]  /*3080*/  LDC R133, c[0x0][0x3f4] ;  /* 0x0000fd00ff857b82 */ /* 0x000e620000000800 */
[----:B------:R-:W-:Y:S01]  /*3090*/  IMAD.WIDE.U32 R136, R114, R47, RZ ;  /* 0x0000002f72887225 */ /* 0x000fe200078e00ff */
[----:B------:R-:W-:Y:S01]  /*30a0*/  LOP3.LUT P4, RZ, R127, 0x2, RZ, 0xc0, !PT ;  /* 0x000000027fff7812 */ /* 0x000fe2000788c0ff */
[----:B------:R-:W-:Y:S02]  /*30b0*/  BSSY B0, `(.L_x_3473) ;  /* 0x0000d0b000007945 */ /* 0x000fe40003800000 */
[----:B------:R-:W-:Y:S01]  /*30c0*/  IMAD R41, R44, R114, R41 ;  /* 0x000000722c297224 */ /* 0x000fe200078e0229 */
[----:B------:R-:W-:-:S03]  /*30d0*/  IADD3 R49, P2, P3, R3, R136, R132 ;  /* 0x0000008803317210 */ /* 0x000fc60007b5e084 */
[----:B------:R-:W-:Y:S02]  /*30e0*/  IMAD.IADD R96, R137, 0x1, R41 ;  /* 0x0000000189607824 */ /* 0x000fe400078e0229 */
[----:B------:R-:W-:-:S03]  /*30f0*/  IMAD R41, R17, 0x7800, R236 ;  /* 0x0000780011297824 */ /* 0x000fc600078e02ec */
[----:B------:R-:W-:Y:S01]  /*3100*/  IADD3.X R24, R5, R96, R131, P2, P3 ;  /* 0x0000006005187210 */ /* 0x000fe200017e6483 */
[C---:B------:R-:W-:Y:S01]  /*3110*/  VIADD R43, R41.reuse, 0x20 ;  /* 0x00000020292b7836 */ /* 0x040fe20000000000 */
[-C--:B0-----:R-:W-:Y:S01]  /*3120*/  IADD3 R50, P2, P3, R136, R124.reuse, R3 ;  /* 0x0000007c88327210 */ /* 0x081fe20007b5e003 */
[----:B------:R-:W-:Y:S02]  /*3130*/  @P4 VIADD R43, R41, 0xffffffe0 ;  /* 0xffffffe0292b4836 */ /* 0x000fe40000000000 */
[----:B------:R-:W-:Y:S01]  /*3140*/  IMAD.IADD R40, R16, 0x1, R41 ;  /* 0x0000000110287824 */ /* 0x000fe200078e0229 */
[----:B------:R-:W-:Y:S02]  /*3150*/  IADD3.X R51, R96, R125, R5, P2, P3 ;  /* 0x0000007d60337210 */ /* 0x000fe400017e6405 */
[----:B------:R-:W-:Y:S02]  /*3160*/  IADD3 R48, P2, R49, R124, RZ ;  /* 0x0000007c31307210 */ /* 0x000fe40007f5e0ff */
[----:B------:R-:W-:-:S03]  /*3170*/  IADD3 R41, R16, R43, RZ ;  /* 0x0000002b10297210 */ /* 0x000fc60007ffe0ff */
[----:B------:R-:W-:Y:S01]  /*3180*/  IMAD.X R49, R24, 0x1, R125, P2 ;  /* 0x0000000118317824 */ /* 0x000fe200010e067d */
[----:B------:R-:W-:Y:S01]  /*3190*/  ISETP.GT.AND P2, PT, R47, R126, PT ;  /* 0x0000007e2f00720c */ /* 0x000fe20003f44270 */
[----:B------:R-:W-:Y:S01]  /*31a0*/  IMAD.MOV.U32 R24, RZ, RZ, R47 ;  /* 0x000000ffff187224 */ /* 0x000fe200078e002f */
[----:B--2---:R-:W-:-:S11]  /*31b0*/  LOP3.LUT R42, R42, 0xfffffffd, RZ, 0xc0, !PT ;  /* 0xfffffffd2a2a7812 */ /* 0x004fd600078ec0ff */
[----:B------:R-:W-:Y:S02]  /*31c0*/  @P2 LOP3.LUT R42, R42, 0x2, RZ, 0xfc, !PT ;  /* 0x000000022a2a2812 */ /* 0x000fe400078efcff */
[----:B-1----:R-:W-:-:S03]  /*31d0*/  ISETP.GE.AND P2, PT, R133, 0x1, PT ;  /* 0x000000018500780c */ /* 0x002fc60003f46270 */
[----:B------:R0:W-:Y:S10]  /*31e0*/  STL [R1+0x8], R42 ;  /* 0x0000082a01007387 */ /* 0x0001f40000100800 */
[----:B0-----:R-:W-:Y:S05]  /*31f0*/  @!P2 BRA `(.L_x_3474) ;  /* 0x000000c800fca947 */ /* 0x001fea0003800000 */
[----:B------:R-:W-:Y:S01]  /*3200*/  ULDC.U8 UR4, c[0x0][0x410] ;  /* 0x0001040000047ab9 */ /* 0x000fe20000000000 */
[-C--:B------:R-:W-:Y:S01]  /*3210*/  IMAD R43, R129, R47.reuse, RZ ;  /* 0x0000002f812b7224 */ /* 0x080fe200078e02ff */
[----:B------:R-:W-:Y:S01]  /*3220*/  ISETP.NE.AND P2, PT, RZ, UR4, PT ;  /* 0x00000004ff007c0c */ /* 0x000fe2000bf45270 */
[-C--:B------:R-:W-:Y:S02]  /*3230*/  IMAD R45, R130, R47.reuse, RZ ;  /* 0x0000002f822d7224 */ /* 0x080fe400078e02ff */
[----:B------:R-:W-:Y:S02]  /*3240*/  IMAD R42, R24, -0xa0, R2 ;  /* 0xffffff60182a7824 */ /* 0x000fe400078e0202 */
[----:B------:R-:W-:Y:S02]  /*3250*/  IMAD R43, R44, R108, R43 ;  /* 0x0000006c2c2b7224 */ /* 0x000fe400078e022b */
[----:B------:R-:W-:Y:S01]  /*3260*/  IMAD.WIDE.U32 R94, R108, R47, RZ ;  /* 0x0000002f6c5e7225 */ /* 0x000fe200078e00ff */
[----:B------:R-:W-:-:S03]  /*3270*/  VIMNMX R42, R42, 0xa0, PT ;  /* 0x000000a02a2a7848 */ /* 0x000fc60003fe0100 */
[----:B------:R-:W-:Y:S02]  /*3280*/  IMAD R45, R44, R102, R45 ;  /* 0x000000662c2d7224 */ /* 0x000fe400078e022d */
        /* <DEDUP_REMOVED lines=67> */
.L_x_3477:
[----:B------:R-:W-:Y:S05]  /*36c0*/  BSYNC B1 ;  /* 0x0000000000017941 */ /* 0x000fea0003800000 */
.L_x_3476:
[----:B0-----:R-:W-:Y:S01]  /*36d0*/  VIADD R44, R220, 0x80 ;  /* 0x00000080dc2c7836 */ /* 0x001fe20000000000 */
[----:B------:R-:W-:Y:S01]  /*36e0*/  BSSY B1, `(.L_x_3478) ;  /* 0x000002d000017945 */ /* 0x000fe20003800000 */
[----:B-----5:R-:W-:Y:S02]  /*36f0*/  IMAD.MOV.U32 R150, RZ, RZ, R76 ;  /* 0x000000ffff967224 */ /* 0x020fe400078e004c */
[----:B------:R-:W-:Y:S01]  /*3700*/  IMAD.MOV.U32 R155, RZ, RZ, R80 ;  /* 0x000000ffff9b7224 */ /* 0x000fe200078e0050 */
        /* <DEDUP_REMOVED lines=42> */
.L_x_3479:
[----:B------:R-:W-:Y:S05]  /*39b0*/  BSYNC B1 ;  /* 0x0000000000017941 */ /* 0x000fea0003800000 */
.L_x_3478:
[----:B------:R-:W-:Y:S01]  /*39c0*/  UISETP.NE.AND UP0, UPT, UR53, 0x3, UPT ;  /* 0x000000033500788c */ /* 0x000fe2000bf05270 */
[----:B------:R-:W-:Y:S01]  /*39d0*/  IMAD.MOV.U32 R161, RZ, RZ, R84 ;  /* 0x000000ffffa17224 */ /* 0x000fe200078e0054 */
[----:B------:R-:W-:Y:S01]  /*39e0*/  MOV R164, R88 ;  /* 0x0000005800a47202 */ /* 0x000fe20000000f00 */
[----:B------:R-:W-:Y:S01]  /*39f0*/  IMAD.MOV.U32 R166, RZ, RZ, R96 ;  /* 0x000000ffffa67224 */ /* 0x000fe200078e0060 */
[----:B------:R-:W-:Y:S01]  /*3a00*/  MOV R167, R98 ;  /* 0x0000006200a77202 */ /* 0x000fe20000000f00 */
[----:B------:R-:W-:Y:S01]  /*3a10*/  IMAD.MOV.U32 R168, RZ, RZ, R124 ;  /* 0x000000ffffa87224 */ /* 0x000fe200078e007c */
[----:B------:R-:W-:Y:S01]  /*3a20*/  PLOP3.LUT P2, PT, PT, PT, UP0, 0x80, 0x0 ;  /* 0x000000000000781c */ /* 0x000fe20003f4f008 */
[----:B------:R-:W-:Y:S01]  /*3a30*/  IMAD.MOV.U32 R159, RZ, RZ, R78 ;  /* 0x000000ffff9f7224 */ /* 0x000fe200078e004e */
[----:B-----5:R-:W-:Y:S01]  /*3a40*/  MOV R156, R72 ;  /* 0x00000048009c7202 */ /* 0x020fe20000000f00 */
        /* <DEDUP_REMOVED lines=17> */
.L_x_3480:
[----:B------:R-:W-:Y:S01]  /*3b60*/  LEA R43, R17, R16, 0x3 ;  /* 0x00000010112b7211 */ /* 0x000fe200078e18ff */
[----:B------:R-:W-:Y:S01]  /*3b70*/  BSSY B1, `(.L_x_3481) ;  /* 0x0000004000017945 */ /* 0x000fe20003800000 */
[----:B------:R-:W-:-:S04]  /*3b80*/  SHF.L.U32 R100, R221, 0x1f, RZ ;  /* 0x0000001fdd647819 */ /* 0x000fc800000006ff */
[----:B------:R-:W1:Y:S02]  /*3b90*/  SYNCS.PHASECHK.TRANS64.TRYWAIT P5, [R43+URZ+0x33490], R100 ;  /* 0x033490642b0075a7 */ /* 0x000e6400080a017f */
[----:B-1----:R-:W-:Y:S05]  /*3ba0*/  @!P5 BRA `(.L_x_3482) ;  /* 0x000002b4000cd947 */ /* 0x002fea0003800000 */
.L_x_3807:
[----:B------:R-:W-:Y:S05]  /*3bb0*/  BSYNC B1 ;  /* 0x0000000000017941 */ /* 0x000fea0003800000 */
.L_x_3481:
[----:B------:R-:W-:Y:S04]  /*3bc0*/  BSSY B1, `(.L_x_3483) ;  /* 0x00002cb000017945 */ /* 0x000fe80003800000 */
[----:B------:R-:W-:Y:S05]  /*3bd0*/  @P3 BRA `(.L_x_3484) ;  /* 0x0000002c00243947 */ /* 0x000fea0003800000 */
[----:B------:R-:W-:Y:S01]  /*3be0*/  ISETP.NE.AND P3, PT, R34, RZ, PT ;  /* 0x000000ff2200720c */ /* 0x000fe20003f65270 */
[----:B------:R-:W-:-:S12]  /*3bf0*/  BSSY B2, `(.L_x_3485) ;  /* 0x0000077000027945 */ /* 0x000fd80003800000 */
[----:B------:R-:W-:Y:S05]  /*3c00*/  @!P3 BRA `(.L_x_3486) ;  /* 0x0000000400d4b947 */ /* 0x000fea0003800000 */
        /* <DEDUP_REMOVED lines=115> */
.L_x_3488:
[----:B------:R-:W-:Y:S05]  /*4340*/  BSYNC B3 ;  /* 0x0000000000037941 */ /* 0x000fea0003800000 */
.L_x_3487:
[----:B--2---:R2:W-:Y:S02]  /*4350*/  STG.E.128 desc[UR54][R50.64], R44 ;  /* 0x0000002c32007986 */ /* 0x0045e4000c101d36 */
.L_x_3486:
[----:B------:R-:W-:Y:S05]  /*4360*/  BSYNC B2 ;  /* 0x0000000000027941 */ /* 0x000fea0003800000 */
.L_x_3485:
[----:B------:R-:W-:Y:S01]  /*4370*/  ISETP.NE.AND P3, PT, R35, RZ, PT ;  /* 0x000000ff2300720c */ /* 0x000fe20003f65270 */
[----:B------:R-:W-:-:S12]  /*4380*/  BSSY B2, `(.L_x_3489) ;  /* 0x0000074000027945 */ /* 0x000fd80003800000 */
[----:B------:R-:W-:Y:S05]  /*4390*/  @!P3 BRA `(.L_x_3490) ;  /* 0x0000000400c8b947 */ /* 0x000fea0003800000 */
        /* <DEDUP_REMOVED lines=112> */
.L_x_3492:
[----:B------:R-:W-:Y:S05]  /*4aa0*/  BSYNC B3 ;  /* 0x0000000000037941 */ /* 0x000fea0003800000 */
.L_x_3491:
[----:B--2---:R3:W-:Y:S02]  /*4ab0*/  STG.E.128 desc[UR54][R50.64+0x20], R44 ;  /* 0x0000202c32007986 */ /* 0x0047e4000c101d36 */
.L_x_3490:
[----:B------:R-:W-:Y:S05]  /*4ac0*/  BSYNC B2 ;  /* 0x0000000000027941 */ /* 0x000fea0003800000 */
.L_x_3489:
[----:B------:R-:W-:Y:S01]  /*4ad0*/  ISETP.NE.AND P3, PT, R36, RZ, PT ;  /* 0x000000ff2400720c */ /* 0x000fe20003f65270 */
[----:B------:R-:W-:-:S12]  /*4ae0*/  BSSY B2, `(.L_x_3493) ;  /* 0x0000074000027945 */ /* 0x000fd80003800000 */
[----:B------:R-:W-:Y:S05]  /*4af0*/  @!P3 BRA `(.L_x_3494) ;  /* 0x0000000400c8b947 */ /* 0x000fea0003800000 */
        /* <DEDUP_REMOVED lines=9> */
[--C-:B------:R-:W-:Y:S02]  /*4b90*/  SHF.R.U32.HI R88, RZ, 0x10, R91.reuse ;  /* 0x00000010ff587819 */ /* 0x100fe4000001165b */
[----:B------:R-:W-:-:S02]  /*4ba0*/  SHF.R.U32.HI R89, RZ, 0x8, R91 ;  /* 0x00000008ff597819 */ /* 0x000fc4000001165b */
[----:B------:R-:W-:Y:S02]  /*4bb0*/  LOP3.LUT R98, R91, 0xff, RZ, 0xc0, !PT ;  /* 0x000000ff5b627812 */ /* 0x000fe400078ec0ff */
[----:B------:R-:W-:Y:S02]  /*4bc0*/  SHF.R.U32.HI R91, RZ, 0x18, R91 ;  /* 0x00000018ff5b7819 */ /* 0x000fe4000001165b */
[----:B------:R-:W-:Y:S02]  /*4bd0*/  PRMT R97, R124, 0x654, R97 ;  /* 0x000006547c617816 */ /* 0x000fe40000000061 */
[----:B------:R-:W-:Y:S01]  /*4be0*/  PRMT R91, R91, 0x654, R98 ;  /* 0x000006545b5b7816 */ /* 0x000fe20000000062 */
[----:B------:R-:W-:Y:S01]  /*4bf0*/  IMAD.SHL.U32 R98, R89, 0x100, RZ ;  /* 0x0000010059627824 */ /* 0x000fe200078e00ff */
[----:B------:R-:W-:Y:S01]  /*4c00*/  LOP3.LUT R96, R97, 0xff00, R96, 0xf8, !PT ;  /* 0x0000ff0061607812 */ /* 0x000fe200078ef860 */
[----:B------:R-:W-:Y:S01]  /*4c10*/  IMAD.U32 R89, R90, 0x10000, RZ ;  /* 0x000100005a597824 */ /* 0x000fe200078e00ff */
[----:B------:R-:W-:-:S02]  /*4c20*/  F2FP.F16.E4M3.UNPACK_B R90, R165.H1 ;  /* 0x000000a5ff5a723e */ /* 0x000fc400030006ff */
[----:B------:R-:W-:Y:S02]  /*4c30*/  LOP3.LUT R98, R91, 0xff00, R98, 0xf8, !PT ;  /* 0x0000ff005b627812 */ /* 0x000fe400078ef862 */
[----:B------:R-:W-:Y:S01]  /*4c40*/  LOP3.LUT R89, R96, 0xff0000, R89, 0xf8, !PT ;  /* 0x00ff000060597812 */ /* 0x000fe200078ef859 */
[----:B------:R-:W-:Y:S01]  /*4c50*/  HADD2.F32 R124, -RZ, R90.H0_H0 ;  /* 0x2000005aff7c7230 */ /* 0x000fe20000004100 */
[----:B--2---:R-:W-:Y:S02]  /*4c60*/  F2FP.F16.E4M3.UNPACK_B R96, R45 ;  /* 0x0000002dff60723e */ /* 0x004fe400020006ff */
[-C--:B------:R-:W-:Y:S02]  /*4c70*/  F2FP.F16.E4M3.UNPACK_B R97, R164.reuse.H1 ;  /* 0x000000a4ff61723e */ /* 0x080fe400030006ff */
[----:B------:R-:W-:Y:S01]  /*4c80*/  F2FP.F16.E4M3.UNPACK_B R165, R165 ;  /* 0x000000a5ffa5723e */ /* 0x000fe200020006ff */
[--C-:B------:R-:W-:Y:S01]  /*4c90*/  HADD2.F32 R91, -RZ, R96.reuse.H1_H1 ;  /* 0x30000060ff5b7230 */ /* 0x100fe20000004100 */
[----:B------:R-:W-:Y:S01]  /*4ca0*/  F2FP.F16.E4M3.UNPACK_B R164, R164 ;  /* 0x000000a4ffa4723e */ /* 0x000fe200020006ff */
        /* <DEDUP_REMOVED lines=85> */
.L_x_3496:
[----:B------:R-:W-:Y:S05]  /*5200*/  BSYNC B3 ;  /* 0x0000000000037941 */ /* 0x000fea0003800000 */
.L_x_3495:
[----:B--2---:R4:W-:Y:S02]  /*5210*/  STG.E.128 desc[UR54][R50.64+0x40], R44 ;  /* 0x0000402c32007986 */ /* 0x0049e4000c101d36 */
.L_x_3494:
[----:B------:R-:W-:Y:S05]  /*5220*/  BSYNC B2 ;  /* 0x0000000000027941 */ /* 0x000fea0003800000 */
.L_x_3493:
[----:B------:R-:W-:Y:S01]  /*5230*/  ISETP.NE.AND P3, PT, R37, RZ, PT ;  /* 0x000000ff2500720c */ /* 0x000fe20003f65270 */
[----:B------:R-:W-:-:S12]  /*5240*/  BSSY B2, `(.L_x_3497) ;  /* 0x0000077000027945 */ /* 0x000fd80003800000 */
[----:B------:R-:W-:Y:S05]  /*5250*/  @!P3 BRA `(.L_x_3498) ;  /* 0x0000000400d4b947 */ /* 0x000fea0003800000 */
[----:B0-234-:R0:W2:Y:S01]  /*5260*/  LDS.128 R44, [R41+0x26a00] ;  /* 0x026a0000292c7984 */ /* 0x01d0a20000000c00 */
        /* <DEDUP_REMOVED lines=14> */
[----:B------:R-:W-:Y:S02]  /*5350*/  HADD2.F32 R45, -RZ, R45.H1_H1 ;  /* 0x3000002dff2d7230 */ /* 0x000fe40000004100 */
[C---:B------:R-:W-:Y:S01]  /*5360*/  FMUL.FTZ R99, R84.reuse, R89 ;  /* 0x0000005954637220 */ /* 0x040fe20000410000 */
[----:B------:R-:W-:Y:S02]  /*5370*/  HADD2.F32 R98, -RZ, R96.H1_H1 ;  /* 0x30000060ff627230 */ /* 0x000fe40000004100 */
[-C--:B------:R-:W-:Y:S01]  /*5380*/  FFMA.FTZ R89, R84, R91.reuse, -R97 ;  /* 0x0000005b54597223 */ /* 0x080fe20000010861 */
[----:B------:R-:W-:Y:S01]  /*5390*/  FFMA.FTZ R84, R90, R91, R99 ;  /* 0x0000005b5a547223 */ /* 0x000fe20000010063 */
[----:B------:R-:W-:Y:S01]  /*53a0*/  F2FP.F16.E4M3.UNPACK_B R90, R86.H1 ;  /* 0x00000056ff5a723e */ /* 0x000fe200030006ff */
[----:B------:R-:W-:-:S04]  /*53b0*/  IMAD.MOV.U32 R86, RZ, RZ, R44 ;  /* 0x000000ffff567224 */ /* 0x000fc800078e002c */
[--C-:B------:R-:W-:Y:S01]  /*53c0*/  HADD2.F32 R91, -RZ, R90.reuse.H1_H1 ;  /* 0x3000005aff5b7230 */ /* 0x100fe20000004100 */
[-C--:B------:R-:W-:Y:S01]  /*53d0*/  F2FP.F16.E4M3.UNPACK_B R44, R86.reuse.H1 ;  /* 0x00000056ff2c723e */ /* 0x080fe200030006ff */
[----:B------:R-:W-:Y:S01]  /*53e0*/  HADD2.F32 R90, -RZ, R90.H0_H0 ;  /* 0x2000005aff5a7230 */ /* 0x000fe20000004100 */
[----:B------:R-:W-:Y:S02]  /*53f0*/  F2FP.F16.E4M3.UNPACK_B R86, R86 ;  /* 0x00000056ff56723e */ /* 0x000fe400020006ff */
[CC--:B------:R-:W-:Y:S02]  /*5400*/  FMUL.FTZ R97, R91.reuse, R88.reuse ;  /* 0x000000585b617220 */ /* 0x0c0fe40000410000 */
[C---:B------:R-:W-:Y:S02]  /*5410*/  FMUL.FTZ R88, R90.reuse, R88 ;  /* 0x000000585a587220 */ /* 0x040fe40000410000 */
[-C--:B------:R-:W-:Y:S02]  /*5420*/  FFMA.FTZ R90, R90, R45.reuse, -R97 ;  /* 0x0000002d5a5a7223 */ /* 0x080fe40000010861 */
[----:B------:R-:W-:Y:S01]  /*5430*/  FFMA.FTZ R91, R91, R45, R88 ;  /* 0x0000002d5b5b7223 */ /* 0x000fe20000010058 */
[----:B------:R-:W-:Y:S01]  /*5440*/  F2FP.F16.E4M3.UNPACK_B R88, R161 ;  /* 0x000000a1ff58723e */ /* 0x000fe200020006ff */
[----:B------:R-:W-:-:S02]  /*5450*/  HADD2.F32 R45, -RZ, R44.H1_H1 ;  /* 0x3000002cff2d7230 */ /* 0x000fc40000004100 */
[----:B------:R-:W-:Y:S01]  /*5460*/  HADD2.F32 R44, -RZ, R44.H0_H0 ;  /* 0x2000002cff2c7230 */ /* 0x000fe20000004100 */
[----:B------:R-:W-:Y:S01]  /*5470*/  F2FP.SATFINITE.E4M3.F32.PACK_AB_MERGE_C R90, R91, R90, RZ ;  /* 0x0000005a5b5a723e */ /* 0x000fe200048070ff */
[----:B------:R-:W-:Y:S02]  /*5480*/  HADD2.F32 R97, -RZ, R88.H1_H1 ;  /* 0x30000058ff617230 */ /* 0x000fe40000004100 */
[-C--:B------:R-:W-:Y:S01]  /*5490*/  FMUL.FTZ R99, R45, R98.reuse ;  /* 0x000000622d637220 */ /* 0x080fe20000410000 */
[----:B------:R-:W-:Y:S02]  /*54a0*/  HADD2.F32 R91, -RZ, R96.H0_H0 ;  /* 0x20000060ff5b7230 */ /* 0x000fe40000004100 */
[C---:B------:R-:W-:Y:S01]  /*54b0*/  FMUL.FTZ R98, R44.reuse, R98 ;  /* 0x000000622c627220 */ /* 0x040fe20000410000 */
[--C-:B------:R-:W-:Y:S02]  /*54c0*/  HADD2.F32 R96, -RZ, R86.reuse.H1_H1 ;  /* 0x30000056ff607230 */ /* 0x100fe40000004100 */
[----:B------:R-:W-:Y:S01]  /*54d0*/  FFMA.FTZ R44, R44, R97, -R99 ;  /* 0x000000612c2c7223 */ /* 0x000fe20000010863 */
[----:B------:R-:W-:-:S02]  /*54e0*/  HADD2.F32 R86, -RZ, R86.H0_H0 ;  /* 0x20000056ff567230 */ /* 0x000fc40000004100 */
[----:B------:R-:W-:Y:S01]  /*54f0*/  FFMA.FTZ R45, R45, R97, R98 ;  /* 0x000000612d2d7223 */ /* 0x000fe20000010062 */
[----:B------:R-:W-:Y:S02]  /*5500*/  HADD2.F32 R97, -RZ, R88.H0_H0 ;  /* 0x20000058ff617230 */ /* 0x000fe40000004100 */
[----:B------:R-:W-:Y:S01]  /*5510*/  FMUL.FTZ R99, R96, R91 ;  /* 0x0000005b60637220 */ /* 0x000fe20000410000 */
[----:B------:R-:W-:Y:S01]  /*5520*/  F2FP.SATFINITE.E4M3.F32.PACK_AB_MERGE_C R84, R84, R89, R90 ;  /* 0x000000595454723e */ /* 0x000fe2000480705a */
[C---:B------:R-:W-:Y:S01]  /*5530*/  FMUL.FTZ R125, R86.reuse, R91 ;  /* 0x0000005b567d7220 */ /* 0x040fe20000410000 */
[----:B------:R-:W-:Y:S01]  /*5540*/  SHF.R.U32.HI R90, RZ, 0x18, R87 ;  /* 0x00000018ff5a7819 */ /* 0x000fe20000011657 */
[-C--:B------:R-:W-:Y:S01]  /*5550*/  FFMA.FTZ R91, R86, R97.reuse, -R99 ;  /* 0x00000061565b7223 */ /* 0x080fe20000010863 */
[----:B------:R-:W-:Y:S01]  /*5560*/  LOP3.LUT R89, R87, 0xff, RZ, 0xc0, !PT ;  /* 0x000000ff57597812 */ /* 0x000fe200078ec0ff */
[----:B------:R-:W-:Y:S01]  /*5570*/  FFMA.FTZ R86, R96, R97, R125 ;  /* 0x0000006160567223 */ /* 0x000fe2000001007d */
[----:B------:R-:W-:-:S02]  /*5580*/  SHF.R.U32.HI R97, RZ, 0x8, R87 ;  /* 0x00000008ff617819 */ /* 0x000fc40000011657 */
[----:B------:R-:W-:Y:S02]  /*5590*/  SHF.R.U32.HI R96, RZ, 0x8, R85 ;  /* 0x00000008ff607819 */ /* 0x000fe40000011655 */
[----:B------:R-:W-:Y:S01]  /*55a0*/  SHF.R.U32.HI R87, RZ, 0x10, R87 ;  /* 0x00000010ff577819 */ /* 0x000fe20000011657 */
[----:B------:R-:W-:Y:S01]  /*55b0*/  IMAD.SHL.U32 R97, R97, 0x100, RZ ;  /* 0x0000010061617824 */ /* 0x000fe200078e00ff */
[----:B------:R-:W-:Y:S02]  /*55c0*/  SHF.R.U32.HI R99, RZ, 0x18, R85 ;  /* 0x00000018ff637819 */ /* 0x000fe40000011655 */
[----:B------:R-:W-:Y:S01]  /*55d0*/  LOP3.LUT R88, R85, 0xff, RZ, 0xc0, !PT ;  /* 0x000000ff55587812 */ /* 0x000fe200078ec0ff */
[----:B------:R-:W-:Y:S01]  /*55e0*/  IMAD.U32 R87, R87, 0x10000, RZ ;  /* 0x0001000057577824 */ /* 0x000fe200078e00ff */
[----:B------:R-:W-:Y:S01]  /*55f0*/  PRMT R90, R90, 0x654, R89 ;  /* 0x000006545a5a7816 */ /* 0x000fe20000000059 */
[----:B------:R-:W-:Y:S01]  /*5600*/  IMAD.SHL.U32 R89, R96, 0x100, RZ ;  /* 0x0000010060597824 */ /* 0x000fe200078e00ff */
[----:B------:R-:W-:-:S02]  /*5610*/  SHF.R.U32.HI R85, RZ, 0x10, R85 ;  /* 0x00000010ff557819 */ /* 0x000fc40000011655 */
[----:B------:R-:W-:Y:S02]  /*5620*/  PRMT R88, R99, 0x654, R88 ;  /* 0x0000065463587816 */ /* 0x000fe40000000058 */
[----:B------:R-:W-:Y:S02]  /*5630*/  LOP3.LUT R90, R90, 0xff00, R97, 0xf8, !PT ;  /* 0x0000ff005a5a7812 */ /* 0x000fe400078ef861 */
[----:B------:R-:W-:Y:S01]  /*5640*/  LOP3.LUT R89, R88, 0xff00, R89, 0xf8, !PT ;  /* 0x0000ff0058597812 */ /* 0x000fe200078ef859 */
[----:B------:R-:W-:Y:S01]  /*5650*/  IMAD.U32 R88, R85, 0x10000, RZ ;  /* 0x0001000055587824 */ /* 0x000fe200078e00ff */
[----:B------:R-:W-:Y:S02]  /*5660*/  LOP3.LUT R90, R90, 0xff0000, R87, 0xf8, !PT ;  /* 0x00ff00005a5a7812 */ /* 0x000fe400078ef857 */
[----:B------:R-:W-:Y:S02]  /*5670*/  MOV R87, R47 ;  /* 0x0000002f00577202 */ /* 0x000fe40000000f00 */
[----:B------:R-:W-:-:S02]  /*5680*/  LOP3.LUT R89, R89, 0xff0000, R88, 0xf8, !PT ;  /* 0x00ff000059597812 */ /* 0x000fc400078ef858 */
[----:B------:R-:W-:Y:S02]  /*5690*/  F2FP.F16.E4M3.UNPACK_B R47, R87 ;  /* 0x00000057ff2f723e */ /* 0x000fe400020006ff */
[----:B------:R-:W-:Y:S02]  /*56a0*/  F2FP.F16.E4M3.UNPACK_B R96, R90.H1 ;  /* 0x0000005aff60723e */ /* 0x000fe400030006ff */
[-C--:B------:R-:W-:Y:S01]  /*56b0*/  F2FP.F16.E4M3.UNPACK_B R85, R89.reuse.H1 ;  /* 0x00000059ff55723e */ /* 0x080fe200030006ff */
[--C-:B------:R-:W-:Y:S01]  /*56c0*/  HADD2.F32 R97, -RZ, R47.reuse.H1_H1 ;  /* 0x3000002fff617230 */ /* 0x100fe20000004100 */
[----:B------:R-:W-:Y:S01]  /*56d0*/  F2FP.F16.E4M3.UNPACK_B R89, R89 ;  /* 0x00000059ff59723e */ /* 0x000fe200020006ff */
[----:B------:R-:W-:Y:S01]  /*56e0*/  HADD2.F32 R88, -RZ, R96.H0_H0 ;  /* 0x20000060ff587230 */ /* 0x000fe20000004100 */
[----:B------:R-:W-:Y:S01]  /*56f0*/  F2FP.SATFINITE.E4M3.F32.PACK_AB_MERGE_C R44, R45, R44, RZ ;  /* 0x0000002c2d2c723e */ /* 0x000fe200048070ff */
[----:B------:R-:W-:Y:S02]  /*5700*/  HADD2.F32 R47, -RZ, R47.H0_H0 ;  /* 0x2000002fff2f7230 */ /* 0x000fe40000004100 */
[----:B------:R-:W-:-:S02]  /*5710*/  HADD2.F32 R98, -RZ, R85.H0_H0 ;  /* 0x20000055ff627230 */ /* 0x000fc40000004100 */
[-C--:B------:R-:W-:Y:S01]  /*5720*/  FMUL.FTZ R124, R97, R88.reuse ;  /* 0x00000058617c7220 */ /* 0x080fe20000410000 */
[----:B------:R-:W-:Y:S02]  /*5730*/  HADD2.F32 R85, -RZ, R85.H1_H1 ;  /* 0x30000055ff557230 */ /* 0x000fe40000004100 */
[C---:B------:R-:W-:Y:S01]  /*5740*/  FMUL.FTZ R136, R47.reuse, R88 ;  /* 0x000000582f887220 */ /* 0x040fe20000410000 */
[----:B------:R-:W-:Y:S01]  /*5750*/  F2FP.SATFINITE.E4M3.F32.PACK_AB_MERGE_C R44, R86, R91, R44 ;  /* 0x0000005b562c723e */ /* 0x000fe2000480702c */
[-C--:B------:R-:W-:Y:S01]  /*5760*/  FFMA.FTZ R88, R47, R98.reuse, -R124 ;  /* 0x000000622f587223 */ /* 0x080fe2000001087c */
[----:B------:R-:W-:Y:S02]  /*5770*/  IMAD.MOV.U32 R45, RZ, RZ, R84 ;  /* 0x000000ffff2d7224 */ /* 0x000fe400078e0054 */
[----:B------:R-:W-:Y:S01]  /*5780*/  FFMA.FTZ R47, R97, R98, R136 ;  /* 0x00000062612f7223 */ /* 0x000fe20000010088 */
[----:B------:R-:W-:Y:S01]  /*5790*/  F2FP.F16.E4M3.UNPACK_B R97, R87.H1 ;  /* 0x00000057ff61723e */ /* 0x000fe200030006ff */
[----:B------:R-:W-:-:S02]  /*57a0*/  IMAD.MOV.U32 R87, RZ, RZ, R46 ;  /* 0x000000ffff577224 */ /* 0x000fc400078e002e */
[----:B------:R-:W-:Y:S02]  /*57b0*/  HADD2.F32 R46, -RZ, R96.H1_H1 ;  /* 0x30000060ff2e7230 */ /* 0x000fe40000004100 */
[--C-:B------:R-:W-:Y:S02]  /*57c0*/  HADD2.F32 R96, -RZ, R97.reuse.H1_H1 ;  /* 0x30000061ff607230 */ /* 0x100fe40000004100 */
[----:B------:R-:W-:-:S03]  /*57d0*/  HADD2.F32 R97, -RZ, R97.H0_H0 ;  /* 0x20000061ff617230 */ /* 0x000fc60000004100 */
[CC--:B------:R-:W-:Y:S02]  /*57e0*/  FMUL.FTZ R98, R96.reuse, R46.reuse ;  /* 0x0000002e60627220 */ /* 0x0c0fe40000410000 */
[C---:B------:R-:W-:Y:S02]  /*57f0*/  FMUL.FTZ R99, R97.reuse, R46 ;  /* 0x0000002e61637220 */ /* 0x040fe40000410000 */
[-C--:B------:R-:W-:Y:S01]  /*5800*/  FFMA.FTZ R46, R97, R85.reuse, -R98 ;  /* 0x00000055612e7223 */ /* 0x080fe20000010862 */
[--C-:B------:R-:W-:Y:S02]  /*5810*/  HADD2.F32 R98, -RZ, R89.reuse.H1_H1 ;  /* 0x30000059ff627230 */ /* 0x100fe40000004100 */
[----:B------:R-:W-:Y:S01]  /*5820*/  FFMA.FTZ R85, R96, R85, R99 ;  /* 0x0000005560557223 */ /* 0x000fe20000010063 */
[----:B------:R-:W-:Y:S01]  /*5830*/  F2FP.F16.E4M3.UNPACK_B R96, R90 ;  /* 0x0000005aff60723e */ /* 0x000fe200020006ff */
[----:B------:R-:W-:Y:S01]  /*5840*/  HADD2.F32 R89, -RZ, R89.H0_H0 ;  /* 0x20000059ff597230 */ /* 0x000fe20000004100 */
[----:B------:R-:W-:-:S02]  /*5850*/  F2FP.F16.E4M3.UNPACK_B R90, R87.H1 ;  /* 0x00000057ff5a723e */ /* 0x000fc400030006ff */
[----:B------:R-:W-:Y:S01]  /*5860*/  F2FP.F16.E4M3.UNPACK_B R87, R87 ;  /* 0x00000057ff57723e */ /* 0x000fe200020006ff */
[----:B------:R-:W-:Y:S01]  /*5870*/  HADD2.F32 R99, -RZ, R96.H1_H1 ;  /* 0x30000060ff637230 */ /* 0x000fe20000004100 */
[----:B------:R-:W-:Y:S01]  /*5880*/  F2FP.SATFINITE.E4M3.F32.PACK_AB_MERGE_C R85, R85, R46, RZ ;  /* 0x0000002e5555723e */ /* 0x000fe200048070ff */
[--C-:B------:R-:W-:Y:S02]  /*5890*/  HADD2.F32 R97, -RZ, R90.reuse.H1_H1 ;  /* 0x3000005aff617230 */ /* 0x100fe40000004100 */
[----:B------:R-:W-:Y:S01]  /*58a0*/  HADD2.F32 R90, -RZ, R90.H0_H0 ;  /* 0x2000005aff5a7230 */ /* 0x000fe20000004100 */
[----:B------:R-:W-:Y:S02]  /*58b0*/  F2FP.SATFINITE.E4M3.F32.PACK_AB_MERGE_C R47, R47, R88, R85 ;  /* 0x000000582f2f723e */ /* 0x000fe40004807055 */
[-C--:B------:R-:W-:Y:S02]  /*58c0*/  FMUL.FTZ R125, R97, R99.reuse ;  /* 0x00000063617d7220 */ /* 0x080fe40000410000 */
[----:B------:R-:W-:-:S02]  /*58d0*/  FMUL.FTZ R124, R90, R99 ;  /* 0x000000635a7c7220 */ /* 0x000fc40000410000 */
[-C--:B------:R-:W-:Y:S02]  /*58e0*/  FFMA.FTZ R90, R90, R98.reuse, -R125 ;  /* 0x000000625a5a7223 */ /* 0x080fe4000001087d */
[----:B------:R-:W-:Y:S01]  /*58f0*/  FFMA.FTZ R97, R97, R98, R124 ;  /* 0x0000006261617223 */ /* 0x000fe2000001007c */
[----:B------:R-:W-:Y:S02]  /*5900*/  HADD2.F32 R98, -RZ, R96.H0_H0 ;  /* 0x20000060ff627230 */ /* 0x000fe40000004100 */
[--C-:B------:R-:W-:Y:S02]  /*5910*/  HADD2.F32 R96, -RZ, R87.reuse.H1_H1 ;  /* 0x30000057ff607230 */ /* 0x100fe40000004100 */
[----:B------:R-:W-:Y:S01]  /*5920*/  HADD2.F32 R87, -RZ, R87.H0_H0 ;  /* 0x20000057ff577230 */ /* 0x000fe20000004100 */
[----:B------:R-:W-:Y:S02]  /*5930*/  F2FP.SATFINITE.E4M3.F32.PACK_AB_MERGE_C R90, R97, R90, RZ ;  /* 0x0000005a615a723e */ /* 0x000fe400048070ff */
[----:B------:R-:W-:-:S02]  /*5940*/  FMUL.FTZ R124, R96, R98 ;  /* 0x00000062607c7220 */ /* 0x000fc40000410000 */
[C---:B------:R-:W-:Y:S02]  /*5950*/  FMUL.FTZ R99, R87.reuse, R98 ;  /* 0x0000006257637220 */ /* 0x040fe40000410000 */
[-C--:B------:R-:W-:Y:S02]  /*5960*/  FFMA.FTZ R124, R87, R89.reuse, -R124 ;  /* 0x00000059577c7223 */ /* 0x080fe4000001087c */
[----:B------:R-:W-:-:S05]  /*5970*/  FFMA.FTZ R99, R96, R89, R99 ;  /* 0x0000005960637223 */ /* 0x000fca0000010063 */
[----:B------:R-:W-:-:S07]  /*5980*/  F2FP.SATFINITE.E4M3.F32.PACK_AB_MERGE_C R46, R99, R124, R90 ;  /* 0x0000007c632e723e */ /* 0x000fce000480705a */
.L_x_3500:
[----:B------:R-:W-:Y:S05]  /*5990*/  BSYNC B3 ;  /* 0x0000000000037941 */ /* 0x000fea0003800000 */
.L_x_3499:
[----:B--2---:R0:W-:Y:S02]  /*59a0*/  STG.E.128 desc[UR54][R50.64+0x60], R44 ;  /* 0x0000602c32007986 */ /* 0x0041e4000c101d36 */
.L_x_3498:
[----:B------:R-:W-:Y:S05]  /*59b0*/  BSYNC B2 ;  /* 0x0000000000027941 */ /* 0x000fea0003800000 */
.L_x_3497:
        /* <DEDUP_REMOVED lines=10> */
[-C--:B------:R-:W-:Y:S01]  /*5a60*/  F2FP.F16.E4M3.UNPACK_B R45, R82.reuse ;  /* 0x00000052ff2d723e */ /* 0x080fe200020006ff */
[----:B------:R-:W-:Y:S01]  /*5a70*/  HADD2.F32 R80, -RZ, R87.H0_H0 ;  /* 0x20000057ff507230 */ /* 0x000fe20000004100 */
[----:B------:R-:W-:Y:S01]  /*5a80*/  F2FP.F16.E4M3.UNPACK_B R82, R82.H1 ;  /* 0x00000052ff52723e */ /* 0x000fe200030006ff */
[----:B------:R-:W-:Y:S01]  /*5a90*/  HADD2.F32 R85, -RZ, R86.H0_H0 ;  /* 0x20000056ff557230 */ /* 0x000fe20000004100 */
[--C-:B------:R-:W-:Y:S01]  /*5aa0*/  SHF.R.U32.HI R98, RZ, 0x8, R81.reuse ;  /* 0x00000008ff627819 */ /* 0x100fe20000011651 */
[--C-:B------:R-:W-:Y:S01]  /*5ab0*/  HADD2.F32 R84, -RZ, R45.reuse.H1_H1 ;  /* 0x3000002dff547230 */ /* 0x100fe20000004100 */
[----:B------:R-:W-:Y:S01]  /*5ac0*/  SHF.R.U32.HI R97, RZ, 0x18, R81 ;  /* 0x00000018ff617819 */ /* 0x000fe20000011651 */
[----:B------:R-:W-:-:S02]  /*5ad0*/  HADD2.F32 R45, -RZ, R45.H0_H0 ;  /* 0x2000002dff2d7230 */ /* 0x000fc40000004100 */
[----:B------:R-:W-:Y:S02]  /*5ae0*/  HADD2.F32 R87, -RZ, R87.H1_H1 ;  /* 0x30000057ff577230 */ /* 0x000fe40000004100 */
[-C--:B------:R-:W-:Y:S01]  /*5af0*/  FMUL.FTZ R88, R84, R80.reuse ;  /* 0x0000005054587220 */ /* 0x080fe20000410000 */
[----:B------:R-:W-:Y:S02]  /*5b00*/  HADD2.F32 R86, -RZ, R86.H1_H1 ;  /* 0x30000056ff567230 */ /* 0x000fe40000004100 */
[C---:B------:R-:W-:Y:S01]  /*5b10*/  FMUL.FTZ R89, R45.reuse, R80 ;  /* 0x000000502d597220 */ /* 0x040fe20000410000 */
[----:B------:R-:W-:-:S03]  /*5b20*/  FFMA.FTZ R80, R45, R85, -R88 ;  /* 0x000000552d507223 */ /* 0x000fc60000010858 */
[----:B------:R-:W-:Y:S01]  /*5b30*/  FFMA.FTZ R45, R84, R85, R89 ;  /* 0x00000055542d7223 */ /* 0x000fe20000010059 */
[--C-:B------:R-:W-:Y:S02]  /*5b40*/  HADD2.F32 R85, -RZ, R82.reuse.H1_H1 ;  /* 0x30000052ff557230 */ /* 0x100fe40000004100 */
[----:B------:R-:W-:Y:S02]  /*5b50*/  HADD2.F32 R82, -RZ, R82.H0_H0 ;  /* 0x20000052ff527230 */ /* 0x000fe40000004100 */
[----:B------:R-:W-:Y:S02]  /*5b60*/  IMAD.MOV.U32 R84, RZ, RZ, R44 ;  /* 0x000000ffff547224 */ /* 0x000fe400078e002c */
[-C--:B------:R-:W-:Y:S01]  /*5b70*/  FMUL.FTZ R89, R85, R87.reuse ;  /* 0x0000005755597220 */ /* 0x080fe20000410000 */
[----:B------:R-:W-:-:S03]  /*5b80*/  FMUL.FTZ R88, R82, R87 ;  /* 0x0000005752587220 */ /* 0x000fc60000410000 */
[----:B------:R-:W-:Y:S01]  /*5b90*/  FFMA.FTZ R44, R82, R86, -R89 ;  /* 0x00000056522c7223 */ /* 0x000fe20000010859 */
[----:B------:R-:W-:Y:S01]  /*5ba0*/  F2FP.F16.E4M3.UNPACK_B R89, R160 ;  /* 0x000000a0ff59723e */ /* 0x000fe200020006ff */
[----:B------:R-:W-:Y:S01]  /*5bb0*/  FFMA.FTZ R85, R85, R86, R88 ;  /* 0x0000005655557223 */ /* 0x000fe20000010058 */
[-C--:B------:R-:W-:Y:S02]  /*5bc0*/  F2FP.F16.E4M3.UNPACK_B R82, R84.reuse.H1 ;  /* 0x00000054ff52723e */ /* 0x080fe400030006ff */
        /* <DEDUP_REMOVED lines=11> */
[-C--:B------:R-:W-:Y:S02]  /*5c80*/  FFMA.FTZ R82, R82, R88.reuse, -R91 ;  /* 0x0000005852527223 */ /* 0x080fe4000001085b */
[----:B------:R-:W-:Y:S01]  /*5c90*/  FFMA.FTZ R87, R87, R88, R90 ;  /* 0x0000005857577223 */ /* 0x000fe2000001005a */
[----:B------:R-:W-:Y:S01]  /*5ca0*/  HADD2.F32 R88, -RZ, R89.H0_H0 ;  /* 0x20000059ff587230 */ /* 0x000fe20000004100 */
[----:B------:R-:W-:Y:S01]  /*5cb0*/  SHF.R.U32.HI R90, RZ, 0x18, R83 ;  /* 0x00000018ff5a7819 */ /* 0x000fe20000011653 */
[----:B------:R-:W-:-:S02]  /*5cc0*/  HADD2.F32 R89, -RZ, R84.H1_H1 ;  /* 0x30000054ff597230 */ /* 0x000fc40000004100 */
[----:B------:R-:W-:Y:S01]  /*5cd0*/  HADD2.F32 R84, -RZ, R84.H0_H0 ;  /* 0x20000054ff547230 */ /* 0x000fe20000004100 */
[----:B------:R-:W-:Y:S02]  /*5ce0*/  F2FP.SATFINITE.E4M3.F32.PACK_AB_MERGE_C R82, R87, R82, RZ ;  /* 0x000000525752723e */ /* 0x000fe400048070ff */
[CC--:B------:R-:W-:Y:S02]  /*5cf0*/  FMUL.FTZ R91, R89.reuse, R88.reuse ;  /* 0x00000058595b7220 */ /* 0x0c0fe40000410000 */
[C---:B------:R-:W-:Y:S02]  /*5d00*/  FMUL.FTZ R88, R84.reuse, R88 ;  /* 0x0000005854587220 */ /* 0x040fe40000410000 */
[-C--:B------:R-:W-:Y:S01]  /*5d10*/  FFMA.FTZ R84, R84, R86.reuse, -R91 ;  /* 0x0000005654547223 */ /* 0x080fe2000001085b */
[----:B------:R-:W-:Y:S01]  /*5d20*/  SHF.R.U32.HI R91, RZ, 0x8, R83 ;  /* 0x00000008ff5b7819 */ /* 0x000fe20000011653 */
[----:B------:R-:W-:Y:S01]  /*5d30*/  FFMA.FTZ R89, R89, R86, R88 ;  /* 0x0000005659597223 */ /* 0x000fe20000010058 */
[----:B------:R-:W-:-:S02]  /*5d40*/  SHF.R.U32.HI R86, RZ, 0x10, R81 ;  /* 0x00000010ff567819 */ /* 0x000fc40000011651 */
[----:B------:R-:W-:Y:S02]  /*5d50*/  LOP3.LUT R88, R81, 0xff, RZ, 0xc0, !PT ;  /* 0x000000ff51587812 */ /* 0x000fe400078ec0ff */
[----:B------:R-:W-:Y:S02]  /*5d60*/  LOP3.LUT R81, R83, 0xff, RZ, 0xc0, !PT ;  /* 0x000000ff53517812 */ /* 0x000fe400078ec0ff */
[----:B------:R-:W-:Y:S02]  /*5d70*/  SHF.R.U32.HI R83, RZ, 0x10, R83 ;  /* 0x00000010ff537819 */ /* 0x000fe40000011653 */
[----:B------:R-:W-:Y:S01]  /*5d80*/  PRMT R90, R90, 0x654, R81 ;  /* 0x000006545a5a7816 */ /* 0x000fe20000000051 */
[----:B------:R-:W-:Y:S01]  /*5d90*/  IMAD.SHL.U32 R81, R91, 0x100, RZ ;  /* 0x000001005b517824 */ /* 0x000fe200078e00ff */
[----:B------:R-:W-:Y:S02]  /*5da0*/  PRMT R88, R97, 0x654, R88 ;  /* 0x0000065461587816 */ /* 0x000fe40000000058 */
[----:B------:R-:W-:-:S02]  /*5db0*/  SHF.L.U32 R83, R83, 0x10, RZ ;  /* 0x0000001053537819 */ /* 0x000fc400000006ff */
[----:B------:R-:W-:Y:S01]  /*5dc0*/  LOP3.LUT R96, R90, 0xff00, R81, 0xf8, !PT ;  /* 0x0000ff005a607812 */ /* 0x000fe200078ef851 */
[----:B------:R-:W-:Y:S01]  /*5dd0*/  IMAD.SHL.U32 R81, R98, 0x100, RZ ;  /* 0x0000010062517824 */ /* 0x000fe200078e00ff */
[----:B------:R-:W-:-:S04]  /*5de0*/  F2FP.SATFINITE.E4M3.F32.PACK_AB_MERGE_C R44, R89, R84, R82 ;  /* 0x00000054592c723e */ /* 0x000fc80004807052 */
[----:B------:R-:W-:Y:S01]  /*5df0*/  LOP3.LUT R90, R88, 0xff00, R81, 0xf8, !PT ;  /* 0x0000ff00585a7812 */ /* 0x000fe200078ef851 */
[----:B------:R-:W-:Y:S01]  /*5e00*/  IMAD.MOV.U32 R88, RZ, RZ, R47 ;  /* 0x000000ffff587224 */ /* 0x000fe200078e002f */
[----:B------:R-:W-:Y:S01]  /*5e10*/  LOP3.LUT R81, R96, 0xff0000, R83, 0xf8, !PT ;  /* 0x00ff000060517812 */ /* 0x000fe200078ef853 */
[----:B------:R-:W-:-:S03]  /*5e20*/  IMAD.U32 R83, R86, 0x10000, RZ ;  /* 0x0001000056537824 */ /* 0x000fc600078e00ff */
[----:B------:R-:W-:Y:S02]  /*5e30*/  F2FP.F16.E4M3.UNPACK_B R47, R88 ;  /* 0x00000058ff2f723e */ /* 0x000fe400020006ff */
[----:B------:R-:W-:Y:S02]  /*5e40*/  LOP3.LUT R83, R90, 0xff0000, R83, 0xf8, !PT ;  /* 0x00ff00005a537812 */ /* 0x000fe400078ef853 */
[----:B------:R-:W-:Y:S01]  /*5e50*/  F2FP.F16.E4M3.UNPACK_B R97, R81.H1 ;  /* 0x00000051ff61723e */ /* 0x000fe200030006ff */
[--C-:B------:R-:W-:Y:S01]  /*5e60*/  HADD2.F32 R91, -RZ, R47.reuse.H1_H1 ;  /* 0x3000002fff5b7230 */ /* 0x100fe20000004100 */
[-C--:B------:R-:W-:Y:S01]  /*5e70*/  F2FP.F16.E4M3.UNPACK_B R90, R83.reuse.H1 ;  /* 0x00000053ff5a723e */ /* 0x080fe200030006ff */
[----:B------:R-:W-:Y:S01]  /*5e80*/  HADD2.F32 R47, -RZ, R47.H0_H0 ;  /* 0x2000002fff2f7230 */ /* 0x000fe20000004100 */
[----:B------:R-:W-:Y:S01]  /*5e90*/  F2FP.F16.E4M3.UNPACK_B R83, R83 ;  /* 0x00000053ff53723e */ /* 0x000fe200020006ff */
[----:B------:R-:W-:Y:S02]  /*5ea0*/  HADD2.F32 R86, -RZ, R97.H0_H0 ;  /* 0x20000061ff567230 */ /* 0x000fe40000004100 */
[----:B------:R-:W-:-:S02]  /*5eb0*/  HADD2.F32 R96, -RZ, R90.H0_H0 ;  /* 0x2000005aff607230 */ /* 0x000fc40000004100 */
[----:B------:R-:W-:Y:S02]  /*5ec0*/  HADD2.F32 R97, -RZ, R97.H1_H1 ;  /* 0x30000061ff617230 */ /* 0x000fe40000004100 */
[-C--:B------:R-:W-:Y:S01]  /*5ed0*/  FMUL.FTZ R98, R91, R86.reuse ;  /* 0x000000565b627220 */ /* 0x080fe20000410000 */
[C---:B------:R-:W-:Y:S01]  /*5ee0*/  FMUL.FTZ R124, R47.reuse, R86 ;  /* 0x000000562f7c7220 */ /* 0x040fe20000410000 */
[----:B------:R-:W-:Y:S02]  /*5ef0*/  HADD2.F32 R90, -RZ, R90.H1_H1 ;  /* 0x3000005aff5a7230 */ /* 0x000fe40000004100 */
[-C--:B------:R-:W-:Y:S01]  /*5f00*/  FFMA.FTZ R86, R47, R96.reuse, -R98 ;  /* 0x000000602f567223 */ /* 0x080fe20000010862 */
[----:B------:R-:W-:Y:S01]  /*5f10*/  FFMA.FTZ R47, R91, R96, R124 ;  /* 0x000000605b2f7223 */ /* 0x000fe2000001007c */
[----:B------:R-:W-:Y:S01]  /*5f20*/  F2FP.F16.E4M3.UNPACK_B R91, R88.H1 ;  /* 0x00000058ff5b723e */ /* 0x000fe200030006ff */
[----:B------:R-:W-:-:S04]  /*5f30*/  IMAD.MOV.U32 R88, RZ, RZ, R46 ;  /* 0x000000ffff587224 */ /* 0x000fc800078e002e */
[--C-:B------:R-:W-:Y:S02]  /*5f40*/  HADD2.F32 R96, -RZ, R91.reuse.H1_H1 ;  /* 0x3000005bff607230 */ /* 0x100fe40000004100 */
[----:B------:R-:W-:-:S03]  /*5f50*/  HADD2.F32 R91, -RZ, R91.H0_H0 ;  /* 0x2000005bff5b7230 */ /* 0x000fc60000004100 */
[CC--:B------:R-:W-:Y:S02]  /*5f60*/  FMUL.FTZ R46, R96.reuse, R97.reuse ;  /* 0x00000061602e7220 */ /* 0x0c0fe40000410000 */
[C---:B------:R-:W-:Y:S02]  /*5f70*/  FMUL.FTZ R97, R91.reuse, R97 ;  /* 0x000000615b617220 */ /* 0x040fe40000410000 */
[-C--:B------:R-:W-:Y:S02]  /*5f80*/  FFMA.FTZ R46, R91, R90.reuse, -R46 ;  /* 0x0000005a5b2e7223 */ /* 0x080fe4000001082e */
[----:B------:R-:W-:Y:S01]  /*5f90*/  FFMA.FTZ R91, R96, R90, R97 ;  /* 0x0000005a605b7223 */ /* 0x000fe20000010061 */
[----:B------:R-:W-:Y:S01]  /*5fa0*/  F2FP.F16.E4M3.UNPACK_B R97, R81 ;  /* 0x00000051ff61723e */ /* 0x000fe200020006ff */
[--C-:B------:R-:W-:Y:S01]  /*5fb0*/  HADD2.F32 R96, -RZ, R83.reuse.H1_H1 ;  /* 0x30000053ff607230 */ /* 0x100fe20000004100 */
[-C--:B------:R-:W-:Y:S01]  /*5fc0*/  F2FP.F16.E4M3.UNPACK_B R81, R88.reuse.H1 ;  /* 0x00000058ff51723e */ /* 0x080fe200030006ff */
[----:B------:R-:W-:Y:S01]  /*5fd0*/  HADD2.F32 R83, -RZ, R83.H0_H0 ;  /* 0x20000053ff537230 */ /* 0x000fe20000004100 */
[----:B------:R-:W-:Y:S01]  /*5fe0*/  F2FP.F16.E4M3.UNPACK_B R88, R88 ;  /* 0x00000058ff58723e */ /* 0x000fe200020006ff */
[----:B------:R-:W-:Y:S01]  /*5ff0*/  HADD2.F32 R98, -RZ, R97.H1_H1 ;  /* 0x30000061ff627230 */ /* 0x000fe20000004100 */
[----:B------:R-:W-:Y:S01]  /*6000*/  F2FP.SATFINITE.E4M3.F32.PACK_AB_MERGE_C R91, R91, R46, RZ ;  /* 0x0000002e5b5b723e */ /* 0x000fe200048070ff */
[----:B------:R-:W-:-:S02]  /*6010*/  HADD2.F32 R90, -RZ, R81.H1_H1 ;  /* 0x30000051ff5a7230 */ /* 0x000fc40000004100 */
[----:B------:R-:W-:Y:S01]  /*6020*/  HADD2.F32 R81, -RZ, R81.H0_H0 ;  /* 0x20000051ff517230 */ /* 0x000fe20000004100 */
[----:B------:R-:W-:Y:S01]  /*6030*/  F2FP.SATFINITE.E4M3.F32.PACK_AB_MERGE_C R47, R47, R86, R91 ;  /* 0x000000562f2f723e */ /* 0x000fe2000480705b */
[----:B------:R-:W-:Y:S02]  /*6040*/  HADD2.F32 R97, -RZ, R97.H0_H0 ;  /* 0x20000061ff617230 */ /* 0x000fe40000004100 */
[-C--:B------:R-:W-:Y:S01]  /*6050*/  FMUL.FTZ R124, R90, R98.reuse ;  /* 0x000000625a7c7220 */ /* 0x080fe20000410000 */
[----:B------:R-:W-:-:S03]  /*6060*/  FMUL.FTZ R99, R81, R98 ;  /* 0x0000006251637220 */ /* 0x000fc60000410000 */
[-C--:B------:R-:W-:Y:S01]  /*6070*/  FFMA.FTZ R81, R81, R96.reuse, -R124 ;  /* 0x0000006051517223 */ /* 0x080fe2000001087c */
[----:B------:R-:W-:Y:S01]  /*6080*/  FFMA.FTZ R90, R90, R96, R99 ;  /* 0x000000605a5a7223 */ /* 0x000fe20000010063 */
[--C-:B------:R-:W-:Y:S02]  /*6090*/  HADD2.F32 R96, -RZ, R88.reuse.H1_H1 ;  /* 0x30000058ff607230 */ /* 0x100fe40000004100 */
[----:B------:R-:W-:Y:S02]  /*60a0*/  HADD2.F32 R88, -RZ, R88.H0_H0 ;  /* 0x20000058ff587230 */ /* 0x000fe40000004100 */
[----:B------:R-:W-:Y:S01]  /*60b0*/  F2FP.SATFINITE.E4M3.F32.PACK_AB_MERGE_C R81, R90, R81, RZ ;  /* 0x000000515a51723e */ /* 0x000fe200048070ff */
[-C--:B------:R-:W-:Y:S02]  /*60c0*/  FMUL.FTZ R99, R96, R97.reuse ;  /* 0x0000006160637220 */ /* 0x080fe40000410000 */
[C---:B------:R-:W-:Y:S02]  /*60d0*/  FMUL.FTZ R97, R88.reuse, R97 ;  /* 0x0000006158617220 */ /* 0x040fe40000410000 */
[----:B------:R-:W-:-:S02]  /*60e0*/  FFMA.FTZ R99, R88, R83, -R99 ;  /* 0x0000005358637223 */ /* 0x000fc40000010863 */
[----:B------:R-:W-:-:S05]  /*60f0*/  FFMA.FTZ R96, R96, R83, R97 ;  /* 0x0000005360607223 */ /* 0x000fca0000010061 */
[----:B------:R-:W-:-:S07]  /*6100*/  F2FP.SATFINITE.E4M3.F32.PACK_AB_MERGE_C R46, R96, R99, R81 ;  /* 0x00000063602e723e */ /* 0x000fce0004807051 */
.L_x_3504:
[----:B------:R-:W-:Y:S05]  /*6110*/  BSYNC B3 ;  /* 0x0000000000037941 */ /* 0x000fea0003800000 */
.L_x_3503:
[----:B--2---:R0:W-:Y:S02]  /*6120*/  STG.E.128 desc[UR54][R50.64+0x80], R44 ;  /* 0x0000802c32007986 */ /* 0x0041e4000c101d36 */
.L_x_3502:
[----:B------:R-:W-:Y:S05]  /*6130*/  BSYNC B2 ;  /* 0x0000000000027941 */ /* 0x000fea0003800000 */
.L_x_3501:
[----:B------:R-:W-:-:S13]  /*6140*/  ISETP.NE.AND P3, PT, R39, RZ, PT ;  /* 0x000000ff2700720c */ /* 0x000fda0003f65270 */
[----:B------:R-:W-:Y:S05]  /*6150*/  @!P3 BRA `(.L_x_3484) ;  /* 0x0000000400c4b947 */ /* 0x000fea0003800000 */
[----:B0-234-:R0:W2:Y:S01]  /*6160*/  LDS.128 R44, [R41+0x29200] ;  /* 0x02920000292c7984 */ /* 0x01d0a20000000c00 */
        /* <DEDUP_REMOVED lines=14> */
[----:B------:R-:W-:Y:S02]  /*6250*/  IMAD.SHL.U32 R80, R80, 0x100, RZ ;  /* 0x0000010050507824 */ /* 0x000fe400078e00ff */
[----:B--2---:R-:W-:Y:S01]  /*6260*/  IMAD.MOV.U32 R78, RZ, RZ, R44 ;  /* 0x000000ffff4e7224 */ /* 0x004fe200078e002c */
[----:B------:R-:W-:Y:S01]  /*6270*/  LOP3.LUT R76, R76, 0xff00, R77, 0xf8, !PT ;  /* 0x0000ff004c4c7812 */ /* 0x000fe200078ef84d */
[----:B------:R-:W-:Y:S01]  /*6280*/  IMAD.U32 R82, R82, 0x10000, RZ ;  /* 0x0001000052527824 */ /* 0x000fe200078e00ff */
[----:B------:R-:W-:-:S02]  /*6290*/  LOP3.LUT R79, R79, 0xff00, R80, 0xf8, !PT ;  /* 0x0000ff004f4f7812 */ /* 0x000fc400078ef850 */
[----:B------:R-:W-:Y:S02]  /*62a0*/  SHF.L.U32 R77, R81, 0x10, RZ ;  /* 0x00000010514d7819 */ /* 0x000fe400000006ff */
[----:B------:R-:W-:Y:S02]  /*62b0*/  F2FP.F16.E4M3.UNPACK_B R80, R159.H1 ;  /* 0x0000009fff50723e */ /* 0x000fe400030006ff */
        /* <DEDUP_REMOVED lines=15> */
[----:B------:R-:W-:Y:S01]  /*63b0*/  FFMA.FTZ R45, R79, R83, R84 ;  /* 0x000000534f2d7223 */ /* 0x000fe20000010054 */
[----:B------:R-:W-:Y:S02]  /*63c0*/  HADD2.F32 R82, -RZ, R82.H1_H1 ;  /* 0x30000052ff527230 */ /* 0x000fe40000004100 */
[-C--:B------:R-:W-:Y:S01]  /*63d0*/  FMUL.FTZ R86, R80, R85.reuse ;  /* 0x0000005550567220 */ /* 0x080fe20000410000 */
[-C--:B------:R-:W-:Y:S01]  /*63e0*/  F2FP.F16.E4M3.UNPACK_B R79, R78.reuse.H1 ;  /* 0x0000004eff4f723e */ /* 0x080fe200030006ff */
[C---:B------:R-:W-:Y:S01]  /*63f0*/  FMUL.FTZ R85, R81.reuse, R85 ;  /* 0x0000005551557220 */ /* 0x040fe20000410000 */
[----:B------:R-:W-:Y:S01]  /*6400*/  F2FP.F16.E4M3.UNPACK_B R78, R78 ;  /* 0x0000004eff4e723e */ /* 0x000fe200020006ff */
[----:B------:R-:W-:Y:S01]  /*6410*/  FFMA.FTZ R44, R44, R83, -R87 ;  /* 0x000000532c2c7223 */ /* 0x000fe20000010857 */
[-C--:B------:R-:W-:Y:S01]  /*6420*/  FFMA.FTZ R81, R81, R82.reuse, -R86 ;  /* 0x0000005251517223 */ /* 0x080fe20000010856 */
[----:B------:R-:W-:Y:S01]  /*6430*/  FFMA.FTZ R88, R80, R82, R85 ;  /* 0x0000005250587223 */ /* 0x000fe20000010055 */
[----:B------:R-:W-:Y:S01]  /*6440*/  F2FP.F16.E4M3.UNPACK_B R150, R150 ;  /* 0x00000096ff96723e */ /* 0x000fe200020006ff */
[----:B------:R-:W-:Y:S01]  /*6450*/  HADD2.F32 R84, -RZ, R159.H1_H1 ;  /* 0x3000009fff547230 */ /* 0x000fe20000004100 */
[----:B------:R-:W-:Y:S01]  /*6460*/  F2FP.F16.E4M3.UNPACK_B R90, R77.H1 ;  /* 0x0000004dff5a723e */ /* 0x000fe200030006ff */
[--C-:B------:R-:W-:Y:S01]  /*6470*/  HADD2.F32 R82, -RZ, R79.reuse.H0_H0 ;  /* 0x2000004fff527230 */ /* 0x100fe20000004100 */
[----:B------:R-:W-:Y:S01]  /*6480*/  F2FP.SATFINITE.E4M3.F32.PACK_AB_MERGE_C R81, R88, R81, RZ ;  /* 0x000000515851723e */ /* 0x000fe200048070ff */
[----:B------:R-:W-:-:S02]  /*6490*/  HADD2.F32 R83, -RZ, R79.H1_H1 ;  /* 0x3000004fff537230 */ /* 0x000fc40000004100 */
[----:B------:R-:W-:Y:S02]  /*64a0*/  HADD2.F32 R159, -RZ, R159.H0_H0 ;  /* 0x2000009fff9f7230 */ /* 0x000fe40000004100 */
[-C--:B------:R-:W-:Y:S01]  /*64b0*/  FMUL.FTZ R86, R82, R84.reuse ;  /* 0x0000005452567220 */ /* 0x080fe20000410000 */
[--C-:B------:R-:W-:Y:S02]  /*64c0*/  HADD2.F32 R79, -RZ, R78.reuse.H0_H0 ;  /* 0x2000004eff4f7230 */ /* 0x100fe40000004100 */
[----:B------:R-:W-:Y:S01]  /*64d0*/  FMUL.FTZ R85, R83, R84 ;  /* 0x0000005453557220 */ /* 0x000fe20000410000 */
[----:B------:R-:W-:Y:S01]  /*64e0*/  HADD2.F32 R80, -RZ, R78.H1_H1 ;  /* 0x3000004eff507230 */ /* 0x000fe20000004100 */
[----:B------:R-:W-:Y:S01]  /*64f0*/  F2FP.SATFINITE.E4M3.F32.PACK_AB_MERGE_C R45, R45, R44, R81 ;  /* 0x0000002c2d2d723e */ /* 0x000fe20004807051 */
[--C-:B------:R-:W-:Y:S02]  /*6500*/  HADD2.F32 R78, -RZ, R150.reuse.H1_H1 ;  /* 0x30000096ff4e7230 */ /* 0x100fe40000004100 */
[----:B------:R-:W-:-:S02]  /*6510*/  HADD2.F32 R150, -RZ, R150.H0_H0 ;  /* 0x20000096ff967230 */ /* 0x000fc40000004100 */
[-C--:B------:R-:W-:Y:S01]  /*6520*/  FMUL.FTZ R84, R80, R159.reuse ;  /* 0x0000009f50547220 */ /* 0x080fe20000410000 */
[----:B------:R-:W-:Y:S01]  /*6530*/  FMUL.FTZ R159, R79, R159 ;  /* 0x0000009f4f9f7220 */ /* 0x000fe20000410000 */
[-C--:B------:R-:W-:Y:S01]  /*6540*/  FFMA.FTZ R85, R82, R78.reuse, -R85 ;  /* 0x0000004e52557223 */ /* 0x080fe20000010855 */
[----:B------:R-:W-:Y:S01]  /*6550*/  FFMA.FTZ R86, R83, R78, R86 ;  /* 0x0000004e53567223 */ /* 0x000fe20000010056 */
[----:B------:R-:W-:Y:S01]  /*6560*/  F2FP.F16.E4M3.UNPACK_B R82, R47.H1 ;  /* 0x0000002fff52723e */ /* 0x000fe200030006ff */
[-C--:B------:R-:W-:Y:S01]  /*6570*/  FFMA.FTZ R78, R79, R150.reuse, -R84 ;  /* 0x000000964f4e7223 */ /* 0x080fe20000010854 */
[----:B------:R-:W-:Y:S01]  /*6580*/  FFMA.FTZ R79, R80, R150, R159 ;  /* 0x00000096504f7223 */ /* 0x000fe2000001009f */
[----:B------:R-:W-:Y:S01]  /*6590*/  F2FP.F16.E4M3.UNPACK_B R84, R46.H1 ;  /* 0x0000002eff54723e */ /* 0x000fe200030006ff */
[----:B------:R-:W-:Y:S01]  /*65a0*/  HADD2.F32 R88, -RZ, R90.H1_H1 ;  /* 0x3000005aff587230 */ /* 0x000fe20000004100 */
[----:B------:R-:W-:Y:S01]  /*65b0*/  F2FP.SATFINITE.E4M3.F32.PACK_AB_MERGE_C R80, R86, R85, RZ ;  /* 0x000000555650723e */ /* 0x000fe200048070ff */
[--C-:B------:R-:W-:Y:S01]  /*65c0*/  HADD2.F32 R86, -RZ, R82.reuse.H0_H0 ;  /* 0x20000052ff567230 */ /* 0x100fe20000004100 */
[----:B------:R-:W-:Y:S01]  /*65d0*/  F2FP.F16.E4M3.UNPACK_B R83, R77 ;  /* 0x0000004dff53723e */ /* 0x000fe200020006ff */
[----:B------:R-:W-:Y:S01]  /*65e0*/  HADD2.F32 R87, -RZ, R82.H1_H1 ;  /* 0x30000052ff577230 */ /* 0x000fe20000004100 */
[-C--:B------:R-:W-:Y:S01]  /*65f0*/  F2FP.F16.E4M3.UNPACK_B R82, R76.reuse.H1 ;  /* 0x0000004cff52723e */ /* 0x080fe200030006ff */
[----:B------:R-:W-:Y:S01]  /*6600*/  HADD2.F32 R85, -RZ, R84.H1_H1 ;  /* 0x30000054ff557230 */ /* 0x000fe20000004100 */
[----:B------:R-:W-:Y:S01]  /*6610*/  F2FP.F16.E4M3.UNPACK_B R77, R76 ;  /* 0x0000004cff4d723e */ /* 0x000fe200020006ff */
[----:B------:R-:W-:-:S02]  /*6620*/  HADD2.F32 R91, -RZ, R83.H1_H1 ;  /* 0x30000053ff5b7230 */ /* 0x000fc40000004100 */
[-C--:B------:R-:W-:Y:S01]  /*6630*/  FMUL.FTZ R97, R87, R88.reuse ;  /* 0x0000005857617220 */ /* 0x080fe20000410000 */
[----:B------:R-:W-:Y:S02]  /*6640*/  HADD2.F32 R89, -RZ, R82.H1_H1 ;  /* 0x30000052ff597230 */ /* 0x000fe40000004100 */
[C---:B------:R-:W-:Y:S01]  /*6650*/  FMUL.FTZ R98, R86.reuse, R88 ;  /* 0x0000005856627220 */ /* 0x040fe20000410000 */
[----:B------:R-:W-:Y:S01]  /*6660*/  HADD2.F32 R84, -RZ, R84.H0_H0 ;  /* 0x20000054ff547230 */ /* 0x000fe20000004100 */
[----:B------:R-:W-:Y:S01]  /*6670*/  F2FP.F16.E4M3.UNPACK_B R46, R46 ;  /* 0x0000002eff2e723e */ /* 0x000fe200020006ff */
[----:B------:R-:W-:Y:S02]  /*6680*/  HADD2.F32 R88, -RZ, R77.H1_H1 ;  /* 0x3000004dff587230 */ /* 0x000fe40000004100 */
[----:B------:R-:W-:Y:S01]  /*6690*/  FFMA.FTZ R76, R86, R89, -R97 ;  /* 0x00000059564c7223 */ /* 0x000fe20000010861 */
[----:B------:R-:W-:Y:S01]  /*66a0*/  F2FP.F16.E4M3.UNPACK_B R86, R47 ;  /* 0x0000002fff56723e */ /* 0x000fe200020006ff */
[-C--:B------:R-:W-:Y:S01]  /*66b0*/  FMUL.FTZ R96, R84, R91.reuse ;  /* 0x0000005b54607220 */ /* 0x080fe20000410000 */
[----:B------:R-:W-:Y:S01]  /*66c0*/  FMUL.FTZ R97, R85, R91 ;  /* 0x0000005b55617220 */ /* 0x000fe20000410000 */
[----:B------:R-:W-:-:S02]  /*66d0*/  HADD2.F32 R90, -RZ, R90.H0_H0 ;  /* 0x2000005aff5a7230 */ /* 0x000fc40000004100 */
[----:B------:R-:W-:Y:S01]  /*66e0*/  FFMA.FTZ R47, R87, R89, R98 ;  /* 0x00000059572f7223 */ /* 0x000fe20000010062 */
[-C--:B------:R-:W-:Y:S01]  /*66f0*/  FFMA.FTZ R91, R85, R88.reuse, R96 ;  /* 0x00000058555b7223 */ /* 0x080fe20000010060 */
[--C-:B------:R-:W-:Y:S02]  /*6700*/  HADD2.F32 R85, -RZ, R86.reuse.H1_H1 ;  /* 0x30000056ff557230 */ /* 0x100fe40000004100 */
[----:B------:R-:W-:Y:S01]  /*6710*/  FFMA.FTZ R84, R84, R88, -R97 ;  /* 0x0000005854547223 */ /* 0x000fe20000010861 */
[----:B------:R-:W-:Y:S01]  /*6720*/  HADD2.F32 R86, -RZ, R86.H0_H0 ;  /* 0x20000056ff567230 */ /* 0x000fe20000004100 */
[----:B------:R-:W-:Y:S01]  /*6730*/  F2FP.SATFINITE.E4M3.F32.PACK_AB_MERGE_C R47, R47, R76, RZ ;  /* 0x0000004c2f2f723e */ /* 0x000fe200048070ff */
        /* <DEDUP_REMOVED lines=9> */
[-C--:B------:R-:W-:Y:S01]  /*67d0*/  FMUL.FTZ R89, R82, R83.reuse ;  /* 0x0000005352597220 */ /* 0x080fe20000410000 */
[----:B------:R-:W-:Y:S01]  /*67e0*/  F2FP.SATFINITE.E4M3.F32.PACK_AB_MERGE_C R84, R91, R84, RZ ;  /* 0x000000545b54723e */ /* 0x000fe200048070ff */
[C---:B------:R-:W-:Y:S01]  /*67f0*/  FMUL.FTZ R83, R46.reuse, R83 ;  /* 0x000000532e537220 */ /* 0x040fe20000410000 */
[----:B------:R-:W-:Y:S01]  /*6800*/  F2FP.SATFINITE.E4M3.F32.PACK_AB_MERGE_C R44, R79, R78, R80 ;  /* 0x0000004e4f2c723e */ /* 0x000fe20004807050 */
[-C--:B------:R-:W-:Y:S01]  /*6810*/  FFMA.FTZ R89, R46, R77.reuse, -R89 ;  /* 0x0000004d2e597223 */ /* 0x080fe20000010859 */
[----:B------:R-:W-:Y:S01]  /*6820*/  F2FP.SATFINITE.E4M3.F32.PACK_AB_MERGE_C R47, R85, R86, R47 ;  /* 0x00000056552f723e */ /* 0x000fe2000480702f */
[----:B------:R-:W-:-:S05]  /*6830*/  FFMA.FTZ R82, R82, R77, R83 ;  /* 0x0000004d52527223 */ /* 0x000fca0000010053 */
[----:B------:R-:W-:-:S07]  /*6840*/  F2FP.SATFINITE.E4M3.F32.PACK_AB_MERGE_C R46, R82, R89, R84 ;  /* 0x00000059522e723e */ /* 0x000fce0004807054 */
.L_x_3506:
[----:B------:R-:W-:Y:S05]  /*6850*/  BSYNC B2 ;  /* 0x0000000000027941 */ /* 0x000fea0003800000 */
.L_x_3505:
[----:B--2---:R0:W-:Y:S02]  /*6860*/  STG.E.128 desc[UR54][R50.64+0xa0], R44 ;  /* 0x0000a02c32007986 */ /* 0x0041e4000c101d36 */
.L_x_3484:
[----:B------:R-:W-:Y:S05]  /*6870*/  BSYNC B1 ;  /* 0x0000000000017941 */ /* 0x000fea0003800000 */
.L_x_3483:
[----:B------:R-:W-:Y:S05]  /*6880*/  @P4 BRA `(.L_x_3507) ;  /* 0x0000009800344947 */ /* 0x000fea0003800000 */
[----:B------:R-:W-:Y:S01]  /*6890*/  ISETP.NE.AND P3, PT, R34, RZ, PT ;  /* 0x000000ff2200720c */ /* 0x000fe20003f65270 */
[----:B------:R-:W-:-:S12]  /*68a0*/  BSSY B1, `(.L_x_3508) ;  /* 0x0000073000017945 */ /* 0x000fd80003800000 */
[----:B------:R-:W-:Y:S05]  /*68b0*/  @!P3 BRA `(.L_x_3509) ;  /* 0x0000000400c4b947 */ /* 0x000fea0003800000 */
[----:B0-234-:R0:W2:Y:S01]  /*68c0*/  LDS.128 R44, [R40+0x26200] ;  /* 0x02620000282c7984 */ /* 0x01d0a20000000c00 */
[----:B------:R-:W-:Y:S01]  /*68d0*/  ISETP.GE.AND P3, PT, R22, R133, PT ;  /* 0x000000851600720c */ /* 0x000fe20003f66270 */
[----:B------:R-:W-:-:S12]  /*68e0*/  BSSY B2, `(.L_x_3510) ;  /* 0x000006d000027945 */ /* 0x000fd80003800000 */
[----:B0-----:R-:W-:Y:S05]  /*68f0*/  @P3 BRA `(.L_x_3511) ;  /* 0x0000000400ac3947 */ /* 0x001fea0003800000 */
[----:B------:R-:W-:Y:S02]  /*6900*/  SHF.R.U32.HI R78, RZ, 0x8, R73 ;  /* 0x00000008ff4e7819 */ /* 0x000fe40000011649 */
[----:B------:R-:W-:Y:S02]  /*6910*/  SHF.R.U32.HI R72, RZ, 0x18, R75 ;  /* 0x00000018ff487819 */ /* 0x000fe4000001164b */
[----:B------:R-:W-:Y:S02]  /*6920*/  LOP3.LUT R51, R75, 0xff, RZ, 0xc0, !PT ;  /* 0x000000ff4b337812 */ /* 0x000fe400078ec0ff */
[----:B------:R-:W-:Y:S02]  /*6930*/  SHF.R.U32.HI R79, RZ, 0x18, R73 ;  /* 0x00000018ff4f7819 */ /* 0x000fe40000011649 */
[----:B------:R-:W-:Y:S02]  /*6940*/  LOP3.LUT R50, R73, 0xff, RZ, 0xc0, !PT ;  /* 0x000000ff49327812 */ /* 0x000fe400078ec0ff */
[----:B------:R-:W-:-:S02]  /*6950*/  SHF.R.U32.HI R74, RZ, 0x8, R75 ;  /* 0x00000008ff4a7819 */ /* 0x000fc4000001164b */
[----:B------:R-:W-:Y:S02]  /*6960*/  SHF.R.U32.HI R77, RZ, 0x10, R73 ;  /* 0x00000010ff4d7819 */ /* 0x000fe40000011649 */
[----:B------:R-:W-:Y:S01]  /*6970*/  PRMT R73, R72, 0x654, R51 ;  /* 0x0000065448497816 */ /* 0x000fe20000000033 */
[----:B------:R-:W-:Y:S01]  /*6980*/  IMAD.SHL.U32 R51, R78, 0x100, RZ ;  /* 0x000001004e337824 */ /* 0x000fe200078e00ff */
[----:B------:R-:W-:Y:S01]  /*6990*/  PRMT R50, R79, 0x654, R50 ;  /* 0x000006544f327816 */ /* 0x000fe20000000032 */
[----:B------:R-:W-:Y:S01]  /*69a0*/  IMAD.SHL.U32 R74, R74, 0x100, RZ ;  /* 0x000001004a4a7824 */ /* 0x000fe200078e00ff */
[----:B------:R-:W-:Y:S01]  /*69b0*/  SHF.R.U32.HI R76, RZ, 0x10, R75 ;  /* 0x00000010ff4c7819 */ /* 0x000fe2000001164b */
[----:B--2---:R-:W-:Y:S01]  /*69c0*/  IMAD.MOV.U32 R72, RZ, RZ, R44 ;  /* 0x000000ffff487224 */ /* 0x004fe200078e002c */
[----:B------:R-:W-:Y:S01]  /*69d0*/  LOP3.LUT R50, R50, 0xff00, R51, 0xf8, !PT ;  /* 0x0000ff0032327812 */ /* 0x000fe200078ef833 */
[----:B------:R-:W-:Y:S01]  /*69e0*/  IMAD.U32 R51, R77, 0x10000, RZ ;  /* 0x000100004d337824 */ /* 0x000fe200078e00ff */
[----:B------:R-:W-:Y:S01]  /*69f0*/  LOP3.LUT R73, R73, 0xff00, R74, 0xf8, !PT ;  /* 0x0000ff0049497812 */ /* 0x000fe200078ef84a */
[----:B------:R-:W-:Y:S01]  /*6a00*/  IMAD.U32 R76, R76, 0x10000, RZ ;  /* 0x000100004c4c7824 */ /* 0x000fe200078e00ff */
        /* <DEDUP_REMOVED lines=22> */
[----:B------:R-:W-:Y:S01]  /*6b70*/  HADD2.F32 R77, -RZ, R158.H1_H1 ;  /* 0x3000009eff4d7230 */ /* 0x000fe20000004100 */
[----:B------:R-:W-:Y:S01]  /*6b80*/  F2FP.F16.E4M3.UNPACK_B R72, R72 ;  /* 0x00000048ff48723e */ /* 0x000fe200020006ff */
[-C--:B------:R-:W-:Y:S01]  /*6b90*/  FFMA.FTZ R81, R74, R76.reuse, -R81 ;  /* 0x0000004c4a517223 */ /* 0x080fe20000010851 */
[----:B------:R-:W-:Y:S01]  /*6ba0*/  FFMA.FTZ R82, R75, R76, R80 ;  /* 0x0000004c4b527223 */ /* 0x000fe20000010050 */
[----:B------:R-:W-:Y:S01]  /*6bb0*/  F2FP.F16.E4M3.UNPACK_B R156, R156 ;  /* 0x0000009cff9c723e */ /* 0x000fe200020006ff */
[--C-:B------:R-:W-:Y:S01]  /*6bc0*/  HADD2.F32 R75, -RZ, R73.reuse.H0_H0 ;  /* 0x20000049ff4b7230 */ /* 0x100fe20000004100 */
[----:B------:R-:W-:Y:S01]  /*6bd0*/  F2FP.F16.E4M3.UNPACK_B R83, R51.H1 ;  /* 0x00000033ff53723e */ /* 0x000fe200030006ff */
[----:B------:R-:W-:-:S02]  /*6be0*/  HADD2.F32 R76, -RZ, R73.H1_H1 ;  /* 0x30000049ff4c7230 */ /* 0x000fc40000004100 */
[----:B------:R-:W-:Y:S02]  /*6bf0*/  HADD2.F32 R158, -RZ, R158.H0_H0 ;  /* 0x2000009eff9e7230 */ /* 0x000fe40000004100 */
[-C--:B------:R-:W-:Y:S01]  /*6c00*/  FMUL.FTZ R79, R75, R77.reuse ;  /* 0x0000004d4b4f7220 */ /* 0x080fe20000410000 */
[--C-:B------:R-:W-:Y:S02]  /*6c10*/  HADD2.F32 R74, -RZ, R72.reuse.H1_H1 ;  /* 0x30000048ff4a7230 */ /* 0x100fe40000004100 */
[----:B------:R-:W-:Y:S01]  /*6c20*/  FMUL.FTZ R80, R76, R77 ;  /* 0x0000004d4c507220 */ /* 0x000fe20000410000 */
[----:B------:R-:W-:Y:S02]  /*6c30*/  HADD2.F32 R73, -RZ, R72.H0_H0 ;  /* 0x20000048ff497230 */ /* 0x000fe40000004100 */
[--C-:B------:R-:W-:Y:S02]  /*6c40*/  HADD2.F32 R72, -RZ, R156.reuse.H1_H1 ;  /* 0x3000009cff487230 */ /* 0x100fe40000004100 */
[----:B------:R-:W-:Y:S01]  /*6c50*/  FMUL.FTZ R78, R74, R158 ;  /* 0x0000009e4a4e7220 */ /* 0x000fe20000410000 */
[----:B------:R-:W-:-:S02]  /*6c60*/  HADD2.F32 R156, -RZ, R156.H0_H0 ;  /* 0x2000009cff9c7230 */ /* 0x000fc40000004100 */
[----:B------:R-:W-:Y:S01]  /*6c70*/  FMUL.FTZ R77, R73, R158 ;  /* 0x0000009e494d7220 */ /* 0x000fe20000410000 */
[--C-:B------:R-:W-:Y:S02]  /*6c80*/  HADD2.F32 R85, -RZ, R83.reuse.H1_H1 ;  /* 0x30000053ff557230 */ /* 0x100fe40000004100 */
[-C--:B------:R-:W-:Y:S01]  /*6c90*/  FFMA.FTZ R75, R75, R72.reuse, -R80 ;  /* 0x000000484b4b7223 */ /* 0x080fe20000010850 */
[----:B------:R-:W-:Y:S01]  /*6ca0*/  FFMA.FTZ R76, R76, R72, R79 ;  /* 0x000000484c4c7223 */ /* 0x000fe2000001004f */
[-C--:B------:R-:W-:Y:S01]  /*6cb0*/  FFMA.FTZ R72, R73, R156.reuse, -R78 ;  /* 0x0000009c49487223 */ /* 0x080fe2000001084e */
[----:B------:R-:W-:Y:S01]  /*6cc0*/  FFMA.FTZ R73, R74, R156, R77 ;  /* 0x0000009c4a497223 */ /* 0x000fe2000001004d */
[----:B------:R-:W-:Y:S01]  /*6cd0*/  F2FP.F16.E4M3.UNPACK_B R77, R47.H1 ;  /* 0x0000002fff4d723e */ /* 0x000fe200030006ff */
[----:B------:R-:W-:Y:S01]  /*6ce0*/  HADD2.F32 R83, -RZ, R83.H0_H0 ;  /* 0x20000053ff537230 */ /* 0x000fe20000004100 */
[----:B------:R-:W-:Y:S02]  /*6cf0*/  F2FP.SATFINITE.E4M3.F32.PACK_AB_MERGE_C R74, R82, R81, RZ ;  /* 0x00000051524a723e */ /* 0x000fe400048070ff */
[----:B------:R-:W-:Y:S01]  /*6d00*/  F2FP.SATFINITE.E4M3.F32.PACK_AB_MERGE_C R75, R76, R75, RZ ;  /* 0x0000004b4c4b723e */ /* 0x000fe200048070ff */
[--C-:B------:R-:W-:Y:S01]  /*6d10*/  HADD2.F32 R78, -RZ, R77.reuse.H0_H0 ;  /* 0x2000004dff4e7230 */ /* 0x100fe20000004100 */
[----:B------:R-:W-:Y:S01]  /*6d20*/  F2FP.F16.E4M3.UNPACK_B R80, R50.H1 ;  /* 0x00000032ff50723e */ /* 0x000fe200030006ff */
[----:B------:R-:W-:Y:S01]  /*6d30*/  HADD2.F32 R77, -RZ, R77.H1_H1 ;  /* 0x3000004dff4d7230 */ /* 0x000fe20000004100 */
[----:B------:R-:W-:-:S02]  /*6d40*/  F2FP.F16.E4M3.UNPACK_B R76, R46.H1 ;  /* 0x0000002eff4c723e */ /* 0x000fc400030006ff */
[----:B------:R-:W-:Y:S01]  /*6d50*/  F2FP.F16.E4M3.UNPACK_B R82, R51 ;  /* 0x00000033ff52723e */ /* 0x000fe200020006ff */
[----:B------:R-:W-:Y:S01]  /*6d60*/  HADD2.F32 R81, -RZ, R80.H1_H1 ;  /* 0x30000050ff517230 */ /* 0x000fe20000004100 */
[----:B------:R-:W-:Y:S01]  /*6d70*/  F2FP.F16.E4M3.UNPACK_B R79, R50 ;  /* 0x00000032ff4f723e */ /* 0x000fe200020006ff */
[----:B------:R-:W-:Y:S02]  /*6d80*/  HADD2.F32 R51, -RZ, R76.H1_H1 ;  /* 0x3000004cff337230 */ /* 0x000fe40000004100 */
[-C--:B------:R-:W-:Y:S01]  /*6d90*/  FMUL.FTZ R87, R77, R85.reuse ;  /* 0x000000554d577220 */ /* 0x080fe20000410000 */
[----:B------:R-:W-:Y:S02]  /*6da0*/  HADD2.F32 R84, -RZ, R82.H1_H1 ;  /* 0x30000052ff547230 */ /* 0x000fe40000004100 */
[C---:B------:R-:W-:Y:S01]  /*6db0*/  FMUL.FTZ R86, R78.reuse, R85 ;  /* 0x000000554e567220 */ /* 0x040fe20000410000 */
[----:B------:R-:W-:Y:S02]  /*6dc0*/  HADD2.F32 R76, -RZ, R76.H0_H0 ;  /* 0x2000004cff4c7230 */ /* 0x000fe40000004100 */
[----:B------:R-:W-:Y:S01]  /*6dd0*/  FFMA.FTZ R50, R78, R81, -R87 ;  /* 0x000000514e327223 */ /* 0x000fe20000010857 */
[----:B------:R-:W-:-:S02]  /*6de0*/  HADD2.F32 R78, -RZ, R79.H1_H1 ;  /* 0x3000004fff4e7230 */ /* 0x000fc40000004100 */
[CC--:B------:R-:W-:Y:S01]  /*6df0*/  FMUL.FTZ R85, R51.reuse, R84.reuse ;  /* 0x0000005433557220 */ /* 0x0c0fe20000410000 */
[----:B------:R-:W-:Y:S01]  /*6e00*/  F2FP.F16.E4M3.UNPACK_B R47, R47 ;  /* 0x0000002fff2f723e */ /* 0x000fe200020006ff */
[C---:B------:R-:W-:Y:S01]  /*6e10*/  FMUL.FTZ R84, R76.reuse, R84 ;  /* 0x000000544c547220 */ /* 0x040fe20000410000 */
[----:B------:R-:W-:Y:S01]  /*6e20*/  F2FP.F16.E4M3.UNPACK_B R46, R46 ;  /* 0x0000002eff2e723e */ /* 0x000fe200020006ff */
[-C--:B------:R-:W-:Y:S01]  /*6e30*/  FFMA.FTZ R85, R76, R78.reuse, -R85 ;  /* 0x0000004e4c557223 */ /* 0x080fe20000010855 */
[----:B------:R-:W-:Y:S02]  /*6e40*/  HADD2.F32 R82, -RZ, R82.H0_H0 ;  /* 0x20000052ff527230 */ /* 0x000fe40000004100 */
[----:B------:R-:W-:Y:S01]  /*6e50*/  FFMA.FTZ R84, R51, R78, R84 ;  /* 0x0000004e33547223 */ /* 0x000fe20000010054 */
[--C-:B------:R-:W-:Y:S02]  /*6e60*/  HADD2.F32 R51, -RZ, R47.reuse.H0_H0 ;  /* 0x2000002fff337230 */ /* 0x100fe40000004100 */
[----:B------:R-:W-:Y:S01]  /*6e70*/  FFMA.FTZ R81, R77, R81, R86 ;  /* 0x000000514d517223 */ /* 0x000fe20000010056 */
[----:B------:R-:W-:Y:S01]  /*6e80*/  HADD2.F32 R76, -RZ, R47.H1_H1 ;  /* 0x3000002fff4c7230 */ /* 0x000fe20000004100 */
[----:B------:R-:W-:Y:S01]  /*6e90*/  F2FP.SATFINITE.E4M3.F32.PACK_AB_MERGE_C R45, R45, R44, R74 ;  /* 0x0000002c2d2d723e */ /* 0x000fe2000480704a */
[--C-:B------:R-:W-:Y:S01]  /*6ea0*/  HADD2.F32 R47, -RZ, R46.reuse.H0_H0 ;  /* 0x2000002eff2f7230 */ /* 0x100fe20000004100 */
[----:B------:R-:W-:Y:S01]  /*6eb0*/  F2FP.SATFINITE.E4M3.F32.PACK_AB_MERGE_C R84, R84, R85, RZ ;  /* 0x000000555454723e */ /* 0x000fe200048070ff */
[----:B------:R-:W-:-:S02]  /*6ec0*/  HADD2.F32 R46, -RZ, R46.H1_H1 ;  /* 0x3000002eff2e7230 */ /* 0x000fc40000004100 */
[-C--:B------:R-:W-:Y:S01]  /*6ed0*/  FMUL.FTZ R86, R76, R83.reuse ;  /* 0x000000534c567220 */ /* 0x080fe20000410000 */
[----:B------:R-:W-:Y:S02]  /*6ee0*/  HADD2.F32 R80, -RZ, R80.H0_H0 ;  /* 0x20000050ff507230 */ /* 0x000fe40000004100 */
        /* <DEDUP_REMOVED lines=8> */
[----:B------:R-:W-:-:S02]  /*6f70*/  F2FP.SATFINITE.E4M3.F32.PACK_AB_MERGE_C R50, R81, R50, RZ ;  /* 0x000000325132723e */ /* 0x000fc400048070ff */
[----:B------:R-:W-:Y:S02]  /*6f80*/  F2FP.SATFINITE.E4M3.F32.PACK_AB_MERGE_C R44, R73, R72, R75 ;  /* 0x00000048492c723e */ /* 0x000fe4000480704b */
[----:B------:R-:W-:Y:S02]  /*6f90*/  F2FP.SATFINITE.E4M3.F32.PACK_AB_MERGE_C R46, R77, R78, R84 ;  /* 0x0000004e4d2e723e */ /* 0x000fe40004807054 */
[----:B------:R-:W-:-:S07]  /*6fa0*/  F2FP.SATFINITE.E4M3.F32.PACK_AB_MERGE_C R47, R83, R86, R50 ;  /* 0x00000056532f723e */ /* 0x000fce0004807032 */
.L_x_3511:
[----:B------:R-:W-:Y:S05]  /*6fb0*/  BSYNC B2 ;  /* 0x0000000000027941 */ /* 0x000fea0003800000 */
.L_x_3510:
[----:B--2---:R0:W-:Y:S02]  /*6fc0*/  STG.E.128 desc[UR54][R48.64], R44 ;  /* 0x0000002c30007986 */ /* 0x0041e4000c101d36 */
.L_x_3509:
[----:B------:R-:W-:Y:S05]  /*6fd0*/  BSYNC B1 ;  /* 0x0000000000017941 */ /* 0x000fea0003800000 */
.L_x_3508:
[----:B------:R-:W-:Y:S01]  /*6fe0*/  ISETP.NE.AND P3, PT, R35, RZ, PT ;  /* 0x000000ff2300720c */ /* 0x000fe20003f65270 */
[----:B------:R-:W-:-:S12]  /*6ff0*/  BSSY B1, `(.L_x_3512) ;  /* 0x0000074000017945 */ /* 0x000fd80003800000 */
[----:B------:R-:W-:Y:S05]  /*7000*/  @!P3 BRA `(.L_x_3513) ;  /* 0x0000000400c8b947 */ /* 0x000fea0003800000 */
        /* <DEDUP_REMOVED lines=10> */
[--C-:B------:R-:W-:Y:S01]  /*70b0*/  SHF.R.U32.HI R68, RZ, 0x18, R71.reuse ;  /* 0x00000018ff447819 */ /* 0x100fe20000011647 */
[----:B------:R-:W-:Y:S01]  /*70c0*/  IMAD.SHL.U32 R70, R70, 0x100, RZ ;  /* 0x0000010046467824 */ /* 0x000fe200078e00ff */
[----:B------:R-:W-:Y:S02]  /*70d0*/  SHF.R.U32.HI R73, RZ, 0x10, R71 ;  /* 0x00000010ff497819 */ /* 0x000fe40000011647 */
[----:B------:R-:W-:Y:S02]  /*70e0*/  PRMT R69, R69, 0x654, R50 ;  /* 0x0000065445457816 */ /* 0x000fe40000000032 */
[----:B------:R-:W-:Y:S01]  /*70f0*/  PRMT R71, R68, 0x654, R51 ;  /* 0x0000065444477816 */ /* 0x000fe20000000033 */
[----:B--2---:R-:W-:Y:S01]  /*7100*/  IMAD.MOV.U32 R51, RZ, RZ, R45 ;  /* 0x000000ffff337224 */ /* 0x004fe200078e002d */
[----:B------:R-:W-:Y:S01]  /*7110*/  SHF.L.U32 R50, R72, 0x8, RZ ;  /* 0x0000000848327819 */ /* 0x000fe200000006ff */
[----:B------:R-:W-:Y:S01]  /*7120*/  IMAD.U32 R45, R74, 0x10000, RZ ;  /* 0x000100004a2d7824 */ /* 0x000fe200078e00ff */
[----:B------:R-:W-:Y:S01]  /*7130*/  LOP3.LUT R72, R71, 0xff00, R70, 0xf8, !PT ;  /* 0x0000ff0047487812 */ /* 0x000fe200078ef846 */
[----:B------:R-:W-:Y:S01]  /*7140*/  IMAD.MOV.U32 R68, RZ, RZ, R44 ;  /* 0x000000ffff447224 */ /* 0x000fe200078e002c */
[----:B------:R-:W-:Y:S01]  /*7150*/  LOP3.LUT R50, R69, 0xff00, R50, 0xf8, !PT ;  /* 0x0000ff0045327812 */ /* 0x000fe200078ef832 */
[----:B------:R-:W-:Y:S01]  /*7160*/  IMAD.U32 R69, R73, 0x10000, RZ ;  /* 0x0001000049457824 */ /* 0x000fe200078e00ff */
[----:B------:R-:W-:-:S02]  /*7170*/  F2FP.F16.E4M3.UNPACK_B R70, R154.H1 ;  /* 0x0000009aff46723e */ /* 0x000fc400030006ff */
[----:B------:R-:W-:Y:S02]  /*7180*/  F2FP.F16.E4M3.UNPACK_B R44, R51 ;  /* 0x00000033ff2c723e */ /* 0x000fe400020006ff */
        /* <DEDUP_REMOVED lines=54> */
[----:B------:R-:W-:Y:S01]  /*74f0*/  FMUL.FTZ R45, R73, R80 ;  /* 0x00000050492d7220 */ /* 0x000fe20000410000 */
[----:B------:R-:W-:Y:S01]  /*7500*/  HADD2.F32 R81, -RZ, R78.H1_H1 ;  /* 0x3000004eff517230 */ /* 0x000fe20000004100 */
[----:B------:R-:W-:Y:S01]  /*7510*/  F2FP.F16.E4M3.UNPACK_B R47, R47 ;  /* 0x0000002fff2f723e */ /* 0x000fe200020006ff */
[----:B------:R-:W-:Y:S02]  /*7520*/  HADD2.F32 R72, -RZ, R72.H0_H0 ;  /* 0x20000048ff487230 */ /* 0x000fe40000004100 */
[----:B------:R-:W-:Y:S01]  /*7530*/  FFMA.FTZ R82, R74, R77, -R45 ;  /* 0x0000004d4a527223 */ /* 0x000fe2000001082d */
[----:B------:R-:W-:-:S02]  /*7540*/  HADD2.F32 R45, -RZ, R75.H1_H1 ;  /* 0x3000004bff2d7230 */ /* 0x000fc40000004100 */
[-C--:B------:R-:W-:Y:S01]  /*7550*/  FMUL.FTZ R83, R50, R81.reuse ;  /* 0x0000005132537220 */ /* 0x080fe20000410000 */
[----:B------:R-:W-:Y:S01]  /*7560*/  F2FP.F16.E4M3.UNPACK_B R46, R46 ;  /* 0x0000002eff2e723e */ /* 0x000fe200020006ff */
[----:B------:R-:W-:Y:S01]  /*7570*/  FMUL.FTZ R81, R72, R81 ;  /* 0x0000005148517220 */ /* 0x000fe20000410000 */
[----:B------:R-:W-:Y:S01]  /*7580*/  FMUL.FTZ R80, R74, R80 ;  /* 0x000000504a507220 */ /* 0x000fe20000410000 */
[-C--:B------:R-:W-:Y:S01]  /*7590*/  FFMA.FTZ R83, R72, R45.reuse, -R83 ;  /* 0x0000002d48537223 */ /* 0x080fe20000010853 */
[----:B------:R-:W-:Y:S02]  /*75a0*/  HADD2.F32 R78, -RZ, R78.H0_H0 ;  /* 0x2000004eff4e7230 */ /* 0x000fe40000004100 */
[----:B------:R-:W-:Y:S01]  /*75b0*/  FFMA.FTZ R74, R50, R45, R81 ;  /* 0x0000002d324a7223 */ /* 0x000fe20000010051 */
[----:B------:R-:W-:Y:S02]  /*75c0*/  HADD2.F32 R50, -RZ, R47.H0_H0 ;  /* 0x2000002fff327230 */ /* 0x000fe40000004100 */
[----:B------:R-:W-:Y:S01]  /*75d0*/  FFMA.FTZ R85, R73, R77, R80 ;  /* 0x0000004d49557223 */ /* 0x000fe20000010050 */
[----:B------:R-:W-:-:S02]  /*75e0*/  HADD2.F32 R45, -RZ, R46.H0_H0 ;  /* 0x2000002eff2d7230 */ /* 0x000fc40000004100 */
[----:B------:R-:W-:Y:S02]  /*75f0*/  HADD2.F32 R47, -RZ, R47.H1_H1 ;  /* 0x3000002fff2f7230 */ /* 0x000fe40000004100 */
[-C--:B------:R-:W-:Y:S01]  /*7600*/  FMUL.FTZ R80, R50, R79.reuse ;  /* 0x0000004f32507220 */ /* 0x080fe20000410000 */
[----:B------:R-:W-:Y:S02]  /*7610*/  HADD2.F32 R46, -RZ, R46.H1_H1 ;  /* 0x3000002eff2e7230 */ /* 0x000fe40000004100 */
[-C--:B------:R-:W-:Y:S01]  /*7620*/  FMUL.FTZ R73, R45, R78.reuse ;  /* 0x0000004e2d497220 */ /* 0x080fe20000410000 */
[----:B------:R-:W-:Y:S02]  /*7630*/  HADD2.F32 R76, -RZ, R76.H0_H0 ;  /* 0x2000004cff4c7230 */ /* 0x000fe40000004100 */
[C---:B------:R-:W-:Y:S01]  /*7640*/  FMUL.FTZ R77, R47.reuse, R79 ;  /* 0x0000004f2f4d7220 */ /* 0x040fe20000410000 */
        /* <DEDUP_REMOVED lines=12> */
.L_x_3515:
[----:B------:R-:W-:Y:S05]  /*7710*/  BSYNC B2 ;  /* 0x0000000000027941 */ /* 0x000fea0003800000 */
.L_x_3514:
[----:B--2---:R0:W-:Y:S02]  /*7720*/  STG.E.128 desc[UR54][R48.64+0x20], R44 ;  /* 0x0000202c30007986 */ /* 0x0041e4000c101d36 */
.L_x_3513:
[----:B------:R-:W-:Y:S05]  /*7730*/  BSYNC B1 ;  /* 0x0000000000017941 */ /* 0x000fea0003800000 */
.L_x_3512:
        /* <DEDUP_REMOVED lines=10> */
[--C-:B------:R-:W-:Y:S02]  /*77e0*/  SHF.R.U32.HI R71, RZ, 0x18, R65.reuse ;  /* 0x00000018ff477819 */ /* 0x100fe40000011641 */
[----:B------:R-:W-:Y:S02]  /*77f0*/  LOP3.LUT R50, R65, 0xff, RZ, 0xc0, !PT ;  /* 0x000000ff41327812 */ /* 0x000fe400078ec0ff */
[----:B------:R-:W-:-:S02]  /*7800*/  SHF.R.U32.HI R69, RZ, 0x10, R65 ;  /* 0x00000010ff457819 */ /* 0x000fc40000011641 */
[----:B------:R-:W-:Y:S02]  /*7810*/  SHF.R.U32.HI R66, RZ, 0x8, R67 ;  /* 0x00000008ff427819 */ /* 0x000fe40000011643 */
[----:B------:R-:W-:Y:S01]  /*7820*/  PRMT R65, R64, 0x654, R51 ;  /* 0x0000065440417816 */ /* 0x000fe20000000033 */
[----:B------:R-:W-:Y:S01]  /*7830*/  IMAD.SHL.U32 R51, R70, 0x100, RZ ;  /* 0x0000010046337824 */ /* 0x000fe200078e00ff */
[----:B------:R-:W-:Y:S01]  /*7840*/  PRMT R50, R71, 0x654, R50 ;  /* 0x0000065447327816 */ /* 0x000fe20000000032 */
[----:B--2---:R-:W-:Y:S01]  /*7850*/  IMAD.MOV.U32 R64, RZ, RZ, R44 ;  /* 0x000000ffff407224 */ /* 0x004fe200078e002c */
[----:B------:R-:W-:Y:S02]  /*7860*/  SHF.R.U32.HI R68, RZ, 0x10, R67 ;  /* 0x00000010ff447819 */ /* 0x000fe40000011643 */
[----:B------:R-:W-:Y:S02]  /*7870*/  SHF.L.U32 R66, R66, 0x8, RZ ;  /* 0x0000000842427819 */ /* 0x000fe400000006ff */
        /* <DEDUP_REMOVED lines=31> */
[--C-:B------:R-:W-:Y:S01]  /*7a70*/  HADD2.F32 R68, -RZ, R65.reuse.H1_H1 ;  /* 0x30000041ff447230 */ /* 0x100fe20000004100 */
[----:B------:R-:W-:Y:S01]  /*7a80*/  F2FP.F16.E4M3.UNPACK_B R71, R50.H1 ;  /* 0x00000032ff47723e */ /* 0x000fe200030006ff */
[----:B------:R-:W-:-:S02]  /*7a90*/  HADD2.F32 R67, -RZ, R65.H0_H0 ;  /* 0x20000041ff437230 */ /* 0x000fc40000004100 */
        /* <DEDUP_REMOVED lines=9> */
[-C--:B------:R-:W-:Y:S01]  /*7b30*/  FFMA.FTZ R72, R67, R64.reuse, -R72 ;  /* 0x0000004043487223 */ /* 0x080fe20000010848 */
[----:B------:R-:W-:Y:S01]  /*7b40*/  FFMA.FTZ R69, R68, R64, R69 ;  /* 0x0000004044457223 */ /* 0x000fe20000010045 */
[-C--:B------:R-:W-:Y:S01]  /*7b50*/  FFMA.FTZ R64, R65, R140.reuse, -R70 ;  /* 0x0000008c41407223 */ /* 0x080fe20000010846 */
[----:B------:R-:W-:Y:S01]  /*7b60*/  FFMA.FTZ R65, R66, R140, R141 ;  /* 0x0000008c42417223 */ /* 0x000fe2000001008d */
[----:B------:R-:W-:Y:S02]  /*7b70*/  F2FP.F16.E4M3.UNPACK_B R68, R47.H1 ;  /* 0x0000002fff44723e */ /* 0x000fe400030006ff */
[----:B------:R-:W-:Y:S02]  /*7b80*/  F2FP.SATFINITE.E4M3.F32.PACK_AB_MERGE_C R66, R74, R73, RZ ;  /* 0x000000494a42723e */ /* 0x000fe400048070ff */
[-C--:B------:R-:W-:Y:S02]  /*7b90*/  F2FP.F16.E4M3.UNPACK_B R74, R51.reuse.H1 ;  /* 0x00000033ff4a723e */ /* 0x080fe400030006ff */
[----:B------:R-:W-:Y:S01]  /*7ba0*/  F2FP.SATFINITE.E4M3.F32.PACK_AB_MERGE_C R79, R69, R72, RZ ;  /* 0x00000048454f723e */ /* 0x000fe200048070ff */
[--C-:B------:R-:W-:Y:S01]  /*7bb0*/  HADD2.F32 R69, -RZ, R68.reuse.H0_H0 ;  /* 0x20000044ff457230 */ /* 0x100fe20000004100 */
[----:B------:R-:W-:Y:S01]  /*7bc0*/  F2FP.F16.E4M3.UNPACK_B R67, R46.H1 ;  /* 0x0000002eff43723e */ /* 0x000fe200030006ff */
[----:B------:R-:W-:Y:S01]  /*7bd0*/  HADD2.F32 R68, -RZ, R68.H1_H1 ;  /* 0x30000044ff447230 */ /* 0x000fe20000004100 */
[----:B------:R-:W-:Y:S01]  /*7be0*/  F2FP.F16.E4M3.UNPACK_B R73, R51 ;  /* 0x00000033ff49723e */ /* 0x000fe200020006ff */
[----:B------:R-:W-:Y:S01]  /*7bf0*/  HADD2.F32 R75, -RZ, R74.H1_H1 ;  /* 0x3000004aff4b7230 */ /* 0x000fe20000004100 */
[----:B------:R-:W-:Y:S01]  /*7c00*/  F2FP.F16.E4M3.UNPACK_B R70, R50 ;  /* 0x00000032ff46723e */ /* 0x000fe200020006ff */
        /* <DEDUP_REMOVED lines=37> */
.L_x_3519:
[----:B------:R-:W-:Y:S05]  /*7e60*/  BSYNC B2 ;  /* 0x0000000000027941 */ /* 0x000fea0003800000 */
.L_x_3518:
[----:B--2---:R0:W-:Y:S02]  /*7e70*/  STG.E.128 desc[UR54][R48.64+0x40], R44 ;  /* 0x0000402c30007986 */ /* 0x0041e4000c101d36 */
.L_x_3517:
[----:B------:R-:W-:Y:S05]  /*7e80*/  BSYNC B1 ;  /* 0x0000000000017941 */ /* 0x000fea0003800000 */
.L_x_3516:
        /* <DEDUP_REMOVED lines=8> */
[----:B------:R-:W-:Y:S02]  /*7f10*/  LOP3.LUT R51, R63, 0xff, RZ, 0xc0, !PT ;  /* 0x000000ff3f337812 */ /* 0x000fe400078ec0ff */
[----:B------:R-:W-:Y:S02]  /*7f20*/  SHF.R.U32.HI R60, RZ, 0x18, R63 ;  /* 0x00000018ff3c7819 */ /* 0x000fe4000001163f */
[--C-:B------:R-:W-:Y:S02]  /*7f30*/  SHF.R.U32.HI R66, RZ, 0x10, R61.reuse ;  /* 0x00000010ff427819 */ /* 0x100fe4000001163d */
[----:B------:R-:W-:Y:S02]  /*7f40*/  SHF.R.U32.HI R65, RZ, 0x8, R61 ;  /* 0x00000008ff417819 */ /* 0x000fe4000001163d */
[----:B------:R-:W-:-:S02]  /*7f50*/  LOP3.LUT R50, R61, 0xff, RZ, 0xc0, !PT ;  /* 0x000000ff3d327812 */ /* 0x000fc400078ec0ff */
[----:B------:R-:W-:Y:S02]  /*7f60*/  SHF.R.U32.HI R64, RZ, 0x10, R63 ;  /* 0x00000010ff407819 */ /* 0x000fe4000001163f */
        /* <DEDUP_REMOVED lines=9> */
[----:B------:R-:W-:Y:S01]  /*8000*/  F2FP.F16.E4M3.UNPACK_B R44, R45 ;  /* 0x0000002dff2c723e */ /* 0x000fe200020006ff */
[--C-:B------:R-:W-:Y:S01]  /*8010*/  HADD2.F32 R67, -RZ, R62.reuse.H0_H0 ;  /* 0x2000003eff437230 */ /* 0x100fe20000004100 */
[----:B------:R-:W-:Y:S01]  /*8020*/  LOP3.LUT R61, R61, 0xff00, R50, 0xf8, !PT ;  /* 0x0000ff003d3d7812 */ /* 0x000fe200078ef832 */
[----:B------:R-:W-:Y:S01]  /*8030*/  HADD2.F32 R64, -RZ, R62.H1_H1 ;  /* 0x3000003eff407230 */ /* 0x000fe20000004100 */
[----:B------:R-:W-:-:S02]  /*8040*/  SHF.L.U32 R50, R66, 0x10, RZ ;  /* 0x0000001042327819 */ /* 0x000fc400000006ff */
[----:B------:R-:W-:Y:S01]  /*8050*/  LOP3.LUT R66, R63, 0xff0000, R60, 0xf8, !PT ;  /* 0x00ff00003f427812 */ /* 0x000fe200078ef83c */
[--C-:B------:R-:W-:Y:S01]  /*8060*/  HADD2.F32 R60, -RZ, R44.reuse.H1_H1 ;  /* 0x3000002cff3c7230 */ /* 0x100fe20000004100 */
[----:B------:R-:W-:Y:S01]  /*8070*/  F2FP.F16.E4M3.UNPACK_B R63, R138.H1 ;  /* 0x0000008aff3f723e */ /* 0x000fe200030006ff */
[----:B------:R-:W-:Y:S01]  /*8080*/  HADD2.F32 R44, -RZ, R44.H0_H0 ;  /* 0x2000002cff2c7230 */ /* 0x000fe20000004100 */
[----:B------:R-:W-:Y:S02]  /*8090*/  F2FP.F16.E4M3.UNPACK_B R45, R45.H1 ;  /* 0x0000002dff2d723e */ /* 0x000fe400030006ff */
[----:B------:R-:W-:Y:S01]  /*80a0*/  LOP3.LUT R50, R61, 0xff0000, R50, 0xf8, !PT ;  /* 0x00ff00003d327812 */ /* 0x000fe200078ef832 */
[----:B------:R-:W-:Y:S02]  /*80b0*/  HADD2.F32 R65, -RZ, R63.H0_H0 ;  /* 0x2000003fff417230 */ /* 0x000fe40000004100 */
[----:B------:R-:W-:Y:S01]  /*80c0*/  FMUL.FTZ R69, R60, R67 ;  /* 0x000000433c457220 */ /* 0x000fe20000410000 */
[--C-:B------:R-:W-:Y:S01]  /*80d0*/  HADD2.F32 R62, -RZ, R45.reuse.H1_H1 ;  /* 0x3000002dff3e7230 */ /* 0x100fe20000004100 */
[----:B------:R-:W-:Y:S01]  /*80e0*/  F2FP.F16.E4M3.UNPACK_B R139, R139 ;  /* 0x0000008bff8b723e */ /* 0x000fe200020006ff */
[----:B------:R-:W-:-:S02]  /*80f0*/  HADD2.F32 R61, -RZ, R45.H0_H0 ;  /* 0x2000002dff3d7230 */ /* 0x000fc40000004100 */
[----:B------:R-:W-:Y:S01]  /*8100*/  FMUL.FTZ R45, R44, R67 ;  /* 0x000000432c2d7220 */ /* 0x000fe20000410000 */
[----:B------:R-:W-:Y:S02]  /*8110*/  HADD2.F32 R63, -RZ, R63.H1_H1 ;  /* 0x3000003fff3f7230 */ /* 0x000fe40000004100 */
[-C--:B------:R-:W-:Y:S01]  /*8120*/  FMUL.FTZ R68, R62, R64.reuse ;  /* 0x000000403e447220 */ /* 0x080fe20000410000 */
[-C--:B------:R-:W-:Y:S01]  /*8130*/  FFMA.FTZ R44, R44, R65.reuse, -R69 ;  /* 0x000000412c2c7223 */ /* 0x080fe20000010845 */
[----:B------:R-:W-:Y:S01]  /*8140*/  FFMA.FTZ R45, R60, R65, R45 ;  /* 0x000000413c2d7223 */ /* 0x000fe2000001002d */
[C---:B------:R-:W-:Y:S01]  /*8150*/  FMUL.FTZ R67, R61.reuse, R64 ;  /* 0x000000403d437220 */ /* 0x040fe20000410000 */
[----:B------:R-:W-:Y:S01]  /*8160*/  F2FP.F16.E4M3.UNPACK_B R60, R51.H1 ;  /* 0x00000033ff3c723e */ /* 0x000fe200030006ff */
        /* <DEDUP_REMOVED lines=8> */
[--C-:B------:R-:W-:Y:S02]  /*81f0*/  HADD2.F32 R60, -RZ, R51.reuse.H0_H0 ;  /* 0x20000033ff3c7230 */ /* 0x100fe40000004100 */
[-C--:B------:R-:W-:Y:S01]  /*8200*/  FMUL.FTZ R68, R62, R64.reuse ;  /* 0x000000403e447220 */ /* 0x080fe20000410000 */
[----:B------:R-:W-:Y:S02]  /*8210*/  HADD2.F32 R61, -RZ, R51.H1_H1 ;  /* 0x30000033ff3d7230 */ /* 0x000fe40000004100 */
[----:B------:R-:W-:Y:S01]  /*8220*/  FMUL.FTZ R67, R63, R64 ;  /* 0x000000403f437220 */ /* 0x000fe20000410000 */
[----:B------:R-:W-:Y:S01]  /*8230*/  HADD2.F32 R139, -RZ, R139.H0_H0 ;  /* 0x2000008bff8b7230 */ /* 0x000fe20000004100 */
[----:B------:R-:W-:Y:S01]  /*8240*/  F2FP.SATFINITE.E4M3.F32.PACK_AB_MERGE_C R45, R45, R44, R74 ;  /* 0x0000002c2d2d723e */ /* 0x000fe2000480704a */
[----:B------:R-:W-:-:S02]  /*8250*/  HADD2.F32 R51, -RZ, R138.H1_H1 ;  /* 0x3000008aff337230 */ /* 0x000fc40000004100 */
[----:B------:R-:W-:Y:S02]  /*8260*/  HADD2.F32 R138, -RZ, R138.H0_H0 ;  /* 0x2000008aff8a7230 */ /* 0x000fe40000004100 */
[-C--:B------:R-:W-:Y:S01]  /*8270*/  FMUL.FTZ R65, R61, R139.reuse ;  /* 0x0000008b3d417220 */ /* 0x080fe20000410000 */
[----:B------:R-:W-:Y:S01]  /*8280*/  FMUL.FTZ R64, R60, R139 ;  /* 0x0000008b3c407220 */ /* 0x000fe20000410000 */
[-C--:B------:R-:W-:Y:S01]  /*8290*/  FFMA.FTZ R67, R62, R51.reuse, -R67 ;  /* 0x000000333e437223 */ /* 0x080fe20000010843 */
[----:B------:R-:W-:Y:S01]  /*82a0*/  FFMA.FTZ R68, R63, R51, R68 ;  /* 0x000000333f447223 */ /* 0x000fe20000010044 */
[-C--:B------:R-:W-:Y:S01]  /*82b0*/  FFMA.FTZ R51, R60, R138.reuse, -R65 ;  /* 0x0000008a3c337223 */ /* 0x080fe20000010841 */
[----:B------:R-:W-:Y:S01]  /*82c0*/  FFMA.FTZ R138, R61, R138, R64 ;  /* 0x0000008a3d8a7223 */ /* 0x000fe20000010040 */
[----:B------:R-:W-:Y:S02]  /*82d0*/  F2FP.F16.E4M3.UNPACK_B R61, R47.H1 ;  /* 0x0000002fff3d723e */ /* 0x000fe400030006ff */
[----:B------:R-:W-:-:S02]  /*82e0*/  F2FP.SATFINITE.E4M3.F32.PACK_AB_MERGE_C R73, R68, R67, RZ ;  /* 0x000000434449723e */ /* 0x000fc400048070ff */
[----:B------:R-:W-:Y:S01]  /*82f0*/  F2FP.F16.E4M3.UNPACK_B R68, R66.H1 ;  /* 0x00000042ff44723e */ /* 0x000fe200030006ff */
[--C-:B------:R-:W-:Y:S01]  /*8300*/  HADD2.F32 R63, -RZ, R61.reuse.H1_H1 ;  /* 0x3000003dff3f7230 */ /* 0x100fe20000004100 */
[----:B------:R-:W-:Y:S01]  /*8310*/  F2FP.F16.E4M3.UNPACK_B R60, R46.H1 ;  /* 0x0000002eff3c723e */ /* 0x000fe200030006ff */
[----:B------:R-:W-:Y:S01]  /*8320*/  HADD2.F32 R62, -RZ, R61.H0_H0 ;  /* 0x2000003dff3e7230 */ /* 0x000fe20000004100 */
[----:B------:R-:W-:Y:S01]  /*8330*/  F2FP.F16.E4M3.UNPACK_B R65, R50.H1 ;  /* 0x00000032ff41723e */ /* 0x000fe200030006ff */
[----:B------:R-:W-:Y:S01]  /*8340*/  HADD2.F32 R70, -RZ, R68.H1_H1 ;  /* 0x30000044ff467230 */ /* 0x000fe20000004100 */
[----:B------:R-:W-:Y:S01]  /*8350*/  F2FP.F16.E4M3.UNPACK_B R67, R66 ;  /* 0x00000042ff43723e */ /* 0x000fe200020006ff */
[----:B------:R-:W-:Y:S01]  /*8360*/  HADD2.F32 R61, -RZ, R60.H1_H1 ;  /* 0x3000003cff3d7230 */ /* 0x000fe20000004100 */
[----:B------:R-:W-:Y:S01]  /*8370*/  F2FP.F16.E4M3.UNPACK_B R64, R50 ;  /* 0x00000032ff40723e */ /* 0x000fe200020006ff */
[----:B------:R-:W-:Y:S02]  /*8380*/  HADD2.F32 R66, -RZ, R65.H1_H1 ;  /* 0x30000041ff427230 */ /* 0x000fe40000004100 */
[----:B------:R-:W-:Y:S01]  /*8390*/  FMUL.FTZ R71, R63, R70 ;  /* 0x000000463f477220 */ /* 0x000fe20000410000 */
[----:B------:R-:W-:-:S02]  /*83a0*/  HADD2.F32 R69, -RZ, R67.H1_H1 ;  /* 0x30000043ff457230 */ /* 0x000fc40000004100 */
        /* <DEDUP_REMOVED lines=18> */
[----:B------:R-:W-:Y:S02]  /*84d0*/  HADD2.F32 R46, -RZ, R46.H1_H1 ;  /* 0x3000002eff2e7230 */ /* 0x000fe40000004100 */
[----:B------:R-:W-:Y:S02]  /*84e0*/  HADD2.F32 R67, -RZ, R67.H0_H0 ;  /* 0x20000043ff437230 */ /* 0x000fe40000004100 */
[-C--:B------:R-:W-:Y:S01]  /*84f0*/  FMUL.FTZ R63, R60, R61.reuse ;  /* 0x0000003d3c3f7220 */ /* 0x080fe20000410000 */
[----:B------:R-:W-:Y:S02]  /*8500*/  HADD2.F32 R65, -RZ, R65.H0_H0 ;  /* 0x20000041ff417230 */ /* 0x000fe40000004100 */
[----:B------:R-:W-:Y:S01]  /*8510*/  FMUL.FTZ R61, R50, R61 ;  /* 0x0000003d323d7220 */ /* 0x000fe20000410000 */
[----:B------:R-:W-:Y:S02]  /*8520*/  HADD2.F32 R64, -RZ, R64.H0_H0 ;  /* 0x20000040ff407230 */ /* 0x000fe40000004100 */
[-C--:B------:R-:W-:Y:S01]  /*8530*/  FMUL.FTZ R62, R46, R67.reuse ;  /* 0x000000432e3e7220 */ /* 0x080fe20000410000 */
[C---:B------:R-:W-:Y:S01]  /*8540*/  FMUL.FTZ R67, R47.reuse, R67 ;  /* 0x000000432f437220 */ /* 0x040fe20000410000 */
[-C--:B------:R-:W-:Y:S01]  /*8550*/  FFMA.FTZ R63, R50, R65.reuse, -R63 ;  /* 0x00000041323f7223 */ /* 0x080fe2000001083f */
[----:B------:R-:W-:Y:S01]  /*8560*/  FFMA.FTZ R60, R60, R65, R61 ;  /* 0x000000413c3c7223 */ /* 0x000fe2000001003d */
[-C--:B------:R-:W-:Y:S01]  /*8570*/  FFMA.FTZ R62, R47, R64.reuse, -R62 ;  /* 0x000000402f3e7223 */ /* 0x080fe2000001083e */
[----:B------:R-:W-:-:S03]  /*8580*/  FFMA.FTZ R67, R46, R64, R67 ;  /* 0x000000402e437223 */ /* 0x000fc60000010043 */
[----:B------:R-:W-:Y:S02]  /*8590*/  F2FP.SATFINITE.E4M3.F32.PACK_AB_MERGE_C R47, R60, R63, R69 ;  /* 0x0000003f3c2f723e */ /* 0x000fe40004807045 */
[----:B------:R-:W-:-:S07]  /*85a0*/  F2FP.SATFINITE.E4M3.F32.PACK_AB_MERGE_C R46, R67, R62, R66 ;  /* 0x0000003e432e723e */ /* 0x000fce0004807042 */
.L_x_3523:
[----:B------:R-:W-:Y:S05]  /*85b0*/  BSYNC B2 ;  /* 0x0000000000027941 */ /* 0x000fea0003800000 */
.L_x_3522:
[----:B--2---:R0:W-:Y:S02]  /*85c0*/  STG.E.128 desc[UR54][R48.64+0x60], R44 ;  /* 0x0000602c30007986 */ /* 0x0041e4000c101d36 */
.L_x_3521:
[----:B------:R-:W-:Y:S05]  /*85d0*/  BSYNC B1 ;  /* 0x0000000000017941 */ /* 0x000fea0003800000 */
.L_x_3520:
        /* <DEDUP_REMOVED lines=14> */
[----:B------:R-:W-:Y:S01]  /*86c0*/  PRMT R57, R57, 0x654, R56 ;  /* 0x0000065439397816 */ /* 0x000fe20000000038 */
[----:B------:R-:W-:Y:S01]  /*86d0*/  IMAD.SHL.U32 R56, R61, 0x100, RZ ;  /* 0x000001003d387824 */ /* 0x000fe200078e00ff */
[----:B------:R-:W-:Y:S01]  /*86e0*/  SHF.R.U32.HI R59, RZ, 0x10, R59 ;  /* 0x00000010ff3b7819 */ /* 0x000fe2000001163b */
[----:B------:R-:W-:Y:S01]  /*86f0*/  IMAD.SHL.U32 R58, R58, 0x100, RZ ;  /* 0x000001003a3a7824 */ /* 0x000fe200078e00ff */
[----:B------:R-:W-:Y:S01]  /*8700*/  PRMT R51, R51, 0x654, R50 ;  /* 0x0000065433337816 */ /* 0x000fe20000000032 */
[----:B--2---:R-:W-:Y:S01]  /*8710*/  IMAD.MOV.U32 R50, RZ, RZ, R44 ;  /* 0x000000ffff327224 */ /* 0x004fe200078e002c */
[----:B------:R-:W-:Y:S01]  /*8720*/  F2FP.F16.E4M3.UNPACK_B R44, R45 ;  /* 0x0000002dff2c723e */ /* 0x000fe200020006ff */
[----:B------:R-:W-:Y:S01]  /*8730*/  IMAD.U32 R59, R59, 0x10000, RZ ;  /* 0x000100003b3b7824 */ /* 0x000fe200078e00ff */
[----:B------:R-:W-:Y:S01]  /*8740*/  LOP3.LUT R51, R51, 0xff00, R56, 0xf8, !PT ;  /* 0x0000ff0033337812 */ /* 0x000fe200078ef838 */
[----:B------:R-:W-:Y:S01]  /*8750*/  IMAD.U32 R56, R60, 0x10000, RZ ;  /* 0x000100003c387824 */ /* 0x000fe200078e00ff */
[----:B------:R-:W-:-:S02]  /*8760*/  LOP3.LUT R58, R57, 0xff00, R58, 0xf8, !PT ;  /* 0x0000ff00393a7812 */ /* 0x000fc400078ef83a */
        /* <DEDUP_REMOVED lines=89> */
.L_x_3527:
[----:B------:R-:W-:Y:S05]  /*8d00*/  BSYNC B2 ;  /* 0x0000000000027941 */ /* 0x000fea0003800000 */
.L_x_3526:
[----:B--2---:R0:W-:Y:S02]  /*8d10*/  STG.E.128 desc[UR54][R48.64+0x80], R44 ;  /* 0x0000802c30007986 */ /* 0x0041e4000c101d36 */
.L_x_3525:
[----:B------:R-:W-:Y:S05]  /*8d20*/  BSYNC B1 ;  /* 0x0000000000017941 */ /* 0x000fea0003800000 */
.L_x_3524:
[----:B------:R-:W-:-:S13]  /*8d30*/  ISETP.NE.AND P3, PT, R39, RZ, PT ;  /* 0x000000ff2700720c */ /* 0x000fda0003f65270 */
        /* <DEDUP_REMOVED lines=11> */
[----:B--2---:R-:W-:Y:S01]  /*8df0*/  IMAD.MOV.U32 R50, RZ, RZ, R44 ;  /* 0x000000ffff327224 */ /* 0x004fe200078e002c */
[----:B------:R-:W-:Y:S01]  /*8e00*/  SHF.R.U32.HI R56, RZ, 0x10, R55 ;  /* 0x00000010ff387819 */ /* 0x000fe20000011637 */
[----:B------:R-:W-:Y:S01]  /*8e10*/  IMAD.SHL.U32 R53, R53, 0x100, RZ ;  /* 0x0000010035357824 */ /* 0x000fe200078e00ff */
[----:B------:R-:W-:-:S02]  /*8e20*/  LOP3.LUT R54, R55, 0xff0000ff, RZ, 0xc0, !PT ;  /* 0xff0000ff37367812 */ /* 0x000fc400078ec0ff */
[----:B------:R-:W-:Y:S02]  /*8e30*/  SHF.L.U32 R51, R57, 0x8, RZ ;  /* 0x0000000839337819 */ /* 0x000fe400000006ff */
[----:B------:R-:W-:Y:S01]  /*8e40*/  LOP3.LUT R55, R54, 0xff00, R53, 0xf8, !PT ;  /* 0x0000ff0036377812 */ /* 0x000fe200078ef835 */
[----:B------:R-:W-:Y:S01]  /*8e50*/  IMAD.U32 R54, R56, 0x10000, RZ ;  /* 0x0001000038367824 */ /* 0x000fe200078e00ff */
        /* <DEDUP_REMOVED lines=92> */
.L_x_3529:
[----:B------:R-:W-:Y:S05]  /*9420*/  BSYNC B1 ;  /* 0x0000000000017941 */ /* 0x000fea0003800000 */
.L_x_3528:
[----:B--2---:R0:W-:Y:S01]  /*9430*/  STG.E.128 desc[UR54][R48.64+0xa0], R44 ;  /* 0x0000a02c30007986 */ /* 0x0041e2000c101d36 */
[----:B------:R-:W-:Y:S05]  /*9440*/  BRA `(.L_x_3507) ;  /* 0x0000006c00447947 */ /* 0x000fea0003800000 */
.L_x_3475:
        /* <DEDUP_REMOVED lines=21> */
[----:B------:R-:W-:Y:S06]  /*95a0*/  @P4 BRA `(.L_x_3531) ;  /* 0x00000000006c4947 */ /* 0x000fec0003800000 */
[----:B------:R-:W-:Y:S01]  /*95b0*/  ULDC.64 UR4, c[0x0][0x3e8] ;  /* 0x0000fa0000047ab9 */ /* 0x000fe20000000a00 */
[----:B------:R-:W-:Y:S02]  /*95c0*/  CS2R R54, SRZ ;  /* 0x0000000000367805 */ /* 0x000fe4000001ff00 */
[----:B------:R-:W-:Y:S02]  /*95d0*/  IADD3 R80, P2, P3, R110, UR4, R94 ;  /* 0x000000046e507c10 */ /* 0x000fe4000fb5e05e */
[----:B------:R-:W-:Y:S02]  /*95e0*/  CS2R R52, SRZ ;  /* 0x0000000000347805 */ /* 0x000fe4000001ff00 */
[----:B------:R-:W-:Y:S02]  /*95f0*/  CS2R R66, SRZ ;  /* 0x0000000000427805 */ /* 0x000fe4000001ff00 */
[----:B------:R-:W-:Y:S02]  /*9600*/  CS2R R64, SRZ ;  /* 0x0000000000407805 */ /* 0x000fe4000001ff00 */
[----:B------:R-:W-:Y:S01]  /*9610*/  IADD3.X R81, R20, UR5, R100, P2, P3 ;  /* 0x0000000514517c10 */ /* 0x000fe200097e6464 */
[----:B------:R-:W-:-:S02]  /*9620*/  ULDC.64 UR4, c[0x0][0x400] ;  /* 0x0001000000047ab9 */ /* 0x000fc40000000a00 */
[----:B------:R-:W-:-:S04]  /*9630*/  IADD3 R84, P2, P3, R104, UR4, R92 ;  /* 0x0000000468547c10 */ /* 0x000fc8000fb5e05c */
[----:B------:R-:W-:Y:S02]  /*9640*/  IADD3.X R85, R25, UR5, R43, P2, P3 ;  /* 0x0000000519557c10 */ /* 0x000fe400097e642b */
[----:B------:R-:W-:Y:S02]  /*9650*/  ISETP.GE.AND P2, PT, R18, R133, PT ;  /* 0x000000851200720c */ /* 0x000fe40003f46270 */
[----:B------:R-:W-:Y:S02]  /*9660*/  CS2R R50, SRZ ;  /* 0x0000000000327805 */ /* 0x000fe4000001ff00 */
[----:B------:R-:W-:Y:S02]  /*9670*/  CS2R R48, SRZ ;  /* 0x0000000000307805 */ /* 0x000fe4000001ff00 */
[----:B------:R-:W-:Y:S02]  /*9680*/  CS2R R62, SRZ ;  /* 0x00000000003e7805 */ /* 0x000fe4000001ff00 */
[----:B------:R-:W-:-:S05]  /*9690*/  CS2R R60, SRZ ;  /* 0x00000000003c7805 */ /* 0x000fca000001ff00 */
[----:B------:R0:W5:Y:S04]  /*96a0*/  @!P2 LDG.E.128 R52, desc[UR54][R80.64] ;  /* 0x000000365034a981 */ /* 0x000168000c1e1d00 */
[----:B------:R0:W5:Y:S01]  /*96b0*/  @!P2 LDG.E.128 R64, desc[UR54][R84.64] ;  /* 0x000000365440a981 */ /* 0x000162000c1e1d00 */
[----:B------:R-:W-:Y:S02]  /*96c0*/  ISETP.GE.AND P2, PT, R0, R133, PT ;  /* 0x000000850000720c */ /* 0x000fe40003f46270 */
[----:B------:R-:W-:Y:S02]  /*96d0*/  CS2R R46, SRZ ;  /* 0x00000000002e7805 */ /* 0x000fe4000001ff00 */
[----:B------:R-:W-:Y:S02]  /*96e0*/  CS2R R44, SRZ ;  /* 0x00000000002c7805 */ /* 0x000fe4000001ff00 */
[----:B------:R-:W-:-:S02]  /*96f0*/  CS2R R58, SRZ ;  /* 0x00000000003a7805 */ /* 0x000fc4000001ff00 */
[----:B------:R-:W-:-:S05]  /*9700*/  CS2R R56, SRZ ;  /* 0x0000000000387805 */ /* 0x000fca000001ff00 */
[----:B------:R0:W5:Y:S04]  /*9710*/  @!P2 LDG.E.128 R48, desc[UR54][R80.64+0x20] ;  /* 0x000020365030a981 */ /* 0x000168000c1e1d00 */
[----:B------:R0:W5:Y:S01]  /*9720*/  @!P2 LDG.E.128 R60, desc[UR54][R84.64+0x20] ;  /* 0x00002036543ca981 */ /* 0x000162000c1e1d00 */
[----:B------:R-:W-:-:S13]  /*9730*/  ISETP.GE.AND P2, PT, R6, R133, PT ;  /* 0x000000850600720c */ /* 0x000fda0003f46270 */
[----:B------:R0:W5:Y:S04]  /*9740*/  @!P2 LDG.E.128 R44, desc[UR54][R80.64+0x40] ;  /* 0x00004036502ca981 */ /* 0x000168000c1e1d00 */
[----:B------:R0:W5:Y:S02]  /*9750*/  @!P2 LDG.E.128 R56, desc[UR54][R84.64+0x40] ;  /* 0x000040365438a981 */ /* 0x000164000c1e1d00 */
.L_x_3531:
[----:B------:R-:W-:Y:S05]  /*9760*/  BSYNC B1 ;  /* 0x0000000000017941 */ /* 0x000fea0003800000 */
.L_x_3530:
[----:B------:R-:W-:Y:S01]  /*9770*/  VIADD R97, R220, 0x80 ;  /* 0x00000080dc617836 */ /* 0x000fe20000000000 */
[----:B------:R-:W-:Y:S01]  /*9780*/  BSSY B1, `(.L_x_3532) ;  /* 0x0000029000017945 */ /* 0x000fe20003800000 */
[----:B0-----:R-:W-:Y:S02]  /*9790*/  CS2R R80, SRZ ;  /* 0x0000000000507805 */ /* 0x001fe4000001ff00 */
[----:B------:R-:W-:Y:S02]  /*97a0*/  CS2R R86, SRZ ;  /* 0x0000000000567805 */ /* 0x000fe4000001ff00 */
[----:B------:R-:W-:Y:S02]  /*97b0*/  CS2R R84, SRZ ;  /* 0x0000000000547805 */ /* 0x000fe4000001ff00 */
[----:B------:R-:W-:Y:S02]  /*97c0*/  ISETP.GE.AND P3, PT, R97, R42, PT ;  /* 0x0000002a6100720c */ /* 0x000fe40003f66270 */
[----:B------:R-:W-:-:S02]  /*97d0*/  CS2R R90, SRZ ;  /* 0x00000000005a7805 */ /* 0x000fc4000001ff00 */
[----:B------:R-:W-:Y:S01]  /*97e0*/  CS2R R88, SRZ ;  /* 0x0000000000587805 */ /* 0x000fe2000001ff00 */
[----:B-----5:R-:W-:Y:S01]  /*97f0*/  IMAD.MOV.U32 R168, RZ, RZ, R46 ;  /* 0x000000ffffa87224 */ /* 0x020fe200078e002e */
[----:B------:R-:W-:-:S07]  /*9800*/  MOV R169, R44 ;  /* 0x0000002c00a97202 */ /* 0x000fce0000000f00 */
[----:B------:R-:W-:Y:S05]  /*9810*/  @P3 BRA `(.L_x_3533) ;  /* 0x00000000007c3947 */ /* 0x000fea0003800000 */
[----:B------:R-:W-:Y:S01]  /*9820*/  IADD3 R93, P2, P5, R110, R94, R11 ;  /* 0x0000005e6e5d7210 */ /* 0x000fe20007d5e00b */
[----:B------:R-:W-:Y:S01]  /*9830*/  ULDC.64 UR4, c[0x0][0x3e8] ;  /* 0x0000fa0000047ab9 */ /* 0x000fe20000000a00 */
[----:B------:R-:W-:Y:S02]  /*9840*/  CS2R R78, SRZ ;  /* 0x00000000004e7805 */ /* 0x000fe4000001ff00 */
[----:B------:R-:W-:Y:S02]  /*9850*/  CS2R R76, SRZ ;  /* 0x00000000004c7805 */ /* 0x000fe4000001ff00 */
[----:B------:R-:W-:Y:S02]  /*9860*/  IADD3.X R100, R20, R100, R10, P2, P5 ;  /* 0x0000006414647210 */ /* 0x000fe400017ea40a */
[----:B------:R-:W-:Y:S02]  /*9870*/  CS2R R90, SRZ ;  /* 0x00000000005a7805 */ /* 0x000fe4000001ff00 */
[----:B------:R-:W-:-:S02]  /*9880*/  IADD3 R94, P2, P5, R104, R92, R14 ;  /* 0x0000005c685e7210 */ /* 0x000fc40007d5e00e */
[----:B------:R-:W-:Y:S02]  /*9890*/  CS2R R88, SRZ ;  /* 0x0000000000587805 */ /* 0x000fe4000001ff00 */
        /* <DEDUP_REMOVED lines=23> */
.L_x_3533:
[----:B------:R-:W-:Y:S05]  /*9a10*/  BSYNC B1 ;  /* 0x0000000000017941 */ /* 0x000fea0003800000 */
.L_x_3532:
[----:B------:R-:W-:Y:S01]  /*9a20*/  UISETP.NE.AND UP0, UPT, UR53, 0x3, UPT ;  /* 0x000000033500788c */ /* 0x000fe2000bf05270 */
[----:B------:R-:W-:Y:S01]  /*9a30*/  IMAD.MOV.U32 R176, RZ, RZ, R50 ;  /* 0x000000ffffb07224 */ /* 0x000fe200078e0032 */
[----:B------:R-:W-:Y:S01]  /*9a40*/  MOV R174, R62 ;  /* 0x0000003e00ae7202 */ /* 0x000fe20000000f00 */
[----:B------:R-:W-:Y:S01]  /*9a50*/  IMAD.MOV.U32 R175, RZ, RZ, R48 ;  /* 0x000000ffffaf7224 */ /* 0x000fe200078e0030 */
[----:B-----5:R-:W-:Y:S01]  /*9a60*/  MOV R160, R72 ;  /* 0x0000004800a07202 */ /* 0x020fe20000000f00 */
        /* <DEDUP_REMOVED lines=21> */
.L_x_3534:
[----:B------:R-:W-:Y:S01]  /*9bc0*/  IMAD R43, R17, 0x8, R16 ;  /* 0x00000008112b7824 */ /* 0x000fe200078e0210 */
[----:B------:R-:W-:Y:S01]  /*9bd0*/  SHF.L.U32 R100, R221, 0x1f, RZ ;  /* 0x0000001fdd647819 */ /* 0x000fe200000006ff */
[----:B------:R-:W1:Y:S01]  /*9be0*/  LDC R156, c[0x0][0x2f4] ;  /* 0x0000bd00ff9c7b82 */ /* 0x000e620000000800 */
[----:B------:R-:W-:Y:S01]  /*9bf0*/  BSSY B1, `(.L_x_3535) ;  /* 0x0000004000017945 */ /* 0x000fe20003800000 */
[----:B------:R-:W-:Y:S01]  /*9c00*/  IMAD.MOV.U32 R137, RZ, RZ, R96 ;  /* 0x000000ffff897224 */ /* 0x000fe200078e0060 */
[----:B------:R-:W2:Y:S02]  /*9c10*/  SYNCS.PHASECHK.TRANS64.TRYWAIT P5, [R43+URZ+0x33490], R100 ;  /* 0x033490642b0075a7 */ /* 0x000ea400080a017f */
[----:B--2---:R-:W-:Y:S05]  /*9c20*/  @!P5 BRA `(.L_x_3536) ;  /* 0x000002540000d947 */ /* 0x004fea0003800000 */
.L_x_3808:
[----:B------:R-:W-:Y:S05]  /*9c30*/  BSYNC B1 ;  /* 0x0000000000017941 */ /* 0x000fea0003800000 */
.L_x_3535:
[----:B------:R-:W3:Y:S01]  /*9c40*/  LDC.64 R138, c[0x0][0x300] ;  /* 0x0000c000ff8a7b82 */ /* 0x000ee20000000a00 */
[----:B------:R-:W-:Y:S01]  /*9c50*/  BSSY B1, `(.L_x_3537) ;  /* 0x0000312000017945 */ /* 0x000fe20003800000 */
[----:B-1----:R-:W-:-:S03]  /*9c60*/  IMAD.IADD R162, R156, 0x1, -R121 ;  /* 0x000000019ca27824 */ /* 0x002fc600078e0a79 */
[----:B------:R-:W-:Y:S05]  /*9c70*/  @P4 BRA `(.L_x_3538) ;  /* 0x00000030003c4947 */ /* 0x000fea0003800000 */
[----:B------:R-:W-:Y:S01]  /*9c80*/  ISETP.NE.AND P4, PT, R34, RZ, PT ;  /* 0x000000ff2200720c */ /* 0x000fe20003f85270 */
[-C--:B---3--:R-:W-:Y:S01]  /*9c90*/  IMAD.WIDE.U32 R140, R220, R138.reuse, R136 ;  /* 0x0000008adc8c7225 */ /* 0x088fe200078e0088 */
[----:B0-----:R-:W-:Y:S01]  /*9ca0*/  SHF.R.S32.HI R92, RZ, 0x1f, R220 ;  /* 0x0000001fff5c7819 */ /* 0x001fe200000114dc */
[----:B------:R-:W-:Y:S04]  /*9cb0*/  BSSY B2, `(.L_x_3539) ;  /* 0x0000104000027945 */ /* 0x000fe80003800000 */
[----:B------:R-:W-:-:S04]  /*9cc0*/  IMAD R172, R92, R138, RZ ;  /* 0x0000008a5cac7224 */ /* 0x000fc800078e02ff */
[----:B------:R-:W-:-:S04]  /*9cd0*/  IMAD R172, R220, R139, R172 ;  /* 0x0000008bdcac7224 */ /* 0x000fc800078e02ac */
[----:B------:R-:W-:Y:S01]  /*9ce0*/  IMAD.IADD R172, R172, 0x1, R141 ;  /* 0x00000001acac7824 */ /* 0x000fe200078e028d */
[----:B------:R-:W-:Y:S06]  /*9cf0*/  @!P4 BRA `(.L_x_3540) ;  /* 0x0000000c00fcc947 */ /* 0x000fec0003800000 */
[----:B------:R-:W-:Y:S01]  /*9d00*/  SEL R92, R121, R162, !P0 ;  /* 0x000000a2795c7207 */ /* 0x000fe20004000000 */
[----:B------:R-:W-:Y:S01]  /*9d10*/  BSSY B3, `(.L_x_3541) ;  /* 0x00000f1000037945 */ /* 0x000fe20003800000 */
[----:B------:R-:W-:Y:S02]  /*9d20*/  ISETP.GE.AND P4, PT, R18, R133, PT ;  /* 0x000000851200720c */ /* 0x000fe40003f86270 */
[----:B------:R-:W-:-:S04]  /*9d30*/  SHF.R.S32.HI R93, RZ, 0x1f, R92 ;  /* 0x0000001fff5d7819 */ /* 0x000fc8000001145c */
[----:B------:R-:W-:-:S04]  /*9d40*/  LEA.HI R93, R93, R92, RZ, 0x5 ;  /* 0x0000005c5d5d7211 */ /* 0x000fc800078f28ff */
[----:B------:R-:W-:-:S04]  /*9d50*/  LEA.HI.SX32 R181, R93, R120, 0x1b ;  /* 0x000000785db57211 */ /* 0x000fc800078fdaff */
[----:B------:R-:W-:-:S04]  /*9d60*/  SHF.R.S32.HI R93, RZ, 0x1f, R181 ;  /* 0x0000001fff5d7819 */ /* 0x000fc800000114b5 */
[----:B------:R-:W-:Y:S01]  /*9d70*/  LEA.HI R93, R93, R181, RZ, 0x2 ;  /* 0x000000b55d5d7211 */ /* 0x000fe200078f10ff */
[----:B------:R-:W-:-:S03]  /*9d80*/  IMAD.SHL.U32 R181, R181, 0x10, RZ ;  /* 0x00000010b5b57824 */ /* 0x000fc600078e00ff */
[----:B------:R-:W-:Y:S02]  /*9d90*/  SHF.R.S32.HI R93, RZ, 0x2, R93 ;  /* 0x00000002ff5d7819 */ /* 0x000fe4000001145d */
[----:B------:R-:W-:-:S03]  /*9da0*/  LOP3.LUT R92, R227, 0x30, R181, 0xf8, !PT ;  /* 0x00000030e35c7812 */ /* 0x000fc600078ef8b5 */
[----:B------:R-:W-:Y:S01]  /*9db0*/  IMAD R93, R93, 0x2800, R229 ;  /* 0x000028005d5d7824 */ /* 0x000fe200078e02e5 */
[----:B------:R-:W-:-:S04]  /*9dc0*/  LOP3.LUT R92, R92, R228, RZ, 0x3c, !PT ;  /* 0x000000e45c5c7212 */ /* 0x000fc800078e3cff */
[----:B------:R-:W-:-:S05]  /*9dd0*/  IADD3 R92, R93, R92, RZ ;  /* 0x0000005c5d5c7210 */ /* 0x000fca0007ffe0ff */
[C---:B------:R-:W-:Y:S02]  /*9de0*/  IMAD R96, R17.reuse, 0x7800, R92 ;  /* 0x0000780011607824 */ /* 0x040fe400078e025c */
[----:B------:R-:W-:Y:S02]  /*9df0*/  IMAD R92, R17, 0x7800, R145 ;  /* 0x00007800115c7824 */ /* 0x000fe400078e0291 */
[C---:B------:R-:W-:Y:S02]  /*9e00*/  IMAD.IADD R96, R16.reuse, 0x1, R96 ;  /* 0x0000000110607824 */ /* 0x040fe400078e0260 */
[----:B------:R-:W-:-:S04]  /*9e10*/  IMAD.IADD R92, R16, 0x1, R92 ;  /* 0x00000001105c7824 */ /* 0x000fc800078e025c */
[----:B------:R-:W0:Y:S04]  /*9e20*/  LDS.128 R96, [R96+0x24200] ;  /* 0x0242000060607984 */ /* 0x000e280000000c00 */
[----:B------:R-:W1:Y:S01]  /*9e30*/  LDS.128 R92, [R92+0x24200] ;  /* 0x024200005c5c7984 */ /* 0x000e620000000c00 */
[----:B------:R-:W-:Y:S05]  /*9e40*/  @P4 BRA `(.L_x_3542) ;  /* 0x0000000c00744947 */ /* 0x000fea0003800000 */
[----:B------:R-:W-:Y:S02]  /*9e50*/  SHF.R.U32.HI R64, RZ, 0x8, R53 ;  /* 0x00000008ff407819 */ /* 0x000fe40000011635 */
[----:B------:R-:W-:Y:S02]  /*9e60*/  SHF.R.U32.HI R184, RZ, 0x8, R65 ;  /* 0x00000008ffb87819 */ /* 0x000fe40000011641 */
[----:B------:R-:W-:Y:S01]  /*9e70*/  LOP3.LUT R54, R53, 0xff, RZ, 0xc0, !PT ;  /* 0x000000ff35367812 */ /* 0x000fe200078ec0ff */
[----:B------:R-:W-:Y:S01]  /*9e80*/  IMAD.SHL.U32 R64, R64, 0x100, RZ ;  /* 0x0000010040407824 */ /* 0x000fe200078e00ff */
[----:B------:R-:W-:Y:S01]  /*9e90*/  SHF.R.U32.HI R185, RZ, 0x18, R53 ;  /* 0x00000018ffb97819 */ /* 0x000fe20000011635 */
[----:B------:R-:W-:Y:S01]  /*9ea0*/  IMAD.SHL.U32 R184, R184, 0x100, RZ ;  /* 0x00000100b8b87824 */ /* 0x000fe200078e00ff */
[----:B------:R-:W-:Y:S02]  /*9eb0*/  SHF.R.U32.HI R183, RZ, 0x10, R65 ;  /* 0x00000010ffb77819 */ /* 0x000fe40000011641 */
[----:B------:R-:W-:-:S02]  /*9ec0*/  LOP3.LUT R187, R65, 0xff, RZ, 0xc0, !PT ;  /* 0x000000ff41bb7812 */ /* 0x000fc400078ec0ff */
[----:B------:R-:W-:Y:S02]  /*9ed0*/  SHF.R.U32.HI R65, RZ, 0x18, R65 ;  /* 0x00000018ff417819 */ /* 0x000fe40000011641 */
[----:B------:R-:W-:Y:S02]  /*9ee0*/  SHF.R.U32.HI R52, RZ, 0x10, R53 ;  /* 0x00000010ff347819 */ /* 0x000fe40000011635 */
[--C-:B------:R-:W-:Y:S02]  /*9ef0*/  SHF.R.U32.HI R53, RZ, 0x10, R55.reuse ;  /* 0x00000010ff357819 */ /* 0x100fe40000011637 */
[--C-:B------:R-:W-:Y:S01]  /*9f00*/  SHF.R.U32.HI R182, RZ, 0x8, R55.reuse ;  /* 0x00000008ffb67819 */ /* 0x100fe20000011637 */
[----:B------:R-:W-:Y:S01]  /*9f10*/  IMAD.U32 R52, R52, 0x10000, RZ ;  /* 0x0001000034347824 */ /* 0x000fe200078e00ff */
[----:B------:R-:W-:Y:S01]  /*9f20*/  LOP3.LUT R66, R55, 0xff, RZ, 0xc0, !PT ;  /* 0x000000ff37427812 */ /* 0x000fe200078ec0ff */
[----:B------:R-:W-:Y:S01]  /*9f30*/  IMAD.U32 R53, R53, 0x10000, RZ ;  /* 0x0001000035357824 */ /* 0x000fe200078e00ff */
[----:B------:R-:W-:-:S02]  /*9f40*/  SHF.R.U32.HI R186, RZ, 0x18, R55 ;  /* 0x00000018ffba7819 */ /* 0x000fc40000011637 */
[----:B------:R-:W-:Y:S02]  /*9f50*/  PRMT R185, R185, 0x654, R54 ;  /* 0x00000654b9b97816 */ /* 0x000fe40000000036 */
[--C-:B------:R-:W-:Y:S02]  /*9f60*/  SHF.R.U32.HI R54, RZ, 0x10, R67.reuse ;  /* 0x00000010ff367819 */ /* 0x100fe40000011643 */
[----:B------:R-:W-:Y:S02]  /*9f70*/  SHF.R.U32.HI R55, RZ, 0x8, R67 ;  /* 0x00000008ff377819 */ /* 0x000fe40000011643 */
[----:B------:R-:W-:Y:S01]  /*9f80*/  LOP3.LUT R188, R67, 0xff, RZ, 0xc0, !PT ;  /* 0x000000ff43bc7812 */ /* 0x000fe200078ec0ff */
[----:B------:R-:W-:Y:S01]  /*9f90*/  IMAD.U32 R54, R54, 0x10000, RZ ;  /* 0x0001000036367824 */ /* 0x000fe200078e00ff */
[----:B------:R-:W-:Y:S01]  /*9fa0*/  PRMT R65, R65, 0x654, R187 ;  /* 0x0000065441417816 */ /* 0x000fe200000000bb */
[----:B------:R-:W-:Y:S01]  /*9fb0*/  IMAD.SHL.U32 R55, R55, 0x100, RZ ;  /* 0x0000010037377824 */ /* 0x000fe200078e00ff */
[----:B------:R-:W-:-:S02]  /*9fc0*/  SHF.R.U32.HI R67, RZ, 0x18, R67 ;  /* 0x00000018ff437819 */ /* 0x000fc40000011643 */
[----:B------:R-:W-:Y:S02]  /*9fd0*/  LOP3.LUT R64, R185, 0xff00, R64, 0xf8, !PT ;  /* 0x0000ff00b9407812 */ /* 0x000fe400078ef840 */
[----:B------:R-:W-:Y:S02]  /*9fe0*/  PRMT R186, R186, 0x654, R66 ;  /* 0x00000654baba7816 */ /* 0x000fe40000000042 */
[----:B------:R-:W-:Y:S02]  /*9ff0*/  LOP3.LUT R65, R65, 0xff00, R184, 0xf8, !PT ;  /* 0x0000ff0041417812 */ /* 0x000fe400078ef8b8 */
[----:B------:R-:W-:Y:S02]  /*a000*/  SHF.L.U32 R183, R183, 0x10, RZ ;  /* 0x00000010b7b77819 */ /* 0x000fe400000006ff */
[----:B------:R-:W-:Y:S01]  /*a010*/  PRMT R66, R67, 0x654, R188 ;  /* 0x0000065443427816 */ /* 0x000fe200000000bc */
[----:B------:R-:W-:Y:S01]  /*a020*/  IMAD.SHL.U32 R67, R182, 0x100, RZ ;  /* 0x00000100b6437824 */ /* 0x000fe200078e00ff */
[----:B------:R-:W-:-:S02]  /*a030*/  LOP3.LUT R182, R64, 0xff0000, R52, 0xf8, !PT ;  /* 0x00ff000040b67812 */ /* 0x000fc400078ef834 */
[----:B------:R-:W-:Y:S02]  /*a040*/  LOP3.LUT R52, R65, 0xff0000, R183, 0xf8, !PT ;  /* 0x00ff000041347812 */ /* 0x000fe400078ef8b7 */
[----:B0-----:R-:W-:Y:S02]  /*a050*/  F2FP.F16.E4M3.UNPACK_B R183, R97 ;  /* 0x00000061ffb7723e */ /* 0x001fe400020006ff */
[----:B------:R-:W-:Y:S02]  /*a060*/  F2FP.F16.E4M3.UNPACK_B R185, R52 ;  /* 0x00000034ffb9723e */ /* 0x000fe400020006ff */
[----:B-1----:R-:W-:Y:S01]  /*a070*/  F2FP.F16.E4M3.UNPACK_B R64, R93 ;  /* 0x0000005dff40723e */ /* 0x002fe200020006ff */
[----:B------:R-:W-:Y:S01]  /*a080*/  HADD2.F32 R65, -RZ, R183.H0_H0 ;  /* 0x200000b7ff417230 */ /* 0x000fe20000004100 */
[----:B------:R-:W-:Y:S01]  /*a090*/  LOP3.LUT R67, R186, 0xff00, R67, 0xf8, !PT ;  /* 0x0000ff00ba437812 */ /* 0x000fe200078ef843 */
[--C-:B------:R-:W-:Y:S01]  /*a0a0*/  HADD2.F32 R188, -RZ, R185.reuse.H0_H0 ;  /* 0x200000b9ffbc7230 */ /* 0x100fe20000004100 */
        /* <DEDUP_REMOVED lines=13> */
[----:B------:R-:W-:-:S04]  /*a180*/  LOP3.LUT R66, R66, 0xff00, R55, 0xf8, !PT ;  /* 0x0000ff0042427812 */ /* 0x000fc800078ef837 */
        /* <DEDUP_REMOVED lines=23> */
[----:B------:R-:W-:Y:S01]  /*a300*/  LOP3.LUT R53, R66, 0xff0000, R54, 0xf8, !PT ;  /* 0x00ff000042357812 */ /* 0x000fe200078ef836 */
[----:B------:R-:W-:Y:S01]  /*a310*/  IMAD.MOV.U32 R54, RZ, RZ, R99 ;  /* 0x000000ffff367224 */ /* 0x000fe200078e0063 */
[----:B------:R-:W-:Y:S02]  /*a320*/  F2FP.F16.E4M3.UNPACK_B R66, R95 ;  /* 0x0000005fff42723e */ /* 0x000fe400020006ff */
[----:B------:R-:W-:Y:S02]  /*a330*/  F2FP.F16.E4M3.UNPACK_B R99, R53 ;  /* 0x00000035ff63723e */ /* 0x000fe400020006ff */
[-C--:B------:R-:W-:Y:S01]  /*a340*/  F2FP.F16.E4M3.UNPACK_B R55, R54.reuse ;  /* 0x00000036ff37723e */ /* 0x080fe200020006ff */
[----:B------:R-:W-:Y:S01]  /*a350*/  HADD2.F32 R189, -RZ, R66.H0_H0 ;  /* 0x20000042ffbd7230 */ /* 0x000fe20000004100 */
        /* <DEDUP_REMOVED lines=15> */
[-C--:B------:R-:W-:Y:S01]  /*a450*/  FMUL.FTZ R66, R55, R99.reuse ;  /* 0x0000006337427220 */ /* 0x080fe20000410000 */
[----:B------:R-:W-:Y:S01]  /*a460*/  FFMA.FTZ R190, R189, R188, -R190 ;  /* 0x000000bcbdbe7223 */ /* 0x000fe200000108be */
[----:B------:R-:W-:Y:S01]  /*a470*/  HADD2.F32 R188, -RZ, R53.H0_H0 ;  /* 0x20000035ffbc7230 */ /* 0x000fe20000004100 */
[----:B------:R-:W-:Y:S01]  /*a480*/  F2FP.SATFINITE.E4M3.F32.PACK_AB_MERGE_C R183, R183, R184, R93 ;  /* 0x000000b8b7b7723e */ /* 0x000fe2000480705d */
[C---:B------:R-:W-:Y:S01]  /*a490*/  FFMA.FTZ R66, R67.reuse, R186, -R66 ;  /* 0x000000ba43427223 */ /* 0x040fe20000010842 */
[----:B------:R-:W-:Y:S01]  /*a4a0*/  FMUL.FTZ R67, R67, R99 ;  /* 0x0000006343437220 */ /* 0x000fe20000410000 */
[----:B------:R-:W-:Y:S01]  /*a4b0*/  HADD2.F32 R99, -RZ, R97.H0_H0 ;  /* 0x20000061ff637230 */ /* 0x000fe20000004100 */
[----:B------:R-:W-:Y:S01]  /*a4c0*/  F2FP.F16.E4M3.UNPACK_B R93, R96.H1 ;  /* 0x00000060ff5d723e */ /* 0x000fe200030006ff */
[----:B------:R-:W-:-:S02]  /*a4d0*/  HADD2.F32 R53, -RZ, R53.H1_H1 ;  /* 0x30000035ff357230 */ /* 0x000fc40000004100 */
[----:B------:R-:W-:Y:S01]  /*a4e0*/  FFMA.FTZ R55, R55, R186, R67 ;  /* 0x000000ba37377223 */ /* 0x000fe20000010043 */
[----:B------:R-:W-:Y:S01]  /*a4f0*/  F2FP.F16.E4M3.UNPACK_B R67, R95.H1 ;  /* 0x0000005fff43723e */ /* 0x000fe200030006ff */
[--C-:B------:R-:W-:Y:S01]  /*a500*/  HADD2.F32 R95, -RZ, R54.reuse.H0_H0 ;  /* 0x20000036ff5f7230 */ /* 0x100fe20000004100 */
[----:B------:R-:W-:Y:S01]  /*a510*/  F2FP.SATFINITE.E4M3.F32.PACK_AB_MERGE_C R52, R182, R52, RZ ;  /* 0x00000034b634723e */ /* 0x000fe200048070ff */
[----:B------:R-:W-:Y:S01]  /*a520*/  HADD2.F32 R54, -RZ, R54.H1_H1 ;  /* 0x30000036ff367230 */ /* 0x000fe20000004100 */
[----:B------:R-:W-:Y:S01]  /*a530*/  F2FP.F16.E4M3.UNPACK_B R96, R96 ;  /* 0x00000060ff60723e */ /* 0x000fe200020006ff */
[--C-:B------:R-:W-:Y:S02]  /*a540*/  HADD2.F32 R186, -RZ, R67.reuse.H0_H0 ;  /* 0x20000043ffba7230 */ /* 0x100fe40000004100 */
[----:B------:R-:W-:Y:S01]  /*a550*/  FMUL.FTZ R189, R95, R188 ;  /* 0x000000bc5fbd7220 */ /* 0x000fe20000410000 */
[----:B------:R-:W-:Y:S01]  /*a560*/  HADD2.F32 R67, -RZ, R67.H1_H1 ;  /* 0x30000043ff437230 */ /* 0x000fe20000004100 */
[----:B------:R-:W-:Y:S01]  /*a570*/  F2FP.SATFINITE.E4M3.F32.PACK_AB_MERGE_C R52, R64, R65, R52 ;  /* 0x000000414034723e */ /* 0x000fe20004807034 */
[----:B------:R-:W-:-:S02]  /*a580*/  HADD2.F32 R97, -RZ, R97.H1_H1 ;  /* 0x30000061ff617230 */ /* 0x000fc40000004100 */
[C---:B------:R-:W-:Y:S01]  /*a590*/  FFMA.FTZ R189, R186.reuse, R99, -R189 ;  /* 0x00000063babd7223 */ /* 0x040fe200000108bd */
[----:B------:R-:W-:-:S04]  /*a5a0*/  FMUL.FTZ R186, R186, R188 ;  /* 0x000000bcbaba7220 */ /* 0x000fc80000410000 */
[----:B------:R-:W-:Y:S01]  /*a5b0*/  FFMA.FTZ R186, R95, R99, R186 ;  /* 0x000000635fba7223 */ /* 0x000fe200000100ba */
[CC--:B------:R-:W-:Y:S01]  /*a5c0*/  FMUL.FTZ R95, R54.reuse, R53.reuse ;  /* 0x00000035365f7220 */ /* 0x0c0fe20000410000 */
[C---:B------:R-:W-:Y:S01]  /*a5d0*/  FMUL.FTZ R53, R67.reuse, R53 ;  /* 0x0000003543357220 */ /* 0x040fe20000410000 */
[----:B------:R-:W-:Y:S02]  /*a5e0*/  F2FP.F16.E4M3.UNPACK_B R99, R177.H1 ;  /* 0x000000b1ff63723e */ /* 0x000fe400030006ff */
        /* <DEDUP_REMOVED lines=52> */
[-C--:B------:R-:W-:Y:S01]  /*a930*/  F2FP.F16.E4M3.UNPACK_B R92, R179.reuse.H1 ;  /* 0x000000b3ff5c723e */ /* 0x080fe200030006ff */
        /* <DEDUP_REMOVED lines=11> */
[----:B------:R-:W-:Y:S01]  /*a9f0*/  FMUL.FTZ R189, R177, R189 ;  /* 0x000000bdb1bd7220 */ /* 0x000fe20000410000 */
        /* <DEDUP_REMOVED lines=34> */
.L_x_3542:
[----:B------:R-:W-:Y:S05]  /*ac20*/  BSYNC B3 ;  /* 0x0000000000037941 */ /* 0x000fea0003800000 */
.L_x_3541:
[----:B------:R-:W-:-:S13]  /*ac30*/  ISETP.GE.AND P4, PT, R181, R156, PT ;  /* 0x0000009cb500720c */ /* 0x000fda0003f86270 */
[--C-:B------:R-:W-:Y:S02]  /*ac40*/  @!P4 SHF.R.S32.HI R55, RZ, 0x1f, R181.reuse ;  /* 0x0000001fff37c819 */ /* 0x100fe400000114b5 */
[----:B------:R-:W-:-:S04]  /*ac50*/  @!P4 IADD3 R54, P5, P6, R118, R140, R181 ;  /* 0x0000008c7636c210 */ /* 0x000fc80007ebe0b5 */
[----:B------:R-:W-:Y:S02]  /*ac60*/  @!P4 IADD3.X R55, R4, R172, R55, P5, P6 ;  /* 0x000000ac0437c210 */ /* 0x000fe40002fec437 */
[----:B------:R-:W-:-:S04]  /*ac70*/  IADD3 R52, P5, P6, R118, R140, R26 ;  /* 0x0000008c76347210 */ /* 0x000fc80007ebe01a */
[----:B------:R-:W-:Y:S02]  /*ac80*/  IADD3.X R53, R4, R172, R30, P5, P6 ;  /* 0x000000ac04357210 */ /* 0x000fe40002fec41e */
[----:B------:R-:W-:-:S05]  /*ac90*/  IADD3 R52, P5, R52, R124, RZ ;  /* 0x0000007c34347210 */ /* 0x000fca0007fbe0ff */
[----:B------:R-:W-:Y:S01]  /*aca0*/  IMAD.X R53, R53, 0x1, R125, P5 ;  /* 0x0000000135357824 */ /* 0x000fe200028e067d */
[----:B------:R-:W-:-:S04]  /*acb0*/  @!P4 IADD3 R54, P5, R54, R124, RZ ;  /* 0x0000007c3636c210 */ /* 0x000fc80007fbe0ff */
[----:B------:R-:W-:Y:S01]  /*acc0*/  @!P4 IADD3.X R55, R55, R125, RZ, P5, !PT ;  /* 0x0000007d3737c210 */ /* 0x000fe20002ffe4ff */
[----:B-1----:R1:W-:Y:S04]  /*acd0*/  STG.E.128 desc[UR54][R52.64], R92 ;  /* 0x0000005c34007986 */ /* 0x0023e8000c101d36 */
[----:B0-----:R1:W-:Y:S04]  /*ace0*/  @!P4 STG.E.128 desc[UR54][R54.64], R96 ;  /* 0x000000603600c986 */ /* 0x0013e8000c101d36 */
.L_x_3540:
[----:B------:R-:W-:Y:S05]  /*acf0*/  BSYNC B2 ;  /* 0x0000000000027941 */ /* 0x000fea0003800000 */
.L_x_3539:
[----:B------:R-:W-:Y:S01]  /*ad00*/  ISETP.NE.AND P4, PT, R35, RZ, PT ;  /* 0x000000ff2300720c */ /* 0x000fe20003f85270 */
[----:B------:R-:W-:-:S12]  /*ad10*/  BSSY B2, `(.L_x_3543) ;  /* 0x0000103000027945 */ /* 0x000fd80003800000 */
[----:B------:R-:W-:Y:S05]  /*ad20*/  @!P4 BRA `(.L_x_3544) ;  /* 0x000000100004c947 */ /* 0x000fea0003800000 */
[----:B-1----:R-:W-:Y:S01]  /*ad30*/  SEL R52, R121, R162, !P1 ;  /* 0x000000a279347207 */ /* 0x002fe20004800000 */
        /* <DEDUP_REMOVED lines=11> */
[----:B------:R-:W-:-:S05]  /*adf0*/  LOP3.LUT R52, R52, R228, RZ, 0x3c, !PT ;  /* 0x000000e434347212 */ /* 0x000fca00078e3cff */
[----:B------:R-:W-:-:S04]  /*ae00*/  IMAD.IADD R52, R53, 0x1, R52 ;  /* 0x0000000135347824 */ /* 0x000fc800078e0234 */
[C---:B------:R-:W-:Y:S02]  /*ae10*/  IMAD R64, R17.reuse, 0x7800, R52 ;  /* 0x0000780011407824 */ /* 0x040fe400078e0234 */
[----:B------:R-:W-:Y:S02]  /*ae20*/  IMAD R52, R17, 0x7800, R144 ;  /* 0x0000780011347824 */ /* 0x000fe400078e0290 */
[C---:B------:R-:W-:Y:S02]  /*ae30*/  IMAD.IADD R64, R16.reuse, 0x1, R64 ;  /* 0x0000000110407824 */ /* 0x040fe400078e0240 */
[----:B------:R-:W-:-:S04]  /*ae40*/  IMAD.IADD R52, R16, 0x1, R52 ;  /* 0x0000000110347824 */ /* 0x000fc800078e0234 */
[----:B------:R-:W0:Y:S04]  /*ae50*/  LDS.128 R64, [R64+0x24200] ;  /* 0x0242000040407984 */ /* 0x000e280000000c00 */
[----:B------:R-:W1:Y:S01]  /*ae60*/  LDS.128 R52, [R52+0x24200] ;  /* 0x0242000034347984 */ /* 0x000e620000000c00 */
[----:B------:R-:W-:Y:S05]  /*ae70*/  @P4 BRA `(.L_x_3546) ;  /* 0x0000000c007c4947 */ /* 0x000fea0003800000 */
[--C-:B------:R-:W-:Y:S02]  /*ae80*/  SHF.R.U32.HI R60, RZ, 0x8, R49.reuse ;  /* 0x00000008ff3c7819 */ /* 0x100fe40000011631 */
[----:B------:R-:W-:Y:S02]  /*ae90*/  SHF.R.U32.HI R95, RZ, 0x18, R49 ;  /* 0x00000018ff5f7819 */ /* 0x000fe40000011631 */
[----:B------:R-:W-:Y:S01]  /*aea0*/  LOP3.LUT R50, R49, 0xff, RZ, 0xc0, !PT ;  /* 0x000000ff31327812 */ /* 0x000fe200078ec0ff */
[----:B------:R-:W-:Y:S01]  /*aeb0*/  IMAD.SHL.U32 R60, R60, 0x100, RZ ;  /* 0x000001003c3c7824 */ /* 0x000fe200078e00ff */
[----:B------:R-:W-:Y:S02]  /*aec0*/  SHF.R.U32.HI R62, RZ, 0x8, R51 ;  /* 0x00000008ff3e7819 */ /* 0x000fe40000011633 */
[--C-:B------:R-:W-:Y:S02]  /*aed0*/  SHF.R.U32.HI R97, RZ, 0x18, R61.reuse ;  /* 0x00000018ff617819 */ /* 0x100fe4000001163d */
[----:B------:R-:W-:Y:S01]  /*aee0*/  LOP3.LUT R98, R61, 0xff, RZ, 0xc0, !PT ;  /* 0x000000ff3d627812 */ /* 0x000fe200078ec0ff */
[----:B------:R-:W-:Y:S01]  /*aef0*/  IMAD.SHL.U32 R62, R62, 0x100, RZ ;  /* 0x000001003e3e7824 */ /* 0x000fe200078e00ff */
[----:B------:R-:W-:-:S02]  /*af00*/  SHF.R.U32.HI R96, RZ, 0x8, R61 ;  /* 0x00000008ff607819 */ /* 0x000fc4000001163d */
[----:B------:R-:W-:Y:S02]  /*af10*/  SHF.R.U32.HI R48, RZ, 0x10, R49 ;  /* 0x00000010ff307819 */ /* 0x000fe40000011631 */
[----:B------:R-:W-:Y:S02]  /*af20*/  SHF.R.U32.HI R94, RZ, 0x18, R51 ;  /* 0x00000018ff5e7819 */ /* 0x000fe40000011633 */
[----:B------:R-:W-:Y:S01]  /*af30*/  LOP3.LUT R93, R51, 0xff, RZ, 0xc0, !PT ;  /* 0x000000ff335d7812 */ /* 0x000fe200078ec0ff */
[----:B------:R-:W-:Y:S01]  /*af40*/  IMAD.U32 R48, R48, 0x10000, RZ ;  /* 0x0001000030307824 */ /* 0x000fe200078e00ff */
[----:B------:R-:W-:Y:S02]  /*af50*/  SHF.R.U32.HI R99, RZ, 0x10, R61 ;  /* 0x00000010ff637819 */ /* 0x000fe4000001163d */
[----:B------:R-:W-:Y:S02]  /*af60*/  PRMT R95, R95, 0x654, R50 ;  /* 0x000006545f5f7816 */ /* 0x000fe40000000032 */
[----:B------:R-:W-:Y:S01]  /*af70*/  SHF.R.U32.HI R49, RZ, 0x10, R51 ;  /* 0x00000010ff317819 */ /* 0x000fe20000011633 */
[----:B------:R-:W-:Y:S01]  /*af80*/  IMAD.U32 R99, R99, 0x10000, RZ ;  /* 0x0001000063637824 */ /* 0x000fe200078e00ff */
[----:B------:R-:W-:-:S02]  /*af90*/  PRMT R97, R97, 0x654, R98 ;  /* 0x0000065461617816 */ /* 0x000fc40000000062 */
[----:B------:R-:W-:Y:S01]  /*afa0*/  SHF.L.U32 R96, R96, 0x8, RZ ;  /* 0x0000000860607819 */ /* 0x000fe200000006ff */
[----:B------:R-:W-:Y:S01]  /*afb0*/  IMAD.U32 R49, R49, 0x10000, RZ ;  /* 0x0001000031317824 */ /* 0x000fe200078e00ff */
[--C-:B------:R-:W-:Y:S02]  /*afc0*/  SHF.R.U32.HI R61, RZ, 0x18, R63.reuse ;  /* 0x00000018ff3d7819 */ /* 0x100fe4000001163f */
[----:B------:R-:W-:Y:S02]  /*afd0*/  LOP3.LUT R177, R63, 0xff, RZ, 0xc0, !PT ;  /* 0x000000ff3fb17812 */ /* 0x000fe400078ec0ff */
[--C-:B------:R-:W-:Y:S02]  /*afe0*/  SHF.R.U32.HI R50, RZ, 0x8, R63.reuse ;  /* 0x00000008ff327819 */ /* 0x100fe4000001163f */
[----:B------:R-:W-:Y:S02]  /*aff0*/  SHF.R.U32.HI R51, RZ, 0x10, R63 ;  /* 0x00000010ff337819 */ /* 0x000fe4000001163f */
[----:B------:R-:W-:Y:S01]  /*b000*/  PRMT R63, R94, 0x654, R93 ;  /* 0x000006545e3f7816 */ /* 0x000fe2000000005d */
[----:B------:R-:W-:Y:S01]  /*b010*/  IMAD.SHL.U32 R50, R50, 0x100, RZ ;  /* 0x0000010032327824 */ /* 0x000fe200078e00ff */
[----:B------:R-:W-:-:S02]  /*b020*/  LOP3.LUT R95, R95, 0xff00, R60, 0xf8, !PT ;  /* 0x0000ff005f5f7812 */ /* 0x000fc400078ef83c */
[----:B------:R-:W-:Y:S02]  /*b030*/  LOP3.LUT R96, R97, 0xff00, R96, 0xf8, !PT ;  /* 0x0000ff0061607812 */ /* 0x000fe400078ef860 */
[----:B------:R-:W-:Y:S01]  /*b040*/  LOP3.LUT R63, R63, 0xff00, R62, 0xf8, !PT ;  /* 0x0000ff003f3f7812 */ /* 0x000fe200078ef83e */
[----:B0-----:R-:W-:Y:S01]  /*b050*/  IMAD.MOV.U32 R62, RZ, RZ, R65 ;  /* 0x000000ffff3e7224 */ /* 0x001fe200078e0041 */
[----:B------:R-:W-:Y:S01]  /*b060*/  LOP3.LUT R95, R95, 0xff0000, R48, 0xf8, !PT ;  /* 0x00ff00005f5f7812 */ /* 0x000fe200078ef830 */
[----:B-1----:R-:W-:Y:S01]  /*b070*/  IMAD.MOV.U32 R65, RZ, RZ, R53 ;  /* 0x000000ffff417224 */ /* 0x002fe200078e0035 */
[----:B------:R-:W-:Y:S02]  /*b080*/  LOP3.LUT R48, R96, 0xff0000, R99, 0xf8, !PT ;  /* 0x00ff000060307812 */ /* 0x000fe400078ef863 */
[----:B------:R-:W-:Y:S02]  /*b090*/  F2FP.F16.E4M3.UNPACK_B R93, R62 ;  /* 0x0000003eff5d723e */ /* 0x000fe400020006ff */
[----:B------:R-:W-:-:S02]  /*b0a0*/  F2FP.F16.E4M3.UNPACK_B R96, R48 ;  /* 0x00000030ff60723e */ /* 0x000fc400020006ff */
[----:B------:R-:W-:Y:S01]  /*b0b0*/  F2FP.F16.E4M3.UNPACK_B R53, R65 ;  /* 0x00000041ff35723e */ /* 0x000fe200020006ff */
[----:B------:R-:W-:Y:S01]  /*b0c0*/  HADD2.F32 R60, -RZ, R93.H0_H0 ;  /* 0x2000005dff3c7230 */ /* 0x000fe20000004100 */
[----:B------:R-:W-:Y:S01]  /*b0d0*/  F2FP.F16.E4M3.UNPACK_B R97, R95 ;  /* 0x0000005fff61723e */ /* 0x000fe200020006ff */
[--C-:B------:R-:W-:Y:S01]  /*b0e0*/  HADD2.F32 R99, -RZ, R96.reuse.H0_H0 ;  /* 0x20000060ff637230 */ /* 0x100fe20000004100 */
[----:B------:R-:W-:Y:S01]  /*b0f0*/  PRMT R61, R61, 0x654, R177 ;  /* 0x000006543d3d7816 */ /* 0x000fe200000000b1 */
[----:B------:R-:W-:Y:S01]  /*b100*/  HADD2.F32 R94, -RZ, R53.H0_H0 ;  /* 0x20000035ff5e7230 */ /* 0x000fe20000004100 */
[----:B------:R-:W-:Y:S01]  /*b110*/  F2FP.F16.E4M3.UNPACK_B R65, R65.H1 ;  /* 0x00000041ff41723e */ /* 0x000fe200030006ff */
        /* <DEDUP_REMOVED lines=9> */
[----:B------:R-:W-:Y:S02]  /*b1b0*/  F2FP.F16.E4M3.UNPACK_B R95, R95.H1 ;  /* 0x0000005fff5f723e */ /* 0x000fe400030006ff */
[----:B------:R-:W-:Y:S01]  /*b1c0*/  LOP3.LUT R61, R61, 0xff00, R50, 0xf8, !PT ;  /* 0x0000ff003d3d7812 */ /* 0x000fe200078ef832 */
[----:B------:R-:W-:-:S02]  /*b1d0*/  IMAD.MOV.U32 R50, RZ, RZ, R67 ;  /* 0x000000ffff327224 */ /* 0x000fc400078e0043 */
[CC--:B------:R-:W-:Y:S01]  /*b1e0*/  FMUL.FTZ R93, R98.reuse, R96.reuse ;  /* 0x00000060625d7220 */ /* 0x0c0fe20000410000 */
[----:B------:R-:W-:Y:S01]  /*b1f0*/  FMUL.FTZ R96, R53, R96 ;  /* 0x0000006035607220 */ /* 0x000fe20000410000 */
[----:B------:R-:W-:Y:S01]  /*b200*/  SHF.L.U32 R51, R51, 0x10, RZ ;  /* 0x0000001033337819 */ /* 0x000fe200000006ff */
[----:B------:R-:W-:Y:S02]  /*b210*/  IMAD.MOV.U32 R67, RZ, RZ, R55 ;  /* 0x000000ffff437224 */ /* 0x000fe400078e0037 */
[-C--:B------:R-:W-:Y:S01]  /*b220*/  FFMA.FTZ R93, R53, R97.reuse, -R93 ;  /* 0x00000061355d7223 */ /* 0x080fe2000001085d */
[----:B------:R-:W-:Y:S01]  /*b230*/  FFMA.FTZ R53, R98, R97, R96 ;  /* 0x0000006162357223 */ /* 0x000fe20000010060 */
[----:B------:R-:W-:Y:S01]  /*b240*/  F2FP.F16.E4M3.UNPACK_B R96, R62.H1 ;  /* 0x0000003eff60723e */ /* 0x000fe200030006ff */
[----:B------:R-:W-:Y:S01]  /*b250*/  HADD2.F32 R62, -RZ, R65.H0_H0 ;  /* 0x20000041ff3e7230 */ /* 0x000fe20000004100 */
[----:B------:R-:W-:Y:S01]  /*b260*/  F2FP.F16.E4M3.UNPACK_B R97, R48.H1 ;  /* 0x00000030ff61723e */ /* 0x000fe200030006ff */
[----:B------:R-:W-:Y:S01]  /*b270*/  HADD2.F32 R98, -RZ, R95.H0_H0 ;  /* 0x2000005fff627230 */ /* 0x000fe20000004100 */
[----:B------:R-:W-:Y:S01]  /*b280*/  LOP3.LUT R63, R63, 0xff0000, R49, 0xf8, !PT ;  /* 0x00ff00003f3f7812 */ /* 0x000fe200078ef831 */
[--C-:B------:R-:W-:Y:S01]  /*b290*/  HADD2.F32 R48, -RZ, R96.reuse.H0_H0 ;  /* 0x20000060ff307230 */ /* 0x100fe20000004100 */
[----:B------:R-:W-:Y:S01]  /*b2a0*/  LOP3.LUT R49, R61, 0xff0000, R51, 0xf8, !PT ;  /* 0x00ff00003d317812 */ /* 0x000fe200078ef833 */
[--C-:B------:R-:W-:Y:S01]  /*b2b0*/  HADD2.F32 R99, -RZ, R97.reuse.H0_H0 ;  /* 0x20000061ff637230 */ /* 0x100fe20000004100 */
[----:B------:R-:W-:Y:S01]  /*b2c0*/  F2FP.F16.E4M3.UNPACK_B R51, R50 ;  /* 0x00000032ff33723e */ /* 0x000fe200020006ff */
[----:B------:R-:W-:Y:S01]  /*b2d0*/  HADD2.F32 R96, -RZ, R96.H1_H1 ;  /* 0x30000060ff607230 */ /* 0x000fe20000004100 */
[----:B------:R-:W-:Y:S01]  /*b2e0*/  F2FP.F16.E4M3.UNPACK_B R55, R67 ;  /* 0x00000043ff37723e */ /* 0x000fe200020006ff */
[----:B------:R-:W-:-:S02]  /*b2f0*/  HADD2.F32 R97, -RZ, R97.H1_H1 ;  /* 0x30000061ff617230 */ /* 0x000fc40000004100 */
[-C--:B------:R-:W-:Y:S01]  /*b300*/  FMUL.FTZ R177, R48, R99.reuse ;  /* 0x0000006330b17220 */ /* 0x080fe20000410000 */
[C---:B------:R-:W-:Y:S01]  /*b310*/  FMUL.FTZ R99, R62.reuse, R99 ;  /* 0x000000633e637220 */ /* 0x040fe20000410000 */
[----:B------:R-:W-:Y:S02]  /*b320*/  F2FP.F16.E4M3.UNPACK_B R50, R50.H1 ;  /* 0x00000032ff32723e */ /* 0x000fe400030006ff */
[-C--:B------:R-:W-:Y:S01]  /*b330*/  FFMA.FTZ R62, R62, R98.reuse, -R177 ;  /* 0x000000623e3e7223 */ /* 0x080fe200000108b1 */
[----:B------:R-:W-:Y:S01]  /*b340*/  FFMA.FTZ R48, R48, R98, R99 ;  /* 0x0000006230307223 */ /* 0x000fe20000010063 */
[----:B------:R-:W-:Y:S02]  /*b350*/  HADD2.F32 R98, -RZ, R65.H1_H1 ;  /* 0x30000041ff627230 */ /* 0x000fe40000004100 */
[----:B------:R-:W-:Y:S02]  /*b360*/  HADD2.F32 R65, -RZ, R95.H1_H1 ;  /* 0x3000005fff417230 */ /* 0x000fe40000004100 */
[----:B------:R-:W-:Y:S01]  /*b370*/  FMUL.FTZ R95, R96, R97 ;  /* 0x00000061605f7220 */ /* 0x000fe20000410000 */
[----:B------:R-:W-:-:S02]  /*b380*/  HADD2.F32 R177, -RZ, R55.H0_H0 ;  /* 0x20000037ffb17230 */ /* 0x000fc40000004100 */
[C---:B------:R-:W-:Y:S01]  /*b390*/  FMUL.FTZ R97, R98.reuse, R97 ;  /* 0x0000006162617220 */ /* 0x040fe20000410000 */
[-C--:B------:R-:W-:Y:S01]  /*b3a0*/  FFMA.FTZ R95, R98, R65.reuse, -R95 ;  /* 0x00000041625f7223 */ /* 0x080fe2000001085f */
[--C-:B------:R-:W-:Y:S02]  /*b3b0*/  HADD2.F32 R98, -RZ, R51.reuse.H0_H0 ;  /* 0x20000033ff627230 */ /* 0x100fe40000004100 */
[----:B------:R-:W-:Y:S01]  /*b3c0*/  FFMA.FTZ R65, R96, R65, R97 ;  /* 0x0000004160417223 */ /* 0x000fe20000010061 */
[----:B------:R-:W-:Y:S01]  /*b3d0*/  F2FP.F16.E4M3.UNPACK_B R96, R49 ;  /* 0x00000031ff60723e */ /* 0x000fe200020006ff */
[----:B------:R-:W-:Y:S01]  /*b3e0*/  HADD2.F32 R51, -RZ, R51.H1_H1 ;  /* 0x30000033ff337230 */ /* 0x000fe20000004100 */
[----:B------:R-:W-:Y:S02]  /*b3f0*/  F2FP.F16.E4M3.UNPACK_B R97, R63 ;  /* 0x0000003fff61723e */ /* 0x000fe400020006ff */
[----:B------:R-:W-:Y:S01]  /*b400*/  F2FP.F16.E4M3.UNPACK_B R49, R49.H1 ;  /* 0x00000031ff31723e */ /* 0x000fe200030006ff */
[--C-:B------:R-:W-:Y:S01]  /*b410*/  HADD2.F32 R61, -RZ, R96.reuse.H0_H0 ;  /* 0x20000060ff3d7230 */ /* 0x100fe20000004100 */
[----:B------:R-:W-:Y:S01]  /*b420*/  F2FP.F16.E4M3.UNPACK_B R63, R63.H1 ;  /* 0x0000003fff3f723e */ /* 0x000fe200030006ff */
[----:B------:R-:W-:Y:S01]  /*b430*/  HADD2.F32 R99, -RZ, R97.H0_H0 ;  /* 0x20000061ff637230 */ /* 0x000fe20000004100 */
[----:B------:R-:W-:Y:S01]  /*b440*/  F2FP.SATFINITE.E4M3.F32.PACK_AB_MERGE_C R62, R95, R62, RZ ;  /* 0x0000003e5f3e723e */ /* 0x000fe200048070ff */
[----:B------:R-:W-:-:S02]  /*b450*/  HADD2.F32 R96, -RZ, R96.H1_H1 ;  /* 0x30000060ff607230 */ /* 0x000fc40000004100 */
[CC--:B------:R-:W-:Y:S01]  /*b460*/  FMUL.FTZ R178, R98.reuse, R61.reuse ;  /* 0x0000003d62b27220 */ /* 0x0c0fe20000410000 */
[----:B------:R-:W-:Y:S01]  /*b470*/  FMUL.FTZ R61, R177, R61 ;  /* 0x0000003db13d7220 */ /* 0x000fe20000410000 */
[----:B------:R-:W-:Y:S01]  /*b480*/  HADD2.F32 R97, -RZ, R97.H1_H1 ;  /* 0x30000061ff617230 */ /* 0x000fe20000004100 */
[----:B------:R-:W-:Y:S01]  /*b490*/  F2FP.SATFINITE.E4M3.F32.PACK_AB_MERGE_C R93, R93, R94, R62 ;  /* 0x0000005e5d5d723e */ /* 0x000fe2000480703e */
[-C--:B------:R-:W-:Y:S01]  /*b4a0*/  FFMA.FTZ R178, R177, R99.reuse, -R178 ;  /* 0x00000063b1b27223 */ /* 0x080fe200000108b2 */
[----:B------:R-:W-:Y:S01]  /*b4b0*/  FFMA.FTZ R98, R98, R99, R61 ;  /* 0x0000006362627223 */ /* 0x000fe2000001003d */
[----:B------:R-:W-:Y:S02]  /*b4c0*/  HADD2.F32 R61, -RZ, R55.H1_H1 ;  /* 0x30000037ff3d7230 */ /* 0x000fe40000004100 */
[----:B------:R-:W-:Y:S01]  /*b4d0*/  FMUL.FTZ R55, R51, R96 ;  /* 0x0000006033377220 */ /* 0x000fe20000410000 */
[--C-:B------:R-:W-:Y:S01]  /*b4e0*/  HADD2.F32 R99, -RZ, R49.reuse.H0_H0 ;  /* 0x20000031ff637230 */ /* 0x100fe20000004100 */
[----:B------:R-:W-:Y:S01]  /*b4f0*/  F2FP.F16.E4M3.UNPACK_B R62, R64.H1 ;  /* 0x00000040ff3e723e */ /* 0x000fe200030006ff */
[----:B------:R-:W-:-:S02]  /*b500*/  HADD2.F32 R49, -RZ, R49.H1_H1 ;  /* 0x30000031ff317230 */ /* 0x000fc40000004100 */
[CC--:B------:R-:W-:Y:S01]  /*b510*/  FFMA.FTZ R55, R61.reuse, R97.reuse, -R55 ;  /* 0x000000613d377223 */ /* 0x0c0fe20000010837 */
[----:B------:R-:W-:Y:S01]  /*b520*/  FMUL.FTZ R61, R61, R96 ;  /* 0x000000603d3d7220 */ /* 0x000fe20000410000 */
[--C-:B------:R-:W-:Y:S01]  /*b530*/  HADD2.F32 R96, -RZ, R63.reuse.H0_H0 ;  /* 0x2000003fff607230 */ /* 0x100fe20000004100 */
[----:B------:R-:W-:Y:S01]  /*b540*/  F2FP.SATFINITE.E4M3.F32.PACK_AB_MERGE_C R48, R65, R48, RZ ;  /* 0x000000304130723e */ /* 0x000fe200048070ff */
[----:B------:R-:W-:Y:S02]  /*b550*/  HADD2.F32 R63, -RZ, R63.H1_H1 ;  /* 0x3000003fff3f7230 */ /* 0x000fe40000004100 */
[----:B------:R-:W-:Y:S01]  /*b560*/  FFMA.FTZ R51, R51, R97, R61 ;  /* 0x0000006133337223 */ /* 0x000fe2000001003d */
[----:B------:R-:W-:Y:S01]  /*b570*/  F2FP.F16.E4M3.UNPACK_B R61, R67.H1 ;  /* 0x00000043ff3d723e */ /* 0x000fe200030006ff */
[--C-:B------:R-:W-:Y:S01]  /*b580*/  HADD2.F32 R67, -RZ, R50.reuse.H0_H0 ;  /* 0x20000032ff437230 */ /* 0x100fe20000004100 */
[----:B------:R-:W-:Y:S01]  /*b590*/  F2FP.F16.E4M3.UNPACK_B R65, R175.H1 ;  /* 0x000000afff41723e */ /* 0x000fe200030006ff */
[----:B------:R-:W-:Y:S01]  /*b5a0*/  HADD2.F32 R50, -RZ, R50.H1_H1 ;  /* 0x30000032ff327230 */ /* 0x000fe20000004100 */
[----:B------:R-:W-:Y:S01]  /*b5b0*/  F2FP.F16.E4M3.UNPACK_B R64, R64 ;  /* 0x00000040ff40723e */ /* 0x000fe200020006ff */
[----:B------:R-:W-:-:S02]  /*b5c0*/  HADD2.F32 R97, -RZ, R61.H0_H0 ;  /* 0x2000003dff617230 */ /* 0x000fc40000004100 */
[----:B------:R-:W-:Y:S01]  /*b5d0*/  FMUL.FTZ R177, R67, R99 ;  /* 0x0000006343b17220 */ /* 0x000fe20000410000 */
[----:B------:R-:W-:Y:S01]  /*b5e0*/  HADD2.F32 R61, -RZ, R61.H1_H1 ;  /* 0x3000003dff3d7230 */ /* 0x000fe20000004100 */
[----:B------:R-:W-:Y:S01]  /*b5f0*/  F2FP.F16.E4M3.UNPACK_B R175, R175 ;  /* 0x000000afffaf723e */ /* 0x000fe200020006ff */
        /* <DEDUP_REMOVED lines=9> */
[----:B------:R-:W-:Y:S01]  /*b690*/  IMAD.MOV.U32 R49, RZ, RZ, R52 ;  /* 0x000000ffff317224 */ /* 0x000fe200078e0034 */
[-C--:B------:R-:W-:Y:S01]  /*b6a0*/  F2FP.F16.E4M3.UNPACK_B R52, R173.reuse.H1 ;  /* 0x000000adff34723e */ /* 0x080fe200030006ff */
[--C-:B------:R-:W-:Y:S01]  /*b6b0*/  HADD2.F32 R63, -RZ, R62.reuse.H0_H0 ;  /* 0x2000003eff3f7230 */ /* 0x100fe20000004100 */
[----:B------:R-:W-:Y:S01]  /*b6c0*/  F2FP.F16.E4M3.UNPACK_B R173, R173 ;  /* 0x000000adffad723e */ /* 0x000fe200020006ff */
[----:B------:R-:W-:Y:S01]  /*b6d0*/  HADD2.F32 R62, -RZ, R62.H1_H1 ;  /* 0x3000003eff3e7230 */ /* 0x000fe20000004100 */
[-C--:B------:R-:W-:Y:S01]  /*b6e0*/  F2FP.F16.E4M3.UNPACK_B R61, R49.reuse.H1 ;  /* 0x00000031ff3d723e */ /* 0x080fe200030006ff */
[--C-:B------:R-:W-:Y:S01]  /*b6f0*/  HADD2.F32 R99, -RZ, R52.reuse.H0_H0 ;  /* 0x20000034ff637230 */ /* 0x100fe20000004100 */
[----:B------:R-:W-:Y:S01]  /*b700*/  F2FP.F16.E4M3.UNPACK_B R49, R49 ;  /* 0x00000031ff31723e */ /* 0x000fe200020006ff */
[----:B------:R-:W-:Y:S01]  /*b710*/  HADD2.F32 R52, -RZ, R52.H1_H1 ;  /* 0x30000034ff347230 */ /* 0x000fe20000004100 */
[----:B------:R-:W-:Y:S01]  /*b720*/  F2FP.SATFINITE.E4M3.F32.PACK_AB_MERGE_C R67, R67, R177, RZ ;  /* 0x000000b14343723e */ /* 0x000fe200048070ff */
[----:B------:R-:W-:-:S02]  /*b730*/  HADD2.F32 R94, -RZ, R61.H0_H0 ;  /* 0x2000003dff5e7230 */ /* 0x000fc40000004100 */
[----:B------:R-:W-:Y:S01]  /*b740*/  FMUL.FTZ R96, R63, R99 ;  /* 0x000000633f607220 */ /* 0x000fe20000410000 */
[----:B------:R-:W-:Y:S01]  /*b750*/  HADD2.F32 R61, -RZ, R61.H1_H1 ;  /* 0x3000003dff3d7230 */ /* 0x000fe20000004100 */
[----:B------:R-:W-:Y:S01]  /*b760*/  F2FP.SATFINITE.E4M3.F32.PACK_AB_MERGE_C R50, R50, R97, RZ ;  /* 0x000000613232723e */ /* 0x000fe200048070ff */
[C---:B------:R-:W-:Y:S01]  /*b770*/  FMUL.FTZ R99, R94.reuse, R99 ;  /* 0x000000635e637220 */ /* 0x040fe20000410000 */
[-C--:B------:R-:W-:Y:S01]  /*b780*/  FFMA.FTZ R96, R94, R95.reuse, -R96 ;  /* 0x0000005f5e607223 */ /* 0x080fe20000010860 */
[----:B------:R-:W-:Y:S02]  /*b790*/  F2FP.SATFINITE.E4M3.F32.PACK_AB_MERGE_C R55, R55, R178, R67 ;  /* 0x000000b23737723e */ /* 0x000fe40004807043 */
        /* <DEDUP_REMOVED lines=19> */
[CC--:B------:R-:W-:Y:S01]  /*b8d0*/  FMUL.FTZ R62, R64.reuse, R173.reuse ;  /* 0x000000ad403e7220 */ /* 0x0c0fe20000410000 */
[----:B------:R-:W-:Y:S01]  /*b8e0*/  F2FP.F16.E4M3.UNPACK_B R63, R66.H1 ;  /* 0x00000042ff3f723e */ /* 0x000fe200030006ff */
[C---:B------:R-:W-:Y:S01]  /*b8f0*/  FMUL.FTZ R173, R49.reuse, R173 ;  /* 0x000000ad31ad7220 */ /* 0x040fe20000410000 */
[----:B------:R-:W-:Y:S01]  /*b900*/  F2FP.F16.E4M3.UNPACK_B R65, R176.H1 ;  /* 0x000000b0ff41723e */ /* 0x000fe200030006ff */
[-C--:B------:R-:W-:Y:S01]  /*b910*/  FFMA.FTZ R62, R49, R175.reuse, -R62 ;  /* 0x000000af313e7223 */ /* 0x080fe2000001083e */
[----:B------:R-:W-:Y:S01]  /*b920*/  F2FP.F16.E4M3.UNPACK_B R66, R66 ;  /* 0x00000042ff42723e */ /* 0x000fe200020006ff */
[----:B------:R-:W-:Y:S01]  /*b930*/  FFMA.FTZ R49, R64, R175, R173 ;  /* 0x000000af40317223 */ /* 0x000fe200000100ad */
[----:B------:R-:W-:Y:S01]  /*b940*/  HADD2.F32 R64, -RZ, R63.H0_H0 ;  /* 0x2000003fff407230 */ /* 0x000fe20000004100 */
[----:B------:R-:W-:Y:S01]  /*b950*/  F2FP.F16.E4M3.UNPACK_B R176, R176 ;  /* 0x000000b0ffb0723e */ /* 0x000fe200020006ff */
[----:B------:R-:W-:Y:S01]  /*b960*/  HADD2.F32 R173, -RZ, R65.H0_H0 ;  /* 0x20000041ffad7230 */ /* 0x000fe20000004100 */
[----:B------:R-:W-:Y:S01]  /*b970*/  F2FP.SATFINITE.E4M3.F32.PACK_AB_MERGE_C R94, R62, R94, R61 ;  /* 0x0000005e3e5e723e */ /* 0x000fe2000480703d */
[----:B------:R-:W-:Y:S01]  /*b980*/  IMAD.MOV.U32 R61, RZ, RZ, R54 ;  /* 0x000000ffff3d7224 */ /* 0x000fe200078e0036 */
[-C--:B------:R-:W-:Y:S01]  /*b990*/  F2FP.F16.E4M3.UNPACK_B R54, R174.reuse.H1 ;  /* 0x000000aeff36723e */ /* 0x080fe200030006ff */
[----:B------:R-:W-:Y:S01]  /*b9a0*/  HADD2.F32 R63, -RZ, R63.H1_H1 ;  /* 0x3000003fff3f7230 */ /* 0x000fe20000004100 */
        /* <DEDUP_REMOVED lines=10> */
[----:B------:R-:W-:Y:S01]  /*ba50*/  F2FP.SATFINITE.E4M3.F32.PACK_AB_MERGE_C R49, R49, R95, R52 ;  /* 0x0000005f3131723e */ /* 0x000fe20004807034 */
[----:B------:R-:W-:Y:S02]  /*ba60*/  IMAD.MOV.U32 R52, RZ, RZ, R94 ;  /* 0x000000ffff347224 */ /* 0x000fe400078e005e */
[C---:B------:R-:W-:Y:S01]  /*ba70*/  FMUL.FTZ R177, R96.reuse, R177 ;  /* 0x000000b160b17220 */ /* 0x040fe20000410000 */
[----:B------:R-:W-:-:S03]  /*ba80*/  FFMA.FTZ R175, R96, R173, -R175 ;  /* 0x000000ad60af7223 */ /* 0x000fc600000108af */
[----:B------:R-:W-:Y:S01]  /*ba90*/  FFMA.FTZ R177, R64, R173, R177 ;  /* 0x000000ad40b17223 */ /* 0x000fe200000100b1 */
[CC--:B------:R-:W-:Y:S01]  /*baa0*/  FMUL.FTZ R64, R63.reuse, R54.reuse ;  /* 0x000000363f407220 */ /* 0x0c0fe20000410000 */
[C---:B------:R-:W-:Y:S01]  /*bab0*/  FMUL.FTZ R54, R62.reuse, R54 ;  /* 0x000000363e367220 */ /* 0x040fe20000410000 */
[----:B------:R-:W-:Y:S02]  /*bac0*/  HADD2.F32 R173, -RZ, R174.H0_H0 ;  /* 0x200000aeffad7230 */ /* 0x000fe40000004100 */
[-C--:B------:R-:W-:Y:S01]  /*bad0*/  FFMA.FTZ R62, R62, R65.reuse, -R64 ;  /* 0x000000413e3e7223 */ /* 0x080fe20000010840 */
[----:B------:R-:W-:Y:S01]  /*bae0*/  FFMA.FTZ R54, R63, R65, R54 ;  /* 0x000000413f367223 */ /* 0x000fe20000010036 */
[----:B------:R-:W-:Y:S02]  /*baf0*/  HADD2.F32 R63, -RZ, R66.H0_H0 ;  /* 0x20000042ff3f7230 */ /* 0x000fe40000004100 */
        /* <DEDUP_REMOVED lines=12> */
[----:B------:R-:W-:Y:S01]  /*bbc0*/  F2FP.SATFINITE.E4M3.F32.PACK_AB_MERGE_C R54, R54, R177, RZ ;  /* 0x000000b13636723e */ /* 0x000fe200048070ff */
[----:B------:R-:W-:Y:S01]  /*bbd0*/  FMUL.FTZ R174, R61, R174 ;  /* 0x000000ae3dae7220 */ /* 0x000fe20000410000 */
[----:B------:R-:W-:Y:S01]  /*bbe0*/  F2FP.SATFINITE.E4M3.F32.PACK_AB_MERGE_C R65, R53, R60, R48 ;  /* 0x0000003c3541723e */ /* 0x000fe20004807030 */
[-C--:B------:R-:W-:Y:S01]  /*bbf0*/  FFMA.FTZ R63, R61, R176.reuse, -R63 ;  /* 0x000000b03d3f7223 */ /* 0x080fe2000001083f */
[----:B------:R-:W-:Y:S02]  /*bc00*/  IMAD.MOV.U32 R53, RZ, RZ, R93 ;  /* 0x000000ffff357224 */ /* 0x000fe400078e005d */
[----:B------:R-:W-:Y:S01]  /*bc10*/  FFMA.FTZ R174, R66, R176, R174 ;  /* 0x000000b042ae7223 */ /* 0x000fe200000100ae */
[----:B------:R-:W-:Y:S02]  /*bc20*/  MOV R64, R49 ;  /* 0x0000003100407202 */ /* 0x000fe40000000f00 */
[----:B------:R-:W-:-:S02]  /*bc30*/  F2FP.SATFINITE.E4M3.F32.PACK_AB_MERGE_C R62, R63, R96, R62 ;  /* 0x000000603f3e723e */ /* 0x000fc4000480703e */
[----:B------:R-:W-:-:S03]  /*bc40*/  F2FP.SATFINITE.E4M3.F32.PACK_AB_MERGE_C R173, R174, R173, R54 ;  /* 0x000000adaead723e */ /* 0x000fc60004807036 */
[----:B------:R-:W-:Y:S02]  /*bc50*/  IMAD.MOV.U32 R54, RZ, RZ, R62 ;  /* 0x000000ffff367224 */ /* 0x000fe400078e003e */
[----:B------:R-:W-:-:S07]  /*bc60*/  IMAD.MOV.U32 R66, RZ, RZ, R173 ;  /* 0x000000ffff427224 */ /* 0x000fce00078e00ad */
.L_x_3546:
[----:B------:R-:W-:Y:S05]  /*bc70*/  BSYNC B3 ;  /* 0x0000000000037941 */ /* 0x000fea0003800000 */
.L_x_3545:
        /* <DEDUP_REMOVED lines=9> */
[----:B-1----:R3:W-:Y:S01]  /*bd10*/  STG.E.128 desc[UR54][R48.64], R52 ;  /* 0x0000003430007986 */ /* 0x0027e2000c101d36 */
[----:B------:R-:W-:-:S05]  /*bd20*/  @!P4 IMAD.X R51, R60, 0x1, R125, P5 ;  /* 0x000000013c33c824 */ /* 0x000fca00028e067d */
[----:B0-----:R3:W-:Y:S03]  /*bd30*/  @!P4 STG.E.128 desc[UR54][R50.64], R64 ;  /* 0x000000403200c986 */ /* 0x0017e6000c101d36 */
.L_x_3544:
[----:B------:R-:W-:Y:S05]  /*bd40*/  BSYNC B2 ;  /* 0x0000000000027941 */ /* 0x000fea0003800000 */
.L_x_3543:
[----:B------:R-:W-:-:S13]  /*bd50*/  ISETP.NE.AND P4, PT, R36, RZ, PT ;  /* 0x000000ff2400720c */ /* 0x000fda0003f85270 */
[----:B------:R-:W-:Y:S05]  /*bd60*/  @!P4 BRA `(.L_x_3538) ;  /* 0x000000100000c947 */ /* 0x000fea0003800000 */
[----:B---3--:R-:W3:Y:S01]  /*bd70*/  LDL R48, [R1+0x8] ;  /* 0x0000080001307983 */ /* 0x008ee20000100800 */
[----:B------:R-:W-:Y:S01]  /*bd80*/  ISETP.GE.AND P4, PT, R6, R133, PT ;  /* 0x000000850600720c */ /* 0x000fe20003f86270 */
[----:B------:R-:W-:Y:S01]  /*bd90*/  BSSY B2, `(.L_x_3547) ;  /* 0x00000f1000027945 */ /* 0x000fe20003800000 */
[----:B---3--:R-:W-:-:S04]  /*bda0*/  LOP3.LUT P5, RZ, R48, 0x1, RZ, 0xc0, !PT ;  /* 0x0000000130ff7812 */ /* 0x008fc800078ac0ff */
[----:B------:R-:W-:-:S04]  /*bdb0*/  SEL R48, R121, R162, !P5 ;  /* 0x000000a279307207 */ /* 0x000fc80006800000 */
[----:B------:R-:W-:-:S04]  /*bdc0*/  SHF.R.S32.HI R49, RZ, 0x1f, R48 ;  /* 0x0000001fff317819 */ /* 0x000fc80000011430 */
[----:B------:R-:W-:-:S04]  /*bdd0*/  LEA.HI R49, R49, R48, RZ, 0x5 ;  /* 0x0000003031317211 */ /* 0x000fc800078f28ff */
[----:B------:R-:W-:-:S04]  /*bde0*/  LEA.HI.SX32 R49, R49, R28, 0x1b ;  /* 0x0000001c31317211 */ /* 0x000fc800078fdaff */
[----:B------:R-:W-:Y:S01]  /*bdf0*/  SHF.R.S32.HI R48, RZ, 0x1f, R49 ;  /* 0x0000001fff307819 */ /* 0x000fe20000011431 */
[----:B------:R-:W-:-:S03]  /*be00*/  IMAD.SHL.U32 R60, R49, 0x10, RZ ;  /* 0x00000010313c7824 */ /* 0x000fc600078e00ff */
[----:B------:R-:W-:Y:S02]  /*be10*/  LEA.HI R48, R48, R49, RZ, 0x2 ;  /* 0x0000003130307211 */ /* 0x000fe400078f10ff */
[----:B------:R-:W-:Y:S02]  /*be20*/  LOP3.LUT R49, R227, 0x30, R60, 0xf8, !PT ;  /* 0x00000030e3317812 */ /* 0x000fe400078ef83c */
[----:B------:R-:W-:Y:S02]  /*be30*/  SHF.R.S32.HI R48, RZ, 0x2, R48 ;  /* 0x00000002ff307819 */ /* 0x000fe40000011430 */
[----:B------:R-:W-:-:S03]  /*be40*/  LOP3.LUT R49, R49, R228, RZ, 0x3c, !PT ;  /* 0x000000e431317212 */ /* 0x000fc600078e3cff */
[----:B------:R-:W-:-:S04]  /*be50*/  IMAD R48, R48, 0x2800, R229 ;  /* 0x0000280030307824 */ /* 0x000fc800078e02e5 */
[----:B------:R-:W-:Y:S02]  /*be60*/  IMAD.IADD R48, R48, 0x1, R49 ;  /* 0x0000000130307824 */ /* 0x000fe400078e0231 */
[C---:B------:R-:W-:Y:S02]  /*be70*/  IMAD R49, R17.reuse, 0x7800, R142 ;  /* 0x0000780011317824 */ /* 0x040fe400078e028e */
[----:B------:R-:W-:-:S03]  /*be80*/  IMAD R51, R17, 0x7800, R48 ;  /* 0x0000780011337824 */ /* 0x000fc600078e0230 */
[C---:B------:R-:W-:Y:S01]  /*be90*/  IADD3 R49, R16.reuse, R49, RZ ;  /* 0x0000003110317210 */ /* 0x040fe20007ffe0ff */
[----:B-1----:R-:W-:-:S05]  /*bea0*/  IMAD.IADD R52, R16, 0x1, R51 ;  /* 0x0000000110347824 */ /* 0x002fca00078e0233 */
[----:B------:R-:W0:Y:S04]  /*beb0*/  LDS.128 R48, [R49+0x24200] ;  /* 0x0242000031307984 */ /* 0x000e280000000c00 */
[----:B------:R-:W1:Y:S01]  /*bec0*/  LDS.128 R52, [R52+0x24200] ;  /* 0x0242000034347984 */ /* 0x000e620000000c00 */
[----:B------:R-:W-:Y:S05]  /*bed0*/  @P4 BRA `(.L_x_3548) ;  /* 0x0000000c00704947 */ /* 0x000fea0003800000 */
[----:B------:R-:W-:Y:S02]  /*bee0*/  LOP3.LUT R46, R45, 0xff, RZ, 0xc0, !PT ;  /* 0x000000ff2d2e7812 */ /* 0x000fe400078ec0ff */
[----:B------:R-:W-:Y:S02]  /*bef0*/  SHF.R.U32.HI R64, RZ, 0x18, R45 ;  /* 0x00000018ff407819 */ /* 0x000fe4000001162d */
[----:B------:R-:W-:Y:S02]  /*bf00*/  SHF.R.U32.HI R58, RZ, 0x8, R47 ;  /* 0x00000008ff3a7819 */ /* 0x000fe4000001162f */
[----:B------:R-:W-:Y:S02]  /*bf10*/  SHF.R.U32.HI R63, RZ, 0x8, R57 ;  /* 0x00000008ff3f7819 */ /* 0x000fe40000011639 */
[--C-:B------:R-:W-:Y:S01]  /*bf20*/  SHF.R.U32.HI R44, RZ, 0x10, R45.reuse ;  /* 0x00000010ff2c7819 */ /* 0x100fe2000001162d */
[----:B------:R-:W-:Y:S01]  /*bf30*/  IMAD.SHL.U32 R58, R58, 0x100, RZ ;  /* 0x000001003a3a7824 */ /* 0x000fe200078e00ff */
[----:B------:R-:W-:Y:S01]  /*bf40*/  SHF.R.U32.HI R56, RZ, 0x8, R45 ;  /* 0x00000008ff387819 */ /* 0x000fe2000001162d */
[----:B------:R-:W-:Y:S01]  /*bf50*/  IMAD.SHL.U32 R63, R63, 0x100, RZ ;  /* 0x000001003f3f7824 */ /* 0x000fe200078e00ff */
[----:B------:R-:W-:-:S02]  /*bf60*/  LOP3.LUT R61, R47, 0xff, RZ, 0xc0, !PT ;  /* 0x000000ff2f3d7812 */ /* 0x000fc400078ec0ff */
[----:B------:R-:W-:Y:S01]  /*bf70*/  SHF.R.U32.HI R65, RZ, 0x18, R47 ;  /* 0x00000018ff417819 */ /* 0x000fe2000001162f */
[----:B------:R-:W-:Y:S01]  /*bf80*/  IMAD.SHL.U32 R56, R56, 0x100, RZ ;  /* 0x0000010038387824 */ /* 0x000fe200078e00ff */
[----:B------:R-:W-:Y:S02]  /*bf90*/  SHF.R.U32.HI R62, RZ, 0x10, R57 ;  /* 0x00000010ff3e7819 */ /* 0x000fe40000011639 */
[----:B------:R-:W-:Y:S02]  /*bfa0*/  LOP3.LUT R66, R57, 0xff, RZ, 0xc0, !PT ;  /* 0x000000ff39427812 */ /* 0x000fe400078ec0ff */
[----:B------:R-:W-:Y:S02]  /*bfb0*/  SHF.R.U32.HI R45, RZ, 0x10, R47 ;  /* 0x00000010ff2d7819 */ /* 0x000fe4000001162f */
[----:B------:R-:W-:Y:S02]  /*bfc0*/  SHF.R.U32.HI R57, RZ, 0x18, R57 ;  /* 0x00000018ff397819 */ /* 0x000fe40000011639 */
[----:B------:R-:W-:-:S02]  /*bfd0*/  PRMT R64, R64, 0x654, R46 ;  /* 0x0000065440407816 */ /* 0x000fc4000000002e */
[--C-:B------:R-:W-:Y:S02]  /*bfe0*/  SHF.R.U32.HI R46, RZ, 0x10, R59.reuse ;  /* 0x00000010ff2e7819 */ /* 0x100fe4000001163b */
[--C-:B------:R-:W-:Y:S02]  /*bff0*/  SHF.R.U32.HI R47, RZ, 0x8, R59.reuse ;  /* 0x00000008ff2f7819 */ /* 0x100fe4000001163b */
[----:B------:R-:W-:Y:S01]  /*c000*/  LOP3.LUT R67, R59, 0xff, RZ, 0xc0, !PT ;  /* 0x000000ff3b437812 */ /* 0x000fe200078ec0ff */
[----:B------:R-:W-:Y:S01]  /*c010*/  IMAD.U32 R46, R46, 0x10000, RZ ;  /* 0x000100002e2e7824 */ /* 0x000fe200078e00ff */
[----:B------:R-:W-:Y:S02]  /*c020*/  SHF.R.U32.HI R59, RZ, 0x18, R59 ;  /* 0x00000018ff3b7819 */ /* 0x000fe4000001163b */
[----:B------:R-:W-:Y:S02]  /*c030*/  PRMT R61, R65, 0x654, R61 ;  /* 0x00000654413d7816 */ /* 0x000fe4000000003d */
[----:B------:R-:W-:-:S02]  /*c040*/  PRMT R66, R57, 0x654, R66 ;  /* 0x0000065439427816 */ /* 0x000fc40000000042 */
[----:B------:R-:W-:Y:S02]  /*c050*/  PRMT R57, R59, 0x654, R67 ;  /* 0x000006543b397816 */ /* 0x000fe40000000043 */
[----:B------:R-:W-:Y:S01]  /*c060*/  LOP3.LUT R59, R61, 0xff00, R58, 0xf8, !PT ;  /* 0x0000ff003d3b7812 */ /* 0x000fe200078ef83a */
[----:B0-----:R-:W-:Y:S01]  /*c070*/  IMAD.MOV.U32 R58, RZ, RZ, R49 ;  /* 0x000000ffff3a7224 */ /* 0x001fe200078e0031 */
[----:B------:R-:W-:Y:S01]  /*c080*/  LOP3.LUT R61, R66, 0xff00, R63, 0xf8, !PT ;  /* 0x0000ff00423d7812 */ /* 0x000fe200078ef83f */
[----:B------:R-:W-:Y:S01]  /*c090*/  IMAD.U32 R63, R44, 0x10000, RZ ;  /* 0x000100002c3f7824 */ /* 0x000fe200078e00ff */
[----:B------:R-:W-:Y:S01]  /*c0a0*/  LOP3.LUT R56, R64, 0xff00, R56, 0xf8, !PT ;  /* 0x0000ff0040387812 */ /* 0x000fe200078ef838 */
[----:B------:R-:W-:Y:S01]  /*c0b0*/  IMAD.U32 R44, R62, 0x10000, RZ ;  /* 0x000100003e2c7824 */ /* 0x000fe200078e00ff */
[----:B------:R-:W-:Y:S02]  /*c0c0*/  F2FP.F16.E4M3.UNPACK_B R49, R58 ;  /* 0x0000003aff31723e */ /* 0x000fe400020006ff */
[----:B------:R-:W-:-:S02]  /*c0d0*/  LOP3.LUT R63, R56, 0xff0000, R63, 0xf8, !PT ;  /* 0x00ff0000383f7812 */ /* 0x000fc400078ef83f */
[----:B------:R-:W-:Y:S01]  /*c0e0*/  LOP3.LUT R44, R61, 0xff0000, R44, 0xf8, !PT ;  /* 0x00ff00003d2c7812 */ /* 0x000fe200078ef82c */
[--C-:B------:R-:W-:Y:S01]  /*c0f0*/  HADD2.F32 R62, -RZ, R49.reuse.H0_H0 ;  /* 0x20000031ff3e7230 */ /* 0x100fe20000004100 */
[----:B-1----:R-:W-:Y:S01]  /*c100*/  MOV R56, R53 ;  /* 0x0000003500387202 */ /* 0x002fe20000000f00 */
[----:B------:R-:W-:Y:S01]  /*c110*/  HADD2.F32 R49, -RZ, R49.H1_H1 ;  /* 0x30000031ff317230 */ /* 0x000fe20000004100 */
        /* <DEDUP_REMOVED lines=8> */
[----:B------:R-:W-:Y:S02]  /*c1a0*/  HADD2.F32 R64, -RZ, R64.H1_H1 ;  /* 0x30000040ff407230 */ /* 0x000fe40000004100 */
[CC--:B------:R-:W-:Y:S01]  /*c1b0*/  FMUL.FTZ R92, R53.reuse, R67.reuse ;  /* 0x00000043355c7220 */ /* 0x0c0fe20000410000 */
        /* <DEDUP_REMOVED lines=13> */
[--C-:B------:R-:W-:Y:S02]  /*c290*/  HADD2.F32 R44, -RZ, R64.reuse.H0_H0 ;  /* 0x20000040ff2c7230 */ /* 0x100fe40000004100 */
[----:B------:R-:W-:Y:S02]  /*c2a0*/  HADD2.F32 R67, -RZ, R65.H0_H0 ;  /* 0x20000041ff437230 */ /* 0x000fe40000004100 */
[----:B------:R-:W-:-:S02]  /*c2b0*/  HADD2.F32 R64, -RZ, R64.H1_H1 ;  /* 0x30000040ff407230 */ /* 0x000fc40000004100 */
[----:B------:R-:W-:Y:S02]  /*c2c0*/  HADD2.F32 R65, -RZ, R65.H1_H1 ;  /* 0x30000041ff417230 */ /* 0x000fe40000004100 */
[-C--:B------:R-:W-:Y:S01]  /*c2d0*/  FMUL.FTZ R92, R44, R67.reuse ;  /* 0x000000432c5c7220 */ /* 0x080fe20000410000 */
[----:B------:R-:W-:-:S03]  /*c2e0*/  FMUL.FTZ R67, R56, R67 ;  /* 0x0000004338437220 */ /* 0x000fc60000410000 */
[-C--:B------:R-:W-:Y:S01]  /*c2f0*/  FFMA.FTZ R56, R56, R66.reuse, -R92 ;  /* 0x0000004238387223 */ /* 0x080fe2000001085c */
[----:B------:R-:W-:Y:S01]  /*c300*/  FFMA.FTZ R44, R44, R66, R67 ;  /* 0x000000422c2c7223 */ /* 0x000fe20000010043 */
[----:B------:R-:W-:Y:S02]  /*c310*/  HADD2.F32 R66, -RZ, R58.H1_H1 ;  /* 0x3000003aff427230 */ /* 0x000fe40000004100 */
[----:B------:R-:W-:Y:S02]  /*c320*/  HADD2.F32 R58, -RZ, R63.H1_H1 ;  /* 0x3000003fff3a7230 */ /* 0x000fe40000004100 */
[-C--:B------:R-:W-:Y:S01]  /*c330*/  FMUL.FTZ R63, R64, R65.reuse ;  /* 0x00000041403f7220 */ /* 0x080fe20000410000 */
[----:B------:R-:W-:-:S03]  /*c340*/  FMUL.FTZ R65, R66, R65 ;  /* 0x0000004142417220 */ /* 0x000fc60000410000 */
[-C--:B------:R-:W-:Y:S01]  /*c350*/  FFMA.FTZ R63, R66, R58.reuse, -R63 ;  /* 0x0000003a423f7223 */ /* 0x080fe2000001083f */
[----:B------:R-:W-:Y:S01]  /*c360*/  FFMA.FTZ R58, R64, R58, R65 ;  /* 0x0000003a403a7223 */ /* 0x000fe20000010041 */
[----:B------:R-:W-:-:S03]  /*c370*/  IMAD.SHL.U32 R64, R47, 0x100, RZ ;  /* 0x000001002f407824 */ /* 0x000fc600078e00ff */
[----:B------:R-:W-:Y:S02]  /*c380*/  F2FP.SATFINITE.E4M3.F32.PACK_AB_MERGE_C R56, R63, R56, RZ ;  /* 0x000000383f38723e */ /* 0x000fe400048070ff */
[----:B------:R-:W-:Y:S02]  /*c390*/  F2FP.SATFINITE.E4M3.F32.PACK_AB_MERGE_C R44, R58, R44, RZ ;  /* 0x0000002c3a2c723e */ /* 0x000fe400048070ff */
[----:B------:R-:W-:Y:S01]  /*c3a0*/  LOP3.LUT R47, R57, 0xff00, R64, 0xf8, !PT ;  /* 0x0000ff00392f7812 */ /* 0x000fe200078ef840 */
[----:B------:R-:W-:Y:S01]  /*c3b0*/  IMAD.U32 R64, R45, 0x10000, RZ ;  /* 0x000100002d407824 */ /* 0x000fe200078e00ff */
[----:B------:R-:W-:Y:S02]  /*c3c0*/  F2FP.SATFINITE.E4M3.F32.PACK_AB_MERGE_C R61, R61, R62, R56 ;  /* 0x0000003e3d3d723e */ /* 0x000fe40004807038 */
[----:B------:R-:W-:Y:S01]  /*c3d0*/  LOP3.LUT R45, R47, 0xff0000, R46, 0xf8, !PT ;  /* 0x00ff00002f2d7812 */ /* 0x000fe200078ef82e */
[----:B------:R-:W-:Y:S01]  /*c3e0*/  IMAD.MOV.U32 R46, RZ, RZ, R55 ;  /* 0x000000ffff2e7224 */ /* 0x000fe200078e0037 */
[----:B------:R-:W-:Y:S01]  /*c3f0*/  LOP3.LUT R57, R59, 0xff0000, R64, 0xf8, !PT ;  /* 0x00ff00003b397812 */ /* 0x000fe200078ef840 */
[----:B------:R-:W-:Y:S01]  /*c400*/  IMAD.MOV.U32 R59, RZ, RZ, R51 ;  /* 0x000000ffff3b7224 */ /* 0x000fe200078e0033 */
[----:B------:R-:W-:-:S02]  /*c410*/  F2FP.F16.E4M3.UNPACK_B R64, R45 ;  /* 0x0000002dff40723e */ /* 0x000fc400020006ff */
[-C--:B------:R-:W-:Y:S02]  /*c420*/  F2FP.F16.E4M3.UNPACK_B R47, R46.reuse ;  /* 0x0000002eff2f723e */ /* 0x080fe400020006ff */
[----:B------:R-:W-:Y:S01]  /*c430*/  F2FP.F16.E4M3.UNPACK_B R51, R59 ;  /* 0x0000003bff33723e */ /* 0x000fe200020006ff */
[----:B------:R-:W-:Y:S01]  /*c440*/  HADD2.F32 R55, -RZ, R64.H0_H0 ;  /* 0x20000040ff377230 */ /* 0x000fe20000004100 */
[----:B------:R-:W-:Y:S01]  /*c450*/  F2FP.F16.E4M3.UNPACK_B R65, R57 ;  /* 0x00000039ff41723e */ /* 0x000fe200020006ff */
[----:B------:R-:W-:Y:S01]  /*c460*/  HADD2.F32 R66, -RZ, R47.H0_H0 ;  /* 0x2000002fff427230 */ /* 0x000fe20000004100 */
[----:B------:R-:W-:Y:S01]  /*c470*/  F2FP.F16.E4M3.UNPACK_B R46, R46.H1 ;  /* 0x0000002eff2e723e */ /* 0x000fe200030006ff */
        /* <DEDUP_REMOVED lines=10> */
[----:B------:R-:W-:Y:S02]  /*c520*/  HADD2.F32 R55, -RZ, R51.H1_H1 ;  /* 0x30000033ff377230 */ /* 0x000fe40000004100 */
[----:B------:R-:W-:Y:S01]  /*c530*/  FMUL.FTZ R51, R47, R64 ;  /* 0x000000402f337220 */ /* 0x000fe20000410000 */
[----:B------:R-:W-:Y:S01]  /*c540*/  F2FP.F16.E4M3.UNPACK_B R57, R57.H1 ;  /* 0x00000039ff39723e */ /* 0x000fe200030006ff */
[----:B------:R-:W-:Y:S01]  /*c550*/  HADD2.F32 R67, -RZ, R45.H0_H0 ;  /* 0x2000002dff437230 */ /* 0x000fe20000004100 */
[----:B------:R-:W-:Y:S01]  /*c560*/  F2FP.F16.E4M3.UNPACK_B R56, R52.H1 ;  /* 0x00000034ff38723e */ /* 0x000fe200030006ff */
        /* <DEDUP_REMOVED lines=8> */
[----:B------:R-:W-:Y:S01]  /*c5f0*/  F2FP.F16.E4M3.UNPACK_B R52, R52 ;  /* 0x00000034ff34723e */ /* 0x000fe200020006ff */
[----:B------:R-:W-:Y:S01]  /*c600*/  HADD2.F32 R46, -RZ, R46.H1_H1 ;  /* 0x3000002eff2e7230 */ /* 0x000fe20000004100 */
[----:B------:R-:W-:Y:S01]  /*c610*/  F2FP.F16.E4M3.UNPACK_B R169, R169 ;  /* 0x000000a9ffa9723e */ /* 0x000fe200020006ff */
[--C-:B------:R-:W-:Y:S02]  /*c620*/  HADD2.F32 R65, -RZ, R55.reuse.H0_H0 ;  /* 0x20000037ff417230 */ /* 0x100fe40000004100 */
[----:B------:R-:W-:Y:S01]  /*c630*/  FMUL.FTZ R92, R59, R67 ;  /* 0x000000433b5c7220 */ /* 0x000fe20000410000 */
[----:B------:R-:W-:Y:S01]  /*c640*/  HADD2.F32 R55, -RZ, R55.H1_H1 ;  /* 0x30000037ff377230 */ /* 0x000fe20000004100 */
[----:B------:R-:W-:Y:S01]  /*c650*/  F2FP.SATFINITE.E4M3.F32.PACK_AB_MERGE_C R53, R49, R53, R44 ;  /* 0x000000353135723e */ /* 0x000fe2000480702c */
[----:B------:R-:W-:-:S02]  /*c660*/  HADD2.F32 R57, -RZ, R57.H1_H1 ;  /* 0x30000039ff397230 */ /* 0x000fc40000004100 */
[CC--:B------:R-:W-:Y:S01]  /*c670*/  FFMA.FTZ R92, R65.reuse, R64.reuse, -R92 ;  /* 0x00000040415c7223 */ /* 0x0c0fe2000001085c */
[----:B------:R-:W-:Y:S01]  /*c680*/  FMUL.FTZ R65, R65, R67 ;  /* 0x0000004341417220 */ /* 0x000fe20000410000 */
[--C-:B------:R-:W-:Y:S02]  /*c690*/  HADD2.F32 R63, -RZ, R58.reuse.H0_H0 ;  /* 0x2000003aff3f7230 */ /* 0x100fe40000004100 */
[----:B------:R-:W-:Y:S02]  /*c6a0*/  HADD2.F32 R58, -RZ, R58.H1_H1 ;  /* 0x3000003aff3a7230 */ /* 0x000fe40000004100 */
[----:B------:R-:W-:Y:S01]  /*c6b0*/  FFMA.FTZ R65, R59, R64, R65 ;  /* 0x000000403b417223 */ /* 0x000fe20000010041 */
[CC--:B------:R-:W-:Y:S01]  /*c6c0*/  FMUL.FTZ R59, R46.reuse, R45.reuse ;  /* 0x0000002d2e3b7220 */ /* 0x0c0fe20000410000 */
[C---:B------:R-:W-:Y:S01]  /*c6d0*/  FMUL.FTZ R45, R55.reuse, R45 ;  /* 0x0000002d372d7220 */ /* 0x040fe20000410000 */
[----:B------:R-:W-:Y:S02]  /*c6e0*/  IMAD.MOV.U32 R49, RZ, RZ, R61 ;  /* 0x000000ffff317224 */ /* 0x000fe400078e003d */
[-C--:B------:R-:W-:Y:S01]  /*c6f0*/  FFMA.FTZ R59, R55, R57.reuse, -R59 ;  /* 0x00000039373b7223 */ /* 0x080fe2000001083b */
[----:B------:R-:W-:Y:S01]  /*c700*/  FFMA.FTZ R46, R46, R57, R45 ;  /* 0x000000392e2e7223 */ /* 0x000fe2000001002d */
[----:B------:R-:W-:Y:S01]  /*c710*/  MOV R45, R48 ;  /* 0x00000030002d7202 */ /* 0x000fe20000000f00 */
        /* <DEDUP_REMOVED lines=13> */
[----:B------:R-:W-:Y:S01]  /*c7f0*/  F2FP.SATFINITE.E4M3.F32.PACK_AB_MERGE_C R46, R46, R65, RZ ;  /* 0x000000412e2e723e */ /* 0x000fe200048070ff */
[----:B------:R-:W-:Y:S01]  /*c800*/  FFMA.FTZ R64, R62, R63, -R64 ;  /* 0x0000003f3e407223 */ /* 0x000fe20000010840 */
[----:B------:R-:W-:Y:S01]  /*c810*/  F2FP.SATFINITE.E4M3.F32.PACK_AB_MERGE_C R51, R51, R93, R59 ;  /* 0x0000005d3333723e */ /* 0x000fe2000480703b */
[----:B------:R-:W-:Y:S01]  /*c820*/  FFMA.FTZ R67, R57, R63, R67 ;  /* 0x0000003f39437223 */ /* 0x000fe20000010043 */
[-C--:B------:R-:W-:Y:S01]  /*c830*/  FMUL.FTZ R57, R56, R48.reuse ;  /* 0x0000003038397220 */ /* 0x080fe20000410000 */
[----:B------:R-:W-:Y:S01]  /*c840*/  FMUL.FTZ R48, R55, R48 ;  /* 0x0000003037307220 */ /* 0x000fe20000410000 */
[----:B------:R-:W-:-:S02]  /*c850*/  HADD2.F32 R63, -RZ, R171.H0_H0 ;  /* 0x200000abff3f7230 */ /* 0x000fc40000004100 */
[-C--:B------:R-:W-:Y:S01]  /*c860*/  FFMA.FTZ R55, R55, R58.reuse, -R57 ;  /* 0x0000003a37377223 */ /* 0x080fe20000010839 */
[----:B------:R-:W-:Y:S01]  /*c870*/  FFMA.FTZ R48, R56, R58, R48 ;  /* 0x0000003a38307223 */ /* 0x000fe20000010030 */
[--C-:B------:R-:W-:Y:S02]  /*c880*/  HADD2.F32 R56, -RZ, R52.reuse.H0_H0 ;  /* 0x20000034ff387230 */ /* 0x100fe40000004100 */
        /* <DEDUP_REMOVED lines=57> */
[C---:B------:R-:W-:Y:S02]  /*cc20*/  FMUL.FTZ R170, R52.reuse, R170 ;  /* 0x000000aa34aa7220 */ /* 0x040fe40000410000 */
[-C--:B------:R-:W-:Y:S01]  /*cc30*/  FFMA.FTZ R56, R52, R168.reuse, -R56 ;  /* 0x000000a834387223 */ /* 0x080fe20000010838 */
[----:B------:R-:W-:Y:S01]  /*cc40*/  F2FP.SATFINITE.E4M3.F32.PACK_AB_MERGE_C R52, R45, R63, R48 ;  /* 0x0000003f2d34723e */ /* 0x000fe20004807030 */
[----:B------:R-:W-:Y:S01]  /*cc50*/  FFMA.FTZ R57, R54, R168, R170 ;  /* 0x000000a836397223 */ /* 0x000fe200000100aa */
[----:B------:R-:W-:Y:S02]  /*cc60*/  IMAD.MOV.U32 R48, RZ, RZ, R62 ;  /* 0x000000ffff307224 */ /* 0x000fe400078e003e */
[----:B------:R-:W-:Y:S02]  /*cc70*/  F2FP.SATFINITE.E4M3.F32.PACK_AB_MERGE_C R50, R56, R64, R55 ;  /* 0x000000403832723e */ /* 0x000fe40004807037 */
[----:B------:R-:W-:-:S02]  /*cc80*/  F2FP.SATFINITE.E4M3.F32.PACK_AB_MERGE_C R54, R57, R92, R95 ;  /* 0x0000005c3936723e */ /* 0x000fc4000480705f */
[----:B------:R-:W-:-:S07]  /*cc90*/  F2FP.SATFINITE.E4M3.F32.PACK_AB_MERGE_C R55, R47, R66, R46 ;  /* 0x000000422f37723e */ /* 0x000fce000480702e */
.L_x_3548:
[----:B------:R-:W-:Y:S05]  /*cca0*/  BSYNC B2 ;  /* 0x0000000000027941 */ /* 0x000fea0003800000 */
.L_x_3547:
[----:B------:R-:W-:-:S04]  /*ccb0*/  IADD3 R57, P4, P5, R118, R140, R29 ;  /* 0x0000008c76397210 */ /* 0x000fc80007d9e01d */
[----:B------:R-:W-:Y:S02]  /*ccc0*/  IADD3.X R46, R4, R172, R32, P4, P5 ;  /* 0x000000ac042e7210 */ /* 0x000fe400027ea420 */
[----:B------:R-:W-:-:S13]  /*ccd0*/  ISETP.GE.AND P4, PT, R60, R156, PT ;  /* 0x0000009c3c00720c */ /* 0x000fda0003f86270 */
[--C-:B------:R-:W-:Y:S02]  /*cce0*/  @!P4 SHF.R.S32.HI R45, RZ, 0x1f, R60.reuse ;  /* 0x0000001fff2dc819 */ /* 0x100fe4000001143c */
[----:B------:R-:W-:-:S04]  /*ccf0*/  @!P4 IADD3 R47, P5, P6, R118, R140, R60 ;  /* 0x0000008c762fc210 */ /* 0x000fc80007ebe03c */
[----:B------:R-:W-:Y:S02]  /*cd00*/  @!P4 IADD3.X R172, R4, R172, R45, P5, P6 ;  /* 0x000000ac04acc210 */ /* 0x000fe40002fec42d */
[----:B------:R-:W-:-:S05]  /*cd10*/  IADD3 R44, P5, R57, R124, RZ ;  /* 0x0000007c392c7210 */ /* 0x000fca0007fbe0ff */
[----:B------:R-:W-:Y:S01]  /*cd20*/  IMAD.X R45, R46, 0x1, R125, P5 ;  /* 0x000000012e2d7824 */ /* 0x000fe200028e067d */
[----:B------:R-:W-:-:S04]  /*cd30*/  @!P4 IADD3 R46, P5, R47, R124, RZ ;  /* 0x0000007c2f2ec210 */ /* 0x000fc80007fbe0ff */
[----:B0-----:R4:W-:Y:S01]  /*cd40*/  STG.E.128 desc[UR54][R44.64], R48 ;  /* 0x000000302c007986 */ /* 0x0019e2000c101d36 */
[----:B------:R-:W-:-:S05]  /*cd50*/  @!P4 IMAD.X R47, R172, 0x1, R125, P5 ;  /* 0x00000001ac2fc824 */ /* 0x000fca00028e067d */
[----:B-1----:R4:W-:Y:S03]  /*cd60*/  @!P4 STG.E.128 desc[UR54][R46.64], R52 ;  /* 0x000000342e00c986 */ /* 0x0029e6000c101d36 */
.L_x_3538:
[----:B------:R-:W-:Y:S05]  /*cd70*/  BSYNC B1 ;  /* 0x0000000000017941 */ /* 0x000fea0003800000 */
.L_x_3537:
[----:B----4-:R-:W-:Y:S02]  /*cd80*/  VIADD R45, R220, 0x80 ;  /* 0x00000080dc2d7836 */ /* 0x010fe40000000000 */
[-C--:B---3--:R-:W-:Y:S02]  /*cd90*/  IMAD R44, R147, R138.reuse, RZ ;  /* 0x0000008a932c7224 */ /* 0x088fe400078e02ff */
[----:B------:R-:W-:-:S04]  /*cda0*/  IMAD.WIDE.U32 R136, R45, R138, R136 ;  /* 0x0000008a2d887225 */ /* 0x000fc800078e0088 */
[----:B------:R-:W-:Y:S01]  /*cdb0*/  IMAD R139, R45, R139, R44 ;  /* 0x0000008b2d8b7224 */ /* 0x000fe200078e022c */
[----:B------:R-:W-:Y:S06]  /*cdc0*/  @P3 BRA `(.L_x_3507) ;  /* 0x0000003000e43947 */ /* 0x000fec0003800000 */
[----:B------:R-:W-:Y:S01]  /*cdd0*/  ISETP.NE.AND P3, PT, R34, RZ, PT ;  /* 0x000000ff2200720c */ /* 0x000fe20003f65270 */
[----:B------:R-:W-:Y:S01]  /*cde0*/  BSSY B1, `(.L_x_3549) ;  /* 0x00000fd000017945 */ /* 0x000fe20003800000 */
[----:B------:R-:W-:-:S11]  /*cdf0*/  IADD3 R56, R137, R139, RZ ;  /* 0x0000008b89387210 */ /* 0x000fd60007ffe0ff */
[----:B------:R-:W-:Y:S05]  /*ce00*/  @!P3 BRA `(.L_x_3550) ;  /* 0x0000000c00e8b947 */ /* 0x000fea0003800000 */
[----:B------:R-:W-:Y:S01]  /*ce10*/  SEL R44, R121, R162, !P0 ;  /* 0x000000a2792c7207 */ /* 0x000fe20004000000 */
[----:B------:R-:W-:Y:S01]  /*ce20*/  BSSY B2, `(.L_x_3551) ;  /* 0x00000ee000027945 */ /* 0x000fe20003800000 */
[----:B-1----:R-:W-:Y:S02]  /*ce30*/  IADD3 R52, P3, P4, R118, R136, R26 ;  /* 0x0000008876347210 */ /* 0x002fe40007c7e01a */
[----:B------:R-:W-:Y:S02]  /*ce40*/  SHF.R.S32.HI R45, RZ, 0x1f, R44 ;  /* 0x0000001fff2d7819 */ /* 0x000fe4000001142c */
[----:B------:R-:W-:Y:S02]  /*ce50*/  IADD3.X R53, R4, R56, R30, P3, P4 ;  /* 0x0000003804357210 */ /* 0x000fe40001fe841e */
[----:B------:R-:W-:Y:S02]  /*ce60*/  LEA.HI R45, R45, R44, RZ, 0x5 ;  /* 0x0000002c2d2d7211 */ /* 0x000fe400078f28ff */
[----:B------:R-:W-:-:S02]  /*ce70*/  ISETP.GE.AND P3, PT, R18, R133, PT ;  /* 0x000000851200720c */ /* 0x000fc40003f66270 */
[----:B------:R-:W-:-:S04]  /*ce80*/  LEA.HI.SX32 R45, R45, R120, 0x1b ;  /* 0x000000782d2d7211 */ /* 0x000fc800078fdaff */
[----:B------:R-:W-:Y:S01]  /*ce90*/  SHF.R.S32.HI R44, RZ, 0x1f, R45 ;  /* 0x0000001fff2c7819 */ /* 0x000fe2000001142d */
[----:B------:R-:W-:-:S03]  /*cea0*/  IMAD.SHL.U32 R54, R45, 0x10, RZ ;  /* 0x000000102d367824 */ /* 0x000fc600078e00ff */
[----:B------:R-:W-:-:S04]  /*ceb0*/  LEA.HI R44, R44, R45, RZ, 0x2 ;  /* 0x0000002d2c2c7211 */ /* 0x000fc800078f10ff */
[----:B------:R-:W-:Y:S02]  /*cec0*/  SHF.R.S32.HI R45, RZ, 0x2, R44 ;  /* 0x00000002ff2d7819 */ /* 0x000fe4000001142c */
[----:B------:R-:W-:-:S03]  /*ced0*/  LOP3.LUT R44, R231, 0x30, R54, 0xf8, !PT ;  /* 0x00000030e72c7812 */ /* 0x000fc600078ef836 */
[----:B------:R-:W-:Y:S01]  /*cee0*/  IMAD R45, R45, 0x2800, R232 ;  /* 0x000028002d2d7824 */ /* 0x000fe200078e02e8 */
[----:B------:R-:W-:-:S05]  /*cef0*/  LOP3.LUT R44, R44, R9, RZ, 0x3c, !PT ;  /* 0x000000092c2c7212 */ /* 0x000fca00078e3cff */
[----:B------:R-:W-:Y:S02]  /*cf00*/  IMAD.IADD R44, R45, 0x1, R44 ;  /* 0x000000012d2c7824 */ /* 0x000fe400078e022c */
[C---:B------:R-:W-:Y:S02]  /*cf10*/  IMAD R45, R17.reuse, 0x7800, R143 ;  /* 0x00007800112d7824 */ /* 0x040fe400078e028f */
[----:B------:R-:W-:Y:S02]  /*cf20*/  IMAD R47, R17, 0x7800, R44 ;  /* 0x00007800112f7824 */ /* 0x000fe400078e022c */
[C---:B------:R-:W-:Y:S02]  /*cf30*/  IMAD.IADD R45, R16.reuse, 0x1, R45 ;  /* 0x00000001102d7824 */ /* 0x040fe400078e022d */
[----:B------:R-:W-:-:S04]  /*cf40*/  IMAD.IADD R48, R16, 0x1, R47 ;  /* 0x0000000110307824 */ /* 0x000fc800078e022f */
[----:B------:R-:W1:Y:S04]  /*cf50*/  LDS.128 R44, [R45+0x24200] ;  /* 0x024200002d2c7984 */ /* 0x000e680000000c00 */
[----:B------:R-:W3:Y:S01]  /*cf60*/  LDS.128 R48, [R48+0x24200] ;  /* 0x0242000030307984 */ /* 0x000ee20000000c00 */
[----:B------:R-:W-:Y:S05]  /*cf70*/  @P3 BRA `(.L_x_3552) ;  /* 0x0000000c00603947 */ /* 0x000fea0003800000 */
[----:B---3--:R-:W-:Y:S01]  /*cf80*/  IMAD.MOV.U32 R59, RZ, RZ, R48 ;  /* 0x000000ffff3b7224 */ /* 0x008fe200078e0030 */
[----:B------:R-:W-:Y:S01]  /*cf90*/  F2FP.F16.E4M3.UNPACK_B R60, R167.H1 ;  /* 0x000000a7ff3c723e */ /* 0x000fe200030006ff */
[----:B-1----:R-:W-:Y:S01]  /*cfa0*/  IMAD.MOV.U32 R58, RZ, RZ, R44 ;  /* 0x000000ffff3a7224 */ /* 0x002fe200078e002c */
[----:B------:R-:W-:Y:S02]  /*cfb0*/  F2FP.F16.E4M3.UNPACK_B R61, R165.H1 ;  /* 0x000000a5ff3d723e */ /* 0x000fe400030006ff */
[----:B------:R-:W-:Y:S01]  /*cfc0*/  F2FP.F16.E4M3.UNPACK_B R57, R59.H1 ;  /* 0x0000003bff39723e */ /* 0x000fe200030006ff */
[--C-:B------:R-:W-:Y:S01]  /*cfd0*/  HADD2.F32 R65, -RZ, R60.reuse.H0_H0 ;  /* 0x2000003cff417230 */ /* 0x100fe20000004100 */
[----:B------:R-:W-:Y:S01]  /*cfe0*/  F2FP.F16.E4M3.UNPACK_B R55, R58.H1 ;  /* 0x0000003aff37723e */ /* 0x000fe200030006ff */
[----:B------:R-:W-:Y:S01]  /*cff0*/  HADD2.F32 R62, -RZ, R60.H1_H1 ;  /* 0x3000003cff3e7230 */ /* 0x000fe20000004100 */
[----:B0-----:R-:W-:Y:S01]  /*d000*/  MOV R94, R46 ;  /* 0x0000002e005e7202 */ /* 0x001fe20000000f00 */
        /* <DEDUP_REMOVED lines=14> */
[----:B------:R-:W-:Y:S01]  /*d0f0*/  F2FP.F16.E4M3.UNPACK_B R95, R94.H1 ;  /* 0x0000005eff5f723e */ /* 0x000fe200030006ff */
[----:B------:R-:W-:-:S02]  /*d100*/  HADD2.F32 R140, -RZ, R46.H0_H0 ;  /* 0x2000002eff8c7230 */ /* 0x000fc40000004100 */
[-C--:B------:R-:W-:Y:S01]  /*d110*/  FFMA.FTZ R57, R55, R61.reuse, -R64 ;  /* 0x0000003d37397223 */ /* 0x080fe20000010840 */
[----:B------:R-:W-:Y:S01]  /*d120*/  FFMA.FTZ R55, R60, R61, R63 ;  /* 0x0000003d3c377223 */ /* 0x000fe2000001003f */
[----:B------:R-:W-:Y:S01]  /*d130*/  F2FP.F16.E4M3.UNPACK_B R64, R167 ;  /* 0x000000a7ff40723e */ /* 0x000fe200020006ff */
[----:B------:R-:W-:Y:S01]  /*d140*/  HADD2.F32 R97, -RZ, R96.H0_H0 ;  /* 0x20000060ff617230 */ /* 0x000fe20000004100 */
[----:B------:R-:W-:Y:S01]  /*d150*/  F2FP.F16.E4M3.UNPACK_B R60, R59 ;  /* 0x0000003bff3c723e */ /* 0x000fe200020006ff */
[----:B------:R-:W-:Y:S01]  /*d160*/  HADD2.F32 R99, -RZ, R95.H0_H0 ;  /* 0x2000005fff637230 */ /* 0x000fe20000004100 */
[----:B------:R-:W-:Y:S01]  /*d170*/  F2FP.F16.E4M3.UNPACK_B R98, R164.H1 ;  /* 0x000000a4ff62723e */ /* 0x000fe200030006ff */
[----:B------:R-:W-:Y:S01]  /*d180*/  HADD2.F32 R65, -RZ, R64.H0_H0 ;  /* 0x20000040ff417230 */ /* 0x000fe20000004100 */
[----:B------:R-:W-:Y:S01]  /*d190*/  F2FP.F16.E4M3.UNPACK_B R59, R58 ;  /* 0x0000003aff3b723e */ /* 0x000fe200020006ff */
[----:B------:R-:W-:Y:S01]  /*d1a0*/  HADD2.F32 R58, -RZ, R60.H0_H0 ;  /* 0x2000003cff3a7230 */ /* 0x000fe20000004100 */
[----:B------:R-:W-:Y:S01]  /*d1b0*/  F2FP.F16.E4M3.UNPACK_B R61, R165 ;  /* 0x000000a5ff3d723e */ /* 0x000fe200020006ff */
[----:B------:R-:W-:-:S02]  /*d1c0*/  HADD2.F32 R138, -RZ, R98.H0_H0 ;  /* 0x20000062ff8a7230 */ /* 0x000fc40000004100 */
[-C--:B------:R-:W-:Y:S01]  /*d1d0*/  FMUL.FTZ R139, R97, R140.reuse ;  /* 0x0000008c618b7220 */ /* 0x080fe20000410000 */
[----:B------:R-:W-:Y:S02]  /*d1e0*/  HADD2.F32 R62, -RZ, R59.H0_H0 ;  /* 0x2000003bff3e7230 */ /* 0x000fe40000004100 */
[----:B------:R-:W-:Y:S01]  /*d1f0*/  FMUL.FTZ R140, R99, R140 ;  /* 0x0000008c638c7220 */ /* 0x000fe20000410000 */
[----:B------:R-:W-:Y:S02]  /*d200*/  HADD2.F32 R46, -RZ, R46.H1_H1 ;  /* 0x3000002eff2e7230 */ /* 0x000fe40000004100 */
[----:B------:R-:W-:Y:S01]  /*d210*/  FMUL.FTZ R67, R58, R65 ;  /* 0x000000413a437220 */ /* 0x000fe20000410000 */
[----:B------:R-:W-:Y:S02]  /*d220*/  HADD2.F32 R96, -RZ, R96.H1_H1 ;  /* 0x30000060ff607230 */ /* 0x000fe40000004100 */
[----:B------:R-:W-:Y:S01]  /*d230*/  FFMA.FTZ R140, R97, R138, R140 ;  /* 0x0000008a618c7223 */ /* 0x000fe2000001008c */
[----:B------:R-:W-:-:S02]  /*d240*/  HADD2.F32 R95, -RZ, R95.H1_H1 ;  /* 0x3000005fff5f7230 */ /* 0x000fc40000004100 */
[----:B------:R-:W-:Y:S01]  /*d250*/  FMUL.FTZ R65, R62, R65 ;  /* 0x000000413e417220 */ /* 0x000fe20000410000 */
[----:B------:R-:W-:Y:S02]  /*d260*/  HADD2.F32 R63, -RZ, R61.H0_H0 ;  /* 0x2000003dff3f7230 */ /* 0x000fe40000004100 */
[-C--:B------:R-:W-:Y:S01]  /*d270*/  FMUL.FTZ R97, R96, R46.reuse ;  /* 0x0000002e60617220 */ /* 0x080fe20000410000 */
[----:B------:R-:W-:Y:S02]  /*d280*/  HADD2.F32 R98, -RZ, R98.H1_H1 ;  /* 0x30000062ff627230 */ /* 0x000fe40000004100 */
[----:B------:R-:W-:Y:S01]  /*d290*/  FMUL.FTZ R46, R95, R46 ;  /* 0x0000002e5f2e7220 */ /* 0x000fe20000410000 */
[----:B------:R-:W-:Y:S01]  /*d2a0*/  HADD2.F32 R64, -RZ, R64.H1_H1 ;  /* 0x30000040ff407230 */ /* 0x000fe20000004100 */
[----:B------:R-:W-:Y:S01]  /*d2b0*/  F2FP.F16.E4M3.UNPACK_B R166, R166 ;  /* 0x000000a6ffa6723e */ /* 0x000fe200020006ff */
[----:B------:R-:W-:Y:S01]  /*d2c0*/  HADD2.F32 R60, -RZ, R60.H1_H1 ;  /* 0x3000003cff3c7230 */ /* 0x000fe20000004100 */
[----:B------:R-:W-:Y:S01]  /*d2d0*/  F2FP.F16.E4M3.UNPACK_B R50, R50 ;  /* 0x00000032ff32723e */ /* 0x000fe200020006ff */
[----:B------:R-:W-:Y:S01]  /*d2e0*/  HADD2.F32 R59, -RZ, R59.H1_H1 ;  /* 0x3000003bff3b7230 */ /* 0x000fe20000004100 */
[----:B------:R-:W-:Y:S01]  /*d2f0*/  F2FP.F16.E4M3.UNPACK_B R94, R94 ;  /* 0x0000005eff5e723e */ /* 0x000fe200020006ff */
[-C--:B------:R-:W-:Y:S01]  /*d300*/  FFMA.FTZ R62, R62, R63.reuse, -R67 ;  /* 0x0000003f3e3e7223 */ /* 0x080fe20000010843 */
[----:B------:R-:W-:Y:S01]  /*d310*/  FFMA.FTZ R58, R58, R63, R65 ;  /* 0x0000003f3a3a7223 */ /* 0x000fe20000010041 */
[----:B------:R-:W-:-:S02]  /*d320*/  HADD2.F32 R63, -RZ, R61.H1_H1 ;  /* 0x3000003dff3f7230 */ /* 0x000fc40000004100 */
[----:B------:R-:W-:Y:S01]  /*d330*/  FFMA.FTZ R139, R99, R138, -R139 ;  /* 0x0000008a638b7223 */ /* 0x000fe2000001088b */
[----:B------:R-:W-:Y:S01]  /*d340*/  FFMA.FTZ R46, R96, R98, R46 ;  /* 0x00000062602e7223 */ /* 0x000fe2000001002e */
[----:B------:R-:W-:Y:S01]  /*d350*/  FMUL.FTZ R66, R60, R64 ;  /* 0x000000403c427220 */ /* 0x000fe20000410000 */
[----:B------:R-:W-:Y:S01]  /*d360*/  FFMA.FTZ R95, R95, R98, -R97 ;  /* 0x000000625f5f7223 */ /* 0x000fe20000010861 */
[----:B------:R-:W-:Y:S01]  /*d370*/  F2FP.F16.E4M3.UNPACK_B R164, R164 ;  /* 0x000000a4ffa4723e */ /* 0x000fe200020006ff */
[----:B------:R-:W-:Y:S02]  /*d380*/  HADD2.F32 R138, -RZ, R166.H0_H0 ;  /* 0x200000a6ff8a7230 */ /* 0x000fe40000004100 */
[C---:B------:R-:W-:Y:S01]  /*d390*/  FMUL.FTZ R65, R59.reuse, R64 ;  /* 0x000000403b417220 */ /* 0x040fe20000410000 */
[----:B------:R-:W-:Y:S02]  /*d3a0*/  HADD2.F32 R96, -RZ, R50.H0_H0 ;  /* 0x20000032ff607230 */ /* 0x000fe40000004100 */
[----:B------:R-:W-:Y:S01]  /*d3b0*/  FFMA.FTZ R61, R59, R63, -R66 ;  /* 0x0000003f3b3d7223 */ /* 0x000fe20000010842 */
[----:B------:R-:W-:-:S02]  /*d3c0*/  HADD2.F32 R98, -RZ, R94.H0_H0 ;  /* 0x2000005eff627230 */ /* 0x000fc40000004100 */
[----:B------:R-:W-:Y:S01]  /*d3d0*/  FFMA.FTZ R59, R60, R63, R65 ;  /* 0x0000003f3c3b7223 */ /* 0x000fe20000010041 */
[----:B------:R-:W-:Y:S02]  /*d3e0*/  HADD2.F32 R97, -RZ, R164.H0_H0 ;  /* 0x200000a4ff617230 */ /* 0x000fe40000004100 */
[-C--:B------:R-:W-:Y:S01]  /*d3f0*/  FMUL.FTZ R99, R96, R138.reuse ;  /* 0x0000008a60637220 */ /* 0x080fe20000410000 */
[--C-:B------:R-:W-:Y:S01]  /*d400*/  SHF.R.U32.HI R63, RZ, 0x18, R77.reuse ;  /* 0x00000018ff3f7819 */ /* 0x100fe2000001164d */
[----:B------:R-:W-:Y:S01]  /*d410*/  FMUL.FTZ R138, R98, R138 ;  /* 0x0000008a628a7220 */ /* 0x000fe20000410000 */
[----:B------:R-:W-:Y:S01]  /*d420*/  LOP3.LUT R60, R77, 0xff, RZ, 0xc0, !PT ;  /* 0x000000ff4d3c7812 */ /* 0x000fe200078ec0ff */
[----:B------:R-:W-:Y:S01]  /*d430*/  HADD2.F32 R166, -RZ, R166.H1_H1 ;  /* 0x300000a6ffa67230 */ /* 0x000fe20000004100 */
[----:B------:R-:W-:Y:S01]  /*d440*/  SHF.R.U32.HI R64, RZ, 0x8, R77 ;  /* 0x00000008ff407819 */ /* 0x000fe2000001164d */
[----:B------:R-:W-:Y:S02]  /*d450*/  HADD2.F32 R50, -RZ, R50.H1_H1 ;  /* 0x30000032ff327230 */ /* 0x000fe40000004100 */
[-C--:B------:R-:W-:Y:S01]  /*d460*/  FFMA.FTZ R138, R96, R97.reuse, R138 ;  /* 0x00000061608a7223 */ /* 0x080fe2000001008a */
[----:B------:R-:W-:Y:S01]  /*d470*/  HADD2.F32 R94, -RZ, R94.H1_H1 ;  /* 0x3000005eff5e7230 */ /* 0x000fe20000004100 */
[----:B------:R-:W-:Y:S01]  /*d480*/  PRMT R60, R63, 0x654, R60 ;  /* 0x000006543f3c7816 */ /* 0x000fe2000000003c */
[----:B------:R-:W-:Y:S01]  /*d490*/  HADD2.F32 R164, -RZ, R164.H1_H1 ;  /* 0x300000a4ffa47230 */ /* 0x000fe20000004100 */
[--C-:B------:R-:W-:Y:S01]  /*d4a0*/  SHF.R.U32.HI R66, RZ, 0x18, R79.reuse ;  /* 0x00000018ff427819 */ /* 0x100fe2000001164f */
[-C--:B------:R-:W-:Y:S01]  /*d4b0*/  FMUL.FTZ R96, R50, R166.reuse ;  /* 0x000000a632607220 */ /* 0x080fe20000410000 */
[----:B------:R-:W-:Y:S01]  /*d4c0*/  LOP3.LUT R65, R79, 0xff, RZ, 0xc0, !PT ;  /* 0x000000ff4f417812 */ /* 0x000fe200078ec0ff */
[----:B------:R-:W-:Y:S01]  /*d4d0*/  IMAD.SHL.U32 R63, R64, 0x100, RZ ;  /* 0x00000100403f7824 */ /* 0x000fe200078e00ff */
[--C-:B------:R-:W-:Y:S01]  /*d4e0*/  SHF.R.U32.HI R67, RZ, 0x8, R79.reuse ;  /* 0x00000008ff437819 */ /* 0x100fe2000001164f */
[----:B------:R-:W-:Y:S01]  /*d4f0*/  FMUL.FTZ R166, R94, R166 ;  /* 0x000000a65ea67220 */ /* 0x000fe20000410000 */
[----:B------:R-:W-:Y:S01]  /*d500*/  SHF.R.U32.HI R78, RZ, 0x10, R79 ;  /* 0x00000010ff4e7819 */ /* 0x000fe2000001164f */
[----:B------:R-:W-:Y:S01]  /*d510*/  FFMA.FTZ R99, R98, R97, -R99 ;  /* 0x0000006162637223 */ /* 0x000fe20000010863 */
[----:B------:R-:W-:Y:S01]  /*d520*/  SHF.R.U32.HI R79, RZ, 0x8, R89 ;  /* 0x00000008ff4f7819 */ /* 0x000fe20000011659 */
[-C--:B------:R-:W-:Y:S01]  /*d530*/  FFMA.FTZ R97, R50, R164.reuse, R166 ;  /* 0x000000a432617223 */ /* 0x080fe200000100a6 */
[----:B------:R-:W-:Y:S01]  /*d540*/  SHF.R.U32.HI R76, RZ, 0x10, R77 ;  /* 0x00000010ff4c7819 */ /* 0x000fe2000001164d */
[----:B------:R-:W-:Y:S01]  /*d550*/  IMAD.SHL.U32 R50, R67, 0x100, RZ ;  /* 0x0000010043327824 */ /* 0x000fe200078e00ff */
[----:B------:R-:W-:Y:S01]  /*d560*/  SHF.R.U32.HI R77, RZ, 0x18, R89 ;  /* 0x00000018ff4d7819 */ /* 0x000fe20000011659 */
[----:B------:R-:W-:Y:S01]  /*d570*/  FFMA.FTZ R96, R94, R164, -R96 ;  /* 0x000000a45e607223 */ /* 0x000fe20000010860 */
[----:B------:R-:W-:Y:S01]  /*d580*/  LOP3.LUT R88, R89, 0xff, RZ, 0xc0, !PT ;  /* 0x000000ff59587812 */ /* 0x000fe200078ec0ff */
[----:B------:R-:W-:Y:S01]  /*d590*/  IMAD.U32 R76, R76, 0x10000, RZ ;  /* 0x000100004c4c7824 */ /* 0x000fe200078e00ff */
[----:B------:R-:W-:Y:S01]  /*d5a0*/  LOP3.LUT R63, R60, 0xff00, R63, 0xf8, !PT ;  /* 0x0000ff003c3f7812 */ /* 0x000fe200078ef83f */
[----:B------:R-:W-:Y:S01]  /*d5b0*/  IMAD.SHL.U32 R60, R79, 0x100, RZ ;  /* 0x000001004f3c7824 */ /* 0x000fe200078e00ff */
[----:B------:R-:W-:-:S02]  /*d5c0*/  SHF.R.U32.HI R89, RZ, 0x10, R89 ;  /* 0x00000010ff597819 */ /* 0x000fc40000011659 */
[----:B------:R-:W-:Y:S02]  /*d5d0*/  SHF.R.U32.HI R90, RZ, 0x8, R91 ;  /* 0x00000008ff5a7819 */ /* 0x000fe4000001165b */
[----:B------:R-:W-:Y:S02]  /*d5e0*/  PRMT R65, R66, 0x654, R65 ;  /* 0x0000065442417816 */ /* 0x000fe40000000041 */
[----:B------:R-:W-:Y:S02]  /*d5f0*/  PRMT R77, R77, 0x654, R88 ;  /* 0x000006544d4d7816 */ /* 0x000fe40000000058 */
[----:B------:R-:W-:Y:S02]  /*d600*/  SHF.R.U32.HI R93, RZ, 0x18, R91 ;  /* 0x00000018ff5d7819 */ /* 0x000fe4000001165b */
[----:B------:R-:W-:Y:S02]  /*d610*/  LOP3.LUT R92, R91, 0xff, RZ, 0xc0, !PT ;  /* 0x000000ff5b5c7812 */ /* 0x000fe400078ec0ff */
[----:B------:R-:W-:Y:S01]  /*d620*/  LOP3.LUT R50, R65, 0xff00, R50, 0xf8, !PT ;  /* 0x0000ff0041327812 */ /* 0x000fe200078ef832 */
[----:B------:R-:W-:Y:S01]  /*d630*/  IMAD.SHL.U32 R65, R90, 0x100, RZ ;  /* 0x000001005a417824 */ /* 0x000fe200078e00ff */
[----:B------:R-:W-:-:S02]  /*d640*/  LOP3.LUT R60, R77, 0xff00, R60, 0xf8, !PT ;  /* 0x0000ff004d3c7812 */ /* 0x000fc400078ef83c */
[----:B------:R-:W-:Y:S02]  /*d650*/  SHF.L.U32 R89, R89, 0x10, RZ ;  /* 0x0000001059597819 */ /* 0x000fe400000006ff */
[----:B------:R-:W-:Y:S02]  /*d660*/  PRMT R92, R93, 0x654, R92 ;  /* 0x000006545d5c7816 */ /* 0x000fe4000000005c */
[----:B------:R-:W-:Y:S02]  /*d670*/  F2FP.SATFINITE.E4M3.F32.PACK_AB_MERGE_C R48, R57, R48, RZ ;  /* 0x000000303930723e */ /* 0x000fe400048070ff */
[----:B------:R-:W-:Y:S02]  /*d680*/  F2FP.SATFINITE.E4M3.F32.PACK_AB_MERGE_C R55, R55, R44, RZ ;  /* 0x0000002c3737723e */ /* 0x000fe400048070ff */
[----:B------:R-:W-:Y:S02]  /*d690*/  LOP3.LUT R64, R60, 0xff0000, R89, 0xf8, !PT ;  /* 0x00ff00003c407812 */ /* 0x000fe400078ef859 */
[----:B------:R-:W-:Y:S01]  /*d6a0*/  LOP3.LUT R92, R92, 0xff00, R65, 0xf8, !PT ;  /* 0x0000ff005c5c7812 */ /* 0x000fe200078ef841 */
[----:B------:R-:W-:Y:S01]  /*d6b0*/  IMAD.U32 R65, R78, 0x10000, RZ ;  /* 0x000100004e417824 */ /* 0x000fe200078e00ff */
[----:B------:R-:W-:-:S02]  /*d6c0*/  F2FP.SATFINITE.E4M3.F32.PACK_AB_MERGE_C R44, R61, R62, R48 ;  /* 0x0000003e3d2c723e */ /* 0x000fc40004807030 */
[----:B------:R-:W-:Y:S02]  /*d6d0*/  F2FP.SATFINITE.E4M3.F32.PACK_AB_MERGE_C R48, R59, R58, R55 ;  /* 0x0000003a3b30723e */ /* 0x000fe40004807037 */
[----:B------:R-:W-:Y:S02]  /*d6e0*/  LOP3.LUT R63, R63, 0xff0000, R76, 0xf8, !PT ;  /* 0x00ff00003f3f7812 */ /* 0x000fe400078ef84c */
[----:B------:R-:W-:Y:S02]  /*d6f0*/  F2FP.F16.E4M3.UNPACK_B R57, R49 ;  /* 0x00000031ff39723e */ /* 0x000fe400020006ff */
[----:B------:R-:W-:Y:S02]  /*d700*/  F2FP.F16.E4M3.UNPACK_B R58, R64 ;  /* 0x00000040ff3a723e */ /* 0x000fe400020006ff */
[----:B------:R-:W-:Y:S01]  /*d710*/  F2FP.F16.E4M3.UNPACK_B R55, R45 ;  /* 0x0000002dff37723e */ /* 0x000fe200020006ff */
[--C-:B------:R-:W-:Y:S01]  /*d720*/  HADD2.F32 R59, -RZ, R57.reuse.H0_H0 ;  /* 0x20000039ff3b7230 */ /* 0x100fe20000004100 */
[----:B------:R-:W-:Y:S01]  /*d730*/  LOP3.LUT R50, R50, 0xff0000, R65, 0xf8, !PT ;  /* 0x00ff000032327812 */ /* 0x000fe200078ef841 */
[--C-:B------:R-:W-:Y:S01]  /*d740*/  HADD2.F32 R76, -RZ, R58.reuse.H0_H0 ;  /* 0x2000003aff4c7230 */ /* 0x100fe20000004100 */
[----:B------:R-:W-:Y:S01]  /*d750*/  F2FP.F16.E4M3.UNPACK_B R61, R63 ;  /* 0x0000003fff3d723e */ /* 0x000fe200020006ff */
[----:B------:R-:W-:Y:S01]  /*d760*/  HADD2.F32 R62, -RZ, R57.H1_H1 ;  /* 0x30000039ff3e7230 */ /* 0x000fe20000004100 */
[----:B------:R-:W-:Y:S01]  /*d770*/  F2FP.F16.E4M3.UNPACK_B R45, R45.H1 ;  /* 0x0000002dff2d723e */ /* 0x000fe200030006ff */
[----:B------:R-:W-:-:S02]  /*d780*/  HADD2.F32 R65, -RZ, R58.H1_H1 ;  /* 0x3000003aff417230 */ /* 0x000fc40000004100 */
[-C--:B------:R-:W-:Y:S01]  /*d790*/  FMUL.FTZ R78, R59, R76.reuse ;  /* 0x0000004c3b4e7220 */ /* 0x080fe20000410000 */
[--C-:B------:R-:W-:Y:S01]  /*d7a0*/  HADD2.F32 R57, -RZ, R55.reuse.H0_H0 ;  /* 0x20000037ff397230 */ /* 0x100fe20000004100 */
[----:B------:R-:W-:Y:S01]  /*d7b0*/  SHF.R.U32.HI R91, RZ, 0x10, R91 ;  /* 0x00000010ff5b7819 */ /* 0x000fe2000001165b */
[----:B------:R-:W-:Y:S02]  /*d7c0*/  HADD2.F32 R58, -RZ, R55.H1_H1 ;  /* 0x30000037ff3a7230 */ /* 0x000fe40000004100 */
[-C--:B------:R-:W-:Y:S01]  /*d7d0*/  FMUL.FTZ R67, R62, R65.reuse ;  /* 0x000000413e437220 */ /* 0x080fe20000410000 */
[--C-:B------:R-:W-:Y:S02]  /*d7e0*/  HADD2.F32 R66, -RZ, R61.reuse.H0_H0 ;  /* 0x2000003dff427230 */ /* 0x100fe40000004100 */
[C---:B------:R-:W-:Y:S01]  /*d7f0*/  FMUL.FTZ R76, R57.reuse, R76 ;  /* 0x0000004c394c7220 */ /* 0x040fe20000410000 */
[----:B------:R-:W-:Y:S02]  /*d800*/  HADD2.F32 R61, -RZ, R61.H1_H1 ;  /* 0x3000003dff3d7230 */ /* 0x000fe40000004100 */
[----:B------:R-:W-:Y:S01]  /*d810*/  FMUL.FTZ R65, R58, R65 ;  /* 0x000000413a417220 */ /* 0x000fe20000410000 */
[----:B------:R-:W-:Y:S01]  /*d820*/  F2FP.F16.E4M3.UNPACK_B R63, R63.H1 ;  /* 0x0000003fff3f723e */ /* 0x000fe200030006ff */
[-C--:B------:R-:W-:Y:S01]  /*d830*/  FFMA.FTZ R55, R57, R66.reuse, -R78 ;  /* 0x0000004239377223 */ /* 0x080fe2000001084e */
[----:B------:R-:W-:Y:S01]  /*d840*/  FFMA.FTZ R57, R59, R66, R76 ;  /* 0x000000423b397223 */ /* 0x000fe2000001004c */
[----:B------:R-:W-:Y:S01]  /*d850*/  FFMA.FTZ R62, R62, R61, R65 ;  /* 0x0000003d3e3e7223 */ /* 0x000fe20000010041 */
[----:B------:R-:W-:Y:S01]  /*d860*/  F2FP.F16.E4M3.UNPACK_B R59, R49.H1 ;  /* 0x00000031ff3b723e */ /* 0x000fe200030006ff */
[----:B------:R-:W-:Y:S01]  /*d870*/  FFMA.FTZ R58, R58, R61, -R67 ;  /* 0x0000003d3a3a7223 */ /* 0x000fe20000010843 */
[----:B------:R-:W-:Y:S01]  /*d880*/  F2FP.F16.E4M3.UNPACK_B R65, R64.H1 ;  /* 0x00000040ff41723e */ /* 0x000fe200030006ff */
[----:B------:R-:W-:Y:S01]  /*d890*/  HADD2.F32 R49, -RZ, R45.H0_H0 ;  /* 0x2000002dff317230 */ /* 0x000fe20000004100 */
[----:B------:R-:W-:Y:S01]  /*d8a0*/  F2FP.SATFINITE.E4M3.F32.PACK_AB_MERGE_C R140, R46, R140, RZ ;  /* 0x0000008c2e8c723e */ /* 0x000fe200048070ff */
[----:B------:R-:W-:Y:S01]  /*d8b0*/  HADD2.F32 R61, -RZ, R59.H0_H0 ;  /* 0x2000003bff3d7230 */ /* 0x000fe20000004100 */
[----:B------:R-:W-:Y:S01]  /*d8c0*/  F2FP.SATFINITE.E4M3.F32.PACK_AB_MERGE_C R95, R95, R139, RZ ;  /* 0x0000008b5f5f723e */ /* 0x000fe200048070ff */
[----:B------:R-:W-:Y:S01]  /*d8d0*/  HADD2.F32 R76, -RZ, R65.H0_H0 ;  /* 0x20000041ff4c7230 */ /* 0x000fe20000004100 */
[----:B------:R-:W-:Y:S01]  /*d8e0*/  F2FP.SATFINITE.E4M3.F32.PACK_AB_MERGE_C R97, R97, R138, R140 ;  /* 0x0000008a6161723e */ /* 0x000fe2000480708c */
[----:B------:R-:W-:Y:S01]  /*d8f0*/  HADD2.F32 R64, -RZ, R45.H1_H1 ;  /* 0x3000002dff407230 */ /* 0x000fe20000004100 */
[----:B------:R-:W-:Y:S01]  /*d900*/  F2FP.SATFINITE.E4M3.F32.PACK_AB_MERGE_C R46, R96, R99, R95 ;  /* 0x00000063602e723e */ /* 0x000fe2000480705f */
[----:B------:R-:W-:-:S02]  /*d910*/  HADD2.F32 R59, -RZ, R59.H1_H1 ;  /* 0x3000003bff3b7230 */ /* 0x000fc40000004100 */
[-C--:B------:R-:W-:Y:S01]  /*d920*/  FMUL.FTZ R78, R61, R76.reuse ;  /* 0x0000004c3d4e7220 */ /* 0x080fe20000410000 */
[----:B------:R-:W-:Y:S02]  /*d930*/  HADD2.F32 R65, -RZ, R65.H1_H1 ;  /* 0x30000041ff417230 */ /* 0x000fe40000004100 */
[----:B------:R-:W-:Y:S01]  /*d940*/  FMUL.FTZ R76, R49, R76 ;  /* 0x0000004c314c7220 */ /* 0x000fe20000410000 */
[----:B------:R-:W-:Y:S02]  /*d950*/  IMAD.U32 R91, R91, 0x10000, RZ ;  /* 0x000100005b5b7824 */ /* 0x000fe400078e00ff */
[--C-:B------:R-:W-:Y:S02]  /*d960*/  HADD2.F32 R66, -RZ, R63.reuse.H0_H0 ;  /* 0x2000003fff427230 */ /* 0x100fe40000004100 */
[-C--:B------:R-:W-:Y:S01]  /*d970*/  FMUL.FTZ R67, R59, R65.reuse ;  /* 0x000000413b437220 */ /* 0x080fe20000410000 */
[----:B------:R-:W-:Y:S02]  /*d980*/  HADD2.F32 R63, -RZ, R63.H1_H1 ;  /* 0x3000003fff3f7230 */ /* 0x000fe40000004100 */
[----:B------:R-:W-:Y:S01]  /*d990*/  FMUL.FTZ R88, R64, R65 ;  /* 0x0000004140587220 */ /* 0x000fe20000410000 */
[----:B------:R-:W-:Y:S01]  /*d9a0*/  LOP3.LUT R60, R92, 0xff0000, R91, 0xf8, !PT ;  /* 0x00ff00005c3c7812 */ /* 0x000fe200078ef85b */
[-C--:B------:R-:W-:Y:S01]  /*d9b0*/  FFMA.FTZ R45, R49, R66.reuse, -R78 ;  /* 0x00000042312d7223 */ /* 0x080fe2000001084e */
[----:B------:R-:W-:Y:S01]  /*d9c0*/  FFMA.FTZ R49, R61, R66, R76 ;  /* 0x000000423d317223 */ /* 0x000fe2000001004c */
[-C--:B------:R-:W-:Y:S01]  /*d9d0*/  FFMA.FTZ R64, R64, R63.reuse, -R67 ;  /* 0x0000003f40407223 */ /* 0x080fe20000010843 */
[----:B------:R-:W-:Y:S01]  /*d9e0*/  FFMA.FTZ R66, R59, R63, R88 ;  /* 0x0000003f3b427223 */ /* 0x000fe20000010058 */
[----:B------:R-:W-:-:S02]  /*d9f0*/  F2FP.F16.E4M3.UNPACK_B R63, R51 ;  /* 0x00000033ff3f723e */ /* 0x000fc400020006ff */
[----:B------:R-:W-:Y:S02]  /*da00*/  F2FP.F16.E4M3.UNPACK_B R61, R60 ;  /* 0x0000003cff3d723e */ /* 0x000fe400020006ff */
[-C--:B------:R-:W-:Y:S01]  /*da10*/  F2FP.F16.E4M3.UNPACK_B R59, R47.reuse ;  /* 0x0000002fff3b723e */ /* 0x080fe200020006ff */
[----:B------:R-:W-:Y:S01]  /*da20*/  HADD2.F32 R77, -RZ, R63.H0_H0 ;  /* 0x2000003fff4d7230 */ /* 0x000fe20000004100 */
[----:B------:R-:W-:Y:S01]  /*da30*/  F2FP.F16.E4M3.UNPACK_B R65, R47.H1 ;  /* 0x0000002fff41723e */ /* 0x000fe200030006ff */
[----:B------:R-:W-:Y:S01]  /*da40*/  HADD2.F32 R90, -RZ, R61.H0_H0 ;  /* 0x2000003dff5a7230 */ /* 0x000fe20000004100 */
[----:B------:R-:W-:Y:S01]  /*da50*/  F2FP.F16.E4M3.UNPACK_B R47, R50 ;  /* 0x00000032ff2f723e */ /* 0x000fe200020006ff */
[----:B------:R-:W-:Y:S01]  /*da60*/  HADD2.F32 R63, -RZ, R63.H1_H1 ;  /* 0x3000003fff3f7230 */ /* 0x000fe20000004100 */
[----:B------:R-:W-:Y:S01]  /*da70*/  F2FP.F16.E4M3.UNPACK_B R76, R51.H1 ;  /* 0x00000033ff4c723e */ /* 0x000fe200030006ff */
        /* <DEDUP_REMOVED lines=8> */
[----:B------:R-:W-:Y:S02]  /*db00*/  HADD2.F32 R67, -RZ, R65.H0_H0 ;  /* 0x20000041ff437230 */ /* 0x000fe40000004100 */
[-C--:B------:R-:W-:Y:S01]  /*db10*/  FFMA.FTZ R50, R51, R88.reuse, -R92 ;  /* 0x0000005833327223 */ /* 0x080fe2000001085c */
[----:B------:R-:W-:Y:S02]  /*db20*/  HADD2.F32 R79, -RZ, R60.H0_H0 ;  /* 0x2000003cff4f7230 */ /* 0x000fe40000004100 */
[-C--:B------:R-:W-:Y:S01]  /*db30*/  FMUL.FTZ R92, R78, R91.reuse ;  /* 0x0000005b4e5c7220 */ /* 0x080fe20000410000 */
[----:B------:R-:W-:Y:S01]  /*db40*/  FFMA.FTZ R51, R77, R88, R90 ;  /* 0x000000584d337223 */ /* 0x000fe2000001005a */
[----:B------:R-:W-:Y:S01]  /*db50*/  FMUL.FTZ R91, R67, R91 ;  /* 0x0000005b435b7220 */ /* 0x000fe20000410000 */
[----:B------:R-:W-:-:S02]  /*db60*/  HADD2.F32 R77, -RZ, R76.H1_H1 ;  /* 0x3000004cff4d7230 */ /* 0x000fc40000004100 */
[-C--:B------:R-:W-:Y:S01]  /*db70*/  FFMA.FTZ R67, R67, R79.reuse, -R92 ;  /* 0x0000004f43437223 */ /* 0x080fe2000001085c */
[----:B------:R-:W-:Y:S02]  /*db80*/  HADD2.F32 R90, -RZ, R89.H1_H1 ;  /* 0x30000059ff5a7230 */ /* 0x000fe40000004100 */
[----:B------:R-:W-:Y:S01]  /*db90*/  FFMA.FTZ R76, R78, R79, R91 ;  /* 0x0000004f4e4c7223 */ /* 0x000fe2000001005b */
[----:B------:R-:W-:Y:S01]  /*dba0*/  HADD2.F32 R65, -RZ, R65.H1_H1 ;  /* 0x30000041ff417230 */ /* 0x000fe20000004100 */
[----:B------:R-:W-:Y:S01]  /*dbb0*/  F2FP.SATFINITE.E4M3.F32.PACK_AB_MERGE_C R45, R64, R45, RZ ;  /* 0x0000002d402d723e */ /* 0x000fe200048070ff */
[----:B------:R-:W-:Y:S02]  /*dbc0*/  HADD2.F32 R78, -RZ, R60.H1_H1 ;  /* 0x3000003cff4e7230 */ /* 0x000fe40000004100 */
[-C--:B------:R-:W-:Y:S01]  /*dbd0*/  FMUL.FTZ R60, R77, R90.reuse ;  /* 0x0000005a4d3c7220 */ /* 0x080fe20000410000 */
[----:B------:R-:W-:Y:S02]  /*dbe0*/  HADD2.F32 R88, -RZ, R61.H1_H1 ;  /* 0x3000003dff587230 */ /* 0x000fe40000004100 */
[----:B------:R-:W-:Y:S01]  /*dbf0*/  FMUL.FTZ R94, R65, R90 ;  /* 0x0000005a415e7220 */ /* 0x000fe20000410000 */
[----:B------:R-:W-:-:S02]  /*dc00*/  HADD2.F32 R59, -RZ, R59.H1_H1 ;  /* 0x3000003bff3b7230 */ /* 0x000fc40000004100 */
[----:B------:R-:W-:Y:S01]  /*dc10*/  FFMA.FTZ R92, R65, R78, -R60 ;  /* 0x0000004e415c7223 */ /* 0x000fe2000001083c */
[----:B------:R-:W-:Y:S02]  /*dc20*/  HADD2.F32 R60, -RZ, R47.H1_H1 ;  /* 0x3000002fff3c7230 */ /* 0x000fe40000004100 */
[----:B------:R-:W-:Y:S01]  /*dc30*/  FMUL.FTZ R90, R63, R88 ;  /* 0x000000583f5a7220 */ /* 0x000fe20000410000 */
[----:B------:R-:W-:Y:S01]  /*dc40*/  FFMA.FTZ R77, R77, R78, R94 ;  /* 0x0000004e4d4d7223 */ /* 0x000fe2000001005e */
[C---:B------:R-:W-:Y:S01]  /*dc50*/  FMUL.FTZ R88, R59.reuse, R88 ;  /* 0x000000583b587220 */ /* 0x040fe20000410000 */
[----:B------:R-:W-:Y:S01]  /*dc60*/  F2FP.SATFINITE.E4M3.F32.PACK_AB_MERGE_C R67, R92, R67, RZ ;  /* 0x000000435c43723e */ /* 0x000fe200048070ff */
[-C--:B------:R-:W-:Y:S01]  /*dc70*/  FFMA.FTZ R59, R59, R60.reuse, -R90 ;  /* 0x0000003c3b3b7223 */ /* 0x080fe2000001085a */
[----:B------:R-:W-:Y:S01]  /*dc80*/  F2FP.SATFINITE.E4M3.F32.PACK_AB_MERGE_C R49, R66, R49, RZ ;  /* 0x000000314231723e */ /* 0x000fe200048070ff */
[----:B------:R-:W-:Y:S01]  /*dc90*/  FFMA.FTZ R88, R63, R60, R88 ;  /* 0x0000003c3f587223 */ /* 0x000fe20000010058 */
[----:B------:R-:W-:-:S02]  /*dca0*/  F2FP.SATFINITE.E4M3.F32.PACK_AB_MERGE_C R76, R77, R76, RZ ;  /* 0x0000004c4d4c723e */ /* 0x000fc400048070ff */
[----:B------:R-:W-:Y:S01]  /*dcb0*/  F2FP.SATFINITE.E4M3.F32.PACK_AB_MERGE_C R47, R59, R50, R67 ;  /* 0x000000323b2f723e */ /* 0x000fe20004807043 */
[----:B------:R-:W-:Y:S01]  /*dcc0*/  IMAD.MOV.U32 R50, RZ, RZ, R97 ;  /* 0x000000ffff327224 */ /* 0x000fe200078e0061 */
[----:B------:R-:W-:Y:S02]  /*dcd0*/  F2FP.SATFINITE.E4M3.F32.PACK_AB_MERGE_C R45, R58, R55, R45 ;  /* 0x000000373a2d723e */ /* 0x000fe4000480702d */
[----:B------:R-:W-:Y:S02]  /*dce0*/  F2FP.SATFINITE.E4M3.F32.PACK_AB_MERGE_C R49, R62, R57, R49 ;  /* 0x000000393e31723e */ /* 0x000fe40004807031 */
[----:B------:R-:W-:-:S07]  /*dcf0*/  F2FP.SATFINITE.E4M3.F32.PACK_AB_MERGE_C R51, R88, R51, R76 ;  /* 0x000000335833723e */ /* 0x000fce000480704c */
.L_x_3552:
[----:B------:R-:W-:Y:S05]  /*dd00*/  BSYNC B2 ;  /* 0x0000000000027941 */ /* 0x000fea0003800000 */
.L_x_3551:
[----:B------:R-:W-:-:S13]  /*dd10*/  ISETP.GE.AND P3, PT, R54, R156, PT ;  /* 0x0000009c3600720c */ /* 0x000fda0003f66270 */
[--C-:B------:R-:W-:Y:S02]  /*dd20*/  @!P3 SHF.R.S32.HI R57, RZ, 0x1f, R54.reuse ;  /* 0x0000001fff39b819 */ /* 0x100fe40000011436 */
[----:B------:R-:W-:-:S04]  /*dd30*/  @!P3 IADD3 R55, P4, P5, R118, R136, R54 ;  /* 0x000000887637b210 */ /* 0x000fc80007d9e036 */
[----:B------:R-:W-:Y:S02]  /*dd40*/  @!P3 IADD3.X R58, R4, R56, R57, P4, P5 ;  /* 0x00000038043ab210 */ /* 0x000fe400027ea439 */
[----:B------:R-:W-:-:S05]  /*dd50*/  IADD3 R52, P4, R52, R124, RZ ;  /* 0x0000007c34347210 */ /* 0x000fca0007f9e0ff */
[----:B------:R-:W-:Y:S01]  /*dd60*/  IMAD.X R53, R53, 0x1, R125, P4 ;  /* 0x0000000135357824 */ /* 0x000fe200020e067d */
[----:B------:R-:W-:-:S04]  /*dd70*/  @!P3 IADD3 R54, P4, R55, R124, RZ ;  /* 0x0000007c3736b210 */ /* 0x000fc80007f9e0ff */
[----:B-1----:R4:W-:Y:S01]  /*dd80*/  STG.E.128 desc[UR54][R52.64], R44 ;  /* 0x0000002c34007986 */ /* 0x0029e2000c101d36 */
[----:B------:R-:W-:-:S05]  /*dd90*/  @!P3 IMAD.X R55, R58, 0x1, R125, P4 ;  /* 0x000000013a37b824 */ /* 0x000fca00020e067d */
[----:B---3--:R4:W-:Y:S03]  /*dda0*/  @!P3 STG.E.128 desc[UR54][R54.64], R48 ;  /* 0x000000303600b986 */ /* 0x0089e6000c101d36 */
.L_x_3550:
[----:B------:R-:W-:Y:S05]  /*ddb0*/  BSYNC B1 ;  /* 0x0000000000017941 */ /* 0x000fea0003800000 */
.L_x_3549:
[----:B------:R-:W-:Y:S01]  /*ddc0*/  ISETP.NE.AND P3, PT, R35, RZ, PT ;  /* 0x000000ff2300720c */ /* 0x000fe20003f65270 */
[----:B------:R-:W-:-:S12]  /*ddd0*/  BSSY B1, `(.L_x_3553) ;  /* 0x0000100000017945 */ /* 0x000fd80003800000 */
[----:B------:R-:W-:Y:S05]  /*dde0*/  @!P3 BRA `(.L_x_3554) ;  /* 0x0000000c00f8b947 */ /* 0x000fea0003800000 */
[----:B----4-:R-:W-:Y:S01]  /*ddf0*/  SEL R44, R121, R162, !P1 ;  /* 0x000000a2792c7207 */ /* 0x010fe20004800000 */
        /* <DEDUP_REMOVED lines=18> */
[----:B------:R-:W-:-:S05]  /*df20*/  IMAD.IADD R48, R16, 0x1, R47 ;  /* 0x0000000110307824 */ /* 0x000fca00078e022f */
[----:B------:R-:W1:Y:S04]  /*df30*/  LDS.128 R44, [R45+0x24200] ;  /* 0x024200002d2c7984 */ /* 0x000e680000000c00 */
[----:B------:R-:W3:Y:S01]  /*df40*/  LDS.128 R48, [R48+0x24200] ;  /* 0x0242000030307984 */ /* 0x000ee20000000c00 */
[----:B------:R-:W-:Y:S05]  /*df50*/  @P3 BRA `(.L_x_3556) ;  /* 0x0000000c00703947 */ /* 0x000fea0003800000 */
[--C-:B------:R-:W-:Y:S01]  /*df60*/  SHF.R.U32.HI R79, RZ, 0x8, R73.reuse ;  /* 0x00000008ff4f7819 */ /* 0x100fe20000011649 */
[----:B-1----:R-:W-:Y:S01]  /*df70*/  IMAD.MOV.U32 R60, RZ, RZ, R44 ;  /* 0x000000ffff3c7224 */ /* 0x002fe200078e002c */
[----:B------:R-:W-:Y:S01]  /*df80*/  LOP3.LUT R64, R73, 0xff, RZ, 0xc0, !PT ;  /* 0x000000ff49407812 */ /* 0x000fe200078ec0ff */
[----:B------:R-:W-:Y:S01]  /*df90*/  IMAD.MOV.U32 R52, RZ, RZ, R46 ;  /* 0x000000ffff347224 */ /* 0x000fe200078e002e */
[----:B------:R-:W-:Y:S01]  /*dfa0*/  SHF.R.U32.HI R65, RZ, 0x18, R73 ;  /* 0x00000018ff417819 */ /* 0x000fe20000011649 */
[----:B------:R-:W-:Y:S01]  /*dfb0*/  IMAD.SHL.U32 R44, R79, 0x100, RZ ;  /* 0x000001004f2c7824 */ /* 0x000fe200078e00ff */
[----:B------:R-:W-:Y:S01]  /*dfc0*/  SHF.R.U32.HI R76, RZ, 0x8, R85 ;  /* 0x00000008ff4c7819 */ /* 0x000fe20000011655 */
[----:B---3--:R-:W-:Y:S01]  /*dfd0*/  IMAD.MOV.U32 R61, RZ, RZ, R48 ;  /* 0x000000ffff3d7224 */ /* 0x008fe200078e0030 */
[----:B------:R-:W-:Y:S01]  /*dfe0*/  PRMT R65, R65, 0x654, R64 ;  /* 0x0000065441417816 */ /* 0x000fe20000000040 */
[----:B------:R-:W-:Y:S01]  /*dff0*/  IMAD.MOV.U32 R58, RZ, RZ, R50 ;  /* 0x000000ffff3a7224 */ /* 0x000fe200078e0032 */
[----:B------:R-:W-:Y:S01]  /*e000*/  SHF.R.U32.HI R63, RZ, 0x10, R73 ;  /* 0x00000010ff3f7819 */ /* 0x000fe20000011649 */
[----:B------:R-:W-:Y:S01]  /*e010*/  IMAD.SHL.U32 R46, R76, 0x100, RZ ;  /* 0x000001004c2e7824 */ /* 0x000fe200078e00ff */
[----:B------:R-:W-:-:S02]  /*e020*/  SHF.R.U32.HI R78, RZ, 0x8, R75 ;  /* 0x00000008ff4e7819 */ /* 0x000fc4000001164b */
[----:B------:R-:W-:Y:S01]  /*e030*/  LOP3.LUT R66, R75, 0xff, RZ, 0xc0, !PT ;  /* 0x000000ff4b427812 */ /* 0x000fe200078ec0ff */
[----:B------:R-:W-:Y:S01]  /*e040*/  IMAD.U32 R48, R63, 0x10000, RZ ;  /* 0x000100003f307824 */ /* 0x000fe200078e00ff */
[----:B------:R-:W-:Y:S02]  /*e050*/  SHF.R.U32.HI R67, RZ, 0x18, R75 ;  /* 0x00000018ff437819 */ /* 0x000fe4000001164b */
[----:B------:R-:W-:Y:S02]  /*e060*/  LOP3.LUT R72, R85, 0xff, RZ, 0xc0, !PT ;  /* 0x000000ff55487812 */ /* 0x000fe400078ec0ff */
[----:B------:R-:W-:Y:S02]  /*e070*/  SHF.R.U32.HI R73, RZ, 0x18, R85 ;  /* 0x00000018ff497819 */ /* 0x000fe40000011655 */
[----:B------:R-:W-:Y:S02]  /*e080*/  SHF.R.U32.HI R62, RZ, 0x10, R75 ;  /* 0x00000010ff3e7819 */ /* 0x000fe4000001164b */
[----:B------:R-:W-:-:S02]  /*e090*/  SHF.R.U32.HI R75, RZ, 0x8, R87 ;  /* 0x00000008ff4b7819 */ /* 0x000fc40000011657 */
[----:B------:R-:W-:Y:S02]  /*e0a0*/  LOP3.LUT R65, R65, 0xff00, R44, 0xf8, !PT ;  /* 0x0000ff0041417812 */ /* 0x000fe400078ef82c */
[----:B------:R-:W-:Y:S01]  /*e0b0*/  PRMT R67, R67, 0x654, R66 ;  /* 0x0000065443437816 */ /* 0x000fe20000000042 */
[----:B------:R-:W-:Y:S01]  /*e0c0*/  IMAD.SHL.U32 R50, R75, 0x100, RZ ;  /* 0x000001004b327824 */ /* 0x000fe200078e00ff */
[----:B------:R-:W-:Y:S02]  /*e0d0*/  SHF.L.U32 R44, R78, 0x8, RZ ;  /* 0x000000084e2c7819 */ /* 0x000fe400000006ff */
[----:B------:R-:W-:Y:S02]  /*e0e0*/  PRMT R73, R73, 0x654, R72 ;  /* 0x0000065449497816 */ /* 0x000fe40000000048 */
[----:B------:R-:W-:Y:S01]  /*e0f0*/  LOP3.LUT R67, R67, 0xff00, R44, 0xf8, !PT ;  /* 0x0000ff0043437812 */ /* 0x000fe200078ef82c */
[----:B------:R-:W-:Y:S01]  /*e100*/  IMAD.U32 R44, R62, 0x10000, RZ ;  /* 0x000100003e2c7824 */ /* 0x000fe200078e00ff */
[----:B------:R-:W-:-:S02]  /*e110*/  LOP3.LUT R75, R73, 0xff00, R46, 0xf8, !PT ;  /* 0x0000ff00494b7812 */ /* 0x000fc400078ef82e */
[----:B------:R-:W-:Y:S02]  /*e120*/  LOP3.LUT R74, R87, 0xff, RZ, 0xc0, !PT ;  /* 0x000000ff574a7812 */ /* 0x000fe400078ec0ff */
[--C-:B------:R-:W-:Y:S02]  /*e130*/  SHF.R.U32.HI R77, RZ, 0x18, R87.reuse ;  /* 0x00000018ff4d7819 */ /* 0x100fe40000011657 */
[----:B------:R-:W-:Y:S02]  /*e140*/  F2FP.F16.E4M3.UNPACK_B R73, R158.H1 ;  /* 0x0000009eff49723e */ /* 0x000fe400030006ff */
[----:B------:R-:W-:Y:S02]  /*e150*/  F2FP.F16.E4M3.UNPACK_B R62, R60.H1 ;  /* 0x0000003cff3e723e */ /* 0x000fe400030006ff */
[-C--:B------:R-:W-:Y:S01]  /*e160*/  F2FP.F16.E4M3.UNPACK_B R64, R61.reuse.H1 ;  /* 0x0000003dff40723e */ /* 0x080fe200030006ff */
[--C-:B------:R-:W-:Y:S01]  /*e170*/  HADD2.F32 R46, -RZ, R73.reuse.H0_H0 ;  /* 0x20000049ff2e7230 */ /* 0x100fe20000004100 */
[----:B------:R-:W-:Y:S01]  /*e180*/  SHF.R.U32.HI R59, RZ, 0x10, R87 ;  /* 0x00000010ff3b7819 */ /* 0x000fe20000011657 */
[----:B------:R-:W-:Y:S01]  /*e190*/  HADD2.F32 R63, -RZ, R62.H0_H0 ;  /* 0x2000003eff3f7230 */ /* 0x000fe20000004100 */
[----:B------:R-:W-:Y:S01]  /*e1a0*/  SHF.R.U32.HI R57, RZ, 0x10, R85 ;  /* 0x00000010ff397819 */ /* 0x000fe20000011655 */
[----:B------:R-:W-:Y:S01]  /*e1b0*/  HADD2.F32 R73, -RZ, R73.H1_H1 ;  /* 0x30000049ff497230 */ /* 0x000fe20000004100 */
[----:B------:R-:W-:Y:S01]  /*e1c0*/  PRMT R77, R77, 0x654, R74 ;  /* 0x000006544d4d7816 */ /* 0x000fe2000000004a */
[----:B------:R-:W-:Y:S01]  /*e1d0*/  IMAD.U32 R59, R59, 0x10000, RZ ;  /* 0x000100003b3b7824 */ /* 0x000fe200078e00ff */
[----:B------:R-:W-:Y:S01]  /*e1e0*/  F2FP.F16.E4M3.UNPACK_B R66, R160.H1 ;  /* 0x000000a0ff42723e */ /* 0x000fe200030006ff */
[----:B------:R-:W-:Y:S01]  /*e1f0*/  FMUL.FTZ R78, R63, R46 ;  /* 0x0000002e3f4e7220 */ /* 0x000fe20000410000 */
[----:B------:R-:W-:Y:S01]  /*e200*/  LOP3.LUT R48, R65, 0xff0000, R48, 0xf8, !PT ;  /* 0x00ff000041307812 */ /* 0x000fe200078ef830 */
[----:B------:R-:W-:Y:S01]  /*e210*/  HADD2.F32 R65, -RZ, R64.H0_H0 ;  /* 0x20000040ff417230 */ /* 0x000fe20000004100 */
[----:B------:R-:W-:Y:S01]  /*e220*/  LOP3.LUT R74, R77, 0xff00, R50, 0xf8, !PT ;  /* 0x0000ff004d4a7812 */ /* 0x000fe200078ef832 */
[----:B------:R-:W-:Y:S01]  /*e230*/  IMAD.U32 R50, R57, 0x10000, RZ ;  /* 0x0001000039327824 */ /* 0x000fe200078e00ff */
[----:B------:R-:W-:Y:S01]  /*e240*/  LOP3.LUT R44, R67, 0xff0000, R44, 0xf8, !PT ;  /* 0x00ff0000432c7812 */ /* 0x000fe200078ef82c */
[--C-:B------:R-:W-:Y:S01]  /*e250*/  HADD2.F32 R72, -RZ, R66.reuse.H0_H0 ;  /* 0x20000042ff487230 */ /* 0x100fe20000004100 */
[----:B------:R-:W-:Y:S01]  /*e260*/  F2FP.F16.E4M3.UNPACK_B R158, R158 ;  /* 0x0000009eff9e723e */ /* 0x000fe200020006ff */
[----:B------:R-:W-:Y:S01]  /*e270*/  HADD2.F32 R67, -RZ, R66.H1_H1 ;  /* 0x30000042ff437230 */ /* 0x000fe20000004100 */
[----:B------:R-:W-:Y:S01]  /*e280*/  F2FP.F16.E4M3.UNPACK_B R61, R61 ;  /* 0x0000003dff3d723e */ /* 0x000fe200020006ff */
[----:B------:R-:W-:-:S02]  /*e290*/  HADD2.F32 R66, -RZ, R64.H1_H1 ;  /* 0x30000040ff427230 */ /* 0x000fc40000004100 */
[C---:B------:R-:W-:Y:S01]  /*e2a0*/  FMUL.FTZ R76, R65.reuse, R46 ;  /* 0x0000002e414c7220 */ /* 0x040fe20000410000 */
[----:B------:R-:W-:Y:S01]  /*e2b0*/  HADD2.F32 R62, -RZ, R62.H1_H1 ;  /* 0x3000003eff3e7230 */ /* 0x000fe20000004100 */
[----:B------:R-:W-:Y:S02]  /*e2c0*/  F2FP.F16.E4M3.UNPACK_B R64, R60 ;  /* 0x0000003cff40723e */ /* 0x000fe400020006ff */
[----:B------:R-:W-:Y:S01]  /*e2d0*/  LOP3.LUT R46, R74, 0xff0000, R59, 0xf8, !PT ;  /* 0x00ff00004a2e7812 */ /* 0x000fe200078ef83b */
[-C--:B------:R-:W-:Y:S01]  /*e2e0*/  FFMA.FTZ R59, R65, R72.reuse, R78 ;  /* 0x00000048413b7223 */ /* 0x080fe2000001004e */
[----:B------:R-:W-:Y:S01]  /*e2f0*/  LOP3.LUT R50, R75, 0xff0000, R50, 0xf8, !PT ;  /* 0x00ff00004b327812 */ /* 0x000fe200078ef832 */
[----:B------:R-:W-:Y:S01]  /*e300*/  FFMA.FTZ R57, R63, R72, -R76 ;  /* 0x000000483f397223 */ /* 0x000fe2000001084c */
[----:B------:R-:W-:Y:S01]  /*e310*/  F2FP.F16.E4M3.UNPACK_B R160, R160 ;  /* 0x000000a0ffa0723e */ /* 0x000fe200020006ff */
[----:B------:R-:W-:Y:S02]  /*e320*/  HADD2.F32 R74, -RZ, R158.H0_H0 ;  /* 0x2000009eff4a7230 */ /* 0x000fe40000004100 */
[----:B------:R-:W-:Y:S01]  /*e330*/  FMUL.FTZ R75, R66, R73 ;  /* 0x00000049424b7220 */ /* 0x000fe20000410000 */
[----:B------:R-:W-:-:S02]  /*e340*/  HADD2.F32 R65, -RZ, R61.H0_H0 ;  /* 0x2000003dff417230 */ /* 0x000fc40000004100 */
[C---:B------:R-:W-:Y:S01]  /*e350*/  FMUL.FTZ R73, R62.reuse, R73 ;  /* 0x000000493e497220 */ /* 0x040fe20000410000 */
[----:B------:R-:W-:Y:S02]  /*e360*/  HADD2.F32 R63, -RZ, R64.H0_H0 ;  /* 0x20000040ff3f7230 */ /* 0x000fe40000004100 */
[-C--:B------:R-:W-:Y:S01]  /*e370*/  FFMA.FTZ R60, R62, R67.reuse, -R75 ;  /* 0x000000433e3c7223 */ /* 0x080fe2000001084b */
[----:B------:R-:W-:Y:S02]  /*e380*/  HADD2.F32 R72, -RZ, R160.H0_H0 ;  /* 0x200000a0ff487230 */ /* 0x000fe40000004100 */
[----:B------:R-:W-:Y:S01]  /*e390*/  FFMA.FTZ R62, R66, R67, R73 ;  /* 0x00000043423e7223 */ /* 0x000fe20000010049 */
[-C--:B------:R-:W-:Y:S01]  /*e3a0*/  FMUL.FTZ R76, R65, R74.reuse ;  /* 0x0000004a414c7220 */ /* 0x080fe20000410000 */
[----:B------:R-:W-:Y:S01]  /*e3b0*/  FMUL.FTZ R74, R63, R74 ;  /* 0x0000004a3f4a7220 */ /* 0x000fe20000410000 */
[----:B------:R-:W-:Y:S01]  /*e3c0*/  HADD2.F32 R73, -RZ, R158.H1_H1 ;  /* 0x3000009eff497230 */ /* 0x000fe20000004100 */
[----:B------:R-:W-:Y:S01]  /*e3d0*/  F2FP.F16.E4M3.UNPACK_B R75, R161.H1 ;  /* 0x000000a1ff4b723e */ /* 0x000fe200030006ff */
[----:B------:R-:W-:-:S02]  /*e3e0*/  HADD2.F32 R66, -RZ, R61.H1_H1 ;  /* 0x3000003dff427230 */ /* 0x000fc40000004100 */
[-C--:B------:R-:W-:Y:S01]  /*e3f0*/  FFMA.FTZ R61, R65, R72.reuse, R74 ;  /* 0x00000048413d7223 */ /* 0x080fe2000001004a */
[----:B------:R-:W-:Y:S02]  /*e400*/  HADD2.F32 R64, -RZ, R64.H1_H1 ;  /* 0x30000040ff407230 */ /* 0x000fe40000004100 */
[----:B------:R-:W-:Y:S01]  /*e410*/  FFMA.FTZ R63, R63, R72, -R76 ;  /* 0x000000483f3f7223 */ /* 0x000fe2000001084c */
[----:B------:R-:W-:Y:S02]  /*e420*/  HADD2.F32 R67, -RZ, R160.H1_H1 ;  /* 0x300000a0ff437230 */ /* 0x000fe40000004100 */
[----:B------:R-:W-:Y:S01]  /*e430*/  FMUL.FTZ R65, R66, R73 ;  /* 0x0000004942417220 */ /* 0x000fe20000410000 */
[----:B------:R-:W-:Y:S01]  /*e440*/  F2FP.F16.E4M3.UNPACK_B R74, R159.H1 ;  /* 0x0000009fff4a723e */ /* 0x000fe200030006ff */
[C---:B------:R-:W-:Y:S01]  /*e450*/  FMUL.FTZ R77, R64.reuse, R73 ;  /* 0x00000049404d7220 */ /* 0x040fe20000410000 */
[----:B------:R-:W-:Y:S01]  /*e460*/  F2FP.F16.E4M3.UNPACK_B R72, R58.H1 ;  /* 0x0000003aff48723e */ /* 0x000fe200030006ff */
[----:B------:R-:W-:Y:S01]  /*e470*/  FFMA.FTZ R64, R64, R67, -R65 ;  /* 0x0000004340407223 */ /* 0x000fe20000010841 */
[----:B------:R-:W-:Y:S01]  /*e480*/  F2FP.F16.E4M3.UNPACK_B R65, R52.H1 ;  /* 0x00000034ff41723e */ /* 0x000fe200030006ff */
[----:B------:R-:W-:-:S02]  /*e490*/  HADD2.F32 R78, -RZ, R74.H0_H0 ;  /* 0x2000004aff4e7230 */ /* 0x000fc40000004100 */
[----:B------:R-:W-:Y:S01]  /*e4a0*/  FFMA.FTZ R66, R66, R67, R77 ;  /* 0x0000004342427223 */ /* 0x000fe2000001004d */
[----:B------:R-:W-:Y:S01]  /*e4b0*/  HADD2.F32 R73, -RZ, R72.H0_H0 ;  /* 0x20000048ff497230 */ /* 0x000fe20000004100 */
[----:B------:R-:W-:Y:S01]  /*e4c0*/  F2FP.F16.E4M3.UNPACK_B R159, R159 ;  /* 0x0000009fff9f723e */ /* 0x000fe200020006ff */
[----:B------:R-:W-:Y:S01]  /*e4d0*/  HADD2.F32 R77, -RZ, R74.H1_H1 ;  /* 0x3000004aff4d7230 */ /* 0x000fe20000004100 */
[----:B------:R-:W-:Y:S01]  /*e4e0*/  F2FP.F16.E4M3.UNPACK_B R52, R52 ;  /* 0x00000034ff34723e */ /* 0x000fe200020006ff */
[----:B------:R-:W-:Y:S02]  /*e4f0*/  HADD2.F32 R67, -RZ, R65.H0_H0 ;  /* 0x20000041ff437230 */ /* 0x000fe40000004100 */
[----:B------:R-:W-:Y:S01]  /*e500*/  FMUL.FTZ R84, R73, R78 ;  /* 0x0000004e49547220 */ /* 0x000fe20000410000 */
[----:B------:R-:W-:Y:S01]  /*e510*/  HADD2.F32 R74, -RZ, R72.H1_H1 ;  /* 0x30000048ff4a7230 */ /* 0x000fe20000004100 */
[----:B------:R-:W-:Y:S01]  /*e520*/  F2FP.F16.E4M3.UNPACK_B R161, R161 ;  /* 0x000000a1ffa1723e */ /* 0x000fe200020006ff */
[----:B------:R-:W-:-:S02]  /*e530*/  HADD2.F32 R76, -RZ, R75.H0_H0 ;  /* 0x2000004bff4c7230 */ /* 0x000fc40000004100 */
[C---:B------:R-:W-:Y:S01]  /*e540*/  FMUL.FTZ R78, R67.reuse, R78 ;  /* 0x0000004e434e7220 */ /* 0x040fe20000410000 */
[----:B------:R-:W-:Y:S02]  /*e550*/  HADD2.F32 R72, -RZ, R65.H1_H1 ;  /* 0x30000041ff487230 */ /* 0x000fe40000004100 */
[-C--:B------:R-:W-:Y:S01]  /*e560*/  FMUL.FTZ R79, R74, R77.reuse ;  /* 0x0000004d4a4f7220 */ /* 0x080fe20000410000 */
[----:B------:R-:W-:Y:S02]  /*e570*/  HADD2.F32 R75, -RZ, R75.H1_H1 ;  /* 0x3000004bff4b7230 */ /* 0x000fe40000004100 */
[-C--:B------:R-:W-:Y:S01]  /*e580*/  FFMA.FTZ R65, R67, R76.reuse, -R84 ;  /* 0x0000004c43417223 */ /* 0x080fe20000010854 */
[----:B------:R-:W-:Y:S01]  /*e590*/  FFMA.FTZ R67, R73, R76, R78 ;  /* 0x0000004c49437223 */ /* 0x000fe2000001004e */
[----:B------:R-:W-:Y:S01]  /*e5a0*/  FMUL.FTZ R77, R72, R77 ;  /* 0x0000004d484d7220 */ /* 0x000fe20000410000 */
[----:B------:R-:W-:Y:S01]  /*e5b0*/  F2FP.SATFINITE.E4M3.F32.PACK_AB_MERGE_C R57, R60, R57, RZ ;  /* 0x000000393c39723e */ /* 0x000fe200048070ff */
[-C--:B------:R-:W-:Y:S01]  /*e5c0*/  FFMA.FTZ R78, R72, R75.reuse, -R79 ;  /* 0x0000004b484e7223 */ /* 0x080fe2000001084f */
[----:B------:R-:W-:Y:S01]  /*e5d0*/  F2FP.F16.E4M3.UNPACK_B R72, R58 ;  /* 0x0000003aff48723e */ /* 0x000fe200020006ff */
[----:B------:R-:W-:Y:S01]  /*e5e0*/  FFMA.FTZ R84, R74, R75, R77 ;  /* 0x0000004b4a547223 */ /* 0x000fe2000001004d */
[----:B------:R-:W-:-:S02]  /*e5f0*/  HADD2.F32 R75, -RZ, R159.H0_H0 ;  /* 0x2000009fff4b7230 */ /* 0x000fc40000004100 */
[----:B------:R-:W-:Y:S01]  /*e600*/  HADD2.F32 R58, -RZ, R52.H0_H0 ;  /* 0x20000034ff3a7230 */ /* 0x000fe20000004100 */
[----:B------:R-:W-:Y:S01]  /*e610*/  F2FP.SATFINITE.E4M3.F32.PACK_AB_MERGE_C R65, R78, R65, RZ ;  /* 0x000000414e41723e */ /* 0x000fe200048070ff */
[--C-:B------:R-:W-:Y:S01]  /*e620*/  HADD2.F32 R73, -RZ, R72.reuse.H0_H0 ;  /* 0x20000048ff497230 */ /* 0x100fe20000004100 */
        /* <DEDUP_REMOVED lines=9> */
[----:B------:R-:W-:Y:S01]  /*e6c0*/  F2FP.SATFINITE.E4M3.F32.PACK_AB_MERGE_C R58, R62, R59, RZ ;  /* 0x0000003b3e3a723e */ /* 0x000fe200048070ff */
[----:B------:R-:W-:Y:S02]  /*e6d0*/  HADD2.F32 R161, -RZ, R161.H1_H1 ;  /* 0x300000a1ffa17230 */ /* 0x000fe40000004100 */
[----:B------:R-:W-:Y:S01]  /*e6e0*/  FMUL.FTZ R75, R72, R159 ;  /* 0x0000009f484b7220 */ /* 0x000fe20000410000 */
[----:B------:R-:W-:Y:S01]  /*e6f0*/  F2FP.SATFINITE.E4M3.F32.PACK_AB_MERGE_C R59, R64, R63, R57 ;  /* 0x0000003f403b723e */ /* 0x000fe20004807039 */
[C---:B------:R-:W-:Y:S01]  /*e700*/  FMUL.FTZ R159, R52.reuse, R159 ;  /* 0x0000009f349f7220 */ /* 0x040fe20000410000 */
[----:B------:R-:W-:Y:S01]  /*e710*/  F2FP.F16.E4M3.UNPACK_B R62, R49 ;  /* 0x00000031ff3e723e */ /* 0x000fe200020006ff */
[-C--:B------:R-:W-:Y:S01]  /*e720*/  FFMA.FTZ R52, R52, R161.reuse, -R75 ;  /* 0x000000a134347223 */ /* 0x080fe2000001084b */
[----:B------:R-:W-:Y:S01]  /*e730*/  F2FP.F16.E4M3.UNPACK_B R63, R50 ;  /* 0x00000032ff3f723e */ /* 0x000fe200020006ff */
[----:B------:R-:W-:Y:S01]  /*e740*/  FFMA.FTZ R159, R72, R161, R159 ;  /* 0x000000a1489f7223 */ /* 0x000fe2000001009f */
[----:B------:R-:W-:Y:S01]  /*e750*/  F2FP.SATFINITE.E4M3.F32.PACK_AB_MERGE_C R58, R66, R61, R58 ;  /* 0x0000003d423a723e */ /* 0x000fe2000480703a */
[----:B------:R-:W-:Y:S01]  /*e760*/  HADD2.F32 R64, -RZ, R62.H0_H0 ;  /* 0x2000003eff407230 */ /* 0x000fe20000004100 */
[----:B------:R-:W-:Y:S01]  /*e770*/  F2FP.F16.E4M3.UNPACK_B R61, R45 ;  /* 0x0000002dff3d723e */ /* 0x000fe200020006ff */
[--C-:B------:R-:W-:Y:S01]  /*e780*/  HADD2.F32 R73, -RZ, R63.reuse.H0_H0 ;  /* 0x2000003fff497230 */ /* 0x100fe20000004100 */
[----:B------:R-:W-:Y:S01]  /*e790*/  F2FP.F16.E4M3.UNPACK_B R66, R48 ;  /* 0x00000030ff42723e */ /* 0x000fe200020006ff */
[----:B------:R-:W-:Y:S01]  /*e7a0*/  HADD2.F32 R72, -RZ, R63.H1_H1 ;  /* 0x3000003fff487230 */ /* 0x000fe20000004100 */
[----:B------:R-:W-:Y:S01]  /*e7b0*/  F2FP.SATFINITE.E4M3.F32.PACK_AB_MERGE_C R57, R52, R77, R65 ;  /* 0x0000004d3439723e */ /* 0x000fe20004807041 */
[----:B------:R-:W-:Y:S01]  /*e7c0*/  HADD2.F32 R60, -RZ, R61.H0_H0 ;  /* 0x2000003dff3c7230 */ /* 0x000fe20000004100 */
[----:B------:R-:W-:Y:S01]  /*e7d0*/  F2FP.SATFINITE.E4M3.F32.PACK_AB_MERGE_C R52, R159, R76, R67 ;  /* 0x0000004c9f34723e */ /* 0x000fe20004807043 */
        /* <DEDUP_REMOVED lines=10> */
[----:B------:R-:W-:-:S02]  /*e880*/  F2FP.F16.E4M3.UNPACK_B R64, R49.H1 ;  /* 0x00000031ff40723e */ /* 0x000fc400030006ff */
[----:B------:R-:W-:Y:S01]  /*e890*/  F2FP.F16.E4M3.UNPACK_B R67, R50.H1 ;  /* 0x00000032ff43723e */ /* 0x000fe200030006ff */
[-C--:B------:R-:W-:Y:S01]  /*e8a0*/  FFMA.FTZ R50, R65, R66.reuse, R72 ;  /* 0x0000004241327223 */ /* 0x080fe20000010048 */
[----:B------:R-:W-:Y:S01]  /*e8b0*/  F2FP.F16.E4M3.UNPACK_B R62, R45.H1 ;  /* 0x0000002dff3e723e */ /* 0x000fe200030006ff */
[----:B------:R-:W-:Y:S01]  /*e8c0*/  FFMA.FTZ R45, R63, R66, -R74 ;  /* 0x000000423f2d7223 */ /* 0x000fe2000001084a */
[----:B------:R-:W-:Y:S01]  /*e8d0*/  F2FP.F16.E4M3.UNPACK_B R48, R48.H1 ;  /* 0x00000030ff30723e */ /* 0x000fe200030006ff */
[----:B------:R-:W-:Y:S01]  /*e8e0*/  HADD2.F32 R63, -RZ, R64.H0_H0 ;  /* 0x20000040ff3f7230 */ /* 0x000fe20000004100 */
[----:B------:R-:W-:Y:S01]  /*e8f0*/  F2FP.F16.E4M3.UNPACK_B R77, R46 ;  /* 0x0000002eff4d723e */ /* 0x000fe200020006ff */
[----:B------:R-:W-:Y:S01]  /*e900*/  HADD2.F32 R66, -RZ, R67.H0_H0 ;  /* 0x20000043ff427230 */ /* 0x000fe20000004100 */
[----:B------:R-:W-:Y:S01]  /*e910*/  F2FP.F16.E4M3.UNPACK_B R75, R44.H1 ;  /* 0x0000002cff4b723e */ /* 0x000fe200030006ff */
[----:B------:R-:W-:Y:S01]  /*e920*/  HADD2.F32 R49, -RZ, R62.H0_H0 ;  /* 0x2000003eff317230 */ /* 0x000fe20000004100 */
[----:B------:R-:W-:Y:S01]  /*e930*/  F2FP.F16.E4M3.UNPACK_B R78, R46.H1 ;  /* 0x0000002eff4e723e */ /* 0x000fe200030006ff */
[----:B------:R-:W-:-:S02]  /*e940*/  HADD2.F32 R65, -RZ, R64.H1_H1 ;  /* 0x30000040ff417230 */ /* 0x000fc40000004100 */
[-C--:B------:R-:W-:Y:S01]  /*e950*/  FMUL.FTZ R74, R63, R66.reuse ;  /* 0x000000423f4a7220 */ /* 0x080fe20000410000 */
[----:B------:R-:W-:Y:S02]  /*e960*/  HADD2.F32 R64, -RZ, R48.H0_H0 ;  /* 0x20000030ff407230 */ /* 0x000fe40000004100 */
[C---:B------:R-:W-:Y:S01]  /*e970*/  FMUL.FTZ R66, R49.reuse, R66 ;  /* 0x0000004231427220 */ /* 0x040fe20000410000 */
[----:B------:R-:W-:Y:S02]  /*e980*/  HADD2.F32 R72, -RZ, R67.H1_H1 ;  /* 0x30000043ff487230 */ /* 0x000fe40000004100 */
[----:B------:R-:W-:Y:S02]  /*e990*/  HADD2.F32 R62, -RZ, R62.H1_H1 ;  /* 0x3000003eff3e7230 */ /* 0x000fe40000004100 */
[----:B------:R-:W-:Y:S02]  /*e9a0*/  HADD2.F32 R67, -RZ, R48.H1_H1 ;  /* 0x30000030ff437230 */ /* 0x000fe40000004100 */
[----:B------:R-:W-:Y:S01]  /*e9b0*/  FFMA.FTZ R48, R49, R64, -R74 ;  /* 0x0000004031307223 */ /* 0x000fe2000001084a */
[----:B------:R-:W-:Y:S01]  /*e9c0*/  FMUL.FTZ R73, R65, R72 ;  /* 0x0000004841497220 */ /* 0x000fe20000410000 */
[----:B------:R-:W-:Y:S01]  /*e9d0*/  FFMA.FTZ R49, R63, R64, R66 ;  /* 0x000000403f317223 */ /* 0x000fe20000010042 */
[C---:B------:R-:W-:Y:S01]  /*e9e0*/  FMUL.FTZ R72, R62.reuse, R72 ;  /* 0x000000483e487220 */ /* 0x040fe20000410000 */
[----:B------:R-:W-:Y:S01]  /*e9f0*/  F2FP.F16.E4M3.UNPACK_B R66, R51 ;  /* 0x00000033ff42723e */ /* 0x000fe200020006ff */
[----:B------:R-:W-:Y:S01]  /*ea00*/  FFMA.FTZ R63, R62, R67, -R73 ;  /* 0x000000433e3f7223 */ /* 0x000fe20000010849 */
[----:B------:R-:W-:Y:S01]  /*ea10*/  F2FP.F16.E4M3.UNPACK_B R64, R47 ;  /* 0x0000002fff40723e */ /* 0x000fe200020006ff */
[----:B------:R-:W-:Y:S01]  /*ea20*/  FFMA.FTZ R62, R65, R67, R72 ;  /* 0x00000043413e7223 */ /* 0x000fe20000010048 */
[----:B------:R-:W-:Y:S01]  /*ea30*/  F2FP.F16.E4M3.UNPACK_B R74, R44 ;  /* 0x0000002cff4a723e */ /* 0x000fe200020006ff */
[----:B------:R-:W-:Y:S01]  /*ea40*/  HADD2.F32 R72, -RZ, R66.H0_H0 ;  /* 0x20000042ff487230 */ /* 0x000fe20000004100 */
[----:B------:R-:W-:Y:S01]  /*ea50*/  F2FP.F16.E4M3.UNPACK_B R67, R51.H1 ;  /* 0x00000033ff43723e */ /* 0x000fe200030006ff */
[----:B------:R-:W-:Y:S01]  /*ea60*/  HADD2.F32 R44, -RZ, R77.H0_H0 ;  /* 0x2000004dff2c7230 */ /* 0x000fe20000004100 */
[----:B------:R-:W-:Y:S01]  /*ea70*/  F2FP.F16.E4M3.UNPACK_B R47, R47.H1 ;  /* 0x0000002fff2f723e */ /* 0x000fe200030006ff */
[----:B------:R-:W-:Y:S01]  /*ea80*/  HADD2.F32 R51, -RZ, R64.H0_H0 ;  /* 0x20000040ff337230 */ /* 0x000fe20000004100 */
[----:B------:R-:W-:Y:S01]  /*ea90*/  F2FP.SATFINITE.E4M3.F32.PACK_AB_MERGE_C R48, R63, R48, RZ ;  /* 0x000000303f30723e */ /* 0x000fe200048070ff */
[----:B------:R-:W-:-:S02]  /*eaa0*/  HADD2.F32 R46, -RZ, R74.H0_H0 ;  /* 0x2000004aff2e7230 */ /* 0x000fc40000004100 */
[CC--:B------:R-:W-:Y:S01]  /*eab0*/  FMUL.FTZ R86, R72.reuse, R44.reuse ;  /* 0x0000002c48567220 */ /* 0x0c0fe20000410000 */
[----:B------:R-:W-:Y:S02]  /*eac0*/  HADD2.F32 R73, -RZ, R67.H0_H0 ;  /* 0x20000043ff497230 */ /* 0x000fe40000004100 */
[C---:B------:R-:W-:Y:S01]  /*ead0*/  FMUL.FTZ R79, R51.reuse, R44 ;  /* 0x0000002c334f7220 */ /* 0x040fe20000410000 */
[----:B------:R-:W-:Y:S02]  /*eae0*/  HADD2.F32 R84, -RZ, R78.H0_H0 ;  /* 0x2000004eff547230 */ /* 0x000fe40000004100 */
[-C--:B------:R-:W-:Y:S01]  /*eaf0*/  FFMA.FTZ R44, R51, R46.reuse, -R86 ;  /* 0x0000002e332c7223 */ /* 0x080fe20000010856 */
[----:B------:R-:W-:Y:S02]  /*eb00*/  HADD2.F32 R65, -RZ, R47.H0_H0 ;  /* 0x2000002fff417230 */ /* 0x000fe40000004100 */
[----:B------:R-:W-:Y:S01]  /*eb10*/  FFMA.FTZ R46, R72, R46, R79 ;  /* 0x0000002e482e7223 */ /* 0x000fe2000001004f */
[----:B------:R-:W-:-:S02]  /*eb20*/  HADD2.F32 R67, -RZ, R67.H1_H1 ;  /* 0x30000043ff437230 */ /* 0x000fc40000004100 */
[-C--:B------:R-:W-:Y:S01]  /*eb30*/  FMUL.FTZ R88, R73, R84.reuse ;  /* 0x0000005449587220 */ /* 0x080fe20000410000 */
[----:B------:R-:W-:Y:S02]  /*eb40*/  HADD2.F32 R78, -RZ, R78.H1_H1 ;  /* 0x3000004eff4e7230 */ /* 0x000fe40000004100 */
[----:B------:R-:W-:Y:S01]  /*eb50*/  FMUL.FTZ R84, R65, R84 ;  /* 0x0000005441547220 */ /* 0x000fe20000410000 */
[----:B------:R-:W-:Y:S01]  /*eb60*/  HADD2.F32 R47, -RZ, R47.H1_H1 ;  /* 0x3000002fff2f7230 */ /* 0x000fe20000004100 */
[----:B------:R-:W-:Y:S01]  /*eb70*/  F2FP.SATFINITE.E4M3.F32.PACK_AB_MERGE_C R49, R62, R49, RZ ;  /* 0x000000313e31723e */ /* 0x000fe200048070ff */
[----:B------:R-:W-:Y:S01]  /*eb80*/  HADD2.F32 R76, -RZ, R75.H0_H0 ;  /* 0x2000004bff4c7230 */ /* 0x000fe20000004100 */
[----:B------:R-:W-:Y:S01]  /*eb90*/  F2FP.SATFINITE.E4M3.F32.PACK_AB_MERGE_C R45, R45, R60, R48 ;  /* 0x0000003c2d2d723e */ /* 0x000fe20004807030 */
[----:B------:R-:W-:Y:S01]  /*eba0*/  HADD2.F32 R66, -RZ, R66.H1_H1 ;  /* 0x30000042ff427230 */ /* 0x000fe20000004100 */
[----:B------:R-:W-:Y:S01]  /*ebb0*/  F2FP.SATFINITE.E4M3.F32.PACK_AB_MERGE_C R49, R50, R61, R49 ;  /* 0x0000003d3231723e */ /* 0x000fe20004807031 */
[----:B------:R-:W-:-:S02]  /*ebc0*/  HADD2.F32 R77, -RZ, R77.H1_H1 ;  /* 0x3000004dff4d7230 */ /* 0x000fc40000004100 */
[----:B------:R-:W-:Y:S01]  /*ebd0*/  FFMA.FTZ R88, R65, R76, -R88 ;  /* 0x0000004c41587223 */ /* 0x000fe20000010858 */
[----:B------:R-:W-:Y:S02]  /*ebe0*/  HADD2.F32 R51, -RZ, R74.H1_H1 ;  /* 0x3000004aff337230 */ /* 0x000fe40000004100 */
[-C--:B------:R-:W-:Y:S01]  /*ebf0*/  FMUL.FTZ R74, R67, R78.reuse ;  /* 0x0000004e434a7220 */ /* 0x080fe20000410000 */
[----:B------:R-:W-:Y:S02]  /*ec00*/  HADD2.F32 R64, -RZ, R64.H1_H1 ;  /* 0x30000040ff407230 */ /* 0x000fe40000004100 */
[----:B------:R-:W-:Y:S01]  /*ec10*/  FMUL.FTZ R78, R47, R78 ;  /* 0x0000004e2f4e7220 */ /* 0x000fe20000410000 */
[----:B------:R-:W-:Y:S02]  /*ec20*/  HADD2.F32 R72, -RZ, R75.H1_H1 ;  /* 0x3000004bff487230 */ /* 0x000fe40000004100 */
[-C--:B------:R-:W-:Y:S01]  /*ec30*/  FMUL.FTZ R65, R66, R77.reuse ;  /* 0x0000004d42417220 */ /* 0x080fe20000410000 */
[----:B------:R-:W-:Y:S01]  /*ec40*/  FFMA.FTZ R84, R73, R76, R84 ;  /* 0x0000004c49547223 */ /* 0x000fe20000010054 */
[----:B------:R-:W-:Y:S01]  /*ec50*/  FMUL.FTZ R77, R64, R77 ;  /* 0x0000004d404d7220 */ /* 0x000fe20000410000 */
[----:B------:R-:W-:-:S02]  /*ec60*/  IMAD.MOV.U32 R48, RZ, RZ, R58 ;  /* 0x000000ffff307224 */ /* 0x000fc400078e003a */
[-C--:B------:R-:W-:Y:S01]  /*ec70*/  FFMA.FTZ R47, R47, R72.reuse, -R74 ;  /* 0x000000482f2f7223 */ /* 0x080fe2000001084a */
[----:B------:R-:W-:Y:S01]  /*ec80*/  FFMA.FTZ R67, R67, R72, R78 ;  /* 0x0000004843437223 */ /* 0x000fe2000001004e */
[-C--:B------:R-:W-:Y:S01]  /*ec90*/  FFMA.FTZ R65, R64, R51.reuse, -R65 ;  /* 0x0000003340417223 */ /* 0x080fe20000010841 */
[----:B------:R-:W-:Y:S01]  /*eca0*/  FFMA.FTZ R77, R66, R51, R77 ;  /* 0x00000033424d7223 */ /* 0x000fe2000001004d */
[----:B------:R-:W-:Y:S01]  /*ecb0*/  IMAD.MOV.U32 R50, RZ, RZ, R52 ;  /* 0x000000ffff327224 */ /* 0x000fe200078e0034 */
[----:B------:R-:W-:Y:S02]  /*ecc0*/  F2FP.SATFINITE.E4M3.F32.PACK_AB_MERGE_C R47, R47, R88, RZ ;  /* 0x000000582f2f723e */ /* 0x000fe400048070ff */
[----:B------:R-:W-:Y:S02]  /*ecd0*/  F2FP.SATFINITE.E4M3.F32.PACK_AB_MERGE_C R67, R67, R84, RZ ;  /* 0x000000544343723e */ /* 0x000fe400048070ff */
[----:B------:R-:W-:Y:S02]  /*ece0*/  F2FP.SATFINITE.E4M3.F32.PACK_AB_MERGE_C R47, R65, R44, R47 ;  /* 0x0000002c412f723e */ /* 0x000fe4000480702f */
[----:B------:R-:W-:Y:S01]  /*ecf0*/  F2FP.SATFINITE.E4M3.F32.PACK_AB_MERGE_C R51, R77, R46, R67 ;  /* 0x0000002e4d33723e */ /* 0x000fe20004807043 */
[----:B------:R-:W-:Y:S01]  /*ed00*/  IMAD.MOV.U32 R46, RZ, RZ, R57 ;  /* 0x000000ffff2e7224 */ /* 0x000fe200078e0039 */
[----:B------:R-:W-:-:S07]  /*ed10*/  MOV R44, R59 ;  /* 0x0000003b002c7202 */ /* 0x000fce0000000f00 */
.L_x_3556:
[----:B------:R-:W-:Y:S05]  /*ed20*/  BSYNC B2 ;  /* 0x0000000000027941 */ /* 0x000fea0003800000 */
.L_x_3555:
        /* <DEDUP_REMOVED lines=10> */
.L_x_3554:
[----:B------:R-:W-:Y:S05]  /*edd0*/  BSYNC B1 ;  /* 0x0000000000017941 */ /* 0x000fea0003800000 */
.L_x_3553:
[----:B------:R-:W-:-:S13]  /*ede0*/  ISETP.NE.AND P3, PT, R36, RZ, PT ;  /* 0x000000ff2400720c */ /* 0x000fda0003f65270 */
[----:B------:R-:W-:Y:S05]  /*edf0*/  @!P3 BRA `(.L_x_3507) ;  /* 0x0000001000d8b947 */ /* 0x000fea0003800000 */
[----:B-1--4-:R-:W3:Y:S01]  /*ee00*/  LDL R44, [R1+0x8] ;  /* 0x00000800012c7983 */ /* 0x012ee20000100800 */
[----:B------:R-:W-:Y:S01]  /*ee10*/  IADD3 R53, P3, P4, R118, R136, R29 ;  /* 0x0000008876357210 */ /* 0x000fe20007c7e01d */
[----:B------:R-:W-:Y:S01]  /*ee20*/  BSSY B1, `(.L_x_3557) ;  /* 0x00000f2000017945 */ /* 0x000fe20003800000 */
[----:B---3--:R-:W-:Y:S02]  /*ee30*/  LOP3.LUT P5, RZ, R44, 0x1, RZ, 0xc0, !PT ;  /* 0x000000012cff7812 */ /* 0x008fe400078ac0ff */
[----:B------:R-:W-:Y:S02]  /*ee40*/  IADD3.X R44, R4, R56, R32, P3, P4 ;  /* 0x00000038042c7210 */ /* 0x000fe40001fe8420 */
[----:B------:R-:W-:Y:S02]  /*ee50*/  SEL R162, R121, R162, !P5 ;  /* 0x000000a279a27207 */ /* 0x000fe40006800000 */
[----:B------:R-:W-:Y:S02]  /*ee60*/  IADD3 R52, P3, R53, R124, RZ ;  /* 0x0000007c35347210 */ /* 0x000fe40007f7e0ff */
[----:B------:R-:W-:-:S03]  /*ee70*/  SHF.R.S32.HI R45, RZ, 0x1f, R162 ;  /* 0x0000001fff2d7819 */ /* 0x000fc600000114a2 */
[----:B------:R-:W-:Y:S01]  /*ee80*/  IMAD.X R53, R44, 0x1, R125, P3 ;  /* 0x000000012c357824 */ /* 0x000fe200018e067d */
[----:B------:R-:W-:Y:S02]  /*ee90*/  LEA.HI R45, R45, R162, RZ, 0x5 ;  /* 0x000000a22d2d7211 */ /* 0x000fe400078f28ff */
[----:B------:R-:W-:Y:S02]  /*eea0*/  ISETP.GE.AND P3, PT, R6, R133, PT ;  /* 0x000000850600720c */ /* 0x000fe40003f66270 */
[----:B------:R-:W-:-:S04]  /*eeb0*/  LEA.HI.SX32 R45, R45, R28, 0x1b ;  /* 0x0000001c2d2d7211 */ /* 0x000fc800078fdaff */
[----:B------:R-:W-:Y:S02]  /*eec0*/  SHF.R.S32.HI R44, RZ, 0x1f, R45 ;  /* 0x0000001fff2c7819 */ /* 0x000fe4000001142d */
[----:B------:R-:W-:Y:S02]  /*eed0*/  SHF.L.U32 R55, R45, 0x4, RZ ;  /* 0x000000042d377819 */ /* 0x000fe400000006ff */
        /* <DEDUP_REMOVED lines=13> */
[----:B------:R-:W-:Y:S01]  /*efb0*/  SHF.R.U32.HI R73, RZ, 0x8, R69 ;  /* 0x00000008ff497819 */ /* 0x000fe20000011645 */
[----:B-1----:R-:W-:Y:S01]  /*efc0*/  IMAD.MOV.U32 R54, RZ, RZ, R45 ;  /* 0x000000ffff367224 */ /* 0x002fe200078e002d */
[--C-:B------:R-:W-:Y:S01]  /*efd0*/  SHF.R.U32.HI R75, RZ, 0x18, R69.reuse ;  /* 0x00000018ff4b7819 */ /* 0x100fe20000011645 */
[----:B------:R-:W-:Y:S01]  /*efe0*/  IMAD.MOV.U32 R60, RZ, RZ, R44 ;  /* 0x000000ffff3c7224 */ /* 0x000fe200078e002c */
[----:B------:R-:W-:Y:S01]  /*eff0*/  LOP3.LUT R58, R69, 0xff, RZ, 0xc0, !PT ;  /* 0x000000ff453a7812 */ /* 0x000fe200078ec0ff */
[----:B------:R-:W-:Y:S01]  /*f000*/  IMAD.SHL.U32 R45, R73, 0x100, RZ ;  /* 0x00000100492d7824 */ /* 0x000fe200078e00ff */
[----:B------:R-:W-:Y:S01]  /*f010*/  SHF.R.U32.HI R72, RZ, 0x10, R69 ;  /* 0x00000010ff487819 */ /* 0x000fe20000011645 */
[----:B---3--:R-:W-:Y:S01]  /*f020*/  IMAD.MOV.U32 R61, RZ, RZ, R48 ;  /* 0x000000ffff3d7224 */ /* 0x008fe200078e0030 */
[----:B------:R-:W-:Y:S02]  /*f030*/  SHF.R.U32.HI R63, RZ, 0x8, R81 ;  /* 0x00000008ff3f7819 */ /* 0x000fe40000011651 */
[----:B------:R-:W-:-:S02]  /*f040*/  SHF.R.U32.HI R65, RZ, 0x8, R83 ;  /* 0x00000008ff417819 */ /* 0x000fc40000011653 */
[--C-:B------:R-:W-:Y:S01]  /*f050*/  SHF.R.U32.HI R70, RZ, 0x18, R71.reuse ;  /* 0x00000018ff467819 */ /* 0x100fe20000011647 */
[----:B------:R-:W-:Y:S01]  /*f060*/  IMAD.SHL.U32 R63, R63, 0x100, RZ ;  /* 0x000001003f3f7824 */ /* 0x000fe200078e00ff */
[----:B------:R-:W-:Y:S01]  /*f070*/  LOP3.LUT R59, R71, 0xff, RZ, 0xc0, !PT ;  /* 0x000000ff473b7812 */ /* 0x000fe200078ec0ff */
[----:B------:R-:W-:Y:S01]  /*f080*/  IMAD.SHL.U32 R65, R65, 0x100, RZ ;  /* 0x0000010041417824 */ /* 0x000fe200078e00ff */
[--C-:B------:R-:W-:Y:S02]  /*f090*/  SHF.R.U32.HI R68, RZ, 0x8, R71.reuse ;  /* 0x00000008ff447819 */ /* 0x100fe40000011647 */
[----:B------:R-:W-:Y:S02]  /*f0a0*/  SHF.R.U32.HI R66, RZ, 0x10, R71 ;  /* 0x00000010ff427819 */ /* 0x000fe40000011647 */
[----:B------:R-:W-:Y:S01]  /*f0b0*/  PRMT R58, R75, 0x654, R58 ;  /* 0x000006544b3a7816 */ /* 0x000fe2000000003a */
[----:B------:R-:W-:Y:S01]  /*f0c0*/  IMAD.SHL.U32 R44, R68, 0x100, RZ ;  /* 0x00000100442c7824 */ /* 0x000fe200078e00ff */
[----:B------:R-:W-:-:S02]  /*f0d0*/  SHF.R.U32.HI R71, RZ, 0x18, R81 ;  /* 0x00000018ff477819 */ /* 0x000fc40000011651 */
[----:B------:R-:W-:Y:S02]  /*f0e0*/  LOP3.LUT R62, R81, 0xff, RZ, 0xc0, !PT ;  /* 0x000000ff513e7812 */ /* 0x000fe400078ec0ff */
[----:B------:R-:W-:Y:S01]  /*f0f0*/  MOV R57, R46 ;  /* 0x0000002e00397202 */ /* 0x000fe20000000f00 */
[----:B------:R-:W-:Y:S01]  /*f100*/  IMAD.U32 R46, R72, 0x10000, RZ ;  /* 0x00010000482e7824 */ /* 0x000fe200078e00ff */
[----:B------:R-:W-:Y:S02]  /*f110*/  LOP3.LUT R45, R58, 0xff00, R45, 0xf8, !PT ;  /* 0x0000ff003a2d7812 */ /* 0x000fe400078ef82d */
[----:B------:R-:W-:Y:S02]  /*f120*/  LOP3.LUT R64, R83, 0xff0000ff, RZ, 0xc0, !PT ;  /* 0xff0000ff53407812 */ /* 0x000fe400078ec0ff */
[----:B------:R-:W-:Y:S02]  /*f130*/  PRMT R62, R71, 0x654, R62 ;  /* 0x00000654473e7816 */ /* 0x000fe4000000003e */
[----:B------:R-:W-:-:S02]  /*f140*/  PRMT R59, R70, 0x654, R59 ;  /* 0x00000654463b7816 */ /* 0x000fc4000000003b */
[----:B------:R-:W-:Y:S01]  /*f150*/  LOP3.LUT R46, R45, 0xff0000, R46, 0xf8, !PT ;  /* 0x00ff00002d2e7812 */ /* 0x000fe200078ef82e */
[----:B------:R-:W-:Y:S01]  /*f160*/  IMAD.U32 R45, R66, 0x10000, RZ ;  /* 0x00010000422d7824 */ /* 0x000fe200078e00ff */
[----:B------:R-:W-:Y:S02]  /*f170*/  LOP3.LUT R48, R62, 0xff00, R63, 0xf8, !PT ;  /* 0x0000ff003e307812 */ /* 0x000fe400078ef83f */
[----:B------:R-:W-:Y:S02]  /*f180*/  LOP3.LUT R68, R64, 0xff00, R65, 0xf8, !PT ;  /* 0x0000ff0040447812 */ /* 0x000fe400078ef841 */
[----:B------:R-:W-:Y:S02]  /*f190*/  LOP3.LUT R44, R59, 0xff00, R44, 0xf8, !PT ;  /* 0x0000ff003b2c7812 */ /* 0x000fe400078ef82c */
[----:B------:R-:W-:Y:S02]  /*f1a0*/  F2FP.F16.E4M3.UNPACK_B R66, R155.H1 ;  /* 0x0000009bff42723e */ /* 0x000fe400030006ff */
[----:B------:R-:W-:-:S02]  /*f1b0*/  F2FP.F16.E4M3.UNPACK_B R64, R61.H1 ;  /* 0x0000003dff40723e */ /* 0x000fc400030006ff */
[-C--:B------:R-:W-:Y:S02]  /*f1c0*/  F2FP.F16.E4M3.UNPACK_B R62, R60.reuse.H1 ;  /* 0x0000003cff3e723e */ /* 0x080fe400030006ff */
[----:B------:R-:W-:Y:S01]  /*f1d0*/  SHF.R.U32.HI R69, RZ, 0x10, R83 ;  /* 0x00000010ff457819 */ /* 0x000fe20000011653 */
[----:B------:R-:W-:Y:S01]  /*f1e0*/  HADD2.F32 R59, -RZ, R64.H0_H0 ;  /* 0x20000040ff3b7230 */ /* 0x000fe20000004100 */
[----:B------:R-:W-:Y:S01]  /*f1f0*/  LOP3.LUT R44, R44, 0xff0000, R45, 0xf8, !PT ;  /* 0x00ff00002c2c7812 */ /* 0x000fe200078ef82d */
[----:B------:R-:W-:Y:S01]  /*f200*/  HADD2.F32 R45, -RZ, R66.H0_H0 ;  /* 0x20000042ff2d7230 */ /* 0x000fe20000004100 */
[----:B------:R-:W-:Y:S01]  /*f210*/  F2FP.F16.E4M3.UNPACK_B R63, R153.H1 ;  /* 0x00000099ff3f723e */ /* 0x000fe200030006ff */
[----:B------:R-:W-:Y:S01]  /*f220*/  HADD2.F32 R58, -RZ, R62.H0_H0 ;  /* 0x2000003eff3a7230 */ /* 0x000fe20000004100 */
[----:B------:R-:W-:Y:S01]  /*f230*/  SHF.R.U32.HI R67, RZ, 0x10, R81 ;  /* 0x00000010ff437819 */ /* 0x000fe20000011651 */
[----:B------:R-:W-:Y:S02]  /*f240*/  IMAD.U32 R69, R69, 0x10000, RZ ;  /* 0x0001000045457824 */ /* 0x000fe400078e00ff */
[-C--:B------:R-:W-:Y:S01]  /*f250*/  FMUL.FTZ R71, R59, R45.reuse ;  /* 0x0000002d3b477220 */ /* 0x080fe20000410000 */
[--C-:B------:R-:W-:Y:S01]  /*f260*/  HADD2.F32 R65, -RZ, R63.reuse.H0_H0 ;  /* 0x2000003fff417230 */ /* 0x100fe20000004100 */
[----:B------:R-:W-:Y:S01]  /*f270*/  SHF.L.U32 R67, R67, 0x10, RZ ;  /* 0x0000001043437819 */ /* 0x000fe200000006ff */
[----:B------:R-:W-:Y:S01]  /*f280*/  FMUL.FTZ R70, R58, R45 ;  /* 0x0000002d3a467220 */ /* 0x000fe20000410000 */
[----:B------:R-:W-:Y:S01]  /*f290*/  LOP3.LUT R45, R68, 0xff0000, R69, 0xf8, !PT ;  /* 0x00ff0000442d7812 */ /* 0x000fe200078ef845 */
[----:B------:R-:W-:Y:S01]  /*f2a0*/  HADD2.F32 R68, -RZ, R63.H1_H1 ;  /* 0x3000003fff447230 */ /* 0x000fe20000004100 */
[----:B------:R-:W-:Y:S01]  /*f2b0*/  LOP3.LUT R48, R48, 0xff0000, R67, 0xf8, !PT ;  /* 0x00ff000030307812 */ /* 0x000fe200078ef843 */
[-C--:B------:R-:W-:Y:S01]  /*f2c0*/  FFMA.FTZ R58, R58, R65.reuse, -R71 ;  /* 0x000000413a3a7223 */ /* 0x080fe20000010847 */
[----:B------:R-:W-:Y:S01]  /*f2d0*/  FFMA.FTZ R59, R59, R65, R70 ;  /* 0x000000413b3b7223 */ /* 0x000fe20000010046 */
[----:B------:R-:W-:Y:S01]  /*f2e0*/  HADD2.F32 R66, -RZ, R66.H1_H1 ;  /* 0x30000042ff427230 */ /* 0x000fe20000004100 */
[----:B------:R-:W-:Y:S01]  /*f2f0*/  F2FP.F16.E4M3.UNPACK_B R155, R155 ;  /* 0x0000009bff9b723e */ /* 0x000fe200020006ff */
[----:B------:R-:W-:Y:S01]  /*f300*/  HADD2.F32 R63, -RZ, R62.H1_H1 ;  /* 0x3000003eff3f7230 */ /* 0x000fe20000004100 */
[----:B------:R-:W-:Y:S01]  /*f310*/  F2FP.F16.E4M3.UNPACK_B R65, R61 ;  /* 0x0000003dff41723e */ /* 0x000fe200020006ff */
[----:B------:R-:W-:Y:S01]  /*f320*/  HADD2.F32 R67, -RZ, R64.H1_H1 ;  /* 0x30000040ff437230 */ /* 0x000fe20000004100 */
[----:B------:R-:W-:Y:S01]  /*f330*/  F2FP.F16.E4M3.UNPACK_B R64, R60 ;  /* 0x0000003cff40723e */ /* 0x000fe200020006ff */
[----:B------:R-:W-:Y:S01]  /*f340*/  HADD2.F32 R69, -RZ, R155.H0_H0 ;  /* 0x2000009bff457230 */ /* 0x000fe20000004100 */
[----:B------:R-:W-:Y:S01]  /*f350*/  F2FP.F16.E4M3.UNPACK_B R153, R153 ;  /* 0x00000099ff99723e */ /* 0x000fe200020006ff */
[-C--:B------:R-:W-:Y:S01]  /*f360*/  FMUL.FTZ R70, R63, R66.reuse ;  /* 0x000000423f467220 */ /* 0x080fe20000410000 */
[----:B------:R-:W-:Y:S01]  /*f370*/  FMUL.FTZ R60, R67, R66 ;  /* 0x00000042433c7220 */ /* 0x000fe20000410000 */
[----:B------:R-:W-:-:S02]  /*f380*/  HADD2.F32 R66, -RZ, R65.H0_H0 ;  /* 0x20000041ff427230 */ /* 0x000fc40000004100 */
[--C-:B------:R-:W-:Y:S02]  /*f390*/  HADD2.F32 R62, -RZ, R64.reuse.H0_H0 ;  /* 0x20000040ff3e7230 */ /* 0x100fe40000004100 */
[-C--:B------:R-:W-:Y:S01]  /*f3a0*/  FFMA.FTZ R61, R63, R68.reuse, -R60 ;  /* 0x000000443f3d7223 */ /* 0x080fe2000001083c */
[----:B------:R-:W-:Y:S02]  /*f3b0*/  HADD2.F32 R63, -RZ, R153.H0_H0 ;  /* 0x20000099ff3f7230 */ /* 0x000fe40000004100 */
[-C--:B------:R-:W-:Y:S01]  /*f3c0*/  FMUL.FTZ R71, R66, R69.reuse ;  /* 0x0000004542477220 */ /* 0x080fe20000410000 */
[----:B------:R-:W-:Y:S01]  /*f3d0*/  FFMA.FTZ R60, R67, R68, R70 ;  /* 0x00000044433c7223 */ /* 0x000fe20000010046 */
[C---:B------:R-:W-:Y:S01]  /*f3e0*/  FMUL.FTZ R69, R62.reuse, R69 ;  /* 0x000000453e457220 */ /* 0x040fe20000410000 */
[----:B------:R-:W-:Y:S02]  /*f3f0*/  HADD2.F32 R155, -RZ, R155.H1_H1 ;  /* 0x3000009bff9b7230 */ /* 0x000fe40000004100 */
[----:B------:R-:W-:Y:S01]  /*f400*/  FFMA.FTZ R62, R62, R63, -R71 ;  /* 0x0000003f3e3e7223 */ /* 0x000fe20000010847 */
[----:B------:R-:W-:Y:S01]  /*f410*/  HADD2.F32 R67, -RZ, R65.H1_H1 ;  /* 0x30000041ff437230 */ /* 0x000fe20000004100 */
[----:B------:R-:W-:Y:S01]  /*f420*/  F2FP.F16.E4M3.UNPACK_B R71, R154.H1 ;  /* 0x0000009aff47723e */ /* 0x000fe200030006ff */
[----:B------:R-:W-:Y:S01]  /*f430*/  HADD2.F32 R64, -RZ, R64.H1_H1 ;  /* 0x30000040ff407230 */ /* 0x000fe20000004100 */
[----:B------:R-:W-:Y:S01]  /*f440*/  F2FP.F16.E4M3.UNPACK_B R68, R50.H1 ;  /* 0x00000032ff44723e */ /* 0x000fe200030006ff */
[----:B------:R-:W-:-:S02]  /*f450*/  HADD2.F32 R153, -RZ, R153.H1_H1 ;  /* 0x30000099ff997230 */ /* 0x000fc40000004100 */
[----:B------:R-:W-:Y:S01]  /*f460*/  FFMA.FTZ R63, R66, R63, R69 ;  /* 0x0000003f423f7223 */ /* 0x000fe20000010045 */
[CC--:B------:R-:W-:Y:S01]  /*f470*/  FMUL.FTZ R65, R67.reuse, R155.reuse ;  /* 0x0000009b43417220 */ /* 0x0c0fe20000410000 */
[C---:B------:R-:W-:Y:S01]  /*f480*/  FMUL.FTZ R72, R64.reuse, R155 ;  /* 0x0000009b40487220 */ /* 0x040fe20000410000 */
[----:B------:R-:W-:Y:S01]  /*f490*/  F2FP.F16.E4M3.UNPACK_B R70, R150.H1 ;  /* 0x00000096ff46723e */ /* 0x000fe200030006ff */
[----:B------:R-:W-:Y:S01]  /*f4a0*/  HADD2.F32 R74, -RZ, R71.H0_H0 ;  /* 0x20000047ff4a7230 */ /* 0x000fe20000004100 */
[----:B------:R-:W-:Y:S01]  /*f4b0*/  F2FP.F16.E4M3.UNPACK_B R66, R57.H1 ;  /* 0x00000039ff42723e */ /* 0x000fe200030006ff */
[----:B------:R-:W-:Y:S02]  /*f4c0*/  HADD2.F32 R69, -RZ, R68.H0_H0 ;  /* 0x20000044ff457230 */ /* 0x000fe40000004100 */
[-C--:B------:R-:W-:Y:S01]  /*f4d0*/  FFMA.FTZ R65, R64, R153.reuse, -R65 ;  /* 0x0000009940417223 */ /* 0x080fe20000010841 */
[----:B------:R-:W-:Y:S01]  /*f4e0*/  FFMA.FTZ R64, R67, R153, R72 ;  /* 0x0000009943407223 */ /* 0x000fe20000010048 */
[----:B------:R-:W-:Y:S01]  /*f4f0*/  HADD2.F32 R72, -RZ, R70.H0_H0 ;  /* 0x20000046ff487230 */ /* 0x000fe20000004100 */
[----:B------:R-:W-:Y:S01]  /*f500*/  F2FP.F16.E4M3.UNPACK_B R154, R154 ;  /* 0x0000009aff9a723e */ /* 0x000fe200020006ff */
[----:B------:R-:W-:-:S02]  /*f510*/  HADD2.F32 R67, -RZ, R66.H0_H0 ;  /* 0x20000042ff437230 */ /* 0x000fc40000004100 */
[-C--:B------:R-:W-:Y:S01]  /*f520*/  FMUL.FTZ R76, R69, R74.reuse ;  /* 0x0000004a454c7220 */ /* 0x080fe20000410000 */
[----:B------:R-:W-:Y:S01]  /*f530*/  HADD2.F32 R71, -RZ, R71.H1_H1 ;  /* 0x30000047ff477230 */ /* 0x000fe20000004100 */
[----:B------:R-:W-:Y:S01]  /*f540*/  F2FP.F16.E4M3.UNPACK_B R57, R57 ;  /* 0x00000039ff39723e */ /* 0x000fe200020006ff */
[----:B------:R-:W-:Y:S02]  /*f550*/  HADD2.F32 R68, -RZ, R68.H1_H1 ;  /* 0x30000044ff447230 */ /* 0x000fe40000004100 */
[C---:B------:R-:W-:Y:S01]  /*f560*/  FMUL.FTZ R74, R67.reuse, R74 ;  /* 0x0000004a434a7220 */ /* 0x040fe20000410000 */
[----:B------:R-:W-:Y:S01]  /*f570*/  FFMA.FTZ R76, R67, R72, -R76 ;  /* 0x00000048434c7223 */ /* 0x000fe2000001084c */
[----:B------:R-:W-:Y:S01]  /*f580*/  HADD2.F32 R66, -RZ, R66.H1_H1 ;  /* 0x30000042ff427230 */ /* 0x000fe20000004100 */
[----:B------:R-:W-:Y:S01]  /*f590*/  F2FP.F16.E4M3.UNPACK_B R150, R150 ;  /* 0x00000096ff96723e */ /* 0x000fe200020006ff */
[----:B------:R-:W-:Y:S02]  /*f5a0*/  HADD2.F32 R67, -RZ, R70.H1_H1 ;  /* 0x30000046ff437230 */ /* 0x000fe40000004100 */
[-C--:B------:R-:W-:Y:S01]  /*f5b0*/  FMUL.FTZ R73, R68, R71.reuse ;  /* 0x0000004744497220 */ /* 0x080fe20000410000 */
[----:B------:R-:W-:Y:S01]  /*f5c0*/  FFMA.FTZ R74, R69, R72, R74 ;  /* 0x00000048454a7223 */ /* 0x000fe2000001004a */
[----:B------:R-:W-:Y:S01]  /*f5d0*/  FMUL.FTZ R71, R66, R71 ;  /* 0x0000004742477220 */ /* 0x000fe20000410000 */
[----:B------:R-:W-:-:S02]  /*f5e0*/  HADD2.F32 R69, -RZ, R154.H0_H0 ;  /* 0x2000009aff457230 */ /* 0x000fc40000004100 */
[-C--:B------:R-:W-:Y:S01]  /*f5f0*/  FFMA.FTZ R73, R66, R67.reuse, -R73 ;  /* 0x0000004342497223 */ /* 0x080fe20000010849 */
[----:B------:R-:W-:Y:S01]  /*f600*/  F2FP.F16.E4M3.UNPACK_B R66, R50 ;  /* 0x00000032ff42723e */ /* 0x000fe200020006ff */
[----:B------:R-:W-:Y:S01]  /*f610*/  FFMA.FTZ R75, R68, R67, R71 ;  /* 0x00000043444b7223 */ /* 0x000fe20000010047 */
[--C-:B------:R-:W-:Y:S01]  /*f620*/  HADD2.F32 R50, -RZ, R57.reuse.H0_H0 ;  /* 0x20000039ff327230 */ /* 0x100fe20000004100 */
[----:B------:R-:W-:Y:S01]  /*f630*/  F2FP.SATFINITE.E4M3.F32.PACK_AB_MERGE_C R58, R61, R58, RZ ;  /* 0x0000003a3d3a723e */ /* 0x000fe200048070ff */
[----:B------:R-:W-:Y:S01]  /*f640*/  HADD2.F32 R154, -RZ, R154.H1_H1 ;  /* 0x3000009aff9a7230 */ /* 0x000fe20000004100 */
[----:B------:R-:W-:Y:S01]  /*f650*/  F2FP.SATFINITE.E4M3.F32.PACK_AB_MERGE_C R60, R60, R59, RZ ;  /* 0x0000003b3c3c723e */ /* 0x000fe200048070ff */
[----:B------:R-:W-:Y:S02]  /*f660*/  HADD2.F32 R67, -RZ, R66.H0_H0 ;  /* 0x20000042ff437230 */ /* 0x000fe40000004100 */
[----:B------:R-:W-:Y:S01]  /*f670*/  FMUL.FTZ R70, R50, R69 ;  /* 0x0000004532467220 */ /* 0x000fe20000410000 */
[----:B------:R-:W-:Y:S01]  /*f680*/  HADD2.F32 R57, -RZ, R57.H1_H1 ;  /* 0x30000039ff397230 */ /* 0x000fe20000004100 */
[----:B------:R-:W-:Y:S01]  /*f690*/  F2FP.SATFINITE.E4M3.F32.PACK_AB_MERGE_C R59, R65, R62, R58 ;  /* 0x0000003e413b723e */ /* 0x000fe2000480703a */
[----:B------:R-:W-:-:S02]  /*f6a0*/  HADD2.F32 R68, -RZ, R150.H0_H0 ;  /* 0x20000096ff447230 */ /* 0x000fc40000004100 */
[----:B------:R-:W-:Y:S01]  /*f6b0*/  FMUL.FTZ R71, R67, R69 ;  /* 0x0000004543477220 */ /* 0x000fe20000410000 */
[----:B------:R-:W-:Y:S02]  /*f6c0*/  HADD2.F32 R66, -RZ, R66.H1_H1 ;  /* 0x30000042ff427230 */ /* 0x000fe40000004100 */
[----:B------:R-:W-:Y:S01]  /*f6d0*/  FMUL.FTZ R69, R57, R154 ;  /* 0x0000009a39457220 */ /* 0x000fe20000410000 */
[----:B------:R-:W-:Y:S01]  /*f6e0*/  HADD2.F32 R150, -RZ, R150.H1_H1 ;  /* 0x30000096ff967230 */ /* 0x000fe20000004100 */
[----:B------:R-:W-:Y:S01]  /*f6f0*/  F2FP.F16.E4M3.UNPACK_B R62, R48 ;  /* 0x00000030ff3e723e */ /* 0x000fe200020006ff */
[----:B------:R-:W-:Y:S01]  /*f700*/  FFMA.FTZ R71, R50, R68, -R71 ;  /* 0x0000004432477223 */ /* 0x000fe20000010847 */
[C---:B------:R-:W-:Y:S01]  /*f710*/  FMUL.FTZ R72, R66.reuse, R154 ;  /* 0x0000009a42487220 */ /* 0x040fe20000410000 */
[----:B------:R-:W-:Y:S01]  /*f720*/  F2FP.F16.E4M3.UNPACK_B R61, R54 ;  /* 0x00000036ff3d723e */ /* 0x000fe200020006ff */
[----:B------:R-:W-:Y:S01]  /*f730*/  FFMA.FTZ R69, R66, R150, R69 ;  /* 0x0000009642457223 */ /* 0x000fe20000010045 */
[----:B------:R-:W-:Y:S01]  /*f740*/  F2FP.F16.E4M3.UNPACK_B R66, R49 ;  /* 0x00000031ff42723e */ /* 0x000fe200020006ff */
[----:B------:R-:W-:Y:S01]  /*f750*/  FFMA.FTZ R50, R67, R68, R70 ;  /* 0x0000004443327223 */ /* 0x000fe20000010046 */
[----:B------:R-:W-:Y:S01]  /*f760*/  F2FP.SATFINITE.E4M3.F32.PACK_AB_MERGE_C R58, R64, R63, R60 ;  /* 0x0000003f403a723e */ /* 0x000fe2000480703c */
[----:B------:R-:W-:Y:S01]  /*f770*/  HADD2.F32 R67, -RZ, R62.H0_H0 ;  /* 0x2000003eff437230 */ /* 0x000fe20000004100 */
[----:B------:R-:W-:Y:S01]  /*f780*/  F2FP.SATFINITE.E4M3.F32.PACK_AB_MERGE_C R74, R75, R74, RZ ;  /* 0x0000004a4b4a723e */ /* 0x000fe200048070ff */
[----:B------:R-:W-:Y:S01]  /*f790*/  HADD2.F32 R63, -RZ, R66.H0_H0 ;  /* 0x20000042ff3f7230 */ /* 0x000fe20000004100 */
[----:B------:R-:W-:Y:S01]  /*f7a0*/  F2FP.F16.E4M3.UNPACK_B R64, R46 ;  /* 0x0000002eff40723e */ /* 0x000fe200020006ff */
[----:B------:R-:W-:Y:S01]  /*f7b0*/  HADD2.F32 R60, -RZ, R61.H0_H0 ;  /* 0x2000003dff3c7230 */ /* 0x000fe20000004100 */
[----:B------:R-:W-:Y:S01]  /*f7c0*/  F2FP.SATFINITE.E4M3.F32.PACK_AB_MERGE_C R50, R69, R50, R74 ;  /* 0x000000324532723e */ /* 0x000fe2000480704a */
[----:B------:R-:W-:Y:S01]  /*f7d0*/  FFMA.FTZ R72, R57, R150, -R72 ;  /* 0x0000009639487223 */ /* 0x000fe20000010848 */
[----:B------:R-:W-:Y:S01]  /*f7e0*/  FMUL.FTZ R69, R63, R67 ;  /* 0x000000433f457220 */ /* 0x000fe20000410000 */
[----:B------:R-:W-:-:S02]  /*f7f0*/  HADD2.F32 R65, -RZ, R64.H0_H0 ;  /* 0x20000040ff417230 */ /* 0x000fc40000004100 */
[C---:B------:R-:W-:Y:S01]  /*f800*/  FMUL.FTZ R68, R60.reuse, R67 ;  /* 0x000000433c447220 */ /* 0x040fe20000410000 */
[----:B------:R-:W-:Y:S01]  /*f810*/  HADD2.F32 R67, -RZ, R62.H1_H1 ;  /* 0x3000003eff437230 */ /* 0x000fe20000004100 */
[----:B------:R-:W-:Y:S01]  /*f820*/  F2FP.SATFINITE.E4M3.F32.PACK_AB_MERGE_C R57, R73, R76, RZ ;  /* 0x0000004c4939723e */ /* 0x000fe200048070ff */
[----:B------:R-:W-:Y:S02]  /*f830*/  HADD2.F32 R66, -RZ, R66.H1_H1 ;  /* 0x30000042ff427230 */ /* 0x000fe40000004100 */
[----:B------:R-:W-:Y:S01]  /*f840*/  FFMA.FTZ R60, R60, R65, -R69 ;  /* 0x000000413c3c7223 */ /* 0x000fe20000010845 */
[----:B------:R-:W-:Y:S01]  /*f850*/  HADD2.F32 R62, -RZ, R61.H1_H1 ;  /* 0x3000003dff3e7230 */ /* 0x000fe20000004100 */
[----:B------:R-:W-:Y:S01]  /*f860*/  F2FP.SATFINITE.E4M3.F32.PACK_AB_MERGE_C R57, R72, R71, R57 ;  /* 0x000000474839723e */ /* 0x000fe20004807039 */
[----:B------:R-:W-:Y:S01]  /*f870*/  FFMA.FTZ R61, R63, R65, R68 ;  /* 0x000000413f3d7223 */ /* 0x000fe20000010044 */
[----:B------:R-:W-:Y:S02]  /*f880*/  HADD2.F32 R65, -RZ, R64.H1_H1 ;  /* 0x30000040ff417230 */ /* 0x000fe40000004100 */
[-C--:B------:R-:W-:Y:S01]  /*f890*/  FMUL.FTZ R69, R66, R67.reuse ;  /* 0x0000004342457220 */ /* 0x080fe20000410000 */
[----:B------:R-:W-:Y:S01]  /*f8a0*/  FMUL.FTZ R71, R62, R67 ;  /* 0x000000433e477220 */ /* 0x000fe20000410000 */
[----:B------:R-:W-:-:S02]  /*f8b0*/  F2FP.F16.E4M3.UNPACK_B R63, R49.H1 ;  /* 0x00000031ff3f723e */ /* 0x000fc400030006ff */
[----:B------:R-:W-:Y:S01]  /*f8c0*/  F2FP.F16.E4M3.UNPACK_B R67, R48.H1 ;  /* 0x00000030ff43723e */ /* 0x000fe200030006ff */
[-C--:B------:R-:W-:Y:S01]  /*f8d0*/  FFMA.FTZ R49, R62, R65.reuse, -R69 ;  /* 0x000000413e317223 */ /* 0x080fe20000010845 */
[----:B------:R-:W-:Y:S01]  /*f8e0*/  F2FP.F16.E4M3.UNPACK_B R54, R54.H1 ;  /* 0x00000036ff36723e */ /* 0x000fe200030006ff */
[----:B------:R-:W-:Y:S01]  /*f8f0*/  HADD2.F32 R64, -RZ, R63.H0_H0 ;  /* 0x2000003fff407230 */ /* 0x000fe20000004100 */
[----:B------:R-:W-:Y:S01]  /*f900*/  F2FP.F16.E4M3.UNPACK_B R46, R46.H1 ;  /* 0x0000002eff2e723e */ /* 0x000fe200030006ff */
[----:B------:R-:W-:Y:S02]  /*f910*/  HADD2.F32 R69, -RZ, R67.H0_H0 ;  /* 0x20000043ff457230 */ /* 0x000fe40000004100 */
[----:B------:R-:W-:Y:S01]  /*f920*/  FFMA.FTZ R48, R66, R65, R71 ;  /* 0x0000004142307223 */ /* 0x000fe20000010047 */
[----:B------:R-:W-:Y:S01]  /*f930*/  HADD2.F32 R62, -RZ, R54.H0_H0 ;  /* 0x20000036ff3e7230 */ /* 0x000fe20000004100 */
[----:B------:R-:W-:Y:S01]  /*f940*/  F2FP.F16.E4M3.UNPACK_B R68, R45 ;  /* 0x0000002dff44723e */ /* 0x000fe200020006ff */
        /* <DEDUP_REMOVED lines=13> */
[-C--:B------:R-:W-:Y:S01]  /*fa20*/  FFMA.FTZ R74, R63, R66.reuse, R64 ;  /* 0x000000423f4a7223 */ /* 0x080fe20000010040 */
[-C--:B------:R-:W-:Y:S01]  /*fa30*/  F2FP.F16.E4M3.UNPACK_B R63, R51.reuse.H1 ;  /* 0x00000033ff3f723e */ /* 0x080fe200030006ff */
[----:B------:R-:W-:Y:S01]  /*fa40*/  HADD2.F32 R71, -RZ, R69.H0_H0 ;  /* 0x20000045ff477230 */ /* 0x000fe20000004100 */
[----:B------:R-:W-:Y:S01]  /*fa50*/  F2FP.F16.E4M3.UNPACK_B R62, R51 ;  /* 0x00000033ff3e723e */ /* 0x000fe200020006ff */
[----:B------:R-:W-:Y:S01]  /*fa60*/  FFMA.FTZ R75, R54, R66, -R75 ;  /* 0x00000042364b7223 */ /* 0x000fe2000001084b */
[----:B------:R-:W-:Y:S01]  /*fa70*/  F2FP.F16.E4M3.UNPACK_B R47, R47.H1 ;  /* 0x0000002fff2f723e */ /* 0x000fe200030006ff */
[----:B------:R-:W-:Y:S01]  /*fa80*/  HADD2.F32 R70, -RZ, R68.H0_H0 ;  /* 0x20000044ff467230 */ /* 0x000fe20000004100 */
[-C--:B------:R-:W-:Y:S01]  /*fa90*/  F2FP.F16.E4M3.UNPACK_B R45, R44.reuse ;  /* 0x0000002cff2d723e */ /* 0x080fe200020006ff */
[----:B------:R-:W-:Y:S01]  /*faa0*/  HADD2.F32 R64, -RZ, R62.H0_H0 ;  /* 0x2000003eff407230 */ /* 0x000fe20000004100 */
[----:B------:R-:W-:Y:S01]  /*fab0*/  F2FP.F16.E4M3.UNPACK_B R65, R44.H1 ;  /* 0x0000002cff41723e */ /* 0x000fe200030006ff */
[----:B------:R-:W-:Y:S01]  /*fac0*/  HADD2.F32 R44, -RZ, R63.H0_H0 ;  /* 0x2000003fff2c7230 */ /* 0x000fe20000004100 */
[----:B------:R-:W-:Y:S01]  /*fad0*/  F2FP.SATFINITE.E4M3.F32.PACK_AB_MERGE_C R72, R75, R72, RZ ;  /* 0x000000484b48723e */ /* 0x000fe200048070ff */
[----:B------:R-:W-:-:S02]  /*fae0*/  HADD2.F32 R54, -RZ, R47.H0_H0 ;  /* 0x2000002fff367230 */ /* 0x000fc40000004100 */
[----:B------:R-:W-:Y:S01]  /*faf0*/  FMUL.FTZ R76, R64, R70 ;  /* 0x00000046404c7220 */ /* 0x000fe20000410000 */
[----:B------:R-:W-:Y:S02]  /*fb00*/  HADD2.F32 R67, -RZ, R65.H0_H0 ;  /* 0x20000041ff437230 */ /* 0x000fe40000004100 */
[-C--:B------:R-:W-:Y:S01]  /*fb10*/  FMUL.FTZ R79, R44, R71.reuse ;  /* 0x000000472c4f7220 */ /* 0x080fe20000410000 */
[----:B------:R-:W-:Y:S02]  /*fb20*/  HADD2.F32 R51, -RZ, R46.H0_H0 ;  /* 0x2000002eff337230 */ /* 0x000fe40000004100 */
[C---:B------:R-:W-:Y:S01]  /*fb30*/  FMUL.FTZ R71, R54.reuse, R71 ;  /* 0x0000004736477220 */ /* 0x040fe20000410000 */
[----:B------:R-:W-:Y:S02]  /*fb40*/  HADD2.F32 R66, -RZ, R45.H0_H0 ;  /* 0x2000002dff427230 */ /* 0x000fe40000004100 */
[----:B------:R-:W-:Y:S01]  /*fb50*/  FFMA.FTZ R79, R54, R67, -R79 ;  /* 0x00000043364f7223 */ /* 0x000fe2000001084f */
[----:B------:R-:W-:-:S02]  /*fb60*/  HADD2.F32 R63, -RZ, R63.H1_H1 ;  /* 0x3000003fff3f7230 */ /* 0x000fc40000004100 */
[C---:B------:R-:W-:Y:S01]  /*fb70*/  FMUL.FTZ R77, R51.reuse, R70 ;  /* 0x00000046334d7220 */ /* 0x040fe20000410000 */
[----:B------:R-:W-:Y:S02]  /*fb80*/  HADD2.F32 R54, -RZ, R69.H1_H1 ;  /* 0x30000045ff367230 */ /* 0x000fe40000004100 */
[-C--:B------:R-:W-:Y:S01]  /*fb90*/  FFMA.FTZ R76, R51, R66.reuse, -R76 ;  /* 0x00000042334c7223 */ /* 0x080fe2000001084c */
[----:B------:R-:W-:Y:S02]  /*fba0*/  HADD2.F32 R47, -RZ, R47.H1_H1 ;  /* 0x3000002fff2f7230 */ /* 0x000fe40000004100 */
[----:B------:R-:W-:Y:S01]  /*fbb0*/  FFMA.FTZ R77, R64, R66, R77 ;  /* 0x00000042404d7223 */ /* 0x000fe2000001004d */
[----:B------:R-:W-:Y:S01]  /*fbc0*/  FFMA.FTZ R71, R44, R67, R71 ;  /* 0x000000432c477223 */ /* 0x000fe20000010047 */
[----:B------:R-:W-:Y:S02]  /*fbd0*/  HADD2.F32 R62, -RZ, R62.H1_H1 ;  /* 0x3000003eff3e7230 */ /* 0x000fe40000004100 */
[----:B------:R-:W-:Y:S01]  /*fbe0*/  FMUL.FTZ R64, R63, R54 ;  /* 0x000000363f407220 */ /* 0x000fe20000410000 */
[----:B------:R-:W-:-:S02]  /*fbf0*/  HADD2.F32 R51, -RZ, R68.H1_H1 ;  /* 0x30000044ff337230 */ /* 0x000fc40000004100 */
[C---:B------:R-:W-:Y:S01]  /*fc00*/  FMUL.FTZ R54, R47.reuse, R54 ;  /* 0x000000362f367220 */ /* 0x040fe20000410000 */
[----:B------:R-:W-:Y:S01]  /*fc10*/  HADD2.F32 R46, -RZ, R46.H1_H1 ;  /* 0x3000002eff2e7230 */ /* 0x000fe20000004100 */
[----:B------:R-:W-:Y:S01]  /*fc20*/  F2FP.SATFINITE.E4M3.F32.PACK_AB_MERGE_C R73, R74, R73, RZ ;  /* 0x000000494a49723e */ /* 0x000fe200048070ff */
[----:B------:R-:W-:Y:S02]  /*fc30*/  HADD2.F32 R44, -RZ, R65.H1_H1 ;  /* 0x30000041ff2c7230 */ /* 0x000fe40000004100 */
[-C--:B------:R-:W-:Y:S01]  /*fc40*/  FMUL.FTZ R65, R62, R51.reuse ;  /* 0x000000333e417220 */ /* 0x080fe20000410000 */
[----:B------:R-:W-:Y:S02]  /*fc50*/  HADD2.F32 R45, -RZ, R45.H1_H1 ;  /* 0x3000002dff2d7230 */ /* 0x000fe40000004100 */
[C---:B------:R-:W-:Y:S01]  /*fc60*/  FMUL.FTZ R51, R46.reuse, R51 ;  /* 0x000000332e337220 */ /* 0x040fe20000410000 */
[-C--:B------:R-:W-:Y:S01]  /*fc70*/  FFMA.FTZ R64, R47, R44.reuse, -R64 ;  /* 0x0000002c2f407223 */ /* 0x080fe20000010840 */
[----:B------:R-:W-:Y:S01]  /*fc80*/  FFMA.FTZ R54, R63, R44, R54 ;  /* 0x0000002c3f367223 */ /* 0x000fe20000010036 */
[-C--:B------:R-:W-:Y:S01]  /*fc90*/  FFMA.FTZ R65, R46, R45.reuse, -R65 ;  /* 0x0000002d2e417223 */ /* 0x080fe20000010841 */
[----:B------:R-:W-:Y:S01]  /*fca0*/  FFMA.FTZ R62, R62, R45, R51 ;  /* 0x0000002d3e3e7223 */ /* 0x000fe20000010033 */
[----:B------:R-:W-:Y:S01]  /*fcb0*/  F2FP.SATFINITE.E4M3.F32.PACK_AB_MERGE_C R45, R49, R60, R72 ;  /* 0x0000003c312d723e */ /* 0x000fe20004807048 */
[----:B------:R-:W-:Y:S01]  /*fcc0*/  IMAD.MOV.U32 R44, RZ, RZ, R59 ;  /* 0x000000ffff2c7224 */ /* 0x000fe200078e003b */
[----:B------:R-:W-:Y:S01]  /*fcd0*/  F2FP.SATFINITE.E4M3.F32.PACK_AB_MERGE_C R64, R64, R79, RZ ;  /* 0x0000004f4040723e */ /* 0x000fe200048070ff */
[----:B------:R-:W-:Y:S01]  /*fce0*/  IMAD.MOV.U32 R46, RZ, RZ, R57 ;  /* 0x000000ffff2e7224 */ /* 0x000fe200078e0039 */
[----:B------:R-:W-:-:S02]  /*fcf0*/  F2FP.SATFINITE.E4M3.F32.PACK_AB_MERGE_C R54, R54, R71, RZ ;  /* 0x000000473636723e */ /* 0x000fc400048070ff */
[----:B------:R-:W-:Y:S01]  /*fd00*/  F2FP.SATFINITE.E4M3.F32.PACK_AB_MERGE_C R49, R48, R61, R73 ;  /* 0x0000003d3031723e */ /* 0x000fe20004807049 */
[----:B------:R-:W-:Y:S01]  /*fd10*/  IMAD.MOV.U32 R48, RZ, RZ, R58 ;  /* 0x000000ffff307224 */ /* 0x000fe200078e003a */
[----:B------:R-:W-:Y:S02]  /*fd20*/  F2FP.SATFINITE.E4M3.F32.PACK_AB_MERGE_C R47, R65, R76, R64 ;  /* 0x0000004c412f723e */ /* 0x000fe40004807040 */
[----:B------:R-:W-:-:S07]  /*fd30*/  F2FP.SATFINITE.E4M3.F32.PACK_AB_MERGE_C R51, R62, R77, R54 ;  /* 0x0000004d3e33723e */ /* 0x000fce0004807036 */
.L_x_3558:
[----:B------:R-:W-:Y:S05]  /*fd40*/  BSYNC B1 ;  /* 0x0000000000017941 */ /* 0x000fea0003800000 */
.L_x_3557:
[----:B-1----:R1:W-:Y:S01]  /*fd50*/  STG.E.128 desc[UR54][R52.64], R44 ;  /* 0x0000002c34007986 */ /* 0x0023e2000c101d36 */
[----:B------:R-:W-:-:S13]  /*fd60*/  ISETP.GE.AND P3, PT, R55, R156, PT ;  /* 0x0000009c3700720c */ /* 0x000fda0003f66270 */
[----:B------:R-:W-:Y:S05]  /*fd70*/  @P3 BRA `(.L_x_3507) ;  /* 0x0000000000f83947 */ /* 0x000fea0003800000 */
[--C-:B-1----:R-:W-:Y:S02]  /*fd80*/  SHF.R.S32.HI R45, RZ, 0x1f, R55.reuse ;  /* 0x0000001fff2d7819 */ /* 0x102fe40000011437 */
[----:B------:R-:W-:-:S04]  /*fd90*/  IADD3 R55, P3, P4, R118, R136, R55 ;  /* 0x0000008876377210 */ /* 0x000fc80007c7e037 */
[----:B------:R-:W-:Y:S02]  /*fda0*/  IADD3.X R56, R4, R56, R45, P3, P4 ;  /* 0x0000003804387210 */ /* 0x000fe40001fe842d */
[----:B------:R-:W-:-:S05]  /*fdb0*/  IADD3 R124, P3, R55, R124, RZ ;  /* 0x0000007c377c7210 */ /* 0x000fca0007f7e0ff */
[----:B------:R-:W-:-:S05]  /*fdc0*/  IMAD.X R125, R56, 0x1, R125, P3 ;  /* 0x00000001387d7824 */ /* 0x000fca00018e067d */
[----:B---3--:R1:W-:Y:S01]  /*fdd0*/  STG.E.128 desc[UR54][R124.64], R48 ;  /* 0x000000307c007986 */ /* 0x0083e2000c101d36 */
[----:B------:R-:W-:Y:S05]  /*fde0*/  BRA `(.L_x_3507) ;  /* 0x0000000000dc7947 */ /* 0x000fea0003800000 */
.L_x_3474:
[----:B------:R-:W-:-:S06]  /*fdf0*/  UISETP.NE.AND UP0, UPT, UR53, 0x3, UPT ;  /* 0x000000033500788c */ /* 0x000fcc000bf05270 */
[----:B------:R-:W-:-:S13]  /*fe00*/  PLOP3.LUT P2, PT, PT, PT, UP0, 0x80, 0x0 ;  /* 0x000000000000781c */ /* 0x000fda0003f4f008 */
[----:B------:R-:W-:Y:S05]  /*fe10*/  @!P2 BRA `(.L_x_3559) ;  /* 0x000000000004a947 */ /* 0x000fea0003800000 */
[----:B------:R-:W-:Y:S01]  /*fe20*/  BPT.TRAP 0x1 ;  /* 0x000000040000795c */ /* 0x000fe20000300000 */
.L_x_3559:
[----:B------:R-:W-:Y:S01]  /*fe30*/  IMAD R43, R17, 0x8, R16 ;  /* 0x00000008112b7824 */ /* 0x000fe200078e0210 */
[----:B------:R-:W-:Y:S01]  /*fe40*/  SHF.L.U32 R100, R221, 0x1f, RZ ;  /* 0x0000001fdd647819 */ /* 0x000fe200000006ff */
[----:B------:R-:W-:Y:S01]  /*fe50*/  IMAD R42, R24, -0xa0, R2 ;  /* 0xffffff60182a7824 */ /* 0x000fe200078e0202 */
[----:B------:R-:W-:Y:S02]  /*fe60*/  BSSY B1, `(.L_x_3560) ;  /* 0x0000004000017945 */ /* 0x000fe40003800000 */
[----:B------:R-:W0:Y:S02]  /*fe70*/  SYNCS.PHASECHK.TRANS64.TRYWAIT P3, [R43+URZ+0x33490], R100 ;  /* 0x033490642b0075a7 */ /* 0x000e24000806017f */
[----:B------:R-:W-:Y:S01]  /*fe80*/  VIMNMX R42, R42, 0xa0, PT ;  /* 0x000000a02a2a7848 */ /* 0x000fe20003fe0100 */
[----:B0-----:R-:W-:Y:S06]  /*fe90*/  @!P3 BRA `(.L_x_3561) ;  /* 0x000001f00078b947 */ /* 0x001fec0003800000 */
.L_x_3809:
[----:B------:R-:W-:Y:S05]  /*fea0*/  BSYNC B1 ;  /* 0x0000000000017941 */ /* 0x000fea0003800000 */
.L_x_3560:
[----:B------:R-:W-:Y:S01]  /*feb0*/  ISETP.GE.AND P3, PT, R220, R42, PT ;  /* 0x0000002adc00720c */ /* 0x000fe20003f66270 */
[----:B------:R-:W-:-:S12]  /*fec0*/  BSSY B1, `(.L_x_3562) ;  /* 0x0000014000017945 */ /* 0x000fd80003800000 */
[----:B------:R-:W-:Y:S05]  /*fed0*/  @P3 BRA `(.L_x_3563) ;  /* 0x0000000000483947 */ /* 0x000fea0003800000 */
[----:B------:R-:W-:-:S13]  /*fee0*/  ISETP.NE.AND P3, PT, R34, RZ, PT ;  /* 0x000000ff2200720c */ /* 0x000fda0003f65270 */
[----:B------:R-:W1:Y:S04]  /*fef0*/  @P3 LDS.128 R44, [R40+0x24200] ;  /* 0x02420000282c3984 */ /* 0x000e680000000c00 */
[----:B-1----:R-:W-:Y:S01]  /*ff00*/  @P3 STG.E.128 desc[UR54][R50.64], R44 ;  /* 0x0000002c32003986 */ /* 0x002fe2000c101d36 */
        /* <DEDUP_REMOVED lines=14> */
[----:B-1----:R1:W-:Y:S02]  /*fff0*/  @P3 STG.E.128 desc[UR54][R50.64+0xa0], R44 ;  /* 0x0000a02c32003986 */ /* 0x0023e4000c101d36 */
.L_x_3563:
[----:B------:R-:W-:Y:S05]  /*10000*/  BSYNC B1 ;  /* 0x0000000000017941 */ /* 0x000fea0003800000 */
.L_x_3562:
[----:B-1----:R-:W-:-:S04]  /*10010*/  IADD3 R44, R220, 0x80, RZ ;  /* 0x00000080dc2c7810 */ /* 0x002fc80007ffe0ff */
[----:B------:R-:W-:-:S13]  /*10020*/  ISETP.GE.AND P3, PT, R44, R42, PT ;  /* 0x0000002a2c00720c */ /* 0x000fda0003f66270 */
        /* <DEDUP_REMOVED lines=19> */
.L_x_3507:
[----:B------:R-:W-:Y:S05]  /*10160*/  BSYNC B0 ;  /* 0x0000000000007941 */ /* 0x000fea0003800000 */
.L_x_3473:
        /* <DEDUP_REMOVED lines=17> */
.L_x_3565:
[----:B------:R-:W-:Y:S05]  /*10280*/  BSYNC B0 ;  /* 0x0000000000007941 */ /* 0x000fea0003800000 */
.L_x_3564:
[----:B------:R-:W1:Y:S01]  /*10290*/  SYNCS.PHASECHK.TRANS64.TRYWAIT P2, [R43+URZ+0x334b0], R100 ;  /* 0x0334b0642b0075a7 */ /* 0x000e62000804017f */
[----:B------:R-:W-:Y:S01]  /*102a0*/  ULDC UR37, c[0x0][0x2f4] ;  /* 0x0000bd0000257ab9 */ /* 0x000fe20000000800 */
[----:B------:R-:W-:Y:S01]  /*102b0*/  ULDC.64 UR40, c[0x0][0x328] ;  /* 0x0000ca0000287ab9 */ /* 0x000fe20000000a00 */
[----:B------:R-:W-:Y:S01]  /*102c0*/  ULDC.64 UR38, c[0x0][0x318] ;  /* 0x0000c60000267ab9 */ /* 0x000fe20000000a00 */
[----:B------:R-:W-:Y:S01]  /*102d0*/  BSSY B0, `(.L_x_3566) ;  /* 0x0000003000007945 */ /* 0x000fe20003800000 */
[----:B------:R-:W-:-:S03]  /*102e0*/  IMAD.WIDE R48, R24, 0xa0, R122 ;  /* 0x000000a018307825 */ /* 0x000fc600078e027a */
[----:B-1----:R-:W-:Y:S05]  /*102f0*/  @!P2 BRA `(.L_x_3567) ;  /* 0x000001ec0074a947 */ /* 0x002fea0003800000 */
.L_x_3810:
[----:B------:R-:W-:Y:S05]  /*10300*/  BSYNC B0 ;  /* 0x0000000000007941 */ /* 0x000fea0003800000 */
.L_x_3566:
        /* <DEDUP_REMOVED lines=27> */
[----:B0-----:R2:W-:Y:S02]  /*104c0*/  @!P2 STG.E.128 desc[UR54][R50.64+0xa0], R44 ;  /* 0x0000a02c3200a986 */ /* 0x0015e4000c101d36 */
.L_x_3569:
[----:B------:R-:W-:Y:S05]  /*104d0*/  BSYNC B0 ;  /* 0x0000000000007941 */ /* 0x000fea0003800000 */
.L_x_3568:
[----:B0-2---:R-:W-:Y:S01]  /*104e0*/  VIADD R44, R220, 0x80 ;  /* 0x00000080dc2c7836 */ /* 0x005fe20000000000 */
        /* <DEDUP_REMOVED lines=30> */
.L_x_3571:
[----:B------:R-:W-:Y:S05]  /*106d0*/  BSYNC B0 ;  /* 0x0000000000007941 */ /* 0x000fea0003800000 */
.L_x_3570:
[----:B------:R-:W2:Y:S01]  /*106e0*/  LDL R40, [R1+0x8] ;  /* 0x0000080001287983 */ /* 0x000ea20000100800 */
[----:B------:R-:W-:Y:S02]  /*106f0*/  VIADD R17, R17, 0x1 ;  /* 0x0000000111117836 */ /* 0x000fe40000000000 */
[----:B-1----:R-:W-:Y:S01]  /*10700*/  @!P3 VIADD R43, R43, 0x334c0 ;  /* 0x000334c02b2bb836 */ /* 0x002fe20000000000 */
[----:B------:R-:W-:Y:S01]  /*10710*/  @!PT LDS RZ, [RZ] ;  /* 0x00000000fffff984 */ /* 0x000fe20000000800 */
[----:B------:R-:W-:Y:S01]  /*10720*/  @!PT LDS RZ, [RZ] ;  /* 0x00000000fffff984 */ /* 0x000fe20000000800 */
[----:B------:R-:W-:Y:S01]  /*10730*/  @!PT LDS RZ, [RZ] ;  /* 0x00000000fffff984 */ /* 0x000fe20000000800 */
[----:B------:R-:W-:Y:S01]  /*10740*/  @!PT LDS RZ, [RZ] ;  /* 0x00000000fffff984 */ /* 0x000fe20000000800 */
[----:B------:R1:W-:Y:S06]  /*10750*/  MEMBAR.ALL.CTA ;  /* 0x0000000000007992 */ /* 0x0003ec0000008000 */
[----:B-1----:R-:W1:Y:S02]  /*10760*/  FENCE.VIEW.ASYNC.S ;  /* 0x00000000000073c6 */ /* 0x002e640000000000 */
[----:B-1----:R1:W-:Y:S01]  /*10770*/  BAR.SYNC.DEFER_BLOCKING R163, 0x80 ;  /* 0x000200a30000751d */ /* 0x0023e20000010000 */
[----:B------:R-:W-:-:S02]  /*10780*/  ISETP.NE.AND P2, PT, R17, 0x2, PT ;  /* 0x000000021100780c */ /* 0x000fc40003f45270 */
[----:B------:R-:W-:Y:S02]  /*10790*/  @!P3 PRMT R43, RZ, 0x654, R43 ;  /* 0x00000654ff2bb816 */ /* 0x000fe4000000002b */
[----:B------:R-:W-:Y:S02]  /*107a0*/  SEL R17, R17, RZ, P2 ;  /* 0x000000ff11117207 */ /* 0x000fe40001000000 */
[----:B------:R1:W-:Y:S01]  /*107b0*/  @!P3 SYNCS.ARRIVE.TRANS64.RED.A1T0 RZ, [R43+URZ], RZ ;  /* 0x000000ff2bffb9a7 */ /* 0x0003e2000810043f */
[----:B--2---:R-:W-:Y:S02]  /*107c0*/  LOP3.LUT P4, RZ, R40, 0x2, RZ, 0xc0, !PT ;  /* 0x0000000228ff7812 */ /* 0x004fe4000788c0ff */
[----:B------:R-:W-:-:S04]  /*107d0*/  SEL R40, RZ, 0x1, P2 ;  /* 0x00000001ff287807 */ /* 0x000fc80001000000 */
[----:B------:R-:W-:-:S07]  /*107e0*/  LOP3.LUT R221, R221, R40, RZ, 0x3c, !PT ;  /* 0x00000028dddd7212 */ /* 0x000fce00078e3cff */
[----:B-1----:R-:W-:Y:S05]  /*107f0*/  @P4 BRA `(.L_x_3572) ;  /* 0xffffff2800084947 */ /* 0x002fea000383ffff */
[----:B------:R-:W1:Y:S01]  /*10800*/  S2R R41, SR_TID.X ;  /* 0x0000000000297919 */ /* 0x000e620000002100 */
[----:B------:R-:W-:Y:S02]  /*10810*/  PLOP3.LUT P0, PT, PT, PT, PT, 0x8, 0x0 ;  /* 0x000000000000781c */ /* 0x000fe40003f0e170 */
[----:B-1----:R-:W-:-:S04]  /*10820*/  SHF.R.U32.HI R41, RZ, 0x7, R41 ;  /* 0x00000007ff297819 */ /* 0x002fc80000011629 */
[----:B------:R-:W-:-:S13]  /*10830*/  ISETP.NE.AND P4, PT, R41, 0x1, PT ;  /* 0x000000012900780c */ /* 0x000fda0003f85270 */
[----:B------:R-:W-:Y:S06]  /*10840*/  @!P4 BAR.ARV 0x9, 0x100 ;  /* 0x024400000000cb1d */ /* 0x000fec0000002000 */
.L_x_3468:
[----:B------:R-:W-:Y:S01]  /*10850*/  IMAD.MOV.U32 R0, RZ, RZ, RZ ;  /* 0x000000ffff007224 */ /* 0x000fe200078e00ff */
[----:B------:R-:W-:Y:S06]  /*10860*/  @P0 BRA `(.L_x_3573) ;  /* 0x00000000000c0947 */ /* 0x000fec0003800000 */
[----:B------:R-:W1:Y:S01]  /*10870*/  FENCE.VIEW.ASYNC.G ;  /* 0x00000000000073c6 */ /* 0x000e620000000100 */
[----:B------:R-:W-:Y:S05]  /*10880*/  WARPSYNC.ALL ;  /* 0x0000000000007948 */ /* 0x000fea0003800000 */
[----:B-1----:R-:W-:Y:S06]  /*10890*/  BAR.ARV 0xc, 0x180 ;  /* 0x0306000000007b1d */ /* 0x002fec0000002000 */
.L_x_3573:
        /* <DEDUP_REMOVED lines=8> */
[-C--:B------:R-:W-:Y:S02]  /*10920*/  IABS R5, R9.reuse ;  /* 0x0000000900057213 */ /* 0x080fe40000000000 */
[----:B------:R-:W-:Y:S02]  /*10930*/  IADD3 R0, R148, -0x1, R9 ;  /* 0xffffffff94007810 */ /* 0x000fe40007ffe009 */
[----:B------:R-:W1:Y:S01]  /*10940*/  I2F.RP R4, R5 ;  /* 0x0000000500047306 */ /* 0x000e620000209400 */
[----:B0-----:R-:W-:-:S05]  /*10950*/  IABS R8, R9 ;  /* 0x0000000900087213 */ /* 0x001fca0000000000 */
[----:B------:R-:W-:Y:S02]  /*10960*/  IMAD.MOV R8, RZ, RZ, -R8 ;  /* 0x000000ffff087224 */ /* 0x000fe400078e0a08 */
[----:B-1----:R-:W0:Y:S02]  /*10970*/  MUFU.RCP R4, R4 ;  /* 0x0000000400047308 */ /* 0x002e240000001000 */
[----:B0-----:R-:W-:Y:S01]  /*10980*/  VIADD R2, R4, 0xffffffe ;  /* 0x0ffffffe04027836 */ /* 0x001fe20000000000 */
[----:B------:R-:W-:Y:S02]  /*10990*/  IABS R4, R0 ;  /* 0x0000000000047213 */ /* 0x000fe40000000000 */
[----:B------:R-:W-:-:S03]  /*109a0*/  LOP3.LUT R0, R0, R9, RZ, 0x3c, !PT ;  /* 0x0000000900007212 */ /* 0x000fc600078e3cff */
[----:B------:R0:W1:Y:S01]  /*109b0*/  F2I.FTZ.U32.TRUNC.NTZ R3, R2 ;  /* 0x0000000200037305 */ /* 0x000062000021f000 */
[----:B------:R-:W-:Y:S02]  /*109c0*/  ISETP.GE.AND P2, PT, R0, RZ, PT ;  /* 0x000000ff0000720c */ /* 0x000fe40003f46270 */
[----:B0-----:R-:W-:Y:S01]  /*109d0*/  MOV R2, RZ ;  /* 0x000000ff00027202 */ /* 0x001fe20000000f00 */
        /* <DEDUP_REMOVED lines=15> */
.L_x_3575:
[----:B------:R-:W-:Y:S05]  /*10ad0*/  BSYNC B0 ;  /* 0x0000000000007941 */ /* 0x000fea0003800000 */
.L_x_3574:
[----:B------:R-:W2:Y:S01]  /*10ae0*/  LDL R2, [R1+0x24] ;  /* 0x0000240001027983 */ /* 0x000ea20000100800 */
[----:B------:R-:W-:Y:S02]  /*10af0*/  PLOP3.LUT P0, PT, PT, PT, PT, 0x80, 0x0 ;  /* 0x000000000000781c */ /* 0x000fe40003f0f070 */
[----:B------:R-:W-:Y:S02]  /*10b00*/  CS2R R120, SRZ ;  /* 0x0000000000787805 */ /* 0x000fe4000001ff00 */
[----:B------:R-:W-:Y:S02]  /*10b10*/  MOV R64, RZ ;  /* 0x000000ff00407202 */ /* 0x000fe40000000f00 */
[----:B------:R-:W-:Y:S02]  /*10b20*/  CS2R R142, SRZ ;  /* 0x00000000008e7805 */ /* 0x000fe4000001ff00 */
[----:B0-----:R-:W-:Y:S02]  /*10b30*/  CS2R R44, SRZ ;  /* 0x00000000002c7805 */ /* 0x001fe4000001ff00 */
        /* <DEDUP_REMOVED lines=38> */
[----:B------:R-:W-:Y:S01]  /*10da0*/  CS2R R58, SRZ ;  /* 0x00000000003a7805 */ /* 0x000fe2000001ff00 */
[----:B------:R-:W-:Y:S01]  /*10db0*/  IMAD.MOV.U32 R71, RZ, RZ, RZ ;  /* 0x000000ffff477224 */ /* 0x000fe200078e00ff */
[----:B------:R-:W-:-:S02]  /*10dc0*/  MOV R104, RZ ;  /* 0x000000ff00687202 */ /* 0x000fc40000000f00 */
[----:B------:R-:W-:Y:S02]  /*10dd0*/  CS2R R32, SRZ ;  /* 0x0000000000207805 */ /* 0x000fe4000001ff00 */
[----:B------:R-:W-:Y:S02]  /*10de0*/  CS2R R116, SRZ ;  /* 0x0000000000747805 */ /* 0x000fe4000001ff00 */
[----:B------:R-:W-:Y:S02]  /*10df0*/  CS2R R98, SRZ ;  /* 0x0000000000627805 */ /* 0x000fe4000001ff00 */
[----:B------:R-:W-:Y:S01]  /*10e00*/  CS2R R14, SRZ ;  /* 0x00000000000e7805 */ /* 0x000fe2000001ff00 */
[----:B------:R-:W-:Y:S01]  /*10e10*/  IMAD.MOV.U32 R87, RZ, RZ, RZ ;  /* 0x000000ffff577224 */ /* 0x000fe200078e00ff */
[----:B------:R-:W-:Y:S01]  /*10e20*/  CS2R R76, SRZ ;  /* 0x00000000004c7805 */ /* 0x000fe2000001ff00 */
[----:B------:R-:W-:Y:S02]  /*10e30*/  IMAD.MOV.U32 R112, RZ, RZ, RZ ;  /* 0x000000ffff707224 */ /* 0x000fe400078e00ff */
[----:B--2---:R-:W-:-:S02]  /*10e40*/  IMAD R233, R2, R0, RZ ;  /* 0x0000000002e97224 */ /* 0x004fc400078e02ff */
[----:B------:R-:W-:-:S03]  /*10e50*/  IMAD.MOV.U32 R2, RZ, RZ, RZ ;  /* 0x000000ffff027224 */ /* 0x000fc600078e00ff */
[----:B------:R-:W-:Y:S01]  /*10e60*/  VIADDMNMX R148, R233, R0, R148, PT ;  /* 0x00000000e9947246 */ /* 0x000fe20003800194 */
[----:B------:R-:W-:-:S03]  /*10e70*/  IMAD.MOV.U32 R0, RZ, RZ, RZ ;  /* 0x000000ffff007224 */ /* 0x000fc600078e00ff */
[----:B------:R-:W-:-:S13]  /*10e80*/  ISETP.GT.AND P1, PT, R148, R233, PT ;  /* 0x000000e99400720c */ /* 0x000fda0003f24270 */
[----:B------:R-:W-:Y:S05]  /*10e90*/  @!P1 BRA `(.L_x_3576) ;  /* 0x0000010000c09947 */ /* 0x000fea0003800000 */
        /* <DEDUP_REMOVED lines=8> */
.L_x_3813:
        /* <DEDUP_REMOVED lines=17> */
[----:B------:R-:W-:Y:S02]  /*11030*/  IMAD.U32 R7, RZ, RZ, UR7 ;  /* 0x00000007ff077e24 */ /* 0x000fe4000f8e00ff */
[----:B------:R-:W-:-:S02]  /*11040*/  IMAD.U32 R10, RZ, RZ, UR4 ;  /* 0x00000004ff0a7e24 */ /* 0x000fc4000f8e00ff */
[----:B------:R-:W-:Y:S02]  /*11050*/  IMAD.U32 R11, RZ, RZ, UR5 ;  /* 0x00000005ff0b7e24 */ /* 0x000fe4000f8e00ff */
[----:B------:R-:W-:Y:S02]  /*11060*/  IMAD.MOV.U32 R8, RZ, RZ, 0x70 ;  /* 0x00000070ff087424 */ /* 0x000fe400078e00ff */
[----:B------:R-:W-:Y:S02]  /*11070*/  IMAD.MOV.U32 R12, RZ, RZ, 0x1 ;  /* 0x00000001ff0c7424 */ /* 0x000fe400078e00ff */
[----:B01----:R-:W-:-:S07]  /*11080*/  IMAD.MOV.U32 R13, RZ, RZ, RZ ;  /* 0x000000ffff0d7224 */ /* 0x003fce00078e00ff */
[----:B------:R-:W-:-:S07]  /*11090*/  LEPC R20, `(.L_x_3578) ;  /* 0x000000001014794e */ /* 0x000fce0000000000 */
[----:B--2--5:R-:W-:Y:S05]  /*110a0*/  CALL.ABS.NOINC R2 ;  /* 0x0000000002007343 */ /* 0x024fea0003c00000 */
.L_x_3578:
[----:B------:R-:W2:Y:S01]  /*110b0*/  LDL R2, [R1+0x14] ;  /* 0x0000140001027983 */ /* 0x000ea20000100800 */
[----:B------:R-:W-:Y:S01]  /*110c0*/  ULDC.64 UR4, c[0x0][0x990] ;  /* 0x0002640000047ab9 */ /* 0x000fe20000000a00 */
[----:B------:R-:W-:Y:S01]  /*110d0*/  ULDC.64 UR6, c[0x0][0x998] ;  /* 0x0002660000067ab9 */ /* 0x000fe20000000a00 */
[----:B------:R-:W-:Y:S02]  /*110e0*/  ISETP.NE.U32.AND P0, PT, RZ, UR4, PT ;  /* 0x00000004ff007c0c */ /* 0x000fe4000bf05070 */
[----:B------:R-:W-:Y:S02]  /*110f0*/  ISETP.NE.U32.AND P1, PT, RZ, UR6, PT ;  /* 0x00000006ff007c0c */ /* 0x000fe4000bf25070 */
[----:B------:R-:W-:Y:S02]  /*11100*/  ISETP.NE.AND.EX P0, PT, RZ, UR5, PT, P0 ;  /* 0x00000005ff007c0c */ /* 0x000fe4000bf05300 */
[----:B------:R-:W-:-:S11]  /*11110*/  ISETP.NE.AND.EX P1, PT, RZ, UR7, PT, P1 ;  /* 0x00000007ff007c0c */ /* 0x000fd6000bf25310 */
[----:B------:R-:W2:Y:S08]  /*11120*/  @P0 LDC.64 R6, c[0x0][0x9a8] ;  /* 0x00026a00ff060b82 */ /* 0x000eb00000000a00 */
[----:B------:R-:W1:Y:S08]  /*11130*/  @P1 LDC.64 R8, c[0x0][0x9b8] ;  /* 0x00026e00ff081b82 */ /* 0x000e700000000a00 */
[----:B------:R-:W3:Y:S08]  /*11140*/  @P0 LDC.64 R10, c[0x0][0x9b0] ;  /* 0x00026c00ff0a0b82 */ /* 0x000ef00000000a00 */
[----:B0-----:R-:W0:Y:S01]  /*11150*/  @P1 LDC.64 R12, c[0x0][0x9c0] ;  /* 0x00027000ff0c1b82 */ /* 0x001e220000000a00 */
[----:B-1----:R-:W-:-:S04]  /*11160*/  @P1 IMAD.WIDE.U32 R4, R237, R8, RZ ;  /* 0x00000008ed041225 */ /* 0x002fc800078e00ff */
[C---:B--2---:R-:W-:Y:S02]  /*11170*/  @P0 IMAD R0, R2.reuse, R6, RZ ;  /* 0x0000000602000224 */ /* 0x044fe400078e02ff */
[----:B------:R-:W-:Y:S02]  /*11180*/  @P1 IMAD R2, R2, R8, RZ ;  /* 0x0000000802021224 */ /* 0x000fe400078e02ff */
[C---:B------:R-:W-:Y:S02]  /*11190*/  @P0 IMAD R7, R237.reuse, R7, R0 ;  /* 0x00000007ed070224 */ /* 0x040fe400078e0200 */
[C---:B------:R-:W-:Y:S02]  /*111a0*/  @P1 IMAD R9, R237.reuse, R9, R2 ;  /* 0x00000009ed091224 */ /* 0x040fe400078e0202 */
[----:B------:R-:W-:-:S04]  /*111b0*/  @P0 IMAD.WIDE.U32 R2, R237, R6, RZ ;  /* 0x00000006ed020225 */ /* 0x000fc800078e00ff */
[----:B------:R-:W-:Y:S01]  /*111c0*/  @P1 IMAD.IADD R5, R5, 0x1, R9 ;  /* 0x0000000105051824 */ /* 0x000fe200078e0209 */
[----:B------:R-:W-:Y:S01]  /*111d0*/  @P0 IADD3 R3, R3, R7, RZ ;  /* 0x0000000703030210 */ /* 0x000fe20007ffe0ff */
[----:B------:R-:W-:Y:S02]  /*111e0*/  IMAD.MOV.U32 R0, RZ, RZ, 0x3f800000 ;  /* 0x3f800000ff007424 */ /* 0x000fe400078e00ff */
[----:B0-----:R-:W-:-:S04]  /*111f0*/  @P1 IMAD.WIDE.U32 R6, R235, R12, R4 ;  /* 0x0000000ceb061225 */ /* 0x001fc800078e0004 */
[----:B---3--:R-:W-:Y:S01]  /*11200*/  @P0 IMAD.WIDE.U32 R2, R235, R10, R2 ;  /* 0x0000000aeb020225 */ /* 0x008fe200078e0002 */
[----:B------:R-:W-:-:S03]  /*11210*/  @P1 LEA R8, P3, R6, UR6, 0x2 ;  /* 0x0000000606081c11 */ /* 0x000fc6000f8610ff */
[C---:B------:R-:W-:Y:S01]  /*11220*/  @P0 IMAD R5, R235.reuse, R11, R3 ;  /* 0x0000000beb050224 */ /* 0x040fe200078e0203 */
[C---:B------:R-:W-:Y:S01]  /*11230*/  @P0 LEA R4, P2, R2.reuse, UR4, 0x2 ;  /* 0x0000000402040c11 */ /* 0x040fe2000f8410ff */
[----:B------:R-:W-:Y:S01]  /*11240*/  @P1 IMAD R3, R235, R13, R7 ;  /* 0x0000000deb031224 */ /* 0x000fe200078e0207 */
[----:B------:R-:W-:Y:S02]  /*11250*/  ULDC UR4, c[0x0][0x3f4] ;  /* 0x0000fd0000047ab9 */ /* 0x000fe40000000800 */
[----:B------:R-:W-:Y:S02]  /*11260*/  @P0 LEA.HI.X R5, R2, UR5, R5, 0x2, P2 ;  /* 0x0000000502050c11 */ /* 0x000fe400090f1405 */
[----:B------:R-:W-:Y:S01]  /*11270*/  @P1 LEA.HI.X R9, R6, UR7, R3, 0x2, P3 ;  /* 0x0000000706091c11 */ /* 0x000fe200098f1403 */
[----:B------:R-:W-:-:S04]  /*11280*/  IMAD.MOV.U32 R3, RZ, RZ, 0x3f800000 ;  /* 0x3f800000ff037424 */ /* 0x000fc800078e00ff */
        /* <DEDUP_REMOVED lines=17> */
.L_x_3582:
[----:B-1----:R1:W2:Y:S02]  /*113a0*/  SYNCS.PHASECHK.TRANS64.TRYWAIT P0, [R16+URZ+0x33400], R3 ;  /* 0x03340003100075a7 */ /* 0x0022a4000800017f */
[----:B--2---:R-:W-:Y:S05]  /*113b0*/  @!P0 NANOSLEEP.SYNCS 0x989680 ;  /* 0x009896800000895d */ /* 0x004fea0003900000 */
[----:B------:R-:W2:Y:S02]  /*113c0*/  @!P0 SYNCS.PHASECHK.TRANS64 P0, [R16+URZ+0x33400], R3 ;  /* 0x03340003100085a7 */ /* 0x000ea4000800007f */
[----:B--2---:R-:W-:Y:S05]  /*113d0*/  @!P0 BRA `(.L_x_3582) ;  /* 0xfffffffc00f08947 */ /* 0x004fea000383ffff */
.L_x_3581:
[----:B------:R-:W-:Y:S05]  /*113e0*/  BSYNC B0 ;  /* 0x0000000000007941 */ /* 0x000fea0003800000 */
.L_x_3580:
[----:B------:R-:W-:Y:S05]  /*113f0*/  BRA `(.L_x_3583) ;  /* 0x0000006c00747947 */ /* 0x000fea0003800000 */
.L_x_3579:
[----:B------:R-:W0:Y:S01]  /*11400*/  LDC.64 R24, c[0x0][0x3e8] ;  /* 0x0000fa00ff187b82 */ /* 0x000e220000000a00 */
[----:B------:R-:W-:Y:S01]  /*11410*/  ULOP3.LUT UP0, URZ, UR52, 0x1bf, URZ, 0xc0, !UPT ;  /* 0x000001bf343f7892 */ /* 0x000fe2000f80c03f */
[----:B-----5:R-:W-:Y:S01]  /*11420*/  SHF.R.S32.HI R0, RZ, 0x1f, R146 ;  /* 0x0000001fff007819 */ /* 0x020fe20000011492 */
[----:B------:R-:W-:Y:S01]  /*11430*/  ULDC.64 UR4, c[0x0][0x3f8] ;  /* 0x0000fe0000047ab9 */ /* 0x000fe20000000a00 */
[----:B------:R-:W-:-:S03]  /*11440*/  ULDC.64 UR6, c[0x0][0x408] ;  /* 0x0001020000067ab9 */ /* 0x000fc60000000a00 */
[----:B------:R-:W-:Y:S01]  /*11450*/  PLOP3.LUT P0, PT, PT, PT, UP0, 0x80, 0x0 ;  /* 0x000000000000781c */ /* 0x000fe20003f0f008 */
[----:B------:R-:W1:Y:S01]  /*11460*/  LDC.64 R4, c[0x0][0x400] ;  /* 0x00010000ff047b82 */ /* 0x000e620000000a00 */
[C---:B------:R-:W-:Y:S02]  /*11470*/  IMAD R3, R0.reuse, UR4, RZ ;  /* 0x0000000400037c24 */ /* 0x040fe4000f8e02ff */
[----:B------:R-:W-:Y:S02]  /*11480*/  IMAD R7, R0, UR6, RZ ;  /* 0x0000000600077c24 */ /* 0x000fe4000f8e02ff */
[C---:B------:R-:W-:Y:S02]  /*11490*/  IMAD R3, R146.reuse, UR5, R3 ;  /* 0x0000000592037c24 */ /* 0x040fe4000f8e0203 */
[C---:B------:R-:W-:Y:S02]  /*114a0*/  IMAD R7, R146.reuse, UR7, R7 ;  /* 0x0000000792077c24 */ /* 0x040fe4000f8e0207 */
[----:B0-----:R-:W-:-:S04]  /*114b0*/  IMAD.WIDE.U32 R24, R146, UR4, R24 ;  /* 0x0000000492187c25 */ /* 0x001fc8000f8e0018 */
[----:B------:R-:W-:Y:S02]  /*114c0*/  IMAD.IADD R26, R3, 0x1, R25 ;  /* 0x00000001031a7824 */ /* 0x000fe400078e0219 */
[----:B-1----:R-:W-:-:S04]  /*114d0*/  IMAD.WIDE.U32 R146, R146, UR6, R4 ;  /* 0x0000000692927c25 */ /* 0x002fc8000f8e0004 */
[----:B------:R-:W-:Y:S01]  /*114e0*/  IMAD.IADD R27, R7, 0x1, R147 ;  /* 0x00000001071b7824 */ /* 0x000fe200078e0293 */
[----:B------:R-:W-:Y:S06]  /*114f0*/  @!P0 BRA `(.L_x_3584) ;  /* 0x0000000000408947 */ /* 0x000fec0003800000 */
[----:B------:R-:W-:Y:S01]  /*11500*/  MOV R0, 0x0 ;  /* 0x0000000000007802 */ /* 0x000fe20000000f00 */
[----:B------:R-:W-:Y:S01]  /*11510*/  ULDC.64 UR4, c[0x4][0x1c8] ;  /* 0x0100720000047ab9 */ /* 0x000fe20000000a00 */
[----:B------:R-:W-:Y:S01]  /*11520*/  ULDC.64 UR6, c[0x4][0x1d0] ;  /* 0x0100740000067ab9 */ /* 0x000fe20000000a00 */
[----:B------:R-:W-:Y:S01]  /*11530*/  MOV R4, UR4 ;  /* 0x0000000400047c02 */ /* 0x000fe20008000f00 */
[----:B------:R0:W1:Y:S01]  /*11540*/  LDC.64 R14, c[0x4][R0] ;  /* 0x01000000000e7b82 */ /* 0x0000620000000a00 */
[----:B------:R-:W-:Y:S01]  /*11550*/  IMAD.U32 R5, RZ, RZ, UR5 ;  /* 0x00000005ff057e24 */ /* 0x000fe2000f8e00ff */
[----:B------:R-:W-:Y:S01]  /*11560*/  ULDC.64 UR4, c[0x4][0xd0] ;  /* 0x0100340000047ab9 */ /* 0x000fe20000000a00 */
[----:B------:R-:W-:Y:S01]  /*11570*/  IMAD.U32 R6, RZ, RZ, UR6 ;  /* 0x00000006ff067e24 */ /* 0x000fe2000f8e00ff */
[----:B------:R-:W-:Y:S01]  /*11580*/  MOV R12, 0x1 ;  /* 0x00000001000c7802 */ /* 0x000fe20000000f00 */
[----:B------:R-:W-:Y:S02]  /*11590*/  IMAD.U32 R7, RZ, RZ, UR7 ;  /* 0x00000007ff077e24 */ /* 0x000fe4000f8e00ff */
[----:B------:R-:W-:-:S02]  /*115a0*/  IMAD.U32 R10, RZ, RZ, UR4 ;  /* 0x00000004ff0a7e24 */ /* 0x000fc4000f8e00ff */
[----:B------:R-:W-:Y:S02]  /*115b0*/  IMAD.U32 R11, RZ, RZ, UR5 ;  /* 0x00000005ff0b7e24 */ /* 0x000fe4000f8e00ff */
[----:B------:R-:W-:Y:S02]  /*115c0*/  IMAD.MOV.U32 R8, RZ, RZ, 0x70 ;  /* 0x00000070ff087424 */ /* 0x000fe400078e00ff */
[----:B0-----:R-:W-:-:S07]  /*115d0*/  IMAD.MOV.U32 R13, RZ, RZ, RZ ;  /* 0x000000ffff0d7224 */ /* 0x001fce00078e00ff */
[----:B------:R-:W-:-:S07]  /*115e0*/  LEPC R20, `(.L_x_3584) ;  /* 0x000000001014794e */ /* 0x000fce0000000000 */
[----:B-1----:R-:W-:Y:S05]  /*115f0*/  CALL.ABS.NOINC R14 ;  /* 0x000000000e007343 */ /* 0x002fea0003c00000 */
.L_x_3584:
[----:B------:R-:W-:Y:S01]  /*11600*/  ULDC.U8 UR4, c[0x0][0x410] ;  /* 0x0001040000047ab9 */ /* 0x000fe20000000000 */
[----:B------:R-:W-:Y:S01]  /*11610*/  BSSY B0, `(.L_x_3585) ;  /* 0x00006b3000007945 */ /* 0x000fe20003800000 */
[----:B------:R-:W-:Y:S01]  /*11620*/  ISETP.NE.AND P0, PT, RZ, UR4, PT ;  /* 0x00000004ff007c0c */ /* 0x000fe2000bf05270 */
[----:B------:R-:W-:-:S12]  /*11630*/  IMAD R4, R149, 0x80, R220 ;  /* 0x0000008095047824 */ /* 0x000fd800078e02dc */
[----:B------:R-:W-:Y:S05]  /*11640*/  @!P0 BRA `(.L_x_3586) ;  /* 0x0000003400508947 */ /* 0x000fea0003800000 */
[----:B------:R-:W-:-:S03]  /*11650*/  UMOV UR4, 0xffffffff ;  /* 0xffffffff00047882 */ /* 0x000fc60000000000 */
[----:B------:R-:W-:Y:S05]  /*11660*/  BRA.DIV UR4, `(.L_x_3587) ;  /* 0x000001da04d47947 */ /* 0x000fea000b800000 */
[----:B------:R0:W1:Y:S04]  /*11670*/  SHFL.IDX PT, R25, R24, RZ, 0x1e1f ;  /* 0x001e1fff18197589 */ /* 0x00006800000e0000 */
[----:B------:R0:W2:Y:S04]  /*11680*/  SHFL.IDX PT, R14, R146, RZ, 0x1e1f ;  /* 0x001e1fff920e7589 */ /* 0x0000a800000e0000 */
[----:B------:R0:W3:Y:S04]  /*11690*/  SHFL.IDX PT, R0, R26, RZ, 0x1e1f ;  /* 0x001e1fff1a007589 */ /* 0x0000e800000e0000 */
[----:B------:R0:W4:Y:S02]  /*116a0*/  SHFL.IDX PT, R3, R27, RZ, 0x1e1f ;  /* 0x001e1fff1b037589 */ /* 0x00012400000e0000 */
.L_x_3819:
[----:B------:R-:W-:Y:S01]  /*116b0*/  ULDC UR4, c[0x0][0x448] ;  /* 0x0001120000047ab9 */ /* 0x000fe20000000800 */
[----:B------:R-:W-:Y:S01]  /*116c0*/  BSSY B1, `(.L_x_3588) ;  /* 0x000004d000017945 */ /* 0x000fe20003800000 */
[----:B------:R-:W-:Y:S01]  /*116d0*/  IMAD R151, R151, UR4, RZ ;  /* 0x0000000497977c24 */ /* 0x000fe2000f8e02ff */
[----:B------:R-:W-:Y:S02]  /*116e0*/  CS2R R8, SRZ ;  /* 0x0000000000087805 */ /* 0x000fe4000001ff00 */
        /* <DEDUP_REMOVED lines=8> */
[----:B0-----:R-:W-:Y:S02]  /*11770*/  CS2R R26, SRZ ;  /* 0x00000000001a7805 */ /* 0x001fe4000001ff00 */
[----:B------:R-:W-:-:S02]  /*11780*/  CS2R R30, SRZ ;  /* 0x00000000001e7805 */ /* 0x000fc4000001ff00 */
[----:B------:R-:W-:Y:S02]  /*11790*/  CS2R R36, SRZ ;  /* 0x0000000000247805 */ /* 0x000fe4000001ff00 */
[----:B------:R-:W-:Y:S01]  /*117a0*/  CS2R R42, SRZ ;  /* 0x00000000002a7805 */ /* 0x000fe2000001ff00 */
[----:B------:R-:W-:Y:S06]  /*117b0*/  @P0 BRA `(.L_x_3589) ;  /* 0x0000000000f40947 */ /* 0x000fec0003800000 */
[----:B------:R-:W-:Y:S01]  /*117c0*/  ULDC UR4, c[0x0][0x3f4] ;  /* 0x0000fd0000047ab9 */ /* 0x000fe20000000800 */
[----:B------:R-:W-:Y:S02]  /*117d0*/  SHF.R.S32.HI R7, RZ, 0x1f, R224 ;  /* 0x0000001fff077819 */ /* 0x000fe400000114e0 */
[----:B------:R-:W-:Y:S02]  /*117e0*/  CS2R R34, SRZ ;  /* 0x0000000000227805 */ /* 0x000fe4000001ff00 */
[----:B------:R-:W-:Y:S02]  /*117f0*/  ISETP.GE.AND P4, PT, R224, UR4, PT ;  /* 0x00000004e0007c0c */ /* 0x000fe4000bf86270 */
[----:B------:R-:W-:Y:S02]  /*11800*/  CS2R R36, SRZ ;  /* 0x0000000000247805 */ /* 0x000fe4000001ff00 */
[----:B------:R-:W-:Y:S02]  /*11810*/  ISETP.GE.AND P3, PT, R223, UR4, PT ;  /* 0x00000004df007c0c */ /* 0x000fe4000bf66270 */
[----:B------:R-:W-:-:S07]  /*11820*/  ISETP.GE.AND P2, PT, R225, UR4, PT ;  /* 0x00000004e1007c0c */ /* 0x000fce000bf46270 */
[C---:B-1----:R-:W-:Y:S02]  /*11830*/  @!P4 IADD3 R4, P0, R224.reuse, R25, RZ ;  /* 0x00000019e004c210 */ /* 0x042fe40007f1e0ff */
[----:B--2---:R-:W-:-:S03]  /*11840*/  @!P4 IADD3 R6, P1, R224, R14, RZ ;  /* 0x0000000ee006c210 */ /* 0x004fc60007f3e0ff */
[--C-:B---3--:R-:W-:Y:S02]  /*11850*/  @!P4 IMAD.X R5, R0, 0x1, R7.reuse, P0 ;  /* 0x000000010005c824 */ /* 0x108fe400000e0607 */
[----:B----4-:R-:W-:Y:S01]  /*11860*/  @!P4 IMAD.X R7, R3, 0x1, R7, P1 ;  /* 0x000000010307c824 */ /* 0x010fe200008e0607 */
[----:B------:R-:W-:Y:S02]  /*11870*/  ISETP.GE.AND P1, PT, R222, UR4, PT ;  /* 0x00000004de007c0c */ /* 0x000fe4000bf26270 */
[----:B------:R-:W5:Y:S01]  /*11880*/  @!P4 LD.E.64 R34, desc[UR54][R4.64] ;  /* 0x000000360422c980 */ /* 0x000f62000c101b00 */
[----:B------:R-:W-:-:S03]  /*11890*/  SHF.R.S32.HI R11, RZ, 0x1f, R223 ;  /* 0x0000001fff0b7819 */ /* 0x000fc600000114df */
[----:B------:R0:W5:Y:S01]  /*118a0*/  @!P4 LD.E.64 R36, desc[UR54][R6.64] ;  /* 0x000000360624c980 */ /* 0x000162000c101b00 */
[CC--:B------:R-:W-:Y:S02]  /*118b0*/  @!P3 IADD3 R8, P4, R223.reuse, R25.reuse, RZ ;  /* 0x00000019df08b210 */ /* 0x0c0fe40007f9e0ff */
[----:B------:R-:W-:Y:S02]  /*118c0*/  CS2R R32, SRZ ;  /* 0x0000000000207805 */ /* 0x000fe4000001ff00 */
[----:B------:R-:W-:Y:S02]  /*118d0*/  @!P3 IADD3 R10, P5, R223, R14, RZ ;  /* 0x0000000edf0ab210 */ /* 0x000fe40007fbe0ff */
[----:B------:R-:W-:Y:S02]  /*118e0*/  CS2R R30, SRZ ;  /* 0x00000000001e7805 */ /* 0x000fe4000001ff00 */
[----:B------:R-:W-:Y:S01]  /*118f0*/  ISETP.GE.AND P0, PT, R22, UR4, PT ;  /* 0x0000000416007c0c */ /* 0x000fe2000bf06270 */
[----:B------:R-:W-:Y:S01]  /*11900*/  @!P3 IMAD.X R9, R0, 0x1, R11, P4 ;  /* 0x000000010009b824 */ /* 0x000fe200020e060b */
[----:B------:R-:W-:Y:S01]  /*11910*/  SHF.R.S32.HI R12, RZ, 0x1f, R225 ;  /* 0x0000001fff0c7819 */ /* 0x000fe200000114e1 */
[----:B------:R-:W-:Y:S01]  /*11920*/  @!P3 IMAD.X R11, R3, 0x1, R11, P5 ;  /* 0x00000001030bb824 */ /* 0x000fe200028e060b */
[----:B------:R-:W-:-:S02]  /*11930*/  @!P2 IADD3 R46, P4, R225, R25, RZ ;  /* 0x00000019e12ea210 */ /* 0x000fc40007f9e0ff */
[----:B------:R-:W-:Y:S01]  /*11940*/  @!P2 IADD3 R48, P5, R225, R14, RZ ;  /* 0x0000000ee130a210 */ /* 0x000fe20007fbe0ff */
[----:B------:R1:W5:Y:S01]  /*11950*/  @!P3 LD.E.64 R32, desc[UR54][R8.64] ;  /* 0x000000360820b980 */ /* 0x000362000c101b00 */
[----:B------:R-:W-:Y:S02]  /*11960*/  @!P2 IADD3.X R47, R0, R12, RZ, P4, !PT ;  /* 0x0000000c002fa210 */ /* 0x000fe400027fe4ff */
[----:B------:R-:W-:Y:S01]  /*11970*/  SHF.R.S32.HI R13, RZ, 0x1f, R222 ;  /* 0x0000001fff0d7819 */ /* 0x000fe200000114de */
[C---:B------:R-:W-:Y:S01]  /*11980*/  @!P2 IMAD.X R49, R3.reuse, 0x1, R12, P5 ;  /* 0x000000010331a824 */ /* 0x040fe200028e060c */
[CC--:B------:R-:W-:Y:S01]  /*11990*/  @!P1 IADD3 R50, P4, R222.reuse, R25.reuse, RZ ;  /* 0x00000019de329210 */ /* 0x0c0fe20007f9e0ff */
[----:B------:R2:W5:Y:S01]  /*119a0*/  @!P3 LD.E.64 R30, desc[UR54][R10.64] ;  /* 0x000000360a1eb980 */ /* 0x000562000c101b00 */
[----:B------:R-:W-:Y:S02]  /*119b0*/  @!P1 IADD3 R52, P5, R222, R14, RZ ;  /* 0x0000000ede349210 */ /* 0x000fe40007fbe0ff */
[----:B0-----:R-:W-:Y:S01]  /*119c0*/  @!P0 SHF.R.S32.HI R7, RZ, 0x1f, R22 ;  /* 0x0000001fff078819 */ /* 0x001fe20000011416 */
[--C-:B------:R-:W-:Y:S01]  /*119d0*/  @!P1 IMAD.X R51, R0, 0x1, R13.reuse, P4 ;  /* 0x0000000100339824 */ /* 0x100fe200020e060d */
[----:B------:R-:W-:Y:S01]  /*119e0*/  ISETP.GE.AND P4, PT, R226, UR4, PT ;  /* 0x00000004e2007c0c */ /* 0x000fe2000bf86270 */
[----:B------:R-:W-:Y:S01]  /*119f0*/  @!P1 IMAD.X R53, R3, 0x1, R13, P5 ;  /* 0x0000000103359824 */ /* 0x000fe200028e060d */
[----:B------:R-:W-:-:S02]  /*11a00*/  @!P0 IADD3 R4, P5, R22, R25, RZ ;  /* 0x0000001916048210 */ /* 0x000fc40007fbe0ff */
[----:B------:R-:W-:-:S03]  /*11a10*/  SHF.R.S32.HI R12, RZ, 0x1f, R226 ;  /* 0x0000001fff0c7819 */ /* 0x000fc600000114e2 */
[----:B------:R-:W-:Y:S01]  /*11a20*/  @!P0 IMAD.X R5, R0, 0x1, R7, P5 ;  /* 0x0000000100058824 */ /* 0x000fe200028e0607 */
[----:B------:R-:W-:-:S05]  /*11a30*/  @!P0 IADD3 R6, P5, R22, R14, RZ ;  /* 0x0000000e16068210 */ /* 0x000fca0007fbe0ff */
[----:B------:R-:W-:Y:S01]  /*11a40*/  @!P0 IMAD.X R7, R3, 0x1, R7, P5 ;  /* 0x0000000103078824 */ /* 0x000fe200028e0607 */
[----:B------:R-:W-:-:S05]  /*11a50*/  @!P4 IADD3 R24, P5, R226, R25, RZ ;  /* 0x00000019e218c210 */ /* 0x000fca0007fbe0ff */
[----:B------:R-:W-:Y:S01]  /*11a60*/  @!P4 IMAD.X R25, R0, 0x1, R12, P5 ;  /* 0x000000010019c824 */ /* 0x000fe200028e060c */
[----:B------:R-:W-:Y:S02]  /*11a70*/  @!P4 IADD3 R14, P5, R226, R14, RZ ;  /* 0x0000000ee20ec210 */ /* 0x000fe40007fbe0ff */
[----:B------:R-:W-:Y:S02]  /*11a80*/  CS2R R28, SRZ ;  /* 0x00000000001c7805 */ /* 0x000fe4000001ff00 */
[----:B------:R-:W-:Y:S02]  /*11a90*/  CS2R R26, SRZ ;  /* 0x00000000001a7805 */ /* 0x000fe4000001ff00 */
[----:B------:R-:W-:Y:S02]  /*11aa0*/  CS2R R20, SRZ ;  /* 0x0000000000147805 */ /* 0x000fe4000001ff00 */
[----:B------:R-:W-:Y:S02]  /*11ab0*/  @!P4 IADD3.X R15, R3, R12, RZ, P5, !PT ;  /* 0x0000000c030fc210 */ /* 0x000fe40002ffe4ff */
[----:B------:R-:W-:-:S02]  /*11ac0*/  CS2R R12, SRZ ;  /* 0x00000000000c7805 */ /* 0x000fc4000001ff00 */
[----:B------:R-:W-:Y:S02]  /*11ad0*/  CS2R R40, SRZ ;  /* 0x0000000000287805 */ /* 0x000fe4000001ff00 */
[----:B------:R-:W-:Y:S02]  /*11ae0*/  CS2R R42, SRZ ;  /* 0x00000000002a7805 */ /* 0x000fe4000001ff00 */
[----:B-1----:R-:W-:Y:S02]  /*11af0*/  CS2R R8, SRZ ;  /* 0x0000000000087805 */ /* 0x002fe4000001ff00 */
[----:B--2---:R-:W-:Y:S01]  /*11b00*/  CS2R R10, SRZ ;  /* 0x00000000000a7805 */ /* 0x004fe2000001ff00 */
[----:B------:R0:W5:Y:S04]  /*11b10*/  @!P2 LD.E.64 R28, desc[UR54][R46.64] ;  /* 0x000000362e1ca980 */ /* 0x000168000c101b00 */
[----:B------:R0:W5:Y:S04]  /*11b20*/  @!P2 LD.E.64 R26, desc[UR54][R48.64] ;  /* 0x00000036301aa980 */ /* 0x000168000c101b00 */
[----:B------:R0:W5:Y:S04]  /*11b30*/  @!P1 LD.E.64 R20, desc[UR54][R50.64] ;  /* 0x0000003632149980 */ /* 0x000168000c101b00 */
[----:B------:R0:W5:Y:S04]  /*11b40*/  @!P1 LD.E.64 R12, desc[UR54][R52.64] ;  /* 0x00000036340c9980 */ /* 0x000168000c101b00 */
[----:B------:R0:W5:Y:S04]  /*11b50*/  @!P0 LD.E.64 R40, desc[UR54][R4.64] ;  /* 0x0000003604288980 */ /* 0x000168000c101b00 */
[----:B------:R0:W5:Y:S04]  /*11b60*/  @!P0 LD.E.64 R42, desc[UR54][R6.64] ;  /* 0x00000036062a8980 */ /* 0x000168000c101b00 */
[----:B------:R0:W5:Y:S04]  /*11b70*/  @!P4 LD.E.64 R8, desc[UR54][R24.64] ;  /* 0x000000361808c980 */ /* 0x000168000c101b00 */
[----:B------:R0:W5:Y:S02]  /*11b80*/  @!P4 LD.E.64 R10, desc[UR54][R14.64] ;  /* 0x000000360e0ac980 */ /* 0x000164000c101b00 */
.L_x_3589:
[----:B------:R-:W-:Y:S05]  /*11b90*/  BSYNC B1 ;  /* 0x0000000000017941 */ /* 0x000fea0003800000 */
.L_x_3588:
[----:B------:R-:W-:Y:S01]  /*11ba0*/  ULEA.HI UR4, UR43, UR43, URZ, 0x1 ;  /* 0x0000002b2b047291 */ /* 0x000fe2000f8f083f */
[----:B---3--:R-:W-:Y:S01]  /*11bb0*/  IMAD R0, R149, -0x80, R151 ;  /* 0xffffff8095007824 */ /* 0x008fe200078e0297 */
[----:B------:R-:W-:Y:S02]  /*11bc0*/  BSSY B1, `(.L_x_3590) ;  /* 0x0000009000017945 */ /* 0x000fe40003800000 */
[----:B------:R-:W-:Y:S02]  /*11bd0*/  ULOP3.LUT UR4, UR4, 0xfffffffe, URZ, 0xc0, !UPT ;  /* 0xfffffffe04047892 */ /* 0x000fe4000f8ec03f */
[----:B----4-:R-:W-:Y:S02]  /*11be0*/  VIMNMX R3, R0, 0x80, PT ;  /* 0x0000008000037848 */ /* 0x010fe40003fe0100 */
[----:B------:R-:W-:Y:S02]  /*11bf0*/  UIADD3 UR4, UR43, -UR4, URZ ;  /* 0x800000042b047290 */ /* 0x000fe4000fffe03f */
[----:B------:R-:W-:-:S04]  /*11c00*/  ISETP.GE.AND P1, PT, R220, R3, PT ;  /* 0x00000003dc00720c */ /* 0x000fc80003f26270 */
[----:B0-----:R-:W-:-:S05]  /*11c10*/  IMAD.U32 R5, RZ, RZ, UR4 ;  /* 0x00000004ff057e24 */ /* 0x001fca000f8e00ff */
[----:B------:R-:W-:-:S04]  /*11c20*/  SHF.L.U32 R5, R5, 0x1f, RZ ;  /* 0x0000001f05057819 */ /* 0x000fc800000006ff */
[----:B------:R-:W0:Y:S02]  /*11c30*/  SYNCS.PHASECHK.TRANS64.TRYWAIT P0, [R16+URZ+0x33400], R5 ;  /* 0x03340005100075a7 */ /* 0x000e24000800017f */
[----:B0-----:R-:W-:Y:S05]  /*11c40*/  @!P0 BRA `(.L_x_3591) ;  /* 0x000001d400cc8947 */ /* 0x001fea0003800000 */
.L_x_3820:
[----:B------:R-:W-:Y:S05]  /*11c50*/  BSYNC B1 ;  /* 0x0000000000017941 */ /* 0x000fea0003800000 */
.L_x_3590:
[----:B------:R-:W-:Y:S05]  /*11c60*/  @P1 BRA `(.L_x_3592) ;  /* 0x0000006400341947 */ /* 0x000fea0003800000 */
[----:B0-----:R-:W0:Y:S01]  /*11c70*/  LDC R5, c[0x0][0x3f4] ;  /* 0x0000fd00ff057b82 */ /* 0x001e220000000800 */
[----:B------:R-:W-:Y:S01]  /*11c80*/  LEA.HI R38, R39, R38, RZ, 0x2 ;  /* 0x0000002627267211 */ /* 0x000fe200078f10ff */
[----:B------:R-:W-:Y:S03]  /*11c90*/  BSSY B1, `(.L_x_3593) ;  /* 0x0000086000017945 */ /* 0x000fe60003800000 */
[--C-:B------:R-:W-:Y:S02]  /*11ca0*/  SHF.R.S32.HI R0, RZ, 0x2, R38.reuse ;  /* 0x00000002ff007819 */ /* 0x100fe40000011426 */
[----:B------:R-:W-:-:S04]  /*11cb0*/  SHF.R.S32.HI R3, RZ, 0x1f, R38 ;  /* 0x0000001fff037819 */ /* 0x000fc80000011426 */
[----:B------:R-:W-:-:S04]  /*11cc0*/  LEA.HI R3, R3, R0, RZ, 0x2 ;  /* 0x0000000003037211 */ /* 0x000fc800078f10ff */
[----:B------:R-:W-:Y:S01]  /*11cd0*/  LOP3.LUT R7, R3, 0xfffffffc, RZ, 0xc0, !PT ;  /* 0xfffffffc03077812 */ /* 0x000fe200078ec0ff */
[----:B------:R-:W-:-:S04]  /*11ce0*/  IMAD.IADD R3, R16, 0x1, R236 ;  /* 0x0000000110037824 */ /* 0x000fc800078e02ec */
[----:B------:R-:W-:Y:S02]  /*11cf0*/  IMAD.IADD R7, R0, 0x1, -R7 ;  /* 0x0000000100077824 */ /* 0x000fe400078e0a07 */
[----:B------:R-:W-:Y:S01]  /*11d00*/  VIADD R0, R3, 0x20 ;  /* 0x0000002003007836 */ /* 0x000fe20000000000 */
[-C--:B0-----:R-:W-:Y:S02]  /*11d10*/  ISETP.GE.AND P6, PT, R22, R5.reuse, PT ;  /* 0x000000051600720c */ /* 0x081fe40003fc6270 */
[----:B------:R-:W-:Y:S02]  /*11d20*/  LOP3.LUT P0, RZ, R7, 0x2, RZ, 0xc0, !PT ;  /* 0x0000000207ff7812 */ /* 0x000fe4000780c0ff */
[-C--:B------:R-:W-:Y:S02]  /*11d30*/  ISETP.GE.AND P1, PT, R224, R5.reuse, PT ;  /* 0x00000005e000720c */ /* 0x080fe40003f26270 */
[-C--:B------:R-:W-:Y:S02]  /*11d40*/  ISETP.GE.AND P2, PT, R223, R5.reuse, PT ;  /* 0x00000005df00720c */ /* 0x080fe40003f46270 */
[----:B------:R-:W-:-:S02]  /*11d50*/  ISETP.GE.AND P3, PT, R225, R5, PT ;  /* 0x00000005e100720c */ /* 0x000fc40003f66270 */
[-C--:B------:R-:W-:Y:S02]  /*11d60*/  ISETP.GE.AND P4, PT, R222, R5.reuse, PT ;  /* 0x00000005de00720c */ /* 0x080fe40003f86270 */
[----:B------:R-:W-:Y:S01]  /*11d70*/  ISETP.GE.AND P5, PT, R226, R5, PT ;  /* 0x00000005e200720c */ /* 0x000fe20003fa6270 */
[----:B------:R-:W-:-:S12]  /*11d80*/  @P6 BRA `(.L_x_3594) ;  /* 0x0000000400d86947 */ /* 0x000fd80003800000 */
[----:B------:R-:W0:Y:S01]  /*11d90*/  LDS.128 R4, [R3+0x1e200] ;  /* 0x01e2000003047984 */ /* 0x000e220000000c00 */
[----:B-1---5:R-:W-:Y:S02]  /*11da0*/  SHF.R.U32.HI R25, RZ, 0x8, R41 ;  /* 0x00000008ff197819 */ /* 0x022fe40000011629 */
[----:B------:R-:W-:Y:S02]  /*11db0*/  SHF.R.U32.HI R15, RZ, 0x8, R40 ;  /* 0x00000008ff0f7819 */ /* 0x000fe40000011628 */
[----:B------:R-:W-:Y:S02]  /*11dc0*/  LOP3.LUT R24, R41, 0xff, RZ, 0xc0, !PT ;  /* 0x000000ff29187812 */ /* 0x000fe400078ec0ff */
[----:B------:R-:W-:Y:S02]  /*11dd0*/  LOP3.LUT R25, R25, 0xff, RZ, 0xc0, !PT ;  /* 0x000000ff19197812 */ /* 0x000fe400078ec0ff */
[----:B------:R-:W-:Y:S02]  /*11de0*/  SHF.R.U32.HI R45, RZ, 0x8, R43 ;  /* 0x00000008ff2d7819 */ /* 0x000fe4000001162b */
[----:B--2---:R-:W-:-:S02]  /*11df0*/  LOP3.LUT R14, R40, 0xff, RZ, 0xc0, !PT ;  /* 0x000000ff280e7812 */ /* 0x004fc400078ec0ff */
        /* <DEDUP_REMOVED lines=8> */
[----:B------:R-:W-:Y:S02]  /*11e80*/  LOP3.LUT R14, R42, 0xff, RZ, 0xc0, !PT ;  /* 0x000000ff2a0e7812 */ /* 0x000fe400078ec0ff */
[----:B------:R-:W-:Y:S01]  /*11e90*/  LOP3.LUT R39, R25, 0xff, RZ, 0xc0, !PT ;  /* 0x000000ff19277812 */ /* 0x000fe200078ec0ff */
[----:B------:R-:W-:Y:S01]  /*11ea0*/  IMAD.U32 R25, R47, 0x10000, RZ ;  /* 0x000100002f197824 */ /* 0x000fe200078e00ff */
[----:B------:R-:W-:Y:S01]  /*11eb0*/  PRMT R38, R45, 0x7604, R38 ;  /* 0x000076042d267816 */ /* 0x000fe20000000026 */
[----:B------:R-:W-:Y:S01]  /*11ec0*/  IMAD.U32 R45, R46, 0x10000, RZ ;  /* 0x000100002e2d7824 */ /* 0x000fe200078e00ff */
[----:B------:R-:W-:-:S02]  /*11ed0*/  PRMT R39, R39, 0x7604, R14 ;  /* 0x0000760427277816 */ /* 0x000fc4000000000e */
[----:B------:R-:W-:Y:S02]  /*11ee0*/  LOP3.LUT R15, R15, 0xff0000, R40, 0xf8, !PT ;  /* 0x00ff00000f0f7812 */ /* 0x000fe400078ef828 */
[----:B------:R-:W-:Y:S02]  /*11ef0*/  LOP3.LUT R25, R24, 0xff0000, R25, 0xf8, !PT ;  /* 0x00ff000018197812 */ /* 0x000fe400078ef819 */
[----:B------:R-:W-:Y:S02]  /*11f00*/  LOP3.LUT R47, R38, 0xff0000, R45, 0xf8, !PT ;  /* 0x00ff0000262f7812 */ /* 0x000fe400078ef82d */
[----:B------:R-:W-:Y:S02]  /*11f10*/  LOP3.LUT R45, R39, 0xff0000, R42, 0xf8, !PT ;  /* 0x00ff0000272d7812 */ /* 0x000fe400078ef82a */
[----:B------:R-:W-:Y:S02]  /*11f20*/  LOP3.LUT R39, R15, 0xff000000, R40, 0xf8, !PT ;  /* 0xff0000000f277812 */ /* 0x000fe400078ef828 */
[----:B------:R-:W-:-:S02]  /*11f30*/  LOP3.LUT R47, R47, 0xff000000, R43, 0xf8, !PT ;  /* 0xff0000002f2f7812 */ /* 0x000fc400078ef82b */
[----:B------:R-:W-:Y:S02]  /*11f40*/  LOP3.LUT R40, R25, 0xff000000, R41, 0xf8, !PT ;  /* 0xff00000019287812 */ /* 0x000fe400078ef829 */
[----:B0-----:R-:W-:Y:S02]  /*11f50*/  F2FP.F16.E4M3.UNPACK_B R14, R6.H1 ;  /* 0x00000006ff0e723e */ /* 0x001fe400030006ff */
[----:B------:R-:W-:Y:S02]  /*11f60*/  F2FP.F16.E4M3.UNPACK_B R43, R47 ;  /* 0x0000002fff2b723e */ /* 0x000fe400020006ff */
[----:B------:R-:W-:Y:S01]  /*11f70*/  F2FP.F16.E4M3.UNPACK_B R41, R40 ;  /* 0x00000028ff29723e */ /* 0x000fe200020006ff */
[--C-:B------:R-:W-:Y:S01]  /*11f80*/  HADD2.F32 R25, -RZ, R14.reuse.H0_H0 ;  /* 0x2000000eff197230 */ /* 0x100fe20000004100 */
[----:B------:R-:W-:Y:S01]  /*11f90*/  LOP3.LUT R45, R45, 0xff000000, R42, 0xf8, !PT ;  /* 0xff0000002d2d7812 */ /* 0x000fe200078ef82a */
[----:B------:R-:W-:Y:S01]  /*11fa0*/  HADD2.F32 R14, -RZ, R14.H1_H1 ;  /* 0x3000000eff0e7230 */ /* 0x000fe20000004100 */
[----:B------:R-:W-:Y:S01]  /*11fb0*/  F2FP.F16.E4M3.UNPACK_B R24, R6 ;  /* 0x00000006ff18723e */ /* 0x000fe200020006ff */
[----:B------:R-:W-:Y:S01]  /*11fc0*/  HADD2.F32 R46, -RZ, R43.H1_H1 ;  /* 0x3000002bff2e7230 */ /* 0x000fe20000004100 */
[----:B------:R-:W-:Y:S01]  /*11fd0*/  F2FP.F16.E4M3.UNPACK_B R15, R5.H1 ;  /* 0x00000005ff0f723e */ /* 0x000fe200030006ff */
[----:B------:R-:W-:Y:S01]  /*11fe0*/  HADD2.F32 R42, -RZ, R41.H1_H1 ;  /* 0x30000029ff2a7230 */ /* 0x000fe20000004100 */
[----:B------:R-:W-:Y:S01]  /*11ff0*/  F2FP.F16.E4M3.UNPACK_B R38, R7 ;  /* 0x00000007ff26723e */ /* 0x000fe200020006ff */
[----:B------:R-:W-:-:S02]  /*12000*/  HADD2.F32 R43, -RZ, R43.H0_H0 ;  /* 0x2000002bff2b7230 */ /* 0x000fc40000004100 */
[C---:B------:R-:W-:Y:S01]  /*12010*/  FMUL.FTZ R48, R14.reuse, R46 ;  /* 0x0000002e0e307220 */ /* 0x040fe20000410000 */
[----:B------:R-:W-:Y:S02]  /*12020*/  HADD2.F32 R41, -RZ, R41.H0_H0 ;  /* 0x20000029ff297230 */ /* 0x000fe40000004100 */
[-C--:B------:R-:W-:Y:S01]  /*12030*/  FMUL.FTZ R49, R14, R42.reuse ;  /* 0x0000002a0e317220 */ /* 0x080fe20000410000 */
[----:B------:R-:W-:Y:S01]  /*12040*/  F2FP.F16.E4M3.UNPACK_B R14, R5 ;  /* 0x00000005ff0e723e */ /* 0x000fe200020006ff */
[--C-:B------:R-:W-:Y:S02]  /*12050*/  HADD2.F32 R5, -RZ, R24.reuse.H1_H1 ;  /* 0x30000018ff057230 */ /* 0x100fe40000004100 */
[C---:B------:R-:W-:Y:S01]  /*12060*/  FFMA.FTZ R50, R25.reuse, R42, -R48 ;  /* 0x0000002a19327223 */ /* 0x040fe20000010830 */
[----:B------:R-:W-:Y:S01]  /*12070*/  FFMA.FTZ R51, R25, R46, R49 ;  /* 0x0000002e19337223 */ /* 0x000fe20000010031 */
[----:B------:R-:W-:Y:S01]  /*12080*/  HADD2.F32 R24, -RZ, R24.H0_H0 ;  /* 0x20000018ff187230 */ /* 0x000fe20000004100 */
[----:B------:R-:W-:Y:S01]  /*12090*/  F2FP.F16.E4M3.UNPACK_B R47, R47.H1 ;  /* 0x0000002fff2f723e */ /* 0x000fe200030006ff */
[C---:B------:R-:W-:Y:S01]  /*120a0*/  FMUL.FTZ R25, R5.reuse, R43 ;  /* 0x0000002b05197220 */ /* 0x040fe20000410000 */
[----:B------:R-:W-:Y:S01]  /*120b0*/  F2FP.F16.E4M3.UNPACK_B R40, R40.H1 ;  /* 0x00000028ff28723e */ /* 0x000fe200030006ff */
[----:B------:R-:W-:Y:S01]  /*120c0*/  FMUL.FTZ R48, R5, R41 ;  /* 0x0000002905307220 */ /* 0x000fe20000410000 */
[----:B------:R-:W-:Y:S01]  /*120d0*/  F2FP.F16.E4M3.UNPACK_B R7, R7.H1 ;  /* 0x00000007ff07723e */ /* 0x000fe200030006ff */
[----:B------:R-:W-:Y:S01]  /*120e0*/  FFMA.FTZ R46, R24, R41, -R25 ;  /* 0x00000029182e7223 */ /* 0x000fe20000010819 */
[----:B------:R-:W-:-:S02]  /*120f0*/  HADD2.F32 R5, -RZ, R38.H1_H1 ;  /* 0x30000026ff057230 */ /* 0x000fc40000004100 */
[----:B------:R-:W-:Y:S01]  /*12100*/  FFMA.FTZ R49, R24, R43, R48 ;  /* 0x0000002b18317223 */ /* 0x000fe20000010030 */
[--C-:B------:R-:W-:Y:S01]  /*12110*/  HADD2.F32 R42, -RZ, R47.reuse.H0_H0 ;  /* 0x2000002fff2a7230 */ /* 0x100fe20000004100 */
[-C--:B------:R-:W-:Y:S01]  /*12120*/  F2FP.F16.E4M3.UNPACK_B R6, R4.reuse ;  /* 0x00000004ff06723e */ /* 0x080fe200020006ff */
        /* <DEDUP_REMOVED lines=10> */
[----:B------:R-:W-:Y:S02]  /*121d0*/  HADD2.F32 R5, -RZ, R7.H0_H0 ;  /* 0x20000007ff057230 */ /* 0x000fe40000004100 */
[C---:B------:R-:W-:Y:S01]  /*121e0*/  FMUL.FTZ R52, R24.reuse, R47 ;  /* 0x0000002f18347220 */ /* 0x040fe20000410000 */
[----:B------:R-:W-:Y:S01]  /*121f0*/  F2FP.F16.E4M3.UNPACK_B R25, R45 ;  /* 0x0000002dff19723e */ /* 0x000fe200020006ff */
[-C--:B------:R-:W-:Y:S01]  /*12200*/  FMUL.FTZ R38, R24, R40.reuse ;  /* 0x0000002818267220 */ /* 0x080fe20000410000 */
[----:B------:R-:W-:Y:S01]  /*12210*/  F2FP.F16.E4M3.UNPACK_B R24, R39 ;  /* 0x00000027ff18723e */ /* 0x000fe200020006ff */
[----:B------:R-:W-:Y:S01]  /*12220*/  FFMA.FTZ R52, R5, R40, -R52 ;  /* 0x0000002805347223 */ /* 0x000fe20000010834 */
[----:B------:R-:W-:-:S02]  /*12230*/  HADD2.F32 R7, -RZ, R4.H1_H1 ;  /* 0x30000004ff077230 */ /* 0x000fc40000004100 */
[----:B------:R-:W-:Y:S01]  /*12240*/  FFMA.FTZ R47, R5, R47, R38 ;  /* 0x0000002f052f7223 */ /* 0x000fe20000010026 */
[--C-:B------:R-:W-:Y:S01]  /*12250*/  HADD2.F32 R40, -RZ, R25.reuse.H1_H1 ;  /* 0x30000019ff287230 */ /* 0x100fe20000004100 */
[----:B------:R-:W-:Y:S01]  /*12260*/  F2FP.F16.E4M3.UNPACK_B R39, R39.H1 ;  /* 0x00000027ff27723e */ /* 0x000fe200030006ff */
[----:B------:R-:W-:Y:S01]  /*12270*/  HADD2.F32 R38, -RZ, R24.H1_H1 ;  /* 0x30000018ff267230 */ /* 0x000fe20000004100 */
[----:B------:R-:W-:Y:S01]  /*12280*/  F2FP.F16.E4M3.UNPACK_B R45, R45.H1 ;  /* 0x0000002dff2d723e */ /* 0x000fe200030006ff */
[----:B------:R-:W-:Y:S02]  /*12290*/  HADD2.F32 R5, -RZ, R4.H0_H0 ;  /* 0x20000004ff057230 */ /* 0x000fe40000004100 */
[----:B------:R-:W-:Y:S01]  /*122a0*/  FMUL.FTZ R42, R7, R40 ;  /* 0x00000028072a7220 */ /* 0x000fe20000410000 */
[----:B------:R-:W-:Y:S01]  /*122b0*/  HADD2.F32 R41, -RZ, R25.H0_H0 ;  /* 0x20000019ff297230 */ /* 0x000fe20000004100 */
[----:B------:R-:W-:Y:S01]  /*122c0*/  F2FP.SATFINITE.E4M3.F32.PACK_AB_MERGE_C R47, R47, R52, RZ ;  /* 0x000000342f2f723e */ /* 0x000fe200048070ff */
[----:B------:R-:W-:-:S02]  /*122d0*/  HADD2.F32 R4, -RZ, R6.H1_H1 ;  /* 0x30000006ff047230 */ /* 0x000fc40000004100 */
[-C--:B------:R-:W-:Y:S01]  /*122e0*/  FFMA.FTZ R42, R5, R38.reuse, -R42 ;  /* 0x00000026052a7223 */ /* 0x080fe2000001082a */
[----:B------:R-:W-:Y:S02]  /*122f0*/  HADD2.F32 R25, -RZ, R24.H0_H0 ;  /* 0x20000018ff197230 */ /* 0x000fe40000004100 */
[----:B------:R-:W-:Y:S01]  /*12300*/  FMUL.FTZ R24, R7, R38 ;  /* 0x0000002607187220 */ /* 0x000fe20000410000 */
[----:B------:R-:W-:Y:S02]  /*12310*/  HADD2.F32 R6, -RZ, R6.H0_H0 ;  /* 0x20000006ff067230 */ /* 0x000fe40000004100 */
[C---:B------:R-:W-:Y:S01]  /*12320*/  FMUL.FTZ R7, R4.reuse, R41 ;  /* 0x0000002904077220 */ /* 0x040fe20000410000 */
[-C--:B------:R-:W-:Y:S01]  /*12330*/  FMUL.FTZ R4, R4, R25.reuse ;  /* 0x0000001904047220 */ /* 0x080fe20000410000 */
[----:B------:R-:W-:Y:S02]  /*12340*/  FFMA.FTZ R43, R5, R40, R24 ;  /* 0x00000028052b7223 */ /* 0x000fe40000010018 */
[----:B------:R-:W-:Y:S01]  /*12350*/  FFMA.FTZ R25, R6, R25, -R7 ;  /* 0x0000001906197223 */ /* 0x000fe20000010807 */
[----:B------:R-:W-:-:S02]  /*12360*/  HADD2.F32 R5, -RZ, R15.H1_H1 ;  /* 0x3000000fff057230 */ /* 0x000fc40000004100 */
[----:B------:R-:W-:Y:S01]  /*12370*/  FFMA.FTZ R38, R6, R41, R4 ;  /* 0x0000002906267223 */ /* 0x000fe20000010004 */
[----:B------:R-:W-:Y:S02]  /*12380*/  HADD2.F32 R6, -RZ, R39.H1_H1 ;  /* 0x30000027ff067230 */ /* 0x000fe40000004100 */
[--C-:B------:R-:W-:Y:S02]  /*12390*/  HADD2.F32 R24, -RZ, R45.reuse.H1_H1 ;  /* 0x3000002dff187230 */ /* 0x100fe40000004100 */
[----:B------:R-:W-:Y:S02]  /*123a0*/  HADD2.F32 R45, -RZ, R45.H0_H0 ;  /* 0x2000002dff2d7230 */ /* 0x000fe40000004100 */
[C---:B------:R-:W-:Y:S01]  /*123b0*/  FMUL.FTZ R7, R5.reuse, R6 ;  /* 0x0000000605077220 */ /* 0x040fe20000410000 */
[----:B------:R-:W-:Y:S02]  /*123c0*/  HADD2.F32 R4, -RZ, R14.H1_H1 ;  /* 0x3000000eff047230 */ /* 0x000fe40000004100 */
[----:B------:R-:W-:Y:S01]  /*123d0*/  FMUL.FTZ R40, R5, R24 ;  /* 0x0000001805287220 */ /* 0x000fe20000410000 */
[----:B------:R-:W-:-:S02]  /*123e0*/  HADD2.F32 R39, -RZ, R39.H0_H0 ;  /* 0x20000027ff277230 */ /* 0x000fc40000004100 */
        /* <DEDUP_REMOVED lines=16> */
.L_x_3594:
[----:B------:R-:W-:Y:S05]  /*124f0*/  BSYNC B1 ;  /* 0x0000000000017941 */ /* 0x000fea0003800000 */
.L_x_3593:
[----:B------:R-:W-:Y:S01]  /*12500*/  BSSY B1, `(.L_x_3595) ;  /* 0x000007d000017945 */ /* 0x000fe20003800000 */
[----:B------:R-:W-:-:S03]  /*12510*/  @P0 IADD3 R0, R3, -0x20, RZ ;  /* 0xffffffe003000810 */ /* 0x000fc60007ffe0ff */
[----:B------:R-:W-:Y:S05]  /*12520*/  @P1 BRA `(.L_x_3596) ;  /* 0x0000000400e81947 */ /* 0x000fea0003800000 */
[----:B0-----:R-:W0:Y:S01]  /*12530*/  LDS.128 R4, [R0+0x1e200] ;  /* 0x01e2000000047984 */ /* 0x001e220000000c00 */
[----:B-----5:R-:W-:Y:S02]  /*12540*/  SHF.R.U32.HI R24, RZ, 0x8, R35 ;  /* 0x00000008ff187819 */ /* 0x020fe40000011623 */
[----:B------:R-:W-:Y:S02]  /*12550*/  SHF.R.U32.HI R40, RZ, 0x8, R37 ;  /* 0x00000008ff287819 */ /* 0x000fe40000011625 */
[----:B------:R-:W-:Y:S02]  /*12560*/  SHF.R.U32.HI R38, RZ, 0x8, R36 ;  /* 0x00000008ff267819 */ /* 0x000fe40000011624 */
[----:B-1----:R-:W-:Y:S02]  /*12570*/  LOP3.LUT R25, R35, 0xff, RZ, 0xc0, !PT ;  /* 0x000000ff23197812 */ /* 0x002fe400078ec0ff */
[----:B------:R-:W-:Y:S02]  /*12580*/  LOP3.LUT R41, R37, 0xff, RZ, 0xc0, !PT ;  /* 0x000000ff25297812 */ /* 0x000fe400078ec0ff */
[----:B------:R-:W-:-:S02]  /*12590*/  LOP3.LUT R24, R24, 0xff, RZ, 0xc0, !PT ;  /* 0x000000ff18187812 */ /* 0x000fc400078ec0ff */
[----:B------:R-:W-:Y:S02]  /*125a0*/  LOP3.LUT R40, R40, 0xff, RZ, 0xc0, !PT ;  /* 0x000000ff28287812 */ /* 0x000fe400078ec0ff */
[----:B--2---:R-:W-:Y:S02]  /*125b0*/  SHF.R.U32.HI R14, RZ, 0x8, R34 ;  /* 0x00000008ff0e7819 */ /* 0x004fe40000011622 */
[----:B------:R-:W-:Y:S02]  /*125c0*/  LOP3.LUT R39, R36, 0xff, RZ, 0xc0, !PT ;  /* 0x000000ff24277812 */ /* 0x000fe400078ec0ff */
[----:B------:R-:W-:Y:S02]  /*125d0*/  LOP3.LUT R38, R38, 0xff, RZ, 0xc0, !PT ;  /* 0x000000ff26267812 */ /* 0x000fe400078ec0ff */
[----:B------:R-:W-:Y:S02]  /*125e0*/  PRMT R25, R24, 0x7604, R25 ;  /* 0x0000760418197816 */ /* 0x000fe40000000019 */
[----:B------:R-:W-:-:S02]  /*125f0*/  PRMT R41, R40, 0x7604, R41 ;  /* 0x0000760428297816 */ /* 0x000fc40000000029 */
[----:B------:R-:W-:Y:S02]  /*12600*/  SHF.R.U32.HI R24, RZ, 0x10, R35 ;  /* 0x00000010ff187819 */ /* 0x000fe40000011623 */
[----:B------:R-:W-:Y:S02]  /*12610*/  SHF.R.U32.HI R40, RZ, 0x10, R37 ;  /* 0x00000010ff287819 */ /* 0x000fe40000011625 */
[----:B------:R-:W-:Y:S02]  /*12620*/  LOP3.LUT R15, R34, 0xff, RZ, 0xc0, !PT ;  /* 0x000000ff220f7812 */ /* 0x000fe400078ec0ff */
[----:B------:R-:W-:Y:S02]  /*12630*/  LOP3.LUT R14, R14, 0xff, RZ, 0xc0, !PT ;  /* 0x000000ff0e0e7812 */ /* 0x000fe400078ec0ff */
[----:B------:R-:W-:Y:S02]  /*12640*/  PRMT R39, R38, 0x7604, R39 ;  /* 0x0000760426277816 */ /* 0x000fe40000000027 */
        /* <DEDUP_REMOVED lines=8> */
[----:B------:R-:W-:Y:S02]  /*126d0*/  LOP3.LUT R14, R14, 0xff, RZ, 0xc0, !PT ;  /* 0x000000ff0e0e7812 */ /* 0x000fe400078ec0ff */
[----:B------:R-:W-:Y:S02]  /*126e0*/  PRMT R39, R38, 0x7054, R39 ;  /* 0x0000705426277816 */ /* 0x000fe40000000027 */
[----:B------:R-:W-:Y:S02]  /*126f0*/  LOP3.LUT R41, R41, 0xff000000, R37, 0xf8, !PT ;  /* 0xff00000029297812 */ /* 0x000fe400078ef825 */
[----:B------:R-:W-:Y:S02]  /*12700*/  LOP3.LUT R35, R25, 0xff000000, R35, 0xf8, !PT ;  /* 0xff00000019237812 */ /* 0x000fe400078ef823 */
[----:B------:R-:W-:-:S02]  /*12710*/  PRMT R15, R14, 0x7054, R15 ;  /* 0x000070540e0f7816 */ /* 0x000fc4000000000f */
[-C--:B0-----:R-:W-:Y:S02]  /*12720*/  F2FP.F16.E4M3.UNPACK_B R14, R6.reuse.H1 ;  /* 0x00000006ff0e723e */ /* 0x081fe400030006ff */
[----:B------:R-:W-:Y:S02]  /*12730*/  LOP3.LUT R39, R39, 0xff000000, R36, 0xf8, !PT ;  /* 0xff00000027277812 */ /* 0x000fe400078ef824 */
[----:B------:R-:W-:Y:S01]  /*12740*/  F2FP.F16.E4M3.UNPACK_B R40, R41 ;  /* 0x00000029ff28723e */ /* 0x000fe200020006ff */
[--C-:B------:R-:W-:Y:S01]  /*12750*/  HADD2.F32 R25, -RZ, R14.reuse.H0_H0 ;  /* 0x2000000eff197230 */ /* 0x100fe20000004100 */
[----:B------:R-:W-:Y:S01]  /*12760*/  F2FP.F16.E4M3.UNPACK_B R36, R35 ;  /* 0x00000023ff24723e */ /* 0x000fe200020006ff */
[----:B------:R-:W-:Y:S01]  /*12770*/  HADD2.F32 R14, -RZ, R14.H1_H1 ;  /* 0x3000000eff0e7230 */ /* 0x000fe20000004100 */
[----:B------:R-:W-:Y:S01]  /*12780*/  F2FP.F16.E4M3.UNPACK_B R24, R6 ;  /* 0x00000006ff18723e */ /* 0x000fe200020006ff */
[----:B------:R-:W-:Y:S01]  /*12790*/  HADD2.F32 R42, -RZ, R40.H1_H1 ;  /* 0x30000028ff2a7230 */ /* 0x000fe20000004100 */
[----:B------:R-:W-:Y:S01]  /*127a0*/  LOP3.LUT R38, R15, 0xff000000, R34, 0xf8, !PT ;  /* 0xff0000000f267812 */ /* 0x000fe200078ef822 */
[----:B------:R-:W-:Y:S01]  /*127b0*/  HADD2.F32 R37, -RZ, R36.H1_H1 ;  /* 0x30000024ff257230 */ /* 0x000fe20000004100 */
[----:B------:R-:W-:Y:S01]  /*127c0*/  F2FP.F16.E4M3.UNPACK_B R15, R5.H1 ;  /* 0x00000005ff0f723e */ /* 0x000fe200030006ff */
[----:B------:R-:W-:-:S02]  /*127d0*/  HADD2.F32 R40, -RZ, R40.H0_H0 ;  /* 0x20000028ff287230 */ /* 0x000fc40000004100 */
[CC--:B------:R-:W-:Y:S01]  /*127e0*/  FMUL.FTZ R46, R14.reuse, R42.reuse ;  /* 0x0000002a0e2e7220 */ /* 0x0c0fe20000410000 */
[----:B------:R-:W-:Y:S02]  /*127f0*/  HADD2.F32 R36, -RZ, R36.H0_H0 ;  /* 0x20000024ff247230 */ /* 0x000fe40000004100 */
[----:B------:R-:W-:Y:S01]  /*12800*/  FMUL.FTZ R43, R14, R37 ;  /* 0x000000250e2b7220 */ /* 0x000fe20000410000 */
[----:B------:R-:W-:Y:S01]  /*12810*/  F2FP.F16.E4M3.UNPACK_B R14, R5 ;  /* 0x00000005ff0e723e */ /* 0x000fe200020006ff */
[--C-:B------:R-:W-:Y:S02]  /*12820*/  HADD2.F32 R5, -RZ, R24.reuse.H1_H1 ;  /* 0x30000018ff057230 */ /* 0x100fe40000004100 */
[C---:B------:R-:W-:Y:S01]  /*12830*/  FFMA.FTZ R46, R25.reuse, R37, -R46 ;  /* 0x00000025192e7223 */ /* 0x040fe2000001082e */
[----:B------:R-:W-:Y:S01]  /*12840*/  FFMA.FTZ R45, R25, R42, R43 ;  /* 0x0000002a192d7223 */ /* 0x000fe2000001002b */
[----:B------:R-:W-:Y:S01]  /*12850*/  HADD2.F32 R24, -RZ, R24.H0_H0 ;  /* 0x20000018ff187230 */ /* 0x000fe20000004100 */
[----:B------:R-:W-:Y:S01]  /*12860*/  F2FP.F16.E4M3.UNPACK_B R34, R7 ;  /* 0x00000007ff22723e */ /* 0x000fe200020006ff */
[C---:B------:R-:W-:Y:S01]  /*12870*/  FMUL.FTZ R25, R5.reuse, R40 ;  /* 0x0000002805197220 */ /* 0x040fe20000410000 */
[----:B------:R-:W-:Y:S01]  /*12880*/  F2FP.F16.E4M3.UNPACK_B R41, R41.H1 ;  /* 0x00000029ff29723e */ /* 0x000fe200030006ff */
[-C--:B------:R-:W-:Y:S01]  /*12890*/  FMUL.FTZ R43, R5, R36.reuse ;  /* 0x00000024052b7220 */ /* 0x080fe20000410000 */
[----:B------:R-:W-:Y:S01]  /*128a0*/  F2FP.F16.E4M3.UNPACK_B R35, R35.H1 ;  /* 0x00000023ff23723e */ /* 0x000fe200030006ff */
[----:B------:R-:W-:Y:S01]  /*128b0*/  FFMA.FTZ R42, R24, R36, -R25 ;  /* 0x00000024182a7223 */ /* 0x000fe20000010819 */
[----:B------:R-:W-:Y:S01]  /*128c0*/  F2FP.F16.E4M3.UNPACK_B R7, R7.H1 ;  /* 0x00000007ff07723e */ /* 0x000fe200030006ff */
[----:B------:R-:W-:-:S02]  /*128d0*/  HADD2.F32 R5, -RZ, R34.H1_H1 ;  /* 0x30000022ff057230 */ /* 0x000fc40000004100 */
[----:B------:R-:W-:Y:S01]  /*128e0*/  FFMA.FTZ R43, R24, R40, R43 ;  /* 0x00000028182b7223 */ /* 0x000fe2000001002b */
[----:B------:R-:W-:Y:S01]  /*128f0*/  HADD2.F32 R37, -RZ, R41.H0_H0 ;  /* 0x20000029ff257230 */ /* 0x000fe20000004100 */
        /* <DEDUP_REMOVED lines=25> */
[----:B------:R-:W-:Y:S02]  /*12a90*/  HADD2.F32 R35, -RZ, R25.H0_H0 ;  /* 0x20000019ff237230 */ /* 0x000fe40000004100 */
        /* <DEDUP_REMOVED lines=35> */
.L_x_3596:
[----:B------:R-:W-:Y:S05]  /*12cd0*/  BSYNC B1 ;  /* 0x0000000000017941 */ /* 0x000fea0003800000 */
.L_x_3595:
[----:B------:R-:W-:Y:S04]  /*12ce0*/  BSSY B1, `(.L_x_3597) ;  /* 0x0000078000017945 */ /* 0x000fe80003800000 */
[----:B------:R-:W-:Y:S05]  /*12cf0*/  @P2 BRA `(.L_x_3598) ;  /* 0x0000000400d82947 */ /* 0x000fea0003800000 */
[----:B0--3--:R-:W0:Y:S01]  /*12d00*/  LDS.128 R4, [R3+0x20200] ;  /* 0x0202000003047984 */ /* 0x009e220000000c00 */
[----:B-1---5:R-:W-:Y:S02]  /*12d10*/  SHF.R.U32.HI R25, RZ, 0x8, R33 ;  /* 0x00000008ff197819 */ /* 0x022fe40000011621 */
        /* <DEDUP_REMOVED lines=14> */
[----:B--2---:R-:W-:-:S02]  /*12e00*/  LOP3.LUT R14, R32, 0xff, RZ, 0xc0, !PT ;  /* 0x000000ff200e7812 */ /* 0x004fc400078ec0ff */
[----:B------:R-:W-:Y:S02]  /*12e10*/  LOP3.LUT R15, R15, 0xff, RZ, 0xc0, !PT ;  /* 0x000000ff0f0f7812 */ /* 0x000fe400078ec0ff */
[----:B------:R-:W-:Y:S02]  /*12e20*/  LOP3.LUT R25, R24, 0xff0000, R25, 0xf8, !PT ;  /* 0x00ff000018197812 */ /* 0x000fe400078ef819 */
[----:B------:R-:W-:Y:S02]  /*12e30*/  LOP3.LUT R37, R34, 0xff0000, R37, 0xf8, !PT ;  /* 0x00ff000022257812 */ /* 0x000fe400078ef825 */
[----:B------:R-:W-:Y:S02]  /*12e40*/  PRMT R15, R15, 0x7604, R14 ;  /* 0x000076040f0f7816 */ /* 0x000fe4000000000e */
[----:B------:R-:W-:Y:S02]  /*12e50*/  LOP3.LUT R14, R30, 0xff, RZ, 0xc0, !PT ;  /* 0x000000ff1e0e7812 */ /* 0x000fe400078ec0ff */
[----:B------:R-:W-:-:S02]  /*12e60*/  LOP3.LUT R37, R37, 0xff000000, R31, 0xf8, !PT ;  /* 0xff00000025257812 */ /* 0x000fc400078ef81f */
[----:B------:R-:W-:Y:S02]  /*12e70*/  LOP3.LUT R33, R25, 0xff000000, R33, 0xf8, !PT ;  /* 0xff00000019217812 */ /* 0x000fe400078ef821 */
[----:B------:R-:W-:Y:S02]  /*12e80*/  PRMT R35, R35, 0x7604, R14 ;  /* 0x0000760423237816 */ /* 0x000fe4000000000e */
[-C--:B0-----:R-:W-:Y:S02]  /*12e90*/  F2FP.F16.E4M3.UNPACK_B R14, R6.reuse.H1 ;  /* 0x00000006ff0e723e */ /* 0x081fe400030006ff */
[----:B------:R-:W-:Y:S02]  /*12ea0*/  F2FP.F16.E4M3.UNPACK_B R36, R37 ;  /* 0x00000025ff24723e */ /* 0x000fe400020006ff */
[----:B------:R-:W-:Y:S01]  /*12eb0*/  F2FP.F16.E4M3.UNPACK_B R31, R33 ;  /* 0x00000021ff1f723e */ /* 0x000fe200020006ff */
[--C-:B------:R-:W-:Y:S01]  /*12ec0*/  HADD2.F32 R25, -RZ, R14.reuse.H0_H0 ;  /* 0x2000000eff197230 */ /* 0x100fe20000004100 */
[--C-:B------:R-:W-:Y:S01]  /*12ed0*/  LOP3.LUT R15, R15, 0xff0000, R32.reuse, 0xf8, !PT ;  /* 0x00ff00000f0f7812 */ /* 0x100fe200078ef820 */
[----:B------:R-:W-:Y:S01]  /*12ee0*/  HADD2.F32 R14, -RZ, R14.H1_H1 ;  /* 0x3000000eff0e7230 */ /* 0x000fe20000004100 */
[----:B------:R-:W-:Y:S01]  /*12ef0*/  F2FP.F16.E4M3.UNPACK_B R24, R6 ;  /* 0x00000006ff18723e */ /* 0x000fe200020006ff */
[--C-:B------:R-:W-:Y:S01]  /*12f00*/  HADD2.F32 R38, -RZ, R36.reuse.H1_H1 ;  /* 0x30000024ff267230 */ /* 0x100fe20000004100 */
[----:B------:R-:W-:Y:S01]  /*12f10*/  LOP3.LUT R32, R15, 0xff000000, R32, 0xf8, !PT ;  /* 0xff0000000f207812 */ /* 0x000fe200078ef820 */
[----:B------:R-:W-:Y:S01]  /*12f20*/  HADD2.F32 R34, -RZ, R31.H1_H1 ;  /* 0x3000001fff227230 */ /* 0x000fe20000004100 */
[----:B------:R-:W-:Y:S01]  /*12f30*/  F2FP.F16.E4M3.UNPACK_B R15, R5.H1 ;  /* 0x00000005ff0f723e */ /* 0x000fe200030006ff */
[----:B------:R-:W-:-:S02]  /*12f40*/  HADD2.F32 R36, -RZ, R36.H0_H0 ;  /* 0x20000024ff247230 */ /* 0x000fc40000004100 */
[C---:B------:R-:W-:Y:S01]  /*12f50*/  FMUL.FTZ R40, R14.reuse, R38 ;  /* 0x000000260e287220 */ /* 0x040fe20000410000 */
[--C-:B------:R-:W-:Y:S01]  /*12f60*/  LOP3.LUT R35, R35, 0xff0000, R30.reuse, 0xf8, !PT ;  /* 0x00ff000023237812 */ /* 0x100fe200078ef81e */
[-C--:B------:R-:W-:Y:S01]  /*12f70*/  FMUL.FTZ R39, R14, R34.reuse ;  /* 0x000000220e277220 */ /* 0x080fe20000410000 */
[----:B------:R-:W-:Y:S01]  /*12f80*/  F2FP.F16.E4M3.UNPACK_B R14, R5 ;  /* 0x00000005ff0e723e */ /* 0x000fe200020006ff */
[--C-:B------:R-:W-:Y:S01]  /*12f90*/  HADD2.F32 R5, -RZ, R24.reuse.H1_H1 ;  /* 0x30000018ff057230 */ /* 0x100fe20000004100 */
[----:B------:R-:W-:Y:S01]  /*12fa0*/  LOP3.LUT R35, R35, 0xff000000, R30, 0xf8, !PT ;  /* 0xff00000023237812 */ /* 0x000fe200078ef81e */
[C---:B------:R-:W-:Y:S01]  /*12fb0*/  FFMA.FTZ R40, R25.reuse, R34, -R40 ;  /* 0x0000002219287223 */ /* 0x040fe20000010828 */
[----:B------:R-:W-:Y:S01]  /*12fc0*/  FFMA.FTZ R41, R25, R38, R39 ;  /* 0x0000002619297223 */ /* 0x000fe20000010027 */
[----:B------:R-:W-:Y:S01]  /*12fd0*/  HADD2.F32 R31, -RZ, R31.H0_H0 ;  /* 0x2000001fff1f7230 */ /* 0x000fe20000004100 */
[----:B------:R-:W-:Y:S01]  /*12fe0*/  F2FP.F16.E4M3.UNPACK_B R30, R7 ;  /* 0x00000007ff1e723e */ /* 0x000fe200020006ff */
        /* <DEDUP_REMOVED lines=50> */
[----:B------:R-:W-:Y:S01]  /*13310*/  FMUL.FTZ R31, R5, R6 ;  /* 0x00000006051f7220 */ /* 0x000fe20000410000 */
[----:B------:R-:W-:Y:S02]  /*13320*/  HADD2.F32 R4, -RZ, R14.H1_H1 ;  /* 0x3000000eff047230 */ /* 0x000fe40000004100 */
[----:B------:R-:W-:-:S02]  /*13330*/  HADD2.F32 R7, -RZ, R32.H0_H0 ;  /* 0x20000020ff077230 */ /* 0x000fc40000004100 */
        /* <DEDUP_REMOVED lines=18> */
.L_x_3598:
[----:B------:R-:W-:Y:S05]  /*13460*/  BSYNC B1 ;  /* 0x0000000000017941 */ /* 0x000fea0003800000 */
.L_x_3597:
[----:B------:R-:W-:Y:S04]  /*13470*/  BSSY B1, `(.L_x_3599) ;  /* 0x000007c000017945 */ /* 0x000fe80003800000 */
[----:B------:R-:W-:Y:S05]  /*13480*/  @P3 BRA `(.L_x_3600) ;  /* 0x0000000400e83947 */ /* 0x000fea0003800000 */
[----:B0--34-:R-:W0:Y:S01]  /*13490*/  LDS.128 R4, [R0+0x20200] ;  /* 0x0202000000047984 */ /* 0x019e220000000c00 */
[----:B-----5:R-:W-:Y:S02]  /*134a0*/  SHF.R.U32.HI R24, RZ, 0x8, R29 ;  /* 0x00000008ff187819 */ /* 0x020fe4000001161d */
[----:B------:R-:W-:Y:S02]  /*134b0*/  SHF.R.U32.HI R32, RZ, 0x8, R27 ;  /* 0x00000008ff207819 */ /* 0x000fe4000001161b */
[----:B-1----:R-:W-:Y:S02]  /*134c0*/  LOP3.LUT R25, R29, 0xff, RZ, 0xc0, !PT ;  /* 0x000000ff1d197812 */ /* 0x002fe400078ec0ff */
[----:B------:R-:W-:Y:S02]  /*134d0*/  LOP3.LUT R33, R27, 0xff, RZ, 0xc0, !PT ;  /* 0x000000ff1b217812 */ /* 0x000fe400078ec0ff */
[----:B------:R-:W-:Y:S02]  /*134e0*/  LOP3.LUT R24, R24, 0xff, RZ, 0xc0, !PT ;  /* 0x000000ff18187812 */ /* 0x000fe400078ec0ff */
[----:B------:R-:W-:-:S02]  /*134f0*/  LOP3.LUT R32, R32, 0xff, RZ, 0xc0, !PT ;  /* 0x000000ff20207812 */ /* 0x000fc400078ec0ff */
[----:B--2---:R-:W-:Y:S02]  /*13500*/  SHF.R.U32.HI R14, RZ, 0x8, R28 ;  /* 0x00000008ff0e7819 */ /* 0x004fe4000001161c */
[----:B------:R-:W-:Y:S02]  /*13510*/  PRMT R25, R24, 0x7604, R25 ;  /* 0x0000760418197816 */ /* 0x000fe40000000019 */
[----:B------:R-:W-:Y:S02]  /*13520*/  PRMT R33, R32, 0x7604, R33 ;  /* 0x0000760420217816 */ /* 0x000fe40000000021 */
[----:B------:R-:W-:Y:S02]  /*13530*/  SHF.R.U32.HI R24, RZ, 0x10, R29 ;  /* 0x00000010ff187819 */ /* 0x000fe4000001161d */
[----:B------:R-:W-:Y:S02]  /*13540*/  SHF.R.U32.HI R32, RZ, 0x10, R27 ;  /* 0x00000010ff207819 */ /* 0x000fe4000001161b */
[----:B------:R-:W-:-:S02]  /*13550*/  LOP3.LUT R15, R28, 0xff, RZ, 0xc0, !PT ;  /* 0x000000ff1c0f7812 */ /* 0x000fc400078ec0ff */
[----:B------:R-:W-:Y:S02]  /*13560*/  LOP3.LUT R14, R14, 0xff, RZ, 0xc0, !PT ;  /* 0x000000ff0e0e7812 */ /* 0x000fe400078ec0ff */
        /* <DEDUP_REMOVED lines=8> */
[----:B------:R-:W-:Y:S02]  /*135f0*/  PRMT R33, R32, 0x7054, R33 ;  /* 0x0000705420217816 */ /* 0x000fe40000000021 */
[----:B------:R-:W-:Y:S02]  /*13600*/  LOP3.LUT R14, R14, 0xff, RZ, 0xc0, !PT ;  /* 0x000000ff0e0e7812 */ /* 0x000fe400078ec0ff */
[----:B------:R-:W-:-:S02]  /*13610*/  PRMT R31, R30, 0x7604, R31 ;  /* 0x000076041e1f7816 */ /* 0x000fc4000000001f */
[----:B------:R-:W-:Y:S02]  /*13620*/  SHF.R.U32.HI R30, RZ, 0x10, R26 ;  /* 0x00000010ff1e7819 */ /* 0x000fe4000001161a */
[----:B------:R-:W-:Y:S02]  /*13630*/  LOP3.LUT R33, R33, 0xff000000, R27, 0xf8, !PT ;  /* 0xff00000021217812 */ /* 0x000fe400078ef81b */
[----:B------:R-:W-:Y:S02]  /*13640*/  LOP3.LUT R29, R25, 0xff000000, R29, 0xf8, !PT ;  /* 0xff000000191d7812 */ /* 0x000fe400078ef81d */
[----:B------:R-:W-:Y:S02]  /*13650*/  PRMT R15, R14, 0x7054, R15 ;  /* 0x000070540e0f7816 */ /* 0x000fe4000000000f */
[----:B0-----:R-:W-:Y:S02]  /*13660*/  F2FP.F16.E4M3.UNPACK_B R14, R6.H1 ;  /* 0x00000006ff0e723e */ /* 0x001fe400030006ff */
[----:B------:R-:W-:-:S02]  /*13670*/  LOP3.LUT R30, R30, 0xff, RZ, 0xc0, !PT ;  /* 0x000000ff1e1e7812 */ /* 0x000fc400078ec0ff */
[----:B------:R-:W-:Y:S01]  /*13680*/  F2FP.F16.E4M3.UNPACK_B R32, R33 ;  /* 0x00000021ff20723e */ /* 0x000fe200020006ff */
[--C-:B------:R-:W-:Y:S01]  /*13690*/  HADD2.F32 R25, -RZ, R14.reuse.H0_H0 ;  /* 0x2000000eff197230 */ /* 0x100fe20000004100 */
[----:B------:R-:W-:Y:S01]  /*136a0*/  F2FP.F16.E4M3.UNPACK_B R27, R29 ;  /* 0x0000001dff1b723e */ /* 0x000fe200020006ff */
[----:B------:R-:W-:Y:S01]  /*136b0*/  HADD2.F32 R14, -RZ, R14.H1_H1 ;  /* 0x3000000eff0e7230 */ /* 0x000fe20000004100 */
[----:B------:R-:W-:Y:S01]  /*136c0*/  PRMT R31, R30, 0x7054, R31 ;  /* 0x000070541e1f7816 */ /* 0x000fe2000000001f */
[--C-:B------:R-:W-:Y:S01]  /*136d0*/  HADD2.F32 R34, -RZ, R32.reuse.H1_H1 ;  /* 0x30000020ff227230 */ /* 0x100fe20000004100 */
[----:B------:R-:W-:Y:S01]  /*136e0*/  F2FP.F16.E4M3.UNPACK_B R24, R6 ;  /* 0x00000006ff18723e */ /* 0x000fe200020006ff */
[--C-:B------:R-:W-:Y:S01]  /*136f0*/  HADD2.F32 R30, -RZ, R27.reuse.H1_H1 ;  /* 0x3000001bff1e7230 */ /* 0x100fe20000004100 */
[----:B------:R-:W-:Y:S01]  /*13700*/  LOP3.LUT R28, R15, 0xff000000, R28, 0xf8, !PT ;  /* 0xff0000000f1c7812 */ /* 0x000fe200078ef81c */
[----:B------:R-:W-:Y:S02]  /*13710*/  HADD2.F32 R32, -RZ, R32.H0_H0 ;  /* 0x20000020ff207230 */ /* 0x000fe40000004100 */
[C---:B------:R-:W-:Y:S01]  /*13720*/  FMUL.FTZ R36, R14.reuse, R34 ;  /* 0x000000220e247220 */ /* 0x040fe20000410000 */
[-C--:B------:R-:W-:Y:S01]  /*13730*/  F2FP.F16.E4M3.UNPACK_B R15, R5.reuse.H1 ;  /* 0x00000005ff0f723e */ /* 0x080fe200030006ff */
        /* <DEDUP_REMOVED lines=79> */
.L_x_3600:
[----:B------:R-:W-:Y:S05]  /*13c30*/  BSYNC B1 ;  /* 0x0000000000017941 */ /* 0x000fea0003800000 */
.L_x_3599:
[----:B------:R-:W-:Y:S04]  /*13c40*/  BSSY B1, `(.L_x_3601) ;  /* 0x0000078000017945 */ /* 0x000fe80003800000 */
[----:B------:R-:W-:Y:S05]  /*13c50*/  @P4 BRA `(.L_x_3602) ;  /* 0x0000000400d84947 */ /* 0x000fea0003800000 */
[----:B0--34-:R-:W0:Y:S01]  /*13c60*/  LDS.128 R4, [R3+0x22200] ;  /* 0x0222000003047984 */ /* 0x019e220000000c00 */
        /* <DEDUP_REMOVED lines=24> */
[----:B0-----:R-:W-:Y:S02]  /*13df0*/  F2FP.F16.E4M3.UNPACK_B R14, R6.H1 ;  /* 0x00000006ff0e723e */ /* 0x001fe400030006ff */
[----:B------:R-:W-:Y:S02]  /*13e00*/  LOP3.LUT R27, R27, 0xff0000, R12, 0xf8, !PT ;  /* 0x00ff00001b1b7812 */ /* 0x000fe400078ef80c */
[----:B------:R-:W-:Y:S02]  /*13e10*/  F2FP.F16.E4M3.UNPACK_B R28, R29 ;  /* 0x0000001dff1c723e */ /* 0x000fe400020006ff */
[----:B------:R-:W-:-:S02]  /*13e20*/  F2FP.F16.E4M3.UNPACK_B R21, R25 ;  /* 0x00000019ff15723e */ /* 0x000fc400020006ff */
[----:B------:R-:W-:Y:S01]  /*13e30*/  LOP3.LUT R15, R15, 0xff0000, R20, 0xf8, !PT ;  /* 0x00ff00000f0f7812 */ /* 0x000fe200078ef814 */
[----:B------:R-:W-:Y:S01]  /*13e40*/  HADD2.F32 R30, -RZ, R28.H1_H1 ;  /* 0x3000001cff1e7230 */ /* 0x000fe20000004100 */
[----:B------:R-:W-:Y:S01]  /*13e50*/  LOP3.LUT R27, R27, 0xff000000, R12, 0xf8, !PT ;  /* 0xff0000001b1b7812 */ /* 0x000fe200078ef80c */
[--C-:B------:R-:W-:Y:S01]  /*13e60*/  HADD2.F32 R12, -RZ, R14.reuse.H1_H1 ;  /* 0x3000000eff0c7230 */ /* 0x100fe20000004100 */
[----:B------:R-:W-:Y:S01]  /*13e70*/  LOP3.LUT R24, R15, 0xff000000, R20, 0xf8, !PT ;  /* 0xff0000000f187812 */ /* 0x000fe200078ef814 */
[----:B------:R-:W-:Y:S01]  /*13e80*/  HADD2.F32 R26, -RZ, R21.H1_H1 ;  /* 0x30000015ff1a7230 */ /* 0x000fe20000004100 */
[-C--:B------:R-:W-:Y:S01]  /*13e90*/  F2FP.F16.E4M3.UNPACK_B R13, R5.reuse.H1 ;  /* 0x00000005ff0d723e */ /* 0x080fe200030006ff */
[----:B------:R-:W-:Y:S01]  /*13ea0*/  HADD2.F32 R15, -RZ, R14.H0_H0 ;  /* 0x2000000eff0f7230 */ /* 0x000fe20000004100 */
[----:B------:R-:W-:Y:S01]  /*13eb0*/  F2FP.F16.E4M3.UNPACK_B R14, R6 ;  /* 0x00000006ff0e723e */ /* 0x000fe200020006ff */
[C---:B------:R-:W-:Y:S01]  /*13ec0*/  FMUL.FTZ R32, R12.reuse, R30 ;  /* 0x0000001e0c207220 */ /* 0x040fe20000410000 */
[----:B------:R-:W-:Y:S01]  /*13ed0*/  FMUL.FTZ R31, R12, R26 ;  /* 0x0000001a0c1f7220 */ /* 0x000fe20000410000 */
[----:B------:R-:W-:Y:S01]  /*13ee0*/  F2FP.F16.E4M3.UNPACK_B R12, R5 ;  /* 0x00000005ff0c723e */ /* 0x000fe200020006ff */
[----:B------:R-:W-:-:S02]  /*13ef0*/  HADD2.F32 R28, -RZ, R28.H0_H0 ;  /* 0x2000001cff1c7230 */ /* 0x000fc40000004100 */
[C---:B------:R-:W-:Y:S01]  /*13f00*/  FFMA.FTZ R32, R15.reuse, R26, -R32 ;  /* 0x0000001a0f207223 */ /* 0x040fe20000010820 */
[--C-:B------:R-:W-:Y:S02]  /*13f10*/  HADD2.F32 R5, -RZ, R14.reuse.H1_H1 ;  /* 0x3000000eff057230 */ /* 0x100fe40000004100 */
        /* <DEDUP_REMOVED lines=74> */
.L_x_3602:
[----:B------:R-:W-:Y:S05]  /*143c0*/  BSYNC B1 ;  /* 0x0000000000017941 */ /* 0x000fea0003800000 */
.L_x_3601:
[----:B------:R-:W-:Y:S05]  /*143d0*/  @P5 BRA `(.L_x_3592) ;  /* 0x0000003c00585947 */ /* 0x000fea0003800000 */
[----:B0--34-:R-:W0:Y:S01]  /*143e0*/  LDS.128 R4, [R0+0x22200] ;  /* 0x0222000000047984 */ /* 0x019e220000000c00 */
[----:B-----5:R-:W-:Y:S02]  /*143f0*/  SHF.R.U32.HI R13, RZ, 0x8, R9 ;  /* 0x00000008ff0d7819 */ /* 0x020fe40000011609 */
[----:B------:R-:W-:Y:S02]  /*14400*/  SHF.R.U32.HI R24, RZ, 0x8, R11 ;  /* 0x00000008ff187819 */ /* 0x000fe4000001160b */
[----:B------:R-:W-:Y:S02]  /*14410*/  SHF.R.U32.HI R15, RZ, 0x8, R10 ;  /* 0x00000008ff0f7819 */ /* 0x000fe4000001160a */
[----:B--2---:R-:W-:Y:S02]  /*14420*/  LOP3.LUT R14, R9, 0xff, RZ, 0xc0, !PT ;  /* 0x000000ff090e7812 */ /* 0x004fe400078ec0ff */
[----:B-1----:R-:W-:Y:S02]  /*14430*/  LOP3.LUT R25, R11, 0xff, RZ, 0xc0, !PT ;  /* 0x000000ff0b197812 */ /* 0x002fe400078ec0ff */
        /* <DEDUP_REMOVED lines=115> */
[----:B------:R0:W-:Y:S01]  /*14b70*/  STS.128 [R0+0x22200], R4 ;  /* 0x0222000400007388 */ /* 0x0001e20000000c00 */
[----:B------:R-:W-:Y:S05]  /*14b80*/  BRA `(.L_x_3592) ;  /* 0x00000034006c7947 */ /* 0x000fea0003800000 */
.L_x_3586:
[----:B------:R-:W-:-:S03]  /*14b90*/  UMOV UR4, 0xffffffff ;  /* 0xffffffff00047882 */ /* 0x000fc60000000000 */
[----:B------:R-:W-:Y:S05]  /*14ba0*/  BRA.DIV UR4, `(.L_x_3603) ;  /* 0x000001aa04087947 */ /* 0x000fea000b800000 */
[----:B------:R0:W1:Y:S04]  /*14bb0*/  SHFL.IDX PT, R3, R24, RZ, 0x1e1f ;  /* 0x001e1fff18037589 */ /* 0x00006800000e0000 */
[----:B------:R0:W2:Y:S04]  /*14bc0*/  SHFL.IDX PT, R147, R146, RZ, 0x1e1f ;  /* 0x001e1fff92937589 */ /* 0x0000a800000e0000 */
[----:B------:R0:W3:Y:S04]  /*14bd0*/  SHFL.IDX PT, R0, R26, RZ, 0x1e1f ;  /* 0x001e1fff1a007589 */ /* 0x0000e800000e0000 */
[----:B------:R0:W4:Y:S02]  /*14be0*/  SHFL.IDX PT, R20, R27, RZ, 0x1e1f ;  /* 0x001e1fff1b147589 */ /* 0x00012400000e0000 */
.L_x_3826:
        /* <DEDUP_REMOVED lines=14> */
[----:B0-----:R-:W-:Y:S02]  /*14cd0*/  CS2R R24, SRZ ;  /* 0x0000000000187805 */ /* 0x001fe4000001ff00 */
[----:B------:R-:W-:Y:S01]  /*14ce0*/  CS2R R26, SRZ ;  /* 0x00000000001a7805 */ /* 0x000fe2000001ff00 */
[----:B------:R-:W-:Y:S06]  /*14cf0*/  @P0 BRA `(.L_x_3605) ;  /* 0x0000000000c40947 */ /* 0x000fec0003800000 */
[----:B------:R-:W-:Y:S01]  /*14d00*/  VIADD R5, R18, 0x20 ;  /* 0x0000002012057836 */ /* 0x000fe20000000000 */
[----:B------:R-:W-:Y:S01]  /*14d10*/  ULDC UR4, c[0x0][0x3f4] ;  /* 0x0000fd0000047ab9 */ /* 0x000fe20000000800 */
[----:B------:R-:W-:Y:S01]  /*14d20*/  IMAD.IADD R6, R22, 0x1, R223 ;  /* 0x0000000116067824 */ /* 0x000fe200078e02df */
[----:B------:R-:W-:Y:S01]  /*14d30*/  ISETP.GE.AND P2, PT, R18, UR4, PT ;  /* 0x0000000412007c0c */ /* 0x000fe2000bf46270 */
[----:B------:R-:W-:Y:S01]  /*14d40*/  IMAD.IADD R4, R22, 0x1, R222 ;  /* 0x0000000116047824 */ /* 0x000fe200078e02de */
[----:B------:R-:W-:Y:S02]  /*14d50*/  IADD3 R8, R18, 0x40, RZ ;  /* 0x0000004012087810 */ /* 0x000fe40007ffe0ff */
[----:B------:R-:W-:Y:S02]  /*14d60*/  CS2R R32, SRZ ;  /* 0x0000000000207805 */ /* 0x000fe4000001ff00 */
[----:B------:R-:W-:Y:S02]  /*14d70*/  ISETP.GE.AND P1, PT, R5, UR4, PT ;  /* 0x0000000405007c0c */ /* 0x000fe4000bf26270 */
[----:B------:R-:W-:-:S02]  /*14d80*/  CS2R R34, SRZ ;  /* 0x0000000000227805 */ /* 0x000fc4000001ff00 */
[----:B------:R-:W-:Y:S02]  /*14d90*/  SHF.R.S32.HI R7, RZ, 0x1f, R6 ;  /* 0x0000001fff077819 */ /* 0x000fe40000011406 */
[----:B------:R-:W-:Y:S02]  /*14da0*/  CS2R R28, SRZ ;  /* 0x00000000001c7805 */ /* 0x000fe4000001ff00 */
[----:B------:R-:W-:Y:S02]  /*14db0*/  ISETP.GE.AND P0, PT, R8, UR4, PT ;  /* 0x0000000408007c0c */ /* 0x000fe4000bf06270 */
[----:B------:R-:W-:Y:S02]  /*14dc0*/  CS2R R30, SRZ ;  /* 0x00000000001e7805 */ /* 0x000fe4000001ff00 */
[----:B------:R-:W-:Y:S02]  /*14dd0*/  SHF.R.S32.HI R5, RZ, 0x1f, R4 ;  /* 0x0000001fff057819 */ /* 0x000fe40000011404 */
[----:B------:R-:W-:-:S02]  /*14de0*/  CS2R R12, SRZ ;  /* 0x00000000000c7805 */ /* 0x000fc4000001ff00 */
[----:B------:R-:W-:Y:S02]  /*14df0*/  LEA.HI R7, R7, R6, RZ, 0x4 ;  /* 0x0000000607077211 */ /* 0x000fe400078f20ff */
[----:B------:R-:W-:Y:S02]  /*14e00*/  CS2R R14, SRZ ;  /* 0x00000000000e7805 */ /* 0x000fe4000001ff00 */
[----:B------:R-:W-:Y:S02]  /*14e10*/  LEA.HI R4, R5, R4, RZ, 0x4 ;  /* 0x0000000405047211 */ /* 0x000fe400078f20ff */
[----:B------:R-:W-:Y:S02]  /*14e20*/  SHF.R.S32.HI R7, RZ, 0x4, R7 ;  /* 0x00000004ff077819 */ /* 0x000fe40000011407 */
[----:B------:R-:W-:Y:S02]  /*14e30*/  @!P2 SHF.R.S32.HI R5, RZ, 0x1f, R18 ;  /* 0x0000001fff05a819 */ /* 0x000fe40000011412 */
[C---:B-1----:R-:W-:Y:S01]  /*14e40*/  @!P2 IADD3 R36, P3, R18.reuse, R3, RZ ;  /* 0x000000031224a210 */ /* 0x042fe20007f7e0ff */
[----:B------:R-:W-:Y:S01]  /*14e50*/  @!P1 IMAD.SHL.U32 R46, R7, 0x10, RZ ;  /* 0x00000010072e9824 */ /* 0x000fe200078e00ff */
[----:B--2---:R-:W-:-:S02]  /*14e60*/  @!P2 IADD3 R40, P4, R18, R147, RZ ;  /* 0x000000931228a210 */ /* 0x004fc40007f9e0ff */
[----:B------:R-:W-:Y:S01]  /*14e70*/  SHF.R.S32.HI R4, RZ, 0x4, R4 ;  /* 0x00000004ff047819 */ /* 0x000fe20000011404 */
[--C-:B---3--:R-:W-:Y:S01]  /*14e80*/  @!P2 IMAD.X R37, R0, 0x1, R5.reuse, P3 ;  /* 0x000000010025a824 */ /* 0x108fe200018e0605 */
[-C--:B------:R-:W-:Y:S01]  /*14e90*/  @!P1 IADD3 R42, P5, R3, R46.reuse, RZ ;  /* 0x0000002e032a9210 */ /* 0x080fe20007fbe0ff */
[----:B----4-:R-:W-:Y:S01]  /*14ea0*/  @!P2 IMAD.X R41, R20, 0x1, R5, P4 ;  /* 0x000000011429a824 */ /* 0x010fe200020e0605 */
[----:B------:R-:W-:Y:S01]  /*14eb0*/  @!P1 SHF.R.S32.HI R5, RZ, 0x1f, R46 ;  /* 0x0000001fff059819 */ /* 0x000fe2000001142e */
[----:B------:R-:W-:Y:S01]  /*14ec0*/  @!P0 IMAD.SHL.U32 R50, R4, 0x10, RZ ;  /* 0x0000001004328824 */ /* 0x000fe200078e00ff */
[----:B------:R-:W-:Y:S02]  /*14ed0*/  @!P1 IADD3 R46, P4, R147, R46, RZ ;  /* 0x0000002e932e9210 */ /* 0x000fe40007f9e0ff */
[----:B------:R-:W-:Y:S02]  /*14ee0*/  CS2R R6, SRZ ;  /* 0x0000000000067805 */ /* 0x000fe4000001ff00 */
[----:B------:R-:W-:Y:S01]  /*14ef0*/  CS2R R24, SRZ ;  /* 0x0000000000187805 */ /* 0x000fe2000001ff00 */
[----:B------:R-:W-:Y:S01]  /*14f00*/  @!P1 IMAD.X R43, R0, 0x1, R5, P5 ;  /* 0x00000001002b9824 */ /* 0x000fe200028e0605 */
[----:B------:R-:W-:-:S02]  /*14f10*/  @!P0 IADD3 R48, P3, R3, R50, RZ ;  /* 0x0000003203308210 */ /* 0x000fc40007f7e0ff */
[----:B------:R-:W-:Y:S02]  /*14f20*/  CS2R R26, SRZ ;  /* 0x00000000001a7805 */ /* 0x000fe4000001ff00 */
[----:B------:R-:W-:Y:S02]  /*14f30*/  @!P0 SHF.R.S32.HI R3, RZ, 0x1f, R50 ;  /* 0x0000001fff038819 */ /* 0x000fe40000011432 */
[----:B------:R-:W-:Y:S02]  /*14f40*/  CS2R R8, SRZ ;  /* 0x0000000000087805 */ /* 0x000fe4000001ff00 */
[----:B------:R-:W-:Y:S02]  /*14f50*/  @!P0 IADD3 R50, P5, R147, R50, RZ ;  /* 0x0000003293328210 */ /* 0x000fe40007fbe0ff */
[----:B------:R-:W-:Y:S02]  /*14f60*/  CS2R R10, SRZ ;  /* 0x00000000000a7805 */ /* 0x000fe4000001ff00 */
[----:B------:R-:W-:-:S02]  /*14f70*/  @!P1 IADD3.X R47, R20, R5, RZ, P4, !PT ;  /* 0x00000005142f9210 */ /* 0x000fc400027fe4ff */
[----:B------:R-:W-:Y:S01]  /*14f80*/  CS2R R4, SRZ ;  /* 0x0000000000047805 */ /* 0x000fe2000001ff00 */
[--C-:B------:R-:W-:Y:S01]  /*14f90*/  @!P0 IMAD.X R49, R0, 0x1, R3.reuse, P3 ;  /* 0x0000000100318824 */ /* 0x100fe200018e0603 */
[----:B------:R0:W5:Y:S01]  /*14fa0*/  @!P2 LD.E.128 R32, desc[UR54][R36.64] ;  /* 0x000000362420a980 */ /* 0x000162000c101d00 */
[----:B------:R-:W-:-:S03]  /*14fb0*/  @!P0 IMAD.X R51, R20, 0x1, R3, P5 ;  /* 0x0000000114338824 */ /* 0x000fc600028e0603 */
[----:B------:R0:W5:Y:S04]  /*14fc0*/  @!P2 LD.E.128 R28, desc[UR54][R40.64] ;  /* 0x00000036281ca980 */ /* 0x000168000c101d00 */
[----:B------:R0:W5:Y:S04]  /*14fd0*/  @!P1 LD.E.128 R12, desc[UR54][R42.64] ;  /* 0x000000362a0c9980 */ /* 0x000168000c101d00 */
[----:B------:R0:W5:Y:S04]  /*14fe0*/  @!P1 LD.E.128 R4, desc[UR54][R46.64] ;  /* 0x000000362e049980 */ /* 0x000168000c101d00 */
[----:B------:R0:W5:Y:S04]  /*14ff0*/  @!P0 LD.E.128 R24, desc[UR54][R48.64] ;  /* 0x0000003630188980 */ /* 0x000168000c101d00 */
[----:B------:R0:W5:Y:S02]  /*15000*/  @!P0 LD.E.128 R8, desc[UR54][R50.64] ;  /* 0x0000003632088980 */ /* 0x000164000c101d00 */
.L_x_3605:
[----:B------:R-:W-:Y:S05]  /*15010*/  BSYNC B1 ;  /* 0x0000000000017941 */ /* 0x000fea0003800000 */
.L_x_3604:
[----:B------:R-:W-:Y:S01]  /*15020*/  ULEA.HI UR4, UR43, UR43, URZ, 0x1 ;  /* 0x0000002b2b047291 */ /* 0x000fe2000f8f083f */
[----:B---3--:R-:W-:Y:S01]  /*15030*/  IMAD R0, R149, -0x80, R151 ;  /* 0xffffff8095007824 */ /* 0x008fe200078e0297 */
[----:B------:R-:W-:Y:S02]  /*15040*/  BSSY B1, `(.L_x_3606) ;  /* 0x0000009000017945 */ /* 0x000fe40003800000 */
[----:B------:R-:W-:Y:S02]  /*15050*/  ULOP3.LUT UR4, UR4, 0xfffffffe, URZ, 0xc0, !UPT ;  /* 0xfffffffe04047892 */ /* 0x000fe4000f8ec03f */
[----:B-1----:R-:W-:Y:S02]  /*15060*/  VIMNMX R3, R0, 0x80, PT ;  /* 0x0000008000037848 */ /* 0x002fe40003fe0100 */
[----:B------:R-:W-:Y:S02]  /*15070*/  UIADD3 UR4, UR43, -UR4, URZ ;  /* 0x800000042b047290 */ /* 0x000fe4000fffe03f */
[----:B------:R-:W-:-:S04]  /*15080*/  ISETP.GE.AND P1, PT, R220, R3, PT ;  /* 0x00000003dc00720c */ /* 0x000fc80003f26270 */
[----:B------:R-:W-:-:S05]  /*15090*/  IMAD.U32 R21, RZ, RZ, UR4 ;  /* 0x00000004ff157e24 */ /* 0x000fca000f8e00ff */
[----:B------:R-:W-:-:S04]  /*150a0*/  SHF.L.U32 R21, R21, 0x1f, RZ ;  /* 0x0000001f15157819 */ /* 0x000fc800000006ff */
[----:B------:R-:W1:Y:S02]  /*150b0*/  SYNCS.PHASECHK.TRANS64.TRYWAIT P0, [R16+URZ+0x33400], R21 ;  /* 0x03340015100075a7 */ /* 0x000e64000800017f */
[----:B-1----:R-:W-:Y:S05]  /*150c0*/  @!P0 BRA `(.L_x_3607) ;  /* 0x000001a400348947 */ /* 0x002fea0003800000 */
.L_x_3827:
[----:B------:R-:W-:Y:S05]  /*150d0*/  BSYNC B1 ;  /* 0x0000000000017941 */ /* 0x000fea0003800000 */
.L_x_3606:
[----:B------:R-:W-:Y:S05]  /*150e0*/  @P1 BRA `(.L_x_3592) ;  /* 0x0000003000141947 */ /* 0x000fea0003800000 */
[----:B------:R-:W3:Y:S01]  /*150f0*/  LDC R3, c[0x0][0x3f4] ;  /* 0x0000fd00ff037b82 */ /* 0x000ee20000000800 */
[C---:B------:R-:W-:Y:S01]  /*15100*/  VIADD R0, R18.reuse, 0x20 ;  /* 0x0000002012007836 */ /* 0x040fe20000000000 */
[----:B------:R-:W-:Y:S01]  /*15110*/  BSSY B1, `(.L_x_3608) ;  /* 0x0000100000017945 */ /* 0x000fe20003800000 */
[C---:B----4-:R-:W-:Y:S01]  /*15120*/  VIADD R20, R18.reuse, 0x40 ;  /* 0x0000004012147836 */ /* 0x050fe20000000000 */
[-C--:B---3--:R-:W-:Y:S02]  /*15130*/  ISETP.GE.AND P0, PT, R18, R3.reuse, PT ;  /* 0x000000031200720c */ /* 0x088fe40003f06270 */
[-C--:B------:R-:W-:Y:S02]  /*15140*/  ISETP.GE.AND P1, PT, R0, R3.reuse, PT ;  /* 0x000000030000720c */ /* 0x080fe40003f26270 */
[----:B------:R-:W-:-:S09]  /*15150*/  ISETP.GE.AND P2, PT, R20, R3, PT ;  /* 0x000000031400720c */ /* 0x000fd20003f46270 */
[----:B------:R-:W-:Y:S05]  /*15160*/  @P0 BRA `(.L_x_3609) ;  /* 0x0000000c00e80947 */ /* 0x000fea0003800000 */
[----:B------:R-:W3:Y:S01]  /*15170*/  LDL R65, [R1+0xd0] ;  /* 0x0000d00001417983 */ /* 0x000ee20000100800 */
[----:B------:R-:W-:Y:S02]  /*15180*/  LEA.HI R0, R38, R38, RZ, 0x1 ;  /* 0x0000002626007211 */ /* 0x000fe400078f08ff */
[----:B-----5:R-:W-:Y:S02]  /*15190*/  LOP3.LUT R20, R32, 0xff, RZ, 0xc0, !PT ;  /* 0x000000ff20147812 */ /* 0x020fe400078ec0ff */
[----:B-1----:R-:W-:Y:S02]  /*151a0*/  LOP3.LUT R21, R0, 0xfffffffe, RZ, 0xc0, !PT ;  /* 0xfffffffe00157812 */ /* 0x002fe400078ec0ff */
[----:B------:R-:W-:Y:S02]  /*151b0*/  SHF.R.U32.HI R0, RZ, 0x8, R32 ;  /* 0x00000008ff007819 */ /* 0x000fe40000011620 */
[----:B0-----:R-:W-:Y:S01]  /*151c0*/  SHF.R.U32.HI R37, RZ, 0x8, R33 ;  /* 0x00000008ff257819 */ /* 0x001fe20000011621 */
[----:B------:R-:W-:Y:S01]  /*151d0*/  IMAD.IADD R40, R38, 0x1, -R21 ;  /* 0x0000000126287824 */ /* 0x000fe200078e0a15 */
[----:B------:R-:W-:-:S02]  /*151e0*/  LOP3.LUT R21, R0, 0xff, RZ, 0xc0, !PT ;  /* 0x000000ff00157812 */ /* 0x000fc400078ec0ff */
[----:B------:R-:W-:Y:S02]  /*151f0*/  SHF.R.U32.HI R39, RZ, 0x8, R34 ;  /* 0x00000008ff277819 */ /* 0x000fe40000011622 */
[----:B------:R-:W-:Y:S02]  /*15200*/  LEA.HI R0, R3, R40, RZ, 0x1c ;  /* 0x0000002803007211 */ /* 0x000fe400078fe0ff */
[----:B------:R-:W-:Y:S02]  /*15210*/  PRMT R45, R21, 0x7604, R20 ;  /* 0x00007604152d7816 */ /* 0x000fe40000000014 */
[----:B------:R-:W-:Y:S02]  /*15220*/  SHF.R.S32.HI R21, RZ, 0x1f, R0 ;  /* 0x0000001fff157819 */ /* 0x000fe40000011400 */
[----:B------:R-:W-:Y:S02]  /*15230*/  LOP3.LUT R36, R33, 0xff, RZ, 0xc0, !PT ;  /* 0x000000ff21247812 */ /* 0x000fe400078ec0ff */
[----:B------:R-:W-:-:S02]  /*15240*/  LEA.HI R20, R21, R0, RZ, 0x2 ;  /* 0x0000000015147211 */ /* 0x000fc400078f10ff */
[----:B------:R-:W-:Y:S02]  /*15250*/  SHF.L.U32 R0, R0, 0x4, RZ ;  /* 0x0000000400007819 */ /* 0x000fe400000006ff */
[----:B------:R-:W-:Y:S01]  /*15260*/  LOP3.LUT R38, R34, 0xff, RZ, 0xc0, !PT ;  /* 0x000000ff22267812 */ /* 0x000fe200078ec0ff */
[----:B------:R-:W-:Y:S01]  /*15270*/  IMAD.SHL.U32 R20, R20, 0x800, RZ ;  /* 0x0000080014147824 */ /* 0x000fe200078e00ff */
[----:B------:R-:W-:Y:S02]  /*15280*/  LOP3.LUT R21, R227, 0x30, R0, 0xf8, !PT ;  /* 0x00000030e3157812 */ /* 0x000fe400078ef800 */
[----:B------:R-:W-:Y:S02]  /*15290*/  LOP3.LUT R37, R37, 0xff, RZ, 0xc0, !PT ;  /* 0x000000ff25257812 */ /* 0x000fe400078ec0ff */
[----:B------:R-:W-:Y:S02]  /*152a0*/  LOP3.LUT R21, R21, R228, RZ, 0x3c, !PT ;  /* 0x000000e415157212 */ /* 0x000fe400078e3cff */
[----:B------:R-:W-:-:S02]  /*152b0*/  LOP3.LUT R20, R20, 0xffffe000, RZ, 0xc0, !PT ;  /* 0xffffe00014147812 */ /* 0x000fc400078ec0ff */
[----:B------:R-:W-:Y:S02]  /*152c0*/  LOP3.LUT R39, R39, 0xff, RZ, 0xc0, !PT ;  /* 0x000000ff27277812 */ /* 0x000fe400078ec0ff */
[----:B------:R-:W-:Y:S02]  /*152d0*/  IADD3 R21, R21, R229, R20 ;  /* 0x000000e515157210 */ /* 0x000fe40007ffe014 */
[----:B------:R-:W-:Y:S02]  /*152e0*/  PRMT R46, R37, 0x7604, R36 ;  /* 0x00007604252e7816 */ /* 0x000fe40000000024 */
[----:B------:R-:W-:Y:S01]  /*152f0*/  PRMT R47, R39, 0x7604, R38 ;  /* 0x00007604272f7816 */ /* 0x000fe20000000026 */
[----:B------:R-:W-:Y:S01]  /*15300*/  IMAD.IADD R0, R16, 0x1, R21 ;  /* 0x0000000110007824 */ /* 0x000fe200078e0215 */
[----:B------:R-:W-:Y:S02]  /*15310*/  SHF.R.U32.HI R37, RZ, 0x8, R35 ;  /* 0x00000008ff257819 */ /* 0x000fe40000011623 */
[----:B------:R-:W-:-:S02]  /*15320*/  SHF.R.U32.HI R39, RZ, 0x8, R28 ;  /* 0x00000008ff277819 */ /* 0x000fc4000001161c */
[----:B------:R-:W-:Y:S02]  /*15330*/  SHF.R.U32.HI R40, RZ, 0x8, R29 ;  /* 0x00000008ff287819 */ /* 0x000fe4000001161d */
[----:B------:R-:W-:Y:S02]  /*15340*/  LOP3.LUT R36, R35, 0xff, RZ, 0xc0, !PT ;  /* 0x000000ff23247812 */ /* 0x000fe400078ec0ff */
[----:B------:R-:W-:Y:S02]  /*15350*/  LOP3.LUT R38, R28, 0xff, RZ, 0xc0, !PT ;  /* 0x000000ff1c267812 */ /* 0x000fe400078ec0ff */
[----:B------:R-:W-:Y:S02]  /*15360*/  LOP3.LUT R37, R37, 0xff, RZ, 0xc0, !PT ;  /* 0x000000ff25257812 */ /* 0x000fe400078ec0ff */
[----:B------:R-:W-:Y:S02]  /*15370*/  LOP3.LUT R39, R39, 0xff, RZ, 0xc0, !PT ;  /* 0x000000ff27277812 */ /* 0x000fe400078ec0ff */
[----:B------:R-:W-:-:S02]  /*15380*/  LOP3.LUT R21, R40, 0xff, RZ, 0xc0, !PT ;  /* 0x000000ff28157812 */ /* 0x000fc400078ec0ff */
[----:B------:R-:W0:Y:S01]  /*15390*/  LDS.128 R40, [R0+0x1e200] ;  /* 0x01e2000000287984 */ /* 0x000e220000000c00 */
[----:B------:R-:W-:Y:S02]  /*153a0*/  PRMT R48, R37, 0x7604, R36 ;  /* 0x0000760425307816 */ /* 0x000fe40000000024 */
[----:B------:R-:W-:Y:S02]  /*153b0*/  PRMT R51, R39, 0x7604, R38 ;  /* 0x0000760427337816 */ /* 0x000fe40000000026 */
        /* <DEDUP_REMOVED lines=11> */
[----:B------:R-:W-:Y:S01]  /*15470*/  PRMT R57, R50, 0x7604, R49 ;  /* 0x0000760432397816 */ /* 0x000fe20000000031 */
[----:B------:R-:W-:Y:S01]  /*15480*/  IMAD.U32 R53, R53, 0x10000, RZ ;  /* 0x0001000035357824 */ /* 0x000fe200078e00ff */
[----:B------:R-:W-:Y:S01]  /*15490*/  SHF.R.U32.HI R49, RZ, 0x10, R35 ;  /* 0x00000010ff317819 */ /* 0x000fe20000011623 */
[----:B------:R-:W-:Y:S01]  /*154a0*/  IMAD.U32 R21, R21, 0x10000, RZ ;  /* 0x0001000015157824 */ /* 0x000fe200078e00ff */
[----:B------:R-:W-:Y:S02]  /*154b0*/  SHF.R.U32.HI R59, RZ, 0x10, R31 ;  /* 0x00000010ff3b7819 */ /* 0x000fe4000001161f */
[----:B------:R-:W-:Y:S01]  /*154c0*/  LOP3.LUT R55, R20, 0xff0000, R53, 0xf8, !PT ;  /* 0x00ff000014377812 */ /* 0x000fe200078ef835 */
[----:B------:R-:W-:Y:S01]  /*154d0*/  IMAD.U32 R49, R49, 0x10000, RZ ;  /* 0x0001000031317824 */ /* 0x000fe200078e00ff */
[----:B------:R-:W-:Y:S01]  /*154e0*/  LOP3.LUT R21, R46, 0xff0000, R21, 0xf8, !PT ;  /* 0x00ff00002e157812 */ /* 0x000fe200078ef815 */
[----:B------:R-:W-:Y:S01]  /*154f0*/  IMAD.U32 R59, R59, 0x10000, RZ ;  /* 0x000100003b3b7824 */ /* 0x000fe200078e00ff */
        /* <DEDUP_REMOVED lines=12> */
[----:B------:R-:W-:Y:S01]  /*155c0*/  HADD2.F32 R56, -RZ, R35.H0_H0 ;  /* 0x20000023ff387230 */ /* 0x000fe20000004100 */
[----:B------:R-:W-:Y:S01]  /*155d0*/  LOP3.LUT R59, R59, 0xff000000, R31, 0xf8, !PT ;  /* 0xff0000003b3b7812 */ /* 0x000fe200078ef81f */
[--C-:B------:R-:W-:Y:S01]  /*155e0*/  HADD2.F32 R29, -RZ, R32.reuse.H0_H0 ;  /* 0x20000020ff1d7230 */ /* 0x100fe20000004100 */
[----:B------:R-:W-:Y:S01]  /*155f0*/  LOP3.LUT R51, R51, 0xff0000, R28, 0xf8, !PT ;  /* 0x00ff000033337812 */ /* 0x000fe200078ef81c */
[----:B------:R-:W-:Y:S01]  /*15600*/  HADD2.F32 R32, -RZ, R32.H1_H1 ;  /* 0x30000020ff207230 */ /* 0x000fe20000004100 */
[----:B------:R-:W-:-:S02]  /*15610*/  LOP3.LUT R21, R57, 0xff0000, R30, 0xf8, !PT ;  /* 0x00ff000039157812 */ /* 0x000fc400078ef81e */
[----:B------:R-:W-:Y:S02]  /*15620*/  LOP3.LUT R57, R51, 0xff000000, R28, 0xf8, !PT ;  /* 0xff00000033397812 */ /* 0x000fe400078ef81c */
[-C--:B------:R-:W-:Y:S02]  /*15630*/  F2FP.F16.E4M3.UNPACK_B R49, R40.reuse ;  /* 0x00000028ff31723e */ /* 0x080fe400020006ff */
[----:B------:R-:W-:Y:S01]  /*15640*/  F2FP.F16.E4M3.UNPACK_B R50, R40.H1 ;  /* 0x00000028ff32723e */ /* 0x000fe200030006ff */
[----:B------:R-:W-:Y:S01]  /*15650*/  FMUL.FTZ R40, R29, R56 ;  /* 0x000000381d287220 */ /* 0x000fe20000410000 */
[-C--:B------:R-:W-:Y:S02]  /*15660*/  F2FP.F16.E4M3.UNPACK_B R51, R43.reuse ;  /* 0x0000002bff33723e */ /* 0x080fe400020006ff */
[----:B------:R-:W-:Y:S02]  /*15670*/  F2FP.F16.E4M3.UNPACK_B R52, R43.H1 ;  /* 0x0000002bff34723e */ /* 0x000fe400030006ff */
[----:B------:R-:W-:-:S02]  /*15680*/  F2FP.F16.E4M3.UNPACK_B R41, R41.H1 ;  /* 0x00000029ff29723e */ /* 0x000fc400030006ff */
[----:B------:R-:W-:Y:S02]  /*15690*/  F2FP.F16.E4M3.UNPACK_B R55, R55.H1 ;  /* 0x00000037ff37723e */ /* 0x000fe400030006ff */
[----:B------:R-:W-:Y:S02]  /*156a0*/  F2FP.F16.E4M3.UNPACK_B R53, R53.H1 ;  /* 0x00000035ff35723e */ /* 0x000fe400030006ff */
[----:B------:R-:W-:Y:S02]  /*156b0*/  LOP3.LUT R28, R21, 0xff000000, R30, 0xf8, !PT ;  /* 0xff000000151c7812 */ /* 0x000fe400078ef81e */
[-C--:B------:R-:W-:Y:S02]  /*156c0*/  F2FP.F16.E4M3.UNPACK_B R30, R42.reuse ;  /* 0x0000002aff1e723e */ /* 0x080fe400020006ff */
[----:B------:R-:W-:Y:S01]  /*156d0*/  F2FP.F16.E4M3.UNPACK_B R42, R42.H1 ;  /* 0x0000002aff2a723e */ /* 0x000fe200030006ff */
[----:B---3--:R-:W0:Y:S02]  /*156e0*/  LDS.128 R36, [R65+0x1e200] ;  /* 0x01e2000041247984 */ /* 0x008e240000000c00 */
[----:B0-----:R-:W-:-:S02]  /*156f0*/  F2FP.F16.E4M3.UNPACK_B R31, R37 ;  /* 0x00000025ff1f723e */ /* 0x001fc400020006ff */
[-C--:B------:R-:W-:Y:S02]  /*15700*/  F2FP.F16.E4M3.UNPACK_B R47, R39.reuse ;  /* 0x00000027ff2f723e */ /* 0x080fe400020006ff */
[----:B------:R-:W-:Y:S01]  /*15710*/  F2FP.F16.E4M3.UNPACK_B R48, R39.H1 ;  /* 0x00000027ff30723e */ /* 0x000fe200030006ff */
[--C-:B------:R-:W-:Y:S01]  /*15720*/  HADD2.F32 R33, -RZ, R31.reuse.H0_H0 ;  /* 0x2000001fff217230 */ /* 0x100fe20000004100 */
[-C--:B------:R-:W-:Y:S01]  /*15730*/  F2FP.F16.E4M3.UNPACK_B R39, R36.reuse ;  /* 0x00000024ff27723e */ /* 0x080fe200020006ff */
[----:B------:R-:W-:Y:S01]  /*15740*/  HADD2.F32 R31, -RZ, R31.H1_H1 ;  /* 0x3000001fff1f7230 */ /* 0x000fe20000004100 */
[----:B------:R-:W-:Y:S01]  /*15750*/  F2FP.F16.E4M3.UNPACK_B R46, R36.H1 ;  /* 0x00000024ff2e723e */ /* 0x000fe200030006ff */
[----:B------:R-:W-:Y:S01]  /*15760*/  HADD2.F32 R36, -RZ, R34.H0_H0 ;  /* 0x20000022ff247230 */ /* 0x000fe20000004100 */
[----:B------:R-:W-:Y:S02]  /*15770*/  F2FP.F16.E4M3.UNPACK_B R37, R37.H1 ;  /* 0x00000025ff25723e */ /* 0x000fe400030006ff */
[----:B------:R-:W-:-:S02]  /*15780*/  F2FP.F16.E4M3.UNPACK_B R21, R38 ;  /* 0x00000026ff15723e */ /* 0x000fc400020006ff */
[-C--:B------:R-:W-:Y:S01]  /*15790*/  FMUL.FTZ R43, R29, R36.reuse ;  /* 0x000000241d2b7220 */ /* 0x080fe20000410000 */
[C---:B------:R-:W-:Y:S01]  /*157a0*/  FFMA.FTZ R29, R33.reuse, R36, -R40 ;  /* 0x00000024211d7223 */ /* 0x040fe20000010828 */
[----:B------:R-:W-:Y:S01]  /*157b0*/  HADD2.F32 R36, -RZ, R34.H1_H1 ;  /* 0x30000022ff247230 */ /* 0x000fe20000004100 */
[----:B------:R-:W-:Y:S01]  /*157c0*/  F2FP.F16.E4M3.UNPACK_B R38, R38.H1 ;  /* 0x00000026ff26723e */ /* 0x000fe200030006ff */
[----:B------:R-:W-:Y:S01]  /*157d0*/  FFMA.FTZ R33, R33, R56, R43 ;  /* 0x0000003821217223 */ /* 0x000fe2000001002b */
[----:B------:R-:W-:Y:S02]  /*157e0*/  HADD2.F32 R43, -RZ, R35.H1_H1 ;  /* 0x30000023ff2b7230 */ /* 0x000fe40000004100 */
[----:B------:R-:W-:Y:S02]  /*157f0*/  HADD2.F32 R56, -RZ, R55.H0_H0 ;  /* 0x20000037ff387230 */ /* 0x000fe40000004100 */
[----:B------:R-:W-:Y:S01]  /*15800*/  FMUL.FTZ R60, R32, R36 ;  /* 0x00000024203c7220 */ /* 0x000fe20000410000 */
[----:B------:R-:W-:-:S02]  /*15810*/  HADD2.F32 R34, -RZ, R41.H0_H0 ;  /* 0x20000029ff227230 */ /* 0x000fc40000004100 */
[-C--:B------:R-:W-:Y:S01]  /*15820*/  FMUL.FTZ R58, R32, R43.reuse ;  /* 0x0000002b203a7220 */ /* 0x080fe20000410000 */
[----:B------:R-:W-:Y:S02]  /*15830*/  HADD2.F32 R40, -RZ, R53.H0_H0 ;  /* 0x20000035ff287230 */ /* 0x000fe40000004100 */
[----:B------:R-:W-:Y:S02]  /*15840*/  HADD2.F32 R35, -RZ, R37.H0_H0 ;  /* 0x20000025ff237230 */ /* 0x000fe40000004100 */
[C---:B------:R-:W-:Y:S01]  /*15850*/  FMUL.FTZ R62, R34.reuse, R56 ;  /* 0x00000038223e7220 */ /* 0x040fe20000410000 */
[C---:B------:R-:W-:Y:S01]  /*15860*/  FFMA.FTZ R32, R31.reuse, R36, -R58 ;  /* 0x000000241f207223 */ /* 0x040fe2000001083a */
[-C--:B------:R-:W-:Y:S01]  /*15870*/  FMUL.FTZ R61, R34, R40.reuse ;  /* 0x00000028223d7220 */ /* 0x080fe20000410000 */
[----:B------:R-:W-:Y:S01]  /*15880*/  FFMA.FTZ R34, R31, R43, R60 ;  /* 0x0000002b1f227223 */ /* 0x000fe2000001003c */
[-C--:B------:R-:W-:Y:S01]  /*15890*/  F2FP.F16.E4M3.UNPACK_B R58, R59.reuse ;  /* 0x0000003bff3a723e */ /* 0x080fe200020006ff */
[C---:B------:R-:W-:Y:S01]  /*158a0*/  FFMA.FTZ R31, R35.reuse, R40, -R62 ;  /* 0x00000028231f7223 */ /* 0x040fe2000001083e */
[----:B------:R-:W-:Y:S01]  /*158b0*/  F2FP.F16.E4M3.UNPACK_B R43, R54 ;  /* 0x00000036ff2b723e */ /* 0x000fe200020006ff */
[----:B------:R-:W-:Y:S01]  /*158c0*/  FFMA.FTZ R35, R35, R56, R61 ;  /* 0x0000003823237223 */ /* 0x000fe2000001003d */
[----:B------:R-:W-:Y:S01]  /*158d0*/  HADD2.F32 R53, -RZ, R53.H1_H1 ;  /* 0x30000035ff357230 */ /* 0x000fe20000004100 */
        /* <DEDUP_REMOVED lines=12> */
[----:B------:R-:W-:Y:S01]  /*159a0*/  FMUL.FTZ R63, R40, R55 ;  /* 0x00000037283f7220 */ /* 0x000fe20000410000 */
[----:B------:R-:W-:Y:S02]  /*159b0*/  HADD2.F32 R51, -RZ, R51.H1_H1 ;  /* 0x30000033ff337230 */ /* 0x000fe40000004100 */
[C---:B------:R-:W-:Y:S01]  /*159c0*/  FFMA.FTZ R36, R37.reuse, R53, -R62 ;  /* 0x0000003525247223 */ /* 0x040fe2000001083e */
[----:B------:R-:W-:Y:S01]  /*159d0*/  FFMA.FTZ R40, R37, R56, R61 ;  /* 0x0000003825287223 */ /* 0x000fe2000001003d */
[C---:B------:R-:W-:Y:S01]  /*159e0*/  FFMA.FTZ R37, R41.reuse, R55, -R64 ;  /* 0x0000003729257223 */ /* 0x040fe20000010840 */
[----:B------:R-:W-:Y:S01]  /*159f0*/  FFMA.FTZ R41, R41, R60, R63 ;  /* 0x0000003c29297223 */ /* 0x000fe2000001003f */
[----:B------:R-:W-:Y:S01]  /*15a00*/  HADD2.F32 R60, -RZ, R58.H1_H1 ;  /* 0x3000003aff3c7230 */ /* 0x000fe20000004100 */
[-C--:B------:R-:W-:Y:S01]  /*15a10*/  F2FP.F16.E4M3.UNPACK_B R55, R57.reuse.H1 ;  /* 0x00000039ff37723e */ /* 0x080fe200030006ff */
[----:B------:R-:W-:Y:S01]  /*15a20*/  HADD2.F32 R56, -RZ, R43.H1_H1 ;  /* 0x3000002bff387230 */ /* 0x000fe20000004100 */
[----:B------:R-:W-:Y:S01]  /*15a30*/  F2FP.F16.E4M3.UNPACK_B R57, R57 ;  /* 0x00000039ff39723e */ /* 0x000fe200020006ff */
        /* <DEDUP_REMOVED lines=11> */
[----:B------:R-:W-:Y:S01]  /*15af0*/  FFMA.FTZ R66, R47, R60, R51 ;  /* 0x0000003c2f427223 */ /* 0x000fe20000010033 */
[----:B------:R-:W-:Y:S01]  /*15b00*/  F2FP.F16.E4M3.UNPACK_B R51, R45.H1 ;  /* 0x0000002dff33723e */ /* 0x000fe200030006ff */
[----:B------:R-:W-:Y:S01]  /*15b10*/  FFMA.FTZ R62, R43, R62, R53 ;  /* 0x0000003e2b3e7223 */ /* 0x000fe20000010035 */
[----:B------:R-:W-:Y:S01]  /*15b20*/  FFMA.FTZ R64, R47, R56, -R64 ;  /* 0x000000382f407223 */ /* 0x000fe20000010840 */
[----:B------:R-:W-:Y:S02]  /*15b30*/  HADD2.F32 R53, -RZ, R54.H1_H1 ;  /* 0x30000036ff357230 */ /* 0x000fe40000004100 */
[----:B------:R-:W-:Y:S01]  /*15b40*/  FFMA.FTZ R68, R43, R58, -R68 ;  /* 0x0000003a2b447223 */ /* 0x000fe20000010844 */
[----:B------:R-:W-:Y:S01]  /*15b50*/  HADD2.F32 R52, -RZ, R52.H1_H1 ;  /* 0x30000034ff347230 */ /* 0x000fe20000004100 */
[----:B------:R-:W-:Y:S01]  /*15b60*/  F2FP.SATFINITE.E4M3.F32.PACK_AB_MERGE_C R35, R40, R35, RZ ;  /* 0x000000232823723e */ /* 0x000fe200048070ff */
[----:B------:R-:W-:Y:S01]  /*15b70*/  HADD2.F32 R56, -RZ, R55.H0_H0 ;  /* 0x20000037ff387230 */ /* 0x000fe20000004100 */
[----:B------:R-:W-:Y:S01]  /*15b80*/  F2FP.SATFINITE.E4M3.F32.PACK_AB_MERGE_C R29, R32, R29, R31 ;  /* 0x0000001d201d723e */ /* 0x000fe2000480701f */
        /* <DEDUP_REMOVED lines=15> */
[----:B------:R-:W-:Y:S02]  /*15c80*/  HADD2.F32 R46, -RZ, R46.H1_H1 ;  /* 0x3000002eff2e7230 */ /* 0x000fe40000004100 */
[C---:B------:R-:W-:Y:S01]  /*15c90*/  FMUL.FTZ R43, R50.reuse, R55 ;  /* 0x00000037322b7220 */ /* 0x040fe20000410000 */
[----:B------:R-:W-:Y:S01]  /*15ca0*/  F2FP.F16.E4M3.UNPACK_B R47, R45 ;  /* 0x0000002dff2f723e */ /* 0x000fe200020006ff */
[----:B------:R-:W-:Y:S01]  /*15cb0*/  FMUL.FTZ R50, R50, R51 ;  /* 0x0000003332327220 */ /* 0x000fe20000410000 */
[----:B------:R-:W-:-:S02]  /*15cc0*/  HADD2.F32 R48, -RZ, R57.H0_H0 ;  /* 0x20000039ff307230 */ /* 0x000fc40000004100 */
[C---:B------:R-:W-:Y:S01]  /*15cd0*/  FFMA.FTZ R60, R46.reuse, R51, -R43 ;  /* 0x000000332e3c7223 */ /* 0x040fe2000001082b */
[----:B------:R-:W-:Y:S02]  /*15ce0*/  HADD2.F32 R45, -RZ, R49.H0_H0 ;  /* 0x20000031ff2d7230 */ /* 0x000fe40000004100 */
[----:B------:R-:W-:Y:S01]  /*15cf0*/  FFMA.FTZ R55, R46, R55, R50 ;  /* 0x000000372e377223 */ /* 0x000fe20000010032 */
[----:B------:R-:W-:Y:S01]  /*15d00*/  HADD2.F32 R46, -RZ, R47.H0_H0 ;  /* 0x2000002fff2e7230 */ /* 0x000fe20000004100 */
[----:B------:R-:W-:Y:S01]  /*15d10*/  F2FP.SATFINITE.E4M3.F32.PACK_AB_MERGE_C R61, R61, R68, RZ ;  /* 0x000000443d3d723e */ /* 0x000fe200048070ff */
[----:B------:R-:W-:Y:S02]  /*15d20*/  HADD2.F32 R43, -RZ, R39.H0_H0 ;  /* 0x20000027ff2b7230 */ /* 0x000fe40000004100 */
[C---:B------:R-:W-:Y:S01]  /*15d30*/  FMUL.FTZ R52, R45.reuse, R48 ;  /* 0x000000302d347220 */ /* 0x040fe20000410000 */
[----:B------:R-:W-:Y:S02]  /*15d40*/  HADD2.F32 R50, -RZ, R57.H1_H1 ;  /* 0x30000039ff327230 */ /* 0x000fe40000004100 */
[----:B------:R-:W-:Y:S01]  /*15d50*/  FMUL.FTZ R54, R45, R46 ;  /* 0x0000002e2d367220 */ /* 0x000fe20000410000 */
[----:B------:R-:W-:-:S02]  /*15d60*/  HADD2.F32 R49, -RZ, R49.H1_H1 ;  /* 0x30000031ff317230 */ /* 0x000fc40000004100 */
[----:B------:R-:W-:Y:S01]  /*15d70*/  FFMA.FTZ R52, R43, R46, -R52 ;  /* 0x0000002e2b347223 */ /* 0x000fe20000010834 */
[----:B------:R-:W-:Y:S01]  /*15d80*/  HADD2.F32 R46, -RZ, R47.H1_H1 ;  /* 0x3000002fff2e7230 */ /* 0x000fe20000004100 */
[----:B------:R-:W-:Y:S01]  /*15d90*/  F2FP.F16.E4M3.UNPACK_B R47, R28.H1 ;  /* 0x0000001cff2f723e */ /* 0x000fe200030006ff */
[----:B------:R-:W-:Y:S02]  /*15da0*/  HADD2.F32 R39, -RZ, R39.H1_H1 ;  /* 0x30000027ff277230 */ /* 0x000fe40000004100 */
[----:B------:R-:W-:Y:S01]  /*15db0*/  FMUL.FTZ R56, R49, R50 ;  /* 0x0000003231387220 */ /* 0x000fe20000410000 */
        /* <DEDUP_REMOVED lines=19> */
[----:B------:R-:W-:Y:S02]  /*15ef0*/  HADD2.F32 R39, -RZ, R20.H0_H0 ;  /* 0x20000014ff277230 */ /* 0x000fe40000004100 */
[C---:B------:R-:W-:Y:S01]  /*15f00*/  FMUL.FTZ R43, R42.reuse, R47 ;  /* 0x0000002f2a2b7220 */ /* 0x040fe20000410000 */
[-C--:B------:R-:W-:Y:S01]  /*15f10*/  FMUL.FTZ R46, R42, R45.reuse ;  /* 0x0000002d2a2e7220 */ /* 0x080fe20000410000 */
[----:B------:R-:W-:Y:S01]  /*15f20*/  F2FP.F16.E4M3.UNPACK_B R42, R28 ;  /* 0x0000001cff2a723e */ /* 0x000fe200020006ff */
[--C-:B------:R-:W-:Y:S02]  /*15f30*/  HADD2.F32 R28, -RZ, R30.reuse.H0_H0 ;  /* 0x2000001eff1c7230 */ /* 0x100fe40000004100 */
[C---:B------:R-:W-:Y:S01]  /*15f40*/  FFMA.FTZ R57, R38.reuse, R45, -R43 ;  /* 0x0000002d26397223 */ /* 0x040fe2000001082b */
[----:B------:R-:W-:Y:S01]  /*15f50*/  FFMA.FTZ R59, R38, R47, R46 ;  /* 0x0000002f263b7223 */ /* 0x000fe2000001002e */
[----:B------:R-:W-:Y:S01]  /*15f60*/  HADD2.F32 R30, -RZ, R30.H1_H1 ;  /* 0x3000001eff1e7230 */ /* 0x000fe20000004100 */
[----:B------:R-:W-:Y:S01]  /*15f70*/  F2FP.SATFINITE.E4M3.F32.PACK_AB_MERGE_C R55, R55, R58, RZ ;  /* 0x0000003a3737723e */ /* 0x000fe200048070ff */
[--C-:B------:R-:W-:Y:S01]  /*15f80*/  HADD2.F32 R43, -RZ, R42.reuse.H0_H0 ;  /* 0x2000002aff2b7230 */ /* 0x100fe20000004100 */
[----:B------:R-:W-:Y:S01]  /*15f90*/  F2FP.SATFINITE.E4M3.F32.PACK_AB_MERGE_C R50, R57, R50, RZ ;  /* 0x000000323932723e */ /* 0x000fe200048070ff */
[----:B------:R-:W-:Y:S01]  /*15fa0*/  HADD2.F32 R42, -RZ, R42.H1_H1 ;  /* 0x3000002aff2a7230 */ /* 0x000fe20000004100 */
[----:B------:R-:W-:Y:S01]  /*15fb0*/  F2FP.SATFINITE.E4M3.F32.PACK_AB_MERGE_C R56, R59, R56, RZ ;  /* 0x000000383b38723e */ /* 0x000fe200048070ff */
[----:B------:R-:W-:-:S02]  /*15fc0*/  HADD2.F32 R38, -RZ, R20.H1_H1 ;  /* 0x30000014ff267230 */ /* 0x000fc40000004100 */
[C---:B------:R-:W-:Y:S01]  /*15fd0*/  FMUL.FTZ R45, R28.reuse, R43 ;  /* 0x0000002b1c2d7220 */ /* 0x040fe20000410000 */
[--C-:B------:R-:W-:Y:S02]  /*15fe0*/  HADD2.F32 R20, -RZ, R21.reuse.H0_H0 ;  /* 0x20000015ff147230 */ /* 0x100fe40000004100 */
[-C--:B------:R-:W-:Y:S01]  /*15ff0*/  FMUL.FTZ R28, R28, R39.reuse ;  /* 0x000000271c1c7220 */ /* 0x080fe20000410000 */
[----:B------:R-:W-:Y:S02]  /*16000*/  HADD2.F32 R21, -RZ, R21.H1_H1 ;  /* 0x30000015ff157230 */ /* 0x000fe40000004100 */
[C---:B------:R-:W-:Y:S01]  /*16010*/  FMUL.FTZ R46, R30.reuse, R42 ;  /* 0x0000002a1e2e7220 */ /* 0x040fe20000410000 */
[-C--:B------:R-:W-:Y:S01]  /*16020*/  FMUL.FTZ R47, R30, R38.reuse ;  /* 0x000000261e2f7220 */ /* 0x080fe20000410000 */
[C---:B------:R-:W-:Y:S01]  /*16030*/  FFMA.FTZ R30, R20.reuse, R39, -R45 ;  /* 0x00000027141e7223 */ /* 0x040fe2000001082d */
[----:B------:R-:W-:Y:S01]  /*16040*/  FFMA.FTZ R20, R20, R43, R28 ;  /* 0x0000002b14147223 */ /* 0x000fe2000001001c */
[C---:B------:R-:W-:Y:S01]  /*16050*/  FFMA.FTZ R39, R21.reuse, R38, -R46 ;  /* 0x0000002615277223 */ /* 0x040fe2000001082e */
[----:B------:R-:W-:Y:S01]  /*16060*/  FFMA.FTZ R47, R21, R42, R47 ;  /* 0x0000002a152f7223 */ /* 0x000fe2000001002f */
[----:B------:R-:W-:-:S02]  /*16070*/  F2FP.SATFINITE.E4M3.F32.PACK_AB_MERGE_C R28, R60, R53, RZ ;  /* 0x000000353c1c723e */ /* 0x000fc400048070ff */
[----:B------:R-:W-:Y:S02]  /*16080*/  F2FP.SATFINITE.E4M3.F32.PACK_AB_MERGE_C R31, R64, R37, R61 ;  /* 0x00000025401f723e */ /* 0x000fe4000480703d */
[----:B------:R-:W-:Y:S02]  /*16090*/  F2FP.SATFINITE.E4M3.F32.PACK_AB_MERGE_C R33, R34, R33, R35 ;  /* 0x000000212221723e */ /* 0x000fe40004807023 */
[----:B------:R-:W-:Y:S02]  /*160a0*/  F2FP.SATFINITE.E4M3.F32.PACK_AB_MERGE_C R28, R49, R52, R28 ;  /* 0x00000034311c723e */ /* 0x000fe4000480701c */
[----:B------:R-:W-:Y:S02]  /*160b0*/  F2FP.SATFINITE.E4M3.F32.PACK_AB_MERGE_C R30, R39, R30, R50 ;  /* 0x0000001e271e723e */ /* 0x000fe40004807032 */
[----:B------:R-:W-:Y:S02]  /*160c0*/  F2FP.SATFINITE.E4M3.F32.PACK_AB_MERGE_C R35, R66, R41, R62 ;  /* 0x000000294223723e */ /* 0x000fe4000480703e */
[----:B------:R-:W-:Y:S01]  /*160d0*/  F2FP.SATFINITE.E4M3.F32.PACK_AB_MERGE_C R32, R51, R54, R55 ;  /* 0x000000363320723e */ /* 0x000fe20004807037 */
[----:B------:R3:W-:Y:S01]  /*160e0*/  STS.128 [R65+0x1e200], R28 ;  /* 0x01e2001c41007388 */ /* 0x0007e20000000c00 */
[----:B------:R-:W-:-:S05]  /*160f0*/  F2FP.SATFINITE.E4M3.F32.PACK_AB_MERGE_C R34, R47, R20, R56 ;  /* 0x000000142f22723e */ /* 0x000fca0004807038 */
[----:B------:R3:W-:Y:S02]  /*16100*/  STS.128 [R0+0x1e200], R32 ;  /* 0x01e2002000007388 */ /* 0x0007e40000000c00 */
.L_x_3609:
[----:B------:R-:W-:Y:S05]  /*16110*/  BSYNC B1 ;  /* 0x0000000000017941 */ /* 0x000fea0003800000 */
.L_x_3608:
[----:B------:R-:W-:Y:S04]  /*16120*/  BSSY B1, `(.L_x_3610) ;  /* 0x0000105000017945 */ /* 0x000fe80003800000 */
[----:B------:R-:W-:Y:S05]  /*16130*/  @P1 BRA `(.L_x_3611) ;  /* 0x00000010000c1947 */ /* 0x000fea0003800000 */
[----:B------:R-:W4:Y:S01]  /*16140*/  LDL R61, [R1+0xcc] ;  /* 0x0000cc00013d7983 */ /* 0x000f220000100800 */
[----:B------:R-:W-:Y:S02]  /*16150*/  IADD3 R20, R22, R223, RZ ;  /* 0x000000df16147210 */ /* 0x000fe40007ffe0ff */
[----:B---3-5:R-:W-:Y:S02]  /*16160*/  SHF.R.U32.HI R0, RZ, 0x8, R12 ;  /* 0x00000008ff007819 */ /* 0x028fe4000001160c */
[----:B-1----:R-:W-:Y:S02]  /*16170*/  SHF.R.S32.HI R21, RZ, 0x1f, R20 ;  /* 0x0000001fff157819 */ /* 0x002fe40000011414 */
[----:B------:R-:W-:Y:S02]  /*16180*/  SHF.R.U32.HI R32, RZ, 0x8, R15 ;  /* 0x00000008ff207819 */ /* 0x000fe4000001160f */
[----:B------:R-:W-:Y:S02]  /*16190*/  LEA.HI R20, R21, R20, RZ, 0x4 ;  /* 0x0000001415147211 */ /* 0x000fe400078f20ff */
[----:B------:R-:W-:-:S02]  /*161a0*/  LOP3.LUT R21, R12, 0xff, RZ, 0xc0, !PT ;  /* 0x000000ff0c157812 */ /* 0x000fc400078ec0ff */
[----:B------:R-:W-:Y:S02]  /*161b0*/  SHF.R.S32.HI R30, RZ, 0x4, R20 ;  /* 0x00000004ff1e7819 */ /* 0x000fe40000011414 */
[----:B------:R-:W-:Y:S02]  /*161c0*/  LOP3.LUT R20, R0, 0xff, RZ, 0xc0, !PT ;  /* 0x000000ff00147812 */ /* 0x000fe400078ec0ff */
[----:B------:R-:W-:Y:S02]  /*161d0*/  LEA.HI R0, R3, R30, RZ, 0x1c ;  /* 0x0000001e03007211 */ /* 0x000fe400078fe0ff */
[----:B0-----:R-:W-:Y:S02]  /*161e0*/  PRMT R37, R20, 0x7604, R21 ;  /* 0x0000760414257816 */ /* 0x001fe40000000015 */
[----:B------:R-:W-:Y:S02]  /*161f0*/  SHF.R.S32.HI R21, RZ, 0x1f, R0 ;  /* 0x0000001fff157819 */ /* 0x000fe40000011400 */
[----:B------:R-:W-:-:S02]  /*16200*/  LOP3.LUT R31, R15, 0xff, RZ, 0xc0, !PT ;  /* 0x000000ff0f1f7812 */ /* 0x000fc400078ec0ff */
[----:B------:R-:W-:Y:S01]  /*16210*/  LEA.HI R20, R21, R0, RZ, 0x2 ;  /* 0x0000000015147211 */ /* 0x000fe200078f10ff */
[----:B------:R-:W-:Y:S01]  /*16220*/  IMAD.SHL.U32 R0, R0, 0x10, RZ ;  /* 0x0000001000007824 */ /* 0x000fe200078e00ff */
[----:B------:R-:W-:Y:S02]  /*16230*/  SHF.R.U32.HI R30, RZ, 0x8, R4 ;  /* 0x00000008ff1e7819 */ /* 0x000fe40000011604 */
[----:B------:R-:W-:Y:S01]  /*16240*/  SHF.R.U32.HI R28, RZ, 0x8, R13 ;  /* 0x00000008ff1c7819 */ /* 0x000fe2000001160d */
[----:B------:R-:W-:Y:S01]  /*16250*/  IMAD.SHL.U32 R20, R20, 0x800, RZ ;  /* 0x0000080014147824 */ /* 0x000fe200078e00ff */
[----:B------:R-:W-:Y:S02]  /*16260*/  LOP3.LUT R21, R227, 0x30, R0, 0xf8, !PT ;  /* 0x00000030e3157812 */ /* 0x000fe400078ef800 */
[----:B------:R-:W-:Y:S02]  /*16270*/  LOP3.LUT R0, R32, 0xff, RZ, 0xc0, !PT ;  /* 0x000000ff20007812 */ /* 0x000fe400078ec0ff */
[----:B------:R-:W-:-:S02]  /*16280*/  LOP3.LUT R33, R4, 0xff, RZ, 0xc0, !PT ;  /* 0x000000ff04217812 */ /* 0x000fc400078ec0ff */
[----:B------:R-:W-:Y:S02]  /*16290*/  LOP3.LUT R30, R30, 0xff, RZ, 0xc0, !PT ;  /* 0x000000ff1e1e7812 */ /* 0x000fe400078ec0ff */
[----:B------:R-:W-:Y:S02]  /*162a0*/  PRMT R41, R0, 0x7604, R31 ;  /* 0x0000760400297816 */ /* 0x000fe4000000001f */
[----:B------:R-:W-:Y:S02]  /*162b0*/  LOP3.LUT R21, R21, R228, RZ, 0x3c, !PT ;  /* 0x000000e415157212 */ /* 0x000fe400078e3cff */
[----:B------:R-:W-:Y:S02]  /*162c0*/  LOP3.LUT R20, R20, 0xffffe000, RZ, 0xc0, !PT ;  /* 0xffffe00014147812 */ /* 0x000fe400078ec0ff */
[----:B------:R-:W-:Y:S02]  /*162d0*/  SHF.R.U32.HI R0, RZ, 0x8, R5 ;  /* 0x00000008ff007819 */ /* 0x000fe40000011605 */
[----:B------:R-:W-:-:S02]  /*162e0*/  LOP3.LUT R29, R13, 0xff, RZ, 0xc0, !PT ;  /* 0x000000ff0d1d7812 */ /* 0x000fc400078ec0ff */
[----:B------:R-:W-:Y:S02]  /*162f0*/  LOP3.LUT R28, R28, 0xff, RZ, 0xc0, !PT ;  /* 0x000000ff1c1c7812 */ /* 0x000fe400078ec0ff */
[----:B------:R-:W-:Y:S02]  /*16300*/  PRMT R43, R30, 0x7604, R33 ;  /* 0x000076041e2b7816 */ /* 0x000fe40000000021 */
[----:B------:R-:W-:Y:S02]  /*16310*/  IADD3 R21, R21, R229, R20 ;  /* 0x000000e515157210 */ /* 0x000fe40007ffe014 */
[----:B------:R-:W-:Y:S02]  /*16320*/  LOP3.LUT R33, R5, 0xff, RZ, 0xc0, !PT ;  /* 0x000000ff05217812 */ /* 0x000fe400078ec0ff */
[----:B------:R-:W-:Y:S02]  /*16330*/  SHF.R.U32.HI R32, RZ, 0x8, R7 ;  /* 0x00000008ff207819 */ /* 0x000fe40000011607 */
[----:B------:R-:W-:-:S02]  /*16340*/  LOP3.LUT R0, R0, 0xff, RZ, 0xc0, !PT ;  /* 0x000000ff00007812 */ /* 0x000fc400078ec0ff */
[----:B------:R-:W-:Y:S02]  /*16350*/  SHF.R.U32.HI R20, RZ, 0x8, R6 ;  /* 0x00000008ff147819 */ /* 0x000fe40000011606 */
[----:B------:R-:W-:Y:S02]  /*16360*/  PRMT R36, R28, 0x7604, R29 ;  /* 0x000076041c247816 */ /* 0x000fe4000000001d */
[----:B------:R-:W-:Y:S02]  /*16370*/  SHF.R.U32.HI R28, RZ, 0x8, R14 ;  /* 0x00000008ff1c7819 */ /* 0x000fe4000001160e */
[----:B------:R-:W-:Y:S02]  /*16380*/  LOP3.LUT R35, R6, 0xff, RZ, 0xc0, !PT ;  /* 0x000000ff06237812 */ /* 0x000fe400078ec0ff */
[----:B------:R-:W-:Y:S02]  /*16390*/  LOP3.LUT R32, R32, 0xff, RZ, 0xc0, !PT ;  /* 0x000000ff20207812 */ /* 0x000fe400078ec0ff */
[----:B------:R-:W-:Y:S01]  /*163a0*/  PRMT R45, R0, 0x7604, R33 ;  /* 0x00007604002d7816 */ /* 0x000fe20000000021 */
[----:B------:R-:W-:Y:S01]  /*163b0*/  IMAD.IADD R0, R16, 0x1, R21 ;  /* 0x0000000110007824 */ /* 0x000fe200078e0215 */
[----:B------:R-:W-:-:S02]  /*163c0*/  LOP3.LUT R20, R20, 0xff, RZ, 0xc0, !PT ;  /* 0x000000ff14147812 */ /* 0x000fc400078ec0ff */
[----:B------:R-:W-:Y:S02]  /*163d0*/  LOP3.LUT R47, R7, 0xff, RZ, 0xc0, !PT ;  /* 0x000000ff072f7812 */ /* 0x000fe400078ec0ff */
[----:B------:R-:W-:Y:S02]  /*163e0*/  LOP3.LUT R29, R14, 0xff, RZ, 0xc0, !PT ;  /* 0x000000ff0e1d7812 */ /* 0x000fe400078ec0ff */
[----:B------:R-:W-:Y:S02]  /*163f0*/  LOP3.LUT R28, R28, 0xff, RZ, 0xc0, !PT ;  /* 0x000000ff1c1c7812 */ /* 0x000fe400078ec0ff */
[----:B------:R-:W-:Y:S02]  /*16400*/  PRMT R49, R20, 0x7604, R35 ;  /* 0x0000760414317816 */ /* 0x000fe40000000023 */
[----:B------:R-:W-:Y:S02]  /*16410*/  PRMT R51, R32, 0x7604, R47 ;  /* 0x0000760420337816 */ /* 0x000fe4000000002f */
[----:B------:R-:W0:Y:S01]  /*16420*/  LDS.128 R32, [R0+0x1e200] ;  /* 0x01e2000000207984 */ /* 0x000e220000000c00 */
[----:B------:R-:W-:-:S02]  /*16430*/  PRMT R39, R28, 0x7604, R29 ;  /* 0x000076041c277816 */ /* 0x000fc4000000001d */
[----:B------:R-:W-:Y:S02]  /*16440*/  SHF.R.U32.HI R21, RZ, 0x10, R13 ;  /* 0x00000010ff157819 */ /* 0x000fe4000001160d */
[----:B------:R-:W-:Y:S02]  /*16450*/  SHF.R.U32.HI R20, RZ, 0x10, R12 ;  /* 0x00000010ff147819 */ /* 0x000fe4000001160c */
[----:B------:R-:W-:Y:S02]  /*16460*/  LOP3.LUT R21, R21, 0xff, RZ, 0xc0, !PT ;  /* 0x000000ff15157812 */ /* 0x000fe400078ec0ff */
[----:B------:R-:W-:Y:S02]  /*16470*/  LOP3.LUT R20, R20, 0xff, RZ, 0xc0, !PT ;  /* 0x000000ff14147812 */ /* 0x000fe400078ec0ff */
[----:B------:R-:W-:Y:S02]  /*16480*/  PRMT R21, R21, 0x7054, R36 ;  /* 0x0000705415157816 */ /* 0x000fe40000000024 */
[----:B------:R-:W-:-:S02]  /*16490*/  SHF.R.U32.HI R36, RZ, 0x10, R5 ;  /* 0x00000010ff247819 */ /* 0x000fc40000011605 */
        /* <DEDUP_REMOVED lines=8> */
[----:B------:R-:W-:Y:S02]  /*16520*/  PRMT R47, R36, 0x7054, R45 ;  /* 0x00007054242f7816 */ /* 0x000fe4000000002d */
[----:B------:R-:W-:Y:S02]  /*16530*/  PRMT R41, R40, 0x7054, R41 ;  /* 0x0000705428297816 */ /* 0x000fe40000000029 */
[----:B------:R-:W-:Y:S02]  /*16540*/  PRMT R43, R20, 0x7054, R43 ;  /* 0x00007054142b7816 */ /* 0x000fe4000000002b */
[----:B------:R-:W-:-:S02]  /*16550*/  PRMT R39, R38, 0x7054, R39 ;  /* 0x0000705426277816 */ /* 0x000fc40000000027 */
[----:B------:R-:W-:Y:S02]  /*16560*/  LOP3.LUT R47, R47, 0xff000000, R5, 0xf8, !PT ;  /* 0xff0000002f2f7812 */ /* 0x000fe400078ef805 */
[----:B------:R-:W-:Y:S02]  /*16570*/  SHF.R.U32.HI R38, RZ, 0x10, R6 ;  /* 0x00000010ff267819 */ /* 0x000fe40000011606 */
[----:B------:R-:W-:Y:S02]  /*16580*/  LOP3.LUT R21, R21, 0xff000000, R13, 0xf8, !PT ;  /* 0xff00000015157812 */ /* 0x000fe400078ef80d */
[----:B------:R-:W-:Y:S02]  /*16590*/  SHF.R.U32.HI R40, RZ, 0x10, R7 ;  /* 0x00000010ff287819 */ /* 0x000fe40000011607 */
[----:B------:R-:W-:Y:S02]  /*165a0*/  LOP3.LUT R45, R41, 0xff000000, R15, 0xf8, !PT ;  /* 0xff000000292d7812 */ /* 0x000fe400078ef80f */
[----:B------:R-:W-:-:S02]  /*165b0*/  LOP3.LUT R48, R43, 0xff000000, R4, 0xf8, !PT ;  /* 0xff0000002b307812 */ /* 0x000fc400078ef804 */
[----:B------:R-:W-:Y:S02]  /*165c0*/  F2FP.F16.E4M3.UNPACK_B R43, R47 ;  /* 0x0000002fff2b723e */ /* 0x000fe400020006ff */
[----:B0-----:R-:W-:Y:S02]  /*165d0*/  F2FP.F16.E4M3.UNPACK_B R15, R33 ;  /* 0x00000021ff0f723e */ /* 0x001fe400020006ff */
[----:B------:R-:W-:Y:S01]  /*165e0*/  LOP3.LUT R38, R38, 0xff, RZ, 0xc0, !PT ;  /* 0x000000ff26267812 */ /* 0x000fe200078ec0ff */
[----:B------:R-:W-:Y:S01]  /*165f0*/  HADD2.F32 R50, -RZ, R43.H0_H0 ;  /* 0x2000002bff327230 */ /* 0x000fe20000004100 */
[----:B------:R-:W-:Y:S01]  /*16600*/  LOP3.LUT R42, R37, 0xff000000, R12, 0xf8, !PT ;  /* 0xff000000252a7812 */ /* 0x000fe200078ef80c */
[--C-:B------:R-:W-:Y:S01]  /*16610*/  HADD2.F32 R5, -RZ, R15.reuse.H0_H0 ;  /* 0x2000000fff057230 */ /* 0x100fe20000004100 */
[----:B------:R-:W-:Y:S01]  /*16620*/  F2FP.F16.E4M3.UNPACK_B R20, R21 ;  /* 0x00000015ff14723e */ /* 0x000fe200020006ff */
[----:B------:R-:W-:Y:S01]  /*16630*/  HADD2.F32 R15, -RZ, R15.H1_H1 ;  /* 0x3000000fff0f7230 */ /* 0x000fe20000004100 */
[----:B------:R-:W-:-:S02]  /*16640*/  LOP3.LUT R40, R40, 0xff, RZ, 0xc0, !PT ;  /* 0x000000ff28287812 */ /* 0x000fc400078ec0ff */
[----:B------:R-:W-:Y:S01]  /*16650*/  LOP3.LUT R12, R39, 0xff000000, R14, 0xf8, !PT ;  /* 0xff000000270c7812 */ /* 0x000fe200078ef80e */
[----:B------:R-:W-:Y:S01]  /*16660*/  HADD2.F32 R46, -RZ, R20.H0_H0 ;  /* 0x20000014ff2e7230 */ /* 0x000fe20000004100 */
[----:B------:R-:W-:Y:S02]  /*16670*/  PRMT R49, R38, 0x7054, R49 ;  /* 0x0000705426317816 */ /* 0x000fe40000000031 */
[----:B------:R-:W-:Y:S02]  /*16680*/  PRMT R51, R40, 0x7054, R51 ;  /* 0x0000705428337816 */ /* 0x000fe40000000033 */
[-C--:B------:R-:W-:Y:S01]  /*16690*/  F2FP.F16.E4M3.UNPACK_B R39, R35.reuse ;  /* 0x00000023ff27723e */ /* 0x080fe200020006ff */
[----:B------:R-:W-:Y:S01]  /*166a0*/  FMUL.FTZ R41, R5, R46 ;  /* 0x0000002e05297220 */ /* 0x000fe20000410000 */
[----:B------:R-:W-:Y:S02]  /*166b0*/  F2FP.F16.E4M3.UNPACK_B R40, R35.H1 ;  /* 0x00000023ff28723e */ /* 0x000fe400030006ff */
[----:B------:R-:W-:-:S02]  /*166c0*/  F2FP.F16.E4M3.UNPACK_B R35, R32.H1 ;  /* 0x00000020ff23723e */ /* 0x000fc400030006ff */
[----:B------:R-:W-:Y:S02]  /*166d0*/  F2FP.F16.E4M3.UNPACK_B R47, R47.H1 ;  /* 0x0000002fff2f723e */ /* 0x000fe400030006ff */
[----:B------:R-:W-:Y:S02]  /*166e0*/  LOP3.LUT R6, R49, 0xff000000, R6, 0xf8, !PT ;  /* 0xff00000031067812 */ /* 0x000fe400078ef806 */
[----:B------:R-:W-:Y:S01]  /*166f0*/  LOP3.LUT R51, R51, 0xff000000, R7, 0xf8, !PT ;  /* 0xff00000033337812 */ /* 0x000fe200078ef807 */
[----:B------:R-:W-:Y:S01]  /*16700*/  HADD2.F32 R49, -RZ, R47.H0_H0 ;  /* 0x2000002fff317230 */ /* 0x000fe20000004100 */
[-C--:B------:R-:W-:Y:S02]  /*16710*/  F2FP.F16.E4M3.UNPACK_B R7, R34.reuse ;  /* 0x00000022ff07723e */ /* 0x080fe400020006ff */
[----:B------:R-:W-:Y:S01]  /*16720*/  F2FP.F16.E4M3.UNPACK_B R34, R34.H1 ;  /* 0x00000022ff22723e */ /* 0x000fe200030006ff */
[----:B----4-:R-:W0:Y:S02]  /*16730*/  LDS.128 R28, [R61+0x1e200] ;  /* 0x01e200003d1c7984 */ /* 0x010e240000000c00 */
[----:B0-----:R-:W-:-:S02]  /*16740*/  F2FP.F16.E4M3.UNPACK_B R14, R29 ;  /* 0x0000001dff0e723e */ /* 0x001fc400020006ff */
[----:B------:R-:W-:Y:S02]  /*16750*/  F2FP.F16.E4M3.UNPACK_B R36, R29.H1 ;  /* 0x0000001dff24723e */ /* 0x000fe400030006ff */
[-C--:B------:R-:W-:Y:S01]  /*16760*/  F2FP.F16.E4M3.UNPACK_B R37, R31.reuse ;  /* 0x0000001fff25723e */ /* 0x080fe200020006ff */
[----:B------:R-:W-:Y:S01]  /*16770*/  HADD2.F32 R13, -RZ, R14.H0_H0 ;  /* 0x2000000eff0d7230 */ /* 0x000fe20000004100 */
[----:B------:R-:W-:Y:S02]  /*16780*/  F2FP.F16.E4M3.UNPACK_B R38, R31.H1 ;  /* 0x0000001fff26723e */ /* 0x000fe400030006ff */
[-C--:B------:R-:W-:Y:S02]  /*16790*/  F2FP.F16.E4M3.UNPACK_B R29, R28.reuse ;  /* 0x0000001cff1d723e */ /* 0x080fe400020006ff */
[----:B------:R-:W-:Y:S02]  /*167a0*/  F2FP.F16.E4M3.UNPACK_B R31, R28.H1 ;  /* 0x0000001cff1f723e */ /* 0x000fe400030006ff */
[----:B------:R-:W-:-:S02]  /*167b0*/  F2FP.F16.E4M3.UNPACK_B R28, R33.H1 ;  /* 0x00000021ff1c723e */ /* 0x000fc400030006ff */
[----:B------:R-:W-:Y:S01]  /*167c0*/  F2FP.F16.E4M3.UNPACK_B R33, R32 ;  /* 0x00000020ff21723e */ /* 0x000fe200020006ff */
[----:B------:R-:W-:Y:S01]  /*167d0*/  FMUL.FTZ R32, R5, R50 ;  /* 0x0000003205207220 */ /* 0x000fe20000410000 */
[-C--:B------:R-:W-:Y:S02]  /*167e0*/  F2FP.F16.E4M3.UNPACK_B R4, R30.reuse ;  /* 0x0000001eff04723e */ /* 0x080fe400020006ff */
[----:B------:R-:W-:Y:S01]  /*167f0*/  F2FP.F16.E4M3.UNPACK_B R30, R30.H1 ;  /* 0x0000001eff1e723e */ /* 0x000fe200030006ff */
[C---:B------:R-:W-:Y:S01]  /*16800*/  FFMA.FTZ R5, R13.reuse, R46, -R32 ;  /* 0x0000002e0d057223 */ /* 0x040fe20000010820 */
[----:B------:R-:W-:Y:S01]  /*16810*/  F2FP.F16.E4M3.UNPACK_B R32, R21.H1 ;  /* 0x00000015ff20723e */ /* 0x000fe200030006ff */
[----:B------:R-:W-:Y:S01]  /*16820*/  FFMA.FTZ R13, R13, R50, R41 ;  /* 0x000000320d0d7223 */ /* 0x000fe20000010029 */
[----:B------:R-:W-:Y:S02]  /*16830*/  HADD2.F32 R41, -RZ, R20.H1_H1 ;  /* 0x30000014ff297230 */ /* 0x000fe40000004100 */
[----:B------:R-:W-:-:S02]  /*16840*/  HADD2.F32 R46, -RZ, R43.H1_H1 ;  /* 0x3000002bff2e7230 */ /* 0x000fc40000004100 */
[----:B------:R-:W-:Y:S02]  /*16850*/  HADD2.F32 R20, -RZ, R14.H1_H1 ;  /* 0x3000000eff147230 */ /* 0x000fe40000004100 */
[----:B------:R-:W-:Y:S02]  /*16860*/  HADD2.F32 R14, -RZ, R28.H0_H0 ;  /* 0x2000001cff0e7230 */ /* 0x000fe40000004100 */
[C---:B------:R-:W-:Y:S01]  /*16870*/  FMUL.FTZ R53, R15.reuse, R46 ;  /* 0x0000002e0f357220 */ /* 0x040fe20000410000 */
[----:B------:R-:W-:Y:S02]  /*16880*/  HADD2.F32 R43, -RZ, R32.H0_H0 ;  /* 0x20000020ff2b7230 */ /* 0x000fe40000004100 */
[----:B------:R-:W-:Y:S01]  /*16890*/  FMUL.FTZ R15, R15, R41 ;  /* 0x000000290f0f7220 */ /* 0x000fe20000410000 */
[----:B------:R-:W-:Y:S02]  /*168a0*/  HADD2.F32 R21, -RZ, R36.H0_H0 ;  /* 0x20000024ff157230 */ /* 0x000fe40000004100 */
[----:B------:R-:W-:Y:S01]  /*168b0*/  FMUL.FTZ R50, R14, R49 ;  /* 0x000000310e327220 */ /* 0x000fe20000410000 */
[----:B------:R-:W-:-:S02]  /*168c0*/  HADD2.F32 R28, -RZ, R28.H1_H1 ;  /* 0x3000001cff1c7230 */ /* 0x000fc40000004100 */
        /* <DEDUP_REMOVED lines=9> */
[----:B------:R-:W-:Y:S01]  /*16960*/  F2FP.F16.E4M3.UNPACK_B R51, R51.H1 ;  /* 0x00000033ff33723e */ /* 0x000fe200030006ff */
[----:B------:R-:W-:-:S02]  /*16970*/  HADD2.F32 R52, -RZ, R50.H0_H0 ;  /* 0x20000032ff347230 */ /* 0x000fc40000004100 */
[C---:B------:R-:W-:Y:S01]  /*16980*/  FMUL.FTZ R53, R28.reuse, R49 ;  /* 0x000000311c357220 */ /* 0x040fe20000410000 */
[----:B------:R-:W-:Y:S02]  /*16990*/  HADD2.F32 R41, -RZ, R39.H0_H0 ;  /* 0x20000027ff297230 */ /* 0x000fe40000004100 */
[----:B------:R-:W-:Y:S01]  /*169a0*/  FMUL.FTZ R28, R28, R43 ;  /* 0x0000002b1c1c7220 */ /* 0x000fe20000410000 */
[----:B------:R-:W-:Y:S01]  /*169b0*/  HADD2.F32 R36, -RZ, R36.H1_H1 ;  /* 0x30000024ff247230 */ /* 0x000fe20000004100 */
[----:B------:R-:W-:Y:S01]  /*169c0*/  F2FP.F16.E4M3.UNPACK_B R45, R45.H1 ;  /* 0x0000002dff2d723e */ /* 0x000fe200030006ff */
[----:B------:R-:W-:Y:S02]  /*169d0*/  HADD2.F32 R47, -RZ, R46.H0_H0 ;  /* 0x2000002eff2f7230 */ /* 0x000fe40000004100 */
[C---:B------:R-:W-:Y:S01]  /*169e0*/  FMUL.FTZ R55, R41.reuse, R52 ;  /* 0x0000003429377220 */ /* 0x040fe20000410000 */
[----:B------:R-:W-:Y:S02]  /*169f0*/  HADD2.F32 R32, -RZ, R37.H0_H0 ;  /* 0x20000025ff207230 */ /* 0x000fe40000004100 */
[C---:B------:R-:W-:Y:S01]  /*16a00*/  FFMA.FTZ R54, R36.reuse, R43, -R53 ;  /* 0x0000002b24367223 */ /* 0x040fe20000010835 */
[----:B------:R-:W-:Y:S01]  /*16a10*/  FFMA.FTZ R56, R36, R49, R28 ;  /* 0x0000003124387223 */ /* 0x000fe2000001001c */
[----:B------:R-:W-:Y:S01]  /*16a20*/  FMUL.FTZ R41, R41, R47 ;  /* 0x0000002f29297220 */ /* 0x000fe20000410000 */
[----:B------:R-:W-:-:S02]  /*16a30*/  HADD2.F32 R50, -RZ, R50.H1_H1 ;  /* 0x30000032ff327230 */ /* 0x000fc40000004100 */
[C---:B------:R-:W-:Y:S01]  /*16a40*/  FFMA.FTZ R28, R32.reuse, R47, -R55 ;  /* 0x0000002f201c7223 */ /* 0x040fe20000010837 */
[----:B------:R-:W-:Y:S02]  /*16a50*/  HADD2.F32 R39, -RZ, R39.H1_H1 ;  /* 0x30000027ff277230 */ /* 0x000fe40000004100 */
[----:B------:R-:W-:Y:S01]  /*16a60*/  FFMA.FTZ R52, R32, R52, R41 ;  /* 0x0000003420347223 */ /* 0x000fe20000010029 */
[----:B------:R-:W-:Y:S01]  /*16a70*/  HADD2.F32 R43, -RZ, R51.H0_H0 ;  /* 0x20000033ff2b7230 */ /* 0x000fe20000004100 */
[----:B------:R-:W-:Y:S01]  /*16a80*/  F2FP.SATFINITE.E4M3.F32.PACK_AB_MERGE_C R15, R54, R15, RZ ;  /* 0x0000000f360f723e */ /* 0x000fe200048070ff */
[----:B------:R-:W-:Y:S02]  /*16a90*/  HADD2.F32 R36, -RZ, R40.H0_H0 ;  /* 0x20000028ff247230 */ /* 0x000fe40000004100 */
[----:B------:R-:W-:Y:S01]  /*16aa0*/  FMUL.FTZ R58, R39, R50 ;  /* 0x00000032273a7220 */ /* 0x000fe20000410000 */
[----:B------:R-:W-:Y:S01]  /*16ab0*/  HADD2.F32 R46, -RZ, R46.H1_H1 ;  /* 0x3000002eff2e7230 */ /* 0x000fe20000004100 */
[----:B------:R-:W-:Y:S01]  /*16ac0*/  F2FP.SATFINITE.E4M3.F32.PACK_AB_MERGE_C R21, R56, R21, RZ ;  /* 0x000000153815723e */ /* 0x000fe200048070ff */
[----:B------:R-:W-:-:S02]  /*16ad0*/  HADD2.F32 R41, -RZ, R45.H0_H0 ;  /* 0x2000002dff297230 */ /* 0x000fc40000004100 */
[C---:B------:R-:W-:Y:S01]  /*16ae0*/  FMUL.FTZ R47, R36.reuse, R43 ;  /* 0x0000002b242f7220 */ /* 0x040fe20000410000 */
[----:B------:R-:W-:Y:S02]  /*16af0*/  HADD2.F32 R32, -RZ, R38.H0_H0 ;  /* 0x20000026ff207230 */ /* 0x000fe40000004100 */
[----:B------:R-:W-:Y:S01]  /*16b00*/  FMUL.FTZ R39, R39, R46 ;  /* 0x0000002e27277220 */ /* 0x000fe20000410000 */
[----:B------:R-:W-:Y:S02]  /*16b10*/  HADD2.F32 R37, -RZ, R37.H1_H1 ;  /* 0x30000025ff257230 */ /* 0x000fe40000004100 */
[-C--:B------:R-:W-:Y:S01]  /*16b20*/  FMUL.FTZ R36, R36, R41.reuse ;  /* 0x0000002924247220 */ /* 0x080fe20000410000 */
[----:B------:R-:W-:Y:S02]  /*16b30*/  HADD2.F32 R51, -RZ, R51.H1_H1 ;  /* 0x30000033ff337230 */ /* 0x000fe40000004100 */
[C---:B------:R-:W-:Y:S01]  /*16b40*/  FFMA.FTZ R55, R32.reuse, R41, -R47 ;  /* 0x0000002920377223 */ /* 0x040fe2000001082f */
[----:B------:R-:W-:Y:S01]  /*16b50*/  F2FP.F16.E4M3.UNPACK_B R41, R48.H1 ;  /* 0x00000030ff29723e */ /* 0x000fe200030006ff */
[C---:B------:R-:W-:Y:S01]  /*16b60*/  FFMA.FTZ R49, R37.reuse, R46, -R58 ;  /* 0x0000002e25317223 */ /* 0x040fe2000001083a */
[----:B------:R-:W-:Y:S01]  /*16b70*/  FFMA.FTZ R53, R37, R50, R39 ;  /* 0x0000003225357223 */ /* 0x000fe20000010027 */
[----:B------:R-:W-:Y:S01]  /*16b80*/  F2FP.F16.E4M3.UNPACK_B R37, R42.H1 ;  /* 0x0000002aff25723e */ /* 0x000fe200030006ff */
[----:B------:R-:W-:Y:S01]  /*16b90*/  FFMA.FTZ R57, R32, R43, R36 ;  /* 0x0000002b20397223 */ /* 0x000fe20000010024 */
[----:B------:R-:W-:Y:S01]  /*16ba0*/  HADD2.F32 R40, -RZ, R40.H1_H1 ;  /* 0x30000028ff287230 */ /* 0x000fe20000004100 */
[----:B------:R-:W-:Y:S01]  /*16bb0*/  F2FP.F16.E4M3.UNPACK_B R48, R48 ;  /* 0x00000030ff30723e */ /* 0x000fe200020006ff */
[----:B------:R-:W-:Y:S01]  /*16bc0*/  HADD2.F32 R45, -RZ, R45.H1_H1 ;  /* 0x3000002dff2d7230 */ /* 0x000fe20000004100 */
[----:B------:R-:W-:Y:S01]  /*16bd0*/  F2FP.F16.E4M3.UNPACK_B R42, R42 ;  /* 0x0000002aff2a723e */ /* 0x000fe200020006ff */
        /* <DEDUP_REMOVED lines=14> */
[----:B------:R-:W-:Y:S02]  /*16cc0*/  HADD2.F32 R38, -RZ, R41.H1_H1 ;  /* 0x30000029ff267230 */ /* 0x000fe40000004100 */
[----:B------:R-:W-:Y:S01]  /*16cd0*/  FFMA.FTZ R47, R32, R39, -R47 ;  /* 0x00000027202f7223 */ /* 0x000fe2000001082f */
[----:B------:R-:W-:Y:S01]  /*16ce0*/  HADD2.F32 R36, -RZ, R37.H1_H1 ;  /* 0x30000025ff247230 */ /* 0x000fe20000004100 */
[----:B------:R-:W-:Y:S01]  /*16cf0*/  F2FP.SATFINITE.E4M3.F32.PACK_AB_MERGE_C R57, R60, R57, RZ ;  /* 0x000000393c39723e */ /* 0x000fe200048070ff */
[----:B------:R-:W-:Y:S02]  /*16d00*/  HADD2.F32 R31, -RZ, R31.H1_H1 ;  /* 0x3000001fff1f7230 */ /* 0x000fe40000004100 */
[----:B------:R-:W-:Y:S01]  /*16d10*/  FMUL.FTZ R40, R35, R38 ;  /* 0x0000002623287220 */ /* 0x000fe20000410000 */
[----:B------:R-:W-:-:S02]  /*16d20*/  HADD2.F32 R37, -RZ, R48.H0_H0 ;  /* 0x20000030ff257230 */ /* 0x000fc40000004100 */
[-C--:B------:R-:W-:Y:S01]  /*16d30*/  FMUL.FTZ R35, R35, R36.reuse ;  /* 0x0000002423237220 */ /* 0x080fe20000410000 */
[----:B------:R-:W-:Y:S02]  /*16d40*/  HADD2.F32 R32, -RZ, R33.H0_H0 ;  /* 0x20000021ff207230 */ /* 0x000fe40000004100 */
[C---:B------:R-:W-:Y:S01]  /*16d50*/  FFMA.FTZ R40, R31.reuse, R36, -R40 ;  /* 0x000000241f287223 */ /* 0x040fe20000010828 */
[----:B------:R-:W-:Y:S02]  /*16d60*/  HADD2.F32 R48, -RZ, R48.H1_H1 ;  /* 0x30000030ff307230 */ /* 0x000fe40000004100 */
[----:B------:R-:W-:Y:S01]  /*16d70*/  FFMA.FTZ R46, R31, R38, R35 ;  /* 0x000000261f2e7223 */ /* 0x000fe20000010023 */
[----:B------:R-:W-:Y:S02]  /*16d80*/  HADD2.F32 R35, -RZ, R42.H0_H0 ;  /* 0x2000002aff237230 */ /* 0x000fe40000004100 */
        /* <DEDUP_REMOVED lines=9> */
[----:B------:R-:W-:Y:S01]  /*16e20*/  F2FP.F16.E4M3.UNPACK_B R35, R6.H1 ;  /* 0x00000006ff23723e */ /* 0x000fe200030006ff */
[C---:B------:R-:W-:Y:S01]  /*16e30*/  FMUL.FTZ R36, R33.reuse, R48 ;  /* 0x0000003021247220 */ /* 0x040fe20000410000 */
[----:B------:R-:W-:Y:S01]  /*16e40*/  F2FP.F16.E4M3.UNPACK_B R32, R12.H1 ;  /* 0x0000000cff20723e */ /* 0x000fe200030006ff */
[----:B------:R-:W-:Y:S01]  /*16e50*/  FMUL.FTZ R33, R33, R42 ;  /* 0x0000002a21217220 */ /* 0x000fe20000410000 */
[----:B------:R-:W-:-:S02]  /*16e60*/  HADD2.F32 R31, -RZ, R34.H0_H0 ;  /* 0x20000022ff1f7230 */ /* 0x000fc40000004100 */
[C---:B------:R-:W-:Y:S01]  /*16e70*/  FFMA.FTZ R42, R29.reuse, R42, -R36 ;  /* 0x0000002a1d2a7223 */ /* 0x040fe20000010824 */
[--C-:B------:R-:W-:Y:S02]  /*16e80*/  HADD2.F32 R38, -RZ, R35.reuse.H0_H0 ;  /* 0x20000023ff267230 */ /* 0x100fe40000004100 */
[----:B------:R-:W-:Y:S01]  /*16e90*/  FFMA.FTZ R48, R29, R48, R33 ;  /* 0x000000301d307223 */ /* 0x000fe20000010021 */
[----:B------:R-:W-:Y:S01]  /*16ea0*/  HADD2.F32 R36, -RZ, R32.H0_H0 ;  /* 0x20000020ff247230 */ /* 0x000fe20000004100 */
[----:B------:R-:W-:Y:S01]  /*16eb0*/  F2FP.F16.E4M3.UNPACK_B R12, R12 ;  /* 0x0000000cff0c723e */ /* 0x000fe200020006ff */
[----:B------:R-:W-:Y:S01]  /*16ec0*/  HADD2.F32 R35, -RZ, R35.H1_H1 ;  /* 0x30000023ff237230 */ /* 0x000fe20000004100 */
[----:B------:R-:W-:Y:S01]  /*16ed0*/  F2FP.F16.E4M3.UNPACK_B R6, R6 ;  /* 0x00000006ff06723e */ /* 0x000fe200020006ff */
[----:B------:R-:W-:Y:S02]  /*16ee0*/  HADD2.F32 R34, -RZ, R34.H1_H1 ;  /* 0x30000022ff227230 */ /* 0x000fe40000004100 */
[----:B------:R-:W-:Y:S01]  /*16ef0*/  FMUL.FTZ R50, R31, R36 ;  /* 0x000000241f327220 */ /* 0x000fe20000410000 */
[----:B------:R-:W-:-:S02]  /*16f00*/  HADD2.F32 R33, -RZ, R32.H1_H1 ;  /* 0x30000020ff217230 */ /* 0x000fc40000004100 */
[----:B------:R-:W-:Y:S01]  /*16f10*/  FMUL.FTZ R32, R31, R38 ;  /* 0x000000261f207220 */ /* 0x000fe20000410000 */
[--C-:B------:R-:W-:Y:S02]  /*16f20*/  HADD2.F32 R29, -RZ, R30.reuse.H0_H0 ;  /* 0x2000001eff1d7230 */ /* 0x100fe40000004100 */
[C---:B------:R-:W-:Y:S01]  /*16f30*/  FMUL.FTZ R31, R34.reuse, R35 ;  /* 0x00000023221f7220 */ /* 0x040fe20000410000 */
[----:B------:R-:W-:Y:S02]  /*16f40*/  HADD2.F32 R30, -RZ, R30.H1_H1 ;  /* 0x3000001eff1e7230 */ /* 0x000fe40000004100 */
[-C--:B------:R-:W-:Y:S01]  /*16f50*/  FMUL.FTZ R34, R34, R33.reuse ;  /* 0x0000002122227220 */ /* 0x080fe20000410000 */
[----:B------:R-:W-:Y:S01]  /*16f60*/  F2FP.SATFINITE.E4M3.F32.PACK_AB_MERGE_C R15, R53, R52, R57 ;  /* 0x00000034350f723e */ /* 0x000fe20004807039 */
[C---:B------:R-:W-:Y:S01]  /*16f70*/  FFMA.FTZ R36, R29.reuse, R36, -R32 ;  /* 0x000000241d247223 */ /* 0x040fe20000010820 */
[----:B------:R-:W-:Y:S01]  /*16f80*/  FFMA.FTZ R50, R29, R38, R50 ;  /* 0x000000261d327223 */ /* 0x000fe20000010032 */
[C---:B------:R-:W-:Y:S01]  /*16f90*/  FFMA.FTZ R41, R30.reuse, R33, -R31 ;  /* 0x000000211e297223 */ /* 0x040fe2000001081f */
[----:B------:R-:W-:Y:S01]  /*16fa0*/  FFMA.FTZ R45, R30, R35, R34 ;  /* 0x000000231e2d7223 */ /* 0x000fe20000010022 */
[----:B------:R-:W-:-:S02]  /*16fb0*/  HADD2.F32 R29, -RZ, R12.H0_H0 ;  /* 0x2000000cff1d7230 */ /* 0x000fc40000004100 */
[----:B------:R-:W-:Y:S01]  /*16fc0*/  HADD2.F32 R30, -RZ, R12.H1_H1 ;  /* 0x3000000cff1e7230 */ /* 0x000fe20000004100 */
[----:B------:R-:W-:Y:S01]  /*16fd0*/  F2FP.SATFINITE.E4M3.F32.PACK_AB_MERGE_C R36, R41, R36, RZ ;  /* 0x000000242924723e */ /* 0x000fe200048070ff */
[--C-:B------:R-:W-:Y:S01]  /*16fe0*/  HADD2.F32 R31, -RZ, R6.reuse.H0_H0 ;  /* 0x20000006ff1f7230 */ /* 0x100fe20000004100 */
[----:B------:R-:W-:Y:S01]  /*16ff0*/  F2FP.SATFINITE.E4M3.F32.PACK_AB_MERGE_C R45, R45, R50, RZ ;  /* 0x000000322d2d723e */ /* 0x000fe200048070ff */
[--C-:B------:R-:W-:Y:S02]  /*17000*/  HADD2.F32 R12, -RZ, R7.reuse.H0_H0 ;  /* 0x20000007ff0c7230 */ /* 0x100fe40000004100 */
[----:B------:R-:W-:Y:S02]  /*17010*/  HADD2.F32 R32, -RZ, R6.H1_H1 ;  /* 0x30000006ff207230 */ /* 0x000fe40000004100 */
[----:B------:R-:W-:Y:S02]  /*17020*/  HADD2.F32 R7, -RZ, R7.H1_H1 ;  /* 0x30000007ff077230 */ /* 0x000fe40000004100 */
[----:B------:R-:W-:Y:S01]  /*17030*/  FMUL.FTZ R33, R12, R31 ;  /* 0x0000001f0c217220 */ /* 0x000fe20000410000 */
[----:B------:R-:W-:-:S02]  /*17040*/  HADD2.F32 R6, -RZ, R4.H0_H0 ;  /* 0x20000004ff067230 */ /* 0x000fc40000004100 */
        /* <DEDUP_REMOVED lines=18> */
.L_x_3611:
[----:B------:R-:W-:Y:S05]  /*17170*/  BSYNC B1 ;  /* 0x0000000000017941 */ /* 0x000fea0003800000 */
.L_x_3610:
[----:B------:R-:W-:Y:S05]  /*17180*/  @P2 BRA `(.L_x_3592) ;  /* 0x0000000c00ec2947 */ /* 0x000fea0003800000 */
[----:B------:R-:W2:Y:S01]  /*17190*/  LDL R53, [R1+0xc8] ;  /* 0x0000c80001357983 */ /* 0x000ea20000100800 */
[----:B---34-:R-:W-:Y:S01]  /*171a0*/  IMAD.IADD R0, R22, 0x1, R222 ;  /* 0x0000000116007824 */ /* 0x018fe200078e02de */
[----:B-----5:R-:W-:Y:S02]  /*171b0*/  SHF.R.U32.HI R4, RZ, 0x8, R24 ;  /* 0x00000008ff047819 */ /* 0x020fe40000011618 */
[----:B------:R-:W-:Y:S02]  /*171c0*/  SHF.R.U32.HI R12, RZ, 0x8, R26 ;  /* 0x00000008ff0c7819 */ /* 0x000fe4000001161a */
[----:B------:R-:W-:Y:S02]  /*171d0*/  SHF.R.S32.HI R5, RZ, 0x1f, R0 ;  /* 0x0000001fff057819 */ /* 0x000fe40000011400 */
[----:B------:R-:W-:Y:S02]  /*171e0*/  LOP3.LUT R13, R12, 0xff, RZ, 0xc0, !PT ;  /* 0x000000ff0c0d7812 */ /* 0x000fe400078ec0ff */
[----:B------:R-:W-:-:S02]  /*171f0*/  LEA.HI R5, R5, R0, RZ, 0x4 ;  /* 0x0000000005057211 */ /* 0x000fc400078f20ff */
[----:B------:R-:W-:Y:S02]  /*17200*/  LOP3.LUT R0, R24, 0xff, RZ, 0xc0, !PT ;  /* 0x000000ff18007812 */ /* 0x000fe400078ec0ff */
[----:B------:R-:W-:Y:S02]  /*17210*/  SHF.R.S32.HI R6, RZ, 0x4, R5 ;  /* 0x00000004ff067819 */ /* 0x000fe40000011405 */
[----:B------:R-:W-:Y:S02]  /*17220*/  LOP3.LUT R5, R4, 0xff, RZ, 0xc0, !PT ;  /* 0x000000ff04057812 */ /* 0x000fe400078ec0ff */
[----:B------:R-:W-:Y:S02]  /*17230*/  LEA.HI R3, R3, R6, RZ, 0x1c ;  /* 0x0000000603037211 */ /* 0x000fe400078fe0ff */
[----:B------:R-:W-:Y:S02]  /*17240*/  LOP3.LUT R4, R26, 0xff, RZ, 0xc0, !PT ;  /* 0x000000ff1a047812 */ /* 0x000fe400078ec0ff */
[----:B-1----:R-:W-:-:S02]  /*17250*/  PRMT R21, R5, 0x7604, R0 ;  /* 0x0000760405157816 */ /* 0x002fc40000000000 */
[----:B------:R-:W-:Y:S02]  /*17260*/  SHF.R.S32.HI R0, RZ, 0x1f, R3 ;  /* 0x0000001fff007819 */ /* 0x000fe40000011403 */
[----:B------:R-:W-:Y:S02]  /*17270*/  PRMT R29, R13, 0x7604, R4 ;  /* 0x000076040d1d7816 */ /* 0x000fe40000000004 */
[----:B------:R-:W-:Y:S01]  /*17280*/  LEA.HI R4, R0, R3, RZ, 0x2 ;  /* 0x0000000300047211 */ /* 0x000fe200078f10ff */
[----:B------:R-:W-:Y:S01]  /*17290*/  IMAD.SHL.U32 R0, R3, 0x10, RZ ;  /* 0x0000001003007824 */ /* 0x000fe200078e00ff */
[----:B------:R-:W-:Y:S02]  /*172a0*/  SHF.R.U32.HI R7, RZ, 0x8, R25 ;  /* 0x00000008ff077819 */ /* 0x000fe40000011619 */
[----:B------:R-:W-:Y:S01]  /*172b0*/  LOP3.LUT R6, R25, 0xff, RZ, 0xc0, !PT ;  /* 0x000000ff19067812 */ /* 0x000fe200078ec0ff */
[----:B------:R-:W-:Y:S01]  /*172c0*/  IMAD.SHL.U32 R4, R4, 0x800, RZ ;  /* 0x0000080004047824 */ /* 0x000fe200078e00ff */
[----:B------:R-:W-:-:S02]  /*172d0*/  LOP3.LUT R3, R227, 0x30, R0, 0xf8, !PT ;  /* 0x00000030e3037812 */ /* 0x000fc400078ef800 */
[----:B------:R-:W-:Y:S02]  /*172e0*/  LOP3.LUT R7, R7, 0xff, RZ, 0xc0, !PT ;  /* 0x000000ff07077812 */ /* 0x000fe400078ec0ff */
[----:B------:R-:W-:Y:S02]  /*172f0*/  SHF.R.U32.HI R12, RZ, 0x8, R8 ;  /* 0x00000008ff0c7819 */ /* 0x000fe40000011608 */
[----:B------:R-:W-:Y:S02]  /*17300*/  LOP3.LUT R3, R3, R228, RZ, 0x3c, !PT ;  /* 0x000000e403037212 */ /* 0x000fe400078e3cff */
[----:B------:R-:W-:Y:S02]  /*17310*/  LOP3.LUT R0, R4, 0xffffe000, RZ, 0xc0, !PT ;  /* 0xffffe00004007812 */ /* 0x000fe400078ec0ff */
[----:B------:R-:W-:Y:S02]  /*17320*/  PRMT R20, R7, 0x7604, R6 ;  /* 0x0000760407147816 */ /* 0x000fe40000000006 */
[----:B------:R-:W-:-:S02]  /*17330*/  SHF.R.U32.HI R6, RZ, 0x8, R27 ;  /* 0x00000008ff067819 */ /* 0x000fc4000001161b */
[----:B------:R-:W-:Y:S02]  /*17340*/  LOP3.LUT R7, R8, 0xff, RZ, 0xc0, !PT ;  /* 0x000000ff08077812 */ /* 0x000fe400078ec0ff */
[----:B------:R-:W-:Y:S02]  /*17350*/  LOP3.LUT R12, R12, 0xff, RZ, 0xc0, !PT ;  /* 0x000000ff0c0c7812 */ /* 0x000fe400078ec0ff */
[----:B------:R-:W-:Y:S02]  /*17360*/  IADD3 R3, R3, R229, R0 ;  /* 0x000000e503037210 */ /* 0x000fe40007ffe000 */
[----:B------:R-:W-:Y:S02]  /*17370*/  LOP3.LUT R5, R27, 0xff, RZ, 0xc0, !PT ;  /* 0x000000ff1b057812 */ /* 0x000fe400078ec0ff */
[----:B------:R-:W-:Y:S02]  /*17380*/  LOP3.LUT R6, R6, 0xff, RZ, 0xc0, !PT ;  /* 0x000000ff06067812 */ /* 0x000fe400078ec0ff */
[----:B------:R-:W-:-:S02]  /*17390*/  PRMT R35, R12, 0x7604, R7 ;  /* 0x000076040c237816 */ /* 0x000fc40000000007 */
[----:B------:R-:W-:Y:S02]  /*173a0*/  SHF.R.U32.HI R12, RZ, 0x8, R9 ;  /* 0x00000008ff0c7819 */ /* 0x000fe40000011609 */
[----:B------:R-:W-:Y:S02]  /*173b0*/  IADD3 R0, R16, R3, RZ ;  /* 0x0000000310007210 */ /* 0x000fe40007ffe0ff */
[----:B------:R-:W-:Y:S02]  /*173c0*/  PRMT R28, R6, 0x7604, R5 ;  /* 0x00007604061c7816 */ /* 0x000fe40000000005 */
[----:B------:R-:W-:Y:S02]  /*173d0*/  LOP3.LUT R3, R12, 0xff, RZ, 0xc0, !PT ;  /* 0x000000ff0c037812 */ /* 0x000fe400078ec0ff */
[----:B------:R-:W1:Y:S01]  /*173e0*/  LDS.128 R12, [R0+0x1e200] ;  /* 0x01e20000000c7984 */ /* 0x000e620000000c00 */
[----:B------:R-:W-:Y:S02]  /*173f0*/  SHF.R.U32.HI R32, RZ, 0x8, R10 ;  /* 0x00000008ff207819 */ /* 0x000fe4000001160a */
[----:B------:R-:W-:-:S02]  /*17400*/  LOP3.LUT R30, R9, 0xff, RZ, 0xc0, !PT ;  /* 0x000000ff091e7812 */ /* 0x000fc400078ec0ff */
[----:B------:R-:W-:Y:S02]  /*17410*/  LOP3.LUT R31, R10, 0xff, RZ, 0xc0, !PT ;  /* 0x000000ff0a1f7812 */ /* 0x000fe400078ec0ff */
[----:B------:R-:W-:Y:S02]  /*17420*/  LOP3.LUT R32, R32, 0xff, RZ, 0xc0, !PT ;  /* 0x000000ff20207812 */ /* 0x000fe400078ec0ff */
[----:B------:R-:W-:Y:S02]  /*17430*/  PRMT R30, R3, 0x7604, R30 ;  /* 0x00007604031e7816 */ /* 0x000fe4000000001e */
[----:B0-----:R-:W-:Y:S02]  /*17440*/  SHF.R.U32.HI R37, RZ, 0x10, R9 ;  /* 0x00000010ff257819 */ /* 0x001fe40000011609 */
[----:B------:R-:W-:Y:S02]  /*17450*/  SHF.R.U32.HI R3, RZ, 0x10, R25 ;  /* 0x00000010ff037819 */ /* 0x000fe40000011619 */
[----:B------:R-:W-:Y:S01]  /*17460*/  PRMT R39, R32, 0x7604, R31 ;  /* 0x0000760420277816 */ /* 0x000fe2000000001f */
[----:B------:R-:W-:Y:S01]  /*17470*/  IMAD.U32 R37, R37, 0x10000, RZ ;  /* 0x0001000025257824 */ /* 0x000fe200078e00ff */
[----:B------:R-:W-:Y:S01]  /*17480*/  SHF.R.U32.HI R31, RZ, 0x10, R27 ;  /* 0x00000010ff1f7819 */ /* 0x000fe2000001161b */
[----:B------:R-:W-:Y:S01]  /*17490*/  IMAD.U32 R3, R3, 0x10000, RZ ;  /* 0x0001000003037824 */ /* 0x000fe200078e00ff */
[----:B------:R-:W-:-:S02]  /*174a0*/  SHF.R.U32.HI R34, RZ, 0x8, R11 ;  /* 0x00000008ff227819 */ /* 0x000fc4000001160b */
[----:B------:R-:W-:Y:S01]  /*174b0*/  SHF.R.U32.HI R41, RZ, 0x10, R11 ;  /* 0x00000010ff297819 */ /* 0x000fe2000001160b */
[----:B------:R-:W-:Y:S01]  /*174c0*/  IMAD.U32 R31, R31, 0x10000, RZ ;  /* 0x000100001f1f7824 */ /* 0x000fe200078e00ff */
[----:B------:R-:W-:Y:S02]  /*174d0*/  LOP3.LUT R33, R11, 0xff, RZ, 0xc0, !PT ;  /* 0x000000ff0b217812 */ /* 0x000fe400078ec0ff */
[----:B------:R-:W-:Y:S01]  /*174e0*/  LOP3.LUT R34, R34, 0xff, RZ, 0xc0, !PT ;  /* 0x000000ff22227812 */ /* 0x000fe200078ec0ff */
[----:B------:R-:W-:Y:S01]  /*174f0*/  IMAD.U32 R41, R41, 0x10000, RZ ;  /* 0x0001000029297824 */ /* 0x000fe200078e00ff */
[----:B------:R-:W-:Y:S02]  /*17500*/  LOP3.LUT R37, R30, 0xff0000, R37, 0xf8, !PT ;  /* 0x00ff00001e257812 */ /* 0x000fe400078ef825 */
[----:B------:R-:W-:Y:S02]  /*17510*/  LOP3.LUT R3, R20, 0xff0000, R3, 0xf8, !PT ;  /* 0x00ff000014037812 */ /* 0x000fe400078ef803 */
[----:B------:R-:W-:-:S02]  /*17520*/  LOP3.LUT R21, R21, 0xff0000, R24, 0xf8, !PT ;  /* 0x00ff000015157812 */ /* 0x000fc400078ef818 */
[----:B------:R-:W-:Y:S02]  /*17530*/  PRMT R34, R34, 0x7604, R33 ;  /* 0x0000760422227816 */ /* 0x000fe40000000021 */
        /* <DEDUP_REMOVED lines=10> */
[----:B------:R-:W-:-:S02]  /*175e0*/  F2FP.F16.E4M3.UNPACK_B R35, R37 ;  /* 0x00000025ff23723e */ /* 0x000fc400020006ff */
[----:B------:R-:W-:Y:S02]  /*175f0*/  F2FP.F16.E4M3.UNPACK_B R33, R32 ;  /* 0x00000020ff21723e */ /* 0x000fe400020006ff */
[----:B------:R-:W-:Y:S01]  /*17600*/  LOP3.LUT R20, R29, 0xff000000, R26, 0xf8, !PT ;  /* 0xff0000001d147812 */ /* 0x000fe200078ef81a */
[----:B------:R-:W-:Y:S01]  /*17610*/  HADD2.F32 R38, -RZ, R35.H0_H0 ;  /* 0x20000023ff267230 */ /* 0x000fe20000004100 */
[----:B------:R-:W-:Y:S02]  /*17620*/  LOP3.LUT R8, R39, 0xff000000, R10, 0xf8, !PT ;  /* 0xff00000027087812 */ /* 0x000fe400078ef80a */
[----:B------:R-:W-:Y:S02]  /*17630*/  LOP3.LUT R40, R41, 0xff000000, R11, 0xf8, !PT ;  /* 0xff00000029287812 */ /* 0x000fe400078ef80b */
[----:B-1----:R-:W-:Y:S02]  /*17640*/  F2FP.F16.E4M3.UNPACK_B R27, R13.H1 ;  /* 0x0000000dff1b723e */ /* 0x002fe400030006ff */
[----:B------:R-:W-:-:S02]  /*17650*/  F2FP.F16.E4M3.UNPACK_B R29, R15 ;  /* 0x0000000fff1d723e */ /* 0x000fc400020006ff */
[----:B------:R-:W-:Y:S02]  /*17660*/  F2FP.F16.E4M3.UNPACK_B R30, R15.H1 ;  /* 0x0000000fff1e723e */ /* 0x000fe400030006ff */
[----:B------:R-:W-:Y:S02]  /*17670*/  F2FP.F16.E4M3.UNPACK_B R15, R12.H1 ;  /* 0x0000000cff0f723e */ /* 0x000fe400030006ff */
[----:B------:R-:W-:Y:S02]  /*17680*/  F2FP.F16.E4M3.UNPACK_B R37, R37.H1 ;  /* 0x00000025ff25723e */ /* 0x000fe400030006ff */
[----:B------:R-:W-:Y:S02]  /*17690*/  F2FP.F16.E4M3.UNPACK_B R32, R32.H1 ;  /* 0x00000020ff20723e */ /* 0x000fe400030006ff */
[----:B------:R-:W-:Y:S01]  /*176a0*/  F2FP.F16.E4M3.UNPACK_B R28, R14.H1 ;  /* 0x0000000eff1c723e */ /* 0x000fe200030006ff */
[----:B------:R-:W-:Y:S01]  /*176b0*/  HADD2.F32 R41, -RZ, R37.H0_H0 ;  /* 0x20000025ff297230 */ /* 0x000fe20000004100 */
[----:B--2---:R-:W0:Y:S02]  /*176c0*/  LDS.128 R4, [R53+0x1e200] ;  /* 0x01e2000035047984 */ /* 0x004e240000000c00 */
[----:B0-----:R-:W-:-:S02]  /*176d0*/  F2FP.F16.E4M3.UNPACK_B R3, R6 ;  /* 0x00000006ff03723e */ /* 0x001fc400020006ff */
[----:B------:R-:W-:Y:S02]  /*176e0*/  F2FP.F16.E4M3.UNPACK_B R24, R6.H1 ;  /* 0x00000006ff18723e */ /* 0x000fe400030006ff */
[----:B------:R-:W-:Y:S02]  /*176f0*/  F2FP.F16.E4M3.UNPACK_B R6, R13 ;  /* 0x0000000dff06723e */ /* 0x000fe400020006ff */
[-C--:B------:R-:W-:Y:S02]  /*17700*/  F2FP.F16.E4M3.UNPACK_B R25, R7.reuse ;  /* 0x00000007ff19723e */ /* 0x080fe400020006ff */
[----:B------:R-:W-:Y:S02]  /*17710*/  F2FP.F16.E4M3.UNPACK_B R26, R7.H1 ;  /* 0x00000007ff1a723e */ /* 0x000fe400030006ff */
[----:B------:R-:W-:Y:S02]  /*17720*/  F2FP.F16.E4M3.UNPACK_B R10, R5 ;  /* 0x00000005ff0a723e */ /* 0x000fe400020006ff */
[----:B------:R-:W-:-:S02]  /*17730*/  F2FP.F16.E4M3.UNPACK_B R7, R4 ;  /* 0x00000004ff07723e */ /* 0x000fc400020006ff */
[----:B------:R-:W-:Y:S01]  /*17740*/  F2FP.F16.E4M3.UNPACK_B R11, R4.H1 ;  /* 0x00000004ff0b723e */ /* 0x000fe200030006ff */
[----:B------:R-:W-:Y:S01]  /*17750*/  HADD2.F32 R4, -RZ, R6.H0_H0 ;  /* 0x20000006ff047230 */ /* 0x000fe20000004100 */
[----:B------:R-:W-:Y:S01]  /*17760*/  F2FP.F16.E4M3.UNPACK_B R21, R5.H1 ;  /* 0x00000005ff15723e */ /* 0x000fe200030006ff */
[--C-:B------:R-:W-:Y:S01]  /*17770*/  HADD2.F32 R5, -RZ, R33.reuse.H0_H0 ;  /* 0x20000021ff057230 */ /* 0x100fe20000004100 */
[----:B------:R-:W-:Y:S01]  /*17780*/  F2FP.F16.E4M3.UNPACK_B R13, R12 ;  /* 0x0000000cff0d723e */ /* 0x000fe200020006ff */
[----:B------:R-:W-:Y:S02]  /*17790*/  HADD2.F32 R9, -RZ, R10.H0_H0 ;  /* 0x2000000aff097230 */ /* 0x000fe40000004100 */
[C---:B------:R-:W-:Y:S01]  /*177a0*/  FMUL.FTZ R12, R4.reuse, R38 ;  /* 0x00000026040c7220 */ /* 0x040fe20000410000 */
[----:B------:R-:W-:Y:S02]  /*177b0*/  HADD2.F32 R6, -RZ, R6.H1_H1 ;  /* 0x30000006ff067230 */ /* 0x000fe40000004100 */
[----:B------:R-:W-:Y:S01]  /*177c0*/  FMUL.FTZ R39, R4, R5 ;  /* 0x0000000504277220 */ /* 0x000fe20000410000 */
[----:B------:R-:W-:-:S02]  /*177d0*/  HADD2.F32 R33, -RZ, R33.H1_H1 ;  /* 0x30000021ff217230 */ /* 0x000fc40000004100 */
[C---:B------:R-:W-:Y:S01]  /*177e0*/  FFMA.FTZ R5, R9.reuse, R5, -R12 ;  /* 0x0000000509057223 */ /* 0x040fe2000001080c */
[----:B------:R-:W-:Y:S01]  /*177f0*/  F2FP.F16.E4M3.UNPACK_B R4, R14 ;  /* 0x0000000eff04723e */ /* 0x000fe200020006ff */
[----:B------:R-:W-:Y:S01]  /*17800*/  FFMA.FTZ R9, R9, R38, R39 ;  /* 0x0000002609097223 */ /* 0x000fe20000010027 */
[----:B------:R-:W-:Y:S02]  /*17810*/  HADD2.F32 R39, -RZ, R35.H1_H1 ;  /* 0x30000023ff277230 */ /* 0x000fe40000004100 */
[C---:B------:R-:W-:Y:S01]  /*17820*/  FMUL.FTZ R38, R6.reuse, R33 ;  /* 0x0000002106267220 */ /* 0x040fe20000410000 */
[----:B------:R-:W-:Y:S02]  /*17830*/  HADD2.F32 R10, -RZ, R10.H1_H1 ;  /* 0x3000000aff0a7230 */ /* 0x000fe40000004100 */
[----:B------:R-:W-:Y:S02]  /*17840*/  HADD2.F32 R14, -RZ, R27.H0_H0 ;  /* 0x2000001bff0e7230 */ /* 0x000fe40000004100 */
[----:B------:R-:W-:Y:S01]  /*17850*/  FMUL.FTZ R43, R6, R39 ;  /* 0x00000027062b7220 */ /* 0x000fe20000410000 */
[----:B------:R-:W-:-:S02]  /*17860*/  HADD2.F32 R35, -RZ, R32.H0_H0 ;  /* 0x20000020ff237230 */ /* 0x000fc40000004100 */
[----:B------:R-:W-:Y:S02]  /*17870*/  HADD2.F32 R12, -RZ, R21.H0_H0 ;  /* 0x20000015ff0c7230 */ /* 0x000fe40000004100 */
[----:B------:R-:W-:Y:S01]  /*17880*/  FFMA.FTZ R6, R10, R33, -R43 ;  /* 0x000000210a067223 */ /* 0x000fe2000001082b */
[----:B------:R-:W-:Y:S01]  /*17890*/  FMUL.FTZ R45, R14, R41 ;  /* 0x000000290e2d7220 */ /* 0x000fe20000410000 */
[----:B------:R-:W-:Y:S01]  /*178a0*/  FFMA.FTZ R10, R10, R39, R38 ;  /* 0x000000270a0a7223 */ /* 0x000fe20000010026 */
[----:B------:R-:W-:Y:S01]  /*178b0*/  FMUL.FTZ R14, R14, R35 ;  /* 0x000000230e0e7220 */ /* 0x000fe20000410000 */
[----:B------:R-:W-:Y:S01]  /*178c0*/  F2FP.F16.E4M3.UNPACK_B R39, R40 ;  /* 0x00000028ff27723e */ /* 0x000fe200020006ff */
[----:B------:R-:W-:Y:S01]  /*178d0*/  HADD2.F32 R38, -RZ, R37.H1_H1 ;  /* 0x30000025ff267230 */ /* 0x000fe20000004100 */
[----:B------:R-:W-:Y:S01]  /*178e0*/  F2FP.F16.E4M3.UNPACK_B R33, R34 ;  /* 0x00000022ff21723e */ /* 0x000fe200020006ff */
[----:B------:R-:W-:Y:S02]  /*178f0*/  HADD2.F32 R27, -RZ, R27.H1_H1 ;  /* 0x3000001bff1b7230 */ /* 0x000fe40000004100 */
[----:B------:R-:W-:Y:S01]  /*17900*/  FFMA.FTZ R41, R12, R41, R14 ;  /* 0x000000290c297223 */ /* 0x000fe2000001000e */
[----:B------:R-:W-:-:S02]  /*17910*/  HADD2.F32 R32, -RZ, R32.H1_H1 ;  /* 0x30000020ff207230 */ /* 0x000fc40000004100 */
[----:B------:R-:W-:Y:S01]  /*17920*/  FFMA.FTZ R45, R12, R35, -R45 ;  /* 0x000000230c2d7223 */ /* 0x000fe2000001082d */
[----:B------:R-:W-:Y:S02]  /*17930*/  HADD2.F32 R37, -RZ, R39.H0_H0 ;  /* 0x20000027ff257230 */ /* 0x000fe40000004100 */
[C---:B------:R-:W-:Y:S01]  /*17940*/  FMUL.FTZ R42, R27.reuse, R38 ;  /* 0x000000261b2a7220 */ /* 0x040fe20000410000 */
[----:B------:R-:W-:Y:S02]  /*17950*/  HADD2.F32 R14, -RZ, R29.H0_H0 ;  /* 0x2000001dff0e7230 */ /* 0x000fe40000004100 */
[----:B------:R-:W-:Y:S01]  /*17960*/  FMUL.FTZ R27, R27, R32 ;  /* 0x000000201b1b7220 */ /* 0x000fe20000410000 */
[----:B------:R-:W-:Y:S01]  /*17970*/  HADD2.F32 R35, -RZ, R33.H0_H0 ;  /* 0x20000021ff237230 */ /* 0x000fe20000004100 */
[----:B------:R-:W-:Y:S01]  /*17980*/  F2FP.F16.E4M3.UNPACK_B R40, R40.H1 ;  /* 0x00000028ff28723e */ /* 0x000fe200030006ff */
[----:B------:R-:W-:Y:S02]  /*17990*/  HADD2.F32 R21, -RZ, R21.H1_H1 ;  /* 0x30000015ff157230 */ /* 0x000fe40000004100 */
[----:B------:R-:W-:Y:S01]  /*179a0*/  FMUL.FTZ R43, R14, R37 ;  /* 0x000000250e2b7220 */ /* 0x000fe20000410000 */
[----:B------:R-:W-:-:S02]  /*179b0*/  HADD2.F32 R12, -RZ, R25.H0_H0 ;  /* 0x20000019ff0c7230 */ /* 0x000fc40000004100 */
[----:B------:R-:W-:Y:S01]  /*179c0*/  FMUL.FTZ R14, R14, R35 ;  /* 0x000000230e0e7220 */ /* 0x000fe20000410000 */
[----:B------:R-:W-:Y:S02]  /*179d0*/  HADD2.F32 R29, -RZ, R29.H1_H1 ;  /* 0x3000001dff1d7230 */ /* 0x000fe40000004100 */
[C---:B------:R-:W-:Y:S01]  /*179e0*/  FFMA.FTZ R46, R21.reuse, R38, R27 ;  /* 0x00000026152e7223 */ /* 0x040fe2000001001b */
[----:B------:R-:W-:Y:S01]  /*179f0*/  FFMA.FTZ R42, R21, R32, -R42 ;  /* 0x00000020152a7223 */ /* 0x000fe2000001082a */
[----:B------:R-:W-:Y:S02]  /*17a00*/  HADD2.F32 R38, -RZ, R39.H1_H1 ;  /* 0x30000027ff267230 */ /* 0x000fe40000004100 */
[----:B------:R-:W-:Y:S01]  /*17a10*/  FFMA.FTZ R47, R12, R37, R14 ;  /* 0x000000250c2f7223 */ /* 0x000fe2000001000e */
[----:B------:R-:W-:Y:S01]  /*17a20*/  HADD2.F32 R32, -RZ, R33.H1_H1 ;  /* 0x30000021ff207230 */ /* 0x000fe20000004100 */
[----:B------:R-:W-:Y:S01]  /*17a30*/  F2FP.F16.E4M3.UNPACK_B R34, R34.H1 ;  /* 0x00000022ff22723e */ /* 0x000fe200030006ff */
[----:B------:R-:W-:-:S02]  /*17a40*/  HADD2.F32 R27, -RZ, R40.H0_H0 ;  /* 0x20000028ff1b7230 */ /* 0x000fc40000004100 */
[----:B------:R-:W-:Y:S01]  /*17a50*/  FFMA.FTZ R43, R12, R35, -R43 ;  /* 0x000000230c2b7223 */ /* 0x000fe2000001082b */
[----:B------:R-:W-:Y:S02]  /*17a60*/  HADD2.F32 R14, -RZ, R30.H0_H0 ;  /* 0x2000001eff0e7230 */ /* 0x000fe40000004100 */
[C---:B------:R-:W-:Y:S01]  /*17a70*/  FMUL.FTZ R48, R29.reuse, R38 ;  /* 0x000000261d307220 */ /* 0x040fe20000410000 */
[----:B------:R-:W-:Y:S02]  /*17a80*/  HADD2.F32 R25, -RZ, R25.H1_H1 ;  /* 0x30000019ff197230 */ /* 0x000fe40000004100 */
[----:B------:R-:W-:Y:S01]  /*17a90*/  FMUL.FTZ R29, R29, R32 ;  /* 0x000000201d1d7220 */ /* 0x000fe20000410000 */
[----:B------:R-:W-:Y:S02]  /*17aa0*/  HADD2.F32 R21, -RZ, R34.H0_H0 ;  /* 0x20000022ff157230 */ /* 0x000fe40000004100 */
[----:B------:R-:W-:Y:S01]  /*17ab0*/  FMUL.FTZ R33, R14, R27 ;  /* 0x0000001b0e217220 */ /* 0x000fe20000410000 */
[----:B------:R-:W-:-:S02]  /*17ac0*/  HADD2.F32 R12, -RZ, R26.H0_H0 ;  /* 0x2000001aff0c7230 */ /* 0x000fc40000004100 */
[C---:B------:R-:W-:Y:S01]  /*17ad0*/  FFMA.FTZ R50, R25.reuse, R38, R29 ;  /* 0x0000002619327223 */ /* 0x040fe2000001001d */
[----:B------:R-:W-:Y:S01]  /*17ae0*/  F2FP.F16.E4M3.UNPACK_B R29, R36.H1 ;  /* 0x00000024ff1d723e */ /* 0x000fe200030006ff */
[-C--:B------:R-:W-:Y:S01]  /*17af0*/  FMUL.FTZ R14, R14, R21.reuse ;  /* 0x000000150e0e7220 */ /* 0x080fe20000410000 */
[----:B------:R-:W-:Y:S02]  /*17b00*/  HADD2.F32 R35, -RZ, R40.H1_H1 ;  /* 0x30000028ff237230 */ /* 0x000fe40000004100 */
[C---:B------:R-:W-:Y:S01]  /*17b10*/  FFMA.FTZ R39, R12.reuse, R21, -R33 ;  /* 0x000000150c277223 */ /* 0x040fe20000010821 */
[----:B------:R-:W-:Y:S01]  /*17b20*/  F2FP.F16.E4M3.UNPACK_B R21, R31.H1 ;  /* 0x0000001fff15723e */ /* 0x000fe200030006ff */
[----:B------:R-:W-:Y:S01]  /*17b30*/  FFMA.FTZ R49, R12, R27, R14 ;  /* 0x0000001b0c317223 */ /* 0x000fe2000001000e */
[----:B------:R-:W-:Y:S02]  /*17b40*/  HADD2.F32 R30, -RZ, R30.H1_H1 ;  /* 0x3000001eff1e7230 */ /* 0x000fe40000004100 */
[----:B------:R-:W-:Y:S01]  /*17b50*/  FFMA.FTZ R48, R25, R32, -R48 ;  /* 0x0000002019307223 */ /* 0x000fe20000010830 */
[----:B------:R-:W-:Y:S01]  /*17b60*/  HADD2.F32 R27, -RZ, R34.H1_H1 ;  /* 0x30000022ff1b7230 */ /* 0x000fe20000004100 */
[----:B------:R-:W-:Y:S01]  /*17b70*/  F2FP.F16.E4M3.UNPACK_B R36, R36 ;  /* 0x00000024ff24723e */ /* 0x000fe200020006ff */
[----:B------:R-:W-:-:S02]  /*17b80*/  HADD2.F32 R33, -RZ, R29.H0_H0 ;  /* 0x2000001dff217230 */ /* 0x000fc40000004100 */
[C---:B------:R-:W-:Y:S01]  /*17b90*/  FMUL.FTZ R51, R30.reuse, R35 ;  /* 0x000000231e337220 */ /* 0x040fe20000410000 */
[----:B------:R-:W-:Y:S02]  /*17ba0*/  HADD2.F32 R14, -RZ, R15.H0_H0 ;  /* 0x2000000fff0e7230 */ /* 0x000fe40000004100 */
[----:B------:R-:W-:Y:S01]  /*17bb0*/  FMUL.FTZ R30, R30, R27 ;  /* 0x0000001b1e1e7220 */ /* 0x000fe20000410000 */
[----:B------:R-:W-:Y:S01]  /*17bc0*/  HADD2.F32 R25, -RZ, R21.H0_H0 ;  /* 0x20000015ff197230 */ /* 0x000fe20000004100 */
        /* <DEDUP_REMOVED lines=17> */
[--C-:B------:R-:W-:Y:S02]  /*17ce0*/  HADD2.F32 R15, -RZ, R36.reuse.H0_H0 ;  /* 0x20000024ff0f7230 */ /* 0x100fe40000004100 */
        /* <DEDUP_REMOVED lines=8> */
[----:B------:R-:W-:Y:S01]  /*17d70*/  FFMA.FTZ R25, R11, R14, -R26 ;  /* 0x0000000e0b197223 */ /* 0x000fe2000001081a */
[----:B------:R-:W-:Y:S01]  /*17d80*/  HADD2.F32 R12, -RZ, R31.H1_H1 ;  /* 0x3000001fff0c7230 */ /* 0x000fe20000004100 */
[----:B------:R-:W-:Y:S01]  /*17d90*/  F2FP.F16.E4M3.UNPACK_B R21, R8.H1 ;  /* 0x00000008ff15723e */ /* 0x000fe200030006ff */
[----:B------:R-:W-:Y:S02]  /*17da0*/  HADD2.F32 R7, -RZ, R7.H1_H1 ;  /* 0x30000007ff077230 */ /* 0x000fe40000004100 */
[----:B------:R-:W-:Y:S01]  /*17db0*/  FMUL.FTZ R26, R13, R36 ;  /* 0x000000240d1a7220 */ /* 0x000fe20000410000 */
[----:B------:R-:W-:Y:S01]  /*17dc0*/  F2FP.F16.E4M3.UNPACK_B R14, R20.H1 ;  /* 0x00000014ff0e723e */ /* 0x000fe200030006ff */
[----:B------:R-:W-:Y:S01]  /*17dd0*/  FFMA.FTZ R30, R11, R15, R30 ;  /* 0x0000000f0b1e7223 */ /* 0x000fe2000001001e */
[-C--:B------:R-:W-:Y:S01]  /*17de0*/  FMUL.FTZ R13, R13, R12.reuse ;  /* 0x0000000c0d0d7220 */ /* 0x080fe20000410000 */
[----:B------:R-:W-:Y:S01]  /*17df0*/  FFMA.FTZ R32, R7, R12, -R26 ;  /* 0x0000000c07207223 */ /* 0x000fe2000001081a */
[----:B------:R-:W-:Y:S01]  /*17e00*/  HADD2.F32 R26, -RZ, R21.H0_H0 ;  /* 0x20000015ff1a7230 */ /* 0x000fe20000004100 */
[----:B------:R-:W-:Y:S01]  /*17e10*/  F2FP.F16.E4M3.UNPACK_B R8, R8 ;  /* 0x00000008ff08723e */ /* 0x000fe200020006ff */
[----:B------:R-:W-:-:S02]  /*17e20*/  HADD2.F32 R11, -RZ, R28.H0_H0 ;  /* 0x2000001cff0b7230 */ /* 0x000fc40000004100 */
[----:B------:R-:W-:Y:S01]  /*17e30*/  FFMA.FTZ R15, R7, R36, R13 ;  /* 0x00000024070f7223 */ /* 0x000fe2000001000d */
[----:B------:R-:W-:Y:S01]  /*17e40*/  HADD2.F32 R12, -RZ, R14.H0_H0 ;  /* 0x2000000eff0c7230 */ /* 0x000fe20000004100 */
[----:B------:R-:W-:Y:S01]  /*17e50*/  F2FP.F16.E4M3.UNPACK_B R20, R20 ;  /* 0x00000014ff14723e */ /* 0x000fe200020006ff */
        /* <DEDUP_REMOVED lines=10> */
[----:B------:R-:W-:Y:S01]  /*17f00*/  F2FP.SATFINITE.E4M3.F32.PACK_AB_MERGE_C R5, R6, R5, R42 ;  /* 0x000000050605723e */ /* 0x000fe2000480702a */
[C---:B------:R-:W-:Y:S01]  /*17f10*/  FFMA.FTZ R36, R7.reuse, R26, R36 ;  /* 0x0000001a07247223 */ /* 0x040fe20000010024 */
[----:B------:R-:W-:Y:S01]  /*17f20*/  FFMA.FTZ R27, R7, R12, -R14 ;  /* 0x0000000c071b7223 */ /* 0x000fe2000001080e */
[C---:B------:R-:W-:Y:S01]  /*17f30*/  FFMA.FTZ R26, R24.reuse, R13, -R11 ;  /* 0x0000000d181a7223 */ /* 0x040fe2000001080b */
[----:B------:R-:W-:Y:S02]  /*17f40*/  HADD2.F32 R12, -RZ, R8.H0_H0 ;  /* 0x20000008ff0c7230 */ /* 0x000fe40000004100 */
[----:B------:R-:W-:Y:S01]  /*17f50*/  FFMA.FTZ R29, R24, R21, R28 ;  /* 0x00000015181d7223 */ /* 0x000fe2000001001c */
[----:B------:R-:W-:Y:S01]  /*17f60*/  HADD2.F32 R7, -RZ, R4.H0_H0 ;  /* 0x20000004ff077230 */ /* 0x000fe20000004100 */
[----:B------:R-:W-:Y:S01]  /*17f70*/  F2FP.SATFINITE.E4M3.F32.PACK_AB_MERGE_C R9, R10, R9, R41 ;  /* 0x000000090a09723e */ /* 0x000fe20004807029 */
[----:B------:R-:W-:Y:S01]  /*17f80*/  HADD2.F32 R13, -RZ, R8.H1_H1 ;  /* 0x30000008ff0d7230 */ /* 0x000fe20000004100 */
[----:B------:R-:W-:Y:S01]  /*17f90*/  F2FP.SATFINITE.E4M3.F32.PACK_AB_MERGE_C R26, R26, R27, RZ ;  /* 0x0000001b1a1a723e */ /* 0x000fe200048070ff */
[----:B------:R-:W-:-:S02]  /*17fa0*/  HADD2.F32 R11, -RZ, R20.H0_H0 ;  /* 0x20000014ff0b7230 */ /* 0x000fc40000004100 */
[----:B------:R-:W-:Y:S01]  /*17fb0*/  FMUL.FTZ R21, R7, R12 ;  /* 0x0000000c07157220 */ /* 0x000fe20000410000 */
[----:B------:R-:W-:Y:S01]  /*17fc0*/  HADD2.F32 R8, -RZ, R4.H1_H1 ;  /* 0x30000004ff087230 */ /* 0x000fe20000004100 */
[----:B------:R-:W-:Y:S01]  /*17fd0*/  F2FP.SATFINITE.E4M3.F32.PACK_AB_MERGE_C R29, R29, R36, RZ ;  /* 0x000000241d1d723e */ /* 0x000fe200048070ff */
[----:B------:R-:W-:Y:S02]  /*17fe0*/  HADD2.F32 R20, -RZ, R20.H1_H1 ;  /* 0x30000014ff147230 */ /* 0x000fe40000004100 */
[----:B------:R-:W-:Y:S01]  /*17ff0*/  FMUL.FTZ R7, R7, R11 ;  /* 0x0000000b07077220 */ /* 0x000fe20000410000 */
[--C-:B------:R-:W-:Y:S02]  /*18000*/  HADD2.F32 R4, -RZ, R3.reuse.H0_H0 ;  /* 0x20000003ff047230 */ /* 0x100fe40000004100 */
[C---:B------:R-:W-:Y:S01]  /*18010*/  FMUL.FTZ R14, R8.reuse, R13 ;  /* 0x0000000d080e7220 */ /* 0x040fe20000410000 */
[----:B------:R-:W-:Y:S02]  /*18020*/  HADD2.F32 R3, -RZ, R3.H1_H1 ;  /* 0x30000003ff037230 */ /* 0x000fe40000004100 */
        /* <DEDUP_REMOVED lines=13> */
[----:B------:R-:W-:Y:S01]  /*18100*/  F2FP.SATFINITE.E4M3.F32.PACK_AB_MERGE_C R8, R15, R30, R8 ;  /* 0x0000001e0f08723e */ /* 0x000fe20004807008 */
[----:B------:R0:W-:Y:S01]  /*18110*/  STS.128 [R53+0x1e200], R4 ;  /* 0x01e2000435007388 */ /* 0x0001e20000000c00 */
[----:B------:R-:W-:-:S05]  /*18120*/  F2FP.SATFINITE.E4M3.F32.PACK_AB_MERGE_C R10, R3, R12, R29 ;  /* 0x0000000c030a723e */ /* 0x000fca000480701d */
[----:B------:R0:W-:Y:S02]  /*18130*/  STS.128 [R0+0x1e200], R8 ;  /* 0x01e2000800007388 */ /* 0x0001e40000000c00 */
.L_x_3592:
[----:B------:R-:W-:Y:S05]  /*18140*/  BSYNC B0 ;  /* 0x0000000000007941 */ /* 0x000fea0003800000 */
.L_x_3585:
        /* <DEDUP_REMOVED lines=8> */
.L_x_3583:
[----:B0--34-:R-:W-:-:S05]  /*181d0*/  IMAD.U32 R0, RZ, RZ, UR53 ;  /* 0x00000035ff007e24 */ /* 0x019fca000f8e00ff */
[----:B------:R-:W-:-:S13]  /*181e0*/  ISETP.NE.AND P0, PT, R0, 0x3, PT ;  /* 0x000000030000780c */ /* 0x000fda0003f05270 */
[----:B------:R-:W-:Y:S05]  /*181f0*/  @!P0 BRA `(.L_x_3612) ;  /* 0x0000000000048947 */ /* 0x000fea0003800000 */
[----:B------:R-:W-:Y:S01]  /*18200*/  BPT.TRAP 0x1 ;  /* 0x000000040000795c */ /* 0x000fe20000300000 */
.L_x_3612:
[----:B------:R-:W-:Y:S01]  /*18210*/  IMAD R0, R152, 0x8, R16 ;  /* 0x0000000898007824 */ /* 0x000fe200078e0210 */
[----:B-1----:R-:W-:-:S04]  /*18220*/  SHF.L.U32 R3, R230, 0x1f, RZ ;  /* 0x0000001fe6037819 */ /* 0x002fc800000006ff */
[----:B------:R0:W1:Y:S01]  /*18230*/  SYNCS.PHASECHK.TRANS64.TRYWAIT P2, [R0+URZ+0x33430], R3 ;  /* 0x03343003000075a7 */ /* 0x000062000804017f */
[----:B------:R-:W-:Y:S05]  /*18240*/  @!P0 BRA `(.L_x_3613) ;  /* 0x0000000000048947 */ /* 0x000fea0003800000 */
[----:B------:R-:W-:Y:S01]  /*18250*/  BPT.TRAP 0x1 ;  /* 0x000000040000795c */ /* 0x000fe20000300000 */
.L_x_3613:
[----:B-----5:R-:W3:Y:S01]  /*18260*/  S2R R4, SR_TID.X ;  /* 0x0000000000047919 */ /* 0x020ee20000002100 */
[----:B------:R-:W-:Y:S02]  /*18270*/  MOV R25, RZ ;  /* 0x000000ff00197202 */ /* 0x000fe40000000f00 */
[----:B---3--:R-:W-:-:S04]  /*18280*/  LOP3.LUT R4, R4, 0x7f, RZ, 0xc0, !PT ;  /* 0x0000007f04047812 */ /* 0x008fc800078ec0ff */
[----:B------:R-:W-:Y:S01]  /*18290*/  ISETP.NE.AND P1, PT, R4, RZ, PT ;  /* 0x000000ff0400720c */ /* 0x000fe20003f25270 */
[----:B-1----:R-:W-:-:S12]  /*182a0*/  @P2 BRA `(.L_x_3614) ;  /* 0x0000000000082947 */ /* 0x002fd80003800000 */
[----:B------:R-:W1:Y:S02]  /*182b0*/  SYNCS.PHASECHK.TRANS64.TRYWAIT P2, [R0+URZ+0x33430], R3 ;  /* 0x03343003000075a7 */ /* 0x000e64000804017f */
[----:B-1----:R-:W-:Y:S05]  /*182c0*/  @!P2 BRA `(.L_x_3615) ;  /* 0x0000017000c8a947 */ /* 0x002fea0003800000 */
.L_x_3614:
[----:B------:R-:W-:Y:S05]  /*182d0*/  WARPSYNC.ALL ;  /* 0x0000000000007948 */ /* 0x000fea0003800000 */
[----:B01----:R-:W-:Y:S01]  /*182e0*/  VIADD R3, R16, 0x24200 ;  /* 0x0002420010037836 */ /* 0x003fe20000000000 */
[----:B------:R-:W-:Y:S01]  /*182f0*/  R2UR UR32, R44 ;  /* 0x000000002c2072ca */ /* 0x000fe200000e0000 */
[----:B------:R-:W-:Y:S01]  /*18300*/  IMAD.MOV.U32 R5, RZ, RZ, -0x7fffffe0 ;  /* 0x80000020ff057424 */ /* 0x000fe200078e00ff */
[----:B------:R-:W-:Y:S01]  /*18310*/  WARPGROUP.ARRIVE ;  /* 0x00000000000079c5 */ /* 0x000fe20000000000 */
[----:B------:R-:W-:Y:S01]  /*18320*/  UMOV UR29, 0x80000020 ;  /* 0x80000020001d7882 */ /* 0x000fe20000000000 */
[----:B------:R-:W-:Y:S01]  /*18330*/  SHF.R.U32.HI R3, RZ, 0x4, R3 ;  /* 0x00000004ff037819 */ /* 0x000fe20000011603 */
[----:B------:R-:W-:Y:S01]  /*18340*/  IMAD.MOV.U32 R7, RZ, RZ, -0x7fffffe0 ;  /* 0x80000020ff077424 */ /* 0x000fe200078e00ff */
[----:B------:R-:W-:Y:S01]  /*18350*/  MOV R9, 0x80000020 ;  /* 0x8000002000097802 */ /* 0x000fe20000000f00 */
[----:B------:R-:W-:Y:S01]  /*18360*/  IMAD.MOV.U32 R11, RZ, RZ, -0x7fffffe0 ;  /* 0x80000020ff0b7424 */ /* 0x000fe200078e00ff */
[----:B------:R-:W-:Y:S01]  /*18370*/  LOP3.LUT R3, R3, 0x3fff, RZ, 0xc0, !PT ;  /* 0x00003fff03037812 */ /* 0x000fe200078ec0ff */
[----:B------:R-:W-:Y:S01]  /*18380*/  UMOV UR49, 0x80000020 ;  /* 0x8000002000317882 */ /* 0x000fe20000000000 */
[----:B------:R-:W3:Y:S01]  /*18390*/  LDL R108, [R1] ;  /* 0x00000000016c7983 */ /* 0x000ee20000100800 */
[----:B------:R-:W-:Y:S01]  /*183a0*/  R2UR UR31, R5 ;  /* 0x00000000051f72ca */ /* 0x000fe200000e0000 */
[----:B------:R-:W-:Y:S01]  /*183b0*/  UMOV UR5, UR29 ;  /* 0x0000001d00057c82 */ /* 0x000fe20008000000 */
[----:B--2---:R-:W-:Y:S01]  /*183c0*/  LOP3.LUT R14, R3, 0x10000, RZ, 0xfc, !PT ;  /* 0x00010000030e7812 */ /* 0x004fe200078efcff */
[----:B------:R-:W-:Y:S01]  /*183d0*/  ULOP3.LUT UR32, UR32, 0x10000, URZ, 0xfc, !UPT ;  /* 0x0001000020207892 */ /* 0x000fe2000f8efc3f */
[----:B------:R-:W-:Y:S01]  /*183e0*/  R2UR UR7, R9 ;  /* 0x00000000090772ca */ /* 0x000fe200000e0000 */
[----:B------:R-:W-:Y:S01]  /*183f0*/  UMOV UR9, UR29 ;  /* 0x0000001d00097c82 */ /* 0x000fe20008000000 */
[----:B------:R-:W-:Y:S01]  /*18400*/  IMAD.MOV.U32 R9, RZ, RZ, -0x7fffffe0 ;  /* 0x80000020ff097424 */ /* 0x000fe200078e00ff */
[----:B------:R-:W-:Y:S01]  /*18410*/  UMOV UR13, UR29 ;  /* 0x0000001d000d7c82 */ /* 0x000fe20008000000 */
[----:B------:R-:W-:Y:S01]  /*18420*/  IMAD R4, R152, 0x780, R14 ;  /* 0x0000078098047824 */ /* 0x000fe200078e020e */
[----:B------:R-:W-:Y:S01]  /*18430*/  R2UR UR51, R11 ;  /* 0x000000000b3372ca */ /* 0x000fe200000e0000 */
[----:B------:R-:W-:Y:S01]  /*18440*/  UMOV UR28, UR32 ;  /* 0x00000020001c7c82 */ /* 0x000fe20008000000 */
[----:B------:R-:W-:Y:S01]  /*18450*/  R2UR UR15, R9 ;  /* 0x00000000090f72ca */ /* 0x000fe200000e0000 */
[C---:B------:R-:W-:Y:S01]  /*18460*/  VIADD R6, R4.reuse, 0x80 ;  /* 0x0000008004067836 */ /* 0x040fe20000000000 */
[C---:B------:R-:W-:Y:S01]  /*18470*/  R2UR UR30, R4.reuse ;  /* 0x00000000041e72ca */ /* 0x040fe200000e0000 */
[C---:B------:R-:W-:Y:S01]  /*18480*/  VIADD R8, R4.reuse, 0x100 ;  /* 0x0000010004087836 */ /* 0x040fe20000000000 */
[----:B------:R-:W-:Y:S01]  /*18490*/  UMOV UR4, UR28 ;  /* 0x0000001c00047c82 */ /* 0x000fe20008000000 */
[----:B------:R-:W-:Y:S01]  /*184a0*/  UMOV UR8, UR28 ;  /* 0x0000001c00087c82 */ /* 0x000fe20008000000 */
[----:B------:R-:W-:Y:S01]  /*184b0*/  UMOV UR12, UR28 ;  /* 0x0000001c000c7c82 */ /* 0x000fe20008000000 */
[----:B------:R-:W-:Y:S01]  /*184c0*/  VIADD R10, R4, 0x2 ;  /* 0x00000002040a7836 */ /* 0x000fe20000000000 */
[----:B------:R-:W-:Y:S01]  /*184d0*/  R2UR UR6, R8 ;  /* 0x00000000080672ca */ /* 0x000fe200000e0000 */
[----:B------:R-:W-:Y:S01]  /*184e0*/  VIADD R8, R4, 0x200 ;  /* 0x0000020004087836 */ /* 0x000fe20000000000 */
[----:B------:R-:W-:Y:S01]  /*184f0*/  UIADD3 UR48, UR32, 0x2, URZ ;  /* 0x0000000220307890 */ /* 0x000fe2000fffe03f */
[----:B------:R-:W-:Y:S01]  /*18500*/  IMAD.MOV.U32 R9, RZ, RZ, -0x7fffffe0 ;  /* 0x80000020ff097424 */ /* 0x000fe200078e00ff */
[----:B------:R-:W-:Y:S01]  /*18510*/  R2UR UR50, R10 ;  /* 0x000000000a3272ca */ /* 0x000fe200000e0000 */
[----:B------:R-:W-:Y:S01]  /*18520*/  UMOV UR17, UR49 ;  /* 0x0000003100117c82 */ /* 0x000fe20008000000 */
[----:B------:R-:W-:Y:S01]  /*18530*/  R2UR UR14, R8 ;  /* 0x00000000080e72ca */ /* 0x000fe200000e0000 */
[----:B------:R-:W-:Y:S01]  /*18540*/  QGMMA.64x32x32.F32.E4M3.E4M3 R92, gdesc[UR28], RZ, !UPT, gsb0 ;  /* 0x006000001c5c79f3 */ /* 0x000fe2000c0008ff */
[----:B------:R-:W-:Y:S01]  /*18550*/  R2UR UR30, R6 ;  /* 0x00000000061e72ca */ /* 0x000fe200000e0000 */
[C---:B------:R-:W-:Y:S01]  /*18560*/  VIADD R6, R4.reuse, 0x180 ;  /* 0x0000018004067836 */ /* 0x040fe20000000000 */
[----:B------:R-:W-:Y:S01]  /*18570*/  R2UR UR31, R7 ;  /* 0x00000000071f72ca */ /* 0x000fe200000e0000 */
[----:B------:R-:W-:Y:S01]  /*18580*/  IMAD.MOV.U32 R7, RZ, RZ, -0x7fffffe0 ;  /* 0x80000020ff077424 */ /* 0x000fe200078e00ff */
[----:B------:R-:W-:Y:S01]  /*18590*/  IADD3 R8, R4, 0x102, RZ ;  /* 0x0000010204087810 */ /* 0x000fe20007ffe0ff */
[----:B------:R-:W-:Y:S01]  /*185a0*/  UMOV UR16, UR48 ;  /* 0x0000003000107c82 */ /* 0x000fe20008000000 */
[----:B------:R-:W-:Y:S01]  /*185b0*/  R2UR UR10, R6 ;  /* 0x00000000060a72ca */ /* 0x000fe200000e0000 */
[C---:B------:R-:W-:Y:S01]  /*185c0*/  VIADD R6, R4.reuse, 0x82 ;  /* 0x0000008204067836 */ /* 0x040fe20000000000 */
[----:B------:R-:W-:Y:S01]  /*185d0*/  R2UR UR11, R7 ;  /* 0x00000000070b72ca */ /* 0x000fe200000e0000 */
[----:B------:R-:W-:Y:S01]  /*185e0*/  IMAD.MOV.U32 R7, RZ, RZ, -0x7fffffe0 ;  /* 0x80000020ff077424 */ /* 0x000fe200078e00ff */
[----:B------:R-:W-:Y:S01]  /*185f0*/  ULDC UR56, c[0x0][0x988] ;  /* 0x0002620000387ab9 */ /* 0x000fe20000000800 */
[----:B------:R-:W-:Y:S01]  /*18600*/  VIADD R10, R4, 0x280 ;  /* 0x00000280040a7836 */ /* 0x000fe20000000000 */
[----:B------:R-:W-:Y:S01]  /*18610*/  MOV R114, R25 ;  /* 0x0000001900727202 */ /* 0x000fe20000000f00 */
[----:B------:R-:W-:-:S02]  /*18620*/  IMAD.MOV.U32 R11, RZ, RZ, -0x7fffffe0 ;  /* 0x80000020ff0b7424 */ /* 0x000fc400078e00ff */
[----:B------:R-:W-:Y:S02]  /*18630*/  IMAD.MOV.U32 R5, RZ, RZ, -0x7fffffe0 ;  /* 0x80000020ff057424 */ /* 0x000fe400078e00ff */
[--C-:B------:R-:W-:Y:S02]  /*18640*/  IMAD.MOV.U32 R110, RZ, RZ, R25.reuse ;  /* 0x000000ffff6e7224 */ /* 0x100fe400078e0019 */
[--C-:B------:R-:W-:Y:S02]  /*18650*/  IMAD.MOV.U32 R112, RZ, RZ, R25.reuse ;  /* 0x000000ffff707224 */ /* 0x100fe400078e0019 */
[--C-:B------:R-:W-:Y:S02]  /*18660*/  IMAD.MOV.U32 R116, RZ, RZ, R25.reuse ;  /* 0x000000ffff747224 */ /* 0x100fe400078e0019 */
[----:B------:R-:W-:Y:S01]  /*18670*/  IMAD.MOV.U32 R118, RZ, RZ, R25 ;  /* 0x000000ffff767224 */ /* 0x000fe200078e0019 */
[----:B------:R-:W-:Y:S02]  /*18680*/  WARPGROUP.DEPBAR.LE gsb0, 0x0 ;  /* 0x00008000000079c5 */ /* 0x000fe40000010000 */
[----:B------:R-:W-:-:S06]  /*18690*/  WARPGROUP.ARRIVE ;  /* 0x00000000000079c5 */ /* 0x000fcc0000000000 */
[----:B------:R-:W-:Y:S03]  /*186a0*/  QGMMA.64x32x32.F32.E4M3.E4M3 R76, gdesc[UR28], RZ, !UPT, gsb0 ;  /* 0x006000001c4c79f3 */ /* 0x000fe6000c0008ff */
[----:B------:R-:W-:Y:S02]  /*186b0*/  WARPGROUP.DEPBAR.LE gsb0, 0x0 ;  /* 0x00008000000079c5 */ /* 0x000fe40000010000 */
[----:B------:R-:W-:-:S06]  /*186c0*/  WARPGROUP.ARRIVE ;  /* 0x00000000000079c5 */ /* 0x000fcc0000000000 */
[----:B------:R-:W-:Y:S01]  /*186d0*/  QGMMA.64x32x32.F32.E4M3.E4M3 R60, gdesc[UR4], RZ, !UPT, gsb0 ;  /* 0x00600000043c79f3 */ /* 0x000fe2000c0008ff */
[----:B------:R-:W-:Y:S01]  /*186e0*/  R2UR UR6, R10 ;  /* 0x000000000a0672ca */ /* 0x000fe200000e0000 */
[----:B------:R-:W-:Y:S01]  /*186f0*/  UIADD3 UR4, UR32, 0x200, URZ ;  /* 0x0000020020047890 */ /* 0x000fe2000fffe03f */
[----:B------:R-:W-:Y:S01]  /*18700*/  R2UR UR7, R11 ;  /* 0x000000000b0772ca */ /* 0x000fe200000e0000 */
[----:B------:R-:W-:Y:S01]  /*18710*/  UMOV UR5, 0x80000020 ;  /* 0x8000002000057882 */ /* 0x000fe20000000000 */
[----:B------:R-:W-:Y:S01]  /*18720*/  VIADD R10, R4, 0x282 ;  /* 0x00000282040a7836 */ /* 0x000fe20000000000 */
[----:B------:R-:W-:Y:S01]  /*18730*/  UMOV UR21, UR5 ;  /* 0x0000000500157c82 */ /* 0x000fe20008000000 */
[----:B------:R-:W-:Y:S02]  /*18740*/  IMAD.MOV.U32 R11, RZ, RZ, -0x7fffffe0 ;  /* 0x80000020ff0b7424 */ /* 0x000fe400078e00ff */
[----:B------:R-:W-:Y:S01]  /*18750*/  UMOV UR20, UR4 ;  /* 0x0000000400147c82 */ /* 0x000fe20008000000 */
[----:B------:R-:W-:-:S02]  /*18760*/  WARPGROUP.DEPBAR.LE gsb0, 0x0 ;  /* 0x00008000000079c5 */ /* 0x000fc40000010000 */
[----:B------:R-:W-:-:S06]  /*18770*/  WARPGROUP.ARRIVE ;  /* 0x00000000000079c5 */ /* 0x000fcc0000000000 */
[----:B------:R-:W-:Y:S01]  /*18780*/  QGMMA.64x32x32.F32.E4M3.E4M3 R44, gdesc[UR8], RZ, !UPT, gsb0 ;  /* 0x00600000082c79f3 */ /* 0x000fe2000c0008ff */
[----:B------:R-:W-:Y:S01]  /*18790*/  R2UR UR10, R8 ;  /* 0x00000000080a72ca */ /* 0x000fe200000e0000 */
[----:B------:R-:W-:Y:S01]  /*187a0*/  UMOV UR8, UR48 ;  /* 0x0000003000087c82 */ /* 0x000fe20008000000 */
[----:B------:R-:W-:Y:S01]  /*187b0*/  R2UR UR11, R9 ;  /* 0x00000000090b72ca */ /* 0x000fe200000e0000 */
[----:B------:R-:W-:Y:S01]  /*187c0*/  UMOV UR9, UR49 ;  /* 0x0000003100097c82 */ /* 0x000fe20008000000 */
[----:B------:R-:W-:Y:S01]  /*187d0*/  VIADD R8, R4, 0x202 ;  /* 0x0000020204087836 */ /* 0x000fe20000000000 */
[----:B------:R-:W-:-:S04]  /*187e0*/  MOV R9, 0x80000020 ;  /* 0x8000002000097802 */ /* 0x000fc80000000f00 */
[----:B------:R-:W-:Y:S01]  /*187f0*/  R2UR UR18, R8 ;  /* 0x00000000081272ca */ /* 0x000fe200000e0000 */
[----:B------:R-:W-:Y:S01]  /*18800*/  VIADD R8, R4, 0x380 ;  /* 0x0000038004087836 */ /* 0x000fe20000000000 */
[----:B------:R-:W-:Y:S01]  /*18810*/  R2UR UR19, R9 ;  /* 0x00000000091372ca */ /* 0x000fe200000e0000 */
[----:B------:R-:W-:Y:S01]  /*18820*/  IMAD.MOV.U32 R9, RZ, RZ, -0x7fffffe0 ;  /* 0x80000020ff097424 */ /* 0x000fe200078e00ff */
[----:B------:R-:W-:Y:S02]  /*18830*/  WARPGROUP.DEPBAR.LE gsb0, 0x0 ;  /* 0x00008000000079c5 */ /* 0x000fe40000010000 */
[----:B------:R-:W-:-:S06]  /*18840*/  WARPGROUP.ARRIVE ;  /* 0x00000000000079c5 */ /* 0x000fcc0000000000 */
[----:B------:R-:W-:Y:S01]  /*18850*/  QGMMA.64x32x32.F32.E4M3.E4M3 R28, gdesc[UR12], RZ, !UPT, gsb0 ;  /* 0x006000000c1c79f3 */ /* 0x000fe2000c0008ff */
[----:B------:R-:W-:Y:S01]  /*18860*/  UMOV UR12, UR48 ;  /* 0x00000030000c7c82 */ /* 0x000fe20008000000 */
[----:B------:R-:W-:Y:S01]  /*18870*/  UMOV UR13, UR49 ;  /* 0x00000031000d7c82 */ /* 0x000fe20008000000 */
[----:B---3--:R-:W-:Y:S01]  /*18880*/  IADD3 R157, R157, 0xa0, -R108 ;  /* 0x000000a09d9d7810 */ /* 0x008fe20007ffe86c */
[----:B------:R-:W-:Y:S01]  /*18890*/  IMAD.MOV.U32 R108, RZ, RZ, R25 ;  /* 0x000000ffff6c7224 */ /* 0x000fe200078e0019 */
[----:B------:R-:W-:Y:S02]  /*188a0*/  WARPGROUP.DEPBAR.LE gsb0, 0x0 ;  /* 0x00008000000079c5 */ /* 0x000fe40000010000 */
[----:B------:R-:W-:-:S06]  /*188b0*/  WARPGROUP.ARRIVE ;  /* 0x00000000000079c5 */ /* 0x000fcc0000000000 */
[----:B------:R-:W-:Y:S01]  /*188c0*/  QGMMA.64x32x32.F32.E4M3.E4M3 R92, gdesc[UR48], R92, gsb0 ;  /* 0x00600000305c79f3 */ /* 0x000fe2000800085c */
[----:B------:R-:W-:Y:S01]  /*188d0*/  R2UR UR50, R6 ;  /* 0x00000000063272ca */ /* 0x000fe200000e0000 */
[----:B------:R-:W-:Y:S01]  /*188e0*/  VIADD R6, R4, 0x182 ;  /* 0x0000018204067836 */ /* 0x000fe20000000000 */
[----:B------:R-:W-:Y:S01]  /*188f0*/  R2UR UR51, R7 ;  /* 0x00000000073372ca */ /* 0x000fe200000e0000 */
[----:B------:R-:W-:-:S03]  /*18900*/  IMAD.MOV.U32 R7, RZ, RZ, -0x7fffffe0 ;  /* 0x80000020ff077424 */ /* 0x000fc600078e00ff */
[----:B------:R-:W-:Y:S01]  /*18910*/  R2UR UR14, R6 ;  /* 0x00000000060e72ca */ /* 0x000fe200000e0000 */
[----:B------:R-:W-:Y:S01]  /*18920*/  VIADD R6, R4, 0x300 ;  /* 0x0000030004067836 */ /* 0x000fe20000000000 */
[----:B------:R-:W-:Y:S01]  /*18930*/  R2UR UR15, R7 ;  /* 0x00000000070f72ca */ /* 0x000fe200000e0000 */
[----:B------:R-:W-:Y:S01]  /*18940*/  IMAD.MOV.U32 R7, RZ, RZ, -0x7fffffe0 ;  /* 0x80000020ff077424 */ /* 0x000fe200078e00ff */
[----:B------:R-:W-:Y:S02]  /*18950*/  WARPGROUP.DEPBAR.LE gsb0, 0x0 ;  /* 0x00008000000079c5 */ /* 0x000fe40000010000 */
[----:B------:R-:W-:-:S06]  /*18960*/  WARPGROUP.ARRIVE ;  /* 0x00000000000079c5 */ /* 0x000fcc0000000000 */
[----:B------:R-:W-:Y:S03]  /*18970*/  QGMMA.64x32x32.F32.E4M3.E4M3 R76, gdesc[UR48], R76, gsb0 ;  /* 0x00600000304c79f3 */ /* 0x000fe6000800084c */
[----:B------:R-:W-:Y:S02]  /*18980*/  WARPGROUP.DEPBAR.LE gsb0, 0x0 ;  /* 0x00008000000079c5 */ /* 0x000fe40000010000 */
[----:B------:R-:W-:-:S06]  /*18990*/  WARPGROUP.ARRIVE ;  /* 0x00000000000079c5 */ /* 0x000fcc0000000000 */
[----:B------:R-:W-:Y:S01]  /*189a0*/  QGMMA.64x32x32.F32.E4M3.E4M3 R60, gdesc[UR8], R60, gsb0 ;  /* 0x00600000083c79f3 */ /* 0x000fe2000800083c */
[----:B------:R-:W-:Y:S01]  /*189b0*/  R2UR UR10, R10 ;  /* 0x000000000a0a72ca */ /* 0x000fe200000e0000 */
[----:B------:R-:W-:Y:S01]  /*189c0*/  UIADD3 UR8, UR32, 0x202, URZ ;  /* 0x0000020220087890 */ /* 0x000fe2000fffe03f */
[----:B------:R-:W-:Y:S01]  /*189d0*/  R2UR UR11, R11 ;  /* 0x000000000b0b72ca */ /* 0x000fe200000e0000 */
[----:B------:R-:W-:Y:S01]  /*189e0*/  UMOV UR9, 0x80000020 ;  /* 0x8000002000097882 */ /* 0x000fe20000000000 */
[----:B------:R-:W-:Y:S01]  /*189f0*/  VIADD R10, R4, 0x500 ;  /* 0x00000500040a7836 */ /* 0x000fe20000000000 */
[----:B------:R-:W-:Y:S01]  /*18a00*/  UMOV UR25, UR9 ;  /* 0x0000000900197c82 */ /* 0x000fe20008000000 */
[----:B------:R-:W-:Y:S02]  /*18a10*/  MOV R11, 0x80000020 ;  /* 0x80000020000b7802 */ /* 0x000fe40000000f00 */
[----:B------:R-:W-:Y:S01]  /*18a20*/  UMOV UR24, UR8 ;  /* 0x0000000800187c82 */ /* 0x000fe20008000000 */
[----:B------:R-:W-:-:S02]  /*18a30*/  WARPGROUP.DEPBAR.LE gsb0, 0x0 ;  /* 0x00008000000079c5 */ /* 0x000fc40000010000 */
[----:B------:R-:W-:-:S06]  /*18a40*/  WARPGROUP.ARRIVE ;  /* 0x00000000000079c5 */ /* 0x000fcc0000000000 */
[----:B------:R-:W-:Y:S01]  /*18a50*/  QGMMA.64x32x32.F32.E4M3.E4M3 R44, gdesc[UR12], R44, gsb0 ;  /* 0x006000000c2c79f3 */ /* 0x000fe2000800082c */
[----:B------:R-:W-:Y:S01]  /*18a60*/  R2UR UR14, R8 ;  /* 0x00000000080e72ca */ /* 0x000fe200000e0000 */
[----:B------:R-:W-:Y:S01]  /*18a70*/  UMOV UR12, UR4 ;  /* 0x00000004000c7c82 */ /* 0x000fe20008000000 */
[----:B------:R-:W-:Y:S01]  /*18a80*/  R2UR UR15, R9 ;  /* 0x00000000090f72ca */ /* 0x000fe200000e0000 */
[----:B------:R-:W-:Y:S01]  /*18a90*/  UMOV UR13, UR5 ;  /* 0x00000005000d7c82 */ /* 0x000fe20008000000 */
[----:B------:R-:W-:Y:S01]  /*18aa0*/  IMAD.MOV.U32 R9, RZ, RZ, -0x7fffffe0 ;  /* 0x80000020ff097424 */ /* 0x000fe200078e00ff */
[----:B------:R-:W-:-:S04]  /*18ab0*/  IADD3 R8, R4, 0x480, RZ ;  /* 0x0000048004087810 */ /* 0x000fc80007ffe0ff */
[----:B------:R-:W-:Y:S01]  /*18ac0*/  R2UR UR22, R8 ;  /* 0x00000000081672ca */ /* 0x000fe200000e0000 */
[----:B------:R-:W-:Y:S01]  /*18ad0*/  VIADD R8, R4, 0x382 ;  /* 0x0000038204087836 */ /* 0x000fe20000000000 */
[----:B------:R-:W-:Y:S01]  /*18ae0*/  R2UR UR23, R9 ;  /* 0x00000000091772ca */ /* 0x000fe200000e0000 */
[----:B------:R-:W-:Y:S01]  /*18af0*/  IMAD.MOV.U32 R9, RZ, RZ, -0x7fffffe0 ;  /* 0x80000020ff097424 */ /* 0x000fe200078e00ff */
[----:B------:R-:W-:Y:S02]  /*18b00*/  WARPGROUP.DEPBAR.LE gsb0, 0x0 ;  /* 0x00008000000079c5 */ /* 0x000fe40000010000 */
[----:B------:R-:W-:-:S06]  /*18b10*/  WARPGROUP.ARRIVE ;  /* 0x00000000000079c5 */ /* 0x000fcc0000000000 */
[----:B------:R-:W-:Y:S01]  /*18b20*/  QGMMA.64x32x32.F32.E4M3.E4M3 R28, gdesc[UR16], R28, gsb0 ;  /* 0x00600000101c79f3 */ /* 0x000fe2000800081c */
[----:B------:R-:W-:Y:S01]  /*18b30*/  UMOV UR16, UR4 ;  /* 0x0000000400107c82 */ /* 0x000fe20008000000 */
[----:B------:R-:W-:Y:S01]  /*18b40*/  UMOV UR17, UR5 ;  /* 0x0000000500117c82 */ /* 0x000fe20008000000 */
        /* <DEDUP_REMOVED lines=9> */
[----:B------:R-:W-:Y:S02]  /*18be0*/  R2UR UR19, R7 ;  /* 0x00000000071372ca */ /* 0x000fe400000e0000 */
[----:B------:R-:W-:Y:S01]  /*18bf0*/  MOV R7, 0x80000020 ;  /* 0x8000002000077802 */ /* 0x000fe20000000f00 */
[----:B------:R-:W-:Y:S02]  /*18c00*/  WARPGROUP.DEPBAR.LE gsb0, 0x0 ;  /* 0x00008000000079c5 */ /* 0x000fe40000010000 */
[----:B------:R-:W-:-:S06]  /*18c10*/  WARPGROUP.ARRIVE ;  /* 0x00000000000079c5 */ /* 0x000fcc0000000000 */
[----:B------:R-:W-:Y:S01]  /*18c20*/  QGMMA.64x32x32.F32.E4M3.E4M3 R76, gdesc[UR4], R76, gsb0 ;  /* 0x00600000044c79f3 */ /* 0x000fe2000800084c */
[----:B------:R-:W-:Y:S02]  /*18c30*/  ULDC UR6, c[0x0][0x988] ;  /* 0x0002620000067ab9 */ /* 0x000fe40000000800 */
[----:B------:R-:W-:Y:S02]  /*18c40*/  WARPGROUP.DEPBAR.LE gsb0, 0x0 ;  /* 0x00008000000079c5 */ /* 0x000fe40000010000 */
[----:B------:R-:W-:-:S06]  /*18c50*/  WARPGROUP.ARRIVE ;  /* 0x00000000000079c5 */ /* 0x000fcc0000000000 */
[----:B------:R-:W-:Y:S01]  /*18c60*/  QGMMA.64x32x32.F32.E4M3.E4M3 R60, gdesc[UR12], R60, gsb0 ;  /* 0x006000000c3c79f3 */ /* 0x000fe2000800083c */
[----:B------:R-:W-:Y:S01]  /*18c70*/  R2UR UR14, R10 ;  /* 0x000000000a0e72ca */ /* 0x000fe200000e0000 */
[----:B------:R-:W-:Y:S01]  /*18c80*/  UIADD3 UR12, UR32, 0x400, URZ ;  /* 0x00000400200c7890 */ /* 0x000fe2000fffe03f */
[----:B------:R-:W-:Y:S01]  /*18c90*/  R2UR UR15, R11 ;  /* 0x000000000b0f72ca */ /* 0x000fe200000e0000 */
[----:B------:R-:W-:Y:S01]  /*18ca0*/  UMOV UR13, 0x80000020 ;  /* 0x80000020000d7882 */ /* 0x000fe20000000000 */
[----:B------:R-:W-:Y:S01]  /*18cb0*/  IMAD.MOV.U32 R11, RZ, RZ, -0x7fffffe0 ;  /* 0x80000020ff0b7424 */ /* 0x000fe200078e00ff */
[----:B------:R-:W-:Y:S01]  /*18cc0*/  UMOV UR33, UR13 ;  /* 0x0000000d00217c82 */ /* 0x000fe20008000000 */
[----:B------:R-:W-:Y:S01]  /*18cd0*/  IADD3 R10, R4, 0x502, RZ ;  /* 0x00000502040a7810 */ /* 0x000fe20007ffe0ff */
[----:B------:R-:W-:Y:S02]  /*18ce0*/  WARPGROUP.DEPBAR.LE gsb0, 0x0 ;  /* 0x00008000000079c5 */ /* 0x000fe40000010000 */
[----:B------:R-:W-:-:S06]  /*18cf0*/  WARPGROUP.ARRIVE ;  /* 0x00000000000079c5 */ /* 0x000fcc0000000000 */
[----:B------:R-:W-:Y:S01]  /*18d00*/  QGMMA.64x32x32.F32.E4M3.E4M3 R44, gdesc[UR16], R44, gsb0 ;  /* 0x00600000102c79f3 */ /* 0x000fe2000800082c */
[----:B------:R-:W-:Y:S01]  /*18d10*/  R2UR UR18, R8 ;  /* 0x00000000081272ca */ /* 0x000fe200000e0000 */
[----:B------:R-:W-:Y:S01]  /*18d20*/  UMOV UR16, UR8 ;  /* 0x0000000800107c82 */ /* 0x000fe20008000000 */
[----:B------:R-:W-:Y:S01]  /*18d30*/  R2UR UR19, R9 ;  /* 0x00000000091372ca */ /* 0x000fe200000e0000 */
[----:B------:R-:W-:Y:S01]  /*18d40*/  UMOV UR17, UR9 ;  /* 0x0000000900117c82 */ /* 0x000fe20008000000 */
[----:B------:R-:W-:Y:S02]  /*18d50*/  VIADD R8, R4, 0x482 ;  /* 0x0000048204087836 */ /* 0x000fe40000000000 */
[----:B------:R-:W-:-:S03]  /*18d60*/  IMAD.MOV.U32 R9, RZ, RZ, -0x7fffffe0 ;  /* 0x80000020ff097424 */ /* 0x000fc600078e00ff */
        /* <DEDUP_REMOVED lines=26> */
[----:B------:R-:W-:Y:S01]  /*18f10*/  UIADD3 UR16, UR32, 0x402, URZ ;  /* 0x0000040220107890 */ /* 0x000fe2000fffe03f */
[----:B------:R-:W-:Y:S01]  /*18f20*/  R2UR UR18, R10 ;  /* 0x000000000a1272ca */ /* 0x000fe200000e0000 */
[----:B------:R-:W-:Y:S01]  /*18f30*/  UMOV UR17, 0x80000020 ;  /* 0x8000002000117882 */ /* 0x000fe20000000000 */
[----:B------:R-:W-:Y:S01]  /*18f40*/  UMOV UR32, UR12 ;  /* 0x0000000c00207c82 */ /* 0x000fe20008000000 */
[----:B------:R-:W-:Y:S01]  /*18f50*/  R2UR UR19, R11 ;  /* 0x000000000b1372ca */ /* 0x000fe200000e0000 */
        /* <DEDUP_REMOVED lines=9> */
[----:B------:R-:W-:Y:S02]  /*18ff0*/  R2UR UR34, R8 ;  /* 0x00000000082272ca */ /* 0x000fe400000e0000 */
[----:B------:R-:W-:Y:S01]  /*19000*/  R2UR UR35, R9 ;  /* 0x00000000092372ca */ /* 0x000fe200000e0000 */
        /* <DEDUP_REMOVED lines=31> */
[----:B------:R-:W-:Y:S01]  /*19200*/  R2UR UR18, R6 ;  /* 0x00000000061272ca */ /* 0x000fe200000e0000 */
[----:B------:R-:W-:Y:S01]  /*19210*/  VIADD R6, R4, 0x602 ;  /* 0x0000060204067836 */ /* 0x000fe20000000000 */
[----:B------:R-:W-:Y:S02]  /*19220*/  R2UR UR19, R7 ;  /* 0x00000000071372ca */ /* 0x000fe400000e0000 */
[----:B------:R-:W-:Y:S01]  /*19230*/  MOV R7, 0x80000020 ;  /* 0x8000002000077802 */ /* 0x000fe20000000f00 */
[----:B------:R-:W-:Y:S02]  /*19240*/  WARPGROUP.DEPBAR.LE gsb0, 0x0 ;  /* 0x00008000000079c5 */ /* 0x000fe40000010000 */
[----:B------:R-:W-:Y:S01]  /*19250*/  WARPGROUP.ARRIVE ;  /* 0x00000000000079c5 */ /* 0x000fe20000000000 */
[C---:B------:R-:W-:Y:S01]  /*19260*/  FMUL.FTZ R8, R2.reuse, R92 ;  /* 0x0000005c02087220 */ /* 0x040fe20000410000 */
[C---:B------:R-:W-:Y:S01]  /*19270*/  FMUL.FTZ R3, R2.reuse, R94 ;  /* 0x0000005e02037220 */ /* 0x040fe20000410000 */
[C---:B------:R-:W-:Y:S01]  /*19280*/  FMUL.FTZ R9, R2.reuse, R93 ;  /* 0x0000005d02097220 */ /* 0x040fe20000410000 */
[C---:B------:R-:W-:Y:S01]  /*19290*/  FMUL.FTZ R21, R2.reuse, R100 ;  /* 0x0000006402157220 */ /* 0x040fe20000410000 */
[----:B------:R-:W-:-:S03]  /*192a0*/  FMUL.FTZ R94, R2, R102 ;  /* 0x00000066025e7220 */ /* 0x000fc60000410000 */
[----:B------:R-:W-:Y:S01]  /*192b0*/  QGMMA.64x32x32.F32.E4M3.E4M3 R76, gdesc[UR16], R76, gsb0 ;  /* 0x00600000104c79f3 */ /* 0x000fe2000800084c */
[----:B------:R-:W-:Y:S01]  /*192c0*/  R2UR UR18, R6 ;  /* 0x00000000061272ca */ /* 0x000fe200000e0000 */
[----:B------:R-:W-:Y:S01]  /*192d0*/  VIADD R6, R4, 0x682 ;  /* 0x0000068204067836 */ /* 0x000fe20000000000 */
[----:B------:R-:W-:Y:S01]  /*192e0*/  R2UR UR19, R7 ;  /* 0x00000000071372ca */ /* 0x000fe200000e0000 */
[----:B------:R-:W-:Y:S01]  /*192f0*/  IMAD.MOV.U32 R7, RZ, RZ, -0x7fffffe0 ;  /* 0x80000020ff077424 */ /* 0x000fe200078e00ff */
[----:B------:R-:W-:Y:S01]  /*19300*/  MUFU.TANH R8, R8 ;  /* 0x0000000800087308 */ /* 0x000fe20000002400 */
[C---:B------:R-:W-:Y:S01]  /*19310*/  FMUL.FTZ R11, R2.reuse, R96 ;  /* 0x00000060020b7220 */ /* 0x040fe20000410000 */
[C---:B------:R-:W-:Y:S01]  /*19320*/  FMUL.FTZ R13, R2.reuse, R97 ;  /* 0x00000061020d7220 */ /* 0x040fe20000410000 */
[C---:B------:R-:W-:Y:S01]  /*19330*/  FMUL.FTZ R15, R2.reuse, R95 ;  /* 0x0000005f020f7220 */ /* 0x040fe20000410000 */
[C---:B------:R-:W-:Y:S01]  /*19340*/  FMUL.FTZ R97, R2.reuse, R105 ;  /* 0x0000006902617220 */ /* 0x040fe20000410000 */
[----:B------:R-:W-:Y:S01]  /*19350*/  FMUL.FTZ R27, R2, R98 ;  /* 0x00000062021b7220 */ /* 0x000fe20000410000 */
[----:B------:R-:W-:-:S02]  /*19360*/  VIADD R4, R4, 0x702 ;  /* 0x0000070204047836 */ /* 0x000fc40000000000 */
[C---:B------:R-:W-:Y:S01]  /*19370*/  FMUL.FTZ R93, R2.reuse, R101 ;  /* 0x00000065025d7220 */ /* 0x040fe20000410000 */
[----:B------:R-:W0:Y:S01]  /*19380*/  MUFU.TANH R3, R3 ;  /* 0x0000000300037308 */ /* 0x000e220000002400 */
[C---:B------:R-:W-:Y:S01]  /*19390*/  FMUL.FTZ R96, R2.reuse, R103 ;  /* 0x0000006702607220 */ /* 0x040fe20000410000 */
[C---:B------:R-:W-:Y:S01]  /*193a0*/  FMUL.FTZ R92, R2.reuse, R99 ;  /* 0x00000063025c7220 */ /* 0x040fe20000410000 */
[C---:B------:R-:W-:Y:S01]  /*193b0*/  FMUL.FTZ R95, R2.reuse, R104 ;  /* 0x00000068025f7220 */ /* 0x040fe20000410000 */
[C---:B------:R-:W-:Y:S01]  /*193c0*/  FMUL.FTZ R99, R2.reuse, R106 ;  /* 0x0000006a02637220 */ /* 0x040fe20000410000 */
[----:B------:R-:W-:-:S03]  /*193d0*/  FMUL.FTZ R100, R2, R107 ;  /* 0x0000006b02647220 */ /* 0x000fc60000410000 */
[----:B------:R-:W-:Y:S08]  /*193e0*/  MUFU.TANH R9, R9 ;  /* 0x0000000900097308 */ /* 0x000ff00000002400 */
[----:B------:R-:W-:Y:S08]  /*193f0*/  MUFU.TANH R21, R21 ;  /* 0x0000001500157308 */ /* 0x000ff00000002400 */
[----:B------:R-:W-:Y:S08]  /*19400*/  MUFU.TANH R94, R94 ;  /* 0x0000005e005e7308 */ /* 0x000ff00000002400 */
[----:B------:R-:W-:Y:S08]  /*19410*/  MUFU.TANH R11, R11 ;  /* 0x0000000b000b7308 */ /* 0x000ff00000002400 */
[----:B------:R-:W-:Y:S01]  /*19420*/  MUFU.TANH R13, R13 ;  /* 0x0000000d000d7308 */ /* 0x000fe20000002400 */
[----:B------:R-:W-:-:S02]  /*19430*/  WARPGROUP.DEPBAR.LE gsb0, 0x0 ;  /* 0x00008000000079c5 */ /* 0x000fc40000010000 */
[----:B------:R-:W-:Y:S01]  /*19440*/  WARPGROUP.ARRIVE ;  /* 0x00000000000079c5 */ /* 0x000fe20000000000 */
[----:B------:R-:W-:-:S04]  /*19450*/  FMUL.FTZ R78, R2, R78 ;  /* 0x0000004e024e7220 */ /* 0x000fc80000410000 */
[----:B------:R-:W-:Y:S01]  /*19460*/  MUFU.TANH R15, R15 ;  /* 0x0000000f000f7308 */ /* 0x000fe20000002400 */
[C---:B------:R-:W-:Y:S01]  /*19470*/  FMUL.FTZ R98, R2.reuse, R76 ;  /* 0x0000004c02627220 */ /* 0x040fe20000410000 */
[C---:B------:R-:W-:Y:S01]  /*19480*/  FMUL.FTZ R101, R2.reuse, R77 ;  /* 0x0000004d02657220 */ /* 0x040fe20000410000 */
[----:B------:R-:W-:Y:S01]  /*19490*/  FMUL.FTZ R102, R2, R79 ;  /* 0x0000004f02667220 */ /* 0x000fe20000410000 */
[----:B------:R-:W-:Y:S01]  /*194a0*/  QGMMA.64x32x32.F32.E4M3.E4M3 R60, gdesc[UR16], R60, gsb0 ;  /* 0x00600000103c79f3 */ /* 0x000fe2000800083c */
[----:B------:R-:W-:Y:S01]  /*194b0*/  R2UR UR18, R6 ;  /* 0x00000000061272ca */ /* 0x000fe200000e0000 */
[----:B------:R-:W-:Y:S01]  /*194c0*/  IMAD R6, R148, -0xa0, R157 ;  /* 0xffffff6094067824 */ /* 0x000fe200078e029d */
[----:B------:R-:W-:Y:S01]  /*194d0*/  R2UR UR19, R7 ;  /* 0x00000000071372ca */ /* 0x000fe200000e0000 */
[----:B------:R-:W-:Y:S01]  /*194e0*/  MUFU.TANH R78, R78 ;  /* 0x0000004e004e7308 */ /* 0x000fe20000002400 */
[C---:B------:R-:W-:Y:S01]  /*194f0*/  FMUL.FTZ R79, R2.reuse, R80 ;  /* 0x00000050024f7220 */ /* 0x040fe20000410000 */
[----:B------:R-:W-:Y:S01]  /*19500*/  FMUL.FTZ R83, R2, R83 ;  /* 0x0000005302537220 */ /* 0x000fe20000410000 */
[----:B------:R-:W-:Y:S01]  /*19510*/  ISETP.GT.AND P2, PT, R6, RZ, PT ;  /* 0x000000ff0600720c */ /* 0x000fe20003f44270 */
[----:B------:R-:W-:Y:S01]  /*19520*/  FMUL.FTZ R80, R2, R81 ;  /* 0x0000005102507220 */ /* 0x000fe20000410000 */
[----:B------:R-:W-:Y:S01]  /*19530*/  ISETP.GT.AND P3, PT, R6, 0x1, PT ;  /* 0x000000010600780c */ /* 0x000fe20003f64270 */
[----:B------:R-:W-:Y:S01]  /*19540*/  FMUL.FTZ R10, R2, R89 ;  /* 0x00000059020a7220 */ /* 0x000fe20000410000 */
[----:B0-----:R-:W-:Y:S01]  /*19550*/  FSEL R3, R3, -INF , P2 ;  /* 0xff80000003037808 */ /* 0x001fe20001000000 */
[----:B------:R-:W-:Y:S01]  /*19560*/  MUFU.TANH R27, R27 ;  /* 0x0000001b001b7308 */ /* 0x000fe20000002400 */
[----:B------:R-:W-:Y:S01]  /*19570*/  ISETP.GT.AND P4, PT, R6, 0x8, PT ;  /* 0x000000080600780c */ /* 0x000fe20003f84270 */
[----:B------:R-:W-:Y:S01]  /*19580*/  FMUL.FTZ R81, R2, R84 ;  /* 0x0000005402517220 */ /* 0x000fe20000410000 */
[----:B------:R-:W-:Y:S01]  /*19590*/  ISETP.GT.AND P5, PT, R6, 0x9, PT ;  /* 0x000000090600780c */ /* 0x000fe20003fa4270 */
[C---:B------:R-:W-:Y:S01]  /*195a0*/  FMUL.FTZ R84, R2.reuse, R86 ;  /* 0x0000005602547220 */ /* 0x040fe20000410000 */
[C---:B------:R-:W-:Y:S01]  /*195b0*/  FMUL.FTZ R86, R2.reuse, R87 ;  /* 0x0000005702567220 */ /* 0x040fe20000410000 */
[C---:B------:R-:W-:Y:S01]  /*195c0*/  FMUL.FTZ R82, R2.reuse, R82 ;  /* 0x0000005202527220 */ /* 0x040fe20000410000 */
[C---:B------:R-:W-:Y:S01]  /*195d0*/  FMUL.FTZ R87, R2.reuse, R90 ;  /* 0x0000005a02577220 */ /* 0x040fe20000410000 */
[----:B------:R-:W-:Y:S01]  /*195e0*/  MUFU.TANH R93, R93 ;  /* 0x0000005d005d7308 */ /* 0x000fe20000002400 */
[C---:B------:R-:W-:Y:S01]  /*195f0*/  FMUL.FTZ R20, R2.reuse, R85 ;  /* 0x0000005502147220 */ /* 0x040fe20000410000 */
[C---:B------:R-:W-:Y:S01]  /*19600*/  FMUL.FTZ R24, R2.reuse, R88 ;  /* 0x0000005802187220 */ /* 0x040fe20000410000 */
[----:B------:R-:W-:-:S05]  /*19610*/  FMUL.FTZ R88, R2, R91 ;  /* 0x0000005b02587220 */ /* 0x000fca0000410000 */
[----:B------:R-:W0:Y:S08]  /*19620*/  MUFU.TANH R92, R92 ;  /* 0x0000005c005c7308 */ /* 0x000e300000002400 */
[----:B------:R-:W1:Y:S08]  /*19630*/  MUFU.TANH R95, R95 ;  /* 0x0000005f005f7308 */ /* 0x000e700000002400 */
[----:B------:R-:W2:Y:S01]  /*19640*/  MUFU.TANH R97, R97 ;  /* 0x0000006100617308 */ /* 0x000ea20000002400 */
[----:B0-----:R-:W-:Y:S01]  /*19650*/  FSEL R7, R92, -INF , P5 ;  /* 0xff8000005c077808 */ /* 0x001fe20002800000 */
[----:B------:R-:W-:-:S06]  /*19660*/  IMAD.MOV.U32 R92, RZ, RZ, R25 ;  /* 0x000000ffff5c7224 */ /* 0x000fcc00078e0019 */
[----:B------:R-:W0:Y:S01]  /*19670*/  MUFU.TANH R96, R96 ;  /* 0x0000006000607308 */ /* 0x000e220000002400 */
[----:B------:R-:W-:Y:S02]  /*19680*/  WARPGROUP.DEPBAR.LE gsb0, 0x0 ;  /* 0x00008000000079c5 */ /* 0x000fe40000010000 */
[----:B------:R-:W-:Y:S01]  /*19690*/  WARPGROUP.ARRIVE ;  /* 0x00000000000079c5 */ /* 0x000fe20000000000 */
[----:B------:R-:W-:-:S04]  /*196a0*/  FMUL.FTZ R103, R2, R71 ;  /* 0x0000004702677220 */ /* 0x000fc80000410000 */
[----:B------:R-:W3:Y:S01]  /*196b0*/  MUFU.TANH R98, R98 ;  /* 0x0000006200627308 */ /* 0x000ee20000002400 */
[C---:B------:R-:W-:Y:S01]  /*196c0*/  FMUL.FTZ R89, R2.reuse, R63 ;  /* 0x0000003f02597220 */ /* 0x040fe20000410000 */
[C---:B------:R-:W-:Y:S01]  /*196d0*/  FMUL.FTZ R77, R2.reuse, R62 ;  /* 0x0000003e024d7220 */ /* 0x040fe20000410000 */
[----:B------:R-:W-:Y:S01]  /*196e0*/  FMUL.FTZ R62, R2, R65 ;  /* 0x00000041023e7220 */ /* 0x000fe20000410000 */
[----:B------:R-:W-:Y:S01]  /*196f0*/  QGMMA.64x32x32.F32.E4M3.E4M3 R44, gdesc[UR16], R44, gsb0 ;  /* 0x00600000102c79f3 */ /* 0x000fe2000800082c */
[----:B------:R-:W-:Y:S01]  /*19700*/  R2UR UR18, R4 ;  /* 0x00000000041272ca */ /* 0x000fe200000e0000 */
[C---:B------:R-:W-:Y:S01]  /*19710*/  FMUL.FTZ R90, R2.reuse, R66 ;  /* 0x00000042025a7220 */ /* 0x040fe20000410000 */
[----:B------:R-:W-:Y:S01]  /*19720*/  R2UR UR19, R5 ;  /* 0x00000000051372ca */ /* 0x000fe200000e0000 */
[----:B------:R-:W4:Y:S01]  /*19730*/  MUFU.TANH R99, R99 ;  /* 0x0000006300637308 */ /* 0x000f220000002400 */
[----:B------:R-:W-:Y:S01]  /*19740*/  FSEL R4, R15, -INF , P3 ;  /* 0xff8000000f047808 */ /* 0x000fe20001800000 */
[C---:B------:R-:W-:Y:S01]  /*19750*/  FMUL.FTZ R66, R2.reuse, R68 ;  /* 0x0000004402427220 */ /* 0x040fe20000410000 */
[----:B------:R-:W-:Y:S01]  /*19760*/  FSEL R5, R27, -INF , P4 ;  /* 0xff8000001b057808 */ /* 0x000fe20002000000 */
        /* <DEDUP_REMOVED lines=10> */
[----:B------:R-:W-:-:S02]  /*19810*/  FMUL.FTZ R70, R2, R70 ;  /* 0x0000004602467220 */ /* 0x000fc40000410000 */
[----:B------:R-:W5:Y:S08]  /*19820*/  MUFU.TANH R100, R100 ;  /* 0x0000006400647308 */ /* 0x000f700000002400 */
[----:B------:R-:W5:Y:S08]  /*19830*/  MUFU.TANH R79, R79 ;  /* 0x0000004f004f7308 */ /* 0x000f700000002400 */
[----:B------:R-:W5:Y:S08]  /*19840*/  MUFU.TANH R83, R83 ;  /* 0x0000005300537308 */ /* 0x000f700000002400 */
[----:B------:R-:W5:Y:S08]  /*19850*/  MUFU.TANH R80, R80 ;  /* 0x0000005000507308 */ /* 0x000f700000002400 */
[----:B------:R-:W5:Y:S01]  /*19860*/  MUFU.TANH R102, R102 ;  /* 0x0000006600667308 */ /* 0x000f620000002400 */
[----:B------:R-:W-:-:S02]  /*19870*/  WARPGROUP.DEPBAR.LE gsb0, 0x0 ;  /* 0x00008000000079c5 */ /* 0x000fc40000010000 */
[----:B------:R-:W-:Y:S01]  /*19880*/  FMUL.FTZ R105, R2, R47 ;  /* 0x0000002f02697220 */ /* 0x000fe20000410000 */
[----:B------:R-:W-:Y:S01]  /*19890*/  FSEL R47, R8, -INF , P2 ;  /* 0xff800000082f7808 */ /* 0x000fe20001000000 */
[----:B------:R-:W-:Y:S01]  /*198a0*/  FMUL.FTZ R71, R2, R55 ;  /* 0x0000003702477220 */ /* 0x000fe20000410000 */
[----:B------:R-:W-:Y:S01]  /*198b0*/  ISETP.GT.AND P2, PT, R6, 0x10, PT ;  /* 0x000000100600780c */ /* 0x000fe20003f44270 */
[C---:B------:R-:W-:Y:S01]  /*198c0*/  FMUL.FTZ R104, R2.reuse, R46 ;  /* 0x0000002e02687220 */ /* 0x040fe20000410000 */
[----:B------:R-:W-:Y:S01]  /*198d0*/  FSEL R8, R9, -INF , P3 ;  /* 0xff80000009087808 */ /* 0x000fe20001800000 */
[----:B------:R-:W-:Y:S01]  /*198e0*/  FMUL.FTZ R46, R2, R45 ;  /* 0x0000002d022e7220 */ /* 0x000fe20000410000 */
[----:B------:R-:W-:Y:S01]  /*198f0*/  FSEL R9, R94, -INF , P2 ;  /* 0xff8000005e097808 */ /* 0x000fe20001000000 */
[----:B------:R-:W-:Y:S01]  /*19900*/  FMUL.FTZ R45, R2, R51 ;  /* 0x00000033022d7220 */ /* 0x000fe20000410000 */
[----:B------:R-:W-:Y:S01]  /*19910*/  FSEL R55, R21, -INF , P2 ;  /* 0xff80000015377808 */ /* 0x000fe20001000000 */
[----:B------:R-:W-:Y:S01]  /*19920*/  WARPGROUP.ARRIVE ;  /* 0x00000000000079c5 */ /* 0x000fe20000000000 */
[----:B------:R-:W-:Y:S01]  /*19930*/  ISETP.GT.AND P2, PT, R6, 0x20, PT ;  /* 0x000000200600780c */ /* 0x000fe20003f44270 */
[C---:B------:R-:W-:Y:S01]  /*19940*/  FMUL.FTZ R141, R2.reuse, R53 ;  /* 0x00000035028d7220 */ /* 0x040fe20000410000 */
[----:B------:R-:W-:Y:S01]  /*19950*/  FSEL R51, R11, -INF , P4 ;  /* 0xff8000000b337808 */ /* 0x000fe20002000000 */
[----:B------:R-:W-:Y:S01]  /*19960*/  FMUL.FTZ R106, R2, R59 ;  /* 0x0000003b026a7220 */ /* 0x000fe20000410000 */
[----:B------:R-:W-:Y:S01]  /*19970*/  FSEL R21, R78, -INF , P2 ;  /* 0xff8000004e157808 */ /* 0x000fe20001000000 */
[----:B------:R-:W-:Y:S01]  /*19980*/  QGMMA.64x32x32.F32.E4M3.E4M3 R28, gdesc[UR16], R28, gsb0 ;  /* 0x00600000101c79f3 */ /* 0x000fe2000800081c */
[----:B------:R-:W-:Y:S01]  /*19990*/  FMNMX.FTZ R78, R47, R8, !PT ;  /* 0x000000082f4e7209 */ /* 0x000fe20007810000 */
[----:B------:R-:W5:Y:S01]  /*199a0*/  MUFU.TANH R81, R81 ;  /* 0x0000005100517308 */ /* 0x000f620000002400 */
[----:B------:R-:W-:Y:S01]  /*199b0*/  FSEL R53, R13, -INF , P5 ;  /* 0xff8000000d357808 */ /* 0x000fe20002800000 */
[C---:B------:R-:W-:Y:S01]  /*199c0*/  FMUL.FTZ R49, R2.reuse, R49 ;  /* 0x0000003102317220 */ /* 0x040fe20000410000 */
[----:B------:R-:W-:Y:S01]  /*199d0*/  FMNMX.FTZ R78, R51, R78, !PT ;  /* 0x0000004e334e7209 */ /* 0x000fe20007810000 */
[----:B------:R-:W-:Y:S01]  /*199e0*/  FMUL.FTZ R61, R2, R52 ;  /* 0x00000034023d7220 */ /* 0x000fe20000410000 */
[----:B------:R-:W-:Y:S01]  /*199f0*/  ISETP.GT.AND P3, PT, R6, 0x11, PT ;  /* 0x000000110600780c */ /* 0x000fe20003f64270 */
[----:B------:R-:W-:Y:S01]  /*19a00*/  FMUL.FTZ R67, R2, R54 ;  /* 0x0000003602437220 */ /* 0x000fe20000410000 */
[----:B------:R-:W-:Y:S01]  /*19a10*/  FMNMX.FTZ R78, R53, R78, !PT ;  /* 0x0000004e354e7209 */ /* 0x000fe20007810000 */
[----:B------:R-:W-:Y:S01]  /*19a20*/  MUFU.TANH R82, R82 ;  /* 0x0000005200527308 */ /* 0x000fe20000002400 */
[----:B------:R-:W-:Y:S01]  /*19a30*/  ISETP.GT.AND P4, PT, R6, 0x18, PT ;  /* 0x000000180600780c */ /* 0x000fe20003f84270 */
[C---:B------:R-:W-:Y:S01]  /*19a40*/  FMUL.FTZ R145, R2.reuse, R57 ;  /* 0x0000003902917220 */ /* 0x040fe20000410000 */
[----:B------:R-:W-:Y:S01]  /*19a50*/  FSEL R59, R93, -INF , P3 ;  /* 0xff8000005d3b7808 */ /* 0x000fe20001800000 */
[C---:B------:R-:W-:Y:S01]  /*19a60*/  FMUL.FTZ R143, R2.reuse, R56 ;  /* 0x00000038028f7220 */ /* 0x040fe20000410000 */
[----:B------:R-:W-:Y:S01]  /*19a70*/  FMNMX.FTZ R78, R55, R78, !PT ;  /* 0x0000004e374e7209 */ /* 0x000fe20007810000 */
[----:B------:R-:W-:Y:S01]  /*19a80*/  FMUL.FTZ R73, R2, R58 ;  /* 0x0000003a02497220 */ /* 0x000fe20000410000 */
[----:B------:R-:W-:Y:S01]  /*19a90*/  ISETP.GT.AND P5, PT, R6, 0x19, PT ;  /* 0x000000190600780c */ /* 0x000fe20003fa4270 */
[----:B------:R-:W5:Y:S01]  /*19aa0*/  MUFU.TANH R20, R20 ;  /* 0x0000001400147308 */ /* 0x000f620000002400 */
[----:B-1----:R-:W-:Y:S01]  /*19ab0*/  FSEL R63, R95, -INF , P4 ;  /* 0xff8000005f3f7808 */ /* 0x002fe20002000000 */
[C---:B------:R-:W-:Y:S01]  /*19ac0*/  FMUL.FTZ R44, R2.reuse, R44 ;  /* 0x0000002c022c7220 */ /* 0x040fe20000410000 */
[----:B------:R-:W-:Y:S01]  /*19ad0*/  FMNMX.FTZ R78, R59, R78, !PT ;  /* 0x0000004e3b4e7209 */ /* 0x000fe20007810000 */
[C---:B------:R-:W-:Y:S01]  /*19ae0*/  FMUL.FTZ R48, R2.reuse, R48 ;  /* 0x0000003002307220 */ /* 0x040fe20000410000 */
[----:B--2---:R-:W-:Y:S01]  /*19af0*/  FSEL R65, R97, -INF , P5 ;  /* 0xff80000061417808 */ /* 0x004fe20002800000 */
[----:B------:R-:W-:Y:S01]  /*19b00*/  FMUL.FTZ R50, R2, R50 ;  /* 0x0000003202327220 */ /* 0x000fe20000410000 */
[----:B------:R-:W-:Y:S01]  /*19b10*/  FMNMX.FTZ R78, R63, R78, !PT ;  /* 0x0000004e3f4e7209 */ /* 0x000fe20007810000 */
[----:B------:R-:W-:Y:S01]  /*19b20*/  MUFU.TANH R24, R24 ;  /* 0x0000001800187308 */ /* 0x000fe20000002400 */
[----:B0-----:R-:W-:Y:S01]  /*19b30*/  FSEL R11, R96, -INF , P3 ;  /* 0xff800000600b7808 */ /* 0x001fe20001800000 */
[--C-:B------:R-:W-:Y:S01]  /*19b40*/  IMAD.MOV.U32 R94, RZ, RZ, R25.reuse ;  /* 0x000000ffff5e7224 */ /* 0x100fe200078e0019 */
[----:B------:R-:W-:Y:S01]  /*19b50*/  ISETP.GT.AND P3, PT, R6, 0x21, PT ;  /* 0x000000210600780c */ /* 0x000fe20003f64270 */
[--C-:B------:R-:W-:Y:S01]  /*19b60*/  IMAD.MOV.U32 R96, RZ, RZ, R25.reuse ;  /* 0x000000ffff607224 */ /* 0x100fe200078e0019 */
[----:B---3--:R-:W-:Y:S01]  /*19b70*/  FSEL R69, R98, -INF , P2 ;  /* 0xff80000062457808 */ /* 0x008fe20001000000 */
[----:B------:R-:W-:Y:S01]  /*19b80*/  IMAD.MOV.U32 R98, RZ, RZ, R25 ;  /* 0x000000ffff627224 */ /* 0x000fe200078e0019 */
[----:B------:R-:W-:Y:S01]  /*19b90*/  FMNMX.FTZ R78, R65, R78, !PT ;  /* 0x0000004e414e7209 */ /* 0x000fe20007810000 */
[----:B------:R-:W0:Y:S01]  /*19ba0*/  MUFU.TANH R84, R84 ;  /* 0x0000005400547308 */ /* 0x000e220000002400 */
[----:B----4-:R-:W-:-:S02]  /*19bb0*/  FSEL R13, R99, -INF , P4 ;  /* 0xff800000630d7808 */ /* 0x010fc40002000000 */
[----:B------:R-:W-:Y:S02]  /*19bc0*/  ISETP.GT.AND P4, PT, R6, 0x28, PT ;  /* 0x000000280600780c */ /* 0x000fe40003f84270 */
[----:B-----5:R-:W-:Y:S02]  /*19bd0*/  FSEL R75, R101, -INF , P3 ;  /* 0xff800000654b7808 */ /* 0x020fe40001800000 */
[----:B------:R-:W-:Y:S01]  /*19be0*/  FMNMX.FTZ R78, R69, R78, !PT ;  /* 0x0000004e454e7209 */ /* 0x000fe20007810000 */
[----:B------:R1:W-:Y:S01]  /*19bf0*/  MUFU.TANH R52, R49 ;  /* 0x0000003100347308 */ /* 0x0003e20000002400 */
[----:B------:R-:W-:Y:S02]  /*19c00*/  FSEL R15, R100, -INF , P5 ;  /* 0xff800000640f7808 */ /* 0x000fe40002800000 */
[----:B------:R-:W-:Y:S02]  /*19c10*/  ISETP.GT.AND P5, PT, R6, 0x29, PT ;  /* 0x000000290600780c */ /* 0x000fe40003fa4270 */
[----:B------:R-:W-:-:S02]  /*19c20*/  FSEL R79, R79, -INF , P4 ;  /* 0xff8000004f4f7808 */ /* 0x000fc40002000000 */
[----:B------:R-:W-:Y:S01]  /*19c30*/  FMNMX.FTZ R78, R75, R78, !PT ;  /* 0x0000004e4b4e7209 */ /* 0x000fe20007810000 */
[----:B------:R-:W2:Y:S01]  /*19c40*/  MUFU.TANH R10, R10 ;  /* 0x0000000a000a7308 */ /* 0x000ea20000002400 */
[----:B-1----:R-:W-:Y:S02]  /*19c50*/  FSEL R49, R83, -INF , P5 ;  /* 0xff80000053317808 */ /* 0x002fe40002800000 */
[----:B------:R-:W-:Y:S02]  /*19c60*/  ISETP.GT.AND P2, PT, R6, 0x30, PT ;  /* 0x000000300600780c */ /* 0x000fe40003f44270 */
[----:B------:R-:W-:Y:S01]  /*19c70*/  FSEL R83, R80, -INF , P5 ;  /* 0xff80000050537808 */ /* 0x000fe20002800000 */
[----:B------:R-:W-:Y:S01]  /*19c80*/  IMAD.MOV.U32 R80, RZ, RZ, R25 ;  /* 0x000000ffff507224 */ /* 0x000fe200078e0019 */
[----:B------:R-:W-:Y:S01]  /*19c90*/  FMNMX.FTZ R78, R79, R78, !PT ;  /* 0x0000004e4f4e7209 */ /* 0x000fe20007810000 */
[----:B------:R-:W-:Y:S01]  /*19ca0*/  MUFU.TANH R86, R86 ;  /* 0x0000005600567308 */ /* 0x000fe20000002400 */
[----:B------:R-:W-:Y:S01]  /*19cb0*/  FSEL R27, R102, -INF , P3 ;  /* 0xff800000661b7808 */ /* 0x000fe20001800000 */
[----:B------:R-:W-:-:S02]  /*19cc0*/  WARPGROUP.DEPBAR.LE gsb0, 0x0 ;  /* 0x00008000000079c5 */ /* 0x000fc40000010000 */
[----:B------:R-:W-:Y:S01]  /*19cd0*/  ISETP.GT.AND P3, PT, R6, 0x31, PT ;  /* 0x000000310600780c */ /* 0x000fe20003f64270 */
[C---:B------:R-:W-:Y:S01]  /*19ce0*/  FMUL.FTZ R28, R2.reuse, R28 ;  /* 0x0000001c021c7220 */ /* 0x040fe20000410000 */
[----:B------:R-:W-:Y:S01]  /*19cf0*/  FSEL R85, R81, -INF , P2 ;  /* 0xff80000051557808 */ /* 0x000fe20001000000 */
[C---:B------:R-:W-:Y:S01]  /*19d00*/  FMUL.FTZ R32, R2.reuse, R32 ;  /* 0x0000002002207220 */ /* 0x040fe20000410000 */
[----:B------:R-:W1:Y:S01]  /*19d10*/  MUFU.TANH R12, R12 ;  /* 0x0000000c000c7308 */ /* 0x000e620000002400 */
[----:B------:R-:W-:Y:S01]  /*19d20*/  FMNMX.FTZ R78, R83, R78, !PT ;  /* 0x0000004e534e7209 */ /* 0x000fe20007810000 */
[----:B------:R-:W-:Y:S01]  /*19d30*/  FMUL.FTZ R30, R2, R30 ;  /* 0x0000001e021e7220 */ /* 0x000fe20000410000 */
[----:B------:R-:W-:Y:S01]  /*19d40*/  FSEL R109, R20, -INF , P3 ;  /* 0xff800000146d7808 */ /* 0x000fe20001800000 */
[C---:B------:R-:W-:Y:S01]  /*19d50*/  FMUL.FTZ R36, R2.reuse, R36 ;  /* 0x0000002402247220 */ /* 0x040fe20000410000 */
[----:B------:R-:W-:Y:S01]  /*19d60*/  FMNMX.FTZ R78, R85, R78, !PT ;  /* 0x0000004e554e7209 */ /* 0x000fe20007810000 */
[----:B------:R-:W-:Y:S01]  /*19d70*/  FMUL.FTZ R34, R2, R34 ;  /* 0x0000002202227220 */ /* 0x000fe20000410000 */
[----:B------:R-:W-:Y:S01]  /*19d80*/  ISETP.GT.AND P5, PT, R6, 0x39, PT ;  /* 0x000000390600780c */ /* 0x000fe20003fa4270 */
[----:B------:R-:W-:Y:S01]  /*19d90*/  MUFU.TANH R87, R87 ;  /* 0x0000005700577308 */ /* 0x000fe20000002400 */
[----:B------:R-:W-:Y:S01]  /*19da0*/  FMNMX.FTZ R78, R109, R78, !PT ;  /* 0x0000004e6d4e7209 */ /* 0x000fe20007810000 */
[----:B------:R-:W-:Y:S01]  /*19db0*/  FMUL.FTZ R40, R2, R40 ;  /* 0x0000002802287220 */ /* 0x000fe20000410000 */
[----:B0-----:R-:W-:Y:S01]  /*19dc0*/  FSEL R57, R84, -INF , P2 ;  /* 0xff80000054397808 */ /* 0x001fe20001000000 */
[----:B------:R-:W-:Y:S01]  /*19dd0*/  FMUL.FTZ R41, R2, R41 ;  /* 0x0000002902297220 */ /* 0x000fe20000410000 */
[----:B------:R-:W-:Y:S01]  /*19de0*/  ISETP.GT.AND P2, PT, R6, 0x40, PT ;  /* 0x000000400600780c */ /* 0x000fe20003f44270 */
[--C-:B------:R-:W-:Y:S01]  /*19df0*/  IMAD.MOV.U32 R84, RZ, RZ, R25.reuse ;  /* 0x000000ffff547224 */ /* 0x100fe200078e0019 */
[----:B--2---:R-:W-:Y:S01]  /*19e00*/  FSEL R113, R10, -INF , P5 ;  /* 0xff8000000a717808 */ /* 0x004fe20002800000 */
[----:B------:R0:W-:Y:S01]  /*19e10*/  MUFU.TANH R54, R45 ;  /* 0x0000002d00367308 */ /* 0x0001e20000002400 */
[----:B-1----:R-:W-:Y:S01]  /*19e20*/  FSEL R115, R12, -INF , P2 ;  /* 0xff8000000c737808 */ /* 0x002fe20001000000 */
[C---:B------:R-:W-:Y:S01]  /*19e30*/  FMUL.FTZ R12, R2.reuse, R31 ;  /* 0x0000001f020c7220 */ /* 0x040fe20000410000 */
[----:B------:R-:W-:Y:S01]  /*19e40*/  FMUL.FTZ R10, R2, R29 ;  /* 0x0000001d020a7220 */ /* 0x000fe20000410000 */
[----:B------:R-:W-:Y:S01]  /*19e50*/  MOV R100, R25 ;  /* 0x0000001900647202 */ /* 0x000fe20000000f00 */
[----:B------:R-:W-:-:S03]  /*19e60*/  IMAD.MOV.U32 R102, RZ, RZ, R25 ;  /* 0x000000ffff667224 */ /* 0x000fc600078e0019 */
[----:B------:R-:W-:Y:S01]  /*19e70*/  MUFU.TANH R60, R60 ;  /* 0x0000003c003c7308 */ /* 0x000fe20000002400 */
[----:B0-----:R-:W-:Y:S01]  /*19e80*/  FSEL R45, R82, -INF , P4 ;  /* 0xff800000522d7808 */ /* 0x001fe20002000000 */
[----:B------:R-:W-:Y:S01]  /*19e90*/  IMAD.MOV.U32 R82, RZ, RZ, R25 ;  /* 0x000000ffff527224 */ /* 0x000fe200078e0019 */
[----:B------:R-:W-:-:S04]  /*19ea0*/  ISETP.GT.AND P4, PT, R6, 0x38, PT ;  /* 0x000000380600780c */ /* 0x000fc80003f84270 */
[----:B------:R-:W-:Y:S01]  /*19eb0*/  FSEL R111, R24, -INF , P4 ;  /* 0xff800000186f7808 */ /* 0x000fe20002000000 */
[----:B------:R-:W-:Y:S01]  /*19ec0*/  MUFU.TANH R88, R88 ;  /* 0x0000005800587308 */ /* 0x000fe20000002400 */
[----:B------:R-:W-:Y:S02]  /*19ed0*/  FMUL.FTZ R24, R2, R33 ;  /* 0x0000002102187220 */ /* 0x000fe40000410000 */
[----:B------:R-:W-:-:S04]  /*19ee0*/  FMNMX.FTZ R78, R111, R78, !PT ;  /* 0x0000004e6f4e7209 */ /* 0x000fc80007810000 */
[----:B------:R-:W-:Y:S01]  /*19ef0*/  FMNMX.FTZ R78, R113, R78, !PT ;  /* 0x0000004e714e7209 */ /* 0x000fe20007810000 */
[----:B------:R-:W-:Y:S03]  /*19f00*/  MUFU.TANH R76, R76 ;  /* 0x0000004c004c7308 */ /* 0x000fe60000002400 */
[----:B------:R-:W-:-:S05]  /*19f10*/  FMNMX.FTZ R78, R115, R78, !PT ;  /* 0x0000004e734e7209 */ /* 0x000fca0007810000 */
[----:B------:R-:W0:Y:S08]  /*19f20*/  MUFU.TANH R77, R77 ;  /* 0x0000004d004d7308 */ /* 0x000e300000002400 */
[----:B------:R-:W-:Y:S08]  /*19f30*/  MUFU.TANH R62, R62 ;  /* 0x0000003e003e7308 */ /* 0x000ff00000002400 */
[----:B------:R-:W-:Y:S01]  /*19f40*/  MUFU.TANH R89, R89 ;  /* 0x0000005900597308 */ /* 0x000fe20000002400 */
[----:B0-----:R-:W-:-:S02]  /*19f50*/  FSEL R77, R77, -INF , P2 ;  /* 0xff8000004d4d7808 */ /* 0x001fc40001000000 */
[----:B------:R-:W-:-:S05]  /*19f60*/  ISETP.GT.AND P2, PT, R6, 0x50, PT ;  /* 0x000000500600780c */ /* 0x000fca0003f44270 */
[----:B------:R0:W-:Y:S08]  /*19f70*/  MUFU.TANH R56, R61 ;  /* 0x0000003d00387308 */ /* 0x0001f00000002400 */
[----:B------:R-:W1:Y:S01]  /*19f80*/  MUFU.TANH R66, R66 ;  /* 0x0000004200427308 */ /* 0x000e620000002400 */
[----:B0-----:R-:W-:Y:S02]  /*19f90*/  FSEL R61, R86, -INF , P3 ;  /* 0xff800000563d7808 */ /* 0x001fe40001800000 */
[----:B------:R-:W-:-:S02]  /*19fa0*/  ISETP.GT.AND P3, PT, R6, 0x41, PT ;  /* 0x000000410600780c */ /* 0x000fc40003f64270 */
[----:B------:R-:W-:Y:S02]  /*19fb0*/  MOV R86, R25 ;  /* 0x0000001900567202 */ /* 0x000fe40000000f00 */
[----:B------:R-:W-:Y:S01]  /*19fc0*/  FSEL R117, R60, -INF , P3 ;  /* 0xff8000003c757808 */ /* 0x000fe20001800000 */
[----:B------:R-:W-:Y:S03]  /*19fd0*/  MUFU.TANH R68, R68 ;  /* 0x0000004400447308 */ /* 0x000fe60000002400 */
[----:B------:R-:W-:-:S05]  /*19fe0*/  FMNMX.FTZ R78, R117, R78, !PT ;  /* 0x0000004e754e7209 */ /* 0x000fca0007810000 */
[----:B------:R-:W-:Y:S01]  /*19ff0*/  MUFU.TANH R103, R103 ;  /* 0x0000006700677308 */ /* 0x000fe20000002400 */
[----:B-1----:R-:W-:-:S07]  /*1a000*/  FSEL R123, R66, -INF , P2 ;  /* 0xff800000427b7808 */ /* 0x002fce0001000000 */
[----:B------:R-:W0:Y:S08]  /*1a010*/  MUFU.TANH R90, R90 ;  /* 0x0000005a005a7308 */ /* 0x000e300000002400 */
[----:B------:R1:W-:Y:S08]  /*1a020*/  MUFU.TANH R58, R67 ;  /* 0x00000043003a7308 */ /* 0x0003f00000002400 */
[----:B------:R-:W2:Y:S01]  /*1a030*/  MUFU.TANH R91, R91 ;  /* 0x0000005b005b7308 */ /* 0x000ea20000002400 */
[----:B-1----:R-:W-:-:S02]  /*1a040*/  FSEL R67, R87, -INF , P4 ;  /* 0xff80000057437808 */ /* 0x002fc40002000000 */
[----:B------:R-:W-:-:S04]  /*1a050*/  ISETP.GT.AND P4, PT, R6, 0x48, PT ;  /* 0x000000480600780c */ /* 0x000fc80003f84270 */
[----:B------:R-:W-:Y:S01]  /*1a060*/  FSEL R119, R76, -INF , P4 ;  /* 0xff8000004c777808 */ /* 0x000fe20002000000 */
[----:B------:R-:W-:Y:S01]  /*1a070*/  MUFU.TANH R46, R46 ;  /* 0x0000002e002e7308 */ /* 0x000fe20000002400 */
[----:B0-----:R-:W-:Y:S01]  /*1a080*/  FSEL R81, R90, -INF , P4 ;  /* 0xff8000005a517808 */ /* 0x001fe20002000000 */
[--C-:B------:R-:W-:Y:S01]  /*1a090*/  IMAD.MOV.U32 R76, RZ, RZ, R25.reuse ;  /* 0x000000ffff4c7224 */ /* 0x100fe200078e0019 */
[----:B------:R-:W-:Y:S01]  /*1a0a0*/  FMNMX.FTZ R78, R119, R78, !PT ;  /* 0x0000004e774e7209 */ /* 0x000fe20007810000 */
[----:B------:R-:W-:Y:S01]  /*1a0b0*/  IMAD.MOV.U32 R90, RZ, RZ, R25 ;  /* 0x000000ffff5a7224 */ /* 0x000fe200078e0019 */
[----:B------:R-:W-:-:S03]  /*1a0c0*/  ISETP.GT.AND P4, PT, R6, 0x58, PT ;  /* 0x000000580600780c */ /* 0x000fc60003f84270 */
[----:B------:R-:W-:Y:S08]  /*1a0d0*/  MUFU.TANH R105, R105 ;  /* 0x0000006900697308 */ /* 0x000ff00000002400 */
[----:B------:R0:W-:Y:S08]  /*1a0e0*/  MUFU.TANH R99, R71 ;  /* 0x0000004700637308 */ /* 0x0001f00000002400 */
[----:B------:R-:W1:Y:S01]  /*1a0f0*/  MUFU.TANH R64, R64 ;  /* 0x0000004000407308 */ /* 0x000e620000002400 */
[----:B0-----:R-:W-:Y:S01]  /*1a100*/  FSEL R71, R88, -INF , P5 ;  /* 0xff80000058477808 */ /* 0x001fe20002800000 */
[----:B------:R-:W-:Y:S01]  /*1a110*/  IMAD.MOV.U32 R88, RZ, RZ, R25 ;  /* 0x000000ffff587224 */ /* 0x000fe200078e0019 */
[----:B------:R-:W-:-:S04]  /*1a120*/  ISETP.GT.AND P5, PT, R6, 0x49, PT ;  /* 0x000000490600780c */ /* 0x000fc80003fa4270 */
[----:B------:R-:W-:Y:S01]  /*1a130*/  FSEL R121, R62, -INF , P5 ;  /* 0xff8000003e797808 */ /* 0x000fe20002800000 */
[----:B------:R-:W-:Y:S01]  /*1a140*/  MUFU.TANH R70, R70 ;  /* 0x0000004600467308 */ /* 0x000fe20000002400 */
[----:B--2---:R-:W-:Y:S02]  /*1a150*/  FSEL R87, R91, -INF , P5 ;  /* 0xff8000005b577808 */ /* 0x004fe40002800000 */
[----:B------:R-:W-:Y:S02]  /*1a160*/  FMNMX.FTZ R78, R121, R78, !PT ;  /* 0x0000004e794e7209 */ /* 0x000fe40007810000 */
[----:B------:R-:W-:Y:S02]  /*1a170*/  ISETP.GT.AND P5, PT, R6, 0x59, PT ;  /* 0x000000590600780c */ /* 0x000fe40003fa4270 */
[----:B------:R-:W-:Y:S01]  /*1a180*/  FMNMX.FTZ R78, R123, R78, !PT ;  /* 0x0000004e7b4e7209 */ /* 0x000fe20007810000 */
[----:B------:R-:W0:Y:S01]  /*1a190*/  MUFU.TANH R26, R26 ;  /* 0x0000001a001a7308 */ /* 0x000e220000002400 */
[----:B-1----:R-:W-:-:S07]  /*1a1a0*/  FSEL R127, R64, -INF , P4 ;  /* 0xff800000407f7808 */ /* 0x002fce0002000000 */
[----:B------:R-:W1:Y:S08]  /*1a1b0*/  MUFU.TANH R141, R141 ;  /* 0x0000008d008d7308 */ /* 0x000e700000002400 */
[----:B------:R2:W-:Y:S01]  /*1a1c0*/  MUFU.TANH R20, R73 ;  /* 0x0000004900147308 */ /* 0x0005e20000002400 */
[----:B0-----:R-:W-:Y:S01]  /*1a1d0*/  FSEL R129, R26, -INF , P5 ;  /* 0xff8000001a817808 */ /* 0x001fe20002800000 */
[----:B------:R-:W-:-:S06]  /*1a1e0*/  FMUL.FTZ R26, R2, R35 ;  /* 0x00000023021a7220 */ /* 0x000fcc0000410000 */
[----:B------:R-:W0:Y:S01]  /*1a1f0*/  MUFU.TANH R44, R44 ;  /* 0x0000002c002c7308 */ /* 0x000e220000002400 */
[----:B--2---:R-:W-:Y:S02]  /*1a200*/  FSEL R73, R89, -INF , P3 ;  /* 0xff80000059497808 */ /* 0x004fe40001800000 */
[----:B------:R-:W-:Y:S02]  /*1a210*/  ISETP.GT.AND P3, PT, R6, 0x51, PT ;  /* 0x000000510600780c */ /* 0x000fe40003f64270 */
[----:B------:R-:W-:Y:S02]  /*1a220*/  FSEL R89, R70, -INF , P2 ;  /* 0xff80000046597808 */ /* 0x000fe40001000000 */
[----:B------:R-:W-:Y:S01]  /*1a230*/  FSEL R29, R103, -INF , P3 ;  /* 0xff800000671d7808 */ /* 0x000fe20001800000 */
[----:B------:R-:W2:Y:S01]  /*1a240*/  MUFU.TANH R12, R12 ;  /* 0x0000000c000c7308 */ /* 0x000ea20000002400 */
[----:B------:R-:W-:Y:S02]  /*1a250*/  FSEL R125, R68, -INF , P3 ;  /* 0xff800000447d7808 */ /* 0x000fe40001800000 */
[----:B------:R-:W-:-:S02]  /*1a260*/  ISETP.GT.AND P3, PT, R6, 0x61, PT ;  /* 0x000000610600780c */ /* 0x000fc40003f64270 */
[----:B------:R-:W-:Y:S02]  /*1a270*/  FMNMX.FTZ R78, R125, R78, !PT ;  /* 0x0000004e7d4e7209 */ /* 0x000fe40007810000 */
[----:B------:R-:W-:Y:S01]  /*1a280*/  FSEL R95, R105, -INF , P3 ;  /* 0xff800000695f7808 */ /* 0x000fe20001800000 */
[----:B------:R-:W3:Y:S01]  /*1a290*/  MUFU.TANH R72, R72 ;  /* 0x0000004800487308 */ /* 0x000ee20000002400 */
[----:B------:R-:W-:Y:S02]  /*1a2a0*/  FSEL R133, R46, -INF , P3 ;  /* 0xff8000002e857808 */ /* 0x000fe40001800000 */
[C---:B------:R-:W-:Y:S02]  /*1a2b0*/  ISETP.GT.AND P3, PT, R6.reuse, 0x71, PT ;  /* 0x000000710600780c */ /* 0x040fe40003f64270 */
[----:B------:R-:W-:Y:S02]  /*1a2c0*/  ISETP.GT.AND P2, PT, R6, 0x60, PT ;  /* 0x000000600600780c */ /* 0x000fe40003f44270 */
[----:B------:R-:W-:Y:S01]  /*1a2d0*/  FMNMX.FTZ R78, R127, R78, !PT ;  /* 0x0000004e7f4e7209 */ /* 0x000fe20007810000 */
[----:B------:R-:W4:Y:S01]  /*1a2e0*/  MUFU.TANH R74, R74 ;  /* 0x0000004a004a7308 */ /* 0x000f220000002400 */
[----:B------:R-:W-:-:S02]  /*1a2f0*/  FSEL R99, R99, -INF , P3 ;  /* 0xff80000063637808 */ /* 0x000fc40001800000 */
[----:B-1----:R-:W-:Y:S02]  /*1a300*/  FSEL R141, R141, -INF , P3 ;  /* 0xff8000008d8d7808 */ /* 0x002fe40001800000 */
[----:B------:R-:W-:Y:S02]  /*1a310*/  ISETP.GT.AND P3, PT, R6, 0x81, PT ;  /* 0x000000810600780c */ /* 0x000fe40003f64270 */
[----:B0-----:R-:W-:Y:S01]  /*1a320*/  FSEL R131, R44, -INF , P2 ;  /* 0xff8000002c837808 */ /* 0x001fe20001000000 */
[----:B------:R-:W0:Y:S01]  /*1a330*/  MUFU.TANH R48, R48 ;  /* 0x0000003000307308 */ /* 0x000e220000002400 */
[----:B------:R-:W-:Y:S01]  /*1a340*/  FMNMX.FTZ R78, R129, R78, !PT ;  /* 0x0000004e814e7209 */ /* 0x000fe20007810000 */
[----:B------:R-:W-:Y:S01]  /*1a350*/  FMUL.FTZ R44, R2, R37 ;  /* 0x00000025022c7220 */ /* 0x000fe20000410000 */
[----:B--2---:R-:W-:Y:S02]  /*1a360*/  FSEL R105, R12, -INF , P3 ;  /* 0xff8000000c697808 */ /* 0x004fe40001800000 */
[----:B------:R-:W-:-:S02]  /*1a370*/  FMNMX.FTZ R12, R3, R4, !PT ;  /* 0x00000004030c7209 */ /* 0x000fc40007810000 */
[----:B---3--:R-:W-:Y:S01]  /*1a380*/  FSEL R31, R72, -INF , P4 ;  /* 0xff800000481f7808 */ /* 0x008fe20002000000 */
[----:B------:R-:W1:Y:S01]  /*1a390*/  MUFU.TANH R104, R104 ;  /* 0x0000006800687308 */ /* 0x000e620000002400 */
[----:B------:R-:W-:Y:S02]  /*1a3a0*/  ISETP.GT.AND P4, PT, R6, 0x68, PT ;  /* 0x000000680600780c */ /* 0x000fe40003f84270 */
[----:B------:R-:W-:Y:S02]  /*1a3b0*/  FMNMX.FTZ R78, R131, R78, !PT ;  /* 0x0000004e834e7209 */ /* 0x000fe40007810000 */
[----:B------:R-:W-:Y:S02]  /*1a3c0*/  FMNMX.FTZ R12, R5, R12, !PT ;  /* 0x0000000c050c7209 */ /* 0x000fe40007810000 */
[----:B----4-:R-:W-:Y:S01]  /*1a3d0*/  FSEL R91, R74, -INF , P5 ;  /* 0xff8000004a5b7808 */ /* 0x010fe20002800000 */
[----:B------:R-:W2:Y:S01]  /*1a3e0*/  MUFU.TANH R50, R50 ;  /* 0x0000003200327308 */ /* 0x000ea20000002400 */
[----:B------:R-:W-:Y:S01]  /*1a3f0*/  ISETP.GT.AND P5, PT, R6, 0x69, PT ;  /* 0x000000690600780c */ /* 0x000fe20003fa4270 */
[----:B------:R-:W-:Y:S01]  /*1a400*/  IMAD.MOV.U32 R74, RZ, RZ, R25 ;  /* 0x000000ffff4a7224 */ /* 0x000fe200078e0019 */
[----:B0-----:R-:W-:-:S02]  /*1a410*/  FSEL R135, R48, -INF , P4 ;  /* 0xff80000030877808 */ /* 0x001fc40002000000 */
[----:B------:R-:W-:Y:S02]  /*1a420*/  FMNMX.FTZ R78, R133, R78, !PT ;  /* 0x0000004e854e7209 */ /* 0x000fe40007810000 */
[----:B------:R-:W-:Y:S01]  /*1a430*/  FMNMX.FTZ R12, R7, R12, !PT ;  /* 0x0000000c070c7209 */ /* 0x000fe20007810000 */
[----:B------:R-:W0:Y:S01]  /*1a440*/  MUFU.TANH R143, R143 ;  /* 0x0000008f008f7308 */ /* 0x000e220000002400 */
[----:B-1----:R-:W-:Y:S01]  /*1a450*/  FSEL R93, R104, -INF , P2 ;  /* 0xff800000685d7808 */ /* 0x002fe20001000000 */
[----:B------:R-:W-:Y:S01]  /*1a460*/  IMAD.MOV.U32 R104, RZ, RZ, R25 ;  /* 0x000000ffff687224 */ /* 0x000fe200078e0019 */
[----:B------:R-:W-:Y:S02]  /*1a470*/  ISETP.GT.AND P2, PT, R6, 0x70, PT ;  /* 0x000000700600780c */ /* 0x000fe40003f44270 */
[----:B------:R-:W-:Y:S02]  /*1a480*/  FSEL R137, R52, -INF , P5 ;  /* 0xff80000034897808 */ /* 0x000fe40002800000 */
[----:B------:R-:W-:Y:S01]  /*1a490*/  FMNMX.FTZ R78, R135, R78, !PT ;  /* 0x0000004e874e7209 */ /* 0x000fe20007810000 */
[----:B------:R-:W1:Y:S01]  /*1a4a0*/  MUFU.TANH R145, R145 ;  /* 0x0000009100917308 */ /* 0x000e620000002400 */
[----:B------:R-:W-:-:S02]  /*1a4b0*/  FMNMX.FTZ R12, R9, R12, !PT ;  /* 0x0000000c090c7209 */ /* 0x000fc40007810000 */
[----:B------:R-:W-:Y:S02]  /*1a4c0*/  FSEL R139, R56, -INF , P2 ;  /* 0xff800000388b7808 */ /* 0x000fe40001000000 */
[----:B------:R-:W-:Y:S02]  /*1a4d0*/  FMNMX.FTZ R78, R137, R78, !PT ;  /* 0x0000004e894e7209 */ /* 0x000fe40007810000 */
[----:B------:R-:W-:Y:S01]  /*1a4e0*/  FMNMX.FTZ R12, R11, R12, !PT ;  /* 0x0000000c0b0c7209 */ /* 0x000fe20007810000 */
[----:B------:R-:W3:Y:S01]  /*1a4f0*/  MUFU.TANH R28, R28 ;  /* 0x0000001c001c7308 */ /* 0x000ee20000002400 */
[----:B--2---:R-:W-:Y:S02]  /*1a500*/  FSEL R33, R50, -INF , P4 ;  /* 0xff80000032217808 */ /* 0x004fe40002000000 */
[----:B------:R-:W-:Y:S02]  /*1a510*/  ISETP.GT.AND P4, PT, R6, 0x78, PT ;  /* 0x000000780600780c */ /* 0x000fe40003f84270 */
[----:B------:R-:W-:-:S02]  /*1a520*/  FMNMX.FTZ R78, R139, R78, !PT ;  /* 0x0000004e8b4e7209 */ /* 0x000fc40007810000 */
[----:B------:R-:W-:Y:S01]  /*1a530*/  FMNMX.FTZ R12, R13, R12, !PT ;  /* 0x0000000c0d0c7209 */ /* 0x000fe20007810000 */
[----:B------:R-:W2:Y:S01]  /*1a540*/  MUFU.TANH R10, R10 ;  /* 0x0000000a000a7308 */ /* 0x000ea20000002400 */
[----:B------:R-:W-:Y:S02]  /*1a550*/  FSEL R35, R54, -INF , P5 ;  /* 0xff80000036237808 */ /* 0x000fe40002800000 */
[----:B------:R-:W-:Y:S02]  /*1a560*/  ISETP.GT.AND P5, PT, R6, 0x79, PT ;  /* 0x000000790600780c */ /* 0x000fe40003fa4270 */
[----:B0-----:R-:W-:Y:S02]  /*1a570*/  FSEL R143, R143, -INF , P4 ;  /* 0xff8000008f8f7808 */ /* 0x001fe40002000000 */
[----:B------:R-:W-:Y:S01]  /*1a580*/  FMNMX.FTZ R78, R141, R78, !PT ;  /* 0x0000004e8d4e7209 */ /* 0x000fe20007810000 */
[----:B------:R0:W4:Y:S01]  /*1a590*/  MUFU.TANH R101, R106 ;  /* 0x0000006a00657308 */ /* 0x0001220000002400 */
[----:B------:R-:W-:-:S02]  /*1a5a0*/  FSEL R37, R20, -INF , P4 ;  /* 0xff80000014257808 */ /* 0x000fc40002000000 */
[----:B------:R-:W-:Y:S02]  /*1a5b0*/  FMNMX.FTZ R20, R15, R12, !PT ;  /* 0x0000000c0f147209 */ /* 0x000fe40007810000 */
[----:B------:R-:W-:Y:S02]  /*1a5c0*/  FSEL R97, R58, -INF , P2 ;  /* 0xff8000003a617808 */ /* 0x000fe40001000000 */
[----:B------:R-:W-:Y:S01]  /*1a5d0*/  ISETP.GT.AND P2, PT, R6, 0x80, PT ;  /* 0x000000800600780c */ /* 0x000fe20003f44270 */
[----:B------:R-:W5:Y:S01]  /*1a5e0*/  MUFU.TANH R32, R32 ;  /* 0x0000002000207308 */ /* 0x000f620000002400 */
[----:B-1----:R-:W-:Y:S01]  /*1a5f0*/  FSEL R145, R145, -INF , P5 ;  /* 0xff80000091917808 */ /* 0x002fe20002800000 */
[----:B0-----:R-:W-:Y:S01]  /*1a600*/  IMAD.MOV.U32 R106, RZ, RZ, R25 ;  /* 0x000000ffff6a7224 */ /* 0x001fe200078e0019 */
[----:B------:R-:W-:Y:S02]  /*1a610*/  FMNMX.FTZ R78, R143, R78, !PT ;  /* 0x0000004e8f4e7209 */ /* 0x000fe40007810000 */
[----:B------:R-:W-:-:S02]  /*1a620*/  FMNMX.FTZ R20, R21, R20, !PT ;  /* 0x0000001415147209 */ /* 0x000fc40007810000 */
[----:B---3--:R-:W-:Y:S01]  /*1a630*/  FSEL R147, R28, -INF , P2 ;  /* 0xff8000001c937808 */ /* 0x008fe20001000000 */
[----:B------:R-:W0:Y:S01]  /*1a640*/  MUFU.TANH R30, R30 ;  /* 0x0000001e001e7308 */ /* 0x000e220000002400 */
[----:B------:R-:W-:Y:S02]  /*1a650*/  FMNMX.FTZ R78, R145, R78, !PT ;  /* 0x0000004e914e7209 */ /* 0x000fe40007810000 */
[----:B------:R-:W-:Y:S02]  /*1a660*/  FMNMX.FTZ R20, R27, R20, !PT ;  /* 0x000000141b147209 */ /* 0x000fe40007810000 */
[----:B------:R-:W-:Y:S02]  /*1a670*/  ISETP.GT.AND P4, PT, R6, 0x88, PT ;  /* 0x000000880600780c */ /* 0x000fe40003f84270 */
[----:B--2---:R-:W-:Y:S01]  /*1a680*/  FSEL R149, R10, -INF , P3 ;  /* 0xff8000000a957808 */ /* 0x004fe20001800000 */
[----:B------:R-:W1:Y:S01]  /*1a690*/  MUFU.TANH R24, R24 ;  /* 0x0000001800187308 */ /* 0x000e620000002400 */
[----:B------:R-:W-:Y:S01]  /*1a6a0*/  FMNMX.FTZ R78, R147, R78, !PT ;  /* 0x0000004e934e7209 */ /* 0x000fe20007810000 */
[----:B------:R-:W-:Y:S01]  /*1a6b0*/  IMAD.U32 R10, RZ, RZ, UR6 ;  /* 0x00000006ff0a7e24 */ /* 0x000fe2000f8e00ff */
[----:B------:R-:W-:-:S02]  /*1a6c0*/  FMNMX.FTZ R20, R45, R20, !PT ;  /* 0x000000142d147209 */ /* 0x000fc40007810000 */
[----:B----4-:R-:W-:Y:S02]  /*1a6d0*/  FSEL R101, R101, -INF , P5 ;  /* 0xff80000065657808 */ /* 0x010fe40002800000 */
[----:B------:R-:W-:Y:S01]  /*1a6e0*/  ISETP.GT.AND P5, PT, R6, 0x89, PT ;  /* 0x000000890600780c */ /* 0x000fe20003fa4270 */
[----:B------:R-:W2:Y:S01]  /*1a6f0*/  MUFU.TANH R36, R36 ;  /* 0x0000002400247308 */ /* 0x000ea20000002400 */
[----:B-----5:R-:W-:Y:S01]  /*1a700*/  FSEL R151, R32, -INF , P4 ;  /* 0xff80000020977808 */ /* 0x020fe20002000000 */
[----:B------:R-:W-:Y:S01]  /*1a710*/  FMUL.FTZ R32, R2, R43 ;  /* 0x0000002b02207220 */ /* 0x000fe20000410000 */
[----:B------:R-:W-:Y:S02]  /*1a720*/  FMNMX.FTZ R78, R149, R78, !PT ;  /* 0x0000004e954e7209 */ /* 0x000fe40007810000 */
[----:B------:R-:W-:Y:S02]  /*1a730*/  FMNMX.FTZ R20, R49, R20, !PT ;  /* 0x0000001431147209 */ /* 0x000fe40007810000 */
[----:B0-----:R-:W-:Y:S01]  /*1a740*/  FSEL R103, R30, -INF , P2 ;  /* 0xff8000001e677808 */ /* 0x001fe20001000000 */
[----:B------:R-:W0:Y:S01]  /*1a750*/  MUFU.TANH R34, R34 ;  /* 0x0000002200227308 */ /* 0x000e220000002400 */
[----:B------:R-:W-:Y:S01]  /*1a760*/  ISETP.GT.AND P2, PT, R6, 0x90, PT ;  /* 0x000000900600780c */ /* 0x000fe20003f44270 */
[----:B------:R-:W-:Y:S01]  /*1a770*/  FMUL.FTZ R30, R2, R42 ;  /* 0x0000002a021e7220 */ /* 0x000fe20000410000 */
[----:B-1----:R-:W-:-:S02]  /*1a780*/  FSEL R153, R24, -INF , P5 ;  /* 0xff80000018997808 */ /* 0x002fc40002800000 */
[----:B------:R-:W-:Y:S02]  /*1a790*/  FMNMX.FTZ R78, R151, R78, !PT ;  /* 0x0000004e974e7209 */ /* 0x000fe40007810000 */
[----:B------:R-:W-:Y:S01]  /*1a7a0*/  FMNMX.FTZ R20, R57, R20, !PT ;  /* 0x0000001439147209 */ /* 0x000fe20007810000 */
[----:B------:R-:W1:Y:S01]  /*1a7b0*/  MUFU.TANH R44, R44 ;  /* 0x0000002c002c7308 */ /* 0x000e620000002400 */
[----:B------:R-:W-:Y:S02]  /*1a7c0*/  ISETP.GT.AND P3, PT, R6, 0x91, PT ;  /* 0x000000910600780c */ /* 0x000fe40003f64270 */
[----:B--2---:R-:W-:Y:S01]  /*1a7d0*/  FSEL R155, R36, -INF , P2 ;  /* 0xff800000249b7808 */ /* 0x004fe20001000000 */
[----:B------:R-:W-:Y:S01]  /*1a7e0*/  FMUL.FTZ R36, R2, R39 ;  /* 0x0000002702247220 */ /* 0x000fe20000410000 */
[----:B------:R-:W-:Y:S02]  /*1a7f0*/  FMNMX.FTZ R78, R153, R78, !PT ;  /* 0x0000004e994e7209 */ /* 0x000fe40007810000 */
[----:B------:R-:W-:Y:S01]  /*1a800*/  FMNMX.FTZ R20, R61, R20, !PT ;  /* 0x000000143d147209 */ /* 0x000fe20007810000 */
[----:B------:R-:W2:Y:S01]  /*1a810*/  MUFU.TANH R26, R26 ;  /* 0x0000001a001a7308 */ /* 0x000ea20000002400 */
[----:B0-----:R-:W-:Y:S01]  /*1a820*/  FSEL R107, R34, -INF , P4 ;  /* 0xff800000226b7808 */ /* 0x001fe20002000000 */
[----:B------:R-:W-:Y:S01]  /*1a830*/  FMUL.FTZ R34, R2, R38 ;  /* 0x0000002602227220 */ /* 0x000fe20000410000 */
[----:B------:R-:W-:-:S02]  /*1a840*/  ISETP.GT.AND P4, PT, R6, 0x98, PT ;  /* 0x000000980600780c */ /* 0x000fc40003f84270 */
[----:B------:R-:W-:Y:S02]  /*1a850*/  FMNMX.FTZ R78, R155, R78, !PT ;  /* 0x0000004e9b4e7209 */ /* 0x000fe40007810000 */
[----:B------:R-:W-:Y:S01]  /*1a860*/  FMNMX.FTZ R20, R67, R20, !PT ;  /* 0x0000001443147209 */ /* 0x000fe20007810000 */
[----:B------:R-:W0:Y:S01]  /*1a870*/  MUFU.TANH R40, R40 ;  /* 0x0000002800287308 */ /* 0x000e220000002400 */
[----:B-1----:R-:W-:Y:S02]  /*1a880*/  FSEL R157, R44, -INF , P3 ;  /* 0xff8000002c9d7808 */ /* 0x002fe40001800000 */
[----:B------:R-:W-:Y:S02]  /*1a890*/  MOV R72, R25 ;  /* 0x0000001900487202 */ /* 0x000fe40000000f00 */
[----:B------:R-:W-:-:S03]  /*1a8a0*/  FMNMX.FTZ R78, R157, R78, !PT ;  /* 0x0000004e9d4e7209 */ /* 0x000fc60007810000 */
[----:B------:R2:W1:Y:S08]  /*1a8b0*/  MUFU.TANH R159, R41 ;  /* 0x00000029009f7308 */ /* 0x0004700000002400 */
[----:B------:R-:W3:Y:S01]  /*1a8c0*/  MUFU.TANH R34, R34 ;  /* 0x0000002200227308 */ /* 0x000ee20000002400 */
[----:B--2---:R-:W-:Y:S02]  /*1a8d0*/  FSEL R41, R26, -INF , P5 ;  /* 0xff8000001a297808 */ /* 0x004fe40002800000 */
[----:B------:R-:W-:-:S02]  /*1a8e0*/  ISETP.GT.AND P5, PT, R6, 0x99, PT ;  /* 0x000000990600780c */ /* 0x000fc40003fa4270 */
[----:B0-----:R-:W-:Y:S02]  /*1a8f0*/  FSEL R161, R40, -INF , P4 ;  /* 0xff80000028a17808 */ /* 0x001fe40002000000 */
[----:B------:R-:W-:Y:S01]  /*1a900*/  FMNMX.FTZ R26, R71, R20, !PT ;  /* 0x00000014471a7209 */ /* 0x000fe20007810000 */
[----:B------:R-:W0:Y:S01]  /*1a910*/  MUFU.TANH R36, R36 ;  /* 0x0000002400247308 */ /* 0x000e220000002400 */
[----:B-1----:R-:W-:Y:S02]  /*1a920*/  FSEL R159, R159, -INF , P5 ;  /* 0xff8000009f9f7808 */ /* 0x002fe40002800000 */
[----:B------:R-:W-:Y:S02]  /*1a930*/  FMNMX.FTZ R78, R161, R78, !PT ;  /* 0x0000004ea14e7209 */ /* 0x000fe40007810000 */
[----:B------:R-:W-:Y:S02]  /*1a940*/  FMNMX.FTZ R26, R77, R26, !PT ;  /* 0x0000001a4d1a7209 */ /* 0x000fe40007810000 */
[----:B------:R-:W-:Y:S01]  /*1a950*/  FMNMX.FTZ R78, R159, R78, !PT ;  /* 0x0000004e9f4e7209 */ /* 0x000fe20007810000 */
[----:B------:R-:W-:Y:S01]  /*1a960*/  MUFU.TANH R30, R30 ;  /* 0x0000001e001e7308 */ /* 0x000fe20000002400 */
[----:B------:R-:W-:-:S03]  /*1a970*/  FMNMX.FTZ R26, R73, R26, !PT ;  /* 0x0000001a491a7209 */ /* 0x000fc60007810000 */
[----:B------:R-:W1:Y:S01]  /*1a980*/  SHFL.BFLY PT, R163, R78, 0x2, 0x1f ;  /* 0x0c401f004ea37f89 */ /* 0x000e6200000e0000 */
[----:B------:R-:W-:-:S03]  /*1a990*/  FMNMX.FTZ R26, R81, R26, !PT ;  /* 0x0000001a511a7209 */ /* 0x000fc60007810000 */
[----:B------:R-:W2:Y:S01]  /*1a9a0*/  MUFU.TANH R32, R32 ;  /* 0x0000002000207308 */ /* 0x000ea20000002400 */
[----:B------:R-:W-:-:S04]  /*1a9b0*/  FMNMX.FTZ R26, R87, R26, !PT ;  /* 0x0000001a571a7209 */ /* 0x000fc80007810000 */
[----:B------:R-:W-:-:S04]  /*1a9c0*/  FMNMX.FTZ R26, R89, R26, !PT ;  /* 0x0000001a591a7209 */ /* 0x000fc80007810000 */
[----:B------:R-:W-:-:S04]  /*1a9d0*/  FMNMX.FTZ R26, R29, R26, !PT ;  /* 0x0000001a1d1a7209 */ /* 0x000fc80007810000 */
[----:B------:R-:W-:-:S04]  /*1a9e0*/  FMNMX.FTZ R26, R31, R26, !PT ;  /* 0x0000001a1f1a7209 */ /* 0x000fc80007810000 */
[----:B------:R-:W-:Y:S02]  /*1a9f0*/  FMNMX.FTZ R28, R91, R26, !PT ;  /* 0x0000001a5b1c7209 */ /* 0x000fe40007810000 */
[----:B-1----:R-:W-:Y:S01]  /*1aa00*/  FMNMX.FTZ R163, R78, R163, !PT ;  /* 0x000000a34ea37209 */ /* 0x002fe20007810000 */
[----:B------:R-:W-:Y:S01]  /*1aa10*/  IMAD.MOV.U32 R78, RZ, RZ, R25 ;  /* 0x000000ffff4e7224 */ /* 0x000fe200078e0019 */
[----:B------:R-:W-:-:S03]  /*1aa20*/  FMNMX.FTZ R28, R93, R28, !PT ;  /* 0x0000001c5d1c7209 */ /* 0x000fc60007810000 */
[----:B------:R-:W1:Y:S01]  /*1aa30*/  SHFL.BFLY PT, R122, R163, 0x1, 0x1f ;  /* 0x0c201f00a37a7f89 */ /* 0x000e6200000e0000 */
[----:B------:R-:W-:-:S04]  /*1aa40*/  FMNMX.FTZ R28, R95, R28, !PT ;  /* 0x0000001c5f1c7209 */ /* 0x000fc80007810000 */
[----:B------:R-:W-:-:S04]  /*1aa50*/  FMNMX.FTZ R28, R33, R28, !PT ;  /* 0x0000001c211c7209 */ /* 0x000fc80007810000 */
[----:B------:R-:W-:-:S04]  /*1aa60*/  FMNMX.FTZ R28, R35, R28, !PT ;  /* 0x0000001c231c7209 */ /* 0x000fc80007810000 */
[----:B------:R-:W-:-:S04]  /*1aa70*/  FMNMX.FTZ R28, R97, R28, !PT ;  /* 0x0000001c611c7209 */ /* 0x000fc80007810000 */
[----:B------:R-:W-:-:S04]  /*1aa80*/  FMNMX.FTZ R28, R99, R28, !PT ;  /* 0x0000001c631c7209 */ /* 0x000fc80007810000 */
[----:B------:R-:W-:Y:S02]  /*1aa90*/  FMNMX.FTZ R28, R37, R28, !PT ;  /* 0x0000001c251c7209 */ /* 0x000fe40007810000 */
[----:B-1----:R-:W-:Y:S02]  /*1aaa0*/  FMNMX.FTZ R122, R163, R122, !PT ;  /* 0x0000007aa37a7209 */ /* 0x002fe40007810000 */
[----:B------:R-:W-:Y:S02]  /*1aab0*/  FMNMX.FTZ R38, R101, R28, !PT ;  /* 0x0000001c65267209 */ /* 0x000fe40007810000 */
[C---:B------:R-:W-:Y:S01]  /*1aac0*/  FSETP.NEU.FTZ.AND P6, PT, R122.reuse, -INF , PT ;  /* 0xff8000007a00780b */ /* 0x040fe20003fdd000 */
[----:B------:R-:W-:-:S01]  /*1aad0*/  FFMA.FTZ R24, R122, R10, -8 ;  /* 0xc10000007a187423 */ /* 0x000fc2000001000a */
[----:B------:R-:W-:-:S04]  /*1aae0*/  FMNMX.FTZ R38, R103, R38, !PT ;  /* 0x0000002667267209 */ /* 0x000fc80007810000 */
[----:B------:R-:W-:Y:S02]  /*1aaf0*/  FMNMX.FTZ R38, R105, R38, !PT ;  /* 0x0000002669267209 */ /* 0x000fe40007810000 */
[----:B------:R-:W-:Y:S02]  /*1ab00*/  FSEL R24, R24, RZ, P6 ;  /* 0x000000ff18187208 */ /* 0x000fe40003000000 */
[----:B------:R-:W-:-:S03]  /*1ab10*/  FMNMX.FTZ R38, R107, R38, !PT ;  /* 0x000000266b267209 */ /* 0x000fc60007810000 */
[-CC-:B------:R-:W-:Y:S01]  /*1ab20*/  FFMA.FTZ R206, R85, R10.reuse, -R24.reuse ;  /* 0x0000000a55ce7223 */ /* 0x180fe20000010818 */
[----:B---3--:R-:W-:Y:S01]  /*1ab30*/  FSEL R85, R34, -INF , P2 ;  /* 0xff80000022557808 */ /* 0x008fe20001000000 */
[--C-:B------:R-:W-:Y:S01]  /*1ab40*/  FFMA.FTZ R202, R55, R10, -R24.reuse ;  /* 0x0000000a37ca7223 */ /* 0x100fe20000010818 */
[----:B------:R-:W-:Y:S01]  /*1ab50*/  FMNMX.FTZ R38, R41, R38, !PT ;  /* 0x0000002629267209 */ /* 0x000fe20007810000 */
[-CC-:B------:R-:W-:Y:S01]  /*1ab60*/  FFMA.FTZ R55, R109, R10.reuse, -R24.reuse ;  /* 0x0000000a6d377223 */ /* 0x180fe20000010818 */
[----:B------:R-:W-:-:S01]  /*1ab70*/  FFMA.FTZ R111, R111, R10, -R24 ;  /* 0x0000000a6f6f7223 */ /* 0x000fc20000010818 */
[----:B0-----:R-:W-:Y:S01]  /*1ab80*/  FSEL R109, R36, -INF , P3 ;  /* 0xff800000246d7808 */ /* 0x001fe20001800000 */
[----:B------:R-:W-:-:S01]  /*1ab90*/  FFMA.FTZ R43, R53, R10, -R24 ;  /* 0x0000000a352b7223 */ /* 0x000fc20000010818 */
[----:B------:R-:W-:Y:S01]  /*1aba0*/  FMNMX.FTZ R38, R85, R38, !PT ;  /* 0x0000002655267209 */ /* 0x000fe20007810000 */
[----:B------:R0:W-:Y:S01]  /*1abb0*/  MUFU.EX2 R20, R111 ;  /* 0x0000006f00147308 */ /* 0x0001e20000000800 */
[----:B------:R-:W-:-:S01]  /*1abc0*/  FFMA.FTZ R53, R65, R10, -R24 ;  /* 0x0000000a41357223 */ /* 0x000fc20000010818 */
[--C-:B------:R-:W-:Y:S01]  /*1abd0*/  FFMA.FTZ R65, R113, R10, -R24.reuse ;  /* 0x0000000a71417223 */ /* 0x100fe20000010818 */
[----:B------:R-:W-:Y:S01]  /*1abe0*/  FMNMX.FTZ R38, R109, R38, !PT ;  /* 0x000000266d267209 */ /* 0x000fe20007810000 */
[-CC-:B------:R-:W-:Y:S01]  /*1abf0*/  FFMA.FTZ R204, R69, R10.reuse, -R24.reuse ;  /* 0x0000000a45cc7223 */ /* 0x180fe20000010818 */
[----:B--2---:R-:W-:Y:S01]  /*1ac00*/  FSEL R113, R32, -INF , P5 ;  /* 0xff80000020717808 */ /* 0x004fe20002800000 */
[-CC-:B------:R-:W-:Y:S01]  /*1ac10*/  FFMA.FTZ R69, R121, R10.reuse, -R24.reuse ;  /* 0x0000000a79457223 */ /* 0x180fe20000010818 */
[----:B------:R-:W-:-:S01]  /*1ac20*/  FFMA.FTZ R210, R123, R10, -R24 ;  /* 0x0000000a7bd27223 */ /* 0x000fc20000010818 */
[-CC-:B------:R-:W-:Y:S01]  /*1ac30*/  FFMA.FTZ R79, R79, R10.reuse, -R24.reuse ;  /* 0x0000000a4f4f7223 */ /* 0x180fe20000010818 */
[----:B0-----:R-:W-:Y:S01]  /*1ac40*/  FSEL R111, R30, -INF , P4 ;  /* 0xff8000001e6f7808 */ /* 0x001fe20002000000 */
[-CC-:B------:R-:W-:Y:S01]  /*1ac50*/  FFMA.FTZ R119, R119, R10.reuse, -R24.reuse ;  /* 0x0000000a77777223 */ /* 0x180fe20000010818 */
[----:B------:R-:W-:-:S01]  /*1ac60*/  FFMA.FTZ R127, R127, R10, -R24 ;  /* 0x0000000a7f7f7223 */ /* 0x000fc20000010818 */
[--C-:B------:R-:W-:Y:S01]  /*1ac70*/  FFMA.FTZ R200, R47, R10, -R24.reuse ;  /* 0x0000000a2fc87223 */ /* 0x100fe20000010818 */
[----:B------:R-:W-:Y:S01]  /*1ac80*/  FMNMX.FTZ R38, R111, R38, !PT ;  /* 0x000000266f267209 */ /* 0x000fe20007810000 */
[-CC-:B------:R-:W-:Y:S01]  /*1ac90*/  FFMA.FTZ R39, R8, R10.reuse, -R24.reuse ;  /* 0x0000000a08277223 */ /* 0x180fe20000010818 */
[----:B------:R-:W-:-:S01]  /*1aca0*/  FFMA.FTZ R6, R51, R10, -R24 ;  /* 0x0000000a33067223 */ /* 0x000fc20000010818 */
[--C-:B------:R-:W-:Y:S01]  /*1acb0*/  FFMA.FTZ R47, R59, R10, -R24.reuse ;  /* 0x0000000a3b2f7223 */ /* 0x100fe20000010818 */
[----:B------:R-:W-:Y:S01]  /*1acc0*/  FMNMX.FTZ R38, R113, R38, !PT ;  /* 0x0000002671267209 */ /* 0x000fe20007810000 */
[-CC-:B------:R-:W-:Y:S01]  /*1acd0*/  FFMA.FTZ R8, R63, R10.reuse, -R24.reuse ;  /* 0x0000000a3f087223 */ /* 0x180fe20000010818 */
[----:B------:R-:W-:-:S01]  /*1ace0*/  FFMA.FTZ R51, R75, R10, -R24 ;  /* 0x0000000a4b337223 */ /* 0x000fc20000010818 */
[----:B------:R0:W-:Y:S01]  /*1acf0*/  MUFU.EX2 R12, R79 ;  /* 0x0000004f000c7308 */ /* 0x0001e20000000800 */
[----:B------:R-:W-:-:S01]  /*1ad00*/  FFMA.FTZ R59, R83, R10, -R24 ;  /* 0x0000000a533b7223 */ /* 0x000fc20000010818 */
[----:B------:R-:W1:Y:S01]  /*1ad10*/  SHFL.BFLY PT, R121, R38, 0x2, 0x1f ;  /* 0x0c401f0026797f89 */ /* 0x000e6200000e0000 */
[----:B------:R-:W-:-:S01]  /*1ad20*/  FFMA.FTZ R208, R115, R10, -R24 ;  /* 0x0000000a73d07223 */ /* 0x000fc20000010818 */
[-CC-:B------:R-:W-:Y:S01]  /*1ad30*/  FFMA.FTZ R63, R117, R10.reuse, -R24.reuse ;  /* 0x0000000a753f7223 */ /* 0x180fe20000010818 */
[----:B------:R-:W-:-:S01]  /*1ad40*/  FFMA.FTZ R75, R125, R10, -R24 ;  /* 0x0000000a7d4b7223 */ /* 0x000fc20000010818 */
[-CC-:B------:R-:W-:Y:S01]  /*1ad50*/  FFMA.FTZ R212, R131, R10.reuse, -R24.reuse ;  /* 0x0000000a83d47223 */ /* 0x180fe20000010818 */
[----:B------:R-:W-:-:S01]  /*1ad60*/  FFMA.FTZ R83, R133, R10, -R24 ;  /* 0x0000000a85537223 */ /* 0x000fc20000010818 */
[----:B------:R2:W-:Y:S01]  /*1ad70*/  MUFU.EX2 R26, R119 ;  /* 0x00000077001a7308 */ /* 0x0005e20000000800 */
[----:B0-----:R-:W-:-:S01]  /*1ad80*/  FFMA.FTZ R79, R129, R10, -R24 ;  /* 0x0000000a814f7223 */ /* 0x001fc20000010818 */
[-CC-:B------:R-:W-:Y:S01]  /*1ad90*/  FFMA.FTZ R30, R135, R10.reuse, -R24.reuse ;  /* 0x0000000a871e7223 */ /* 0x180fe20000010818 */
[----:B------:R-:W-:-:S01]  /*1ada0*/  FFMA.FTZ R115, R137, R10, -R24 ;  /* 0x0000000a89737223 */ /* 0x000fc20000010818 */
[-CC-:B------:R-:W-:Y:S01]  /*1adb0*/  FFMA.FTZ R214, R139, R10.reuse, -R24.reuse ;  /* 0x0000000a8bd67223 */ /* 0x180fe20000010818 */
[----:B------:R-:W-:-:S01]  /*1adc0*/  FFMA.FTZ R117, R141, R10, -R24 ;  /* 0x0000000a8d757223 */ /* 0x000fc20000010818 */
[-CC-:B------:R-:W-:Y:S01]  /*1add0*/  FFMA.FTZ R32, R143, R10.reuse, -R24.reuse ;  /* 0x0000000a8f207223 */ /* 0x180fe20000010818 */
[----:B------:R-:W-:-:S01]  /*1ade0*/  FFMA.FTZ R34, R147, R10, -R24 ;  /* 0x0000000a93227223 */ /* 0x000fc20000010818 */
[----:B------:R0:W-:Y:S01]  /*1adf0*/  MUFU.EX2 R28, R127 ;  /* 0x0000007f001c7308 */ /* 0x0001e20000000800 */
[----:B--2---:R-:W-:-:S01]  /*1ae00*/  FFMA.FTZ R119, R145, R10, -R24 ;  /* 0x0000000a91777223 */ /* 0x004fc20000010818 */
[-CC-:B------:R-:W-:Y:S01]  /*1ae10*/  FFMA.FTZ R125, R151, R10.reuse, -R24.reuse ;  /* 0x0000000a977d7223 */ /* 0x180fe20000010818 */
[----:B------:R-:W-:-:S01]  /*1ae20*/  FFMA.FTZ R36, R155, R10, -R24 ;  /* 0x0000000a9b247223 */ /* 0x000fc20000010818 */
[----:B------:R-:W-:-:S04]  /*1ae30*/  FFMA.FTZ R129, R159, R10, -R24 ;  /* 0x0000000a9f817223 */ /* 0x000fc80000010818 */
[----:B------:R-:W-:Y:S01]  /*1ae40*/  MUFU.EX2 R200, R200 ;  /* 0x000000c800c87308 */ /* 0x000fe20000000800 */
[----:B0-----:R-:W-:-:S01]  /*1ae50*/  FFMA.FTZ R127, R157, R10, -R24 ;  /* 0x0000000a9d7f7223 */ /* 0x001fc20000010818 */
[----:B-1----:R-:W-:Y:S01]  /*1ae60*/  FMNMX.FTZ R40, R38, R121, !PT ;  /* 0x0000007926287209 */ /* 0x002fe20007810000 */
[----:B------:R-:W-:-:S01]  /*1ae70*/  FFMA.FTZ R121, R149, R10, -R24 ;  /* 0x0000000a95797223 */ /* 0x000fc20000010818 */
[----:B------:R-:W-:-:S03]  /*1ae80*/  FFMA.FTZ R38, R153, R10, -R24 ;  /* 0x0000000a99267223 */ /* 0x000fc60000010818 */
[----:B------:R-:W0:Y:S01]  /*1ae90*/  SHFL.BFLY PT, R123, R40, 0x1, 0x1f ;  /* 0x0c201f00287b7f89 */ /* 0x000e2200000e0000 */
[----:B------:R-:W1:Y:S08]  /*1aea0*/  MUFU.EX2 R39, R39 ;  /* 0x0000002700277308 */ /* 0x000e700000000800 */
[----:B------:R-:W2:Y:S08]  /*1aeb0*/  MUFU.EX2 R6, R6 ;  /* 0x0000000600067308 */ /* 0x000eb00000000800 */
[----:B------:R-:W3:Y:S01]  /*1aec0*/  MUFU.EX2 R43, R43 ;  /* 0x0000002b002b7308 */ /* 0x000ee20000000800 */
[----:B0-----:R-:W-:Y:S01]  /*1aed0*/  FMNMX.FTZ R123, R40, R123, !PT ;  /* 0x0000007b287b7209 */ /* 0x001fe20007810000 */
[----:B------:R-:W-:-:S06]  /*1aee0*/  FFMA.FTZ R40, R161, R10, -R24 ;  /* 0x0000000aa1287223 */ /* 0x000fcc0000010818 */
[----:B------:R-:W0:Y:S01]  /*1aef0*/  MUFU.EX2 R202, R202 ;  /* 0x000000ca00ca7308 */ /* 0x000e220000000800 */
[C---:B------:R-:W-:Y:S01]  /*1af00*/  FSETP.NEU.FTZ.AND P2, PT, R123.reuse, -INF , PT ;  /* 0xff8000007b00780b */ /* 0x040fe20003f5d000 */
[----:B------:R-:W-:-:S05]  /*1af10*/  FFMA.FTZ R42, R123, R10, -8 ;  /* 0xc10000007b2a7423 */ /* 0x000fca000001000a */
[----:B------:R-:W-:Y:S01]  /*1af20*/  FSEL R24, R42, RZ, P2 ;  /* 0x000000ff2a187208 */ /* 0x000fe20001000000 */
[----:B------:R-:W4:Y:S04]  /*1af30*/  MUFU.EX2 R47, R47 ;  /* 0x0000002f002f7308 */ /* 0x000f280000000800 */
[----:B------:R-:W-:-:S01]  /*1af40*/  FFMA.FTZ R201, R3, R10, -R24 ;  /* 0x0000000a03c97223 */ /* 0x000fc20000010818 */
[-CC-:B------:R-:W-:Y:S01]  /*1af50*/  FFMA.FTZ R4, R4, R10.reuse, -R24.reuse ;  /* 0x0000000a04047223 */ /* 0x180fe20000010818 */
[----:B------:R-:W-:-:S01]  /*1af60*/  FFMA.FTZ R3, R5, R10, -R24 ;  /* 0x0000000a05037223 */ /* 0x000fc20000010818 */
[-CC-:B------:R-:W-:Y:S01]  /*1af70*/  FFMA.FTZ R46, R7, R10.reuse, -R24.reuse ;  /* 0x0000000a072e7223 */ /* 0x180fe20000010818 */
[----:B------:R-:W-:-:S01]  /*1af80*/  FFMA.FTZ R203, R9, R10, -R24 ;  /* 0x0000000a09cb7223 */ /* 0x000fc20000010818 */
[-CC-:B------:R-:W-:Y:S01]  /*1af90*/  FFMA.FTZ R42, R11, R10.reuse, -R24.reuse ;  /* 0x0000000a0b2a7223 */ /* 0x180fe20000010818 */
[----:B------:R-:W-:Y:S01]  /*1afa0*/  MUFU.EX2 R201, R201 ;  /* 0x000000c900c97308 */ /* 0x000fe20000000800 */
[----:B------:R-:W-:-:S01]  /*1afb0*/  FFMA.FTZ R9, R13, R10, -R24 ;  /* 0x0000000a0d097223 */ /* 0x000fc20000010818 */
[----:B------:R-:W-:Y:S01]  /*1afc0*/  FFMA.FTZ R44, R27, R10, -R24 ;  /* 0x0000000a1b2c7223 */ /* 0x000fe20000010818 */
[----:B-1----:R-:W-:-:S01]  /*1afd0*/  FADD.FTZ R27, R200, R39 ;  /* 0x00000027c81b7221 */ /* 0x002fc20000010000 */
[-CC-:B------:R-:W-:Y:S01]  /*1afe0*/  FFMA.FTZ R52, R15, R10.reuse, -R24.reuse ;  /* 0x0000000a0f347223 */ /* 0x180fe20000010818 */
[----:B------:R-:W-:-:S01]  /*1aff0*/  FFMA.FTZ R54, R29, R10, -R24 ;  /* 0x0000000a1d367223 */ /* 0x000fc20000010818 */
[----:B------:R-:W-:Y:S01]  /*1b000*/  FFMA.FTZ R29, R31, R10, -R24 ;  /* 0x0000000a1f1d7223 */ /* 0x000fe20000010818 */
[----:B--2---:R-:W-:-:S01]  /*1b010*/  FADD.FTZ R66, R6, R27 ;  /* 0x0000001b06427221 */ /* 0x004fc20000010000 */
[----:B------:R-:W1:Y:S01]  /*1b020*/  MUFU.EX2 R4, R4 ;  /* 0x0000000400047308 */ /* 0x000e620000000800 */
[----:B------:R-:W-:-:S01]  /*1b030*/  FFMA.FTZ R5, R21, R10, -R24 ;  /* 0x0000000a15057223 */ /* 0x000fc20000010818 */
[----:B------:R-:W-:Y:S01]  /*1b040*/  FFMA.FTZ R13, R45, R10, -R24 ;  /* 0x0000000a2d0d7223 */ /* 0x000fe20000010818 */
[----:B---3--:R-:W-:-:S01]  /*1b050*/  FADD.FTZ R45, R43, R66 ;  /* 0x000000422b2d7221 */ /* 0x008fc20000010000 */
[-CC-:B------:R-:W-:Y:S01]  /*1b060*/  FFMA.FTZ R56, R49, R10.reuse, -R24.reuse ;  /* 0x0000000a31387223 */ /* 0x180fe20000010818 */
[----:B------:R-:W-:-:S01]  /*1b070*/  FFMA.FTZ R7, R57, R10, -R24 ;  /* 0x0000000a39077223 */ /* 0x000fc20000010818 */
[----:B------:R-:W-:Y:S01]  /*1b080*/  FFMA.FTZ R48, R61, R10, -R24 ;  /* 0x0000000a3d307223 */ /* 0x000fe20000010818 */
[----:B0-----:R-:W-:-:S01]  /*1b090*/  FADD.FTZ R66, R202, R45 ;  /* 0x0000002dca427221 */ /* 0x001fc20000010000 */
[----:B------:R-:W0:Y:S01]  /*1b0a0*/  MUFU.EX2 R3, R3 ;  /* 0x0000000300037308 */ /* 0x000e220000000800 */
[----:B------:R-:W-:-:S01]  /*1b0b0*/  FFMA.FTZ R15, R67, R10, -R24 ;  /* 0x0000000a430f7223 */ /* 0x000fc20000010818 */
[----:B------:R-:W-:Y:S01]  /*1b0c0*/  FFMA.FTZ R58, R71, R10, -R24 ;  /* 0x0000000a473a7223 */ /* 0x000fe20000010818 */
[----:B----4-:R-:W-:-:S01]  /*1b0d0*/  FADD.FTZ R45, R47, R66 ;  /* 0x000000422f2d7221 */ /* 0x010fc20000010000 */
[-CC-:B------:R-:W-:Y:S01]  /*1b0e0*/  FFMA.FTZ R66, R35, R10.reuse, -R24.reuse ;  /* 0x0000000a23427223 */ /* 0x180fe20000010818 */
[----:B------:R-:W-:-:S01]  /*1b0f0*/  FFMA.FTZ R209, R77, R10, -R24 ;  /* 0x0000000a4dd17223 */ /* 0x000fc20000010818 */
[-CC-:B------:R-:W-:Y:S01]  /*1b100*/  FFMA.FTZ R50, R73, R10.reuse, -R24.reuse ;  /* 0x0000000a49327223 */ /* 0x180fe20000010818 */
[----:B------:R-:W-:-:S01]  /*1b110*/  FFMA.FTZ R21, R81, R10, -R24 ;  /* 0x0000000a51157223 */ /* 0x000fc20000010818 */
[----:B------:R-:W2:Y:S01]  /*1b120*/  MUFU.EX2 R46, R46 ;  /* 0x0000002e002e7308 */ /* 0x000ea20000000800 */
[----:B-1----:R-:W-:-:S01]  /*1b130*/  FADD.FTZ R64, R201, R4 ;  /* 0x00000004c9407221 */ /* 0x002fc20000010000 */
[-CC-:B------:R-:W-:Y:S01]  /*1b140*/  FFMA.FTZ R60, R87, R10.reuse, -R24.reuse ;  /* 0x0000000a573c7223 */ /* 0x180fe20000010818 */
[----:B------:R-:W-:-:S01]  /*1b150*/  FFMA.FTZ R11, R89, R10, -R24 ;  /* 0x0000000a590b7223 */ /* 0x000fc20000010818 */
[----:B------:R-:W-:Y:S01]  /*1b160*/  F2FP.SATFINITE.E4M3.F32.PACK_AB_MERGE_C R49, R43, R6, RZ ;  /* 0x000000062b31723e */ /* 0x000fe200048070ff */
[----:B------:R-:W-:-:S01]  /*1b170*/  FFMA.FTZ R62, R91, R10, -R24 ;  /* 0x0000000a5b3e7223 */ /* 0x000fc20000010818 */
[----:B------:R-:W-:-:S02]  /*1b180*/  @!P1 VIADD R27, R0, 0x33440 ;  /* 0x00033440001b9836 */ /* 0x000fc40000000000 */
[----:B------:R-:W-:-:S01]  /*1b190*/  FFMA.FTZ R93, R93, R10, -R24 ;  /* 0x0000000a5d5d7223 */ /* 0x000fc20000010818 */
[----:B------:R-:W1:Y:S01]  /*1b1a0*/  MUFU.EX2 R203, R203 ;  /* 0x000000cb00cb7308 */ /* 0x000e620000000800 */
[----:B0-----:R-:W-:-:S01]  /*1b1b0*/  FADD.FTZ R31, R3, R64 ;  /* 0x00000040031f7221 */ /* 0x001fc20000010000 */
[-CC-:B------:R-:W-:Y:S01]  /*1b1c0*/  FFMA.FTZ R95, R95, R10.reuse, -R24.reuse ;  /* 0x0000000a5f5f7223 */ /* 0x180fe20000010818 */
[----:B------:R-:W-:Y:S01]  /*1b1d0*/  @!P1 PRMT R27, RZ, 0x654, R27 ;  /* 0x00000654ff1b9816 */ /* 0x000fe2000000001b */
[-CC-:B------:R-:W-:Y:S01]  /*1b1e0*/  FFMA.FTZ R33, R33, R10.reuse, -R24.reuse ;  /* 0x0000000a21217223 */ /* 0x180fe20000010818 */
[----:B------:R-:W-:-:S01]  /*1b1f0*/  FFMA.FTZ R37, R37, R10, -R24 ;  /* 0x0000000a25257223 */ /* 0x000fc20000010818 */
[----:B------:R-:W-:Y:S01]  /*1b200*/  FFMA.FTZ R101, R101, R10, -R24 ;  /* 0x0000000a65657223 */ /* 0x000fe20000010818 */
[----:B------:R0:W-:Y:S01]  /*1b210*/  @!P1 SYNCS.ARRIVE.TRANS64.RED.A1T0 RZ, [R27+URZ], RZ ;  /* 0x000000ff1bff99a7 */ /* 0x0001e2000810043f */
[----:B------:R-:W3:Y:S01]  /*1b220*/  MUFU.EX2 R42, R42 ;  /* 0x0000002a002a7308 */ /* 0x000ee20000000800 */
[----:B--2---:R-:W-:-:S01]  /*1b230*/  FADD.FTZ R64, R46, R31 ;  /* 0x0000001f2e407221 */ /* 0x004fc20000010000 */
[----:B------:R-:W-:Y:S01]  /*1b240*/  F2FP.SATFINITE.E4M3.F32.PACK_AB_MERGE_C R46, R46, R3, RZ ;  /* 0x000000032e2e723e */ /* 0x000fe200048070ff */
[----:B------:R-:W-:-:S01]  /*1b250*/  FFMA.FTZ R103, R103, R10, -R24 ;  /* 0x0000000a67677223 */ /* 0x000fc20000010818 */
        /* <DEDUP_REMOVED lines=8> */
[----:B------:R-:W-:Y:S01]  /*1b2e0*/  F2FP.SATFINITE.E4M3.F32.PACK_AB_MERGE_C R201, R4, R201, R46 ;  /* 0x000000c904c9723e */ /* 0x000fe2000480702e */
[----:B------:R-:W-:Y:S01]  /*1b2f0*/  IMAD.MOV.U32 R46, RZ, RZ, R25 ;  /* 0x000000ffff2e7224 */ /* 0x000fe200078e0019 */
[----:B------:R-:W-:Y:S01]  /*1b300*/  F2FP.SATFINITE.E4M3.F32.PACK_AB_MERGE_C R200, R39, R200, R49 ;  /* 0x000000c827c8723e */ /* 0x000fe20004807031 */
[----:B------:R-:W-:Y:S01]  /*1b310*/  IMAD.MOV.U32 R49, RZ, RZ, R25 ;  /* 0x000000ffff317224 */ /* 0x000fe200078e0019 */
[----:B------:R-:W1:Y:S01]  /*1b320*/  MUFU.EX2 R9, R9 ;  /* 0x0000000900097308 */ /* 0x000e620000000800 */
[----:B---3--:R-:W-:-:S01]  /*1b330*/  FADD.FTZ R64, R42, R31 ;  /* 0x0000001f2a407221 */ /* 0x008fc20000010000 */
[----:B------:R-:W-:Y:S01]  /*1b340*/  FFMA.FTZ R31, R97, R10, -R24 ;  /* 0x0000000a611f7223 */ /* 0x000fe20000010818 */
[-C--:B------:R-:W-:Y:S01]  /*1b350*/  MOV R39, R25.reuse ;  /* 0x0000001900277202 */ /* 0x080fe20000000f00 */
[--C-:B------:R-:W-:Y:S01]  /*1b360*/  IMAD.MOV.U32 R57, RZ, RZ, R25.reuse ;  /* 0x000000ffff397224 */ /* 0x100fe200078e0019 */
[-C--:B------:R-:W-:Y:S01]  /*1b370*/  MOV R67, R25.reuse ;  /* 0x0000001900437202 */ /* 0x080fe20000000f00 */
[----:B------:R-:W-:Y:S01]  /*1b380*/  IMAD.MOV.U32 R61, RZ, RZ, R25 ;  /* 0x000000ffff3d7224 */ /* 0x000fe200078e0019 */
[----:B------:R-:W-:Y:S01]  /*1b390*/  MOV R81, R25 ;  /* 0x0000001900517202 */ /* 0x000fe20000000f00 */
[----:B------:R-:W3:Y:S01]  /*1b3a0*/  MUFU.EX2 R53, R53 ;  /* 0x0000003500357308 */ /* 0x000ee20000000800 */
[----:B--2---:R-:W-:-:S01]  /*1b3b0*/  FADD.FTZ R68, R8, R45 ;  /* 0x0000002d08447221 */ /* 0x004fc20000010000 */
[----:B------:R-:W-:-:S02]  /*1b3c0*/  IMAD.MOV.U32 R71, RZ, RZ, R25 ;  /* 0x000000ffff477224 */ /* 0x000fc400078e0019 */
[--C-:B------:R-:W-:Y:S02]  /*1b3d0*/  IMAD.MOV.U32 R73, RZ, RZ, R25.reuse ;  /* 0x000000ffff497224 */ /* 0x100fe400078e0019 */
[----:B------:R-:W-:Y:S02]  /*1b3e0*/  IMAD.MOV.U32 R77, RZ, RZ, R25 ;  /* 0x000000ffff4d7224 */ /* 0x000fe400078e0019 */
[----:B------:R-:W2:Y:S01]  /*1b3f0*/  MUFU.EX2 R52, R52 ;  /* 0x0000003400347308 */ /* 0x000ea20000000800 */
[----:B-1----:R-:W-:-:S01]  /*1b400*/  FADD.FTZ R45, R9, R64 ;  /* 0x00000040092d7221 */ /* 0x002fc20000010000 */
[-CC-:B------:R-:W-:Y:S01]  /*1b410*/  FFMA.FTZ R64, R99, R10.reuse, -R24.reuse ;  /* 0x0000000a63407223 */ /* 0x180fe20000010818 */
[----:B------:R-:W-:-:S01]  /*1b420*/  FFMA.FTZ R24, R113, R10, -R24 ;  /* 0x0000000a71187223 */ /* 0x000fc20000010818 */
[--C-:B------:R-:W-:Y:S02]  /*1b430*/  IMAD.MOV.U32 R87, RZ, RZ, R25.reuse ;  /* 0x000000ffff577224 */ /* 0x100fe400078e0019 */
[----:B------:R-:W-:-:S02]  /*1b440*/  IMAD.MOV.U32 R89, RZ, RZ, R25 ;  /* 0x000000ffff597224 */ /* 0x000fc400078e0019 */
[----:B------:R-:W1:Y:S01]  /*1b450*/  MUFU.EX2 R204, R204 ;  /* 0x000000cc00cc7308 */ /* 0x000e620000000800 */
[----:B---3--:R-:W-:-:S01]  /*1b460*/  FADD.FTZ R35, R53, R68 ;  /* 0x0000004435237221 */ /* 0x008fc20000010000 */
[----:B------:R-:W-:Y:S01]  /*1b470*/  F2FP.SATFINITE.E4M3.F32.PACK_AB_MERGE_C R53, R53, R8, RZ ;  /* 0x000000083535723e */ /* 0x000fe200048070ff */
[--C-:B------:R-:W-:Y:S02]  /*1b480*/  IMAD.MOV.U32 R91, RZ, RZ, R25.reuse ;  /* 0x000000ffff5b7224 */ /* 0x100fe400078e0019 */
[----:B------:R-:W-:Y:S01]  /*1b490*/  IMAD.MOV.U32 R97, RZ, RZ, R25 ;  /* 0x000000ffff617224 */ /* 0x000fe200078e0019 */
[----:B------:R-:W-:Y:S01]  /*1b4a0*/  F2FP.SATFINITE.E4M3.F32.PACK_AB_MERGE_C R202, R47, R202, R53 ;  /* 0x000000ca2fca723e */ /* 0x000fe20004807035 */
[----:B------:R-:W-:Y:S01]  /*1b4b0*/  IMAD.MOV.U32 R47, RZ, RZ, R25 ;  /* 0x000000ffff2f7224 */ /* 0x000fe200078e0019 */
[----:B------:R-:W3:Y:S01]  /*1b4c0*/  MUFU.EX2 R5, R5 ;  /* 0x0000000500057308 */ /* 0x000ee20000000800 */
[----:B--2---:R-:W-:-:S01]  /*1b4d0*/  FADD.FTZ R68, R52, R45 ;  /* 0x0000002d34447221 */ /* 0x004fc20000010000 */
[----:B------:R-:W-:Y:S01]  /*1b4e0*/  F2FP.SATFINITE.E4M3.F32.PACK_AB_MERGE_C R52, R52, R9, RZ ;  /* 0x000000093434723e */ /* 0x000fe200048070ff */
[--C-:B------:R-:W-:Y:S01]  /*1b4f0*/  IMAD.MOV.U32 R99, RZ, RZ, R25.reuse ;  /* 0x000000ffff637224 */ /* 0x100fe200078e0019 */
[----:B------:R-:W-:Y:S01]  /*1b500*/  MOV R53, R25 ;  /* 0x0000001900357202 */ /* 0x000fe20000000f00 */
[--C-:B------:R-:W-:Y:S01]  /*1b510*/  IMAD.MOV.U32 R113, RZ, RZ, R25.reuse ;  /* 0x000000ffff717224 */ /* 0x100fe200078e0019 */
[----:B------:R-:W-:Y:S01]  /*1b520*/  F2FP.SATFINITE.E4M3.F32.PACK_AB_MERGE_C R203, R42, R203, R52 ;  /* 0x000000cb2acb723e */ /* 0x000fe20004807034 */
[----:B------:R-:W-:Y:S01]  /*1b530*/  IMAD.MOV.U32 R42, RZ, RZ, R25 ;  /* 0x000000ffff2a7224 */ /* 0x000fe200078e0019 */
[----:B------:R-:W2:Y:S01]  /*1b540*/  MUFU.EX2 R51, R51 ;  /* 0x0000003300337308 */ /* 0x000ea20000000800 */
[----:B-1----:R-:W-:-:S01]  /*1b550*/  FADD.FTZ R70, R204, R35 ;  /* 0x00000023cc467221 */ /* 0x002fc20000010000 */
[----:B------:R-:W-:-:S06]  /*1b560*/  IMAD.MOV.U32 R52, RZ, RZ, R25 ;  /* 0x000000ffff347224 */ /* 0x000fcc00078e0019 */
[----:B------:R-:W1:Y:S01]  /*1b570*/  MUFU.EX2 R44, R44 ;  /* 0x0000002c002c7308 */ /* 0x000e620000000800 */
[----:B---3--:R-:W-:-:S07]  /*1b580*/  FADD.FTZ R35, R5, R68 ;  /* 0x0000004405237221 */ /* 0x008fce0000010000 */
[----:B------:R-:W3:Y:S01]  /*1b590*/  MUFU.EX2 R13, R13 ;  /* 0x0000000d000d7308 */ /* 0x000ee20000000800 */
[----:B--2---:R-:W-:-:S04]  /*1b5a0*/  FADD.FTZ R45, R51, R70 ;  /* 0x00000046332d7221 */ /* 0x004fc80000010000 */
[----:B------:R-:W-:-:S03]  /*1b5b0*/  FADD.FTZ R70, R12, R45 ;  /* 0x0000002d0c467221 */ /* 0x000fc60000010000 */
[----:B------:R-:W2:Y:S01]  /*1b5c0*/  MUFU.EX2 R59, R59 ;  /* 0x0000003b003b7308 */ /* 0x000ea20000000800 */
[----:B-1----:R-:W-:-:S07]  /*1b5d0*/  FADD.FTZ R68, R44, R35 ;  /* 0x000000232c447221 */ /* 0x002fce0000010000 */
[----:B------:R-:W1:Y:S01]  /*1b5e0*/  MUFU.EX2 R56, R56 ;  /* 0x0000003800387308 */ /* 0x000e620000000800 */
[----:B---3--:R-:W-:-:S07]  /*1b5f0*/  FADD.FTZ R35, R13, R68 ;  /* 0x000000440d237221 */ /* 0x008fce0000010000 */
[----:B------:R-:W3:Y:S01]  /*1b600*/  MUFU.EX2 R206, R206 ;  /* 0x000000ce00ce7308 */ /* 0x000ee20000000800 */
[----:B--2---:R-:W-:-:S01]  /*1b610*/  FADD.FTZ R45, R59, R70 ;  /* 0x000000463b2d7221 */ /* 0x004fc20000010000 */
[----:B------:R-:W-:-:S04]  /*1b620*/  F2FP.SATFINITE.E4M3.F32.PACK_AB_MERGE_C R59, R59, R12, RZ ;  /* 0x0000000c3b3b723e */ /* 0x000fc800048070ff */
[----:B------:R-:W-:Y:S01]  /*1b630*/  F2FP.SATFINITE.E4M3.F32.PACK_AB_MERGE_C R204, R51, R204, R59 ;  /* 0x000000cc33cc723e */ /* 0x000fe2000480703b */
[----:B------:R-:W-:Y:S01]  /*1b640*/  IMAD.MOV.U32 R51, RZ, RZ, R25 ;  /* 0x000000ffff337224 */ /* 0x000fe200078e0019 */
[----:B------:R-:W2:Y:S01]  /*1b650*/  MUFU.EX2 R7, R7 ;  /* 0x0000000700077308 */ /* 0x000ea20000000800 */
[----:B-1----:R-:W-:-:S01]  /*1b660*/  FADD.FTZ R68, R56, R35 ;  /* 0x0000002338447221 */ /* 0x002fc20000010000 */
[----:B------:R-:W-:Y:S01]  /*1b670*/  F2FP.SATFINITE.E4M3.F32.PACK_AB_MERGE_C R205, R56, R13, RZ ;  /* 0x0000000d38cd723e */ /* 0x000fe200048070ff */
[--C-:B------:R-:W-:Y:S02]  /*1b680*/  IMAD.MOV.U32 R56, RZ, RZ, R25.reuse ;  /* 0x000000ffff387224 */ /* 0x100fe400078e0019 */
[----:B------:R-:W-:Y:S01]  /*1b690*/  IMAD.MOV.U32 R59, RZ, RZ, R25 ;  /* 0x000000ffff3b7224 */ /* 0x000fe200078e0019 */
[----:B------:R-:W-:Y:S02]  /*1b6a0*/  F2FP.SATFINITE.E4M3.F32.PACK_AB_MERGE_C R205, R44, R5, R205 ;  /* 0x000000052ccd723e */ /* 0x000fe400048070cd */
[----:B------:R-:W1:Y:S01]  /*1b6b0*/  MUFU.EX2 R55, R55 ;  /* 0x0000003700377308 */ /* 0x000e620000000800 */
[----:B---3--:R-:W-:-:S01]  /*1b6c0*/  FADD.FTZ R70, R206, R45 ;  /* 0x0000002dce467221 */ /* 0x008fc20000010000 */
[----:B------:R-:W-:-:S06]  /*1b6d0*/  MOV R44, R25 ;  /* 0x00000019002c7202 */ /* 0x000fcc0000000f00 */
[----:B------:R-:W3:Y:S01]  /*1b6e0*/  MUFU.EX2 R48, R48 ;  /* 0x0000003000307308 */ /* 0x000ee20000000800 */
[----:B--2---:R-:W-:-:S07]  /*1b6f0*/  FADD.FTZ R35, R7, R68 ;  /* 0x0000004407237221 */ /* 0x004fce0000010000 */
[----:B------:R-:W2:Y:S01]  /*1b700*/  MUFU.EX2 R15, R15 ;  /* 0x0000000f000f7308 */ /* 0x000ea20000000800 */
[----:B-1----:R-:W-:-:S04]  /*1b710*/  FADD.FTZ R45, R55, R70 ;  /* 0x00000046372d7221 */ /* 0x002fc80000010000 */
[----:B------:R-:W-:-:S03]  /*1b720*/  FADD.FTZ R70, R20, R45 ;  /* 0x0000002d14467221 */ /* 0x000fc60000010000 */
[----:B------:R-:W1:Y:S01]  /*1b730*/  MUFU.EX2 R65, R65 ;  /* 0x0000004100417308 */ /* 0x000e620000000800 */
[----:B---3--:R-:W-:-:S07]  /*1b740*/  FADD.FTZ R68, R48, R35 ;  /* 0x0000002330447221 */ /* 0x008fce0000010000 */
[----:B------:R-:W3:Y:S01]  /*1b750*/  MUFU.EX2 R58, R58 ;  /* 0x0000003a003a7308 */ /* 0x000ee20000000800 */
[----:B--2---:R-:W-:-:S07]  /*1b760*/  FADD.FTZ R35, R15, R68 ;  /* 0x000000440f237221 */ /* 0x004fce0000010000 */
[----:B------:R-:W2:Y:S01]  /*1b770*/  MUFU.EX2 R208, R208 ;  /* 0x000000d000d07308 */ /* 0x000ea20000000800 */
[----:B-1----:R-:W-:-:S01]  /*1b780*/  FADD.FTZ R45, R65, R70 ;  /* 0x00000046412d7221 */ /* 0x002fc20000010000 */
[----:B------:R-:W-:Y:S01]  /*1b790*/  F2FP.SATFINITE.E4M3.F32.PACK_AB_MERGE_C R65, R65, R20, RZ ;  /* 0x000000144141723e */ /* 0x000fe200048070ff */
[----:B------:R-:W-:-:S03]  /*1b7a0*/  IMAD.MOV.U32 R70, RZ, RZ, R25 ;  /* 0x000000ffff467224 */ /* 0x000fc600078e0019 */
[----:B------:R-:W-:Y:S01]  /*1b7b0*/  F2FP.SATFINITE.E4M3.F32.PACK_AB_MERGE_C R206, R55, R206, R65 ;  /* 0x000000ce37ce723e */ /* 0x000fe20004807041 */
[----:B------:R-:W-:Y:S01]  /*1b7c0*/  IMAD.MOV.U32 R55, RZ, RZ, R25 ;  /* 0x000000ffff377224 */ /* 0x000fe200078e0019 */
[----:B------:R-:W1:Y:S01]  /*1b7d0*/  MUFU.EX2 R209, R209 ;  /* 0x000000d100d17308 */ /* 0x000e620000000800 */
[----:B---3--:R-:W-:-:S01]  /*1b7e0*/  FADD.FTZ R6, R58, R35 ;  /* 0x000000233a067221 */ /* 0x008fc20000010000 */
[----:B------:R-:W-:Y:S01]  /*1b7f0*/  F2FP.SATFINITE.E4M3.F32.PACK_AB_MERGE_C R207, R58, R15, RZ ;  /* 0x0000000f3acf723e */ /* 0x000fe200048070ff */
[----:B------:R-:W-:Y:S01]  /*1b800*/  IMAD.MOV.U32 R65, RZ, RZ, R25 ;  /* 0x000000ffff417224 */ /* 0x000fe200078e0019 */
[----:B------:R-:W-:Y:S02]  /*1b810*/  MOV R58, R25 ;  /* 0x00000019003a7202 */ /* 0x000fe40000000f00 */
[----:B------:R-:W-:Y:S01]  /*1b820*/  F2FP.SATFINITE.E4M3.F32.PACK_AB_MERGE_C R207, R48, R7, R207 ;  /* 0x0000000730cf723e */ /* 0x000fe200048070cf */
[----:B------:R-:W-:Y:S01]  /*1b830*/  IMAD.MOV.U32 R48, RZ, RZ, R25 ;  /* 0x000000ffff307224 */ /* 0x000fe200078e0019 */
[----:B------:R-:W3:Y:S01]  /*1b840*/  MUFU.EX2 R63, R63 ;  /* 0x0000003f003f7308 */ /* 0x000ee20000000800 */
[----:B--2---:R-:W-:-:S01]  /*1b850*/  FADD.FTZ R68, R208, R45 ;  /* 0x0000002dd0447221 */ /* 0x004fc20000010000 */
[----:B------:R-:W-:-:S06]  /*1b860*/  IMAD.MOV.U32 R45, RZ, RZ, R25 ;  /* 0x000000ffff2d7224 */ /* 0x000fcc00078e0019 */
[----:B------:R-:W2:Y:S01]  /*1b870*/  MUFU.EX2 R50, R50 ;  /* 0x0000003200327308 */ /* 0x000ea20000000800 */
[----:B-1----:R-:W-:-:S07]  /*1b880*/  FADD.FTZ R35, R209, R6 ;  /* 0x00000006d1237221 */ /* 0x002fce0000010000 */
[----:B------:R-:W1:Y:S01]  /*1b890*/  MUFU.EX2 R21, R21 ;  /* 0x0000001500157308 */ /* 0x000e620000000800 */
[----:B---3--:R-:W-:-:S01]  /*1b8a0*/  FADD.FTZ R43, R63, R68 ;  /* 0x000000443f2b7221 */ /* 0x008fc20000010000 */
[----:B------:R-:W-:-:S03]  /*1b8b0*/  IMAD.MOV.U32 R68, RZ, RZ, R25 ;  /* 0x000000ffff447224 */ /* 0x000fc600078e0019 */
[----:B------:R-:W-:Y:S01]  /*1b8c0*/  FADD.FTZ R12, R26, R43 ;  /* 0x0000002b1a0c7221 */ /* 0x000fe20000010000 */
[----:B------:R-:W-:Y:S02]  /*1b8d0*/  IMAD.MOV.U32 R43, RZ, RZ, R25 ;  /* 0x000000ffff2b7224 */ /* 0x000fe400078e0019 */
[----:B------:R-:W3:Y:S01]  /*1b8e0*/  MUFU.EX2 R69, R69 ;  /* 0x0000004500457308 */ /* 0x000ee20000000800 */
[----:B--2---:R-:W-:-:S07]  /*1b8f0*/  FADD.FTZ R8, R50, R35 ;  /* 0x0000002332087221 */ /* 0x004fce0000010000 */
[----:B------:R-:W2:Y:S01]  /*1b900*/  MUFU.EX2 R60, R60 ;  /* 0x0000003c003c7308 */ /* 0x000ea20000000800 */
[----:B-1----:R-:W-:-:S07]  /*1b910*/  FADD.FTZ R3, R21, R8 ;  /* 0x0000000815037221 */ /* 0x002fce0000010000 */
[----:B------:R-:W1:Y:S01]  /*1b920*/  MUFU.EX2 R210, R210 ;  /* 0x000000d200d27308 */ /* 0x000e620000000800 */
[C---:B---3--:R-:W-:Y:S01]  /*1b930*/  F2FP.SATFINITE.E4M3.F32.PACK_AB_MERGE_C R35, R69.reuse, R26, RZ ;  /* 0x0000001a4523723e */ /* 0x048fe200048070ff */
[----:B------:R-:W-:-:S03]  /*1b940*/  FADD.FTZ R69, R69, R12 ;  /* 0x0000000c45457221 */ /* 0x000fc60000010000 */
[----:B------:R-:W-:Y:S01]  /*1b950*/  F2FP.SATFINITE.E4M3.F32.PACK_AB_MERGE_C R208, R63, R208, R35 ;  /* 0x000000d03fd0723e */ /* 0x000fe20004807023 */
        /* <DEDUP_REMOVED lines=21> */
[C---:B--2---:R-:W-:Y:S01]  /*1bab0*/  F2FP.SATFINITE.E4M3.F32.PACK_AB_MERGE_C R28, R79.reuse, R28, RZ ;  /* 0x0000001c4f1c723e */ /* 0x044fe200048070ff */
[----:B------:R-:W-:-:S03]  /*1bac0*/  FADD.FTZ R79, R79, R20 ;  /* 0x000000144f4f7221 */ /* 0x000fc60000010000 */
[----:B------:R-:W-:Y:S01]  /*1bad0*/  F2FP.SATFINITE.E4M3.F32.PACK_AB_MERGE_C R210, R75, R210, R28 ;  /* 0x000000d24bd2723e */ /* 0x000fe2000480701c */
[----:B------:R-:W-:Y:S02]  /*1bae0*/  IMAD.MOV.U32 R28, RZ, RZ, R25 ;  /* 0x000000ffff1c7224 */ /* 0x000fe400078e0019 */
[----:B------:R2:W4:Y:S01]  /*1baf0*/  MUFU.EX2 R0, R93 ;  /* 0x0000005d00007308 */ /* 0x0005220000000800 */
[----:B-1----:R-:W-:-:S01]  /*1bb00*/  FADD.FTZ R9, R62, R9 ;  /* 0x000000093e097221 */ /* 0x002fc20000010000 */
[----:B------:R-:W-:Y:S01]  /*1bb10*/  F2FP.SATFINITE.E4M3.F32.PACK_AB_MERGE_C R211, R62, R29, RZ ;  /* 0x0000001d3ed3723e */ /* 0x000fe200048070ff */
[--C-:B------:R-:W-:Y:S02]  /*1bb20*/  IMAD.MOV.U32 R29, RZ, RZ, R25.reuse ;  /* 0x000000ffff1d7224 */ /* 0x100fe400078e0019 */
[----:B------:R-:W-:Y:S01]  /*1bb30*/  IMAD.MOV.U32 R62, RZ, RZ, R25 ;  /* 0x000000ffff3e7224 */ /* 0x000fe200078e0019 */
[----:B------:R-:W-:Y:S01]  /*1bb40*/  F2FP.SATFINITE.E4M3.F32.PACK_AB_MERGE_C R211, R54, R11, R211 ;  /* 0x0000000b36d3723e */ /* 0x000fe200048070d3 */
[----:B------:R-:W-:Y:S01]  /*1bb50*/  IMAD.MOV.U32 R54, RZ, RZ, R25 ;  /* 0x000000ffff367224 */ /* 0x000fe200078e0019 */
[----:B------:R-:W1:Y:S01]  /*1bb60*/  MUFU.EX2 R83, R83 ;  /* 0x0000005300537308 */ /* 0x000e620000000800 */
[----:B---3--:R-:W-:-:S01]  /*1bb70*/  FADD.FTZ R12, R212, R79 ;  /* 0x0000004fd40c7221 */ /* 0x008fc20000010000 */
[----:B------:R-:W-:-:S02]  /*1bb80*/  IMAD.MOV.U32 R75, RZ, RZ, R25 ;  /* 0x000000ffff4b7224 */ /* 0x000fc400078e0019 */
[--C-:B------:R-:W-:Y:S02]  /*1bb90*/  IMAD.MOV.U32 R79, RZ, RZ, R25.reuse ;  /* 0x000000ffff4f7224 */ /* 0x100fe400078e0019 */
[----:B--2---:R-:W-:Y:S02]  /*1bba0*/  IMAD.MOV.U32 R93, RZ, RZ, R25 ;  /* 0x000000ffff5d7224 */ /* 0x004fe400078e0019 */
[----:B0-----:R0:W2:Y:S01]  /*1bbb0*/  MUFU.EX2 R27, R95 ;  /* 0x0000005f001b7308 */ /* 0x0010a20000000800 */
[----:B----4-:R-:W-:-:S07]  /*1bbc0*/  FADD.FTZ R20, R0, R9 ;  /* 0x0000000900147221 */ /* 0x010fce0000010000 */
[----:B------:R-:W3:Y:S01]  /*1bbd0*/  MUFU.EX2 R30, R30 ;  /* 0x0000001e001e7308 */ /* 0x000ee20000000800 */
[----:B-1----:R-:W-:-:S01]  /*1bbe0*/  FADD.FTZ R9, R83, R12 ;  /* 0x0000000c53097221 */ /* 0x002fc20000010000 */
[----:B0-----:R-:W-:-:S06]  /*1bbf0*/  MOV R95, R25 ;  /* 0x00000019005f7202 */ /* 0x001fcc0000000f00 */
[----:B------:R-:W0:Y:S01]  /*1bc00*/  MUFU.EX2 R33, R33 ;  /* 0x0000002100217308 */ /* 0x000e220000000800 */
[----:B--2---:R-:W-:-:S07]  /*1bc10*/  FADD.FTZ R20, R27, R20 ;  /* 0x000000141b147221 */ /* 0x004fce0000010000 */
[----:B------:R-:W1:Y:S01]  /*1bc20*/  MUFU.EX2 R66, R66 ;  /* 0x0000004200427308 */ /* 0x000e620000000800 */
[----:B---3--:R-:W-:-:S07]  /*1bc30*/  FADD.FTZ R26, R30, R9 ;  /* 0x000000091e1a7221 */ /* 0x008fce0000010000 */
[----:B------:R-:W2:Y:S01]  /*1bc40*/  MUFU.EX2 R115, R115 ;  /* 0x0000007300737308 */ /* 0x000ea20000000800 */
[----:B0-----:R-:W-:-:S07]  /*1bc50*/  FADD.FTZ R9, R33, R20 ;  /* 0x0000001421097221 */ /* 0x001fce0000010000 */
[----:B------:R-:W0:Y:S01]  /*1bc60*/  MUFU.EX2 R31, R31 ;  /* 0x0000001f001f7308 */ /* 0x000e220000000800 */
[C---:B-1----:R-:W-:Y:S01]  /*1bc70*/  F2FP.SATFINITE.E4M3.F32.PACK_AB_MERGE_C R213, R66.reuse, R33, RZ ;  /* 0x0000002142d5723e */ /* 0x042fe200048070ff */
[----:B------:R-:W-:Y:S01]  /*1bc80*/  FADD.FTZ R66, R66, R9 ;  /* 0x0000000942427221 */ /* 0x000fe20000010000 */
[----:B------:R-:W-:Y:S02]  /*1bc90*/  IMAD.MOV.U32 R33, RZ, RZ, R25 ;  /* 0x000000ffff217224 */ /* 0x000fe400078e0019 */
[----:B------:R-:W-:Y:S01]  /*1bca0*/  F2FP.SATFINITE.E4M3.F32.PACK_AB_MERGE_C R213, R27, R0, R213 ;  /* 0x000000001bd5723e */ /* 0x000fe200048070d5 */
[----:B------:R-:W-:Y:S02]  /*1bcb0*/  IMAD.MOV.U32 R27, RZ, RZ, R25 ;  /* 0x000000ffff1b7224 */ /* 0x000fe400078e0019 */
[----:B------:R-:W1:Y:S01]  /*1bcc0*/  MUFU.EX2 R214, R214 ;  /* 0x000000d600d67308 */ /* 0x000e620000000800 */
[C---:B--2---:R-:W-:Y:S01]  /*1bcd0*/  F2FP.SATFINITE.E4M3.F32.PACK_AB_MERGE_C R30, R115.reuse, R30, RZ ;  /* 0x0000001e731e723e */ /* 0x044fe200048070ff */
[----:B------:R-:W-:-:S03]  /*1bce0*/  FADD.FTZ R115, R115, R26 ;  /* 0x0000001a73737221 */ /* 0x000fc60000010000 */
[----:B------:R-:W-:Y:S01]  /*1bcf0*/  F2FP.SATFINITE.E4M3.F32.PACK_AB_MERGE_C R212, R83, R212, R30 ;  /* 0x000000d453d4723e */ /* 0x000fe2000480701e */
[----:B------:R-:W-:Y:S01]  /*1bd00*/  IMAD.MOV.U32 R83, RZ, RZ, R25 ;  /* 0x000000ffff537224 */ /* 0x000fe200078e0019 */
[----:B------:R-:W-:Y:S01]  /*1bd10*/  MOV R30, R25 ;  /* 0x00000019001e7202 */ /* 0x000fe20000000f00 */
[----:B------:R-:W2:Y:S01]  /*1bd20*/  MUFU.EX2 R64, R64 ;  /* 0x0000004000407308 */ /* 0x000ea20000000800 */
[----:B0-----:R-:W-:-:S01]  /*1bd30*/  FADD.FTZ R9, R31, R66 ;  /* 0x000000421f097221 */ /* 0x001fc20000010000 */
[----:B------:R-:W-:-:S06]  /*1bd40*/  IMAD.MOV.U32 R66, RZ, RZ, R25 ;  /* 0x000000ffff427224 */ /* 0x000fcc00078e0019 */
[----:B------:R-:W0:Y:S01]  /*1bd50*/  MUFU.EX2 R117, R117 ;  /* 0x0000007500757308 */ /* 0x000e220000000800 */
[----:B-1----:R-:W-:-:S01]  /*1bd60*/  FADD.FTZ R20, R214, R115 ;  /* 0x00000073d6147221 */ /* 0x002fc20000010000 */
[----:B------:R-:W-:-:S06]  /*1bd70*/  IMAD.MOV.U32 R115, RZ, RZ, R25 ;  /* 0x000000ffff737224 */ /* 0x000fcc00078e0019 */
[----:B------:R-:W1:Y:S01]  /*1bd80*/  MUFU.EX2 R37, R37 ;  /* 0x0000002500257308 */ /* 0x000e620000000800 */
[----:B--2---:R-:W-:-:S07]  /*1bd90*/  FADD.FTZ R26, R64, R9 ;  /* 0x00000009401a7221 */ /* 0x004fce0000010000 */
[----:B------:R-:W-:Y:S01]  /*1bda0*/  MUFU.EX2 R32, R32 ;  /* 0x0000002000207308 */ /* 0x000fe20000000800 */
[----:B0-----:R-:W-:-:S07]  /*1bdb0*/  FADD.FTZ R13, R117, R20 ;  /* 0x00000014750d7221 */ /* 0x001fce0000010000 */
[----:B------:R-:W0:Y:S01]  /*1bdc0*/  MUFU.EX2 R119, R119 ;  /* 0x0000007700777308 */ /* 0x000e220000000800 */
[----:B-1----:R-:W-:-:S01]  /*1bdd0*/  FADD.FTZ R9, R37, R26 ;  /* 0x0000001a25097221 */ /* 0x002fc20000010000 */
[----:B------:R-:W-:-:S06]  /*1bde0*/  IMAD.MOV.U32 R26, RZ, RZ, R25 ;  /* 0x000000ffff1a7224 */ /* 0x000fcc00078e0019 */
[----:B------:R1:W2:Y:S08]  /*1bdf0*/  MUFU.EX2 R6, R101 ;  /* 0x0000006500067308 */ /* 0x0002b00000000800 */
[----:B------:R-:W3:Y:S01]  /*1be00*/  MUFU.EX2 R3, R103 ;  /* 0x0000006700037308 */ /* 0x000ee20000000800 */
[----:B0-----:R-:W-:Y:S01]  /*1be10*/  F2FP.SATFINITE.E4M3.F32.PACK_AB_MERGE_C R15, R119, R32, RZ ;  /* 0x00000020770f723e */ /* 0x001fe200048070ff */
[----:B------:R-:W-:Y:S01]  /*1be20*/  FADD.FTZ R32, R32, R13 ;  /* 0x0000000d20207221 */ /* 0x000fe20000010000 */
[----:B-1----:R-:W-:-:S02]  /*1be30*/  IMAD.MOV.U32 R101, RZ, RZ, R25 ;  /* 0x000000ffff657224 */ /* 0x002fc400078e0019 */
[----:B------:R-:W-:Y:S01]  /*1be40*/  F2FP.SATFINITE.E4M3.F32.PACK_AB_MERGE_C R214, R117, R214, R15 ;  /* 0x000000d675d6723e */ /* 0x000fe2000480700f */
[----:B------:R-:W-:-:S01]  /*1be50*/  FADD.FTZ R119, R119, R32 ;  /* 0x0000002077777221 */ /* 0x000fc20000010000 */
[----:B------:R-:W-:Y:S01]  /*1be60*/  IMAD.MOV.U32 R32, RZ, RZ, R25 ;  /* 0x000000ffff207224 */ /* 0x000fe200078e0019 */
[----:B------:R-:W0:Y:S01]  /*1be70*/  MUFU.EX2 R34, R34 ;  /* 0x0000002200227308 */ /* 0x000e220000000800 */
[C---:B--2---:R-:W-:Y:S01]  /*1be80*/  F2FP.SATFINITE.E4M3.F32.PACK_AB_MERGE_C R215, R6.reuse, R37, RZ ;  /* 0x0000002506d7723e */ /* 0x044fe200048070ff */
[----:B------:R-:W-:Y:S01]  /*1be90*/  FADD.FTZ R6, R6, R9 ;  /* 0x0000000906067221 */ /* 0x000fe20000010000 */
[----:B------:R-:W-:Y:S02]  /*1bea0*/  IMAD.MOV.U32 R37, RZ, RZ, R25 ;  /* 0x000000ffff257224 */ /* 0x000fe400078e0019 */
[----:B------:R-:W-:Y:S01]  /*1beb0*/  F2FP.SATFINITE.E4M3.F32.PACK_AB_MERGE_C R215, R64, R31, R215 ;  /* 0x0000001f40d7723e */ /* 0x000fe200048070d7 */
[----:B------:R-:W-:Y:S02]  /*1bec0*/  IMAD.MOV.U32 R31, RZ, RZ, R25 ;  /* 0x000000ffff1f7224 */ /* 0x000fe400078e0019 */
[----:B------:R1:W2:Y:S01]  /*1bed0*/  MUFU.EX2 R8, R105 ;  /* 0x0000006900087308 */ /* 0x0002a20000000800 */
[----:B---3--:R-:W-:-:S01]  /*1bee0*/  FADD.FTZ R9, R3, R6 ;  /* 0x0000000603097221 */ /* 0x008fc20000010000 */
[----:B------:R-:W-:-:S02]  /*1bef0*/  IMAD.MOV.U32 R64, RZ, RZ, R25 ;  /* 0x000000ffff407224 */ /* 0x000fc400078e0019 */
[--C-:B------:R-:W-:Y:S02]  /*1bf00*/  IMAD.MOV.U32 R103, RZ, RZ, R25.reuse ;  /* 0x000000ffff677224 */ /* 0x100fe400078e0019 */
[----:B------:R-:W-:Y:S02]  /*1bf10*/  IMAD.MOV.U32 R117, RZ, RZ, R25 ;  /* 0x000000ffff757224 */ /* 0x000fe400078e0019 */
[----:B------:R-:W3:Y:S01]  /*1bf20*/  MUFU.EX2 R121, R121 ;  /* 0x0000007900797308 */ /* 0x000ee20000000800 */
[----:B0-----:R-:W-:-:S01]  /*1bf30*/  FADD.FTZ R4, R34, R119 ;  /* 0x0000007722047221 */ /* 0x001fc20000010000 */
[--C-:B-1----:R-:W-:Y:S02]  /*1bf40*/  IMAD.MOV.U32 R105, RZ, RZ, R25.reuse ;  /* 0x000000ffff697224 */ /* 0x102fe400078e0019 */
[----:B------:R-:W-:-:S04]  /*1bf50*/  IMAD.MOV.U32 R119, RZ, RZ, R25 ;  /* 0x000000ffff777224 */ /* 0x000fc800078e0019 */
[----:B------:R-:W0:Y:S01]  /*1bf60*/  MUFU.EX2 R107, R107 ;  /* 0x0000006b006b7308 */ /* 0x000e220000000800 */
[----:B--2---:R-:W-:-:S07]  /*1bf70*/  FADD.FTZ R6, R8, R9 ;  /* 0x0000000908067221 */ /* 0x004fce0000010000 */
[----:B------:R1:W2:Y:S01]  /*1bf80*/  MUFU.EX2 R12, R41 ;  /* 0x00000029000c7308 */ /* 0x0002a20000000800 */
[----:B---3--:R-:W-:-:S07]  /*1bf90*/  FADD.FTZ R4, R121, R4 ;  /* 0x0000000479047221 */ /* 0x008fce0000010000 */
[----:B------:R-:W-:Y:S01]  /*1bfa0*/  MUFU.EX2 R125, R125 ;  /* 0x0000007d007d7308 */ /* 0x000fe20000000800 */
[----:B0-----:R-:W-:-:S01]  /*1bfb0*/  FADD.FTZ R5, R107, R6 ;  /* 0x000000066b057221 */ /* 0x001fc20000010000 */
[----:B-1----:R-:W-:-:S06]  /*1bfc0*/  IMAD.MOV.U32 R41, RZ, RZ, R25 ;  /* 0x000000ffff297224 */ /* 0x002fcc00078e0019 */
[----:B------:R-:W0:Y:S01]  /*1bfd0*/  MUFU.EX2 R38, R38 ;  /* 0x0000002600267308 */ /* 0x000e220000000800 */
[C---:B--2---:R-:W-:Y:S01]  /*1bfe0*/  F2FP.SATFINITE.E4M3.F32.PACK_AB_MERGE_C R107, R12.reuse, R107, RZ ;  /* 0x0000006b0c6b723e */ /* 0x044fe200048070ff */
[----:B------:R-:W-:-:S03]  /*1bff0*/  FADD.FTZ R12, R12, R5 ;  /* 0x000000050c0c7221 */ /* 0x000fc60000010000 */
[----:B------:R-:W-:Y:S01]  /*1c000*/  F2FP.SATFINITE.E4M3.F32.PACK_AB_MERGE_C R217, R8, R3, R107 ;  /* 0x0000000308d9723e */ /* 0x000fe2000480706b */
[----:B------:R-:W-:Y:S01]  /*1c010*/  IMAD.MOV.U32 R107, RZ, RZ, R25 ;  /* 0x000000ffff6b7224 */ /* 0x000fe200078e0019 */
[----:B------:R-:W-:Y:S01]  /*1c020*/  IADD3 R3, R148, -0x2, RZ ;  /* 0xfffffffe94037810 */ /* 0x000fe20007ffe0ff */
[----:B------:R-:W-:Y:S03]  /*1c030*/  MUFU.EX2 R40, R40 ;  /* 0x0000002800287308 */ /* 0x000fe60000000800 */
[----:B------:R-:W-:-:S05]  /*1c040*/  ISETP.GE.AND P1, PT, R3, R233, PT ;  /* 0x000000e90300720c */ /* 0x000fca0003f26270 */
[----:B------:R-:W1:Y:S01]  /*1c050*/  MUFU.EX2 R129, R129 ;  /* 0x0000008100817308 */ /* 0x000e620000000800 */
[----:B0-----:R-:W-:Y:S01]  /*1c060*/  F2FP.SATFINITE.E4M3.F32.PACK_AB_MERGE_C R216, R38, R125, RZ ;  /* 0x0000007d26d8723e */ /* 0x001fe200048070ff */
[----:B------:R-:W-:-:S03]  /*1c070*/  FADD.FTZ R125, R125, R4 ;  /* 0x000000047d7d7221 */ /* 0x000fc60000010000 */
[----:B------:R-:W-:Y:S01]  /*1c080*/  F2FP.SATFINITE.E4M3.F32.PACK_AB_MERGE_C R216, R121, R34, R216 ;  /* 0x0000002279d8723e */ /* 0x000fe200048070d8 */
[----:B------:R-:W-:-:S01]  /*1c090*/  FADD.FTZ R125, R38, R125 ;  /* 0x0000007d267d7221 */ /* 0x000fc20000010000 */
[--C-:B------:R-:W-:Y:S01]  /*1c0a0*/  IMAD.MOV.U32 R34, RZ, RZ, R25.reuse ;  /* 0x000000ffff227224 */ /* 0x100fe200078e0019 */
[----:B------:R-:W0:Y:S01]  /*1c0b0*/  MUFU.EX2 R36, R36 ;  /* 0x0000002400247308 */ /* 0x000e220000000800 */
[----:B------:R-:W-:-:S07]  /*1c0c0*/  IMAD.MOV.U32 R38, RZ, RZ, R25 ;  /* 0x000000ffff267224 */ /* 0x000fce00078e0019 */
[----:B------:R-:W2:Y:S01]  /*1c0d0*/  MUFU.EX2 R85, R85 ;  /* 0x0000005500557308 */ /* 0x000ea20000000800 */
[----:B-1----:R-:W-:-:S07]  /*1c0e0*/  F2FP.SATFINITE.E4M3.F32.PACK_AB_MERGE_C R218, R129, R40, RZ ;  /* 0x0000002881da723e */ /* 0x002fce00048070ff */
[----:B------:R-:W1:Y:S01]  /*1c0f0*/  MUFU.EX2 R127, R127 ;  /* 0x0000007f007f7308 */ /* 0x000e620000000800 */
[----:B0-----:R-:W-:-:S07]  /*1c100*/  FADD.FTZ R4, R36, R125 ;  /* 0x0000007d24047221 */ /* 0x001fce0000010000 */
[----:B------:R0:W3:Y:S01]  /*1c110*/  MUFU.EX2 R20, R109 ;  /* 0x0000006d00147308 */ /* 0x0000e20000000800 */
[----:B--2---:R-:W-:-:S07]  /*1c120*/  FADD.FTZ R5, R85, R12 ;  /* 0x0000000c55057221 */ /* 0x004fce0000010000 */
[----:B------:R-:W-:Y:S01]  /*1c130*/  MUFU.EX2 R111, R111 ;  /* 0x0000006f006f7308 */ /* 0x000fe20000000800 */
[C---:B-1----:R-:W-:Y:S01]  /*1c140*/  F2FP.SATFINITE.E4M3.F32.PACK_AB_MERGE_C R218, R127.reuse, R36, R218 ;  /* 0x000000247fda723e */ /* 0x042fe200048070da */
[----:B------:R-:W-:Y:S01]  /*1c150*/  FADD.FTZ R127, R127, R4 ;  /* 0x000000047f7f7221 */ /* 0x000fe20000010000 */
[----:B------:R-:W-:Y:S01]  /*1c160*/  IMAD.MOV.U32 R36, RZ, RZ, R25 ;  /* 0x000000ffff247224 */ /* 0x000fe200078e0019 */
[----:B0-----:R-:W-:Y:S02]  /*1c170*/  MOV R109, R25 ;  /* 0x00000019006d7202 */ /* 0x001fe40000000f00 */
[----:B------:R-:W-:-:S02]  /*1c180*/  FADD.FTZ R40, R40, R127 ;  /* 0x0000007f28287221 */ /* 0x000fc40000010000 */
[----:B------:R-:W0:Y:S01]  /*1c190*/  MUFU.EX2 R24, R24 ;  /* 0x0000001800187308 */ /* 0x000e220000000800 */
[----:B---3--:R-:W-:-:S01]  /*1c1a0*/  FADD.FTZ R0, R20, R5 ;  /* 0x0000000514007221 */ /* 0x008fc20000010000 */
[----:B------:R-:W-:Y:S01]  /*1c1b0*/  FADD.FTZ R9, R129, R40 ;  /* 0x0000002881097221 */ /* 0x000fe20000010000 */
[----:B------:R-:W-:Y:S01]  /*1c1c0*/  IMAD.MOV.U32 R40, RZ, RZ, R25 ;  /* 0x000000ffff287224 */ /* 0x000fe200078e0019 */
[----:B0-----:R-:W-:Y:S01]  /*1c1d0*/  F2FP.SATFINITE.E4M3.F32.PACK_AB_MERGE_C R4, R24, R111, RZ ;  /* 0x0000006f1804723e */ /* 0x001fe200048070ff */
[----:B------:R-:W-:-:S03]  /*1c1e0*/  FADD.FTZ R111, R111, R0 ;  /* 0x000000006f6f7221 */ /* 0x000fc60000010000 */
[----:B------:R-:W-:Y:S01]  /*1c1f0*/  F2FP.SATFINITE.E4M3.F32.PACK_AB_MERGE_C R219, R20, R85, R4 ;  /* 0x0000005514db723e */ /* 0x000fe20004807004 */
[----:B------:R-:W-:-:S01]  /*1c200*/  FADD.FTZ R0, R24, R111 ;  /* 0x0000006f18007221 */ /* 0x000fc20000010000 */
        /* <DEDUP_REMOVED lines=55> */
[----:B------:R-:W-:-:S07]  /*1c580*/  CS2R R24, SRZ ;  /* 0x0000000000187805 */ /* 0x000fce000001ff00 */
.L_x_3627:
        /* <DEDUP_REMOVED lines=8> */
.L_x_3618:
[----:B------:R-:W-:-:S05]  /*1c610*/  VIADD R8, R7, 0x1 ;  /* 0x0000000107087836 */ /* 0x000fca0000000000 */
[----:B------:R-:W-:-:S04]  /*1c620*/  ISETP.NE.AND P2, PT, R8, 0x2, PT ;  /* 0x000000020800780c */ /* 0x000fc80003f45270 */
[----:B------:R-:W-:Y:S02]  /*1c630*/  SEL R11, R8, RZ, P2 ;  /* 0x000000ff080b7207 */ /* 0x000fe40001000000 */
[----:B------:R-:W-:-:S03]  /*1c640*/  SHF.L.U32 R8, R230, 0x1f, RZ ;  /* 0x0000001fe6087819 */ /* 0x000fc600000006ff */
[----:B------:R-:W-:-:S04]  /*1c650*/  IMAD R11, R11, 0x8, R16 ;  /* 0x000000080b0b7824 */ /* 0x000fc800078e0210 */
[----:B------:R0:W1:Y:S01]  /*1c660*/  SYNCS.PHASECHK.TRANS64.TRYWAIT P2, [R11+URZ+0x33430], R8 ;  /* 0x033430080b0075a7 */ /* 0x000062000804017f */
[----:B------:R-:W-:Y:S05]  /*1c670*/  @!P0 BRA `(.L_x_3619) ;  /* 0x0000000000048947 */ /* 0x000fea0003800000 */
[----:B------:R-:W-:Y:S01]  /*1c680*/  BPT.TRAP 0x1 ;  /* 0x000000040000795c */ /* 0x000fe20000300000 */
.L_x_3619:
[----:B------:R-:W-:Y:S04]  /*1c690*/  BSSY B0, `(.L_x_3617) ;  /* 0x0000004000007945 */ /* 0x000fe80003800000 */
[----:B-1----:R-:W-:Y:S05]  /*1c6a0*/  @P2 BRA `(.L_x_3620) ;  /* 0x0000000000082947 */ /* 0x002fea0003800000 */
[----:B------:R-:W1:Y:S02]  /*1c6b0*/  SYNCS.PHASECHK.TRANS64.TRYWAIT P2, [R11+URZ+0x33430], R8 ;  /* 0x033430080b0075a7 */ /* 0x000e64000804017f */
[----:B-1----:R-:W-:Y:S05]  /*1c6c0*/  @!P2 BRA `(.L_x_3621) ;  /* 0x0000012c00dca947 */ /* 0x002fea0003800000 */
.L_x_3620:
[----:B------:R-:W-:Y:S05]  /*1c6d0*/  BSYNC B0 ;  /* 0x0000000000007941 */ /* 0x000fea0003800000 */
.L_x_3617:
[----:B01----:R-:W0:Y:S01]  /*1c6e0*/  S2R R8, SR_TID.X ;  /* 0x0000000000087919 */ /* 0x003e220000002100 */
[----:B------:R-:W-:Y:S05]  /*1c6f0*/  WARPSYNC.ALL ;  /* 0x0000000000007948 */ /* 0x000fea0003800000 */
[----:B------:R-:W-:Y:S01]  /*1c700*/  MOV R11, 0x80000020 ;  /* 0x80000020000b7802 */ /* 0x000fe20000000f00 */
[----:B------:R-:W-:Y:S01]  /*1c710*/  UMOV UR20, UR28 ;  /* 0x0000001c00147c82 */ /* 0x000fe20008000000 */
[----:B------:R-:W-:Y:S01]  /*1c720*/  UMOV UR21, UR29 ;  /* 0x0000001d00157c82 */ /* 0x000fe20008000000 */
[----:B------:R-:W-:Y:S01]  /*1c730*/  IMAD.MOV.U32 R121, RZ, RZ, -0x7fffffe0 ;  /* 0x80000020ff797424 */ /* 0x000fe200078e00ff */
[----:B------:R-:W-:Y:S01]  /*1c740*/  R2UR UR23, R11 ;  /* 0x000000000b1772ca */ /* 0x000fe200000e0000 */
[----:B------:R-:W-:Y:S01]  /*1c750*/  UMOV UR24, UR28 ;  /* 0x0000001c00187c82 */ /* 0x000fe20008000000 */
[----:B------:R-:W-:Y:S01]  /*1c760*/  UMOV UR25, UR29 ;  /* 0x0000001d00197c82 */ /* 0x000fe20008000000 */
[----:B------:R-:W-:Y:S01]  /*1c770*/  IMAD.MOV.U32 R13, RZ, RZ, -0x7fffffe0 ;  /* 0x80000020ff0d7424 */ /* 0x000fe200078e00ff */
[----:B------:R-:W-:Y:S01]  /*1c780*/  R2UR UR27, R121 ;  /* 0x00000000791b72ca */ /* 0x000fe200000e0000 */
[----:B------:R-:W-:Y:S01]  /*1c790*/  IMAD.MOV.U32 R21, RZ, RZ, -0x7fffffe0 ;  /* 0x80000020ff157424 */ /* 0x000fe200078e00ff */
[----:B------:R-:W-:Y:S01]  /*1c7a0*/  UMOV UR32, UR28 ;  /* 0x0000001c00207c82 */ /* 0x000fe20008000000 */
[----:B------:R-:W-:Y:S01]  /*1c7b0*/  UMOV UR33, UR29 ;  /* 0x0000001d00217c82 */ /* 0x000fe20008000000 */
[----:B------:R-:W-:Y:S01]  /*1c7c0*/  R2UR UR31, R13 ;  /* 0x000000000d1f72ca */ /* 0x000fe200000e0000 */
[----:B------:R-:W-:Y:S01]  /*1c7d0*/  UMOV UR44, UR28 ;  /* 0x0000001c002c7c82 */ /* 0x000fe20008000000 */
[----:B------:R-:W-:Y:S01]  /*1c7e0*/  R2UR UR35, R21 ;  /* 0x00000000152372ca */ /* 0x000fe200000e0000 */
[----:B------:R-:W-:Y:S01]  /*1c7f0*/  UMOV UR45, UR29 ;  /* 0x0000001d002d7c82 */ /* 0x000fe20008000000 */
[----:B------:R-:W-:Y:S01]  /*1c800*/  R2UR UR47, R121 ;  /* 0x00000000792f72ca */ /* 0x000fe200000e0000 */
[----:B------:R-:W-:Y:S01]  /*1c810*/  IMAD.MOV.U32 R21, RZ, RZ, -0x7fffffe0 ;  /* 0x80000020ff157424 */ /* 0x000fe200078e00ff */
[----:B------:R-:W-:Y:S01]  /*1c820*/  R2UR UR51, R13 ;  /* 0x000000000d3372ca */ /* 0x000fe200000e0000 */
[----:B------:R-:W-:-:S02]  /*1c830*/  IMAD.MOV.U32 R13, RZ, RZ, -0x7fffffe0 ;  /* 0x80000020ff0d7424 */ /* 0x000fc400078e00ff */
[----:B------:R-:W-:Y:S01]  /*1c840*/  IMAD.MOV.U32 R11, RZ, RZ, -0x7fffffe0 ;  /* 0x80000020ff0b7424 */ /* 0x000fe200078e00ff */
[----:B0-----:R-:W-:Y:S01]  /*1c850*/  SHF.R.U32.HI R10, RZ, 0x7, R8 ;  /* 0x00000007ff0a7819 */ /* 0x001fe20000011608 */
[----:B------:R-:W-:-:S04]  /*1c860*/  VIADD R8, R7, 0x1 ;  /* 0x0000000107087836 */ /* 0x000fc80000000000 */
[----:B------:R-:W-:-:S05]  /*1c870*/  VIADD R15, R10, 0x8 ;  /* 0x000000080a0f7836 */ /* 0x000fca0000000000 */
[----:B------:R0:W-:Y:S01]  /*1c880*/  BAR.SYNC.DEFER_BLOCKING R15, 0x100 ;  /* 0x0004000f0000751d */ /* 0x0001e20000010000 */
[----:B------:R-:W-:-:S04]  /*1c890*/  ISETP.NE.AND P2, PT, R8, 0x2, PT ;  /* 0x000000020800780c */ /* 0x000fc80003f45270 */
[----:B------:R-:W-:-:S05]  /*1c8a0*/  SEL R8, R8, RZ, P2 ;  /* 0x000000ff08087207 */ /* 0x000fca0001000000 */
[----:B------:R-:W-:-:S04]  /*1c8b0*/  IMAD R10, R8, 0x780, R14 ;  /* 0x00000780080a7824 */ /* 0x000fc800078e020e */
[C---:B------:R-:W-:Y:S01]  /*1c8c0*/  VIADD R120, R10.reuse, 0x80 ;  /* 0x000000800a787836 */ /* 0x040fe20000000000 */
[C---:B------:R-:W-:Y:S01]  /*1c8d0*/  R2UR UR22, R10.reuse ;  /* 0x000000000a1672ca */ /* 0x040fe200000e0000 */
[C---:B------:R-:W-:Y:S02]  /*1c8e0*/  VIADD R12, R10.reuse, 0x100 ;  /* 0x000001000a0c7836 */ /* 0x040fe40000000000 */
[----:B------:R-:W-:Y:S01]  /*1c8f0*/  VIADD R20, R10, 0x180 ;  /* 0x000001800a147836 */ /* 0x000fe20000000000 */
[----:B------:R-:W-:Y:S01]  /*1c900*/  R2UR UR26, R120 ;  /* 0x00000000781a72ca */ /* 0x000fe200000e0000 */
[----:B------:R-:W-:Y:S01]  /*1c910*/  VIADD R120, R10, 0x200 ;  /* 0x000002000a787836 */ /* 0x000fe20000000000 */
[----:B------:R-:W-:Y:S02]  /*1c920*/  R2UR UR30, R12 ;  /* 0x000000000c1e72ca */ /* 0x000fe400000e0000 */
[----:B------:R-:W-:Y:S01]  /*1c930*/  R2UR UR34, R20 ;  /* 0x00000000142272ca */ /* 0x000fe200000e0000 */
[----:B------:R-:W-:Y:S01]  /*1c940*/  WARPGROUP.ARRIVE ;  /* 0x00000000000079c5 */ /* 0x000fe20000000000 */
[----:B------:R-:W-:Y:S01]  /*1c950*/  R2UR UR46, R120 ;  /* 0x00000000782e72ca */ /* 0x000fe200000e0000 */
[C---:B------:R-:W-:Y:S01]  /*1c960*/  VIADD R20, R10.reuse, 0x82 ;  /* 0x000000820a147836 */ /* 0x040fe20000000000 */
[----:B------:R-:W-:-:S03]  /*1c970*/  IADD3 R12, R10, 0x2, RZ ;  /* 0x000000020a0c7810 */ /* 0x000fc60007ffe0ff */
[----:B------:R-:W-:Y:S01]  /*1c980*/  QGMMA.64x32x32.F32.E4M3.E4M3 R184, gdesc[UR20], RZ, !UPT, gsb0 ;  /* 0x0060000014b879f3 */ /* 0x000fe2000c0008ff */
[----:B------:R-:W-:Y:S01]  /*1c990*/  R2UR UR50, R12 ;  /* 0x000000000c3272ca */ /* 0x000fe200000e0000 */
[----:B------:R-:W-:Y:S01]  /*1c9a0*/  UMOV UR20, UR48 ;  /* 0x0000003000147c82 */ /* 0x000fe20008000000 */
[----:B------:R-:W-:Y:S01]  /*1c9b0*/  R2UR UR22, R20 ;  /* 0x00000000141672ca */ /* 0x000fe200000e0000 */
[----:B------:R-:W-:Y:S01]  /*1c9c0*/  UMOV UR21, UR49 ;  /* 0x0000003100157c82 */ /* 0x000fe20008000000 */
[----:B------:R-:W-:Y:S01]  /*1c9d0*/  R2UR UR23, R21 ;  /* 0x00000000151772ca */ /* 0x000fe200000e0000 */
[----:B------:R-:W-:Y:S01]  /*1c9e0*/  VIADD R12, R10, 0x102 ;  /* 0x000001020a0c7836 */ /* 0x000fe20000000000 */
[----:B------:R-:W-:Y:S02]  /*1c9f0*/  WARPGROUP.DEPBAR.LE gsb0, 0x0 ;  /* 0x00008000000079c5 */ /* 0x000fe40000010000 */
[----:B------:R-:W-:-:S06]  /*1ca00*/  WARPGROUP.ARRIVE ;  /* 0x00000000000079c5 */ /* 0x000fcc0000000000 */
[----:B------:R-:W-:Y:S01]  /*1ca10*/  QGMMA.64x32x32.F32.E4M3.E4M3 R168, gdesc[UR24], RZ, !UPT, gsb0 ;  /* 0x0060000018a879f3 */ /* 0x000fe2000c0008ff */
[----:B------:R-:W-:Y:S01]  /*1ca20*/  R2UR UR26, R12 ;  /* 0x000000000c1a72ca */ /* 0x000fe200000e0000 */
[----:B------:R-:W-:Y:S01]  /*1ca30*/  UMOV UR24, UR48 ;  /* 0x0000003000187c82 */ /* 0x000fe20008000000 */
[----:B------:R-:W-:Y:S01]  /*1ca40*/  R2UR UR27, R13 ;  /* 0x000000000d1b72ca */ /* 0x000fe200000e0000 */
[----:B------:R-:W-:Y:S01]  /*1ca50*/  UMOV UR25, UR49 ;  /* 0x0000003100197c82 */ /* 0x000fe20008000000 */
[----:B------:R-:W-:Y:S02]  /*1ca60*/  VIADD R12, R10, 0x182 ;  /* 0x000001820a0c7836 */ /* 0x000fe40000000000 */
[----:B------:R-:W-:Y:S01]  /*1ca70*/  IMAD.MOV.U32 R13, RZ, RZ, -0x7fffffe0 ;  /* 0x80000020ff0d7424 */ /* 0x000fe200078e00ff */
[----:B------:R-:W-:Y:S02]  /*1ca80*/  WARPGROUP.DEPBAR.LE gsb0, 0x0 ;  /* 0x00008000000079c5 */ /* 0x000fe40000010000 */
[----:B------:R-:W-:-:S06]  /*1ca90*/  WARPGROUP.ARRIVE ;  /* 0x00000000000079c5 */ /* 0x000fcc0000000000 */
[----:B------:R-:W-:Y:S03]  /*1caa0*/  QGMMA.64x32x32.F32.E4M3.E4M3 R152, gdesc[UR28], RZ, !UPT, gsb0 ;  /* 0x006000001c9879f3 */ /* 0x000fe6000c0008ff */
[----:B------:R-:W-:Y:S02]  /*1cab0*/  WARPGROUP.DEPBAR.LE gsb0, 0x0 ;  /* 0x00008000000079c5 */ /* 0x000fe40000010000 */
[----:B------:R-:W-:-:S06]  /*1cac0*/  WARPGROUP.ARRIVE ;  /* 0x00000000000079c5 */ /* 0x000fcc0000000000 */
[----:B------:R-:W-:Y:S01]  /*1cad0*/  QGMMA.64x32x32.F32.E4M3.E4M3 R136, gdesc[UR32], RZ, !UPT, gsb0 ;  /* 0x00600000208879f3 */ /* 0x000fe2000c0008ff */
[----:B------:R-:W-:Y:S01]  /*1cae0*/  R2UR UR34, R12 ;  /* 0x000000000c2272ca */ /* 0x000fe200000e0000 */
[----:B------:R-:W-:Y:S01]  /*1caf0*/  UMOV UR32, UR48 ;  /* 0x0000003000207c82 */ /* 0x000fe20008000000 */
[----:B------:R-:W-:Y:S01]  /*1cb00*/  R2UR UR35, R13 ;  /* 0x000000000d2372ca */ /* 0x000fe200000e0000 */
[----:B------:R-:W-:Y:S01]  /*1cb10*/  UMOV UR33, UR49 ;  /* 0x0000003100217c82 */ /* 0x000fe20008000000 */
[----:B------:R-:W-:Y:S01]  /*1cb20*/  IMAD.MOV.U32 R13, RZ, RZ, -0x7fffffe0 ;  /* 0x80000020ff0d7424 */ /* 0x000fe200078e00ff */
[----:B------:R-:W-:Y:S01]  /*1cb30*/  IADD3 R12, R10, 0x202, RZ ;  /* 0x000002020a0c7810 */ /* 0x000fe20007ffe0ff */
        /* <DEDUP_REMOVED lines=20> */
[----:B------:R-:W-:Y:S01]  /*1cc80*/  UMOV UR20, UR4 ;  /* 0x0000000400147c82 */ /* 0x000fe20008000000 */
[----:B------:R-:W-:Y:S01]  /*1cc90*/  R2UR UR23, R13 ;  /* 0x000000000d1772ca */ /* 0x000fe200000e0000 */
[----:B------:R-:W-:Y:S01]  /*1cca0*/  UMOV UR21, UR5 ;  /* 0x0000000500157c82 */ /* 0x000fe20008000000 */
[----:B------:R-:W-:Y:S01]  /*1ccb0*/  VIADD R12, R10, 0x380 ;  /* 0x000003800a0c7836 */ /* 0x000fe20000000000 */
[----:B------:R-:W-:Y:S01]  /*1ccc0*/  MOV R13, 0x80000020 ;  /* 0x80000020000d7802 */ /* 0x000fe20000000f00 */
        /* <DEDUP_REMOVED lines=29> */
[----:B------:R-:W-:Y:S01]  /*1cea0*/  IMAD.MOV.U32 R13, RZ, RZ, -0x7fffffe0 ;  /* 0x80000020ff0d7424 */ /* 0x000fe200078e00ff */
[----:B------:R-:W-:Y:S01]  /*1ceb0*/  IADD3 R12, R10, 0x302, RZ ;  /* 0x000003020a0c7810 */ /* 0x000fe20007ffe0ff */
        /* <DEDUP_REMOVED lines=84> */
[----:B------:R-:W-:Y:S02]  /*1d400*/  R2UR UR19, R13 ;  /* 0x000000000d1372ca */ /* 0x000fe400000e0000 */
[----:B------:R-:W-:Y:S01]  /*1d410*/  MOV R13, 0x80000020 ;  /* 0x80000020000d7802 */ /* 0x000fe20000000f00 */
        /* <DEDUP_REMOVED lines=19> */
[C---:B------:R-:W-:Y:S02]  /*1d550*/  VIADD R12, R10.reuse, 0x682 ;  /* 0x000006820a0c7836 */ /* 0x040fe40000000000 */
[----:B------:R-:W-:Y:S02]  /*1d560*/  IMAD.MOV.U32 R13, RZ, RZ, -0x7fffffe0 ;  /* 0x80000020ff0d7424 */ /* 0x000fe400078e00ff */
[----:B------:R-:W-:Y:S01]  /*1d570*/  VIADD R10, R10, 0x702 ;  /* 0x000007020a0a7836 */ /* 0x000fe20000000000 */
[----:B------:R-:W-:-:S02]  /*1d580*/  WARPGROUP.DEPBAR.LE gsb0, 0x0 ;  /* 0x00008000000079c5 */ /* 0x000fc40000010000 */
[----:B------:R-:W-:-:S06]  /*1d590*/  WARPGROUP.ARRIVE ;  /* 0x00000000000079c5 */ /* 0x000fcc0000000000 */
[----:B------:R-:W-:Y:S01]  /*1d5a0*/  QGMMA.64x32x32.F32.E4M3.E4M3 R136, gdesc[UR32], R136, gsb0 ;  /* 0x00600000208879f3 */ /* 0x000fe20008000888 */
[----:B------:R-:W-:Y:S01]  /*1d5b0*/  R2UR UR34, R12 ;  /* 0x000000000c2272ca */ /* 0x000fe200000e0000 */
[----:B------:R-:W-:Y:S01]  /*1d5c0*/  UMOV UR32, UR16 ;  /* 0x0000001000207c82 */ /* 0x000fe20008000000 */
[----:B------:R-:W-:Y:S01]  /*1d5d0*/  R2UR UR35, R13 ;  /* 0x000000000d2372ca */ /* 0x000fe200000e0000 */
[----:B------:R-:W-:Y:S01]  /*1d5e0*/  UMOV UR33, UR17 ;  /* 0x0000001100217c82 */ /* 0x000fe20008000000 */
[----:B------:R-:W-:Y:S02]  /*1d5f0*/  WARPGROUP.DEPBAR.LE gsb0, 0x0 ;  /* 0x00008000000079c5 */ /* 0x000fe40000010000 */
        /* <DEDUP_REMOVED lines=22> */
[----:B0-----:R-:W-:Y:S05]  /*1d760*/  @P1 BRA `(.L_x_3622) ;  /* 0x0000000000281947 */ /* 0x001fea0003800000 */
[----:B------:R-:W-:Y:S05]  /*1d770*/  @!P0 BRA `(.L_x_3623) ;  /* 0x0000000000048947 */ /* 0x000fea0003800000 */
[----:B------:R-:W-:Y:S01]  /*1d780*/  BPT.TRAP 0x1 ;  /* 0x000000040000795c */ /* 0x000fe20000300000 */
.L_x_3623:
[----:B------:R-:W-:Y:S02]  /*1d790*/  SHF.L.U32 R6, R6, 0x1f, RZ ;  /* 0x0000001f06067819 */ /* 0x000fe400000006ff */
[----:B------:R-:W-:-:S04]  /*1d7a0*/  LEA R10, R7, R16, 0x3 ;  /* 0x00000010070a7211 */ /* 0x000fc800078e18ff */
[----:B------:R0:W1:Y:S01]  /*1d7b0*/  SYNCS.PHASECHK.TRANS64.TRYWAIT P1, [R10+URZ+0x33450], R6 ;  /* 0x033450060a0075a7 */ /* 0x000062000802017f */
[----:B------:R-:W-:Y:S05]  /*1d7c0*/  @!P0 BRA `(.L_x_3624) ;  /* 0x0000000000048947 */ /* 0x000fea0003800000 */
[----:B------:R-:W-:Y:S01]  /*1d7d0*/  BPT.TRAP 0x1 ;  /* 0x000000040000795c */ /* 0x000fe20000300000 */
.L_x_3624:
[----:B-1----:R-:W-:Y:S05]  /*1d7e0*/  @P1 BRA `(.L_x_3622) ;  /* 0x0000000000081947 */ /* 0x002fea0003800000 */
[----:B------:R-:W1:Y:S02]  /*1d7f0*/  SYNCS.PHASECHK.TRANS64.TRYWAIT P1, [R10+URZ+0x33450], R6 ;  /* 0x033450060a0075a7 */ /* 0x000e64000802017f */
[----:B-1----:R-:W-:Y:S05]  /*1d800*/  @!P1 BRA `(.L_x_3625) ;  /* 0x0000011c00a09947 */ /* 0x002fea0003800000 */
.L_x_3622:
[----:B01----:R-:W-:Y:S01]  /*1d810*/  VIADD R6, R16, 0x200 ;  /* 0x0000020010067836 */ /* 0x003fe20000000000 */
[----:B------:R-:W-:Y:S05]  /*1d820*/  WARPSYNC.ALL ;  /* 0x0000000000007948 */ /* 0x000fea0003800000 */
[----:B------:R-:W-:Y:S01]  /*1d830*/  SHF.R.U32.HI R6, RZ, 0x4, R6 ;  /* 0x00000004ff067819 */ /* 0x000fe20000011606 */
[----:B------:R-:W-:Y:S01]  /*1d840*/  IMAD.MOV.U32 R11, RZ, RZ, -0x3ffffff0 ;  /* 0xc0000010ff0b7424 */ /* 0x000fe200078e00ff */
[----:B------:R-:W-:Y:S01]  /*1d850*/  WARPGROUP.ARRIVE ;  /* 0x00000000000079c5 */ /* 0x000fe20000000000 */
[----:B------:R-:W-:Y:S01]  /*1d860*/  IMAD.MOV.U32 R13, RZ, RZ, -0x3ffffff0 ;  /* 0xc0000010ff0d7424 */ /* 0x000fe200078e00ff */
[----:B------:R-:W-:Y:S01]  /*1d870*/  LOP3.LUT R6, R6, 0x3fff, RZ, 0xc0, !PT ;  /* 0x00003fff06067812 */ /* 0x000fe200078ec0ff */
[C---:B------:R-:W-:Y:S01]  /*1d880*/  FMUL.FTZ R15, R2.reuse, R188 ;  /* 0x000000bc020f7220 */ /* 0x040fe20000410000 */
[----:B------:R-:W-:Y:S01]  /*1d890*/  R2UR UR7, R11 ;  /* 0x000000000b0772ca */ /* 0x000fe200000e0000 */
        /* <DEDUP_REMOVED lines=24> */
[----:B------:R-:W-:Y:S01]  /*1da20*/  QGMMA.64x192x32.F32.E4M3.E4M3 R24, R200, gdesc[UR4], R24, gsb0 ;  /* 0x02e00004c8187df3 */ /* 0x000fe20008000818 */
        /* <DEDUP_REMOVED lines=66> */
[----:B------:R-:W-:-:S02]  /*1de50*/  FMUL.FTZ R135, R2, R135 ;  /* 0x0000008702877220 */ /* 0x000fc40000410000 */
        /* <DEDUP_REMOVED lines=20> */
[----:B------:R-:W3:Y:S01]  /*1dfa0*/  S2R R203, SR_TID.X ;  /* 0x0000000000cb7919 */ /* 0x000ee20000002100 */
[----:B------:R-:W-:Y:S01]  /*1dfb0*/  MUFU.TANH R154, R154 ;  /* 0x0000009a009a7308 */ /* 0x000fe20000002400 */
[----:B------:R-:W-:Y:S01]  /*1dfc0*/  QGMMA.64x192x32.F32.E4M3.E4M3 R24, R204, gdesc[UR4], R24, gsb0 ;  /* 0x02e00004cc187df3 */ /* 0x000fe20008000818 */
[----:B------:R-:W-:Y:S02]  /*1dfd0*/  R2UR UR6, R12 ;  /* 0x000000000c0672ca */ /* 0x000fe400000e0000 */
[----:B------:R-:W-:Y:S01]  /*1dfe0*/  R2UR UR7, R13 ;  /* 0x000000000d0772ca */ /* 0x000fe200000e0000 */
[----:B------:R-:W-:Y:S01]  /*1dff0*/  IMAD.MOV.U32 R13, RZ, RZ, -0x3ffffff0 ;  /* 0xc0000010ff0d7424 */ /* 0x000fe200078e00ff */
[----:B------:R-:W-:Y:S02]  /*1e000*/  IADD3 R12, R10, 0x480, RZ ;  /* 0x000004800a0c7810 */ /* 0x000fe40007ffe0ff */
[----:B------:R-:W-:Y:S08]  /*1e010*/  MUFU.TANH R153, R153 ;  /* 0x0000009900997308 */ /* 0x000ff00000002400 */
[----:B------:R-:W-:Y:S08]  /*1e020*/  MUFU.TANH R155, R155 ;  /* 0x0000009b009b7308 */ /* 0x000ff00000002400 */
[----:B------:R-:W-:Y:S01]  /*1e030*/  MUFU.TANH R156, R156 ;  /* 0x0000009c009c7308 */ /* 0x000fe20000002400 */
[----:B---3--:R-:W-:-:S07]  /*1e040*/  LOP3.LUT R203, R203, 0x7f, RZ, 0xc0, !PT ;  /* 0x0000007fcbcb7812 */ /* 0x008fce00078ec0ff */
[----:B------:R-:W-:Y:S01]  /*1e050*/  MUFU.TANH R158, R158 ;  /* 0x0000009e009e7308 */ /* 0x000fe20000002400 */
[----:B------:R-:W-:Y:S02]  /*1e060*/  ISETP.NE.AND P1, PT, R203, RZ, PT ;  /* 0x000000ffcb00720c */ /* 0x000fe40003f25270 */
[----:B------:R-:W3:Y:S05]  /*1e070*/  S2R R203, SR_TID.X ;  /* 0x0000000000cb7919 */ /* 0x000eea0000002100 */
[----:B------:R-:W-:Y:S08]  /*1e080*/  MUFU.TANH R157, R157 ;  /* 0x0000009d009d7308 */ /* 0x000ff00000002400 */
[----:B------:R-:W-:Y:S08]  /*1e090*/  MUFU.TANH R159, R159 ;  /* 0x0000009f009f7308 */ /* 0x000ff00000002400 */
[----:B------:R-:W-:Y:S08]  /*1e0a0*/  MUFU.TANH R160, R160 ;  /* 0x000000a000a07308 */ /* 0x000ff00000002400 */
[----:B------:R-:W-:Y:S01]  /*1e0b0*/  MUFU.TANH R162, R162 ;  /* 0x000000a200a27308 */ /* 0x000fe20000002400 */
[----:B---3--:R-:W-:-:S07]  /*1e0c0*/  SHF.R.U32.HI R203, RZ, 0x7, R203 ;  /* 0x00000007ffcb7819 */ /* 0x008fce00000116cb */
        /* <DEDUP_REMOVED lines=18> */
[----:B------:R-:W-:-:S05]  /*1e1f0*/  WARPGROUP.ARRIVE ;  /* 0x00000000000079c5 */ /* 0x000fca0000000000 */
[----:B------:R-:W-:Y:S01]  /*1e200*/  MUFU.TANH R147, R147 ;  /* 0x0000009300937308 */ /* 0x000fe20000002400 */
[----:B------:R-:W-:Y:S01]  /*1e210*/  QGMMA.64x192x32.F32.E4M3.E4M3 R24, R208, gdesc[UR4], R24, gsb0 ;  /* 0x02e00004d0187df3 */ /* 0x000fe20008000818 */
[----:B------:R-:W-:Y:S01]  /*1e220*/  R2UR UR6, R12 ;  /* 0x000000000c0672ca */ /* 0x000fe200000e0000 */
[C---:B------:R-:W-:Y:S01]  /*1e230*/  FMUL.FTZ R12, R2.reuse, R186 ;  /* 0x000000ba020c7220 */ /* 0x040fe20000410000 */
[----:B------:R-:W-:Y:S01]  /*1e240*/  R2UR UR7, R13 ;  /* 0x000000000d0772ca */ /* 0x000fe200000e0000 */
[C---:B------:R-:W-:Y:S01]  /*1e250*/  FMUL.FTZ R13, R2.reuse, R187 ;  /* 0x000000bb020d7220 */ /* 0x040fe20000410000 */
[C---:B------:R-:W-:Y:S01]  /*1e260*/  FMUL.FTZ R187, R2.reuse, R194 ;  /* 0x000000c202bb7220 */ /* 0x040fe20000410000 */
[----:B------:R-:W-:Y:S01]  /*1e270*/  FMUL.FTZ R186, R2, R193 ;  /* 0x000000c102ba7220 */ /* 0x000fe20000410000 */
[----:B0-----:R-:W-:Y:S01]  /*1e280*/  FMNMX.FTZ R194, R6, R5, !PT ;  /* 0x0000000506c27209 */ /* 0x001fe20007810000 */
[----:B------:R-:W0:Y:S01]  /*1e290*/  MUFU.TANH R12, R12 ;  /* 0x0000000c000c7308 */ /* 0x000e220000002400 */
[----:B------:R-:W-:-:S02]  /*1e2a0*/  FMUL.FTZ R193, R2, R120 ;  /* 0x0000007802c17220 */ /* 0x000fc40000410000 */
[----:B------:R-:W-:-:S04]  /*1e2b0*/  FMNMX.FTZ R194, R11, R194, !PT ;  /* 0x000000c20bc27209 */ /* 0x000fc80007810000 */
[----:B------:R-:W-:Y:S01]  /*1e2c0*/  FMNMX.FTZ R194, R15, R194, !PT ;  /* 0x000000c20fc27209 */ /* 0x000fe20007810000 */
[----:B------:R-:W3:Y:S03]  /*1e2d0*/  MUFU.TANH R13, R13 ;  /* 0x0000000d000d7308 */ /* 0x000ee60000002400 */
[----:B-1----:R-:W-:-:S04]  /*1e2e0*/  FMNMX.FTZ R194, R20, R194, !PT ;  /* 0x000000c214c27209 */ /* 0x002fc80007810000 */
[----:B--2---:R-:W-:Y:S01]  /*1e2f0*/  FMNMX.FTZ R194, R185, R194, !PT ;  /* 0x000000c2b9c27209 */ /* 0x004fe20007810000 */
[----:B------:R-:W1:Y:S01]  /*1e300*/  MUFU.TANH R187, R187 ;  /* 0x000000bb00bb7308 */ /* 0x000e620000002400 */
[----:B0-----:R-:W-:-:S07]  /*1e310*/  FMNMX.FTZ R195, R12, R4, !PT ;  /* 0x000000040cc37209 */ /* 0x001fce0007810000 */
[----:B------:R-:W0:Y:S01]  /*1e320*/  MUFU.TANH R186, R186 ;  /* 0x000000ba00ba7308 */ /* 0x000e220000002400 */
[----:B---3--:R-:W-:-:S04]  /*1e330*/  FMNMX.FTZ R195, R13, R195, !PT ;  /* 0x000000c30dc37209 */ /* 0x008fc80007810000 */
[----:B------:R-:W-:-:S03]  /*1e340*/  FMNMX.FTZ R195, R21, R195, !PT ;  /* 0x000000c315c37209 */ /* 0x000fc60007810000 */
[----:B------:R-:W2:Y:S01]  /*1e350*/  MUFU.TANH R148, R148 ;  /* 0x0000009400947308 */ /* 0x000ea20000002400 */
[----:B------:R-:W-:-:S04]  /*1e360*/  FMNMX.FTZ R195, R184, R195, !PT ;  /* 0x000000c3b8c37209 */ /* 0x000fc80007810000 */
[----:B-1----:R-:W-:Y:S01]  /*1e370*/  FMNMX.FTZ R120, R187, R195, !PT ;  /* 0x000000c3bb787209 */ /* 0x002fe20007810000 */
[----:B------:R-:W-:Y:S02]  /*1e380*/  FMUL.FTZ R195, R2, R121 ;  /* 0x0000007902c37220 */ /* 0x000fe40000410000 */
[----:B------:R-:W1:Y:S01]  /*1e390*/  MUFU.TANH R150, R150 ;  /* 0x0000009600967308 */ /* 0x000e620000002400 */
[----:B0-----:R-:W-:Y:S02]  /*1e3a0*/  FMNMX.FTZ R194, R186, R194, !PT ;  /* 0x000000c2bac27209 */ /* 0x001fe40007810000 */
[----:B------:R-:W-:Y:S02]  /*1e3b0*/  FMNMX.FTZ R120, R188, R120, !PT ;  /* 0x00000078bc787209 */ /* 0x000fe40007810000 */
[----:B------:R-:W-:Y:S02]  /*1e3c0*/  FMNMX.FTZ R194, R189, R194, !PT ;  /* 0x000000c2bdc27209 */ /* 0x000fe40007810000 */
[----:B------:R-:W-:Y:S01]  /*1e3d0*/  FMNMX.FTZ R120, R191, R120, !PT ;  /* 0x00000078bf787209 */ /* 0x000fe20007810000 */
[----:B------:R-:W0:Y:S01]  /*1e3e0*/  MUFU.TANH R149, R149 ;  /* 0x0000009500957308 */ /* 0x000e220000002400 */
[----:B------:R-:W-:-:S02]  /*1e3f0*/  FMNMX.FTZ R121, R190, R194, !PT ;  /* 0x000000c2be797209 */ /* 0x000fc40007810000 */
[----:B------:R-:W-:Y:S02]  /*1e400*/  FMNMX.FTZ R120, R192, R120, !PT ;  /* 0x00000078c0787209 */ /* 0x000fe40007810000 */
[----:B------:R-:W-:Y:S02]  /*1e410*/  FMNMX.FTZ R121, R168, R121, !PT ;  /* 0x00000079a8797209 */ /* 0x000fe40007810000 */
[----:B------:R-:W-:Y:S01]  /*1e420*/  FMNMX.FTZ R120, R170, R120, !PT ;  /* 0x00000078aa787209 */ /* 0x000fe20007810000 */
[----:B------:R3:W-:Y:S01]  /*1e430*/  MUFU.TANH R194, R195 ;  /* 0x000000c300c27308 */ /* 0x0007e20000002400 */
[----:B------:R-:W-:Y:S02]  /*1e440*/  FMNMX.FTZ R121, R169, R121, !PT ;  /* 0x00000079a9797209 */ /* 0x000fe40007810000 */
[----:B------:R-:W-:Y:S02]  /*1e450*/  FMNMX.FTZ R120, R171, R120, !PT ;  /* 0x00000078ab787209 */ /* 0x000fe40007810000 */
[----:B------:R-:W-:-:S02]  /*1e460*/  FMNMX.FTZ R121, R172, R121, !PT ;  /* 0x00000079ac797209 */ /* 0x000fc40007810000 */
[----:B------:R-:W-:Y:S01]  /*1e470*/  FMNMX.FTZ R120, R174, R120, !PT ;  /* 0x00000078ae787209 */ /* 0x000fe20007810000 */
[----:B------:R-:W4:Y:S01]  /*1e480*/  MUFU.TANH R151, R151 ;  /* 0x0000009700977308 */ /* 0x000f220000002400 */
[----:B------:R-:W-:Y:S01]  /*1e490*/  FMNMX.FTZ R121, R173, R121, !PT ;  /* 0x00000079ad797209 */ /* 0x000fe20007810000 */
[----:B---3--:R-:W-:Y:S01]  /*1e4a0*/  FMUL.FTZ R195, R2, R122 ;  /* 0x0000007a02c37220 */ /* 0x008fe20000410000 */
[----:B------:R-:W-:Y:S02]  /*1e4b0*/  FMNMX.FTZ R120, R175, R120, !PT ;  /* 0x00000078af787209 */ /* 0x000fe40007810000 */
[----:B------:R-:W-:Y:S02]  /*1e4c0*/  FMNMX.FTZ R121, R176, R121, !PT ;  /* 0x00000079b0797209 */ /* 0x000fe40007810000 */
[----:B------:R-:W-:Y:S01]  /*1e4d0*/  FMNMX.FTZ R120, R178, R120, !PT ;  /* 0x00000078b2787209 */ /* 0x000fe20007810000 */
[----:B------:R-:W3:Y:S01]  /*1e4e0*/  MUFU.TANH R193, R193 ;  /* 0x000000c100c17308 */ /* 0x000ee20000002400 */
[----:B------:R-:W-:-:S02]  /*1e4f0*/  FMNMX.FTZ R121, R177, R121, !PT ;  /* 0x00000079b1797209 */ /* 0x000fc40007810000 */
[----:B------:R-:W-:Y:S02]  /*1e500*/  FMNMX.FTZ R120, R179, R120, !PT ;  /* 0x00000078b3787209 */ /* 0x000fe40007810000 */
[----:B------:R-:W-:Y:S02]  /*1e510*/  FMNMX.FTZ R121, R180, R121, !PT ;  /* 0x00000079b4797209 */ /* 0x000fe40007810000 */
[----:B------:R-:W-:Y:S01]  /*1e520*/  FMNMX.FTZ R120, R182, R120, !PT ;  /* 0x00000078b6787209 */ /* 0x000fe20007810000 */
[----:B------:R-:W5:Y:S01]  /*1e530*/  MUFU.TANH R195, R195 ;  /* 0x000000c300c37308 */ /* 0x000f620000002400 */
[----:B------:R-:W-:Y:S02]  /*1e540*/  FMNMX.FTZ R121, R181, R121, !PT ;  /* 0x00000079b5797209 */ /* 0x000fe40007810000 */
[----:B------:R-:W-:Y:S02]  /*1e550*/  FMNMX.FTZ R120, R183, R120, !PT ;  /* 0x00000078b7787209 */ /* 0x000fe40007810000 */
[----:B------:R-:W-:-:S02]  /*1e560*/  FMNMX.FTZ R121, R152, R121, !PT ;  /* 0x0000007998797209 */ /* 0x000fc40007810000 */
[----:B------:R-:W-:Y:S01]  /*1e570*/  FMNMX.FTZ R120, R154, R120, !PT ;  /* 0x000000789a787209 */ /* 0x000fe20007810000 */
[----:B------:R-:W5:Y:S01]  /*1e580*/  MUFU.TANH R196, R196 ;  /* 0x000000c400c47308 */ /* 0x000f620000002400 */
[----:B------:R-:W-:Y:S02]  /*1e590*/  FMNMX.FTZ R121, R153, R121, !PT ;  /* 0x0000007999797209 */ /* 0x000fe40007810000 */
[----:B------:R-:W-:Y:S02]  /*1e5a0*/  FMNMX.FTZ R120, R155, R120, !PT ;  /* 0x000000789b787209 */ /* 0x000fe40007810000 */
[----:B------:R-:W-:Y:S02]  /*1e5b0*/  FMNMX.FTZ R121, R156, R121, !PT ;  /* 0x000000799c797209 */ /* 0x000fe40007810000 */
[----:B------:R-:W-:Y:S01]  /*1e5c0*/  FMNMX.FTZ R120, R158, R120, !PT ;  /* 0x000000789e787209 */ /* 0x000fe20007810000 */
[----:B------:R-:W5:Y:S01]  /*1e5d0*/  MUFU.TANH R124, R124 ;  /* 0x0000007c007c7308 */ /* 0x000f620000002400 */
        /* <DEDUP_REMOVED lines=27> */
[----:B--2---:R-:W-:Y:S02]  /*1e790*/  FMNMX.FTZ R121, R148, R121, !PT ;  /* 0x0000007994797209 */ /* 0x004fe40007810000 */
[----:B-1----:R-:W-:Y:S01]  /*1e7a0*/  FMNMX.FTZ R120, R150, R120, !PT ;  /* 0x0000007896787209 */ /* 0x002fe20007810000 */
[----:B------:R-:W1:Y:S01]  /*1e7b0*/  MUFU.TANH R129, R129 ;  /* 0x0000008100817308 */ /* 0x000e620000002400 */
[----:B0-----:R-:W-:-:S02]  /*1e7c0*/  FMNMX.FTZ R121, R149, R121, !PT ;  /* 0x0000007995797209 */ /* 0x001fc40007810000 */
[----:B----4-:R-:W-:Y:S02]  /*1e7d0*/  FMNMX.FTZ R120, R151, R120, !PT ;  /* 0x0000007897787209 */ /* 0x010fe40007810000 */
[----:B---3--:R-:W-:Y:S02]  /*1e7e0*/  FMNMX.FTZ R121, R193, R121, !PT ;  /* 0x00000079c1797209 */ /* 0x008fe40007810000 */
[----:B-----5:R-:W-:Y:S01]  /*1e7f0*/  FMNMX.FTZ R120, R195, R120, !PT ;  /* 0x00000078c3787209 */ /* 0x020fe20007810000 */
[----:B------:R-:W0:Y:S01]  /*1e800*/  MUFU.TANH R131, R131 ;  /* 0x0000008300837308 */ /* 0x000e220000002400 */
[----:B------:R-:W-:Y:S02]  /*1e810*/  FMNMX.FTZ R121, R194, R121, !PT ;  /* 0x00000079c2797209 */ /* 0x000fe40007810000 */
[----:B------:R-:W-:Y:S02]  /*1e820*/  FMNMX.FTZ R120, R196, R120, !PT ;  /* 0x00000078c4787209 */ /* 0x000fe40007810000 */
[----:B------:R-:W-:-:S02]  /*1e830*/  FMNMX.FTZ R121, R124, R121, !PT ;  /* 0x000000797c797209 */ /* 0x000fc40007810000 */
[----:B------:R-:W-:Y:S01]  /*1e840*/  FMNMX.FTZ R120, R126, R120, !PT ;  /* 0x000000787e787209 */ /* 0x000fe20007810000 */
[----:B------:R-:W2:Y:S01]  /*1e850*/  MUFU.TANH R132, R132 ;  /* 0x0000008400847308 */ /* 0x000ea20000002400 */
[----:B------:R-:W-:Y:S02]  /*1e860*/  FMNMX.FTZ R121, R125, R121, !PT ;  /* 0x000000797d797209 */ /* 0x000fe40007810000 */
[----:B------:R-:W-:Y:S02]  /*1e870*/  FMNMX.FTZ R120, R127, R120, !PT ;  /* 0x000000787f787209 */ /* 0x000fe40007810000 */
[----:B------:R-:W-:Y:S02]  /*1e880*/  FMNMX.FTZ R121, R128, R121, !PT ;  /* 0x0000007980797209 */ /* 0x000fe40007810000 */
[----:B------:R-:W-:Y:S01]  /*1e890*/  FMNMX.FTZ R120, R130, R120, !PT ;  /* 0x0000007882787209 */ /* 0x000fe20007810000 */
[----:B------:R-:W3:Y:S01]  /*1e8a0*/  MUFU.TANH R134, R134 ;  /* 0x0000008600867308 */ /* 0x000ee20000002400 */
[----:B-1----:R-:W-:-:S02]  /*1e8b0*/  FMNMX.FTZ R121, R129, R121, !PT ;  /* 0x0000007981797209 */ /* 0x002fc40007810000 */
[----:B0-----:R-:W-:-:S05]  /*1e8c0*/  FMNMX.FTZ R120, R131, R120, !PT ;  /* 0x0000007883787209 */ /* 0x001fca0007810000 */
[----:B------:R-:W0:Y:S01]  /*1e8d0*/  MUFU.TANH R133, R133 ;  /* 0x0000008500857308 */ /* 0x000e220000002400 */
[----:B--2---:R-:W-:-:S07]  /*1e8e0*/  FMNMX.FTZ R121, R132, R121, !PT ;  /* 0x0000007984797209 */ /* 0x004fce0007810000 */
[----:B------:R-:W1:Y:S01]  /*1e8f0*/  MUFU.TANH R135, R135 ;  /* 0x0000008700877308 */ /* 0x000e620000002400 */
[----:B---3--:R-:W-:Y:S02]  /*1e900*/  FMNMX.FTZ R120, R134, R120, !PT ;  /* 0x0000007886787209 */ /* 0x008fe40007810000 */
[----:B0-----:R-:W-:Y:S01]  /*1e910*/  FMNMX.FTZ R121, R133, R121, !PT ;  /* 0x0000007985797209 */ /* 0x001fe20007810000 */
[----:B------:R-:W-:Y:S02]  /*1e920*/  WARPGROUP.DEPBAR.LE gsb0, 0x0 ;  /* 0x00008000000079c5 */ /* 0x000fe40000010000 */
[----:B------:R-:W-:Y:S01]  /*1e930*/  WARPGROUP.ARRIVE ;  /* 0x00000000000079c5 */ /* 0x000fe20000000000 */
[----:B-1----:R-:W-:Y:S01]  /*1e940*/  FMNMX.FTZ R122, R135, R120, !PT ;  /* 0x00000078877a7209 */ /* 0x002fe20007810000 */
[----:B------:R-:W0:Y:S01]  /*1e950*/  SHFL.BFLY PT, R123, R121, 0x2, 0x1f ;  /* 0x0c401f00797b7f89 */ /* 0x000e2200000e0000 */
[----:B------:R-:W-:-:S03]  /*1e960*/  VIADD R120, R10, 0x600 ;  /* 0x000006000a787836 */ /* 0x000fc60000000000 */
[----:B------:R-:W-:Y:S01]  /*1e970*/  QGMMA.64x192x32.F32.E4M3.E4M3 R24, R212, gdesc[UR4], R24, gsb0 ;  /* 0x02e00004d4187df3 */ /* 0x000fe20008000818 */
[----:B------:R-:W1:Y:S01]  /*1e980*/  SHFL.BFLY PT, R197, R122, 0x2, 0x1f ;  /* 0x0c401f007ac57f89 */ /* 0x000e6200000e0000 */
[----:B------:R-:W-:Y:S02]  /*1e990*/  R2UR UR6, R120 ;  /* 0x00000000780672ca */ /* 0x000fe400000e0000 */
[----:B0-----:R-:W-:Y:S01]  /*1e9a0*/  FMNMX.FTZ R123, R121, R123, !PT ;  /* 0x0000007b797b7209 */ /* 0x001fe20007810000 */
[----:B------:R-:W-:Y:S01]  /*1e9b0*/  IMAD.MOV.U32 R121, RZ, RZ, -0x3ffffff0 ;  /* 0xc0000010ff797424 */ /* 0x000fe200078e00ff */
[----:B-1----:R-:W-:-:S03]  /*1e9c0*/  FMNMX.FTZ R197, R122, R197, !PT ;  /* 0x000000c57ac57209 */ /* 0x002fc60007810000 */
[----:B------:R-:W0:Y:S01]  /*1e9d0*/  SHFL.BFLY PT, R122, R123, 0x1, 0x1f ;  /* 0x0c201f007b7a7f89 */ /* 0x000e2200000e0000 */
[----:B------:R-:W-:-:S03]  /*1e9e0*/  R2UR UR7, R121 ;  /* 0x00000000790772ca */ /* 0x000fc600000e0000 */
[----:B------:R-:W1:Y:S01]  /*1e9f0*/  SHFL.BFLY PT, R10, R197, 0x1, 0x1f ;  /* 0x0c201f00c50a7f89 */ /* 0x000e6200000e0000 */
[----:B0-----:R-:W-:Y:S02]  /*1ea00*/  FMNMX.FTZ R122, R123, R122, !PT ;  /* 0x0000007a7b7a7209 */ /* 0x001fe40007810000 */
[----:B-1----:R-:W-:Y:S01]  /*1ea10*/  FMNMX.FTZ R123, R197, R10, !PT ;  /* 0x0000000ac57b7209 */ /* 0x002fe20007810000 */
[----:B------:R-:W-:Y:S02]  /*1ea20*/  IMAD.U32 R10, RZ, RZ, UR56 ;  /* 0x00000038ff0a7e24 */ /* 0x000fe4000f8e00ff */
[----:B------:R-:W-:-:S01]  /*1ea30*/  FADD.FTZ R5, -R122, R5 ;  /* 0x000000057a057221 */ /* 0x000fc20000010100 */
[----:B------:R-:W-:Y:S01]  /*1ea40*/  IADD3 R197, -R203, 0xb, RZ ;  /* 0x0000000bcbc57810 */ /* 0x000fe20007ffe1ff */
[----:B------:R-:W-:-:S01]  /*1ea50*/  FFMA.FTZ R121, R122, R10, -8 ;  /* 0xc10000007a797423 */ /* 0x000fc2000001000a */
[----:B------:R-:W-:Y:S01]  /*1ea60*/  FADD.FTZ R4, -R123, R4 ;  /* 0x000000047b047221 */ /* 0x000fe20000010100 */
[----:B------:R-:W-:-:S02]  /*1ea70*/  FMUL.FTZ R5, R5, R10 ;  /* 0x0000000a05057220 */ /* 0x000fc40000410000 */
        /* <DEDUP_REMOVED lines=41> */
[----:B------:R-:W-:Y:S01]  /*1ed10*/  FMUL.FTZ R4, R4, R10 ;  /* 0x0000000a04047220 */ /* 0x000fe20000410000 */
[----:B------:R-:W-:Y:S01]  /*1ed20*/  MUFU.EX2 R5, R5 ;  /* 0x0000000500057308 */ /* 0x000fe20000000800 */
[----:B------:R-:W-:-:S02]  /*1ed30*/  @!P1 IMAD R194, R8, 0x8, R16 ;  /* 0x0000000808c29824 */ /* 0x000fc400078e0210 */
        /* <DEDUP_REMOVED lines=48> */
[----:B0-----:R-:W-:Y:S01]  /*1f040*/  FADD.FTZ R9, R11, R9 ;  /* 0x000000090b097221 */ /* 0x001fe20000010000 */
[----:B------:R-:W-:-:S05]  /*1f050*/  @!P1 VIADD R194, R194, 0x33440 ;  /* 0x00033440c2c29836 */ /* 0x000fca0000000000 */
[----:B------:R-:W0:Y:S01]  /*1f060*/  MUFU.EX2 R21, R21 ;  /* 0x0000001500157308 */ /* 0x000e220000000800 */
[----:B--2---:R-:W-:-:S01]  /*1f070*/  FADD.FTZ R135, R13, R0 ;  /* 0x000000000d877221 */ /* 0x004fc20000010000 */
[----:B------:R-:W-:-:S06]  /*1f080*/  @!P1 PRMT R194, RZ, 0x654, R194 ;  /* 0x00000654ffc29816 */ /* 0x000fcc00000000c2 */
        /* <DEDUP_REMOVED lines=14> */
[----:B------:R-:W-:Y:S06]  /*1f170*/  QGMMA.64x192x32.F32.E4M3.E4M3 R24, R216, gdesc[UR4], R24, gsb0 ;  /* 0x02e00004d8187df3 */ /* 0x000fec0008000818 */
        /* <DEDUP_REMOVED lines=56> */
[----:B------:R0:W-:Y:S01]  /*1f500*/  @!P1 SYNCS.ARRIVE.TRANS64.RED.A1T0 RZ, [R194+URZ], RZ ;  /* 0x000000ffc2ff99a7 */ /* 0x0001e2000810043f */
[----:B-1----:R-:W-:-:S05]  /*1f510*/  FADD.FTZ R9, R158, R9 ;  /* 0x000000099e097221 */ /* 0x002fca0000010000 */
        /* <DEDUP_REMOVED lines=80> */
[----:B---3--:R-:W-:-:S01]  /*1fa20*/  FADD.FTZ R135, R134, R9 ;  /* 0x0000000986877221 */ /* 0x008fc20000010000 */
[----:B-1----:R-:W-:-:S03]  /*1fa30*/  FADD.FTZ R9, R121, R0 ;  /* 0x0000000079097221 */ /* 0x002fc60000010000 */
[----:B--2---:R-:W-:Y:S01]  /*1fa40*/  FADD.FTZ R0, R133, R135 ;  /* 0x0000008785007221 */ /* 0x004fe20000010000 */
[----:B0-----:R-:W-:Y:S06]  /*1fa50*/  @!P0 BRA `(.L_x_3626) ;  /* 0x0000000000048947 */ /* 0x001fec0003800000 */
[----:B------:R-:W-:Y:S01]  /*1fa60*/  BPT.TRAP 0x1 ;  /* 0x000000040000795c */ /* 0x000fe20000300000 */
.L_x_3626:
[----:B------:R-:W-:Y:S01]  /*1fa70*/  LEA R7, R7, R16, 0x3 ;  /* 0x0000001007077211 */ /* 0x000fe200078e18ff */
[----:B------:R-:W-:Y:S01]  /*1fa80*/  IMAD.U32 R135, RZ, RZ, UR42 ;  /* 0x0000002aff877e24 */ /* 0x000fe2000f8e00ff */
[----:B------:R-:W-:Y:S01]  /*1fa90*/  ISETP.GT.AND P1, PT, R3, R233, PT ;  /* 0x000000e90300720c */ /* 0x000fe20003f24270 */
[----:B------:R-:W-:Y:S01]  /*1faa0*/  FMUL.FTZ R24, R24, R5 ;  /* 0x0000000518187220 */ /* 0x000fe20000410000 */
        /* <DEDUP_REMOVED lines=143> */
[----:B0-----:R-:W-:Y:S01]  /*203a0*/  MOV R7, R8 ;  /* 0x0000000800077202 */ /* 0x001fe20000000f00 */
[----:B------:R-:W-:Y:S01]  /*203b0*/  IMAD.MOV.U32 R201, RZ, RZ, R21 ;  /* 0x000000ffffc97224 */ /* 0x000fe200078e0015 */
        /* <DEDUP_REMOVED lines=14> */
[----:B------:R-:W-:-:S07]  /*204a0*/  IMAD.MOV.U32 R152, RZ, RZ, R8 ;  /* 0x000000ffff987224 */ /* 0x000fce00078e0008 */
.L_x_3616:
[----:B------:R-:W-:Y:S05]  /*204b0*/  WARPSYNC.ALL ;  /* 0x0000000000007948 */ /* 0x000fea0003800000 */
[----:B------:R-:W-:Y:S06]  /*204c0*/  BAR.ARV 0x8, 0x180 ;  /* 0x0206000000007b1d */ /* 0x000fec0000002000 */
[----:B------:R-:W-:Y:S05]  /*204d0*/  @!P0 BRA `(.L_x_3628) ;  /* 0x0000000000048947 */ /* 0x000fea0003800000 */
[----:B------:R-:W-:Y:S01]  /*204e0*/  BPT.TRAP 0x1 ;  /* 0x000000040000795c */ /* 0x000fe20000300000 */
.L_x_3628:
[----:B------:R-:W-:Y:S01]  /*204f0*/  IMAD R8, R152, 0x8, R16 ;  /* 0x0000000898087824 */ /* 0x000fe200078e0210 */
[----:B------:R-:W-:-:S04]  /*20500*/  SHF.L.U32 R3, R230, 0x1f, RZ ;  /* 0x0000001fe6037819 */ /* 0x000fc800000006ff */
[----:B------:R0:W1:Y:S01]  /*20510*/  SYNCS.PHASECHK.TRANS64.TRYWAIT P1, [R8+URZ+0x33450], R3 ;  /* 0x03345003080075a7 */ /* 0x000062000802017f */
[----:B------:R-:W-:Y:S05]  /*20520*/  @!P0 BRA `(.L_x_3629) ;  /* 0x0000000000048947 */ /* 0x000fea0003800000 */
[----:B------:R-:W-:Y:S01]  /*20530*/  BPT.TRAP 0x1 ;  /* 0x000000040000795c */ /* 0x000fe20000300000 */
.L_x_3629:
[----:B------:R-:W-:-:S05]  /*20540*/  VIADD R16, R16, 0x200 ;  /* 0x0000020010107836 */ /* 0x000fca0000000000 */
[----:B------:R-:W-:-:S04]  /*20550*/  SHF.R.U32.HI R16, RZ, 0x4, R16 ;  /* 0x00000004ff107819 */ /* 0x000fc80000011610 */
[----:B------:R-:W-:-:S04]  /*20560*/  LOP3.LUT R16, R16, 0x3fff, RZ, 0xc0, !PT ;  /* 0x00003fff10107812 */ /* 0x000fc800078ec0ff */
[----:B------:R-:W-:Y:S01]  /*20570*/  LOP3.LUT R5, R16, 0x10000, RZ, 0xfc, !PT ;  /* 0x0001000010057812 */ /* 0x000fe200078efcff */
[----:B-1----:R-:W-:Y:S06]  /*20580*/  @P1 BRA `(.L_x_3630) ;  /* 0x0000000000081947 */ /* 0x002fec0003800000 */
[----:B------:R-:W1:Y:S02]  /*20590*/  SYNCS.PHASECHK.TRANS64.TRYWAIT P1, [R8+URZ+0x33450], R3 ;  /* 0x03345003080075a7 */ /* 0x000e64000802017f */
[----:B-1----:R-:W-:Y:S05]  /*205a0*/  @!P1 BRA `(.L_x_3631) ;  /* 0x000000f0004c9947 */ /* 0x002fea0003800000 */
.L_x_3630:
[----:B------:R-:W-:Y:S01]  /*205b0*/  IMAD R2, R152, 0x780, R5 ;  /* 0x0000078098027824 */ /* 0x000fe200078e0205 */
[----:B------:R-:W2:Y:S01]  /*205c0*/  LDL R11, [R1+0x14] ;  /* 0x00001400010b7983 */ /* 0x000ea20000100800 */
[----:B01----:R-:W-:Y:S01]  /*205d0*/  IMAD.MOV.U32 R3, RZ, RZ, -0x3ffffff0 ;  /* 0xc0000010ff037424 */ /* 0x003fe200078e00ff */
[----:B------:R-:W-:Y:S05]  /*205e0*/  WARPSYNC.ALL ;  /* 0x0000000000007948 */ /* 0x000fea0003800000 */
[C---:B------:R-:W-:Y:S01]  /*205f0*/  R2UR UR6, R2.reuse ;  /* 0x00000000020672ca */ /* 0x040fe200000e0000 */
[----:B------:R-:W-:Y:S01]  /*20600*/  WARPGROUP.ARRIVE ;  /* 0x00000000000079c5 */ /* 0x000fe20000000000 */
[----:B------:R-:W-:Y:S01]  /*20610*/  R2UR UR7, R3 ;  /* 0x00000000030772ca */ /* 0x000fe200000e0000 */
[----:B------:R-:W-:Y:S01]  /*20620*/  VIADD R4, R2, 0x180 ;  /* 0x0000018002047836 */ /* 0x000fe20000000000 */
[----:B------:R-:W-:Y:S01]  /*20630*/  MOV R5, 0xc0000010 ;  /* 0xc000001000057802 */ /* 0x000fe20000000f00 */
[----:B------:R-:W-:-:S02]  /*20640*/  ULDC.64 UR4, c[0x0][0x9a0] ;  /* 0x0002680000047ab9 */ /* 0x000fc40000000a00 */
[----:B------:R-:W-:-:S04]  /*20650*/  ISETP.NE.U32.AND P1, PT, RZ, UR4, PT ;  /* 0x00000004ff007c0c */ /* 0x000fc8000bf25070 */
[----:B------:R-:W-:-:S04]  /*20660*/  ISETP.NE.AND.EX P1, PT, RZ, UR5, PT, P1 ;  /* 0x00000005ff007c0c */ /* 0x000fc8000bf25310 */
[----:B------:R-:W-:Y:S01]  /*20670*/  QGMMA.64x192x32.F32.E4M3.E4M3 R24, R200, gdesc[UR4], R24, gsb0 ;  /* 0x02e00004c8187df3 */ /* 0x000fe20008000818 */
[----:B------:R-:W-:Y:S01]  /*20680*/  R2UR UR6, R4 ;  /* 0x00000000040672ca */ /* 0x000fe200000e0000 */
[----:B------:R-:W-:Y:S01]  /*20690*/  VIADD R4, R2, 0x300 ;  /* 0x0000030002047836 */ /* 0x000fe20000000000 */
[----:B------:R-:W-:Y:S01]  /*206a0*/  R2UR UR7, R5 ;  /* 0x00000000050772ca */ /* 0x000fe200000e0000 */
[----:B------:R-:W-:-:S05]  /*206b0*/  IMAD.MOV.U32 R5, RZ, RZ, -0x3ffffff0 ;  /* 0xc0000010ff057424 */ /* 0x000fca00078e00ff */
[----:B------:R-:W2:Y:S01]  /*206c0*/  @P1 LDC.64 R6, c[0x0][0x9c8] ;  /* 0x00027200ff061b82 */ /* 0x000ea20000000a00 */
[----:B------:R-:W-:Y:S02]  /*206d0*/  WARPGROUP.DEPBAR.LE gsb0, 0x0 ;  /* 0x00008000000079c5 */ /* 0x000fe40000010000 */
[----:B------:R-:W-:-:S08]  /*206e0*/  WARPGROUP.ARRIVE ;  /* 0x00000000000079c5 */ /* 0x000fd00000000000 */
[----:B------:R-:W-:Y:S01]  /*206f0*/  QGMMA.64x192x32.F32.E4M3.E4M3 R24, R204, gdesc[UR4], R24, gsb0 ;  /* 0x02e00004cc187df3 */ /* 0x000fe20008000818 */
[----:B------:R-:W-:Y:S02]  /*20700*/  R2UR UR6, R4 ;  /* 0x00000000040672ca */ /* 0x000fe400000e0000 */
[----:B------:R-:W-:Y:S02]  /*20710*/  R2UR UR7, R5 ;  /* 0x00000000050772ca */ /* 0x000fe400000e0000 */
[----:B------:R-:W0:Y:S01]  /*20720*/  @P1 LDC.64 R4, c[0x0][0x9d0] ;  /* 0x00027400ff041b82 */ /* 0x000e220000000a00 */
[----:B--2---:R-:W-:-:S04]  /*20730*/  @P1 IMAD R12, R11, R6, RZ ;  /* 0x000000060b0c1224 */ /* 0x004fc800078e02ff */
[C---:B------:R-:W-:Y:S02]  /*20740*/  @P1 IMAD R3, R237.reuse, R7, R12 ;  /* 0x00000007ed031224 */ /* 0x040fe400078e020c */
[----:B------:R-:W-:-:S04]  /*20750*/  @P1 IMAD.WIDE.U32 R6, R237, R6, RZ ;  /* 0x00000006ed061225 */ /* 0x000fc800078e00ff */
[----:B------:R-:W-:Y:S02]  /*20760*/  @P1 IMAD.IADD R7, R7, 0x1, R3 ;  /* 0x0000000107071824 */ /* 0x000fe400078e0203 */
[----:B0-----:R-:W-:-:S04]  /*20770*/  @P1 IMAD.WIDE.U32 R6, R235, R4, R6 ;  /* 0x00000004eb061225 */ /* 0x001fc800078e0006 */
[----:B------:R-:W-:Y:S01]  /*20780*/  @P1 IMAD R5, R235, R5, R7 ;  /* 0x00000005eb051224 */ /* 0x000fe200078e0207 */
[----:B------:R-:W-:-:S04]  /*20790*/  @P1 LEA R4, P2, R6, UR4, 0x2 ;  /* 0x0000000406041c11 */ /* 0x000fc8000f8410ff */
[----:B------:R-:W-:Y:S01]  /*207a0*/  @P1 LEA.HI.X R5, R6, UR5, R5, 0x2, P2 ;  /* 0x0000000506051c11 */ /* 0x000fe200090f1405 */
[----:B------:R-:W-:-:S06]  /*207b0*/  IMAD.MOV.U32 R6, RZ, RZ, 0x3f800000 ;  /* 0x3f800000ff067424 */ /* 0x000fcc00078e00ff */
[----:B------:R0:W2:Y:S01]  /*207c0*/  @P1 LDG.E R6, desc[UR54][R4.64] ;  /* 0x0000003604061981 */ /* 0x0000a2000c1e1900 */
[----:B------:R-:W-:Y:S02]  /*207d0*/  WARPGROUP.DEPBAR.LE gsb0, 0x0 ;  /* 0x00008000000079c5 */ /* 0x000fe40000010000 */
[----:B------:R-:W-:-:S06]  /*207e0*/  WARPGROUP.ARRIVE ;  /* 0x00000000000079c5 */ /* 0x000fcc0000000000 */
[----:B------:R-:W-:Y:S01]  /*207f0*/  QGMMA.64x192x32.F32.E4M3.E4M3 R24, R208, gdesc[UR4], R24, gsb0 ;  /* 0x02e00004d0187df3 */ /* 0x000fe20008000818 */
[----:B0-----:R-:W-:Y:S02]  /*20800*/  VIADD R4, R2, 0x480 ;  /* 0x0000048002047836 */ /* 0x001fe40000000000 */
[----:B------:R-:W-:-:S03]  /*20810*/  IMAD.MOV.U32 R5, RZ, RZ, -0x3ffffff0 ;  /* 0xc0000010ff057424 */ /* 0x000fc600078e00ff */
[----:B------:R-:W-:Y:S02]  /*20820*/  R2UR UR6, R4 ;  /* 0x00000000040672ca */ /* 0x000fe400000e0000 */
[----:B------:R-:W-:Y:S01]  /*20830*/  R2UR UR7, R5 ;  /* 0x00000000050772ca */ /* 0x000fe200000e0000 */
[----:B------:R-:W-:Y:S01]  /*20840*/  IMAD.MOV.U32 R3, RZ, RZ, -0x3ffffff0 ;  /* 0xc0000010ff037424 */ /* 0x000fe200078e00ff */
[----:B------:R-:W-:Y:S01]  /*20850*/  IADD3 R2, R2, 0x600, RZ ;  /* 0x0000060002027810 */ /* 0x000fe20007ffe0ff */
[----:B------:R-:W0:Y:S01]  /*20860*/  SHFL.BFLY PT, R7, R0, 0x2, 0x1f ;  /* 0x0c401f0000077f89 */ /* 0x000e2200000e0000 */
[----:B------:R-:W-:Y:S02]  /*20870*/  WARPGROUP.DEPBAR.LE gsb0, 0x0 ;  /* 0x00008000000079c5 */ /* 0x000fe40000010000 */
[----:B------:R-:W-:-:S07]  /*20880*/  WARPGROUP.ARRIVE ;  /* 0x00000000000079c5 */ /* 0x000fce0000000000 */
[----:B------:R-:W-:Y:S01]  /*20890*/  QGMMA.64x192x32.F32.E4M3.E4M3 R24, R212, gdesc[UR4], R24, gsb0 ;  /* 0x02e00004d4187df3 */ /* 0x000fe20008000818 */
[----:B------:R-:W-:Y:S02]  /*208a0*/  R2UR UR6, R2 ;  /* 0x00000000020672ca */ /* 0x000fe400000e0000 */
[----:B------:R-:W-:Y:S01]  /*208b0*/  R2UR UR7, R3 ;  /* 0x00000000030772ca */ /* 0x000fe200000e0000 */
[----:B------:R-:W1:Y:S01]  /*208c0*/  SHFL.BFLY PT, R2, R9, 0x2, 0x1f ;  /* 0x0c401f0009027f89 */ /* 0x000e6200000e0000 */
[----:B0-----:R-:W-:-:S05]  /*208d0*/  FADD.FTZ R7, R7, R0 ;  /* 0x0000000007077221 */ /* 0x001fca0000010000 */
[----:B------:R-:W0:Y:S01]  /*208e0*/  SHFL.BFLY PT, R4, R7, 0x1, 0x1f ;  /* 0x0c201f0007047f89 */ /* 0x000e2200000e0000 */
[----:B-1----:R-:W-:-:S05]  /*208f0*/  FADD.FTZ R2, R2, R9 ;  /* 0x0000000902027221 */ /* 0x002fca0000010000 */
[----:B------:R-:W1:Y:S01]  /*20900*/  SHFL.BFLY PT, R3, R2, 0x1, 0x1f ;  /* 0x0c201f0002037f89 */ /* 0x000e6200000e0000 */
[----:B0-----:R-:W-:-:S04]  /*20910*/  FADD.FTZ R4, R7, R4 ;  /* 0x0000000407047221 */ /* 0x001fc80000010000 */
[----:B------:R-:W-:Y:S01]  /*20920*/  FMUL.FTZ R9, R4, 0.00390625 ;  /* 0x3b80000004097820 */ /* 0x000fe20000410000 */
[----:B-1----:R-:W-:-:S05]  /*20930*/  FADD.FTZ R11, R2, R3 ;  /* 0x00000003020b7221 */ /* 0x002fca0000010000 */
[C---:B------:R-:W-:Y:S01]  /*20940*/  FSETP.NE.FTZ.AND P1, PT, R11.reuse, RZ, PT ;  /* 0x000000ff0b00720b */ /* 0x040fe20003f35000 */
[----:B------:R-:W-:Y:S01]  /*20950*/  FMUL.FTZ R12, R11, 0.00390625 ;  /* 0x3b8000000b0c7820 */ /* 0x000fe20000410000 */
[----:B------:R-:W-:Y:S01]  /*20960*/  IMAD.MOV.U32 R3, RZ, RZ, RZ ;  /* 0x000000ffff037224 */ /* 0x000fe200078e00ff */
[----:B------:R-:W-:-:S03]  /*20970*/  FSETP.NE.FTZ.AND P3, PT, R9, RZ, PT ;  /* 0x000000ff0900720b */ /* 0x000fc60003f75000 */
[----:B------:R-:W-:-:S07]  /*20980*/  FSETP.NE.FTZ.AND P2, PT, R12, RZ, PT ;  /* 0x000000ff0c00720b */ /* 0x000fce0003f55000 */
[----:B------:R-:W-:Y:S01]  /*20990*/  @P1 MUFU.RCP R3, R11 ;  /* 0x0000000b00031308 */ /* 0x000fe20000001000 */
[----:B------:R-:W-:Y:S01]  /*209a0*/  FSETP.NE.FTZ.AND P1, PT, R4, RZ, PT ;  /* 0x000000ff0400720b */ /* 0x000fe20003f35000 */
[----:B------:R-:W-:-:S06]  /*209b0*/  IMAD.MOV.U32 R7, RZ, RZ, RZ ;  /* 0x000000ffff077224 */ /* 0x000fcc00078e00ff */
[----:B------:R-:W0:Y:S01]  /*209c0*/  @P2 MUFU.LG2 R0, R12 ;  /* 0x0000000c00002308 */ /* 0x000e220000000c00 */
[----:B------:R-:W-:Y:S02]  /*209d0*/  WARPGROUP.DEPBAR.LE gsb0, 0x0 ;  /* 0x00008000000079c5 */ /* 0x000fe40000010000 */
[----:B------:R-:W-:-:S06]  /*209e0*/  WARPGROUP.ARRIVE ;  /* 0x00000000000079c5 */ /* 0x000fcc0000000000 */
[----:B------:R-:W-:Y:S01]  /*209f0*/  QGMMA.64x192x32.F32.E4M3.E4M3 R24, R216, gdesc[UR4], R24, gsb0 ;  /* 0x02e00004d8187df3 */ /* 0x000fe20008000818 */
        /* <DEDUP_REMOVED lines=13> */
[----:B------:R-:W-:Y:S05]  /*20ad0*/  @!P0 BRA `(.L_x_3632) ;  /* 0x0000000000048947 */ /* 0x000fea0003800000 */
[----:B------:R-:W-:Y:S01]  /*20ae0*/  BPT.TRAP 0x1 ;  /* 0x000000040000795c */ /* 0x000fe20000300000 */
.L_x_3632:
[----:B------:R-:W-:Y:S01]  /*20af0*/  VIADD R8, R8, 0x33460 ;  /* 0x0003346008087836 */ /* 0x000fe20000000000 */
[----:B------:R-:W-:Y:S01]  /*20b00*/  MOV R5, UR42 ;  /* 0x0000002a00057c02 */ /* 0x000fe20008000f00 */
[----:B------:R-:W-:Y:S02]  /*20b10*/  VIADD R152, R152, 0x1 ;  /* 0x0000000198987836 */ /* 0x000fe40000000000 */
[----:B------:R-:W-:Y:S01]  /*20b20*/  FMUL.FTZ R9, R53, R129 ;  /* 0x0000008135097220 */ /* 0x000fe20000410000 */
[----:B------:R-:W-:Y:S01]  /*20b30*/  FMUL.FTZ R145, R27, R3 ;  /* 0x000000031b917220 */ /* 0x000fe20000410000 */
[----:B------:R-:W-:Y:S01]  /*20b40*/  PRMT R16, R5, 0x654, R8 ;  /* 0x0000065405107816 */ /* 0x000fe20000000008 */
[-C--:B------:R-:W-:Y:S01]  /*20b50*/  FMUL.FTZ R0, R24, R129.reuse ;  /* 0x0000008118007220 */ /* 0x080fe20000410000 */
[----:B------:R-:W-:Y:S01]  /*20b60*/  ISETP.NE.AND P1, PT, R152, 0x2, PT ;  /* 0x000000029800780c */ /* 0x000fe20003f25270 */
[-C--:B------:R-:W-:Y:S01]  /*20b70*/  FMUL.FTZ R6, R40, R129.reuse ;  /* 0x0000008128067220 */ /* 0x080fe20000410000 */
[----:B------:R0:W-:Y:S01]  /*20b80*/  SYNCS.ARRIVE.TRANS64.RED.A1T0 RZ, [R16+URZ], RZ ;  /* 0x000000ff10ff79a7 */ /* 0x0001e2000810043f */
[-C--:B------:R-:W-:Y:S01]  /*20b90*/  FMUL.FTZ R7, R45, R129.reuse ;  /* 0x000000812d077220 */ /* 0x080fe20000410000 */
[-C--:B------:R-:W-:Y:S01]  /*20ba0*/  FMUL.FTZ R53, R64, R129.reuse ;  /* 0x0000008140357220 */ /* 0x080fe20000410000 */
        /* <DEDUP_REMOVED lines=91> */
[----:B------:R-:W-:Y:S01]  /*21160*/  FMUL.FTZ R38, R115, R3 ;  /* 0x0000000373267220 */ /* 0x000fe20000410000 */
[----:B------:R-:W-:Y:S01]  /*21170*/  LOP3.LUT R230, R230, R27, RZ, 0x3c, !PT ;  /* 0x0000001be6e67212 */ /* 0x000fe200078e3cff */
[----:B------:R-:W-:Y:S01]  /*21180*/  UIADD3 UR43, UR43, 0x1, URZ ;  /* 0x000000012b2b7890 */ /* 0x000fe2000fffe03f */
[----:B0-----:R-:W-:-:S11]  /*21190*/  SEL R152, R152, RZ, P1 ;  /* 0x000000ff98987207 */ /* 0x001fd60000800000 */
.L_x_3576:
        /* <DEDUP_REMOVED lines=19> */
[----:B-1----:R-:W-:Y:S01]  /*212d0*/  MOV R91, R27 ;  /* 0x0000001b005b7202 */ /* 0x002fe20000000f00 */
[----:B---3--:R-:W-:-:S05]  /*212e0*/  IMAD.SHL.U32 R3, R166, 0x4, RZ ;  /* 0x00000004a6037824 */ /* 0x008fca00078e00ff */
[----:B------:R-:W-:-:S04]  /*212f0*/  LOP3.LUT R3, R3, 0xc, RZ, 0xc0, !PT ;  /* 0x0000000c03037812 */ /* 0x000fc800078ec0ff */
[----:B------:R-:W-:-:S05]  /*21300*/  IADD3 R36, P0, R3, UR4, RZ ;  /* 0x0000000403247c10 */ /* 0x000fca000ff1e0ff */
[----:B------:R-:W-:Y:S01]  /*21310*/  IMAD.X R37, RZ, RZ, UR5, P0 ;  /* 0x00000005ff257e24 */ /* 0x000fe200080e06ff */
[----:B------:R-:W-:-:S04]  /*21320*/  LOP3.LUT P0, R3, R166, 0x3, RZ, 0xc0, !PT ;  /* 0x00000003a6037812 */ /* 0x000fc8000780c0ff */
[----:B------:R-:W-:Y:S01]  /*21330*/  ISETP.EQ.OR P0, PT, R3, 0x3, !P0 ;  /* 0x000000030300780c */ /* 0x000fe20004702670 */
[----:B------:R1:W5:Y:S01]  /*21340*/  LDG.E.CONSTANT R36, desc[UR54][R36.64] ;  /* 0x0000003624247981 */ /* 0x000362000c1e9900 */
[----:B------:R-:W-:Y:S02]  /*21350*/  UMOV UR4, 0xffffffff ;  /* 0xffffffff00047882 */ /* 0x000fe40000000000 */
[----:B------:R-:W-:Y:S02]  /*21360*/  SEL R3, R0, R13, P0 ;  /* 0x0000000d00037207 */ /* 0x000fe40000000000 */
[----:B------:R-:W-:Y:S02]  /*21370*/  SEL R0, R13, R0, P0 ;  /* 0x000000000d007207 */ /* 0x000fe40000000000 */
[----:B------:R-:W-:Y:S02]  /*21380*/  SEL R13, R64, R2, P0 ;  /* 0x00000002400d7207 */ /* 0x000fe40000000000 */
[----:B------:R-:W-:Y:S01]  /*21390*/  SEL R2, R2, R64, P0 ;  /* 0x0000004002027207 */ /* 0x000fe20000000000 */
[----:B--2---:R-:W-:-:S03]  /*213a0*/  IMAD.WIDE R82, R26, 0x2, R90 ;  /* 0x000000021a527825 */ /* 0x004fc600078e025a */
[C---:B------:R-:W-:Y:S02]  /*213b0*/  IADD3 R27, P3, R82.reuse, 0x8060, RZ ;  /* 0x00008060521b7810 */ /* 0x040fe40007f7e0ff */
[C---:B------:R-:W-:Y:S02]  /*213c0*/  IADD3 R31, P4, R82.reuse, 0x8040, RZ ;  /* 0x00008040521f7810 */ /* 0x040fe40007f9e0ff */
[----:B------:R-:W-:Y:S02]  /*213d0*/  LOP3.LUT R26, R27, 0x380, RZ, 0xc0, !PT ;  /* 0x000003801b1a7812 */ /* 0x000fe400078ec0ff */
[----:B------:R-:W-:Y:S02]  /*213e0*/  IADD3 R35, P5, R82, 0x8020, RZ ;  /* 0x0000802052237810 */ /* 0x000fe40007fbe0ff */
[----:B------:R-:W-:Y:S02]  /*213f0*/  SHF.R.U64 R26, R26, 0x3, RZ ;  /* 0x000000031a1a7819 */ /* 0x000fe400000012ff */
[----:B------:R-:W-:-:S02]  /*21400*/  IADD3 R51, P1, R82, 0x8000, RZ ;  /* 0x0000800052337810 */ /* 0x000fc40007f3e0ff */
[----:B------:R-:W-:Y:S01]  /*21410*/  LOP3.LUT R26, R26, R27, RZ, 0x3c, !PT ;  /* 0x0000001b1a1a7212 */ /* 0x000fe200078e3cff */
[----:B------:R-:W-:Y:S01]  /*21420*/  IMAD.X R27, RZ, RZ, R83, P3 ;  /* 0x000000ffff1b7224 */ /* 0x000fe200018e0653 */
[C---:B------:R-:W-:Y:S02]  /*21430*/  IADD3 R63, P3, R82.reuse, 0x4040, RZ ;  /* 0x00004040523f7810 */ /* 0x040fe40007f7e0ff */
[----:B------:R-:W-:Y:S02]  /*21440*/  IADD3 R55, P2, R82, 0x4060, RZ ;  /* 0x0000406052377810 */ /* 0x000fe40007f5e0ff */
[----:B------:R-:W-:Y:S02]  /*21450*/  LOP3.LUT R30, R31, 0x380, RZ, 0xc0, !PT ;  /* 0x000003801f1e7812 */ /* 0x000fe400078ec0ff */
[----:B------:R-:W-:Y:S02]  /*21460*/  LOP3.LUT R34, R35, 0x380, RZ, 0xc0, !PT ;  /* 0x0000038023227812 */ /* 0x000fe400078ec0ff */
        /* <DEDUP_REMOVED lines=28> */
[----:B-1----:R-:W-:Y:S02]  /*21630*/  LOP3.LUT R37, R82, 0x380, RZ, 0xc0, !PT ;  /* 0x0000038052257812 */ /* 0x002fe400078ec0ff */
[----:B------:R-:W-:-:S02]  /*21640*/  SHF.R.U64 R64, R64, 0x3, RZ ;  /* 0x0000000340407819 */ /* 0x000fc400000012ff */
[----:B------:R-:W-:Y:S02]  /*21650*/  SHF.R.U64 R66, R66, 0x3, RZ ;  /* 0x0000000342427819 */ /* 0x000fe400000012ff */
[----:B------:R-:W-:Y:S02]  /*21660*/  SHF.R.U64 R74, R74, 0x3, RZ ;  /* 0x000000034a4a7819 */ /* 0x000fe400000012ff */
        /* <DEDUP_REMOVED lines=11> */
[----:B------:R-:W-:-:S02]  /*21720*/  LOP3.LUT R78, R78, R79, RZ, 0x3c, !PT ;  /* 0x0000004f4e4e7212 */ /* 0x000fc400078e3cff */
[----:B------:R-:W-:Y:S02]  /*21730*/  LOP3.LUT R82, R37, R82, RZ, 0x3c, !PT ;  /* 0x0000005225527212 */ /* 0x000fe400078e3cff */
[-C--:B------:R-:W-:Y:S02]  /*21740*/  IADD3.X R79, RZ, R83.reuse, RZ, P2, !PT ;  /* 0x00000053ff4f7210 */ /* 0x080fe400017fe4ff */
[----:B------:R-:W-:Y:S02]  /*21750*/  MOV R155, R82 ;  /* 0x00000052009b7202 */ /* 0x000fe40000000f00 */
[----:B------:R-:W-:Y:S02]  /*21760*/  MOV R164, R26 ;  /* 0x0000001a00a47202 */ /* 0x000fe40000000f00 */
[----:B------:R-:W-:Y:S02]  /*21770*/  MOV R163, R30 ;  /* 0x0000001e00a37202 */ /* 0x000fe40000000f00 */
[----:B------:R-:W-:-:S02]  /*21780*/  MOV R162, R34 ;  /* 0x0000002200a27202 */ /* 0x000fc40000000f00 */
[----:B------:R-:W-:Y:S02]  /*21790*/  MOV R161, R50 ;  /* 0x0000003200a17202 */ /* 0x000fe40000000f00 */
[----:B------:R-:W-:Y:S02]  /*217a0*/  MOV R160, R54 ;  /* 0x0000003600a07202 */ /* 0x000fe40000000f00 */
[----:B------:R-:W-:Y:S02]  /*217b0*/  MOV R159, R62 ;  /* 0x0000003e009f7202 */ /* 0x000fe40000000f00 */
[----:B------:R-:W-:Y:S02]  /*217c0*/  MOV R158, R64 ;  /* 0x00000040009e7202 */ /* 0x000fe40000000f00 */
[----:B------:R-:W-:Y:S02]  /*217d0*/  MOV R157, R66 ;  /* 0x00000042009d7202 */ /* 0x000fe40000000f00 */
[----:B------:R-:W-:-:S02]  /*217e0*/  MOV R156, R74 ;  /* 0x0000004a009c7202 */ /* 0x000fc40000000f00 */
[----:B------:R-:W-:Y:S02]  /*217f0*/  MOV R154, R78 ;  /* 0x0000004e009a7202 */ /* 0x000fe40000000f00 */
[----:B------:R-:W-:Y:S01]  /*21800*/  MOV R153, R80 ;  /* 0x0000005000997202 */ /* 0x000fe20000000f00 */
[----:B------:R-:W-:Y:S06]  /*21810*/  BRA.DIV UR4, `(.L_x_3635) ;  /* 0x000000de04c47947 */ /* 0x000fec000b800000 */
        /* <DEDUP_REMOVED lines=16> */
[----:B-----5:R-:W-:Y:S01]  /*21920*/  SHFL.IDX PT, R51, R51, R36, 0x1c1f ;  /* 0x001c1f2433337589 */ /* 0x020fe200000e0000 */
        /* <DEDUP_REMOVED lines=8> */
[----:B------:R-:W-:Y:S01]  /*219b0*/  SHFL.IDX PT, R37, R37, R36, 0x1c1f ;  /* 0x001c1f2425257589 */ /* 0x000fe200000e0000 */
[----:B------:R-:W-:-:S02]  /*219c0*/  SEL R27, R123, R20, P0 ;  /* 0x000000147b1b7207 */ /* 0x000fc40000000000 */
[----:B------:R-:W-:Y:S02]  /*219d0*/  SEL R109, R28, R40, P0 ;  /* 0x000000281c6d7207 */ /* 0x000fe40000000000 */
[----:B------:R-:W-:Y:S02]  /*219e0*/  SEL R80, R93, R142, P0 ;  /* 0x0000008e5d507207 */ /* 0x000fe40000000000 */
[----:B------:R-:W-:Y:S01]  /*219f0*/  SEL R35, R142, R93, P0 ;  /* 0x0000005d8e237207 */ /* 0x000fe20000000000 */
[----:B------:R-:W-:Y:S01]  /*21a00*/  SHFL.IDX PT, R27, R27, R36, 0x1c1f ;  /* 0x001c1f241b1b7589 */ /* 0x000fe200000e0000 */
[----:B------:R-:W-:Y:S02]  /*21a10*/  SEL R56, R60, R59, P0 ;  /* 0x0000003b3c387207 */ /* 0x000fe40000000000 */
[----:B------:R-:W-:Y:S02]  /*21a20*/  SEL R43, R59, R60, P0 ;  /* 0x0000003c3b2b7207 */ /* 0x000fe40000000000 */
[----:B------:R-:W-:-:S02]  /*21a30*/  SEL R38, R38, R77, P0 ;  /* 0x0000004d26267207 */ /* 0x000fc40000000000 */
[----:B------:R-:W-:Y:S02]  /*21a40*/  SEL R24, R10, R130, P0 ;  /* 0x000000820a187207 */ /* 0x000fe40000000000 */
        /* <DEDUP_REMOVED lines=10> */
[----:B------:R-:W-:Y:S02]  /*21af0*/  SEL R93, R95, R89, P0 ;  /* 0x000000595f5d7207 */ /* 0x000fe40000000000 */
[----:B------:R-:W-:Y:S01]  /*21b00*/  SEL R53, R89, R95, P0 ;  /* 0x0000005f59357207 */ /* 0x000fe20000000000 */
[----:B------:R-:W-:Y:S01]  /*21b10*/  SHFL.IDX PT, R113, R113, R36, 0x1c1f ;  /* 0x001c1f2471717589 */ /* 0x000fe200000e0000 */
[----:B------:R-:W-:Y:S02]  /*21b20*/  SEL R60, R46, R71, P0 ;  /* 0x000000472e3c7207 */ /* 0x000fe40000000000 */
[----:B------:R-:W-:Y:S01]  /*21b30*/  LOP3.LUT R75, R36, 0x2, RZ, 0x3c, !PT ;  /* 0x00000002244b7812 */ /* 0x000fe200078e3cff */
        /* <DEDUP_REMOVED lines=57> */
[----:B------:R-:W1:Y:S01]  /*21ed0*/  SHFL.IDX PT, R97, R13, R36, 0x1c1f ;  /* 0x001c1f240d617589 */ /* 0x000e6200000e0000 */
[----:B------:R-:W-:Y:S02]  /*21ee0*/  SEL R47, R41, R119, P0 ;  /* 0x00000077292f7207 */ /* 0x000fe40000000000 */
[----:B------:R-:W-:Y:S01]  /*21ef0*/  SEL R57, R99, R57, P0 ;  /* 0x0000003963397207 */ /* 0x000fe20000000000 */
[----:B------:R-:W-:Y:S01]  /*21f00*/  SHFL.IDX PT, R116, R108, R36, 0x1c1f ;  /* 0x001c1f246c747589 */ /* 0x000fe200000e0000 */
[----:B------:R-:W-:Y:S02]  /*21f10*/  SEL R58, R58, R102, P0 ;  /* 0x000000663a3a7207 */ /* 0x000fe40000000000 */
[----:B------:R-:W-:Y:S01]  /*21f20*/  SEL R61, R98, R61, P0 ;  /* 0x0000003d623d7207 */ /* 0x000fe20000000000 */
[----:B------:R2:W-:Y:S01]  /*21f30*/  SHFL.IDX PT, R68, R10, R75, 0x1c1f ;  /* 0x001c1f4b0a447589 */ /* 0x0005e200000e0000 */
        /* <DEDUP_REMOVED lines=12> */
[----:B-1----:R-:W-:Y:S02]  /*22000*/  SEL R0, R97, R2, P0 ;  /* 0x0000000261007207 */ /* 0x002fe40000000000 */
[----:B--2---:R-:W-:Y:S01]  /*22010*/  SEL R10, R27, R20, P0 ;  /* 0x000000141b0a7207 */ /* 0x004fe20000000000 */
[----:B------:R-:W-:Y:S01]  /*22020*/  SHFL.IDX PT, R87, R84, R36, 0x1c1f ;  /* 0x001c1f2454577589 */ /* 0x000fe200000e0000 */
[----:B------:R-:W-:Y:S02]  /*22030*/  SEL R108, R109, R54, P0 ;  /* 0x000000366d6c7207 */ /* 0x000fe40000000000 */
[----:B------:R-:W-:Y:S01]  /*22040*/  SEL R2, R2, R97, P0 ;  /* 0x0000006102027207 */ /* 0x000fe20000000000 */
[----:B------:R-:W-:Y:S01]  /*22050*/  SHFL.IDX PT, R84, R132, R36, 0x1c1f ;  /* 0x001c1f2484547589 */ /* 0x000fe200000e0000 */
[----:B------:R-:W-:-:S02]  /*22060*/  SEL R20, R20, R27, P0 ;  /* 0x0000001b14147207 */ /* 0x000fc40000000000 */
[----:B------:R-:W-:Y:S01]  /*22070*/  SEL R109, R54, R109, P0 ;  /* 0x0000006d366d7207 */ /* 0x000fe20000000000 */
[----:B------:R-:W1:Y:S04]  /*22080*/  SHFL.IDX PT, R103, R4, R75, 0x1c1f ;  /* 0x001c1f4b04677589 */ /* 0x000e6800000e0000 */
[----:B------:R-:W-:Y:S01]  /*22090*/  SHFL.IDX PT, R12, R67, R75, 0x1c1f ;  /* 0x001c1f4b430c7589 */ /* 0x000fe200000e0000 */
[----:B---3--:R-:W-:-:S03]  /*220a0*/  SEL R5, R89, R101, P0 ;  /* 0x0000006559057207 */ /* 0x008fc60000000000 */
        /* <DEDUP_REMOVED lines=8> */
[----:B--2---:R-:W-:Y:S02]  /*22130*/  SEL R3, R99, R148, P0 ;  /* 0x0000009463037207 */ /* 0x004fe40000000000 */
[----:B------:R-:W-:Y:S01]  /*22140*/  SEL R4, R148, R99, P0 ;  /* 0x0000006394047207 */ /* 0x000fe20000000000 */
[----:B------:R-:W-:Y:S04]  /*22150*/  SHFL.IDX PT, R124, R95, R36, 0x1c1f ;  /* 0x001c1f245f7c7589 */ /* 0x000fe800000e0000 */
[----:B------:R-:W-:Y:S04]  /*22160*/  SHFL.IDX PT, R70, R94, R36, 0x1c1f ;  /* 0x001c1f245e467589 */ /* 0x000fe800000e0000 */
[----:B------:R-:W-:Y:S04]  /*22170*/  SHFL.IDX PT, R82, R56, R36, 0x1c1f ;  /* 0x001c1f2438527589 */ /* 0x000fe800000e0000 */
[----:B------:R-:W1:Y:S04]  /*22180*/  SHFL.IDX PT, R66, R66, R75, 0x1c1f ;  /* 0x001c1f4b42427589 */ /* 0x000e6800000e0000 */
[----:B------:R2:W3:Y:S04]  /*22190*/  SHFL.IDX PT, R140, R21, R75, 0x1c1f ;  /* 0x001c1f4b158c7589 */ /* 0x0004e800000e0000 */
[----:B------:R-:W4:Y:S04]  /*221a0*/  SHFL.IDX PT, R139, R25, R75, 0x1c1f ;  /* 0x001c1f4b198b7589 */ /* 0x000f2800000e0000 */
[----:B------:R-:W-:Y:S01]  /*221b0*/  SHFL.IDX PT, R78, R78, R75, 0x1c1f ;  /* 0x001c1f4b4e4e7589 */ /* 0x000fe200000e0000 */
[----:B--2---:R-:W-:-:S03]  /*221c0*/  SEL R21, R24, R68, P0 ;  /* 0x0000004418157207 */ /* 0x004fc60000000000 */
[----:B------:R2:W0:Y:S01]  /*221d0*/  SHFL.IDX PT, R67, R30, R75, 0x1c1f ;  /* 0x001c1f4b1e437589 */ /* 0x00042200000e0000 */
[----:B------:R-:W-:-:S03]  /*221e0*/  SEL R24, R68, R24, P0 ;  /* 0x0000001844187207 */ /* 0x000fc60000000000 */
[----:B------:R0:W-:Y:S04]  /*221f0*/  SHFL.IDX PT, R144, R32, R75, 0x1c1f ;  /* 0x001c1f4b20907589 */ /* 0x0001e800000e0000 */
[----:B------:R-:W0:Y:S01]  /*22200*/  SHFL.IDX PT, R143, R34, R75, 0x1c1f ;  /* 0x001c1f4b228f7589 */ /* 0x000e2200000e0000 */
[----:B-1----:R-:W-:Y:S02]  /*22210*/  SEL R97, R98, R66, P0 ;  /* 0x0000004262617207 */ /* 0x002fe40000000000 */
[----:B--2---:R-:W-:Y:S01]  /*22220*/  SEL R30, R130, R31, P0 ;  /* 0x0000001f821e7207 */ /* 0x004fe20000000000 */
[----:B------:R1:W-:Y:S01]  /*22230*/  SHFL.IDX PT, R145, R35, R75, 0x1c1f ;  /* 0x001c1f4b23917589 */ /* 0x0003e200000e0000 */
[----:B---3--:R-:W-:Y:S02]  /*22240*/  SEL R27, R118, R140, P0 ;  /* 0x0000008c761b7207 */ /* 0x008fe40000000000 */
[----:B------:R-:W-:Y:S01]  /*22250*/  SEL R31, R31, R130, P0 ;  /* 0x000000821f1f7207 */ /* 0x000fe20000000000 */
[----:B------:R-:W2:Y:S01]  /*22260*/  SHFL.IDX PT, R48, R48, R75, 0x1c1f ;  /* 0x001c1f4b30307589 */ /* 0x000ea200000e0000 */
[----:B----4-:R-:W-:-:S02]  /*22270*/  SEL R25, R132, R139, P0 ;  /* 0x0000008b84197207 */ /* 0x010fc40000000000 */
[----:B------:R-:W-:Y:S01]  /*22280*/  SEL R98, R66, R98, P0 ;  /* 0x0000006242627207 */ /* 0x000fe20000000000 */
[----:B------:R-:W3:Y:S04]  /*22290*/  SHFL.IDX PT, R49, R49, R75, 0x1c1f ;  /* 0x001c1f4b31317589 */ /* 0x000ee800000e0000 */
[----:B------:R-:W-:Y:S01]  /*222a0*/  SHFL.IDX PT, R86, R85, R36, 0x1c1f ;  /* 0x001c1f2455567589 */ /* 0x000fe200000e0000 */
[----:B0-----:R-:W-:Y:S02]  /*222b0*/  SEL R32, R33, R67, P0 ;  /* 0x0000004321207207 */ /* 0x001fe40000000000 */
[----:B------:R-:W-:Y:S01]  /*222c0*/  SEL R33, R67, R33, P0 ;  /* 0x0000002143217207 */ /* 0x000fe20000000000 */
[----:B------:R-:W-:Y:S04]  /*222d0*/  SHFL.IDX PT, R107, R106, R36, 0x1c1f ;  /* 0x001c1f246a6b7589 */ /* 0x000fe800000e0000 */
[----:B------:R0:W-:Y:S01]  /*222e0*/  SHFL.IDX PT, R115, R110, R36, 0x1c1f ;  /* 0x001c1f246e737589 */ /* 0x0001e200000e0000 */
[----:B------:R-:W-:-:S02]  /*222f0*/  SEL R34, R125, R143, P0 ;  /* 0x0000008f7d227207 */ /* 0x000fc40000000000 */
[----:B-1----:R-:W-:Y:S01]  /*22300*/  SEL R35, R143, R125, P0 ;  /* 0x0000007d8f237207 */ /* 0x002fe20000000000 */
[----:B------:R1:W-:Y:S04]  /*22310*/  SHFL.IDX PT, R119, R112, R36, 0x1c1f ;  /* 0x001c1f2470777589 */ /* 0x0003e800000e0000 */
[----:B------:R4:W-:Y:S01]  /*22320*/  SHFL.IDX PT, R128, R122, R36, 0x1c1f ;  /* 0x001c1f247a807589 */ /* 0x0009e200000e0000 */
[----:B--2---:R-:W-:Y:S02]  /*22330*/  SEL R54, R83, R48, P0 ;  /* 0x0000003053367207 */ /* 0x004fe40000000000 */
[----:B0-----:R-:W-:Y:S01]  /*22340*/  SEL R110, R116, R111, P0 ;  /* 0x0000006f746e7207 */ /* 0x001fe20000000000 */
        /* <DEDUP_REMOVED lines=8> */
[----:B---3--:R-:W-:Y:S01]  /*223d0*/  SEL R68, R81, R49, P0 ;  /* 0x0000003151447207 */ /* 0x008fe20000000000 */
[----:B------:R-:W-:Y:S01]  /*223e0*/  SHFL.IDX PT, R135, R71, R36, 0x1c1f ;  /* 0x001c1f2447877589 */ /* 0x000fe200000e0000 */
[----:B----4-:R-:W-:-:S02]  /*223f0*/  SEL R122, R49, R81, P0 ;  /* 0x00000051317a7207 */ /* 0x010fc40000000000 */
[----:B------:R-:W-:Y:S01]  /*22400*/  SEL R117, R78, R117, P0 ;  /* 0x000000754e757207 */ /* 0x000fe20000000000 */
[----:B------:R-:W-:Y:S04]  /*22410*/  SHFL.IDX PT, R133, R74, R36, 0x1c1f ;  /* 0x001c1f244a857589 */ /* 0x000fe800000e0000 */
[----:B------:R0:W1:Y:S04]  /*22420*/  SHFL.IDX PT, R136, R6, R75, 0x1c1f ;  /* 0x001c1f4b06887589 */ /* 0x00006800000e0000 */
[----:B------:R2:W3:Y:S04]  /*22430*/  SHFL.IDX PT, R138, R8, R75, 0x1c1f ;  /* 0x001c1f4b088a7589 */ /* 0x0004e800000e0000 */
[----:B------:R4:W3:Y:S01]  /*22440*/  SHFL.IDX PT, R137, R9, R75, 0x1c1f ;  /* 0x001c1f4b09897589 */ /* 0x0008e200000e0000 */
[----:B0-----:R-:W-:-:S03]  /*22450*/  SEL R6, R101, R89, P0 ;  /* 0x0000005965067207 */ /* 0x001fc60000000000 */
[----:B------:R-:W0:Y:S01]  /*22460*/  SHFL.IDX PT, R63, R63, R75, 0x1c1f ;  /* 0x001c1f4b3f3f7589 */ /* 0x000e2200000e0000 */
[----:B------:R-:W-:Y:S02]  /*22470*/  SEL R101, R102, R79, P0 ;  /* 0x0000004f66657207 */ /* 0x000fe40000000000 */
[----:B--2---:R-:W-:Y:S01]  /*22480*/  SEL R8, R103, R87, P0 ;  /* 0x0000005767087207 */ /* 0x004fe20000000000 */
[----:B------:R2:W0:Y:S01]  /*22490*/  SHFL.IDX PT, R142, R26, R75, 0x1c1f ;  /* 0x001c1f4b1a8e7589 */ /* 0x00042200000e0000 */
[----:B------:R-:W-:Y:S02]  /*224a0*/  SEL R103, R104, R11, P0 ;  /* 0x0000000b68677207 */ /* 0x000fe40000000000 */
[----:B----4-:R-:W-:Y:S01]  /*224b0*/  SEL R9, R84, R134, P0 ;  /* 0x0000008654097207 */ /* 0x010fe20000000000 */
[----:B------:R4:W0:Y:S01]  /*224c0*/  SHFL.IDX PT, R141, R28, R75, 0x1c1f ;  /* 0x001c1f4b1c8d7589 */ /* 0x00082200000e0000 */
[----:B------:R-:W-:Y:S02]  /*224d0*/  SEL R84, R134, R84, P0 ;  /* 0x0000005486547207 */ /* 0x000fe40000000000 */
[----:B------:R-:W-:Y:S01]  /*224e0*/  SEL R102, R79, R102, P0 ;  /* 0x000000664f667207 */ /* 0x000fe20000000000 */
[----:B------:R-:W0:Y:S01]  /*224f0*/  SHFL.IDX PT, R62, R62, R75, 0x1c1f ;  /* 0x001c1f4b3e3e7589 */ /* 0x000e2200000e0000 */
[----:B-1----:R-:W-:-:S02]  /*22500*/  SEL R85, R86, R136, P0 ;  /* 0x0000008856557207 */ /* 0x002fc40000000000 */
[----:B--2---:R-:W-:Y:S01]  /*22510*/  SEL R26, R139, R132, P0 ;  /* 0x000000848b1a7207 */ /* 0x004fe20000000000 */
[----:B------:R1:W2:Y:S01]  /*22520*/  SHFL.IDX PT, R95, R55, R75, 0x1c1f ;  /* 0x001c1f4b375f7589 */ /* 0x0002a200000e0000 */
[----:B---3--:R-:W-:Y:S02]  /*22530*/  SEL R89, R96, R138, P0 ;  /* 0x0000008a60597207 */ /* 0x008fe40000000000 */
[----:B----4-:R-:W-:Y:S01]  /*22540*/  SEL R28, R140, R118, P0 ;  /* 0x000000768c1c7207 */ /* 0x010fe20000000000 */
[----:B------:R3:W4:Y:S01]  /*22550*/  SHFL.IDX PT, R92, R64, R75, 0x1c1f ;  /* 0x001c1f4b405c7589 */ /* 0x00072200000e0000 */
[----:B------:R-:W-:Y:S02]  /*22560*/  SEL R87, R88, R137, P0 ;  /* 0x0000008958577207 */ /* 0x000fe40000000000 */
[----:B------:R-:W-:Y:S01]  /*22570*/  SEL R104, R11, R104, P0 ;  /* 0x000000680b687207 */ /* 0x000fe20000000000 */
[----:B------:R3:W4:Y:S01]  /*22580*/  SHFL.IDX PT, R147, R52, R75, 0x1c1f ;  /* 0x001c1f4b34937589 */ /* 0x00072200000e0000 */
[----:B0-----:R-:W-:Y:S01]  /*22590*/  SEL R99, R100, R63, P0 ;  /* 0x0000003f64637207 */ /* 0x001fe20000000000 */
[----:B------:R-:W-:Y:S01]  /*225a0*/  IMAD.MOV.U32 R11, RZ, RZ, RZ ;  /* 0x000000ffff0b7224 */ /* 0x000fe200078e00ff */
[----:B-1----:R-:W-:Y:S01]  /*225b0*/  SEL R55, R48, R83, P0 ;  /* 0x0000005330377207 */ /* 0x002fe20000000000 */
[----:B------:R0:W-:Y:S01]  /*225c0*/  SHFL.IDX PT, R94, R69, R75, 0x1c1f ;  /* 0x001c1f4b455e7589 */ /* 0x0001e200000e0000 */
[----:B------:R-:W-:-:S02]  /*225d0*/  SEL R106, R107, R142, P0 ;  /* 0x0000008e6b6a7207 */ /* 0x000fc40000000000 */
[----:B---3--:R-:W-:Y:S01]  /*225e0*/  SEL R64, R123, R145, P0 ;  /* 0x000000917b407207 */ /* 0x008fe20000000000 */
[----:B------:R-:W1:Y:S01]  /*225f0*/  SHFL.IDX PT, R43, R43, R75, 0x1c1f ;  /* 0x001c1f4b2b2b7589 */ /* 0x000e6200000e0000 */
[----:B------:R-:W-:Y:S02]  /*22600*/  SEL R29, R105, R141, P0 ;  /* 0x0000008d691d7207 */ /* 0x000fe40000000000 */
[----:B------:R-:W-:Y:S01]  /*22610*/  SEL R52, R127, R144, P0 ;  /* 0x000000907f347207 */ /* 0x000fe20000000000 */
[----:B------:R-:W3:Y:S01]  /*22620*/  SHFL.IDX PT, R46, R46, R75, 0x1c1f ;  /* 0x001c1f4b2e2e7589 */ /* 0x000ee200000e0000 */
[----:B------:R-:W-:Y:S02]  /*22630*/  SEL R114, R115, R62, P0 ;  /* 0x0000003e73727207 */ /* 0x000fe40000000000 */
[----:B------:R-:W-:Y:S01]  /*22640*/  SEL R118, R119, R12, P0 ;  /* 0x0000000c77767207 */ /* 0x000fe20000000000 */
[----:B------:R-:W3:Y:S01]  /*22650*/  SHFL.IDX PT, R57, R57, R75, 0x1c1f ;  /* 0x001c1f4b39397589 */ /* 0x000ee200000e0000 */
[----:B--2---:R-:W-:-:S02]  /*22660*/  SEL R125, R126, R95, P0 ;  /* 0x0000005f7e7d7207 */ /* 0x004fc40000000000 */
[----:B------:R-:W-:Y:S01]  /*22670*/  SEL R86, R136, R86, P0 ;  /* 0x0000005688567207 */ /* 0x000fe20000000000 */
[----:B------:R-:W2:Y:S01]  /*22680*/  SHFL.IDX PT, R58, R58, R75, 0x1c1f ;  /* 0x001c1f4b3a3a7589 */ /* 0x000ea200000e0000 */
[----:B----4-:R-:W-:Y:S02]  /*22690*/  SEL R123, R124, R92, P0 ;  /* 0x0000005c7c7b7207 */ /* 0x010fe40000000000 */
[----:B------:R-:W-:Y:S01]  /*226a0*/  SEL R96, R138, R96, P0 ;  /* 0x000000608a607207 */ /* 0x000fe20000000000 */
[----:B------:R-:W4:Y:S01]  /*226b0*/  SHFL.IDX PT, R61, R61, R75, 0x1c1f ;  /* 0x001c1f4b3d3d7589 */ /* 0x000f2200000e0000 */
[----:B0-----:R-:W-:Y:S02]  /*226c0*/  SEL R69, R70, R147, P0 ;  /* 0x0000009346457207 */ /* 0x001fe40000000000 */
[----:B------:R-:W-:Y:S01]  /*226d0*/  SEL R88, R137, R88, P0 ;  /* 0x0000005889587207 */ /* 0x000fe20000000000 */
[----:B------:R-:W0:Y:S01]  /*226e0*/  SHFL.IDX PT, R56, R73, R75, 0x1c1f ;  /* 0x001c1f4b49387589 */ /* 0x000e2200000e0000 */
[----:B------:R-:W-:-:S02]  /*226f0*/  SEL R100, R63, R100, P0 ;  /* 0x000000643f647207 */ /* 0x000fc40000000000 */
[----:B------:R-:W-:Y:S01]  /*22700*/  SEL R107, R142, R107, P0 ;  /* 0x0000006b8e6b7207 */ /* 0x000fe20000000000 */
[----:B------:R-:W-:Y:S01]  /*22710*/  SHFL.IDX PT, R93, R93, R36, 0x1c1f ;  /* 0x001c1f245d5d7589 */ /* 0x000fe200000e0000 */
[----:B-1----:R-:W-:Y:S02]  /*22720*/  SEL R81, R82, R43, P0 ;  /* 0x0000002b52517207 */ /* 0x002fe40000000000 */
[----:B------:R-:W-:Y:S01]  /*22730*/  SEL R105, R141, R105, P0 ;  /* 0x000000698d697207 */ /* 0x000fe20000000000 */
[----:B------:R-:W-:Y:S01]  /*22740*/  SHFL.IDX PT, R45, R45, R36, 0x1c1f ;  /* 0x001c1f242d2d7589 */ /* 0x000fe200000e0000 */
[----:B---3--:R-:W-:Y:S02]  /*22750*/  SEL R79, R80, R46, P0 ;  /* 0x0000002e504f7207 */ /* 0x008fe40000000000 */
[----:B------:R-:W-:Y:S01]  /*22760*/  SEL R115, R62, R115, P0 ;  /* 0x000000733e737207 */ /* 0x000fe20000000000 */
[----:B------:R-:W-:Y:S01]  /*22770*/  SHFL.IDX PT, R50, R50, R36, 0x1c1f ;  /* 0x001c1f2432327589 */ /* 0x000fe200000e0000 */
[----:B------:R-:W-:-:S02]  /*22780*/  SEL R130, R131, R57, P0 ;  /* 0x0000003983827207 */ /* 0x000fc40000000000 */
[----:B------:R-:W-:Y:S01]  /*22790*/  SEL R119, R12, R119, P0 ;  /* 0x000000770c777207 */ /* 0x000fe20000000000 */
[----:B------:R-:W-:Y:S01]  /*227a0*/  SHFL.IDX PT, R47, R47, R36, 0x1c1f ;  /* 0x001c1f242f2f7589 */ /* 0x000fe200000e0000 */
[----:B--2---:R-:W-:Y:S02]  /*227b0*/  SEL R83, R129, R58, P0 ;  /* 0x0000003a81537207 */ /* 0x004fe40000000000 */
[----:B------:R-:W-:Y:S01]  /*227c0*/  SEL R126, R95, R126, P0 ;  /* 0x0000007e5f7e7207 */ /* 0x000fe20000000000 */
[----:B------:R1:W2:Y:S01]  /*227d0*/  SHFL.IDX PT, R146, R53, R75, 0x1c1f ;  /* 0x001c1f4b35927589 */ /* 0x0002a200000e0000 */
[----:B----4-:R-:W-:Y:S02]  /*227e0*/  SEL R134, R135, R61, P0 ;  /* 0x0000003d87867207 */ /* 0x010fe40000000000 */
[----:B------:R-:W-:Y:S01]  /*227f0*/  SEL R124, R92, R124, P0 ;  /* 0x0000007c5c7c7207 */ /* 0x000fe20000000000 */
[----:B------:R-:W3:Y:S01]  /*22800*/  SHFL.IDX PT, R39, R39, R75, 0x1c1f ;  /* 0x001c1f4b27277589 */ /* 0x000ee200000e0000 */
[----:B0-----:R-:W-:-:S02]  /*22810*/  SEL R132, R133, R56, P0 ;  /* 0x0000003885847207 */ /* 0x001fc40000000000 */
[----:B------:R-:W-:Y:S01]  /*22820*/  SEL R70, R147, R70, P0 ;  /* 0x0000004693467207 */ /* 0x000fe20000000000 */
[----:B------:R-:W0:Y:S01]  /*22830*/  SHFL.IDX PT, R40, R40, R75, 0x1c1f ;  /* 0x001c1f4b28287589 */ /* 0x000e2200000e0000 */
[----:B------:R-:W-:Y:S02]  /*22840*/  SEL R82, R43, R82, P0 ;  /* 0x000000522b527207 */ /* 0x000fe40000000000 */
[----:B-1----:R-:W-:Y:S01]  /*22850*/  SEL R53, R144, R127, P0 ;  /* 0x0000007f90357207 */ /* 0x002fe20000000000 */
[----:B------:R-:W1:Y:S01]  /*22860*/  SHFL.IDX PT, R41, R41, R75, 0x1c1f ;  /* 0x001c1f4b29297589 */ /* 0x000e6200000e0000 */
[----:B------:R-:W-:Y:S02]  /*22870*/  SEL R127, R128, R94, P0 ;  /* 0x0000005e807f7207 */ /* 0x000fe40000000000 */
[----:B------:R-:W-:Y:S01]  /*22880*/  SEL R128, R94, R128, P0 ;  /* 0x000000805e807207 */ /* 0x000fe20000000000 */
[----:B------:R-:W4:Y:S01]  /*22890*/  SHFL.IDX PT, R42, R42, R75, 0x1c1f ;  /* 0x001c1f4b2a2a7589 */ /* 0x000f2200000e0000 */
[----:B------:R-:W-:-:S02]  /*228a0*/  SEL R80, R46, R80, P0 ;  /* 0x000000502e507207 */ /* 0x000fc40000000000 */
[----:B------:R-:W-:Y:S01]  /*228b0*/  SEL R131, R57, R131, P0 ;  /* 0x0000008339837207 */ /* 0x000fe20000000000 */
[----:B------:R1:W4:Y:S01]  /*228c0*/  SHFL.IDX PT, R44, R77, R36, 0x1c1f ;  /* 0x001c1f244d2c7589 */ /* 0x00032200000e0000 */
[----:B------:R-:W-:Y:S02]  /*228d0*/  SEL R129, R58, R129, P0 ;  /* 0x000000813a817207 */ /* 0x000fe40000000000 */
[----:B------:R-:W-:Y:S01]  /*228e0*/  SEL R135, R61, R135, P0 ;  /* 0x000000873d877207 */ /* 0x000fe20000000000 */
[----:B------:R-:W4:Y:S01]  /*228f0*/  SHFL.IDX PT, R14, R38, R75, 0x1c1f ;  /* 0x001c1f4b260e7589 */ /* 0x000f2200000e0000 */
[----:B--2---:R-:W-:Y:S02]  /*22900*/  SEL R66, R93, R146, P0 ;  /* 0x000000925d427207 */ /* 0x004fe40000000000 */
[----:B------:R-:W-:Y:S01]  /*22910*/  SEL R67, R146, R93, P0 ;  /* 0x0000005d92437207 */ /* 0x000fe20000000000 */
[----:B------:R4:W2:Y:S01]  /*22920*/  SHFL.IDX PT, R36, R76, R75, 0x1c1f ;  /* 0x001c1f4b4c247589 */ /* 0x0008a200000e0000 */
[----:B---3--:R-:W-:-:S02]  /*22930*/  SEL R73, R45, R39, P0 ;  /* 0x000000272d497207 */ /* 0x008fc40000000000 */
[----:B------:R-:W-:Y:S02]  /*22940*/  SEL R74, R39, R45, P0 ;  /* 0x0000002d274a7207 */ /* 0x000fe40000000000 */
[----:B0-----:R-:W-:Y:S02]  /*22950*/  SEL R71, R50, R40, P0 ;  /* 0x0000002832477207 */ /* 0x001fe40000000000 */
[----:B------:R-:W-:Y:S02]  /*22960*/  SEL R72, R40, R50, P0 ;  /* 0x0000003228487207 */ /* 0x000fe40000000000 */
[----:B-1----:R-:W-:Y:S02]  /*22970*/  SEL R77, R47, R41, P0 ;  /* 0x000000292f4d7207 */ /* 0x002fe40000000000 */
[----:B------:R-:W-:Y:S02]  /*22980*/  SEL R78, R41, R47, P0 ;  /* 0x0000002f294e7207 */ /* 0x000fe40000000000 */
[----:B----4-:R-:W-:-:S02]  /*22990*/  SEL R75, R51, R42, P0 ;  /* 0x0000002a334b7207 */ /* 0x010fc40000000000 */
[----:B------:R-:W-:Y:S02]  /*229a0*/  SEL R76, R42, R51, P0 ;  /* 0x000000332a4c7207 */ /* 0x000fe40000000000 */
[----:B------:R-:W-:-:S07]  /*229b0*/  SEL R133, R56, R133, P0 ;  /* 0x0000008538857207 */ /* 0x000fce0000000000 */
.L_x_3924:
[----:B------:R-:W3:Y:S04]  /*229c0*/  LDL.LU R137, [R1+0xc] ;  /* 0x00000c0001897983 */ /* 0x000ee80000300800 */
[----:B------:R-:W4:Y:S01]  /*229d0*/  LDL.LU R136, [R1+0x10] ;  /* 0x0000100001887983 */ /* 0x000f220000300800 */
[----:B------:R-:W-:Y:S05]  /*229e0*/  WARPSYNC.ALL ;  /* 0x0000000000007948 */ /* 0x000fea0003800000 */
[----:B--2---:R-:W-:Y:S01]  /*229f0*/  SEL R93, R44, R36, P0 ;  /* 0x000000242c5d7207 */ /* 0x004fe20000000000 */
[----:B------:R-:W-:Y:S01]  /*22a00*/  ULDC.64 UR4, c[0x0][0xc00] ;  /* 0x0003000000047ab9 */ /* 0x000fe20000000a00 */
[----:B------:R-:W-:Y:S01]  /*22a10*/  SEL R95, R36, R44, P0 ;  /* 0x0000002c245f7207 */ /* 0x000fe20000000000 */
[----:B------:R-:W-:Y:S01]  /*22a20*/  ULDC.64 UR6, c[0x0][0xc08] ;  /* 0x0003020000067ab9 */ /* 0x000fe20000000a00 */
[----:B------:R-:W-:-:S02]  /*22a30*/  F2FP.BF16.F32.PACK_AB R40, R0, R3 ;  /* 0x000000030028723e */ /* 0x000fc400000010ff */
[----:B------:R-:W-:Y:S02]  /*22a40*/  F2FP.BF16.F32.PACK_AB R41, R30, R32 ;  /* 0x000000201e29723e */ /* 0x000fe400000010ff */
[----:B------:R-:W-:Y:S02]  /*22a50*/  F2FP.BF16.F32.PACK_AB R42, R2, R4 ;  /* 0x00000004022a723e */ /* 0x000fe400000010ff */
[----:B------:R-:W-:Y:S01]  /*22a60*/  F2FP.BF16.F32.PACK_AB R43, R31, R33 ;  /* 0x000000211f2b723e */ /* 0x000fe200000010ff */
[----:B------:R-:W-:Y:S01]  /*22a70*/  BAR.SYNC.DEFER_BLOCKING 0x1, 0x100 ;  /* 0x0044000000007b1d */ /* 0x000fe20000010000 */
[----:B------:R-:W-:Y:S02]  /*22a80*/  F2FP.BF16.F32.PACK_AB R44, R5, R7 ;  /* 0x00000007052c723e */ /* 0x000fe400000010ff */
[----:B------:R-:W-:Y:S02]  /*22a90*/  F2FP.BF16.F32.PACK_AB R45, R34, R52 ;  /* 0x00000034222d723e */ /* 0x000fe400000010ff */
[----:B------:R-:W-:-:S02]  /*22aa0*/  F2FP.BF16.F32.PACK_AB R46, R6, R8 ;  /* 0x00000008062e723e */ /* 0x000fc400000010ff */
[----:B------:R-:W-:Y:S02]  /*22ab0*/  F2FP.BF16.F32.PACK_AB R47, R35, R53 ;  /* 0x00000035232f723e */ /* 0x000fe400000010ff */
[----:B------:R-:W-:Y:S02]  /*22ac0*/  F2FP.BF16.F32.PACK_AB R48, R9, R85 ;  /* 0x000000550930723e */ /* 0x000fe400000010ff */
[----:B------:R-:W-:Y:S02]  /*22ad0*/  F2FP.BF16.F32.PACK_AB R49, R54, R64 ;  /* 0x000000403631723e */ /* 0x000fe400000010ff */
[----:B------:R-:W-:Y:S02]  /*22ae0*/  F2FP.BF16.F32.PACK_AB R50, R84, R86 ;  /* 0x000000565432723e */ /* 0x000fe400000010ff */
[----:B------:R-:W-:Y:S02]  /*22af0*/  F2FP.BF16.F32.PACK_AB R51, R55, R65 ;  /* 0x000000413733723e */ /* 0x000fe400000010ff */
[----:B------:R-:W-:-:S02]  /*22b00*/  SEL R92, R37, R14, P0 ;  /* 0x0000000e255c7207 */ /* 0x000fc40000000000 */
[----:B------:R-:W-:Y:S02]  /*22b10*/  SEL R94, R14, R37, P0 ;  /* 0x000000250e5e7207 */ /* 0x000fe40000000000 */
[----:B------:R-:W-:Y:S02]  /*22b20*/  F2FP.BF16.F32.PACK_AB R12, R87, R89 ;  /* 0x00000059570c723e */ /* 0x000fe400000010ff */
[----:B------:R-:W-:Y:S01]  /*22b30*/  F2FP.BF16.F32.PACK_AB R13, R66, R68 ;  /* 0x00000044420d723e */ /* 0x000fe200000010ff */
[----:B------:R0:W-:Y:S01]  /*22b40*/  STSM.16.M88.4 [R155], R40 ;  /* 0x000000289b007844 */ /* 0x0001e20000000200 */
[----:B------:R-:W-:Y:S02]  /*22b50*/  F2FP.BF16.F32.PACK_AB R14, R88, R96 ;  /* 0x00000060580e723e */ /* 0x000fe400000010ff */
[----:B------:R-:W-:Y:S01]  /*22b60*/  F2FP.BF16.F32.PACK_AB R15, R67, R122 ;  /* 0x0000007a430f723e */ /* 0x000fe200000010ff */
[----:B------:R1:W-:Y:S01]  /*22b70*/  STSM.16.M88.4 [R153], R44 ;  /* 0x0000002c99007844 */ /* 0x0003e20000000200 */
[----:B------:R-:W-:-:S02]  /*22b80*/  F2FP.BF16.F32.PACK_AB R36, R97, R99 ;  /* 0x000000636124723e */ /* 0x000fc400000010ff */
[----:B------:R-:W-:Y:S01]  /*22b90*/  F2FP.BF16.F32.PACK_AB R37, R123, R125 ;  /* 0x0000007d7b25723e */ /* 0x000fe200000010ff */
[----:B------:R2:W-:Y:S01]  /*22ba0*/  STSM.16.M88.4 [R154], R48 ;  /* 0x000000309a007844 */ /* 0x0005e20000000200 */
[----:B------:R-:W-:Y:S02]  /*22bb0*/  F2FP.BF16.F32.PACK_AB R38, R98, R100 ;  /* 0x000000646226723e */ /* 0x000fe400000010ff */
[----:B------:R-:W-:Y:S01]  /*22bc0*/  F2FP.BF16.F32.PACK_AB R39, R124, R126 ;  /* 0x0000007e7c27723e */ /* 0x000fe200000010ff */
[----:B------:R2:W-:Y:S01]  /*22bd0*/  STSM.16.M88.4 [R156], R12 ;  /* 0x0000000c9c007844 */ /* 0x0005e20000000200 */
[----:B------:R-:W-:Y:S02]  /*22be0*/  F2FP.BF16.F32.PACK_AB R56, R29, R106 ;  /* 0x0000006a1d38723e */ /* 0x000fe400000010ff */
[----:B------:R-:W-:Y:S01]  /*22bf0*/  F2FP.BF16.F32.PACK_AB R57, R79, R81 ;  /* 0x000000514f39723e */ /* 0x000fe200000010ff */
[----:B------:R2:W-:Y:S01]  /*22c00*/  STSM.16.M88.4 [R157], R36 ;  /* 0x000000249d007844 */ /* 0x0005e20000000200 */
[----:B0-----:R-:W-:-:S02]  /*22c10*/  F2FP.BF16.F32.PACK_AB R40, R101, R103 ;  /* 0x000000676528723e */ /* 0x001fc400000010ff */
        /* <DEDUP_REMOVED lines=8> */
[----:B--2---:R-:W-:Y:S02]  /*22ca0*/  F2FP.BF16.F32.PACK_AB R48, R25, R27 ;  /* 0x0000001b1930723e */ /* 0x004fe400000010ff */
[----:B------:R-:W-:Y:S01]  /*22cb0*/  F2FP.BF16.F32.PACK_AB R49, R75, R77 ;  /* 0x0000004d4b31723e */ /* 0x000fe200000010ff */
[----:B------:R-:W-:Y:S01]  /*22cc0*/  STSM.16.M88.4 [R159], R44 ;  /* 0x0000002c9f007844 */ /* 0x000fe20000000200 */
[----:B------:R-:W-:Y:S02]  /*22cd0*/  F2FP.BF16.F32.PACK_AB R50, R26, R28 ;  /* 0x0000001c1a32723e */ /* 0x000fe400000010ff */
[----:B------:R-:W-:Y:S02]  /*22ce0*/  F2FP.BF16.F32.PACK_AB R51, R76, R78 ;  /* 0x0000004e4c33723e */ /* 0x000fe400000010ff */
[----:B------:R-:W-:-:S02]  /*22cf0*/  F2FP.BF16.F32.PACK_AB R58, R105, R107 ;  /* 0x0000006b693a723e */ /* 0x000fc400000010ff */
[----:B------:R-:W-:Y:S01]  /*22d00*/  F2FP.BF16.F32.PACK_AB R59, R80, R82 ;  /* 0x00000052503b723e */ /* 0x000fe200000010ff */
[----:B------:R-:W-:Y:S01]  /*22d10*/  STSM.16.M88.4 [R160], R48 ;  /* 0x00000030a0007844 */ /* 0x000fe20000000200 */
[----:B------:R-:W-:Y:S02]  /*22d20*/  F2FP.BF16.F32.PACK_AB R60, R108, R110 ;  /* 0x0000006e6c3c723e */ /* 0x000fe400000010ff */
        /* <DEDUP_REMOVED lines=8> */
[----:B------:R-:W-:Y:S02]  /*22db0*/  F2FP.BF16.F32.PACK_AB R15, R133, R135 ;  /* 0x00000087850f723e */ /* 0x000fe400000010ff */
[----:B------:R-:W-:Y:S02]  /*22dc0*/  F2FP.BF16.F32.PACK_AB R36, R116, R118 ;  /* 0x000000767424723e */ /* 0x000fe400000010ff */
[----:B------:R-:W-:Y:S01]  /*22dd0*/  F2FP.BF16.F32.PACK_AB R38, R117, R119 ;  /* 0x000000777526723e */ /* 0x000fe200000010ff */
[----:B------:R-:W-:Y:S01]  /*22de0*/  STSM.16.M88.4 [R163], R12 ;  /* 0x0000000ca3007844 */ /* 0x000fe20000000200 */
[----:B------:R-:W-:-:S02]  /*22df0*/  F2FP.BF16.F32.PACK_AB R37, R93, R92 ;  /* 0x0000005c5d25723e */ /* 0x000fc400000010ff */
[----:B------:R-:W-:Y:S02]  /*22e00*/  F2FP.BF16.F32.PACK_AB R39, R95, R94 ;  /* 0x0000005e5f27723e */ /* 0x000fe400000010ff */
[----:B------:R-:W-:-:S03]  /*22e10*/  ISETP.NE.U32.AND P0, PT, RZ, UR4, PT ;  /* 0x00000004ff007c0c */ /* 0x000fc6000bf05070 */
[----:B------:R0:W-:Y:S01]  /*22e20*/  STSM.16.M88.4 [R164], R36 ;  /* 0x00000024a4007844 */ /* 0x0001e20000000200 */
[----:B------:R-:W-:Y:S01]  /*22e30*/  BAR.SYNC.DEFER_BLOCKING 0x1, 0x100 ;  /* 0x0044000000007b1d */ /* 0x000fe20000010000 */
[----:B------:R-:W-:Y:S02]  /*22e40*/  ISETP.NE.AND.EX P0, PT, RZ, UR5, PT, P0 ;  /* 0x00000005ff007c0c */ /* 0x000fe4000bf05300 */
[----:B---3--:R-:W-:-:S04]  /*22e50*/  IADD3 R40, P1, R137, UR4, RZ ;  /* 0x0000000489287c10 */ /* 0x008fc8000ff3e0ff */
[----:B----4-:R-:W-:-:S07]  /*22e60*/  IADD3.X R41, R136, UR5, RZ, P1, !PT ;  /* 0x0000000588297c10 */ /* 0x010fce0008ffe4ff */
[----:B------:R-:W5:Y:S01]  /*22e70*/  @P0 LDG.E R11, desc[UR54][R40.64] ;  /* 0x00000036280b0981 */ /* 0x000f62000c1e1900 */
[----:B------:R-:W-:-:S04]  /*22e80*/  ISETP.NE.U32.AND P3, PT, RZ, UR6, PT ;  /* 0x00000006ff007c0c */ /* 0x000fc8000bf65070 */
[----:B------:R-:W-:Y:S01]  /*22e90*/  ISETP.NE.AND.EX P3, PT, RZ, UR7, PT, P3 ;  /* 0x00000007ff007c0c */ /* 0x000fe2000bf65330 */
[----:B0-----:R-:W-:Y:S01]  /*22ea0*/  IMAD.MOV.U32 R38, RZ, RZ, 0x9b8 ;  /* 0x000009b8ff267424 */ /* 0x001fe200078e00ff */
[----:B------:R-:W-:-:S04]  /*22eb0*/  ISETP.GT.AND P2, PT, R165, 0x1, PT ;  /* 0x00000001a500780c */ /* 0x000fc80003f44270 */
[----:B------:R-:W-:-:S07]  /*22ec0*/  SEL R38, R38, 0x978, P2 ;  /* 0x0000097826267807 */ /* 0x000fce0001000000 */
[----:B------:R-:W-:Y:S01]  /*22ed0*/  @P3 IADD3 R12, P1, R137, UR6, RZ ;  /* 0x00000006890c3c10 */ /* 0x000fe2000ff3e0ff */
[----:B------:R-:W-:Y:S01]  /*22ee0*/  ULDC UR6, c[0x0][0xa88] ;  /* 0x0002a20000067ab9 */ /* 0x000fe20000000800 */
[----:B------:R0:W1:Y:S01]  /*22ef0*/  LDC.64 R14, c[0x0][R38+0x218] ;  /* 0x00008600260e7b82 */ /* 0x0000620000000a00 */
[----:B------:R-:W-:Y:S01]  /*22f00*/  IMAD.U32 R44, RZ, RZ, UR6 ;  /* 0x00000006ff2c7e24 */ /* 0x000fe2000f8e00ff */
[----:B------:R-:W-:-:S05]  /*22f10*/  @P3 IADD3.X R13, R136, UR7, RZ, P1, !PT ;  /* 0x00000007880d3c10 */ /* 0x000fca0008ffe4ff */
[----:B------:R2:W5:Y:S01]  /*22f20*/  @P3 LDG.E R44, desc[UR54][R12.64] ;  /* 0x000000360c2c3981 */ /* 0x000562000c1e1900 */
[----:B------:R0:W3:Y:S08]  /*22f30*/  LDC.64 R36, c[0x0][R38+0x228] ;  /* 0x00008a0026247b82 */ /* 0x0000f00000000a00 */
[----:B------:R-:W4:Y:S08]  /*22f40*/  LDC R137, c[0x0][0xbe8] ;  /* 0x0002fa00ff897b82 */ /* 0x000f300000000800 */
[----:B--2---:R0:W2:Y:S01]  /*22f50*/  LDC.64 R12, c[0x0][R38+0x220] ;  /* 0x00008800260c7b82 */ /* 0x0040a20000000a00 */
[----:B----4-:R-:W-:Y:S01]  /*22f60*/  ISETP.NE.AND P1, PT, R137, 0x1, PT ;  /* 0x000000018900780c */ /* 0x010fe20003f25270 */
[----:B01-3--:R-:W-:-:S12]  /*22f70*/  @P3 BRA `(.L_x_3636) ;  /* 0x0000000000103947 */ /* 0x00bfd80003800000 */
[----:B------:R-:W-:Y:S05]  /*22f80*/  @!P0 BRA `(.L_x_3636) ;  /* 0x00000000000c8947 */ /* 0x000fea0003800000 */
[----:B------:R-:W3:Y:S04]  /*22f90*/  LDG.E R39, desc[UR54][R40.64] ;  /* 0x0000003628277981 */ /* 0x000ee8000c1e1900 */
[----:B-----5:R-:W3:Y:S02]  /*22fa0*/  LDG.E R44, desc[UR54][R40.64+0x4] ;  /* 0x00000436282c7981 */ /* 0x020ee4000c1e1900 */
[----:B---3--:R-:W-:-:S07]  /*22fb0*/  IMAD.IADD R44, R44, 0x1, -R39 ;  /* 0x000000012c2c7824 */ /* 0x008fce00078e0a27 */
.L_x_3636:
[----:B------:R-:W3:Y:S01]  /*22fc0*/  LDL.LU R43, [R1+0x14] ;  /* 0x00001400012b7983 */ /* 0x000ee20000300800 */
[----:B------:R-:W0:Y:S03]  /*22fd0*/  LDC.64 R38, c[0x0][R38+0x210] ;  /* 0x0000840026267b82 */ /* 0x000e260000000a00 */
[----:B------:R-:W4:Y:S04]  /*22fe0*/  LDL R42, [R1+0xd8] ;  /* 0x0000d800012a7983 */ /* 0x000f280000100800 */
[----:B------:R-:W4:Y:S01]  /*22ff0*/  LDL R139, [R1+0x18] ;  /* 0x00001800018b7983 */ /* 0x000f220000100800 */
[----:B------:R-:W-:Y:S01]  /*23000*/  ISETP.NE.U32.AND P0, PT, RZ, UR4, PT ;  /* 0x00000004ff007c0c */ /* 0x000fe2000bf05070 */
[----:B------:R-:W1:Y:S02]  /*23010*/  @P1 LDC R49, c[0x0][0xbec] ;  /* 0x0002fb00ff311b82 */ /* 0x000e640000000800 */
[----:B------:R-:W4:Y:S01]  /*23020*/  LDL R138, [R1+0x24] ;  /* 0x00002400018a7983 */ /* 0x000f220000100800 */
[----:B------:R-:W-:Y:S01]  /*23030*/  ISETP.NE.AND.EX P0, PT, RZ, UR5, PT, P0 ;  /* 0x00000005ff007c0c */ /* 0x000fe2000bf05300 */
[----:B------:R-:W-:-:S02]  /*23040*/  IMAD R45, R15, R235, RZ ;  /* 0x000000eb0f2d7224 */ /* 0x000fc400078e02ff */
[----:B------:R-:W4:Y:S01]  /*23050*/  LDL R48, [R1+0xd4] ;  /* 0x0000d40001307983 */ /* 0x000f220000100800 */
[----:B------:R-:W-:Y:S01]  /*23060*/  SEL R237, R237, RZ, !P0 ;  /* 0x000000ffeded7207 */ /* 0x000fe20004000000 */
[----:B------:R-:W0:Y:S01]  /*23070*/  @P1 LDC R51, c[0x0][0xbf0] ;  /* 0x0002fc00ff331b82 */ /* 0x000e220000000800 */
[----:B------:R-:W-:Y:S01]  /*23080*/  IMAD.WIDE.U32 R14, R14, R235, RZ ;  /* 0x000000eb0e0e7225 */ /* 0x000fe200078e00ff */
[----:B------:R-:W4:Y:S03]  /*23090*/  LDL R46, [R1+0x78] ;  /* 0x00007800012e7983 */ /* 0x000f260000100800 */
[----:B--2---:R-:W-:-:S03]  /*230a0*/  IMAD R13, R13, R237, RZ ;  /* 0x000000ed0d0d7224 */ /* 0x004fc600078e02ff */
[----:B------:R-:W2:Y:S01]  /*230b0*/  LDC.64 R40, c[0x0][0xba8] ;  /* 0x0002ea00ff287b82 */ /* 0x000ea20000000a00 */
[----:B------:R-:W-:Y:S02]  /*230c0*/  IADD3 R15, R15, R45, RZ ;  /* 0x0000002d0f0f7210 */ /* 0x000fe40007ffe0ff */
[----:B-----5:R-:W-:-:S05]  /*230d0*/  SHF.R.S32.HI R136, RZ, 0x1f, R11 ;  /* 0x0000001fff887819 */ /* 0x020fca000001140b */
[----:B--2---:R-:W2:Y:S08]  /*230e0*/  @!P2 LDC R40, c[0x0][0xb50] ;  /* 0x0002d400ff28ab82 */ /* 0x004eb00000000800 */
[----:B------:R-:W2:Y:S01]  /*230f0*/  @!P2 LDC R41, c[0x0][0xb54] ;  /* 0x0002d500ff29ab82 */ /* 0x000ea20000000800 */
[----:B---3--:R-:W-:-:S05]  /*23100*/  SEL R43, R43, RZ, !P0 ;  /* 0x000000ff2b2b7207 */ /* 0x008fca0004000000 */
[C---:B------:R-:W-:Y:S02]  /*23110*/  IMAD R47, R12.reuse, R43, R13 ;  /* 0x0000002b0c2f7224 */ /* 0x040fe400078e020d */
[----:B------:R-:W-:-:S04]  /*23120*/  IMAD.WIDE.U32 R12, R12, R237, RZ ;  /* 0x000000ed0c0c7225 */ /* 0x000fc800078e00ff */
[----:B----4-:R-:W-:Y:S01]  /*23130*/  IMAD R42, R139, 0x80, R42 ;  /* 0x000000808b2a7824 */ /* 0x010fe200078e022a */
[----:B------:R-:W-:-:S03]  /*23140*/  IADD3 R14, P0, P3, R12, R14, R11 ;  /* 0x0000000e0c0e7210 */ /* 0x000fc60007b1e00b */
[----:B-1----:R-:W-:Y:S01]  /*23150*/  @P1 IMAD.HI.U32 R12, R42, R49, RZ ;  /* 0x000000312a0c1227 */ /* 0x002fe200078e00ff */
[----:B------:R-:W-:-:S03]  /*23160*/  SEL R43, R138, RZ, P2 ;  /* 0x000000ff8a2b7207 */ /* 0x000fc60001000000 */
[----:B------:R-:W-:Y:S02]  /*23170*/  IMAD.IADD R47, R13, 0x1, R47 ;  /* 0x000000010d2f7824 */ /* 0x000fe400078e022f */
[----:B------:R-:W-:Y:S01]  /*23180*/  IMAD.MOV.U32 R13, RZ, RZ, R42 ;  /* 0x000000ffff0d7224 */ /* 0x000fe200078e002a */
[----:B0-----:R-:W-:Y:S01]  /*23190*/  @P1 SHF.R.U32.HI R13, RZ, R51, R12 ;  /* 0x00000033ff0d1219 */ /* 0x001fe2000001160c */
[-C--:B------:R-:W-:Y:S02]  /*231a0*/  IMAD R45, R37, R43.reuse, RZ ;  /* 0x0000002b252d7224 */ /* 0x080fe400078e02ff */
[----:B------:R-:W-:Y:S01]  /*231b0*/  IMAD.WIDE.U32 R36, R36, R43, RZ ;  /* 0x0000002b24247225 */ /* 0x000fe200078e00ff */
[----:B------:R-:W-:-:S03]  /*231c0*/  IADD3.X R15, R47, R15, R136, P0, P3 ;  /* 0x0000000f2f0f7210 */ /* 0x000fc600007e6488 */
[----:B------:R-:W-:Y:S01]  /*231d0*/  IMAD.MOV R43, RZ, RZ, -R13 ;  /* 0x000000ffff2b7224 */ /* 0x000fe200078e0a0d */
[----:B------:R-:W-:Y:S01]  /*231e0*/  IADD3 R36, P0, P3, R13, R14, R36 ;  /* 0x0000000e0d247210 */ /* 0x000fe20007b1e024 */
[----:B------:R-:W-:Y:S01]  /*231f0*/  IMAD.IADD R45, R37, 0x1, R45 ;  /* 0x00000001252d7824 */ /* 0x000fe200078e022d */
[----:B------:R-:W-:Y:S01]  /*23200*/  SHF.R.S32.HI R12, RZ, 0x1f, R13 ;  /* 0x0000001fff0c7819 */ /* 0x000fe2000001140d */
[----:B------:R-:W-:-:S03]  /*23210*/  IMAD R13, R137, R43, R42 ;  /* 0x0000002b890d7224 */ /* 0x000fc600078e022a */
[----:B------:R-:W-:Y:S01]  /*23220*/  IADD3.X R37, R12, R15, R45, P0, P3 ;  /* 0x0000000f0c257210 */ /* 0x000fe200007e642d */
[-C--:B------:R-:W-:Y:S01]  /*23230*/  IMAD R12, R39, R13.reuse, RZ ;  /* 0x0000000d270c7224 */ /* 0x080fe200078e02ff */
[----:B------:R-:W-:Y:S01]  /*23240*/  SHF.R.S32.HI R15, RZ, 0x1f, R13 ;  /* 0x0000001fff0f7819 */ /* 0x000fe2000001140d */
[----:B------:R-:W-:-:S04]  /*23250*/  IMAD.WIDE.U32 R36, R38, R13, R36 ;  /* 0x0000000d26247225 */ /* 0x000fc800078e0024 */
[----:B------:R-:W-:Y:S01]  /*23260*/  IMAD R15, R38, R15, R12 ;  /* 0x0000000f260f7224 */ /* 0x000fe200078e020c */
[----:B--2---:R-:W-:-:S03]  /*23270*/  LEA R40, P0, R36, R40, 0x2 ;  /* 0x0000002824287211 */ /* 0x004fc600078010ff */
[----:B------:R-:W-:-:S05]  /*23280*/  IMAD.IADD R12, R37, 0x1, R15 ;  /* 0x00000001250c7824 */ /* 0x000fca00078e020f */
[----:B------:R-:W-:Y:S01]  /*23290*/  LEA.HI.X R41, R36, R41, R12, 0x2, P0 ;  /* 0x0000002924297211 */ /* 0x000fe200000f140c */
[----:B------:R-:W-:Y:S01]  /*232a0*/  SHFL.IDX PT, R14, R40, 0x1, 0x1c1f ;  /* 0x003c1f00280e7f89 */ /* 0x000fe200000e0000 */
[----:B------:R-:W-:-:S03]  /*232b0*/  IMAD R37, R139, 0x80, R48 ;  /* 0x000000808b257824 */ /* 0x000fc600078e0230 */
[----:B------:R-:W-:Y:S04]  /*232c0*/  SHFL.IDX PT, R12, R40, RZ, 0x1c1f ;  /* 0x001c1fff280c7589 */ /* 0x000fe800000e0000 */
[----:B------:R-:W0:Y:S04]  /*232d0*/  SHFL.IDX PT, R13, R41, RZ, 0x1c1f ;  /* 0x001c1fff290d7589 */ /* 0x000e2800000e0000 */
[----:B------:R-:W1:Y:S01]  /*232e0*/  SHFL.IDX PT, R15, R41, 0x1, 0x1c1f ;  /* 0x003c1f00290f7f89 */ /* 0x000e6200000e0000 */
[----:B------:R-:W-:Y:S01]  /*232f0*/  IMAD R38, R44, R137, RZ ;  /* 0x000000892c267224 */ /* 0x000fe200078e02ff */
[----:B------:R-:W-:-:S02]  /*23300*/  LOP3.LUT P0, RZ, R46, 0x3, RZ, 0xc0, !PT ;  /* 0x000000032eff7812 */ /* 0x000fc4000780c0ff */
[C---:B------:R-:W-:Y:S02]  /*23310*/  IADD3 R39, R37.reuse, 0x8, RZ ;  /* 0x0000000825277810 */ /* 0x040fe40007ffe0ff */
[-C--:B------:R-:W-:Y:S02]  /*23320*/  ISETP.GE.OR P3, PT, R37, R38.reuse, P0 ;  /* 0x000000262500720c */ /* 0x080fe40000766670 */
[----:B------:R-:W-:-:S11]  /*23330*/  ISETP.GE.OR P0, PT, R39, R38, P0 ;  /* 0x000000262700720c */ /* 0x000fd60000706670 */
[----:B0-----:R0:W-:Y:S04]  /*23340*/  @!P3 ST.E desc[UR54][R12.64], R120 ;  /* 0x000000780c00b985 */ /* 0x0011e8000c101936 */
[----:B-1----:R0:W-:Y:S01]  /*23350*/  @!P0 ST.E desc[UR54][R14.64], R121 ;  /* 0x000000790e008985 */ /* 0x0021e2000c101936 */
[----:B------:R-:W-:Y:S05]  /*23360*/  @P2 BRA `(.L_x_3637) ;  /* 0x0000000c006c2947 */ /* 0x000fea0003800000 */
[----:B------:R-:W-:Y:S01]  /*23370*/  VIADD R0, R166, 0xffffff80 ;  /* 0xffffff80a6007836 */ /* 0x000fe20000000000 */
[----:B0-----:R-:W0:Y:S01]  /*23380*/  @P1 LDC R15, c[0x0][0xbec] ;  /* 0x0002fb00ff0f1b82 */ /* 0x001e220000000800 */
[----:B------:R-:W-:-:S03]  /*23390*/  ULDC.64 UR4, c[0x0][0xaa0] ;  /* 0x0002a80000047ab9 */ /* 0x000fc60000000a00 */
[----:B------:R-:W-:-:S04]  /*233a0*/  SHF.R.S32.HI R3, RZ, 0x1f, R0 ;  /* 0x0000001fff037819 */ /* 0x000fc80000011400 */
[----:B------:R-:W-:Y:S01]  /*233b0*/  LEA.HI R3, R3, R0, RZ, 0x3 ;  /* 0x0000000003037211 */ /* 0x000fe200078f18ff */
[----:B------:R-:W1:Y:S03]  /*233c0*/  @P1 LDC R21, c[0x0][0xbf0] ;  /* 0x0002fc00ff151b82 */ /* 0x000e660000000800 */
[----:B------:R-:W-:Y:S02]  /*233d0*/  LOP3.LUT R5, R3, 0xfffffff8, RZ, 0xc0, !PT ;  /* 0xfffffff803057812 */ /* 0x000fe400078ec0ff */
[----:B------:R-:W-:-:S03]  /*233e0*/  SHF.R.S32.HI R8, RZ, 0x3, R3 ;  /* 0x00000003ff087819 */ /* 0x000fc60000011403 */
[----:B------:R-:W-:-:S04]  /*233f0*/  IMAD.IADD R37, R0, 0x1, -R5 ;  /* 0x0000000100257824 */ /* 0x000fc800078e0a05 */
[----:B------:R-:W-:-:S04]  /*23400*/  IMAD.SHL.U32 R9, R37, 0x8, RZ ;  /* 0x0000000825097824 */ /* 0x000fc800078e00ff */
[----:B------:R-:W-:-:S04]  /*23410*/  IMAD R3, R8, 0x40, R9 ;  /* 0x0000004008037824 */ /* 0x000fc800078e0209 */
[----:B------:R-:W-:-:S03]  /*23420*/  IMAD.WIDE R90, R3, 0x2, R90 ;  /* 0x00000002035a7825 */ /* 0x000fc600078e025a */
        /* <DEDUP_REMOVED lines=10> */
[----:B------:R-:W-:Y:S01]  /*234d0*/  LOP3.LUT R48, R49, 0x380, RZ, 0xc0, !PT ;  /* 0x0000038031307812 */ /* 0x000fe200078ec0ff */
[----:B------:R-:W-:Y:S01]  /*234e0*/  IMAD R136, R136, UR4, RZ ;  /* 0x0000000488887c24 */ /* 0x000fe2000f8e02ff */
[----:B------:R-:W-:Y:S01]  /*234f0*/  LOP3.LUT R28, R29, 0x380, RZ, 0xc0, !PT ;  /* 0x000003801d1c7812 */ /* 0x000fe200078ec0ff */
[----:B------:R-:W5:Y:S01]  /*23500*/  LD.E.128 R24, desc[UR54][R24.64] ;  /* 0x0000003618187980 */ /* 0x000f62000c101d00 */
[----:B------:R-:W-:-:S02]  /*23510*/  SHF.R.U64 R48, R48, 0x3, RZ ;  /* 0x0000000330307819 */ /* 0x000fc400000012ff */
[----:B------:R-:W-:Y:S02]  /*23520*/  LOP3.LUT R32, R33, 0x380, RZ, 0xc0, !PT ;  /* 0x0000038021207812 */ /* 0x000fe400078ec0ff */
[----:B------:R-:W-:Y:S01]  /*23530*/  LOP3.LUT R48, R48, R49, RZ, 0x3c, !PT ;  /* 0x0000003130307212 */ /* 0x000fe200078e3cff */
[--C-:B------:R-:W-:Y:S01]  /*23540*/  IMAD.X R49, RZ, RZ, R91.reuse, P3 ;  /* 0x000000ffff317224 */ /* 0x100fe200018e065b */
[----:B------:R-:W-:Y:S02]  /*23550*/  IADD3 R3, P3, R90, 0xb000, RZ ;  /* 0x0000b0005a037810 */ /* 0x000fe40007f7e0ff */
[----:B------:R-:W-:Y:S02]  /*23560*/  LOP3.LUT R40, R41, 0x380, RZ, 0xc0, !PT ;  /* 0x0000038029287812 */ /* 0x000fe400078ec0ff */
[----:B------:R-:W-:Y:S02]  /*23570*/  LOP3.LUT R0, R3, 0x380, RZ, 0xc0, !PT ;  /* 0x0000038003007812 */ /* 0x000fe400078ec0ff */
[----:B------:R-:W-:Y:S01]  /*23580*/  LOP3.LUT R44, R45, 0x380, RZ, 0xc0, !PT ;  /* 0x000003802d2c7812 */ /* 0x000fe200078ec0ff */
[----:B------:R-:W-:Y:S01]  /*23590*/  IMAD R13, R11, UR5, R136 ;  /* 0x000000050b0d7c24 */ /* 0x000fe2000f8e0288 */
[----:B------:R-:W-:Y:S01]  /*235a0*/  SHF.R.U64 R0, R0, 0x3, RZ ;  /* 0x0000000300007819 */ /* 0x000fe200000012ff */
[----:B------:R-:W-:Y:S01]  /*235b0*/  IMAD.X R69, RZ, RZ, R91, P3 ;  /* 0x000000ffff457224 */ /* 0x000fe200018e065b */
[----:B------:R-:W-:Y:S01]  /*235c0*/  SHF.R.U64 R28, R28, 0x3, RZ ;  /* 0x000000031c1c7819 */ /* 0x000fe200000012ff */
[----:B------:R-:W5:Y:S01]  /*235d0*/  LD.E.128 R48, desc[UR54][R48.64] ;  /* 0x0000003630307980 */ /* 0x000f62000c101d00 */
[----:B------:R-:W-:-:S02]  /*235e0*/  SHF.R.U64 R32, R32, 0x3, RZ ;  /* 0x0000000320207819 */ /* 0x000fc400000012ff */
[----:B------:R-:W-:Y:S02]  /*235f0*/  SHF.R.U64 R40, R40, 0x3, RZ ;  /* 0x0000000328287819 */ /* 0x000fe400000012ff */
[----:B------:R-:W-:Y:S02]  /*23600*/  SHF.R.U64 R44, R44, 0x3, RZ ;  /* 0x000000032c2c7819 */ /* 0x000fe400000012ff */
[----:B------:R-:W-:Y:S01]  /*23610*/  LOP3.LUT R68, R0, R3, RZ, 0x3c, !PT ;  /* 0x0000000300447212 */ /* 0x000fe200078e3cff */
[----:B------:R-:W-:Y:S01]  /*23620*/  IMAD.WIDE.U32 R2, R11, UR4, RZ ;  /* 0x000000040b027c25 */ /* 0x000fe2000f8e00ff */
[----:B------:R-:W-:Y:S01]  /*23630*/  LOP3.LUT R28, R28, R29, RZ, 0x3c, !PT ;  /* 0x0000001d1c1c7212 */ /* 0x000fe200078e3cff */
[----:B------:R-:W-:Y:S01]  /*23640*/  ULDC.64 UR4, c[0x0][0xae8] ;  /* 0x0002ba0000047ab9 */ /* 0x000fe20000000a00 */
[----:B------:R-:W-:Y:S01]  /*23650*/  LOP3.LUT R32, R32, R33, RZ, 0x3c, !PT ;  /* 0x0000002120207212 */ /* 0x000fe200078e3cff */
[----:B------:R-:W-:Y:S01]  /*23660*/  IMAD R0, R37, 0x20, R8 ;  /* 0x0000002025007824 */ /* 0x000fe200078e0208 */
[----:B------:R-:W-:Y:S01]  /*23670*/  LOP3.LUT R40, R40, R41, RZ, 0x3c, !PT ;  /* 0x0000002928287212 */ /* 0x000fe200078e3cff */
[--C-:B------:R-:W-:Y:S01]  /*23680*/  IMAD.X R29, RZ, RZ, R91.reuse, P4 ;  /* 0x000000ffff1d7224 */ /* 0x100fe200020e065b */
[----:B------:R-:W-:Y:S01]  /*23690*/  LOP3.LUT R44, R44, R45, RZ, 0x3c, !PT ;  /* 0x0000002d2c2c7212 */ /* 0x000fe200078e3cff */
[--C-:B------:R-:W-:Y:S01]  /*236a0*/  IMAD.X R41, RZ, RZ, R91.reuse, P0 ;  /* 0x000000ffff297224 */ /* 0x100fe200000e065b */
[----:B------:R-:W-:Y:S01]  /*236b0*/  IADD3.X R33, RZ, R91, RZ, P5, !PT ;  /* 0x0000005bff217210 */ /* 0x000fe20002ffe4ff */
[----:B------:R-:W-:Y:S01]  /*236c0*/  IMAD.X R45, RZ, RZ, R91, P2 ;  /* 0x000000ffff2d7224 */ /* 0x000fe200010e065b */
[C---:B------:R-:W-:Y:S01]  /*236d0*/  IADD3 R53, P4, R90.reuse, 0x7000, RZ ;  /* 0x000070005a357810 */ /* 0x040fe20007f9e0ff */
[----:B------:R-:W-:Y:S01]  /*236e0*/  IMAD.IADD R3, R3, 0x1, R13 ;  /* 0x0000000103037824 */ /* 0x000fe200078e020d */
[C---:B------:R-:W-:Y:S01]  /*236f0*/  IADD3 R57, P5, R90.reuse, 0x8000, RZ ;  /* 0x000080005a397810 */ /* 0x040fe20007fbe0ff */
[----:B------:R-:W-:Y:S01]  /*23700*/  IMAD R12, R139, 0x80, R0 ;  /* 0x000000808b0c7824 */ /* 0x000fe200078e0200 */
[C---:B------:R-:W-:Y:S01]  /*23710*/  IADD3 R61, P0, R90.reuse, 0x9000, RZ ;  /* 0x000090005a3d7810 */ /* 0x040fe20007f1e0ff */
[----:B------:R-:W5:Y:S01]  /*23720*/  LD.E.128 R28, desc[UR54][R28.64] ;  /* 0x000000361c1c7980 */ /* 0x000f62000c101d00 */
[----:B------:R-:W-:Y:S01]  /*23730*/  IADD3 R65, P2, R90, 0xa000, RZ ;  /* 0x0000a0005a417810 */ /* 0x000fe20007f5e0ff */
[----:B------:R-:W-:Y:S01]  /*23740*/  IMAD.WIDE.U32 R2, R235, UR4, R2 ;  /* 0x00000004eb027c25 */ /* 0x000fe2000f8e0002 */
[----:B------:R-:W-:Y:S01]  /*23750*/  LOP3.LUT R52, R53, 0x380, RZ, 0xc0, !PT ;  /* 0x0000038035347812 */ /* 0x000fe200078ec0ff */
[----:B------:R-:W5:Y:S01]  /*23760*/  LD.E.128 R32, desc[UR54][R32.64] ;  /* 0x0000003620207980 */ /* 0x000f62000c101d00 */
[----:B------:R-:W-:-:S02]  /*23770*/  LOP3.LUT R56, R57, 0x380, RZ, 0xc0, !PT ;  /* 0x0000038039387812 */ /* 0x000fc400078ec0ff */
[----:B------:R-:W-:Y:S01]  /*23780*/  LOP3.LUT R60, R61, 0x380, RZ, 0xc0, !PT ;  /* 0x000003803d3c7812 */ /* 0x000fe200078ec0ff */
[----:B------:R-:W5:Y:S01]  /*23790*/  LD.E.128 R40, desc[UR54][R40.64] ;  /* 0x0000003628287980 */ /* 0x000f62000c101d00 */
[----:B------:R-:W-:Y:S01]  /*237a0*/  LOP3.LUT R64, R65, 0x380, RZ, 0xc0, !PT ;  /* 0x0000038041407812 */ /* 0x000fe200078ec0ff */
[----:B0-----:R-:W-:Y:S01]  /*237b0*/  @P1 IMAD.HI.U32 R0, R12, R15, RZ ;  /* 0x0000000f0c001227 */ /* 0x001fe200078e00ff */
[----:B------:R-:W-:Y:S01]  /*237c0*/  LOP3.LUT R5, R90, 0x380, RZ, 0xc0, !PT ;  /* 0x000003805a057812 */ /* 0x000fe200078ec0ff */
[----:B------:R-:W5:Y:S01]  /*237d0*/  LD.E.128 R44, desc[UR54][R44.64] ;  /* 0x000000362c2c7980 */ /* 0x000f62000c101d00 */
[----:B------:R-:W-:Y:S01]  /*237e0*/  SHF.R.S32.HI R10, RZ, 0x1f, R237 ;  /* 0x0000001fff0a7819 */ /* 0x000fe200000114ed */
[----:B------:R-:W-:Y:S01]  /*237f0*/  IMAD R3, R235, UR5, R3 ;  /* 0x00000005eb037c24 */ /* 0x000fe2000f8e0203 */
[----:B------:R-:W-:Y:S01]  /*23800*/  SHF.R.U64 R52, R52, 0x3, RZ ;  /* 0x0000000334347819 */ /* 0x000fe200000012ff */
[----:B------:R-:W-:Y:S01]  /*23810*/  ULDC.64 UR4, c[0x0][0xaf0] ;  /* 0x0002bc0000047ab9 */ /* 0x000fe20000000a00 */
[----:B------:R-:W-:Y:S01]  /*23820*/  SHF.R.U64 R56, R56, 0x3, RZ ;  /* 0x0000000338387819 */ /* 0x000fe200000012ff */
[----:B------:R-:W5:Y:S01]  /*23830*/  LD.E.128 R68, desc[UR54][R68.64] ;  /* 0x0000003644447980 */ /* 0x000f62000c101d00 */
[----:B------:R-:W-:-:S02]  /*23840*/  SHF.R.U64 R60, R60, 0x3, RZ ;  /* 0x000000033c3c7819 */ /* 0x000fc400000012ff */
[----:B------:R-:W-:Y:S01]  /*23850*/  SHF.R.U64 R64, R64, 0x3, RZ ;  /* 0x0000000340407819 */ /* 0x000fe200000012ff */
[----:B------:R-:W-:Y:S01]  /*23860*/  IMAD.MOV.U32 R11, RZ, RZ, R12 ;  /* 0x000000ffff0b7224 */ /* 0x000fe200078e000c */
[----:B------:R-:W-:Y:S01]  /*23870*/  SHF.R.U64 R5, R5, 0x3, RZ ;  /* 0x0000000305057819 */ /* 0x000fe200000012ff */
[----:B------:R-:W-:Y:S01]  /*23880*/  IMAD R10, R10, UR4, RZ ;  /* 0x000000040a0a7c24 */ /* 0x000fe2000f8e02ff */
[----:B-1----:R-:W-:Y:S02]  /*23890*/  @P1 SHF.R.U32.HI R11, RZ, R21, R0 ;  /* 0x00000015ff0b1219 */ /* 0x002fe40000011600 */
[----:B------:R-:W-:Y:S01]  /*238a0*/  LOP3.LUT R52, R52, R53, RZ, 0x3c, !PT ;  /* 0x0000003534347212 */ /* 0x000fe200078e3cff */
[--C-:B------:R-:W-:Y:S01]  /*238b0*/  IMAD.X R53, RZ, RZ, R91.reuse, P4 ;  /* 0x000000ffff357224 */ /* 0x100fe200020e065b */
[----:B------:R-:W-:Y:S01]  /*238c0*/  LOP3.LUT R56, R56, R57, RZ, 0x3c, !PT ;  /* 0x0000003938387212 */ /* 0x000fe200078e3cff */
[--C-:B------:R-:W-:Y:S01]  /*238d0*/  IMAD.X R57, RZ, RZ, R91.reuse, P5 ;  /* 0x000000ffff397224 */ /* 0x100fe200028e065b */
[----:B------:R-:W-:Y:S01]  /*238e0*/  LOP3.LUT R60, R60, R61, RZ, 0x3c, !PT ;  /* 0x0000003d3c3c7212 */ /* 0x000fe200078e3cff */
[----:B------:R-:W-:Y:S01]  /*238f0*/  IMAD.X R61, RZ, RZ, R91, P0 ;  /* 0x000000ffff3d7224 */ /* 0x000fe200000e065b */
[----:B------:R-:W-:Y:S01]  /*23900*/  LOP3.LUT R64, R64, R65, RZ, 0x3c, !PT ;  /* 0x0000004140407212 */ /* 0x000fe200078e3cff */
[----:B------:R-:W-:Y:S01]  /*23910*/  IMAD R13, R237, UR5, R10 ;  /* 0x00000005ed0d7c24 */ /* 0x000fe2000f8e020a */
[----:B------:R-:W-:-:S02]  /*23920*/  IADD3.X R65, RZ, R91, RZ, P2, !PT ;  /* 0x0000005bff417210 */ /* 0x000fc400017fe4ff */
[----:B------:R-:W-:Y:S01]  /*23930*/  LOP3.LUT R90, R5, R90, RZ, 0x3c, !PT ;  /* 0x0000005a055a7212 */ /* 0x000fe200078e3cff */
[----:B------:R-:W-:Y:S01]  /*23940*/  IMAD.WIDE.U32 R2, R237, UR4, R2 ;  /* 0x00000004ed027c25 */ /* 0x000fe2000f8e0002 */
[--C-:B------:R-:W-:Y:S01]  /*23950*/  SHF.R.S32.HI R0, RZ, 0x1f, R11.reuse ;  /* 0x0000001fff007819 */ /* 0x100fe2000001140b */
[----:B------:R-:W5:Y:S01]  /*23960*/  LD.E.128 R52, desc[UR54][R52.64] ;  /* 0x0000003634347980 */ /* 0x000f62000c101d00 */
[----:B------:R-:W-:Y:S01]  /*23970*/  ULDC.64 UR4, c[0x0][0xae0] ;  /* 0x0002b80000047ab9 */ /* 0x000fe20000000a00 */
[----:B------:R-:W-:Y:S02]  /*23980*/  IMAD.MOV R10, RZ, RZ, -R11 ;  /* 0x000000ffff0a7224 */ /* 0x000fe400078e0a0b */
[----:B------:R0:W5:Y:S01]  /*23990*/  LD.E.128 R4, desc[UR54][R90.64] ;  /* 0x000000365a047980 */ /* 0x000162000c101d00 */
[----:B------:R-:W-:Y:S01]  /*239a0*/  IADD3 R3, R3, R13, RZ ;  /* 0x0000000d03037210 */ /* 0x000fe20007ffe0ff */
[----:B------:R-:W-:Y:S02]  /*239b0*/  IMAD R137, R137, R10, R12 ;  /* 0x0000000a89897224 */ /* 0x000fe400078e020c */
[----:B------:R-:W5:Y:S04]  /*239c0*/  LD.E.128 R56, desc[UR54][R56.64] ;  /* 0x0000003638387980 */ /* 0x000f68000c101d00 */
[----:B------:R-:W5:Y:S04]  /*239d0*/  LD.E.128 R60, desc[UR54][R60.64] ;  /* 0x000000363c3c7980 */ /* 0x000f68000c101d00 */
[----:B------:R-:W5:Y:S01]  /*239e0*/  LD.E.128 R64, desc[UR54][R64.64] ;  /* 0x0000003640407980 */ /* 0x000f62000c101d00 */
[----:B------:R-:W-:Y:S01]  /*239f0*/  IMAD R0, R0, UR4, RZ ;  /* 0x0000000400007c24 */ /* 0x000fe2000f8e02ff */
[----:B------:R-:W-:Y:S01]  /*23a00*/  @!PT LDS RZ, [RZ] ;  /* 0x00000000fffff984 */ /* 0x000fe20000000800 */
[----:B------:R-:W-:Y:S01]  /*23a10*/  @!PT LDS RZ, [RZ] ;  /* 0x00000000fffff984 */ /* 0x000fe20000000800 */
[----:B------:R-:W-:Y:S01]  /*23a20*/  @!PT LDS RZ, [RZ] ;  /* 0x00000000fffff984 */ /* 0x000fe20000000800 */
[----:B------:R-:W-:Y:S01]  /*23a30*/  @!PT LDS RZ, [RZ] ;  /* 0x00000000fffff984 */ /* 0x000fe20000000800 */
[----:B------:R1:W-:Y:S06]  /*23a40*/  MEMBAR.ALL.CTA ;  /* 0x0000000000007992 */ /* 0x0003ec0000008000 */
[----:B-1----:R-:W1:Y:S01]  /*23a50*/  FENCE.VIEW.ASYNC.S ;  /* 0x00000000000073c6 */ /* 0x002e620000000000 */
[----:B------:R-:W-:Y:S01]  /*23a60*/  SHF.R.S32.HI R10, RZ, 0x1f, R137 ;  /* 0x0000001fff0a7819 */ /* 0x000fe20000011489 */
[----:B------:R-:W-:-:S04]  /*23a70*/  IMAD.WIDE.U32 R2, R11, UR4, R2 ;  /* 0x000000040b027c25 */ /* 0x000fc8000f8e0002 */
[----:B------:R-:W-:Y:S01]  /*23a80*/  IMAD R11, R11, UR5, R0 ;  /* 0x000000050b0b7c24 */ /* 0x000fe2000f8e0200 */
[----:B------:R-:W-:Y:S02]  /*23a90*/  ULDC.64 UR4, c[0x0][0xad8] ;  /* 0x0002b60000047ab9 */ /* 0x000fe40000000a00 */
[----:B------:R-:W-:Y:S02]  /*23aa0*/  IMAD R10, R10, UR4, RZ ;  /* 0x000000040a0a7c24 */ /* 0x000fe4000f8e02ff */
[----:B------:R-:W-:Y:S02]  /*23ab0*/  IMAD.IADD R3, R3, 0x1, R11 ;  /* 0x0000000103037824 */ /* 0x000fe400078e020b */
[C---:B------:R-:W-:Y:S02]  /*23ac0*/  IMAD R13, R137.reuse, UR5, R10 ;  /* 0x00000005890d7c24 */ /* 0x040fe4000f8e020a */
[----:B------:R-:W-:Y:S02]  /*23ad0*/  VIADD R0, R16, 0x33420 ;  /* 0x0003342010007836 */ /* 0x000fe40000000000 */
[----:B------:R-:W-:Y:S01]  /*23ae0*/  IMAD.WIDE.U32 R10, R137, UR4, R2 ;  /* 0x00000004890a7c25 */ /* 0x000fe2000f8e0002 */
[----:B------:R-:W-:-:S02]  /*23af0*/  ULDC.64 UR4, c[0x0][0xa80] ;  /* 0x0002a00000047ab9 */ /* 0x000fc40000000a00 */
[----:B------:R-:W-:Y:S01]  /*23b00*/  PRMT R0, RZ, 0x654, R0 ;  /* 0x00000654ff007816 */ /* 0x000fe20000000000 */
[----:B------:R-:W-:Y:S01]  /*23b10*/  IMAD.IADD R3, R11, 0x1, R13 ;  /* 0x000000010b037824 */ /* 0x000fe200078e020d */
[C---:B------:R-:W-:Y:S01]  /*23b20*/  LEA R2, P0, R10.reuse, UR4, 0x1 ;  /* 0x000000040a027c11 */ /* 0x040fe2000f8008ff */
[C---:B------:R-:W-:Y:S01]  /*23b30*/  VIADD R37, R9.reuse, 0x40 ;  /* 0x0000004009257836 */ /* 0x040fe20000000000 */
[----:B------:R-:W-:Y:S01]  /*23b40*/  UMOV UR4, 0xffffffff ;  /* 0xffffffff00047882 */ /* 0x000fe20000000000 */
[----:B------:R-:W-:Y:S01]  /*23b50*/  VIADD R39, R9, 0x80 ;  /* 0x0000008009277836 */ /* 0x000fe20000000000 */
[----:B-1----:R0:W-:Y:S01]  /*23b60*/  SYNCS.ARRIVE.TRANS64.RED.A1T0 RZ, [R0+URZ], RZ ;  /* 0x000000ff00ff79a7 */ /* 0x0021e2000810043f */
[----:B------:R-:W-:Y:S02]  /*23b70*/  LEA.HI.X R3, R10, UR5, R3, 0x1, P0 ;  /* 0x000000050a037c11 */ /* 0x000fe400080f0c03 */
[----:B------:R-:W-:Y:S02]  /*23b80*/  SHF.R.S32.HI R72, RZ, 0x1f, R9 ;  /* 0x0000001fff487819 */ /* 0x000fe40000011409 */
[----:B------:R-:W-:-:S02]  /*23b90*/  SHF.R.S32.HI R20, RZ, 0x1f, R37 ;  /* 0x0000001fff147819 */ /* 0x000fc40000011425 */
[----:B------:R-:W-:Y:S01]  /*23ba0*/  SHF.R.S32.HI R36, RZ, 0x1f, R39 ;  /* 0x0000001fff247819 */ /* 0x000fe20000011427 */
[----:B0-----:R-:W-:Y:S06]  /*23bb0*/  BRA.DIV UR4, `(.L_x_3638) ;  /* 0x000000ea040c7947 */ /* 0x001fec000b800000 */
[----:B------:R0:W1:Y:S04]  /*23bc0*/  SHFL.IDX PT, R0, R3, RZ, 0x181f ;  /* 0x00181fff03007589 */ /* 0x00006800000e0000 */
[----:B------:R0:W2:Y:S02]  /*23bd0*/  SHFL.IDX PT, R14, R2, RZ, 0x181f ;  /* 0x00181fff020e7589 */ /* 0x0000a400000e0000 */
.L_x_3927:
[----:B------:R-:W-:Y:S01]  /*23be0*/  IMAD R21, R139, 0x80, R8 ;  /* 0x000000808b157824 */ /* 0x000fe200078e0208 */
[----:B------:R-:W-:Y:S04]  /*23bf0*/  BSSY B1, `(.L_x_3639) ;  /* 0x0000010000017945 */ /* 0x000fe80003800000 */
[----:B------:R-:W-:-:S13]  /*23c00*/  ISETP.GE.AND P0, PT, R21, R38, PT ;  /* 0x000000261500720c */ /* 0x000fda0003f06270 */
[----:B------:R-:W-:Y:S05]  /*23c10*/  @P0 BRA `(.L_x_3640) ;  /* 0x0000000000340947 */ /* 0x000fea0003800000 */
[----:B------:R-:W-:Y:S02]  /*23c20*/  ULDC UR4, c[0x0][0xac8] ;  /* 0x0002b20000047ab9 */ /* 0x000fe40000000800 */
[----:B------:R-:W-:Y:S02]  /*23c30*/  ISETP.GE.AND P0, PT, R9, UR4, PT ;  /* 0x0000000409007c0c */ /* 0x000fe4000bf06270 */
[----:B------:R-:W-:Y:S02]  /*23c40*/  ISETP.GE.AND P1, PT, R37, UR4, PT ;  /* 0x0000000425007c0c */ /* 0x000fe4000bf26270 */
[----:B------:R-:W-:-:S09]  /*23c50*/  ISETP.GE.AND P2, PT, R39, UR4, PT ;  /* 0x0000000427007c0c */ /* 0x000fd2000bf46270 */
[-C--:B--2---:R-:W-:Y:S02]  /*23c60*/  @!P0 LEA R10, P3, R9, R14.reuse, 0x1 ;  /* 0x0000000e090a8211 */ /* 0x084fe400078608ff */
[-C--:B------:R-:W-:Y:S02]  /*23c70*/  @!P1 LEA R12, P4, R37, R14.reuse, 0x1 ;  /* 0x0000000e250c9211 */ /* 0x080fe400078808ff */
[----:B------:R-:W-:Y:S02]  /*23c80*/  @!P2 LEA R14, P5, R39, R14, 0x1 ;  /* 0x0000000e270ea211 */ /* 0x000fe400078a08ff */
[-C--:B-1----:R-:W-:Y:S02]  /*23c90*/  @!P0 LEA.HI.X R11, R9, R0.reuse, R72, 0x1, P3 ;  /* 0x00000000090b8211 */ /* 0x082fe400018f0c48 */
[-C--:B------:R-:W-:Y:S02]  /*23ca0*/  @!P1 LEA.HI.X R13, R37, R0.reuse, R20, 0x1, P4 ;  /* 0x00000000250d9211 */ /* 0x080fe400020f0c14 */
[----:B------:R-:W-:Y:S01]  /*23cb0*/  @!P2 LEA.HI.X R15, R39, R0, R36, 0x1, P5 ;  /* 0x00000000270fa211 */ /* 0x000fe200028f0c24 */
[----:B-----5:R3:W-:Y:S04]  /*23cc0*/  @!P0 ST.E.128 desc[UR54][R10.64], R4 ;  /* 0x000000040a008985 */ /* 0x0207e8000c101d36 */
[----:B------:R3:W-:Y:S04]  /*23cd0*/  @!P1 ST.E.128 desc[UR54][R12.64], R40 ;  /* 0x000000280c009985 */ /* 0x0007e8000c101d36 */
[----:B------:R3:W-:Y:S02]  /*23ce0*/  @!P2 ST.E.128 desc[UR54][R14.64], R56 ;  /* 0x000000380e00a985 */ /* 0x0007e4000c101d36 */
.L_x_3640:
[----:B------:R-:W-:Y:S05]  /*23cf0*/  BSYNC B1 ;  /* 0x0000000000017941 */ /* 0x000fea0003800000 */
.L_x_3639:
[----:B------:R-:W-:-:S03]  /*23d00*/  UMOV UR4, 0xffffffff ;  /* 0xffffffff00047882 */ /* 0x000fc60000000000 */
[----:B------:R-:W-:Y:S05]  /*23d10*/  BRA.DIV UR4, `(.L_x_3641) ;  /* 0x000000e604e87947 */ /* 0x000fea000b800000 */
[----:B-1----:R1:W4:Y:S04]  /*23d20*/  SHFL.IDX PT, R0, R3, 0x1, 0x181f ;  /* 0x00381f0003007f89 */ /* 0x00232800000e0000 */
[----:B--23--:R1:W2:Y:S02]  /*23d30*/  SHFL.IDX PT, R14, R2, 0x1, 0x181f ;  /* 0x00381f00020e7f89 */ /* 0x00c2a400000e0000 */
.L_x_3931:
[----:B-----5:R-:W-:Y:S01]  /*23d40*/  IADD3 R5, R21, 0x20, RZ ;  /* 0x0000002015057810 */ /* 0x020fe20007ffe0ff */
[----:B------:R-:W-:Y:S03]  /*23d50*/  BSSY B1, `(.L_x_3642) ;  /* 0x0000010000017945 */ /* 0x000fe60003800000 */
        /* <DEDUP_REMOVED lines=15> */
.L_x_3643:
[----:B------:R-:W-:Y:S05]  /*23e50*/  BSYNC B1 ;  /* 0x0000000000017941 */ /* 0x000fea0003800000 */
.L_x_3642:
[----:B------:R-:W-:-:S03]  /*23e60*/  UMOV UR4, 0xffffffff ;  /* 0xffffffff00047882 */ /* 0x000fc60000000000 */
[----:B------:R-:W-:Y:S05]  /*23e70*/  BRA.DIV UR4, `(.L_x_3644) ;  /* 0x000000e604d87947 */ /* 0x000fea000b800000 */
[----:B----4-:R4:W0:Y:S04]  /*23e80*/  SHFL.IDX PT, R0, R3, 0x2, 0x181f ;  /* 0x00581f0003007f89 */ /* 0x01082800000e0000 */
[----:B--23--:R4:W2:Y:S02]  /*23e90*/  SHFL.IDX PT, R14, R2, 0x2, 0x181f ;  /* 0x00581f00020e7f89 */ /* 0x00c8a400000e0000 */
.L_x_3935:
[----:B------:R-:W-:Y:S01]  /*23ea0*/  VIADD R5, R21, 0x40 ;  /* 0x0000004015057836 */ /* 0x000fe20000000000 */
        /* <DEDUP_REMOVED lines=16> */
.L_x_3646:
[----:B------:R-:W-:Y:S05]  /*23fb0*/  BSYNC B1 ;  /* 0x0000000000017941 */ /* 0x000fea0003800000 */
.L_x_3645:
[----:B------:R-:W-:-:S03]  /*23fc0*/  UMOV UR4, 0xffffffff ;  /* 0xffffffff00047882 */ /* 0x000fc60000000000 */
[----:B------:R-:W-:Y:S05]  /*23fd0*/  BRA.DIV UR4, `(.L_x_3647) ;  /* 0x000000e604c87947 */ /* 0x000fea000b800000 */
[----:B0-----:R0:W0:Y:S04]  /*23fe0*/  SHFL.IDX PT, R0, R3, 0x3, 0x181f ;  /* 0x00781f0003007f89 */ /* 0x00102800000e0000 */
[----:B--23--:R2:W3:Y:S02]  /*23ff0*/  SHFL.IDX PT, R14, R2, 0x3, 0x181f ;  /* 0x00781f00020e7f89 */ /* 0x00c4e400000e0000 */
.L_x_3939:
[----:B01--4-:R-:W-:-:S05]  /*24000*/  VIADD R3, R21, 0x60 ;  /* 0x0000006015037836 */ /* 0x013fca0000000000 */
[----:B------:R-:W-:-:S13]  /*24010*/  ISETP.GE.AND P0, PT, R3, R38, PT ;  /* 0x000000260300720c */ /* 0x000fda0003f06270 */
[----:B------:R-:W-:Y:S05]  /*24020*/  @P0 BRA `(.L_x_3648) ;  /* 0x0000002800c00947 */ /* 0x000fea0003800000 */
[----:B------:R-:W-:Y:S02]  /*24030*/  ULDC UR4, c[0x0][0xac8] ;  /* 0x0002b20000047ab9 */ /* 0x000fe40000000800 */
[----:B------:R-:W-:Y:S02]  /*24040*/  ISETP.GE.AND P2, PT, R9, UR4, PT ;  /* 0x0000000409007c0c */ /* 0x000fe4000bf46270 */
[----:B------:R-:W-:-:S11]  /*24050*/  ISETP.GE.AND P3, PT, R37, UR4, PT ;  /* 0x0000000425007c0c */ /* 0x000fd6000bf66270 */
[-C--:B--23--:R-:W-:Y:S02]  /*24060*/  @!P2 LEA R2, P0, R9, R14.reuse, 0x1 ;  /* 0x0000000e0902a211 */ /* 0x08cfe400078008ff */
[----:B------:R-:W-:Y:S02]  /*24070*/  @!P3 LEA R4, P1, R37, R14, 0x1 ;  /* 0x0000000e2504b211 */ /* 0x000fe400078208ff */
[-C--:B------:R-:W-:Y:S02]  /*24080*/  @!P2 LEA.HI.X R3, R9, R0.reuse, R72, 0x1, P0 ;  /* 0x000000000903a211 */ /* 0x080fe400000f0c48 */
[----:B------:R-:W-:Y:S02]  /*24090*/  @!P3 LEA.HI.X R5, R37, R0, R20, 0x1, P1 ;  /* 0x000000002505b211 */ /* 0x000fe400008f0c14 */
[----:B------:R-:W-:Y:S01]  /*240a0*/  ISETP.GE.AND P0, PT, R39, UR4, PT ;  /* 0x0000000427007c0c */ /* 0x000fe2000bf06270 */
[----:B------:R4:W-:Y:S04]  /*240b0*/  @!P2 ST.E.128 desc[UR54][R2.64], R32 ;  /* 0x000000200200a985 */ /* 0x0009e8000c101d36 */
[----:B------:R4:W-:Y:S08]  /*240c0*/  @!P3 ST.E.128 desc[UR54][R4.64], R52 ;  /* 0x000000340400b985 */ /* 0x0009f0000c101d36 */
[----:B------:R-:W-:Y:S05]  /*240d0*/  @P0 BRA `(.L_x_3648) ;  /* 0x0000002800940947 */ /* 0x000fea0003800000 */
[----:B------:R-:W-:-:S04]  /*240e0*/  LEA R14, P0, R39, R14, 0x1 ;  /* 0x0000000e270e7211 */ /* 0x000fc800078008ff */
[----:B------:R-:W-:-:S05]  /*240f0*/  LEA.HI.X R15, R39, R0, R36, 0x1, P0 ;  /* 0x00000000270f7211 */ /* 0x000fca00000f0c24 */
[----:B------:R0:W-:Y:S01]  /*24100*/  ST.E.128 desc[UR54][R14.64], R68 ;  /* 0x000000440e007985 */ /* 0x0001e2000c101d36 */
[----:B------:R-:W-:Y:S05]  /*24110*/  BRA `(.L_x_3648) ;  /* 0x0000002800847947 */ /* 0x000fea0003800000 */
.L_x_3637:
[----:B------:R-:W-:Y:S01]  /*24120*/  ULDC.64 UR4, c[0x0][0xb08] ;  /* 0x0002c20000047ab9 */ /* 0x000fe20000000a00 */
[----:B------:R-:W1:Y:S01]  /*24130*/  @P1 LDC R41, c[0x0][0xbec] ;  /* 0x0002fb00ff291b82 */ /* 0x000e620000000800 */
[----:B------:R-:W-:Y:S01]  /*24140*/  IMAD R136, R136, UR4, RZ ;  /* 0x0000000488887c24 */ /* 0x000fe2000f8e02ff */
[----:B0-----:R-:W-:Y:S01]  /*24150*/  SHF.R.S32.HI R14, RZ, 0x1f, R237 ;  /* 0x0000001fff0e7819 */ /* 0x001fe200000114ed */
[----:B------:R-:W-:-:S04]  /*24160*/  IMAD.WIDE.U32 R12, R11, UR4, RZ ;  /* 0x000000040b0c7c25 */ /* 0x000fc8000f8e00ff */
[----:B------:R-:W-:Y:S01]  /*24170*/  IMAD R11, R11, UR5, R136 ;  /* 0x000000050b0b7c24 */ /* 0x000fe2000f8e0288 */
[----:B------:R-:W0:Y:S01]  /*24180*/  @P1 LDC R36, c[0x0][0xbf0] ;  /* 0x0002fc00ff241b82 */ /* 0x000e220000000800 */
[----:B------:R-:W-:Y:S02]  /*24190*/  ULDC.64 UR4, c[0x0][0xb38] ;  /* 0x0002ce0000047ab9 */ /* 0x000fe40000000a00 */
[----:B------:R-:W-:Y:S02]  /*241a0*/  IMAD.IADD R13, R13, 0x1, R11 ;  /* 0x000000010d0d7824 */ /* 0x000fe400078e020b */
[----:B------:R-:W-:Y:S02]  /*241b0*/  IMAD.MOV.U32 R11, RZ, RZ, R42 ;  /* 0x000000ffff0b7224 */ /* 0x000fe400078e002a */
[----:B------:R-:W-:-:S04]  /*241c0*/  IMAD.WIDE.U32 R12, R235, UR4, R12 ;  /* 0x00000004eb0c7c25 */ /* 0x000fc8000f8e000c */
[----:B------:R-:W-:Y:S01]  /*241d0*/  IMAD R13, R235, UR5, R13 ;  /* 0x00000005eb0d7c24 */ /* 0x000fe2000f8e020d */
[----:B------:R-:W-:Y:S02]  /*241e0*/  ULDC.64 UR4, c[0x0][0xb40] ;  /* 0x0002d00000047ab9 */ /* 0x000fe40000000a00 */
[----:B------:R-:W-:Y:S02]  /*241f0*/  IMAD R14, R14, UR4, RZ ;  /* 0x000000040e0e7c24 */ /* 0x000fe4000f8e02ff */
[----:B------:R-:W-:-:S04]  /*24200*/  IMAD.WIDE.U32 R12, R237, UR4, R12 ;  /* 0x00000004ed0c7c25 */ /* 0x000fc8000f8e000c */
[----:B------:R-:W-:Y:S01]  /*24210*/  IMAD R15, R237, UR5, R14 ;  /* 0x00000005ed0f7c24 */ /* 0x000fe2000f8e020e */
[----:B------:R-:W-:Y:S01]  /*24220*/  ULDC.64 UR4, c[0x0][0xb48] ;  /* 0x0002d20000047ab9 */ /* 0x000fe20000000a00 */
[----:B-1----:R-:W-:-:S04]  /*24230*/  @P1 IMAD.HI.U32 R41, R42, R41, RZ ;  /* 0x000000292a291227 */ /* 0x002fc800078e00ff */
[----:B------:R-:W-:Y:S01]  /*24240*/  IMAD.IADD R13, R13, 0x1, R15 ;  /* 0x000000010d0d7824 */ /* 0x000fe200078e020f */
[----:B0-----:R-:W-:Y:S02]  /*24250*/  @P1 SHF.R.U32.HI R11, RZ, R36, R41 ;  /* 0x00000024ff0b1219 */ /* 0x001fe40000011629 */
[----:B------:R-:W-:Y:S01]  /*24260*/  IADD3 R36, R16, 0x33420, RZ ;  /* 0x0003342010247810 */ /* 0x000fe20007ffe0ff */
[C---:B------:R-:W-:Y:S01]  /*24270*/  IMAD.WIDE.U32 R12, R138.reuse, UR4, R12 ;  /* 0x000000048a0c7c25 */ /* 0x040fe2000f8e000c */
[--C-:B------:R-:W-:Y:S02]  /*24280*/  SHF.R.S32.HI R14, RZ, 0x1f, R11.reuse ;  /* 0x0000001fff0e7819 */ /* 0x100fe4000001140b */
[----:B------:R-:W-:Y:S01]  /*24290*/  PRMT R36, RZ, 0x654, R36 ;  /* 0x00000654ff247816 */ /* 0x000fe20000000024 */
[----:B------:R-:W-:Y:S02]  /*242a0*/  IMAD.MOV R15, RZ, RZ, -R11 ;  /* 0x000000ffff0f7224 */ /* 0x000fe400078e0a0b */
[----:B------:R-:W-:Y:S01]  /*242b0*/  IMAD R13, R138, UR5, R13 ;  /* 0x000000058a0d7c24 */ /* 0x000fe2000f8e020d */
[----:B------:R-:W-:Y:S01]  /*242c0*/  ULDC.64 UR4, c[0x0][0xb30] ;  /* 0x0002cc0000047ab9 */ /* 0x000fe20000000a00 */
[----:B------:R-:W-:Y:S01]  /*242d0*/  IMAD R137, R137, R15, R42 ;  /* 0x0000000f89897224 */ /* 0x000fe200078e022a */
[----:B------:R0:W-:Y:S01]  /*242e0*/  SYNCS.ARRIVE.TRANS64.RED.A1T0 RZ, [R36+URZ], RZ ;  /* 0x000000ff24ff79a7 */ /* 0x0001e2000810043f */
[----:B------:R-:W-:-:S02]  /*242f0*/  IMAD R14, R14, UR4, RZ ;  /* 0x000000040e0e7c24 */ /* 0x000fc4000f8e02ff */
        /* <DEDUP_REMOVED lines=16> */
.L_x_3942:
[----:B------:R-:W-:Y:S01]  /*24400*/  ISETP.GE.AND P0, PT, R37, R38, PT ;  /* 0x000000262500720c */ /* 0x000fe20003f06270 */
[----:B------:R-:W-:-:S12]  /*24410*/  BSSY B1, `(.L_x_3650) ;  /* 0x00000c3000017945 */ /* 0x000fd80003800000 */
[----:B------:R-:W-:Y:S05]  /*24420*/  @P0 BRA `(.L_x_3651) ;  /* 0x0000000c00040947 */ /* 0x000fea0003800000 */
[----:B------:R-:W3:Y:S01]  /*24430*/  LDL R44, [R1] ;  /* 0x00000000012c7983 */ /* 0x000ee20000100800 */
[----:B------:R-:W-:-:S03]  /*24440*/  ULDC UR4, c[0x0][0xac8] ;  /* 0x0002b20000047ab9 */ /* 0x000fc60000000800 */
[----:B------:R-:W4:Y:S04]  /*24450*/  LDL R45, [R1+0x74] ;  /* 0x00007400012d7983 */ /* 0x000f280000100800 */
[----:B------:R-:W5:Y:S04]  /*24460*/  LDL R59, [R1+0x70] ;  /* 0x00007000013b7983 */ /* 0x000f680000100800 */
[----:B------:R-:W2:Y:S04]  /*24470*/  LDL R61, [R1+0xc4] ;  /* 0x0000c400013d7983 */ /* 0x000ea80000100800 */
        /* <DEDUP_REMOVED lines=10> */
[----:B------:R-:W2:Y:S01]  /*24520*/  LDL R51, [R1+0xb4] ;  /* 0x0000b40001337983 */ /* 0x000ea20000100800 */
[----:B---3--:R-:W-:-:S02]  /*24530*/  ISETP.GE.AND P1, PT, R44, UR4, PT ;  /* 0x000000042c007c0c */ /* 0x008fc4000bf26270 */
[----:B----4-:R-:W-:Y:S02]  /*24540*/  ISETP.GE.AND P0, PT, R45, UR4, PT ;  /* 0x000000042d007c0c */ /* 0x010fe4000bf06270 */
[----:B-----5:R-:W-:-:S09]  /*24550*/  ISETP.GE.AND P2, PT, R59, UR4, PT ;  /* 0x000000043b007c0c */ /* 0x020fd2000bf46270 */
[----:B--2---:R-:W-:Y:S02]  /*24560*/  @!P1 IMAD.MOV.U32 R12, RZ, RZ, R43 ;  /* 0x000000ffff0c9224 */ /* 0x004fe400078e002b */
[----:B-1----:R-:W-:Y:S02]  /*24570*/  @!P1 IMAD.MOV.U32 R13, RZ, RZ, R41 ;  /* 0x000000ffff0d9224 */ /* 0x002fe400078e0029 */
[----:B------:R-:W-:Y:S02]  /*24580*/  @!P1 IMAD.MOV.U32 R14, RZ, RZ, R3 ;  /* 0x000000ffff0e9224 */ /* 0x000fe400078e0003 */
[----:B------:R-:W-:Y:S01]  /*24590*/  @!P1 IMAD.WIDE R12, R44, 0x4, R12 ;  /* 0x000000042c0c9825 */ /* 0x000fe200078e020c */
[----:B------:R-:W-:-:S03]  /*245a0*/  @!P0 LEA R36, P4, R45, R43, 0x2 ;  /* 0x0000002b2d248211 */ /* 0x000fc600078810ff */
[----:B------:R-:W-:Y:S01]  /*245b0*/  @!P1 IMAD.MOV.U32 R15, RZ, RZ, R0 ;  /* 0x000000ffff0f9224 */ /* 0x000fe200078e0000 */
[----:B------:R-:W-:Y:S01]  /*245c0*/  @!P0 MOV R3, R2 ;  /* 0x0000000200038202 */ /* 0x000fe20000000f00 */
[----:B------:R-:W-:Y:S01]  /*245d0*/  @!P0 IMAD.MOV.U32 R2, RZ, RZ, R4 ;  /* 0x000000ffff028224 */ /* 0x000fe200078e0004 */
[----:B------:R-:W-:Y:S01]  /*245e0*/  @!P0 LEA.HI.X R37, R45, R41, R61, 0x2, P4 ;  /* 0x000000292d258211 */ /* 0x000fe200020f143d */
[----:B------:R-:W2:Y:S04]  /*245f0*/  LDL R0, [R1+0xa8] ;  /* 0x0000a80001007983 */ /* 0x000ea80000100800 */
[----:B------:R1:W-:Y:S01]  /*24600*/  @!P1 ST.E.64 desc[UR54][R12.64], R14 ;  /* 0x0000000e0c009985 */ /* 0x0003e2000c101b36 */
[----:B------:R-:W-:-:S03]  /*24610*/  ISETP.GE.AND P1, PT, R11, UR4, PT ;  /* 0x000000040b007c0c */ /* 0x000fc6000bf26270 */
[----:B------:R-:W3:Y:S01]  /*24620*/  LDL R45, [R1+0x54] ;  /* 0x00005400012d7983 */ /* 0x000ee20000100800 */
[----:B------:R-:W-:-:S03]  /*24630*/  ISETP.GE.AND P3, PT, R57, UR4, PT ;  /* 0x0000000439007c0c */ /* 0x000fc6000bf66270 */
[----:B------:R4:W-:Y:S01]  /*24640*/  @!P0 ST.E.64 desc[UR54][R36.64], R2 ;  /* 0x0000000224008985 */ /* 0x0009e2000c101b36 */
[----:B-1----:R-:W-:-:S03]  /*24650*/  @!P2 LEA R12, P5, R59, R43, 0x2 ;  /* 0x0000002b3b0ca211 */ /* 0x002fc600078a10ff */
[----:B------:R-:W5:Y:S01]  /*24660*/  LDL R14, [R1+0xac] ;  /* 0x0000ac00010e7983 */ /* 0x000f620000100800 */
[----:B------:R-:W-:-:S03]  /*24670*/  @!P2 LEA.HI.X R13, R59, R41, R60, 0x2, P5 ;  /* 0x000000293b0da211 */ /* 0x000fc600028f143c */
[----:B------:R-:W5:Y:S01]  /*24680*/  LDL R15, [R1+0x50] ;  /* 0x00005000010f7983 */ /* 0x000f620000100800 */
[----:B----4-:R-:W-:-:S03]  /*24690*/  @!P2 IMAD.MOV.U32 R2, RZ, RZ, R7 ;  /* 0x000000ffff02a224 */ /* 0x010fc600078e0007 */
[----:B------:R-:W4:Y:S01]  /*246a0*/  LDL R36, [R1+0xa0] ;  /* 0x0000a00001247983 */ /* 0x000f220000100800 */
[----:B------:R-:W-:Y:S01]  /*246b0*/  @!P2 IMAD.MOV.U32 R3, RZ, RZ, R5 ;  /* 0x000000ffff03a224 */ /* 0x000fe200078e0005 */
[----:B------:R-:W-:Y:S02]  /*246c0*/  @!P3 LEA R4, P4, R57, R43, 0x2 ;  /* 0x0000002b3904b211 */ /* 0x000fe400078810ff */
[----:B------:R-:W4:Y:S04]  /*246d0*/  LDL R37, [R1+0x3c] ;  /* 0x00003c0001257983 */ /* 0x000f280000100800 */
[----:B------:R1:W-:Y:S01]  /*246e0*/  @!P2 ST.E.64 desc[UR54][R12.64], R2 ;  /* 0x000000020c00a985 */ /* 0x0003e2000c101b36 */
[----:B------:R-:W-:Y:S02]  /*246f0*/  @!P3 IMAD.MOV.U32 R7, RZ, RZ, R6 ;  /* 0x000000ffff07b224 */ /* 0x000fe400078e0006 */
[----:B------:R-:W-:-:S02]  /*24700*/  @!P3 IMAD.MOV.U32 R6, RZ, RZ, R8 ;  /* 0x000000ffff06b224 */ /* 0x000fc400078e0008 */
[----:B------:R-:W4:Y:S04]  /*24710*/  LDL R8, [R1+0xa4] ;  /* 0x0000a40001087983 */ /* 0x000f280000100800 */
[----:B-1----:R-:W4:Y:S01]  /*24720*/  LDL R12, [R1+0x4c] ;  /* 0x00004c00010c7983 */ /* 0x002f220000100800 */
[----:B------:R-:W-:Y:S02]  /*24730*/  @!P1 LEA R2, P5, R11, R43, 0x2 ;  /* 0x0000002b0b029211 */ /* 0x000fe400078a10ff */
[-C--:B------:R-:W-:Y:S01]  /*24740*/  @!P3 LEA.HI.X R5, R57, R41.reuse, R58, 0x2, P4 ;  /* 0x000000293905b211 */ /* 0x080fe200020f143a */
[----:B------:R-:W4:Y:S01]  /*24750*/  LDL R13, [R1+0x9c] ;  /* 0x00009c00010d7983 */ /* 0x000f220000100800 */
[----:B------:R-:W-:-:S03]  /*24760*/  @!P1 LEA.HI.X R3, R11, R41, R56, 0x2, P5 ;  /* 0x000000290b039211 */ /* 0x000fc600028f1438 */
[----:B------:R-:W4:Y:S04]  /*24770*/  LDL R11, [R1+0x48] ;  /* 0x00004800010b7983 */ /* 0x000f280000100800 */
[----:B------:R1:W-:Y:S02]  /*24780*/  @!P3 ST.E.64 desc[UR54][R4.64], R6 ;  /* 0x000000060400b985 */ /* 0x0003e4000c101b36 */
[----:B-1----:R-:W-:Y:S02]  /*24790*/  @!P1 MOV R5, R9 ;  /* 0x0000000900059202 */ /* 0x002fe40000000f00 */
[----:B------:R-:W4:Y:S01]  /*247a0*/  LDL R9, [R1+0x98] ;  /* 0x0000980001097983 */ /* 0x000f220000100800 */
[----:B------:R-:W-:Y:S01]  /*247b0*/  ISETP.GE.AND P2, PT, R46, UR4, PT ;  /* 0x000000042e007c0c */ /* 0x000fe2000bf46270 */
[----:B------:R-:W-:Y:S01]  /*247c0*/  @!P1 IMAD.MOV.U32 R4, RZ, RZ, R85 ;  /* 0x000000ffff049224 */ /* 0x000fe200078e0055 */
[----:B------:R-:W-:-:S04]  /*247d0*/  ISETP.GE.AND P0, PT, R50, UR4, PT ;  /* 0x0000000432007c0c */ /* 0x000fc8000bf06270 */
[----:B------:R1:W-:Y:S01]  /*247e0*/  @!P1 ST.E.64 desc[UR54][R2.64], R4 ;  /* 0x0000000402009985 */ /* 0x0003e2000c101b36 */
[----:B------:R-:W-:Y:S02]  /*247f0*/  ISETP.GE.AND P3, PT, R49, UR4, PT ;  /* 0x0000000431007c0c */ /* 0x000fe4000bf66270 */
[----:B------:R-:W-:-:S04]  /*24800*/  ISETP.GE.AND P1, PT, R47, UR4, PT ;  /* 0x000000042f007c0c */ /* 0x000fc8000bf26270 */
[-C--:B-1----:R-:W-:Y:S02]  /*24810*/  @!P2 LEA R2, P5, R46, R43.reuse, 0x2 ;  /* 0x0000002b2e02a211 */ /* 0x082fe400078a10ff */
[----:B------:R-:W-:Y:S02]  /*24820*/  @!P0 LEA R6, P4, R50, R43, 0x2 ;  /* 0x0000002b32068211 */ /* 0x000fe400078810ff */
[-C--:B------:R-:W-:Y:S02]  /*24830*/  @!P2 LEA.HI.X R3, R46, R41.reuse, R48, 0x2, P5 ;  /* 0x000000292e03a211 */ /* 0x080fe400028f1430 */
[----:B------:R-:W4:Y:S01]  /*24840*/  LDL R48, [R1+0x44] ;  /* 0x0000440001307983 */ /* 0x000f220000100800 */
[----:B------:R-:W-:Y:S01]  /*24850*/  @!P0 IMAD.MOV.U32 R85, RZ, RZ, R84 ;  /* 0x000000ffff558224 */ /* 0x000fe200078e0054 */
[----:B------:R-:W-:Y:S01]  /*24860*/  @!P0 LEA.HI.X R7, R50, R41, R51, 0x2, P4 ;  /* 0x0000002932078211 */ /* 0x000fe200020f1433 */
[----:B------:R-:W-:Y:S01]  /*24870*/  @!P0 IMAD.MOV.U32 R84, RZ, RZ, R86 ;  /* 0x000000ffff548224 */ /* 0x000fe200078e0056 */
[----:B------:R-:W4:Y:S01]  /*24880*/  LDL R46, [R1+0x40] ;  /* 0x00004000012e7983 */ /* 0x000f220000100800 */
[----:B------:R-:W-:-:S02]  /*24890*/  @!P2 IMAD.MOV.U32 R4, RZ, RZ, R89 ;  /* 0x000000ffff04a224 */ /* 0x000fc400078e0059 */
[----:B------:R-:W-:Y:S01]  /*248a0*/  @!P2 IMAD.MOV.U32 R5, RZ, RZ, R87 ;  /* 0x000000ffff05a224 */ /* 0x000fe200078e0057 */
[----:B------:R1:W-:Y:S01]  /*248b0*/  @!P0 ST.E.64 desc[UR54][R6.64], R84 ;  /* 0x0000005406008985 */ /* 0x0003e2000c101b36 */
[----:B------:R-:W-:Y:S02]  /*248c0*/  @!P3 IMAD.MOV.U32 R89, RZ, RZ, R88 ;  /* 0x000000ffff59b224 */ /* 0x000fe400078e0058 */
[----:B------:R-:W-:Y:S01]  /*248d0*/  @!P3 IMAD.MOV.U32 R88, RZ, RZ, R96 ;  /* 0x000000ffff58b224 */ /* 0x000fe200078e0060 */
[----:B------:R0:W-:Y:S01]  /*248e0*/  @!P2 ST.E.64 desc[UR54][R2.64], R4 ;  /* 0x000000040200a985 */ /* 0x0001e2000c101b36 */
[-C--:B-1----:R-:W-:Y:S02]  /*248f0*/  @!P3 LEA R6, P4, R49, R43.reuse, 0x2 ;  /* 0x0000002b3106b211 */ /* 0x082fe400078810ff */
[----:B0-----:R-:W-:Y:S01]  /*24900*/  @!P1 LEA R2, P5, R47, R43, 0x2 ;  /* 0x0000002b2f029211 */ /* 0x001fe200078a10ff */
[----:B------:R-:W-:Y:S01]  /*24910*/  @!P1 IMAD.MOV.U32 R5, RZ, RZ, R97 ;  /* 0x000000ffff059224 */ /* 0x000fe200078e0061 */
[----:B------:R-:W-:-:S02]  /*24920*/  @!P1 MOV R4, R99 ;  /* 0x0000006300049202 */ /* 0x000fc40000000f00 */
[----:B---3--:R-:W-:Y:S02]  /*24930*/  ISETP.GE.AND P0, PT, R45, UR4, PT ;  /* 0x000000042d007c0c */ /* 0x008fe4000bf06270 */
[-C--:B--2---:R-:W-:Y:S02]  /*24940*/  @!P1 LEA.HI.X R3, R47, R41.reuse, R0, 0x2, P5 ;  /* 0x000000292f039211 */ /* 0x084fe400028f1400 */
[----:B------:R-:W2:Y:S04]  /*24950*/  LDL R47, [R1+0x90] ;  /* 0x00009000012f7983 */ /* 0x000ea80000100800 */
[----:B------:R-:W3:Y:S01]  /*24960*/  LDL R0, [R1+0x34] ;  /* 0x0000340001007983 */ /* 0x000ee20000100800 */
[----:B-----5:R-:W-:-:S03]  /*24970*/  @!P3 LEA.HI.X R7, R49, R41, R14, 0x2, P4 ;  /* 0x000000293107b211 */ /* 0x020fc600020f140e */
[----:B------:R-:W5:Y:S01]  /*24980*/  LDL R49, [R1+0x94] ;  /* 0x0000940001317983 */ /* 0x000f620000100800 */
[----:B------:R-:W-:-:S03]  /*24990*/  ISETP.GE.AND P2, PT, R15, UR4, PT ;  /* 0x000000040f007c0c */ /* 0x000fc6000bf46270 */
[----:B------:R-:W3:Y:S04]  /*249a0*/  LDL R14, [R1+0x38] ;  /* 0x00003800010e7983 */ /* 0x000ee80000100800 */
[----:B------:R0:W-:Y:S01]  /*249b0*/  @!P3 ST.E.64 desc[UR54][R6.64], R88 ;  /* 0x000000580600b985 */ /* 0x0001e2000c101b36 */
[----:B------:R-:W-:-:S03]  /*249c0*/  @!P0 IMAD.MOV.U32 R99, RZ, RZ, R98 ;  /* 0x000000ffff638224 */ /* 0x000fc600078e0062 */
[----:B------:R1:W-:Y:S01]  /*249d0*/  @!P1 ST.E.64 desc[UR54][R2.64], R4 ;  /* 0x0000000402009985 */ /* 0x0003e2000c101b36 */
[----:B------:R-:W-:Y:S01]  /*249e0*/  @!P0 IMAD.MOV.U32 R98, RZ, RZ, R100 ;  /* 0x000000ffff628224 */ /* 0x000fe200078e0064 */
[C---:B0-----:R-:W-:Y:S02]  /*249f0*/  @!P0 LEA R6, P4, R45.reuse, R43, 0x2 ;  /* 0x0000002b2d068211 */ /* 0x041fe400078810ff */
[----:B----4-:R-:W-:Y:S02]  /*24a00*/  ISETP.GE.AND P3, PT, R12, UR4, PT ;  /* 0x000000040c007c0c */ /* 0x010fe4000bf66270 */
[----:B------:R-:W-:Y:S02]  /*24a10*/  @!P0 LEA.HI.X R7, R45, R41, R8, 0x2, P4 ;  /* 0x000000292d078211 */ /* 0x000fe400020f1408 */
[----:B-1----:R-:W-:Y:S01]  /*24a20*/  @!P2 LEA R2, P5, R15, R43, 0x2 ;  /* 0x0000002b0f02a211 */ /* 0x002fe200078a10ff */
[----:B------:R-:W4:Y:S01]  /*24a30*/  LDL R8, [R1+0x30] ;  /* 0x0000300001087983 */ /* 0x000f220000100800 */
[----:B------:R-:W-:-:S03]  /*24a40*/  ISETP.GE.AND P1, PT, R11, UR4, PT ;  /* 0x000000040b007c0c */ /* 0x000fc6000bf26270 */
[----:B------:R-:W4:Y:S01]  /*24a50*/  LDL R45, [R1+0x8c] ;  /* 0x00008c00012d7983 */ /* 0x000f220000100800 */
[----:B------:R-:W-:Y:S01]  /*24a60*/  @!P2 LEA.HI.X R3, R15, R41, R36, 0x2, P5 ;  /* 0x000000290f03a211 */ /* 0x000fe200028f1424 */
[----:B------:R-:W-:Y:S02]  /*24a70*/  @!P2 IMAD.MOV.U32 R4, RZ, RZ, R103 ;  /* 0x000000ffff04a224 */ /* 0x000fe400078e0067 */
[----:B------:R-:W4:Y:S01]  /*24a80*/  LDL R36, [R1+0x88] ;  /* 0x0000880001247983 */ /* 0x000f220000100800 */
[----:B------:R-:W-:-:S03]  /*24a90*/  @!P2 IMAD.MOV.U32 R5, RZ, RZ, R101 ;  /* 0x000000ffff05a224 */ /* 0x000fc600078e0065 */
[----:B------:R0:W-:Y:S04]  /*24aa0*/  @!P0 ST.E.64 desc[UR54][R6.64], R98 ;  /* 0x0000006206008985 */ /* 0x0001e8000c101b36 */
[----:B------:R1:W-:Y:S04]  /*24ab0*/  @!P2 ST.E.64 desc[UR54][R2.64], R4 ;  /* 0x000000040200a985 */ /* 0x0003e8000c101b36 */
[----:B------:R-:W4:Y:S01]  /*24ac0*/  LDL R15, [R1+0x2c] ;  /* 0x00002c00010f7983 */ /* 0x000f220000100800 */
[----:B0-----:R-:W-:-:S04]  /*24ad0*/  @!P3 LEA R6, P0, R12, R43, 0x2 ;  /* 0x0000002b0c06b211 */ /* 0x001fc800078010ff */
[----:B------:R-:W-:Y:S02]  /*24ae0*/  @!P3 LEA.HI.X R7, R12, R41, R13, 0x2, P0 ;  /* 0x000000290c07b211 */ /* 0x000fe400000f140d */
[----:B------:R-:W4:Y:S01]  /*24af0*/  LDL R12, [R1+0x84] ;  /* 0x00008400010c7983 */ /* 0x000f220000100800 */
[----:B-1----:R-:W-:-:S03]  /*24b00*/  @!P1 LEA R2, P5, R11, R43, 0x2 ;  /* 0x0000002b0b029211 */ /* 0x002fc600078a10ff */
[----:B------:R-:W4:Y:S01]  /*24b10*/  LDL R13, [R1+0x1c] ;  /* 0x00001c00010d7983 */ /* 0x000f220000100800 */
[----:B------:R-:W-:-:S03]  /*24b20*/  @!P1 LEA.HI.X R3, R11, R41, R9, 0x2, P5 ;  /* 0x000000290b039211 */ /* 0x000fc600028f1409 */
[----:B------:R-:W4:Y:S01]  /*24b30*/  LDL R9, [R1+0x80] ;  /* 0x0000800001097983 */ /* 0x000f220000100800 */
[----:B------:R-:W-:Y:S01]  /*24b40*/  @!P3 IMAD.MOV.U32 R103, RZ, RZ, R102 ;  /* 0x000000ffff67b224 */ /* 0x000fe200078e0066 */
[----:B------:R-:W-:Y:S01]  /*24b50*/  @!P3 MOV R102, R104 ;  /* 0x000000680066b202 */ /* 0x000fe20000000f00 */
[----:B------:R-:W-:Y:S02]  /*24b60*/  @!P1 IMAD.MOV.U32 R11, RZ, RZ, R10 ;  /* 0x000000ffff0b9224 */ /* 0x000fe400078e000a */
[----:B------:R-:W-:Y:S02]  /*24b70*/  @!P1 IMAD.MOV.U32 R10, RZ, RZ, R21 ;  /* 0x000000ffff0a9224 */ /* 0x000fe400078e0015 */
[----:B------:R-:W-:Y:S04]  /*24b80*/  @!P3 ST.E.64 desc[UR54][R6.64], R102 ;  /* 0x000000660600b985 */ /* 0x000fe8000c101b36 */
[----:B------:R0:W-:Y:S04]  /*24b90*/  @!P1 ST.E.64 desc[UR54][R2.64], R10 ;  /* 0x0000000a02009985 */ /* 0x0001e8000c101b36 */
[----:B0-----:R-:W4:Y:S01]  /*24ba0*/  LDL R11, [R1+0x7c] ;  /* 0x00007c00010b7983 */ /* 0x001f220000100800 */
[----:B------:R-:W-:-:S02]  /*24bb0*/  ISETP.GE.AND P4, PT, R48, UR4, PT ;  /* 0x0000000430007c0c */ /* 0x000fc4000bf86270 */
[----:B------:R-:W-:Y:S02]  /*24bc0*/  ISETP.GE.AND P2, PT, R46, UR4, PT ;  /* 0x000000042e007c0c */ /* 0x000fe4000bf46270 */
[----:B------:R-:W-:-:S09]  /*24bd0*/  ISETP.GE.AND P0, PT, R37, UR4, PT ;  /* 0x0000000425007c0c */ /* 0x000fd2000bf06270 */
[-C--:B------:R-:W-:Y:S01]  /*24be0*/  @!P4 LEA R4, P5, R48, R43.reuse, 0x2 ;  /* 0x0000002b3004c211 */ /* 0x080fe200078a10ff */
[----:B------:R-:W-:Y:S01]  /*24bf0*/  @!P4 IMAD.MOV.U32 R21, RZ, RZ, R20 ;  /* 0x000000ffff15c224 */ /* 0x000fe200078e0014 */
[----:B------:R-:W-:Y:S01]  /*24c00*/  @!P2 LEA R2, P1, R46, R43, 0x2 ;  /* 0x0000002b2e02a211 */ /* 0x000fe200078210ff */
[----:B------:R-:W-:-:S03]  /*24c10*/  @!P4 IMAD.MOV.U32 R20, RZ, RZ, R24 ;  /* 0x000000ffff14c224 */ /* 0x000fc600078e0018 */
[-C--:B--2---:R-:W-:Y:S02]  /*24c20*/  @!P2 LEA.HI.X R3, R46, R41.reuse, R47, 0x2, P1 ;  /* 0x000000292e03a211 */ /* 0x084fe400008f142f */
[----:B-----5:R-:W-:Y:S02]  /*24c30*/  @!P4 LEA.HI.X R5, R48, R41, R49, 0x2, P5 ;  /* 0x000000293005c211 */ /* 0x020fe400028f1431 */
[----:B---3--:R-:W-:-:S03]  /*24c40*/  ISETP.GE.AND P3, PT, R14, UR4, PT ;  /* 0x000000040e007c0c */ /* 0x008fc6000bf66270 */
[----:B------:R0:W-:Y:S01]  /*24c50*/  @!P4 ST.E.64 desc[UR54][R4.64], R20 ;  /* 0x000000140400c985 */ /* 0x0001e2000c101b36 */
[----:B------:R-:W-:Y:S02]  /*24c60*/  ISETP.GE.AND P1, PT, R0, UR4, PT ;  /* 0x0000000400007c0c */ /* 0x000fe4000bf26270 */
[----:B------:R-:W-:Y:S01]  /*24c70*/  @!P0 LEA R6, P4, R37, R43, 0x2 ;  /* 0x0000002b25068211 */ /* 0x000fe200078810ff */
[----:B0-----:R-:W-:Y:S02]  /*24c80*/  @!P2 IMAD.MOV.U32 R4, RZ, RZ, R27 ;  /* 0x000000ffff04a224 */ /* 0x001fe400078e001b */
[----:B------:R-:W-:Y:S01]  /*24c90*/  @!P2 IMAD.MOV.U32 R5, RZ, RZ, R25 ;  /* 0x000000ffff05a224 */ /* 0x000fe200078e0019 */
[----:B------:R-:W-:Y:S01]  /*24ca0*/  @!P0 MOV R27, R26 ;  /* 0x0000001a001b8202 */ /* 0x000fe20000000f00 */
[----:B------:R-:W-:-:S03]  /*24cb0*/  @!P0 IMAD.MOV.U32 R26, RZ, RZ, R28 ;  /* 0x000000ffff1a8224 */ /* 0x000fc600078e001c */
[----:B------:R0:W-:Y:S01]  /*24cc0*/  @!P2 ST.E.64 desc[UR54][R2.64], R4 ;  /* 0x000000040200a985 */ /* 0x0001e2000c101b36 */
[----:B----4-:R-:W-:Y:S02]  /*24cd0*/  ISETP.GE.AND P2, PT, R8, UR4, PT ;  /* 0x0000000408007c0c */ /* 0x010fe4000bf46270 */
[----:B------:R-:W-:Y:S02]  /*24ce0*/  @!P0 LEA.HI.X R7, R37, R41, R45, 0x2, P4 ;  /* 0x0000002925078211 */ /* 0x000fe400020f142d */
[C---:B0-----:R-:W-:Y:S01]  /*24cf0*/  @!P3 LEA R2, P5, R14.reuse, R43, 0x2 ;  /* 0x0000002b0e02b211 */ /* 0x041fe200078a10ff */
[----:B------:R-:W-:Y:S02]  /*24d00*/  @!P3 IMAD.MOV.U32 R4, RZ, RZ, R106 ;  /* 0x000000ffff04b224 */ /* 0x000fe400078e006a */
[----:B------:R0:W-:Y:S01]  /*24d10*/  @!P0 ST.E.64 desc[UR54][R6.64], R26 ;  /* 0x0000001a06008985 */ /* 0x0001e2000c101b36 */
[----:B------:R-:W-:Y:S01]  /*24d20*/  @!P3 IMAD.MOV.U32 R5, RZ, RZ, R29 ;  /* 0x000000ffff05b224 */ /* 0x000fe200078e001d */
[----:B------:R-:W-:-:S05]  /*24d30*/  @!P3 LEA.HI.X R3, R14, R41, R36, 0x2, P5 ;  /* 0x000000290e03b211 */ /* 0x000fca00028f1424 */
[----:B------:R1:W-:Y:S01]  /*24d40*/  @!P3 ST.E.64 desc[UR54][R2.64], R4 ;  /* 0x000000040200b985 */ /* 0x0003e2000c101b36 */
[C---:B0-----:R-:W-:Y:S02]  /*24d50*/  @!P1 LEA R6, P0, R0.reuse, R43, 0x2 ;  /* 0x0000002b00069211 */ /* 0x041fe400078010ff */
[----:B------:R-:W-:Y:S01]  /*24d60*/  ISETP.GE.AND P3, PT, R15, UR4, PT ;  /* 0x000000040f007c0c */ /* 0x000fe2000bf66270 */
[----:B-1----:R-:W-:Y:S01]  /*24d70*/  @!P1 IMAD.MOV.U32 R4, RZ, RZ, R107 ;  /* 0x000000ffff049224 */ /* 0x002fe200078e006b */
[----:B------:R-:W-:Y:S01]  /*24d80*/  @!P1 LEA.HI.X R7, R0, R41, R12, 0x2, P0 ;  /* 0x0000002900079211 */ /* 0x000fe200000f140c */
[----:B------:R-:W-:Y:S01]  /*24d90*/  @!P1 IMAD.MOV.U32 R5, RZ, RZ, R105 ;  /* 0x000000ffff059224 */ /* 0x000fe200078e0069 */
[----:B------:R-:W-:Y:S01]  /*24da0*/  @!P2 LEA R2, P4, R8, R43, 0x2 ;  /* 0x0000002b0802a211 */ /* 0x000fe200078810ff */
[----:B------:R-:W-:Y:S01]  /*24db0*/  VIADD R0, R44, 0xa8 ;  /* 0x000000a82c007836 */ /* 0x000fe20000000000 */
[----:B------:R-:W-:Y:S02]  /*24dc0*/  ISETP.GE.AND P0, PT, R13, UR4, PT ;  /* 0x000000040d007c0c */ /* 0x000fe4000bf06270 */
[----:B------:R0:W-:Y:S01]  /*24dd0*/  @!P1 ST.E.64 desc[UR54][R6.64], R4 ;  /* 0x0000000406009985 */ /* 0x0001e2000c101b36 */
[----:B------:R-:W-:-:S02]  /*24de0*/  @!P2 LEA.HI.X R3, R8, R41, R9, 0x2, P4 ;  /* 0x000000290803a211 */ /* 0x000fc400020f1409 */
[----:B------:R-:W-:Y:S02]  /*24df0*/  ISETP.GE.AND P1, PT, R0, UR4, PT ;  /* 0x0000000400007c0c */ /* 0x000fe4000bf26270 */
[----:B------:R-:W-:Y:S01]  /*24e00*/  IADD3 R12, R44, 0xb0, RZ ;  /* 0x000000b02c0c7810 */ /* 0x000fe20007ffe0ff */
[----:B0-----:R-:W-:Y:S02]  /*24e10*/  @!P2 IMAD.MOV.U32 R4, RZ, RZ, R110 ;  /* 0x000000ffff04a224 */ /* 0x001fe400078e006e */
[----:B------:R-:W-:Y:S01]  /*24e20*/  @!P2 IMAD.MOV.U32 R5, RZ, RZ, R108 ;  /* 0x000000ffff05a224 */ /* 0x000fe200078e006c */
[----:B------:R-:W-:-:S04]  /*24e30*/  @!P3 LEA R8, P5, R15, R43, 0x2 ;  /* 0x0000002b0f08b211 */ /* 0x000fc800078a10ff */
[----:B------:R0:W-:Y:S01]  /*24e40*/  @!P2 ST.E.64 desc[UR54][R2.64], R4 ;  /* 0x000000040200a985 */ /* 0x0001e2000c101b36 */
[----:B------:R-:W-:Y:S02]  /*24e50*/  ISETP.GE.AND P2, PT, R12, UR4, PT ;  /* 0x000000040c007c0c */ /* 0x000fe4000bf46270 */
[----:B------:R-:W-:Y:S02]  /*24e60*/  SHF.R.S32.HI R10, RZ, 0x1f, R13 ;  /* 0x0000001fff0a7819 */ /* 0x000fe4000001140d */
[----:B------:R-:W-:Y:S02]  /*24e70*/  @!P0 LEA R6, P4, R13, R43, 0x2 ;  /* 0x0000002b0d068211 */ /* 0x000fe400078810ff */
[-C--:B------:R-:W-:Y:S02]  /*24e80*/  @!P3 LEA.HI.X R9, R15, R41.reuse, R11, 0x2, P5 ;  /* 0x000000290f09b211 */ /* 0x080fe400028f140b */
[----:B------:R-:W-:Y:S02]  /*24e90*/  @!P0 LEA.HI.X R7, R13, R41, R10, 0x2, P4 ;  /* 0x000000290d078211 */ /* 0x000fe400020f140a */
[----:B------:R-:W-:-:S02]  /*24ea0*/  SHF.R.S32.HI R11, RZ, 0x1f, R0 ;  /* 0x0000001fff0b7819 */ /* 0x000fc40000011400 */
[----:B0-----:R-:W-:Y:S01]  /*24eb0*/  @!P1 LEA R4, P4, R0, R43, 0x2 ;  /* 0x0000002b00049211 */ /* 0x001fe200078810ff */
[----:B------:R-:W-:-:S03]  /*24ec0*/  VIADD R14, R44, 0xb8 ;  /* 0x000000b82c0e7836 */ /* 0x000fc60000000000 */
[----:B------:R-:W-:Y:S02]  /*24ed0*/  @!P1 LEA.HI.X R5, R0, R41, R11, 0x2, P4 ;  /* 0x0000002900059211 */ /* 0x000fe400020f140b */
[----:B------:R-:W-:Y:S02]  /*24ee0*/  SHF.R.S32.HI R0, RZ, 0x1f, R12 ;  /* 0x0000001fff007819 */ /* 0x000fe4000001140c */
[----:B------:R-:W-:Y:S01]  /*24ef0*/  @!P2 LEA R2, P4, R12, R43, 0x2 ;  /* 0x0000002b0c02a211 */ /* 0x000fe200078810ff */
[----:B------:R-:W-:-:S03]  /*24f00*/  @!P3 IMAD.MOV.U32 R13, RZ, RZ, R109 ;  /* 0x000000ffff0db224 */ /* 0x000fc600078e006d */
[----:B------:R-:W-:Y:S01]  /*24f10*/  @!P2 LEA.HI.X R3, R12, R41, R0, 0x2, P4 ;  /* 0x000000290c03a211 */ /* 0x000fe200020f1400 */
[----:B------:R-:W-:Y:S01]  /*24f20*/  @!P3 IMAD.MOV.U32 R12, RZ, RZ, R111 ;  /* 0x000000ffff0cb224 */ /* 0x000fe200078e006f */
[----:B------:R-:W-:-:S04]  /*24f30*/  ISETP.GE.AND P5, PT, R14, UR4, PT ;  /* 0x000000040e007c0c */ /* 0x000fc8000bfa6270 */
[----:B------:R0:W-:Y:S01]  /*24f40*/  @!P3 ST.E.64 desc[UR54][R8.64], R12 ;  /* 0x0000000c0800b985 */ /* 0x0001e2000c101b36 */
[----:B------:R-:W-:Y:S01]  /*24f50*/  SHF.R.S32.HI R0, RZ, 0x1f, R14 ;  /* 0x0000001fff007819 */ /* 0x000fe2000001140e */
[----:B0-----:R-:W-:Y:S01]  /*24f60*/  @!P0 IMAD.MOV.U32 R8, RZ, RZ, R114 ;  /* 0x000000ffff088224 */ /* 0x001fe200078e0072 */
[----:B------:R-:W-:-:S05]  /*24f70*/  @!P0 MOV R9, R112 ;  /* 0x0000007000098202 */ /* 0x000fca0000000f00 */
[----:B------:R0:W-:Y:S01]  /*24f80*/  @!P0 ST.E.64 desc[UR54][R6.64], R8 ;  /* 0x0000000806008985 */ /* 0x0001e2000c101b36 */
[----:B------:R-:W-:-:S04]  /*24f90*/  @!P5 LEA R10, P4, R14, R43, 0x2 ;  /* 0x0000002b0e0ad211 */ /* 0x000fc800078810ff */
[----:B------:R-:W-:Y:S01]  /*24fa0*/  @!P5 LEA.HI.X R11, R14, R41, R0, 0x2, P4 ;  /* 0x000000290e0bd211 */ /* 0x000fe200020f1400 */
[----:B0-----:R-:W-:Y:S02]  /*24fb0*/  @!P1 IMAD.MOV.U32 R6, RZ, RZ, R115 ;  /* 0x000000ffff069224 */ /* 0x001fe400078e0073 */
[----:B------:R-:W-:-:S05]  /*24fc0*/  @!P1 IMAD.MOV.U32 R7, RZ, RZ, R113 ;  /* 0x000000ffff079224 */ /* 0x000fca00078e0071 */
[----:B------:R0:W-:Y:S02]  /*24fd0*/  @!P1 ST.E.64 desc[UR54][R4.64], R6 ;  /* 0x0000000604009985 */ /* 0x0001e4000c101b36 */
[----:B0-----:R-:W-:Y:S02]  /*24fe0*/  @!P2 IMAD.MOV.U32 R4, RZ, RZ, R118 ;  /* 0x000000ffff04a224 */ /* 0x001fe400078e0076 */
[----:B------:R-:W-:Y:S02]  /*24ff0*/  @!P2 IMAD.MOV.U32 R5, RZ, RZ, R116 ;  /* 0x000000ffff05a224 */ /* 0x000fe400078e0074 */
[----:B------:R-:W-:Y:S02]  /*25000*/  @!P5 IMAD.MOV.U32 R6, RZ, RZ, R119 ;  /* 0x000000ffff06d224 */ /* 0x000fe400078e0077 */
[----:B------:R-:W-:Y:S01]  /*25010*/  @!P5 IMAD.MOV.U32 R7, RZ, RZ, R117 ;  /* 0x000000ffff07d224 */ /* 0x000fe200078e0075 */
[----:B------:R3:W-:Y:S04]  /*25020*/  @!P2 ST.E.64 desc[UR54][R2.64], R4 ;  /* 0x000000040200a985 */ /* 0x0007e8000c101b36 */
[----:B------:R3:W-:Y:S02]  /*25030*/  @!P5 ST.E.64 desc[UR54][R10.64], R6 ;  /* 0x000000060a00d985 */ /* 0x0007e4000c101b36 */
.L_x_3651:
[----:B------:R-:W-:Y:S05]  /*25040*/  BSYNC B1 ;  /* 0x0000000000017941 */ /* 0x000fea0003800000 */
.L_x_3650:
[----:B------:R-:W-:-:S03]  /*25050*/  UMOV UR4, 0xffffffff ;  /* 0xffffffff00047882 */ /* 0x000fc60000000000 */
[----:B------:R-:W-:Y:S05]  /*25060*/  BRA.DIV UR4, `(.L_x_3652) ;  /* 0x000000da04247947 */ /* 0x000fea000b800000 */
[----:B0-----:R-:W0:Y:S04]  /*25070*/  SHFL.IDX PT, R42, R42, 0x1, 0x1c1f ;  /* 0x003c1f002a2a7f89 */ /* 0x001e2800000e0000 */
[----:B------:R4:W0:Y:S02]  /*25080*/  SHFL.IDX PT, R14, R40, 0x1, 0x1c1f ;  /* 0x003c1f00280e7f89 */ /* 0x00082400000e0000 */
.L_x_3946:
[----:B------:R-:W-:-:S13]  /*25090*/  ISETP.GE.AND P0, PT, R39, R38, PT ;  /* 0x000000262700720c */ /* 0x000fda0003f06270 */
[----:B------:R-:W-:Y:S05]  /*250a0*/  @P0 BRA `(.L_x_3648) ;  /* 0x0000001800a00947 */ /* 0x000fea0003800000 */
[----:B------:R-:W5:Y:S01]  /*250b0*/  LDL R58, [R1+0xc0] ;  /* 0x0000c000013a7983 */ /* 0x000f620000100800 */
[----:B------:R-:W-:-:S03]  /*250c0*/  ULDC UR4, c[0x0][0xac8] ;  /* 0x0002b20000047ab9 */ /* 0x000fc60000000800 */
[----:B------:R-:W5:Y:S04]  /*250d0*/  LDL R46, [R1+0xb0] ;  /* 0x0000b000012e7983 */ /* 0x000f680000100800 */
[----:B----4-:R-:W4:Y:S04]  /*250e0*/  LDL R40, [R1+0xa0] ;  /* 0x0000a00001287983 */ /* 0x010f280000100800 */
[----:B------:R-:W4:Y:S04]  /*250f0*/  LDL R21, [R1+0x44] ;  /* 0x0000440001157983 */ /* 0x000f280000100800 */
[----:B------:R-:W4:Y:S04]  /*25100*/  LDL R12, [R1] ;  /* 0x00000000010c7983 */ /* 0x000f280000100800 */
[----:B------:R-:W4:Y:S04]  /*25110*/  LDL R60, [R1+0x74] ;  /* 0x00007400013c7983 */ /* 0x000f280000100800 */
        /* <DEDUP_REMOVED lines=10> */
[----:B--2---:R-:W2:Y:S04]  /*251c0*/  LDL R43, [R1+0xac] ;  /* 0x0000ac00012b7983 */ /* 0x004ea80000100800 */
[----:B------:R-:W2:Y:S04]  /*251d0*/  LDL R9, [R1+0x48] ;  /* 0x0000480001097983 */ /* 0x000ea80000100800 */
[----:B------:R-:W2:Y:S04]  /*251e0*/  LDL R59, [R1+0x60] ;  /* 0x00006000013b7983 */ /* 0x000ea80000100800 */
[----:B------:R-:W2:Y:S04]  /*251f0*/  LDL R24, [R1+0xa8] ;  /* 0x0000a80001187983 */ /* 0x000ea80000100800 */
        /* <DEDUP_REMOVED lines=18> */
[----:B------:R-:W3:Y:S01]  /*25320*/  LDL R15, [R1+0x1c] ;  /* 0x00001c00010f7983 */ /* 0x000ee20000100800 */
[----:B-----5:R-:W-:Y:S01]  /*25330*/  IMAD.MOV.U32 R86, RZ, RZ, R58 ;  /* 0x000000ffff567224 */ /* 0x020fe200078e003a */
[----:B------:R-:W-:Y:S01]  /*25340*/  MOV R58, R46 ;  /* 0x0000002e003a7202 */ /* 0x000fe20000000f00 */
[----:B----4-:R-:W-:-:S02]  /*25350*/  IMAD.MOV.U32 R46, RZ, RZ, R40 ;  /* 0x000000ffff2e7224 */ /* 0x010fc400078e0028 */
[----:B------:R-:W-:Y:S02]  /*25360*/  IMAD.MOV.U32 R40, RZ, RZ, R21 ;  /* 0x000000ffff287224 */ /* 0x000fe400078e0015 */
[----:B------:R-:W4:Y:S01]  /*25370*/  LDL R21, [R1+0x7c] ;  /* 0x00007c0001157983 */ /* 0x000f220000100800 */
[----:B------:R-:W-:Y:S02]  /*25380*/  ISETP.GE.AND P4, PT, R12, UR4, PT ;  /* 0x000000040c007c0c */ /* 0x000fe4000bf86270 */
[----:B------:R-:W-:Y:S02]  /*25390*/  ISETP.GE.AND P1, PT, R60, UR4, PT ;  /* 0x000000043c007c0c */ /* 0x000fe4000bf26270 */
[----:B------:R-:W-:-:S09]  /*253a0*/  ISETP.GE.AND P2, PT, R85, UR4, PT ;  /* 0x0000000455007c0c */ /* 0x000fd2000bf46270 */
[-C--:B0-----:R-:W-:Y:S01]  /*253b0*/  @!P4 MOV R4, R14.reuse ;  /* 0x0000000e0004c202 */ /* 0x081fe20000000f00 */
[----:B------:R-:W-:Y:S01]  /*253c0*/  @!P4 IMAD.MOV.U32 R5, RZ, RZ, R42 ;  /* 0x000000ffff05c224 */ /* 0x000fe200078e002a */
[----:B------:R-:W-:Y:S01]  /*253d0*/  ISETP.GE.AND P3, PT, R62, UR4, PT ;  /* 0x000000043e007c0c */ /* 0x000fe2000bf66270 */
[----:B------:R-:W-:Y:S02]  /*253e0*/  @!P4 IMAD.MOV.U32 R6, RZ, RZ, R32 ;  /* 0x000000ffff06c224 */ /* 0x000fe400078e0020 */
[----:B------:R-:W-:Y:S01]  /*253f0*/  @!P4 IMAD.WIDE R4, R12, 0x4, R4 ;  /* 0x000000040c04c825 */ /* 0x000fe200078e0204 */
[----:B------:R-:W-:-:S03]  /*25400*/  @!P1 LEA R2, P0, R60, R14, 0x2 ;  /* 0x0000000e3c029211 */ /* 0x000fc600078010ff */
[----:B------:R-:W-:Y:S01]  /*25410*/  @!P4 IMAD.MOV.U32 R7, RZ, RZ, R30 ;  /* 0x000000ffff07c224 */ /* 0x000fe200078e001e */
[----:B------:R-:W-:-:S04]  /*25420*/  @!P1 LEA.HI.X R3, R60, R42, R84, 0x2, P0 ;  /* 0x0000002a3c039211 */ /* 0x000fc800000f1454 */
[----:B------:R0:W-:Y:S01]  /*25430*/  @!P4 ST.E.64 desc[UR54][R4.64], R6 ;  /* 0x000000060400c985 */ /* 0x0001e2000c101b36 */
[----:B------:R-:W-:Y:S01]  /*25440*/  ISETP.GE.AND P0, PT, R63, UR4, PT ;  /* 0x000000043f007c0c */ /* 0x000fe2000bf06270 */
[----:B------:R-:W-:Y:S02]  /*25450*/  IMAD.MOV.U32 R84, RZ, RZ, R56 ;  /* 0x000000ffff547224 */ /* 0x000fe400078e0038 */
[----:B------:R-:W-:Y:S02]  /*25460*/  IMAD.MOV.U32 R56, RZ, RZ, R44 ;  /* 0x000000ffff387224 */ /* 0x000fe400078e002c */
[----:B------:R-:W-:Y:S02]  /*25470*/  IMAD.MOV.U32 R44, RZ, RZ, R37 ;  /* 0x000000ffff2c7224 */ /* 0x000fe400078e0025 */
[----:B0-----:R-:W-:Y:S02]  /*25480*/  @!P1 IMAD.MOV.U32 R4, RZ, RZ, R33 ;  /* 0x000000ffff049224 */ /* 0x001fe400078e0021 */
[----:B------:R-:W-:Y:S01]  /*25490*/  @!P1 IMAD.MOV.U32 R5, RZ, RZ, R31 ;  /* 0x000000ffff059224 */ /* 0x000fe200078e001f */
[----:B------:R-:W-:-:S02]  /*254a0*/  @!P2 LEA R6, P4, R85, R14, 0x2 ;  /* 0x0000000e5506a211 */ /* 0x000fc400078810ff */
[----:B------:R-:W-:Y:S02]  /*254b0*/  MOV R37, R8 ;  /* 0x0000000800257202 */ /* 0x000fe40000000f00 */
[----:B------:R0:W-:Y:S01]  /*254c0*/  @!P1 ST.E.64 desc[UR54][R2.64], R4 ;  /* 0x0000000402009985 */ /* 0x0001e2000c101b36 */
[----:B------:R-:W-:Y:S02]  /*254d0*/  @!P2 LEA.HI.X R7, R85, R42, R86, 0x2, P4 ;  /* 0x0000002a5507a211 */ /* 0x000fe400020f1456 */
[----:B------:R-:W-:Y:S01]  /*254e0*/  ISETP.GE.AND P1, PT, R61, UR4, PT ;  /* 0x000000043d007c0c */ /* 0x000fe2000bf26270 */
[----:B------:R-:W-:Y:S01]  /*254f0*/  IMAD.MOV.U32 R60, RZ, RZ, R48 ;  /* 0x000000ffff3c7224 */ /* 0x000fe200078e0030 */
[----:B------:R-:W-:Y:S01]  /*25500*/  @!P3 LEA R8, P5, R62, R14, 0x2 ;  /* 0x0000000e3e08b211 */ /* 0x000fe200078a10ff */
[----:B--2---:R-:W-:Y:S02]  /*25510*/  IMAD.MOV.U32 R48, RZ, RZ, R43 ;  /* 0x000000ffff307224 */ /* 0x004fe400078e002b */
[----:B------:R-:W-:-:S02]  /*25520*/  IMAD.MOV.U32 R43, RZ, RZ, R9 ;  /* 0x000000ffff2b7224 */ /* 0x000fc400078e0009 */
[----:B0-----:R-:W-:Y:S02]  /*25530*/  @!P2 IMAD.MOV.U32 R2, RZ, RZ, R52 ;  /* 0x000000ffff02a224 */ /* 0x001fe400078e0034 */
[----:B------:R-:W-:Y:S01]  /*25540*/  @!P2 IMAD.MOV.U32 R3, RZ, RZ, R34 ;  /* 0x000000ffff03a224 */ /* 0x000fe200078e0022 */
[----:B------:R-:W-:Y:S01]  /*25550*/  @!P3 LEA.HI.X R9, R62, R42, R84, 0x2, P5 ;  /* 0x0000002a3e09b211 */ /* 0x000fe200028f1454 */
[----:B------:R-:W-:Y:S01]  /*25560*/  IMAD.MOV.U32 R84, RZ, RZ, R60 ;  /* 0x000000ffff547224 */ /* 0x000fe200078e003c */
[----:B------:R-:W-:Y:S02]  /*25570*/  MOV R62, R56 ;  /* 0x00000038003e7202 */ /* 0x000fe40000000f00 */
[----:B------:R0:W-:Y:S01]  /*25580*/  @!P2 ST.E.64 desc[UR54][R6.64], R2 ;  /* 0x000000020600a985 */ /* 0x0001e2000c101b36 */
[----:B------:R-:W-:Y:S01]  /*25590*/  ISETP.GE.AND P2, PT, R59, UR4, PT ;  /* 0x000000043b007c0c */ /* 0x000fe2000bf46270 */
[----:B------:R-:W-:Y:S01]  /*255a0*/  IMAD.MOV.U32 R56, RZ, RZ, R24 ;  /* 0x000000ffff387224 */ /* 0x000fe200078e0018 */
[----:B------:R-:W-:Y:S01]  /*255b0*/  @!P3 MOV R34, R53 ;  /* 0x000000350022b202 */ /* 0x000fe20000000f00 */
[----:B------:R-:W-:-:S02]  /*255c0*/  IMAD.MOV.U32 R60, RZ, RZ, R58 ;  /* 0x000000ffff3c7224 */ /* 0x000fc400078e003a */
[----:B---3--:R-:W-:Y:S01]  /*255d0*/  IMAD.MOV.U32 R24, RZ, RZ, R10 ;  /* 0x000000ffff187224 */ /* 0x008fe200078e000a */
[-C--:B------:R-:W-:Y:S01]  /*255e0*/  @!P0 LEA R10, P4, R63, R14.reuse, 0x2 ;  /* 0x0000000e3f0a8211 */ /* 0x080fe200078810ff */
[----:B------:R-:W-:Y:S02]  /*255f0*/  IMAD.MOV.U32 R58, RZ, RZ, R48 ;  /* 0x000000ffff3a7224 */ /* 0x000fe400078e0030 */
[----:B------:R-:W-:Y:S01]  /*25600*/  IMAD.MOV.U32 R48, RZ, RZ, R46 ;  /* 0x000000ffff307224 */ /* 0x000fe200078e002e */
[----:B------:R1:W-:Y:S01]  /*25610*/  @!P3 ST.E.64 desc[UR54][R8.64], R34 ;  /* 0x000000220800b985 */ /* 0x0003e2000c101b36 */
[----:B------:R-:W-:Y:S01]  /*25620*/  IMAD.MOV.U32 R46, RZ, RZ, R44 ;  /* 0x000000ffff2e7224 */ /* 0x000fe200078e002c */
[----:B------:R-:W-:Y:S01]  /*25630*/  ISETP.GE.AND P3, PT, R57, UR4, PT ;  /* 0x0000000439007c0c */ /* 0x000fe2000bf66270 */
[----:B------:R-:W-:Y:S01]  /*25640*/  IMAD.MOV.U32 R44, RZ, RZ, R11 ;  /* 0x000000ffff2c7224 */ /* 0x000fe200078e000b */
[----:B------:R-:W-:Y:S01]  /*25650*/  @!P1 LEA R4, P5, R61, R14, 0x2 ;  /* 0x0000000e3d049211 */ /* 0x000fe200078a10ff */
[----:B0-----:R-:W-:Y:S01]  /*25660*/  @!P0 IMAD.MOV.U32 R2, RZ, RZ, R64 ;  /* 0x000000ffff028224 */ /* 0x001fe200078e0040 */
[-C--:B------:R-:W-:Y:S01]  /*25670*/  @!P0 LEA.HI.X R11, R63, R42.reuse, R84, 0x2, P4 ;  /* 0x0000002a3f0b8211 */ /* 0x080fe200020f1454 */
[----:B------:R-:W-:Y:S01]  /*25680*/  @!P0 IMAD.MOV.U32 R3, RZ, RZ, R54 ;  /* 0x000000ffff038224 */ /* 0x000fe200078e0036 */
[----:B------:R-:W-:Y:S01]  /*25690*/  @!P1 LEA.HI.X R5, R61, R42, R62, 0x2, P5 ;  /* 0x0000002a3d059211 */ /* 0x000fe200028f143e */
[----:B------:R-:W-:Y:S01]  /*256a0*/  @!P1 IMAD.MOV.U32 R54, RZ, RZ, R65 ;  /* 0x000000ffff369224 */ /* 0x000fe200078e0041 */
[----:B------:R-:W-:-:S02]  /*256b0*/  @!P2 LEA R6, P4, R59, R14, 0x2 ;  /* 0x0000000e3b06a211 */ /* 0x000fc400078810ff */
[----:B------:R0:W-:Y:S01]  /*256c0*/  @!P0 ST.E.64 desc[UR54][R10.64], R2 ;  /* 0x000000020a008985 */ /* 0x0001e2000c101b36 */
[----:B------:R-:W-:Y:S02]  /*256d0*/  ISETP.GE.AND P0, PT, R51, UR4, PT ;  /* 0x0000000433007c0c */ /* 0x000fe4000bf06270 */
[----:B------:R-:W-:Y:S01]  /*256e0*/  @!P2 LEA.HI.X R7, R59, R42, R60, 0x2, P4 ;  /* 0x0000002a3b07a211 */ /* 0x000fe200020f143c */
[----:B------:R2:W-:Y:S01]  /*256f0*/  @!P1 ST.E.64 desc[UR54][R4.64], R54 ;  /* 0x0000003604009985 */ /* 0x0005e2000c101b36 */
[----:B------:R-:W-:Y:S02]  /*25700*/  ISETP.GE.AND P1, PT, R49, UR4, PT ;  /* 0x0000000431007c0c */ /* 0x000fe4000bf26270 */
[C---:B-1----:R-:W-:Y:S01]  /*25710*/  @!P3 LEA R8, P5, R57.reuse, R14, 0x2 ;  /* 0x0000000e3908b211 */ /* 0x042fe200078a10ff */
[----:B0-----:R-:W-:Y:S02]  /*25720*/  @!P2 IMAD.MOV.U32 R2, RZ, RZ, R68 ;  /* 0x000000ffff02a224 */ /* 0x001fe400078e0044 */
[----:B------:R-:W-:Y:S01]  /*25730*/  @!P2 IMAD.MOV.U32 R3, RZ, RZ, R66 ;  /* 0x000000ffff03a224 */ /* 0x000fe200078e0042 */
[----:B------:R-:W-:Y:S01]  /*25740*/  @!P3 LEA.HI.X R9, R57, R42, R58, 0x2, P5 ;  /* 0x0000002a3909b211 */ /* 0x000fe200028f143a */
[----:B------:R-:W-:-:S03]  /*25750*/  @!P3 IMAD.MOV.U32 R66, RZ, RZ, R122 ;  /* 0x000000ffff42b224 */ /* 0x000fc600078e007a */
[----:B------:R0:W-:Y:S01]  /*25760*/  @!P2 ST.E.64 desc[UR54][R6.64], R2 ;  /* 0x000000020600a985 */ /* 0x0001e2000c101b36 */
[----:B------:R-:W-:Y:S02]  /*25770*/  ISETP.GE.AND P2, PT, R47, UR4, PT ;  /* 0x000000042f007c0c */ /* 0x000fe4000bf46270 */
[-C--:B------:R-:W-:Y:S01]  /*25780*/  @!P0 LEA R10, P5, R51, R14.reuse, 0x2 ;  /* 0x0000000e330a8211 */ /* 0x080fe200078a10ff */
[----:B------:R1:W-:Y:S01]  /*25790*/  @!P3 ST.E.64 desc[UR54][R8.64], R66 ;  /* 0x000000420800b985 */ /* 0x0003e2000c101b36 */
[----:B------:R-:W-:Y:S02]  /*257a0*/  ISETP.GE.AND P4, PT, R45, UR4, PT ;  /* 0x000000042d007c0c */ /* 0x000fe4000bf86270 */
[----:B--2---:R-:W-:Y:S02]  /*257b0*/  @!P1 LEA R4, P3, R49, R14, 0x2 ;  /* 0x0000000e31049211 */ /* 0x004fe400078610ff */
[-C--:B------:R-:W-:Y:S02]  /*257c0*/  @!P0 LEA.HI.X R11, R51, R42.reuse, R56, 0x2, P5 ;  /* 0x0000002a330b8211 */ /* 0x080fe400028f1438 */
[----:B------:R-:W-:Y:S01]  /*257d0*/  @!P0 MOV R122, R125 ;  /* 0x0000007d007a8202 */ /* 0x000fe20000000f00 */
[----:B------:R-:W-:Y:S01]  /*257e0*/  @!P1 IMAD.MOV.U32 R125, RZ, RZ, R124 ;  /* 0x000000ffff7d9224 */ /* 0x000fe200078e007c */
[----:B------:R-:W-:Y:S01]  /*257f0*/  @!P1 LEA.HI.X R5, R49, R42, R50, 0x2, P3 ;  /* 0x0000002a31059211 */ /* 0x000fe200018f1432 */
[----:B------:R-:W-:Y:S01]  /*25800*/  @!P1 IMAD.MOV.U32 R124, RZ, RZ, R126 ;  /* 0x000000ffff7c9224 */ /* 0x000fe200078e007e */
[----:B0-----:R-:W-:Y:S01]  /*25810*/  @!P2 LEA R2, P3, R47, R14, 0x2 ;  /* 0x0000000e2f02a211 */ /* 0x001fe200078610ff */
[----:B------:R-:W-:Y:S01]  /*25820*/  @!P0 ST.E.64 desc[UR54][R10.64], R122 ;  /* 0x0000007a0a008985 */ /* 0x000fe2000c101b36 */
[----:B------:R-:W-:Y:S01]  /*25830*/  ISETP.GE.AND P0, PT, R43, UR4, PT ;  /* 0x000000042b007c0c */ /* 0x000fe2000bf06270 */
[----:B------:R-:W-:Y:S01]  /*25840*/  @!P2 IMAD.MOV.U32 R126, RZ, RZ, R69 ;  /* 0x000000ffff7ea224 */ /* 0x000fe200078e0045 */
[----:B------:R-:W-:Y:S01]  /*25850*/  @!P2 LEA.HI.X R3, R47, R42, R48, 0x2, P3 ;  /* 0x0000002a2f03a211 */ /* 0x000fe200018f1430 */
[----:B------:R-:W-:Y:S01]  /*25860*/  @!P1 ST.E.64 desc[UR54][R4.64], R124 ;  /* 0x0000007c04009985 */ /* 0x000fe2000c101b36 */
[----:B------:R-:W-:-:S02]  /*25870*/  ISETP.GE.AND P1, PT, R40, UR4, PT ;  /* 0x0000000428007c0c */ /* 0x000fc4000bf26270 */
[C---:B------:R-:W-:Y:S01]  /*25880*/  @!P4 LEA R6, P5, R45.reuse, R14, 0x2 ;  /* 0x0000000e2d06c211 */ /* 0x040fe200078a10ff */
[----:B------:R0:W-:Y:S01]  /*25890*/  @!P2 ST.E.64 desc[UR54][R2.64], R126 ;  /* 0x0000007e0200a985 */ /* 0x0001e2000c101b36 */
[----:B------:R-:W-:Y:S02]  /*258a0*/  ISETP.GE.AND P2, PT, R36, UR4, PT ;  /* 0x0000000424007c0c */ /* 0x000fe4000bf46270 */
[----:B------:R-:W-:-:S03]  /*258b0*/  @!P4 LEA.HI.X R7, R45, R42, R46, 0x2, P5 ;  /* 0x0000002a2d07c211 */ /* 0x000fc600028f142e */
[C---:B-1----:R-:W-:Y:S01]  /*258c0*/  @!P0 LEA R8, P3, R43.reuse, R14, 0x2 ;  /* 0x0000000e2b088211 */ /* 0x042fe200078610ff */
[----:B0-----:R-:W-:Y:S02]  /*258d0*/  @!P4 IMAD.MOV.U32 R2, RZ, RZ, R70 ;  /* 0x000000ffff02c224 */ /* 0x001fe400078e0046 */
[----:B------:R-:W-:Y:S01]  /*258e0*/  @!P4 IMAD.MOV.U32 R3, RZ, RZ, R128 ;  /* 0x000000ffff03c224 */ /* 0x000fe200078e0080 */
[----:B------:R-:W-:Y:S01]  /*258f0*/  @!P0 LEA.HI.X R9, R43, R42, R44, 0x2, P3 ;  /* 0x0000002a2b098211 */ /* 0x000fe200018f142c */
[----:B------:R-:W-:-:S03]  /*25900*/  @!P0 IMAD.MOV.U32 R70, RZ, RZ, R73 ;  /* 0x000000ffff468224 */ /* 0x000fc600078e0049 */
[----:B------:R0:W-:Y:S01]  /*25910*/  @!P4 ST.E.64 desc[UR54][R6.64], R2 ;  /* 0x000000020600c985 */ /* 0x0001e2000c101b36 */
[----:B------:R-:W-:Y:S02]  /*25920*/  ISETP.GE.AND P4, PT, R28, UR4, PT ;  /* 0x000000041c007c0c */ /* 0x000fe4000bf86270 */
[C---:B------:R-:W-:Y:S01]  /*25930*/  @!P1 LEA R4, P5, R40.reuse, R14, 0x2 ;  /* 0x0000000e28049211 */ /* 0x040fe200078a10ff */
[----:B------:R-:W-:Y:S01]  /*25940*/  @!P0 ST.E.64 desc[UR54][R8.64], R70 ;  /* 0x0000004608008985 */ /* 0x000fe2000c101b36 */
[----:B------:R-:W-:Y:S02]  /*25950*/  ISETP.GE.AND P3, PT, R13, UR4, PT ;  /* 0x000000040d007c0c */ /* 0x000fe4000bf66270 */
[----:B------:R-:W-:Y:S01]  /*25960*/  @!P1 MOV R73, R72 ;  /* 0x0000004800499202 */ /* 0x000fe20000000f00 */
[----:B------:R-:W-:Y:S01]  /*25970*/  @!P1 IMAD.MOV.U32 R72, RZ, RZ, R74 ;  /* 0x000000ffff489224 */ /* 0x000fe200078e004a */
[----:B------:R-:W-:Y:S02]  /*25980*/  @!P1 LEA.HI.X R5, R40, R42, R41, 0x2, P5 ;  /* 0x0000002a28059211 */ /* 0x000fe400028f1429 */
[----:B------:R-:W-:-:S03]  /*25990*/  @!P2 LEA R10, P0, R36, R14, 0x2 ;  /* 0x0000000e240aa211 */ /* 0x000fc600078010ff */
[----:B------:R1:W-:Y:S01]  /*259a0*/  @!P1 ST.E.64 desc[UR54][R4.64], R72 ;  /* 0x0000004804009985 */ /* 0x0003e2000c101b36 */
[----:B------:R-:W-:Y:S02]  /*259b0*/  @!P2 LEA.HI.X R11, R36, R42, R37, 0x2, P0 ;  /* 0x0000002a240ba211 */ /* 0x000fe400000f1425 */
[C---:B0-----:R-:W-:Y:S02]  /*259c0*/  @!P4 LEA R2, P1, R28.reuse, R14, 0x2 ;  /* 0x0000000e1c02c211 */ /* 0x041fe400078210ff */
[----:B------:R-:W-:Y:S02]  /*259d0*/  ISETP.GE.AND P0, PT, R25, UR4, PT ;  /* 0x0000000419007c0c */ /* 0x000fe4000bf06270 */
[----:B------:R-:W-:Y:S02]  /*259e0*/  @!P4 LEA.HI.X R3, R28, R42, R29, 0x2, P1 ;  /* 0x0000002a1c03c211 */ /* 0x000fe400008f141d */
[----:B------:R-:W-:Y:S01]  /*259f0*/  ISETP.GE.AND P1, PT, R0, UR4, PT ;  /* 0x0000000400007c0c */ /* 0x000fe2000bf26270 */
[----:B------:R-:W-:Y:S01]  /*25a00*/  @!P2 IMAD.MOV.U32 R74, RZ, RZ, R77 ;  /* 0x000000ffff4aa224 */ /* 0x000fe200078e004d */
[----:B------:R-:W-:Y:S01]  /*25a10*/  @!P3 LEA R6, P5, R13, R14, 0x2 ;  /* 0x0000000e0d06b211 */ /* 0x000fe200078a10ff */
[----:B------:R-:W-:-:S02]  /*25a20*/  @!P4 IMAD.MOV.U32 R77, RZ, RZ, R76 ;  /* 0x000000ffff4dc224 */ /* 0x000fc400078e004c */
[----:B------:R-:W-:Y:S01]  /*25a30*/  @!P4 IMAD.MOV.U32 R76, RZ, RZ, R78 ;  /* 0x000000ffff4cc224 */ /* 0x000fe200078e004e */
[----:B------:R-:W-:Y:S01]  /*25a40*/  @!P3 LEA.HI.X R7, R13, R42, R27, 0x2, P5 ;  /* 0x0000002a0d07b211 */ /* 0x000fe200028f141b */
[----:B------:R-:W-:Y:S01]  /*25a50*/  @!P3 IMAD.MOV.U32 R78, RZ, RZ, R81 ;  /* 0x000000ffff4eb224 */ /* 0x000fe200078e0051 */
[----:B------:R0:W-:Y:S01]  /*25a60*/  @!P2 ST.E.64 desc[UR54][R10.64], R74 ;  /* 0x0000004a0a00a985 */ /* 0x0001e2000c101b36 */
[----:B------:R-:W-:Y:S01]  /*25a70*/  VIADD R13, R12, 0xa8 ;  /* 0x000000a80c0d7836 */ /* 0x000fe20000000000 */
[----:B-1----:R-:W-:Y:S02]  /*25a80*/  @!P0 LEA R4, P2, R25, R14, 0x2 ;  /* 0x0000000e19048211 */ /* 0x002fe400078410ff */
[----:B------:R1:W-:Y:S01]  /*25a90*/  @!P4 ST.E.64 desc[UR54][R2.64], R76 ;  /* 0x0000004c0200c985 */ /* 0x0003e2000c101b36 */
[----:B------:R-:W-:Y:S01]  /*25aa0*/  ISETP.GE.AND P4, PT, R20, UR4, PT ;  /* 0x0000000414007c0c */ /* 0x000fe2000bf86270 */
[----:B------:R-:W-:Y:S02]  /*25ab0*/  @!P0 IMAD.MOV.U32 R81, RZ, RZ, R80 ;  /* 0x000000ffff518224 */ /* 0x000fe400078e0050 */
[----:B------:R2:W-:Y:S01]  /*25ac0*/  @!P3 ST.E.64 desc[UR54][R6.64], R78 ;  /* 0x0000004e0600b985 */ /* 0x0005e2000c101b36 */
[----:B------:R-:W-:Y:S01]  /*25ad0*/  ISETP.GE.AND P3, PT, R13, UR4, PT ;  /* 0x000000040d007c0c */ /* 0x000fe2000bf66270 */
[----:B------:R-:W-:Y:S01]  /*25ae0*/  @!P0 IMAD.MOV.U32 R80, RZ, RZ, R82 ;  /* 0x000000ffff508224 */ /* 0x000fe200078e0052 */
[----:B------:R-:W-:-:S02]  /*25af0*/  @!P0 LEA.HI.X R5, R25, R42, R26, 0x2, P2 ;  /* 0x0000002a19058211 */ /* 0x000fc400010f141a */
[----:B------:R-:W-:Y:S02]  /*25b00*/  @!P1 LEA R8, P2, R0, R14, 0x2 ;  /* 0x0000000e00089211 */ /* 0x000fe400078410ff */
[----:B0-----:R-:W-:Y:S01]  /*25b10*/  IADD3 R11, R12, 0xb0, RZ ;  /* 0x000000b00c0b7810 */ /* 0x001fe20007ffe0ff */
[----:B------:R-:W-:Y:S01]  /*25b20*/  @!P0 ST.E.64 desc[UR54][R4.64], R80 ;  /* 0x0000005004008985 */ /* 0x000fe2000c101b36 */
[----:B------:R-:W-:Y:S01]  /*25b30*/  ISETP.GE.AND P5, PT, R15, UR4, PT ;  /* 0x000000040f007c0c */ /* 0x000fe2000bfa6270 */
[----:B------:R-:W-:Y:S01]  /*25b40*/  @!P1 IMAD.MOV.U32 R82, RZ, RZ, R130 ;  /* 0x000000ffff529224 */ /* 0x000fe200078e0082 */
[----:B------:R-:W-:Y:S02]  /*25b50*/  @!P1 LEA.HI.X R9, R0, R42, R24, 0x2, P2 ;  /* 0x0000002a00099211 */ /* 0x000fe400010f1418 */
[----:B------:R-:W-:-:S03]  /*25b60*/  ISETP.GE.AND P0, PT, R11, UR4, PT ;  /* 0x000000040b007c0c */ /* 0x000fc6000bf06270 */
[----:B------:R0:W-:Y:S01]  /*25b70*/  @!P1 ST.E.64 desc[UR54][R8.64], R82 ;  /* 0x0000005208009985 */ /* 0x0001e2000c101b36 */
[-C--:B-1----:R-:W-:Y:S02]  /*25b80*/  @!P4 LEA R2, P1, R20, R14.reuse, 0x2 ;  /* 0x0000000e1402c211 */ /* 0x082fe400078210ff */
[----:B------:R-:W-:Y:S02]  /*25b90*/  SHF.R.S32.HI R0, RZ, 0x1f, R13 ;  /* 0x0000001fff007819 */ /* 0x000fe4000001140d */
[----:B--2---:R-:W-:Y:S01]  /*25ba0*/  @!P3 LEA R6, P2, R13, R14, 0x2 ;  /* 0x0000000e0d06b211 */ /* 0x004fe200078410ff */
[----:B------:R-:W-:-:S03]  /*25bb0*/  @!P4 IMAD.MOV.U32 R128, RZ, RZ, R131 ;  /* 0x000000ffff80c224 */ /* 0x000fc600078e0083 */
[----:B------:R-:W-:Y:S02]  /*25bc0*/  @!P3 LEA.HI.X R7, R13, R42, R0, 0x2, P2 ;  /* 0x0000002a0d07b211 */ /* 0x000fe400010f1400 */
[----:B------:R-:W-:Y:S02]  /*25bd0*/  SHF.R.S32.HI R13, RZ, 0x1f, R15 ;  /* 0x0000001fff0d7819 */ /* 0x000fe4000001140f */
[----:B------:R-:W-:Y:S02]  /*25be0*/  SHF.R.S32.HI R0, RZ, 0x1f, R11 ;  /* 0x0000001fff007819 */ /* 0x000fe4000001140b */
[----:B------:R-:W-:Y:S01]  /*25bf0*/  @!P0 LEA R10, P2, R11, R14, 0x2 ;  /* 0x0000000e0b0a8211 */ /* 0x000fe200078410ff */
[----:B0-----:R-:W-:-:S03]  /*25c00*/  VIADD R9, R12, 0xb8 ;  /* 0x000000b80c097836 */ /* 0x001fc60000000000 */
[-C--:B------:R-:W-:Y:S02]  /*25c10*/  @!P0 LEA.HI.X R11, R11, R42.reuse, R0, 0x2, P2 ;  /* 0x0000002a0b0b8211 */ /* 0x080fe400010f1400 */
[----:B----4-:R-:W-:Y:S02]  /*25c20*/  @!P4 LEA.HI.X R3, R20, R42, R21, 0x2, P1 ;  /* 0x0000002a1403c211 */ /* 0x010fe400008f1415 */
[----:B------:R-:W-:-:S03]  /*25c30*/  @!P5 LEA R4, P1, R15, R14, 0x2 ;  /* 0x0000000e0f04d211 */ /* 0x000fc600078210ff */
[----:B------:R0:W-:Y:S01]  /*25c40*/  @!P4 ST.E.64 desc[UR54][R2.64], R128 ;  /* 0x000000800200c985 */ /* 0x0001e2000c101b36 */
[----:B------:R-:W-:Y:S01]  /*25c50*/  @!P5 LEA.HI.X R5, R15, R42, R13, 0x2, P1 ;  /* 0x0000002a0f05d211 */ /* 0x000fe200008f140d */
[----:B0-----:R-:W-:Y:S02]  /*25c60*/  @!P5 IMAD.MOV.U32 R2, RZ, RZ, R134 ;  /* 0x000000ffff02d224 */ /* 0x001fe400078e0086 */
[----:B------:R-:W-:Y:S01]  /*25c70*/  @!P5 IMAD.MOV.U32 R3, RZ, RZ, R132 ;  /* 0x000000ffff03d224 */ /* 0x000fe200078e0084 */
[----:B------:R-:W-:-:S04]  /*25c80*/  @!P3 MOV R132, R135 ;  /* 0x000000870084b202 */ /* 0x000fc80000000f00 */
        /* <DEDUP_REMOVED lines=10> */
.L_x_3634:
        /* <DEDUP_REMOVED lines=26> */
.L_x_3653:
[----:B------:R-:W3:Y:S01]  /*25ed0*/  LDL.LU R0, [R1+0x14] ;  /* 0x0000140001007983 */ /* 0x000ee20000300800 */
[----:B------:R-:W-:Y:S01]  /*25ee0*/  BSSY B1, `(.L_x_3654) ;  /* 0x0000038000017945 */ /* 0x000fe20003800000 */
[----:B------:R-:W-:Y:S02]  /*25ef0*/  SEL R237, R237, RZ, !P0 ;  /* 0x000000ffeded7207 */ /* 0x000fe40004000000 */
[----:B-----5:R-:W-:Y:S02]  /*25f00*/  SHF.R.S32.HI R12, RZ, 0x1f, R13 ;  /* 0x0000001fff0c7819 */ /* 0x020fe4000001140d */
[----:B---3--:R-:W-:Y:S01]  /*25f10*/  SEL R14, R0, RZ, !P0 ;  /* 0x000000ff000e7207 */ /* 0x008fe20004000000 */
[----:B------:R-:W-:Y:S06]  /*25f20*/  @P3 BRA `(.L_x_3655) ;  /* 0x0000000000cc3947 */ /* 0x000fec0003800000 */
[----:B------:R-:W3:Y:S01]  /*25f30*/  LDL R0, [R1+0x18] ;  /* 0x0000180001007983 */ /* 0x000ee20000100800 */
[----:B------:R-:W2:Y:S02]  /*25f40*/  LDC R25, c[0x0][0xbe8] ;  /* 0x0002fa00ff197b82 */ /* 0x000ea40000000800 */
[----:B--2---:R-:W-:Y:S02]  /*25f50*/  IMAD R2, R20, R25, RZ ;  /* 0x0000001914027224 */ /* 0x004fe400078e02ff */
[----:B---3--:R-:W-:-:S05]  /*25f60*/  IMAD R0, R0, 0x80, R28 ;  /* 0x0000008000007824 */ /* 0x008fca00078e021c */
[----:B------:R-:W-:-:S04]  /*25f70*/  IADD3 R21, R0, -0x80, RZ ;  /* 0xffffff8000157810 */ /* 0x000fc80007ffe0ff */
[----:B------:R-:W-:-:S13]  /*25f80*/  ISETP.GE.AND P0, PT, R21, R2, PT ;  /* 0x000000021500720c */ /* 0x000fda0003f06270 */
[----:B------:R-:W-:Y:S05]  /*25f90*/  @P0 BRA `(.L_x_3655) ;  /* 0x0000000000b00947 */ /* 0x000fea0003800000 */
[----:B------:R-:W2:Y:S01]  /*25fa0*/  LDL.LU R30, [R1+0x24] ;  /* 0x00002400011e7983 */ /* 0x000ea20000300800 */
[----:B------:R-:W-:Y:S01]  /*25fb0*/  IMAD.MOV.U32 R0, RZ, RZ, 0x9b8 ;  /* 0x000009b8ff007424 */ /* 0x000fe200078e00ff */
[----:B------:R-:W-:Y:S01]  /*25fc0*/  ISETP.GT.AND P3, PT, R165, 0x1, PT ;  /* 0x00000001a500780c */ /* 0x000fe20003f64270 */
[----:B------:R-:W1:Y:S01]  /*25fd0*/  LDC.64 R26, c[0x0][0xba8] ;  /* 0x0002ea00ff1a7b82 */ /* 0x000e620000000a00 */
[----:B------:R-:W-:Y:S01]  /*25fe0*/  ISETP.NE.AND P0, PT, R25, 0x1, PT ;  /* 0x000000011900780c */ /* 0x000fe20003f05270 */
[----:B------:R-:W-:Y:S01]  /*25ff0*/  IMAD.MOV.U32 R15, RZ, RZ, R21 ;  /* 0x000000ffff0f7224 */ /* 0x000fe200078e0015 */
[----:B------:R-:W-:-:S05]  /*26000*/  SEL R24, R0, 0x978, P3 ;  /* 0x0000097800187807 */ /* 0x000fca0001800000 */
[----:B------:R-:W3:Y:S08]  /*26010*/  LDC.64 R6, c[0x0][R24+0x220] ;  /* 0x0000880018067b82 */ /* 0x000ef00000000a00 */
[----:B------:R-:W4:Y:S08]  /*26020*/  LDC.64 R2, c[0x0][R24+0x218] ;  /* 0x0000860018027b82 */ /* 0x000f300000000a00 */
[----:B------:R-:W5:Y:S08]  /*26030*/  LDC.64 R8, c[0x0][R24+0x228] ;  /* 0x00008a0018087b82 */ /* 0x000f700000000a00 */
[----:B------:R-:W0:Y:S08]  /*26040*/  LDC.64 R4, c[0x0][R24+0x210] ;  /* 0x0000840018047b82 */ /* 0x000e300000000a00 */
[----:B------:R-:W4:Y:S08]  /*26050*/  @P0 LDC R0, c[0x0][0xbec] ;  /* 0x0002fb00ff000b82 */ /* 0x000f300000000800 */
[----:B------:R-:W5:Y:S01]  /*26060*/  @P0 LDC R31, c[0x0][0xbf0] ;  /* 0x0002fc00ff1f0b82 */ /* 0x000f620000000800 */
[----:B---3--:R-:W-:-:S07]  /*26070*/  IMAD R7, R7, R237, RZ ;  /* 0x000000ed07077224 */ /* 0x008fce00078e02ff */
[----:B-1----:R-:W1:Y:S01]  /*26080*/  @!P3 LDC R26, c[0x0][0xb50] ;  /* 0x0002d400ff1abb82 */ /* 0x002e620000000800 */
[----:B------:R-:W-:Y:S02]  /*26090*/  IMAD R7, R6, R14, R7 ;  /* 0x0000000e06077224 */ /* 0x000fe400078e0207 */
[----:B----4-:R-:W-:-:S05]  /*260a0*/  @P0 IMAD.HI.U32 R0, R21, R0, RZ ;  /* 0x0000000015000227 */ /* 0x010fca00078e00ff */
[----:B------:R-:W3:Y:S01]  /*260b0*/  @!P3 LDC R27, c[0x0][0xb54] ;  /* 0x0002d500ff1bbb82 */ /* 0x000ee20000000800 */
[-C--:B------:R-:W-:Y:S02]  /*260c0*/  IMAD R29, R3, R235.reuse, RZ ;  /* 0x000000eb031d7224 */ /* 0x080fe400078e02ff */
[----:B------:R-:W-:Y:S01]  /*260d0*/  IMAD.WIDE.U32 R10, R2, R235, RZ ;  /* 0x000000eb020a7225 */ /* 0x000fe200078e00ff */
[----:B-----5:R-:W-:-:S03]  /*260e0*/  @P0 SHF.R.U32.HI R15, RZ, R31, R0 ;  /* 0x0000001fff0f0219 */ /* 0x020fc60000011600 */
[----:B------:R-:W-:-:S04]  /*260f0*/  IMAD.WIDE.U32 R2, R6, R237, RZ ;  /* 0x000000ed06027225 */ /* 0x000fc800078e00ff */
[----:B------:R-:W-:Y:S01]  /*26100*/  IMAD.IADD R11, R29, 0x1, R11 ;  /* 0x000000011d0b7824 */ /* 0x000fe200078e020b */
[----:B------:R-:W-:Y:S01]  /*26110*/  IADD3 R10, P0, P1, R2, R10, R13 ;  /* 0x0000000a020a7210 */ /* 0x000fe2000791e00d */
[----:B------:R-:W-:Y:S02]  /*26120*/  IMAD.MOV R0, RZ, RZ, -R15 ;  /* 0x000000ffff007224 */ /* 0x000fe400078e0a0f */
[----:B------:R-:W-:Y:S02]  /*26130*/  IMAD.IADD R6, R3, 0x1, R7 ;  /* 0x0000000103067824 */ /* 0x000fe400078e0207 */
[----:B------:R-:W-:-:S03]  /*26140*/  IMAD R7, R25, R0, R21 ;  /* 0x0000000019077224 */ /* 0x000fc600078e0215 */
[----:B------:R-:W-:Y:S02]  /*26150*/  IADD3.X R0, R6, R11, R12, P0, P1 ;  /* 0x0000000b06007210 */ /* 0x000fe400007e240c */
[----:B--2---:R-:W-:-:S05]  /*26160*/  SEL R31, R30, RZ, P3 ;  /* 0x000000ff1e1f7207 */ /* 0x004fca0001800000 */
[----:B------:R-:W-:-:S04]  /*26170*/  IMAD.WIDE.U32 R2, R8, R31, RZ ;  /* 0x0000001f08027225 */ /* 0x000fc800078e00ff */
[----:B------:R-:W-:Y:S01]  /*26180*/  IMAD R9, R9, R31, RZ ;  /* 0x0000001f09097224 */ /* 0x000fe200078e02ff */
[----:B------:R-:W-:Y:S02]  /*26190*/  IADD3 R2, P0, P1, R15, R10, R2 ;  /* 0x0000000a0f027210 */ /* 0x000fe4000791e002 */
[----:B------:R-:W-:Y:S01]  /*261a0*/  SHF.R.S32.HI R15, RZ, 0x1f, R15 ;  /* 0x0000001fff0f7819 */ /* 0x000fe2000001140f */
[----:B------:R-:W-:Y:S01]  /*261b0*/  IMAD.IADD R3, R9, 0x1, R3 ;  /* 0x0000000109037824 */ /* 0x000fe200078e0203 */
[----:B------:R-:W-:-:S04]  /*261c0*/  SHF.R.S32.HI R9, RZ, 0x1f, R7 ;  /* 0x0000001fff097819 */ /* 0x000fc80000011407 */
[----:B------:R-:W-:Y:S01]  /*261d0*/  IADD3.X R3, R15, R0, R3, P0, P1 ;  /* 0x000000000f037210 */ /* 0x000fe200007e2403 */
[----:B0-----:R-:W-:-:S04]  /*261e0*/  IMAD R0, R5, R7, RZ ;  /* 0x0000000705007224 */ /* 0x001fc800078e02ff */
[C---:B------:R-:W-:Y:S02]  /*261f0*/  IMAD R9, R4.reuse, R9, R0 ;  /* 0x0000000904097224 */ /* 0x040fe400078e0200 */
[----:B------:R-:W-:-:S05]  /*26200*/  IMAD.WIDE.U32 R2, R4, R7, R2 ;  /* 0x0000000704027225 */ /* 0x000fca00078e0002 */
[----:B------:R-:W-:Y:S01]  /*26210*/  IADD3 R0, R3, R9, RZ ;  /* 0x0000000903007210 */ /* 0x000fe20007ffe0ff */
[----:B------:R-:W-:Y:S01]  /*26220*/  IMAD.MOV.U32 R3, RZ, RZ, -0x800000 ;  /* 0xff800000ff037424 */ /* 0x000fe200078e00ff */
[----:B-1----:R-:W-:-:S04]  /*26230*/  LEA R4, P0, R2, R26, 0x2 ;  /* 0x0000001a02047211 */ /* 0x002fc800078010ff */
[----:B---3--:R-:W-:-:S05]  /*26240*/  LEA.HI.X R5, R2, R27, R0, 0x2, P0 ;  /* 0x0000001b02057211 */ /* 0x008fca00000f1400 */
[----:B------:R1:W-:Y:S04]  /*26250*/  STG.E desc[UR54][R4.64], R3 ;  /* 0x0000000304007986 */ /* 0x0003e8000c101936 */
.L_x_3655:
[----:B------:R-:W-:Y:S05]  /*26260*/  BSYNC B1 ;  /* 0x0000000000017941 */ /* 0x000fea0003800000 */
.L_x_3654:
[----:B------:R-:W-:Y:S05]  /*26270*/  @P2 BRA `(.L_x_3648) ;  /* 0x00000008002c2947 */ /* 0x000fea0003800000 */
[----:B------:R-:W3:Y:S01]  /*26280*/  LDL R24, [R1+0x18] ;  /* 0x0000180001187983 */ /* 0x000ee20000100800 */
[----:B------:R-:W4:Y:S01]  /*26290*/  LDC R21, c[0x0][0xbe8] ;  /* 0x0002fa00ff157b82 */ /* 0x000f220000000800 */
[----:B-12---:R-:W-:Y:S01]  /*262a0*/  VIADD R4, R28, 0xffffff80 ;  /* 0xffffff801c047836 */ /* 0x006fe20000000000 */
[----:B------:R-:W-:Y:S01]  /*262b0*/  ULDC.64 UR4, c[0x0][0xaa0] ;  /* 0x0002a80000047ab9 */ /* 0x000fe20000000a00 */
[----:B------:R-:W-:Y:S01]  /*262c0*/  ULDC.64 UR6, c[0x0][0xaf0] ;  /* 0x0002bc0000067ab9 */ /* 0x000fe20000000a00 */
[----:B------:R-:W-:Y:S02]  /*262d0*/  IMAD R0, R12, UR4, RZ ;  /* 0x000000040c007c24 */ /* 0x000fe4000f8e02ff */
[----:B------:R-:W-:Y:S02]  /*262e0*/  SHF.R.S32.HI R3, RZ, 0x1f, R4 ;  /* 0x0000001fff037819 */ /* 0x000fe40000011404 */
[----:B------:R-:W-:Y:S02]  /*262f0*/  IMAD R5, R13, UR5, R0 ;  /* 0x000000050d057c24 */ /* 0x000fe4000f8e0200 */
[----:B------:R-:W-:Y:S01]  /*26300*/  LEA.HI R7, R3, R4, RZ, 0x3 ;  /* 0x0000000403077211 */ /* 0x000fe200078f18ff */
[----:B------:R-:W-:Y:S01]  /*26310*/  IMAD.WIDE.U32 R2, R13, UR4, RZ ;  /* 0x000000040d027c25 */ /* 0x000fe2000f8e00ff */
[----:B------:R-:W-:-:S02]  /*26320*/  ULDC.64 UR4, c[0x0][0xae8] ;  /* 0x0002ba0000047ab9 */ /* 0x000fc40000000a00 */
[----:B------:R-:W-:Y:S01]  /*26330*/  LOP3.LUT R9, R7, 0xfffffff8, RZ, 0xc0, !PT ;  /* 0xfffffff807097812 */ /* 0x000fe200078ec0ff */
[----:B------:R-:W-:Y:S01]  /*26340*/  IMAD.IADD R3, R3, 0x1, R5 ;  /* 0x0000000103037824 */ /* 0x000fe200078e0205 */
[----:B------:R-:W-:-:S03]  /*26350*/  SHF.R.S32.HI R25, RZ, 0x3, R7 ;  /* 0x00000003ff197819 */ /* 0x000fc60000011407 */
[----:B------:R-:W-:Y:S02]  /*26360*/  IMAD.IADD R8, R4, 0x1, -R9 ;  /* 0x0000000104087824 */ /* 0x000fe400078e0a09 */
[----:B------:R-:W-:Y:S01]  /*26370*/  IMAD.WIDE.U32 R2, R235, UR4, R2 ;  /* 0x00000004eb027c25 */ /* 0x000fe2000f8e0002 */
[----:B----4-:R-:W-:-:S03]  /*26380*/  ISETP.NE.AND P0, PT, R21, 0x1, PT ;  /* 0x000000011500780c */ /* 0x010fc60003f05270 */
[----:B------:R-:W-:Y:S02]  /*26390*/  IMAD R0, R8, 0x20, R25 ;  /* 0x0000002008007824 */ /* 0x000fe400078e0219 */
[----:B------:R-:W-:Y:S01]  /*263a0*/  IMAD R3, R235, UR5, R3 ;  /* 0x00000005eb037c24 */ /* 0x000fe2000f8e0203 */
[----:B------:R-:W-:Y:S01]  /*263b0*/  ULDC.64 UR4, c[0x0][0xae0] ;  /* 0x0002b80000047ab9 */ /* 0x000fe20000000a00 */
[----:B------:R-:W-:Y:S02]  /*263c0*/  IMAD R4, R14, UR6, RZ ;  /* 0x000000060e047c24 */ /* 0x000fe4000f8e02ff */
[----:B------:R-:W-:-:S04]  /*263d0*/  IMAD.WIDE.U32 R2, R237, UR6, R2 ;  /* 0x00000006ed027c25 */ /* 0x000fc8000f8e0002 */
[----:B------:R-:W-:Y:S01]  /*263e0*/  IMAD R7, R237, UR7, R4 ;  /* 0x00000007ed077c24 */ /* 0x000fe2000f8e0204 */
[----:B------:R-:W1:Y:S03]  /*263f0*/  @P0 LDC R6, c[0x0][0xbec] ;  /* 0x0002fb00ff060b82 */ /* 0x000e660000000800 */
[----:B------:R-:W-:-:S05]  /*26400*/  IMAD.IADD R3, R3, 0x1, R7 ;  /* 0x0000000103037824 */ /* 0x000fca00078e0207 */
[----:B------:R-:W2:Y:S01]  /*26410*/  @P0 LDC R11, c[0x0][0xbf0] ;  /* 0x0002fc00ff0b0b82 */ /* 0x000ea20000000800 */
[----:B---3--:R-:W-:-:S04]  /*26420*/  IMAD R9, R24, 0x80, R0 ;  /* 0x0000008018097824 */ /* 0x008fc800078e0200 */
[----:B-1----:R-:W-:Y:S01]  /*26430*/  @P0 IMAD.HI.U32 R0, R9, R6, RZ ;  /* 0x0000000609000227 */ /* 0x002fe200078e00ff */
[----:B------:R-:W-:-:S04]  /*26440*/  MOV R5, R9 ;  /* 0x0000000900057202 */ /* 0x000fc80000000f00 */
[----:B--2---:R-:W-:-:S04]  /*26450*/  @P0 SHF.R.U32.HI R5, RZ, R11, R0 ;  /* 0x0000000bff050219 */ /* 0x004fc80000011600 */
        /* <DEDUP_REMOVED lines=12> */
[----:B------:R-:W-:Y:S01]  /*26520*/  ULDC.64 UR4, c[0x0][0xa80] ;  /* 0x0002a00000047ab9 */ /* 0x000fe20000000a00 */
[----:B------:R-:W-:Y:S01]  /*26530*/  IMAD.SHL.U32 R7, R8, 0x8, RZ ;  /* 0x0000000808077824 */ /* 0x000fe200078e00ff */
[C---:B------:R-:W-:Y:S01]  /*26540*/  LEA R2, P0, R4.reuse, UR4, 0x1 ;  /* 0x0000000404027c11 */ /* 0x040fe2000f8008ff */
[----:B------:R-:W-:Y:S01]  /*26550*/  IMAD.IADD R3, R5, 0x1, R9 ;  /* 0x0000000105037824 */ /* 0x000fe200078e0209 */
[----:B------:R-:W-:Y:S01]  /*26560*/  UMOV UR4, 0xffffffff ;  /* 0xffffffff00047882 */ /* 0x000fe20000000000 */
[C---:B------:R-:W-:Y:S01]  /*26570*/  VIADD R9, R7.reuse, 0x80 ;  /* 0x0000008007097836 */ /* 0x040fe20000000000 */
[----:B------:R-:W-:Y:S02]  /*26580*/  IADD3 R27, R7, 0x40, RZ ;  /* 0x00000040071b7810 */ /* 0x000fe40007ffe0ff */
[----:B------:R-:W-:Y:S02]  /*26590*/  LEA.HI.X R3, R4, UR5, R3, 0x1, P0 ;  /* 0x0000000504037c11 */ /* 0x000fe400080f0c03 */
[----:B------:R-:W-:-:S02]  /*265a0*/  SHF.R.S32.HI R5, RZ, 0x1f, R7 ;  /* 0x0000001fff057819 */ /* 0x000fc40000011407 */
[----:B------:R-:W-:Y:S02]  /*265b0*/  SHF.R.S32.HI R8, RZ, 0x1f, R9 ;  /* 0x0000001fff087819 */ /* 0x000fe40000011409 */
[----:B------:R-:W-:Y:S01]  /*265c0*/  SHF.R.S32.HI R10, RZ, 0x1f, R27 ;  /* 0x0000001fff0a7819 */ /* 0x000fe2000001141b */
[----:B------:R-:W-:Y:S06]  /*265d0*/  BRA.DIV UR4, `(.L_x_3656) ;  /* 0x000000c604107947 */ /* 0x000fec000b800000 */
[----:B------:R1:W2:Y:S04]  /*265e0*/  SHFL.IDX PT, R0, R3, RZ, 0x181f ;  /* 0x00181fff03007589 */ /* 0x0002a800000e0000 */
[----:B------:R1:W3:Y:S02]  /*265f0*/  SHFL.IDX PT, R14, R2, RZ, 0x181f ;  /* 0x00181fff020e7589 */ /* 0x0002e400000e0000 */
.L_x_3949:
[----:B------:R-:W-:Y:S01]  /*26600*/  IMAD R21, R20, R21, RZ ;  /* 0x0000001514157224 */ /* 0x000fe200078e02ff */
[----:B------:R-:W-:Y:S01]  /*26610*/  BSSY B1, `(.L_x_3657) ;  /* 0x0000011000017945 */ /* 0x000fe20003800000 */
[----:B------:R-:W-:-:S05]  /*26620*/  IMAD R6, R24, 0x80, R25 ;  /* 0x0000008018067824 */ /* 0x000fca00078e0219 */
[----:B------:R-:W-:-:S13]  /*26630*/  ISETP.GE.AND P0, PT, R6, R21, PT ;  /* 0x000000150600720c */ /* 0x000fda0003f06270 */
        /* <DEDUP_REMOVED lines=8> */
[-C--:B--2---:R-:W-:Y:S02]  /*266c0*/  @!P3 LEA.HI.X R13, R7, R0.reuse, R5, 0x1, P0 ;  /* 0x00000000070db211 */ /* 0x084fe400000f0c05 */
[-C--:B------:R-:W-:Y:S02]  /*266d0*/  @!P4 LEA.HI.X R25, R27, R0.reuse, R10, 0x1, P1 ;  /* 0x000000001b19c211 */ /* 0x080fe400008f0c0a */
[----:B------:R-:W-:Y:S01]  /*266e0*/  @!P5 LEA.HI.X R15, R9, R0, R8, 0x1, P2 ;  /* 0x00000000090fd211 */ /* 0x000fe200010f0c08 */
[----:B------:R4:W-:Y:S04]  /*266f0*/  @!P3 ST.E.128 desc[UR54][R12.64], RZ ;  /* 0x000000ff0c00b985 */ /* 0x0009e8000c101d36 */
[----:B------:R4:W-:Y:S04]  /*26700*/  @!P4 ST.E.128 desc[UR54][R24.64], RZ ;  /* 0x000000ff1800c985 */ /* 0x0009e8000c101d36 */
[----:B------:R4:W-:Y:S02]  /*26710*/  @!P5 ST.E.128 desc[UR54][R14.64], RZ ;  /* 0x000000ff0e00d985 */ /* 0x0009e4000c101d36 */
.L_x_3658:
[----:B------:R-:W-:Y:S05]  /*26720*/  BSYNC B1 ;  /* 0x0000000000017941 */ /* 0x000fea0003800000 */
.L_x_3657:
[----:B------:R-:W-:-:S03]  /*26730*/  UMOV UR4, 0xffffffff ;  /* 0xffffffff00047882 */ /* 0x000fc60000000000 */
[----:B------:R-:W-:Y:S05]  /*26740*/  BRA.DIV UR4, `(.L_x_3659) ;  /* 0x000000c204e87947 */ /* 0x000fea000b800000 */
[----:B--2---:R2:W0:Y:S04]  /*26750*/  SHFL.IDX PT, R0, R3, 0x1, 0x181f ;  /* 0x00381f0003007f89 */ /* 0x00442800000e0000 */
[----:B---34-:R2:W3:Y:S02]  /*26760*/  SHFL.IDX PT, R14, R2, 0x1, 0x181f ;  /* 0x00381f00020e7f89 */ /* 0x0184e400000e0000 */
.L_x_3953:
        /* <DEDUP_REMOVED lines=17> */
.L_x_3661:
[----:B------:R-:W-:Y:S05]  /*26880*/  BSYNC B1 ;  /* 0x0000000000017941 */ /* 0x000fea0003800000 */
.L_x_3660:
[----:B------:R-:W-:-:S03]  /*26890*/  UMOV UR4, 0xffffffff ;  /* 0xffffffff00047882 */ /* 0x000fc60000000000 */
[----:B------:R-:W-:Y:S05]  /*268a0*/  BRA.DIV UR4, `(.L_x_3662) ;  /* 0x000000c204d87947 */ /* 0x000fea000b800000 */
[----:B0-----:R0:W0:Y:S04]  /*268b0*/  SHFL.IDX PT, R0, R3, 0x2, 0x181f ;  /* 0x00581f0003007f89 */ /* 0x00102800000e0000 */
[----:B---34-:R3:W4:Y:S02]  /*268c0*/  SHFL.IDX PT, R14, R2, 0x2, 0x181f ;  /* 0x00581f00020e7f89 */ /* 0x01872400000e0000 */
.L_x_3957:
        /* <DEDUP_REMOVED lines=8> */
[-C--:B----4-:R-:W-:Y:S02]  /*26950*/  @!P3 LEA R12, P0, R7, R14.reuse, 0x1 ;  /* 0x0000000e070cb211 */ /* 0x090fe400078008ff */
        /* <DEDUP_REMOVED lines=8> */
.L_x_3664:
[----:B------:R-:W-:Y:S05]  /*269e0*/  BSYNC B1 ;  /* 0x0000000000017941 */ /* 0x000fea0003800000 */
.L_x_3663:
[----:B------:R-:W-:-:S03]  /*269f0*/  UMOV UR4, 0xffffffff ;  /* 0xffffffff00047882 */ /* 0x000fc60000000000 */
[----:B------:R-:W-:Y:S05]  /*26a00*/  BRA.DIV UR4, `(.L_x_3665) ;  /* 0x000000c204c87947 */ /* 0x000fea000b800000 */
[----:B0-----:R0:W0:Y:S04]  /*26a10*/  SHFL.IDX PT, R0, R3, 0x3, 0x181f ;  /* 0x00781f0003007f89 */ /* 0x00102800000e0000 */
[----:B----4-:R4:W0:Y:S02]  /*26a20*/  SHFL.IDX PT, R14, R2, 0x3, 0x181f ;  /* 0x00781f00020e7f89 */ /* 0x01082400000e0000 */
.L_x_3961:
[----:B-1234-:R-:W-:-:S05]  /*26a30*/  VIADD R2, R6, 0x60 ;  /* 0x0000006006027836 */ /* 0x01efca0000000000 */
        /* <DEDUP_REMOVED lines=11> */
[----:B------:R-:W-:Y:S01]  /*26af0*/  @!P5 LEA.HI.X R15, R9, R0, R8, 0x1, P2 ;  /* 0x00000000090fd211 */ /* 0x000fe200010f0c08 */
[----:B------:R3:W-:Y:S04]  /*26b00*/  @!P3 ST.E.128 desc[UR54][R2.64], RZ ;  /* 0x000000ff0200b985 */ /* 0x0007e8000c101d36 */
[----:B------:R3:W-:Y:S04]  /*26b10*/  @!P4 ST.E.128 desc[UR54][R4.64], RZ ;  /* 0x000000ff0400c985 */ /* 0x0007e8000c101d36 */
[----:B------:R3:W-:Y:S02]  /*26b20*/  @!P5 ST.E.128 desc[UR54][R14.64], RZ ;  /* 0x000000ff0e00d985 */ /* 0x0007e4000c101d36 */
.L_x_3648:
[----:B------:R-:W-:Y:S05]  /*26b30*/  BSYNC B0 ;  /* 0x0000000000007941 */ /* 0x000fea0003800000 */
.L_x_3633:
[----:B------:R-:W-:Y:S02]  /*26b40*/  ULDC UR4, c[0x0][0xc3c] ;  /* 0x00030f0000047ab9 */ /* 0x000fe40000000800 */
[----:B------:R-:W-:-:S13]  /*26b50*/  ISETP.GE.AND P0, PT, R151, UR4, PT ;  /* 0x0000000497007c0c */ /* 0x000fda000bf06270 */
[----:B------:R-:W-:Y:S05]  /*26b60*/  @!P0 BRA `(.L_x_3666) ;  /* 0xfffffdac00188947 */ /* 0x000fea000383ffff */
[----:B------:R-:W-:Y:S05]  /*26b70*/  BRA `(.L_x_3462) ;  /* 0x0000008400107947 */ /* 0x000fea0003800000 */
.L_x_3460:
        /* <DEDUP_REMOVED lines=16> */
[----:B-1----:R2:W-:Y:S04]  /*26c80*/  STL.64 [R1+0x10], R4 ;  /* 0x0000100401007387 */ /* 0x0025e80000100a00 */
[----:B------:R2:W-:Y:S01]  /*26c90*/  STL.64 [R1+0x18], R6 ;  /* 0x0000180601007387 */ /* 0x0005e20000100a00 */
[----:B------:R-:W-:Y:S06]  /*26ca0*/  BAR.ARV 0x4, 0x180 ;  /* 0x0106000000007b1d */ /* 0x000fec0000002000 */
[----:B------:R-:W-:Y:S05]  /*26cb0*/  BRA `(.L_x_3668) ;  /* 0x0000000800a87947 */ /* 0x000fea0003800000 */
.L_x_3667:
        /* <DEDUP_REMOVED lines=44> */
.L_x_3671:
[----:B------:R-:W0:Y:S01]  /*26f80*/  LDC R2, c[0x0][0xc3c] ;  /* 0x00030f00ff027b82 */ /* 0x000e220000000800 */
[----:B------:R-:W-:Y:S01]  /*26f90*/  ULDC UR7, c[0x0][0xc3c] ;  /* 0x00030f0000077ab9 */ /* 0x000fe20000000800 */
[----:B------:R-:W-:Y:S01]  /*26fa0*/  UIADD3 UR4, UR4, 0x1f, URZ ;  /* 0x0000001f04047890 */ /* 0x000fe2000fffe03f */
[----:B------:R-:W-:-:S05]  /*26fb0*/  MOV R3, UR7 ;  /* 0x0000000700037c02 */ /* 0x000fca0008000f00 */
        /* <DEDUP_REMOVED lines=34> */
.L_x_3669:
        /* <DEDUP_REMOVED lines=20> */
.L_x_3672:
[----:B-1----:R-:W-:Y:S01]  /*27320*/  IMAD R10, R10, UR5, R11 ;  /* 0x000000050a0a7c24 */ /* 0x002fe2000f8e020b */
[----:B------:R-:W1:Y:S01]  /*27330*/  MUFU.RCP R12, R12 ;  /* 0x0000000c000c7308 */ /* 0x000e620000001000 */
[----:B0-----:R-:W-:Y:S02]  /*27340*/  IMAD R9, R15, R4, RZ ;  /* 0x000000040f097224 */ /* 0x001fe400078e02ff */
[----:B------:R-:W-:Y:S01]  /*27350*/  IMAD.MOV.U32 R2, RZ, RZ, RZ ;  /* 0x000000ffff027224 */ /* 0x000fe200078e00ff */
[----:B------:R0:W-:Y:S03]  /*27360*/  STL [R1+0x10], R10 ;  /* 0x0000100a01007387 */ /* 0x0001e60000100800 */
        /* <DEDUP_REMOVED lines=10> */
[----:B------:R-:W-:Y:S01]  /*27410*/  @!P1 IMAD.IADD R11, R11, 0x1, -R4 ;  /* 0x000000010b0b9824 */ /* 0x000fe200078e0a04 */
[----:B------:R-:W-:-:S02]  /*27420*/  @!P1 IADD3 R10, R10, 0x1, RZ ;  /* 0x000000010a0a9810 */ /* 0x000fc40007ffe0ff */
[----:B------:R-:W-:Y:S01]  /*27430*/  ISETP.NE.AND P1, PT, R6, RZ, PT ;  /* 0x000000ff0600720c */ /* 0x000fe20003f25270 */
[----:B0-----:R-:W-:Y:S01]  /*27440*/  IMAD.MOV R2, RZ, RZ, -R3 ;  /* 0x000000ffff027224 */ /* 0x001fe200078e0a03 */
[----:B------:R-:W-:-:S03]  /*27450*/  ISETP.GE.U32.AND P0, PT, R11, R4, PT ;  /* 0x000000040b00720c */ /* 0x000fc60003f06070 */
[----:B------:R-:W-:Y:S02]  /*27460*/  IMAD R11, R2, R7, RZ ;  /* 0x00000007020b7224 */ /* 0x000fe400078e02ff */
[----:B------:R-:W-:-:S04]  /*27470*/  IMAD.MOV.U32 R2, RZ, RZ, RZ ;  /* 0x000000ffff027224 */ /* 0x000fc800078e00ff */
        /* <DEDUP_REMOVED lines=21> */
[----:B------:R-:W-:Y:S02]  /*275d0*/  @!P2 IADD3 R4, -R4, RZ, RZ ;  /* 0x000000ff0404a210 */ /* 0x000fe40007ffe1ff */
[----:B------:R-:W-:-:S05]  /*275e0*/  @!P1 LOP3.LUT R4, RZ, R8, RZ, 0x33, !PT ;  /* 0x00000008ff049212 */ /* 0x000fca00078e33ff */
[----:B------:R-:W-:-:S04]  /*275f0*/  IMAD.MOV R3, RZ, RZ, -R4 ;  /* 0x000000ffff037224 */ /* 0x000fc800078e0a04 */
        /* <DEDUP_REMOVED lines=8> */
.L_x_3670:
[----:B------:R-:W-:Y:S01]  /*27680*/  IMAD.U32 R2, RZ, RZ, UR6 ;  /* 0x00000006ff027e24 */ /* 0x000fe2000f8e00ff */
[----:B------:R0:W-:Y:S04]  /*27690*/  STL [R1+0x14], RZ ;  /* 0x000014ff01007387 */ /* 0x0001e80000100800 */
[----:B------:R0:W-:Y:S04]  /*276a0*/  STL [R1+0x18], RZ ;  /* 0x000018ff01007387 */ /* 0x0001e80000100800 */
[----:B------:R0:W-:Y:S02]  /*276b0*/  STL [R1+0x10], R2 ;  /* 0x0000100201007387 */ /* 0x0001e40000100800 */
.L_x_3673:
[----:B-1----:R-:W2:Y:S04]  /*276c0*/  LDL R4, [R1+0x10] ;  /* 0x0000100001047983 */ /* 0x002ea80000100800 */
        /* <DEDUP_REMOVED lines=9> */
.L_x_3668:
[----:B-1----:R-:W3:Y:S01]  /*27760*/  LDL R0, [R1+0x1c] ;  /* 0x00001c0001007983 */ /* 0x002ee20000100800 */
[----:B------:R-:W-:-:S03]  /*27770*/  ULDC UR4, c[0x0][0xc3c] ;  /* 0x00030f0000047ab9 */ /* 0x000fc60000000800 */
[----:B------:R1:W-:Y:S01]  /*27780*/  STL [R1+0xc], RZ ;  /* 0x00000cff01007387 */ /* 0x0003e20000100800 */
[----:B---3--:R-:W-:Y:S02]  /*27790*/  ISETP.GE.AND P0, PT, R0, UR4, PT ;  /* 0x0000000400007c0c */ /* 0x008fe4000bf06270 */
[----:B------:R-:W-:-:S05]  /*277a0*/  MOV R0, 0x1 ;  /* 0x0000000100007802 */ /* 0x000fca0000000f00 */
[----:B------:R1:W-:Y:S04]  /*277b0*/  STL [R1+0x24], R0 ;  /* 0x0000240001007387 */ /* 0x0003e80000100800 */
[----:B------:R1:W-:Y:S02]  /*277c0*/  STL [R1+0x60], RZ ;  /* 0x000060ff01007387 */ /* 0x0003e40000100800 */
[----:B------:R-:W-:Y:S05]  /*277d0*/  @P0 BRA `(.L_x_3674) ;  /* 0x0000007000f40947 */ /* 0x000fea0003800000 */
[----:B------:R-:W1:Y:S01]  /*277e0*/  S2R R9, SR_TID.X ;  /* 0x0000000000097919 */ /* 0x000e620000002100 */
[----:B------:R-:W3:Y:S01]  /*277f0*/  S2UR UR5, SR_CgaCtaId ;  /* 0x00000000000579c3 */ /* 0x000ee20000008800 */
[----:B------:R-:W-:Y:S01]  /*27800*/  UMOV UR4, 0x400 ;  /* 0x0000040000047882 */ /* 0x000fe20000000000 */
[----:B------:R-:W-:Y:S01]  /*27810*/  BSSY B7, `(.L_x_3674) ;  /* 0x0000739000077945 */ /* 0x000fe20003800000 */
[----:B------:R-:W-:Y:S01]  /*27820*/  ULDC.64 UR40, c[0x0][0x198] ;  /* 0x0000660000287ab9 */ /* 0x000fe20000000a00 */
[----:B------:R-:W-:Y:S02]  /*27830*/  ULOP3.LUT UR37, UR36, 0x1, URZ, 0xfc, !UPT ;  /* 0x0000000124257892 */ /* 0x000fe4000f8efc3f */
[----:B------:R-:W-:Y:S01]  /*27840*/  ULOP3.LUT UR39, UR36, 0x2, URZ, 0xfc, !UPT ;  /* 0x0000000224277892 */ /* 0x000fe2000f8efc3f */
[----:B------:R-:W-:Y:S01]  /*27850*/  ULDC UR38, c[0x0][0xc] ;  /* 0x0000030000267ab9 */ /* 0x000fe20000000800 */
[----:B---3--:R-:W-:-:S06]  /*27860*/  ULEA UR4, UR5, UR4, 0x18 ;  /* 0x0000000405047291 */ /* 0x008fcc000f8ec03f */
[----:B------:R-:W-:Y:S01]  /*27870*/  IMAD.U32 R18, RZ, RZ, UR4 ;  /* 0x00000004ff127e24 */ /* 0x000fe2000f8e00ff */
[----:B-1----:R-:W-:Y:S01]  /*27880*/  SHF.R.U32.HI R0, RZ, 0x1, R9 ;  /* 0x00000001ff007819 */ /* 0x002fe20000011609 */
[C---:B--2---:R-:W-:Y:S01]  /*27890*/  IMAD.SHL.U32 R4, R9.reuse, 0x40, RZ ;  /* 0x0000004009047824 */ /* 0x044fe200078e00ff */
[C---:B------:R-:W-:Y:S01]  /*278a0*/  LOP3.LUT R8, R9.reuse, 0x7f, RZ, 0xc0, !PT ;  /* 0x0000007f09087812 */ /* 0x040fe200078ec0ff */
[----:B------:R-:W-:-:S03]  /*278b0*/  IMAD.SHL.U32 R5, R9, 0x2, RZ ;  /* 0x0000000209057824 */ /* 0x000fc600078e00ff */
[----:B------:R-:W-:-:S04]  /*278c0*/  LOP3.LUT R3, R4, 0x180, RZ, 0xc0, !PT ;  /* 0x0000018004037812 */ /* 0x000fc800078ec0ff */
[----:B------:R-:W-:Y:S01]  /*278d0*/  LOP3.LUT R3, R3, 0x30, R0, 0xf8, !PT ;  /* 0x0000003003037812 */ /* 0x000fe200078ef800 */
[----:B------:R-:W-:-:S05]  /*278e0*/  IMAD.SHL.U32 R0, R9, 0x10, RZ ;  /* 0x0000001009007824 */ /* 0x000fca00078e00ff */
[----:B0-----:R-:W-:-:S04]  /*278f0*/  LOP3.LUT R2, R0, 0x1b0, RZ, 0xc0, !PT ;  /* 0x000001b000027812 */ /* 0x001fc800078ec0ff */
[----:B------:R-:W-:Y:S01]  /*27900*/  LOP3.LUT R6, R2, 0x30, R5, 0x78, !PT ;  /* 0x0000003002067812 */ /* 0x000fe200078e7805 */
[----:B------:R-:W-:-:S05]  /*27910*/  IMAD.SHL.U32 R2, R8, 0x10, RZ ;  /* 0x0000001008027824 */ /* 0x000fca00078e00ff */
[----:B------:R-:W-:Y:S01]  /*27920*/  LOP3.LUT R7, R2, 0x600, RZ, 0xc0, !PT ;  /* 0x0000060002077812 */ /* 0x000fe200078ec0ff */
[----:B------:R-:W-:-:S05]  /*27930*/  IMAD.SHL.U32 R2, R9, 0x8, RZ ;  /* 0x0000000809027824 */ /* 0x000fca00078e00ff */
[----:B------:R-:W-:Y:S01]  /*27940*/  LOP3.LUT R5, R3, 0x30, R2, 0x78, !PT ;  /* 0x0000003003057812 */ /* 0x000fe200078e7802 */
[----:B------:R-:W-:Y:S01]  /*27950*/  IMAD.SHL.U32 R2, R9, 0x20, RZ ;  /* 0x0000002009027824 */ /* 0x000fe200078e00ff */
[----:B------:R-:W-:Y:S02]  /*27960*/  LOP3.LUT R3, R7, 0x40, R0, 0xf8, !PT ;  /* 0x0000004007037812 */ /* 0x000fe400078ef800 */
[----:B------:R-:W-:Y:S02]  /*27970*/  LOP3.LUT R5, R5, 0x640, R4, 0xf8, !PT ;  /* 0x0000064005057812 */ /* 0x000fe400078ef804 */
[----:B------:R-:W-:Y:S02]  /*27980*/  LOP3.LUT R3, R3, R6, RZ, 0xfc, !PT ;  /* 0x0000000603037212 */ /* 0x000fe400078efcff */
[----:B------:R-:W-:Y:S01]  /*27990*/  LOP3.LUT R6, R2, 0x80, RZ, 0xc0, !PT ;  /* 0x0000008002067812 */ /* 0x000fe200078ec0ff */
[----:B------:R-:W-:Y:S01]  /*279a0*/  STL [R1+0x4], R5 ;  /* 0x0000040501007387 */ /* 0x000fe20000100800 */
[----:B------:R-:W-:Y:S01]  /*279b0*/  LOP3.LUT R7, R7, 0x60, R2, 0xf8, !PT ;  /* 0x0000006007077812 */ /* 0x000fe200078ef802 */
[----:B------:R-:W-:Y:S01]  /*279c0*/  IMAD.IADD R3, R18, 0x1, R3 ;  /* 0x0000000112037824 */ /* 0x000fe200078e0203 */
[----:B------:R-:W-:-:S02]  /*279d0*/  LOP3.LUT R6, R6, 0x10, R9, 0xf8, !PT ;  /* 0x0000001006067812 */ /* 0x000fc400078ef809 */
[----:B------:R-:W-:Y:S02]  /*279e0*/  SHF.L.U32 R9, R9, 0x2, RZ ;  /* 0x0000000209097819 */ /* 0x000fe400000006ff */
[----:B------:R-:W-:Y:S02]  /*279f0*/  LOP3.LUT R7, R7, 0x100, R2, 0xf8, !PT ;  /* 0x0000010007077812 */ /* 0x000fe400078ef802 */
[----:B------:R-:W-:Y:S02]  /*27a00*/  LOP3.LUT R6, R6, 0x10, R9, 0x78, !PT ;  /* 0x0000001006067812 */ /* 0x000fe400078e7809 */
[----:B------:R-:W-:Y:S02]  /*27a10*/  LOP3.LUT R0, R0, 0x30, RZ, 0xc0, !PT ;  /* 0x0000003000007812 */ /* 0x000fe400078ec0ff */
[----:B------:R-:W-:-:S05]  /*27a20*/  LOP3.LUT R4, R7, R6, RZ, 0xfc, !PT ;  /* 0x0000000607047212 */ /* 0x000fca00078efcff */
[----:B------:R0:W-:Y:S04]  /*27a30*/  STL [R1], R4 ;  /* 0x0000000401007387 */ /* 0x0001e80000100800 */
[----:B------:R1:W-:Y:S04]  /*27a40*/  STL [R1+0x40], R3 ;  /* 0x0000400301007387 */ /* 0x0003e80000100800 */
[----:B------:R-:W-:Y:S01]  /*27a50*/  STL [R1+0x60], RZ ;  /* 0x000060ff01007387 */ /* 0x000fe20000100800 */
[----:B0-----:R-:W-:-:S04]  /*27a60*/  SHF.R.U32.HI R4, RZ, 0x2, R8 ;  /* 0x00000002ff047819 */ /* 0x001fc80000011608 */
[----:B------:R-:W-:Y:S01]  /*27a70*/  LOP3.LUT R4, R4, 0x60, R2, 0xf8, !PT ;  /* 0x0000006004047812 */ /* 0x000fe200078ef802 */
[----:B------:R-:W-:Y:S02]  /*27a80*/  IMAD.MOV.U32 R2, RZ, RZ, 0x1 ;  /* 0x00000001ff027424 */ /* 0x000fe400078e00ff */
[----:B-1----:R-:W-:-:S03]  /*27a90*/  IMAD.MOV.U32 R3, RZ, RZ, 0x1 ;  /* 0x00000001ff037424 */ /* 0x002fc600078e00ff */
[----:B------:R0:W-:Y:S04]  /*27aa0*/  STL [R1+0x28], R2 ;  /* 0x0000280201007387 */ /* 0x0001e80000100800 */
[----:B------:R1:W-:Y:S04]  /*27ab0*/  STL [R1+0x20], RZ ;  /* 0x000020ff01007387 */ /* 0x0003e80000100800 */
[----:B------:R1:W-:Y:S01]  /*27ac0*/  STL [R1+0xc], RZ ;  /* 0x00000cff01007387 */ /* 0x0003e20000100800 */
[----:B0-----:R-:W-:-:S03]  /*27ad0*/  LOP3.LUT R2, R0, 0x40, RZ, 0xfc, !PT ;  /* 0x0000004000027812 */ /* 0x001fc600078efcff */
[----:B------:R1:W-:Y:S01]  /*27ae0*/  STL [R1+0x24], R3 ;  /* 0x0000240301007387 */ /* 0x0003e20000100800 */
[----:B------:R-:W-:-:S07]  /*27af0*/  LOP3.LUT R0, R0, 0x80, RZ, 0xfc, !PT ;  /* 0x0000008000007812 */ /* 0x000fce00078efcff */
.L_x_3792:
[----:B--2---:R-:W2:Y:S01]  /*27b00*/  LDL R0, [R1+0x1c] ;  /* 0x00001c0001007983 */ /* 0x004ea20000100800 */
[----:B-1----:R-:W2:Y:S01]  /*27b10*/  LDC.64 R2, c[0x0][0xc88] ;  /* 0x00032200ff027b82 */ /* 0x002ea20000000a00 */
[----:B------:R-:W-:Y:S05]  /*27b20*/  YIELD ;  /* 0x0000000000007946 */ /* 0x000fea0003800000 */
[----:B------:R-:W-:Y:S01]  /*27b30*/  ULDC.64 UR4, c[0x0][0xa28] ;  /* 0x00028a0000047ab9 */ /* 0x000fe20000000a00 */
[----:B------:R-:W-:Y:S01]  /*27b40*/  MOV R8, RZ ;  /* 0x000000ff00087202 */ /* 0x000fe20000000f00 */
[----:B------:R-:W-:Y:S01]  /*27b50*/  ULDC.64 UR10, c[0x0][0xa18] ;  /* 0x00028600000a7ab9 */ /* 0x000fe20000000a00 */
[----:B------:R-:W-:Y:S01]  /*27b60*/  ISETP.NE.U32.AND P0, PT, RZ, UR4, PT ;  /* 0x00000004ff007c0c */ /* 0x000fe2000bf05070 */
[----:B------:R-:W-:Y:S01]  /*27b70*/  ULDC.64 UR8, c[0x0][0xa10] ;  /* 0x0002840000087ab9 */ /* 0x000fe20000000a00 */
[----:B------:R-:W-:Y:S01]  /*27b80*/  ULDC.64 UR6, c[0x0][0xa08] ;  /* 0x0002820000067ab9 */ /* 0x000fe20000000a00 */
[----:B--2---:R-:W-:-:S05]  /*27b90*/  IMAD.WIDE R2, R0, 0x4, R2 ;  /* 0x0000000400027825 */ /* 0x004fca00078e0202 */
[----:B------:R-:W2:Y:S01]  /*27ba0*/  LDG.E R15, desc[UR54][R2.64] ;  /* 0x00000036020f7981 */ /* 0x000ea2000c1e1900 */
[----:B------:R-:W-:Y:S01]  /*27bb0*/  ISETP.NE.AND.EX P0, PT, RZ, UR5, PT, P0 ;  /* 0x00000005ff007c0c */ /* 0x000fe2000bf05300 */
[----:B------:R-:W-:Y:S01]  /*27bc0*/  IMAD.MOV.U32 R0, RZ, RZ, RZ ;  /* 0x000000ffff007224 */ /* 0x000fe200078e00ff */
[----:B--23--:R-:W-:Y:S01]  /*27bd0*/  SHF.R.S32.HI R4, RZ, 0x1f, R15 ;  /* 0x0000001fff047819 */ /* 0x00cfe2000001140f */
[----:B------:R-:W-:-:S10]  /*27be0*/  IMAD.SHL.U32 R14, R15, 0x4, RZ ;  /* 0x000000040f0e7824 */ /* 0x000fd400078e00ff */
        /* <DEDUP_REMOVED lines=41> */
[----:B0-----:R-:W-:Y:S02]  /*27e80*/  IMAD.U32 R9, RZ, RZ, UR5 ;  /* 0x00000005ff097e24 */ /* 0x001fe4000f8e00ff */
[----:B------:R-:W-:Y:S01]  /*27e90*/  IMAD.U32 R8, RZ, RZ, UR4 ;  /* 0x00000004ff087e24 */ /* 0x000fe2000f8e00ff */
[----:B--2---:R0:W-:Y:S01]  /*27ea0*/  STL [R1+0x58], R12 ;  /* 0x0000580c01007387 */ /* 0x0041e20000100800 */
[----:B------:R-:W-:Y:S05]  /*27eb0*/  @P3 BRA `(.L_x_3675) ;  /* 0x0000000000143947 */ /* 0x000fea0003800000 */
[----:B------:R-:W-:Y:S05]  /*27ec0*/  @!P1 BRA `(.L_x_3675) ;  /* 0x0000000000109947 */ /* 0x000fea0003800000 */
[----:B0-----:R-:W2:Y:S04]  /*27ed0*/  LDG.E R12, desc[UR54][R2.64] ;  /* 0x00000036020c7981 */ /* 0x001ea8000c1e1900 */
[----:B------:R-:W2:Y:S02]  /*27ee0*/  LDG.E R2, desc[UR54][R2.64+0x4] ;  /* 0x0000043602027981 */ /* 0x000ea4000c1e1900 */
[----:B--2---:R-:W-:-:S05]  /*27ef0*/  IMAD.IADD R2, R2, 0x1, -R12 ;  /* 0x0000000102027824 */ /* 0x004fca00078e0a0c */
[----:B------:R1:W-:Y:S02]  /*27f00*/  STL [R1+0x58], R2 ;  /* 0x0000580201007387 */ /* 0x0003e40000100800 */
.L_x_3675:
        /* <DEDUP_REMOVED lines=18> */
.L_x_3676:
[----:B------:R-:W-:Y:S05]  /*28030*/  @!P0 BRA `(.L_x_3677) ;  /* 0x00000000000c8947 */ /* 0x000fea0003800000 */
[----:B------:R-:W2:Y:S04]  /*28040*/  LDG.E R8, desc[UR54][R6.64] ;  /* 0x0000003606087981 */ /* 0x000ea8000c1e1900 */
[----:B------:R-:W2:Y:S02]  /*28050*/  LDG.E R6, desc[UR54][R6.64+0x4] ;  /* 0x0000043606067981 */ /* 0x000ea4000c1e1900 */
[----:B--2---:R-:W-:-:S07]  /*28060*/  IADD3 R8, -R8, R6, RZ ;  /* 0x0000000608087210 */ /* 0x004fce0007ffe1ff */
.L_x_3677:
[----:B-----5:R-:W-:Y:S02]  /*28070*/  IMAD.IADD R6, R8, 0x1, -R0 ;  /* 0x0000000108067824 */ /* 0x020fe400078e0a00 */
[----:B------:R-:W2:Y:S04]  /*28080*/  @P2 LDG.E R0, desc[UR54][R4.64] ;  /* 0x0000003604002981 */ /* 0x000ea8000c1e1900 */
[----:B------:R-:W2:Y:S01]  /*28090*/  @P2 LDG.E R4, desc[UR54][R4.64+0x4] ;  /* 0x0000043604042981 */ /* 0x000ea2000c1e1900 */
[----:B------:R-:W-:Y:S01]  /*280a0*/  BSSY B0, `(.L_x_3678) ;  /* 0x0000029000007945 */ /* 0x000fe20003800000 */
[----:B------:R-:W-:Y:S02]  /*280b0*/  LOP3.LUT R20, R17, 0xff, RZ, 0xc0, !PT ;  /* 0x000000ff11147812 */ /* 0x000fe400078ec0ff */
[----:B------:R-:W-:Y:S01]  /*280c0*/  SHF.R.U32.HI R17, RZ, 0x10, R17 ;  /* 0x00000010ff117819 */ /* 0x000fe20000011611 */
[----:B--2---:R-:W-:-:S04]  /*280d0*/  @P2 IMAD.IADD R9, R4, 0x1, -R0 ;  /* 0x0000000104092824 */ /* 0x004fc800078e0a00 */
[----:B------:R-:W-:-:S04]  /*280e0*/  IMAD.IADD R0, R6, 0x1, R9 ;  /* 0x0000000106007824 */ /* 0x000fc800078e0209 */
[C---:B------:R-:W-:Y:S01]  /*280f0*/  VIADD R19, R0.reuse, 0x9f ;  /* 0x0000009f00137836 */ /* 0x040fe20000000000 */
[----:B------:R-:W-:-:S03]  /*28100*/  ISETP.GE.AND P1, PT, R0, 0x1, PT ;  /* 0x000000010000780c */ /* 0x000fc60003f26270 */
[----:B------:R-:W-:-:S05]  /*28110*/  IMAD.HI R19, R19, 0x66666667, RZ ;  /* 0x6666666713137827 */ /* 0x000fca00078e02ff */
[----:B------:R-:W-:-:S04]  /*28120*/  SHF.R.U32.HI R0, RZ, 0x1f, R19 ;  /* 0x0000001fff007819 */ /* 0x000fc80000011613 */
[----:B------:R-:W-:Y:S01]  /*28130*/  LEA.HI.SX32 R19, R19, R0, 0x1a ;  /* 0x0000000013137211 */ /* 0x000fe200078fd2ff */
[----:B------:R-:W-:Y:S01]  /*28140*/  IMAD.MOV.U32 R0, RZ, RZ, RZ ;  /* 0x000000ffff007224 */ /* 0x000fe200078e00ff */
[----:B------:R-:W-:Y:S06]  /*28150*/  @!P1 BRA `(.L_x_3679) ;  /* 0x0000000000749947 */ /* 0x000fec0003800000 */
[----:B------:R-:W-:Y:S01]  /*28160*/  ISETP.NE.AND P0, PT, R17, RZ, PT ;  /* 0x000000ff1100720c */ /* 0x000fe20003f05270 */
[----:B------:R-:W-:-:S03]  /*28170*/  ULDC UR4, c[0x0][0x9f0] ;  /* 0x00027c0000047ab9 */ /* 0x000fc60000000800 */
[----:B01----:R-:W-:-:S04]  /*28180*/  SEL R2, R17, UR4, P0 ;  /* 0x0000000411027c07 */ /* 0x003fc80008000000 */
[----:B------:R-:W-:Y:S02]  /*28190*/  IABS R3, R2 ;  /* 0x0000000200037213 */ /* 0x000fe40000000000 */
[----:B------:R-:W-:Y:S02]  /*281a0*/  IADD3 R0, R2, -0x1, R19 ;  /* 0xffffffff02007810 */ /* 0x000fe40007ffe013 */
[----:B------:R-:W0:Y:S08]  /*281b0*/  I2F.RP R4, R3 ;  /* 0x0000000300047306 */ /* 0x000e300000209400 */
[----:B0-----:R-:W0:Y:S02]  /*281c0*/  MUFU.RCP R4, R4 ;  /* 0x0000000400047308 */ /* 0x001e240000001000 */
[----:B0-----:R-:W-:-:S06]  /*281d0*/  VIADD R4, R4, 0xffffffe ;  /* 0x0ffffffe04047836 */ /* 0x001fcc0000000000 */
[----:B------:R0:W1:Y:S02]  /*281e0*/  F2I.FTZ.U32.TRUNC.NTZ R5, R4 ;  /* 0x0000000400057305 */ /* 0x000064000021f000 */
[----:B0-----:R-:W-:-:S04]  /*281f0*/  LOP3.LUT R4, R0, R2, RZ, 0x3c, !PT ;  /* 0x0000000200047212 */ /* 0x001fc800078e3cff */
[----:B------:R-:W-:Y:S02]  /*28200*/  ISETP.GE.AND P4, PT, R4, RZ, PT ;  /* 0x000000ff0400720c */ /* 0x000fe40003f86270 */
[----:B-1----:R-:W-:-:S05]  /*28210*/  IADD3 R4, RZ, -R5, RZ ;  /* 0x80000005ff047210 */ /* 0x002fca0007ffe0ff */
        /* <DEDUP_REMOVED lines=16> */
[----:B------:R-:W-:-:S07]  /*28320*/  @!P3 LOP3.LUT R0, RZ, R2, RZ, 0x33, !PT ;  /* 0x00000002ff00b212 */ /* 0x000fce00078e33ff */
.L_x_3679:
[----:B------:R-:W-:Y:S05]  /*28330*/  BSYNC B0 ;  /* 0x0000000000007941 */ /* 0x000fea0003800000 */
.L_x_3678:
[-C--:B01----:R-:W-:Y:S01]  /*28340*/  IMAD R2, R20, R0.reuse, RZ ;  /* 0x0000000014027224 */ /* 0x083fe200078e02ff */
[----:B------:R-:W-:Y:S04]  /*28350*/  BSSY B0, `(.L_x_3680) ;  /* 0x000015f000007945 */ /* 0x000fe80003800000 */
        /* <DEDUP_REMOVED lines=9> */
[----:B------:R-:W-:-:S04]  /*283f0*/  @P0 VIADD R9, R9, 0x9f ;  /* 0x0000009f09090836 */ /* 0x000fc80000000000 */
[----:B------:R-:W-:-:S05]  /*28400*/  @P0 IMAD.HI R0, R9, 0x66666667, RZ ;  /* 0x6666666709000827 */ /* 0x000fca00078e02ff */
[----:B------:R-:W-:-:S04]  /*28410*/  @P0 SHF.R.U32.HI R3, RZ, 0x1f, R0 ;  /* 0x0000001fff030819 */ /* 0x000fc80000011600 */
[----:B------:R-:W-:Y:S02]  /*28420*/  @P0 LEA.HI.SX32 R8, R0, R3, 0x1a ;  /* 0x0000000300080211 */ /* 0x000fe400078fd2ff */
        /* <DEDUP_REMOVED lines=10> */
.L_x_3964:
[----:B-1----:R-:W-:Y:S02]  /*284d0*/  ISETP.NE.AND P0, PT, R14, RZ, PT ;  /* 0x000000ff0e00720c */ /* 0x002fe40003f05270 */
[----:B------:R-:W-:-:S11]  /*284e0*/  PLOP3.LUT P6, PT, PT, PT, PT, 0x8, 0x0 ;  /* 0x000000000000781c */ /* 0x000fd60003fce170 */
[----:B------:R-:W-:Y:S05]  /*284f0*/  @P0 BRA `(.L_x_3683) ;  /* 0x00000000000c0947 */ /* 0x000fea0003800000 */
[----:B------:R-:W-:-:S03]  /*28500*/  UMOV UR4, 0xffffffff ;  /* 0xffffffff00047882 */ /* 0x000fc60000000000 */
[----:B------:R-:W-:Y:S05]  /*28510*/  BRA.DIV UR4, `(.L_x_3684) ;  /* 0x000000aa04807947 */ /* 0x000fea000b800000 */
[----:B------:R-:W-:-:S13]  /*28520*/  ELECT P6, URZ, PT ;  /* 0x00000000003f782f */ /* 0x000fda00038c0000 */
.L_x_3683:
        /* <DEDUP_REMOVED lines=9> */
.L_x_3967:
[----:B------:R-:W-:Y:S05]  /*285c0*/  BSYNC B1 ;  /* 0x0000000000017941 */ /* 0x000fea0003800000 */
.L_x_3685:
[----:B------:R-:W-:Y:S04]  /*285d0*/  BSSY B1, `(.L_x_3687) ;  /* 0x000008e000017945 */ /* 0x000fe80003800000 */
[----:B------:R-:W-:Y:S05]  /*285e0*/  @!P6 BRA `(.L_x_3688) ;  /* 0x000000080030e947 */ /* 0x000fea0003800000 */
[----:B------:R-:W2:Y:S04]  /*285f0*/  LDL R6, [R1+0x20] ;  /* 0x0000200001067983 */ /* 0x000ea80000100800 */
[----:B------:R-:W3:Y:S01]  /*28600*/  LDL R5, [R1+0x28] ;  /* 0x0000280001057983 */ /* 0x000ee20000100800 */
[----:B------:R-:W1:Y:S01]  /*28610*/  S2R R4, SR_TID.X ;  /* 0x0000000000047919 */ /* 0x000e620000002100 */
[----:B------:R-:W-:Y:S01]  /*28620*/  BSSY B2, `(.L_x_3689) ;  /* 0x0000007000027945 */ /* 0x000fe20003800000 */
[----:B-1----:R-:W-:-:S04]  /*28630*/  LOP3.LUT R4, R4, 0x7f, RZ, 0xc0, !PT ;  /* 0x0000007f04047812 */ /* 0x002fc800078ec0ff */
[----:B------:R-:W-:Y:S01]  /*28640*/  ISETP.NE.AND P2, PT, R4, RZ, PT ;  /* 0x000000ff0400720c */ /* 0x000fe20003f45270 */
[----:B--2---:R-:W-:Y:S01]  /*28650*/  IMAD R6, R6, 0x8, R18 ;  /* 0x0000000806067824 */ /* 0x004fe200078e0212 */
[----:B---3--:R-:W-:-:S04]  /*28660*/  SHF.L.U32 R9, R5, 0x1f, RZ ;  /* 0x0000001f05097819 */ /* 0x008fc800000006ff */
[----:B------:R-:W1:Y:S02]  /*28670*/  SYNCS.PHASECHK.TRANS64.TRYWAIT P0, [R6+URZ+0x334a0], R9 ;  /* 0x0334a009060075a7 */ /* 0x000e64000800017f */
[----:B-1----:R-:W-:Y:S05]  /*28680*/  @!P0 BRA `(.L_x_3690) ;  /* 0x000000a800588947 */ /* 0x002fea0003800000 */
.L_x_3968:
[----:B------:R-:W-:Y:S05]  /*28690*/  BSYNC B2 ;  /* 0x0000000000027941 */ /* 0x000fea0003800000 */
.L_x_3689:
        /* <DEDUP_REMOVED lines=9> */
.L_x_3692:
[----:B------:R-:W-:Y:S05]  /*28730*/  BSYNC B2 ;  /* 0x0000000000027941 */ /* 0x000fea0003800000 */
.L_x_3691:
[----:B0-----:R-:W2:Y:S01]  /*28740*/  LDL R3, [R1+0x20] ;  /* 0x0000200001037983 */ /* 0x001ea20000100800 */
[----:B------:R-:W-:Y:S01]  /*28750*/  MOV R15, RZ ;  /* 0x000000ff000f7202 */ /* 0x000fe20000000f00 */
[----:B------:R-:W-:Y:S01]  /*28760*/  IMAD R4, R8, 0xa0, R10 ;  /* 0x000000a008047824 */ /* 0x000fe200078e020a */
[----:B------:R-:W-:Y:S01]  /*28770*/  UIADD3 UR4, UP0, UR40, 0x570, URZ ;  /* 0x0000057028047890 */ /* 0x000fe2000ff1e03f */
[----:B------:R-:W-:Y:S01]  /*28780*/  PLOP3.LUT P0, PT, PT, PT, PT, 0x80, 0x0 ;  /* 0x000000000000781c */ /* 0x000fe20003f0f070 */
[----:B------:R-:W-:Y:S01]  /*28790*/  UMOV UR6, 0x0 ;  /* 0x0000000000067882 */ /* 0x000fe20000000000 */
[----:B------:R-:W-:Y:S01]  /*287a0*/  R2UR UR10, R15 ;  /* 0x000000000f0a72ca */ /* 0x000fe200000e0000 */
[----:B------:R-:W-:Y:S01]  /*287b0*/  VIADD R4, R4, 0xffffff60 ;  /* 0xffffff6004047836 */ /* 0x000fe20000000000 */
[----:B------:R-:W-:Y:S01]  /*287c0*/  UIADD3.X UR5, URZ, UR41, URZ, UP0, !UPT ;  /* 0x000000293f057290 */ /* 0x000fe200087fe43f */
[----:B------:R-:W-:Y:S01]  /*287d0*/  UMOV UR7, 0x12f00000 ;  /* 0x12f0000000077882 */ /* 0x000fe20000000000 */
[----:B--2---:R-:W-:-:S02]  /*287e0*/  IMAD R7, R3, 0x7800, R18 ;  /* 0x0000780003077824 */ /* 0x004fc400078e0212 */
[----:B------:R-:W-:Y:S02]  /*287f0*/  VIADD R3, R6, 0x33490 ;  /* 0x0003349006037836 */ /* 0x000fe40000000000 */
[----:B------:R-:W-:-:S07]  /*28800*/  VIADD R5, R7, 0x24200 ;  /* 0x0002420007057836 */ /* 0x000fce0000000000 */
.L_x_3693:
        /* <DEDUP_REMOVED lines=16> */
.L_x_3694:
        /* <DEDUP_REMOVED lines=12> */
[----:B------:R-:W-:Y:S01]  /*289d0*/  UMOV UR6, 0x0 ;  /* 0x0000000000067882 */ /* 0x000fe20000000000 */
[----:B------:R-:W-:Y:S01]  /*289e0*/  IADD3 R5, R7, 0x29200, RZ ;  /* 0x0002920007057810 */ /* 0x000fe20007ffe0ff */
[----:B------:R-:W-:Y:S01]  /*289f0*/  UMOV UR7, 0x12f00000 ;  /* 0x12f0000000077882 */ /* 0x000fe20000000000 */
[----:B------:R-:W-:-:S15]  /*28a00*/  R2UR UR10, R11 ;  /* 0x000000000b0a72ca */ /* 0x000fde00000e0000 */
.L_x_3695:
        /* <DEDUP_REMOVED lines=13> */
.L_x_3969:
[----:B------:R-:W-:Y:S05]  /*28ae0*/  BSYNC B2 ;  /* 0x0000000000027941 */ /* 0x000fea0003800000 */
.L_x_3696:
        /* <DEDUP_REMOVED lines=11> */
.L_x_3699:
[----:B------:R-:W-:Y:S05]  /*28ba0*/  BSYNC B2 ;  /* 0x0000000000027941 */ /* 0x000fea0003800000 */
.L_x_3698:
[----:B------:R-:W-:Y:S01]  /*28bb0*/  R2UR UR10, R15 ;  /* 0x000000000f0a72ca */ /* 0x000fe200000e0000 */
[----:B------:R-:W-:Y:S01]  /*28bc0*/  UIADD3 UR4, UP0, UR40, 0x670, URZ ;  /* 0x0000067028047890 */ /* 0x000fe2000ff1e03f */
[----:B------:R-:W-:Y:S01]  /*28bd0*/  R2UR UR6, R12 ;  /* 0x000000000c0672ca */ /* 0x000fe200000e0000 */
[----:B01----:R-:W-:Y:S01]  /*28be0*/  VIADD R6, R6, 0x334b0 ;  /* 0x000334b006067836 */ /* 0x003fe20000000000 */
[----:B------:R-:W-:Y:S01]  /*28bf0*/  R2UR UR7, R13 ;  /* 0x000000000d0772ca */ /* 0x000fe200000e0000 */
[----:B------:R-:W-:Y:S01]  /*28c00*/  VIADD R3, R7, 0xf200 ;  /* 0x0000f20007037836 */ /* 0x000fe20000000000 */
[----:B------:R-:W-:Y:S01]  /*28c10*/  PLOP3.LUT P0, PT, PT, PT, PT, 0x80, 0x0 ;  /* 0x000000000000781c */ /* 0x000fe20003f0f070 */
[----:B------:R-:W-:-:S12]  /*28c20*/  UIADD3.X UR5, URZ, UR41, URZ, UP0, !UPT ;  /* 0x000000293f057290 */ /* 0x000fd800087fe43f */
.L_x_3700:
        /* <DEDUP_REMOVED lines=15> */
.L_x_3701:
        /* <DEDUP_REMOVED lines=10> */
[----:B------:R-:W-:Y:S02]  /*28dc0*/  R2UR UR10, R11 ;  /* 0x000000000b0a72ca */ /* 0x000fe400000e0000 */
[----:B------:R-:W-:Y:S02]  /*28dd0*/  R2UR UR6, R12 ;  /* 0x000000000c0672ca */ /* 0x000fe400000e0000 */
[----:B------:R-:W-:Y:S02]  /*28de0*/  R2UR UR7, R13 ;  /* 0x000000000d0772ca */ /* 0x000fe400000e0000 */
[----:B------:R-:W-:Y:S02]  /*28df0*/  PLOP3.LUT P0, PT, PT, PT, PT, 0x80, 0x0 ;  /* 0x000000000000781c */ /* 0x000fe40003f0f070 */
[----:B------:R-:W-:-:S11]  /*28e00*/  IADD3 R7, R7, 0x14200, RZ ;  /* 0x0001420007077810 */ /* 0x000fd60007ffe0ff */
.L_x_3702:
        /* <DEDUP_REMOVED lines=10> */
.L_x_3688:
[----:B------:R-:W-:Y:S05]  /*28eb0*/  BSYNC B1 ;  /* 0x0000000000017941 */ /* 0x000fea0003800000 */
.L_x_3687:
[----:B0-----:R-:W2:Y:S04]  /*28ec0*/  LDL.LU R3, [R1+0x20] ;  /* 0x0000200001037983 */ /* 0x001ea80000300800 */
[----:B------:R-:W3:Y:S01]  /*28ed0*/  LDL.LU R5, [R1+0x28] ;  /* 0x0000280001057983 */ /* 0x000ee20000300800 */
[----:B------:R-:W-:Y:S01]  /*28ee0*/  VIADD R8, R8, 0xfffffffe ;  /* 0xfffffffe08087836 */ /* 0x000fe20000000000 */
[----:B------:R-:W-:-:S04]  /*28ef0*/  PLOP3.LUT P0, PT, PT, PT, PT, 0x8, 0x0 ;  /* 0x000000000000781c */ /* 0x000fc80003f0e170 */
[----:B------:R-:W-:Y:S01]  /*28f00*/  ISETP.GE.AND P3, PT, R8, R2, PT ;  /* 0x000000020800720c */ /* 0x000fe20003f66270 */
[----:B--2---:R-:W-:-:S05]  /*28f10*/  VIADD R3, R3, 0x1 ;  /* 0x0000000103037836 */ /* 0x004fca0000000000 */
[----:B------:R-:W-:-:S04]  /*28f20*/  ISETP.NE.AND P2, PT, R3, 0x2, PT ;  /* 0x000000020300780c */ /* 0x000fc80003f45270 */
[----:B------:R-:W-:Y:S02]  /*28f30*/  SEL R4, RZ, 0x1, P2 ;  /* 0x00000001ff047807 */ /* 0x000fe40001000000 */
[----:B------:R-:W-:Y:S02]  /*28f40*/  SEL R3, R3, RZ, P2 ;  /* 0x000000ff03037207 */ /* 0x000fe40001000000 */
[----:B---3--:R-:W-:-:S03]  /*28f50*/  LOP3.LUT R5, R5, R4, RZ, 0x3c, !PT ;  /* 0x0000000405057212 */ /* 0x008fc600078e3cff */
[----:B------:R0:W-:Y:S04]  /*28f60*/  STL [R1+0x20], R3 ;  /* 0x0000200301007387 */ /* 0x0001e80000100800 */
[----:B------:R0:W-:Y:S01]  /*28f70*/  STL [R1+0x28], R5 ;  /* 0x0000280501007387 */ /* 0x0001e20000100800 */
[----:B------:R-:W-:Y:S05]  /*28f80*/  @!P3 BRA `(.L_x_3681) ;  /* 0x00000008006cb947 */ /* 0x000fea0003800000 */
.L_x_3719:
[----:B------:R-:W-:Y:S05]  /*28f90*/  YIELD ;  /* 0x0000000000007946 */ /* 0x000fea0003800000 */
[----:B------:R-:W-:Y:S04]  /*28fa0*/  BSSY B1, `(.L_x_3703) ;  /* 0x000008d000017945 */ /* 0x000fe80003800000 */
[----:B-1----:R-:W-:Y:S05]  /*28fb0*/  @!P6 BRA `(.L_x_3704) ;  /* 0x00000008002ce947 */ /* 0x002fea0003800000 */
[----:B0-----:R-:W2:Y:S04]  /*28fc0*/  LDL R5, [R1+0x20] ;  /* 0x0000200001057983 */ /* 0x001ea80000100800 */
[----:B------:R-:W3:Y:S01]  /*28fd0*/  LDL R4, [R1+0x28] ;  /* 0x0000280001047983 */ /* 0x000ee20000100800 */
[----:B------:R-:W0:Y:S01]  /*28fe0*/  S2R R3, SR_TID.X ;  /* 0x0000000000037919 */ /* 0x000e220000002100 */
[----:B------:R-:W-:Y:S01]  /*28ff0*/  BSSY B2, `(.L_x_3705) ;  /* 0x0000007000027945 */ /* 0x000fe20003800000 */
[----:B0-----:R-:W-:-:S04]  /*29000*/  LOP3.LUT R3, R3, 0x7f, RZ, 0xc0, !PT ;  /* 0x0000007f03037812 */ /* 0x001fc800078ec0ff */
[----:B------:R-:W-:Y:S01]  /*29010*/  ISETP.NE.AND P3, PT, R3, RZ, PT ;  /* 0x000000ff0300720c */ /* 0x000fe20003f65270 */
[----:B--2---:R-:W-:Y:S01]  /*29020*/  IMAD R7, R5, 0x8, R18 ;  /* 0x0000000805077824 */ /* 0x004fe200078e0212 */
[----:B---3--:R-:W-:-:S04]  /*29030*/  SHF.L.U32 R6, R4, 0x1f, RZ ;  /* 0x0000001f04067819 */ /* 0x008fc800000006ff */
[----:B------:R-:W0:Y:S02]  /*29040*/  SYNCS.PHASECHK.TRANS64.TRYWAIT P2, [R7+URZ+0x334a0], R6 ;  /* 0x0334a006070075a7 */ /* 0x000e24000804017f */
[----:B0-----:R-:W-:Y:S05]  /*29050*/  @!P2 BRA `(.L_x_3706) ;  /* 0x000000a0000ca947 */ /* 0x001fea0003800000 */
.L_x_3970:
[----:B------:R-:W-:Y:S05]  /*29060*/  BSYNC B2 ;  /* 0x0000000000027941 */ /* 0x000fea0003800000 */
.L_x_3705:
        /* <DEDUP_REMOVED lines=9> */
.L_x_3708:
[----:B------:R-:W-:Y:S05]  /*29100*/  BSYNC B2 ;  /* 0x0000000000027941 */ /* 0x000fea0003800000 */
.L_x_3707:
        /* <DEDUP_REMOVED lines=10> */
[----:B------:R-:W-:-:S03]  /*291b0*/  VIADD R3, R7, 0x33490 ;  /* 0x0003349007037836 */ /* 0x000fc60000000000 */
[----:B------:R-:W-:-:S07]  /*291c0*/  IADD3 R9, R5, 0x24200, RZ ;  /* 0x0002420005097810 */ /* 0x000fce0007ffe0ff */
.L_x_3709:
        /* <DEDUP_REMOVED lines=16> */
.L_x_3710:
        /* <DEDUP_REMOVED lines=16> */
.L_x_3711:
        /* <DEDUP_REMOVED lines=13> */
.L_x_3971:
[----:B------:R-:W-:Y:S05]  /*294a0*/  BSYNC B2 ;  /* 0x0000000000027941 */ /* 0x000fea0003800000 */
.L_x_3712:
[----:B------:R-:W-:Y:S01]  /*294b0*/  BSSY B2, `(.L_x_3714) ;  /* 0x000000b000027945 */ /* 0x000fe20003800000 */
[----:B------:R-:W-:Y:S02]  /*294c0*/  IMAD.MOV.U32 R12, RZ, RZ, 0x0 ;  /* 0x00000000ff0c7424 */ /* 0x000fe400078e00ff */
[----:B------:R-:W-:Y:S01]  /*294d0*/  IMAD.MOV.U32 R13, RZ, RZ, 0x12f00000 ;  /* 0x12f00000ff0d7424 */ /* 0x000fe200078e00ff */
[----:B------:R-:W-:Y:S06]  /*294e0*/  @P3 BRA `(.L_x_3715) ;  /* 0x00000000001c3947 */ /* 0x000fec0003800000 */
[----:B------:R-:W2:Y:S02]  /*294f0*/  S2R R3, SR_TID.X ;  /* 0x0000000000037919 */ /* 0x000ea40000002100 */
[----:B--2---:R-:W-:Y:S02]  /*29500*/  LOP3.LUT R9, R3, 0x1f, RZ, 0xc0, !PT ;  /* 0x0000001f03097812 */ /* 0x004fe400078ec0ff */
[----:B------:R-:W-:Y:S02]  /*29510*/  MOV R3, 0x7800 ;  /* 0x0000780000037802 */ /* 0x000fe40000000f00 */
[----:B------:R-:W-:Y:S02]  /*29520*/  ISETP.NE.AND P2, PT, R9, RZ, PT ;  /* 0x000000ff0900720c */ /* 0x000fe40003f45270 */
[----:B------:R2:W-:Y:S11]  /*29530*/  SYNCS.ARRIVE.TRANS64 RZ, [R7+URZ+0x334b0], R3 ;  /* 0x0334b00307ff79a7 */ /* 0x0005f6000800003f */
[----:B--2---:R-:W-:Y:S05]  /*29540*/  @!P2 BRA `(.L_x_3715) ;  /* 0x000000000004a947 */ /* 0x004fea0003800000 */
[----:B------:R-:W-:Y:S01]  /*29550*/  BPT.TRAP 0x1 ;  /* 0x000000040000795c */ /* 0x000fe20000300000 */
.L_x_3715:
[----:B------:R-:W-:Y:S05]  /*29560*/  BSYNC B2 ;  /* 0x0000000000027941 */ /* 0x000fea0003800000 */
.L_x_3714:
        /* <DEDUP_REMOVED lines=8> */
.L_x_3716:
        /* <DEDUP_REMOVED lines=15> */
.L_x_3717:
        /* <DEDUP_REMOVED lines=15> */
.L_x_3718:
        /* <DEDUP_REMOVED lines=10> */
.L_x_3704:
[----:B------:R-:W-:Y:S05]  /*29870*/  BSYNC B1 ;  /* 0x0000000000017941 */ /* 0x000fea0003800000 */
.L_x_3703:
        /* <DEDUP_REMOVED lines=12> */
.L_x_3681:
[----:B------:R-:W-:Y:S05]  /*29940*/  BSYNC B0 ;  /* 0x0000000000007941 */ /* 0x000fea0003800000 */
.L_x_3680:
[----:B------:R-:W-:Y:S05]  /*29950*/  @!P0 WARPSYNC.ALL ;  /* 0x0000000000008948 */ /* 0x000fea0003800000 */
[----:B------:R-:W-:Y:S01]  /*29960*/  @!P0 BAR.SYNC.DEFER_BLOCKING 0xc, 0x180 ;  /* 0x0306000000008b1d */ /* 0x000fe20000010000 */
[----:B------:R-:W-:-:S05]  /*29970*/  MOV R0, RZ ;  /* 0x000000ff00007202 */ /* 0x000fca0000000f00 */
[----:B------:R-:W-:Y:S04]  /*29980*/  BSSY B0, `(.L_x_3720) ;  /* 0x000001f000007945 */ /* 0x000fe80003800000 */
[----:B------:R-:W-:Y:S05]  /*29990*/  @!P1 BRA `(.L_x_3721) ;  /* 0x0000000000749947 */ /* 0x000fea0003800000 */
[----:B------:R-:W-:-:S13]  /*299a0*/  ISETP.NE.AND P0, PT, R17, RZ, PT ;  /* 0x000000ff1100720c */ /* 0x000fda0003f05270 */
[----:B------:R-:W2:Y:S02]  /*299b0*/  @!P0 LDC R17, c[0x0][0x9f0] ;  /* 0x00027c00ff118b82 */ /* 0x000ea40000000800 */
[----:B--2---:R-:W-:-:S04]  /*299c0*/  IABS R0, R17 ;  /* 0x0000001100007213 */ /* 0x004fc80000000000 */
[----:B------:R-:W2:Y:S08]  /*299d0*/  I2F.RP R2, R0 ;  /* 0x0000000000027306 */ /* 0x000eb00000209400 */
[----:B--2---:R-:W2:Y:S02]  /*299e0*/  MUFU.RCP R2, R2 ;  /* 0x0000000200027308 */ /* 0x004ea40000001000 */
[----:B--2---:R-:W-:-:S06]  /*299f0*/  VIADD R2, R2, 0xffffffe ;  /* 0x0ffffffe02027836 */ /* 0x004fcc0000000000 */
[----:B01----:R-:W0:Y:S02]  /*29a00*/  F2I.FTZ.U32.TRUNC.NTZ R3, R2 ;  /* 0x0000000200037305 */ /* 0x003e24000021f000 */
        /* <DEDUP_REMOVED lines=14> */
[----:B------:R-:W-:Y:S01]  /*29af0*/  @!P1 IMAD.IADD R3, R3, 0x1, -R0 ;  /* 0x0000000103039824 */ /* 0x000fe200078e0a00 */
[----:B------:R-:W-:Y:S02]  /*29b00*/  @!P1 IADD3 R2, R2, 0x1, RZ ;  /* 0x0000000102029810 */ /* 0x000fe40007ffe0ff */
[----:B------:R-:W-:Y:S02]  /*29b10*/  ISETP.NE.AND P1, PT, R17, RZ, PT ;  /* 0x000000ff1100720c */ /* 0x000fe40003f25270 */
[----:B------:R-:W-:-:S13]  /*29b20*/  ISETP.GE.U32.AND P0, PT, R3, R0, PT ;  /* 0x000000000300720c */ /* 0x000fda0003f06070 */
[----:B------:R-:W-:-:S04]  /*29b30*/  @P0 VIADD R2, R2, 0x1 ;  /* 0x0000000102020836 */ /* 0x000fc80000000000 */
[----:B------:R-:W-:-:S04]  /*29b40*/  IMAD.MOV.U32 R0, RZ, RZ, R2 ;  /* 0x000000ffff007224 */ /* 0x000fc800078e0002 */
[----:B------:R-:W-:Y:S01]  /*29b50*/  @!P2 IMAD.MOV R0, RZ, RZ, -R0 ;  /* 0x000000ffff00a224 */ /* 0x000fe200078e0a00 */
[----:B------:R-:W-:-:S07]  /*29b60*/  @!P1 LOP3.LUT R0, RZ, R17, RZ, 0x33, !PT ;  /* 0x00000011ff009212 */ /* 0x000fce00078e33ff */
.L_x_3721:
[----:B------:R-:W-:Y:S05]  /*29b70*/  BSYNC B0 ;  /* 0x0000000000007941 */ /* 0x000fea0003800000 */
.L_x_3720:
[----:B01----:R-:W-:-:S05]  /*29b80*/  IMAD R3, R20, R0, RZ ;  /* 0x0000000014037224 */ /* 0x003fca00078e02ff */
        /* <DEDUP_REMOVED lines=23> */
.L_x_3722:
        /* <DEDUP_REMOVED lines=20> */
.L_x_3725:
[----:B------:R-:W-:Y:S05]  /*29e40*/  BSYNC B6 ;  /* 0x0000000000067941 */ /* 0x000fea0003800000 */
.L_x_3724:
        /* <DEDUP_REMOVED lines=13> */
[----:B------:R-:W-:Y:S01]  /*29f20*/  MOV R8, 0x70 ;  /* 0x0000007000087802 */ /* 0x000fe20000000f00 */
[----:B------:R-:W1:Y:S01]  /*29f30*/  LDC.64 R2, c[0x4][R2] ;  /* 0x0100000002027b82 */ /* 0x000e620000000a00 */
[----:B------:R-:W-:Y:S02]  /*29f40*/  IMAD.U32 R5, RZ, RZ, UR7 ;  /* 0x00000007ff057e24 */ /* 0x000fe4000f8e00ff */
[----:B------:R-:W-:Y:S02]  /*29f50*/  IMAD.U32 R6, RZ, RZ, UR8 ;  /* 0x00000008ff067e24 */ /* 0x000fe4000f8e00ff */
[----:B------:R-:W-:-:S02]  /*29f60*/  IMAD.U32 R7, RZ, RZ, UR9 ;  /* 0x00000009ff077e24 */ /* 0x000fc4000f8e00ff */
[----:B------:R-:W-:Y:S02]  /*29f70*/  IMAD.U32 R10, RZ, RZ, UR4 ;  /* 0x00000004ff0a7e24 */ /* 0x000fe4000f8e00ff */
[----:B------:R-:W-:Y:S02]  /*29f80*/  IMAD.U32 R11, RZ, RZ, UR5 ;  /* 0x00000005ff0b7e24 */ /* 0x000fe4000f8e00ff */
[----:B------:R-:W-:Y:S02]  /*29f90*/  IMAD.MOV.U32 R12, RZ, RZ, 0x1 ;  /* 0x00000001ff0c7424 */ /* 0x000fe400078e00ff */
[----:B------:R-:W-:-:S07]  /*29fa0*/  IMAD.MOV.U32 R13, RZ, RZ, RZ ;  /* 0x000000ffff0d7224 */ /* 0x000fce00078e00ff */
[----:B------:R-:W-:-:S07]  /*29fb0*/  LEPC R20, `(.L_x_3727) ;  /* 0x000000001014794e */ /* 0x000fce0000000000 */
[----:B01----:R-:W-:Y:S05]  /*29fc0*/  CALL.ABS.NOINC R2 ;  /* 0x0000000002007343 */ /* 0x003fea0003c00000 */
.L_x_3727:
[----:B------:R-:W-:Y:S05]  /*29fd0*/  BSYNC B6 ;  /* 0x0000000000067941 */ /* 0x000fea0003800000 */
.L_x_3726:
        /* <DEDUP_REMOVED lines=20> */
.L_x_3729:
[----:B------:R-:W-:Y:S05]  /*2a120*/  BSYNC B6 ;  /* 0x0000000000067941 */ /* 0x000fea0003800000 */
.L_x_3728:
        /* <DEDUP_REMOVED lines=10> */
[----:B------:R-:W-:Y:S01]  /*2a1d0*/  IMAD.U32 R6, RZ, RZ, UR6 ;  /* 0x00000006ff067e24 */ /* 0x000fe2000f8e00ff */
[----:B------:R-:W-:Y:S01]  /*2a1e0*/  MOV R13, RZ ;  /* 0x000000ff000d7202 */ /* 0x000fe20000000f00 */
[----:B------:R-:W-:Y:S02]  /*2a1f0*/  IMAD.U32 R7, RZ, RZ, UR7 ;  /* 0x00000007ff077e24 */ /* 0x000fe4000f8e00ff */
[----:B------:R-:W-:-:S02]  /*2a200*/  IMAD.U32 R10, RZ, RZ, UR8 ;  /* 0x00000008ff0a7e24 */ /* 0x000fc4000f8e00ff */
[----:B------:R-:W-:Y:S02]  /*2a210*/  IMAD.U32 R11, RZ, RZ, UR9 ;  /* 0x00000009ff0b7e24 */ /* 0x000fe4000f8e00ff */
[----:B------:R-:W-:Y:S02]  /*2a220*/  IMAD.MOV.U32 R8, RZ, RZ, 0x70 ;  /* 0x00000070ff087424 */ /* 0x000fe400078e00ff */
[----:B------:R-:W-:-:S07]  /*2a230*/  IMAD.MOV.U32 R12, RZ, RZ, 0x1 ;  /* 0x00000001ff0c7424 */ /* 0x000fce00078e00ff */
[----:B------:R-:W-:-:S07]  /*2a240*/  LEPC R20, `(.L_x_3731) ;  /* 0x000000001014794e */ /* 0x000fce0000000000 */
[----:B01----:R-:W-:Y:S05]  /*2a250*/  CALL.ABS.NOINC R2 ;  /* 0x0000000002007343 */ /* 0x003fea0003c00000 */
.L_x_3731:
[----:B------:R-:W-:Y:S05]  /*2a260*/  BSYNC B6 ;  /* 0x0000000000067941 */ /* 0x000fea0003800000 */
.L_x_3730:
        /* <DEDUP_REMOVED lines=23> */
.L_x_3974:
        /* <DEDUP_REMOVED lines=10> */
.L_x_3977:
[----:B------:R-:W-:Y:S05]  /*2a480*/  @!P6 BRA `(.L_x_3733) ;  /* 0x0000000400a4e947 */ /* 0x000fea0003800000 */
[----:B0-----:R-:W2:Y:S01]  /*2a490*/  LDL R0, [R1+0x48] ;  /* 0x0000480001007983 */ /* 0x001ea20000100800 */
[----:B------:R-:W-:-:S04]  /*2a4a0*/  ISETP.NE.U32.AND P0, PT, R2, RZ, PT ;  /* 0x000000ff0200720c */ /* 0x000fc80003f05070 */
[----:B------:R-:W-:Y:S01]  /*2a4b0*/  ISETP.NE.AND.EX P0, PT, R3, RZ, PT, P0 ;  /* 0x000000ff0300720c */ /* 0x000fe20003f05300 */
[----:B--2---:R-:W-:-:S12]  /*2a4c0*/  VIADD R0, R0, 0xffffffff ;  /* 0xffffffff00007836 */ /* 0x004fd80000000000 */
        /* <DEDUP_REMOVED lines=18> */
.L_x_3735:
[----:B0-----:R-:W2:Y:S04]  /*2a5f0*/  LDL R2, [R1+0xc] ;  /* 0x00000c0001027983 */ /* 0x001ea80000100800 */
[----:B------:R-:W3:Y:S01]  /*2a600*/  LDL R3, [R1+0x24] ;  /* 0x0000240001037983 */ /* 0x000ee20000100800 */
[----:B-1----:R-:W0:Y:S02]  /*2a610*/  S2R R8, SR_TID.X ;  /* 0x0000000000087919 */ /* 0x002e240000002100 */
[----:B0-----:R-:W-:-:S04]  /*2a620*/  LOP3.LUT R8, R8, 0x7f, RZ, 0xc0, !PT ;  /* 0x0000007f08087812 */ /* 0x001fc800078ec0ff */
[----:B------:R-:W-:Y:S01]  /*2a630*/  ISETP.NE.AND P1, PT, R8, RZ, PT ;  /* 0x000000ff0800720c */ /* 0x000fe20003f25270 */
[----:B--2---:R-:W-:Y:S01]  /*2a640*/  IMAD R2, R2, 0x8, R18 ;  /* 0x0000000802027824 */ /* 0x004fe200078e0212 */
[----:B---3--:R-:W-:-:S04]  /*2a650*/  SHF.L.U32 R4, R3, 0x1f, RZ ;  /* 0x0000001f03047819 */ /* 0x008fc800000006ff */
[----:B------:R-:W0:Y:S02]  /*2a660*/  SYNCS.PHASECHK.TRANS64.TRYWAIT P0, [R2+URZ+0x33480], R4 ;  /* 0x03348004020075a7 */ /* 0x000e24000800017f */
[----:B0-----:R-:W-:Y:S05]  /*2a670*/  @!P0 BRA `(.L_x_3736) ;  /* 0x0000008c00008947 */ /* 0x001fea0003800000 */
.L_x_3978:
        /* <DEDUP_REMOVED lines=8> */
.L_x_3737:
        /* <DEDUP_REMOVED lines=17> */
[----:B------:R-:W-:Y:S02]  /*2a810*/  UIADD3 UR14, UR15, 0x11a00, URZ ;  /* 0x00011a000f0e7890 */ /* 0x000fe4000fffe03f */
[----:B------:R-:W-:-:S05]  /*2a820*/  UIADD3 UR15, UR15, 0x14200, URZ ;  /* 0x000142000f0f7890 */ /* 0x000fca000fffe03f */
[----:B------:R1:W-:Y:S02]  /*2a830*/  UTMALDG.4D [UR8], [UR4], desc[UR6] ;  /* 0x00000608040075b4 */ /* 0x0003e40008019000 */
[----:B-1----:R-:W-:Y:S01]  /*2a840*/  UMOV UR8, UR14 ;  /* 0x0000000e00087c82 */ /* 0x002fe20008000000 */
[----:B------:R-:W-:Y:S01]  /*2a850*/  UMOV UR10, UR16 ;  /* 0x00000010000a7c82 */ /* 0x000fe20008000000 */
[----:B------:R-:W-:Y:S01]  /*2a860*/  UMOV UR14, 0x80 ;  /* 0x00000080000e7882 */ /* 0x000fe20000000000 */
[----:B------:R1:W-:Y:S02]  /*2a870*/  UTMALDG.4D [UR8], [UR4], desc[UR6] ;  /* 0x00000608040075b4 */ /* 0x0003e40008019000 */
[----:B-1----:R-:W-:Y:S01]  /*2a880*/  UMOV UR8, UR15 ;  /* 0x0000000f00087c82 */ /* 0x002fe20008000000 */
[----:B------:R-:W-:Y:S02]  /*2a890*/  UMOV UR10, UR14 ;  /* 0x0000000e000a7c82 */ /* 0x000fe40008000000 */
[----:B------:R1:W-:Y:S01]  /*2a8a0*/  UTMALDG.4D [UR8], [UR4], desc[UR6] ;  /* 0x00000608040075b4 */ /* 0x0003e20008019000 */
[----:B------:R-:W2:Y:S02]  /*2a8b0*/  SYNCS.PHASECHK.TRANS64.TRYWAIT P0, [R2+URZ+0x33440], R4 ;  /* 0x03344004020075a7 */ /* 0x000ea4000800017f */
[----:B-12---:R-:W-:Y:S05]  /*2a8c0*/  @!P0 BRA `(.L_x_3738) ;  /* 0x0000008800808947 */ /* 0x006fea0003800000 */
.L_x_3979:
[----:B------:R-:W-:Y:S05]  /*2a8d0*/  @P1 BRA `(.L_x_3739) ;  /* 0x00000000001c1947 */ /* 0x000fea0003800000 */
[----:B------:R-:W2:Y:S01]  /*2a8e0*/  S2R R5, SR_TID.X ;  /* 0x0000000000057919 */ /* 0x000ea20000002100 */
[----:B01----:R-:W-:-:S04]  /*2a8f0*/  MOV R4, 0x7800 ;  /* 0x0000780000047802 */ /* 0x003fc80000000f00 */
[----:B------:R3:W-:Y:S01]  /*2a900*/  SYNCS.ARRIVE.TRANS64 RZ, [R2+URZ+0x33430], R4 ;  /* 0x0334300402ff79a7 */ /* 0x0007e2000800003f */
[----:B--2---:R-:W-:-:S04]  /*2a910*/  LOP3.LUT R5, R5, 0x1f, RZ, 0xc0, !PT ;  /* 0x0000001f05057812 */ /* 0x004fc800078ec0ff */
[----:B------:R-:W-:-:S13]  /*2a920*/  ISETP.NE.AND P0, PT, R5, RZ, PT ;  /* 0x000000ff0500720c */ /* 0x000fda0003f05270 */
[----:B---3--:R-:W-:Y:S05]  /*2a930*/  @!P0 BRA `(.L_x_3739) ;  /* 0x0000000000048947 */ /* 0x008fea0003800000 */
[----:B------:R-:W-:Y:S01]  /*2a940*/  BPT.TRAP 0x1 ;  /* 0x000000040000795c */ /* 0x000fe20000300000 */
.L_x_3739:
[----:B01----:R-:W2:Y:S01]  /*2a950*/  LDL.LU R4, [R1+0x8] ;  /* 0x0000080001047983 */ /* 0x003ea20000300800 */
[----:B------:R-:W-:Y:S01]  /*2a960*/  R2UR UR15, R3 ;  /* 0x00000000030f72ca */ /* 0x000fe200000e0000 */
[----:B------:R-:W-:Y:S01]  /*2a970*/  UIADD3 UR4, UP0, UR40, 0x370, URZ ;  /* 0x0000037028047890 */ /* 0x000fe2000ff1e03f */
[----:B------:R-:W-:Y:S01]  /*2a980*/  R2UR UR9, R2 ;  /* 0x00000000020972ca */ /* 0x000fe200000e0000 */
[----:B------:R-:W-:Y:S01]  /*2a990*/  UMOV UR10, URZ ;  /* 0x0000003f000a7c82 */ /* 0x000fe20008000000 */
[----:B------:R-:W-:Y:S01]  /*2a9a0*/  R2UR UR11, R0 ;  /* 0x00000000000b72ca */ /* 0x000fe200000e0000 */
[----:B------:R-:W-:Y:S01]  /*2a9b0*/  UIADD3.X UR5, URZ, UR41, URZ, UP0, !UPT ;  /* 0x000000293f057290 */ /* 0x000fe200087fe43f */
[----:B------:R-:W-:Y:S01]  /*2a9c0*/  R2UR UR12, R16 ;  /* 0x00000000100c72ca */ /* 0x000fe200000e0000 */
[----:B------:R-:W-:Y:S01]  /*2a9d0*/  UMOV UR6, 0x0 ;  /* 0x0000000000067882 */ /* 0x000fe20000000000 */
[----:B------:R-:W-:Y:S01]  /*2a9e0*/  R2UR UR13, R17 ;  /* 0x00000000110d72ca */ /* 0x000fe200000e0000 */
[----:B------:R-:W-:Y:S01]  /*2a9f0*/  UMOV UR7, 0x14f00000 ;  /* 0x14f0000000077882 */ /* 0x000fe20000000000 */
[----:B------:R-:W-:Y:S01]  /*2aa00*/  PLOP3.LUT P0, PT, PT, PT, PT, 0x80, 0x0 ;  /* 0x000000000000781c */ /* 0x000fe20003f0f070 */
[----:B------:R-:W-:-:S02]  /*2aa10*/  UMOV UR16, 0x40 ;  /* 0x0000004000107882 */ /* 0x000fc40000000000 */
[----:B------:R-:W-:Y:S02]  /*2aa20*/  UIADD3 UR8, UR15, 0x24200, URZ ;  /* 0x000242000f087890 */ /* 0x000fe4000fffe03f */
[----:B------:R-:W-:Y:S02]  /*2aa30*/  UIADD3 UR9, UR9, 0x33430, URZ ;  /* 0x0003343009097890 */ /* 0x000fe4000fffe03f */
[----:B------:R-:W-:Y:S02]  /*2aa40*/  UIADD3 UR14, UR15, 0x26a00, URZ ;  /* 0x00026a000f0e7890 */ /* 0x000fe4000fffe03f */
[----:B------:R-:W-:-:S05]  /*2aa50*/  UIADD3 UR15, UR15, 0x29200, URZ ;  /* 0x000292000f0f7890 */ /* 0x000fca000fffe03f */
[----:B------:R0:W-:Y:S02]  /*2aa60*/  UTMALDG.4D [UR8], [UR4], desc[UR6] ;  /* 0x00000608040075b4 */ /* 0x0001e40008019000 */
[----:B0-----:R-:W-:Y:S01]  /*2aa70*/  UMOV UR8, UR14 ;  /* 0x0000000e00087c82 */ /* 0x001fe20008000000 */
[----:B------:R-:W-:Y:S01]  /*2aa80*/  UMOV UR10, UR16 ;  /* 0x00000010000a7c82 */ /* 0x000fe20008000000 */
[----:B------:R-:W-:Y:S01]  /*2aa90*/  UMOV UR14, 0x80 ;  /* 0x00000080000e7882 */ /* 0x000fe20000000000 */
        /* <DEDUP_REMOVED lines=8> */
.L_x_3733:
[----:B------:R-:W0:Y:S04]  /*2ab20*/  LDL.LU R3, [R1+0x44] ;  /* 0x0000440001037983 */ /* 0x000e280000300800 */
[----:B------:R-:W2:Y:S04]  /*2ab30*/  LDL.LU R5, [R1+0x38] ;  /* 0x0000380001057983 */ /* 0x000ea80000300800 */
[----:B---3--:R-:W3:Y:S01]  /*2ab40*/  LDL.LU R4, [R1+0x4c] ;  /* 0x00004c0001047983 */ /* 0x008ee20000300800 */
        /* <DEDUP_REMOVED lines=32> */
[----:B-1----:R-:W-:Y:S02]  /*2ad50*/  IMAD.MOV.U32 R8, RZ, RZ, 0x70 ;  /* 0x00000070ff087424 */ /* 0x002fe400078e00ff */
[----:B------:R-:W-:Y:S02]  /*2ad60*/  IMAD.MOV.U32 R12, RZ, RZ, 0x1 ;  /* 0x00000001ff0c7424 */ /* 0x000fe400078e00ff */
[----:B------:R-:W-:-:S07]  /*2ad70*/  IMAD.MOV.U32 R13, RZ, RZ, RZ ;  /* 0x000000ffff0d7224 */ /* 0x000fce00078e00ff */
[----:B------:R-:W-:-:S07]  /*2ad80*/  LEPC R20, `(.L_x_3741) ;  /* 0x000000001014794e */ /* 0x000fce0000000000 */
[----:B0-----:R-:W-:Y:S05]  /*2ad90*/  CALL.ABS.NOINC R2 ;  /* 0x0000000002007343 */ /* 0x001fea0003c00000 */
.L_x_3741:
[----:B------:R-:W-:Y:S05]  /*2ada0*/  BSYNC B6 ;  /* 0x0000000000067941 */ /* 0x000fea0003800000 */
.L_x_3740:
[----:B0-----:R-:W2:Y:S01]  /*2adb0*/  LDL.LU R0, [R1+0x44] ;  /* 0x0000440001007983 */ /* 0x001ea20000300800 */
[----:B-1----:R-:W0:Y:S01]  /*2adc0*/  LDC R8, c[0x0][0x448] ;  /* 0x00011200ff087b82 */ /* 0x002e220000000800 */
[----:B------:R-:W-:Y:S01]  /*2add0*/  ULDC.64 UR4, c[0x0][0x2d8] ;  /* 0x0000b60000047ab9 */ /* 0x000fe20000000a00 */
[----:B------:R-:W-:Y:S01]  /*2ade0*/  ULDC.64 UR6, c[0x0][0x280] ;  /* 0x0000a00000067ab9 */ /* 0x000fe20000000a00 */
[----:B------:R-:W3:Y:S04]  /*2adf0*/  LDL.LU R4, [R1+0x3c] ;  /* 0x00003c0001047983 */ /* 0x000ee80000300800 */
[----:B------:R-:W3:Y:S04]  /*2ae00*/  LDL.LU.64 R2, [R1+0x50] ;  /* 0x0000500001027983 */ /* 0x000ee80000300a00 */
[----:B------:R-:W4:Y:S04]  /*2ae10*/  LDL.LU R6, [R1+0x38] ;  /* 0x0000380001067983 */ /* 0x000f280000300800 */
[----:B------:R-:W4:Y:S01]  /*2ae20*/  LDL.LU R5, [R1+0x14] ;  /* 0x0000140001057983 */ /* 0x000f220000300800 */
[----:B0-----:R-:W-:Y:S01]  /*2ae30*/  ISETP.NE.AND P0, PT, R8, 0x1, PT ;  /* 0x000000010800780c */ /* 0x001fe20003f05270 */
[----:B------:R-:W0:-:S12]  /*2ae40*/  S2R R9, SR_TID.X ;  /* 0x0000000000097919 */ /* 0x000e180000002100 */
[----:B------:R-:W1:Y:S01]  /*2ae50*/  @P0 LDC R7, c[0x0][0x450] ;  /* 0x00011400ff070b82 */ /* 0x000e620000000800 */
[----:B0-----:R-:W-:-:S05]  /*2ae60*/  IMAD.SHL.U32 R9, R9, 0x10, RZ ;  /* 0x0000001009097824 */ /* 0x001fca00078e00ff */
[----:B------:R-:W-:-:S04]  /*2ae70*/  LOP3.LUT R9, R9, 0x30, RZ, 0xc0, !PT ;  /* 0x0000003009097812 */ /* 0x000fc800078ec0ff */
[C---:B------:R-:W-:Y:S02]  /*2ae80*/  LOP3.LUT R11, R9.reuse, 0x40, RZ, 0xfc, !PT ;  /* 0x00000040090b7812 */ /* 0x040fe400078efcff */
[----:B------:R-:W-:Y:S01]  /*2ae90*/  LOP3.LUT R9, R9, 0x80, RZ, 0xfc, !PT ;  /* 0x0000008009097812 */ /* 0x000fe200078efcff */
[----:B---3--:R-:W-:Y:S02]  /*2aea0*/  IMAD.MOV.U32 R3, RZ, RZ, R4 ;  /* 0x000000ffff037224 */ /* 0x008fe400078e0004 */
        /* <DEDUP_REMOVED lines=8> */
[C---:B0-----:R-:W-:Y:S02]  /*2af30*/  LOP3.LUT R6, R4.reuse, 0x7f, RZ, 0xc0, !PT ;  /* 0x0000007f04067812 */ /* 0x041fe400078ec0ff */
[----:B------:R-:W-:Y:S02]  /*2af40*/  SHF.L.U32 R4, R4, 0x5, RZ ;  /* 0x0000000504047819 */ /* 0x000fe400000006ff */
[----:B------:R-:W-:-:S04]  /*2af50*/  SHF.R.U32.HI R6, RZ, 0x2, R6 ;  /* 0x00000002ff067819 */ /* 0x000fc80000011606 */
[----:B------:R-:W-:Y:S02]  /*2af60*/  LOP3.LUT R4, R6, 0x60, R4, 0xf8, !PT ;  /* 0x0000006006047812 */ /* 0x000fe400078ef804 */
[----:B------:R-:W0:Y:S01]  /*2af70*/  @P0 LDC R6, c[0x0][0x44c] ;  /* 0x00011300ff060b82 */ /* 0x000e220000000800 */
[----:B------:R-:W-:Y:S02]  /*2af80*/  IMAD.SHL.U32 R5, R5, 0x80, RZ ;  /* 0x0000008005057824 */ /* 0x000fe400078e00ff */
[----:B------:R-:W-:-:S03]  /*2af90*/  IMAD.IADD R3, R3, 0x1, R0 ;  /* 0x0000000103037824 */ /* 0x000fc600078e0200 */
[----:B------:R-:W-:-:S05]  /*2afa0*/  LOP3.LUT R0, R4, R5, RZ, 0xfc, !PT ;  /* 0x0000000504007212 */ /* 0x000fca00078efcff */
[----:B------:R-:W-:Y:S02]  /*2afb0*/  IMAD.MOV.U32 R4, RZ, RZ, R0 ;  /* 0x000000ffff047224 */ /* 0x000fe400078e0000 */
[----:B0-----:R-:W-:-:S05]  /*2afc0*/  @P0 IMAD.HI.U32 R6, R0, R6, RZ ;  /* 0x0000000600060227 */ /* 0x001fca00078e00ff */
[----:B-1----:R-:W-:-:S05]  /*2afd0*/  @P0 SHF.R.U32.HI R4, RZ, R7, R6 ;  /* 0x00000007ff040219 */ /* 0x002fca0000011606 */
[----:B------:R-:W-:-:S04]  /*2afe0*/  IMAD.MOV R6, RZ, RZ, -R4 ;  /* 0x000000ffff067224 */ /* 0x000fc800078e0a04 */
        /* <DEDUP_REMOVED lines=15> */
[----:B------:R-:W-:Y:S02]  /*2b0e0*/  IADD3 R4, P3, R2, UR6, RZ ;  /* 0x0000000602047c10 */ /* 0x000fe4000ff7e0ff */
[----:B------:R-:W-:-:S02]  /*2b0f0*/  ISETP.GE.AND P1, PT, R11, UR4, PT ;  /* 0x000000040b007c0c */ /* 0x000fc4000bf26270 */
[----:B------:R-:W-:Y:S01]  /*2b100*/  IADD3.X R3, R3, UR7, R0, P3, !PT ;  /* 0x0000000703037c10 */ /* 0x000fe20009ffe400 */
[----:B-1----:R-:W-:-:S05]  /*2b110*/  IMAD.SHL.U32 R10, R7, 0x10, RZ ;  /* 0x00000010070a7824 */ /* 0x002fca00078e00ff */
[----:B------:R-:W-:-:S04]  /*2b120*/  LOP3.LUT R10, R10, 0x30, RZ, 0xc0, !PT ;  /* 0x000000300a0a7812 */ /* 0x000fc800078ec0ff */
[----:B------:R-:W-:Y:S01]  /*2b130*/  ISETP.GE.AND P0, PT, R10, UR4, PT ;  /* 0x000000040a007c0c */ /* 0x000fe2000bf06270 */
[----:B------:R-:W-:-:S03]  /*2b140*/  UMOV UR4, 0xffffffff ;  /* 0xffffffff00047882 */ /* 0x000fc60000000000 */
[----:B0-----:R-:W-:Y:S09]  /*2b150*/  BRA.DIV UR4, `(.L_x_3742) ;  /* 0x0000008204707947 */ /* 0x001ff2000b800000 */
[----:B------:R-:W0:Y:S02]  /*2b160*/  S2R R6, SR_TID.X ;  /* 0x0000000000067919 */ /* 0x000e240000002100 */
[----:B0-----:R-:W-:Y:S02]  /*2b170*/  LOP3.LUT R7, R6, 0x7f, RZ, 0xc0, !PT ;  /* 0x0000007f06077812 */ /* 0x001fe400078ec0ff */
[----:B------:R-:W2:Y:S02]  /*2b180*/  LDL.LU R6, [R1+0x58] ;  /* 0x0000580001067983 */ /* 0x000ea40000300800 */
[----:B------:R-:W-:Y:S02]  /*2b190*/  SHF.R.U32.HI R11, RZ, 0x2, R7 ;  /* 0x00000002ff0b7819 */ /* 0x000fe40000011607 */
[----:B------:R-:W0:Y:S02]  /*2b1a0*/  SHFL.IDX PT, R7, R4, RZ, 0x1c1f ;  /* 0x001c1fff04077589 */ /* 0x000e2400000e0000 */
[----:B------:R-:W-:-:S05]  /*2b1b0*/  IADD3 R0, R11, R5, RZ ;  /* 0x000000050b007210 */ /* 0x000fca0007ffe0ff */
[----:B------:R-:W-:Y:S02]  /*2b1c0*/  VIADD R5, R0, 0x20 ;  /* 0x0000002000057836 */ /* 0x000fe40000000000 */
[----:B--2---:R-:W-:Y:S02]  /*2b1d0*/  IMAD R2, R6, R8, RZ ;  /* 0x0000000806027224 */ /* 0x004fe400078e02ff */
[----:B------:R-:W1:Y:S03]  /*2b1e0*/  SHFL.IDX PT, R6, R3, RZ, 0x1c1f ;  /* 0x001c1fff03067589 */ /* 0x000e6600000e0000 */
[----:B------:R-:W-:-:S13]  /*2b1f0*/  ISETP.GE.AND P4, PT, R0, R2, PT ;  /* 0x000000020000720c */ /* 0x000fda0003f86270 */
[----:B0-----:R-:W-:-:S05]  /*2b200*/  @!P4 IADD3 R7, P3, R10, R7, RZ ;  /* 0x000000070a07c210 */ /* 0x001fca0007f7e0ff */
[----:B-1----:R-:W-:Y:S01]  /*2b210*/  @!P4 IMAD.X R6, RZ, RZ, R6, P3 ;  /* 0x000000ffff06c224 */ /* 0x002fe200018e0606 */
[----:B------:R-:W-:Y:S02]  /*2b220*/  ISETP.GE.AND P3, PT, R5, R2, PT ;  /* 0x000000020500720c */ /* 0x000fe40003f66270 */
[----:B------:R-:W0:Y:S02]  /*2b230*/  SHFL.IDX PT, R5, R4, 0x1, 0x1c1f ;  /* 0x003c1f0004057f89 */ /* 0x000e2400000e0000 */
[----:B------:R-:W-:-:S04]  /*2b240*/  @!P4 LOP3.LUT R7, R7, R6, RZ, 0x3c, !PT ;  /* 0x000000060707c212 */ /* 0x000fc800078e3cff */
[----:B------:R-:W-:-:S04]  /*2b250*/  @!P4 LOP3.LUT R6, R7, R6, RZ, 0x3c, !PT ;  /* 0x000000060706c212 */ /* 0x000fc800078e3cff */
[----:B------:R-:W-:-:S05]  /*2b260*/  @!P4 LOP3.LUT R7, R7, R6, RZ, 0x3c, !PT ;  /* 0x000000060707c212 */ /* 0x000fca00078e3cff */
[----:B-----5:R-:W-:Y:S04]  /*2b270*/  @!P4 LDGSTS.E.BYPASS.LTC128B.128 [R9+0x1e200], desc[UR54][R6.64], !P0 ;  /* 0x1e2000000609cfae */ /* 0x020fe8000c101d76 */
[----:B------:R-:W-:Y:S04]  /*2b280*/  @!P4 LDGSTS.E.BYPASS.LTC128B.128 [R9+0x20200], desc[UR54][R6.64+0x40], !P1 ;  /* 0x202000400609cfae */ /* 0x000fe8000c901d76 */
[----:B------:R1:W-:Y:S01]  /*2b290*/  @!P4 LDGSTS.E.BYPASS.LTC128B.128 [R9+0x22200], desc[UR54][R6.64+0x80], !P2 ;  /* 0x222000800609cfae */ /* 0x0003e2000d101d76 */
[----:B0-----:R-:W-:-:S03]  /*2b2a0*/  @!P3 IADD3 R5, P4, R10, R5, RZ ;  /* 0x000000050a05b210 */ /* 0x001fc60007f9e0ff */
[----:B-1----:R-:W0:Y:S02]  /*2b2b0*/  SHFL.IDX PT, R6, R3, 0x1, 0x1c1f ;  /* 0x003c1f0003067f89 */ /* 0x002e2400000e0000 */
[----:B0-----:R-:W-:-:S04]  /*2b2c0*/  @!P3 IMAD.X R6, RZ, RZ, R6, P4 ;  /* 0x000000ffff06b224 */ /* 0x001fc800020e0606 */
[----:B------:R-:W-:Y:S02]  /*2b2d0*/  @!P3 IMAD.MOV.U32 R7, RZ, RZ, R6 ;  /* 0x000000ffff07b224 */ /* 0x000fe400078e0006 */
[----:B------:R-:W-:Y:S02]  /*2b2e0*/  @!P3 IMAD.MOV.U32 R6, RZ, RZ, R5 ;  /* 0x000000ffff06b224 */ /* 0x000fe400078e0005 */
[----:B------:R-:W-:-:S03]  /*2b2f0*/  VIADD R5, R0, 0x40 ;  /* 0x0000004000057836 */ /* 0x000fc60000000000 */
[----:B------:R-:W-:Y:S04]  /*2b300*/  @!P3 LDGSTS.E.BYPASS.LTC128B.128 [R9+0x1ea00], desc[UR54][R6.64], !P0 ;  /* 0x1ea000000609bfae */ /* 0x000fe8000c101d76 */
        /* <DEDUP_REMOVED lines=12> */
[----:B------:R0:W-:Y:S04]  /*2b3d0*/  @!P3 LDGSTS.E.BYPASS.LTC128B.128 [R9+0x23200], desc[UR54][R6.64+0x80], !P2 ;  /* 0x232000800609bfae */ /* 0x0001e8000d101d76 */
[----:B------:R0:W2:Y:S02]  /*2b3e0*/  SHFL.IDX PT, R3, R4, 0x3, 0x1c1f ;  /* 0x007c1f0004037f89 */ /* 0x0000a400000e0000 */
.L_x_3988:
        /* <DEDUP_REMOVED lines=10> */
[----:B------:R4:W-:Y:S04]  /*2b490*/  LDGSTS.E.BYPASS.LTC128B.128 [R9+0x21a00], desc[UR54][R2.64+0x40], !P1 ;  /* 0x21a0004002097fae */ /* 0x0009e8000c901d76 */
[----:B------:R4:W-:Y:S02]  /*2b4a0*/  LDGSTS.E.BYPASS.LTC128B.128 [R9+0x23a00], desc[UR54][R2.64+0x80], !P2 ;  /* 0x23a0008002097fae */ /* 0x0009e4000d101d76 */
.L_x_3744:
[----:B------:R-:W-:Y:S05]  /*2b4b0*/  BSYNC B0 ;  /* 0x0000000000007941 */ /* 0x000fea0003800000 */
.L_x_3743:
[----:B------:R-:W-:Y:S01]  /*2b4c0*/  NOP ;  /* 0x0000000000007918 */ /* 0x000fe20000000000 */
[----:B------:R-:W-:-:S13]  /*2b4d0*/  PLOP3.LUT P0, PT, PT, PT, PT, 0x80, 0x0 ;  /* 0x000000000000781c */ /* 0x000fda0003f0f070 */
.L_x_3745:
[----:B------:R-:W-:Y:S02]  /*2b4e0*/  PLOP3.LUT P1, PT, P1, P0, PT, 0xa2, 0x0 ;  /* 0x000000000000781c */ /* 0x000fe40000f21472 */
[----:B------:R-:W-:-:S08]  /*2b4f0*/  @P0 R2UR P1, UR4, R18 ;  /* 0x00000000120402ca */ /* 0x000fd00000020000 */
[----:B------:R-:W-:-:S05]  /*2b500*/  @P0 PLOP3.LUT P0, PT, P1, PT, PT, 0x80, 0x0 ;  /* 0x000000000000081c */ /* 0x000fca0000f0f070 */
[----:B------:R-:W-:Y:S01]  /*2b510*/  @!P1 SYNCS.ARRIVE.TRANS64.RED.A0T1 RZ, [UR4+0x33400], RZ ;  /* 0x033400ffffff99a7 */ /* 0x000fe20008200404 */
[----:B------:R-:W-:Y:S07]  /*2b520*/  @!P1 ARRIVES.LDGSTSBAR.64.TRANSCNT [UR4+0x33400] ;  /* 0x03340000ff0099b0 */ /* 0x000fee0008000a84 */
[----:B------:R-:W-:Y:S05]  /*2b530*/  @P0 BRA.U.ANY `(.L_x_3745) ;  /* 0xfffffffd00e80947 */ /* 0x000fea000393ffff */
[----:B----4-:R-:W4:Y:S02]  /*2b540*/  LDL.LU R2, [R1+0x60] ;  /* 0x0000600001027983 */ /* 0x010f240000300800 */
[----:B----4-:R-:W-:-:S05]  /*2b550*/  VIADD R2, R2, 0x1 ;  /* 0x0000000102027836 */ /* 0x010fca0000000000 */
        /* <DEDUP_REMOVED lines=8> */
[----:B------:R-:W5:Y:S03]  /*2b5e0*/  SYNCS.PHASECHK.TRANS64.TRYWAIT P0, [R18+URZ+0x33420], R0 ;  /* 0x03342000120075a7 */ /* 0x000f66000800017f */
[----:B----45:R-:W-:Y:S05]  /*2b5f0*/  @!P0 BRA `(.L_x_3747) ;  /* 0x0000008000b48947 */ /* 0x030fea0003800000 */
.L_x_3989:
[----:B------:R-:W-:Y:S05]  /*2b600*/  BSYNC B0 ;  /* 0x0000000000007941 */ /* 0x000fea0003800000 */
.L_x_3746:
[----:B------:R-:W5:Y:S04]  /*2b610*/  LDL.LU R2, [R1+0x48] ;  /* 0x0000480001027983 */ /* 0x000f680000300800 */
[----:B0-2---:R-:W2:Y:S01]  /*2b620*/  LDL R3, [R1+0x2c] ;  /* 0x00002c0001037983 */ /* 0x005ea20000100800 */
[----:B-----5:R-:W-:-:S04]  /*2b630*/  IADD3 R2, R2, -0x2, RZ ;  /* 0xfffffffe02027810 */ /* 0x020fc80007ffe0ff */
[----:B--2---:R-:W-:-:S13]  /*2b640*/  ISETP.GE.AND P0, PT, R2, R3, PT ;  /* 0x000000030200720c */ /* 0x004fda0003f06270 */
[----:B------:R-:W-:Y:S05]  /*2b650*/  @!P0 BRA `(.L_x_3748) ;  /* 0x0000001800188947 */ /* 0x000fea0003800000 */
[----:B----4-:R0:W5:Y:S04]  /*2b660*/  LDL.LU R0, [R1+0xc] ;  /* 0x00000c0001007983 */ /* 0x0101680000300800 */
[----:B------:R0:W5:Y:S02]  /*2b670*/  LDL.LU R8, [R1+0x24] ;  /* 0x0000240001087983 */ /* 0x0001640000300800 */
.L_x_3772:
        /* <DEDUP_REMOVED lines=8> */
[----:B---3--:R-:W-:-:S05]  /*2b700*/  LOP3.LUT R9, R8, R3, RZ, 0x3c, !PT ;  /* 0x0000000308097212 */ /* 0x008fca00078e3cff */
        /* <DEDUP_REMOVED lines=27> */
.L_x_3751:
        /* <DEDUP_REMOVED lines=8> */
.L_x_3990:
[----:B------:R-:W-:Y:S05]  /*2b940*/  BSYNC B1 ;  /* 0x0000000000017941 */ /* 0x000fea0003800000 */
.L_x_3752:
[----:B------:R-:W-:Y:S04]  /*2b950*/  BSSY B1, `(.L_x_3754) ;  /* 0x0000009000017945 */ /* 0x000fe80003800000 */
[----:B------:R-:W-:Y:S05]  /*2b960*/  @P1 BRA `(.L_x_3755) ;  /* 0x00000000001c1947 */ /* 0x000fea0003800000 */
[----:B------:R-:W3:Y:S02]  /*2b970*/  S2R R4, SR_TID.X ;  /* 0x0000000000047919 */ /* 0x000ee40000002100 */
[----:B---3--:R-:W-:Y:S02]  /*2b980*/  LOP3.LUT R7, R4, 0x1f, RZ, 0xc0, !PT ;  /* 0x0000001f04077812 */ /* 0x008fe400078ec0ff */
[----:B------:R-:W-:Y:S02]  /*2b990*/  MOV R4, 0x7800 ;  /* 0x0000780000047802 */ /* 0x000fe40000000f00 */
[----:B------:R-:W-:Y:S02]  /*2b9a0*/  ISETP.NE.AND P0, PT, R7, RZ, PT ;  /* 0x000000ff0700720c */ /* 0x000fe40003f05270 */
[----:B------:R3:W-:Y:S11]  /*2b9b0*/  SYNCS.ARRIVE.TRANS64 RZ, [R6+URZ+0x33470], R4 ;  /* 0x0334700406ff79a7 */ /* 0x0007f6000800003f */
[----:B---3--:R-:W-:Y:S05]  /*2b9c0*/  @!P0 BRA `(.L_x_3755) ;  /* 0x0000000000048947 */ /* 0x008fea0003800000 */
[----:B------:R-:W-:Y:S01]  /*2b9d0*/  BPT.TRAP 0x1 ;  /* 0x000000040000795c */ /* 0x000fe20000300000 */
.L_x_3755:
[----:B------:R-:W-:Y:S05]  /*2b9e0*/  BSYNC B1 ;  /* 0x0000000000017941 */ /* 0x000fea0003800000 */
.L_x_3754:
        /* <DEDUP_REMOVED lines=13> */
.L_x_3756:
        /* <DEDUP_REMOVED lines=16> */
.L_x_3757:
        /* <DEDUP_REMOVED lines=12> */
[----:B------:R-:W-:Y:S01]  /*2bc80*/  UMOV UR6, 0x0 ;  /* 0x0000000000067882 */ /* 0x000fe20000000000 */
[----:B------:R-:W-:Y:S01]  /*2bc90*/  IADD3 R9, R4, 0x14200, RZ ;  /* 0x0001420004097810 */ /* 0x000fe20007ffe0ff */
[----:B------:R-:W-:Y:S01]  /*2bca0*/  UMOV UR7, 0x14f00000 ;  /* 0x14f0000000077882 */ /* 0x000fe20000000000 */
[----:B------:R-:W-:-:S15]  /*2bcb0*/  R2UR UR10, R12 ;  /* 0x000000000c0a72ca */ /* 0x000fde00000e0000 */
.L_x_3758:
        /* <DEDUP_REMOVED lines=13> */
.L_x_3991:
[----:B------:R-:W-:Y:S05]  /*2bd90*/  BSYNC B1 ;  /* 0x0000000000017941 */ /* 0x000fea0003800000 */
.L_x_3759:
        /* <DEDUP_REMOVED lines=11> */
.L_x_3762:
[----:B------:R-:W-:Y:S05]  /*2be50*/  BSYNC B1 ;  /* 0x0000000000017941 */ /* 0x000fea0003800000 */
.L_x_3761:
        /* <DEDUP_REMOVED lines=8> */
.L_x_3763:
        /* <DEDUP_REMOVED lines=15> */
.L_x_3764:
        /* <DEDUP_REMOVED lines=10> */
[----:B------:R-:W-:Y:S02]  /*2c070*/  R2UR UR10, R12 ;  /* 0x000000000c0a72ca */ /* 0x000fe400000e0000 */
[----:B------:R-:W-:Y:S02]  /*2c080*/  R2UR UR6, R10 ;  /* 0x000000000a0672ca */ /* 0x000fe400000e0000 */
[----:B------:R-:W-:Y:S02]  /*2c090*/  R2UR UR7, R11 ;  /* 0x000000000b0772ca */ /* 0x000fe400000e0000 */
[----:B------:R-:W-:Y:S02]  /*2c0a0*/  PLOP3.LUT P0, PT, PT, PT, PT, 0x80, 0x0 ;  /* 0x000000000000781c */ /* 0x000fe40003f0f070 */
[----:B------:R-:W-:-:S11]  /*2c0b0*/  IADD3 R4, R4, 0x29200, RZ ;  /* 0x0002920004047810 */ /* 0x000fd60007ffe0ff */
.L_x_3765:
        /* <DEDUP_REMOVED lines=10> */
.L_x_3750:
[----:B------:R-:W-:Y:S05]  /*2c160*/  BSYNC B0 ;  /* 0x0000000000007941 */ /* 0x000fea0003800000 */
.L_x_3749:
[----:B------:R-:W-:-:S06]  /*2c170*/  UISETP.NE.AND UP0, UPT, UR37, 0x3, UPT ;  /* 0x000000032500788c */ /* 0x000fcc000bf05270 */
[----:B------:R-:W-:-:S13]  /*2c180*/  PLOP3.LUT P0, PT, PT, PT, UP0, 0x80, 0x0 ;  /* 0x000000000000781c */ /* 0x000fda0003f0f008 */
[----:B------:R-:W-:Y:S05]  /*2c190*/  @!P0 BRA `(.L_x_3766) ;  /* 0x0000000000048947 */ /* 0x000fea0003800000 */
[----:B------:R-:W-:Y:S01]  /*2c1a0*/  BPT.TRAP 0x1 ;  /* 0x000000040000795c */ /* 0x000fe20000300000 */
.L_x_3766:
        /* <DEDUP_REMOVED lines=8> */
.L_x_3992:
[----:B------:R-:W-:Y:S05]  /*2c230*/  BSYNC B0 ;  /* 0x0000000000007941 */ /* 0x000fea0003800000 */
.L_x_3767:
[----:B------:R-:W-:Y:S05]  /*2c240*/  @!P1 BRA `(.L_x_3769) ;  /* 0x0000000000049947 */ /* 0x000fea0003800000 */
[----:B------:R-:W-:Y:S01]  /*2c250*/  BPT.TRAP 0x1 ;  /* 0x000000040000795c */ /* 0x000fe20000300000 */
.L_x_3769:
[----:B---3--:R-:W-:Y:S01]  /*2c260*/  SHF.L.U32 R4, R8, 0x1f, RZ ;  /* 0x0000001f08047819 */ /* 0x008fe200000006ff */
[----:B------:R-:W-:-:S03]  /*2c270*/  IMAD R0, R0, 0x7800, RZ ;  /* 0x0000780000007824 */ /* 0x000fc600078e02ff */
[----:B------:R-:W3:Y:S02]  /*2c280*/  SYNCS.PHASECHK.TRANS64.TRYWAIT P0, [R3+URZ+0x33460], R4 ;  /* 0x03346004030075a7 */ /* 0x000ee4000800017f */
[----:B---3--:R-:W-:Y:S05]  /*2c290*/  @!P0 BRA `(.L_x_3770) ;  /* 0x0000007400dc8947 */ /* 0x008fea0003800000 */
.L_x_3993:
[----:B------:R3:W-:Y:S04]  /*2c2a0*/  STL [R1+0xe4], R3 ;  /* 0x0000e40301007387 */ /* 0x0007e80000100800 */
[----:B---3--:R-:W3:Y:S04]  /*2c2b0*/  LDL R3, [R1+0x4] ;  /* 0x0000040001037983 */ /* 0x008ee80000100800 */
[----:B------:R4:W-:Y:S04]  /*2c2c0*/  STL [R1+0xe0], R2 ;  /* 0x0000e00201007387 */ /* 0x0009e80000100800 */
[----:B----4-:R-:W4:Y:S01]  /*2c2d0*/  LDL R2, [R1] ;  /* 0x0000000001027983 */ /* 0x010f220000100800 */
[----:B------:R-:W-:Y:S05]  /*2c2e0*/  WARPSYNC.ALL ;  /* 0x0000000000007948 */ /* 0x000fea0003800000 */
[C---:B------:R-:W-:Y:S01]  /*2c2f0*/  VIADD R14, R0.reuse, 0x2800 ;  /* 0x00002800000e7836 */ /* 0x040fe20000000000 */
[C---:B------:R-:W-:Y:S01]  /*2c300*/  IADD3 R21, R0.reuse, 0x2000, RZ ;  /* 0x0000200000157810 */ /* 0x040fe20007ffe0ff */
[----:B------:R-:W-:-:S02]  /*2c310*/  VIADD R12, R0, 0x800 ;  /* 0x00000800000c7836 */ /* 0x000fc40000000000 */
[C---:B------:R-:W-:Y:S02]  /*2c320*/  VIADD R13, R0.reuse, 0x5000 ;  /* 0x00005000000d7836 */ /* 0x040fe40000000000 */
[C---:B------:R-:W-:Y:S02]  /*2c330*/  VIADD R15, R0.reuse, 0x1800 ;  /* 0x00001800000f7836 */ /* 0x040fe40000000000 */
[C---:B------:R-:W-:Y:S01]  /*2c340*/  VIADD R20, R0.reuse, 0x5800 ;  /* 0x0000580000147836 */ /* 0x040fe20000000000 */
[----:B---3--:R-:W-:-:S05]  /*2c350*/  LOP3.LUT R4, R0, R3, RZ, 0xfc, !PT ;  /* 0x0000000300047212 */ /* 0x008fca00078efcff */
[----:B------:R-:W-:-:S06]  /*2c360*/  IMAD.IADD R4, R18, 0x1, R4 ;  /* 0x0000000112047824 */ /* 0x000fcc00078e0204 */
[----:B-1----:R-:W1:Y:S02]  /*2c370*/  LDSM.16.MT88.4 R4, [R4+0xf200] ;  /* 0x00f200000404783b */ /* 0x002e640000004200 */
[C-C-:B-1----:R-:W-:Y:S02]  /*2c380*/  PRMT R8, R4.reuse, 0x6420, R5.reuse ;  /* 0x0000642004087816 */ /* 0x142fe40000000005 */
[----:B--2---:R-:W-:Y:S02]  /*2c390*/  PRMT R9, R4, 0x7531, R5 ;  /* 0x0000753104097816 */ /* 0x004fe40000000005 */
[----:B----4-:R-:W-:Y:S02]  /*2c3a0*/  LOP3.LUT R4, R0, R2, RZ, 0xfc, !PT ;  /* 0x0000000200047212 */ /* 0x010fe400078efcff */
[C-C-:B------:R-:W-:Y:S02]  /*2c3b0*/  PRMT R10, R6.reuse, 0x6420, R7.reuse ;  /* 0x00006420060a7816 */ /* 0x140fe40000000007 */
[----:B------:R-:W-:Y:S01]  /*2c3c0*/  PRMT R11, R6, 0x7531, R7 ;  /* 0x00007531060b7816 */ /* 0x000fe20000000007 */
[----:B------:R-:W-:-:S05]  /*2c3d0*/  IMAD.IADD R4, R19, 0x1, R4 ;  /* 0x0000000113047824 */ /* 0x000fca00078e0204 */
[----:B------:R1:W-:Y:S02]  /*2c3e0*/  STSM.16.M88.4 [R4], R8 ;  /* 0x0000000804007844 */ /* 0x0003e40000000200 */
[----:B-1----:R-:W-:-:S04]  /*2c3f0*/  LOP3.LUT R4, R14, R3, RZ, 0xfc, !PT ;  /* 0x000000030e047212 */ /* 0x002fc800078efcff */
[----:B------:R-:W-:-:S06]  /*2c400*/  IADD3 R4, R18, R4, RZ ;  /* 0x0000000412047210 */ /* 0x000fcc0007ffe0ff */
        /* <DEDUP_REMOVED lines=15> */
[----:B------:R-:W-:Y:S02]  /*2c500*/  LOP3.LUT R4, R13, R2, RZ, 0xfc, !PT ;  /* 0x000000020d047212 */ /* 0x000fe400078efcff */
[C-C-:B------:R-:W-:Y:S02]  /*2c510*/  PRMT R10, R6.reuse, 0x6420, R7.reuse ;  /* 0x00006420060a7816 */ /* 0x140fe40000000007 */
[----:B------:R-:W-:-:S02]  /*2c520*/  PRMT R11, R6, 0x7531, R7 ;  /* 0x00007531060b7816 */ /* 0x000fc40000000007 */
[----:B------:R-:W-:Y:S02]  /*2c530*/  IADD3 R4, R19, R4, RZ ;  /* 0x0000000413047210 */ /* 0x000fe40007ffe0ff */
[----:B------:R-:W-:-:S03]  /*2c540*/  LOP3.LUT R13, R13, R3, RZ, 0xfc, !PT ;  /* 0x000000030d0d7212 */ /* 0x000fc600078efcff */
[----:B------:R1:W-:Y:S02]  /*2c550*/  STSM.16.M88.4 [R4], R8 ;  /* 0x0000000804007844 */ /* 0x0003e40000000200 */
[----:B-1----:R-:W-:Y:S02]  /*2c560*/  IMAD.IADD R4, R18, 0x1, R12 ;  /* 0x0000000112047824 */ /* 0x002fe400078e020c */
[----:B------:R-:W-:-:S04]  /*2c570*/  VIADD R12, R0, 0x3000 ;  /* 0x00003000000c7836 */ /* 0x000fc80000000000 */
        /* <DEDUP_REMOVED lines=38> */
[----:B------:R-:W-:-:S02]  /*2c7e0*/  PRMT R11, R6, 0x7531, R7 ;  /* 0x00007531060b7816 */ /* 0x000fc40000000007 */
[----:B------:R-:W-:Y:S02]  /*2c7f0*/  IADD3 R4, R19, R4, RZ ;  /* 0x0000000413047210 */ /* 0x000fe40007ffe0ff */
[----:B------:R-:W-:-:S03]  /*2c800*/  IADD3 R12, R0, 0x4000, RZ ;  /* 0x00004000000c7810 */ /* 0x000fc60007ffe0ff */
        /* <DEDUP_REMOVED lines=14> */
[----:B------:R-:W-:Y:S01]  /*2c8f0*/  IMAD.IADD R4, R18, 0x1, R4 ;  /* 0x0000000112047824 */ /* 0x000fe200078e0204 */
[----:B------:R-:W-:-:S05]  /*2c900*/  IADD3 R14, R19, R14, RZ ;  /* 0x0000000e130e7210 */ /* 0x000fca0007ffe0ff */
        /* <DEDUP_REMOVED lines=9> */
[----:B-1----:R-:W-:Y:S01]  /*2c9a0*/  IMAD.IADD R4, R18, 0x1, R15 ;  /* 0x0000000112047824 */ /* 0x002fe200078e020f */
[----:B------:R-:W-:-:S05]  /*2c9b0*/  IADD3 R15, R0, 0x5000, RZ ;  /* 0x00005000000f7810 */ /* 0x000fca0007ffe0ff */
        /* <DEDUP_REMOVED lines=45> */
[----:B------:R-:W-:Y:S02]  /*2cc90*/  LOP3.LUT R0, R0, R2, RZ, 0xfc, !PT ;  /* 0x0000000200007212 */ /* 0x000fe400078efcff */
[C-C-:B------:R-:W-:Y:S01]  /*2cca0*/  PRMT R10, R6.reuse, 0x6420, R7.reuse ;  /* 0x00006420060a7816 */ /* 0x140fe20000000007 */
[----:B------:R1:W5:Y:S01]  /*2ccb0*/  LDL.LU R2, [R1+0xe0] ;  /* 0x0000e00001027983 */ /* 0x0003620000300800 */
[----:B------:R-:W-:Y:S01]  /*2ccc0*/  PRMT R11, R6, 0x7531, R7 ;  /* 0x00007531060b7816 */ /* 0x000fe20000000007 */
[----:B------:R-:W-:-:S04]  /*2ccd0*/  IMAD.IADD R4, R18, 0x1, R4 ;  /* 0x0000000112047824 */ /* 0x000fc800078e0204 */
[----:B------:R-:W-:Y:S04]  /*2cce0*/  STSM.16.M88.4 [R12], R8 ;  /* 0x000000080c007844 */ /* 0x000fe80000000200 */
[----:B------:R-:W2:Y:S01]  /*2ccf0*/  LDSM.16.MT88.4 R4, [R4+0xf200] ;  /* 0x00f200000404783b */ /* 0x000ea20000004200 */
[----:B------:R-:W-:Y:S01]  /*2cd00*/  IMAD.IADD R0, R19, 0x1, R0 ;  /* 0x0000000113007824 */ /* 0x000fe200078e0200 */
[C-C-:B--2---:R-:W-:Y:S02]  /*2cd10*/  PRMT R8, R4.reuse, 0x6420, R5.reuse ;  /* 0x0000642004087816 */ /* 0x144fe40000000005 */
        /* <DEDUP_REMOVED lines=12> */
.L_x_3771:
[----:B-1----:R-:W1:Y:S01]  /*2cde0*/  S2R R0, SR_TID.X ;  /* 0x0000000000007919 */ /* 0x002e620000002100 */
[----:B--2--5:R2:W-:Y:S01]  /*2cdf0*/  SYNCS.ARRIVE.TRANS64.A1T0 RZ, [R3+URZ+0x33450], RZ ;  /* 0x033450ff03ff79a7 */ /* 0x0245e2000810003f */
[----:B------:R3:W5:Y:S01]  /*2ce00*/  LDL R8, [R1+0x24] ;  /* 0x0000240001087983 */ /* 0x0007620000100800 */
[----:B-1----:R-:W-:-:S03]  /*2ce10*/  LOP3.LUT R4, R0, 0x7f, RZ, 0xc0, !PT ;  /* 0x0000007f00047812 */ /* 0x002fc600078ec0ff */
[----:B------:R-:W4:Y:S01]  /*2ce20*/  LDL R0, [R1+0x2c] ;  /* 0x00002c0001007983 */ /* 0x000f220000100800 */
[----:B------:R-:W-:Y:S01]  /*2ce30*/  BAR.SYNC.DEFER_BLOCKING 0x2, 0x80 ;  /* 0x0082000000007b1d */ /* 0x000fe20000010000 */
[----:B------:R-:W-:-:S13]  /*2ce40*/  ISETP.NE.AND P0, PT, R4, RZ, PT ;  /* 0x000000ff0400720c */ /* 0x000fda0003f05270 */
[----:B--2---:R-:W-:-:S04]  /*2ce50*/  @!P0 IADD3 R3, R3, 0x33480, RZ ;  /* 0x0003348003038810 */ /* 0x004fc80007ffe0ff */
[----:B------:R-:W-:-:S04]  /*2ce60*/  @!P0 PRMT R3, RZ, 0x654, R3 ;  /* 0x00000654ff038816 */ /* 0x000fc80000000003 */
[----:B------:R3:W-:Y:S01]  /*2ce70*/  @!P0 SYNCS.ARRIVE.TRANS64.RED.A1T0 RZ, [R3+URZ], RZ ;  /* 0x000000ff03ff89a7 */ /* 0x0007e2000810043f */
[C---:B----4-:R-:W-:Y:S01]  /*2ce80*/  ISETP.GT.AND P0, PT, R2.reuse, R0, PT ;  /* 0x000000000200720c */ /* 0x050fe20003f04270 */
[----:B------:R-:W-:Y:S01]  /*2ce90*/  VIADD R2, R2, 0xffffffff ;  /* 0xffffffff02027836 */ /* 0x000fe20000000000 */
[----:B------:R3:W5:Y:S11]  /*2cea0*/  LDL R0, [R1+0xc] ;  /* 0x00000c0001007983 */ /* 0x0007760000100800 */
[----:B---3--:R-:W-:Y:S05]  /*2ceb0*/  @P0 BRA `(.L_x_3772) ;  /* 0xffffffe400f00947 */ /* 0x008fea000383ffff */
.L_x_3748:
        /* <DEDUP_REMOVED lines=8> */
[----:B----45:R-:W2:Y:S02]  /*2cf40*/  FLO.U32 R0, UR4 ;  /* 0x0000000400007d00 */ /* 0x030ea400080e0000 */
        /* <DEDUP_REMOVED lines=8> */
[----:B------:R2:W-:Y:S02]  /*2cfd0*/  STL [R1+0x10], R0 ;  /* 0x0000100001007387 */ /* 0x0005e40000100800 */
.L_x_3774:
[----:B------:R-:W-:Y:S05]  /*2cfe0*/  BSYNC B0 ;  /* 0x0000000000007941 */ /* 0x000fea0003800000 */
.L_x_3773:
[----:B------:R-:W-:-:S06]  /*2cff0*/  UISETP.NE.AND UP0, UPT, UR37, 0x3, UPT ;  /* 0x000000032500788c */ /* 0x000fcc000bf05270 */
[----:B------:R-:W-:-:S13]  /*2d000*/  PLOP3.LUT P1, PT, PT, PT, UP0, 0x80, 0x0 ;  /* 0x000000000000781c */ /* 0x000fda0003f2f008 */
[----:B------:R-:W-:Y:S05]  /*2d010*/  @!P1 BRA `(.L_x_3775) ;  /* 0x0000000000049947 */ /* 0x000fea0003800000 */
[----:B------:R-:W-:Y:S01]  /*2d020*/  BPT.TRAP 0x1 ;  /* 0x000000040000795c */ /* 0x000fe20000300000 */
.L_x_3775:
[----:B------:R-:W3:Y:S04]  /*2d030*/  LDL R2, [R1+0x24] ;  /* 0x0000240001027983 */ /* 0x000ee80000100800 */
[----:B------:R-:W3:Y:S01]  /*2d040*/  LDL R3, [R1+0xc] ;  /* 0x00000c0001037983 */ /* 0x000ee20000100800 */
[----:B--2-45:R-:W-:Y:S01]  /*2d050*/  IMAD.U32 R0, RZ, RZ, UR39 ;  /* 0x00000027ff007e24 */ /* 0x034fe2000f8e00ff */
[----:B------:R-:W-:Y:S04]  /*2d060*/  BSSY B0, `(.L_x_3776) ;  /* 0x0000007000007945 */ /* 0x000fe80003800000 */
[----:B------:R-:W-:-:S02]  /*2d070*/  ISETP.NE.AND P2, PT, R0, 0x3, PT ;  /* 0x000000030000780c */ /* 0x000fc40003f45270 */
[----:B---3--:R-:W-:-:S04]  /*2d080*/  LOP3.LUT R2, R2, 0x1, RZ, 0x3c, !PT ;  /* 0x0000000102027812 */ /* 0x008fc800078e3cff */
[----:B------:R-:W-:Y:S01]  /*2d090*/  SHF.L.U32 R2, R2, 0x1f, RZ ;  /* 0x0000001f02027819 */ /* 0x000fe200000006ff */
[----:B------:R-:W-:-:S04]  /*2d0a0*/  IMAD R0, R3, 0x8, R18 ;  /* 0x0000000803007824 */ /* 0x000fc800078e0212 */
[----:B------:R-:W2:Y:S02]  /*2d0b0*/  SYNCS.PHASECHK.TRANS64.TRYWAIT P1, [R0+URZ+0x33470], R2 ;  /* 0x03347002000075a7 */ /* 0x000ea4000802017f */
[----:B--2---:R-:W-:Y:S05]  /*2d0c0*/  @!P1 BRA `(.L_x_3777) ;  /* 0x0000006800649947 */ /* 0x004fea0003800000 */
.L_x_3994:
[----:B------:R-:W-:Y:S05]  /*2d0d0*/  BSYNC B0 ;  /* 0x0000000000007941 */ /* 0x000fea0003800000 */
.L_x_3776:
[----:B------:R-:W-:Y:S05]  /*2d0e0*/  @!P2 BRA `(.L_x_3778) ;  /* 0x000000000004a947 */ /* 0x000fea0003800000 */
[----:B------:R-:W-:Y:S01]  /*2d0f0*/  BPT.TRAP 0x1 ;  /* 0x000000040000795c */ /* 0x000fe20000300000 */
.L_x_3778:
[----:B--2---:R-:W2:Y:S02]  /*2d100*/  LDL R2, [R1+0x24] ;  /* 0x0000240001027983 */ /* 0x004ea40000100800 */
[----:B--2---:R-:W-:-:S04]  /*2d110*/  SHF.L.U32 R2, R2, 0x1f, RZ ;  /* 0x0000001f02027819 */ /* 0x004fc800000006ff */
[----:B------:R-:W2:Y:S02]  /*2d120*/  SYNCS.PHASECHK.TRANS64.TRYWAIT P1, [R0+URZ+0x33460], R2 ;  /* 0x03346002000075a7 */ /* 0x000ea4000802017f */
[----:B--2---:R-:W-:Y:S05]  /*2d130*/  @!P1 BRA `(.L_x_3779) ;  /* 0x00000068005c9947 */ /* 0x004fea0003800000 */
.L_x_3995:
[----:B------:R-:W2:Y:S04]  /*2d140*/  LDL R3, [R1+0xc] ;  /* 0x00000c0001037983 */ /* 0x000ea80000100800 */
[----:B------:R-:W3:Y:S04]  /*2d150*/  LDL R17, [R1+0x4] ;  /* 0x0000040001117983 */ /* 0x000ee80000100800 */
[----:B------:R-:W4:Y:S01]  /*2d160*/  LDL R16, [R1] ;  /* 0x0000000001107983 */ /* 0x000f220000100800 */
[----:B------:R-:W-:Y:S05]  /*2d170*/  WARPSYNC.ALL ;  /* 0x0000000000007948 */ /* 0x000fea0003800000 */
[----:B--2---:R-:W-:-:S04]  /*2d180*/  IMAD R2, R3, 0x7800, RZ ;  /* 0x0000780003027824 */ /* 0x004fc800078e02ff */
[C---:B------:R-:W-:Y:S01]  /*2d190*/  VIADD R12, R2.reuse, 0x800 ;  /* 0x00000800020c7836 */ /* 0x040fe20000000000 */
[C---:B---3--:R-:W-:Y:S01]  /*2d1a0*/  LOP3.LUT R3, R2.reuse, R17, RZ, 0xfc, !PT ;  /* 0x0000001102037212 */ /* 0x048fe200078efcff */
[C---:B------:R-:W-:Y:S01]  /*2d1b0*/  VIADD R20, R2.reuse, 0x5000 ;  /* 0x0000500002147836 */ /* 0x040fe20000000000 */
[C---:B------:R-:W-:Y:S01]  /*2d1c0*/  IADD3 R14, R2.reuse, 0x2800, RZ ;  /* 0x00002800020e7810 */ /* 0x040fe20007ffe0ff */
[C---:B------:R-:W-:Y:S01]  /*2d1d0*/  VIADD R15, R2.reuse, 0x1800 ;  /* 0x00001800020f7836 */ /* 0x040fe20000000000 */
[----:B------:R-:W-:Y:S01]  /*2d1e0*/  IADD3 R13, R2, 0x1000, RZ ;  /* 0x00001000020d7810 */ /* 0x000fe20007ffe0ff */
[----:B------:R-:W-:-:S05]  /*2d1f0*/  IMAD.IADD R3, R18, 0x1, R3 ;  /* 0x0000000112037824 */ /* 0x000fca00078e0203 */
[----:B-1----:R4:W1:Y:S02]  /*2d200*/  LDSM.16.MT88.4 R4, [R3+0xf200] ;  /* 0x00f200000304783b */ /* 0x0028640000004200 */
[----:B----4-:R-:W-:-:S05]  /*2d210*/  LOP3.LUT R3, R2, R16, RZ, 0xfc, !PT ;  /* 0x0000001002037212 */ /* 0x010fca00078efcff */
[----:B------:R-:W-:Y:S01]  /*2d220*/  IMAD.IADD R3, R19, 0x1, R3 ;  /* 0x0000000113037824 */ /* 0x000fe200078e0203 */
[C-C-:B-1----:R-:W-:Y:S02]  /*2d230*/  PRMT R8, R4.reuse, 0x6420, R5.reuse ;  /* 0x0000642004087816 */ /* 0x142fe40000000005 */
[----:B------:R-:W-:Y:S02]  /*2d240*/  PRMT R9, R4, 0x7531, R5 ;  /* 0x0000753104097816 */ /* 0x000fe40000000005 */
[C-C-:B------:R-:W-:Y:S02]  /*2d250*/  PRMT R10, R6.reuse, 0x6420, R7.reuse ;  /* 0x00006420060a7816 */ /* 0x140fe40000000007 */
[----:B------:R-:W-:-:S05]  /*2d260*/  PRMT R11, R6, 0x7531, R7 ;  /* 0x00007531060b7816 */ /* 0x000fca0000000007 */
[----:B------:R1:W-:Y:S02]  /*2d270*/  STSM.16.M88.4 [R3], R8 ;  /* 0x0000000803007844 */ /* 0x0003e40000000200 */
[----:B-1----:R-:W-:-:S05]  /*2d280*/  LOP3.LUT R3, R14, R17, RZ, 0xfc, !PT ;  /* 0x000000110e037212 */ /* 0x002fca00078efcff */
[----:B------:R-:W-:-:S05]  /*2d290*/  IMAD.IADD R3, R18, 0x1, R3 ;  /* 0x0000000112037824 */ /* 0x000fca00078e0203 */
[----:B------:R1:W2:Y:S02]  /*2d2a0*/  LDSM.16.MT88.4 R4, [R3+0xf200] ;  /* 0x00f200000304783b */ /* 0x0002a40000004200 */
[C---:B-1----:R-:W-:Y:S02]  /*2d2b0*/  LOP3.LUT R3, R12.reuse, R16, RZ, 0xfc, !PT ;  /* 0x000000100c037212 */ /* 0x042fe400078efcff */
[----:B------:R-:W-:-:S03]  /*2d2c0*/  LOP3.LUT R12, R12, R17, RZ, 0xfc, !PT ;  /* 0x000000110c0c7212 */ /* 0x000fc600078efcff */
[----:B------:R-:W-:Y:S01]  /*2d2d0*/  IMAD.IADD R3, R19, 0x1, R3 ;  /* 0x0000000113037824 */ /* 0x000fe200078e0203 */
[C-C-:B--2---:R-:W-:Y:S02]  /*2d2e0*/  PRMT R8, R4.reuse, 0x6420, R5.reuse ;  /* 0x0000642004087816 */ /* 0x144fe40000000005 */
[----:B------:R-:W-:Y:S02]  /*2d2f0*/  PRMT R9, R4, 0x7531, R5 ;  /* 0x0000753104097816 */ /* 0x000fe40000000005 */
[C-C-:B------:R-:W-:Y:S02]  /*2d300*/  PRMT R10, R6.reuse, 0x6420, R7.reuse ;  /* 0x00006420060a7816 */ /* 0x140fe40000000007 */
[----:B------:R-:W-:-:S05]  /*2d310*/  PRMT R11, R6, 0x7531, R7 ;  /* 0x00007531060b7816 */ /* 0x000fca0000000007 */
[----:B------:R1:W-:Y:S02]  /*2d320*/  STSM.16.M88.4 [R3], R8 ;  /* 0x0000000803007844 */ /* 0x0003e40000000200 */
[----:B-1----:R-:W-:-:S05]  /*2d330*/  LOP3.LUT R3, R20, R17, RZ, 0xfc, !PT ;  /* 0x0000001114037212 */ /* 0x002fca00078efcff */
[----:B------:R-:W-:-:S05]  /*2d340*/  IMAD.IADD R3, R18, 0x1, R3 ;  /* 0x0000000112037824 */ /* 0x000fca00078e0203 */
[----:B------:R1:W2:Y:S02]  /*2d350*/  LDSM.16.MT88.4 R4, [R3+0xf200] ;  /* 0x00f200000304783b */ /* 0x0002a40000004200 */
[----:B-1----:R-:W-:-:S05]  /*2d360*/  LOP3.LUT R3, R13, R16, RZ, 0xfc, !PT ;  /* 0x000000100d037212 */ /* 0x002fca00078efcff */
[----:B------:R-:W-:Y:S01]  /*2d370*/  IMAD.IADD R3, R19, 0x1, R3 ;  /* 0x0000000113037824 */ /* 0x000fe200078e0203 */
[C-C-:B--2---:R-:W-:Y:S02]  /*2d380*/  PRMT R8, R4.reuse, 0x6420, R5.reuse ;  /* 0x0000642004087816 */ /* 0x144fe40000000005 */
[----:B------:R-:W-:Y:S01]  /*2d390*/  PRMT R9, R4, 0x7531, R5 ;  /* 0x0000753104097816 */ /* 0x000fe20000000005 */
[----:B------:R-:W-:Y:S01]  /*2d3a0*/  IMAD.IADD R4, R18, 0x1, R12 ;  /* 0x0000000112047824 */ /* 0x000fe200078e020c */
[--C-:B------:R-:W-:Y:S01]  /*2d3b0*/  PRMT R10, R6, 0x6420, R7.reuse ;  /* 0x00006420060a7816 */ /* 0x100fe20000000007 */
[----:B------:R-:W-:Y:S01]  /*2d3c0*/  VIADD R12, R2, 0x3000 ;  /* 0x00003000020c7836 */ /* 0x000fe20000000000 */
[----:B------:R-:W-:-:S05]  /*2d3d0*/  PRMT R11, R6, 0x7531, R7 ;  /* 0x00007531060b7816 */ /* 0x000fca0000000007 */
[----:B------:R1:W-:Y:S04]  /*2d3e0*/  STSM.16.M88.4 [R3], R8 ;  /* 0x0000000803007844 */ /* 0x0003e80000000200 */
[----:B------:R-:W2:Y:S01]  /*2d3f0*/  LDSM.16.MT88.4 R4, [R4+0xf200] ;  /* 0x00f200000404783b */ /* 0x000ea20000004200 */
[----:B-1----:R-:W-:-:S05]  /*2d400*/  LOP3.LUT R3, R15, R16, RZ, 0xfc, !PT ;  /* 0x000000100f037212 */ /* 0x002fca00078efcff */
[----:B------:R-:W-:Y:S01]  /*2d410*/  IMAD.IADD R3, R19, 0x1, R3 ;  /* 0x0000000113037824 */ /* 0x000fe200078e0203 */
[C-C-:B--2---:R-:W-:Y:S02]  /*2d420*/  PRMT R8, R4.reuse, 0x6420, R5.reuse ;  /* 0x0000642004087816 */ /* 0x144fe40000000005 */
[----:B------:R-:W-:Y:S02]  /*2d430*/  PRMT R9, R4, 0x7531, R5 ;  /* 0x0000753104097816 */ /* 0x000fe40000000005 */
[C-C-:B------:R-:W-:Y:S02]  /*2d440*/  PRMT R10, R6.reuse, 0x6420, R7.reuse ;  /* 0x00006420060a7816 */ /* 0x140fe40000000007 */
[----:B------:R-:W-:-:S05]  /*2d450*/  PRMT R11, R6, 0x7531, R7 ;  /* 0x00007531060b7816 */ /* 0x000fca0000000007 */
[----:B------:R1:W-:Y:S02]  /*2d460*/  STSM.16.M88.4 [R3], R8 ;  /* 0x0000000803007844 */ /* 0x0003e40000000200 */
[----:B-1----:R-:W-:-:S04]  /*2d470*/  LOP3.LUT R3, R12, R17, RZ, 0xfc, !PT ;  /* 0x000000110c037212 */ /* 0x002fc800078efcff */
[----:B------:R-:W-:-:S05]  /*2d480*/  IADD3 R3, R18, R3, RZ ;  /* 0x0000000312037210 */ /* 0x000fca0007ffe0ff */
[----:B------:R-:W1:Y:S02]  /*2d490*/  LDSM.16.MT88.4 R4, [R3+0xf200] ;  /* 0x00f200000304783b */ /* 0x000e640000004200 */
[C-C-:B-1----:R-:W-:Y:S02]  /*2d4a0*/  PRMT R8, R4.reuse, 0x6420, R5.reuse ;  /* 0x0000642004087816 */ /* 0x142fe40000000005 */
[----:B------:R-:W-:Y:S01]  /*2d4b0*/  PRMT R9, R4, 0x7531, R5 ;  /* 0x0000753104097816 */ /* 0x000fe20000000005 */
[----:B------:R-:W-:Y:S01]  /*2d4c0*/  IMAD.MOV.U32 R5, RZ, RZ, R17 ;  /* 0x000000ffff057224 */ /* 0x000fe200078e0011 */
[--C-:B------:R-:W-:Y:S01]  /*2d4d0*/  PRMT R10, R6, 0x6420, R7.reuse ;  /* 0x00006420060a7816 */ /* 0x100fe20000000007 */
[----:B------:R-:W-:Y:S01]  /*2d4e0*/  VIADD R17, R2, 0x2000 ;  /* 0x0000200002117836 */ /* 0x000fe20000000000 */
[----:B------:R-:W-:-:S04]  /*2d4f0*/  PRMT R11, R6, 0x7531, R7 ;  /* 0x00007531060b7816 */ /* 0x000fc80000000007 */
[----:B------:R-:W-:-:S05]  /*2d500*/  LOP3.LUT R3, R17, R16, RZ, 0xfc, !PT ;  /* 0x0000001011037212 */ /* 0x000fca00078efcff */
[----:B------:R-:W-:-:S05]  /*2d510*/  IMAD.IADD R3, R19, 0x1, R3 ;  /* 0x0000000113037824 */ /* 0x000fca00078e0203 */
[----:B------:R1:W-:Y:S02]  /*2d520*/  STSM.16.M88.4 [R3], R8 ;  /* 0x0000000803007844 */ /* 0x0003e40000000200 */
[----:B-1----:R-:W-:Y:S02]  /*2d530*/  IMAD.MOV.U32 R10, RZ, RZ, R5 ;  /* 0x000000ffff0a7224 */ /* 0x002fe400078e0005 */
[----:B------:R-:W-:Y:S01]  /*2d540*/  IMAD.MOV.U32 R11, RZ, RZ, R16 ;  /* 0x000000ffff0b7224 */ /* 0x000fe200078e0010 */
[----:B------:R-:W-:-:S04]  /*2d550*/  IADD3 R16, R2, 0x5800, RZ ;  /* 0x0000580002107810 */ /* 0x000fc80007ffe0ff */
[----:B------:R-:W-:-:S05]  /*2d560*/  LOP3.LUT R3, R16, R10, RZ, 0xfc, !PT ;  /* 0x0000000a10037212 */ /* 0x000fca00078efcff */
[----:B------:R-:W-:-:S05]  /*2d570*/  IMAD.IADD R3, R18, 0x1, R3 ;  /* 0x0000000112037824 */ /* 0x000fca00078e0203 */
[----:B------:R1:W2:Y:S02]  /*2d580*/  LDSM.16.MT88.4 R4, [R3+0xf200] ;  /* 0x00f200000304783b */ /* 0x0002a40000004200 */
[----:B-1----:R-:W-:Y:S01]  /*2d590*/  LOP3.LUT R3, R14, R11, RZ, 0xfc, !PT ;  /* 0x0000000b0e037212 */ /* 0x002fe200078efcff */
[----:B------:R-:W-:-:S04]  /*2d5a0*/  IMAD.MOV.U32 R14, RZ, RZ, R11 ;  /* 0x000000ffff0e7224 */ /* 0x000fc800078e000b */
[----:B------:R-:W-:Y:S01]  /*2d5b0*/  IMAD.IADD R3, R19, 0x1, R3 ;  /* 0x0000000113037824 */ /* 0x000fe200078e0203 */
[C-C-:B--2---:R-:W-:Y:S02]  /*2d5c0*/  PRMT R8, R4.reuse, 0x6420, R5.reuse ;  /* 0x0000642004087816 */ /* 0x144fe40000000005 */
[----:B------:R-:W-:Y:S01]  /*2d5d0*/  PRMT R9, R4, 0x7531, R5 ;  /* 0x0000753104097816 */ /* 0x000fe20000000005 */
[----:B------:R-:W-:Y:S01]  /*2d5e0*/  IMAD.MOV.U32 R5, RZ, RZ, R10 ;  /* 0x000000ffff057224 */ /* 0x000fe200078e000a */
[C-C-:B------:R-:W-:Y:S02]  /*2d5f0*/  PRMT R10, R6.reuse, 0x6420, R7.reuse ;  /* 0x00006420060a7816 */ /* 0x140fe40000000007 */
[----:B------:R-:W-:Y:S02]  /*2d600*/  PRMT R11, R6, 0x7531, R7 ;  /* 0x00007531060b7816 */ /* 0x000fe40000000007 */
[----:B------:R-:W-:-:S03]  /*2d610*/  LOP3.LUT R13, R13, R5, RZ, 0xfc, !PT ;  /* 0x000000050d0d7212 */ /* 0x000fc600078efcff */
[----:B------:R1:W-:Y:S02]  /*2d620*/  STSM.16.M88.4 [R3], R8 ;  /* 0x0000000803007844 */ /* 0x0003e40000000200 */
[----:B------:R-:W-:Y:S01]  /*2d630*/  IMAD.IADD R4, R18, 0x1, R13 ;  /* 0x0000000112047824 */ /* 0x000fe200078e020d */
[----:B------:R-:W-:-:S04]  /*2d640*/  MOV R13, R5 ;  /* 0x00000005000d7202 */ /* 0x000fc80000000f00 */
[----:B------:R-:W-:Y:S01]  /*2d650*/  LOP3.LUT R15, R15, R13, RZ, 0xfc, !PT ;  /* 0x0000000d0f0f7212 */ /* 0x000fe200078efcff */
[----:B------:R-:W2:Y:S01]  /*2d660*/  LDSM.16.MT88.4 R4, [R4+0xf200] ;  /* 0x00f200000404783b */ /* 0x000ea20000004200 */
[----:B-1----:R-:W-:Y:S01]  /*2d670*/  LOP3.LUT R3, R12, R14, RZ, 0xfc, !PT ;  /* 0x0000000e0c037212 */ /* 0x002fe200078efcff */
[----:B------:R-:W-:Y:S01]  /*2d680*/  IMAD.MOV.U32 R12, RZ, RZ, R14 ;  /* 0x000000ffff0c7224 */ /* 0x000fe200078e000e */
[----:B------:R-:W-:-:S03]  /*2d690*/  IADD3 R14, R2, 0x6000, RZ ;  /* 0x00006000020e7810 */ /* 0x000fc60007ffe0ff */
[----:B------:R-:W-:Y:S01]  /*2d6a0*/  IMAD.IADD R3, R19, 0x1, R3 ;  /* 0x0000000113037824 */ /* 0x000fe200078e0203 */
[C-C-:B--2---:R-:W-:Y:S02]  /*2d6b0*/  PRMT R8, R4.reuse, 0x6420, R5.reuse ;  /* 0x0000642004087816 */ /* 0x144fe40000000005 */
[----:B------:R-:W-:Y:S02]  /*2d6c0*/  PRMT R9, R4, 0x7531, R5 ;  /* 0x0000753104097816 */ /* 0x000fe40000000005 */
[C-C-:B------:R-:W-:Y:S02]  /*2d6d0*/  PRMT R10, R6.reuse, 0x6420, R7.reuse ;  /* 0x00006420060a7816 */ /* 0x140fe40000000007 */
[----:B------:R-:W-:-:S05]  /*2d6e0*/  PRMT R11, R6, 0x7531, R7 ;  /* 0x00007531060b7816 */ /* 0x000fca0000000007 */
[----:B------:R1:W-:Y:S02]  /*2d6f0*/  STSM.16.M88.4 [R3], R8 ;  /* 0x0000000803007844 */ /* 0x0003e40000000200 */
[----:B-1----:R-:W-:-:S05]  /*2d700*/  VIADD R3, R2, 0x3800 ;  /* 0x0000380002037836 */ /* 0x002fca0000000000 */
[C---:B------:R-:W-:Y:S02]  /*2d710*/  LOP3.LUT R4, R3.reuse, R13, RZ, 0xfc, !PT ;  /* 0x0000000d03047212 */ /* 0x040fe400078efcff */
[----:B------:R-:W-:-:S03]  /*2d720*/  LOP3.LUT R3, R3, R12, RZ, 0xfc, !PT ;  /* 0x0000000c03037212 */ /* 0x000fc600078efcff */
[----:B------:R-:W-:Y:S02]  /*2d730*/  IMAD.IADD R4, R18, 0x1, R4 ;  /* 0x0000000112047824 */ /* 0x000fe400078e0204 */
[----:B------:R-:W-:-:S04]  /*2d740*/  IMAD.IADD R3, R19, 0x1, R3 ;  /* 0x0000000113037824 */ /* 0x000fc800078e0203 */
[----:B------:R-:W1:Y:S02]  /*2d750*/  LDSM.16.MT88.4 R4, [R4+0xf200] ;  /* 0x00f200000404783b */ /* 0x000e640000004200 */
[C-C-:B-1----:R-:W-:Y:S02]  /*2d760*/  PRMT R8, R4.reuse, 0x6420, R5.reuse ;  /* 0x0000642004087816 */ /* 0x142fe40000000005 */
[----:B------:R-:W-:Y:S02]  /*2d770*/  PRMT R9, R4, 0x7531, R5 ;  /* 0x0000753104097816 */ /* 0x000fe40000000005 */
[C-C-:B------:R-:W-:Y:S02]  /*2d780*/  PRMT R10, R6.reuse, 0x6420, R7.reuse ;  /* 0x00006420060a7816 */ /* 0x140fe40000000007 */
[----:B------:R-:W-:-:S05]  /*2d790*/  PRMT R11, R6, 0x7531, R7 ;  /* 0x00007531060b7816 */ /* 0x000fca0000000007 */
[----:B------:R1:W-:Y:S02]  /*2d7a0*/  STSM.16.M88.4 [R3], R8 ;  /* 0x0000000803007844 */ /* 0x0003e40000000200 */
[----:B-1----:R-:W-:-:S05]  /*2d7b0*/  LOP3.LUT R3, R14, R13, RZ, 0xfc, !PT ;  /* 0x0000000d0e037212 */ /* 0x002fca00078efcff */
[----:B------:R-:W-:-:S05]  /*2d7c0*/  IMAD.IADD R3, R18, 0x1, R3 ;  /* 0x0000000112037824 */ /* 0x000fca00078e0203 */
[----:B------:R-:W1:Y:S02]  /*2d7d0*/  LDSM.16.MT88.4 R4, [R3+0xf200] ;  /* 0x00f200000304783b */ /* 0x000e640000004200 */
[C-C-:B-1----:R-:W-:Y:S02]  /*2d7e0*/  PRMT R8, R4.reuse, 0x6420, R5.reuse ;  /* 0x0000642004087816 */ /* 0x142fe40000000005 */
[----:B------:R-:W-:Y:S01]  /*2d7f0*/  PRMT R9, R4, 0x7531, R5 ;  /* 0x0000753104097816 */ /* 0x000fe20000000005 */
[----:B------:R-:W-:Y:S01]  /*2d800*/  IMAD.MOV.U32 R5, RZ, RZ, R12 ;  /* 0x000000ffff057224 */ /* 0x000fe200078e000c */
[--C-:B------:R-:W-:Y:S01]  /*2d810*/  PRMT R10, R6, 0x6420, R7.reuse ;  /* 0x00006420060a7816 */ /* 0x100fe20000000007 */
[----:B------:R-:W-:Y:S01]  /*2d820*/  VIADD R12, R2, 0x4000 ;  /* 0x00004000020c7836 */ /* 0x000fe20000000000 */
[----:B------:R-:W-:Y:S01]  /*2d830*/  PRMT R11, R6, 0x7531, R7 ;  /* 0x00007531060b7816 */ /* 0x000fe20000000007 */
[----:B------:R-:W-:Y:S01]  /*2d840*/  IMAD.IADD R4, R18, 0x1, R15 ;  /* 0x0000000112047824 */ /* 0x000fe200078e020f */
[----:B------:R-:W-:-:S02]  /*2d850*/  MOV R15, R5 ;  /* 0x00000005000f7202 */ /* 0x000fc40000000f00 */
[----:B------:R-:W-:-:S05]  /*2d860*/  LOP3.LUT R3, R12, R5, RZ, 0xfc, !PT ;  /* 0x000000050c037212 */ /* 0x000fca00078efcff */
[----:B------:R-:W-:-:S05]  /*2d870*/  IMAD.IADD R3, R19, 0x1, R3 ;  /* 0x0000000113037824 */ /* 0x000fca00078e0203 */
[----:B------:R-:W-:Y:S04]  /*2d880*/  STSM.16.M88.4 [R3], R8 ;  /* 0x0000000803007844 */ /* 0x000fe80000000200 */
[----:B------:R-:W1:Y:S02]  /*2d890*/  LDSM.16.MT88.4 R4, [R4+0xf200] ;  /* 0x00f200000404783b */ /* 0x000e640000004200 */
[C-C-:B-1----:R-:W-:Y:S02]  /*2d8a0*/  PRMT R8, R4.reuse, 0x6420, R5.reuse ;  /* 0x0000642004087816 */ /* 0x142fe40000000005 */
[----:B------:R-:W-:Y:S01]  /*2d8b0*/  PRMT R9, R4, 0x7531, R5 ;  /* 0x0000753104097816 */ /* 0x000fe20000000005 */
[----:B------:R-:W-:Y:S01]  /*2d8c0*/  IMAD.MOV.U32 R5, RZ, RZ, R13 ;  /* 0x000000ffff057224 */ /* 0x000fe200078e000d */
[--C-:B------:R-:W-:Y:S01]  /*2d8d0*/  PRMT R10, R6, 0x6420, R7.reuse ;  /* 0x00006420060a7816 */ /* 0x100fe20000000007 */
[----:B------:R-:W-:Y:S01]  /*2d8e0*/  VIADD R13, R2, 0x4800 ;  /* 0x00004800020d7836 */ /* 0x000fe20000000000 */
[----:B------:R-:W-:-:S02]  /*2d8f0*/  PRMT R11, R6, 0x7531, R7 ;  /* 0x00007531060b7816 */ /* 0x000fc40000000007 */
[----:B------:R-:W-:Y:S02]  /*2d900*/  LOP3.LUT R12, R12, R5, RZ, 0xfc, !PT ;  /* 0x000000050c0c7212 */ /* 0x000fe400078efcff */
[----:B------:R-:W-:-:S03]  /*2d910*/  LOP3.LUT R3, R13, R15, RZ, 0xfc, !PT ;  /* 0x0000000f0d037212 */ /* 0x000fc600078efcff */
[----:B------:R-:W-:Y:S02]  /*2d920*/  IMAD.IADD R4, R18, 0x1, R12 ;  /* 0x0000000112047824 */ /* 0x000fe400078e020c */
[----:B------:R-:W-:Y:S02]  /*2d930*/  IMAD.IADD R3, R19, 0x1, R3 ;  /* 0x0000000113037824 */ /* 0x000fe400078e0203 */
[----:B------:R-:W-:-:S03]  /*2d940*/  IMAD.MOV.U32 R12, RZ, RZ, R5 ;  /* 0x000000ffff0c7224 */ /* 0x000fc600078e0005 */
[----:B------:R1:W-:Y:S04]  /*2d950*/  STSM.16.M88.4 [R3], R8 ;  /* 0x0000000803007844 */ /* 0x0003e80000000200 */
[----:B------:R-:W2:Y:S01]  /*2d960*/  LDSM.16.MT88.4 R4, [R4+0xf200] ;  /* 0x00f200000404783b */ /* 0x000ea20000004200 */
[----:B-1----:R-:W-:-:S04]  /*2d970*/  LOP3.LUT R3, R20, R15, RZ, 0xfc, !PT ;  /* 0x0000000f14037212 */ /* 0x002fc800078efcff */
[----:B------:R-:W-:Y:S02]  /*2d980*/  IADD3 R3, R19, R3, RZ ;  /* 0x0000000313037210 */ /* 0x000fe40007ffe0ff */
[C-C-:B--2---:R-:W-:Y:S02]  /*2d990*/  PRMT R8, R4.reuse, 0x6420, R5.reuse ;  /* 0x0000642004087816 */ /* 0x144fe40000000005 */
[----:B------:R-:W-:Y:S02]  /*2d9a0*/  PRMT R9, R4, 0x7531, R5 ;  /* 0x0000753104097816 */ /* 0x000fe40000000005 */
[C-C-:B------:R-:W-:Y:S02]  /*2d9b0*/  PRMT R10, R6.reuse, 0x6420, R7.reuse ;  /* 0x00006420060a7816 */ /* 0x140fe40000000007 */
[----:B------:R-:W-:-:S05]  /*2d9c0*/  PRMT R11, R6, 0x7531, R7 ;  /* 0x00007531060b7816 */ /* 0x000fca0000000007 */
[----:B------:R1:W-:Y:S02]  /*2d9d0*/  STSM.16.M88.4 [R3], R8 ;  /* 0x0000000803007844 */ /* 0x0003e40000000200 */
[----:B-1----:R-:W-:Y:S02]  /*2d9e0*/  IMAD.MOV.U32 R11, RZ, RZ, R12 ;  /* 0x000000ffff0b7224 */ /* 0x002fe400078e000c */
[C---:B------:R-:W-:Y:S02]  /*2d9f0*/  VIADD R12, R2.reuse, 0x6800 ;  /* 0x00006800020c7836 */ /* 0x040fe40000000000 */
[----:B------:R-:W-:-:S03]  /*2da00*/  VIADD R2, R2, 0x7000 ;  /* 0x0000700002027836 */ /* 0x000fc60000000000 */
[----:B------:R-:W-:-:S05]  /*2da10*/  LOP3.LUT R3, R12, R11, RZ, 0xfc, !PT ;  /* 0x0000000b0c037212 */ /* 0x000fca00078efcff */
[----:B------:R-:W-:-:S05]  /*2da20*/  IMAD.IADD R3, R18, 0x1, R3 ;  /* 0x0000000112037824 */ /* 0x000fca00078e0203 */
[----:B------:R1:W2:Y:S02]  /*2da30*/  LDSM.16.MT88.4 R4, [R3+0xf200] ;  /* 0x00f200000304783b */ /* 0x0002a40000004200 */
[----:B-1----:R-:W-:Y:S01]  /*2da40*/  LOP3.LUT R3, R16, R15, RZ, 0xfc, !PT ;  /* 0x0000000f10037212 */ /* 0x002fe200078efcff */
[----:B------:R-:W-:-:S04]  /*2da50*/  IMAD.MOV.U32 R16, RZ, RZ, R11 ;  /* 0x000000ffff107224 */ /* 0x000fc800078e000b */
[----:B------:R-:W-:Y:S01]  /*2da60*/  IMAD.IADD R3, R19, 0x1, R3 ;  /* 0x0000000113037824 */ /* 0x000fe200078e0203 */
[-C--:B------:R-:W-:Y:S02]  /*2da70*/  LOP3.LUT R17, R17, R16.reuse, RZ, 0xfc, !PT ;  /* 0x0000001011117212 */ /* 0x080fe400078efcff */
[----:B------:R-:W-:Y:S02]  /*2da80*/  LOP3.LUT R13, R13, R16, RZ, 0xfc, !PT ;  /* 0x000000100d0d7212 */ /* 0x000fe400078efcff */
[C-C-:B--2---:R-:W-:Y:S02]  /*2da90*/  PRMT R8, R4.reuse, 0x6420, R5.reuse ;  /* 0x0000642004087816 */ /* 0x144fe40000000005 */
[----:B------:R-:W-:Y:S02]  /*2daa0*/  PRMT R9, R4, 0x7531, R5 ;  /* 0x0000753104097816 */ /* 0x000fe40000000005 */
[C-C-:B------:R-:W-:Y:S02]  /*2dab0*/  PRMT R10, R6.reuse, 0x6420, R7.reuse ;  /* 0x00006420060a7816 */ /* 0x140fe40000000007 */
[----:B------:R-:W-:-:S02]  /*2dac0*/  PRMT R11, R6, 0x7531, R7 ;  /* 0x00007531060b7816 */ /* 0x000fc40000000007 */
[----:B------:R-:W-:-:S03]  /*2dad0*/  IADD3 R4, R18, R17, RZ ;  /* 0x0000001112047210 */ /* 0x000fc60007ffe0ff */
[----:B------:R1:W-:Y:S04]  /*2dae0*/  STSM.16.M88.4 [R3], R8 ;  /* 0x0000000803007844 */ /* 0x0003e80000000200 */
[----:B------:R-:W2:Y:S01]  /*2daf0*/  LDSM.16.MT88.4 R4, [R4+0xf200] ;  /* 0x00f200000404783b */ /* 0x000ea20000004200 */
[----:B-1----:R-:W-:-:S05]  /*2db00*/  LOP3.LUT R3, R14, R15, RZ, 0xfc, !PT ;  /* 0x0000000f0e037212 */ /* 0x002fca00078efcff */
[----:B------:R-:W-:Y:S01]  /*2db10*/  IMAD.IADD R3, R19, 0x1, R3 ;  /* 0x0000000113037824 */ /* 0x000fe200078e0203 */
[C-C-:B--2---:R-:W-:Y:S02]  /*2db20*/  PRMT R8, R4.reuse, 0x6420, R5.reuse ;  /* 0x0000642004087816 */ /* 0x144fe40000000005 */
[----:B------:R-:W-:Y:S01]  /*2db30*/  PRMT R9, R4, 0x7531, R5 ;  /* 0x0000753104097816 */ /* 0x000fe20000000005 */
[----:B------:R-:W-:Y:S01]  /*2db40*/  IMAD.IADD R4, R18, 0x1, R13 ;  /* 0x0000000112047824 */ /* 0x000fe200078e020d */
[C-C-:B------:R-:W-:Y:S02]  /*2db50*/  PRMT R10, R6.reuse, 0x6420, R7.reuse ;  /* 0x00006420060a7816 */ /* 0x140fe40000000007 */
        /* <DEDUP_REMOVED lines=10> */
[C---:B-1----:R-:W-:Y:S02]  /*2dc00*/  LOP3.LUT R3, R2.reuse, R16, RZ, 0xfc, !PT ;  /* 0x0000001002037212 */ /* 0x042fe400078efcff */
[----:B------:R-:W-:-:S03]  /*2dc10*/  LOP3.LUT R2, R2, R15, RZ, 0xfc, !PT ;  /* 0x0000000f02027212 */ /* 0x000fc600078efcff */
[----:B------:R-:W-:Y:S01]  /*2dc20*/  IMAD.IADD R3, R18, 0x1, R3 ;  /* 0x0000000112037824 */ /* 0x000fe200078e0203 */
[----:B------:R-:W-:-:S04]  /*2dc30*/  IADD3 R19, R19, R2, RZ ;  /* 0x0000000213137210 */ /* 0x000fc80007ffe0ff */
[----:B------:R-:W1:Y:S02]  /*2dc40*/  LDSM.16.MT88.4 R4, [R3+0xf200] ;  /* 0x00f200000304783b */ /* 0x000e640000004200 */
[C-C-:B-1----:R-:W-:Y:S02]  /*2dc50*/  PRMT R8, R4.reuse, 0x6420, R5.reuse ;  /* 0x0000642004087816 */ /* 0x142fe40000000005 */
        /* <DEDUP_REMOVED lines=12> */
.L_x_3780:
[----:B------:R-:W3:Y:S01]  /*2dd20*/  LDL.LU R2, [R1+0xc] ;  /* 0x00000c0001027983 */ /* 0x000ee20000300800 */
[----:B--2---:R2:W-:Y:S03]  /*2dd30*/  SYNCS.ARRIVE.TRANS64.A1T0 RZ, [R0+URZ+0x33450], RZ ;  /* 0x033450ff00ff79a7 */ /* 0x0045e6000810003f */
[----:B------:R-:W4:Y:S01]  /*2dd40*/  LDL.LU R3, [R1+0x24] ;  /* 0x0000240001037983 */ /* 0x000f220000300800 */
        /* <DEDUP_REMOVED lines=11> */
.L_x_3723:
[----:B--23--:R-:W2:Y:S02]  /*2de00*/  LDL R0, [R1+0x8] ;  /* 0x0000080001007983 */ /* 0x00cea40000100800 */
[----:B--2---:R-:W-:-:S13]  /*2de10*/  LOP3.LUT P0, RZ, R0, 0x2, RZ, 0xc0, !PT ;  /* 0x0000000200ff7812 */ /* 0x004fda000780c0ff */
[----:B------:R-:W-:Y:S05]  /*2de20*/  @!P0 BRA `(.L_x_3781) ;  /* 0x00000000002c8947 */ /* 0x000fea0003800000 */
[----:B------:R-:W-:Y:S05]  /*2de30*/  WARPSYNC.ALL ;  /* 0x0000000000007948 */ /* 0x000fea0003800000 */
[----:B------:R-:W2:Y:S08]  /*2de40*/  S2UR UR5, SR_CgaCtaId ;  /* 0x00000000000579c3 */ /* 0x000eb00000008800 */
[----:B------:R-:W-:Y:S06]  /*2de50*/  BAR.SYNC.DEFER_BLOCKING 0x5, 0x180 ;  /* 0x0146000000007b1d */ /* 0x000fec0000010000 */
[----:B------:R-:W-:-:S02]  /*2de60*/  UMOV UR4, 0x400 ;  /* 0x0000040000047882 */ /* 0x000fc40000000000 */
[----:B--2---:R-:W-:-:S06]  /*2de70*/  ULEA UR4, UR5, UR4, 0x18 ;  /* 0x0000000405047291 */ /* 0x004fcc000f8ec03f */
[----:B------:R-:W-:-:S05]  /*2de80*/  IMAD.U32 R18, RZ, RZ, UR4 ;  /* 0x00000004ff127e24 */ /* 0x000fca000f8e00ff */
[----:B------:R-:W2:Y:S04]  /*2de90*/  LDS.128 R4, [R18+0x334d0] ;  /* 0x0334d00012047984 */ /* 0x000ea80000000c00 */
[----:B--2---:R2:W-:Y:S04]  /*2dea0*/  STL.64 [R1+0x10], R4 ;  /* 0x0000100401007387 */ /* 0x0045e80000100a00 */
[----:B------:R2:W-:Y:S01]  /*2deb0*/  STL.64 [R1+0x18], R6 ;  /* 0x0000180601007387 */ /* 0x0005e20000100a00 */
[----:B------:R-:W-:Y:S06]  /*2dec0*/  BAR.ARV 0x4, 0x180 ;  /* 0x0106000000007b1d */ /* 0x000fec0000002000 */
[----:B------:R-:W-:Y:S05]  /*2ded0*/  BRA `(.L_x_3782) ;  /* 0x0000000c00207947 */ /* 0x000fea0003800000 */
.L_x_3781:
[----:B------:R-:W2:Y:S01]  /*2dee0*/  S2R R0, SR_TID.X ;  /* 0x0000000000007919 */ /* 0x000ea20000002100 */
[----:B------:R-:W-:Y:S01]  /*2def0*/  UMOV UR4, 0xffffffff ;  /* 0xffffffff00047882 */ /* 0x000fe20000000000 */
[----:B--2---:R-:W-:-:S04]  /*2df00*/  LOP3.LUT R16, R0, 0x1f, RZ, 0xc0, !PT ;  /* 0x0000001f00107812 */ /* 0x004fc800078ec0ff */
[----:B------:R-:W-:Y:S01]  /*2df10*/  ISETP.NE.AND P0, PT, R16, 0x1f, PT ;  /* 0x0000001f1000780c */ /* 0x000fe20003f05270 */
[----:B------:R-:W-:-:S12]  /*2df20*/  BRA.DIV UR4, `(.L_x_3783) ;  /* 0x0000005a04f47947 */ /* 0x000fd8000b800000 */
[----:B------:R-:W1:Y:S01]  /*2df30*/  LDL.LU R2, [R1+0x10] ;  /* 0x0000100001027983 */ /* 0x000e620000300800 */
[----:B------:R-:W-:-:S03]  /*2df40*/  ULDC UR4, c[0x0][0xc3c] ;  /* 0x00030f0000047ab9 */ /* 0x000fc60000000800 */
[----:B------:R-:W2:Y:S01]  /*2df50*/  LDL R3, [R1+0x1c] ;  /* 0x00001c0001037983 */ /* 0x000ea20000100800 */
[----:B-1----:R-:W-:Y:S02]  /*2df60*/  IMAD.MOV.U32 R10, RZ, RZ, R2 ;  /* 0x000000ffff0a7224 */ /* 0x002fe400078e0002 */
[----:B--2---:R-:W-:-:S05]  /*2df70*/  IMAD.IADD R0, R3, 0x1, R16 ;  /* 0x0000000103007824 */ /* 0x004fca00078e0210 */
[----:B------:R-:W-:-:S13]  /*2df80*/  ISETP.GE.OR P1, PT, R0, UR4, !P0 ;  /* 0x0000000400007c0c */ /* 0x000fda000c726670 */
[----:B------:R-:W1:Y:S08]  /*2df90*/  @!P1 LDC.64 R2, c[0x0][0xc80] ;  /* 0x00032000ff029b82 */ /* 0x000e700000000a00 */
[----:B------:R-:W2:Y:S01]  /*2dfa0*/  @!P1 LDC.64 R6, c[0x0][0xc78] ;  /* 0x00031e00ff069b82 */ /* 0x000ea20000000a00 */
[----:B-1----:R-:W-:-:S05]  /*2dfb0*/  @!P1 IMAD.WIDE R2, R0, 0x4, R2 ;  /* 0x0000000400029825 */ /* 0x002fca00078e0202 */
[----:B------:R2:W3:Y:S02]  /*2dfc0*/  @!P1 LDG.E R8, desc[UR54][R2.64] ;  /* 0x0000003602089981 */ /* 0x0004e4000c1e1900 */
[----:B--2---:R-:W-:-:S06]  /*2dfd0*/  @!P1 IMAD.WIDE R2, R0, 0x4, R6 ;  /* 0x0000000400029825 */ /* 0x004fcc00078e0206 */
[----:B------:R-:W2:Y:S01]  /*2dfe0*/  @!P1 LDG.E R2, desc[UR54][R2.64] ;  /* 0x0000003602029981 */ /* 0x000ea2000c1e1900 */
[----:B------:R-:W-:Y:S01]  /*2dff0*/  MOV R4, RZ ;  /* 0x000000ff00047202 */ /* 0x000fe20000000f00 */
[----:B------:R-:W-:Y:S01]  /*2e000*/  IMAD.MOV.U32 R6, RZ, RZ, RZ ;  /* 0x000000ffff067224 */ /* 0x000fe200078e00ff */
[C---:B------:R-:W-:Y:S01]  /*2e010*/  ISETP.GE.U32.AND P2, PT, R16.reuse, 0x2, PT ;  /* 0x000000021000780c */ /* 0x040fe20003f46070 */
[----:B------:R-:W-:Y:S01]  /*2e020*/  SHFL.IDX PT, R5, R10, RZ, 0x1f ;  /* 0x00001fff0a057589 */ /* 0x000fe200000e0000 */
[C---:B------:R-:W-:Y:S02]  /*2e030*/  ISETP.GE.U32.AND P3, PT, R16.reuse, 0x4, PT ;  /* 0x000000041000780c */ /* 0x040fe40003f66070 */
[C---:B------:R-:W-:Y:S01]  /*2e040*/  ISETP.GE.U32.AND P4, PT, R16.reuse, 0x8, PT ;  /* 0x000000081000780c */ /* 0x040fe20003f86070 */
[----:B------:R-:W-:Y:S01]  /*2e050*/  SHFL.IDX PT, R0, R10, 0x1, 0x1f ;  /* 0x00201f000a007f89 */ /* 0x000fe200000e0000 */
[----:B------:R-:W-:Y:S01]  /*2e060*/  ISETP.GE.U32.AND P5, PT, R16, 0x10, PT ;  /* 0x000000101000780c */ /* 0x000fe20003fa6070 */
[----:B---3--:R-:W-:-:S02]  /*2e070*/  @!P1 IMAD.MOV.U32 R4, RZ, RZ, R8 ;  /* 0x000000ffff049224 */ /* 0x008fc400078e0008 */
[----:B------:R-:W-:Y:S02]  /*2e080*/  IMAD.MOV.U32 R8, RZ, RZ, RZ ;  /* 0x000000ffff087224 */ /* 0x000fe400078e00ff */
        /* <DEDUP_REMOVED lines=18> */
[----:B------:R1:W2:Y:S02]  /*2e1b0*/  SHFL.IDX PT, R9, R7, 0x1f, 0x1f ;  /* 0x03e01f0007097f89 */ /* 0x0002a400000e0000 */
.L_x_4005:
[----:B------:R-:W-:Y:S02]  /*2e1c0*/  ULDC UR4, c[0x0][0xc38] ;  /* 0x00030e0000047ab9 */ /* 0x000fe40000000800 */
[----:B------:R-:W-:-:S04]  /*2e1d0*/  IMAD.U32 R2, RZ, RZ, UR4 ;  /* 0x00000004ff027e24 */ /* 0x000fc8000f8e00ff */
[----:B--2---:R-:W-:-:S04]  /*2e1e0*/  IMAD R9, R9, R2, RZ ;  /* 0x0000000209097224 */ /* 0x004fc800078e02ff */
[----:B------:R-:W-:-:S05]  /*2e1f0*/  IMAD.IADD R0, R0, 0x1, R9 ;  /* 0x0000000100007824 */ /* 0x000fca00078e0209 */
[----:B------:R-:W-:-:S13]  /*2e200*/  ISETP.GT.AND P6, PT, R0, R5, PT ;  /* 0x000000050000720c */ /* 0x000fda0003fc4270 */
[----:B------:R-:W-:Y:S05]  /*2e210*/  @P6 BRA `(.L_x_3784) ;  /* 0x0000000000ac6947 */ /* 0x000fea0003800000 */
.L_x_3787:
[----:B------:R-:W2:Y:S01]  /*2e220*/  LDL.LU R3, [R1+0x1c] ;  /* 0x00001c0001037983 */ /* 0x000ea20000300800 */
[----:B------:R-:W3:Y:S01]  /*2e230*/  LDC R2, c[0x0][0xc3c] ;  /* 0x00030f00ff027b82 */ /* 0x000ee20000000800 */
[----:B--2---:R-:W-:-:S04]  /*2e240*/  IADD3 R3, R3, 0x1f, RZ ;  /* 0x0000001f03037810 */ /* 0x004fc80007ffe0ff */
[----:B---3--:R-:W-:-:S13]  /*2e250*/  ISETP.GE.AND P6, PT, R3, R2, PT ;  /* 0x000000020300720c */ /* 0x008fda0003fc6270 */
[----:B------:R-:W-:Y:S05]  /*2e260*/  @P6 BRA `(.L_x_3785) ;  /* 0x0000000400d46947 */ /* 0x000fea0003800000 */
[----:B------:R-:W2:Y:S01]  /*2e270*/  S2R R4, SR_TID.X ;  /* 0x0000000000047919 */ /* 0x000ea20000002100 */
[----:B------:R3:W-:Y:S01]  /*2e280*/  STL [R1+0x1c], R3 ;  /* 0x00001c0301007387 */ /* 0x0007e20000100800 */
[----:B--2---:R-:W-:-:S05]  /*2e290*/  LOP3.LUT R4, R4, 0x1f, RZ, 0xc0, !PT ;  /* 0x0000001f04047812 */ /* 0x004fca00078ec0ff */
[----:B------:R-:W-:Y:S02]  /*2e2a0*/  IMAD.IADD R6, R3, 0x1, R4 ;  /* 0x0000000103067824 */ /* 0x000fe400078e0204 */
[----:B------:R-:W-:-:S03]  /*2e2b0*/  IMAD.MOV.U32 R4, RZ, RZ, RZ ;  /* 0x000000ffff047224 */ /* 0x000fc600078e00ff */
[----:B------:R-:W-:-:S13]  /*2e2c0*/  ISETP.GE.OR P6, PT, R6, R2, !P0 ;  /* 0x000000020600720c */ /* 0x000fda00047c6670 */
[----:B---3--:R-:W2:Y:S02]  /*2e2d0*/  @!P6 LDC.64 R2, c[0x0][0xc80] ;  /* 0x00032000ff02eb82 */ /* 0x008ea40000000a00 */
[----:B--2---:R-:W-:-:S05]  /*2e2e0*/  @!P6 IMAD.WIDE R2, R6, 0x4, R2 ;  /* 0x000000040602e825 */ /* 0x004fca00078e0202 */
[----:B------:R2:W3:Y:S02]  /*2e2f0*/  @!P6 LDG.E R4, desc[UR54][R2.64] ;  /* 0x000000360204e981 */ /* 0x0004e4000c1e1900 */
[----:B--2---:R-:W2:Y:S02]  /*2e300*/  @!P6 LDC.64 R2, c[0x0][0xc78] ;  /* 0x00031e00ff02eb82 */ /* 0x004ea40000000a00 */
[----:B--2---:R-:W-:-:S04]  /*2e310*/  @!P6 IMAD.WIDE R2, R6, 0x4, R2 ;  /* 0x000000040602e825 */ /* 0x004fc800078e0202 */
[----:B------:R-:W-:-:S06]  /*2e320*/  IMAD.MOV.U32 R6, RZ, RZ, RZ ;  /* 0x000000ffff067224 */ /* 0x000fcc00078e00ff */
[----:B------:R-:W3:Y:S01]  /*2e330*/  @!P6 LDG.E R6, desc[UR54][R2.64] ;  /* 0x000000360206e981 */ /* 0x000ee2000c1e1900 */
[----:B------:R-:W-:Y:S01]  /*2e340*/  UMOV UR4, 0xffffffff ;  /* 0xffffffff00047882 */ /* 0x000fe20000000000 */
[----:B---3--:R-:W-:Y:S02]  /*2e350*/  IMAD R2, R6, R4, RZ ;  /* 0x0000000406027224 */ /* 0x008fe400078e02ff */
[----:B------:R-:W-:Y:S05]  /*2e360*/  BRA.DIV UR4, `(.L_x_3786) ;  /* 0x0000005e04447947 */ /* 0x000fea000b800000 */
[----:B------:R-:W2:Y:S02]  /*2e370*/  SHFL.UP PT, R3, R2, 0x1, RZ ;  /* 0x0420000002037989 */ /* 0x000ea400000e00ff */
[----:B--2---:R-:W-:-:S05]  /*2e380*/  SEL R3, R3, RZ, P1 ;  /* 0x000000ff03037207 */ /* 0x004fca0000800000 */
[----:B------:R-:W-:-:S05]  /*2e390*/  IMAD.IADD R2, R2, 0x1, R3 ;  /* 0x0000000102027824 */ /* 0x000fca00078e0203 */
[----:B------:R-:W2:Y:S02]  /*2e3a0*/  SHFL.UP PT, R3, R2, 0x2, RZ ;  /* 0x0440000002037989 */ /* 0x000ea400000e00ff */
[----:B--2---:R-:W-:-:S05]  /*2e3b0*/  SEL R3, R3, RZ, P2 ;  /* 0x000000ff03037207 */ /* 0x004fca0001000000 */
[----:B------:R-:W-:-:S05]  /*2e3c0*/  IMAD.IADD R2, R2, 0x1, R3 ;  /* 0x0000000102027824 */ /* 0x000fca00078e0203 */
[----:B------:R-:W2:Y:S02]  /*2e3d0*/  SHFL.UP PT, R3, R2, 0x4, RZ ;  /* 0x0480000002037989 */ /* 0x000ea400000e00ff */
[----:B--2---:R-:W-:-:S04]  /*2e3e0*/  SEL R3, R3, RZ, P3 ;  /* 0x000000ff03037207 */ /* 0x004fc80001800000 */
[----:B------:R-:W-:-:S05]  /*2e3f0*/  IADD3 R2, R2, R3, RZ ;  /* 0x0000000302027210 */ /* 0x000fca0007ffe0ff */
[----:B------:R-:W2:Y:S02]  /*2e400*/  SHFL.UP PT, R3, R2, 0x8, RZ ;  /* 0x0500000002037989 */ /* 0x000ea400000e00ff */
[----:B--2---:R-:W-:-:S05]  /*2e410*/  SEL R3, R3, RZ, P4 ;  /* 0x000000ff03037207 */ /* 0x004fca0002000000 */
[----:B------:R-:W-:-:S05]  /*2e420*/  IMAD.IADD R2, R2, 0x1, R3 ;  /* 0x0000000102027824 */ /* 0x000fca00078e0203 */
[----:B------:R-:W2:Y:S02]  /*2e430*/  SHFL.UP PT, R3, R2, 0x10, RZ ;  /* 0x0600000002037989 */ /* 0x000ea400000e00ff */
[----:B--2---:R-:W-:-:S05]  /*2e440*/  SEL R3, R3, RZ, P5 ;  /* 0x000000ff03037207 */ /* 0x004fca0002800000 */
[----:B-1----:R-:W-:-:S05]  /*2e450*/  IMAD.IADD R7, R2, 0x1, R3 ;  /* 0x0000000102077824 */ /* 0x002fca00078e0203 */
[----:B------:R1:W2:Y:S02]  /*2e460*/  SHFL.IDX PT, R9, R7, 0x1f, 0x1f ;  /* 0x03e01f0007097f89 */ /* 0x0002a400000e0000 */
.L_x_4013:
[----:B------:R-:W-:Y:S02]  /*2e470*/  ULDC UR4, c[0x0][0xc38] ;  /* 0x00030e0000047ab9 */ /* 0x000fe40000000800 */
[----:B------:R-:W-:-:S04]  /*2e480*/  IMAD.U32 R2, RZ, RZ, UR4 ;  /* 0x00000004ff027e24 */ /* 0x000fc8000f8e00ff */
[----:B--2---:R-:W-:-:S04]  /*2e490*/  IMAD R9, R9, R2, RZ ;  /* 0x0000000209097224 */ /* 0x004fc800078e02ff */
[----:B------:R-:W-:-:S05]  /*2e4a0*/  IMAD.IADD R0, R9, 0x1, R0 ;  /* 0x0000000109007824 */ /* 0x000fca00078e0200 */
[----:B------:R-:W-:-:S13]  /*2e4b0*/  ISETP.GT.AND P6, PT, R0, R5, PT ;  /* 0x000000050000720c */ /* 0x000fda0003fc4270 */
[----:B------:R-:W-:Y:S05]  /*2e4c0*/  @!P6 BRA `(.L_x_3787) ;  /* 0xfffffffc0054e947 */ /* 0x000fea000383ffff */
.L_x_3784:
[----:B------:R-:W-:Y:S01]  /*2e4d0*/  IMAD.IADD R9, R0, 0x1, -R9 ;  /* 0x0000000100097824 */ /* 0x000fe200078e0a09 */
[----:B------:R-:W-:-:S03]  /*2e4e0*/  UMOV UR4, 0xffffffff ;  /* 0xffffffff00047882 */ /* 0x000fc60000000000 */
[----:B------:R-:W-:-:S05]  /*2e4f0*/  IMAD R0, R7, R2, R9 ;  /* 0x0000000207007224 */ /* 0x000fca00078e0209 */
[----:B------:R-:W-:Y:S01]  /*2e500*/  ISETP.GT.AND P6, PT, R0, R5, PT ;  /* 0x000000050000720c */ /* 0x000fe20003fc4270 */
[----:B------:R-:W-:-:S12]  /*2e510*/  BRA.DIV UR4, `(.L_x_3788) ;  /* 0x0000005e04b07947 */ /* 0x000fd8000b800000 */
[----:B------:R-:W-:-:S04]  /*2e520*/  VOTE.ANY R3, PT, !P6 ;  /* 0x0000000000037806 */ /* 0x000fc800070e0100 */
[----:B------:R-:W2:Y:S02]  /*2e530*/  POPC R0, R3 ;  /* 0x0000000300007309 */ /* 0x000ea40000000000 */
[----:B--2---:R2:W3:Y:S04]  /*2e540*/  SHFL.IDX PT, R4, R4, R0, 0x1f ;  /* 0x00001f0004047589 */ /* 0x0044e800000e0000 */
[----:B------:R2:W4:Y:S02]  /*2e550*/  SHFL.IDX PT, R6, R6, R0, 0x1f ;  /* 0x00001f0006067589 */ /* 0x00052400000e0000 */
.L_x_4018:
[----:B------:R-:W-:-:S13]  /*2e560*/  ISETP.NE.AND P0, PT, R3, RZ, PT ;  /* 0x000000ff0300720c */ /* 0x000fda0003f05270 */
[----:B------:R-:W-:Y:S05]  /*2e570*/  @!P0 BRA `(.L_x_3789) ;  /* 0x0000000000148947 */ /* 0x000fea0003800000 */
[----:B------:R-:W-:Y:S01]  /*2e580*/  UMOV UR4, 0xffffffff ;  /* 0xffffffff00047882 */ /* 0x000fe20000000000 */
[----:B------:R-:W-:Y:S02]  /*2e590*/  IADD3 R12, R0, -0x1, RZ ;  /* 0xffffffff000c7810 */ /* 0x000fe40007ffe0ff */
[----:B------:R-:W-:Y:S05]  /*2e5a0*/  BRA.DIV UR4, `(.L_x_3790) ;  /* 0x0000005e04e87947 */ /* 0x000fea000b800000 */
[----:B-1----:R1:W0:Y:S02]  /*2e5b0*/  SHFL.IDX PT, R7, R7, R12, 0x1f ;  /* 0x00001f0c07077589 */ /* 0x00222400000e0000 */
.L_x_4021:
[----:B0-----:R-:W-:-:S07]  /*2e5c0*/  IMAD.MOV.U32 R8, RZ, RZ, R7 ;  /* 0x000000ffff087224 */ /* 0x001fce00078e0007 */
.L_x_3789:
[----:B------:R-:W5:Y:S01]  /*2e5d0*/  LDL.LU R10, [R1+0x1c] ;  /* 0x00001c00010a7983 */ /* 0x000f620000300800 */
[----:B-1-3--:R-:W-:Y:S01]  /*2e5e0*/  IABS R7, R4 ;  /* 0x0000000400077213 */ /* 0x00afe20000000000 */
[----:B------:R-:W-:-:S03]  /*2e5f0*/  IMAD R9, R8, R2, R9 ;  /* 0x0000000208097224 */ /* 0x000fc600078e0209 */
[----:B------:R-:W1:Y:S01]  /*2e600*/  I2F.RP R2, R7 ;  /* 0x0000000700027306 */ /* 0x000e620000209400 */
[----:B------:R-:W-:Y:S01]  /*2e610*/  IMAD.IADD R5, R5, 0x1, -R9 ;  /* 0x0000000105057824 */ /* 0x000fe200078e0a09 */
[----:B------:R3:W-:Y:S02]  /*2e620*/  STL [R1+0x10], R9 ;  /* 0x0000100901007387 */ /* 0x0007e40000100800 */
[----:B---3--:R-:W-:-:S04]  /*2e630*/  IABS R9, R4 ;  /* 0x0000000400097213 */ /* 0x008fc80000000000 */
[----:B-1----:R-:W1:Y:S01]  /*2e640*/  MUFU.RCP R2, R2 ;  /* 0x0000000200027308 */ /* 0x002e620000001000 */
[----:B------:R-:W-:Y:S01]  /*2e650*/  IADD3 R9, RZ, -R9, RZ ;  /* 0x80000009ff097210 */ /* 0x000fe20007ffe0ff */
[----:B-1----:R-:W-:-:S06]  /*2e660*/  VIADD R2, R2, 0xffffffe ;  /* 0x0ffffffe02027836 */ /* 0x002fcc0000000000 */
[----:B------:R-:W1:Y:S02]  /*2e670*/  F2I.FTZ.U32.TRUNC.NTZ R3, R2 ;  /* 0x0000000200037305 */ /* 0x000e64000021f000 */
[----:B-1----:R-:W-:-:S04]  /*2e680*/  IMAD.MOV R2, RZ, RZ, -R3 ;  /* 0x000000ffff027224 */ /* 0x002fc800078e0a03 */
        /* <DEDUP_REMOVED lines=11> */
[----:B----4-:R-:W-:-:S04]  /*2e740*/  IABS R7, R6 ;  /* 0x0000000600077213 */ /* 0x010fc80000000000 */
[----:B------:R-:W1:Y:S07]  /*2e750*/  I2F.RP R2, R7 ;  /* 0x0000000700027306 */ /* 0x000e6e0000209400 */
[----:B------:R-:W-:Y:S01]  /*2e760*/  @P0 IADD3 R8, R8, 0x1, RZ ;  /* 0x0000000108080810 */ /* 0x000fe20007ffe0ff */
[----:B-1----:R-:W1:Y:S02]  /*2e770*/  MUFU.RCP R2, R2 ;  /* 0x0000000200027308 */ /* 0x002e640000001000 */
[----:B-1----:R-:W-:-:S06]  /*2e780*/  VIADD R2, R2, 0xffffffe ;  /* 0x0ffffffe02027836 */ /* 0x002fcc0000000000 */
[----:B------:R-:W1:Y:S02]  /*2e790*/  F2I.FTZ.U32.TRUNC.NTZ R3, R2 ;  /* 0x0000000200037305 */ /* 0x000e64000021f000 */
[----:B-1----:R-:W-:-:S04]  /*2e7a0*/  IMAD.MOV R2, RZ, RZ, -R3 ;  /* 0x000000ffff027224 */ /* 0x002fc800078e0a03 */
        /* <DEDUP_REMOVED lines=22> */
[----:B------:R-:W-:Y:S02]  /*2e910*/  @!P2 IADD3 R2, -R2, RZ, RZ ;  /* 0x000000ff0202a210 */ /* 0x000fe40007ffe1ff */
[----:B------:R-:W-:-:S05]  /*2e920*/  @!P1 LOP3.LUT R2, RZ, R6, RZ, 0x33, !PT ;  /* 0x00000006ff029212 */ /* 0x000fca00078e33ff */
[--C-:B------:R-:W-:Y:S02]  /*2e930*/  IMAD.MOV R3, RZ, RZ, -R2.reuse ;  /* 0x000000ffff037224 */ /* 0x100fe400078e0a02 */
[C---:B------:R-:W-:Y:S02]  /*2e940*/  IMAD R2, R6.reuse, 0x1000000, R2 ;  /* 0x0100000006027824 */ /* 0x040fe400078e0202 */
[----:B------:R-:W-:Y:S02]  /*2e950*/  IMAD R3, R6, R3, R8 ;  /* 0x0000000306037224 */ /* 0x000fe400078e0208 */
[----:B-----5:R-:W-:Y:S02]  /*2e960*/  IMAD.IADD R10, R0, 0x1, R10 ;  /* 0x00000001000a7824 */ /* 0x020fe400078e020a */
[----:B--2---:R-:W-:-:S05]  /*2e970*/  IMAD R0, R3, 0x10000, R2 ;  /* 0x0001000003007824 */ /* 0x004fca00078e0202 */
[----:B------:R1:W-:Y:S04]  /*2e980*/  STL [R1+0x18], R0 ;  /* 0x0000180001007387 */ /* 0x0003e80000100800 */
[----:B------:R1:W-:Y:S04]  /*2e990*/  STL [R1+0x1c], R10 ;  /* 0x00001c0a01007387 */ /* 0x0003e80000100800 */
[----:B------:R1:W-:Y:S01]  /*2e9a0*/  STL [R1+0x14], R4 ;  /* 0x0000140401007387 */ /* 0x0003e20000100800 */
[----:B------:R-:W-:Y:S05]  /*2e9b0*/  BRA `(.L_x_3791) ;  /* 0x0000000000287947 */ /* 0x000fea0003800000 */
.L_x_3785:
[----:B------:R-:W-:Y:S01]  /*2e9c0*/  UMOV UR4, URZ ;  /* 0x0000003f00047c82 */ /* 0x000fe20008000000 */
[----:B------:R-:W-:Y:S01]  /*2e9d0*/  ULDC UR6, c[0x0][0xc3c] ;  /* 0x00030f0000067ab9 */ /* 0x000fe20000000800 */
[----:B------:R-:W-:Y:S01]  /*2e9e0*/  UMOV UR5, URZ ;  /* 0x0000003f00057c82 */ /* 0x000fe20008000000 */
[----:B------:R-:W-:Y:S01]  /*2e9f0*/  MOV R3, UR4 ;  /* 0x0000000400037c02 */ /* 0x000fe20008000f00 */
[----:B------:R-:W-:Y:S01]  /*2ea00*/  IMAD.U32 R0, RZ, RZ, UR6 ;  /* 0x00000006ff007e24 */ /* 0x000fe2000f8e00ff */
[----:B------:R2:W-:Y:S01]  /*2ea10*/  STL [R1+0x10], R5 ;  /* 0x0000100501007387 */ /* 0x0005e20000100800 */
[----:B------:R-:W-:-:S03]  /*2ea20*/  IMAD.U32 R2, RZ, RZ, UR5 ;  /* 0x00000005ff027e24 */ /* 0x000fc6000f8e00ff */
[----:B------:R2:W-:Y:S04]  /*2ea30*/  STL [R1+0x14], R3 ;  /* 0x0000140301007387 */ /* 0x0005e80000100800 */
[----:B------:R2:W-:Y:S04]  /*2ea40*/  STL [R1+0x1c], R0 ;  /* 0x00001c0001007387 */ /* 0x0005e80000100800 */
[----:B------:R2:W-:Y:S02]  /*2ea50*/  STL [R1+0x18], R2 ;  /* 0x0000180201007387 */ /* 0x0005e40000100800 */
.L_x_3791:
[----:B--2---:R-:W2:Y:S04]  /*2ea60*/  LDL R2, [R1+0x1c] ;  /* 0x00001c0001027983 */ /* 0x004ea80000100800 */
[----:B------:R-:W3:Y:S04]  /*2ea70*/  LDL R3, [R1+0x18] ;  /* 0x0000180001037983 */ /* 0x000ee80000100800 */
[----:B-1----:R-:W4:Y:S04]  /*2ea80*/  LDL R4, [R1+0x10] ;  /* 0x0000100001047983 */ /* 0x002f280000100800 */
[----:B------:R-:W4:Y:S01]  /*2ea90*/  LDL R5, [R1+0x14] ;  /* 0x0000140001057983 */ /* 0x000f220000100800 */
[----:B------:R-:W1:Y:S01]  /*2eaa0*/  S2R R0, SR_TID.X ;  /* 0x0000000000007919 */ /* 0x000e620000002100 */
[----:B------:R-:W-:Y:S05]  /*2eab0*/  WARPSYNC.ALL ;  /* 0x0000000000007948 */ /* 0x000fea0003800000 */
[----:B-1----:R-:W-:Y:S01]  /*2eac0*/  LOP3.LUT R0, R0, 0x1f, RZ, 0xc0, !PT ;  /* 0x0000001f00007812 */ /* 0x002fe200078ec0ff */
[----:B------:R-:W-:Y:S03]  /*2ead0*/  BAR.SYNC.DEFER_BLOCKING 0x4, 0x180 ;  /* 0x0106000000007b1d */ /* 0x000fe60000010000 */
[----:B------:R-:W-:-:S13]  /*2eae0*/  ISETP.NE.AND P0, PT, R0, RZ, PT ;  /* 0x000000ff0000720c */ /* 0x000fda0003f05270 */
[----:B------:R-:W1:Y:S01]  /*2eaf0*/  @!P0 S2R R0, SR_CgaCtaId ;  /* 0x0000000000008919 */ /* 0x000e620000008800 */
[----:B--2---:R-:W-:Y:S01]  /*2eb00*/  IMAD.MOV.U32 R7, RZ, RZ, R2 ;  /* 0x000000ffff077224 */ /* 0x004fe200078e0002 */
[----:B------:R-:W-:Y:S01]  /*2eb10*/  @!P0 MOV R2, 0x400 ;  /* 0x0000040000028802 */ /* 0x000fe20000000f00 */
[----:B---3--:R-:W-:-:S03]  /*2eb20*/  IMAD.MOV.U32 R6, RZ, RZ, R3 ;  /* 0x000000ffff067224 */ /* 0x008fc600078e0003 */
[----:B-1----:R-:W-:-:S05]  /*2eb30*/  @!P0 LEA R18, R0, R2, 0x18 ;  /* 0x0000000200128211 */ /* 0x002fca00078ec0ff */
[----:B----4-:R3:W-:Y:S01]  /*2eb40*/  @!P0 STS.128 [R18+0x334d0], R4 ;  /* 0x0334d00412008388 */ /* 0x0107e20000000c00 */
[----:B------:R-:W-:Y:S06]  /*2eb50*/  BAR.ARV 0x5, 0x180 ;  /* 0x0146000000007b1d */ /* 0x000fec0000002000 */
.L_x_3782:
[----:B------:R-:W4:Y:S01]  /*2eb60*/  LDL R0, [R1+0x1c] ;  /* 0x00001c0001007983 */ /* 0x000f220000100800 */
[----:B------:R-:W-:Y:S02]  /*2eb70*/  ULDC UR4, c[0x0][0xc3c] ;  /* 0x00030f0000047ab9 */ /* 0x000fe40000000800 */
[----:B----4-:R-:W-:-:S13]  /*2eb80*/  ISETP.GE.AND P0, PT, R0, UR4, PT ;  /* 0x0000000400007c0c */ /* 0x010fda000bf06270 */
[----:B------:R-:W-:Y:S05]  /*2eb90*/  @!P0 BRA `(.L_x_3792) ;  /* 0xffffff8c00d88947 */ /* 0x000fea000383ffff */
[----:B------:R-:W-:Y:S05]  /*2eba0*/  BSYNC B7 ;  /* 0x0000000000077941 */ /* 0x000fea0003800000 */
.L_x_3674:
[----:B-1----:R-:W4:Y:S01]  /*2ebb0*/  LDL.LU R0, [R1+0x60] ;  /* 0x0000600001007983 */ /* 0x002f220000300800 */
[----:B------:R-:W-:Y:S01]  /*2ebc0*/  BSSY B0, `(.L_x_3793) ;  /* 0x000000b000007945 */ /* 0x000fe20003800000 */
[----:B--23--:R-:W1:Y:S01]  /*2ebd0*/  S2R R5, SR_CgaCtaId ;  /* 0x0000000000057919 */ /* 0x00ce620000008800 */
[----:B----4-:R-:W-:-:S05]  /*2ebe0*/  VIADD R0, R0, 0x1 ;  /* 0x0000000100007836 */ /* 0x010fca0000000000 */
[----:B0-----:R-:W-:-:S04]  /*2ebf0*/  LEA.HI R2, R0, R0, RZ, 0x1 ;  /* 0x0000000000027211 */ /* 0x001fc800078f08ff */
[----:B------:R-:W-:-:S04]  /*2ec00*/  LOP3.LUT R3, R2, 0xfffffffe, RZ, 0xc0, !PT ;  /* 0xfffffffe02037812 */ /* 0x000fc800078ec0ff */
[----:B------:R-:W-:Y:S02]  /*2ec10*/  IADD3 R3, R0, -R3, RZ ;  /* 0x8000000300037210 */ /* 0x000fe40007ffe0ff */
[----:B------:R-:W-:Y:S02]  /*2ec20*/  MOV R0, 0x400 ;  /* 0x0000040000007802 */ /* 0x000fe40000000f00 */
[----:B------:R-:W-:Y:S02]  /*2ec30*/  SHF.L.U32 R3, R3, 0x1f, RZ ;  /* 0x0000001f03037819 */ /* 0x000fe400000006ff */
[----:B-1----:R-:W-:-:S04]  /*2ec40*/  LEA R0, R5, R0, 0x18 ;  /* 0x0000000005007211 */ /* 0x002fc800078ec0ff */
[----:B------:R-:W0:Y:S02]  /*2ec50*/  SYNCS.PHASECHK.TRANS64.TRYWAIT P0, [R0+URZ+0x33420], R3 ;  /* 0x03342003000075a7 */ /* 0x000e24000800017f */
[----:B0-----:R-:W-:Y:S05]  /*2ec60*/  @!P0 BRA `(.L_x_3794) ;  /* 0x0000005800608947 */ /* 0x001fea0003800000 */
.L_x_4022:
[----:B------:R-:W-:Y:S05]  /*2ec70*/  BSYNC B0 ;  /* 0x0000000000007941 */ /* 0x000fea0003800000 */
.L_x_3793:
[----:B------:R-:W-:-:S03]  /*2ec80*/  UMOV UR4, 0xffffffff ;  /* 0xffffffff00047882 */ /* 0x000fc60000000000 */
[----:B------:R-:W-:Y:S05]  /*2ec90*/  BRA.DIV UR4, `(.L_x_3795) ;  /* 0x0000005a04687947 */ /* 0x000fea000b800000 */
[----:B------:R-:W1:Y:S02]  /*2eca0*/  S2R R2, SR_TID.X ;  /* 0x0000000000027919 */ /* 0x000e640000002100 */
[----:B-1----:R-:W-:-:S04]  /*2ecb0*/  SHF.R.U32.HI R2, RZ, 0x5, R2 ;  /* 0x00000005ff027819 */ /* 0x002fc80000011602 */
[----:B------:R-:W-:-:S05]  /*2ecc0*/  LOP3.LUT R2, R2, 0x3, RZ, 0xc0, !PT ;  /* 0x0000000302027812 */ /* 0x000fca00078ec0ff */
[----:B------:R1:W2:Y:S02]  /*2ecd0*/  SHFL.IDX PT, R14, R2, RZ, 0x1f ;  /* 0x00001fff020e7589 */ /* 0x0002a400000e0000 */
.L_x_4025:
[----:B--2---:R-:W-:-:S13]  /*2ece0*/  ISETP.NE.AND P0, PT, R14, RZ, PT ;  /* 0x000000ff0e00720c */ /* 0x004fda0003f05270 */
[----:B------:R-:W-:Y:S05]  /*2ecf0*/  @P0 BRA `(.L_x_3462) ;  /* 0x0000000000b00947 */ /* 0x000fea0003800000 */
[----:B------:R-:W-:-:S03]  /*2ed00*/  UMOV UR4, 0xffffffff ;  /* 0xffffffff00047882 */ /* 0x000fc60000000000 */
[----:B------:R-:W-:Y:S05]  /*2ed10*/  BRA.DIV UR4, `(.L_x_3796) ;  /* 0x0000005a047c7947 */ /* 0x000fea000b800000 */
[----:B------:R-:W-:-:S13]  /*2ed20*/  ELECT P6, URZ, PT ;  /* 0x00000000003f782f */ /* 0x000fda00038c0000 */
.L_x_4028:
[----:B------:R-:W-:Y:S05]  /*2ed30*/  @!P6 BRA `(.L_x_3462) ;  /* 0x0000000000a0e947 */ /* 0x000fea0003800000 */
[----:B------:R-:W-:-:S06]  /*2ed40*/  ULOP3.LUT UR4, UR36, 0x2, URZ, 0xfc, !UPT ;  /* 0x0000000224047892 */ /* 0x000fcc000f8efc3f */
[----:B-1----:R-:W-:-:S05]  /*2ed50*/  IMAD.U32 R2, RZ, RZ, UR4 ;  /* 0x00000004ff027e24 */ /* 0x002fca000f8e00ff */
[----:B------:R-:W-:-:S13]  /*2ed60*/  ISETP.NE.AND P0, PT, R2, 0x3, PT ;  /* 0x000000030200780c */ /* 0x000fda0003f05270 */
[----:B------:R-:W-:Y:S05]  /*2ed70*/  @!P0 BRA `(.L_x_3797) ;  /* 0x0000000000048947 */ /* 0x000fea0003800000 */
[----:B------:R-:W-:Y:S01]  /*2ed80*/  BPT.TRAP 0x1 ;  /* 0x000000040000795c */ /* 0x000fe20000300000 */
.L_x_3797:
        /* <DEDUP_REMOVED lines=14> */
.L_x_4029:
[----:B------:R-:W1:Y:S02]  /*2ee70*/  SYNCS.PHASECHK.TRANS64.TRYWAIT P1, [R7+URZ], R2 ;  /* 0x00000002070075a7 */ /* 0x000e64000802017f */
[----:B-1----:R-:W-:Y:S05]  /*2ee80*/  @!P1 BRA `(.L_x_3799) ;  /* 0x0000005800549947 */ /* 0x002fea0003800000 */
.L_x_4030:
[----:B------:R-:W-:Y:S05]  /*2ee90*/  @!P0 BRA `(.L_x_3800) ;  /* 0x0000000000048947 */ /* 0x000fea0003800000 */
[----:B------:R-:W-:Y:S01]  /*2eea0*/  BPT.TRAP 0x1 ;  /* 0x000000040000795c */ /* 0x000fe20000300000 */
.L_x_3800:
[----:B------:R-:W2:Y:S02]  /*2eeb0*/  LDL.LU R4, [R1+0xc] ;  /* 0x00000c0001047983 */ /* 0x000ea40000300800 */
[----:B--2---:R-:W-:-:S04]  /*2eec0*/  LEA R4, R4, R0, 0x3 ;  /* 0x0000000004047211 */ /* 0x004fc800078e18ff */
[----:B------:R-:W2:Y:S02]  /*2eed0*/  SYNCS.PHASECHK.TRANS64.TRYWAIT P1, [R4+URZ+0x33460], R5 ;  /* 0x03346005040075a7 */ /* 0x000ea4000802017f */
[----:B--2---:R-:W-:Y:S05]  /*2eee0*/  @!P1 BRA `(.L_x_3801) ;  /* 0x0000005800509947 */ /* 0x004fea0003800000 */
.L_x_4031:
[----:B------:R-:W-:Y:S05]  /*2eef0*/  @!P0 BRA `(.L_x_3802) ;  /* 0x0000000000048947 */ /* 0x000fea0003800000 */
[----:B------:R-:W-:Y:S01]  /*2ef00*/  BPT.TRAP 0x1 ;  /* 0x000000040000795c */ /* 0x000fe20000300000 */
.L_x_3802:
[----:B------:R-:W-:-:S04]  /*2ef10*/  IMAD R3, R3, 0x8, R0 ;  /* 0x0000000803037824 */ /* 0x000fc800078e0200 */
[----:B------:R-:W3:Y:S02]  /*2ef20*/  SYNCS.PHASECHK.TRANS64.TRYWAIT P1, [R3+URZ+0x33460], R2 ;  /* 0x03346002030075a7 */ /* 0x000ee4000802017f */
[----:B---3--:R-:W-:Y:S05]  /*2ef30*/  @!P1 BRA `(.L_x_3803) ;  /* 0x0000005800509947 */ /* 0x008fea0003800000 */
.L_x_4032:
[----:B------:R-:W-:Y:S05]  /*2ef40*/  @!P0 BRA `(.L_x_3804) ;  /* 0x0000000000048947 */ /* 0x000fea0003800000 */
[----:B------:R-:W-:Y:S01]  /*2ef50*/  BPT.TRAP 0x1 ;  /* 0x000000040000795c */ /* 0x000fe20000300000 */
.L_x_3804:
[----:B------:R-:W4:Y:S02]  /*2ef60*/  SYNCS.PHASECHK.TRANS64.TRYWAIT P0, [R4+URZ+0x33480], R5 ;  /* 0x03348005040075a7 */ /* 0x000f24000800017f */
[----:B----4-:R-:W-:Y:S05]  /*2ef70*/  @!P0 BRA `(.L_x_3805) ;  /* 0x0000005800548947 */ /* 0x010fea0003800000 */
.L_x_3806:
[----:B------:R0:W0:Y:S02]  /*2ef80*/  SYNCS.PHASECHK.TRANS64.TRYWAIT P0, [R3+URZ+0x33480], R2 ;  /* 0x03348002030075a7 */ /* 0x000024000800017f */
[----:B0-----:R-:W-:Y:S05]  /*2ef90*/  @!P0 NANOSLEEP.SYNCS 0x989680 ;  /* 0x009896800000895d */ /* 0x001fea0003900000 */
[----:B------:R-:W0:Y:S02]  /*2efa0*/  @!P0 SYNCS.PHASECHK.TRANS64 P0, [R3+URZ+0x33480], R2 ;  /* 0x03348002030085a7 */ /* 0x000e24000800007f */
[----:B0-----:R-:W-:Y:S05]  /*2efb0*/  @!P0 BRA `(.L_x_3806) ;  /* 0xfffffffc00f08947 */ /* 0x001fea000383ffff */
.L_x_3462:
[----:B------:R-:W-:Y:S05]  /*2efc0*/  BSYNC B8 ;  /* 0x0000000000087941 */ /* 0x000fea0003800000 */
.L_x_3459:
[----:B------:R-:W-:Y:S05]  /*2efd0*/  EXIT ;  /* 0x000000000000794d */ /* 0x000fea0003800000 */
.L_x_3482:
[----:B-1----:R1:W2:Y:S02]  /*2efe0*/  SYNCS.PHASECHK.TRANS64.TRYWAIT P5, [R43+URZ+0x33490], R100 ;  /* 0x033490642b0075a7 */ /* 0x0022a400080a017f */
[----:B--2---:R-:W-:Y:S05]  /*2eff0*/  @!P5 NANOSLEEP.SYNCS 0x989680 ;  /* 0x009896800000d95d */ /* 0x004fea0003900000 */
[----:B------:R-:W2:Y:S02]  /*2f000*/  @!P5 SYNCS.PHASECHK.TRANS64 P5, [R43+URZ+0x33490], R100 ;  /* 0x033490642b00d5a7 */ /* 0x000ea400080a007f */
[----:B--2---:R-:W-:Y:S05]  /*2f010*/  @!P5 BRA `(.L_x_3482) ;  /* 0xfffffffc00f0d947 */ /* 0x004fea000383ffff */
[----:B------:R-:W-:Y:S05]  /*2f020*/  BRA `(.L_x_3807) ;  /* 0xfffffd4800e07947 */ /* 0x000fea000383ffff */
.L_x_3536:
[----:B--2---:R2:W3:Y:S02]  /*2f030*/  SYNCS.PHASECHK.TRANS64.TRYWAIT P5, [R43+URZ+0x33490], R100 ;  /* 0x033490642b0075a7 */ /* 0x0044e400080a017f */
[----:B---3--:R-:W-:Y:S05]  /*2f040*/  @!P5 NANOSLEEP.SYNCS 0x989680 ;  /* 0x009896800000d95d */ /* 0x008fea0003900000 */
[----:B------:R-:W3:Y:S02]  /*2f050*/  @!P5 SYNCS.PHASECHK.TRANS64 P5, [R43+URZ+0x33490], R100 ;  /* 0x033490642b00d5a7 */ /* 0x000ee400080a007f */
[----:B---3--:R-:W-:Y:S05]  /*2f060*/  @!P5 BRA `(.L_x_3536) ;  /* 0xfffffffc00f0d947 */ /* 0x008fea000383ffff */
[----:B------:R-:W-:Y:S05]  /*2f070*/  BRA `(.L_x_3808) ;  /* 0xfffffda800ec7947 */ /* 0x000fea000383ffff */
.L_x_3561:
[----:B0-----:R0:W1:Y:S02]  /*2f080*/  SYNCS.PHASECHK.TRANS64.TRYWAIT P3, [R43+URZ+0x33490], R100 ;  /* 0x033490642b0075a7 */ /* 0x001064000806017f */
[----:B-1----:R-:W-:Y:S05]  /*2f090*/  @!P3 NANOSLEEP.SYNCS 0x989680 ;  /* 0x009896800000b95d */ /* 0x002fea0003900000 */
[----:B------:R-:W1:Y:S02]  /*2f0a0*/  @!P3 SYNCS.PHASECHK.TRANS64 P3, [R43+URZ+0x33490], R100 ;  /* 0x033490642b00b5a7 */ /* 0x000e64000806007f */
[----:B-1----:R-:W-:Y:S05]  /*2f0b0*/  @!P3 BRA `(.L_x_3561) ;  /* 0xfffffffc00f0b947 */ /* 0x002fea000383ffff */
[----:B------:R-:W-:Y:S05]  /*2f0c0*/  BRA `(.L_x_3809) ;  /* 0xfffffe0c00747947 */ /* 0x000fea000383ffff */
.L_x_3567:
[----:B-1----:R1:W2:Y:S02]  /*2f0d0*/  SYNCS.PHASECHK.TRANS64.TRYWAIT P2, [R43+URZ+0x334b0], R100 ;  /* 0x0334b0642b0075a7 */ /* 0x0022a4000804017f */
[----:B--2---:R-:W-:Y:S05]  /*2f0e0*/  @!P2 NANOSLEEP.SYNCS 0x989680 ;  /* 0x009896800000a95d */ /* 0x004fea0003900000 */
[----:B------:R-:W2:Y:S02]  /*2f0f0*/  @!P2 SYNCS.PHASECHK.TRANS64 P2, [R43+URZ+0x334b0], R100 ;  /* 0x0334b0642b00a5a7 */ /* 0x000ea4000804007f */
[----:B--2---:R-:W-:Y:S05]  /*2f100*/  @!P2 BRA `(.L_x_3567) ;  /* 0xfffffffc00f0a947 */ /* 0x004fea000383ffff */
[----:B------:R-:W-:Y:S05]  /*2f110*/  BRA `(.L_x_3810) ;  /* 0xfffffe1000787947 */ /* 0x000fea000383ffff */
.L_x_3577:
[----:B------:R-:W-:Y:S01]  /*2f120*/  BSSY B0, `(.L_x_3811) ;  /* 0x0000007000007945 */ /* 0x000fe20003800000 */
[----:B------:R-:W-:Y:S02]  /*2f130*/  IMAD.MOV.U32 R12, RZ, RZ, RZ ;  /* 0x000000ffff0c7224 */ /* 0x000fe400078e00ff */
[----:B------:R-:W-:Y:S02]  /*2f140*/  IMAD.MOV.U32 R11, RZ, RZ, 0x1f ;  /* 0x0000001fff0b7424 */ /* 0x000fe400078e00ff */
[----:B------:R-:W-:-:S07]  /*2f150*/  IMAD.MOV.U32 R15, RZ, RZ, -0x1 ;  /* 0xffffffffff0f7424 */ /* 0x000fce00078e00ff */
[----:B-----5:R-:W-:Y:S05]  /*2f160*/  WARPSYNC.COLLECTIVE R15, `(.L_x_3812) ;  /* 0x000000000f087348 */ /* 0x020fea0003c00000 */
[----:B------:R0:W1:Y:S02]  /*2f170*/  SHFL.IDX P6, R14, R13, R12, R11 ;  /* 0x0000000c0d0e7389 */ /* 0x00006400000c000b */
[----:B01---5:R-:W-:Y:S01]  /*2f180*/  ENDCOLLECTIVE ;  /* 0x000000000000791b */ /* 0x023fe20003800000 */
.L_x_3812:
[----:B------:R-:W-:Y:S05]  /*2f190*/  BSYNC B0 ;  /* 0x0000000000007941 */ /* 0x000fea0003800000 */
.L_x_3811:
[----:B------:R-:W-:Y:S01]  /*2f1a0*/  IMAD.MOV.U32 R234, RZ, RZ, R14 ;  /* 0x000000ffffea7224 */ /* 0x000fe200078e000e */
[----:B------:R-:W-:Y:S06]  /*2f1b0*/  BRA `(.L_x_3813) ;  /* 0xfffffe1c00587947 */ /* 0x000fec000383ffff */
.L_x_3587:
        /* <DEDUP_REMOVED lines=8> */
.L_x_3815:
[----:B------:R-:W-:Y:S05]  /*2f240*/  BSYNC B1 ;  /* 0x0000000000017941 */ /* 0x000fea0003800000 */
.L_x_3814:
        /* <DEDUP_REMOVED lines=8> */
.L_x_3816:
[----:B------:R-:W-:Y:S02]  /*2f2d0*/  IMAD.MOV.U32 R13, RZ, RZ, R27 ;  /* 0x000000ffff0d7224 */ /* 0x000fe400078e001b */
[----:B------:R-:W-:-:S07]  /*2f2e0*/  IMAD.MOV.U32 R25, RZ, RZ, R14 ;  /* 0x000000ffff197224 */ /* 0x000fce00078e000e */
[----:B------:R-:W-:Y:S05]  /*2f2f0*/  WARPSYNC.COLLECTIVE R15, `(.L_x_3817) ;  /* 0x000000000f087348 */ /* 0x000fea0003c00000 */
[----:B------:R0:W1:Y:S02]  /*2f300*/  SHFL.IDX P6, R14, R13, R12, R11 ;  /* 0x0000000c0d0e7389 */ /* 0x00006400000c000b */
[----:B01----:R-:W-:Y:S01]  /*2f310*/  ENDCOLLECTIVE ;  /* 0x000000000000791b */ /* 0x003fe20003800000 */
.L_x_3817:
[----:B------:R-:W-:Y:S01]  /*2f320*/  MOV R13, R146 ;  /* 0x00000092000d7202 */ /* 0x000fe20000000f00 */
[----:B------:R-:W-:-:S07]  /*2f330*/  IMAD.MOV.U32 R3, RZ, RZ, R14 ;  /* 0x000000ffff037224 */ /* 0x000fce00078e000e */
[----:B------:R-:W-:Y:S05]  /*2f340*/  WARPSYNC.COLLECTIVE R15, `(.L_x_3818) ;  /* 0x000000000f087348 */ /* 0x000fea0003c00000 */
[----:B------:R0:W1:Y:S02]  /*2f350*/  SHFL.IDX P6, R14, R13, R12, R11 ;  /* 0x0000000c0d0e7389 */ /* 0x00006400000c000b */
[----:B01----:R-:W-:Y:S01]  /*2f360*/  ENDCOLLECTIVE ;  /* 0x000000000000791b */ /* 0x003fe20003800000 */
.L_x_3818:
[----:B------:R-:W-:Y:S05]  /*2f370*/  BRA `(.L_x_3819) ;  /* 0xfffffe2000cc7947 */ /* 0x000fea000383ffff */
.L_x_3591:
[----:B0-----:R0:W3:Y:S02]  /*2f380*/  SYNCS.PHASECHK.TRANS64.TRYWAIT P0, [R16+URZ+0x33400], R5 ;  /* 0x03340005100075a7 */ /* 0x0010e4000800017f */
[----:B---3--:R-:W-:Y:S05]  /*2f390*/  @!P0 NANOSLEEP.SYNCS 0x989680 ;  /* 0x009896800000895d */ /* 0x008fea0003900000 */
[----:B------:R-:W3:Y:S02]  /*2f3a0*/  @!P0 SYNCS.PHASECHK.TRANS64 P0, [R16+URZ+0x33400], R5 ;  /* 0x03340005100085a7 */ /* 0x000ee4000800007f */
[----:B---3--:R-:W-:Y:S05]  /*2f3b0*/  @!P0 BRA `(.L_x_3591) ;  /* 0xfffffffc00f08947 */ /* 0x008fea000383ffff */
[----:B------:R-:W-:Y:S05]  /*2f3c0*/  BRA `(.L_x_3820) ;  /* 0xfffffe2800207947 */ /* 0x000fea000383ffff */
.L_x_3603:
        /* <DEDUP_REMOVED lines=8> */
.L_x_3822:
[----:B------:R-:W-:Y:S05]  /*2f450*/  BSYNC B1 ;  /* 0x0000000000017941 */ /* 0x000fea0003800000 */
.L_x_3821:
[----:B------:R-:W-:Y:S01]  /*2f460*/  MOV R13, R24 ;  /* 0x00000018000d7202 */ /* 0x000fe20000000f00 */
[----:B------:R-:W-:Y:S02]  /*2f470*/  IMAD.MOV.U32 R12, RZ, RZ, RZ ;  /* 0x000000ffff0c7224 */ /* 0x000fe400078e00ff */
[----:B------:R-:W-:Y:S02]  /*2f480*/  IMAD.MOV.U32 R11, RZ, RZ, 0x1e1f ;  /* 0x00001e1fff0b7424 */ /* 0x000fe400078e00ff */
[----:B------:R-:W-:Y:S02]  /*2f490*/  IMAD.MOV.U32 R15, RZ, RZ, -0x1 ;  /* 0xffffffffff0f7424 */ /* 0x000fe400078e00ff */
[----:B------:R-:W-:-:S07]  /*2f4a0*/  IMAD.MOV.U32 R0, RZ, RZ, R14 ;  /* 0x000000ffff007224 */ /* 0x000fce00078e000e */
[----:B------:R-:W-:Y:S05]  /*2f4b0*/  WARPSYNC.COLLECTIVE R15, `(.L_x_3823) ;  /* 0x000000000f087348 */ /* 0x000fea0003c00000 */
[----:B------:R0:W1:Y:S02]  /*2f4c0*/  SHFL.IDX P6, R14, R13, R12, R11 ;  /* 0x0000000c0d0e7389 */ /* 0x00006400000c000b */
[----:B01----:R-:W-:Y:S01]  /*2f4d0*/  ENDCOLLECTIVE ;  /* 0x000000000000791b */ /* 0x003fe20003800000 */
.L_x_3823:
[----:B------:R-:W-:Y:S02]  /*2f4e0*/  IMAD.MOV.U32 R13, RZ, RZ, R27 ;  /* 0x000000ffff0d7224 */ /* 0x000fe400078e001b */
[----:B------:R-:W-:-:S07]  /*2f4f0*/  IMAD.MOV.U32 R3, RZ, RZ, R14 ;  /* 0x000000ffff037224 */ /* 0x000fce00078e000e */
[----:B------:R-:W-:Y:S05]  /*2f500*/  WARPSYNC.COLLECTIVE R15, `(.L_x_3824) ;  /* 0x000000000f087348 */ /* 0x000fea0003c00000 */
[----:B------:R0:W1:Y:S02]  /*2f510*/  SHFL.IDX P6, R14, R13, R12, R11 ;  /* 0x0000000c0d0e7389 */ /* 0x00006400000c000b */
[----:B01----:R-:W-:Y:S01]  /*2f520*/  ENDCOLLECTIVE ;  /* 0x000000000000791b */ /* 0x003fe20003800000 */
.L_x_3824:
[----:B------:R-:W-:Y:S01]  /*2f530*/  IMAD.MOV.U32 R13, RZ, RZ, R146 ;  /* 0x000000ffff0d7224 */ /* 0x000fe200078e0092 */
[----:B------:R-:W-:-:S07]  /*2f540*/  MOV R20, R14 ;  /* 0x0000000e00147202 */ /* 0x000fce0000000f00 */
[----:B------:R-:W-:Y:S05]  /*2f550*/  WARPSYNC.COLLECTIVE R15, `(.L_x_3825) ;  /* 0x000000000f087348 */ /* 0x000fea0003c00000 */
[----:B------:R0:W1:Y:S02]  /*2f560*/  SHFL.IDX P6, R14, R13, R12, R11 ;  /* 0x0000000c0d0e7389 */ /* 0x00006400000c000b */
[----:B01----:R-:W-:Y:S01]  /*2f570*/  ENDCOLLECTIVE ;  /* 0x000000000000791b */ /* 0x003fe20003800000 */
.L_x_3825:
[----:B------:R-:W-:Y:S01]  /*2f580*/  IMAD.MOV.U32 R147, RZ, RZ, R14 ;  /* 0x000000ffff937224 */ /* 0x000fe200078e000e */
[----:B------:R-:W-:Y:S06]  /*2f590*/  BRA `(.L_x_3826) ;  /* 0xfffffe5400947947 */ /* 0x000fec000383ffff */
.L_x_3607:
[----:B-1----:R1:W3:Y:S02]  /*2f5a0*/  SYNCS.PHASECHK.TRANS64.TRYWAIT P0, [R16+URZ+0x33400], R21 ;  /* 0x03340015100075a7 */ /* 0x0022e4000800017f */
[----:B---3--:R-:W-:Y:S05]  /*2f5b0*/  @!P0 NANOSLEEP.SYNCS 0x989680 ;  /* 0x009896800000895d */ /* 0x008fea0003900000 */
[----:B------:R-:W3:Y:S02]  /*2f5c0*/  @!P0 SYNCS.PHASECHK.TRANS64 P0, [R16+URZ+0x33400], R21 ;  /* 0x03340015100085a7 */ /* 0x000ee4000800007f */
[----:B---3--:R-:W-:Y:S05]  /*2f5d0*/  @!P0 BRA `(.L_x_3607) ;  /* 0xfffffffc00f08947 */ /* 0x008fea000383ffff */
[----:B------:R-:W-:Y:S05]  /*2f5e0*/  BRA `(.L_x_3827) ;  /* 0xfffffe5800b87947 */ /* 0x000fea000383ffff */
.L_x_3615:
[----:B-1----:R1:W3:Y:S02]  /*2f5f0*/  SYNCS.PHASECHK.TRANS64.TRYWAIT P2, [R0+URZ+0x33430], R3 ;  /* 0x03343003000075a7 */ /* 0x0022e4000804017f */
[----:B---3--:R-:W-:Y:S05]  /*2f600*/  @!P2 NANOSLEEP.SYNCS 0x989680 ;  /* 0x009896800000a95d */ /* 0x008fea0003900000 */
[----:B------:R-:W3:Y:S02]  /*2f610*/  @!P2 SYNCS.PHASECHK.TRANS64 P2, [R0+URZ+0x33430], R3 ;  /* 0x033430030000a5a7 */ /* 0x000ee4000804007f */
[----:B---3--:R-:W-:Y:S05]  /*2f620*/  @!P2 BRA `(.L_x_3615) ;  /* 0xfffffffc00f0a947 */ /* 0x008fea000383ffff */
[----:B------:R-:W-:Y:S05]  /*2f630*/  BRA `(.L_x_3614) ;  /* 0xfffffe8c00247947 */ /* 0x000fea000383ffff */
.L_x_3621:
[----:B-1----:R1:W2:Y:S02]  /*2f640*/  SYNCS.PHASECHK.TRANS64.TRYWAIT P2, [R11+URZ+0x33430], R8 ;  /* 0x033430080b0075a7 */ /* 0x0022a4000804017f */
[----:B--2---:R-:W-:Y:S05]  /*2f650*/  @!P2 NANOSLEEP.SYNCS 0x989680 ;  /* 0x009896800000a95d */ /* 0x004fea0003900000 */
[----:B------:R-:W2:Y:S02]  /*2f660*/  @!P2 SYNCS.PHASECHK.TRANS64 P2, [R11+URZ+0x33430], R8 ;  /* 0x033430080b00a5a7 */ /* 0x000ea4000804007f */
[----:B--2---:R-:W-:Y:S05]  /*2f670*/  @!P2 BRA `(.L_x_3621) ;  /* 0xfffffffc00f0a947 */ /* 0x004fea000383ffff */
[----:B------:R-:W-:Y:S05]  /*2f680*/  BRA `(.L_x_3620) ;  /* 0xfffffed000107947 */ /* 0x000fea000383ffff */
.L_x_3625:
[----:B-1----:R1:W2:Y:S02]  /*2f690*/  SYNCS.PHASECHK.TRANS64.TRYWAIT P1, [R10+URZ+0x33450], R6 ;  /* 0x033450060a0075a7 */ /* 0x0022a4000802017f */
[----:B--2---:R-:W-:Y:S05]  /*2f6a0*/  @!P1 NANOSLEEP.SYNCS 0x989680 ;  /* 0x009896800000995d */ /* 0x004fea0003900000 */
[----:B------:R-:W2:Y:S02]  /*2f6b0*/  @!P1 SYNCS.PHASECHK.TRANS64 P1, [R10+URZ+0x33450], R6 ;  /* 0x033450060a0095a7 */ /* 0x000ea4000802007f */
[----:B--2---:R-:W-:Y:S05]  /*2f6c0*/  @!P1 BRA `(.L_x_3625) ;  /* 0xfffffffc00f09947 */ /* 0x004fea000383ffff */
[----:B------:R-:W-:Y:S05]  /*2f6d0*/  BRA `(.L_x_3622) ;  /* 0xfffffee0004c7947 */ /* 0x000fea000383ffff */
.L_x_3631:
[----:B-1----:R1:W2:Y:S02]  /*2f6e0*/  SYNCS.PHASECHK.TRANS64.TRYWAIT P1, [R8+URZ+0x33450], R3 ;  /* 0x03345003080075a7 */ /* 0x0022a4000802017f */
[----:B--2---:R-:W-:Y:S05]  /*2f6f0*/  @!P1 NANOSLEEP.SYNCS 0x989680 ;  /* 0x009896800000995d */ /* 0x004fea0003900000 */
[----:B------:R-:W2:Y:S02]  /*2f700*/  @!P1 SYNCS.PHASECHK.TRANS64 P1, [R8+URZ+0x33450], R3 ;  /* 0x03345003080095a7 */ /* 0x000ea4000802007f */
[----:B--2---:R-:W-:Y:S05]  /*2f710*/  @!P1 BRA `(.L_x_3631) ;  /* 0xfffffffc00f09947 */ /* 0x004fea000383ffff */
[----:B------:R-:W-:Y:S05]  /*2f720*/  BRA `(.L_x_3630) ;  /* 0xffffff0c00a07947 */ /* 0x000fea000383ffff */
.L_x_3635:
[----:B------:R-:W-:Y:S02]  /*2f730*/  SEL R110, R15, R112, P0 ;  /* 0x000000700f6e7207 */ /* 0x000fe40000000000 */
[----:B------:R-:W-:Y:S01]  /*2f740*/  SEL R62, R112, R15, P0 ;  /* 0x0000000f703e7207 */ /* 0x000fe20000000000 */
[----:B------:R-:W-:Y:S01]  /*2f750*/  IMAD.MOV.U32 R15, RZ, RZ, -0x1 ;  /* 0xffffffffff0f7424 */ /* 0x000fe200078e00ff */
[----:B------:R-:W-:Y:S02]  /*2f760*/  SEL R112, R12, R101, P0 ;  /* 0x000000650c707207 */ /* 0x000fe40000000000 */
[----:B------:R-:W-:Y:S01]  /*2f770*/  SEL R67, R101, R12, P0 ;  /* 0x0000000c65437207 */ /* 0x000fe20000000000 */
[----:B-----5:R-:W-:Y:S01]  /*2f780*/  IMAD.MOV.U32 R12, RZ, RZ, R36 ;  /* 0x000000ffff0c7224 */ /* 0x020fe200078e0024 */
[----:B------:R-:W-:Y:S02]  /*2f790*/  SEL R114, R116, R11, P0 ;  /* 0x0000000b74727207 */ /* 0x000fe40000000000 */
[----:B------:R-:W-:Y:S01]  /*2f7a0*/  SEL R78, R11, R116, P0 ;  /* 0x000000740b4e7207 */ /* 0x000fe20000000000 */
[----:B------:R-:W-:Y:S01]  /*2f7b0*/  IMAD.MOV.U32 R11, RZ, RZ, 0x1c1f ;  /* 0x00001c1fff0b7424 */ /* 0x000fe200078e00ff */
[----:B------:R-:W-:-:S02]  /*2f7c0*/  SEL R113, R33, R14, P0 ;  /* 0x0000000e21717207 */ /* 0x000fc40000000000 */
[----:B------:R-:W-:-:S07]  /*2f7d0*/  SEL R65, R14, R33, P0 ;  /* 0x000000210e417207 */ /* 0x000fce0000000000 */
[----:B0-----:R-:W-:Y:S05]  /*2f7e0*/  WARPSYNC.COLLECTIVE R15, `(.L_x_3828) ;  /* 0x000000000f087348 */ /* 0x001fea0003c00000 */
[----:B------:R1:W2:Y:S02]  /*2f7f0*/  SHFL.IDX P6, R14, R13, R12, R11 ;  /* 0x0000000c0d0e7389 */ /* 0x0002a400000c000b */
[----:B012---:R-:W-:Y:S01]  /*2f800*/  ENDCOLLECTIVE ;  /* 0x000000000000791b */ /* 0x007fe20003800000 */
.L_x_3828:
[----:B------:R-:W-:Y:S02]  /*2f810*/  SEL R111, R104, R32, P0 ;  /* 0x00000020686f7207 */ /* 0x000fe40000000000 */
[----:B------:R-:W-:Y:S02]  /*2f820*/  SEL R54, R32, R104, P0 ;  /* 0x0000006820367207 */ /* 0x000fe40000000000 */
[----:B------:R-:W-:Y:S02]  /*2f830*/  SEL R70, R97, R144, P0 ;  /* 0x0000009061467207 */ /* 0x000fe40000000000 */
[----:B------:R-:W-:Y:S02]  /*2f840*/  SEL R32, R144, R97, P0 ;  /* 0x0000006190207207 */ /* 0x000fe40000000000 */
[----:B------:R-:W-:Y:S02]  /*2f850*/  LOP3.LUT R75, R36, 0x2, RZ, 0x3c, !PT ;  /* 0x00000002244b7812 */ /* 0x000fe400078e3cff */
        /* <DEDUP_REMOVED lines=12> */
.L_x_3829:
        /* <DEDUP_REMOVED lines=19> */
.L_x_3830:
        /* <DEDUP_REMOVED lines=17> */
.L_x_3831:
        /* <DEDUP_REMOVED lines=19> */
.L_x_3832:
        /* <DEDUP_REMOVED lines=18> */
.L_x_3833:
        /* <DEDUP_REMOVED lines=18> */
.L_x_3834:
        /* <DEDUP_REMOVED lines=18> */
.L_x_3835:
        /* <DEDUP_REMOVED lines=8> */
.L_x_3836:
[----:B------:R-:W-:Y:S02]  /*30070*/  IMAD.MOV.U32 R13, RZ, RZ, R85 ;  /* 0x000000ffff0d7224 */ /* 0x000fe400078e0055 */
[----:B------:R-:W-:-:S07]  /*30080*/  IMAD.MOV.U32 R84, RZ, RZ, R14 ;  /* 0x000000ffff547224 */ /* 0x000fce00078e000e */
[----:B------:R-:W-:Y:S05]  /*30090*/  WARPSYNC.COLLECTIVE R15, `(.L_x_3837) ;  /* 0x000000000f087348 */ /* 0x000fea0003c00000 */
[----:B------:R0:W1:Y:S02]  /*300a0*/  SHFL.IDX P6, R14, R13, R12, R11 ;  /* 0x0000000c0d0e7389 */ /* 0x00006400000c000b */
[----:B01----:R-:W-:Y:S01]  /*300b0*/  ENDCOLLECTIVE ;  /* 0x000000000000791b */ /* 0x003fe20003800000 */
.L_x_3837:
[----:B------:R-:W-:Y:S01]  /*300c0*/  IMAD.MOV.U32 R13, RZ, RZ, R7 ;  /* 0x000000ffff0d7224 */ /* 0x000fe200078e0007 */
[----:B------:R-:W-:Y:S02]  /*300d0*/  MOV R12, R75 ;  /* 0x0000004b000c7202 */ /* 0x000fe40000000f00 */
[----:B------:R-:W-:Y:S01]  /*300e0*/  SEL R7, R87, R103, P0 ;  /* 0x0000006757077207 */ /* 0x000fe20000000000 */
[----:B------:R-:W-:-:S07]  /*300f0*/  IMAD.MOV.U32 R86, RZ, RZ, R14 ;  /* 0x000000ffff567224 */ /* 0x000fce00078e000e */
[----:B------:R-:W-:Y:S05]  /*30100*/  WARPSYNC.COLLECTIVE R15, `(.L_x_3838) ;  /* 0x000000000f087348 */ /* 0x000fea0003c00000 */
[----:B------:R0:W1:Y:S02]  /*30110*/  SHFL.IDX P6, R14, R13, R12, R11 ;  /* 0x0000000c0d0e7389 */ /* 0x00006400000c000b */
[----:B01----:R-:W-:Y:S01]  /*30120*/  ENDCOLLECTIVE ;  /* 0x000000000000791b */ /* 0x003fe20003800000 */
.L_x_3838:
[----:B------:R-:W-:Y:S01]  /*30130*/  IMAD.MOV.U32 R13, RZ, RZ, R6 ;  /* 0x000000ffff0d7224 */ /* 0x000fe200078e0006 */
[----:B------:R-:W-:Y:S01]  /*30140*/  SEL R6, R101, R89, P0 ;  /* 0x0000005965067207 */ /* 0x000fe20000000000 */
[----:B------:R-:W-:-:S07]  /*30150*/  IMAD.MOV.U32 R134, RZ, RZ, R14 ;  /* 0x000000ffff867224 */ /* 0x000fce00078e000e */
[----:B------:R-:W-:Y:S05]  /*30160*/  WARPSYNC.COLLECTIVE R15, `(.L_x_3839) ;  /* 0x000000000f087348 */ /* 0x000fea0003c00000 */
[----:B------:R0:W1:Y:S02]  /*30170*/  SHFL.IDX P6, R14, R13, R12, R11 ;  /* 0x0000000c0d0e7389 */ /* 0x00006400000c000b */
[----:B01----:R-:W-:Y:S01]  /*30180*/  ENDCOLLECTIVE ;  /* 0x000000000000791b */ /* 0x003fe20003800000 */
.L_x_3839:
[----:B------:R-:W-:Y:S02]  /*30190*/  IMAD.MOV.U32 R13, RZ, RZ, R126 ;  /* 0x000000ffff0d7224 */ /* 0x000fe400078e007e */
[----:B------:R-:W-:Y:S02]  /*301a0*/  IMAD.MOV.U32 R12, RZ, RZ, R36 ;  /* 0x000000ffff0c7224 */ /* 0x000fe400078e0024 */
[----:B------:R-:W-:-:S07]  /*301b0*/  IMAD.MOV.U32 R136, RZ, RZ, R14 ;  /* 0x000000ffff887224 */ /* 0x000fce00078e000e */
[----:B------:R-:W-:Y:S05]  /*301c0*/  WARPSYNC.COLLECTIVE R15, `(.L_x_3840) ;  /* 0x000000000f087348 */ /* 0x000fea0003c00000 */
[----:B------:R0:W1:Y:S02]  /*301d0*/  SHFL.IDX P6, R14, R13, R12, R11 ;  /* 0x0000000c0d0e7389 */ /* 0x00006400000c000b */
[----:B01----:R-:W-:Y:S01]  /*301e0*/  ENDCOLLECTIVE ;  /* 0x000000000000791b */ /* 0x003fe20003800000 */
.L_x_3840:
[----:B------:R-:W-:Y:S02]  /*301f0*/  SEL R85, R86, R136, P0 ;  /* 0x0000008856557207 */ /* 0x000fe40000000000 */
[----:B------:R-:W-:Y:S01]  /*30200*/  SEL R86, R136, R86, P0 ;  /* 0x0000005688567207 */ /* 0x000fe20000000000 */
[----:B------:R-:W-:Y:S01]  /*30210*/  IMAD.MOV.U32 R13, RZ, RZ, R115 ;  /* 0x000000ffff0d7224 */ /* 0x000fe200078e0073 */
[----:B------:R-:W-:-:S07]  /*30220*/  MOV R88, R14 ;  /* 0x0000000e00587202 */ /* 0x000fce0000000f00 */
[----:B------:R-:W-:Y:S05]  /*30230*/  WARPSYNC.COLLECTIVE R15, `(.L_x_3841) ;  /* 0x000000000f087348 */ /* 0x000fea0003c00000 */
[----:B------:R0:W1:Y:S02]  /*30240*/  SHFL.IDX P6, R14, R13, R12, R11 ;  /* 0x0000000c0d0e7389 */ /* 0x00006400000c000b */
[----:B01----:R-:W-:Y:S01]  /*30250*/  ENDCOLLECTIVE ;  /* 0x000000000000791b */ /* 0x003fe20003800000 */
.L_x_3841:
[----:B------:R-:W-:Y:S01]  /*30260*/  IMAD.MOV.U32 R13, RZ, RZ, R9 ;  /* 0x000000ffff0d7224 */ /* 0x000fe200078e0009 */
[----:B------:R-:W-:Y:S01]  /*30270*/  SEL R9, R84, R134, P0 ;  /* 0x0000008654097207 */ /* 0x000fe20000000000 */
[----:B------:R-:W-:Y:S01]  /*30280*/  IMAD.MOV.U32 R12, RZ, RZ, R75 ;  /* 0x000000ffff0c7224 */ /* 0x000fe200078e004b */
[----:B------:R-:W-:Y:S01]  /*30290*/  SEL R84, R134, R84, P0 ;  /* 0x0000005486547207 */ /* 0x000fe20000000000 */
[----:B------:R-:W-:-:S07]  /*302a0*/  IMAD.MOV.U32 R96, RZ, RZ, R14 ;  /* 0x000000ffff607224 */ /* 0x000fce00078e000e */
[----:B------:R-:W-:Y:S05]  /*302b0*/  WARPSYNC.COLLECTIVE R15, `(.L_x_3842) ;  /* 0x000000000f087348 */ /* 0x000fea0003c00000 */
[----:B------:R0:W1:Y:S02]  /*302c0*/  SHFL.IDX P6, R14, R13, R12, R11 ;  /* 0x0000000c0d0e7389 */ /* 0x00006400000c000b */
[----:B01----:R-:W-:Y:S01]  /*302d0*/  ENDCOLLECTIVE ;  /* 0x000000000000791b */ /* 0x003fe20003800000 */
.L_x_3842:
[----:B------:R-:W-:Y:S02]  /*302e0*/  MOV R13, R8 ;  /* 0x00000008000d7202 */ /* 0x000fe40000000f00 */
[----:B------:R-:W-:Y:S01]  /*302f0*/  SEL R8, R103, R87, P0 ;  /* 0x0000005767087207 */ /* 0x000fe20000000000 */
[----:B------:R-:W-:-:S07]  /*30300*/  IMAD.MOV.U32 R137, RZ, RZ, R14 ;  /* 0x000000ffff897224 */ /* 0x000fce00078e000e */
[----:B------:R-:W-:Y:S05]  /*30310*/  WARPSYNC.COLLECTIVE R15, `(.L_x_3843) ;  /* 0x000000000f087348 */ /* 0x000fea0003c00000 */
[----:B------:R0:W1:Y:S02]  /*30320*/  SHFL.IDX P6, R14, R13, R12, R11 ;  /* 0x0000000c0d0e7389 */ /* 0x00006400000c000b */
[----:B01----:R-:W-:Y:S01]  /*30330*/  ENDCOLLECTIVE ;  /* 0x000000000000791b */ /* 0x003fe20003800000 */
.L_x_3843:
        /* <DEDUP_REMOVED lines=8> */
.L_x_3844:
[----:B------:R-:W-:Y:S02]  /*303c0*/  SEL R89, R96, R138, P0 ;  /* 0x0000008a60597207 */ /* 0x000fe40000000000 */
[----:B------:R-:W-:Y:S01]  /*303d0*/  SEL R96, R138, R96, P0 ;  /* 0x000000608a607207 */ /* 0x000fe20000000000 */
[----:B------:R-:W-:Y:S02]  /*303e0*/  IMAD.MOV.U32 R13, RZ, RZ, R125 ;  /* 0x000000ffff0d7224 */ /* 0x000fe400078e007d */
[----:B------:R-:W-:-:S07]  /*303f0*/  IMAD.MOV.U32 R98, RZ, RZ, R14 ;  /* 0x000000ffff627224 */ /* 0x000fce00078e000e */
[----:B------:R-:W-:Y:S05]  /*30400*/  WARPSYNC.COLLECTIVE R15, `(.L_x_3845) ;  /* 0x000000000f087348 */ /* 0x000fea0003c00000 */
[----:B------:R0:W1:Y:S02]  /*30410*/  SHFL.IDX P6, R14, R13, R12, R11 ;  /* 0x0000000c0d0e7389 */ /* 0x00006400000c000b */
[----:B01----:R-:W-:Y:S01]  /*30420*/  ENDCOLLECTIVE ;  /* 0x000000000000791b */ /* 0x003fe20003800000 */
.L_x_3845:
[----:B------:R-:W-:Y:S02]  /*30430*/  IMAD.MOV.U32 R13, RZ, RZ, R66 ;  /* 0x000000ffff0d7224 */ /* 0x000fe400078e0042 */
[----:B------:R-:W-:Y:S01]  /*30440*/  IMAD.MOV.U32 R12, RZ, RZ, R75 ;  /* 0x000000ffff0c7224 */ /* 0x000fe200078e004b */
[----:B------:R-:W-:-:S07]  /*30450*/  MOV R100, R14 ;  /* 0x0000000e00647202 */ /* 0x000fce0000000f00 */
[----:B------:R-:W-:Y:S05]  /*30460*/  WARPSYNC.COLLECTIVE R15, `(.L_x_3846) ;  /* 0x000000000f087348 */ /* 0x000fea0003c00000 */
[----:B------:R0:W1:Y:S02]  /*30470*/  SHFL.IDX P6, R14, R13, R12, R11 ;  /* 0x0000000c0d0e7389 */ /* 0x00006400000c000b */
[----:B01----:R-:W-:Y:S01]  /*30480*/  ENDCOLLECTIVE ;  /* 0x000000000000791b */ /* 0x003fe20003800000 */
.L_x_3846:
[----:B------:R-:W-:Y:S02]  /*30490*/  IMAD.MOV.U32 R13, RZ, RZ, R63 ;  /* 0x000000ffff0d7224 */ /* 0x000fe400078e003f */
[----:B------:R-:W-:-:S07]  /*304a0*/  IMAD.MOV.U32 R66, RZ, RZ, R14 ;  /* 0x000000ffff427224 */ /* 0x000fce00078e000e */
[----:B------:R-:W-:Y:S05]  /*304b0*/  WARPSYNC.COLLECTIVE R15, `(.L_x_3847) ;  /* 0x000000000f087348 */ /* 0x000fea0003c00000 */
[----:B------:R0:W1:Y:S02]  /*304c0*/  SHFL.IDX P6, R14, R13, R12, R11 ;  /* 0x0000000c0d0e7389 */ /* 0x00006400000c000b */
[----:B01----:R-:W-:Y:S01]  /*304d0*/  ENDCOLLECTIVE ;  /* 0x000000000000791b */ /* 0x003fe20003800000 */
.L_x_3847:
        /* <DEDUP_REMOVED lines=8> */
.L_x_3848:
[----:B------:R-:W-:Y:S02]  /*30560*/  SEL R99, R100, R63, P0 ;  /* 0x0000003f64637207 */ /* 0x000fe40000000000 */
[----:B------:R-:W-:Y:S01]  /*30570*/  SEL R100, R63, R100, P0 ;  /* 0x000000643f647207 */ /* 0x000fe20000000000 */
[----:B------:R-:W-:Y:S02]  /*30580*/  IMAD.MOV.U32 R13, RZ, RZ, R127 ;  /* 0x000000ffff0d7224 */ /* 0x000fe400078e007f */
[----:B------:R-:W-:-:S07]  /*30590*/  IMAD.MOV.U32 R102, RZ, RZ, R14 ;  /* 0x000000ffff667224 */ /* 0x000fce00078e000e */
[----:B------:R-:W-:Y:S05]  /*305a0*/  WARPSYNC.COLLECTIVE R15, `(.L_x_3849) ;  /* 0x000000000f087348 */ /* 0x000fea0003c00000 */
[----:B------:R0:W1:Y:S02]  /*305b0*/  SHFL.IDX P6, R14, R13, R12, R11 ;  /* 0x0000000c0d0e7389 */ /* 0x00006400000c000b */
[----:B01----:R-:W-:Y:S01]  /*305c0*/  ENDCOLLECTIVE ;  /* 0x000000000000791b */ /* 0x003fe20003800000 */
.L_x_3849:
[----:B------:R-:W-:Y:S01]  /*305d0*/  IMAD.MOV.U32 R13, RZ, RZ, R79 ;  /* 0x000000ffff0d7224 */ /* 0x000fe200078e004f */
[----:B------:R-:W-:Y:S01]  /*305e0*/  MOV R12, R75 ;  /* 0x0000004b000c7202 */ /* 0x000fe20000000f00 */
[----:B------:R-:W-:-:S07]  /*305f0*/  IMAD.MOV.U32 R104, RZ, RZ, R14 ;  /* 0x000000ffff687224 */ /* 0x000fce00078e000e */
[----:B------:R-:W-:Y:S05]  /*30600*/  WARPSYNC.COLLECTIVE R15, `(.L_x_3850) ;  /* 0x000000000f087348 */ /* 0x000fea0003c00000 */
[----:B------:R0:W1:Y:S02]  /*30610*/  SHFL.IDX P6, R14, R13, R12, R11 ;  /* 0x0000000c0d0e7389 */ /* 0x00006400000c000b */
[----:B01----:R-:W-:Y:S01]  /*30620*/  ENDCOLLECTIVE ;  /* 0x000000000000791b */ /* 0x003fe20003800000 */
.L_x_3850:
[----:B------:R-:W-:Y:S02]  /*30630*/  IMAD.MOV.U32 R13, RZ, RZ, R68 ;  /* 0x000000ffff0d7224 */ /* 0x000fe400078e0044 */
[----:B------:R-:W-:-:S07]  /*30640*/  IMAD.MOV.U32 R79, RZ, RZ, R14 ;  /* 0x000000ffff4f7224 */ /* 0x000fce00078e000e */
[----:B------:R-:W-:Y:S05]  /*30650*/  WARPSYNC.COLLECTIVE R15, `(.L_x_3851) ;  /* 0x000000000f087348 */ /* 0x000fea0003c00000 */
[----:B------:R0:W1:Y:S02]  /*30660*/  SHFL.IDX P6, R14, R13, R12, R11 ;  /* 0x0000000c0d0e7389 */ /* 0x00006400000c000b */
[----:B01----:R-:W-:Y:S01]  /*30670*/  ENDCOLLECTIVE ;  /* 0x000000000000791b */ /* 0x003fe20003800000 */
.L_x_3851:
[----:B------:R-:W-:Y:S02]  /*30680*/  SEL R101, R102, R79, P0 ;  /* 0x0000004f66657207 */ /* 0x000fe40000000000 */
[----:B------:R-:W-:Y:S01]  /*30690*/  SEL R102, R79, R102, P0 ;  /* 0x000000664f667207 */ /* 0x000fe20000000000 */
[----:B------:R-:W-:Y:S02]  /*306a0*/  IMAD.MOV.U32 R13, RZ, RZ, R27 ;  /* 0x000000ffff0d7224 */ /* 0x000fe400078e001b */
[----:B------:R-:W-:Y:S02]  /*306b0*/  IMAD.MOV.U32 R12, RZ, RZ, R36 ;  /* 0x000000ffff0c7224 */ /* 0x000fe400078e0024 */
[----:B------:R-:W-:-:S05]  /*306c0*/  IMAD.MOV.U32 R11, RZ, RZ, R14 ;  /* 0x000000ffff0b7224 */ /* 0x000fca00078e000e */
[----:B------:R-:W-:Y:S02]  /*306d0*/  SEL R103, R104, R11, P0 ;  /* 0x0000000b68677207 */ /* 0x000fe40000000000 */
[----:B------:R-:W-:Y:S02]  /*306e0*/  SEL R104, R11, R104, P0 ;  /* 0x000000680b687207 */ /* 0x000fe40000000000 */
[----:B------:R-:W-:-:S07]  /*306f0*/  MOV R11, 0x1c1f ;  /* 0x00001c1f000b7802 */ /* 0x000fce0000000f00 */
[----:B------:R-:W-:Y:S05]  /*30700*/  WARPSYNC.COLLECTIVE R15, `(.L_x_3852) ;  /* 0x000000000f087348 */ /* 0x000fea0003c00000 */
[----:B------:R0:W1:Y:S02]  /*30710*/  SHFL.IDX P6, R14, R13, R12, R11 ;  /* 0x0000000c0d0e7389 */ /* 0x00006400000c000b */
[----:B01----:R-:W-:Y:S01]  /*30720*/  ENDCOLLECTIVE ;  /* 0x000000000000791b */ /* 0x003fe20003800000 */
.L_x_3852:
[----:B------:R-:W-:Y:S02]  /*30730*/  IMAD.MOV.U32 R13, RZ, RZ, R24 ;  /* 0x000000ffff0d7224 */ /* 0x000fe400078e0018 */
[----:B------:R-:W-:-:S07]  /*30740*/  IMAD.MOV.U32 R27, RZ, RZ, R14 ;  /* 0x000000ffff1b7224 */ /* 0x000fce00078e000e */
[----:B------:R-:W-:Y:S05]  /*30750*/  WARPSYNC.COLLECTIVE R15, `(.L_x_3853) ;  /* 0x000000000f087348 */ /* 0x000fea0003c00000 */
[----:B------:R0:W1:Y:S02]  /*30760*/  SHFL.IDX P6, R14, R13, R12, R11 ;  /* 0x0000000c0d0e7389 */ /* 0x00006400000c000b */
[----:B01----:R-:W-:Y:S01]  /*30770*/  ENDCOLLECTIVE ;  /* 0x000000000000791b */ /* 0x003fe20003800000 */
.L_x_3853:
[----:B------:R-:W-:Y:S02]  /*30780*/  IMAD.MOV.U32 R13, RZ, RZ, R20 ;  /* 0x000000ffff0d7224 */ /* 0x000fe400078e0014 */
[----:B------:R-:W-:Y:S02]  /*30790*/  IMAD.MOV.U32 R12, RZ, RZ, R75 ;  /* 0x000000ffff0c7224 */ /* 0x000fe400078e004b */
[----:B------:R-:W-:-:S07]  /*307a0*/  IMAD.MOV.U32 R24, RZ, RZ, R14 ;  /* 0x000000ffff187224 */ /* 0x000fce00078e000e */
[----:B------:R-:W-:Y:S05]  /*307b0*/  WARPSYNC.COLLECTIVE R15, `(.L_x_3854) ;  /* 0x000000000f087348 */ /* 0x000fea0003c00000 */
[----:B------:R0:W1:Y:S02]  /*307c0*/  SHFL.IDX P6, R14, R13, R12, R11 ;  /* 0x0000000c0d0e7389 */ /* 0x00006400000c000b */
[----:B01----:R-:W-:Y:S01]  /*307d0*/  ENDCOLLECTIVE ;  /* 0x000000000000791b */ /* 0x003fe20003800000 */
.L_x_3854:
[----:B------:R-:W-:Y:S01]  /*307e0*/  IMAD.MOV.U32 R13, RZ, RZ, R10 ;  /* 0x000000ffff0d7224 */ /* 0x000fe200078e000a */
[----:B------:R-:W-:-:S07]  /*307f0*/  MOV R20, R14 ;  /* 0x0000000e00147202 */ /* 0x000fce0000000f00 */
[----:B------:R-:W-:Y:S05]  /*30800*/  WARPSYNC.COLLECTIVE R15, `(.L_x_3855) ;  /* 0x000000000f087348 */ /* 0x000fea0003c00000 */
[----:B------:R0:W1:Y:S02]  /*30810*/  SHFL.IDX P6, R14, R13, R12, R11 ;  /* 0x0000000c0d0e7389 */ /* 0x00006400000c000b */
[----:B01----:R-:W-:Y:S01]  /*30820*/  ENDCOLLECTIVE ;  /* 0x000000000000791b */ /* 0x003fe20003800000 */
.L_x_3855:
        /* <DEDUP_REMOVED lines=8> */
.L_x_3856:
[----:B------:R-:W-:Y:S01]  /*308b0*/  MOV R13, R105 ;  /* 0x00000069000d7202 */ /* 0x000fe20000000f00 */
[----:B------:R-:W-:-:S07]  /*308c0*/  IMAD.MOV.U32 R132, RZ, RZ, R14 ;  /* 0x000000ffff847224 */ /* 0x000fce00078e000e */
[----:B------:R-:W-:Y:S05]  /*308d0*/  WARPSYNC.COLLECTIVE R15, `(.L_x_3857) ;  /* 0x000000000f087348 */ /* 0x000fea0003c00000 */
[----:B------:R0:W1:Y:S02]  /*308e0*/  SHFL.IDX P6, R14, R13, R12, R11 ;  /* 0x0000000c0d0e7389 */ /* 0x00006400000c000b */
[----:B01----:R-:W-:Y:S01]  /*308f0*/  ENDCOLLECTIVE ;  /* 0x000000000000791b */ /* 0x003fe20003800000 */
.L_x_3857:
[----:B------:R-:W-:Y:S02]  /*30900*/  IMAD.MOV.U32 R13, RZ, RZ, R25 ;  /* 0x000000ffff0d7224 */ /* 0x000fe400078e0019 */
[----:B------:R-:W-:Y:S02]  /*30910*/  IMAD.MOV.U32 R12, RZ, RZ, R75 ;  /* 0x000000ffff0c7224 */ /* 0x000fe400078e004b */
[----:B------:R-:W-:-:S07]  /*30920*/  IMAD.MOV.U32 R118, RZ, RZ, R14 ;  /* 0x000000ffff767224 */ /* 0x000fce00078e000e */
[----:B------:R-:W-:Y:S05]  /*30930*/  WARPSYNC.COLLECTIVE R15, `(.L_x_3858) ;  /* 0x000000000f087348 */ /* 0x000fea0003c00000 */
[----:B------:R0:W1:Y:S02]  /*30940*/  SHFL.IDX P6, R14, R13, R12, R11 ;  /* 0x0000000c0d0e7389 */ /* 0x00006400000c000b */
[----:B01----:R-:W-:Y:S01]  /*30950*/  ENDCOLLECTIVE ;  /* 0x000000000000791b */ /* 0x003fe20003800000 */
.L_x_3858:
[----:B------:R-:W-:Y:S01]  /*30960*/  IMAD.MOV.U32 R13, RZ, RZ, R21 ;  /* 0x000000ffff0d7224 */ /* 0x000fe200078e0015 */
[----:B------:R-:W-:Y:S02]  /*30970*/  SEL R21, R24, R68, P0 ;  /* 0x0000004418157207 */ /* 0x000fe40000000000 */
[----:B------:R-:W-:Y:S01]  /*30980*/  SEL R24, R68, R24, P0 ;  /* 0x0000001844187207 */ /* 0x000fe20000000000 */
[----:B------:R-:W-:-:S07]  /*30990*/  IMAD.MOV.U32 R139, RZ, RZ, R14 ;  /* 0x000000ffff8b7224 */ /* 0x000fce00078e000e */
[----:B------:R-:W-:Y:S05]  /*309a0*/  WARPSYNC.COLLECTIVE R15, `(.L_x_3859) ;  /* 0x000000000f087348 */ /* 0x000fea0003c00000 */
[----:B------:R0:W1:Y:S02]  /*309b0*/  SHFL.IDX P6, R14, R13, R12, R11 ;  /* 0x0000000c0d0e7389 */ /* 0x00006400000c000b */
[----:B01----:R-:W-:Y:S01]  /*309c0*/  ENDCOLLECTIVE ;  /* 0x000000000000791b */ /* 0x003fe20003800000 */
.L_x_3859:
[----:B------:R-:W-:Y:S01]  /*309d0*/  SEL R25, R132, R139, P0 ;  /* 0x0000008b84197207 */ /* 0x000fe20000000000 */
[----:B------:R-:W-:Y:S02]  /*309e0*/  IMAD.MOV.U32 R13, RZ, RZ, R109 ;  /* 0x000000ffff0d7224 */ /* 0x000fe400078e006d */
[----:B------:R-:W-:Y:S01]  /*309f0*/  IMAD.MOV.U32 R12, RZ, RZ, R36 ;  /* 0x000000ffff0c7224 */ /* 0x000fe200078e0024 */
[----:B------:R-:W-:-:S07]  /*30a00*/  MOV R140, R14 ;  /* 0x0000000e008c7202 */ /* 0x000fce0000000f00 */
[----:B------:R-:W-:Y:S05]  /*30a10*/  WARPSYNC.COLLECTIVE R15, `(.L_x_3860) ;  /* 0x000000000f087348 */ /* 0x000fea0003c00000 */
[----:B------:R0:W1:Y:S02]  /*30a20*/  SHFL.IDX P6, R14, R13, R12, R11 ;  /* 0x0000000c0d0e7389 */ /* 0x00006400000c000b */
[----:B01----:R-:W-:Y:S01]  /*30a30*/  ENDCOLLECTIVE ;  /* 0x000000000000791b */ /* 0x003fe20003800000 */
.L_x_3860:
[----:B------:R-:W-:Y:S01]  /*30a40*/  SEL R27, R118, R140, P0 ;  /* 0x0000008c761b7207 */ /* 0x000fe20000000000 */
[----:B------:R-:W-:Y:S02]  /*30a50*/  IMAD.MOV.U32 R13, RZ, RZ, R106 ;  /* 0x000000ffff0d7224 */ /* 0x000fe400078e006a */
[----:B------:R-:W-:-:S07]  /*30a60*/  IMAD.MOV.U32 R105, RZ, RZ, R14 ;  /* 0x000000ffff697224 */ /* 0x000fce00078e000e */
[----:B------:R-:W-:Y:S05]  /*30a70*/  WARPSYNC.COLLECTIVE R15, `(.L_x_3861) ;  /* 0x000000000f087348 */ /* 0x000fea0003c00000 */
[----:B------:R0:W1:Y:S02]  /*30a80*/  SHFL.IDX P6, R14, R13, R12, R11 ;  /* 0x0000000c0d0e7389 */ /* 0x00006400000c000b */
[----:B01----:R-:W-:Y:S01]  /*30a90*/  ENDCOLLECTIVE ;  /* 0x000000000000791b */ /* 0x003fe20003800000 */
.L_x_3861:
[----:B------:R-:W-:Y:S01]  /*30aa0*/  MOV R13, R28 ;  /* 0x0000001c000d7202 */ /* 0x000fe20000000f00 */
[----:B------:R-:W-:Y:S01]  /*30ab0*/  IMAD.MOV.U32 R12, RZ, RZ, R75 ;  /* 0x000000ffff0c7224 */ /* 0x000fe200078e004b */
[----:B------:R-:W-:Y:S01]  /*30ac0*/  SEL R28, R140, R118, P0 ;  /* 0x000000768c1c7207 */ /* 0x000fe20000000000 */
[----:B------:R-:W-:-:S07]  /*30ad0*/  IMAD.MOV.U32 R107, RZ, RZ, R14 ;  /* 0x000000ffff6b7224 */ /* 0x000fce00078e000e */
[----:B------:R-:W-:Y:S05]  /*30ae0*/  WARPSYNC.COLLECTIVE R15, `(.L_x_3862) ;  /* 0x000000000f087348 */ /* 0x000fea0003c00000 */
[----:B------:R0:W1:Y:S02]  /*30af0*/  SHFL.IDX P6, R14, R13, R12, R11 ;  /* 0x0000000c0d0e7389 */ /* 0x00006400000c000b */
[----:B01----:R-:W-:Y:S01]  /*30b00*/  ENDCOLLECTIVE ;  /* 0x000000000000791b */ /* 0x003fe20003800000 */
.L_x_3862:
[----:B------:R-:W-:Y:S01]  /*30b10*/  IMAD.MOV.U32 R13, RZ, RZ, R26 ;  /* 0x000000ffff0d7224 */ /* 0x000fe200078e001a */
[----:B------:R-:W-:Y:S01]  /*30b20*/  SEL R26, R139, R132, P0 ;  /* 0x000000848b1a7207 */ /* 0x000fe20000000000 */
[----:B------:R-:W-:-:S07]  /*30b30*/  IMAD.MOV.U32 R141, RZ, RZ, R14 ;  /* 0x000000ffff8d7224 */ /* 0x000fce00078e000e */
[----:B------:R-:W-:Y:S05]  /*30b40*/  WARPSYNC.COLLECTIVE R15, `(.L_x_3863) ;  /* 0x000000000f087348 */ /* 0x000fea0003c00000 */
[----:B------:R0:W1:Y:S02]  /*30b50*/  SHFL.IDX P6, R14, R13, R12, R11 ;  /* 0x0000000c0d0e7389 */ /* 0x00006400000c000b */
[----:B01----:R-:W-:Y:S01]  /*30b60*/  ENDCOLLECTIVE ;  /* 0x000000000000791b */ /* 0x003fe20003800000 */
.L_x_3863:
[----:B------:R-:W-:Y:S01]  /*30b70*/  IMAD.MOV.U32 R13, RZ, RZ, R111 ;  /* 0x000000ffff0d7224 */ /* 0x000fe200078e006f */
[----:B------:R-:W-:Y:S01]  /*30b80*/  MOV R12, R36 ;  /* 0x00000024000c7202 */ /* 0x000fe20000000f00 */
[----:B------:R-:W-:-:S07]  /*30b90*/  IMAD.MOV.U32 R142, RZ, RZ, R14 ;  /* 0x000000ffff8e7224 */ /* 0x000fce00078e000e */
[----:B------:R-:W-:Y:S05]  /*30ba0*/  WARPSYNC.COLLECTIVE R15, `(.L_x_3864) ;  /* 0x000000000f087348 */ /* 0x000fea0003c00000 */
[----:B------:R0:W1:Y:S02]  /*30bb0*/  SHFL.IDX P6, R14, R13, R12, R11 ;  /* 0x0000000c0d0e7389 */ /* 0x00006400000c000b */
[----:B01----:R-:W-:Y:S01]  /*30bc0*/  ENDCOLLECTIVE ;  /* 0x000000000000791b */ /* 0x003fe20003800000 */
.L_x_3864:
[----:B------:R-:W-:Y:S02]  /*30bd0*/  SEL R106, R107, R142, P0 ;  /* 0x0000008e6b6a7207 */ /* 0x000fe40000000000 */
[----:B------:R-:W-:Y:S01]  /*30be0*/  SEL R107, R142, R107, P0 ;  /* 0x0000006b8e6b7207 */ /* 0x000fe20000000000 */
[----:B------:R-:W-:Y:S02]  /*30bf0*/  IMAD.MOV.U32 R13, RZ, RZ, R108 ;  /* 0x000000ffff0d7224 */ /* 0x000fe400078e006c */
[----:B------:R-:W-:-:S07]  /*30c00*/  IMAD.MOV.U32 R109, RZ, RZ, R14 ;  /* 0x000000ffff6d7224 */ /* 0x000fce00078e000e */
[----:B------:R-:W-:Y:S05]  /*30c10*/  WARPSYNC.COLLECTIVE R15, `(.L_x_3865) ;  /* 0x000000000f087348 */ /* 0x000fea0003c00000 */
[----:B------:R0:W1:Y:S02]  /*30c20*/  SHFL.IDX P6, R14, R13, R12, R11 ;  /* 0x0000000c0d0e7389 */ /* 0x00006400000c000b */
[----:B01----:R-:W-:Y:S01]  /*30c30*/  ENDCOLLECTIVE ;  /* 0x000000000000791b */ /* 0x003fe20003800000 */
.L_x_3865:
[----:B------:R-:W-:Y:S02]  /*30c40*/  IMAD.MOV.U32 R13, RZ, RZ, R54 ;  /* 0x000000ffff0d7224 */ /* 0x000fe400078e0036 */
[----:B------:R-:W-:Y:S02]  /*30c50*/  IMAD.MOV.U32 R12, RZ, RZ, R75 ;  /* 0x000000ffff0c7224 */ /* 0x000fe400078e004b */
[----:B------:R-:W-:-:S07]  /*30c60*/  IMAD.MOV.U32 R116, RZ, RZ, R14 ;  /* 0x000000ffff747224 */ /* 0x000fce00078e000e */
[----:B------:R-:W-:Y:S05]  /*30c70*/  WARPSYNC.COLLECTIVE R15, `(.L_x_3866) ;  /* 0x000000000f087348 */ /* 0x000fea0003c00000 */
[----:B------:R0:W1:Y:S02]  /*30c80*/  SHFL.IDX P6, R14, R13, R12, R11 ;  /* 0x0000000c0d0e7389 */ /* 0x00006400000c000b */
[----:B01----:R-:W-:Y:S01]  /*30c90*/  ENDCOLLECTIVE ;  /* 0x000000000000791b */ /* 0x003fe20003800000 */
.L_x_3866:
[----:B------:R-:W-:Y:S01]  /*30ca0*/  IMAD.MOV.U32 R13, RZ, RZ, R29 ;  /* 0x000000ffff0d7224 */ /* 0x000fe200078e001d */
[----:B------:R-:W-:Y:S02]  /*30cb0*/  SEL R29, R105, R141, P0 ;  /* 0x0000008d691d7207 */ /* 0x000fe40000000000 */
[----:B------:R-:W-:Y:S02]  /*30cc0*/  SEL R105, R141, R105, P0 ;  /* 0x000000698d697207 */ /* 0x000fe40000000000 */
[----:B------:R-:W-:-:S07]  /*30cd0*/  MOV R54, R14 ;  /* 0x0000000e00367202 */ /* 0x000fce0000000f00 */
[----:B------:R-:W-:Y:S05]  /*30ce0*/  WARPSYNC.COLLECTIVE R15, `(.L_x_3867) ;  /* 0x000000000f087348 */ /* 0x000fea0003c00000 */
[----:B------:R0:W1:Y:S02]  /*30cf0*/  SHFL.IDX P6, R14, R13, R12, R11 ;  /* 0x0000000c0d0e7389 */ /* 0x00006400000c000b */
[----:B01----:R-:W-:Y:S01]  /*30d00*/  ENDCOLLECTIVE ;  /* 0x000000000000791b */ /* 0x003fe20003800000 */
.L_x_3867:
        /* <DEDUP_REMOVED lines=8> */
.L_x_3868:
[----:B------:R-:W-:Y:S02]  /*30d90*/  MOV R13, R110 ;  /* 0x0000006e000d7202 */ /* 0x000fe40000000f00 */
[----:B------:R-:W-:Y:S02]  /*30da0*/  SEL R110, R116, R111, P0 ;  /* 0x0000006f746e7207 */ /* 0x000fe40000000000 */
[----:B------:R-:W-:Y:S01]  /*30db0*/  SEL R111, R111, R116, P0 ;  /* 0x000000746f6f7207 */ /* 0x000fe20000000000 */
[----:B------:R-:W-:-:S07]  /*30dc0*/  IMAD.MOV.U32 R113, RZ, RZ, R14 ;  /* 0x000000ffff717224 */ /* 0x000fce00078e000e */
[----:B------:R-:W-:Y:S05]  /*30dd0*/  WARPSYNC.COLLECTIVE R15, `(.L_x_3869) ;  /* 0x000000000f087348 */ /* 0x000fea0003c00000 */
[----:B------:R0:W1:Y:S02]  /*30de0*/  SHFL.IDX P6, R14, R13, R12, R11 ;  /* 0x0000000c0d0e7389 */ /* 0x00006400000c000b */
[----:B01----:R-:W-:Y:S01]  /*30df0*/  ENDCOLLECTIVE ;  /* 0x000000000000791b */ /* 0x003fe20003800000 */
.L_x_3869:
[----:B------:R-:W-:Y:S02]  /*30e00*/  IMAD.MOV.U32 R13, RZ, RZ, R65 ;  /* 0x000000ffff0d7224 */ /* 0x000fe400078e0041 */
[----:B------:R-:W-:Y:S02]  /*30e10*/  IMAD.MOV.U32 R12, RZ, RZ, R75 ;  /* 0x000000ffff0c7224 */ /* 0x000fe400078e004b */
[----:B------:R-:W-:-:S07]  /*30e20*/  IMAD.MOV.U32 R115, RZ, RZ, R14 ;  /* 0x000000ffff737224 */ /* 0x000fce00078e000e */
[----:B------:R-:W-:Y:S05]  /*30e30*/  WARPSYNC.COLLECTIVE R15, `(.L_x_3870) ;  /* 0x000000000f087348 */ /* 0x000fea0003c00000 */
[----:B------:R0:W1:Y:S02]  /*30e40*/  SHFL.IDX P6, R14, R13, R12, R11 ;  /* 0x0000000c0d0e7389 */ /* 0x00006400000c000b */
[----:B01----:R-:W-:Y:S01]  /*30e50*/  ENDCOLLECTIVE ;  /* 0x000000000000791b */ /* 0x003fe20003800000 */
.L_x_3870:
[----:B------:R-:W-:Y:S02]  /*30e60*/  IMAD.MOV.U32 R13, RZ, RZ, R62 ;  /* 0x000000ffff0d7224 */ /* 0x000fe400078e003e */
[----:B------:R-:W-:-:S07]  /*30e70*/  IMAD.MOV.U32 R65, RZ, RZ, R14 ;  /* 0x000000ffff417224 */ /* 0x000fce00078e000e */
[----:B------:R-:W-:Y:S05]  /*30e80*/  WARPSYNC.COLLECTIVE R15, `(.L_x_3871) ;  /* 0x000000000f087348 */ /* 0x000fea0003c00000 */
[----:B------:R0:W1:Y:S02]  /*30e90*/  SHFL.IDX P6, R14, R13, R12, R11 ;  /* 0x0000000c0d0e7389 */ /* 0x00006400000c000b */
[----:B01----:R-:W-:Y:S01]  /*30ea0*/  ENDCOLLECTIVE ;  /* 0x000000000000791b */ /* 0x003fe20003800000 */
.L_x_3871:
[----:B------:R-:W-:Y:S02]  /*30eb0*/  IMAD.MOV.U32 R13, RZ, RZ, R114 ;  /* 0x000000ffff0d7224 */ /* 0x000fe400078e0072 */
[----:B------:R-:W-:Y:S01]  /*30ec0*/  IMAD.MOV.U32 R12, RZ, RZ, R36 ;  /* 0x000000ffff0c7224 */ /* 0x000fe200078e0024 */
[----:B------:R-:W-:-:S07]  /*30ed0*/  MOV R62, R14 ;  /* 0x0000000e003e7202 */ /* 0x000fce0000000f00 */
[----:B------:R-:W-:Y:S05]  /*30ee0*/  WARPSYNC.COLLECTIVE R15, `(.L_x_3872) ;  /* 0x000000000f087348 */ /* 0x000fea0003c00000 */
[----:B------:R0:W1:Y:S02]  /*30ef0*/  SHFL.IDX P6, R14, R13, R12, R11 ;  /* 0x0000000c0d0e7389 */ /* 0x00006400000c000b */
[----:B01----:R-:W-:Y:S01]  /*30f00*/  ENDCOLLECTIVE ;  /* 0x000000000000791b */ /* 0x003fe20003800000 */
.L_x_3872:
[----:B------:R-:W-:Y:S02]  /*30f10*/  SEL R114, R115, R62, P0 ;  /* 0x0000003e73727207 */ /* 0x000fe40000000000 */
[----:B------:R-:W-:Y:S01]  /*30f20*/  SEL R115, R62, R115, P0 ;  /* 0x000000733e737207 */ /* 0x000fe20000000000 */
[----:B------:R-:W-:Y:S01]  /*30f30*/  IMAD.MOV.U32 R13, RZ, RZ, R112 ;  /* 0x000000ffff0d7224 */ /* 0x000fe200078e0070 */
[----:B------:R-:W-:Y:S02]  /*30f40*/  SEL R112, R113, R65, P0 ;  /* 0x0000004171707207 */ /* 0x000fe40000000000 */
[----:B------:R-:W-:Y:S01]  /*30f50*/  SEL R113, R65, R113, P0 ;  /* 0x0000007141717207 */ /* 0x000fe20000000000 */
[----:B------:R-:W-:-:S07]  /*30f60*/  IMAD.MOV.U32 R117, RZ, RZ, R14 ;  /* 0x000000ffff757224 */ /* 0x000fce00078e000e */
[----:B------:R-:W-:Y:S05]  /*30f70*/  WARPSYNC.COLLECTIVE R15, `(.L_x_3873) ;  /* 0x000000000f087348 */ /* 0x000fea0003c00000 */
[----:B------:R0:W1:Y:S02]  /*30f80*/  SHFL.IDX P6, R14, R13, R12, R11 ;  /* 0x0000000c0d0e7389 */ /* 0x00006400000c000b */
[----:B01----:R-:W-:Y:S01]  /*30f90*/  ENDCOLLECTIVE ;  /* 0x000000000000791b */ /* 0x003fe20003800000 */
.L_x_3873:
[----:B------:R-:W-:Y:S01]  /*30fa0*/  MOV R13, R78 ;  /* 0x0000004e000d7202 */ /* 0x000fe20000000f00 */
[----:B------:R-:W-:Y:S02]  /*30fb0*/  IMAD.MOV.U32 R12, RZ, RZ, R75 ;  /* 0x000000ffff0c7224 */ /* 0x000fe400078e004b */
[----:B------:R-:W-:-:S07]  /*30fc0*/  IMAD.MOV.U32 R119, RZ, RZ, R14 ;  /* 0x000000ffff777224 */ /* 0x000fce00078e000e */
[----:B------:R-:W-:Y:S05]  /*30fd0*/  WARPSYNC.COLLECTIVE R15, `(.L_x_3874) ;  /* 0x000000000f087348 */ /* 0x000fea0003c00000 */
[----:B------:R0:W1:Y:S02]  /*30fe0*/  SHFL.IDX P6, R14, R13, R12, R11 ;  /* 0x0000000c0d0e7389 */ /* 0x00006400000c000b */
[----:B01----:R-:W-:Y:S01]  /*30ff0*/  ENDCOLLECTIVE ;  /* 0x000000000000791b */ /* 0x003fe20003800000 */
.L_x_3874:
[----:B------:R-:W-:Y:S02]  /*31000*/  IMAD.MOV.U32 R13, RZ, RZ, R67 ;  /* 0x000000ffff0d7224 */ /* 0x000fe400078e0043 */
[----:B------:R-:W-:-:S07]  /*31010*/  IMAD.MOV.U32 R78, RZ, RZ, R14 ;  /* 0x000000ffff4e7224 */ /* 0x000fce00078e000e */
[----:B------:R-:W-:Y:S05]  /*31020*/  WARPSYNC.COLLECTIVE R15, `(.L_x_3875) ;  /* 0x000000000f087348 */ /* 0x000fea0003c00000 */
[----:B------:R0:W1:Y:S02]  /*31030*/  SHFL.IDX P6, R14, R13, R12, R11 ;  /* 0x0000000c0d0e7389 */ /* 0x00006400000c000b */
[----:B01----:R-:W-:Y:S01]  /*31040*/  ENDCOLLECTIVE ;  /* 0x000000000000791b */ /* 0x003fe20003800000 */
.L_x_3875:
[----:B------:R-:W-:Y:S02]  /*31050*/  SEL R116, R117, R78, P0 ;  /* 0x0000004e75747207 */ /* 0x000fe40000000000 */
[----:B------:R-:W-:Y:S01]  /*31060*/  SEL R117, R78, R117, P0 ;  /* 0x000000754e757207 */ /* 0x000fe20000000000 */
[----:B------:R-:W-:Y:S02]  /*31070*/  IMAD.MOV.U32 R13, RZ, RZ, R44 ;  /* 0x000000ffff0d7224 */ /* 0x000fe400078e002c */
[----:B------:R-:W-:-:S05]  /*31080*/  IMAD.MOV.U32 R12, RZ, RZ, R14 ;  /* 0x000000ffff0c7224 */ /* 0x000fca00078e000e */
[----:B------:R-:W-:Y:S02]  /*31090*/  SEL R118, R119, R12, P0 ;  /* 0x0000000c77767207 */ /* 0x000fe40000000000 */
[----:B------:R-:W-:Y:S02]  /*310a0*/  SEL R119, R12, R119, P0 ;  /* 0x000000770c777207 */ /* 0x000fe40000000000 */
[----:B------:R-:W-:-:S07]  /*310b0*/  MOV R12, R36 ;  /* 0x00000024000c7202 */ /* 0x000fce0000000f00 */
[----:B------:R-:W-:Y:S05]  /*310c0*/  WARPSYNC.COLLECTIVE R15, `(.L_x_3876) ;  /* 0x000000000f087348 */ /* 0x000fea0003c00000 */
[----:B------:R0:W1:Y:S02]  /*310d0*/  SHFL.IDX P6, R14, R13, R12, R11 ;  /* 0x0000000c0d0e7389 */ /* 0x00006400000c000b */
[----:B01----:R-:W-:Y:S01]  /*310e0*/  ENDCOLLECTIVE ;  /* 0x000000000000791b */ /* 0x003fe20003800000 */
.L_x_3876:
[----:B------:R-:W-:Y:S02]  /*310f0*/  IMAD.MOV.U32 R13, RZ, RZ, R33 ;  /* 0x000000ffff0d7224 */ /* 0x000fe400078e0021 */
[----:B------:R-:W-:-:S07]  /*31100*/  IMAD.MOV.U32 R130, RZ, RZ, R14 ;  /* 0x000000ffff827224 */ /* 0x000fce00078e000e */
[----:B------:R-:W-:Y:S05]  /*31110*/  WARPSYNC.COLLECTIVE R15, `(.L_x_3877) ;  /* 0x000000000f087348 */ /* 0x000fea0003c00000 */
[----:B------:R0:W1:Y:S02]  /*31120*/  SHFL.IDX P6, R14, R13, R12, R11 ;  /* 0x0000000c0d0e7389 */ /* 0x00006400000c000b */
[----:B01----:R-:W-:Y:S01]  /*31130*/  ENDCOLLECTIVE ;  /* 0x000000000000791b */ /* 0x003fe20003800000 */
.L_x_3877:
[----:B------:R-:W-:Y:S02]  /*31140*/  IMAD.MOV.U32 R13, RZ, RZ, R31 ;  /* 0x000000ffff0d7224 */ /* 0x000fe400078e001f */
[----:B------:R-:W-:Y:S02]  /*31150*/  IMAD.MOV.U32 R12, RZ, RZ, R75 ;  /* 0x000000ffff0c7224 */ /* 0x000fe400078e004b */
[----:B------:R-:W-:-:S07]  /*31160*/  IMAD.MOV.U32 R33, RZ, RZ, R14 ;  /* 0x000000ffff217224 */ /* 0x000fce00078e000e */
[----:B------:R-:W-:Y:S05]  /*31170*/  WARPSYNC.COLLECTIVE R15, `(.L_x_3878) ;  /* 0x000000000f087348 */ /* 0x000fea0003c00000 */
[----:B------:R0:W1:Y:S02]  /*31180*/  SHFL.IDX P6, R14, R13, R12, R11 ;  /* 0x0000000c0d0e7389 */ /* 0x00006400000c000b */
[----:B01----:R-:W-:Y:S01]  /*31190*/  ENDCOLLECTIVE ;  /* 0x000000000000791b */ /* 0x003fe20003800000 */
.L_x_3878:
[----:B------:R-:W-:Y:S01]  /*311a0*/  IMAD.MOV.U32 R13, RZ, RZ, R30 ;  /* 0x000000ffff0d7224 */ /* 0x000fe200078e001e */
[----:B------:R-:W-:-:S07]  /*311b0*/  MOV R31, R14 ;  /* 0x0000000e001f7202 */ /* 0x000fce0000000f00 */
[----:B------:R-:W-:Y:S05]  /*311c0*/  WARPSYNC.COLLECTIVE R15, `(.L_x_3879) ;  /* 0x000000000f087348 */ /* 0x000fea0003c00000 */
[----:B------:R0:W1:Y:S02]  /*311d0*/  SHFL.IDX P6, R14, R13, R12, R11 ;  /* 0x0000000c0d0e7389 */ /* 0x00006400000c000b */
[----:B01----:R-:W-:Y:S01]  /*311e0*/  ENDCOLLECTIVE ;  /* 0x000000000000791b */ /* 0x003fe20003800000 */
.L_x_3879:
        /* <DEDUP_REMOVED lines=8> */
.L_x_3880:
[----:B------:R-:W-:Y:S01]  /*31270*/  MOV R13, R70 ;  /* 0x00000046000d7202 */ /* 0x000fe20000000f00 */
[----:B------:R-:W-:-:S07]  /*31280*/  IMAD.MOV.U32 R125, RZ, RZ, R14 ;  /* 0x000000ffff7d7224 */ /* 0x000fce00078e000e */
[----:B------:R-:W-:Y:S05]  /*31290*/  WARPSYNC.COLLECTIVE R15, `(.L_x_3881) ;  /* 0x000000000f087348 */ /* 0x000fea0003c00000 */
[----:B------:R0:W1:Y:S02]  /*312a0*/  SHFL.IDX P6, R14, R13, R12, R11 ;  /* 0x0000000c0d0e7389 */ /* 0x00006400000c000b */
[----:B01----:R-:W-:Y:S01]  /*312b0*/  ENDCOLLECTIVE ;  /* 0x000000000000791b */ /* 0x003fe20003800000 */
.L_x_3881:
[----:B------:R-:W-:Y:S02]  /*312c0*/  IMAD.MOV.U32 R13, RZ, RZ, R34 ;  /* 0x000000ffff0d7224 */ /* 0x000fe400078e0022 */
[----:B------:R-:W-:Y:S02]  /*312d0*/  IMAD.MOV.U32 R12, RZ, RZ, R75 ;  /* 0x000000ffff0c7224 */ /* 0x000fe400078e004b */
[----:B------:R-:W-:-:S07]  /*312e0*/  IMAD.MOV.U32 R127, RZ, RZ, R14 ;  /* 0x000000ffff7f7224 */ /* 0x000fce00078e000e */
[----:B------:R-:W-:Y:S05]  /*312f0*/  WARPSYNC.COLLECTIVE R15, `(.L_x_3882) ;  /* 0x000000000f087348 */ /* 0x000fea0003c00000 */
[----:B------:R0:W1:Y:S02]  /*31300*/  SHFL.IDX P6, R14, R13, R12, R11 ;  /* 0x0000000c0d0e7389 */ /* 0x00006400000c000b */
[----:B01----:R-:W-:Y:S01]  /*31310*/  ENDCOLLECTIVE ;  /* 0x000000000000791b */ /* 0x003fe20003800000 */
.L_x_3882:
[----:B------:R-:W-:Y:S01]  /*31320*/  IMAD.MOV.U32 R13, RZ, RZ, R32 ;  /* 0x000000ffff0d7224 */ /* 0x000fe200078e0020 */
[----:B------:R-:W-:Y:S02]  /*31330*/  SEL R32, R33, R67, P0 ;  /* 0x0000004321207207 */ /* 0x000fe40000000000 */
[----:B------:R-:W-:Y:S01]  /*31340*/  SEL R33, R67, R33, P0 ;  /* 0x0000002143217207 */ /* 0x000fe20000000000 */
[----:B------:R-:W-:-:S07]  /*31350*/  IMAD.MOV.U32 R143, RZ, RZ, R14 ;  /* 0x000000ffff8f7224 */ /* 0x000fce00078e000e */
[----:B------:R-:W-:Y:S05]  /*31360*/  WARPSYNC.COLLECTIVE R15, `(.L_x_3883) ;  /* 0x000000000f087348 */ /* 0x000fea0003c00000 */
[----:B------:R0:W1:Y:S02]  /*31370*/  SHFL.IDX P6, R14, R13, R12, R11 ;  /* 0x0000000c0d0e7389 */ /* 0x00006400000c000b */
[----:B01----:R-:W-:Y:S01]  /*31380*/  ENDCOLLECTIVE ;  /* 0x000000000000791b */ /* 0x003fe20003800000 */
.L_x_3883:
[----:B------:R-:W-:Y:S01]  /*31390*/  SEL R34, R125, R143, P0 ;  /* 0x0000008f7d227207 */ /* 0x000fe20000000000 */
[----:B------:R-:W-:Y:S02]  /*313a0*/  IMAD.MOV.U32 R13, RZ, RZ, R83 ;  /* 0x000000ffff0d7224 */ /* 0x000fe400078e0053 */
[----:B------:R-:W-:Y:S01]  /*313b0*/  IMAD.MOV.U32 R12, RZ, RZ, R36 ;  /* 0x000000ffff0c7224 */ /* 0x000fe200078e0024 */
[----:B------:R-:W-:-:S07]  /*313c0*/  MOV R144, R14 ;  /* 0x0000000e00907202 */ /* 0x000fce0000000f00 */
[----:B------:R-:W-:Y:S05]  /*313d0*/  WARPSYNC.COLLECTIVE R15, `(.L_x_3884) ;  /* 0x000000000f087348 */ /* 0x000fea0003c00000 */
[----:B------:R0:W1:Y:S02]  /*313e0*/  SHFL.IDX P6, R14, R13, R12, R11 ;  /* 0x0000000c0d0e7389 */ /* 0x00006400000c000b */
[----:B01----:R-:W-:Y:S01]  /*313f0*/  ENDCOLLECTIVE ;  /* 0x000000000000791b */ /* 0x003fe20003800000 */
.L_x_3884:
[----:B------:R-:W-:Y:S02]  /*31400*/  IMAD.MOV.U32 R13, RZ, RZ, R80 ;  /* 0x000000ffff0d7224 */ /* 0x000fe400078e0050 */
[----:B------:R-:W-:-:S07]  /*31410*/  IMAD.MOV.U32 R83, RZ, RZ, R14 ;  /* 0x000000ffff537224 */ /* 0x000fce00078e000e */
[----:B------:R-:W-:Y:S05]  /*31420*/  WARPSYNC.COLLECTIVE R15, `(.L_x_3885) ;  /* 0x000000000f087348 */ /* 0x000fea0003c00000 */
[----:B------:R0:W1:Y:S02]  /*31430*/  SHFL.IDX P6, R14, R13, R12, R11 ;  /* 0x0000000c0d0e7389 */ /* 0x00006400000c000b */
[----:B01----:R-:W-:Y:S01]  /*31440*/  ENDCOLLECTIVE ;  /* 0x000000000000791b */ /* 0x003fe20003800000 */
.L_x_3885:
[----:B------:R-:W-:Y:S01]  /*31450*/  MOV R13, R48 ;  /* 0x00000030000d7202 */ /* 0x000fe20000000f00 */
[----:B------:R-:W-:Y:S02]  /*31460*/  IMAD.MOV.U32 R12, RZ, RZ, R75 ;  /* 0x000000ffff0c7224 */ /* 0x000fe400078e004b */
[----:B------:R-:W-:-:S07]  /*31470*/  IMAD.MOV.U32 R123, RZ, RZ, R14 ;  /* 0x000000ffff7b7224 */ /* 0x000fce00078e000e */
[----:B------:R-:W-:Y:S05]  /*31480*/  WARPSYNC.COLLECTIVE R15, `(.L_x_3886) ;  /* 0x000000000f087348 */ /* 0x000fea0003c00000 */
[----:B------:R0:W1:Y:S02]  /*31490*/  SHFL.IDX P6, R14, R13, R12, R11 ;  /* 0x0000000c0d0e7389 */ /* 0x00006400000c000b */
[----:B01----:R-:W-:Y:S01]  /*314a0*/  ENDCOLLECTIVE ;  /* 0x000000000000791b */ /* 0x003fe20003800000 */
.L_x_3886:
[----:B------:R-:W-:Y:S01]  /*314b0*/  IMAD.MOV.U32 R13, RZ, RZ, R35 ;  /* 0x000000ffff0d7224 */ /* 0x000fe200078e0023 */
[----:B------:R-:W-:Y:S01]  /*314c0*/  SEL R35, R143, R125, P0 ;  /* 0x0000007d8f237207 */ /* 0x000fe20000000000 */
[----:B------:R-:W-:-:S07]  /*314d0*/  IMAD.MOV.U32 R48, RZ, RZ, R14 ;  /* 0x000000ffff307224 */ /* 0x000fce00078e000e */
[----:B------:R-:W-:Y:S05]  /*314e0*/  WARPSYNC.COLLECTIVE R15, `(.L_x_3887) ;  /* 0x000000000f087348 */ /* 0x000fea0003c00000 */
[----:B------:R0:W1:Y:S02]  /*314f0*/  SHFL.IDX P6, R14, R13, R12, R11 ;  /* 0x0000000c0d0e7389 */ /* 0x00006400000c000b */
[----:B01----:R-:W-:Y:S01]  /*31500*/  ENDCOLLECTIVE ;  /* 0x000000000000791b */ /* 0x003fe20003800000 */
.L_x_3887:
[----:B------:R-:W-:Y:S01]  /*31510*/  SEL R54, R83, R48, P0 ;  /* 0x0000003053367207 */ /* 0x000fe20000000000 */
[----:B------:R-:W-:Y:S01]  /*31520*/  IMAD.MOV.U32 R13, RZ, RZ, R93 ;  /* 0x000000ffff0d7224 */ /* 0x000fe200078e005d */
[----:B------:R-:W-:Y:S01]  /*31530*/  MOV R12, R36 ;  /* 0x00000024000c7202 */ /* 0x000fe20000000f00 */
[----:B------:R-:W-:-:S07]  /*31540*/  IMAD.MOV.U32 R145, RZ, RZ, R14 ;  /* 0x000000ffff917224 */ /* 0x000fce00078e000e */
[----:B------:R-:W-:Y:S05]  /*31550*/  WARPSYNC.COLLECTIVE R15, `(.L_x_3888) ;  /* 0x000000000f087348 */ /* 0x000fea0003c00000 */
[----:B------:R0:W1:Y:S02]  /*31560*/  SHFL.IDX P6, R14, R13, R12, R11 ;  /* 0x0000000c0d0e7389 */ /* 0x00006400000c000b */
[----:B01----:R-:W-:Y:S01]  /*31570*/  ENDCOLLECTIVE ;  /* 0x000000000000791b */ /* 0x003fe20003800000 */
.L_x_3888:
[----:B------:R-:W-:Y:S01]  /*31580*/  SEL R65, R145, R123, P0 ;  /* 0x0000007b91417207 */ /* 0x000fe20000000000 */
[----:B------:R-:W-:Y:S02]  /*31590*/  IMAD.MOV.U32 R13, RZ, RZ, R82 ;  /* 0x000000ffff0d7224 */ /* 0x000fe400078e0052 */
[----:B------:R-:W-:-:S07]  /*315a0*/  IMAD.MOV.U32 R93, RZ, RZ, R14 ;  /* 0x000000ffff5d7224 */ /* 0x000fce00078e000e */
[----:B------:R-:W-:Y:S05]  /*315b0*/  WARPSYNC.COLLECTIVE R15, `(.L_x_3889) ;  /* 0x000000000f087348 */ /* 0x000fea0003c00000 */
[----:B------:R0:W1:Y:S02]  /*315c0*/  SHFL.IDX P6, R14, R13, R12, R11 ;  /* 0x0000000c0d0e7389 */ /* 0x00006400000c000b */
[----:B01----:R-:W-:Y:S01]  /*315d0*/  ENDCOLLECTIVE ;  /* 0x000000000000791b */ /* 0x003fe20003800000 */
.L_x_3889:
[----:B------:R-:W-:Y:S01]  /*315e0*/  IMAD.MOV.U32 R13, RZ, RZ, R53 ;  /* 0x000000ffff0d7224 */ /* 0x000fe200078e0035 */
[----:B------:R-:W-:Y:S01]  /*315f0*/  SEL R53, R144, R127, P0 ;  /* 0x0000007f90357207 */ /* 0x000fe20000000000 */
[----:B------:R-:W-:Y:S02]  /*31600*/  IMAD.MOV.U32 R12, RZ, RZ, R75 ;  /* 0x000000ffff0c7224 */ /* 0x000fe400078e004b */
[----:B------:R-:W-:-:S07]  /*31610*/  IMAD.MOV.U32 R81, RZ, RZ, R14 ;  /* 0x000000ffff517224 */ /* 0x000fce00078e000e */
[----:B------:R-:W-:Y:S05]  /*31620*/  WARPSYNC.COLLECTIVE R15, `(.L_x_3890) ;  /* 0x000000000f087348 */ /* 0x000fea0003c00000 */
[----:B------:R0:W1:Y:S02]  /*31630*/  SHFL.IDX P6, R14, R13, R12, R11 ;  /* 0x0000000c0d0e7389 */ /* 0x00006400000c000b */
[----:B01----:R-:W-:Y:S01]  /*31640*/  ENDCOLLECTIVE ;  /* 0x000000000000791b */ /* 0x003fe20003800000 */
.L_x_3890:
[----:B------:R-:W-:Y:S01]  /*31650*/  IMAD.MOV.U32 R13, RZ, RZ, R49 ;  /* 0x000000ffff0d7224 */ /* 0x000fe200078e0031 */
[----:B------:R-:W-:-:S07]  /*31660*/  MOV R146, R14 ;  /* 0x0000000e00927202 */ /* 0x000fce0000000f00 */
[----:B------:R-:W-:Y:S05]  /*31670*/  WARPSYNC.COLLECTIVE R15, `(.L_x_3891) ;  /* 0x000000000f087348 */ /* 0x000fea0003c00000 */
[----:B------:R0:W1:Y:S02]  /*31680*/  SHFL.IDX P6, R14, R13, R12, R11 ;  /* 0x0000000c0d0e7389 */ /* 0x00006400000c000b */
[----:B01----:R-:W-:Y:S01]  /*31690*/  ENDCOLLECTIVE ;  /* 0x000000000000791b */ /* 0x003fe20003800000 */
.L_x_3891:
        /* <DEDUP_REMOVED lines=8> */
.L_x_3892:
[----:B------:R-:W-:Y:S02]  /*31720*/  SEL R68, R81, R49, P0 ;  /* 0x0000003151447207 */ /* 0x000fe40000000000 */
[----:B------:R-:W-:Y:S01]  /*31730*/  MOV R13, R92 ;  /* 0x0000005c000d7202 */ /* 0x000fe20000000f00 */
[----:B------:R-:W-:-:S07]  /*31740*/  IMAD.MOV.U32 R124, RZ, RZ, R14 ;  /* 0x000000ffff7c7224 */ /* 0x000fce00078e000e */
[----:B------:R-:W-:Y:S05]  /*31750*/  WARPSYNC.COLLECTIVE R15, `(.L_x_3893) ;  /* 0x000000000f087348 */ /* 0x000fea0003c00000 */
[----:B------:R0:W1:Y:S02]  /*31760*/  SHFL.IDX P6, R14, R13, R12, R11 ;  /* 0x0000000c0d0e7389 */ /* 0x00006400000c000b */
[----:B01----:R-:W-:Y:S01]  /*31770*/  ENDCOLLECTIVE ;  /* 0x000000000000791b */ /* 0x003fe20003800000 */
.L_x_3893:
[----:B------:R-:W-:Y:S01]  /*31780*/  IMAD.MOV.U32 R13, RZ, RZ, R64 ;  /* 0x000000ffff0d7224 */ /* 0x000fe200078e0040 */
[----:B------:R-:W-:Y:S01]  /*31790*/  SEL R64, R123, R145, P0 ;  /* 0x000000917b407207 */ /* 0x000fe20000000000 */
[----:B------:R-:W-:Y:S02]  /*317a0*/  IMAD.MOV.U32 R12, RZ, RZ, R75 ;  /* 0x000000ffff0c7224 */ /* 0x000fe400078e004b */
[----:B------:R-:W-:-:S07]  /*317b0*/  IMAD.MOV.U32 R126, RZ, RZ, R14 ;  /* 0x000000ffff7e7224 */ /* 0x000fce00078e000e */
[----:B------:R-:W-:Y:S05]  /*317c0*/  WARPSYNC.COLLECTIVE R15, `(.L_x_3894) ;  /* 0x000000000f087348 */ /* 0x000fea0003c00000 */
[----:B------:R0:W1:Y:S02]  /*317d0*/  SHFL.IDX P6, R14, R13, R12, R11 ;  /* 0x0000000c0d0e7389 */ /* 0x00006400000c000b */
[----:B01----:R-:W-:Y:S01]  /*317e0*/  ENDCOLLECTIVE ;  /* 0x000000000000791b */ /* 0x003fe20003800000 */
.L_x_3894:
[----:B------:R-:W-:Y:S01]  /*317f0*/  IMAD.MOV.U32 R13, RZ, RZ, R55 ;  /* 0x000000ffff0d7224 */ /* 0x000fe200078e0037 */
[----:B------:R-:W-:Y:S01]  /*31800*/  SEL R55, R48, R83, P0 ;  /* 0x0000005330377207 */ /* 0x000fe20000000000 */
[----:B------:R-:W-:-:S07]  /*31810*/  IMAD.MOV.U32 R92, RZ, RZ, R14 ;  /* 0x000000ffff5c7224 */ /* 0x000fce00078e000e */
[----:B------:R-:W-:Y:S05]  /*31820*/  WARPSYNC.COLLECTIVE R15, `(.L_x_3895) ;  /* 0x000000000f087348 */ /* 0x000fea0003c00000 */
[----:B------:R0:W1:Y:S02]  /*31830*/  SHFL.IDX P6, R14, R13, R12, R11 ;  /* 0x0000000c0d0e7389 */ /* 0x00006400000c000b */
[----:B01----:R-:W-:Y:S01]  /*31840*/  ENDCOLLECTIVE ;  /* 0x000000000000791b */ /* 0x003fe20003800000 */
.L_x_3895:
[----:B------:R-:W-:Y:S02]  /*31850*/  SEL R123, R124, R92, P0 ;  /* 0x0000005c7c7b7207 */ /* 0x000fe40000000000 */
[----:B------:R-:W-:Y:S01]  /*31860*/  SEL R124, R92, R124, P0 ;  /* 0x0000007c5c7c7207 */ /* 0x000fe20000000000 */
[----:B------:R-:W-:Y:S01]  /*31870*/  IMAD.MOV.U32 R13, RZ, RZ, R122 ;  /* 0x000000ffff0d7224 */ /* 0x000fe200078e007a */
[----:B------:R-:W-:Y:S01]  /*31880*/  SEL R122, R49, R81, P0 ;  /* 0x00000051317a7207 */ /* 0x000fe20000000000 */
[----:B------:R-:W-:Y:S01]  /*31890*/  IMAD.MOV.U32 R12, RZ, RZ, R36 ;  /* 0x000000ffff0c7224 */ /* 0x000fe200078e0024 */
[----:B------:R-:W-:-:S07]  /*318a0*/  MOV R95, R14 ;  /* 0x0000000e005f7202 */ /* 0x000fce0000000f00 */
[----:B------:R-:W-:Y:S05]  /*318b0*/  WARPSYNC.COLLECTIVE R15, `(.L_x_3896) ;  /* 0x000000000f087348 */ /* 0x000fea0003c00000 */
[----:B------:R0:W1:Y:S02]  /*318c0*/  SHFL.IDX P6, R14, R13, R12, R11 ;  /* 0x0000000c0d0e7389 */ /* 0x00006400000c000b */
[----:B01----:R-:W-:Y:S01]  /*318d0*/  ENDCOLLECTIVE ;  /* 0x000000000000791b */ /* 0x003fe20003800000 */
.L_x_3896:
[----:B------:R-:W-:Y:S02]  /*318e0*/  SEL R125, R126, R95, P0 ;  /* 0x0000005f7e7d7207 */ /* 0x000fe40000000000 */
[----:B------:R-:W-:Y:S01]  /*318f0*/  SEL R126, R95, R126, P0 ;  /* 0x0000007e5f7e7207 */ /* 0x000fe20000000000 */
[----:B------:R-:W-:Y:S02]  /*31900*/  IMAD.MOV.U32 R13, RZ, RZ, R94 ;  /* 0x000000ffff0d7224 */ /* 0x000fe400078e005e */
[----:B------:R-:W-:-:S07]  /*31910*/  IMAD.MOV.U32 R128, RZ, RZ, R14 ;  /* 0x000000ffff807224 */ /* 0x000fce00078e000e */
[----:B------:R-:W-:Y:S05]  /*31920*/  WARPSYNC.COLLECTIVE R15, `(.L_x_3897) ;  /* 0x000000000f087348 */ /* 0x000fea0003c00000 */
[----:B------:R0:W1:Y:S02]  /*31930*/  SHFL.IDX P6, R14, R13, R12, R11 ;  /* 0x0000000c0d0e7389 */ /* 0x00006400000c000b */
[----:B01----:R-:W-:Y:S01]  /*31940*/  ENDCOLLECTIVE ;  /* 0x000000000000791b */ /* 0x003fe20003800000 */
.L_x_3897:
[----:B------:R-:W-:Y:S01]  /*31950*/  MOV R13, R69 ;  /* 0x00000045000d7202 */ /* 0x000fe20000000f00 */
[----:B------:R-:W-:Y:S02]  /*31960*/  IMAD.MOV.U32 R12, RZ, RZ, R75 ;  /* 0x000000ffff0c7224 */ /* 0x000fe400078e004b */
[----:B------:R-:W-:-:S07]  /*31970*/  IMAD.MOV.U32 R70, RZ, RZ, R14 ;  /* 0x000000ffff467224 */ /* 0x000fce00078e000e */
[----:B------:R-:W-:Y:S05]  /*31980*/  WARPSYNC.COLLECTIVE R15, `(.L_x_3898) ;  /* 0x000000000f087348 */ /* 0x000fea0003c00000 */
[----:B------:R0:W1:Y:S02]  /*31990*/  SHFL.IDX P6, R14, R13, R12, R11 ;  /* 0x0000000c0d0e7389 */ /* 0x00006400000c000b */
[----:B01----:R-:W-:Y:S01]  /*319a0*/  ENDCOLLECTIVE ;  /* 0x000000000000791b */ /* 0x003fe20003800000 */
.L_x_3898:
[----:B------:R-:W-:Y:S01]  /*319b0*/  IMAD.MOV.U32 R13, RZ, RZ, R52 ;  /* 0x000000ffff0d7224 */ /* 0x000fe200078e0034 */
[----:B------:R-:W-:Y:S01]  /*319c0*/  SEL R52, R127, R144, P0 ;  /* 0x000000907f347207 */ /* 0x000fe20000000000 */
[----:B------:R-:W-:-:S07]  /*319d0*/  IMAD.MOV.U32 R94, RZ, RZ, R14 ;  /* 0x000000ffff5e7224 */ /* 0x000fce00078e000e */
[----:B------:R-:W-:Y:S05]  /*319e0*/  WARPSYNC.COLLECTIVE R15, `(.L_x_3899) ;  /* 0x000000000f087348 */ /* 0x000fea0003c00000 */
[----:B------:R0:W1:Y:S02]  /*319f0*/  SHFL.IDX P6, R14, R13, R12, R11 ;  /* 0x0000000c0d0e7389 */ /* 0x00006400000c000b */
[----:B01----:R-:W-:Y:S01]  /*31a00*/  ENDCOLLECTIVE ;  /* 0x000000000000791b */ /* 0x003fe20003800000 */
.L_x_3899:
        /* <DEDUP_REMOVED lines=8> */
.L_x_3900:
[----:B------:R-:W-:Y:S02]  /*31a90*/  SEL R69, R70, R147, P0 ;  /* 0x0000009346457207 */ /* 0x000fe40000000000 */
[----:B------:R-:W-:Y:S01]  /*31aa0*/  SEL R70, R147, R70, P0 ;  /* 0x0000004693467207 */ /* 0x000fe20000000000 */
[----:B------:R-:W-:Y:S02]  /*31ab0*/  IMAD.MOV.U32 R13, RZ, RZ, R45 ;  /* 0x000000ffff0d7224 */ /* 0x000fe400078e002d */
[----:B------:R-:W-:-:S07]  /*31ac0*/  IMAD.MOV.U32 R50, RZ, RZ, R14 ;  /* 0x000000ffff327224 */ /* 0x000fce00078e000e */
[----:B------:R-:W-:Y:S05]  /*31ad0*/  WARPSYNC.COLLECTIVE R15, `(.L_x_3901) ;  /* 0x000000000f087348 */ /* 0x000fea0003c00000 */
[----:B------:R0:W1:Y:S02]  /*31ae0*/  SHFL.IDX P6, R14, R13, R12, R11 ;  /* 0x0000000c0d0e7389 */ /* 0x00006400000c000b */
[----:B01----:R-:W-:Y:S01]  /*31af0*/  ENDCOLLECTIVE ;  /* 0x000000000000791b */ /* 0x003fe20003800000 */
.L_x_3901:
[----:B------:R-:W-:Y:S02]  /*31b00*/  IMAD.MOV.U32 R13, RZ, RZ, R40 ;  /* 0x000000ffff0d7224 */ /* 0x000fe400078e0028 */
[----:B------:R-:W-:Y:S02]  /*31b10*/  IMAD.MOV.U32 R12, RZ, RZ, R75 ;  /* 0x000000ffff0c7224 */ /* 0x000fe400078e004b */
[----:B------:R-:W-:-:S07]  /*31b20*/  IMAD.MOV.U32 R45, RZ, RZ, R14 ;  /* 0x000000ffff2d7224 */ /* 0x000fce00078e000e */
[----:B------:R-:W-:Y:S05]  /*31b30*/  WARPSYNC.COLLECTIVE R15, `(.L_x_3902) ;  /* 0x000000000f087348 */ /* 0x000fea0003c00000 */
[----:B------:R0:W1:Y:S02]  /*31b40*/  SHFL.IDX P6, R14, R13, R12, R11 ;  /* 0x0000000c0d0e7389 */ /* 0x00006400000c000b */
[----:B01----:R-:W-:Y:S01]  /*31b50*/  ENDCOLLECTIVE ;  /* 0x000000000000791b */ /* 0x003fe20003800000 */
.L_x_3902:
[----:B------:R-:W-:Y:S01]  /*31b60*/  IMAD.MOV.U32 R13, RZ, RZ, R39 ;  /* 0x000000ffff0d7224 */ /* 0x000fe200078e0027 */
[----:B------:R-:W-:-:S07]  /*31b70*/  MOV R40, R14 ;  /* 0x0000000e00287202 */ /* 0x000fce0000000f00 */
[----:B------:R-:W-:Y:S05]  /*31b80*/  WARPSYNC.COLLECTIVE R15, `(.L_x_3903) ;  /* 0x000000000f087348 */ /* 0x000fea0003c00000 */
[----:B------:R0:W1:Y:S02]  /*31b90*/  SHFL.IDX P6, R14, R13, R12, R11 ;  /* 0x0000000c0d0e7389 */ /* 0x00006400000c000b */
[----:B01----:R-:W-:Y:S01]  /*31ba0*/  ENDCOLLECTIVE ;  /* 0x000000000000791b */ /* 0x003fe20003800000 */
.L_x_3903:
[----:B------:R-:W-:Y:S02]  /*31bb0*/  IMAD.MOV.U32 R13, RZ, RZ, R51 ;  /* 0x000000ffff0d7224 */ /* 0x000fe400078e0033 */
[----:B------:R-:W-:Y:S02]  /*31bc0*/  IMAD.MOV.U32 R12, RZ, RZ, R36 ;  /* 0x000000ffff0c7224 */ /* 0x000fe400078e0024 */
[----:B------:R-:W-:-:S07]  /*31bd0*/  IMAD.MOV.U32 R39, RZ, RZ, R14 ;  /* 0x000000ffff277224 */ /* 0x000fce00078e000e */
[----:B------:R-:W-:Y:S05]  /*31be0*/  WARPSYNC.COLLECTIVE R15, `(.L_x_3904) ;  /* 0x000000000f087348 */ /* 0x000fea0003c00000 */
[----:B------:R0:W1:Y:S02]  /*31bf0*/  SHFL.IDX P6, R14, R13, R12, R11 ;  /* 0x0000000c0d0e7389 */ /* 0x00006400000c000b */
[----:B01----:R-:W-:Y:S01]  /*31c00*/  ENDCOLLECTIVE ;  /* 0x000000000000791b */ /* 0x003fe20003800000 */
.L_x_3904:
[----:B------:R-:W-:Y:S01]  /*31c10*/  MOV R13, R47 ;  /* 0x0000002f000d7202 */ /* 0x000fe20000000f00 */
[----:B------:R-:W-:-:S07]  /*31c20*/  IMAD.MOV.U32 R51, RZ, RZ, R14 ;  /* 0x000000ffff337224 */ /* 0x000fce00078e000e */
[----:B------:R-:W-:Y:S05]  /*31c30*/  WARPSYNC.COLLECTIVE R15, `(.L_x_3905) ;  /* 0x000000000f087348 */ /* 0x000fea0003c00000 */
[----:B------:R0:W1:Y:S02]  /*31c40*/  SHFL.IDX P6, R14, R13, R12, R11 ;  /* 0x0000000c0d0e7389 */ /* 0x00006400000c000b */
[----:B01----:R-:W-:Y:S01]  /*31c50*/  ENDCOLLECTIVE ;  /* 0x000000000000791b */ /* 0x003fe20003800000 */
.L_x_3905:
[----:B------:R-:W-:Y:S02]  /*31c60*/  IMAD.MOV.U32 R13, RZ, RZ, R42 ;  /* 0x000000ffff0d7224 */ /* 0x000fe400078e002a */
[----:B------:R-:W-:Y:S02]  /*31c70*/  IMAD.MOV.U32 R12, RZ, RZ, R75 ;  /* 0x000000ffff0c7224 */ /* 0x000fe400078e004b */
[----:B------:R-:W-:-:S07]  /*31c80*/  IMAD.MOV.U32 R47, RZ, RZ, R14 ;  /* 0x000000ffff2f7224 */ /* 0x000fce00078e000e */
[----:B------:R-:W-:Y:S05]  /*31c90*/  WARPSYNC.COLLECTIVE R15, `(.L_x_3906) ;  /* 0x000000000f087348 */ /* 0x000fea0003c00000 */
[----:B------:R0:W1:Y:S02]  /*31ca0*/  SHFL.IDX P6, R14, R13, R12, R11 ;  /* 0x0000000c0d0e7389 */ /* 0x00006400000c000b */
[----:B01----:R-:W-:Y:S01]  /*31cb0*/  ENDCOLLECTIVE ;  /* 0x000000000000791b */ /* 0x003fe20003800000 */
.L_x_3906:
[----:B------:R-:W-:Y:S02]  /*31cc0*/  IMAD.MOV.U32 R13, RZ, RZ, R41 ;  /* 0x000000ffff0d7224 */ /* 0x000fe400078e0029 */
[----:B------:R-:W-:-:S07]  /*31cd0*/  IMAD.MOV.U32 R42, RZ, RZ, R14 ;  /* 0x000000ffff2a7224 */ /* 0x000fce00078e000e */
[----:B------:R-:W-:Y:S05]  /*31ce0*/  WARPSYNC.COLLECTIVE R15, `(.L_x_3907) ;  /* 0x000000000f087348 */ /* 0x000fea0003c00000 */
[----:B------:R0:W1:Y:S02]  /*31cf0*/  SHFL.IDX P6, R14, R13, R12, R11 ;  /* 0x0000000c0d0e7389 */ /* 0x00006400000c000b */
[----:B01----:R-:W-:Y:S01]  /*31d00*/  ENDCOLLECTIVE ;  /* 0x000000000000791b */ /* 0x003fe20003800000 */
.L_x_3907:
[----:B------:R-:W-:Y:S02]  /*31d10*/  IMAD.MOV.U32 R13, RZ, RZ, R60 ;  /* 0x000000ffff0d7224 */ /* 0x000fe400078e003c */
[----:B------:R-:W-:Y:S01]  /*31d20*/  IMAD.MOV.U32 R12, RZ, RZ, R36 ;  /* 0x000000ffff0c7224 */ /* 0x000fe200078e0024 */
[----:B------:R-:W-:-:S07]  /*31d30*/  MOV R41, R14 ;  /* 0x0000000e00297202 */ /* 0x000fce0000000f00 */
[----:B------:R-:W-:Y:S05]  /*31d40*/  WARPSYNC.COLLECTIVE R15, `(.L_x_3908) ;  /* 0x000000000f087348 */ /* 0x000fea0003c00000 */
[----:B------:R0:W1:Y:S02]  /*31d50*/  SHFL.IDX P6, R14, R13, R12, R11 ;  /* 0x0000000c0d0e7389 */ /* 0x00006400000c000b */
[----:B01----:R-:W-:Y:S01]  /*31d60*/  ENDCOLLECTIVE ;  /* 0x000000000000791b */ /* 0x003fe20003800000 */
.L_x_3908:
[----:B------:R-:W-:Y:S01]  /*31d70*/  SEL R78, R41, R47, P0 ;  /* 0x0000002f294e7207 */ /* 0x000fe20000000000 */
[----:B------:R-:W-:Y:S02]  /*31d80*/  IMAD.MOV.U32 R13, RZ, RZ, R56 ;  /* 0x000000ffff0d7224 */ /* 0x000fe400078e0038 */
[----:B------:R-:W-:-:S07]  /*31d90*/  IMAD.MOV.U32 R80, RZ, RZ, R14 ;  /* 0x000000ffff507224 */ /* 0x000fce00078e000e */
[----:B------:R-:W-:Y:S05]  /*31da0*/  WARPSYNC.COLLECTIVE R15, `(.L_x_3909) ;  /* 0x000000000f087348 */ /* 0x000fea0003c00000 */
[----:B------:R0:W1:Y:S02]  /*31db0*/  SHFL.IDX P6, R14, R13, R12, R11 ;  /* 0x0000000c0d0e7389 */ /* 0x00006400000c000b */
[----:B01----:R-:W-:Y:S01]  /*31dc0*/  ENDCOLLECTIVE ;  /* 0x000000000000791b */ /* 0x003fe20003800000 */
.L_x_3909:
[----:B------:R-:W-:Y:S01]  /*31dd0*/  MOV R13, R46 ;  /* 0x0000002e000d7202 */ /* 0x000fe20000000f00 */
[----:B------:R-:W-:Y:S02]  /*31de0*/  IMAD.MOV.U32 R12, RZ, RZ, R75 ;  /* 0x000000ffff0c7224 */ /* 0x000fe400078e004b */
[----:B------:R-:W-:-:S07]  /*31df0*/  IMAD.MOV.U32 R82, RZ, RZ, R14 ;  /* 0x000000ffff527224 */ /* 0x000fce00078e000e */
[----:B------:R-:W-:Y:S05]  /*31e00*/  WARPSYNC.COLLECTIVE R15, `(.L_x_3910) ;  /* 0x000000000f087348 */ /* 0x000fea0003c00000 */
[----:B------:R0:W1:Y:S02]  /*31e10*/  SHFL.IDX P6, R14, R13, R12, R11 ;  /* 0x0000000c0d0e7389 */ /* 0x00006400000c000b */
[----:B01----:R-:W-:Y:S01]  /*31e20*/  ENDCOLLECTIVE ;  /* 0x000000000000791b */ /* 0x003fe20003800000 */
.L_x_3910:
[----:B------:R-:W-:Y:S02]  /*31e30*/  IMAD.MOV.U32 R13, RZ, RZ, R43 ;  /* 0x000000ffff0d7224 */ /* 0x000fe400078e002b */
[----:B------:R-:W-:-:S07]  /*31e40*/  IMAD.MOV.U32 R46, RZ, RZ, R14 ;  /* 0x000000ffff2e7224 */ /* 0x000fce00078e000e */
[----:B------:R-:W-:Y:S05]  /*31e50*/  WARPSYNC.COLLECTIVE R15, `(.L_x_3911) ;  /* 0x000000000f087348 */ /* 0x000fea0003c00000 */
[----:B------:R0:W1:Y:S02]  /*31e60*/  SHFL.IDX P6, R14, R13, R12, R11 ;  /* 0x0000000c0d0e7389 */ /* 0x00006400000c000b */
[----:B01----:R-:W-:Y:S01]  /*31e70*/  ENDCOLLECTIVE ;  /* 0x000000000000791b */ /* 0x003fe20003800000 */
.L_x_3911:
[----:B------:R-:W-:Y:S02]  /*31e80*/  SEL R79, R80, R46, P0 ;  /* 0x0000002e504f7207 */ /* 0x000fe40000000000 */
        /* <DEDUP_REMOVED lines=8> */
.L_x_3912:
[----:B------:R-:W-:Y:S02]  /*31f10*/  SEL R81, R82, R43, P0 ;  /* 0x0000002b52517207 */ /* 0x000fe40000000000 */
[----:B------:R-:W-:Y:S01]  /*31f20*/  SEL R82, R43, R82, P0 ;  /* 0x000000522b527207 */ /* 0x000fe20000000000 */
[----:B------:R-:W-:Y:S02]  /*31f30*/  IMAD.MOV.U32 R13, RZ, RZ, R59 ;  /* 0x000000ffff0d7224 */ /* 0x000fe400078e003b */
[----:B------:R-:W-:-:S07]  /*31f40*/  IMAD.MOV.U32 R129, RZ, RZ, R14 ;  /* 0x000000ffff817224 */ /* 0x000fce00078e000e */
[----:B------:R-:W-:Y:S05]  /*31f50*/  WARPSYNC.COLLECTIVE R15, `(.L_x_3913) ;  /* 0x000000000f087348 */ /* 0x000fea0003c00000 */
[----:B------:R0:W1:Y:S02]  /*31f60*/  SHFL.IDX P6, R14, R13, R12, R11 ;  /* 0x0000000c0d0e7389 */ /* 0x00006400000c000b */
[----:B01----:R-:W-:Y:S01]  /*31f70*/  ENDCOLLECTIVE ;  /* 0x000000000000791b */ /* 0x003fe20003800000 */
.L_x_3913:
[----:B------:R-:W-:Y:S02]  /*31f80*/  IMAD.MOV.U32 R13, RZ, RZ, R58 ;  /* 0x000000ffff0d7224 */ /* 0x000fe400078e003a */
[----:B------:R-:W-:Y:S02]  /*31f90*/  IMAD.MOV.U32 R12, RZ, RZ, R75 ;  /* 0x000000ffff0c7224 */ /* 0x000fe400078e004b */
[----:B------:R-:W-:-:S07]  /*31fa0*/  IMAD.MOV.U32 R131, RZ, RZ, R14 ;  /* 0x000000ffff837224 */ /* 0x000fce00078e000e */
[----:B------:R-:W-:Y:S05]  /*31fb0*/  WARPSYNC.COLLECTIVE R15, `(.L_x_3914) ;  /* 0x000000000f087348 */ /* 0x000fea0003c00000 */
[----:B------:R0:W1:Y:S02]  /*31fc0*/  SHFL.IDX P6, R14, R13, R12, R11 ;  /* 0x0000000c0d0e7389 */ /* 0x00006400000c000b */
[----:B01----:R-:W-:Y:S01]  /*31fd0*/  ENDCOLLECTIVE ;  /* 0x000000000000791b */ /* 0x003fe20003800000 */
.L_x_3914:
[----:B------:R-:W-:Y:S01]  /*31fe0*/  IMAD.MOV.U32 R13, RZ, RZ, R57 ;  /* 0x000000ffff0d7224 */ /* 0x000fe200078e0039 */
[----:B------:R-:W-:-:S07]  /*31ff0*/  MOV R58, R14 ;  /* 0x0000000e003a7202 */ /* 0x000fce0000000f00 */
[----:B------:R-:W-:Y:S05]  /*32000*/  WARPSYNC.COLLECTIVE R15, `(.L_x_3915) ;  /* 0x000000000f087348 */ /* 0x000fea0003c00000 */
[----:B------:R0:W1:Y:S02]  /*32010*/  SHFL.IDX P6, R14, R13, R12, R11 ;  /* 0x0000000c0d0e7389 */ /* 0x00006400000c000b */
[----:B01----:R-:W-:Y:S01]  /*32020*/  ENDCOLLECTIVE ;  /* 0x000000000000791b */ /* 0x003fe20003800000 */
.L_x_3915:
[----:B------:R-:W-:Y:S02]  /*32030*/  SEL R83, R129, R58, P0 ;  /* 0x0000003a81537207 */ /* 0x000fe40000000000 */
[----:B------:R-:W-:Y:S01]  /*32040*/  SEL R129, R58, R129, P0 ;  /* 0x000000813a817207 */ /* 0x000fe20000000000 */
[----:B------:R-:W-:Y:S01]  /*32050*/  IMAD.MOV.U32 R13, RZ, RZ, R74 ;  /* 0x000000ffff0d7224 */ /* 0x000fe200078e004a */
[----:B------:R-:W-:Y:S01]  /*32060*/  SEL R74, R39, R45, P0 ;  /* 0x0000002d274a7207 */ /* 0x000fe20000000000 */
[----:B------:R-:W-:Y:S02]  /*32070*/  IMAD.MOV.U32 R12, RZ, RZ, R36 ;  /* 0x000000ffff0c7224 */ /* 0x000fe400078e0024 */
[----:B------:R-:W-:-:S07]  /*32080*/  IMAD.MOV.U32 R57, RZ, RZ, R14 ;  /* 0x000000ffff397224 */ /* 0x000fce00078e000e */
[----:B------:R-:W-:Y:S05]  /*32090*/  WARPSYNC.COLLECTIVE R15, `(.L_x_3916) ;  /* 0x000000000f087348 */ /* 0x000fea0003c00000 */
[----:B------:R0:W1:Y:S02]  /*320a0*/  SHFL.IDX P6, R14, R13, R12, R11 ;  /* 0x0000000c0d0e7389 */ /* 0x00006400000c000b */
[----:B01----:R-:W-:Y:S01]  /*320b0*/  ENDCOLLECTIVE ;  /* 0x000000000000791b */ /* 0x003fe20003800000 */
.L_x_3916:
[----:B------:R-:W-:Y:S02]  /*320c0*/  SEL R130, R131, R57, P0 ;  /* 0x0000003983827207 */ /* 0x000fe40000000000 */
[----:B------:R-:W-:Y:S02]  /*320d0*/  SEL R131, R57, R131, P0 ;  /* 0x0000008339837207 */ /* 0x000fe40000000000 */
[----:B------:R-:W-:Y:S02]  /*320e0*/  MOV R13, R71 ;  /* 0x00000047000d7202 */ /* 0x000fe40000000f00 */
[----:B------:R-:W-:Y:S01]  /*320f0*/  SEL R71, R50, R40, P0 ;  /* 0x0000002832477207 */ /* 0x000fe20000000000 */
[----:B------:R-:W-:-:S07]  /*32100*/  IMAD.MOV.U32 R133, RZ, RZ, R14 ;  /* 0x000000ffff857224 */ /* 0x000fce00078e000e */
[----:B------:R-:W-:Y:S05]  /*32110*/  WARPSYNC.COLLECTIVE R15, `(.L_x_3917) ;  /* 0x000000000f087348 */ /* 0x000fea0003c00000 */
[----:B------:R0:W1:Y:S02]  /*32120*/  SHFL.IDX P6, R14, R13, R12, R11 ;  /* 0x0000000c0d0e7389 */ /* 0x00006400000c000b */
[----:B01----:R-:W-:Y:S01]  /*32130*/  ENDCOLLECTIVE ;  /* 0x000000000000791b */ /* 0x003fe20003800000 */
.L_x_3917:
[----:B------:R-:W-:Y:S01]  /*32140*/  IMAD.MOV.U32 R13, RZ, RZ, R73 ;  /* 0x000000ffff0d7224 */ /* 0x000fe200078e0049 */
[----:B------:R-:W-:Y:S01]  /*32150*/  SEL R73, R45, R39, P0 ;  /* 0x000000272d497207 */ /* 0x000fe20000000000 */
[----:B------:R-:W-:Y:S02]  /*32160*/  IMAD.MOV.U32 R12, RZ, RZ, R75 ;  /* 0x000000ffff0c7224 */ /* 0x000fe400078e004b */
[----:B------:R-:W-:-:S07]  /*32170*/  IMAD.MOV.U32 R135, RZ, RZ, R14 ;  /* 0x000000ffff877224 */ /* 0x000fce00078e000e */
[----:B------:R-:W-:Y:S05]  /*32180*/  WARPSYNC.COLLECTIVE R15, `(.L_x_3918) ;  /* 0x000000000f087348 */ /* 0x000fea0003c00000 */
[----:B------:R0:W1:Y:S02]  /*32190*/  SHFL.IDX P6, R14, R13, R12, R11 ;  /* 0x0000000c0d0e7389 */ /* 0x00006400000c000b */
[----:B01----:R-:W-:Y:S01]  /*321a0*/  ENDCOLLECTIVE ;  /* 0x000000000000791b */ /* 0x003fe20003800000 */
.L_x_3918:
[----:B------:R-:W-:Y:S02]  /*321b0*/  IMAD.MOV.U32 R13, RZ, RZ, R61 ;  /* 0x000000ffff0d7224 */ /* 0x000fe400078e003d */
[----:B------:R-:W-:-:S07]  /*321c0*/  IMAD.MOV.U32 R56, RZ, RZ, R14 ;  /* 0x000000ffff387224 */ /* 0x000fce00078e000e */
[----:B------:R-:W-:Y:S05]  /*321d0*/  WARPSYNC.COLLECTIVE R15, `(.L_x_3919) ;  /* 0x000000000f087348 */ /* 0x000fea0003c00000 */
[----:B------:R0:W1:Y:S02]  /*321e0*/  SHFL.IDX P6, R14, R13, R12, R11 ;  /* 0x0000000c0d0e7389 */ /* 0x00006400000c000b */
[----:B01----:R-:W-:Y:S01]  /*321f0*/  ENDCOLLECTIVE ;  /* 0x000000000000791b */ /* 0x003fe20003800000 */
.L_x_3919:
        /* <DEDUP_REMOVED lines=9> */
.L_x_3920:
[----:B------:R-:W-:Y:S02]  /*32290*/  SEL R134, R135, R61, P0 ;  /* 0x0000003d87867207 */ /* 0x000fe40000000000 */
[----:B------:R-:W-:Y:S01]  /*322a0*/  SEL R135, R61, R135, P0 ;  /* 0x000000873d877207 */ /* 0x000fe20000000000 */
[----:B------:R-:W-:Y:S02]  /*322b0*/  IMAD.MOV.U32 R13, RZ, RZ, R37 ;  /* 0x000000ffff0d7224 */ /* 0x000fe400078e0025 */
[----:B------:R-:W-:-:S07]  /*322c0*/  IMAD.MOV.U32 R44, RZ, RZ, R14 ;  /* 0x000000ffff2c7224 */ /* 0x000fce00078e000e */
[----:B------:R-:W-:Y:S05]  /*322d0*/  WARPSYNC.COLLECTIVE R15, `(.L_x_3921) ;  /* 0x000000000f087348 */ /* 0x000fea0003c00000 */
[----:B------:R0:W1:Y:S02]  /*322e0*/  SHFL.IDX P6, R14, R13, R12, R11 ;  /* 0x0000000c0d0e7389 */ /* 0x00006400000c000b */
[----:B01----:R-:W-:Y:S01]  /*322f0*/  ENDCOLLECTIVE ;  /* 0x000000000000791b */ /* 0x003fe20003800000 */
.L_x_3921:
[----:B------:R-:W-:Y:S01]  /*32300*/  MOV R13, R76 ;  /* 0x0000004c000d7202 */ /* 0x000fe20000000f00 */
[----:B------:R-:W-:Y:S01]  /*32310*/  IMAD.MOV.U32 R12, RZ, RZ, R75 ;  /* 0x000000ffff0c7224 */ /* 0x000fe200078e004b */
[----:B------:R-:W-:Y:S02]  /*32320*/  SEL R75, R51, R42, P0 ;  /* 0x0000002a334b7207 */ /* 0x000fe40000000000 */
[----:B------:R-:W-:Y:S01]  /*32330*/  SEL R76, R42, R51, P0 ;  /* 0x000000332a4c7207 */ /* 0x000fe20000000000 */
[----:B------:R-:W-:-:S07]  /*32340*/  IMAD.MOV.U32 R37, RZ, RZ, R14 ;  /* 0x000000ffff257224 */ /* 0x000fce00078e000e */
[----:B------:R-:W-:Y:S05]  /*32350*/  WARPSYNC.COLLECTIVE R15, `(.L_x_3922) ;  /* 0x000000000f087348 */ /* 0x000fea0003c00000 */
[----:B------:R0:W1:Y:S02]  /*32360*/  SHFL.IDX P6, R14, R13, R12, R11 ;  /* 0x0000000c0d0e7389 */ /* 0x00006400000c000b */
[----:B01----:R-:W-:Y:S01]  /*32370*/  ENDCOLLECTIVE ;  /* 0x000000000000791b */ /* 0x003fe20003800000 */
.L_x_3922:
[----:B------:R-:W-:Y:S02]  /*32380*/  IMAD.MOV.U32 R13, RZ, RZ, R38 ;  /* 0x000000ffff0d7224 */ /* 0x000fe400078e0026 */
[----:B------:R-:W-:-:S07]  /*32390*/  IMAD.MOV.U32 R36, RZ, RZ, R14 ;  /* 0x000000ffff247224 */ /* 0x000fce00078e000e */
[----:B------:R-:W-:Y:S05]  /*323a0*/  WARPSYNC.COLLECTIVE R15, `(.L_x_3923) ;  /* 0x000000000f087348 */ /* 0x000fea0003c00000 */
[----:B------:R0:W1:Y:S02]  /*323b0*/  SHFL.IDX P6, R14, R13, R12, R11 ;  /* 0x0000000c0d0e7389 */ /* 0x00006400000c000b */
[----:B01----:R-:W-:Y:S01]  /*323c0*/  ENDCOLLECTIVE ;  /* 0x000000000000791b */ /* 0x003fe20003800000 */
.L_x_3923:
[----:B------:R-:W-:Y:S01]  /*323d0*/  IMAD.MOV.U32 R11, RZ, RZ, RZ ;  /* 0x000000ffff0b7224 */ /* 0x000fe200078e00ff */
[----:B------:R-:W-:Y:S06]  /*323e0*/  BRA `(.L_x_3924) ;  /* 0xffffff0400747947 */ /* 0x000fec000383ffff */
.L_x_3638:
[----:B------:R-:W-:Y:S01]  /*323f0*/  IMAD.MOV.U32 R13, RZ, RZ, R3 ;  /* 0x000000ffff0d7224 */ /* 0x000fe200078e0003 */
[----:B------:R-:W-:Y:S01]  /*32400*/  MOV R12, RZ ;  /* 0x000000ff000c7202 */ /* 0x000fe20000000f00 */
[----:B------:R-:W-:Y:S02]  /*32410*/  IMAD.MOV.U32 R11, RZ, RZ, 0x181f ;  /* 0x0000181fff0b7424 */ /* 0x000fe400078e00ff */
[----:B------:R-:W-:-:S07]  /*32420*/  IMAD.MOV.U32 R15, RZ, RZ, -0x1 ;  /* 0xffffffffff0f7424 */ /* 0x000fce00078e00ff */
[----:B-----5:R-:W-:Y:S05]  /*32430*/  WARPSYNC.COLLECTIVE R15, `(.L_x_3925) ;  /* 0x000000000f087348 */ /* 0x020fea0003c00000 */
[----:B------:R0:W1:Y:S02]  /*32440*/  SHFL.IDX P6, R14, R13, R12, R11 ;  /* 0x0000000c0d0e7389 */ /* 0x00006400000c000b */
[----:B01---5:R-:W-:Y:S01]  /*32450*/  ENDCOLLECTIVE ;  /* 0x000000000000791b */ /* 0x023fe20003800000 */
.L_x_3925:
[----:B------:R-:W-:Y:S02]  /*32460*/  IMAD.MOV.U32 R13, RZ, RZ, R2 ;  /* 0x000000ffff0d7224 */ /* 0x000fe400078e0002 */
[----:B------:R-:W-:-:S07]  /*32470*/  IMAD.MOV.U32 R0, RZ, RZ, R14 ;  /* 0x000000ffff007224 */ /* 0x000fce00078e000e */
[----:B------:R-:W-:Y:S05]  /*32480*/  WARPSYNC.COLLECTIVE R15, `(.L_x_3926) ;  /* 0x000000000f087348 */ /* 0x000fea0003c00000 */
[----:B------:R0:W1:Y:S02]  /*32490*/  SHFL.IDX P6, R14, R13, R12, R11 ;  /* 0x0000000c0d0e7389 */ /* 0x00006400000c000b */
[----:B01----:R-:W-:Y:S01]  /*324a0*/  ENDCOLLECTIVE ;  /* 0x000000000000791b */ /* 0x003fe20003800000 */
.L_x_3926:
[----:B------:R-:W-:Y:S05]  /*324b0*/  BRA `(.L_x_3927) ;  /* 0xffffff1400c87947 */ /* 0x000fea000383ffff */
.L_x_3641:
        /* <DEDUP_REMOVED lines=8> */
.L_x_3929:
[----:B------:R-:W-:Y:S05]  /*32540*/  BSYNC B1 ;  /* 0x0000000000017941 */ /* 0x000fea0003800000 */
.L_x_3928:
        /* <DEDUP_REMOVED lines=8> */
.L_x_3930:
[----:B------:R-:W-:Y:S05]  /*325d0*/  BRA `(.L_x_3931) ;  /* 0xffffff1400d87947 */ /* 0x000fea000383ffff */
.L_x_3644:
[----:B------:R-:W-:Y:S01]  /*325e0*/  BSSY B1, `(.L_x_3932) ;  /* 0x0000008000017945 */ /* 0x000fe20003800000 */
[----:B------:R-:W-:Y:S02]  /*325f0*/  IMAD.MOV.U32 R13, RZ, RZ, R3 ;  /* 0x000000ffff0d7224 */ /* 0x000fe400078e0003 */
[----:B------:R-:W-:Y:S02]  /*32600*/  IMAD.MOV.U32 R12, RZ, RZ, 0x2 ;  /* 0x00000002ff0c7424 */ /* 0x000fe400078e00ff */
[----:B------:R-:W-:Y:S02]  /*32610*/  IMAD.MOV.U32 R11, RZ, RZ, 0x181f ;  /* 0x0000181fff0b7424 */ /* 0x000fe400078e00ff */
[----:B---3--:R-:W-:-:S07]  /*32620*/  IMAD.MOV.U32 R15, RZ, RZ, -0x1 ;  /* 0xffffffffff0f7424 */ /* 0x008fce00078e00ff */
[----:B012-4-:R-:W-:Y:S05]  /*32630*/  WARPSYNC.COLLECTIVE R15, `(.L_x_3933) ;  /* 0x000000000f087348 */ /* 0x017fea0003c00000 */
[----:B--2---:R2:W3:Y:S02]  /*32640*/  SHFL.IDX P6, R14, R13, R12, R11 ;  /* 0x0000000c0d0e7389 */ /* 0x0044e400000c000b */
[----:B01234-:R-:W-:Y:S01]  /*32650*/  ENDCOLLECTIVE ;  /* 0x000000000000791b */ /* 0x01ffe20003800000 */
.L_x_3933:
[----:B------:R-:W-:Y:S05]  /*32660*/  BSYNC B1 ;  /* 0x0000000000017941 */ /* 0x000fea0003800000 */
.L_x_3932:
        /* <DEDUP_REMOVED lines=8> */
.L_x_3934:
[----:B------:R-:W-:Y:S05]  /*326f0*/  BRA `(.L_x_3935) ;  /* 0xffffff1400e87947 */ /* 0x000fea000383ffff */
.L_x_3647:
[----:B------:R-:W-:Y:S01]  /*32700*/  BSSY B1, `(.L_x_3936) ;  /* 0x0000008000017945 */ /* 0x000fe20003800000 */
[----:B------:R-:W-:Y:S01]  /*32710*/  IMAD.MOV.U32 R13, RZ, RZ, R3 ;  /* 0x000000ffff0d7224 */ /* 0x000fe200078e0003 */
[----:B------:R-:W-:Y:S01]  /*32720*/  MOV R12, 0x3 ;  /* 0x00000003000c7802 */ /* 0x000fe20000000f00 */
[----:B------:R-:W-:Y:S02]  /*32730*/  IMAD.MOV.U32 R11, RZ, RZ, 0x181f ;  /* 0x0000181fff0b7424 */ /* 0x000fe400078e00ff */
[----:B---3--:R-:W-:-:S07]  /*32740*/  IMAD.MOV.U32 R15, RZ, RZ, -0x1 ;  /* 0xffffffffff0f7424 */ /* 0x008fce00078e00ff */
[----:B012-4-:R-:W-:Y:S05]  /*32750*/  WARPSYNC.COLLECTIVE R15, `(.L_x_3937) ;  /* 0x000000000f087348 */ /* 0x017fea0003c00000 */
[----:B--2---:R2:W3:Y:S02]  /*32760*/  SHFL.IDX P6, R14, R13, R12, R11 ;  /* 0x0000000c0d0e7389 */ /* 0x0044e400000c000b */
[----:B01234-:R-:W-:Y:S01]  /*32770*/  ENDCOLLECTIVE ;  /* 0x000000000000791b */ /* 0x01ffe20003800000 */
.L_x_3937:
[----:B------:R-:W-:Y:S05]  /*32780*/  BSYNC B1 ;  /* 0x0000000000017941 */ /* 0x000fea0003800000 */
.L_x_3936:
        /* <DEDUP_REMOVED lines=8> */
.L_x_3938:
[----:B------:R-:W-:Y:S05]  /*32810*/  BRA `(.L_x_3939) ;  /* 0xffffff1400f87947 */ /* 0x000fea000383ffff */
.L_x_3649:
[----:B------:R-:W-:Y:S02]  /*32820*/  IMAD.MOV.U32 R13, RZ, RZ, R42 ;  /* 0x000000ffff0d7224 */ /* 0x000fe400078e002a */
[----:B------:R-:W-:Y:S02]  /*32830*/  IMAD.MOV.U32 R12, RZ, RZ, RZ ;  /* 0x000000ffff0c7224 */ /* 0x000fe400078e00ff */
[----:B------:R-:W-:Y:S02]  /*32840*/  IMAD.MOV.U32 R11, RZ, RZ, 0x1c1f ;  /* 0x00001c1fff0b7424 */ /* 0x000fe400078e00ff */
[----:B------:R-:W-:-:S07]  /*32850*/  IMAD.MOV.U32 R15, RZ, RZ, -0x1 ;  /* 0xffffffffff0f7424 */ /* 0x000fce00078e00ff */
[----:B------:R-:W-:Y:S05]  /*32860*/  WARPSYNC.COLLECTIVE R15, `(.L_x_3940) ;  /* 0x000000000f087348 */ /* 0x000fea0003c00000 */
[----:B------:R0:W1:Y:S02]  /*32870*/  SHFL.IDX P6, R14, R13, R12, R11 ;  /* 0x0000000c0d0e7389 */ /* 0x00006400000c000b */
[----:B01----:R-:W-:Y:S01]  /*32880*/  ENDCOLLECTIVE ;  /* 0x000000000000791b */ /* 0x003fe20003800000 */
.L_x_3940:
[----:B------:R-:W-:Y:S01]  /*32890*/  IMAD.MOV.U32 R13, RZ, RZ, R40 ;  /* 0x000000ffff0d7224 */ /* 0x000fe200078e0028 */
[----:B------:R-:W-:-:S07]  /*328a0*/  MOV R41, R14 ;  /* 0x0000000e00297202 */ /* 0x000fce0000000f00 */
[----:B------:R-:W-:Y:S05]  /*328b0*/  WARPSYNC.COLLECTIVE R15, `(.L_x_3941) ;  /* 0x000000000f087348 */ /* 0x000fea0003c00000 */
[----:B------:R0:W1:Y:S02]  /*328c0*/  SHFL.IDX P6, R14, R13, R12, R11 ;  /* 0x0000000c0d0e7389 */ /* 0x00006400000c000b */
[----:B01----:R-:W-:Y:S01]  /*328d0*/  ENDCOLLECTIVE ;  /* 0x000000000000791b */ /* 0x003fe20003800000 */
.L_x_3941:
[----:B------:R-:W-:Y:S01]  /*328e0*/  IMAD.MOV.U32 R43, RZ, RZ, R14 ;  /* 0x000000ffff2b7224 */ /* 0x000fe200078e000e */
[----:B------:R-:W-:Y:S06]  /*328f0*/  BRA `(.L_x_3942) ;  /* 0xffffff1800c07947 */ /* 0x000fec000383ffff */
.L_x_3652:
[----:B------:R-:W-:Y:S01]  /*32900*/  BSSY B1, `(.L_x_3943) ;  /* 0x0000008000017945 */ /* 0x000fe20003800000 */
[----:B------:R-:W-:Y:S01]  /*32910*/  IMAD.MOV.U32 R13, RZ, RZ, R42 ;  /* 0x000000ffff0d7224 */ /* 0x000fe200078e002a */
[----:B------:R-:W-:Y:S01]  /*32920*/  MOV R15, 0xffffffff ;  /* 0xffffffff000f7802 */ /* 0x000fe20000000f00 */
[----:B------:R-:W-:Y:S02]  /*32930*/  IMAD.MOV.U32 R12, RZ, RZ, 0x1 ;  /* 0x00000001ff0c7424 */ /* 0x000fe400078e00ff */
[----:B---3--:R-:W-:-:S07]  /*32940*/  IMAD.MOV.U32 R11, RZ, RZ, 0x1c1f ;  /* 0x00001c1fff0b7424 */ /* 0x008fce00078e00ff */
[----:B012---:R-:W-:Y:S05]  /*32950*/  WARPSYNC.COLLECTIVE R15, `(.L_x_3944) ;  /* 0x000000000f087348 */ /* 0x007fea0003c00000 */
[----:B------:R3:W4:Y:S02]  /*32960*/  SHFL.IDX P6, R14, R13, R12, R11 ;  /* 0x0000000c0d0e7389 */ /* 0x00072400000c000b */
[----:B01234-:R-:W-:Y:S01]  /*32970*/  ENDCOLLECTIVE ;  /* 0x000000000000791b */ /* 0x01ffe20003800000 */
.L_x_3944:
[----:B------:R-:W-:Y:S05]  /*32980*/  BSYNC B1 ;  /* 0x0000000000017941 */ /* 0x000fea0003800000 */
.L_x_3943:
        /* <DEDUP_REMOVED lines=8> */
.L_x_3945:
[----:B------:R-:W-:Y:S05]  /*32a10*/  BRA `(.L_x_3946) ;  /* 0xffffff24009c7947 */ /* 0x000fea000383ffff */
.L_x_3656:
[----:B------:R-:W-:Y:S01]  /*32a20*/  MOV R13, R3 ;  /* 0x00000003000d7202 */ /* 0x000fe20000000f00 */
[----:B------:R-:W-:Y:S02]  /*32a30*/  IMAD.MOV.U32 R12, RZ, RZ, RZ ;  /* 0x000000ffff0c7224 */ /* 0x000fe400078e00ff */
[----:B------:R-:W-:Y:S02]  /*32a40*/  IMAD.MOV.U32 R11, RZ, RZ, 0x181f ;  /* 0x0000181fff0b7424 */ /* 0x000fe400078e00ff */
[----:B------:R-:W-:-:S07]  /*32a50*/  IMAD.MOV.U32 R15, RZ, RZ, -0x1 ;  /* 0xffffffffff0f7424 */ /* 0x000fce00078e00ff */
[----:B0-----:R-:W-:Y:S05]  /*32a60*/  WARPSYNC.COLLECTIVE R15, `(.L_x_3947) ;  /* 0x000000000f087348 */ /* 0x001fea0003c00000 */
[----:B------:R1:W2:Y:S02]  /*32a70*/  SHFL.IDX P6, R14, R13, R12, R11 ;  /* 0x0000000c0d0e7389 */ /* 0x0002a400000c000b */
[----:B012---:R-:W-:Y:S01]  /*32a80*/  ENDCOLLECTIVE ;  /* 0x000000000000791b */ /* 0x007fe20003800000 */
.L_x_3947:
[----:B------:R-:W-:Y:S02]  /*32a90*/  IMAD.MOV.U32 R13, RZ, RZ, R2 ;  /* 0x000000ffff0d7224 */ /* 0x000fe400078e0002 */
[----:B------:R-:W-:-:S07]  /*32aa0*/  IMAD.MOV.U32 R0, RZ, RZ, R14 ;  /* 0x000000ffff007224 */ /* 0x000fce00078e000e */
[----:B------:R-:W-:Y:S05]  /*32ab0*/  WARPSYNC.COLLECTIVE R15, `(.L_x_3948) ;  /* 0x000000000f087348 */ /* 0x000fea0003c00000 */
[----:B------:R0:W1:Y:S02]  /*32ac0*/  SHFL.IDX P6, R14, R13, R12, R11 ;  /* 0x0000000c0d0e7389 */ /* 0x00006400000c000b */
[----:B01----:R-:W-:Y:S01]  /*32ad0*/  ENDCOLLECTIVE ;  /* 0x000000000000791b */ /* 0x003fe20003800000 */
.L_x_3948:
[----:B------:R-:W-:Y:S05]  /*32ae0*/  BRA `(.L_x_3949) ;  /* 0xffffff3800c47947 */ /* 0x000fea000383ffff */
.L_x_3659:
[----:B------:R-:W-:Y:S01]  /*32af0*/  BSSY B1, `(.L_x_3950) ;  /* 0x0000008000017945 */ /* 0x000fe20003800000 */
[----:B----4-:R-:W-:Y:S01]  /*32b00*/  MOV R13, R3 ;  /* 0x00000003000d7202 */ /* 0x010fe20000000f00 */
[----:B------:R-:W-:Y:S02]  /*32b10*/  IMAD.MOV.U32 R12, RZ, RZ, 0x1 ;  /* 0x00000001ff0c7424 */ /* 0x000fe400078e00ff */
[----:B------:R-:W-:Y:S02]  /*32b20*/  IMAD.MOV.U32 R11, RZ, RZ, 0x181f ;  /* 0x0000181fff0b7424 */ /* 0x000fe400078e00ff */
[----:B------:R-:W-:-:S07]  /*32b30*/  IMAD.MOV.U32 R15, RZ, RZ, -0x1 ;  /* 0xffffffffff0f7424 */ /* 0x000fce00078e00ff */
[----:B0123--:R-:W-:Y:S05]  /*32b40*/  WARPSYNC.COLLECTIVE R15, `(.L_x_3951) ;  /* 0x000000000f087348 */ /* 0x00ffea0003c00000 */
[----:B---3--:R3:W4:Y:S02]  /*32b50*/  SHFL.IDX P6, R14, R13, R12, R11 ;  /* 0x0000000c0d0e7389 */ /* 0x00872400000c000b */
[----:B01234-:R-:W-:Y:S01]  /*32b60*/  ENDCOLLECTIVE ;  /* 0x000000000000791b */ /* 0x01ffe20003800000 */
.L_x_3951:
[----:B------:R-:W-:Y:S05]  /*32b70*/  BSYNC B1 ;  /* 0x0000000000017941 */ /* 0x000fea0003800000 */
.L_x_3950:
        /* <DEDUP_REMOVED lines=8> */
.L_x_3952:
[----:B------:R-:W-:Y:S05]  /*32c00*/  BRA `(.L_x_3953) ;  /* 0xffffff3800d87947 */ /* 0x000fea000383ffff */
.L_x_3662:
[----:B------:R-:W-:Y:S01]  /*32c10*/  BSSY B1, `(.L_x_3954) ;  /* 0x0000008000017945 */ /* 0x000fe20003800000 */
[----:B----4-:R-:W-:Y:S01]  /*32c20*/  IMAD.MOV.U32 R13, RZ, RZ, R3 ;  /* 0x000000ffff0d7224 */ /* 0x010fe200078e0003 */
[----:B------:R-:W-:Y:S01]  /*32c30*/  MOV R15, 0xffffffff ;  /* 0xffffffff000f7802 */ /* 0x000fe20000000f00 */
[----:B------:R-:W-:Y:S02]  /*32c40*/  IMAD.MOV.U32 R12, RZ, RZ, 0x2 ;  /* 0x00000002ff0c7424 */ /* 0x000fe400078e00ff */
[----:B------:R-:W-:-:S07]  /*32c50*/  IMAD.MOV.U32 R11, RZ, RZ, 0x181f ;  /* 0x0000181fff0b7424 */ /* 0x000fce00078e00ff */
[----:B0123--:R-:W-:Y:S05]  /*32c60*/  WARPSYNC.COLLECTIVE R15, `(.L_x_3955) ;  /* 0x000000000f087348 */ /* 0x00ffea0003c00000 */
[----:B---3--:R3:W4:Y:S02]  /*32c70*/  SHFL.IDX P6, R14, R13, R12, R11 ;  /* 0x0000000c0d0e7389 */ /* 0x00872400000c000b */
[----:B01234-:R-:W-:Y:S01]  /*32c80*/  ENDCOLLECTIVE ;  /* 0x000000000000791b */ /* 0x01ffe20003800000 */
.L_x_3955:
[----:B------:R-:W-:Y:S05]  /*32c90*/  BSYNC B1 ;  /* 0x0000000000017941 */ /* 0x000fea0003800000 */
.L_x_3954:
        /* <DEDUP_REMOVED lines=8> */
.L_x_3956:
[----:B------:R-:W-:Y:S05]  /*32d20*/  BRA `(.L_x_3957) ;  /* 0xffffff3800e87947 */ /* 0x000fea000383ffff */
.L_x_3665:
[----:B------:R-:W-:Y:S01]  /*32d30*/  BSSY B1, `(.L_x_3958) ;  /* 0x0000008000017945 */ /* 0x000fe20003800000 */
[----:B0-----:R-:W-:Y:S01]  /*32d40*/  MOV R13, R3 ;  /* 0x00000003000d7202 */ /* 0x001fe20000000f00 */
[----:B------:R-:W-:Y:S02]  /*32d50*/  IMAD.MOV.U32 R12, RZ, RZ, 0x3 ;  /* 0x00000003ff0c7424 */ /* 0x000fe400078e00ff */
[----:B------:R-:W-:Y:S02]  /*32d60*/  IMAD.MOV.U32 R11, RZ, RZ, 0x181f ;  /* 0x0000181fff0b7424 */ /* 0x000fe400078e00ff */
[----:B------:R-:W-:-:S07]  /*32d70*/  IMAD.MOV.U32 R15, RZ, RZ, -0x1 ;  /* 0xffffffffff0f7424 */ /* 0x000fce00078e00ff */
[----:B-1234-:R-:W-:Y:S05]  /*32d80*/  WARPSYNC.COLLECTIVE R15, `(.L_x_3959) ;  /* 0x000000000f087348 */ /* 0x01efea0003c00000 */
[----:B----4-:R0:W4:Y:S02]  /*32d90*/  SHFL.IDX P6, R14, R13, R12, R11 ;  /* 0x0000000c0d0e7389 */ /* 0x01012400000c000b */
[----:B01234-:R-:W-:Y:S01]  /*32da0*/  ENDCOLLECTIVE ;  /* 0x000000000000791b */ /* 0x01ffe20003800000 */
.L_x_3959:
[----:B------:R-:W-:Y:S05]  /*32db0*/  BSYNC B1 ;  /* 0x0000000000017941 */ /* 0x000fea0003800000 */
.L_x_3958:
        /* <DEDUP_REMOVED lines=8> */
.L_x_3960:
[----:B------:R-:W-:Y:S05]  /*32e40*/  BRA `(.L_x_3961) ;  /* 0xffffff3800f87947 */ /* 0x000fea000383ffff */
.L_x_3682:
[----:B------:R-:W0:Y:S01]  /*32e50*/  S2R R4, SR_TID.X ;  /* 0x0000000000047919 */ /* 0x000e220000002100 */
[----:B------:R-:W-:Y:S01]  /*32e60*/  BSSY B1, `(.L_x_3962) ;  /* 0x000000a000017945 */ /* 0x000fe20003800000 */
[----:B------:R-:W-:Y:S01]  /*32e70*/  IMAD.MOV.U32 R12, RZ, RZ, RZ ;  /* 0x000000ffff0c7224 */ /* 0x000fe200078e00ff */
[----:B------:R-:W-:Y:S01]  /*32e80*/  MOV R15, 0xffffffff ;  /* 0xffffffff000f7802 */ /* 0x000fe20000000f00 */
[----:B------:R-:W-:Y:S01]  /*32e90*/  IMAD.MOV.U32 R11, RZ, RZ, 0x1f ;  /* 0x0000001fff0b7424 */ /* 0x000fe200078e00ff */
[----:B0-----:R-:W-:-:S04]  /*32ea0*/  SHF.R.U32.HI R4, RZ, 0x5, R4 ;  /* 0x00000005ff047819 */ /* 0x001fc80000011604 */
[----:B------:R-:W-:-:S05]  /*32eb0*/  LOP3.LUT R4, R4, 0x3, RZ, 0xc0, !PT ;  /* 0x0000000304047812 */ /* 0x000fca00078ec0ff */
[----:B------:R-:W-:-:S07]  /*32ec0*/  IMAD.MOV.U32 R13, RZ, RZ, R4 ;  /* 0x000000ffff0d7224 */ /* 0x000fce00078e0004 */
[----:B------:R-:W-:Y:S05]  /*32ed0*/  WARPSYNC.COLLECTIVE R15, `(.L_x_3963) ;  /* 0x000000000f087348 */ /* 0x000fea0003c00000 */
[----:B------:R0:W1:Y:S02]  /*32ee0*/  SHFL.IDX P6, R14, R13, R12, R11 ;  /* 0x0000000c0d0e7389 */ /* 0x00006400000c000b */
[----:B01----:R-:W-:Y:S01]  /*32ef0*/  ENDCOLLECTIVE ;  /* 0x000000000000791b */ /* 0x003fe20003800000 */
.L_x_3963:
[----:B------:R-:W-:Y:S05]  /*32f00*/  BSYNC B1 ;  /* 0x0000000000017941 */ /* 0x000fea0003800000 */
.L_x_3962:
[----:B------:R-:W-:Y:S05]  /*32f10*/  BRA `(.L_x_3964) ;  /* 0xffffff54006c7947 */ /* 0x000fea000383ffff */
.L_x_3684:
[----:B------:R-:W-:Y:S01]  /*32f20*/  BSSY B1, `(.L_x_3965) ;  /* 0x0000006000017945 */ /* 0x000fe20003800000 */
[----:B------:R-:W-:-:S07]  /*32f30*/  IMAD.MOV.U32 R15, RZ, RZ, -0x1 ;  /* 0xffffffffff0f7424 */ /* 0x000fce00078e00ff */
[----:B0-----:R-:W-:Y:S05]  /*32f40*/  WARPSYNC.COLLECTIVE R15, `(.L_x_3966) ;  /* 0x000000000f0c7348 */ /* 0x001fea0003c00000 */
[----:B------:R-:W-:Y:S02]  /*32f50*/  ELECT P6, UR62, PT ;  /* 0x00000000003e782f */ /* 0x000fe400038c0000 */
[----:B------:R-:W-:Y:S01]  /*32f60*/  MOV R14, UR62 ;  /* 0x0000003e000e7c02 */ /* 0x000fe20008000f00 */
[----:B0-----:R-:W-:Y:S10]  /*32f70*/  ENDCOLLECTIVE ;  /* 0x000000000000791b */ /* 0x001ff40003800000 */
.L_x_3966:
[----:B------:R-:W-:Y:S05]  /*32f80*/  BSYNC B1 ;  /* 0x0000000000017941 */ /* 0x000fea0003800000 */
.L_x_3965:
[----:B------:R-:W-:Y:S05]  /*32f90*/  BRA `(.L_x_3683) ;  /* 0xffffff5400647947 */ /* 0x000fea000383ffff */
.L_x_3686:
[----:B0-----:R0:W1:Y:S02]  /*32fa0*/  SYNCS.PHASECHK.TRANS64.TRYWAIT P0, [R18+URZ+0x33420], R3 ;  /* 0x03342003120075a7 */ /* 0x001064000800017f */
[----:B-1----:R-:W-:Y:S05]  /*32fb0*/  @!P0 NANOSLEEP.SYNCS 0x989680 ;  /* 0x009896800000895d */ /* 0x002fea0003900000 */
[----:B------:R-:W1:Y:S02]  /*32fc0*/  @!P0 SYNCS.PHASECHK.TRANS64 P0, [R18+URZ+0x33420], R3 ;  /* 0x03342003120085a7 */ /* 0x000e64000800007f */
[----:B-1----:R-:W-:Y:S05]  /*32fd0*/  @!P0 BRA `(.L_x_3686) ;  /* 0xfffffffc00f08947 */ /* 0x002fea000383ffff */
[----:B------:R-:W-:Y:S05]  /*32fe0*/  BRA `(.L_x_3967) ;  /* 0xffffff5400747947 */ /* 0x000fea000383ffff */
.L_x_3690:
[----:B-1----:R1:W2:Y:S02]  /*32ff0*/  SYNCS.PHASECHK.TRANS64.TRYWAIT P0, [R6+URZ+0x334a0], R9 ;  /* 0x0334a009060075a7 */ /* 0x0022a4000800017f */
[----:B--2---:R-:W-:Y:S05]  /*33000*/  @!P0 NANOSLEEP.SYNCS 0x989680 ;  /* 0x009896800000895d */ /* 0x004fea0003900000 */
[----:B------:R-:W2:Y:S02]  /*33010*/  @!P0 SYNCS.PHASECHK.TRANS64 P0, [R6+URZ+0x334a0], R9 ;  /* 0x0334a009060085a7 */ /* 0x000ea4000800007f */
[----:B--2---:R-:W-:Y:S05]  /*33020*/  @!P0 BRA `(.L_x_3690) ;  /* 0xfffffffc00f08947 */ /* 0x004fea000383ffff */
[----:B------:R-:W-:Y:S05]  /*33030*/  BRA `(.L_x_3968) ;  /* 0xffffff5400947947 */ /* 0x000fea000383ffff */
.L_x_3697:
[----:B0-----:R0:W2:Y:S02]  /*33040*/  SYNCS.PHASECHK.TRANS64.TRYWAIT P0, [R6+URZ+0x334c0], R9 ;  /* 0x0334c009060075a7 */ /* 0x0010a4000800017f */
[----:B--2---:R-:W-:Y:S05]  /*33050*/  @!P0 NANOSLEEP.SYNCS 0x989680 ;  /* 0x009896800000895d */ /* 0x004fea0003900000 */
[----:B------:R-:W2:Y:S02]  /*33060*/  @!P0 SYNCS.PHASECHK.TRANS64 P0, [R6+URZ+0x334c0], R9 ;  /* 0x0334c009060085a7 */ /* 0x000ea4000800007f */
[----:B--2---:R-:W-:Y:S05]  /*33070*/  @!P0 BRA `(.L_x_3697) ;  /* 0xfffffffc00f08947 */ /* 0x004fea000383ffff */
[----:B------:R-:W-:Y:S05]  /*33080*/  BRA `(.L_x_3969) ;  /* 0xffffff5800947947 */ /* 0x000fea000383ffff */
.L_x_3706:
[----:B0-----:R0:W1:Y:S02]  /*33090*/  SYNCS.PHASECHK.TRANS64.TRYWAIT P2, [R7+URZ+0x334a0], R6 ;  /* 0x0334a006070075a7 */ /* 0x001064000804017f */
[----:B-1----:R-:W-:Y:S05]  /*330a0*/  @!P2 NANOSLEEP.SYNCS 0x989680 ;  /* 0x009896800000a95d */ /* 0x002fea0003900000 */
[----:B------:R-:W1:Y:S02]  /*330b0*/  @!P2 SYNCS.PHASECHK.TRANS64 P2, [R7+URZ+0x334a0], R6 ;  /* 0x0334a0060700a5a7 */ /* 0x000e64000804007f */
[----:B-1----:R-:W-:Y:S05]  /*330c0*/  @!P2 BRA `(.L_x_3706) ;  /* 0xfffffffc00f0a947 */ /* 0x002fea000383ffff */
[----:B------:R-:W-:Y:S05]  /*330d0*/  BRA `(.L_x_3970) ;  /* 0xffffff5c00e07947 */ /* 0x000fea000383ffff */
.L_x_3713:
[----:B-1----:R1:W2:Y:S02]  /*330e0*/  SYNCS.PHASECHK.TRANS64.TRYWAIT P2, [R7+URZ+0x334c0], R6 ;  /* 0x0334c006070075a7 */ /* 0x0022a4000804017f */
[----:B--2---:R-:W-:Y:S05]  /*330f0*/  @!P2 NANOSLEEP.SYNCS 0x989680 ;  /* 0x009896800000a95d */ /* 0x004fea0003900000 */
[----:B------:R-:W2:Y:S02]  /*33100*/  @!P2 SYNCS.PHASECHK.TRANS64 P2, [R7+URZ+0x334c0], R6 ;  /* 0x0334c0060700a5a7 */ /* 0x000ea4000804007f */
[----:B--2---:R-:W-:Y:S05]  /*33110*/  @!P2 BRA `(.L_x_3713) ;  /* 0xfffffffc00f0a947 */ /* 0x004fea000383ffff */
[----:B------:R-:W-:Y:S05]  /*33120*/  BRA `(.L_x_3971) ;  /* 0xffffff6000dc7947 */ /* 0x000fea000383ffff */
.L_x_3732:
        /* <DEDUP_REMOVED lines=11> */
.L_x_3973:
[----:B------:R-:W-:Y:S05]  /*331e0*/  BSYNC B0 ;  /* 0x0000000000007941 */ /* 0x000fea0003800000 */
.L_x_3972:
[----:B------:R-:W-:Y:S05]  /*331f0*/  BRA `(.L_x_3974) ;  /* 0xffffff7000787947 */ /* 0x000fea000383ffff */
.L_x_3734:
[----:B------:R-:W-:Y:S01]  /*33200*/  BSSY B0, `(.L_x_3975) ;  /* 0x0000006000007945 */ /* 0x000fe20003800000 */
[----:B------:R-:W-:-:S07]  /*33210*/  MOV R15, 0xffffffff ;  /* 0xffffffff000f7802 */ /* 0x000fce0000000f00 */
[----:B01----:R-:W-:Y:S05]  /*33220*/  WARPSYNC.COLLECTIVE R15, `(.L_x_3976) ;  /* 0x000000000f0c7348 */ /* 0x003fea0003c00000 */
[----:B------:R-:W-:Y:S02]  /*33230*/  ELECT P6, UR62, PT ;  /* 0x00000000003e782f */ /* 0x000fe400038c0000 */
[----:B------:R-:W-:Y:S01]  /*33240*/  MOV R14, UR62 ;  /* 0x0000003e000e7c02 */ /* 0x000fe20008000f00 */
[----:B01----:R-:W-:Y:S10]  /*33250*/  ENDCOLLECTIVE ;  /* 0x000000000000791b */ /* 0x003ff40003800000 */
.L_x_3976:
[----:B------:R-:W-:Y:S05]  /*33260*/  BSYNC B0 ;  /* 0x0000000000007941 */ /* 0x000fea0003800000 */
.L_x_3975:
[----:B------:R-:W-:Y:S05]  /*33270*/  BRA `(.L_x_3977) ;  /* 0xffffff7000807947 */ /* 0x000fea000383ffff */
.L_x_3736:
[----:B0-----:R0:W1:Y:S02]  /*33280*/  SYNCS.PHASECHK.TRANS64.TRYWAIT P0, [R2+URZ+0x33480], R4 ;  /* 0x03348004020075a7 */ /* 0x001064000800017f */
[----:B-1----:R-:W-:Y:S05]  /*33290*/  @!P0 NANOSLEEP.SYNCS 0x989680 ;  /* 0x009896800000895d */ /* 0x002fea0003900000 */
[----:B------:R-:W1:Y:S02]  /*332a0*/  @!P0 SYNCS.PHASECHK.TRANS64 P0, [R2+URZ+0x33480], R4 ;  /* 0x03348004020085a7 */ /* 0x000e64000800007f */
[----:B-1----:R-:W-:Y:S05]  /*332b0*/  @!P0 BRA `(.L_x_3736) ;  /* 0xfffffffc00f08947 */ /* 0x002fea000383ffff */
[----:B------:R-:W-:Y:S05]  /*332c0*/  BRA `(.L_x_3978) ;  /* 0xffffff7000ec7947 */ /* 0x000fea000383ffff */
.L_x_3738:
[----:B-1----:R1:W2:Y:S02]  /*332d0*/  SYNCS.PHASECHK.TRANS64.TRYWAIT P0, [R2+URZ+0x33440], R4 ;  /* 0x03344004020075a7 */ /* 0x0022a4000800017f */
[----:B--2---:R-:W-:Y:S05]  /*332e0*/  @!P0 NANOSLEEP.SYNCS 0x989680 ;  /* 0x009896800000895d */ /* 0x004fea0003900000 */
[----:B------:R-:W2:Y:S02]  /*332f0*/  @!P0 SYNCS.PHASECHK.TRANS64 P0, [R2+URZ+0x33440], R4 ;  /* 0x03344004020085a7 */ /* 0x000ea4000800007f */
[----:B--2---:R-:W-:Y:S05]  /*33300*/  @!P0 BRA `(.L_x_3738) ;  /* 0xfffffffc00f08947 */ /* 0x004fea000383ffff */
[----:B------:R-:W-:Y:S05]  /*33310*/  BRA `(.L_x_3979) ;  /* 0xffffff74006c7947 */ /* 0x000fea000383ffff */
.L_x_3742:
        /* <DEDUP_REMOVED lines=14> */
.L_x_3980:
[----:B------:R-:W-:Y:S01]  /*33400*/  MOV R13, R4 ;  /* 0x00000004000d7202 */ /* 0x000fe20000000f00 */
[----:B------:R-:W-:-:S07]  /*33410*/  IMAD.MOV.U32 R6, RZ, RZ, R14 ;  /* 0x000000ffff067224 */ /* 0x000fce00078e000e */
[----:B------:R-:W-:Y:S05]  /*33420*/  WARPSYNC.COLLECTIVE R15, `(.L_x_3981) ;  /* 0x000000000f087348 */ /* 0x000fea0003c00000 */
[----:B------:R0:W1:Y:S02]  /*33430*/  SHFL.IDX P6, R14, R13, R12, R11 ;  /* 0x0000000c0d0e7389 */ /* 0x00006400000c000b */
[----:B01----:R-:W-:Y:S01]  /*33440*/  ENDCOLLECTIVE ;  /* 0x000000000000791b */ /* 0x003fe20003800000 */
.L_x_3981:
[----:B------:R-:W-:Y:S01]  /*33450*/  IMAD.MOV.U32 R13, RZ, RZ, R3 ;  /* 0x000000ffff0d7224 */ /* 0x000fe200078e0003 */
[----:B------:R-:W-:Y:S01]  /*33460*/  MOV R12, 0x1 ;  /* 0x00000001000c7802 */ /* 0x000fe20000000f00 */
[----:B------:R-:W-:-:S07]  /*33470*/  IMAD.MOV.U32 R7, RZ, RZ, R14 ;  /* 0x000000ffff077224 */ /* 0x000fce00078e000e */
[----:B------:R-:W-:Y:S05]  /*33480*/  WARPSYNC.COLLECTIVE R15, `(.L_x_3982) ;  /* 0x000000000f087348 */ /* 0x000fea0003c00000 */
[----:B------:R0:W1:Y:S02]  /*33490*/  SHFL.IDX P6, R14, R13, R12, R11 ;  /* 0x0000000c0d0e7389 */ /* 0x00006400000c000b */
[----:B01----:R-:W-:Y:S01]  /*334a0*/  ENDCOLLECTIVE ;  /* 0x000000000000791b */ /* 0x003fe20003800000 */
.L_x_3982:
[----:B------:R-:W-:-:S05]  /*334b0*/  @!P4 IADD3 R7, P3, R10, R7, RZ ;  /* 0x000000070a07c210 */ /* 0x000fca0007f7e0ff */
[----:B------:R-:W-:Y:S01]  /*334c0*/  @!P4 IMAD.X R6, RZ, RZ, R6, P3 ;  /* 0x000000ffff06c224 */ /* 0x000fe200018e0606 */
[----:B------:R-:W-:-:S04]  /*334d0*/  ISETP.GE.AND P3, PT, R5, R2, PT ;  /* 0x000000020500720c */ /* 0x000fc80003f66270 */
        /* <DEDUP_REMOVED lines=9> */
[----:B------:R0:W-:Y:S02]  /*33570*/  @!P4 LDGSTS.E.BYPASS.LTC128B.128 [R9+0x22200], desc[UR54][R6.64+0x80], !P2 ;  /* 0x222000800609cfae */ /* 0x0001e4000d101d76 */
[----:B0-----:R-:W-:-:S07]  /*33580*/  IMAD.MOV.U32 R6, RZ, RZ, R14 ;  /* 0x000000ffff067224 */ /* 0x001fce00078e000e */
[----:B------:R-:W-:Y:S05]  /*33590*/  WARPSYNC.COLLECTIVE R15, `(.L_x_3983) ;  /* 0x000000000f087348 */ /* 0x000fea0003c00000 */
[----:B------:R0:W1:Y:S02]  /*335a0*/  SHFL.IDX P6, R14, R13, R12, R11 ;  /* 0x0000000c0d0e7389 */ /* 0x00006400000c000b */
[----:B01----:R-:W-:Y:S01]  /*335b0*/  ENDCOLLECTIVE ;  /* 0x000000000000791b */ /* 0x003fe20003800000 */
.L_x_3983:
[----:B------:R-:W-:Y:S02]  /*335c0*/  IMAD.MOV.U32 R13, RZ, RZ, R3 ;  /* 0x000000ffff0d7224 */ /* 0x000fe400078e0003 */
[----:B------:R-:W-:Y:S02]  /*335d0*/  IMAD.MOV.U32 R12, RZ, RZ, 0x2 ;  /* 0x00000002ff0c7424 */ /* 0x000fe400078e00ff */
[----:B------:R-:W-:-:S07]  /*335e0*/  IMAD.MOV.U32 R5, RZ, RZ, R14 ;  /* 0x000000ffff057224 */ /* 0x000fce00078e000e */
[----:B------:R-:W-:Y:S05]  /*335f0*/  WARPSYNC.COLLECTIVE R15, `(.L_x_3984) ;  /* 0x000000000f087348 */ /* 0x000fea0003c00000 */
[----:B------:R0:W1:Y:S02]  /*33600*/  SHFL.IDX P6, R14, R13, R12, R11 ;  /* 0x0000000c0d0e7389 */ /* 0x00006400000c000b */
[----:B01----:R-:W-:Y:S01]  /*33610*/  ENDCOLLECTIVE ;  /* 0x000000000000791b */ /* 0x003fe20003800000 */
.L_x_3984:
        /* <DEDUP_REMOVED lines=17> */
.L_x_3985:
[----:B------:R-:W-:Y:S02]  /*33730*/  IMAD.MOV.U32 R13, RZ, RZ, R3 ;  /* 0x000000ffff0d7224 */ /* 0x000fe400078e0003 */
[----:B------:R-:W-:Y:S01]  /*33740*/  IMAD.MOV.U32 R12, RZ, RZ, 0x3 ;  /* 0x00000003ff0c7424 */ /* 0x000fe200078e00ff */
[----:B------:R-:W-:-:S07]  /*33750*/  MOV R5, R14 ;  /* 0x0000000e00057202 */ /* 0x000fce0000000f00 */
[----:B------:R-:W-:Y:S05]  /*33760*/  WARPSYNC.COLLECTIVE R15, `(.L_x_3986) ;  /* 0x000000000f087348 */ /* 0x000fea0003c00000 */
[----:B------:R0:W1:Y:S02]  /*33770*/  SHFL.IDX P6, R14, R13, R12, R11 ;  /* 0x0000000c0d0e7389 */ /* 0x00006400000c000b */
[----:B01----:R-:W-:Y:S01]  /*33780*/  ENDCOLLECTIVE ;  /* 0x000000000000791b */ /* 0x003fe20003800000 */
.L_x_3986:
        /* <DEDUP_REMOVED lines=8> */
[----:B------:R0:W-:Y:S04]  /*33810*/  @!P3 LDGSTS.E.BYPASS.LTC128B.128 [R9+0x1f200], desc[UR54][R6.64], !P0 ;  /* 0x1f2000000609bfae */ /* 0x0001e8000c101d76 */
[----:B------:R0:W-:Y:S01]  /*33820*/  @!P3 LDGSTS.E.BYPASS.LTC128B.128 [R9+0x21200], desc[UR54][R6.64+0x40], !P1 ;  /* 0x212000400609bfae */ /* 0x0001e2000c901d76 */
[----:B------:R-:W-:-:S07]  /*33830*/  MOV R5, R14 ;  /* 0x0000000e00057202 */ /* 0x000fce0000000f00 */
[----:B0-----:R-:W-:Y:S05]  /*33840*/  WARPSYNC.COLLECTIVE R15, `(.L_x_3987) ;  /* 0x000000000f087348 */ /* 0x001fea0003c00000 */
[----:B------:R1:W2:Y:S02]  /*33850*/  SHFL.IDX P6, R14, R13, R12, R11 ;  /* 0x0000000c0d0e7389 */ /* 0x0002a400000c000b */
[----:B012---:R-:W-:Y:S01]  /*33860*/  ENDCOLLECTIVE ;  /* 0x000000000000791b */ /* 0x007fe20003800000 */
.L_x_3987:
[----:B------:R-:W-:Y:S01]  /*33870*/  @!PT LDS RZ, [RZ] ;  /* 0x00000000fffff984 */ /* 0x000fe20000000800 */
[----:B------:R-:W-:Y:S01]  /*33880*/  @!PT LDS RZ, [RZ] ;  /* 0x00000000fffff984 */ /* 0x000fe20000000800 */
[----:B------:R-:W-:Y:S01]  /*33890*/  @!PT LDS RZ, [RZ] ;  /* 0x00000000fffff984 */ /* 0x000fe20000000800 */
[----:B------:R3:W-:Y:S01]  /*338a0*/  @!P3 LDGSTS.E.BYPASS.LTC128B.128 [R9+0x23200], desc[UR54][R6.64+0x80], !P2 ;  /* 0x232000800609bfae */ /* 0x0007e2000d101d76 */
[----:B------:R-:W-:Y:S01]  /*338b0*/  IMAD.MOV.U32 R3, RZ, RZ, R14 ;  /* 0x000000ffff037224 */ /* 0x000fe200078e000e */
[----:B------:R-:W-:Y:S06]  /*338c0*/  BRA `(.L_x_3988) ;  /* 0xffffff7800c87947 */ /* 0x000fec000383ffff */
.L_x_3747:
[----:B----4-:R4:W0:Y:S02]  /*338d0*/  SYNCS.PHASECHK.TRANS64.TRYWAIT P0, [R18+URZ+0x33420], R0 ;  /* 0x03342000120075a7 */ /* 0x010824000800017f */
[----:B0-----:R-:W-:Y:S05]  /*338e0*/  @!P0 NANOSLEEP.SYNCS 0x989680 ;  /* 0x009896800000895d */ /* 0x001fea0003900000 */
[----:B------:R-:W0:Y:S02]  /*338f0*/  @!P0 SYNCS.PHASECHK.TRANS64 P0, [R18+URZ+0x33420], R0 ;  /* 0x03342000120085a7 */ /* 0x000e24000800007f */
[----:B0-----:R-:W-:Y:S05]  /*33900*/  @!P0 BRA `(.L_x_3747) ;  /* 0xfffffffc00f08947 */ /* 0x001fea000383ffff */
[----:B------:R-:W-:Y:S05]  /*33910*/  BRA `(.L_x_3989) ;  /* 0xffffff7c00387947 */ /* 0x000fea000383ffff */
.L_x_3753:
[----:B-1----:R1:W3:Y:S02]  /*33920*/  SYNCS.PHASECHK.TRANS64.TRYWAIT P0, [R6+URZ+0x33480], R5 ;  /* 0x03348005060075a7 */ /* 0x0022e4000800017f */
[----:B---3--:R-:W-:Y:S05]  /*33930*/  @!P0 NANOSLEEP.SYNCS 0x989680 ;  /* 0x009896800000895d */ /* 0x008fea0003900000 */
[----:B------:R-:W3:Y:S02]  /*33940*/  @!P0 SYNCS.PHASECHK.TRANS64 P0, [R6+URZ+0x33480], R5 ;  /* 0x03348005060085a7 */ /* 0x000ee4000800007f */
[----:B---3--:R-:W-:Y:S05]  /*33950*/  @!P0 BRA `(.L_x_3753) ;  /* 0xfffffffc00f08947 */ /* 0x008fea000383ffff */
[----:B------:R-:W-:Y:S05]  /*33960*/  BRA `(.L_x_3990) ;  /* 0xffffff7c00f47947 */ /* 0x000fea000383ffff */
.L_x_3760:
[----:B--2---:R2:W3:Y:S02]  /*33970*/  SYNCS.PHASECHK.TRANS64.TRYWAIT P0, [R6+URZ+0x33440], R5 ;  /* 0x03344005060075a7 */ /* 0x0044e4000800017f */
[----:B---3--:R-:W-:Y:S05]  /*33980*/  @!P0 NANOSLEEP.SYNCS 0x989680 ;  /* 0x009896800000895d */ /* 0x008fea0003900000 */
[----:B------:R-:W3:Y:S02]  /*33990*/  @!P0 SYNCS.PHASECHK.TRANS64 P0, [R6+URZ+0x33440], R5 ;  /* 0x03344005060085a7 */ /* 0x000ee4000800007f */
[----:B---3--:R-:W-:Y:S05]  /*339a0*/  @!P0 BRA `(.L_x_3760) ;  /* 0xfffffffc00f08947 */ /* 0x008fea000383ffff */
[----:B------:R-:W-:Y:S05]  /*339b0*/  BRA `(.L_x_3991) ;  /* 0xffffff8000f47947 */ /* 0x000fea000383ffff */
.L_x_3768:
[----:B---3--:R3:W4:Y:S02]  /*339c0*/  SYNCS.PHASECHK.TRANS64.TRYWAIT P0, [R3+URZ+0x33470], R4 ;  /* 0x03347004030075a7 */ /* 0x008724000800017f */
[----:B----4-:R-:W-:Y:S05]  /*339d0*/  @!P0 NANOSLEEP.SYNCS 0x989680 ;  /* 0x009896800000895d */ /* 0x010fea0003900000 */
[----:B------:R-:W4:Y:S02]  /*339e0*/  @!P0 SYNCS.PHASECHK.TRANS64 P0, [R3+URZ+0x33470], R4 ;  /* 0x03347004030085a7 */ /* 0x000f24000800007f */
[----:B----4-:R-:W-:Y:S05]  /*339f0*/  @!P0 BRA `(.L_x_3768) ;  /* 0xfffffffc00f08947 */ /* 0x010fea000383ffff */
[----:B------:R-:W-:Y:S05]  /*33a00*/  BRA `(.L_x_3992) ;  /* 0xffffff8800087947 */ /* 0x000fea000383ffff */
.L_x_3770:
[----:B---3--:R3:W4:Y:S02]  /*33a10*/  SYNCS.PHASECHK.TRANS64.TRYWAIT P0, [R3+URZ+0x33460], R4 ;  /* 0x03346004030075a7 */ /* 0x008724000800017f */
[----:B----4-:R-:W-:Y:S05]  /*33a20*/  @!P0 NANOSLEEP.SYNCS 0x989680 ;  /* 0x009896800000895d */ /* 0x010fea0003900000 */
[----:B------:R-:W4:Y:S02]  /*33a30*/  @!P0 SYNCS.PHASECHK.TRANS64 P0, [R3+URZ+0x33460], R4 ;  /* 0x03346004030085a7 */ /* 0x000f24000800007f */
[----:B----4-:R-:W-:Y:S05]  /*33a40*/  @!P0 BRA `(.L_x_3770) ;  /* 0xfffffffc00f08947 */ /* 0x010fea000383ffff */
[----:B------:R-:W-:Y:S05]  /*33a50*/  BRA `(.L_x_3993) ;  /* 0xffffff8800107947 */ /* 0x000fea000383ffff */
.L_x_3777:
[----:B--2---:R2:W3:Y:S02]  /*33a60*/  SYNCS.PHASECHK.TRANS64.TRYWAIT P1, [R0+URZ+0x33470], R2 ;  /* 0x03347002000075a7 */ /* 0x0044e4000802017f */
[----:B---3--:R-:W-:Y:S05]  /*33a70*/  @!P1 NANOSLEEP.SYNCS 0x989680 ;  /* 0x009896800000995d */ /* 0x008fea0003900000 */
[----:B------:R-:W3:Y:S02]  /*33a80*/  @!P1 SYNCS.PHASECHK.TRANS64 P1, [R0+URZ+0x33470], R2 ;  /* 0x03347002000095a7 */ /* 0x000ee4000802007f */
[----:B---3--:R-:W-:Y:S05]  /*33a90*/  @!P1 BRA `(.L_x_3777) ;  /* 0xfffffffc00f09947 */ /* 0x008fea000383ffff */
[----:B------:R-:W-:Y:S05]  /*33aa0*/  BRA `(.L_x_3994) ;  /* 0xffffff9400887947 */ /* 0x000fea000383ffff */
.L_x_3779:
[----:B--2---:R2:W3:Y:S02]  /*33ab0*/  SYNCS.PHASECHK.TRANS64.TRYWAIT P1, [R0+URZ+0x33460], R2 ;  /* 0x03346002000075a7 */ /* 0x0044e4000802017f */
[----:B---3--:R-:W-:Y:S05]  /*33ac0*/  @!P1 NANOSLEEP.SYNCS 0x989680 ;  /* 0x009896800000995d */ /* 0x008fea0003900000 */
[----:B------:R-:W3:Y:S02]  /*33ad0*/  @!P1 SYNCS.PHASECHK.TRANS64 P1, [R0+URZ+0x33460], R2 ;  /* 0x03346002000095a7 */ /* 0x000ee4000802007f */
[----:B---3--:R-:W-:Y:S05]  /*33ae0*/  @!P1 BRA `(.L_x_3779) ;  /* 0xfffffffc00f09947 */ /* 0x008fea000383ffff */
[----:B------:R-:W-:Y:S05]  /*33af0*/  BRA `(.L_x_3995) ;  /* 0xffffff9400907947 */ /* 0x000fea000383ffff */
.L_x_3783:
[----:B------:R-:W2:Y:S01]  /*33b00*/  LDL R0, [R1+0x10] ;  /* 0x0000100001007983 */ /* 0x000ea20000100800 */
[----:B------:R-:W-:Y:S01]  /*33b10*/  BSSY B0, `(.L_x_3996) ;  /* 0x0000008000007945 */ /* 0x000fe20003800000 */
[----:B------:R-:W-:Y:S01]  /*33b20*/  IMAD.MOV.U32 R12, RZ, RZ, RZ ;  /* 0x000000ffff0c7224 */ /* 0x000fe200078e00ff */
[----:B------:R-:W-:Y:S01]  /*33b30*/  MOV R15, 0xffffffff ;  /* 0xffffffff000f7802 */ /* 0x000fe20000000f00 */
[----:B-1----:R-:W-:Y:S02]  /*33b40*/  IMAD.MOV.U32 R11, RZ, RZ, 0x1f ;  /* 0x0000001fff0b7424 */ /* 0x002fe400078e00ff */
[----:B--2---:R-:W-:-:S07]  /*33b50*/  IMAD.MOV.U32 R13, RZ, RZ, R0 ;  /* 0x000000ffff0d7224 */ /* 0x004fce00078e0000 */
[----:B0-----:R-:W-:Y:S05]  /*33b60*/  WARPSYNC.COLLECTIVE R15, `(.L_x_3997) ;  /* 0x000000000f087348 */ /* 0x001fea0003c00000 */
[----:B------:R1:W2:Y:S02]  /*33b70*/  SHFL.IDX P6, R14, R13, R12, R11 ;  /* 0x0000000c0d0e7389 */ /* 0x0002a400000c000b */
[----:B012---:R-:W-:Y:S01]  /*33b80*/  ENDCOLLECTIVE ;  /* 0x000000000000791b */ /* 0x007fe20003800000 */
.L_x_3997:
[----:B------:R-:W-:Y:S05]  /*33b90*/  BSYNC B0 ;  /* 0x0000000000007941 */ /* 0x000fea0003800000 */
.L_x_3996:
        /* <DEDUP_REMOVED lines=9> */
.L_x_3998:
        /* <DEDUP_REMOVED lines=17> */
[----:B--2---:R-:W-:Y:S01]  /*33d40*/  @!P1 IMAD.MOV.U32 R4, RZ, RZ, R8 ;  /* 0x000000ffff049224 */ /* 0x004fe200078e0008 */
[----:B------:R-:W-:Y:S01]  /*33d50*/  MOV R8, RZ ;  /* 0x000000ff00087202 */ /* 0x000fe20000000f00 */
[----:B---3--:R-:W-:Y:S01]  /*33d60*/  @!P1 IMAD.MOV.U32 R6, RZ, RZ, R2 ;  /* 0x000000ffff069224 */ /* 0x008fe200078e0002 */
[----:B------:R-:W-:-:S03]  /*33d70*/  ISETP.NE.AND P1, PT, R16, RZ, PT ;  /* 0x000000ff1000720c */ /* 0x000fc60003f25270 */
[----:B------:R-:W-:-:S05]  /*33d80*/  IMAD R2, R6, R4, RZ ;  /* 0x0000000406027224 */ /* 0x000fca00078e02ff */
[----:B------:R-:W-:-:S07]  /*33d90*/  MOV R13, R2 ;  /* 0x00000002000d7202 */ /* 0x000fce0000000f00 */
[----:B------:R-:W-:Y:S05]  /*33da0*/  WARPSYNC.COLLECTIVE R15, `(.L_x_3999) ;  /* 0x000000000f087348 */ /* 0x000fea0003c00000 */
[----:B------:R0:W1:Y:S02]  /*33db0*/  SHFL.UP P6, R14, R13, R12, R11 ;  /* 0x0400000c0d0e7389 */ /* 0x00006400000c000b */
[----:B01----:R-:W-:Y:S01]  /*33dc0*/  ENDCOLLECTIVE ;  /* 0x000000000000791b */ /* 0x003fe20003800000 */
.L_x_3999:
        /* <DEDUP_REMOVED lines=8> */
.L_x_4000:
        /* <DEDUP_REMOVED lines=8> */
.L_x_4001:
        /* <DEDUP_REMOVED lines=8> */
.L_x_4002:
        /* <DEDUP_REMOVED lines=8> */
.L_x_4003:
        /* <DEDUP_REMOVED lines=9> */
.L_x_4004:
[----:B------:R-:W-:Y:S01]  /*34060*/  IMAD.MOV.U32 R9, RZ, RZ, R14 ;  /* 0x000000ffff097224 */ /* 0x000fe200078e000e */
[----:B------:R-:W-:Y:S06]  /*34070*/  BRA `(.L_x_4005) ;  /* 0xffffffa000507947 */ /* 0x000fec000383ffff */
.L_x_3786:
[----:B------:R-:W-:Y:S01]  /*34080*/  BSSY B0, `(.L_x_4006) ;  /* 0x0000008000007945 */ /* 0x000fe20003800000 */
[----:B------:R-:W-:Y:S02]  /*34090*/  IMAD.MOV.U32 R13, RZ, RZ, R2 ;  /* 0x000000ffff0d7224 */ /* 0x000fe400078e0002 */
[----:B------:R-:W-:Y:S02]  /*340a0*/  IMAD.MOV.U32 R12, RZ, RZ, 0x1 ;  /* 0x00000001ff0c7424 */ /* 0x000fe400078e00ff */
[----:B------:R-:W-:Y:S02]  /*340b0*/  IMAD.MOV.U32 R11, RZ, RZ, RZ ;  /* 0x000000ffff0b7224 */ /* 0x000fe400078e00ff */
[----:B------:R-:W-:-:S07]  /*340c0*/  IMAD.MOV.U32 R15, RZ, RZ, -0x1 ;  /* 0xffffffffff0f7424 */ /* 0x000fce00078e00ff */
[----:B01----:R-:W-:Y:S05]  /*340d0*/  WARPSYNC.COLLECTIVE R15, `(.L_x_4007) ;  /* 0x000000000f087348 */ /* 0x003fea0003c00000 */
[----:B------:R2:W3:Y:S02]  /*340e0*/  SHFL.UP P6, R14, R13, R12, R11 ;  /* 0x0400000c0d0e7389 */ /* 0x0004e400000c000b */
[----:B0123--:R-:W-:Y:S01]  /*340f0*/  ENDCOLLECTIVE ;  /* 0x000000000000791b */ /* 0x00ffe20003800000 */
.L_x_4007:
[----:B------:R-:W-:Y:S05]  /*34100*/  BSYNC B0 ;  /* 0x0000000000007941 */ /* 0x000fea0003800000 */
.L_x_4006:
[----:B------:R-:W-:Y:S02]  /*34110*/  IMAD.MOV.U32 R3, RZ, RZ, R14 ;  /* 0x000000ffff037224 */ /* 0x000fe400078e000e */
[----:B------:R-:W-:Y:S02]  /*34120*/  IMAD.MOV.U32 R12, RZ, RZ, 0x2 ;  /* 0x00000002ff0c7424 */ /* 0x000fe400078e00ff */
[----:B------:R-:W-:Y:S01]  /*34130*/  IMAD.MOV.U32 R11, RZ, RZ, RZ ;  /* 0x000000ffff0b7224 */ /* 0x000fe200078e00ff */
[----:B------:R-:W-:Y:S01]  /*34140*/  SEL R3, R3, RZ, P1 ;  /* 0x000000ff03037207 */ /* 0x000fe20000800000 */
[----:B------:R-:W-:-:S03]  /*34150*/  IMAD.MOV.U32 R15, RZ, RZ, -0x1 ;  /* 0xffffffffff0f7424 */ /* 0x000fc600078e00ff */
[----:B------:R-:W-:-:S05]  /*34160*/  IADD3 R2, R2, R3, RZ ;  /* 0x0000000302027210 */ /* 0x000fca0007ffe0ff */
[----:B------:R-:W-:-:S07]  /*34170*/  IMAD.MOV.U32 R13, RZ, RZ, R2 ;  /* 0x000000ffff0d7224 */ /* 0x000fce00078e0002 */
[----:B------:R-:W-:Y:S05]  /*34180*/  WARPSYNC.COLLECTIVE R15, `(.L_x_4008) ;  /* 0x000000000f087348 */ /* 0x000fea0003c00000 */
[----:B------:R0:W1:Y:S02]  /*34190*/  SHFL.UP P6, R14, R13, R12, R11 ;  /* 0x0400000c0d0e7389 */ /* 0x00006400000c000b */
[----:B01----:R-:W-:Y:S01]  /*341a0*/  ENDCOLLECTIVE ;  /* 0x000000000000791b */ /* 0x003fe20003800000 */
.L_x_4008:
        /* <DEDUP_REMOVED lines=8> */
.L_x_4009:
        /* <DEDUP_REMOVED lines=8> */
.L_x_4010:
        /* <DEDUP_REMOVED lines=8> */
.L_x_4011:
        /* <DEDUP_REMOVED lines=9> */
.L_x_4012:
[----:B------:R-:W-:Y:S01]  /*343c0*/  IMAD.MOV.U32 R9, RZ, RZ, R14 ;  /* 0x000000ffff097224 */ /* 0x000fe200078e000e */
[----:B------:R-:W-:Y:S06]  /*343d0*/  BRA `(.L_x_4013) ;  /* 0xffffffa000247947 */ /* 0x000fec000383ffff */
.L_x_3788:
[----:B------:R-:W-:Y:S01]  /*343e0*/  BSSY B0, `(.L_x_4014) ;  /* 0x0000006000007945 */ /* 0x000fe20003800000 */
[----:B------:R-:W-:Y:S01]  /*343f0*/  PLOP3.LUT P6, PT, P6, PT, PT, 0x8, 0x0 ;  /* 0x000000000000781c */ /* 0x000fe200037ce170 */
[----:B------:R-:W-:-:S12]  /*34400*/  IMAD.MOV.U32 R15, RZ, RZ, -0x1 ;  /* 0xffffffffff0f7424 */ /* 0x000fd800078e00ff */
[----:B01----:R-:W-:Y:S05]  /*34410*/  WARPSYNC.COLLECTIVE R15, `(.L_x_4015) ;  /* 0x000000000f087348 */ /* 0x003fea0003c00000 */
[----:B------:R-:W-:Y:S01]  /*34420*/  VOTE.ANY R14, PT, P6 ;  /* 0x00000000000e7806 */ /* 0x000fe200030e0100 */
[----:B01----:R-:W-:Y:S06]  /*34430*/  ENDCOLLECTIVE ;  /* 0x000000000000791b */ /* 0x003fec0003800000 */
.L_x_4015:
[----:B------:R-:W-:Y:S05]  /*34440*/  BSYNC B0 ;  /* 0x0000000000007941 */ /* 0x000fea0003800000 */
.L_x_4014:
[----:B------:R-:W-:Y:S01]  /*34450*/  MOV R3, R14 ;  /* 0x0000000e00037202 */ /* 0x000fe20000000f00 */
[----:B------:R-:W-:Y:S02]  /*34460*/  IMAD.MOV.U32 R13, RZ, RZ, R4 ;  /* 0x000000ffff0d7224 */ /* 0x000fe400078e0004 */
[----:B------:R-:W-:Y:S01]  /*34470*/  IMAD.MOV.U32 R11, RZ, RZ, 0x1f ;  /* 0x0000001fff0b7424 */ /* 0x000fe200078e00ff */
[----:B------:R-:W0:Y:S01]  /*34480*/  POPC R0, R3 ;  /* 0x0000000300007309 */ /* 0x000e220000000000 */
[----:B------:R-:W-:Y:S02]  /*34490*/  IMAD.MOV.U32 R15, RZ, RZ, -0x1 ;  /* 0xffffffffff0f7424 */ /* 0x000fe400078e00ff */
[----:B0-----:R-:W-:-:S07]  /*344a0*/  IMAD.MOV.U32 R12, RZ, RZ, R0 ;  /* 0x000000ffff0c7224 */ /* 0x001fce00078e0000 */
[----:B------:R-:W-:Y:S05]  /*344b0*/  WARPSYNC.COLLECTIVE R15, `(.L_x_4016) ;  /* 0x000000000f087348 */ /* 0x000fea0003c00000 */
[----:B------:R0:W1:Y:S02]  /*344c0*/  SHFL.IDX P6, R14, R13, R12, R11 ;  /* 0x0000000c0d0e7389 */ /* 0x00006400000c000b */
[----:B01----:R-:W-:Y:S01]  /*344d0*/  ENDCOLLECTIVE ;  /* 0x000000000000791b */ /* 0x003fe20003800000 */
.L_x_4016:
[----:B------:R-:W-:Y:S01]  /*344e0*/  MOV R13, R6 ;  /* 0x00000006000d7202 */ /* 0x000fe20000000f00 */
[----:B------:R-:W-:-:S07]  /*344f0*/  IMAD.MOV.U32 R4, RZ, RZ, R14 ;  /* 0x000000ffff047224 */ /* 0x000fce00078e000e */
[----:B------:R-:W-:Y:S05]  /*34500*/  WARPSYNC.COLLECTIVE R15, `(.L_x_4017) ;  /* 0x000000000f087348 */ /* 0x000fea0003c00000 */
[----:B------:R0:W1:Y:S02]  /*34510*/  SHFL.IDX P6, R14, R13, R12, R11 ;  /* 0x0000000c0d0e7389 */ /* 0x00006400000c000b */
[----:B01----:R-:W-:Y:S01]  /*34520*/  ENDCOLLECTIVE ;  /* 0x000000000000791b */ /* 0x003fe20003800000 */
.L_x_4017:
[----:B------:R-:W-:Y:S01]  /*34530*/  IMAD.MOV.U32 R6, RZ, RZ, R14 ;  /* 0x000000ffff067224 */ /* 0x000fe200078e000e */
[----:B------:R-:W-:Y:S06]  /*34540*/  BRA `(.L_x_4018) ;  /* 0xffffffa000047947 */ /* 0x000fec000383ffff */
.L_x_3790:
[----:B------:R-:W-:Y:S01]  /*34550*/  BSSY B0, `(.L_x_4019) ;  /* 0x0000007000007945 */ /* 0x000fe20003800000 */
[----:B------:R-:W-:Y:S02]  /*34560*/  IMAD.MOV.U32 R13, RZ, RZ, R7 ;  /* 0x000000ffff0d7224 */ /* 0x000fe400078e0007 */
[----:B------:R-:W-:Y:S02]  /*34570*/  IMAD.MOV.U32 R11, RZ, RZ, 0x1f ;  /* 0x0000001fff0b7424 */ /* 0x000fe400078e00ff */
[----:B------:R-:W-:-:S07]  /*34580*/  IMAD.MOV.U32 R15, RZ, RZ, -0x1 ;  /* 0xffffffffff0f7424 */ /* 0x000fce00078e00ff */
[----:B01234-:R-:W-:Y:S05]  /*34590*/  WARPSYNC.COLLECTIVE R15, `(.L_x_4020) ;  /* 0x000000000f087348 */ /* 0x01ffea0003c00000 */
[----:B------:R0:W0:Y:S02]  /*345a0*/  SHFL.IDX P6, R14, R13, R12, R11 ;  /* 0x0000000c0d0e7389 */ /* 0x00002400000c000b */
[----:B01234-:R-:W-:Y:S01]  /*345b0*/  ENDCOLLECTIVE ;  /* 0x000000000000791b */ /* 0x01ffe20003800000 */
.L_x_4020:
[----:B------:R-:W-:Y:S05]  /*345c0*/  BSYNC B0 ;  /* 0x0000000000007941 */ /* 0x000fea0003800000 */
.L_x_4019:
[----:B------:R-:W-:Y:S01]  /*345d0*/  IMAD.MOV.U32 R7, RZ, RZ, R14 ;  /* 0x000000ffff077224 */ /* 0x000fe200078e000e */
[----:B------:R-:W-:Y:S06]  /*345e0*/  BRA `(.L_x_4021) ;  /* 0xffffff9c00f47947 */ /* 0x000fec000383ffff */
.L_x_3794:
[----:B0-----:R0:W1:Y:S02]  /*345f0*/  SYNCS.PHASECHK.TRANS64.TRYWAIT P0, [R0+URZ+0x33420], R3 ;  /* 0x03342003000075a7 */ /* 0x001064000800017f */
[----:B-1----:R-:W-:Y:S05]  /*34600*/  @!P0 NANOSLEEP.SYNCS 0x989680 ;  /* 0x009896800000895d */ /* 0x002fea0003900000 */
[----:B------:R-:W1:Y:S02]  /*34610*/  @!P0 SYNCS.PHASECHK.TRANS64 P0, [R0+URZ+0x33420], R3 ;  /* 0x03342003000085a7 */ /* 0x000e64000800007f */
[----:B-1----:R-:W-:Y:S05]  /*34620*/  @!P0 BRA `(.L_x_3794) ;  /* 0xfffffffc00f08947 */ /* 0x002fea000383ffff */
[----:B------:R-:W-:Y:S05]  /*34630*/  BRA `(.L_x_4022) ;  /* 0xffffffa4008c7947 */ /* 0x000fea000383ffff */
.L_x_3795:
[----:B------:R-:W1:Y:S01]  /*34640*/  S2R R2, SR_TID.X ;  /* 0x0000000000027919 */ /* 0x000e620000002100 */
[----:B------:R-:W-:Y:S01]  /*34650*/  BSSY B0, `(.L_x_4023) ;  /* 0x000000a000007945 */ /* 0x000fe20003800000 */
[----:B------:R-:W-:Y:S02]  /*34660*/  IMAD.MOV.U32 R12, RZ, RZ, RZ ;  /* 0x000000ffff0c7224 */ /* 0x000fe400078e00ff */
[----:B------:R-:W-:Y:S02]  /*34670*/  IMAD.MOV.U32 R11, RZ, RZ, 0x1f ;  /* 0x0000001fff0b7424 */ /* 0x000fe400078e00ff */
[----:B------:R-:W-:Y:S01]  /*34680*/  IMAD.MOV.U32 R15, RZ, RZ, -0x1 ;  /* 0xffffffffff0f7424 */ /* 0x000fe200078e00ff */
[----:B-1----:R-:W-:-:S04]  /*34690*/  SHF.R.U32.HI R2, RZ, 0x5, R2 ;  /* 0x00000005ff027819 */ /* 0x002fc80000011602 */
[----:B------:R-:W-:-:S04]  /*346a0*/  LOP3.LUT R2, R2, 0x3, RZ, 0xc0, !PT ;  /* 0x0000000302027812 */ /* 0x000fc800078ec0ff */
[----:B------:R-:W-:-:S07]  /*346b0*/  MOV R13, R2 ;  /* 0x00000002000d7202 */ /* 0x000fce0000000f00 */
[----:B0-----:R-:W-:Y:S05]  /*346c0*/  WARPSYNC.COLLECTIVE R15, `(.L_x_4024) ;  /* 0x000000000f087348 */ /* 0x001fea0003c00000 */
[----:B------:R1:W2:Y:S02]  /*346d0*/  SHFL.IDX P6, R14, R13, R12, R11 ;  /* 0x0000000c0d0e7389 */ /* 0x0002a400000c000b */
[----:B012---:R-:W-:Y:S01]  /*346e0*/  ENDCOLLECTIVE ;  /* 0x000000000000791b */ /* 0x007fe20003800000 */
.L_x_4024:
[----:B------:R-:W-:Y:S05]  /*346f0*/  BSYNC B0 ;  /* 0x0000000000007941 */ /* 0x000fea0003800000 */
.L_x_4023:
[----:B------:R-:W-:Y:S05]  /*34700*/  BRA `(.L_x_4025) ;  /* 0xffffffa400747947 */ /* 0x000fea000383ffff */
.L_x_3796:
[----:B------:R-:W-:Y:S01]  /*34710*/  BSSY B0, `(.L_x_4026) ;  /* 0x0000006000007945 */ /* 0x000fe20003800000 */
[----:B------:R-:W-:-:S07]  /*34720*/  IMAD.MOV.U32 R15, RZ, RZ, -0x1 ;  /* 0xffffffffff0f7424 */ /* 0x000fce00078e00ff */
[----:B01----:R-:W-:Y:S05]  /*34730*/  WARPSYNC.COLLECTIVE R15, `(.L_x_4027) ;  /* 0x000000000f0c7348 */ /* 0x003fea0003c00000 */
[----:B------:R-:W-:Y:S02]  /*34740*/  ELECT P6, UR62, PT ;  /* 0x00000000003e782f */ /* 0x000fe400038c0000 */
[----:B------:R-:W-:Y:S01]  /*34750*/  MOV R14, UR62 ;  /* 0x0000003e000e7c02 */ /* 0x000fe20008000f00 */
[----:B01----:R-:W-:Y:S10]  /*34760*/  ENDCOLLECTIVE ;  /* 0x000000000000791b */ /* 0x003ff40003800000 */
.L_x_4027:
[----:B------:R-:W-:Y:S05]  /*34770*/  BSYNC B0 ;  /* 0x0000000000007941 */ /* 0x000fea0003800000 */
.L_x_4026:
[----:B------:R-:W-:Y:S05]  /*34780*/  BRA `(.L_x_4028) ;  /* 0xffffffa400687947 */ /* 0x000fea000383ffff */
.L_x_3798:
[----:B0-----:R0:W1:Y:S02]  /*34790*/  SYNCS.PHASECHK.TRANS64.TRYWAIT P1, [R6+URZ], R5 ;  /* 0x00000005060075a7 */ /* 0x001064000802017f */
[----:B-1----:R-:W-:Y:S05]  /*347a0*/  @!P1 NANOSLEEP.SYNCS 0x989680 ;  /* 0x009896800000995d */ /* 0x002fea0003900000 */
[----:B------:R-:W1:Y:S02]  /*347b0*/  @!P1 SYNCS.PHASECHK.TRANS64 P1, [R6+URZ], R5 ;  /* 0x00000005060095a7 */ /* 0x000e64000802007f */
[----:B-1----:R-:W-:Y:S05]  /*347c0*/  @!P1 BRA `(.L_x_3798) ;  /* 0xfffffffc00f09947 */ /* 0x002fea000383ffff */
[----:B------:R-:W-:Y:S05]  /*347d0*/  BRA `(.L_x_4029) ;  /* 0xffffffa400a47947 */ /* 0x000fea000383ffff */
.L_x_3799:
[----:B-1----:R1:W2:Y:S02]  /*347e0*/  SYNCS.PHASECHK.TRANS64.TRYWAIT P1, [R7+URZ], R2 ;  /* 0x00000002070075a7 */ /* 0x0022a4000802017f */
[----:B--2---:R-:W-:Y:S05]  /*347f0*/  @!P1 NANOSLEEP.SYNCS 0x989680 ;  /* 0x009896800000995d */ /* 0x004fea0003900000 */
[----:B------:R-:W2:Y:S02]  /*34800*/  @!P1 SYNCS.PHASECHK.TRANS64 P1, [R7+URZ], R2 ;  /* 0x00000002070095a7 */ /* 0x000ea4000802007f */
[----:B--2---:R-:W-:Y:S05]  /*34810*/  @!P1 BRA `(.L_x_3799) ;  /* 0xfffffffc00f09947 */ /* 0x004fea000383ffff */
[----:B------:R-:W-:Y:S05]  /*34820*/  BRA `(.L_x_4030) ;  /* 0xffffffa400987947 */ /* 0x000fea000383ffff */
.L_x_3801:
[----:B--2---:R2:W3:Y:S02]  /*34830*/  SYNCS.PHASECHK.TRANS64.TRYWAIT P1, [R4+URZ+0x33460], R5 ;  /* 0x03346005040075a7 */ /* 0x0044e4000802017f */
[----:B---3--:R-:W-:Y:S05]  /*34840*/  @!P1 NANOSLEEP.SYNCS 0x989680 ;  /* 0x009896800000995d */ /* 0x008fea0003900000 */
[----:B------:R-:W3:Y:S02]  /*34850*/  @!P1 SYNCS.PHASECHK.TRANS64 P1, [R4+URZ+0x33460], R5 ;  /* 0x03346005040095a7 */ /* 0x000ee4000802007f */
[----:B---3--:R-:W-:Y:S05]  /*34860*/  @!P1 BRA `(.L_x_3801) ;  /* 0xfffffffc00f09947 */ /* 0x008fea000383ffff */
[----:B------:R-:W-:Y:S05]  /*34870*/  BRA `(.L_x_4031) ;  /* 0xffffffa4009c7947 */ /* 0x000fea000383ffff */
.L_x_3803:
[----:B---3--:R3:W4:Y:S02]  /*34880*/  SYNCS.PHASECHK.TRANS64.TRYWAIT P1, [R3+URZ+0x33460], R2 ;  /* 0x03346002030075a7 */ /* 0x008724000802017f */
[----:B----4-:R-:W-:Y:S05]  /*34890*/  @!P1 NANOSLEEP.SYNCS 0x989680 ;  /* 0x009896800000995d */ /* 0x010fea0003900000 */
[----:B------:R-:W4:Y:S02]  /*348a0*/  @!P1 SYNCS.PHASECHK.TRANS64 P1, [R3+URZ+0x33460], R2 ;  /* 0x03346002030095a7 */ /* 0x000f24000802007f */
[----:B----4-:R-:W-:Y:S05]  /*348b0*/  @!P1 BRA `(.L_x_3803) ;  /* 0xfffffffc00f09947 */ /* 0x010fea000383ffff */
[----:B------:R-:W-:Y:S05]  /*348c0*/  BRA `(.L_x_4032) ;  /* 0xffffffa4009c7947 */ /* 0x000fea000383ffff */
.L_x_3805:
[----:B----4-:R4:W0:Y:S02]  /*348d0*/  SYNCS.PHASECHK.TRANS64.TRYWAIT P0, [R4+URZ+0x33480], R5 ;  /* 0x03348005040075a7 */ /* 0x010824000800017f */
[----:B0-----:R-:W-:Y:S05]  /*348e0*/  @!P0 NANOSLEEP.SYNCS 0x989680 ;  /* 0x009896800000895d */ /* 0x001fea0003900000 */
[----:B------:R-:W0:Y:S02]  /*348f0*/  @!P0 SYNCS.PHASECHK.TRANS64 P0, [R4+URZ+0x33480], R5 ;  /* 0x03348005040085a7 */ /* 0x000e24000800007f */
[----:B0-----:R-:W-:Y:S05]  /*34900*/  @!P0 BRA `(.L_x_3805) ;  /* 0xfffffffc00f08947 */ /* 0x001fea000383ffff */
[----:B------:R-:W-:Y:S05]  /*34910*/  BRA `(.L_x_3806) ;  /* 0xffffffa400987947 */ /* 0x000fea000383ffff */
.L_x_4033:
        /* <DEDUP_REMOVED lines=14> */
.L_x_13349:


//--------------------- .text._ZN7cutlass13device_kernelIN5flash11enable_sm90INS1_16FlashAttnFwdSm90INS1_25CollectiveMainloopFwdSm90ILi2EN4cute5tupleIJNS5_1CILi1EEES8_S8_EEENS6_IJNS7_ILi128EEESA_NS7_ILi192EEEEEELi192ENS_12float_e4m3_tEfNS_4arch4Sm90ELb0ELb1ELb1ELb0ELb0ELb0ELb0ELb1ELb1ELb1ELb1ELb0EEENS1_21CollectiveEpilogueFwdINS6_IJSA_SB_SA_EEES9_NS_10bfloat16_tESF_Li256ELb0ELb1ELb1ELb1EEENS1_19SingleTileSchedulerILb0ELb1ELb1ELi128EEEEEEEEEvNT_6ParamsE --------------------------
	.section	.text._ZN7cutlass13device_kernelIN5flash11enable_sm90INS1_16FlashAttnFwdSm90INS1_25CollectiveMainloopFwdSm90ILi2EN4cute5tupleIJNS5_1CILi1EEES8_S8_EEENS6_IJNS7_ILi128EEESA_NS7_ILi192EEEEEELi192ENS_12float_e4m3_tEfNS_4arch4Sm90ELb0ELb1ELb1ELb0ELb0ELb0ELb0ELb1ELb1ELb1ELb1ELb0EEENS1_21CollectiveEpilogueFwdINS6_IJSA_SB_SA_EEES9_NS_10bfloat16_tESF_Li256ELb0ELb1ELb1ELb1EEENS1_19SingleTileSchedulerILb0ELb1ELb1ELi128EEEEEEEEEvNT_6ParamsE,"ax",@progbits
	.align	128
.text._ZN7cutlass13device_kernelIN5flash11enable_sm90INS1_16FlashAttnFwdSm90INS1_25CollectiveMainloopFwdSm90ILi2EN4cute5tupleIJNS5_1CILi1EEES8_S8_EEENS6_IJNS7_ILi128EEESA_NS7_ILi192EEEEEELi192ENS_12float_e4m3_tEfNS_4arch4Sm90ELb0ELb1ELb1ELb0ELb0ELb0ELb0ELb1ELb1ELb1ELb1ELb0EEENS1_21CollectiveEpilogueFwdINS6_IJSA_SB_SA_EEES9_NS_10bfloat16_tESF_Li256ELb0ELb1ELb1ELb1EEENS1_19SingleTileSchedulerILb0ELb1ELb1ELi128EEEEEEEEEvNT_6ParamsE:
        .type           _ZN7cutlass13device_kernelIN5flash11enable_sm90INS1_16FlashAttnFwdSm90INS1_25CollectiveMainloopFwdSm90ILi2EN4cute5tupleIJNS5_1CILi1EEES8_S8_EEENS6_IJNS7_ILi128EEESA_NS7_ILi192EEEEEELi192ENS_12float_e4m3_tEfNS_4arch4Sm90ELb0ELb1ELb1ELb0ELb0ELb0ELb0ELb1ELb1ELb1ELb1ELb0EEENS1_21CollectiveEpilogueFwdINS6_IJSA_SB_SA_EEES9_NS_10bfloat16_tESF_Li256ELb0ELb1ELb1ELb1EEENS1_19SingleTileSchedulerILb0ELb1ELb1ELi128EEEEEEEEEvNT_6ParamsE,@function
        .size           _ZN7cutlass13device_kernelIN5flash11enable_sm90INS1_16FlashAttnFwdSm90INS1_25CollectiveMainloopFwdSm90ILi2EN4cute5tupleIJNS5_1CILi1EEES8_S8_EEENS6_IJNS7_ILi128EEESA_NS7_ILi192EEEEEELi192ENS_12float_e4m3_tEfNS_4arch4Sm90ELb0ELb1ELb1ELb0ELb0ELb0ELb0ELb1ELb1ELb1ELb1ELb0EEENS1_21CollectiveEpilogueFwdINS6_IJSA_SB_SA_EEES9_NS_10bfloat16_tESF_Li256ELb0ELb1ELb1ELb1EEENS1_19SingleTileSchedulerILb0ELb1ELb1ELi128EEEEEEEEEvNT_6ParamsE,(.L_x_13350 - _ZN7cutlass13device_kernelIN5flash11enable_sm90INS1_16FlashAttnFwdSm90INS1_25CollectiveMainloopFwdSm90ILi2EN4cute5tupleIJNS5_1CILi1EEES8_S8_EEENS6_IJNS7_ILi128EEESA_NS7_ILi192EEEEEELi192ENS_12float_e4m3_tEfNS_4arch4Sm90ELb0ELb1ELb1ELb0ELb0ELb0ELb0ELb1ELb1ELb1ELb1ELb0EEENS1_21CollectiveEpilogueFwdINS6_IJSA_SB_SA_EEES9_NS_10bfloat16_tESF_Li256ELb0ELb1ELb1ELb1EEENS1_19SingleTileSchedulerILb0ELb1ELb1ELi128EEEEEEEEEvNT_6ParamsE)
        .other          _ZN7cutlass13device_kernelIN5flash11enable_sm90INS1_16FlashAttnFwdSm90INS1_25CollectiveMainloopFwdSm90ILi2EN4cute5tupleIJNS5_1CILi1EEES8_S8_EEENS6_IJNS7_ILi128EEESA_NS7_ILi192EEEEEELi192ENS_12float_e4m3_tEfNS_4arch4Sm90ELb0ELb1ELb1ELb0ELb0ELb0ELb0ELb1ELb1ELb1ELb1ELb0EEENS1_21CollectiveEpilogueFwdINS6_IJSA_SB_SA_EEES9_NS_10bfloat16_tESF_Li256ELb0ELb1ELb1ELb1EEENS1_19SingleTileSchedulerILb0ELb1ELb1ELi128EEEEEEEEEvNT_6ParamsE,@"STO_CUDA_ENTRY STV_DEFAULT"
_ZN7cutlass13device_kernelIN5flash11enable_sm90INS1_16FlashAttnFwdSm90INS1_25CollectiveMainloopFwdSm90ILi2EN4cute5tupleIJNS5_1CILi1EEES8_S8_EEENS6_IJNS7_ILi128EEESA_NS7_ILi192EEEEEELi192ENS_12float_e4m3_tEfNS_4arch4Sm90ELb0ELb1ELb1ELb0ELb0ELb0ELb0ELb1ELb1ELb1ELb1ELb0EEENS1_21CollectiveEpilogueFwdINS6_IJSA_SB_SA_EEES9_NS_10bfloat16_tESF_Li256ELb0ELb1ELb1ELb1EEENS1_19SingleTileSchedulerILb0ELb1ELb1ELi128EEEEEEEEEvNT_6ParamsE:
        /* <DEDUP_REMOVED lines=18> */
.L_x_4035:
[----:B------:R-:W-:Y:S05]  /*0120*/  BSYNC B0 ;  /* 0x0000000000007941 */ /* 0x000fea0003800000 */
.L_x_4034:
        /* <DEDUP_REMOVED lines=41> */
.L_x_4036:
        /* <DEDUP_REMOVED lines=22> */
.L_x_4037:
        /* <DEDUP_REMOVED lines=18> */
.L_x_4038:
        /* <DEDUP_REMOVED lines=22> */
.L_x_4039:
        /* <DEDUP_REMOVED lines=22> */
.L_x_4040:
        /* <DEDUP_REMOVED lines=8> */
.L_x_4043:
        /* <DEDUP_REMOVED lines=22> */
[----:B------:R-:W0:Y:S01]  /*0ae0*/  LDC.64 R2, c[0x0][0x418] ;  /* 0x00010600ff027b82 */ /* 0x000e220000000a00 */
[----:B------:R-:W-:Y:S01]  /*0af0*/  ULDC UR4, c[0x0][0x448] ;  /* 0x0001120000047ab9 */ /* 0x000fe20000000800 */
[----:B------:R-:W-:Y:S01]  /*0b00*/  USHF.R.S32.HI UR38, URZ, 0x1f, UR36 ;  /* 0x0000001f3f267899 */ /* 0x000fe20008011424 */
[----:B------:R-:W-:Y:S01]  /*0b10*/  VIADD R22, R4, 0xffffff80 ;  /* 0xffffff8004167836 */ /* 0x000fe20000000000 */
[----:B------:R-:W-:-:S04]  /*0b20*/  UISETP.NE.AND UP1, UPT, UR4, 0x1, UPT ;  /* 0x000000010400788c */ /* 0x000fc8000bf25270 */
[----:B------:R-:W1:Y:S07]  /*0b30*/  S2UR UR45, SR_CTAID.X ;  /* 0x00000000002d79c3 */ /* 0x000e6e0000002500 */
[----:B------:R-:W-:Y:S01]  /*0b40*/  @UP1 ULDC UR5, c[0x0][0x44c] ;  /* 0x0001130000051ab9 */ /* 0x000fe20000000800 */
[----:B------:R-:W2:Y:S01]  /*0b50*/  LDC R5, c[0x0][0x288] ;  /* 0x0000a200ff057b82 */ /* 0x000ea20000000800 */
[----:B------:R-:W-:-:S07]  /*0b60*/  @UP1 ULDC UR9, c[0x0][0x450] ;  /* 0x0001140000091ab9 */ /* 0x000fce0000000800 */
[----:B------:R-:W3:Y:S01]  /*0b70*/  LDC R16, c[0x0][0x424] ;  /* 0x00010900ff107b82 */ /* 0x000ee20000000800 */
[----:B0-----:R-:W-:-:S04]  /*0b80*/  ISETP.NE.U32.AND P0, PT, R2, RZ, PT ;  /* 0x000000ff0200720c */ /* 0x001fc80003f05070 */
[----:B------:R-:W-:-:S03]  /*0b90*/  ISETP.NE.AND.EX P0, PT, R3, RZ, PT, P0 ;  /* 0x000000ff0300720c */ /* 0x000fc60003f05300 */
[----:B------:R-:W0:Y:S01]  /*0ba0*/  LDC R7, c[0x0][0x2f0] ;  /* 0x0000bc00ff077b82 */ /* 0x000e220000000800 */
[----:B-1----:R-:W-:-:S04]  /*0bb0*/  USHF.L.U32 UR45, UR45, 0x7, URZ ;  /* 0x000000072d2d7899 */ /* 0x002fc8000800063f */
[----:B------:R-:W-:Y:S02]  /*0bc0*/  @UP1 UIADD3 UR4, UR45, 0x7f, URZ ;  /* 0x0000007f2d041890 */ /* 0x000fe4000fffe03f */
[----:B------:R-:W-:Y:S01]  /*0bd0*/  UIADD3 UR7, UR45, 0x7f, URZ ;  /* 0x0000007f2d077890 */ /* 0x000fe2000fffe03f */
[----:B--2---:R-:W-:Y:S01]  /*0be0*/  IADD3 R3, -R5, 0x1, RZ ;  /* 0x0000000105037810 */ /* 0x004fe20007ffe1ff */
[----:B------:R-:W-:-:S04]  /*0bf0*/  UIMAD.WIDE.U32 UR4, UR4, UR5, URZ ;  /* 0x00000005040472a5 */ /* 0x000fc8000f8e003f */
[----:B------:R-:W-:Y:S01]  /*0c00*/  @UP1 USHF.R.U32.HI UR7, URZ, UR9, UR5 ;  /* 0x000000093f071299 */ /* 0x000fe20008011605 */
[----:B---3--:R-:W-:Y:S02]  /*0c10*/  SEL R16, R16, 0x1, P0 ;  /* 0x0000000110107807 */ /* 0x008fe40000000000 */
[----:B------:R-:W-:Y:S02]  /*0c20*/  ULDC.64 UR4, c[0x0][0x9e0] ;  /* 0x0002780000047ab9 */ /* 0x000fe40000000a00 */
[----:B------:R-:W-:Y:S01]  /*0c30*/  UISETP.GE.AND UP0, UPT, UR5, 0x1, UPT ;  /* 0x000000010500788c */ /* 0x000fe2000bf06270 */
[----:B0-----:R-:W-:-:S05]  /*0c40*/  IMAD R3, R16, R7, R3 ;  /* 0x0000000710037224 */ /* 0x001fca00078e0203 */
[----:B------:R-:W-:Y:S02]  /*0c50*/  PLOP3.LUT P1, PT, PT, PT, UP0, 0x80, 0x0 ;  /* 0x000000000000781c */ /* 0x000fe40003f2f008 */
[----:B------:R-:W-:-:S13]  /*0c60*/  R2UR UR8, R3 ;  /* 0x00000000030872ca */ /* 0x000fda00000e0000 */
[----:B------:R-:W-:-:S04]  /*0c70*/  UIADD3 UR7, UR8, UR7, URZ ;  /* 0x0000000708077290 */ /* 0x000fc8000fffe03f */
[----:B------:R-:W-:-:S06]  /*0c80*/  UIADD3 UR4, UR7, UR4, URZ ;  /* 0x0000000407047290 */ /* 0x000fcc000fffe03f */
[----:B------:R-:W-:Y:S01]  /*0c90*/  IMAD.U32 R0, RZ, RZ, UR4 ;  /* 0x00000004ff007e24 */ /* 0x000fe2000f8e00ff */
[----:B------:R-:W-:Y:S06]  /*0ca0*/  @!P1 BRA `(.L_x_4045) ;  /* 0x0000000000409947 */ /* 0x000fec0003800000 */
        /* <DEDUP_REMOVED lines=10> */
.L_x_4046:
[----:B------:R-:W-:-:S11]  /*0d50*/  UISETP.NE.AND UP0, UPT, UR5, 0x1, UPT ;  /* 0x000000010500788c */ /* 0x000fd6000bf05270 */
[----:B------:R-:W-:Y:S02]  /*0d60*/  @UP0 ULDC.64 UR10, c[0x0][0x9e8] ;  /* 0x00027a00000a0ab9 */ /* 0x000fe40000000a00 */
[----:B------:R-:W-:-:S04]  /*0d70*/  UIMAD.WIDE.U32 UR8, UR4, UR10, URZ ;  /* 0x0000000a040872a5 */ /* 0x000fc8000f8e003f */
[----:B------:R-:W-:-:S12]  /*0d80*/  @UP0 USHF.R.U32.HI UR4, URZ, UR11, UR9 ;  /* 0x0000000b3f040299 */ /* 0x000fd80008011609 */
.L_x_4047:
[----:B------:R-:W-:-:S06]  /*0d90*/  UIMAD UR4, UR4, UR5, UR5 ;  /* 0x00000005040472a4 */ /* 0x000fcc000f8e0205 */
[----:B------:R-:W-:-:S07]  /*0da0*/  VIMNMX R0, R0, UR4, PT ;  /* 0x0000000400007c48 */ /* 0x000fce000bfe0100 */
.L_x_4045:
[-C--:B------:R-:W-:Y:S01]  /*0db0*/  IMAD R18, R16, R7.reuse, -R5 ;  /* 0x0000000710127224 */ /* 0x080fe200078e0a05 */
[----:B------:R-:W-:Y:S01]  /*0dc0*/  @UP1 ULDC UR8, c[0x0][0x44c] ;  /* 0x0001130000081ab9 */ /* 0x000fe20000000800 */
[----:B------:R-:W-:Y:S01]  /*0dd0*/  VIADD R2, R0, 0x7f ;  /* 0x0000007f00027836 */ /* 0x000fe20000000000 */
[----:B------:R-:W-:Y:S01]  /*0de0*/  UIMAD.WIDE.U32 UR8, UR45, UR8, URZ ;  /* 0x000000082d0872a5 */ /* 0x000fe2000f8e003f */
[----:B------:R-:W-:Y:S01]  /*0df0*/  IMAD R0, R16, R7, 0x7f ;  /* 0x0000007f10007424 */ /* 0x000fe200078e0207 */
[----:B------:R-:W-:Y:S01]  /*0e00*/  R2UR UR7, R18 ;  /* 0x00000000120772ca */ /* 0x000fe200000e0000 */
[----:B------:R-:W-:Y:S01]  /*0e10*/  @UP1 ULDC UR10, c[0x0][0x450] ;  /* 0x00011400000a1ab9 */ /* 0x000fe20000000800 */
[----:B------:R-:W-:Y:S01]  /*0e20*/  UMOV UR4, UR45 ;  /* 0x0000002d00047c82 */ /* 0x000fe20008000000 */
[----:B------:R-:W-:Y:S01]  /*0e30*/  SHF.R.S32.HI R5, RZ, 0x1f, R2 ;  /* 0x0000001fff057819 */ /* 0x000fe20000011402 */
[----:B------:R-:W-:Y:S01]  /*0e40*/  @UP1 USHF.R.U32.HI UR4, URZ, UR10, UR9 ;  /* 0x0000000a3f041299 */ /* 0x000fe20008011609 */
[----:B------:R-:W-:-:S02]  /*0e50*/  SHF.R.S32.HI R3, RZ, 0x1f, R0 ;  /* 0x0000001fff037819 */ /* 0x000fc40000011400 */
[----:B------:R-:W-:Y:S02]  /*0e60*/  LEA.HI R5, R5, R2, RZ, 0x7 ;  /* 0x0000000205057211 */ /* 0x000fe400078f38ff */
[----:B------:R-:W-:Y:S02]  /*0e70*/  LEA.HI R3, R3, R0, RZ, 0x7 ;  /* 0x0000000003037211 */ /* 0x000fe400078f38ff */
[----:B------:R-:W-:Y:S02]  /*0e80*/  SHF.R.S32.HI R0, RZ, 0x7, R5 ;  /* 0x00000007ff007819 */ /* 0x000fe40000011405 */
[----:B------:R-:W-:Y:S01]  /*0e90*/  UIADD3 UR4, UR7, UR4, URZ ;  /* 0x0000000407047290 */ /* 0x000fe2000fffe03f */
[----:B------:R-:W-:Y:S02]  /*0ea0*/  SHF.R.S32.HI R3, RZ, 0x7, R3 ;  /* 0x00000007ff037819 */ /* 0x000fe40000011403 */
[----:B------:R-:W-:Y:S02]  /*0eb0*/  ULDC UR7, c[0x0][0x9dc] ;  /* 0x0002770000077ab9 */ /* 0x000fe40000000800 */
[----:B------:R-:W-:Y:S01]  /*0ec0*/  UIADD3 UR7, UR4, -UR7, URZ ;  /* 0x8000000704077290 */ /* 0x000fe2000fffe03f */
[----:B------:R-:W-:Y:S01]  /*0ed0*/  VIMNMX R19, R3, R0, PT ;  /* 0x0000000003137248 */ /* 0x000fe20003fe0100 */
        /* <DEDUP_REMOVED lines=11> */
.L_x_4049:
[----:B------:R-:W-:-:S11]  /*0f90*/  UISETP.NE.AND UP0, UPT, UR5, 0x1, UPT ;  /* 0x000000010500788c */ /* 0x000fd6000bf05270 */
[----:B------:R-:W-:Y:S02]  /*0fa0*/  @UP0 ULDC.64 UR10, c[0x0][0x9e8] ;  /* 0x00027a00000a0ab9 */ /* 0x000fe40000000a00 */
[----:B------:R-:W-:-:S04]  /*0fb0*/  UIMAD.WIDE.U32 UR8, UR4, UR10, URZ ;  /* 0x0000000a040872a5 */ /* 0x000fc8000f8e003f */
[----:B------:R-:W-:-:S12]  /*0fc0*/  @UP0 USHF.R.U32.HI UR4, URZ, UR11, UR9 ;  /* 0x0000000b3f040299 */ /* 0x000fd80008011609 */
.L_x_4050:
[----:B------:R-:W-:-:S04]  /*0fd0*/  UIMAD UR4, UR4, UR5, URZ ;  /* 0x00000005040472a4 */ /* 0x000fc8000f8e023f */
[----:B------:R-:W-:-:S04]  /*0fe0*/  UISETP.LT.AND UP0, UPT, UR7, UR4, UPT ;  /* 0x000000040700728c */ /* 0x000fc8000bf01270 */
[----:B------:R-:W-:-:S12]  /*0ff0*/  USEL UR7, UR7, UR4, !UP0 ;  /* 0x0000000407077287 */ /* 0x000fd8000c000000 */
.L_x_4048:
[----:B------:R-:W-:Y:S02]  /*1000*/  USHF.R.S32.HI UR4, URZ, 0x1f, UR7 ;  /* 0x0000001f3f047899 */ /* 0x000fe40008011407 */
[----:B------:R-:W-:Y:S02]  /*1010*/  USHF.R.U32.HI UR10, URZ, 0x10, UR6 ;  /* 0x000000103f0a7899 */ /* 0x000fe40008011606 */
[----:B------:R-:W-:Y:S02]  /*1020*/  ULEA.HI UR4, UR4, UR7, URZ, 0x7 ;  /* 0x0000000704047291 */ /* 0x000fe4000f8f383f */
[----:B------:R-:W-:Y:S02]  /*1030*/  ULOP3.LUT UR39, UR6, 0xffff, URZ, 0xc0, !UPT ;  /* 0x0000ffff06277892 */ /* 0x000fe4000f8ec03f */
[----:B------:R-:W-:-:S04]  /*1040*/  USHF.R.S32.HI UR4, URZ, 0x7, UR4 ;  /* 0x000000073f047899 */ /* 0x000fc80008011404 */
[----:B------:R-:W-:-:S04]  /*1050*/  UISETP.LT.AND UP0, UPT, URZ, UR4, UPT ;  /* 0x000000043f00728c */ /* 0x000fc8000bf01270 */
[----:B------:R-:W-:Y:S02]  /*1060*/  USEL UR9, URZ, UR4, !UP0 ;  /* 0x000000043f097287 */ /* 0x000fe4000c000000 */
[----:B------:R-:W-:Y:S01]  /*1070*/  UISETP.NE.AND UP0, UPT, UR10, URZ, UPT ;  /* 0x0000003f0a00728c */ /* 0x000fe2000bf05270 */
[----:B------:R-:W-:-:S03]  /*1080*/  UMOV UR4, URZ ;  /* 0x0000003f00047c82 */ /* 0x000fc60008000000 */
[----:B------:R-:W-:-:S07]  /*1090*/  ISETP.GT.AND P0, PT, R19, UR9, PT ;  /* 0x0000000913007c0c */ /* 0x000fce000bf04270 */
[----:B------:R-:W-:-:S06]  /*10a0*/  @!UP0 ULDC UR10, c[0x0][0x9f0] ;  /* 0x00027c00000a8ab9 */ /* 0x000fcc0000000800 */
[----:B------:R-:W-:Y:S05]  /*10b0*/  @!P0 BRA `(.L_x_4051) ;  /* 0x00000000008c8947 */ /* 0x000fea0003800000 */
[----:B------:R-:W-:Y:S01]  /*10c0*/  IMAD.U32 R4, RZ, RZ, UR10 ;  /* 0x0000000aff047e24 */ /* 0x000fe2000f8e00ff */
[----:B------:R-:W-:-:S04]  /*10d0*/  UMOV UR4, URZ ;  /* 0x0000003f00047c82 */ /* 0x000fc80008000000 */
[----:B------:R-:W-:-:S04]  /*10e0*/  IABS R0, R4 ;  /* 0x0000000400007213 */ /* 0x000fc80000000000 */
[----:B------:R-:W-:Y:S02]  /*10f0*/  R2UR UR11, R0 ;  /* 0x00000000000b72ca */ /* 0x000fe400000e0000 */
[----:B------:R-:W-:Y:S02]  /*1100*/  IADD3 R0, R4, -0x1, R19 ;  /* 0xffffffff04007810 */ /* 0x000fe40007ffe013 */
[----:B------:R-:W-:Y:S02]  /*1110*/  IABS R4, R4 ;  /* 0x0000000400047213 */ /* 0x000fe40000000000 */
[----:B------:R-:W-:-:S03]  /*1120*/  R2UR UR6, R0 ;  /* 0x00000000000672ca */ /* 0x000fc600000e0000 */
[----:B------:R-:W-:-:S04]  /*1130*/  IMAD.MOV R4, RZ, RZ, -R4 ;  /* 0x000000ffff047224 */ /* 0x000fc800078e0a04 */
[----:B------:R-:W0:Y:S06]  /*1140*/  I2F.RP R2, UR11 ;  /* 0x0000000b00027d06 */ /* 0x000e2c0008209400 */
[----:B------:R-:W-:-:S06]  /*1150*/  UIADD3 UR6, -UR9, UR6, URZ ;  /* 0x0000000609067290 */ /* 0x000fcc000fffe13f */
[----:B------:R-:W-:Y:S01]  /*1160*/  IMAD.U32 R0, RZ, RZ, UR6 ;  /* 0x00000006ff007e24 */ /* 0x000fe2000f8e00ff */
[----:B------:R-:W-:Y:S01]  /*1170*/  ULOP3.LUT UR6, UR6, UR10, URZ, 0x3c, !UPT ;  /* 0x0000000a06067292 */ /* 0x000fe2000f8e3c3f */
[----:B0-----:R-:W0:Y:S03]  /*1180*/  MUFU.RCP R2, R2 ;  /* 0x0000000200027308 */ /* 0x001e260000001000 */
[----:B------:R-:W-:-:S04]  /*1190*/  IABS R0, R0 ;  /* 0x0000000000007213 */ /* 0x000fc80000000000 */
[----:B------:R-:W-:Y:S01]  /*11a0*/  R2UR UR8, R0 ;  /* 0x00000000000872ca */ /* 0x000fe200000e0000 */
[----:B------:R-:W-:Y:S02]  /*11b0*/  IMAD.MOV.U32 R0, RZ, RZ, R4 ;  /* 0x000000ffff007224 */ /* 0x000fe400078e0004 */
[----:B0-----:R-:W-:-:S06]  /*11c0*/  VIADD R3, R2, 0xffffffe ;  /* 0x0ffffffe02037836 */ /* 0x001fcc0000000000 */
        /* <DEDUP_REMOVED lines=18> */
.L_x_4051:
[----:B------:R-:W-:Y:S02]  /*12f0*/  UIMAD UR39, UR39, UR4, UR9 ;  /* 0x00000004272772a4 */ /* 0x000fe4000f8e0209 */
[----:B------:R-:W-:Y:S01]  /*1300*/  IMAD.U32 R0, RZ, RZ, UR4 ;  /* 0x00000004ff007e24 */ /* 0x000fe2000f8e00ff */
[----:B------:R-:W-:Y:S02]  /*1310*/  PLOP3.LUT P0, PT, PT, PT, PT, 0x80, 0x0 ;  /* 0x000000000000781c */ /* 0x000fe40003f0f070 */
[----:B------:R-:W-:Y:S01]  /*1320*/  CS2R R10, SRZ ;  /* 0x00000000000a7805 */ /* 0x000fe2000001ff00 */
[----:B------:R-:W-:Y:S01]  /*1330*/  IMAD.MOV.U32 R2, RZ, RZ, RZ ;  /* 0x000000ffff027224 */ /* 0x000fe200078e00ff */
[----:B------:R-:W-:Y:S02]  /*1340*/  CS2R R8, SRZ ;  /* 0x0000000000087805 */ /* 0x000fe4000001ff00 */
[----:B------:R-:W-:Y:S01]  /*1350*/  VIADDMNMX R19, R0, UR39, R19, PT ;  /* 0x0000002700137c46 */ /* 0x000fe2000b800113 */
[----:B------:R-:W-:Y:S01]  /*1360*/  IMAD.MOV.U32 R0, RZ, RZ, RZ ;  /* 0x000000ffff007224 */ /* 0x000fe200078e00ff */
[----:B------:R-:W-:Y:S01]  /*1370*/  CS2R R44, SRZ ;  /* 0x00000000002c7805 */ /* 0x000fe2000001ff00 */
[----:B------:R-:W-:Y:S01]  /*1380*/  IMAD.MOV.U32 R47, RZ, RZ, RZ ;  /* 0x000000ffff2f7224 */ /* 0x000fe200078e00ff */
[----:B------:R-:W-:-:S02]  /*1390*/  ISETP.GT.AND P1, PT, R19, UR39, PT ;  /* 0x0000002713007c0c */ /* 0x000fc4000bf24270 */
        /* <DEDUP_REMOVED lines=82> */
.L_x_4053:
        /* <DEDUP_REMOVED lines=22> */
[----:B------:R-:W-:Y:S02]  /*1a20*/  @UP0 UIMAD UR12, UR12, UR16, URZ ;  /* 0x000000100c0c02a4 */ /* 0x000fe4000f8e023f */
[----:B------:R-:W-:Y:S02]  /*1a30*/  @UP0 UIADD3 UR9, UR9, UR13, URZ ;  /* 0x0000000d09090290 */ /* 0x000fe4000fffe03f */
        /* <DEDUP_REMOVED lines=24> */
.L_x_4197:
[----:B------:R-:W-:-:S06]  /*1bc0*/  ULOP3.LUT UR4, UR41, 0x1, URZ, 0xfc, !UPT ;  /* 0x0000000129047892 */ /* 0x000fcc000f8efc3f */
[----:B------:R-:W-:-:S05]  /*1bd0*/  IMAD.U32 R2, RZ, RZ, UR4 ;  /* 0x00000004ff027e24 */ /* 0x000fca000f8e00ff */
[----:B------:R-:W-:-:S13]  /*1be0*/  ISETP.NE.AND P0, PT, R2, 0x3, PT ;  /* 0x000000030200780c */ /* 0x000fda0003f05270 */
[----:B------:R-:W-:Y:S05]  /*1bf0*/  @!P0 BRA `(.L_x_4055) ;  /* 0x0000000000048947 */ /* 0x000fea0003800000 */
[----:B------:R-:W-:Y:S01]  /*1c00*/  BPT.TRAP 0x1 ;  /* 0x000000040000795c */ /* 0x000fe20000300000 */
.L_x_4055:
[----:B------:R1:W2:Y:S01]  /*1c10*/  SYNCS.PHASECHK.TRANS64.TRYWAIT P2, [UR44+0x2a830], R8 ;  /* 0x02a83008ff0075a7 */ /* 0x0002a2000804016c */
[----:B------:R-:W-:Y:S05]  /*1c20*/  @!P0 BRA `(.L_x_4056) ;  /* 0x0000000000048947 */ /* 0x000fea0003800000 */
[----:B------:R-:W-:Y:S01]  /*1c30*/  BPT.TRAP 0x1 ;  /* 0x000000040000795c */ /* 0x000fe20000300000 */
.L_x_4056:
        /* <DEDUP_REMOVED lines=8> */
.L_x_4057:
[----:B------:R-:W-:Y:S05]  /*1cc0*/  WARPSYNC.ALL ;  /* 0x0000000000007948 */ /* 0x000fea0003800000 */
[----:B------:R-:W-:Y:S01]  /*1cd0*/  IMAD.MOV.U32 R7, RZ, RZ, -0x7fffffe0 ;  /* 0x80000020ff077424 */ /* 0x000fe200078e00ff */
        /* <DEDUP_REMOVED lines=17> */
[C---:B------:R-:W-:Y:S01]  /*1df0*/  IMAD.IADD R21, R22.reuse, 0x1, -R3 ;  /* 0x0000000116157824 */ /* 0x040fe200078e0a03 */
[----:B------:R-:W-:Y:S01]  /*1e00*/  UIADD3 UR4, UR20, 0x2, URZ ;  /* 0x0000000214047890 */ /* 0x000fe2000fffe03f */
[----:B------:R-:W-:Y:S01]  /*1e10*/  LOP3.LUT R89, R89, 0xfffffffc, RZ, 0xc0, !PT ;  /* 0xfffffffc59597812 */ /* 0x000fe200078ec0ff */
[----:B------:R-:W-:Y:S01]  /*1e20*/  UIADD3 UR8, UR20, 0x200, URZ ;  /* 0x0000020014087890 */ /* 0x000fe2000fffe03f */
[----:B------:R-:W-:Y:S01]  /*1e30*/  QGMMA.64x128x32.F32.E4M3.E4M3 R24, gdesc[UR28], RZ, !UPT, gsb0 ;  /* 0x01e000001c1879f3 */ /* 0x000fe2000c0008ff */
[----:B------:R-:W-:Y:S01]  /*1e40*/  UIADD3 UR10, UR30, 0x200, URZ ;  /* 0x000002001e0a7890 */ /* 0x000fe2000fffe03f */
[----:B-1----:R-:W-:Y:S01]  /*1e50*/  SHF.R.S32.HI R8, RZ, 0x1f, R21 ;  /* 0x0000001fff087819 */ /* 0x002fe20000011415 */
[----:B------:R-:W-:Y:S01]  /*1e60*/  UIADD3 UR12, UR20, 0x202, URZ ;  /* 0x00000202140c7890 */ /* 0x000fe2000fffe03f */
[----:B------:R-:W-:Y:S01]  /*1e70*/  IMAD.IADD R89, R22, 0x1, -R89 ;  /* 0x0000000116597824 */ /* 0x000fe200078e0a59 */
[----:B------:R-:W-:Y:S01]  /*1e80*/  UIADD3 UR14, UR30, 0x202, URZ ;  /* 0x000002021e0e7890 */ /* 0x000fe2000fffe03f */
[CC--:B------:R-:W-:Y:S01]  /*1e90*/  LEA.HI R15, R8.reuse, R21.reuse, RZ, 0x2 ;  /* 0x00000015080f7211 */ /* 0x0c0fe200078f10ff */
[----:B------:R-:W-:Y:S01]  /*1ea0*/  UMOV UR15, 0x80000020 ;  /* 0x80000020000f7882 */ /* 0x000fe20000000000 */
[----:B------:R-:W-:Y:S01]  /*1eb0*/  UIADD3 UR16, UR20, 0x400, URZ ;  /* 0x0000040014107890 */ /* 0x000fe2000fffe03f */
[----:B------:R-:W-:Y:S01]  /*1ec0*/  LEA.HI R8, R8, R21, RZ, 0x5 ;  /* 0x0000001508087211 */ /* 0x000fe200078f28ff */
[----:B------:R-:W-:Y:S01]  /*1ed0*/  UIADD3 UR18, UR30, 0x400, URZ ;  /* 0x000004001e127890 */ /* 0x000fe2000fffe03f */
[--C-:B------:R-:W-:Y:S01]  /*1ee0*/  SHF.R.S32.HI R3, RZ, 0x2, R15.reuse ;  /* 0x00000002ff037819 */ /* 0x100fe2000001140f */
[----:B------:R-:W-:Y:S01]  /*1ef0*/  UMOV UR17, 0x80000020 ;  /* 0x8000002000117882 */ /* 0x000fe20000000000 */
[----:B------:R-:W-:Y:S01]  /*1f00*/  UMOV UR19, 0x80000020 ;  /* 0x8000002000137882 */ /* 0x000fe20000000000 */
[----:B------:R-:W-:Y:S01]  /*1f10*/  UIADD3 UR20, UR20, 0x402, URZ ;  /* 0x0000040214147890 */ /* 0x000fe2000fffe03f */
[----:B------:R-:W-:Y:S01]  /*1f20*/  SHF.R.S32.HI R22, RZ, 0x1f, R15 ;  /* 0x0000001fff167819 */ /* 0x000fe2000001140f */
[----:B------:R-:W-:Y:S01]  /*1f30*/  UIADD3 UR22, UR30, 0x402, URZ ;  /* 0x000004021e167890 */ /* 0x000fe2000fffe03f */
[----:B------:R-:W-:Y:S01]  /*1f40*/  LEA.HI R11, R23, R23, RZ, 0x1 ;  /* 0x00000017170b7211 */ /* 0x000fe200078f08ff */
[----:B------:R-:W-:Y:S01]  /*1f50*/  UMOV UR21, 0x80000020 ;  /* 0x8000002000157882 */ /* 0x000fe20000000000 */
[----:B------:R-:W-:Y:S01]  /*1f60*/  UMOV UR23, 0x80000020 ;  /* 0x8000002000177882 */ /* 0x000fe20000000000 */
[----:B------:R-:W-:Y:S01]  /*1f70*/  SHF.R.S32.HI R8, RZ, 0x5, R8 ;  /* 0x00000005ff087819 */ /* 0x000fe20000011408 */
[----:B------:R-:W-:Y:S01]  /*1f80*/  ULDC UR31, c[0x0][0x9dc] ;  /* 0x00027700001f7ab9 */ /* 0x000fe20000000800 */
[----:B------:R-:W-:Y:S01]  /*1f90*/  LEA.HI R22, R22, R3, RZ, 0x3 ;  /* 0x0000000316167211 */ /* 0x000fe200078f18ff */
[----:B------:R-:W-:-:S03]  /*1fa0*/  ULOP3.LUT UR31, URZ, UR31, URZ, 0x33, !UPT ;  /* 0x0000001f3f1f7292 */ /* 0x000fc6000f8e333f */
[----:B------:R-:W-:Y:S01]  /*1fb0*/  LOP3.LUT R22, R22, 0xfffffff8, RZ, 0xc0, !PT ;  /* 0xfffffff816167812 */ /* 0x000fe200078ec0ff */
[----:B------:R-:W-:Y:S02]  /*1fc0*/  WARPGROUP.DEPBAR.LE gsb0, 0x0 ;  /* 0x00008000000079c5 */ /* 0x000fe40000010000 */
[----:B------:R-:W-:-:S06]  /*1fd0*/  WARPGROUP.ARRIVE ;  /* 0x00000000000079c5 */ /* 0x000fcc0000000000 */
[----:B------:R-:W-:Y:S01]  /*1fe0*/  QGMMA.64x128x32.F32.E4M3.E4M3 R24, gdesc[UR4], R24, gsb0 ;  /* 0x01e00000041879f3 */ /* 0x000fe20008000818 */
[----:B------:R-:W-:Y:S02]  /*1ff0*/  ULDC UR6, c[0x0][0x448] ;  /* 0x0001120000067ab9 */ /* 0x000fe40000000800 */
[----:B------:R-:W-:-:S06]  /*2000*/  UISETP.NE.AND UP0, UPT, UR6, 0x1, UPT ;  /* 0x000000010600788c */ /* 0x000fcc000bf05270 */
[----:B------:R-:W-:Y:S02]  /*2010*/  PLOP3.LUT P2, PT, PT, PT, UP0, 0x80, 0x0 ;  /* 0x000000000000781c */ /* 0x000fe40003f4f008 */
[----:B------:R-:W-:-:S03]  /*2020*/  PLOP3.LUT P3, PT, PT, PT, UP0, 0x80, 0x0 ;  /* 0x000000000000781c */ /* 0x000fc60003f6f008 */
[----:B------:R-:W-:Y:S01]  /*2030*/  @UP0 ULDC UR6, c[0x0][0x44c] ;  /* 0x0001130000060ab9 */ /* 0x000fe20000000800 */
[----:B------:R-:W-:Y:S02]  /*2040*/  WARPGROUP.DEPBAR.LE gsb0, 0x0 ;  /* 0x00008000000079c5 */ /* 0x000fe40000010000 */
[----:B------:R-:W-:-:S06]  /*2050*/  WARPGROUP.ARRIVE ;  /* 0x00000000000079c5 */ /* 0x000fcc0000000000 */
[----:B------:R-:W-:Y:S01]  /*2060*/  QGMMA.64x128x32.F32.E4M3.E4M3 R24, gdesc[UR8], R24, gsb0 ;  /* 0x01e00000081879f3 */ /* 0x000fe20008000818 */
[----:B------:R-:W-:Y:S01]  /*2070*/  ULDC UR10, c[0x0][0x2f0] ;  /* 0x0000bc00000a7ab9 */ /* 0x000fe20000000800 */
[----:B------:R-:W-:Y:S02]  /*2080*/  ULDC UR11, c[0x0][0x288] ;  /* 0x0000a200000b7ab9 */ /* 0x000fe40000000800 */
[----:B------:R-:W-:Y:S01]  /*2090*/  IMAD.U32 R121, RZ, RZ, UR11 ;  /* 0x0000000bff797e24 */ /* 0x000fe2000f8e00ff */
        /* <DEDUP_REMOVED lines=14> */
[----:B------:R0:W1:Y:S01]  /*2180*/  MUFU.TANH R92, R60 ;  /* 0x0000003c005c7308 */ /* 0x0000620000002400 */
[C---:B------:R-:W-:Y:S01]  /*2190*/  FMUL.FTZ R52, R0.reuse, R52 ;  /* 0x0000003400347220 */ /* 0x040fe20000410000 */
[C---:B------:R-:W-:Y:S01]  /*21a0*/  FMUL.FTZ R29, R0.reuse, R33 ;  /* 0x00000021001d7220 */ /* 0x040fe20000410000 */
[C---:B------:R-:W-:Y:S01]  /*21b0*/  FMUL.FTZ R33, R0.reuse, R37 ;  /* 0x0000002500217220 */ /* 0x040fe20000410000 */
[C---:B------:R-:W-:Y:S01]  /*21c0*/  FMUL.FTZ R44, R0.reuse, R44 ;  /* 0x0000002c002c7220 */ /* 0x040fe20000410000 */
[C---:B------:R-:W-:Y:S01]  /*21d0*/  FMUL.FTZ R48, R0.reuse, R48 ;  /* 0x0000003000307220 */ /* 0x040fe20000410000 */
[C---:B------:R-:W-:Y:S01]  /*21e0*/  FMUL.FTZ R56, R0.reuse, R56 ;  /* 0x0000003800387220 */ /* 0x040fe20000410000 */
[C---:B------:R-:W-:Y:S01]  /*21f0*/  FMUL.FTZ R64, R0.reuse, R64 ;  /* 0x0000004000407220 */ /* 0x040fe20000410000 */
[----:B------:R2:W3:Y:S01]  /*2200*/  MUFU.TANH R37, R40 ;  /* 0x0000002800257308 */ /* 0x0004e20000002400 */
[C---:B0-----:R-:W-:Y:S01]  /*2210*/  FMUL.FTZ R60, R0.reuse, R70 ;  /* 0x00000046003c7220 */ /* 0x041fe20000410000 */
[----:B------:R-:W-:Y:S01]  /*2220*/  LOP3.LUT R70, R11, 0x3fffffe, RZ, 0xc0, !PT ;  /* 0x03fffffe0b467812 */ /* 0x000fe200078ec0ff */
[----:B------:R-:W-:Y:S01]  /*2230*/  FMUL.FTZ R68, R0, R68 ;  /* 0x0000004400447220 */ /* 0x000fe20000410000 */
[----:B------:R-:W-:Y:S01]  /*2240*/  LEA R11, R8, UR45, 0x4 ;  /* 0x0000002d080b7c11 */ /* 0x000fe2000f8e20ff */
[C---:B------:R-:W-:Y:S01]  /*2250*/  FMUL.FTZ R4, R0.reuse, R24 ;  /* 0x0000001800047220 */ /* 0x040fe20000410000 */
[----:B------:R-:W-:Y:S01]  /*2260*/  LEA.HI R8, R89, R89, RZ, 0x1 ;  /* 0x0000005959087211 */ /* 0x000fe200078f08ff */
[----:B------:R-:W-:Y:S01]  /*2270*/  IMAD.IADD R70, R23, 0x1, -R70 ;  /* 0x0000000117467824 */ /* 0x000fe200078e0a46 */
[----:B------:R-:W-:Y:S01]  /*2280*/  IADD3 R3, R11, R3, -R22 ;  /* 0x000000030b037210 */ /* 0x000fe20007ffe816 */
[----:B--2---:R-:W-:Y:S01]  /*2290*/  FMUL.FTZ R40, R0, R50 ;  /* 0x0000003200287220 */ /* 0x004fe20000410000 */
[----:B------:R-:W-:Y:S01]  /*22a0*/  LOP3.LUT R8, R8, 0x1ffffffe, RZ, 0xc0, !PT ;  /* 0x1ffffffe08087812 */ /* 0x000fe200078ec0ff */
[----:B------:R0:W2:Y:S01]  /*22b0*/  MUFU.TANH R100, R52 ;  /* 0x0000003400647308 */ /* 0x0000a20000002400 */
[----:B------:R-:W-:Y:S01]  /*22c0*/  FMUL.FTZ R50, R0, R59 ;  /* 0x0000003b00327220 */ /* 0x000fe20000410000 */
[----:B------:R-:W-:-:S02]  /*22d0*/  IMAD R3, R70, 0x40, R3 ;  /* 0x0000004046037824 */ /* 0x000fc400078e0203 */
[C---:B------:R-:W-:Y:S01]  /*22e0*/  FMUL.FTZ R5, R0.reuse, R27 ;  /* 0x0000001b00057220 */ /* 0x040fe20000410000 */
[----:B------:R-:W-:Y:S02]  /*22f0*/  IMAD.IADD R8, R89, 0x1, -R8 ;  /* 0x0000000159087824 */ /* 0x000fe400078e0a08 */
[C---:B------:R-:W-:Y:S01]  /*2300*/  FMUL.FTZ R20, R0.reuse, R30 ;  /* 0x0000001e00147220 */ /* 0x040fe20000410000 */
[----:B------:R-:W-:Y:S02]  /*2310*/  IMAD.MOV.U32 R70, RZ, RZ, -0x80 ;  /* 0xffffff80ff467424 */ /* 0x000fe400078e00ff */
[----:B------:R-:W-:Y:S01]  /*2320*/  FMUL.FTZ R9, R0, R31 ;  /* 0x0000001f00097220 */ /* 0x000fe20000410000 */
[----:B------:R-:W-:Y:S02]  /*2330*/  IMAD R8, R8, 0x8, R3 ;  /* 0x0000000808087824 */ /* 0x000fe400078e0203 */
[----:B0-----:R-:W-:Y:S01]  /*2340*/  FMUL.FTZ R52, R0, R62 ;  /* 0x0000003e00347220 */ /* 0x001fe20000410000 */
[----:B------:R-:W-:-:S02]  /*2350*/  IMAD.U32 R3, RZ, RZ, UR44 ;  /* 0x0000002cff037e24 */ /* 0x000fc4000f8e00ff */
[----:B------:R-:W-:Y:S01]  /*2360*/  FMUL.FTZ R62, R0, R71 ;  /* 0x00000047003e7220 */ /* 0x000fe20000410000 */
[----:B------:R-:W-:Y:S01]  /*2370*/  @P2 IMAD.HI.U32 R22, R8, UR6, RZ ;  /* 0x0000000608162c27 */ /* 0x000fe2000f8e00ff */
[----:B------:R-:W-:-:S03]  /*2380*/  @UP0 ULDC UR6, c[0x0][0x450] ;  /* 0x0001140000060ab9 */ /* 0x000fc60000000800 */
[C---:B------:R-:W-:Y:S01]  /*2390*/  FMUL.FTZ R24, R0.reuse, R34 ;  /* 0x0000002200187220 */ /* 0x040fe20000410000 */
[----:B------:R-:W-:Y:S01]  /*23a0*/  FMUL.FTZ R14, R0, R28 ;  /* 0x0000001c000e7220 */ /* 0x000fe20000410000 */
[----:B------:R-:W-:Y:S01]  /*23b0*/  IMAD.MOV.U32 R23, RZ, RZ, R8 ;  /* 0x000000ffff177224 */ /* 0x000fe200078e0008 */
[----:B------:R-:W-:Y:S01]  /*23c0*/  @P3 SHF.R.U32.HI R23, RZ, UR6, R22 ;  /* 0x00000006ff173c19 */ /* 0x000fe20008011616 */
[----:B------:R-:W-:Y:S01]  /*23d0*/  @!P1 VIADD R3, R3, 0x2a840 ;  /* 0x0002a84003039836 */ /* 0x000fe20000000000 */
[----:B------:R-:W-:Y:S01]  /*23e0*/  LOP3.LUT R22, R15, 0x7ffffffc, RZ, 0xc0, !PT ;  /* 0x7ffffffc0f167812 */ /* 0x000fe200078ec0ff */
[----:B------:R-:W-:Y:S01]  /*23f0*/  IMAD R59, R19, R70, 0x80 ;  /* 0x00000080133b7424 */ /* 0x000fe200078e0246 */
[----:B------:R-:W-:Y:S01]  /*2400*/  ULDC.64 UR6, c[0x0][0x9e0] ;  /* 0x0002780000067ab9 */ /* 0x000fe20000000a00 */
[----:B------:R-:W0:Y:S01]  /*2410*/  SHFL.IDX PT, R71, R23, RZ, 0x1c1f ;  /* 0x001c1fff17477589 */ /* 0x000e2200000e0000 */
[----:B------:R-:W-:Y:S01]  /*2420*/  @!P1 PRMT R15, RZ, 0x654, R3 ;  /* 0x00000654ff0f9816 */ /* 0x000fe20000000003 */
[----:B------:R-:W-:Y:S01]  /*2430*/  IMAD.IADD R3, R21, 0x1, -R22 ;  /* 0x0000000115037824 */ /* 0x000fe200078e0a16 */
[----:B------:R-:W-:Y:S01]  /*2440*/  UISETP.GE.AND UP1, UPT, UR7, 0x1, UPT ;  /* 0x000000010700788c */ /* 0x000fe2000bf26270 */
[----:B------:R-:W-:-:S02]  /*2450*/  VIADD R22, R59, 0x1 ;  /* 0x000000013b167836 */ /* 0x000fc40000000000 */
[C---:B------:R-:W-:Y:S01]  /*2460*/  FMUL.FTZ R27, R0.reuse, R32 ;  /* 0x00000020001b7220 */ /* 0x040fe20000410000 */
[C---:B------:R-:W-:Y:S01]  /*2470*/  FMUL.FTZ R31, R0.reuse, R36 ;  /* 0x00000024001f7220 */ /* 0x040fe20000410000 */
[C---:B------:R-:W-:Y:S01]  /*2480*/  FMUL.FTZ R30, R0.reuse, R39 ;  /* 0x00000027001e7220 */ /* 0x040fe20000410000 */
[C---:B------:R-:W-:Y:S01]  /*2490*/  FMUL.FTZ R34, R0.reuse, R43 ;  /* 0x0000002b00227220 */ /* 0x040fe20000410000 */
[----:B------:R4:W0:Y:S01]  /*24a0*/  MUFU.TANH R108, R44 ;  /* 0x0000002c006c7308 */ /* 0x0008220000002400 */
[C---:B------:R-:W-:Y:S01]  /*24b0*/  FMUL.FTZ R2, R0.reuse, R26 ;  /* 0x0000001a00027220 */ /* 0x040fe20000410000 */
[C---:B------:R-:W-:Y:S01]  /*24c0*/  FMUL.FTZ R28, R0.reuse, R38 ;  /* 0x00000026001c7220 */ /* 0x040fe20000410000 */
[C---:B------:R-:W-:Y:S01]  /*24d0*/  FMUL.FTZ R32, R0.reuse, R42 ;  /* 0x0000002a00207220 */ /* 0x040fe20000410000 */
[C---:B------:R-:W-:Y:S01]  /*24e0*/  FMUL.FTZ R36, R0.reuse, R46 ;  /* 0x0000002e00247220 */ /* 0x040fe20000410000 */
[----:B------:R5:W-:Y:S01]  /*24f0*/  @!P1 SYNCS.ARRIVE.TRANS64.RED.A1T0 RZ, [R15+URZ], RZ ;  /* 0x000000ff0fff99a7 */ /* 0x000be2000810043f */
[C---:B------:R-:W-:Y:S01]  /*2500*/  FMUL.FTZ R26, R0.reuse, R35 ;  /* 0x00000023001a7220 */ /* 0x040fe20000410000 */
[C---:B------:R-:W-:Y:S01]  /*2510*/  FMUL.FTZ R41, R0.reuse, R41 ;  /* 0x0000002900297220 */ /* 0x040fe20000410000 */
[----:B------:R1:W0:Y:S01]  /*2520*/  MUFU.TANH R104, R48 ;  /* 0x0000003000687308 */ /* 0x0002220000002400 */
[C---:B----4-:R-:W-:Y:S01]  /*2530*/  FMUL.FTZ R44, R0.reuse, R54 ;  /* 0x00000036002c7220 */ /* 0x050fe20000410000 */
[C---:B------:R-:W-:Y:S01]  /*2540*/  FMUL.FTZ R45, R0.reuse, R45 ;  /* 0x0000002d002d7220 */ /* 0x040fe20000410000 */
[C---:B------:R-:W-:Y:S01]  /*2550*/  FMUL.FTZ R38, R0.reuse, R47 ;  /* 0x0000002f00267220 */ /* 0x040fe20000410000 */
[C---:B------:R-:W-:Y:S01]  /*2560*/  FMUL.FTZ R49, R0.reuse, R49 ;  /* 0x0000003100317220 */ /* 0x040fe20000410000 */
[C---:B------:R-:W-:Y:S01]  /*2570*/  FMUL.FTZ R42, R0.reuse, R51 ;  /* 0x00000033002a7220 */ /* 0x040fe20000410000 */
[C---:B------:R-:W-:Y:S01]  /*2580*/  FMUL.FTZ R53, R0.reuse, R53 ;  /* 0x0000003500357220 */ /* 0x040fe20000410000 */
[C---:B------:R-:W-:Y:S01]  /*2590*/  FMUL.FTZ R46, R0.reuse, R55 ;  /* 0x00000037002e7220 */ /* 0x040fe20000410000 */
[----:B------:R4:W0:Y:S01]  /*25a0*/  MUFU.TANH R96, R56 ;  /* 0x0000003800607308 */ /* 0x0008220000002400 */
[C---:B-1----:R-:W-:Y:S01]  /*25b0*/  FMUL.FTZ R48, R0.reuse, R58 ;  /* 0x0000003a00307220 */ /* 0x042fe20000410000 */
[C---:B------:R-:W-:Y:S01]  /*25c0*/  FMUL.FTZ R57, R0.reuse, R57 ;  /* 0x0000003900397220 */ /* 0x040fe20000410000 */
[C---:B------:R-:W-:Y:S01]  /*25d0*/  FMUL.FTZ R61, R0.reuse, R61 ;  /* 0x0000003d003d7220 */ /* 0x040fe20000410000 */
[C---:B------:R-:W-:Y:S01]  /*25e0*/  FMUL.FTZ R54, R0.reuse, R63 ;  /* 0x0000003f00367220 */ /* 0x040fe20000410000 */
[C---:B------:R-:W-:Y:S01]  /*25f0*/  FMUL.FTZ R65, R0.reuse, R65 ;  /* 0x0000004100417220 */ /* 0x040fe20000410000 */
        /* <DEDUP_REMOVED lines=15> */
[C---:B-----5:R-:W-:Y:S01]  /*26f0*/  FMUL.FTZ R15, R0.reuse, R86 ;  /* 0x00000056000f7220 */ /* 0x060fe20000410000 */
[----:B------:R-:W-:Y:S01]  /*2700*/  FMUL.FTZ R21, R0, R87 ;  /* 0x0000005700157220 */ /* 0x000fe20000410000 */
[----:B------:R-:W-:-:S02]  /*2710*/  IMAD R35, R3, -0x2, R22 ;  /* 0xfffffffe03237824 */ /* 0x000fc400078e0216 */
[C---:B------:R-:W-:Y:S01]  /*2720*/  FMUL.FTZ R77, R0.reuse, R77 ;  /* 0x0000004d004d7220 */ /* 0x040fe20000410000 */
[C---:B----4-:R-:W-:Y:S01]  /*2730*/  FMUL.FTZ R68, R0.reuse, R78 ;  /* 0x0000004e00447220 */ /* 0x050fe20000410000 */
[C---:B------:R-:W-:Y:S01]  /*2740*/  FMUL.FTZ R80, R0.reuse, R80 ;  /* 0x0000005000507220 */ /* 0x040fe20000410000 */
[----:B------:R-:W-:Y:S01]  /*2750*/  FMUL.FTZ R84, R0, R84 ;  /* 0x0000005400547220 */ /* 0x000fe20000410000 */
[----:B------:R-:W-:Y:S01]  /*2760*/  PLOP3.LUT P2, PT, PT, PT, UP1, 0x40, 0x0 ;  /* 0x000000000000781c */ /* 0x000fe20003f4e818 */
[C---:B------:R-:W-:Y:S01]  /*2770*/  IMAD R70, R16.reuse, UR10, R35 ;  /* 0x0000000a10467c24 */ /* 0x040fe2000f8e0223 */
[----:B------:R-:W1:Y:S01]  /*2780*/  MUFU.TANH R4, R4 ;  /* 0x0000000400047308 */ /* 0x000e620000002400 */
[----:B------:R-:W-:Y:S01]  /*2790*/  IMAD R22, R16, UR10, R59 ;  /* 0x0000000a10167c24 */ /* 0x000fe2000f8e023b */
[----:B------:R-:W-:Y:S01]  /*27a0*/  LEA R55, R19, 0xffffff80, 0x7 ;  /* 0xffffff8013377811 */ /* 0x000fe200078e38ff */
[----:B------:R-:W-:Y:S02]  /*27b0*/  IMAD.IADD R70, R70, 0x1, -R121 ;  /* 0x0000000146467824 */ /* 0x000fe400078e0a79 */
[----:B------:R-:W-:-:S02]  /*27c0*/  IMAD R63, R3, -0x2, R22 ;  /* 0xfffffffe033f7824 */ /* 0x000fc400078e0216 */
[C---:B------:R-:W-:Y:S01]  /*27d0*/  VIADD R110, R70.reuse, UR6 ;  /* 0x00000006466e7c36 */ /* 0x040fe20008000000 */
[----:B------:R-:W4:Y:S01]  /*27e0*/  MUFU.TANH R12, R12 ;  /* 0x0000000c000c7308 */ /* 0x000f220000002400 */
[----:B------:R-:W-:-:S03]  /*27f0*/  VIADD R67, R70, UR31 ;  /* 0x0000001f46437c36 */ /* 0x000fc60008000000 */
[----:B0-----:R-:W-:Y:S01]  /*2800*/  VIADDMNMX R22, R71, R110, R63, PT ;  /* 0x0000006e47167246 */ /* 0x001fe2000380013f */
[----:B------:R-:W-:-:S03]  /*2810*/  IMAD.IADD R35, R67, 0x1, R71 ;  /* 0x0000000143237824 */ /* 0x000fc600078e0247 */
        /* <DEDUP_REMOVED lines=51> */
[----:B------:R-:W0:Y:S08]  /*2b50*/  MUFU.TANH R85, R85 ;  /* 0x0000005500557308 */ /* 0x000e300000002400 */
[----:B------:R-:W0:Y:S08]  /*2b60*/  MUFU.TANH R15, R15 ;  /* 0x0000000f000f7308 */ /* 0x000e300000002400 */
[----:B------:R-:W0:Y:S01]  /*2b70*/  MUFU.TANH R21, R21 ;  /* 0x0000001500157308 */ /* 0x000e220000002400 */
[----:B-1234-:R-:W-:Y:S05]  /*2b80*/  @P2 BRA `(.L_x_4059) ;  /* 0x00000000005c2947 */ /* 0x01efea0003800000 */
[----:B------:R-:W-:Y:S01]  /*2b90*/  IMAD R70, R16, UR10, R71 ;  /* 0x0000000a10467c24 */ /* 0x000fe2000f8e0247 */
[----:B------:R-:W-:Y:S03]  /*2ba0*/  BSSY B0, `(.L_x_4060) ;  /* 0x0000011000007945 */ /* 0x000fe60003800000 */
[----:B------:R-:W-:-:S05]  /*2bb0*/  IMAD.IADD R70, R70, 0x1, -R121 ;  /* 0x0000000146467824 */ /* 0x000fca00078e0a79 */
        /* <DEDUP_REMOVED lines=10> */
.L_x_4061:
[----:B------:R-:W-:-:S06]  /*2c60*/  UISETP.NE.AND UP2, UPT, UR7, 0x1, UPT ;  /* 0x000000010700788c */ /* 0x000fcc000bf45270 */
[----:B------:R-:W-:-:S05]  /*2c70*/  PLOP3.LUT P2, PT, PT, PT, UP2, 0x80, 0x0 ;  /* 0x000000000000781c */ /* 0x000fca0003f4f028 */
[----:B------:R-:W-:-:S08]  /*2c80*/  @UP2 ULDC.64 UR14, c[0x0][0x9e8] ;  /* 0x00027a00000e2ab9 */ /* 0x000fd00000000a00 */
[----:B------:R-:W-:-:S05]  /*2c90*/  @P2 IMAD.HI.U32 R71, R70, UR14, RZ ;  /* 0x0000000e46472c27 */ /* 0x000fca000f8e00ff */
[----:B------:R-:W-:-:S07]  /*2ca0*/  @P2 SHF.R.U32.HI R70, RZ, UR15, R71 ;  /* 0x0000000fff462c19 */ /* 0x000fce0008011647 */
.L_x_4062:
[----:B------:R-:W-:Y:S05]  /*2cb0*/  BSYNC B0 ;  /* 0x0000000000007941 */ /* 0x000fea0003800000 */
.L_x_4060:
[----:B------:R-:W-:-:S04]  /*2cc0*/  IMAD R70, R70, UR7, -R55 ;  /* 0x0000000746467c24 */ /* 0x000fc8000f8e0a37 */
[----:B------:R-:W-:-:S05]  /*2cd0*/  IMAD R70, R3, -0x2, R70 ;  /* 0xfffffffe03467824 */ /* 0x000fca00078e0246 */
[----:B------:R-:W-:Y:S02]  /*2ce0*/  VIMNMX R35, R35, R70, !PT ;  /* 0x0000004623237248 */ /* 0x000fe40007fe0100 */
[----:B------:R-:W-:-:S07]  /*2cf0*/  VIADDMNMX R22, R70, UR7, R22, PT ;  /* 0x0000000746167c46 */ /* 0x000fce000b800116 */
.L_x_4059:
[C---:B------:R-:W-:Y:S02]  /*2d00*/  ISETP.GE.AND P2, PT, R59.reuse, 0x2, PT ;  /* 0x000000023b00780c */ /* 0x040fe40003f46270 */
[----:B------:R-:W-:Y:S02]  /*2d10*/  ISETP.GE.AND P5, PT, R59, 0xa, PT ;  /* 0x0000000a3b00780c */ /* 0x000fe40003fa6270 */
[----:B------:R-:W-:Y:S02]  /*2d20*/  ISETP.GT.AND P3, PT, R35, 0x1, !P2 ;  /* 0x000000012300780c */ /* 0x000fe40005764270 */
[----:B------:R-:W-:Y:S02]  /*2d30*/  ISETP.GE.AND P4, PT, R59, 0x9, PT ;  /* 0x000000093b00780c */ /* 0x000fe40003f86270 */
[----:B------:R-:W-:Y:S02]  /*2d40*/  ISETP.LT.OR P3, PT, R22, 0x2, P3 ;  /* 0x000000021600780c */ /* 0x000fe40001f61670 */
[----:B------:R-:W-:-:S02]  /*2d50*/  P2R R71, PR, RZ, 0x10 ;  /* 0x00000010ff477803 */ /* 0x000fc40000000000 */
[----:B------:R-:W-:Y:S02]  /*2d60*/  FSEL R114, R12, -INF , !P3 ;  /* 0xff8000000c727808 */ /* 0x000fe40005800000 */
[C---:B------:R-:W-:Y:S02]  /*2d70*/  ISETP.GT.AND P3, PT, R35.reuse, 0x9, !P5 ;  /* 0x000000092300780c */ /* 0x040fe40006f64270 */
[----:B------:R-:W-:Y:S02]  /*2d80*/  P2R R75, PR, RZ, 0x20 ;  /* 0x00000020ff4b7803 */ /* 0x000fe40000000000 */
[----:B------:R-:W-:Y:S02]  /*2d90*/  ISETP.LT.OR P3, PT, R22, 0xa, P3 ;  /* 0x0000000a1600780c */ /* 0x000fe40001f61670 */
[----:B------:R-:W-:Y:S02]  /*2da0*/  ISETP.GT.AND P4, PT, R35, 0x8, !P4 ;  /* 0x000000082300780c */ /* 0x000fe40006784270 */
[----:B------:R-:W-:-:S02]  /*2db0*/  ISETP.GE.AND P5, PT, R59, 0x11, PT ;  /* 0x000000113b00780c */ /* 0x000fc40003fa6270 */
[----:B0-----:R-:W-:Y:S02]  /*2dc0*/  FSEL R118, R25, -INF , !P3 ;  /* 0xff80000019767808 */ /* 0x001fe40005800000 */
[----:B------:R-:W-:Y:S02]  /*2dd0*/  ISETP.LT.OR P4, PT, R22, 0x9, P4 ;  /* 0x000000091600780c */ /* 0x000fe40002781670 */
[----:B------:R-:W-:Y:S02]  /*2de0*/  ISETP.GT.AND P3, PT, R35, 0x10, !P5 ;  /* 0x000000102300780c */ /* 0x000fe40006f64270 */
[----:B------:R-:W-:Y:S02]  /*2df0*/  FSEL R116, R14, -INF , !P4 ;  /* 0xff8000000e747808 */ /* 0x000fe40006000000 */
[----:B------:R-:W-:Y:S01]  /*2e00*/  ISETP.LT.OR P3, PT, R22, 0x11, P3 ;  /* 0x000000111600780c */ /* 0x000fe20001f61670 */
[----:B------:R-:W0:Y:S01]  /*2e10*/  SHFL.IDX PT, R14, R23, 0x1, 0x1c1f ;  /* 0x003c1f00170e7f89 */ /* 0x000e2200000e0000 */
        /* <DEDUP_REMOVED lines=11> */
[----:B------:R-:W-:Y:S01]  /*2ed0*/  FSEL R124, R31, -INF , !P3 ;  /* 0xff8000001f7c7808 */ /* 0x000fe20005800000 */
[----:B0-----:R-:W-:Y:S01]  /*2ee0*/  IMAD.IADD R27, R67, 0x1, R14 ;  /* 0x00000001431b7824 */ /* 0x001fe200078e020e */
        /* <DEDUP_REMOVED lines=103> */
[----:B------:R-:W-:Y:S02]  /*3560*/  P2R R77, PR, RZ, 0x20 ;  /* 0x00000020ff4d7803 */ /* 0x000fe40000000000 */
[----:B------:R-:W-:Y:S02]  /*3570*/  FSEL R74, R74, -INF , !P3 ;  /* 0xff8000004a4a7808 */ /* 0x000fe40005800000 */
[----:B------:R-:W-:Y:S02]  /*3580*/  ISETP.GE.AND P3, PT, R59, 0x71, PT ;  /* 0x000000713b00780c */ /* 0x000fe40003f66270 */
[----:B------:R-:W-:Y:S02]  /*3590*/  VIADDMNMX R25, R14, R110, R63, PT ;  /* 0x0000006e0e197246 */ /* 0x000fe4000380013f */
        /* <DEDUP_REMOVED lines=18> */
[----:B------:R-:W-:-:S04]  /*36c0*/  ISETP.GT.AND P6, PT, R35, 0x79, !P6 ;  /* 0x000000792300780c */ /* 0x000fc800077c4270 */
[----:B------:R-:W-:-:S04]  /*36d0*/  ISETP.LT.OR P6, PT, R22, 0x7a, P6 ;  /* 0x0000007a1600780c */ /* 0x000fc800037c1670 */
[----:B------:R-:W-:Y:S02]  /*36e0*/  FSEL R4, R85, -INF , !P6 ;  /* 0xff80000055047808 */ /* 0x000fe40007000000 */
[----:B------:R-:W-:-:S13]  /*36f0*/  PLOP3.LUT P6, PT, PT, PT, UP1, 0x40, 0x0 ;  /* 0x000000000000781c */ /* 0x000fda0003fce818 */
[----:B------:R-:W-:Y:S05]  /*3700*/  @P6 BRA `(.L_x_4063) ;  /* 0x0000000000646947 */ /* 0x000fea0003800000 */
        /* <DEDUP_REMOVED lines=14> */
.L_x_4065:
[----:B------:R-:W-:-:S06]  /*37f0*/  UISETP.NE.AND UP2, UPT, UR7, 0x1, UPT ;  /* 0x000000010700788c */ /* 0x000fcc000bf45270 */
[----:B------:R-:W-:-:S05]  /*3800*/  PLOP3.LUT P6, PT, PT, PT, UP2, 0x80, 0x0 ;  /* 0x000000000000781c */ /* 0x000fca0003fcf028 */
[----:B------:R-:W-:-:S08]  /*3810*/  @UP2 ULDC.64 UR14, c[0x0][0x9e8] ;  /* 0x00027a00000e2ab9 */ /* 0x000fd00000000a00 */
[----:B------:R-:W-:Y:S01]  /*3820*/  @P6 IMAD.HI.U32 R22, R14, UR14, RZ ;  /* 0x0000000e0e166c27 */ /* 0x000fe2000f8e00ff */
[----:B------:R-:W-:-:S13]  /*3830*/  PLOP3.LUT P6, PT, PT, PT, UP2, 0x80, 0x0 ;  /* 0x000000000000781c */ /* 0x000fda0003fcf028 */
[----:B------:R-:W-:-:S07]  /*3840*/  @P6 SHF.R.U32.HI R14, RZ, UR15, R22 ;  /* 0x0000000fff0e6c19 */ /* 0x000fce0008011616 */
.L_x_4066:
[----:B------:R-:W-:Y:S05]  /*3850*/  BSYNC B0 ;  /* 0x0000000000007941 */ /* 0x000fea0003800000 */
.L_x_4064:
[----:B------:R-:W-:-:S04]  /*3860*/  IMAD R14, R14, UR7, -R55 ;  /* 0x000000070e0e7c24 */ /* 0x000fc8000f8e0a37 */
[----:B------:R-:W-:-:S05]  /*3870*/  IMAD R14, R3, -0x2, R14 ;  /* 0xfffffffe030e7824 */ /* 0x000fca00078e020e */
[----:B------:R-:W-:Y:S02]  /*3880*/  VIMNMX R27, R27, R14, !PT ;  /* 0x0000000e1b1b7248 */ /* 0x000fe40007fe0100 */
[----:B------:R-:W-:-:S07]  /*3890*/  VIADDMNMX R25, R14, UR7, R25, PT ;  /* 0x000000070e197c46 */ /* 0x000fce000b800119 */
.L_x_4063:
[----:B------:R-:W-:Y:S01]  /*38a0*/  ISETP.GT.AND P2, PT, R27, 0x1, !P2 ;  /* 0x000000011b00780c */ /* 0x000fe20005744270 */
[----:B------:R-:W-:Y:S01]  /*38b0*/  ULDC UR11, c[0x0][0x988] ;  /* 0x00026200000b7ab9 */ /* 0x000fe20000000800 */
[----:B------:R-:W-:Y:S01]  /*38c0*/  ISETP.NE.AND P6, PT, R77, RZ, PT ;  /* 0x000000ff4d00720c */ /* 0x000fe20003fc5270 */
[----:B------:R-:W-:Y:S01]  /*38d0*/  IMAD.U32 R23, RZ, RZ, UR11 ;  /* 0x0000000bff177e24 */ /* 0x000fe2000f8e00ff */
[----:B------:R-:W-:Y:S01]  /*38e0*/  ISETP.LT.OR P2, PT, R25, 0x2, P2 ;  /* 0x000000021900780c */ /* 0x000fe20001741670 */
[----:B------:R-:W-:Y:S01]  /*38f0*/  @UP0 ULDC UR14, c[0x0][0x44c] ;  /* 0x00011300000e0ab9 */ /* 0x000fe20000000800 */
[----:B------:R-:W-:Y:S01]  /*3900*/  ISETP.GT.AND P3, PT, R27, 0x70, !P3 ;  /* 0x000000701b00780c */ /* 0x000fe20005f64270 */
[----:B------:R-:W-:Y:S01]  /*3910*/  UIMAD.WIDE.U32 UR14, UR45, UR14, URZ ;  /* 0x0000000e2d0e72a5 */ /* 0x000fe2000f8e003f */
[----:B------:R-:W-:Y:S01]  /*3920*/  FSEL R14, R5, -INF , !P2 ;  /* 0xff800000050e7808 */ /* 0x000fe20005000000 */
[----:B------:R-:W-:Y:S01]  /*3930*/  @UP0 ULDC UR18, c[0x0][0x450] ;  /* 0x0001140000120ab9 */ /* 0x000fe20000000800 */
[----:B------:R-:W-:Y:S01]  /*3940*/  ISETP.NE.AND P2, PT, R71, RZ, PT ;  /* 0x000000ff4700720c */ /* 0x000fe20003f45270 */
[----:B------:R-:W-:Y:S01]  /*3950*/  @UP0 USHF.R.U32.HI UR45, URZ, UR18, UR15 ;  /* 0x000000123f2d0299 */ /* 0x000fe2000801160f */
[----:B------:R-:W-:-:S02]  /*3960*/  FMNMX.FTZ R5, R112, R114, !PT ;  /* 0x0000007270057209 */ /* 0x000fc40007810000 */
[----:B------:R-:W-:Y:S02]  /*3970*/  ISETP.GT.AND P2, PT, R27, 0x8, !P2 ;  /* 0x000000081b00780c */ /* 0x000fe40005744270 */
[----:B------:R-:W-:Y:S02]  /*3980*/  FMNMX.FTZ R5, R116, R5, !PT ;  /* 0x0000000574057209 */ /* 0x000fe40007810000 */
[----:B------:R-:W-:Y:S02]  /*3990*/  ISETP.LT.OR P2, PT, R25, 0x9, P2 ;  /* 0x000000091900780c */ /* 0x000fe40001741670 */
        /* <DEDUP_REMOVED lines=9> */
[----:B------:R-:W-:Y:S02]  /*3a30*/  ISETP.GT.AND P2, PT, R27, 0x10, !P6 ;  /* 0x000000101b00780c */ /* 0x000fe40007744270 */
[----:B------:R-:W-:Y:S02]  /*3a40*/  FMNMX.FTZ R5, R126, R5, !PT ;  /* 0x000000057e057209 */ /* 0x000fe40007810000 */
[----:B------:R-:W-:Y:S02]  /*3a50*/  ISETP.LT.OR P2, PT, R25, 0x11, P2 ;  /* 0x000000111900780c */ /* 0x000fe40001741670 */
[----:B------:R-:W-:Y:S02]  /*3a60*/  FMNMX.FTZ R5, R128, R5, !PT ;  /* 0x0000000580057209 */ /* 0x000fe40007810000 */
[----:B------:R-:W-:Y:S02]  /*3a70*/  FSEL R24, R24, -INF , !P2 ;  /* 0xff80000018187808 */ /* 0x000fe40005000000 */
[----:B------:R-:W-:-:S02]  /*3a80*/  ISETP.NE.AND P2, PT, R79, RZ, PT ;  /* 0x000000ff4f00720c */ /* 0x000fc40003f45270 */
[----:B------:R-:W-:Y:S02]  /*3a90*/  ISETP.NE.AND P6, PT, R91, RZ, PT ;  /* 0x000000ff5b00720c */ /* 0x000fe40003fc5270 */
        /* <DEDUP_REMOVED lines=20> */
[----:B------:R-:W-:Y:S02]  /*3be0*/  FMNMX.FTZ R5, R94, R5, !PT ;  /* 0x000000055e057209 */ /* 0x000fe40007810000 */
[----:B------:R-:W-:Y:S02]  /*3bf0*/  ISETP.GT.AND P2, PT, R27, 0x20, !P2 ;  /* 0x000000201b00780c */ /* 0x000fe40005744270 */
[----:B------:R-:W-:-:S02]  /*3c00*/  FMNMX.FTZ R5, R92, R5, !PT ;  /* 0x000000055c057209 */ /* 0x000fc40007810000 */
[----:B------:R-:W-:Y:S02]  /*3c10*/  ISETP.LT.OR P2, PT, R25, 0x21, P2 ;  /* 0x000000211900780c */ /* 0x000fe40001741670 */
[----:B------:R-:W-:Y:S02]  /*3c20*/  FMNMX.FTZ R5, R90, R5, !PT ;  /* 0x000000055a057209 */ /* 0x000fe40007810000 */
[----:B------:R-:W-:Y:S02]  /*3c30*/  FSEL R32, R32, -INF , !P2 ;  /* 0xff80000020207808 */ /* 0x000fe40005000000 */
[----:B------:R-:W-:Y:S02]  /*3c40*/  ISETP.NE.AND P2, PT, R37, RZ, PT ;  /* 0x000000ff2500720c */ /* 0x000fe40003f45270 */
[----:B------:R-:W-:Y:S02]  /*3c50*/  FMNMX.FTZ R5, R88, R5, !PT ;  /* 0x0000000558057209 */ /* 0x000fe40007810000 */
[----:B------:R-:W-:-:S02]  /*3c60*/  ISETP.GT.AND P2, PT, R27, 0x21, !P2 ;  /* 0x000000211b00780c */ /* 0x000fc40005744270 */
[----:B------:R-:W-:Y:S02]  /*3c70*/  FMNMX.FTZ R5, R86, R5, !PT ;  /* 0x0000000556057209 */ /* 0x000fe40007810000 */
[----:B------:R-:W-:Y:S02]  /*3c80*/  ISETP.LT.OR P2, PT, R25, 0x22, P2 ;  /* 0x000000221900780c */ /* 0x000fe40001741670 */
[----:B------:R-:W-:Y:S02]  /*3c90*/  FMNMX.FTZ R5, R84, R5, !PT ;  /* 0x0000000554057209 */ /* 0x000fe40007810000 */
[----:B------:R-:W-:Y:S02]  /*3ca0*/  FSEL R34, R34, -INF , !P2 ;  /* 0xff80000022227808 */ /* 0x000fe40005000000 */
[----:B------:R-:W-:Y:S02]  /*3cb0*/  ISETP.NE.AND P2, PT, R41, RZ, PT ;  /* 0x000000ff2900720c */ /* 0x000fe40003f45270 */
        /* <DEDUP_REMOVED lines=20> */
[----:B------:R-:W-:Y:S01]  /*3e00*/  ISETP.NE.AND P2, PT, R89, RZ, PT ;  /* 0x000000ff5900720c */ /* 0x000fe20003f45270 */
[----:B------:R-:W0:Y:S01]  /*3e10*/  SHFL.BFLY PT, R110, R5, 0x2, 0x1f ;  /* 0x0c401f00056e7f89 */ /* 0x000e2200000e0000 */
[C---:B------:R-:W-:Y:S02]  /*3e20*/  ISETP.GT.AND P4, PT, R27.reuse, 0x71, !P4 ;  /* 0x000000711b00780c */ /* 0x040fe40006784270 */
[----:B------:R-:W-:Y:S02]  /*3e30*/  ISETP.GT.AND P2, PT, R27, 0x31, !P2 ;  /* 0x000000311b00780c */ /* 0x000fe40005744270 */
[C---:B------:R-:W-:Y:S02]  /*3e40*/  ISETP.LT.OR P3, PT, R25.reuse, 0x71, P3 ;  /* 0x000000711900780c */ /* 0x040fe40001f61670 */
[----:B------:R-:W-:-:S02]  /*3e50*/  ISETP.LT.OR P2, PT, R25, 0x32, P2 ;  /* 0x000000321900780c */ /* 0x000fc40001741670 */
[----:B------:R-:W-:Y:S02]  /*3e60*/  ISETP.GT.AND P5, PT, R27, 0x78, !P5 ;  /* 0x000000781b00780c */ /* 0x000fe40006fa4270 */
[----:B------:R-:W-:Y:S02]  /*3e70*/  FSEL R42, R42, -INF , !P2 ;  /* 0xff8000002a2a7808 */ /* 0x000fe40005000000 */
[----:B------:R-:W-:Y:S02]  /*3e80*/  ISETP.NE.AND P2, PT, R49, RZ, PT ;  /* 0x000000ff3100720c */ /* 0x000fe40003f45270 */
[----:B------:R-:W-:Y:S02]  /*3e90*/  ISETP.LT.OR P4, PT, R25, 0x72, P4 ;  /* 0x000000721900780c */ /* 0x000fe40002781670 */
[----:B------:R-:W-:Y:S02]  /*3ea0*/  ISETP.GT.AND P2, PT, R27, 0x38, !P2 ;  /* 0x000000381b00780c */ /* 0x000fe40005744270 */
[----:B------:R-:W-:-:S02]  /*3eb0*/  ISETP.LT.OR P5, PT, R25, 0x79, P5 ;  /* 0x000000791900780c */ /* 0x000fc40002fa1670 */
[----:B------:R-:W-:Y:S02]  /*3ec0*/  ISETP.LT.OR P2, PT, R25, 0x39, P2 ;  /* 0x000000391900780c */ /* 0x000fe40001741670 */
[----:B------:R-:W-:Y:S02]  /*3ed0*/  R2UR UR11, R18 ;  /* 0x00000000120b72ca */ /* 0x000fe400000e0000 */
[----:B------:R-:W-:Y:S02]  /*3ee0*/  FSEL R44, R44, -INF , !P2 ;  /* 0xff8000002c2c7808 */ /* 0x000fe40005000000 */
[----:B------:R-:W-:Y:S02]  /*3ef0*/  ISETP.GT.AND P2, PT, R27, 0x39, !P6 ;  /* 0x000000391b00780c */ /* 0x000fe40007744270 */
[----:B0-----:R-:W-:Y:S02]  /*3f00*/  FMNMX.FTZ R110, R5, R110, !PT ;  /* 0x0000006e056e7209 */ /* 0x001fe40007810000 */
[----:B------:R-:W-:-:S02]  /*3f10*/  ISETP.LT.OR P2, PT, R25, 0x3a, P2 ;  /* 0x0000003a1900780c */ /* 0x000fc40001741670 */
[----:B------:R-:W-:Y:S01]  /*3f20*/  ISETP.NE.AND P6, PT, R73, RZ, PT ;  /* 0x000000ff4900720c */ /* 0x000fe20003fc5270 */
[----:B------:R-:W0:Y:S01]  /*3f30*/  SHFL.BFLY PT, R9, R110, 0x1, 0x1f ;  /* 0x0c201f006e097f89 */ /* 0x000e2200000e0000 */
[----:B------:R-:W-:Y:S01]  /*3f40*/  FSEL R46, R46, -INF , !P2 ;  /* 0xff8000002e2e7808 */ /* 0x000fe20005000000 */
[----:B------:R-:W-:Y:S01]  /*3f50*/  UIADD3 UR45, UR11, UR45, URZ ;  /* 0x0000002d0b2d7290 */ /* 0x000fe2000fffe03f */
[----:B------:R-:W-:-:S03]  /*3f60*/  ISETP.NE.AND P2, PT, R53, RZ, PT ;  /* 0x000000ff3500720c */ /* 0x000fc60003f45270 */
[----:B------:R-:W-:Y:S01]  /*3f70*/  UIADD3 UR6, UR45, UR6, URZ ;  /* 0x000000062d067290 */ /* 0x000fe2000fffe03f */
[----:B------:R-:W-:-:S04]  /*3f80*/  ISETP.GT.AND P2, PT, R27, 0x40, !P2 ;  /* 0x000000401b00780c */ /* 0x000fc80005744270 */
[----:B------:R-:W-:-:S04]  /*3f90*/  ISETP.LT.OR P2, PT, R25, 0x41, P2 ;  /* 0x000000411900780c */ /* 0x000fc80001741670 */
[----:B------:R-:W-:Y:S02]  /*3fa0*/  FSEL R48, R48, -INF , !P2 ;  /* 0xff80000030307808 */ /* 0x000fe40005000000 */
[----:B------:R-:W-:-:S04]  /*3fb0*/  ISETP.NE.AND P2, PT, R93, RZ, PT ;  /* 0x000000ff5d00720c */ /* 0x000fc80003f45270 */
[----:B------:R-:W-:Y:S02]  /*3fc0*/  ISETP.GT.AND P2, PT, R27, 0x41, !P2 ;  /* 0x000000411b00780c */ /* 0x000fe40005744270 */
[----:B0-----:R-:W-:Y:S02]  /*3fd0*/  FMNMX.FTZ R9, R110, R9, !PT ;  /* 0x000000096e097209 */ /* 0x001fe40007810000 */
        /* <DEDUP_REMOVED lines=34> */
[----:B------:R-:W-:Y:S02]  /*4200*/  ISETP.GT.AND P2, PT, R27, 0x68, !P6 ;  /* 0x000000681b00780c */ /* 0x000fe40007744270 */
[----:B------:R-:W-:Y:S01]  /*4210*/  ISETP.NE.AND P6, PT, R29, RZ, PT ;  /* 0x000000ff1d00720c */ /* 0x000fe20003fc5270 */
[----:B------:R-:W-:Y:S01]  /*4220*/  FFMA.FTZ R29, R9, R23, -8 ;  /* 0xc1000000091d7423 */ /* 0x000fe20000010017 */
[----:B------:R-:W-:-:S04]  /*4230*/  ISETP.LT.OR P2, PT, R25, 0x69, P2 ;  /* 0x000000691900780c */ /* 0x000fc80001741670 */
[----:B------:R-:W-:Y:S02]  /*4240*/  FSEL R68, R68, -INF , !P2 ;  /* 0xff80000044447808 */ /* 0x000fe40005000000 */
[----:B------:R-:W-:-:S04]  /*4250*/  FSETP.NEU.FTZ.AND P2, PT, R9, -INF , PT ;  /* 0xff8000000900780b */ /* 0x000fc80003f5d000 */
[----:B------:R-:W-:Y:S02]  /*4260*/  FSEL R33, R29, RZ, P2 ;  /* 0x000000ff1d217208 */ /* 0x000fe40001000000 */
[----:B------:R-:W-:Y:S02]  /*4270*/  ISETP.GT.AND P2, PT, R27, RZ, !P6 ;  /* 0x000000ff1b00720c */ /* 0x000fe40007744270 */
[----:B------:R-:W-:Y:S01]  /*4280*/  ISETP.NE.AND P6, PT, R47, RZ, PT ;  /* 0x000000ff2f00720c */ /* 0x000fe20003fc5270 */
[-CC-:B------:R-:W-:Y:S01]  /*4290*/  FFMA.FTZ R49, R98, R23.reuse, -R33.reuse ;  /* 0x0000001762317223 */ /* 0x180fe20000010821 */
[----:B------:R-:W-:Y:S01]  /*42a0*/  ISETP.LT.OR P2, PT, R25, 0x1, P2 ;  /* 0x000000011900780c */ /* 0x000fe20001741670 */
[-CC-:B------:R-:W-:Y:S01]  /*42b0*/  FFMA.FTZ R100, R100, R23.reuse, -R33.reuse ;  /* 0x0000001764647223 */ /* 0x180fe20000010821 */
[-CC-:B------:R-:W-:Y:S01]  /*42c0*/  FFMA.FTZ R41, R122, R23.reuse, -R33.reuse ;  /* 0x000000177a297223 */ /* 0x180fe20000010821 */
[----:B------:R-:W-:Y:S01]  /*42d0*/  ISETP.GT.AND P6, PT, R27, 0x79, !P6 ;  /* 0x000000791b00780c */ /* 0x000fe200077c4270 */
[-CC-:B------:R-:W-:Y:S01]  /*42e0*/  FFMA.FTZ R102, R102, R23.reuse, -R33.reuse ;  /* 0x0000001766667223 */ /* 0x180fe20000010821 */
[----:B------:R-:W-:Y:S01]  /*42f0*/  FSEL R29, R2, -INF , !P2 ;  /* 0xff800000021d7808 */ /* 0x000fe20005000000 */
[-CC-:B------:R-:W-:Y:S01]  /*4300*/  FFMA.FTZ R2, R112, R23.reuse, -R33.reuse ;  /* 0x0000001770027223 */ /* 0x180fe20000010821 */
[----:B------:R-:W-:Y:S01]  /*4310*/  ISETP.NE.AND P2, PT, R99, RZ, PT ;  /* 0x000000ff6300720c */ /* 0x000fe20003f45270 */
[----:B------:R-:W-:Y:S01]  /*4320*/  MUFU.EX2 R47, R100 ;  /* 0x00000064002f7308 */ /* 0x000fe20000000800 */
[----:B------:R-:W-:Y:S01]  /*4330*/  FMNMX.FTZ R31, R29, R14, !PT ;  /* 0x0000000e1d1f7209 */ /* 0x000fe20007810000 */
[-CC-:B------:R-:W-:Y:S01]  /*4340*/  FFMA.FTZ R35, R116, R23.reuse, -R33.reuse ;  /* 0x0000001774237223 */ /* 0x180fe20000010821 */
[----:B------:R-:W-:Y:S01]  /*4350*/  ISETP.GT.AND P2, PT, R27, 0x69, !P2 ;  /* 0x000000691b00780c */ /* 0x000fe20005744270 */
[--C-:B------:R-:W-:Y:S01]  /*4360*/  FFMA.FTZ R37, R118, R23, -R33.reuse ;  /* 0x0000001776257223 */ /* 0x100fe20000010821 */
[----:B------:R-:W-:Y:S01]  /*4370*/  FMNMX.FTZ R31, R20, R31, !PT ;  /* 0x0000001f141f7209 */ /* 0x000fe20007810000 */
[--C-:B------:R-:W-:Y:S01]  /*4380*/  FFMA.FTZ R5, R114, R23, -R33.reuse ;  /* 0x0000001772057223 */ /* 0x100fe20000010821 */
[----:B------:R-:W-:Y:S01]  /*4390*/  ISETP.LT.OR P2, PT, R25, 0x6a, P2 ;  /* 0x0000006a1900780c */ /* 0x000fe20001741670 */
[----:B------:R0:W-:Y:S01]  /*43a0*/  MUFU.EX2 R112, R41 ;  /* 0x0000002900707308 */ /* 0x0001e20000000800 */
[----:B------:R-:W-:Y:S01]  /*43b0*/  FMNMX.FTZ R31, R22, R31, !PT ;  /* 0x0000001f161f7209 */ /* 0x000fe20007810000 */
        /* <DEDUP_REMOVED lines=8> */
[--C-:B0-----:R-:W-:Y:S01]  /*4440*/  FFMA.FTZ R41, R130, R23, -R33.reuse ;  /* 0x0000001782297223 */ /* 0x101fe20000010821 */
[----:B------:R-:W-:Y:S01]  /*4450*/  FSEL R100, R13, -INF , !P4 ;  /* 0xff8000000d647808 */ /* 0x000fe20006000000 */
[----:B------:R-:W-:Y:S01]  /*4460*/  MUFU.EX2 R27, R10 ;  /* 0x0000000a001b7308 */ /* 0x000fe20000000800 */
[----:B------:R-:W-:Y:S01]  /*4470*/  FMNMX.FTZ R31, R28, R31, !PT ;  /* 0x0000001f1c1f7209 */ /* 0x000fe20007810000 */
[-CC-:B------:R-:W-:Y:S01]  /*4480*/  FFMA.FTZ R45, R128, R23.reuse, -R33.reuse ;  /* 0x00000017802d7223 */ /* 0x180fe20000010821 */
[----:B------:R-:W-:Y:S01]  /*4490*/  ISETP.LT.OR P6, PT, R25, 0x7a, P6 ;  /* 0x0000007a1900780c */ /* 0x000fe200037c1670 */
[--C-:B------:R-:W-:Y:S01]  /*44a0*/  FFMA.FTZ R108, R108, R23, -R33.reuse ;  /* 0x000000176c6c7223 */ /* 0x100fe20000010821 */
[----:B------:R-:W-:Y:S01]  /*44b0*/  FMNMX.FTZ R31, R30, R31, !PT ;  /* 0x0000001f1e1f7209 */ /* 0x000fe20007810000 */
[--C-:B------:R-:W-:Y:S01]  /*44c0*/  FFMA.FTZ R106, R106, R23, -R33.reuse ;  /* 0x000000176a6a7223 */ /* 0x100fe20000010821 */
[----:B------:R-:W-:Y:S01]  /*44d0*/  FSEL R94, R15, -INF , !P5 ;  /* 0xff8000000f5e7808 */ /* 0x000fe20006800000 */
[----:B------:R-:W-:Y:S01]  /*44e0*/  MUFU.EX2 R116, R41 ;  /* 0x0000002900747308 */ /* 0x000fe20000000800 */
[----:B------:R-:W-:Y:S01]  /*44f0*/  FMNMX.FTZ R31, R32, R31, !PT ;  /* 0x0000001f201f7209 */ /* 0x000fe20007810000 */
[-CC-:B------:R-:W-:Y:S01]  /*4500*/  FFMA.FTZ R104, R104, R23.reuse, -R33.reuse ;  /* 0x0000001768687223 */ /* 0x180fe20000010821 */
[-CC-:B------:R-:W-:Y:S01]  /*4510*/  FFMA.FTZ R92, R92, R23.reuse, -R33.reuse ;  /* 0x000000175c5c7223 */ /* 0x180fe20000010821 */
[--C-:B------:R-:W-:Y:S01]  /*4520*/  FFMA.FTZ R90, R90, R23, -R33.reuse ;  /* 0x000000175a5a7223 */ /* 0x100fe20000010821 */
[----:B------:R-:W-:Y:S01]  /*4530*/  FMNMX.FTZ R31, R34, R31, !PT ;  /* 0x0000001f221f7209 */ /* 0x000fe20007810000 */
[-CC-:B------:R-:W-:Y:S01]  /*4540*/  FFMA.FTZ R88, R88, R23.reuse, -R33.reuse ;  /* 0x0000001758587223 */ /* 0x180fe20000010821 */
[--C-:B------:R-:W-:Y:S01]  /*4550*/  FFMA.FTZ R86, R86, R23, -R33.reuse ;  /* 0x0000001756567223 */ /* 0x100fe20000010821 */
[----:B------:R0:W-:Y:S01]  /*4560*/  MUFU.EX2 R41, R102 ;  /* 0x0000006600297308 */ /* 0x0001e20000000800 */
[----:B------:R-:W-:Y:S01]  /*4570*/  FMNMX.FTZ R31, R36, R31, !PT ;  /* 0x0000001f241f7209 */ /* 0x000fe20007810000 */
[-CC-:B------:R-:W-:Y:S01]  /*4580*/  FFMA.FTZ R84, R84, R23.reuse, -R33.reuse ;  /* 0x0000001754547223 */ /* 0x180fe20000010821 */
[-CC-:B------:R-:W-:Y:S01]  /*4590*/  FFMA.FTZ R82, R82, R23.reuse, -R33.reuse ;  /* 0x0000001752527223 */ /* 0x180fe20000010821 */
[--C-:B------:R-:W-:Y:S01]  /*45a0*/  FFMA.FTZ R80, R80, R23, -R33.reuse ;  /* 0x0000001750507223 */ /* 0x100fe20000010821 */
[----:B------:R-:W-:Y:S01]  /*45b0*/  FMNMX.FTZ R31, R38, R31, !PT ;  /* 0x0000001f261f7209 */ /* 0x000fe20007810000 */
[-CC-:B------:R-:W-:Y:S01]  /*45c0*/  FFMA.FTZ R78, R78, R23.reuse, -R33.reuse ;  /* 0x000000174e4e7223 */ /* 0x180fe20000010821 */
[--C-:B------:R-:W-:Y:S01]  /*45d0*/  FFMA.FTZ R76, R76, R23, -R33.reuse ;  /* 0x000000174c4c7223 */ /* 0x100fe20000010821 */
[----:B------:R-:W-:Y:S01]  /*45e0*/  MUFU.EX2 R118, R11 ;  /* 0x0000000b00767308 */ /* 0x000fe20000000800 */
[----:B------:R-:W-:Y:S01]  /*45f0*/  FMNMX.FTZ R31, R40, R31, !PT ;  /* 0x0000001f281f7209 */ /* 0x000fe20007810000 */
[-CC-:B------:R-:W-:Y:S01]  /*4600*/  FFMA.FTZ R74, R74, R23.reuse, -R33.reuse ;  /* 0x000000174a4a7223 */ /* 0x180fe20000010821 */
[----:B0-----:R-:W-:Y:S01]  /*4610*/  FSEL R102, R21, -INF , !P6 ;  /* 0xff80000015667808 */ /* 0x001fe20007000000 */
[--C-:B------:R-:W-:Y:S01]  /*4620*/  FFMA.FTZ R72, R72, R23, -R33.reuse ;  /* 0x0000001748487223 */ /* 0x100fe20000010821 */
[----:B------:R-:W-:Y:S01]  /*4630*/  FMNMX.FTZ R31, R42, R31, !PT ;  /* 0x0000001f2a1f7209 */ /* 0x000fe20007810000 */
[-CC-:B------:R-:W-:Y:S01]  /*4640*/  FFMA.FTZ R70, R70, R23.reuse, -R33.reuse ;  /* 0x0000001746467223 */ /* 0x180fe20000010821 */
[--C-:B------:R-:W-:Y:S01]  /*4650*/  FFMA.FTZ R12, R12, R23, -R33.reuse ;  /* 0x000000170c0c7223 */ /* 0x100fe20000010821 */
[----:B------:R-:W-:Y:S01]  /*4660*/  MUFU.EX2 R2, R2 ;  /* 0x0000000200027308 */ /* 0x000fe20000000800 */
[----:B------:R-:W-:Y:S01]  /*4670*/  FMNMX.FTZ R31, R44, R31, !PT ;  /* 0x0000001f2c1f7209 */ /* 0x000fe20007810000 */
[----:B------:R-:W-:-:S03]  /*4680*/  FFMA.FTZ R4, R4, R23, -R33 ;  /* 0x0000001704047223 */ /* 0x000fc60000010821 */
[----:B------:R-:W-:-:S03]  /*4690*/  FMNMX.FTZ R31, R46, R31, !PT ;  /* 0x0000001f2e1f7209 */ /* 0x000fc60007810000 */
[----:B------:R-:W0:Y:S01]  /*46a0*/  MUFU.EX2 R5, R5 ;  /* 0x0000000500057308 */ /* 0x000e220000000800 */
[----:B------:R-:W-:-:S04]  /*46b0*/  FMNMX.FTZ R31, R48, R31, !PT ;  /* 0x0000001f301f7209 */ /* 0x000fc80007810000 */
[----:B------:R-:W-:-:S03]  /*46c0*/  FMNMX.FTZ R31, R50, R31, !PT ;  /* 0x0000001f321f7209 */ /* 0x000fc60007810000 */
[----:B------:R1:W-:Y:S01]  /*46d0*/  MUFU.EX2 R110, R37 ;  /* 0x00000025006e7308 */ /* 0x0003e20000000800 */
[----:B------:R-:W-:-:S04]  /*46e0*/  FMNMX.FTZ R31, R52, R31, !PT ;  /* 0x0000001f341f7209 */ /* 0x000fc80007810000 */
[----:B------:R-:W-:-:S03]  /*46f0*/  FMNMX.FTZ R31, R54, R31, !PT ;  /* 0x0000001f361f7209 */ /* 0x000fc60007810000 */
[----:B------:R-:W2:Y:S01]  /*4700*/  MUFU.EX2 R35, R35 ;  /* 0x0000002300237308 */ /* 0x000ea20000000800 */
[----:B------:R-:W-:Y:S01]  /*4710*/  FMNMX.FTZ R31, R56, R31, !PT ;  /* 0x0000001f381f7209 */ /* 0x000fe20007810000 */
[----:B-1----:R-:W-:-:S03]  /*4720*/  FFMA.FTZ R37, R126, R23, -R33 ;  /* 0x000000177e257223 */ /* 0x002fc60000010821 */
[----:B------:R-:W-:-:S03]  /*4730*/  FMNMX.FTZ R31, R58, R31, !PT ;  /* 0x0000001f3a1f7209 */ /* 0x000fc60007810000 */
[----:B------:R-:W1:Y:S01]  /*4740*/  MUFU.EX2 R39, R39 ;  /* 0x0000002700277308 */ /* 0x000e620000000800 */
        /* <DEDUP_REMOVED lines=14> */
[----:B------:R-:W-:Y:S02]  /*4830*/  MUFU.EX2 R37, R106 ;  /* 0x0000006a00257308 */ /* 0x000fe40000000800 */
[----:B------:R-:W3:Y:S06]  /*4840*/  SHFL.BFLY PT, R10, R31, 0x2, 0x1f ;  /* 0x0c401f001f0a7f89 */ /* 0x000eec00000e0000 */
[----:B------:R-:W-:Y:S08]  /*4850*/  MUFU.EX2 R104, R104 ;  /* 0x0000006800687308 */ /* 0x000ff00000000800 */
[----:B------:R-:W-:Y:S08]  /*4860*/  MUFU.EX2 R106, R49 ;  /* 0x00000031006a7308 */ /* 0x000ff00000000800 */
[----:B------:R-:W-:Y:S01]  /*4870*/  MUFU.EX2 R92, R92 ;  /* 0x0000005c005c7308 */ /* 0x000fe20000000800 */
[----:B---3--:R-:W-:-:S05]  /*4880*/  FMNMX.FTZ R11, R31, R10, !PT ;  /* 0x0000000a1f0b7209 */ /* 0x008fca0007810000 */
[----:B------:R-:W3:Y:S02]  /*4890*/  SHFL.BFLY PT, R10, R11, 0x1, 0x1f ;  /* 0x0c201f000b0a7f89 */ /* 0x000ee400000e0000 */
[----:B------:R-:W-:Y:S08]  /*48a0*/  MUFU.EX2 R13, R90 ;  /* 0x0000005a000d7308 */ /* 0x000ff00000000800 */
[----:B------:R-:W-:Y:S08]  /*48b0*/  MUFU.EX2 R84, R84 ;  /* 0x0000005400547308 */ /* 0x000ff00000000800 */
[----:B------:R-:W-:Y:S01]  /*48c0*/  MUFU.EX2 R21, R82 ;  /* 0x0000005200157308 */ /* 0x000fe20000000800 */
[----:B---3--:R-:W-:-:S07]  /*48d0*/  FMNMX.FTZ R10, R11, R10, !PT ;  /* 0x0000000a0b0a7209 */ /* 0x008fce0007810000 */
[----:B------:R-:W-:Y:S01]  /*48e0*/  MUFU.EX2 R88, R88 ;  /* 0x0000005800587308 */ /* 0x000fe20000000800 */
[C---:B------:R-:W-:Y:S01]  /*48f0*/  FSETP.NEU.FTZ.AND P2, PT, R10.reuse, -INF , PT ;  /* 0xff8000000a00780b */ /* 0x040fe20003f5d000 */
[----:B------:R-:W-:-:S06]  /*4900*/  FFMA.FTZ R11, R10, R23, -8 ;  /* 0xc10000000a0b7423 */ /* 0x000fcc0000010017 */
[----:B------:R-:W-:Y:S01]  /*4910*/  MUFU.EX2 R15, R86 ;  /* 0x00000056000f7308 */ /* 0x000fe20000000800 */
[----:B------:R-:W-:Y:S02]  /*4920*/  FSEL R33, R11, RZ, P2 ;  /* 0x000000ff0b217208 */ /* 0x000fe40001000000 */
[----:B------:R-:W-:-:S03]  /*4930*/  PLOP3.LUT P2, PT, PT, PT, UP1, 0x40, 0x0 ;  /* 0x000000000000781c */ /* 0x000fc60003f4e818 */
        /* <DEDUP_REMOVED lines=10> */
[-C--:B------:R-:W-:Y:S01]  /*49e0*/  FFMA.FTZ R34, R34, R23.reuse, -R33 ;  /* 0x0000001722227223 */ /* 0x080fe20000010821 */
[----:B------:R-:W-:Y:S01]  /*49f0*/  MUFU.EX2 R29, R29 ;  /* 0x0000001d001d7308 */ /* 0x000fe20000000800 */
[----:B0-----:R-:W-:Y:S01]  /*4a00*/  FADD.FTZ R4, R2, R5 ;  /* 0x0000000502047221 */ /* 0x001fe20000010000 */
[-CC-:B------:R-:W-:Y:S01]  /*4a10*/  FFMA.FTZ R36, R36, R23.reuse, -R33.reuse ;  /* 0x0000001724247223 */ /* 0x180fe20000010821 */
[-CC-:B------:R-:W-:Y:S01]  /*4a20*/  FFMA.FTZ R38, R38, R23.reuse, -R33.reuse ;  /* 0x0000001726267223 */ /* 0x180fe20000010821 */
[-CC-:B------:R-:W-:Y:S01]  /*4a30*/  FFMA.FTZ R40, R40, R23.reuse, -R33.reuse ;  /* 0x0000001728287223 */ /* 0x180fe20000010821 */
[----:B--2---:R-:W-:Y:S01]  /*4a40*/  FADD.FTZ R67, R35, R4 ;  /* 0x0000000423437221 */ /* 0x004fe20000010000 */
[-CC-:B------:R-:W-:Y:S01]  /*4a50*/  FFMA.FTZ R42, R42, R23.reuse, -R33.reuse ;  /* 0x000000172a2a7223 */ /* 0x180fe20000010821 */
[----:B------:R-:W-:Y:S01]  /*4a60*/  FFMA.FTZ R44, R44, R23, -R33 ;  /* 0x000000172c2c7223 */ /* 0x000fe20000010821 */
[----:B------:R-:W0:Y:S01]  /*4a70*/  MUFU.EX2 R14, R14 ;  /* 0x0000000e000e7308 */ /* 0x000e220000000800 */
[C---:B------:R-:W-:Y:S01]  /*4a80*/  FADD.FTZ R4, R110.reuse, R67 ;  /* 0x000000436e047221 */ /* 0x040fe20000010000 */
[----:B------:R-:W-:Y:S01]  /*4a90*/  F2FP.SATFINITE.E4M3.F32.PACK_AB_MERGE_C R110, R110, R35, RZ ;  /* 0x000000236e6e723e */ /* 0x000fe200048070ff */
[-CC-:B------:R-:W-:Y:S01]  /*4aa0*/  FFMA.FTZ R46, R46, R23.reuse, -R33.reuse ;  /* 0x000000172e2e7223 */ /* 0x180fe20000010821 */
[-CC-:B------:R-:W-:Y:S01]  /*4ab0*/  FFMA.FTZ R48, R48, R23.reuse, -R33.reuse ;  /* 0x0000001730307223 */ /* 0x180fe20000010821 */
[----:B-1----:R-:W-:Y:S01]  /*4ac0*/  FADD.FTZ R71, R39, R4 ;  /* 0x0000000427477221 */ /* 0x002fe20000010000 */
[----:B------:R-:W-:Y:S01]  /*4ad0*/  F2FP.SATFINITE.E4M3.F32.PACK_AB_MERGE_C R196, R5, R2, R110 ;  /* 0x0000000205c4723e */ /* 0x000fe2000480706e */
[-CC-:B------:R-:W-:Y:S01]  /*4ae0*/  FFMA.FTZ R50, R50, R23.reuse, -R33.reuse ;  /* 0x0000001732327223 */ /* 0x180fe20000010821 */
[----:B------:R-:W1:Y:S01]  /*4af0*/  MUFU.EX2 R20, R20 ;  /* 0x0000001400147308 */ /* 0x000e620000000800 */
[-CC-:B------:R-:W-:Y:S01]  /*4b00*/  FFMA.FTZ R52, R52, R23.reuse, -R33.reuse ;  /* 0x0000001734347223 */ /* 0x180fe20000010821 */
[-CC-:B------:R-:W-:Y:S01]  /*4b10*/  FFMA.FTZ R54, R54, R23.reuse, -R33.reuse ;  /* 0x0000001736367223 */ /* 0x180fe20000010821 */
[-CC-:B------:R-:W-:Y:S01]  /*4b20*/  FFMA.FTZ R56, R56, R23.reuse, -R33.reuse ;  /* 0x0000001738387223 */ /* 0x180fe20000010821 */
[-CC-:B------:R-:W-:Y:S01]  /*4b30*/  FFMA.FTZ R58, R58, R23.reuse, -R33.reuse ;  /* 0x000000173a3a7223 */ /* 0x180fe20000010821 */
[-CC-:B------:R-:W-:Y:S01]  /*4b40*/  FFMA.FTZ R60, R60, R23.reuse, -R33.reuse ;  /* 0x000000173c3c7223 */ /* 0x180fe20000010821 */
[-CC-:B------:R-:W-:Y:S01]  /*4b50*/  FFMA.FTZ R62, R62, R23.reuse, -R33.reuse ;  /* 0x000000173e3e7223 */ /* 0x180fe20000010821 */
[-CC-:B------:R-:W-:Y:S01]  /*4b60*/  FFMA.FTZ R64, R64, R23.reuse, -R33.reuse ;  /* 0x0000001740407223 */ /* 0x180fe20000010821 */
[----:B------:R2:W3:Y:S01]  /*4b70*/  MUFU.EX2 R51, R22 ;  /* 0x0000001600337308 */ /* 0x0004e20000000800 */
[----:B0-----:R-:W-:Y:S01]  /*4b80*/  FADD.FTZ R69, R29, R14 ;  /* 0x0000000e1d457221 */ /* 0x001fe20000010000 */
[-CC-:B------:R-:W-:Y:S01]  /*4b90*/  FFMA.FTZ R66, R66, R23.reuse, -R33.reuse ;  /* 0x0000001742427223 */ /* 0x180fe20000010821 */
[-CC-:B------:R-:W-:Y:S01]  /*4ba0*/  FFMA.FTZ R68, R68, R23.reuse, -R33.reuse ;  /* 0x0000001744447223 */ /* 0x180fe20000010821 */
[-CC-:B------:R-:W-:Y:S01]  /*4bb0*/  FFMA.FTZ R98, R98, R23.reuse, -R33.reuse ;  /* 0x0000001762627223 */ /* 0x180fe20000010821 */
[-CC-:B------:R-:W-:Y:S01]  /*4bc0*/  FFMA.FTZ R96, R96, R23.reuse, -R33.reuse ;  /* 0x0000001760607223 */ /* 0x180fe20000010821 */
[-CC-:B------:R-:W-:Y:S01]  /*4bd0*/  FFMA.FTZ R100, R100, R23.reuse, -R33.reuse ;  /* 0x0000001764647223 */ /* 0x180fe20000010821 */
[-C--:B------:R-:W-:Y:S01]  /*4be0*/  FFMA.FTZ R94, R94, R23.reuse, -R33 ;  /* 0x000000175e5e7223 */ /* 0x080fe20000010821 */
[----:B------:R-:W0:Y:S01]  /*4bf0*/  MUFU.EX2 R24, R24 ;  /* 0x0000001800187308 */ /* 0x000e220000000800 */
[----:B--2---:R-:W-:Y:S01]  /*4c00*/  FADD.FTZ R22, R112, R71 ;  /* 0x0000004770167221 */ /* 0x004fe20000010000 */
[----:B-1----:R-:W-:Y:S01]  /*4c10*/  FADD.FTZ R4, R20, R69 ;  /* 0x0000004514047221 */ /* 0x002fe20000010000 */
[----:B------:R-:W-:-:S02]  /*4c20*/  FFMA.FTZ R102, R102, R23, -R33 ;  /* 0x0000001766667223 */ /* 0x000fc40000010821 */
[----:B------:R-:W-:-:S03]  /*4c30*/  FADD.FTZ R69, R43, R22 ;  /* 0x000000162b457221 */ /* 0x000fc60000010000 */
[----:B------:R-:W1:Y:S01]  /*4c40*/  MUFU.EX2 R53, R26 ;  /* 0x0000001a00357308 */ /* 0x000e620000000800 */
[C---:B---3--:R-:W-:Y:S01]  /*4c50*/  FADD.FTZ R35, R51.reuse, R4 ;  /* 0x0000000433237221 */ /* 0x048fe20000010000 */
[C---:B------:R-:W-:Y:S01]  /*4c60*/  FADD.FTZ R18, R114.reuse, R69 ;  /* 0x0000004572127221 */ /* 0x040fe20000010000 */
[----:B------:R-:W-:Y:S02]  /*4c70*/  F2FP.SATFINITE.E4M3.F32.PACK_AB_MERGE_C R114, R114, R43, RZ ;  /* 0x0000002b7272723e */ /* 0x000fe400048070ff */
[----:B------:R-:W-:Y:S01]  /*4c80*/  F2FP.SATFINITE.E4M3.F32.PACK_AB_MERGE_C R20, R51, R20, RZ ;  /* 0x000000143314723e */ /* 0x000fe200048070ff */
[----:B------:R-:W-:Y:S01]  /*4c90*/  FADD.FTZ R43, R45, R18 ;  /* 0x000000122d2b7221 */ /* 0x000fe20000010000 */
[----:B------:R-:W-:Y:S01]  /*4ca0*/  F2FP.SATFINITE.E4M3.F32.PACK_AB_MERGE_C R18, R106, R47, RZ ;  /* 0x0000002f6a12723e */ /* 0x000fe200048070ff */
[----:B------:R-:W2:Y:S01]  /*4cb0*/  MUFU.EX2 R28, R28 ;  /* 0x0000001c001c7308 */ /* 0x000ea20000000800 */
[----:B0-----:R-:W-:Y:S01]  /*4cc0*/  FADD.FTZ R4, R24, R35 ;  /* 0x0000002318047221 */ /* 0x001fe20000010000 */
[----:B------:R-:W-:Y:S01]  /*4cd0*/  FADD.FTZ R43, R116, R43 ;  /* 0x0000002b742b7221 */ /* 0x000fe20000010000 */
[----:B------:R-:W-:-:S02]  /*4ce0*/  F2FP.SATFINITE.E4M3.F32.PACK_AB_MERGE_C R198, R112, R39, R114 ;  /* 0x0000002770c6723e */ /* 0x000fc40004807072 */
[----:B------:R-:W-:Y:S02]  /*4cf0*/  F2FP.SATFINITE.E4M3.F32.PACK_AB_MERGE_C R194, R41, R104, R18 ;  /* 0x0000006829c2723e */ /* 0x000fe40004807012 */
[----:B------:R-:W-:Y:S01]  /*4d00*/  F2FP.SATFINITE.E4M3.F32.PACK_AB_MERGE_C R197, R14, R29, R20 ;  /* 0x0000001d0ec5723e */ /* 0x000fe20004807014 */
[----:B------:R-:W0:Y:S01]  /*4d10*/  MUFU.EX2 R55, R30 ;  /* 0x0000001e00377308 */ /* 0x000e220000000800 */
[----:B-1----:R-:W-:Y:S01]  /*4d20*/  FADD.FTZ R5, R53, R4 ;  /* 0x0000000435057221 */ /* 0x002fe20000010000 */
[----:B------:R-:W-:Y:S01]  /*4d30*/  FADD.FTZ R4, R108, R43 ;  /* 0x0000002b6c047221 */ /* 0x000fe20000010000 */
[----:B------:R-:W-:-:S03]  /*4d40*/  F2FP.SATFINITE.E4M3.F32.PACK_AB_MERGE_C R108, R37, R108, RZ ;  /* 0x0000006c256c723e */ /* 0x000fc600048070ff */
[----:B------:R-:W-:Y:S01]  /*4d50*/  FADD.FTZ R37, R37, R4 ;  /* 0x0000000425257221 */ /* 0x000fe20000010000 */
[----:B------:R-:W-:Y:S01]  /*4d60*/  F2FP.SATFINITE.E4M3.F32.PACK_AB_MERGE_C R192, R116, R45, R108 ;  /* 0x0000002d74c0723e */ /* 0x000fe2000480706c */
[----:B------:R-:W1:Y:S01]  /*4d70*/  MUFU.EX2 R32, R32 ;  /* 0x0000002000207308 */ /* 0x000e620000000800 */
[----:B--2---:R-:W-:Y:S01]  /*4d80*/  FADD.FTZ R2, R28, R5 ;  /* 0x000000051c027221 */ /* 0x004fe20000010000 */
[----:B------:R-:W-:-:S04]  /*4d90*/  FADD.FTZ R4, R104, R37 ;  /* 0x0000002568047221 */ /* 0x000fc80000010000 */
[----:B------:R-:W-:Y:S02]  /*4da0*/  FADD.FTZ R4, R41, R4 ;  /* 0x0000000429047221 */ /* 0x000fe40000010000 */
[----:B------:R-:W2:Y:S01]  /*4db0*/  MUFU.EX2 R57, R34 ;  /* 0x0000002200397308 */ /* 0x000ea20000000800 */
[----:B0-----:R-:W-:Y:S01]  /*4dc0*/  FADD.FTZ R5, R55, R2 ;  /* 0x0000000237057221 */ /* 0x001fe20000010000 */
[----:B------:R-:W-:Y:S01]  /*4dd0*/  FADD.FTZ R47, R47, R4 ;  /* 0x000000042f2f7221 */ /* 0x000fe20000010000 */
[----:B------:R-:W-:Y:S02]  /*4de0*/  F2FP.SATFINITE.E4M3.F32.PACK_AB_MERGE_C R4, R13, R92, RZ ;  /* 0x0000005c0d04723e */ /* 0x000fe400048070ff */
[----:B------:R-:W-:Y:S01]  /*4df0*/  F2FP.SATFINITE.E4M3.F32.PACK_AB_MERGE_C R28, R55, R28, RZ ;  /* 0x0000001c371c723e */ /* 0x000fe200048070ff */
[----:B------:R-:W-:Y:S01]  /*4e00*/  FADD.FTZ R106, R106, R47 ;  /* 0x0000002f6a6a7221 */ /* 0x000fe20000010000 */
[----:B------:R-:W-:Y:S01]  /*4e10*/  F2FP.SATFINITE.E4M3.F32.PACK_AB_MERGE_C R188, R118, R27, R4 ;  /* 0x0000001b76bc723e */ /* 0x000fe20004807004 */
[----:B------:R-:W0:Y:S01]  /*4e20*/  MUFU.EX2 R36, R36 ;  /* 0x0000002400247308 */ /* 0x000e220000000800 */
[----:B-1----:R-:W-:Y:S01]  /*4e30*/  FADD.FTZ R2, R32, R5 ;  /* 0x0000000520027221 */ /* 0x002fe20000010000 */
[----:B------:R-:W-:Y:S01]  /*4e40*/  FADD.FTZ R39, R27, R106 ;  /* 0x0000006a1b277221 */ /* 0x000fe20000010000 */
[----:B------:R-:W-:-:S02]  /*4e50*/  F2FP.SATFINITE.E4M3.F32.PACK_AB_MERGE_C R4, R21, R84, RZ ;  /* 0x000000541504723e */ /* 0x000fc400048070ff */
[----:B------:R-:W-:Y:S01]  /*4e60*/  F2FP.SATFINITE.E4M3.F32.PACK_AB_MERGE_C R199, R53, R24, R28 ;  /* 0x0000001835c7723e */ /* 0x000fe2000480701c */
        /* <DEDUP_REMOVED lines=8> */
[----:B------:R-:W-:-:S04]  /*4ef0*/  FADD.FTZ R88, R88, R13 ;  /* 0x0000000d58587221 */ /* 0x000fc80000010000 */
[----:B------:R-:W-:Y:S02]  /*4f00*/  FADD.FTZ R15, R15, R88 ;  /* 0x000000580f0f7221 */ /* 0x000fe40000010000 */
[----:B------:R-:W0:Y:S01]  /*4f10*/  MUFU.EX2 R61, R42 ;  /* 0x0000002a003d7308 */ /* 0x000e220000000800 */
[C---:B-1----:R-:W-:Y:S01]  /*4f20*/  FADD.FTZ R37, R59.reuse, R2 ;  /* 0x000000023b257221 */ /* 0x042fe20000010000 */
[----:B------:R-:W-:Y:S01]  /*4f30*/  FADD.FTZ R84, R84, R15 ;  /* 0x0000000f54547221 */ /* 0x000fe20000010000 */
[----:B------:R-:W-:-:S03]  /*4f40*/  F2FP.SATFINITE.E4M3.F32.PACK_AB_MERGE_C R36, R59, R36, RZ ;  /* 0x000000243b24723e */ /* 0x000fc600048070ff */
[----:B------:R-:W-:Y:S01]  /*4f50*/  FADD.FTZ R21, R21, R84 ;  /* 0x0000005415157221 */ /* 0x000fe20000010000 */
[----:B------:R-:W-:Y:S01]  /*4f60*/  F2FP.SATFINITE.E4M3.F32.PACK_AB_MERGE_C R193, R57, R32, R36 ;  /* 0x0000002039c1723e */ /* 0x000fe20004807024 */
[----:B------:R-:W1:Y:S01]  /*4f70*/  MUFU.EX2 R44, R44 ;  /* 0x0000002c002c7308 */ /* 0x000e620000000800 */
[----:B--2---:R-:W-:-:S07]  /*4f80*/  FADD.FTZ R2, R40, R37 ;  /* 0x0000002528027221 */ /* 0x004fce0000010000 */
[----:B------:R-:W2:Y:S01]  /*4f90*/  MUFU.EX2 R63, R46 ;  /* 0x0000002e003f7308 */ /* 0x000ea20000000800 */
[----:B0-----:R-:W-:-:S07]  /*4fa0*/  FADD.FTZ R37, R61, R2 ;  /* 0x000000023d257221 */ /* 0x001fce0000010000 */
[----:B------:R-:W0:Y:S01]  /*4fb0*/  MUFU.EX2 R48, R48 ;  /* 0x0000003000307308 */ /* 0x000e220000000800 */
[----:B-1----:R-:W-:-:S07]  /*4fc0*/  FADD.FTZ R2, R44, R37 ;  /* 0x000000252c027221 */ /* 0x002fce0000010000 */
[----:B------:R-:W1:Y:S01]  /*4fd0*/  MUFU.EX2 R65, R50 ;  /* 0x0000003200417308 */ /* 0x000e620000000800 */
[C---:B--2---:R-:W-:Y:S01]  /*4fe0*/  FADD.FTZ R33, R63.reuse, R2 ;  /* 0x000000023f217221 */ /* 0x044fe20000010000 */
[----:B------:R-:W-:-:S04]  /*4ff0*/  F2FP.SATFINITE.E4M3.F32.PACK_AB_MERGE_C R44, R63, R44, RZ ;  /* 0x0000002c3f2c723e */ /* 0x000fc800048070ff */
[----:B------:R-:W-:Y:S02]  /*5000*/  F2FP.SATFINITE.E4M3.F32.PACK_AB_MERGE_C R195, R61, R40, R44 ;  /* 0x000000283dc3723e */ /* 0x000fe4000480702c */
[----:B------:R-:W2:Y:S01]  /*5010*/  MUFU.EX2 R52, R52 ;  /* 0x0000003400347308 */ /* 0x000ea20000000800 */
[----:B0-----:R-:W-:-:S07]  /*5020*/  FADD.FTZ R2, R48, R33 ;  /* 0x0000002130027221 */ /* 0x001fce0000010000 */
[----:B------:R-:W0:Y:S01]  /*5030*/  MUFU.EX2 R67, R54 ;  /* 0x0000003600437308 */ /* 0x000e220000000800 */
[----:B-1----:R-:W-:-:S07]  /*5040*/  FADD.FTZ R37, R65, R2 ;  /* 0x0000000241257221 */ /* 0x002fce0000010000 */
[----:B------:R-:W1:Y:S01]  /*5050*/  MUFU.EX2 R56, R56 ;  /* 0x0000003800387308 */ /* 0x000e620000000800 */
[----:B--2---:R-:W-:-:S07]  /*5060*/  FADD.FTZ R2, R52, R37 ;  /* 0x0000002534027221 */ /* 0x004fce0000010000 */
[----:B------:R-:W2:Y:S01]  /*5070*/  MUFU.EX2 R35, R58 ;  /* 0x0000003a00237308 */ /* 0x000ea20000000800 */
[C---:B0-----:R-:W-:Y:S01]  /*5080*/  FADD.FTZ R13, R67.reuse, R2 ;  /* 0x00000002430d7221 */ /* 0x041fe20000010000 */
[----:B------:R-:W-:-:S04]  /*5090*/  F2FP.SATFINITE.E4M3.F32.PACK_AB_MERGE_C R52, R67, R52, RZ ;  /* 0x000000344334723e */ /* 0x000fc800048070ff */
[----:B------:R-:W-:Y:S02]  /*50a0*/  F2FP.SATFINITE.E4M3.F32.PACK_AB_MERGE_C R189, R65, R48, R52 ;  /* 0x0000003041bd723e */ /* 0x000fe40004807034 */
[----:B------:R-:W0:Y:S01]  /*50b0*/  MUFU.EX2 R60, R60 ;  /* 0x0000003c003c7308 */ /* 0x000e220000000800 */
[----:B-1----:R-:W-:-:S07]  /*50c0*/  FADD.FTZ R2, R56, R13 ;  /* 0x0000000d38027221 */ /* 0x002fce0000010000 */
[----:B------:R-:W-:Y:S01]  /*50d0*/  MUFU.EX2 R76, R76 ;  /* 0x0000004c004c7308 */ /* 0x000fe20000000800 */
[----:B--2---:R-:W-:-:S07]  /*50e0*/  FADD.FTZ R15, R35, R2 ;  /* 0x00000002230f7221 */ /* 0x004fce0000010000 */
[----:B------:R-:W1:Y:S01]  /*50f0*/  MUFU.EX2 R31, R74 ;  /* 0x0000004a001f7308 */ /* 0x000e620000000800 */
[----:B0-----:R-:W-:-:S07]  /*5100*/  FADD.FTZ R2, R60, R15 ;  /* 0x0000000f3c027221 */ /* 0x001fce0000010000 */
[----:B------:R-:W0:Y:S08]  /*5110*/  MUFU.EX2 R5, R62 ;  /* 0x0000003e00057308 */ /* 0x000e300000000800 */
[----:B------:R-:W-:Y:S01]  /*5120*/  MUFU.EX2 R80, R80 ;  /* 0x0000005000507308 */ /* 0x000fe20000000800 */
[----:B-1----:R-:W-:-:S07]  /*5130*/  F2FP.SATFINITE.E4M3.F32.PACK_AB_MERGE_C R4, R31, R76, RZ ;  /* 0x0000004c1f04723e */ /* 0x002fce00048070ff */
[----:B------:R-:W1:Y:S01]  /*5140*/  MUFU.EX2 R25, R78 ;  /* 0x0000004e00197308 */ /* 0x000e620000000800 */
[C---:B0-----:R-:W-:Y:S01]  /*5150*/  F2FP.SATFINITE.E4M3.F32.PACK_AB_MERGE_C R60, R5.reuse, R60, RZ ;  /* 0x0000003c053c723e */ /* 0x041fe200048070ff */
[----:B------:R-:W-:-:S03]  /*5160*/  FADD.FTZ R5, R5, R2 ;  /* 0x0000000205057221 */ /* 0x000fc60000010000 */
[----:B------:R-:W-:-:S03]  /*5170*/  F2FP.SATFINITE.E4M3.F32.PACK_AB_MERGE_C R191, R35, R56, R60 ;  /* 0x0000003823bf723e */ /* 0x000fc6000480703c */
[----:B------:R-:W0:Y:S08]  /*5180*/  MUFU.EX2 R64, R64 ;  /* 0x0000004000407308 */ /* 0x000e300000000800 */
[----:B------:R-:W2:Y:S01]  /*5190*/  MUFU.EX2 R27, R66 ;  /* 0x00000042001b7308 */ /* 0x000ea20000000800 */
[----:B-1----:R-:W-:Y:S01]  /*51a0*/  F2FP.SATFINITE.E4M3.F32.PACK_AB_MERGE_C R184, R25, R80, R4 ;  /* 0x0000005019b8723e */ /* 0x002fe20004807004 */
[----:B------:R-:W-:-:S04]  /*51b0*/  FADD.FTZ R80, R80, R21 ;  /* 0x0000001550507221 */ /* 0x000fc80000010000 */
[----:B------:R-:W-:Y:S02]  /*51c0*/  FADD.FTZ R25, R25, R80 ;  /* 0x0000005019197221 */ /* 0x000fe40000010000 */
[----:B------:R-:W1:Y:S01]  /*51d0*/  MUFU.EX2 R68, R68 ;  /* 0x0000004400447308 */ /* 0x000e620000000800 */
[----:B0-----:R-:W-:Y:S01]  /*51e0*/  FADD.FTZ R2, R64, R5 ;  /* 0x0000000540027221 */ /* 0x001fe20000010000 */
[----:B------:R-:W-:-:S04]  /*51f0*/  FADD.FTZ R76, R76, R25 ;  /* 0x000000194c4c7221 */ /* 0x000fc80000010000 */
[----:B------:R-:W-:Y:S02]  /*5200*/  FADD.FTZ R31, R31, R76 ;  /* 0x0000004c1f1f7221 */ /* 0x000fe40000010000 */
[----:B------:R-:W0:Y:S01]  /*5210*/  MUFU.EX2 R12, R12 ;  /* 0x0000000c000c7308 */ /* 0x000e220000000800 */
[----:B--2---:R-:W-:-:S07]  /*5220*/  FADD.FTZ R5, R27, R2 ;  /* 0x000000021b057221 */ /* 0x004fce0000010000 */
[----:B------:R-:W2:Y:S01]  /*5230*/  MUFU.EX2 R33, R98 ;  /* 0x0000006200217308 */ /* 0x000ea20000000800 */
[----:B-1----:R-:W-:-:S07]  /*5240*/  FADD.FTZ R2, R68, R5 ;  /* 0x0000000544027221 */ /* 0x002fce0000010000 */
[----:B------:R-:W-:Y:S01]  /*5250*/  MUFU.EX2 R72, R72 ;  /* 0x0000004800487308 */ /* 0x000fe20000000800 */
[----:B0-----:R-:W-:-:S07]  /*5260*/  F2FP.SATFINITE.E4M3.F32.PACK_AB_MERGE_C R4, R11, R12, RZ ;  /* 0x0000000c0b04723e */ /* 0x001fce00048070ff */
[----:B------:R-:W0:Y:S01]  /*5270*/  MUFU.EX2 R49, R70 ;  /* 0x0000004600317308 */ /* 0x000e220000000800 */
[C---:B--2---:R-:W-:Y:S01]  /*5280*/  F2FP.SATFINITE.E4M3.F32.PACK_AB_MERGE_C R68, R33.reuse, R68, RZ ;  /* 0x000000442144723e */ /* 0x044fe200048070ff */
[----:B------:R-:W-:-:S03]  /*5290*/  FADD.FTZ R33, R33, R2 ;  /* 0x0000000221217221 */ /* 0x000fc60000010000 */
[----:B------:R-:W-:-:S03]  /*52a0*/  F2FP.SATFINITE.E4M3.F32.PACK_AB_MERGE_C R185, R27, R64, R68 ;  /* 0x000000401bb9723e */ /* 0x000fc60004807044 */
[----:B------:R-:W1:Y:S08]  /*52b0*/  MUFU.EX2 R96, R96 ;  /* 0x0000006000607308 */ /* 0x000e700000000800 */
[----:B------:R-:W2:Y:S01]  /*52c0*/  MUFU.EX2 R13, R100 ;  /* 0x00000064000d7308 */ /* 0x000ea20000000800 */
[----:B0-----:R-:W-:Y:S01]  /*52d0*/  F2FP.SATFINITE.E4M3.F32.PACK_AB_MERGE_C R186, R49, R72, R4 ;  /* 0x0000004831ba723e */ /* 0x001fe20004807004 */
[----:B------:R-:W-:-:S04]  /*52e0*/  FADD.FTZ R72, R72, R31 ;  /* 0x0000001f48487221 */ /* 0x000fc80000010000 */
[----:B------:R-:W-:Y:S02]  /*52f0*/  FADD.FTZ R49, R49, R72 ;  /* 0x0000004831317221 */ /* 0x000fe40000010000 */
[----:B------:R-:W0:Y:S01]  /*5300*/  MUFU.EX2 R94, R94 ;  /* 0x0000005e005e7308 */ /* 0x000e220000000800 */
[----:B-1----:R-:W-:Y:S01]  /*5310*/  FADD.FTZ R2, R96, R33 ;  /* 0x0000002160027221 */ /* 0x002fe20000010000 */
[----:B------:R-:W-:-:S06]  /*5320*/  FADD.FTZ R12, R12, R49 ;  /* 0x000000310c0c7221 */ /* 0x000fcc0000010000 */
[----:B------:R-:W1:Y:S01]  /*5330*/  MUFU.EX2 R15, R102 ;  /* 0x00000066000f7308 */ /* 0x000e620000000800 */
[----:B--2---:R-:W-:-:S04]  /*5340*/  FADD.FTZ R5, R13, R2 ;  /* 0x000000020d057221 */ /* 0x004fc80000010000 */
[----:B0-----:R-:W-:Y:S01]  /*5350*/  FADD.FTZ R4, R94, R5 ;  /* 0x000000055e047221 */ /* 0x001fe20000010000 */
[----:B------:R-:W-:Y:S01]  /*5360*/  FADD.FTZ R5, R11, R12 ;  /* 0x0000000c0b057221 */ /* 0x000fe20000010000 */
[C---:B-1----:R-:W-:Y:S02]  /*5370*/  F2FP.SATFINITE.E4M3.F32.PACK_AB_MERGE_C R2, R15.reuse, R94, RZ ;  /* 0x0000005e0f02723e */ /* 0x042fe400048070ff */
[----:B------:R-:W-:Y:S02]  /*5380*/  FADD.FTZ R4, R15, R4 ;  /* 0x000000040f047221 */ /* 0x000fe40000010000 */
        /* <DEDUP_REMOVED lines=13> */
.L_x_4068:
[----:B------:R-:W-:-:S11]  /*5460*/  UISETP.NE.AND UP2, UPT, UR7, 0x1, UPT ;  /* 0x000000010700788c */ /* 0x000fd6000bf45270 */
[----:B------:R-:W-:Y:S02]  /*5470*/  @UP2 ULDC.64 UR18, c[0x0][0x9e8] ;  /* 0x00027a0000122ab9 */ /* 0x000fe40000000a00 */
[----:B------:R-:W-:-:S04]  /*5480*/  UIMAD.WIDE.U32 UR14, UR11, UR18, URZ ;  /* 0x000000120b0e72a5 */ /* 0x000fc8000f8e003f */
[----:B------:R-:W-:-:S12]  /*5490*/  @UP2 USHF.R.U32.HI UR11, URZ, UR19, UR15 ;  /* 0x000000133f0b2299 */ /* 0x000fd8000801160f */
.L_x_4069:
[----:B------:R-:W-:-:S04]  /*54a0*/  UIMAD UR7, UR11, UR7, UR7 ;  /* 0x000000070b0772a4 */ /* 0x000fc8000f8e0207 */
[----:B------:R-:W-:-:S04]  /*54b0*/  UISETP.LT.AND UP2, UPT, UR6, UR7, UPT ;  /* 0x000000070600728c */ /* 0x000fc8000bf41270 */
[----:B------:R-:W-:-:S12]  /*54c0*/  USEL UR6, UR6, UR7, UP2 ;  /* 0x0000000706067287 */ /* 0x000fd80009000000 */
.L_x_4067:
[----:B------:R-:W-:Y:S01]  /*54d0*/  USHF.R.S32.HI UR7, URZ, 0x1f, UR6 ;  /* 0x0000001f3f077899 */ /* 0x000fe20008011406 */
[----:B------:R-:W0:Y:S01]  /*54e0*/  S2UR UR28, SR_CgaCtaId ;  /* 0x00000000001c79c3 */ /* 0x000e220000008800 */
[----:B------:R-:W-:Y:S01]  /*54f0*/  UMOV UR32, URZ ;  /* 0x0000003f00207c82 */ /* 0x000fe20008000000 */
[----:B------:R-:W-:Y:S01]  /*5500*/  UMOV UR29, URZ ;  /* 0x0000003f001d7c82 */ /* 0x000fe20008000000 */
        /* <DEDUP_REMOVED lines=106> */
[----:B------:R-:W-:-:S05]  /*5bb0*/  ULDC UR47, c[0x0][0x9e0] ;  /* 0x00027800002f7ab9 */ /* 0x000fca0000000800 */
.L_x_4088:
        /* <DEDUP_REMOVED lines=9> */
.L_x_4072:
[----:B------:R-:W-:Y:S01]  /*5c50*/  ULEA UR6, UR32, UR44, 0x3 ;  /* 0x0000002c20067291 */ /* 0x000fe2000f8e183f */
[----:B------:R-:W-:-:S05]  /*5c60*/  IMAD.U32 R11, RZ, RZ, UR29 ;  /* 0x0000001dff0b7e24 */ /* 0x000fca000f8e00ff */
[----:B------:R-:W-:-:S04]  /*5c70*/  SHF.L.U32 R11, R11, 0x1f, RZ ;  /* 0x0000001f0b0b7819 */ /* 0x000fc800000006ff */
[----:B------:R0:W1:Y:S01]  /*5c80*/  SYNCS.PHASECHK.TRANS64.TRYWAIT P2, [UR6+0x2a830], R11 ;  /* 0x02a8300bff0075a7 */ /* 0x0000620008040146 */
[----:B------:R-:W-:Y:S05]  /*5c90*/  @!P0 BRA `(.L_x_4073) ;  /* 0x0000000000048947 */ /* 0x000fea0003800000 */
[----:B------:R-:W-:Y:S01]  /*5ca0*/  BPT.TRAP 0x1 ;  /* 0x000000040000795c */ /* 0x000fe20000300000 */
.L_x_4073:
[----:B-1----:R-:W-:Y:S05]  /*5cb0*/  @P2 BRA `(.L_x_4071) ;  /* 0x0000000000082947 */ /* 0x002fea0003800000 */
[----:B------:R-:W1:Y:S02]  /*5cc0*/  SYNCS.PHASECHK.TRANS64.TRYWAIT P2, [UR6+0x2a830], R11 ;  /* 0x02a8300bff0075a7 */ /* 0x000e640008040146 */
[----:B-1----:R-:W-:Y:S05]  /*5cd0*/  @!P2 BRA `(.L_x_4074) ;  /* 0x0000011800cca947 */ /* 0x002fea0003800000 */
.L_x_4071:
[----:B01----:R-:W-:Y:S01]  /*5ce0*/  VIADD R11, R17, 0x8 ;  /* 0x00000008110b7836 */ /* 0x003fe20000000000 */
[----:B------:R-:W-:Y:S01]  /*5cf0*/  R2UR UR24, R6 ;  /* 0x00000000061872ca */ /* 0x000fe200000e0000 */
[----:B------:R-:W-:Y:S01]  /*5d00*/  UIMAD UR26, UR32, 0x600, UR30 ;  /* 0x00000600201a78a4 */ /* 0x000fe2000f8e021e */
        /* <DEDUP_REMOVED lines=34> */
.L_x_4076:
[----:B------:R-:W-:Y:S01]  /*5f30*/  ULEA UR6, UR33, UR44, 0x3 ;  /* 0x0000002c21067291 */ /* 0x000fe2000f8e183f */
[----:B------:R-:W-:-:S05]  /*5f40*/  IMAD.U32 R11, RZ, RZ, UR34 ;  /* 0x00000022ff0b7e24 */ /* 0x000fca000f8e00ff */
[----:B------:R-:W-:-:S04]  /*5f50*/  SHF.L.U32 R11, R11, 0x1f, RZ ;  /* 0x0000001f0b0b7819 */ /* 0x000fc800000006ff */
[----:B------:R0:W1:Y:S01]  /*5f60*/  SYNCS.PHASECHK.TRANS64.TRYWAIT P2, [UR6+0x2a850], R11 ;  /* 0x02a8500bff0075a7 */ /* 0x0000620008040146 */
[----:B------:R-:W-:Y:S05]  /*5f70*/  @!P0 BRA `(.L_x_4077) ;  /* 0x0000000000048947 */ /* 0x000fea0003800000 */
[----:B------:R-:W-:Y:S01]  /*5f80*/  BPT.TRAP 0x1 ;  /* 0x000000040000795c */ /* 0x000fe20000300000 */
.L_x_4077:
[----:B-1----:R-:W-:Y:S05]  /*5f90*/  @P2 BRA `(.L_x_4075) ;  /* 0x0000000000082947 */ /* 0x002fea0003800000 */
[----:B------:R-:W1:Y:S02]  /*5fa0*/  SYNCS.PHASECHK.TRANS64.TRYWAIT P2, [UR6+0x2a850], R11 ;  /* 0x02a8500bff0075a7 */ /* 0x000e640008040146 */
[----:B-1----:R-:W-:Y:S05]  /*5fb0*/  @!P2 BRA `(.L_x_4078) ;  /* 0x00000118002ca947 */ /* 0x002fea0003800000 */
.L_x_4075:
[----:B------:R-:W-:Y:S01]  /*5fc0*/  UIADD3 UR6, UR44, 0x400, URZ ;  /* 0x000004002c067890 */ /* 0x000fe2000fffe03f */
[----:B------:R-:W-:Y:S01]  /*5fd0*/  WARPGROUP.ARRIVE ;  /* 0x00000000000079c5 */ /* 0x000fe20000000000 */
[----:B------:R-:W-:Y:S01]  /*5fe0*/  UMOV UR7, 0x40000040 ;  /* 0x4000004000077882 */ /* 0x000fe20000000000 */
[----:B------:R-:W-:Y:S01]  /*5ff0*/  PLOP3.LUT P2, PT, PT, PT, UP0, 0x80, 0x0 ;  /* 0x000000000000781c */ /* 0x000fe20003f4f008 */
[----:B------:R-:W-:Y:S01]  /*6000*/  USHF.R.U32.HI UR6, URZ, 0x4, UR6 ;  /* 0x000000043f067899 */ /* 0x000fe20008011606 */
[----:B------:R-:W-:Y:S01]  /*6010*/  PLOP3.LUT P3, PT, PT, PT, UP0, 0x80, 0x0 ;  /* 0x000000000000781c */ /* 0x000fe20003f6f008 */
[C---:B-1----:R-:W-:Y:S01]  /*6020*/  FMUL.FTZ R12, R0.reuse, R123 ;  /* 0x0000007b000c7220 */ /* 0x042fe20000410000 */
[C---:B------:R-:W-:Y:S01]  /*6030*/  FMUL.FTZ R123, R0.reuse, R146 ;  /* 0x00000092007b7220 */ /* 0x040fe20000410000 */
[----:B------:R-:W-:Y:S01]  /*6040*/  ULOP3.LUT UR6, UR6, 0x3fff, URZ, 0xc0, !UPT ;  /* 0x00003fff06067892 */ /* 0x000fe2000f8ec03f */
[C---:B------:R-:W-:Y:S01]  /*6050*/  FMUL.FTZ R146, R0.reuse, R148 ;  /* 0x0000009400927220 */ /* 0x040fe20000410000 */
[C---:B------:R-:W-:Y:S01]  /*6060*/  FMUL.FTZ R14, R0.reuse, R127 ;  /* 0x0000007f000e7220 */ /* 0x040fe20000410000 */
[C---:B------:R-:W-:Y:S01]  /*6070*/  FMUL.FTZ R148, R0.reuse, R152 ;  /* 0x0000009800947220 */ /* 0x040fe20000410000 */
[----:B------:R-:W-:Y:S01]  /*6080*/  ULOP3.LUT UR6, UR6, 0x10000, URZ, 0xfc, !UPT ;  /* 0x0001000006067892 */ /* 0x000fe2000f8efc3f */
[C---:B------:R-:W-:Y:S01]  /*6090*/  FMUL.FTZ R23, R0.reuse, R120 ;  /* 0x0000007800177220 */ /* 0x040fe20000410000 */
[C---:B0-----:R-:W-:Y:S01]  /*60a0*/  FMUL.FTZ R11, R0.reuse, R122 ;  /* 0x0000007a000b7220 */ /* 0x041fe20000410000 */
[C---:B------:R-:W-:Y:S01]  /*60b0*/  FMUL.FTZ R13, R0.reuse, R126 ;  /* 0x0000007e000d7220 */ /* 0x040fe20000410000 */
[----:B------:R-:W-:Y:S01]  /*60c0*/  UIMAD UR10, UR33, 0x600, UR6 ;  /* 0x00000600210a78a4 */ /* 0x000fe2000f8e0206 */
[C---:B------:R-:W-:Y:S01]  /*60d0*/  FMUL.FTZ R18, R0.reuse, R131 ;  /* 0x0000008300127220 */ /* 0x040fe20000410000 */
        /* <DEDUP_REMOVED lines=31> */
[----:B------:R-:W0:Y:S01]  /*62d0*/  MUFU.TANH R23, R23 ;  /* 0x0000001700177308 */ /* 0x000e220000002400 */
[----:B------:R-:W-:-:S07]  /*62e0*/  IADD3 R136, -R17, 0xb, RZ ;  /* 0x0000000b11887810 */ /* 0x000fce0007ffe1ff */
        /* <DEDUP_REMOVED lines=23> */
[----:B------:R-:W-:Y:S01]  /*6460*/  WARPGROUP.ARRIVE ;  /* 0x00000000000079c5 */ /* 0x000fe20000000000 */
[C---:B------:R-:W-:Y:S01]  /*6470*/  FMUL.FTZ R196, R0.reuse, R128 ;  /* 0x0000008000c47220 */ /* 0x040fe20000410000 */
[C---:B------:R-:W-:Y:S01]  /*6480*/  FMUL.FTZ R128, R0.reuse, R155 ;  /* 0x0000009b00807220 */ /* 0x040fe20000410000 */
[----:B------:R-:W-:Y:S02]  /*6490*/  IMAD.MOV.U32 R155, RZ, RZ, R8 ;  /* 0x000000ffff9b7224 */ /* 0x000fe400078e0008 */
[C---:B------:R-:W-:Y:S01]  /*64a0*/  FMUL.FTZ R199, R0.reuse, R137 ;  /* 0x0000008900c77220 */ /* 0x040fe20000410000 */
[----:B------:R-:W-:Y:S01]  /*64b0*/  IMAD.U32 R137, RZ, RZ, UR32 ;  /* 0x00000020ff897e24 */ /* 0x000fe2000f8e00ff */
        /* <DEDUP_REMOVED lines=8> */
[----:B------:R-:W-:Y:S01]  /*6540*/  FMUL.FTZ R172, R0, R177 ;  /* 0x000000b100ac7220 */ /* 0x000fe20000410000 */
[----:B------:R-:W-:Y:S01]  /*6550*/  @!P1 LEA R137, R137, UR44, 0x3 ;  /* 0x0000002c89899c11 */ /* 0x000fe2000f8e18ff */
[----:B------:R-:W0:Y:S04]  /*6560*/  MUFU.TANH R196, R196 ;  /* 0x000000c400c47308 */ /* 0x000e280000002400 */
[----:B------:R-:W-:-:S04]  /*6570*/  @!P1 VIADD R137, R137, 0x2a840 ;  /* 0x0002a84089899836 */ /* 0x000fc80000000000 */
[----:B------:R-:W0:Y:S01]  /*6580*/  MUFU.TANH R198, R198 ;  /* 0x000000c600c67308 */ /* 0x000e220000002400 */
        /* <DEDUP_REMOVED lines=25> */
[C---:B------:R-:W-:Y:S01]  /*6720*/  FMUL.FTZ R124, R0.reuse, R147 ;  /* 0x00000093007c7220 */ /* 0x040fe20000410000 */
[C---:B------:R-:W-:Y:S01]  /*6730*/  FMUL.FTZ R147, R0.reuse, R149 ;  /* 0x0000009500937220 */ /* 0x040fe20000410000 */
[----:B------:R-:W-:Y:S01]  /*6740*/  FMUL.FTZ R149, R0, R153 ;  /* 0x0000009900957220 */ /* 0x000fe20000410000 */
[----:B------:R-:W-:Y:S01]  /*6750*/  QGMMA.64x192x32.F32.E4M3.E4M3 R24, R188, gdesc[UR4], R24, gsb0 ;  /* 0x02e00004bc187df3 */ /* 0x000fe20008000818 */
[----:B------:R-:W-:Y:S01]  /*6760*/  UIADD3 UR6, UR10, 0x6, URZ ;  /* 0x000000060a067890 */ /* 0x000fe2000fffe03f */
[----:B------:R-:W-:Y:S01]  /*6770*/  IMAD.SHL.U32 R153, R2, 0x80, RZ ;  /* 0x0000008002997824 */ /* 0x000fe200078e00ff */
        /* <DEDUP_REMOVED lines=9> */
[----:B------:R-:W-:Y:S01]  /*6810*/  UMOV UR10, UR45 ;  /* 0x0000002d000a7c82 */ /* 0x000fe20008000000 */
        /* <DEDUP_REMOVED lines=16> */
[----:B------:R-:W-:Y:S01]  /*6920*/  IADD3 R144, -R153, 0x1, RZ ;  /* 0x0000000199907810 */ /* 0x000fe20007ffe1ff */
[C---:B------:R-:W-:Y:S01]  /*6930*/  FMUL.FTZ R188, R0.reuse, R140 ;  /* 0x0000008c00bc7220 */ /* 0x040fe20000410000 */
[C---:B------:R-:W-:Y:S01]  /*6940*/  FMUL.FTZ R189, R0.reuse, R141 ;  /* 0x0000008d00bd7220 */ /* 0x040fe20000410000 */
[C---:B------:R-:W-:Y:S01]  /*6950*/  FMUL.FTZ R140, R0.reuse, R175 ;  /* 0x000000af008c7220 */ /* 0x040fe20000410000 */
[----:B------:R-:W-:Y:S01]  /*6960*/  QGMMA.64x192x32.F32.E4M3.E4M3 R24, R184, gdesc[UR4], R24, gsb0 ;  /* 0x02e00004b8187df3 */ /* 0x000fe20008000818 */
[----:B------:R-:W-:Y:S01]  /*6970*/  @UP0 ULDC UR6, c[0x0][0x44c] ;  /* 0x0001130000060ab9 */ /* 0x000fe20000000800 */
[----:B------:R-:W-:Y:S02]  /*6980*/  IMAD R157, R3, -0x2, R144 ;  /* 0xfffffffe039d7824 */ /* 0x000fe400078e0290 */
[----:B------:R-:W-:Y:S01]  /*6990*/  FMUL.FTZ R141, R0, R178 ;  /* 0x000000b2008d7220 */ /* 0x000fe20000410000 */
[----:B------:R-:W-:Y:S01]  /*69a0*/  @P2 IMAD.HI.U32 R121, R8, UR6, RZ ;  /* 0x0000000608792c27 */ /* 0x000fe2000f8e00ff */
[----:B------:R-:W-:-:S03]  /*69b0*/  @UP0 ULDC UR6, c[0x0][0x450] ;  /* 0x0001140000060ab9 */ /* 0x000fc60000000800 */
[----:B------:R-:W-:Y:S01]  /*69c0*/  FMUL.FTZ R144, R0, R183 ;  /* 0x000000b700907220 */ /* 0x000fe20000410000 */
[----:B------:R-:W-:Y:S01]  /*69d0*/  PLOP3.LUT P2, PT, PT, PT, UP1, 0x40, 0x0 ;  /* 0x000000000000781c */ /* 0x000fe20003f4e818 */
[----:B------:R-:W-:Y:S01]  /*69e0*/  IMAD R168, R16, UR10, R157 ;  /* 0x0000000a10a87c24 */ /* 0x000fe2000f8e029d */
[----:B------:R-:W-:Y:S01]  /*69f0*/  @P3 SHF.R.U32.HI R155, RZ, UR6, R121 ;  /* 0x00000006ff9b3c19 */ /* 0x000fe20008011679 */
[----:B------:R-:W0:Y:S01]  /*6a00*/  MUFU.TANH R188, R188 ;  /* 0x000000bc00bc7308 */ /* 0x000e220000002400 */
[----:B------:R-:W5:Y:S03]  /*6a10*/  LDC R121, c[0x0][0x288] ;  /* 0x0000a200ff797b82 */ /* 0x000f660000000800 */
[----:B------:R-:W1:Y:S04]  /*6a20*/  SHFL.IDX PT, R161, R155, RZ, 0x1c1f ;  /* 0x001c1fff9ba17589 */ /* 0x000e6800000e0000 */
[----:B------:R-:W0:Y:S08]  /*6a30*/  MUFU.TANH R189, R189 ;  /* 0x000000bd00bd7308 */ /* 0x000e300000002400 */
[----:B------:R-:W0:Y:S08]  /*6a40*/  MUFU.TANH R190, R190 ;  /* 0x000000be00be7308 */ /* 0x000e300000002400 */
[----:B------:R-:W0:Y:S01]  /*6a50*/  MUFU.TANH R140, R140 ;  /* 0x0000008c008c7308 */ /* 0x000e220000002400 */
[----:B-----5:R-:W-:-:S04]  /*6a60*/  IMAD.IADD R168, R168, 0x1, -R121 ;  /* 0x00000001a8a87824 */ /* 0x020fc800078e0a79 */
[C---:B------:R-:W-:Y:S02]  /*6a70*/  VIADD R163, R168.reuse, UR47 ;  /* 0x0000002fa8a37c36 */ /* 0x040fe40008000000 */
[----:B------:R-:W-:Y:S01]  /*6a80*/  VIADD R168, R168, UR31 ;  /* 0x0000001fa8a87c36 */ /* 0x000fe20008000000 */
[----:B------:R-:W0:Y:S01]  /*6a90*/  MUFU.TANH R141, R141 ;  /* 0x0000008d008d7308 */ /* 0x000e220000002400 */
[--C-:B-1----:R-:W-:Y:S02]  /*6aa0*/  IMAD.IADD R157, R163, 0x1, R161.reuse ;  /* 0x00000001a39d7824 */ /* 0x102fe400078e02a1 */
[----:B------:R-:W-:-:S05]  /*6ab0*/  IMAD.IADD R159, R168, 0x1, R161 ;  /* 0x00000001a89f7824 */ /* 0x000fca00078e02a1 */
[----:B------:R-:W1:Y:S01]  /*6ac0*/  MUFU.TANH R144, R144 ;  /* 0x0000009000907308 */ /* 0x000e620000002400 */
[----:B------:R-:W-:Y:S02]  /*6ad0*/  WARPGROUP.DEPBAR.LE gsb0, 0x0 ;  /* 0x00008000000079c5 */ /* 0x000fe40000010000 */
[----:B------:R0:W-:Y:S06]  /*6ae0*/  BAR.ARV R136, 0x100 ;  /* 0x000400880000751d */ /* 0x0001ec0000002000 */
[----:B------:R0:W-:Y:S01]  /*6af0*/  @!P1 SYNCS.ARRIVE.TRANS64.RED.A1T0 RZ, [R137+URZ], RZ ;  /* 0x000000ff89ff99a7 */ /* 0x0001e2000810043f */
[----:B--234-:R-:W-:Y:S05]  /*6b00*/  @P2 BRA `(.L_x_4079) ;  /* 0x00000000005c2947 */ /* 0x01cfea0003800000 */
[----:B0-----:R-:W-:Y:S01]  /*6b10*/  IMAD R136, R16, UR10, R161 ;  /* 0x0000000a10887c24 */ /* 0x001fe2000f8e02a1 */
[----:B------:R-:W-:Y:S03]  /*6b20*/  BSSY B0, `(.L_x_4080) ;  /* 0x0000011000007945 */ /* 0x000fe60003800000 */
[----:B------:R-:W-:-:S05]  /*6b30*/  IMAD.IADD R161, R136, 0x1, -R121 ;  /* 0x0000000188a17824 */ /* 0x000fca00078e0a79 */
        /* <DEDUP_REMOVED lines=10> */
.L_x_4081:
[----:B------:R-:W-:-:S05]  /*6be0*/  IMAD.U32 R176, RZ, RZ, UR46 ;  /* 0x0000002effb07e24 */ /* 0x000fca000f8e00ff */
[----:B------:R-:W-:-:S13]  /*6bf0*/  ISETP.NE.AND P2, PT, R176, 0x1, PT ;  /* 0x00000001b000780c */ /* 0x000fda0003f45270 */
[----:B------:R-:W0:Y:S02]  /*6c00*/  @P2 LDC.64 R136, c[0x0][0x9e8] ;  /* 0x00027a00ff882b82 */ /* 0x000e240000000a00 */
[----:B0-----:R-:W-:-:S05]  /*6c10*/  @P2 IMAD.HI.U32 R136, R161, R136, RZ ;  /* 0x00000088a1882227 */ /* 0x001fca00078e00ff */
[----:B------:R-:W-:-:S07]  /*6c20*/  @P2 SHF.R.U32.HI R161, RZ, R137, R136 ;  /* 0x00000089ffa12219 */ /* 0x000fce0000011688 */
.L_x_4082:
[----:B------:R-:W-:Y:S05]  /*6c30*/  BSYNC B0 ;  /* 0x0000000000007941 */ /* 0x000fea0003800000 */
.L_x_4080:
[----:B------:R-:W-:-:S04]  /*6c40*/  IMAD R136, R161, R176, -R153 ;  /* 0x000000b0a1887224 */ /* 0x000fc800078e0a99 */
[----:B------:R-:W-:-:S05]  /*6c50*/  IMAD R136, R3, -0x2, R136 ;  /* 0xfffffffe03887824 */ /* 0x000fca00078e0288 */
[----:B------:R-:W-:Y:S02]  /*6c60*/  VIADDMNMX R157, R136, R176, R157, PT ;  /* 0x000000b0889d7246 */ /* 0x000fe4000380019d */
[----:B------:R-:W-:-:S07]  /*6c70*/  VIMNMX R159, R159, R136, !PT ;  /* 0x000000889f9f7248 */ /* 0x000fce0007fe0100 */
.L_x_4079:
[----:B------:R-:W-:Y:S01]  /*6c80*/  ISETP.GT.AND P2, PT, R2, -0x1, PT ;  /* 0xffffffff0200780c */ /* 0x000fe20003f44270 */
[----:B0-----:R-:W0:Y:S03]  /*6c90*/  SHFL.IDX PT, R137, R155, 0x1, 0x1c1f ;  /* 0x003c1f009b897f89 */ /* 0x001e2600000e0000 */
[C---:B------:R-:W-:Y:S02]  /*6ca0*/  ISETP.GT.AND P5, PT, R159.reuse, RZ, P2 ;  /* 0x000000ff9f00720c */ /* 0x040fe400017a4270 */
[----:B------:R-:W-:Y:S02]  /*6cb0*/  ISETP.GT.AND P6, PT, R159, 0x8, P2 ;  /* 0x000000089f00780c */ /* 0x000fe400017c4270 */
[C---:B------:R-:W-:Y:S02]  /*6cc0*/  ISETP.LT.OR P5, PT, R157.reuse, 0x1, P5 ;  /* 0x000000019d00780c */ /* 0x040fe40002fa1670 */
[----:B------:R-:W-:-:S02]  /*6cd0*/  ISETP.LT.OR P6, PT, R157, 0x9, P6 ;  /* 0x000000099d00780c */ /* 0x000fc400037c1670 */
[----:B------:R-:W-:Y:S02]  /*6ce0*/  FSEL R182, R23, -INF , !P5 ;  /* 0xff80000017b67808 */ /* 0x000fe40006800000 */
[C---:B------:R-:W-:Y:S02]  /*6cf0*/  ISETP.GT.AND P5, PT, R159.reuse, 0x10, P2 ;  /* 0x000000109f00780c */ /* 0x040fe400017a4270 */
[----:B------:R-:W-:Y:S02]  /*6d00*/  ISETP.GT.AND P4, PT, R159, 0x1, P2 ;  /* 0x000000019f00780c */ /* 0x000fe40001784270 */
[----:B------:R-:W-:Y:S02]  /*6d10*/  ISETP.LT.OR P5, PT, R157, 0x11, P5 ;  /* 0x000000119d00780c */ /* 0x000fe40002fa1670 */
[----:B------:R-:W-:Y:S02]  /*6d20*/  ISETP.GT.AND P3, PT, R159, 0x9, P2 ;  /* 0x000000099f00780c */ /* 0x000fe40001764270 */
[----:B------:R-:W-:-:S02]  /*6d30*/  FSEL R218, R193, -INF , !P6 ;  /* 0xff800000c1da7808 */ /* 0x000fc40007000000 */
[C---:B------:R-:W-:Y:S02]  /*6d40*/  ISETP.GT.AND P6, PT, R159.reuse, 0x18, P2 ;  /* 0x000000189f00780c */ /* 0x040fe400017c4270 */
[----:B------:R-:W-:Y:S02]  /*6d50*/  FSEL R214, R196, -INF , !P5 ;  /* 0xff800000c4d67808 */ /* 0x000fe40006800000 */
[----:B------:R-:W-:Y:S02]  /*6d60*/  ISETP.GT.AND P5, PT, R159, 0x20, P2 ;  /* 0x000000209f00780c */ /* 0x000fe400017a4270 */
[C---:B------:R-:W-:Y:S02]  /*6d70*/  ISETP.LT.OR P4, PT, R157.reuse, 0x2, P4 ;  /* 0x000000029d00780c */ /* 0x040fe40002781670 */
[C---:B------:R-:W-:Y:S02]  /*6d80*/  ISETP.LT.OR P3, PT, R157.reuse, 0xa, P3 ;  /* 0x0000000a9d00780c */ /* 0x040fe40001f61670 */
[----:B------:R-:W-:-:S02]  /*6d90*/  ISETP.LT.OR P6, PT, R157, 0x19, P6 ;  /* 0x000000199d00780c */ /* 0x000fc400037c1670 */
[----:B------:R-:W-:Y:S02]  /*6da0*/  ISETP.LT.OR P5, PT, R157, 0x21, P5 ;  /* 0x000000219d00780c */ /* 0x000fe40002fa1670 */
[----:B------:R-:W-:Y:S02]  /*6db0*/  FSEL R186, R192, -INF , !P4 ;  /* 0xff800000c0ba7808 */ /* 0x000fe40006000000 */
[----:B------:R-:W-:Y:S02]  /*6dc0*/  FSEL R216, R194, -INF , !P3 ;  /* 0xff800000c2d87808 */ /* 0x000fe40005800000 */
[C---:B------:R-:W-:Y:S02]  /*6dd0*/  ISETP.GT.AND P4, PT, R159.reuse, 0x11, P2 ;  /* 0x000000119f00780c */ /* 0x040fe40001784270 */
        /* <DEDUP_REMOVED lines=26> */
[----:B------:R-:W-:Y:S02]  /*6f80*/  FSEL R146, R148, -INF , !P5 ;  /* 0xff80000094927808 */ /* 0x000fe40006800000 */
[----:B------:R-:W-:Y:S02]  /*6f90*/  ISETP.GT.AND P5, PT, R159, 0x50, P2 ;  /* 0x000000509f00780c */ /* 0x000fe400017a4270 */
[C---:B------:R-:W-:Y:S02]  /*6fa0*/  ISETP.LT.OR P4, PT, R157.reuse, 0x32, P4 ;  /* 0x000000329d00780c */ /* 0x040fe40002781670 */
[C---:B------:R-:W-:Y:S02]  /*6fb0*/  ISETP.LT.OR P3, PT, R157.reuse, 0x3a, P3 ;  /* 0x0000003a9d00780c */ /* 0x040fe40001f61670 */
[----:B------:R-:W-:Y:S02]  /*6fc0*/  ISETP.LT.OR P5, PT, R157, 0x51, P5 ;  /* 0x000000519d00780c */ /* 0x000fe40002fa1670 */
[----:B------:R-:W-:Y:S01]  /*6fd0*/  FSEL R200, R145, -INF , !P4 ;  /* 0xff80000091c87808 */ /* 0x000fe20006000000 */
[--C-:B0-----:R-:W-:Y:S01]  /*6fe0*/  IMAD.IADD R145, R163, 0x1, R137.reuse ;  /* 0x00000001a3917824 */ /* 0x101fe200078e0289 */
[----:B------:R-:W-:Y:S01]  /*6ff0*/  FSEL R196, R147, -INF , !P3 ;  /* 0xff80000093c47808 */ /* 0x000fe20005800000 */
[----:B------:R-:W-:Y:S01]  /*7000*/  IMAD.IADD R147, R168, 0x1, R137 ;  /* 0x00000001a8937824 */ /* 0x000fe200078e0289 */
[----:B------:R-:W-:-:S02]  /*7010*/  ISETP.GT.AND P4, PT, R159, 0x41, P2 ;  /* 0x000000419f00780c */ /* 0x000fc40001784270 */
[C---:B------:R-:W-:Y:S02]  /*7020*/  ISETP.GT.AND P6, PT, R159.reuse, 0x48, P2 ;  /* 0x000000489f00780c */ /* 0x040fe400017c4270 */
[C---:B------:R-:W-:Y:S02]  /*7030*/  ISETP.GT.AND P3, PT, R159.reuse, 0x49, P2 ;  /* 0x000000499f00780c */ /* 0x040fe40001764270 */
[----:B------:R-:W-:Y:S02]  /*7040*/  FSEL R154, R154, -INF , !P5 ;  /* 0xff8000009a9a7808 */ /* 0x000fe40006800000 */
[----:B------:R-:W-:Y:S02]  /*7050*/  ISETP.GT.AND P5, PT, R159, 0x60, P2 ;  /* 0x000000609f00780c */ /* 0x000fe400017a4270 */
[C---:B------:R-:W-:Y:S02]  /*7060*/  ISETP.LT.OR P4, PT, R157.reuse, 0x42, P4 ;  /* 0x000000429d00780c */ /* 0x040fe40002781670 */
        /* <DEDUP_REMOVED lines=21> */
[----:B------:R-:W-:Y:S02]  /*71c0*/  FSEL R174, R174, -INF , !P5 ;  /* 0xff800000aeae7808 */ /* 0x000fe40006800000 */
[----:B------:R-:W-:Y:S02]  /*71d0*/  PLOP3.LUT P5, PT, PT, PT, UP1, 0x40, 0x0 ;  /* 0x000000000000781c */ /* 0x000fe40003fae818 */
[C---:B------:R-:W-:Y:S02]  /*71e0*/  ISETP.LT.OR P4, PT, R157.reuse, 0x62, P4 ;  /* 0x000000629d00780c */ /* 0x040fe40002781670 */
[----:B------:R-:W-:-:S02]  /*71f0*/  ISETP.LT.OR P6, PT, R157, 0x69, P6 ;  /* 0x000000699d00780c */ /* 0x000fc400037c1670 */
[----:B------:R-:W-:Y:S02]  /*7200*/  ISETP.LT.OR P3, PT, R157, 0x6a, P3 ;  /* 0x0000006a9d00780c */ /* 0x000fe40001f61670 */
[----:B------:R-:W-:Y:S02]  /*7210*/  FSEL R164, R164, -INF , !P4 ;  /* 0xff800000a4a47808 */ /* 0x000fe40006000000 */
[----:B------:R-:W-:Y:S02]  /*7220*/  FSEL R166, R166, -INF , !P6 ;  /* 0xff800000a6a67808 */ /* 0x000fe40007000000 */
[----:B------:R-:W-:Y:S02]  /*7230*/  FSEL R176, R151, -INF , !P3 ;  /* 0xff80000097b07808 */ /* 0x000fe40005800000 */
[C---:B------:R-:W-:Y:S02]  /*7240*/  ISETP.GT.AND P4, PT, R159.reuse, 0x71, P2 ;  /* 0x000000719f00780c */ /* 0x040fe40001784270 */
[----:B------:R-:W-:-:S02]  /*7250*/  ISETP.GT.AND P6, PT, R159, 0x78, P2 ;  /* 0x000000789f00780c */ /* 0x000fc400017c4270 */
[----:B------:R-:W-:Y:S02]  /*7260*/  ISETP.GT.AND P3, PT, R159, 0x79, P2 ;  /* 0x000000799f00780c */ /* 0x000fe40001764270 */
[C---:B------:R-:W-:Y:S02]  /*7270*/  ISETP.LT.OR P4, PT, R157.reuse, 0x72, P4 ;  /* 0x000000729d00780c */ /* 0x040fe40002781670 */
[C---:B------:R-:W-:Y:S02]  /*7280*/  ISETP.LT.OR P6, PT, R157.reuse, 0x79, P6 ;  /* 0x000000799d00780c */ /* 0x040fe400037c1670 */
[----:B------:R-:W-:Y:S02]  /*7290*/  ISETP.LT.OR P3, PT, R157, 0x7a, P3 ;  /* 0x0000007a9d00780c */ /* 0x000fe40001f61670 */
[----:B------:R-:W-:Y:S02]  /*72a0*/  FSEL R172, R172, -INF , !P4 ;  /* 0xff800000acac7808 */ /* 0x000fe40006000000 */
[----:B------:R-:W-:-:S02]  /*72b0*/  FSEL R170, R170, -INF , !P6 ;  /* 0xff800000aaaa7808 */ /* 0x000fc40007000000 */
[----:B------:R-:W-:Y:S01]  /*72c0*/  FSEL R168, R181, -INF , !P3 ;  /* 0xff800000b5a87808 */ /* 0x000fe20005800000 */
[----:B------:R-:W-:Y:S06]  /*72d0*/  @P5 BRA `(.L_x_4083) ;  /* 0x00000000005c5947 */ /* 0x000fec0003800000 */
[----:B------:R-:W-:Y:S01]  /*72e0*/  IMAD R136, R16, UR10, R137 ;  /* 0x0000000a10887c24 */ /* 0x000fe2000f8e0289 */
        /* <DEDUP_REMOVED lines=12> */
.L_x_4085:
[----:B------:R-:W-:-:S05]  /*73b0*/  IMAD.U32 R178, RZ, RZ, UR46 ;  /* 0x0000002effb27e24 */ /* 0x000fca000f8e00ff */
[----:B------:R-:W-:-:S13]  /*73c0*/  ISETP.NE.AND P3, PT, R178, 0x1, PT ;  /* 0x00000001b200780c */ /* 0x000fda0003f65270 */
[----:B------:R-:W0:Y:S02]  /*73d0*/  @P3 LDC.64 R136, c[0x0][0x9e8] ;  /* 0x00027a00ff883b82 */ /* 0x000e240000000a00 */
[----:B0-----:R-:W-:-:S05]  /*73e0*/  @P3 IMAD.HI.U32 R136, R23, R136, RZ ;  /* 0x0000008817883227 */ /* 0x001fca00078e00ff */
[----:B------:R-:W-:-:S07]  /*73f0*/  @P3 SHF.R.U32.HI R23, RZ, R137, R136 ;  /* 0x00000089ff173219 */ /* 0x000fce0000011688 */
.L_x_4086:
[----:B------:R-:W-:Y:S05]  /*7400*/  BSYNC B0 ;  /* 0x0000000000007941 */ /* 0x000fea0003800000 */
.L_x_4084:
[----:B------:R-:W-:-:S04]  /*7410*/  IMAD R136, R23, R178, -R153 ;  /* 0x000000b217887224 */ /* 0x000fc800078e0a99 */
[----:B------:R-:W-:-:S05]  /*7420*/  IMAD R136, R3, -0x2, R136 ;  /* 0xfffffffe03887824 */ /* 0x000fca00078e0288 */
[----:B------:R-:W-:Y:S02]  /*7430*/  VIADDMNMX R145, R136, R178, R145, PT ;  /* 0x000000b288917246 */ /* 0x000fe40003800191 */
[----:B------:R-:W-:-:S07]  /*7440*/  VIMNMX R147, R147, R136, !PT ;  /* 0x0000008893937248 */ /* 0x000fce0007fe0100 */
.L_x_4083:
        /* <DEDUP_REMOVED lines=24> */
[----:B------:R-:W-:Y:S02]  /*75d0*/  FMNMX.FTZ R23, R202, R23, !PT ;  /* 0x00000017ca177209 */ /* 0x000fe40007810000 */
[----:B------:R-:W-:Y:S02]  /*75e0*/  ISETP.GT.AND P5, PT, R147, 0x19, P2 ;  /* 0x000000199300780c */ /* 0x000fe400017a4270 */
[----:B------:R-:W-:Y:S02]  /*75f0*/  FMNMX.FTZ R23, R200, R23, !PT ;  /* 0x00000017c8177209 */ /* 0x000fe40007810000 */
[C---:B------:R-:W-:Y:S02]  /*7600*/  ISETP.LT.OR P3, PT, R145.reuse, 0xa, P3 ;  /* 0x0000000a9100780c */ /* 0x040fe40001f61670 */
[----:B------:R-:W-:Y:S02]  /*7610*/  FMNMX.FTZ R23, R198, R23, !PT ;  /* 0x00000017c6177209 */ /* 0x000fe40007810000 */
[----:B------:R-:W-:-:S02]  /*7620*/  ISETP.LT.OR P5, PT, R145, 0x1a, P5 ;  /* 0x0000001a9100780c */ /* 0x000fc40002fa1670 */
[----:B------:R-:W-:Y:S02]  /*7630*/  FMNMX.FTZ R23, R196, R23, !PT ;  /* 0x00000017c4177209 */ /* 0x000fe40007810000 */
[----:B------:R-:W-:Y:S02]  /*7640*/  FSEL R14, R14, -INF , !P3 ;  /* 0xff8000000e0e7808 */ /* 0x000fe40005800000 */
[----:B------:R-:W-:Y:S02]  /*7650*/  FMNMX.FTZ R23, R146, R23, !PT ;  /* 0x0000001792177209 */ /* 0x000fe40007810000 */
[----:B------:R-:W-:Y:S02]  /*7660*/  ISETP.GT.AND P3, PT, R147, 0x18, P2 ;  /* 0x000000189300780c */ /* 0x000fe40001764270 */
[----:B------:R-:W-:Y:S02]  /*7670*/  FMNMX.FTZ R23, R148, R23, !PT ;  /* 0x0000001794177209 */ /* 0x000fe40007810000 */
[----:B------:R-:W-:-:S02]  /*7680*/  FSEL R20, R20, -INF , !P5 ;  /* 0xff80000014147808 */ /* 0x000fc40006800000 */
        /* <DEDUP_REMOVED lines=27> */
[----:B------:R-:W0:Y:S01]  /*7840*/  LDC R23, c[0x0][0x988] ;  /* 0x00026200ff177b82 */ /* 0x000e220000000800 */
[----:B------:R-:W-:Y:S02]  /*7850*/  ISETP.LT.OR P5, PT, R145, 0x3a, P5 ;  /* 0x0000003a9100780c */ /* 0x000fe40002fa1670 */
[----:B------:R-:W2:Y:S02]  /*7860*/  SHFL.BFLY PT, R136, R137, 0x2, 0x1f ;  /* 0x0c401f0089887f89 */ /* 0x000ea400000e0000 */
[----:B------:R-:W-:-:S02]  /*7870*/  FSEL R126, R126, -INF , !P5 ;  /* 0xff8000007e7e7808 */ /* 0x000fc40006800000 */
[----:B------:R-:W-:-:S04]  /*7880*/  ISETP.GT.AND P5, PT, R147, 0x48, P2 ;  /* 0x000000489300780c */ /* 0x000fc800017a4270 */
[----:B------:R-:W-:Y:S02]  /*7890*/  ISETP.LT.OR P5, PT, R145, 0x49, P5 ;  /* 0x000000499100780c */ /* 0x000fe40002fa1670 */
[----:B--2---:R-:W-:-:S05]  /*78a0*/  FMNMX.FTZ R149, R137, R136, !PT ;  /* 0x0000008889957209 */ /* 0x004fca0007810000 */
[----:B------:R-:W2:Y:S02]  /*78b0*/  SHFL.BFLY PT, R136, R149, 0x1, 0x1f ;  /* 0x0c201f0095887f89 */ /* 0x000ea400000e0000 */
[----:B--2---:R-:W-:-:S04]  /*78c0*/  FMNMX.FTZ R136, R149, R136, !PT ;  /* 0x0000008895887209 */ /* 0x004fc80007810000 */
[C---:B------:R-:W-:Y:S01]  /*78d0*/  FSETP.NEU.FTZ.AND P6, PT, R136.reuse, -INF , PT ;  /* 0xff8000008800780b */ /* 0x040fe20003fdd000 */
[----:B0-----:R-:W-:-:S05]  /*78e0*/  FFMA.FTZ R13, R136, R23, -8 ;  /* 0xc1000000880d7423 */ /* 0x001fca0000010017 */
[----:B------:R-:W-:-:S05]  /*78f0*/  FSEL R13, R13, RZ, P6 ;  /* 0x000000ff0d0d7208 */ /* 0x000fca0003000000 */
[-CC-:B------:R-:W-:Y:S01]  /*7900*/  FFMA.FTZ R137, R182, R23.reuse, -R13.reuse ;  /* 0x00000017b6897223 */ /* 0x180fe2000001080d */
[----:B------:R-:W-:Y:S01]  /*7910*/  FSEL R182, R18, -INF , !P4 ;  /* 0xff80000012b67808 */ /* 0x000fe20006000000 */
[-CC-:B------:R-:W-:Y:S01]  /*7920*/  FFMA.FTZ R15, R186, R23.reuse, -R13.reuse ;  /* 0x00000017ba0f7223 */ /* 0x180fe2000001080d */
[----:B------:R-:W-:Y:S01]  /*7930*/  ISETP.GT.AND P4, PT, R147, 0x20, P2 ;  /* 0x000000209300780c */ /* 0x000fe20001784270 */
[----:B------:R0:W-:Y:S01]  /*7940*/  MUFU.EX2 R18, R137 ;  /* 0x0000008900127308 */ /* 0x0001e20000000800 */
[----:B------:R-:W-:-:S01]  /*7950*/  FFMA.FTZ R151, R212, R23, -R13 ;  /* 0x00000017d4977223 */ /* 0x000fc2000001080d */
[-CC-:B------:R-:W-:Y:S01]  /*7960*/  FFMA.FTZ R149, R192, R23.reuse, -R13.reuse ;  /* 0x00000017c0957223 */ /* 0x180fe2000001080d */
[----:B------:R-:W-:Y:S01]  /*7970*/  ISETP.LT.OR P4, PT, R145, 0x21, P4 ;  /* 0x000000219100780c */ /* 0x000fe20002781670 */
[-CC-:B------:R-:W-:Y:S01]  /*7980*/  FFMA.FTZ R214, R214, R23.reuse, -R13.reuse ;  /* 0x00000017d6d67223 */ /* 0x180fe2000001080d */
[----:B------:R-:W-:-:S01]  /*7990*/  FFMA.FTZ R188, R216, R23, -R13 ;  /* 0x00000017d8bc7223 */ /* 0x000fc2000001080d */
[-CC-:B------:R-:W-:Y:S01]  /*79a0*/  FFMA.FTZ R19, R218, R23.reuse, -R13.reuse ;  /* 0x00000017da137223 */ /* 0x180fe2000001080d */
[----:B------:R-:W-:Y:S01]  /*79b0*/  FSEL R186, R21, -INF , !P4 ;  /* 0xff80000015ba7808 */ /* 0x000fe20006000000 */
[-CC-:B------:R-:W-:Y:S01]  /*79c0*/  FFMA.FTZ R194, R194, R23.reuse, -R13.reuse ;  /* 0x00000017c2c27223 */ /* 0x180fe2000001080d */
[----:B------:R-:W-:Y:S01]  /*79d0*/  ISETP.GT.AND P4, PT, R147, RZ, P2 ;  /* 0x000000ff9300720c */ /* 0x000fe20001784270 */
[-CC-:B------:R-:W-:Y:S01]  /*79e0*/  FFMA.FTZ R196, R196, R23.reuse, -R13.reuse ;  /* 0x00000017c4c47223 */ /* 0x180fe2000001080d */
[----:B------:R-:W-:-:S01]  /*79f0*/  FFMA.FTZ R148, R148, R23, -R13 ;  /* 0x0000001794947223 */ /* 0x000fc2000001080d */
[----:B------:R-:W-:Y:S01]  /*7a00*/  FFMA.FTZ R170, R170, R23, -R13 ;  /* 0x00000017aaaa7223 */ /* 0x000fe2000001080d */
[----:B------:R-:W-:Y:S01]  /*7a10*/  ISETP.LT.OR P4, PT, R145, 0x1, P4 ;  /* 0x000000019100780c */ /* 0x000fe20002781670 */
[----:B------:R-:W-:Y:S03]  /*7a20*/  MUFU.EX2 R15, R15 ;  /* 0x0000000f000f7308 */ /* 0x000fe60000000800 */
[----:B0-----:R-:W-:-:S02]  /*7a30*/  FSEL R137, R11, -INF , !P4 ;  /* 0xff8000000b897808 */ /* 0x001fc40006000000 */
[----:B------:R-:W-:Y:S02]  /*7a40*/  ISETP.LT.OR P4, PT, R145, 0x2a, P3 ;  /* 0x0000002a9100780c */ /* 0x000fe40001f81670 */
[----:B------:R-:W-:Y:S01]  /*7a50*/  FMNMX.FTZ R11, R137, R10, !PT ;  /* 0x0000000a890b7209 */ /* 0x000fe20007810000 */
[----:B------:R-:W-:Y:S01]  /*7a60*/  MUFU.EX2 R19, R19 ;  /* 0x0000001300137308 */ /* 0x000fe20000000800 */
[----:B------:R-:W-:Y:S02]  /*7a70*/  FSEL R120, R120, -INF , !P4 ;  /* 0xff80000078787808 */ /* 0x000fe40006000000 */
[----:B------:R-:W-:Y:S02]  /*7a80*/  FMNMX.FTZ R21, R12, R11, !PT ;  /* 0x0000000b0c157209 */ /* 0x000fe40007810000 */
[C---:B------:R-:W-:Y:S02]  /*7a90*/  ISETP.GT.AND P4, PT, R147.reuse, 0x38, P2 ;  /* 0x000000389300780c */ /* 0x040fe40001784270 */
[----:B------:R-:W-:Y:S01]  /*7aa0*/  FMNMX.FTZ R21, R178, R21, !PT ;  /* 0x00000015b2157209 */ /* 0x000fe20007810000 */
[----:B------:R0:W-:Y:S01]  /*7ab0*/  MUFU.EX2 R11, R214 ;  /* 0x000000d6000b7308 */ /* 0x0001e20000000800 */
[----:B------:R-:W-:-:S02]  /*7ac0*/  ISETP.GT.AND P3, PT, R147, 0x31, P2 ;  /* 0x000000319300780c */ /* 0x000fc40001764270 */
[----:B------:R-:W-:Y:S02]  /*7ad0*/  FMNMX.FTZ R21, R14, R21, !PT ;  /* 0x000000150e157209 */ /* 0x000fe40007810000 */
[C---:B------:R-:W-:Y:S02]  /*7ae0*/  ISETP.LT.OR P4, PT, R145.reuse, 0x39, P4 ;  /* 0x000000399100780c */ /* 0x040fe40002781670 */
[----:B------:R-:W-:Y:S01]  /*7af0*/  FMNMX.FTZ R21, R180, R21, !PT ;  /* 0x00000015b4157209 */ /* 0x000fe20007810000 */
[----:B------:R-:W-:Y:S01]  /*7b00*/  MUFU.EX2 R188, R188 ;  /* 0x000000bc00bc7308 */ /* 0x000fe20000000800 */
[----:B------:R-:W-:Y:S02]  /*7b10*/  ISETP.LT.OR P3, PT, R145, 0x32, P3 ;  /* 0x000000329100780c */ /* 0x000fe40001f61670 */
[----:B------:R-:W-:Y:S02]  /*7b20*/  FMNMX.FTZ R123, R182, R21, !PT ;  /* 0x00000015b67b7209 */ /* 0x000fe40007810000 */
[----:B------:R-:W-:-:S02]  /*7b30*/  FSEL R212, R125, -INF , !P4 ;  /* 0xff8000007dd47808 */ /* 0x000fc40006000000 */
[----:B------:R-:W-:Y:S01]  /*7b40*/  FMNMX.FTZ R123, R184, R123, !PT ;  /* 0x0000007bb87b7209 */ /* 0x000fe20007810000 */
[----:B------:R-:W-:Y:S01]  /*7b50*/  MUFU.EX2 R21, R151 ;  /* 0x0000009700157308 */ /* 0x000fe20000000800 */
[----:B------:R-:W-:Y:S02]  /*7b60*/  FSEL R192, R124, -INF , !P3 ;  /* 0xff8000007cc07808 */ /* 0x000fe40005800000 */
[----:B------:R-:W-:Y:S02]  /*7b70*/  FMNMX.FTZ R123, R20, R123, !PT ;  /* 0x0000007b147b7209 */ /* 0x000fe40007810000 */
[----:B------:R-:W-:Y:S02]  /*7b80*/  ISETP.GT.AND P3, PT, R147, 0x40, P2 ;  /* 0x000000409300780c */ /* 0x000fe40001764270 */
[----:B------:R-:W-:Y:S01]  /*7b90*/  FMNMX.FTZ R123, R186, R123, !PT ;  /* 0x0000007bba7b7209 */ /* 0x000fe20007810000 */
[----:B------:R-:W-:Y:S01]  /*7ba0*/  MUFU.EX2 R124, R149 ;  /* 0x00000095007c7308 */ /* 0x000fe20000000800 */
[----:B------:R-:W-:-:S02]  /*7bb0*/  ISETP.LT.OR P3, PT, R145, 0x41, P3 ;  /* 0x000000419100780c */ /* 0x000fc40001f61670 */
[----:B------:R-:W-:Y:S02]  /*7bc0*/  FMNMX.FTZ R125, R22, R123, !PT ;  /* 0x0000007b167d7209 */ /* 0x000fe40007810000 */
[----:B0-----:R-:W-:Y:S01]  /*7bd0*/  FSEL R214, R127, -INF , !P3 ;  /* 0xff8000007fd67808 */ /* 0x001fe20005800000 */
[----:B------:R-:W-:Y:S01]  /*7be0*/  FFMA.FTZ R127, R210, R23, -R13 ;  /* 0x00000017d27f7223 */ /* 0x000fe2000001080d */
[----:B------:R-:W-:Y:S01]  /*7bf0*/  FMNMX.FTZ R125, R122, R125, !PT ;  /* 0x0000007d7a7d7209 */ /* 0x000fe20007810000 */
[----:B------:R-:W-:Y:S01]  /*7c00*/  MUFU.EX2 R194, R194 ;  /* 0x000000c200c27308 */ /* 0x000fe20000000800 */
[----:B------:R-:W-:Y:S02]  /*7c10*/  ISETP.GT.AND P4, PT, R147, 0x41, P2 ;  /* 0x000000419300780c */ /* 0x000fe40001784270 */
[----:B------:R-:W-:Y:S02]  /*7c20*/  FMNMX.FTZ R125, R120, R125, !PT ;  /* 0x0000007d787d7209 */ /* 0x000fe40007810000 */
[----:B------:R-:W-:-:S02]  /*7c30*/  ISETP.LT.OR P4, PT, R145, 0x42, P4 ;  /* 0x000000429100780c */ /* 0x000fc40002781670 */
[----:B------:R-:W-:Y:S01]  /*7c40*/  FMNMX.FTZ R125, R190, R125, !PT ;  /* 0x0000007dbe7d7209 */ /* 0x000fe20007810000 */
[----:B------:R0:W-:Y:S01]  /*7c50*/  MUFU.EX2 R123, R127 ;  /* 0x0000007f007b7308 */ /* 0x0001e20000000800 */
[----:B------:R-:W-:Y:S01]  /*7c60*/  FSEL R210, R128, -INF , !P4 ;  /* 0xff80000080d27808 */ /* 0x000fe20006000000 */
[-CC-:B------:R-:W-:Y:S01]  /*7c70*/  FFMA.FTZ R128, R208, R23.reuse, -R13.reuse ;  /* 0x00000017d0807223 */ /* 0x180fe2000001080d */
[----:B------:R-:W-:Y:S01]  /*7c80*/  FSEL R208, R129, -INF , !P5 ;  /* 0xff80000081d07808 */ /* 0x000fe20006800000 */
[----:B------:R-:W-:Y:S01]  /*7c90*/  FFMA.FTZ R129, R206, R23, -R13 ;  /* 0x00000017ce817223 */ /* 0x000fe2000001080d */
[C---:B------:R-:W-:Y:S02]  /*7ca0*/  ISETP.GT.AND P3, PT, R147.reuse, 0x49, P2 ;  /* 0x000000499300780c */ /* 0x040fe40001764270 */
[----:B------:R-:W-:Y:S01]  /*7cb0*/  ISETP.GT.AND P4, PT, R147, 0x50, P2 ;  /* 0x000000509300780c */ /* 0x000fe20001784270 */
[----:B------:R-:W-:Y:S01]  /*7cc0*/  MUFU.EX2 R128, R128 ;  /* 0x0000008000807308 */ /* 0x000fe20000000800 */
[----:B0-----:R-:W-:-:S02]  /*7cd0*/  FMNMX.FTZ R127, R192, R125, !PT ;  /* 0x0000007dc07f7209 */ /* 0x001fc40007810000 */
[----:B------:R-:W-:Y:S02]  /*7ce0*/  ISETP.LT.OR P3, PT, R145, 0x4a, P3 ;  /* 0x0000004a9100780c */ /* 0x000fe40001f61670 */
[----:B------:R-:W-:Y:S02]  /*7cf0*/  FMNMX.FTZ R127, R212, R127, !PT ;  /* 0x0000007fd47f7209 */ /* 0x000fe40007810000 */
[----:B------:R-:W-:Y:S01]  /*7d00*/  ISETP.GT.AND P5, PT, R147, 0x51, P2 ;  /* 0x000000519300780c */ /* 0x000fe200017a4270 */
[----:B------:R0:W-:Y:S01]  /*7d10*/  MUFU.EX2 R125, R129 ;  /* 0x00000081007d7308 */ /* 0x0001e20000000800 */
[----:B------:R-:W-:Y:S02]  /*7d20*/  FMNMX.FTZ R127, R126, R127, !PT ;  /* 0x0000007f7e7f7209 */ /* 0x000fe40007810000 */
[----:B------:R-:W-:Y:S01]  /*7d30*/  FSEL R216, R130, -INF , !P3 ;  /* 0xff80000082d87808 */ /* 0x000fe20005800000 */
[----:B------:R-:W-:-:S01]  /*7d40*/  FFMA.FTZ R130, R204, R23, -R13 ;  /* 0x00000017cc827223 */ /* 0x000fc2000001080d */
[----:B------:R-:W-:-:S02]  /*7d50*/  FMNMX.FTZ R127, R214, R127, !PT ;  /* 0x0000007fd67f7209 */ /* 0x000fc40007810000 */
[----:B------:R-:W-:Y:S01]  /*7d60*/  ISETP.LT.OR P4, PT, R145, 0x51, P4 ;  /* 0x000000519100780c */ /* 0x000fe20002781670 */
[----:B------:R-:W-:Y:S01]  /*7d70*/  MUFU.EX2 R196, R196 ;  /* 0x000000c400c47308 */ /* 0x000fe20000000800 */
[----:B0-----:R-:W-:Y:S02]  /*7d80*/  FMNMX.FTZ R129, R210, R127, !PT ;  /* 0x0000007fd2817209 */ /* 0x001fe40007810000 */
[----:B------:R-:W-:Y:S02]  /*7d90*/  ISETP.GT.AND P3, PT, R147, 0x58, P2 ;  /* 0x000000589300780c */ /* 0x000fe40001764270 */
[----:B------:R-:W-:Y:S02]  /*7da0*/  FMNMX.FTZ R129, R208, R129, !PT ;  /* 0x00000081d0817209 */ /* 0x000fe40007810000 */
[----:B------:R-:W-:Y:S01]  /*7db0*/  ISETP.LT.OR P5, PT, R145, 0x52, P5 ;  /* 0x000000529100780c */ /* 0x000fe20002fa1670 */
[----:B------:R-:W-:Y:S01]  /*7dc0*/  MUFU.EX2 R130, R130 ;  /* 0x0000008200827308 */ /* 0x000fe20000000800 */
[----:B------:R-:W-:Y:S01]  /*7dd0*/  FSEL R206, R131, -INF , !P4 ;  /* 0xff80000083ce7808 */ /* 0x000fe20006000000 */
[----:B------:R-:W-:Y:S01]  /*7de0*/  FFMA.FTZ R131, R202, R23, -R13 ;  /* 0x00000017ca837223 */ /* 0x000fe2000001080d */
[----:B------:R-:W-:-:S02]  /*7df0*/  FMNMX.FTZ R129, R216, R129, !PT ;  /* 0x00000081d8817209 */ /* 0x000fc40007810000 */
[----:B------:R-:W-:Y:S02]  /*7e00*/  ISETP.GT.AND P4, PT, R147, 0x59, P2 ;  /* 0x000000599300780c */ /* 0x000fe40001784270 */
[----:B------:R-:W-:Y:S01]  /*7e10*/  FSEL R132, R132, -INF , !P5 ;  /* 0xff80000084847808 */ /* 0x000fe20006800000 */
[----:B------:R0:W-:Y:S01]  /*7e20*/  MUFU.EX2 R127, R131 ;  /* 0x00000083007f7308 */ /* 0x0001e20000000800 */
[----:B------:R-:W-:Y:S02]  /*7e30*/  ISETP.LT.OR P3, PT, R145, 0x59, P3 ;  /* 0x000000599100780c */ /* 0x000fe40001f61670 */
[----:B------:R-:W-:Y:S02]  /*7e40*/  FMNMX.FTZ R129, R206, R129, !PT ;  /* 0x00000081ce817209 */ /* 0x000fe40007810000 */
[----:B------:R-:W-:Y:S02]  /*7e50*/  ISETP.GT.AND P5, PT, R147, 0x60, P2 ;  /* 0x000000609300780c */ /* 0x000fe400017a4270 */
[----:B------:R-:W-:Y:S01]  /*7e60*/  ISETP.LT.OR P4, PT, R145, 0x5a, P4 ;  /* 0x0000005a9100780c */ /* 0x000fe20002781670 */
[----:B------:R-:W-:Y:S01]  /*7e70*/  MUFU.EX2 R148, R148 ;  /* 0x0000009400947308 */ /* 0x000fe20000000800 */
[----:B------:R-:W-:Y:S01]  /*7e80*/  FSEL R202, R133, -INF , !P3 ;  /* 0xff80000085ca7808 */ /* 0x000fe20005800000 */
[----:B------:R-:W-:Y:S01]  /*7e90*/  FFMA.FTZ R133, R198, R23, -R13 ;  /* 0x00000017c6857223 */ /* 0x000fe2000001080d */
[----:B0-----:R-:W-:-:S02]  /*7ea0*/  FMNMX.FTZ R131, R132, R129, !PT ;  /* 0x0000008184837209 */ /* 0x001fc40007810000 */
[----:B------:R-:W-:Y:S02]  /*7eb0*/  ISETP.GT.AND P3, PT, R147, 0x61, P2 ;  /* 0x000000619300780c */ /* 0x000fe40001764270 */
[----:B------:R-:W-:Y:S01]  /*7ec0*/  FSEL R204, R134, -INF , !P4 ;  /* 0xff80000086cc7808 */ /* 0x000fe20006000000 */
[----:B------:R-:W-:Y:S01]  /*7ed0*/  FFMA.FTZ R134, R200, R23, -R13 ;  /* 0x00000017c8867223 */ /* 0x000fe2000001080d */
[----:B------:R-:W-:Y:S01]  /*7ee0*/  ISETP.LT.OR P5, PT, R145, 0x61, P5 ;  /* 0x000000619100780c */ /* 0x000fe20002fa1670 */
[----:B------:R0:W-:Y:S01]  /*7ef0*/  MUFU.EX2 R129, R133 ;  /* 0x0000008500817308 */ /* 0x0001e20000000800 */
[----:B------:R-:W-:Y:S02]  /*7f00*/  FMNMX.FTZ R131, R202, R131, !PT ;  /* 0x00000083ca837209 */ /* 0x000fe40007810000 */
[----:B------:R-:W-:Y:S02]  /*7f10*/  ISETP.GT.AND P4, PT, R147, 0x68, P2 ;  /* 0x000000689300780c */ /* 0x000fe40001784270 */
[----:B------:R-:W-:-:S02]  /*7f20*/  ISETP.LT.OR P3, PT, R145, 0x62, P3 ;  /* 0x000000629100780c */ /* 0x000fc40001f61670 */
[----:B------:R-:W-:Y:S01]  /*7f30*/  FSEL R200, R135, -INF , !P5 ;  /* 0xff80000087c87808 */ /* 0x000fe20006800000 */
[----:B------:R-:W-:-:S01]  /*7f40*/  FFMA.FTZ R135, R146, R23, -R13 ;  /* 0x0000001792877223 */ /* 0x000fc2000001080d */
[----:B------:R-:W-:Y:S01]  /*7f50*/  FMNMX.FTZ R131, R204, R131, !PT ;  /* 0x00000083cc837209 */ /* 0x000fe20007810000 */
[----:B------:R-:W-:Y:S01]  /*7f60*/  MUFU.EX2 R134, R134 ;  /* 0x0000008600867308 */ /* 0x000fe20000000800 */
[----:B------:R-:W-:Y:S02]  /*7f70*/  ISETP.GT.AND P5, PT, R147, 0x69, P2 ;  /* 0x000000699300780c */ /* 0x000fe400017a4270 */
[----:B------:R-:W-:Y:S02]  /*7f80*/  FSEL R138, R138, -INF , !P3 ;  /* 0xff8000008a8a7808 */ /* 0x000fe40005800000 */
[----:B------:R-:W-:Y:S02]  /*7f90*/  ISETP.LT.OR P4, PT, R145, 0x69, P4 ;  /* 0x000000699100780c */ /* 0x000fe40002781670 */
[----:B------:R-:W-:-:S02]  /*7fa0*/  FMNMX.FTZ R131, R200, R131, !PT ;  /* 0x00000083c8837209 */ /* 0x000fc40007810000 */
[----:B------:R-:W-:Y:S02]  /*7fb0*/  ISETP.GT.AND P3, PT, R147, 0x70, P2 ;  /* 0x000000709300780c */ /* 0x000fe40001764270 */
[----:B------:R-:W-:Y:S02]  /*7fc0*/  ISETP.LT.OR P5, PT, R145, 0x6a, P5 ;  /* 0x0000006a9100780c */ /* 0x000fe40002fa1670 */
[----:B------:R-:W-:Y:S01]  /*7fd0*/  FSEL R198, R139, -INF , !P4 ;  /* 0xff8000008bc67808 */ /* 0x000fe20006000000 */
[--C-:B------:R-:W-:Y:S01]  /*7fe0*/  FFMA.FTZ R139, R150, R23, -R13.reuse ;  /* 0x00000017968b7223 */ /* 0x100fe2000001080d */
[----:B0-----:R-:W-:Y:S01]  /*7ff0*/  FMNMX.FTZ R133, R138, R131, !PT ;  /* 0x000000838a857209 */ /* 0x001fe20007810000 */
[-CC-:B------:R-:W-:Y:S01]  /*8000*/  FFMA.FTZ R150, R152, R23.reuse, -R13.reuse ;  /* 0x0000001798967223 */ /* 0x180fe2000001080d */
[----:B------:R-:W-:Y:S01]  /*8010*/  ISETP.GT.AND P4, PT, R147, 0x71, P2 ;  /* 0x000000719300780c */ /* 0x000fe20001784270 */
[----:B------:R0:W-:Y:S01]  /*8020*/  MUFU.EX2 R131, R135 ;  /* 0x0000008700837308 */ /* 0x0001e20000000800 */
[----:B------:R-:W-:Y:S01]  /*8030*/  FSEL R140, R140, -INF , !P5 ;  /* 0xff8000008c8c7808 */ /* 0x000fe20006800000 */
[----:B------:R-:W-:Y:S01]  /*8040*/  FFMA.FTZ R152, R156, R23, -R13 ;  /* 0x000000179c987223 */ /* 0x000fe2000001080d */
[----:B------:R-:W-:-:S02]  /*8050*/  ISETP.LT.OR P3, PT, R145, 0x71, P3 ;  /* 0x000000719100780c */ /* 0x000fc40001f61670 */
[----:B------:R-:W-:Y:S02]  /*8060*/  FMNMX.FTZ R133, R198, R133, !PT ;  /* 0x00000085c6857209 */ /* 0x000fe40007810000 */
[----:B------:R-:W-:Y:S01]  /*8070*/  ISETP.GT.AND P5, PT, R147, 0x78, P2 ;  /* 0x000000789300780c */ /* 0x000fe200017a4270 */
[----:B------:R-:W-:Y:S01]  /*8080*/  MUFU.EX2 R150, R150 ;  /* 0x0000009600967308 */ /* 0x000fe20000000800 */
[----:B------:R-:W-:Y:S02]  /*8090*/  ISETP.LT.OR P4, PT, R145, 0x72, P4 ;  /* 0x000000729100780c */ /* 0x000fe40002781670 */
[----:B------:R-:W-:Y:S01]  /*80a0*/  FSEL R146, R141, -INF , !P3 ;  /* 0xff8000008d927808 */ /* 0x000fe20005800000 */
[----:B------:R-:W-:-:S01]  /*80b0*/  FFMA.FTZ R141, R162, R23, -R13 ;  /* 0x00000017a28d7223 */ /* 0x000fc2000001080d */
[----:B------:R-:W-:Y:S01]  /*80c0*/  FMNMX.FTZ R133, R140, R133, !PT ;  /* 0x000000858c857209 */ /* 0x000fe20007810000 */
[----:B------:R-:W-:-:S01]  /*80d0*/  FFMA.FTZ R162, R172, R23, -R13 ;  /* 0x00000017aca27223 */ /* 0x000fc2000001080d */
[----:B------:R-:W-:Y:S01]  /*80e0*/  ISETP.GT.AND P2, PT, R147, 0x79, P2 ;  /* 0x000000799300780c */ /* 0x000fe20001744270 */
[----:B------:R-:W-:Y:S01]  /*80f0*/  MUFU.EX2 R152, R152 ;  /* 0x0000009800987308 */ /* 0x000fe20000000800 */
[----:B------:R-:W-:-:S02]  /*8100*/  ISETP.LT.OR P5, PT, R145, 0x79, P5 ;  /* 0x000000799100780c */ /* 0x000fc40002fa1670 */
[----:B------:R-:W-:Y:S02]  /*8110*/  FSEL R142, R142, -INF , !P4 ;  /* 0xff8000008e8e7808 */ /* 0x000fe40006000000 */
[----:B------:R-:W-:Y:S02]  /*8120*/  FMNMX.FTZ R133, R146, R133, !PT ;  /* 0x0000008592857209 */ /* 0x000fe40007810000 */
[----:B------:R-:W-:Y:S01]  /*8130*/  ISETP.LT.OR P2, PT, R145, 0x7a, P2 ;  /* 0x0000007a9100780c */ /* 0x000fe20001741670 */
[----:B------:R-:W-:-:S01]  /*8140*/  FFMA.FTZ R145, R158, R23, -R13 ;  /* 0x000000179e917223 */ /* 0x000fc2000001080d */
[----:B------:R-:W-:Y:S01]  /*8150*/  FSEL R218, R143, -INF , !P5 ;  /* 0xff8000008fda7808 */ /* 0x000fe20006800000 */
[----:B------:R-:W-:-:S01]  /*8160*/  FFMA.FTZ R158, R164, R23, -R13 ;  /* 0x00000017a49e7223 */ /* 0x000fc2000001080d */
[----:B0-----:R-:W-:Y:S01]  /*8170*/  FMNMX.FTZ R135, R142, R133, !PT ;  /* 0x000000858e877209 */ /* 0x001fe20007810000 */
[----:B------:R-:W-:Y:S01]  /*8180*/  MUFU.EX2 R141, R141 ;  /* 0x0000008d008d7308 */ /* 0x000fe20000000800 */
[----:B-1----:R-:W-:-:S02]  /*8190*/  FSEL R144, R144, -INF , !P2 ;  /* 0xff80000090907808 */ /* 0x002fc40005000000 */
[----:B------:R-:W-:Y:S02]  /*81a0*/  FMNMX.FTZ R135, R218, R135, !PT ;  /* 0x00000087da877209 */ /* 0x000fe40007810000 */
[----:B------:R-:W-:Y:S02]  /*81b0*/  FSEL R164, R136, RZ, P6 ;  /* 0x000000ff88a47208 */ /* 0x000fe40003000000 */
[----:B------:R-:W-:Y:S01]  /*81c0*/  FMNMX.FTZ R143, R144, R135, !PT ;  /* 0x00000087908f7209 */ /* 0x000fe20007810000 */
[----:B------:R-:W-:Y:S01]  /*81d0*/  MUFU.EX2 R133, R139 ;  /* 0x0000008b00857308 */ /* 0x000fe20000000800 */
[----:B------:R-:W-:-:S01]  /*81e0*/  FFMA.FTZ R135, R154, R23, -R13 ;  /* 0x000000179a877223 */ /* 0x000fc2000001080d */
[-CC-:B------:R-:W-:Y:S01]  /*81f0*/  FFMA.FTZ R154, R160, R23.reuse, -R13.reuse ;  /* 0x00000017a09a7223 */ /* 0x180fe2000001080d */
[----:B------:R-:W-:-:S01]  /*8200*/  FFMA.FTZ R160, R176, R23, -R13 ;  /* 0x00000017b0a07223 */ /* 0x000fc2000001080d */
[----:B------:R-:W0:Y:S04]  /*8210*/  SHFL.BFLY PT, R220, R143, 0x2, 0x1f ;  /* 0x0c401f008fdc7f89 */ /* 0x000e2800000e0000 */
[----:B------:R1:W-:Y:S08]  /*8220*/  MUFU.EX2 R139, R145 ;  /* 0x00000091008b7308 */ /* 0x0003f00000000800 */
[----:B------:R-:W-:Y:S01]  /*8230*/  MUFU.EX2 R135, R135 ;  /* 0x0000008700877308 */ /* 0x000fe20000000800 */
[----:B-1----:R-:W-:-:S07]  /*8240*/  FFMA.FTZ R145, R174, R23, -R13 ;  /* 0x00000017ae917223 */ /* 0x002fce000001080d */
[----:B------:R-:W-:Y:S01]  /*8250*/  MUFU.EX2 R154, R154 ;  /* 0x0000009a009a7308 */ /* 0x000fe20000000800 */
[----:B0-----:R-:W-:Y:S01]  /*8260*/  FMNMX.FTZ R220, R143, R220, !PT ;  /* 0x000000dc8fdc7209 */ /* 0x001fe20007810000 */
[----:B------:R-:W-:Y:S01]  /*8270*/  FFMA.FTZ R143, R166, R23, -R13 ;  /* 0x00000017a68f7223 */ /* 0x000fe2000001080d */
[----:B------:R-:W-:-:S01]  /*8280*/  FADD.FTZ R166, -R164, R9 ;  /* 0x00000009a4a67221 */ /* 0x000fc20000010100 */
[----:B------:R-:W-:-:S04]  /*8290*/  FFMA.FTZ R164, R168, R23, -R13 ;  /* 0x00000017a8a47223 */ /* 0x000fc8000001080d */
[----:B------:R-:W-:Y:S01]  /*82a0*/  MUFU.EX2 R158, R158 ;  /* 0x0000009e009e7308 */ /* 0x000fe20000000800 */
[----:B------:R-:W0:Y:S01]  /*82b0*/  SHFL.BFLY PT, R147, R220, 0x1, 0x1f ;  /* 0x0c201f00dc937f89 */ /* 0x000e2200000e0000 */
[----:B------:R-:W-:-:S06]  /*82c0*/  FMUL.FTZ R13, R166, R23 ;  /* 0x00000017a60d7220 */ /* 0x000fcc0000410000 */
[----:B------:R-:W1:Y:S08]  /*82d0*/  MUFU.EX2 R13, R13 ;  /* 0x0000000d000d7308 */ /* 0x000e700000000800 */
[----:B------:R-:W-:Y:S08]  /*82e0*/  MUFU.EX2 R143, R143 ;  /* 0x0000008f008f7308 */ /* 0x000ff00000000800 */
[----:B------:R-:W-:Y:S01]  /*82f0*/  MUFU.EX2 R160, R160 ;  /* 0x000000a000a07308 */ /* 0x000fe20000000800 */
[----:B0-----:R-:W-:-:S04]  /*8300*/  FMNMX.FTZ R156, R220, R147, !PT ;  /* 0x00000093dc9c7209 */ /* 0x001fc80007810000 */
[C---:B------:R-:W-:Y:S01]  /*8310*/  FSETP.NEU.FTZ.AND P2, PT, R156.reuse, -INF , PT ;  /* 0xff8000009c00780b */ /* 0x040fe20003f5d000 */
[----:B------:R-:W-:-:S02]  /*8320*/  FFMA.FTZ R9, R156, R23, -8 ;  /* 0xc10000009c097423 */ /* 0x000fc40000010017 */
[----:B------:R1:W-:Y:S01]  /*8330*/  MUFU.EX2 R147, R170 ;  /* 0x000000aa00937308 */ /* 0x0003e20000000800 */
[----:B------:R-:W-:Y:S02]  /*8340*/  FSEL R161, R156, RZ, P2 ;  /* 0x000000ff9ca17208 */ /* 0x000fe40001000000 */
[----:B------:R-:W-:-:S03]  /*8350*/  FSEL R9, R9, RZ, P2 ;  /* 0x000000ff09097208 */ /* 0x000fc60001000000 */
[----:B------:R-:W-:Y:S02]  /*8360*/  FADD.FTZ R168, -R161, R10 ;  /* 0x0000000aa1a87221 */ /* 0x000fe40000010100 */
[----:B------:R-:W-:-:S01]  /*8370*/  FFMA.FTZ R137, R137, R23, -R9 ;  /* 0x0000001789897223 */ /* 0x000fc20000010809 */
[-CC-:B------:R-:W-:Y:S01]  /*8380*/  FFMA.FTZ R12, R12, R23.reuse, -R9.reuse ;  /* 0x000000170c0c7223 */ /* 0x180fe20000010809 */
[-C--:B------:R-:W-:Y:S01]  /*8390*/  FMUL.FTZ R168, R168, R23.reuse ;  /* 0x00000017a8a87220 */ /* 0x080fe20000410000 */
[-CC-:B------:R-:W-:Y:S01]  /*83a0*/  FFMA.FTZ R149, R178, R23.reuse, -R9.reuse ;  /* 0x00000017b2957223 */ /* 0x180fe20000010809 */
[----:B------:R-:W-:-:S01]  /*83b0*/  FFMA.FTZ R14, R14, R23, -R9 ;  /* 0x000000170e0e7223 */ /* 0x000fc20000010809 */
[-CC-:B------:R-:W-:Y:S01]  /*83c0*/  FFMA.FTZ R151, R180, R23.reuse, -R9.reuse ;  /* 0x00000017b4977223 */ /* 0x180fe20000010809 */
[----:B------:R-:W-:Y:S01]  /*83d0*/  MUFU.EX2 R137, R137 ;  /* 0x0000008900897308 */ /* 0x000fe20000000800 */
[----:B------:R-:W-:-:S01]  /*83e0*/  FFMA.FTZ R166, R182, R23, -R9 ;  /* 0x00000017b6a67223 */ /* 0x000fc20000010809 */
[----:B-1----:R-:W-:Y:S01]  /*83f0*/  FFMA.FTZ R170, R13, R5, R18 ;  /* 0x000000050daa7223 */ /* 0x002fe20000010012 */
        /* <DEDUP_REMOVED lines=23> */
[----:B------:R-:W-:Y:S01]  /*8570*/  FADD.FTZ R4, R15, R170 ;  /* 0x000000aa0f047221 */ /* 0x000fe20000010000 */
[----:B------:R-:W-:-:S01]  /*8580*/  FFMA.FTZ R170, R216, R23, -R9 ;  /* 0x00000017d8aa7223 */ /* 0x000fc20000010809 */
[----:B------:R-:W-:-:S04]  /*8590*/  FFMA.FTZ R218, R218, R23, -R9 ;  /* 0x00000017dada7223 */ /* 0x000fc80000010809 */
        /* <DEDUP_REMOVED lines=10> */
[----:B------:R-:W-:Y:S01]  /*8640*/  FADD.FTZ R5, R21, R4 ;  /* 0x0000000415057221 */ /* 0x000fe20000010000 */
[----:B------:R-:W-:-:S03]  /*8650*/  FFMA.FTZ R167, R206, R23, -R9 ;  /* 0x00000017cea77223 */ /* 0x000fc60000010809 */
        /* <DEDUP_REMOVED lines=15> */
[----:B------:R-:W-:Y:S01]  /*8750*/  FADD.FTZ R173, R129, R174 ;  /* 0x000000ae81ad7221 */ /* 0x000fe20000010000 */
[----:B------:R-:W-:-:S03]  /*8760*/  FFMA.FTZ R169, R202, R23, -R9 ;  /* 0x00000017caa97223 */ /* 0x000fc60000010809 */
[----:B------:R-:W-:Y:S02]  /*8770*/  FADD.FTZ R174, R196, R173 ;  /* 0x000000adc4ae7221 */ /* 0x000fe40000010000 */
[----:B------:R-:W1:Y:S01]  /*8780*/  MUFU.EX2 R122, R122 ;  /* 0x0000007a007a7308 */ /* 0x000e620000000800 */
[----:B--2---:R-:W-:-:S01]  /*8790*/  FADD.FTZ R171, R155, R172 ;  /* 0x000000ac9bab7221 */ /* 0x004fc20000010000 */
[----:B------:R-:W-:Y:S01]  /*87a0*/  FADD.FTZ R173, R131, R174 ;  /* 0x000000ae83ad7221 */ /* 0x000fe20000010000 */
[----:B------:R-:W-:-:S03]  /*87b0*/  FFMA.FTZ R172, R204, R23, -R9 ;  /* 0x00000017ccac7223 */ /* 0x000fc60000010809 */
[----:B------:R-:W-:Y:S02]  /*87c0*/  FADD.FTZ R174, R148, R173 ;  /* 0x000000ad94ae7221 */ /* 0x000fe40000010000 */
[----:B------:R-:W2:Y:S01]  /*87d0*/  MUFU.EX2 R157, R157 ;  /* 0x0000009d009d7308 */ /* 0x000ea20000000800 */
[----:B0-----:R-:W-:-:S07]  /*87e0*/  FADD.FTZ R171, R22, R171 ;  /* 0x000000ab16ab7221 */ /* 0x001fce0000010000 */
[----:B------:R-:W0:Y:S01]  /*87f0*/  MUFU.EX2 R120, R120 ;  /* 0x0000007800787308 */ /* 0x000e220000000800 */
[----:B-1----:R-:W-:-:S01]  /*8800*/  FADD.FTZ R4, R122, R171 ;  /* 0x000000ab7a047221 */ /* 0x002fc20000010000 */
[-CC-:B------:R-:W-:Y:S01]  /*8810*/  FFMA.FTZ R171, R200, R23.reuse, -R9.reuse ;  /* 0x00000017c8ab7223 */ /* 0x180fe20000010809 */
[----:B------:R-:W-:-:S05]  /*8820*/  FFMA.FTZ R9, R144, R23, -R9 ;  /* 0x0000001790097223 */ /* 0x000fca0000010809 */
        /* <DEDUP_REMOVED lines=12> */
[----:B------:R-:W-:-:S06]  /*88f0*/  FADD.FTZ R5, R133, R174 ;  /* 0x000000ae85057221 */ /* 0x000fcc0000010000 */
[----:B------:R-:W1:Y:S01]  /*8900*/  MUFU.EX2 R170, R170 ;  /* 0x000000aa00aa7308 */ /* 0x000e620000000800 */
[----:B--2---:R-:W-:-:S07]  /*8910*/  FADD.FTZ R4, R163, R4 ;  /* 0x00000004a3047221 */ /* 0x004fce0000010000 */
        /* <DEDUP_REMOVED lines=19> */
[----:B------:R-:W1:Y:S08]  /*8a50*/  MUFU.EX2 R138, R138 ;  /* 0x0000008a008a7308 */ /* 0x000e700000000800 */
[----:B------:R-:W3:Y:S08]  /*8a60*/  MUFU.EX2 R198, R198 ;  /* 0x000000c600c67308 */ /* 0x000ef00000000800 */
[----:B------:R2:W4:Y:S08]  /*8a70*/  MUFU.EX2 R175, R140 ;  /* 0x0000008c00af7308 */ /* 0x0005300000000800 */
[----:B------:R-:W5:Y:S01]  /*8a80*/  MUFU.EX2 R145, R145 ;  /* 0x0000009100917308 */ /* 0x000f620000000800 */
[----:B--2---:R-:W-:-:S04]  /*8a90*/  FADD.FTZ R140, R172, R173 ;  /* 0x000000adac8c7221 */ /* 0x004fc80000010000 */
[----:B0-----:R-:W-:-:S03]  /*8aa0*/  FADD.FTZ R173, R171, R140 ;  /* 0x0000008cabad7221 */ /* 0x001fc60000010000 */
[----:B------:R-:W0:Y:S01]  /*8ab0*/  MUFU.EX2 R146, R146 ;  /* 0x0000009200927308 */ /* 0x000e220000000800 */
[----:B-1----:R-:W-:-:S04]  /*8ac0*/  FADD.FTZ R173, R138, R173 ;  /* 0x000000ad8aad7221 */ /* 0x002fc80000010000 */
[----:B---3--:R-:W-:-:S03]  /*8ad0*/  FADD.FTZ R173, R198, R173 ;  /* 0x000000adc6ad7221 */ /* 0x008fc60000010000 */
[----:B------:R-:W1:Y:S01]  /*8ae0*/  MUFU.EX2 R162, R162 ;  /* 0x000000a200a27308 */ /* 0x000e620000000800 */
[----:B----4-:R-:W-:-:S01]  /*8af0*/  FADD.FTZ R173, R175, R173 ;  /* 0x000000adafad7221 */ /* 0x010fc20000010000 */
[----:B-----5:R-:W-:-:S06]  /*8b00*/  FADD.FTZ R5, R145, R4 ;  /* 0x0000000491057221 */ /* 0x020fcc0000010000 */
[----:B------:R-:W2:Y:S01]  /*8b10*/  MUFU.EX2 R187, R142 ;  /* 0x0000008e00bb7308 */ /* 0x000ea20000000800 */
[----:B0-----:R-:W-:-:S07]  /*8b20*/  FADD.FTZ R173, R146, R173 ;  /* 0x000000ad92ad7221 */ /* 0x001fce0000010000 */
[----:B------:R-:W0:Y:S01]  /*8b30*/  MUFU.EX2 R218, R218 ;  /* 0x000000da00da7308 */ /* 0x000e220000000800 */
[----:B-1----:R-:W-:-:S04]  /*8b40*/  FADD.FTZ R4, R162, R5 ;  /* 0x00000005a2047221 */ /* 0x002fc80000010000 */
[----:B------:R-:W-:-:S03]  /*8b50*/  FADD.FTZ R5, R147, R4 ;  /* 0x0000000493057221 */ /* 0x000fc60000010000 */
[----:B------:R-:W1:Y:S01]  /*8b60*/  MUFU.EX2 R164, R164 ;  /* 0x000000a400a47308 */ /* 0x000e620000000800 */
[----:B--2---:R-:W-:-:S07]  /*8b70*/  FADD.FTZ R173, R187, R173 ;  /* 0x000000adbbad7221 */ /* 0x004fce0000010000 */
[----:B------:R-:W2:Y:S01]  /*8b80*/  MUFU.EX2 R140, R9 ;  /* 0x00000009008c7308 */ /* 0x000ea20000000800 */
[----:B0-----:R-:W-:-:S01]  /*8b90*/  FADD.FTZ R173, R218, R173 ;  /* 0x000000addaad7221 */ /* 0x001fc20000010000 */
[----:B-1----:R-:W-:-:S03]  /*8ba0*/  FADD.FTZ R5, R164, R5 ;  /* 0x00000005a4057221 */ /* 0x002fc60000010000 */
[----:B--2---:R-:W-:Y:S01]  /*8bb0*/  FADD.FTZ R4, R140, R173 ;  /* 0x000000ad8c047221 */ /* 0x004fe20000010000 */
[----:B------:R-:W-:Y:S06]  /*8bc0*/  @!P0 BRA `(.L_x_4087) ;  /* 0x0000000000048947 */ /* 0x000fec0003800000 */
[----:B------:R-:W-:Y:S01]  /*8bd0*/  BPT.TRAP 0x1 ;  /* 0x000000040000795c */ /* 0x000fe20000300000 */
.L_x_4087:
        /* <DEDUP_REMOVED lines=18> */
[----:B------:R-:W-:Y:S01]  /*8d00*/  SYNCS.ARRIVE.TRANS64.RED.A1T0 RZ, [UR6], RZ ;  /* 0x000000ffffff79a7 */ /* 0x000fe20008100406 */
        /* <DEDUP_REMOVED lines=118> */
[----:B------:R-:W-:Y:S01]  /*9470*/  IMAD.MOV.U32 R9, RZ, RZ, R136 ;  /* 0x000000ffff097224 */ /* 0x000fe200078e0088 */
[----:B------:R-:W-:Y:S06]  /*9480*/  @P2 BRA `(.L_x_4088) ;  /* 0xffffffc400cc2947 */ /* 0x000fec000383ffff */
[----:B------:R-:W-:Y:S02]  /*9490*/  IMAD.MOV.U32 R10, RZ, RZ, R156 ;  /* 0x000000ffff0a7224 */ /* 0x000fe400078e009c */
[----:B------:R-:W-:-:S07]  /*94a0*/  IMAD.MOV.U32 R9, RZ, RZ, R136 ;  /* 0x000000ffff097224 */ /* 0x000fce00078e0088 */
.L_x_4070:
[----:B------:R-:W0:Y:S01]  /*94b0*/  S2UR UR6, SR_CTAID.X ;  /* 0x00000000000679c3 */ /* 0x000e220000002500 */
[----:B------:R-:W-:Y:S01]  /*94c0*/  ULDC UR7, c[0x0][0x448] ;  /* 0x0001120000077ab9 */ /* 0x000fe20000000800 */
[----:B------:R-:W-:Y:S01]  /*94d0*/  IADD3 R121, -R121, 0x1, RZ ;  /* 0x0000000179797810 */ /* 0x000fe20007ffe1ff */
[----:B------:R-:W-:Y:S01]  /*94e0*/  UISETP.NE.AND UP0, UPT, UR7, 0x1, UPT ;  /* 0x000000010700788c */ /* 0x000fe2000bf05270 */
[----:B------:R-:W-:-:S03]  /*94f0*/  ULDC UR14, c[0x0][0x9e4] ;  /* 0x00027900000e7ab9 */ /* 0x000fc60000000800 */
[----:B------:R-:W-:Y:S01]  /*9500*/  IMAD R121, R16, UR10, R121 ;  /* 0x0000000a10797c24 */ /* 0x000fe2000f8e0279 */
[----:B------:R-:W-:-:S04]  /*9510*/  UISETP.GE.AND UP1, UPT, UR14, 0x1, UPT ;  /* 0x000000010e00788c */ /* 0x000fc8000bf26270 */
[----:B------:R-:W-:Y:S02]  /*9520*/  R2UR UR11, R121 ;  /* 0x00000000790b72ca */ /* 0x000fe400000e0000 */
[----:B------:R-:W-:Y:S01]  /*9530*/  PLOP3.LUT P6, PT, PT, PT, UP1, 0x80, 0x0 ;  /* 0x000000000000781c */ /* 0x000fe20003fcf018 */
[----:B------:R-:W-:Y:S01]  /*9540*/  @UP0 ULDC UR15, c[0x0][0x450] ;  /* 0x00011400000f0ab9 */ /* 0x000fe20000000800 */
[----:B0-----:R-:W-:-:S03]  /*9550*/  ULEA UR10, UR6, 0x7f, 0x7 ;  /* 0x0000007f060a7891 */ /* 0x001fc6000f8e383f */
[----:B------:R-:W-:Y:S02]  /*9560*/  @UP0 ULDC UR6, c[0x0][0x44c] ;  /* 0x0001130000060ab9 */ /* 0x000fe40000000800 */
[----:B------:R-:W-:-:S04]  /*9570*/  UIMAD.WIDE.U32 UR6, UR10, UR6, URZ ;  /* 0x000000060a0672a5 */ /* 0x000fc8000f8e003f */
[----:B------:R-:W-:-:S04]  /*9580*/  @UP0 USHF.R.U32.HI UR10, URZ, UR15, UR7 ;  /* 0x0000000f3f0a0299 */ /* 0x000fc80008011607 */
[----:B------:R-:W-:-:S03]  /*9590*/  UIADD3 UR10, UR11, UR10, URZ ;  /* 0x0000000a0b0a7290 */ /* 0x000fc6000fffe03f */
[----:B------:R-:W-:Y:S02]  /*95a0*/  ULDC UR11, c[0x0][0x9dc] ;  /* 0x00027700000b7ab9 */ /* 0x000fe40000000800 */
        /* <DEDUP_REMOVED lines=12> */
.L_x_4090:
[----:B------:R-:W-:-:S11]  /*9670*/  UISETP.NE.AND UP1, UPT, UR14, 0x1, UPT ;  /* 0x000000010e00788c */ /* 0x000fd6000bf25270 */
[----:B------:R-:W-:Y:S02]  /*9680*/  @UP1 ULDC.64 UR18, c[0x0][0x9e8] ;  /* 0x00027a0000121ab9 */ /* 0x000fe40000000a00 */
[----:B------:R-:W-:-:S04]  /*9690*/  UIMAD.WIDE.U32 UR6, UR10, UR18, URZ ;  /* 0x000000120a0672a5 */ /* 0x000fc8000f8e003f */
[----:B------:R-:W-:-:S12]  /*96a0*/  @UP1 USHF.R.U32.HI UR10, URZ, UR19, UR7 ;  /* 0x000000133f0a1299 */ /* 0x000fd80008011607 */
.L_x_4091:
[----:B------:R-:W-:-:S04]  /*96b0*/  UIMAD UR10, UR10, UR14, URZ ;  /* 0x0000000e0a0a72a4 */ /* 0x000fc8000f8e023f */
[----:B------:R-:W-:-:S04]  /*96c0*/  UISETP.LT.AND UP1, UPT, UR11, UR10, UPT ;  /* 0x0000000a0b00728c */ /* 0x000fc8000bf21270 */
[----:B------:R-:W-:-:S12]  /*96d0*/  USEL UR11, UR11, UR10, !UP1 ;  /* 0x0000000a0b0b7287 */ /* 0x000fd8000c800000 */
.L_x_4089:
        /* <DEDUP_REMOVED lines=10> */
[----:B------:R-:W-:-:S07]  /*9780*/  IMAD.MOV.U32 R12, RZ, RZ, R9 ;  /* 0x000000ffff0c7224 */ /* 0x000fce00078e0009 */
.L_x_4102:
[----:B------:R-:W-:Y:S01]  /*9790*/  ISETP.NE.AND P3, PT, RZ, UR40, PT ;  /* 0x00000028ff007c0c */ /* 0x000fe2000bf65270 */
[----:B------:R-:W-:-:S04]  /*97a0*/  UISETP.NE.AND UP1, UPT, UR32, 0x1, UPT ;  /* 0x000000012000788c */ /* 0x000fc8000bf25270 */
[----:B------:R-:W-:-:S04]  /*97b0*/  USEL UR29, URZ, 0x1, UP1 ;  /* 0x000000013f1d7887 */ /* 0x000fc80008800000 */
[----:B------:R-:W-:-:S04]  /*97c0*/  ULOP3.LUT UR29, UR35, UR29, URZ, 0x3c, !UPT ;  /* 0x0000001d231d7292 */ /* 0x000fc8000f8e3c3f */
[----:B------:R-:W-:Y:S08]  /*97d0*/  @P3 BRA `(.L_x_4093) ;  /* 0x0000000000383947 */ /* 0x000ff00003800000 */
[----:B------:R-:W-:Y:S05]  /*97e0*/  @!P0 BRA `(.L_x_4094) ;  /* 0x0000000000048947 */ /* 0x000fea0003800000 */
[----:B------:R-:W-:Y:S01]  /*97f0*/  BPT.TRAP 0x1 ;  /* 0x000000040000795c */ /* 0x000fe20000300000 */
.L_x_4094:
        /* <DEDUP_REMOVED lines=9> */
.L_x_4095:
[----:B-1----:R-:W-:Y:S05]  /*9890*/  @P2 BRA `(.L_x_4093) ;  /* 0x0000000000082947 */ /* 0x002fea0003800000 */
[----:B------:R-:W1:Y:S02]  /*98a0*/  SYNCS.PHASECHK.TRANS64.TRYWAIT P2, [UR6+0x2a830], R9 ;  /* 0x02a83009ff0075a7 */ /* 0x000e640008040146 */
[----:B-1----:R-:W-:Y:S05]  /*98b0*/  @!P2 BRA `(.L_x_4096) ;  /* 0x000000e00004a947 */ /* 0x002fea0003800000 */
.L_x_4093:
        /* <DEDUP_REMOVED lines=10> */
[----:B------:R-:W-:Y:S01]  /*9960*/  UIMAD UR26, UR34, 0x600, UR30 ;  /* 0x00000600221a78a4 */ /* 0x000fe2000f8e021e */
        /* <DEDUP_REMOVED lines=29> */
.L_x_4098:
[----:B------:R-:W-:Y:S01]  /*9b40*/  ULEA UR6, UR32, UR44, 0x3 ;  /* 0x0000002c20067291 */ /* 0x000fe2000f8e183f */
[----:B------:R-:W-:-:S05]  /*9b50*/  IMAD.U32 R9, RZ, RZ, UR35 ;  /* 0x00000023ff097e24 */ /* 0x000fca000f8e00ff */
[----:B------:R-:W-:-:S04]  /*9b60*/  SHF.L.U32 R9, R9, 0x1f, RZ ;  /* 0x0000001f09097819 */ /* 0x000fc800000006ff */
[----:B------:R0:W1:Y:S01]  /*9b70*/  SYNCS.PHASECHK.TRANS64.TRYWAIT P2, [UR6+0x2a850], R9 ;  /* 0x02a85009ff0075a7 */ /* 0x0000620008040146 */
[----:B------:R-:W-:Y:S05]  /*9b80*/  @!P0 BRA `(.L_x_4099) ;  /* 0x0000000000048947 */ /* 0x000fea0003800000 */
[----:B------:R-:W-:Y:S01]  /*9b90*/  BPT.TRAP 0x1 ;  /* 0x000000040000795c */ /* 0x000fe20000300000 */
.L_x_4099:
[----:B-1----:R-:W-:Y:S05]  /*9ba0*/  @P2 BRA `(.L_x_4097) ;  /* 0x0000000000082947 */ /* 0x002fea0003800000 */
[----:B------:R-:W1:Y:S02]  /*9bb0*/  SYNCS.PHASECHK.TRANS64.TRYWAIT P2, [UR6+0x2a850], R9 ;  /* 0x02a85009ff0075a7 */ /* 0x000e640008040146 */
[----:B-1----:R-:W-:Y:S05]  /*9bc0*/  @!P2 BRA `(.L_x_4100) ;  /* 0x000000dc0058a947 */ /* 0x002fea0003800000 */
.L_x_4097:
        /* <DEDUP_REMOVED lines=17> */
[----:B------:R-:W2:Y:S01]  /*9ce0*/  MUFU.TANH R14, R14 ;  /* 0x0000000e000e7308 */ /* 0x000ea20000002400 */
        /* <DEDUP_REMOVED lines=9> */
[----:B------:R-:W3:Y:S01]  /*9d80*/  MUFU.TANH R18, R18 ;  /* 0x0000001200127308 */ /* 0x000ee20000002400 */
[----:B------:R-:W-:Y:S01]  /*9d90*/  UMOV UR7, 0x40000040 ;  /* 0x4000004000077882 */ /* 0x000fe20000000000 */
[----:B01----:R-:W-:Y:S01]  /*9da0*/  FMNMX.FTZ R9, R13, R12, !PT ;  /* 0x0000000c0d097209 */ /* 0x003fe20007810000 */
[C---:B------:R-:W-:Y:S01]  /*9db0*/  FMUL.FTZ R136, R0.reuse, R136 ;  /* 0x0000008800887220 */ /* 0x040fe20000410000 */
[C---:B------:R-:W-:Y:S01]  /*9dc0*/  FMUL.FTZ R204, R0.reuse, R135 ;  /* 0x0000008700cc7220 */ /* 0x040fe20000410000 */
[C---:B------:R-:W-:Y:S01]  /*9dd0*/  FMUL.FTZ R206, R0.reuse, R137 ;  /* 0x0000008900ce7220 */ /* 0x040fe20000410000 */
[----:B------:R-:W-:Y:S01]  /*9de0*/  FMUL.FTZ R138, R0, R138 ;  /* 0x0000008a008a7220 */ /* 0x000fe20000410000 */
[----:B--2---:R-:W-:Y:S01]  /*9df0*/  FMNMX.FTZ R9, R14, R9, !PT ;  /* 0x000000090e097209 */ /* 0x004fe20007810000 */
        /* <DEDUP_REMOVED lines=9> */
[----:B---3--:R-:W-:Y:S01]  /*9e90*/  FMNMX.FTZ R15, R18, R11, !PT ;  /* 0x0000000b120f7209 */ /* 0x008fe20007810000 */
        /* <DEDUP_REMOVED lines=43> */
[----:B------:R-:W-:Y:S01]  /*a150*/  FMUL.FTZ R178, R0, R179 ;  /* 0x000000b300b27220 */ /* 0x000fe20000410000 */
[----:B------:R-:W1:Y:S02]  /*a160*/  LDC R23, c[0x0][0x988] ;  /* 0x00026200ff177b82 */ /* 0x000e640000000800 */
[----:B------:R-:W3:Y:S01]  /*a170*/  MUFU.TANH R130, R130 ;  /* 0x0000008200827308 */ /* 0x000ee20000002400 */
[----:B--2---:R-:W-:-:S07]  /*a180*/  FMNMX.FTZ R15, R124, R15, !PT ;  /* 0x0000000f7c0f7209 */ /* 0x004fce0007810000 */
[----:B------:R-:W2:Y:S01]  /*a190*/  MUFU.TANH R132, R132 ;  /* 0x0000008400847308 */ /* 0x000ea20000002400 */
[----:B0-----:R-:W-:-:S07]  /*a1a0*/  FMNMX.FTZ R9, R128, R9, !PT ;  /* 0x0000000980097209 */ /* 0x001fce0007810000 */
[----:B------:R-:W0:Y:S01]  /*a1b0*/  MUFU.TANH R200, R200 ;  /* 0x000000c800c87308 */ /* 0x000e220000002400 */
[----:B---3--:R-:W-:-:S07]  /*a1c0*/  FMNMX.FTZ R15, R130, R15, !PT ;  /* 0x0000000f820f7209 */ /* 0x008fce0007810000 */
        /* <DEDUP_REMOVED lines=29> */
[----:B---3--:R-:W-:Y:S01]  /*a3a0*/  FMNMX.FTZ R9, R214, R9, !PT ;  /* 0x00000009d6097209 */ /* 0x008fe20007810000 */
[----:B------:R-:W-:Y:S02]  /*a3b0*/  WARPGROUP.DEPBAR.LE gsb0, 0x0 ;  /* 0x00008000000079c5 */ /* 0x000fe40000010000 */
[----:B------:R-:W-:Y:S01]  /*a3c0*/  WARPGROUP.ARRIVE ;  /* 0x00000000000079c5 */ /* 0x000fe20000000000 */
[----:B------:R-:W-:-:S03]  /*a3d0*/  FMUL.FTZ R196, R0, R180 ;  /* 0x000000b400c47220 */ /* 0x000fc60000410000 */
[----:B------:R-:W3:Y:S01]  /*a3e0*/  MUFU.TANH R216, R216 ;  /* 0x000000d800d87308 */ /* 0x000ee20000002400 */
[----:B--2---:R-:W-:Y:S01]  /*a3f0*/  FMNMX.FTZ R15, R146, R15, !PT ;  /* 0x0000000f920f7209 */ /* 0x004fe20007810000 */
[C---:B------:R-:W-:Y:S01]  /*a400*/  FMUL.FTZ R198, R0.reuse, R181 ;  /* 0x000000b500c67220 */ /* 0x040fe20000410000 */
[C---:B------:R-:W-:Y:S01]  /*a410*/  FMUL.FTZ R180, R0.reuse, R182 ;  /* 0x000000b600b47220 */ /* 0x040fe20000410000 */
[----:B------:R-:W-:Y:S01]  /*a420*/  QGMMA.64x192x32.F32.E4M3.E4M3 R24, R192, gdesc[UR4], R24, gsb0 ;  /* 0x02e00004c0187df3 */ /* 0x000fe20008000818 */
[----:B------:R-:W-:Y:S01]  /*a430*/  UIADD3 UR6, UR10, 0x4, URZ ;  /* 0x000000040a067890 */ /* 0x000fe2000fffe03f */
[----:B------:R-:W-:Y:S01]  /*a440*/  FMUL.FTZ R182, R0, R183 ;  /* 0x000000b700b67220 */ /* 0x000fe20000410000 */
[----:B------:R-:W-:Y:S01]  /*a450*/  UMOV UR7, 0x40000040 ;  /* 0x4000004000077882 */ /* 0x000fe20000000000 */
        /* <DEDUP_REMOVED lines=53> */
[----:B------:R-:W-:-:S04]  /*a7b0*/  WARPGROUP.ARRIVE ;  /* 0x00000000000079c5 */ /* 0x000fc80000000000 */
        /* <DEDUP_REMOVED lines=20> */
[----:B---3--:R-:W-:-:S05]  /*a900*/  FMNMX.FTZ R19, R198, R9, !PT ;  /* 0x00000009c6137209 */ /* 0x008fca0007810000 */
[----:B------:R-:W3:Y:S01]  /*a910*/  SHFL.BFLY PT, R10, R19, 0x2, 0x1f ;  /* 0x0c401f00130a7f89 */ /* 0x000ee200000e0000 */
[----:B--2---:R-:W-:-:S04]  /*a920*/  FMNMX.FTZ R15, R180, R15, !PT ;  /* 0x0000000fb40f7209 */ /* 0x004fc80007810000 */
[----:B0-----:R-:W-:-:S05]  /*a930*/  FMNMX.FTZ R15, R182, R15, !PT ;  /* 0x0000000fb60f7209 */ /* 0x001fca0007810000 */
[----:B------:R-:W0:Y:S01]  /*a940*/  SHFL.BFLY PT, R9, R15, 0x2, 0x1f ;  /* 0x0c401f000f097f89 */ /* 0x000e2200000e0000 */
[----:B---3--:R-:W-:-:S05]  /*a950*/  FMNMX.FTZ R21, R19, R10, !PT ;  /* 0x0000000a13157209 */ /* 0x008fca0007810000 */
[----:B------:R-:W2:Y:S01]  /*a960*/  SHFL.BFLY PT, R10, R21, 0x1, 0x1f ;  /* 0x0c201f00150a7f89 */ /* 0x000ea200000e0000 */
[----:B0-----:R-:W-:-:S05]  /*a970*/  FMNMX.FTZ R133, R15, R9, !PT ;  /* 0x000000090f857209 */ /* 0x001fca0007810000 */
[----:B------:R-:W0:Y:S01]  /*a980*/  SHFL.BFLY PT, R135, R133, 0x1, 0x1f ;  /* 0x0c201f0085877f89 */ /* 0x000e2200000e0000 */
[----:B--2---:R-:W-:-:S05]  /*a990*/  FMNMX.FTZ R9, R21, R10, !PT ;  /* 0x0000000a15097209 */ /* 0x004fca0007810000 */
[C---:B-1----:R-:W-:Y:S01]  /*a9a0*/  FFMA.FTZ R137, R9.reuse, R23, -8 ;  /* 0xc100000009897423 */ /* 0x042fe20000010017 */
[----:B------:R-:W-:-:S03]  /*a9b0*/  FADD.FTZ R12, -R9, R12 ;  /* 0x0000000c090c7221 */ /* 0x000fc60000010100 */
[-CC-:B------:R-:W-:Y:S01]  /*a9c0*/  FFMA.FTZ R192, R123, R23.reuse, -R137.reuse ;  /* 0x000000177bc07223 */ /* 0x180fe20000010889 */
[----:B------:R-:W-:-:S01]  /*a9d0*/  FFMA.FTZ R123, R125, R23, -R137 ;  /* 0x000000177d7b7223 */ /* 0x000fc20000010889 */
[-CC-:B------:R-:W-:Y:S01]  /*a9e0*/  FFMA.FTZ R125, R129, R23.reuse, -R137.reuse ;  /* 0x00000017817d7223 */ /* 0x180fe20000010889 */
[-C--:B------:R-:W-:Y:S01]  /*a9f0*/  FMUL.FTZ R12, R12, R23.reuse ;  /* 0x000000170c0c7220 */ /* 0x080fe20000410000 */
[-CC-:B------:R-:W-:Y:S01]  /*aa00*/  FFMA.FTZ R13, R13, R23.reuse, -R137.reuse ;  /* 0x000000170d0d7223 */ /* 0x180fe20000010889 */
[----:B------:R-:W-:-:S01]  /*aa10*/  FFMA.FTZ R14, R14, R23, -R137 ;  /* 0x000000170e0e7223 */ /* 0x000fc20000010889 */
[--C-:B------:R-:W-:Y:S01]  /*aa20*/  FFMA.FTZ R15, R22, R23, -R137.reuse ;  /* 0x00000017160f7223 */ /* 0x100fe20000010889 */
[----:B0-----:R-:W-:Y:S01]  /*aa30*/  FMNMX.FTZ R10, R133, R135, !PT ;  /* 0x00000087850a7209 */ /* 0x001fe20007810000 */
[-CC-:B------:R-:W-:Y:S01]  /*aa40*/  FFMA.FTZ R22, R120, R23.reuse, -R137.reuse ;  /* 0x0000001778167223 */ /* 0x180fe20000010889 */
[----:B------:R-:W-:Y:S01]  /*aa50*/  MUFU.EX2 R12, R12 ;  /* 0x0000000c000c7308 */ /* 0x000fe20000000800 */
[----:B------:R-:W-:-:S01]  /*aa60*/  FFMA.FTZ R120, R128, R23, -R137 ;  /* 0x0000001780787223 */ /* 0x000fc20000010889 */
[----:B------:R-:W-:Y:S01]  /*aa70*/  FFMA.FTZ R21, R132, R23, -R137 ;  /* 0x0000001784157223 */ /* 0x000fe20000010889 */
[----:B------:R-:W-:-:S01]  /*aa80*/  FADD.FTZ R11, -R10, R11 ;  /* 0x0000000b0a0b7221 */ /* 0x000fc20000010100 */
[-C--:B------:R-:W-:Y:S01]  /*aa90*/  FFMA.FTZ R129, R10, R23.reuse, -8 ;  /* 0xc10000000a817423 */ /* 0x080fe20000010017 */
[----:B------:R-:W-:-:S01]  /*aaa0*/  FFMA.FTZ R128, R136, R23, -R137 ;  /* 0x0000001788807223 */ /* 0x000fc20000010889 */
[-C--:B------:R-:W-:Y:S01]  /*aab0*/  FFMA.FTZ R132, R140, R23.reuse, -R137 ;  /* 0x000000178c847223 */ /* 0x080fe20000010889 */
[-C--:B------:R-:W-:Y:S01]  /*aac0*/  FMUL.FTZ R11, R11, R23.reuse ;  /* 0x000000170b0b7220 */ /* 0x080fe20000410000 */
[-C--:B------:R-:W-:Y:S01]  /*aad0*/  FFMA.FTZ R18, R18, R23.reuse, -R129 ;  /* 0x0000001712127223 */ /* 0x080fe20000010881 */
        /* <DEDUP_REMOVED lines=20> */
[-C--:B------:R-:W-:Y:S01]  /*ac20*/  FFMA.FTZ R194, R198, R23.reuse, -R137 ;  /* 0x00000017c6c27223 */ /* 0x080fe20000010889 */
[----:B------:R-:W-:-:S01]  /*ac30*/  FFMA.FTZ R151, R200, R23, -R129 ;  /* 0x00000017c8977223 */ /* 0x000fc20000010881 */
[----:B0-----:R-:W-:Y:S01]  /*ac40*/  FFMA.FTZ R5, R12, R5, R13 ;  /* 0x000000050c057223 */ /* 0x001fe2000001000d */
        /* <DEDUP_REMOVED lines=13> */
[----:B------:R-:W-:-:S04]  /*ad20*/  FFMA.FTZ R180, R180, R23, -R129 ;  /* 0x00000017b4b47223 */ /* 0x000fc80000010881 */
[----:B------:R-:W1:Y:S08]  /*ad30*/  MUFU.EX2 R22, R22 ;  /* 0x0000001600167308 */ /* 0x000e700000000800 */
[----:B------:R-:W-:Y:S08]  /*ad40*/  MUFU.EX2 R19, R19 ;  /* 0x0000001300137308 */ /* 0x000ff00000000800 */
[----:B------:R-:W-:Y:S01]  /*ad50*/  MUFU.EX2 R120, R120 ;  /* 0x0000007800787308 */ /* 0x000fe20000000800 */
[----:B------:R-:W-:-:S02]  /*ad60*/  WARPGROUP.DEPBAR.LE gsb0, 0x0 ;  /* 0x00008000000079c5 */ /* 0x000fc40000010000 */
[----:B------:R-:W-:Y:S01]  /*ad70*/  WARPGROUP.ARRIVE ;  /* 0x00000000000079c5 */ /* 0x000fe20000000000 */
[----:B------:R-:W-:-:S01]  /*ad80*/  FFMA.FTZ R190, R131, R23, -R137 ;  /* 0x0000001783be7223 */ /* 0x000fc20000010889 */
[-CC-:B------:R-:W-:Y:S01]  /*ad90*/  FFMA.FTZ R131, R20, R23.reuse, -R129.reuse ;  /* 0x0000001714837223 */ /* 0x180fe20000010881 */
[----:B------:R-:W-:-:S01]  /*ada0*/  FFMA.FTZ R20, R122, R23, -R129 ;  /* 0x000000177a147223 */ /* 0x000fc20000010881 */
[-CC-:B------:R-:W-:Y:S01]  /*adb0*/  FFMA.FTZ R188, R127, R23.reuse, -R137.reuse ;  /* 0x000000177fbc7223 */ /* 0x180fe20000010889 */
[----:B------:R-:W-:-:S01]  /*adc0*/  FFMA.FTZ R127, R196, R23, -R137 ;  /* 0x00000017c47f7223 */ /* 0x000fc20000010889 */
[----:B------:R-:W-:Y:S01]  /*add0*/  QGMMA.64x192x32.F32.E4M3.E4M3 R24, R184, gdesc[UR4], R24, gsb0 ;  /* 0x02e00004b8187df3 */ /* 0x000fe20008000818 */
[----:B------:R-:W-:-:S01]  /*ade0*/  FFMA.FTZ R137, R124, R23, -R129 ;  /* 0x000000177c897223 */ /* 0x000fc20000010881 */
[----:B------:R-:W3:Y:S01]  /*adf0*/  MUFU.EX2 R131, R131 ;  /* 0x0000008300837308 */ /* 0x000ee20000000800 */
[----:B------:R-:W-:-:S01]  /*ae00*/  FFMA.FTZ R122, R130, R23, -R129 ;  /* 0x00000017827a7223 */ /* 0x000fc20000010881 */
[-CC-:B------:R-:W-:Y:S01]  /*ae10*/  FFMA.FTZ R130, R138, R23.reuse, -R129.reuse ;  /* 0x000000178a827223 */ /* 0x180fe20000010881 */
[----:B------:R-:W-:-:S01]  /*ae20*/  FFMA.FTZ R124, R134, R23, -R129 ;  /* 0x00000017867c7223 */ /* 0x000fc20000010881 */
[-CC-:B------:R-:W-:Y:S01]  /*ae30*/  FFMA.FTZ R138, R146, R23.reuse, -R129.reuse ;  /* 0x00000017928a7223 */ /* 0x180fe20000010881 */
[----:B------:R-:W-:-:S01]  /*ae40*/  FFMA.FTZ R146, R154, R23, -R129 ;  /* 0x000000179a927223 */ /* 0x000fc20000010881 */
[----:B0-----:R-:W-:Y:S01]  /*ae50*/  FADD.FTZ R154, R14, R5 ;  /* 0x000000050e9a7221 */ /* 0x001fe20000010000 */
[----:B------:R-:W-:-:S01]  /*ae60*/  FFMA.FTZ R134, R142, R23, -R129 ;  /* 0x000000178e867223 */ /* 0x000fc20000010881 */
[----:B------:R-:W0:Y:S01]  /*ae70*/  MUFU.EX2 R20, R20 ;  /* 0x0000001400147308 */ /* 0x000e220000000800 */
[----:B------:R-:W-:-:S01]  /*ae80*/  FFMA.FTZ R142, R150, R23, -R129 ;  /* 0x00000017968e7223 */ /* 0x000fc20000010881 */
[----:B--2---:R-:W-:Y:S01]  /*ae90*/  FADD.FTZ R167, R15, R154 ;  /* 0x0000009a0fa77221 */ /* 0x004fe20000010000 */
[----:B------:R-:W-:-:S01]  /*aea0*/  FFMA.FTZ R150, R158, R23, -R129 ;  /* 0x000000179e967223 */ /* 0x000fc20000010881 */
[----:B------:R-:W-:-:S02]  /*aeb0*/  FFMA.FTZ R154, R160, R23, -R129 ;  /* 0x00000017a09a7223 */ /* 0x000fc40000010881 */
[----:B-1----:R-:W-:-:S02]  /*aec0*/  FADD.FTZ R158, R22, R167 ;  /* 0x000000a7169e7221 */ /* 0x002fc40000010000 */
[----:B------:R-:W1:Y:S01]  /*aed0*/  MUFU.EX2 R137, R137 ;  /* 0x0000008900897308 */ /* 0x000e620000000800 */
[----:B---3--:R-:W-:-:S01]  /*aee0*/  FADD.FTZ R5, R131, R4 ;  /* 0x0000000483057221 */ /* 0x008fc20000010000 */
[----:B------:R-:W-:-:S04]  /*aef0*/  FADD.FTZ R167, R19, R158 ;  /* 0x0000009e13a77221 */ /* 0x000fc80000010000 */
[----:B------:R-:W-:Y:S01]  /*af00*/  FADD.FTZ R158, R120, R167 ;  /* 0x000000a7789e7221 */ /* 0x000fe20000010000 */
[----:B------:R-:W-:-:S01]  /*af10*/  FFMA.FTZ R167, R162, R23, -R129 ;  /* 0x00000017a2a77223 */ /* 0x000fc20000010881 */
        /* <DEDUP_REMOVED lines=19> */
[----:B------:R-:W-:Y:S01]  /*b050*/  FFMA.FTZ R169, R166, R23, -R129 ;  /* 0x00000017a6a97223 */ /* 0x000fe20000010881 */
[----:B------:R-:W-:-:S05]  /*b060*/  IADD3 R166, -R17, 0xb, RZ ;  /* 0x0000000b11a67810 */ /* 0x000fca0007ffe1ff */
        /* <DEDUP_REMOVED lines=14> */
[----:B------:R-:W-:Y:S01]  /*b150*/  FFMA.FTZ R160, R168, R23, -R129 ;  /* 0x00000017a8a07223 */ /* 0x000fe20000010881 */
[----:B------:R-:W-:-:S05]  /*b160*/  IMAD.U32 R168, RZ, RZ, UR34 ;  /* 0x00000022ffa87e24 */ /* 0x000fca000f8e00ff */
[----:B------:R-:W0:Y:S01]  /*b170*/  MUFU.EX2 R139, R139 ;  /* 0x0000008b008b7308 */ /* 0x000e220000000800 */
[----:B-1----:R-:W-:-:S07]  /*b180*/  FADD.FTZ R4, R136, R5 ;  /* 0x0000000588047221 */ /* 0x002fce0000010000 */
        /* <DEDUP_REMOVED lines=50> */
[----:B------:R-:W-:-:S05]  /*b4b0*/  @!P1 LEA R4, R168, UR44, 0x3 ;  /* 0x0000002ca8049c11 */ /* 0x000fca000f8e18ff */
[----:B------:R-:W-:Y:S01]  /*b4c0*/  @!P1 VIADD R4, R4, 0x2a840 ;  /* 0x0002a84004049836 */ /* 0x000fe20000000000 */
[----:B------:R-:W0:Y:S01]  /*b4d0*/  MUFU.EX2 R192, R192 ;  /* 0x000000c000c07308 */ /* 0x000e220000000800 */
[----:B-1----:R-:W-:-:S01]  /*b4e0*/  FADD.FTZ R173, R121, R164 ;  /* 0x000000a479ad7221 */ /* 0x002fc20000010000 */
[----:B------:R0:W-:Y:S06]  /*b4f0*/  BAR.ARV R166, 0x100 ;  /* 0x000400a60000751d */ /* 0x0001ec0000002000 */
[----:B------:R-:W1:Y:S01]  /*b500*/  MUFU.EX2 R171, R171 ;  /* 0x000000ab00ab7308 */ /* 0x000e620000000800 */
[----:B--2---:R-:W-:-:S01]  /*b510*/  FADD.FTZ R164, R160, R5 ;  /* 0x00000005a0a47221 */ /* 0x004fc20000010000 */
[----:B------:R-:W-:-:S04]  /*b520*/  @!P1 PRMT R4, RZ, 0x654, R4 ;  /* 0x00000654ff049816 */ /* 0x000fc80000000004 */
[----:B------:R2:W-:Y:S02]  /*b530*/  @!P1 SYNCS.ARRIVE.TRANS64.RED.A1T0 RZ, [R4+URZ], RZ ;  /* 0x000000ff04ff99a7 */ /* 0x0005e4000810043f */
[----:B------:R-:W3:Y:S01]  /*b540*/  MUFU.EX2 R123, R123 ;  /* 0x0000007b007b7308 */ /* 0x000ee20000000800 */
[----:B0-----:R-:W-:-:S07]  /*b550*/  FADD.FTZ R166, R192, R173 ;  /* 0x000000adc0a67221 */ /* 0x001fce0000010000 */
[----:B------:R-:W0:Y:S01]  /*b560*/  MUFU.EX2 R175, R172 ;  /* 0x000000ac00af7308 */ /* 0x000e220000000800 */
[----:B-1----:R-:W-:-:S07]  /*b570*/  FADD.FTZ R164, R171, R164 ;  /* 0x000000a4aba47221 */ /* 0x002fce0000010000 */
        /* <DEDUP_REMOVED lines=20> */
[----:B0-----:R-:W-:-:S03]  /*b6c0*/  FADD.FTZ R5, R194, R173 ;  /* 0x000000adc2057221 */ /* 0x001fc60000010000 */
[----:B--2---:R-:W-:Y:S01]  /*b6d0*/  FADD.FTZ R4, R129, R4 ;  /* 0x0000000481047221 */ /* 0x004fe20000010000 */
[----:B------:R-:W-:Y:S06]  /*b6e0*/  @!P0 BRA `(.L_x_4101) ;  /* 0x0000000000048947 */ /* 0x000fec0003800000 */
[----:B------:R-:W-:Y:S01]  /*b6f0*/  BPT.TRAP 0x1 ;  /* 0x000000040000795c */ /* 0x000fe20000300000 */
.L_x_4101:
        /* <DEDUP_REMOVED lines=13> */
[----:B------:R-:W-:Y:S01]  /*b7d0*/  F2FP.SATFINITE.E4M3.F32.PACK_AB_MERGE_C R132, R133, R128, R132 ;  /* 0x000000808584723e */ /* 0x000fe20004807084 */
[-C--:B------:R-:W-:Y:S01]  /*b7e0*/  FMUL.FTZ R28, R28, R12.reuse ;  /* 0x0000000c1c1c7220 */ /* 0x080fe20000410000 */
[----:B------:R-:W-:Y:S01]  /*b7f0*/  F2FP.SATFINITE.E4M3.F32.PACK_AB_MERGE_C R149, R152, R147, R149 ;  /* 0x000000939895723e */ /* 0x000fe20004807095 */
        /* <DEDUP_REMOVED lines=123> */
[----:B------:R-:W-:Y:S01]  /*bfb0*/  F2FP.SATFINITE.E4M3.F32.PACK_AB_MERGE_C R187, R178, R162, R129 ;  /* 0x000000a2b2bb723e */ /* 0x000fe20004807081 */
[----:B------:R-:W-:Y:S06]  /*bfc0*/  @P2 BRA `(.L_x_4102) ;  /* 0xffffffd400f02947 */ /* 0x000fec000383ffff */
[----:B------:R-:W-:-:S05]  /*bfd0*/  UMOV UR32, UR34 ;  /* 0x0000002200207c82 */ /* 0x000fca0008000000 */
.L_x_4092:
[----:B------:R-:W-:-:S13]  /*bfe0*/  ISETP.GE.AND P2, PT, R2, UR39, PT ;  /* 0x0000002702007c0c */ /* 0x000fda000bf46270 */
        /* <DEDUP_REMOVED lines=11> */
.L_x_4121:
        /* <DEDUP_REMOVED lines=9> */
.L_x_4105:
[----:B------:R-:W-:Y:S01]  /*c130*/  ULEA UR6, UR32, UR44, 0x3 ;  /* 0x0000002c20067291 */ /* 0x000fe2000f8e183f */
[----:B------:R-:W-:-:S05]  /*c140*/  IMAD.U32 R9, RZ, RZ, UR29 ;  /* 0x0000001dff097e24 */ /* 0x000fca000f8e00ff */
[----:B------:R-:W-:-:S04]  /*c150*/  SHF.L.U32 R9, R9, 0x1f, RZ ;  /* 0x0000001f09097819 */ /* 0x000fc800000006ff */
[----:B------:R0:W1:Y:S01]  /*c160*/  SYNCS.PHASECHK.TRANS64.TRYWAIT P2, [UR6+0x2a830], R9 ;  /* 0x02a83009ff0075a7 */ /* 0x0000620008040146 */
[----:B------:R-:W-:Y:S05]  /*c170*/  @!P0 BRA `(.L_x_4106) ;  /* 0x0000000000048947 */ /* 0x000fea0003800000 */
[----:B------:R-:W-:Y:S01]  /*c180*/  BPT.TRAP 0x1 ;  /* 0x000000040000795c */ /* 0x000fe20000300000 */
.L_x_4106:
[----:B-1----:R-:W-:Y:S05]  /*c190*/  @P2 BRA `(.L_x_4104) ;  /* 0x0000000000082947 */ /* 0x002fea0003800000 */
[----:B------:R-:W1:Y:S02]  /*c1a0*/  SYNCS.PHASECHK.TRANS64.TRYWAIT P2, [UR6+0x2a830], R9 ;  /* 0x02a83009ff0075a7 */ /* 0x000e640008040146 */
[----:B-1----:R-:W-:Y:S05]  /*c1b0*/  @!P2 BRA `(.L_x_4107) ;  /* 0x000000b400f4a947 */ /* 0x002fea0003800000 */
.L_x_4104:
[----:B------:R2:W-:Y:S01]  /*c1c0*/  BAR.SYNC.DEFER_BLOCKING R11, 0x100 ;  /* 0x0004000b0000751d */ /* 0x0005e20000010000 */
[----:B------:R-:W-:Y:S01]  /*c1d0*/  R2UR UR24, R6 ;  /* 0x00000000061872ca */ /* 0x000fe200000e0000 */
[----:B------:R-:W-:Y:S01]  /*c1e0*/  UIMAD UR26, UR32, 0x600, UR30 ;  /* 0x00000600201a78a4 */ /* 0x000fe2000f8e021e */
        /* <DEDUP_REMOVED lines=33> */
.L_x_4109:
[----:B------:R-:W-:Y:S01]  /*c400*/  ULEA UR6, UR46, UR44, 0x3 ;  /* 0x0000002c2e067291 */ /* 0x000fe2000f8e183f */
[----:B01----:R-:W-:-:S05]  /*c410*/  IMAD.U32 R9, RZ, RZ, UR47 ;  /* 0x0000002fff097e24 */ /* 0x003fca000f8e00ff */
[----:B------:R-:W-:-:S04]  /*c420*/  SHF.L.U32 R9, R9, 0x1f, RZ ;  /* 0x0000001f09097819 */ /* 0x000fc800000006ff */
[----:B------:R0:W1:Y:S01]  /*c430*/  SYNCS.PHASECHK.TRANS64.TRYWAIT P2, [UR6+0x2a850], R9 ;  /* 0x02a85009ff0075a7 */ /* 0x0000620008040146 */
[----:B------:R-:W-:Y:S05]  /*c440*/  @!P0 BRA `(.L_x_4110) ;  /* 0x0000000000048947 */ /* 0x000fea0003800000 */
[----:B------:R-:W-:Y:S01]  /*c450*/  BPT.TRAP 0x1 ;  /* 0x000000040000795c */ /* 0x000fe20000300000 */
.L_x_4110:
[----:B-1----:R-:W-:Y:S05]  /*c460*/  @P2 BRA `(.L_x_4108) ;  /* 0x0000000000082947 */ /* 0x002fea0003800000 */
[----:B------:R-:W1:Y:S02]  /*c470*/  SYNCS.PHASECHK.TRANS64.TRYWAIT P2, [UR6+0x2a850], R9 ;  /* 0x02a85009ff0075a7 */ /* 0x000e640008040146 */
[----:B-1----:R-:W-:Y:S05]  /*c480*/  @!P2 BRA `(.L_x_4111) ;  /* 0x000000b40058a947 */ /* 0x002fea0003800000 */
.L_x_4108:
[----:B------:R-:W-:Y:S01]  /*c490*/  UIADD3 UR6, UR44, 0x400, URZ ;  /* 0x000004002c067890 */ /* 0x000fe2000fffe03f */
[----:B------:R-:W-:Y:S01]  /*c4a0*/  WARPGROUP.ARRIVE ;  /* 0x00000000000079c5 */ /* 0x000fe20000000000 */
[----:B------:R-:W-:Y:S01]  /*c4b0*/  UMOV UR7, 0x40000040 ;  /* 0x4000004000077882 */ /* 0x000fe20000000000 */
[----:B------:R-:W-:Y:S01]  /*c4c0*/  PLOP3.LUT P2, PT, PT, PT, UP0, 0x80, 0x0 ;  /* 0x000000000000781c */ /* 0x000fe20003f4f008 */
[----:B------:R-:W-:Y:S01]  /*c4d0*/  USHF.R.U32.HI UR6, URZ, 0x4, UR6 ;  /* 0x000000043f067899 */ /* 0x000fe20008011606 */
[C---:B------:R-:W-:Y:S01]  /*c4e0*/  FMUL.FTZ R14, R0.reuse, R123 ;  /* 0x0000007b000e7220 */ /* 0x040fe20000410000 */
[C---:B------:R-:W-:Y:S01]  /*c4f0*/  FMUL.FTZ R123, R0.reuse, R147 ;  /* 0x00000093007b7220 */ /* 0x040fe20000410000 */
[C---:B------:R-:W-:Y:S01]  /*c500*/  FMUL.FTZ R147, R0.reuse, R149 ;  /* 0x0000009500937220 */ /* 0x040fe20000410000 */
[----:B------:R-:W-:Y:S01]  /*c510*/  ULOP3.LUT UR6, UR6, 0x3fff, URZ, 0xc0, !UPT ;  /* 0x00003fff06067892 */ /* 0x000fe2000f8ec03f */
[C---:B------:R-:W-:Y:S01]  /*c520*/  FMUL.FTZ R149, R0.reuse, R153 ;  /* 0x0000009900957220 */ /* 0x040fe20000410000 */
[----:B------:R-:W-:Y:S01]  /*c530*/  FMUL.FTZ R200, R0, R145 ;  /* 0x0000009100c87220 */ /* 0x000fe20000410000 */
[----:B------:R-:W-:Y:S01]  /*c540*/  IMAD.SHL.U32 R153, R2, 0x80, RZ ;  /* 0x0000008002997824 */ /* 0x000fe200078e00ff */
[----:B------:R-:W-:Y:S01]  /*c550*/  ULOP3.LUT UR6, UR6, 0x10000, URZ, 0xfc, !UPT ;  /* 0x0001000006067892 */ /* 0x000fe2000f8efc3f */
[C---:B------:R-:W-:Y:S01]  /*c560*/  FMUL.FTZ R15, R0.reuse, R126 ;  /* 0x0000007e000f7220 */ /* 0x040fe20000410000 */
[C---:B------:R-:W-:Y:S01]  /*c570*/  FMUL.FTZ R23, R0.reuse, R121 ;  /* 0x0000007900177220 */ /* 0x040fe20000410000 */
[C---:B------:R-:W-:Y:S01]  /*c580*/  FMUL.FTZ R18, R0.reuse, R127 ;  /* 0x0000007f00127220 */ /* 0x040fe20000410000 */
[----:B------:R-:W-:Y:S01]  /*c590*/  UIMAD UR10, UR46, 0x600, UR6 ;  /* 0x000006002e0a78a4 */ /* 0x000fe2000f8e0206 */
[C---:B------:R-:W-:Y:S01]  /*c5a0*/  FMUL.FTZ R19, R0.reuse, R130 ;  /* 0x0000008200137220 */ /* 0x040fe20000410000 */
[C---:B------:R-:W-:Y:S01]  /*c5b0*/  FMUL.FTZ R126, R0.reuse, R146 ;  /* 0x00000092007e7220 */ /* 0x040fe20000410000 */
[C---:B01----:R-:W-:Y:S01]  /*c5c0*/  FMUL.FTZ R9, R0.reuse, R120 ;  /* 0x0000007800097220 */ /* 0x043fe20000410000 */
        /* <DEDUP_REMOVED lines=54> */
[----:B------:R-:W-:Y:S02]  /*c930*/  IMAD.U32 R137, RZ, RZ, UR32 ;  /* 0x00000020ff897e24 */ /* 0x000fe4000f8e00ff */
[C---:B------:R-:W-:Y:S01]  /*c940*/  FMUL.FTZ R199, R0.reuse, R136 ;  /* 0x0000008800c77220 */ /* 0x040fe20000410000 */
[----:B------:R-:W-:Y:S01]  /*c950*/  IADD3 R136, -R153, 0x1, RZ ;  /* 0x0000000199887810 */ /* 0x000fe20007ffe1ff */
[C---:B------:R-:W-:Y:S01]  /*c960*/  FMUL.FTZ R197, R0.reuse, R132 ;  /* 0x0000008400c57220 */ /* 0x040fe20000410000 */
[----:B------:R-:W-:Y:S01]  /*c970*/  QGMMA.64x192x32.F32.E4M3.E4M3 R24, R192, gdesc[UR4], R24, gsb0 ;  /* 0x02e00004c0187df3 */ /* 0x000fe20008000818 */
[----:B------:R-:W-:Y:S01]  /*c980*/  UIADD3 UR6, UR10, 0x4, URZ ;  /* 0x000000040a067890 */ /* 0x000fe2000fffe03f */
[----:B------:R-:W-:Y:S01]  /*c990*/  @!P1 LEA R137, R137, UR44, 0x3 ;  /* 0x0000002c89899c11 */ /* 0x000fe2000f8e18ff */
[----:B------:R-:W-:Y:S01]  /*c9a0*/  UMOV UR7, 0x40000040 ;  /* 0x4000004000077882 */ /* 0x000fe20000000000 */
[C---:B------:R-:W-:Y:S01]  /*c9b0*/  FMUL.FTZ R132, R0.reuse, R162 ;  /* 0x000000a200847220 */ /* 0x040fe20000410000 */
[C---:B------:R-:W-:Y:S01]  /*c9c0*/  FMUL.FTZ R162, R0.reuse, R168 ;  /* 0x000000a800a27220 */ /* 0x040fe20000410000 */
[C---:B------:R-:W-:Y:S01]  /*c9d0*/  FMUL.FTZ R196, R0.reuse, R133 ;  /* 0x0000008500c47220 */ /* 0x040fe20000410000 */
[C---:B------:R-:W-:Y:S01]  /*c9e0*/  FMUL.FTZ R168, R0.reuse, R172 ;  /* 0x000000ac00a87220 */ /* 0x040fe20000410000 */
[C---:B------:R-:W-:Y:S01]  /*c9f0*/  FMUL.FTZ R133, R0.reuse, R163 ;  /* 0x000000a300857220 */ /* 0x040fe20000410000 */
[----:B------:R-:W-:Y:S01]  /*ca00*/  FMUL.FTZ R172, R0, R177 ;  /* 0x000000b100ac7220 */ /* 0x000fe20000410000 */
        /* <DEDUP_REMOVED lines=57> */
[C---:B------:R-:W-:Y:S01]  /*cda0*/  FMUL.FTZ R141, R0.reuse, R175 ;  /* 0x000000af008d7220 */ /* 0x040fe20000410000 */
[----:B------:R-:W-:Y:S01]  /*cdb0*/  QGMMA.64x192x32.F32.E4M3.E4M3 R24, R184, gdesc[UR4], R24, gsb0 ;  /* 0x02e00004b8187df3 */ /* 0x000fe20008000818 */
[----:B------:R-:W-:Y:S01]  /*cdc0*/  @UP0 ULDC UR6, c[0x0][0x44c] ;  /* 0x0001130000060ab9 */ /* 0x000fe20000000800 */
[----:B------:R-:W-:Y:S01]  /*cdd0*/  FMUL.FTZ R174, R0, R176 ;  /* 0x000000b000ae7220 */ /* 0x000fe20000410000 */
[----:B------:R-:W-:Y:S01]  /*cde0*/  @P2 IMAD.HI.U32 R145, R8, UR6, RZ ;  /* 0x0000000608912c27 */ /* 0x000fe2000f8e00ff */
[----:B------:R-:W-:-:S03]  /*cdf0*/  @UP0 ULDC UR6, c[0x0][0x450] ;  /* 0x0001140000060ab9 */ /* 0x000fc60000000800 */
[----:B------:R-:W-:Y:S01]  /*ce00*/  FMUL.FTZ R144, R0, R182 ;  /* 0x000000b600907220 */ /* 0x000fe20000410000 */
[----:B------:R-:W0:Y:S01]  /*ce10*/  MUFU.TANH R188, R188 ;  /* 0x000000bc00bc7308 */ /* 0x000e220000002400 */
[----:B------:R-:W-:Y:S01]  /*ce20*/  @P2 SHF.R.U32.HI R155, RZ, UR6, R145 ;  /* 0x00000006ff9b2c19 */ /* 0x000fe20008011691 */
[----:B------:R-:W-:Y:S02]  /*ce30*/  @!P1 VIADD R145, R137, 0x2a840 ;  /* 0x0002a84089919836 */ /* 0x000fe40000000000 */
[----:B------:R-:W-:Y:S02]  /*ce40*/  IMAD R137, R3, -0x2, R136 ;  /* 0xfffffffe03897824 */ /* 0x000fe400078e0288 */
[----:B------:R-:W5:Y:S01]  /*ce50*/  SHFL.IDX PT, R136, R155, RZ, 0x1c1f ;  /* 0x001c1fff9b887589 */ /* 0x000f6200000e0000 */
[----:B------:R-:W-:Y:S01]  /*ce60*/  @!P1 PRMT R145, RZ, 0x654, R145 ;  /* 0x00000654ff919816 */ /* 0x000fe20000000091 */
[----:B------:R-:W0:Y:S01]  /*ce70*/  MUFU.TANH R189, R189 ;  /* 0x000000bd00bd7308 */ /* 0x000e220000002400 */
[----:B------:R-:W-:-:S04]  /*ce80*/  IMAD R137, R16, UR45, R137 ;  /* 0x0000002d10897c24 */ /* 0x000fc8000f8e0289 */
[----:B------:R-:W-:-:S03]  /*ce90*/  VIADD R137, R137, -UR35 ;  /* 0x8000002389897c36 */ /* 0x000fc60008000000 */
[----:B------:R-:W0:Y:S01]  /*cea0*/  MUFU.TANH R190, R190 ;  /* 0x000000be00be7308 */ /* 0x000e220000002400 */
[C---:B------:R-:W-:Y:S02]  /*ceb0*/  VIADD R163, R137.reuse, UR34 ;  /* 0x0000002289a37c36 */ /* 0x040fe40008000000 */
[----:B------:R-:W-:-:S05]  /*cec0*/  VIADD R165, R137, UR31 ;  /* 0x0000001f89a57c36 */ /* 0x000fca0008000000 */
[----:B------:R-:W0:Y:S01]  /*ced0*/  MUFU.TANH R140, R140 ;  /* 0x0000008c008c7308 */ /* 0x000e220000002400 */
[----:B-----5:R-:W-:-:S07]  /*cee0*/  IMAD.IADD R157, R163, 0x1, R136 ;  /* 0x00000001a39d7824 */ /* 0x020fce00078e0288 */
[----:B------:R-:W0:Y:S01]  /*cef0*/  MUFU.TANH R141, R141 ;  /* 0x0000008d008d7308 */ /* 0x000e220000002400 */
[----:B------:R-:W-:-:S07]  /*cf00*/  IMAD.IADD R159, R165, 0x1, R136 ;  /* 0x00000001a59f7824 */ /* 0x000fce00078e0288 */
[----:B------:R-:W0:Y:S08]  /*cf10*/  MUFU.TANH R174, R174 ;  /* 0x000000ae00ae7308 */ /* 0x000e300000002400 */
[----:B------:R-:W0:Y:S01]  /*cf20*/  MUFU.TANH R144, R144 ;  /* 0x0000009000907308 */ /* 0x000e220000002400 */
[----:B------:R-:W-:Y:S02]  /*cf30*/  WARPGROUP.DEPBAR.LE gsb0, 0x0 ;  /* 0x00008000000079c5 */ /* 0x000fe40000010000 */
[----:B------:R0:W-:Y:S06]  /*cf40*/  BAR.ARV R17, 0x100 ;  /* 0x000400110000751d */ /* 0x0001ec0000002000 */
[----:B------:R5:W-:Y:S02]  /*cf50*/  @!P1 SYNCS.ARRIVE.TRANS64.RED.A1T0 RZ, [R145+URZ], RZ ;  /* 0x000000ff91ff99a7 */ /* 0x000be4000810043f */
[----:B-----5:R-:W-:-:S06]  /*cf60*/  FMUL.FTZ R145, R0, R183 ;  /* 0x000000b700917220 */ /* 0x020fcc0000410000 */
[----:B------:R-:W0:Y:S01]  /*cf70*/  MUFU.TANH R145, R145 ;  /* 0x0000009100917308 */ /* 0x000e220000002400 */
[----:B-1234-:R-:W-:Y:S05]  /*cf80*/  @!P6 BRA `(.L_x_4112) ;  /* 0x00000000005ce947 */ /* 0x01efea0003800000 */
        /* <DEDUP_REMOVED lines=8> */
[----:B------:R-:W1:Y:S02]  /*d010*/  @P2 LDC.64 R136, c[0x0][0x9e8] ;  /* 0x00027a00ff882b82 */ /* 0x000e640000000a00 */
[----:B-1----:R-:W-:-:S05]  /*d020*/  @P2 IMAD.HI.U32 R136, R161, R136, RZ ;  /* 0x00000088a1882227 */ /* 0x002fca00078e00ff */
[----:B------:R-:W-:-:S04]  /*d030*/  @P2 SHF.R.U32.HI R161, RZ, R137, R136 ;  /* 0x00000089ffa12219 */ /* 0x000fc80000011688 */
[----:B------:R-:W-:Y:S01]  /*d040*/  LOP3.LUT R161, RZ, R161, RZ, 0x33, !PT ;  /* 0x000000a1ffa17212 */ /* 0x000fe200078e33ff */
[----:B------:R-:W-:Y:S06]  /*d050*/  BRA `(.L_x_4115) ;  /* 0x0000000000147947 */ /* 0x000fec0003800000 */
.L_x_4114:
[----:B------:R-:W-:-:S05]  /*d060*/  IMAD.U32 R176, RZ, RZ, UR33 ;  /* 0x00000021ffb07e24 */ /* 0x000fca000f8e00ff */
[----:B------:R-:W-:-:S13]  /*d070*/  ISETP.NE.AND P2, PT, R176, 0x1, PT ;  /* 0x00000001b000780c */ /* 0x000fda0003f45270 */
[----:B------:R-:W1:Y:S02]  /*d080*/  @P2 LDC.64 R136, c[0x0][0x9e8] ;  /* 0x00027a00ff882b82 */ /* 0x000e640000000a00 */
[----:B-1----:R-:W-:-:S05]  /*d090*/  @P2 IMAD.HI.U32 R136, R161, R136, RZ ;  /* 0x00000088a1882227 */ /* 0x002fca00078e00ff */
[----:B------:R-:W-:-:S07]  /*d0a0*/  @P2 SHF.R.U32.HI R161, RZ, R137, R136 ;  /* 0x00000089ffa12219 */ /* 0x000fce0000011688 */
.L_x_4115:
[----:B------:R-:W-:Y:S05]  /*d0b0*/  BSYNC B0 ;  /* 0x0000000000007941 */ /* 0x000fea0003800000 */
.L_x_4113:
[----:B------:R-:W-:-:S04]  /*d0c0*/  IMAD R136, R161, R176, -R153 ;  /* 0x000000b0a1887224 */ /* 0x000fc800078e0a99 */
[----:B------:R-:W-:-:S05]  /*d0d0*/  IMAD R136, R3, -0x2, R136 ;  /* 0xfffffffe03887824 */ /* 0x000fca00078e0288 */
[----:B------:R-:W-:Y:S02]  /*d0e0*/  VIADDMNMX R157, R136, R176, R157, PT ;  /* 0x000000b0889d7246 */ /* 0x000fe4000380019d */
[----:B------:R-:W-:-:S07]  /*d0f0*/  VIMNMX R159, R159, R136, !PT ;  /* 0x000000889f9f7248 */ /* 0x000fce0007fe0100 */
.L_x_4112:
[----:B------:R-:W-:Y:S01]  /*d100*/  ISETP.GT.AND P2, PT, R2, -0x1, PT ;  /* 0xffffffff0200780c */ /* 0x000fe20003f44270 */
[----:B------:R-:W1:Y:S03]  /*d110*/  SHFL.IDX PT, R136, R155, 0x1, 0x1c1f ;  /* 0x003c1f009b887f89 */ /* 0x000e6600000e0000 */
[C---:B------:R-:W-:Y:S02]  /*d120*/  ISETP.GT.AND P4, PT, R159.reuse, RZ, P2 ;  /* 0x000000ff9f00720c */ /* 0x040fe40001784270 */
[----:B------:R-:W-:Y:S02]  /*d130*/  ISETP.GT.AND P5, PT, R159, 0x1, P2 ;  /* 0x000000019f00780c */ /* 0x000fe400017a4270 */
[C---:B------:R-:W-:Y:S02]  /*d140*/  ISETP.LT.OR P4, PT, R157.reuse, 0x1, P4 ;  /* 0x000000019d00780c */ /* 0x040fe40002781670 */
[----:B------:R-:W-:-:S02]  /*d150*/  ISETP.LT.OR P5, PT, R157, 0x2, P5 ;  /* 0x000000029d00780c */ /* 0x000fc40002fa1670 */
[----:B------:R-:W-:Y:S02]  /*d160*/  ISETP.GT.AND P3, PT, R159, 0x8, P2 ;  /* 0x000000089f00780c */ /* 0x000fe40001764270 */
[----:B0-----:R-:W-:Y:S02]  /*d170*/  FSEL R180, R9, -INF , !P4 ;  /* 0xff80000009b47808 */ /* 0x001fe40006000000 */
[----:B------:R-:W-:Y:S02]  /*d180*/  FSEL R184, R23, -INF , !P5 ;  /* 0xff80000017b87808 */ /* 0x000fe40006800000 */
[C---:B------:R-:W-:Y:S02]  /*d190*/  ISETP.GT.AND P4, PT, R159.reuse, 0x9, P2 ;  /* 0x000000099f00780c */ /* 0x040fe40001784270 */
[----:B------:R-:W-:Y:S02]  /*d1a0*/  ISETP.GT.AND P5, PT, R159, 0x10, P2 ;  /* 0x000000109f00780c */ /* 0x000fe400017a4270 */
[----:B------:R-:W-:-:S02]  /*d1b0*/  ISETP.LT.OR P3, PT, R157, 0x9, P3 ;  /* 0x000000099d00780c */ /* 0x000fc40001f61670 */
[C---:B------:R-:W-:Y:S02]  /*d1c0*/  ISETP.LT.OR P4, PT, R157.reuse, 0xa, P4 ;  /* 0x0000000a9d00780c */ /* 0x040fe40002781670 */
[----:B------:R-:W-:Y:S02]  /*d1d0*/  ISETP.LT.OR P5, PT, R157, 0x11, P5 ;  /* 0x000000119d00780c */ /* 0x000fe40002fa1670 */
[----:B------:R-:W-:Y:S02]  /*d1e0*/  FSEL R186, R192, -INF , !P3 ;  /* 0xff800000c0ba7808 */ /* 0x000fe40005800000 */
[----:B------:R-:W-:Y:S02]  /*d1f0*/  ISETP.GT.AND P3, PT, R159, 0x11, P2 ;  /* 0x000000119f00780c */ /* 0x000fe40001764270 */
[----:B------:R-:W-:Y:S02]  /*d200*/  FSEL R216, R193, -INF , !P4 ;  /* 0xff800000c1d87808 */ /* 0x000fe40006000000 */
[----:B------:R-:W-:-:S02]  /*d210*/  FSEL R192, R195, -INF , !P5 ;  /* 0xff800000c3c07808 */ /* 0x000fc40006800000 */
[C---:B------:R-:W-:Y:S02]  /*d220*/  ISETP.GT.AND P4, PT, R159.reuse, 0x18, P2 ;  /* 0x000000189f00780c */ /* 0x040fe40001784270 */
[----:B------:R-:W-:Y:S02]  /*d230*/  ISETP.GT.AND P5, PT, R159, 0x19, P2 ;  /* 0x000000199f00780c */ /* 0x000fe400017a4270 */
[C---:B------:R-:W-:Y:S02]  /*d240*/  ISETP.LT.OR P3, PT, R157.reuse, 0x12, P3 ;  /* 0x000000129d00780c */ /* 0x040fe40001f61670 */
[C---:B------:R-:W-:Y:S02]  /*d250*/  ISETP.LT.OR P4, PT, R157.reuse, 0x19, P4 ;  /* 0x000000199d00780c */ /* 0x040fe40002781670 */
[----:B------:R-:W-:Y:S02]  /*d260*/  ISETP.LT.OR P5, PT, R157, 0x1a, P5 ;  /* 0x0000001a9d00780c */ /* 0x000fe40002fa1670 */
[----:B------:R-:W-:-:S02]  /*d270*/  FSEL R194, R194, -INF , !P3 ;  /* 0xff800000c2c27808 */ /* 0x000fc40005800000 */
[----:B------:R-:W-:Y:S02]  /*d280*/  ISETP.GT.AND P3, PT, R159, 0x20, P2 ;  /* 0x000000209f00780c */ /* 0x000fe40001764270 */
[----:B------:R-:W-:Y:S02]  /*d290*/  FSEL R214, R197, -INF , !P4 ;  /* 0xff800000c5d67808 */ /* 0x000fe40006000000 */
        /* <DEDUP_REMOVED lines=16> */
[C---:B------:R-:W-:Y:S02]  /*d3a0*/  ISETP.GT.AND P3, PT, R159.reuse, 0x38, P2 ;  /* 0x000000389f00780c */ /* 0x040fe40001764270 */
        /* <DEDUP_REMOVED lines=8> */
[----:B------:R-:W-:Y:S01]  /*d430*/  FSEL R196, R147, -INF , !P4 ;  /* 0xff80000093c47808 */ /* 0x000fe20006000000 */
[----:B-1----:R-:W-:Y:S01]  /*d440*/  IMAD.IADD R147, R163, 0x1, R136 ;  /* 0x00000001a3937824 */ /* 0x002fe200078e0288 */
[----:B------:R-:W-:Y:S02]  /*d450*/  FSEL R146, R148, -INF , !P5 ;  /* 0xff80000094927808 */ /* 0x000fe40006800000 */
[----:B------:R-:W-:-:S02]  /*d460*/  ISETP.GT.AND P3, PT, R159, 0x41, P2 ;  /* 0x000000419f00780c */ /* 0x000fc40001764270 */
[C---:B------:R-:W-:Y:S02]  /*d470*/  ISETP.GT.AND P4, PT, R159.reuse, 0x48, P2 ;  /* 0x000000489f00780c */ /* 0x040fe40001784270 */
[----:B------:R-:W-:Y:S02]  /*d480*/  ISETP.GT.AND P5, PT, R159, 0x49, P2 ;  /* 0x000000499f00780c */ /* 0x000fe400017a4270 */
[C---:B------:R-:W-:Y:S02]  /*d490*/  ISETP.LT.OR P3, PT, R157.reuse, 0x42, P3 ;  /* 0x000000429d00780c */ /* 0x040fe40001f61670 */
[C---:B------:R-:W-:Y:S02]  /*d4a0*/  ISETP.LT.OR P4, PT, R157.reuse, 0x49, P4 ;  /* 0x000000499d00780c */ /* 0x040fe40002781670 */
[----:B------:R-:W-:Y:S02]  /*d4b0*/  ISETP.LT.OR P5, PT, R157, 0x4a, P5 ;  /* 0x0000004a9d00780c */ /* 0x000fe40002fa1670 */
[----:B------:R-:W-:Y:S01]  /*d4c0*/  FSEL R148, R149, -INF , !P3 ;  /* 0xff80000095947808 */ /* 0x000fe20005800000 */
[----:B------:R-:W-:Y:S01]  /*d4d0*/  IMAD.IADD R149, R165, 0x1, R136 ;  /* 0x00000001a5957824 */ /* 0x000fe200078e0288 */
[----:B------:R-:W-:-:S02]  /*d4e0*/  FSEL R150, R150, -INF , !P4 ;  /* 0xff80000096967808 */ /* 0x000fc40006000000 */
[----:B------:R-:W-:Y:S02]  /*d4f0*/  FSEL R152, R152, -INF , !P5 ;  /* 0xff80000098987808 */ /* 0x000fe40006800000 */
[C---:B------:R-:W-:Y:S02]  /*d500*/  ISETP.GT.AND P3, PT, R159.reuse, 0x50, P2 ;  /* 0x000000509f00780c */ /* 0x040fe40001764270 */
[C---:B------:R-:W-:Y:S02]  /*d510*/  ISETP.GT.AND P4, PT, R159.reuse, 0x51, P2 ;  /* 0x000000519f00780c */ /* 0x040fe40001784270 */
[----:B------:R-:W-:Y:S02]  /*d520*/  ISETP.GT.AND P5, PT, R159, 0x58, P2 ;  /* 0x000000589f00780c */ /* 0x000fe400017a4270 */
        /* <DEDUP_REMOVED lines=33> */
[----:B------:R-:W-:Y:S06]  /*d740*/  @!P6 BRA `(.L_x_4116) ;  /* 0x00000000005ce947 */ /* 0x000fec0003800000 */
        /* <DEDUP_REMOVED lines=13> */
.L_x_4118:
[----:B------:R-:W-:-:S05]  /*d820*/  IMAD.U32 R178, RZ, RZ, UR33 ;  /* 0x00000021ffb27e24 */ /* 0x000fca000f8e00ff */
[----:B------:R-:W-:-:S13]  /*d830*/  ISETP.NE.AND P3, PT, R178, 0x1, PT ;  /* 0x00000001b200780c */ /* 0x000fda0003f65270 */
[----:B------:R-:W0:Y:S02]  /*d840*/  @P3 LDC.64 R136, c[0x0][0x9e8] ;  /* 0x00027a00ff883b82 */ /* 0x000e240000000a00 */
[----:B0-----:R-:W-:-:S05]  /*d850*/  @P3 IMAD.HI.U32 R136, R9, R136, RZ ;  /* 0x0000008809883227 */ /* 0x001fca00078e00ff */
[----:B------:R-:W-:-:S07]  /*d860*/  @P3 SHF.R.U32.HI R9, RZ, R137, R136 ;  /* 0x00000089ff093219 */ /* 0x000fce0000011688 */
.L_x_4119:
[----:B------:R-:W-:Y:S05]  /*d870*/  BSYNC B0 ;  /* 0x0000000000007941 */ /* 0x000fea0003800000 */
.L_x_4117:
[----:B------:R-:W-:-:S04]  /*d880*/  IMAD R136, R9, R178, -R153 ;  /* 0x000000b209887224 */ /* 0x000fc800078e0a99 */
[----:B------:R-:W-:-:S05]  /*d890*/  IMAD R136, R3, -0x2, R136 ;  /* 0xfffffffe03887824 */ /* 0x000fca00078e0288 */
[----:B------:R-:W-:Y:S02]  /*d8a0*/  VIADDMNMX R147, R136, R178, R147, PT ;  /* 0x000000b288937246 */ /* 0x000fe40003800193 */
[----:B------:R-:W-:-:S07]  /*d8b0*/  VIMNMX R149, R149, R136, !PT ;  /* 0x0000008895957248 */ /* 0x000fce0007fe0100 */
.L_x_4116:
[----:B------:R-:W-:Y:S01]  /*d8c0*/  FMNMX.FTZ R9, R180, R12, !PT ;  /* 0x0000000cb4097209 */ /* 0x000fe20007810000 */
[----:B------:R-:W0:Y:S01]  /*d8d0*/  LDC R23, c[0x0][0x988] ;  /* 0x00026200ff177b82 */ /* 0x000e220000000800 */
[----:B------:R-:W-:Y:S02]  /*d8e0*/  ISETP.GT.AND P4, PT, R149, 0x8, P2 ;  /* 0x000000089500780c */ /* 0x000fe40001784270 */
[----:B------:R-:W-:Y:S02]  /*d8f0*/  FMNMX.FTZ R9, R184, R9, !PT ;  /* 0x00000009b8097209 */ /* 0x000fe40007810000 */
[----:B------:R-:W-:Y:S02]  /*d900*/  ISETP.LT.OR P4, PT, R147, 0x9, P4 ;  /* 0x000000099300780c */ /* 0x000fe40002781670 */
        /* <DEDUP_REMOVED lines=43> */
[----:B------:R-:W1:Y:S02]  /*dbc0*/  SHFL.BFLY PT, R9, R136, 0x2, 0x1f ;  /* 0x0c401f0088097f89 */ /* 0x000e6400000e0000 */
[----:B-1----:R-:W-:Y:S02]  /*dbd0*/  FMNMX.FTZ R137, R136, R9, !PT ;  /* 0x0000000988897209 */ /* 0x002fe40007810000 */
[----:B------:R-:W-:Y:S02]  /*dbe0*/  FSEL R136, R15, -INF , !P4 ;  /* 0xff8000000f887808 */ /* 0x000fe40006000000 */
[----:B------:R-:W-:Y:S01]  /*dbf0*/  ISETP.GT.AND P4, PT, R149, 0x11, P2 ;  /* 0x000000119500780c */ /* 0x000fe20001784270 */
[----:B------:R-:W1:Y:S03]  /*dc00*/  SHFL.BFLY PT, R178, R137, 0x1, 0x1f ;  /* 0x0c201f0089b27f89 */ /* 0x000e6600000e0000 */
[----:B------:R-:W-:-:S04]  /*dc10*/  ISETP.LT.OR P4, PT, R147, 0x12, P4 ;  /* 0x000000129300780c */ /* 0x000fc80002781670 */
[----:B------:R-:W-:Y:S02]  /*dc20*/  FSEL R20, R20, -INF , !P4 ;  /* 0xff80000014147808 */ /* 0x000fe40006000000 */
[----:B------:R-:W-:-:S04]  /*dc30*/  ISETP.GT.AND P4, PT, R149, 0x19, P2 ;  /* 0x000000199500780c */ /* 0x000fc80001784270 */
[----:B------:R-:W-:-:S04]  /*dc40*/  ISETP.LT.OR P4, PT, R147, 0x1a, P4 ;  /* 0x0000001a9300780c */ /* 0x000fc80002781670 */
[----:B------:R-:W-:Y:S02]  /*dc50*/  FSEL R182, R21, -INF , !P4 ;  /* 0xff80000015b67808 */ /* 0x000fe40006000000 */
[----:B------:R-:W-:-:S04]  /*dc60*/  ISETP.GT.AND P4, PT, R149, 0x21, P2 ;  /* 0x000000219500780c */ /* 0x000fc80001784270 */
[----:B------:R-:W-:Y:S02]  /*dc70*/  ISETP.LT.OR P4, PT, R147, 0x22, P4 ;  /* 0x000000229300780c */ /* 0x000fe40002781670 */
[----:B-1----:R-:W-:Y:S02]  /*dc80*/  FMNMX.FTZ R9, R137, R178, !PT ;  /* 0x000000b289097209 */ /* 0x002fe40007810000 */
[----:B------:R-:W-:Y:S02]  /*dc90*/  FSEL R178, R19, -INF , !P5 ;  /* 0xff80000013b27808 */ /* 0x000fe40006800000 */
[C---:B------:R-:W-:Y:S01]  /*dca0*/  FSETP.NEU.FTZ.AND P5, PT, R9.reuse, -INF , PT ;  /* 0xff8000000900780b */ /* 0x040fe20003fbd000 */
[----:B0-----:R-:W-:-:S01]  /*dcb0*/  FFMA.FTZ R137, R9, R23, -8 ;  /* 0xc100000009897423 */ /* 0x001fc20000010017 */
[----:B------:R-:W-:Y:S02]  /*dcc0*/  FSEL R120, R120, -INF , !P4 ;  /* 0xff80000078787808 */ /* 0x000fe40006000000 */
[----:B------:R-:W-:-:S02]  /*dcd0*/  ISETP.GT.AND P4, PT, R149, RZ, P2 ;  /* 0x000000ff9500720c */ /* 0x000fc40001784270 */
[----:B------:R-:W-:Y:S02]  /*dce0*/  FSEL R137, R137, RZ, P5 ;  /* 0x000000ff89897208 */ /* 0x000fe40002800000 */
[----:B------:R-:W-:-:S03]  /*dcf0*/  ISETP.LT.OR P4, PT, R147, 0x1, P4 ;  /* 0x000000019300780c */ /* 0x000fc60002781670 */
[-CC-:B------:R-:W-:Y:S01]  /*dd00*/  FFMA.FTZ R15, R184, R23.reuse, -R137.reuse ;  /* 0x00000017b80f7223 */ /* 0x180fe20000010889 */
[----:B------:R-:W-:Y:S01]  /*dd10*/  FSEL R184, R121, -INF , !P3 ;  /* 0xff80000079b87808 */ /* 0x000fe20005800000 */
[-CC-:B------:R-:W-:Y:S01]  /*dd20*/  FFMA.FTZ R19, R186, R23.reuse, -R137.reuse ;  /* 0x00000017ba137223 */ /* 0x180fe20000010889 */
[----:B------:R-:W-:Y:S01]  /*dd30*/  ISETP.GT.AND P3, PT, R149, 0x28, P2 ;  /* 0x000000289500780c */ /* 0x000fe20001764270 */
[-CC-:B------:R-:W-:Y:S01]  /*dd40*/  FFMA.FTZ R190, R194, R23.reuse, -R137.reuse ;  /* 0x00000017c2be7223 */ /* 0x180fe20000010889 */
[----:B------:R-:W-:Y:S01]  /*dd50*/  FSEL R218, R10, -INF , !P4 ;  /* 0xff8000000ada7808 */ /* 0x000fe20006000000 */
[-CC-:B------:R-:W-:Y:S01]  /*dd60*/  FFMA.FTZ R10, R192, R23.reuse, -R137.reuse ;  /* 0x00000017c00a7223 */ /* 0x180fe20000010889 */
[----:B------:R-:W-:Y:S01]  /*dd70*/  ISETP.LT.OR P3, PT, R147, 0x29, P3 ;  /* 0x000000299300780c */ /* 0x000fe20001f61670 */
[--C-:B------:R-:W-:Y:S01]  /*dd80*/  FFMA.FTZ R214, R214, R23, -R137.reuse ;  /* 0x00000017d6d67223 */ /* 0x100fe20000010889 */
[----:B------:R-:W-:Y:S01]  /*dd90*/  FMNMX.FTZ R21, R218, R13, !PT ;  /* 0x0000000dda157209 */ /* 0x000fe20007810000 */
[-CC-:B------:R-:W-:Y:S01]  /*dda0*/  FFMA.FTZ R188, R216, R23.reuse, -R137.reuse ;  /* 0x00000017d8bc7223 */ /* 0x180fe20000010889 */
[----:B------:R-:W-:Y:S01]  /*ddb0*/  FSEL R186, R125, -INF , !P3 ;  /* 0xff8000007dba7808 */ /* 0x000fe20005800000 */
[-CC-:B------:R-:W-:Y:S01]  /*ddc0*/  FFMA.FTZ R180, R180, R23.reuse, -R137.reuse ;  /* 0x00000017b4b47223 */ /* 0x180fe20000010889 */
[----:B------:R-:W-:Y:S01]  /*ddd0*/  ISETP.GT.AND P3, PT, R149, 0x29, P2 ;  /* 0x000000299500780c */ /* 0x000fe20001764270 */
        /* <DEDUP_REMOVED lines=8> */
[----:B------:R-:W-:Y:S01]  /*de60*/  FFMA.FTZ R170, R170, R23, -R137 ;  /* 0x00000017aaaa7223 */ /* 0x000fe20000010889 */
[----:B------:R-:W-:-:S02]  /*de70*/  ISETP.GT.AND P3, PT, R149, 0x31, P2 ;  /* 0x000000319500780c */ /* 0x000fc40001764270 */
[----:B------:R-:W-:Y:S01]  /*de80*/  FMNMX.FTZ R121, R18, R121, !PT ;  /* 0x0000007912797209 */ /* 0x000fe20007810000 */
[----:B------:R-:W-:Y:S01]  /*de90*/  MUFU.EX2 R180, R180 ;  /* 0x000000b400b47308 */ /* 0x000fe20000000800 */
[----:B------:R-:W-:Y:S01]  /*dea0*/  ISETP.LT.OR P3, PT, R147, 0x32, P3 ;  /* 0x000000329300780c */ /* 0x000fe20001f61670 */
[----:B0-----:R-:W-:Y:S01]  /*deb0*/  FFMA.FTZ R10, R212, R23, -R137 ;  /* 0x00000017d40a7223 */ /* 0x001fe20000010889 */
[----:B------:R-:W-:Y:S02]  /*dec0*/  FMNMX.FTZ R121, R178, R121, !PT ;  /* 0x00000079b2797209 */ /* 0x000fe40007810000 */
[----:B------:R-:W-:Y:S02]  /*ded0*/  FSEL R192, R123, -INF , !P3 ;  /* 0xff8000007bc07808 */ /* 0x000fe40005800000 */
[----:B------:R-:W-:Y:S01]  /*dee0*/  FMNMX.FTZ R123, R20, R121, !PT ;  /* 0x00000079147b7209 */ /* 0x000fe20007810000 */
[----:B------:R-:W-:Y:S01]  /*def0*/  MUFU.EX2 R15, R15 ;  /* 0x0000000f000f7308 */ /* 0x000fe20000000800 */
[----:B------:R-:W-:-:S02]  /*df00*/  ISETP.GT.AND P4, PT, R149, 0x30, P2 ;  /* 0x000000309500780c */ /* 0x000fc40001784270 */
[----:B------:R-:W-:Y:S02]  /*df10*/  FMNMX.FTZ R123, R22, R123, !PT ;  /* 0x0000007b167b7209 */ /* 0x000fe40007810000 */
[----:B------:R-:W-:Y:S02]  /*df20*/  ISETP.LT.OR P4, PT, R147, 0x31, P4 ;  /* 0x000000319300780c */ /* 0x000fe40002781670 */
[----:B------:R-:W-:Y:S01]  /*df30*/  FMNMX.FTZ R123, R182, R123, !PT ;  /* 0x0000007bb67b7209 */ /* 0x000fe20007810000 */
[----:B------:R-:W-:Y:S01]  /*df40*/  MUFU.EX2 R121, R214 ;  /* 0x000000d600797308 */ /* 0x000fe20000000800 */
[----:B------:R-:W-:Y:S02]  /*df50*/  FSEL R126, R126, -INF , !P4 ;  /* 0xff8000007e7e7808 */ /* 0x000fe40006000000 */
[----:B------:R-:W-:Y:S02]  /*df60*/  FMNMX.FTZ R123, R184, R123, !PT ;  /* 0x0000007bb87b7209 */ /* 0x000fe40007810000 */
[----:B------:R-:W-:-:S02]  /*df70*/  ISETP.GT.AND P4, PT, R149, 0x38, P2 ;  /* 0x000000389500780c */ /* 0x000fc40001784270 */
[----:B------:R-:W-:Y:S01]  /*df80*/  FMNMX.FTZ R125, R120, R123, !PT ;  /* 0x0000007b787d7209 */ /* 0x000fe20007810000 */
[----:B------:R-:W-:Y:S01]  /*df90*/  MUFU.EX2 R19, R19 ;  /* 0x0000001300137308 */ /* 0x000fe20000000800 */
[----:B------:R-:W-:Y:S02]  /*dfa0*/  ISETP.LT.OR P4, PT, R147, 0x39, P4 ;  /* 0x000000399300780c */ /* 0x000fe40002781670 */
[----:B------:R-:W-:Y:S02]  /*dfb0*/  FMNMX.FTZ R125, R186, R125, !PT ;  /* 0x0000007dba7d7209 */ /* 0x000fe40007810000 */
[----:B------:R-:W-:Y:S02]  /*dfc0*/  ISETP.GT.AND P3, PT, R149, 0x39, P2 ;  /* 0x000000399500780c */ /* 0x000fe40001764270 */
[----:B------:R-:W-:Y:S01]  /*dfd0*/  FSEL R194, R127, -INF , !P4 ;  /* 0xff8000007fc27808 */ /* 0x000fe20006000000 */
[----:B------:R-:W-:-:S01]  /*dfe0*/  FFMA.FTZ R127, R210, R23, -R137 ;  /* 0x00000017d27f7223 */ /* 0x000fc20000010889 */
[----:B------:R-:W-:Y:S01]  /*dff0*/  FMNMX.FTZ R125, R122, R125, !PT ;  /* 0x0000007d7a7d7209 */ /* 0x000fe20007810000 */
[----:B------:R-:W-:Y:S01]  /*e000*/  MUFU.EX2 R188, R188 ;  /* 0x000000bc00bc7308 */ /* 0x000fe20000000800 */
[----:B------:R-:W-:-:S02]  /*e010*/  ISETP.GT.AND P4, PT, R149, 0x40, P2 ;  /* 0x000000409500780c */ /* 0x000fc40001784270 */
[C---:B------:R-:W-:Y:S02]  /*e020*/  ISETP.LT.OR P3, PT, R147.reuse, 0x3a, P3 ;  /* 0x0000003a9300780c */ /* 0x040fe40001f61670 */
[----:B------:R-:W-:Y:S02]  /*e030*/  FMNMX.FTZ R125, R126, R125, !PT ;  /* 0x0000007d7e7d7209 */ /* 0x000fe40007810000 */
[----:B------:R-:W-:Y:S01]  /*e040*/  ISETP.LT.OR P4, PT, R147, 0x41, P4 ;  /* 0x000000419300780c */ /* 0x000fe20002781670 */
[----:B------:R0:W-:Y:S01]  /*e050*/  MUFU.EX2 R123, R127 ;  /* 0x0000007f007b7308 */ /* 0x0001e20000000800 */
[----:B------:R-:W-:Y:S02]  /*e060*/  FSEL R124, R124, -INF , !P3 ;  /* 0xff8000007c7c7808 */ /* 0x000fe40005800000 */
[----:B------:R-:W-:Y:S02]  /*e070*/  ISETP.GT.AND P3, PT, R149, 0x41, P2 ;  /* 0x000000419500780c */ /* 0x000fe40001764270 */
[----:B------:R-:W-:-:S02]  /*e080*/  FSEL R212, R128, -INF , !P4 ;  /* 0xff80000080d47808 */ /* 0x000fc40006000000 */
[----:B------:R-:W-:Y:S01]  /*e090*/  ISETP.GT.AND P4, PT, R149, 0x48, P2 ;  /* 0x000000489500780c */ /* 0x000fe20001784270 */
[----:B------:R1:W-:Y:S01]  /*e0a0*/  MUFU.EX2 R128, R10 ;  /* 0x0000000a00807308 */ /* 0x0003e20000000800 */
[----:B0-----:R-:W-:Y:S02]  /*e0b0*/  FMNMX.FTZ R127, R192, R125, !PT ;  /* 0x0000007dc07f7209 */ /* 0x001fe40007810000 */
[C---:B------:R-:W-:Y:S02]  /*e0c0*/  ISETP.LT.OR P3, PT, R147.reuse, 0x42, P3 ;  /* 0x000000429300780c */ /* 0x040fe40001f61670 */
[----:B------:R-:W-:Y:S02]  /*e0d0*/  FMNMX.FTZ R127, R194, R127, !PT ;  /* 0x0000007fc27f7209 */ /* 0x000fe40007810000 */
[----:B------:R-:W-:Y:S01]  /*e0e0*/  ISETP.LT.OR P4, PT, R147, 0x49, P4 ;  /* 0x000000499300780c */ /* 0x000fe20002781670 */
[----:B------:R-:W-:Y:S01]  /*e0f0*/  MUFU.EX2 R190, R190 ;  /* 0x000000be00be7308 */ /* 0x000fe20000000800 */
[----:B------:R-:W-:Y:S01]  /*e100*/  FSEL R210, R129, -INF , !P3 ;  /* 0xff80000081d27808 */ /* 0x000fe20005800000 */
[----:B-1----:R-:W-:Y:S01]  /*e110*/  FFMA.FTZ R10, R206, R23, -R137 ;  /* 0x00000017ce0a7223 */ /* 0x002fe20000010889 */
[----:B------:R-:W-:-:S02]  /*e120*/  ISETP.GT.AND P3, PT, R149, 0x49, P2 ;  /* 0x000000499500780c */ /* 0x000fc40001764270 */
[----:B------:R-:W-:Y:S02]  /*e130*/  FMNMX.FTZ R127, R124, R127, !PT ;  /* 0x0000007f7c7f7209 */ /* 0x000fe40007810000 */
[----:B------:R-:W-:Y:S01]  /*e140*/  FSEL R214, R130, -INF , !P4 ;  /* 0xff80000082d67808 */ /* 0x000fe20006000000 */
[----:B------:R-:W-:Y:S01]  /*e150*/  FFMA.FTZ R130, R208, R23, -R137 ;  /* 0x00000017d0827223 */ /* 0x000fe20000010889 */
[----:B------:R-:W-:Y:S01]  /*e160*/  ISETP.GT.AND P4, PT, R149, 0x50, P2 ;  /* 0x000000509500780c */ /* 0x000fe20001784270 */
[----:B------:R0:W-:Y:S01]  /*e170*/  MUFU.EX2 R125, R10 ;  /* 0x0000000a007d7308 */ /* 0x0001e20000000800 */
[C---:B------:R-:W-:Y:S02]  /*e180*/  ISETP.LT.OR P3, PT, R147.reuse, 0x4a, P3 ;  /* 0x0000004a9300780c */ /* 0x040fe40001f61670 */
[----:B------:R-:W-:Y:S02]  /*e190*/  FMNMX.FTZ R127, R212, R127, !PT ;  /* 0x0000007fd47f7209 */ /* 0x000fe40007810000 */
[----:B------:R-:W-:-:S02]  /*e1a0*/  ISETP.LT.OR P4, PT, R147, 0x51, P4 ;  /* 0x000000519300780c */ /* 0x000fc40002781670 */
[----:B------:R-:W-:Y:S01]  /*e1b0*/  FSEL R208, R131, -INF , !P3 ;  /* 0xff80000083d07808 */ /* 0x000fe20005800000 */
[----:B------:R-:W-:Y:S01]  /*e1c0*/  MUFU.EX2 R130, R130 ;  /* 0x0000008200827308 */ /* 0x000fe20000000800 */
[----:B------:R-:W-:Y:S01]  /*e1d0*/  ISETP.GT.AND P3, PT, R149, 0x51, P2 ;  /* 0x000000519500780c */ /* 0x000fe20001764270 */
[--C-:B0-----:R-:W-:Y:S01]  /*e1e0*/  FFMA.FTZ R10, R202, R23, -R137.reuse ;  /* 0x00000017ca0a7223 */ /* 0x101fe20000010889 */
[----:B------:R-:W-:Y:S02]  /*e1f0*/  FMNMX.FTZ R129, R210, R127, !PT ;  /* 0x0000007fd2817209 */ /* 0x000fe40007810000 */
[----:B------:R-:W-:Y:S01]  /*e200*/  FSEL R206, R132, -INF , !P4 ;  /* 0xff80000084ce7808 */ /* 0x000fe20006000000 */
[----:B------:R-:W-:-:S01]  /*e210*/  FFMA.FTZ R132, R204, R23, -R137 ;  /* 0x00000017cc847223 */ /* 0x000fc20000010889 */
[----:B------:R-:W-:Y:S01]  /*e220*/  ISETP.GT.AND P4, PT, R149, 0x58, P2 ;  /* 0x000000589500780c */ /* 0x000fe20001784270 */
[----:B------:R0:W-:Y:S01]  /*e230*/  MUFU.EX2 R127, R10 ;  /* 0x0000000a007f7308 */ /* 0x0001e20000000800 */
[----:B------:R-:W-:-:S02]  /*e240*/  ISETP.LT.OR P3, PT, R147, 0x52, P3 ;  /* 0x000000529300780c */ /* 0x000fc40001f61670 */
[----:B------:R-:W-:Y:S02]  /*e250*/  FMNMX.FTZ R129, R214, R129, !PT ;  /* 0x00000081d6817209 */ /* 0x000fe40007810000 */
[----:B------:R-:W-:Y:S02]  /*e260*/  ISETP.LT.OR P4, PT, R147, 0x59, P4 ;  /* 0x000000599300780c */ /* 0x000fe40002781670 */
[----:B------:R-:W-:Y:S01]  /*e270*/  FSEL R204, R133, -INF , !P3 ;  /* 0xff80000085cc7808 */ /* 0x000fe20005800000 */
[----:B------:R-:W-:-:S01]  /*e280*/  FFMA.FTZ R133, R200, R23, -R137 ;  /* 0x00000017c8857223 */ /* 0x000fc20000010889 */
[----:B------:R-:W-:Y:S01]  /*e290*/  FMNMX.FTZ R129, R208, R129, !PT ;  /* 0x00000081d0817209 */ /* 0x000fe20007810000 */
[----:B0-----:R-:W-:-:S01]  /*e2a0*/  FFMA.FTZ R10, R198, R23, -R137 ;  /* 0x00000017c60a7223 */ /* 0x001fc20000010889 */
[----:B------:R-:W-:Y:S01]  /*e2b0*/  ISETP.GT.AND P3, PT, R149, 0x59, P2 ;  /* 0x000000599500780c */ /* 0x000fe20001764270 */
[----:B------:R-:W-:Y:S01]  /*e2c0*/  MUFU.EX2 R132, R132 ;  /* 0x0000008400847308 */ /* 0x000fe20000000800 */
[----:B------:R-:W-:-:S02]  /*e2d0*/  FSEL R134, R134, -INF , !P4 ;  /* 0xff80000086867808 */ /* 0x000fc40006000000 */
[----:B------:R-:W-:Y:S02]  /*e2e0*/  FMNMX.FTZ R129, R206, R129, !PT ;  /* 0x00000081ce817209 */ /* 0x000fe40007810000 */
[----:B------:R-:W-:Y:S02]  /*e2f0*/  ISETP.GT.AND P4, PT, R149, 0x60, P2 ;  /* 0x000000609500780c */ /* 0x000fe40001784270 */
[C---:B------:R-:W-:Y:S01]  /*e300*/  ISETP.LT.OR P3, PT, R147.reuse, 0x5a, P3 ;  /* 0x0000005a9300780c */ /* 0x040fe20001f61670 */
[----:B------:R-:W-:Y:S01]  /*e310*/  MUFU.EX2 R196, R196 ;  /* 0x000000c400c47308 */ /* 0x000fe20000000800 */
[----:B------:R-:W-:Y:S02]  /*e320*/  FMNMX.FTZ R131, R204, R129, !PT ;  /* 0x00000081cc837209 */ /* 0x000fe40007810000 */
[----:B------:R-:W-:Y:S02]  /*e330*/  ISETP.LT.OR P4, PT, R147, 0x61, P4 ;  /* 0x000000619300780c */ /* 0x000fe40002781670 */
[----:B------:R-:W-:-:S02]  /*e340*/  FSEL R202, R135, -INF , !P3 ;  /* 0xff80000087ca7808 */ /* 0x000fc40005800000 */
[C---:B------:R-:W-:Y:S01]  /*e350*/  ISETP.GT.AND P3, PT, R149.reuse, 0x61, P2 ;  /* 0x000000619500780c */ /* 0x040fe20001764270 */
[----:B------:R0:W-:Y:S01]  /*e360*/  MUFU.EX2 R129, R10 ;  /* 0x0000000a00817308 */ /* 0x0001e20000000800 */
[----:B------:R-:W-:Y:S02]  /*e370*/  FMNMX.FTZ R131, R134, R131, !PT ;  /* 0x0000008386837209 */ /* 0x000fe40007810000 */
[----:B------:R-:W-:Y:S02]  /*e380*/  FSEL R200, R138, -INF , !P4 ;  /* 0xff8000008ac87808 */ /* 0x000fe40006000000 */
[----:B------:R-:W-:Y:S02]  /*e390*/  ISETP.GT.AND P4, PT, R149, 0x68, P2 ;  /* 0x000000689500780c */ /* 0x000fe40001784270 */
[C---:B------:R-:W-:Y:S01]  /*e3a0*/  ISETP.LT.OR P3, PT, R147.reuse, 0x62, P3 ;  /* 0x000000629300780c */ /* 0x040fe20001f61670 */
[----:B------:R1:W-:Y:S01]  /*e3b0*/  MUFU.EX2 R138, R133 ;  /* 0x00000085008a7308 */ /* 0x0003e20000000800 */
[----:B------:R-:W-:Y:S01]  /*e3c0*/  FMNMX.FTZ R131, R202, R131, !PT ;  /* 0x00000083ca837209 */ /* 0x000fe20007810000 */
[----:B0-----:R-:W-:Y:S01]  /*e3d0*/  FFMA.FTZ R10, R146, R23, -R137 ;  /* 0x00000017920a7223 */ /* 0x001fe20000010889 */
[----:B------:R-:W-:-:S02]  /*e3e0*/  ISETP.LT.OR P4, PT, R147, 0x69, P4 ;  /* 0x000000699300780c */ /* 0x000fc40002781670 */
[----:B------:R-:W-:Y:S01]  /*e3f0*/  FSEL R198, R139, -INF , !P3 ;  /* 0xff8000008bc67808 */ /* 0x000fe20005800000 */
[----:B------:R-:W-:-:S01]  /*e400*/  FFMA.FTZ R139, R150, R23, -R137 ;  /* 0x00000017968b7223 */ /* 0x000fc20000010889 */
[C---:B------:R-:W-:Y:S01]  /*e410*/  ISETP.GT.AND P3, PT, R149.reuse, 0x69, P2 ;  /* 0x000000699500780c */ /* 0x040fe20001764270 */
[----:B------:R-:W-:Y:S01]  /*e420*/  MUFU.EX2 R148, R148 ;  /* 0x0000009400947308 */ /* 0x000fe20000000800 */
[----:B------:R-:W-:Y:S02]  /*e430*/  FMNMX.FTZ R131, R200, R131, !PT ;  /* 0x00000083c8837209 */ /* 0x000fe40007810000 */
[----:B------:R-:W-:Y:S02]  /*e440*/  FSEL R140, R140, -INF , !P4 ;  /* 0xff8000008c8c7808 */ /* 0x000fe40006000000 */
[----:B------:R-:W-:Y:S02]  /*e450*/  ISETP.GT.AND P4, PT, R149, 0x70, P2 ;  /* 0x000000709500780c */ /* 0x000fe40001784270 */
[----:B------:R-:W-:Y:S01]  /*e460*/  ISETP.LT.OR P3, PT, R147, 0x6a, P3 ;  /* 0x0000006a9300780c */ /* 0x000fe20001f61670 */
[----:B------:R-:W-:Y:S01]  /*e470*/  MUFU.EX2 R152, R152 ;  /* 0x0000009800987308 */ /* 0x000fe20000000800 */
[----:B-1----:R-:W-:-:S02]  /*e480*/  FMNMX.FTZ R133, R198, R131, !PT ;  /* 0x00000083c6857209 */ /* 0x002fc40007810000 */
[----:B------:R-:W-:Y:S02]  /*e490*/  ISETP.LT.OR P4, PT, R147, 0x71, P4 ;  /* 0x000000719300780c */ /* 0x000fe40002781670 */
[----:B------:R-:W-:Y:S01]  /*e4a0*/  FSEL R216, R141, -INF , !P3 ;  /* 0xff8000008dd87808 */ /* 0x000fe20005800000 */
[--C-:B------:R-:W-:Y:S01]  /*e4b0*/  FFMA.FTZ R141, R162, R23, -R137.reuse ;  /* 0x00000017a28d7223 */ /* 0x100fe20000010889 */
[C---:B------:R-:W-:Y:S01]  /*e4c0*/  ISETP.GT.AND P3, PT, R149.reuse, 0x71, P2 ;  /* 0x000000719500780c */ /* 0x040fe20001764270 */
[----:B------:R0:W-:Y:S01]  /*e4d0*/  MUFU.EX2 R131, R10 ;  /* 0x0000000a00837308 */ /* 0x0001e20000000800 */
[----:B------:R-:W-:Y:S01]  /*e4e0*/  FMNMX.FTZ R133, R140, R133, !PT ;  /* 0x000000858c857209 */ /* 0x000fe20007810000 */
[----:B------:R-:W-:Y:S01]  /*e4f0*/  FFMA.FTZ R162, R172, R23, -R137 ;  /* 0x00000017aca27223 */ /* 0x000fe20000010889 */
[----:B------:R-:W-:Y:S02]  /*e500*/  FSEL R142, R142, -INF , !P4 ;  /* 0xff8000008e8e7808 */ /* 0x000fe40006000000 */
[----:B------:R-:W-:-:S02]  /*e510*/  ISETP.GT.AND P4, PT, R149, 0x78, P2 ;  /* 0x000000789500780c */ /* 0x000fc40001784270 */
[----:B------:R-:W-:Y:S01]  /*e520*/  ISETP.LT.OR P3, PT, R147, 0x72, P3 ;  /* 0x000000729300780c */ /* 0x000fe20001f61670 */
[----:B------:R-:W-:Y:S01]  /*e530*/  MUFU.EX2 R141, R141 ;  /* 0x0000008d008d7308 */ /* 0x000fe20000000800 */
[----:B------:R-:W-:Y:S02]  /*e540*/  FMNMX.FTZ R133, R216, R133, !PT ;  /* 0x00000085d8857209 */ /* 0x000fe40007810000 */
[----:B------:R-:W-:Y:S02]  /*e550*/  ISETP.GT.AND P2, PT, R149, 0x79, P2 ;  /* 0x000000799500780c */ /* 0x000fe40001744270 */
[----:B------:R-:W-:Y:S02]  /*e560*/  ISETP.LT.OR P4, PT, R147, 0x79, P4 ;  /* 0x000000799300780c */ /* 0x000fe40002781670 */
[----:B------:R-:W-:Y:S01]  /*e570*/  FSEL R146, R143, -INF , !P3 ;  /* 0xff8000008f927808 */ /* 0x000fe20005800000 */
[----:B------:R-:W-:Y:S01]  /*e580*/  MUFU.EX2 R162, R162 ;  /* 0x000000a200a27308 */ /* 0x000fe20000000800 */
[----:B------:R-:W-:-:S02]  /*e590*/  FMNMX.FTZ R133, R142, R133, !PT ;  /* 0x000000858e857209 */ /* 0x000fc40007810000 */
[----:B------:R-:W-:Y:S02]  /*e5a0*/  ISETP.LT.OR P2, PT, R147, 0x7a, P2 ;  /* 0x0000007a9300780c */ /* 0x000fe40001741670 */
[----:B------:R-:W-:Y:S02]  /*e5b0*/  FSEL R144, R144, -INF , !P4 ;  /* 0xff80000090907808 */ /* 0x000fe40006000000 */
[----:B------:R-:W-:Y:S02]  /*e5c0*/  FMNMX.FTZ R135, R146, R133, !PT ;  /* 0x0000008592877209 */ /* 0x000fe40007810000 */
[----:B------:R-:W-:Y:S01]  /*e5d0*/  FSEL R150, R145, -INF , !P2 ;  /* 0xff80000091967808 */ /* 0x000fe20005000000 */
[--C-:B------:R-:W-:Y:S01]  /*e5e0*/  FFMA.FTZ R145, R158, R23, -R137.reuse ;  /* 0x000000179e917223 */ /* 0x100fe20000010889 */
[----:B------:R-:W-:Y:S01]  /*e5f0*/  FMNMX.FTZ R135, R144, R135, !PT ;  /* 0x0000008790877209 */ /* 0x000fe20007810000 */
[----:B------:R-:W-:Y:S01]  /*e600*/  MUFU.EX2 R133, R139 ;  /* 0x0000008b00857308 */ /* 0x000fe20000000800 */
[----:B------:R-:W-:Y:S01]  /*e610*/  FSEL R149, R9, RZ, P5 ;  /* 0x000000ff09957208 */ /* 0x000fe20002800000 */
[--C-:B------:R-:W-:Y:S01]  /*e620*/  FFMA.FTZ R158, R164, R23, -R137.reuse ;  /* 0x00000017a49e7223 */ /* 0x100fe20000010889 */
[----:B0-----:R-:W-:Y:S01]  /*e630*/  FMNMX.FTZ R10, R150, R135, !PT ;  /* 0x00000087960a7209 */ /* 0x001fe20007810000 */
[-CC-:B------:R-:W-:Y:S01]  /*e640*/  FFMA.FTZ R135, R154, R23.reuse, -R137.reuse ;  /* 0x000000179a877223 */ /* 0x180fe20000010889 */
[----:B------:R-:W-:-:S01]  /*e650*/  FFMA.FTZ R154, R156, R23, -R137 ;  /* 0x000000179c9a7223 */ /* 0x000fc20000010889 */
[----:B------:R-:W-:Y:S01]  /*e660*/  FFMA.FTZ R156, R160, R23, -R137 ;  /* 0x00000017a09c7223 */ /* 0x000fe20000010889 */
[----:B------:R-:W-:-:S01]  /*e670*/  FADD.FTZ R164, -R149, R12 ;  /* 0x0000000c95a47221 */ /* 0x000fc20000010100 */
[----:B------:R-:W0:Y:S01]  /*e680*/  SHFL.BFLY PT, R143, R10, 0x2, 0x1f ;  /* 0x0c401f000a8f7f89 */ /* 0x000e2200000e0000 */
[----:B------:R1:W-:Y:S01]  /*e690*/  MUFU.EX2 R139, R145 ;  /* 0x00000091008b7308 */ /* 0x0003e20000000800 */
[----:B------:R-:W-:-:S01]  /*e6a0*/  FFMA.FTZ R160, R176, R23, -R137 ;  /* 0x00000017b0a07223 */ /* 0x000fc20000010889 */
[-C--:B------:R-:W-:Y:S01]  /*e6b0*/  FFMA.FTZ R12, R166, R23.reuse, -R137 ;  /* 0x00000017a60c7223 */ /* 0x080fe20000010889 */
[----:B------:R-:W-:-:S05]  /*e6c0*/  FMUL.FTZ R149, R164, R23 ;  /* 0x00000017a4957220 */ /* 0x000fca0000410000 */
[----:B------:R-:W-:Y:S01]  /*e6d0*/  MUFU.EX2 R135, R135 ;  /* 0x0000008700877308 */ /* 0x000fe20000000800 */
[----:B-1----:R-:W-:-:S07]  /*e6e0*/  FFMA.FTZ R145, R174, R23, -R137 ;  /* 0x00000017ae917223 */ /* 0x002fce0000010889 */
[----:B------:R-:W1:Y:S01]  /*e6f0*/  MUFU.EX2 R149, R149 ;  /* 0x0000009500957308 */ /* 0x000e620000000800 */
[----:B0-----:R-:W-:Y:S01]  /*e700*/  FMNMX.FTZ R147, R10, R143, !PT ;  /* 0x0000008f0a937209 */ /* 0x001fe20007810000 */
[----:B------:R-:W-:-:S06]  /*e710*/  FFMA.FTZ R143, R168, R23, -R137 ;  /* 0x00000017a88f7223 */ /* 0x000fcc0000010889 */
[----:B------:R-:W-:Y:S01]  /*e720*/  MUFU.EX2 R154, R154 ;  /* 0x0000009a009a7308 */ /* 0x000fe20000000800 */
[----:B------:R-:W0:Y:S01]  /*e730*/  SHFL.BFLY PT, R10, R147, 0x1, 0x1f ;  /* 0x0c201f00930a7f89 */ /* 0x000e2200000e0000 */
[----:B-1----:R-:W-:-:S06]  /*e740*/  FFMA.FTZ R168, R149, R5, R180 ;  /* 0x0000000595a87223 */ /* 0x002fcc00000100b4 */
[----:B------:R-:W-:Y:S01]  /*e750*/  MUFU.EX2 R156, R156 ;  /* 0x0000009c009c7308 */ /* 0x000fe20000000800 */
[----:B------:R-:W-:-:S04]  /*e760*/  FADD.FTZ R168, R15, R168 ;  /* 0x000000a80fa87221 */ /* 0x000fc80000010000 */
[----:B------:R-:W-:-:S03]  /*e770*/  FADD.FTZ R169, R19, R168 ;  /* 0x000000a813a97221 */ /* 0x000fc60000010000 */
[----:B------:R-:W-:Y:S08]  /*e780*/  MUFU.EX2 R158, R158 ;  /* 0x0000009e009e7308 */ /* 0x000ff00000000800 */
[----:B------:R-:W-:Y:S01]  /*e790*/  MUFU.EX2 R143, R143 ;  /* 0x0000008f008f7308 */ /* 0x000fe20000000800 */
[----:B0-----:R-:W-:-:S04]  /*e7a0*/  FMNMX.FTZ R10, R147, R10, !PT ;  /* 0x0000000a930a7209 */ /* 0x001fc80007810000 */
[C---:B------:R-:W-:Y:S01]  /*e7b0*/  FSETP.NEU.FTZ.AND P2, PT, R10.reuse, -INF , PT ;  /* 0xff8000000a00780b */ /* 0x040fe20003f5d000 */
[----:B------:R-:W-:-:S02]  /*e7c0*/  FFMA.FTZ R137, R10, R23, -8 ;  /* 0xc10000000a897423 */ /* 0x000fc40000010017 */
[----:B------:R0:W-:Y:S03]  /*e7d0*/  MUFU.EX2 R147, R170 ;  /* 0x000000aa00937308 */ /* 0x0001e60000000800 */
[----:B------:R-:W-:-:S05]  /*e7e0*/  FSEL R137, R137, RZ, P2 ;  /* 0x000000ff89897208 */ /* 0x000fca0001000000 */
[----:B------:R-:W-:Y:S01]  /*e7f0*/  MUFU.EX2 R160, R160 ;  /* 0x000000a000a07308 */ /* 0x000fe20000000800 */
[----:B------:R-:W-:-:S01]  /*e800*/  FFMA.FTZ R161, R122, R23, -R137 ;  /* 0x000000177aa17223 */ /* 0x000fc20000010889 */
[-CC-:B------:R-:W-:Y:S01]  /*e810*/  FFMA.FTZ R122, R126, R23.reuse, -R137.reuse ;  /* 0x000000177e7a7223 */ /* 0x180fe20000010889 */
[----:B------:R-:W-:Y:S01]  /*e820*/  FSEL R126, R10, RZ, P2 ;  /* 0x000000ff0a7e7208 */ /* 0x000fe20001000000 */
[-CC-:B------:R-:W-:Y:S01]  /*e830*/  FFMA.FTZ R151, R218, R23.reuse, -R137.reuse ;  /* 0x00000017da977223 */ /* 0x180fe20000010889 */
[----:B------:R-:W-:-:S01]  /*e840*/  FFMA.FTZ R14, R14, R23, -R137 ;  /* 0x000000170e0e7223 */ /* 0x000fc20000010889 */
[-CC-:B------:R-:W-:Y:S01]  /*e850*/  FFMA.FTZ R136, R136, R23.reuse, -R137.reuse ;  /* 0x0000001788887223 */ /* 0x180fe20000010889 */
[----:B------:R-:W-:-:S01]  /*e860*/  FFMA.FTZ R153, R18, R23, -R137 ;  /* 0x0000001712997223 */ /* 0x000fc20000010889 */
[----:B------:R-:W-:Y:S01]  /*e870*/  FADD.FTZ R126, -R126, R13 ;  /* 0x0000000d7e7e7221 */ /* 0x000fe20000010100 */
[----:B------:R-:W-:-:S01]  /*e880*/  FFMA.FTZ R18, R178, R23, -R137 ;  /* 0x00000017b2127223 */ /* 0x000fc20000010889 */
[----:B------:R-:W-:Y:S01]  /*e890*/  MUFU.EX2 R151, R151 ;  /* 0x0000009700977308 */ /* 0x000fe20000000800 */
[----:B------:R-:W-:-:S01]  /*e8a0*/  FFMA.FTZ R155, R20, R23, -R137 ;  /* 0x00000017149b7223 */ /* 0x000fc20000010889 */
[-C--:B------:R-:W-:Y:S01]  /*e8b0*/  FMUL.FTZ R126, R126, R23.reuse ;  /* 0x000000177e7e7220 */ /* 0x080fe20000410000 */
[----:B------:R-:W-:-:S01]  /*e8c0*/  FFMA.FTZ R20, R22, R23, -R137 ;  /* 0x0000001716147223 */ /* 0x000fc20000010889 */
[-CC-:B------:R-:W-:Y:S01]  /*e8d0*/  FFMA.FTZ R157, R182, R23.reuse, -R137.reuse ;  /* 0x00000017b69d7223 */ /* 0x180fe20000010889 */
[----:B------:R-:W-:-:S01]  /*e8e0*/  FFMA.FTZ R22, R184, R23, -R137 ;  /* 0x00000017b8167223 */ /* 0x000fc20000010889 */
[----:B0-----:R-:W-:Y:S01]  /*e8f0*/  FADD.FTZ R170, R188, R169 ;  /* 0x000000a9bcaa7221 */ /* 0x001fe20000010000 */
[----:B------:R-:W-:-:S01]  /*e900*/  FFMA.FTZ R159, R120, R23, -R137 ;  /* 0x00000017789f7223 */ /* 0x000fc20000010889 */
[----:B------:R-:W0:Y:S01]  /*e910*/  MUFU.EX2 R126, R126 ;  /* 0x0000007e007e7308 */ /* 0x000e220000000800 */
[----:B------:R-:W-:-:S01]  /*e920*/  FFMA.FTZ R120, R186, R23, -R137 ;  /* 0x00000017ba787223 */ /* 0x000fc20000010889 */
[----:B------:R-:W-:Y:S01]  /*e930*/  FADD.FTZ R169, R21, R170 ;  /* 0x000000aa15a97221 */ /* 0x000fe20000010000 */
[----:B------:R-:W-:-:S01]  /*e940*/  FFMA.FTZ R163, R192, R23, -R137 ;  /* 0x00000017c0a37223 */ /* 0x000fc20000010889 */
[-CC-:B------:R-:W-:Y:S01]  /*e950*/  FFMA.FTZ R194, R194, R23.reuse, -R137.reuse ;  /* 0x00000017c2c27223 */ /* 0x180fe20000010889 */
[----:B------:R-:W-:-:S01]  /*e960*/  FFMA.FTZ R124, R124, R23, -R137 ;  /* 0x000000177c7c7223 */ /* 0x000fc20000010889 */
[----:B------:R-:W-:Y:S01]  /*e970*/  FADD.FTZ R170, R190, R169 ;  /* 0x000000a9beaa7221 */ /* 0x000fe20000010000 */
[----:B------:R-:W-:-:S01]  /*e980*/  FFMA.FTZ R164, R212, R23, -R137 ;  /* 0x00000017d4a47223 */ /* 0x000fc20000010889 */
[----:B------:R-:W1:Y:S01]  /*e990*/  MUFU.EX2 R14, R14 ;  /* 0x0000000e000e7308 */ /* 0x000e620000000800 */
[----:B------:R-:W-:-:S01]  /*e9a0*/  FFMA.FTZ R165, R210, R23, -R137 ;  /* 0x00000017d2a57223 */ /* 0x000fc20000010889 */
[----:B------:R-:W-:Y:S01]  /*e9b0*/  FADD.FTZ R171, R121, R170 ;  /* 0x000000aa79ab7221 */ /* 0x000fe20000010000 */
[----:B------:R-:W-:-:S01]  /*e9c0*/  FFMA.FTZ R166, R214, R23, -R137 ;  /* 0x00000017d6a67223 */ /* 0x000fc20000010889 */
[-CC-:B------:R-:W-:Y:S01]  /*e9d0*/  FFMA.FTZ R167, R208, R23.reuse, -R137.reuse ;  /* 0x00000017d0a77223 */ /* 0x180fe20000010889 */
[----:B------:R-:W-:-:S01]  /*e9e0*/  FFMA.FTZ R168, R206, R23, -R137 ;  /* 0x00000017cea87223 */ /* 0x000fc20000010889 */
[----:B------:R-:W-:Y:S01]  /*e9f0*/  FADD.FTZ R170, R128, R171 ;  /* 0x000000ab80aa7221 */ /* 0x000fe20000010000 */
[----:B------:R-:W-:-:S01]  /*ea00*/  FFMA.FTZ R169, R204, R23, -R137 ;  /* 0x00000017cca97223 */ /* 0x000fc20000010889 */
[----:B------:R-:W2:Y:S01]  /*ea10*/  MUFU.EX2 R136, R136 ;  /* 0x0000008800887308 */ /* 0x000ea20000000800 */
[----:B0-----:R-:W-:-:S01]  /*ea20*/  FFMA.FTZ R5, R126, R4, R151 ;  /* 0x000000047e057223 */ /* 0x001fc20000010097 */
[----:B------:R-:W-:Y:S01]  /*ea30*/  FADD.FTZ R171, R123, R170 ;  /* 0x000000aa7bab7221 */ /* 0x000fe20000010000 */
[----:B------:R-:W-:-:S01]  /*ea40*/  FFMA.FTZ R134, R134, R23, -R137 ;  /* 0x0000001786867223 */ /* 0x000fc20000010889 */
[-CC-:B------:R-:W-:Y:S01]  /*ea50*/  FFMA.FTZ R140, R140, R23.reuse, -R137.reuse ;  /* 0x000000178c8c7223 */ /* 0x180fe20000010889 */
[----:B------:R-:W-:-:S01]  /*ea60*/  FFMA.FTZ R216, R216, R23, -R137 ;  /* 0x00000017d8d87223 */ /* 0x000fc20000010889 */
[----:B------:R-:W-:Y:S01]  /*ea70*/  FADD.FTZ R170, R130, R171 ;  /* 0x000000ab82aa7221 */ /* 0x000fe20000010000 */
[----:B------:R-:W-:-:S01]  /*ea80*/  FFMA.FTZ R171, R202, R23, -R137 ;  /* 0x00000017caab7223 */ /* 0x000fc20000010889 */
[----:B------:R-:W0:Y:S01]  /*ea90*/  MUFU.EX2 R153, R153 ;  /* 0x0000009900997308 */ /* 0x000e220000000800 */
[----:B-1----:R-:W-:-:S01]  /*eaa0*/  FADD.FTZ R5, R14, R5 ;  /* 0x000000050e057221 */ /* 0x002fc20000010000 */
[----:B------:R-:W-:Y:S01]  /*eab0*/  FADD.FTZ R173, R125, R170 ;  /* 0x000000aa7dad7221 */ /* 0x000fe20000010000 */
[----:B------:R-:W-:-:S01]  /*eac0*/  FFMA.FTZ R170, R200, R23, -R137 ;  /* 0x00000017c8aa7223 */ /* 0x000fc20000010889 */
[-CC-:B------:R-:W-:Y:S01]  /*ead0*/  FFMA.FTZ R142, R142, R23.reuse, -R137.reuse ;  /* 0x000000178e8e7223 */ /* 0x180fe20000010889 */
[----:B------:R-:W-:-:S01]  /*eae0*/  FFMA.FTZ R146, R146, R23, -R137 ;  /* 0x0000001792927223 */ /* 0x000fc20000010889 */
[----:B------:R-:W-:Y:S01]  /*eaf0*/  FADD.FTZ R172, R132, R173 ;  /* 0x000000ad84ac7221 */ /* 0x000fe20000010000 */
[----:B------:R-:W-:-:S01]  /*eb00*/  FFMA.FTZ R144, R144, R23, -R137 ;  /* 0x0000001790907223 */ /* 0x000fc20000010889 */
[----:B------:R-:W1:Y:S01]  /*eb10*/  MUFU.EX2 R18, R18 ;  /* 0x0000001200127308 */ /* 0x000e620000000800 */
[----:B--2---:R-:W-:-:S01]  /*eb20*/  FADD.FTZ R4, R136, R5 ;  /* 0x0000000588047221 */ /* 0x004fc20000010000 */
[----:B------:R-:W-:-:S04]  /*eb30*/  FADD.FTZ R173, R127, R172 ;  /* 0x000000ac7fad7221 */ /* 0x000fc80000010000 */
[----:B------:R-:W-:Y:S01]  /*eb40*/  FADD.FTZ R172, R138, R173 ;  /* 0x000000ad8aac7221 */ /* 0x000fe20000010000 */
[----:B------:R-:W-:-:S01]  /*eb50*/  FFMA.FTZ R173, R198, R23, -R137 ;  /* 0x00000017c6ad7223 */ /* 0x000fc20000010889 */
        /* <DEDUP_REMOVED lines=21> */
[----:B------:R-:W-:-:S06]  /*ecb0*/  FADD.FTZ R5, R129, R172 ;  /* 0x000000ac81057221 */ /* 0x000fcc0000010000 */
        /* <DEDUP_REMOVED lines=8> */
[----:B------:R-:W-:-:S06]  /*ed40*/  FADD.FTZ R172, R148, R5 ;  /* 0x0000000594ac7221 */ /* 0x000fcc0000010000 */
[----:B------:R-:W0:Y:S01]  /*ed50*/  MUFU.EX2 R166, R166 ;  /* 0x000000a600a67308 */ /* 0x000e220000000800 */
[----:B-1----:R-:W-:-:S01]  /*ed60*/  FADD.FTZ R4, R164, R175 ;  /* 0x000000afa4047221 */ /* 0x002fc20000010000 */
[----:B------:R-:W-:-:S04]  /*ed70*/  FADD.FTZ R175, R133, R172 ;  /* 0x000000ac85af7221 */ /* 0x000fc80000010000 */
[----:B------:R-:W-:Y:S02]  /*ed80*/  FADD.FTZ R172, R152, R175 ;  /* 0x000000af98ac7221 */ /* 0x000fe40000010000 */
[----:B------:R-:W1:Y:S01]  /*ed90*/  MUFU.EX2 R167, R167 ;  /* 0x000000a700a77308 */ /* 0x000e620000000800 */
[----:B--2---:R-:W-:-:S01]  /*eda0*/  FADD.FTZ R5, R165, R4 ;  /* 0x00000004a5057221 */ /* 0x004fc20000010000 */
[----:B------:R-:W-:-:S06]  /*edb0*/  FADD.FTZ R175, R135, R172 ;  /* 0x000000ac87af7221 */ /* 0x000fcc0000010000 */
        /* <DEDUP_REMOVED lines=15> */
[----:B--2---:R-:W-:-:S01]  /*eeb0*/  FADD.FTZ R140, R154, R175 ;  /* 0x000000af9a8c7221 */ /* 0x004fc20000010000 */
[----:B-1----:R-:W-:-:S03]  /*eec0*/  FADD.FTZ R4, R173, R4 ;  /* 0x00000004ad047221 */ /* 0x002fc60000010000 */
[----:B------:R-:W-:-:S03]  /*eed0*/  FADD.FTZ R175, R139, R140 ;  /* 0x0000008c8baf7221 */ /* 0x000fc60000010000 */
[----:B------:R-:W1:Y:S01]  /*eee0*/  MUFU.EX2 R145, R145 ;  /* 0x0000009100917308 */ /* 0x000e620000000800 */
[----:B------:R-:W-:-:S01]  /*eef0*/  FADD.FTZ R140, R156, R175 ;  /* 0x000000af9c8c7221 */ /* 0x000fc20000010000 */
[----:B---3--:R-:W-:-:S03]  /*ef00*/  FADD.FTZ R4, R177, R4 ;  /* 0x00000004b1047221 */ /* 0x008fc60000010000 */
[----:B------:R-:W-:-:S03]  /*ef10*/  FADD.FTZ R175, R141, R140 ;  /* 0x0000008c8daf7221 */ /* 0x000fc60000010000 */
[----:B------:R-:W2:Y:S01]  /*ef20*/  MUFU.EX2 R187, R142 ;  /* 0x0000008e00bb7308 */ /* 0x000ea20000000800 */
[----:B------:R-:W-:-:S01]  /*ef30*/  FADD.FTZ R140, R158, R175 ;  /* 0x000000af9e8c7221 */ /* 0x000fc20000010000 */
[----:B0-----:R-:W-:-:S03]  /*ef40*/  FADD.FTZ R4, R216, R4 ;  /* 0x00000004d8047221 */ /* 0x001fc60000010000 */
[----:B------:R-:W-:-:S03]  /*ef50*/  FADD.FTZ R5, R143, R140 ;  /* 0x0000008c8f057221 */ /* 0x000fc60000010000 */
[----:B------:R-:W0:Y:S01]  /*ef60*/  MUFU.EX2 R179, R146 ;  /* 0x0000009200b37308 */ /* 0x000e220000000800 */
[----:B------:R-:W-:-:S04]  /*ef70*/  FADD.FTZ R140, R160, R5 ;  /* 0x00000005a08c7221 */ /* 0x000fc80000010000 */
[----:B-1----:R-:W-:-:S03]  /*ef80*/  FADD.FTZ R5, R145, R140 ;  /* 0x0000008c91057221 */ /* 0x002fc60000010000 */
[----:B------:R-:W1:Y:S01]  /*ef90*/  MUFU.EX2 R181, R144 ;  /* 0x0000009000b57308 */ /* 0x000e620000000800 */
[----:B--2---:R-:W-:-:S01]  /*efa0*/  FADD.FTZ R4, R187, R4 ;  /* 0x00000004bb047221 */ /* 0x004fc20000010000 */
[----:B------:R-:W-:-:S04]  /*efb0*/  FADD.FTZ R140, R162, R5 ;  /* 0x00000005a28c7221 */ /* 0x000fc80000010000 */
[----:B------:R-:W-:Y:S02]  /*efc0*/  FADD.FTZ R5, R147, R140 ;  /* 0x0000008c93057221 */ /* 0x000fe40000010000 */
        /* <DEDUP_REMOVED lines=8> */
.L_x_4120:
        /* <DEDUP_REMOVED lines=139> */
.L_x_4103:
[----:B------:R-:W-:Y:S06]  /*f900*/  BAR.ARV 0x8, 0x180 ;  /* 0x0206000000007b1d */ /* 0x000fec0000002000 */
[----:B------:R-:W-:Y:S05]  /*f910*/  @!P0 BRA `(.L_x_4122) ;  /* 0x0000000000048947 */ /* 0x000fea0003800000 */
[----:B------:R-:W-:Y:S01]  /*f920*/  BPT.TRAP 0x1 ;  /* 0x000000040000795c */ /* 0x000fe20000300000 */
.L_x_4122:
[----:B------:R-:W-:Y:S01]  /*f930*/  ULEA UR12, UR32, UR44, 0x3 ;  /* 0x0000002c200c7291 */ /* 0x000fe2000f8e183f */
[----:B------:R-:W-:-:S05]  /*f940*/  IMAD.U32 R0, RZ, RZ, UR29 ;  /* 0x0000001dff007e24 */ /* 0x000fca000f8e00ff */
[----:B------:R-:W-:-:S04]  /*f950*/  SHF.L.U32 R0, R0, 0x1f, RZ ;  /* 0x0000001f00007819 */ /* 0x000fc800000006ff */
[----:B------:R0:W1:Y:S01]  /*f960*/  SYNCS.PHASECHK.TRANS64.TRYWAIT P1, [UR12+0x2a850], R0 ;  /* 0x02a85000ff0075a7 */ /* 0x000062000802014c */
[----:B------:R-:W-:Y:S05]  /*f970*/  @!P0 BRA `(.L_x_4123) ;  /* 0x0000000000048947 */ /* 0x000fea0003800000 */
[----:B------:R-:W-:Y:S01]  /*f980*/  BPT.TRAP 0x1 ;  /* 0x000000040000795c */ /* 0x000fe20000300000 */
.L_x_4123:
[----:B-1----:R-:W-:Y:S05]  /*f990*/  @P1 BRA `(.L_x_4124) ;  /* 0x0000000000081947 */ /* 0x002fea0003800000 */
[----:B------:R-:W1:Y:S02]  /*f9a0*/  SYNCS.PHASECHK.TRANS64.TRYWAIT P1, [UR12+0x2a850], R0 ;  /* 0x02a85000ff0075a7 */ /* 0x000e64000802014c */
[----:B-1----:R-:W-:Y:S05]  /*f9b0*/  @!P1 BRA `(.L_x_4125) ;  /* 0x0000008000249947 */ /* 0x002fea0003800000 */
.L_x_4124:
[----:B------:R-:W-:Y:S01]  /*f9c0*/  UIADD3 UR44, UR44, 0x400, URZ ;  /* 0x000004002c2c7890 */ /* 0x000fe2000fffe03f */
[----:B------:R-:W-:Y:S01]  /*f9d0*/  WARPGROUP.ARRIVE ;  /* 0x00000000000079c5 */ /* 0x000fe20000000000 */
[----:B------:R-:W-:Y:S01]  /*f9e0*/  UMOV UR7, 0x40000040 ;  /* 0x4000004000077882 */ /* 0x000fe20000000000 */
[----:B------:R-:W-:Y:S01]  /*f9f0*/  ULDC.64 UR8, c[0x0][0x9a0] ;  /* 0x0002680000087ab9 */ /* 0x000fe20000000a00 */
[----:B------:R-:W-:Y:S01]  /*fa00*/  USHF.R.U32.HI UR44, URZ, 0x4, UR44 ;  /* 0x000000043f2c7899 */ /* 0x000fe2000801162c */
[----:B------:R-:W-:Y:S01]  /*fa10*/  IMAD.MOV.U32 R6, RZ, RZ, 0x3f800000 ;  /* 0x3f800000ff067424 */ /* 0x000fe200078e00ff */
[----:B------:R-:W-:Y:S02]  /*fa20*/  UISETP.NE.U32.AND UP0, UPT, UR8, URZ, UPT ;  /* 0x0000003f0800728c */ /* 0x000fe4000bf05070 */
[----:B------:R-:W-:Y:S02]  /*fa30*/  ULOP3.LUT UR44, UR44, 0x3fff, URZ, 0xc0, !UPT ;  /* 0x00003fff2c2c7892 */ /* 0x000fe4000f8ec03f */
[----:B------:R-:W-:-:S02]  /*fa40*/  UISETP.NE.AND.EX UP0, UPT, UR9, URZ, UPT, UP0 ;  /* 0x0000003f0900728c */ /* 0x000fc4000bf05300 */
[----:B------:R-:W-:-:S04]  /*fa50*/  ULOP3.LUT UR44, UR44, 0x10000, URZ, 0xfc, !UPT ;  /* 0x000100002c2c7892 */ /* 0x000fc8000f8efc3f */
[----:B------:R-:W-:Y:S01]  /*fa60*/  UIMAD UR32, UR32, 0x600, UR44 ;  /* 0x00000600202078a4 */ /* 0x000fe2000f8e022c */
[----:B------:R-:W-:-:S03]  /*fa70*/  PLOP3.LUT P1, PT, PT, PT, UP0, 0x80, 0x0 ;  /* 0x000000000000781c */ /* 0x000fc60003f2f008 */
[----:B------:R-:W-:Y:S01]  /*fa80*/  UIADD3 UR4, UR32, 0x2, URZ ;  /* 0x0000000220047890 */ /* 0x000fe2000fffe03f */
[----:B------:R-:W-:Y:S02]  /*fa90*/  @UP0 ULDC.64 UR10, c[0x0][0x9c8] ;  /* 0x00027200000a0ab9 */ /* 0x000fe40000000a00 */
[----:B------:R-:W-:-:S06]  /*faa0*/  UMOV UR6, UR32 ;  /* 0x0000002000067c82 */ /* 0x000fcc0008000000 */
[----:B------:R-:W-:Y:S01]  /*fab0*/  QGMMA.64x192x32.F32.E4M3.E4M3 R24, R196, gdesc[UR4], R24, gsb0 ;  /* 0x02e00004c4187df3 */ /* 0x000fe20008000818 */
[----:B------:R-:W-:Y:S01]  /*fac0*/  UMOV UR7, 0x40000040 ;  /* 0x4000004000077882 */ /* 0x000fe20000000000 */
[----:B------:R-:W-:Y:S01]  /*fad0*/  UMOV UR6, UR4 ;  /* 0x0000000400067c82 */ /* 0x000fe20008000000 */
[----:B------:R-:W-:Y:S01]  /*fae0*/  @UP0 UIMAD.WIDE.U32 UR4, UR36, UR10, URZ ;  /* 0x0000000a240402a5 */ /* 0x000fe2000f8e003f */
[----:B------:R-:W-:Y:S02]  /*faf0*/  WARPGROUP.DEPBAR.LE gsb0, 0x0 ;  /* 0x00008000000079c5 */ /* 0x000fe40000010000 */
[----:B------:R-:W-:-:S14]  /*fb00*/  WARPGROUP.ARRIVE ;  /* 0x00000000000079c5 */ /* 0x000fdc0000000000 */
[----:B------:R-:W-:Y:S01]  /*fb10*/  QGMMA.64x192x32.F32.E4M3.E4M3 R24, R192, gdesc[UR4], R24, gsb0 ;  /* 0x02e00004c0187df3 */ /* 0x000fe20008000818 */
[----:B------:R-:W-:Y:S02]  /*fb20*/  @UP0 UIMAD UR6, UR38, UR10, URZ ;  /* 0x0000000a260602a4 */ /* 0x000fe4000f8e023f */
[----:B------:R-:W-:Y:S02]  /*fb30*/  @UP0 USHF.R.S32.HI UR7, URZ, 0x1f, UR37 ;  /* 0x0000001f3f070899 */ /* 0x000fe40008011425 */
[----:B------:R-:W-:-:S03]  /*fb40*/  @UP0 UIMAD UR6, UR36, UR11, UR6 ;  /* 0x0000000b240602a4 */ /* 0x000fc6000f8e0206 */
[----:B------:R-:W-:Y:S01]  /*fb50*/  @UP0 ULDC.64 UR10, c[0x0][0x9d0] ;  /* 0x00027400000a0ab9 */ /* 0x000fe20000000a00 */
[----:B------:R-:W-:Y:S02]  /*fb60*/  @UP0 UIADD3 UR5, UR5, UR6, URZ ;  /* 0x0000000605050290 */ /* 0x000fe4000fffe03f */
[----:B------:R-:W-:Y:S02]  /*fb70*/  @UP0 UIMAD UR6, UR7, UR10, URZ ;  /* 0x0000000a070602a4 */ /* 0x000fe4000f8e023f */
[----:B------:R-:W-:Y:S02]  /*fb80*/  @UP0 UIMAD.WIDE.U32 UR4, UR37, UR10, UR4 ;  /* 0x0000000a250402a5 */ /* 0x000fe4000f8e0004 */
[----:B------:R-:W-:-:S04]  /*fb90*/  @UP0 UIMAD UR6, UR37, UR11, UR6 ;  /* 0x0000000b250602a4 */ /* 0x000fc8000f8e0206 */
[----:B------:R-:W-:Y:S02]  /*fba0*/  @UP0 UIADD3 UR5, UR5, UR6, URZ ;  /* 0x0000000605050290 */ /* 0x000fe4000fffe03f */
[----:B------:R-:W-:-:S04]  /*fbb0*/  @UP0 ULEA UR6, UP1, UR4, UR8, 0x2 ;  /* 0x0000000804060291 */ /* 0x000fc8000f82103f */
[----:B------:R-:W-:Y:S02]  /*fbc0*/  @UP0 ULEA.HI.X UR7, UR4, UR9, UR5, 0x2, UP1 ;  /* 0x0000000904070291 */ /* 0x000fe400088f1405 */
[----:B------:R-:W-:-:S04]  /*fbd0*/  IMAD.U32 R2, RZ, RZ, UR6 ;  /* 0x00000006ff027e24 */ /* 0x000fc8000f8e00ff */
[----:B-1----:R-:W-:-:S05]  /*fbe0*/  IMAD.U32 R3, RZ, RZ, UR7 ;  /* 0x00000007ff037e24 */ /* 0x002fca000f8e00ff */
[----:B------:R1:W2:Y:S01]  /*fbf0*/  @P1 LDG.E R6, desc[UR42][R2.64] ;  /* 0x0000002a02061981 */ /* 0x0002a2000c1e1900 */
[----:B------:R-:W-:Y:S01]  /*fc00*/  UIADD3 UR4, UR32, 0x4, URZ ;  /* 0x0000000420047890 */ /* 0x000fe2000fffe03f */
[----:B------:R-:W-:-:S06]  /*fc10*/  UMOV UR7, 0x40000040 ;  /* 0x4000004000077882 */ /* 0x000fcc0000000000 */
[----:B------:R-:W-:Y:S01]  /*fc20*/  UMOV UR6, UR4 ;  /* 0x0000000400067c82 */ /* 0x000fe20008000000 */
[----:B------:R-:W-:Y:S01]  /*fc30*/  UIADD3 UR32, UR32, 0x6, URZ ;  /* 0x0000000620207890 */ /* 0x000fe2000fffe03f */
[----:B------:R-:W-:Y:S02]  /*fc40*/  WARPGROUP.DEPBAR.LE gsb0, 0x0 ;  /* 0x00008000000079c5 */ /* 0x000fe40000010000 */
[----:B------:R-:W-:-:S06]  /*fc50*/  WARPGROUP.ARRIVE ;  /* 0x00000000000079c5 */ /* 0x000fcc0000000000 */
[----:B------:R-:W-:Y:S01]  /*fc60*/  QGMMA.64x192x32.F32.E4M3.E4M3 R24, R188, gdesc[UR4], R24, gsb0 ;  /* 0x02e00004bc187df3 */ /* 0x000fe20008000818 */
[----:B------:R-:W-:Y:S01]  /*fc70*/  UMOV UR6, UR32 ;  /* 0x0000002000067c82 */ /* 0x000fe20008000000 */
[----:B------:R-:W-:Y:S01]  /*fc80*/  UMOV UR7, 0x40000040 ;  /* 0x4000004000077882 */ /* 0x000fe20000000000 */
[----:B0-----:R-:W0:Y:S04]  /*fc90*/  SHFL.BFLY PT, R0, R5, 0x2, 0x1f ;  /* 0x0c401f0005007f89 */ /* 0x001e2800000e0000 */
[----:B------:R-:W3:Y:S01]  /*fca0*/  SHFL.BFLY PT, R11, R4, 0x2, 0x1f ;  /* 0x0c401f00040b7f89 */ /* 0x000ee200000e0000 */
[----:B0-----:R-:W-:Y:S01]  /*fcb0*/  FADD.FTZ R0, R0, R5 ;  /* 0x0000000500007221 */ /* 0x001fe20000010000 */
[----:B---3--:R-:W-:-:S04]  /*fcc0*/  FADD.FTZ R11, R11, R4 ;  /* 0x000000040b0b7221 */ /* 0x008fc80000010000 */
[----:B------:R-:W0:Y:S04]  /*fcd0*/  SHFL.BFLY PT, R7, R0, 0x1, 0x1f ;  /* 0x0c201f0000077f89 */ /* 0x000e2800000e0000 */
[----:B-1----:R-:W1:Y:S01]  /*fce0*/  SHFL.BFLY PT, R2, R11, 0x1, 0x1f ;  /* 0x0c201f000b027f89 */ /* 0x002e6200000e0000 */
[----:B------:R-:W-:Y:S02]  /*fcf0*/  IMAD.MOV.U32 R3, RZ, RZ, RZ ;  /* 0x000000ffff037224 */ /* 0x000fe400078e00ff */
[----:B0-----:R-:W-:Y:S01]  /*fd00*/  FADD.FTZ R12, R0, R7 ;  /* 0x00000007000c7221 */ /* 0x001fe20000010000 */
[----:B-1----:R-:W-:-:S04]  /*fd10*/  FADD.FTZ R13, R11, R2 ;  /* 0x000000020b0d7221 */ /* 0x002fc80000010000 */
        /* <DEDUP_REMOVED lines=14> */
[----:B------:R-:W-:Y:S01]  /*fe00*/  @P2 FMUL.FTZ R4, R23, 0.69314718246459960938 ;  /* 0x3f31721817042820 */ /* 0x000fe20000410000 */
        /* <DEDUP_REMOVED lines=12> */
.L_x_4126:
        /* <DEDUP_REMOVED lines=100> */
.L_x_4052:
        /* <DEDUP_REMOVED lines=43> */
[----:B------:R-:W-:Y:S01]  /*107c0*/  IMAD.IADD R82, R19, 0x1, -R6 ;  /* 0x0000000113527824 */ /* 0x000fe200078e0a06 */
[----:B------:R-:W-:Y:S02]  /*107d0*/  SEL R130, R44, R7, P0 ;  /* 0x000000072c827207 */ /* 0x000fe40000000000 */
[----:B------:R-:W-:Y:S02]  /*107e0*/  SEL R44, R7, R44, P0 ;  /* 0x0000002c072c7207 */ /* 0x000fe40000000000 */
[----:B------:R-:W-:Y:S02]  /*107f0*/  SEL R176, R9, R8, P0 ;  /* 0x0000000809b07207 */ /* 0x000fe40000000000 */
[----:B------:R-:W-:-:S02]  /*10800*/  SHF.R.S32.HI R7, RZ, 0x1f, R82 ;  /* 0x0000001fff077819 */ /* 0x000fc40000011452 */
[----:B------:R-:W-:Y:S02]  /*10810*/  SEL R9, R8, R9, P0 ;  /* 0x0000000908097207 */ /* 0x000fe40000000000 */
[----:B------:R-:W-:Y:S02]  /*10820*/  SEL R18, R48, R23, P0 ;  /* 0x0000001730127207 */ /* 0x000fe40000000000 */
[----:B------:R-:W-:Y:S02]  /*10830*/  SHF.R.S32.HI R8, RZ, 0x7, R5 ;  /* 0x00000007ff087819 */ /* 0x000fe40000011405 */
[----:B------:R-:W-:Y:S02]  /*10840*/  SEL R48, R23, R48, P0 ;  /* 0x0000003017307207 */ /* 0x000fe40000000000 */
[----:B------:R-:W-:Y:S02]  /*10850*/  LEA.HI R6, R4, R19, RZ, 0x2 ;  /* 0x0000001304067211 */ /* 0x000fe400078f10ff */
[----:B------:R-:W-:-:S02]  /*10860*/  LEA.HI R23, R7, R82, RZ, 0x2 ;  /* 0x0000005207177211 */ /* 0x000fc400078f10ff */
[----:B------:R-:W-:Y:S02]  /*10870*/  SEL R134, R112, R113, P0 ;  /* 0x0000007170867207 */ /* 0x000fe40000000000 */
[----:B------:R-:W-:Y:S02]  /*10880*/  SEL R42, R113, R112, P0 ;  /* 0x00000070712a7207 */ /* 0x000fe40000000000 */
[----:B------:R-:W-:Y:S02]  /*10890*/  SEL R112, R50, R51, P0 ;  /* 0x0000003332707207 */ /* 0x000fe40000000000 */
[----:B------:R-:W-:Y:S02]  /*108a0*/  SEL R103, R51, R50, P0 ;  /* 0x0000003233677207 */ /* 0x000fe40000000000 */
[----:B------:R-:W-:Y:S02]  /*108b0*/  LEA.HI R4, R5, R8, RZ, 0x1 ;  /* 0x0000000805047211 */ /* 0x000fe400078f08ff */
[----:B------:R-:W-:-:S02]  /*108c0*/  LOP3.LUT R50, R6, 0xfffffffc, RZ, 0xc0, !PT ;  /* 0xfffffffc06327812 */ /* 0x000fc400078ec0ff */
[--C-:B------:R-:W-:Y:S02]  /*108d0*/  SHF.R.S32.HI R5, RZ, 0x2, R23.reuse ;  /* 0x00000002ff057819 */ /* 0x100fe40000011417 */
[----:B------:R-:W-:Y:S01]  /*108e0*/  SHF.R.S32.HI R6, RZ, 0x1f, R23 ;  /* 0x0000001fff067819 */ /* 0x000fe20000011417 */
[----:B------:R-:W-:Y:S01]  /*108f0*/  IMAD.IADD R50, R19, 0x1, -R50 ;  /* 0x0000000113327824 */ /* 0x000fe200078e0a32 */
[----:B------:R-:W-:Y:S02]  /*10900*/  LOP3.LUT R4, R4, 0x3fffffe, RZ, 0xc0, !PT ;  /* 0x03fffffe04047812 */ /* 0x000fe400078ec0ff */
[----:B------:R-:W-:Y:S02]  /*10910*/  LEA.HI R6, R6, R5, RZ, 0x3 ;  /* 0x0000000506067211 */ /* 0x000fe400078f18ff */
[----:B------:R-:W-:Y:S01]  /*10920*/  LEA.HI R7, R7, R82, RZ, 0x5 ;  /* 0x0000005207077211 */ /* 0x000fe200078f28ff */
[----:B------:R-:W-:Y:S01]  /*10930*/  IMAD.IADD R8, R8, 0x1, -R4 ;  /* 0x0000000108087824 */ /* 0x000fe200078e0a04 */
[----:B------:R-:W-:Y:S01]  /*10940*/  LOP3.LUT R4, R6, 0xfffffff8, RZ, 0xc0, !PT ;  /* 0xfffffff806047812 */ /* 0x000fe200078ec0ff */
[----:B------:R-:W-:Y:S01]  /*10950*/  IMAD.U32 R6, RZ, RZ, UR4 ;  /* 0x00000004ff067e24 */ /* 0x000fe2000f8e00ff */
[----:B------:R-:W-:Y:S01]  /*10960*/  SEL R124, R60, R21, P0 ;  /* 0x000000153c7c7207 */ /* 0x000fe20000000000 */
[----:B------:R-:W0:Y:S01]  /*10970*/  S2UR UR4, SR_CTAID.Y ;  /* 0x00000000000479c3 */ /* 0x000e220000002600 */
[----:B------:R-:W-:Y:S01]  /*10980*/  SEL R60, R21, R60, P0 ;  /* 0x0000003c153c7207 */ /* 0x000fe20000000000 */
[----:B------:R-:W-:Y:S01]  /*10990*/  IMAD.IADD R4, R5, 0x1, -R4 ;  /* 0x0000000105047824 */ /* 0x000fe200078e0a04 */
[----:B------:R-:W-:Y:S01]  /*109a0*/  LEA.HI R5, R50, R50, RZ, 0x1 ;  /* 0x0000003232057211 */ /* 0x000fe200078f08ff */
[----:B------:R-:W1:Y:S01]  /*109b0*/  S2R R21, SR_CTAID.X ;  /* 0x0000000000157919 */ /* 0x000e620000002500 */
[----:B------:R-:W-:-:S02]  /*109c0*/  SHF.R.S32.HI R7, RZ, 0x5, R7 ;  /* 0x00000005ff077819 */ /* 0x000fc40000011407 */
[----:B------:R-:W-:Y:S02]  /*109d0*/  SEL R170, R15, R14, P0 ;  /* 0x0000000e0faa7207 */ /* 0x000fe40000000000 */
[----:B------:R-:W-:Y:S01]  /*109e0*/  SEL R136, R104, R105, P0 ;  /* 0x0000006968887207 */ /* 0x000fe20000000000 */
[----:B------:R-:W-:Y:S01]  /*109f0*/  IMAD R19, R7, 0x10, R4 ;  /* 0x0000001007137824 */ /* 0x000fe200078e0204 */
[----:B------:R-:W-:Y:S01]  /*10a00*/  SEL R34, R105, R104, P0 ;  /* 0x0000006869227207 */ /* 0x000fe20000000000 */
[----:B------:R-:W-:Y:S01]  /*10a10*/  IMAD.U32 R7, RZ, RZ, UR5 ;  /* 0x00000005ff077e24 */ /* 0x000fe2000f8e00ff */
[----:B------:R-:W-:Y:S01]  /*10a20*/  SEL R15, R14, R15, P0 ;  /* 0x0000000f0e0f7207 */ /* 0x000fe20000000000 */
[----:B------:R-:W-:Y:S01]  /*10a30*/  IMAD R8, R8, 0x40, R19 ;  /* 0x0000004008087824 */ /* 0x000fe200078e0213 */
[----:B------:R-:W-:Y:S01]  /*10a40*/  SEL R122, R54, R55, P0 ;  /* 0x00000037367a7207 */ /* 0x000fe20000000000 */
[----:B------:R-:W-:Y:S01]  /*10a50*/  IMAD.U32 R7, RZ, RZ, UR9 ;  /* 0x00000009ff077e24 */ /* 0x000fe2000f8e00ff */
        /* <DEDUP_REMOVED lines=30> */
[----:B------:R-:W-:Y:S01]  /*10c40*/  IMAD R52, R37, 0x8, R8 ;  /* 0x0000000825347824 */ /* 0x000fe200078e0208 */
[----:B------:R-:W-:-:S02]  /*10c50*/  SEL R84, R90, R91, P0 ;  /* 0x0000005b5a547207 */ /* 0x000fc40000000000 */
[----:B------:R-:W-:Y:S01]  /*10c60*/  SEL R13, R12, R13, P0 ;  /* 0x0000000d0c0d7207 */ /* 0x000fe20000000000 */
[----:B-1----:R-:W-:Y:S01]  /*10c70*/  IMAD R52, R21, 0x80, R52 ;  /* 0x0000008015347824 */ /* 0x002fe200078e0234 */
        /* <DEDUP_REMOVED lines=9> */
[----:B------:R-:W-:Y:S01]  /*10d10*/  IMAD R100, R21, 0x80, R8 ;  /* 0x0000008015647824 */ /* 0x000fe200078e0208 */
        /* <DEDUP_REMOVED lines=22> */
[----:B------:R-:W-:Y:S02]  /*10e80*/  LOP3.LUT R23, R23, 0x7ffffffc, RZ, 0xc0, !PT ;  /* 0x7ffffffc17177812 */ /* 0x000fe400078ec0ff */
[----:B------:R-:W-:Y:S02]  /*10e90*/  SEL R88, R98, R99, P0 ;  /* 0x0000006362587207 */ /* 0x000fe40000000000 */
[----:B------:R-:W-:Y:S02]  /*10ea0*/  SEL R86, R110, R111, P0 ;  /* 0x0000006f6e567207 */ /* 0x000fe40000000000 */
[----:B------:R-:W-:-:S02]  /*10eb0*/  SEL R64, R114, R115, P0 ;  /* 0x0000007372407207 */ /* 0x000fc40000000000 */
[----:B------:R-:W-:Y:S02]  /*10ec0*/  SEL R97, R115, R114, P0 ;  /* 0x0000007273617207 */ /* 0x000fe40000000000 */
[C---:B------:R-:W-:Y:S01]  /*10ed0*/  LOP3.LUT P1, RZ, R82.reuse, 0x3, RZ, 0xc0, !PT ;  /* 0x0000000352ff7812 */ /* 0x040fe2000782c0ff */
[----:B------:R-:W-:Y:S01]  /*10ee0*/  IMAD.IADD R82, R82, 0x1, -R23 ;  /* 0x0000000152527824 */ /* 0x000fe200078e0a17 */
[----:B------:R-:W-:Y:S02]  /*10ef0*/  SEL R68, R91, R90, P0 ;  /* 0x0000005a5b447207 */ /* 0x000fe40000000000 */
[----:B------:R-:W-:Y:S02]  /*10f00*/  SEL R71, R95, R94, P0 ;  /* 0x0000005e5f477207 */ /* 0x000fe40000000000 */
[----:B------:R-:W-:Y:S02]  /*10f10*/  SEL R66, R99, R98, P0 ;  /* 0x0000006263427207 */ /* 0x000fe40000000000 */
[----:B--2---:R-:W-:Y:S01]  /*10f20*/  LOP3.LUT R62, R3, 0x2, RZ, 0x3c, !PT ;  /* 0x00000002033e7812 */ /* 0x004fe200078e3cff */
[----:B------:R-:W-:Y:S04]  /*10f30*/  SHFL.IDX PT, R72, R72, R3, 0x1c1f ;  /* 0x001c1f0348487589 */ /* 0x000fe800000e0000 */
[----:B------:R-:W-:Y:S04]  /*10f40*/  SHFL.IDX PT, R79, R9, R62, 0x1c1f ;  /* 0x001c1f3e094f7589 */ /* 0x000fe800000e0000 */
[----:B------:R-:W-:Y:S04]  /*10f50*/  SHFL.IDX PT, R9, R65, R62, 0x1c1f ;  /* 0x001c1f3e41097589 */ /* 0x000fe800000e0000 */
[----:B------:R-:W-:Y:S04]  /*10f60*/  SHFL.IDX PT, R78, R176, R3, 0x1c1f ;  /* 0x001c1f03b04e7589 */ /* 0x000fe800000e0000 */
[----:B------:R-:W-:Y:S04]  /*10f70*/  SHFL.IDX PT, R37, R76, R3, 0x1c1f ;  /* 0x001c1f034c257589 */ /* 0x000fe800000e0000 */
[----:B------:R-:W-:Y:S04]  /*10f80*/  SHFL.IDX PT, R61, R178, R3, 0x1c1f ;  /* 0x001c1f03b23d7589 */ /* 0x000fe800000e0000 */
[----:B------:R-:W1:Y:S04]  /*10f90*/  SHFL.IDX PT, R76, R11, R62, 0x1c1f ;  /* 0x001c1f3e0b4c7589 */ /* 0x000e6800000e0000 */
[----:B------:R2:W-:Y:S04]  /*10fa0*/  SHFL.IDX PT, R65, R127, R62, 0x1c1f ;  /* 0x001c1f3e7f417589 */ /* 0x0005e800000e0000 */
[----:B------:R-:W-:Y:S04]  /*10fb0*/  SHFL.IDX PT, R80, R172, R3, 0x1c1f ;  /* 0x001c1f03ac507589 */ /* 0x000fe800000e0000 */
[----:B------:R-:W-:Y:S01]  /*10fc0*/  SHFL.IDX PT, R81, R10, R62, 0x1c1f ;  /* 0x001c1f3e0a517589 */ /* 0x000fe200000e0000 */
[----:B--2---:R-:W2:Y:S03]  /*10fd0*/  LDC R127, c[0x0][0xbe8] ;  /* 0x0002fa00ff7f7b82 */ /* 0x004ea60000000800 */
[----:B------:R-:W-:Y:S04]  /*10fe0*/  SHFL.IDX PT, R39, R84, R3, 0x1c1f ;  /* 0x001c1f0354277589 */ /* 0x000fe800000e0000 */
[----:B------:R-:W-:Y:S04]  /*10ff0*/  SHFL.IDX PT, R63, R174, R3, 0x1c1f ;  /* 0x001c1f03ae3f7589 */ /* 0x000fe800000e0000 */
[----:B------:R-:W-:Y:S01]  /*11000*/  SHFL.IDX PT, R50, R112, R3, 0x1c1f ;  /* 0x001c1f0370327589 */ /* 0x000fe200000e0000 */
[----:B-1----:R-:W-:-:S03]  /*11010*/  SEL R73, R61, R76, P0 ;  /* 0x0000004c3d497207 */ /* 0x002fc60000000000 */
[----:B------:R-:W1:Y:S04]  /*11020*/  SHFL.IDX PT, R84, R13, R62, 0x1c1f ;  /* 0x001c1f3e0d547589 */ /* 0x000e6800000e0000 */
[----:B------:R-:W-:Y:S04]  /*11030*/  SHFL.IDX PT, R107, R154, R3, 0x1c1f ;  /* 0x001c1f039a6b7589 */ /* 0x000fe800000e0000 */
[----:B------:R-:W-:Y:S01]  /*11040*/  SHFL.IDX PT, R113, R148, R3, 0x1c1f ;  /* 0x001c1f0394717589 */ /* 0x000fe200000e0000 */
[----:B--2---:R-:W-:-:S03]  /*11050*/  ISETP.NE.AND P2, PT, R127, 0x1, PT ;  /* 0x000000017f00780c */ /* 0x004fc60003f45270 */
[----:B------:R-:W2:Y:S04]  /*11060*/  SHFL.IDX PT, R112, R29, R62, 0x1c1f ;  /* 0x001c1f3e1d707589 */ /* 0x000ea800000e0000 */
[----:B------:R-:W-:Y:S04]  /*11070*/  SHFL.IDX PT, R28, R28, R62, 0x1c1f ;  /* 0x001c1f3e1c1c7589 */ /* 0x000fe800000e0000 */
[----:B------:R-:W-:Y:S04]  /*11080*/  SHFL.IDX PT, R109, R152, R3, 0x1c1f ;  /* 0x001c1f03986d7589 */ /* 0x000fe800000e0000 */
[----:B------:R-:W-:Y:S01]  /*11090*/  SHFL.IDX PT, R26, R26, R62, 0x1c1f ;  /* 0x001c1f3e1a1a7589 */ /* 0x000fe200000e0000 */
[----:B-1----:R-:W-:-:S03]  /*110a0*/  SEL R77, R63, R84, P0 ;  /* 0x000000543f4d7207 */ /* 0x002fc60000000000 */
        /* <DEDUP_REMOVED lines=41> */
[----:B------:R-:W3:Y:S04]  /*11340*/  SHFL.IDX PT, R12, R12, R62, 0x1c1f ;  /* 0x001c1f3e0c0c7589 */ /* 0x000ee800000e0000 */
[----:B------:R-:W4:Y:S01]  /*11350*/  SHFL.IDX PT, R88, R15, R62, 0x1c1f ;  /* 0x001c1f3e0f587589 */ /* 0x000f2200000e0000 */
[----:B-1----:R-:W-:-:S02]  /*11360*/  SEL R3, R72, R9, P0 ;  /* 0x0000000948037207 */ /* 0x002fc40000000000 */
[----:B------:R-:W-:Y:S01]  /*11370*/  SEL R9, R9, R72, P0 ;  /* 0x0000004809097207 */ /* 0x000fe20000000000 */
[----:B------:R-:W1:Y:S01]  /*11380*/  SHFL.IDX PT, R89, R14, R62, 0x1c1f ;  /* 0x001c1f3e0e597589 */ /* 0x000e6200000e0000 */
[----:B------:R-:W-:Y:S02]  /*11390*/  SEL R72, R78, R79, P0 ;  /* 0x0000004f4e487207 */ /* 0x000fe40000000000 */
[----:B------:R-:W-:Y:S01]  /*113a0*/  SEL R78, R79, R78, P0 ;  /* 0x0000004e4f4e7207 */ /* 0x000fe20000000000 */
[----:B------:R-:W5:Y:S01]  /*113b0*/  SHFL.IDX PT, R92, R17, R62, 0x1c1f ;  /* 0x001c1f3e115c7589 */ /* 0x000f6200000e0000 */
[----:B------:R-:W-:Y:S02]  /*113c0*/  SEL R79, R76, R61, P0 ;  /* 0x0000003d4c4f7207 */ /* 0x000fe40000000000 */
[----:B------:R-:W-:Y:S01]  /*113d0*/  SEL R76, R80, R81, P0 ;  /* 0x00000051504c7207 */ /* 0x000fe20000000000 */
[----:B------:R-:W0:Y:S01]  /*113e0*/  SHFL.IDX PT, R16, R16, R62, 0x1c1f ;  /* 0x001c1f3e10107589 */ /* 0x000e2200000e0000 */
[----:B------:R-:W-:-:S02]  /*113f0*/  SEL R80, R81, R80, P0 ;  /* 0x0000005051507207 */ /* 0x000fc40000000000 */
[----:B------:R-:W-:Y:S01]  /*11400*/  SEL R81, R84, R63, P0 ;  /* 0x0000003f54517207 */ /* 0x000fe20000000000 */
[----:B------:R1:W-:Y:S01]  /*11410*/  SHFL.IDX PT, R15, R46, R62, 0x1c1f ;  /* 0x001c1f3e2e0f7589 */ /* 0x0003e200000e0000 */
[----:B--2---:R-:W-:Y:S02]  /*11420*/  SEL R61, R107, R112, P0 ;  /* 0x000000706b3d7207 */ /* 0x004fe40000000000 */
[----:B------:R-:W-:Y:S01]  /*11430*/  SEL R63, R112, R107, P0 ;  /* 0x0000006b703f7207 */ /* 0x000fe20000000000 */
[----:B------:R2:W-:Y:S01]  /*11440*/  SHFL.IDX PT, R125, R48, R62, 0x1c1f ;  /* 0x001c1f3e307d7589 */ /* 0x0005e200000e0000 */
[----:B---3--:R-:W-:Y:S02]  /*11450*/  SEL R86, R87, R12, P0 ;  /* 0x0000000c57567207 */ /* 0x008fe40000000000 */
[----:B------:R-:W-:Y:S01]  /*11460*/  SEL R84, R12, R87, P0 ;  /* 0x000000570c547207 */ /* 0x000fe20000000000 */
[----:B------:R-:W3:Y:S01]  /*11470*/  SHFL.IDX PT, R96, R25, R62, 0x1c1f ;  /* 0x001c1f3e19607589 */ /* 0x000ee200000e0000 */
[----:B----4-:R-:W-:-:S02]  /*11480*/  SEL R87, R85, R88, P0 ;  /* 0x0000005855577207 */ /* 0x010fc40000000000 */
[----:B-1----:R-:W-:Y:S01]  /*11490*/  SEL R46, R28, R113, P0 ;  /* 0x000000711c2e7207 */ /* 0x002fe20000000000 */
[----:B------:R-:W1:Y:S01]  /*114a0*/  SHFL.IDX PT, R34, R34, R62, 0x1c1f ;  /* 0x001c1f3e22227589 */ /* 0x000e6200000e0000 */
[----:B------:R-:W-:Y:S02]  /*114b0*/  SEL R85, R88, R85, P0 ;  /* 0x0000005558557207 */ /* 0x000fe40000000000 */
[----:B--2---:R-:W-:Y:S01]  /*114c0*/  SEL R48, R113, R28, P0 ;  /* 0x0000001c71307207 */ /* 0x004fe20000000000 */
[----:B------:R2:W4:Y:S01]  /*114d0*/  SHFL.IDX PT, R17, R44, R62, 0x1c1f ;  /* 0x001c1f3e2c117589 */ /* 0x00052200000e0000 */
[----:B------:R-:W4:Y:S01]  /*114e0*/  LDC.64 R112, c[0x0][0xbd8] ;  /* 0x0002f600ff707b82 */ /* 0x000f220000000a00 */
[----:B------:R-:W-:Y:S02]  /*114f0*/  SEL R88, R90, R89, P0 ;  /* 0x000000595a587207 */ /* 0x000fe40000000000 */
[----:B------:R0:W4:Y:S01]  /*11500*/  SHFL.IDX PT, R11, R24, R62, 0x1c1f ;  /* 0x001c1f3e180b7589 */ /* 0x00012200000e0000 */
[----:B------:R-:W-:-:S02]  /*11510*/  SEL R90, R89, R90, P0 ;  /* 0x0000005a595a7207 */ /* 0x000fc40000000000 */
[----:B-----5:R-:W-:Y:S01]  /*11520*/  SEL R89, R91, R92, P0 ;  /* 0x0000005c5b597207 */ /* 0x020fe20000000000 */
[----:B------:R5:W4:Y:S01]  /*11530*/  SHFL.IDX PT, R13, R43, R62, 0x1c1f ;  /* 0x001c1f3e2b0d7589 */ /* 0x000b2200000e0000 */
[----:B------:R-:W-:Y:S02]  /*11540*/  SEL R91, R92, R91, P0 ;  /* 0x0000005b5c5b7207 */ /* 0x000fe40000000000 */
[----:B--2---:R-:W-:Y:S01]  /*11550*/  SEL R44, R30, R115, P0 ;  /* 0x000000731e2c7207 */ /* 0x004fe20000000000 */
[----:B------:R2:W4:Y:S01]  /*11560*/  SHFL.IDX PT, R122, R47, R62, 0x1c1f ;  /* 0x001c1f3e2f7a7589 */ /* 0x00052200000e0000 */
[----:B0-----:R-:W-:Y:S02]  /*11570*/  SEL R94, R95, R16, P0 ;  /* 0x000000105f5e7207 */ /* 0x001fe40000000000 */
[----:B------:R-:W-:Y:S01]  /*11580*/  SEL R24, R117, R32, P0 ;  /* 0x0000002075187207 */ /* 0x000fe20000000000 */
[----:B------:R-:W0:Y:S01]  /*11590*/  SHFL.IDX PT, R35, R35, R62, 0x1c1f ;  /* 0x001c1f3e23237589 */ /* 0x000e2200000e0000 */
[----:B------:R-:W-:-:S02]  /*115a0*/  SEL R92, R16, R95, P0 ;  /* 0x0000005f105c7207 */ /* 0x000fc40000000000 */
[----:B-----5:R-:W-:Y:S01]  /*115b0*/  SEL R43, R114, R33, P0 ;  /* 0x00000021722b7207 */ /* 0x020fe20000000000 */
[----:B------:R-:W-:Y:S01]  /*115c0*/  SHFL.IDX PT, R110, R27, R62, 0x1c1f ;  /* 0x001c1f3e1b6e7589 */ /* 0x000fe200000e0000 */
[----:B---3--:R-:W-:Y:S02]  /*115d0*/  SEL R95, R93, R96, P0 ;  /* 0x000000605d5f7207 */ /* 0x008fe40000000000 */
[----:B--2---:R-:W-:Y:S01]  /*115e0*/  SEL R47, R10, R111, P0 ;  /* 0x0000006f0a2f7207 */ /* 0x004fe20000000000 */
[----:B------:R2:W3:Y:S01]  /*115f0*/  SHFL.IDX PT, R14, R42, R62, 0x1c1f ;  /* 0x001c1f3e2a0e7589 */ /* 0x0004e200000e0000 */
[----:B-1----:R-:W-:Y:S02]  /*11600*/  SEL R28, R119, R34, P0 ;  /* 0x00000022771c7207 */ /* 0x002fe40000000000 */
[----:B----4-:R-:W-:Y:S01]  /*11610*/  SEL R12, R17, R106, P0 ;  /* 0x0000006a110c7207 */ /* 0x010fe20000000000 */
[----:B------:R1:W-:Y:S01]  /*11620*/  SHFL.IDX PT, R124, R49, R62, 0x1c1f ;  /* 0x001c1f3e317c7589 */ /* 0x0003e200000e0000 */
[----:B------:R-:W-:-:S02]  /*11630*/  SEL R93, R96, R93, P0 ;  /* 0x0000005d605d7207 */ /* 0x000fc40000000000 */
[----:B------:R-:W-:Y:S01]  /*11640*/  SEL R96, R98, R11, P0 ;  /* 0x0000000b62607207 */ /* 0x000fe20000000000 */
[----:B------:R4:W5:Y:S01]  /*11650*/  SHFL.IDX PT, R123, R45, R62, 0x1c1f ;  /* 0x001c1f3e2d7b7589 */ /* 0x00096200000e0000 */
[----:B------:R-:W-:Y:S02]  /*11660*/  SEL R98, R11, R98, P0 ;  /* 0x000000620b627207 */ /* 0x000fe40000000000 */
[----:B--2---:R-:W-:Y:S01]  /*11670*/  SEL R42, R115, R30, P0 ;  /* 0x0000001e732a7207 */ /* 0x004fe20000000000 */
[----:B------:R2:W5:Y:S01]  /*11680*/  SHFL.IDX PT, R126, R60, R62, 0x1c1f ;  /* 0x001c1f3e3c7e7589 */ /* 0x00056200000e0000 */
[----:B------:R-:W-:Y:S02]  /*11690*/  SEL R30, R34, R119, P0 ;  /* 0x00000077221e7207 */ /* 0x000fe40000000000 */
[----:B-1----:R-:W-:Y:S01]  /*116a0*/  SEL R49, R111, R10, P0 ;  /* 0x0000000a6f317207 */ /* 0x002fe20000000000 */
[----:B------:R-:W-:Y:S01]  /*116b0*/  SHFL.IDX PT, R104, R104, R62, 0x1c1f ;  /* 0x001c1f3e68687589 */ /* 0x000fe200000e0000 */
[----:B------:R-:W1:Y:S01]  /*116c0*/  @P2 LDC R111, c[0x0][0xbf0] ;  /* 0x0002fc00ff6f2b82 */ /* 0x000e620000000800 */
[----:B----4-:R-:W-:-:S02]  /*116d0*/  SEL R45, R33, R114, P0 ;  /* 0x00000072212d7207 */ /* 0x010fc40000000000 */
[----:B------:R-:W4:Y:S01]  /*116e0*/  SHFL.IDX PT, R103, R103, R62, 0x1c1f ;  /* 0x001c1f3e67677589 */ /* 0x000f2200000e0000 */
[----:B------:R-:W-:Y:S01]  /*116f0*/  SEL R10, R106, R17, P0 ;  /* 0x000000116a0a7207 */ /* 0x000fe20000000000 */
[----:B------:R-:W-:Y:S01]  /*11700*/  IMAD R106, R112, UR38, RZ ;  /* 0x00000026706a7c24 */ /* 0x000fe2000f8e02ff */
[----:B--2---:R-:W-:Y:S01]  /*11710*/  SEL R60, R109, R26, P0 ;  /* 0x0000001a6d3c7207 */ /* 0x004fe20000000000 */
[----:B------:R-:W-:Y:S01]  /*11720*/  SHFL.IDX PT, R55, R55, R62, 0x1c1f ;  /* 0x001c1f3e37377589 */ /* 0x000fe200000e0000 */
[----:B------:R-:W2:Y:S01]  /*11730*/  LDC.64 R114, c[0x0][0xb40] ;  /* 0x0002d000ff727b82 */ /* 0x000ea20000000a00 */
[----:B------:R-:W-:Y:S02]  /*11740*/  SEL R29, R118, R13, P0 ;  /* 0x0000000d761d7207 */ /* 0x000fe40000000000 */
[----:B------:R-:W4:Y:S01]  /*11750*/  SHFL.IDX PT, R57, R57, R62, 0x1c1f ;  /* 0x001c1f3e39397589 */ /* 0x000f2200000e0000 */
[----:B------:R-:W-:Y:S02]  /*11760*/  SEL R31, R13, R118, P0 ;  /* 0x000000760d1f7207 */ /* 0x000fe40000000000 */
[----:B------:R-:W-:Y:S01]  /*11770*/  SEL R11, R105, R122, P0 ;  /* 0x0000007a690b7207 */ /* 0x000fe20000000000 */
[----:B------:R-:W-:Y:S01]  /*11780*/  SHFL.IDX PT, R108, R108, R62, 0x1c1f ;  /* 0x001c1f3e6c6c7589 */ /* 0x000fe200000e0000 */
[----:B------:R-:W4:Y:S01]  /*11790*/  @P2 LDC R119, c[0x0][0xbec] ;  /* 0x0002fb00ff772b82 */ /* 0x000f220000000800 */
[----:B------:R-:W-:Y:S01]  /*117a0*/  SEL R13, R122, R105, P0 ;  /* 0x000000697a0d7207 */ /* 0x000fe20000000000 */
[----:B------:R-:W-:Y:S01]  /*117b0*/  IMAD R105, R113, UR36, R106 ;  /* 0x0000002471697c24 */ /* 0x000fe2000f8e026a */
[----:B------:R-:W1:Y:S01]  /*117c0*/  SHFL.IDX PT, R101, R101, R62, 0x1c1f ;  /* 0x001c1f3e65657589 */ /* 0x000e6200000e0000 */
[----:B0-----:R-:W-:Y:S01]  /*117d0*/  SEL R25, R116, R35, P0 ;  /* 0x0000002374197207 */ /* 0x001fe20000000000 */
[----:B------:R-:W-:Y:S01]  /*117e0*/  IMAD.WIDE.U32 R106, R112, UR36, R6 ;  /* 0x00000024706a7c25 */ /* 0x000fe2000f8e0006 */
[----:B------:R-:W-:Y:S01]  /*117f0*/  SEL R27, R35, R116, P0 ;  /* 0x00000074231b7207 */ /* 0x000fe20000000000 */
[----:B------:R-:W-:Y:S01]  /*11800*/  SHFL.IDX PT, R83, R83, R62, 0x1c1f ;  /* 0x001c1f3e53537589 */ /* 0x000fe200000e0000 */
[----:B------:R-:W0:Y:S01]  /*11810*/  @P2 LDC R116, c[0x0][0xbf0] ;  /* 0x0002fc00ff742b82 */ /* 0x000e220000000800 */
[----:B------:R-:W-:Y:S01]  /*11820*/  IMAD R112, RZ, RZ, -UR37 ;  /* 0x80000025ff707e24 */ /* 0x000fe2000f8e02ff */
[----:B---3--:R-:W-:Y:S01]  /*11830*/  SEL R34, R14, R121, P0 ;  /* 0x000000790e227207 */ /* 0x008fe20000000000 */
[----:B------:R-:W-:Y:S01]  /*11840*/  SHFL.IDX PT, R74, R74, R62, 0x1c1f ;  /* 0x001c1f3e4a4a7589 */ /* 0x000fe200000e0000 */
[----:B-----5:R-:W-:Y:S01]  /*11850*/  SEL R16, R123, R102, P0 ;  /* 0x000000667b107207 */ /* 0x020fe20000000000 */
[----:B------:R-:W-:Y:S01]  /*11860*/  IMAD.IADD R107, R107, 0x1, R105 ;  /* 0x000000016b6b7824 */ /* 0x000fe200078e0269 */
[----:B------:R-:W-:Y:S01]  /*11870*/  SEL R33, R120, R15, P0 ;  /* 0x0000000f78217207 */ /* 0x000fe20000000000 */
[----:B------:R-:W-:Y:S01]  /*11880*/  SHFL.IDX PT, R75, R75, R62, 0x1c1f ;  /* 0x001c1f3e4b4b7589 */ /* 0x000fe200000e0000 */
[----:B------:R-:W-:Y:S01]  /*11890*/  SEL R35, R15, R120, P0 ;  /* 0x000000780f237207 */ /* 0x000fe20000000000 */
[----:B--2---:R-:W-:Y:S01]  /*118a0*/  IMAD.WIDE.U32 R4, R114, UR36, R4 ;  /* 0x0000002472047c25 */ /* 0x004fe2000f8e0004 */
[----:B------:R-:W-:Y:S01]  /*118b0*/  SEL R15, R53, R124, P0 ;  /* 0x0000007c350f7207 */ /* 0x000fe20000000000 */
[----:B------:R-:W-:Y:S01]  /*118c0*/  SHFL.IDX PT, R70, R70, R62, 0x1c1f ;  /* 0x001c1f3e46467589 */ /* 0x000fe200000e0000 */
[----:B------:R-:W-:Y:S01]  /*118d0*/  SEL R17, R124, R53, P0 ;  /* 0x000000357c117207 */ /* 0x000fe20000000000 */
[----:B------:R-:W-:Y:S01]  /*118e0*/  IMAD.MOV.U32 R53, RZ, RZ, R52 ;  /* 0x000000ffff357224 */ /* 0x000fe200078e0034 */
[----:B------:R-:W-:Y:S01]  /*118f0*/  SEL R6, R18, R125, P0 ;  /* 0x0000007d12067207 */ /* 0x000fe20000000000 */
[----:B------:R-:W-:Y:S01]  /*11900*/  SHFL.IDX PT, R71, R71, R62, 0x1c1f ;  /* 0x001c1f3e47477589 */ /* 0x000fe200000e0000 */
[----:B----4-:R-:W-:Y:S01]  /*11910*/  @P2 IMAD.HI.U32 R119, R52, R119, RZ ;  /* 0x0000007734772227 */ /* 0x010fe200078e00ff */
[----:B------:R-:W-:-:S02]  /*11920*/  SEL R7, R19, R126, P0 ;  /* 0x0000007e13077207 */ /* 0x000fc40000000000 */
[----:B------:R-:W-:Y:S01]  /*11930*/  SHFL.IDX PT, R68, R68, R62, 0x1c1f ;  /* 0x001c1f3e44447589 */ /* 0x000fe200000e0000 */
[----:B------:R-:W-:Y:S01]  /*11940*/  IMAD.MOV.U32 R105, RZ, RZ, R52 ;  /* 0x000000ffff697224 */ /* 0x000fe200078e0034 */
[----:B------:R-:W-:Y:S02]  /*11950*/  SEL R18, R125, R18, P0 ;  /* 0x000000127d127207 */ /* 0x000fe40000000000 */
[----:B------:R-:W-:Y:S01]  /*11960*/  SHFL.IDX PT, R69, R69, R62, 0x1c1f ;  /* 0x001c1f3e45457589 */ /* 0x000fe200000e0000 */
[----:B0-----:R-:W-:Y:S02]  /*11970*/  @P2 SHF.R.U32.HI R105, RZ, R116, R119 ;  /* 0x00000074ff692219 */ /* 0x001fe40000011677 */
[----:B------:R-:W-:Y:S01]  /*11980*/  SEL R19, R126, R19, P0 ;  /* 0x000000137e137207 */ /* 0x000fe20000000000 */
[----:B------:R-:W-:Y:S04]  /*11990*/  SHFL.IDX PT, R66, R66, R62, 0x1c1f ;  /* 0x001c1f3e42427589 */ /* 0x000fe800000e0000 */
[----:B------:R-:W-:Y:S04]  /*119a0*/  SHFL.IDX PT, R67, R67, R62, 0x1c1f ;  /* 0x001c1f3e43437589 */ /* 0x000fe800000e0000 */
[----:B------:R0:W-:Y:S02]  /*119b0*/  SHFL.IDX PT, R64, R97, R62, 0x1c1f ;  /* 0x001c1f3e61407589 */ /* 0x0001e400000e0000 */
[----:B0-----:R-:W-:-:S02]  /*119c0*/  SEL R62, R26, R109, P0 ;  /* 0x0000006d1a3e7207 */ /* 0x001fc40000000000 */
[----:B------:R-:W-:Y:S01]  /*119d0*/  SEL R26, R32, R117, P0 ;  /* 0x00000075201a7207 */ /* 0x000fe20000000000 */
[----:B------:R-:W0:Y:S01]  /*119e0*/  @P2 LDC R109, c[0x0][0xbec] ;  /* 0x0002fb00ff6d2b82 */ /* 0x000e220000000800 */
[----:B------:R-:W-:Y:S02]  /*119f0*/  SEL R32, R121, R14, P0 ;  /* 0x0000000e79207207 */ /* 0x000fe40000000000 */
[----:B------:R-:W-:Y:S02]  /*11a00*/  SEL R14, R102, R123, P0 ;  /* 0x0000007b660e7207 */ /* 0x000fe40000000000 */
[----:B------:R-:W-:Y:S02]  /*11a10*/  SEL R97, R99, R110, P0 ;  /* 0x0000006e63617207 */ /* 0x000fe40000000000 */
[----:B------:R-:W-:Y:S01]  /*11a20*/  SEL R99, R110, R99, P0 ;  /* 0x000000636e637207 */ /* 0x000fe20000000000 */
[----:B------:R-:W2:Y:S01]  /*11a30*/  LDC R117, c[0x0][0xc50] ;  /* 0x00031400ff757b82 */ /* 0x000ea20000000800 */
[----:B------:R-:W-:-:S02]  /*11a40*/  IMAD R110, R114, UR38, RZ ;  /* 0x00000026726e7c24 */ /* 0x000fc4000f8e02ff */
[----:B0-----:R-:W-:-:S05]  /*11a50*/  @P2 IMAD.HI.U32 R102, R52, R109, RZ ;  /* 0x0000006d34662227 */ /* 0x001fca00078e00ff */
[----:B-1----:R-:W-:Y:S01]  /*11a60*/  @P2 SHF.R.U32.HI R53, RZ, R111, R102 ;  /* 0x0000006fff352219 */ /* 0x002fe20000011666 */
[----:B------:R-:W-:Y:S02]  /*11a70*/  IMAD R111, R115, UR36, R110 ;  /* 0x00000024736f7c24 */ /* 0x000fe4000f8e026e */
[----:B--2---:R-:W-:Y:S01]  /*11a80*/  IMAD R117, R117, R112, UR4 ;  /* 0x0000000475757e24 */ /* 0x004fe2000f8e0270 */
[----:B------:R-:W-:Y:S01]  /*11a90*/  ULDC.64 UR4, c[0x0][0xbe0] ;  /* 0x0002f80000047ab9 */ /* 0x000fe20000000a00 */
[----:B------:R-:W-:Y:S01]  /*11aa0*/  IMAD.IADD R111, R5, 0x1, R111 ;  /* 0x00000001056f7824 */ /* 0x000fe200078e026f */
[----:B------:R-:W-:Y:S01]  /*11ab0*/  SHF.R.S32.HI R109, RZ, 0x1f, R53 ;  /* 0x0000001fff6d7819 */ /* 0x000fe20000011435 */
[----:B------:R-:W-:Y:S01]  /*11ac0*/  IMAD.MOV.U32 R110, RZ, RZ, R4 ;  /* 0x000000ffff6e7224 */ /* 0x000fe200078e0004 */
[----:B------:R-:W-:-:S05]  /*11ad0*/  SHF.R.S32.HI R102, RZ, 0x1f, R117 ;  /* 0x0000001fff667819 */ /* 0x000fca0000011475 */
[C---:B------:R-:W-:Y:S02]  /*11ae0*/  IMAD R5, R102.reuse, UR4, RZ ;  /* 0x0000000466057c24 */ /* 0x040fe4000f8e02ff */
[----:B------:R-:W-:Y:S02]  /*11af0*/  IMAD R102, R102, UR6, RZ ;  /* 0x0000000666667c24 */ /* 0x000fe4000f8e02ff */
[C---:B------:R-:W-:Y:S02]  /*11b00*/  IMAD R112, R117.reuse, UR5, R5 ;  /* 0x0000000575707c24 */ /* 0x040fe4000f8e0205 */
[----:B------:R-:W-:Y:S01]  /*11b10*/  IMAD.WIDE.U32 R4, R117, UR4, R106 ;  /* 0x0000000475047c25 */ /* 0x000fe2000f8e006a */
[----:B------:R-:W-:-:S03]  /*11b20*/  ULDC.64 UR4, c[0x0][0xb30] ;  /* 0x0002cc0000047ab9 */ /* 0x000fc60000000a00 */
[----:B------:R-:W-:Y:S01]  /*11b30*/  IMAD R113, R117, UR7, R102 ;  /* 0x0000000775717c24 */ /* 0x000fe2000f8e0266 */
[----:B------:R-:W-:Y:S01]  /*11b40*/  IADD3 R4, P2, R53, R4, RZ ;  /* 0x0000000435047210 */ /* 0x000fe20007f5e0ff */
[----:B------:R-:W-:Y:S01]  /*11b50*/  IMAD.MOV R53, RZ, RZ, -R53 ;  /* 0x000000ffff357224 */ /* 0x000fe200078e0a35 */
[----:B------:R-:W-:Y:S01]  /*11b60*/  SHF.R.S32.HI R102, RZ, 0x1f, R105 ;  /* 0x0000001fff667819 */ /* 0x000fe20000011469 */
[----:B------:R-:W-:Y:S01]  /*11b70*/  IMAD.WIDE.U32 R106, R117, UR6, R110 ;  /* 0x00000006756a7c25 */ /* 0x000fe2000f8e006e */
[----:B------:R-:W-:Y:S01]  /*11b80*/  IADD3.X R5, R109, R5, R112, P2, !PT ;  /* 0x000000056d057210 */ /* 0x000fe200017fe470 */
[----:B------:R-:W-:Y:S02]  /*11b90*/  ULDC.64 UR6, c[0x0][0xbc8] ;  /* 0x0002f20000067ab9 */ /* 0x000fe40000000a00 */
[----:B------:R-:W-:Y:S02]  /*11ba0*/  IMAD.MOV R111, RZ, RZ, -R105 ;  /* 0x000000ffff6f7224 */ /* 0x000fe400078e0a69 */
[----:B------:R-:W-:-:S02]  /*11bb0*/  IMAD R53, R127, R53, R52 ;  /* 0x000000357f357224 */ /* 0x000fc400078e0234 */
[----:B------:R-:W-:Y:S02]  /*11bc0*/  IMAD R102, R102, UR4, RZ ;  /* 0x0000000466667c24 */ /* 0x000fe4000f8e02ff */
[----:B------:R-:W-:Y:S01]  /*11bd0*/  IMAD R111, R127, R111, R52 ;  /* 0x0000006f7f6f7224 */ /* 0x000fe200078e0234 */
[----:B------:R-:W-:Y:S01]  /*11be0*/  SHF.R.S32.HI R52, RZ, 0x1f, R53 ;  /* 0x0000001fff347819 */ /* 0x000fe20000011435 */
[----:B------:R-:W-:Y:S02]  /*11bf0*/  IMAD.IADD R107, R107, 0x1, R113 ;  /* 0x000000016b6b7824 */ /* 0x000fe400078e0271 */
[C---:B------:R-:W-:Y:S01]  /*11c00*/  IMAD R109, R105.reuse, UR5, R102 ;  /* 0x00000005696d7c24 */ /* 0x040fe2000f8e0266 */
[----:B------:R-:W-:Y:S01]  /*11c10*/  SHF.R.S32.HI R102, RZ, 0x1f, R111 ;  /* 0x0000001fff667819 */ /* 0x000fe2000001146f */
[----:B------:R-:W-:Y:S01]  /*11c20*/  IMAD R52, R52, UR6, RZ ;  /* 0x0000000634347c24 */ /* 0x000fe2000f8e02ff */
[----:B------:R-:W0:Y:S01]  /*11c30*/  S2UR UR5, SR_CgaCtaId ;  /* 0x00000000000579c3 */ /* 0x000e220000008800 */
        /* <DEDUP_REMOVED lines=22> */
[----:B------:R-:W-:Y:S01]  /*11da0*/  UIADD3 UR4, UR4, 0x2a820, URZ ;  /* 0x0002a82004047890 */ /* 0x000fe2000fffe03f */
[----:B------:R-:W-:Y:S01]  /*11db0*/  SHFL.IDX PT, R110, R114, RZ, 0x1c1f ;  /* 0x001c1fff726e7589 */ /* 0x000fe200000e0000 */
[----:B------:R-:W-:-:S02]  /*11dc0*/  SEL R5, R51, R104, P0 ;  /* 0x0000006833057207 */ /* 0x000fc40000000000 */
[----:B------:R-:W-:Y:S01]  /*11dd0*/  SEL R51, R104, R51, P0 ;  /* 0x0000003368337207 */ /* 0x000fe20000000000 */
[----:B------:R-:W0:Y:S01]  /*11de0*/  SHFL.IDX PT, R111, R109, RZ, 0x1c1f ;  /* 0x001c1fff6d6f7589 */ /* 0x000e2200000e0000 */
[C---:B------:R-:W-:Y:S01]  /*11df0*/  VIADD R104, R100.reuse, 0x8 ;  /* 0x0000000864687836 */ /* 0x040fe20000000000 */
[CC--:B------:R-:W-:Y:S01]  /*11e00*/  ISETP.GE.OR P2, PT, R100.reuse, R105.reuse, P1 ;  /* 0x000000696400720c */ /* 0x0c0fe20000f46670 */
[----:B------:R-:W-:Y:S01]  /*11e10*/  UPRMT UR4, URZ, 0x654, UR4 ;  /* 0x000006543f047896 */ /* 0x000fe20008000004 */
[----:B------:R-:W1:Y:S01]  /*11e20*/  SHFL.IDX PT, R113, R109, 0x1, 0x1c1f ;  /* 0x003c1f006d717f89 */ /* 0x000e6200000e0000 */
[-C--:B------:R-:W-:Y:S02]  /*11e30*/  ISETP.GE.AND P3, PT, R100, R105.reuse, PT ;  /* 0x000000696400720c */ /* 0x080fe40003f66270 */
[----:B------:R-:W-:Y:S01]  /*11e40*/  ISETP.GE.OR P1, PT, R104, R105, P1 ;  /* 0x000000696800720c */ /* 0x000fe20000f26670 */
[----:B------:R2:W3:Y:S01]  /*11e50*/  SHFL.IDX PT, R102, R106, RZ, 0x1c1f ;  /* 0x001c1fff6a667589 */ /* 0x0004e200000e0000 */
[----:B------:R-:W-:-:S02]  /*11e60*/  SEL R52, R56, R57, P0 ;  /* 0x0000003938347207 */ /* 0x000fc40000000000 */
[----:B------:R-:W-:Y:S01]  /*11e70*/  SEL R56, R57, R56, P0 ;  /* 0x0000003839387207 */ /* 0x000fe20000000000 */
[----:B------:R-:W-:Y:S01]  /*11e80*/  SYNCS.ARRIVE.TRANS64.RED.A1T0 RZ, [UR4], RZ ;  /* 0x000000ffffff79a7 */ /* 0x000fe20008100404 */
[----:B------:R2:W4:Y:S01]  /*11e90*/  SHFL.IDX PT, R103, R107, RZ, 0x1c1f ;  /* 0x001c1fff6b677589 */ /* 0x00052200000e0000 */
[----:B------:R-:W-:Y:S02]  /*11ea0*/  SEL R53, R54, R55, P0 ;  /* 0x0000003736357207 */ /* 0x000fe40000000000 */
[----:B------:R-:W-:Y:S02]  /*11eb0*/  SEL R57, R55, R54, P0 ;  /* 0x0000003637397207 */ /* 0x000fe40000000000 */
[----:B------:R-:W-:Y:S02]  /*11ec0*/  SEL R54, R58, R101, P0 ;  /* 0x000000653a367207 */ /* 0x000fe40000000000 */
[----:B------:R-:W-:Y:S01]  /*11ed0*/  SEL R58, R101, R58, P0 ;  /* 0x0000003a653a7207 */ /* 0x000fe20000000000 */
[----:B------:R-:W-:Y:S01]  /*11ee0*/  IMAD.SHL.U32 R101, R82, 0x2, RZ ;  /* 0x0000000252657824 */ /* 0x000fe200078e00ff */
        /* <DEDUP_REMOVED lines=14> */
[----:B------:R-:W-:Y:S02]  /*11fd0*/  ISETP.GE.AND P1, PT, R100, UR4, PT ;  /* 0x0000000464007c0c */ /* 0x000fe4000bf26270 */
[----:B------:R-:W-:-:S05]  /*11fe0*/  ISETP.GE.AND P2, PT, R112, UR4, PT ;  /* 0x0000000470007c0c */ /* 0x000fca000bf46270 */
[C-C-:B---34-:R-:W-:Y:S02]  /*11ff0*/  @!P4 IMAD.WIDE R108, R101.reuse, 0x4, R102.reuse ;  /* 0x00000004656cc825 */ /* 0x158fe400078e0266 */
[----:B------:R-:W-:Y:S02]  /*12000*/  @!P5 LEA.HI R0, R0, R0, RZ, 0x1 ;  /* 0x000000000000d211 */ /* 0x000fe400078f08ff */
[----:B------:R-:W-:Y:S01]  /*12010*/  @!P3 LEA.HI R82, R82, R82, RZ, 0x1 ;  /* 0x000000525252b211 */ /* 0x000fe200078f08ff */
[----:B------:R0:W-:Y:S01]  /*12020*/  @!P4 ST.E.64 desc[UR42][R108.64], R72 ;  /* 0x000000486c00c985 */ /* 0x0001e2000c101b2a */
[----:B------:R-:W-:Y:S01]  /*12030*/  @!P5 LOP3.LUT R111, R0, 0xfffffffe, RZ, 0xc0, !PT ;  /* 0xfffffffe006fd812 */ /* 0x000fe200078ec0ff */
[C---:B------:R-:W-:Y:S01]  /*12040*/  VIADD R0, R101.reuse, 0x28 ;  /* 0x0000002865007836 */ /* 0x040fe20000000000 */
[----:B------:R-:W-:Y:S01]  /*12050*/  @!P3 LOP3.LUT R113, R82, 0xfffffffe, RZ, 0xc0, !PT ;  /* 0xfffffffe5271b812 */ /* 0x000fe200078ec0ff */
[----:B------:R-:W-:Y:S01]  /*12060*/  VIADD R82, R101, 0x38 ;  /* 0x0000003865527836 */ /* 0x000fe20000000000 */
[----:B------:R-:W-:Y:S01]  /*12070*/  @!P1 LEA.HI R100, R100, R100, RZ, 0x1 ;  /* 0x0000006464649211 */ /* 0x000fe200078f08ff */
[----:B------:R-:W-:Y:S01]  /*12080*/  @!P5 IMAD.WIDE R110, R111, 0x4, R102 ;  /* 0x000000046f6ed825 */ /* 0x000fe200078e0266 */
[----:B------:R-:W-:-:S02]  /*12090*/  ISETP.GE.AND P4, PT, R0, UR4, PT ;  /* 0x0000000400007c0c */ /* 0x000fc4000bf86270 */
[----:B------:R-:W-:Y:S02]  /*120a0*/  ISETP.GE.AND P6, PT, R82, UR4, PT ;  /* 0x0000000452007c0c */ /* 0x000fe4000bfc6270 */
[----:B------:R-:W-:Y:S01]  /*120b0*/  @!P1 LOP3.LUT R115, R100, 0xfffffffe, RZ, 0xc0, !PT ;  /* 0xfffffffe64739812 */ /* 0x000fe200078ec0ff */
[----:B------:R-:W-:Y:S01]  /*120c0*/  VIADD R100, R101, 0x40 ;  /* 0x0000004065647836 */ /* 0x000fe20000000000 */
[----:B------:R-:W-:Y:S01]  /*120d0*/  @!P2 LEA.HI R112, R112, R112, RZ, 0x1 ;  /* 0x000000707070a211 */ /* 0x000fe200078f08ff */
[----:B0-----:R-:W-:Y:S01]  /*120e0*/  @!P3 IMAD.WIDE R72, R113, 0x4, R102 ;  /* 0x000000047148b825 */ /* 0x001fe200078e0266 */
[----:B------:R0:W-:Y:S01]  /*120f0*/  @!P5 ST.E.64 desc[UR42][R110.64], R78 ;  /* 0x0000004e6e00d985 */ /* 0x0001e2000c101b2a */
[----:B------:R-:W-:Y:S02]  /*12100*/  ISETP.GE.AND P5, PT, R114, UR4, PT ;  /* 0x0000000472007c0c */ /* 0x000fe4000bfa6270 */
[----:B------:R-:W-:Y:S01]  /*12110*/  @!P2 LOP3.LUT R109, R112, 0xfffffffe, RZ, 0xc0, !PT ;  /* 0xfffffffe706da812 */ /* 0x000fe200078ec0ff */
[----:B------:R1:W-:Y:S01]  /*12120*/  @!P3 ST.E.64 desc[UR42][R72.64], R76 ;  /* 0x0000004c4800b985 */ /* 0x0003e2000c101b2a */
[----:B------:R-:W-:-:S02]  /*12130*/  @!P4 LEA.HI R0, R0, R0, RZ, 0x1 ;  /* 0x000000000000c211 */ /* 0x000fc400078f08ff */
[----:B------:R-:W-:Y:S01]  /*12140*/  ISETP.GE.AND P3, PT, R100, UR4, PT ;  /* 0x0000000464007c0c */ /* 0x000fe2000bf66270 */
[----:B------:R-:W-:Y:S01]  /*12150*/  @!P2 IMAD.WIDE R108, R109, 0x4, R102 ;  /* 0x000000046d6ca825 */ /* 0x000fe200078e0266 */
[----:B------:R-:W-:-:S03]  /*12160*/  @!P6 LEA.HI R82, R82, R82, RZ, 0x1 ;  /* 0x000000525252e211 */ /* 0x000fc600078f08ff */
[--C-:B0-----:R-:W-:Y:S01]  /*12170*/  @!P1 IMAD.WIDE R78, R115, 0x4, R102.reuse ;  /* 0x00000004734e9825 */ /* 0x101fe200078e0266 */
[----:B------:R-:W-:Y:S02]  /*12180*/  @!P4 LOP3.LUT R111, R0, 0xfffffffe, RZ, 0xc0, !PT ;  /* 0xfffffffe006fc812 */ /* 0x000fe400078ec0ff */
[----:B------:R-:W-:Y:S01]  /*12190*/  @!P5 LEA.HI R114, R114, R114, RZ, 0x1 ;  /* 0x000000727272d211 */ /* 0x000fe200078f08ff */
[C---:B------:R-:W-:Y:S01]  /*121a0*/  VIADD R110, R101.reuse, 0x48 ;  /* 0x00000048656e7836 */ /* 0x040fe20000000000 */
[----:B------:R0:W-:Y:S01]  /*121b0*/  @!P1 ST.E.64 desc[UR42][R78.64], R80 ;  /* 0x000000504e009985 */ /* 0x0001e2000c101b2a */
[----:B------:R-:W-:Y:S02]  /*121c0*/  VIADD R0, R101, 0x50 ;  /* 0x0000005065007836 */ /* 0x000fe40000000000 */
[----:B------:R-:W-:Y:S01]  /*121d0*/  @!P3 LEA.HI R100, R100, R100, RZ, 0x1 ;  /* 0x000000646464b211 */ /* 0x000fe200078f08ff */
[----:B-1----:R-:W-:Y:S01]  /*121e0*/  @!P4 IMAD.WIDE R72, R111, 0x4, R102 ;  /* 0x000000046f48c825 */ /* 0x002fe200078e0266 */
[----:B------:R-:W-:Y:S01]  /*121f0*/  ISETP.GE.AND P1, PT, R110, UR4, PT ;  /* 0x000000046e007c0c */ /* 0x000fe2000bf26270 */
[----:B------:R-:W-:Y:S01]  /*12200*/  @!P2 ST.E.64 desc[UR42][R108.64], R86 ;  /* 0x000000566c00a985 */ /* 0x000fe2000c101b2a */
[----:B------:R-:W-:-:S02]  /*12210*/  ISETP.GE.AND P2, PT, R0, UR4, PT ;  /* 0x0000000400007c0c */ /* 0x000fc4000bf46270 */
[----:B------:R-:W-:Y:S01]  /*12220*/  @!P5 LOP3.LUT R77, R114, 0xfffffffe, RZ, 0xc0, !PT ;  /* 0xfffffffe724dd812 */ /* 0x000fe200078ec0ff */
[----:B------:R1:W-:Y:S04]  /*12230*/  @!P4 ST.E.64 desc[UR42][R72.64], R84 ;  /* 0x000000544800c985 */ /* 0x0003e8000c101b2a */
[--C-:B------:R-:W-:Y:S01]  /*12240*/  @!P5 IMAD.WIDE R76, R77, 0x4, R102.reuse ;  /* 0x000000044d4cd825 */ /* 0x100fe200078e0266 */
[----:B0-----:R-:W-:Y:S02]  /*12250*/  @!P6 LOP3.LUT R79, R82, 0xfffffffe, RZ, 0xc0, !PT ;  /* 0xfffffffe524fe812 */ /* 0x001fe400078ec0ff */
[----:B------:R-:W-:Y:S01]  /*12260*/  @!P3 LOP3.LUT R81, R100, 0xfffffffe, RZ, 0xc0, !PT ;  /* 0xfffffffe6451b812 */ /* 0x000fe200078ec0ff */
[----:B------:R-:W-:Y:S01]  /*12270*/  VIADD R82, R101, 0x58 ;  /* 0x0000005865527836 */ /* 0x000fe20000000000 */
[----:B------:R-:W-:Y:S01]  /*12280*/  @!P1 LEA.HI R110, R110, R110, RZ, 0x1 ;  /* 0x0000006e6e6e9211 */ /* 0x000fe200078f08ff */
[--C-:B------:R-:W-:Y:S01]  /*12290*/  @!P6 IMAD.WIDE R78, R79, 0x4, R102.reuse ;  /* 0x000000044f4ee825 */ /* 0x100fe200078e0266 */
[----:B------:R-:W-:Y:S01]  /*122a0*/  @!P2 LEA.HI R0, R0, R0, RZ, 0x1 ;  /* 0x000000000000a211 */ /* 0x000fe200078f08ff */
[----:B------:R0:W-:Y:S01]  /*122b0*/  @!P5 ST.E.64 desc[UR42][R76.64], R88 ;  /* 0x000000584c00d985 */ /* 0x0001e2000c101b2a */
[----:B------:R-:W-:Y:S01]  /*122c0*/  ISETP.GE.AND P4, PT, R82, UR4, PT ;  /* 0x0000000452007c0c */ /* 0x000fe2000bf86270 */
[----:B------:R-:W-:Y:S01]  /*122d0*/  @!P3 IMAD.WIDE R80, R81, 0x4, R102 ;  /* 0x000000045150b825 */ /* 0x000fe200078e0266 */
[----:B-1----:R-:W-:Y:S01]  /*122e0*/  @!P1 LOP3.LUT R73, R110, 0xfffffffe, RZ, 0xc0, !PT ;  /* 0xfffffffe6e499812 */ /* 0x002fe200078ec0ff */
[----:B------:R1:W-:Y:S01]  /*122f0*/  @!P6 ST.E.64 desc[UR42][R78.64], R90 ;  /* 0x0000005a4e00e985 */ /* 0x0003e2000c101b2a */
[----:B------:R-:W-:Y:S01]  /*12300*/  @!P2 LOP3.LUT R85, R0, 0xfffffffe, RZ, 0xc0, !PT ;  /* 0xfffffffe0055a812 */ /* 0x000fe200078ec0ff */
[----:B------:R-:W-:-:S02]  /*12310*/  VIADD R86, R101, 0x60 ;  /* 0x0000006065567836 */ /* 0x000fc40000000000 */
[--C-:B------:R-:W-:Y:S01]  /*12320*/  @!P1 IMAD.WIDE R72, R73, 0x4, R102.reuse ;  /* 0x0000000449489825 */ /* 0x100fe200078e0266 */
[----:B------:R2:W-:Y:S02]  /*12330*/  @!P3 ST.E.64 desc[UR42][R80.64], R94 ;  /* 0x0000005e5000b985 */ /* 0x0005e4000c101b2a */
[----:B------:R-:W-:Y:S01]  /*12340*/  ISETP.GE.AND P3, PT, R86, UR4, PT ;  /* 0x0000000456007c0c */ /* 0x000fe2000bf66270 */
[----:B------:R-:W-:Y:S01]  /*12350*/  VIADD R0, R101, 0x68 ;  /* 0x0000006865007836 */ /* 0x000fe20000000000 */
[----:B------:R3:W-:Y:S01]  /*12360*/  @!P1 ST.E.64 desc[UR42][R72.64], R92 ;  /* 0x0000005c48009985 */ /* 0x0007e2000c101b2a */
[----:B------:R-:W-:Y:S01]  /*12370*/  @!P4 LEA.HI R82, R82, R82, RZ, 0x1 ;  /* 0x000000525252c211 */ /* 0x000fe200078f08ff */
[----:B0-----:R-:W-:Y:S02]  /*12380*/  @!P2 IMAD.WIDE R76, R85, 0x4, R102 ;  /* 0x00000004554ca825 */ /* 0x001fe400078e0266 */
[----:B------:R-:W-:Y:S02]  /*12390*/  ISETP.GE.AND P1, PT, R0, UR4, PT ;  /* 0x0000000400007c0c */ /* 0x000fe4000bf26270 */
[----:B-1----:R-:W-:Y:S01]  /*123a0*/  @!P4 LOP3.LUT R79, R82, 0xfffffffe, RZ, 0xc0, !PT ;  /* 0xfffffffe524fc812 */ /* 0x002fe200078ec0ff */
[C---:B------:R-:W-:Y:S01]  /*123b0*/  VIADD R78, R101.reuse, 0x70 ;  /* 0x00000070654e7836 */ /* 0x040fe20000000000 */
[----:B------:R0:W-:Y:S01]  /*123c0*/  @!P2 ST.E.64 desc[UR42][R76.64], R96 ;  /* 0x000000604c00a985 */ /* 0x0001e2000c101b2a */
[----:B------:R-:W-:-:S02]  /*123d0*/  VIADD R84, R101, 0x78 ;  /* 0x0000007865547836 */ /* 0x000fc40000000000 */
[C---:B--2---:R-:W-:Y:S01]  /*123e0*/  VIADD R80, R101.reuse, 0x80 ;  /* 0x0000008065507836 */ /* 0x044fe20000000000 */
[----:B------:R-:W-:Y:S01]  /*123f0*/  ISETP.GE.AND P6, PT, R78, UR4, PT ;  /* 0x000000044e007c0c */ /* 0x000fe2000bfc6270 */
[----:B------:R-:W-:Y:S01]  /*12400*/  VIADD R82, R101, 0x88 ;  /* 0x0000008865527836 */ /* 0x000fe20000000000 */
[----:B------:R-:W-:Y:S01]  /*12410*/  ISETP.GE.AND P5, PT, R84, UR4, PT ;  /* 0x0000000454007c0c */ /* 0x000fe2000bfa6270 */
[----:B---3--:R-:W-:Y:S01]  /*12420*/  @!P4 IMAD.WIDE R72, R79, 0x4, R102 ;  /* 0x000000044f48c825 */ /* 0x008fe200078e0266 */
[----:B------:R-:W-:Y:S02]  /*12430*/  ISETP.GE.AND P2, PT, R80, UR4, PT ;  /* 0x0000000450007c0c */ /* 0x000fe4000bf46270 */
[----:B------:R-:W-:Y:S02]  /*12440*/  @!P3 LEA.HI R86, R86, R86, RZ, 0x1 ;  /* 0x000000565656b211 */ /* 0x000fe400078f08ff */
[----:B------:R1:W-:Y:S01]  /*12450*/  @!P4 ST.E.64 desc[UR42][R72.64], R98 ;  /* 0x000000624800c985 */ /* 0x0003e2000c101b2a */
[----:B------:R-:W-:-:S02]  /*12460*/  ISETP.GE.AND P4, PT, R82, UR4, PT ;  /* 0x0000000452007c0c */ /* 0x000fc4000bf86270 */
[----:B------:R-:W-:Y:S02]  /*12470*/  @!P1 LEA.HI R0, R0, R0, RZ, 0x1 ;  /* 0x0000000000009211 */ /* 0x000fe400078f08ff */
[----:B0-----:R-:W-:Y:S02]  /*12480*/  @!P3 LOP3.LUT R77, R86, 0xfffffffe, RZ, 0xc0, !PT ;  /* 0xfffffffe564db812 */ /* 0x001fe400078ec0ff */
[----:B------:R-:W-:Y:S02]  /*12490*/  @!P1 LOP3.LUT R79, R0, 0xfffffffe, RZ, 0xc0, !PT ;  /* 0xfffffffe004f9812 */ /* 0x000fe400078ec0ff */
[----:B------:R-:W-:Y:S01]  /*124a0*/  @!P6 LEA.HI R0, R78, R78, RZ, 0x1 ;  /* 0x0000004e4e00e211 */ /* 0x000fe200078f08ff */
[--C-:B------:R-:W-:Y:S01]  /*124b0*/  @!P3 IMAD.WIDE R76, R77, 0x4, R102.reuse ;  /* 0x000000044d4cb825 */ /* 0x100fe200078e0266 */
[----:B------:R-:W-:Y:S02]  /*124c0*/  @!P5 LEA.HI R84, R84, R84, RZ, 0x1 ;  /* 0x000000545454d211 */ /* 0x000fe400078f08ff */
[----:B------:R-:W-:Y:S01]  /*124d0*/  @!P2 LEA.HI R80, R80, R80, RZ, 0x1 ;  /* 0x000000505050a211 */ /* 0x000fe200078f08ff */
[--C-:B------:R-:W-:Y:S01]  /*124e0*/  @!P1 IMAD.WIDE R78, R79, 0x4, R102.reuse ;  /* 0x000000044f4e9825 */ /* 0x100fe200078e0266 */
[----:B------:R-:W-:Y:S01]  /*124f0*/  @!P4 LEA.HI R82, R82, R82, RZ, 0x1 ;  /* 0x000000525252c211 */ /* 0x000fe200078f08ff */
[----:B------:R0:W-:Y:S01]  /*12500*/  @!P3 ST.E.64 desc[UR42][R76.64], R60 ;  /* 0x0000003c4c00b985 */ /* 0x0001e2000c101b2a */
[----:B------:R-:W-:Y:S01]  /*12510*/  @!P6 LOP3.LUT R81, R0, 0xfffffffe, RZ, 0xc0, !PT ;  /* 0xfffffffe0051e812 */ /* 0x000fe200078ec0ff */
[----:B------:R-:W-:Y:S01]  /*12520*/  VIADD R0, R101, 0x90 ;  /* 0x0000009065007836 */ /* 0x000fe20000000000 */
[----:B------:R-:W-:Y:S01]  /*12530*/  @!P5 LOP3.LUT R85, R84, 0xfffffffe, RZ, 0xc0, !PT ;  /* 0xfffffffe5455d812 */ /* 0x000fe200078ec0ff */
[----:B------:R2:W-:Y:S01]  /*12540*/  @!P1 ST.E.64 desc[UR42][R78.64], R62 ;  /* 0x0000003e4e009985 */ /* 0x0005e2000c101b2a */
[----:B------:R-:W-:Y:S01]  /*12550*/  @!P2 LOP3.LUT R87, R80, 0xfffffffe, RZ, 0xc0, !PT ;  /* 0xfffffffe5057a812 */ /* 0x000fe200078ec0ff */
[----:B-1----:R-:W-:Y:S01]  /*12560*/  @!P6 IMAD.WIDE R72, R81, 0x4, R102 ;  /* 0x000000045148e825 */ /* 0x002fe200078e0266 */
[----:B------:R-:W-:-:S03]  /*12570*/  ISETP.GE.AND P1, PT, R0, UR4, PT ;  /* 0x0000000400007c0c */ /* 0x000fc6000bf26270 */
[--C-:B------:R-:W-:Y:S01]  /*12580*/  @!P5 IMAD.WIDE R80, R85, 0x4, R102.reuse ;  /* 0x000000045550d825 */ /* 0x100fe200078e0266 */
[----:B------:R1:W-:Y:S01]  /*12590*/  @!P6 ST.E.64 desc[UR42][R72.64], R48 ;  /* 0x000000304800e985 */ /* 0x0003e2000c101b2a */
[----:B0-----:R-:W-:Y:S02]  /*125a0*/  @!P4 LOP3.LUT R77, R82, 0xfffffffe, RZ, 0xc0, !PT ;  /* 0xfffffffe524dc812 */ /* 0x001fe400078ec0ff */
[--C-:B------:R-:W-:Y:S01]  /*125b0*/  @!P2 IMAD.WIDE R60, R87, 0x4, R102.reuse ;  /* 0x00000004573ca825 */ /* 0x100fe200078e0266 */
[----:B------:R-:W-:Y:S03]  /*125c0*/  @!P5 ST.E.64 desc[UR42][R80.64], R46 ;  /* 0x0000002e5000d985 */ /* 0x000fe6000c101b2a */
[----:B--2---:R-:W-:Y:S01]  /*125d0*/  @!P4 IMAD.WIDE R62, R77, 0x4, R102 ;  /* 0x000000044d3ec825 */ /* 0x004fe200078e0266 */
[----:B------:R0:W-:Y:S01]  /*125e0*/  @!P2 ST.E.64 desc[UR42][R60.64], R42 ;  /* 0x0000002a3c00a985 */ /* 0x0001e2000c101b2a */
[----:B------:R-:W-:-:S02]  /*125f0*/  @!P1 LEA.HI R0, R0, R0, RZ, 0x1 ;  /* 0x0000000000009211 */ /* 0x000fc400078f08ff */
[C---:B------:R-:W-:Y:S01]  /*12600*/  VIADD R76, R101.reuse, 0x98 ;  /* 0x00000098654c7836 */ /* 0x040fe20000000000 */
[----:B------:R2:W-:Y:S01]  /*12610*/  @!P4 ST.E.64 desc[UR42][R62.64], R44 ;  /* 0x0000002c3e00c985 */ /* 0x0005e2000c101b2a */
[C---:B------:R-:W-:Y:S02]  /*12620*/  VIADD R77, R101.reuse, 0xa0 ;  /* 0x000000a0654d7836 */ /* 0x040fe40000000000 */
[C---:B------:R-:W-:Y:S01]  /*12630*/  VIADD R78, R101.reuse, 0xa8 ;  /* 0x000000a8654e7836 */ /* 0x040fe20000000000 */
[----:B------:R-:W-:Y:S01]  /*12640*/  ISETP.GE.AND P2, PT, R76, UR4, PT ;  /* 0x000000044c007c0c */ /* 0x000fe2000bf46270 */
[----:B-1----:R-:W-:Y:S01]  /*12650*/  VIADD R48, R101, 0xb0 ;  /* 0x000000b065307836 */ /* 0x002fe20000000000 */
[----:B------:R-:W-:Y:S01]  /*12660*/  ISETP.GE.AND P3, PT, R77, UR4, PT ;  /* 0x000000044d007c0c */ /* 0x000fe2000bf66270 */
[----:B------:R-:W-:Y:S01]  /*12670*/  VIADD R49, R101, 0xb8 ;  /* 0x000000b865317836 */ /* 0x000fe20000000000 */
[----:B------:R-:W-:Y:S02]  /*12680*/  ISETP.GE.AND P4, PT, R78, UR4, PT ;  /* 0x000000044e007c0c */ /* 0x000fe4000bf86270 */
[----:B------:R-:W-:-:S02]  /*12690*/  ISETP.GE.AND P5, PT, R48, UR4, PT ;  /* 0x0000000430007c0c */ /* 0x000fc4000bfa6270 */
[----:B------:R-:W-:Y:S02]  /*126a0*/  ISETP.GE.AND P6, PT, R49, UR4, PT ;  /* 0x0000000431007c0c */ /* 0x000fe4000bfc6270 */
[----:B0-----:R-:W-:-:S03]  /*126b0*/  @!P1 LOP3.LUT R43, R0, 0xfffffffe, RZ, 0xc0, !PT ;  /* 0xfffffffe002b9812 */ /* 0x001fc600078ec0ff */
[----:B------:R-:W-:Y:S02]  /*126c0*/  @!P2 LEA.HI R76, R76, R76, RZ, 0x1 ;  /* 0x0000004c4c4ca211 */ /* 0x000fe400078f08ff */
[----:B------:R-:W-:Y:S02]  /*126d0*/  @!P3 LEA.HI R77, R77, R77, RZ, 0x1 ;  /* 0x0000004d4d4db211 */ /* 0x000fe400078f08ff */
[----:B------:R-:W-:Y:S02]  /*126e0*/  @!P4 LEA.HI R78, R78, R78, RZ, 0x1 ;  /* 0x0000004e4e4ec211 */ /* 0x000fe400078f08ff */
[----:B------:R-:W-:Y:S02]  /*126f0*/  @!P5 LEA.HI R48, R48, R48, RZ, 0x1 ;  /* 0x000000303030d211 */ /* 0x000fe400078f08ff */
[----:B------:R-:W-:Y:S02]  /*12700*/  @!P6 LEA.HI R42, R49, R49, RZ, 0x1 ;  /* 0x00000031312ae211 */ /* 0x000fe400078f08ff */
[----:B--2---:R-:W-:-:S02]  /*12710*/  @!P2 LOP3.LUT R45, R76, 0xfffffffe, RZ, 0xc0, !PT ;  /* 0xfffffffe4c2da812 */ /* 0x004fc400078ec0ff */
        /* <DEDUP_REMOVED lines=16> */
.L_x_4129:
[----:B------:R-:W-:Y:S05]  /*12820*/  BSYNC B0 ;  /* 0x0000000000007941 */ /* 0x000fea0003800000 */
.L_x_4128:
[----:B------:R-:W-:Y:S01]  /*12830*/  ISETP.GE.AND P1, PT, R104, R105, PT ;  /* 0x000000696800720c */ /* 0x000fe20003f26270 */
[----:B0-----:R0:W1:Y:S01]  /*12840*/  SHFL.IDX PT, R25, R107, 0x1, 0x1c1f ;  /* 0x003c1f006b197f89 */ /* 0x00106200000e0000 */
        /* <DEDUP_REMOVED lines=69> */
[----:B--2---:R-:W-:Y:S01]  /*12ca0*/  VIADD R16, R101, 0x50 ;  /* 0x0000005065107836 */ /* 0x004fe20000000000 */
        /* <DEDUP_REMOVED lines=8> */
[----:B------:R-:W-:-:S02]  /*12d30*/  VIADD R20, R101, 0x60 ;  /* 0x0000006065147836 */ /* 0x000fc40000000000 */
[----:B------:R-:W-:Y:S01]  /*12d40*/  ISETP.GE.AND P3, PT, R0, UR4, PT ;  /* 0x0000000400007c0c */ /* 0x000fe2000bf66270 */
[--C-:B0-----:R-:W-:Y:S01]  /*12d50*/  @!P5 IMAD.WIDE R6, R17, 0x4, R24.reuse ;  /* 0x000000041106d825 */ /* 0x101fe200078e0218 */
[----:B------:R-:W-:Y:S02]  /*12d60*/  @!P1 LOP3.LUT R11, R46, 0xfffffffe, RZ, 0xc0, !PT ;  /* 0xfffffffe2e0b9812 */ /* 0x000fe400078ec0ff */
[----:B------:R-:W-:Y:S02]  /*12d70*/  ISETP.GE.AND P4, PT, R20, UR4, PT ;  /* 0x0000000414007c0c */ /* 0x000fe4000bf86270 */
[----:B------:R0:W-:Y:S01]  /*12d80*/  @!P5 ST.E.64 desc[UR42][R6.64], R50 ;  /* 0x000000320600d985 */ /* 0x0001e2000c101b2a */
[----:B-1----:R-:W-:Y:S01]  /*12d90*/  VIADD R12, R101, 0x68 ;  /* 0x00000068650c7836 */ /* 0x002fe20000000000 */
[----:B------:R-:W-:Y:S01]  /*12da0*/  @!P2 LEA.HI R16, R16, R16, RZ, 0x1 ;  /* 0x000000101010a211 */ /* 0x000fe200078f08ff */
[----:B--2---:R-:W-:-:S03]  /*12db0*/  @!P1 IMAD.WIDE R4, R11, 0x4, R24 ;  /* 0x000000040b049825 */ /* 0x004fc600078e0218 */
        /* <DEDUP_REMOVED lines=81> */
.L_x_4127:
        /* <DEDUP_REMOVED lines=58> */
.L_x_4042:
        /* <DEDUP_REMOVED lines=18> */
.L_x_4130:
[----:B------:R-:W-:Y:S01]  /*13790*/  ULDC UR8, c[0x0][0xc50] ;  /* 0x0003140000087ab9 */ /* 0x000fe20000000800 */
[----:B------:R-:W-:Y:S01]  /*137a0*/  UMOV UR36, UR7 ;  /* 0x0000000700247c82 */ /* 0x000fe20008000000 */
[----:B------:R-:W-:-:S11]  /*137b0*/  UISETP.NE.AND UP0, UPT, UR8, 0x1, UPT ;  /* 0x000000010800788c */ /* 0x000fd6000bf05270 */
[----:B------:R-:W-:Y:S01]  /*137c0*/  @UP0 ULDC UR4, c[0x0][0xc54] ;  /* 0x0003150000040ab9 */ /* 0x000fe20000000800 */
[----:B------:R-:W-:Y:S01]  /*137d0*/  @UP0 ULDC UR6, c[0x0][0xc58] ;  /* 0x0003160000060ab9 */ /* 0x000fe20000000800 */
[----:B------:R-:W-:-:S04]  /*137e0*/  UIMAD.WIDE.U32 UR4, UR7, UR4, URZ ;  /* 0x00000004070472a5 */ /* 0x000fc8000f8e003f */
[----:B------:R-:W-:-:S12]  /*137f0*/  @UP0 USHF.R.U32.HI UR36, URZ, UR6, UR5 ;  /* 0x000000063f240299 */ /* 0x000fd80008011605 */
.L_x_4131:
        /* <DEDUP_REMOVED lines=41> */
.L_x_4134:
[----:B------:R-:W-:-:S11]  /*13a90*/  UISETP.NE.AND UP0, UPT, UR5, 0x1, UPT ;  /* 0x000000010500788c */ /* 0x000fd6000bf05270 */
[----:B------:R-:W-:Y:S02]  /*13aa0*/  @UP0 ULDC.64 UR14, c[0x0][0x9e8] ;  /* 0x00027a00000e0ab9 */ /* 0x000fe40000000a00 */
[----:B------:R-:W-:-:S04]  /*13ab0*/  UIMAD.WIDE.U32 UR8, UR7, UR14, URZ ;  /* 0x0000000e070872a5 */ /* 0x000fc8000f8e003f */
[----:B------:R-:W-:-:S12]  /*13ac0*/  @UP0 USHF.R.U32.HI UR7, URZ, UR15, UR9 ;  /* 0x0000000f3f070299 */ /* 0x000fd80008011609 */
.L_x_4135:
[----:B------:R-:W-:-:S04]  /*13ad0*/  UIMAD UR7, UR7, UR5, UR5 ;  /* 0x00000005070772a4 */ /* 0x000fc8000f8e0205 */
[----:B------:R-:W-:-:S04]  /*13ae0*/  UISETP.LT.AND UP0, UPT, UR4, UR7, UPT ;  /* 0x000000070400728c */ /* 0x000fc8000bf01270 */
[----:B------:R-:W-:-:S12]  /*13af0*/  USEL UR4, UR4, UR7, UP0 ;  /* 0x0000000704047287 */ /* 0x000fd80008000000 */
.L_x_4133:
        /* <DEDUP_REMOVED lines=30> */
.L_x_4137:
[----:B------:R-:W-:-:S11]  /*13ce0*/  UISETP.NE.AND UP0, UPT, UR5, 0x1, UPT ;  /* 0x000000010500788c */ /* 0x000fd6000bf05270 */
[----:B------:R-:W-:Y:S02]  /*13cf0*/  @UP0 ULDC.64 UR12, c[0x0][0x9e8] ;  /* 0x00027a00000c0ab9 */ /* 0x000fe40000000a00 */
[----:B------:R-:W-:-:S04]  /*13d00*/  UIMAD.WIDE.U32 UR8, UR4, UR12, URZ ;  /* 0x0000000c040872a5 */ /* 0x000fc8000f8e003f */
[----:B------:R-:W-:-:S12]  /*13d10*/  @UP0 USHF.R.U32.HI UR4, URZ, UR13, UR9 ;  /* 0x0000000d3f040299 */ /* 0x000fd80008011609 */
.L_x_4138:
[----:B------:R-:W-:-:S04]  /*13d20*/  UIMAD UR4, UR4, UR5, URZ ;  /* 0x00000005040472a4 */ /* 0x000fc8000f8e023f */
[----:B------:R-:W-:-:S04]  /*13d30*/  UISETP.LT.AND UP0, UPT, UR7, UR4, UPT ;  /* 0x000000040700728c */ /* 0x000fc8000bf01270 */
[----:B------:R-:W-:-:S12]  /*13d40*/  USEL UR7, UR7, UR4, !UP0 ;  /* 0x0000000407077287 */ /* 0x000fd8000c000000 */
.L_x_4136:
        /* <DEDUP_REMOVED lines=45> */
.L_x_4139:
        /* <DEDUP_REMOVED lines=32> */
.L_x_4140:
        /* <DEDUP_REMOVED lines=20> */
.L_x_4141:
        /* <DEDUP_REMOVED lines=20> */
.L_x_4142:
        /* <DEDUP_REMOVED lines=18> */
.L_x_4143:
        /* <DEDUP_REMOVED lines=9> */
[----:B------:R-:W-:Y:S01]  /*14650*/  SHF.R.U32.HI R0, RZ, 0x1, R6 ;  /* 0x00000001ff007819 */ /* 0x000fe20000011606 */
[C---:B------:R-:W-:Y:S01]  /*14660*/  IMAD.SHL.U32 R7, R6.reuse, 0x10, RZ ;  /* 0x0000001006077824 */ /* 0x040fe200078e00ff */
[----:B------:R-:W-:Y:S01]  /*14670*/  LOP3.LUT R8, R6, 0x7f, RZ, 0xc0, !PT ;  /* 0x0000007f06087812 */ /* 0x000fe200078ec0ff */
[----:B------:R-:W-:Y:S01]  /*14680*/  UMOV UR4, 0xffffffff ;  /* 0xffffffff00047882 */ /* 0x000fe20000000000 */
[----:B------:R-:W-:Y:S02]  /*14690*/  LOP3.LUT R5, R18, 0x180, RZ, 0xc0, !PT ;  /* 0x0000018012057812 */ /* 0x000fe400078ec0ff */
[----:B------:R-:W-:Y:S02]  /*146a0*/  SHF.R.U32.HI R10, RZ, 0x5, R8 ;  /* 0x00000005ff0a7819 */ /* 0x000fe40000011608 */
[----:B------:R-:W-:Y:S01]  /*146b0*/  LOP3.LUT R0, R5, 0x30, R0, 0xf8, !PT ;  /* 0x0000003005007812 */ /* 0x000fe200078ef800 */
[----:B------:R-:W-:Y:S01]  /*146c0*/  IMAD.SHL.U32 R5, R6, 0x8, RZ ;  /* 0x0000000806057824 */ /* 0x000fe200078e00ff */
[----:B0-----:R-:W0:Y:S01]  /*146d0*/  LDC.64 R2, c[0x0][0x418] ;  /* 0x00010600ff027b82 */ /* 0x001e220000000a00 */
[----:B------:R-:W-:-:S03]  /*146e0*/  LOP3.LUT R19, R19, 0xfffffffe, RZ, 0xc0, !PT ;  /* 0xfffffffe13137812 */ /* 0x000fc600078ec0ff */
[----:B------:R-:W-:Y:S01]  /*146f0*/  LOP3.LUT R5, R0, 0x30, R5, 0x78, !PT ;  /* 0x0000003000057812 */ /* 0x000fe200078e7805 */
[----:B------:R-:W-:-:S03]  /*14700*/  IMAD.SHL.U32 R0, R6, 0x80, RZ ;  /* 0x0000008006007824 */ /* 0x000fc600078e00ff */
[----:B------:R-:W-:Y:S02]  /*14710*/  LOP3.LUT R18, R5, 0x640, R18, 0xf8, !PT ;  /* 0x0000064005127812 */ /* 0x000fe400078ef812 */
[C---:B------:R-:W-:Y:S02]  /*14720*/  LOP3.LUT R4, R0.reuse, 0x380, RZ, 0xc0, !PT ;  /* 0x0000038000047812 */ /* 0x040fe400078ec0ff */
[----:B------:R-:W-:Y:S02]  /*14730*/  LOP3.LUT R0, R0, 0x400, RZ, 0xc0, !PT ;  /* 0x0000040000007812 */ /* 0x000fe400078ec0ff */
[----:B------:R-:W-:-:S03]  /*14740*/  LOP3.LUT R4, R4, 0x10, R6, 0xf8, !PT ;  /* 0x0000001004047812 */ /* 0x000fc600078ef806 */
[----:B------:R-:W-:Y:S01]  /*14750*/  IMAD R0, R10, 0x800, R0 ;  /* 0x000008000a007824 */ /* 0x000fe200078e0200 */
[----:B------:R-:W-:Y:S01]  /*14760*/  LOP3.LUT R7, R4, 0x70, R7, 0x78, !PT ;  /* 0x0000007004077812 */ /* 0x000fe200078e7807 */
[----:B------:R-:W-:-:S04]  /*14770*/  IMAD.MOV.U32 R4, RZ, RZ, 0x40 ;  /* 0x00000040ff047424 */ /* 0x000fc800078e00ff */
[----:B------:R-:W-:Y:S01]  /*14780*/  IMAD.IADD R0, R0, 0x1, R7 ;  /* 0x0000000100007824 */ /* 0x000fe200078e0207 */
[----:B0-----:R-:W-:-:S04]  /*14790*/  ISETP.NE.U32.AND P0, PT, R2, RZ, PT ;  /* 0x000000ff0200720c */ /* 0x001fc80003f05070 */
[----:B------:R0:W-:Y:S01]  /*147a0*/  STL [R1+0x4], R0 ;  /* 0x0000040001007387 */ /* 0x0001e20000100800 */
[----:B------:R-:W-:Y:S02]  /*147b0*/  R2P PR, R6, 0x6 ;  /* 0x0000000606007804 */ /* 0x000fe40000000000 */
[----:B------:R-:W-:Y:S02]  /*147c0*/  ISETP.NE.AND.EX P3, PT, R3, RZ, PT, P0 ;  /* 0x000000ff0300720c */ /* 0x000fe40003f65300 */
[----:B------:R-:W-:-:S04]  /*147d0*/  SHF.R.U32.HI R6, RZ, 0x5, R6 ;  /* 0x00000005ff067819 */ /* 0x000fc80000011606 */
[----:B------:R-:W-:Y:S01]  /*147e0*/  LOP3.LUT R6, R6, 0x3, RZ, 0xc0, !PT ;  /* 0x0000000306067812 */ /* 0x000fe200078ec0ff */
[----:B0-----:R-:W-:-:S05]  /*147f0*/  IMAD.MOV.U32 R0, RZ, RZ, 0x20 ;  /* 0x00000020ff007424 */ /* 0x001fca00078e00ff */
[----:B------:R-:W-:Y:S02]  /*14800*/  SEL R0, R0, 0xffffffe0, !P1 ;  /* 0xffffffe000007807 */ /* 0x000fe40004800000 */
[----:B------:R-:W-:-:S03]  /*14810*/  @P3 LOP3.LUT R19, R19, 0x1, RZ, 0xfc, !PT ;  /* 0x0000000113133812 */ /* 0x000fc600078efcff */
[----:B------:R0:W-:Y:S02]  /*14820*/  STL [R1+0x10], R0 ;  /* 0x0000100001007387 */ /* 0x0001e40000100800 */
[----:B0-----:R-:W-:Y:S02]  /*14830*/  SEL R0, R4, 0xffffffc0, !P2 ;  /* 0xffffffc004007807 */ /* 0x001fe40005000000 */
[----:B--2---:R-:W-:Y:S01]  /*14840*/  SHF.R.S32.HI R10, RZ, 0x1f, R9 ;  /* 0x0000001fff0a7819 */ /* 0x004fe20000011409 */
[----:B------:R0:W-:Y:S01]  /*14850*/  STL [R1], R9 ;  /* 0x0000000901007387 */ /* 0x0001e20000100800 */
[----:B------:R-:W-:-:S03]  /*14860*/  SEL R16, R9, RZ, !P3 ;  /* 0x000000ff09107207 */ /* 0x000fc60005800000 */
[----:B------:R0:W-:Y:S04]  /*14870*/  STL [R1+0x14], R0 ;  /* 0x0000140001007387 */ /* 0x0001e80000100800 */
[----:B------:R0:W-:Y:S01]  /*14880*/  STL [R1+0x8], R10 ;  /* 0x0000080a01007387 */ /* 0x0001e20000100800 */
[----:B------:R-:W-:Y:S05]  /*14890*/  BRA.DIV UR4, `(.L_x_4144) ;  /* 0x0000003204847947 */ /* 0x000fea000b800000 */
[----:B------:R1:W2:Y:S02]  /*148a0*/  SHFL.IDX PT, R14, R6, RZ, 0x1f ;  /* 0x00001fff060e7589 */ /* 0x0002a400000e0000 */
.L_x_4199:
[----:B--2---:R-:W-:Y:S02]  /*148b0*/  ISETP.NE.AND P0, PT, R14, RZ, PT ;  /* 0x000000ff0e00720c */ /* 0x004fe40003f05270 */
[----:B------:R-:W-:Y:S02]  /*148c0*/  PLOP3.LUT P1, PT, PT, PT, PT, 0x8, 0x0 ;  /* 0x000000000000781c */ /* 0x000fe40003f2e170 */
[----:B------:R-:W-:-:S11]  /*148d0*/  LOP3.LUT R19, R19, 0xfffffffd, RZ, 0xc0, !PT ;  /* 0xfffffffd13137812 */ /* 0x000fd600078ec0ff */
[----:B------:R-:W-:Y:S01]  /*148e0*/  @P1 LOP3.LUT R19, R19, 0x2, RZ, 0xfc, !PT ;  /* 0x0000000213131812 */ /* 0x000fe200078efcff */
[----:B------:R-:W-:Y:S06]  /*148f0*/  @P0 BRA `(.L_x_4145) ;  /* 0x0000000400900947 */ /* 0x000fec0003800000 */
[----:B------:R-:W-:Y:S01]  /*14900*/  UMOV UR4, 0xffffffff ;  /* 0xffffffff00047882 */ /* 0x000fe20000000000 */
[----:B0-----:R-:W-:Y:S02]  /*14910*/  VIADD R0, R17, 0xffffffff ;  /* 0xffffffff11007836 */ /* 0x001fe40000000000 */
[----:B------:R-:W-:Y:S05]  /*14920*/  BRA.DIV UR4, `(.L_x_4146) ;  /* 0x0000003204807947 */ /* 0x000fea000b800000 */
[----:B------:R-:W-:-:S13]  /*14930*/  ELECT P6, URZ, PT ;  /* 0x00000000003f782f */ /* 0x000fda00038c0000 */
.L_x_4202:
        /* <DEDUP_REMOVED lines=20> */
.L_x_4147:
[----:B0-----:R-:W-:Y:S01]  /*14a80*/  IMAD.MOV.U32 R2, RZ, RZ, 0x1 ;  /* 0x00000001ff027424 */ /* 0x001fe200078e00ff */
[----:B------:R-:W-:-:S04]  /*14a90*/  ISETP.NE.AND P1, PT, R8, RZ, PT ;  /* 0x000000ff0800720c */ /* 0x000fc80003f25270 */
[----:B------:R-:W-:-:S04]  /*14aa0*/  SHF.L.U32 R2, R2, 0x1f, RZ ;  /* 0x0000001f02027819 */ /* 0x000fc800000006ff */
[----:B------:R-:W0:Y:S02]  /*14ab0*/  SYNCS.PHASECHK.TRANS64.TRYWAIT P0, [UR38+0x2a880], R2 ;  /* 0x02a88002ff0075a7 */ /* 0x000e240008000166 */
[----:B0-----:R-:W-:Y:S05]  /*14ac0*/  @!P0 BRA `(.L_x_4148) ;  /* 0x0000003000388947 */ /* 0x001fea0003800000 */
.L_x_4203:
[----:B------:R-:W-:Y:S05]  /*14ad0*/  @P1 BRA `(.L_x_4149) ;  /* 0x0000000000181947 */ /* 0x000fea0003800000 */
[----:B------:R-:W2:Y:S01]  /*14ae0*/  S2R R4, SR_TID.X ;  /* 0x0000000000047919 */ /* 0x000ea20000002100 */
[----:B0-----:R-:W-:-:S04]  /*14af0*/  IMAD.MOV.U32 R3, RZ, RZ, 0x6000 ;  /* 0x00006000ff037424 */ /* 0x001fc800078e00ff */
[----:B------:R3:W-:Y:S01]  /*14b00*/  SYNCS.ARRIVE.TRANS64 RZ, [UR38+0x2a870], R3 ;  /* 0x02a87003ffff79a7 */ /* 0x0007e20008000026 */
[----:B--2---:R-:W-:-:S13]  /*14b10*/  LOP3.LUT P0, RZ, R4, 0x1f, RZ, 0xc0, !PT ;  /* 0x0000001f04ff7812 */ /* 0x004fda000780c0ff */
[----:B---3--:R-:W-:Y:S05]  /*14b20*/  @!P0 BRA `(.L_x_4149) ;  /* 0x0000000000048947 */ /* 0x008fea0003800000 */
[----:B------:R-:W-:Y:S01]  /*14b30*/  BPT.TRAP 0x1 ;  /* 0x000000040000795c */ /* 0x000fe20000300000 */
.L_x_4149:
        /* <DEDUP_REMOVED lines=26> */
[----:B------:R-:W3:Y:S02]  /*14ce0*/  SYNCS.PHASECHK.TRANS64.TRYWAIT P0, [UR38+0x2a840], R2 ;  /* 0x02a84002ff0075a7 */ /* 0x000ee40008000166 */
[----:B--23--:R-:W-:Y:S05]  /*14cf0*/  @!P0 BRA `(.L_x_4150) ;  /* 0x0000002c00c48947 */ /* 0x00cfea0003800000 */
.L_x_4204:
[----:B------:R-:W-:Y:S05]  /*14d00*/  @P1 BRA `(.L_x_4151) ;  /* 0x0000000000181947 */ /* 0x000fea0003800000 */
[----:B0-----:R-:W0:Y:S01]  /*14d10*/  S2R R3, SR_TID.X ;  /* 0x0000000000037919 */ /* 0x001e220000002100 */
[----:B------:R-:W-:-:S04]  /*14d20*/  IMAD.MOV.U32 R2, RZ, RZ, 0x6000 ;  /* 0x00006000ff027424 */ /* 0x000fc800078e00ff */
[----:B------:R2:W-:Y:S01]  /*14d30*/  SYNCS.ARRIVE.TRANS64 RZ, [UR38+0x2a830], R2 ;  /* 0x02a83002ffff79a7 */ /* 0x0005e20008000026 */
[----:B0-----:R-:W-:-:S13]  /*14d40*/  LOP3.LUT P0, RZ, R3, 0x1f, RZ, 0xc0, !PT ;  /* 0x0000001f03ff7812 */ /* 0x001fda000780c0ff */
[----:B--2---:R-:W-:Y:S05]  /*14d50*/  @!P0 BRA `(.L_x_4151) ;  /* 0x0000000000048947 */ /* 0x004fea0003800000 */
[----:B------:R-:W-:Y:S01]  /*14d60*/  BPT.TRAP 0x1 ;  /* 0x000000040000795c */ /* 0x000fe20000300000 */
.L_x_4151:
[----:B------:R-:W-:Y:S01]  /*14d70*/  ULDC.64 UR4, c[0x0][0x198] ;  /* 0x0000660000047ab9 */ /* 0x000fe20000000a00 */
[----:B------:R-:W-:Y:S01]  /*14d80*/  R2UR UR11, R0 ;  /* 0x00000000000b72ca */ /* 0x000fe200000e0000 */
[----:B------:R-:W-:Y:S01]  /*14d90*/  UIADD3 UR4, UP0, UR4, 0x370, URZ ;  /* 0x0000037004047890 */ /* 0x000fe2000ff1e03f */
[----:B------:R-:W-:Y:S01]  /*14da0*/  R2UR UR13, R16 ;  /* 0x00000000100d72ca */ /* 0x000fe200000e0000 */
[----:B------:R-:W-:Y:S01]  /*14db0*/  UIADD3 UR8, UR38, 0x1e400, URZ ;  /* 0x0001e40026087890 */ /* 0x000fe2000fffe03f */
[----:B------:R-:W-:Y:S01]  /*14dc0*/  PLOP3.LUT P0, PT, PT, PT, PT, 0x80, 0x0 ;  /* 0x000000000000781c */ /* 0x000fe20003f0f070 */
[----:B------:R-:W-:Y:S01]  /*14dd0*/  UIADD3 UR9, UR38, 0x2a830, URZ ;  /* 0x0002a83026097890 */ /* 0x000fe2000fffe03f */
[----:B------:R-:W-:Y:S01]  /*14de0*/  LOP3.LUT R19, R19, 0xfffffffd, RZ, 0xc0, !PT ;  /* 0xfffffffd13137812 */ /* 0x000fe200078ec0ff */
[----:B------:R-:W-:Y:S02]  /*14df0*/  UIADD3.X UR5, URZ, UR5, URZ, UP0, !UPT ;  /* 0x000000053f057290 */ /* 0x000fe400087fe43f */
[----:B------:R-:W-:-:S02]  /*14e00*/  UIADD3 UR16, UR38, 0x20400, URZ ;  /* 0x0002040026107890 */ /* 0x000fc4000fffe03f */
        /* <DEDUP_REMOVED lines=15> */
[----:B------:R-:W-:Y:S01]  /*14f00*/  @P0 LOP3.LUT R19, R19, 0x2, RZ, 0xfc, !PT ;  /* 0x0000000213130812 */ /* 0x000fe200078efcff */
[----:B------:R2:W-:Y:S01]  /*14f10*/  UTMALDG.4D [UR16], [UR4], desc[UR6] ;  /* 0x00000610040075b4 */ /* 0x0005e20008019000 */
[----:B------:R2:W-:Y:S02]  /*14f20*/  UTMALDG.4D [UR32], [UR4], desc[UR6] ;  /* 0x00000620040075b4 */ /* 0x0005e40008019000 */
[----:B--2---:R-:W-:-:S03]  /*14f30*/  NOP ;  /* 0x0000000000007918 */ /* 0x004fc60000000000 */
.L_x_4145:
[----:B------:R-:W-:Y:S05]  /*14f40*/  WARPSYNC.ALL ;  /* 0x0000000000007948 */ /* 0x000fea0003800000 */
[----:B------:R-:W-:Y:S01]  /*14f50*/  UIADD3 UR4, UR38, 0x18400, URZ ;  /* 0x0001840026047890 */ /* 0x000fe2000fffe03f */
        /* <DEDUP_REMOVED lines=20> */
.L_x_4152:
[----:B0-----:R-:W0:Y:S01]  /*150a0*/  S2R R2, SR_TID.X ;  /* 0x0000000000027919 */ /* 0x001e220000002100 */
[----:B------:R-:W2:Y:S01]  /*150b0*/  LDC R10, c[0x0][0x448] ;  /* 0x00011200ff0a7b82 */ /* 0x000ea20000000800 */
[----:B------:R-:W-:Y:S01]  /*150c0*/  USHF.R.S32.HI UR4, URZ, 0x1f, UR36 ;  /* 0x0000001f3f047899 */ /* 0x000fe20008011424 */
[----:B-1----:R-:W1:Y:S01]  /*150d0*/  S2R R6, SR_TID.X ;  /* 0x0000000000067919 */ /* 0x002e620000002100 */
[----:B------:R-:W-:Y:S02]  /*150e0*/  ULDC.64 UR8, c[0x0][0x2d8] ;  /* 0x0000b60000087ab9 */ /* 0x000fe40000000a00 */
[----:B------:R-:W-:Y:S01]  /*150f0*/  UIMAD UR6, UR4, UR8, URZ ;  /* 0x00000008040672a4 */ /* 0x000fe2000f8e023f */
[----:B------:R-:W3:Y:S01]  /*15100*/  S2R R7, SR_CTAID.Z ;  /* 0x0000000000077919 */ /* 0x000ee20000002700 */
[----:B------:R-:W-:Y:S02]  /*15110*/  UIMAD.WIDE.U32 UR4, UR36, UR8, URZ ;  /* 0x00000008240472a5 */ /* 0x000fe4000f8e003f */
[----:B------:R-:W-:-:S04]  /*15120*/  UIMAD UR6, UR36, UR9, UR6 ;  /* 0x00000009240672a4 */ /* 0x000fc8000f8e0206 */
[----:B------:R-:W-:Y:S01]  /*15130*/  UIADD3 UR5, UR5, UR6, URZ ;  /* 0x0000000605057290 */ /* 0x000fe2000fffe03f */
[----:B--2---:R-:W-:Y:S02]  /*15140*/  ISETP.NE.AND P0, PT, R10, 0x1, PT ;  /* 0x000000010a00780c */ /* 0x004fe40003f05270 */
[----:B0-----:R-:W-:Y:S02]  /*15150*/  SHF.R.U32.HI R4, RZ, 0x3, R2 ;  /* 0x00000003ff047819 */ /* 0x001fe40000011602 */
[----:B------:R-:W-:Y:S01]  /*15160*/  LOP3.LUT R3, R2, 0x7f, RZ, 0xc0, !PT ;  /* 0x0000007f02037812 */ /* 0x000fe200078ec0ff */
[C---:B-1----:R-:W-:Y:S01]  /*15170*/  IMAD.SHL.U32 R8, R6.reuse, 0x10, RZ ;  /* 0x0000001006087824 */ /* 0x042fe200078e00ff */
[----:B------:R-:W-:Y:S01]  /*15180*/  LOP3.LUT R9, R6, 0x7f, RZ, 0xc0, !PT ;  /* 0x0000007f06097812 */ /* 0x000fe200078ec0ff */
[----:B------:R-:W-:Y:S02]  /*15190*/  IMAD.SHL.U32 R0, R4, 0x80, RZ ;  /* 0x0000008004007824 */ /* 0x000fe400078e00ff */
[----:B------:R-:W-:Y:S01]  /*151a0*/  IMAD.SHL.U32 R6, R6, 0x20, RZ ;  /* 0x0000002006067824 */ /* 0x000fe200078e00ff */
[----:B------:R-:W-:-:S02]  /*151b0*/  SHF.R.U32.HI R9, RZ, 0x2, R9 ;  /* 0x00000002ff097819 */ /* 0x000fc40000011609 */
[----:B------:R-:W-:Y:S01]  /*151c0*/  LOP3.LUT R2, R0, 0x180, RZ, 0xc0, !PT ;  /* 0x0000018000027812 */ /* 0x000fe200078ec0ff */
[----:B------:R-:W-:Y:S01]  /*151d0*/  IMAD.SHL.U32 R0, R4, 0x10, RZ ;  /* 0x0000001004007824 */ /* 0x000fe200078e00ff */
[----:B------:R-:W-:Y:S02]  /*151e0*/  SHF.R.U32.HI R4, RZ, 0x5, R3 ;  /* 0x00000005ff047819 */ /* 0x000fe40000011603 */
[----:B------:R-:W-:Y:S02]  /*151f0*/  LOP3.LUT R3, R2, 0x30, R8, 0xf8, !PT ;  /* 0x0000003002037812 */ /* 0x000fe400078ef808 */
[----:B------:R-:W-:Y:S02]  /*15200*/  LOP3.LUT R2, R8, 0x40, RZ, 0xc0, !PT ;  /* 0x0000004008027812 */ /* 0x000fe400078ec0ff */
[----:B------:R-:W-:Y:S02]  /*15210*/  LOP3.LUT R0, R3, 0x30, R0, 0x78, !PT ;  /* 0x0000003003007812 */ /* 0x000fe400078e7800 */
[----:B------:R-:W-:Y:S01]  /*15220*/  LOP3.LUT R6, R9, 0x60, R6, 0xf8, !PT ;  /* 0x0000006009067812 */ /* 0x000fe200078ef806 */
[----:B------:R-:W-:Y:S01]  /*15230*/  IMAD R5, R4, 0x200, R2 ;  /* 0x0000020004057824 */ /* 0x000fe200078e0202 */
[----:B------:R-:W-:Y:S01]  /*15240*/  LOP3.LUT R8, R8, 0x30, RZ, 0xc0, !PT ;  /* 0x0000003008087812 */ /* 0x000fe200078ec0ff */
[----:B------:R-:W0:Y:S02]  /*15250*/  LDC.64 R2, c[0x0][0x2e0] ;  /* 0x0000b800ff027b82 */ /* 0x000e240000000a00 */
[----:B------:R-:W-:Y:S01]  /*15260*/  IMAD.IADD R0, R5, 0x1, R0 ;  /* 0x0000000105007824 */ /* 0x000fe200078e0200 */
[----:B---3--:R-:W-:Y:S01]  /*15270*/  SHF.R.S32.HI R5, RZ, 0x1f, R7 ;  /* 0x0000001fff057819 */ /* 0x008fe20000011407 */
[----:B------:R-:W-:-:S04]  /*15280*/  VIADD R6, R6, UR39 ;  /* 0x0000002706067c36 */ /* 0x000fc80008000000 */
[-C--:B0-----:R-:W-:Y:S02]  /*15290*/  IMAD R4, R5, R2.reuse, RZ ;  /* 0x0000000205047224 */ /* 0x081fe400078e02ff */
[----:B------:R-:W-:Y:S02]  /*152a0*/  IMAD.MOV.U32 R5, RZ, RZ, R6 ;  /* 0x000000ffff057224 */ /* 0x000fe400078e0006 */
[C---:B------:R-:W-:Y:S02]  /*152b0*/  IMAD R4, R7.reuse, R3, R4 ;  /* 0x0000000307047224 */ /* 0x040fe400078e0204 */
[----:B------:R-:W-:Y:S01]  /*152c0*/  IMAD.WIDE.U32 R2, R7, R2, UR4 ;  /* 0x0000000407027e25 */ /* 0x000fe2000f8e0002 */
[----:B------:R-:W-:Y:S01]  /*152d0*/  ULDC.64 UR4, c[0x0][0x2d0] ;  /* 0x0000b40000047ab9 */ /* 0x000fe20000000a00 */
[----:B------:R-:W0:Y:S02]  /*152e0*/  @P0 LDC R7, c[0x0][0x44c] ;  /* 0x00011300ff070b82 */ /* 0x000e240000000800 */
[----:B------:R-:W-:-:S06]  /*152f0*/  IMAD.IADD R3, R3, 0x1, R4 ;  /* 0x0000000103037824 */ /* 0x000fcc00078e0204 */
[----:B------:R-:W1:Y:S01]  /*15300*/  @P0 LDC R4, c[0x0][0x450] ;  /* 0x00011400ff040b82 */ /* 0x000e620000000800 */
        /* <DEDUP_REMOVED lines=18> */
[----:B------:R-:W-:Y:S02]  /*15430*/  IADD3.X R6, R3, UR5, R5, P0, !PT ;  /* 0x0000000503067c10 */ /* 0x000fe400087fe405 */
[----:B------:R-:W-:Y:S02]  /*15440*/  ISETP.GE.AND P0, PT, R2, UR4, PT ;  /* 0x0000000402007c0c */ /* 0x000fe4000bf06270 */
[----:B------:R-:W-:-:S02]  /*15450*/  LOP3.LUT R2, R8, 0x80, RZ, 0xfc, !PT ;  /* 0x0000008008027812 */ /* 0x000fc400078efcff */
[----:B------:R-:W-:Y:S02]  /*15460*/  ISETP.GE.AND P2, PT, R8, UR4, PT ;  /* 0x0000000408007c0c */ /* 0x000fe4000bf46270 */
[----:B------:R-:W-:Y:S01]  /*15470*/  ISETP.GE.AND P1, PT, R2, UR4, PT ;  /* 0x0000000402007c0c */ /* 0x000fe2000bf26270 */
[----:B------:R-:W-:-:S03]  /*15480*/  UMOV UR4, 0xffffffff ;  /* 0xffffffff00047882 */ /* 0x000fc60000000000 */
[----:B------:R-:W-:Y:S09]  /*15490*/  BRA.DIV UR4, `(.L_x_4153) ;  /* 0x0000002604f47947 */ /* 0x000ff2000b800000 */
[----:B------:R-:W0:Y:S01]  /*154a0*/  SHFL.IDX PT, R3, R7, RZ, 0x1c1f ;  /* 0x001c1fff07037589 */ /* 0x000e2200000e0000 */
[----:B------:R-:W-:Y:S01]  /*154b0*/  ULDC UR4, c[0x0][0x288] ;  /* 0x0000a20000047ab9 */ /* 0x000fe20000000800 */
[----:B------:R-:W-:Y:S02]  /*154c0*/  VIADD R4, R9, UR39 ;  /* 0x0000002709047c36 */ /* 0x000fe40008000000 */
        /* <DEDUP_REMOVED lines=40> */
.L_x_4213:
[----:B------:R-:W-:Y:S01]  /*15750*/  VIADD R4, R4, 0x60 ;  /* 0x0000006004047836 */ /* 0x000fe20000000000 */
[----:B------:R-:W-:Y:S04]  /*15760*/  BSSY B0, `(.L_x_4154) ;  /* 0x000000c000007945 */ /* 0x000fe80003800000 */
[----:B------:R-:W-:-:S13]  /*15770*/  ISETP.GE.AND P3, PT, R4, R5, PT ;  /* 0x000000050400720c */ /* 0x000fda0003f66270 */
[----:B------:R-:W-:Y:S05]  /*15780*/  @P3 BRA `(.L_x_4155) ;  /* 0x0000000000243947 */ /* 0x000fea0003800000 */
[----:B0-----:R-:W-:Y:S01]  /*15790*/  IADD3 R2, P3, R8, R14, RZ ;  /* 0x0000000e08027210 */ /* 0x001fe20007f7e0ff */
        /* <DEDUP_REMOVED lines=8> */
.L_x_4155:
[----:B------:R-:W-:Y:S05]  /*15820*/  BSYNC B0 ;  /* 0x0000000000007941 */ /* 0x000fea0003800000 */
.L_x_4154:
[----:B------:R-:W-:Y:S01]  /*15830*/  NOP ;  /* 0x0000000000007918 */ /* 0x000fe20000000000 */
[----:B------:R-:W-:Y:S01]  /*15840*/  SYNCS.ARRIVE.TRANS64.RED.A0T1 RZ, [UR38+0x2a800], RZ ;  /* 0x02a800ffffff79a7 */ /* 0x000fe20008200426 */
[----:B------:R-:W-:Y:S01]  /*15850*/  IMAD.MOV.U32 R0, RZ, RZ, 0x1 ;  /* 0x00000001ff007424 */ /* 0x000fe200078e00ff */
[----:B------:R-:W-:Y:S04]  /*15860*/  ARRIVES.LDGSTSBAR.64.TRANSCNT [UR38+0x2a800] ;  /* 0x02a80000ff0079b0 */ /* 0x000fe80008000aa6 */
[----:B------:R-:W-:Y:S01]  /*15870*/  SHF.L.U32 R0, R0, 0x1f, RZ ;  /* 0x0000001f00007819 */ /* 0x000fe200000006ff */
[----:B------:R-:W-:Y:S01]  /*15880*/  NOP ;  /* 0x0000000000007918 */ /* 0x000fe20000000000 */
[----:B------:R-:W-:Y:S01]  /*15890*/  SYNCS.ARRIVE.TRANS64.A1T0 RZ, [UR38+0x2a800], RZ ;  /* 0x02a800ffffff79a7 */ /* 0x000fe20008100026 */
[----:B01----:R-:W-:-:S05]  /*158a0*/  VIADD R3, R17, 0xfffffffe ;  /* 0xfffffffe11037836 */ /* 0x003fca0000000000 */
[----:B------:R-:W-:Y:S01]  /*158b0*/  ISETP.GE.AND P1, PT, R3, UR40, PT ;  /* 0x0000002803007c0c */ /* 0x000fe2000bf26270 */
[----:B------:R-:W0:Y:S02]  /*158c0*/  SYNCS.PHASECHK.TRANS64.TRYWAIT P0, [UR38+0x2a820], R0 ;  /* 0x02a82000ff0075a7 */ /* 0x000e240008000166 */
[----:B0-----:R-:W-:Y:S10]  /*158d0*/  @!P0 BRA `(.L_x_4156) ;  /* 0x00000028004c8947 */ /* 0x001ff40003800000 */
.L_x_4214:
[----:B------:R-:W-:Y:S01]  /*158e0*/  IMAD.MOV.U32 R15, RZ, RZ, 0x1 ;  /* 0x00000001ff0f7424 */ /* 0x000fe200078e00ff */
[----:B------:R-:W-:Y:S06]  /*158f0*/  @!P1 BRA `(.L_x_4157) ;  /* 0x0000001000a09947 */ /* 0x000fec0003800000 */
[----:B------:R-:W2:Y:S04]  /*15900*/  LDL R6, [R1+0x14] ;  /* 0x0000140001067983 */ /* 0x000ea80000100800 */
[----:B------:R-:W2:Y:S04]  /*15910*/  LDL R5, [R1+0x4] ;  /* 0x0000040001057983 */ /* 0x000ea80000100800 */
[----:B------:R-:W3:Y:S01]  /*15920*/  LDL R4, [R1+0x10] ;  /* 0x0000100001047983 */ /* 0x000ee20000100800 */
[----:B0-----:R-:W-:Y:S02]  /*15930*/  IMAD.MOV.U32 R0, RZ, RZ, 0x1 ;  /* 0x00000001ff007424 */ /* 0x001fe400078e00ff */
[----:B------:R-:W-:-:S02]  /*15940*/  IMAD.MOV.U32 R2, RZ, RZ, RZ ;  /* 0x000000ffff027224 */ /* 0x000fc400078e00ff */
[--C-:B--2---:R-:W-:Y:S02]  /*15950*/  IMAD.IADD R20, R6, 0x1, R5.reuse ;  /* 0x0000000106147824 */ /* 0x104fe400078e0205 */
[C---:B---3--:R-:W-:Y:S02]  /*15960*/  IMAD.IADD R5, R4.reuse, 0x1, R5 ;  /* 0x0000000104057824 */ /* 0x048fe400078e0205 */
[----:B------:R-:W-:-:S03]  /*15970*/  IMAD.IADD R21, R4, 0x1, R20 ;  /* 0x0000000104157824 */ /* 0x000fc600078e0214 */
[----:B------:R0:W-:Y:S04]  /*15980*/  STL [R1+0xc], R5 ;  /* 0x00000c0501007387 */ /* 0x0001e80000100800 */
.L_x_4178:
[----:B------:R-:W-:Y:S01]  /*15990*/  LOP3.LUT P1, RZ, R19, 0x2, RZ, 0xc0, !PT ;  /* 0x0000000213ff7812 */ /* 0x000fe2000782c0ff */
[----:B------:R-:W-:Y:S01]  /*159a0*/  VIADD R14, R2, 0x1 ;  /* 0x00000001020e7836 */ /* 0x000fe20000000000 */
[----:B------:R-:W-:Y:S04]  /*159b0*/  BSSY B0, `(.L_x_4158) ;  /* 0x000009d000007945 */ /* 0x000fe80003800000 */
[----:B------:R-:W-:-:S04]  /*159c0*/  ISETP.NE.AND P0, PT, R14, 0x2, PT ;  /* 0x000000020e00780c */ /* 0x000fc80003f05270 */
[----:B------:R-:W-:Y:S02]  /*159d0*/  SEL R15, RZ, 0x1, P0 ;  /* 0x00000001ff0f7807 */ /* 0x000fe40000000000 */
[----:B------:R-:W-:Y:S02]  /*159e0*/  SEL R14, R14, RZ, P0 ;  /* 0x000000ff0e0e7207 */ /* 0x000fe40000000000 */
[----:B------:R-:W-:Y:S01]  /*159f0*/  LOP3.LUT R15, R0, R15, RZ, 0x3c, !PT ;  /* 0x0000000f000f7212 */ /* 0x000fe200078e3cff */
[----:B------:R-:W-:Y:S06]  /*15a00*/  @!P1 BRA `(.L_x_4159) ;  /* 0x00000008005c9947 */ /* 0x000fec0003800000 */
[----:B------:R-:W-:Y:S01]  /*15a10*/  LOP3.LUT P1, RZ, R19, 0x1, RZ, 0xc0, !PT ;  /* 0x0000000113ff7812 */ /* 0x000fe2000782c0ff */
[----:B------:R-:W-:-:S12]  /*15a20*/  IMAD.MOV.U32 R6, RZ, RZ, R3 ;  /* 0x000000ffff067224 */ /* 0x000fd800078e0003 */
[----:B------:R-:W-:Y:S05]  /*15a30*/  @!P1 BRA `(.L_x_4160) ;  /* 0x0000000000509947 */ /* 0x000fea0003800000 */
[----:B------:R-:W2:Y:S01]  /*15a40*/  LDL R9, [R1+0x8] ;  /* 0x0000080001097983 */ /* 0x000ea20000100800 */
[----:B------:R-:W1:Y:S01]  /*15a50*/  LDC R7, c[0x0][0x43c] ;  /* 0x00010f00ff077b82 */ /* 0x000e620000000800 */
[----:B------:R-:W-:Y:S02]  /*15a60*/  ULDC.64 UR4, c[0x0][0x428] ;  /* 0x00010a0000047ab9 */ /* 0x000fe40000000a00 */
[----:B------:R-:W3:Y:S05]  /*15a70*/  LDL R8, [R1] ;  /* 0x0000000001087983 */ /* 0x000eea0000100800 */
[----:B------:R-:W4:Y:S01]  /*15a80*/  LDC.64 R16, c[0x0][0x418] ;  /* 0x00010600ff107b82 */ /* 0x000f220000000a00 */
[----:B-1----:R-:W-:-:S13]  /*15a90*/  ISETP.NE.AND P0, PT, R7, 0x1, PT ;  /* 0x000000010700780c */ /* 0x002fda0003f05270 */
[----:B0-----:R-:W0:Y:S02]  /*15aa0*/  @P0 LDC.64 R4, c[0x0][0x440] ;  /* 0x00011000ff040b82 */ /* 0x001e240000000a00 */
[----:B0-----:R-:W-:-:S04]  /*15ab0*/  @P0 IMAD.HI.U32 R6, R3, R4, RZ ;  /* 0x0000000403060227 */ /* 0x001fc800078e00ff */
[----:B------:R-:W-:Y:S01]  /*15ac0*/  IMAD.MOV.U32 R4, RZ, RZ, R3 ;  /* 0x000000ffff047224 */ /* 0x000fe200078e0003 */
[----:B------:R-:W-:-:S04]  /*15ad0*/  @P0 SHF.R.U32.HI R4, RZ, R5, R6 ;  /* 0x00000005ff040219 */ /* 0x000fc80000011606 */
[--C-:B------:R-:W-:Y:S01]  /*15ae0*/  SHF.R.S32.HI R5, RZ, 0x1f, R4.reuse ;  /* 0x0000001fff057819 */ /* 0x100fe20000011404 */
[----:B------:R-:W-:-:S04]  /*15af0*/  IMAD.MOV R6, RZ, RZ, -R4 ;  /* 0x000000ffff067224 */ /* 0x000fc800078e0a04 */
[----:B------:R-:W-:Y:S02]  /*15b00*/  IMAD R6, R7, R6, R3 ;  /* 0x0000000607067224 */ /* 0x000fe400078e0203 */
[----:B--2---:R-:W-:-:S04]  /*15b10*/  IMAD R7, R9, UR4, RZ ;  /* 0x0000000409077c24 */ /* 0x004fc8000f8e02ff */
[C---:B---3--:R-:W-:Y:S02]  /*15b20*/  IMAD R7, R8.reuse, UR5, R7 ;  /* 0x0000000508077c24 */ /* 0x048fe4000f8e0207 */
[----:B------:R-:W-:-:S04]  /*15b30*/  IMAD.WIDE.U32 R4, R8, UR4, R4 ;  /* 0x0000000408047c25 */ /* 0x000fc8000f8e0004 */
[----:B------:R-:W-:Y:S01]  /*15b40*/  IMAD.IADD R7, R7, 0x1, R5 ;  /* 0x0000000107077824 */ /* 0x000fe200078e0205 */
[----:B----4-:R-:W-:-:S04]  /*15b50*/  LEA R16, P0, R4, R16, 0x2 ;  /* 0x0000001004107211 */ /* 0x010fc800078010ff */
[----:B------:R-:W-:-:S05]  /*15b60*/  LEA.HI.X R17, R4, R17, R7, 0x2, P0 ;  /* 0x0000001104117211 */ /* 0x000fca00000f1407 */
[----:B------:R1:W5:Y:S04]  /*15b70*/  LDG.E R16, desc[UR42][R16.64] ;  /* 0x0000002a10107981 */ /* 0x000368000c1e1900 */
.L_x_4160:
[----:B------:R-:W-:Y:S01]  /*15b80*/  LEA R7, R14, UR38, 0x3 ;  /* 0x000000260e077c11 */ /* 0x000fe2000f8e18ff */
[----:B------:R-:W2:Y:S01]  /*15b90*/  S2R R4, SR_TID.X ;  /* 0x0000000000047919 */ /* 0x000ea20000002100 */
[----:B0-----:R-:W-:-:S04]  /*15ba0*/  SHF.L.U32 R5, R15, 0x1f, RZ ;  /* 0x0000001f0f057819 */ /* 0x001fc800000006ff */
[----:B------:R-:W0:Y:S01]  /*15bb0*/  SYNCS.PHASECHK.TRANS64.TRYWAIT P0, [R7+URZ+0x2a880], R5 ;  /* 0x02a88005070075a7 */ /* 0x000e22000800017f */
[----:B--2---:R-:W-:-:S04]  /*15bc0*/  LOP3.LUT R4, R4, 0x7f, RZ, 0xc0, !PT ;  /* 0x0000007f04047812 */ /* 0x004fc800078ec0ff */
[----:B------:R-:W-:Y:S01]  /*15bd0*/  ISETP.NE.AND P1, PT, R4, RZ, PT ;  /* 0x000000ff0400720c */ /* 0x000fe20003f25270 */
[----:B0-----:R-:W-:-:S12]  /*15be0*/  @!P0 BRA `(.L_x_4161) ;  /* 0x0000002400a08947 */ /* 0x001fd80003800000 */
.L_x_4215:
        /* <DEDUP_REMOVED lines=9> */
.L_x_4163:
[----:B------:R-:W-:Y:S05]  /*15c80*/  BSYNC B1 ;  /* 0x0000000000017941 */ /* 0x000fea0003800000 */
.L_x_4162:
[----:B------:R-:W-:Y:S01]  /*15c90*/  IMAD.U32 R4, RZ, RZ, UR38 ;  /* 0x00000026ff047e24 */ /* 0x000fe2000f8e00ff */
[----:B------:R-:W-:Y:S01]  /*15ca0*/  R2UR UR33, R7 ;  /* 0x00000000072172ca */ /* 0x000fe200000e0000 */
[----:B------:R-:W-:Y:S01]  /*15cb0*/  IMAD.SHL.U32 R6, R6, 0x80, RZ ;  /* 0x0000008006067824 */ /* 0x000fe200078e00ff */
        /* <DEDUP_REMOVED lines=13> */
.L_x_4164:
        /* <DEDUP_REMOVED lines=13> */
.L_x_4165:
        /* <DEDUP_REMOVED lines=8> */
[----:B------:R-:W-:Y:S01]  /*15ee0*/  IMAD.MOV.U32 R10, RZ, RZ, 0x80 ;  /* 0x00000080ff0a7424 */ /* 0x000fe200078e00ff */
[----:B------:R-:W-:Y:S01]  /*15ef0*/  R2UR UR11, R6 ;  /* 0x00000000060b72ca */ /* 0x000fe200000e0000 */
[----:B------:R-:W-:Y:S01]  /*15f00*/  UIADD3 UR8, UR4, 0x10400, URZ ;  /* 0x0001040004087890 */ /* 0x000fe2000fffe03f */
[----:B------:R-:W-:Y:S01]  /*15f10*/  PLOP3.LUT P0, PT, PT, PT, PT, 0x80, 0x0 ;  /* 0x000000000000781c */ /* 0x000fe20003f0f070 */
[----:B------:R-:W-:Y:S01]  /*15f20*/  UMOV UR5, 0x14f00000 ;  /* 0x14f0000000057882 */ /* 0x000fe20000000000 */
[----:B------:R-:W-:Y:S01]  /*15f30*/  R2UR UR10, R10 ;  /* 0x000000000a0a72ca */ /* 0x000fe200000e0000 */
[----:B------:R-:W-:-:S14]  /*15f40*/  UMOV UR4, 0x0 ;  /* 0x0000000000047882 */ /* 0x000fdc0000000000 */
.L_x_4166:
        /* <DEDUP_REMOVED lines=10> */
.L_x_4216:
        /* <DEDUP_REMOVED lines=11> */
.L_x_4169:
[----:B------:R-:W-:Y:S05]  /*160a0*/  BSYNC B1 ;  /* 0x0000000000017941 */ /* 0x000fea0003800000 */
.L_x_4168:
        /* <DEDUP_REMOVED lines=12> */
.L_x_4170:
        /* <DEDUP_REMOVED lines=13> */
.L_x_4171:
        /* <DEDUP_REMOVED lines=13> */
.L_x_4172:
[----:B------:R-:W-:-:S13]  /*16310*/  @P0 ELECT P1, URZ, PT ;  /* 0x00000000003f082f */ /* 0x000fda0003820000 */
[----:B------:R-:W-:Y:S01]  /*16320*/  @P1 R2UR UR13, R16 ;  /* 0x00000000100d12ca */ /* 0x000fe200000e0000 */
[----:B------:R-:W-:Y:S01]  /*16330*/  UMOV UR12, UR36 ;  /* 0x00000024000c7c82 */ /* 0x000fe20008000000 */
[----:B------:R-:W-:-:S11]  /*16340*/  @P1 PLOP3.LUT P0, PT, P1, PT, PT, 0x8, 0x0 ;  /* 0x000000000000181c */ /* 0x000fd60000f0e170 */
[----:B------:R3:W-:Y:S01]  /*16350*/  UTMALDG.4D [UR8], [UR6], desc[UR14] ;  /* 0x00000e08060075b4 */ /* 0x0007e20008019000 */
[----:B------:R-:W-:Y:S01]  /*16360*/  PLOP3.LUT P1, PT, PT, PT, PT, 0x8, 0x0 ;  /* 0x000000000000781c */ /* 0x000fe20003f2e170 */
[----:B---3--:R-:W-:-:S12]  /*16370*/  @P0 BRA.U.ANY `(.L_x_4172) ;  /* 0xfffffffd00e40947 */ /* 0x008fd8000393ffff */
.L_x_4159:
[----:B------:R-:W-:Y:S05]  /*16380*/  BSYNC B0 ;  /* 0x0000000000007941 */ /* 0x000fea0003800000 */
.L_x_4158:
[----:B------:R-:W-:-:S05]  /*16390*/  IMAD.U32 R4, RZ, RZ, UR41 ;  /* 0x00000029ff047e24 */ /* 0x000fca000f8e00ff */
[----:B------:R-:W-:-:S04]  /*163a0*/  LOP3.LUT R4, R4, 0x1, RZ, 0xfc, !PT ;  /* 0x0000000104047812 */ /* 0x000fc800078efcff */
[----:B------:R-:W-:-:S13]  /*163b0*/  ISETP.NE.AND P0, PT, R4, 0x3, PT ;  /* 0x000000030400780c */ /* 0x000fda0003f05270 */
[----:B------:R-:W-:Y:S05]  /*163c0*/  @!P0 BRA `(.L_x_4173) ;  /* 0x0000000000048947 */ /* 0x000fea0003800000 */
[----:B------:R-:W-:Y:S01]  /*163d0*/  BPT.TRAP 0x1 ;  /* 0x000000040000795c */ /* 0x000fe20000300000 */
.L_x_4173:
[----:B------:R-:W-:Y:S01]  /*163e0*/  LOP3.LUT R4, R0, 0x1, RZ, 0x3c, !PT ;  /* 0x0000000100047812 */ /* 0x000fe200078e3cff */
[----:B0-2---:R-:W-:Y:S01]  /*163f0*/  IMAD.U32 R5, RZ, RZ, UR41 ;  /* 0x00000029ff057e24 */ /* 0x005fe2000f8e00ff */
[----:B------:R-:W-:Y:S02]  /*16400*/  LEA R13, R2, UR38, 0x3 ;  /* 0x00000026020d7c11 */ /* 0x000fe4000f8e18ff */
[----:B------:R-:W-:Y:S02]  /*16410*/  SHF.L.U32 R4, R4, 0x1f, RZ ;  /* 0x0000001f04047819 */ /* 0x000fe400000006ff */
[----:B------:R-:W-:Y:S02]  /*16420*/  LOP3.LUT R5, R5, 0x2, RZ, 0xfc, !PT ;  /* 0x0000000205057812 */ /* 0x000fe400078efcff */
[----:B------:R-:W0:Y:S02]  /*16430*/  SYNCS.PHASECHK.TRANS64.TRYWAIT P0, [R13+URZ+0x2a870], R4 ;  /* 0x02a870040d0075a7 */ /* 0x000e24000800017f */
[----:B------:R-:W-:Y:S01]  /*16440*/  ISETP.NE.AND P1, PT, R5, 0x3, PT ;  /* 0x000000030500780c */ /* 0x000fe20003f25270 */
[----:B0-----:R-:W-:-:S12]  /*16450*/  @!P0 BRA `(.L_x_4174) ;  /* 0x0000001c00ac8947 */ /* 0x001fd80003800000 */
.L_x_4217:
[----:B------:R-:W-:Y:S05]  /*16460*/  @!P1 BRA `(.L_x_4175) ;  /* 0x0000000000049947 */ /* 0x000fea0003800000 */
[----:B------:R-:W-:Y:S01]  /*16470*/  BPT.TRAP 0x1 ;  /* 0x000000040000795c */ /* 0x000fe20000300000 */
.L_x_4175:
[----:B------:R-:W-:Y:S01]  /*16480*/  SHF.L.U32 R0, R0, 0x1f, RZ ;  /* 0x0000001f00007819 */ /* 0x000fe200000006ff */
[----:B------:R-:W-:-:S03]  /*16490*/  IMAD R2, R2, 0x6000, RZ ;  /* 0x0000600002027824 */ /* 0x000fc600078e02ff */
[----:B------:R-:W2:Y:S02]  /*164a0*/  SYNCS.PHASECHK.TRANS64.TRYWAIT P0, [R13+URZ+0x2a860], R0 ;  /* 0x02a860000d0075a7 */ /* 0x000ea4000800017f */
[----:B--2---:R-:W-:Y:S05]  /*164b0*/  @!P0 BRA `(.L_x_4176) ;  /* 0x0000001c00a88947 */ /* 0x004fea0003800000 */
.L_x_4218:
[----:B------:R-:W3:Y:S01]  /*164c0*/  LDL R12, [R1+0x4] ;  /* 0x00000400010c7983 */ /* 0x000ee20000100800 */
[----:B--2---:R-:W-:Y:S01]  /*164d0*/  LOP3.LUT R0, R2, R18, RZ, 0xfc, !PT ;  /* 0x0000001202007212 */ /* 0x004fe200078efcff */
[----:B------:R-:W-:Y:S05]  /*164e0*/  WARPSYNC.ALL ;  /* 0x0000000000007948 */ /* 0x000fea0003800000 */
[----:B0-----:R-:W0:Y:S01]  /*164f0*/  LDSM.16.MT88.4 R4, [R0+UR38+0xc400] ;  /* 0x00c400260004783b */ /* 0x001e220008004200 */
[----:B-1----:R-:W-:-:S04]  /*16500*/  IMAD.U32 R17, RZ, RZ, UR38 ;  /* 0x00000026ff117e24 */ /* 0x002fc8000f8e00ff */
[----:B------:R-:W-:Y:S01]  /*16510*/  VIADD R17, R17, 0x400 ;  /* 0x0000040011117836 */ /* 0x000fe20000000000 */
[C-C-:B0-----:R-:W-:Y:S02]  /*16520*/  PRMT R8, R4.reuse, 0x6420, R5.reuse ;  /* 0x0000642004087816 */ /* 0x141fe40000000005 */
[----:B------:R-:W-:Y:S01]  /*16530*/  PRMT R9, R4, 0x7531, R5 ;  /* 0x0000753104097816 */ /* 0x000fe20000000005 */
[----:B------:R-:W-:Y:S01]  /*16540*/  VIADD R4, R2, 0x2000 ;  /* 0x0000200002047836 */ /* 0x000fe20000000000 */
[C-C-:B------:R-:W-:Y:S02]  /*16550*/  PRMT R10, R6.reuse, 0x6420, R7.reuse ;  /* 0x00006420060a7816 */ /* 0x140fe40000000007 */
[----:B------:R-:W-:Y:S02]  /*16560*/  PRMT R11, R6, 0x7531, R7 ;  /* 0x00007531060b7816 */ /* 0x000fe40000000007 */
[----:B------:R-:W-:Y:S02]  /*16570*/  LOP3.LUT R4, R4, R18, RZ, 0xfc, !PT ;  /* 0x0000001204047212 */ /* 0x000fe400078efcff */
[----:B---3--:R-:W-:-:S05]  /*16580*/  IADD3 R12, R17, R2, R12 ;  /* 0x00000002110c7210 */ /* 0x008fca0007ffe00c */
[----:B------:R-:W-:Y:S04]  /*16590*/  STSM.16.M88.4 [R12], R8 ;  /* 0x000000080c007844 */ /* 0x000fe80000000200 */
[----:B------:R-:W0:Y:S02]  /*165a0*/  LDSM.16.MT88.4 R4, [R4+UR38+0xc400] ;  /* 0x00c400260404783b */ /* 0x000e240008004200 */
[C-C-:B0-----:R-:W-:Y:S02]  /*165b0*/  PRMT R8, R4.reuse, 0x6420, R5.reuse ;  /* 0x0000642004087816 */ /* 0x141fe40000000005 */
[----:B------:R-:W-:Y:S01]  /*165c0*/  PRMT R9, R4, 0x7531, R5 ;  /* 0x0000753104097816 */ /* 0x000fe20000000005 */
[----:B------:R-:W-:Y:S01]  /*165d0*/  VIADD R4, R2, 0x4000 ;  /* 0x0000400002047836 */ /* 0x000fe20000000000 */
[----:B------:R-:W-:-:S02]  /*165e0*/  PRMT R10, R6, 0x6420, R7 ;  /* 0x00006420060a7816 */ /* 0x000fc40000000007 */
[----:B------:R-:W-:Y:S02]  /*165f0*/  PRMT R11, R6, 0x7531, R7 ;  /* 0x00007531060b7816 */ /* 0x000fe40000000007 */
[----:B------:R-:W-:-:S03]  /*16600*/  LOP3.LUT R4, R4, R18, RZ, 0xfc, !PT ;  /* 0x0000001204047212 */ /* 0x000fc600078efcff */
[----:B------:R-:W-:Y:S04]  /*16610*/  STSM.16.M88.4 [R12+0x2000], R8 ;  /* 0x002000080c007844 */ /* 0x000fe80000000200 */
[----:B------:R-:W0:Y:S02]  /*16620*/  LDSM.16.MT88.4 R4, [R4+UR38+0xc400] ;  /* 0x00c400260404783b */ /* 0x000e240008004200 */
[C-C-:B0-----:R-:W-:Y:S02]  /*16630*/  PRMT R8, R4.reuse, 0x6420, R5.reuse ;  /* 0x0000642004087816 */ /* 0x141fe40000000005 */
[----:B------:R-:W-:Y:S02]  /*16640*/  PRMT R9, R4, 0x7531, R5 ;  /* 0x0000753104097816 */ /* 0x000fe40000000005 */
[----:B------:R-:W-:-:S02]  /*16650*/  PRMT R10, R6, 0x6420, R7 ;  /* 0x00006420060a7816 */ /* 0x000fc40000000007 */
[----:B------:R-:W-:-:S05]  /*16660*/  PRMT R11, R6, 0x7531, R7 ;  /* 0x00007531060b7816 */ /* 0x000fca0000000007 */
[----:B------:R0:W-:Y:S04]  /*16670*/  STSM.16.M88.4 [R12+0x4000], R8 ;  /* 0x004000080c007844 */ /* 0x0001e80000000200 */
[----:B------:R-:W1:Y:S04]  /*16680*/  LDSM.16.MT88.4 R4, [R0+UR38+0xcc00] ;  /* 0x00cc00260004783b */ /* 0x000e680008004200 */
[----:B0-----:R-:W2:Y:S01]  /*16690*/  LDL R12, [R1+0xc] ;  /* 0x00000c00010c7983 */ /* 0x001ea20000100800 */
[C-C-:B-1----:R-:W-:Y:S02]  /*166a0*/  PRMT R8, R4.reuse, 0x6420, R5.reuse ;  /* 0x0000642004087816 */ /* 0x142fe40000000005 */
[----:B------:R-:W-:-:S02]  /*166b0*/  PRMT R9, R4, 0x7531, R5 ;  /* 0x0000753104097816 */ /* 0x000fc40000000005 */
[C-C-:B------:R-:W-:Y:S02]  /*166c0*/  PRMT R10, R6.reuse, 0x6420, R7.reuse ;  /* 0x00006420060a7816 */ /* 0x140fe40000000007 */
[----:B------:R-:W-:Y:S02]  /*166d0*/  PRMT R11, R6, 0x7531, R7 ;  /* 0x00007531060b7816 */ /* 0x000fe40000000007 */
[----:B--2---:R-:W-:-:S05]  /*166e0*/  IADD3 R12, R17, R12, R2 ;  /* 0x0000000c110c7210 */ /* 0x004fca0007ffe002 */
[----:B------:R-:W-:Y:S04]  /*166f0*/  STSM.16.M88.4 [R12], R8 ;  /* 0x000000080c007844 */ /* 0x000fe80000000200 */
[----:B------:R-:W0:Y:S02]  /*16700*/  LDSM.16.MT88.4 R4, [R0+UR38+0xec00] ;  /* 0x00ec00260004783b */ /* 0x000e240008004200 */
[C-C-:B0-----:R-:W-:Y:S02]  /*16710*/  PRMT R8, R4.reuse, 0x6420, R5.reuse ;  /* 0x0000642004087816 */ /* 0x141fe40000000005 */
[----:B------:R-:W-:Y:S02]  /*16720*/  PRMT R9, R4, 0x7531, R5 ;  /* 0x0000753104097816 */ /* 0x000fe40000000005 */
[----:B------:R-:W-:-:S02]  /*16730*/  PRMT R10, R6, 0x6420, R7 ;  /* 0x00006420060a7816 */ /* 0x000fc40000000007 */
[----:B------:R-:W-:-:S05]  /*16740*/  PRMT R11, R6, 0x7531, R7 ;  /* 0x00007531060b7816 */ /* 0x000fca0000000007 */
[----:B------:R-:W-:Y:S04]  /*16750*/  STSM.16.M88.4 [R12+0x2000], R8 ;  /* 0x002000080c007844 */ /* 0x000fe80000000200 */
[----:B------:R-:W0:Y:S02]  /*16760*/  LDSM.16.MT88.4 R4, [R0+UR38+0x10c00] ;  /* 0x010c00260004783b */ /* 0x000e240008004200 */
[C-C-:B0-----:R-:W-:Y:S02]  /*16770*/  PRMT R8, R4.reuse, 0x6420, R5.reuse ;  /* 0x0000642004087816 */ /* 0x141fe40000000005 */
[----:B------:R-:W-:Y:S02]  /*16780*/  PRMT R9, R4, 0x7531, R5 ;  /* 0x0000753104097816 */ /* 0x000fe40000000005 */
[----:B------:R-:W-:-:S02]  /*16790*/  PRMT R10, R6, 0x6420, R7 ;  /* 0x00006420060a7816 */ /* 0x000fc40000000007 */
[----:B------:R-:W-:-:S05]  /*167a0*/  PRMT R11, R6, 0x7531, R7 ;  /* 0x00007531060b7816 */ /* 0x000fca0000000007 */
[----:B------:R0:W-:Y:S04]  /*167b0*/  STSM.16.M88.4 [R12+0x4000], R8 ;  /* 0x004000080c007844 */ /* 0x0001e80000000200 */
[----:B------:R-:W1:Y:S01]  /*167c0*/  LDSM.16.MT88.4 R4, [R0+UR38+0xd400] ;  /* 0x00d400260004783b */ /* 0x000e620008004200 */
[C-C-:B0-----:R-:W-:Y:S02]  /*167d0*/  IADD3 R12, R17.reuse, R20, R2.reuse ;  /* 0x00000014110c7210 */ /* 0x141fe40007ffe002 */
[----:B------:R-:W-:Y:S02]  /*167e0*/  IADD3 R2, R17, R21, R2 ;  /* 0x0000001511027210 */ /* 0x000fe40007ffe002 */
[C-C-:B-1----:R-:W-:Y:S02]  /*167f0*/  PRMT R8, R4.reuse, 0x6420, R5.reuse ;  /* 0x0000642004087816 */ /* 0x142fe40000000005 */
[----:B------:R-:W-:-:S02]  /*16800*/  PRMT R9, R4, 0x7531, R5 ;  /* 0x0000753104097816 */ /* 0x000fc40000000005 */
        /* <DEDUP_REMOVED lines=41> */
.L_x_4177:
        /* <DEDUP_REMOVED lines=10> */
[C---:B------:R-:W-:Y:S01]  /*16b40*/  ISETP.GT.AND P0, PT, R3.reuse, UR40, PT ;  /* 0x0000002803007c0c */ /* 0x040fe2000bf04270 */
[----:B------:R-:W-:-:S12]  /*16b50*/  VIADD R3, R3, 0xffffffff ;  /* 0xffffffff03037836 */ /* 0x000fd80000000000 */
[----:B-1----:R-:W-:Y:S05]  /*16b60*/  @P0 BRA `(.L_x_4178) ;  /* 0xffffffec00880947 */ /* 0x002fea000383ffff */
[----:B------:R-:W-:Y:S05]  /*16b70*/  BRA `(.L_x_4179) ;  /* 0x0000000000047947 */ /* 0x000fea0003800000 */
.L_x_4157:
[----:B------:R-:W-:-:S07]  /*16b80*/  IMAD.MOV.U32 R14, RZ, RZ, RZ ;  /* 0x000000ffff0e7224 */ /* 0x000fce00078e00ff */
.L_x_4179:
[----:B------:R-:W-:-:S04]  /*16b90*/  ULOP3.LUT UR4, UR41, 0x1, URZ, 0xfc, !UPT ;  /* 0x0000000129047892 */ /* 0x000fc8000f8efc3f */
[----:B------:R-:W-:-:S06]  /*16ba0*/  UISETP.NE.AND UP0, UPT, UR4, 0x3, UPT ;  /* 0x000000030400788c */ /* 0x000fcc000bf05270 */
[----:B------:R-:W-:-:S13]  /*16bb0*/  PLOP3.LUT P0, PT, PT, PT, UP0, 0x80, 0x0 ;  /* 0x000000000000781c */ /* 0x000fda0003f0f008 */
[----:B------:R-:W-:Y:S05]  /*16bc0*/  @!P0 BRA `(.L_x_4180) ;  /* 0x0000000000048947 */ /* 0x000fea0003800000 */
[----:B------:R-:W-:Y:S01]  /*16bd0*/  BPT.TRAP 0x1 ;  /* 0x000000040000795c */ /* 0x000fe20000300000 */
.L_x_4180:
[----:B0-----:R-:W-:Y:S01]  /*16be0*/  LOP3.LUT R0, R15, 0x1, RZ, 0x3c, !PT ;  /* 0x000000010f007812 */ /* 0x001fe200078e3cff */
[----:B------:R-:W-:Y:S01]  /*16bf0*/  BSSY B0, `(.L_x_4181) ;  /* 0x0000005000007945 */ /* 0x000fe20003800000 */
[----:B------:R-:W-:Y:S02]  /*16c00*/  LEA R3, R14, UR38, 0x3 ;  /* 0x000000260e037c11 */ /* 0x000fe4000f8e18ff */
[----:B------:R-:W-:-:S04]  /*16c10*/  SHF.L.U32 R0, R0, 0x1f, RZ ;  /* 0x0000001f00007819 */ /* 0x000fc800000006ff */
[----:B------:R-:W0:Y:S02]  /*16c20*/  SYNCS.PHASECHK.TRANS64.TRYWAIT P0, [R3+URZ+0x2a870], R0 ;  /* 0x02a87000030075a7 */ /* 0x000e24000800017f */
[----:B0-----:R-:W-:Y:S05]  /*16c30*/  @!P0 BRA `(.L_x_4182) ;  /* 0x0000001400dc8947 */ /* 0x001fea0003800000 */
.L_x_4219:
[----:B------:R-:W-:Y:S05]  /*16c40*/  BSYNC B0 ;  /* 0x0000000000007941 */ /* 0x000fea0003800000 */
.L_x_4181:
[----:B------:R-:W-:-:S06]  /*16c50*/  ULOP3.LUT UR4, UR41, 0x2, URZ, 0xfc, !UPT ;  /* 0x0000000229047892 */ /* 0x000fcc000f8efc3f */
[----:B0-----:R-:W-:-:S05]  /*16c60*/  IMAD.U32 R0, RZ, RZ, UR4 ;  /* 0x00000004ff007e24 */ /* 0x001fca000f8e00ff */
[----:B------:R-:W-:-:S13]  /*16c70*/  ISETP.NE.AND P1, PT, R0, 0x3, PT ;  /* 0x000000030000780c */ /* 0x000fda0003f25270 */
[----:B------:R-:W-:Y:S05]  /*16c80*/  @!P1 BRA `(.L_x_4183) ;  /* 0x0000000000049947 */ /* 0x000fea0003800000 */
[----:B------:R-:W-:Y:S01]  /*16c90*/  BPT.TRAP 0x1 ;  /* 0x000000040000795c */ /* 0x000fe20000300000 */
.L_x_4183:
[----:B------:R-:W-:-:S04]  /*16ca0*/  SHF.L.U32 R0, R15, 0x1f, RZ ;  /* 0x0000001f0f007819 */ /* 0x000fc800000006ff */
[----:B------:R-:W0:Y:S02]  /*16cb0*/  SYNCS.PHASECHK.TRANS64.TRYWAIT P0, [R3+URZ+0x2a860], R0 ;  /* 0x02a86000030075a7 */ /* 0x000e24000800017f */
[----:B0-----:R-:W-:Y:S05]  /*16cc0*/  @!P0 BRA `(.L_x_4184) ;  /* 0x0000001400cc8947 */ /* 0x001fea0003800000 */
.L_x_4220:
[----:B------:R-:W2:Y:S04]  /*16cd0*/  LDL.LU R12, [R1+0x4] ;  /* 0x00000400010c7983 */ /* 0x000ea80000300800 */
[----:B------:R-:W3:Y:S04]  /*16ce0*/  LDL.LU R19, [R1+0x14] ;  /* 0x0000140001137983 */ /* 0x000ee80000300800 */
[----:B------:R-:W4:Y:S01]  /*16cf0*/  LDL.LU R17, [R1+0x10] ;  /* 0x0000100001117983 */ /* 0x000f220000300800 */
[----:B------:R-:W-:Y:S01]  /*16d00*/  IMAD R13, R14, 0x6000, RZ ;  /* 0x000060000e0d7824 */ /* 0x000fe200078e02ff */
[----:B------:R-:W-:Y:S05]  /*16d10*/  WARPSYNC.ALL ;  /* 0x0000000000007948 */ /* 0x000fea0003800000 */
[----:B0-----:R-:W-:Y:S01]  /*16d20*/  LOP3.LUT R0, R13, R18, RZ, 0xfc, !PT ;  /* 0x000000120d007212 */ /* 0x001fe200078efcff */
[----:B------:R-:W-:-:S04]  /*16d30*/  IMAD.U32 R16, RZ, RZ, UR38 ;  /* 0x00000026ff107e24 */ /* 0x000fc8000f8e00ff */
[----:B------:R-:W0:Y:S01]  /*16d40*/  LDSM.16.MT88.4 R4, [R0+UR38+0xc400] ;  /* 0x00c400260004783b */ /* 0x000e220008004200 */
[----:B------:R-:W-:Y:S01]  /*16d50*/  VIADD R16, R16, 0x400 ;  /* 0x0000040010107836 */ /* 0x000fe20000000000 */
[C-C-:B0-----:R-:W-:Y:S02]  /*16d60*/  PRMT R8, R4.reuse, 0x6420, R5.reuse ;  /* 0x0000642004087816 */ /* 0x141fe40000000005 */
[----:B------:R-:W-:Y:S01]  /*16d70*/  PRMT R9, R4, 0x7531, R5 ;  /* 0x0000753104097816 */ /* 0x000fe20000000005 */
[----:B------:R-:W-:Y:S01]  /*16d80*/  VIADD R5, R13, 0x2000 ;  /* 0x000020000d057836 */ /* 0x000fe20000000000 */
[C-C-:B------:R-:W-:Y:S02]  /*16d90*/  PRMT R10, R6.reuse, 0x6420, R7.reuse ;  /* 0x00006420060a7816 */ /* 0x140fe40000000007 */
[----:B------:R-:W-:Y:S02]  /*16da0*/  PRMT R11, R6, 0x7531, R7 ;  /* 0x00007531060b7816 */ /* 0x000fe40000000007 */
[----:B--2---:R-:W-:-:S05]  /*16db0*/  IADD3 R2, R16, R13, R12 ;  /* 0x0000000d10027210 */ /* 0x004fca0007ffe00c */
[----:B------:R0:W-:Y:S02]  /*16dc0*/  STSM.16.M88.4 [R2], R8 ;  /* 0x0000000802007844 */ /* 0x0001e40000000200 */
[----:B0-----:R-:W-:Y:S01]  /*16dd0*/  IMAD.MOV.U32 R11, RZ, RZ, R12 ;  /* 0x000000ffff0b7224 */ /* 0x001fe200078e000c */
[----:B------:R-:W-:-:S05]  /*16de0*/  LOP3.LUT R12, R5, R18, RZ, 0xfc, !PT ;  /* 0x00000012050c7212 */ /* 0x000fca00078efcff */
[----:B------:R0:W1:Y:S02]  /*16df0*/  LDSM.16.MT88.4 R4, [R12+UR38+0xc400] ;  /* 0x00c400260c04783b */ /* 0x0000640008004200 */
[----:B0-----:R-:W-:Y:S01]  /*16e00*/  IMAD.MOV.U32 R12, RZ, RZ, R11 ;  /* 0x000000ffff0c7224 */ /* 0x001fe200078e000b */
[C-C-:B-1----:R-:W-:Y:S02]  /*16e10*/  PRMT R8, R4.reuse, 0x6420, R5.reuse ;  /* 0x0000642004087816 */ /* 0x142fe40000000005 */
        /* <DEDUP_REMOVED lines=15> */
[----:B----4-:R-:W-:Y:S01]  /*16f10*/  IADD3 R4, R13, R12, R17 ;  /* 0x0000000c0d047210 */ /* 0x010fe20007ffe011 */
[----:B---3--:R-:W-:Y:S01]  /*16f20*/  IMAD.IADD R12, R19, 0x1, R12 ;  /* 0x00000001130c7824 */ /* 0x008fe200078e020c */
[----:B------:R-:W-:-:S02]  /*16f30*/  PRMT R10, R6, 0x6420, R7 ;  /* 0x00006420060a7816 */ /* 0x000fc40000000007 */
[----:B------:R-:W-:Y:S01]  /*16f40*/  PRMT R11, R6, 0x7531, R7 ;  /* 0x00007531060b7816 */ /* 0x000fe20000000007 */
[----:B------:R-:W-:-:S05]  /*16f50*/  IMAD.IADD R2, R4, 0x1, R16 ;  /* 0x0000000104027824 */ /* 0x000fca00078e0210 */
        /* <DEDUP_REMOVED lines=14> */
[-C--:B0-----:R-:W-:Y:S02]  /*17040*/  IADD3 R2, R16, R12.reuse, R13 ;  /* 0x0000000c10027210 */ /* 0x081fe40007ffe00d */
        /* <DEDUP_REMOVED lines=19> */
[----:B0-----:R-:W-:Y:S01]  /*17180*/  IMAD.IADD R2, R12, 0x1, R16 ;  /* 0x000000010c027824 */ /* 0x001fe200078e0210 */
[C-C-:B-1----:R-:W-:Y:S02]  /*17190*/  PRMT R8, R4.reuse, 0x6420, R5.reuse ;  /* 0x0000642004087816 */ /* 0x142fe40000000005 */
        /* <DEDUP_REMOVED lines=24> */
.L_x_4185:
        /* <DEDUP_REMOVED lines=10> */
[----:B0-----:R-:W-:Y:S02]  /*173c0*/  SEL R2, RZ, 0x1, P0 ;  /* 0x00000001ff027807 */ /* 0x001fe40000000000 */
[----:B------:R-:W-:Y:S02]  /*173d0*/  SEL R0, R0, RZ, P0 ;  /* 0x000000ff00007207 */ /* 0x000fe40000000000 */
[----:B------:R-:W-:Y:S01]  /*173e0*/  LOP3.LUT R15, R15, R2, RZ, 0x3c, !PT ;  /* 0x000000020f0f7212 */ /* 0x000fe200078e3cff */
[----:B------:R-:W-:-:S07]  /*173f0*/  IMAD.MOV.U32 R2, RZ, RZ, RZ ;  /* 0x000000ffff027224 */ /* 0x000fce00078e00ff */
.L_x_4132:
[----:B------:R-:W0:Y:S01]  /*17400*/  S2R R4, SR_CgaCtaId ;  /* 0x0000000000047919 */ /* 0x000e220000008800 */
[----:B------:R-:W-:Y:S02]  /*17410*/  MOV R3, 0x400 ;  /* 0x0000040000037802 */ /* 0x000fe40000000f00 */
[----:B------:R-:W-:Y:S02]  /*17420*/  SHF.L.U32 R2, R2, 0x1f, RZ ;  /* 0x0000001f02027819 */ /* 0x000fe400000006ff */
[----:B0-----:R-:W-:-:S04]  /*17430*/  LEA R7, R4, R3, 0x18 ;  /* 0x0000000304077211 */ /* 0x001fc800078ec0ff */
[----:B------:R-:W0:Y:S02]  /*17440*/  SYNCS.PHASECHK.TRANS64.TRYWAIT P0, [R7+URZ+0x2a820], R2 ;  /* 0x02a82002070075a7 */ /* 0x000e24000800017f */
[----:B0-----:R-:W-:Y:S05]  /*17450*/  @!P0 BRA `(.L_x_4186) ;  /* 0x0000000c00fc8947 */ /* 0x001fea0003800000 */
.L_x_4221:
        /* <DEDUP_REMOVED lines=13> */
.L_x_4187:
        /* <DEDUP_REMOVED lines=12> */
.L_x_4222:
[----:B------:R-:W1:Y:S02]  /*175f0*/  SYNCS.PHASECHK.TRANS64.TRYWAIT P1, [R5+URZ], R2 ;  /* 0x00000002050075a7 */ /* 0x000e64000802017f */
[----:B-1----:R-:W-:Y:S05]  /*17600*/  @!P1 BRA `(.L_x_4189) ;  /* 0x0000000c00b89947 */ /* 0x002fea0003800000 */
.L_x_4223:
[----:B------:R-:W-:Y:S05]  /*17610*/  @!P0 BRA `(.L_x_4190) ;  /* 0x0000000000048947 */ /* 0x000fea0003800000 */
[----:B------:R-:W-:Y:S01]  /*17620*/  BPT.TRAP 0x1 ;  /* 0x000000040000795c */ /* 0x000fe20000300000 */
.L_x_4190:
[----:B------:R-:W-:-:S04]  /*17630*/  IMAD R0, R0, 0x8, R7 ;  /* 0x0000000800007824 */ /* 0x000fc800078e0207 */
[----:B------:R-:W2:Y:S02]  /*17640*/  SYNCS.PHASECHK.TRANS64.TRYWAIT P1, [R0+URZ+0x2a860], R3 ;  /* 0x02a86003000075a7 */ /* 0x000ea4000802017f */
[----:B--2---:R-:W-:Y:S05]  /*17650*/  @!P1 BRA `(.L_x_4191) ;  /* 0x0000000c00b89947 */ /* 0x004fea0003800000 */
.L_x_4224:
[----:B------:R-:W-:Y:S05]  /*17660*/  @!P0 BRA `(.L_x_4192) ;  /* 0x0000000000048947 */ /* 0x000fea0003800000 */
[----:B------:R-:W-:Y:S01]  /*17670*/  BPT.TRAP 0x1 ;  /* 0x000000040000795c */ /* 0x000fe20000300000 */
.L_x_4192:
[----:B-1----:R-:W-:-:S04]  /*17680*/  IMAD R5, R4, 0x8, R7 ;  /* 0x0000000804057824 */ /* 0x002fc800078e0207 */
[----:B------:R-:W1:Y:S02]  /*17690*/  SYNCS.PHASECHK.TRANS64.TRYWAIT P1, [R5+URZ+0x2a860], R2 ;  /* 0x02a86002050075a7 */ /* 0x000e64000802017f */
[----:B-1----:R-:W-:Y:S05]  /*176a0*/  @!P1 BRA `(.L_x_4193) ;  /* 0x0000000c00b89947 */ /* 0x002fea0003800000 */
.L_x_4225:
[----:B------:R-:W-:Y:S05]  /*176b0*/  @!P0 BRA `(.L_x_4194) ;  /* 0x0000000000048947 */ /* 0x000fea0003800000 */
[----:B------:R-:W-:Y:S01]  /*176c0*/  BPT.TRAP 0x1 ;  /* 0x000000040000795c */ /* 0x000fe20000300000 */
.L_x_4194:
[----:B------:R-:W3:Y:S02]  /*176d0*/  SYNCS.PHASECHK.TRANS64.TRYWAIT P0, [R0+URZ+0x2a880], R3 ;  /* 0x02a88003000075a7 */ /* 0x000ee4000800017f */
[----:B---3--:R-:W-:Y:S05]  /*176e0*/  @!P0 BRA `(.L_x_4195) ;  /* 0x0000000c00bc8947 */ /* 0x008fea0003800000 */
.L_x_4196:
[----:B----4-:R4:W0:Y:S02]  /*176f0*/  SYNCS.PHASECHK.TRANS64.TRYWAIT P0, [R5+URZ+0x2a880], R2 ;  /* 0x02a88002050075a7 */ /* 0x010824000800017f */
[----:B0-----:R-:W-:Y:S05]  /*17700*/  @!P0 NANOSLEEP.SYNCS 0x989680 ;  /* 0x009896800000895d */ /* 0x001fea0003900000 */
[----:B------:R-:W0:Y:S02]  /*17710*/  @!P0 SYNCS.PHASECHK.TRANS64 P0, [R5+URZ+0x2a880], R2 ;  /* 0x02a88002050085a7 */ /* 0x000e24000800007f */
[----:B0-----:R-:W-:Y:S05]  /*17720*/  @!P0 BRA `(.L_x_4196) ;  /* 0xfffffffc00f08947 */ /* 0x001fea000383ffff */
.L_x_4044:
[----:B------:R-:W-:Y:S05]  /*17730*/  BSYNC B6 ;  /* 0x0000000000067941 */ /* 0x000fea0003800000 */
.L_x_4041:
[----:B------:R-:W-:Y:S05]  /*17740*/  EXIT ;  /* 0x000000000000794d */ /* 0x000fea0003800000 */
.L_x_4054:
[----:B0-----:R-:W-:-:S04]  /*17750*/  IMAD.U32 R3, RZ, RZ, UR44 ;  /* 0x0000002cff037e24 */ /* 0x001fc8000f8e00ff */
[----:B------:R0:W1:Y:S03]  /*17760*/  SYNCS.PHASECHK.TRANS64.TRYWAIT P0, [R3+URZ+0x2a800], R8 ;  /* 0x02a80008030075a7 */ /* 0x000066000800017f */
[----:B-1----:R-:W-:Y:S05]  /*17770*/  @!P0 NANOSLEEP.SYNCS 0x989680 ;  /* 0x009896800000895d */ /* 0x002fea0003900000 */
[----:B------:R-:W1:Y:S02]  /*17780*/  @!P0 SYNCS.PHASECHK.TRANS64 P0, [R3+URZ+0x2a800], R8 ;  /* 0x02a80008030085a7 */ /* 0x000e64000800007f */
[----:B-1----:R-:W-:Y:S05]  /*17790*/  @!P0 BRA `(.L_x_4054) ;  /* 0xfffffffc00ec8947 */ /* 0x002fea000383ffff */
[----:B------:R-:W-:Y:S05]  /*177a0*/  BRA `(.L_x_4197) ;  /* 0xfffffea400047947 */ /* 0x000fea000383ffff */
.L_x_4058:
[----:B0-----:R-:W-:-:S04]  /*177b0*/  IMAD.U32 R3, RZ, RZ, UR44 ;  /* 0x0000002cff037e24 */ /* 0x001fc8000f8e00ff */
[----:B------:R0:W2:Y:S03]  /*177c0*/  SYNCS.PHASECHK.TRANS64.TRYWAIT P2, [R3+URZ+0x2a830], R8 ;  /* 0x02a83008030075a7 */ /* 0x0000a6000804017f */
[----:B--2---:R-:W-:Y:S05]  /*177d0*/  @!P2 NANOSLEEP.SYNCS 0x989680 ;  /* 0x009896800000a95d */ /* 0x004fea0003900000 */
[----:B------:R-:W2:Y:S02]  /*177e0*/  @!P2 SYNCS.PHASECHK.TRANS64 P2, [R3+URZ+0x2a830], R8 ;  /* 0x02a830080300a5a7 */ /* 0x000ea4000804007f */
[----:B--2---:R-:W-:Y:S05]  /*177f0*/  @!P2 BRA `(.L_x_4058) ;  /* 0xfffffffc00eca947 */ /* 0x004fea000383ffff */
[----:B------:R-:W-:Y:S05]  /*17800*/  BRA `(.L_x_4057) ;  /* 0xfffffea4002c7947 */ /* 0x000fea000383ffff */
.L_x_4074:
[----:B-1----:R-:W-:-:S04]  /*17810*/  IMAD.U32 R12, RZ, RZ, UR6 ;  /* 0x00000006ff0c7e24 */ /* 0x002fc8000f8e00ff */
[----:B------:R1:W2:Y:S03]  /*17820*/  SYNCS.PHASECHK.TRANS64.TRYWAIT P2, [R12+URZ+0x2a830], R11 ;  /* 0x02a8300b0c0075a7 */ /* 0x0002a6000804017f */
[----:B--2---:R-:W-:Y:S05]  /*17830*/  @!P2 NANOSLEEP.SYNCS 0x989680 ;  /* 0x009896800000a95d */ /* 0x004fea0003900000 */
[----:B------:R-:W2:Y:S02]  /*17840*/  @!P2 SYNCS.PHASECHK.TRANS64 P2, [R12+URZ+0x2a830], R11 ;  /* 0x02a8300b0c00a5a7 */ /* 0x000ea4000804007f */
[----:B--2---:R-:W-:Y:S05]  /*17850*/  @!P2 BRA `(.L_x_4074) ;  /* 0xfffffffc00eca947 */ /* 0x004fea000383ffff */
[----:B------:R-:W-:Y:S05]  /*17860*/  BRA `(.L_x_4071) ;  /* 0xfffffee4001c7947 */ /* 0x000fea000383ffff */
.L_x_4078:
[----:B-1----:R-:W-:-:S04]  /*17870*/  IMAD.U32 R12, RZ, RZ, UR6 ;  /* 0x00000006ff0c7e24 */ /* 0x002fc8000f8e00ff */
[----:B------:R1:W2:Y:S03]  /*17880*/  SYNCS.PHASECHK.TRANS64.TRYWAIT P2, [R12+URZ+0x2a850], R11 ;  /* 0x02a8500b0c0075a7 */ /* 0x0002a6000804017f */
[----:B--2---:R-:W-:Y:S05]  /*17890*/  @!P2 NANOSLEEP.SYNCS 0x989680 ;  /* 0x009896800000a95d */ /* 0x004fea0003900000 */
[----:B------:R-:W2:Y:S02]  /*178a0*/  @!P2 SYNCS.PHASECHK.TRANS64 P2, [R12+URZ+0x2a850], R11 ;  /* 0x02a8500b0c00a5a7 */ /* 0x000ea4000804007f */
[----:B--2---:R-:W-:Y:S05]  /*178b0*/  @!P2 BRA `(.L_x_4078) ;  /* 0xfffffffc00eca947 */ /* 0x004fea000383ffff */
[----:B------:R-:W-:Y:S05]  /*178c0*/  BRA `(.L_x_4075) ;  /* 0xfffffee400bc7947 */ /* 0x000fea000383ffff */
.L_x_4096:
[----:B-1----:R-:W-:-:S04]  /*178d0*/  IMAD.U32 R10, RZ, RZ, UR6 ;  /* 0x00000006ff0a7e24 */ /* 0x002fc8000f8e00ff */
[----:B------:R1:W2:Y:S03]  /*178e0*/  SYNCS.PHASECHK.TRANS64.TRYWAIT P2, [R10+URZ+0x2a830], R9 ;  /* 0x02a830090a0075a7 */ /* 0x0002a6000804017f */
[----:B--2---:R-:W-:Y:S05]  /*178f0*/  @!P2 NANOSLEEP.SYNCS 0x989680 ;  /* 0x009896800000a95d */ /* 0x004fea0003900000 */
[----:B------:R-:W2:Y:S02]  /*17900*/  @!P2 SYNCS.PHASECHK.TRANS64 P2, [R10+URZ+0x2a830], R9 ;  /* 0x02a830090a00a5a7 */ /* 0x000ea4000804007f */
[----:B--2---:R-:W-:Y:S05]  /*17910*/  @!P2 BRA `(.L_x_4096) ;  /* 0xfffffffc00eca947 */ /* 0x004fea000383ffff */
[----:B------:R-:W-:Y:S05]  /*17920*/  BRA `(.L_x_4093) ;  /* 0xffffff1c00e47947 */ /* 0x000fea000383ffff */
.L_x_4100:
[----:B-1----:R-:W-:-:S04]  /*17930*/  IMAD.U32 R10, RZ, RZ, UR6 ;  /* 0x00000006ff0a7e24 */ /* 0x002fc8000f8e00ff */
[----:B------:R1:W2:Y:S03]  /*17940*/  SYNCS.PHASECHK.TRANS64.TRYWAIT P2, [R10+URZ+0x2a850], R9 ;  /* 0x02a850090a0075a7 */ /* 0x0002a6000804017f */
[----:B--2---:R-:W-:Y:S05]  /*17950*/  @!P2 NANOSLEEP.SYNCS 0x989680 ;  /* 0x009896800000a95d */ /* 0x004fea0003900000 */
[----:B------:R-:W2:Y:S02]  /*17960*/  @!P2 SYNCS.PHASECHK.TRANS64 P2, [R10+URZ+0x2a850], R9 ;  /* 0x02a850090a00a5a7 */ /* 0x000ea4000804007f */
[----:B--2---:R-:W-:Y:S05]  /*17970*/  @!P2 BRA `(.L_x_4100) ;  /* 0xfffffffc00eca947 */ /* 0x004fea000383ffff */
[----:B------:R-:W-:Y:S05]  /*17980*/  BRA `(.L_x_4097) ;  /* 0xffffff2000907947 */ /* 0x000fea000383ffff */
.L_x_4107:
[----:B-1----:R-:W-:-:S04]  /*17990*/  IMAD.U32 R10, RZ, RZ, UR6 ;  /* 0x00000006ff0a7e24 */ /* 0x002fc8000f8e00ff */
[----:B------:R1:W2:Y:S03]  /*179a0*/  SYNCS.PHASECHK.TRANS64.TRYWAIT P2, [R10+URZ+0x2a830], R9 ;  /* 0x02a830090a0075a7 */ /* 0x0002a6000804017f */
[----:B--2---:R-:W-:Y:S05]  /*179b0*/  @!P2 NANOSLEEP.SYNCS 0x989680 ;  /* 0x009896800000a95d */ /* 0x004fea0003900000 */
[----:B------:R-:W2:Y:S02]  /*179c0*/  @!P2 SYNCS.PHASECHK.TRANS64 P2, [R10+URZ+0x2a830], R9 ;  /* 0x02a830090a00a5a7 */ /* 0x000ea4000804007f */
[----:B--2---:R-:W-:Y:S05]  /*179d0*/  @!P2 BRA `(.L_x_4107) ;  /* 0xfffffffc00eca947 */ /* 0x004fea000383ffff */
[----:B------:R-:W-:Y:S05]  /*179e0*/  BRA `(.L_x_4104) ;  /* 0xffffff4400f47947 */ /* 0x000fea000383ffff */
.L_x_4111:
[----:B-1----:R-:W-:-:S04]  /*179f0*/  IMAD.U32 R10, RZ, RZ, UR6 ;  /* 0x00000006ff0a7e24 */ /* 0x002fc8000f8e00ff */
[----:B------:R1:W2:Y:S03]  /*17a00*/  SYNCS.PHASECHK.TRANS64.TRYWAIT P2, [R10+URZ+0x2a850], R9 ;  /* 0x02a850090a0075a7 */ /* 0x0002a6000804017f */
[----:B--2---:R-:W-:Y:S05]  /*17a10*/  @!P2 NANOSLEEP.SYNCS 0x989680 ;  /* 0x009896800000a95d */ /* 0x004fea0003900000 */
[----:B------:R-:W2:Y:S02]  /*17a20*/  @!P2 SYNCS.PHASECHK.TRANS64 P2, [R10+URZ+0x2a850], R9 ;  /* 0x02a850090a00a5a7 */ /* 0x000ea4000804007f */
[----:B--2---:R-:W-:Y:S05]  /*17a30*/  @!P2 BRA `(.L_x_4111) ;  /* 0xfffffffc00eca947 */ /* 0x004fea000383ffff */
[----:B------:R-:W-:Y:S05]  /*17a40*/  BRA `(.L_x_4108) ;  /* 0xffffff4800907947 */ /* 0x000fea000383ffff */
.L_x_4125:
[----:B-1----:R-:W-:-:S04]  /*17a50*/  IMAD.U32 R3, RZ, RZ, UR12 ;  /* 0x0000000cff037e24 */ /* 0x002fc8000f8e00ff */
[----:B------:R1:W2:Y:S03]  /*17a60*/  SYNCS.PHASECHK.TRANS64.TRYWAIT P1, [R3+URZ+0x2a850], R0 ;  /* 0x02a85000030075a7 */ /* 0x0002a6000802017f */
[----:B--2---:R-:W-:Y:S05]  /*17a70*/  @!P1 NANOSLEEP.SYNCS 0x989680 ;  /* 0x009896800000995d */ /* 0x004fea0003900000 */
[----:B------:R-:W2:Y:S02]  /*17a80*/  @!P1 SYNCS.PHASECHK.TRANS64 P1, [R3+URZ+0x2a850], R0 ;  /* 0x02a85000030095a7 */ /* 0x000ea4000802007f */
[----:B--2---:R-:W-:Y:S05]  /*17a90*/  @!P1 BRA `(.L_x_4125) ;  /* 0xfffffffc00ec9947 */ /* 0x004fea000383ffff */
[----:B------:R-:W-:Y:S05]  /*17aa0*/  BRA `(.L_x_4124) ;  /* 0xffffff7c00c47947 */ /* 0x000fea000383ffff */
.L_x_4144:
[----:B------:R-:W-:Y:S02]  /*17ab0*/  IMAD.MOV.U32 R13, RZ, RZ, R6 ;  /* 0x000000ffff0d7224 */ /* 0x000fe400078e0006 */
[----:B------:R-:W-:Y:S02]  /*17ac0*/  IMAD.MOV.U32 R12, RZ, RZ, RZ ;  /* 0x000000ffff0c7224 */ /* 0x000fe400078e00ff */
[----:B------:R-:W-:Y:S02]  /*17ad0*/  IMAD.MOV.U32 R11, RZ, RZ, 0x1f ;  /* 0x0000001fff0b7424 */ /* 0x000fe400078e00ff */
[----:B------:R-:W-:-:S07]  /*17ae0*/  IMAD.MOV.U32 R15, RZ, RZ, -0x1 ;  /* 0xffffffffff0f7424 */ /* 0x000fce00078e00ff */
[----:B0-----:R-:W-:Y:S05]  /*17af0*/  WARPSYNC.COLLECTIVE R15, `(.L_x_4198) ;  /* 0x000000000f087348 */ /* 0x001fea0003c00000 */
[----:B------:R1:W2:Y:S02]  /*17b00*/  SHFL.IDX P6, R14, R13, R12, R11 ;  /* 0x0000000c0d0e7389 */ /* 0x0002a400000c000b */
[----:B012---:R-:W-:Y:S01]  /*17b10*/  ENDCOLLECTIVE ;  /* 0x000000000000791b */ /* 0x007fe20003800000 */
.L_x_4198:
[----:B------:R-:W-:Y:S05]  /*17b20*/  BRA `(.L_x_4199) ;  /* 0xffffffcc00607947 */ /* 0x000fea000383ffff */
.L_x_4146:
[----:B------:R-:W-:Y:S01]  /*17b30*/  BSSY B0, `(.L_x_4200) ;  /* 0x0000006000007945 */ /* 0x000fe20003800000 */
[----:B------:R-:W-:-:S07]  /*17b40*/  IMAD.MOV.U32 R15, RZ, RZ, -0x1 ;  /* 0xffffffffff0f7424 */ /* 0x000fce00078e00ff */
[----:B-1----:R-:W-:Y:S05]  /*17b50*/  WARPSYNC.COLLECTIVE R15, `(.L_x_4201) ;  /* 0x000000000f0c7348 */ /* 0x002fea0003c00000 */
[----:B------:R-:W-:Y:S02]  /*17b60*/  ELECT P6, UR62, PT ;  /* 0x00000000003e782f */ /* 0x000fe400038c0000 */
[----:B------:R-:W-:Y:S01]  /*17b70*/  MOV R14, UR62 ;  /* 0x0000003e000e7c02 */ /* 0x000fe20008000f00 */
[----:B-1----:R-:W-:Y:S10]  /*17b80*/  ENDCOLLECTIVE ;  /* 0x000000000000791b */ /* 0x002ff40003800000 */
.L_x_4201:
[----:B------:R-:W-:Y:S05]  /*17b90*/  BSYNC B0 ;  /* 0x0000000000007941 */ /* 0x000fea0003800000 */
.L_x_4200:
[----:B------:R-:W-:Y:S05]  /*17ba0*/  BRA `(.L_x_4202) ;  /* 0xffffffcc00647947 */ /* 0x000fea000383ffff */
.L_x_4148:
[----:B0-----:R-:W-:-:S04]  /*17bb0*/  IMAD.U32 R3, RZ, RZ, UR38 ;  /* 0x00000026ff037e24 */ /* 0x001fc8000f8e00ff */
[----:B------:R0:W2:Y:S03]  /*17bc0*/  SYNCS.PHASECHK.TRANS64.TRYWAIT P0, [R3+URZ+0x2a880], R2 ;  /* 0x02a88002030075a7 */ /* 0x0000a6000800017f */
[----:B--2---:R-:W-:Y:S05]  /*17bd0*/  @!P0 NANOSLEEP.SYNCS 0x989680 ;  /* 0x009896800000895d */ /* 0x004fea0003900000 */
[----:B------:R-:W2:Y:S02]  /*17be0*/  @!P0 SYNCS.PHASECHK.TRANS64 P0, [R3+URZ+0x2a880], R2 ;  /* 0x02a88002030085a7 */ /* 0x000ea4000800007f */
[----:B--2---:R-:W-:Y:S05]  /*17bf0*/  @!P0 BRA `(.L_x_4148) ;  /* 0xfffffffc00ec8947 */ /* 0x004fea000383ffff */
[----:B------:R-:W-:Y:S05]  /*17c00*/  BRA `(.L_x_4203) ;  /* 0xffffffcc00b07947 */ /* 0x000fea000383ffff */
.L_x_4150:
[----:B0-----:R-:W-:-:S04]  /*17c10*/  IMAD.U32 R3, RZ, RZ, UR38 ;  /* 0x00000026ff037e24 */ /* 0x001fc8000f8e00ff */
[----:B------:R0:W2:Y:S03]  /*17c20*/  SYNCS.PHASECHK.TRANS64.TRYWAIT P0, [R3+URZ+0x2a840], R2 ;  /* 0x02a84002030075a7 */ /* 0x0000a6000800017f */
[----:B--2---:R-:W-:Y:S05]  /*17c30*/  @!P0 NANOSLEEP.SYNCS 0x989680 ;  /* 0x009896800000895d */ /* 0x004fea0003900000 */
[----:B------:R-:W2:Y:S02]  /*17c40*/  @!P0 SYNCS.PHASECHK.TRANS64 P0, [R3+URZ+0x2a840], R2 ;  /* 0x02a84002030085a7 */ /* 0x000ea4000800007f */
[----:B--2---:R-:W-:Y:S05]  /*17c50*/  @!P0 BRA `(.L_x_4150) ;  /* 0xfffffffc00ec8947 */ /* 0x004fea000383ffff */
[----:B------:R-:W-:Y:S05]  /*17c60*/  BRA `(.L_x_4204) ;  /* 0xffffffd000247947 */ /* 0x000fea000383ffff */
.L_x_4153:
[----:B------:R-:W-:Y:S02]  /*17c70*/  IMAD.MOV.U32 R13, RZ, RZ, R6 ;  /* 0x000000ffff0d7224 */ /* 0x000fe400078e0006 */
[----:B------:R-:W-:Y:S02]  /*17c80*/  IMAD.MOV.U32 R12, RZ, RZ, RZ ;  /* 0x000000ffff0c7224 */ /* 0x000fe400078e00ff */
[----:B------:R-:W-:Y:S02]  /*17c90*/  IMAD.MOV.U32 R11, RZ, RZ, 0x1c1f ;  /* 0x00001c1fff0b7424 */ /* 0x000fe400078e00ff */
[----:B------:R-:W-:Y:S02]  /*17ca0*/  IMAD.MOV.U32 R15, RZ, RZ, -0x1 ;  /* 0xffffffffff0f7424 */ /* 0x000fe400078e00ff */
[----:B------:R-:W-:-:S07]  /*17cb0*/  VIADD R4, R9, UR39 ;  /* 0x0000002709047c36 */ /* 0x000fce0008000000 */
[----:B------:R-:W-:Y:S05]  /*17cc0*/  WARPSYNC.COLLECTIVE R15, `(.L_x_4205) ;  /* 0x000000000f087348 */ /* 0x000fea0003c00000 */
[----:B------:R0:W1:Y:S02]  /*17cd0*/  SHFL.IDX P6, R14, R13, R12, R11 ;  /* 0x0000000c0d0e7389 */ /* 0x00006400000c000b */
[----:B01----:R-:W-:Y:S01]  /*17ce0*/  ENDCOLLECTIVE ;  /* 0x000000000000791b */ /* 0x003fe20003800000 */
.L_x_4205:
[----:B------:R-:W-:Y:S02]  /*17cf0*/  IMAD.MOV.U32 R13, RZ, RZ, R7 ;  /* 0x000000ffff0d7224 */ /* 0x000fe400078e0007 */
[----:B------:R-:W-:-:S07]  /*17d00*/  IMAD.MOV.U32 R2, RZ, RZ, R14 ;  /* 0x000000ffff027224 */ /* 0x000fce00078e000e */
[----:B------:R-:W-:Y:S05]  /*17d10*/  WARPSYNC.COLLECTIVE R15, `(.L_x_4206) ;  /* 0x000000000f087348 */ /* 0x000fea0003c00000 */
[----:B------:R0:W1:Y:S02]  /*17d20*/  SHFL.IDX P6, R14, R13, R12, R11 ;  /* 0x0000000c0d0e7389 */ /* 0x00006400000c000b */
[----:B01----:R-:W-:Y:S01]  /*17d30*/  ENDCOLLECTIVE ;  /* 0x000000000000791b */ /* 0x003fe20003800000 */
.L_x_4206:
[----:B------:R-:W-:Y:S02]  /*17d40*/  ULDC UR4, c[0x0][0x288] ;  /* 0x0000a20000047ab9 */ /* 0x000fe40000000800 */
[----:B------:R-:W-:Y:S02]  /*17d50*/  IMAD R5, R10, UR4, RZ ;  /* 0x000000040a057c24 */ /* 0x000fe4000f8e02ff */
[----:B------:R-:W-:-:S03]  /*17d60*/  VIADD R10, R4, 0x20 ;  /* 0x00000020040a7836 */ /* 0x000fc60000000000 */
        /* <DEDUP_REMOVED lines=8> */
.L_x_4207:
[----:B------:R-:W-:-:S05]  /*17df0*/  @!P4 IADD3 R3, P3, R8, R3, RZ ;  /* 0x000000030803c210 */ /* 0x000fca0007f7e0ff */
[----:B------:R-:W-:Y:S01]  /*17e00*/  @!P4 IMAD.X R2, RZ, RZ, R2, P3 ;  /* 0x000000ffff02c224 */ /* 0x000fe200018e0602 */
[----:B------:R-:W-:Y:S01]  /*17e10*/  ISETP.GE.AND P3, PT, R10, R5, PT ;  /* 0x000000050a00720c */ /* 0x000fe20003f66270 */
[----:B------:R-:W-:-:S03]  /*17e20*/  VIADD R10, R4, 0x40 ;  /* 0x00000040040a7836 */ /* 0x000fc60000000000 */
        /* <DEDUP_REMOVED lines=14> */
.L_x_4208:
[----:B------:R-:W-:Y:S02]  /*17f10*/  @!P3 VIADD R9, R0, UR38 ;  /* 0x000000260009bc36 */ /* 0x000fe40008000000 */
[----:B------:R-:W-:Y:S02]  /*17f20*/  IMAD.MOV.U32 R13, RZ, RZ, R6 ;  /* 0x000000ffff0d7224 */ /* 0x000fe400078e0006 */
[----:B------:R-:W-:Y:S02]  /*17f30*/  IMAD.MOV.U32 R12, RZ, RZ, 0x2 ;  /* 0x00000002ff0c7424 */ /* 0x000fe400078e00ff */
[----:B------:R-:W-:-:S07]  /*17f40*/  IMAD.MOV.U32 R3, RZ, RZ, R14 ;  /* 0x000000ffff037224 */ /* 0x000fce00078e000e */
[----:B------:R-:W-:Y:S05]  /*17f50*/  WARPSYNC.COLLECTIVE R15, `(.L_x_4209) ;  /* 0x000000000f087348 */ /* 0x000fea0003c00000 */
[----:B------:R0:W1:Y:S02]  /*17f60*/  SHFL.IDX P6, R14, R13, R12, R11 ;  /* 0x0000000c0d0e7389 */ /* 0x00006400000c000b */
[----:B01----:R-:W-:Y:S01]  /*17f70*/  ENDCOLLECTIVE ;  /* 0x000000000000791b */ /* 0x003fe20003800000 */
.L_x_4209:
        /* <DEDUP_REMOVED lines=17> */
.L_x_4210:
[----:B------:R-:W-:Y:S02]  /*18090*/  @!P3 VIADD R21, R0, UR38 ;  /* 0x000000260015bc36 */ /* 0x000fe40008000000 */
[----:B------:R-:W-:Y:S02]  /*180a0*/  IMAD.MOV.U32 R13, RZ, RZ, R6 ;  /* 0x000000ffff0d7224 */ /* 0x000fe400078e0006 */
[----:B------:R-:W-:Y:S02]  /*180b0*/  IMAD.MOV.U32 R12, RZ, RZ, 0x3 ;  /* 0x00000003ff0c7424 */ /* 0x000fe400078e00ff */
[----:B------:R-:W-:-:S07]  /*180c0*/  IMAD.MOV.U32 R3, RZ, RZ, R14 ;  /* 0x000000ffff037224 */ /* 0x000fce00078e000e */
[----:B------:R-:W-:Y:S05]  /*180d0*/  WARPSYNC.COLLECTIVE R15, `(.L_x_4211) ;  /* 0x000000000f087348 */ /* 0x000fea0003c00000 */
[----:B------:R0:W1:Y:S02]  /*180e0*/  SHFL.IDX P6, R14, R13, R12, R11 ;  /* 0x0000000c0d0e7389 */ /* 0x00006400000c000b */
[----:B01----:R-:W-:Y:S01]  /*180f0*/  ENDCOLLECTIVE ;  /* 0x000000000000791b */ /* 0x003fe20003800000 */
.L_x_4211:
        /* <DEDUP_REMOVED lines=16> */
.L_x_4212:
[----:B------:R-:W-:Y:S05]  /*18200*/  BRA `(.L_x_4213) ;  /* 0xffffffd400507947 */ /* 0x000fea000383ffff */
.L_x_4156:
[----:B0-----:R-:W-:-:S04]  /*18210*/  IMAD.U32 R2, RZ, RZ, UR38 ;  /* 0x00000026ff027e24 */ /* 0x001fc8000f8e00ff */
[----:B------:R0:W1:Y:S03]  /*18220*/  SYNCS.PHASECHK.TRANS64.TRYWAIT P0, [R2+URZ+0x2a820], R0 ;  /* 0x02a82000020075a7 */ /* 0x000066000800017f */
[----:B-1----:R-:W-:Y:S05]  /*18230*/  @!P0 NANOSLEEP.SYNCS 0x989680 ;  /* 0x009896800000895d */ /* 0x002fea0003900000 */
[----:B------:R-:W1:Y:S02]  /*18240*/  @!P0 SYNCS.PHASECHK.TRANS64 P0, [R2+URZ+0x2a820], R0 ;  /* 0x02a82000020085a7 */ /* 0x000e64000800007f */
[----:B-1----:R-:W-:Y:S05]  /*18250*/  @!P0 BRA `(.L_x_4156) ;  /* 0xfffffffc00ec8947 */ /* 0x002fea000383ffff */
[----:B------:R-:W-:Y:S05]  /*18260*/  BRA `(.L_x_4214) ;  /* 0xffffffd4009c7947 */ /* 0x000fea000383ffff */
.L_x_4161:
[----:B0-----:R0:W2:Y:S02]  /*18270*/  SYNCS.PHASECHK.TRANS64.TRYWAIT P0, [R7+URZ+0x2a880], R5 ;  /* 0x02a88005070075a7 */ /* 0x0010a4000800017f */
[----:B--2---:R-:W-:Y:S05]  /*18280*/  @!P0 NANOSLEEP.SYNCS 0x989680 ;  /* 0x009896800000895d */ /* 0x004fea0003900000 */
[----:B------:R-:W2:Y:S02]  /*18290*/  @!P0 SYNCS.PHASECHK.TRANS64 P0, [R7+URZ+0x2a880], R5 ;  /* 0x02a88005070085a7 */ /* 0x000ea4000800007f */
[----:B--2---:R-:W-:Y:S05]  /*182a0*/  @!P0 BRA `(.L_x_4161) ;  /* 0xfffffffc00f08947 */ /* 0x004fea000383ffff */
[----:B------:R-:W-:Y:S05]  /*182b0*/  BRA `(.L_x_4215) ;  /* 0xffffffd8004c7947 */ /* 0x000fea000383ffff */
.L_x_4167:
[----:B--2---:R2:W3:Y:S02]  /*182c0*/  SYNCS.PHASECHK.TRANS64.TRYWAIT P0, [R7+URZ+0x2a840], R5 ;  /* 0x02a84005070075a7 */ /* 0x0044e4000800017f */
[----:B---3--:R-:W-:Y:S05]  /*182d0*/  @!P0 NANOSLEEP.SYNCS 0x989680 ;  /* 0x009896800000895d */ /* 0x008fea0003900000 */
[----:B------:R-:W3:Y:S02]  /*182e0*/  @!P0 SYNCS.PHASECHK.TRANS64 P0, [R7+URZ+0x2a840], R5 ;  /* 0x02a84005070085a7 */ /* 0x000ee4000800007f */
[----:B---3--:R-:W-:Y:S05]  /*182f0*/  @!P0 BRA `(.L_x_4167) ;  /* 0xfffffffc00f08947 */ /* 0x008fea000383ffff */
[----:B------:R-:W-:Y:S05]  /*18300*/  BRA `(.L_x_4216) ;  /* 0xffffffdc00387947 */ /* 0x000fea000383ffff */
.L_x_4174:
[----:B0-----:R0:W2:Y:S02]  /*18310*/  SYNCS.PHASECHK.TRANS64.TRYWAIT P0, [R13+URZ+0x2a870], R4 ;  /* 0x02a870040d0075a7 */ /* 0x0010a4000800017f */
[----:B--2---:R-:W-:Y:S05]  /*18320*/  @!P0 NANOSLEEP.SYNCS 0x989680 ;  /* 0x009896800000895d */ /* 0x004fea0003900000 */
[----:B------:R-:W2:Y:S02]  /*18330*/  @!P0 SYNCS.PHASECHK.TRANS64 P0, [R13+URZ+0x2a870], R4 ;  /* 0x02a870040d0085a7 */ /* 0x000ea4000800007f */
[----:B--2---:R-:W-:Y:S05]  /*18340*/  @!P0 BRA `(.L_x_4174) ;  /* 0xfffffffc00f08947 */ /* 0x004fea000383ffff */
[----:B------:R-:W-:Y:S05]  /*18350*/  BRA `(.L_x_4217) ;  /* 0xffffffe000407947 */ /* 0x000fea000383ffff */
.L_x_4176:
[----:B--2---:R2:W3:Y:S02]  /*18360*/  SYNCS.PHASECHK.TRANS64.TRYWAIT P0, [R13+URZ+0x2a860], R0 ;  /* 0x02a860000d0075a7 */ /* 0x0044e4000800017f */
[----:B---3--:R-:W-:Y:S05]  /*18370*/  @!P0 NANOSLEEP.SYNCS 0x989680 ;  /* 0x009896800000895d */ /* 0x008fea0003900000 */
[----:B------:R-:W3:Y:S02]  /*18380*/  @!P0 SYNCS.PHASECHK.TRANS64 P0, [R13+URZ+0x2a860], R0 ;  /* 0x02a860000d0085a7 */ /* 0x000ee4000800007f */
[----:B---3--:R-:W-:Y:S05]  /*18390*/  @!P0 BRA `(.L_x_4176) ;  /* 0xfffffffc00f08947 */ /* 0x008fea000383ffff */
[----:B------:R-:W-:Y:S05]  /*183a0*/  BRA `(.L_x_4218) ;  /* 0xffffffe000447947 */ /* 0x000fea000383ffff */
.L_x_4182:
[----:B0-----:R0:W1:Y:S02]  /*183b0*/  SYNCS.PHASECHK.TRANS64.TRYWAIT P0, [R3+URZ+0x2a870], R0 ;  /* 0x02a87000030075a7 */ /* 0x001064000800017f */
[----:B-1----:R-:W-:Y:S05]  /*183c0*/  @!P0 NANOSLEEP.SYNCS 0x989680 ;  /* 0x009896800000895d */ /* 0x002fea0003900000 */
[----:B------:R-:W1:Y:S02]  /*183d0*/  @!P0 SYNCS.PHASECHK.TRANS64 P0, [R3+URZ+0x2a870], R0 ;  /* 0x02a87000030085a7 */ /* 0x000e64000800007f */
[----:B-1----:R-:W-:Y:S05]  /*183e0*/  @!P0 BRA `(.L_x_4182) ;  /* 0xfffffffc00f08947 */ /* 0x002fea000383ffff */
[----:B------:R-:W-:Y:S05]  /*183f0*/  BRA `(.L_x_4219) ;  /* 0xffffffe800107947 */ /* 0x000fea000383ffff */
.L_x_4184:
[----:B0-----:R0:W1:Y:S02]  /*18400*/  SYNCS.PHASECHK.TRANS64.TRYWAIT P0, [R3+URZ+0x2a860], R0 ;  /* 0x02a86000030075a7 */ /* 0x001064000800017f */
[----:B-1----:R-:W-:Y:S05]  /*18410*/  @!P0 NANOSLEEP.SYNCS 0x989680 ;  /* 0x009896800000895d */ /* 0x002fea0003900000 */
[----:B------:R-:W1:Y:S02]  /*18420*/  @!P0 SYNCS.PHASECHK.TRANS64 P0, [R3+URZ+0x2a860], R0 ;  /* 0x02a86000030085a7 */ /* 0x000e64000800007f */
[----:B-1----:R-:W-:Y:S05]  /*18430*/  @!P0 BRA `(.L_x_4184) ;  /* 0xfffffffc00f08947 */ /* 0x002fea000383ffff */
[----:B------:R-:W-:Y:S05]  /*18440*/  BRA `(.L_x_4220) ;  /* 0xffffffe800207947 */ /* 0x000fea000383ffff */
.L_x_4186:
[----:B0-----:R0:W1:Y:S02]  /*18450*/  SYNCS.PHASECHK.TRANS64.TRYWAIT P0, [R7+URZ+0x2a820], R2 ;  /* 0x02a82002070075a7 */ /* 0x001064000800017f */
[----:B-1----:R-:W-:Y:S05]  /*18460*/  @!P0 NANOSLEEP.SYNCS 0x989680 ;  /* 0x009896800000895d */ /* 0x002fea0003900000 */
[----:B------:R-:W1:Y:S02]  /*18470*/  @!P0 SYNCS.PHASECHK.TRANS64 P0, [R7+URZ+0x2a820], R2 ;  /* 0x02a82002070085a7 */ /* 0x000e64000800007f */
[----:B-1----:R-:W-:Y:S05]  /*18480*/  @!P0 BRA `(.L_x_4186) ;  /* 0xfffffffc00f08947 */ /* 0x002fea000383ffff */
[----:B------:R-:W-:Y:S05]  /*18490*/  BRA `(.L_x_4221) ;  /* 0xffffffec00f07947 */ /* 0x000fea000383ffff */
.L_x_4188:
[----:B0-----:R0:W1:Y:S02]  /*184a0*/  SYNCS.PHASECHK.TRANS64.TRYWAIT P1, [R6+URZ], R3 ;  /* 0x00000003060075a7 */ /* 0x001064000802017f */
[----:B-1----:R-:W-:Y:S05]  /*184b0*/  @!P1 NANOSLEEP.SYNCS 0x989680 ;  /* 0x009896800000995d */ /* 0x002fea0003900000 */
[----:B------:R-:W1:Y:S02]  /*184c0*/  @!P1 SYNCS.PHASECHK.TRANS64 P1, [R6+URZ], R3 ;  /* 0x00000003060095a7 */ /* 0x000e64000802007f */
[----:B-1----:R-:W-:Y:S05]  /*184d0*/  @!P1 BRA `(.L_x_4188) ;  /* 0xfffffffc00f09947 */ /* 0x002fea000383ffff */
[----:B------:R-:W-:Y:S05]  /*184e0*/  BRA `(.L_x_4222) ;  /* 0xfffffff000407947 */ /* 0x000fea000383ffff */
.L_x_4189:
[----:B-1----:R1:W2:Y:S02]  /*184f0*/  SYNCS.PHASECHK.TRANS64.TRYWAIT P1, [R5+URZ], R2 ;  /* 0x00000002050075a7 */ /* 0x0022a4000802017f */
[----:B--2---:R-:W-:Y:S05]  /*18500*/  @!P1 NANOSLEEP.SYNCS 0x989680 ;  /* 0x009896800000995d */ /* 0x004fea0003900000 */
[----:B------:R-:W2:Y:S02]  /*18510*/  @!P1 SYNCS.PHASECHK.TRANS64 P1, [R5+URZ], R2 ;  /* 0x00000002050095a7 */ /* 0x000ea4000802007f */
[----:B--2---:R-:W-:Y:S05]  /*18520*/  @!P1 BRA `(.L_x_4189) ;  /* 0xfffffffc00f09947 */ /* 0x004fea000383ffff */
[----:B------:R-:W-:Y:S05]  /*18530*/  BRA `(.L_x_4223) ;  /* 0xfffffff000347947 */ /* 0x000fea000383ffff */
.L_x_4191:
[----:B--2---:R2:W3:Y:S02]  /*18540*/  SYNCS.PHASECHK.TRANS64.TRYWAIT P1, [R0+URZ+0x2a860], R3 ;  /* 0x02a86003000075a7 */ /* 0x0044e4000802017f */
[----:B---3--:R-:W-:Y:S05]  /*18550*/  @!P1 NANOSLEEP.SYNCS 0x989680 ;  /* 0x009896800000995d */ /* 0x008fea0003900000 */
[----:B------:R-:W3:Y:S02]  /*18560*/  @!P1 SYNCS.PHASECHK.TRANS64 P1, [R0+URZ+0x2a860], R3 ;  /* 0x02a86003000095a7 */ /* 0x000ee4000802007f */
[----:B---3--:R-:W-:Y:S05]  /*18570*/  @!P1 BRA `(.L_x_4191) ;  /* 0xfffffffc00f09947 */ /* 0x008fea000383ffff */
[----:B------:R-:W-:Y:S05]  /*18580*/  BRA `(.L_x_4224) ;  /* 0xfffffff000347947 */ /* 0x000fea000383ffff */
.L_x_4193:
[----:B-1----:R1:W3:Y:S02]  /*18590*/  SYNCS.PHASECHK.TRANS64.TRYWAIT P1, [R5+URZ+0x2a860], R2 ;  /* 0x02a86002050075a7 */ /* 0x0022e4000802017f */
[----:B---3--:R-:W-:Y:S05]  /*185a0*/  @!P1 NANOSLEEP.SYNCS 0x989680 ;  /* 0x009896800000995d */ /* 0x008fea0003900000 */
[----:B------:R-:W3:Y:S02]  /*185b0*/  @!P1 SYNCS.PHASECHK.TRANS64 P1, [R5+URZ+0x2a860], R2 ;  /* 0x02a86002050095a7 */ /* 0x000ee4000802007f */
[----:B---3--:R-:W-:Y:S05]  /*185c0*/  @!P1 BRA `(.L_x_4193) ;  /* 0xfffffffc00f09947 */ /* 0x008fea000383ffff */
[----:B------:R-:W-:Y:S05]  /*185d0*/  BRA `(.L_x_4225) ;  /* 0xfffffff000347947 */ /* 0x000fea000383ffff */
.L_x_4195:
[----:B---3--:R3:W4:Y:S02]  /*185e0*/  SYNCS.PHASECHK.TRANS64.TRYWAIT P0, [R0+URZ+0x2a880], R3 ;  /* 0x02a88003000075a7 */ /* 0x008724000800017f */
[----:B----4-:R-:W-:Y:S05]  /*185f0*/  @!P0 NANOSLEEP.SYNCS 0x989680 ;  /* 0x009896800000895d */ /* 0x010fea0003900000 */
[----:B------:R-:W4:Y:S02]  /*18600*/  @!P0 SYNCS.PHASECHK.TRANS64 P0, [R0+URZ+0x2a880], R3 ;  /* 0x02a88003000085a7 */ /* 0x000f24000800007f */
[----:B----4-:R-:W-:Y:S05]  /*18610*/  @!P0 BRA `(.L_x_4195) ;  /* 0xfffffffc00f08947 */ /* 0x010fea000383ffff */
[----:B------:R-:W-:Y:S05]  /*18620*/  BRA `(.L_x_4196) ;  /* 0xfffffff000307947 */ /* 0x000fea000383ffff */
.L_x_4226:
        /* <DEDUP_REMOVED lines=13> */
.L_x_13350:


//--------------------- .text._ZN7cutlass13device_kernelIN5flash11enable_sm90INS1_16FlashAttnFwdSm90INS1_25CollectiveMainloopFwdSm90ILi2EN4cute5tupleIJNS5_1CILi1EEES8_S8_EEENS6_IJNS7_ILi128EEESA_NS7_ILi192EEEEEELi192ENS_12float_e4m3_tEfNS_4arch4Sm90ELb0ELb1ELb1ELb1ELb0ELb0ELb0ELb1ELb1ELb1ELb1ELb0EEENS1_21CollectiveEpilogueFwdINS6_IJSA_SB_SA_EEES9_NS_10bfloat16_tESF_Li256ELb1ELb1ELb1ELb1EEENS1_36VarlenDynamicPersistentTileSchedulerILi128ELi128ELi256ELi128ELb1ELb1ELb1ELb1ELb0ELb1EEEEEEEEEvNT_6ParamsE --------------------------
	.section	.text._ZN7cutlass13device_kernelIN5flash11enable_sm90INS1_16FlashAttnFwdSm90INS1_25CollectiveMainloopFwdSm90ILi2EN4cute5tupleIJNS5_1CILi1EEES8_S8_EEENS6_IJNS7_ILi128EEESA_NS7_ILi192EEEEEELi192ENS_12float_e4m3_tEfNS_4arch4Sm90ELb0ELb1ELb1ELb1ELb0ELb0ELb0ELb1ELb1ELb1ELb1ELb0EEENS1_21CollectiveEpilogueFwdINS6_IJSA_SB_SA_EEES9_NS_10bfloat16_tESF_Li256ELb1ELb1ELb1ELb1EEENS1_36VarlenDynamicPersistentTileSchedulerILi128ELi128ELi256ELi128ELb1ELb1ELb1ELb1ELb0ELb1EEEEEEEEEvNT_6ParamsE,"ax",@progbits
	.align	128
.text._ZN7cutlass13device_kernelIN5flash11enable_sm90INS1_16FlashAttnFwdSm90INS1_25CollectiveMainloopFwdSm90ILi2EN4cute5tupleIJNS5_1CILi1EEES8_S8_EEENS6_IJNS7_ILi128EEESA_NS7_ILi192EEEEEELi192ENS_12float_e4m3_tEfNS_4arch4Sm90ELb0ELb1ELb1ELb1ELb0ELb0ELb0ELb1ELb1ELb1ELb1ELb0EEENS1_21CollectiveEpilogueFwdINS6_IJSA_SB_SA_EEES9_NS_10bfloat16_tESF_Li256ELb1ELb1ELb1ELb1EEENS1_36VarlenDynamicPersistentTileSchedulerILi128ELi128ELi256ELi128ELb1ELb1ELb1ELb1ELb0ELb1EEEEEEEEEvNT_6ParamsE:
        .type           _ZN7cutlass13device_kernelIN5flash11enable_sm90INS1_16FlashAttnFwdSm90INS1_25CollectiveMainloopFwdSm90ILi2EN4cute5tupleIJNS5_1CILi1EEES8_S8_EEENS6_IJNS7_ILi128EEESA_NS7_ILi192EEEEEELi192ENS_12float_e4m3_tEfNS_4arch4Sm90ELb0ELb1ELb1ELb1ELb0ELb0ELb0ELb1ELb1ELb1ELb1ELb0EEENS1_21CollectiveEpilogueFwdINS6_IJSA_SB_SA_EEES9_NS_10bfloat16_tESF_Li256ELb1ELb1ELb1ELb1EEENS1_36VarlenDynamicPersistentTileSchedulerILi128ELi128ELi256ELi128ELb1ELb1ELb1ELb1ELb0ELb1EEEEEEEEEvNT_6ParamsE,@function
        .size           _ZN7cutlass13device_kernelIN5flash11enable_sm90INS1_16FlashAttnFwdSm90INS1_25CollectiveMainloopFwdSm90ILi2EN4cute5tupleIJNS5_1CILi1EEES8_S8_EEENS6_IJNS7_ILi128EEESA_NS7_ILi192EEEEEELi192ENS_12float_e4m3_tEfNS_4arch4Sm90ELb0ELb1ELb1ELb1ELb0ELb0ELb0ELb1ELb1ELb1ELb1ELb0EEENS1_21CollectiveEpilogueFwdINS6_IJSA_SB_SA_EEES9_NS_10bfloat16_tESF_Li256ELb1ELb1ELb1ELb1EEENS1_36VarlenDynamicPersistentTileSchedulerILi128ELi128ELi256ELi128ELb1ELb1ELb1ELb1ELb0ELb1EEEEEEEEEvNT_6ParamsE,(.L_x_13351 - _ZN7cutlass13device_kernelIN5flash11enable_sm90INS1_16FlashAttnFwdSm90INS1_25CollectiveMainloopFwdSm90ILi2EN4cute5tupleIJNS5_1CILi1EEES8_S8_EEENS6_IJNS7_ILi128EEESA_NS7_ILi192EEEEEELi192ENS_12float_e4m3_tEfNS_4arch4Sm90ELb0ELb1ELb1ELb1ELb0ELb0ELb0ELb1ELb1ELb1ELb1ELb0EEENS1_21CollectiveEpilogueFwdINS6_IJSA_SB_SA_EEES9_NS_10bfloat16_tESF_Li256ELb1ELb1ELb1ELb1EEENS1_36VarlenDynamicPersistentTileSchedulerILi128ELi128ELi256ELi128ELb1ELb1ELb1ELb1ELb0ELb1EEEEEEEEEvNT_6ParamsE)
        .other          _ZN7cutlass13device_kernelIN5flash11enable_sm90INS1_16FlashAttnFwdSm90INS1_25CollectiveMainloopFwdSm90ILi2EN4cute5tupleIJNS5_1CILi1EEES8_S8_EEENS6_IJNS7_ILi128EEESA_NS7_ILi192EEEEEELi192ENS_12float_e4m3_tEfNS_4arch4Sm90ELb0ELb1ELb1ELb1ELb0ELb0ELb0ELb1ELb1ELb1ELb1ELb0EEENS1_21CollectiveEpilogueFwdINS6_IJSA_SB_SA_EEES9_NS_10bfloat16_tESF_Li256ELb1ELb1ELb1ELb1EEENS1_36VarlenDynamicPersistentTileSchedulerILi128ELi128ELi256ELi128ELb1ELb1ELb1ELb1ELb0ELb1EEEEEEEEEvNT_6ParamsE,@"STO_CUDA_ENTRY STV_DEFAULT"
_ZN7cutlass13device_kernelIN5flash11enable_sm90INS1_16FlashAttnFwdSm90INS1_25CollectiveMainloopFwdSm90ILi2EN4cute5tupleIJNS5_1CILi1EEES8_S8_EEENS6_IJNS7_ILi128EEESA_NS7_ILi192EEEEEELi192ENS_12float_e4m3_tEfNS_4arch4Sm90ELb0ELb1ELb1ELb1ELb0ELb0ELb0ELb1ELb1ELb1ELb1ELb0EEENS1_21CollectiveEpilogueFwdINS6_IJSA_SB_SA_EEES9_NS_10bfloat16_tESF_Li256ELb1ELb1ELb1ELb1EEENS1_36VarlenDynamicPersistentTileSchedulerILi128ELi128ELi256ELi128ELb1ELb1ELb1ELb1ELb0ELb1EEEEEEEEEvNT_6ParamsE:
        /* <DEDUP_REMOVED lines=18> */
.L_x_4228:
[----:B------:R-:W-:Y:S05]  /*0120*/  BSYNC B0 ;  /* 0x0000000000007941 */ /* 0x000fea0003800000 */
.L_x_4227:
        /* <DEDUP_REMOVED lines=41> */
.L_x_4229:
        /* <DEDUP_REMOVED lines=22> */
.L_x_4230:
        /* <DEDUP_REMOVED lines=18> */
.L_x_4231:
        /* <DEDUP_REMOVED lines=22> */
.L_x_4232:
        /* <DEDUP_REMOVED lines=22> */
.L_x_4233:
[----:B------:R-:W-:Y:S01]  /*0900*/  PLOP3.LUT P0, PT, PT, PT, UP0, 0x80, 0x0 ;  /* 0x000000000000781c */ /* 0x000fe20003f0f008 */
[----:B------:R-:W-:Y:S01]  /*0910*/  UMOV UR38, 0x1 ;  /* 0x0000000100267882 */ /* 0x000fe20000000000 */
[----:B------:R-:W-:Y:S01]  /*0920*/  NOP ;  /* 0x0000000000007918 */ /* 0x000fe20000000000 */
[----:B------:R-:W-:Y:S01]  /*0930*/  USEL UR38, UR38, 0x2, !UP0 ;  /* 0x0000000226267887 */ /* 0x000fe2000c000000 */
[----:B------:R-:W-:Y:S01]  /*0940*/  ULDC.64 UR52, c[0x0][0x208] ;  /* 0x0000820000347ab9 */ /* 0x000fe20000000a00 */
[----:B012-4-:R-:W-:Y:S08]  /*0950*/  BAR.SYNC.DEFER_BLOCKING 0x0 ;  /* 0x0000000000007b1d */ /* 0x017ff00000010000 */
[----:B------:R-:W-:Y:S05]  /*0960*/  @!P0 BRA `(.L_x_4234) ;  /* 0x0000015000a48947 */ /* 0x000fea0003800000 */
.L_x_4235:
        /* <DEDUP_REMOVED lines=30> */
[----:B------:R-:W-:Y:S02]  /*0b50*/  LEA.HI R4, R0, R12, RZ, 0x5 ;  /* 0x0000000c00047211 */ /* 0x000fe400078f28ff */
[----:B------:R-:W-:Y:S01]  /*0b60*/  SHF.R.S32.HI R6, RZ, 0x4, R3 ;  /* 0x00000004ff067819 */ /* 0x000fe20000011403 */
[----:B------:R-:W-:Y:S01]  /*0b70*/  IMAD.IADD R224, R12, 0x1, -R224 ;  /* 0x000000010ce07824 */ /* 0x000fe200078e0ae0 */
[----:B------:R-:W-:Y:S01]  /*0b80*/  SHF.R.S32.HI R13, RZ, 0x7, R2 ;  /* 0x00000007ff0d7819 */ /* 0x000fe20000011402 */
[----:B------:R-:W-:Y:S01]  /*0b90*/  IMAD.SHL.U32 R5, R4, 0x20, RZ ;  /* 0x0000002004057824 */ /* 0x000fe200078e00ff */
[----:B------:R-:W-:Y:S02]  /*0ba0*/  LOP3.LUT R4, R3, 0x3fffff0, RZ, 0xc0, !PT ;  /* 0x03fffff003047812 */ /* 0x000fe400078ec0ff */
[----:B------:R-:W-:-:S02]  /*0bb0*/  SHF.R.S32.HI R7, RZ, 0x1f, R224 ;  /* 0x0000001fff077819 */ /* 0x000fc400000114e0 */
[----:B------:R-:W-:Y:S01]  /*0bc0*/  LEA.HI R3, R3, R6, RZ, 0x1 ;  /* 0x0000000603037211 */ /* 0x000fe200078f08ff */
[----:B------:R-:W-:Y:S01]  /*0bd0*/  IMAD.IADD R4, R12, 0x1, -R4 ;  /* 0x000000010c047824 */ /* 0x000fe200078e0a04 */
[CC--:B------:R-:W-:Y:S02]  /*0be0*/  LEA.HI R8, R7.reuse, R224.reuse, RZ, 0x2 ;  /* 0x000000e007087211 */ /* 0x0c0fe400078f10ff */
[----:B------:R-:W-:Y:S02]  /*0bf0*/  LEA.HI R7, R7, R224, RZ, 0x5 ;  /* 0x000000e007077211 */ /* 0x000fe400078f28ff */
[--C-:B------:R-:W-:Y:S02]  /*0c00*/  SHF.R.S32.HI R9, RZ, 0x2, R8.reuse ;  /* 0x00000002ff097819 */ /* 0x100fe40000011408 */
[----:B------:R-:W-:Y:S02]  /*0c10*/  SHF.R.S32.HI R10, RZ, 0x1f, R8 ;  /* 0x0000001fff0a7819 */ /* 0x000fe40000011408 */
[----:B------:R-:W-:-:S02]  /*0c20*/  LEA.HI R2, R2, R13, RZ, 0x1 ;  /* 0x0000000d02027211 */ /* 0x000fc400078f08ff */
[----:B------:R-:W-:Y:S02]  /*0c30*/  LEA.HI R10, R10, R9, RZ, 0x3 ;  /* 0x000000090a0a7211 */ /* 0x000fe400078f18ff */
[----:B------:R-:W-:Y:S02]  /*0c40*/  LOP3.LUT R5, R5, 0xfffffc00, RZ, 0xc0, !PT ;  /* 0xfffffc0005057812 */ /* 0x000fe400078ec0ff */
[----:B------:R-:W-:Y:S02]  /*0c50*/  LOP3.LUT R10, R10, 0xfffffff8, RZ, 0xc0, !PT ;  /* 0xfffffff80a0a7812 */ /* 0x000fe400078ec0ff */
[----:B------:R-:W-:Y:S01]  /*0c60*/  LOP3.LUT R3, R3, 0x1ffffffe, RZ, 0xc0, !PT ;  /* 0x1ffffffe03037812 */ /* 0x000fe200078ec0ff */
[----:B------:R-:W-:Y:S01]  /*0c70*/  IMAD R4, R4, 0x40, R5 ;  /* 0x0000004004047824 */ /* 0x000fe200078e0205 */
[----:B------:R-:W-:Y:S01]  /*0c80*/  SHF.R.S32.HI R7, RZ, 0x5, R7 ;  /* 0x00000005ff077819 */ /* 0x000fe20000011407 */
[----:B------:R-:W-:Y:S01]  /*0c90*/  IMAD.IADD R10, R9, 0x1, -R10 ;  /* 0x00000001090a7824 */ /* 0x000fe200078e0a0a */
[----:B------:R-:W-:Y:S01]  /*0ca0*/  LOP3.LUT R2, R2, 0x3fffffe, RZ, 0xc0, !PT ;  /* 0x03fffffe02027812 */ /* 0x000fe200078ec0ff */
[----:B------:R-:W-:Y:S01]  /*0cb0*/  IMAD.IADD R3, R6, 0x1, -R3 ;  /* 0x0000000106037824 */ /* 0x000fe200078e0a03 */
[CC--:B------:R-:W-:Y:S01]  /*0cc0*/  LEA.HI R11, R0.reuse, R12.reuse, RZ, 0x2 ;  /* 0x0000000c000b7211 */ /* 0x0c0fe200078f10ff */
[----:B------:R-:W-:Y:S01]  /*0cd0*/  IMAD R7, R7, 0x10, R10 ;  /* 0x0000001007077824 */ /* 0x000fe200078e020a */
[----:B------:R-:W-:Y:S01]  /*0ce0*/  LEA.HI R0, R0, R12, RZ, 0x3 ;  /* 0x0000000c00007211 */ /* 0x000fe200078f18ff */
[----:B------:R-:W-:Y:S01]  /*0cf0*/  IMAD.IADD R2, R13, 0x1, -R2 ;  /* 0x000000010d027824 */ /* 0x000fe200078e0a02 */
[----:B------:R-:W-:Y:S01]  /*0d00*/  LOP3.LUT R11, R11, 0xfffffffc, RZ, 0xc0, !PT ;  /* 0xfffffffc0b0b7812 */ /* 0x000fe200078ec0ff */
[----:B------:R-:W-:Y:S01]  /*0d10*/  IMAD R3, R3, 0x8, R4 ;  /* 0x0000000803037824 */ /* 0x000fe200078e0204 */
[----:B------:R-:W-:Y:S01]  /*0d20*/  LOP3.LUT R23, R0, 0xfffffff8, RZ, 0xc0, !PT ;  /* 0xfffffff800177812 */ /* 0x000fe200078ec0ff */
[----:B------:R-:W-:Y:S01]  /*0d30*/  IMAD R2, R2, 0x40, R7 ;  /* 0x0000004002027824 */ /* 0x000fe200078e0207 */
[----:B------:R-:W-:Y:S01]  /*0d40*/  SHF.R.S32.HI R223, RZ, 0x3, R0 ;  /* 0x00000003ffdf7819 */ /* 0x000fe20000011400 */
[C---:B------:R-:W-:Y:S01]  /*0d50*/  IMAD.IADD R11, R12.reuse, 0x1, -R11 ;  /* 0x000000010c0b7824 */ /* 0x040fe200078e0a0b */
[----:B------:R0:W-:Y:S01]  /*0d60*/  STL [R1+0x38], R3 ;  /* 0x0000380301007387 */ /* 0x0001e20000100800 */
[----:B------:R-:W-:-:S03]  /*0d70*/  IMAD.IADD R23, R12, 0x1, -R23 ;  /* 0x000000010c177824 */ /* 0x000fc600078e0a17 */
[----:B------:R1:W-:Y:S01]  /*0d80*/  STL [R1+0x34], R2 ;  /* 0x0000340201007387 */ /* 0x0003e20000100800 */
[----:B------:R-:W-:Y:S01]  /*0d90*/  LEA.HI R5, R11, R11, RZ, 0x1 ;  /* 0x0000000b0b057211 */ /* 0x000fe200078f08ff */
[----:B------:R-:W-:-:S03]  /*0da0*/  IMAD.SHL.U32 R18, R23, 0x8, RZ ;  /* 0x0000000817127824 */ /* 0x000fc600078e00ff */
[----:B------:R-:W-:Y:S01]  /*0db0*/  LOP3.LUT R6, R5, 0x1ffffffe, RZ, 0xc0, !PT ;  /* 0x1ffffffe05067812 */ /* 0x000fe200078ec0ff */
[----:B------:R-:W-:Y:S01]  /*0dc0*/  VIADD R19, R18, 0x40 ;  /* 0x0000004012137836 */ /* 0x000fe20000000000 */
[----:B0-----:R-:W-:Y:S01]  /*0dd0*/  LOP3.LUT R3, R8, 0x7ffffffc, RZ, 0xc0, !PT ;  /* 0x7ffffffc08037812 */ /* 0x001fe200078ec0ff */
[----:B------:R-:W-:Y:S01]  /*0de0*/  VIADD R22, R18, 0x80 ;  /* 0x0000008012167836 */ /* 0x000fe20000000000 */
[----:B------:R-:W-:Y:S01]  /*0df0*/  SHF.R.S32.HI R0, RZ, 0x1f, R18 ;  /* 0x0000001fff007819 */ /* 0x000fe20000011412 */
[----:B------:R-:W-:Y:S01]  /*0e00*/  IMAD.IADD R6, R11, 0x1, -R6 ;  /* 0x000000010b067824 */ /* 0x000fe200078e0a06 */
[----:B------:R-:W-:Y:S01]  /*0e10*/  SHF.R.S32.HI R4, RZ, 0x1f, R19 ;  /* 0x0000001fff047819 */ /* 0x000fe20000011413 */
[----:B------:R-:W-:Y:S02]  /*0e20*/  IMAD.IADD R3, R224, 0x1, -R3 ;  /* 0x00000001e0037824 */ /* 0x000fe400078e0a03 */
[----:B------:R-:W-:Y:S02]  /*0e30*/  IMAD R17, R6, 0x8, R2 ;  /* 0x0000000806117824 */ /* 0x000fe400078e0202 */
[----:B------:R-:W-:Y:S01]  /*0e40*/  IMAD.SHL.U32 R16, R3, 0x2, RZ ;  /* 0x0000000203107824 */ /* 0x000fe200078e00ff */
[----:B------:R-:W-:-:S03]  /*0e50*/  SHF.R.S32.HI R3, RZ, 0x1f, R22 ;  /* 0x0000001fff037819 */ /* 0x000fc60000011416 */
[C---:B------:R-:W-:Y:S01]  /*0e60*/  VIADD R222, R16.reuse, 0x8 ;  /* 0x0000000810de7836 */ /* 0x040fe20000000000 */
[----:B------:R-:W-:Y:S01]  /*0e70*/  SHF.R.S32.HI R0, RZ, 0x1f, R16 ;  /* 0x0000001fff007819 */ /* 0x000fe20000011410 */
[C---:B------:R-:W-:Y:S02]  /*0e80*/  VIADD R221, R16.reuse, 0x10 ;  /* 0x0000001010dd7836 */ /* 0x040fe40000000000 */
        /* <DEDUP_REMOVED lines=42> */
[----:B------:R-:W-:Y:S02]  /*1130*/  SHF.R.S32.HI R226, RZ, 0x1f, R201 ;  /* 0x0000001fffe27819 */ /* 0x000fe400000114c9 */
[----:B-1----:R-:W-:-:S07]  /*1140*/  SHF.R.S32.HI R225, RZ, 0x1f, R200 ;  /* 0x0000001fffe17819 */ /* 0x002fce00000114c8 */
.L_x_4343:
        /* <DEDUP_REMOVED lines=13> */
[----:B0--34-:R-:W-:Y:S02]  /*1220*/  IMAD.U32 R2, RZ, RZ, UR8 ;  /* 0x00000008ff027e24 */ /* 0x019fe4000f8e00ff */
[----:B--2---:R-:W-:Y:S01]  /*1230*/  IMAD.U32 R3, RZ, RZ, UR9 ;  /* 0x00000009ff037e24 */ /* 0x004fe2000f8e00ff */
[----:B------:R-:W-:Y:S02]  /*1240*/  @UP1 UIMAD.WIDE UR8, UR50, 0x4, UR10 ;  /* 0x00000004320818a5 */ /* 0x000fe4000f8e020a */
[----:B------:R-:W-:Y:S02]  /*1250*/  ULOP3.LUT UR46, UR6, 0xff0000, URZ, 0xc0, !UPT ;  /* 0x00ff0000062e7892 */ /* 0x000fe4000f8ec03f */
[----:B------:R-:W2:Y:S01]  /*1260*/  @P0 LDG.E R2, desc[UR52][R2.64] ;  /* 0x0000003402020981 */ /* 0x000ea2000c1e1900 */
        /* <DEDUP_REMOVED lines=33> */
.L_x_4236:
        /* <DEDUP_REMOVED lines=9> */
.L_x_4237:
        /* <DEDUP_REMOVED lines=13> */
.L_x_4238:
        /* <DEDUP_REMOVED lines=26> */
.L_x_4240:
[----:B------:R-:W-:-:S11]  /*1780*/  UISETP.NE.AND UP1, UPT, UR5, 0x1, UPT ;  /* 0x000000010500788c */ /* 0x000fd6000bf25270 */
[----:B------:R-:W-:Y:S02]  /*1790*/  @UP1 ULDC.64 UR10, c[0x0][0x9e8] ;  /* 0x00027a00000a1ab9 */ /* 0x000fe40000000a00 */
[----:B------:R-:W-:-:S04]  /*17a0*/  UIMAD.WIDE.U32 UR6, UR8, UR10, URZ ;  /* 0x0000000a080672a5 */ /* 0x000fc8000f8e003f */
[----:B------:R-:W-:-:S12]  /*17b0*/  @UP1 USHF.R.U32.HI UR8, URZ, UR11, UR7 ;  /* 0x0000000b3f081299 */ /* 0x000fd80008011607 */
.L_x_4241:
[----:B------:R-:W-:-:S04]  /*17c0*/  UIMAD UR8, UR8, UR5, UR5 ;  /* 0x00000005080872a4 */ /* 0x000fc8000f8e0205 */
[----:B------:R-:W-:-:S04]  /*17d0*/  UISETP.LT.AND UP1, UPT, UR4, UR8, UPT ;  /* 0x000000080400728c */ /* 0x000fc8000bf21270 */
[----:B------:R-:W-:-:S12]  /*17e0*/  USEL UR4, UR4, UR8, UP1 ;  /* 0x0000000804047287 */ /* 0x000fd80008800000 */
.L_x_4239:
        /* <DEDUP_REMOVED lines=30> */
.L_x_4243:
[----:B------:R-:W-:-:S11]  /*19d0*/  UISETP.NE.AND UP0, UPT, UR5, 0x1, UPT ;  /* 0x000000010500788c */ /* 0x000fd6000bf05270 */
[----:B------:R-:W-:Y:S02]  /*19e0*/  @UP0 ULDC.64 UR10, c[0x0][0x9e8] ;  /* 0x00027a00000a0ab9 */ /* 0x000fe40000000a00 */
[----:B------:R-:W-:-:S04]  /*19f0*/  UIMAD.WIDE.U32 UR8, UR7, UR10, URZ ;  /* 0x0000000a070872a5 */ /* 0x000fc8000f8e003f */
[----:B------:R-:W-:-:S12]  /*1a00*/  @UP0 USHF.R.U32.HI UR7, URZ, UR11, UR9 ;  /* 0x0000000b3f070299 */ /* 0x000fd80008011609 */
.L_x_4244:
[----:B------:R-:W-:-:S04]  /*1a10*/  UIMAD UR5, UR7, UR5, URZ ;  /* 0x00000005070572a4 */ /* 0x000fc8000f8e023f */
[----:B------:R-:W-:-:S04]  /*1a20*/  UISETP.LT.AND UP0, UPT, UR4, UR5, UPT ;  /* 0x000000050400728c */ /* 0x000fc8000bf01270 */
[----:B------:R-:W-:-:S12]  /*1a30*/  USEL UR4, UR4, UR5, !UP0 ;  /* 0x0000000504047287 */ /* 0x000fd8000c000000 */
.L_x_4242:
        /* <DEDUP_REMOVED lines=48> */
.L_x_4245:
[----:B------:R-:W-:Y:S01]  /*1d40*/  UIMAD UR39, UR40, UR4, UR39 ;  /* 0x00000004282772a4 */ /* 0x000fe2000f8e0227 */
[----:B------:R-:W-:Y:S01]  /*1d50*/  IMAD.U32 R89, RZ, RZ, UR6 ;  /* 0x00000006ff597e24 */ /* 0x000fe2000f8e00ff */
[----:B------:R-:W-:Y:S01]  /*1d60*/  PLOP3.LUT P0, PT, PT, PT, PT, 0x80, 0x0 ;  /* 0x000000000000781c */ /* 0x000fe20003f0f070 */
[----:B------:R-:W-:Y:S01]  /*1d70*/  IMAD.U32 R0, RZ, RZ, UR4 ;  /* 0x00000004ff007e24 */ /* 0x000fe2000f8e00ff */
[----:B------:R-:W-:Y:S02]  /*1d80*/  CS2R R28, SRZ ;  /* 0x00000000001c7805 */ /* 0x000fe4000001ff00 */
[----:B------:R-:W-:Y:S02]  /*1d90*/  CS2R R2, SRZ ;  /* 0x0000000000027805 */ /* 0x000fe4000001ff00 */
[----:B------:R-:W-:Y:S02]  /*1da0*/  CS2R R24, SRZ ;  /* 0x0000000000187805 */ /* 0x000fe4000001ff00 */
[----:B------:R-:W-:-:S02]  /*1db0*/  CS2R R8, SRZ ;  /* 0x0000000000087805 */ /* 0x000fc4000001ff00 */
[----:B------:R-:W-:Y:S01]  /*1dc0*/  VIADDMNMX R89, R0, UR39, R89, PT ;  /* 0x0000002700597c46 */ /* 0x000fe2000b800159 */
[----:B------:R-:W-:Y:S01]  /*1dd0*/  IMAD.MOV.U32 R0, RZ, RZ, RZ ;  /* 0x000000ffff007224 */ /* 0x000fe200078e00ff */
[----:B------:R-:W-:Y:S01]  /*1de0*/  CS2R R10, SRZ ;  /* 0x00000000000a7805 */ /* 0x000fe2000001ff00 */
[----:B------:R-:W-:Y:S01]  /*1df0*/  IMAD.MOV.U32 R26, RZ, RZ, RZ ;  /* 0x000000ffff1a7224 */ /* 0x000fe200078e00ff */
[----:B------:R-:W-:Y:S01]  /*1e00*/  ISETP.GT.AND P1, PT, R89, UR39, PT ;  /* 0x0000002759007c0c */ /* 0x000fe2000bf24270 */
[----:B------:R-:W-:Y:S01]  /*1e10*/  IMAD.MOV.U32 R31, RZ, RZ, RZ ;  /* 0x000000ffff1f7224 */ /* 0x000fe200078e00ff */
[----:B------:R-:W-:Y:S02]  /*1e20*/  CS2R R36, SRZ ;  /* 0x0000000000247805 */ /* 0x000fe4000001ff00 */
        /* <DEDUP_REMOVED lines=50> */
[----:B------:R-:W-:Y:S02]  /*2150*/  IMAD.MOV.U32 R134, RZ, RZ, RZ ;  /* 0x000000ffff867224 */ /* 0x000fe400078e00ff */
        /* <DEDUP_REMOVED lines=39> */
.L_x_4247:
        /* <DEDUP_REMOVED lines=50> */
.L_x_4450:
[----:B------:R-:W-:Y:S05]  /*26f0*/  @!P0 BRA `(.L_x_4249) ;  /* 0x0000000000048947 */ /* 0x000fea0003800000 */
[----:B------:R-:W-:Y:S01]  /*2700*/  BPT.TRAP 0x1 ;  /* 0x000000040000795c */ /* 0x000fe20000300000 */
.L_x_4249:
[----:B------:R-:W-:Y:S02]  /*2710*/  IMAD.U32 R20, RZ, RZ, UR54 ;  /* 0x00000036ff147e24 */ /* 0x000fe4000f8e00ff */
[----:B0-----:R-:W-:-:S03]  /*2720*/  IMAD.U32 R3, RZ, RZ, UR51 ;  /* 0x00000033ff037e24 */ /* 0x001fc6000f8e00ff */
[----:B------:R-:W-:Y:S02]  /*2730*/  LEA R20, R20, UR36, 0x3 ;  /* 0x0000002414147c11 */ /* 0x000fe4000f8e18ff */
[----:B------:R-:W-:-:S04]  /*2740*/  SHF.L.U32 R3, R3, 0x1f, RZ ;  /* 0x0000001f03037819 */ /* 0x000fc800000006ff */
[----:B------:R0:W1:Y:S01]  /*2750*/  SYNCS.PHASECHK.TRANS64.TRYWAIT P2, [R20+URZ+0x2a830], R3 ;  /* 0x02a83003140075a7 */ /* 0x000062000804017f */
[----:B------:R-:W-:Y:S05]  /*2760*/  @!P0 BRA `(.L_x_4250) ;  /* 0x0000000000048947 */ /* 0x000fea0003800000 */
[----:B------:R-:W-:Y:S01]  /*2770*/  BPT.TRAP 0x1 ;  /* 0x000000040000795c */ /* 0x000fe20000300000 */
.L_x_4250:
[----:B------:R-:W2:Y:S02]  /*2780*/  S2R R2, SR_TID.X ;  /* 0x0000000000027919 */ /* 0x000ea40000002100 */
[----:B--2---:R-:W-:Y:S01]  /*2790*/  LOP3.LUT P1, RZ, R2, 0x7f, RZ, 0xc0, !PT ;  /* 0x0000007f02ff7812 */ /* 0x004fe2000782c0ff */
[----:B-1----:R-:W-:-:S12]  /*27a0*/  @P2 BRA `(.L_x_4251) ;  /* 0x0000000000082947 */ /* 0x002fd80003800000 */
[----:B------:R-:W1:Y:S02]  /*27b0*/  SYNCS.PHASECHK.TRANS64.TRYWAIT P2, [R20+URZ+0x2a830], R3 ;  /* 0x02a83003140075a7 */ /* 0x000e64000804017f */
[----:B-1----:R-:W-:Y:S05]  /*27c0*/  @!P2 BRA `(.L_x_4252) ;  /* 0x000001a40000a947 */ /* 0x002fea0003800000 */
.L_x_4251:
[----:B------:R-:W-:Y:S05]  /*27d0*/  WARPSYNC.ALL ;  /* 0x0000000000007948 */ /* 0x000fea0003800000 */
[----:B------:R-:W-:Y:S01]  /*27e0*/  UIADD3 UR4, UR36, 0x1e400, URZ ;  /* 0x0001e40024047890 */ /* 0x000fe2000fffe03f */
[----:B------:R-:W-:Y:S01]  /*27f0*/  WARPGROUP.ARRIVE ;  /* 0x00000000000079c5 */ /* 0x000fe20000000000 */
[----:B------:R-:W-:Y:S01]  /*2800*/  ULOP3.LUT UR24, UR56, 0x10000, URZ, 0xfc, !UPT ;  /* 0x0001000038187892 */ /* 0x000fe2000f8efc3f */
[----:B01----:R-:W-:Y:S01]  /*2810*/  @!P1 VIADD R20, R20, 0x2a840 ;  /* 0x0002a84014149836 */ /* 0x003fe20000000000 */
[----:B------:R-:W-:Y:S01]  /*2820*/  USHF.R.U32.HI UR4, URZ, 0x4, UR4 ;  /* 0x000000043f047899 */ /* 0x000fe20008011604 */
[----:B------:R-:W-:Y:S01]  /*2830*/  UMOV UR25, 0x80000020 ;  /* 0x8000002000197882 */ /* 0x000fe20000000000 */
[----:B------:R-:W-:-:S02]  /*2840*/  UMOV UR27, 0x80000020 ;  /* 0x80000020001b7882 */ /* 0x000fc40000000000 */
[----:B------:R-:W-:Y:S01]  /*2850*/  ULOP3.LUT UR4, UR4, 0x3fff, URZ, 0xc0, !UPT ;  /* 0x00003fff04047892 */ /* 0x000fe2000f8ec03f */
[----:B------:R-:W-:Y:S01]  /*2860*/  @!P1 PRMT R20, RZ, 0x654, R20 ;  /* 0x00000654ff149816 */ /* 0x000fe20000000014 */
[----:B------:R-:W-:Y:S01]  /*2870*/  UMOV UR5, 0x80000020 ;  /* 0x8000002000057882 */ /* 0x000fe20000000000 */
[----:B------:R-:W-:Y:S01]  /*2880*/  UMOV UR7, 0x80000020 ;  /* 0x8000002000077882 */ /* 0x000fe20000000000 */
[----:B------:R-:W-:Y:S02]  /*2890*/  ULOP3.LUT UR28, UR4, 0x10000, URZ, 0xfc, !UPT ;  /* 0x00010000041c7892 */ /* 0x000fe4000f8efc3f */
[----:B------:R-:W-:Y:S02]  /*28a0*/  UIADD3 UR4, UR24, 0x2, URZ ;  /* 0x0000000218047890 */ /* 0x000fe4000fffe03f */
[----:B------:R-:W-:Y:S02]  /*28b0*/  UIMAD UR26, UR54, 0x600, UR28 ;  /* 0x00000600361a78a4 */ /* 0x000fe4000f8e021c */
[----:B------:R-:W-:-:S02]  /*28c0*/  UIADD3 UR8, UR24, 0x200, URZ ;  /* 0x0000020018087890 */ /* 0x000fc4000fffe03f */
[----:B------:R-:W-:Y:S02]  /*28d0*/  UIADD3 UR6, UR26, 0x2, URZ ;  /* 0x000000021a067890 */ /* 0x000fe4000fffe03f */
[----:B------:R-:W-:Y:S01]  /*28e0*/  UIADD3 UR10, UR26, 0x200, URZ ;  /* 0x000002001a0a7890 */ /* 0x000fe2000fffe03f */
[----:B------:R-:W-:Y:S02]  /*28f0*/  UMOV UR9, 0x80000020 ;  /* 0x8000002000097882 */ /* 0x000fe40000000000 */
[----:B------:R-:W-:Y:S01]  /*2900*/  QGMMA.64x128x32.F32.E4M3.E4M3 R24, gdesc[UR24], RZ, !UPT, gsb0 ;  /* 0x01e00000181879f3 */ /* 0x000fe2000c0008ff */
        /* <DEDUP_REMOVED lines=13> */
[----:B------:R-:W-:Y:S02]  /*29e0*/  ULDC UR29, c[0x0][0x9dc] ;  /* 0x00027700001d7ab9 */ /* 0x000fe40000000800 */
[----:B------:R-:W-:Y:S01]  /*29f0*/  ULOP3.LUT UR29, URZ, UR29, URZ, 0x33, !UPT ;  /* 0x0000001d3f1d7292 */ /* 0x000fe2000f8e333f */
[----:B------:R-:W-:-:S02]  /*2a00*/  WARPGROUP.DEPBAR.LE gsb0, 0x0 ;  /* 0x00008000000079c5 */ /* 0x000fc40000010000 */
        /* <DEDUP_REMOVED lines=25> */
[----:B------:R-:W-:Y:S01]  /*2ba0*/  FMUL.FTZ R49, R0, R57 ;  /* 0x0000003900317220 */ /* 0x000fe20000410000 */
[----:B------:R-:W-:-:S04]  /*2bb0*/  @P2 IMAD.HI.U32 R57, R40, UR6, RZ ;  /* 0x0000000628392c27 */ /* 0x000fc8000f8e00ff */
[C---:B------:R-:W-:Y:S01]  /*2bc0*/  FMUL.FTZ R4, R0.reuse, R27 ;  /* 0x0000001b00047220 */ /* 0x040fe20000410000 */
[C---:B------:R-:W-:Y:S01]  /*2bd0*/  FMUL.FTZ R27, R0.reuse, R54 ;  /* 0x00000036001b7220 */ /* 0x040fe20000410000 */
[C---:B------:R-:W-:Y:S01]  /*2be0*/  FMUL.FTZ R54, R0.reuse, R70 ;  /* 0x0000004600367220 */ /* 0x040fe20000410000 */
[----:B------:R-:W-:Y:S01]  /*2bf0*/  @UP0 ULDC UR6, c[0x0][0x450] ;  /* 0x0001140000060ab9 */ /* 0x000fe20000000800 */
[----:B------:R-:W-:Y:S01]  /*2c00*/  IMAD.MOV.U32 R70, RZ, RZ, R40 ;  /* 0x000000ffff467224 */ /* 0x000fe200078e0028 */
[----:B------:R-:W-:Y:S01]  /*2c10*/  @P3 SHF.R.U32.HI R70, RZ, UR6, R57 ;  /* 0x00000006ff463c19 */ /* 0x000fe20008011639 */
[C---:B------:R-:W-:Y:S01]  /*2c20*/  FMUL.FTZ R15, R0.reuse, R47 ;  /* 0x0000002f000f7220 */ /* 0x040fe20000410000 */
[C---:B------:R-:W-:Y:S01]  /*2c30*/  FMUL.FTZ R8, R0.reuse, R35 ;  /* 0x0000002300087220 */ /* 0x040fe20000410000 */
[C---:B------:R-:W-:Y:S01]  /*2c40*/  FMUL.FTZ R47, R0.reuse, R61 ;  /* 0x0000003d002f7220 */ /* 0x040fe20000410000 */
[C---:B------:R-:W-:Y:S01]  /*2c50*/  FMUL.FTZ R35, R0.reuse, R62 ;  /* 0x0000003e00237220 */ /* 0x040fe20000410000 */
[----:B------:R-:W0:Y:S01]  /*2c60*/  SHFL.IDX PT, R61, R70, RZ, 0x1c1f ;  /* 0x001c1fff463d7589 */ /* 0x000e2200000e0000 */
[----:B------:R-:W-:Y:S01]  /*2c70*/  IMAD.MOV.U32 R62, RZ, RZ, -0x80 ;  /* 0xffffff80ff3e7424 */ /* 0x000fe200078e00ff */
[----:B------:R-:W-:Y:S01]  /*2c80*/  ULDC.64 UR6, c[0x0][0x9e0] ;  /* 0x0002780000067ab9 */ /* 0x000fe20000000a00 */
        /* <DEDUP_REMOVED lines=9> */
[----:B------:R-:W-:Y:S01]  /*2d20*/  UISETP.GE.AND UP1, UPT, UR7, 0x1, UPT ;  /* 0x000000010700788c */ /* 0x000fe2000bf26270 */
        /* <DEDUP_REMOVED lines=9> */
[C---:B-1----:R-:W-:Y:S01]  /*2dc0*/  FMUL.FTZ R20, R0.reuse, R87 ;  /* 0x0000005700147220 */ /* 0x042fe20000410000 */
        /* <DEDUP_REMOVED lines=11> */
[----:B------:R-:W-:-:S02]  /*2e80*/  IMAD R87, R89, R62, 0x80 ;  /* 0x0000008059577424 */ /* 0x000fc400078e023e */
        /* <DEDUP_REMOVED lines=21> */
[----:B------:R-:W-:Y:S01]  /*2fe0*/  IMAD.U32 R62, RZ, RZ, UR47 ;  /* 0x0000002fff3e7e24 */ /* 0x000fe2000f8e00ff */
[----:B------:R-:W-:Y:S01]  /*2ff0*/  PLOP3.LUT P2, PT, PT, PT, UP1, 0x40, 0x0 ;  /* 0x000000000000781c */ /* 0x000fe20003f4e818 */
[----:B------:R-:W1:Y:S01]  /*3000*/  MUFU.TANH R3, R3 ;  /* 0x0000000300037308 */ /* 0x000e620000002400 */
[--C-:B------:R-:W-:Y:S01]  /*3010*/  IADD3 R57, -R16, 0x1, R87.reuse ;  /* 0x0000000110397810 */ /* 0x100fe20007ffe157 */
[C---:B------:R-:W-:Y:S01]  /*3020*/  FMUL.FTZ R72, R0.reuse, R72 ;  /* 0x0000004800487220 */ /* 0x040fe20000410000 */
[----:B------:R-:W-:Y:S01]  /*3030*/  FMUL.FTZ R73, R0, R73 ;  /* 0x0000004900497220 */ /* 0x000fe20000410000 */
[----:B------:R-:W-:-:S02]  /*3040*/  IADD3 R86, -R16, UR41, R87 ;  /* 0x0000002910567c10 */ /* 0x000fc4000fffe157 */
[----:B------:R-:W-:Y:S02]  /*3050*/  IADD3 R57, -R62, UR41, R57 ;  /* 0x000000293e397c10 */ /* 0x000fe4000fffe139 */
[----:B------:R-:W2:Y:S01]  /*3060*/  MUFU.TANH R14, R14 ;  /* 0x0000000e000e7308 */ /* 0x000ea20000002400 */
[----:B------:R-:W-:Y:S02]  /*3070*/  LEA R82, R89, 0xffffff80, 0x7 ;  /* 0xffffff8059527811 */ /* 0x000fe400078e38ff */
[C---:B------:R-:W-:Y:S02]  /*3080*/  VIADD R95, R57.reuse, UR6 ;  /* 0x00000006395f7c36 */ /* 0x040fe40008000000 */
[----:B------:R-:W-:-:S03]  /*3090*/  VIADD R94, R57, UR29 ;  /* 0x0000001d395e7c36 */ /* 0x000fc60008000000 */
        /* <DEDUP_REMOVED lines=60> */
[----:B------:R0:W1:Y:S08]  /*3460*/  MUFU.TANH R92, R72 ;  /* 0x00000048005c7308 */ /* 0x0000700000002400 */
[----:B------:R5:W1:Y:S01]  /*3470*/  MUFU.TANH R93, R73 ;  /* 0x00000049005d7308 */ /* 0x000a620000002400 */
[----:B0-----:R-:W-:Y:S01]  /*3480*/  VIADDMNMX R72, R61, R95, R86, PT ;  /* 0x0000005f3d487246 */ /* 0x001fe20003800156 */
[----:B-----5:R-:W-:Y:S01]  /*3490*/  IMAD.IADD R73, R94, 0x1, R61 ;  /* 0x000000015e497824 */ /* 0x020fe200078e023d */
[----:B--234-:R-:W-:Y:S06]  /*34a0*/  @P2 BRA `(.L_x_4253) ;  /* 0x00000000005c2947 */ /* 0x01cfec0003800000 */
        /* <DEDUP_REMOVED lines=13> */
.L_x_4255:
[----:B------:R-:W-:-:S06]  /*3580*/  UISETP.NE.AND UP2, UPT, UR7, 0x1, UPT ;  /* 0x000000010700788c */ /* 0x000fcc000bf45270 */
[----:B------:R-:W-:-:S05]  /*3590*/  PLOP3.LUT P2, PT, PT, PT, UP2, 0x80, 0x0 ;  /* 0x000000000000781c */ /* 0x000fca0003f4f028 */
[----:B------:R-:W-:-:S08]  /*35a0*/  @UP2 ULDC.64 UR10, c[0x0][0x9e8] ;  /* 0x00027a00000a2ab9 */ /* 0x000fd00000000a00 */
[----:B------:R-:W-:-:S05]  /*35b0*/  @P2 IMAD.HI.U32 R61, R57, UR10, RZ ;  /* 0x0000000a393d2c27 */ /* 0x000fca000f8e00ff */
[----:B------:R-:W-:-:S07]  /*35c0*/  @P2 SHF.R.U32.HI R57, RZ, UR11, R61 ;  /* 0x0000000bff392c19 */ /* 0x000fce000801163d */
.L_x_4256:
[----:B------:R-:W-:Y:S05]  /*35d0*/  BSYNC B0 ;  /* 0x0000000000007941 */ /* 0x000fea0003800000 */
.L_x_4254:
[----:B------:R-:W-:-:S04]  /*35e0*/  IMAD R57, R57, UR7, -R82 ;  /* 0x0000000739397c24 */ /* 0x000fc8000f8e0a52 */
[----:B------:R-:W-:-:S05]  /*35f0*/  IMAD.IADD R57, R57, 0x1, -R16 ;  /* 0x0000000139397824 */ /* 0x000fca00078e0a10 */
[----:B------:R-:W-:Y:S02]  /*3600*/  VIMNMX R73, R73, R57, !PT ;  /* 0x0000003949497248 */ /* 0x000fe40007fe0100 */
[----:B------:R-:W-:-:S07]  /*3610*/  VIADDMNMX R72, R57, UR7, R72, PT ;  /* 0x0000000739487c46 */ /* 0x000fce000b800148 */
.L_x_4253:
        /* <DEDUP_REMOVED lines=12> */
[----:B------:R-:W-:Y:S02]  /*36e0*/  FSEL R71, R25, -INF , !P3 ;  /* 0xff80000019477808 */ /* 0x000fe40005800000 */
[C---:B------:R-:W-:Y:S02]  /*36f0*/  ISETP.LT.OR P4, PT, R72.reuse, 0x9, P4 ;  /* 0x000000094800780c */ /* 0x040fe40002781670 */
[----:B------:R-:W-:Y:S02]  /*3700*/  ISETP.GT.AND P3, PT, R73, 0x10, !P5 ;  /* 0x000000104900780c */ /* 0x000fe40006f64270 */
[----:B------:R-:W-:Y:S02]  /*3710*/  FSEL R81, R21, -INF , !P4 ;  /* 0xff80000015517808 */ /* 0x000fe40006000000 */
        /* <DEDUP_REMOVED lines=28> */
[----:B------:R-:W-:Y:S01]  /*38e0*/  ISETP.GT.AND P3, PT, R73, 0x28, !P4 ;  /* 0x000000284900780c */ /* 0x000fe20006764270 */
[----:B------:R-:W0:Y:S01]  /*38f0*/  SHFL.IDX PT, R41, R70, 0x1, 0x1c1f ;  /* 0x003c1f0046297f89 */ /* 0x000e2200000e0000 */
        /* <DEDUP_REMOVED lines=58> */
[----:B------:R-:W-:Y:S01]  /*3ca0*/  FSEL R47, R64, -INF , !P3 ;  /* 0xff800000402f7808 */ /* 0x000fe20005800000 */
[----:B0-----:R-:W-:Y:S01]  /*3cb0*/  IMAD.IADD R64, R94, 0x1, R41 ;  /* 0x000000015e407824 */ /* 0x001fe200078e0229 */
        /* <DEDUP_REMOVED lines=14> */
[----:B-1----:R-:W-:Y:S02]  /*3da0*/  FSEL R42, R92, -INF , !P3 ;  /* 0xff8000005c2a7808 */ /* 0x002fe40005800000 */
        /* <DEDUP_REMOVED lines=54> */
.L_x_4259:
[----:B------:R-:W-:-:S06]  /*4110*/  UISETP.NE.AND UP2, UPT, UR7, 0x1, UPT ;  /* 0x000000010700788c */ /* 0x000fcc000bf45270 */
[----:B------:R-:W-:-:S05]  /*4120*/  PLOP3.LUT P6, PT, PT, PT, UP2, 0x80, 0x0 ;  /* 0x000000000000781c */ /* 0x000fca0003fcf028 */
[----:B------:R-:W-:-:S08]  /*4130*/  @UP2 ULDC.64 UR10, c[0x0][0x9e8] ;  /* 0x00027a00000a2ab9 */ /* 0x000fd00000000a00 */
[----:B------:R-:W-:Y:S01]  /*4140*/  @P6 IMAD.HI.U32 R41, R32, UR10, RZ ;  /* 0x0000000a20296c27 */ /* 0x000fe2000f8e00ff */
[----:B------:R-:W-:-:S13]  /*4150*/  PLOP3.LUT P6, PT, PT, PT, UP2, 0x80, 0x0 ;  /* 0x000000000000781c */ /* 0x000fda0003fcf028 */
[----:B------:R-:W-:-:S07]  /*4160*/  @P6 SHF.R.U32.HI R32, RZ, UR11, R41 ;  /* 0x0000000bff206c19 */ /* 0x000fce0008011629 */
.L_x_4260:
[----:B------:R-:W-:Y:S05]  /*4170*/  BSYNC B0 ;  /* 0x0000000000007941 */ /* 0x000fea0003800000 */
.L_x_4258:
[----:B------:R-:W-:-:S04]  /*4180*/  IMAD R41, R32, UR7, -R82 ;  /* 0x0000000720297c24 */ /* 0x000fc8000f8e0a52 */
[----:B------:R-:W-:-:S05]  /*4190*/  IMAD.IADD R41, R41, 0x1, -R16 ;  /* 0x0000000129297824 */ /* 0x000fca00078e0a10 */
[----:B------:R-:W-:Y:S02]  /*41a0*/  VIMNMX R64, R64, R41, !PT ;  /* 0x0000002940407248 */ /* 0x000fe40007fe0100 */
[----:B------:R-:W-:-:S07]  /*41b0*/  VIADDMNMX R58, R41, UR7, R58, PT ;  /* 0x00000007293a7c46 */ /* 0x000fce000b80013a */
.L_x_4257:
[----:B------:R-:W-:Y:S01]  /*41c0*/  ISETP.GT.AND P2, PT, R64, 0x1, !P2 ;  /* 0x000000014000780c */ /* 0x000fe20005744270 */
[----:B------:R-:W-:Y:S01]  /*41d0*/  ULDC UR10, c[0x0][0x988] ;  /* 0x00026200000a7ab9 */ /* 0x000fe20000000800 */
[----:B------:R-:W-:Y:S01]  /*41e0*/  ISETP.NE.AND P6, PT, R98, RZ, PT ;  /* 0x000000ff6200720c */ /* 0x000fe20003fc5270 */
[----:B------:R-:W-:Y:S01]  /*41f0*/  @UP0 ULDC UR14, c[0x0][0x44c] ;  /* 0x00011300000e0ab9 */ /* 0x000fe20000000800 */
[----:B------:R-:W-:Y:S01]  /*4200*/  ISETP.LT.OR P2, PT, R58, 0x2, P2 ;  /* 0x000000023a00780c */ /* 0x000fe20001741670 */
[----:B------:R-:W-:Y:S01]  /*4210*/  UIMAD.WIDE.U32 UR14, UR42, UR14, URZ ;  /* 0x0000000e2a0e72a5 */ /* 0x000fe2000f8e003f */
[----:B------:R-:W-:Y:S01]  /*4220*/  ISETP.GT.AND P3, PT, R64, 0x70, !P3 ;  /* 0x000000704000780c */ /* 0x000fe20005f64270 */
[----:B------:R-:W-:Y:S01]  /*4230*/  @UP0 ULDC UR18, c[0x0][0x450] ;  /* 0x0001140000120ab9 */ /* 0x000fe20000000800 */
[----:B------:R-:W-:Y:S01]  /*4240*/  FSEL R32, R4, -INF , !P2 ;  /* 0xff80000004207808 */ /* 0x000fe20005000000 */
[----:B------:R-:W-:Y:S01]  /*4250*/  UMOV UR11, UR42 ;  /* 0x0000002a000b7c82 */ /* 0x000fe20008000000 */
[----:B------:R-:W-:Y:S01]  /*4260*/  ISETP.NE.AND P2, PT, R96, RZ, PT ;  /* 0x000000ff6000720c */ /* 0x000fe20003f45270 */
[----:B------:R-:W-:Y:S01]  /*4270*/  @UP0 USHF.R.U32.HI UR11, URZ, UR18, UR15 ;  /* 0x000000123f0b0299 */ /* 0x000fe2000801160f */
[----:B------:R-:W-:-:S02]  /*4280*/  ISETP.GT.AND P4, PT, R64, 0x71, !P4 ;  /* 0x000000714000780c */ /* 0x000fc40006784270 */
[C---:B------:R-:W-:Y:S01]  /*4290*/  ISETP.GT.AND P2, PT, R64.reuse, 0x8, !P2 ;  /* 0x000000084000780c */ /* 0x040fe20005744270 */
[----:B------:R-:W-:Y:S01]  /*42a0*/  UIADD3 UR55, UR55, UR11, URZ ;  /* 0x0000000b37377290 */ /* 0x000fe2000fffe03f */
[----:B------:R-:W-:Y:S02]  /*42b0*/  ISETP.GT.AND P5, PT, R64, 0x78, !P5 ;  /* 0x000000784000780c */ /* 0x000fe40006fa4270 */
[C---:B------:R-:W-:Y:S01]  /*42c0*/  ISETP.LT.OR P2, PT, R58.reuse, 0x9, P2 ;  /* 0x000000093a00780c */ /* 0x040fe20001741670 */
[----:B------:R-:W-:Y:S01]  /*42d0*/  UIADD3 UR6, UR55, UR6, URZ ;  /* 0x0000000637067290 */ /* 0x000fe2000fffe03f */
[----:B------:R-:W-:Y:S02]  /*42e0*/  ISETP.LT.OR P3, PT, R58, 0x71, P3 ;  /* 0x000000713a00780c */ /* 0x000fe40001f61670 */
[----:B------:R-:W-:Y:S02]  /*42f0*/  FSEL R4, R5, -INF , !P2 ;  /* 0xff80000005047808 */ /* 0x000fe40005000000 */
[----:B------:R-:W-:-:S02]  /*4300*/  ISETP.NE.AND P2, PT, R97, RZ, PT ;  /* 0x000000ff6100720c */ /* 0x000fc40003f45270 */
[----:B------:R-:W-:Y:S02]  /*4310*/  ISETP.LT.OR P4, PT, R58, 0x72, P4 ;  /* 0x000000723a00780c */ /* 0x000fe40002781670 */
[----:B------:R-:W-:Y:S02]  /*4320*/  ISETP.GT.AND P2, PT, R64, 0x9, !P2 ;  /* 0x000000094000780c */ /* 0x000fe40005744270 */
[----:B------:R-:W-:Y:S02]  /*4330*/  FSEL R39, R39, -INF , !P3 ;  /* 0xff80000027277808 */ /* 0x000fe40005800000 */
[C---:B------:R-:W-:Y:S02]  /*4340*/  ISETP.LT.OR P2, PT, R58.reuse, 0xa, P2 ;  /* 0x0000000a3a00780c */ /* 0x040fe40001741670 */
[----:B------:R-:W-:Y:S02]  /*4350*/  ISETP.LT.OR P5, PT, R58, 0x79, P5 ;  /* 0x000000793a00780c */ /* 0x000fe40002fa1670 */
[----:B------:R-:W-:-:S02]  /*4360*/  FSEL R41, R6, -INF , !P2 ;  /* 0xff80000006297808 */ /* 0x000fc40005000000 */
        /* <DEDUP_REMOVED lines=20> */
[----:B------:R-:W-:Y:S02]  /*44b0*/  ISETP.NE.AND P6, PT, R108, RZ, PT ;  /* 0x000000ff6c00720c */ /* 0x000fe40003fc5270 */
        /* <DEDUP_REMOVED lines=54> */
[----:B------:R-:W-:Y:S01]  /*4820*/  ISETP.GT.AND P2, PT, R64, 0x39, !P6 ;  /* 0x000000394000780c */ /* 0x000fe20007744270 */
[----:B------:R-:W0:Y:S01]  /*4830*/  SHFL.BFLY PT, R6, R5, 0x2, 0x1f ;  /* 0x0c401f0005067f89 */ /* 0x000e2200000e0000 */
[----:B------:R-:W-:Y:S02]  /*4840*/  ISETP.NE.AND P6, PT, R93, RZ, PT ;  /* 0x000000ff5d00720c */ /* 0x000fe40003fc5270 */
[----:B------:R-:W-:-:S02]  /*4850*/  ISETP.LT.OR P2, PT, R58, 0x3a, P2 ;  /* 0x0000003a3a00780c */ /* 0x000fc40001741670 */
[----:B------:R-:W-:Y:S02]  /*4860*/  FSEL R38, R38, -INF , !P4 ;  /* 0xff80000026267808 */ /* 0x000fe40006000000 */
[----:B------:R-:W-:Y:S02]  /*4870*/  FSEL R30, R30, -INF , !P2 ;  /* 0xff8000001e1e7808 */ /* 0x000fe40005000000 */
[----:B------:R-:W-:Y:S02]  /*4880*/  ISETP.NE.AND P2, PT, R109, RZ, PT ;  /* 0x000000ff6d00720c */ /* 0x000fe40003f45270 */
[----:B------:R-:W-:Y:S02]  /*4890*/  FSEL R40, R40, -INF , !P5 ;  /* 0xff80000028287808 */ /* 0x000fe40006800000 */
[----:B------:R-:W-:-:S04]  /*48a0*/  ISETP.GT.AND P2, PT, R64, 0x40, !P2 ;  /* 0x000000404000780c */ /* 0x000fc80005744270 */
[----:B------:R-:W-:-:S04]  /*48b0*/  ISETP.LT.OR P2, PT, R58, 0x41, P2 ;  /* 0x000000413a00780c */ /* 0x000fc80001741670 */
[----:B------:R-:W-:Y:S02]  /*48c0*/  FSEL R31, R31, -INF , !P2 ;  /* 0xff8000001f1f7808 */ /* 0x000fe40005000000 */
[----:B------:R-:W-:Y:S02]  /*48d0*/  ISETP.NE.AND P2, PT, R110, RZ, PT ;  /* 0x000000ff6e00720c */ /* 0x000fe40003f45270 */
[----:B0-----:R-:W-:Y:S02]  /*48e0*/  FMNMX.FTZ R70, R5, R6, !PT ;  /* 0x0000000605467209 */ /* 0x001fe40007810000 */
[----:B------:R-:W-:-:S03]  /*48f0*/  ISETP.GT.AND P2, PT, R64, 0x41, !P2 ;  /* 0x000000414000780c */ /* 0x000fc60005744270 */
[----:B------:R-:W0:Y:S01]  /*4900*/  SHFL.BFLY PT, R73, R70, 0x1, 0x1f ;  /* 0x0c201f0046497f89 */ /* 0x000e2200000e0000 */
[----:B------:R-:W-:-:S04]  /*4910*/  ISETP.LT.OR P2, PT, R58, 0x42, P2 ;  /* 0x000000423a00780c */ /* 0x000fc80001741670 */
[----:B------:R-:W-:Y:S02]  /*4920*/  FSEL R34, R34, -INF , !P2 ;  /* 0xff80000022227808 */ /* 0x000fe40005000000 */
[----:B------:R-:W-:-:S04]  /*4930*/  ISETP.NE.AND P2, PT, R111, RZ, PT ;  /* 0x000000ff6f00720c */ /* 0x000fc80003f45270 */
[----:B------:R-:W-:-:S04]  /*4940*/  ISETP.GT.AND P2, PT, R64, 0x48, !P2 ;  /* 0x000000484000780c */ /* 0x000fc80005744270 */
[----:B------:R-:W-:-:S04]  /*4950*/  ISETP.LT.OR P2, PT, R58, 0x49, P2 ;  /* 0x000000493a00780c */ /* 0x000fc80001741670 */
[----:B------:R-:W-:Y:S02]  /*4960*/  FSEL R35, R35, -INF , !P2 ;  /* 0xff80000023237808 */ /* 0x000fe40005000000 */
[----:B------:R-:W-:Y:S02]  /*4970*/  ISETP.NE.AND P2, PT, R112, RZ, PT ;  /* 0x000000ff7000720c */ /* 0x000fe40003f45270 */
[----:B0-----:R-:W-:Y:S01]  /*4980*/  FMNMX.FTZ R6, R70, R73, !PT ;  /* 0x0000004946067209 */ /* 0x001fe20007810000 */
[----:B------:R-:W-:Y:S01]  /*4990*/  IMAD.U32 R73, RZ, RZ, UR10 ;  /* 0x0000000aff497e24 */ /* 0x000fe2000f8e00ff */
        /* <DEDUP_REMOVED lines=29> */
[----:B------:R-:W-:-:S01]  /*4b70*/  FFMA.FTZ R74, R6, R73, -8 ;  /* 0xc1000000064a7423 */ /* 0x000fc20000010049 */
[----:B------:R-:W-:-:S04]  /*4b80*/  ISETP.LT.OR P2, PT, R58, 0x69, P2 ;  /* 0x000000693a00780c */ /* 0x000fc80001741670 */
[----:B------:R-:W-:Y:S02]  /*4b90*/  FSEL R60, R60, -INF , !P2 ;  /* 0xff8000003c3c7808 */ /* 0x000fe40005000000 */
[----:B------:R-:W-:-:S04]  /*4ba0*/  FSETP.NEU.FTZ.AND P2, PT, R6, -INF , PT ;  /* 0xff8000000600780b */ /* 0x000fc80003f5d000 */
[----:B------:R-:W-:Y:S02]  /*4bb0*/  FSEL R74, R74, RZ, P2 ;  /* 0x000000ff4a4a7208 */ /* 0x000fe40001000000 */
[----:B------:R-:W-:Y:S02]  /*4bc0*/  ISETP.GT.AND P2, PT, R64, RZ, !P6 ;  /* 0x000000ff4000720c */ /* 0x000fe40007744270 */
[----:B------:R-:W-:Y:S01]  /*4bd0*/  ISETP.NE.AND P6, PT, R78, RZ, PT ;  /* 0x000000ff4e00720c */ /* 0x000fe20003fc5270 */
[----:B------:R-:W-:-:S01]  /*4be0*/  FFMA.FTZ R72, R79, UR10, -R74 ;  /* 0x0000000a4f487c23 */ /* 0x000fc2000801084a */
[----:B------:R-:W-:Y:S01]  /*4bf0*/  ISETP.LT.OR P2, PT, R58, 0x1, P2 ;  /* 0x000000013a00780c */ /* 0x000fe20001741670 */
[----:B------:R-:W-:-:S01]  /*4c00*/  FFMA.FTZ R79, R77, UR10, -R74 ;  /* 0x0000000a4d4f7c23 */ /* 0x000fc2000801084a */
[--C-:B------:R-:W-:Y:S01]  /*4c10*/  FFMA.FTZ R77, R68, UR10, -R74.reuse ;  /* 0x0000000a444d7c23 */ /* 0x100fe2000801084a */
[----:B------:R-:W-:Y:S01]  /*4c20*/  ISETP.GT.AND P6, PT, R64, 0x79, !P6 ;  /* 0x000000794000780c */ /* 0x000fe200077c4270 */
[--C-:B------:R-:W-:Y:S01]  /*4c30*/  FFMA.FTZ R63, R63, UR10, -R74.reuse ;  /* 0x0000000a3f3f7c23 */ /* 0x100fe2000801084a */
[----:B------:R-:W-:Y:S01]  /*4c40*/  FSEL R73, R2, -INF , !P2 ;  /* 0xff80000002497808 */ /* 0x000fe20005000000 */
[--C-:B------:R-:W-:Y:S01]  /*4c50*/  FFMA.FTZ R2, R83, UR10, -R74.reuse ;  /* 0x0000000a53027c23 */ /* 0x100fe2000801084a */
[----:B------:R-:W-:Y:S01]  /*4c60*/  ISETP.NE.AND P2, PT, R76, RZ, PT ;  /* 0x000000ff4c00720c */ /* 0x000fe20003f45270 */
[--C-:B------:R-:W-:Y:S01]  /*4c70*/  FFMA.FTZ R69, R69, UR10, -R74.reuse ;  /* 0x0000000a45457c23 */ /* 0x100fe2000801084a */
[----:B------:R-:W-:Y:S01]  /*4c80*/  FMNMX.FTZ R5, R73, R32, !PT ;  /* 0x0000002049057209 */ /* 0x000fe20007810000 */
[--C-:B------:R-:W-:Y:S01]  /*4c90*/  FFMA.FTZ R70, R81, UR10, -R74.reuse ;  /* 0x0000000a51467c23 */ /* 0x100fe2000801084a */
[----:B------:R-:W-:Y:S01]  /*4ca0*/  ISETP.GT.AND P2, PT, R64, 0x69, !P2 ;  /* 0x000000694000780c */ /* 0x000fe20005744270 */
[----:B------:R-:W-:Y:S01]  /*4cb0*/  MUFU.EX2 R2, R2 ;  /* 0x0000000200027308 */ /* 0x000fe20000000800 */
[----:B------:R-:W-:Y:S01]  /*4cc0*/  FMNMX.FTZ R76, R4, R5, !PT ;  /* 0x00000005044c7209 */ /* 0x000fe20007810000 */
[--C-:B------:R-:W-:Y:S01]  /*4cd0*/  FFMA.FTZ R71, R71, UR10, -R74.reuse ;  /* 0x0000000a47477c23 */ /* 0x100fe2000801084a */
[----:B------:R-:W-:Y:S01]  /*4ce0*/  ISETP.LT.OR P2, PT, R58, 0x6a, P2 ;  /* 0x0000006a3a00780c */ /* 0x000fe20001741670 */
[--C-:B------:R-:W-:Y:S01]  /*4cf0*/  FFMA.FTZ R75, R75, UR10, -R74.reuse ;  /* 0x0000000a4b4b7c23 */ /* 0x100fe2000801084a */
[----:B------:R-:W-:Y:S01]  /*4d00*/  FMNMX.FTZ R76, R41, R76, !PT ;  /* 0x0000004c294c7209 */ /* 0x000fe20007810000 */
[--C-:B------:R-:W-:Y:S01]  /*4d10*/  FFMA.FTZ R67, R67, UR10, -R74.reuse ;  /* 0x0000000a43437c23 */ /* 0x100fe2000801084a */
[----:B------:R-:W-:Y:S01]  /*4d20*/  FSEL R37, R37, -INF , !P2 ;  /* 0xff80000025257808 */ /* 0x000fe20005000000 */
[----:B------:R-:W0:Y:S01]  /*4d30*/  MUFU.EX2 R69, R69 ;  /* 0x0000004500457308 */ /* 0x000e220000000800 */
[----:B------:R-:W-:Y:S01]  /*4d40*/  FMNMX.FTZ R5, R7, R76, !PT ;  /* 0x0000004c07057209 */ /* 0x000fe20007810000 */
[--C-:B------:R-:W-:Y:S01]  /*4d50*/  FFMA.FTZ R66, R66, UR10, -R74.reuse ;  /* 0x0000000a42427c23 */ /* 0x100fe2000801084a */
[----:B------:R-:W-:Y:S01]  /*4d60*/  ISETP.LT.OR P6, PT, R58, 0x7a, P6 ;  /* 0x0000007a3a00780c */ /* 0x000fe200037c1670 */
[--C-:B------:R-:W-:Y:S01]  /*4d70*/  FFMA.FTZ R65, R65, UR10, -R74.reuse ;  /* 0x0000000a41417c23 */ /* 0x100fe2000801084a */
[----:B------:R-:W-:Y:S01]  /*4d80*/  FMNMX.FTZ R76, R8, R5, !PT ;  /* 0x00000005084c7209 */ /* 0x000fe20007810000 */
[--C-:B------:R-:W-:Y:S01]  /*4d90*/  FFMA.FTZ R62, R62, UR10, -R74.reuse ;  /* 0x0000000a3e3e7c23 */ /* 0x100fe2000801084a */
[----:B------:R-:W-:Y:S01]  /*4da0*/  FSEL R20, R20, -INF , !P6 ;  /* 0xff80000014147808 */ /* 0x000fe20007000000 */
[----:B------:R-:W1:Y:S01]  /*4db0*/  MUFU.EX2 R70, R70 ;  /* 0x0000004600467308 */ /* 0x000e620000000800 */
[----:B------:R-:W-:Y:S01]  /*4dc0*/  FMNMX.FTZ R5, R9, R76, !PT ;  /* 0x0000004c09057209 */ /* 0x000fe20007810000 */
[--C-:B------:R-:W-:Y:S01]  /*4dd0*/  FFMA.FTZ R61, R61, UR10, -R74.reuse ;  /* 0x0000000a3d3d7c23 */ /* 0x100fe2000801084a */
[----:B------:R-:W-:-:S01]  /*4de0*/  FFMA.FTZ R57, R57, UR10, -R74 ;  /* 0x0000000a39397c23 */ /* 0x000fc2000801084a */
[--C-:B------:R-:W-:Y:S01]  /*4df0*/  FFMA.FTZ R52, R52, UR10, -R74.reuse ;  /* 0x0000000a34347c23 */ /* 0x100fe2000801084a */
[----:B------:R-:W-:Y:S01]  /*4e00*/  FMNMX.FTZ R78, R10, R5, !PT ;  /* 0x000000050a4e7209 */ /* 0x000fe20007810000 */
[--C-:B------:R-:W-:Y:S01]  /*4e10*/  FFMA.FTZ R50, R50, UR10, -R74.reuse ;  /* 0x0000000a32327c23 */ /* 0x100fe2000801084a */
[----:B------:R-:W-:-:S01]  /*4e20*/  FFMA.FTZ R49, R49, UR10, -R74 ;  /* 0x0000000a31317c23 */ /* 0x000fc2000801084a */
[----:B------:R-:W2:Y:S01]  /*4e30*/  MUFU.EX2 R71, R71 ;  /* 0x0000004700477308 */ /* 0x000ea20000000800 */
[----:B------:R-:W-:Y:S01]  /*4e40*/  FMNMX.FTZ R5, R11, R78, !PT ;  /* 0x0000004e0b057209 */ /* 0x000fe20007810000 */
[--C-:B------:R-:W-:Y:S01]  /*4e50*/  FFMA.FTZ R48, R48, UR10, -R74.reuse ;  /* 0x0000000a30307c23 */ /* 0x100fe2000801084a */
[----:B------:R-:W-:-:S01]  /*4e60*/  FFMA.FTZ R45, R45, UR10, -R74 ;  /* 0x0000000a2d2d7c23 */ /* 0x000fc2000801084a */
[--C-:B------:R-:W-:Y:S01]  /*4e70*/  FFMA.FTZ R46, R46, UR10, -R74.reuse ;  /* 0x0000000a2e2e7c23 */ /* 0x100fe2000801084a */
[----:B------:R-:W-:Y:S01]  /*4e80*/  FMNMX.FTZ R68, R12, R5, !PT ;  /* 0x000000050c447209 */ /* 0x000fe20007810000 */
[--C-:B------:R-:W-:Y:S01]  /*4e90*/  FFMA.FTZ R47, R47, UR10, -R74.reuse ;  /* 0x0000000a2f2f7c23 */ /* 0x100fe2000801084a */
[----:B------:R-:W-:-:S01]  /*4ea0*/  FFMA.FTZ R44, R44, UR10, -R74 ;  /* 0x0000000a2c2c7c23 */ /* 0x000fc2000801084a */
[----:B------:R-:W3:Y:S01]  /*4eb0*/  MUFU.EX2 R72, R72 ;  /* 0x0000004800487308 */ /* 0x000ee20000000800 */
[----:B------:R-:W-:Y:S01]  /*4ec0*/  FMNMX.FTZ R68, R13, R68, !PT ;  /* 0x000000440d447209 */ /* 0x000fe20007810000 */
[--C-:B------:R-:W-:Y:S01]  /*4ed0*/  FFMA.FTZ R43, R43, UR10, -R74.reuse ;  /* 0x0000000a2b2b7c23 */ /* 0x100fe2000801084a */
[----:B------:R-:W-:-:S01]  /*4ee0*/  FFMA.FTZ R42, R42, UR10, -R74 ;  /* 0x0000000a2a2a7c23 */ /* 0x000fc2000801084a */
[--C-:B------:R-:W-:Y:S01]  /*4ef0*/  FFMA.FTZ R33, R33, UR10, -R74.reuse ;  /* 0x0000000a21217c23 */ /* 0x100fe2000801084a */
[----:B------:R-:W-:Y:S01]  /*4f00*/  FMNMX.FTZ R5, R15, R68, !PT ;  /* 0x000000440f057209 */ /* 0x000fe20007810000 */
[--C-:B------:R-:W-:Y:S01]  /*4f10*/  FFMA.FTZ R29, R29, UR10, -R74.reuse ;  /* 0x0000000a1d1d7c23 */ /* 0x100fe2000801084a */
[----:B------:R-:W-:-:S01]  /*4f20*/  FFMA.FTZ R28, R28, UR10, -R74 ;  /* 0x0000000a1c1c7c23 */ /* 0x000fc2000801084a */
[----:B------:R-:W-:Y:S01]  /*4f30*/  MUFU.EX2 R75, R75 ;  /* 0x0000004b004b7308 */ /* 0x000fe20000000800 */
[----:B------:R-:W-:Y:S01]  /*4f40*/  FMNMX.FTZ R5, R24, R5, !PT ;  /* 0x0000000518057209 */ /* 0x000fe20007810000 */
[--C-:B------:R-:W-:Y:S01]  /*4f50*/  FFMA.FTZ R25, R25, UR10, -R74.reuse ;  /* 0x0000000a19197c23 */ /* 0x100fe2000801084a */
[----:B------:R-:W-:-:S01]  /*4f60*/  FFMA.FTZ R14, R14, UR10, -R74 ;  /* 0x0000000a0e0e7c23 */ /* 0x000fc2000801084a */
[----:B------:R-:W-:Y:S01]  /*4f70*/  FFMA.FTZ R3, R3, UR10, -R74 ;  /* 0x0000000a03037c23 */ /* 0x000fe2000801084a */
[----:B------:R-:W-:-:S03]  /*4f80*/  FMNMX.FTZ R68, R26, R5, !PT ;  /* 0x000000051a447209 */ /* 0x000fc60007810000 */
[----:B------:R-:W-:Y:S01]  /*4f90*/  MUFU.EX2 R76, R79 ;  /* 0x0000004f004c7308 */ /* 0x000fe20000000800 */
[----:B------:R-:W-:-:S04]  /*4fa0*/  FMNMX.FTZ R5, R27, R68, !PT ;  /* 0x000000441b057209 */ /* 0x000fc80007810000 */
[----:B------:R-:W-:-:S03]  /*4fb0*/  FMNMX.FTZ R68, R30, R5, !PT ;  /* 0x000000051e447209 */ /* 0x000fc60007810000 */
[----:B------:R-:W-:Y:S01]  /*4fc0*/  MUFU.EX2 R77, R77 ;  /* 0x0000004d004d7308 */ /* 0x000fe20000000800 */
[----:B------:R-:W-:-:S04]  /*4fd0*/  FMNMX.FTZ R5, R31, R68, !PT ;  /* 0x000000441f057209 */ /* 0x000fc80007810000 */
[----:B------:R-:W-:-:S03]  /*4fe0*/  FMNMX.FTZ R78, R34, R5, !PT ;  /* 0x00000005224e7209 */ /* 0x000fc60007810000 */
[----:B------:R4:W-:Y:S01]  /*4ff0*/  MUFU.EX2 R68, R63 ;  /* 0x0000003f00447308 */ /* 0x0009e20000000800 */
        /* <DEDUP_REMOVED lines=21> */
[----:B------:R-:W4:Y:S06]  /*5150*/  SHFL.BFLY PT, R58, R5, 0x2, 0x1f ;  /* 0x0c401f00053a7f89 */ /* 0x000f2c00000e0000 */
[----:B------:R-:W-:Y:S08]  /*5160*/  MUFU.EX2 R48, R48 ;  /* 0x0000003000307308 */ /* 0x000ff00000000800 */
[----:B------:R-:W-:Y:S08]  /*5170*/  MUFU.EX2 R45, R45 ;  /* 0x0000002d002d7308 */ /* 0x000ff00000000800 */
[----:B------:R-:W-:Y:S01]  /*5180*/  MUFU.EX2 R50, R50 ;  /* 0x0000003200327308 */ /* 0x000fe20000000800 */
[----:B----4-:R-:W-:Y:S01]  /*5190*/  FMNMX.FTZ R63, R5, R58, !PT ;  /* 0x0000003a053f7209 */ /* 0x010fe20007810000 */
[----:B------:R-:W-:-:S04]  /*51a0*/  FFMA.FTZ R58, R21, UR10, -R74 ;  /* 0x0000000a153a7c23 */ /* 0x000fc8000801084a */
[----:B------:R-:W4:Y:S02]  /*51b0*/  SHFL.BFLY PT, R64, R63, 0x1, 0x1f ;  /* 0x0c201f003f407f89 */ /* 0x000f2400000e0000 */
[----:B------:R-:W-:Y:S08]  /*51c0*/  MUFU.EX2 R49, R49 ;  /* 0x0000003100317308 */ /* 0x000ff00000000800 */
[----:B------:R-:W-:Y:S08]  /*51d0*/  MUFU.EX2 R44, R44 ;  /* 0x0000002c002c7308 */ /* 0x000ff00000000800 */
[----:B------:R-:W-:Y:S01]  /*51e0*/  MUFU.EX2 R43, R43 ;  /* 0x0000002b002b7308 */ /* 0x000fe20000000800 */
[----:B----4-:R-:W-:Y:S01]  /*51f0*/  FMNMX.FTZ R5, R63, R64, !PT ;  /* 0x000000403f057209 */ /* 0x010fe20007810000 */
[----:B------:R-:W-:-:S06]  /*5200*/  IMAD.U32 R64, RZ, RZ, UR10 ;  /* 0x0000000aff407e24 */ /* 0x000fcc000f8e00ff */
[----:B------:R-:W-:Y:S01]  /*5210*/  MUFU.EX2 R46, R46 ;  /* 0x0000002e002e7308 */ /* 0x000fe20000000800 */
[C---:B------:R-:W-:Y:S01]  /*5220*/  FSETP.NEU.FTZ.AND P2, PT, R5.reuse, -INF , PT ;  /* 0xff8000000500780b */ /* 0x040fe20003f5d000 */
[----:B------:R-:W-:-:S05]  /*5230*/  FFMA.FTZ R21, R5, R64, -8 ;  /* 0xc100000005157423 */ /* 0x000fca0000010040 */
[----:B------:R-:W-:Y:S01]  /*5240*/  FSEL R63, R21, RZ, P2 ;  /* 0x000000ff153f7208 */ /* 0x000fe20001000000 */
[----:B------:R-:W-:Y:S01]  /*5250*/  MUFU.EX2 R47, R47 ;  /* 0x0000002f002f7308 */ /* 0x000fe20000000800 */
[----:B------:R-:W-:-:S03]  /*5260*/  PLOP3.LUT P2, PT, PT, PT, UP1, 0x40, 0x0 ;  /* 0x000000000000781c */ /* 0x000fc60003f4e818 */
[--C-:B------:R-:W-:Y:S01]  /*5270*/  FFMA.FTZ R21, R73, UR10, -R63.reuse ;  /* 0x0000000a49157c23 */ /* 0x100fe2000801083f */
[----:B------:R-:W-:-:S01]  /*5280*/  FFMA.FTZ R32, R32, UR10, -R63 ;  /* 0x0000000a20207c23 */ /* 0x000fc2000801083f */
[--C-:B------:R-:W-:Y:S01]  /*5290*/  FFMA.FTZ R15, R15, UR10, -R63.reuse ;  /* 0x0000000a0f0f7c23 */ /* 0x100fe2000801083f */
[----:B------:R-:W-:-:S01]  /*52a0*/  FFMA.FTZ R64, R4, UR10, -R63 ;  /* 0x0000000a04407c23 */ /* 0x000fc2000801083f */
[--C-:B------:R-:W-:Y:S01]  /*52b0*/  FFMA.FTZ R9, R9, UR10, -R63.reuse ;  /* 0x0000000a09097c23 */ /* 0x100fe2000801083f */
[----:B------:R-:W-:-:S01]  /*52c0*/  FFMA.FTZ R73, R41, UR10, -R63 ;  /* 0x0000000a29497c23 */ /* 0x000fc2000801083f */
        /* <DEDUP_REMOVED lines=28> */
[----:B------:R-:W-:-:S04]  /*5490*/  FFMA.FTZ R20, R20, UR10, -R63 ;  /* 0x0000000a14147c23 */ /* 0x000fc8000801083f */
[----:B------:R-:W5:Y:S01]  /*54a0*/  MUFU.EX2 R64, R64 ;  /* 0x0000004000407308 */ /* 0x000f620000000800 */
[----:B----4-:R-:W-:-:S01]  /*54b0*/  FFMA.FTZ R9, R24, UR10, -R63 ;  /* 0x0000000a18097c23 */ /* 0x010fc2000801083f */
[----:B-1----:R-:W-:Y:S01]  /*54c0*/  FADD.FTZ R24, R70, R15 ;  /* 0x0000000f46187221 */ /* 0x002fe20000010000 */
[----:B--2---:R-:W-:-:S03]  /*54d0*/  F2FP.SATFINITE.E4M3.F32.PACK_AB_MERGE_C R70, R71, R70, RZ ;  /* 0x000000464746723e */ /* 0x004fc600048070ff */
[----:B------:R-:W-:Y:S01]  /*54e0*/  FADD.FTZ R15, R71, R24 ;  /* 0x00000018470f7221 */ /* 0x000fe20000010000 */
[----:B------:R-:W-:Y:S01]  /*54f0*/  F2FP.SATFINITE.E4M3.F32.PACK_AB_MERGE_C R196, R69, R2, R70 ;  /* 0x0000000245c4723e */ /* 0x000fe20004807046 */
[----:B------:R-:W1:Y:S02]  /*5500*/  MUFU.EX2 R73, R73 ;  /* 0x0000004900497308 */ /* 0x000e640000000800 */
[----:B---3--:R-:W-:-:S01]  /*5510*/  FADD.FTZ R24, R72, R15 ;  /* 0x0000000f48187221 */ /* 0x008fc20000010000 */
[----:B0-----:R-:W-:-:S03]  /*5520*/  FADD.FTZ R15, R21, R32 ;  /* 0x00000020150f7221 */ /* 0x001fc60000010000 */
[----:B------:R-:W-:Y:S02]  /*5530*/  FADD.FTZ R31, R75, R24 ;  /* 0x000000184b1f7221 */ /* 0x000fe40000010000 */
[----:B------:R-:W0:Y:S01]  /*5540*/  MUFU.EX2 R4, R4 ;  /* 0x0000000400047308 */ /* 0x000e220000000800 */
[----:B-----5:R-:W-:-:S07]  /*5550*/  FADD.FTZ R24, R64, R15 ;  /* 0x0000000f40187221 */ /* 0x020fce0000010000 */
[----:B------:R-:W2:Y:S01]  /*5560*/  MUFU.EX2 R41, R41 ;  /* 0x0000002900297308 */ /* 0x000ea20000000800 */
[----:B-1----:R-:W-:-:S01]  /*5570*/  FADD.FTZ R15, R73, R24 ;  /* 0x00000018490f7221 */ /* 0x002fc20000010000 */
[----:B------:R-:W-:-:S04]  /*5580*/  F2FP.SATFINITE.E4M3.F32.PACK_AB_MERGE_C R64, R73, R64, RZ ;  /* 0x000000404940723e */ /* 0x000fc800048070ff */
[----:B------:R-:W-:Y:S02]  /*5590*/  F2FP.SATFINITE.E4M3.F32.PACK_AB_MERGE_C R197, R32, R21, R64 ;  /* 0x0000001520c5723e */ /* 0x000fe40004807040 */
[----:B------:R1:W3:Y:S08]  /*55a0*/  MUFU.EX2 R79, R10 ;  /* 0x0000000a004f7308 */ /* 0x0002f00000000800 */
[----:B------:R-:W4:Y:S01]  /*55b0*/  MUFU.EX2 R7, R7 ;  /* 0x0000000700077308 */ /* 0x000f220000000800 */
[----:B-1----:R-:W-:-:S01]  /*55c0*/  FFMA.FTZ R10, R26, UR10, -R63 ;  /* 0x0000000a1a0a7c23 */ /* 0x002fc2000801083f */
[----:B------:R-:W-:Y:S01]  /*55d0*/  FADD.FTZ R26, R76, R31 ;  /* 0x0000001f4c1a7221 */ /* 0x000fe20000010000 */
[----:B------:R-:W-:-:S03]  /*55e0*/  F2FP.SATFINITE.E4M3.F32.PACK_AB_MERGE_C R76, R77, R76, RZ ;  /* 0x0000004c4d4c723e */ /* 0x000fc600048070ff */
[----:B------:R-:W-:Y:S01]  /*55f0*/  FADD.FTZ R26, R77, R26 ;  /* 0x0000001a4d1a7221 */ /* 0x000fe20000010000 */
[----:B------:R-:W-:Y:S01]  /*5600*/  F2FP.SATFINITE.E4M3.F32.PACK_AB_MERGE_C R198, R75, R72, R76 ;  /* 0x000000484bc6723e */ /* 0x000fe2000480704c */
[----:B------:R-:W1:Y:S02]  /*5610*/  MUFU.EX2 R8, R8 ;  /* 0x0000000800087308 */ /* 0x000e640000000800 */
[----:B------:R-:W-:-:S01]  /*5620*/  FADD.FTZ R31, R67, R26 ;  /* 0x0000001a431f7221 */ /* 0x000fc20000010000 */
[----:B0-----:R-:W-:-:S03]  /*5630*/  FADD.FTZ R26, R4, R15 ;  /* 0x0000000f041a7221 */ /* 0x001fc60000010000 */
[----:B------:R-:W-:Y:S01]  /*5640*/  FADD.FTZ R34, R66, R31 ;  /* 0x0000001f42227221 */ /* 0x000fe20000010000 */
[----:B--2---:R-:W-:-:S01]  /*5650*/  FADD.FTZ R15, R41, R26 ;  /* 0x0000001a290f7221 */ /* 0x004fc20000010000 */
[----:B------:R-:W0:Y:S02]  /*5660*/  MUFU.EX2 R13, R13 ;  /* 0x0000000d000d7308 */ /* 0x000e240000000800 */
[----:B------:R-:W-:-:S01]  /*5670*/  FADD.FTZ R31, R65, R34 ;  /* 0x00000022411f7221 */ /* 0x000fc20000010000 */
[----:B------:R-:W-:Y:S01]  /*5680*/  FADD.FTZ R2, R74, R15 ;  /* 0x0000000f4a027221 */ /* 0x000fe20000010000 */
[C---:B---3--:R-:W-:Y:S02]  /*5690*/  F2FP.SATFINITE.E4M3.F32.PACK_AB_MERGE_C R74, R79.reuse, R74, RZ ;  /* 0x0000004a4f4a723e */ /* 0x048fe400048070ff */
[----:B------:R-:W-:Y:S01]  /*56a0*/  FADD.FTZ R31, R68, R31 ;  /* 0x0000001f441f7221 */ /* 0x000fe20000010000 */
[----:B------:R-:W-:-:S01]  /*56b0*/  FADD.FTZ R2, R79, R2 ;  /* 0x000000024f027221 */ /* 0x000fc20000010000 */
[----:B------:R-:W2:Y:S01]  /*56c0*/  MUFU.EX2 R9, R9 ;  /* 0x0000000900097308 */ /* 0x000ea20000000800 */
[----:B------:R-:W-:Y:S01]  /*56d0*/  F2FP.SATFINITE.E4M3.F32.PACK_AB_MERGE_C R199, R41, R4, R74 ;  /* 0x0000000429c7723e */ /* 0x000fe2000480704a */
[----:B------:R-:W-:Y:S01]  /*56e0*/  FADD.FTZ R26, R62, R31 ;  /* 0x0000001f3e1a7221 */ /* 0x000fe20000010000 */
[----:B----4-:R-:W-:-:S01]  /*56f0*/  FADD.FTZ R15, R7, R2 ;  /* 0x00000002070f7221 */ /* 0x010fc20000010000 */
[----:B------:R-:W-:-:S02]  /*5700*/  F2FP.SATFINITE.E4M3.F32.PACK_AB_MERGE_C R31, R52, R57, RZ ;  /* 0x00000039341f723e */ /* 0x000fc400048070ff */
[----:B------:R-:W-:-:S01]  /*5710*/  FADD.FTZ R26, R61, R26 ;  /* 0x0000001a3d1a7221 */ /* 0x000fc20000010000 */
[----:B-1----:R-:W-:Y:S01]  /*5720*/  FADD.FTZ R2, R8, R15 ;  /* 0x0000000f08027221 */ /* 0x002fe20000010000 */
[----:B------:R-:W1:Y:S01]  /*5730*/  MUFU.EX2 R10, R10 ;  /* 0x0000000a000a7308 */ /* 0x000e620000000800 */
[----:B------:R-:W-:Y:S01]  /*5740*/  F2FP.SATFINITE.E4M3.F32.PACK_AB_MERGE_C R194, R61, R62, R31 ;  /* 0x0000003e3dc2723e */ /* 0x000fe2000480701f */
[----:B------:R-:W-:Y:S01]  /*5750*/  FADD.FTZ R57, R57, R26 ;  /* 0x0000001a39397221 */ /* 0x000fe20000010000 */
[----:B0-----:R-:W-:-:S01]  /*5760*/  FADD.FTZ R15, R13, R2 ;  /* 0x000000020d0f7221 */ /* 0x001fc20000010000 */
[----:B------:R-:W-:Y:S02]  /*5770*/  F2FP.SATFINITE.E4M3.F32.PACK_AB_MERGE_C R31, R45, R48, RZ ;  /* 0x000000302d1f723e */ /* 0x000fe400048070ff */
[----:B------:R-:W-:-:S01]  /*5780*/  FADD.FTZ R57, R52, R57 ;  /* 0x0000003934397221 */ /* 0x000fc20000010000 */
[----:B------:R-:W-:Y:S01]  /*5790*/  FADD.FTZ R2, R78, R15 ;  /* 0x0000000f4e027221 */ /* 0x000fe20000010000 */
[----:B------:R-:W0:Y:S01]  /*57a0*/  MUFU.EX2 R27, R27 ;  /* 0x0000001b001b7308 */ /* 0x000e220000000800 */
[----:B------:R-:W-:Y:S01]  /*57b0*/  F2FP.SATFINITE.E4M3.F32.PACK_AB_MERGE_C R188, R49, R50, R31 ;  /* 0x0000003231bc723e */ /* 0x000fe2000480701f */
[----:B------:R-:W-:Y:S01]  /*57c0*/  FADD.FTZ R26, R50, R57 ;  /* 0x00000039321a7221 */ /* 0x000fe20000010000 */
[----:B--2---:R-:W-:-:S01]  /*57d0*/  FADD.FTZ R15, R9, R2 ;  /* 0x00000002090f7221 */ /* 0x004fc20000010000 */
[----:B------:R-:W-:-:S02]  /*57e0*/  F2FP.SATFINITE.E4M3.F32.PACK_AB_MERGE_C R78, R78, R13, RZ ;  /* 0x0000000d4e4e723e */ /* 0x000fc400048070ff */
[----:B------:R-:W-:-:S01]  /*57f0*/  FADD.FTZ R49, R49, R26 ;  /* 0x0000001a31317221 */ /* 0x000fc20000010000 */
[----:B------:R-:W-:Y:S01]  /*5800*/  F2FP.SATFINITE.E4M3.F32.PACK_AB_MERGE_C R26, R43, R44, RZ ;  /* 0x0000002c2b1a723e */ /* 0x000fe200048070ff */
[----:B------:R-:W2:Y:S01]  /*5810*/  MUFU.EX2 R30, R30 ;  /* 0x0000001e001e7308 */ /* 0x000ea20000000800 */
[----:B-1----:R-:W-:-:S01]  /*5820*/  FADD.FTZ R2, R10, R15 ;  /* 0x0000000f0a027221 */ /* 0x002fc20000010000 */
[----:B------:R-:W-:Y:S01]  /*5830*/  FADD.FTZ R48, R48, R49 ;  /* 0x0000003130307221 */ /* 0x000fe20000010000 */
[----:B------:R-:W-:Y:S02]  /*5840*/  F2FP.SATFINITE.E4M3.F32.PACK_AB_MERGE_C R190, R47, R46, R26 ;  /* 0x0000002e2fbe723e */ /* 0x000fe4000480701a */
[----:B------:R-:W-:Y:S01]  /*5850*/  F2FP.SATFINITE.E4M3.F32.PACK_AB_MERGE_C R193, R8, R7, R78 ;  /* 0x0000000708c1723e */ /* 0x000fe2000480704e */
[----:B------:R-:W-:-:S01]  /*5860*/  FADD.FTZ R45, R45, R48 ;  /* 0x000000302d2d7221 */ /* 0x000fc20000010000 */
[----:B------:R-:W-:Y:S01]  /*5870*/  F2FP.SATFINITE.E4M3.F32.PACK_AB_MERGE_C R65, R68, R65, RZ ;  /* 0x000000414441723e */ /* 0x000fe200048070ff */
[----:B------:R-:W1:Y:S01]  /*5880*/  MUFU.EX2 R11, R11 ;  /* 0x0000000b000b7308 */ /* 0x000e620000000800 */
[----:B0-----:R-:W-:-:S01]  /*5890*/  FADD.FTZ R15, R27, R2 ;  /* 0x000000021b0f7221 */ /* 0x001fc20000010000 */
[----:B------:R-:W-:Y:S01]  /*58a0*/  FADD.FTZ R46, R46, R45 ;  /* 0x0000002d2e2e7221 */ /* 0x000fe20000010000 */
[----:B------:R-:W-:-:S03]  /*58b0*/  F2FP.SATFINITE.E4M3.F32.PACK_AB_MERGE_C R192, R66, R67, R65 ;  /* 0x0000004342c0723e */ /* 0x000fc60004807041 */
[----:B------:R-:W-:Y:S02]  /*58c0*/  FADD.FTZ R47, R47, R46 ;  /* 0x0000002e2f2f7221 */ /* 0x000fe40000010000 */
[----:B------:R-:W0:Y:S01]  /*58d0*/  MUFU.EX2 R12, R12 ;  /* 0x0000000c000c7308 */ /* 0x000e220000000800 */
[----:B--2---:R-:W-:-:S01]  /*58e0*/  FADD.FTZ R2, R30, R15 ;  /* 0x0000000f1e027221 */ /* 0x004fc20000010000 */
[----:B------:R-:W-:Y:S01]  /*58f0*/  FADD.FTZ R44, R44, R47 ;  /* 0x0000002f2c2c7221 */ /* 0x000fe20000010000 */
[----:B------:R-:W-:-:S03]  /*5900*/  F2FP.SATFINITE.E4M3.F32.PACK_AB_MERGE_C R27, R30, R27, RZ ;  /* 0x0000001b1e1b723e */ /* 0x000fc600048070ff */
[----:B------:R-:W-:Y:S01]  /*5910*/  FADD.FTZ R43, R43, R44 ;  /* 0x0000002c2b2b7221 */ /* 0x000fe20000010000 */
[----:B------:R-:W-:Y:S01]  /*5920*/  F2FP.SATFINITE.E4M3.F32.PACK_AB_MERGE_C R195, R10, R9, R27 ;  /* 0x000000090ac3723e */ /* 0x000fe2000480701b */
        /* <DEDUP_REMOVED lines=8> */
[----:B------:R-:W-:-:S04]  /*59b0*/  F2FP.SATFINITE.E4M3.F32.PACK_AB_MERGE_C R35, R36, R35, RZ ;  /* 0x000000232423723e */ /* 0x000fc800048070ff */
[----:B------:R-:W-:Y:S02]  /*59c0*/  F2FP.SATFINITE.E4M3.F32.PACK_AB_MERGE_C R189, R12, R11, R35 ;  /* 0x0000000b0cbd723e */ /* 0x000fe40004807023 */
[----:B------:R-:W1:Y:S01]  /*59d0*/  MUFU.EX2 R54, R54 ;  /* 0x0000003600367308 */ /* 0x000e620000000800 */
[----:B0-----:R-:W-:-:S07]  /*59e0*/  FADD.FTZ R13, R51, R2 ;  /* 0x00000002330d7221 */ /* 0x001fce0000010000 */
[----:B------:R-:W-:Y:S01]  /*59f0*/  MUFU.EX2 R29, R29 ;  /* 0x0000001d001d7308 */ /* 0x000fe20000000800 */
[----:B--2---:R-:W-:-:S07]  /*5a00*/  FADD.FTZ R13, R24, R13 ;  /* 0x0000000d180d7221 */ /* 0x004fce0000010000 */
[----:B------:R-:W0:Y:S01]  /*5a10*/  MUFU.EX2 R28, R28 ;  /* 0x0000001c001c7308 */ /* 0x000e220000000800 */
[----:B-1----:R-:W-:-:S07]  /*5a20*/  FADD.FTZ R2, R54, R13 ;  /* 0x0000000d36027221 */ /* 0x002fce0000010000 */
[----:B------:R-:W1:Y:S08]  /*5a30*/  MUFU.EX2 R55, R55 ;  /* 0x0000003700377308 */ /* 0x000e700000000800 */
[----:B------:R-:W-:Y:S01]  /*5a40*/  MUFU.EX2 R42, R42 ;  /* 0x0000002a002a7308 */ /* 0x000fe20000000800 */
[----:B0-----:R-:W-:-:S07]  /*5a50*/  F2FP.SATFINITE.E4M3.F32.PACK_AB_MERGE_C R15, R28, R29, RZ ;  /* 0x0000001d1c0f723e */ /* 0x001fce00048070ff */
[----:B------:R-:W0:Y:S01]  /*5a60*/  MUFU.EX2 R33, R33 ;  /* 0x0000002100217308 */ /* 0x000e220000000800 */
[C---:B-1----:R-:W-:Y:S01]  /*5a70*/  F2FP.SATFINITE.E4M3.F32.PACK_AB_MERGE_C R54, R55.reuse, R54, RZ ;  /* 0x000000363736723e */ /* 0x042fe200048070ff */
        /* <DEDUP_REMOVED lines=8> */
[----:B-1----:R-:W-:-:S01]  /*5b00*/  FADD.FTZ R2, R56, R55 ;  /* 0x0000003738027221 */ /* 0x002fc20000010000 */
[----:B------:R-:W-:-:S04]  /*5b10*/  FADD.FTZ R29, R29, R42 ;  /* 0x0000002a1d1d7221 */ /* 0x000fc80000010000 */
[----:B------:R-:W-:Y:S02]  /*5b20*/  FADD.FTZ R28, R28, R29 ;  /* 0x0000001d1c1c7221 */ /* 0x000fe40000010000 */
        /* <DEDUP_REMOVED lines=8> */
[----:B0-----:R-:W-:-:S01]  /*5bb0*/  FADD.FTZ R2, R37, R2 ;  /* 0x0000000225027221 */ /* 0x001fc20000010000 */
[----:B------:R-:W-:-:S04]  /*5bc0*/  F2FP.SATFINITE.E4M3.F32.PACK_AB_MERGE_C R60, R37, R60, RZ ;  /* 0x0000003c253c723e */ /* 0x000fc800048070ff */
[----:B------:R-:W-:Y:S02]  /*5bd0*/  F2FP.SATFINITE.E4M3.F32.PACK_AB_MERGE_C R185, R59, R56, R60 ;  /* 0x000000383bb9723e */ /* 0x000fe4000480703c */
[----:B------:R-:W0:Y:S08]  /*5be0*/  MUFU.EX2 R39, R39 ;  /* 0x0000002700277308 */ /* 0x000e300000000800 */
[----:B------:R-:W2:Y:S01]  /*5bf0*/  MUFU.EX2 R38, R38 ;  /* 0x0000002600267308 */ /* 0x000ea20000000800 */
[----:B-1----:R-:W-:Y:S01]  /*5c00*/  F2FP.SATFINITE.E4M3.F32.PACK_AB_MERGE_C R186, R58, R25, R4 ;  /* 0x000000193aba723e */ /* 0x002fe20004807004 */
[----:B------:R-:W-:-:S04]  /*5c10*/  FADD.FTZ R25, R25, R28 ;  /* 0x0000001c19197221 */ /* 0x000fc80000010000 */
[----:B------:R-:W-:Y:S02]  /*5c20*/  FADD.FTZ R25, R58, R25 ;  /* 0x000000193a197221 */ /* 0x000fe40000010000 */
[----:B------:R-:W-:Y:S01]  /*5c30*/  MUFU.EX2 R40, R40 ;  /* 0x0000002800287308 */ /* 0x000fe20000000800 */
[----:B0-----:R-:W-:-:S01]  /*5c40*/  FADD.FTZ R9, R39, R2 ;  /* 0x0000000227097221 */ /* 0x001fc20000010000 */
[----:B------:R-:W-:-:S04]  /*5c50*/  FADD.FTZ R4, R14, R25 ;  /* 0x000000190e047221 */ /* 0x000fc80000010000 */
[----:B------:R-:W-:Y:S02]  /*5c60*/  FADD.FTZ R4, R3, R4 ;  /* 0x0000000403047221 */ /* 0x000fe40000010000 */
[----:B------:R-:W0:Y:S01]  /*5c70*/  MUFU.EX2 R7, R20 ;  /* 0x0000001400077308 */ /* 0x000e220000000800 */
[----:B--2---:R-:W-:-:S01]  /*5c80*/  FADD.FTZ R9, R38, R9 ;  /* 0x0000000926097221 */ /* 0x004fc20000010000 */
[----:B0-----:R-:W-:-:S03]  /*5c90*/  F2FP.SATFINITE.E4M3.F32.PACK_AB_MERGE_C R2, R7, R40, RZ ;  /* 0x000000280702723e */ /* 0x001fc600048070ff */
[----:B------:R-:W-:Y:S01]  /*5ca0*/  FADD.FTZ R40, R40, R9 ;  /* 0x0000000928287221 */ /* 0x000fe20000010000 */
[----:B------:R-:W-:-:S03]  /*5cb0*/  F2FP.SATFINITE.E4M3.F32.PACK_AB_MERGE_C R187, R38, R39, R2 ;  /* 0x0000002726bb723e */ /* 0x000fc60004807002 */
[----:B------:R-:W-:Y:S01]  /*5cc0*/  FADD.FTZ R3, R7, R40 ;  /* 0x0000002807037221 */ /* 0x000fe20000010000 */
        /* <DEDUP_REMOVED lines=12> */
.L_x_4262:
[----:B------:R-:W-:-:S11]  /*5d90*/  UISETP.NE.AND UP2, UPT, UR7, 0x1, UPT ;  /* 0x000000010700788c */ /* 0x000fd6000bf45270 */
[----:B------:R-:W-:Y:S02]  /*5da0*/  @UP2 ULDC.64 UR14, c[0x0][0x9e8] ;  /* 0x00027a00000e2ab9 */ /* 0x000fe40000000a00 */
[----:B------:R-:W-:-:S04]  /*5db0*/  UIMAD.WIDE.U32 UR18, UR11, UR14, URZ ;  /* 0x0000000e0b1272a5 */ /* 0x000fc8000f8e003f */
[----:B------:R-:W-:-:S12]  /*5dc0*/  @UP2 USHF.R.U32.HI UR11, URZ, UR15, UR19 ;  /* 0x0000000f3f0b2299 */ /* 0x000fd80008011613 */
.L_x_4263:
[----:B------:R-:W-:-:S04]  /*5dd0*/  UIMAD UR7, UR11, UR7, UR7 ;  /* 0x000000070b0772a4 */ /* 0x000fc8000f8e0207 */
[----:B------:R-:W-:-:S04]  /*5de0*/  UISETP.LT.AND UP2, UPT, UR6, UR7, UPT ;  /* 0x000000070600728c */ /* 0x000fc8000bf41270 */
[----:B------:R-:W-:-:S12]  /*5df0*/  USEL UR6, UR6, UR7, UP2 ;  /* 0x0000000706067287 */ /* 0x000fd80009000000 */
.L_x_4261:
        /* <DEDUP_REMOVED lines=103> */
[----:B------:R-:W-:Y:S01]  /*6470*/  ULDC UR31, c[0x0][0x9e4] ;  /* 0x00027900001f7ab9 */ /* 0x000fe20000000800 */
[----:B------:R-:W-:Y:S01]  /*6480*/  ULDC UR30, c[0x0][0x988] ;  /* 0x00026200001e7ab9 */ /* 0x000fe20000000800 */
[----:B------:R-:W-:-:S05]  /*6490*/  ULDC UR32, c[0x0][0x9e0] ;  /* 0x0002780000207ab9 */ /* 0x000fca0000000800 */
.L_x_4282:
        /* <DEDUP_REMOVED lines=9> */
.L_x_4266:
[----:B------:R-:W-:Y:S01]  /*6530*/  ULEA UR6, UR34, UR36, 0x3 ;  /* 0x0000002422067291 */ /* 0x000fe2000f8e183f */
[----:B------:R-:W-:-:S05]  /*6540*/  IMAD.U32 R7, RZ, RZ, UR33 ;  /* 0x00000021ff077e24 */ /* 0x000fca000f8e00ff */
[----:B------:R-:W-:-:S04]  /*6550*/  SHF.L.U32 R7, R7, 0x1f, RZ ;  /* 0x0000001f07077819 */ /* 0x000fc800000006ff */
[----:B------:R0:W1:Y:S01]  /*6560*/  SYNCS.PHASECHK.TRANS64.TRYWAIT P2, [UR6+0x2a830], R7 ;  /* 0x02a83007ff0075a7 */ /* 0x0000620008040146 */
[----:B------:R-:W-:Y:S05]  /*6570*/  @!P0 BRA `(.L_x_4267) ;  /* 0x0000000000048947 */ /* 0x000fea0003800000 */
[----:B------:R-:W-:Y:S01]  /*6580*/  BPT.TRAP 0x1 ;  /* 0x000000040000795c */ /* 0x000fe20000300000 */
.L_x_4267:
[----:B-1----:R-:W-:Y:S05]  /*6590*/  @P2 BRA `(.L_x_4265) ;  /* 0x0000000000082947 */ /* 0x002fea0003800000 */
[----:B------:R-:W1:Y:S02]  /*65a0*/  SYNCS.PHASECHK.TRANS64.TRYWAIT P2, [UR6+0x2a830], R7 ;  /* 0x02a83007ff0075a7 */ /* 0x000e640008040146 */
[----:B-1----:R-:W-:Y:S05]  /*65b0*/  @!P2 BRA `(.L_x_4268) ;  /* 0x000001640098a947 */ /* 0x002fea0003800000 */
.L_x_4265:
[----:B-1----:R-:W1:Y:S01]  /*65c0*/  S2R R8, SR_TID.X ;  /* 0x0000000000087919 */ /* 0x002e620000002100 */
[----:B------:R-:W-:Y:S01]  /*65d0*/  UIMAD UR26, UR34, 0x600, UR28 ;  /* 0x00000600221a78a4 */ /* 0x000fe2000f8e021c */
        /* <DEDUP_REMOVED lines=35> */
.L_x_4270:
[----:B------:R-:W-:Y:S01]  /*6810*/  ULEA UR6, UR54, UR36, 0x3 ;  /* 0x0000002436067291 */ /* 0x000fe2000f8e183f */
[----:B------:R-:W-:-:S05]  /*6820*/  IMAD.U32 R7, RZ, RZ, UR51 ;  /* 0x00000033ff077e24 */ /* 0x000fca000f8e00ff */
[----:B------:R-:W-:-:S04]  /*6830*/  SHF.L.U32 R7, R7, 0x1f, RZ ;  /* 0x0000001f07077819 */ /* 0x000fc800000006ff */
[----:B------:R0:W1:Y:S01]  /*6840*/  SYNCS.PHASECHK.TRANS64.TRYWAIT P2, [UR6+0x2a850], R7 ;  /* 0x02a85007ff0075a7 */ /* 0x0000620008040146 */
[----:B------:R-:W-:Y:S05]  /*6850*/  @!P0 BRA `(.L_x_4271) ;  /* 0x0000000000048947 */ /* 0x000fea0003800000 */
[----:B------:R-:W-:Y:S01]  /*6860*/  BPT.TRAP 0x1 ;  /* 0x000000040000795c */ /* 0x000fe20000300000 */
.L_x_4271:
[----:B-1----:R-:W-:Y:S05]  /*6870*/  @P2 BRA `(.L_x_4269) ;  /* 0x0000000000082947 */ /* 0x002fea0003800000 */
[----:B------:R-:W1:Y:S02]  /*6880*/  SYNCS.PHASECHK.TRANS64.TRYWAIT P2, [UR6+0x2a850], R7 ;  /* 0x02a85007ff0075a7 */ /* 0x000e640008040146 */
[----:B-1----:R-:W-:Y:S05]  /*6890*/  @!P2 BRA `(.L_x_4272) ;  /* 0x0000016000f8a947 */ /* 0x002fea0003800000 */
.L_x_4269:
[----:B------:R-:W-:Y:S01]  /*68a0*/  UIADD3 UR6, UR36, 0x400, URZ ;  /* 0x0000040024067890 */ /* 0x000fe2000fffe03f */
[----:B------:R-:W-:Y:S01]  /*68b0*/  WARPGROUP.ARRIVE ;  /* 0x00000000000079c5 */ /* 0x000fe20000000000 */
[----:B------:R-:W-:-:S05]  /*68c0*/  UMOV UR7, 0x40000040 ;  /* 0x4000004000077882 */ /* 0x000fca0000000000 */
[----:B------:R-:W2:Y:S01]  /*68d0*/  S2R R13, SR_TID.X ;  /* 0x00000000000d7919 */ /* 0x000ea20000002100 */
[----:B------:R-:W-:Y:S01]  /*68e0*/  USHF.R.U32.HI UR6, URZ, 0x4, UR6 ;  /* 0x000000043f067899 */ /* 0x000fe20008011606 */
[----:B------:R-:W-:Y:S01]  /*68f0*/  PLOP3.LUT P2, PT, PT, PT, UP0, 0x80, 0x0 ;  /* 0x000000000000781c */ /* 0x000fe20003f4f008 */
[C---:B------:R-:W-:Y:S01]  /*6900*/  FMUL.FTZ R21, R0.reuse, R130 ;  /* 0x0000008200157220 */ /* 0x040fe20000410000 */
[C---:B------:R-:W-:Y:S01]  /*6910*/  FMUL.FTZ R130, R0.reuse, R137 ;  /* 0x0000008900827220 */ /* 0x040fe20000410000 */
[----:B------:R-:W-:Y:S01]  /*6920*/  ULOP3.LUT UR6, UR6, 0x3fff, URZ, 0xc0, !UPT ;  /* 0x00003fff06067892 */ /* 0x000fe2000f8ec03f */
[C---:B------:R-:W-:Y:S01]  /*6930*/  FMUL.FTZ R137, R0.reuse, R144 ;  /* 0x0000009000897220 */ /* 0x040fe20000410000 */
[----:B------:R-:W-:Y:S01]  /*6940*/  PLOP3.LUT P3, PT, PT, PT, UP0, 0x80, 0x0 ;  /* 0x000000000000781c */ /* 0x000fe20003f6f008 */
[C---:B------:R-:W-:Y:S01]  /*6950*/  FMUL.FTZ R144, R0.reuse, R155 ;  /* 0x0000009b00907220 */ /* 0x040fe20000410000 */
[----:B------:R-:W-:Y:S01]  /*6960*/  ULOP3.LUT UR6, UR6, 0x10000, URZ, 0xfc, !UPT ;  /* 0x0001000006067892 */ /* 0x000fe2000f8efc3f */
[C---:B------:R-:W-:Y:S01]  /*6970*/  FMUL.FTZ R155, R0.reuse, R166 ;  /* 0x000000a6009b7220 */ /* 0x040fe20000410000 */
[C---:B------:R-:W-:Y:S01]  /*6980*/  FMUL.FTZ R166, R0.reuse, R173 ;  /* 0x000000ad00a67220 */ /* 0x040fe20000410000 */
[----:B------:R-:W-:Y:S01]  /*6990*/  VIADD R173, R17, UR42 ;  /* 0x0000002a11ad7c36 */ /* 0x000fe20008000000 */
[----:B------:R-:W-:Y:S01]  /*69a0*/  UIMAD UR10, UR54, 0x600, UR6 ;  /* 0x00000600360a78a4 */ /* 0x000fe2000f8e0206 */
[C---:B-1----:R-:W-:Y:S01]  /*69b0*/  FMUL.FTZ R8, R0.reuse, R121 ;  /* 0x0000007900087220 */ /* 0x042fe20000410000 */
        /* <DEDUP_REMOVED lines=13> */
[C---:B0-----:R-:W-:Y:S01]  /*6a90*/  FMUL.FTZ R7, R0.reuse, R120 ;  /* 0x0000007800077220 */ /* 0x041fe20000410000 */
        /* <DEDUP_REMOVED lines=47> */
[----:B------:R-:W-:Y:S01]  /*6d90*/  FMUL.FTZ R174, R0, R183 ;  /* 0x000000b700ae7220 */ /* 0x000fe20000410000 */
[----:B------:R-:W-:Y:S01]  /*6da0*/  IMAD.U32 R178, RZ, RZ, UR47 ;  /* 0x0000002fffb27e24 */ /* 0x000fe2000f8e00ff */
        /* <DEDUP_REMOVED lines=21> */
[----:B--2---:R-:W-:-:S04]  /*6f00*/  SHF.R.U32.HI R199, RZ, 0x7, R13 ;  /* 0x00000007ffc77819 */ /* 0x004fc8000001160d */
[----:B------:R-:W2:Y:S01]  /*6f10*/  MUFU.TANH R128, R128 ;  /* 0x0000008000807308 */ /* 0x000ea20000002400 */
[----:B------:R-:W-:Y:S01]  /*6f20*/  QGMMA.64x192x32.F32.E4M3.E4M3 R24, R192, gdesc[UR4], R24, gsb0 ;  /* 0x02e00004c0187df3 */ /* 0x000fe20008000818 */
[----:B------:R-:W-:Y:S01]  /*6f30*/  UIADD3 UR6, UR10, 0x4, URZ ;  /* 0x000000040a067890 */ /* 0x000fe2000fffe03f */
[----:B------:R-:W-:-:S05]  /*6f40*/  UMOV UR7, 0x40000040 ;  /* 0x4000004000077882 */ /* 0x000fca0000000000 */
        /* <DEDUP_REMOVED lines=51> */
[----:B------:R-:W-:Y:S01]  /*7280*/  QGMMA.64x192x32.F32.E4M3.E4M3 R24, R184, gdesc[UR4], R24, gsb0 ;  /* 0x02e00004b8187df3 */ /* 0x000fe20008000818 */
[----:B------:R-:W-:Y:S02]  /*7290*/  @UP0 ULDC UR6, c[0x0][0x44c] ;  /* 0x0001130000060ab9 */ /* 0x000fe40000000800 */
[----:B------:R-:W-:Y:S01]  /*72a0*/  @P2 IMAD.HI.U32 R12, R173, UR6, RZ ;  /* 0x00000006ad0c2c27 */ /* 0x000fe2000f8e00ff */
[----:B------:R-:W-:Y:S01]  /*72b0*/  @UP0 ULDC UR6, c[0x0][0x450] ;  /* 0x0001140000060ab9 */ /* 0x000fe20000000800 */
[----:B------:R-:W-:-:S03]  /*72c0*/  PLOP3.LUT P2, PT, PT, PT, UP1, 0x40, 0x0 ;  /* 0x000000000000781c */ /* 0x000fc60003f4e818 */
[----:B------:R-:W-:Y:S01]  /*72d0*/  @P3 SHF.R.U32.HI R173, RZ, UR6, R12 ;  /* 0x00000006ffad3c19 */ /* 0x000fe2000801160c */
[----:B------:R-:W-:-:S04]  /*72e0*/  IMAD.U32 R12, RZ, RZ, UR34 ;  /* 0x00000022ff0c7e24 */ /* 0x000fc8000f8e00ff */
[----:B------:R-:W5:Y:S01]  /*72f0*/  SHFL.IDX PT, R181, R173, RZ, 0x1c1f ;  /* 0x001c1fffadb57589 */ /* 0x000f6200000e0000 */
[----:B------:R-:W-:-:S05]  /*7300*/  @!P1 LEA R12, R12, UR36, 0x3 ;  /* 0x000000240c0c9c11 */ /* 0x000fca000f8e18ff */
[----:B------:R-:W-:-:S05]  /*7310*/  @!P1 VIADD R12, R12, 0x2a840 ;  /* 0x0002a8400c0c9836 */ /* 0x000fca0000000000 */
[----:B------:R-:W-:Y:S02]  /*7320*/  @!P1 PRMT R13, RZ, 0x654, R12 ;  /* 0x00000654ff0d9816 */ /* 0x000fe4000000000c */
[----:B------:R-:W-:Y:S01]  /*7330*/  IADD3 R12, -R199, 0xb, RZ ;  /* 0x0000000bc70c7810 */ /* 0x000fe20007ffe1ff */
[----:B------:R-:W-:-:S04]  /*7340*/  WARPGROUP.DEPBAR.LE gsb0, 0x0 ;  /* 0x00008000000079c5 */ /* 0x000fc80000010000 */
[----:B------:R0:W-:Y:S06]  /*7350*/  BAR.ARV R12, 0x100 ;  /* 0x0004000c0000751d */ /* 0x0001ec0000002000 */
[----:B------:R1:W-:Y:S02]  /*7360*/  @!P1 SYNCS.ARRIVE.TRANS64.RED.A1T0 RZ, [R13+URZ], RZ ;  /* 0x000000ff0dff99a7 */ /* 0x0003e4000810043f */
[----:B-1----:R-:W-:-:S04]  /*7370*/  IADD3 R13, -R16, 0x1, -R171 ;  /* 0x00000001100d7810 */ /* 0x002fc80007ffe9ab */
[----:B------:R-:W-:-:S05]  /*7380*/  IADD3 R13, -R178, UR41, R13 ;  /* 0x00000029b20d7c10 */ /* 0x000fca000fffe10d */
[C---:B------:R-:W-:Y:S02]  /*7390*/  VIADD R177, R13.reuse, UR32 ;  /* 0x000000200db17c36 */ /* 0x040fe40008000000 */
[----:B------:R-:W-:Y:S02]  /*73a0*/  VIADD R178, R13, UR29 ;  /* 0x0000001d0db27c36 */ /* 0x000fe40008000000 */
[--C-:B-----5:R-:W-:Y:S02]  /*73b0*/  IMAD.IADD R179, R177, 0x1, R181.reuse ;  /* 0x00000001b1b37824 */ /* 0x120fe400078e02b5 */
[----:B------:R-:W-:Y:S01]  /*73c0*/  IMAD.IADD R180, R178, 0x1, R181 ;  /* 0x00000001b2b47824 */ /* 0x000fe200078e02b5 */
[----:B0-234-:R-:W-:Y:S06]  /*73d0*/  @P2 BRA `(.L_x_4273) ;  /* 0x00000000005c2947 */ /* 0x01dfec0003800000 */
        /* <DEDUP_REMOVED lines=13> */
.L_x_4275:
[----:B------:R-:W-:-:S05]  /*74b0*/  IMAD.U32 R182, RZ, RZ, UR31 ;  /* 0x0000001fffb67e24 */ /* 0x000fca000f8e00ff */
[----:B------:R-:W-:-:S13]  /*74c0*/  ISETP.NE.AND P2, PT, R182, 0x1, PT ;  /* 0x00000001b600780c */ /* 0x000fda0003f45270 */
[----:B------:R-:W0:Y:S02]  /*74d0*/  @P2 LDC.64 R12, c[0x0][0x9e8] ;  /* 0x00027a00ff0c2b82 */ /* 0x000e240000000a00 */
[----:B0-----:R-:W-:-:S05]  /*74e0*/  @P2 IMAD.HI.U32 R12, R181, R12, RZ ;  /* 0x0000000cb50c2227 */ /* 0x001fca00078e00ff */
[----:B------:R-:W-:-:S07]  /*74f0*/  @P2 SHF.R.U32.HI R181, RZ, R13, R12 ;  /* 0x0000000dffb52219 */ /* 0x000fce000001160c */
.L_x_4276:
[----:B------:R-:W-:Y:S05]  /*7500*/  BSYNC B0 ;  /* 0x0000000000007941 */ /* 0x000fea0003800000 */
.L_x_4274:
[----:B------:R-:W-:-:S04]  /*7510*/  IMAD R181, R181, R182, -R171 ;  /* 0x000000b6b5b57224 */ /* 0x000fc800078e0aab */
[----:B------:R-:W-:-:S05]  /*7520*/  IMAD.IADD R181, R181, 0x1, -R16 ;  /* 0x00000001b5b57824 */ /* 0x000fca00078e0a10 */
[----:B------:R-:W-:Y:S02]  /*7530*/  VIMNMX R180, R180, R181, !PT ;  /* 0x000000b5b4b47248 */ /* 0x000fe40007fe0100 */
[----:B------:R-:W-:-:S07]  /*7540*/  VIADDMNMX R179, R181, R182, R179, PT ;  /* 0x000000b6b5b37246 */ /* 0x000fce00038001b3 */
.L_x_4273:
[----:B------:R-:W-:Y:S01]  /*7550*/  ISETP.GT.AND P2, PT, R2, -0x1, PT ;  /* 0xffffffff0200780c */ /* 0x000fe20003f44270 */
[----:B------:R-:W0:Y:S03]  /*7560*/  SHFL.IDX PT, R173, R173, 0x1, 0x1c1f ;  /* 0x003c1f00adad7f89 */ /* 0x000e2600000e0000 */
        /* <DEDUP_REMOVED lines=11> */
[--C-:B0-----:R-:W-:Y:S01]  /*7620*/  IMAD.IADD R177, R177, 0x1, R173.reuse ;  /* 0x00000001b1b17824 */ /* 0x101fe200078e02ad */
        /* <DEDUP_REMOVED lines=101> */
.L_x_4279:
[----:B------:R-:W-:-:S05]  /*7c80*/  IMAD.U32 R179, RZ, RZ, UR31 ;  /* 0x0000001fffb37e24 */ /* 0x000fca000f8e00ff */
[----:B------:R-:W-:-:S13]  /*7c90*/  ISETP.NE.AND P3, PT, R179, 0x1, PT ;  /* 0x00000001b300780c */ /* 0x000fda0003f65270 */
[----:B------:R-:W0:Y:S02]  /*7ca0*/  @P3 LDC.64 R12, c[0x0][0x9e8] ;  /* 0x00027a00ff0c3b82 */ /* 0x000e240000000a00 */
[----:B0-----:R-:W-:-:S05]  /*7cb0*/  @P3 IMAD.HI.U32 R12, R173, R12, RZ ;  /* 0x0000000cad0c3227 */ /* 0x001fca00078e00ff */
[----:B------:R-:W-:-:S07]  /*7cc0*/  @P3 SHF.R.U32.HI R173, RZ, R13, R12 ;  /* 0x0000000dffad3219 */ /* 0x000fce000001160c */
.L_x_4280:
[----:B------:R-:W-:Y:S05]  /*7cd0*/  BSYNC B0 ;  /* 0x0000000000007941 */ /* 0x000fea0003800000 */
.L_x_4278:
[----:B------:R-:W-:-:S04]  /*7ce0*/  IMAD R171, R173, R179, -R171 ;  /* 0x000000b3adab7224 */ /* 0x000fc800078e0aab */
[----:B------:R-:W-:-:S05]  /*7cf0*/  IMAD.IADD R12, R171, 0x1, -R16 ;  /* 0x00000001ab0c7824 */ /* 0x000fca00078e0a10 */
[----:B------:R-:W-:Y:S02]  /*7d00*/  VIADDMNMX R177, R12, R179, R177, PT ;  /* 0x000000b30cb17246 */ /* 0x000fe400038001b1 */
[----:B------:R-:W-:-:S07]  /*7d10*/  VIMNMX R178, R178, R12, !PT ;  /* 0x0000000cb2b27248 */ /* 0x000fce0007fe0100 */
.L_x_4277:
[----:B------:R-:W-:Y:S01]  /*7d20*/  FMNMX.FTZ R13, R7, R6, !PT ;  /* 0x00000006070d7209 */ /* 0x000fe20007810000 */
[----:B------:R-:W-:Y:S01]  /*7d30*/  UMOV UR10, UR30 ;  /* 0x0000001e000a7c82 */ /* 0x000fe20008000000 */
        /* <DEDUP_REMOVED lines=14> */
[C---:B------:R-:W-:Y:S02]  /*7e20*/  ISETP.GT.AND P3, PT, R178.reuse, 0x11, P2 ;  /* 0x00000011b200780c */ /* 0x040fe40001764270 */
[----:B------:R-:W-:Y:S02]  /*7e30*/  FMNMX.FTZ R13, R129, R12, !PT ;  /* 0x0000000c810d7209 */ /* 0x000fe40007810000 */
[----:B------:R-:W-:-:S02]  /*7e40*/  ISETP.GT.AND P5, PT, R178, 0x18, P2 ;  /* 0x00000018b200780c */ /* 0x000fc400017a4270 */
[----:B------:R-:W-:Y:S02]  /*7e50*/  FMNMX.FTZ R12, R130, R13, !PT ;  /* 0x0000000d820c7209 */ /* 0x000fe40007810000 */
[----:B------:R-:W-:Y:S02]  /*7e60*/  ISETP.LT.OR P4, PT, R177, 0xa, P4 ;  /* 0x0000000ab100780c */ /* 0x000fe40002781670 */
[----:B------:R-:W-:Y:S02]  /*7e70*/  FMNMX.FTZ R13, R133, R12, !PT ;  /* 0x0000000c850d7209 */ /* 0x000fe40007810000 */
[C---:B------:R-:W-:Y:S02]  /*7e80*/  ISETP.LT.OR P3, PT, R177.reuse, 0x12, P3 ;  /* 0x00000012b100780c */ /* 0x040fe40001f61670 */
[----:B------:R-:W-:Y:S02]  /*7e90*/  FMNMX.FTZ R12, R134, R13, !PT ;  /* 0x0000000d860c7209 */ /* 0x000fe40007810000 */
[----:B------:R-:W-:-:S02]  /*7ea0*/  ISETP.LT.OR P5, PT, R177, 0x19, P5 ;  /* 0x00000019b100780c */ /* 0x000fc40002fa1670 */
[----:B------:R-:W-:Y:S02]  /*7eb0*/  FMNMX.FTZ R13, R137, R12, !PT ;  /* 0x0000000c890d7209 */ /* 0x000fe40007810000 */
[----:B------:R-:W-:Y:S02]  /*7ec0*/  FSEL R20, R20, -INF , !P4 ;  /* 0xff80000014147808 */ /* 0x000fe40006000000 */
[----:B------:R-:W-:Y:S02]  /*7ed0*/  FMNMX.FTZ R12, R138, R13, !PT ;  /* 0x0000000d8a0c7209 */ /* 0x000fe40007810000 */
[----:B------:R-:W-:Y:S02]  /*7ee0*/  FSEL R120, R120, -INF , !P3 ;  /* 0xff80000078787808 */ /* 0x000fe40005800000 */
[----:B------:R-:W-:Y:S02]  /*7ef0*/  FMNMX.FTZ R13, R141, R12, !PT ;  /* 0x0000000c8d0d7209 */ /* 0x000fe40007810000 */
[----:B------:R-:W-:-:S02]  /*7f00*/  FSEL R123, R123, -INF , !P5 ;  /* 0xff8000007b7b7808 */ /* 0x000fc40006800000 */
[----:B------:R-:W-:Y:S02]  /*7f10*/  FMNMX.FTZ R12, R142, R13, !PT ;  /* 0x0000000d8e0c7209 */ /* 0x000fe40007810000 */
[C---:B------:R-:W-:Y:S02]  /*7f20*/  ISETP.GT.AND P4, PT, R178.reuse, 0x19, P2 ;  /* 0x00000019b200780c */ /* 0x040fe40001784270 */
[----:B------:R-:W-:Y:S02]  /*7f30*/  FMNMX.FTZ R13, R145, R12, !PT ;  /* 0x0000000c910d7209 */ /* 0x000fe40007810000 */
[----:B------:R-:W-:Y:S02]  /*7f40*/  ISETP.GT.AND P3, PT, R178, 0x21, P2 ;  /* 0x00000021b200780c */ /* 0x000fe40001764270 */
[----:B------:R-:W-:Y:S02]  /*7f50*/  FMNMX.FTZ R12, R146, R13, !PT ;  /* 0x0000000d920c7209 */ /* 0x000fe40007810000 */
[----:B------:R-:W-:-:S02]  /*7f60*/  ISETP.GT.AND P5, PT, R178, 0x28, P2 ;  /* 0x00000028b200780c */ /* 0x000fc400017a4270 */
[----:B------:R-:W-:Y:S02]  /*7f70*/  FMNMX.FTZ R13, R149, R12, !PT ;  /* 0x0000000c950d7209 */ /* 0x000fe40007810000 */
[C---:B------:R-:W-:Y:S02]  /*7f80*/  ISETP.LT.OR P4, PT, R177.reuse, 0x1a, P4 ;  /* 0x0000001ab100780c */ /* 0x040fe40002781670 */
[----:B------:R-:W-:Y:S02]  /*7f90*/  FMNMX.FTZ R12, R150, R13, !PT ;  /* 0x0000000d960c7209 */ /* 0x000fe40007810000 */
[----:B------:R-:W-:Y:S02]  /*7fa0*/  ISETP.LT.OR P3, PT, R177, 0x22, P3 ;  /* 0x00000022b100780c */ /* 0x000fe40001f61670 */
        /* <DEDUP_REMOVED lines=24> */
[----:B------:R-:W-:Y:S01]  /*8130*/  FSEL R139, R139, -INF , !P5 ;  /* 0xff8000008b8b7808 */ /* 0x000fe20006800000 */
[----:B------:R-:W0:Y:S01]  /*8140*/  SHFL.BFLY PT, R12, R13, 0x2, 0x1f ;  /* 0x0c401f000d0c7f89 */ /* 0x000e2200000e0000 */
        /* <DEDUP_REMOVED lines=12> */
[----:B0-----:R-:W-:-:S02]  /*8210*/  FMNMX.FTZ R171, R13, R12, !PT ;  /* 0x0000000c0dab7209 */ /* 0x001fc40007810000 */
[C---:B------:R-:W-:Y:S02]  /*8220*/  ISETP.LT.OR P4, PT, R177.reuse, 0x4a, P4 ;  /* 0x0000004ab100780c */ /* 0x040fe40002781670 */
[C---:B------:R-:W-:Y:S01]  /*8230*/  ISETP.LT.OR P3, PT, R177.reuse, 0x52, P3 ;  /* 0x00000052b100780c */ /* 0x040fe20001f61670 */
[----:B------:R-:W0:Y:S01]  /*8240*/  SHFL.BFLY PT, R12, R171, 0x1, 0x1f ;  /* 0x0c201f00ab0c7f89 */ /* 0x000e2200000e0000 */
        /* <DEDUP_REMOVED lines=12> */
[----:B0-----:R-:W-:Y:S02]  /*8310*/  FMNMX.FTZ R12, R171, R12, !PT ;  /* 0x0000000cab0c7209 */ /* 0x001fe40007810000 */
[----:B------:R-:W-:Y:S02]  /*8320*/  FSEL R163, R163, -INF , !P5 ;  /* 0xff800000a3a37808 */ /* 0x000fe40006800000 */
[----:B------:R-:W-:Y:S02]  /*8330*/  FSETP.NEU.FTZ.AND P6, PT, R12, -INF , PT ;  /* 0xff8000000c00780b */ /* 0x000fe40003fdd000 */
[----:B------:R-:W-:-:S02]  /*8340*/  ISETP.GT.AND P4, PT, R178, 0x69, P2 ;  /* 0x00000069b200780c */ /* 0x000fc40001784270 */
[----:B------:R-:W-:Y:S02]  /*8350*/  FSEL R173, R12, RZ, P6 ;  /* 0x000000ff0cad7208 */ /* 0x000fe40003000000 */
[C---:B------:R-:W-:Y:S02]  /*8360*/  ISETP.GT.AND P3, PT, R178.reuse, 0x70, P2 ;  /* 0x00000070b200780c */ /* 0x040fe40001764270 */
[----:B------:R-:W-:Y:S01]  /*8370*/  ISETP.GT.AND P5, PT, R178, 0x71, P2 ;  /* 0x00000071b200780c */ /* 0x000fe200017a4270 */
[----:B------:R-:W-:-:S01]  /*8380*/  FADD.FTZ R6, -R173, R6 ;  /* 0x00000006ad067221 */ /* 0x000fc20000010100 */
[----:B------:R-:W-:Y:S01]  /*8390*/  IMAD.U32 R173, RZ, RZ, UR10 ;  /* 0x0000000affad7e24 */ /* 0x000fe2000f8e00ff */
[C---:B------:R-:W-:Y:S02]  /*83a0*/  ISETP.LT.OR P4, PT, R177.reuse, 0x6a, P4 ;  /* 0x0000006ab100780c */ /* 0x040fe40002781670 */
[----:B------:R-:W-:Y:S01]  /*83b0*/  ISETP.LT.OR P3, PT, R177, 0x71, P3 ;  /* 0x00000071b100780c */ /* 0x000fe20001f61670 */
[----:B------:R-:W-:-:S01]  /*83c0*/  FFMA.FTZ R173, R12, R173, -8 ;  /* 0xc10000000cad7423 */ /* 0x000fc200000100ad */
[----:B------:R-:W-:Y:S01]  /*83d0*/  FSEL R164, R164, -INF , !P4 ;  /* 0xff800000a4a47808 */ /* 0x000fe20006000000 */
[----:B------:R-:W-:Y:S01]  /*83e0*/  FMUL.FTZ R6, R6, UR10 ;  /* 0x0000000a06067c20 */ /* 0x000fe20008410000 */
[----:B------:R-:W-:-:S02]  /*83f0*/  ISETP.LT.OR P5, PT, R177, 0x72, P5 ;  /* 0x00000072b100780c */ /* 0x000fc40002fa1670 */
[----:B------:R-:W-:Y:S02]  /*8400*/  FSEL R13, R173, RZ, P6 ;  /* 0x000000ffad0d7208 */ /* 0x000fe40003000000 */
[----:B------:R-:W-:Y:S01]  /*8410*/  ISETP.GT.AND P6, PT, R178, 0x10, P2 ;  /* 0x00000010b200780c */ /* 0x000fe200017c4270 */
[----:B------:R-:W-:Y:S01]  /*8420*/  MUFU.EX2 R6, R6 ;  /* 0x0000000600067308 */ /* 0x000fe20000000800 */
[----:B------:R-:W-:Y:S01]  /*8430*/  FSEL R167, R167, -INF , !P3 ;  /* 0xff800000a7a77808 */ /* 0x000fe20005800000 */
[--C-:B------:R-:W-:Y:S01]  /*8440*/  FFMA.FTZ R171, R153, UR10, -R13.reuse ;  /* 0x0000000a99ab7c23 */ /* 0x100fe2000801080d */
[----:B------:R-:W-:Y:S01]  /*8450*/  ISETP.LT.OR P6, PT, R177, 0x11, P6 ;  /* 0x00000011b100780c */ /* 0x000fe200037c1670 */
[--C-:B------:R-:W-:Y:S01]  /*8460*/  FFMA.FTZ R173, R165, UR10, -R13.reuse ;  /* 0x0000000aa5ad7c23 */ /* 0x100fe2000801080d */
[----:B------:R-:W-:Y:S01]  /*8470*/  FSEL R168, R168, -INF , !P5 ;  /* 0xff800000a8a87808 */ /* 0x000fe20006800000 */
        /* <DEDUP_REMOVED lines=29> */
[----:B------:R-:W0:Y:S02]  /*8650*/  MUFU.EX2 R7, R7 ;  /* 0x0000000700077308 */ /* 0x000e240000000800 */
[----:B------:R-:W-:-:S02]  /*8660*/  FSEL R143, R143, -INF , !P6 ;  /* 0xff8000008f8f7808 */ /* 0x000fc40007000000 */
[----:B------:R-:W-:-:S04]  /*8670*/  ISETP.GT.AND P6, PT, R178, 0x50, P2 ;  /* 0x00000050b200780c */ /* 0x000fc800017c4270 */
[----:B------:R-:W-:Y:S01]  /*8680*/  ISETP.LT.OR P6, PT, R177, 0x51, P6 ;  /* 0x00000051b100780c */ /* 0x000fe200037c1670 */
[----:B------:R-:W1:Y:S03]  /*8690*/  MUFU.EX2 R8, R8 ;  /* 0x0000000800087308 */ /* 0x000e660000000800 */
[----:B------:R-:W-:Y:S02]  /*86a0*/  FSEL R151, R151, -INF , !P6 ;  /* 0xff80000097977808 */ /* 0x000fe40007000000 */
[----:B------:R-:W-:-:S03]  /*86b0*/  ISETP.GT.AND P6, PT, R178, 0x60, P2 ;  /* 0x00000060b200780c */ /* 0x000fc600017c4270 */
[----:B------:R-:W-:Y:S01]  /*86c0*/  MUFU.EX2 R11, R11 ;  /* 0x0000000b000b7308 */ /* 0x000fe20000000800 */
[----:B------:R-:W-:-:S04]  /*86d0*/  ISETP.LT.OR P6, PT, R177, 0x61, P6 ;  /* 0x00000061b100780c */ /* 0x000fc800037c1670 */
[----:B------:R-:W-:Y:S02]  /*86e0*/  FSEL R159, R159, -INF , !P6 ;  /* 0xff8000009f9f7808 */ /* 0x000fe40007000000 */
[----:B------:R-:W-:Y:S01]  /*86f0*/  ISETP.GT.AND P6, PT, R178, RZ, P2 ;  /* 0x000000ffb200720c */ /* 0x000fe200017c4270 */
[----:B------:R-:W-:Y:S03]  /*8700*/  MUFU.EX2 R14, R14 ;  /* 0x0000000e000e7308 */ /* 0x000fe60000000800 */
[----:B------:R-:W-:-:S04]  /*8710*/  ISETP.LT.OR P6, PT, R177, 0x1, P6 ;  /* 0x00000001b100780c */ /* 0x000fc800037c1670 */
[----:B------:R-:W-:Y:S01]  /*8720*/  FSEL R180, R9, -INF , !P6 ;  /* 0xff80000009b47808 */ /* 0x000fe20007000000 */
[----:B------:R-:W-:-:S01]  /*8730*/  FFMA.FTZ R9, R121, UR10, -R13 ;  /* 0x0000000a79097c23 */ /* 0x000fc2000801080d */
[----:B------:R-:W-:Y:S01]  /*8740*/  ISETP.GT.AND P6, PT, R178, 0x78, P2 ;  /* 0x00000078b200780c */ /* 0x000fe200017c4270 */
[----:B------:R-:W-:Y:S01]  /*8750*/  MUFU.EX2 R122, R122 ;  /* 0x0000007a007a7308 */ /* 0x000fe20000000800 */
[----:B------:R-:W-:Y:S02]  /*8760*/  FMNMX.FTZ R121, R180, R5, !PT ;  /* 0x00000005b4797209 */ /* 0x000fe40007810000 */
[----:B------:R-:W-:Y:S02]  /*8770*/  ISETP.GT.AND P2, PT, R178, 0x79, P2 ;  /* 0x00000079b200780c */ /* 0x000fe40001744270 */
[----:B------:R-:W-:Y:S01]  /*8780*/  FMNMX.FTZ R178, R10, R121, !PT ;  /* 0x000000790ab27209 */ /* 0x000fe20007810000 */
[----:B------:R-:W-:Y:S01]  /*8790*/  FFMA.FTZ R121, R125, UR10, -R13 ;  /* 0x0000000a7d797c23 */ /* 0x000fe2000801080d */
[----:B------:R-:W-:Y:S01]  /*87a0*/  ISETP.LT.OR P6, PT, R177, 0x79, P6 ;  /* 0x00000079b100780c */ /* 0x000fe200037c1670 */
[----:B------:R-:W-:Y:S01]  /*87b0*/  MUFU.EX2 R9, R9 ;  /* 0x0000000900097308 */ /* 0x000fe20000000800 */
[----:B------:R-:W-:-:S02]  /*87c0*/  FMNMX.FTZ R125, R15, R178, !PT ;  /* 0x000000b20f7d7209 */ /* 0x000fc40007810000 */
[----:B------:R-:W-:Y:S02]  /*87d0*/  ISETP.LT.OR P2, PT, R177, 0x7a, P2 ;  /* 0x0000007ab100780c */ /* 0x000fe40001741670 */
[----:B------:R-:W-:Y:S02]  /*87e0*/  FMNMX.FTZ R178, R20, R125, !PT ;  /* 0x0000007d14b27209 */ /* 0x000fe40007810000 */
[----:B------:R-:W-:Y:S01]  /*87f0*/  FSEL R172, R172, -INF , !P6 ;  /* 0xff800000acac7808 */ /* 0x000fe20007000000 */
[----:B------:R-:W-:Y:S01]  /*8800*/  MUFU.EX2 R121, R121 ;  /* 0x0000007900797308 */ /* 0x000fe20000000800 */
[----:B------:R-:W-:Y:S02]  /*8810*/  FMNMX.FTZ R125, R21, R178, !PT ;  /* 0x000000b2157d7209 */ /* 0x000fe40007810000 */
[----:B------:R-:W-:Y:S02]  /*8820*/  FSEL R174, R174, -INF , !P2 ;  /* 0xff800000aeae7808 */ /* 0x000fe40005000000 */
[----:B------:R-:W-:Y:S01]  /*8830*/  FMNMX.FTZ R178, R120, R125, !PT ;  /* 0x0000007d78b27209 */ /* 0x000fe20007810000 */
[----:B------:R-:W-:-:S02]  /*8840*/  FFMA.FTZ R125, R129, UR10, -R13 ;  /* 0x0000000a817d7c23 */ /* 0x000fc4000801080d */
[----:B------:R-:W-:Y:S01]  /*8850*/  MUFU.EX2 R126, R126 ;  /* 0x0000007e007e7308 */ /* 0x000fe20000000800 */
[----:B------:R-:W-:-:S04]  /*8860*/  FMNMX.FTZ R129, R123, R178, !PT ;  /* 0x000000b27b817209 */ /* 0x000fc80007810000 */
[----:B------:R-:W-:-:S03]  /*8870*/  FMNMX.FTZ R178, R124, R129, !PT ;  /* 0x000000817cb27209 */ /* 0x000fc60007810000 */
[----:B------:R-:W-:Y:S01]  /*8880*/  MUFU.EX2 R125, R125 ;  /* 0x0000007d007d7308 */ /* 0x000fe20000000800 */
[----:B------:R-:W-:-:S04]  /*8890*/  FMNMX.FTZ R129, R127, R178, !PT ;  /* 0x000000b27f817209 */ /* 0x000fc80007810000 */
        /* <DEDUP_REMOVED lines=39> */
[----:B------:R2:W-:Y:S02]  /*8b10*/  MUFU.EX2 R149, R171 ;  /* 0x000000ab00957308 */ /* 0x0005e40000000800 */
[----:B------:R-:W3:Y:S06]  /*8b20*/  SHFL.BFLY PT, R178, R153, 0x2, 0x1f ;  /* 0x0c401f0099b27f89 */ /* 0x000eec00000e0000 */
[----:B------:R-:W-:Y:S01]  /*8b30*/  MUFU.EX2 R154, R154 ;  /* 0x0000009a009a7308 */ /* 0x000fe20000000800 */
[----:B--2---:R-:W-:-:S01]  /*8b40*/  FFMA.FTZ R171, R176, UR10, -R13 ;  /* 0x0000000ab0ab7c23 */ /* 0x004fc2000801080d */
[----:B------:R-:W-:Y:S01]  /*8b50*/  FFMA.FTZ R176, R175, UR10, -R13 ;  /* 0x0000000aafb07c23 */ /* 0x000fe2000801080d */
[----:B0-----:R-:W-:-:S05]  /*8b60*/  FFMA.FTZ R175, R6, R4, R7 ;  /* 0x0000000406af7223 */ /* 0x001fca0000010007 */
[----:B------:R-:W-:Y:S08]  /*8b70*/  MUFU.EX2 R157, R157 ;  /* 0x0000009d009d7308 */ /* 0x000ff00000000800 */
[----:B------:R-:W-:Y:S01]  /*8b80*/  MUFU.EX2 R158, R158 ;  /* 0x0000009e009e7308 */ /* 0x000fe20000000800 */
[----:B---3--:R-:W-:-:S05]  /*8b90*/  FMNMX.FTZ R178, R153, R178, !PT ;  /* 0x000000b299b27209 */ /* 0x008fca0007810000 */
[----:B------:R-:W0:Y:S02]  /*8ba0*/  SHFL.BFLY PT, R165, R178, 0x1, 0x1f ;  /* 0x0c201f00b2a57f89 */ /* 0x000e2400000e0000 */
[----:B------:R2:W-:Y:S08]  /*8bb0*/  MUFU.EX2 R153, R173 ;  /* 0x000000ad00997308 */ /* 0x0005f00000000800 */
        /* <DEDUP_REMOVED lines=9> */
[----:B--2---:R-:W-:-:S01]  /*8c50*/  FFMA.FTZ R173, R10, UR10, -R165 ;  /* 0x0000000a0aad7c23 */ /* 0x004fc200080108a5 */
[--C-:B------:R-:W-:Y:S01]  /*8c60*/  FFMA.FTZ R10, R15, UR10, -R165.reuse ;  /* 0x0000000a0f0a7c23 */ /* 0x100fe200080108a5 */
[----:B------:R-:W-:-:S01]  /*8c70*/  FFMA.FTZ R15, R20, UR10, -R165 ;  /* 0x0000000a140f7c23 */ /* 0x000fc200080108a5 */
[--C-:B------:R-:W-:Y:S01]  /*8c80*/  FFMA.FTZ R20, R21, UR10, -R165.reuse ;  /* 0x0000000a15147c23 */ /* 0x100fe200080108a5 */
[----:B------:R-:W-:-:S01]  /*8c90*/  FFMA.FTZ R178, R180, UR10, -R165 ;  /* 0x0000000ab4b27c23 */ /* 0x000fc200080108a5 */
[--C-:B------:R-:W-:Y:S01]  /*8ca0*/  FFMA.FTZ R21, R120, UR10, -R165.reuse ;  /* 0x0000000a78157c23 */ /* 0x100fe200080108a5 */
[----:B------:R-:W-:-:S01]  /*8cb0*/  FFMA.FTZ R120, R123, UR10, -R165 ;  /* 0x0000000a7b787c23 */ /* 0x000fc200080108a5 */
[----:B------:R-:W-:Y:S01]  /*8cc0*/  FSEL R180, R13, RZ, P2 ;  /* 0x000000ff0db47208 */ /* 0x000fe20001000000 */
[----:B------:R-:W-:-:S01]  /*8cd0*/  FFMA.FTZ R123, R124, UR10, -R165 ;  /* 0x0000000a7c7b7c23 */ /* 0x000fc200080108a5 */
[--C-:B------:R-:W-:Y:S01]  /*8ce0*/  FFMA.FTZ R124, R127, UR10, -R165.reuse ;  /* 0x0000000a7f7c7c23 */ /* 0x100fe200080108a5 */
[----:B------:R-:W-:-:S01]  /*8cf0*/  FFMA.FTZ R127, R128, UR10, -R165 ;  /* 0x0000000a807f7c23 */ /* 0x000fc200080108a5 */
[--C-:B------:R-:W-:Y:S01]  /*8d00*/  FFMA.FTZ R128, R131, UR10, -R165.reuse ;  /* 0x0000000a83807c23 */ /* 0x100fe200080108a5 */
[----:B------:R-:W-:-:S01]  /*8d10*/  FFMA.FTZ R131, R132, UR10, -R165 ;  /* 0x0000000a84837c23 */ /* 0x000fc200080108a5 */
[----:B------:R-:W-:Y:S01]  /*8d20*/  FADD.FTZ R180, -R180, R5 ;  /* 0x00000005b4b47221 */ /* 0x000fe20000010100 */
[----:B------:R-:W-:-:S01]  /*8d30*/  FFMA.FTZ R132, R135, UR10, -R165 ;  /* 0x0000000a87847c23 */ /* 0x000fc200080108a5 */
[--C-:B------:R-:W-:Y:S01]  /*8d40*/  FFMA.FTZ R135, R136, UR10, -R165.reuse ;  /* 0x0000000a88877c23 */ /* 0x100fe200080108a5 */
[----:B------:R-:W-:-:S01]  /*8d50*/  FFMA.FTZ R136, R139, UR10, -R165 ;  /* 0x0000000a8b887c23 */ /* 0x000fc200080108a5 */
[----:B------:R-:W-:Y:S01]  /*8d60*/  FMUL.FTZ R139, R180, UR10 ;  /* 0x0000000ab48b7c20 */ /* 0x000fe20008410000 */
        /* <DEDUP_REMOVED lines=20> */
[----:B-1----:R-:W-:-:S04]  /*8eb0*/  FADD.FTZ R174, R8, R175 ;  /* 0x000000af08ae7221 */ /* 0x002fc80000010000 */
[----:B------:R-:W1:Y:S01]  /*8ec0*/  MUFU.EX2 R10, R10 ;  /* 0x0000000a000a7308 */ /* 0x000e620000000800 */
[----:B0-----:R-:W-:-:S01]  /*8ed0*/  FFMA.FTZ R4, R139, R3, R178 ;  /* 0x000000038b047223 */ /* 0x001fc200000100b2 */
[----:B------:R-:W-:-:S06]  /*8ee0*/  FADD.FTZ R175, R11, R174 ;  /* 0x000000ae0baf7221 */ /* 0x000fcc0000010000 */
        /* <DEDUP_REMOVED lines=8> */
[----:B------:R2:W-:Y:S01]  /*8f70*/  MUFU.EX2 R143, R144 ;  /* 0x00000090008f7308 */ /* 0x0005e20000000800 */
[----:B-1----:R-:W-:-:S07]  /*8f80*/  FADD.FTZ R3, R21, R4 ;  /* 0x0000000415037221 */ /* 0x002fce0000010000 */
[----:B------:R-:W1:Y:S01]  /*8f90*/  MUFU.EX2 R123, R123 ;  /* 0x0000007b007b7308 */ /* 0x000e620000000800 */
[----:B--2---:R-:W-:-:S01]  /*8fa0*/  FADD.FTZ R144, R14, R175 ;  /* 0x000000af0e907221 */ /* 0x004fc20000010000 */
[----:B0-----:R-:W-:-:S03]  /*8fb0*/  FADD.FTZ R4, R120, R3 ;  /* 0x0000000378047221 */ /* 0x001fc60000010000 */
[----:B------:R-:W-:-:S03]  /*8fc0*/  FADD.FTZ R175, R9, R144 ;  /* 0x0000009009af7221 */ /* 0x000fc60000010000 */
[----:B------:R-:W0:Y:S01]  /*8fd0*/  MUFU.EX2 R124, R124 ;  /* 0x0000007c007c7308 */ /* 0x000e220000000800 */
[----:B------:R-:W-:-:S04]  /*8fe0*/  FADD.FTZ R144, R122, R175 ;  /* 0x000000af7a907221 */ /* 0x000fc80000010000 */
[----:B------:R-:W-:-:S03]  /*8ff0*/  FADD.FTZ R175, R121, R144 ;  /* 0x0000009079af7221 */ /* 0x000fc60000010000 */
[----:B------:R-:W2:Y:S01]  /*9000*/  MUFU.EX2 R127, R127 ;  /* 0x0000007f007f7308 */ /* 0x000ea20000000800 */
[----:B------:R-:W-:-:S01]  /*9010*/  FADD.FTZ R144, R126, R175 ;  /* 0x000000af7e907221 */ /* 0x000fc20000010000 */
[----:B-1----:R-:W-:-:S03]  /*9020*/  FADD.FTZ R3, R123, R4 ;  /* 0x000000047b037221 */ /* 0x002fc60000010000 */
[----:B------:R-:W-:-:S03]  /*9030*/  FADD.FTZ R175, R125, R144 ;  /* 0x000000907daf7221 */ /* 0x000fc60000010000 */
[----:B------:R-:W1:Y:S01]  /*9040*/  MUFU.EX2 R128, R128 ;  /* 0x0000008000807308 */ /* 0x000e620000000800 */
        /* <DEDUP_REMOVED lines=26> */
[----:B------:R-:W-:-:S03]  /*91f0*/  FADD.FTZ R3, R145, R144 ;  /* 0x0000009091037221 */ /* 0x000fc60000010000 */
        /* <DEDUP_REMOVED lines=45> */
.L_x_4281:
        /* <DEDUP_REMOVED lines=139> */
[----:B------:R-:W-:Y:S01]  /*9d80*/  IMAD.MOV.U32 R5, RZ, RZ, R13 ;  /* 0x000000ffff057224 */ /* 0x000fe200078e000d */
[----:B------:R-:W-:Y:S01]  /*9d90*/  UMOV UR54, UR34 ;  /* 0x0000002200367c82 */ /* 0x000fe20008000000 */
[----:B------:R-:W-:Y:S01]  /*9da0*/  IMAD.MOV.U32 R6, RZ, RZ, R12 ;  /* 0x000000ffff067224 */ /* 0x000fe200078e000c */
[----:B------:R-:W-:-:S06]  /*9db0*/  UMOV UR51, UR33 ;  /* 0x0000002100337c82 */ /* 0x000fcc0008000000 */
.L_x_4264:
[----:B------:R-:W-:Y:S01]  /*9dc0*/  ULDC UR6, c[0x0][0x448] ;  /* 0x0001120000067ab9 */ /* 0x000fe20000000800 */
[----:B------:R-:W-:Y:S01]  /*9dd0*/  ULDC UR19, c[0x0][0x9e4] ;  /* 0x0002790000137ab9 */ /* 0x000fe20000000800 */
[----:B------:R-:W-:Y:S02]  /*9de0*/  UISETP.NE.AND UP0, UPT, UR6, 0x1, UPT ;  /* 0x000000010600788c */ /* 0x000fe4000bf05270 */
[----:B------:R-:W-:Y:S02]  /*9df0*/  UISETP.GE.AND UP1, UPT, UR19, 0x1, UPT ;  /* 0x000000011300788c */ /* 0x000fe4000bf26270 */
[----:B------:R-:W-:Y:S02]  /*9e00*/  UIADD3 UR11, UR42, 0x7f, URZ ;  /* 0x0000007f2a0b7890 */ /* 0x000fe4000fffe03f */
[----:B------:R-:W-:Y:S02]  /*9e10*/  UIADD3 UR14, UR41, 0x1, -UR47 ;  /* 0x00000001290e7890 */ /* 0x000fe4000fffe82f */
[----:B------:R-:W-:Y:S01]  /*9e20*/  PLOP3.LUT P5, PT, PT, PT, UP1, 0x80, 0x0 ;  /* 0x000000000000781c */ /* 0x000fe20003faf018 */
[----:B------:R-:W-:-:S02]  /*9e30*/  ULDC UR18, c[0x0][0x9dc] ;  /* 0x0002770000127ab9 */ /* 0x000fc40000000800 */
[----:B------:R-:W-:Y:S01]  /*9e40*/  @UP0 ULDC UR6, c[0x0][0x44c] ;  /* 0x0001130000060ab9 */ /* 0x000fe20000000800 */
[----:B------:R-:W-:Y:S01]  /*9e50*/  @UP0 ULDC UR15, c[0x0][0x450] ;  /* 0x00011400000f0ab9 */ /* 0x000fe20000000800 */
[----:B------:R-:W-:-:S04]  /*9e60*/  UIMAD.WIDE.U32 UR6, UR11, UR6, URZ ;  /* 0x000000060b0672a5 */ /* 0x000fc8000f8e003f */
        /* <DEDUP_REMOVED lines=14> */
.L_x_4284:
[----:B------:R-:W-:-:S11]  /*9f50*/  UISETP.NE.AND UP1, UPT, UR19, 0x1, UPT ;  /* 0x000000011300788c */ /* 0x000fd6000bf25270 */
[----:B------:R-:W-:Y:S02]  /*9f60*/  @UP1 ULDC.64 UR6, c[0x0][0x9e8] ;  /* 0x00027a0000061ab9 */ /* 0x000fe40000000a00 */
[----:B------:R-:W-:-:S04]  /*9f70*/  UIMAD.WIDE.U32 UR14, UR11, UR6, URZ ;  /* 0x000000060b0e72a5 */ /* 0x000fc8000f8e003f */
[----:B------:R-:W-:-:S12]  /*9f80*/  @UP1 USHF.R.U32.HI UR11, URZ, UR7, UR15 ;  /* 0x000000073f0b1299 */ /* 0x000fd8000801160f */
.L_x_4285:
[----:B------:R-:W-:-:S04]  /*9f90*/  UIMAD UR11, UR11, UR19, URZ ;  /* 0x000000130b0b72a4 */ /* 0x000fc8000f8e023f */
[----:B------:R-:W-:-:S04]  /*9fa0*/  UISETP.LT.AND UP1, UPT, UR18, UR11, UPT ;  /* 0x0000000b1200728c */ /* 0x000fc8000bf21270 */
[----:B------:R-:W-:-:S12]  /*9fb0*/  USEL UR18, UR18, UR11, !UP1 ;  /* 0x0000000b12127287 */ /* 0x000fd8000c800000 */
.L_x_4283:
        /* <DEDUP_REMOVED lines=11> */
[----:B------:R-:W-:Y:S01]  /*a070*/  UMOV UR32, UR54 ;  /* 0x0000003600207c82 */ /* 0x000fe20008000000 */
[----:B------:R-:W-:-:S05]  /*a080*/  ULDC UR31, c[0x0][0x988] ;  /* 0x00026200001f7ab9 */ /* 0x000fca0000000800 */
.L_x_4296:
[----:B------:R-:W-:Y:S01]  /*a090*/  ISETP.NE.AND P3, PT, RZ, UR45, PT ;  /* 0x0000002dff007c0c */ /* 0x000fe2000bf65270 */
[----:B------:R-:W-:-:S04]  /*a0a0*/  UISETP.NE.AND UP1, UPT, UR32, 0x1, UPT ;  /* 0x000000012000788c */ /* 0x000fc8000bf25270 */
[----:B------:R-:W-:-:S04]  /*a0b0*/  USEL UR51, URZ, 0x1, UP1 ;  /* 0x000000013f337887 */ /* 0x000fc80008800000 */
[----:B------:R-:W-:-:S04]  /*a0c0*/  ULOP3.LUT UR51, UR33, UR51, URZ, 0x3c, !UPT ;  /* 0x0000003321337292 */ /* 0x000fc8000f8e3c3f */
[----:B------:R-:W-:Y:S08]  /*a0d0*/  @P3 BRA `(.L_x_4287) ;  /* 0x0000000000383947 */ /* 0x000ff00003800000 */
[----:B------:R-:W-:Y:S05]  /*a0e0*/  @!P0 BRA `(.L_x_4288) ;  /* 0x0000000000048947 */ /* 0x000fea0003800000 */
[----:B------:R-:W-:Y:S01]  /*a0f0*/  BPT.TRAP 0x1 ;  /* 0x000000040000795c */ /* 0x000fe20000300000 */
.L_x_4288:
        /* <DEDUP_REMOVED lines=9> */
.L_x_4289:
[----:B-1----:R-:W-:Y:S05]  /*a190*/  @P2 BRA `(.L_x_4287) ;  /* 0x0000000000082947 */ /* 0x002fea0003800000 */
[----:B------:R-:W1:Y:S02]  /*a1a0*/  SYNCS.PHASECHK.TRANS64.TRYWAIT P2, [UR6+0x2a830], R5 ;  /* 0x02a83005ff0075a7 */ /* 0x000e640008040146 */
[----:B-1----:R-:W-:Y:S05]  /*a1b0*/  @!P2 BRA `(.L_x_4290) ;  /* 0x0000012800c8a947 */ /* 0x002fea0003800000 */
.L_x_4287:
        /* <DEDUP_REMOVED lines=10> */
[----:B------:R-:W-:-:S04]  /*a260*/  UIMAD UR26, UR54, 0x600, UR28 ;  /* 0x00000600361a78a4 */ /* 0x000fc8000f8e021c */
[----:B------:R-:W-:Y:S02]  /*a270*/  UIADD3 UR6, UR26, 0x2, URZ ;  /* 0x000000021a067890 */ /* 0x000fe4000fffe03f */
[----:B------:R-:W-:Y:S02]  /*a280*/  UIADD3 UR10, UR26, 0x200, URZ ;  /* 0x000002001a0a7890 */ /* 0x000fe4000fffe03f */
        /* <DEDUP_REMOVED lines=27> */
.L_x_4292:
[----:B------:R-:W-:Y:S01]  /*a440*/  ULEA UR6, UR32, UR36, 0x3 ;  /* 0x0000002420067291 */ /* 0x000fe2000f8e183f */
[----:B------:R-:W-:-:S05]  /*a450*/  IMAD.U32 R5, RZ, RZ, UR33 ;  /* 0x00000021ff057e24 */ /* 0x000fca000f8e00ff */
[----:B------:R-:W-:-:S04]  /*a460*/  SHF.L.U32 R5, R5, 0x1f, RZ ;  /* 0x0000001f05057819 */ /* 0x000fc800000006ff */
[----:B------:R0:W1:Y:S01]  /*a470*/  SYNCS.PHASECHK.TRANS64.TRYWAIT P2, [UR6+0x2a850], R5 ;  /* 0x02a85005ff0075a7 */ /* 0x0000620008040146 */
[----:B------:R-:W-:Y:S05]  /*a480*/  @!P0 BRA `(.L_x_4293) ;  /* 0x0000000000048947 */ /* 0x000fea0003800000 */
[----:B------:R-:W-:Y:S01]  /*a490*/  BPT.TRAP 0x1 ;  /* 0x000000040000795c */ /* 0x000fe20000300000 */
.L_x_4293:
[----:B-1----:R-:W-:Y:S05]  /*a4a0*/  @P2 BRA `(.L_x_4291) ;  /* 0x0000000000082947 */ /* 0x002fea0003800000 */
[----:B------:R-:W1:Y:S02]  /*a4b0*/  SYNCS.PHASECHK.TRANS64.TRYWAIT P2, [UR6+0x2a850], R5 ;  /* 0x02a85005ff0075a7 */ /* 0x000e640008040146 */
[----:B-1----:R-:W-:Y:S05]  /*a4c0*/  @!P2 BRA `(.L_x_4294) ;  /* 0x00000128001ca947 */ /* 0x002fea0003800000 */
.L_x_4291:
        /* <DEDUP_REMOVED lines=86> */
[----:B------:R-:W-:-:S05]  /*aa30*/  FMUL.FTZ R183, R0, R183 ;  /* 0x000000b700b77220 */ /* 0x000fca0000410000 */
        /* <DEDUP_REMOVED lines=49> */
[----:B---3--:R-:W-:Y:S01]  /*ad50*/  FMNMX.FTZ R5, R139, R168, !PT ;  /* 0x000000a88b057209 */ /* 0x008fe20007810000 */
[----:B------:R-:W-:-:S06]  /*ad60*/  FMUL.FTZ R168, R0, R177 ;  /* 0x000000b100a87220 */ /* 0x000fcc0000410000 */
[----:B------:R-:W3:Y:S01]  /*ad70*/  MUFU.TANH R142, R142 ;  /* 0x0000008e008e7308 */ /* 0x000ee20000002400 */
[----:B--2---:R-:W-:Y:S02]  /*ad80*/  FMNMX.FTZ R169, R141, R6, !PT ;  /* 0x000000068da97209 */ /* 0x004fe40007810000 */
[----:B-1----:R-:W-:-:S05]  /*ad90*/  SHF.R.U32.HI R199, RZ, 0x7, R199 ;  /* 0x00000007ffc77819 */ /* 0x002fca00000116c7 */
[----:B------:R-:W1:Y:S01]  /*ada0*/  MUFU.TANH R143, R143 ;  /* 0x0000008f008f7308 */ /* 0x000e620000002400 */
[----:B0-----:R-:W-:Y:S02]  /*adb0*/  FMNMX.FTZ R6, R140, R5, !PT ;  /* 0x000000058c067209 */ /* 0x001fe40007810000 */
[----:B------:R-:W-:-:S05]  /*adc0*/  IADD3 R177, -R199, 0xb, RZ ;  /* 0x0000000bc7b17810 */ /* 0x000fca0007ffe1ff */
[----:B------:R-:W0:Y:S01]  /*add0*/  MUFU.TANH R145, R145 ;  /* 0x0000009100917308 */ /* 0x000e220000002400 */
[----:B---3--:R-:W-:Y:S01]  /*ade0*/  FMNMX.FTZ R170, R142, R169, !PT ;  /* 0x000000a98eaa7209 */ /* 0x008fe20007810000 */
        /* <DEDUP_REMOVED lines=11> */
[----:B------:R-:W-:Y:S01]  /*aea0*/  MUFU.TANH R150, R150 ;  /* 0x0000009600967308 */ /* 0x000fe20000002400 */
[----:B--2---:R-:W-:-:S07]  /*aeb0*/  FMNMX.FTZ R171, R149, R170, !PT ;  /* 0x000000aa95ab7209 */ /* 0x004fce0007810000 */
[----:B------:R-:W0:Y:S01]  /*aec0*/  MUFU.TANH R151, R151 ;  /* 0x0000009700977308 */ /* 0x000e220000002400 */
[----:B-1----:R-:W-:-:S07]  /*aed0*/  FMNMX.FTZ R6, R148, R5, !PT ;  /* 0x0000000594067209 */ /* 0x002fce0007810000 */
[----:B------:R-:W-:Y:S08]  /*aee0*/  MUFU.TANH R153, R153 ;  /* 0x0000009900997308 */ /* 0x000ff00000002400 */
[----:B------:R-:W1:Y:S01]  /*aef0*/  MUFU.TANH R152, R152 ;  /* 0x0000009800987308 */ /* 0x000e620000002400 */
[----:B0-----:R-:W-:-:S07]  /*af00*/  FMNMX.FTZ R5, R151, R6, !PT ;  /* 0x0000000697057209 */ /* 0x001fce0007810000 */
[----:B------:R-:W-:Y:S08]  /*af10*/  MUFU.TANH R154, R154 ;  /* 0x0000009a009a7308 */ /* 0x000ff00000002400 */
[----:B------:R-:W0:Y:S01]  /*af20*/  MUFU.TANH R155, R155 ;  /* 0x0000009b009b7308 */ /* 0x000e220000002400 */
[----:B-1----:R-:W-:-:S07]  /*af30*/  FMNMX.FTZ R6, R152, R5, !PT ;  /* 0x0000000598067209 */ /* 0x002fce0007810000 */
[----:B------:R-:W-:Y:S08]  /*af40*/  MUFU.TANH R157, R157 ;  /* 0x0000009d009d7308 */ /* 0x000ff00000002400 */
[----:B------:R-:W1:Y:S01]  /*af50*/  MUFU.TANH R156, R156 ;  /* 0x0000009c009c7308 */ /* 0x000e620000002400 */
[----:B0-----:R-:W-:-:S07]  /*af60*/  FMNMX.FTZ R5, R155, R6, !PT ;  /* 0x000000069b057209 */ /* 0x001fce0007810000 */
[----:B------:R-:W-:Y:S08]  /*af70*/  MUFU.TANH R158, R158 ;  /* 0x0000009e009e7308 */ /* 0x000ff00000002400 */
[----:B------:R0:W-:Y:S01]  /*af80*/  MUFU.TANH R163, R172 ;  /* 0x000000ac00a37308 */ /* 0x0001e20000002400 */
[----:B-1----:R-:W-:-:S07]  /*af90*/  FMNMX.FTZ R6, R156, R5, !PT ;  /* 0x000000059c067209 */ /* 0x002fce0007810000 */
[----:B------:R-:W1:Y:S01]  /*afa0*/  MUFU.TANH R159, R159 ;  /* 0x0000009f009f7308 */ /* 0x000e620000002400 */
[----:B0-----:R-:W-:Y:S01]  /*afb0*/  FMNMX.FTZ R172, R150, R171, !PT ;  /* 0x000000ab96ac7209 */ /* 0x001fe20007810000 */
[----:B------:R-:W-:-:S03]  /*afc0*/  FMUL.FTZ R171, R0, R180 ;  /* 0x000000b400ab7220 */ /* 0x000fc60000410000 */
[----:B------:R-:W-:-:S03]  /*afd0*/  FMNMX.FTZ R173, R153, R172, !PT ;  /* 0x000000ac99ad7209 */ /* 0x000fc60007810000 */
[----:B------:R-:W-:Y:S01]  /*afe0*/  MUFU.TANH R161, R161 ;  /* 0x000000a100a17308 */ /* 0x000fe20000002400 */
[----:B------:R-:W-:-:S04]  /*aff0*/  FMNMX.FTZ R172, R154, R173, !PT ;  /* 0x000000ad9aac7209 */ /* 0x000fc80007810000 */
[----:B------:R-:W-:-:S03]  /*b000*/  FMNMX.FTZ R173, R157, R172, !PT ;  /* 0x000000ac9dad7209 */ /* 0x000fc60007810000 */
[----:B------:R-:W0:Y:S01]  /*b010*/  MUFU.TANH R160, R160 ;  /* 0x000000a000a07308 */ /* 0x000e220000002400 */
[----:B-1----:R-:W-:-:S07]  /*b020*/  FMNMX.FTZ R5, R159, R6, !PT ;  /* 0x000000069f057209 */ /* 0x002fce0007810000 */
[----:B------:R-:W1:Y:S08]  /*b030*/  MUFU.TANH R162, R162 ;  /* 0x000000a200a27308 */ /* 0x000e700000002400 */
[----:B------:R2:W3:Y:S01]  /*b040*/  MUFU.TANH R165, R174 ;  /* 0x000000ae00a57308 */ /* 0x0004e20000002400 */
[----:B0-----:R-:W-:-:S04]  /*b050*/  FMNMX.FTZ R6, R160, R5, !PT ;  /* 0x00000005a0067209 */ /* 0x001fc80007810000 */
[----:B------:R-:W-:-:S03]  /*b060*/  FMNMX.FTZ R5, R163, R6, !PT ;  /* 0x00000006a3057209 */ /* 0x000fc60007810000 */
[----:B------:R-:W0:Y:S01]  /*b070*/  MUFU.TANH R164, R164 ;  /* 0x000000a400a47308 */ /* 0x000e220000002400 */
[----:B--2---:R-:W-:Y:S01]  /*b080*/  FMNMX.FTZ R174, R158, R173, !PT ;  /* 0x000000ad9eae7209 */ /* 0x004fe20007810000 */
[----:B------:R-:W-:Y:S02]  /*b090*/  WARPGROUP.DEPBAR.LE gsb0, 0x0 ;  /* 0x00008000000079c5 */ /* 0x000fe40000010000 */
[----:B------:R-:W-:Y:S01]  /*b0a0*/  WARPGROUP.ARRIVE ;  /* 0x00000000000079c5 */ /* 0x000fe20000000000 */
[----:B------:R-:W-:Y:S01]  /*b0b0*/  FMNMX.FTZ R175, R161, R174, !PT ;  /* 0x000000aea1af7209 */ /* 0x000fe20007810000 */
[----:B------:R-:W-:Y:S02]  /*b0c0*/  FMUL.FTZ R173, R0, R182 ;  /* 0x000000b600ad7220 */ /* 0x000fe40000410000 */
[----:B------:R-:W2:Y:S01]  /*b0d0*/  MUFU.TANH R166, R166 ;  /* 0x000000a600a67308 */ /* 0x000ea20000002400 */
[----:B-1----:R-:W-:Y:S01]  /*b0e0*/  FMNMX.FTZ R174, R162, R175, !PT ;  /* 0x000000afa2ae7209 */ /* 0x002fe20007810000 */
[----:B------:R-:W-:Y:S01]  /*b0f0*/  QGMMA.64x192x32.F32.E4M3.E4M3 R24, R188, gdesc[UR4], R24, gsb0 ;  /* 0x02e00004bc187df3 */ /* 0x000fe20008000818 */
[----:B------:R-:W-:-:S02]  /*b100*/  UIADD3 UR6, UR10, 0x6, URZ ;  /* 0x000000060a067890 */ /* 0x000fc4000fffe03f */
[----:B---3--:R-:W-:Y:S01]  /*b110*/  FMNMX.FTZ R175, R165, R174, !PT ;  /* 0x000000aea5af7209 */ /* 0x008fe20007810000 */
[----:B------:R-:W-:Y:S01]  /*b120*/  UMOV UR7, 0x40000040 ;  /* 0x4000004000077882 */ /* 0x000fe20000000000 */
[----:B------:R-:W-:Y:S01]  /*b130*/  UMOV UR10, UR31 ;  /* 0x0000001f000a7c82 */ /* 0x000fe20008000000 */
[----:B------:R2:W1:Y:S01]  /*b140*/  MUFU.TANH R167, R176 ;  /* 0x000000b000a77308 */ /* 0x0004620000002400 */
        /* <DEDUP_REMOVED lines=15> */
[----:B-1----:R-:W-:-:S05]  /*b240*/  FMNMX.FTZ R6, R172, R5, !PT ;  /* 0x00000005ac067209 */ /* 0x002fca0007810000 */
[----:B------:R-:W1:Y:S01]  /*b250*/  SHFL.BFLY PT, R176, R6, 0x2, 0x1f ;  /* 0x0c401f0006b07f89 */ /* 0x000e6200000e0000 */
[----:B0-----:R-:W-:-:S05]  /*b260*/  FMNMX.FTZ R5, R174, R175, !PT ;  /* 0x000000afae057209 */ /* 0x001fca0007810000 */
[----:B------:R-:W0:Y:S01]  /*b270*/  SHFL.BFLY PT, R175, R5, 0x2, 0x1f ;  /* 0x0c401f0005af7f89 */ /* 0x000e2200000e0000 */
[----:B-1----:R-:W-:-:S05]  /*b280*/  FMNMX.FTZ R6, R6, R176, !PT ;  /* 0x000000b006067209 */ /* 0x002fca0007810000 */
[----:B------:R-:W1:Y:S01]  /*b290*/  SHFL.BFLY PT, R176, R6, 0x1, 0x1f ;  /* 0x0c201f0006b07f89 */ /* 0x000e6200000e0000 */
[----:B0-----:R-:W-:-:S05]  /*b2a0*/  FMNMX.FTZ R5, R5, R175, !PT ;  /* 0x000000af05057209 */ /* 0x001fca0007810000 */
[----:B------:R-:W0:Y:S01]  /*b2b0*/  SHFL.BFLY PT, R175, R5, 0x1, 0x1f ;  /* 0x0c201f0005af7f89 */ /* 0x000e2200000e0000 */
[----:B-1----:R-:W-:-:S05]  /*b2c0*/  FMNMX.FTZ R6, R6, R176, !PT ;  /* 0x000000b006067209 */ /* 0x002fca0007810000 */
[C---:B------:R-:W-:Y:S01]  /*b2d0*/  FADD.FTZ R7, -R6.reuse, R7 ;  /* 0x0000000706077221 */ /* 0x040fe20000010100 */
[----:B0-----:R-:W-:Y:S01]  /*b2e0*/  FMNMX.FTZ R5, R5, R175, !PT ;  /* 0x000000af05057209 */ /* 0x001fe20007810000 */
        /* <DEDUP_REMOVED lines=39> */
[----:B------:R-:W-:-:S01]  /*b560*/  FFMA.FTZ R171, R171, UR10, -R175 ;  /* 0x0000000aabab7c23 */ /* 0x000fc200080108af */
[----:B------:R-:W-:Y:S01]  /*b570*/  FFMA.FTZ R172, R5, R172, -8 ;  /* 0xc100000005ac7423 */ /* 0x000fe200000100ac */
[----:B------:R-:W-:-:S03]  /*b580*/  IMAD.U32 R175, RZ, RZ, UR54 ;  /* 0x00000036ffaf7e24 */ /* 0x000fc6000f8e00ff */
[--C-:B------:R-:W-:Y:S01]  /*b590*/  FFMA.FTZ R11, R11, UR10, -R172.reuse ;  /* 0x0000000a0b0b7c23 */ /* 0x100fe200080108ac */
[----:B------:R-:W-:-:S01]  /*b5a0*/  FFMA.FTZ R12, R12, UR10, -R172 ;  /* 0x0000000a0c0c7c23 */ /* 0x000fc200080108ac */
[----:B------:R-:W-:Y:S01]  /*b5b0*/  MUFU.EX2 R8, R8 ;  /* 0x0000000800087308 */ /* 0x000fe20000000800 */
[----:B------:R-:W-:-:S01]  /*b5c0*/  FFMA.FTZ R15, R15, UR10, -R172 ;  /* 0x0000000a0f0f7c23 */ /* 0x000fc200080108ac */
[----:B------:R-:W-:Y:S01]  /*b5d0*/  @!P1 LEA R175, R175, UR36, 0x3 ;  /* 0x00000024afaf9c11 */ /* 0x000fe2000f8e18ff */
[----:B------:R-:W-:-:S01]  /*b5e0*/  FFMA.FTZ R20, R20, UR10, -R172 ;  /* 0x0000000a14147c23 */ /* 0x000fc200080108ac */
[--C-:B------:R-:W-:Y:S01]  /*b5f0*/  FFMA.FTZ R121, R121, UR10, -R172.reuse ;  /* 0x0000000a79797c23 */ /* 0x100fe200080108ac */
[----:B------:R-:W-:-:S01]  /*b600*/  FFMA.FTZ R122, R122, UR10, -R172 ;  /* 0x0000000a7a7a7c23 */ /* 0x000fc200080108ac */
[----:B------:R-:W-:Y:S01]  /*b610*/  FFMA.FTZ R125, R125, UR10, -R172 ;  /* 0x0000000a7d7d7c23 */ /* 0x000fe200080108ac */
[----:B------:R-:W-:Y:S01]  /*b620*/  @!P1 VIADD R175, R175, 0x2a840 ;  /* 0x0002a840afaf9836 */ /* 0x000fe20000000000 */
[----:B------:R-:W1:Y:S01]  /*b630*/  MUFU.EX2 R11, R11 ;  /* 0x0000000b000b7308 */ /* 0x000e620000000800 */
[----:B0-----:R-:W-:-:S01]  /*b640*/  FFMA.FTZ R4, R7, R4, R176 ;  /* 0x0000000407047223 */ /* 0x001fc200000100b0 */
[--C-:B------:R-:W-:Y:S01]  /*b650*/  FFMA.FTZ R126, R126, UR10, -R172.reuse ;  /* 0x0000000a7e7e7c23 */ /* 0x100fe200080108ac */
[----:B------:R-:W-:-:S01]  /*b660*/  FFMA.FTZ R129, R129, UR10, -R172 ;  /* 0x0000000a81817c23 */ /* 0x000fc200080108ac */
[----:B------:R-:W-:Y:S01]  /*b670*/  @!P1 PRMT R175, RZ, 0x654, R175 ;  /* 0x00000654ffaf9816 */ /* 0x000fe200000000af */
[----:B------:R-:W-:-:S01]  /*b680*/  FFMA.FTZ R130, R130, UR10, -R172 ;  /* 0x0000000a82827c23 */ /* 0x000fc200080108ac */
[--C-:B------:R-:W-:Y:S01]  /*b690*/  FFMA.FTZ R133, R133, UR10, -R172.reuse ;  /* 0x0000000a85857c23 */ /* 0x100fe200080108ac */
[----:B------:R-:W-:-:S01]  /*b6a0*/  FFMA.FTZ R134, R134, UR10, -R172 ;  /* 0x0000000a86867c23 */ /* 0x000fc200080108ac */
[----:B------:R-:W0:Y:S01]  /*b6b0*/  MUFU.EX2 R9, R9 ;  /* 0x0000000900097308 */ /* 0x000e220000000800 */
[----:B------:R-:W-:-:S01]  /*b6c0*/  FFMA.FTZ R137, R137, UR10, -R172 ;  /* 0x0000000a89897c23 */ /* 0x000fc200080108ac */
[----:B------:R-:W-:Y:S01]  /*b6d0*/  FFMA.FTZ R138, R138, UR10, -R172 ;  /* 0x0000000a8a8a7c23 */ /* 0x000fe200080108ac */
[----:B------:R-:W-:-:S02]  /*b6e0*/  WARPGROUP.DEPBAR.LE gsb0, 0x0 ;  /* 0x00008000000079c5 */ /* 0x000fc40000010000 */
[----:B------:R-:W-:Y:S01]  /*b6f0*/  WARPGROUP.ARRIVE ;  /* 0x00000000000079c5 */ /* 0x000fe20000000000 */
[----:B------:R-:W-:-:S01]  /*b700*/  FFMA.FTZ R141, R141, UR10, -R172 ;  /* 0x0000000a8d8d7c23 */ /* 0x000fc200080108ac */
[----:B------:R-:W-:Y:S01]  /*b710*/  FFMA.FTZ R142, R142, UR10, -R172 ;  /* 0x0000000a8e8e7c23 */ /* 0x000fe200080108ac */
[----:B------:R-:W2:Y:S01]  /*b720*/  MUFU.EX2 R12, R12 ;  /* 0x0000000c000c7308 */ /* 0x000ea20000000800 */
[----:B-1----:R-:W-:-:S01]  /*b730*/  FFMA.FTZ R3, R8, R3, R11 ;  /* 0x0000000308037223 */ /* 0x002fc2000001000b */
[--C-:B------:R-:W-:Y:S01]  /*b740*/  FFMA.FTZ R145, R145, UR10, -R172.reuse ;  /* 0x0000000a91917c23 */ /* 0x100fe200080108ac */
[----:B------:R-:W-:Y:S01]  /*b750*/  QGMMA.64x192x32.F32.E4M3.E4M3 R24, R184, gdesc[UR4], R24, gsb0 ;  /* 0x02e00004b8187df3 */ /* 0x000fe20008000818 */
[----:B------:R-:W-:-:S01]  /*b760*/  FFMA.FTZ R146, R146, UR10, -R172 ;  /* 0x0000000a92927c23 */ /* 0x000fc200080108ac */
[--C-:B------:R-:W-:Y:S01]  /*b770*/  FFMA.FTZ R149, R149, UR10, -R172.reuse ;  /* 0x0000000a95957c23 */ /* 0x100fe200080108ac */
[----:B------:R-:W-:-:S01]  /*b780*/  FFMA.FTZ R150, R150, UR10, -R172 ;  /* 0x0000000a96967c23 */ /* 0x000fc200080108ac */
[--C-:B------:R-:W-:Y:S01]  /*b790*/  FFMA.FTZ R153, R153, UR10, -R172.reuse ;  /* 0x0000000a99997c23 */ /* 0x100fe200080108ac */
        /* <DEDUP_REMOVED lines=8> */
[----:B------:R-:W3:Y:S01]  /*b820*/  MUFU.EX2 R15, R15 ;  /* 0x0000000f000f7308 */ /* 0x000ee20000000800 */
[----:B------:R-:W-:-:S01]  /*b830*/  FFMA.FTZ R169, R169, UR10, -R172 ;  /* 0x0000000aa9a97c23 */ /* 0x000fc200080108ac */
[--C-:B------:R-:W-:Y:S01]  /*b840*/  FFMA.FTZ R170, R170, UR10, -R172.reuse ;  /* 0x0000000aaaaa7c23 */ /* 0x100fe200080108ac */
[----:B------:R-:W-:-:S01]  /*b850*/  FFMA.FTZ R173, R173, UR10, -R172 ;  /* 0x0000000aadad7c23 */ /* 0x000fc200080108ac */
[----:B------:R-:W-:-:S04]  /*b860*/  FFMA.FTZ R172, R174, UR10, -R172 ;  /* 0x0000000aaeac7c23 */ /* 0x000fc800080108ac */
        /* <DEDUP_REMOVED lines=28> */
[----:B0-----:R-:W-:-:S01]  /*ba30*/  FADD.FTZ R175, R9, R4 ;  /* 0x0000000409af7221 */ /* 0x001fc20000010000 */
[----:B--2---:R-:W-:-:S06]  /*ba40*/  FADD.FTZ R4, R12, R3 ;  /* 0x000000030c047221 */ /* 0x004fcc0000010000 */
        /* <DEDUP_REMOVED lines=34> */
[----:B0-----:R-:W-:-:S02]  /*bc70*/  FADD.FTZ R4, R142, R3 ;  /* 0x000000038e047221 */ /* 0x001fc40000010000 */
[----:B------:R-:W0:Y:S01]  /*bc80*/  MUFU.EX2 R147, R147 ;  /* 0x0000009300937308 */ /* 0x000e220000000800 */
[----:B-1----:R-:W-:-:S01]  /*bc90*/  FADD.FTZ R174, R140, R175 ;  /* 0x000000af8cae7221 */ /* 0x002fc20000010000 */
[----:B--2---:R-:W-:-:S03]  /*bca0*/  FADD.FTZ R3, R145, R4 ;  /* 0x0000000491037221 */ /* 0x004fc60000010000 */
[----:B---3--:R-:W-:Y:S01]  /*bcb0*/  FADD.FTZ R175, R143, R174 ;  /* 0x000000ae8faf7221 */ /* 0x008fe20000010000 */
[----:B----4-:R-:W-:-:S02]  /*bcc0*/  FADD.FTZ R4, R146, R3 ;  /* 0x0000000392047221 */ /* 0x010fc40000010000 */
[----:B------:R-:W1:Y:S01]  /*bcd0*/  MUFU.EX2 R150, R150 ;  /* 0x0000009600967308 */ /* 0x000e620000000800 */
[----:B-----5:R-:W-:-:S01]  /*bce0*/  FADD.FTZ R174, R144, R175 ;  /* 0x000000af90ae7221 */ /* 0x020fc20000010000 */
        /* <DEDUP_REMOVED lines=49> */
[----:B0-----:R-:W-:-:S03]  /*c000*/  FADD.FTZ R4, R168, R3 ;  /* 0x00000003a8047221 */ /* 0x001fc60000010000 */
[----:B-1----:R-:W-:Y:S01]  /*c010*/  FADD.FTZ R3, R172, R175 ;  /* 0x000000afac037221 */ /* 0x002fe20000010000 */
[----:B------:R-:W-:Y:S06]  /*c020*/  @!P0 BRA `(.L_x_4295) ;  /* 0x0000000000048947 */ /* 0x000fec0003800000 */
[----:B------:R-:W-:Y:S01]  /*c030*/  BPT.TRAP 0x1 ;  /* 0x000000040000795c */ /* 0x000fe20000300000 */
.L_x_4295:
        /* <DEDUP_REMOVED lines=139> */
.L_x_4286:
[----:B------:R-:W-:-:S13]  /*c8f0*/  ISETP.GE.AND P2, PT, R2, UR39, PT ;  /* 0x0000002702007c0c */ /* 0x000fda000bf46270 */
[----:B------:R-:W-:Y:S05]  /*c900*/  @!P2 BRA `(.L_x_4297) ;  /* 0x000000380060a947 */ /* 0x000fea0003800000 */
[----:B------:R-:W-:Y:S01]  /*c910*/  IMAD.MOV.U32 R7, RZ, RZ, R5 ;  /* 0x000000ffff077224 */ /* 0x000fe200078e0005 */
[----:B------:R-:W-:Y:S01]  /*c920*/  UMOV UR34, UR51 ;  /* 0x0000003300227c82 */ /* 0x000fe20008000000 */
[----:B------:R-:W-:Y:S01]  /*c930*/  IMAD.MOV.U32 R8, RZ, RZ, R6 ;  /* 0x000000ffff087224 */ /* 0x000fe200078e0006 */
[----:B------:R-:W-:Y:S01]  /*c940*/  UMOV UR33, UR54 ;  /* 0x0000003600217c82 */ /* 0x000fe20008000000 */
[----:B------:R-:W-:Y:S01]  /*c950*/  ULDC UR31, c[0x0][0x9e4] ;  /* 0x00027900001f7ab9 */ /* 0x000fe20000000800 */
[----:B------:R-:W-:Y:S01]  /*c960*/  ULDC UR30, c[0x0][0x988] ;  /* 0x00026200001e7ab9 */ /* 0x000fe20000000800 */
[----:B------:R-:W-:-:S05]  /*c970*/  ULDC UR32, c[0x0][0x9e0] ;  /* 0x0002780000207ab9 */ /* 0x000fca0000000800 */
.L_x_4315:
[----:B------:R-:W-:Y:S01]  /*c980*/  ISETP.NE.AND P3, PT, RZ, UR45, PT ;  /* 0x0000002dff007c0c */ /* 0x000fe2000bf65270 */
[----:B------:R-:W-:-:S04]  /*c990*/  UISETP.NE.AND UP1, UPT, UR33, 0x1, UPT ;  /* 0x000000012100788c */ /* 0x000fc8000bf25270 */
[----:B------:R-:W-:-:S04]  /*c9a0*/  USEL UR51, URZ, 0x1, UP1 ;  /* 0x000000013f337887 */ /* 0x000fc80008800000 */
[----:B------:R-:W-:-:S04]  /*c9b0*/  ULOP3.LUT UR51, UR34, UR51, URZ, 0x3c, !UPT ;  /* 0x0000003322337292 */ /* 0x000fc8000f8e3c3f */
[----:B------:R-:W-:Y:S08]  /*c9c0*/  @P3 BRA `(.L_x_4298) ;  /* 0x0000000000383947 */ /* 0x000ff00003800000 */
[----:B------:R-:W-:Y:S05]  /*c9d0*/  @!P0 BRA `(.L_x_4299) ;  /* 0x0000000000048947 */ /* 0x000fea0003800000 */
[----:B------:R-:W-:Y:S01]  /*c9e0*/  BPT.TRAP 0x1 ;  /* 0x000000040000795c */ /* 0x000fe20000300000 */
.L_x_4299:
        /* <DEDUP_REMOVED lines=9> */
.L_x_4300:
[----:B-1----:R-:W-:Y:S05]  /*ca80*/  @P2 BRA `(.L_x_4298) ;  /* 0x0000000000082947 */ /* 0x002fea0003800000 */
[----:B------:R-:W1:Y:S02]  /*ca90*/  SYNCS.PHASECHK.TRANS64.TRYWAIT P2, [UR6+0x2a830], R5 ;  /* 0x02a83005ff0075a7 */ /* 0x000e640008040146 */
[----:B-1----:R-:W-:Y:S05]  /*caa0*/  @!P2 BRA `(.L_x_4301) ;  /* 0x0000010000bca947 */ /* 0x002fea0003800000 */
.L_x_4298:
        /* <DEDUP_REMOVED lines=40> */
.L_x_4303:
[----:B------:R-:W-:Y:S01]  /*cd30*/  ULEA UR6, UR33, UR36, 0x3 ;  /* 0x0000002421067291 */ /* 0x000fe2000f8e183f */
[----:B------:R-:W-:-:S05]  /*cd40*/  IMAD.U32 R5, RZ, RZ, UR34 ;  /* 0x00000022ff057e24 */ /* 0x000fca000f8e00ff */
[----:B------:R-:W-:-:S04]  /*cd50*/  SHF.L.U32 R5, R5, 0x1f, RZ ;  /* 0x0000001f05057819 */ /* 0x000fc800000006ff */
[----:B------:R0:W1:Y:S01]  /*cd60*/  SYNCS.PHASECHK.TRANS64.TRYWAIT P2, [UR6+0x2a850], R5 ;  /* 0x02a85005ff0075a7 */ /* 0x0000620008040146 */
[----:B------:R-:W-:Y:S05]  /*cd70*/  @!P0 BRA `(.L_x_4304) ;  /* 0x0000000000048947 */ /* 0x000fea0003800000 */
[----:B------:R-:W-:Y:S01]  /*cd80*/  BPT.TRAP 0x1 ;  /* 0x000000040000795c */ /* 0x000fe20000300000 */
.L_x_4304:
[----:B-1----:R-:W-:Y:S05]  /*cd90*/  @P2 BRA `(.L_x_4302) ;  /* 0x0000000000082947 */ /* 0x002fea0003800000 */
[----:B------:R-:W1:Y:S02]  /*cda0*/  SYNCS.PHASECHK.TRANS64.TRYWAIT P2, [UR6+0x2a850], R5 ;  /* 0x02a85005ff0075a7 */ /* 0x000e640008040146 */
[----:B-1----:R-:W-:Y:S05]  /*cdb0*/  @!P2 BRA `(.L_x_4305) ;  /* 0x000001000010a947 */ /* 0x002fea0003800000 */
.L_x_4302:
        /* <DEDUP_REMOVED lines=10> */
[C---:B------:R-:W-:Y:S01]  /*ce60*/  FMUL.FTZ R150, R0.reuse, R162 ;  /* 0x000000a200967220 */ /* 0x040fe20000410000 */
[----:B------:R-:W-:Y:S01]  /*ce70*/  FMUL.FTZ R162, R0, R174 ;  /* 0x000000ae00a27220 */ /* 0x000fe20000410000 */
[----:B------:R-:W-:Y:S01]  /*ce80*/  ULOP3.LUT UR6, UR6, 0x10000, URZ, 0xfc, !UPT ;  /* 0x0001000006067892 */ /* 0x000fe2000f8efc3f */
[----:B------:R-:W-:-:S02]  /*ce90*/  VIADD R174, R17, UR42 ;  /* 0x0000002a11ae7c36 */ /* 0x000fc40008000000 */
[C---:B------:R-:W-:Y:S01]  /*cea0*/  FMUL.FTZ R15, R0.reuse, R127 ;  /* 0x0000007f000f7220 */ /* 0x040fe20000410000 */
[C---:B------:R-:W-:Y:S01]  /*ceb0*/  FMUL.FTZ R127, R0.reuse, R133 ;  /* 0x00000085007f7220 */ /* 0x040fe20000410000 */
[----:B------:R-:W-:Y:S01]  /*cec0*/  UIMAD UR10, UR33, 0x600, UR6 ;  /* 0x00000600210a78a4 */ /* 0x000fe2000f8e0206 */
[C---:B------:R-:W-:Y:S01]  /*ced0*/  FMUL.FTZ R133, R0.reuse, R140 ;  /* 0x0000008c00857220 */ /* 0x040fe20000410000 */
[C---:B------:R-:W-:Y:S01]  /*cee0*/  FMUL.FTZ R140, R0.reuse, R151 ;  /* 0x00000097008c7220 */ /* 0x040fe20000410000 */
[C---:B------:R-:W-:Y:S01]  /*cef0*/  FMUL.FTZ R151, R0.reuse, R157 ;  /* 0x0000009d00977220 */ /* 0x040fe20000410000 */
[C---:B------:R-:W-:Y:S01]  /*cf00*/  FMUL.FTZ R157, R0.reuse, R164 ;  /* 0x000000a4009d7220 */ /* 0x040fe20000410000 */
[C---:B-1----:R-:W-:Y:S01]  /*cf10*/  FMUL.FTZ R6, R0.reuse, R121 ;  /* 0x0000007900067220 */ /* 0x042fe20000410000 */
[C---:B------:R-:W-:Y:S01]  /*cf20*/  FMUL.FTZ R164, R0.reuse, R175 ;  /* 0x000000af00a47220 */ /* 0x040fe20000410000 */
[----:B------:R-:W-:Y:S01]  /*cf30*/  UMOV UR6, UR10 ;  /* 0x0000000a00067c82 */ /* 0x000fe20008000000 */
[C---:B0-----:R-:W-:Y:S01]  /*cf40*/  FMUL.FTZ R5, R0.reuse, R120 ;  /* 0x0000007800057220 */ /* 0x041fe20000410000 */
        /* <DEDUP_REMOVED lines=13> */
[----:B--2---:R-:W-:Y:S01]  /*d020*/  SHF.R.U32.HI R13, RZ, 0x7, R13 ;  /* 0x00000007ff0d7819 */ /* 0x004fe2000001160d */
        /* <DEDUP_REMOVED lines=27> */
[----:B------:R-:W-:Y:S01]  /*d1e0*/  IADD3 R13, -R13, 0xb, RZ ;  /* 0x0000000b0d0d7810 */ /* 0x000fe20007ffe1ff */
        /* <DEDUP_REMOVED lines=94> */
[----:B------:R-:W-:-:S04]  /*d7d0*/  @UP0 ULDC UR6, c[0x0][0x450] ;  /* 0x0001140000060ab9 */ /* 0x000fc80000000800 */
[----:B------:R-:W-:Y:S01]  /*d7e0*/  @P2 SHF.R.U32.HI R174, RZ, UR6, R12 ;  /* 0x00000006ffae2c19 */ /* 0x000fe2000801160c */
[----:B------:R-:W-:-:S04]  /*d7f0*/  IMAD.U32 R12, RZ, RZ, UR54 ;  /* 0x00000036ff0c7e24 */ /* 0x000fc8000f8e00ff */
[----:B------:R-:W5:Y:S01]  /*d800*/  SHFL.IDX PT, R181, R174, RZ, 0x1c1f ;  /* 0x001c1fffaeb57589 */ /* 0x000f6200000e0000 */
[----:B------:R-:W-:-:S05]  /*d810*/  @!P1 LEA R12, R12, UR36, 0x3 ;  /* 0x000000240c0c9c11 */ /* 0x000fca000f8e18ff */
[----:B------:R-:W-:-:S05]  /*d820*/  @!P1 VIADD R12, R12, 0x2a840 ;  /* 0x0002a8400c0c9836 */ /* 0x000fca0000000000 */
[----:B------:R-:W-:Y:S01]  /*d830*/  @!P1 PRMT R12, RZ, 0x654, R12 ;  /* 0x00000654ff0c9816 */ /* 0x000fe2000000000c */
[----:B------:R-:W-:Y:S02]  /*d840*/  WARPGROUP.DEPBAR.LE gsb0, 0x0 ;  /* 0x00008000000079c5 */ /* 0x000fe40000010000 */
        /* <DEDUP_REMOVED lines=8> */
[----:B0-234-:R-:W-:Y:S06]  /*d8d0*/  @!P5 BRA `(.L_x_4306) ;  /* 0x00000000005cd947 */ /* 0x01dfec0003800000 */
        /* <DEDUP_REMOVED lines=13> */
.L_x_4308:
[----:B------:R-:W-:-:S05]  /*d9b0*/  IMAD.U32 R182, RZ, RZ, UR31 ;  /* 0x0000001fffb67e24 */ /* 0x000fca000f8e00ff */
[----:B------:R-:W-:-:S13]  /*d9c0*/  ISETP.NE.AND P2, PT, R182, 0x1, PT ;  /* 0x00000001b600780c */ /* 0x000fda0003f45270 */
[----:B------:R-:W0:Y:S02]  /*d9d0*/  @P2 LDC.64 R12, c[0x0][0x9e8] ;  /* 0x00027a00ff0c2b82 */ /* 0x000e240000000a00 */
[----:B0-----:R-:W-:-:S05]  /*d9e0*/  @P2 IMAD.HI.U32 R12, R181, R12, RZ ;  /* 0x0000000cb50c2227 */ /* 0x001fca00078e00ff */
[----:B------:R-:W-:-:S07]  /*d9f0*/  @P2 SHF.R.U32.HI R181, RZ, R13, R12 ;  /* 0x0000000dffb52219 */ /* 0x000fce000001160c */
.L_x_4309:
[----:B------:R-:W-:Y:S05]  /*da00*/  BSYNC B0 ;  /* 0x0000000000007941 */ /* 0x000fea0003800000 */
.L_x_4307:
[----:B------:R-:W-:-:S04]  /*da10*/  IMAD R181, R181, R182, -R173 ;  /* 0x000000b6b5b57224 */ /* 0x000fc800078e0aad */
[----:B------:R-:W-:-:S05]  /*da20*/  IMAD.IADD R181, R181, 0x1, -R16 ;  /* 0x00000001b5b57824 */ /* 0x000fca00078e0a10 */
[----:B------:R-:W-:Y:S02]  /*da30*/  VIMNMX R180, R180, R181, !PT ;  /* 0x000000b5b4b47248 */ /* 0x000fe40007fe0100 */
[----:B------:R-:W-:-:S07]  /*da40*/  VIADDMNMX R179, R181, R182, R179, PT ;  /* 0x000000b6b5b37246 */ /* 0x000fce00038001b3 */
.L_x_4306:
[----:B------:R-:W-:Y:S01]  /*da50*/  ISETP.GT.AND P2, PT, R2, -0x1, PT ;  /* 0xffffffff0200780c */ /* 0x000fe20003f44270 */
[----:B------:R-:W0:Y:S03]  /*da60*/  SHFL.IDX PT, R174, R174, 0x1, 0x1c1f ;  /* 0x003c1f00aeae7f89 */ /* 0x000e2600000e0000 */
[C---:B------:R-:W-:Y:S02]  /*da70*/  ISETP.GT.AND P4, PT, R180.reuse, RZ, P2 ;  /* 0x000000ffb400720c */ /* 0x040fe40001784270 */
[----:B------:R-:W-:Y:S02]  /*da80*/  ISETP.GT.AND P6, PT, R180, 0x1, P2 ;  /* 0x00000001b400780c */ /* 0x000fe400017c4270 */
[C---:B------:R-:W-:Y:S02]  /*da90*/  ISETP.LT.OR P4, PT, R179.reuse, 0x1, P4 ;  /* 0x00000001b300780c */ /* 0x040fe40002781670 */
[----:B------:R-:W-:-:S02]  /*daa0*/  ISETP.LT.OR P6, PT, R179, 0x2, P6 ;  /* 0x00000002b300780c */ /* 0x000fc400037c1670 */
[----:B------:R-:W-:Y:S02]  /*dab0*/  FSEL R5, R5, -INF , !P4 ;  /* 0xff80000005057808 */ /* 0x000fe40006000000 */
[----:B------:R-:W-:Y:S02]  /*dac0*/  FSEL R181, R6, -INF , !P6 ;  /* 0xff80000006b57808 */ /* 0x000fe40007000000 */
[C---:B------:R-:W-:Y:S02]  /*dad0*/  ISETP.GT.AND P3, PT, R180.reuse, 0x8, P2 ;  /* 0x00000008b400780c */ /* 0x040fe40001764270 */
[C---:B------:R-:W-:Y:S02]  /*dae0*/  ISETP.GT.AND P4, PT, R180.reuse, 0x9, P2 ;  /* 0x00000009b400780c */ /* 0x040fe40001784270 */
[----:B------:R-:W-:Y:S02]  /*daf0*/  ISETP.GT.AND P6, PT, R180, 0x10, P2 ;  /* 0x00000010b400780c */ /* 0x000fe400017c4270 */
[----:B------:R-:W-:-:S02]  /*db00*/  ISETP.LT.OR P3, PT, R179, 0x9, P3 ;  /* 0x00000009b300780c */ /* 0x000fc40001f61670 */
[----:B------:R-:W-:Y:S01]  /*db10*/  ISETP.LT.OR P4, PT, R179, 0xa, P4 ;  /* 0x0000000ab300780c */ /* 0x000fe20002781670 */
[--C-:B0-----:R-:W-:Y:S01]  /*db20*/  IMAD.IADD R177, R177, 0x1, R174.reuse ;  /* 0x00000001b1b17824 */ /* 0x101fe200078e02ae */
[----:B------:R-:W-:Y:S01]  /*db30*/  ISETP.LT.OR P6, PT, R179, 0x11, P6 ;  /* 0x00000011b300780c */ /* 0x000fe200037c1670 */
[----:B------:R-:W-:Y:S01]  /*db40*/  IMAD.IADD R178, R178, 0x1, R174 ;  /* 0x00000001b2b27824 */ /* 0x000fe200078e02ae */
        /* <DEDUP_REMOVED lines=98> */
.L_x_4312:
[----:B------:R-:W-:-:S05]  /*e170*/  IMAD.U32 R6, RZ, RZ, UR31 ;  /* 0x0000001fff067e24 */ /* 0x000fca000f8e00ff */
[----:B------:R-:W-:-:S13]  /*e180*/  ISETP.NE.AND P3, PT, R6, 0x1, PT ;  /* 0x000000010600780c */ /* 0x000fda0003f65270 */
[----:B------:R-:W0:Y:S02]  /*e190*/  @P3 LDC.64 R12, c[0x0][0x9e8] ;  /* 0x00027a00ff0c3b82 */ /* 0x000e240000000a00 */
[----:B0-----:R-:W-:-:S05]  /*e1a0*/  @P3 IMAD.HI.U32 R12, R174, R12, RZ ;  /* 0x0000000cae0c3227 */ /* 0x001fca00078e00ff */
[----:B------:R-:W-:-:S07]  /*e1b0*/  @P3 SHF.R.U32.HI R174, RZ, R13, R12 ;  /* 0x0000000dffae3219 */ /* 0x000fce000001160c */
.L_x_4313:
[----:B------:R-:W-:Y:S05]  /*e1c0*/  BSYNC B0 ;  /* 0x0000000000007941 */ /* 0x000fea0003800000 */
.L_x_4311:
[----:B------:R-:W-:-:S04]  /*e1d0*/  IMAD R173, R174, R6, -R173 ;  /* 0x00000006aead7224 */ /* 0x000fc800078e0aad */
[----:B------:R-:W-:-:S05]  /*e1e0*/  IMAD.IADD R173, R173, 0x1, -R16 ;  /* 0x00000001adad7824 */ /* 0x000fca00078e0a10 */
[----:B------:R-:W-:Y:S02]  /*e1f0*/  VIADDMNMX R177, R173, R6, R177, PT ;  /* 0x00000006adb17246 */ /* 0x000fe400038001b1 */
[----:B------:R-:W-:-:S07]  /*e200*/  VIMNMX R178, R178, R173, !PT ;  /* 0x000000adb2b27248 */ /* 0x000fce0007fe0100 */
.L_x_4310:
[----:B------:R-:W-:Y:S01]  /*e210*/  FMNMX.FTZ R6, R5, R8, !PT ;  /* 0x0000000805067209 */ /* 0x000fe20007810000 */
[----:B------:R-:W-:Y:S01]  /*e220*/  UMOV UR10, UR30 ;  /* 0x0000001e000a7c82 */ /* 0x000fe20008000000 */
[----:B------:R-:W-:Y:S02]  /*e230*/  ISETP.GT.AND P3, PT, R178, 0x1, P2 ;  /* 0x00000001b200780c */ /* 0x000fe40001764270 */
[----:B------:R-:W-:Y:S02]  /*e240*/  FMNMX.FTZ R6, R181, R6, !PT ;  /* 0x00000006b5067209 */ /* 0x000fe40007810000 */
[----:B------:R-:W-:Y:S02]  /*e250*/  ISETP.LT.OR P3, PT, R177, 0x2, P3 ;  /* 0x00000002b100780c */ /* 0x000fe40001f61670 */
[----:B------:R-:W-:Y:S02]  /*e260*/  FMNMX.FTZ R6, R11, R6, !PT ;  /* 0x000000060b067209 */ /* 0x000fe40007810000 */
[----:B------:R-:W-:-:S02]  /*e270*/  FSEL R10, R10, -INF , !P3 ;  /* 0xff8000000a0a7808 */ /* 0x000fc40005800000 */
[----:B------:R-:W-:Y:S02]  /*e280*/  FMNMX.FTZ R6, R21, R6, !PT ;  /* 0x0000000615067209 */ /* 0x000fe40007810000 */
        /* <DEDUP_REMOVED lines=48> */
[C---:B------:R-:W-:Y:S02]  /*e590*/  ISETP.GT.AND P3, PT, R178.reuse, RZ, P2 ;  /* 0x000000ffb200720c */ /* 0x040fe40001764270 */
        /* <DEDUP_REMOVED lines=8> */
[----:B------:R-:W-:Y:S01]  /*e620*/  ISETP.GT.AND P3, PT, R178, 0x78, P2 ;  /* 0x00000078b200780c */ /* 0x000fe20001764270 */
[----:B------:R-:W0:Y:S01]  /*e630*/  SHFL.BFLY PT, R13, R12, 0x2, 0x1f ;  /* 0x0c401f000c0d7f89 */ /* 0x000e2200000e0000 */
[----:B------:R-:W-:-:S02]  /*e640*/  FSEL R14, R14, -INF , !P4 ;  /* 0xff8000000e0e7808 */ /* 0x000fc40006000000 */
[----:B------:R-:W-:Y:S02]  /*e650*/  ISETP.GT.AND P4, PT, R178, 0x11, P2 ;  /* 0x00000011b200780c */ /* 0x000fe40001784270 */
[C---:B------:R-:W-:Y:S02]  /*e660*/  ISETP.LT.OR P3, PT, R177.reuse, 0x79, P3 ;  /* 0x00000079b100780c */ /* 0x040fe40001f61670 */
[----:B------:R-:W-:-:S04]  /*e670*/  ISETP.LT.OR P4, PT, R177, 0x12, P4 ;  /* 0x00000012b100780c */ /* 0x000fc80002781670 */
[----:B------:R-:W-:Y:S02]  /*e680*/  FSEL R120, R120, -INF , !P4 ;  /* 0xff80000078787808 */ /* 0x000fe40006000000 */
[----:B------:R-:W-:-:S04]  /*e690*/  ISETP.GT.AND P4, PT, R178, 0x20, P2 ;  /* 0x00000020b200780c */ /* 0x000fc80001784270 */
[----:B------:R-:W-:-:S04]  /*e6a0*/  ISETP.LT.OR P4, PT, R177, 0x21, P4 ;  /* 0x00000021b100780c */ /* 0x000fc80002781670 */
[----:B------:R-:W-:Y:S02]  /*e6b0*/  FSEL R126, R126, -INF , !P4 ;  /* 0xff8000007e7e7808 */ /* 0x000fe40006000000 */
[----:B------:R-:W-:Y:S02]  /*e6c0*/  ISETP.GT.AND P4, PT, R178, 0x29, P2 ;  /* 0x00000029b200780c */ /* 0x000fe40001784270 */
[----:B0-----:R-:W-:Y:S02]  /*e6d0*/  FMNMX.FTZ R13, R12, R13, !PT ;  /* 0x0000000d0c0d7209 */ /* 0x001fe40007810000 */
[----:B------:R-:W-:-:S03]  /*e6e0*/  ISETP.LT.OR P4, PT, R177, 0x2a, P4 ;  /* 0x0000002ab100780c */ /* 0x000fc60002781670 */
[----:B------:R-:W0:Y:S01]  /*e6f0*/  SHFL.BFLY PT, R6, R13, 0x1, 0x1f ;  /* 0x0c201f000d067f89 */ /* 0x000e2200000e0000 */
[----:B------:R-:W-:Y:S02]  /*e700*/  FSEL R132, R132, -INF , !P4 ;  /* 0xff80000084847808 */ /* 0x000fe40006000000 */
[----:B------:R-:W-:-:S04]  /*e710*/  ISETP.GT.AND P4, PT, R178, 0x38, P2 ;  /* 0x00000038b200780c */ /* 0x000fc80001784270 */
[----:B------:R-:W-:-:S04]  /*e720*/  ISETP.LT.OR P4, PT, R177, 0x39, P4 ;  /* 0x00000039b100780c */ /* 0x000fc80002781670 */
[----:B------:R-:W-:Y:S02]  /*e730*/  FSEL R138, R138, -INF , !P4 ;  /* 0xff8000008a8a7808 */ /* 0x000fe40006000000 */
[----:B------:R-:W-:-:S04]  /*e740*/  ISETP.GT.AND P4, PT, R178, 0x41, P2 ;  /* 0x00000041b200780c */ /* 0x000fc80001784270 */
[----:B------:R-:W-:-:S04]  /*e750*/  ISETP.LT.OR P4, PT, R177, 0x42, P4 ;  /* 0x00000042b100780c */ /* 0x000fc80002781670 */
[----:B------:R-:W-:Y:S02]  /*e760*/  FSEL R144, R144, -INF , !P4 ;  /* 0xff80000090907808 */ /* 0x000fe40006000000 */
[----:B------:R-:W-:Y:S02]  /*e770*/  ISETP.GT.AND P4, PT, R178, 0x50, P2 ;  /* 0x00000050b200780c */ /* 0x000fe40001784270 */
[----:B0-----:R-:W-:Y:S02]  /*e780*/  FMNMX.FTZ R6, R13, R6, !PT ;  /* 0x000000060d067209 */ /* 0x001fe40007810000 */
[----:B------:R-:W-:Y:S02]  /*e790*/  ISETP.LT.OR P4, PT, R177, 0x51, P4 ;  /* 0x00000051b100780c */ /* 0x000fe40002781670 */
[----:B------:R-:W-:Y:S02]  /*e7a0*/  FSETP.NEU.FTZ.AND P6, PT, R6, -INF , PT ;  /* 0xff8000000600780b */ /* 0x000fe40003fdd000 */
[----:B------:R-:W-:-:S02]  /*e7b0*/  FSEL R150, R150, -INF , !P4 ;  /* 0xff80000096967808 */ /* 0x000fc40006000000 */
[----:B------:R-:W-:Y:S02]  /*e7c0*/  FSEL R173, R6, RZ, P6 ;  /* 0x000000ff06ad7208 */ /* 0x000fe40003000000 */
[----:B------:R-:W-:-:S03]  /*e7d0*/  ISETP.GT.AND P4, PT, R178, 0x59, P2 ;  /* 0x00000059b200780c */ /* 0x000fc60001784270 */
[----:B------:R-:W-:Y:S01]  /*e7e0*/  FADD.FTZ R8, -R173, R8 ;  /* 0x00000008ad087221 */ /* 0x000fe20000010100 */
[----:B------:R-:W-:Y:S01]  /*e7f0*/  IMAD.U32 R173, RZ, RZ, UR10 ;  /* 0x0000000affad7e24 */ /* 0x000fe2000f8e00ff */
[----:B------:R-:W-:Y:S02]  /*e800*/  ISETP.LT.OR P4, PT, R177, 0x5a, P4 ;  /* 0x0000005ab100780c */ /* 0x000fe40002781670 */
[----:B------:R-:W-:Y:S01]  /*e810*/  FMUL.FTZ R8, R8, UR10 ;  /* 0x0000000a08087c20 */ /* 0x000fe20008410000 */
[----:B------:R-:W-:-:S05]  /*e820*/  FFMA.FTZ R173, R6, R173, -8 ;  /* 0xc100000006ad7423 */ /* 0x000fca00000100ad */
[----:B------:R-:W-:Y:S01]  /*e830*/  FSEL R12, R173, RZ, P6 ;  /* 0x000000ffad0c7208 */ /* 0x000fe20003000000 */
[----:B------:R-:W-:Y:S01]  /*e840*/  MUFU.EX2 R8, R8 ;  /* 0x0000000800087308 */ /* 0x000fe20000000800 */
[----:B------:R-:W-:Y:S02]  /*e850*/  ISETP.GT.AND P6, PT, R178, 0x9, P2 ;  /* 0x00000009b200780c */ /* 0x000fe400017c4270 */
[----:B------:R-:W-:Y:S01]  /*e860*/  FSEL R173, R156, -INF , !P4 ;  /* 0xff8000009cad7808 */ /* 0x000fe20006000000 */
[----:B------:R-:W-:-:S01]  /*e870*/  FFMA.FTZ R13, R5, UR10, -R12 ;  /* 0x0000000a050d7c23 */ /* 0x000fc2000801080c */
[----:B------:R-:W-:Y:S01]  /*e880*/  ISETP.LT.OR P6, PT, R177, 0xa, P6 ;  /* 0x0000000ab100780c */ /* 0x000fe200037c1670 */
[----:B------:R-:W-:-:S01]  /*e890*/  FFMA.FTZ R5, R21, UR10, -R12 ;  /* 0x0000000a15057c23 */ /* 0x000fc2000801080c */
[----:B------:R-:W-:Y:S01]  /*e8a0*/  ISETP.GT.AND P4, PT, R178, 0x68, P2 ;  /* 0x00000068b200780c */ /* 0x000fe20001784270 */
[----:B------:R-:W-:-:S01]  /*e8b0*/  FFMA.FTZ R184, R135, UR10, -R12 ;  /* 0x0000000a87b87c23 */ /* 0x000fc2000801080c */
[----:B------:R-:W-:Y:S01]  /*e8c0*/  FSEL R15, R15, -INF , !P6 ;  /* 0xff8000000f0f7808 */ /* 0x000fe20007000000 */
[----:B------:R-:W-:-:S01]  /*e8d0*/  FFMA.FTZ R182, R131, UR10, -R12 ;  /* 0x0000000a83b67c23 */ /* 0x000fc2000801080c */
[----:B------:R-:W-:Y:S01]  /*e8e0*/  ISETP.GT.AND P6, PT, R178, 0x18, P2 ;  /* 0x00000018b200780c */ /* 0x000fe200017c4270 */
[----:B------:R-:W-:-:S01]  /*e8f0*/  FFMA.FTZ R131, R145, UR10, -R12 ;  /* 0x0000000a91837c23 */ /* 0x000fc2000801080c */
[----:B------:R-:W-:Y:S01]  /*e900*/  ISETP.LT.OR P4, PT, R177, 0x69, P4 ;  /* 0x00000069b100780c */ /* 0x000fe20002781670 */
[----:B------:R-:W-:-:S01]  /*e910*/  FFMA.FTZ R145, R167, UR10, -R12 ;  /* 0x0000000aa7917c23 */ /* 0x000fc2000801080c */
[----:B------:R-:W-:Y:S01]  /*e920*/  ISETP.LT.OR P6, PT, R177, 0x19, P6 ;  /* 0x00000019b100780c */ /* 0x000fe200037c1670 */
[----:B------:R-:W0:Y:S01]  /*e930*/  MUFU.EX2 R13, R13 ;  /* 0x0000000d000d7308 */ /* 0x000e220000000800 */
[----:B------:R-:W-:Y:S01]  /*e940*/  FSEL R162, R162, -INF , !P4 ;  /* 0xff800000a2a27808 */ /* 0x000fe20006000000 */
[--C-:B------:R-:W-:Y:S01]  /*e950*/  FFMA.FTZ R181, R181, UR10, -R12.reuse ;  /* 0x0000000ab5b57c23 */ /* 0x100fe2000801080c */
[----:B------:R-:W-:Y:S01]  /*e960*/  FSEL R122, R122, -INF , !P6 ;  /* 0xff8000007a7a7808 */ /* 0x000fe20007000000 */
[--C-:B------:R-:W-:Y:S01]  /*e970*/  FFMA.FTZ R11, R11, UR10, -R12.reuse ;  /* 0x0000000a0b0b7c23 */ /* 0x100fe2000801080c */
[C---:B------:R-:W-:Y:S01]  /*e980*/  ISETP.GT.AND P6, PT, R178.reuse, 0x21, P2 ;  /* 0x00000021b200780c */ /* 0x040fe200017c4270 */
[--C-:B------:R-:W-:Y:S01]  /*e990*/  FFMA.FTZ R9, R121, UR10, -R12.reuse ;  /* 0x0000000a79097c23 */ /* 0x100fe2000801080c */
[----:B------:R-:W-:Y:S01]  /*e9a0*/  ISETP.GT.AND P4, PT, R178, 0x70, P2 ;  /* 0x00000070b200780c */ /* 0x000fe20001784270 */
[----:B------:R-:W1:Y:S01]  /*e9b0*/  MUFU.EX2 R156, R181 ;  /* 0x000000b5009c7308 */ /* 0x000e620000000800 */
[----:B------:R-:W-:Y:S01]  /*e9c0*/  ISETP.LT.OR P6, PT, R177, 0x22, P6 ;  /* 0x00000022b100780c */ /* 0x000fe200037c1670 */
[--C-:B------:R-:W-:Y:S01]  /*e9d0*/  FFMA.FTZ R121, R125, UR10, -R12.reuse ;  /* 0x0000000a7d797c23 */ /* 0x100fe2000801080c */
[----:B------:R-:W-:Y:S01]  /*e9e0*/  ISETP.LT.OR P4, PT, R177, 0x71, P4 ;  /* 0x00000071b100780c */ /* 0x000fe20002781670 */
[--C-:B------:R-:W-:Y:S01]  /*e9f0*/  FFMA.FTZ R186, R139, UR10, -R12.reuse ;  /* 0x0000000a8bba7c23 */ /* 0x100fe2000801080c */
[----:B------:R-:W-:Y:S01]  /*ea00*/  FSEL R128, R128, -INF , !P6 ;  /* 0xff80000080807808 */ /* 0x000fe20007000000 */
[--C-:B------:R-:W-:Y:S01]  /*ea10*/  FFMA.FTZ R125, R133, UR10, -R12.reuse ;  /* 0x0000000a857d7c23 */ /* 0x100fe2000801080c */
[----:B------:R-:W-:Y:S01]  /*ea20*/  ISETP.GT.AND P6, PT, R178, 0x30, P2 ;  /* 0x00000030b200780c */ /* 0x000fe200017c4270 */
[----:B------:R-:W2:Y:S01]  /*ea30*/  MUFU.EX2 R11, R11 ;  /* 0x0000000b000b7308 */ /* 0x000ea20000000800 */
[----:B------:R-:W-:Y:S01]  /*ea40*/  FSEL R166, R166, -INF , !P4 ;  /* 0xff800000a6a67808 */ /* 0x000fe20006000000 */
[--C-:B------:R-:W-:Y:S01]  /*ea50*/  FFMA.FTZ R139, R157, UR10, -R12.reuse ;  /* 0x0000000a9d8b7c23 */ /* 0x100fe2000801080c */
[----:B------:R-:W-:Y:S01]  /*ea60*/  ISETP.LT.OR P6, PT, R177, 0x31, P6 ;  /* 0x00000031b100780c */ /* 0x000fe200037c1670 */
[--C-:B------:R-:W-:Y:S01]  /*ea70*/  FFMA.FTZ R133, R149, UR10, -R12.reuse ;  /* 0x0000000a95857c23 */ /* 0x100fe2000801080c */
[----:B------:R-:W-:Y:S01]  /*ea80*/  FSEL R135, R170, -INF , !P3 ;  /* 0xff800000aa877808 */ /* 0x000fe20005800000 */
[--C-:B------:R-:W-:Y:S01]  /*ea90*/  FFMA.FTZ R149, R171, UR10, -R12.reuse ;  /* 0x0000000aab957c23 */ /* 0x100fe2000801080c */
[----:B------:R-:W-:Y:S01]  /*eaa0*/  FSEL R134, R134, -INF , !P6 ;  /* 0xff80000086867808 */ /* 0x000fe20007000000 */
[----:B------:R-:W-:Y:S01]  /*eab0*/  MUFU.EX2 R9, R9 ;  /* 0x0000000900097308 */ /* 0x000fe20000000800 */
[----:B------:R-:W-:Y:S01]  /*eac0*/  ISETP.GT.AND P6, PT, R178, 0x39, P2 ;  /* 0x00000039b200780c */ /* 0x000fe200017c4270 */
[----:B0-----:R-:W-:Y:S01]  /*ead0*/  FFMA.FTZ R171, R8, R4, R13 ;  /* 0x0000000408ab7223 */ /* 0x001fe2000001000d */
[----:B------:R-:W-:-:S01]  /*eae0*/  FFMA.FTZ R151, R151, UR10, -R12 ;  /* 0x0000000a97977c23 */ /* 0x000fc2000801080c */
[--C-:B------:R-:W-:Y:S01]  /*eaf0*/  FFMA.FTZ R196, R159, UR10, -R12.reuse ;  /* 0x0000000a9fc47c23 */ /* 0x100fe2000801080c */
[----:B------:R-:W-:Y:S01]  /*eb00*/  ISETP.LT.OR P6, PT, R177, 0x3a, P6 ;  /* 0x0000003ab100780c */ /* 0x000fe200037c1670 */
[--C-:B------:R-:W-:Y:S01]  /*eb10*/  FFMA.FTZ R198, R163, UR10, -R12.reuse ;  /* 0x0000000aa3c67c23 */ /* 0x100fe2000801080c */
[----:B------:R-:W-:-:S01]  /*eb20*/  FFMA.FTZ R188, R143, UR10, -R12 ;  /* 0x0000000a8fbc7c23 */ /* 0x000fc2000801080c */
[----:B------:R0:W-:Y:S01]  /*eb30*/  MUFU.EX2 R170, R151 ;  /* 0x0000009700aa7308 */ /* 0x0001e20000000800 */
[----:B------:R-:W-:Y:S01]  /*eb40*/  FSEL R140, R140, -INF , !P6 ;  /* 0xff8000008c8c7808 */ /* 0x000fe20007000000 */
[--C-:B------:R-:W-:Y:S01]  /*eb50*/  FFMA.FTZ R143, R165, UR10, -R12.reuse ;  /* 0x0000000aa58f7c23 */ /* 0x100fe2000801080c */
[----:B------:R-:W-:Y:S01]  /*eb60*/  ISETP.GT.AND P6, PT, R178, 0x48, P2 ;  /* 0x00000048b200780c */ /* 0x000fe200017c4270 */
[----:B------:R-:W-:-:S03]  /*eb70*/  FFMA.FTZ R176, R176, UR10, -R12 ;  /* 0x0000000ab0b07c23 */ /* 0x000fc6000801080c */
[----:B------:R-:W-:Y:S01]  /*eb80*/  ISETP.LT.OR P6, PT, R177, 0x49, P6 ;  /* 0x00000049b100780c */ /* 0x000fe200037c1670 */
[----:B------:R-:W-:Y:S01]  /*eb90*/  MUFU.EX2 R121, R121 ;  /* 0x0000007900797308 */ /* 0x000fe20000000800 */
[----:B0-----:R-:W-:-:S02]  /*eba0*/  FFMA.FTZ R151, R175, UR10, -R12 ;  /* 0x0000000aaf977c23 */ /* 0x001fc4000801080c */
        /* <DEDUP_REMOVED lines=14> */
[C---:B------:R-:W-:Y:S02]  /*ec90*/  ISETP.GT.AND P6, PT, R178.reuse, 0x71, P2 ;  /* 0x00000071b200780c */ /* 0x040fe400017c4270 */
[----:B------:R-:W-:Y:S01]  /*eca0*/  ISETP.GT.AND P2, PT, R178, 0x79, P2 ;  /* 0x00000079b200780c */ /* 0x000fe20001744270 */
[--C-:B------:R-:W-:Y:S01]  /*ecb0*/  FFMA.FTZ R178, R123, UR10, -R12.reuse ;  /* 0x0000000a7bb27c23 */ /* 0x100fe2000801080c */
[C---:B------:R-:W-:Y:S01]  /*ecc0*/  ISETP.LT.OR P6, PT, R177.reuse, 0x72, P6 ;  /* 0x00000072b100780c */ /* 0x040fe200037c1670 */
[----:B------:R0:W3:Y:S01]  /*ecd0*/  MUFU.EX2 R164, R5 ;  /* 0x0000000500a47308 */ /* 0x0000e20000000800 */
[----:B------:R-:W-:Y:S01]  /*ece0*/  ISETP.LT.OR P2, PT, R177, 0x7a, P2 ;  /* 0x0000007ab100780c */ /* 0x000fe20001741670 */
[--C-:B------:R-:W-:Y:S01]  /*ecf0*/  FFMA.FTZ R123, R129, UR10, -R12.reuse ;  /* 0x0000000a817b7c23 */ /* 0x100fe2000801080c */
[----:B------:R-:W-:Y:S01]  /*ed00*/  FSEL R168, R168, -INF , !P6 ;  /* 0xff800000a8a87808 */ /* 0x000fe20007000000 */
[--C-:B------:R-:W-:Y:S01]  /*ed10*/  FFMA.FTZ R129, R141, UR10, -R12.reuse ;  /* 0x0000000a8d817c23 */ /* 0x100fe2000801080c */
[----:B------:R-:W-:Y:S01]  /*ed20*/  FSEL R172, R172, -INF , !P2 ;  /* 0xff800000acac7808 */ /* 0x000fe20005000000 */
[----:B------:R-:W-:-:S02]  /*ed30*/  FFMA.FTZ R141, R161, UR10, -R12 ;  /* 0x0000000aa18d7c23 */ /* 0x000fc4000801080c */
[----:B------:R-:W4:Y:S01]  /*ed40*/  MUFU.EX2 R178, R178 ;  /* 0x000000b200b27308 */ /* 0x000f220000000800 */
[----:B0-----:R-:W-:-:S04]  /*ed50*/  FMNMX.FTZ R5, R174, R7, !PT ;  /* 0x00000007ae057209 */ /* 0x001fc80007810000 */
[----:B------:R-:W-:-:S03]  /*ed60*/  FMNMX.FTZ R5, R10, R5, !PT ;  /* 0x000000050a057209 */ /* 0x000fc60007810000 */
[----:B------:R-:W-:Y:S01]  /*ed70*/  MUFU.EX2 R123, R123 ;  /* 0x0000007b007b7308 */ /* 0x000fe20000000800 */
[----:B------:R-:W-:-:S04]  /*ed80*/  FMNMX.FTZ R180, R14, R5, !PT ;  /* 0x000000050eb47209 */ /* 0x000fc80007810000 */
[----:B------:R-:W-:Y:S01]  /*ed90*/  FMNMX.FTZ R5, R15, R180, !PT ;  /* 0x000000b40f057209 */ /* 0x000fe20007810000 */
[----:B------:R-:W-:-:S01]  /*eda0*/  FFMA.FTZ R180, R127, UR10, -R12 ;  /* 0x0000000a7fb47c23 */ /* 0x000fc2000801080c */
[--C-:B------:R-:W-:Y:S01]  /*edb0*/  FFMA.FTZ R127, R137, UR10, -R12.reuse ;  /* 0x0000000a897f7c23 */ /* 0x100fe2000801080c */
[----:B------:R-:W-:-:S01]  /*edc0*/  FFMA.FTZ R137, R153, UR10, -R12 ;  /* 0x0000000a99897c23 */ /* 0x000fc2000801080c */
        /* <DEDUP_REMOVED lines=29> */
[----:B------:R-:W-:Y:S01]  /*efa0*/  FMNMX.FTZ R5, R173, R190, !PT ;  /* 0x000000bead057209 */ /* 0x000fe20007810000 */
[--C-:B------:R-:W-:Y:S01]  /*efb0*/  FFMA.FTZ R190, R147, UR10, -R12.reuse ;  /* 0x0000000a93be7c23 */ /* 0x100fe2000801080c */
[----:B------:R-:W-:-:S02]  /*efc0*/  FFMA.FTZ R147, R169, UR10, -R12 ;  /* 0x0000000aa9937c23 */ /* 0x000fc4000801080c */
        /* <DEDUP_REMOVED lines=10> */
[----:B------:R-:W-:-:S01]  /*f070*/  FFMA.FTZ R192, R155, UR10, -R12 ;  /* 0x0000000a9bc07c23 */ /* 0x000fc2000801080c */
[----:B------:R-:W-:Y:S02]  /*f080*/  MUFU.EX2 R145, R145 ;  /* 0x0000009100917308 */ /* 0x000fe40000000800 */
[----:B------:R-:W-:-:S05]  /*f090*/  FMNMX.FTZ R5, R172, R5, !PT ;  /* 0x00000005ac057209 */ /* 0x000fca0007810000 */
[----:B------:R-:W0:Y:S01]  /*f0a0*/  SHFL.BFLY PT, R194, R5, 0x2, 0x1f ;  /* 0x0c401f0005c27f89 */ /* 0x000e2200000e0000 */
[----:B------:R-:W-:Y:S08]  /*f0b0*/  MUFU.EX2 R192, R192 ;  /* 0x000000c000c07308 */ /* 0x000ff00000000800 */
[----:B------:R-:W-:Y:S08]  /*f0c0*/  MUFU.EX2 R147, R147 ;  /* 0x0000009300937308 */ /* 0x000ff00000000800 */
[----:B------:R-:W-:Y:S01]  /*f0d0*/  MUFU.EX2 R149, R149 ;  /* 0x0000009500957308 */ /* 0x000fe20000000800 */
[----:B0-----:R-:W-:-:S07]  /*f0e0*/  FMNMX.FTZ R194, R5, R194, !PT ;  /* 0x000000c205c27209 */ /* 0x001fce0007810000 */
[----:B------:R-:W-:Y:S01]  /*f0f0*/  MUFU.EX2 R12, R176 ;  /* 0x000000b0000c7308 */ /* 0x000fe20000000800 */
[----:B------:R-:W0:Y:S07]  /*f100*/  SHFL.BFLY PT, R5, R194, 0x1, 0x1f ;  /* 0x0c201f00c2057f89 */ /* 0x000e2e00000e0000 */
[----:B------:R-:W-:Y:S01]  /*f110*/  MUFU.EX2 R151, R151 ;  /* 0x0000009700977308 */ /* 0x000fe20000000800 */
[----:B0-----:R-:W-:Y:S01]  /*f120*/  FMNMX.FTZ R5, R194, R5, !PT ;  /* 0x00000005c2057209 */ /* 0x001fe20007810000 */
[----:B------:R-:W-:-:S03]  /*f130*/  IMAD.U32 R194, RZ, RZ, UR10 ;  /* 0x0000000affc27e24 */ /* 0x000fc6000f8e00ff */
[C---:B------:R-:W-:Y:S01]  /*f140*/  FSETP.NEU.FTZ.AND P2, PT, R5.reuse, -INF , PT ;  /* 0xff8000000500780b */ /* 0x040fe20003f5d000 */
[----:B------:R-:W-:-:S05]  /*f150*/  FFMA.FTZ R153, R5, R194, -8 ;  /* 0xc100000005997423 */ /* 0x000fca00000100c2 */
[----:B------:R-:W-:-:S05]  /*f160*/  FSEL R153, R153, RZ, P2 ;  /* 0x000000ff99997208 */ /* 0x000fca0001000000 */
[--C-:B------:R-:W-:Y:S01]  /*f170*/  FFMA.FTZ R161, R128, UR10, -R153.reuse ;  /* 0x0000000a80a17c23 */ /* 0x100fe20008010899 */
[----:B------:R-:W-:Y:S01]  /*f180*/  FSEL R128, R5, RZ, P2 ;  /* 0x000000ff05807208 */ /* 0x000fe20001000000 */
[--C-:B------:R-:W-:Y:S01]  /*f190*/  FFMA.FTZ R174, R174, UR10, -R153.reuse ;  /* 0x0000000aaeae7c23 */ /* 0x100fe20008010899 */
[----:B------:R-:W-:-:S01]  /*f1a0*/  FFMA.FTZ R155, R10, UR10, -R153 ;  /* 0x0000000a0a9b7c23 */ /* 0x000fc20008010899 */
[--C-:B------:R-:W-:Y:S01]  /*f1b0*/  FFMA.FTZ R10, R14, UR10, -R153.reuse ;  /* 0x0000000a0e0a7c23 */ /* 0x100fe20008010899 */
[----:B------:R-:W-:-:S01]  /*f1c0*/  FFMA.FTZ R15, R15, UR10, -R153 ;  /* 0x0000000a0f0f7c23 */ /* 0x000fc20008010899 */
[----:B------:R-:W-:Y:S01]  /*f1d0*/  FADD.FTZ R128, -R128, R7 ;  /* 0x0000000780807221 */ /* 0x000fe20000010100 */
[----:B------:R-:W-:-:S01]  /*f1e0*/  FFMA.FTZ R14, R20, UR10, -R153 ;  /* 0x0000000a140e7c23 */ /* 0x000fc20008010899 */
[----:B------:R-:W-:Y:S01]  /*f1f0*/  MUFU.EX2 R174, R174 ;  /* 0x000000ae00ae7308 */ /* 0x000fe20000000800 */
[----:B------:R-:W-:-:S01]  /*f200*/  FFMA.FTZ R157, R120, UR10, -R153 ;  /* 0x0000000a789d7c23 */ /* 0x000fc20008010899 */
[----:B------:R-:W-:Y:S01]  /*f210*/  FMUL.FTZ R167, R128, UR10 ;  /* 0x0000000a80a77c20 */ /* 0x000fe20008410000 */
[----:B------:R-:W-:-:S01]  /*f220*/  FFMA.FTZ R20, R122, UR10, -R153 ;  /* 0x0000000a7a147c23 */ /* 0x000fc20008010899 */
[----:B------:R-:W-:Y:S01]  /*f230*/  FFMA.FTZ R122, R130, UR10, -R153 ;  /* 0x0000000a827a7c23 */ /* 0x000fe20008010899 */
[----:B-1----:R-:W-:-:S01]  /*f240*/  FADD.FTZ R130, R156, R171 ;  /* 0x000000ab9c827221 */ /* 0x002fc20000010000 */
[--C-:B------:R-:W-:Y:S01]  /*f250*/  FFMA.FTZ R159, R124, UR10, -R153.reuse ;  /* 0x0000000a7c9f7c23 */ /* 0x100fe20008010899 */
[----:B------:R-:W-:-:S01]  /*f260*/  FFMA.FTZ R120, R126, UR10, -R153 ;  /* 0x0000000a7e787c23 */ /* 0x000fc20008010899 */
[----:B------:R-:W0:Y:S01]  /*f270*/  MUFU.EX2 R167, R167 ;  /* 0x000000a700a77308 */ /* 0x000e220000000800 */
[----:B--2---:R-:W-:-:S01]  /*f280*/  FADD.FTZ R175, R11, R130 ;  /* 0x000000820baf7221 */ /* 0x004fc20000010000 */
[--C-:B------:R-:W-:Y:S01]  /*f290*/  FFMA.FTZ R163, R132, UR10, -R153.reuse ;  /* 0x0000000a84a37c23 */ /* 0x100fe20008010899 */
[----:B------:R-:W-:-:S01]  /*f2a0*/  FFMA.FTZ R124, R134, UR10, -R153 ;  /* 0x0000000a867c7c23 */ /* 0x000fc20008010899 */
[----:B------:R-:W-:Y:S01]  /*f2b0*/  FFMA.FTZ R165, R136, UR10, -R153 ;  /* 0x0000000a88a57c23 */ /* 0x000fe20008010899 */
[----:B---3--:R-:W-:-:S01]  /*f2c0*/  FADD.FTZ R130, R164, R175 ;  /* 0x000000afa4827221 */ /* 0x008fc20000010000 */
[--C-:B------:R-:W-:Y:S01]  /*f2d0*/  FFMA.FTZ R126, R138, UR10, -R153.reuse ;  /* 0x0000000a8a7e7c23 */ /* 0x100fe20008010899 */
[----:B------:R-:W-:-:S01]  /*f2e0*/  FFMA.FTZ R7, R140, UR10, -R153 ;  /* 0x0000000a8c077c23 */ /* 0x000fc20008010899 */
[----:B------:R-:W1:Y:S01]  /*f2f0*/  MUFU.EX2 R155, R155 ;  /* 0x0000009b009b7308 */ /* 0x000e620000000800 */
[----:B------:R-:W-:-:S01]  /*f300*/  FADD.FTZ R175, R9, R130 ;  /* 0x0000008209af7221 */ /* 0x000fc20000010000 */
[--C-:B------:R-:W-:Y:S01]  /*f310*/  FFMA.FTZ R128, R142, UR10, -R153.reuse ;  /* 0x0000000a8e807c23 */ /* 0x100fe20008010899 */
[----:B------:R-:W-:-:S01]  /*f320*/  FFMA.FTZ R144, R144, UR10, -R153 ;  /* 0x0000000a90907c23 */ /* 0x000fc20008010899 */
[----:B------:R-:W-:Y:S01]  /*f330*/  FFMA.FTZ R146, R146, UR10, -R153 ;  /* 0x0000000a92927c23 */ /* 0x000fe20008010899 */
[----:B----4-:R-:W-:-:S01]  /*f340*/  FADD.FTZ R130, R178, R175 ;  /* 0x000000afb2827221 */ /* 0x010fc20000010000 */
[--C-:B------:R-:W-:Y:S01]  /*f350*/  FFMA.FTZ R148, R148, UR10, -R153.reuse ;  /* 0x0000000a94947c23 */ /* 0x100fe20008010899 */
[----:B------:R-:W-:-:S01]  /*f360*/  FFMA.FTZ R150, R150, UR10, -R153 ;  /* 0x0000000a96967c23 */ /* 0x000fc20008010899 */
[----:B------:R-:W2:Y:S01]  /*f370*/  MUFU.EX2 R10, R10 ;  /* 0x0000000a000a7308 */ /* 0x000ea20000000800 */
[----:B0-----:R-:W-:-:S01]  /*f380*/  FFMA.FTZ R4, R167, R3, R174 ;  /* 0x00000003a7047223 */ /* 0x001fc200000100ae */
[----:B------:R-:W-:Y:S01]  /*f390*/  FADD.FTZ R177, R121, R130 ;  /* 0x0000008279b17221 */ /* 0x000fe20000010000 */
[----:B------:R-:W-:-:S01]  /*f3a0*/  FFMA.FTZ R152, R152, UR10, -R153 ;  /* 0x0000000a98987c23 */ /* 0x000fc20008010899 */
[--C-:B------:R-:W-:Y:S01]  /*f3b0*/  FFMA.FTZ R154, R154, UR10, -R153.reuse ;  /* 0x0000000a9a9a7c23 */ /* 0x100fe20008010899 */
[----:B------:R-:W-:-:S01]  /*f3c0*/  FFMA.FTZ R173, R173, UR10, -R153 ;  /* 0x0000000aadad7c23 */ /* 0x000fc20008010899 */
[----:B------:R-:W-:Y:S01]  /*f3d0*/  FADD.FTZ R130, R180, R177 ;  /* 0x000000b1b4827221 */ /* 0x000fe20000010000 */
[----:B------:R-:W-:-:S01]  /*f3e0*/  FFMA.FTZ R158, R158, UR10, -R153 ;  /* 0x0000000a9e9e7c23 */ /* 0x000fc20008010899 */
[----:B------:R-:W0:Y:S01]  /*f3f0*/  MUFU.EX2 R15, R15 ;  /* 0x0000000f000f7308 */ /* 0x000e220000000800 */
[----:B-1----:R-:W-:-:S01]  /*f400*/  FADD.FTZ R3, R155, R4 ;  /* 0x000000049b037221 */ /* 0x002fc20000010000 */
[----:B------:R-:W-:Y:S01]  /*f410*/  FADD.FTZ R177, R123, R130 ;  /* 0x000000827bb17221 */ /* 0x000fe20000010000 */
[----:B------:R-:W-:-:S01]  /*f420*/  FFMA.FTZ R160, R160, UR10, -R153 ;  /* 0x0000000aa0a07c23 */ /* 0x000fc20008010899 */
[--C-:B------:R-:W-:Y:S01]  /*f430*/  FFMA.FTZ R162, R162, UR10, -R153.reuse ;  /* 0x0000000aa2a27c23 */ /* 0x100fe20008010899 */
[----:B------:R-:W-:-:S01]  /*f440*/  FFMA.FTZ R21, R21, UR10, -R153 ;  /* 0x0000000a15157c23 */ /* 0x000fc20008010899 */
[----:B------:R-:W-:Y:S01]  /*f450*/  FADD.FTZ R130, R182, R177 ;  /* 0x000000b1b6827221 */ /* 0x000fe20000010000 */
[----:B------:R-:W-:-:S01]  /*f460*/  FFMA.FTZ R166, R166, UR10, -R153 ;  /* 0x0000000aa6a67c23 */ /* 0x000fc20008010899 */
[----:B------:R-:W1:Y:S01]  /*f470*/  MUFU.EX2 R14, R14 ;  /* 0x0000000e000e7308 */ /* 0x000e620000000800 */
[----:B--2---:R-:W-:-:S01]  /*f480*/  FADD.FTZ R4, R10, R3 ;  /* 0x000000030a047221 */ /* 0x004fc20000010000 */
[----:B------:R-:W-:Y:S01]  /*f490*/  FADD.FTZ R177, R125, R130 ;  /* 0x000000827db17221 */ /* 0x000fe20000010000 */
[----:B------:R-:W-:-:S01]  /*f4a0*/  FFMA.FTZ R168, R168, UR10, -R153 ;  /* 0x0000000aa8a87c23 */ /* 0x000fc20008010899 */
[--C-:B------:R-:W-:Y:S01]  /*f4b0*/  FFMA.FTZ R135, R135, UR10, -R153.reuse ;  /* 0x0000000a87877c23 */ /* 0x100fe20008010899 */
[----:B------:R-:W-:-:S01]  /*f4c0*/  FFMA.FTZ R153, R172, UR10, -R153 ;  /* 0x0000000aac997c23 */ /* 0x000fc20008010899 */
[----:B------:R-:W-:-:S02]  /*f4d0*/  FADD.FTZ R130, R184, R177 ;  /* 0x000000b1b8827221 */ /* 0x000fc40000010000 */
        /* <DEDUP_REMOVED lines=73> */
[----:B------:R-:W-:-:S03]  /*f970*/  FADD.FTZ R4, R151, R4 ;  /* 0x0000000497047221 */ /* 0x000fc60000010000 */
[----:B0-----:R-:W-:-:S04]  /*f980*/  FADD.FTZ R3, R135, R132 ;  /* 0x0000008487037221 */ /* 0x001fc80000010000 */
[----:B-1----:R-:W-:Y:S01]  /*f990*/  FADD.FTZ R3, R130, R3 ;  /* 0x0000000382037221 */ /* 0x002fe20000010000 */
[----:B------:R-:W-:Y:S06]  /*f9a0*/  @!P0 BRA `(.L_x_4314) ;  /* 0x0000000000048947 */ /* 0x000fec0003800000 */
[----:B------:R-:W-:Y:S01]  /*f9b0*/  BPT.TRAP 0x1 ;  /* 0x000000040000795c */ /* 0x000fe20000300000 */
.L_x_4314:
        /* <DEDUP_REMOVED lines=139> */
[----:B------:R-:W-:Y:S01]  /*10270*/  IMAD.MOV.U32 R192, RZ, RZ, R125 ;  /* 0x000000ffffc07224 */ /* 0x000fe200078e007d */
[----:B------:R-:W-:Y:S06]  /*10280*/  @P2 BRA `(.L_x_4315) ;  /* 0xffffffc400bc2947 */ /* 0x000fec000383ffff */
.L_x_4297:
[----:B------:R-:W-:Y:S06]  /*10290*/  BAR.ARV 0x8, 0x180 ;  /* 0x0206000000007b1d */ /* 0x000fec0000002000 */
[----:B------:R-:W-:Y:S05]  /*102a0*/  @!P0 BRA `(.L_x_4316) ;  /* 0x0000000000048947 */ /* 0x000fea0003800000 */
[----:B------:R-:W-:Y:S01]  /*102b0*/  BPT.TRAP 0x1 ;  /* 0x000000040000795c */ /* 0x000fe20000300000 */
.L_x_4316:
[----:B------:R-:W-:Y:S01]  /*102c0*/  ULEA UR9, UR54, UR36, 0x3 ;  /* 0x0000002436097291 */ /* 0x000fe2000f8e183f */
[----:B------:R-:W-:-:S05]  /*102d0*/  IMAD.U32 R0, RZ, RZ, UR51 ;  /* 0x00000033ff007e24 */ /* 0x000fca000f8e00ff */
[----:B------:R-:W-:-:S04]  /*102e0*/  SHF.L.U32 R0, R0, 0x1f, RZ ;  /* 0x0000001f00007819 */ /* 0x000fc800000006ff */
[----:B------:R0:W1:Y:S01]  /*102f0*/  SYNCS.PHASECHK.TRANS64.TRYWAIT P1, [UR9+0x2a850], R0 ;  /* 0x02a85000ff0075a7 */ /* 0x0000620008020149 */
[----:B------:R-:W-:Y:S05]  /*10300*/  @!P0 BRA `(.L_x_4317) ;  /* 0x0000000000048947 */ /* 0x000fea0003800000 */
[----:B------:R-:W-:Y:S01]  /*10310*/  BPT.TRAP 0x1 ;  /* 0x000000040000795c */ /* 0x000fe20000300000 */
.L_x_4317:
[----:B-1----:R-:W-:Y:S05]  /*10320*/  @P1 BRA `(.L_x_4318) ;  /* 0x0000000000081947 */ /* 0x002fea0003800000 */
[----:B------:R-:W1:Y:S02]  /*10330*/  SYNCS.PHASECHK.TRANS64.TRYWAIT P1, [UR9+0x2a850], R0 ;  /* 0x02a85000ff0075a7 */ /* 0x000e640008020149 */
[----:B-1----:R-:W-:Y:S05]  /*10340*/  @!P1 BRA `(.L_x_4319) ;  /* 0x000000c800c49947 */ /* 0x002fea0003800000 */
.L_x_4318:
[----:B------:R-:W-:Y:S01]  /*10350*/  UIADD3 UR36, UR36, 0x400, URZ ;  /* 0x0000040024247890 */ /* 0x000fe2000fffe03f */
[----:B------:R-:W-:Y:S01]  /*10360*/  WARPGROUP.ARRIVE ;  /* 0x00000000000079c5 */ /* 0x000fe20000000000 */
[----:B------:R-:W-:Y:S01]  /*10370*/  UMOV UR7, 0x40000040 ;  /* 0x4000004000077882 */ /* 0x000fe20000000000 */
[----:B------:R-:W-:Y:S01]  /*10380*/  ULDC.64 UR12, c[0x0][0x9a0] ;  /* 0x00026800000c7ab9 */ /* 0x000fe20000000a00 */
[----:B------:R-:W-:Y:S01]  /*10390*/  USHF.R.U32.HI UR36, URZ, 0x4, UR36 ;  /* 0x000000043f247899 */ /* 0x000fe20008011624 */
[----:B-1----:R-:W-:Y:S01]  /*103a0*/  IMAD.MOV.U32 R7, RZ, RZ, 0x3f800000 ;  /* 0x3f800000ff077424 */ /* 0x002fe200078e00ff */
[----:B------:R-:W-:Y:S02]  /*103b0*/  UISETP.NE.U32.AND UP0, UPT, UR12, URZ, UPT ;  /* 0x0000003f0c00728c */ /* 0x000fe4000bf05070 */
[----:B------:R-:W-:Y:S02]  /*103c0*/  ULOP3.LUT UR36, UR36, 0x3fff, URZ, 0xc0, !UPT ;  /* 0x00003fff24247892 */ /* 0x000fe4000f8ec03f */
[----:B------:R-:W-:-:S02]  /*103d0*/  UISETP.NE.AND.EX UP0, UPT, UR13, URZ, UPT, UP0 ;  /* 0x0000003f0d00728c */ /* 0x000fc4000bf05300 */
[----:B------:R-:W-:-:S04]  /*103e0*/  ULOP3.LUT UR8, UR36, 0x10000, URZ, 0xfc, !UPT ;  /* 0x0001000024087892 */ /* 0x000fc8000f8efc3f */
[----:B------:R-:W-:Y:S01]  /*103f0*/  UIMAD UR8, UR54, 0x600, UR8 ;  /* 0x00000600360878a4 */ /* 0x000fe2000f8e0208 */
[----:B------:R-:W-:-:S04]  /*10400*/  PLOP3.LUT P1, PT, PT, PT, UP0, 0x80, 0x0 ;  /* 0x000000000000781c */ /* 0x000fc80003f2f008 */
[----:B------:R-:W-:Y:S02]  /*10410*/  @UP0 ULDC.64 UR14, c[0x0][0x9c8] ;  /* 0x00027200000e0ab9 */ /* 0x000fe40000000a00 */
[----:B------:R-:W-:Y:S01]  /*10420*/  UMOV UR6, UR8 ;  /* 0x0000000800067c82 */ /* 0x000fe20008000000 */
[----:B------:R-:W-:-:S09]  /*10430*/  @UP0 UIMAD.WIDE.U32 UR4, UR50, UR14, URZ ;  /* 0x0000000e320402a5 */ /* 0x000fd2000f8e003f */
[----:B------:R-:W-:Y:S01]  /*10440*/  QGMMA.64x192x32.F32.E4M3.E4M3 R24, R196, gdesc[UR4], R24, gsb0 ;  /* 0x02e00004c4187df3 */ /* 0x000fe20008000818 */
[----:B------:R-:W-:Y:S01]  /*10450*/  UIADD3 UR6, UR8, 0x2, URZ ;  /* 0x0000000208067890 */ /* 0x000fe2000fffe03f */
[----:B------:R-:W-:Y:S01]  /*10460*/  UMOV UR7, 0x40000040 ;  /* 0x4000004000077882 */ /* 0x000fe20000000000 */
[----:B------:R-:W-:Y:S02]  /*10470*/  WARPGROUP.DEPBAR.LE gsb0, 0x0 ;  /* 0x00008000000079c5 */ /* 0x000fe40000010000 */
[----:B------:R-:W-:-:S15]  /*10480*/  WARPGROUP.ARRIVE ;  /* 0x00000000000079c5 */ /* 0x000fde0000000000 */
[----:B------:R-:W-:Y:S01]  /*10490*/  QGMMA.64x192x32.F32.E4M3.E4M3 R24, R192, gdesc[UR4], R24, gsb0 ;  /* 0x02e00004c0187df3 */ /* 0x000fe20008000818 */
[----:B------:R-:W-:-:S04]  /*104a0*/  @UP0 USHF.R.S32.HI UR6, URZ, 0x1f, UR50 ;  /* 0x0000001f3f060899 */ /* 0x000fc80008011432 */
[----:B------:R-:W-:-:S04]  /*104b0*/  @UP0 UIMAD UR6, UR6, UR14, URZ ;  /* 0x0000000e060602a4 */ /* 0x000fc8000f8e023f */
[----:B------:R-:W-:-:S04]  /*104c0*/  @UP0 UIMAD UR6, UR50, UR15, UR6 ;  /* 0x0000000f320602a4 */ /* 0x000fc8000f8e0206 */
[----:B------:R-:W-:-:S03]  /*104d0*/  @UP0 UIADD3 UR5, UR5, UR6, URZ ;  /* 0x0000000605050290 */ /* 0x000fc6000fffe03f */
[----:B------:R-:W-:Y:S02]  /*104e0*/  @UP0 ULDC.64 UR6, c[0x0][0x9d0] ;  /* 0x0002740000060ab9 */ /* 0x000fe40000000a00 */
[----:B------:R-:W-:-:S04]  /*104f0*/  @UP0 UIMAD.WIDE.U32 UR4, UR43, UR6, UR4 ;  /* 0x000000062b0402a5 */ /* 0x000fc8000f8e0004 */
[----:B------:R-:W-:Y:S02]  /*10500*/  @UP0 UIMAD UR5, UR43, UR7, UR5 ;  /* 0x000000072b0502a4 */ /* 0x000fe4000f8e0205 */
[----:B------:R-:W-:-:S04]  /*10510*/  @UP0 ULEA UR6, UP1, UR4, UR12, 0x2 ;  /* 0x0000000c04060291 */ /* 0x000fc8000f82103f */
[----:B------:R-:W-:Y:S02]  /*10520*/  @UP0 ULEA.HI.X UR7, UR4, UR13, UR5, 0x2, UP1 ;  /* 0x0000000d04070291 */ /* 0x000fe400088f1405 */
[----:B------:R-:W-:-:S04]  /*10530*/  IMAD.U32 R8, RZ, RZ, UR6 ;  /* 0x00000006ff087e24 */ /* 0x000fc8000f8e00ff */
[----:B------:R-:W-:-:S05]  /*10540*/  IMAD.U32 R9, RZ, RZ, UR7 ;  /* 0x00000007ff097e24 */ /* 0x000fca000f8e00ff */
[----:B------:R1:W2:Y:S01]  /*10550*/  @P1 LDG.E R7, desc[UR52][R8.64] ;  /* 0x0000003408071981 */ /* 0x0002a2000c1e1900 */
[----:B------:R-:W-:Y:S01]  /*10560*/  UIADD3 UR6, UR8, 0x4, URZ ;  /* 0x0000000408067890 */ /* 0x000fe2000fffe03f */
[----:B------:R-:W-:Y:S01]  /*10570*/  UMOV UR7, 0x40000040 ;  /* 0x4000004000077882 */ /* 0x000fe20000000000 */
[----:B------:R-:W-:Y:S01]  /*10580*/  UIADD3 UR8, UR8, 0x6, URZ ;  /* 0x0000000608087890 */ /* 0x000fe2000fffe03f */
[----:B------:R-:W-:Y:S02]  /*10590*/  WARPGROUP.DEPBAR.LE gsb0, 0x0 ;  /* 0x00008000000079c5 */ /* 0x000fe40000010000 */
[----:B------:R-:W-:-:S06]  /*105a0*/  WARPGROUP.ARRIVE ;  /* 0x00000000000079c5 */ /* 0x000fcc0000000000 */
[----:B------:R-:W-:Y:S01]  /*105b0*/  QGMMA.64x192x32.F32.E4M3.E4M3 R24, R188, gdesc[UR4], R24, gsb0 ;  /* 0x02e00004bc187df3 */ /* 0x000fe20008000818 */
[----:B------:R-:W-:Y:S01]  /*105c0*/  UMOV UR6, UR8 ;  /* 0x0000000800067c82 */ /* 0x000fe20008000000 */
[----:B------:R-:W-:Y:S01]  /*105d0*/  UMOV UR7, 0x40000040 ;  /* 0x4000004000077882 */ /* 0x000fe20000000000 */
[----:B------:R-:W3:Y:S04]  /*105e0*/  SHFL.BFLY PT, R11, R4, 0x2, 0x1f ;  /* 0x0c401f00040b7f89 */ /* 0x000ee800000e0000 */
[----:B------:R-:W4:Y:S01]  /*105f0*/  SHFL.BFLY PT, R2, R3, 0x2, 0x1f ;  /* 0x0c401f0003027f89 */ /* 0x000f2200000e0000 */
[----:B---3--:R-:W-:-:S01]  /*10600*/  FADD.FTZ R11, R11, R4 ;  /* 0x000000040b0b7221 */ /* 0x008fc20000010000 */
[----:B----4-:R-:W-:-:S04]  /*10610*/  FADD.FTZ R2, R2, R3 ;  /* 0x0000000302027221 */ /* 0x010fc80000010000 */
[----:B0-----:R-:W0:Y:S04]  /*10620*/  SHFL.BFLY PT, R0, R11, 0x1, 0x1f ;  /* 0x0c201f000b007f89 */ /* 0x001e2800000e0000 */
        /* <DEDUP_REMOVED lines=18> */
[----:B------:R-:W-:-:S02]  /*10750*/  IMAD.U32 R3, RZ, RZ, UR10 ;  /* 0x0000000aff037e24 */ /* 0x000fc4000f8e00ff */
[----:B------:R-:W-:Y:S02]  /*10760*/  IMAD.U32 R11, RZ, RZ, UR10 ;  /* 0x0000000aff0b7e24 */ /* 0x000fe4000f8e00ff */
[----:B0-----:R-:W-:Y:S01]  /*10770*/  @P2 FMUL.FTZ R8, R8, 0.69314718246459960938 ;  /* 0x3f31721808082820 */ /* 0x001fe20000410000 */
[----:B------:R-:W-:Y:S01]  /*10780*/  @P2 FMUL.FTZ R3, R3, 0.69314718246459960938 ;  /* 0x3f31721803032820 */ /* 0x000fe20000410000 */
        /* <DEDUP_REMOVED lines=11> */
.L_x_4320:
        /* <DEDUP_REMOVED lines=106> */
.L_x_4246:
        /* <DEDUP_REMOVED lines=18> */
[----:B0-----:R-:W-:-:S05]  /*11000*/  IMAD.SHL.U32 R4, R30, 0x4, RZ ;  /* 0x000000041e047824 */ /* 0x001fca00078e00ff */
[----:B------:R-:W-:Y:S01]  /*11010*/  LOP3.LUT R4, R4, 0xc, RZ, 0xc0, !PT ;  /* 0x0000000c04047812 */ /* 0x000fe200078ec0ff */
[----:B------:R-:W-:Y:S03]  /*11020*/  BAR.SYNC.DEFER_BLOCKING 0x1, 0x100 ;  /* 0x0044000000007b1d */ /* 0x000fe60000010000 */
[----:B------:R-:W-:-:S05]  /*11030*/  IADD3 R4, P0, R4, UR8, RZ ;  /* 0x0000000804047c10 */ /* 0x000fca000ff1e0ff */
[----:B------:R-:W-:-:S05]  /*11040*/  IMAD.X R5, RZ, RZ, UR9, P0 ;  /* 0x00000009ff057e24 */ /* 0x000fca00080e06ff */
[----:B------:R-:W2:Y:S01]  /*11050*/  LDG.E.CONSTANT R27, desc[UR52][R4.64] ;  /* 0x00000034041b7981 */ /* 0x000ea2000c1e9900 */
[----:B------:R-:W-:-:S03]  /*11060*/  LOP3.LUT P0, R6, R30, 0x3, RZ, 0xc0, !PT ;  /* 0x000000031e067812 */ /* 0x000fc6000780c0ff */
[----:B------:R-:W3:Y:S01]  /*11070*/  LDL R4, [R1+0x38] ;  /* 0x0000380001047983 */ /* 0x000ee20000100800 */
[----:B------:R-:W-:Y:S01]  /*11080*/  ISETP.EQ.OR P0, PT, R6, 0x3, !P0 ;  /* 0x000000030600780c */ /* 0x000fe20004702670 */
[----:B------:R-:W-:Y:S01]  /*11090*/  UMOV UR8, UR7 ;  /* 0x0000000700087c82 */ /* 0x000fe20008000000 */
[----:B-1----:R-:W-:Y:S01]  /*110a0*/  UMOV UR9, UR4 ;  /* 0x0000000400097c82 */ /* 0x002fe20008000000 */
[----:B------:R-:W-:Y:S01]  /*110b0*/  UIMAD.WIDE UR10, UR44, 0x4, UR10 ;  /* 0x000000042c0a78a5 */ /* 0x000fe2000f8e020a */
        /* <DEDUP_REMOVED lines=97> */
[----:B--2---:R-:W-:Y:S04]  /*116d0*/  SHFL.IDX PT, R30, R30, R27, 0x1c1f ;  /* 0x001c1f1b1e1e7589 */ /* 0x004fe800000e0000 */
[----:B------:R-:W-:Y:S04]  /*116e0*/  SHFL.IDX PT, R164, R164, R27, 0x1c1f ;  /* 0x001c1f1ba4a47589 */ /* 0x000fe800000e0000 */
[----:B------:R-:W-:Y:S01]  /*116f0*/  SHFL.IDX PT, R38, R38, R27, 0x1c1f ;  /* 0x001c1f1b26267589 */ /* 0x000fe200000e0000 */
[----:B---3--:R-:W-:-:S03]  /*11700*/  IMAD.WIDE R20, R4, R20, UR8 ;  /* 0x0000000804147e25 */ /* 0x008fc6000f8e0214 */
[----:B------:R-:W-:Y:S01]  /*11710*/  SHFL.IDX PT, R166, R166, R27, 0x1c1f ;  /* 0x001c1f1ba6a67589 */ /* 0x000fe200000e0000 */
[----:B------:R-:W-:-:S03]  /*11720*/  LOP3.LUT R3, R20, 0x380, RZ, 0xc0, !PT ;  /* 0x0000038014037812 */ /* 0x000fc600078ec0ff */
[----:B------:R-:W-:Y:S01]  /*11730*/  SHFL.IDX PT, R46, R46, R27, 0x1c1f ;  /* 0x001c1f1b2e2e7589 */ /* 0x000fe200000e0000 */
[C---:B------:R-:W-:Y:S02]  /*11740*/  IADD3 R53, P3, R20.reuse, 0x8040, RZ ;  /* 0x0000804014357810 */ /* 0x040fe40007f7e0ff */
[C---:B------:R-:W-:Y:S01]  /*11750*/  IADD3 R57, P4, R20.reuse, 0x8060, RZ ;  /* 0x0000806014397810 */ /* 0x040fe20007f9e0ff */
[----:B------:R-:W-:Y:S01]  /*11760*/  SHFL.IDX PT, R102, R102, R27, 0x1c1f ;  /* 0x001c1f1b66667589 */ /* 0x000fe200000e0000 */
[C---:B------:R-:W-:Y:S01]  /*11770*/  IADD3 R10, P6, R20.reuse, 0x8020, RZ ;  /* 0x00008020140a7810 */ /* 0x040fe20007fde0ff */
[--C-:B------:R-:W-:Y:S01]  /*11780*/  IMAD.X R135, RZ, RZ, R21.reuse, P3 ;  /* 0x000000ffff877224 */ /* 0x100fe200018e0615 */
[C---:B------:R-:W-:Y:S01]  /*11790*/  IADD3 R49, P5, R20.reuse, 0x8000, RZ ;  /* 0x0000800014317810 */ /* 0x040fe20007fbe0ff */
[--C-:B------:R-:W-:Y:S01]  /*117a0*/  IMAD.X R29, RZ, RZ, R21.reuse, P4 ;  /* 0x000000ffff1d7224 */ /* 0x100fe200020e0615 */
[----:B------:R-:W-:Y:S01]  /*117b0*/  IADD3 R45, P2, R20, 0x4060, RZ ;  /* 0x00004060142d7810 */ /* 0x000fe20007f5e0ff */
[--C-:B------:R-:W-:Y:S01]  /*117c0*/  IMAD.X R25, RZ, RZ, R21.reuse, P6 ;  /* 0x000000ffff197224 */ /* 0x100fe200030e0615 */
[----:B------:R-:W-:Y:S01]  /*117d0*/  SHF.R.U64 R3, R3, 0x3, RZ ;  /* 0x0000000303037819 */ /* 0x000fe200000012ff */
[--C-:B------:R-:W-:Y:S01]  /*117e0*/  IMAD.X R137, RZ, RZ, R21.reuse, P5 ;  /* 0x000000ffff897224 */ /* 0x100fe200028e0615 */
[----:B------:R-:W-:Y:S01]  /*117f0*/  LOP3.LUT R12, R53, 0x380, RZ, 0xc0, !PT ;  /* 0x00000380350c7812 */ /* 0x000fe200078ec0ff */
[----:B------:R-:W-:Y:S01]  /*11800*/  IMAD.X R15, RZ, RZ, R21, P2 ;  /* 0x000000ffff0f7224 */ /* 0x000fe200010e0615 */
[----:B------:R-:W-:Y:S01]  /*11810*/  LOP3.LUT R8, R10, 0x380, RZ, 0xc0, !PT ;  /* 0x000003800a087812 */ /* 0x000fe200078ec0ff */
[----:B------:R-:W-:Y:S01]  /*11820*/  SHFL.IDX PT, R128, R128, R27, 0x1c1f ;  /* 0x001c1f1b80807589 */ /* 0x000fe200000e0000 */
[----:B------:R-:W-:-:S02]  /*11830*/  IADD3 R33, P1, R20, 0x4040, RZ ;  /* 0x0000404014217810 */ /* 0x000fc40007f3e0ff */
[C---:B------:R-:W-:Y:S01]  /*11840*/  IADD3 R6, P4, R20.reuse, 0x4020, RZ ;  /* 0x0000402014067810 */ /* 0x040fe20007f9e0ff */
[----:B------:R-:W-:Y:S01]  /*11850*/  SHFL.IDX PT, R62, R62, R27, 0x1c1f ;  /* 0x001c1f1b3e3e7589 */ /* 0x000fe200000e0000 */
[C---:B------:R-:W-:Y:S01]  /*11860*/  IADD3 R41, P3, R20.reuse, 0x4000, RZ ;  /* 0x0000400014297810 */ /* 0x040fe20007f7e0ff */
[--C-:B------:R-:W-:Y:S01]  /*11870*/  IMAD.X R139, RZ, RZ, R21.reuse, P1 ;  /* 0x000000ffff8b7224 */ /* 0x100fe200008e0615 */
[C---:B------:R-:W-:Y:S01]  /*11880*/  IADD3 R4, P6, R20.reuse, 0x20, RZ ;  /* 0x0000002014047810 */ /* 0x040fe20007fde0ff */
[--C-:B------:R-:W-:Y:S01]  /*11890*/  IMAD.X R13, RZ, RZ, R21.reuse, P4 ;  /* 0x000000ffff0d7224 */ /* 0x100fe200020e0615 */
[C---:B------:R-:W-:Y:S01]  /*118a0*/  IADD3 R37, P5, R20.reuse, 0x60, RZ ;  /* 0x0000006014257810 */ /* 0x040fe20007fbe0ff */
[--C-:B------:R-:W-:Y:S01]  /*118b0*/  IMAD.X R11, RZ, RZ, R21.reuse, P3 ;  /* 0x000000ffff0b7224 */ /* 0x100fe200018e0615 */
[----:B------:R-:W-:Y:S01]  /*118c0*/  IADD3 R140, P2, R20, 0x40, RZ ;  /* 0x00000040148c7810 */ /* 0x000fe20007f5e0ff */
[--C-:B------:R-:W-:Y:S01]  /*118d0*/  IMAD.X R9, RZ, RZ, R21.reuse, P6 ;  /* 0x000000ffff097224 */ /* 0x100fe200030e0615 */
[----:B------:R-:W-:Y:S01]  /*118e0*/  LOP3.LUT R20, R3, R20, RZ, 0x3c, !PT ;  /* 0x0000001403147212 */ /* 0x000fe200078e3cff */
[--C-:B------:R-:W-:Y:S01]  /*118f0*/  IMAD.X R7, RZ, RZ, R21.reuse, P5 ;  /* 0x000000ffff077224 */ /* 0x100fe200028e0615 */
[----:B------:R-:W-:Y:S01]  /*11900*/  SHF.R.U64 R12, R12, 0x3, RZ ;  /* 0x000000030c0c7819 */ /* 0x000fe200000012ff */
[----:B------:R-:W-:Y:S01]  /*11910*/  IMAD.X R5, RZ, RZ, R21, P2 ;  /* 0x000000ffff057224 */ /* 0x000fe200010e0615 */
[----:B------:R-:W-:Y:S01]  /*11920*/  SHF.R.U64 R3, R8, 0x3, RZ ;  /* 0x0000000308037819 */ /* 0x000fe200000012ff */
[----:B------:R-:W-:Y:S01]  /*11930*/  SHFL.IDX PT, R70, R70, R27, 0x1c1f ;  /* 0x001c1f1b46467589 */ /* 0x000fe200000e0000 */
[----:B------:R-:W-:-:S02]  /*11940*/  LOP3.LUT R134, R12, R53, RZ, 0x3c, !PT ;  /* 0x000000350c867212 */ /* 0x000fc400078e3cff */
[----:B------:R-:W-:Y:S01]  /*11950*/  LOP3.LUT R24, R3, R10, RZ, 0x3c, !PT ;  /* 0x0000000a03187212 */ /* 0x000fe200078e3cff */
[----:B------:R-:W-:Y:S01]  /*11960*/  SHFL.IDX PT, R86, R86, R27, 0x1c1f ;  /* 0x001c1f1b56567589 */ /* 0x000fe200000e0000 */
[----:B------:R-:W-:Y:S02]  /*11970*/  LOP3.LUT R12, R49, 0x380, RZ, 0xc0, !PT ;  /* 0x00000380310c7812 */ /* 0x000fe400078ec0ff */
        /* <DEDUP_REMOVED lines=8> */
[----:B------:R-:W-:Y:S02]  /*11a00*/  LOP3.LUT R14, R57, 0x380, RZ, 0xc0, !PT ;  /* 0x00000380390e7812 */ /* 0x000fe400078ec0ff */
[----:B------:R-:W-:Y:S01]  /*11a10*/  LOP3.LUT R10, R45, 0x380, RZ, 0xc0, !PT ;  /* 0x000003802d0a7812 */ /* 0x000fe200078ec0ff */
[----:B------:R-:W-:Y:S01]  /*11a20*/  SHFL.IDX PT, R94, R94, R27, 0x1c1f ;  /* 0x001c1f1b5e5e7589 */ /* 0x000fe200000e0000 */
[----:B------:R-:W-:Y:S02]  /*11a30*/  LOP3.LUT R136, R12, R49, RZ, 0x3c, !PT ;  /* 0x000000310c887212 */ /* 0x000fe400078e3cff */
[----:B------:R-:W-:Y:S01]  /*11a40*/  LOP3.LUT R138, R8, R33, RZ, 0x3c, !PT ;  /* 0x00000021088a7212 */ /* 0x000fe200078e3cff */
[----:B------:R-:W-:Y:S01]  /*11a50*/  SHFL.IDX PT, R118, R118, R27, 0x1c1f ;  /* 0x001c1f1b76767589 */ /* 0x000fe200000e0000 */
[----:B------:R-:W-:-:S02]  /*11a60*/  LOP3.LUT R12, R3, R6, RZ, 0x3c, !PT ;  /* 0x00000006030c7212 */ /* 0x000fc400078e3cff */
[----:B------:R-:W-:Y:S01]  /*11a70*/  LOP3.LUT R8, R41, 0x380, RZ, 0xc0, !PT ;  /* 0x0000038029087812 */ /* 0x000fe200078ec0ff */
[----:B------:R-:W-:Y:S01]  /*11a80*/  SHFL.IDX PT, R150, R150, R27, 0x1c1f ;  /* 0x001c1f1b96967589 */ /* 0x000fe200000e0000 */
[----:B------:R-:W-:Y:S02]  /*11a90*/  LOP3.LUT R3, R4, 0x380, RZ, 0xc0, !PT ;  /* 0x0000038004037812 */ /* 0x000fe400078ec0ff */
[----:B------:R-:W-:Y:S01]  /*11aa0*/  SHF.R.U64 R14, R14, 0x3, RZ ;  /* 0x000000030e0e7819 */ /* 0x000fe200000012ff */
[----:B------:R-:W-:Y:S01]  /*11ab0*/  SHFL.IDX PT, R170, R170, R27, 0x1c1f ;  /* 0x001c1f1baaaa7589 */ /* 0x000fe200000e0000 */
[----:B------:R-:W-:Y:S02]  /*11ac0*/  LOP3.LUT R33, R140, 0x380, RZ, 0xc0, !PT ;  /* 0x000003808c217812 */ /* 0x000fe400078ec0ff */
[----:B------:R-:W-:Y:S01]  /*11ad0*/  SHF.R.U64 R10, R10, 0x3, RZ ;  /* 0x000000030a0a7819 */ /* 0x000fe200000012ff */
[----:B------:R-:W-:Y:S01]  /*11ae0*/  SHFL.IDX PT, R176, R176, R27, 0x1c1f ;  /* 0x001c1f1bb0b07589 */ /* 0x000fe200000e0000 */
[----:B------:R-:W-:-:S02]  /*11af0*/  SHF.R.U64 R8, R8, 0x3, RZ ;  /* 0x0000000308087819 */ /* 0x000fc400000012ff */
[----:B------:R-:W-:Y:S01]  /*11b00*/  SHF.R.U64 R3, R3, 0x3, RZ ;  /* 0x0000000303037819 */ /* 0x000fe200000012ff */
[----:B------:R-:W-:Y:S01]  /*11b10*/  SHFL.IDX PT, R54, R54, R27, 0x1c1f ;  /* 0x001c1f1b36367589 */ /* 0x000fe200000e0000 */
[----:B------:R-:W-:Y:S02]  /*11b20*/  LOP3.LUT R28, R14, R57, RZ, 0x3c, !PT ;  /* 0x000000390e1c7212 */ /* 0x000fe400078e3cff */
[----:B------:R-:W-:Y:S01]  /*11b30*/  SHF.R.U64 R33, R33, 0x3, RZ ;  /* 0x0000000321217819 */ /* 0x000fe200000012ff */
[----:B------:R-:W-:Y:S01]  /*11b40*/  SHFL.IDX PT, R130, R130, R27, 0x1c1f ;  /* 0x001c1f1b82827589 */ /* 0x000fe200000e0000 */
[----:B------:R-:W-:Y:S02]  /*11b50*/  LOP3.LUT R14, R10, R45, RZ, 0x3c, !PT ;  /* 0x0000002d0a0e7212 */ /* 0x000fe400078e3cff */
[----:B------:R-:W-:Y:S01]  /*11b60*/  LOP3.LUT R10, R8, R41, RZ, 0x3c, !PT ;  /* 0x00000029080a7212 */ /* 0x000fe200078e3cff */
[----:B------:R-:W-:Y:S01]  /*11b70*/  SHFL.IDX PT, R168, R168, R27, 0x1c1f ;  /* 0x001c1f1ba8a87589 */ /* 0x000fe200000e0000 */
[----:B------:R-:W-:-:S02]  /*11b80*/  LOP3.LUT R8, R3, R4, RZ, 0x3c, !PT ;  /* 0x0000000403087212 */ /* 0x000fc400078e3cff */
[----:B------:R-:W-:Y:S01]  /*11b90*/  LOP3.LUT R6, R37, 0x380, RZ, 0xc0, !PT ;  /* 0x0000038025067812 */ /* 0x000fe200078ec0ff */
[----:B------:R-:W-:Y:S01]  /*11ba0*/  SHFL.IDX PT, R172, R172, R27, 0x1c1f ;  /* 0x001c1f1bacac7589 */ /* 0x000fe200000e0000 */
[----:B------:R-:W-:Y:S02]  /*11bb0*/  LOP3.LUT R4, R33, R140, RZ, 0x3c, !PT ;  /* 0x0000008c21047212 */ /* 0x000fe400078e3cff */
[----:B------:R-:W-:Y:S01]  /*11bc0*/  MOV R33, R20 ;  /* 0x0000001400217202 */ /* 0x000fe20000000f00 */
[----:B------:R-:W-:Y:S01]  /*11bd0*/  SHFL.IDX PT, R78, R78, R27, 0x1c1f ;  /* 0x001c1f1b4e4e7589 */ /* 0x000fe200000e0000 */
[----:B------:R-:W-:Y:S02]  /*11be0*/  LOP3.LUT R21, R27, 0x2, RZ, 0x3c, !PT ;  /* 0x000000021b157812 */ /* 0x000fe400078e3cff */
[----:B------:R-:W-:Y:S01]  /*11bf0*/  SHF.R.U64 R6, R6, 0x3, RZ ;  /* 0x0000000306067819 */ /* 0x000fe200000012ff */
[----:B------:R-:W-:Y:S01]  /*11c00*/  SHFL.IDX PT, R110, R110, R27, 0x1c1f ;  /* 0x001c1f1b6e6e7589 */ /* 0x000fe200000e0000 */
[----:B------:R-:W-:-:S02]  /*11c10*/  MOV R138, R138 ;  /* 0x0000008a008a7202 */ /* 0x000fc40000000f00 */
[----:B------:R-:W-:Y:S01]  /*11c20*/  MOV R136, R136 ;  /* 0x0000008800887202 */ /* 0x000fe20000000f00 */
[----:B------:R-:W0:Y:S01]  /*11c30*/  SHFL.IDX PT, R51, R51, R21, 0x1c1f ;  /* 0x001c1f1533337589 */ /* 0x000e2200000e0000 */
[----:B------:R-:W-:Y:S02]  /*11c40*/  MOV R139, R12 ;  /* 0x0000000c008b7202 */ /* 0x000fe40000000f00 */
[----:B------:R-:W-:Y:S01]  /*11c50*/  MOV R57, R8 ;  /* 0x0000000800397202 */ /* 0x000fe20000000f00 */
[----:B------:R-:W1:Y:S01]  /*11c60*/  SHFL.IDX PT, R13, R26, R21, 0x1c1f ;  /* 0x001c1f151a0d7589 */ /* 0x000e6200000e0000 */
[----:B------:R-:W-:Y:S02]  /*11c70*/  MOV R137, R14 ;  /* 0x0000000e00897202 */ /* 0x000fe40000000f00 */
[----:B------:R-:W-:Y:S01]  /*11c80*/  MOV R140, R10 ;  /* 0x0000000a008c7202 */ /* 0x000fe20000000f00 */
[----:B------:R-:W2:Y:S01]  /*11c90*/  SHFL.IDX PT, R9, R35, R21, 0x1c1f ;  /* 0x001c1f1523097589 */ /* 0x000ea200000e0000 */
[----:B------:R-:W-:-:S02]  /*11ca0*/  LOP3.LUT R6, R6, R37, RZ, 0x3c, !PT ;  /* 0x0000002506067212 */ /* 0x000fc400078e3cff */
[----:B------:R-:W-:Y:S01]  /*11cb0*/  MOV R134, R134 ;  /* 0x0000008600867202 */ /* 0x000fe20000000f00 */
[----:B------:R-:W3:Y:S01]  /*11cc0*/  SHFL.IDX PT, R11, R43, R21, 0x1c1f ;  /* 0x001c1f152b0b7589 */ /* 0x000ee200000e0000 */
[----:B------:R-:W-:Y:S02]  /*11cd0*/  MOV R135, R24 ;  /* 0x0000001800877202 */ /* 0x000fe40000000f00 */
[----:B------:R-:W-:Y:S01]  /*11ce0*/  MOV R3, R28 ;  /* 0x0000001c00037202 */ /* 0x000fe20000000f00 */
[----:B------:R-:W4:Y:S01]  /*11cf0*/  SHFL.IDX PT, R15, R31, R21, 0x1c1f ;  /* 0x001c1f151f0f7589 */ /* 0x000f2200000e0000 */
[----:B------:R-:W-:Y:S02]  /*11d00*/  MOV R141, R6 ;  /* 0x00000006008d7202 */ /* 0x000fe40000000f00 */
[----:B------:R-:W-:Y:S01]  /*11d10*/  MOV R142, R4 ;  /* 0x00000004008e7202 */ /* 0x000fe20000000f00 */
[----:B------:R-:W-:Y:S04]  /*11d20*/  SHFL.IDX PT, R85, R64, R21, 0x1c1f ;  /* 0x001c1f1540557589 */ /* 0x000fe800000e0000 */
[----:B------:R-:W-:Y:S01]  /*11d30*/  SHFL.IDX PT, R129, R106, R21, 0x1c1f ;  /* 0x001c1f156a817589 */ /* 0x000fe200000e0000 */
[----:B0-----:R-:W-:-:S03]  /*11d40*/  SEL R20, R46, R51, P0 ;  /* 0x000000332e147207 */ /* 0x001fc60000000000 */
[----:B------:R0:W0:Y:S01]  /*11d50*/  SHFL.IDX PT, R61, R44, R21, 0x1c1f ;  /* 0x001c1f152c3d7589 */ /* 0x00002200000e0000 */
[----:B-1----:R-:W-:Y:S02]  /*11d60*/  SEL R12, R164, R13, P0 ;  /* 0x0000000da40c7207 */ /* 0x002fe40000000000 */
[----:B------:R-:W-:Y:S01]  /*11d70*/  SEL R14, R13, R164, P0 ;  /* 0x000000a40d0e7207 */ /* 0x000fe20000000000 */
[----:B------:R-:W-:Y:S01]  /*11d80*/  SHFL.IDX PT, R67, R48, R21, 0x1c1f ;  /* 0x001c1f1530437589 */ /* 0x000fe200000e0000 */
[----:B--2---:R-:W-:Y:S02]  /*11d90*/  SEL R8, R30, R9, P0 ;  /* 0x000000091e087207 */ /* 0x004fe40000000000 */
[----:B------:R-:W-:Y:S01]  /*11da0*/  SEL R10, R9, R30, P0 ;  /* 0x0000001e090a7207 */ /* 0x000fe20000000000 */
[----:B------:R-:W-:Y:S01]  /*11db0*/  SHFL.IDX PT, R75, R56, R21, 0x1c1f ;  /* 0x001c1f15384b7589 */ /* 0x000fe200000e0000 */
[----:B---3--:R-:W-:Y:S02]  /*11dc0*/  SEL R9, R38, R11, P0 ;  /* 0x0000000b26097207 */ /* 0x008fe40000000000 */
[----:B------:R-:W-:Y:S01]  /*11dd0*/  SEL R11, R11, R38, P0 ;  /* 0x000000260b0b7207 */ /* 0x000fe20000000000 */
[----:B------:R-:W1:Y:S01]  /*11de0*/  SHFL.IDX PT, R109, R88, R21, 0x1c1f ;  /* 0x001c1f15586d7589 */ /* 0x000e6200000e0000 */
[----:B----4-:R-:W-:-:S02]  /*11df0*/  SEL R13, R166, R15, P0 ;  /* 0x0000000fa60d7207 */ /* 0x010fc40000000000 */
[----:B------:R-:W-:Y:S01]  /*11e00*/  SEL R15, R15, R166, P0 ;  /* 0x000000a60f0f7207 */ /* 0x000fe20000000000 */
[----:B------:R-:W-:Y:S01]  /*11e10*/  SHFL.IDX PT, R49, R39, R21, 0x1c1f ;  /* 0x001c1f1527317589 */ /* 0x000fe200000e0000 */
[----:B0-----:R-:W-:Y:S02]  /*11e20*/  SEL R44, R51, R46, P0 ;  /* 0x0000002e332c7207 */ /* 0x001fe40000000000 */
[----:B------:R-:W-:Y:S01]  /*11e30*/  F2FP.BF16.F32.PACK_AB R38, R11, R10 ;  /* 0x0000000a0b26723e */ /* 0x000fe200000010ff */
[----:B------:R0:W-:Y:S04]  /*11e40*/  SHFL.IDX PT, R107, R82, R21, 0x1c1f ;  /* 0x001c1f15526b7589 */ /* 0x0001e800000e0000 */
[----:B------:R-:W-:Y:S01]  /*11e50*/  SHFL.IDX PT, R24, R196, R27, 0x1c1f ;  /* 0x001c1f1bc4187589 */ /* 0x000fe200000e0000 */
[----:B------:R-:W-:-:S02]  /*11e60*/  SEL R51, R62, R61, P0 ;  /* 0x0000003d3e337207 */ /* 0x000fc40000000000 */
[----:B------:R-:W-:Y:S01]  /*11e70*/  SEL R61, R61, R62, P0 ;  /* 0x0000003e3d3d7207 */ /* 0x000fe20000000000 */
[----:B------:R2:W-:Y:S01]  /*11e80*/  SHFL.IDX PT, R45, R36, R21, 0x1c1f ;  /* 0x001c1f15242d7589 */ /* 0x0005e200000e0000 */
[----:B0-----:R-:W-:-:S03]  /*11e90*/  SEL R82, R102, R85, P0 ;  /* 0x0000005566527207 */ /* 0x001fc60000000000 */
[----:B------:R-:W-:Y:S04]  /*11ea0*/  SHFL.IDX PT, R77, R60, R21, 0x1c1f ;  /* 0x001c1f153c4d7589 */ /* 0x000fe800000e0000 */
[----:B------:R-:W0:Y:S01]  /*11eb0*/  SHFL.IDX PT, R93, R72, R21, 0x1c1f ;  /* 0x001c1f15485d7589 */ /* 0x000e2200000e0000 */
[----:B-1----:R-:W-:Y:S02]  /*11ec0*/  SEL R106, R148, R109, P0 ;  /* 0x0000006d946a7207 */ /* 0x002fe40000000000 */
[----:B--2---:R-:W-:Y:S01]  /*11ed0*/  F2FP.BF16.F32.PACK_AB R36, R9, R8 ;  /* 0x000000080924723e */ /* 0x004fe200000010ff */
[----:B------:R0:W-:Y:S04]  /*11ee0*/  SHFL.IDX PT, R37, R92, R21, 0x1c1f ;  /* 0x001c1f155c257589 */ /* 0x0001e800000e0000 */
[----:B------:R-:W1:Y:S04]  /*11ef0*/  SHFL.IDX PT, R91, R50, R21, 0x1c1f ;  /* 0x001c1f15325b7589 */ /* 0x000e6800000e0000 */
[----:B------:R-:W2:Y:S04]  /*11f00*/  SHFL.IDX PT, R39, R111, R21, 0x1c1f ;  /* 0x001c1f156f277589 */ /* 0x000ea800000e0000 */
[----:B------:R-:W3:Y:S04]  /*11f10*/  SHFL.IDX PT, R65, R40, R21, 0x1c1f ;  /* 0x001c1f1528417589 */ /* 0x000ee800000e0000 */
[----:B------:R4:W-:Y:S04]  /*11f20*/  SHFL.IDX PT, R43, R76, R21, 0x1c1f ;  /* 0x001c1f154c2b7589 */ /* 0x0009e800000e0000 */
[----:B------:R-:W3:Y:S01]  /*11f30*/  SHFL.IDX PT, R73, R34, R21, 0x1c1f ;  /* 0x001c1f1522497589 */ /* 0x000ee200000e0000 */
[----:B0-----:R-:W-:-:S03]  /*11f40*/  SEL R92, R93, R118, P0 ;  /* 0x000000765d5c7207 */ /* 0x001fc60000000000 */
[----:B------:R-:W0:Y:S01]  /*11f50*/  SHFL.IDX PT, R83, R42, R21, 0x1c1f ;  /* 0x001c1f152a537589 */ /* 0x000e2200000e0000 */
[----:B----4-:R-:W-:-:S03]  /*11f60*/  SEL R76, R75, R86, P0 ;  /* 0x000000564b4c7207 */ /* 0x010fc60000000000 */
[----:B------:R-:W-:Y:S01]  /*11f70*/  SHFL.IDX PT, R144, R144, R27, 0x1c1f ;  /* 0x001c1f1b90907589 */ /* 0x000fe200000e0000 */
[----:B-1----:R-:W-:-:S03]  /*11f80*/  SEL R72, R91, R176, P0 ;  /* 0x000000b05b487207 */ /* 0x002fc60000000000 */
[----:B------:R-:W-:Y:S01]  /*11f90*/  SHFL.IDX PT, R146, R146, R27, 0x1c1f ;  /* 0x001c1f1b92927589 */ /* 0x000fe200000e0000 */
[----:B--2---:R-:W-:-:S03]  /*11fa0*/  SEL R127, R24, R39, P0 ;  /* 0x00000027187f7207 */ /* 0x004fc60000000000 */
[----:B------:R-:W-:Y:S01]  /*11fb0*/  SHFL.IDX PT, R152, R152, R27, 0x1c1f ;  /* 0x001c1f1b98987589 */ /* 0x000fe200000e0000 */
[----:B---3--:R-:W-:Y:S02]  /*11fc0*/  SEL R50, R54, R65, P0 ;  /* 0x0000004136327207 */ /* 0x008fe40000000000 */
[----:B------:R-:W-:Y:S01]  /*11fd0*/  SEL R60, R65, R54, P0 ;  /* 0x00000036413c7207 */ /* 0x000fe20000000000 */
[----:B------:R-:W-:Y:S03]  /*11fe0*/  SHFL.IDX PT, R154, R154, R27, 0x1c1f ;  /* 0x001c1f1b9a9a7589 */ /* 0x000fe600000e0000 */
[----:B------:R-:W-:Y:S01]  /*11ff0*/  F2FP.BF16.F32.PACK_AB R30, R61, R60 ;  /* 0x0000003c3d1e723e */ /* 0x000fe200000010ff */
[----:B------:R-:W-:Y:S01]  /*12000*/  SHFL.IDX PT, R156, R156, R27, 0x1c1f ;  /* 0x001c1f1b9c9c7589 */ /* 0x000fe200000e0000 */
[----:B------:R-:W-:Y:S02]  /*12010*/  SEL R46, R168, R73, P0 ;  /* 0x00000049a82e7207 */ /* 0x000fe40000000000 */
[----:B------:R-:W-:Y:S01]  /*12020*/  SEL R48, R73, R168, P0 ;  /* 0x000000a849307207 */ /* 0x000fe20000000000 */
[----:B------:R-:W-:Y:S01]  /*12030*/  SHFL.IDX PT, R158, R158, R27, 0x1c1f ;  /* 0x001c1f1b9e9e7589 */ /* 0x000fe200000e0000 */
[----:B0-----:R-:W-:-:S02]  /*12040*/  SEL R62, R172, R83, P0 ;  /* 0x00000053ac3e7207 */ /* 0x001fc40000000000 */
[----:B------:R-:W-:Y:S01]  /*12050*/  SEL R64, R83, R172, P0 ;  /* 0x000000ac53407207 */ /* 0x000fe20000000000 */
        /* <DEDUP_REMOVED lines=18> */
[----:B------:R-:W-:Y:S02]  /*12180*/  SEL R128, R129, R128, P0 ;  /* 0x0000008081807207 */ /* 0x000fe40000000000 */
[----:B------:R-:W-:Y:S01]  /*12190*/  SEL R129, R39, R24, P0 ;  /* 0x0000001827817207 */ /* 0x000fe20000000000 */
[----:B------:R-:W-:Y:S01]  /*121a0*/  SHFL.IDX PT, R69, R52, R21, 0x1c1f ;  /* 0x001c1f1534457589 */ /* 0x000fe200000e0000 */
[----:B------:R-:W-:-:S03]  /*121b0*/  F2FP.BF16.F32.PACK_AB R39, R15, R14 ;  /* 0x0000000e0f27723e */ /* 0x000fc600000010ff */
[----:B------:R0:W1:Y:S04]  /*121c0*/  SHFL.IDX PT, R53, R68, R21, 0x1c1f ;  /* 0x001c1f1544357589 */ /* 0x00006800000e0000 */
[----:B------:R-:W2:Y:S04]  /*121d0*/  SHFL.IDX PT, R133, R112, R21, 0x1c1f ;  /* 0x001c1f1570857589 */ /* 0x000ea800000e0000 */
[----:B------:R-:W-:Y:S01]  /*121e0*/  SHFL.IDX PT, R7, R119, R21, 0x1c1f ;  /* 0x001c1f1577077589 */ /* 0x000fe200000e0000 */
[----:B0-----:R-:W-:-:S03]  /*121f0*/  SEL R68, R67, R70, P0 ;  /* 0x0000004643447207 */ /* 0x001fc60000000000 */
[----:B------:R0:W3:Y:S04]  /*12200*/  SHFL.IDX PT, R81, R47, R21, 0x1c1f ;  /* 0x001c1f152f517589 */ /* 0x0000e800000e0000 */
[----:B------:R4:W3:Y:S04]  /*12210*/  SHFL.IDX PT, R99, R74, R21, 0x1c1f ;  /* 0x001c1f154a637589 */ /* 0x0008e800000e0000 */
[----:B------:R-:W-:Y:S01]  /*12220*/  SHFL.IDX PT, R27, R116, R21, 0x1c1f ;  /* 0x001c1f15741b7589 */ /* 0x000fe200000e0000 */
[----:B0-----:R-:W-:-:S03]  /*12230*/  SEL R47, R170, R49, P0 ;  /* 0x00000031aa2f7207 */ /* 0x001fc60000000000 */
[----:B------:R-:W0:Y:S01]  /*12240*/  SHFL.IDX PT, R55, R55, R21, 0x1c1f ;  /* 0x001c1f1537377589 */ /* 0x000e2200000e0000 */
[----:B------:R-:W-:Y:S02]  /*12250*/  SEL R49, R49, R170, P0 ;  /* 0x000000aa31317207 */ /* 0x000fe40000000000 */
[----:B----4-:R-:W-:Y:S01]  /*12260*/  SEL R74, R86, R75, P0 ;  /* 0x0000004b564a7207 */ /* 0x010fe20000000000 */
[----:B------:R4:W0:Y:S01]  /*12270*/  SHFL.IDX PT, R119, R66, R21, 0x1c1f ;  /* 0x001c1f1542777589 */ /* 0x00082200000e0000 */
[----:B------:R-:W-:Y:S02]  /*12280*/  SEL R75, R94, R77, P0 ;  /* 0x0000004d5e4b7207 */ /* 0x000fe40000000000 */
[----:B------:R-:W-:Y:S01]  /*12290*/  SEL R77, R77, R94, P0 ;  /* 0x0000005e4d4d7207 */ /* 0x000fe20000000000 */
[----:B------:R4:W0:Y:S01]  /*122a0*/  SHFL.IDX PT, R113, R90, R21, 0x1c1f ;  /* 0x001c1f155a717589 */ /* 0x00082200000e0000 */
[----:B-1----:R-:W-:Y:S02]  /*122b0*/  SEL R83, R110, R53, P0 ;  /* 0x000000356e537207 */ /* 0x002fe40000000000 */
[----:B--2---:R-:W-:Y:S01]  /*122c0*/  SEL R132, R133, R160, P0 ;  /* 0x000000a085847207 */ /* 0x004fe20000000000 */
[----:B------:R-:W1:Y:S01]  /*122d0*/  SHFL.IDX PT, R34, R98, R21, 0x1c1f ;  /* 0x001c1f1562227589 */ /* 0x000e6200000e0000 */
[----:B---3--:R-:W-:-:S02]  /*122e0*/  SEL R65, R81, R174, P0 ;  /* 0x000000ae51417207 */ /* 0x008fc40000000000 */
[----:B----4-:R-:W-:Y:S01]  /*122f0*/  SEL R66, R70, R67, P0 ;  /* 0x0000004346427207 */ /* 0x010fe20000000000 */
[----:B------:R2:W-:Y:S01]  /*12300*/  SHFL.IDX PT, R125, R104, R21, 0x1c1f ;  /* 0x001c1f15687d7589 */ /* 0x0005e200000e0000 */
[----:B------:R-:W-:Y:S02]  /*12310*/  SEL R70, R176, R91, P0 ;  /* 0x0000005bb0467207 */ /* 0x000fe40000000000 */
[----:B------:R-:W-:Y:S01]  /*12320*/  SEL R90, R118, R93, P0 ;  /* 0x0000005d765a7207 */ /* 0x000fe20000000000 */
[----:B------:R3:W-:Y:S01]  /*12330*/  SHFL.IDX PT, R115, R63, R21, 0x1c1f ;  /* 0x001c1f153f737589 */ /* 0x0007e200000e0000 */
[----:B------:R-:W-:Y:S02]  /*12340*/  SEL R91, R130, R43, P0 ;  /* 0x0000002b825b7207 */ /* 0x000fe40000000000 */
[----:B------:R-:W-:Y:S01]  /*12350*/  SEL R93, R43, R130, P0 ;  /* 0x000000822b5d7207 */ /* 0x000fe20000000000 */
[----:B------:R-:W4:Y:S01]  /*12360*/  SHFL.IDX PT, R123, R58, R21, 0x1c1f ;  /* 0x001c1f153a7b7589 */ /* 0x000f2200000e0000 */
[----:B------:R-:W-:-:S02]  /*12370*/  SEL R67, R78, R69, P0 ;  /* 0x000000454e437207 */ /* 0x000fc40000000000 */
[----:B--2---:R-:W-:Y:S01]  /*12380*/  SEL R104, R107, R122, P0 ;  /* 0x0000007a6b687207 */ /* 0x004fe20000000000 */
[----:B------:R2:W-:Y:S01]  /*12390*/  SHFL.IDX PT, R89, R71, R21, 0x1c1f ;  /* 0x001c1f1547597589 */ /* 0x0005e200000e0000 */
[----:B------:R-:W-:Y:S02]  /*123a0*/  SEL R94, R120, R99, P0 ;  /* 0x00000063785e7207 */ /* 0x000fe40000000000 */
[----:B---3--:R-:W-:Y:S01]  /*123b0*/  SEL R63, R174, R81, P0 ;  /* 0x00000051ae3f7207 */ /* 0x008fe20000000000 */
[----:B------:R-:W3:Y:S01]  /*123c0*/  SHFL.IDX PT, R26, R103, R21, 0x1c1f ;  /* 0x001c1f15671a7589 */ /* 0x000ee200000e0000 */
[----:B------:R-:W-:Y:S02]  /*123d0*/  SEL R130, R160, R133, P0 ;  /* 0x00000085a0827207 */ /* 0x000fe40000000000 */
[----:B------:R-:W-:Y:S01]  /*123e0*/  SEL R69, R69, R78, P0 ;  /* 0x0000004e45457207 */ /* 0x000fe20000000000 */
[----:B------:R-:W3:Y:S01]  /*123f0*/  SHFL.IDX PT, R31, R114, R21, 0x1c1f ;  /* 0x001c1f15721f7589 */ /* 0x000ee200000e0000 */
[----:B0-----:R-:W-:-:S02]  /*12400*/  SEL R73, R55, R178, P0 ;  /* 0x000000b237497207 */ /* 0x001fc40000000000 */
[----:B--2---:R-:W-:Y:S01]  /*12410*/  SEL R71, R178, R55, P0 ;  /* 0x00000037b2477207 */ /* 0x004fe20000000000 */
[----:B------:R0:W-:Y:S01]  /*12420*/  SHFL.IDX PT, R117, R96, R21, 0x1c1f ;  /* 0x001c1f1560757589 */ /* 0x0001e200000e0000 */
[----:B------:R-:W-:Y:S02]  /*12430*/  SEL R86, R184, R119, P0 ;  /* 0x00000077b8567207 */ /* 0x000fe40000000000 */
[----:B------:R-:W-:Y:S01]  /*12440*/  SEL R88, R119, R184, P0 ;  /* 0x000000b877587207 */ /* 0x000fe20000000000 */
[----:B------:R2:W-:Y:S01]  /*12450*/  SHFL.IDX PT, R29, R108, R21, 0x1c1f ;  /* 0x001c1f156c1d7589 */ /* 0x0005e200000e0000 */
[----:B------:R-:W-:Y:S02]  /*12460*/  SEL R112, R113, R124, P0 ;  /* 0x0000007c71707207 */ /* 0x000fe40000000000 */
[----:B-1----:R-:W-:Y:S01]  /*12470*/  SEL R118, R121, R34, P0 ;  /* 0x0000002279767207 */ /* 0x002fe20000000000 */
[----:B------:R1:W3:Y:S01]  /*12480*/  SHFL.IDX PT, R97, R79, R21, 0x1c1f ;  /* 0x001c1f154f617589 */ /* 0x0002e200000e0000 */
[----:B------:R-:W-:-:S02]  /*12490*/  SEL R131, R4, R27, P0 ;  /* 0x0000001b04837207 */ /* 0x000fc40000000000 */
[----:B0-----:R-:W-:Y:S01]  /*124a0*/  SEL R96, R99, R120, P0 ;  /* 0x0000007863607207 */ /* 0x001fe20000000000 */
[----:B------:R-:W0:Y:S01]  /*124b0*/  SHFL.IDX PT, R59, R95, R21, 0x1c1f ;  /* 0x001c1f155f3b7589 */ /* 0x000e2200000e0000 */
[----:B------:R-:W-:Y:S02]  /*124c0*/  SEL R120, R34, R121, P0 ;  /* 0x0000007922787207 */ /* 0x000fe40000000000 */
[----:B--2---:R-:W-:Y:S01]  /*124d0*/  SEL R108, R109, R148, P0 ;  /* 0x000000946d6c7207 */ /* 0x004fe20000000000 */
[----:B------:R2:W0:Y:S01]  /*124e0*/  SHFL.IDX PT, R101, R80, R21, 0x1c1f ;  /* 0x001c1f1550657589 */ /* 0x00042200000e0000 */
[----:B------:R-:W-:Y:S02]  /*124f0*/  SEL R109, R37, R150, P0 ;  /* 0x00000096256d7207 */ /* 0x000fe40000000000 */
[----:B------:R-:W-:Y:S01]  /*12500*/  SEL R133, R27, R4, P0 ;  /* 0x000000041b857207 */ /* 0x000fe20000000000 */
[----:B------:R-:W-:Y:S01]  /*12510*/  SHFL.IDX PT, R35, R100, R21, 0x1c1f ;  /* 0x001c1f1564237589 */ /* 0x000fe200000e0000 */
[----:B----4-:R-:W-:-:S02]  /*12520*/  SEL R78, R180, R123, P0 ;  /* 0x0000007bb44e7207 */ /* 0x010fc40000000000 */
[----:B-1----:R-:W-:Y:S01]  /*12530*/  SEL R79, R182, R115, P0 ;  /* 0x00000073b64f7207 */ /* 0x002fe20000000000 */
[----:B------:R1:W4:Y:S01]  /*12540*/  SHFL.IDX PT, R105, R87, R21, 0x1c1f ;  /* 0x001c1f1557697589 */ /* 0x00032200000e0000 */
[----:B------:R-:W-:Y:S02]  /*12550*/  SEL R81, R115, R182, P0 ;  /* 0x000000b673517207 */ /* 0x000fe40000000000 */
[----:B--2---:R-:W-:Y:S01]  /*12560*/  SEL R80, R123, R180, P0 ;  /* 0x000000b47b507207 */ /* 0x004fe20000000000 */
[----:B------:R2:W4:Y:S01]  /*12570*/  SHFL.IDX PT, R41, R84, R21, 0x1c1f ;  /* 0x001c1f1554297589 */ /* 0x00052200000e0000 */
[----:B---3--:R-:W-:Y:S02]  /*12580*/  SEL R119, R25, R26, P0 ;  /* 0x0000001a19777207 */ /* 0x008fe40000000000 */
[----:B------:R-:W-:Y:S02]  /*12590*/  SEL R121, R26, R25, P0 ;  /* 0x000000191a797207 */ /* 0x000fe40000000000 */
[----:B------:R-:W-:-:S02]  /*125a0*/  SEL R4, R6, R31, P0 ;  /* 0x0000001f06047207 */ /* 0x000fc40000000000 */
[----:B-1----:R-:W-:Y:S02]  /*125b0*/  SEL R87, R186, R89, P0 ;  /* 0x00000059ba577207 */ /* 0x002fe40000000000 */
[----:B------:R-:W-:Y:S02]  /*125c0*/  SEL R89, R89, R186, P0 ;  /* 0x000000ba59597207 */ /* 0x000fe40000000000 */
[----:B--2---:R-:W-:Y:S02]  /*125d0*/  SEL R84, R85, R102, P0 ;  /* 0x0000006655547207 */ /* 0x004fe40000000000 */
[----:B------:R-:W-:Y:S02]  /*125e0*/  SEL R102, R122, R107, P0 ;  /* 0x0000006b7a667207 */ /* 0x000fe40000000000 */
[----:B------:R-:W-:Y:S02]  /*125f0*/  SEL R21, R32, R45, P0 ;  /* 0x0000002d20157207 */ /* 0x000fe40000000000 */
[----:B------:R-:W-:-:S02]  /*12600*/  SEL R107, R150, R37, P0 ;  /* 0x00000025966b7207 */ /* 0x000fc40000000000 */
[----:B------:R-:W-:Y:S02]  /*12610*/  SEL R45, R45, R32, P0 ;  /* 0x000000202d2d7207 */ /* 0x000fe40000000000 */
[----:B------:R-:W-:Y:S02]  /*12620*/  F2FP.BF16.F32.PACK_AB R37, R13, R12 ;  /* 0x0000000c0d25723e */ /* 0x000fe400000010ff */
[----:B------:R-:W-:Y:S02]  /*12630*/  SEL R85, R53, R110, P0 ;  /* 0x0000006e35557207 */ /* 0x000fe40000000000 */
[----:B------:R-:W-:Y:S01]  /*12640*/  SEL R110, R124, R113, P0 ;  /* 0x000000717c6e7207 */ /* 0x000fe20000000000 */
[----:B------:R1:W-:Y:S01]  /*12650*/  STSM.16.M88.4 [R33], R36 ;  /* 0x0000002421007844 */ /* 0x0003e20000000200 */
[----:B------:R-:W-:Y:S02]  /*12660*/  SEL R122, R156, R125, P0 ;  /* 0x0000007d9c7a7207 */ /* 0x000fe40000000000 */
[----:B------:R-:W-:-:S02]  /*12670*/  SEL R124, R125, R156, P0 ;  /* 0x0000009c7d7c7207 */ /* 0x000fc40000000000 */
[----:B------:R-:W-:Y:S02]  /*12680*/  SEL R95, R188, R97, P0 ;  /* 0x00000061bc5f7207 */ /* 0x000fe40000000000 */
[----:B0-----:R-:W-:Y:S02]  /*12690*/  SEL R111, R28, R59, P0 ;  /* 0x0000003b1c6f7207 */ /* 0x001fe40000000000 */
        /* <DEDUP_REMOVED lines=11> */
[----:B------:R-:W-:Y:S01]  /*12750*/  SEL R98, R144, R101, P0 ;  /* 0x0000006590627207 */ /* 0x000fe20000000000 */
[----:B------:R0:W-:Y:S01]  /*12760*/  STSM.16.M88.4 [R57], R24 ;  /* 0x0000001839007844 */ /* 0x0001e20000000200 */
[----:B------:R-:W-:Y:S02]  /*12770*/  SEL R100, R101, R144, P0 ;  /* 0x0000009065647207 */ /* 0x000fe40000000000 */
[----:B----4-:R-:W-:Y:S02]  /*12780*/  SEL R103, R190, R105, P0 ;  /* 0x00000069be677207 */ /* 0x010fe40000000000 */
[----:B------:R-:W-:Y:S02]  /*12790*/  SEL R115, R154, R35, P0 ;  /* 0x000000239a737207 */ /* 0x000fe40000000000 */
[----:B------:R-:W-:-:S02]  /*127a0*/  SEL R117, R35, R154, P0 ;  /* 0x0000009a23757207 */ /* 0x000fc40000000000 */
[----:B------:R-:W-:Y:S02]  /*127b0*/  F2FP.BF16.F32.PACK_AB R28, R51, R50 ;  /* 0x00000032331c723e */ /* 0x000fe400000010ff */
[----:B------:R-:W-:Y:S02]  /*127c0*/  F2FP.BF16.F32.PACK_AB R31, R65, R64 ;  /* 0x00000040411f723e */ /* 0x000fe400000010ff */
[----:B------:R-:W-:Y:S02]  /*127d0*/  F2FP.BF16.F32.PACK_AB R29, R63, R62 ;  /* 0x0000003e3f1d723e */ /* 0x000fe400000010ff */
[----:B------:R-:W-:Y:S02]  /*127e0*/  SEL R99, R146, R41, P0 ;  /* 0x0000002992637207 */ /* 0x000fe40000000000 */
[----:B------:R-:W-:Y:S01]  /*127f0*/  SEL R101, R41, R146, P0 ;  /* 0x0000009229657207 */ /* 0x000fe20000000000 */
[----:B------:R2:W-:Y:S01]  /*12800*/  STSM.16.M88.4 [R142], R28 ;  /* 0x0000001c8e007844 */ /* 0x0005e20000000200 */
[----:B------:R-:W-:-:S02]  /*12810*/  SEL R105, R105, R190, P0 ;  /* 0x000000be69697207 */ /* 0x000fc40000000000 */
[----:B------:R-:W-:Y:S02]  /*12820*/  F2FP.BF16.F32.PACK_AB R32, R67, R66 ;  /* 0x000000424320723e */ /* 0x000fe400000010ff */
[----:B------:R-:W-:Y:S02]  /*12830*/  F2FP.BF16.F32.PACK_AB R34, R69, R68 ;  /* 0x000000444522723e */ /* 0x000fe400000010ff */
[----:B------:R-:W-:Y:S02]  /*12840*/  F2FP.BF16.F32.PACK_AB R35, R73, R72 ;  /* 0x000000484923723e */ /* 0x000fe400000010ff */
[----:B-1----:R-:W-:Y:S02]  /*12850*/  F2FP.BF16.F32.PACK_AB R33, R71, R70 ;  /* 0x000000464721723e */ /* 0x002fe400000010ff */
[----:B------:R-:W-:Y:S02]  /*12860*/  F2FP.BF16.F32.PACK_AB R36, R75, R74 ;  /* 0x0000004a4b24723e */ /* 0x000fe400000010ff */
[----:B------:R-:W-:Y:S01]  /*12870*/  F2FP.BF16.F32.PACK_AB R38, R77, R76 ;  /* 0x0000004c4d26723e */ /* 0x000fe200000010ff */
[----:B------:R1:W-:Y:S01]  /*12880*/  STSM.16.M88.4 [R141], R32 ;  /* 0x000000208d007844 */ /* 0x0003e20000000200 */
[----:B------:R-:W-:-:S02]  /*12890*/  F2FP.BF16.F32.PACK_AB R39, R81, R80 ;  /* 0x000000505127723e */ /* 0x000fc400000010ff */
[----:B------:R-:W-:Y:S02]  /*128a0*/  F2FP.BF16.F32.PACK_AB R37, R79, R78 ;  /* 0x0000004e4f25723e */ /* 0x000fe400000010ff */
[----:B------:R-:W-:Y:S02]  /*128b0*/  F2FP.BF16.F32.PACK_AB R40, R83, R82 ;  /* 0x000000525328723e */ /* 0x000fe400000010ff */
[----:B------:R-:W-:Y:S01]  /*128c0*/  F2FP.BF16.F32.PACK_AB R42, R85, R84 ;  /* 0x00000054552a723e */ /* 0x000fe200000010ff */
[----:B------:R3:W-:Y:S01]  /*128d0*/  STSM.16.M88.4 [R140], R36 ;  /* 0x000000248c007844 */ /* 0x0007e20000000200 */
[----:B------:R-:W-:Y:S02]  /*128e0*/  F2FP.BF16.F32.PACK_AB R43, R89, R88 ;  /* 0x00000058592b723e */ /* 0x000fe400000010ff */
[----:B------:R-:W-:Y:S02]  /*128f0*/  F2FP.BF16.F32.PACK_AB R41, R87, R86 ;  /* 0x000000565729723e */ /* 0x000fe400000010ff */
[----:B------:R-:W-:-:S02]  /*12900*/  SEL R5, R198, R7, P0 ;  /* 0x00000007c6057207 */ /* 0x000fc40000000000 */
[----:B------:R-:W-:Y:S01]  /*12910*/  F2FP.BF16.F32.PACK_AB R52, R91, R90 ;  /* 0x0000005a5b34723e */ /* 0x000fe200000010ff */
[----:B------:R-:W-:Y:S01]  /*12920*/  STSM.16.M88.4 [R139], R40 ;  /* 0x000000288b007844 */ /* 0x000fe20000000200 */
[----:B------:R-:W-:Y:S02]  /*12930*/  F2FP.BF16.F32.PACK_AB R54, R93, R92 ;  /* 0x0000005c5d36723e */ /* 0x000fe400000010ff */
[----:B------:R-:W-:Y:S02]  /*12940*/  F2FP.BF16.F32.PACK_AB R55, R97, R96 ;  /* 0x000000606137723e */ /* 0x000fe400000010ff */
[----:B------:R-:W-:Y:S02]  /*12950*/  F2FP.BF16.F32.PACK_AB R53, R95, R94 ;  /* 0x0000005e5f35723e */ /* 0x000fe400000010ff */
[----:B------:R-:W-:Y:S02]  /*12960*/  SEL R7, R7, R198, P0 ;  /* 0x000000c607077207 */ /* 0x000fe40000000000 */
[----:B------:R-:W-:Y:S01]  /*12970*/  F2FP.BF16.F32.PACK_AB R56, R99, R98 ;  /* 0x000000626338723e */ /* 0x000fe200000010ff */
[----:B------:R-:W-:Y:S01]  /*12980*/  STSM.16.M88.4 [R138], R52 ;  /* 0x000000348a007844 */ /* 0x000fe20000000200 */
[----:B------:R-:W-:-:S02]  /*12990*/  F2FP.BF16.F32.PACK_AB R58, R101, R100 ;  /* 0x00000064653a723e */ /* 0x000fc400000010ff */
[----:B------:R-:W-:Y:S02]  /*129a0*/  F2FP.BF16.F32.PACK_AB R59, R105, R104 ;  /* 0x00000068693b723e */ /* 0x000fe400000010ff */
[----:B0-----:R-:W-:Y:S02]  /*129b0*/  F2FP.BF16.F32.PACK_AB R57, R103, R102 ;  /* 0x000000666739723e */ /* 0x001fe400000010ff */
[----:B------:R-:W-:Y:S02]  /*129c0*/  F2FP.BF16.F32.PACK_AB R24, R107, R106 ;  /* 0x0000006a6b18723e */ /* 0x000fe400000010ff */
[----:B------:R-:W-:Y:S01]  /*129d0*/  F2FP.BF16.F32.PACK_AB R26, R109, R108 ;  /* 0x0000006c6d1a723e */ /* 0x000fe200000010ff */
[----:B------:R-:W-:Y:S01]  /*129e0*/  STSM.16.M88.4 [R137], R56 ;  /* 0x0000003889007844 */ /* 0x000fe20000000200 */
[----:B------:R-:W-:Y:S02]  /*129f0*/  F2FP.BF16.F32.PACK_AB R27, R113, R112 ;  /* 0x00000070711b723e */ /* 0x000fe400000010ff */
[----:B------:R-:W-:-:S02]  /*12a00*/  F2FP.BF16.F32.PACK_AB R25, R111, R110 ;  /* 0x0000006e6f19723e */ /* 0x000fc400000010ff */
[----:B--2---:R-:W-:Y:S02]  /*12a10*/  F2FP.BF16.F32.PACK_AB R28, R115, R114 ;  /* 0x00000072731c723e */ /* 0x004fe400000010ff */
        /* <DEDUP_REMOVED lines=9> */
[----:B---3--:R-:W-:Y:S02]  /*12ab0*/  F2FP.BF16.F32.PACK_AB R37, R5, R4 ;  /* 0x000000040525723e */ /* 0x008fe400000010ff */
[----:B------:R-:W-:Y:S01]  /*12ac0*/  F2FP.BF16.F32.PACK_AB R38, R133, R132 ;  /* 0x000000848526723e */ /* 0x000fe200000010ff */
[----:B------:R1:W-:Y:S01]  /*12ad0*/  STSM.16.M88.4 [R134], R32 ;  /* 0x0000002086007844 */ /* 0x0003e20000000200 */
[----:B------:R-:W-:Y:S01]  /*12ae0*/  F2FP.BF16.F32.PACK_AB R39, R7, R6 ;  /* 0x000000060727723e */ /* 0x000fe200000010ff */
[----:B0-----:R-:W-:Y:S01]  /*12af0*/  IMAD.U32 R24, RZ, RZ, UR10 ;  /* 0x0000000aff187e24 */ /* 0x001fe2000f8e00ff */
[----:B------:R-:W-:Y:S01]  /*12b00*/  F2FP.BF16.F32.PACK_AB R36, R131, R130 ;  /* 0x000000828324723e */ /* 0x000fe200000010ff */
[----:B------:R-:W-:Y:S01]  /*12b10*/  IMAD.U32 R25, RZ, RZ, UR11 ;  /* 0x0000000bff197e24 */ /* 0x000fe2000f8e00ff */
[----:B------:R-:W-:Y:S01]  /*12b20*/  ISETP.NE.U32.AND P0, PT, RZ, UR12, PT ;  /* 0x0000000cff007c0c */ /* 0x000fe2000bf05070 */
[----:B------:R-:W-:-:S02]  /*12b30*/  ULDC.64 UR10, c[0x0][0xc08] ;  /* 0x00030200000a7ab9 */ /* 0x000fc40000000a00 */
[----:B------:R0:W-:Y:S01]  /*12b40*/  STSM.16.M88.4 [R3], R36 ;  /* 0x0000002403007844 */ /* 0x0001e20000000200 */
[----:B------:R-:W-:Y:S01]  /*12b50*/  ISETP.NE.AND.EX P0, PT, RZ, UR13, PT, P0 ;  /* 0x0000000dff007c0c */ /* 0x000fe2000bf05300 */
[----:B------:R-:W-:Y:S08]  /*12b60*/  BAR.SYNC.DEFER_BLOCKING 0x1, 0x100 ;  /* 0x0044000000007b1d */ /* 0x000ff00000010000 */
[----:B-1----:R-:W1:Y:S04]  /*12b70*/  LDC R134, c[0x0][0xbe8] ;  /* 0x0002fa00ff867b82 */ /* 0x002e680000000800 */
[----:B------:R-:W2:Y:S01]  /*12b80*/  @P0 LDG.E R40, desc[UR52][R24.64] ;  /* 0x0000003418280981 */ /* 0x000ea2000c1e1900 */
[----:B------:R-:W-:-:S02]  /*12b90*/  UISETP.NE.U32.AND UP0, UPT, UR10, URZ, UPT ;  /* 0x0000003f0a00728c */ /* 0x000fc4000bf05070 */
[----:B------:R-:W-:Y:S02]  /*12ba0*/  UISETP.GT.AND UP1, UPT, UR46, 0x1, UPT ;  /* 0x000000012e00788c */ /* 0x000fe4000bf24270 */
[----:B------:R-:W-:Y:S01]  /*12bb0*/  UISETP.NE.AND.EX UP0, UPT, UR11, URZ, UPT, UP0 ;  /* 0x0000003f0b00728c */ /* 0x000fe2000bf05300 */
[----:B-1----:R-:W-:Y:S01]  /*12bc0*/  ISETP.NE.AND P1, PT, R134, 0x1, PT ;  /* 0x000000018600780c */ /* 0x002fe20003f25270 */
[----:B------:R-:W-:Y:S01]  /*12bd0*/  UMOV UR19, 0x9b8 ;  /* 0x000009b800137882 */ /* 0x000fe20000000000 */
[----:B------:R-:W-:Y:S01]  /*12be0*/  ULDC UR4, c[0x0][0xa88] ;  /* 0x0002a20000047ab9 */ /* 0x000fe20000000800 */
[----:B------:R-:W-:Y:S01]  /*12bf0*/  USEL UR19, UR19, 0x978, UP1 ;  /* 0x0000097813137887 */ /* 0x000fe20008800000 */
[----:B------:R-:W-:Y:S01]  /*12c00*/  IMAD.U32 R29, RZ, RZ, UR4 ;  /* 0x00000004ff1d7e24 */ /* 0x000fe2000f8e00ff */
[----:B------:R-:W-:-:S05]  /*12c10*/  PLOP3.LUT P4, PT, PT, PT, UP0, 0x80, 0x0 ;  /* 0x000000000000781c */ /* 0x000fca0003f8f008 */
[----:B------:R-:W-:Y:S02]  /*12c20*/  @UP0 ULDC.64 UR10, c[0x0][0xc08] ;  /* 0x00030200000a0ab9 */ /* 0x000fe40000000a00 */
[----:B------:R-:W-:Y:S01]  /*12c30*/  @UP0 UIMAD.WIDE UR10, UR44, 0x4, UR10 ;  /* 0x000000042c0a08a5 */ /* 0x000fe2000f8e020a */
[----:B0-----:R-:W0:Y:S08]  /*12c40*/  @P1 LDC R3, c[0x0][0xbec] ;  /* 0x0002fb00ff031b82 */ /* 0x001e300000000800 */
[----:B------:R-:W1:Y:S01]  /*12c50*/  @P1 LDC R31, c[0x0][0xbf0] ;  /* 0x0002fc00ff1f1b82 */ /* 0x000e620000000800 */
[----:B------:R-:W-:Y:S01]  /*12c60*/  UISETP.NE.U32.AND UP0, UPT, UR12, URZ, UPT ;  /* 0x0000003f0c00728c */ /* 0x000fe2000bf05070 */
[----:B------:R-:W-:-:S02]  /*12c70*/  IMAD.U32 R26, RZ, RZ, UR10 ;  /* 0x0000000aff1a7e24 */ /* 0x000fc4000f8e00ff */
[----:B------:R-:W-:Y:S01]  /*12c80*/  IMAD.U32 R27, RZ, RZ, UR11 ;  /* 0x0000000bff1b7e24 */ /* 0x000fe2000f8e00ff */
[----:B------:R-:W-:Y:S01]  /*12c90*/  UISETP.NE.AND.EX UP0, UPT, UR13, URZ, UPT, UP0 ;  /* 0x0000003f0d00728c */ /* 0x000fe2000bf05300 */
[----:B------:R-:W-:Y:S01]  /*12ca0*/  ULDC.64 UR10, c[0x0][UR19+0x218] ;  /* 0x00008600130a7abb */ /* 0x000fe20008000a00 */
[----:B------:R-:W-:Y:S01]  /*12cb0*/  UMOV UR4, URZ ;  /* 0x0000003f00047c82 */ /* 0x000fe20008000000 */
[----:B------:R-:W-:Y:S01]  /*12cc0*/  UIMAD.WIDE.U32 UR12, UR10, UR43, URZ ;  /* 0x0000002b0a0c72a5 */ /* 0x000fe2000f8e003f */
[----:B------:R-:W-:Y:S01]  /*12cd0*/  VIADD R34, R17, UR42 ;  /* 0x0000002a11227c36 */ /* 0x000fe20008000000 */
[----:B------:R-:W-:Y:S01]  /*12ce0*/  UIMAD UR20, UR11, UR43, URZ ;  /* 0x0000002b0b1472a4 */ /* 0x000fe2000f8e023f */
[----:B------:R0:W5:Y:S01]  /*12cf0*/  @P4 LDG.E R29, desc[UR52][R26.64] ;  /* 0x000000341a1d4981 */ /* 0x000162000c1e1900 */
[----:B------:R-:W-:Y:S02]  /*12d00*/  USHF.R.S32.HI UR21, URZ, 0x1f, UR44 ;  /* 0x0000001f3f157899 */ /* 0x000fe4000801142c */
[----:B------:R-:W-:-:S02]  /*12d10*/  USEL UR10, UR44, URZ, !UP0 ;  /* 0x0000003f2c0a7287 */ /* 0x000fc4000c000000 */
[----:B------:R-:W-:Y:S01]  /*12d20*/  USEL UR18, UR40, URZ, UP1 ;  /* 0x0000003f28127287 */ /* 0x000fe20008800000 */
[----:B------:R-:W-:Y:S01]  /*12d30*/  ULDC.64 UR14, c[0x0][UR19+0x220] ;  /* 0x00008800130e7abb */ /* 0x000fe20008000a00 */
[----:B------:R-:W-:Y:S01]  /*12d40*/  UIADD3 UR20, UR13, UR20, URZ ;  /* 0x000000140d147290 */ /* 0x000fe2000fffe03f */
[----:B0-----:R-:W-:Y:S01]  /*12d50*/  @P1 IMAD.HI.U32 R26, R34, R3, RZ ;  /* 0x00000003221a1227 */ /* 0x001fe200078e00ff */
[----:B------:R-:W-:Y:S01]  /*12d60*/  ULDC.64 UR16, c[0x0][UR19+0x228] ;  /* 0x00008a0013107abb */ /* 0x000fe20008000a00 */
[----:B------:R-:W-:Y:S02]  /*12d70*/  USEL UR11, UR21, URZ, !UP0 ;  /* 0x0000003f150b7287 */ /* 0x000fe4000c000000 */
[----:B------:R-:W-:Y:S01]  /*12d80*/  UIMAD UR13, UR15, UR10, URZ ;  /* 0x0000000a0f0d72a4 */ /* 0x000fe2000f8e023f */
[----:B------:R-:W-:Y:S01]  /*12d90*/  IMAD.MOV.U32 R3, RZ, RZ, R34 ;  /* 0x000000ffff037224 */ /* 0x000fe200078e0022 */
[----:B------:R-:W-:Y:S01]  /*12da0*/  UIMAD.WIDE.U32 UR22, UR16, UR18, URZ ;  /* 0x00000012101672a5 */ /* 0x000fe2000f8e003f */
[----:B-1----:R-:W-:Y:S01]  /*12db0*/  @P1 SHF.R.U32.HI R3, RZ, R31, R26 ;  /* 0x0000001fff031219 */ /* 0x002fe2000001161a */
[----:B------:R-:W-:-:S02]  /*12dc0*/  UIMAD UR18, UR17, UR18, URZ ;  /* 0x00000012111272a4 */ /* 0x000fc4000f8e023f */
[----:B------:R-:W-:Y:S02]  /*12dd0*/  UIMAD.WIDE.U32 UR16, UR14, UR10, URZ ;  /* 0x0000000a0e1072a5 */ /* 0x000fe4000f8e003f */
[----:B------:R-:W-:Y:S01]  /*12de0*/  UIMAD UR11, UR14, UR11, UR13 ;  /* 0x0000000b0e0b72a4 */ /* 0x000fe2000f8e020d */
[----:B------:R-:W-:Y:S01]  /*12df0*/  IMAD.U32 R26, RZ, RZ, UR22 ;  /* 0x00000016ff1a7e24 */ /* 0x000fe2000f8e00ff */
[----:B------:R-:W-:Y:S01]  /*12e00*/  UIADD3 UR18, UR23, UR18, URZ ;  /* 0x0000001217127290 */ /* 0x000fe2000fffe03f */
[--C-:B------:R-:W-:Y:S01]  /*12e10*/  IMAD.MOV R31, RZ, RZ, -R3.reuse ;  /* 0x000000ffff1f7224 */ /* 0x100fe200078e0a03 */
[----:B------:R-:W-:Y:S01]  /*12e20*/  UIADD3 UR11, UR17, UR11, URZ ;  /* 0x0000000b110b7290 */ /* 0x000fe2000fffe03f */
        /* <DEDUP_REMOVED lines=15> */
[----:B------:R-:W-:-:S02]  /*12f20*/  IADD3.X R27, R27, UR11, R30, P2, P3 ;  /* 0x0000000b1b1b7c10 */ /* 0x000fc400097e641e */
        /* <DEDUP_REMOVED lines=10> */
.L_x_4323:
[----:B------:R-:W2:Y:S01]  /*12fd0*/  LDL R3, [R1+0x34] ;  /* 0x0000340001037983 */ /* 0x000ea20000100800 */
[----:B------:R-:W-:-:S03]  /*12fe0*/  LOP3.LUT P0, RZ, R224, 0x3, RZ, 0xc0, !PT ;  /* 0x00000003e0ff7812 */ /* 0x000fc6000780c0ff */
[----:B------:R-:W-:Y:S04]  /*12ff0*/  SHFL.IDX PT, R24, R30, RZ, 0x1c1f ;  /* 0x001c1fff1e187589 */ /* 0x000fe800000e0000 */
[----:B------:R-:W0:Y:S04]  /*13000*/  SHFL.IDX PT, R25, R31, RZ, 0x1c1f ;  /* 0x001c1fff1f197589 */ /* 0x000e2800000e0000 */
[----:B------:R-:W-:Y:S04]  /*13010*/  SHFL.IDX PT, R26, R30, 0x1, 0x1c1f ;  /* 0x003c1f001e1a7f89 */ /* 0x000fe800000e0000 */
[----:B------:R-:W1:Y:S01]  /*13020*/  SHFL.IDX PT, R27, R31, 0x1, 0x1c1f ;  /* 0x003c1f001f1b7f89 */ /* 0x000e6200000e0000 */
[----:B--2---:R-:W-:-:S02]  /*13030*/  VIADD R32, R3, UR42 ;  /* 0x0000002a03207c36 */ /* 0x004fc40008000000 */
        /* <DEDUP_REMOVED lines=8> */
[----:B------:R-:W-:Y:S01]  /*130c0*/  IMAD R4, R223, 0x40, R18 ;  /* 0x00000040df047824 */ /* 0x000fe200078e0212 */
[----:B------:R-:W0:Y:S01]  /*130d0*/  @P1 LDC R21, c[0x0][0xbec] ;  /* 0x0002fb00ff151b82 */ /* 0x000e220000000800 */
[----:B------:R-:W-:Y:S01]  /*130e0*/  IMAD.MOV.U32 R5, RZ, RZ, 0x2 ;  /* 0x00000002ff057424 */ /* 0x000fe200078e00ff */
[----:B------:R-:W-:-:S03]  /*130f0*/  ULDC.64 UR12, c[0x0][0xaa0] ;  /* 0x0002a800000c7ab9 */ /* 0x000fc60000000a00 */
[----:B------:R-:W-:-:S03]  /*13100*/  IMAD.WIDE R4, R4, R5, UR8 ;  /* 0x0000000804047e25 */ /* 0x000fc6000f8e0205 */
[----:B------:R-:W1:Y:S01]  /*13110*/  @P1 LDC R63, c[0x0][0xbf0] ;  /* 0x0002fc00ff3f1b82 */ /* 0x000e620000000800 */
[C---:B------:R-:W-:Y:S01]  /*13120*/  IADD3 R33, P2, R4.reuse, 0x5000, RZ ;  /* 0x0000500004217810 */ /* 0x040fe20007f5e0ff */
[----:B------:R-:W-:Y:S01]  /*13130*/  UIMAD UR11, UR14, UR12, URZ ;  /* 0x0000000c0e0b72a4 */ /* 0x000fe2000f8e023f */
[C---:B------:R-:W-:Y:S02]  /*13140*/  IADD3 R9, P4, R4.reuse, 0x1000, RZ ;  /* 0x0000100004097810 */ /* 0x040fe40007f9e0ff */
[----:B------:R-:W-:Y:S02]  /*13150*/  LOP3.LUT R32, R33, 0x380, RZ, 0xc0, !PT ;  /* 0x0000038021207812 */ /* 0x000fe400078ec0ff */
[----:B------:R-:W-:Y:S02]  /*13160*/  IADD3 R13, P3, R4, 0x2000, RZ ;  /* 0x00002000040d7810 */ /* 0x000fe40007f7e0ff */
[----:B------:R-:W-:Y:S02]  /*13170*/  SHF.R.U64 R32, R32, 0x3, RZ ;  /* 0x0000000320207819 */ /* 0x000fe400000012ff */
[----:B------:R-:W-:-:S02]  /*13180*/  IADD3 R25, P6, R4, 0x3000, RZ ;  /* 0x0000300004197810 */ /* 0x000fc40007fde0ff */
[----:B------:R-:W-:Y:S01]  /*13190*/  LOP3.LUT R32, R32, R33, RZ, 0x3c, !PT ;  /* 0x0000002120207212 */ /* 0x000fe200078e3cff */
[--C-:B------:R-:W-:Y:S01]  /*131a0*/  IMAD.X R33, RZ, RZ, R5.reuse, P2 ;  /* 0x000000ffff217224 */ /* 0x100fe200010e0605 */
[C---:B------:R-:W-:Y:S02]  /*131b0*/  IADD3 R7, P2, R4.reuse, 0xb000, RZ ;  /* 0x0000b00004077810 */ /* 0x040fe40007f5e0ff */
[----:B------:R-:W-:Y:S02]  /*131c0*/  IADD3 R29, P5, R4, 0x4000, RZ ;  /* 0x00004000041d7810 */ /* 0x000fe40007fbe0ff */
[----:B------:R-:W-:Y:S01]  /*131d0*/  LOP3.LUT R0, R7, 0x380, RZ, 0xc0, !PT ;  /* 0x0000038007007812 */ /* 0x000fe200078ec0ff */
[----:B------:R-:W-:Y:S01]  /*131e0*/  UIMAD.WIDE.U32 UR8, UR4, UR12, URZ ;  /* 0x0000000c040872a5 */ /* 0x000fe2000f8e003f */
[----:B------:R-:W-:Y:S01]  /*131f0*/  LOP3.LUT R8, R9, 0x380, RZ, 0xc0, !PT ;  /* 0x0000038009087812 */ /* 0x000fe200078ec0ff */
[----:B------:R-:W-:Y:S01]  /*13200*/  UIMAD UR11, UR4, UR13, UR11 ;  /* 0x0000000d040b72a4 */ /* 0x000fe2000f8e020b */
[----:B------:R-:W-:Y:S01]  /*13210*/  SHF.R.U64 R0, R0, 0x3, RZ ;  /* 0x0000000300007819 */ /* 0x000fe200000012ff */
[----:B------:R-:W-:Y:S01]  /*13220*/  IMAD.X R57, RZ, RZ, R5, P2 ;  /* 0x000000ffff397224 */ /* 0x000fe200010e0605 */
[----:B------:R-:W-:Y:S01]  /*13230*/  LOP3.LUT R12, R13, 0x380, RZ, 0xc0, !PT ;  /* 0x000003800d0c7812 */ /* 0x000fe200078ec0ff */
[----:B------:R-:W5:Y:S01]  /*13240*/  LD.E.128 R32, desc[UR52][R32.64] ;  /* 0x0000003420207980 */ /* 0x000f62000c101d00 */
[----:B------:R-:W-:-:S02]  /*13250*/  LOP3.LUT R24, R25, 0x380, RZ, 0xc0, !PT ;  /* 0x0000038019187812 */ /* 0x000fc400078ec0ff */
[----:B------:R-:W-:Y:S01]  /*13260*/  LOP3.LUT R28, R29, 0x380, RZ, 0xc0, !PT ;  /* 0x000003801d1c7812 */ /* 0x000fe200078ec0ff */
[----:B------:R-:W-:Y:S01]  /*13270*/  UIADD3 UR9, UR9, UR11, URZ ;  /* 0x0000000b09097290 */ /* 0x000fe2000fffe03f */
[----:B------:R-:W-:Y:S01]  /*13280*/  LOP3.LUT R56, R0, R7, RZ, 0x3c, !PT ;  /* 0x0000000700387212 */ /* 0x000fe200078e3cff */
[----:B------:R-:W-:Y:S01]  /*13290*/  ULDC.64 UR12, c[0x0][0xae8] ;  /* 0x0002ba00000c7ab9 */ /* 0x000fe20000000a00 */
[----:B------:R-:W-:Y:S01]  /*132a0*/  SHF.R.U64 R8, R8, 0x3, RZ ;  /* 0x0000000308087819 */ /* 0x000fe200000012ff */
[----:B------:R-:W-:Y:S01]  /*132b0*/  IMAD R0, R23, 0x20, R223 ;  /* 0x0000002017007824 */ /* 0x000fe200078e02df */
[----:B------:R-:W-:Y:S02]  /*132c0*/  SHF.R.U64 R12, R12, 0x3, RZ ;  /* 0x000000030c0c7819 */ /* 0x000fe400000012ff */
[----:B------:R-:W-:Y:S02]  /*132d0*/  SHF.R.U64 R24, R24, 0x3, RZ ;  /* 0x0000000318187819 */ /* 0x000fe400000012ff */
[----:B------:R-:W-:Y:S01]  /*132e0*/  SHF.R.U64 R28, R28, 0x3, RZ ;  /* 0x000000031c1c7819 */ /* 0x000fe200000012ff */
[----:B------:R-:W-:Y:S01]  /*132f0*/  UIMAD.WIDE.U32 UR8, UR43, UR12, UR8 ;  /* 0x0000000c2b0872a5 */ /* 0x000fe2000f8e0008 */
[----:B------:R-:W-:Y:S01]  /*13300*/  LOP3.LUT R8, R8, R9, RZ, 0x3c, !PT ;  /* 0x0000000908087212 */ /* 0x000fe200078e3cff */
[----:B------:R-:W-:Y:S01]  /*13310*/  VIADD R2, R0, UR42 ;  /* 0x0000002a00027c36 */ /* 0x000fe20008000000 */
[----:B------:R-:W-:Y:S01]  /*13320*/  LOP3.LUT R12, R12, R13, RZ, 0x3c, !PT ;  /* 0x0000000d0c0c7212 */ /* 0x000fe200078e3cff */
[--C-:B------:R-:W-:Y:S01]  /*13330*/  IMAD.X R9, RZ, RZ, R5.reuse, P4 ;  /* 0x000000ffff097224 */ /* 0x100fe200020e0605 */
[----:B------:R-:W-:Y:S01]  /*13340*/  LOP3.LUT R24, R24, R25, RZ, 0x3c, !PT ;  /* 0x0000001918187212 */ /* 0x000fe200078e3cff */
[--C-:B------:R-:W-:Y:S01]  /*13350*/  IMAD.X R13, RZ, RZ, R5.reuse, P3 ;  /* 0x000000ffff0d7224 */ /* 0x100fe200018e0605 */
[----:B------:R-:W-:Y:S01]  /*13360*/  LOP3.LUT R28, R28, R29, RZ, 0x3c, !PT ;  /* 0x0000001d1c1c7212 */ /* 0x000fe200078e3cff */
[--C-:B------:R-:W-:Y:S01]  /*13370*/  IMAD.X R25, RZ, RZ, R5.reuse, P6 ;  /* 0x000000ffff197224 */ /* 0x100fe200030e0605 */
[----:B------:R-:W-:Y:S01]  /*13380*/  USHF.R.S32.HI UR4, URZ, 0x1f, UR10 ;  /* 0x0000001f3f047899 */ /* 0x000fe2000801140a */
[----:B------:R-:W-:Y:S01]  /*13390*/  IMAD.X R29, RZ, RZ, R5, P5 ;  /* 0x000000ffff1d7224 */ /* 0x000fe200028e0605 */
[C---:B------:R-:W-:Y:S01]  /*133a0*/  IADD3 R37, P0, R4.reuse, 0x6000, RZ ;  /* 0x0000600004257810 */ /* 0x040fe20007f1e0ff */
[----:B------:R-:W-:Y:S01]  /*133b0*/  UIMAD UR9, UR43, UR13, UR9 ;  /* 0x0000000d2b0972a4 */ /* 0x000fe2000f8e0209 */
[----:B------:R-:W-:Y:S01]  /*133c0*/  IADD3 R41, P4, R4, 0x7000, RZ ;  /* 0x0000700004297810 */ /* 0x000fe20007f9e0ff */
[----:B0-----:R-:W-:Y:S01]  /*133d0*/  @P1 IMAD.HI.U32 R0, R2, R21, RZ ;  /* 0x0000001502001227 */ /* 0x001fe200078e00ff */
[C---:B------:R-:W-:Y:S01]  /*133e0*/  IADD3 R45, P3, R4.reuse, 0x8000, RZ ;  /* 0x00008000042d7810 */ /* 0x040fe20007f7e0ff */
[----:B------:R-:W-:Y:S01]  /*133f0*/  ULDC.64 UR12, c[0x0][0xaf0] ;  /* 0x0002bc00000c7ab9 */ /* 0x000fe20000000a00 */
[C---:B------:R-:W-:Y:S01]  /*13400*/  IADD3 R49, P6, R4.reuse, 0x9000, RZ ;  /* 0x0000900004317810 */ /* 0x040fe20007fde0ff */
[----:B------:R-:W-:Y:S01]  /*13410*/  IMAD.MOV.U32 R61, RZ, RZ, R2 ;  /* 0x000000ffff3d7224 */ /* 0x000fe200078e0002 */
[----:B------:R-:W-:Y:S01]  /*13420*/  IADD3 R53, P5, R4, 0xa000, RZ ;  /* 0x0000a00004357810 */ /* 0x000fe20007fbe0ff */
[----:B------:R-:W-:Y:S01]  /*13430*/  UIMAD UR4, UR4, UR12, URZ ;  /* 0x0000000c040472a4 */ /* 0x000fe2000f8e023f */
[----:B------:R-:W-:Y:S01]  /*13440*/  LOP3.LUT R36, R37, 0x380, RZ, 0xc0, !PT ;  /* 0x0000038025247812 */ /* 0x000fe200078ec0ff */
[----:B------:R-:W5:Y:S01]  /*13450*/  LD.E.128 R12, desc[UR52][R12.64] ;  /* 0x000000340c0c7980 */ /* 0x000f62000c101d00 */
[----:B------:R-:W-:-:S02]  /*13460*/  LOP3.LUT R40, R41, 0x380, RZ, 0xc0, !PT ;  /* 0x0000038029287812 */ /* 0x000fc400078ec0ff */
[----:B------:R-:W-:Y:S01]  /*13470*/  LOP3.LUT R44, R45, 0x380, RZ, 0xc0, !PT ;  /* 0x000003802d2c7812 */ /* 0x000fe200078ec0ff */
[----:B------:R-:W5:Y:S01]  /*13480*/  LD.E.128 R24, desc[UR52][R24.64] ;  /* 0x0000003418187980 */ /* 0x000f62000c101d00 */
[----:B------:R-:W-:Y:S02]  /*13490*/  LOP3.LUT R48, R49, 0x380, RZ, 0xc0, !PT ;  /* 0x0000038031307812 */ /* 0x000fe400078ec0ff */
[----:B------:R-:W-:Y:S02]  /*134a0*/  LOP3.LUT R52, R53, 0x380, RZ, 0xc0, !PT ;  /* 0x0000038035347812 */ /* 0x000fe400078ec0ff */
[----:B------:R-:W-:Y:S01]  /*134b0*/  LOP3.LUT R11, R4, 0x380, RZ, 0xc0, !PT ;  /* 0x00000380040b7812 */ /* 0x000fe200078ec0ff */
[----:B------:R-:W-:Y:S01]  /*134c0*/  UIMAD UR4, UR10, UR13, UR4 ;  /* 0x0000000d0a0472a4 */ /* 0x000fe2000f8e0204 */
[----:B-1----:R-:W-:Y:S01]  /*134d0*/  @P1 SHF.R.U32.HI R61, RZ, R63, R0 ;  /* 0x0000003fff3d1219 */ /* 0x002fe20000011600 */
[----:B------:R-:W-:Y:S01]  /*134e0*/  UIMAD.WIDE.U32 UR10, UR10, UR12, UR8 ;  /* 0x0000000c0a0a72a5 */ /* 0x000fe2000f8e0008 */
[----:B------:R-:W-:Y:S01]  /*134f0*/  SHF.R.U64 R36, R36, 0x3, RZ ;  /* 0x0000000324247819 */ /* 0x000fe200000012ff */
[----:B------:R-:W5:Y:S01]  /*13500*/  LD.E.128 R28, desc[UR52][R28.64] ;  /* 0x000000341c1c7980 */ /* 0x000f62000c101d00 */
[----:B------:R-:W-:-:S02]  /*13510*/  SHF.R.U64 R40, R40, 0x3, RZ ;  /* 0x0000000328287819 */ /* 0x000fc400000012ff */
[----:B------:R-:W-:Y:S01]  /*13520*/  SHF.R.U64 R44, R44, 0x3, RZ ;  /* 0x000000032c2c7819 */ /* 0x000fe200000012ff */
[----:B------:R-:W5:Y:S01]  /*13530*/  LD.E.128 R56, desc[UR52][R56.64] ;  /* 0x0000003438387980 */ /* 0x000f62000c101d00 */
[----:B------:R-:W-:Y:S02]  /*13540*/  SHF.R.U64 R48, R48, 0x3, RZ ;  /* 0x0000000330307819 */ /* 0x000fe400000012ff */
[----:B------:R-:W-:Y:S02]  /*13550*/  SHF.R.U64 R52, R52, 0x3, RZ ;  /* 0x0000000334347819 */ /* 0x000fe400000012ff */
[----:B------:R-:W-:Y:S01]  /*13560*/  SHF.R.U64 R11, R11, 0x3, RZ ;  /* 0x000000030b0b7819 */ /* 0x000fe200000012ff */
[----:B------:R-:W-:Y:S01]  /*13570*/  UIADD3 UR4, UR11, UR4, URZ ;  /* 0x000000040b047290 */ /* 0x000fe2000fffe03f */
[--C-:B------:R-:W-:Y:S01]  /*13580*/  SHF.R.S32.HI R0, RZ, 0x1f, R61.reuse ;  /* 0x0000001fff007819 */ /* 0x100fe2000001143d */
[----:B------:R-:W-:Y:S01]  /*13590*/  IMAD.MOV R63, RZ, RZ, -R61 ;  /* 0x000000ffff3f7224 */ /* 0x000fe200078e0a3d */
        /* <DEDUP_REMOVED lines=11> */
[----:B------:R-:W-:Y:S01]  /*13650*/  ULDC.64 UR8, c[0x0][0xae0] ;  /* 0x0002b80000087ab9 */ /* 0x000fe20000000a00 */
[----:B------:R-:W-:Y:S01]  /*13660*/  IMAD R63, R134, R63, R2 ;  /* 0x0000003f863f7224 */ /* 0x000fe200078e0202 */
[----:B------:R-:W5:Y:S01]  /*13670*/  LD.E.128 R8, desc[UR52][R8.64] ;  /* 0x0000003408087980 */ /* 0x000f62000c101d00 */
[----:B------:R-:W-:-:S02]  /*13680*/  IMAD R0, R0, UR8, RZ ;  /* 0x0000000800007c24 */ /* 0x000fc4000f8e02ff */
[----:B------:R-:W-:Y:S01]  /*13690*/  IMAD.U32 R21, RZ, RZ, UR11 ;  /* 0x0000000bff157e24 */ /* 0x000fe2000f8e00ff */
[----:B------:R-:W5:Y:S01]  /*136a0*/  LD.E.128 R4, desc[UR52][R4.64] ;  /* 0x0000003404047980 */ /* 0x000f62000c101d00 */
[----:B------:R-:W-:Y:S02]  /*136b0*/  IMAD.U32 R20, RZ, RZ, UR10 ;  /* 0x0000000aff147e24 */ /* 0x000fe4000f8e00ff */
[----:B------:R-:W-:Y:S01]  /*136c0*/  IMAD.U32 R21, RZ, RZ, UR4 ;  /* 0x00000004ff157e24 */ /* 0x000fe2000f8e00ff */
[----:B------:R-:W5:Y:S01]  /*136d0*/  LD.E.128 R36, desc[UR52][R36.64] ;  /* 0x0000003424247980 */ /* 0x000f62000c101d00 */
[C---:B------:R-:W-:Y:S01]  /*136e0*/  IMAD R65, R61.reuse, UR9, R0 ;  /* 0x000000093d417c24 */ /* 0x040fe2000f8e0200 */
[----:B------:R-:W-:Y:S02]  /*136f0*/  SHF.R.S32.HI R0, RZ, 0x1f, R63 ;  /* 0x0000001fff007819 */ /* 0x000fe4000001143f */
[----:B------:R-:W5:Y:S01]  /*13700*/  LD.E.128 R40, desc[UR52][R40.64] ;  /* 0x0000003428287980 */ /* 0x000f62000c101d00 */
[----:B------:R-:W-:Y:S01]  /*13710*/  IMAD.WIDE.U32 R20, R61, UR8, R20 ;  /* 0x000000083d147c25 */ /* 0x000fe2000f8e0014 */
[----:B------:R-:W-:-:S02]  /*13720*/  ULDC.64 UR8, c[0x0][0xad8] ;  /* 0x0002b60000087ab9 */ /* 0x000fc40000000a00 */
        /* <DEDUP_REMOVED lines=9> */
[----:B------:R-:W-:-:S02]  /*137c0*/  IMAD.IADD R21, R21, 0x1, R65 ;  /* 0x0000000115157824 */ /* 0x000fc400078e0241 */
[----:B------:R-:W-:Y:S02]  /*137d0*/  IMAD R2, R0, UR8, RZ ;  /* 0x0000000800027c24 */ /* 0x000fe4000f8e02ff */
[----:B------:R-:W-:Y:S01]  /*137e0*/  VIADD R66, R223, UR42 ;  /* 0x0000002adf427c36 */ /* 0x000fe20008000000 */
[----:B------:R-:W-:Y:S01]  /*137f0*/  UIADD3 UR7, UR7, 0x2a820, URZ ;  /* 0x0002a82007077890 */ /* 0x000fe2000fffe03f */
[C---:B------:R-:W-:Y:S02]  /*13800*/  IMAD R61, R63.reuse, UR9, R2 ;  /* 0x000000093f3d7c24 */ /* 0x040fe4000f8e0202 */
[----:B------:R-:W-:Y:S01]  /*13810*/  IMAD.WIDE.U32 R20, R63, UR8, R20 ;  /* 0x000000083f147c25 */ /* 0x000fe2000f8e0014 */
[----:B------:R-:W-:Y:S01]  /*13820*/  ISETP.GE.AND P2, PT, R66, R3, PT ;  /* 0x000000034200720c */ /* 0x000fe20003f46270 */
[----:B------:R-:W-:Y:S01]  /*13830*/  ULDC.64 UR8, c[0x0][0xa80] ;  /* 0x0002a00000087ab9 */ /* 0x000fe20000000a00 */
[----:B------:R-:W-:Y:S01]  /*13840*/  UPRMT UR7, URZ, 0x654, UR7 ;  /* 0x000006543f077896 */ /* 0x000fe20008000007 */
[----:B------:R-:W-:Y:S01]  /*13850*/  IMAD.IADD R21, R21, 0x1, R61 ;  /* 0x0000000115157824 */ /* 0x000fe200078e023d */
[----:B------:R-:W-:Y:S01]  /*13860*/  LEA R2, P3, R20, UR8, 0x1 ;  /* 0x0000000814027c11 */ /* 0x000fe2000f8608ff */
[----:B------:R-:W-:-:S03]  /*13870*/  VIADD R0, R66, 0x20 ;  /* 0x0000002042007836 */ /* 0x000fc60000000000 */
[----:B------:R-:W-:Y:S02]  /*13880*/  LEA.HI.X R64, R20, UR9, R21, 0x1, P3 ;  /* 0x0000000914407c11 */ /* 0x000fe400098f0c15 */
[-C--:B------:R-:W-:Y:S01]  /*13890*/  ISETP.GE.AND P1, PT, R0, R3.reuse, PT ;  /* 0x000000030000720c */ /* 0x080fe20003f26270 */
[----:B------:R-:W-:Y:S01]  /*138a0*/  VIADD R0, R66, 0x40 ;  /* 0x0000004042007836 */ /* 0x000fe20000000000 */
[----:B0-----:R0:W1:Y:S01]  /*138b0*/  SHFL.IDX PT, R61, R2, RZ, 0x181f ;  /* 0x00181fff023d7589 */ /* 0x00106200000e0000 */
[----:B------:R-:W-:Y:S01]  /*138c0*/  BSSY B1, `(.L_x_4325) ;  /* 0x0000015000017945 */ /* 0x000fe20003800000 */
[----:B------:R-:W-:Y:S02]  /*138d0*/  SYNCS.ARRIVE.TRANS64.RED.A1T0 RZ, [UR7], RZ ;  /* 0x000000ffffff79a7 */ /* 0x000fe40008100407 */
[----:B------:R0:W2:Y:S01]  /*138e0*/  SHFL.IDX PT, R63, R64, RZ, 0x181f ;  /* 0x00181fff403f7589 */ /* 0x0000a200000e0000 */
[----:B------:R-:W-:Y:S02]  /*138f0*/  ISETP.GE.AND P0, PT, R0, R3, PT ;  /* 0x000000030000720c */ /* 0x000fe40003f06270 */
[----:B------:R-:W-:-:S02]  /*13900*/  SHF.R.S32.HI R135, RZ, 0x1f, R22 ;  /* 0x0000001fff877819 */ /* 0x000fc40000011416 */
[----:B------:R-:W-:Y:S02]  /*13910*/  SHF.R.S32.HI R136, RZ, 0x1f, R19 ;  /* 0x0000001fff887819 */ /* 0x000fe40000011413 */
[----:B------:R-:W-:Y:S01]  /*13920*/  SHF.R.S32.HI R137, RZ, 0x1f, R18 ;  /* 0x0000001fff897819 */ /* 0x000fe20000011412 */
[----:B0-----:R-:W-:Y:S06]  /*13930*/  @P2 BRA `(.L_x_4326) ;  /* 0x0000000000342947 */ /* 0x001fec0003800000 */
[----:B------:R-:W-:Y:S02]  /*13940*/  ULDC UR4, c[0x0][0xac8] ;  /* 0x0002b20000047ab9 */ /* 0x000fe40000000800 */
[----:B------:R-:W-:Y:S02]  /*13950*/  ISETP.GE.AND P4, PT, R18, UR4, PT ;  /* 0x0000000412007c0c */ /* 0x000fe4000bf86270 */
[----:B------:R-:W-:Y:S02]  /*13960*/  ISETP.GE.AND P3, PT, R19, UR4, PT ;  /* 0x0000000413007c0c */ /* 0x000fe4000bf66270 */
[----:B------:R-:W-:-:S09]  /*13970*/  ISETP.GE.AND P2, PT, R22, UR4, PT ;  /* 0x0000000416007c0c */ /* 0x000fd2000bf46270 */
[CC--:B-1----:R-:W-:Y:S02]  /*13980*/  @!P4 LEA R20, P6, R18.reuse, R61.reuse, 0x1 ;  /* 0x0000003d1214c211 */ /* 0x0c2fe400078c08ff */
[C---:B------:R-:W-:Y:S02]  /*13990*/  @!P3 LEA R60, P5, R19.reuse, R61, 0x1 ;  /* 0x0000003d133cb211 */ /* 0x040fe400078a08ff */
[----:B--2---:R-:W-:Y:S02]  /*139a0*/  @!P4 LEA.HI.X R21, R18, R63, R137, 0x1, P6 ;  /* 0x0000003f1215c211 */ /* 0x004fe400030f0c89 */
[C---:B------:R-:W-:Y:S02]  /*139b0*/  @!P2 LEA R62, P6, R22.reuse, R61, 0x1 ;  /* 0x0000003d163ea211 */ /* 0x040fe400078c08ff */
[-C--:B------:R-:W-:Y:S01]  /*139c0*/  @!P3 LEA.HI.X R61, R19, R63.reuse, R136, 0x1, P5 ;  /* 0x0000003f133db211 */ /* 0x080fe200028f0c88 */
[----:B-----5:R0:W-:Y:S01]  /*139d0*/  @!P4 ST.E.128 desc[UR52][R20.64], R4 ;  /* 0x000000041400c985 */ /* 0x0201e2000c101d34 */
[----:B------:R-:W-:-:S03]  /*139e0*/  @!P2 LEA.HI.X R63, R22, R63, R135, 0x1, P6 ;  /* 0x0000003f163fa211 */ /* 0x000fc600030f0c87 */
[----:B------:R0:W-:Y:S04]  /*139f0*/  @!P3 ST.E.128 desc[UR52][R60.64], R28 ;  /* 0x0000001c3c00b985 */ /* 0x0001e8000c101d34 */
[----:B------:R0:W-:Y:S02]  /*13a00*/  @!P2 ST.E.128 desc[UR52][R62.64], R44 ;  /* 0x0000002c3e00a985 */ /* 0x0001e4000c101d34 */
.L_x_4326:
[----:B------:R-:W-:Y:S05]  /*13a10*/  BSYNC B1 ;  /* 0x0000000000017941 */ /* 0x000fea0003800000 */
.L_x_4325:
[----:B0-----:R0:W3:Y:S01]  /*13a20*/  SHFL.IDX PT, R21, R64, 0x1, 0x181f ;  /* 0x00381f0040157f89 */ /* 0x0010e200000e0000 */
[----:B------:R-:W-:Y:S03]  /*13a30*/  BSSY B1, `(.L_x_4327) ;  /* 0x0000010000017945 */ /* 0x000fe60003800000 */
[----:B-----5:R0:W4:Y:S01]  /*13a40*/  SHFL.IDX PT, R5, R2, 0x1, 0x181f ;  /* 0x00381f0002057f89 */ /* 0x02012200000e0000 */
[----:B------:R-:W-:Y:S05]  /*13a50*/  @P1 BRA `(.L_x_4328) ;  /* 0x0000000000341947 */ /* 0x000fea0003800000 */
[----:B------:R-:W-:Y:S02]  /*13a60*/  ULDC UR4, c[0x0][0xac8] ;  /* 0x0002b20000047ab9 */ /* 0x000fe40000000800 */
[----:B------:R-:W-:Y:S02]  /*13a70*/  ISETP.GE.AND P4, PT, R18, UR4, PT ;  /* 0x0000000412007c0c */ /* 0x000fe4000bf86270 */
[----:B------:R-:W-:Y:S02]  /*13a80*/  ISETP.GE.AND P5, PT, R19, UR4, PT ;  /* 0x0000000413007c0c */ /* 0x000fe4000bfa6270 */
[----:B------:R-:W-:-:S09]  /*13a90*/  ISETP.GE.AND P6, PT, R22, UR4, PT ;  /* 0x0000000416007c0c */ /* 0x000fd2000bfc6270 */
[-C--:B----4-:R-:W-:Y:S02]  /*13aa0*/  @!P4 LEA R4, P1, R18, R5.reuse, 0x1 ;  /* 0x000000051204c211 */ /* 0x090fe400078208ff */
[CC--:B------:R-:W-:Y:S02]  /*13ab0*/  @!P5 LEA R6, P2, R19.reuse, R5.reuse, 0x1 ;  /* 0x000000051306d211 */ /* 0x0c0fe400078408ff */
[----:B------:R-:W-:Y:S02]  /*13ac0*/  @!P6 LEA R20, P3, R22, R5, 0x1 ;  /* 0x000000051614e211 */ /* 0x000fe400078608ff */
[-C--:B---3--:R-:W-:Y:S02]  /*13ad0*/  @!P4 LEA.HI.X R5, R18, R21.reuse, R137, 0x1, P1 ;  /* 0x000000151205c211 */ /* 0x088fe400008f0c89 */
[-C--:B------:R-:W-:Y:S02]  /*13ae0*/  @!P5 LEA.HI.X R7, R19, R21.reuse, R136, 0x1, P2 ;  /* 0x000000151307d211 */ /* 0x080fe400010f0c88 */
[----:B------:R-:W-:Y:S01]  /*13af0*/  @!P6 LEA.HI.X R21, R22, R21, R135, 0x1, P3 ;  /* 0x000000151615e211 */ /* 0x000fe200018f0c87 */
[----:B------:R3:W-:Y:S04]  /*13b00*/  @!P4 ST.E.128 desc[UR52][R4.64], R8 ;  /* 0x000000080400c985 */ /* 0x0007e8000c101d34 */
[----:B------:R3:W-:Y:S04]  /*13b10*/  @!P5 ST.E.128 desc[UR52][R6.64], R32 ;  /* 0x000000200600d985 */ /* 0x0007e8000c101d34 */
[----:B------:R3:W-:Y:S02]  /*13b20*/  @!P6 ST.E.128 desc[UR52][R20.64], R48 ;  /* 0x000000301400e985 */ /* 0x0007e4000c101d34 */
.L_x_4328:
[----:B------:R-:W-:Y:S05]  /*13b30*/  BSYNC B1 ;  /* 0x0000000000017941 */ /* 0x000fea0003800000 */
.L_x_4327:
[----:B---3--:R3:W0:Y:S01]  /*13b40*/  SHFL.IDX PT, R9, R64, 0x2, 0x181f ;  /* 0x00581f0040097f89 */ /* 0x00862200000e0000 */
[----:B------:R-:W-:Y:S03]  /*13b50*/  BSSY B1, `(.L_x_4329) ;  /* 0x0000010000017945 */ /* 0x000fe60003800000 */
[----:B----4-:R3:W4:Y:S01]  /*13b60*/  SHFL.IDX PT, R5, R2, 0x2, 0x181f ;  /* 0x00581f0002057f89 */ /* 0x01072200000e0000 */
        /* <DEDUP_REMOVED lines=8> */
[-C--:B0-----:R-:W-:Y:S02]  /*13bf0*/  @!P3 LEA.HI.X R5, R18, R9.reuse, R137, 0x1, P0 ;  /* 0x000000091205b211 */ /* 0x081fe400000f0c89 */
[-C--:B------:R-:W-:Y:S02]  /*13c00*/  @!P4 LEA.HI.X R7, R19, R9.reuse, R136, 0x1, P1 ;  /* 0x000000091307c211 */ /* 0x080fe400008f0c88 */
[----:B------:R-:W-:Y:S01]  /*13c10*/  @!P5 LEA.HI.X R9, R22, R9, R135, 0x1, P2 ;  /* 0x000000091609d211 */ /* 0x000fe200010f0c87 */
[----:B------:R0:W-:Y:S04]  /*13c20*/  @!P3 ST.E.128 desc[UR52][R4.64], R12 ;  /* 0x0000000c0400b985 */ /* 0x0001e8000c101d34 */
[----:B------:R0:W-:Y:S04]  /*13c30*/  @!P4 ST.E.128 desc[UR52][R6.64], R36 ;  /* 0x000000240600c985 */ /* 0x0001e8000c101d34 */
[----:B------:R0:W-:Y:S02]  /*13c40*/  @!P5 ST.E.128 desc[UR52][R8.64], R52 ;  /* 0x000000340800d985 */ /* 0x0001e4000c101d34 */
.L_x_4330:
[----:B------:R-:W-:Y:S05]  /*13c50*/  BSYNC B1 ;  /* 0x0000000000017941 */ /* 0x000fea0003800000 */
.L_x_4329:
[----:B------:R-:W-:Y:S01]  /*13c60*/  VIADD R0, R66, 0x60 ;  /* 0x0000006042007836 */ /* 0x000fe20000000000 */
[----:B0-----:R0:W0:Y:S04]  /*13c70*/  SHFL.IDX PT, R7, R64, 0x3, 0x181f ;  /* 0x00781f0040077f89 */ /* 0x00102800000e0000 */
[----:B------:R-:W-:Y:S01]  /*13c80*/  ISETP.GE.AND P0, PT, R0, R3, PT ;  /* 0x000000030000720c */ /* 0x000fe20003f06270 */
[----:B------:R0:W0:-:S12]  /*13c90*/  SHFL.IDX PT, R9, R2, 0x3, 0x181f ;  /* 0x00781f0002097f89 */ /* 0x00001800000e0000 */
[----:B------:R-:W-:Y:S05]  /*13ca0*/  @P0 BRA `(.L_x_4331) ;  /* 0x0000001c00bc0947 */ /* 0x000fea0003800000 */
[----:B------:R-:W-:Y:S02]  /*13cb0*/  ULDC UR4, c[0x0][0xac8] ;  /* 0x0002b20000047ab9 */ /* 0x000fe40000000800 */
[----:B------:R-:W-:Y:S02]  /*13cc0*/  ISETP.GE.AND P2, PT, R18, UR4, PT ;  /* 0x0000000412007c0c */ /* 0x000fe4000bf46270 */
[----:B------:R-:W-:-:S11]  /*13cd0*/  ISETP.GE.AND P3, PT, R19, UR4, PT ;  /* 0x0000000413007c0c */ /* 0x000fd6000bf66270 */
[CC--:B0--3--:R-:W-:Y:S02]  /*13ce0*/  @!P2 LEA R2, P0, R18.reuse, R9.reuse, 0x1 ;  /* 0x000000091202a211 */ /* 0x0c9fe400078008ff */
[C---:B------:R-:W-:Y:S02]  /*13cf0*/  @!P3 LEA R4, P1, R19.reuse, R9, 0x1 ;  /* 0x000000091304b211 */ /* 0x040fe400078208ff */
[-C--:B------:R-:W-:Y:S02]  /*13d00*/  @!P2 LEA.HI.X R3, R18, R7.reuse, R137, 0x1, P0 ;  /* 0x000000071203a211 */ /* 0x080fe400000f0c89 */
[----:B----4-:R-:W-:Y:S02]  /*13d10*/  @!P3 LEA.HI.X R5, R19, R7, R136, 0x1, P1 ;  /* 0x000000071305b211 */ /* 0x010fe400008f0c88 */
        /* <DEDUP_REMOVED lines=8> */
.L_x_4324:
        /* <DEDUP_REMOVED lines=35> */
[----:B------:R-:W-:Y:S01]  /*13fd0*/  ULDC.64 UR10, c[0x0][0xb30] ;  /* 0x0002cc00000a7ab9 */ /* 0x000fe20000000a00 */
[----:B------:R-:W-:Y:S01]  /*13fe0*/  UIMAD.WIDE.U32 UR8, UR40, UR12, UR8 ;  /* 0x0000000c280872a5 */ /* 0x000fe2000f8e0008 */
[--C-:B------:R-:W-:Y:S01]  /*13ff0*/  SHF.R.S32.HI R0, RZ, 0x1f, R27.reuse ;  /* 0x0000001fff007819 */ /* 0x100fe2000001141b */
[----:B------:R-:W-:Y:S01]  /*14000*/  IMAD.MOV R29, RZ, RZ, -R27 ;  /* 0x000000ffff1d7224 */ /* 0x000fe200078e0a1b */
[----:B------:R-:W-:Y:S01]  /*14010*/  SHF.R.S32.HI R56, RZ, 0x1f, R222 ;  /* 0x0000001fff387819 */ /* 0x000fe200000114de */
[----:B------:R-:W-:Y:S01]  /*14020*/  UIMAD UR40, UR40, UR13, UR9 ;  /* 0x0000000d282872a4 */ /* 0x000fe2000f8e0209 */
[----:B------:R-:W-:Y:S01]  /*14030*/  SHF.R.S32.HI R57, RZ, 0x1f, R16 ;  /* 0x0000001fff397819 */ /* 0x000fe20000011410 */
[----:B------:R-:W-:Y:S02]  /*14040*/  IMAD R29, R134, R29, R34 ;  /* 0x0000001d861d7224 */ /* 0x000fe400078e0222 */
[----:B------:R-:W-:-:S02]  /*14050*/  IMAD R0, R0, UR10, RZ ;  /* 0x0000000a00007c24 */ /* 0x000fc4000f8e02ff */
[----:B------:R-:W-:Y:S02]  /*14060*/  IMAD.U32 R25, RZ, RZ, UR9 ;  /* 0x00000009ff197e24 */ /* 0x000fe4000f8e00ff */
[----:B------:R-:W-:Y:S01]  /*14070*/  IMAD.U32 R24, RZ, RZ, UR8 ;  /* 0x00000008ff187e24 */ /* 0x000fe2000f8e00ff */
[----:B------:R-:W-:Y:S01]  /*14080*/  ULDC.64 UR8, c[0x0][0xb28] ;  /* 0x0002ca0000087ab9 */ /* 0x000fe20000000a00 */
[----:B------:R-:W-:Y:S02]  /*14090*/  IMAD.U32 R25, RZ, RZ, UR40 ;  /* 0x00000028ff197e24 */ /* 0x000fe4000f8e00ff */
[C---:B------:R-:W-:Y:S01]  /*140a0*/  IMAD R31, R27.reuse, UR11, R0 ;  /* 0x0000000b1b1f7c24 */ /* 0x040fe2000f8e0200 */
[----:B------:R-:W-:Y:S01]  /*140b0*/  SHF.R.S32.HI R0, RZ, 0x1f, R29 ;  /* 0x0000001fff007819 */ /* 0x000fe2000001141d */
[----:B------:R-:W-:-:S04]  /*140c0*/  IMAD.WIDE.U32 R24, R27, UR10, R24 ;  /* 0x0000000a1b187c25 */ /* 0x000fc8000f8e0018 */
[----:B------:R-:W-:Y:S02]  /*140d0*/  IMAD R0, R0, UR8, RZ ;  /* 0x0000000800007c24 */ /* 0x000fe4000f8e02ff */
[----:B------:R-:W-:Y:S02]  /*140e0*/  IMAD.IADD R25, R25, 0x1, R31 ;  /* 0x0000000119197824 */ /* 0x000fe400078e021f */
[C---:B------:R-:W-:Y:S02]  /*140f0*/  IMAD R27, R29.reuse, UR9, R0 ;  /* 0x000000091d1b7c24 */ /* 0x040fe4000f8e0200 */
        /* <DEDUP_REMOVED lines=15> */
[-C--:B--2---:R-:W-:Y:S02]  /*141f0*/  @!P1 LEA.HI.X R27, R16, R29.reuse, R57, 0x2, P0 ;  /* 0x0000001d101b9211 */ /* 0x084fe400000f1439 */
[----:B------:R-:W-:Y:S02]  /*14200*/  @!P3 LEA.HI.X R31, R222, R29, R56, 0x2, P6 ;  /* 0x0000001dde1fb211 */ /* 0x000fe400030f1438 */
[----:B------:R-:W-:Y:S01]  /*14210*/  @!P2 LEA R24, P5, R221, R39, 0x2 ;  /* 0x00000027dd18a211 */ /* 0x000fe200078a10ff */
[----:B------:R1:W-:Y:S01]  /*14220*/  @!P1 ST.E.64 desc[UR52][R26.64], R8 ;  /* 0x000000081a009985 */ /* 0x0003e2000c101b34 */
[----:B------:R-:W-:-:S02]  /*14230*/  ISETP.GE.AND P0, PT, R219, UR4, PT ;  /* 0x00000004db007c0c */ /* 0x000fc4000bf06270 */
[----:B------:R-:W-:Y:S01]  /*14240*/  @!P2 LEA.HI.X R25, R221, R29, R55, 0x2, P5 ;  /* 0x0000001ddd19a211 */ /* 0x000fe200028f1437 */
[----:B------:R2:W-:Y:S01]  /*14250*/  @!P3 ST.E.64 desc[UR52][R30.64], R10 ;  /* 0x0000000a1e00b985 */ /* 0x0005e2000c101b34 */
[----:B------:R-:W-:Y:S02]  /*14260*/  ISETP.GE.AND P1, PT, R218, UR4, PT ;  /* 0x00000004da007c0c */ /* 0x000fe4000bf26270 */
[C---:B------:R-:W-:Y:S01]  /*14270*/  @!P4 LEA R32, P3, R220.reuse, R39, 0x2 ;  /* 0x00000027dc20c211 */ /* 0x040fe200078610ff */
[----:B------:R3:W-:Y:S01]  /*14280*/  @!P2 ST.E.64 desc[UR52][R24.64], R20 ;  /* 0x000000141800a985 */ /* 0x0007e2000c101b34 */
[----:B------:R-:W-:Y:S02]  /*14290*/  ISETP.GE.AND P2, PT, R217, UR4, PT ;  /* 0x00000004d9007c0c */ /* 0x000fe4000bf46270 */
[----:B------:R-:W-:Y:S02]  /*142a0*/  @!P4 LEA.HI.X R33, R220, R29, R54, 0x2, P3 ;  /* 0x0000001ddc21c211 */ /* 0x000fe400018f1436 */
[----:B------:R-:W-:-:S02]  /*142b0*/  ISETP.GE.AND P3, PT, R216, UR4, PT ;  /* 0x00000004d8007c0c */ /* 0x000fc4000bf66270 */
[-C--:B------:R-:W-:Y:S01]  /*142c0*/  @!P0 LEA R36, P6, R219, R39.reuse, 0x2 ;  /* 0x00000027db248211 */ /* 0x080fe200078c10ff */
[----:B------:R-:W-:Y:S01]  /*142d0*/  @!P4 ST.E.64 desc[UR52][R32.64], R44 ;  /* 0x0000002c2000c985 */ /* 0x000fe2000c101b34 */
[----:B------:R-:W-:Y:S02]  /*142e0*/  ISETP.GE.AND P4, PT, R215, UR4, PT ;  /* 0x00000004d7007c0c */ /* 0x000fe4000bf86270 */
[C---:B------:R-:W-:Y:S02]  /*142f0*/  @!P1 LEA R34, P5, R218.reuse, R39, 0x2 ;  /* 0x00000027da229211 */ /* 0x040fe400078a10ff */
[-C--:B------:R-:W-:Y:S02]  /*14300*/  @!P0 LEA.HI.X R37, R219, R29.reuse, R53, 0x2, P6 ;  /* 0x0000001ddb258211 */ /* 0x080fe400030f1435 */
[----:B------:R-:W-:Y:S02]  /*14310*/  @!P1 LEA.HI.X R35, R218, R29, R52, 0x2, P5 ;  /* 0x0000001dda239211 */ /* 0x000fe400028f1434 */
[----:B-1----:R-:W-:Y:S01]  /*14320*/  @!P2 LEA R8, P5, R217, R39, 0x2 ;  /* 0x00000027d908a211 */ /* 0x002fe200078a10ff */
[----:B------:R-:W-:Y:S01]  /*14330*/  @!P0 ST.E.64 desc[UR52][R36.64], R50 ;  /* 0x0000003224008985 */ /* 0x000fe2000c101b34 */
[----:B------:R-:W-:-:S02]  /*14340*/  ISETP.GE.AND P0, PT, R214, UR4, PT ;  /* 0x00000004d6007c0c */ /* 0x000fc4000bf06270 */
[C---:B--2---:R-:W-:Y:S01]  /*14350*/  @!P3 LEA R10, P6, R216.reuse, R39, 0x2 ;  /* 0x00000027d80ab211 */ /* 0x044fe200078c10ff */
[----:B------:R-:W-:Y:S01]  /*14360*/  @!P1 ST.E.64 desc[UR52][R34.64], R60 ;  /* 0x0000003c22009985 */ /* 0x000fe2000c101b34 */
[----:B------:R-:W-:Y:S02]  /*14370*/  @!P2 LEA.HI.X R9, R217, R29, R43, 0x2, P5 ;  /* 0x0000001dd909a211 */ /* 0x000fe400028f142b */
[C---:B---3--:R-:W-:Y:S02]  /*14380*/  @!P4 LEA R20, P5, R215.reuse, R39, 0x2 ;  /* 0x00000027d714c211 */ /* 0x048fe400078a10ff */
[-C--:B------:R-:W-:Y:S01]  /*14390*/  @!P3 LEA.HI.X R11, R216, R29.reuse, R42, 0x2, P6 ;  /* 0x0000001dd80bb211 */ /* 0x080fe200030f142a */
[----:B------:R1:W-:Y:S01]  /*143a0*/  @!P2 ST.E.64 desc[UR52][R8.64], R66 ;  /* 0x000000420800a985 */ /* 0x0003e2000c101b34 */
[----:B------:R-:W-:Y:S02]  /*143b0*/  @!P4 LEA.HI.X R21, R215, R29, R41, 0x2, P5 ;  /* 0x0000001dd715c211 */ /* 0x000fe400028f1429 */
[----:B------:R-:W-:Y:S01]  /*143c0*/  ISETP.GE.AND P1, PT, R213, UR4, PT ;  /* 0x00000004d5007c0c */ /* 0x000fe2000bf26270 */
[----:B------:R2:W-:Y:S01]  /*143d0*/  @!P3 ST.E.64 desc[UR52][R10.64], R68 ;  /* 0x000000440a00b985 */ /* 0x0005e2000c101b34 */
[----:B------:R-:W-:-:S02]  /*143e0*/  ISETP.GE.AND P2, PT, R212, UR4, PT ;  /* 0x00000004d4007c0c */ /* 0x000fc4000bf46270 */
[C---:B------:R-:W-:Y:S01]  /*143f0*/  @!P0 LEA R24, P3, R214.reuse, R39, 0x2 ;  /* 0x00000027d6188211 */ /* 0x040fe200078610ff */
[----:B------:R3:W-:Y:S01]  /*14400*/  @!P4 ST.E.64 desc[UR52][R20.64], R74 ;  /* 0x0000004a1400c985 */ /* 0x0007e2000c101b34 */
[----:B------:R-:W-:Y:S02]  /*14410*/  ISETP.GE.AND P4, PT, R211, UR4, PT ;  /* 0x00000004d3007c0c */ /* 0x000fe4000bf86270 */
[----:B------:R-:W-:Y:S02]  /*14420*/  @!P0 LEA.HI.X R25, R214, R29, R40, 0x2, P3 ;  /* 0x0000001dd6198211 */ /* 0x000fe400018f1428 */
[----:B------:R-:W-:-:S03]  /*14430*/  ISETP.GE.AND P3, PT, R210, UR4, PT ;  /* 0x00000004d2007c0c */ /* 0x000fc6000bf66270 */
[CC--:B------:R-:W-:Y:S01]  /*14440*/  @!P1 LEA R26, P6, R213.reuse, R39.reuse, 0x2 ;  /* 0x00000027d51a9211 */ /* 0x0c0fe200078c10ff */
[----:B------:R4:W-:Y:S01]  /*14450*/  @!P0 ST.E.64 desc[UR52][R24.64], R76 ;  /* 0x0000004c18008985 */ /* 0x0009e2000c101b34 */
[C---:B------:R-:W-:Y:S02]  /*14460*/  @!P2 LEA R30, P5, R212.reuse, R39, 0x2 ;  /* 0x00000027d41ea211 */ /* 0x040fe400078a10ff */
[-C--:B------:R-:W-:Y:S02]  /*14470*/  @!P1 LEA.HI.X R27, R213, R29.reuse, R38, 0x2, P6 ;  /* 0x0000001dd51b9211 */ /* 0x080fe400030f1426 */
[----:B------:R-:W-:Y:S02]  /*14480*/  ISETP.GE.AND P0, PT, R209, UR4, PT ;  /* 0x00000004d1007c0c */ /* 0x000fe4000bf06270 */
[----:B------:R-:W-:Y:S01]  /*14490*/  @!P2 LEA.HI.X R31, R212, R29, R237, 0x2, P5 ;  /* 0x0000001dd41fa211 */ /* 0x000fe200028f14ed */
[----:B------:R5:W-:Y:S01]  /*144a0*/  @!P1 ST.E.64 desc[UR52][R26.64], R82 ;  /* 0x000000521a009985 */ /* 0x000be2000c101b34 */
[----:B-1----:R-:W-:-:S02]  /*144b0*/  @!P4 LEA R8, P5, R211, R39, 0x2 ;  /* 0x00000027d308c211 */ /* 0x002fc400078a10ff */
[----:B------:R-:W-:Y:S01]  /*144c0*/  ISETP.GE.AND P1, PT, R208, UR4, PT ;  /* 0x00000004d0007c0c */ /* 0x000fe2000bf26270 */
[----:B------:R1:W-:Y:S01]  /*144d0*/  @!P2 ST.E.64 desc[UR52][R30.64], R84 ;  /* 0x000000541e00a985 */ /* 0x0003e2000c101b34 */
[----:B------:R-:W-:Y:S02]  /*144e0*/  @!P4 LEA.HI.X R9, R211, R29, R236, 0x2, P5 ;  /* 0x0000001dd309c211 */ /* 0x000fe400028f14ec */
[C---:B--2---:R-:W-:Y:S02]  /*144f0*/  @!P3 LEA R10, P6, R210.reuse, R39, 0x2 ;  /* 0x00000027d20ab211 */ /* 0x044fe400078c10ff */
[----:B------:R-:W-:Y:S01]  /*14500*/  ISETP.GE.AND P2, PT, R207, UR4, PT ;  /* 0x00000004cf007c0c */ /* 0x000fe2000bf46270 */
[----:B------:R2:W-:Y:S01]  /*14510*/  @!P4 ST.E.64 desc[UR52][R8.64], R90 ;  /* 0x0000005a0800c985 */ /* 0x0005e2000c101b34 */
[----:B------:R-:W-:Y:S02]  /*14520*/  @!P3 LEA.HI.X R11, R210, R29, R235, 0x2, P6 ;  /* 0x0000001dd20bb211 */ /* 0x000fe400030f14eb */
[----:B------:R-:W-:-:S02]  /*14530*/  ISETP.GE.AND P4, PT, R206, UR4, PT ;  /* 0x00000004ce007c0c */ /* 0x000fc4000bf86270 */
[----:B---3--:R-:W-:Y:S01]  /*14540*/  @!P0 LEA R20, P5, R209, R39, 0x2 ;  /* 0x00000027d1148211 */ /* 0x008fe200078a10ff */
[----:B------:R3:W-:Y:S01]  /*14550*/  @!P3 ST.E.64 desc[UR52][R10.64], R92 ;  /* 0x0000005c0a00b985 */ /* 0x0007e2000c101b34 */
[----:B------:R-:W-:Y:S02]  /*14560*/  ISETP.GE.AND P3, PT, R205, UR4, PT ;  /* 0x00000004cd007c0c */ /* 0x000fe4000bf66270 */
[----:B------:R-:W-:Y:S02]  /*14570*/  @!P0 LEA.HI.X R21, R209, R29, R234, 0x2, P5 ;  /* 0x0000001dd1158211 */ /* 0x000fe400028f14ea */
[CC--:B----4-:R-:W-:Y:S02]  /*14580*/  @!P1 LEA R24, P6, R208.reuse, R39.reuse, 0x2 ;  /* 0x00000027d0189211 */ /* 0x0d0fe400078c10ff */
[----:B-----5:R-:W-:Y:S01]  /*14590*/  @!P2 LEA R26, P5, R207, R39, 0x2 ;  /* 0x00000027cf1aa211 */ /* 0x020fe200078a10ff */
[----:B------:R4:W-:Y:S01]  /*145a0*/  @!P0 ST.E.64 desc[UR52][R20.64], R98 ;  /* 0x0000006214008985 */ /* 0x0009e2000c101b34 */
[----:B------:R-:W-:-:S02]  /*145b0*/  @!P1 LEA.HI.X R25, R208, R29, R233, 0x2, P6 ;  /* 0x0000001dd0199211 */ /* 0x000fc400030f14e9 */
[----:B------:R-:W-:Y:S02]  /*145c0*/  ISETP.GE.AND P0, PT, R204, UR4, PT ;  /* 0x00000004cc007c0c */ /* 0x000fe4000bf06270 */
[C---:B-1----:R-:W-:Y:S01]  /*145d0*/  @!P4 LEA R30, P6, R206.reuse, R39, 0x2 ;  /* 0x00000027ce1ec211 */ /* 0x042fe200078c10ff */
[----:B------:R1:W-:Y:S01]  /*145e0*/  @!P1 ST.E.64 desc[UR52][R24.64], R100 ;  /* 0x0000006418009985 */ /* 0x0003e2000c101b34 */
[-C--:B------:R-:W-:Y:S02]  /*145f0*/  @!P2 LEA.HI.X R27, R207, R29.reuse, R232, 0x2, P5 ;  /* 0x0000001dcf1ba211 */ /* 0x080fe400028f14e8 */
[----:B------:R-:W-:Y:S02]  /*14600*/  @!P4 LEA.HI.X R31, R206, R29, R231, 0x2, P6 ;  /* 0x0000001dce1fc211 */ /* 0x000fe400030f14e7 */
[----:B------:R-:W-:Y:S01]  /*14610*/  ISETP.GE.AND P1, PT, R203, UR4, PT ;  /* 0x00000004cb007c0c */ /* 0x000fe2000bf26270 */
[----:B------:R5:W-:Y:S01]  /*14620*/  @!P2 ST.E.64 desc[UR52][R26.64], R106 ;  /* 0x0000006a1a00a985 */ /* 0x000be2000c101b34 */
[----:B--2---:R-:W-:-:S02]  /*14630*/  @!P3 LEA R8, P2, R205, R39, 0x2 ;  /* 0x00000027cd08b211 */ /* 0x004fc400078410ff */
[----:B------:R-:W-:Y:S01]  /*14640*/  ISETP.GE.AND P5, PT, R202, UR4, PT ;  /* 0x00000004ca007c0c */ /* 0x000fe2000bfa6270 */
[----:B------:R2:W-:Y:S01]  /*14650*/  @!P4 ST.E.64 desc[UR52][R30.64], R108 ;  /* 0x0000006c1e00c985 */ /* 0x0005e2000c101b34 */
[----:B------:R-:W-:Y:S02]  /*14660*/  @!P3 LEA.HI.X R9, R205, R29, R230, 0x2, P2 ;  /* 0x0000001dcd09b211 */ /* 0x000fe400010f14e6 */
[----:B------:R-:W-:Y:S02]  /*14670*/  ISETP.GE.AND P4, PT, R201, UR4, PT ;  /* 0x00000004c9007c0c */ /* 0x000fe4000bf86270 */
[----:B------:R-:W-:Y:S01]  /*14680*/  ISETP.GE.AND P2, PT, R200, UR4, PT ;  /* 0x00000004c8007c0c */ /* 0x000fe2000bf46270 */
[----:B------:R0:W-:Y:S01]  /*14690*/  @!P3 ST.E.64 desc[UR52][R8.64], R114 ;  /* 0x000000720800b985 */ /* 0x0001e2000c101b34 */
[-C--:B---3--:R-:W-:Y:S02]  /*146a0*/  @!P0 LEA R10, P6, R204, R39.reuse, 0x2 ;  /* 0x00000027cc0a8211 */ /* 0x088fe400078c10ff */
[----:B----4-:R-:W-:-:S02]  /*146b0*/  @!P1 LEA R20, P3, R203, R39, 0x2 ;  /* 0x00000027cb149211 */ /* 0x010fc400078610ff */
[-C--:B------:R-:W-:Y:S02]  /*146c0*/  @!P0 LEA.HI.X R11, R204, R29.reuse, R229, 0x2, P6 ;  /* 0x0000001dcc0b8211 */ /* 0x080fe400030f14e5 */
[----:B------:R-:W-:-:S03]  /*146d0*/  @!P1 LEA.HI.X R21, R203, R29, R228, 0x2, P3 ;  /* 0x0000001dcb159211 */ /* 0x000fc600018f14e4 */
[----:B------:R0:W-:Y:S01]  /*146e0*/  @!P0 ST.E.64 desc[UR52][R10.64], R116 ;  /* 0x000000740a008985 */ /* 0x0001e2000c101b34 */
[-C--:B-1----:R-:W-:Y:S02]  /*146f0*/  @!P5 LEA R24, P0, R202, R39.reuse, 0x2 ;  /* 0x00000027ca18d211 */ /* 0x082fe400078010ff */
[CC--:B-----5:R-:W-:Y:S01]  /*14700*/  @!P4 LEA R26, P3, R201.reuse, R39.reuse, 0x2 ;  /* 0x00000027c91ac211 */ /* 0x0e0fe200078610ff */
[----:B------:R0:W-:Y:S01]  /*14710*/  @!P1 ST.E.64 desc[UR52][R20.64], R122 ;  /* 0x0000007a14009985 */ /* 0x0001e2000c101b34 */
[----:B--2---:R-:W-:Y:S02]  /*14720*/  @!P2 LEA R30, P6, R200, R39, 0x2 ;  /* 0x00000027c81ea211 */ /* 0x004fe400078c10ff */
[-C--:B------:R-:W-:Y:S02]  /*14730*/  @!P5 LEA.HI.X R25, R202, R29.reuse, R227, 0x2, P0 ;  /* 0x0000001dca19d211 */ /* 0x080fe400000f14e3 */
[-C--:B------:R-:W-:Y:S02]  /*14740*/  @!P4 LEA.HI.X R27, R201, R29.reuse, R226, 0x2, P3 ;  /* 0x0000001dc91bc211 */ /* 0x080fe400018f14e2 */
[----:B------:R-:W-:Y:S01]  /*14750*/  @!P2 LEA.HI.X R31, R200, R29, R225, 0x2, P6 ;  /* 0x0000001dc81fa211 */ /* 0x000fe200030f14e1 */
[----:B------:R0:W-:Y:S04]  /*14760*/  @!P5 ST.E.64 desc[UR52][R24.64], R124 ;  /* 0x0000007c1800d985 */ /* 0x0001e8000c101b34 */
[----:B------:R0:W-:Y:S04]  /*14770*/  @!P4 ST.E.64 desc[UR52][R26.64], R130 ;  /* 0x000000821a00c985 */ /* 0x0001e8000c101b34 */
[----:B------:R0:W-:Y:S02]  /*14780*/  @!P2 ST.E.64 desc[UR52][R30.64], R132 ;  /* 0x000000841e00a985 */ /* 0x0001e4000c101b34 */
.L_x_4333:
[----:B------:R-:W-:Y:S05]  /*14790*/  BSYNC B1 ;  /* 0x0000000000017941 */ /* 0x000fea0003800000 */
.L_x_4332:
[----:B------:R-:W-:Y:S01]  /*147a0*/  ISETP.GE.AND P0, PT, R28, R3, PT ;  /* 0x000000031c00720c */ /* 0x000fe20003f06270 */
[----:B0-----:R0:W3:Y:S04]  /*147b0*/  SHFL.IDX PT, R27, R2, 0x1, 0x1c1f ;  /* 0x003c1f00021b7f89 */ /* 0x0010e800000e0000 */
[----:B--2---:R0:W2:Y:S08]  /*147c0*/  SHFL.IDX PT, R29, R0, 0x1, 0x1c1f ;  /* 0x003c1f00001d7f89 */ /* 0x0040b000000e0000 */
[----:B0-----:R-:W-:Y:S05]  /*147d0*/  @P0 BRA `(.L_x_4331) ;  /* 0x0000001000f00947 */ /* 0x001fea0003800000 */
[----:B------:R-:W-:Y:S02]  /*147e0*/  ULDC UR4, c[0x0][0xac8] ;  /* 0x0002b20000047ab9 */ /* 0x000fe40000000800 */
[----:B------:R-:W-:Y:S02]  /*147f0*/  ISETP.GE.AND P5, PT, R16, UR4, PT ;  /* 0x0000000410007c0c */ /* 0x000fe4000bfa6270 */
[----:B------:R-:W-:Y:S02]  /*14800*/  ISETP.GE.AND P0, PT, R222, UR4, PT ;  /* 0x00000004de007c0c */ /* 0x000fe4000bf06270 */
[----:B------:R-:W-:Y:S02]  /*14810*/  ISETP.GE.AND P1, PT, R221, UR4, PT ;  /* 0x00000004dd007c0c */ /* 0x000fe4000bf26270 */
[----:B------:R-:W-:-:S07]  /*14820*/  ISETP.GE.AND P4, PT, R220, UR4, PT ;  /* 0x00000004dc007c0c */ /* 0x000fce000bf86270 */
[-C--:B--2---:R-:W-:Y:S02]  /*14830*/  @!P5 LEA R2, P2, R16, R29.reuse, 0x2 ;  /* 0x0000001d1002d211 */ /* 0x084fe400078410ff */
[----:B------:R-:W-:Y:S02]  /*14840*/  @!P0 LEA R8, P3, R222, R29, 0x2 ;  /* 0x0000001dde088211 */ /* 0x000fe400078610ff */
[-C--:B---3--:R-:W-:Y:S02]  /*14850*/  @!P5 LEA.HI.X R3, R16, R27.reuse, R57, 0x2, P2 ;  /* 0x0000001b1003d211 */ /* 0x088fe400010f1439 */
[----:B------:R-:W-:Y:S02]  /*14860*/  ISETP.GE.AND P2, PT, R219, UR4, PT ;  /* 0x00000004db007c0c */ /* 0x000fe4000bf46270 */
[----:B------:R-:W-:Y:S01]  /*14870*/  @!P0 LEA.HI.X R9, R222, R27, R56, 0x2, P3 ;  /* 0x0000001bde098211 */ /* 0x000fe200018f1438 */
[----:B------:R0:W-:Y:S01]  /*14880*/  @!P5 ST.E.64 desc[UR52][R2.64], R12 ;  /* 0x0000000c0200d985 */ /* 0x0001e2000c101b34 */
[----:B------:R-:W-:-:S02]  /*14890*/  @!P1 LEA R10, P5, R221, R29, 0x2 ;  /* 0x0000001ddd0a9211 */ /* 0x000fc400078a10ff */
[----:B------:R-:W-:Y:S01]  /*148a0*/  ISETP.GE.AND P3, PT, R218, UR4, PT ;  /* 0x00000004da007c0c */ /* 0x000fe2000bf66270 */
[----:B------:R2:W-:Y:S01]  /*148b0*/  @!P0 ST.E.64 desc[UR52][R8.64], R14 ;  /* 0x0000000e08008985 */ /* 0x0005e2000c101b34 */
[----:B------:R-:W-:Y:S02]  /*148c0*/  @!P1 LEA.HI.X R11, R221, R27, R55, 0x2, P5 ;  /* 0x0000001bdd0b9211 */ /* 0x000fe400028f1437 */
[C---:B------:R-:W-:Y:S02]  /*148d0*/  @!P4 LEA R20, P6, R220.reuse, R29, 0x2 ;  /* 0x0000001ddc14c211 */ /* 0x040fe400078c10ff */
[----:B------:R-:W-:Y:S01]  /*148e0*/  ISETP.GE.AND P0, PT, R217, UR4, PT ;  /* 0x00000004d9007c0c */ /* 0x000fe2000bf06270 */
[----:B------:R3:W-:Y:S01]  /*148f0*/  @!P1 ST.E.64 desc[UR52][R10.64], R46 ;  /* 0x0000002e0a009985 */ /* 0x0007e2000c101b34 */
[----:B------:R-:W-:Y:S02]  /*14900*/  @!P4 LEA.HI.X R21, R220, R27, R54, 0x2, P6 ;  /* 0x0000001bdc15c211 */ /* 0x000fe400030f1436 */
[----:B------:R-:W-:-:S02]  /*14910*/  ISETP.GE.AND P1, PT, R216, UR4, PT ;  /* 0x00000004d8007c0c */ /* 0x000fc4000bf26270 */
[----:B------:R-:W-:Y:S01]  /*14920*/  @!P2 LEA R24, P5, R219, R29, 0x2 ;  /* 0x0000001ddb18a211 */ /* 0x000fe200078a10ff */
[----:B------:R4:W-:Y:S01]  /*14930*/  @!P4 ST.E.64 desc[UR52][R20.64], R48 ;  /* 0x000000301400c985 */ /* 0x0009e2000c101b34 */
[----:B------:R-:W-:Y:S02]  /*14940*/  ISETP.GE.AND P4, PT, R215, UR4, PT ;  /* 0x00000004d7007c0c */ /* 0x000fe4000bf86270 */
[----:B------:R-:W-:Y:S02]  /*14950*/  @!P2 LEA.HI.X R25, R219, R27, R53, 0x2, P5 ;  /* 0x0000001bdb19a211 */ /* 0x000fe400028f1435 */
[CC--:B0-----:R-:W-:Y:S02]  /*14960*/  @!P3 LEA R2, P5, R218.reuse, R29.reuse, 0x2 ;  /* 0x0000001dda02b211 */ /* 0x0c1fe400078a10ff */
[----:B--2---:R-:W-:Y:S01]  /*14970*/  @!P0 LEA R8, P6, R217, R29, 0x2 ;  /* 0x0000001dd9088211 */ /* 0x004fe200078c10ff */
[----:B------:R-:W-:Y:S01]  /*14980*/  @!P2 ST.E.64 desc[UR52][R24.64], R62 ;  /* 0x0000003e1800a985 */ /* 0x000fe2000c101b34 */
[----:B------:R-:W-:-:S02]  /*14990*/  @!P3 LEA.HI.X R3, R218, R27, R52, 0x2, P5 ;  /* 0x0000001bda03b211 */ /* 0x000fc400028f1434 */
[----:B------:R-:W-:Y:S02]  /*149a0*/  @!P0 LEA.HI.X R9, R217, R27, R43, 0x2, P6 ;  /* 0x0000001bd9098211 */ /* 0x000fe400030f142b */
[----:B------:R-:W-:Y:S01]  /*149b0*/  @!P1 LEA R12, P5, R216, R29, 0x2 ;  /* 0x0000001dd80c9211 */ /* 0x000fe200078a10ff */
[----:B------:R0:W-:Y:S01]  /*149c0*/  @!P3 ST.E.64 desc[UR52][R2.64], R64 ;  /* 0x000000400200b985 */ /* 0x0001e2000c101b34 */
[----:B------:R-:W-:Y:S02]  /*149d0*/  ISETP.GE.AND P2, PT, R214, UR4, PT ;  /* 0x00000004d6007c0c */ /* 0x000fe4000bf46270 */
[----:B------:R-:W-:Y:S01]  /*149e0*/  @!P1 LEA.HI.X R13, R216, R27, R42, 0x2, P5 ;  /* 0x0000001bd80d9211 */ /* 0x000fe200028f142a */
[----:B------:R2:W-:Y:S01]  /*149f0*/  @!P0 ST.E.64 desc[UR52][R8.64], R70 ;  /* 0x0000004608008985 */ /* 0x0005e2000c101b34 */
[----:B------:R-:W-:Y:S02]  /*14a00*/  ISETP.GE.AND P3, PT, R213, UR4, PT ;  /* 0x00000004d5007c0c */ /* 0x000fe4000bf66270 */
[----:B---3--:R-:W-:Y:S01]  /*14a10*/  @!P4 LEA R10, P0, R215, R29, 0x2 ;  /* 0x0000001dd70ac211 */ /* 0x008fe200078010ff */
[----:B------:R3:W-:Y:S01]  /*14a20*/  @!P1 ST.E.64 desc[UR52][R12.64], R72 ;  /* 0x000000480c009985 */ /* 0x0007e2000c101b34 */
[----:B------:R-:W-:-:S02]  /*14a30*/  ISETP.GE.AND P1, PT, R212, UR4, PT ;  /* 0x00000004d4007c0c */ /* 0x000fc4000bf26270 */
[----:B------:R-:W-:Y:S02]  /*14a40*/  @!P4 LEA.HI.X R11, R215, R27, R41, 0x2, P0 ;  /* 0x0000001bd70bc211 */ /* 0x000fe400000f1429 */
[----:B------:R-:W-:Y:S02]  /*14a50*/  ISETP.GE.AND P0, PT, R211, UR4, PT ;  /* 0x00000004d3007c0c */ /* 0x000fe4000bf06270 */
[-C--:B------:R-:W-:Y:S01]  /*14a60*/  @!P2 LEA R14, P6, R214, R29.reuse, 0x2 ;  /* 0x0000001dd60ea211 */ /* 0x080fe200078c10ff */
[----:B------:R5:W-:Y:S01]  /*14a70*/  @!P4 ST.E.64 desc[UR52][R10.64], R78 ;  /* 0x0000004e0a00c985 */ /* 0x000be2000c101b34 */
[----:B------:R-:W-:Y:S02]  /*14a80*/  ISETP.GE.AND P4, PT, R210, UR4, PT ;  /* 0x00000004d2007c0c */ /* 0x000fe4000bf86270 */
[----:B----4-:R-:W-:Y:S02]  /*14a90*/  @!P3 LEA R20, P5, R213, R29, 0x2 ;  /* 0x0000001dd514b211 */ /* 0x010fe400078a10ff */
[----:B------:R-:W-:-:S02]  /*14aa0*/  @!P2 LEA.HI.X R15, R214, R27, R40, 0x2, P6 ;  /* 0x0000001bd60fa211 */ /* 0x000fc400030f1428 */
[----:B------:R-:W-:Y:S02]  /*14ab0*/  @!P3 LEA.HI.X R21, R213, R27, R38, 0x2, P5 ;  /* 0x0000001bd515b211 */ /* 0x000fe400028f1426 */
[CC--:B0-----:R-:W-:Y:S01]  /*14ac0*/  @!P1 LEA R2, P5, R212.reuse, R29.reuse, 0x2 ;  /* 0x0000001dd4029211 */ /* 0x0c1fe200078a10ff */
[----:B------:R0:W-:Y:S01]  /*14ad0*/  @!P2 ST.E.64 desc[UR52][R14.64], R80 ;  /* 0x000000500e00a985 */ /* 0x0001e2000c101b34 */
[----:B------:R-:W-:Y:S02]  /*14ae0*/  ISETP.GE.AND P2, PT, R209, UR4, PT ;  /* 0x00000004d1007c0c */ /* 0x000fe4000bf46270 */
[----:B--2---:R-:W-:Y:S01]  /*14af0*/  @!P0 LEA R8, P6, R211, R29, 0x2 ;  /* 0x0000001dd3088211 */ /* 0x004fe200078c10ff */
[----:B------:R2:W-:Y:S01]  /*14b00*/  @!P3 ST.E.64 desc[UR52][R20.64], R86 ;  /* 0x000000561400b985 */ /* 0x0005e2000c101b34 */
[----:B------:R-:W-:Y:S02]  /*14b10*/  @!P1 LEA.HI.X R3, R212, R27, R237, 0x2, P5 ;  /* 0x0000001bd4039211 */ /* 0x000fe400028f14ed */
[----:B------:R-:W-:-:S02]  /*14b20*/  ISETP.GE.AND P3, PT, R208, UR4, PT ;  /* 0x00000004d0007c0c */ /* 0x000fc4000bf66270 */
[C---:B---3--:R-:W-:Y:S01]  /*14b30*/  @!P4 LEA R12, P5, R210.reuse, R29, 0x2 ;  /* 0x0000001dd20cc211 */ /* 0x048fe200078a10ff */
[----:B------:R3:W-:Y:S01]  /*14b40*/  @!P1 ST.E.64 desc[UR52][R2.64], R88 ;  /* 0x0000005802009985 */ /* 0x0007e2000c101b34 */
[-C--:B------:R-:W-:Y:S02]  /*14b50*/  @!P0 LEA.HI.X R9, R211, R27.reuse, R236, 0x2, P6 ;  /* 0x0000001bd3098211 */ /* 0x080fe400030f14ec */
[----:B------:R-:W-:Y:S02]  /*14b60*/  @!P4 LEA.HI.X R13, R210, R27, R235, 0x2, P5 ;  /* 0x0000001bd20dc211 */ /* 0x000fe400028f14eb */
[----:B------:R-:W-:Y:S01]  /*14b70*/  ISETP.GE.AND P1, PT, R207, UR4, PT ;  /* 0x00000004cf007c0c */ /* 0x000fe2000bf26270 */
[----:B------:R4:W-:Y:S01]  /*14b80*/  @!P0 ST.E.64 desc[UR52][R8.64], R94 ;  /* 0x0000005e08008985 */ /* 0x0009e2000c101b34 */
[----:B-----5:R-:W-:-:S03]  /*14b90*/  @!P2 LEA R10, P0, R209, R29, 0x2 ;  /* 0x0000001dd10aa211 */ /* 0x020fc600078010ff */
[----:B------:R-:W-:Y:S01]  /*14ba0*/  @!P4 ST.E.64 desc[UR52][R12.64], R96 ;  /* 0x000000600c00c985 */ /* 0x000fe2000c101b34 */
[----:B------:R-:W-:Y:S02]  /*14bb0*/  ISETP.GE.AND P4, PT, R206, UR4, PT ;  /* 0x00000004ce007c0c */ /* 0x000fe4000bf86270 */
[C---:B0-----:R-:W-:Y:S02]  /*14bc0*/  @!P3 LEA R14, P5, R208.reuse, R29, 0x2 ;  /* 0x0000001dd00eb211 */ /* 0x041fe400078a10ff */
[-C--:B------:R-:W-:Y:S02]  /*14bd0*/  @!P2 LEA.HI.X R11, R209, R27.reuse, R234, 0x2, P0 ;  /* 0x0000001bd10ba211 */ /* 0x080fe400000f14ea */
[----:B------:R-:W-:Y:S02]  /*14be0*/  ISETP.GE.AND P0, PT, R205, UR4, PT ;  /* 0x00000004cd007c0c */ /* 0x000fe4000bf06270 */
[----:B------:R-:W-:Y:S01]  /*14bf0*/  @!P3 LEA.HI.X R15, R208, R27, R233, 0x2, P5 ;  /* 0x0000001bd00fb211 */ /* 0x000fe200028f14e9 */
[----:B------:R0:W-:Y:S01]  /*14c00*/  @!P2 ST.E.64 desc[UR52][R10.64], R102 ;  /* 0x000000660a00a985 */ /* 0x0001e2000c101b34 */
[----:B--2---:R-:W-:-:S02]  /*14c10*/  @!P1 LEA R20, P6, R207, R29, 0x2 ;  /* 0x0000001dcf149211 */ /* 0x004fc400078c10ff */
[----:B------:R-:W-:Y:S01]  /*14c20*/  ISETP.GE.AND P2, PT, R204, UR4, PT ;  /* 0x00000004cc007c0c */ /* 0x000fe2000bf46270 */
[----:B------:R2:W-:Y:S01]  /*14c30*/  @!P3 ST.E.64 desc[UR52][R14.64], R104 ;  /* 0x000000680e00b985 */ /* 0x0005e2000c101b34 */
[----:B------:R-:W-:Y:S02]  /*14c40*/  @!P1 LEA.HI.X R21, R207, R27, R232, 0x2, P6 ;  /* 0x0000001bcf159211 */ /* 0x000fe400030f14e8 */
[C---:B---3--:R-:W-:Y:S02]  /*14c50*/  @!P4 LEA R2, P3, R206.reuse, R29, 0x2 ;  /* 0x0000001dce02c211 */ /* 0x048fe400078610ff */
[----:B------:R-:W-:Y:S01]  /*14c60*/  ISETP.GE.AND P5, PT, R203, UR4, PT ;  /* 0x00000004cb007c0c */ /* 0x000fe2000bfa6270 */
[----:B------:R3:W-:Y:S01]  /*14c70*/  @!P1 ST.E.64 desc[UR52][R20.64], R110 ;  /* 0x0000006e14009985 */ /* 0x0007e2000c101b34 */
[----:B------:R-:W-:Y:S02]  /*14c80*/  @!P4 LEA.HI.X R3, R206, R27, R231, 0x2, P3 ;  /* 0x0000001bce03c211 */ /* 0x000fe400018f14e7 */
[----:B------:R-:W-:-:S02]  /*14c90*/  ISETP.GE.AND P3, PT, R202, UR4, PT ;  /* 0x00000004ca007c0c */ /* 0x000fc4000bf66270 */
[----:B------:R-:W-:Y:S01]  /*14ca0*/  ISETP.GE.AND P1, PT, R201, UR4, PT ;  /* 0x00000004c9007c0c */ /* 0x000fe2000bf26270 */
[----:B------:R1:W-:Y:S01]  /*14cb0*/  @!P4 ST.E.64 desc[UR52][R2.64], R112 ;  /* 0x000000700200c985 */ /* 0x0003e2000c101b34 */
[CC--:B----4-:R-:W-:Y:S02]  /*14cc0*/  @!P0 LEA R8, P6, R205.reuse, R29.reuse, 0x2 ;  /* 0x0000001dcd088211 */ /* 0x0d0fe400078c10ff */
[C---:B0-----:R-:W-:Y:S02]  /*14cd0*/  @!P2 LEA R10, P4, R204.reuse, R29, 0x2 ;  /* 0x0000001dcc0aa211 */ /* 0x041fe400078810ff */
[-C--:B------:R-:W-:Y:S02]  /*14ce0*/  @!P0 LEA.HI.X R9, R205, R27.reuse, R230, 0x2, P6 ;  /* 0x0000001bcd098211 */ /* 0x080fe400030f14e6 */
[----:B------:R-:W-:-:S03]  /*14cf0*/  @!P2 LEA.HI.X R11, R204, R27, R229, 0x2, P4 ;  /* 0x0000001bcc0ba211 */ /* 0x000fc600020f14e5 */
[----:B------:R0:W-:Y:S01]  /*14d00*/  @!P0 ST.E.64 desc[UR52][R8.64], R118 ;  /* 0x0000007608008985 */ /* 0x0001e2000c101b34 */
[-C--:B------:R-:W-:Y:S02]  /*14d10*/  @!P5 LEA R12, P0, R203, R29.reuse, 0x2 ;  /* 0x0000001dcb0cd211 */ /* 0x080fe400078010ff */
[CC--:B--2---:R-:W-:Y:S01]  /*14d20*/  @!P3 LEA R14, P4, R202.reuse, R29.reuse, 0x2 ;  /* 0x0000001dca0eb211 */ /* 0x0c4fe200078810ff */
[----:B------:R0:W-:Y:S01]  /*14d30*/  @!P2 ST.E.64 desc[UR52][R10.64], R120 ;  /* 0x000000780a00a985 */ /* 0x0001e2000c101b34 */
[----:B---3--:R-:W-:Y:S02]  /*14d40*/  @!P1 LEA R20, P6, R201, R29, 0x2 ;  /* 0x0000001dc9149211 */ /* 0x008fe400078c10ff */
[-C--:B------:R-:W-:Y:S02]  /*14d50*/  @!P5 LEA.HI.X R13, R203, R27.reuse, R228, 0x2, P0 ;  /* 0x0000001bcb0dd211 */ /* 0x080fe400000f14e4 */
[-C--:B------:R-:W-:Y:S02]  /*14d60*/  @!P3 LEA.HI.X R15, R202, R27.reuse, R227, 0x2, P4 ;  /* 0x0000001bca0fb211 */ /* 0x080fe400020f14e3 */
[----:B------:R-:W-:Y:S01]  /*14d70*/  @!P1 LEA.HI.X R21, R201, R27, R226, 0x2, P6 ;  /* 0x0000001bc9159211 */ /* 0x000fe200030f14e2 */
[----:B------:R0:W-:Y:S01]  /*14d80*/  @!P5 ST.E.64 desc[UR52][R12.64], R126 ;  /* 0x0000007e0c00d985 */ /* 0x0001e2000c101b34 */
[----:B------:R-:W-:-:S03]  /*14d90*/  ISETP.GE.AND P0, PT, R200, UR4, PT ;  /* 0x00000004c8007c0c */ /* 0x000fc6000bf06270 */
[----:B------:R0:W-:Y:S04]  /*14da0*/  @!P3 ST.E.64 desc[UR52][R14.64], R128 ;  /* 0x000000800e00b985 */ /* 0x0001e8000c101b34 */
[----:B------:R0:W-:Y:S06]  /*14db0*/  @!P1 ST.E.64 desc[UR52][R20.64], R4 ;  /* 0x0000000414009985 */ /* 0x0001ec000c101b34 */
[----:B-1----:R-:W-:Y:S05]  /*14dc0*/  @P0 BRA `(.L_x_4331) ;  /* 0x0000000c00740947 */ /* 0x002fea0003800000 */
[----:B------:R-:W-:-:S04]  /*14dd0*/  LEA R2, P0, R200, R29, 0x2 ;  /* 0x0000001dc8027211 */ /* 0x000fc800078010ff */
[----:B------:R-:W-:-:S05]  /*14de0*/  LEA.HI.X R3, R200, R27, R225, 0x2, P0 ;  /* 0x0000001bc8037211 */ /* 0x000fca00000f14e1 */
[----:B------:R4:W-:Y:S01]  /*14df0*/  ST.E.64 desc[UR52][R2.64], R6 ;  /* 0x0000000602007985 */ /* 0x0009e2000c101b34 */
[----:B------:R-:W-:Y:S05]  /*14e00*/  BRA `(.L_x_4331) ;  /* 0x0000000c00647947 */ /* 0x000fea0003800000 */
.L_x_4322:
        /* <DEDUP_REMOVED lines=30> */
.L_x_4334:
[----:B------:R-:W-:Y:S01]  /*14ff0*/  USHF.R.S32.HI UR12, URZ, 0x1f, UR44 ;  /* 0x0000001f3f0c7899 */ /* 0x000fe2000801142c */
[----:B------:R-:W-:Y:S01]  /*15000*/  BSSY B1, `(.L_x_4335) ;  /* 0x000003a000017945 */ /* 0x000fe20003800000 */
[----:B------:R-:W-:Y:S02]  /*15010*/  USHF.R.S32.HI UR18, URZ, 0x1f, UR4 ;  /* 0x0000001f3f127899 */ /* 0x000fe40008011404 */
[----:B------:R-:W-:Y:S02]  /*15020*/  USEL UR7, UR44, URZ, !UP0 ;  /* 0x0000003f2c077287 */ /* 0x000fe4000c000000 */
[----:B------:R-:W-:Y:S01]  /*15030*/  USEL UR12, UR12, URZ, !UP0 ;  /* 0x0000003f0c0c7287 */ /* 0x000fe2000c000000 */
[----:B------:R-:W-:Y:S11]  /*15040*/  @P0 BRA `(.L_x_4336) ;  /* 0x0000000000d40947 */ /* 0x000ff60003800000 */
[----:B------:R-:W0:Y:S01]  /*15050*/  S2R R3, SR_TID.X ;  /* 0x0000000000037919 */ /* 0x000e220000002100 */
[----:B------:R-:W1:Y:S01]  /*15060*/  LDC R9, c[0x0][0xbe8] ;  /* 0x0002fa00ff097b82 */ /* 0x000e620000000800 */
[----:B------:R-:W-:Y:S02]  /*15070*/  IMAD.U32 R4, RZ, RZ, UR42 ;  /* 0x0000002aff047e24 */ /* 0x000fe4000f8e00ff */
[----:B-1---5:R-:W-:-:S03]  /*15080*/  IMAD R2, R0, R9, RZ ;  /* 0x0000000900027224 */ /* 0x022fc600078e02ff */
[----:B0-----:R-:W-:-:S04]  /*15090*/  IADD3 R4, R4, -0x80, R3 ;  /* 0xffffff8004047810 */ /* 0x001fc80007ffe003 */
        /* <DEDUP_REMOVED lines=48> */
.L_x_4336:
[----:B------:R-:W-:Y:S05]  /*153a0*/  BSYNC B1 ;  /* 0x0000000000017941 */ /* 0x000fea0003800000 */
.L_x_4335:
[----:B------:R-:W-:-:S06]  /*153b0*/  UISETP.GT.AND UP0, UPT, UR46, 0x1, UPT ;  /* 0x000000012e00788c */ /* 0x000fcc000bf04270 */
[----:B------:R-:W-:-:S13]  /*153c0*/  PLOP3.LUT P0, PT, PT, PT, UP0, 0x80, 0x0 ;  /* 0x000000000000781c */ /* 0x000fda0003f0f008 */
[----:B------:R-:W-:Y:S05]  /*153d0*/  @P0 BRA `(.L_x_4331) ;  /* 0x0000000400f00947 */ /* 0x000fea0003800000 */
[----:B------:R-:W1:Y:S01]  /*153e0*/  LDC R11, c[0x0][0xbe8] ;  /* 0x0002fa00ff0b7b82 */ /* 0x000e620000000800 */
[----:B------:R-:W-:Y:S01]  /*153f0*/  ULDC.64 UR14, c[0x0][0xaa0] ;  /* 0x0002a800000e7ab9 */ /* 0x000fe20000000a00 */
[----:B------:R-:W-:Y:S01]  /*15400*/  IMAD R2, R23, 0x20, R223 ;  /* 0x0000002017027824 */ /* 0x000fe200078e02df */
[----:B------:R-:W-:Y:S01]  /*15410*/  UIMAD UR10, UR18, UR14, URZ ;  /* 0x0000000e120a72a4 */ /* 0x000fe2000f8e023f */
[----:B------:R-:W-:Y:S01]  /*15420*/  BSSY B1, `(.L_x_4337) ;  /* 0x0000041000017945 */ /* 0x000fe20003800000 */
[----:B------:R-:W-:Y:S01]  /*15430*/  UIMAD.WIDE.U32 UR8, UR4, UR14, URZ ;  /* 0x0000000e040872a5 */ /* 0x000fe2000f8e003f */
[----:B------:R-:W-:Y:S01]  /*15440*/  VIADD R6, R2, UR42 ;  /* 0x0000002a02067c36 */ /* 0x000fe20008000000 */
[----:B------:R-:W-:Y:S01]  /*15450*/  UIMAD UR10, UR4, UR15, UR10 ;  /* 0x0000000f040a72a4 */ /* 0x000fe2000f8e020a */
[----:B------:R-:W-:Y:S02]  /*15460*/  SHF.R.S32.HI R10, RZ, 0x1f, R22 ;  /* 0x0000001fff0a7819 */ /* 0x000fe40000011416 */
[----:B0-----:R-:W-:Y:S01]  /*15470*/  IMAD.MOV.U32 R5, RZ, RZ, R6 ;  /* 0x000000ffff057224 */ /* 0x001fe200078e0006 */
[----:B------:R-:W-:Y:S01]  /*15480*/  UIADD3 UR9, UR9, UR10, URZ ;  /* 0x0000000a09097290 */ /* 0x000fe2000fffe03f */
[----:B------:R-:W-:-:S02]  /*15490*/  SHF.R.S32.HI R14, RZ, 0x1f, R19 ;  /* 0x0000001fff0e7819 */ /* 0x000fc40000011413 */
[----:B------:R-:W-:Y:S01]  /*154a0*/  ULDC.64 UR10, c[0x0][0xae8] ;  /* 0x0002ba00000a7ab9 */ /* 0x000fe20000000a00 */
[----:B------:R-:W-:Y:S01]  /*154b0*/  SHF.R.S32.HI R15, RZ, 0x1f, R18 ;  /* 0x0000001fff0f7819 */ /* 0x000fe20000011412 */
[----:B------:R-:W-:-:S04]  /*154c0*/  UIMAD.WIDE.U32 UR8, UR43, UR10, UR8 ;  /* 0x0000000a2b0872a5 */ /* 0x000fc8000f8e0008 */
[----:B------:R-:W-:-:S03]  /*154d0*/  UIMAD UR9, UR43, UR11, UR9 ;  /* 0x0000000b2b0972a4 */ /* 0x000fc6000f8e0209 */
[----:B------:R-:W-:Y:S01]  /*154e0*/  ULDC.64 UR10, c[0x0][0xaf0] ;  /* 0x0002bc00000a7ab9 */ /* 0x000fe20000000a00 */
[----:B-1----:R-:W-:Y:S01]  /*154f0*/  ISETP.NE.AND P0, PT, R11, 0x1, PT ;  /* 0x000000010b00780c */ /* 0x002fe20003f05270 */
[----:B------:R-:W-:Y:S02]  /*15500*/  UIMAD UR12, UR12, UR10, URZ ;  /* 0x0000000a0c0c72a4 */ /* 0x000fe4000f8e023f */
[----:B------:R-:W-:Y:S02]  /*15510*/  UIMAD.WIDE.U32 UR8, UR7, UR10, UR8 ;  /* 0x0000000a070872a5 */ /* 0x000fe4000f8e0008 */
[----:B------:R-:W-:-:S03]  /*15520*/  UIMAD UR4, UR7, UR11, UR12 ;  /* 0x0000000b070472a4 */ /* 0x000fc6000f8e020c */
[----:B------:R-:W-:Y:S01]  /*15530*/  ULDC.64 UR10, c[0x0][0xae0] ;  /* 0x0002b800000a7ab9 */ /* 0x000fe20000000a00 */
[----:B------:R-:W-:-:S04]  /*15540*/  UIADD3 UR4, UR9, UR4, URZ ;  /* 0x0000000409047290 */ /* 0x000fc8000fffe03f */
        /* <DEDUP_REMOVED lines=10> */
[----:B------:R-:W-:Y:S01]  /*155f0*/  IMAD.U32 R2, RZ, RZ, UR8 ;  /* 0x00000008ff027e24 */ /* 0x000fe2000f8e00ff */
[----:B------:R-:W-:Y:S01]  /*15600*/  ULDC.64 UR8, c[0x0][0xad8] ;  /* 0x0002b60000087ab9 */ /* 0x000fe20000000a00 */
[C---:B------:R-:W-:Y:S01]  /*15610*/  IMAD R9, R5.reuse, UR11, R4 ;  /* 0x0000000b05097c24 */ /* 0x040fe2000f8e0204 */
[----:B------:R-:W-:Y:S01]  /*15620*/  SHF.R.S32.HI R4, RZ, 0x1f, R7 ;  /* 0x0000001fff047819 */ /* 0x000fe20000011407 */
[----:B------:R-:W-:-:S04]  /*15630*/  IMAD.WIDE.U32 R2, R5, UR10, R2 ;  /* 0x0000000a05027c25 */ /* 0x000fc8000f8e0002 */
[----:B------:R-:W-:Y:S02]  /*15640*/  IMAD.IADD R3, R3, 0x1, R9 ;  /* 0x0000000103037824 */ /* 0x000fe400078e0209 */
[----:B------:R-:W-:Y:S02]  /*15650*/  IMAD R4, R4, UR8, RZ ;  /* 0x0000000804047c24 */ /* 0x000fe4000f8e02ff */
[----:B------:R-:W-:Y:S02]  /*15660*/  VIADD R6, R223, UR42 ;  /* 0x0000002adf067c36 */ /* 0x000fe40008000000 */
[----:B-----5:R-:W-:Y:S02]  /*15670*/  IMAD R11, R0, R11, RZ ;  /* 0x0000000b000b7224 */ /* 0x020fe400078e02ff */
[C---:B------:R-:W-:Y:S02]  /*15680*/  IMAD R5, R7.reuse, UR9, R4 ;  /* 0x0000000907057c24 */ /* 0x040fe4000f8e0204 */
[----:B------:R-:W-:Y:S01]  /*15690*/  IMAD.WIDE.U32 R2, R7, UR8, R2 ;  /* 0x0000000807027c25 */ /* 0x000fe2000f8e0002 */
[----:B------:R-:W-:Y:S01]  /*156a0*/  ISETP.GE.AND P2, PT, R6, R11, PT ;  /* 0x0000000b0600720c */ /* 0x000fe20003f46270 */
[----:B------:R-:W-:-:S02]  /*156b0*/  ULDC.64 UR8, c[0x0][0xa80] ;  /* 0x0002a00000087ab9 */ /* 0x000fc40000000a00 */
[----:B------:R-:W-:Y:S01]  /*156c0*/  IMAD.IADD R3, R3, 0x1, R5 ;  /* 0x0000000103037824 */ /* 0x000fe200078e0205 */
[----:B------:R-:W-:Y:S01]  /*156d0*/  LEA R4, P3, R2, UR8, 0x1 ;  /* 0x0000000802047c11 */ /* 0x000fe2000f8608ff */
[----:B------:R-:W-:-:S03]  /*156e0*/  VIADD R0, R6, 0x20 ;  /* 0x0000002006007836 */ /* 0x000fc60000000000 */
[----:B------:R-:W-:Y:S01]  /*156f0*/  LEA.HI.X R5, R2, UR9, R3, 0x1, P3 ;  /* 0x0000000902057c11 */ /* 0x000fe200098f0c03 */
[----:B------:R0:W1:Y:S01]  /*15700*/  SHFL.IDX PT, R7, R4, RZ, 0x181f ;  /* 0x00181fff04077589 */ /* 0x00006200000e0000 */
[-C--:B------:R-:W-:Y:S01]  /*15710*/  ISETP.GE.AND P1, PT, R0, R11.reuse, PT ;  /* 0x0000000b0000720c */ /* 0x080fe20003f26270 */
[----:B------:R-:W-:Y:S02]  /*15720*/  VIADD R0, R6, 0x40 ;  /* 0x0000004006007836 */ /* 0x000fe40000000000 */
[----:B------:R0:W2:Y:S03]  /*15730*/  SHFL.IDX PT, R3, R5, RZ, 0x181f ;  /* 0x00181fff05037589 */ /* 0x0000a600000e0000 */
[----:B------:R-:W-:Y:S01]  /*15740*/  ISETP.GE.AND P0, PT, R0, R11, PT ;  /* 0x0000000b0000720c */ /* 0x000fe20003f06270 */
[----:B------:R-:W-:-:S12]  /*15750*/  @P2 BRA `(.L_x_4338) ;  /* 0x0000000000342947 */ /* 0x000fd80003800000 */
        /* <DEDUP_REMOVED lines=9> */
[----:B------:R3:W-:Y:S01]  /*157f0*/  @!P4 ST.E.128 desc[UR52][R8.64], RZ ;  /* 0x000000ff0800c985 */ /* 0x0007e2000c101d34 */
[----:B------:R-:W-:-:S03]  /*15800*/  @!P2 LEA.HI.X R3, R22, R3, R10, 0x1, P6 ;  /* 0x000000031603a211 */ /* 0x000fc600030f0c0a */
[----:B------:R3:W-:Y:S04]  /*15810*/  @!P3 ST.E.128 desc[UR52][R12.64], RZ ;  /* 0x000000ff0c00b985 */ /* 0x0007e8000c101d34 */
[----:B------:R3:W-:Y:S02]  /*15820*/  @!P2 ST.E.128 desc[UR52][R2.64], RZ ;  /* 0x000000ff0200a985 */ /* 0x0007e4000c101d34 */
.L_x_4338:
[----:B------:R-:W-:Y:S05]  /*15830*/  BSYNC B1 ;  /* 0x0000000000017941 */ /* 0x000fea0003800000 */
.L_x_4337:
[----:B--23--:R2:W3:Y:S01]  /*15840*/  SHFL.IDX PT, R3, R5, 0x1, 0x181f ;  /* 0x00381f0005037f89 */ /* 0x00c4e200000e0000 */
[----:B------:R-:W-:Y:S03]  /*15850*/  BSSY B1, `(.L_x_4339) ;  /* 0x0000010000017945 */ /* 0x000fe60003800000 */
[----:B-1----:R2:W1:Y:S01]  /*15860*/  SHFL.IDX PT, R7, R4, 0x1, 0x181f ;  /* 0x00381f0004077f89 */ /* 0x00246200000e0000 */
[----:B------:R-:W-:Y:S05]  /*15870*/  @P1 BRA `(.L_x_4340) ;  /* 0x0000000000341947 */ /* 0x000fea0003800000 */
[----:B------:R-:W-:Y:S02]  /*15880*/  ULDC UR4, c[0x0][0xac8] ;  /* 0x0002b20000047ab9 */ /* 0x000fe40000000800 */
[----:B------:R-:W-:Y:S02]  /*15890*/  ISETP.GE.AND P4, PT, R18, UR4, PT ;  /* 0x0000000412007c0c */ /* 0x000fe4000bf86270 */
[----:B------:R-:W-:Y:S02]  /*158a0*/  ISETP.GE.AND P5, PT, R19, UR4, PT ;  /* 0x0000000413007c0c */ /* 0x000fe4000bfa6270 */
[----:B------:R-:W-:-:S09]  /*158b0*/  ISETP.GE.AND P6, PT, R22, UR4, PT ;  /* 0x0000000416007c0c */ /* 0x000fd2000bfc6270 */
[-C--:B-1----:R-:W-:Y:S02]  /*158c0*/  @!P4 LEA R8, P1, R18, R7.reuse, 0x1 ;  /* 0x000000071208c211 */ /* 0x082fe400078208ff */
[CC--:B------:R-:W-:Y:S02]  /*158d0*/  @!P5 LEA R12, P2, R19.reuse, R7.reuse, 0x1 ;  /* 0x00000007130cd211 */ /* 0x0c0fe400078408ff */
[----:B------:R-:W-:Y:S02]  /*158e0*/  @!P6 LEA R2, P3, R22, R7, 0x1 ;  /* 0x000000071602e211 */ /* 0x000fe400078608ff */
[-C--:B---3--:R-:W-:Y:S02]  /*158f0*/  @!P4 LEA.HI.X R9, R18, R3.reuse, R15, 0x1, P1 ;  /* 0x000000031209c211 */ /* 0x088fe400008f0c0f */
[-C--:B------:R-:W-:Y:S02]  /*15900*/  @!P5 LEA.HI.X R13, R19, R3.reuse, R14, 0x1, P2 ;  /* 0x00000003130dd211 */ /* 0x080fe400010f0c0e */
[----:B------:R-:W-:Y:S01]  /*15910*/  @!P6 LEA.HI.X R3, R22, R3, R10, 0x1, P3 ;  /* 0x000000031603e211 */ /* 0x000fe200018f0c0a */
[----:B------:R4:W-:Y:S04]  /*15920*/  @!P4 ST.E.128 desc[UR52][R8.64], RZ ;  /* 0x000000ff0800c985 */ /* 0x0009e8000c101d34 */
[----:B------:R4:W-:Y:S04]  /*15930*/  @!P5 ST.E.128 desc[UR52][R12.64], RZ ;  /* 0x000000ff0c00d985 */ /* 0x0009e8000c101d34 */
[----:B------:R4:W-:Y:S02]  /*15940*/  @!P6 ST.E.128 desc[UR52][R2.64], RZ ;  /* 0x000000ff0200e985 */ /* 0x0009e4000c101d34 */
.L_x_4340:
[----:B------:R-:W-:Y:S05]  /*15950*/  BSYNC B1 ;  /* 0x0000000000017941 */ /* 0x000fea0003800000 */
.L_x_4339:
[----:B---34-:R3:W4:Y:S01]  /*15960*/  SHFL.IDX PT, R3, R5, 0x2, 0x181f ;  /* 0x00581f0005037f89 */ /* 0x01872200000e0000 */
        /* <DEDUP_REMOVED lines=10> */
[-C--:B----4-:R-:W-:Y:S02]  /*15a10*/  @!P3 LEA.HI.X R9, R18, R3.reuse, R15, 0x1, P0 ;  /* 0x000000031209b211 */ /* 0x090fe400000f0c0f */
[-C--:B------:R-:W-:Y:S02]  /*15a20*/  @!P4 LEA.HI.X R13, R19, R3.reuse, R14, 0x1, P1 ;  /* 0x00000003130dc211 */ /* 0x080fe400008f0c0e */
[----:B------:R-:W-:Y:S01]  /*15a30*/  @!P5 LEA.HI.X R3, R22, R3, R10, 0x1, P2 ;  /* 0x000000031603d211 */ /* 0x000fe200010f0c0a */
[----:B------:R1:W-:Y:S04]  /*15a40*/  @!P3 ST.E.128 desc[UR52][R8.64], RZ ;  /* 0x000000ff0800b985 */ /* 0x0003e8000c101d34 */
[----:B------:R1:W-:Y:S04]  /*15a50*/  @!P4 ST.E.128 desc[UR52][R12.64], RZ ;  /* 0x000000ff0c00c985 */ /* 0x0003e8000c101d34 */
[----:B------:R1:W-:Y:S02]  /*15a60*/  @!P5 ST.E.128 desc[UR52][R2.64], RZ ;  /* 0x000000ff0200d985 */ /* 0x0003e4000c101d34 */
.L_x_4342:
[----:B------:R-:W-:Y:S05]  /*15a70*/  BSYNC B1 ;  /* 0x0000000000017941 */ /* 0x000fea0003800000 */
.L_x_4341:
[----:B------:R-:W-:Y:S01]  /*15a80*/  VIADD R0, R6, 0x60 ;  /* 0x0000006006007836 */ /* 0x000fe20000000000 */
[----:B0-23--:R-:W0:Y:S04]  /*15a90*/  SHFL.IDX PT, R5, R5, 0x3, 0x181f ;  /* 0x00781f0005057f89 */ /* 0x00de2800000e0000 */
[----:B------:R-:W-:Y:S01]  /*15aa0*/  ISETP.GE.AND P0, PT, R0, R11, PT ;  /* 0x0000000b0000720c */ /* 0x000fe20003f06270 */
[----:B-1--4-:R1:W2:-:S12]  /*15ab0*/  SHFL.IDX PT, R3, R4, 0x3, 0x181f ;  /* 0x00781f0004037f89 */ /* 0x01229800000e0000 */
[----:B-1----:R-:W-:Y:S05]  /*15ac0*/  @P0 BRA `(.L_x_4331) ;  /* 0x0000000000340947 */ /* 0x002fea0003800000 */
[----:B------:R-:W-:Y:S02]  /*15ad0*/  ULDC UR4, c[0x0][0xac8] ;  /* 0x0002b20000047ab9 */ /* 0x000fe40000000800 */
[----:B------:R-:W-:Y:S02]  /*15ae0*/  ISETP.GE.AND P3, PT, R18, UR4, PT ;  /* 0x0000000412007c0c */ /* 0x000fe4000bf66270 */
[----:B------:R-:W-:Y:S02]  /*15af0*/  ISETP.GE.AND P4, PT, R19, UR4, PT ;  /* 0x0000000413007c0c */ /* 0x000fe4000bf86270 */
[----:B------:R-:W-:-:S09]  /*15b00*/  ISETP.GE.AND P5, PT, R22, UR4, PT ;  /* 0x0000000416007c0c */ /* 0x000fd2000bfa6270 */
[-C--:B--2---:R-:W-:Y:S02]  /*15b10*/  @!P3 LEA R6, P0, R18, R3.reuse, 0x1 ;  /* 0x000000031206b211 */ /* 0x084fe400078008ff */
[CC--:B------:R-:W-:Y:S02]  /*15b20*/  @!P4 LEA R8, P1, R19.reuse, R3.reuse, 0x1 ;  /* 0x000000031308c211 */ /* 0x0c0fe400078208ff */
[----:B------:R-:W-:Y:S02]  /*15b30*/  @!P5 LEA R2, P2, R22, R3, 0x1 ;  /* 0x000000031602d211 */ /* 0x000fe400078408ff */
[-C--:B0-----:R-:W-:Y:S02]  /*15b40*/  @!P3 LEA.HI.X R7, R18, R5.reuse, R15, 0x1, P0 ;  /* 0x000000051207b211 */ /* 0x081fe400000f0c0f */
[-C--:B------:R-:W-:Y:S02]  /*15b50*/  @!P4 LEA.HI.X R9, R19, R5.reuse, R14, 0x1, P1 ;  /* 0x000000051309c211 */ /* 0x080fe400008f0c0e */
[----:B------:R-:W-:Y:S01]  /*15b60*/  @!P5 LEA.HI.X R3, R22, R5, R10, 0x1, P2 ;  /* 0x000000051603d211 */ /* 0x000fe200010f0c0a */
[----:B------:R0:W-:Y:S04]  /*15b70*/  @!P3 ST.E.128 desc[UR52][R6.64], RZ ;  /* 0x000000ff0600b985 */ /* 0x0001e8000c101d34 */
[----:B------:R0:W-:Y:S04]  /*15b80*/  @!P4 ST.E.128 desc[UR52][R8.64], RZ ;  /* 0x000000ff0800c985 */ /* 0x0001e8000c101d34 */
[----:B------:R0:W-:Y:S02]  /*15b90*/  @!P5 ST.E.128 desc[UR52][R2.64], RZ ;  /* 0x000000ff0200d985 */ /* 0x0001e4000c101d34 */
.L_x_4331:
[----:B------:R-:W-:Y:S05]  /*15ba0*/  BSYNC B0 ;  /* 0x0000000000007941 */ /* 0x000fea0003800000 */
.L_x_4321:
[----:B------:R-:W-:Y:S02]  /*15bb0*/  ULDC UR4, c[0x0][0xc3c] ;  /* 0x00030f0000047ab9 */ /* 0x000fe40000000800 */
[----:B------:R-:W-:-:S06]  /*15bc0*/  UISETP.GE.AND UP0, UPT, UR50, UR4, UPT ;  /* 0x000000043200728c */ /* 0x000fcc000bf06270 */
[----:B------:R-:W-:-:S13]  /*15bd0*/  PLOP3.LUT P0, PT, PT, PT, UP0, 0x80, 0x0 ;  /* 0x000000000000781c */ /* 0x000fda0003f0f008 */
[----:B------:R-:W-:Y:S05]  /*15be0*/  @!P0 BRA `(.L_x_4343) ;  /* 0xfffffeb400588947 */ /* 0x000fea000383ffff */
[----:B------:R-:W-:Y:S05]  /*15bf0*/  EXIT ;  /* 0x000000000000794d */ /* 0x000fea0003800000 */
.L_x_4234:
        /* <DEDUP_REMOVED lines=22> */
.L_x_4344:
        /* <DEDUP_REMOVED lines=44> */
.L_x_4348:
        /* <DEDUP_REMOVED lines=39> */
.L_x_4346:
        /* <DEDUP_REMOVED lines=15> */
.L_x_4349:
        /* <DEDUP_REMOVED lines=62> */
.L_x_4350:
        /* <DEDUP_REMOVED lines=63> */
.L_x_4351:
[----:B01----:R-:W-:-:S05]  /*16b50*/  LOP3.LUT R3, RZ, R2, RZ, 0x33, !PT ;  /* 0x00000002ff037212 */ /* 0x003fca00078e33ff */
[----:B------:R-:W-:-:S05]  /*16b60*/  IMAD.IADD R2, R6, 0x1, R3 ;  /* 0x0000000106027824 */ /* 0x000fca00078e0203 */
[----:B------:R1:W-:Y:S01]  /*16b70*/  STL [R1+0x14], R2 ;  /* 0x0000140201007387 */ /* 0x0003e20000100800 */
[----:B------:R-:W-:Y:S05]  /*16b80*/  BRA `(.L_x_4352) ;  /* 0x00000000000c7947 */ /* 0x000fea0003800000 */
.L_x_4347:
[----:B------:R0:W-:Y:S04]  /*16b90*/  STL [R1+0x10], R7 ;  /* 0x0000100701007387 */ /* 0x0001e80000100800 */
[----:B------:R0:W-:Y:S04]  /*16ba0*/  STL [R1+0x14], RZ ;  /* 0x000014ff01007387 */ /* 0x0001e80000100800 */
[----:B------:R0:W-:Y:S02]  /*16bb0*/  STL [R1+0x18], RZ ;  /* 0x000018ff01007387 */ /* 0x0001e40000100800 */
.L_x_4352:
        /* <DEDUP_REMOVED lines=11> */
.L_x_4345:
        /* <DEDUP_REMOVED lines=18> */
[C---:B------:R-:W-:Y:S01]  /*16d90*/  IMAD.SHL.U32 R18, R9.reuse, 0x40, RZ ;  /* 0x0000004009127824 */ /* 0x040fe200078e00ff */
[C---:B------:R-:W-:Y:S02]  /*16da0*/  LOP3.LUT R8, R9.reuse, 0x7f, RZ, 0xc0, !PT ;  /* 0x0000007f09087812 */ /* 0x040fe400078ec0ff */
[----:B------:R-:W-:Y:S02]  /*16db0*/  R2P PR, R9, 0x6 ;  /* 0x0000000609007804 */ /* 0x000fe40000000000 */
[----:B------:R-:W-:Y:S02]  /*16dc0*/  LOP3.LUT R3, R18, 0x180, RZ, 0xc0, !PT ;  /* 0x0000018012037812 */ /* 0x000fe400078ec0ff */
[----:B------:R-:W-:Y:S02]  /*16dd0*/  SHF.R.U32.HI R7, RZ, 0x5, R8 ;  /* 0x00000005ff077819 */ /* 0x000fe40000011608 */
[----:B------:R-:W-:Y:S01]  /*16de0*/  LOP3.LUT R0, R3, 0x30, R0, 0xf8, !PT ;  /* 0x0000003003007812 */ /* 0x000fe200078ef800 */
[----:B------:R-:W-:-:S05]  /*16df0*/  IMAD.SHL.U32 R3, R9, 0x8, RZ ;  /* 0x0000000809037824 */ /* 0x000fca00078e00ff */
[----:B------:R-:W-:Y:S01]  /*16e00*/  LOP3.LUT R3, R0, 0x30, R3, 0x78, !PT ;  /* 0x0000003000037812 */ /* 0x000fe200078e7803 */
[----:B------:R-:W-:-:S03]  /*16e10*/  IMAD.SHL.U32 R0, R9, 0x80, RZ ;  /* 0x0000008009007824 */ /* 0x000fc600078e00ff */
[----:B------:R-:W-:Y:S01]  /*16e20*/  LOP3.LUT R18, R3, 0x640, R18, 0xf8, !PT ;  /* 0x0000064003127812 */ /* 0x000fe200078ef812 */
[C---:B------:R-:W-:Y:S01]  /*16e30*/  IMAD.SHL.U32 R3, R9.reuse, 0x2, RZ ;  /* 0x0000000209037824 */ /* 0x040fe200078e00ff */
[C---:B------:R-:W-:Y:S02]  /*16e40*/  LOP3.LUT R2, R0.reuse, 0x380, RZ, 0xc0, !PT ;  /* 0x0000038000027812 */ /* 0x040fe400078ec0ff */
[----:B-1----:R-:W-:Y:S01]  /*16e50*/  LOP3.LUT R4, R0, 0x400, RZ, 0xc0, !PT ;  /* 0x0000040000047812 */ /* 0x002fe200078ec0ff */
[----:B------:R-:W-:Y:S01]  /*16e60*/  IMAD.SHL.U32 R0, R9, 0x10, RZ ;  /* 0x0000001009007824 */ /* 0x000fe200078e00ff */
[----:B------:R-:W-:-:S03]  /*16e70*/  LOP3.LUT R5, R2, 0x10, R9, 0xf8, !PT ;  /* 0x0000001002057812 */ /* 0x000fc600078ef809 */
[----:B------:R-:W-:Y:S01]  /*16e80*/  IMAD R4, R7, 0x800, R4 ;  /* 0x0000080007047824 */ /* 0x000fe200078e0204 */
[----:B------:R-:W-:Y:S02]  /*16e90*/  LOP3.LUT R2, R0, 0x40, RZ, 0xc0, !PT ;  /* 0x0000004000027812 */ /* 0x000fe400078ec0ff */
[----:B------:R-:W-:-:S03]  /*16ea0*/  LOP3.LUT R5, R5, 0x70, R0, 0x78, !PT ;  /* 0x0000007005057812 */ /* 0x000fc600078e7800 */
[----:B------:R-:W-:Y:S01]  /*16eb0*/  IMAD R7, R7, 0x200, R2 ;  /* 0x0000020007077824 */ /* 0x000fe200078e0202 */
[----:B------:R-:W-:Y:S01]  /*16ec0*/  LOP3.LUT R2, R0, 0x1b0, RZ, 0xc0, !PT ;  /* 0x000001b000027812 */ /* 0x000fe200078ec0ff */
[----:B------:R-:W-:Y:S01]  /*16ed0*/  IMAD.IADD R6, R4, 0x1, R5 ;  /* 0x0000000104067824 */ /* 0x000fe200078e0205 */
[----:B------:R-:W-:Y:S02]  /*16ee0*/  SHF.R.U32.HI R5, RZ, 0x2, R8 ;  /* 0x00000002ff057819 */ /* 0x000fe40000011608 */
[----:B------:R-:W-:Y:S01]  /*16ef0*/  LOP3.LUT R2, R2, 0x30, R3, 0x78, !PT ;  /* 0x0000003002027812 */ /* 0x000fe200078e7803 */
[----:B------:R-:W-:Y:S01]  /*16f00*/  IMAD.SHL.U32 R3, R9, 0x20, RZ ;  /* 0x0000002009037824 */ /* 0x000fe200078e00ff */
[----:B------:R-:W-:Y:S01]  /*16f10*/  STL [R1+0x28], R6 ;  /* 0x0000280601007387 */ /* 0x000fe20000100800 */
[C---:B------:R-:W-:Y:S01]  /*16f20*/  VIADD R4, R6.reuse, 0x40 ;  /* 0x0000004006047836 */ /* 0x040fe20000000000 */
[----:B------:R-:W-:Y:S01]  /*16f30*/  IADD3 R2, R17, R7, R2 ;  /* 0x0000000711027210 */ /* 0x000fe20007ffe002 */
[----:B------:R-:W-:Y:S01]  /*16f40*/  @P2 VIADD R4, R6, 0xffffffc0 ;  /* 0xffffffc006042836 */ /* 0x000fe20000000000 */
[----:B------:R-:W-:-:S02]  /*16f50*/  LOP3.LUT R3, R5, 0x60, R3, 0xf8, !PT ;  /* 0x0000006005037812 */ /* 0x000fc400078ef803 */
[----:B------:R-:W-:Y:S01]  /*16f60*/  LOP3.LUT R0, R0, 0x30, RZ, 0xc0, !PT ;  /* 0x0000003000007812 */ /* 0x000fe200078ec0ff */
[----:B------:R0:W-:Y:S04]  /*16f70*/  STL [R1+0x30], R2 ;  /* 0x0000300201007387 */ /* 0x0001e80000100800 */
[----:B------:R-:W-:Y:S01]  /*16f80*/  STL [R1+0x20], R4 ;  /* 0x0000200401007387 */ /* 0x000fe20000100800 */
[----:B0-----:R-:W-:-:S05]  /*16f90*/  IMAD.MOV.U32 R2, RZ, RZ, 0x20 ;  /* 0x00000020ff027424 */ /* 0x001fca00078e00ff */
[----:B------:R-:W-:-:S05]  /*16fa0*/  SEL R2, R2, 0xffffffe0, !P1 ;  /* 0xffffffe002027807 */ /* 0x000fca0004800000 */
[C---:B------:R-:W-:Y:S02]  /*16fb0*/  IMAD.IADD R5, R2.reuse, 0x1, R6 ;  /* 0x0000000102057824 */ /* 0x040fe400078e0206 */
[----:B------:R-:W-:Y:S02]  /*16fc0*/  IMAD.IADD R3, R2, 0x1, R4 ;  /* 0x0000000102037824 */ /* 0x000fe400078e0204 */
[----:B------:R-:W-:Y:S01]  /*16fd0*/  IMAD.MOV.U32 R2, RZ, RZ, 0x1 ;  /* 0x00000001ff027424 */ /* 0x000fe200078e00ff */
[----:B------:R-:W-:Y:S04]  /*16fe0*/  STL [R1+0x24], R5 ;  /* 0x0000240501007387 */ /* 0x000fe80000100800 */
[----:B------:R0:W-:Y:S04]  /*16ff0*/  STL [R1+0x2c], R3 ;  /* 0x00002c0301007387 */ /* 0x0001e80000100800 */
[----:B------:R-:W-:Y:S04]  /*17000*/  STL [R1+0x40], RZ ;  /* 0x000040ff01007387 */ /* 0x000fe80000100800 */
[----:B------:R1:W-:Y:S01]  /*17010*/  STL [R1+0x4], R2 ;  /* 0x0000040201007387 */ /* 0x0003e20000100800 */
[----:B0-----:R-:W-:-:S03]  /*17020*/  LOP3.LUT R3, R18, 0x2800, RZ, 0xfc, !PT ;  /* 0x0000280012037812 */ /* 0x001fc600078efcff */
[----:B------:R0:W-:Y:S01]  /*17030*/  STL [R1], RZ ;  /* 0x000000ff01007387 */ /* 0x0001e20000100800 */
[----:B------:R-:W-:Y:S02]  /*17040*/  LOP3.LUT R3, R18, 0x5000, RZ, 0xfc, !PT ;  /* 0x0000500012037812 */ /* 0x000fe400078efcff */
[C---:B-1----:R-:W-:Y:S02]  /*17050*/  LOP3.LUT R2, R0.reuse, 0x40, RZ, 0xfc, !PT ;  /* 0x0000004000027812 */ /* 0x042fe400078efcff */
[----:B------:R-:W-:Y:S02]  /*17060*/  LOP3.LUT R0, R0, 0x80, RZ, 0xfc, !PT ;  /* 0x0000008000007812 */ /* 0x000fe400078efcff */
[C---:B------:R-:W-:Y:S02]  /*17070*/  LOP3.LUT R2, R18.reuse, 0x4800, RZ, 0xfc, !PT ;  /* 0x0000480012027812 */ /* 0x040fe400078efcff */
[C---:B------:R-:W-:Y:S02]  /*17080*/  LOP3.LUT R0, R18.reuse, 0x3000, RZ, 0xfc, !PT ;  /* 0x0000300012007812 */ /* 0x040fe400078efcff */
[----:B------:R-:W-:-:S02]  /*17090*/  LOP3.LUT R2, R18, 0x3800, RZ, 0xfc, !PT ;  /* 0x0000380012027812 */ /* 0x000fc400078efcff */
[----:B0-----:R-:W-:-:S07]  /*170a0*/  LOP3.LUT R0, R18, 0x5800, RZ, 0xfc, !PT ;  /* 0x0000580012007812 */ /* 0x001fce00078efcff */
.L_x_4433:
[----:B------:R-:W-:Y:S01]  /*170b0*/  ULDC.64 UR4, c[0x0][0xa28] ;  /* 0x00028a0000047ab9 */ /* 0x000fe20000000a00 */
[----:B------:R-:W-:Y:S01]  /*170c0*/  ULDC.64 UR8, c[0x0][0xa00] ;  /* 0x0002800000087ab9 */ /* 0x000fe20000000a00 */
[----:B------:R-:W-:Y:S01]  /*170d0*/  UISETP.NE.U32.AND UP0, UPT, UR4, URZ, UPT ;  /* 0x0000003f0400728c */ /* 0x000fe2000bf05070 */
[----:B------:R-:W-:Y:S01]  /*170e0*/  ISETP.NE.U32.AND P0, PT, RZ, UR8, PT ;  /* 0x00000008ff007c0c */ /* 0x000fe2000bf05070 */
[----:B------:R-:W-:Y:S01]  /*170f0*/  ULDC.64 UR6, c[0x0][0xa00] ;  /* 0x0002800000067ab9 */ /* 0x000fe20000000a00 */
[----:B------:R-:W-:Y:S01]  /*17100*/  IMAD.MOV.U32 R0, RZ, RZ, RZ ;  /* 0x000000ffff007224 */ /* 0x000fe200078e00ff */
[----:B------:R-:W-:Y:S01]  /*17110*/  UISETP.NE.AND.EX UP0, UPT, UR5, URZ, UPT, UP0 ;  /* 0x0000003f0500728c */ /* 0x000fe2000bf05300 */
[----:B------:R-:W-:Y:S01]  /*17120*/  ISETP.NE.AND.EX P0, PT, RZ, UR9, PT, P0 ;  /* 0x00000009ff007c0c */ /* 0x000fe2000bf05300 */
[----:B------:R-:W-:Y:S01]  /*17130*/  UIMAD.WIDE UR6, UR42, 0x4, UR6 ;  /* 0x000000042a0678a5 */ /* 0x000fe2000f8e0206 */
[----:B--2---:R-:W2:Y:S01]  /*17140*/  LDL.LU R7, [R1+0x18] ;  /* 0x0000180001077983 */ /* 0x004ea20000300800 */
[----:B------:R-:W-:Y:S01]  /*17150*/  ULDC.64 UR10, c[0x0][0xa18] ;  /* 0x00028600000a7ab9 */ /* 0x000fe20000000a00 */
[----:B01----:R-:W0:Y:S01]  /*17160*/  LDC R6, c[0x0][0x288] ;  /* 0x0000a200ff067b82 */ /* 0x003e220000000800 */
[----:B------:R-:W-:Y:S01]  /*17170*/  PLOP3.LUT P1, PT, PT, PT, UP0, 0x80, 0x0 ;  /* 0x000000000000781c */ /* 0x000fe20003f2f008 */
[----:B------:R-:W-:Y:S01]  /*17180*/  ULDC.64 UR8, c[0x0][0xa08] ;  /* 0x0002820000087ab9 */ /* 0x000fe20000000a00 */
[----:B------:R-:W-:-:S02]  /*17190*/  IMAD.U32 R2, RZ, RZ, UR6 ;  /* 0x00000006ff027e24 */ /* 0x000fc4000f8e00ff */
[----:B------:R-:W-:Y:S01]  /*171a0*/  IMAD.U32 R3, RZ, RZ, UR7 ;  /* 0x00000007ff037e24 */ /* 0x000fe2000f8e00ff */
[----:B------:R-:W-:Y:S02]  /*171b0*/  @UP0 ULDC.64 UR4, c[0x0][0xa28] ;  /* 0x00028a0000040ab9 */ /* 0x000fe40000000a00 */
[----:B------:R-:W-:Y:S02]  /*171c0*/  @UP0 UIMAD.WIDE UR4, UR42, 0x4, UR4 ;  /* 0x000000042a0408a5 */ /* 0x000fe4000f8e0204 */
[----:B------:R1:W3:Y:S01]  /*171d0*/  @P0 LDG.E R5, desc[UR52][R2.64] ;  /* 0x0000003402050981 */ /* 0x0002e2000c1e1900 */
[----:B------:R-:W-:-:S04]  /*171e0*/  UISETP.NE.U32.AND UP0, UPT, UR10, URZ, UPT ;  /* 0x0000003f0a00728c */ /* 0x000fc8000bf05070 */
[----:B------:R-:W-:Y:S01]  /*171f0*/  UISETP.NE.AND.EX UP0, UPT, UR11, URZ, UPT, UP0 ;  /* 0x0000003f0b00728c */ /* 0x000fe2000bf05300 */
[----:B-1----:R-:W-:Y:S02]  /*17200*/  IMAD.U32 R2, RZ, RZ, UR4 ;  /* 0x00000004ff027e24 */ /* 0x002fe4000f8e00ff */
[----:B------:R-:W-:Y:S01]  /*17210*/  IMAD.U32 R3, RZ, RZ, UR5 ;  /* 0x00000005ff037e24 */ /* 0x000fe2000f8e00ff */
[----:B------:R-:W-:-:S04]  /*17220*/  ULDC.64 UR4, c[0x0][0xa08] ;  /* 0x0002820000047ab9 */ /* 0x000fc80000000a00 */
[----:B------:R1:W5:Y:S01]  /*17230*/  @P1 LDG.E R0, desc[UR52][R2.64] ;  /* 0x0000003402001981 */ /* 0x000362000c1e1900 */
[----:B------:R-:W-:Y:S01]  /*17240*/  ISETP.NE.U32.AND P1, PT, RZ, UR4, PT ;  /* 0x00000004ff007c0c */ /* 0x000fe2000bf25070 */
[----:B------:R-:W-:Y:S01]  /*17250*/  UIMAD.WIDE UR8, UR42, 0x4, UR8 ;  /* 0x000000042a0878a5 */ /* 0x000fe2000f8e0208 */
[----:B------:R-:W-:Y:S02]  /*17260*/  IMAD.MOV.U32 R4, RZ, RZ, RZ ;  /* 0x000000ffff047224 */ /* 0x000fe400078e00ff */
[----:B------:R-:W-:Y:S01]  /*17270*/  ISETP.NE.AND.EX P1, PT, RZ, UR5, PT, P1 ;  /* 0x00000005ff007c0c */ /* 0x000fe2000bf25310 */
[----:B------:R-:W-:Y:S01]  /*17280*/  @UP0 ULDC.64 UR4, c[0x0][0xa18] ;  /* 0x0002860000040ab9 */ /* 0x000fe20000000a00 */
[----:B------:R-:W-:Y:S01]  /*17290*/  PLOP3.LUT P4, PT, PT, PT, UP0, 0x80, 0x0 ;  /* 0x000000000000781c */ /* 0x000fe20003f8f008 */
[----:B------:R-:W-:Y:S01]  /*172a0*/  @UP0 UIMAD.WIDE UR4, UR42, 0x4, UR4 ;  /* 0x000000042a0408a5 */ /* 0x000fe2000f8e0204 */
[----:B-1----:R-:W-:Y:S02]  /*172b0*/  IMAD.U32 R2, RZ, RZ, UR8 ;  /* 0x00000008ff027e24 */ /* 0x002fe4000f8e00ff */
[----:B------:R-:W-:-:S07]  /*172c0*/  IMAD.U32 R3, RZ, RZ, UR9 ;  /* 0x00000009ff037e24 */ /* 0x000fce000f8e00ff */
[----:B------:R1:W5:Y:S02]  /*172d0*/  @P1 LDG.E R4, desc[UR52][R2.64] ;  /* 0x0000003402041981 */ /* 0x000364000c1e1900 */
[----:B-1----:R-:W-:Y:S02]  /*172e0*/  IMAD.U32 R2, RZ, RZ, UR4 ;  /* 0x00000004ff027e24 */ /* 0x002fe4000f8e00ff */
[----:B------:R-:W-:Y:S01]  /*172f0*/  IMAD.U32 R3, RZ, RZ, UR5 ;  /* 0x00000005ff037e24 */ /* 0x000fe2000f8e00ff */
[----:B------:R-:W-:Y:S01]  /*17300*/  UMOV UR43, URZ ;  /* 0x0000003f002b7c82 */ /* 0x000fe20008000000 */
[----:B------:R-:W-:-:S03]  /*17310*/  ULDC.64 UR4, c[0x0][0xa20] ;  /* 0x0002880000047ab9 */ /* 0x000fc60000000a00 */
[----:B0-----:R0:W4:Y:S01]  /*17320*/  @P4 LDG.E R6, desc[UR52][R2.64] ;  /* 0x0000003402064981 */ /* 0x001122000c1e1900 */
[----:B------:R-:W-:-:S04]  /*17330*/  ISETP.NE.U32.AND P3, PT, RZ, UR4, PT ;  /* 0x00000004ff007c0c */ /* 0x000fc8000bf65070 */
[----:B------:R-:W-:Y:S01]  /*17340*/  ISETP.NE.AND.EX P3, PT, RZ, UR5, PT, P3 ;  /* 0x00000005ff007c0c */ /* 0x000fe2000bf65330 */
[----:B0-----:R-:W0:Y:S02]  /*17350*/  LDC.64 R2, c[0x0][0x418] ;  /* 0x00010600ff027b82 */ /* 0x001e240000000a00 */
[----:B0-----:R-:W-:-:S04]  /*17360*/  ISETP.NE.U32.AND P2, PT, R2, RZ, PT ;  /* 0x000000ff0200720c */ /* 0x001fc80003f45070 */
[----:B------:R-:W-:Y:S02]  /*17370*/  ISETP.NE.AND.EX P2, PT, R3, RZ, PT, P2 ;  /* 0x000000ff0300720c */ /* 0x000fe40003f45320 */
[C---:B--2---:R-:W-:Y:S02]  /*17380*/  R2UR UR36, R7.reuse ;  /* 0x00000000072472ca */ /* 0x044fe400000e0000 */
[C---:B------:R-:W-:Y:S02]  /*17390*/  LOP3.LUT R2, R7.reuse, 0xff000000, RZ, 0xc0, !PT ;  /* 0xff00000007027812 */ /* 0x040fe400078ec0ff */
[----:B------:R-:W-:Y:S02]  /*173a0*/  LOP3.LUT R8, R7, 0xff0000, RZ, 0xc0, !PT ;  /* 0x00ff000007087812 */ /* 0x000fe400078ec0ff */
[----:B------:R-:W-:-:S04]  /*173b0*/  SHF.R.U32.HI R2, RZ, 0x8, R2 ;  /* 0x00000008ff027819 */ /* 0x000fc80000011602 */
[----:B------:R-:W-:Y:S02]  /*173c0*/  LEA.HI R8, R8, R2, RZ, 0x10 ;  /* 0x0000000208087211 */ /* 0x000fe400078f80ff */
[----:B---3--:R-:W-:Y:S01]  /*173d0*/  @P0 R2UR UR43, R5 ;  /* 0x00000000052b02ca */ /* 0x008fe200000e0000 */
[----:B------:R-:W-:Y:S01]  /*173e0*/  ULOP3.LUT UR36, UR36, 0xffff, URZ, 0xc0, !UPT ;  /* 0x0000ffff24247892 */ /* 0x000fe2000f8ec03f */
[----:B------:R-:W0:Y:S02]  /*173f0*/  LDC R5, c[0x0][0x424] ;  /* 0x00010900ff057b82 */ /* 0x000e240000000800 */
[----:B0-----:R-:W-:Y:S01]  /*17400*/  SEL R5, R5, 0x1, P2 ;  /* 0x0000000105057807 */ /* 0x001fe20001000000 */
[----:B----4-:R0:W-:Y:S01]  /*17410*/  STL [R1+0x38], R6 ;  /* 0x0000380601007387 */ /* 0x0101e20000100800 */
[----:B------:R-:W-:-:S04]  /*17420*/  IMAD.MOV.U32 R9, RZ, RZ, R6 ;  /* 0x000000ffff097224 */ /* 0x000fc800078e0006 */
[----:B0-----:R-:W0:Y:S02]  /*17430*/  LDC R6, c[0x0][0x2f0] ;  /* 0x0000bc00ff067b82 */ /* 0x001e240000000800 */
[----:B0-----:R-:W-:Y:S01]  /*17440*/  IMAD R5, R5, R6, RZ ;  /* 0x0000000605057224 */ /* 0x001fe200078e02ff */
[----:B------:R-:W-:Y:S06]  /*17450*/  @P4 BRA `(.L_x_4354) ;  /* 0x00000000001c4947 */ /* 0x000fec0003800000 */
[----:B------:R-:W-:Y:S05]  /*17460*/  @!P0 BRA `(.L_x_4354) ;  /* 0x0000000000188947 */ /* 0x000fea0003800000 */
[----:B------:R-:W-:Y:S02]  /*17470*/  IMAD.U32 R2, RZ, RZ, UR6 ;  /* 0x00000006ff027e24 */ /* 0x000fe4000f8e00ff */
[----:B------:R-:W-:-:S05]  /*17480*/  IMAD.U32 R3, RZ, RZ, UR7 ;  /* 0x00000007ff037e24 */ /* 0x000fca000f8e00ff */
[----:B------:R-:W2:Y:S04]  /*17490*/  LDG.E R6, desc[UR52][R2.64] ;  /* 0x0000003402067981 */ /* 0x000ea8000c1e1900 */
[----:B------:R-:W2:Y:S02]  /*174a0*/  LDG.E R2, desc[UR52][R2.64+0x4] ;  /* 0x0000043402027981 */ /* 0x000ea4000c1e1900 */
[----:B--2---:R-:W-:-:S05]  /*174b0*/  IMAD.IADD R9, R2, 0x1, -R6 ;  /* 0x0000000102097824 */ /* 0x004fca00078e0a06 */
[----:B------:R0:W-:Y:S02]  /*174c0*/  STL [R1+0x38], R9 ;  /* 0x0000380901007387 */ /* 0x0001e40000100800 */
.L_x_4354:
[----:B-----5:R-:W-:-:S05]  /*174d0*/  IMAD.IADD R2, R4, 0x1, R0 ;  /* 0x0000000104027824 */ /* 0x020fca00078e0200 */
[----:B------:R1:W-:Y:S01]  /*174e0*/  STL [R1+0x1c], R2 ;  /* 0x00001c0201007387 */ /* 0x0003e20000100800 */
[----:B------:R-:W-:Y:S05]  /*174f0*/  @!P3 BRA `(.L_x_4355) ;  /* 0x000000000018b947 */ /* 0x000fea0003800000 */
[----:B------:R-:W-:Y:S02]  /*17500*/  ULDC.64 UR4, c[0x0][0xa20] ;  /* 0x0002880000047ab9 */ /* 0x000fe40000000a00 */
[----:B------:R-:W-:-:S06]  /*17510*/  UIMAD.WIDE UR4, UR42, 0x4, UR4 ;  /* 0x000000042a0478a5 */ /* 0x000fcc000f8e0204 */
[----:B-1----:R-:W-:Y:S02]  /*17520*/  IMAD.U32 R2, RZ, RZ, UR4 ;  /* 0x00000004ff027e24 */ /* 0x002fe4000f8e00ff */
[----:B------:R-:W-:-:S05]  /*17530*/  IMAD.U32 R3, RZ, RZ, UR5 ;  /* 0x00000005ff037e24 */ /* 0x000fca000f8e00ff */
[----:B------:R1:W5:Y:S01]  /*17540*/  LDG.E R5, desc[UR52][R2.64] ;  /* 0x0000003402057981 */ /* 0x000362000c1e1900 */
[----:B------:R-:W-:Y:S05]  /*17550*/  BRA `(.L_x_4356) ;  /* 0x0000000000187947 */ /* 0x000fea0003800000 */
.L_x_4355:
[----:B------:R-:W-:Y:S05]  /*17560*/  @!P1 BRA `(.L_x_4356) ;  /* 0x0000000000149947 */ /* 0x000fea0003800000 */
[----:B-1----:R-:W-:Y:S02]  /*17570*/  IMAD.U32 R2, RZ, RZ, UR8 ;  /* 0x00000008ff027e24 */ /* 0x002fe4000f8e00ff */
[----:B------:R-:W-:-:S05]  /*17580*/  IMAD.U32 R3, RZ, RZ, UR9 ;  /* 0x00000009ff037e24 */ /* 0x000fca000f8e00ff */
[----:B------:R-:W2:Y:S04]  /*17590*/  LDG.E R5, desc[UR52][R2.64] ;  /* 0x0000003402057981 */ /* 0x000ea8000c1e1900 */
[----:B------:R-:W2:Y:S02]  /*175a0*/  LDG.E R2, desc[UR52][R2.64+0x4] ;  /* 0x0000043402027981 */ /* 0x000ea4000c1e1900 */
[----:B--2---:R-:W-:-:S07]  /*175b0*/  IMAD.IADD R5, R2, 0x1, -R5 ;  /* 0x0000000102057824 */ /* 0x004fce00078e0a05 */
.L_x_4356:
[----:B------:R-:W2:Y:S01]  /*175c0*/  LDL.LU R4, [R1+0x14] ;  /* 0x0000140001047983 */ /* 0x000ea20000300800 */
[----:B-1----:R-:W1:Y:S01]  /*175d0*/  LDC R2, c[0x0][0x448] ;  /* 0x00011200ff027b82 */ /* 0x002e620000000800 */
[----:B-----5:R-:W-:Y:S01]  /*175e0*/  IMAD.IADD R0, R5, 0x1, -R0 ;  /* 0x0000000105007824 */ /* 0x020fe200078e0a00 */
[----:B-1----:R-:W-:-:S13]  /*175f0*/  ISETP.NE.AND P1, PT, R2, 0x1, PT ;  /* 0x000000010200780c */ /* 0x002fda0003f25270 */
[----:B------:R-:W1:Y:S08]  /*17600*/  @P1 LDC R3, c[0x0][0x44c] ;  /* 0x00011300ff031b82 */ /* 0x000e700000000800 */
[----:B------:R-:W3:Y:S01]  /*17610*/  @P1 LDC R2, c[0x0][0x450] ;  /* 0x00011400ff021b82 */ /* 0x000ee20000000800 */
[----:B--2---:R-:W-:-:S04]  /*17620*/  IMAD.SHL.U32 R10, R4, 0x80, RZ ;  /* 0x00000080040a7824 */ /* 0x004fc800078e00ff */
[----:B------:R-:W-:Y:S01]  /*17630*/  VIADD R4, R10, 0x7f ;  /* 0x0000007f0a047836 */ /* 0x000fe20000000000 */
[----:B------:R2:W-:Y:S03]  /*17640*/  STL [R1+0x34], R10 ;  /* 0x0000340a01007387 */ /* 0x0005e60000100800 */
[----:B-1----:R-:W-:-:S04]  /*17650*/  @P1 IMAD.HI.U32 R3, R4, R3, RZ ;  /* 0x0000000304031227 */ /* 0x002fc800078e00ff */
[----:B------:R-:W-:Y:S01]  /*17660*/  IMAD.MOV.U32 R6, RZ, RZ, R4 ;  /* 0x000000ffff067224 */ /* 0x000fe200078e0004 */
[----:B---3--:R-:W-:Y:S02]  /*17670*/  @P1 SHF.R.U32.HI R6, RZ, R2, R3 ;  /* 0x00000002ff061219 */ /* 0x008fe40000011603 */
[----:B------:R-:W-:-:S05]  /*17680*/  IADD3 R2, R0, 0x1, -R9 ;  /* 0x0000000100027810 */ /* 0x000fca0007ffe809 */
[----:B------:R-:W-:Y:S02]  /*17690*/  IMAD.IADD R6, R2, 0x1, R6 ;  /* 0x0000000102067824 */ /* 0x000fe400078e0206 */
[----:B------:R-:W1:Y:S02]  /*176a0*/  LDC.64 R2, c[0x0][0x9e0] ;  /* 0x00027800ff027b82 */ /* 0x000e640000000a00 */
[----:B-1----:R-:W-:Y:S01]  /*176b0*/  ISETP.GE.AND P2, PT, R3, 0x1, PT ;  /* 0x000000010300780c */ /* 0x002fe20003f46270 */
[----:B------:R-:W-:-:S12]  /*176c0*/  IMAD.IADD R2, R6, 0x1, R2 ;  /* 0x0000000106027824 */ /* 0x000fd800078e0202 */
[----:B--2---:R-:W-:Y:S05]  /*176d0*/  @!P2 BRA `(.L_x_4357) ;  /* 0x000000000040a947 */ /* 0x004fea0003800000 */
[C---:B------:R-:W-:Y:S01]  /*176e0*/  ISETP.GT.AND P0, PT, R6.reuse, RZ, PT ;  /* 0x000000ff0600720c */ /* 0x040fe20003f04270 */
[----:B------:R-:W-:-:S12]  /*176f0*/  VIADD R7, R6, 0xffffffff ;  /* 0xffffffff06077836 */ /* 0x000fd80000000000 */
        /* <DEDUP_REMOVED lines=8> */
.L_x_4358:
[----:B------:R-:W-:-:S13]  /*17780*/  ISETP.NE.AND P0, PT, R3, 0x1, PT ;  /* 0x000000010300780c */ /* 0x000fda0003f05270 */
[----:B------:R-:W1:Y:S02]  /*17790*/  @P0 LDC.64 R4, c[0x0][0x9e8] ;  /* 0x00027a00ff040b82 */ /* 0x000e640000000a00 */
[----:B-1----:R-:W-:-:S05]  /*177a0*/  @P0 IMAD.HI.U32 R4, R7, R4, RZ ;  /* 0x0000000407040227 */ /* 0x002fca00078e00ff */
[----:B------:R-:W-:-:S07]  /*177b0*/  @P0 SHF.R.U32.HI R7, RZ, R5, R4 ;  /* 0x00000005ff070219 */ /* 0x000fce0000011604 */
.L_x_4359:
[----:B------:R-:W-:-:S05]  /*177c0*/  IMAD R7, R7, R3, R3 ;  /* 0x0000000307077224 */ /* 0x000fca00078e0203 */
[----:B------:R-:W-:-:S07]  /*177d0*/  VIMNMX R2, R2, R7, PT ;  /* 0x0000000702027248 */ /* 0x000fce0003fe0100 */
.L_x_4357:
[----:B------:R-:W1:Y:S01]  /*177e0*/  @P1 LDC R5, c[0x0][0x44c] ;  /* 0x00011300ff051b82 */ /* 0x000e620000000800 */
[----:B------:R-:W-:Y:S01]  /*177f0*/  IMAD.MOV.U32 R4, RZ, RZ, R10 ;  /* 0x000000ffff047224 */ /* 0x000fe200078e000a */
[----:B------:R-:W-:-:S06]  /*17800*/  ULDC UR4, c[0x0][0x9dc] ;  /* 0x0002770000047ab9 */ /* 0x000fcc0000000800 */
[----:B------:R-:W2:Y:S01]  /*17810*/  @P1 LDC R6, c[0x0][0x450] ;  /* 0x00011400ff061b82 */ /* 0x000ea20000000800 */
[----:B-1----:R-:W-:-:S05]  /*17820*/  @P1 IMAD.HI.U32 R5, R10, R5, RZ ;  /* 0x000000050a051227 */ /* 0x002fca00078e00ff */
[----:B--2---:R-:W-:Y:S01]  /*17830*/  @P1 SHF.R.U32.HI R4, RZ, R6, R5 ;  /* 0x00000006ff041219 */ /* 0x004fe20000011605 */
[----:B------:R-:W-:-:S03]  /*17840*/  VIADD R5, R2, 0x7f ;  /* 0x0000007f02057836 */ /* 0x000fc60000000000 */
[----:B------:R-:W-:Y:S01]  /*17850*/  IADD3 R2, R4, R0, -R9 ;  /* 0x0000000004027210 */ /* 0x000fe20007ffe809 */
[----:B------:R-:W-:Y:S01]  /*17860*/  VIADD R0, R0, 0x7f ;  /* 0x0000007f00007836 */ /* 0x000fe20000000000 */
[----:B------:R-:W-:-:S04]  /*17870*/  SHF.R.S32.HI R4, RZ, 0x1f, R5 ;  /* 0x0000001fff047819 */ /* 0x000fc80000011405 */
[----:B------:R-:W-:Y:S02]  /*17880*/  LEA.HI R4, R4, R5, RZ, 0x7 ;  /* 0x0000000504047211 */ /* 0x000fe400078f38ff */
[----:B------:R-:W-:Y:S02]  /*17890*/  SHF.R.S32.HI R5, RZ, 0x1f, R0 ;  /* 0x0000001fff057819 */ /* 0x000fe40000011400 */
[----:B------:R-:W-:Y:S02]  /*178a0*/  SHF.R.S32.HI R4, RZ, 0x7, R4 ;  /* 0x00000007ff047819 */ /* 0x000fe40000011404 */
[----:B------:R-:W-:Y:S01]  /*178b0*/  LEA.HI R5, R5, R0, RZ, 0x7 ;  /* 0x0000000005057211 */ /* 0x000fe200078f38ff */
[----:B------:R-:W-:-:S03]  /*178c0*/  VIADD R0, R2, -UR4 ;  /* 0x8000000402007c36 */ /* 0x000fc60008000000 */
[----:B------:R-:W-:-:S04]  /*178d0*/  SHF.R.S32.HI R5, RZ, 0x7, R5 ;  /* 0x00000007ff057819 */ /* 0x000fc80000011405 */
[----:B------:R-:W-:Y:S01]  /*178e0*/  VIMNMX R6, R5, R4, PT ;  /* 0x0000000405067248 */ /* 0x000fe20003fe0100 */
[----:B------:R-:W-:Y:S06]  /*178f0*/  @!P2 BRA `(.L_x_4360) ;  /* 0x00000000003ca947 */ /* 0x000fec0003800000 */
        /* <DEDUP_REMOVED lines=9> */
.L_x_4361:
[----:B------:R-:W-:-:S13]  /*17990*/  ISETP.NE.AND P0, PT, R3, 0x1, PT ;  /* 0x000000010300780c */ /* 0x000fda0003f05270 */
[----:B------:R-:W1:Y:S02]  /*179a0*/  @P0 LDC.64 R4, c[0x0][0x9e8] ;  /* 0x00027a00ff040b82 */ /* 0x000e640000000a00 */
[----:B-1----:R-:W-:-:S05]  /*179b0*/  @P0 IMAD.HI.U32 R4, R2, R4, RZ ;  /* 0x0000000402040227 */ /* 0x002fca00078e00ff */
[----:B------:R-:W-:-:S07]  /*179c0*/  @P0 SHF.R.U32.HI R2, RZ, R5, R4 ;  /* 0x00000005ff020219 */ /* 0x000fce0000011604 */
.L_x_4362:
[----:B------:R-:W-:-:S05]  /*179d0*/  IMAD R2, R2, R3, RZ ;  /* 0x0000000302027224 */ /* 0x000fca00078e02ff */
[----:B------:R-:W-:-:S07]  /*179e0*/  VIMNMX R0, R0, R2, !PT ;  /* 0x0000000200007248 */ /* 0x000fce0007fe0100 */
.L_x_4360:
[----:B------:R-:W-:Y:S02]  /*179f0*/  SHF.R.U32.HI R4, RZ, 0x10, R8 ;  /* 0x00000010ff047819 */ /* 0x000fe40000011608 */
[----:B------:R-:W-:Y:S02]  /*17a00*/  SHF.R.S32.HI R2, RZ, 0x1f, R0 ;  /* 0x0000001fff027819 */ /* 0x000fe40000011400 */
[----:B------:R-:W-:Y:S02]  /*17a10*/  ISETP.NE.AND P0, PT, R4, RZ, PT ;  /* 0x000000ff0400720c */ /* 0x000fe40003f05270 */
[----:B------:R-:W-:-:S04]  /*17a20*/  LEA.HI R2, R2, R0, RZ, 0x7 ;  /* 0x0000000002027211 */ /* 0x000fc800078f38ff */
[----:B------:R-:W-:Y:S01]  /*17a30*/  SHF.R.S32.HI R0, RZ, 0x7, R2 ;  /* 0x00000007ff007819 */ /* 0x000fe20000011402 */
[----:B------:R-:W-:-:S03]  /*17a40*/  IMAD.MOV.U32 R2, RZ, RZ, RZ ;  /* 0x000000ffff027224 */ /* 0x000fc600078e00ff */
[----:B------:R-:W-:-:S03]  /*17a50*/  VIMNMX R0, RZ, R0, !PT ;  /* 0x00000000ff007248 */ /* 0x000fc60007fe0100 */
[----:B------:R-:W1:Y:S01]  /*17a60*/  @!P0 LDC R4, c[0x0][0x9f0] ;  /* 0x00027c00ff048b82 */ /* 0x000e620000000800 */
        /* <DEDUP_REMOVED lines=16> */
[----:B0-----:R-:W-:Y:S01]  /*17b70*/  IMAD.MOV.U32 R9, RZ, RZ, R2 ;  /* 0x000000ffff097224 */ /* 0x001fe200078e0002 */
        /* <DEDUP_REMOVED lines=12> */
.L_x_4363:
[----:B------:R-:W-:Y:S01]  /*17c40*/  LOP3.LUT R8, R8, 0xff, RZ, 0xc0, !PT ;  /* 0x000000ff08087812 */ /* 0x000fe200078ec0ff */
[----:B------:R-:W-:Y:S04]  /*17c50*/  BSSY B7, `(.L_x_4364) ;  /* 0x00003a1000077945 */ /* 0x000fe80003800000 */
[----:B------:R-:W-:-:S05]  /*17c60*/  IMAD R0, R8, R2, R0 ;  /* 0x0000000208007224 */ /* 0x000fca00078e0200 */
        /* <DEDUP_REMOVED lines=11> */
[----:B-1----:R-:W1:Y:S01]  /*17d20*/  LDC.64 R4, c[0x0][0xc60] ;  /* 0x00031800ff047b82 */ /* 0x002e620000000a00 */
[----:B------:R-:W2:Y:S02]  /*17d30*/  FLO.U32 R0, UR4 ;  /* 0x0000000400007d00 */ /* 0x000ea400080e0000 */
        /* <DEDUP_REMOVED lines=8> */
[----:B------:R2:W-:Y:S01]  /*17dc0*/  STL [R1+0x10], R0 ;  /* 0x0000100001007387 */ /* 0x0005e20000100800 */
[----:B------:R-:W-:Y:S05]  /*17dd0*/  BRA `(.L_x_4366) ;  /* 0x0000003800207947 */ /* 0x000fea0003800000 */
.L_x_4365:
        /* <DEDUP_REMOVED lines=8> */
[----:B-1----:R-:W-:Y:S02]  /*17e60*/  IMAD.U32 R4, RZ, RZ, UR6 ;  /* 0x00000006ff047e24 */ /* 0x002fe4000f8e00ff */
        /* <DEDUP_REMOVED lines=11> */
.L_x_4368:
[----:B------:R-:W-:Y:S05]  /*17f20*/  BSYNC B6 ;  /* 0x0000000000067941 */ /* 0x000fea0003800000 */
.L_x_4367:
        /* <DEDUP_REMOVED lines=24> */
.L_x_4370:
[----:B------:R-:W-:Y:S05]  /*180b0*/  BSYNC B6 ;  /* 0x0000000000067941 */ /* 0x000fea0003800000 */
.L_x_4369:
        /* <DEDUP_REMOVED lines=20> */
.L_x_4372:
[----:B------:R-:W-:Y:S05]  /*18200*/  BSYNC B6 ;  /* 0x0000000000067941 */ /* 0x000fea0003800000 */
.L_x_4371:
[----:B------:R-:W-:Y:S01]  /*18210*/  LOP3.LUT P6, RZ, R16, 0x1, RZ, 0xc0, !PT ;  /* 0x0000000110ff7812 */ /* 0x000fe200078cc0ff */
[----:B------:R-:W-:-:S12]  /*18220*/  BSSY B6, `(.L_x_4373) ;  /* 0x0000012000067945 */ /* 0x000fd80003800000 */
        /* <DEDUP_REMOVED lines=17> */
.L_x_4374:
[----:B------:R-:W-:Y:S05]  /*18340*/  BSYNC B6 ;  /* 0x0000000000067941 */ /* 0x000fea0003800000 */
.L_x_4373:
        /* <DEDUP_REMOVED lines=9> */
[----:B------:R-:W3:Y:S01]  /*183e0*/  S2R R0, SR_TID.X ;  /* 0x0000000000007919 */ /* 0x000ee20000002100 */
[----:B------:R-:W-:-:S03]  /*183f0*/  ULDC.64 UR4, c[0x0][0xa08] ;  /* 0x0002820000047ab9 */ /* 0x000fc60000000a00 */
[----:B------:R4:W0:Y:S02]  /*18400*/  @P0 LDG.E R8, desc[UR52][R2.64] ;  /* 0x0000003402080981 */ /* 0x000824000c1e1900 */
[----:B----4-:R-:W4:Y:S01]  /*18410*/  LDC.64 R2, c[0x0][0x418] ;  /* 0x00010600ff027b82 */ /* 0x010f220000000a00 */
[----:B---3--:R-:W-:-:S04]  /*18420*/  SHF.R.U32.HI R0, RZ, 0x5, R0 ;  /* 0x00000005ff007819 */ /* 0x008fc80000011600 */
[----:B------:R-:W-:Y:S02]  /*18430*/  LOP3.LUT R0, R0, 0x3, RZ, 0xc0, !PT ;  /* 0x0000000300007812 */ /* 0x000fe400078ec0ff */
[----:B----4-:R-:W-:Y:S01]  /*18440*/  LOP3.LUT P0, RZ, R2, UR4, RZ, 0xfc, !PT ;  /* 0x0000000402ff7c12 */ /* 0x010fe2000f80fcff */
[----:B------:R-:W-:-:S03]  /*18450*/  UMOV UR4, 0xffffffff ;  /* 0xffffffff00047882 */ /* 0x000fc60000000000 */
[----:B------:R-:W-:Y:S02]  /*18460*/  LOP3.LUT P0, RZ, R3, UR5, RZ, 0xfc, P0 ;  /* 0x0000000503ff7c12 */ /* 0x000fe4000800fcff */
[----:B0-----:R-:W-:Y:S01]  /*18470*/  SHF.R.S32.HI R9, RZ, 0x1f, R8 ;  /* 0x0000001fff097819 */ /* 0x001fe20000011408 */
[----:B------:R0:W-:Y:S01]  /*18480*/  STL [R1+0x8], R8 ;  /* 0x0000080801007387 */ /* 0x0001e20000100800 */
[----:B--2---:R-:W-:-:S03]  /*18490*/  SEL R16, R8, RZ, !P0 ;  /* 0x000000ff08107207 */ /* 0x004fc60004000000 */
[----:B------:R0:W-:Y:S01]  /*184a0*/  STL [R1+0x18], R9 ;  /* 0x0000180901007387 */ /* 0x0001e20000100800 */
[----:B------:R-:W-:Y:S05]  /*184b0*/  BRA.DIV UR4, `(.L_x_4375) ;  /* 0x0000004a04807947 */ /* 0x000fea000b800000 */
[----:B------:R2:W3:Y:S02]  /*184c0*/  SHFL.IDX PT, R14, R0, RZ, 0x1f ;  /* 0x00001fff000e7589 */ /* 0x0004e400000e0000 */
.L_x_4452:
[----:B--2---:R-:W2:Y:S01]  /*184d0*/  LDL.LU R0, [R1+0xc] ;  /* 0x00000c0001007983 */ /* 0x004ea20000300800 */
[----:B------:R-:W-:Y:S02]  /*184e0*/  PLOP3.LUT P1, PT, PT, PT, PT, 0x8, 0x0 ;  /* 0x000000000000781c */ /* 0x000fe40003f2e170 */
[----:B---3--:R-:W-:Y:S02]  /*184f0*/  ISETP.NE.AND P0, PT, R14, RZ, PT ;  /* 0x000000ff0e00720c */ /* 0x008fe40003f05270 */
[----:B--2---:R-:W-:-:S09]  /*18500*/  LOP3.LUT R0, R0, 0xfffffffe, RZ, 0xc0, !PT ;  /* 0xfffffffe00007812 */ /* 0x004fd200078ec0ff */
[----:B------:R-:W-:-:S05]  /*18510*/  @P1 LOP3.LUT R0, R0, 0x1, RZ, 0xfc, !PT ;  /* 0x0000000100001812 */ /* 0x000fca00078efcff */
[----:B------:R2:W-:Y:S01]  /*18520*/  STL [R1+0xc], R0 ;  /* 0x00000c0001007387 */ /* 0x0005e20000100800 */
[----:B------:R-:W-:Y:S05]  /*18530*/  @P0 BRA `(.L_x_4376) ;  /* 0x0000000400d00947 */ /* 0x000fea0003800000 */
[----:B--2---:R-:W2:Y:S01]  /*18540*/  LDL R0, [R1+0x3c] ;  /* 0x00003c0001007983 */ /* 0x004ea20000100800 */
[----:B------:R-:W-:Y:S01]  /*18550*/  UMOV UR4, 0xffffffff ;  /* 0xffffffff00047882 */ /* 0x000fe20000000000 */
[----:B--2---:R-:W-:Y:S02]  /*18560*/  VIADD R0, R0, 0xffffffff ;  /* 0xffffffff00007836 */ /* 0x004fe40000000000 */
[----:B------:R-:W-:Y:S05]  /*18570*/  BRA.DIV UR4, `(.L_x_4377) ;  /* 0x0000004a04707947 */ /* 0x000fea000b800000 */
[----:B------:R-:W-:-:S13]  /*18580*/  ELECT P6, URZ, PT ;  /* 0x00000000003f782f */ /* 0x000fda00038c0000 */
.L_x_4455:
[----:B------:R-:W-:Y:S05]  /*18590*/  @!P6 BRA `(.L_x_4376) ;  /* 0x0000000400b8e947 */ /* 0x000fea0003800000 */
[----:B------:R-:W-:-:S04]  /*185a0*/  ISETP.NE.U32.AND P0, PT, R2, RZ, PT ;  /* 0x000000ff0200720c */ /* 0x000fc80003f05070 */
[----:B------:R-:W-:-:S13]  /*185b0*/  ISETP.NE.AND.EX P0, PT, R3, RZ, PT, P0 ;  /* 0x000000ff0300720c */ /* 0x000fda0003f05300 */
[----:B------:R-:W-:Y:S05]  /*185c0*/  @!P0 BRA `(.L_x_4378) ;  /* 0x0000000000448947 */ /* 0x000fea0003800000 */
[----:B------:R-:W2:Y:S01]  /*185d0*/  LDC R7, c[0x0][0x43c] ;  /* 0x00010f00ff077b82 */ /* 0x000ea20000000800 */
[----:B------:R-:W-:Y:S01]  /*185e0*/  ULDC.64 UR4, c[0x0][0x428] ;  /* 0x00010a0000047ab9 */ /* 0x000fe20000000a00 */
[----:B--2---:R-:W-:-:S13]  /*185f0*/  ISETP.NE.AND P0, PT, R7, 0x1, PT ;  /* 0x000000010700780c */ /* 0x004fda0003f05270 */
[----:B-1----:R-:W1:Y:S02]  /*18600*/  @P0 LDC.64 R4, c[0x0][0x440] ;  /* 0x00011000ff040b82 */ /* 0x002e640000000a00 */
        /* <DEDUP_REMOVED lines=13> */
.L_x_4378:
[----:B--2---:R-:W2:Y:S04]  /*186e0*/  LDL R2, [R1] ;  /* 0x0000000001027983 */ /* 0x004ea80000100800 */
[----:B------:R-:W1:Y:S01]  /*186f0*/  LDL R3, [R1+0x4] ;  /* 0x0000040001037983 */ /* 0x000e620000100800 */
[----:B0-----:R-:W0:Y:S02]  /*18700*/  S2R R8, SR_TID.X ;  /* 0x0000000000087919 */ /* 0x001e240000002100 */
[----:B0-----:R-:W-:-:S04]  /*18710*/  LOP3.LUT R8, R8, 0x7f, RZ, 0xc0, !PT ;  /* 0x0000007f08087812 */ /* 0x001fc800078ec0ff */
[----:B------:R-:W-:Y:S01]  /*18720*/  ISETP.NE.AND P1, PT, R8, RZ, PT ;  /* 0x000000ff0800720c */ /* 0x000fe20003f25270 */
[----:B--2---:R-:W-:Y:S01]  /*18730*/  IMAD R2, R2, 0x8, R17 ;  /* 0x0000000802027824 */ /* 0x004fe200078e0211 */
[----:B-1----:R-:W-:-:S04]  /*18740*/  SHF.L.U32 R4, R3, 0x1f, RZ ;  /* 0x0000001f03047819 */ /* 0x002fc800000006ff */
[----:B------:R-:W0:Y:S02]  /*18750*/  SYNCS.PHASECHK.TRANS64.TRYWAIT P0, [R2+URZ+0x2a880], R4 ;  /* 0x02a88004020075a7 */ /* 0x000e24000800017f */
[----:B0-----:R-:W-:Y:S05]  /*18760*/  @!P0 BRA `(.L_x_4379) ;  /* 0x0000004800148947 */ /* 0x001fea0003800000 */
.L_x_4456:
        /* <DEDUP_REMOVED lines=8> */
.L_x_4380:
[----:B------:R-:W2:Y:S04]  /*187f0*/  LDL R3, [R1] ;  /* 0x0000000001037983 */ /* 0x000ea80000100800 */
        /* <DEDUP_REMOVED lines=9> */
[----:B------:R-:W-:Y:S01]  /*18890*/  UMOV UR20, UR36 ;  /* 0x0000002400147c82 */ /* 0x000fe20008000000 */
[----:B------:R-:W-:Y:S01]  /*188a0*/  UMOV UR10, 0x80 ;  /* 0x00000080000a7882 */ /* 0x000fe20000000000 */
[----:B------:R-:W-:-:S03]  /*188b0*/  UMOV UR12, UR36 ;  /* 0x00000024000c7c82 */ /* 0x000fc60008000000 */
[----:B------:R-:W-:Y:S02]  /*188c0*/  UIADD3 UR33, UR33, 0x2a870, URZ ;  /* 0x0002a87021217890 */ /* 0x000fe4000fffe03f */
[----:B------:R-:W-:Y:S01]  /*188d0*/  UMOV UR21, UR37 ;  /* 0x0000002500157c82 */ /* 0x000fe20008000000 */
[----:B------:R-:W-:-:S04]  /*188e0*/  UMOV UR13, UR37 ;  /* 0x00000025000d7c82 */ /* 0x000fc80008000000 */
[----:B------:R-:W-:Y:S01]  /*188f0*/  UMOV UR17, UR33 ;  /* 0x0000002100117c82 */ /* 0x000fe20008000000 */
[----:B------:R-:W-:Y:S01]  /*18900*/  UMOV UR9, UR33 ;  /* 0x0000002100097c82 */ /* 0x000fe20008000000 */
[----:B--2---:R-:W-:Y:S02]  /*18910*/  IMAD R3, R3, 0x6000, R17 ;  /* 0x0000600003037824 */ /* 0x004fe400078e0211 */
[----:B---3--:R-:W-:-:S03]  /*18920*/  IMAD R0, R0, 0x80, R5 ;  /* 0x0000008000007824 */ /* 0x008fc600078e0205 */
[----:B------:R-:W-:Y:S02]  /*18930*/  R2UR UR8, R3 ;  /* 0x00000000030872ca */ /* 0x000fe400000e0000 */
[----:B------:R-:W-:-:S11]  /*18940*/  R2UR UR35, R0 ;  /* 0x00000000002372ca */ /* 0x000fd600000e0000 */
[----:B------:R-:W-:Y:S02]  /*18950*/  UIADD3 UR32, UR8, 0xc400, URZ ;  /* 0x0000c40008207890 */ /* 0x000fe4000fffe03f */
[----:B------:R-:W-:Y:S02]  /*18960*/  UIADD3 UR16, UR8, 0xe400, URZ ;  /* 0x0000e40008107890 */ /* 0x000fe4000fffe03f */
[----:B------:R-:W-:Y:S01]  /*18970*/  UIADD3 UR8, UR8, 0x10400, URZ ;  /* 0x0001040008087890 */ /* 0x000fe2000fffe03f */
[----:B------:R-:W-:Y:S01]  /*18980*/  UMOV UR19, UR35 ;  /* 0x0000002300137c82 */ /* 0x000fe20008000000 */
[----:B------:R-:W-:-:S03]  /*18990*/  UMOV UR11, UR35 ;  /* 0x00000023000b7c82 */ /* 0x000fc60008000000 */
[----:B------:R1:W-:Y:S02]  /*189a0*/  UTMALDG.4D [UR32], [UR4], desc[UR6] ;  /* 0x00000620040075b4 */ /* 0x0003e40008019000 */
[----:B------:R1:W-:Y:S02]  /*189b0*/  UTMALDG.4D [UR16], [UR4], desc[UR6] ;  /* 0x00000610040075b4 */ /* 0x0003e40008019000 */
[----:B------:R1:W-:Y:S01]  /*189c0*/  UTMALDG.4D [UR8], [UR4], desc[UR6] ;  /* 0x00000608040075b4 */ /* 0x0003e20008019000 */
[----:B------:R-:W2:Y:S02]  /*189d0*/  SYNCS.PHASECHK.TRANS64.TRYWAIT P0, [R2+URZ+0x2a840], R4 ;  /* 0x02a84004020075a7 */ /* 0x000ea4000800017f */
[----:B-12---:R-:W-:Y:S05]  /*189e0*/  @!P0 BRA `(.L_x_4381) ;  /* 0x0000004400888947 */ /* 0x006fea0003800000 */
.L_x_4457:
        /* <DEDUP_REMOVED lines=8> */
.L_x_4382:
        /* <DEDUP_REMOVED lines=33> */
.L_x_4376:
[----:B------:R-:W-:Y:S05]  /*18c80*/  WARPSYNC.ALL ;  /* 0x0000000000007948 */ /* 0x000fea0003800000 */
[----:B--2---:R-:W-:Y:S01]  /*18c90*/  VIADD R0, R17, 0x18400 ;  /* 0x0001840011007836 */ /* 0x004fe20000000000 */
        /* <DEDUP_REMOVED lines=21> */
[----:B0-----:R-:W-:Y:S02]  /*18df0*/  IMAD.MOV.U32 R8, RZ, RZ, 0x70 ;  /* 0x00000070ff087424 */ /* 0x001fe400078e00ff */
[----:B------:R-:W-:Y:S02]  /*18e00*/  IMAD.MOV.U32 R12, RZ, RZ, 0x1 ;  /* 0x00000001ff0c7424 */ /* 0x000fe400078e00ff */
[----:B------:R-:W-:-:S07]  /*18e10*/  IMAD.MOV.U32 R13, RZ, RZ, RZ ;  /* 0x000000ffff0d7224 */ /* 0x000fce00078e00ff */
[----:B------:R-:W-:-:S07]  /*18e20*/  LEPC R20, `(.L_x_4384) ;  /* 0x000000001014794e */ /* 0x000fce0000000000 */
[----:B-1----:R-:W-:Y:S05]  /*18e30*/  CALL.ABS.NOINC R2 ;  /* 0x0000000002007343 */ /* 0x002fea0003c00000 */
.L_x_4384:
[----:B------:R-:W-:Y:S05]  /*18e40*/  BSYNC B6 ;  /* 0x0000000000067941 */ /* 0x000fea0003800000 */
.L_x_4383:
[----:B------:R-:W2:Y:S01]  /*18e50*/  LDL R12, [R1+0x34] ;  /* 0x00003400010c7983 */ /* 0x000ea20000100800 */
[----:B0-----:R-:W0:Y:S01]  /*18e60*/  LDC R8, c[0x0][0x448] ;  /* 0x00011200ff087b82 */ /* 0x001e220000000800 */
[----:B------:R-:W-:Y:S01]  /*18e70*/  ULDC.64 UR8, c[0x0][0xa00] ;  /* 0x0002800000087ab9 */ /* 0x000fe20000000a00 */
[----:B------:R-:W-:Y:S01]  /*18e80*/  ULDC.64 UR6, c[0x0][0x2d8] ;  /* 0x0000b60000067ab9 */ /* 0x000fe20000000a00 */
[----:B------:R-:W3:Y:S01]  /*18e90*/  S2R R2, SR_TID.X ;  /* 0x0000000000027919 */ /* 0x000ee20000002100 */
[----:B0-----:R-:W-:Y:S01]  /*18ea0*/  ISETP.NE.AND P0, PT, R8, 0x1, PT ;  /* 0x000000010800780c */ /* 0x001fe20003f05270 */
[----:B------:R-:W0:Y:S01]  /*18eb0*/  S2R R9, SR_TID.X ;  /* 0x0000000000097919 */ /* 0x000e220000002100 */
[----:B------:R-:W-:Y:S01]  /*18ec0*/  UISETP.NE.U32.AND UP0, UPT, UR8, URZ, UPT ;  /* 0x0000003f0800728c */ /* 0x000fe2000bf05070 */
[----:B------:R-:W-:Y:S01]  /*18ed0*/  UMOV UR4, UR46 ;  /* 0x0000002e00047c82 */ /* 0x000fe20008000000 */
[----:B---3--:R-:W-:-:S09]  /*18ee0*/  LOP3.LUT R0, R2, 0x7f, RZ, 0xc0, !PT ;  /* 0x0000007f02007812 */ /* 0x008fd200078ec0ff */
[----:B------:R-:W3:Y:S01]  /*18ef0*/  @P0 LDC R3, c[0x0][0x44c] ;  /* 0x00011300ff030b82 */ /* 0x000ee20000000800 */
[----:B------:R-:W-:Y:S01]  /*18f00*/  IMAD.SHL.U32 R2, R2, 0x20, RZ ;  /* 0x0000002002027824 */ /* 0x000fe200078e00ff */
[----:B------:R-:W-:-:S06]  /*18f10*/  SHF.R.U32.HI R0, RZ, 0x2, R0 ;  /* 0x00000002ff007819 */ /* 0x000fcc0000011600 */
[----:B-1----:R-:W1:Y:S01]  /*18f20*/  @P0 LDC R4, c[0x0][0x450] ;  /* 0x00011400ff040b82 */ /* 0x002e620000000800 */
[----:B------:R-:W-:Y:S01]  /*18f30*/  UMOV UR5, UR37 ;  /* 0x0000002500057c82 */ /* 0x000fe20008000000 */
[----:B------:R-:W-:Y:S01]  /*18f40*/  LOP3.LUT R2, R0, 0x60, R2, 0xf8, !PT ;  /* 0x0000006000027812 */ /* 0x000fe200078ef802 */
[----:B------:R-:W-:Y:S02]  /*18f50*/  UIMAD.WIDE.U32 UR4, UR36, UR6, UR4 ;  /* 0x00000006240472a5 */ /* 0x000fe4000f8e0004 */
[----:B------:R-:W-:Y:S02]  /*18f60*/  UISETP.NE.AND.EX UP0, UPT, UR9, URZ, UPT, UP0 ;  /* 0x0000003f0900728c */ /* 0x000fe4000bf05300 */
[----:B------:R-:W-:Y:S01]  /*18f70*/  USHF.R.S32.HI UR6, URZ, 0x1f, UR42 ;  /* 0x0000001f3f067899 */ /* 0x000fe2000801142a */
[----:B------:R-:W-:-:S03]  /*18f80*/  ULDC.64 UR8, c[0x0][0x2e0] ;  /* 0x0000b80000087ab9 */ /* 0x000fc60000000a00 */
[----:B------:R-:W-:Y:S02]  /*18f90*/  USEL UR6, UR6, URZ, !UP0 ;  /* 0x0000003f06067287 */ /* 0x000fe4000c000000 */
[----:B------:R-:W-:Y:S02]  /*18fa0*/  UIMAD UR5, UR36, UR7, UR5 ;  /* 0x00000007240572a4 */ /* 0x000fe4000f8e0205 */
[----:B------:R-:W-:Y:S02]  /*18fb0*/  USEL UR7, UR42, URZ, !UP0 ;  /* 0x0000003f2a077287 */ /* 0x000fe4000c000000 */
[----:B------:R-:W-:Y:S02]  /*18fc0*/  UIMAD UR6, UR6, UR8, URZ ;  /* 0x00000008060672a4 */ /* 0x000fe4000f8e023f */
[----:B------:R-:W-:Y:S02]  /*18fd0*/  UIMAD.WIDE.U32 UR4, UR7, UR8, UR4 ;  /* 0x00000008070472a5 */ /* 0x000fe4000f8e0004 */
[----:B------:R-:W-:-:S04]  /*18fe0*/  UIMAD UR6, UR7, UR9, UR6 ;  /* 0x00000009070672a4 */ /* 0x000fc8000f8e0206 */
[----:B------:R-:W-:Y:S01]  /*18ff0*/  UIADD3 UR6, UR5, UR6, URZ ;  /* 0x0000000605067290 */ /* 0x000fe2000fffe03f */
[----:B------:R-:W-:Y:S02]  /*19000*/  IMAD.U32 R6, RZ, RZ, UR4 ;  /* 0x00000004ff067e24 */ /* 0x000fe4000f8e00ff */
[----:B------:R-:W-:Y:S01]  /*19010*/  IMAD.U32 R7, RZ, RZ, UR5 ;  /* 0x00000005ff077e24 */ /* 0x000fe2000f8e00ff */
[----:B------:R-:W-:Y:S01]  /*19020*/  ULDC.64 UR4, c[0x0][0x2d0] ;  /* 0x0000b40000047ab9 */ /* 0x000fe20000000a00 */
[----:B0-----:R-:W-:-:S05]  /*19030*/  IMAD.SHL.U32 R9, R9, 0x10, RZ ;  /* 0x0000001009097824 */ /* 0x001fca00078e00ff */
[----:B------:R-:W-:-:S04]  /*19040*/  LOP3.LUT R9, R9, 0x30, RZ, 0xc0, !PT ;  /* 0x0000003009097812 */ /* 0x000fc800078ec0ff */
[C---:B------:R-:W-:Y:S02]  /*19050*/  LOP3.LUT R11, R9.reuse, 0x40, RZ, 0xfc, !PT ;  /* 0x00000040090b7812 */ /* 0x040fe400078efcff */
[----:B------:R-:W-:Y:S01]  /*19060*/  LOP3.LUT R9, R9, 0x80, RZ, 0xfc, !PT ;  /* 0x0000008009097812 */ /* 0x000fe200078efcff */
[----:B--2---:R-:W-:-:S04]  /*19070*/  IMAD.IADD R2, R2, 0x1, R12 ;  /* 0x0000000102027824 */ /* 0x004fc800078e020c */
[----:B---3--:R-:W-:-:S04]  /*19080*/  @P0 IMAD.HI.U32 R3, R2, R3, RZ ;  /* 0x0000000302030227 */ /* 0x008fc800078e00ff */
[----:B------:R-:W-:Y:S01]  /*19090*/  IMAD.MOV.U32 R0, RZ, RZ, R2 ;  /* 0x000000ffff007224 */ /* 0x000fe200078e0002 */
[----:B-1----:R-:W-:-:S04]  /*190a0*/  @P0 SHF.R.U32.HI R0, RZ, R4, R3 ;  /* 0x00000004ff000219 */ /* 0x002fc80000011603 */
[--C-:B------:R-:W-:Y:S01]  /*190b0*/  SHF.R.S32.HI R5, RZ, 0x1f, R0.reuse ;  /* 0x0000001fff057819 */ /* 0x100fe20000011400 */
[----:B------:R-:W-:Y:S02]  /*190c0*/  IMAD.MOV R4, RZ, RZ, -R0 ;  /* 0x000000ffff047224 */ /* 0x000fe400078e0a00 */
[----:B------:R-:W-:Y:S01]  /*190d0*/  IMAD.U32 R3, RZ, RZ, UR6 ;  /* 0x00000006ff037e24 */ /* 0x000fe2000f8e00ff */
[----:B------:R-:W0:Y:S01]  /*190e0*/  S2R R7, SR_TID.X ;  /* 0x0000000000077919 */ /* 0x000e220000002100 */
[----:B------:R-:W-:Y:S01]  /*190f0*/  IMAD R4, R8, R4, R2 ;  /* 0x0000000408047224 */ /* 0x000fe200078e0202 */
[----:B------:R-:W-:Y:S01]  /*19100*/  ULDC.64 UR6, c[0x0][0x280] ;  /* 0x0000a00000067ab9 */ /* 0x000fe20000000a00 */
        /* <DEDUP_REMOVED lines=12> */
[----:B0-----:R-:W-:Y:S02]  /*191d0*/  IMAD.SHL.U32 R10, R7, 0x10, RZ ;  /* 0x00000010070a7824 */ /* 0x001fe400078e00ff */
[----:B------:R-:W-:-:S03]  /*191e0*/  IMAD R0, R4, UR5, R0 ;  /* 0x0000000504007c24 */ /* 0x000fc6000f8e0200 */
[----:B------:R-:W-:Y:S02]  /*191f0*/  LOP3.LUT R10, R10, 0x30, RZ, 0xc0, !PT ;  /* 0x000000300a0a7812 */ /* 0x000fe400078ec0ff */
[----:B------:R-:W-:Y:S02]  /*19200*/  IADD3 R4, P3, R2, UR6, RZ ;  /* 0x0000000602047c10 */ /* 0x000fe4000ff7e0ff */
[----:B------:R-:W-:Y:S02]  /*19210*/  ISETP.GE.AND P0, PT, R10, UR4, PT ;  /* 0x000000040a007c0c */ /* 0x000fe4000bf06270 */
[----:B------:R-:W-:Y:S01]  /*19220*/  ISETP.GE.AND P1, PT, R11, UR4, PT ;  /* 0x000000040b007c0c */ /* 0x000fe2000bf26270 */
[----:B------:R-:W-:Y:S01]  /*19230*/  UMOV UR4, 0xffffffff ;  /* 0xffffffff00047882 */ /* 0x000fe20000000000 */
[----:B------:R-:W-:Y:S02]  /*19240*/  IADD3.X R3, R3, UR7, R0, P3, !PT ;  /* 0x0000000703037c10 */ /* 0x000fe40009ffe400 */
[----:B-1----:R-:W-:Y:S09]  /*19250*/  BRA.DIV UR4, `(.L_x_4385) ;  /* 0x0000003e04807947 */ /* 0x002ff2000b800000 */
[----:B------:R-:W0:Y:S02]  /*19260*/  S2R R6, SR_TID.X ;  /* 0x0000000000067919 */ /* 0x000e240000002100 */
[----:B0-----:R-:W-:Y:S02]  /*19270*/  LOP3.LUT R7, R6, 0x7f, RZ, 0xc0, !PT ;  /* 0x0000007f06077812 */ /* 0x001fe400078ec0ff */
[----:B------:R-:W2:Y:S04]  /*19280*/  LDL.LU R6, [R1+0x38] ;  /* 0x0000380001067983 */ /* 0x000ea80000300800 */
[----:B------:R-:W3:Y:S01]  /*19290*/  LDL.LU R12, [R1+0x34] ;  /* 0x00003400010c7983 */ /* 0x000ee20000300800 */
[----:B------:R-:W-:-:S03]  /*192a0*/  SHF.R.U32.HI R11, RZ, 0x2, R7 ;  /* 0x00000002ff0b7819 */ /* 0x000fc60000011607 */
[----:B------:R-:W0:Y:S01]  /*192b0*/  SHFL.IDX PT, R7, R4, RZ, 0x1c1f ;  /* 0x001c1fff04077589 */ /* 0x000e2200000e0000 */
[----:B--2---:R-:W-:-:S03]  /*192c0*/  IMAD R2, R6, R8, RZ ;  /* 0x0000000806027224 */ /* 0x004fc600078e02ff */
[----:B------:R-:W1:Y:S01]  /*192d0*/  SHFL.IDX PT, R6, R3, RZ, 0x1c1f ;  /* 0x001c1fff03067589 */ /* 0x000e6200000e0000 */
[----:B---3--:R-:W-:-:S04]  /*192e0*/  IMAD.IADD R0, R11, 0x1, R12 ;  /* 0x000000010b007824 */ /* 0x008fc800078e020c */
[C---:B------:R-:W-:Y:S01]  /*192f0*/  VIADD R5, R0.reuse, 0x20 ;  /* 0x0000002000057836 */ /* 0x040fe20000000000 */
        /* <DEDUP_REMOVED lines=27> */
[----:B------:R1:W2:Y:S04]  /*194b0*/  SHFL.IDX PT, R5, R3, 0x3, 0x1c1f ;  /* 0x007c1f0003057f89 */ /* 0x0002a800000e0000 */
[----:B------:R1:W-:Y:S04]  /*194c0*/  @!P3 LDGSTS.E.BYPASS.LTC128B.128 [R9+0x19400], desc[UR52][R6.64], !P0 ;  /* 0x194000000609bfae */ /* 0x0003e8000c101d74 */
[----:B------:R1:W-:Y:S04]  /*194d0*/  @!P3 LDGSTS.E.BYPASS.LTC128B.128 [R9+0x1b400], desc[UR52][R6.64+0x40], !P1 ;  /* 0x1b4000400609bfae */ /* 0x0003e8000c901d74 */
[----:B------:R1:W-:Y:S04]  /*194e0*/  @!P3 LDGSTS.E.BYPASS.LTC128B.128 [R9+0x1d400], desc[UR52][R6.64+0x80], !P2 ;  /* 0x1d4000800609bfae */ /* 0x0003e8000d101d74 */
[----:B------:R1:W3:Y:S02]  /*194f0*/  SHFL.IDX PT, R3, R4, 0x3, 0x1c1f ;  /* 0x007c1f0004037f89 */ /* 0x0002e400000e0000 */
.L_x_4466:
[----:B------:R-:W-:Y:S01]  /*19500*/  VIADD R0, R0, 0x60 ;  /* 0x0000006000007836 */ /* 0x000fe20000000000 */
[----:B------:R-:W-:Y:S04]  /*19510*/  BSSY B0, `(.L_x_4386) ;  /* 0x000000b000007945 */ /* 0x000fe80003800000 */
[----:B------:R-:W-:-:S13]  /*19520*/  ISETP.GE.AND P3, PT, R0, R2, PT ;  /* 0x000000020000720c */ /* 0x000fda0003f66270 */
[----:B------:R-:W-:Y:S05]  /*19530*/  @P3 BRA `(.L_x_4387) ;  /* 0x0000000000203947 */ /* 0x000fea0003800000 */
[----:B---3--:R-:W-:-:S05]  /*19540*/  IADD3 R2, P3, R10, R3, RZ ;  /* 0x000000030a027210 */ /* 0x008fca0007f7e0ff */
[----:B-12---:R-:W-:-:S05]  /*19550*/  IMAD.X R3, RZ, RZ, R5, P3 ;  /* 0x000000ffff037224 */ /* 0x006fca00018e0605 */
[----:B------:R-:W-:Y:S01]  /*19560*/  @!PT LDS RZ, [RZ] ;  /* 0x00000000fffff984 */ /* 0x000fe20000000800 */
[----:B------:R-:W-:Y:S01]  /*19570*/  @!PT LDS RZ, [RZ] ;  /* 0x00000000fffff984 */ /* 0x000fe20000000800 */
[----:B------:R-:W-:Y:S01]  /*19580*/  @!PT LDS RZ, [RZ] ;  /* 0x00000000fffff984 */ /* 0x000fe20000000800 */
[----:B------:R4:W-:Y:S04]  /*19590*/  LDGSTS.E.BYPASS.LTC128B.128 [R9+0x19c00], desc[UR52][R2.64], !P0 ;  /* 0x19c0000002097fae */ /* 0x0009e8000c101d74 */
[----:B------:R4:W-:Y:S04]  /*195a0*/  LDGSTS.E.BYPASS.LTC128B.128 [R9+0x1bc00], desc[UR52][R2.64+0x40], !P1 ;  /* 0x1bc0004002097fae */ /* 0x0009e8000c901d74 */
[----:B------:R4:W-:Y:S02]  /*195b0*/  LDGSTS.E.BYPASS.LTC128B.128 [R9+0x1dc00], desc[UR52][R2.64+0x80], !P2 ;  /* 0x1dc0008002097fae */ /* 0x0009e4000d101d74 */
.L_x_4387:
[----:B------:R-:W-:Y:S05]  /*195c0*/  BSYNC B0 ;  /* 0x0000000000007941 */ /* 0x000fea0003800000 */
.L_x_4386:
[----:B------:R-:W-:Y:S01]  /*195d0*/  NOP ;  /* 0x0000000000007918 */ /* 0x000fe20000000000 */
[----:B------:R-:W-:-:S13]  /*195e0*/  PLOP3.LUT P0, PT, PT, PT, PT, 0x80, 0x0 ;  /* 0x000000000000781c */ /* 0x000fda0003f0f070 */
.L_x_4388:
        /* <DEDUP_REMOVED lines=18> */
.L_x_4467:
[----:B------:R-:W-:Y:S05]  /*19710*/  BSYNC B0 ;  /* 0x0000000000007941 */ /* 0x000fea0003800000 */
.L_x_4389:
[----:B------:R-:W5:Y:S04]  /*19720*/  LDL.LU R2, [R1+0x3c] ;  /* 0x00003c0001027983 */ /* 0x000f680000300800 */
[----:B-1-3--:R-:W3:Y:S01]  /*19730*/  LDL R3, [R1+0x14] ;  /* 0x0000140001037983 */ /* 0x00aee20000100800 */
[----:B-----5:R-:W-:-:S05]  /*19740*/  VIADD R2, R2, 0xfffffffe ;  /* 0xfffffffe02027836 */ /* 0x020fca0000000000 */
[----:B---3--:R-:W-:-:S13]  /*19750*/  ISETP.GE.AND P0, PT, R2, R3, PT ;  /* 0x000000030200720c */ /* 0x008fda0003f06270 */
[----:B------:R-:W-:Y:S05]  /*19760*/  @!P0 BRA `(.L_x_4391) ;  /* 0x0000001400148947 */ /* 0x000fea0003800000 */
[----:B----4-:R1:W5:Y:S04]  /*19770*/  LDL.LU R0, [R1] ;  /* 0x0000000001007983 */ /* 0x0103680000300800 */
[----:B------:R1:W5:Y:S02]  /*19780*/  LDL.LU R3, [R1+0x4] ;  /* 0x0000040001037983 */ /* 0x0003640000300800 */
.L_x_4415:
[----:B------:R-:W3:Y:S01]  /*19790*/  LDL R4, [R1+0xc] ;  /* 0x00000c0001047983 */ /* 0x000ee20000100800 */
[----:B--2--5:R-:W-:Y:S01]  /*197a0*/  VIADD R5, R0, 0x1 ;  /* 0x0000000100057836 */ /* 0x024fe20000000000 */
[----:B------:R-:W-:Y:S05]  /*197b0*/  YIELD ;  /* 0x0000000000007946 */ /* 0x000fea0003800000 */
[C---:B------:R-:W-:Y:S01]  /*197c0*/  ISETP.NE.AND P0, PT, R5.reuse, 0x2, PT ;  /* 0x000000020500780c */ /* 0x040fe20003f05270 */
[----:B------:R-:W-:Y:S03]  /*197d0*/  BSSY B0, `(.L_x_4392) ;  /* 0x00000aa000007945 */ /* 0x000fe60003800000 */
[----:B------:R-:W-:-:S02]  /*197e0*/  SEL R10, R5, RZ, P0 ;  /* 0x000000ff050a7207 */ /* 0x000fc40000000000 */
[----:B---3--:R-:W-:Y:S02]  /*197f0*/  LOP3.LUT P1, RZ, R4, 0x1, RZ, 0xc0, !PT ;  /* 0x0000000104ff7812 */ /* 0x008fe4000782c0ff */
[----:B------:R-:W-:-:S04]  /*19800*/  SEL R4, RZ, 0x1, P0 ;  /* 0x00000001ff047807 */ /* 0x000fc80000000000 */
[----:B0-----:R-:W-:-:S05]  /*19810*/  LOP3.LUT R9, R3, R4, RZ, 0x3c, !PT ;  /* 0x0000000403097212 */ /* 0x001fca00078e3cff */
        /* <DEDUP_REMOVED lines=27> */
.L_x_4394:
        /* <DEDUP_REMOVED lines=8> */
.L_x_4468:
[----:B------:R-:W-:Y:S05]  /*19a50*/  BSYNC B1 ;  /* 0x0000000000017941 */ /* 0x000fea0003800000 */
.L_x_4395:
        /* <DEDUP_REMOVED lines=9> */
.L_x_4398:
[----:B------:R-:W-:Y:S05]  /*19af0*/  BSYNC B1 ;  /* 0x0000000000017941 */ /* 0x000fea0003800000 */
.L_x_4397:
[----:B------:R-:W3:Y:S04]  /*19b00*/  LDL R4, [R1] ;  /* 0x0000000001047983 */ /* 0x000ee80000100800 */
        /* <DEDUP_REMOVED lines=12> */
.L_x_4399:
        /* <DEDUP_REMOVED lines=16> */
.L_x_4400:
        /* <DEDUP_REMOVED lines=16> */
.L_x_4401:
        /* <DEDUP_REMOVED lines=13> */
.L_x_4469:
[----:B------:R-:W-:Y:S05]  /*19ea0*/  BSYNC B1 ;  /* 0x0000000000017941 */ /* 0x000fea0003800000 */
.L_x_4402:
        /* <DEDUP_REMOVED lines=11> */
.L_x_4405:
[----:B------:R-:W-:Y:S05]  /*19f60*/  BSYNC B1 ;  /* 0x0000000000017941 */ /* 0x000fea0003800000 */
.L_x_4404:
        /* <DEDUP_REMOVED lines=8> */
.L_x_4406:
        /* <DEDUP_REMOVED lines=15> */
.L_x_4407:
        /* <DEDUP_REMOVED lines=15> */
.L_x_4408:
        /* <DEDUP_REMOVED lines=10> */
.L_x_4393:
[----:B------:R-:W-:Y:S05]  /*1a270*/  BSYNC B0 ;  /* 0x0000000000007941 */ /* 0x000fea0003800000 */
.L_x_4392:
[----:B------:R-:W-:-:S06]  /*1a280*/  UISETP.NE.AND UP0, UPT, UR39, 0x3, UPT ;  /* 0x000000032700788c */ /* 0x000fcc000bf05270 */
[----:B------:R-:W-:-:S13]  /*1a290*/  PLOP3.LUT P0, PT, PT, PT, UP0, 0x80, 0x0 ;  /* 0x000000000000781c */ /* 0x000fda0003f0f008 */
[----:B------:R-:W-:Y:S05]  /*1a2a0*/  @!P0 BRA `(.L_x_4409) ;  /* 0x0000000000048947 */ /* 0x000fea0003800000 */
[----:B------:R-:W-:Y:S01]  /*1a2b0*/  BPT.TRAP 0x1 ;  /* 0x000000040000795c */ /* 0x000fe20000300000 */
.L_x_4409:
        /* <DEDUP_REMOVED lines=8> */
.L_x_4470:
[----:B------:R-:W-:Y:S05]  /*1a340*/  BSYNC B0 ;  /* 0x0000000000007941 */ /* 0x000fea0003800000 */
.L_x_4410:
[----:B------:R-:W-:Y:S05]  /*1a350*/  @!P1 BRA `(.L_x_4412) ;  /* 0x0000000000049947 */ /* 0x000fea0003800000 */
[----:B------:R-:W-:Y:S01]  /*1a360*/  BPT.TRAP 0x1 ;  /* 0x000000040000795c */ /* 0x000fe20000300000 */
.L_x_4412:
[----:B------:R-:W-:Y:S01]  /*1a370*/  SHF.L.U32 R3, R3, 0x1f, RZ ;  /* 0x0000001f03037819 */ /* 0x000fe200000006ff */
[----:B------:R-:W-:-:S03]  /*1a380*/  IMAD R0, R0, 0x6000, RZ ;  /* 0x0000600000007824 */ /* 0x000fc600078e02ff */
[----:B------:R-:W3:Y:S02]  /*1a390*/  SYNCS.PHASECHK.TRANS64.TRYWAIT P0, [R12+URZ+0x2a860], R3 ;  /* 0x02a860030c0075a7 */ /* 0x000ee4000800017f */
[----:B---3--:R-:W-:Y:S05]  /*1a3a0*/  @!P0 BRA `(.L_x_4413) ;  /* 0x0000003000ec8947 */ /* 0x008fea0003800000 */
.L_x_4471:
[----:B------:R-:W4:Y:S04]  /*1a3b0*/  LDL R13, [R1+0x28] ;  /* 0x00002800010d7983 */ /* 0x000f280000100800 */
[----:B------:R-:W5:Y:S01]  /*1a3c0*/  LDL R14, [R1+0x24] ;  /* 0x00002400010e7983 */ /* 0x000f620000100800 */
[----:B---3--:R-:W-:Y:S01]  /*1a3d0*/  LOP3.LUT R3, R0, R18, RZ, 0xfc, !PT ;  /* 0x0000001200037212 */ /* 0x008fe200078efcff */
[----:B------:R-:W-:Y:S05]  /*1a3e0*/  WARPSYNC.ALL ;  /* 0x0000000000007948 */ /* 0x000fea0003800000 */
[----:B------:R-:W-:-:S05]  /*1a3f0*/  IMAD.IADD R3, R17, 0x1, R3 ;  /* 0x0000000111037824 */ /* 0x000fca00078e0203 */
[----:B--2---:R-:W2:Y:S02]  /*1a400*/  LDSM.16.MT88.4 R4, [R3+0xc400] ;  /* 0x00c400000304783b */ /* 0x004ea40000004200 */
[C-C-:B--2---:R-:W-:Y:S02]  /*1a410*/  PRMT R8, R4.reuse, 0x6420, R5.reuse ;  /* 0x0000642004087816 */ /* 0x144fe40000000005 */
[----:B0-----:R-:W-:Y:S01]  /*1a420*/  PRMT R9, R4, 0x7531, R5 ;  /* 0x0000753104097816 */ /* 0x001fe20000000005 */
[----:B------:R-:W-:Y:S01]  /*1a430*/  VIADD R4, R0, 0x2000 ;  /* 0x0000200000047836 */ /* 0x000fe20000000000 */
[C-C-:B------:R-:W-:Y:S02]  /*1a440*/  PRMT R10, R6.reuse, 0x6420, R7.reuse ;  /* 0x00006420060a7816 */ /* 0x140fe40000000007 */
[----:B------:R-:W-:Y:S02]  /*1a450*/  PRMT R11, R6, 0x7531, R7 ;  /* 0x00007531060b7816 */ /* 0x000fe40000000007 */
[----:B------:R-:W-:-:S05]  /*1a460*/  LOP3.LUT R4, R4, R18, RZ, 0xfc, !PT ;  /* 0x0000001204047212 */ /* 0x000fca00078efcff */
[----:B------:R-:W-:Y:S01]  /*1a470*/  IMAD.IADD R4, R17, 0x1, R4 ;  /* 0x0000000111047824 */ /* 0x000fe200078e0204 */
[----:B----4-:R-:W-:Y:S02]  /*1a480*/  IADD3 R3, R19, R0, R13 ;  /* 0x0000000013037210 */ /* 0x010fe40007ffe00d */
[----:B------:R-:W-:-:S03]  /*1a490*/  LOP3.LUT R13, R18, 0x2800, RZ, 0xfc, !PT ;  /* 0x00002800120d7812 */ /* 0x000fc600078efcff */
[----:B------:R-:W-:Y:S04]  /*1a4a0*/  STSM.16.M88.4 [R3], R8 ;  /* 0x0000000803007844 */ /* 0x000fe80000000200 */
[----:B------:R-:W0:Y:S02]  /*1a4b0*/  LDSM.16.MT88.4 R4, [R4+0xc400] ;  /* 0x00c400000404783b */ /* 0x000e240000004200 */
[C-C-:B0-----:R-:W-:Y:S02]  /*1a4c0*/  PRMT R8, R4.reuse, 0x6420, R5.reuse ;  /* 0x0000642004087816 */ /* 0x141fe40000000005 */
[----:B------:R-:W-:Y:S01]  /*1a4d0*/  PRMT R9, R4, 0x7531, R5 ;  /* 0x0000753104097816 */ /* 0x000fe20000000005 */
[----:B------:R-:W-:Y:S01]  /*1a4e0*/  VIADD R4, R0, 0x4000 ;  /* 0x0000400000047836 */ /* 0x000fe20000000000 */
[----:B------:R-:W-:-:S02]  /*1a4f0*/  PRMT R10, R6, 0x6420, R7 ;  /* 0x00006420060a7816 */ /* 0x000fc40000000007 */
[----:B------:R-:W-:Y:S02]  /*1a500*/  PRMT R11, R6, 0x7531, R7 ;  /* 0x00007531060b7816 */ /* 0x000fe40000000007 */
[----:B------:R-:W-:-:S03]  /*1a510*/  LOP3.LUT R4, R4, R18, RZ, 0xfc, !PT ;  /* 0x0000001204047212 */ /* 0x000fc600078efcff */
[----:B------:R-:W-:Y:S02]  /*1a520*/  STSM.16.M88.4 [R3+0x2000], R8 ;  /* 0x0020000803007844 */ /* 0x000fe40000000200 */
[----:B------:R-:W-:-:S06]  /*1a530*/  IMAD.IADD R4, R17, 0x1, R4 ;  /* 0x0000000111047824 */ /* 0x000fcc00078e0204 */
[----:B------:R-:W0:Y:S02]  /*1a540*/  LDSM.16.MT88.4 R4, [R4+0xc400] ;  /* 0x00c400000404783b */ /* 0x000e240000004200 */
[C-C-:B0-----:R-:W-:Y:S02]  /*1a550*/  PRMT R8, R4.reuse, 0x6420, R5.reuse ;  /* 0x0000642004087816 */ /* 0x141fe40000000005 */
[----:B------:R-:W-:Y:S02]  /*1a560*/  PRMT R9, R4, 0x7531, R5 ;  /* 0x0000753104097816 */ /* 0x000fe40000000005 */
[C-C-:B------:R-:W-:Y:S02]  /*1a570*/  PRMT R10, R6.reuse, 0x6420, R7.reuse ;  /* 0x00006420060a7816 */ /* 0x140fe40000000007 */
[----:B------:R-:W-:-:S05]  /*1a580*/  PRMT R11, R6, 0x7531, R7 ;  /* 0x00007531060b7816 */ /* 0x000fca0000000007 */
[----:B------:R0:W-:Y:S02]  /*1a590*/  STSM.16.M88.4 [R3+0x4000], R8 ;  /* 0x0040000803007844 */ /* 0x0001e40000000200 */
[----:B0-----:R-:W-:-:S05]  /*1a5a0*/  LOP3.LUT R3, R0, 0x800, R18, 0xfe, !PT ;  /* 0x0000080000037812 */ /* 0x001fca00078efe12 */
[----:B------:R-:W-:-:S05]  /*1a5b0*/  IMAD.IADD R3, R17, 0x1, R3 ;  /* 0x0000000111037824 */ /* 0x000fca00078e0203 */
[----:B------:R5:W0:Y:S02]  /*1a5c0*/  LDSM.16.MT88.4 R4, [R3+0xc400] ;  /* 0x00c400000304783b */ /* 0x000a240000004200 */
[----:B-----5:R-:W-:Y:S02]  /*1a5d0*/  IADD3 R3, R19, R14, R0 ;  /* 0x0000000e13037210 */ /* 0x020fe40007ffe000 */
[----:B------:R-:W2:Y:S01]  /*1a5e0*/  LDL R14, [R1+0x20] ;  /* 0x00002000010e7983 */ /* 0x000ea20000100800 */
[C-C-:B0-----:R-:W-:Y:S02]  /*1a5f0*/  PRMT R8, R4.reuse, 0x6420, R5.reuse ;  /* 0x0000642004087816 */ /* 0x141fe40000000005 */
[----:B------:R-:W-:Y:S02]  /*1a600*/  PRMT R9, R4, 0x7531, R5 ;  /* 0x0000753104097816 */ /* 0x000fe40000000005 */
[C-C-:B------:R-:W-:Y:S02]  /*1a610*/  PRMT R10, R6.reuse, 0x6420, R7.reuse ;  /* 0x00006420060a7816 */ /* 0x140fe40000000007 */
[----:B------:R-:W-:-:S02]  /*1a620*/  PRMT R11, R6, 0x7531, R7 ;  /* 0x00007531060b7816 */ /* 0x000fc40000000007 */
[----:B------:R-:W-:-:S03]  /*1a630*/  IADD3 R4, R17, R13, R0 ;  /* 0x0000000d11047210 */ /* 0x000fc60007ffe000 */
[----:B------:R-:W-:Y:S04]  /*1a640*/  STSM.16.M88.4 [R3], R8 ;  /* 0x0000000803007844 */ /* 0x000fe80000000200 */
[----:B------:R-:W0:Y:S01]  /*1a650*/  LDSM.16.MT88.4 R4, [R4+0xc400] ;  /* 0x00c400000404783b */ /* 0x000e220000004200 */
[----:B------:R-:W-:Y:S02]  /*1a660*/  LOP3.LUT R13, R18, 0x4800, RZ, 0xfc, !PT ;  /* 0x00004800120d7812 */ /* 0x000fe400078efcff */
[C-C-:B0-----:R-:W-:Y:S02]  /*1a670*/  PRMT R8, R4.reuse, 0x6420, R5.reuse ;  /* 0x0000642004087816 */ /* 0x141fe40000000005 */
[----:B------:R-:W-:Y:S02]  /*1a680*/  PRMT R9, R4, 0x7531, R5 ;  /* 0x0000753104097816 */ /* 0x000fe40000000005 */
[----:B------:R-:W-:-:S02]  /*1a690*/  PRMT R10, R6, 0x6420, R7 ;  /* 0x00006420060a7816 */ /* 0x000fc40000000007 */
[----:B------:R-:W-:Y:S02]  /*1a6a0*/  PRMT R11, R6, 0x7531, R7 ;  /* 0x00007531060b7816 */ /* 0x000fe40000000007 */
[----:B------:R-:W-:-:S03]  /*1a6b0*/  IADD3 R4, R17, R13, R0 ;  /* 0x0000000d11047210 */ /* 0x000fc60007ffe000 */
[----:B------:R-:W-:Y:S04]  /*1a6c0*/  STSM.16.M88.4 [R3+0x2000], R8 ;  /* 0x0020000803007844 */ /* 0x000fe80000000200 */
[----:B------:R-:W0:Y:S02]  /*1a6d0*/  LDSM.16.MT88.4 R4, [R4+0xc400] ;  /* 0x00c400000404783b */ /* 0x000e240000004200 */
[C-C-:B0-----:R-:W-:Y:S02]  /*1a6e0*/  PRMT R8, R4.reuse, 0x6420, R5.reuse ;  /* 0x0000642004087816 */ /* 0x141fe40000000005 */
[----:B------:R-:W-:Y:S02]  /*1a6f0*/  PRMT R9, R4, 0x7531, R5 ;  /* 0x0000753104097816 */ /* 0x000fe40000000005 */
[----:B------:R-:W-:-:S02]  /*1a700*/  PRMT R10, R6, 0x6420, R7 ;  /* 0x00006420060a7816 */ /* 0x000fc40000000007 */
[----:B------:R-:W-:-:S05]  /*1a710*/  PRMT R11, R6, 0x7531, R7 ;  /* 0x00007531060b7816 */ /* 0x000fca0000000007 */
[----:B------:R0:W-:Y:S02]  /*1a720*/  STSM.16.M88.4 [R3+0x4000], R8 ;  /* 0x0040000803007844 */ /* 0x0001e40000000200 */
[----:B0-----:R-:W-:-:S05]  /*1a730*/  LOP3.LUT R3, R0, 0x1000, R18, 0xfe, !PT ;  /* 0x0000100000037812 */ /* 0x001fca00078efe12 */
[----:B------:R-:W-:-:S05]  /*1a740*/  IMAD.IADD R3, R17, 0x1, R3 ;  /* 0x0000000111037824 */ /* 0x000fca00078e0203 */
[----:B------:R2:W0:Y:S02]  /*1a750*/  LDSM.16.MT88.4 R4, [R3+0xc400] ;  /* 0x00c400000304783b */ /* 0x0004240000004200 */
[----:B--2---:R-:W-:Y:S02]  /*1a760*/  IADD3 R3, R19, R14, R0 ;  /* 0x0000000e13037210 */ /* 0x004fe40007ffe000 */
[----:B------:R-:W2:Y:S01]  /*1a770*/  LDL R14, [R1+0x2c] ;  /* 0x00002c00010e7983 */ /* 0x000ea20000100800 */
[----:B------:R-:W-:Y:S02]  /*1a780*/  LOP3.LUT R13, R18, 0x3000, RZ, 0xfc, !PT ;  /* 0x00003000120d7812 */ /* 0x000fe400078efcff */
[C-C-:B0-----:R-:W-:Y:S02]  /*1a790*/  PRMT R8, R4.reuse, 0x6420, R5.reuse ;  /* 0x0000642004087816 */ /* 0x141fe40000000005 */
[----:B------:R-:W-:Y:S02]  /*1a7a0*/  PRMT R9, R4, 0x7531, R5 ;  /* 0x0000753104097816 */ /* 0x000fe40000000005 */
[----:B------:R-:W-:-:S02]  /*1a7b0*/  PRMT R10, R6, 0x6420, R7 ;  /* 0x00006420060a7816 */ /* 0x000fc40000000007 */
[----:B------:R-:W-:Y:S02]  /*1a7c0*/  PRMT R11, R6, 0x7531, R7 ;  /* 0x00007531060b7816 */ /* 0x000fe40000000007 */
        /* <DEDUP_REMOVED lines=18> */
[----:B------:R-:W0:Y:S01]  /*1a8f0*/  LDSM.16.MT88.4 R4, [R3+0xc400] ;  /* 0x00c400000304783b */ /* 0x000e220000004200 */
[----:B------:R-:W-:Y:S02]  /*1a900*/  LOP3.LUT R13, R18, 0x3800, RZ, 0xfc, !PT ;  /* 0x00003800120d7812 */ /* 0x000fe400078efcff */
[C-C-:B0-----:R-:W-:Y:S02]  /*1a910*/  PRMT R8, R4.reuse, 0x6420, R5.reuse ;  /* 0x0000642004087816 */ /* 0x141fe40000000005 */
[----:B------:R-:W-:Y:S02]  /*1a920*/  PRMT R9, R4, 0x7531, R5 ;  /* 0x0000753104097816 */ /* 0x000fe40000000005 */
[C-C-:B------:R-:W-:Y:S02]  /*1a930*/  PRMT R10, R6.reuse, 0x6420, R7.reuse ;  /* 0x00006420060a7816 */ /* 0x140fe40000000007 */
[----:B------:R-:W-:Y:S02]  /*1a940*/  PRMT R11, R6, 0x7531, R7 ;  /* 0x00007531060b7816 */ /* 0x000fe40000000007 */
[----:B------:R-:W-:-:S02]  /*1a950*/  IADD3 R4, R17, R13, R0 ;  /* 0x0000000d11047210 */ /* 0x000fc40007ffe000 */
[----:B------:R-:W-:Y:S02]  /*1a960*/  LOP3.LUT R13, R18, 0x5800, RZ, 0xfc, !PT ;  /* 0x00005800120d7812 */ /* 0x000fe400078efcff */
[----:B--2---:R-:W-:-:S05]  /*1a970*/  IADD3 R3, R19, R14, R0 ;  /* 0x0000000e13037210 */ /* 0x004fca0007ffe000 */
[----:B------:R-:W-:Y:S04]  /*1a980*/  STSM.16.M88.4 [R3], R8 ;  /* 0x0000000803007844 */ /* 0x000fe80000000200 */
[----:B------:R-:W0:Y:S02]  /*1a990*/  LDSM.16.MT88.4 R4, [R4+0xc400] ;  /* 0x00c400000404783b */ /* 0x000e240000004200 */
        /* <DEDUP_REMOVED lines=20> */
.L_x_4414:
        /* <DEDUP_REMOVED lines=12> */
[----:B------:R0:W5:Y:S11]  /*1aba0*/  LDL R0, [R1] ;  /* 0x0000000001007983 */ /* 0x0001760000100800 */
[----:B0-----:R-:W-:Y:S05]  /*1abb0*/  @P0 BRA `(.L_x_4415) ;  /* 0xffffffe800f40947 */ /* 0x001fea000383ffff */
.L_x_4391:
[----:B------:R-:W3:Y:S01]  /*1abc0*/  S2R R4, SR_TID.X ;  /* 0x0000000000047919 */ /* 0x000ee20000002100 */
[----:B------:R-:W-:Y:S01]  /*1abd0*/  BSSY B0, `(.L_x_4416) ;  /* 0x0000011000007945 */ /* 0x000fe20003800000 */
[----:B---3--:R-:W-:-:S04]  /*1abe0*/  LOP3.LUT R4, R4, 0x7f, RZ, 0xc0, !PT ;  /* 0x0000007f04047812 */ /* 0x008fc800078ec0ff */
[----:B------:R-:W-:-:S13]  /*1abf0*/  ISETP.NE.AND P0, PT, R4, RZ, PT ;  /* 0x000000ff0400720c */ /* 0x000fda0003f05270 */
[----:B------:R-:W-:Y:S05]  /*1ac00*/  @P0 BRA `(.L_x_4417) ;  /* 0x0000000000340947 */ /* 0x000fea0003800000 */
[----:B------:R-:W3:Y:S01]  /*1ac10*/  S2R R2, SR_LANEID ;  /* 0x0000000000027919 */ /* 0x000ee20000000000 */
[----:B------:R-:W-:Y:S01]  /*1ac20*/  VOTEU.ANY UR4, UPT, PT ;  /* 0x0000000000047886 */ /* 0x000fe200038e0100 */
[----:B--2---:R-:W2:Y:S01]  /*1ac30*/  LDC.64 R4, c[0x0][0xc60] ;  /* 0x00031800ff047b82 */ /* 0x004ea20000000a00 */
[----:B----45:R-:W3:Y:S02]  /*1ac40*/  FLO.U32 R0, UR4 ;  /* 0x0000000400007d00 */ /* 0x030ee400080e0000 */
[----:B---3--:R-:W-:-:S06]  /*1ac50*/  ISETP.EQ.U32.AND P1, PT, R0, R2, PT ;  /* 0x000000020000720c */ /* 0x008fcc0003f22070 */
[----:B------:R-:W2:Y:S07]  /*1ac60*/  POPC R2, UR4 ;  /* 0x0000000400027d09 */ /* 0x000eae0008000000 */
[----:B--2---:R-:W2:Y:S04]  /*1ac70*/  @P1 ATOMG.E.ADD.STRONG.GPU PT, R2, desc[UR52][R4.64], R2 ;  /* 0x00000002040219a8 */ /* 0x004ea800081ee1f4 */
[----:B--2---:R2:W3:Y:S02]  /*1ac80*/  SHFL.IDX PT, R2, R2, R0, 0x1f ;  /* 0x00001f0002027589 */ /* 0x0044e400000e0000 */
[----:B--2---:R-:W2:Y:S02]  /*1ac90*/  S2R R0, SR_LTMASK ;  /* 0x0000000000007919 */ /* 0x004ea40000003900 */
[----:B--2---:R-:W-:-:S06]  /*1aca0*/  LOP3.LUT R0, R0, UR4, RZ, 0xc0, !PT ;  /* 0x0000000400007c12 */ /* 0x004fcc000f8ec0ff */
[----:B------:R-:W3:Y:S02]  /*1acb0*/  POPC R0, R0 ;  /* 0x0000000000007309 */ /* 0x000ee40000000000 */
[----:B---3--:R-:W-:-:S05]  /*1acc0*/  IADD3 R0, R2, UR40, R0 ;  /* 0x0000002802007c10 */ /* 0x008fca000fffe000 */
[----:B------:R3:W-:Y:S02]  /*1acd0*/  STL [R1+0x10], R0 ;  /* 0x0000100001007387 */ /* 0x0007e40000100800 */
.L_x_4417:
[----:B------:R-:W-:Y:S05]  /*1ace0*/  BSYNC B0 ;  /* 0x0000000000007941 */ /* 0x000fea0003800000 */
.L_x_4416:
[----:B------:R-:W-:-:S06]  /*1acf0*/  UISETP.NE.AND UP0, UPT, UR39, 0x3, UPT ;  /* 0x000000032700788c */ /* 0x000fcc000bf05270 */
[----:B------:R-:W-:-:S13]  /*1ad00*/  PLOP3.LUT P1, PT, PT, PT, UP0, 0x80, 0x0 ;  /* 0x000000000000781c */ /* 0x000fda0003f2f008 */
[----:B------:R-:W-:Y:S05]  /*1ad10*/  @!P1 BRA `(.L_x_4418) ;  /* 0x0000000000049947 */ /* 0x000fea0003800000 */
[----:B------:R-:W-:Y:S01]  /*1ad20*/  BPT.TRAP 0x1 ;  /* 0x000000040000795c */ /* 0x000fe20000300000 */
.L_x_4418:
[----:B-----5:R-:W2:Y:S04]  /*1ad30*/  LDL R3, [R1+0x4] ;  /* 0x0000040001037983 */ /* 0x020ea80000100800 */
[----:B------:R-:W2:Y:S01]  /*1ad40*/  LDL R2, [R1] ;  /* 0x0000000001027983 */ /* 0x000ea20000100800 */
[----:B---34-:R-:W-:Y:S01]  /*1ad50*/  IMAD.U32 R0, RZ, RZ, UR41 ;  /* 0x00000029ff007e24 */ /* 0x018fe2000f8e00ff */
[----:B------:R-:W-:Y:S04]  /*1ad60*/  BSSY B0, `(.L_x_4419) ;  /* 0x0000007000007945 */ /* 0x000fe80003800000 */
[----:B------:R-:W-:-:S02]  /*1ad70*/  ISETP.NE.AND P2, PT, R0, 0x3, PT ;  /* 0x000000030000780c */ /* 0x000fc40003f45270 */
[----:B--2---:R-:W-:-:S04]  /*1ad80*/  LOP3.LUT R0, R3, 0x1, RZ, 0x3c, !PT ;  /* 0x0000000103007812 */ /* 0x004fc800078e3cff */
[----:B------:R-:W-:Y:S01]  /*1ad90*/  SHF.L.U32 R0, R0, 0x1f, RZ ;  /* 0x0000001f00007819 */ /* 0x000fe200000006ff */
[----:B------:R-:W-:-:S04]  /*1ada0*/  IMAD R2, R2, 0x8, R17 ;  /* 0x0000000802027824 */ /* 0x000fc800078e0211 */
[----:B------:R-:W2:Y:S02]  /*1adb0*/  SYNCS.PHASECHK.TRANS64.TRYWAIT P1, [R2+URZ+0x2a870], R0 ;  /* 0x02a87000020075a7 */ /* 0x000ea4000802017f */
[----:B--2---:R-:W-:Y:S05]  /*1adc0*/  @!P1 BRA `(.L_x_4420) ;  /* 0x0000002800789947 */ /* 0x004fea0003800000 */
.L_x_4472:
[----:B------:R-:W-:Y:S05]  /*1add0*/  BSYNC B0 ;  /* 0x0000000000007941 */ /* 0x000fea0003800000 */
.L_x_4419:
[----:B------:R-:W-:Y:S05]  /*1ade0*/  @!P2 BRA `(.L_x_4421) ;  /* 0x000000000004a947 */ /* 0x000fea0003800000 */
[----:B------:R-:W-:Y:S01]  /*1adf0*/  BPT.TRAP 0x1 ;  /* 0x000000040000795c */ /* 0x000fe20000300000 */
.L_x_4421:
[----:B--2---:R-:W2:Y:S02]  /*1ae00*/  LDL R0, [R1+0x4] ;  /* 0x0000040001007983 */ /* 0x004ea40000100800 */
[----:B--2---:R-:W-:-:S04]  /*1ae10*/  SHF.L.U32 R0, R0, 0x1f, RZ ;  /* 0x0000001f00007819 */ /* 0x004fc800000006ff */
[----:B------:R-:W2:Y:S02]  /*1ae20*/  SYNCS.PHASECHK.TRANS64.TRYWAIT P1, [R2+URZ+0x2a860], R0 ;  /* 0x02a86000020075a7 */ /* 0x000ea4000802017f */
[----:B--2---:R-:W-:Y:S05]  /*1ae30*/  @!P1 BRA `(.L_x_4422) ;  /* 0x0000002800709947 */ /* 0x004fea0003800000 */
.L_x_4473:
[----:B------:R-:W3:Y:S04]  /*1ae40*/  LDL R12, [R1] ;  /* 0x00000000010c7983 */ /* 0x000ee80000100800 */
[----:B------:R-:W4:Y:S04]  /*1ae50*/  LDL R13, [R1+0x28] ;  /* 0x00002800010d7983 */ /* 0x000f280000100800 */
[----:B------:R-:W5:Y:S01]  /*1ae60*/  LDL R14, [R1+0x24] ;  /* 0x00002400010e7983 */ /* 0x000f620000100800 */
[----:B------:R-:W-:Y:S05]  /*1ae70*/  WARPSYNC.ALL ;  /* 0x0000000000007948 */ /* 0x000fea0003800000 */
[----:B---3--:R-:W-:-:S05]  /*1ae80*/  IMAD R3, R12, 0x6000, RZ ;  /* 0x000060000c037824 */ /* 0x008fca00078e02ff */
[----:B--2---:R-:W-:-:S05]  /*1ae90*/  LOP3.LUT R0, R3, R18, RZ, 0xfc, !PT ;  /* 0x0000001203007212 */ /* 0x004fca00078efcff */
[----:B------:R-:W-:-:S05]  /*1aea0*/  IMAD.IADD R0, R17, 0x1, R0 ;  /* 0x0000000111007824 */ /* 0x000fca00078e0200 */
[----:B0-----:R4:W0:Y:S02]  /*1aeb0*/  LDSM.16.MT88.4 R4, [R0+0xc400] ;  /* 0x00c400000004783b */ /* 0x0018240000004200 */
[----:B----4-:R-:W-:Y:S02]  /*1aec0*/  IADD3 R0, R19, R3, R13 ;  /* 0x0000000313007210 */ /* 0x010fe40007ffe00d */
[C-C-:B0-----:R-:W-:Y:S02]  /*1aed0*/  PRMT R8, R4.reuse, 0x6420, R5.reuse ;  /* 0x0000642004087816 */ /* 0x141fe40000000005 */
[----:B------:R-:W-:Y:S01]  /*1aee0*/  PRMT R9, R4, 0x7531, R5 ;  /* 0x0000753104097816 */ /* 0x000fe20000000005 */
[----:B------:R-:W-:-:S05]  /*1aef0*/  VIADD R4, R3, 0x2000 ;  /* 0x0000200003047836 */ /* 0x000fca0000000000 */
[----:B------:R-:W-:Y:S02]  /*1af00*/  LOP3.LUT R4, R4, R18, RZ, 0xfc, !PT ;  /* 0x0000001204047212 */ /* 0x000fe400078efcff */
[C-C-:B------:R-:W-:Y:S02]  /*1af10*/  PRMT R10, R6.reuse, 0x6420, R7.reuse ;  /* 0x00006420060a7816 */ /* 0x140fe40000000007 */
[----:B------:R-:W-:Y:S01]  /*1af20*/  PRMT R11, R6, 0x7531, R7 ;  /* 0x00007531060b7816 */ /* 0x000fe20000000007 */
[----:B------:R-:W-:-:S04]  /*1af30*/  IMAD.IADD R4, R17, 0x1, R4 ;  /* 0x0000000111047824 */ /* 0x000fc800078e0204 */
[----:B------:R-:W-:Y:S04]  /*1af40*/  STSM.16.M88.4 [R0], R8 ;  /* 0x0000000800007844 */ /* 0x000fe80000000200 */
[----:B------:R-:W0:Y:S02]  /*1af50*/  LDSM.16.MT88.4 R4, [R4+0xc400] ;  /* 0x00c400000404783b */ /* 0x000e240000004200 */
[C-C-:B0-----:R-:W-:Y:S02]  /*1af60*/  PRMT R8, R4.reuse, 0x6420, R5.reuse ;  /* 0x0000642004087816 */ /* 0x141fe40000000005 */
[----:B------:R-:W-:Y:S01]  /*1af70*/  PRMT R9, R4, 0x7531, R5 ;  /* 0x0000753104097816 */ /* 0x000fe20000000005 */
[----:B------:R-:W-:-:S05]  /*1af80*/  VIADD R4, R3, 0x4000 ;  /* 0x0000400003047836 */ /* 0x000fca0000000000 */
[----:B------:R-:W-:Y:S02]  /*1af90*/  LOP3.LUT R4, R4, R18, RZ, 0xfc, !PT ;  /* 0x0000001204047212 */ /* 0x000fe400078efcff */
[C-C-:B------:R-:W-:Y:S02]  /*1afa0*/  PRMT R10, R6.reuse, 0x6420, R7.reuse ;  /* 0x00006420060a7816 */ /* 0x140fe40000000007 */
[----:B------:R-:W-:Y:S01]  /*1afb0*/  PRMT R11, R6, 0x7531, R7 ;  /* 0x00007531060b7816 */ /* 0x000fe20000000007 */
[----:B------:R-:W-:-:S04]  /*1afc0*/  IMAD.IADD R4, R17, 0x1, R4 ;  /* 0x0000000111047824 */ /* 0x000fc800078e0204 */
        /* <DEDUP_REMOVED lines=10> */
[----:B-----5:R-:W-:Y:S02]  /*1b070*/  IADD3 R0, R19, R14, R3 ;  /* 0x0000000e13007210 */ /* 0x020fe40007ffe003 */
        /* <DEDUP_REMOVED lines=81> */
.L_x_4423:
[----:B------:R-:W3:Y:S01]  /*1b590*/  LDL.LU R3, [R1+0x4] ;  /* 0x0000040001037983 */ /* 0x000ee20000300800 */
[----:B--2---:R2:W-:Y:S01]  /*1b5a0*/  SYNCS.ARRIVE.TRANS64.A1T0 RZ, [R2+URZ+0x2a850], RZ ;  /* 0x02a850ff02ff79a7 */ /* 0x0045e2000810003f */
[----:B------:R-:W-:Y:S02]  /*1b5b0*/  VIADD R0, R12, 0x1 ;  /* 0x000000010c007836 */ /* 0x000fe40000000000 */
[----:B--2---:R-:W-:-:S05]  /*1b5c0*/  @!P0 VIADD R2, R2, 0x2a880 ;  /* 0x0002a88002028836 */ /* 0x004fca0000000000 */
[----:B------:R-:W-:Y:S01]  /*1b5d0*/  @!P0 PRMT R2, RZ, 0x654, R2 ;  /* 0x00000654ff028816 */ /* 0x000fe20000000002 */
[----:B------:R-:W-:Y:S06]  /*1b5e0*/  BAR.SYNC.DEFER_BLOCKING 0x2, 0x80 ;  /* 0x0082000000007b1d */ /* 0x000fec0000010000 */
[----:B------:R2:W-:Y:S01]  /*1b5f0*/  @!P0 SYNCS.ARRIVE.TRANS64.RED.A1T0 RZ, [R2+URZ], RZ ;  /* 0x000000ff02ff89a7 */ /* 0x0005e2000810043f */
[----:B------:R-:W-:-:S04]  /*1b600*/  ISETP.NE.AND P0, PT, R0, 0x2, PT ;  /* 0x000000020000780c */ /* 0x000fc80003f05270 */
[----:B------:R-:W-:Y:S02]  /*1b610*/  SEL R0, R0, RZ, P0 ;  /* 0x000000ff00007207 */ /* 0x000fe40000000000 */
[----:B--2---:R-:W-:-:S03]  /*1b620*/  SEL R2, RZ, 0x1, P0 ;  /* 0x00000001ff027807 */ /* 0x004fc60000000000 */
[----:B------:R4:W-:Y:S01]  /*1b630*/  STL [R1], R0 ;  /* 0x0000000001007387 */ /* 0x0009e20000100800 */
[----:B---3--:R-:W-:-:S05]  /*1b640*/  LOP3.LUT R3, R3, R2, RZ, 0x3c, !PT ;  /* 0x0000000203037212 */ /* 0x008fca00078e3cff */
[----:B------:R4:W-:Y:S02]  /*1b650*/  STL [R1+0x4], R3 ;  /* 0x0000040301007387 */ /* 0x0009e40000100800 */
.L_x_4366:
[----:B------:R-:W-:Y:S05]  /*1b660*/  BSYNC B7 ;  /* 0x0000000000077941 */ /* 0x000fea0003800000 */
.L_x_4364:
[----:B--2-4-:R-:W2:Y:S02]  /*1b670*/  LDL R0, [R1+0xc] ;  /* 0x00000c0001007983 */ /* 0x014ea40000100800 */
[----:B--2---:R-:W-:-:S13]  /*1b680*/  LOP3.LUT P0, RZ, R0, 0x2, RZ, 0xc0, !PT ;  /* 0x0000000200ff7812 */ /* 0x004fda000780c0ff */
[----:B------:R-:W-:Y:S05]  /*1b690*/  @!P0 BRA `(.L_x_4424) ;  /* 0x0000000000308947 */ /* 0x000fea0003800000 */
[----:B------:R-:W2:Y:S08]  /*1b6a0*/  S2UR UR5, SR_CgaCtaId ;  /* 0x00000000000579c3 */ /* 0x000eb00000008800 */
[----:B------:R-:W-:Y:S06]  /*1b6b0*/  BAR.SYNC.DEFER_BLOCKING 0x5, 0x180 ;  /* 0x0146000000007b1d */ /* 0x000fec0000010000 */
[----:B------:R-:W-:-:S02]  /*1b6c0*/  UMOV UR4, 0x400 ;  /* 0x0000040000047882 */ /* 0x000fc40000000000 */
[----:B--2---:R-:W-:-:S06]  /*1b6d0*/  ULEA UR4, UR5, UR4, 0x18 ;  /* 0x0000000405047291 */ /* 0x004fcc000f8ec03f */
[----:B------:R-:W-:-:S05]  /*1b6e0*/  IMAD.U32 R17, RZ, RZ, UR4 ;  /* 0x00000004ff117e24 */ /* 0x000fca000f8e00ff */
[----:B-1----:R-:W1:Y:S04]  /*1b6f0*/  LDS.128 R4, [R17+0x2a8d0] ;  /* 0x02a8d00011047984 */ /* 0x002e680000000c00 */
[----:B-1----:R1:W-:Y:S01]  /*1b700*/  STL.64 [R1+0x10], R4 ;  /* 0x0000100401007387 */ /* 0x0023e20000100a00 */
[----:B------:R-:W-:-:S03]  /*1b710*/  IMAD.MOV.U32 R0, RZ, RZ, R7 ;  /* 0x000000ffff007224 */ /* 0x000fc600078e0007 */
[----:B------:R1:W-:Y:S02]  /*1b720*/  STL [R1+0x18], R6 ;  /* 0x0000180601007387 */ /* 0x0003e40000100800 */
[----:B------:R-:W-:Y:S01]  /*1b730*/  R2UR UR42, R0 ;  /* 0x00000000002a72ca */ /* 0x000fe200000e0000 */
[----:B------:R-:W-:Y:S06]  /*1b740*/  BAR.ARV 0x4, 0x180 ;  /* 0x0106000000007b1d */ /* 0x000fec0000002000 */
[----:B------:R-:W-:Y:S08]  /*1b750*/  BRA `(.L_x_4425) ;  /* 0x0000000c00e47947 */ /* 0x000ff00003800000 */
.L_x_4424:
        /* <DEDUP_REMOVED lines=11> */
[----:B-1----:R-:W1:Y:S01]  /*1b810*/  @!P1 LDC.64 R4, c[0x0][0xc78] ;  /* 0x00031e00ff049b82 */ /* 0x002e620000000a00 */
        /* <DEDUP_REMOVED lines=34> */
.L_x_4428:
        /* <DEDUP_REMOVED lines=38> */
.L_x_4426:
        /* <DEDUP_REMOVED lines=14> */
.L_x_4429:
        /* <DEDUP_REMOVED lines=63> */
.L_x_4430:
        /* <DEDUP_REMOVED lines=64> */
.L_x_4431:
[----:B------:R-:W-:-:S05]  /*1c570*/  LOP3.LUT R4, RZ, R4, RZ, 0x33, !PT ;  /* 0x00000004ff047212 */ /* 0x000fca00078e33ff */
[----:B------:R-:W-:-:S05]  /*1c580*/  IMAD.IADD R0, R0, 0x1, R4 ;  /* 0x0000000100007824 */ /* 0x000fca00078e0204 */
[----:B------:R2:W-:Y:S01]  /*1c590*/  STL [R1+0x14], R0 ;  /* 0x0000140001007387 */ /* 0x0005e20000100800 */
[----:B------:R-:W-:Y:S05]  /*1c5a0*/  BRA `(.L_x_4432) ;  /* 0x0000000000107947 */ /* 0x000fea0003800000 */
.L_x_4427:
[----:B------:R0:W-:Y:S01]  /*1c5b0*/  STL [R1+0x10], R4 ;  /* 0x0000100401007387 */ /* 0x0001e20000100800 */
[----:B------:R-:W-:-:S03]  /*1c5c0*/  ULDC UR42, c[0x0][0xc3c] ;  /* 0x00030f00002a7ab9 */ /* 0x000fc60000000800 */
[----:B------:R0:W-:Y:S04]  /*1c5d0*/  STL [R1+0x14], RZ ;  /* 0x000014ff01007387 */ /* 0x0001e80000100800 */
[----:B------:R0:W-:Y:S02]  /*1c5e0*/  STL [R1+0x18], RZ ;  /* 0x000018ff01007387 */ /* 0x0001e40000100800 */
.L_x_4432:
[----:B-1----:R-:W3:Y:S04]  /*1c5f0*/  LDL R2, [R1+0x18] ;  /* 0x0000180001027983 */ /* 0x002ee80000100800 */
[----:B0-----:R-:W4:Y:S04]  /*1c600*/  LDL R3, [R1+0x14] ;  /* 0x0000140001037983 */ /* 0x001f280000100800 */
        /* <DEDUP_REMOVED lines=14> */
.L_x_4425:
[----:B------:R-:W-:Y:S02]  /*1c6f0*/  ULDC UR4, c[0x0][0xc3c] ;  /* 0x00030f0000047ab9 */ /* 0x000fe40000000800 */
[----:B------:R-:W-:-:S06]  /*1c700*/  UISETP.GE.AND UP0, UPT, UR42, UR4, UPT ;  /* 0x000000042a00728c */ /* 0x000fcc000bf06270 */
[----:B------:R-:W-:-:S13]  /*1c710*/  PLOP3.LUT P0, PT, PT, PT, UP0, 0x80, 0x0 ;  /* 0x000000000000781c */ /* 0x000fda0003f0f008 */
[----:B------:R-:W-:Y:S05]  /*1c720*/  @!P0 BRA `(.L_x_4433) ;  /* 0xffffffa800608947 */ /* 0x000fea000383ffff */
.L_x_4353:
[----:B------:R-:W3:Y:S01]  /*1c730*/  LDL.LU R0, [R1+0x40] ;  /* 0x0000400001007983 */ /* 0x000ee20000300800 */
[----:B------:R-:W-:Y:S01]  /*1c740*/  BSSY B0, `(.L_x_4434) ;  /* 0x000000b000007945 */ /* 0x000fe20003800000 */
[----:B-12---:R-:W1:Y:S01]  /*1c750*/  S2R R5, SR_CgaCtaId ;  /* 0x0000000000057919 */ /* 0x006e620000008800 */
[----:B---3--:R-:W-:-:S05]  /*1c760*/  VIADD R0, R0, 0x1 ;  /* 0x0000000100007836 */ /* 0x008fca0000000000 */
[----:B------:R-:W-:-:S04]  /*1c770*/  LEA.HI R2, R0, R0, RZ, 0x1 ;  /* 0x0000000000027211 */ /* 0x000fc800078f08ff */
[----:B------:R-:W-:-:S05]  /*1c780*/  LOP3.LUT R3, R2, 0xfffffffe, RZ, 0xc0, !PT ;  /* 0xfffffffe02037812 */ /* 0x000fca00078ec0ff */
[----:B------:R-:W-:Y:S01]  /*1c790*/  IMAD.IADD R3, R0, 0x1, -R3 ;  /* 0x0000000100037824 */ /* 0x000fe200078e0a03 */
[----:B------:R-:W-:-:S04]  /*1c7a0*/  MOV R0, 0x400 ;  /* 0x0000040000007802 */ /* 0x000fc80000000f00 */
[----:B-1----:R-:W-:Y:S02]  /*1c7b0*/  LEA R0, R5, R0, 0x18 ;  /* 0x0000000005007211 */ /* 0x002fe400078ec0ff */
[----:B------:R-:W-:-:S04]  /*1c7c0*/  SHF.L.U32 R3, R3, 0x1f, RZ ;  /* 0x0000001f03037819 */ /* 0x000fc800000006ff */
[----:B------:R-:W1:Y:S02]  /*1c7d0*/  SYNCS.PHASECHK.TRANS64.TRYWAIT P0, [R0+URZ+0x2a820], R3 ;  /* 0x02a82003000075a7 */ /* 0x000e64000800017f */
[----:B-1----:R-:W-:Y:S05]  /*1c7e0*/  @!P0 BRA `(.L_x_4435) ;  /* 0x0000001000188947 */ /* 0x002fea0003800000 */
.L_x_4474:
[----:B------:R-:W-:Y:S05]  /*1c7f0*/  BSYNC B0 ;  /* 0x0000000000007941 */ /* 0x000fea0003800000 */
.L_x_4434:
[----:B------:R-:W-:-:S03]  /*1c800*/  UMOV UR4, 0xffffffff ;  /* 0xffffffff00047882 */ /* 0x000fc60000000000 */
[----:B------:R-:W-:Y:S05]  /*1c810*/  BRA.DIV UR4, `(.L_x_4436) ;  /* 0x0000001204207947 */ /* 0x000fea000b800000 */
[----:B------:R-:W2:Y:S02]  /*1c820*/  S2R R2, SR_TID.X ;  /* 0x0000000000027919 */ /* 0x000ea40000002100 */
[----:B--2---:R-:W-:-:S04]  /*1c830*/  SHF.R.U32.HI R2, RZ, 0x5, R2 ;  /* 0x00000005ff027819 */ /* 0x004fc80000011602 */
[----:B------:R-:W-:-:S05]  /*1c840*/  LOP3.LUT R2, R2, 0x3, RZ, 0xc0, !PT ;  /* 0x0000000302027812 */ /* 0x000fca00078ec0ff */
[----:B------:R2:W3:Y:S02]  /*1c850*/  SHFL.IDX PT, R14, R2, RZ, 0x1f ;  /* 0x00001fff020e7589 */ /* 0x0004e400000e0000 */
.L_x_4477:
[----:B---3--:R-:W-:Y:S01]  /*1c860*/  ISETP.NE.AND P0, PT, R14, RZ, PT ;  /* 0x000000ff0e00720c */ /* 0x008fe20003f05270 */
[----:B------:R-:W-:-:S12]  /*1c870*/  BSSY B0, `(.L_x_4437) ;  /* 0x000002e000007945 */ /* 0x000fd80003800000 */
[----:B------:R-:W-:Y:S05]  /*1c880*/  @P0 BRA `(.L_x_4438) ;  /* 0x0000000000b00947 */ /* 0x000fea0003800000 */
[----:B------:R-:W-:-:S03]  /*1c890*/  UMOV UR4, 0xffffffff ;  /* 0xffffffff00047882 */ /* 0x000fc60000000000 */
[----:B------:R-:W-:Y:S05]  /*1c8a0*/  BRA.DIV UR4, `(.L_x_4439) ;  /* 0x0000001204307947 */ /* 0x000fea000b800000 */
[----:B------:R-:W-:-:S13]  /*1c8b0*/  ELECT P6, URZ, PT ;  /* 0x00000000003f782f */ /* 0x000fda00038c0000 */
.L_x_4480:
[----:B------:R-:W-:Y:S05]  /*1c8c0*/  @!P6 BRA `(.L_x_4438) ;  /* 0x0000000000a0e947 */ /* 0x000fea0003800000 */
[----:B------:R-:W-:-:S06]  /*1c8d0*/  ULOP3.LUT UR4, UR38, 0x2, URZ, 0xfc, !UPT ;  /* 0x0000000226047892 */ /* 0x000fcc000f8efc3f */
[----:B--2---:R-:W-:-:S05]  /*1c8e0*/  IMAD.U32 R2, RZ, RZ, UR4 ;  /* 0x00000004ff027e24 */ /* 0x004fca000f8e00ff */
[----:B------:R-:W-:-:S13]  /*1c8f0*/  ISETP.NE.AND P0, PT, R2, 0x3, PT ;  /* 0x000000030200780c */ /* 0x000fda0003f05270 */
[----:B------:R-:W-:Y:S05]  /*1c900*/  @!P0 BRA `(.L_x_4440) ;  /* 0x0000000000048947 */ /* 0x000fea0003800000 */
[----:B------:R-:W-:Y:S01]  /*1c910*/  BPT.TRAP 0x1 ;  /* 0x000000040000795c */ /* 0x000fe20000300000 */
.L_x_4440:
[----:B-1----:R-:W2:Y:S04]  /*1c920*/  LDL R3, [R1] ;  /* 0x0000000001037983 */ /* 0x002ea80000100800 */
[----:B------:R-:W3:Y:S01]  /*1c930*/  LDL.LU R7, [R1+0x4] ;  /* 0x0000040001077983 */ /* 0x000ee20000300800 */
[----:B------:R-:W-:-:S04]  /*1c940*/  VIADD R2, R0, 0x2a840 ;  /* 0x0002a84000027836 */ /* 0x000fc80000000000 */
[C---:B--2---:R-:W-:Y:S02]  /*1c950*/  IMAD R6, R3.reuse, 0x8, R2 ;  /* 0x0000000803067824 */ /* 0x044fe400078e0202 */
[----:B------:R-:W-:Y:S01]  /*1c960*/  VIADD R3, R3, 0x1 ;  /* 0x0000000103037836 */ /* 0x000fe20000000000 */
[----:B---3--:R-:W-:-:S04]  /*1c970*/  SHF.L.U32 R5, R7, 0x1f, RZ ;  /* 0x0000001f07057819 */ /* 0x008fc800000006ff */
[C---:B------:R-:W-:Y:S01]  /*1c980*/  ISETP.NE.AND P2, PT, R3.reuse, 0x2, PT ;  /* 0x000000020300780c */ /* 0x040fe20003f45270 */
[----:B------:R-:W1:Y:S03]  /*1c990*/  SYNCS.PHASECHK.TRANS64.TRYWAIT P1, [R6+URZ], R5 ;  /* 0x00000005060075a7 */ /* 0x000e66000802017f */
[----:B------:R-:W-:Y:S02]  /*1c9a0*/  SEL R4, RZ, 0x1, P2 ;  /* 0x00000001ff047807 */ /* 0x000fe40001000000 */
[----:B------:R-:W-:Y:S02]  /*1c9b0*/  SEL R3, R3, RZ, P2 ;  /* 0x000000ff03037207 */ /* 0x000fe40001000000 */
[----:B------:R-:W-:-:S03]  /*1c9c0*/  LOP3.LUT R4, R7, R4, RZ, 0x3c, !PT ;  /* 0x0000000407047212 */ /* 0x000fc600078e3cff */
[----:B------:R-:W-:Y:S01]  /*1c9d0*/  IMAD R7, R3, 0x8, R2 ;  /* 0x0000000803077824 */ /* 0x000fe200078e0202 */
[----:B------:R-:W-:Y:S01]  /*1c9e0*/  SHF.L.U32 R2, R4, 0x1f, RZ ;  /* 0x0000001f04027819 */ /* 0x000fe200000006ff */
[----:B-1----:R-:W-:Y:S06]  /*1c9f0*/  @!P1 BRA `(.L_x_4441) ;  /* 0x0000000c00fc9947 */ /* 0x002fec0003800000 */
.L_x_4481:
[----:B------:R-:W2:Y:S02]  /*1ca00*/  SYNCS.PHASECHK.TRANS64.TRYWAIT P1, [R7+URZ], R2 ;  /* 0x00000002070075a7 */ /* 0x000ea4000802017f */
[----:B--2---:R-:W-:Y:S05]  /*1ca10*/  @!P1 BRA `(.L_x_4442) ;  /* 0x0000001000089947 */ /* 0x004fea0003800000 */
.L_x_4482:
[----:B------:R-:W-:Y:S05]  /*1ca20*/  @!P0 BRA `(.L_x_4443) ;  /* 0x0000000000048947 */ /* 0x000fea0003800000 */
[----:B------:R-:W-:Y:S01]  /*1ca30*/  BPT.TRAP 0x1 ;  /* 0x000000040000795c */ /* 0x000fe20000300000 */
.L_x_4443:
[----:B------:R-:W3:Y:S02]  /*1ca40*/  LDL.LU R4, [R1] ;  /* 0x0000000001047983 */ /* 0x000ee40000300800 */
[----:B---3--:R-:W-:-:S04]  /*1ca50*/  IMAD R4, R4, 0x8, R0 ;  /* 0x0000000804047824 */ /* 0x008fc800078e0200 */
[----:B------:R-:W3:Y:S02]  /*1ca60*/  SYNCS.PHASECHK.TRANS64.TRYWAIT P1, [R4+URZ+0x2a860], R5 ;  /* 0x02a86005040075a7 */ /* 0x000ee4000802017f */
[----:B---3--:R-:W-:Y:S05]  /*1ca70*/  @!P1 BRA `(.L_x_4444) ;  /* 0x0000001000049947 */ /* 0x008fea0003800000 */
.L_x_4483:
[----:B------:R-:W-:Y:S05]  /*1ca80*/  @!P0 BRA `(.L_x_4445) ;  /* 0x0000000000048947 */ /* 0x000fea0003800000 */
[----:B------:R-:W-:Y:S01]  /*1ca90*/  BPT.TRAP 0x1 ;  /* 0x000000040000795c */ /* 0x000fe20000300000 */
.L_x_4445:
[----:B------:R-:W-:-:S04]  /*1caa0*/  IMAD R3, R3, 0x8, R0 ;  /* 0x0000000803037824 */ /* 0x000fc800078e0200 */
[----:B------:R-:W4:Y:S02]  /*1cab0*/  SYNCS.PHASECHK.TRANS64.TRYWAIT P1, [R3+URZ+0x2a860], R2 ;  /* 0x02a86002030075a7 */ /* 0x000f24000802017f */
[----:B----4-:R-:W-:Y:S05]  /*1cac0*/  @!P1 BRA `(.L_x_4446) ;  /* 0x0000001000049947 */ /* 0x010fea0003800000 */
.L_x_4484:
[----:B------:R-:W-:Y:S05]  /*1cad0*/  @!P0 BRA `(.L_x_4447) ;  /* 0x0000000000048947 */ /* 0x000fea0003800000 */
[----:B------:R-:W-:Y:S01]  /*1cae0*/  BPT.TRAP 0x1 ;  /* 0x000000040000795c */ /* 0x000fe20000300000 */
.L_x_4447:
[----:B------:R-:W5:Y:S02]  /*1caf0*/  SYNCS.PHASECHK.TRANS64.TRYWAIT P0, [R4+URZ+0x2a880], R5 ;  /* 0x02a88005040075a7 */ /* 0x000f64000800017f */
[----:B-----5:R-:W-:Y:S05]  /*1cb00*/  @!P0 BRA `(.L_x_4448) ;  /* 0x0000001000088947 */ /* 0x020fea0003800000 */
.L_x_4449:
[----:B------:R0:W0:Y:S02]  /*1cb10*/  SYNCS.PHASECHK.TRANS64.TRYWAIT P0, [R3+URZ+0x2a880], R2 ;  /* 0x02a88002030075a7 */ /* 0x000024000800017f */
[----:B0-----:R-:W-:Y:S05]  /*1cb20*/  @!P0 NANOSLEEP.SYNCS 0x989680 ;  /* 0x009896800000895d */ /* 0x001fea0003900000 */
[----:B------:R-:W0:Y:S02]  /*1cb30*/  @!P0 SYNCS.PHASECHK.TRANS64 P0, [R3+URZ+0x2a880], R2 ;  /* 0x02a88002030085a7 */ /* 0x000e24000800007f */
[----:B0-----:R-:W-:Y:S05]  /*1cb40*/  @!P0 BRA `(.L_x_4449) ;  /* 0xfffffffc00f08947 */ /* 0x001fea000383ffff */
.L_x_4438:
[----:B------:R-:W-:Y:S05]  /*1cb50*/  BSYNC B0 ;  /* 0x0000000000007941 */ /* 0x000fea0003800000 */
.L_x_4437:
[----:B------:R-:W-:Y:S05]  /*1cb60*/  EXIT ;  /* 0x000000000000794d */ /* 0x000fea0003800000 */
.L_x_4248:
[----:B0-----:R-:W-:-:S04]  /*1cb70*/  IMAD.U32 R3, RZ, RZ, UR36 ;  /* 0x00000024ff037e24 */ /* 0x001fc8000f8e00ff */
[----:B------:R0:W1:Y:S03]  /*1cb80*/  SYNCS.PHASECHK.TRANS64.TRYWAIT P1, [R3+URZ+0x2a800], R6 ;  /* 0x02a80006030075a7 */ /* 0x000066000802017f */
[----:B-1----:R-:W-:Y:S05]  /*1cb90*/  @!P1 NANOSLEEP.SYNCS 0x989680 ;  /* 0x009896800000995d */ /* 0x002fea0003900000 */
[----:B------:R-:W1:Y:S02]  /*1cba0*/  @!P1 SYNCS.PHASECHK.TRANS64 P1, [R3+URZ+0x2a800], R6 ;  /* 0x02a80006030095a7 */ /* 0x000e64000802007f */
[----:B-1----:R-:W-:Y:S05]  /*1cbb0*/  @!P1 BRA `(.L_x_4248) ;  /* 0xfffffffc00ec9947 */ /* 0x002fea000383ffff */
[----:B------:R-:W-:Y:S05]  /*1cbc0*/  BRA `(.L_x_4450) ;  /* 0xfffffe5800c87947 */ /* 0x000fea000383ffff */
.L_x_4252:
[----:B-1----:R1:W2:Y:S02]  /*1cbd0*/  SYNCS.PHASECHK.TRANS64.TRYWAIT P2, [R20+URZ+0x2a830], R3 ;  /* 0x02a83003140075a7 */ /* 0x0022a4000804017f */
[----:B--2---:R-:W-:Y:S05]  /*1cbe0*/  @!P2 NANOSLEEP.SYNCS 0x989680 ;  /* 0x009896800000a95d */ /* 0x004fea0003900000 */
[----:B------:R-:W2:Y:S02]  /*1cbf0*/  @!P2 SYNCS.PHASECHK.TRANS64 P2, [R20+URZ+0x2a830], R3 ;  /* 0x02a830031400a5a7 */ /* 0x000ea4000804007f */
[----:B--2---:R-:W-:Y:S05]  /*1cc00*/  @!P2 BRA `(.L_x_4252) ;  /* 0xfffffffc00f0a947 */ /* 0x004fea000383ffff */
[----:B------:R-:W-:Y:S05]  /*1cc10*/  BRA `(.L_x_4251) ;  /* 0xfffffe5800ec7947 */ /* 0x000fea000383ffff */
.L_x_4268:
[----:B-1----:R-:W-:-:S04]  /*1cc20*/  IMAD.U32 R8, RZ, RZ, UR6 ;  /* 0x00000006ff087e24 */ /* 0x002fc8000f8e00ff */
[----:B------:R1:W2:Y:S03]  /*1cc30*/  SYNCS.PHASECHK.TRANS64.TRYWAIT P2, [R8+URZ+0x2a830], R7 ;  /* 0x02a83007080075a7 */ /* 0x0002a6000804017f */
[----:B--2---:R-:W-:Y:S05]  /*1cc40*/  @!P2 NANOSLEEP.SYNCS 0x989680 ;  /* 0x009896800000a95d */ /* 0x004fea0003900000 */
[----:B------:R-:W2:Y:S02]  /*1cc50*/  @!P2 SYNCS.PHASECHK.TRANS64 P2, [R8+URZ+0x2a830], R7 ;  /* 0x02a830070800a5a7 */ /* 0x000ea4000804007f */
[----:B--2---:R-:W-:Y:S05]  /*1cc60*/  @!P2 BRA `(.L_x_4268) ;  /* 0xfffffffc00eca947 */ /* 0x004fea000383ffff */
[----:B------:R-:W-:Y:S05]  /*1cc70*/  BRA `(.L_x_4265) ;  /* 0xfffffe9800507947 */ /* 0x000fea000383ffff */
.L_x_4272:
[----:B-1----:R-:W-:-:S04]  /*1cc80*/  IMAD.U32 R8, RZ, RZ, UR6 ;  /* 0x00000006ff087e24 */ /* 0x002fc8000f8e00ff */
[----:B------:R1:W2:Y:S03]  /*1cc90*/  SYNCS.PHASECHK.TRANS64.TRYWAIT P2, [R8+URZ+0x2a850], R7 ;  /* 0x02a85007080075a7 */ /* 0x0002a6000804017f */
[----:B--2---:R-:W-:Y:S05]  /*1cca0*/  @!P2 NANOSLEEP.SYNCS 0x989680 ;  /* 0x009896800000a95d */ /* 0x004fea0003900000 */
[----:B------:R-:W2:Y:S02]  /*1ccb0*/  @!P2 SYNCS.PHASECHK.TRANS64 P2, [R8+URZ+0x2a850], R7 ;  /* 0x02a850070800a5a7 */ /* 0x000ea4000804007f */
[----:B--2---:R-:W-:Y:S05]  /*1ccc0*/  @!P2 BRA `(.L_x_4272) ;  /* 0xfffffffc00eca947 */ /* 0x004fea000383ffff */
[----:B------:R-:W-:Y:S05]  /*1ccd0*/  BRA `(.L_x_4269) ;  /* 0xfffffe9800f07947 */ /* 0x000fea000383ffff */
.L_x_4290:
[----:B-1----:R-:W-:-:S04]  /*1cce0*/  IMAD.U32 R6, RZ, RZ, UR6 ;  /* 0x00000006ff067e24 */ /* 0x002fc8000f8e00ff */
[----:B------:R1:W2:Y:S03]  /*1ccf0*/  SYNCS.PHASECHK.TRANS64.TRYWAIT P2, [R6+URZ+0x2a830], R5 ;  /* 0x02a83005060075a7 */ /* 0x0002a6000804017f */
[----:B--2---:R-:W-:Y:S05]  /*1cd00*/  @!P2 NANOSLEEP.SYNCS 0x989680 ;  /* 0x009896800000a95d */ /* 0x004fea0003900000 */
[----:B------:R-:W2:Y:S02]  /*1cd10*/  @!P2 SYNCS.PHASECHK.TRANS64 P2, [R6+URZ+0x2a830], R5 ;  /* 0x02a830050600a5a7 */ /* 0x000ea4000804007f */
[----:B--2---:R-:W-:Y:S05]  /*1cd20*/  @!P2 BRA `(.L_x_4290) ;  /* 0xfffffffc00eca947 */ /* 0x004fea000383ffff */
[----:B------:R-:W-:Y:S05]  /*1cd30*/  BRA `(.L_x_4287) ;  /* 0xfffffed400207947 */ /* 0x000fea000383ffff */
.L_x_4294:
[----:B-1----:R-:W-:-:S04]  /*1cd40*/  IMAD.U32 R6, RZ, RZ, UR6 ;  /* 0x00000006ff067e24 */ /* 0x002fc8000f8e00ff */
[----:B------:R1:W2:Y:S03]  /*1cd50*/  SYNCS.PHASECHK.TRANS64.TRYWAIT P2, [R6+URZ+0x2a850], R5 ;  /* 0x02a85005060075a7 */ /* 0x0002a6000804017f */
[----:B--2---:R-:W-:Y:S05]  /*1cd60*/  @!P2 NANOSLEEP.SYNCS 0x989680 ;  /* 0x009896800000a95d */ /* 0x004fea0003900000 */
[----:B------:R-:W2:Y:S02]  /*1cd70*/  @!P2 SYNCS.PHASECHK.TRANS64 P2, [R6+URZ+0x2a850], R5 ;  /* 0x02a850050600a5a7 */ /* 0x000ea4000804007f */
[----:B--2---:R-:W-:Y:S05]  /*1cd80*/  @!P2 BRA `(.L_x_4294) ;  /* 0xfffffffc00eca947 */ /* 0x004fea000383ffff */
[----:B------:R-:W-:Y:S05]  /*1cd90*/  BRA `(.L_x_4291) ;  /* 0xfffffed400cc7947 */ /* 0x000fea000383ffff */
.L_x_4301:
[----:B-1----:R-:W-:-:S04]  /*1cda0*/  IMAD.U32 R6, RZ, RZ, UR6 ;  /* 0x00000006ff067e24 */ /* 0x002fc8000f8e00ff */
[----:B------:R1:W2:Y:S03]  /*1cdb0*/  SYNCS.PHASECHK.TRANS64.TRYWAIT P2, [R6+URZ+0x2a830], R5 ;  /* 0x02a83005060075a7 */ /* 0x0002a6000804017f */
[----:B--2---:R-:W-:Y:S05]  /*1cdc0*/  @!P2 NANOSLEEP.SYNCS 0x989680 ;  /* 0x009896800000a95d */ /* 0x004fea0003900000 */
[----:B------:R-:W2:Y:S02]  /*1cdd0*/  @!P2 SYNCS.PHASECHK.TRANS64 P2, [R6+URZ+0x2a830], R5 ;  /* 0x02a830050600a5a7 */ /* 0x000ea4000804007f */
[----:B--2---:R-:W-:Y:S05]  /*1cde0*/  @!P2 BRA `(.L_x_4301) ;  /* 0xfffffffc00eca947 */ /* 0x004fea000383ffff */
[----:B------:R-:W-:Y:S05]  /*1cdf0*/  BRA `(.L_x_4298) ;  /* 0xfffffefc002c7947 */ /* 0x000fea000383ffff */
.L_x_4305:
[----:B-1----:R-:W-:-:S04]  /*1ce00*/  IMAD.U32 R6, RZ, RZ, UR6 ;  /* 0x00000006ff067e24 */ /* 0x002fc8000f8e00ff */
[----:B------:R1:W2:Y:S03]  /*1ce10*/  SYNCS.PHASECHK.TRANS64.TRYWAIT P2, [R6+URZ+0x2a850], R5 ;  /* 0x02a85005060075a7 */ /* 0x0002a6000804017f */
[----:B--2---:R-:W-:Y:S05]  /*1ce20*/  @!P2 NANOSLEEP.SYNCS 0x989680 ;  /* 0x009896800000a95d */ /* 0x004fea0003900000 */
[----:B------:R-:W2:Y:S02]  /*1ce30*/  @!P2 SYNCS.PHASECHK.TRANS64 P2, [R6+URZ+0x2a850], R5 ;  /* 0x02a850050600a5a7 */ /* 0x000ea4000804007f */
[----:B--2---:R-:W-:Y:S05]  /*1ce40*/  @!P2 BRA `(.L_x_4305) ;  /* 0xfffffffc00eca947 */ /* 0x004fea000383ffff */
[----:B------:R-:W-:Y:S05]  /*1ce50*/  BRA `(.L_x_4302) ;  /* 0xfffffefc00d87947 */ /* 0x000fea000383ffff */
.L_x_4319:
[----:B-1----:R-:W-:-:S04]  /*1ce60*/  IMAD.U32 R7, RZ, RZ, UR9 ;  /* 0x00000009ff077e24 */ /* 0x002fc8000f8e00ff */
[----:B------:R1:W2:Y:S03]  /*1ce70*/  SYNCS.PHASECHK.TRANS64.TRYWAIT P1, [R7+URZ+0x2a850], R0 ;  /* 0x02a85000070075a7 */ /* 0x0002a6000802017f */
[----:B--2---:R-:W-:Y:S05]  /*1ce80*/  @!P1 NANOSLEEP.SYNCS 0x989680 ;  /* 0x009896800000995d */ /* 0x004fea0003900000 */
[----:B------:R-:W2:Y:S02]  /*1ce90*/  @!P1 SYNCS.PHASECHK.TRANS64 P1, [R7+URZ+0x2a850], R0 ;  /* 0x02a85000070095a7 */ /* 0x000ea4000802007f */
[----:B--2---:R-:W-:Y:S05]  /*1cea0*/  @!P1 BRA `(.L_x_4319) ;  /* 0xfffffffc00ec9947 */ /* 0x004fea000383ffff */
[----:B------:R-:W-:Y:S05]  /*1ceb0*/  BRA `(.L_x_4318) ;  /* 0xffffff3400247947 */ /* 0x000fea000383ffff */
.L_x_4375:
[----:B------:R-:W-:Y:S02]  /*1cec0*/  IMAD.MOV.U32 R13, RZ, RZ, R0 ;  /* 0x000000ffff0d7224 */ /* 0x000fe400078e0000 */
[----:B------:R-:W-:Y:S02]  /*1ced0*/  IMAD.MOV.U32 R12, RZ, RZ, RZ ;  /* 0x000000ffff0c7224 */ /* 0x000fe400078e00ff */
[----:B------:R-:W-:Y:S02]  /*1cee0*/  IMAD.MOV.U32 R11, RZ, RZ, 0x1f ;  /* 0x0000001fff0b7424 */ /* 0x000fe400078e00ff */
[----:B------:R-:W-:-:S07]  /*1cef0*/  IMAD.MOV.U32 R15, RZ, RZ, -0x1 ;  /* 0xffffffffff0f7424 */ /* 0x000fce00078e00ff */
[----:B01----:R-:W-:Y:S05]  /*1cf00*/  WARPSYNC.COLLECTIVE R15, `(.L_x_4451) ;  /* 0x000000000f087348 */ /* 0x003fea0003c00000 */
[----:B------:R2:W3:Y:S02]  /*1cf10*/  SHFL.IDX P6, R14, R13, R12, R11 ;  /* 0x0000000c0d0e7389 */ /* 0x0004e400000c000b */
[----:B0123--:R-:W-:Y:S01]  /*1cf20*/  ENDCOLLECTIVE ;  /* 0x000000000000791b */ /* 0x00ffe20003800000 */
.L_x_4451:
[----:B------:R-:W-:Y:S05]  /*1cf30*/  BRA `(.L_x_4452) ;  /* 0xffffffb400647947 */ /* 0x000fea000383ffff */
.L_x_4377:
[----:B------:R-:W-:Y:S01]  /*1cf40*/  BSSY B0, `(.L_x_4453) ;  /* 0x0000006000007945 */ /* 0x000fe20003800000 */
[----:B------:R-:W-:-:S07]  /*1cf50*/  IMAD.MOV.U32 R15, RZ, RZ, -0x1 ;  /* 0xffffffffff0f7424 */ /* 0x000fce00078e00ff */
[----:B01----:R-:W-:Y:S05]  /*1cf60*/  WARPSYNC.COLLECTIVE R15, `(.L_x_4454) ;  /* 0x000000000f0c7348 */ /* 0x003fea0003c00000 */
[----:B------:R-:W-:Y:S02]  /*1cf70*/  ELECT P6, UR62, PT ;  /* 0x00000000003e782f */ /* 0x000fe400038c0000 */
[----:B------:R-:W-:Y:S01]  /*1cf80*/  MOV R14, UR62 ;  /* 0x0000003e000e7c02 */ /* 0x000fe20008000f00 */
[----:B01----:R-:W-:Y:S10]  /*1cf90*/  ENDCOLLECTIVE ;  /* 0x000000000000791b */ /* 0x003ff40003800000 */
.L_x_4454:
[----:B------:R-:W-:Y:S05]  /*1cfa0*/  BSYNC B0 ;  /* 0x0000000000007941 */ /* 0x000fea0003800000 */
.L_x_4453:
[----:B------:R-:W-:Y:S05]  /*1cfb0*/  BRA `(.L_x_4455) ;  /* 0xffffffb400747947 */ /* 0x000fea000383ffff */
.L_x_4379:
[----:B0-----:R0:W1:Y:S02]  /*1cfc0*/  SYNCS.PHASECHK.TRANS64.TRYWAIT P0, [R2+URZ+0x2a880], R4 ;  /* 0x02a88004020075a7 */ /* 0x001064000800017f */
[----:B-1----:R-:W-:Y:S05]  /*1cfd0*/  @!P0 NANOSLEEP.SYNCS 0x989680 ;  /* 0x009896800000895d */ /* 0x002fea0003900000 */
[----:B------:R-:W1:Y:S02]  /*1cfe0*/  @!P0 SYNCS.PHASECHK.TRANS64 P0, [R2+URZ+0x2a880], R4 ;  /* 0x02a88004020085a7 */ /* 0x000e64000800007f */
[----:B-1----:R-:W-:Y:S05]  /*1cff0*/  @!P0 BRA `(.L_x_4379) ;  /* 0xfffffffc00f08947 */ /* 0x002fea000383ffff */
[----:B------:R-:W-:Y:S05]  /*1d000*/  BRA `(.L_x_4456) ;  /* 0xffffffb400d87947 */ /* 0x000fea000383ffff */
.L_x_4381:
[----:B-1----:R1:W2:Y:S02]  /*1d010*/  SYNCS.PHASECHK.TRANS64.TRYWAIT P0, [R2+URZ+0x2a840], R4 ;  /* 0x02a84004020075a7 */ /* 0x0022a4000800017f */
[----:B--2---:R-:W-:Y:S05]  /*1d020*/  @!P0 NANOSLEEP.SYNCS 0x989680 ;  /* 0x009896800000895d */ /* 0x004fea0003900000 */
[----:B------:R-:W2:Y:S02]  /*1d030*/  @!P0 SYNCS.PHASECHK.TRANS64 P0, [R2+URZ+0x2a840], R4 ;  /* 0x02a84004020085a7 */ /* 0x000ea4000800007f */
[----:B--2---:R-:W-:Y:S05]  /*1d040*/  @!P0 BRA `(.L_x_4381) ;  /* 0xfffffffc00f08947 */ /* 0x004fea000383ffff */
[----:B------:R-:W-:Y:S05]  /*1d050*/  BRA `(.L_x_4457) ;  /* 0xffffffb800647947 */ /* 0x000fea000383ffff */
.L_x_4385:
[----:B------:R-:W2:Y:S01]  /*1d060*/  LDL.LU R11, [R1+0x38] ;  /* 0x00003800010b7983 */ /* 0x000ea20000300800 */
[----:B------:R-:W-:Y:S01]  /*1d070*/  IMAD.MOV.U32 R0, RZ, RZ, R12 ;  /* 0x000000ffff007224 */ /* 0x000fe200078e000c */
[----:B------:R-:W-:Y:S01]  /*1d080*/  LOP3.LUT R7, R7, 0x7f, RZ, 0xc0, !PT ;  /* 0x0000007f07077812 */ /* 0x000fe200078ec0ff */
[----:B------:R-:W-:Y:S02]  /*1d090*/  IMAD.MOV.U32 R13, RZ, RZ, R3 ;  /* 0x000000ffff0d7224 */ /* 0x000fe400078e0003 */
[----:B------:R-:W-:Y:S01]  /*1d0a0*/  IMAD.MOV.U32 R12, RZ, RZ, RZ ;  /* 0x000000ffff0c7224 */ /* 0x000fe200078e00ff */
[----:B------:R-:W-:Y:S01]  /*1d0b0*/  SHF.R.U32.HI R5, RZ, 0x2, R7 ;  /* 0x00000002ff057819 */ /* 0x000fe20000011607 */
[----:B------:R-:W-:-:S04]  /*1d0c0*/  IMAD.MOV.U32 R15, RZ, RZ, -0x1 ;  /* 0xffffffffff0f7424 */ /* 0x000fc800078e00ff */
        /* <DEDUP_REMOVED lines=8> */
.L_x_4458:
[----:B------:R-:W-:Y:S02]  /*1d150*/  IMAD.MOV.U32 R13, RZ, RZ, R4 ;  /* 0x000000ffff0d7224 */ /* 0x000fe400078e0004 */
[----:B------:R-:W-:-:S07]  /*1d160*/  IMAD.MOV.U32 R6, RZ, RZ, R14 ;  /* 0x000000ffff067224 */ /* 0x000fce00078e000e */
[----:B------:R-:W-:Y:S05]  /*1d170*/  WARPSYNC.COLLECTIVE R15, `(.L_x_4459) ;  /* 0x000000000f087348 */ /* 0x000fea0003c00000 */
[----:B------:R0:W1:Y:S02]  /*1d180*/  SHFL.IDX P6, R14, R13, R12, R11 ;  /* 0x0000000c0d0e7389 */ /* 0x00006400000c000b */
[----:B01----:R-:W-:Y:S01]  /*1d190*/  ENDCOLLECTIVE ;  /* 0x000000000000791b */ /* 0x003fe20003800000 */
.L_x_4459:
[----:B------:R-:W-:Y:S02]  /*1d1a0*/  IMAD.MOV.U32 R13, RZ, RZ, R3 ;  /* 0x000000ffff0d7224 */ /* 0x000fe400078e0003 */
[----:B------:R-:W-:Y:S02]  /*1d1b0*/  IMAD.MOV.U32 R12, RZ, RZ, 0x1 ;  /* 0x00000001ff0c7424 */ /* 0x000fe400078e00ff */
[----:B------:R-:W-:-:S07]  /*1d1c0*/  IMAD.MOV.U32 R7, RZ, RZ, R14 ;  /* 0x000000ffff077224 */ /* 0x000fce00078e000e */
[----:B------:R-:W-:Y:S05]  /*1d1d0*/  WARPSYNC.COLLECTIVE R15, `(.L_x_4460) ;  /* 0x000000000f087348 */ /* 0x000fea0003c00000 */
[----:B------:R0:W1:Y:S02]  /*1d1e0*/  SHFL.IDX P6, R14, R13, R12, R11 ;  /* 0x0000000c0d0e7389 */ /* 0x00006400000c000b */
[----:B01----:R-:W-:Y:S01]  /*1d1f0*/  ENDCOLLECTIVE ;  /* 0x000000000000791b */ /* 0x003fe20003800000 */
.L_x_4460:
        /* <DEDUP_REMOVED lines=17> */
.L_x_4461:
[----:B------:R-:W-:Y:S02]  /*1d310*/  IMAD.MOV.U32 R13, RZ, RZ, R3 ;  /* 0x000000ffff0d7224 */ /* 0x000fe400078e0003 */
[----:B------:R-:W-:Y:S02]  /*1d320*/  IMAD.MOV.U32 R12, RZ, RZ, 0x2 ;  /* 0x00000002ff0c7424 */ /* 0x000fe400078e00ff */
[----:B------:R-:W-:-:S07]  /*1d330*/  IMAD.MOV.U32 R5, RZ, RZ, R14 ;  /* 0x000000ffff057224 */ /* 0x000fce00078e000e */
[----:B------:R-:W-:Y:S05]  /*1d340*/  WARPSYNC.COLLECTIVE R15, `(.L_x_4462) ;  /* 0x000000000f087348 */ /* 0x000fea0003c00000 */
[----:B------:R0:W1:Y:S02]  /*1d350*/  SHFL.IDX P6, R14, R13, R12, R11 ;  /* 0x0000000c0d0e7389 */ /* 0x00006400000c000b */
[----:B01----:R-:W-:Y:S01]  /*1d360*/  ENDCOLLECTIVE ;  /* 0x000000000000791b */ /* 0x003fe20003800000 */
.L_x_4462:
        /* <DEDUP_REMOVED lines=17> */
.L_x_4463:
[----:B------:R-:W-:Y:S02]  /*1d480*/  IMAD.MOV.U32 R13, RZ, RZ, R3 ;  /* 0x000000ffff0d7224 */ /* 0x000fe400078e0003 */
[----:B------:R-:W-:Y:S02]  /*1d490*/  IMAD.MOV.U32 R12, RZ, RZ, 0x3 ;  /* 0x00000003ff0c7424 */ /* 0x000fe400078e00ff */
[----:B------:R-:W-:-:S07]  /*1d4a0*/  IMAD.MOV.U32 R5, RZ, RZ, R14 ;  /* 0x000000ffff057224 */ /* 0x000fce00078e000e */
[----:B------:R-:W-:Y:S05]  /*1d4b0*/  WARPSYNC.COLLECTIVE R15, `(.L_x_4464) ;  /* 0x000000000f087348 */ /* 0x000fea0003c00000 */
[----:B------:R0:W1:Y:S02]  /*1d4c0*/  SHFL.IDX P6, R14, R13, R12, R11 ;  /* 0x0000000c0d0e7389 */ /* 0x00006400000c000b */
[----:B01----:R-:W-:Y:S01]  /*1d4d0*/  ENDCOLLECTIVE ;  /* 0x000000000000791b */ /* 0x003fe20003800000 */
.L_x_4464:
        /* <DEDUP_REMOVED lines=14> */
.L_x_4465:
[----:B------:R-:W-:Y:S01]  /*1d5c0*/  @!PT LDS RZ, [RZ] ;  /* 0x00000000fffff984 */ /* 0x000fe20000000800 */
[----:B------:R-:W-:Y:S01]  /*1d5d0*/  @!PT LDS RZ, [RZ] ;  /* 0x00000000fffff984 */ /* 0x000fe20000000800 */
[----:B------:R-:W-:Y:S01]  /*1d5e0*/  @!PT LDS RZ, [RZ] ;  /* 0x00000000fffff984 */ /* 0x000fe20000000800 */
[----:B------:R0:W-:Y:S01]  /*1d5f0*/  @!P3 LDGSTS.E.BYPASS.LTC128B.128 [R9+0x1d400], desc[UR52][R6.64+0x80], !P2 ;  /* 0x1d4000800609bfae */ /* 0x0001e2000d101d74 */
[----:B------:R-:W-:Y:S01]  /*1d600*/  IMAD.MOV.U32 R3, RZ, RZ, R14 ;  /* 0x000000ffff037224 */ /* 0x000fe200078e000e */
[----:B------:R-:W-:Y:S06]  /*1d610*/  BRA `(.L_x_4466) ;  /* 0xffffffbc00b87947 */ /* 0x000fec000383ffff */
.L_x_4390:
[----:B----4-:R4:W0:Y:S02]  /*1d620*/  SYNCS.PHASECHK.TRANS64.TRYWAIT P0, [R17+URZ+0x2a820], R0 ;  /* 0x02a82000110075a7 */ /* 0x010824000800017f */
[----:B0-----:R-:W-:Y:S05]  /*1d630*/  @!P0 NANOSLEEP.SYNCS 0x989680 ;  /* 0x009896800000895d */ /* 0x001fea0003900000 */
[----:B------:R-:W0:Y:S02]  /*1d640*/  @!P0 SYNCS.PHASECHK.TRANS64 P0, [R17+URZ+0x2a820], R0 ;  /* 0x02a82000110085a7 */ /* 0x000e24000800007f */
[----:B0-----:R-:W-:Y:S05]  /*1d650*/  @!P0 BRA `(.L_x_4390) ;  /* 0xfffffffc00f08947 */ /* 0x001fea000383ffff */
[----:B------:R-:W-:Y:S05]  /*1d660*/  BRA `(.L_x_4467) ;  /* 0xffffffc000287947 */ /* 0x000fea000383ffff */
.L_x_4396:
[----:B--2---:R2:W3:Y:S02]  /*1d670*/  SYNCS.PHASECHK.TRANS64.TRYWAIT P0, [R6+URZ+0x2a880], R5 ;  /* 0x02a88005060075a7 */ /* 0x0044e4000800017f */
[----:B---3--:R-:W-:Y:S05]  /*1d680*/  @!P0 NANOSLEEP.SYNCS 0x989680 ;  /* 0x009896800000895d */ /* 0x008fea0003900000 */
[----:B------:R-:W3:Y:S02]  /*1d690*/  @!P0 SYNCS.PHASECHK.TRANS64 P0, [R6+URZ+0x2a880], R5 ;  /* 0x02a88005060085a7 */ /* 0x000ee4000800007f */
[----:B---3--:R-:W-:Y:S05]  /*1d6a0*/  @!P0 BRA `(.L_x_4396) ;  /* 0xfffffffc00f08947 */ /* 0x008fea000383ffff */
[----:B------:R-:W-:Y:S05]  /*1d6b0*/  BRA `(.L_x_4468) ;  /* 0xffffffc000e47947 */ /* 0x000fea000383ffff */
.L_x_4403:
[----:B0-----:R0:W3:Y:S02]  /*1d6c0*/  SYNCS.PHASECHK.TRANS64.TRYWAIT P0, [R6+URZ+0x2a840], R5 ;  /* 0x02a84005060075a7 */ /* 0x0010e4000800017f */
[----:B---3--:R-:W-:Y:S05]  /*1d6d0*/  @!P0 NANOSLEEP.SYNCS 0x989680 ;  /* 0x009896800000895d */ /* 0x008fea0003900000 */
[----:B------:R-:W3:Y:S02]  /*1d6e0*/  @!P0 SYNCS.PHASECHK.TRANS64 P0, [R6+URZ+0x2a840], R5 ;  /* 0x02a84005060085a7 */ /* 0x000ee4000800007f */
[----:B---3--:R-:W-:Y:S05]  /*1d6f0*/  @!P0 BRA `(.L_x_4403) ;  /* 0xfffffffc00f08947 */ /* 0x008fea000383ffff */
[----:B------:R-:W-:Y:S05]  /*1d700*/  BRA `(.L_x_4469) ;  /* 0xffffffc400e47947 */ /* 0x000fea000383ffff */
.L_x_4411:
[----:B--2---:R2:W3:Y:S02]  /*1d710*/  SYNCS.PHASECHK.TRANS64.TRYWAIT P0, [R12+URZ+0x2a870], R4 ;  /* 0x02a870040c0075a7 */ /* 0x0044e4000800017f */
[----:B---3--:R-:W-:Y:S05]  /*1d720*/  @!P0 NANOSLEEP.SYNCS 0x989680 ;  /* 0x009896800000895d */ /* 0x008fea0003900000 */
[----:B------:R-:W3:Y:S02]  /*1d730*/  @!P0 SYNCS.PHASECHK.TRANS64 P0, [R12+URZ+0x2a870], R4 ;  /* 0x02a870040c0085a7 */ /* 0x000ee4000800007f */
[----:B---3--:R-:W-:Y:S05]  /*1d740*/  @!P0 BRA `(.L_x_4411) ;  /* 0xfffffffc00f08947 */ /* 0x008fea000383ffff */
[----:B------:R-:W-:Y:S05]  /*1d750*/  BRA `(.L_x_4470) ;  /* 0xffffffc800f87947 */ /* 0x000fea000383ffff */
.L_x_4413:
[----:B---3--:R3:W4:Y:S02]  /*1d760*/  SYNCS.PHASECHK.TRANS64.TRYWAIT P0, [R12+URZ+0x2a860], R3 ;  /* 0x02a860030c0075a7 */ /* 0x008724000800017f */
[----:B----4-:R-:W-:Y:S05]  /*1d770*/  @!P0 NANOSLEEP.SYNCS 0x989680 ;  /* 0x009896800000895d */ /* 0x010fea0003900000 */
[----:B------:R-:W4:Y:S02]  /*1d780*/  @!P0 SYNCS.PHASECHK.TRANS64 P0, [R12+URZ+0x2a860], R3 ;  /* 0x02a860030c0085a7 */ /* 0x000f24000800007f */
[----:B----4-:R-:W-:Y:S05]  /*1d790*/  @!P0 BRA `(.L_x_4413) ;  /* 0xfffffffc00f08947 */ /* 0x010fea000383ffff */
[----:B------:R-:W-:Y:S05]  /*1d7a0*/  BRA `(.L_x_4471) ;  /* 0xffffffcc00007947 */ /* 0x000fea000383ffff */
.L_x_4420:
[----:B--2---:R2:W3:Y:S02]  /*1d7b0*/  SYNCS.PHASECHK.TRANS64.TRYWAIT P1, [R2+URZ+0x2a870], R0 ;  /* 0x02a87000020075a7 */ /* 0x0044e4000802017f */
[----:B---3--:R-:W-:Y:S05]  /*1d7c0*/  @!P1 NANOSLEEP.SYNCS 0x989680 ;  /* 0x009896800000995d */ /* 0x008fea0003900000 */
[----:B------:R-:W3:Y:S02]  /*1d7d0*/  @!P1 SYNCS.PHASECHK.TRANS64 P1, [R2+URZ+0x2a870], R0 ;  /* 0x02a87000020095a7 */ /* 0x000ee4000802007f */
[----:B---3--:R-:W-:Y:S05]  /*1d7e0*/  @!P1 BRA `(.L_x_4420) ;  /* 0xfffffffc00f09947 */ /* 0x008fea000383ffff */
[----:B------:R-:W-:Y:S05]  /*1d7f0*/  BRA `(.L_x_4472) ;  /* 0xffffffd400747947 */ /* 0x000fea000383ffff */
.L_x_4422:
[----:B--2---:R2:W3:Y:S02]  /*1d800*/  SYNCS.PHASECHK.TRANS64.TRYWAIT P1, [R2+URZ+0x2a860], R0 ;  /* 0x02a86000020075a7 */ /* 0x0044e4000802017f */
[----:B---3--:R-:W-:Y:S05]  /*1d810*/  @!P1 NANOSLEEP.SYNCS 0x989680 ;  /* 0x009896800000995d */ /* 0x008fea0003900000 */
[----:B------:R-:W3:Y:S02]  /*1d820*/  @!P1 SYNCS.PHASECHK.TRANS64 P1, [R2+URZ+0x2a860], R0 ;  /* 0x02a86000020095a7 */ /* 0x000ee4000802007f */
[----:B---3--:R-:W-:Y:S05]  /*1d830*/  @!P1 BRA `(.L_x_4422) ;  /* 0xfffffffc00f09947 */ /* 0x008fea000383ffff */
[----:B------:R-:W-:Y:S05]  /*1d840*/  BRA `(.L_x_4473) ;  /* 0xffffffd4007c7947 */ /* 0x000fea000383ffff */
.L_x_4435:
[----:B-1----:R1:W2:Y:S02]  /*1d850*/  SYNCS.PHASECHK.TRANS64.TRYWAIT P0, [R0+URZ+0x2a820], R3 ;  /* 0x02a82003000075a7 */ /* 0x0022a4000800017f */
[----:B--2---:R-:W-:Y:S05]  /*1d860*/  @!P0 NANOSLEEP.SYNCS 0x989680 ;  /* 0x009896800000895d */ /* 0x004fea0003900000 */
[----:B------:R-:W2:Y:S02]  /*1d870*/  @!P0 SYNCS.PHASECHK.TRANS64 P0, [R0+URZ+0x2a820], R3 ;  /* 0x02a82003000085a7 */ /* 0x000ea4000800007f */
[----:B--2---:R-:W-:Y:S05]  /*1d880*/  @!P0 BRA `(.L_x_4435) ;  /* 0xfffffffc00f08947 */ /* 0x004fea000383ffff */
[----:B------:R-:W-:Y:S05]  /*1d890*/  BRA `(.L_x_4474) ;  /* 0xffffffec00d47947 */ /* 0x000fea000383ffff */
.L_x_4436:
[----:B------:R-:W2:Y:S01]  /*1d8a0*/  S2R R2, SR_TID.X ;  /* 0x0000000000027919 */ /* 0x000ea20000002100 */
[----:B------:R-:W-:Y:S01]  /*1d8b0*/  BSSY B0, `(.L_x_4475) ;  /* 0x000000a000007945 */ /* 0x000fe20003800000 */
[----:B------:R-:W-:Y:S02]  /*1d8c0*/  IMAD.MOV.U32 R12, RZ, RZ, RZ ;  /* 0x000000ffff0c7224 */ /* 0x000fe400078e00ff */
[----:B0-----:R-:W-:Y:S02]  /*1d8d0*/  IMAD.MOV.U32 R11, RZ, RZ, 0x1f ;  /* 0x0000001fff0b7424 */ /* 0x001fe400078e00ff */
[----:B------:R-:W-:Y:S01]  /*1d8e0*/  IMAD.MOV.U32 R15, RZ, RZ, -0x1 ;  /* 0xffffffffff0f7424 */ /* 0x000fe200078e00ff */
[----:B--2---:R-:W-:-:S04]  /*1d8f0*/  SHF.R.U32.HI R2, RZ, 0x5, R2 ;  /* 0x00000005ff027819 */ /* 0x004fc80000011602 */
[----:B------:R-:W-:-:S05]  /*1d900*/  LOP3.LUT R2, R2, 0x3, RZ, 0xc0, !PT ;  /* 0x0000000302027812 */ /* 0x000fca00078ec0ff */
[----:B------:R-:W-:-:S07]  /*1d910*/  IMAD.MOV.U32 R13, RZ, RZ, R2 ;  /* 0x000000ffff0d7224 */ /* 0x000fce00078e0002 */
[----:B-1----:R-:W-:Y:S05]  /*1d920*/  WARPSYNC.COLLECTIVE R15, `(.L_x_4476) ;  /* 0x000000000f087348 */ /* 0x002fea0003c00000 */
[----:B------:R0:W2:Y:S02]  /*1d930*/  SHFL.IDX P6, R14, R13, R12, R11 ;  /* 0x0000000c0d0e7389 */ /* 0x0000a400000c000b */
[----:B012---:R-:W-:Y:S01]  /*1d940*/  ENDCOLLECTIVE ;  /* 0x000000000000791b */ /* 0x007fe20003800000 */
.L_x_4476:
[----:B------:R-:W-:Y:S05]  /*1d950*/  BSYNC B0 ;  /* 0x0000000000007941 */ /* 0x000fea0003800000 */
.L_x_4475:
[----:B------:R-:W-:Y:S05]  /*1d960*/  BRA `(.L_x_4477) ;  /* 0xffffffec00bc7947 */ /* 0x000fea000383ffff */
.L_x_4439:
[----:B------:R-:W-:Y:S01]  /*1d970*/  BSSY B1, `(.L_x_4478) ;  /* 0x0000006000017945 */ /* 0x000fe20003800000 */
[----:B------:R-:W-:-:S07]  /*1d980*/  IMAD.MOV.U32 R15, RZ, RZ, -0x1 ;  /* 0xffffffffff0f7424 */ /* 0x000fce00078e00ff */
[----:B012---:R-:W-:Y:S05]  /*1d990*/  WARPSYNC.COLLECTIVE R15, `(.L_x_4479) ;  /* 0x000000000f0c7348 */ /* 0x007fea0003c00000 */
[----:B------:R-:W-:Y:S02]  /*1d9a0*/  ELECT P6, UR62, PT ;  /* 0x00000000003e782f */ /* 0x000fe400038c0000 */
[----:B------:R-:W-:Y:S01]  /*1d9b0*/  MOV R14, UR62 ;  /* 0x0000003e000e7c02 */ /* 0x000fe20008000f00 */
[----:B012---:R-:W-:Y:S10]  /*1d9c0*/  ENDCOLLECTIVE ;  /* 0x000000000000791b */ /* 0x007ff40003800000 */
.L_x_4479:
[----:B------:R-:W-:Y:S05]  /*1d9d0*/  BSYNC B1 ;  /* 0x0000000000017941 */ /* 0x000fea0003800000 */
.L_x_4478:
[----:B------:R-:W-:Y:S05]  /*1d9e0*/  BRA `(.L_x_4480) ;  /* 0xffffffec00b47947 */ /* 0x000fea000383ffff */
.L_x_4441:
[----:B-1----:R1:W2:Y:S02]  /*1d9f0*/  SYNCS.PHASECHK.TRANS64.TRYWAIT P1, [R6+URZ], R5 ;  /* 0x00000005060075a7 */ /* 0x0022a4000802017f */
[----:B--2---:R-:W-:Y:S05]  /*1da00*/  @!P1 NANOSLEEP.SYNCS 0x989680 ;  /* 0x009896800000995d */ /* 0x004fea0003900000 */
[----:B------:R-:W2:Y:S02]  /*1da10*/  @!P1 SYNCS.PHASECHK.TRANS64 P1, [R6+URZ], R5 ;  /* 0x00000005060095a7 */ /* 0x000ea4000802007f */
[----:B--2---:R-:W-:Y:S05]  /*1da20*/  @!P1 BRA `(.L_x_4441) ;  /* 0xfffffffc00f09947 */ /* 0x004fea000383ffff */
[----:B------:R-:W-:Y:S05]  /*1da30*/  BRA `(.L_x_4481) ;  /* 0xffffffec00f07947 */ /* 0x000fea000383ffff */
.L_x_4442:
[----:B--2---:R2:W3:Y:S02]  /*1da40*/  SYNCS.PHASECHK.TRANS64.TRYWAIT P1, [R7+URZ], R2 ;  /* 0x00000002070075a7 */ /* 0x0044e4000802017f */
[----:B---3--:R-:W-:Y:S05]  /*1da50*/  @!P1 NANOSLEEP.SYNCS 0x989680 ;  /* 0x009896800000995d */ /* 0x008fea0003900000 */
[----:B------:R-:W3:Y:S02]  /*1da60*/  @!P1 SYNCS.PHASECHK.TRANS64 P1, [R7+URZ], R2 ;  /* 0x00000002070095a7 */ /* 0x000ee4000802007f */
[----:B---3--:R-:W-:Y:S05]  /*1da70*/  @!P1 BRA `(.L_x_4442) ;  /* 0xfffffffc00f09947 */ /* 0x008fea000383ffff */
[----:B------:R-:W-:Y:S05]  /*1da80*/  BRA `(.L_x_4482) ;  /* 0xffffffec00e47947 */ /* 0x000fea000383ffff */
.L_x_4444:
[----:B---3--:R3:W4:Y:S02]  /*1da90*/  SYNCS.PHASECHK.TRANS64.TRYWAIT P1, [R4+URZ+0x2a860], R5 ;  /* 0x02a86005040075a7 */ /* 0x008724000802017f */
[----:B----4-:R-:W-:Y:S05]  /*1daa0*/  @!P1 NANOSLEEP.SYNCS 0x989680 ;  /* 0x009896800000995d */ /* 0x010fea0003900000 */
[----:B------:R-:W4:Y:S02]  /*1dab0*/  @!P1 SYNCS.PHASECHK.TRANS64 P1, [R4+URZ+0x2a860], R5 ;  /* 0x02a86005040095a7 */ /* 0x000f24000802007f */
[----:B----4-:R-:W-:Y:S05]  /*1dac0*/  @!P1 BRA `(.L_x_4444) ;  /* 0xfffffffc00f09947 */ /* 0x010fea000383ffff */
[----:B------:R-:W-:Y:S05]  /*1dad0*/  BRA `(.L_x_4483) ;  /* 0xffffffec00e87947 */ /* 0x000fea000383ffff */
.L_x_4446:
[----:B----4-:R4:W0:Y:S02]  /*1dae0*/  SYNCS.PHASECHK.TRANS64.TRYWAIT P1, [R3+URZ+0x2a860], R2 ;  /* 0x02a86002030075a7 */ /* 0x010824000802017f */
[----:B0-----:R-:W-:Y:S05]  /*1daf0*/  @!P1 NANOSLEEP.SYNCS 0x989680 ;  /* 0x009896800000995d */ /* 0x001fea0003900000 */
[----:B------:R-:W0:Y:S02]  /*1db00*/  @!P1 SYNCS.PHASECHK.TRANS64 P1, [R3+URZ+0x2a860], R2 ;  /* 0x02a86002030095a7 */ /* 0x000e24000802007f */
[----:B0-----:R-:W-:Y:S05]  /*1db10*/  @!P1 BRA `(.L_x_4446) ;  /* 0xfffffffc00f09947 */ /* 0x001fea000383ffff */
[----:B------:R-:W-:Y:S05]  /*1db20*/  BRA `(.L_x_4484) ;  /* 0xffffffec00e87947 */ /* 0x000fea000383ffff */
.L_x_4448:
[----:B------:R0:W0:Y:S02]  /*1db30*/  SYNCS.PHASECHK.TRANS64.TRYWAIT P0, [R4+URZ+0x2a880], R5 ;  /* 0x02a88005040075a7 */ /* 0x000024000800017f */
[----:B0-----:R-:W-:Y:S05]  /*1db40*/  @!P0 NANOSLEEP.SYNCS 0x989680 ;  /* 0x009896800000895d */ /* 0x001fea0003900000 */
[----:B------:R-:W0:Y:S02]  /*1db50*/  @!P0 SYNCS.PHASECHK.TRANS64 P0, [R4+URZ+0x2a880], R5 ;  /* 0x02a88005040085a7 */ /* 0x000e24000800007f */
[----:B0-----:R-:W-:Y:S05]  /*1db60*/  @!P0 BRA `(.L_x_4448) ;  /* 0xfffffffc00f08947 */ /* 0x001fea000383ffff */
[----:B------:R-:W-:Y:S05]  /*1db70*/  BRA `(.L_x_4449) ;  /* 0xffffffec00e47947 */ /* 0x000fea000383ffff */
.L_x_4485:
        /* <DEDUP_REMOVED lines=16> */
.L_x_13351:


//--------------------- .text._ZN7cutlass13device_kernelIN5flash11enable_sm90INS1_16FlashAttnFwdSm90INS1_25CollectiveMainloopFwdSm90ILi2EN4cute5tupleIJNS5_1CILi1EEES8_S8_EEENS6_IJNS7_ILi128EEESA_NS7_ILi192EEEEEELi192ENS_12float_e4m3_tEfNS_4arch4Sm90ELb0ELb1ELb1ELb1ELb0ELb1ELb0ELb1ELb1ELb1ELb1ELb0EEENS1_21CollectiveEpilogueFwdINS6_IJSA_SB_SA_EEES9_NS_10bfloat16_tESF_Li256ELb1ELb1ELb1ELb1EEENS1_36VarlenDynamicPersistentTileSchedulerILi128ELi128ELi256ELi128ELb1ELb1ELb1ELb1ELb0ELb1EEEEEEEEEvNT_6ParamsE --------------------------
	.section	.text._ZN7cutlass13device_kernelIN5flash11enable_sm90INS1_16FlashAttnFwdSm90INS1_25CollectiveMainloopFwdSm90ILi2EN4cute5tupleIJNS5_1CILi1EEES8_S8_EEENS6_IJNS7_ILi128EEESA_NS7_ILi192EEEEEELi192ENS_12float_e4m3_tEfNS_4arch4Sm90ELb0ELb1ELb1ELb1ELb0ELb1ELb0ELb1ELb1ELb1ELb1ELb0EEENS1_21CollectiveEpilogueFwdINS6_IJSA_SB_SA_EEES9_NS_10bfloat16_tESF_Li256ELb1ELb1ELb1ELb1EEENS1_36VarlenDynamicPersistentTileSchedulerILi128ELi128ELi256ELi128ELb1ELb1ELb1ELb1ELb0ELb1EEEEEEEEEvNT_6ParamsE,"ax",@progbits
	.align	128
.text._ZN7cutlass13device_kernelIN5flash11enable_sm90INS1_16FlashAttnFwdSm90INS1_25CollectiveMainloopFwdSm90ILi2EN4cute5tupleIJNS5_1CILi1EEES8_S8_EEENS6_IJNS7_ILi128EEESA_NS7_ILi192EEEEEELi192ENS_12float_e4m3_tEfNS_4arch4Sm90ELb0ELb1ELb1ELb1ELb0ELb1ELb0ELb1ELb1ELb1ELb1ELb0EEENS1_21CollectiveEpilogueFwdINS6_IJSA_SB_SA_EEES9_NS_10bfloat16_tESF_Li256ELb1ELb1ELb1ELb1EEENS1_36VarlenDynamicPersistentTileSchedulerILi128ELi128ELi256ELi128ELb1ELb1ELb1ELb1ELb0ELb1EEEEEEEEEvNT_6ParamsE:
        .type           _ZN7cutlass13device_kernelIN5flash11enable_sm90INS1_16FlashAttnFwdSm90INS1_25CollectiveMainloopFwdSm90ILi2EN4cute5tupleIJNS5_1CILi1EEES8_S8_EEENS6_IJNS7_ILi128EEESA_NS7_ILi192EEEEEELi192ENS_12float_e4m3_tEfNS_4arch4Sm90ELb0ELb1ELb1ELb1ELb0ELb1ELb0ELb1ELb1ELb1ELb1ELb0EEENS1_21CollectiveEpilogueFwdINS6_IJSA_SB_SA_EEES9_NS_10bfloat16_tESF_Li256ELb1ELb1ELb1ELb1EEENS1_36VarlenDynamicPersistentTileSchedulerILi128ELi128ELi256ELi128ELb1ELb1ELb1ELb1ELb0ELb1EEEEEEEEEvNT_6ParamsE,@function
        .size           _ZN7cutlass13device_kernelIN5flash11enable_sm90INS1_16FlashAttnFwdSm90INS1_25CollectiveMainloopFwdSm90ILi2EN4cute5tupleIJNS5_1CILi1EEES8_S8_EEENS6_IJNS7_ILi128EEESA_NS7_ILi192EEEEEELi192ENS_12float_e4m3_tEfNS_4arch4Sm90ELb0ELb1ELb1ELb1ELb0ELb1ELb0ELb1ELb1ELb1ELb1ELb0EEENS1_21CollectiveEpilogueFwdINS6_IJSA_SB_SA_EEES9_NS_10bfloat16_tESF_Li256ELb1ELb1ELb1ELb1EEENS1_36VarlenDynamicPersistentTileSchedulerILi128ELi128ELi256ELi128ELb1ELb1ELb1ELb1ELb0ELb1EEEEEEEEEvNT_6ParamsE,(.L_x_13352 - _ZN7cutlass13device_kernelIN5flash11enable_sm90INS1_16FlashAttnFwdSm90INS1_25CollectiveMainloopFwdSm90ILi2EN4cute5tupleIJNS5_1CILi1EEES8_S8_EEENS6_IJNS7_ILi128EEESA_NS7_ILi192EEEEEELi192ENS_12float_e4m3_tEfNS_4arch4Sm90ELb0ELb1ELb1ELb1ELb0ELb1ELb0ELb1ELb1ELb1ELb1ELb0EEENS1_21CollectiveEpilogueFwdINS6_IJSA_SB_SA_EEES9_NS_10bfloat16_tESF_Li256ELb1ELb1ELb1ELb1EEENS1_36VarlenDynamicPersistentTileSchedulerILi128ELi128ELi256ELi128ELb1ELb1ELb1ELb1ELb0ELb1EEEEEEEEEvNT_6ParamsE)
        .other          _ZN7cutlass13device_kernelIN5flash11enable_sm90INS1_16FlashAttnFwdSm90INS1_25CollectiveMainloopFwdSm90ILi2EN4cute5tupleIJNS5_1CILi1EEES8_S8_EEENS6_IJNS7_ILi128EEESA_NS7_ILi192EEEEEELi192ENS_12float_e4m3_tEfNS_4arch4Sm90ELb0ELb1ELb1ELb1ELb0ELb1ELb0ELb1ELb1ELb1ELb1ELb0EEENS1_21CollectiveEpilogueFwdINS6_IJSA_SB_SA_EEES9_NS_10bfloat16_tESF_Li256ELb1ELb1ELb1ELb1EEENS1_36VarlenDynamicPersistentTileSchedulerILi128ELi128ELi256ELi128ELb1ELb1ELb1ELb1ELb0ELb1EEEEEEEEEvNT_6ParamsE,@"STO_CUDA_ENTRY STV_DEFAULT"
_ZN7cutlass13device_kernelIN5flash11enable_sm90INS1_16FlashAttnFwdSm90INS1_25CollectiveMainloopFwdSm90ILi2EN4cute5tupleIJNS5_1CILi1EEES8_S8_EEENS6_IJNS7_ILi128EEESA_NS7_ILi192EEEEEELi192ENS_12float_e4m3_tEfNS_4arch4Sm90ELb0ELb1ELb1ELb1ELb0ELb1ELb0ELb1ELb1ELb1ELb1ELb0EEENS1_21CollectiveEpilogueFwdINS6_IJSA_SB_SA_EEES9_NS_10bfloat16_tESF_Li256ELb1ELb1ELb1ELb1EEENS1_36VarlenDynamicPersistentTileSchedulerILi128ELi128ELi256ELi128ELb1ELb1ELb1ELb1ELb0ELb1EEEEEEEEEvNT_6ParamsE:
        /* <DEDUP_REMOVED lines=24> */
.L_x_4487:
[----:B------:R-:W-:Y:S05]  /*0180*/  BSYNC B0 ;  /* 0x0000000000007941 */ /* 0x000fea0003800000 */
.L_x_4486:
        /* <DEDUP_REMOVED lines=41> */
.L_x_4488:
        /* <DEDUP_REMOVED lines=22> */
.L_x_4489:
        /* <DEDUP_REMOVED lines=18> */
.L_x_4490:
        /* <DEDUP_REMOVED lines=22> */
.L_x_4491:
        /* <DEDUP_REMOVED lines=22> */
.L_x_4492:
        /* <DEDUP_REMOVED lines=8> */
.L_x_4495:
        /* <DEDUP_REMOVED lines=20> */
[----:B------:R-:W-:Y:S01]  /*0b20*/  R2UR UR39, R16 ;  /* 0x00000000102772ca */ /* 0x000fe200000e0000 */
[----:B------:R-:W-:Y:S01]  /*0b30*/  IMAD.MOV.U32 R17, RZ, RZ, RZ ;  /* 0x000000ffff117224 */ /* 0x000fe200078e00ff */
[----:B------:R-:W-:Y:S01]  /*0b40*/  CS2R R18, SRZ ;  /* 0x0000000000127805 */ /* 0x000fe2000001ff00 */
        /* <DEDUP_REMOVED lines=12> */
[----:B------:R-:W-:Y:S02]  /*0c10*/  SHF.R.S32.HI R201, RZ, 0x1, R4 ;  /* 0x00000001ffc97819 */ /* 0x000fe40000011404 */
[----:B------:R-:W-:Y:S02]  /*0c20*/  LOP3.LUT R7, R3, 0x3fffff0, RZ, 0xc0, !PT ;  /* 0x03fffff003077812 */ /* 0x000fe400078ec0ff */
[----:B------:R-:W-:Y:S02]  /*0c30*/  LOP3.LUT R10, R9, 0xfffffc00, RZ, 0xc0, !PT ;  /* 0xfffffc00090a7812 */ /* 0x000fe400078ec0ff */
[----:B------:R-:W-:Y:S01]  /*0c40*/  LOP3.LUT R5, R4, 0xfffffffe, RZ, 0xc0, !PT ;  /* 0xfffffffe04057812 */ /* 0x000fe200078ec0ff */
[----:B------:R-:W-:Y:S01]  /*0c50*/  IMAD.IADD R7, R0, 0x1, -R7 ;  /* 0x0000000100077824 */ /* 0x000fe200078e0a07 */
[----:B------:R-:W-:Y:S02]  /*0c60*/  LEA.HI R4, R4, R201, RZ, 0x1 ;  /* 0x000000c904047211 */ /* 0x000fe400078f08ff */
[----:B------:R-:W-:Y:S01]  /*0c70*/  LOP3.LUT R11, R2, 0xffffff80, RZ, 0xc0, !PT ;  /* 0xffffff80020b7812 */ /* 0x000fe200078ec0ff */
[----:B------:R-:W-:Y:S01]  /*0c80*/  IMAD R10, R7, 0x40, R10 ;  /* 0x00000040070a7824 */ /* 0x000fe200078e020a */
[----:B------:R-:W-:Y:S01]  /*0c90*/  SHF.R.S32.HI R8, RZ, 0x4, R3 ;  /* 0x00000004ff087819 */ /* 0x000fe20000011403 */
[C---:B------:R-:W-:Y:S01]  /*0ca0*/  IMAD.IADD R5, R0.reuse, 0x1, -R5 ;  /* 0x0000000100057824 */ /* 0x040fe200078e0a05 */
[--C-:B------:R-:W-:Y:S01]  /*0cb0*/  SHF.R.S32.HI R224, RZ, 0x2, R6.reuse ;  /* 0x00000002ffe07819 */ /* 0x100fe20000011406 */
[----:B------:R-:W-:Y:S01]  /*0cc0*/  IMAD.IADD R20, R0, 0x1, -R11 ;  /* 0x0000000100147824 */ /* 0x000fe200078e0a0b */
[----:B------:R-:W-:Y:S01]  /*0cd0*/  SHF.R.S32.HI R7, RZ, 0x1f, R6 ;  /* 0x0000001fff077819 */ /* 0x000fe20000011406 */
[C---:B------:R-:W-:Y:S01]  /*0ce0*/  IMAD.SHL.U32 R204, R5.reuse, 0x8, RZ ;  /* 0x0000000805cc7824 */ /* 0x040fe200078e00ff */
[----:B------:R-:W-:Y:S01]  /*0cf0*/  LOP3.LUT R13, R6, 0xfffffffc, RZ, 0xc0, !PT ;  /* 0xfffffffc060d7812 */ /* 0x000fe200078ec0ff */
[----:B------:R-:W-:Y:S01]  /*0d00*/  IMAD.SHL.U32 R22, R5, 0x10, RZ ;  /* 0x0000001005167824 */ /* 0x000fe200078e00ff */
[----:B------:R-:W-:Y:S01]  /*0d10*/  LOP3.LUT R4, R4, 0x3fffffe, RZ, 0xc0, !PT ;  /* 0x03fffffe04047812 */ /* 0x000fe200078ec0ff */
[----:B------:R-:W-:Y:S01]  /*0d20*/  VIADD R217, R204, 0x20 ;  /* 0x00000020ccd97836 */ /* 0x000fe20000000000 */
[----:B------:R-:W-:Y:S01]  /*0d30*/  LEA.HI R3, R3, R8, RZ, 0x1 ;  /* 0x0000000803037211 */ /* 0x000fe200078f08ff */
[----:B------:R-:W-:Y:S01]  /*0d40*/  IMAD.IADD R13, R0, 0x1, -R13 ;  /* 0x00000001000d7824 */ /* 0x000fe200078e0a0d */
[----:B------:R-:W-:Y:S01]  /*0d50*/  LEA.HI R7, R7, R224, RZ, 0x2 ;  /* 0x000000e007077211 */ /* 0x000fe200078f10ff */
[----:B------:R-:W-:Y:S01]  /*0d60*/  IMAD.IADD R4, R201, 0x1, -R4 ;  /* 0x00000001c9047824 */ /* 0x000fe200078e0a04 */
[----:B------:R-:W-:Y:S01]  /*0d70*/  LOP3.LUT R9, R3, 0x1ffffffe, RZ, 0xc0, !PT ;  /* 0x1ffffffe03097812 */ /* 0x000fe200078ec0ff */
[----:B------:R-:W-:Y:S01]  /*0d80*/  VIADD R216, R204, 0x40 ;  /* 0x00000040ccd87836 */ /* 0x000fe20000000000 */
[----:B------:R-:W-:Y:S01]  /*0d90*/  SHF.R.S32.HI R3, RZ, 0x7, R2 ;  /* 0x00000007ff037819 */ /* 0x000fe20000011402 */
[C---:B------:R-:W-:Y:S01]  /*0da0*/  IMAD R210, R8.reuse, 0x8, R4 ;  /* 0x0000000808d27824 */ /* 0x040fe200078e0204 */
[----:B------:R-:W-:Y:S01]  /*0db0*/  SHF.R.S32.HI R0, RZ, 0x1f, R20 ;  /* 0x0000001fff007819 */ /* 0x000fe20000011414 */
[----:B------:R-:W-:Y:S01]  /*0dc0*/  IMAD.IADD R9, R8, 0x1, -R9 ;  /* 0x0000000108097824 */ /* 0x000fe200078e0a09 */
[----:B------:R-:W-:Y:S01]  /*0dd0*/  LOP3.LUT R7, R7, 0xfffffffc, RZ, 0xc0, !PT ;  /* 0xfffffffc07077812 */ /* 0x000fe200078ec0ff */
[----:B------:R-:W-:Y:S01]  /*0de0*/  IMAD.IADD R8, R204, 0x1, R216 ;  /* 0x00000001cc087824 */ /* 0x000fe200078e02d8 */
[----:B------:R-:W-:Y:S01]  /*0df0*/  LEA.HI R2, R2, R3, RZ, 0x1 ;  /* 0x0000000302027211 */ /* 0x000fe200078f08ff */
[----:B------:R-:W-:Y:S01]  /*0e00*/  STL [R1+0x2c], R20 ;  /* 0x00002c1401007387 */ /* 0x000fe20000100800 */
[----:B------:R-:W-:Y:S01]  /*0e10*/  LEA.HI R4, R0, R20, RZ, 0x2 ;  /* 0x0000001400047211 */ /* 0x000fe200078f10ff */
[----:B------:R-:W-:Y:S01]  /*0e20*/  IMAD.IADD R224, R224, 0x1, -R7 ;  /* 0x00000001e0e07824 */ /* 0x000fe200078e0a07 */
[----:B------:R-:W-:Y:S01]  /*0e30*/  LOP3.LUT R2, R2, 0x3fffffe, RZ, 0xc0, !PT ;  /* 0x03fffffe02027812 */ /* 0x000fe200078ec0ff */
[----:B------:R-:W-:Y:S01]  /*0e40*/  IMAD.IADD R7, R204, 0x1, R217 ;  /* 0x00000001cc077824 */ /* 0x000fe200078e02d9 */
[--C-:B------:R-:W-:Y:S01]  /*0e50*/  SHF.R.S32.HI R6, RZ, 0x2, R4.reuse ;  /* 0x00000002ff067819 */ /* 0x100fe20000011404 */
[----:B------:R-:W-:Y:S01]  /*0e60*/  IMAD.SHL.U32 R208, R224, 0x80, RZ ;  /* 0x00000080e0d07824 */ /* 0x000fe200078e00ff */
[----:B------:R-:W-:Y:S01]  /*0e70*/  SHF.R.S32.HI R11, RZ, 0x1f, R4 ;  /* 0x0000001fff0b7819 */ /* 0x000fe20000011404 */
[----:B------:R-:W-:Y:S01]  /*0e80*/  IMAD.IADD R2, R3, 0x1, -R2 ;  /* 0x0000000103027824 */ /* 0x000fe200078e0a02 */
[----:B------:R-:W-:Y:S01]  /*0e90*/  SHF.R.S32.HI R12, RZ, 0x1f, R7 ;  /* 0x0000001fff0c7819 */ /* 0x000fe20000011407 */
[----:B------:R-:W-:Y:S01]  /*0ea0*/  IMAD R3, R9, 0x8, R10 ;  /* 0x0000000809037824 */ /* 0x000fe200078e020a */
[----:B------:R-:W-:Y:S01]  /*0eb0*/  LEA.HI R11, R11, R6, RZ, 0x3 ;  /* 0x000000060b0b7211 */ /* 0x000fe200078f18ff */
[----:B------:R-:W-:Y:S01]  /*0ec0*/  IMAD.SHL.U32 R210, R210, 0x40, RZ ;  /* 0x00000040d2d27824 */ /* 0x000fe200078e00ff */
[-C--:B------:R-:W-:Y:S01]  /*0ed0*/  LEA.HI R9, R12, R7.reuse, RZ, 0x4 ;  /* 0x000000070c097211 */ /* 0x080fe200078f20ff */
[----:B------:R-:W-:Y:S01]  /*0ee0*/  VIADD R218, R204, 0x10 ;  /* 0x00000010ccda7836 */ /* 0x000fe20000000000 */
[----:B------:R-:W-:Y:S01]  /*0ef0*/  LOP3.LUT R11, R11, 0xfffffff8, RZ, 0xc0, !PT ;  /* 0xfffffff80b0b7812 */ /* 0x000fe200078ec0ff */
[----:B------:R0:W-:Y:S01]  /*0f00*/  STL [R1+0x74], R3 ;  /* 0x0000740301007387 */ /* 0x0001e20000100800 */
[----:B------:R-:W-:Y:S01]  /*0f10*/  LEA.HI R12, R12, R7, RZ, 0x6 ;  /* 0x000000070c0c7211 */ /* 0x000fe200078f30ff */
[----:B------:R-:W-:Y:S01]  /*0f20*/  VIADD R219, R204, 0x30 ;  /* 0x00000030ccdb7836 */ /* 0x000fe20000000000 */
[----:B------:R-:W-:Y:S01]  /*0f30*/  LEA.HI R0, R0, R20, RZ, 0x5 ;  /* 0x0000001400007211 */ /* 0x000fe200078f28ff */
[----:B------:R-:W-:Y:S01]  /*0f40*/  IMAD.IADD R11, R6, 0x1, -R11 ;  /* 0x00000001060b7824 */ /* 0x000fe200078e0a0b */
[----:B------:R-:W-:Y:S01]  /*0f50*/  SHF.R.S32.HI R7, RZ, 0x1f, R8 ;  /* 0x0000001fff077819 */ /* 0x000fe20000011408 */
[----:B------:R-:W-:Y:S01]  /*0f60*/  IMAD.SHL.U32 R12, R12, 0x80, RZ ;  /* 0x000000800c0c7824 */ /* 0x000fe200078e00ff */
[----:B------:R-:W-:Y:S01]  /*0f70*/  SHF.R.S32.HI R0, RZ, 0x5, R0 ;  /* 0x00000005ff007819 */ /* 0x000fe20000011400 */
[----:B------:R-:W-:Y:S01]  /*0f80*/  VIADD R220, R204, 0x50 ;  /* 0x00000050ccdc7836 */ /* 0x000fe20000000000 */
[----:B------:R-:W-:-:S02]  /*0f90*/  LEA.HI R15, R7, R8, RZ, 0x4 ;  /* 0x00000008070f7211 */ /* 0x000fc400078f20ff */
[----:B------:R-:W-:Y:S01]  /*0fa0*/  LOP3.LUT R208, R208, 0x180, RZ, 0xc0, !PT ;  /* 0x00000180d0d07812 */ /* 0x000fe200078ec0ff */
[----:B------:R-:W-:Y:S01]  /*0fb0*/  IMAD R11, R0, 0x10, R11 ;  /* 0x00000010000b7824 */ /* 0x000fe200078e020b */
[----:B------:R-:W-:Y:S02]  /*0fc0*/  LOP3.LUT R4, R4, 0x7ffffffc, RZ, 0xc0, !PT ;  /* 0x7ffffffc04047812 */ /* 0x000fe400078ec0ff */
[----:B0-----:R-:W-:Y:S01]  /*0fd0*/  LEA.HI R3, R13, R13, RZ, 0x1 ;  /* 0x0000000d0d037211 */ /* 0x001fe200078f08ff */
[----:B------:R-:W-:Y:S01]  /*0fe0*/  IMAD R14, R2, 0x40, R11 ;  /* 0x00000040020e7824 */ /* 0x000fe200078e020b */
[----:B------:R-:W-:Y:S01]  /*0ff0*/  LEA.HI R7, R7, R8, RZ, 0x6 ;  /* 0x0000000807077211 */ /* 0x000fe200078f30ff */
[----:B------:R-:W-:Y:S01]  /*1000*/  IMAD.IADD R4, R20, 0x1, -R4 ;  /* 0x0000000114047824 */ /* 0x000fe200078e0a04 */
[----:B------:R-:W-:Y:S02]  /*1010*/  LOP3.LUT R6, R208, 0x30, R9, 0xf8, !PT ;  /* 0x00000030d0067812 */ /* 0x000fe400078ef809 */
[----:B------:R-:W-:Y:S01]  /*1020*/  SHF.R.U32.HI R209, RZ, 0x3, R208 ;  /* 0x00000003ffd17819 */ /* 0x000fe200000116d0 */
[----:B------:R-:W-:Y:S01]  /*1030*/  IMAD.SHL.U32 R7, R7, 0x80, RZ ;  /* 0x0000008007077824 */ /* 0x000fe200078e00ff */
[----:B------:R-:W-:Y:S01]  /*1040*/  LOP3.LUT R0, R3, 0x1ffffffe, RZ, 0xc0, !PT ;  /* 0x1ffffffe03007812 */ /* 0x000fe200078ec0ff */
[----:B------:R-:W-:Y:S01]  /*1050*/  IMAD.SHL.U32 R200, R4, 0x2, RZ ;  /* 0x0000000204c87824 */ /* 0x000fe200078e00ff */
[----:B------:R-:W-:Y:S01]  /*1060*/  LOP3.LUT R3, R12, 0xffffe000, RZ, 0xc0, !PT ;  /* 0xffffe0000c037812 */ /* 0x000fe200078ec0ff */
[----:B------:R0:W-:Y:S01]  /*1070*/  STL [R1+0x70], R14 ;  /* 0x0000700e01007387 */ /* 0x0001e20000100800 */
[-C--:B------:R-:W-:Y:S01]  /*1080*/  LOP3.LUT R6, R6, R209.reuse, RZ, 0x3c, !PT ;  /* 0x000000d106067212 */ /* 0x080fe200078e3cff */
[----:B------:R-:W-:Y:S01]  /*1090*/  IMAD.IADD R221, R13, 0x1, -R0 ;  /* 0x000000010ddd7824 */ /* 0x000fe200078e0a00 */
[--C-:B------:R-:W-:Y:S01]  /*10a0*/  LOP3.LUT R2, R208, 0x30, R22.reuse, 0xf8, !PT ;  /* 0x00000030d0027812 */ /* 0x100fe200078ef816 */
[C---:B------:R-:W-:Y:S01]  /*10b0*/  VIADD R13, R200.reuse, 0x8 ;  /* 0x00000008c80d7836 */ /* 0x040fe20000000000 */
[----:B------:R-:W-:Y:S01]  /*10c0*/  LOP3.LUT R9, R7, 0xffffe000, RZ, 0xc0, !PT ;  /* 0xffffe00007097812 */ /* 0x000fe200078ec0ff */
[C---:B------:R-:W-:Y:S01]  /*10d0*/  VIADD R10, R200.reuse, 0x20 ;  /* 0x00000020c80a7836 */ /* 0x040fe20000000000 */
[----:B------:R-:W-:Y:S01]  /*10e0*/  SHF.R.S32.HI R0, RZ, 0x1f, R201 ;  /* 0x0000001fff007819 */ /* 0x000fe200000114c9 */
[----:B------:R-:W-:Y:S01]  /*10f0*/  VIADD R5, R200, 0x38 ;  /* 0x00000038c8057836 */ /* 0x000fe20000000000 */
[-C--:B------:R-:W-:Y:S01]  /*1100*/  IADD3 R7, R6, R210.reuse, R3 ;  /* 0x000000d206077210 */ /* 0x080fe20007ffe003 */
[----:B------:R-:W-:Y:S01]  /*1110*/  VIADD R4, R200, 0x40 ;  /* 0x00000040c8047836 */ /* 0x000fe20000000000 */
[----:B------:R-:W-:Y:S01]  /*1120*/  LOP3.LUT R0, R208, 0x10, R22, 0xf8, !PT ;  /* 0x00000010d0007812 */ /* 0x000fe200078ef816 */
[----:B------:R-:W-:Y:S01]  /*1130*/  VIADD R237, R200, 0x58 ;  /* 0x00000058c8ed7836 */ /* 0x000fe20000000000 */
[-C--:B------:R-:W-:Y:S01]  /*1140*/  LOP3.LUT R3, R2, R209.reuse, RZ, 0x3c, !PT ;  /* 0x000000d102037212 */ /* 0x080fe200078e3cff */
[----:B------:R-:W-:Y:S01]  /*1150*/  VIADD R2, R200, 0x48 ;  /* 0x00000048c8027836 */ /* 0x000fe20000000000 */
[----:B------:R-:W-:Y:S01]  /*1160*/  LOP3.LUT R8, R208, 0x30, R15, 0xf8, !PT ;  /* 0x00000030d0087812 */ /* 0x000fe200078ef80f */
[----:B------:R-:W-:Y:S01]  /*1170*/  VIADD R236, R200, 0x60 ;  /* 0x00000060c8ec7836 */ /* 0x000fe20000000000 */
[-C--:B------:R-:W-:Y:S01]  /*1180*/  LOP3.LUT R223, R0, R209.reuse, RZ, 0x3c, !PT ;  /* 0x000000d100df7212 */ /* 0x080fe200078e3cff */
[C---:B------:R-:W-:Y:S01]  /*1190*/  VIADD R234, R200.reuse, 0x70 ;  /* 0x00000070c8ea7836 */ /* 0x040fe20000000000 */
[----:B------:R-:W-:Y:S01]  /*11a0*/  SHF.R.S32.HI R0, RZ, 0x1f, R200 ;  /* 0x0000001fff007819 */ /* 0x000fe200000114c8 */
[----:B------:R-:W-:Y:S01]  /*11b0*/  VIADD R0, R200, 0x50 ;  /* 0x00000050c8007836 */ /* 0x000fe20000000000 */
[-C--:B------:R-:W-:Y:S01]  /*11c0*/  IADD3 R15, R16, R210.reuse, R3 ;  /* 0x000000d2100f7210 */ /* 0x080fe20007ffe003 */
[----:B------:R-:W-:Y:S01]  /*11d0*/  VIADD R233, R200, 0x78 ;  /* 0x00000078c8e97836 */ /* 0x000fe20000000000 */
[----:B------:R-:W-:Y:S01]  /*11e0*/  LOP3.LUT R8, R8, R209, RZ, 0x3c, !PT ;  /* 0x000000d108087212 */ /* 0x000fe200078e3cff */
[C---:B------:R-:W-:Y:S01]  /*11f0*/  VIADD R231, R200.reuse, 0x88 ;  /* 0x00000088c8e77836 */ /* 0x040fe20000000000 */
[----:B------:R-:W-:Y:S01]  /*1200*/  SHF.R.S32.HI R3, RZ, 0x1f, R13 ;  /* 0x0000001fff037819 */ /* 0x000fe2000001140d */
[C---:B------:R-:W-:Y:S01]  /*1210*/  VIADD R230, R200.reuse, 0x90 ;  /* 0x00000090c8e67836 */ /* 0x040fe20000000000 */
[----:B------:R-:W-:Y:S01]  /*1220*/  SHF.R.S32.HI R3, RZ, 0x1f, R10 ;  /* 0x0000001fff037819 */ /* 0x000fe2000001140a */
[----:B------:R0:W-:Y:S01]  /*1230*/  STL [R1+0x6c], R15 ;  /* 0x00006c0f01007387 */ /* 0x0001e20000100800 */
[----:B------:R-:W-:Y:S01]  /*1240*/  SHF.R.S32.HI R3, RZ, 0x1f, R5 ;  /* 0x0000001fff037819 */ /* 0x000fe20000011405 */
[C---:B------:R-:W-:Y:S01]  /*1250*/  VIADD R235, R200.reuse, 0x68 ;  /* 0x00000068c8eb7836 */ /* 0x040fe20000000000 */
[----:B------:R-:W-:Y:S01]  /*1260*/  SHF.R.S32.HI R5, RZ, 0x1f, R4 ;  /* 0x0000001fff057819 */ /* 0x000fe20000011404 */
[----:B------:R-:W-:Y:S01]  /*1270*/  VIADD R232, R200, 0x80 ;  /* 0x00000080c8e87836 */ /* 0x000fe20000000000 */
[----:B------:R-:W-:Y:S01]  /*1280*/  IADD3 R9, R8, R210, R9 ;  /* 0x000000d208097210 */ /* 0x000fe20007ffe009 */
        /* <DEDUP_REMOVED lines=13> */
[----:B------:R-:W-:Y:S01]  /*1360*/  SHF.R.S32.HI R2, RZ, 0x1f, R231 ;  /* 0x0000001fff027819 */ /* 0x000fe200000114e7 */
[C---:B------:R-:W-:Y:S01]  /*1370*/  IMAD.IADD R2, R16.reuse, 0x1, R7 ;  /* 0x0000000110027824 */ /* 0x040fe200078e0207 */
[----:B------:R-:W-:Y:S01]  /*1380*/  SHF.R.S32.HI R0, RZ, 0x1f, R230 ;  /* 0x0000001fff007819 */ /* 0x000fe200000114e6 */
[----:B------:R-:W-:Y:S01]  /*1390*/  IMAD.IADD R0, R16, 0x1, R9 ;  /* 0x0000000110007824 */ /* 0x000fe200078e0209 */
[----:B------:R-:W-:Y:S01]  /*13a0*/  SHF.R.S32.HI R3, RZ, 0x1f, R235 ;  /* 0x0000001fff037819 */ /* 0x000fe200000114eb */
[----:B------:R-:W-:Y:S01]  /*13b0*/  IMAD R221, R221, 0x8, R14 ;  /* 0x00000008dddd7824 */ /* 0x000fe200078e020e */
[----:B------:R0:W-:Y:S01]  /*13c0*/  STL [R1+0x68], R2 ;  /* 0x0000680201007387 */ /* 0x0001e20000100800 */
[----:B------:R-:W-:-:S02]  /*13d0*/  SHF.R.S32.HI R3, RZ, 0x1f, R232 ;  /* 0x0000001fff037819 */ /* 0x000fc400000114e8 */
[----:B------:R-:W-:Y:S01]  /*13e0*/  SHF.R.S32.HI R12, RZ, 0x1f, R12 ;  /* 0x0000001fff0c7819 */ /* 0x000fe2000001140c */
[----:B------:R0:W-:Y:S01]  /*13f0*/  STL [R1+0x64], R0 ;  /* 0x0000640001007387 */ /* 0x0001e20000100800 */
[----:B------:R-:W-:Y:S02]  /*1400*/  SHF.R.S32.HI R11, RZ, 0x1f, R11 ;  /* 0x0000001fff0b7819 */ /* 0x000fe4000001140b */
[----:B------:R-:W-:Y:S02]  /*1410*/  SHF.R.S32.HI R8, RZ, 0x1f, R8 ;  /* 0x0000001fff087819 */ /* 0x000fe40000011408 */
[----:B------:R-:W-:Y:S02]  /*1420*/  SHF.R.S32.HI R6, RZ, 0x1f, R6 ;  /* 0x0000001fff067819 */ /* 0x000fe40000011406 */
[----:B------:R-:W-:-:S07]  /*1430*/  SHF.R.S32.HI R3, RZ, 0x1f, R229 ;  /* 0x0000001fff037819 */ /* 0x000fce00000114e5 */
.L_x_4728:
[----:B------:R-:W-:Y:S05]  /*1440*/  YIELD ;  /* 0x0000000000007946 */ /* 0x000fea0003800000 */
[----:B------:R-:W-:Y:S01]  /*1450*/  ULDC.64 UR4, c[0x0][0xa28] ;  /* 0x00028a0000047ab9 */ /* 0x000fe20000000a00 */
[----:B01-3--:R-:W1:Y:S01]  /*1460*/  LDC.64 R4, c[0x0][0xa08] ;  /* 0x00028200ff047b82 */ /* 0x00be620000000a00 */
        /* <DEDUP_REMOVED lines=9> */
[----:B0-----:R-:W0:Y:S01]  /*1500*/  @P1 LDC.64 R2, c[0x0][0xa28] ;  /* 0x00028a00ff021b82 */ /* 0x001e220000000a00 */
[----:B------:R-:W-:Y:S01]  /*1510*/  ISETP.NE.AND.EX P0, PT, RZ, UR5, PT, P0 ;  /* 0x00000005ff007c0c */ /* 0x000fe2000bf05300 */
[----:B-1----:R-:W-:-:S06]  /*1520*/  IMAD.WIDE R8, R215, 0x4, R4 ;  /* 0x00000004d7087825 */ /* 0x002fcc00078e0204 */
[----:B------:R-:W1:Y:S01]  /*1530*/  @P2 LDC.64 R6, c[0x0][0xa18] ;  /* 0x00028600ff062b82 */ /* 0x000e620000000a00 */
[----:B------:R-:W-:Y:S02]  /*1540*/  ULDC UR4, c[0x0][0x288] ;  /* 0x0000a20000047ab9 */ /* 0x000fe40000000800 */
[----:B------:R-:W-:Y:S01]  /*1550*/  IMAD.U32 R202, RZ, RZ, UR4 ;  /* 0x00000004ffca7e24 */ /* 0x000fe2000f8e00ff */
[----:B------:R-:W-:Y:S02]  /*1560*/  ULDC.64 UR4, c[0x0][0x418] ;  /* 0x0001060000047ab9 */ /* 0x000fe40000000a00 */
[----:B-----5:R-:W5:Y:S01]  /*1570*/  @P0 LDG.E R29, desc[UR40][R8.64] ;  /* 0x00000028081d0981 */ /* 0x020f62000c1e1900 */
[----:B0-----:R-:W-:-:S04]  /*1580*/  @P1 IMAD.WIDE R2, R215, 0x4, R2 ;  /* 0x00000004d7021825 */ /* 0x001fc800078e0202 */
[----:B-1----:R-:W-:Y:S01]  /*1590*/  @P2 IMAD.WIDE R4, R215, 0x4, R6 ;  /* 0x00000004d7042825 */ /* 0x002fe200078e0206 */
        /* <DEDUP_REMOVED lines=21> */
.L_x_4497:
        /* <DEDUP_REMOVED lines=14> */
.L_x_4498:
[----:B------:R-:W-:Y:S05]  /*17d0*/  @!P0 BRA `(.L_x_4499) ;  /* 0x00000000000c8947 */ /* 0x000fea0003800000 */
[----:B------:R-:W2:Y:S04]  /*17e0*/  LDG.E R3, desc[UR40][R8.64] ;  /* 0x0000002808037981 */ /* 0x000ea8000c1e1900 */
[----:B------:R-:W2:Y:S02]  /*17f0*/  LDG.E R30, desc[UR40][R8.64+0x4] ;  /* 0x00000428081e7981 */ /* 0x000ea4000c1e1900 */
[----:B--2---:R-:W-:-:S07]  /*1800*/  IMAD.IADD R30, R30, 0x1, -R3 ;  /* 0x000000011e1e7824 */ /* 0x004fce00078e0a03 */
.L_x_4499:
        /* <DEDUP_REMOVED lines=47> */
.L_x_4502:
[----:B------:R-:W-:-:S13]  /*1b00*/  ISETP.NE.AND P0, PT, R5, 0x1, PT ;  /* 0x000000010500780c */ /* 0x000fda0003f05270 */
[----:B------:R-:W0:Y:S02]  /*1b10*/  @P0 LDC.64 R6, c[0x0][0x9e8] ;  /* 0x00027a00ff060b82 */ /* 0x000e240000000a00 */
[----:B0-----:R-:W-:-:S05]  /*1b20*/  @P0 IMAD.HI.U32 R6, R0, R6, RZ ;  /* 0x0000000600060227 */ /* 0x001fca00078e00ff */
[----:B------:R-:W-:-:S07]  /*1b30*/  @P0 SHF.R.U32.HI R0, RZ, R7, R6 ;  /* 0x00000007ff000219 */ /* 0x000fce0000011606 */
.L_x_4503:
[----:B------:R-:W-:Y:S05]  /*1b40*/  BSYNC B0 ;  /* 0x0000000000007941 */ /* 0x000fea0003800000 */
.L_x_4501:
[----:B------:R-:W-:-:S05]  /*1b50*/  IMAD R3, R0, R5, R5 ;  /* 0x0000000500037224 */ /* 0x000fca00078e0205 */
[----:B------:R-:W-:-:S07]  /*1b60*/  VIMNMX R4, R4, R3, PT ;  /* 0x0000000304047248 */ /* 0x000fce0003fe0100 */
.L_x_4500:
[----:B------:R-:W0:Y:S01]  /*1b70*/  @P1 LDC R0, c[0x0][0x44c] ;  /* 0x00011300ff001b82 */ /* 0x000e220000000800 */
[----:B------:R-:W-:Y:S01]  /*1b80*/  VIADD R4, R4, 0x7f ;  /* 0x0000007f04047836 */ /* 0x000fe20000000000 */
[----:B------:R-:W-:Y:S01]  /*1b90*/  ULDC UR4, c[0x0][0x9dc] ;  /* 0x0002770000047ab9 */ /* 0x000fe20000000800 */
[----:B------:R-:W-:Y:S02]  /*1ba0*/  IMAD.MOV.U32 R7, RZ, RZ, R207 ;  /* 0x000000ffff077224 */ /* 0x000fe400078e00cf */
[----:B------:R-:W-:Y:S01]  /*1bb0*/  IMAD.IADD R102, R203, 0x1, -R202 ;  /* 0x00000001cb667824 */ /* 0x000fe200078e0aca */
        /* <DEDUP_REMOVED lines=20> */
.L_x_4506:
[----:B------:R-:W-:-:S13]  /*1d00*/  ISETP.NE.AND P0, PT, R5, 0x1, PT ;  /* 0x000000010500780c */ /* 0x000fda0003f05270 */
[----:B------:R-:W0:Y:S02]  /*1d10*/  @P0 LDC.64 R6, c[0x0][0x9e8] ;  /* 0x00027a00ff060b82 */ /* 0x000e240000000a00 */
[----:B0-----:R-:W-:-:S05]  /*1d20*/  @P0 IMAD.HI.U32 R4, R3, R6, RZ ;  /* 0x0000000603040227 */ /* 0x001fca00078e00ff */
[----:B------:R-:W-:-:S07]  /*1d30*/  @P0 SHF.R.U32.HI R3, RZ, R7, R4 ;  /* 0x00000007ff030219 */ /* 0x000fce0000011604 */
.L_x_4507:
[----:B------:R-:W-:Y:S05]  /*1d40*/  BSYNC B0 ;  /* 0x0000000000007941 */ /* 0x000fea0003800000 */
.L_x_4505:
[----:B------:R-:W-:-:S05]  /*1d50*/  IMAD R3, R3, R5, RZ ;  /* 0x0000000503037224 */ /* 0x000fca00078e02ff */
[----:B------:R-:W-:-:S07]  /*1d60*/  VIMNMX R0, R0, R3, !PT ;  /* 0x0000000300007248 */ /* 0x000fce0007fe0100 */
.L_x_4504:
        /* <DEDUP_REMOVED lines=41> */
.L_x_4509:
[----:B------:R-:W-:Y:S05]  /*2000*/  BSYNC B0 ;  /* 0x0000000000007941 */ /* 0x000fea0003800000 */
.L_x_4508:
        /* <DEDUP_REMOVED lines=36> */
.L_x_4512:
[----:B------:R-:W-:Y:S05]  /*2250*/  BSYNC B6 ;  /* 0x0000000000067941 */ /* 0x000fea0003800000 */
.L_x_4511:
        /* <DEDUP_REMOVED lines=20> */
.L_x_4514:
[----:B------:R-:W-:Y:S05]  /*23a0*/  BSYNC B6 ;  /* 0x0000000000067941 */ /* 0x000fea0003800000 */
.L_x_4513:
[----:B------:R-:W-:Y:S01]  /*23b0*/  ULDC.64 UR4, c[0x0][0x9f8] ;  /* 0x00027e0000047ab9 */ /* 0x000fe20000000a00 */
[----:B------:R-:W-:Y:S01]  /*23c0*/  IMAD.MOV.U32 R0, RZ, RZ, R215 ;  /* 0x000000ffff007224 */ /* 0x000fe200078e00d7 */
[----:B------:R-:W-:Y:S01]  /*23d0*/  ISETP.NE.U32.AND P0, PT, RZ, UR4, PT ;  /* 0x00000004ff007c0c */ /* 0x000fe2000bf05070 */
[----:B------:R-:W0:Y:S01]  /*23e0*/  S2R R20, SR_TID.X ;  /* 0x0000000000147919 */ /* 0x000e220000002100 */
[----:B------:R-:W1:Y:S02]  /*23f0*/  LDC.64 R6, c[0x0][0x300] ;  /* 0x0000c000ff067b82 */ /* 0x000e640000000a00 */
[----:B------:R-:W-:Y:S01]  /*2400*/  ISETP.NE.AND.EX P0, PT, RZ, UR5, PT, P0 ;  /* 0x00000005ff007c0c */ /* 0x000fe2000bf05300 */
[----:B------:R-:W-:Y:S01]  /*2410*/  IMAD.IADD R29, R29, 0x1, R30 ;  /* 0x000000011d1d7824 */ /* 0x000fe200078e021e */
[----:B------:R-:W-:Y:S01]  /*2420*/  ULDC.64 UR4, c[0x0][0xa08] ;  /* 0x0002820000047ab9 */ /* 0x000fe20000000a00 */
[----:B------:R-:W-:Y:S01]  /*2430*/  SHF.R.S32.HI R23, RZ, 0x1f, R22 ;  /* 0x0000001fff177819 */ /* 0x000fe20000011416 */
[----:B------:R-:W-:Y:S01]  /*2440*/  VIADD R101, R22, 0x20 ;  /* 0x0000002016657836 */ /* 0x000fe20000000000 */
[----:B------:R-:W-:Y:S01]  /*2450*/  SHF.R.S32.HI R32, RZ, 0x1f, R201 ;  /* 0x0000001fff207819 */ /* 0x000fe200000114c9 */
[----:B------:R-:W2:Y:S08]  /*2460*/  LDC R76, c[0x0][0x3f4] ;  /* 0x0000fd00ff4c7b82 */ /* 0x000eb00000000800 */
[----:B------:R-:W3:Y:S02]  /*2470*/  @P0 LDC.64 R4, c[0x0][0x9f8] ;  /* 0x00027e00ff040b82 */ /* 0x000ee40000000a00 */
[----:B---3--:R-:W-:-:S05]  /*2480*/  @P0 IMAD.WIDE R4, R215, 0x4, R4 ;  /* 0x00000004d7040825 */ /* 0x008fca00078e0204 */
[----:B------:R3:W4:Y:S01]  /*2490*/  @P0 LDG.E R0, desc[UR40][R4.64] ;  /* 0x0000002804000981 */ /* 0x000722000c1e1900 */
[----:B------:R-:W-:Y:S01]  /*24a0*/  SHF.R.S32.HI R21, RZ, 0x1f, R29 ;  /* 0x0000001fff157819 */ /* 0x000fe2000001141d */
[-C--:B-1----:R-:W-:Y:S01]  /*24b0*/  IMAD.WIDE.U32 R8, R29, R6.reuse, RZ ;  /* 0x000000061d087225 */ /* 0x082fe200078e00ff */
[----:B------:R-:W-:Y:S02]  /*24c0*/  ISETP.NE.U32.AND P0, PT, RZ, UR4, PT ;  /* 0x00000004ff007c0c */ /* 0x000fe4000bf05070 */
[----:B0-----:R-:W-:Y:S01]  /*24d0*/  SHF.R.U32.HI R33, RZ, 0x7, R20 ;  /* 0x00000007ff217819 */ /* 0x001fe20000011614 */
[----:B------:R-:W-:Y:S01]  /*24e0*/  IMAD R10, R21, R6, RZ ;  /* 0x00000006150a7224 */ /* 0x000fe200078e02ff */
[----:B------:R-:W-:Y:S01]  /*24f0*/  ISETP.NE.AND.EX P0, PT, RZ, UR5, PT, P0 ;  /* 0x00000005ff007c0c */ /* 0x000fe2000bf05300 */
[----:B------:R-:W-:Y:S01]  /*2500*/  ULDC.64 UR4, c[0x0][0x308] ;  /* 0x0000c20000047ab9 */ /* 0x000fe20000000a00 */
[----:B------:R-:W-:Y:S01]  /*2510*/  ISETP.NE.AND P6, PT, R33, 0x1, PT ;  /* 0x000000012100780c */ /* 0x000fe20003fc5270 */
[----:B------:R-:W-:Y:S01]  /*2520*/  IMAD R3, R29, R7, R10 ;  /* 0x000000071d037224 */ /* 0x000fe200078e020a */
[----:B------:R-:W-:Y:S01]  /*2530*/  SHF.R.S32.HI R205, RZ, 0x1f, R204 ;  /* 0x0000001fffcd7819 */ /* 0x000fe200000114cc */
[----:B------:R-:W-:Y:S01]  /*2540*/  VIADD R93, R22, 0x40 ;  /* 0x00000040165d7836 */ /* 0x000fe20000000000 */
[----:B------:R-:W-:Y:S01]  /*2550*/  SHF.L.U64.HI R84, R6, 0x7, R7 ;  /* 0x0000000706547819 */ /* 0x000fe20000010207 */
[----:B------:R-:W-:Y:S01]  /*2560*/  IMAD.IADD R9, R9, 0x1, R3 ;  /* 0x0000000109097824 */ /* 0x000fe200078e0203 */
[----:B------:R-:W-:Y:S01]  /*2570*/  LOP3.LUT P3, RZ, R224, 0x2, RZ, 0xc0, !PT ;  /* 0x00000002e0ff7812 */ /* 0x000fe2000786c0ff */
[----:B------:R-:W-:Y:S01]  /*2580*/  VIADD R92, R22, 0x60 ;  /* 0x00000060165c7836 */ /* 0x000fe20000000000 */
[----:B--2---:R-:W-:Y:S01]  /*2590*/  ISETP.GE.AND P2, PT, R93, R76, PT ;  /* 0x0000004c5d00720c */ /* 0x004fe20003f46270 */
[----:B---3--:R-:W-:-:S02]  /*25a0*/  IMAD.WIDE.U32 R4, R222, UR4, R8 ;  /* 0x00000004de047c25 */ /* 0x008fc4000f8e0008 */
[----:B------:R-:W0:Y:S01]  /*25b0*/  LDC.64 R8, c[0x0][0x408] ;  /* 0x00010200ff087b82 */ /* 0x000e220000000a00 */
[----:B------:R-:W-:Y:S01]  /*25c0*/  P2R R104, PR, RZ, 0x4 ;  /* 0x00000004ff687803 */ /* 0x000fe20000000000 */
[----:B------:R-:W-:Y:S01]  /*25d0*/  IMAD R5, R222, UR5, R5 ;  /* 0x00000005de057c24 */ /* 0x000fe2000f8e0205 */
[----:B------:R-:W-:Y:S01]  /*25e0*/  ULDC.64 UR4, c[0x0][0x310] ;  /* 0x0000c40000047ab9 */ /* 0x000fe20000000a00 */
[C---:B------:R-:W-:Y:S02]  /*25f0*/  VIADD R91, R22.reuse, 0x80 ;  /* 0x00000080165b7836 */ /* 0x040fe40000000000 */
[----:B------:R-:W-:Y:S02]  /*2600*/  VIADD R78, R22, 0xa0 ;  /* 0x000000a0164e7836 */ /* 0x000fe40000000000 */
[----:B------:R-:W-:Y:S02]  /*2610*/  IMAD.SHL.U32 R83, R6, 0x80, RZ ;  /* 0x0000008006537824 */ /* 0x000fe400078e00ff */
[----:B------:R-:W-:-:S02]  /*2620*/  VIADD R77, R33, 0x8 ;  /* 0x00000008214d7836 */ /* 0x000fc40000000000 */
[-C--:B0-----:R-:W-:Y:S01]  /*2630*/  IMAD R10, R32, R8.reuse, RZ ;  /* 0x00000008200a7224 */ /* 0x081fe200078e02ff */
[----:B------:R-:W-:Y:S01]  /*2640*/  SHF.L.U64.HI R82, R8, 0x7, R9 ;  /* 0x0000000708527819 */ /* 0x000fe20000010209 */
[----:B------:R-:W-:-:S04]  /*2650*/  IMAD.WIDE.U32 R56, R201, R8, R22 ;  /* 0x00000008c9387225 */ /* 0x000fc800078e0016 */
[----:B------:R-:W-:-:S04]  /*2660*/  IMAD.WIDE.U32 R54, R201, R8, R204 ;  /* 0x00000008c9367225 */ /* 0x000fc800078e00cc */
[----:B------:R-:W-:Y:S01]  /*2670*/  IMAD.SHL.U32 R81, R8, 0x80, RZ ;  /* 0x0000008008517824 */ /* 0x000fe200078e00ff */
[----:B----4-:R-:W-:Y:S02]  /*2680*/  SHF.R.S32.HI R3, RZ, 0x1f, R0 ;  /* 0x0000001fff037819 */ /* 0x010fe40000011400 */
[----:B------:R-:W-:Y:S02]  /*2690*/  SEL R15, R0, RZ, !P0 ;  /* 0x000000ff000f7207 */ /* 0x000fe40004000000 */
[----:B------:R-:W-:-:S03]  /*26a0*/  SEL R12, R3, RZ, !P0 ;  /* 0x000000ff030c7207 */ /* 0x000fc60004000000 */
[----:B------:R-:W-:-:S04]  /*26b0*/  IMAD.WIDE.U32 R60, R15, UR4, R4 ;  /* 0x000000040f3c7c25 */ /* 0x000fc8000f8e0004 */
[----:B------:R-:W-:Y:S02]  /*26c0*/  IMAD R0, R12, UR4, RZ ;  /* 0x000000040c007c24 */ /* 0x000fe4000f8e02ff */
[----:B------:R-:W-:-:S04]  /*26d0*/  IMAD.WIDE.U32 R4, R201, R6, R22 ;  /* 0x00000006c9047225 */ /* 0x000fc800078e0016 */
[----:B------:R-:W-:Y:S01]  /*26e0*/  IMAD R11, R15, UR5, R0 ;  /* 0x000000050f0b7c24 */ /* 0x000fe2000f8e0200 */
[----:B------:R-:W-:Y:S05]  /*26f0*/  @!P6 WARPSYNC.ALL ;  /* 0x000000000000e948 */ /* 0x000fea0003800000 */
[----:B------:R-:W-:Y:S01]  /*2700*/  ULDC.64 UR4, c[0x0][0x330] ;  /* 0x0000cc0000047ab9 */ /* 0x000fe20000000a00 */
[----:B------:R-:W-:Y:S01]  /*2710*/  IMAD R0, R32, R6, RZ ;  /* 0x0000000620007224 */ /* 0x000fe200078e02ff */
[----:B------:R-:W-:Y:S01]  /*2720*/  ULDC.64 UR6, c[0x0][0x338] ;  /* 0x0000ce0000067ab9 */ /* 0x000fe20000000a00 */
[----:B------:R-:W-:Y:S01]  /*2730*/  IMAD.WIDE.U32 R58, R222, UR4, R22 ;  /* 0x00000004de3a7c25 */ /* 0x000fe2000f8e0016 */
[----:B------:R-:W-:Y:S01]  /*2740*/  ULDC UR4, c[0x0][0x2f4] ;  /* 0x0000bd0000047ab9 */ /* 0x000fe20000000800 */
[----:B------:R-:W-:Y:S01]  /*2750*/  @!P6 BAR.SYNC.DEFER_BLOCKING 0x9, 0x100 ;  /* 0x024400000000eb1d */ /* 0x000fe20000010000 */
[----:B------:R-:W-:Y:S01]  /*2760*/  ISETP.GE.AND P1, PT, R101, UR4, PT ;  /* 0x0000000465007c0c */ /* 0x000fe2000bf26270 */
[----:B------:R-:W-:Y:S01]  /*2770*/  IMAD R13, R201, R7, R0 ;  /* 0x00000007c90d7224 */ /* 0x000fe200078e0200 */
[----:B------:R-:W-:Y:S01]  /*2780*/  ISETP.GE.AND P0, PT, R22, UR4, PT ;  /* 0x0000000416007c0c */ /* 0x000fe2000bf06270 */
[----:B------:R-:W-:Y:S01]  /*2790*/  IMAD.IADD R100, R61, 0x1, R11 ;  /* 0x000000013d647824 */ /* 0x000fe200078e020b */
[----:B------:R-:W-:Y:S01]  /*27a0*/  SEL R3, RZ, 0xffffffff, P1 ;  /* 0xffffffffff037807 */ /* 0x000fe20000800000 */
[----:B------:R-:W-:Y:S01]  /*27b0*/  IMAD R11, R201, R9, R10 ;  /* 0x00000009c90b7224 */ /* 0x000fe200078e020a */
[----:B------:R-:W-:Y:S01]  /*27c0*/  IADD3 R95, P1, R60, R4, RZ ;  /* 0x000000043c5f7210 */ /* 0x000fe20007f3e0ff */
[----:B------:R-:W-:Y:S01]  /*27d0*/  IMAD R59, R222, UR5, R59 ;  /* 0x00000005de3b7c24 */ /* 0x000fe2000f8e023b */
[----:B------:R-:W-:Y:S01]  /*27e0*/  SEL R0, RZ, 0x1, P0 ;  /* 0x00000001ff007807 */ /* 0x000fe20000000000 */
[----:B------:R-:W-:Y:S01]  /*27f0*/  IMAD.SHL.U32 R3, R3, 0x2, RZ ;  /* 0x0000000203037824 */ /* 0x000fe200078e00ff */
[----:B------:R-:W-:Y:S01]  /*2800*/  IADD3.X R94, R100, R5, R13, P1, !PT ;  /* 0x00000005645e7210 */ /* 0x000fe20000ffe40d */
[----:B------:R-:W-:Y:S01]  /*2810*/  IMAD.IADD R57, R57, 0x1, R11 ;  /* 0x0000000139397824 */ /* 0x000fe200078e020b */
[----:B------:R-:W0:Y:S01]  /*2820*/  LDC.64 R4, c[0x0][0x3f8] ;  /* 0x0000fe00ff047b82 */ /* 0x000e220000000a00 */
[----:B------:R-:W-:Y:S01]  /*2830*/  ISETP.GE.AND P0, PT, R93, UR4, PT ;  /* 0x000000045d007c0c */ /* 0x000fe2000bf06270 */
[----:B------:R-:W-:Y:S01]  /*2840*/  IMAD.IADD R55, R11, 0x1, R55 ;  /* 0x000000010b377824 */ /* 0x000fe200078e0237 */
[----:B------:R-:W-:Y:S01]  /*2850*/  ISETP.GE.AND P1, PT, R92, UR4, PT ;  /* 0x000000045c007c0c */ /* 0x000fe2000bf26270 */
[----:B------:R-:W-:Y:S01]  /*2860*/  IMAD.WIDE.U32 R58, R15, UR6, R58 ;  /* 0x000000060f3a7c25 */ /* 0x000fe2000f8e003a */
[----:B------:R-:W-:-:S02]  /*2870*/  LOP3.LUT R0, R3, 0x2, R0, 0xe2, !PT ;  /* 0x0000000203007812 */ /* 0x000fc400078ee200 */
[----:B------:R-:W-:Y:S01]  /*2880*/  SEL R3, RZ, 0x4, P0 ;  /* 0x00000004ff037807 */ /* 0x000fe20000000000 */
[CC--:B-----5:R-:W-:Y:S01]  /*2890*/  IMAD.WIDE.U32 R56, R26.reuse, R8.reuse, R56 ;  /* 0x000000081a387225 */ /* 0x0e0fe200078e0038 */
[----:B------:R-:W-:Y:S02]  /*28a0*/  SEL R10, RZ, 0x8, P1 ;  /* 0x00000008ff0a7807 */ /* 0x000fe40000800000 */
[----:B------:R-:W-:Y:S01]  /*28b0*/  ISETP.GE.AND P0, PT, R91, UR4, PT ;  /* 0x000000045b007c0c */ /* 0x000fe2000bf06270 */
[----:B------:R-:W-:Y:S01]  /*28c0*/  IMAD.WIDE.U32 R54, R26, R8, R54 ;  /* 0x000000081a367225 */ /* 0x000fe200078e0036 */
[----:B------:R-:W-:Y:S02]  /*28d0*/  LOP3.LUT R0, R10, R0, R3, 0xfe, !PT ;  /* 0x000000000a007212 */ /* 0x000fe400078efe03 */
[----:B------:R-:W-:Y:S01]  /*28e0*/  SEL R3, RZ, 0x10, P0 ;  /* 0x00000010ff037807 */ /* 0x000fe20000000000 */
[----:B------:R-:W-:Y:S01]  /*28f0*/  IMAD R10, R12, UR6, RZ ;  /* 0x000000060c0a7c24 */ /* 0x000fe2000f8e02ff */
[----:B------:R-:W-:-:S02]  /*2900*/  ISETP.GE.AND P0, PT, R22, R76, PT ;  /* 0x0000004c1600720c */ /* 0x000fc40003f06270 */
[----:B------:R-:W-:Y:S01]  /*2910*/  LOP3.LUT R3, R0, R3, RZ, 0xfc, !PT ;  /* 0x0000000300037212 */ /* 0x000fe200078efcff */
[----:B------:R-:W-:Y:S01]  /*2920*/  IMAD R65, R15, UR7, R10 ;  /* 0x000000070f417c24 */ /* 0x000fe2000f8e020a */
[----:B------:R-:W-:Y:S02]  /*2930*/  ISETP.GE.AND P1, PT, R101, R76, PT ;  /* 0x0000004c6500720c */ /* 0x000fe40003f26270 */
[----:B------:R-:W-:Y:S01]  /*2940*/  SEL R11, R76, RZ, P0 ;  /* 0x000000ff4c0b7207 */ /* 0x000fe20000000000 */
[-C--:B0-----:R-:W-:Y:S01]  /*2950*/  IMAD R0, R32, R4.reuse, RZ ;  /* 0x0000000420007224 */ /* 0x081fe200078e02ff */
[C---:B------:R-:W-:Y:S01]  /*2960*/  SEL R12, R76.reuse, RZ, P2 ;  /* 0x000000ff4c0c7207 */ /* 0x040fe20001000000 */
[CC--:B------:R-:W-:Y:S01]  /*2970*/  IMAD.WIDE.U32 R52, R201.reuse, R4.reuse, R22 ;  /* 0x00000004c9347225 */ /* 0x0c0fe200078e0016 */
[----:B------:R-:W-:Y:S02]  /*2980*/  IADD3 R20, P2, R201, R29, RZ ;  /* 0x0000001dc9147210 */ /* 0x000fe40007f5e0ff */
[----:B------:R-:W-:Y:S01]  /*2990*/  LOP3.LUT R64, R3, 0x1, RZ, 0xc0, !PT ;  /* 0x0000000103407812 */ /* 0x000fe200078ec0ff */
[C---:B------:R-:W-:Y:S01]  /*29a0*/  IMAD R13, R201.reuse, R5, R0 ;  /* 0x00000005c90d7224 */ /* 0x040fe200078e0200 */
[----:B------:R-:W-:Y:S01]  /*29b0*/  SEL R0, R76, RZ, P1 ;  /* 0x000000ff4c007207 */ /* 0x000fe20000800000 */
[----:B------:R-:W-:Y:S01]  /*29c0*/  IMAD.IADD R11, R22, 0x1, R11 ;  /* 0x00000001160b7824 */ /* 0x000fe200078e020b */
[----:B------:R-:W-:Y:S01]  /*29d0*/  SHF.L.U64.HI R80, R4, 0x7, R5 ;  /* 0x0000000704507819 */ /* 0x000fe20000010205 */
[----:B------:R-:W-:-:S04]  /*29e0*/  IMAD.WIDE.U32 R30, R201, R4, R204 ;  /* 0x00000004c91e7225 */ /* 0x000fc800078e00cc */
[----:B------:R-:W-:Y:S01]  /*29f0*/  IMAD.IADD R10, R101, 0x1, R0 ;  /* 0x00000001650a7824 */ /* 0x000fe200078e0200 */
[----:B------:R-:W-:Y:S01]  /*2a00*/  SHF.R.S32.HI R0, RZ, 0x1f, R11 ;  /* 0x0000001fff007819 */ /* 0x000fe2000001140b */
[----:B------:R-:W-:Y:S02]  /*2a10*/  IMAD.IADD R53, R53, 0x1, R13 ;  /* 0x0000000135357824 */ /* 0x000fe400078e020d */
[----:B------:R-:W-:Y:S01]  /*2a20*/  IMAD.IADD R31, R13, 0x1, R31 ;  /* 0x000000010d1f7824 */ /* 0x000fe200078e021f */
[----:B------:R-:W-:Y:S01]  /*2a30*/  SHF.R.S32.HI R13, RZ, 0x1f, R10 ;  /* 0x0000001fff0d7819 */ /* 0x000fe2000001140a */
[----:B------:R-:W-:Y:S01]  /*2a40*/  IMAD.IADD R12, R93, 0x1, R12 ;  /* 0x000000015d0c7824 */ /* 0x000fe200078e020c */
[-C--:B------:R-:W-:Y:S01]  /*2a50*/  LEA.HI R90, R0, R11.reuse, RZ, 0x4 ;  /* 0x0000000b005a7211 */ /* 0x080fe200078f20ff */
[----:B------:R-:W-:Y:S01]  /*2a60*/  IMAD.X R21, R32, 0x1, R21, P2 ;  /* 0x0000000120157824 */ /* 0x000fe200010e0615 */
[----:B------:R-:W-:Y:S01]  /*2a70*/  LEA.HI R0, R0, R11, RZ, 0x6 ;  /* 0x0000000b00007211 */ /* 0x000fe200078f30ff */
[----:B------:R-:W-:Y:S01]  /*2a80*/  IMAD.WIDE.U32 R52, R26, R4, R52 ;  /* 0x000000041a347225 */ /* 0x000fe200078e0034 */
[----:B------:R-:W-:-:S02]  /*2a90*/  LEA.HI R89, R13, R10, RZ, 0x4 ;  /* 0x0000000a0d597211 */ /* 0x000fc400078f20ff */
[----:B------:R-:W-:Y:S01]  /*2aa0*/  SHF.R.S32.HI R15, RZ, 0x1f, R12 ;  /* 0x0000001fff0f7819 */ /* 0x000fe2000001140c */
[----:B------:R-:W-:Y:S01]  /*2ab0*/  IMAD.WIDE.U32 R30, R26, R4, R30 ;  /* 0x000000041a1e7225 */ /* 0x000fe200078e001e */
[----:B------:R-:W-:Y:S02]  /*2ac0*/  LEA.HI R13, R13, R10, RZ, 0x6 ;  /* 0x0000000a0d0d7211 */ /* 0x000fe400078f30ff */
[-C--:B------:R-:W-:Y:S01]  /*2ad0*/  LEA.HI R88, R15, R12.reuse, RZ, 0x4 ;  /* 0x0000000c0f587211 */ /* 0x080fe200078f20ff */
[----:B------:R-:W-:Y:S01]  /*2ae0*/  IMAD.SHL.U32 R10, R0, 0x80, RZ ;  /* 0x00000080000a7824 */ /* 0x000fe200078e00ff */
[----:B------:R-:W-:Y:S01]  /*2af0*/  LOP3.LUT R0, R208, 0x30, R90, 0xf8, !PT ;  /* 0x00000030d0007812 */ /* 0x000fe200078ef85a */
[----:B------:R-:W-:Y:S01]  /*2b00*/  IMAD.SHL.U32 R13, R13, 0x80, RZ ;  /* 0x000000800d0d7824 */ /* 0x000fe200078e00ff */
[----:B------:R-:W-:Y:S01]  /*2b10*/  LEA.HI R12, R15, R12, RZ, 0x6 ;  /* 0x0000000c0f0c7211 */ /* 0x000fe200078f30ff */
[----:B------:R-:W-:Y:S01]  /*2b20*/  IMAD.SHL.U32 R79, R4, 0x80, RZ ;  /* 0x00000080044f7824 */ /* 0x000fe200078e00ff */
[----:B------:R-:W-:Y:S01]  /*2b30*/  SHF.R.S32.HI R15, RZ, 0x1f, R26 ;  /* 0x0000001fff0f7819 */ /* 0x000fe2000001141a */
[----:B------:R-:W-:Y:S01]  /*2b40*/  IMAD.SHL.U32 R76, R76, 0x2, RZ ;  /* 0x000000024c4c7824 */ /* 0x000fe200078e00ff */
[----:B------:R-:W-:Y:S01]  /*2b50*/  LOP3.LUT R87, R10, 0xffffe000, RZ, 0xc0, !PT ;  /* 0xffffe0000a577812 */ /* 0x000fe200078ec0ff */
[----:B------:R-:W-:Y:S01]  /*2b60*/  IMAD.SHL.U32 R11, R12, 0x80, RZ ;  /* 0x000000800c0b7824 */ /* 0x000fe200078e00ff */
[----:B------:R-:W-:Y:S01]  /*2b70*/  LOP3.LUT R0, R0, R209, RZ, 0x3c, !PT ;  /* 0x000000d100007212 */ /* 0x000fe200078e3cff */
[----:B------:R-:W-:Y:S01]  /*2b80*/  IMAD.IADD R65, R59, 0x1, R65 ;  /* 0x000000013b417824 */ /* 0x000fe200078e0241 */
[----:B------:R-:W-:-:S02]  /*2b90*/  ISETP.GE.AND P2, PT, R78, UR4, PT ;  /* 0x000000044e007c0c */ /* 0x000fc4000bf46270 */
[----:B------:R-:W-:Y:S01]  /*2ba0*/  IADD3 R87, R0, R87, R210 ;  /* 0x0000005700577210 */ /* 0x000fe20007ffe0d2 */
[C---:B------:R-:W-:Y:S01]  /*2bb0*/  IMAD R0, R15.reuse, R8, RZ ;  /* 0x000000080f007224 */ /* 0x040fe200078e02ff */
[C---:B------:R-:W-:Y:S01]  /*2bc0*/  LOP3.LUT R12, R208.reuse, 0x30, R89, 0xf8, !PT ;  /* 0x00000030d00c7812 */ /* 0x040fe200078ef859 */
[----:B------:R-:W-:Y:S01]  /*2bd0*/  IMAD R15, R15, R4, RZ ;  /* 0x000000040f0f7224 */ /* 0x000fe200078e02ff */
[----:B------:R-:W-:Y:S01]  /*2be0*/  LOP3.LUT R14, R208, 0x30, R88, 0xf8, !PT ;  /* 0x00000030d00e7812 */ /* 0x000fe200078ef858 */
[C---:B------:R-:W-:Y:S01]  /*2bf0*/  IMAD R7, R26.reuse, R9, R0 ;  /* 0x000000091a077224 */ /* 0x040fe200078e0200 */
[----:B------:R-:W-:Y:S01]  /*2c00*/  SEL R0, RZ, 0x20, P2 ;  /* 0x00000020ff007807 */ /* 0x000fe20001000000 */
[----:B------:R-:W-:Y:S01]  /*2c10*/  IMAD R15, R26, R5, R15 ;  /* 0x000000051a0f7224 */ /* 0x000fe200078e020f */
[----:B------:R-:W-:Y:S01]  /*2c20*/  LOP3.LUT R13, R13, 0xffffe000, RZ, 0xc0, !PT ;  /* 0xffffe0000d0d7812 */ /* 0x000fe200078ec0ff */
[----:B------:R-:W-:Y:S01]  /*2c30*/  IMAD.IADD R75, R57, 0x1, R7 ;  /* 0x00000001394b7824 */ /* 0x000fe200078e0207 */
[----:B------:R-:W-:Y:S01]  /*2c40*/  LOP3.LUT R0, R3, R0, RZ, 0xfc, !PT ;  /* 0x0000000003007212 */ /* 0x000fe200078efcff */
[----:B------:R-:W-:Y:S01]  /*2c50*/  IMAD.IADD R74, R7, 0x1, R55 ;  /* 0x00000001074a7824 */ /* 0x000fe200078e0237 */
[-C--:B------:R-:W-:Y:S01]  /*2c60*/  LOP3.LUT R12, R12, R209.reuse, RZ, 0x3c, !PT ;  /* 0x000000d10c0c7212 */ /* 0x080fe200078e3cff */
[----:B------:R-:W-:Y:S01]  /*2c70*/  IMAD.IADD R73, R53, 0x1, R15 ;  /* 0x0000000135497824 */ /* 0x000fe200078e020f */
[----:B------:R-:W-:Y:S01]  /*2c80*/  LOP3.LUT R11, R11, 0xffffe000, RZ, 0xc0, !PT ;  /* 0xffffe0000b0b7812 */ /* 0x000fe200078ec0ff */
[----:B------:R-:W-:Y:S01]  /*2c90*/  IMAD.IADD R72, R15, 0x1, R31 ;  /* 0x000000010f487824 */ /* 0x000fe200078e021f */
[----:B------:R-:W-:-:S02]  /*2ca0*/  LOP3.LUT R14, R14, R209, RZ, 0x3c, !PT ;  /* 0x000000d10e0e7212 */ /* 0x000fc400078e3cff */
[----:B------:R-:W-:Y:S02]  /*2cb0*/  LOP3.LUT R71, R90, 0xfffffff0, RZ, 0xc0, !PT ;  /* 0xfffffff05a477812 */ /* 0x000fe400078ec0ff */
[----:B------:R-:W-:Y:S02]  /*2cc0*/  LOP3.LUT R70, R89, 0xfffffff0, RZ, 0xc0, !PT ;  /* 0xfffffff059467812 */ /* 0x000fe400078ec0ff */
[----:B------:R-:W-:Y:S02]  /*2cd0*/  LOP3.LUT R69, R88, 0xfffffff0, RZ, 0xc0, !PT ;  /* 0xfffffff058457812 */ /* 0x000fe400078ec0ff */
[C---:B------:R-:W-:Y:S02]  /*2ce0*/  LOP3.LUT R63, R0.reuse, 0x2, RZ, 0xc0, !PT ;  /* 0x00000002003f7812 */ /* 0x040fe400078ec0ff */
[C---:B------:R-:W-:Y:S02]  /*2cf0*/  LOP3.LUT R62, R0.reuse, 0x4, RZ, 0xc0, !PT ;  /* 0x00000004003e7812 */ /* 0x040fe400078ec0ff */
[----:B------:R-:W-:-:S02]  /*2d00*/  LOP3.LUT R29, R0, 0x8, RZ, 0xc0, !PT ;  /* 0x00000008001d7812 */ /* 0x000fc400078ec0ff */
[----:B------:R-:W-:Y:S02]  /*2d10*/  LOP3.LUT R3, R0, 0x10, RZ, 0xc0, !PT ;  /* 0x0000001000037812 */ /* 0x000fe400078ec0ff */
[--C-:B------:R-:W-:Y:S02]  /*2d20*/  IADD3 R86, R12, R13, R210.reuse ;  /* 0x0000000d0c567210 */ /* 0x100fe40007ffe0d2 */
[----:B------:R-:W-:Y:S02]  /*2d30*/  IADD3 R85, R14, R11, R210 ;  /* 0x0000000b0e557210 */ /* 0x000fe40007ffe0d2 */
[----:B------:R-:W-:Y:S02]  /*2d40*/  SHF.R.S32.HI R68, RZ, 0x1f, R71 ;  /* 0x0000001fff447819 */ /* 0x000fe40000011447 */
[----:B------:R-:W-:Y:S02]  /*2d50*/  SHF.R.S32.HI R67, RZ, 0x1f, R70 ;  /* 0x0000001fff437819 */ /* 0x000fe40000011446 */
[----:B------:R-:W-:-:S02]  /*2d60*/  SHF.R.S32.HI R66, RZ, 0x1f, R69 ;  /* 0x0000001fff427819 */ /* 0x000fc40000011445 */
[----:B------:R-:W-:-:S07]  /*2d70*/  LOP3.LUT R0, R0, 0x20, RZ, 0xc0, !PT ;  /* 0x0000002000007812 */ /* 0x000fce00078ec0ff */
.L_x_4570:
[----:B0-----:R-:W0:Y:S01]  /*2d80*/  LDC.64 R96, c[0x0][0x2e8] ;  /* 0x0000ba00ff607b82 */ /* 0x001e220000000a00 */
[----:B------:R-:W-:Y:S01]  /*2d90*/  VIADD R24, R24, 0xffffffff ;  /* 0xffffffff18187836 */ /* 0x000fe20000000000 */
[----:B------:R-:W-:Y:S01]  /*2da0*/  LOP3.LUT P4, RZ, R224, 0x2, RZ, 0xc0, !PT ;  /* 0x00000002e0ff7812 */ /* 0x000fe2000788c0ff */
[----:B------:R-:W-:Y:S01]  /*2db0*/  IMAD R5, R17, 0x6000, R223 ;  /* 0x0000600011057824 */ /* 0x000fe200078e02df */
[----:B------:R-:W-:Y:S05]  /*2dc0*/  YIELD ;  /* 0x0000000000007946 */ /* 0x000fea0003800000 */
[----:B-1----:R-:W1:Y:S01]  /*2dd0*/  LDC R109, c[0x0][0x3f4] ;  /* 0x0000fd00ff6d7b82 */ /* 0x002e620000000800 */
[----:B------:R-:W-:Y:S01]  /*2de0*/  SHF.R.S32.HI R10, RZ, 0x1f, R24 ;  /* 0x0000001fff0a7819 */ /* 0x000fe20000011418 */
[-C--:B------:R-:W-:Y:S01]  /*2df0*/  IMAD R4, R84, R24.reuse, RZ ;  /* 0x0000001854047224 */ /* 0x080fe200078e02ff */
[----:B------:R-:W-:Y:S01]  /*2e00*/  BSSY B0, `(.L_x_4515) ;  /* 0x0000680000007945 */ /* 0x000fe20003800000 */
[----:B------:R-:W-:-:S04]  /*2e10*/  IMAD.WIDE.U32 R48, R83, R24, RZ ;  /* 0x0000001853307225 */ /* 0x000fc800078e00ff */
[----:B------:R-:W-:Y:S02]  /*2e20*/  IMAD R7, R10, R83, R4 ;  /* 0x000000530a077224 */ /* 0x000fe400078e0204 */
[----:B------:R-:W-:Y:S02]  /*2e30*/  VIADD R105, R5, 0x20 ;  /* 0x0000002005697836 */ /* 0x000fe40000000000 */
[----:B------:R-:W-:Y:S02]  /*2e40*/  IMAD.IADD R99, R49, 0x1, R7 ;  /* 0x0000000131637824 */ /* 0x000fe400078e0207 */
[----:B------:R-:W-:Y:S01]  /*2e50*/  @P4 VIADD R105, R5, 0xffffffe0 ;  /* 0xffffffe005694836 */ /* 0x000fe20000000000 */
[----:B0-----:R-:W-:Y:S01]  /*2e60*/  IADD3 R8, P2, P3, R48, R96, R95 ;  /* 0x0000006030087210 */ /* 0x001fe20007b5e05f */
[C---:B------:R-:W-:Y:S02]  /*2e70*/  IMAD.IADD R106, R16.reuse, 0x1, R5 ;  /* 0x00000001106a7824 */ /* 0x040fe400078e0205 */
[----:B------:R-:W-:Y:S01]  /*2e80*/  IMAD.IADD R105, R16, 0x1, R105 ;  /* 0x0000000110697824 */ /* 0x000fe200078e0269 */
[----:B------:R-:W-:-:S02]  /*2e90*/  IADD3.X R9, R99, R97, R94, P2, P3 ;  /* 0x0000006163097210 */ /* 0x000fc400017e645e */
[----:B------:R-:W-:Y:S02]  /*2ea0*/  ISETP.GT.AND P2, PT, R24, R25, PT ;  /* 0x000000191800720c */ /* 0x000fe40003f44270 */
[----:B-1----:R-:W-:-:S13]  /*2eb0*/  ISETP.GE.AND P3, PT, R109, 0x1, PT ;  /* 0x000000016d00780c */ /* 0x002fda0003f66270 */
[----:B------:R-:W-:Y:S05]  /*2ec0*/  @!P3 BRA `(.L_x_4516) ;  /* 0x00000064004cb947 */ /* 0x000fea0003800000 */
[----:B------:R-:W-:Y:S01]  /*2ed0*/  ULDC.U8 UR4, c[0x0][0x410] ;  /* 0x0001040000047ab9 */ /* 0x000fe20000000000 */
[-C--:B------:R-:W-:Y:S01]  /*2ee0*/  IMAD R4, R80, R24.reuse, RZ ;  /* 0x0000001850047224 */ /* 0x080fe200078e02ff */
[----:B------:R-:W-:Y:S01]  /*2ef0*/  ISETP.NE.AND P3, PT, RZ, UR4, PT ;  /* 0x00000004ff007c0c */ /* 0x000fe2000bf65270 */
[-C--:B------:R-:W-:Y:S02]  /*2f00*/  IMAD R6, R82, R24.reuse, RZ ;  /* 0x0000001852067224 */ /* 0x080fe400078e02ff */
[----:B------:R-:W-:Y:S02]  /*2f10*/  IMAD R107, R24, -0x80, R2 ;  /* 0xffffff80186b7824 */ /* 0x000fe400078e0202 */
[C---:B------:R-:W-:Y:S02]  /*2f20*/  IMAD R5, R10.reuse, R79, R4 ;  /* 0x0000004f0a057224 */ /* 0x040fe400078e0204 */
[----:B------:R-:W-:Y:S01]  /*2f30*/  IMAD R7, R10, R81, R6 ;  /* 0x000000510a077224 */ /* 0x000fe200078e0206 */
[----:B------:R-:W-:Y:S01]  /*2f40*/  VIMNMX R107, R107, 0x80, PT ;  /* 0x000000806b6b7848 */ /* 0x000fe20003fe0100 */
[----:B------:R-:W-:-:S04]  /*2f50*/  IMAD.WIDE.U32 R46, R79, R24, RZ ;  /* 0x000000184f2e7225 */ /* 0x000fc800078e00ff */
        /* <DEDUP_REMOVED lines=55> */
.L_x_4519:
[----:B------:R-:W-:Y:S05]  /*32d0*/  BSYNC B1 ;  /* 0x0000000000017941 */ /* 0x000fea0003800000 */
.L_x_4518:
[----:B------:R-:W-:Y:S01]  /*32e0*/  UISETP.NE.AND UP0, UPT, UR42, 0x3, UPT ;  /* 0x000000032a00788c */ /* 0x000fe2000bf05270 */
[----:B0----5:R-:W-:Y:S02]  /*32f0*/  IMAD.MOV.U32 R44, RZ, RZ, R10 ;  /* 0x000000ffff2c7224 */ /* 0x021fe400078e000a */
        /* <DEDUP_REMOVED lines=12> */
[----:B------:R-:W-:Y:S06]  /*33c0*/  @!P3 BRA `(.L_x_4520) ;  /* 0x000000000004b947 */ /* 0x000fec0003800000 */
[----:B------:R-:W-:Y:S01]  /*33d0*/  BPT.TRAP 0x1 ;  /* 0x000000040000795c */ /* 0x000fe20000300000 */
.L_x_4520:
[----:B------:R-:W-:Y:S01]  /*33e0*/  IMAD R103, R17, 0x8, R16 ;  /* 0x0000000811677824 */ /* 0x000fe200078e0210 */
[----:B------:R-:W-:Y:S01]  /*33f0*/  SHF.L.U32 R108, R206, 0x1f, RZ ;  /* 0x0000001fce6c7819 */ /* 0x000fe200000006ff */
[----:B------:R-:W-:Y:S03]  /*3400*/  BSSY B1, `(.L_x_4521) ;  /* 0x0000003000017945 */ /* 0x000fe60003800000 */
[----:B------:R-:W0:Y:S02]  /*3410*/  SYNCS.PHASECHK.TRANS64.TRYWAIT P5, [R103+URZ+0x2a890], R108 ;  /* 0x02a8906c670075a7 */ /* 0x000e2400080a017f */
[----:B0-----:R-:W-:Y:S05]  /*3420*/  @!P5 BRA `(.L_x_4522) ;  /* 0x000002b400d4d947 */ /* 0x001fea0003800000 */
.L_x_4889:
[----:B------:R-:W-:Y:S05]  /*3430*/  BSYNC B1 ;  /* 0x0000000000017941 */ /* 0x000fea0003800000 */
.L_x_4521:
[----:B------:R-:W-:Y:S05]  /*3440*/  @P4 BRA `(.L_x_4523) ;  /* 0x00000060006c4947 */ /* 0x000fea0003800000 */
[----:B------:R-:W-:Y:S01]  /*3450*/  ISETP.NE.AND P4, PT, R64, RZ, PT ;  /* 0x000000ff4000720c */ /* 0x000fe20003f85270 */
[----:B------:R-:W-:-:S12]  /*3460*/  BSSY B1, `(.L_x_4524) ;  /* 0x0000073000017945 */ /* 0x000fd80003800000 */
[----:B------:R-:W-:Y:S05]  /*3470*/  @!P4 BRA `(.L_x_4525) ;  /* 0x0000000400c4c947 */ /* 0x000fea0003800000 */
[----:B------:R1:W2:Y:S01]  /*3480*/  LDS.128 R4, [R106+0x1e400] ;  /* 0x01e400006a047984 */ /* 0x0002a20000000c00 */
[----:B------:R-:W-:Y:S01]  /*3490*/  ISETP.GE.AND P4, PT, R204, R109, PT ;  /* 0x0000006dcc00720c */ /* 0x000fe20003f86270 */
[----:B------:R-:W-:-:S12]  /*34a0*/  BSSY B2, `(.L_x_4526) ;  /* 0x000006d000027945 */ /* 0x000fd80003800000 */
[----:B-1----:R-:W-:Y:S05]  /*34b0*/  @P4 BRA `(.L_x_4527) ;  /* 0x0000000400ac4947 */ /* 0x002fea0003800000 */
        /* <DEDUP_REMOVED lines=14> */
[----:B------:R-:W-:-:S02]  /*35a0*/  F2FP.F16.E4M3.UNPACK_B R4, R5 ;  /* 0x00000005ff04723e */ /* 0x000fc400020006ff */
[----:B------:R-:W-:Y:S01]  /*35b0*/  LOP3.LUT R115, R115, 0xff00, R96, 0xf8, !PT ;  /* 0x0000ff0073737812 */ /* 0x000fe200078ef860 */
[----:B------:R-:W-:Y:S01]  /*35c0*/  IMAD.U32 R96, R116, 0x10000, RZ ;  /* 0x0001000074607824 */ /* 0x000fe200078e00ff */
[----:B------:R-:W-:Y:S01]  /*35d0*/  LOP3.LUT R97, R97, 0xff00, R50, 0xf8, !PT ;  /* 0x0000ff0061617812 */ /* 0x000fe200078ef832 */
[----:B------:R-:W-:Y:S01]  /*35e0*/  IMAD.U32 R50, R118, 0x10000, RZ ;  /* 0x0001000076327824 */ /* 0x000fe200078e00ff */
[----:B------:R-:W-:Y:S01]  /*35f0*/  F2FP.F16.E4M3.UNPACK_B R5, R5.H1 ;  /* 0x00000005ff05723e */ /* 0x000fe200030006ff */
[----:B------:R-:W-:Y:S01]  /*3600*/  HADD2.F32 R119, -RZ, R114.H0_H0 ;  /* 0x20000072ff777230 */ /* 0x000fe20000004100 */
[----:B------:R-:W-:Y:S01]  /*3610*/  LOP3.LUT R120, R115, 0xff0000, R96, 0xf8, !PT ;  /* 0x00ff000073787812 */ /* 0x000fe200078ef860 */
[--C-:B------:R-:W-:Y:S01]  /*3620*/  HADD2.F32 R96, -RZ, R4.reuse.H1_H1 ;  /* 0x30000004ff607230 */ /* 0x100fe20000004100 */
[----:B------:R-:W-:Y:S01]  /*3630*/  F2FP.F16.E4M3.UNPACK_B R115, R122.H1 ;  /* 0x0000007aff73723e */ /* 0x000fe200030006ff */
[----:B------:R-:W-:Y:S01]  /*3640*/  HADD2.F32 R4, -RZ, R4.H0_H0 ;  /* 0x20000004ff047230 */ /* 0x000fe20000004100 */
[----:B------:R-:W-:Y:S01]  /*3650*/  LOP3.LUT R50, R97, 0xff0000, R50, 0xf8, !PT ;  /* 0x00ff000061327812 */ /* 0x000fe200078ef832 */
[----:B------:R-:W-:-:S02]  /*3660*/  HADD2.F32 R116, -RZ, R114.H1_H1 ;  /* 0x30000072ff747230 */ /* 0x000fc40000004100 */
[-C--:B------:R-:W-:Y:S01]  /*3670*/  FMUL.FTZ R121, R96, R119.reuse ;  /* 0x0000007760797220 */ /* 0x080fe20000410000 */
[--C-:B------:R-:W-:Y:S02]  /*3680*/  HADD2.F32 R114, -RZ, R5.reuse.H1_H1 ;  /* 0x30000005ff727230 */ /* 0x100fe40000004100 */
[----:B------:R-:W-:Y:S02]  /*3690*/  HADD2.F32 R97, -RZ, R5.H0_H0 ;  /* 0x20000005ff617230 */ /* 0x000fe40000004100 */
[----:B------:R-:W-:Y:S01]  /*36a0*/  FMUL.FTZ R5, R4, R119 ;  /* 0x0000007704057220 */ /* 0x000fe20000410000 */
[--C-:B------:R-:W-:Y:S02]  /*36b0*/  HADD2.F32 R117, -RZ, R115.reuse.H0_H0 ;  /* 0x20000073ff757230 */ /* 0x100fe40000004100 */
[-C--:B------:R-:W-:Y:S01]  /*36c0*/  FMUL.FTZ R118, R114, R116.reuse ;  /* 0x0000007472767220 */ /* 0x080fe20000410000 */
[----:B------:R-:W-:Y:S02]  /*36d0*/  HADD2.F32 R115, -RZ, R115.H1_H1 ;  /* 0x30000073ff737230 */ /* 0x000fe40000004100 */
[C---:B------:R-:W-:Y:S01]  /*36e0*/  FMUL.FTZ R119, R97.reuse, R116 ;  /* 0x0000007461777220 */ /* 0x040fe20000410000 */
[----:B------:R-:W-:Y:S01]  /*36f0*/  F2FP.F16.E4M3.UNPACK_B R116, R123 ;  /* 0x0000007bff74723e */ /* 0x000fe200020006ff */
[----:B------:R-:W-:Y:S01]  /*3700*/  FFMA.FTZ R5, R96, R117, R5 ;  /* 0x0000007560057223 */ /* 0x000fe20000010005 */
[----:B------:R-:W-:Y:S01]  /*3710*/  F2FP.F16.E4M3.UNPACK_B R96, R51.H1 ;  /* 0x00000033ff60723e */ /* 0x000fe200030006ff */
[----:B------:R-:W-:Y:S01]  /*3720*/  FFMA.FTZ R4, R4, R117, -R121 ;  /* 0x0000007504047223 */ /* 0x000fe20000010879 */
[----:B------:R-:W-:Y:S01]  /*3730*/  F2FP.F16.E4M3.UNPACK_B R51, R51 ;  /* 0x00000033ff33723e */ /* 0x000fe200020006ff */
[----:B------:R-:W-:Y:S01]  /*3740*/  FFMA.FTZ R123, R97, R115, -R118 ;  /* 0x00000073617b7223 */ /* 0x000fe20000010876 */
[----:B------:R-:W-:-:S02]  /*3750*/  HADD2.F32 R118, -RZ, R116.H1_H1 ;  /* 0x30000074ff767230 */ /* 0x000fc40000004100 */
[----:B------:R-:W-:Y:S01]  /*3760*/  FFMA.FTZ R126, R114, R115, R119 ;  /* 0x00000073727e7223 */ /* 0x000fe20000010077 */
[----:B------:R-:W-:Y:S01]  /*3770*/  HADD2.F32 R117, -RZ, R116.H0_H0 ;  /* 0x20000074ff757230 */ /* 0x000fe20000004100 */
[----:B------:R-:W-:Y:S01]  /*3780*/  F2FP.F16.E4M3.UNPACK_B R116, R122 ;  /* 0x0000007aff74723e */ /* 0x000fe200020006ff */
[--C-:B------:R-:W-:Y:S02]  /*3790*/  HADD2.F32 R114, -RZ, R96.reuse.H0_H0 ;  /* 0x20000060ff727230 */ /* 0x100fe40000004100 */
[----:B------:R-:W-:Y:S01]  /*37a0*/  HADD2.F32 R115, -RZ, R96.H1_H1 ;  /* 0x30000060ff737230 */ /* 0x000fe20000004100 */
[----:B------:R-:W-:Y:S01]  /*37b0*/  F2FP.SATFINITE.E4M3.F32.PACK_AB_MERGE_C R127, R126, R123, RZ ;  /* 0x0000007b7e7f723e */ /* 0x000fe200048070ff */
[--C-:B------:R-:W-:Y:S02]  /*37c0*/  HADD2.F32 R96, -RZ, R51.reuse.H0_H0 ;  /* 0x20000033ff607230 */ /* 0x100fe40000004100 */
[----:B------:R-:W-:Y:S01]  /*37d0*/  FMUL.FTZ R122, R114, R118 ;  /* 0x00000076727a7220 */ /* 0x000fe20000410000 */
[----:B------:R-:W-:-:S02]  /*37e0*/  HADD2.F32 R97, -RZ, R51.H1_H1 ;  /* 0x30000033ff617230 */ /* 0x000fc40000004100 */
        /* <DEDUP_REMOVED lines=10> */
[----:B------:R-:W-:Y:S01]  /*3890*/  F2FP.F16.E4M3.UNPACK_B R97, R7.H1 ;  /* 0x00000007ff61723e */ /* 0x000fe200030006ff */
[--C-:B------:R-:W-:Y:S01]  /*38a0*/  HADD2.F32 R118, -RZ, R117.reuse.H1_H1 ;  /* 0x30000075ff767230 */ /* 0x100fe20000004100 */
[----:B------:R-:W-:Y:S01]  /*38b0*/  F2FP.F16.E4M3.UNPACK_B R119, R120.H1 ;  /* 0x00000078ff77723e */ /* 0x000fe200030006ff */
[----:B------:R-:W-:Y:S01]  /*38c0*/  HADD2.F32 R117, -RZ, R117.H0_H0 ;  /* 0x20000075ff757230 */ /* 0x000fe20000004100 */
[----:B------:R-:W-:Y:S01]  /*38d0*/  F2FP.SATFINITE.E4M3.F32.PACK_AB_MERGE_C R125, R122, R121, RZ ;  /* 0x000000797a7d723e */ /* 0x000fe200048070ff */
[----:B------:R-:W-:Y:S01]  /*38e0*/  HADD2.F32 R115, -RZ, R97.H1_H1 ;  /* 0x30000061ff737230 */ /* 0x000fe20000004100 */
[----:B------:R-:W-:Y:S01]  /*38f0*/  F2FP.F16.E4M3.UNPACK_B R96, R6.H1 ;  /* 0x00000006ff60723e */ /* 0x000fe200030006ff */
[----:B------:R-:W-:Y:S01]  /*3900*/  HADD2.F32 R122, -RZ, R119.H1_H1 ;  /* 0x30000077ff7a7230 */ /* 0x000fe20000004100 */
[----:B------:R-:W-:Y:S01]  /*3910*/  F2FP.F16.E4M3.UNPACK_B R120, R120 ;  /* 0x00000078ff78723e */ /* 0x000fe200020006ff */
[----:B------:R-:W-:Y:S01]  /*3920*/  HADD2.F32 R114, -RZ, R97.H0_H0 ;  /* 0x20000061ff727230 */ /* 0x000fe20000004100 */
        /* <DEDUP_REMOVED lines=21> */
[--C-:B------:R-:W-:Y:S01]  /*3a80*/  HADD2.F32 R7, -RZ, R6.reuse.H0_H0 ;  /* 0x20000006ff077230 */ /* 0x100fe20000004100 */
[----:B------:R-:W-:Y:S01]  /*3a90*/  F2FP.SATFINITE.E4M3.F32.PACK_AB_MERGE_C R4, R124, R51, R125 ;  /* 0x000000337c04723e */ /* 0x000fe2000480707d */
[----:B------:R-:W-:-:S02]  /*3aa0*/  HADD2.F32 R6, -RZ, R6.H1_H1 ;  /* 0x30000006ff067230 */ /* 0x000fc40000004100 */
[-C--:B------:R-:W-:Y:S01]  /*3ab0*/  FMUL.FTZ R115, R96, R119.reuse ;  /* 0x0000007760737220 */ /* 0x080fe20000410000 */
[----:B------:R-:W-:Y:S02]  /*3ac0*/  HADD2.F32 R120, -RZ, R120.H0_H0 ;  /* 0x20000078ff787230 */ /* 0x000fe40000004100 */
[C---:B------:R-:W-:Y:S01]  /*3ad0*/  FMUL.FTZ R119, R50.reuse, R119 ;  /* 0x0000007732777220 */ /* 0x040fe20000410000 */
[----:B------:R-:W-:Y:S02]  /*3ae0*/  HADD2.F32 R116, -RZ, R116.H0_H0 ;  /* 0x20000074ff747230 */ /* 0x000fe40000004100 */
[-C--:B------:R-:W-:Y:S01]  /*3af0*/  FFMA.FTZ R115, R50, R117.reuse, -R115 ;  /* 0x0000007532737223 */ /* 0x080fe20000010873 */
[-C--:B------:R-:W-:Y:S01]  /*3b00*/  FMUL.FTZ R114, R6, R120.reuse ;  /* 0x0000007806727220 */ /* 0x080fe20000410000 */
[C---:B------:R-:W-:Y:S01]  /*3b10*/  FMUL.FTZ R97, R7.reuse, R120 ;  /* 0x0000007807617220 */ /* 0x040fe20000410000 */
[----:B------:R-:W-:Y:S02]  /*3b20*/  FFMA.FTZ R96, R96, R117, R119 ;  /* 0x0000007560607223 */ /* 0x000fe40000010077 */
[-C--:B------:R-:W-:Y:S01]  /*3b30*/  FFMA.FTZ R114, R7, R116.reuse, -R114 ;  /* 0x0000007407727223 */ /* 0x080fe20000010872 */
[----:B------:R-:W-:-:S02]  /*3b40*/  FFMA.FTZ R97, R6, R116, R97 ;  /* 0x0000007406617223 */ /* 0x000fc40000010061 */
[----:B------:R-:W-:-:S03]  /*3b50*/  F2FP.SATFINITE.E4M3.F32.PACK_AB_MERGE_C R7, R96, R115, R121 ;  /* 0x000000736007723e */ /* 0x000fc60004807079 */
[----:B------:R-:W-:-:S07]  /*3b60*/  F2FP.SATFINITE.E4M3.F32.PACK_AB_MERGE_C R6, R97, R114, R118 ;  /* 0x000000726106723e */ /* 0x000fce0004807076 */
.L_x_4527:
[----:B------:R-:W-:Y:S05]  /*3b70*/  BSYNC B2 ;  /* 0x0000000000027941 */ /* 0x000fea0003800000 */
.L_x_4526:
[----:B--2---:R1:W-:Y:S02]  /*3b80*/  STG.E.128 desc[UR40][R8.64], R4 ;  /* 0x0000000408007986 */ /* 0x0043e4000c101d28 */
.L_x_4525:
[----:B------:R-:W-:Y:S05]  /*3b90*/  BSYNC B1 ;  /* 0x0000000000017941 */ /* 0x000fea0003800000 */
.L_x_4524:
[----:B------:R-:W-:Y:S01]  /*3ba0*/  ISETP.NE.AND P4, PT, R63, RZ, PT ;  /* 0x000000ff3f00720c */ /* 0x000fe20003f85270 */
[----:B------:R-:W-:-:S12]  /*3bb0*/  BSSY B1, `(.L_x_4528) ;  /* 0x0000073000017945 */ /* 0x000fd80003800000 */
[----:B------:R-:W-:Y:S05]  /*3bc0*/  @!P4 BRA `(.L_x_4529) ;  /* 0x0000000400c4c947 */ /* 0x000fea0003800000 */
[----:B-1----:R1:W2:Y:S01]  /*3bd0*/  LDS.128 R4, [R105+0x1e400] ;  /* 0x01e4000069047984 */ /* 0x0022a20000000c00 */
[----:B------:R-:W-:Y:S01]  /*3be0*/  ISETP.GE.AND P4, PT, R218, R109, PT ;  /* 0x0000006dda00720c */ /* 0x000fe20003f86270 */
[----:B------:R-:W-:-:S12]  /*3bf0*/  BSSY B2, `(.L_x_4530) ;  /* 0x000006d000027945 */ /* 0x000fd80003800000 */
[----:B-1----:R-:W-:Y:S05]  /*3c00*/  @P4 BRA `(.L_x_4531) ;  /* 0x0000000400ac4947 */ /* 0x002fea0003800000 */
        /* <DEDUP_REMOVED lines=99> */
[C---:B------:R-:W-:Y:S01]  /*4240*/  FMUL.FTZ R115, R7.reuse, R115 ;  /* 0x0000007307737220 */ /* 0x040fe20000410000 */
[----:B------:R-:W-:Y:S01]  /*4250*/  FFMA.FTZ R49, R42, R50, -R49 ;  /* 0x000000322a317223 */ /* 0x000fe20000010831 */
[----:B------:R-:W-:Y:S01]  /*4260*/  F2FP.SATFINITE.E4M3.F32.PACK_AB_MERGE_C R118, R118, R119, RZ ;  /* 0x000000777676723e */ /* 0x000fe200048070ff */
[-C--:B------:R-:W-:Y:S01]  /*4270*/  FFMA.FTZ R48, R7, R96.reuse, -R48 ;  /* 0x0000006007307223 */ /* 0x080fe20000010830 */
[----:B------:R-:W-:Y:S01]  /*4280*/  FFMA.FTZ R115, R6, R96, R115 ;  /* 0x0000006006737223 */ /* 0x000fe20000010073 */
[----:B------:R-:W-:-:S02]  /*4290*/  F2FP.SATFINITE.E4M3.F32.PACK_AB_MERGE_C R4, R117, R114, R120 ;  /* 0x000000727504723e */ /* 0x000fc40004807078 */
[----:B------:R-:W-:Y:S02]  /*42a0*/  F2FP.SATFINITE.E4M3.F32.PACK_AB_MERGE_C R7, R116, R49, R118 ;  /* 0x000000317407723e */ /* 0x000fe40004807076 */
[----:B------:R-:W-:-:S07]  /*42b0*/  F2FP.SATFINITE.E4M3.F32.PACK_AB_MERGE_C R6, R115, R48, R112 ;  /* 0x000000307306723e */ /* 0x000fce0004807070 */
.L_x_4531:
[----:B------:R-:W-:Y:S05]  /*42c0*/  BSYNC B2 ;  /* 0x0000000000027941 */ /* 0x000fea0003800000 */
.L_x_4530:
[----:B--2---:R2:W-:Y:S02]  /*42d0*/  STG.E.128 desc[UR40][R8.64+0x20], R4 ;  /* 0x0000200408007986 */ /* 0x0045e4000c101d28 */
.L_x_4529:
[----:B------:R-:W-:Y:S05]  /*42e0*/  BSYNC B1 ;  /* 0x0000000000017941 */ /* 0x000fea0003800000 */
.L_x_4528:
[----:B------:R-:W-:Y:S01]  /*42f0*/  ISETP.NE.AND P4, PT, R62, RZ, PT ;  /* 0x000000ff3e00720c */ /* 0x000fe20003f85270 */
[----:B------:R-:W-:-:S12]  /*4300*/  BSSY B1, `(.L_x_4532) ;  /* 0x0000073000017945 */ /* 0x000fd80003800000 */
[----:B------:R-:W-:Y:S05]  /*4310*/  @!P4 BRA `(.L_x_4533) ;  /* 0x0000000400c4c947 */ /* 0x000fea0003800000 */
[----:B-12---:R1:W2:Y:S01]  /*4320*/  LDS.128 R4, [R106+0x20400] ;  /* 0x020400006a047984 */ /* 0x0062a20000000c00 */
        /* <DEDUP_REMOVED lines=10> */
[----:B------:R-:W-:Y:S01]  /*43d0*/  SHF.R.U32.HI R48, RZ, 0x10, R41 ;  /* 0x00000010ff307819 */ /* 0x000fe20000011629 */
[----:B------:R-:W-:Y:S01]  /*43e0*/  IMAD.SHL.U32 R41, R43, 0x100, RZ ;  /* 0x000001002b297824 */ /* 0x000fe200078e00ff */
[----:B------:R-:W-:Y:S01]  /*43f0*/  PRMT R42, R42, 0x654, R39 ;  /* 0x000006542a2a7816 */ /* 0x000fe20000000027 */
[----:B------:R-:W-:Y:S01]  /*4400*/  IMAD.SHL.U32 R39, R50, 0x100, RZ ;  /* 0x0000010032277824 */ /* 0x000fe200078e00ff */
[----:B------:R-:W-:Y:S01]  /*4410*/  PRMT R40, R49, 0x654, R38 ;  /* 0x0000065431287816 */ /* 0x000fe20000000026 */
        /* <DEDUP_REMOVED lines=95> */
.L_x_4535:
[----:B------:R-:W-:Y:S05]  /*4a10*/  BSYNC B2 ;  /* 0x0000000000027941 */ /* 0x000fea0003800000 */
.L_x_4534:
[----:B--2---:R3:W-:Y:S02]  /*4a20*/  STG.E.128 desc[UR40][R8.64+0x40], R4 ;  /* 0x0000400408007986 */ /* 0x0047e4000c101d28 */
.L_x_4533:
[----:B------:R-:W-:Y:S05]  /*4a30*/  BSYNC B1 ;  /* 0x0000000000017941 */ /* 0x000fea0003800000 */
.L_x_4532:
[----:B------:R-:W-:Y:S01]  /*4a40*/  ISETP.NE.AND P4, PT, R29, RZ, PT ;  /* 0x000000ff1d00720c */ /* 0x000fe20003f85270 */
[----:B------:R-:W-:-:S12]  /*4a50*/  BSSY B1, `(.L_x_4536) ;  /* 0x0000073000017945 */ /* 0x000fd80003800000 */
[----:B------:R-:W-:Y:S05]  /*4a60*/  @!P4 BRA `(.L_x_4537) ;  /* 0x0000000400c4c947 */ /* 0x000fea0003800000 */
[----:B-123--:R1:W2:Y:S01]  /*4a70*/  LDS.128 R4, [R105+0x20400] ;  /* 0x0204000069047984 */ /* 0x00e2a20000000c00 */
        /* <DEDUP_REMOVED lines=110> */
.L_x_4539:
[----:B------:R-:W-:Y:S05]  /*5160*/  BSYNC B2 ;  /* 0x0000000000027941 */ /* 0x000fea0003800000 */
.L_x_4538:
[----:B--2---:R4:W-:Y:S02]  /*5170*/  STG.E.128 desc[UR40][R8.64+0x60], R4 ;  /* 0x0000600408007986 */ /* 0x0049e4000c101d28 */
.L_x_4537:
[----:B------:R-:W-:Y:S05]  /*5180*/  BSYNC B1 ;  /* 0x0000000000017941 */ /* 0x000fea0003800000 */
.L_x_4536:
[----:B------:R-:W-:Y:S01]  /*5190*/  ISETP.NE.AND P4, PT, R3, RZ, PT ;  /* 0x000000ff0300720c */ /* 0x000fe20003f85270 */
[----:B------:R-:W-:-:S12]  /*51a0*/  BSSY B1, `(.L_x_4540) ;  /* 0x0000073000017945 */ /* 0x000fd80003800000 */
[----:B------:R-:W-:Y:S05]  /*51b0*/  @!P4 BRA `(.L_x_4541) ;  /* 0x0000000400c4c947 */ /* 0x000fea0003800000 */
[----:B-1234-:R1:W2:Y:S01]  /*51c0*/  LDS.128 R4, [R106+0x22400] ;  /* 0x022400006a047984 */ /* 0x01e2a20000000c00 */
        /* <DEDUP_REMOVED lines=20> */
[----:B------:R-:W-:-:S02]  /*5310*/  F2FP.F16.E4M3.UNPACK_B R34, R47.H1 ;  /* 0x0000002fff22723e */ /* 0x000fc400030006ff */
[-C--:B------:R-:W-:Y:S02]  /*5320*/  F2FP.F16.E4M3.UNPACK_B R4, R5.reuse ;  /* 0x00000005ff04723e */ /* 0x080fe400020006ff */
[----:B------:R-:W-:Y:S01]  /*5330*/  F2FP.F16.E4M3.UNPACK_B R5, R5.H1 ;  /* 0x00000005ff05723e */ /* 0x000fe200030006ff */
[--C-:B------:R-:W-:Y:S01]  /*5340*/  HADD2.F32 R37, -RZ, R34.reuse.H1_H1 ;  /* 0x30000022ff257230 */ /* 0x100fe20000004100 */
[----:B------:R-:W-:Y:S01]  /*5350*/  LOP3.LUT R38, R36, 0xff0000, R33, 0xf8, !PT ;  /* 0x00ff000024267812 */ /* 0x000fe200078ef821 */
[----:B------:R-:W-:Y:S01]  /*5360*/  HADD2.F32 R36, -RZ, R34.H0_H0 ;  /* 0x20000022ff247230 */ /* 0x000fe20000004100 */
[----:B------:R-:W-:Y:S01]  /*5370*/  LOP3.LUT R35, R32, 0xff0000, R15, 0xf8, !PT ;  /* 0x00ff000020237812 */ /* 0x000fe200078ef80f */
[--C-:B------:R-:W-:Y:S01]  /*5380*/  HADD2.F32 R15, -RZ, R4.reuse.H1_H1 ;  /* 0x30000004ff0f7230 */ /* 0x100fe20000004100 */
[----:B------:R-:W-:Y:S01]  /*5390*/  F2FP.F16.E4M3.UNPACK_B R33, R46.H1 ;  /* 0x0000002eff21723e */ /* 0x000fe200030006ff */
[----:B------:R-:W-:Y:S01]  /*53a0*/  HADD2.F32 R32, -RZ, R5.H1_H1 ;  /* 0x30000005ff207230 */ /* 0x000fe20000004100 */
[----:B------:R-:W-:Y:S01]  /*53b0*/  F2FP.F16.E4M3.UNPACK_B R47, R47 ;  /* 0x0000002fff2f723e */ /* 0x000fe200020006ff */
[----:B------:R-:W-:-:S02]  /*53c0*/  HADD2.F32 R4, -RZ, R4.H0_H0 ;  /* 0x20000004ff047230 */ /* 0x000fc40000004100 */
[-C--:B------:R-:W-:Y:S01]  /*53d0*/  FMUL.FTZ R39, R15, R36.reuse ;  /* 0x000000240f277220 */ /* 0x080fe20000410000 */
[----:B------:R-:W-:Y:S02]  /*53e0*/  HADD2.F32 R34, -RZ, R33.H0_H0 ;  /* 0x20000021ff227230 */ /* 0x000fe40000004100 */
[-C--:B------:R-:W-:Y:S01]  /*53f0*/  FMUL.FTZ R40, R32, R37.reuse ;  /* 0x0000002520287220 */ /* 0x080fe20000410000 */
[----:B------:R-:W-:Y:S02]  /*5400*/  HADD2.F32 R5, -RZ, R5.H0_H0 ;  /* 0x20000005ff057230 */ /* 0x000fe40000004100 */
[C---:B------:R-:W-:Y:S01]  /*5410*/  FMUL.FTZ R36, R4.reuse, R36 ;  /* 0x0000002404247220 */ /* 0x040fe20000410000 */
[----:B------:R-:W-:Y:S02]  /*5420*/  HADD2.F32 R33, -RZ, R33.H1_H1 ;  /* 0x30000021ff217230 */ /* 0x000fe40000004100 */
[----:B------:R-:W-:Y:S01]  /*5430*/  FFMA.FTZ R4, R4, R34, -R39 ;  /* 0x0000002204047223 */ /* 0x000fe20000010827 */
[----:B------:R-:W-:Y:S01]  /*5440*/  F2FP.F16.E4M3.UNPACK_B R46, R46 ;  /* 0x0000002eff2e723e */ /* 0x000fe200020006ff */
[----:B------:R-:W-:Y:S01]  /*5450*/  FMUL.FTZ R37, R5, R37 ;  /* 0x0000002505257220 */ /* 0x000fe20000410000 */
[----:B------:R-:W-:Y:S01]  /*5460*/  FFMA.FTZ R41, R15, R34, R36 ;  /* 0x000000220f297223 */ /* 0x000fe20000010024 */
[-C--:B------:R-:W-:Y:S01]  /*5470*/  FFMA.FTZ R39, R5, R33.reuse, -R40 ;  /* 0x0000002105277223 */ /* 0x080fe20000010828 */
[-C--:B------:R-:W-:Y:S01]  /*5480*/  F2FP.F16.E4M3.UNPACK_B R5, R14.reuse.H1 ;  /* 0x0000000eff05723e */ /* 0x080fe200030006ff */
        /* <DEDUP_REMOVED lines=8> */
[----:B------:R-:W-:Y:S02]  /*5510*/  HADD2.F32 R47, -RZ, R47.H0_H0 ;  /* 0x2000002fff2f7230 */ /* 0x000fe40000004100 */
[----:B------:R-:W-:Y:S01]  /*5520*/  FMUL.FTZ R36, R32, R34 ;  /* 0x0000002220247220 */ /* 0x000fe20000410000 */
[----:B------:R-:W-:-:S02]  /*5530*/  HADD2.F32 R14, -RZ, R14.H1_H1 ;  /* 0x3000000eff0e7230 */ /* 0x000fc40000004100 */
[--C-:B------:R-:W-:Y:S02]  /*5540*/  HADD2.F32 R33, -RZ, R46.reuse.H1_H1 ;  /* 0x3000002eff217230 */ /* 0x100fe40000004100 */
[----:B------:R-:W-:Y:S02]  /*5550*/  HADD2.F32 R46, -RZ, R46.H0_H0 ;  /* 0x2000002eff2e7230 */ /* 0x000fe40000004100 */
[-C--:B------:R-:W-:Y:S01]  /*5560*/  FMUL.FTZ R34, R14, R47.reuse ;  /* 0x0000002f0e227220 */ /* 0x080fe20000410000 */
[----:B------:R-:W-:Y:S01]  /*5570*/  FMUL.FTZ R47, R5, R47 ;  /* 0x0000002f052f7220 */ /* 0x000fe20000410000 */
[-C--:B------:R-:W-:Y:S01]  /*5580*/  FFMA.FTZ R36, R15, R33.reuse, -R36 ;  /* 0x000000210f247223 */ /* 0x080fe20000010824 */
[----:B------:R-:W-:Y:S01]  /*5590*/  FFMA.FTZ R37, R32, R33, R37 ;  /* 0x0000002120257223 */ /* 0x000fe20000010025 */
[-C--:B------:R-:W-:Y:S01]  /*55a0*/  FFMA.FTZ R40, R5, R46.reuse, -R34 ;  /* 0x0000002e05287223 */ /* 0x080fe20000010822 */
[----:B------:R-:W-:Y:S01]  /*55b0*/  FFMA.FTZ R47, R14, R46, R47 ;  /* 0x0000002e0e2f7223 */ /* 0x000fe2000001002f */
[----:B------:R-:W-:-:S02]  /*55c0*/  F2FP.F16.E4M3.UNPACK_B R14, R7.H1 ;  /* 0x00000007ff0e723e */ /* 0x000fc400030006ff */
[----:B------:R-:W-:Y:S02]  /*55d0*/  F2FP.SATFINITE.E4M3.F32.PACK_AB_MERGE_C R46, R37, R36, RZ ;  /* 0x00000024252e723e */ /* 0x000fe400048070ff */
        /* <DEDUP_REMOVED lines=20> */
[----:B------:R-:W-:Y:S01]  /*5720*/  FFMA.FTZ R42, R5, R15, -R42 ;  /* 0x0000000f052a7223 */ /* 0x000fe2000001082a */
[----:B------:R-:W-:-:S02]  /*5730*/  HADD2.F32 R36, -RZ, R36.H0_H0 ;  /* 0x20000024ff247230 */ /* 0x000fc40000004100 */
[----:B------:R-:W-:Y:S01]  /*5740*/  FFMA.FTZ R37, R14, R15, R37 ;  /* 0x0000000f0e257223 */ /* 0x000fe20000010025 */
[--C-:B------:R-:W-:Y:S02]  /*5750*/  HADD2.F32 R14, -RZ, R7.reuse.H0_H0 ;  /* 0x20000007ff0e7230 */ /* 0x100fe40000004100 */
[----:B------:R-:W-:Y:S01]  /*5760*/  FFMA.FTZ R34, R32, R34, R39 ;  /* 0x0000002220227223 */ /* 0x000fe20000010027 */
[----:B------:R-:W-:Y:S02]  /*5770*/  HADD2.F32 R7, -RZ, R7.H1_H1 ;  /* 0x30000007ff077230 */ /* 0x000fe40000004100 */
[--C-:B------:R-:W-:Y:S01]  /*5780*/  HADD2.F32 R5, -RZ, R6.reuse.H0_H0 ;  /* 0x20000006ff057230 */ /* 0x100fe20000004100 */
[----:B------:R-:W-:Y:S01]  /*5790*/  F2FP.SATFINITE.E4M3.F32.PACK_AB_MERGE_C R37, R37, R42, RZ ;  /* 0x0000002a2525723e */ /* 0x000fe200048070ff */
[----:B------:R-:W-:Y:S02]  /*57a0*/  HADD2.F32 R6, -RZ, R6.H1_H1 ;  /* 0x30000006ff067230 */ /* 0x000fe40000004100 */
[----:B------:R-:W-:Y:S01]  /*57b0*/  FMUL.FTZ R39, R7, R36 ;  /* 0x0000002407277220 */ /* 0x000fe20000410000 */
[----:B------:R-:W-:-:S02]  /*57c0*/  HADD2.F32 R38, -RZ, R38.H0_H0 ;  /* 0x20000026ff267230 */ /* 0x000fc40000004100 */
[----:B------:R-:W-:Y:S01]  /*57d0*/  FMUL.FTZ R36, R14, R36 ;  /* 0x000000240e247220 */ /* 0x000fe20000410000 */
[----:B------:R-:W-:Y:S01]  /*57e0*/  HADD2.F32 R33, -RZ, R33.H0_H0 ;  /* 0x20000021ff217230 */ /* 0x000fe20000004100 */
[----:B------:R-:W-:Y:S01]  /*57f0*/  F2FP.SATFINITE.E4M3.F32.PACK_AB_MERGE_C R34, R34, R43, RZ ;  /* 0x0000002b2222723e */ /* 0x000fe200048070ff */
[----:B------:R-:W-:Y:S02]  /*5800*/  HADD2.F32 R35, -RZ, R35.H0_H0 ;  /* 0x20000023ff237230 */ /* 0x000fe40000004100 */
[-C--:B------:R-:W-:Y:S01]  /*5810*/  FMUL.FTZ R32, R6, R38.reuse ;  /* 0x0000002606207220 */ /* 0x080fe20000410000 */
[----:B------:R-:W-:Y:S01]  /*5820*/  FMUL.FTZ R15, R5, R38 ;  /* 0x00000026050f7220 */ /* 0x000fe20000410000 */
[-C--:B------:R-:W-:Y:S01]  /*5830*/  FFMA.FTZ R39, R14, R33.reuse, -R39 ;  /* 0x000000210e277223 */ /* 0x080fe20000010827 */
[----:B------:R-:W-:Y:S01]  /*5840*/  FFMA.FTZ R36, R7, R33, R36 ;  /* 0x0000002107247223 */ /* 0x000fe20000010024 */
[-C--:B------:R-:W-:Y:S01]  /*5850*/  FFMA.FTZ R32, R5, R35.reuse, -R32 ;  /* 0x0000002305207223 */ /* 0x080fe20000010820 */
[----:B------:R-:W-:Y:S01]  /*5860*/  FFMA.FTZ R15, R6, R35, R15 ;  /* 0x00000023060f7223 */ /* 0x000fe2000001000f */
[----:B------:R-:W-:-:S02]  /*5870*/  F2FP.SATFINITE.E4M3.F32.PACK_AB_MERGE_C R5, R41, R4, R48 ;  /* 0x000000042905723e */ /* 0x000fc40004807030 */
[----:B------:R-:W-:Y:S02]  /*5880*/  F2FP.SATFINITE.E4M3.F32.PACK_AB_MERGE_C R4, R47, R40, R46 ;  /* 0x000000282f04723e */ /* 0x000fe4000480702e */
[----:B------:R-:W-:Y:S02]  /*5890*/  F2FP.SATFINITE.E4M3.F32.PACK_AB_MERGE_C R6, R15, R32, R37 ;  /* 0x000000200f06723e */ /* 0x000fe40004807025 */
[----:B------:R-:W-:-:S07]  /*58a0*/  F2FP.SATFINITE.E4M3.F32.PACK_AB_MERGE_C R7, R36, R39, R34 ;  /* 0x000000272407723e */ /* 0x000fce0004807022 */
.L_x_4543:
[----:B------:R-:W-:Y:S05]  /*58b0*/  BSYNC B2 ;  /* 0x0000000000027941 */ /* 0x000fea0003800000 */
.L_x_4542:
[----:B--2---:R1:W-:Y:S02]  /*58c0*/  STG.E.128 desc[UR40][R8.64+0x80], R4 ;  /* 0x0000800408007986 */ /* 0x0043e4000c101d28 */
.L_x_4541:
[----:B------:R-:W-:Y:S05]  /*58d0*/  BSYNC B1 ;  /* 0x0000000000017941 */ /* 0x000fea0003800000 */
.L_x_4540:
[----:B------:R-:W-:-:S13]  /*58e0*/  ISETP.NE.AND P4, PT, R0, RZ, PT ;  /* 0x000000ff0000720c */ /* 0x000fda0003f85270 */
[----:B------:R-:W-:Y:S05]  /*58f0*/  @!P4 BRA `(.L_x_4523) ;  /* 0x0000003c0040c947 */ /* 0x000fea0003800000 */
[----:B-1234-:R1:W2:Y:S01]  /*5900*/  LDS.128 R4, [R105+0x22400] ;  /* 0x0224000069047984 */ /* 0x01e2a20000000c00 */
[----:B------:R-:W-:Y:S01]  /*5910*/  ISETP.GE.AND P4, PT, R220, R109, PT ;  /* 0x0000006ddc00720c */ /* 0x000fe20003f86270 */
[----:B------:R-:W-:-:S12]  /*5920*/  BSSY B1, `(.L_x_4544) ;  /* 0x000006d000017945 */ /* 0x000fd80003800000 */
[----:B-1----:R-:W-:Y:S05]  /*5930*/  @P4 BRA `(.L_x_4545) ;  /* 0x0000000400ac4947 */ /* 0x002fea0003800000 */
[----:B------:R-:W-:Y:S01]  /*5940*/  SHF.R.U32.HI R34, RZ, 0x8, R11 ;  /* 0x00000008ff227819 */ /* 0x000fe2000001160b */
[----:B--2---:R-:W-:Y:S01]  /*5950*/  IMAD.MOV.U32 R12, RZ, RZ, R7 ;  /* 0x000000ffff0c7224 */ /* 0x004fe200078e0007 */
[----:B------:R-:W-:Y:S02]  /*5960*/  SHF.R.U32.HI R15, RZ, 0x8, R13 ;  /* 0x00000008ff0f7819 */ /* 0x000fe4000001160d */
[----:B------:R-:W-:Y:S01]  /*5970*/  SHF.R.U32.HI R35, RZ, 0x18, R11 ;  /* 0x00000018ff237819 */ /* 0x000fe2000001160b */
[----:B------:R-:W-:Y:S01]  /*5980*/  IMAD.SHL.U32 R7, R34, 0x100, RZ ;  /* 0x0000010022077824 */ /* 0x000fe200078e00ff */
[----:B------:R-:W-:Y:S02]  /*5990*/  LOP3.LUT R10, R11, 0xff, RZ, 0xc0, !PT ;  /* 0x000000ff0b0a7812 */ /* 0x000fe400078ec0ff */
[----:B------:R-:W-:Y:S02]  /*59a0*/  LOP3.LUT R14, R13, 0xff0000ff, RZ, 0xc0, !PT ;  /* 0xff0000ff0d0e7812 */ /* 0x000fe400078ec0ff */
[----:B------:R-:W-:Y:S01]  /*59b0*/  SHF.R.U32.HI R32, RZ, 0x10, R13 ;  /* 0x00000010ff207819 */ /* 0x000fe2000001160d */
[----:B------:R-:W-:Y:S01]  /*59c0*/  IMAD.SHL.U32 R13, R15, 0x100, RZ ;  /* 0x000001000f0d7824 */ /* 0x000fe200078e00ff */
[----:B------:R-:W-:Y:S01]  /*59d0*/  SHF.R.U32.HI R33, RZ, 0x10, R11 ;  /* 0x00000010ff217819 */ /* 0x000fe2000001160b */
[----:B------:R-:W-:Y:S01]  /*59e0*/  IMAD.MOV.U32 R11, RZ, RZ, R6 ;  /* 0x000000ffff0b7224 */ /* 0x000fe200078e0006 */
[----:B------:R-:W-:Y:S01]  /*59f0*/  PRMT R10, R35, 0x654, R10 ;  /* 0x00000654230a7816 */ /* 0x000fe2000000000a */
[----:B------:R-:W-:Y:S01]  /*5a00*/  IMAD.U32 R32, R32, 0x10000, RZ ;  /* 0x0001000020207824 */ /* 0x000fe200078e00ff */
[----:B------:R-:W-:-:S02]  /*5a10*/  LOP3.LUT R13, R14, 0xff00, R13, 0xf8, !PT ;  /* 0x0000ff000e0d7812 */ /* 0x000fc400078ef80d */
[----:B------:R-:W-:Y:S01]  /*5a20*/  LOP3.LUT R7, R10, 0xff00, R7, 0xf8, !PT ;  /* 0x0000ff000a077812 */ /* 0x000fe200078ef807 */
[----:B------:R-:W-:Y:S01]  /*5a30*/  IMAD.U32 R10, R33, 0x10000, RZ ;  /* 0x00010000210a7824 */ /* 0x000fe200078e00ff */
[----:B------:R-:W-:Y:S02]  /*5a40*/  F2FP.F16.E4M3.UNPACK_B R14, R45.H1 ;  /* 0x0000002dff0e723e */ /* 0x000fe400030006ff */
[-C--:B------:R-:W-:Y:S02]  /*5a50*/  F2FP.F16.E4M3.UNPACK_B R6, R5.reuse ;  /* 0x00000005ff06723e */ /* 0x080fe400020006ff */
[----:B------:R-:W-:Y:S01]  /*5a60*/  LOP3.LUT R34, R13, 0xff0000, R32, 0xf8, !PT ;  /* 0x00ff00000d227812 */ /* 0x000fe200078ef820 */
[----:B------:R-:W-:Y:S01]  /*5a70*/  HADD2.F32 R32, -RZ, R14.H0_H0 ;  /* 0x2000000eff207230 */ /* 0x000fe20000004100 */
[----:B------:R-:W-:Y:S01]  /*5a80*/  LOP3.LUT R15, R7, 0xff0000, R10, 0xf8, !PT ;  /* 0x00ff0000070f7812 */ /* 0x000fe200078ef80a */
[----:B------:R-:W-:Y:S01]  /*5a90*/  HADD2.F32 R7, -RZ, R6.H1_H1 ;  /* 0x30000006ff077230 */ /* 0x000fe20000004100 */
[----:B------:R-:W-:Y:S01]  /*5aa0*/  F2FP.F16.E4M3.UNPACK_B R13, R44.H1 ;  /* 0x0000002cff0d723e */ /* 0x000fe200030006ff */
[----:B------:R-:W-:Y:S01]  /*5ab0*/  HADD2.F32 R33, -RZ, R14.H1_H1 ;  /* 0x3000000eff217230 */ /* 0x000fe20000004100 */
[----:B------:R-:W-:Y:S01]  /*5ac0*/  F2FP.F16.E4M3.UNPACK_B R5, R5.H1 ;  /* 0x00000005ff05723e */ /* 0x000fe200030006ff */
[----:B------:R-:W-:-:S02]  /*5ad0*/  HADD2.F32 R6, -RZ, R6.H0_H0 ;  /* 0x20000006ff067230 */ /* 0x000fc40000004100 */
[CC--:B------:R-:W-:Y:S01]  /*5ae0*/  FMUL.FTZ R35, R7.reuse, R32.reuse ;  /* 0x0000002007237220 */ /* 0x0c0fe20000410000 */
[----:B------:R-:W-:Y:S01]  /*5af0*/  HADD2.F32 R14, -RZ, R13.H0_H0 ;  /* 0x2000000dff0e7230 */ /* 0x000fe20000004100 */
[----:B------:R-:W-:Y:S01]  /*5b00*/  F2FP.F16.E4M3.UNPACK_B R45, R45 ;  /* 0x0000002dff2d723e */ /* 0x000fe200020006ff */
[--C-:B------:R-:W-:Y:S02]  /*5b10*/  HADD2.F32 R10, -RZ, R5.reuse.H1_H1 ;  /* 0x30000005ff0a7230 */ /* 0x100fe40000004100 */
[C---:B------:R-:W-:Y:S01]  /*5b20*/  FMUL.FTZ R32, R6.reuse, R32 ;  /* 0x0000002006207220 */ /* 0x040fe20000410000 */
[----:B------:R-:W-:Y:S02]  /*5b30*/  HADD2.F32 R5, -RZ, R5.H0_H0 ;  /* 0x20000005ff057230 */ /* 0x000fe40000004100 */
[-C--:B------:R-:W-:Y:S01]  /*5b40*/  FFMA.FTZ R36, R6, R14.reuse, -R35 ;  /* 0x0000000e06247223 */ /* 0x080fe20000010823 */
[----:B------:R-:W-:Y:S02]  /*5b50*/  HADD2.F32 R13, -RZ, R13.H1_H1 ;  /* 0x3000000dff0d7230 */ /* 0x000fe40000004100 */
[CC--:B------:R-:W-:Y:S01]  /*5b60*/  FMUL.FTZ R6, R10.reuse, R33.reuse ;  /* 0x000000210a067220 */ /* 0x0c0fe20000410000 */
[----:B------:R-:W-:Y:S01]  /*5b70*/  FFMA.FTZ R37, R7, R14, R32 ;  /* 0x0000000e07257223 */ /* 0x000fe20000010020 */
[C---:B------:R-:W-:Y:S01]  /*5b80*/  FMUL.FTZ R33, R5.reuse, R33 ;  /* 0x0000002105217220 */ /* 0x040fe20000410000 */
[----:B------:R-:W-:Y:S01]  /*5b90*/  F2FP.F16.E4M3.UNPACK_B R44, R44 ;  /* 0x0000002cff2c723e */ /* 0x000fe200020006ff */
        /* <DEDUP_REMOVED lines=19> */
[----:B------:R-:W-:Y:S01]  /*5cd0*/  FFMA.FTZ R35, R5, R44, -R14 ;  /* 0x0000002c05237223 */ /* 0x000fe2000001080e */
[----:B------:R-:W-:Y:S01]  /*5ce0*/  F2FP.F16.E4M3.UNPACK_B R5, R12.H1 ;  /* 0x0000000cff05723e */ /* 0x000fe200030006ff */
[----:B------:R-:W-:Y:S01]  /*5cf0*/  FFMA.FTZ R44, R4, R44, R45 ;  /* 0x0000002c042c7223 */ /* 0x000fe2000001002d */
[----:B------:R-:W-:-:S02]  /*5d00*/  F2FP.F16.E4M3.UNPACK_B R14, R34.H1 ;  /* 0x00000022ff0e723e */ /* 0x000fc400030006ff */
[----:B------:R-:W-:Y:S01]  /*5d10*/  F2FP.SATFINITE.E4M3.F32.PACK_AB_MERGE_C R40, R32, R33, RZ ;  /* 0x000000212028723e */ /* 0x000fe200048070ff */
[--C-:B------:R-:W-:Y:S01]  /*5d20*/  HADD2.F32 R7, -RZ, R5.reuse.H1_H1 ;  /* 0x30000005ff077230 */ /* 0x100fe20000004100 */
[----:B------:R-:W-:Y:S01]  /*5d30*/  F2FP.F16.E4M3.UNPACK_B R10, R15.H1 ;  /* 0x0000000fff0a723e */ /* 0x000fe200030006ff */
[----:B------:R-:W-:Y:S01]  /*5d40*/  HADD2.F32 R33, -RZ, R14.H1_H1 ;  /* 0x3000000eff217230 */ /* 0x000fe20000004100 */
[----:B------:R-:W-:Y:S01]  /*5d50*/  F2FP.F16.E4M3.UNPACK_B R4, R11.H1 ;  /* 0x0000000bff04723e */ /* 0x000fe200030006ff */
[----:B------:R-:W-:Y:S01]  /*5d60*/  HADD2.F32 R6, -RZ, R5.H0_H0 ;  /* 0x20000005ff067230 */ /* 0x000fe20000004100 */
[----:B------:R-:W-:Y:S01]  /*5d70*/  F2FP.F16.E4M3.UNPACK_B R34, R34 ;  /* 0x00000022ff22723e */ /* 0x000fe200020006ff */
[----:B------:R-:W-:Y:S01]  /*5d80*/  HADD2.F32 R13, -RZ, R10.H1_H1 ;  /* 0x3000000aff0d7230 */ /* 0x000fe20000004100 */
[----:B------:R-:W-:Y:S01]  /*5d90*/  F2FP.F16.E4M3.UNPACK_B R15, R15 ;  /* 0x0000000fff0f723e */ /* 0x000fe200020006ff */
[----:B------:R-:W-:Y:S01]  /*5da0*/  FMUL.FTZ R39, R7, R33 ;  /* 0x0000002107277220 */ /* 0x000fe20000410000 */
[----:B------:R-:W-:-:S02]  /*5db0*/  HADD2.F32 R5, -RZ, R4.H1_H1 ;  /* 0x30000004ff057230 */ /* 0x000fc40000004100 */
        /* <DEDUP_REMOVED lines=15> */
[--C-:B------:R-:W-:Y:S02]  /*5eb0*/  HADD2.F32 R5, -RZ, R12.reuse.H0_H0 ;  /* 0x2000000cff057230 */ /* 0x100fe40000004100 */
        /* <DEDUP_REMOVED lines=16> */
[----:B------:R-:W-:Y:S01]  /*5fc0*/  F2FP.SATFINITE.E4M3.F32.PACK_AB_MERGE_C R5, R37, R36, R41 ;  /* 0x000000242505723e */ /* 0x000fe20004807029 */
[----:B------:R-:W-:Y:S01]  /*5fd0*/  IMAD.MOV.U32 R6, RZ, RZ, R32 ;  /* 0x000000ffff067224 */ /* 0x000fe200078e0020 */
[----:B------:R-:W-:-:S07]  /*5fe0*/  F2FP.SATFINITE.E4M3.F32.PACK_AB_MERGE_C R4, R44, R35, R40 ;  /* 0x000000232c04723e */ /* 0x000fce0004807028 */
.L_x_4545:
[----:B------:R-:W-:Y:S05]  /*5ff0*/  BSYNC B1 ;  /* 0x0000000000017941 */ /* 0x000fea0003800000 */
.L_x_4544:
[----:B--2---:R1:W-:Y:S01]  /*6000*/  STG.E.128 desc[UR40][R8.64+0xa0], R4 ;  /* 0x0000a00408007986 */ /* 0x0043e2000c101d28 */
[----:B------:R-:W-:Y:S05]  /*6010*/  BRA `(.L_x_4523) ;  /* 0x0000003400787947 */ /* 0x000fea0003800000 */
.L_x_4517:
        /* <DEDUP_REMOVED lines=42> */
.L_x_4547:
[----:B------:R-:W-:Y:S05]  /*62c0*/  BSYNC B1 ;  /* 0x0000000000017941 */ /* 0x000fea0003800000 */
.L_x_4546:
[----:B------:R-:W-:Y:S01]  /*62d0*/  UISETP.NE.AND UP0, UPT, UR42, 0x3, UPT ;  /* 0x000000032a00788c */ /* 0x000fe2000bf05270 */
[----:B-----5:R-:W-:Y:S02]  /*62e0*/  IMAD.MOV.U32 R110, RZ, RZ, R6 ;  /* 0x000000ffff6e7224 */ /* 0x020fe400078e0006 */
        /* <DEDUP_REMOVED lines=14> */
.L_x_4548:
[----:B------:R-:W-:Y:S01]  /*63d0*/  IMAD R103, R17, 0x8, R16 ;  /* 0x0000000811677824 */ /* 0x000fe200078e0210 */
[----:B------:R-:W-:Y:S01]  /*63e0*/  SHF.L.U32 R108, R206, 0x1f, RZ ;  /* 0x0000001fce6c7819 */ /* 0x000fe200000006ff */
[----:B------:R-:W-:Y:S03]  /*63f0*/  BSSY B1, `(.L_x_4549) ;  /* 0x0000003000017945 */ /* 0x000fe60003800000 */
[----:B------:R-:W1:Y:S02]  /*6400*/  SYNCS.PHASECHK.TRANS64.TRYWAIT P5, [R103+URZ+0x2a890], R108 ;  /* 0x02a8906c670075a7 */ /* 0x000e6400080a017f */
[----:B-1----:R-:W-:Y:S05]  /*6410*/  @!P5 BRA `(.L_x_4550) ;  /* 0x0000028400ecd947 */ /* 0x002fea0003800000 */
.L_x_4890:
[----:B------:R-:W-:Y:S05]  /*6420*/  BSYNC B1 ;  /* 0x0000000000017941 */ /* 0x000fea0003800000 */
.L_x_4549:
[----:B------:R-:W-:Y:S05]  /*6430*/  @P4 BRA `(.L_x_4523) ;  /* 0x0000003000704947 */ /* 0x000fea0003800000 */
[----:B------:R-:W2:Y:S01]  /*6440*/  LDC R115, c[0x0][0x2f4] ;  /* 0x0000bd00ff737b82 */ /* 0x000ea20000000800 */
[----:B------:R-:W-:Y:S01]  /*6450*/  ISETP.NE.AND P4, PT, R64, RZ, PT ;  /* 0x000000ff4000720c */ /* 0x000fe20003f85270 */
[----:B------:R-:W-:Y:S01]  /*6460*/  ULDC.64 UR4, c[0x0][0x300] ;  /* 0x0000c00000047ab9 */ /* 0x000fe20000000a00 */
[----:B0-----:R-:W-:Y:S01]  /*6470*/  SHF.R.S32.HI R44, RZ, 0x1f, R201 ;  /* 0x0000001fff2c7819 */ /* 0x001fe200000114c9 */
[----:B------:R-:W-:Y:S01]  /*6480*/  IMAD.MOV.U32 R98, RZ, RZ, R48 ;  /* 0x000000ffff627224 */ /* 0x000fe200078e0030 */
[----:B------:R-:W-:Y:S03]  /*6490*/  BSSY B1, `(.L_x_4551) ;  /* 0x00000fe000017945 */ /* 0x000fe60003800000 */
[----:B------:R-:W-:Y:S02]  /*64a0*/  IMAD R44, R44, UR4, RZ ;  /* 0x000000042c2c7c24 */ /* 0x000fe4000f8e02ff */
[----:B------:R-:W-:-:S04]  /*64b0*/  IMAD.WIDE.U32 R98, R201, UR4, R98 ;  /* 0x00000004c9627c25 */ /* 0x000fc8000f8e0062 */
[----:B------:R-:W-:-:S04]  /*64c0*/  IMAD R117, R201, UR5, R44 ;  /* 0x00000005c9757c24 */ /* 0x000fc8000f8e022c */
[----:B------:R-:W-:Y:S02]  /*64d0*/  IMAD.IADD R117, R117, 0x1, R99 ;  /* 0x0000000175757824 */ /* 0x000fe400078e0263 */
[----:B--2---:R-:W-:Y:S01]  /*64e0*/  IMAD.IADD R119, R115, 0x1, -R76 ;  /* 0x0000000173777824 */ /* 0x004fe200078e0a4c */
[----:B------:R-:W-:Y:S06]  /*64f0*/  @!P4 BRA `(.L_x_4552) ;  /* 0x0000000c00dcc947 */ /* 0x000fec0003800000 */
[----:B------:R-:W-:Y:S01]  /*6500*/  SEL R44, R76, R119, !P0 ;  /* 0x000000774c2c7207 */ /* 0x000fe20004000000 */
[----:B------:R-:W-:Y:S01]  /*6510*/  BSSY B2, `(.L_x_4553) ;  /* 0x00000eb000027945 */ /* 0x000fe20003800000 */
[----:B------:R-:W-:Y:S02]  /*6520*/  IADD3 R121, P4, P5, R60, R98, R71 ;  /* 0x000000623c797210 */ /* 0x000fe40007d9e047 */
[----:B------:R-:W-:Y:S02]  /*6530*/  SHF.R.S32.HI R45, RZ, 0x1f, R44 ;  /* 0x0000001fff2d7819 */ /* 0x000fe4000001142c */
[----:B------:R-:W-:Y:S02]  /*6540*/  IADD3.X R122, R100, R117, R68, P4, P5 ;  /* 0x00000075647a7210 */ /* 0x000fe400027ea444 */
[----:B------:R-:W-:Y:S02]  /*6550*/  LEA.HI R45, R45, R44, RZ, 0x5 ;  /* 0x0000002c2d2d7211 */ /* 0x000fe400078f28ff */
[----:B------:R-:W-:-:S02]  /*6560*/  ISETP.GE.AND P4, PT, R22, R109, PT ;  /* 0x0000006d1600720c */ /* 0x000fc40003f86270 */
[----:B------:R-:W-:-:S04]  /*6570*/  SHF.R.S32.HI R45, RZ, 0x5, R45 ;  /* 0x00000005ff2d7819 */ /* 0x000fc8000001142d */
        /* <DEDUP_REMOVED lines=13> */
[----:B------:R-:W0:Y:S04]  /*6650*/  LDS.128 R44, [R45+0x1e400] ;  /* 0x01e400002d2c7984 */ /* 0x000e280000000c00 */
[----:B------:R-:W2:Y:S01]  /*6660*/  LDS.128 R48, [R48+0x1e400] ;  /* 0x01e4000030307984 */ /* 0x000ea20000000c00 */
[----:B------:R-:W-:Y:S05]  /*6670*/  @P4 BRA `(.L_x_4554) ;  /* 0x0000000c00504947 */ /* 0x000fea0003800000 */
[--C-:B------:R-:W-:Y:S02]  /*6680*/  SHF.R.U32.HI R132, RZ, 0x8, R13.reuse ;  /* 0x00000008ff847819 */ /* 0x100fe4000001160d */
[----:B------:R-:W-:Y:S02]  /*6690*/  LOP3.LUT R12, R13, 0xff, RZ, 0xc0, !PT ;  /* 0x000000ff0d0c7812 */ /* 0x000fe400078ec0ff */
[--C-:B------:R-:W-:Y:S02]  /*66a0*/  SHF.R.U32.HI R137, RZ, 0x18, R13.reuse ;  /* 0x00000018ff897819 */ /* 0x100fe4000001160d */
[----:B------:R-:W-:Y:S02]  /*66b0*/  SHF.R.U32.HI R134, RZ, 0x10, R13 ;  /* 0x00000010ff867819 */ /* 0x000fe4000001160d */
[--C-:B------:R-:W-:Y:S02]  /*66c0*/  SHF.R.U32.HI R13, RZ, 0x10, R41.reuse ;  /* 0x00000010ff0d7819 */ /* 0x100fe40000011629 */
[----:B------:R-:W-:-:S02]  /*66d0*/  SHF.R.U32.HI R129, RZ, 0x8, R41 ;  /* 0x00000008ff817819 */ /* 0x000fc40000011629 */
[----:B------:R-:W-:Y:S01]  /*66e0*/  LOP3.LUT R40, R41, 0xff, RZ, 0xc0, !PT ;  /* 0x000000ff29287812 */ /* 0x000fe200078ec0ff */
[----:B------:R-:W-:Y:S01]  /*66f0*/  IMAD.U32 R13, R13, 0x10000, RZ ;  /* 0x000100000d0d7824 */ /* 0x000fe200078e00ff */
[----:B------:R-:W-:Y:S02]  /*6700*/  SHF.R.U32.HI R131, RZ, 0x18, R41 ;  /* 0x00000018ff837819 */ /* 0x000fe40000011629 */
[----:B------:R-:W-:Y:S01]  /*6710*/  PRMT R41, R137, 0x654, R12 ;  /* 0x0000065489297816 */ /* 0x000fe2000000000c */
[----:B------:R-:W-:Y:S01]  /*6720*/  IMAD.SHL.U32 R12, R132, 0x100, RZ ;  /* 0x00000100840c7824 */ /* 0x000fe200078e00ff */
[----:B------:R-:W-:Y:S02]  /*6730*/  SHF.R.U32.HI R130, RZ, 0x8, R15 ;  /* 0x00000008ff827819 */ /* 0x000fe4000001160f */
[----:B------:R-:W-:Y:S02]  /*6740*/  SHF.R.U32.HI R128, RZ, 0x8, R43 ;  /* 0x00000008ff807819 */ /* 0x000fe4000001162b */
[----:B------:R-:W-:-:S02]  /*6750*/  LOP3.LUT R42, R43, 0xff, RZ, 0xc0, !PT ;  /* 0x000000ff2b2a7812 */ /* 0x000fc400078ec0ff */
[----:B------:R-:W-:Y:S02]  /*6760*/  SHF.R.U32.HI R133, RZ, 0x18, R43 ;  /* 0x00000018ff857819 */ /* 0x000fe4000001162b */
[----:B------:R-:W-:Y:S02]  /*6770*/  LOP3.LUT R14, R15, 0xff, RZ, 0xc0, !PT ;  /* 0x000000ff0f0e7812 */ /* 0x000fe400078ec0ff */
[--C-:B------:R-:W-:Y:S02]  /*6780*/  SHF.R.U32.HI R135, RZ, 0x18, R15.reuse ;  /* 0x00000018ff877819 */ /* 0x100fe4000001160f */
[----:B------:R-:W-:Y:S02]  /*6790*/  SHF.R.U32.HI R136, RZ, 0x10, R15 ;  /* 0x00000010ff887819 */ /* 0x000fe4000001160f */
[----:B------:R-:W-:Y:S01]  /*67a0*/  PRMT R133, R133, 0x654, R42 ;  /* 0x0000065485857816 */ /* 0x000fe2000000002a */
[----:B------:R-:W-:Y:S01]  /*67b0*/  IMAD.SHL.U32 R42, R128, 0x100, RZ ;  /* 0x00000100802a7824 */ /* 0x000fe200078e00ff */
[----:B------:R-:W-:Y:S01]  /*67c0*/  LOP3.LUT R41, R41, 0xff00, R12, 0xf8, !PT ;  /* 0x0000ff0029297812 */ /* 0x000fe200078ef80c */
[----:B------:R-:W-:Y:S01]  /*67d0*/  IMAD.SHL.U32 R12, R130, 0x100, RZ ;  /* 0x00000100820c7824 */ /* 0x000fe200078e00ff */
[----:B------:R-:W-:-:S02]  /*67e0*/  SHF.R.U32.HI R15, RZ, 0x10, R43 ;  /* 0x00000010ff0f7819 */ /* 0x000fc4000001162b */
[----:B------:R-:W-:Y:S01]  /*67f0*/  PRMT R43, R135, 0x654, R14 ;  /* 0x00000654872b7816 */ /* 0x000fe2000000000e */
[----:B------:R-:W-:Y:S01]  /*6800*/  IMAD.U32 R14, R134, 0x10000, RZ ;  /* 0x00010000860e7824 */ /* 0x000fe200078e00ff */
[----:B------:R-:W-:Y:S01]  /*6810*/  PRMT R131, R131, 0x654, R40 ;  /* 0x0000065483837816 */ /* 0x000fe20000000028 */
[----:B------:R-:W-:Y:S01]  /*6820*/  IMAD.SHL.U32 R40, R129, 0x100, RZ ;  /* 0x0000010081287824 */ /* 0x000fe200078e00ff */
[----:B------:R-:W-:Y:S01]  /*6830*/  LOP3.LUT R129, R43, 0xff00, R12, 0xf8, !PT ;  /* 0x0000ff002b817812 */ /* 0x000fe200078ef80c */
[----:B------:R-:W-:Y:S01]  /*6840*/  IMAD.U32 R12, R136, 0x10000, RZ ;  /* 0x00010000880c7824 */ /* 0x000fe200078e00ff */
[----:B------:R-:W-:Y:S01]  /*6850*/  LOP3.LUT R134, R133, 0xff00, R42, 0xf8, !PT ;  /* 0x0000ff0085867812 */ /* 0x000fe200078ef82a */
[----:B------:R-:W-:Y:S01]  /*6860*/  IMAD.U32 R133, R15, 0x10000, RZ ;  /* 0x000100000f857824 */ /* 0x000fe200078e00ff */
[----:B------:R-:W-:Y:S02]  /*6870*/  F2FP.F16.E4M3.UNPACK_B R130, R127.H1 ;  /* 0x0000007fff82723e */ /* 0x000fe400030006ff */
[----:B--2---:R-:W-:-:S02]  /*6880*/  F2FP.F16.E4M3.UNPACK_B R43, R48.H1 ;  /* 0x00000030ff2b723e */ /* 0x004fc400030006ff */
[----:B0-----:R-:W-:Y:S02]  /*6890*/  F2FP.F16.E4M3.UNPACK_B R42, R44.H1 ;  /* 0x0000002cff2a723e */ /* 0x001fe400030006ff */
[----:B------:R-:W-:Y:S01]  /*68a0*/  LOP3.LUT R132, R131, 0xff00, R40, 0xf8, !PT ;  /* 0x0000ff0083847812 */ /* 0x000fe200078ef828 */
[----:B------:R-:W-:Y:S01]  /*68b0*/  HADD2.F32 R131, -RZ, R130.H0_H0 ;  /* 0x20000082ff837230 */ /* 0x000fe20000004100 */
[----:B------:R-:W-:Y:S01]  /*68c0*/  LOP3.LUT R14, R41, 0xff0000, R14, 0xf8, !PT ;  /* 0x00ff0000290e7812 */ /* 0x000fe200078ef80e */
[----:B------:R-:W-:Y:S01]  /*68d0*/  HADD2.F32 R41, -RZ, R43.H0_H0 ;  /* 0x2000002bff297230 */ /* 0x000fe20000004100 */
[----:B------:R-:W-:Y:S01]  /*68e0*/  F2FP.F16.E4M3.UNPACK_B R128, R126.H1 ;  /* 0x0000007eff80723e */ /* 0x000fe200030006ff */
[--C-:B------:R-:W-:Y:S01]  /*68f0*/  HADD2.F32 R40, -RZ, R42.reuse.H0_H0 ;  /* 0x2000002aff287230 */ /* 0x100fe20000004100 */
[----:B------:R-:W-:Y:S01]  /*6900*/  LOP3.LUT R12, R129, 0xff0000, R12, 0xf8, !PT ;  /* 0x00ff0000810c7812 */ /* 0x000fe200078ef80c */
[----:B------:R-:W-:Y:S02]  /*6910*/  HADD2.F32 R42, -RZ, R42.H1_H1 ;  /* 0x3000002aff2a7230 */ /* 0x000fe40000004100 */
[----:B------:R-:W-:Y:S01]  /*6920*/  FMUL.FTZ R135, R41, R131 ;  /* 0x0000008329877220 */ /* 0x000fe20000410000 */
[----:B------:R-:W-:-:S02]  /*6930*/  HADD2.F32 R129, -RZ, R128.H0_H0 ;  /* 0x20000080ff817230 */ /* 0x000fc40000004100 */
[----:B------:R-:W-:Y:S01]  /*6940*/  FMUL.FTZ R136, R40, R131 ;  /* 0x0000008328887220 */ /* 0x000fe20000410000 */
[----:B------:R-:W-:Y:S02]  /*6950*/  LOP3.LUT R15, R132, 0xff0000, R13, 0xf8, !PT ;  /* 0x00ff0000840f7812 */ /* 0x000fe400078ef80d */
        /* <DEDUP_REMOVED lines=9> */
[--C-:B------:R-:W-:Y:S01]  /*69f0*/  HADD2.F32 R132, -RZ, R131.reuse.H0_H0 ;  /* 0x20000083ff847230 */ /* 0x100fe20000004100 */
[----:B------:R-:W-:Y:S01]  /*6a00*/  F2FP.F16.E4M3.UNPACK_B R126, R44 ;  /* 0x0000002cff7e723e */ /* 0x000fe200020006ff */
[----:B------:R-:W-:-:S02]  /*6a10*/  HADD2.F32 R131, -RZ, R131.H1_H1 ;  /* 0x30000083ff837230 */ /* 0x000fc40000004100 */
[-C--:B------:R-:W-:Y:S01]  /*6a20*/  FMUL.FTZ R43, R128, R133.reuse ;  /* 0x00000085802b7220 */ /* 0x080fe20000410000 */
[C---:B------:R-:W-:Y:S01]  /*6a30*/  FMUL.FTZ R133, R42.reuse, R133 ;  /* 0x000000852a857220 */ /* 0x040fe20000410000 */
[----:B------:R-:W-:Y:S02]  /*6a40*/  HADD2.F32 R127, -RZ, R48.H0_H0 ;  /* 0x20000030ff7f7230 */ /* 0x000fe40000004100 */
[----:B------:R-:W-:Y:S02]  /*6a50*/  HADD2.F32 R44, -RZ, R126.H0_H0 ;  /* 0x2000007eff2c7230 */ /* 0x000fe40000004100 */
[-C--:B------:R-:W-:Y:S01]  /*6a60*/  FFMA.FTZ R43, R42, R129.reuse, -R43 ;  /* 0x000000812a2b7223 */ /* 0x080fe2000001082b */
[----:B------:R-:W-:Y:S01]  /*6a70*/  FFMA.FTZ R42, R128, R129, R133 ;  /* 0x00000081802a7223 */ /* 0x000fe20000010085 */
[----:B------:R-:W-:Y:S02]  /*6a80*/  HADD2.F32 R128, -RZ, R130.H0_H0 ;  /* 0x20000082ff807230 */ /* 0x000fe40000004100 */
[CC--:B------:R-:W-:Y:S01]  /*6a90*/  FMUL.FTZ R133, R127.reuse, R132.reuse ;  /* 0x000000847f857220 */ /* 0x0c0fe20000410000 */
[----:B------:R-:W-:Y:S01]  /*6aa0*/  FMUL.FTZ R132, R44, R132 ;  /* 0x000000842c847220 */ /* 0x000fe20000410000 */
[----:B------:R-:W-:Y:S01]  /*6ab0*/  HADD2.F32 R129, -RZ, R48.H1_H1 ;  /* 0x30000030ff817230 */ /* 0x000fe20000004100 */
[----:B------:R-:W-:Y:S01]  /*6ac0*/  F2FP.SATFINITE.E4M3.F32.PACK_AB_MERGE_C R41, R42, R41, RZ ;  /* 0x000000292a29723e */ /* 0x000fe200048070ff */
[-C--:B------:R-:W-:Y:S01]  /*6ad0*/  FFMA.FTZ R44, R44, R128.reuse, -R133 ;  /* 0x000000802c2c7223 */ /* 0x080fe20000010885 */
[----:B------:R-:W-:Y:S01]  /*6ae0*/  FFMA.FTZ R48, R127, R128, R132 ;  /* 0x000000807f307223 */ /* 0x000fe20000010084 */
[----:B------:R-:W-:-:S02]  /*6af0*/  HADD2.F32 R126, -RZ, R126.H1_H1 ;  /* 0x3000007eff7e7230 */ /* 0x000fc40000004100 */
[----:B------:R-:W-:Y:S01]  /*6b00*/  FMUL.FTZ R127, R129, R131 ;  /* 0x00000083817f7220 */ /* 0x000fe20000410000 */
[----:B------:R-:W-:Y:S01]  /*6b10*/  HADD2.F32 R128, -RZ, R130.H1_H1 ;  /* 0x30000082ff807230 */ /* 0x000fe20000004100 */
[----:B------:R-:W-:Y:S02]  /*6b20*/  F2FP.F16.E4M3.UNPACK_B R133, R125.H1 ;  /* 0x0000007dff85723e */ /* 0x000fe400030006ff */
[----:B------:R-:W-:Y:S01]  /*6b30*/  F2FP.F16.E4M3.UNPACK_B R130, R50.H1 ;  /* 0x00000032ff82723e */ /* 0x000fe200030006ff */
[C---:B------:R-:W-:Y:S01]  /*6b40*/  FMUL.FTZ R136, R126.reuse, R131 ;  /* 0x000000837e887220 */ /* 0x040fe20000410000 */
[----:B------:R-:W-:Y:S01]  /*6b50*/  FFMA.FTZ R127, R126, R128, -R127 ;  /* 0x000000807e7f7223 */ /* 0x000fe2000001087f */
[----:B------:R-:W-:Y:S01]  /*6b60*/  F2FP.F16.E4M3.UNPACK_B R126, R46.H1 ;  /* 0x0000002eff7e723e */ /* 0x000fe200030006ff */
[----:B------:R-:W-:Y:S01]  /*6b70*/  HADD2.F32 R134, -RZ, R133.H0_H0 ;  /* 0x20000085ff867230 */ /* 0x000fe20000004100 */
[----:B------:R-:W-:Y:S01]  /*6b80*/  F2FP.F16.E4M3.UNPACK_B R132, R124.H1 ;  /* 0x0000007cff84723e */ /* 0x000fe200030006ff */
[----:B------:R-:W-:-:S02]  /*6b90*/  HADD2.F32 R131, -RZ, R130.H0_H0 ;  /* 0x20000082ff837230 */ /* 0x000fc40000004100 */
[----:B------:R-:W-:Y:S01]  /*6ba0*/  FFMA.FTZ R129, R129, R128, R136 ;  /* 0x0000008081817223 */ /* 0x000fe20000010088 */
[----:B------:R-:W-:Y:S01]  /*6bb0*/  HADD2.F32 R137, -RZ, R133.H1_H1 ;  /* 0x30000085ff897230 */ /* 0x000fe20000004100 */
[----:B------:R-:W-:Y:S01]  /*6bc0*/  F2FP.F16.E4M3.UNPACK_B R46, R46 ;  /* 0x0000002eff2e723e */ /* 0x000fe200020006ff */
[----:B------:R-:W-:Y:S02]  /*6bd0*/  HADD2.F32 R128, -RZ, R126.H0_H0 ;  /* 0x2000007eff807230 */ /* 0x000fe40000004100 */
[----:B------:R-:W-:Y:S01]  /*6be0*/  FMUL.FTZ R135, R131, R134 ;  /* 0x0000008683877220 */ /* 0x000fe20000410000 */
[----:B------:R-:W-:Y:S01]  /*6bf0*/  HADD2.F32 R133, -RZ, R132.H0_H0 ;  /* 0x20000084ff857230 */ /* 0x000fe20000004100 */
[----:B------:R-:W-:Y:S01]  /*6c00*/  F2FP.SATFINITE.E4M3.F32.PACK_AB_MERGE_C R40, R43, R40, RZ ;  /* 0x000000282b28723e */ /* 0x000fe200048070ff */
[----:B------:R-:W-:Y:S02]  /*6c10*/  HADD2.F32 R130, -RZ, R130.H1_H1 ;  /* 0x30000082ff827230 */ /* 0x000fe40000004100 */
[----:B------:R-:W-:Y:S01]  /*6c20*/  FMUL.FTZ R136, R128, R134 ;  /* 0x0000008680887220 */ /* 0x000fe20000410000 */
[----:B------:R-:W-:-:S02]  /*6c30*/  HADD2.F32 R126, -RZ, R126.H1_H1 ;  /* 0x3000007eff7e7230 */ /* 0x000fc40000004100 */
[----:B------:R-:W-:Y:S01]  /*6c40*/  FFMA.FTZ R134, R128, R133, -R135 ;  /* 0x0000008580867223 */ /* 0x000fe20000010887 */
[----:B------:R-:W-:Y:S02]  /*6c50*/  HADD2.F32 R135, -RZ, R132.H1_H1 ;  /* 0x30000084ff877230 */ /* 0x000fe40000004100 */
[----:B------:R-:W-:Y:S01]  /*6c60*/  FMUL.FTZ R139, R130, R137 ;  /* 0x00000089828b7220 */ /* 0x000fe20000410000 */
[----:B------:R-:W-:Y:S01]  /*6c70*/  F2FP.F16.E4M3.UNPACK_B R128, R125 ;  /* 0x0000007dff80723e */ /* 0x000fe200020006ff */
[C---:B------:R-:W-:Y:S01]  /*6c80*/  FMUL.FTZ R137, R126.reuse, R137 ;  /* 0x000000897e897220 */ /* 0x040fe20000410000 */
[----:B------:R-:W-:Y:S01]  /*6c90*/  F2FP.F16.E4M3.UNPACK_B R125, R50 ;  /* 0x00000032ff7d723e */ /* 0x000fe200020006ff */
[----:B------:R-:W-:Y:S01]  /*6ca0*/  FFMA.FTZ R139, R126, R135, -R139 ;  /* 0x000000877e8b7223 */ /* 0x000fe2000001088b */
[----:B------:R-:W-:Y:S01]  /*6cb0*/  FFMA.FTZ R136, R131, R133, R136 ;  /* 0x0000008583887223 */ /* 0x000fe20000010088 */
[----:B------:R-:W-:Y:S01]  /*6cc0*/  F2FP.F16.E4M3.UNPACK_B R126, R124 ;  /* 0x0000007cff7e723e */ /* 0x000fe200020006ff */
[----:B------:R-:W-:-:S02]  /*6cd0*/  HADD2.F32 R133, -RZ, R128.H0_H0 ;  /* 0x20000080ff857230 */ /* 0x000fc40000004100 */
[----:B------:R-:W-:Y:S01]  /*6ce0*/  FFMA.FTZ R141, R130, R135, R137 ;  /* 0x00000087828d7223 */ /* 0x000fe20000010089 */
        /* <DEDUP_REMOVED lines=9> */
[----:B------:R-:W-:Y:S01]  /*6d80*/  FMUL.FTZ R133, R50, R133 ;  /* 0x0000008532857220 */ /* 0x000fe20000410000 */
[--C-:B------:R-:W-:Y:S02]  /*6d90*/  HADD2.F32 R131, -RZ, R126.reuse.H0_H0 ;  /* 0x2000007eff837230 */ /* 0x100fe40000004100 */
[CC--:B------:R-:W-:Y:S01]  /*6da0*/  FMUL.FTZ R137, R125.reuse, R128.reuse ;  /* 0x000000807d897220 */ /* 0x0c0fe20000410000 */
[----:B------:R-:W-:Y:S02]  /*6db0*/  HADD2.F32 R126, -RZ, R126.H1_H1 ;  /* 0x3000007eff7e7230 */ /* 0x000fe40000004100 */
[----:B------:R-:W-:Y:S01]  /*6dc0*/  FMUL.FTZ R128, R46, R128 ;  /* 0x000000802e807220 */ /* 0x000fe20000410000 */
[----:B------:R-:W-:Y:S01]  /*6dd0*/  F2FP.F16.E4M3.UNPACK_B R41, R45 ;  /* 0x0000002dff29723e */ /* 0x000fe200020006ff */
[-C--:B------:R-:W-:Y:S01]  /*6de0*/  FFMA.FTZ R135, R50, R131.reuse, -R135 ;  /* 0x0000008332877223 */ /* 0x080fe20000010887 */
[----:B------:R-:W-:Y:S01]  /*6df0*/  FFMA.FTZ R50, R124, R131, R133 ;  /* 0x000000837c327223 */ /* 0x000fe20000010085 */
[----:B------:R-:W-:Y:S01]  /*6e00*/  FFMA.FTZ R131, R125, R126, R128 ;  /* 0x0000007e7d837223 */ /* 0x000fe20000010080 */
[----:B------:R-:W-:Y:S01]  /*6e10*/  F2FP.SATFINITE.E4M3.F32.PACK_AB_MERGE_C R136, R141, R136, RZ ;  /* 0x000000888d88723e */ /* 0x000fe200048070ff */
[----:B------:R-:W-:Y:S01]  /*6e20*/  HADD2.F32 R124, -RZ, R42.H0_H0 ;  /* 0x2000002aff7c7230 */ /* 0x000fe20000004100 */
[----:B------:R-:W-:Y:S01]  /*6e30*/  F2FP.SATFINITE.E4M3.F32.PACK_AB_MERGE_C R44, R127, R44, R40 ;  /* 0x0000002c7f2c723e */ /* 0x000fe20004807028 */
[----:B------:R-:W-:Y:S01]  /*6e40*/  HADD2.F32 R129, -RZ, R43.H0_H0 ;  /* 0x2000002bff817230 */ /* 0x000fe20000004100 */
[----:B------:R-:W-:Y:S01]  /*6e50*/  F2FP.F16.E4M3.UNPACK_B R125, R14 ;  /* 0x0000000eff7d723e */ /* 0x000fe200020006ff */
[----:B------:R-:W-:-:S02]  /*6e60*/  HADD2.F32 R40, -RZ, R41.H0_H0 ;  /* 0x20000029ff287230 */ /* 0x000fc40000004100 */
[----:B------:R-:W-:Y:S01]  /*6e70*/  FFMA.FTZ R46, R46, R126, -R137 ;  /* 0x0000007e2e2e7223 */ /* 0x000fe20000010889 */
[----:B------:R-:W-:Y:S01]  /*6e80*/  F2FP.SATFINITE.E4M3.F32.PACK_AB_MERGE_C R50, R131, R50, R136 ;  /* 0x000000328332723e */ /* 0x000fe20004807088 */
[-C--:B------:R-:W-:Y:S01]  /*6e90*/  FMUL.FTZ R131, R124, R129.reuse ;  /* 0x000000817c837220 */ /* 0x080fe20000410000 */
[----:B------:R-:W-:Y:S02]  /*6ea0*/  HADD2.F32 R127, -RZ, R125.H0_H0 ;  /* 0x2000007dff7f7230 */ /* 0x000fe40000004100 */
[C---:B------:R-:W-:Y:S01]  /*6eb0*/  FMUL.FTZ R129, R40.reuse, R129 ;  /* 0x0000008128817220 */ /* 0x040fe20000410000 */
[----:B------:R-:W-:Y:S01]  /*6ec0*/  HADD2.F32 R126, -RZ, R43.H1_H1 ;  /* 0x3000002bff7e7230 */ /* 0x000fe20000004100 */
[----:B------:R-:W-:Y:S01]  /*6ed0*/  F2FP.F16.E4M3.UNPACK_B R49, R49.H1 ;  /* 0x00000031ff31723e */ /* 0x000fe200030006ff */
        /* <DEDUP_REMOVED lines=10> */
[----:B------:R-:W-:Y:S01]  /*6f80*/  F2FP.F16.E4M3.UNPACK_B R14, R14.H1 ;  /* 0x0000000eff0e723e */ /* 0x000fe200030006ff */
[----:B------:R-:W-:Y:S01]  /*6f90*/  FFMA.FTZ R42, R42, R125, R127 ;  /* 0x0000007d2a2a7223 */ /* 0x000fe2000001007f */
[----:B------:R-:W-:Y:S01]  /*6fa0*/  HADD2.F32 R124, -RZ, R49.H0_H0 ;  /* 0x20000031ff7c7230 */ /* 0x000fe20000004100 */
[----:B------:R-:W-:Y:S01]  /*6fb0*/  F2FP.SATFINITE.E4M3.F32.PACK_AB_MERGE_C R134, R139, R134, RZ ;  /* 0x000000868b86723e */ /* 0x000fe200048070ff */
[----:B------:R-:W-:Y:S01]  /*6fc0*/  HADD2.F32 R127, -RZ, R126.H0_H0 ;  /* 0x2000007eff7f7230 */ /* 0x000fe20000004100 */
[----:B------:R-:W-:Y:S01]  /*6fd0*/  F2FP.F16.E4M3.UNPACK_B R133, R13.H1 ;  /* 0x0000000dff85723e */ /* 0x000fe200030006ff */
[----:B------:R-:W-:Y:S01]  /*6fe0*/  HADD2.F32 R15, -RZ, R45.H0_H0 ;  /* 0x2000002dff0f7230 */ /* 0x000fe20000004100 */
[----:B------:R-:W-:Y:S01]  /*6ff0*/  F2FP.SATFINITE.E4M3.F32.PACK_AB_MERGE_C R46, R46, R135, R134 ;  /* 0x000000872e2e723e */ /* 0x000fe20004807086 */
[----:B------:R-:W-:-:S02]  /*7000*/  HADD2.F32 R125, -RZ, R49.H1_H1 ;  /* 0x30000031ff7d7230 */ /* 0x000fc40000004100 */
[CC--:B------:R-:W-:Y:S01]  /*7010*/  FMUL.FTZ R130, R124.reuse, R127.reuse ;  /* 0x0000007f7c827220 */ /* 0x0c0fe20000410000 */
[----:B------:R-:W-:Y:S02]  /*7020*/  HADD2.F32 R126, -RZ, R126.H1_H1 ;  /* 0x3000007eff7e7230 */ /* 0x000fe40000004100 */
[----:B------:R-:W-:Y:S01]  /*7030*/  FMUL.FTZ R127, R15, R127 ;  /* 0x0000007f0f7f7220 */ /* 0x000fe20000410000 */
[--C-:B------:R-:W-:Y:S01]  /*7040*/  HADD2.F32 R49, -RZ, R14.reuse.H0_H0 ;  /* 0x2000000eff317230 */ /* 0x100fe20000004100 */
[----:B------:R-:W-:Y:S01]  /*7050*/  F2FP.F16.E4M3.UNPACK_B R129, R12.H1 ;  /* 0x0000000cff81723e */ /* 0x000fe200030006ff */
[----:B------:R-:W-:Y:S02]  /*7060*/  HADD2.F32 R45, -RZ, R45.H1_H1 ;  /* 0x3000002dff2d7230 */ /* 0x000fe40000004100 */
[-C--:B------:R-:W-:Y:S01]  /*7070*/  FMUL.FTZ R132, R125, R126.reuse ;  /* 0x0000007e7d847220 */ /* 0x080fe20000410000 */
[----:B------:R-:W-:Y:S02]  /*7080*/  HADD2.F32 R128, -RZ, R14.H1_H1 ;  /* 0x3000000eff807230 */ /* 0x000fe40000004100 */
[-C--:B------:R-:W-:Y:S01]  /*7090*/  FFMA.FTZ R14, R15, R49.reuse, -R130 ;  /* 0x000000310f0e7223 */ /* 0x080fe20000010882 */
[----:B------:R-:W-:Y:S01]  /*70a0*/  FFMA.FTZ R15, R124, R49, R127 ;  /* 0x000000317c0f7223 */ /* 0x000fe2000001007f */
[C---:B------:R-:W-:Y:S01]  /*70b0*/  FMUL.FTZ R124, R45.reuse, R126 ;  /* 0x0000007e2d7c7220 */ /* 0x040fe20000410000 */
[----:B------:R-:W-:Y:S01]  /*70c0*/  F2FP.F16.E4M3.UNPACK_B R49, R47 ;  /* 0x0000002fff31723e */ /* 0x000fe200020006ff */
[-C--:B------:R-:W-:Y:S01]  /*70d0*/  FFMA.FTZ R45, R45, R128.reuse, -R132 ;  /* 0x000000802d2d7223 */ /* 0x080fe20000010884 */
[----:B------:R-:W-:Y:S01]  /*70e0*/  F2FP.F16.E4M3.UNPACK_B R132, R13 ;  /* 0x0000000dff84723e */ /* 0x000fe200020006ff */
[----:B------:R-:W-:Y:S01]  /*70f0*/  FFMA.FTZ R124, R125, R128, R124 ;  /* 0x000000807d7c7223 */ /* 0x000fe2000001007c */
[-C--:B------:R-:W-:Y:S01]  /*7100*/  F2FP.F16.E4M3.UNPACK_B R126, R51.reuse ;  /* 0x00000033ff7e723e */ /* 0x080fe200020006ff */
[----:B------:R-:W-:Y:S01]  /*7110*/  HADD2.F32 R135, -RZ, R133.H0_H0 ;  /* 0x20000085ff877230 */ /* 0x000fe20000004100 */
[----:B------:R-:W-:Y:S01]  /*7120*/  F2FP.F16.E4M3.UNPACK_B R127, R51.H1 ;  /* 0x00000033ff7f723e */ /* 0x000fe200030006ff */
[----:B------:R-:W-:Y:S01]  /*7130*/  HADD2.F32 R51, -RZ, R49.H0_H0 ;  /* 0x20000031ff337230 */ /* 0x000fe20000004100 */
[----:B------:R-:W-:Y:S01]  /*7140*/  F2FP.F16.E4M3.UNPACK_B R47, R47.H1 ;  /* 0x0000002fff2f723e */ /* 0x000fe200030006ff */
[----:B------:R-:W-:Y:S01]  /*7150*/  HADD2.F32 R134, -RZ, R132.H0_H0 ;  /* 0x20000084ff867230 */ /* 0x000fe20000004100 */
[----:B------:R-:W-:Y:S01]  /*7160*/  F2FP.F16.E4M3.UNPACK_B R13, R12 ;  /* 0x0000000cff0d723e */ /* 0x000fe200020006ff */
[----:B------:R-:W-:Y:S01]  /*7170*/  HADD2.F32 R128, -RZ, R126.H0_H0 ;  /* 0x2000007eff807230 */ /* 0x000fe20000004100 */
[----:B------:R-:W-:Y:S01]  /*7180*/  F2FP.SATFINITE.E4M3.F32.PACK_AB_MERGE_C R14, R45, R14, RZ ;  /* 0x0000000e2d0e723e */ /* 0x000fe200048070ff */
[----:B------:R-:W-:-:S02]  /*7190*/  HADD2.F32 R12, -RZ, R127.H0_H0 ;  /* 0x2000007fff0c7230 */ /* 0x000fc40000004100 */
[-C--:B------:R-:W-:Y:S01]  /*71a0*/  FMUL.FTZ R137, R51, R134.reuse ;  /* 0x0000008633897220 */ /* 0x080fe20000410000 */
[----:B------:R-:W-:Y:S02]  /*71b0*/  HADD2.F32 R125, -RZ, R47.H0_H0 ;  /* 0x2000002fff7d7230 */ /* 0x000fe40000004100 */
[----:B------:R-:W-:Y:S01]  /*71c0*/  FMUL.FTZ R136, R128, R134 ;  /* 0x0000008680887220 */ /* 0x000fe20000410000 */
[----:B------:R-:W-:Y:S02]  /*71d0*/  HADD2.F32 R130, -RZ, R13.H0_H0 ;  /* 0x2000000dff827230 */ /* 0x000fe40000004100 */
[-C--:B------:R-:W-:Y:S01]  /*71e0*/  FMUL.FTZ R134, R12, R135.reuse ;  /* 0x000000870c867220 */ /* 0x080fe20000410000 */
[----:B------:R-:W-:Y:S02]  /*71f0*/  HADD2.F32 R131, -RZ, R129.H0_H0 ;  /* 0x20000081ff837230 */ /* 0x000fe40000004100 */
[----:B------:R-:W-:Y:S01]  /*7200*/  FMUL.FTZ R135, R125, R135 ;  /* 0x000000877d877220 */ /* 0x000fe20000410000 */
[----:B------:R-:W-:-:S02]  /*7210*/  HADD2.F32 R127, -RZ, R127.H1_H1 ;  /* 0x3000007fff7f7230 */ /* 0x000fc40000004100 */
[-C--:B------:R-:W-:Y:S01]  /*7220*/  FFMA.FTZ R137, R128, R130.reuse, R137 ;  /* 0x0000008280897223 */ /* 0x080fe20000010089 */
[----:B------:R-:W-:Y:S02]  /*7230*/  HADD2.F32 R128, -RZ, R133.H1_H1 ;  /* 0x30000085ff807230 */ /* 0x000fe40000004100 */
[----:B------:R-:W-:Y:S01]  /*7240*/  FFMA.FTZ R135, R12, R131, R135 ;  /* 0x000000830c877223 */ /* 0x000fe20000010087 */
[----:B------:R-:W-:Y:S02]  /*7250*/  HADD2.F32 R47, -RZ, R47.H1_H1 ;  /* 0x3000002fff2f7230 */ /* 0x000fe40000004100 */
[----:B------:R-:W-:Y:S01]  /*7260*/  FFMA.FTZ R136, R51, R130, -R136 ;  /* 0x0000008233887223 */ /* 0x000fe20000010888 */
[----:B------:R-:W-:Y:S02]  /*7270*/  HADD2.F32 R126, -RZ, R126.H1_H1 ;  /* 0x3000007eff7e7230 */ /* 0x000fe40000004100 */
[----:B------:R-:W-:Y:S01]  /*7280*/  FMUL.FTZ R130, R127, R128 ;  /* 0x000000807f827220 */ /* 0x000fe20000410000 */
[----:B------:R-:W-:-:S02]  /*7290*/  HADD2.F32 R132, -RZ, R132.H1_H1 ;  /* 0x30000084ff847230 */ /* 0x000fc40000004100 */
[----:B------:R-:W-:Y:S01]  /*72a0*/  FMUL.FTZ R138, R47, R128 ;  /* 0x000000802f8a7220 */ /* 0x000fe20000410000 */
[----:B------:R-:W-:Y:S02]  /*72b0*/  HADD2.F32 R12, -RZ, R129.H1_H1 ;  /* 0x30000081ff0c7230 */ /* 0x000fe40000004100 */
[----:B------:R-:W-:Y:S01]  /*72c0*/  FFMA.FTZ R134, R125, R131, -R134 ;  /* 0x000000837d867223 */ /* 0x000fe20000010886 */
[----:B------:R-:W-:Y:S02]  /*72d0*/  HADD2.F32 R49, -RZ, R49.H1_H1 ;  /* 0x30000031ff317230 */ /* 0x000fe40000004100 */
[----:B------:R-:W-:Y:S01]  /*72e0*/  FMUL.FTZ R128, R126, R132 ;  /* 0x000000847e807220 */ /* 0x000fe20000410000 */
[----:B------:R-:W-:Y:S02]  /*72f0*/  HADD2.F32 R13, -RZ, R13.H1_H1 ;  /* 0x3000000dff0d7230 */ /* 0x000fe40000004100 */
[-C--:B------:R-:W-:Y:S01]  /*7300*/  FFMA.FTZ R47, R47, R12.reuse, -R130 ;  /* 0x0000000c2f2f7223 */ /* 0x080fe20000010882 */
[----:B------:R-:W-:Y:S01]  /*7310*/  FFMA.FTZ R138, R127, R12, R138 ;  /* 0x0000000c7f8a7223 */ /* 0x000fe2000001008a */
[C---:B------:R-:W-:Y:S01]  /*7320*/  FMUL.FTZ R51, R49.reuse, R132 ;  /* 0x0000008431337220 */ /* 0x040fe20000410000 */
[----:B------:R-:W-:Y:S01]  /*7330*/  F2FP.SATFINITE.E4M3.F32.PACK_AB_MERGE_C R15, R124, R15, RZ ;  /* 0x0000000f7c0f723e */ /* 0x000fe200048070ff */
[-C--:B------:R-:W-:Y:S01]  /*7340*/  FFMA.FTZ R49, R49, R13.reuse, -R128 ;  /* 0x0000000d31317223 */ /* 0x080fe20000010880 */
[----:B------:R-:W-:Y:S01]  /*7350*/  F2FP.SATFINITE.E4M3.F32.PACK_AB_MERGE_C R47, R47, R134, RZ ;  /* 0x000000862f2f723e */ /* 0x000fe200048070ff */
[----:B------:R-:W-:Y:S01]  /*7360*/  FFMA.FTZ R126, R126, R13, R51 ;  /* 0x0000000d7e7e7223 */ /* 0x000fe20000010033 */
[----:B------:R-:W-:-:S02]  /*7370*/  F2FP.SATFINITE.E4M3.F32.PACK_AB_MERGE_C R135, R138, R135, RZ ;  /* 0x000000878a87723e */ /* 0x000fc400048070ff */
[----:B------:R-:W-:Y:S02]  /*7380*/  F2FP.SATFINITE.E4M3.F32.PACK_AB_MERGE_C R47, R49, R136, R47 ;  /* 0x00000088312f723e */ /* 0x000fe4000480702f */
[----:B------:R-:W-:Y:S02]  /*7390*/  F2FP.SATFINITE.E4M3.F32.PACK_AB_MERGE_C R45, R43, R40, R14 ;  /* 0x000000282b2d723e */ /* 0x000fe4000480700e */
[----:B------:R-:W-:Y:S02]  /*73a0*/  F2FP.SATFINITE.E4M3.F32.PACK_AB_MERGE_C R49, R42, R41, R15 ;  /* 0x000000292a31723e */ /* 0x000fe4000480700f */
[----:B------:R-:W-:-:S07]  /*73b0*/  F2FP.SATFINITE.E4M3.F32.PACK_AB_MERGE_C R51, R126, R137, R135 ;  /* 0x000000897e33723e */ /* 0x000fce0004807087 */
.L_x_4554:
[----:B------:R-:W-:Y:S05]  /*73c0*/  BSYNC B2 ;  /* 0x0000000000027941 */ /* 0x000fea0003800000 */
.L_x_4553:
        /* <DEDUP_REMOVED lines=9> */
[----:B--2---:R0:W-:Y:S03]  /*7460*/  @!P4 STG.E.128 desc[UR40][R14.64], R48 ;  /* 0x000000300e00c986 */ /* 0x0041e6000c101d28 */
.L_x_4552:
[----:B------:R-:W-:Y:S05]  /*7470*/  BSYNC B1 ;  /* 0x0000000000017941 */ /* 0x000fea0003800000 */
.L_x_4551:
[----:B------:R-:W-:Y:S01]  /*7480*/  ISETP.NE.AND P4, PT, R63, RZ, PT ;  /* 0x000000ff3f00720c */ /* 0x000fe20003f85270 */
[----:B------:R-:W-:-:S12]  /*7490*/  BSSY B1, `(.L_x_4555) ;  /* 0x00000fa000017945 */ /* 0x000fd80003800000 */
[----:B------:R-:W-:Y:S05]  /*74a0*/  @!P4 BRA `(.L_x_4556) ;  /* 0x0000000c00e0c947 */ /* 0x000fea0003800000 */
[----:B0-----:R-:W-:Y:S01]  /*74b0*/  SEL R12, R76, R119, !P1 ;  /* 0x000000774c0c7207 */ /* 0x001fe20004800000 */
        /* <DEDUP_REMOVED lines=24> */
[--C-:B------:R-:W-:Y:S02]  /*7640*/  SHF.R.U32.HI R127, RZ, 0x18, R9.reuse ;  /* 0x00000018ff7f7819 */ /* 0x100fe40000011609 */
[----:B------:R-:W-:Y:S02]  /*7650*/  LOP3.LUT R8, R9, 0xff, RZ, 0xc0, !PT ;  /* 0x000000ff09087812 */ /* 0x000fe400078ec0ff */
[----:B------:R-:W-:Y:S01]  /*7660*/  SHF.R.U32.HI R124, RZ, 0x10, R9 ;  /* 0x00000010ff7c7819 */ /* 0x000fe20000011609 */
[----:B------:R-:W-:Y:S01]  /*7670*/  IMAD.SHL.U32 R9, R125, 0x100, RZ ;  /* 0x000001007d097824 */ /* 0x000fe200078e00ff */
[----:B------:R-:W-:Y:S02]  /*7680*/  SHF.R.U32.HI R123, RZ, 0x18, R11 ;  /* 0x00000018ff7b7819 */ /* 0x000fe4000001160b */
[----:B------:R-:W-:-:S02]  /*7690*/  LOP3.LUT R10, R11, 0xff, RZ, 0xc0, !PT ;  /* 0x000000ff0b0a7812 */ /* 0x000fc400078ec0ff */
[--C-:B------:R-:W-:Y:S02]  /*76a0*/  SHF.R.U32.HI R50, RZ, 0x8, R11.reuse ;  /* 0x00000008ff327819 */ /* 0x100fe4000001160b */
[----:B------:R-:W-:Y:S02]  /*76b0*/  SHF.R.U32.HI R48, RZ, 0x10, R11 ;  /* 0x00000010ff307819 */ /* 0x000fe4000001160b */
[--C-:B------:R-:W-:Y:S02]  /*76c0*/  SHF.R.U32.HI R46, RZ, 0x18, R37.reuse ;  /* 0x00000018ff2e7819 */ /* 0x100fe40000011625 */
[----:B------:R-:W-:Y:S02]  /*76d0*/  LOP3.LUT R11, R37, 0xff, RZ, 0xc0, !PT ;  /* 0x000000ff250b7812 */ /* 0x000fe400078ec0ff */
[----:B------:R-:W-:Y:S02]  /*76e0*/  PRMT R8, R127, 0x654, R8 ;  /* 0x000006547f087816 */ /* 0x000fe40000000008 */
[----:B------:R-:W-:-:S02]  /*76f0*/  SHF.R.U32.HI R38, RZ, 0x8, R37 ;  /* 0x00000008ff267819 */ /* 0x000fc40000011625 */
[----:B------:R-:W-:Y:S01]  /*7700*/  SHF.R.U32.HI R121, RZ, 0x10, R37 ;  /* 0x00000010ff797819 */ /* 0x000fe20000011625 */
[----:B0-----:R-:W-:Y:S01]  /*7710*/  IMAD.MOV.U32 R37, RZ, RZ, R12 ;  /* 0x000000ffff257224 */ /* 0x001fe200078e000c */
[----:B------:R-:W-:Y:S01]  /*7720*/  PRMT R12, R46, 0x654, R11 ;  /* 0x000006542e0c7816 */ /* 0x000fe2000000000b */
[----:B------:R-:W-:Y:S01]  /*7730*/  IMAD.SHL.U32 R11, R50, 0x100, RZ ;  /* 0x00000100320b7824 */ /* 0x000fe200078e00ff */
[----:B------:R-:W-:Y:S01]  /*7740*/  LOP3.LUT R8, R8, 0xff00, R9, 0xf8, !PT ;  /* 0x0000ff0008087812 */ /* 0x000fe200078ef809 */
[----:B------:R-:W-:Y:S01]  /*7750*/  IMAD.U32 R9, R124, 0x10000, RZ ;  /* 0x000100007c097824 */ /* 0x000fe200078e00ff */
[----:B------:R-:W-:Y:S02]  /*7760*/  PRMT R10, R123, 0x654, R10 ;  /* 0x000006547b0a7816 */ /* 0x000fe4000000000a */
[--C-:B------:R-:W-:Y:S02]  /*7770*/  SHF.R.U32.HI R49, RZ, 0x8, R39.reuse ;  /* 0x00000008ff317819 */ /* 0x100fe40000011627 */
[----:B------:R-:W-:-:S02]  /*7780*/  SHF.R.U32.HI R51, RZ, 0x18, R39 ;  /* 0x00000018ff337819 */ /* 0x000fc40000011627 */
[----:B------:R-:W-:Y:S01]  /*7790*/  LOP3.LUT R36, R39, 0xff, RZ, 0xc0, !PT ;  /* 0x000000ff27247812 */ /* 0x000fe200078ec0ff */
[----:B------:R-:W-:Y:S01]  /*77a0*/  IMAD.SHL.U32 R49, R49, 0x100, RZ ;  /* 0x0000010031317824 */ /* 0x000fe200078e00ff */
[----:B------:R-:W-:Y:S01]  /*77b0*/  SHF.R.U32.HI R122, RZ, 0x10, R39 ;  /* 0x00000010ff7a7819 */ /* 0x000fe20000011627 */
[----:B------:R-:W-:Y:S01]  /*77c0*/  IMAD.SHL.U32 R39, R38, 0x100, RZ ;  /* 0x0000010026277824 */ /* 0x000fe200078e00ff */
[----:B------:R-:W-:Y:S02]  /*77d0*/  LOP3.LUT R11, R10, 0xff00, R11, 0xf8, !PT ;  /* 0x0000ff000a0b7812 */ /* 0x000fe400078ef80b */
[----:B------:R-:W-:Y:S01]  /*77e0*/  LOP3.LUT R10, R8, 0xff0000, R9, 0xf8, !PT ;  /* 0x00ff0000080a7812 */ /* 0x000fe200078ef809 */
[----:B------:R-:W-:Y:S01]  /*77f0*/  IMAD.U32 R8, R48, 0x10000, RZ ;  /* 0x0001000030087824 */ /* 0x000fe200078e00ff */
[----:B------:R-:W-:Y:S01]  /*7800*/  PRMT R36, R51, 0x654, R36 ;  /* 0x0000065433247816 */ /* 0x000fe20000000024 */
[----:B------:R-:W-:Y:S01]  /*7810*/  IMAD.U32 R122, R122, 0x10000, RZ ;  /* 0x000100007a7a7824 */ /* 0x000fe200078e00ff */
[----:B------:R-:W-:-:S02]  /*7820*/  F2FP.F16.E4M3.UNPACK_B R48, R120.H1 ;  /* 0x00000078ff30723e */ /* 0x000fc400030006ff */
[----:B--2---:R-:W-:Y:S02]  /*7830*/  F2FP.F16.E4M3.UNPACK_B R46, R40.H1 ;  /* 0x00000028ff2e723e */ /* 0x004fe400030006ff */
[----:B------:R-:W-:Y:S01]  /*7840*/  F2FP.F16.E4M3.UNPACK_B R38, R37.H1 ;  /* 0x00000025ff26723e */ /* 0x000fe200030006ff */
[--C-:B------:R-:W-:Y:S01]  /*7850*/  HADD2.F32 R9, -RZ, R48.reuse.H0_H0 ;  /* 0x20000030ff097230 */ /* 0x100fe20000004100 */
[----:B------:R-:W-:Y:S01]  /*7860*/  LOP3.LUT R50, R12, 0xff00, R39, 0xf8, !PT ;  /* 0x0000ff000c327812 */ /* 0x000fe200078ef827 */
[----:B------:R-:W-:Y:S01]  /*7870*/  HADD2.F32 R48, -RZ, R48.H1_H1 ;  /* 0x30000030ff307230 */ /* 0x000fe20000004100 */
[----:B------:R-:W-:Y:S01]  /*7880*/  LOP3.LUT R51, R36, 0xff00, R49, 0xf8, !PT ;  /* 0x0000ff0024337812 */ /* 0x000fe200078ef831 */
[----:B------:R-:W-:Y:S01]  /*7890*/  HADD2.F32 R36, -RZ, R46.H0_H0 ;  /* 0x2000002eff247230 */ /* 0x000fe20000004100 */
[----:B------:R-:W-:Y:S01]  /*78a0*/  F2FP.F16.E4M3.UNPACK_B R39, R116.H1 ;  /* 0x00000074ff27723e */ /* 0x000fe200030006ff */
[----:B------:R-:W-:Y:S01]  /*78b0*/  HADD2.F32 R12, -RZ, R38.H0_H0 ;  /* 0x20000026ff0c7230 */ /* 0x000fe20000004100 */
[----:B------:R-:W-:Y:S01]  /*78c0*/  LOP3.LUT R8, R11, 0xff0000, R8, 0xf8, !PT ;  /* 0x00ff00000b087812 */ /* 0x000fe200078ef808 */
[----:B------:R-:W-:-:S02]  /*78d0*/  IMAD.U32 R11, R121, 0x10000, RZ ;  /* 0x00010000790b7824 */ /* 0x000fc400078e00ff */
[-C--:B------:R-:W-:Y:S01]  /*78e0*/  FMUL.FTZ R121, R36, R9.reuse ;  /* 0x0000000924797220 */ /* 0x080fe20000410000 */
[--C-:B------:R-:W-:Y:S02]  /*78f0*/  HADD2.F32 R49, -RZ, R39.reuse.H0_H0 ;  /* 0x20000027ff317230 */ /* 0x100fe40000004100 */
[----:B------:R-:W-:Y:S01]  /*7900*/  FMUL.FTZ R123, R12, R9 ;  /* 0x000000090c7b7220 */ /* 0x000fe20000410000 */
[----:B------:R-:W-:Y:S02]  /*7910*/  F2FP.F16.E4M3.UNPACK_B R120, R120 ;  /* 0x00000078ff78723e */ /* 0x000fe400020006ff */
[----:B------:R-:W-:Y:S01]  /*7920*/  LOP3.LUT R11, R50, 0xff0000, R11, 0xf8, !PT ;  /* 0x00ff0000320b7812 */ /* 0x000fe200078ef80b */
[-C--:B------:R-:W-:Y:S01]  /*7930*/  FFMA.FTZ R12, R12, R49.reuse, -R121 ;  /* 0x000000310c0c7223 */ /* 0x080fe20000010879 */
[----:B------:R-:W-:Y:S01]  /*7940*/  FFMA.FTZ R36, R36, R49, R123 ;  /* 0x0000003124247223 */ /* 0x000fe2000001007b */
[----:B------:R-:W-:Y:S01]  /*7950*/  HADD2.F32 R50, -RZ, R39.H1_H1 ;  /* 0x30000027ff327230 */ /* 0x000fe20000004100 */
[----:B------:R-:W-:Y:S01]  /*7960*/  F2FP.F16.E4M3.UNPACK_B R40, R40 ;  /* 0x00000028ff28723e */ /* 0x000fe200020006ff */
[----:B------:R-:W-:Y:S01]  /*7970*/  HADD2.F32 R39, -RZ, R38.H1_H1 ;  /* 0x30000026ff277230 */ /* 0x000fe20000004100 */
[----:B------:R-:W-:Y:S01]  /*7980*/  LOP3.LUT R9, R51, 0xff0000, R122, 0xf8, !PT ;  /* 0x00ff000033097812 */ /* 0x000fe200078ef87a */
[----:B------:R-:W-:Y:S01]  /*7990*/  HADD2.F32 R49, -RZ, R46.H1_H1 ;  /* 0x3000002eff317230 */ /* 0x000fe20000004100 */
[----:B------:R-:W-:Y:S01]  /*79a0*/  F2FP.F16.E4M3.UNPACK_B R46, R37 ;  /* 0x00000025ff2e723e */ /* 0x000fe200020006ff */
[----:B------:R-:W-:-:S02]  /*79b0*/  HADD2.F32 R121, -RZ, R120.H0_H0 ;  /* 0x20000078ff797230 */ /* 0x000fc40000004100 */
[----:B------:R-:W-:Y:S01]  /*79c0*/  FMUL.FTZ R124, R39, R48 ;  /* 0x00000030277c7220 */ /* 0x000fe20000410000 */
[----:B------:R-:W-:Y:S01]  /*79d0*/  F2FP.F16.E4M3.UNPACK_B R116, R116 ;  /* 0x00000074ff74723e */ /* 0x000fe200020006ff */
[----:B------:R-:W-:Y:S01]  /*79e0*/  FMUL.FTZ R122, R49, R48 ;  /* 0x00000030317a7220 */ /* 0x000fe20000410000 */
[----:B------:R-:W-:Y:S02]  /*79f0*/  HADD2.F32 R48, -RZ, R40.H0_H0 ;  /* 0x20000028ff307230 */ /* 0x000fe40000004100 */
[----:B------:R-:W-:Y:S02]  /*7a00*/  HADD2.F32 R38, -RZ, R46.H0_H0 ;  /* 0x2000002eff267230 */ /* 0x000fe40000004100 */
[-C--:B------:R-:W-:Y:S01]  /*7a10*/  FFMA.FTZ R37, R39, R50.reuse, -R122 ;  /* 0x0000003227257223 */ /* 0x080fe2000001087a */
[----:B------:R-:W-:Y:S01]  /*7a20*/  FFMA.FTZ R39, R49, R50, R124 ;  /* 0x0000003231277223 */ /* 0x000fe2000001007c */
[----:B------:R-:W-:Y:S02]  /*7a30*/  HADD2.F32 R51, -RZ, R116.H0_H0 ;  /* 0x20000074ff337230 */ /* 0x000fe40000004100 */
        /* <DEDUP_REMOVED lines=8> */
[----:B------:R-:W-:Y:S01]  /*7ac0*/  F2FP.F16.E4M3.UNPACK_B R48, R118.H1 ;  /* 0x00000076ff30723e */ /* 0x000fe200030006ff */
[----:B------:R-:W-:Y:S02]  /*7ad0*/  HADD2.F32 R116, -RZ, R116.H1_H1 ;  /* 0x30000074ff747230 */ /* 0x000fe40000004100 */
[----:B------:R-:W-:Y:S01]  /*7ae0*/  FMUL.FTZ R51, R49, R120 ;  /* 0x0000007831337220 */ /* 0x000fe20000410000 */
[----:B------:R-:W-:Y:S01]  /*7af0*/  F2FP.F16.E4M3.UNPACK_B R118, R118 ;  /* 0x00000076ff76723e */ /* 0x000fe200020006ff */
        /* <DEDUP_REMOVED lines=12> */
[----:B------:R-:W-:Y:S01]  /*7bc0*/  HADD2.F32 R49, -RZ, R120.H0_H0 ;  /* 0x20000078ff317230 */ /* 0x000fe20000004100 */
[----:B------:R-:W-:Y:S01]  /*7bd0*/  F2FP.SATFINITE.E4M3.F32.PACK_AB_MERGE_C R12, R37, R12, RZ ;  /* 0x0000000c250c723e */ /* 0x000fe200048070ff */
[----:B------:R-:W-:-:S02]  /*7be0*/  HADD2.F32 R50, -RZ, R50.H1_H1 ;  /* 0x30000032ff327230 */ /* 0x000fc40000004100 */
[C---:B------:R-:W-:Y:S01]  /*7bf0*/  FMUL.FTZ R122, R48.reuse, R121 ;  /* 0x00000079307a7220 */ /* 0x040fe20000410000 */
[----:B------:R-:W-:Y:S02]  /*7c00*/  HADD2.F32 R46, -RZ, R46.H1_H1 ;  /* 0x3000002eff2e7230 */ /* 0x000fe40000004100 */
[----:B------:R-:W-:Y:S01]  /*7c10*/  FFMA.FTZ R116, R48, R49, -R129 ;  /* 0x0000003130747223 */ /* 0x000fe20000010881 */
[----:B------:R-:W-:Y:S02]  /*7c20*/  HADD2.F32 R121, -RZ, R120.H1_H1 ;  /* 0x30000078ff797230 */ /* 0x000fe40000004100 */
[----:B------:R-:W-:Y:S01]  /*7c30*/  FMUL.FTZ R129, R50, R123 ;  /* 0x0000007b32817220 */ /* 0x000fe20000410000 */
[----:B------:R-:W-:Y:S01]  /*7c40*/  FFMA.FTZ R122, R51, R49, R122 ;  /* 0x00000031337a7223 */ /* 0x000fe2000001007a */
[C---:B------:R-:W-:Y:S01]  /*7c50*/  FMUL.FTZ R123, R46.reuse, R123 ;  /* 0x0000007b2e7b7220 */ /* 0x040fe20000410000 */
[----:B------:R-:W-:Y:S02]  /*7c60*/  HADD2.F32 R49, -RZ, R114.H0_H0 ;  /* 0x20000072ff317230 */ /* 0x000fe40000004100 */
[-C--:B------:R-:W-:Y:S01]  /*7c70*/  FFMA.FTZ R133, R46, R121.reuse, -R129 ;  /* 0x000000792e857223 */ /* 0x080fe20000010881 */
[----:B------:R-:W-:Y:S01]  /*7c80*/  F2FP.F16.E4M3.UNPACK_B R46, R42 ;  /* 0x0000002aff2e723e */ /* 0x000fe200020006ff */
[----:B------:R-:W-:Y:S01]  /*7c90*/  FFMA.FTZ R135, R50, R121, R123 ;  /* 0x0000007932877223 */ /* 0x000fe2000001007b */
[----:B------:R-:W-:Y:S01]  /*7ca0*/  HADD2.F32 R121, -RZ, R118.H0_H0 ;  /* 0x20000076ff797230 */ /* 0x000fe20000004100 */
[----:B------:R-:W-:Y:S01]  /*7cb0*/  F2FP.SATFINITE.E4M3.F32.PACK_AB_MERGE_C R12, R125, R38, R12 ;  /* 0x000000267d0c723e */ /* 0x000fe2000480700c */
[----:B------:R-:W-:Y:S01]  /*7cc0*/  HADD2.F32 R42, -RZ, R14.H0_H0 ;  /* 0x2000000eff2a7230 */ /* 0x000fe20000004100 */
[----:B------:R-:W-:Y:S01]  /*7cd0*/  F2FP.SATFINITE.E4M3.F32.PACK_AB_MERGE_C R36, R39, R36, RZ ;  /* 0x000000242724723e */ /* 0x000fe200048070ff */
[----:B------:R-:W-:Y:S01]  /*7ce0*/  HADD2.F32 R48, -RZ, R46.H0_H0 ;  /* 0x2000002eff307230 */ /* 0x000fe20000004100 */
[----:B------:R-:W-:Y:S01]  /*7cf0*/  F2FP.F16.E4M3.UNPACK_B R38, R11 ;  /* 0x0000000bff26723e */ /* 0x000fe200020006ff */
[----:B------:R-:W-:Y:S01]  /*7d00*/  HADD2.F32 R123, -RZ, R118.H1_H1 ;  /* 0x30000076ff7b7230 */ /* 0x000fe20000004100 */
[----:B------:R-:W-:Y:S01]  /*7d10*/  F2FP.F16.E4M3.UNPACK_B R37, R13 ;  /* 0x0000000dff25723e */ /* 0x000fe200020006ff */
[----:B------:R-:W-:-:S02]  /*7d20*/  HADD2.F32 R46, -RZ, R46.H1_H1 ;  /* 0x3000002eff2e7230 */ /* 0x000fc40000004100 */
[-C--:B------:R-:W-:Y:S01]  /*7d30*/  FMUL.FTZ R129, R48, R121.reuse ;  /* 0x0000007930817220 */ /* 0x080fe20000410000 */
[----:B------:R-:W-:Y:S02]  /*7d40*/  HADD2.F32 R14, -RZ, R14.H1_H1 ;  /* 0x3000000eff0e7230 */ /* 0x000fe40000004100 */
[----:B------:R-:W-:Y:S01]  /*7d50*/  FMUL.FTZ R121, R42, R121 ;  /* 0x000000792a797220 */ /* 0x000fe20000410000 */
[----:B------:R-:W-:Y:S02]  /*7d60*/  HADD2.F32 R51, -RZ, R114.H1_H1 ;  /* 0x30000072ff337230 */ /* 0x000fe40000004100 */
[----:B------:R-:W-:Y:S01]  /*7d70*/  FMUL.FTZ R131, R46, R123 ;  /* 0x0000007b2e837220 */ /* 0x000fe20000410000 */
[----:B------:R-:W-:Y:S01]  /*7d80*/  F2FP.F16.E4M3.UNPACK_B R39, R41 ;  /* 0x00000029ff27723e */ /* 0x000fe200020006ff */
[----:B------:R-:W-:Y:S01]  /*7d90*/  FMUL.FTZ R123, R14, R123 ;  /* 0x0000007b0e7b7220 */ /* 0x000fe20000410000 */
[-C--:B------:R-:W-:Y:S01]  /*7da0*/  FFMA.FTZ R129, R42, R49.reuse, -R129 ;  /* 0x000000312a817223 */ /* 0x080fe20000010881 */
[----:B------:R-:W-:Y:S01]  /*7db0*/  FFMA.FTZ R42, R48, R49, R121 ;  /* 0x00000031302a7223 */ /* 0x000fe20000010079 */
[----:B------:R-:W-:Y:S01]  /*7dc0*/  F2FP.SATFINITE.E4M3.F32.PACK_AB_MERGE_C R40, R127, R40, R36 ;  /* 0x000000287f28723e */ /* 0x000fe20004807024 */
[----:B------:R-:W-:Y:S01]  /*7dd0*/  FFMA.FTZ R123, R46, R51, R123 ;  /* 0x000000332e7b7223 */ /* 0x000fe2000001007b */
[----:B------:R-:W-:Y:S01]  /*7de0*/  F2FP.F16.E4M3.UNPACK_B R49, R10 ;  /* 0x0000000aff31723e */ /* 0x000fe200020006ff */
[----:B------:R-:W-:Y:S01]  /*7df0*/  HADD2.F32 R121, -RZ, R38.H0_H0 ;  /* 0x20000026ff797230 */ /* 0x000fe20000004100 */
[----:B------:R-:W-:Y:S01]  /*7e00*/  F2FP.SATFINITE.E4M3.F32.PACK_AB_MERGE_C R122, R135, R122, RZ ;  /* 0x0000007a877a723e */ /* 0x000fe200048070ff */
[----:B------:R-:W-:-:S02]  /*7e10*/  HADD2.F32 R36, -RZ, R37.H0_H0 ;  /* 0x20000025ff247230 */ /* 0x000fc40000004100 */
[----:B------:R-:W-:Y:S01]  /*7e20*/  FFMA.FTZ R14, R14, R51, -R131 ;  /* 0x000000330e0e7223 */ /* 0x000fe20000010883 */
[----:B------:R-:W-:Y:S01]  /*7e30*/  HADD2.F32 R46, -RZ, R39.H0_H0 ;  /* 0x20000027ff2e7230 */ /* 0x000fe20000004100 */
[----:B------:R-:W-:Y:S01]  /*7e40*/  F2FP.SATFINITE.E4M3.F32.PACK_AB_MERGE_C R42, R123, R42, R122 ;  /* 0x0000002a7b2a723e */ /* 0x000fe2000480707a */
[----:B------:R-:W-:Y:S01]  /*7e50*/  HADD2.F32 R51, -RZ, R49.H0_H0 ;  /* 0x20000031ff337230 */ /* 0x000fe20000004100 */
[----:B------:R-:W-:Y:S01]  /*7e60*/  F2FP.F16.E4M3.UNPACK_B R41, R41.H1 ;  /* 0x00000029ff29723e */ /* 0x000fe200030006ff */
[----:B------:R-:W-:Y:S02]  /*7e70*/  HADD2.F32 R48, -RZ, R39.H1_H1 ;  /* 0x30000027ff307230 */ /* 0x000fe40000004100 */
[-C--:B------:R-:W-:Y:S01]  /*7e80*/  FMUL.FTZ R39, R36, R121.reuse ;  /* 0x0000007924277220 */ /* 0x080fe20000410000 */
[----:B------:R-:W-:Y:S01]  /*7e90*/  FMUL.FTZ R123, R46, R121 ;  /* 0x000000792e7b7220 */ /* 0x000fe20000410000 */
[----:B------:R-:W-:Y:S01]  /*7ea0*/  HADD2.F32 R121, -RZ, R38.H1_H1 ;  /* 0x30000026ff797230 */ /* 0x000fe20000004100 */
[----:B------:R-:W-:Y:S01]  /*7eb0*/  F2FP.F16.E4M3.UNPACK_B R50, R11.H1 ;  /* 0x0000000bff32723e */ /* 0x000fe200030006ff */
[----:B------:R-:W-:-:S02]  /*7ec0*/  HADD2.F32 R38, -RZ, R37.H1_H1 ;  /* 0x30000025ff267230 */ /* 0x000fc40000004100 */
[----:B------:R-:W-:Y:S01]  /*7ed0*/  FFMA.FTZ R37, R46, R51, R39 ;  /* 0x000000332e257223 */ /* 0x000fe20000010027 */
[----:B------:R-:W-:Y:S01]  /*7ee0*/  F2FP.F16.E4M3.UNPACK_B R39, R13.H1 ;  /* 0x0000000dff27723e */ /* 0x000fe200030006ff */
[----:B------:R-:W-:Y:S01]  /*7ef0*/  FFMA.FTZ R36, R36, R51, -R123 ;  /* 0x0000003324247223 */ /* 0x000fe2000001087b */
[----:B------:R-:W-:Y:S02]  /*7f00*/  HADD2.F32 R49, -RZ, R49.H1_H1 ;  /* 0x30000031ff317230 */ /* 0x000fe40000004100 */
[-C--:B------:R-:W-:Y:S01]  /*7f10*/  FMUL.FTZ R51, R48, R121.reuse ;  /* 0x0000007930337220 */ /* 0x080fe20000410000 */
[C---:B------:R-:W-:Y:S01]  /*7f20*/  FMUL.FTZ R121, R38.reuse, R121 ;  /* 0x0000007926797220 */ /* 0x040fe20000410000 */
[----:B------:R-:W-:Y:S01]  /*7f30*/  HADD2.F32 R46, -RZ, R41.H0_H0 ;  /* 0x20000029ff2e7230 */ /* 0x000fe20000004100 */
[----:B------:R-:W-:Y:S01]  /*7f40*/  F2FP.F16.E4M3.UNPACK_B R10, R10.H1 ;  /* 0x0000000aff0a723e */ /* 0x000fe200030006ff */
[----:B------:R-:W-:Y:S02]  /*7f50*/  HADD2.F32 R11, -RZ, R39.H0_H0 ;  /* 0x20000027ff0b7230 */ /* 0x000fe40000004100 */
[----:B------:R-:W-:Y:S01]  /*7f60*/  FFMA.FTZ R13, R38, R49, -R51 ;  /* 0x00000031260d7223 */ /* 0x000fe20000010833 */
[----:B------:R-:W-:-:S02]  /*7f70*/  HADD2.F32 R41, -RZ, R41.H1_H1 ;  /* 0x30000029ff297230 */ /* 0x000fc40000004100 */
[----:B------:R-:W-:Y:S01]  /*7f80*/  FFMA.FTZ R38, R48, R49, R121 ;  /* 0x0000003130267223 */ /* 0x000fe20000010079 */
[--C-:B------:R-:W-:Y:S01]  /*7f90*/  HADD2.F32 R114, -RZ, R50.reuse.H1_H1 ;  /* 0x30000032ff727230 */ /* 0x100fe20000004100 */
[----:B------:R-:W-:Y:S01]  /*7fa0*/  F2FP.SATFINITE.E4M3.F32.PACK_AB_MERGE_C R116, R133, R116, RZ ;  /* 0x000000748574723e */ /* 0x000fe200048070ff */
[----:B------:R-:W-:Y:S01]  /*7fb0*/  HADD2.F32 R39, -RZ, R39.H1_H1 ;  /* 0x30000027ff277230 */ /* 0x000fe20000004100 */
[----:B------:R-:W-:Y:S01]  /*7fc0*/  F2FP.F16.E4M3.UNPACK_B R51, R9 ;  /* 0x00000009ff33723e */ /* 0x000fe200020006ff */
[----:B------:R-:W-:Y:S01]  /*7fd0*/  HADD2.F32 R49, -RZ, R50.H0_H0 ;  /* 0x20000032ff317230 */ /* 0x000fe20000004100 */
[----:B------:R-:W-:Y:S01]  /*7fe0*/  F2FP.SATFINITE.E4M3.F32.PACK_AB_MERGE_C R14, R14, R129, R116 ;  /* 0x000000810e0e723e */ /* 0x000fe20004807074 */
[--C-:B------:R-:W-:Y:S02]  /*7ff0*/  HADD2.F32 R48, -RZ, R10.reuse.H0_H0 ;  /* 0x2000000aff307230 */ /* 0x100fe40000004100 */
[----:B------:R-:W-:Y:S02]  /*8000*/  HADD2.F32 R50, -RZ, R10.H1_H1 ;  /* 0x3000000aff327230 */ /* 0x000fe40000004100 */
[-C--:B------:R-:W-:Y:S01]  /*8010*/  FMUL.FTZ R10, R41, R114.reuse ;  /* 0x00000072290a7220 */ /* 0x080fe20000410000 */
[----:B------:R-:W-:Y:S01]  /*8020*/  FMUL.FTZ R114, R39, R114 ;  /* 0x0000007227727220 */ /* 0x000fe20000410000 */
[CC--:B------:R-:W-:Y:S01]  /*8030*/  FMUL.FTZ R116, R46.reuse, R49.reuse ;  /* 0x000000312e747220 */ /* 0x0c0fe20000410000 */
[----:B------:R-:W-:Y:S01]  /*8040*/  FMUL.FTZ R49, R11, R49 ;  /* 0x000000310b317220 */ /* 0x000fe20000410000 */
[-C--:B------:R-:W-:Y:S01]  /*8050*/  FFMA.FTZ R123, R39, R50.reuse, -R10 ;  /* 0x00000032277b7223 */ /* 0x080fe2000001080a */
[-C--:B------:R-:W-:Y:S01]  /*8060*/  F2FP.F16.E4M3.UNPACK_B R10, R15.reuse ;  /* 0x0000000fff0a723e */ /* 0x080fe200020006ff */
[----:B------:R-:W-:Y:S01]  /*8070*/  FFMA.FTZ R122, R41, R50, R114 ;  /* 0x00000032297a7223 */ /* 0x000fe20000010072 */
[----:B------:R-:W-:Y:S01]  /*8080*/  F2FP.F16.E4M3.UNPACK_B R15, R15.H1 ;  /* 0x0000000fff0f723e */ /* 0x000fe200030006ff */
[-C--:B------:R-:W-:Y:S01]  /*8090*/  FFMA.FTZ R121, R46, R48.reuse, R49 ;  /* 0x000000302e797223 */ /* 0x080fe20000010031 */
[----:B------:R-:W-:Y:S01]  /*80a0*/  F2FP.F16.E4M3.UNPACK_B R114, R9.H1 ;  /* 0x00000009ff72723e */ /* 0x000fe200030006ff */
[----:B------:R-:W-:Y:S01]  /*80b0*/  FFMA.FTZ R120, R11, R48, -R116 ;  /* 0x000000300b787223 */ /* 0x000fe20000010874 */
[-C--:B------:R-:W-:Y:S01]  /*80c0*/  F2FP.F16.E4M3.UNPACK_B R46, R43.reuse ;  /* 0x0000002bff2e723e */ /* 0x080fe200020006ff */
[----:B------:R-:W-:Y:S01]  /*80d0*/  HADD2.F32 R39, -RZ, R15.H0_H0 ;  /* 0x2000000fff277230 */ /* 0x000fe20000004100 */
[----:B------:R-:W-:Y:S01]  /*80e0*/  F2FP.F16.E4M3.UNPACK_B R43, R43.H1 ;  /* 0x0000002bff2b723e */ /* 0x000fe200030006ff */
[----:B------:R-:W-:Y:S01]  /*80f0*/  HADD2.F32 R118, -RZ, R114.H0_H0 ;  /* 0x20000072ff767230 */ /* 0x000fe20000004100 */
[-C--:B------:R-:W-:Y:S01]  /*8100*/  F2FP.F16.E4M3.UNPACK_B R48, R8.reuse.H1 ;  /* 0x00000008ff30723e */ /* 0x080fe200030006ff */
[----:B------:R-:W-:Y:S01]  /*8110*/  HADD2.F32 R41, -RZ, R46.H0_H0 ;  /* 0x2000002eff297230 */ /* 0x000fe20000004100 */
[----:B------:R-:W-:Y:S01]  /*8120*/  F2FP.F16.E4M3.UNPACK_B R9, R8 ;  /* 0x00000008ff09723e */ /* 0x000fe200020006ff */
[----:B------:R-:W-:-:S02]  /*8130*/  HADD2.F32 R116, -RZ, R51.H0_H0 ;  /* 0x20000033ff747230 */ /* 0x000fc40000004100 */
[----:B------:R-:W-:Y:S01]  /*8140*/  FMUL.FTZ R125, R39, R118 ;  /* 0x00000076277d7220 */ /* 0x000fe20000410000 */
[--C-:B------:R-:W-:Y:S01]  /*8150*/  HADD2.F32 R8, -RZ, R43.reuse.H0_H0 ;  /* 0x2000002bff087230 */ /* 0x100fe20000004100 */
[----:B------:R-:W-:Y:S01]  /*8160*/  F2FP.SATFINITE.E4M3.F32.PACK_AB_MERGE_C R120, R123, R120, RZ ;  /* 0x000000787b78723e */ /* 0x000fe200048070ff */
[----:B------:R-:W-:Y:S02]  /*8170*/  HADD2.F32 R49, -RZ, R48.H0_H0 ;  /* 0x20000030ff317230 */ /* 0x000fe40000004100 */
[----:B------:R-:W-:Y:S01]  /*8180*/  FMUL.FTZ R124, R41, R116 ;  /* 0x00000074297c7220 */ /* 0x000fe20000410000 */
[----:B------:R-:W-:Y:S02]  /*8190*/  HADD2.F32 R43, -RZ, R43.H1_H1 ;  /* 0x3000002bff2b7230 */ /* 0x000fe40000004100 */
[C---:B------:R-:W-:Y:S01]  /*81a0*/  FMUL.FTZ R126, R8.reuse, R118 ;  /* 0x00000076087e7220 */ /* 0x040fe20000410000 */
[----:B------:R-:W-:Y:S02]  /*81b0*/  HADD2.F32 R114, -RZ, R114.H1_H1 ;  /* 0x30000072ff727230 */ /* 0x000fe40000004100 */
[----:B------:R-:W-:Y:S01]  /*81c0*/  FFMA.FTZ R125, R8, R49, R125 ;  /* 0x00000031087d7223 */ /* 0x000fe2000001007d */
[----:B------:R-:W-:-:S02]  /*81d0*/  HADD2.F32 R15, -RZ, R15.H1_H1 ;  /* 0x3000000fff0f7230 */ /* 0x000fc40000004100 */
[----:B------:R-:W-:Y:S01]  /*81e0*/  FFMA.FTZ R126, R39, R49, -R126 ;  /* 0x00000031277e7223 */ /* 0x000fe2000001087e */
[----:B------:R-:W-:Y:S02]  /*81f0*/  HADD2.F32 R11, -RZ, R10.H0_H0 ;  /* 0x2000000aff0b7230 */ /* 0x000fe40000004100 */
[-C--:B------:R-:W-:Y:S01]  /*8200*/  FMUL.FTZ R8, R43, R114.reuse ;  /* 0x000000722b087220 */ /* 0x080fe20000410000 */
[----:B------:R-:W-:Y:S02]  /*8210*/  HADD2.F32 R50, -RZ, R9.H0_H0 ;  /* 0x20000009ff327230 */ /* 0x000fe40000004100 */
[----:B------:R-:W-:Y:S01]  /*8220*/  FMUL.FTZ R114, R15, R114 ;  /* 0x000000720f727220 */ /* 0x000fe20000410000 */
        /* <DEDUP_REMOVED lines=8> */
[----:B------:R-:W-:Y:S02]  /*82b0*/  HADD2.F32 R9, -RZ, R9.H1_H1 ;  /* 0x30000009ff097230 */ /* 0x000fe40000004100 */
[----:B------:R-:W-:Y:S01]  /*82c0*/  FMUL.FTZ R51, R10, R51 ;  /* 0x000000330a337220 */ /* 0x000fe20000410000 */
[----:B------:R-:W-:Y:S01]  /*82d0*/  F2FP.SATFINITE.E4M3.F32.PACK_AB_MERGE_C R121, R122, R121, RZ ;  /* 0x000000797a79723e */ /* 0x000fe200048070ff */
[-C--:B------:R-:W-:Y:S01]  /*82e0*/  FFMA.FTZ R15, R15, R48.reuse, -R8 ;  /* 0x000000300f0f7223 */ /* 0x080fe20000010808 */
[----:B------:R-:W-:Y:S01]  /*82f0*/  FFMA.FTZ R114, R43, R48, R114 ;  /* 0x000000302b727223 */ /* 0x000fe20000010072 */
[-C--:B------:R-:W-:Y:S01]  /*8300*/  FFMA.FTZ R11, R10, R9.reuse, -R11 ;  /* 0x000000090a0b7223 */ /* 0x080fe2000001080b */
[----:B------:R-:W-:Y:S01]  /*8310*/  FFMA.FTZ R51, R46, R9, R51 ;  /* 0x000000092e337223 */ /* 0x000fe20000010033 */
[----:B------:R-:W-:-:S02]  /*8320*/  F2FP.SATFINITE.E4M3.F32.PACK_AB_MERGE_C R13, R13, R36, R120 ;  /* 0x000000240d0d723e */ /* 0x000fc40004807078 */
[----:B------:R-:W-:Y:S02]  /*8330*/  F2FP.SATFINITE.E4M3.F32.PACK_AB_MERGE_C R15, R15, R126, RZ ;  /* 0x0000007e0f0f723e */ /* 0x000fe400048070ff */
[----:B------:R-:W-:Y:S02]  /*8340*/  F2FP.SATFINITE.E4M3.F32.PACK_AB_MERGE_C R114, R114, R125, RZ ;  /* 0x0000007d7272723e */ /* 0x000fe400048070ff */
[----:B------:R-:W-:Y:S02]  /*8350*/  F2FP.SATFINITE.E4M3.F32.PACK_AB_MERGE_C R15, R11, R124, R15 ;  /* 0x0000007c0b0f723e */ /* 0x000fe4000480700f */
[----:B------:R-:W-:Y:S02]  /*8360*/  F2FP.SATFINITE.E4M3.F32.PACK_AB_MERGE_C R41, R38, R37, R121 ;  /* 0x000000252629723e */ /* 0x000fe40004807079 */
[----:B------:R-:W-:-:S07]  /*8370*/  F2FP.SATFINITE.E4M3.F32.PACK_AB_MERGE_C R43, R51, R116, R114 ;  /* 0x00000074332b723e */ /* 0x000fce0004807072 */
.L_x_4558:
[----:B------:R-:W-:Y:S05]  /*8380*/  BSYNC B2 ;  /* 0x0000000000027941 */ /* 0x000fea0003800000 */
.L_x_4557:
        /* <DEDUP_REMOVED lines=10> */
.L_x_4556:
[----:B------:R-:W-:Y:S05]  /*8430*/  BSYNC B1 ;  /* 0x0000000000017941 */ /* 0x000fea0003800000 */
.L_x_4555:
[----:B------:R-:W-:-:S13]  /*8440*/  ISETP.NE.AND P4, PT, R62, RZ, PT ;  /* 0x000000ff3e00720c */ /* 0x000fda0003f85270 */
[----:B------:R-:W-:Y:S05]  /*8450*/  @!P4 BRA `(.L_x_4523) ;  /* 0x000000100068c947 */ /* 0x000fea0003800000 */
[----:B------:R-:W-:Y:S01]  /*8460*/  IADD3 R37, P4, P5, R60, R98, R69 ;  /* 0x000000623c257210 */ /* 0x000fe20007d9e045 */
[----:B------:R-:W-:Y:S01]  /*8470*/  BSSY B1, `(.L_x_4559) ;  /* 0x00000ee000017945 */ /* 0x000fe20003800000 */
[----:B------:R-:W-:Y:S02]  /*8480*/  ISETP.NE.AND P6, PT, R104, RZ, PT ;  /* 0x000000ff6800720c */ /* 0x000fe40003fc5270 */
[----:B---3--:R-:W-:Y:S02]  /*8490*/  IADD3.X R8, R100, R117, R66, P4, P5 ;  /* 0x0000007564087210 */ /* 0x008fe400027ea442 */
[----:B------:R-:W-:Y:S02]  /*84a0*/  IADD3 R36, P4, R37, R96, RZ ;  /* 0x0000006025247210 */ /* 0x000fe40007f9e0ff */
[----:B------:R-:W-:-:S03]  /*84b0*/  SEL R119, R76, R119, !P6 ;  /* 0x000000774c777207 */ /* 0x000fc60007000000 */
[----:B------:R-:W-:Y:S01]  /*84c0*/  IMAD.X R37, R8, 0x1, R97, P4 ;  /* 0x0000000108257824 */ /* 0x000fe200020e0661 */
[----:B------:R-:W-:Y:S02]  /*84d0*/  SHF.R.S32.HI R8, RZ, 0x1f, R119 ;  /* 0x0000001fff087819 */ /* 0x000fe40000011477 */
[----:B------:R-:W-:Y:S02]  /*84e0*/  ISETP.GE.AND P4, PT, R93, R109, PT ;  /* 0x0000006d5d00720c */ /* 0x000fe40003f86270 */
[----:B------:R-:W-:-:S04]  /*84f0*/  LEA.HI R8, R8, R119, RZ, 0x5 ;  /* 0x0000007708087211 */ /* 0x000fc800078f28ff */
        /* <DEDUP_REMOVED lines=13> */
[----:B0-----:R-:W-:-:S04]  /*85d0*/  IMAD.IADD R12, R16, 0x1, R11 ;  /* 0x00000001100c7824 */ /* 0x001fc800078e020b */
[----:B------:R-:W0:Y:S04]  /*85e0*/  LDS.128 R8, [R9+0x1e400] ;  /* 0x01e4000009087984 */ /* 0x000e280000000c00 */
[----:B------:R-:W2:Y:S01]  /*85f0*/  LDS.128 R12, [R12+0x1e400] ;  /* 0x01e400000c0c7984 */ /* 0x000ea20000000c00 */
[----:B------:R-:W-:Y:S05]  /*8600*/  @P4 BRA `(.L_x_4560) ;  /* 0x0000000c00504947 */ /* 0x000fea0003800000 */
[--C-:B------:R-:W-:Y:S01]  /*8610*/  SHF.R.U32.HI R47, RZ, 0x10, R5.reuse ;  /* 0x00000010ff2f7819 */ /* 0x100fe20000011605 */
[----:B0-----:R-:W-:Y:S01]  /*8620*/  IMAD.MOV.U32 R32, RZ, RZ, R8 ;  /* 0x000000ffff207224 */ /* 0x001fe200078e0008 */
        /* <DEDUP_REMOVED lines=8> */
[----:B------:R-:W-:Y:S01]  /*86b0*/  IMAD.SHL.U32 R4, R44, 0x100, RZ ;  /* 0x000001002c047824 */ /* 0x000fe200078e00ff */
[----:B------:R-:W-:Y:S02]  /*86c0*/  SHF.R.U32.HI R33, RZ, 0x18, R33 ;  /* 0x00000018ff217819 */ /* 0x000fe40000011621 */
[--C-:B------:R-:W-:Y:S02]  /*86d0*/  SHF.R.U32.HI R42, RZ, 0x8, R7.reuse ;  /* 0x00000008ff2a7819 */ /* 0x100fe40000011607 */
[----:B------:R-:W-:Y:S02]  /*86e0*/  SHF.R.U32.HI R46, RZ, 0x10, R7 ;  /* 0x00000010ff2e7819 */ /* 0x000fe40000011607 */
[----:B------:R-:W-:-:S02]  /*86f0*/  LOP3.LUT R6, R7, 0xff, RZ, 0xc0, !PT ;  /* 0x000000ff07067812 */ /* 0x000fc400078ec0ff */
[----:B------:R-:W-:Y:S02]  /*8700*/  SHF.R.U32.HI R7, RZ, 0x18, R7 ;  /* 0x00000018ff077819 */ /* 0x000fe40000011607 */
[--C-:B------:R-:W-:Y:S02]  /*8710*/  SHF.R.U32.HI R43, RZ, 0x10, R35.reuse ;  /* 0x00000010ff2b7819 */ /* 0x100fe40000011623 */
[----:B------:R-:W-:Y:S02]  /*8720*/  SHF.R.U32.HI R38, RZ, 0x8, R35 ;  /* 0x00000008ff267819 */ /* 0x000fe40000011623 */
[----:B------:R-:W-:Y:S01]  /*8730*/  LOP3.LUT R41, R35, 0xff0000ff, RZ, 0xc0, !PT ;  /* 0xff0000ff23297812 */ /* 0x000fe200078ec0ff */
[----:B--2---:R-:W-:Y:S01]  /*8740*/  IMAD.MOV.U32 R35, RZ, RZ, R12 ;  /* 0x000000ffff237224 */ /* 0x004fe200078e000c */
[----:B------:R-:W-:Y:S01]  /*8750*/  PRMT R33, R33, 0x654, R34 ;  /* 0x0000065421217816 */ /* 0x000fe20000000022 */
[----:B------:R-:W-:Y:S01]  /*8760*/  IMAD.SHL.U32 R12, R38, 0x100, RZ ;  /* 0x00000100260c7824 */ /* 0x000fe200078e00ff */
[----:B------:R-:W-:Y:S01]  /*8770*/  LOP3.LUT R5, R5, 0xff00, R4, 0xf8, !PT ;  /* 0x0000ff0005057812 */ /* 0x000fe200078ef804 */
[----:B------:R-:W-:Y:S01]  /*8780*/  IMAD.SHL.U32 R4, R42, 0x100, RZ ;  /* 0x000001002a047824 */ /* 0x000fe200078e00ff */
[----:B------:R-:W-:Y:S01]  /*8790*/  PRMT R7, R7, 0x654, R6 ;  /* 0x0000065407077816 */ /* 0x000fe20000000006 */
[----:B------:R-:W-:Y:S01]  /*87a0*/  IMAD.U32 R6, R47, 0x10000, RZ ;  /* 0x000100002f067824 */ /* 0x000fe200078e00ff */
[----:B------:R-:W-:Y:S01]  /*87b0*/  LOP3.LUT R42, R33, 0xff00, R8, 0xf8, !PT ;  /* 0x0000ff00212a7812 */ /* 0x000fe200078ef808 */
[----:B------:R-:W-:Y:S01]  /*87c0*/  IMAD.U32 R43, R43, 0x10000, RZ ;  /* 0x000100002b2b7824 */ /* 0x000fe200078e00ff */
[----:B------:R-:W-:-:S02]  /*87d0*/  F2FP.F16.E4M3.UNPACK_B R40, R113.H1 ;  /* 0x00000071ff28723e */ /* 0x000fc400030006ff */
        /* <DEDUP_REMOVED lines=8> */
[----:B------:R-:W-:Y:S01]  /*8860*/  F2FP.F16.E4M3.UNPACK_B R34, R111.H1 ;  /* 0x0000006fff22723e */ /* 0x000fe200030006ff */
[----:B------:R-:W-:Y:S01]  /*8870*/  HADD2.F32 R8, -RZ, R33.H0_H0 ;  /* 0x20000021ff087230 */ /* 0x000fe20000004100 */
[----:B------:R-:W-:Y:S01]  /*8880*/  LOP3.LUT R4, R7, 0xff0000, R4, 0xf8, !PT ;  /* 0x00ff000007047812 */ /* 0x000fe200078ef804 */
[----:B------:R-:W-:-:S02]  /*8890*/  IMAD.U32 R7, R45, 0x10000, RZ ;  /* 0x000100002d077824 */ /* 0x000fc400078e00ff */
[-C--:B------:R-:W-:Y:S01]  /*88a0*/  FMUL.FTZ R45, R12, R5.reuse ;  /* 0x000000050c2d7220 */ /* 0x080fe20000410000 */
[----:B------:R-:W-:Y:S02]  /*88b0*/  HADD2.F32 R41, -RZ, R34.H0_H0 ;  /* 0x20000022ff297230 */ /* 0x000fe40000004100 */
[----:B------:R-:W-:Y:S01]  /*88c0*/  FMUL.FTZ R47, R8, R5 ;  /* 0x00000005082f7220 */ /* 0x000fe20000410000 */
[----:B------:R-:W-:Y:S01]  /*88d0*/  LOP3.LUT R5, R44, 0xff0000, R43, 0xf8, !PT ;  /* 0x00ff00002c057812 */ /* 0x000fe200078ef82b */
[----:B------:R-:W-:Y:S01]  /*88e0*/  HADD2.F32 R43, -RZ, R40.H1_H1 ;  /* 0x30000028ff2b7230 */ /* 0x000fe20000004100 */
[----:B------:R-:W-:Y:S01]  /*88f0*/  F2FP.F16.E4M3.UNPACK_B R113, R113 ;  /* 0x00000071ff71723e */ /* 0x000fe200020006ff */
[-C--:B------:R-:W-:Y:S01]  /*8900*/  FFMA.FTZ R8, R8, R41.reuse, -R45 ;  /* 0x0000002908087223 */ /* 0x080fe2000001082d */
[----:B------:R-:W-:Y:S01]  /*8910*/  FFMA.FTZ R12, R12, R41, R47 ;  /* 0x000000290c0c7223 */ /* 0x000fe2000001002f */
[----:B------:R-:W-:Y:S01]  /*8920*/  HADD2.F32 R41, -RZ, R34.H1_H1 ;  /* 0x30000022ff297230 */ /* 0x000fe20000004100 */
[----:B------:R-:W-:Y:S01]  /*8930*/  F2FP.F16.E4M3.UNPACK_B R32, R32 ;  /* 0x00000020ff20723e */ /* 0x000fe200020006ff */
[----:B------:R-:W-:Y:S01]  /*8940*/  HADD2.F32 R40, -RZ, R38.H1_H1 ;  /* 0x30000026ff287230 */ /* 0x000fe20000004100 */
[----:B------:R-:W-:Y:S01]  /*8950*/  F2FP.F16.E4M3.UNPACK_B R35, R35 ;  /* 0x00000023ff23723e */ /* 0x000fe200020006ff */
[----:B------:R-:W-:Y:S01]  /*8960*/  HADD2.F32 R34, -RZ, R33.H1_H1 ;  /* 0x30000021ff227230 */ /* 0x000fe20000004100 */
[----:B------:R-:W-:Y:S01]  /*8970*/  LOP3.LUT R7, R42, 0xff0000, R7, 0xf8, !PT ;  /* 0x00ff00002a077812 */ /* 0x000fe200078ef807 */
[----:B------:R-:W-:Y:S01]  /*8980*/  HADD2.F32 R42, -RZ, R113.H0_H0 ;  /* 0x20000071ff2a7230 */ /* 0x000fe20000004100 */
[----:B------:R-:W-:Y:S01]  /*8990*/  F2FP.F16.E4M3.UNPACK_B R111, R111 ;  /* 0x0000006fff6f723e */ /* 0x000fe200020006ff */
[-C--:B------:R-:W-:Y:S01]  /*89a0*/  FMUL.FTZ R45, R40, R43.reuse ;  /* 0x0000002b282d7220 */ /* 0x080fe20000410000 */
[----:B------:R-:W-:Y:S01]  /*89b0*/  FMUL.FTZ R43, R34, R43 ;  /* 0x0000002b222b7220 */ /* 0x000fe20000410000 */
[----:B------:R-:W-:-:S02]  /*89c0*/  HADD2.F32 R33, -RZ, R32.H0_H0 ;  /* 0x20000020ff217230 */ /* 0x000fc40000004100 */
[----:B------:R-:W-:Y:S02]  /*89d0*/  HADD2.F32 R38, -RZ, R35.H0_H0 ;  /* 0x20000023ff267230 */ /* 0x000fe40000004100 */
[-C--:B------:R-:W-:Y:S01]  /*89e0*/  FFMA.FTZ R47, R34, R41.reuse, -R45 ;  /* 0x00000029222f7223 */ /* 0x080fe2000001082d */
[----:B------:R-:W-:Y:S01]  /*89f0*/  FFMA.FTZ R49, R40, R41, R43 ;  /* 0x0000002928317223 */ /* 0x000fe2000001002b */
        /* <DEDUP_REMOVED lines=9> */
[-C--:B------:R-:W-:Y:S01]  /*8a90*/  FMUL.FTZ R41, R35, R113.reuse ;  /* 0x0000007123297220 */ /* 0x080fe20000410000 */
[----:B------:R-:W-:Y:S01]  /*8aa0*/  F2FP.F16.E4M3.UNPACK_B R33, R112.H1 ;  /* 0x00000070ff21723e */ /* 0x000fe200030006ff */
[C---:B------:R-:W-:Y:S01]  /*8ab0*/  FMUL.FTZ R46, R32.reuse, R113 ;  /* 0x00000071202e7220 */ /* 0x040fe20000410000 */
[----:B------:R-:W-:Y:S01]  /*8ac0*/  F2FP.F16.E4M3.UNPACK_B R34, R14.H1 ;  /* 0x0000000eff22723e */ /* 0x000fe200030006ff */
        /* <DEDUP_REMOVED lines=9> */
[-C--:B------:R-:W-:Y:S01]  /*8b60*/  FMUL.FTZ R46, R38, R41.reuse ;  /* 0x00000029262e7220 */ /* 0x080fe20000410000 */
[----:B------:R-:W-:Y:S01]  /*8b70*/  HADD2.F32 R35, -RZ, R40.H0_H0 ;  /* 0x20000028ff237230 */ /* 0x000fe20000004100 */
[----:B------:R-:W-:Y:S01]  /*8b80*/  F2FP.F16.E4M3.UNPACK_B R10, R10 ;  /* 0x0000000aff0a723e */ /* 0x000fe200020006ff */
        /* <DEDUP_REMOVED lines=12> */
[----:B------:R-:W-:Y:S01]  /*8c50*/  F2FP.F16.E4M3.UNPACK_B R110, R110 ;  /* 0x0000006eff6e723e */ /* 0x000fe200020006ff */
[----:B------:R-:W-:Y:S01]  /*8c60*/  HADD2.F32 R14, -RZ, R10.H0_H0 ;  /* 0x2000000aff0e7230 */ /* 0x000fe20000004100 */
[----:B------:R-:W-:Y:S01]  /*8c70*/  F2FP.SATFINITE.E4M3.F32.PACK_AB_MERGE_C R8, R47, R8, RZ ;  /* 0x000000082f08723e */ /* 0x000fe200048070ff */
[----:B------:R-:W-:Y:S01]  /*8c80*/  HADD2.F32 R33, -RZ, R32.H0_H0 ;  /* 0x20000020ff217230 */ /* 0x000fe20000004100 */
[----:B------:R-:W-:Y:S01]  /*8c90*/  F2FP.SATFINITE.E4M3.F32.PACK_AB_MERGE_C R113, R113, R40, RZ ;  /* 0x000000287171723e */ /* 0x000fe200048070ff */
[----:B------:R-:W-:Y:S01]  /*8ca0*/  HADD2.F32 R41, -RZ, R112.H1_H1 ;  /* 0x30000070ff297230 */ /* 0x000fe20000004100 */
[----:B------:R-:W-:Y:S01]  /*8cb0*/  F2FP.SATFINITE.E4M3.F32.PACK_AB_MERGE_C R8, R45, R42, R8 ;  /* 0x0000002a2d08723e */ /* 0x000fe20004807008 */
[----:B------:R-:W-:-:S02]  /*8cc0*/  HADD2.F32 R32, -RZ, R32.H1_H1 ;  /* 0x30000020ff207230 */ /* 0x000fc40000004100 */
[CC--:B------:R-:W-:Y:S01]  /*8cd0*/  FMUL.FTZ R43, R33.reuse, R38.reuse ;  /* 0x00000026212b7220 */ /* 0x0c0fe20000410000 */
[----:B------:R-:W-:Y:S02]  /*8ce0*/  HADD2.F32 R34, -RZ, R110.H0_H0 ;  /* 0x2000006eff227230 */ /* 0x000fe40000004100 */
[----:B------:R-:W-:Y:S01]  /*8cf0*/  FMUL.FTZ R38, R14, R38 ;  /* 0x000000260e267220 */ /* 0x000fe20000410000 */
[----:B------:R-:W-:Y:S02]  /*8d00*/  HADD2.F32 R10, -RZ, R10.H1_H1 ;  /* 0x3000000aff0a7230 */ /* 0x000fe40000004100 */
[-C--:B------:R-:W-:Y:S01]  /*8d10*/  FMUL.FTZ R51, R32, R41.reuse ;  /* 0x0000002920337220 */ /* 0x080fe20000410000 */
[----:B------:R-:W-:Y:S02]  /*8d20*/  HADD2.F32 R35, -RZ, R110.H1_H1 ;  /* 0x3000006eff237230 */ /* 0x000fe40000004100 */
[-C--:B------:R-:W-:Y:S01]  /*8d30*/  FFMA.FTZ R14, R14, R34.reuse, -R43 ;  /* 0x000000220e0e7223 */ /* 0x080fe2000001082b */
        /* <DEDUP_REMOVED lines=8> */
[----:B------:R-:W-:Y:S01]  /*8dc0*/  F2FP.SATFINITE.E4M3.F32.PACK_AB_MERGE_C R10, R109, R46, RZ ;  /* 0x0000002e6d0a723e */ /* 0x000fe200048070ff */
[----:B------:R-:W-:Y:S01]  /*8dd0*/  HADD2.F32 R43, -RZ, R42.H0_H0 ;  /* 0x2000002aff2b7230 */ /* 0x000fe20000004100 */
[----:B------:R-:W-:Y:S01]  /*8de0*/  F2FP.SATFINITE.E4M3.F32.PACK_AB_MERGE_C R12, R49, R12, RZ ;  /* 0x0000000c310c723e */ /* 0x000fe200048070ff */
[----:B------:R-:W-:Y:S01]  /*8df0*/  HADD2.F32 R32, -RZ, R33.H0_H0 ;  /* 0x20000021ff207230 */ /* 0x000fe20000004100 */
[----:B------:R-:W-:-:S02]  /*8e00*/  F2FP.F16.E4M3.UNPACK_B R40, R6 ;  /* 0x00000006ff28723e */ /* 0x000fc400020006ff */
[----:B------:R-:W-:Y:S01]  /*8e10*/  F2FP.SATFINITE.E4M3.F32.PACK_AB_MERGE_C R10, R51, R14, R10 ;  /* 0x0000000e330a723e */ /* 0x000fe2000480700a */
[-C--:B------:R-:W-:Y:S01]  /*8e20*/  FMUL.FTZ R45, R35, R43.reuse ;  /* 0x0000002b232d7220 */ /* 0x080fe20000410000 */
[----:B------:R-:W-:Y:S01]  /*8e30*/  F2FP.SATFINITE.E4M3.F32.PACK_AB_MERGE_C R12, R111, R44, R12 ;  /* 0x0000002c6f0c723e */ /* 0x000fe2000480700c */
[C---:B------:R-:W-:Y:S01]  /*8e40*/  FMUL.FTZ R44, R32.reuse, R43 ;  /* 0x0000002b202c7220 */ /* 0x040fe20000410000 */
[----:B------:R-:W-:Y:S01]  /*8e50*/  F2FP.SATFINITE.E4M3.F32.PACK_AB_MERGE_C R14, R41, R38, R113 ;  /* 0x00000026290e723e */ /* 0x000fe20004807071 */
[----:B------:R-:W-:Y:S01]  /*8e60*/  HADD2.F32 R41, -RZ, R40.H0_H0 ;  /* 0x20000028ff297230 */ /* 0x000fe20000004100 */
[----:B------:R-:W-:Y:S01]  /*8e70*/  F2FP.F16.E4M3.UNPACK_B R9, R9.H1 ;  /* 0x00000009ff09723e */ /* 0x000fe200030006ff */
[----:B------:R-:W-:Y:S01]  /*8e80*/  HADD2.F32 R38, -RZ, R34.H1_H1 ;  /* 0x30000022ff267230 */ /* 0x000fe20000004100 */
[----:B------:R-:W-:Y:S01]  /*8e90*/  F2FP.F16.E4M3.UNPACK_B R13, R13.H1 ;  /* 0x0000000dff0d723e */ /* 0x000fe200030006ff */
[----:B------:R-:W-:Y:S02]  /*8ea0*/  HADD2.F32 R43, -RZ, R42.H1_H1 ;  /* 0x3000002aff2b7230 */ /* 0x000fe40000004100 */
[----:B------:R-:W-:Y:S01]  /*8eb0*/  FFMA.FTZ R32, R32, R41, -R45 ;  /* 0x0000002920207223 */ /* 0x000fe2000001082d */
[----:B------:R-:W-:-:S02]  /*8ec0*/  HADD2.F32 R34, -RZ, R33.H1_H1 ;  /* 0x30000021ff227230 */ /* 0x000fc40000004100 */
[----:B------:R-:W-:Y:S01]  /*8ed0*/  FFMA.FTZ R33, R35, R41, R44 ;  /* 0x0000002923217223 */ /* 0x000fe2000001002c */
[----:B------:R-:W-:Y:S02]  /*8ee0*/  HADD2.F32 R35, -RZ, R40.H1_H1 ;  /* 0x30000028ff237230 */ /* 0x000fe40000004100 */
[----:B------:R-:W-:Y:S01]  /*8ef0*/  FMUL.FTZ R41, R38, R43 ;  /* 0x0000002b26297220 */ /* 0x000fe20000410000 */
[----:B------:R-:W-:Y:S01]  /*8f00*/  F2FP.F16.E4M3.UNPACK_B R40, R7.H1 ;  /* 0x00000007ff28723e */ /* 0x000fe200030006ff */
[C---:B------:R-:W-:Y:S01]  /*8f10*/  FMUL.FTZ R43, R34.reuse, R43 ;  /* 0x0000002b222b7220 */ /* 0x040fe20000410000 */
[----:B------:R-:W-:Y:S02]  /*8f20*/  HADD2.F32 R7, -RZ, R9.H0_H0 ;  /* 0x20000009ff077230 */ /* 0x000fe40000004100 */
[-C--:B------:R-:W-:Y:S01]  /*8f30*/  FFMA.FTZ R45, R34, R35.reuse, -R41 ;  /* 0x00000023222d7223 */ /* 0x080fe20000010829 */
[----:B------:R-:W-:Y:S02]  /*8f40*/  HADD2.F32 R34, -RZ, R13.H0_H0 ;  /* 0x2000000dff227230 */ /* 0x000fe40000004100 */
[----:B------:R-:W-:Y:S01]  /*8f50*/  FFMA.FTZ R46, R38, R35, R43 ;  /* 0x00000023262e7223 */ /* 0x000fe2000001002b */
[----:B------:R-:W-:Y:S01]  /*8f60*/  F2FP.F16.E4M3.UNPACK_B R6, R6.H1 ;  /* 0x00000006ff06723e */ /* 0x000fe200030006ff */
[----:B------:R-:W-:-:S02]  /*8f70*/  HADD2.F32 R38, -RZ, R40.H0_H0 ;  /* 0x20000028ff267230 */ /* 0x000fc40000004100 */
[----:B------:R-:W-:Y:S02]  /*8f80*/  HADD2.F32 R13, -RZ, R13.H1_H1 ;  /* 0x3000000dff0d7230 */ /* 0x000fe40000004100 */
[----:B------:R-:W-:Y:S02]  /*8f90*/  HADD2.F32 R40, -RZ, R40.H1_H1 ;  /* 0x30000028ff287230 */ /* 0x000fe40000004100 */
[-C--:B------:R-:W-:Y:S01]  /*8fa0*/  FMUL.FTZ R42, R34, R38.reuse ;  /* 0x00000026222a7220 */ /* 0x080fe20000410000 */
[--C-:B------:R-:W-:Y:S02]  /*8fb0*/  HADD2.F32 R35, -RZ, R6.reuse.H0_H0 ;  /* 0x20000006ff237230 */ /* 0x100fe40000004100 */
[----:B------:R-:W-:Y:S01]  /*8fc0*/  FMUL.FTZ R41, R7, R38 ;  /* 0x0000002607297220 */ /* 0x000fe20000410000 */
[----:B------:R-:W-:Y:S02]  /*8fd0*/  HADD2.F32 R9, -RZ, R9.H1_H1 ;  /* 0x30000009ff097230 */ /* 0x000fe40000004100 */
[----:B------:R-:W-:-:S02]  /*8fe0*/  HADD2.F32 R38, -RZ, R6.H1_H1 ;  /* 0x30000006ff267230 */ /* 0x000fc40000004100 */
[----:B------:R-:W-:Y:S01]  /*8ff0*/  FMUL.FTZ R6, R13, R40 ;  /* 0x000000280d067220 */ /* 0x000fe20000410000 */
[-C--:B------:R-:W-:Y:S01]  /*9000*/  FFMA.FTZ R48, R34, R35.reuse, R41 ;  /* 0x0000002322307223 */ /* 0x080fe20000010029 */
[----:B------:R-:W-:Y:S01]  /*9010*/  FFMA.FTZ R47, R7, R35, -R42 ;  /* 0x00000023072f7223 */ /* 0x000fe2000001082a */
[----:B------:R-:W-:Y:S01]  /*9020*/  F2FP.F16.E4M3.UNPACK_B R34, R15 ;  /* 0x0000000fff22723e */ /* 0x000fe200020006ff */
[C---:B------:R-:W-:Y:S01]  /*9030*/  FFMA.FTZ R50, R9.reuse, R38, -R6 ;  /* 0x0000002609327223 */ /* 0x040fe20000010806 */
[----:B------:R-:W-:Y:S01]  /*9040*/  FMUL.FTZ R40, R9, R40 ;  /* 0x0000002809287220 */ /* 0x000fe20000410000 */
[----:B------:R-:W-:Y:S02]  /*9050*/  F2FP.F16.E4M3.UNPACK_B R6, R11 ;  /* 0x0000000bff06723e */ /* 0x000fe400020006ff */
[----:B------:R-:W-:Y:S01]  /*9060*/  F2FP.F16.E4M3.UNPACK_B R15, R15.H1 ;  /* 0x0000000fff0f723e */ /* 0x000fe200030006ff */
[----:B------:R-:W-:Y:S01]  /*9070*/  FFMA.FTZ R49, R13, R38, R40 ;  /* 0x000000260d317223 */ /* 0x000fe20000010028 */
[-C--:B------:R-:W-:Y:S01]  /*9080*/  F2FP.F16.E4M3.UNPACK_B R41, R5.reuse ;  /* 0x00000005ff29723e */ /* 0x080fe200020006ff */
[----:B------:R-:W-:Y:S01]  /*9090*/  HADD2.F32 R13, -RZ, R34.H0_H0 ;  /* 0x20000022ff0d7230 */ /* 0x000fe20000004100 */
[----:B------:R-:W-:Y:S01]  /*90a0*/  F2FP.F16.E4M3.UNPACK_B R42, R5.H1 ;  /* 0x00000005ff2a723e */ /* 0x000fe200030006ff */
[----:B------:R-:W-:Y:S01]  /*90b0*/  HADD2.F32 R7, -RZ, R6.H0_H0 ;  /* 0x20000006ff077230 */ /* 0x000fe20000004100 */
[----:B------:R-:W-:Y:S01]  /*90c0*/  F2FP.F16.E4M3.UNPACK_B R11, R11.H1 ;  /* 0x0000000bff0b723e */ /* 0x000fe200030006ff */
[----:B------:R-:W-:Y:S01]  /*90d0*/  HADD2.F32 R44, -RZ, R41.H0_H0 ;  /* 0x20000029ff2c7230 */ /* 0x000fe20000004100 */
[-C--:B------:R-:W-:Y:S01]  /*90e0*/  F2FP.F16.E4M3.UNPACK_B R5, R4.reuse ;  /* 0x00000004ff05723e */ /* 0x080fe200020006ff */
[----:B------:R-:W-:Y:S01]  /*90f0*/  HADD2.F32 R43, -RZ, R42.H0_H0 ;  /* 0x2000002aff2b7230 */ /* 0x000fe20000004100 */
[----:B------:R-:W-:Y:S01]  /*9100*/  F2FP.F16.E4M3.UNPACK_B R35, R4.H1 ;  /* 0x00000004ff23723e */ /* 0x000fe200030006ff */
        /* <DEDUP_REMOVED lines=9> */
[-C--:B------:R-:W-:Y:S01]  /*91a0*/  FFMA.FTZ R110, R7, R38.reuse, -R110 ;  /* 0x00000026076e7223 */ /* 0x080fe2000001086e */
[----:B------:R-:W-:Y:S02]  /*91b0*/  HADD2.F32 R42, -RZ, R42.H1_H1 ;  /* 0x3000002aff2a7230 */ /* 0x000fe40000004100 */
[----:B------:R-:W-:Y:S01]  /*91c0*/  FFMA.FTZ R44, R13, R38, R44 ;  /* 0x000000260d2c7223 */ /* 0x000fe2000001002c */
[----:B------:R-:W-:Y:S02]  /*91d0*/  HADD2.F32 R11, -RZ, R11.H1_H1 ;  /* 0x3000000bff0b7230 */ /* 0x000fe40000004100 */
[----:B------:R-:W-:Y:S01]  /*91e0*/  FFMA.FTZ R43, R4, R40, R43 ;  /* 0x00000028042b7223 */ /* 0x000fe2000001002b */
[----:B------:R-:W-:Y:S02]  /*91f0*/  HADD2.F32 R34, -RZ, R34.H1_H1 ;  /* 0x30000022ff227230 */ /* 0x000fe40000004100 */
[----:B------:R-:W-:Y:S01]  /*9200*/  FMUL.FTZ R38, R15, R42 ;  /* 0x0000002a0f267220 */ /* 0x000fe20000410000 */
[----:B------:R-:W-:-:S02]  /*9210*/  HADD2.F32 R41, -RZ, R41.H1_H1 ;  /* 0x30000029ff297230 */ /* 0x000fc40000004100 */
[----:B------:R-:W-:Y:S01]  /*9220*/  FMUL.FTZ R42, R11, R42 ;  /* 0x0000002a0b2a7220 */ /* 0x000fe20000410000 */
[----:B------:R-:W-:Y:S02]  /*9230*/  HADD2.F32 R6, -RZ, R6.H1_H1 ;  /* 0x30000006ff067230 */ /* 0x000fe40000004100 */
[----:B------:R-:W-:Y:S01]  /*9240*/  FFMA.FTZ R112, R9, R40, -R112 ;  /* 0x0000002809707223 */ /* 0x000fe20000010870 */
        /* <DEDUP_REMOVED lines=9> */
[----:B------:R-:W-:-:S02]  /*92e0*/  F2FP.SATFINITE.E4M3.F32.PACK_AB_MERGE_C R48, R49, R48, RZ ;  /* 0x000000303130723e */ /* 0x000fc400048070ff */
[----:B------:R-:W-:Y:S02]  /*92f0*/  F2FP.SATFINITE.E4M3.F32.PACK_AB_MERGE_C R11, R11, R112, RZ ;  /* 0x000000700b0b723e */ /* 0x000fe400048070ff */
[----:B------:R-:W-:Y:S02]  /*9300*/  F2FP.SATFINITE.E4M3.F32.PACK_AB_MERGE_C R42, R42, R43, RZ ;  /* 0x0000002b2a2a723e */ /* 0x000fe400048070ff */
[----:B------:R-:W-:Y:S02]  /*9310*/  F2FP.SATFINITE.E4M3.F32.PACK_AB_MERGE_C R9, R45, R32, R47 ;  /* 0x000000202d09723e */ /* 0x000fe4000480702f */
[----:B------:R-:W-:Y:S02]  /*9320*/  F2FP.SATFINITE.E4M3.F32.PACK_AB_MERGE_C R11, R7, R110, R11 ;  /* 0x0000006e070b723e */ /* 0x000fe4000480700b */
[----:B------:R-:W-:Y:S02]  /*9330*/  F2FP.SATFINITE.E4M3.F32.PACK_AB_MERGE_C R13, R46, R33, R48 ;  /* 0x000000212e0d723e */ /* 0x000fe40004807030 */
[----:B------:R-:W-:-:S07]  /*9340*/  F2FP.SATFINITE.E4M3.F32.PACK_AB_MERGE_C R15, R41, R44, R42 ;  /* 0x0000002c290f723e */ /* 0x000fce000480702a */
.L_x_4560:
[----:B------:R-:W-:Y:S05]  /*9350*/  BSYNC B1 ;  /* 0x0000000000017941 */ /* 0x000fea0003800000 */
.L_x_4559:
[----:B0-----:R4:W-:Y:S01]  /*9360*/  STG.E.128 desc[UR40][R36.64], R8 ;  /* 0x0000000824007986 */ /* 0x0019e2000c101d28 */
[----:B------:R-:W-:-:S13]  /*9370*/  ISETP.GE.AND P4, PT, R39, R115, PT ;  /* 0x000000732700720c */ /* 0x000fda0003f86270 */
[----:B------:R-:W-:Y:S05]  /*9380*/  @P4 BRA `(.L_x_4523) ;  /* 0x00000000009c4947 */ /* 0x000fea0003800000 */
[--C-:B------:R-:W-:Y:S02]  /*9390*/  SHF.R.S32.HI R4, RZ, 0x1f, R39.reuse ;  /* 0x0000001fff047819 */ /* 0x100fe40000011427 */
[----:B------:R-:W-:-:S04]  /*93a0*/  IADD3 R39, P4, P5, R60, R98, R39 ;  /* 0x000000623c277210 */ /* 0x000fc80007d9e027 */
[----:B------:R-:W-:Y:S02]  /*93b0*/  IADD3.X R4, R100, R117, R4, P4, P5 ;  /* 0x0000007564047210 */ /* 0x000fe400027ea404 */
[----:B------:R-:W-:-:S05]  /*93c0*/  IADD3 R96, P4, R39, R96, RZ ;  /* 0x0000006027607210 */ /* 0x000fca0007f9e0ff */
[----:B------:R-:W-:-:S05]  /*93d0*/  IMAD.X R97, R4, 0x1, R97, P4 ;  /* 0x0000000104617824 */ /* 0x000fca00020e0661 */
[----:B--2---:R0:W-:Y:S01]  /*93e0*/  STG.E.128 desc[UR40][R96.64], R12 ;  /* 0x0000000c60007986 */ /* 0x0041e2000c101d28 */
[----:B------:R-:W-:Y:S05]  /*93f0*/  BRA `(.L_x_4523) ;  /* 0x0000000000807947 */ /* 0x000fea0003800000 */
.L_x_4516:
[----:B------:R-:W-:-:S06]  /*9400*/  UISETP.NE.AND UP0, UPT, UR42, 0x3, UPT ;  /* 0x000000032a00788c */ /* 0x000fcc000bf05270 */
[----:B------:R-:W-:-:S13]  /*9410*/  PLOP3.LUT P3, PT, PT, PT, UP0, 0x80, 0x0 ;  /* 0x000000000000781c */ /* 0x000fda0003f6f008 */
[----:B------:R-:W-:Y:S05]  /*9420*/  @!P3 BRA `(.L_x_4561) ;  /* 0x000000000004b947 */ /* 0x000fea0003800000 */
[----:B------:R-:W-:Y:S01]  /*9430*/  BPT.TRAP 0x1 ;  /* 0x000000040000795c */ /* 0x000fe20000300000 */
.L_x_4561:
[----:B------:R-:W-:Y:S01]  /*9440*/  IMAD R103, R17, 0x8, R16 ;  /* 0x0000000811677824 */ /* 0x000fe200078e0210 */
[----:B------:R-:W-:Y:S01]  /*9450*/  SHF.L.U32 R108, R206, 0x1f, RZ ;  /* 0x0000001fce6c7819 */ /* 0x000fe200000006ff */
[----:B------:R-:W-:Y:S01]  /*9460*/  IMAD R107, R24, -0x80, R2 ;  /* 0xffffff80186b7824 */ /* 0x000fe200078e0202 */
[----:B------:R-:W-:Y:S02]  /*9470*/  BSSY B1, `(.L_x_4562) ;  /* 0x0000004000017945 */ /* 0x000fe40003800000 */
[----:B------:R-:W0:Y:S02]  /*9480*/  SYNCS.PHASECHK.TRANS64.TRYWAIT P4, [R103+URZ+0x2a890], R108 ;  /* 0x02a8906c670075a7 */ /* 0x000e24000808017f */
[----:B------:R-:W-:Y:S01]  /*9490*/  VIMNMX R107, R107, 0x80, PT ;  /* 0x000000806b6b7848 */ /* 0x000fe20003fe0100 */
[----:B0-----:R-:W-:Y:S06]  /*94a0*/  @!P4 BRA `(.L_x_4563) ;  /* 0x0000025400dcc947 */ /* 0x001fec0003800000 */
.L_x_4891:
[----:B------:R-:W-:Y:S05]  /*94b0*/  BSYNC B1 ;  /* 0x0000000000017941 */ /* 0x000fea0003800000 */
.L_x_4562:
        /* <DEDUP_REMOVED lines=20> */
.L_x_4523:
[----:B------:R-:W-:Y:S05]  /*9600*/  BSYNC B0 ;  /* 0x0000000000007941 */ /* 0x000fea0003800000 */
.L_x_4515:
[----:B-1234-:R-:W1:Y:S01]  /*9610*/  S2R R4, SR_TID.X ;  /* 0x0000000000047919 */ /* 0x01ee620000002100 */
        /* <DEDUP_REMOVED lines=8> */
[----:B-1----:R-:W-:Y:S01]  /*96a0*/  LOP3.LUT R4, R4, 0x7f, RZ, 0xc0, !PT ;  /* 0x0000007f04047812 */ /* 0x002fe200078ec0ff */
[----:B--2---:R1:W-:Y:S03]  /*96b0*/  BAR.SYNC.DEFER_BLOCKING R77, 0x80 ;  /* 0x0002004d0000751d */ /* 0x0043e60000010000 */
[----:B------:R-:W-:-:S13]  /*96c0*/  ISETP.NE.AND P4, PT, R4, RZ, PT ;  /* 0x000000ff0400720c */ /* 0x000fda0003f85270 */
[----:B------:R-:W-:-:S05]  /*96d0*/  @!P4 VIADD R4, R103, 0x2a8a0 ;  /* 0x0002a8a06704c836 */ /* 0x000fca0000000000 */
[----:B------:R-:W-:-:S04]  /*96e0*/  @!P4 PRMT R4, RZ, 0x654, R4 ;  /* 0x00000654ff04c816 */ /* 0x000fc80000000004 */
[----:B------:R1:W-:Y:S01]  /*96f0*/  @!P4 SYNCS.ARRIVE.TRANS64.RED.A1T0 RZ, [R4+URZ], RZ ;  /* 0x000000ff04ffc9a7 */ /* 0x0003e2000810043f */
[----:B------:R-:W-:Y:S05]  /*9700*/  @!P3 BRA `(.L_x_4565) ;  /* 0x000000000004b947 */ /* 0x000fea0003800000 */
[----:B------:R-:W-:Y:S01]  /*9710*/  BPT.TRAP 0x1 ;  /* 0x000000040000795c */ /* 0x000fe20000300000 */
.L_x_4565:
[----:B------:R-:W-:Y:S05]  /*9720*/  BSYNC B0 ;  /* 0x0000000000007941 */ /* 0x000fea0003800000 */
.L_x_4564:
[----:B------:R-:W2:Y:S01]  /*9730*/  SYNCS.PHASECHK.TRANS64.TRYWAIT P3, [R103+URZ+0x2a8b0], R108 ;  /* 0x02a8b06c670075a7 */ /* 0x000ea2000806017f */
[----:B------:R-:W-:Y:S04]  /*9740*/  BSSY B0, `(.L_x_4566) ;  /* 0x0000002000007945 */ /* 0x000fe80003800000 */
[----:B--2---:R-:W-:Y:S05]  /*9750*/  @!P3 BRA `(.L_x_4567) ;  /* 0x000002540044b947 */ /* 0x004fea0003800000 */
.L_x_4892:
[----:B------:R-:W-:Y:S05]  /*9760*/  BSYNC B0 ;  /* 0x0000000000007941 */ /* 0x000fea0003800000 */
.L_x_4566:
[----:B------:R-:W-:Y:S01]  /*9770*/  ISETP.GE.AND P3, PT, R201, R107, PT ;  /* 0x0000006bc900720c */ /* 0x000fe20003f66270 */
[----:B------:R-:W-:-:S12]  /*9780*/  BSSY B0, `(.L_x_4568) ;  /* 0x000001f000007945 */ /* 0x000fd80003800000 */
[----:B------:R-:W-:Y:S05]  /*9790*/  @P3 BRA `(.L_x_4569) ;  /* 0x0000000000743947 */ /* 0x000fea0003800000 */
[----:B-1----:R-:W-:Y:S01]  /*97a0*/  IMAD.WIDE R4, R24, 0x80, R20 ;  /* 0x0000008018047825 */ /* 0x002fe200078e0214 */
[----:B------:R-:W-:Y:S01]  /*97b0*/  ULDC.64 UR4, c[0x0][0x328] ;  /* 0x0000ca0000047ab9 */ /* 0x000fe20000000a00 */
[----:B------:R-:W-:Y:S02]  /*97c0*/  ULDC.64 UR6, c[0x0][0x318] ;  /* 0x0000c60000067ab9 */ /* 0x000fe40000000a00 */
[----:B------:R-:W-:Y:S02]  /*97d0*/  IMAD.MOV.U32 R6, RZ, RZ, R58 ;  /* 0x000000ffff067224 */ /* 0x000fe400078e003a */
[----:B------:R-:W-:Y:S02]  /*97e0*/  IMAD.MOV.U32 R7, RZ, RZ, R65 ;  /* 0x000000ffff077224 */ /* 0x000fe400078e0041 */
[----:B------:R-:W-:Y:S02]  /*97f0*/  IMAD R5, R5, UR4, RZ ;  /* 0x0000000405057c24 */ /* 0x000fe4000f8e02ff */
[----:B------:R-:W-:Y:S01]  /*9800*/  IMAD.WIDE.U32 R6, R4, UR4, R6 ;  /* 0x0000000404067c25 */ /* 0x000fe2000f8e0006 */
[----:B------:R-:W-:-:S03]  /*9810*/  ULDC UR4, c[0x0][0x2f4] ;  /* 0x0000bd0000047ab9 */ /* 0x000fc60000000800 */
[----:B------:R-:W-:Y:S01]  /*9820*/  IMAD R5, R4, UR5, R5 ;  /* 0x0000000504057c24 */ /* 0x000fe2000f8e0205 */
[----:B------:R-:W-:-:S04]  /*9830*/  IADD3 R8, P3, R6, UR6, RZ ;  /* 0x0000000606087c10 */ /* 0x000fc8000ff7e0ff */
[----:B------:R-:W-:Y:S02]  /*9840*/  IADD3.X R9, R7, UR7, R5, P3, !PT ;  /* 0x0000000707097c10 */ /* 0x000fe40009ffe405 */
[----:B------:R-:W-:-:S13]  /*9850*/  ISETP.GE.AND P3, PT, R22, UR4, PT ;  /* 0x0000000416007c0c */ /* 0x000fda000bf66270 */
[----:B------:R-:W1:Y:S04]  /*9860*/  @!P3 LDS.128 R4, [R106+0xc400] ;  /* 0x00c400006a04b984 */ /* 0x000e680000000c00 */
[----:B-1----:R-:W-:Y:S01]  /*9870*/  @!P3 STG.E.128 desc[UR40][R8.64], R4 ;  /* 0x000000040800b986 */ /* 0x002fe2000c101d28 */
        /* <DEDUP_REMOVED lines=14> */
[----:B-1----:R3:W-:Y:S02]  /*9960*/  @!P3 STG.E.128 desc[UR40][R8.64+0xa0], R4 ;  /* 0x0000a0040800b986 */ /* 0x0027e4000c101d28 */
.L_x_4569:
[----:B------:R-:W-:Y:S05]  /*9970*/  BSYNC B0 ;  /* 0x0000000000007941 */ /* 0x000fea0003800000 */
.L_x_4568:
[----:B------:R-:W-:Y:S01]  /*9980*/  @!PT LDS RZ, [RZ] ;  /* 0x00000000fffff984 */ /* 0x000fe20000000800 */
[----:B------:R-:W-:Y:S01]  /*9990*/  @!PT LDS RZ, [RZ] ;  /* 0x00000000fffff984 */ /* 0x000fe20000000800 */
[----:B------:R-:W-:Y:S01]  /*99a0*/  @!PT LDS RZ, [RZ] ;  /* 0x00000000fffff984 */ /* 0x000fe20000000800 */
[----:B------:R-:W-:Y:S01]  /*99b0*/  @!PT LDS RZ, [RZ] ;  /* 0x00000000fffff984 */ /* 0x000fe20000000800 */
[----:B------:R4:W-:Y:S06]  /*99c0*/  MEMBAR.ALL.CTA ;  /* 0x0000000000007992 */ /* 0x0009ec0000008000 */
[----:B----4-:R-:W4:Y:S01]  /*99d0*/  FENCE.VIEW.ASYNC.S ;  /* 0x00000000000073c6 */ /* 0x010f220000000000 */
[----:B------:R-:W-:Y:S02]  /*99e0*/  VIADD R17, R17, 0x1 ;  /* 0x0000000111117836 */ /* 0x000fe40000000000 */
[----:B0-2---:R-:W-:Y:S01]  /*99f0*/  @!P4 VIADD R103, R103, 0x2a8c0 ;  /* 0x0002a8c06767c836 */ /* 0x005fe20000000000 */
[----:B----4-:R0:W-:Y:S02]  /*9a00*/  BAR.SYNC.DEFER_BLOCKING R77, 0x80 ;  /* 0x0002004d0000751d */ /* 0x0101e40000010000 */
[----:B------:R-:W-:-:S02]  /*9a10*/  ISETP.NE.AND P3, PT, R17, 0x2, PT ;  /* 0x000000021100780c */ /* 0x000fc40003f65270 */
[----:B------:R-:W-:Y:S02]  /*9a20*/  @!P4 PRMT R103, RZ, 0x654, R103 ;  /* 0x00000654ff67c816 */ /* 0x000fe40000000067 */
[----:B---3--:R-:W-:Y:S02]  /*9a30*/  SEL R5, RZ, 0x1, P3 ;  /* 0x00000001ff057807 */ /* 0x008fe40001800000 */
[----:B------:R-:W-:Y:S02]  /*9a40*/  SEL R17, R17, RZ, P3 ;  /* 0x000000ff11117207 */ /* 0x000fe40001800000 */
[----:B------:R-:W-:Y:S01]  /*9a50*/  LOP3.LUT R206, R206, R5, RZ, 0x3c, !PT ;  /* 0x00000005cece7212 */ /* 0x000fe200078e3cff */
[----:B------:R0:W-:Y:S01]  /*9a60*/  @!P4 SYNCS.ARRIVE.TRANS64.RED.A1T0 RZ, [R103+URZ], RZ ;  /* 0x000000ff67ffc9a7 */ /* 0x0001e2000810043f */
[----:B------:R-:W-:Y:S05]  /*9a70*/  @P2 BRA `(.L_x_4570) ;  /* 0xffffff9000c02947 */ /* 0x000fea000383ffff */
[----:B-1----:R-:W1:Y:S01]  /*9a80*/  S2R R4, SR_TID.X ;  /* 0x0000000000047919 */ /* 0x002e620000002100 */
[----:B------:R-:W-:Y:S02]  /*9a90*/  PLOP3.LUT P0, PT, PT, PT, PT, 0x8, 0x0 ;  /* 0x000000000000781c */ /* 0x000fe40003f0e170 */
[----:B-1----:R-:W-:-:S04]  /*9aa0*/  SHF.R.U32.HI R4, RZ, 0x7, R4 ;  /* 0x00000007ff047819 */ /* 0x002fc80000011604 */
[----:B------:R-:W-:-:S13]  /*9ab0*/  ISETP.NE.AND P5, PT, R4, 0x1, PT ;  /* 0x000000010400780c */ /* 0x000fda0003fa5270 */
[----:B------:R-:W-:Y:S06]  /*9ac0*/  @!P5 BAR.ARV 0x9, 0x100 ;  /* 0x024400000000db1d */ /* 0x000fec0000002000 */
.L_x_4510:
[----:B------:R-:W1:Y:S01]  /*9ad0*/  LDC R0, c[0x0][0x448] ;  /* 0x00011200ff007b82 */ /* 0x000e620000000800 */
[----:B------:R-:W-:-:S07]  /*9ae0*/  VIADD R3, R207, 0x7f ;  /* 0x0000007fcf037836 */ /* 0x000fce0000000000 */
[----:B------:R-:W2:Y:S01]  /*9af0*/  LDC.64 R6, c[0x0][0x9e0] ;  /* 0x00027800ff067b82 */ /* 0x000ea20000000a00 */
[----:B-1----:R-:W-:Y:S02]  /*9b00*/  ISETP.NE.AND P1, PT, R0, 0x1, PT ;  /* 0x000000010000780c */ /* 0x002fe40003f25270 */
[----:B--2---:R-:W-:-:S11]  /*9b10*/  ISETP.GE.AND P2, PT, R7, 0x1, PT ;  /* 0x000000010700780c */ /* 0x004fd60003f46270 */
[----:B------:R-:W1:Y:S08]  /*9b20*/  @P1 LDC R0, c[0x0][0x44c] ;  /* 0x00011300ff001b82 */ /* 0x000e700000000800 */
[----:B------:R-:W2:Y:S01]  /*9b30*/  @P1 LDC R5, c[0x0][0x450] ;  /* 0x00011400ff051b82 */ /* 0x000ea20000000800 */
[----:B-1----:R-:W-:-:S05]  /*9b40*/  @P1 IMAD.HI.U32 R0, R3, R0, RZ ;  /* 0x0000000003001227 */ /* 0x002fca00078e00ff */
[----:B--2---:R-:W-:-:S05]  /*9b50*/  @P1 SHF.R.U32.HI R3, RZ, R5, R0 ;  /* 0x00000005ff031219 */ /* 0x004fca0000011600 */
[----:B------:R-:W-:Y:S01]  /*9b60*/  IMAD.IADD R3, R28, 0x1, R3 ;  /* 0x000000011c037824 */ /* 0x000fe200078e0203 */
[----:B------:R-:W-:Y:S06]  /*9b70*/  @P0 BRA `(.L_x_4571) ;  /* 0x00000000000c0947 */ /* 0x000fec0003800000 */
[----:B------:R-:W1:Y:S01]  /*9b80*/  FENCE.VIEW.ASYNC.G ;  /* 0x00000000000073c6 */ /* 0x000e620000000100 */
[----:B------:R-:W-:Y:S05]  /*9b90*/  WARPSYNC.ALL ;  /* 0x0000000000007948 */ /* 0x000fea0003800000 */
[----:B-1----:R-:W-:Y:S06]  /*9ba0*/  BAR.ARV 0xc, 0x180 ;  /* 0x0306000000007b1d */ /* 0x002fec0000002000 */
.L_x_4571:
        /* <DEDUP_REMOVED lines=13> */
.L_x_4574:
[----:B------:R-:W-:-:S13]  /*9c80*/  ISETP.NE.AND P0, PT, R7, 0x1, PT ;  /* 0x000000010700780c */ /* 0x000fda0003f05270 */
[----:B------:R-:W1:Y:S02]  /*9c90*/  @P0 LDC.64 R4, c[0x0][0x9e8] ;  /* 0x00027a00ff040b82 */ /* 0x000e640000000a00 */
[----:B-1----:R-:W-:-:S05]  /*9ca0*/  @P0 IMAD.HI.U32 R4, R2, R4, RZ ;  /* 0x0000000402040227 */ /* 0x002fca00078e00ff */
[----:B------:R-:W-:-:S07]  /*9cb0*/  @P0 SHF.R.U32.HI R2, RZ, R5, R4 ;  /* 0x00000005ff020219 */ /* 0x000fce0000011604 */
.L_x_4575:
[----:B------:R-:W-:Y:S05]  /*9cc0*/  BSYNC B0 ;  /* 0x0000000000007941 */ /* 0x000fea0003800000 */
.L_x_4573:
[----:B------:R-:W-:-:S05]  /*9cd0*/  IMAD R3, R2, R7, R7 ;  /* 0x0000000702037224 */ /* 0x000fca00078e0207 */
[----:B------:R-:W-:-:S07]  /*9ce0*/  VIMNMX R0, R0, R3, PT ;  /* 0x0000000300007248 */ /* 0x000fce0003fe0100 */
.L_x_4572:
[----:B------:R-:W1:Y:S01]  /*9cf0*/  @P1 LDC R2, c[0x0][0x44c] ;  /* 0x00011300ff021b82 */ /* 0x000e620000000800 */
[----:B------:R-:W-:Y:S01]  /*9d00*/  VIADD R0, R0, 0x7f ;  /* 0x0000007f00007836 */ /* 0x000fe20000000000 */
[----:B------:R-:W-:Y:S01]  /*9d10*/  ULDC UR4, c[0x0][0x9dc] ;  /* 0x0002770000047ab9 */ /* 0x000fe20000000800 */
[----:B------:R-:W-:-:S03]  /*9d20*/  IMAD.MOV.U32 R5, RZ, RZ, R207 ;  /* 0x000000ffff057224 */ /* 0x000fc600078e00cf */
[----:B------:R-:W-:Y:S02]  /*9d30*/  SHF.R.S32.HI R3, RZ, 0x1f, R0 ;  /* 0x0000001fff037819 */ /* 0x000fe40000011400 */
[----:B------:R-:W2:Y:S02]  /*9d40*/  @P1 LDC R9, c[0x0][0x450] ;  /* 0x00011400ff091b82 */ /* 0x000ea40000000800 */
[----:B------:R-:W-:-:S04]  /*9d50*/  LEA.HI R3, R3, R0, RZ, 0x7 ;  /* 0x0000000003037211 */ /* 0x000fc800078f38ff */
[----:B------:R-:W-:-:S04]  /*9d60*/  SHF.R.S32.HI R0, RZ, 0x7, R3 ;  /* 0x00000007ff007819 */ /* 0x000fc80000011403 */
[----:B------:R-:W-:Y:S01]  /*9d70*/  VIMNMX R27, R27, R0, PT ;  /* 0x000000001b1b7248 */ /* 0x000fe20003fe0100 */
[----:B-1----:R-:W-:-:S05]  /*9d80*/  @P1 IMAD.HI.U32 R2, R207, R2, RZ ;  /* 0x00000002cf021227 */ /* 0x002fca00078e00ff */
[----:B--2---:R-:W-:-:S05]  /*9d90*/  @P1 SHF.R.U32.HI R5, RZ, R9, R2 ;  /* 0x00000009ff051219 */ /* 0x004fca0000011602 */
        /* <DEDUP_REMOVED lines=13> */
.L_x_4578:
[----:B------:R-:W-:-:S13]  /*9e70*/  ISETP.NE.AND P0, PT, R7, 0x1, PT ;  /* 0x000000010700780c */ /* 0x000fda0003f05270 */
[----:B------:R-:W1:Y:S02]  /*9e80*/  @P0 LDC.64 R4, c[0x0][0x9e8] ;  /* 0x00027a00ff040b82 */ /* 0x000e640000000a00 */
[----:B-1----:R-:W-:-:S05]  /*9e90*/  @P0 IMAD.HI.U32 R4, R2, R4, RZ ;  /* 0x0000000402040227 */ /* 0x002fca00078e00ff */
[----:B------:R-:W-:-:S07]  /*9ea0*/  @P0 SHF.R.U32.HI R2, RZ, R5, R4 ;  /* 0x00000005ff020219 */ /* 0x000fce0000011604 */
.L_x_4579:
[----:B------:R-:W-:Y:S05]  /*9eb0*/  BSYNC B0 ;  /* 0x0000000000007941 */ /* 0x000fea0003800000 */
.L_x_4577:
[----:B------:R-:W-:-:S05]  /*9ec0*/  IMAD R3, R2, R7, RZ ;  /* 0x0000000702037224 */ /* 0x000fca00078e02ff */
[----:B------:R-:W-:-:S07]  /*9ed0*/  VIMNMX R0, R0, R3, !PT ;  /* 0x0000000300007248 */ /* 0x000fce0007fe0100 */
.L_x_4576:
[----:B------:R-:W-:Y:S01]  /*9ee0*/  SHF.R.S32.HI R3, RZ, 0x1f, R0 ;  /* 0x0000001fff037819 */ /* 0x000fe20000011400 */
[----:B------:R-:W-:Y:S01]  /*9ef0*/  BSSY B0, `(.L_x_4580) ;  /* 0x0000026000007945 */ /* 0x000fe20003800000 */
[----:B0-----:R-:W-:Y:S02]  /*9f00*/  IMAD.MOV.U32 R103, RZ, RZ, RZ ;  /* 0x000000ffff677224 */ /* 0x001fe400078e00ff */
[----:B------:R-:W-:-:S04]  /*9f10*/  LEA.HI R3, R3, R0, RZ, 0x7 ;  /* 0x0000000003037211 */ /* 0x000fc800078f38ff */
[----:B------:R-:W-:-:S04]  /*9f20*/  SHF.R.S32.HI R3, RZ, 0x7, R3 ;  /* 0x00000007ff037819 */ /* 0x000fc80000011403 */
[----:B------:R-:W-:-:S04]  /*9f30*/  VIMNMX R212, RZ, R3, !PT ;  /* 0x00000003ffd47248 */ /* 0x000fc80007fe0100 */
        /* <DEDUP_REMOVED lines=33> */
.L_x_4581:
[----:B------:R-:W-:Y:S05]  /*a150*/  BSYNC B0 ;  /* 0x0000000000007941 */ /* 0x000fea0003800000 */
.L_x_4580:
[-C--:B------:R-:W-:Y:S01]  /*a160*/  IMAD R212, R228, R103.reuse, R212 ;  /* 0x00000067e4d47224 */ /* 0x080fe200078e02d4 */
[----:B------:R-:W-:Y:S02]  /*a170*/  PLOP3.LUT P0, PT, PT, PT, PT, 0x80, 0x0 ;  /* 0x000000000000781c */ /* 0x000fe40003f0f070 */
[----:B------:R-:W-:Y:S02]  /*a180*/  CS2R R4, SRZ ;  /* 0x0000000000047805 */ /* 0x000fe4000001ff00 */
[----:B------:R-:W-:Y:S01]  /*a190*/  CS2R R120, SRZ ;  /* 0x0000000000787805 */ /* 0x000fe2000001ff00 */
[----:B------:R-:W-:Y:S01]  /*a1a0*/  IMAD.MOV.U32 R0, RZ, RZ, RZ ;  /* 0x000000ffff007224 */ /* 0x000fe200078e00ff */
[----:B------:R-:W-:Y:S02]  /*a1b0*/  VIADDMNMX R103, R212, R103, R27, PT ;  /* 0x00000067d4677246 */ /* 0x000fe4000380011b */
[----:B------:R-:W-:Y:S02]  /*a1c0*/  CS2R R142, SRZ ;  /* 0x00000000008e7805 */ /* 0x000fe4000001ff00 */
[----:B------:R-:W-:Y:S01]  /*a1d0*/  CS2R R28, SRZ ;  /* 0x00000000001c7805 */ /* 0x000fe2000001ff00 */
[----:B------:R-:W-:Y:S01]  /*a1e0*/  IMAD.MOV.U32 R6, RZ, RZ, RZ ;  /* 0x000000ffff067224 */ /* 0x000fe200078e00ff */
[----:B------:R-:W-:-:S02]  /*a1f0*/  ISETP.GT.AND P1, PT, R103, R212, PT ;  /* 0x000000d46700720c */ /* 0x000fc40003f24270 */
[----:B------:R-:W-:Y:S01]  /*a200*/  CS2R R92, SRZ ;  /* 0x00000000005c7805 */ /* 0x000fe2000001ff00 */
[----:B------:R-:W-:Y:S01]  /*a210*/  IMAD.MOV.U32 R144, RZ, RZ, RZ ;  /* 0x000000ffff907224 */ /* 0x000fe200078e00ff */
        /* <DEDUP_REMOVED lines=41> */
[----:B------:R-:W-:Y:S01]  /*a4b0*/  CS2R R108, SRZ ;  /* 0x00000000006c7805 */ /* 0x000fe2000001ff00 */
[----:B------:R-:W-:Y:S01]  /*a4c0*/  IMAD.MOV.U32 R12, RZ, RZ, RZ ;  /* 0x000000ffff0c7224 */ /* 0x000fe200078e00ff */
[----:B------:R-:W-:Y:S01]  /*a4d0*/  CS2R R114, SRZ ;  /* 0x0000000000727805 */ /* 0x000fe2000001ff00 */
[----:B------:R-:W-:Y:S02]  /*a4e0*/  IMAD.MOV.U32 R111, RZ, RZ, RZ ;  /* 0x000000ffff6f7224 */ /* 0x000fe400078e00ff */
[----:B------:R-:W-:Y:S01]  /*a4f0*/  IMAD.MOV.U32 R72, RZ, RZ, RZ ;  /* 0x000000ffff487224 */ /* 0x000fe200078e00ff */
        /* <DEDUP_REMOVED lines=9> */
.L_x_4895:
        /* <DEDUP_REMOVED lines=25> */
.L_x_4584:
        /* <DEDUP_REMOVED lines=8> */
[----:B------:R-:W-:-:S05]  /*a7a0*/  @P0 SHF.R.S32.HI R3, RZ, 0x1f, R215 ;  /* 0x0000001fff030819 */ /* 0x000fca00000114d7 */
[----:B------:R-:W2:Y:S08]  /*a7b0*/  @P0 LDC.64 R6, c[0x0][0x9a8] ;  /* 0x00026a00ff060b82 */ /* 0x000eb00000000a00 */
[----:B------:R-:W3:Y:S08]  /*a7c0*/  @P0 LDC.64 R10, c[0x0][0x9b0] ;  /* 0x00026c00ff0a0b82 */ /* 0x000ef00000000a00 */
[----:B0-----:R-:W0:Y:S01]  /*a7d0*/  @P1 LDC.64 R12, c[0x0][0x9c0] ;  /* 0x00027000ff0c1b82 */ /* 0x001e220000000a00 */
[----:B-1----:R-:W-:-:S02]  /*a7e0*/  @P1 IMAD R2, R5, R8, RZ ;  /* 0x0000000805021224 */ /* 0x002fc400078e02ff */
[----:B------:R-:W-:-:S04]  /*a7f0*/  @P1 IMAD.WIDE.U32 R4, R215, R8, RZ ;  /* 0x00000008d7041225 */ /* 0x000fc800078e00ff */
[----:B------:R-:W-:Y:S02]  /*a800*/  @P1 IMAD R9, R215, R9, R2 ;  /* 0x00000009d7091224 */ /* 0x000fe400078e0202 */
[-C--:B--2---:R-:W-:Y:S02]  /*a810*/  @P0 IMAD R0, R3, R6.reuse, RZ ;  /* 0x0000000603000224 */ /* 0x084fe400078e02ff */
[----:B------:R-:W-:-:S04]  /*a820*/  @P0 IMAD.WIDE.U32 R2, R215, R6, RZ ;  /* 0x00000006d7020225 */ /* 0x000fc800078e00ff */
[----:B------:R-:W-:Y:S02]  /*a830*/  @P0 IMAD R7, R215, R7, R0 ;  /* 0x00000007d7070224 */ /* 0x000fe400078e0200 */
[----:B------:R-:W-:Y:S02]  /*a840*/  @P1 IMAD.IADD R5, R5, 0x1, R9 ;  /* 0x0000000105051824 */ /* 0x000fe400078e0209 */
[----:B------:R-:W-:Y:S02]  /*a850*/  @P0 IMAD.IADD R3, R3, 0x1, R7 ;  /* 0x0000000103030824 */ /* 0x000fe400078e0207 */
[----:B------:R-:W-:Y:S02]  /*a860*/  IMAD.MOV.U32 R0, RZ, RZ, 0x3f800000 ;  /* 0x3f800000ff007424 */ /* 0x000fe400078e00ff */
[----:B---3--:R-:W-:-:S04]  /*a870*/  @P0 IMAD.WIDE.U32 R2, R222, R10, R2 ;  /* 0x0000000ade020225 */ /* 0x008fc800078e0002 */
[----:B0-----:R-:W-:Y:S01]  /*a880*/  @P1 IMAD.WIDE.U32 R6, R222, R12, R4 ;  /* 0x0000000cde061225 */ /* 0x001fe200078e0004 */
[----:B------:R-:W-:Y:S01]  /*a890*/  @P0 LEA R4, P2, R2, UR4, 0x2 ;  /* 0x0000000402040c11 */ /* 0x000fe2000f8410ff */
[----:B------:R-:W-:Y:S02]  /*a8a0*/  ULDC UR4, c[0x0][0x3f4] ;  /* 0x0000fd0000047ab9 */ /* 0x000fe40000000800 */
[----:B------:R-:W-:Y:S01]  /*a8b0*/  @P0 IMAD R5, R222, R11, R3 ;  /* 0x0000000bde050224 */ /* 0x000fe200078e0203 */
[----:B------:R-:W-:Y:S01]  /*a8c0*/  @P1 LEA R8, P3, R6, UR6, 0x2 ;  /* 0x0000000606081c11 */ /* 0x000fe2000f8610ff */
[----:B------:R-:W-:-:S03]  /*a8d0*/  @P1 IMAD R3, R222, R13, R7 ;  /* 0x0000000dde031224 */ /* 0x000fc600078e0207 */
        /* <DEDUP_REMOVED lines=20> */
.L_x_4588:
[----:B-1----:R1:W2:Y:S02]  /*aa20*/  SYNCS.PHASECHK.TRANS64.TRYWAIT P0, [R16+URZ+0x2a800], R3 ;  /* 0x02a80003100075a7 */ /* 0x0022a4000800017f */
[----:B--2---:R-:W-:Y:S05]  /*aa30*/  @!P0 NANOSLEEP.SYNCS 0x989680 ;  /* 0x009896800000895d */ /* 0x004fea0003900000 */
[----:B------:R-:W2:Y:S02]  /*aa40*/  @!P0 SYNCS.PHASECHK.TRANS64 P0, [R16+URZ+0x2a800], R3 ;  /* 0x02a80003100085a7 */ /* 0x000ea4000800007f */
[----:B--2---:R-:W-:Y:S05]  /*aa50*/  @!P0 BRA `(.L_x_4588) ;  /* 0xfffffffc00f08947 */ /* 0x004fea000383ffff */
.L_x_4587:
[----:B------:R-:W-:Y:S05]  /*aa60*/  BSYNC B0 ;  /* 0x0000000000007941 */ /* 0x000fea0003800000 */
.L_x_4586:
[----:B------:R-:W-:Y:S05]  /*aa70*/  BRA `(.L_x_4589) ;  /* 0x0000007000147947 */ /* 0x000fea0003800000 */
.L_x_4585:
        /* <DEDUP_REMOVED lines=30> */
.L_x_4590:
[----:B------:R-:W-:Y:S01]  /*ac60*/  ULDC.U8 UR4, c[0x0][0x410] ;  /* 0x0001040000047ab9 */ /* 0x000fe20000000000 */
[----:B------:R-:W-:Y:S01]  /*ac70*/  BSSY B0, `(.L_x_4591) ;  /* 0x00006dd000007945 */ /* 0x000fe20003800000 */
[----:B------:R-:W-:Y:S01]  /*ac80*/  ISETP.NE.AND P0, PT, RZ, UR4, PT ;  /* 0x00000004ff007c0c */ /* 0x000fe2000bf05270 */
[----:B------:R-:W-:-:S12]  /*ac90*/  IMAD.IADD R10, R201, 0x1, R207 ;  /* 0x00000001c90a7824 */ /* 0x000fd800078e02cf */
[----:B------:R-:W-:Y:S05]  /*aca0*/  @!P0 BRA `(.L_x_4592) ;  /* 0x0000003400988947 */ /* 0x000fea0003800000 */
[----:B------:R-:W0:Y:S01]  /*acb0*/  LDC R21, c[0x0][0x448] ;  /* 0x00011200ff157b82 */ /* 0x000e220000000800 */
[----:B------:R-:W-:Y:S01]  /*acc0*/  IMAD.MOV.U32 R11, RZ, RZ, R10 ;  /* 0x000000ffff0b7224 */ /* 0x000fe200078e000a */
[----:B------:R-:W-:Y:S01]  /*acd0*/  ULDC.64 UR4, c[0x0][0x3f8] ;  /* 0x0000fe0000047ab9 */ /* 0x000fe20000000a00 */
[----:B------:R-:W-:Y:S01]  /*ace0*/  IMAD.MOV.U32 R8, RZ, RZ, R26 ;  /* 0x000000ffff087224 */ /* 0x000fe200078e001a */
[----:B------:R-:W-:Y:S01]  /*acf0*/  ULDC.64 UR6, c[0x0][0x408] ;  /* 0x0001020000067ab9 */ /* 0x000fe20000000a00 */
[----:B------:R-:W-:Y:S01]  /*ad00*/  IMAD.MOV.U32 R9, RZ, RZ, R31 ;  /* 0x000000ffff097224 */ /* 0x000fe200078e001f */
[----:B------:R-:W-:Y:S01]  /*ad10*/  ULDC.64 UR8, c[0x0][0x400] ;  /* 0x0001000000087ab9 */ /* 0x000fe20000000a00 */
[----:B------:R-:W-:Y:S02]  /*ad20*/  IMAD.MOV.U32 R6, RZ, RZ, R24 ;  /* 0x000000ffff067224 */ /* 0x000fe400078e0018 */
[----:B------:R-:W-:Y:S01]  /*ad30*/  IMAD.MOV.U32 R7, RZ, RZ, R29 ;  /* 0x000000ffff077224 */ /* 0x000fe200078e001d */
[----:B0-----:R-:W-:-:S13]  /*ad40*/  ISETP.NE.AND P0, PT, R21, 0x1, PT ;  /* 0x000000011500780c */ /* 0x001fda0003f05270 */
[----:B------:R-:W0:Y:S08]  /*ad50*/  @P0 LDC R3, c[0x0][0x44c] ;  /* 0x00011300ff030b82 */ /* 0x000e300000000800 */
[----:B------:R-:W1:Y:S01]  /*ad60*/  @P0 LDC R5, c[0x0][0x450] ;  /* 0x00011400ff050b82 */ /* 0x000e620000000800 */
[----:B0-----:R-:W-:-:S05]  /*ad70*/  @P0 IMAD.HI.U32 R0, R10, R3, RZ ;  /* 0x000000030a000227 */ /* 0x001fca00078e00ff */
[----:B-1----:R-:W-:-:S04]  /*ad80*/  @P0 SHF.R.U32.HI R11, RZ, R5, R0 ;  /* 0x00000005ff0b0219 */ /* 0x002fc80000011600 */
[----:B------:R-:W-:Y:S01]  /*ad90*/  SHF.R.S32.HI R0, RZ, 0x1f, R11 ;  /* 0x0000001fff007819 */ /* 0x000fe2000001140b */
[----:B------:R-:W-:-:S04]  /*ada0*/  IMAD.WIDE.U32 R8, R11, UR6, R8 ;  /* 0x000000060b087c25 */ /* 0x000fc8000f8e0008 */
[----:B------:R-:W-:Y:S01]  /*adb0*/  IMAD R4, R0, UR4, RZ ;  /* 0x0000000400047c24 */ /* 0x000fe2000f8e02ff */
[----:B------:R-:W-:Y:S01]  /*adc0*/  IADD3 R5, P1, R8, UR8, RZ ;  /* 0x0000000808057c10 */ /* 0x000fe2000ff3e0ff */
[----:B------:R-:W-:-:S04]  /*add0*/  IMAD.WIDE.U32 R6, R11, UR4, R6 ;  /* 0x000000040b067c25 */ /* 0x000fc8000f8e0006 */
[----:B------:R-:W-:Y:S02]  /*ade0*/  IMAD R0, R0, UR6, RZ ;  /* 0x0000000600007c24 */ /* 0x000fe4000f8e02ff */
        /* <DEDUP_REMOVED lines=8> */
[----:B------:R0:W1:Y:S04]  /*ae70*/  SHFL.IDX PT, R0, R13, RZ, 0x1e1f ;  /* 0x001e1fff0d007589 */ /* 0x00006800000e0000 */
[----:B------:R-:W2:Y:S04]  /*ae80*/  SHFL.IDX PT, R3, R3, RZ, 0x1e1f ;  /* 0x001e1fff03037589 */ /* 0x000ea800000e0000 */
[----:B------:R-:W3:Y:S04]  /*ae90*/  SHFL.IDX PT, R4, R4, RZ, 0x1e1f ;  /* 0x001e1fff04047589 */ /* 0x000ee800000e0000 */
[----:B------:R0:W4:Y:S02]  /*aea0*/  SHFL.IDX PT, R14, R5, RZ, 0x1e1f ;  /* 0x001e1fff050e7589 */ /* 0x00012400000e0000 */
.L_x_4901:
[----:B0-----:R-:W-:Y:S01]  /*aeb0*/  IMAD R5, R202, R21, RZ ;  /* 0x00000015ca057224 */ /* 0x001fe200078e02ff */
        /* <DEDUP_REMOVED lines=22> */
[C---:B--2---:R-:W-:Y:S02]  /*b020*/  @!P4 IADD3 R6, P0, R218.reuse, R3, RZ ;  /* 0x00000003da06c210 */ /* 0x044fe40007f1e0ff */
[----:B----4-:R-:W-:-:S03]  /*b030*/  @!P4 IADD3 R8, P1, R218, R14, RZ ;  /* 0x0000000eda08c210 */ /* 0x010fc60007f3e0ff */
[--C-:B-1----:R-:W-:Y:S02]  /*b040*/  @!P4 IMAD.X R7, R0, 0x1, R9.reuse, P0 ;  /* 0x000000010007c824 */ /* 0x102fe400000e0609 */
[----:B---3--:R-:W-:Y:S01]  /*b050*/  @!P4 IMAD.X R9, R4, 0x1, R9, P1 ;  /* 0x000000010409c824 */ /* 0x008fe200008e0609 */
        /* <DEDUP_REMOVED lines=8> */
[----:B------:R-:W-:Y:S01]  /*b0e0*/  SHF.R.S32.HI R15, RZ, 0x1f, R219 ;  /* 0x0000001fff0f7819 */ /* 0x000fe200000114db */
[--C-:B------:R-:W-:Y:S01]  /*b0f0*/  @!P3 IMAD.X R11, R0, 0x1, R13.reuse, P4 ;  /* 0x00000001000bb824 */ /* 0x100fe200020e060d */
[----:B------:R-:W-:Y:S01]  /*b100*/  ISETP.GE.AND P0, PT, R204, UR4, PT ;  /* 0x00000004cc007c0c */ /* 0x000fe2000bf06270 */
[----:B------:R-:W-:Y:S01]  /*b110*/  @!P3 IMAD.X R43, R4, 0x1, R13, P5 ;  /* 0x00000001042bb824 */ /* 0x000fe200028e060d */
[----:B------:R-:W-:-:S02]  /*b120*/  @!P2 IADD3 R46, P4, R219, R3, RZ ;  /* 0x00000003db2ea210 */ /* 0x000fc40007f9e0ff */
[-C--:B------:R-:W-:Y:S01]  /*b130*/  @!P2 IADD3 R48, P5, R219, R14.reuse, RZ ;  /* 0x0000000edb30a210 */ /* 0x080fe20007fbe0ff */
[----:B------:R1:W5:Y:S01]  /*b140*/  @!P3 LD.E.64 R30, desc[UR40][R10.64] ;  /* 0x000000280a1eb980 */ /* 0x000362000c101b00 */
[----:B------:R-:W-:Y:S01]  /*b150*/  SHF.R.S32.HI R21, RZ, 0x1f, R216 ;  /* 0x0000001fff157819 */ /* 0x000fe200000114d8 */
[--C-:B------:R-:W-:Y:S01]  /*b160*/  @!P2 IMAD.X R47, R0, 0x1, R15.reuse, P4 ;  /* 0x00000001002fa824 */ /* 0x100fe200020e060f */
[----:B------:R-:W-:Y:S01]  /*b170*/  @!P1 IADD3 R50, P4, R216, R3, RZ ;  /* 0x00000003d8329210 */ /* 0x000fe20007f9e0ff */
[----:B------:R-:W-:Y:S01]  /*b180*/  @!P2 IMAD.X R49, R4, 0x1, R15, P5 ;  /* 0x000000010431a824 */ /* 0x000fe200028e060f */
[----:B------:R-:W-:Y:S02]  /*b190*/  @!P1 IADD3 R52, P5, R216, R14, RZ ;  /* 0x0000000ed8349210 */ /* 0x000fe40007fbe0ff */
[----:B------:R-:W-:Y:S02]  /*b1a0*/  CS2R R24, SRZ ;  /* 0x0000000000187805 */ /* 0x000fe4000001ff00 */
[----:B------:R-:W-:Y:S01]  /*b1b0*/  SHF.R.S32.HI R13, RZ, 0x1f, R220 ;  /* 0x0000001fff0d7819 */ /* 0x000fe200000114dc */
[--C-:B------:R-:W-:Y:S01]  /*b1c0*/  @!P1 IMAD.X R51, R0, 0x1, R21.reuse, P4 ;  /* 0x0000000100339824 */ /* 0x100fe200020e0615 */
[----:B------:R-:W-:Y:S01]  /*b1d0*/  ISETP.GE.AND P4, PT, R220, UR4, PT ;  /* 0x00000004dc007c0c */ /* 0x000fe2000bf86270 */
[----:B------:R-:W-:Y:S01]  /*b1e0*/  @!P1 IMAD.X R53, R4, 0x1, R21, P5 ;  /* 0x0000000104359824 */ /* 0x000fe200028e0615 */
[----:B0-----:R-:W-:-:S02]  /*b1f0*/  @!P0 SHF.R.S32.HI R9, RZ, 0x1f, R204 ;  /* 0x0000001fff098819 */ /* 0x001fc400000114cc */
[----:B------:R-:W-:Y:S02]  /*b200*/  CS2R R26, SRZ ;  /* 0x00000000001a7805 */ /* 0x000fe4000001ff00 */
[----:B------:R-:W-:Y:S02]  /*b210*/  @!P0 IADD3 R6, P5, R204, R3, RZ ;  /* 0x00000003cc068210 */ /* 0x000fe40007fbe0ff */
[----:B------:R-:W-:Y:S02]  /*b220*/  CS2R R36, SRZ ;  /* 0x0000000000247805 */ /* 0x000fe4000001ff00 */
[----:B------:R-:W-:Y:S02]  /*b230*/  CS2R R38, SRZ ;  /* 0x0000000000267805 */ /* 0x000fe4000001ff00 */
[----:B-1----:R-:W-:Y:S01]  /*b240*/  CS2R R10, SRZ ;  /* 0x00000000000a7805 */ /* 0x002fe2000001ff00 */
[----:B------:R0:W5:Y:S01]  /*b250*/  @!P3 LD.E.64 R28, desc[UR40][R42.64] ;  /* 0x000000282a1cb980 */ /* 0x000162000c101b00 */
[----:B------:R-:W-:Y:S01]  /*b260*/  @!P0 IMAD.X R7, R0, 0x1, R9, P5 ;  /* 0x0000000100078824 */ /* 0x000fe200028e0609 */
[----:B------:R-:W-:-:S02]  /*b270*/  @!P0 IADD3 R40, P5, R204, R14, RZ ;  /* 0x0000000ecc288210 */ /* 0x000fc40007fbe0ff */
[----:B------:R-:W-:Y:S01]  /*b280*/  CS2R R20, SRZ ;  /* 0x0000000000147805 */ /* 0x000fe2000001ff00 */
[----:B------:R0:W5:Y:S02]  /*b290*/  @!P2 LD.E.64 R24, desc[UR40][R46.64] ;  /* 0x000000282e18a980 */ /* 0x000164000c101b00 */
[----:B------:R-:W-:Y:S01]  /*b2a0*/  @!P0 IMAD.X R41, R4, 0x1, R9, P5 ;  /* 0x0000000104298824 */ /* 0x000fe200028e0609 */
[----:B------:R-:W-:Y:S02]  /*b2b0*/  @!P4 IADD3 R54, P5, R220, R3, RZ ;  /* 0x00000003dc36c210 */ /* 0x000fe40007fbe0ff */
[----:B------:R-:W-:Y:S01]  /*b2c0*/  CS2R R8, SRZ ;  /* 0x0000000000087805 */ /* 0x000fe2000001ff00 */
[----:B------:R0:W5:Y:S02]  /*b2d0*/  @!P2 LD.E.64 R26, desc[UR40][R48.64] ;  /* 0x00000028301aa980 */ /* 0x000164000c101b00 */
[--C-:B------:R-:W-:Y:S01]  /*b2e0*/  @!P4 IMAD.X R55, R0, 0x1, R13.reuse, P5 ;  /* 0x000000010037c824 */ /* 0x100fe200028e060d */
[----:B------:R-:W-:Y:S01]  /*b2f0*/  @!P4 IADD3 R14, P5, R220, R14, RZ ;  /* 0x0000000edc0ec210 */ /* 0x000fe20007fbe0ff */
[----:B------:R0:W5:Y:S04]  /*b300*/  @!P1 LD.E.64 R20, desc[UR40][R50.64] ;  /* 0x0000002832149980 */ /* 0x000168000c101b00 */
[----:B------:R-:W-:Y:S01]  /*b310*/  @!P4 IMAD.X R15, R4, 0x1, R13, P5 ;  /* 0x00000001040fc824 */ /* 0x000fe200028e060d */
[----:B------:R-:W-:Y:S01]  /*b320*/  CS2R R12, SRZ ;  /* 0x00000000000c7805 */ /* 0x000fe2000001ff00 */
[----:B------:R0:W5:Y:S04]  /*b330*/  @!P0 LD.E.64 R36, desc[UR40][R6.64] ;  /* 0x0000002806248980 */ /* 0x000168000c101b00 */
[----:B------:R0:W5:Y:S04]  /*b340*/  @!P0 LD.E.64 R38, desc[UR40][R40.64] ;  /* 0x0000002828268980 */ /* 0x000168000c101b00 */
[----:B------:R0:W5:Y:S04]  /*b350*/  @!P1 LD.E.64 R12, desc[UR40][R52.64] ;  /* 0x00000028340c9980 */ /* 0x000168000c101b00 */
[----:B------:R0:W5:Y:S04]  /*b360*/  @!P4 LD.E.64 R8, desc[UR40][R54.64] ;  /* 0x000000283608c980 */ /* 0x000168000c101b00 */
[----:B------:R0:W5:Y:S02]  /*b370*/  @!P4 LD.E.64 R10, desc[UR40][R14.64] ;  /* 0x000000280e0ac980 */ /* 0x000164000c101b00 */
.L_x_4595:
[----:B------:R-:W-:Y:S05]  /*b380*/  BSYNC B1 ;  /* 0x0000000000017941 */ /* 0x000fea0003800000 */
.L_x_4594:
[----:B------:R-:W-:Y:S01]  /*b390*/  ULEA.HI UR4, UR38, UR38, URZ, 0x1 ;  /* 0x0000002626047291 */ /* 0x000fe2000f8f083f */
[----:B-1----:R-:W-:Y:S01]  /*b3a0*/  VIADDMNMX R0, R5, -R207, 0x80, PT ;  /* 0x0000008005007446 */ /* 0x002fe200038009cf */
[----:B------:R-:W-:Y:S02]  /*b3b0*/  BSSY B1, `(.L_x_4596) ;  /* 0x0000008000017945 */ /* 0x000fe40003800000 */
[----:B------:R-:W-:Y:S01]  /*b3c0*/  ULOP3.LUT UR4, UR4, 0xfffffffe, URZ, 0xc0, !UPT ;  /* 0xfffffffe04047892 */ /* 0x000fe2000f8ec03f */
[----:B------:R-:W-:-:S03]  /*b3d0*/  ISETP.GE.AND P1, PT, R201, R0, PT ;  /* 0x00000000c900720c */ /* 0x000fc60003f26270 */
[----:B------:R-:W-:-:S06]  /*b3e0*/  UIADD3 UR4, UR38, -UR4, URZ ;  /* 0x8000000426047290 */ /* 0x000fcc000fffe03f */
[----:B--2---:R-:W-:-:S05]  /*b3f0*/  IMAD.U32 R3, RZ, RZ, UR4 ;  /* 0x00000004ff037e24 */ /* 0x004fca000f8e00ff */
[----:B------:R-:W-:-:S04]  /*b400*/  SHF.L.U32 R3, R3, 0x1f, RZ ;  /* 0x0000001f03037819 */ /* 0x000fc800000006ff */
[----:B------:R-:W1:Y:S02]  /*b410*/  SYNCS.PHASECHK.TRANS64.TRYWAIT P0, [R16+URZ+0x2a800], R3 ;  /* 0x02a80003100075a7 */ /* 0x000e64000800017f */
[----:B-1----:R-:W-:Y:S05]  /*b420*/  @!P0 BRA `(.L_x_4597) ;  /* 0x0000023800b88947 */ /* 0x002fea0003800000 */
.L_x_4902:
[----:B------:R-:W-:Y:S05]  /*b430*/  BSYNC B1 ;  /* 0x0000000000017941 */ /* 0x000fea0003800000 */
.L_x_4596:
[----:B------:R-:W-:Y:S05]  /*b440*/  @P1 BRA `(.L_x_4598) ;  /* 0x00000064007c1947 */ /* 0x000fea0003800000 */
[----:B------:R-:W2:Y:S01]  /*b450*/  LDC R5, c[0x0][0x3f4] ;  /* 0x0000fd00ff057b82 */ /* 0x000ea20000000800 */
[----:B-1----:R-:W-:Y:S01]  /*b460*/  IMAD.IADD R3, R16, 0x1, R223 ;  /* 0x0000000110037824 */ /* 0x002fe200078e02df */
[----:B------:R-:W-:Y:S01]  /*b470*/  BSSY B1, `(.L_x_4599) ;  /* 0x0000080000017945 */ /* 0x000fe20003800000 */
[----:B------:R-:W-:Y:S02]  /*b480*/  LOP3.LUT P5, RZ, R224, 0x2, RZ, 0xc0, !PT ;  /* 0x00000002e0ff7812 */ /* 0x000fe400078ac0ff */
[----:B------:R-:W-:Y:S01]  /*b490*/  VIADD R0, R3, 0x20 ;  /* 0x0000002003007836 */ /* 0x000fe20000000000 */
[-C--:B--2---:R-:W-:Y:S02]  /*b4a0*/  ISETP.GE.AND P6, PT, R204, R5.reuse, PT ;  /* 0x00000005cc00720c */ /* 0x084fe40003fc6270 */
[-C--:B------:R-:W-:Y:S02]  /*b4b0*/  ISETP.GE.AND P0, PT, R218, R5.reuse, PT ;  /* 0x00000005da00720c */ /* 0x080fe40003f06270 */
[----:B------:R-:W-:-:S02]  /*b4c0*/  ISETP.GE.AND P1, PT, R217, R5, PT ;  /* 0x00000005d900720c */ /* 0x000fc40003f26270 */
[-C--:B------:R-:W-:Y:S02]  /*b4d0*/  ISETP.GE.AND P2, PT, R219, R5.reuse, PT ;  /* 0x00000005db00720c */ /* 0x080fe40003f46270 */
[-C--:B------:R-:W-:Y:S02]  /*b4e0*/  ISETP.GE.AND P3, PT, R216, R5.reuse, PT ;  /* 0x00000005d800720c */ /* 0x080fe40003f66270 */
[----:B------:R-:W-:-:S03]  /*b4f0*/  ISETP.GE.AND P4, PT, R220, R5, PT ;  /* 0x00000005dc00720c */ /* 0x000fc60003f86270 */
[----:B------:R-:W-:Y:S10]  /*b500*/  @P6 BRA `(.L_x_4600) ;  /* 0x0000000400d86947 */ /* 0x000ff40003800000 */
[----:B0--3--:R-:W0:Y:S01]  /*b510*/  LDS.128 R4, [R3+0x18400] ;  /* 0x0184000003047984 */ /* 0x009e220000000c00 */
        /* <DEDUP_REMOVED lines=15> */
[----:B----4-:R-:W-:-:S02]  /*b610*/  LOP3.LUT R14, R36, 0xff, RZ, 0xc0, !PT ;  /* 0x000000ff240e7812 */ /* 0x010fc400078ec0ff */
        /* <DEDUP_REMOVED lines=12> */
[----:B------:R-:W-:Y:S01]  /*b6e0*/  LOP3.LUT R15, R15, 0xff0000, R36, 0xf8, !PT ;  /* 0x00ff00000f0f7812 */ /* 0x000fe200078ef824 */
[----:B------:R-:W-:Y:S01]  /*b6f0*/  HADD2.F32 R14, -RZ, R14.H1_H1 ;  /* 0x3000000eff0e7230 */ /* 0x000fe20000004100 */
[----:B------:R-:W-:Y:S01]  /*b700*/  LOP3.LUT R43, R43, 0xff0000, R38, 0xf8, !PT ;  /* 0x00ff00002b2b7812 */ /* 0x000fe200078ef826 */
[--C-:B------:R-:W-:Y:S01]  /*b710*/  HADD2.F32 R47, -RZ, R46.reuse.H1_H1 ;  /* 0x3000002eff2f7230 */ /* 0x100fe20000004100 */
[----:B------:R-:W-:Y:S01]  /*b720*/  LOP3.LUT R40, R15, 0xff000000, R36, 0xf8, !PT ;  /* 0xff0000000f287812 */ /* 0x000fe200078ef824 */
[----:B------:R-:W-:Y:S01]  /*b730*/  HADD2.F32 R42, -RZ, R39.H1_H1 ;  /* 0x30000027ff2a7230 */ /* 0x000fe20000004100 */
[----:B------:R-:W-:Y:S01]  /*b740*/  F2FP.F16.E4M3.UNPACK_B R36, R6 ;  /* 0x00000006ff24723e */ /* 0x000fe200020006ff */
[----:B------:R-:W-:-:S02]  /*b750*/  HADD2.F32 R46, -RZ, R46.H0_H0 ;  /* 0x2000002eff2e7230 */ /* 0x000fc40000004100 */
        /* <DEDUP_REMOVED lines=81> */
.L_x_4600:
[----:B------:R-:W-:Y:S05]  /*bc70*/  BSYNC B1 ;  /* 0x0000000000017941 */ /* 0x000fea0003800000 */
.L_x_4599:
[----:B------:R-:W-:Y:S01]  /*bc80*/  BSSY B1, `(.L_x_4601) ;  /* 0x000007d000017945 */ /* 0x000fe20003800000 */
[----:B------:R-:W-:-:S03]  /*bc90*/  @P5 VIADD R0, R3, 0xffffffe0 ;  /* 0xffffffe003005836 */ /* 0x000fc60000000000 */
[----:B------:R-:W-:Y:S05]  /*bca0*/  @P0 BRA `(.L_x_4602) ;  /* 0x0000000400e80947 */ /* 0x000fea0003800000 */
[----:B01-3--:R-:W0:Y:S01]  /*bcb0*/  LDS.128 R4, [R0+0x18400] ;  /* 0x0184000000047984 */ /* 0x00be220000000c00 */
[----:B-----5:R-:W-:Y:S02]  /*bcc0*/  SHF.R.U32.HI R36, RZ, 0x8, R33 ;  /* 0x00000008ff247819 */ /* 0x020fe40000011621 */
[----:B------:R-:W-:Y:S02]  /*bcd0*/  SHF.R.U32.HI R40, RZ, 0x8, R35 ;  /* 0x00000008ff287819 */ /* 0x000fe40000011623 */
[----:B------:R-:W-:Y:S02]  /*bce0*/  LOP3.LUT R37, R33, 0xff, RZ, 0xc0, !PT ;  /* 0x000000ff21257812 */ /* 0x000fe400078ec0ff */
[----:B------:R-:W-:Y:S02]  /*bcf0*/  LOP3.LUT R41, R35, 0xff, RZ, 0xc0, !PT ;  /* 0x000000ff23297812 */ /* 0x000fe400078ec0ff */
[----:B------:R-:W-:Y:S02]  /*bd00*/  LOP3.LUT R36, R36, 0xff, RZ, 0xc0, !PT ;  /* 0x000000ff24247812 */ /* 0x000fe400078ec0ff */
[----:B------:R-:W-:-:S02]  /*bd10*/  LOP3.LUT R40, R40, 0xff, RZ, 0xc0, !PT ;  /* 0x000000ff28287812 */ /* 0x000fc400078ec0ff */
[----:B----4-:R-:W-:Y:S02]  /*bd20*/  SHF.R.U32.HI R14, RZ, 0x8, R32 ;  /* 0x00000008ff0e7819 */ /* 0x010fe40000011620 */
        /* <DEDUP_REMOVED lines=29> */
[----:B------:R-:W-:Y:S01]  /*bf00*/  LOP3.LUT R36, R15, 0xff000000, R32, 0xf8, !PT ;  /* 0xff0000000f247812 */ /* 0x000fe200078ef820 */
[--C-:B------:R-:W-:Y:S01]  /*bf10*/  HADD2.F32 R38, -RZ, R35.reuse.H1_H1 ;  /* 0x30000023ff267230 */ /* 0x100fe20000004100 */
[----:B------:R-:W-:Y:S01]  /*bf20*/  F2FP.F16.E4M3.UNPACK_B R32, R6 ;  /* 0x00000006ff20723e */ /* 0x000fe200020006ff */
        /* <DEDUP_REMOVED lines=82> */
.L_x_4602:
[----:B------:R-:W-:Y:S05]  /*c450*/  BSYNC B1 ;  /* 0x0000000000017941 */ /* 0x000fea0003800000 */
.L_x_4601:
[----:B------:R-:W-:Y:S04]  /*c460*/  BSSY B1, `(.L_x_4603) ;  /* 0x0000078000017945 */ /* 0x000fe80003800000 */
[----:B------:R-:W-:Y:S05]  /*c470*/  @P1 BRA `(.L_x_4604) ;  /* 0x0000000400d81947 */ /* 0x000fea0003800000 */
[----:B0123--:R-:W0:Y:S01]  /*c480*/  LDS.128 R4, [R3+0x1a400] ;  /* 0x01a4000003047984 */ /* 0x00fe220000000c00 */
        /* <DEDUP_REMOVED lines=33> */
[--C-:B------:R-:W-:Y:S01]  /*c6a0*/  HADD2.F32 R34, -RZ, R31.reuse.H1_H1 ;  /* 0x3000001fff227230 */ /* 0x100fe20000004100 */
[----:B------:R-:W-:Y:S01]  /*c6b0*/  F2FP.F16.E4M3.UNPACK_B R28, R6 ;  /* 0x00000006ff1c723e */ /* 0x000fe200020006ff */
[----:B------:R-:W-:Y:S01]  /*c6c0*/  HADD2.F32 R36, -RZ, R36.H0_H0 ;  /* 0x20000024ff247230 */ /* 0x000fe20000004100 */
[----:B------:R-:W-:Y:S01]  /*c6d0*/  LOP3.LUT R32, R15, 0xff000000, R30, 0xf8, !PT ;  /* 0xff0000000f207812 */ /* 0x000fe200078ef81e */
        /* <DEDUP_REMOVED lines=9> */
[----:B------:R-:W-:Y:S01]  /*c770*/  F2FP.F16.E4M3.UNPACK_B R30, R7 ;  /* 0x00000007ff1e723e */ /* 0x000fe200020006ff */
[C---:B------:R-:W-:Y:S01]  /*c780*/  FMUL.FTZ R29, R5.reuse, R36 ;  /* 0x00000024051d7220 */ /* 0x040fe20000410000 */
[----:B------:R-:W-:Y:S01]  /*c790*/  F2FP.F16.E4M3.UNPACK_B R37, R37.H1 ;  /* 0x00000025ff25723e */ /* 0x000fe200030006ff */
[----:B------:R-:W-:Y:S01]  /*c7a0*/  FMUL.FTZ R39, R5, R31 ;  /* 0x0000001f05277220 */ /* 0x000fe20000410000 */
        /* <DEDUP_REMOVED lines=67> */
.L_x_4604:
[----:B------:R-:W-:Y:S05]  /*cbe0*/  BSYNC B1 ;  /* 0x0000000000017941 */ /* 0x000fea0003800000 */
.L_x_4603:
[----:B------:R-:W-:Y:S04]  /*cbf0*/  BSSY B1, `(.L_x_4605) ;  /* 0x000007c000017945 */ /* 0x000fe80003800000 */
[----:B------:R-:W-:Y:S05]  /*cc00*/  @P2 BRA `(.L_x_4606) ;  /* 0x0000000400e82947 */ /* 0x000fea0003800000 */
[----:B0123--:R-:W0:Y:S01]  /*cc10*/  LDS.128 R4, [R0+0x1a400] ;  /* 0x01a4000000047984 */ /* 0x00fe220000000c00 */
        /* <DEDUP_REMOVED lines=121> */
.L_x_4606:
[----:B------:R-:W-:Y:S05]  /*d3b0*/  BSYNC B1 ;  /* 0x0000000000017941 */ /* 0x000fea0003800000 */
.L_x_4605:
        /* <DEDUP_REMOVED lines=120> */
.L_x_4608:
[----:B------:R-:W-:Y:S05]  /*db40*/  BSYNC B1 ;  /* 0x0000000000017941 */ /* 0x000fea0003800000 */
.L_x_4607:
[----:B------:R-:W-:Y:S05]  /*db50*/  @P4 BRA `(.L_x_4598) ;  /* 0x0000003c00b84947 */ /* 0x000fea0003800000 */
[----:B0123--:R-:W0:Y:S01]  /*db60*/  LDS.128 R4, [R0+0x1c400] ;  /* 0x01c4000000047984 */ /* 0x00fe220000000c00 */
[----:B-----5:R-:W-:Y:S02]  /*db70*/  SHF.R.U32.HI R13, RZ, 0x8, R9 ;  /* 0x00000008ff0d7819 */ /* 0x020fe40000011609 */
[----:B------:R-:W-:Y:S02]  /*db80*/  SHF.R.U32.HI R24, RZ, 0x8, R11 ;  /* 0x00000008ff187819 */ /* 0x000fe4000001160b */
[----:B------:R-:W-:Y:S02]  /*db90*/  SHF.R.U32.HI R15, RZ, 0x8, R10 ;  /* 0x00000008ff0f7819 */ /* 0x000fe4000001160a */
[----:B----4-:R-:W-:Y:S02]  /*dba0*/  LOP3.LUT R14, R9, 0xff, RZ, 0xc0, !PT ;  /* 0x000000ff090e7812 */ /* 0x010fe400078ec0ff */
        /* <DEDUP_REMOVED lines=118> */
.L_x_4592:
        /* <DEDUP_REMOVED lines=31> */
[----:B0-----:R-:W4:Y:S02]  /*e500*/  SHFL.IDX PT, R21, R21, RZ, 0x1e1f ;  /* 0x001e1fff15157589 */ /* 0x001f2400000e0000 */
.L_x_4908:
[----:B------:R-:W-:Y:S01]  /*e510*/  IMAD R37, R202, R25, RZ ;  /* 0x00000019ca257224 */ /* 0x000fe200078e02ff */
        /* <DEDUP_REMOVED lines=15> */
[----:B------:R-:W-:Y:S01]  /*e610*/  VIADD R5, R22, 0x20 ;  /* 0x0000002016057836 */ /* 0x000fe20000000000 */
[----:B------:R-:W-:Y:S01]  /*e620*/  ULDC UR4, c[0x0][0x3f4] ;  /* 0x0000fd0000047ab9 */ /* 0x000fe20000000800 */
[----:B------:R-:W-:Y:S01]  /*e630*/  IMAD.IADD R6, R204, 0x1, R217 ;  /* 0x00000001cc067824 */ /* 0x000fe200078e02d9 */
[C---:B------:R-:W-:Y:S01]  /*e640*/  ISETP.GE.AND P2, PT, R22.reuse, UR4, PT ;  /* 0x0000000416007c0c */ /* 0x040fe2000bf46270 */
[----:B------:R-:W-:Y:S01]  /*e650*/  VIADD R8, R22, 0x40 ;  /* 0x0000004016087836 */ /* 0x000fe20000000000 */
[----:B------:R-:W-:Y:S01]  /*e660*/  ISETP.GE.AND P1, PT, R5, UR4, PT ;  /* 0x0000000405007c0c */ /* 0x000fe2000bf26270 */
[----:B------:R-:W-:Y:S01]  /*e670*/  IMAD.IADD R4, R204, 0x1, R216 ;  /* 0x00000001cc047824 */ /* 0x000fe200078e02d8 */
[----:B------:R-:W-:Y:S02]  /*e680*/  SHF.R.S32.HI R7, RZ, 0x1f, R6 ;  /* 0x0000001fff077819 */ /* 0x000fe40000011406 */
[----:B------:R-:W-:Y:S02]  /*e690*/  CS2R R24, SRZ ;  /* 0x0000000000187805 */ /* 0x000fe4000001ff00 */
[----:B------:R-:W-:-:S02]  /*e6a0*/  ISETP.GE.AND P0, PT, R8, UR4, PT ;  /* 0x0000000408007c0c */ /* 0x000fc4000bf06270 */
[----:B------:R-:W-:Y:S02]  /*e6b0*/  CS2R R26, SRZ ;  /* 0x00000000001a7805 */ /* 0x000fe4000001ff00 */
[----:B------:R-:W-:Y:S02]  /*e6c0*/  SHF.R.S32.HI R5, RZ, 0x1f, R4 ;  /* 0x0000001fff057819 */ /* 0x000fe40000011404 */
[----:B------:R-:W-:Y:S02]  /*e6d0*/  CS2R R28, SRZ ;  /* 0x00000000001c7805 */ /* 0x000fe4000001ff00 */
[----:B------:R-:W-:Y:S02]  /*e6e0*/  LEA.HI R7, R7, R6, RZ, 0x4 ;  /* 0x0000000607077211 */ /* 0x000fe400078f20ff */
[----:B------:R-:W-:Y:S02]  /*e6f0*/  CS2R R30, SRZ ;  /* 0x00000000001e7805 */ /* 0x000fe4000001ff00 */
[----:B------:R-:W-:-:S02]  /*e700*/  LEA.HI R4, R5, R4, RZ, 0x4 ;  /* 0x0000000405047211 */ /* 0x000fc400078f20ff */
[----:B------:R-:W-:Y:S02]  /*e710*/  SHF.R.S32.HI R7, RZ, 0x4, R7 ;  /* 0x00000004ff077819 */ /* 0x000fe40000011407 */
[----:B------:R-:W-:Y:S02]  /*e720*/  @!P2 SHF.R.S32.HI R5, RZ, 0x1f, R22 ;  /* 0x0000001fff05a819 */ /* 0x000fe40000011416 */
[C---:B--2---:R-:W-:Y:S01]  /*e730*/  @!P2 IADD3 R38, P3, R22.reuse, R3, RZ ;  /* 0x000000031626a210 */ /* 0x044fe20007f7e0ff */
[----:B------:R-:W-:Y:S01]  /*e740*/  @!P1 IMAD.SHL.U32 R46, R7, 0x10, RZ ;  /* 0x00000010072e9824 */ /* 0x000fe200078e00ff */
[----:B----4-:R-:W-:Y:S02]  /*e750*/  @!P2 IADD3 R40, P4, R22, R21, RZ ;  /* 0x000000151628a210 */ /* 0x010fe40007f9e0ff */
[----:B------:R-:W-:Y:S02]  /*e760*/  CS2R R6, SRZ ;  /* 0x0000000000067805 */ /* 0x000fe4000001ff00 */
[----:B------:R-:W-:Y:S01]  /*e770*/  SHF.R.S32.HI R4, RZ, 0x4, R4 ;  /* 0x00000004ff047819 */ /* 0x000fe20000011404 */
[--C-:B-1----:R-:W-:Y:S01]  /*e780*/  @!P2 IMAD.X R39, R0, 0x1, R5.reuse, P3 ;  /* 0x000000010027a824 */ /* 0x102fe200018e0605 */
[-C--:B------:R-:W-:Y:S01]  /*e790*/  @!P1 IADD3 R42, P5, R3, R46.reuse, RZ ;  /* 0x0000002e032a9210 */ /* 0x080fe20007fbe0ff */
[----:B---3--:R-:W-:Y:S01]  /*e7a0*/  @!P2 IMAD.X R41, R20, 0x1, R5, P4 ;  /* 0x000000011429a824 */ /* 0x008fe200020e0605 */
[----:B------:R-:W-:Y:S01]  /*e7b0*/  @!P1 SHF.R.S32.HI R5, RZ, 0x1f, R46 ;  /* 0x0000001fff059819 */ /* 0x000fe2000001142e */
[----:B------:R-:W-:Y:S01]  /*e7c0*/  @!P0 IMAD.SHL.U32 R50, R4, 0x10, RZ ;  /* 0x0000001004328824 */ /* 0x000fe200078e00ff */
[----:B------:R-:W-:-:S02]  /*e7d0*/  @!P1 IADD3 R46, P4, R21, R46, RZ ;  /* 0x0000002e152e9210 */ /* 0x000fc40007f9e0ff */
[----:B------:R-:W-:Y:S02]  /*e7e0*/  CS2R R8, SRZ ;  /* 0x0000000000087805 */ /* 0x000fe4000001ff00 */
[----:B------:R-:W-:Y:S01]  /*e7f0*/  CS2R R10, SRZ ;  /* 0x00000000000a7805 */ /* 0x000fe2000001ff00 */
[--C-:B------:R-:W-:Y:S01]  /*e800*/  @!P1 IMAD.X R43, R0, 0x1, R5.reuse, P5 ;  /* 0x00000001002b9824 */ /* 0x100fe200028e0605 */
[-C--:B------:R-:W-:Y:S01]  /*e810*/  @!P0 IADD3 R48, P3, R3, R50.reuse, RZ ;  /* 0x0000003203308210 */ /* 0x080fe20007f7e0ff */
[----:B------:R-:W-:Y:S01]  /*e820*/  @!P1 IMAD.X R47, R20, 0x1, R5, P4 ;  /* 0x00000001142f9824 */ /* 0x000fe200020e0605 */
[----:B------:R-:W-:Y:S02]  /*e830*/  @!P0 SHF.R.S32.HI R3, RZ, 0x1f, R50 ;  /* 0x0000001fff038819 */ /* 0x000fe40000011432 */
[----:B------:R-:W-:Y:S02]  /*e840*/  CS2R R4, SRZ ;  /* 0x0000000000047805 */ /* 0x000fe4000001ff00 */
[----:B------:R-:W-:-:S02]  /*e850*/  @!P0 IADD3 R50, P5, R21, R50, RZ ;  /* 0x0000003215328210 */ /* 0x000fc40007fbe0ff */
[----:B------:R-:W-:Y:S02]  /*e860*/  CS2R R32, SRZ ;  /* 0x0000000000207805 */ /* 0x000fe4000001ff00 */
[----:B------:R-:W-:Y:S02]  /*e870*/  CS2R R34, SRZ ;  /* 0x0000000000227805 */ /* 0x000fe4000001ff00 */
[----:B------:R-:W-:Y:S02]  /*e880*/  CS2R R12, SRZ ;  /* 0x00000000000c7805 */ /* 0x000fe4000001ff00 */
        /* <DEDUP_REMOVED lines=9> */
.L_x_4611:
[----:B------:R-:W-:Y:S05]  /*e920*/  BSYNC B1 ;  /* 0x0000000000017941 */ /* 0x000fea0003800000 */
.L_x_4610:
        /* <DEDUP_REMOVED lines=10> */
.L_x_4909:
[----:B------:R-:W-:Y:S05]  /*e9d0*/  BSYNC B1 ;  /* 0x0000000000017941 */ /* 0x000fea0003800000 */
.L_x_4612:
[----:B------:R-:W-:Y:S05]  /*e9e0*/  @P1 BRA `(.L_x_4598) ;  /* 0x0000003000141947 */ /* 0x000fea0003800000 */
[----:B-1----:R-:W1:Y:S01]  /*e9f0*/  LDC R3, c[0x0][0x3f4] ;  /* 0x0000fd00ff037b82 */ /* 0x002e620000000800 */
[C---:B------:R-:W-:Y:S01]  /*ea00*/  VIADD R0, R22.reuse, 0x20 ;  /* 0x0000002016007836 */ /* 0x040fe20000000000 */
[----:B------:R-:W-:Y:S01]  /*ea10*/  BSSY B1, `(.L_x_4614) ;  /* 0x0000100000017945 */ /* 0x000fe20003800000 */
[C---:B---3--:R-:W-:Y:S01]  /*ea20*/  VIADD R20, R22.reuse, 0x40 ;  /* 0x0000004016147836 */ /* 0x048fe20000000000 */
[-C--:B-1----:R-:W-:Y:S02]  /*ea30*/  ISETP.GE.AND P0, PT, R22, R3.reuse, PT ;  /* 0x000000031600720c */ /* 0x082fe40003f06270 */
[-C--:B------:R-:W-:Y:S02]  /*ea40*/  ISETP.GE.AND P1, PT, R0, R3.reuse, PT ;  /* 0x000000030000720c */ /* 0x080fe40003f26270 */
[----:B------:R-:W-:-:S09]  /*ea50*/  ISETP.GE.AND P2, PT, R20, R3, PT ;  /* 0x000000031400720c */ /* 0x000fd20003f46270 */
[----:B------:R-:W-:Y:S05]  /*ea60*/  @P0 BRA `(.L_x_4615) ;  /* 0x0000000c00e80947 */ /* 0x000fea0003800000 */
[----:B------:R-:W2:Y:S01]  /*ea70*/  LDL R68, [R1+0x6c] ;  /* 0x00006c0001447983 */ /* 0x000ea20000100800 */
[----:B------:R-:W-:Y:S02]  /*ea80*/  LEA.HI R0, R36, R36, RZ, 0x1 ;  /* 0x0000002424007211 */ /* 0x000fe400078f08ff */
[----:B-----5:R-:W-:Y:S02]  /*ea90*/  LOP3.LUT R20, R24, 0xff, RZ, 0xc0, !PT ;  /* 0x000000ff18147812 */ /* 0x020fe400078ec0ff */
[----:B----4-:R-:W-:Y:S02]  /*eaa0*/  LOP3.LUT R21, R0, 0xfffffffe, RZ, 0xc0, !PT ;  /* 0xfffffffe00157812 */ /* 0x010fe400078ec0ff */
[----:B------:R-:W-:Y:S02]  /*eab0*/  SHF.R.U32.HI R0, RZ, 0x8, R24 ;  /* 0x00000008ff007819 */ /* 0x000fe40000011618 */
[----:B------:R-:W-:Y:S01]  /*eac0*/  SHF.R.U32.HI R37, RZ, 0x8, R25 ;  /* 0x00000008ff257819 */ /* 0x000fe20000011619 */
[----:B0-----:R-:W-:Y:S01]  /*ead0*/  IMAD.IADD R40, R36, 0x1, -R21 ;  /* 0x0000000124287824 */ /* 0x001fe200078e0a15 */
[----:B------:R-:W-:-:S02]  /*eae0*/  LOP3.LUT R21, R0, 0xff, RZ, 0xc0, !PT ;  /* 0x000000ff00157812 */ /* 0x000fc400078ec0ff */
[----:B------:R-:W-:Y:S02]  /*eaf0*/  SHF.R.U32.HI R39, RZ, 0x8, R26 ;  /* 0x00000008ff277819 */ /* 0x000fe4000001161a */
[----:B------:R-:W-:Y:S02]  /*eb00*/  LEA.HI R0, R3, R40, RZ, 0x1c ;  /* 0x0000002803007211 */ /* 0x000fe400078fe0ff */
[----:B------:R-:W-:Y:S02]  /*eb10*/  PRMT R45, R21, 0x7604, R20 ;  /* 0x00007604152d7816 */ /* 0x000fe40000000014 */
[----:B------:R-:W-:Y:S02]  /*eb20*/  SHF.R.S32.HI R21, RZ, 0x1f, R0 ;  /* 0x0000001fff157819 */ /* 0x000fe40000011400 */
[----:B------:R-:W-:Y:S02]  /*eb30*/  LOP3.LUT R36, R25, 0xff, RZ, 0xc0, !PT ;  /* 0x000000ff19247812 */ /* 0x000fe400078ec0ff */
[----:B------:R-:W-:Y:S01]  /*eb40*/  LEA.HI R20, R21, R0, RZ, 0x2 ;  /* 0x0000000015147211 */ /* 0x000fe200078f10ff */
[----:B------:R-:W-:Y:S01]  /*eb50*/  IMAD.SHL.U32 R21, R0, 0x10, RZ ;  /* 0x0000001000157824 */ /* 0x000fe200078e00ff */
[----:B------:R-:W-:-:S02]  /*eb60*/  LOP3.LUT R38, R26, 0xff, RZ, 0xc0, !PT ;  /* 0x000000ff1a267812 */ /* 0x000fc400078ec0ff */
[----:B------:R-:W-:Y:S01]  /*eb70*/  LOP3.LUT R37, R37, 0xff, RZ, 0xc0, !PT ;  /* 0x000000ff25257812 */ /* 0x000fe200078ec0ff */
[----:B------:R-:W-:Y:S01]  /*eb80*/  IMAD.SHL.U32 R20, R20, 0x800, RZ ;  /* 0x0000080014147824 */ /* 0x000fe200078e00ff */
[----:B------:R-:W-:Y:S02]  /*eb90*/  LOP3.LUT R0, R208, 0x30, R21, 0xf8, !PT ;  /* 0x00000030d0007812 */ /* 0x000fe400078ef815 */
[----:B------:R-:W-:Y:S02]  /*eba0*/  LOP3.LUT R39, R39, 0xff, RZ, 0xc0, !PT ;  /* 0x000000ff27277812 */ /* 0x000fe400078ec0ff */
[----:B------:R-:W-:Y:S02]  /*ebb0*/  LOP3.LUT R0, R0, R209, RZ, 0x3c, !PT ;  /* 0x000000d100007212 */ /* 0x000fe400078e3cff */
[----:B------:R-:W-:Y:S02]  /*ebc0*/  LOP3.LUT R21, R20, 0xffffe000, RZ, 0xc0, !PT ;  /* 0xffffe00014157812 */ /* 0x000fe400078ec0ff */
[----:B------:R-:W-:-:S02]  /*ebd0*/  PRMT R46, R37, 0x7604, R36 ;  /* 0x00007604252e7816 */ /* 0x000fc40000000024 */
[----:B------:R-:W-:Y:S02]  /*ebe0*/  IADD3 R21, R0, R210, R21 ;  /* 0x000000d200157210 */ /* 0x000fe40007ffe015 */
[----:B------:R-:W-:Y:S02]  /*ebf0*/  PRMT R47, R39, 0x7604, R38 ;  /* 0x00007604272f7816 */ /* 0x000fe40000000026 */
[----:B------:R-:W-:Y:S01]  /*ec00*/  SHF.R.U32.HI R37, RZ, 0x8, R27 ;  /* 0x00000008ff257819 */ /* 0x000fe2000001161b */
[----:B------:R-:W-:Y:S01]  /*ec10*/  IMAD.IADD R0, R16, 0x1, R21 ;  /* 0x0000000110007824 */ /* 0x000fe200078e0215 */
[----:B------:R-:W-:Y:S02]  /*ec20*/  SHF.R.U32.HI R39, RZ, 0x8, R4 ;  /* 0x00000008ff277819 */ /* 0x000fe40000011604 */
[----:B------:R-:W-:Y:S02]  /*ec30*/  SHF.R.U32.HI R40, RZ, 0x8, R5 ;  /* 0x00000008ff287819 */ /* 0x000fe40000011605 */
[----:B------:R-:W-:-:S02]  /*ec40*/  LOP3.LUT R36, R27, 0xff, RZ, 0xc0, !PT ;  /* 0x000000ff1b247812 */ /* 0x000fc400078ec0ff */
[----:B------:R-:W-:Y:S02]  /*ec50*/  LOP3.LUT R38, R4, 0xff, RZ, 0xc0, !PT ;  /* 0x000000ff04267812 */ /* 0x000fe400078ec0ff */
[----:B------:R-:W-:Y:S02]  /*ec60*/  LOP3.LUT R37, R37, 0xff, RZ, 0xc0, !PT ;  /* 0x000000ff25257812 */ /* 0x000fe400078ec0ff */
[----:B------:R-:W-:Y:S02]  /*ec70*/  LOP3.LUT R39, R39, 0xff, RZ, 0xc0, !PT ;  /* 0x000000ff27277812 */ /* 0x000fe400078ec0ff */
[----:B------:R-:W-:Y:S02]  /*ec80*/  LOP3.LUT R21, R40, 0xff, RZ, 0xc0, !PT ;  /* 0x000000ff28157812 */ /* 0x000fe400078ec0ff */
[----:B------:R-:W0:Y:S01]  /*ec90*/  LDS.128 R40, [R0+0x18400] ;  /* 0x0184000000287984 */ /* 0x000e220000000c00 */
[----:B------:R-:W-:Y:S02]  /*eca0*/  PRMT R20, R37, 0x7604, R36 ;  /* 0x0000760425147816 */ /* 0x000fe40000000024 */
[----:B------:R-:W-:-:S02]  /*ecb0*/  PRMT R51, R39, 0x7604, R38 ;  /* 0x0000760427337816 */ /* 0x000fc40000000026 */
[----:B------:R-:W-:Y:S02]  /*ecc0*/  SHF.R.U32.HI R53, RZ, 0x8, R7 ;  /* 0x00000008ff357819 */ /* 0x000fe40000011607 */
[----:B------:R-:W-:Y:S02]  /*ecd0*/  SHF.R.U32.HI R50, RZ, 0x8, R6 ;  /* 0x00000008ff327819 */ /* 0x000fe40000011606 */
[----:B------:R-:W-:Y:S02]  /*ece0*/  LOP3.LUT R52, R7, 0xff, RZ, 0xc0, !PT ;  /* 0x000000ff07347812 */ /* 0x000fe400078ec0ff */
        /* <DEDUP_REMOVED lines=18> */
[----:B------:R-:W-:Y:S02]  /*ee10*/  SHF.R.U32.HI R57, RZ, 0x10, R7 ;  /* 0x00000010ff397819 */ /* 0x000fe40000011607 */
        /* <DEDUP_REMOVED lines=8> */
[----:B------:R-:W-:Y:S02]  /*eea0*/  F2FP.F16.E4M3.UNPACK_B R55, R53 ;  /* 0x00000035ff37723e */ /* 0x000fe400020006ff */
[----:B0-----:R-:W-:Y:S02]  /*eeb0*/  F2FP.F16.E4M3.UNPACK_B R26, R41 ;  /* 0x00000029ff1a723e */ /* 0x001fe400020006ff */
[----:B------:R-:W-:Y:S02]  /*eec0*/  F2FP.F16.E4M3.UNPACK_B R27, R24 ;  /* 0x00000018ff1b723e */ /* 0x000fe400020006ff */
[--C-:B------:R-:W-:Y:S01]  /*eed0*/  LOP3.LUT R51, R51, 0xff0000, R4.reuse, 0xf8, !PT ;  /* 0x00ff000033337812 */ /* 0x100fe200078ef804 */
[--C-:B------:R-:W-:Y:S01]  /*eee0*/  HADD2.F32 R6, -RZ, R26.reuse.H0_H0 ;  /* 0x2000001aff067230 */ /* 0x100fe20000004100 */
[----:B------:R-:W-:Y:S01]  /*eef0*/  LOP3.LUT R59, R52, 0xff0000, R57, 0xf8, !PT ;  /* 0x00ff0000343b7812 */ /* 0x000fe200078ef839 */
[----:B------:R-:W-:Y:S01]  /*ef00*/  HADD2.F32 R26, -RZ, R26.H1_H1 ;  /* 0x3000001aff1a7230 */ /* 0x000fe20000004100 */
[----:B------:R-:W-:-:S02]  /*ef10*/  LOP3.LUT R57, R51, 0xff000000, R4, 0xf8, !PT ;  /* 0xff00000033397812 */ /* 0x000fc400078ef804 */
[-C--:B------:R-:W-:Y:S02]  /*ef20*/  F2FP.F16.E4M3.UNPACK_B R51, R43.reuse ;  /* 0x0000002bff33723e */ /* 0x080fe400020006ff */
[----:B------:R-:W-:Y:S02]  /*ef30*/  F2FP.F16.E4M3.UNPACK_B R52, R43.H1 ;  /* 0x0000002bff34723e */ /* 0x000fe400030006ff */
[-C--:B------:R-:W-:Y:S02]  /*ef40*/  F2FP.F16.E4M3.UNPACK_B R43, R40.reuse ;  /* 0x00000028ff2b723e */ /* 0x080fe400020006ff */
[----:B------:R-:W-:Y:S02]  /*ef50*/  F2FP.F16.E4M3.UNPACK_B R50, R40.H1 ;  /* 0x00000028ff32723e */ /* 0x000fe400030006ff */
[----:B------:R-:W-:Y:S02]  /*ef60*/  F2FP.F16.E4M3.UNPACK_B R41, R41.H1 ;  /* 0x00000029ff29723e */ /* 0x000fe400030006ff */
[----:B------:R-:W-:-:S02]  /*ef70*/  LOP3.LUT R59, R59, 0xff000000, R7, 0xf8, !PT ;  /* 0xff0000003b3b7812 */ /* 0x000fc400078ef807 */
[-C--:B------:R-:W-:Y:S02]  /*ef80*/  F2FP.F16.E4M3.UNPACK_B R7, R42.reuse ;  /* 0x0000002aff07723e */ /* 0x080fe400020006ff */
[----:B------:R-:W-:Y:S01]  /*ef90*/  F2FP.F16.E4M3.UNPACK_B R42, R42.H1 ;  /* 0x0000002aff2a723e */ /* 0x000fe200030006ff */
[----:B--2---:R-:W0:Y:S02]  /*efa0*/  LDS.128 R36, [R68+0x18400] ;  /* 0x0184000044247984 */ /* 0x004e240000000c00 */
[----:B0-----:R-:W-:Y:S02]  /*efb0*/  F2FP.F16.E4M3.UNPACK_B R21, R37 ;  /* 0x00000025ff15723e */ /* 0x001fe400020006ff */
[-C--:B------:R-:W-:Y:S02]  /*efc0*/  F2FP.F16.E4M3.UNPACK_B R48, R39.reuse ;  /* 0x00000027ff30723e */ /* 0x080fe400020006ff */
[----:B------:R-:W-:Y:S01]  /*efd0*/  F2FP.F16.E4M3.UNPACK_B R49, R39.H1 ;  /* 0x00000027ff31723e */ /* 0x000fe200030006ff */
[----:B------:R-:W-:Y:S01]  /*efe0*/  HADD2.F32 R39, -RZ, R55.H0_H0 ;  /* 0x20000037ff277230 */ /* 0x000fe20000004100 */
[-C--:B------:R-:W-:Y:S01]  /*eff0*/  F2FP.F16.E4M3.UNPACK_B R46, R36.reuse ;  /* 0x00000024ff2e723e */ /* 0x080fe200020006ff */
[----:B------:R-:W-:Y:S01]  /*f000*/  HADD2.F32 R25, -RZ, R21.H0_H0 ;  /* 0x20000015ff197230 */ /* 0x000fe20000004100 */
[----:B------:R-:W-:Y:S01]  /*f010*/  F2FP.F16.E4M3.UNPACK_B R47, R36.H1 ;  /* 0x00000024ff2f723e */ /* 0x000fe200030006ff */
[----:B------:R-:W-:-:S02]  /*f020*/  HADD2.F32 R36, -RZ, R27.H0_H0 ;  /* 0x2000001bff247230 */ /* 0x000fc40000004100 */
[C---:B------:R-:W-:Y:S01]  /*f030*/  FMUL.FTZ R40, R6.reuse, R39 ;  /* 0x0000002706287220 */ /* 0x040fe20000410000 */
[----:B------:R-:W-:Y:S01]  /*f040*/  HADD2.F32 R55, -RZ, R55.H1_H1 ;  /* 0x30000037ff377230 */ /* 0x000fe20000004100 */
[----:B------:R-:W-:Y:S01]  /*f050*/  F2FP.F16.E4M3.UNPACK_B R37, R37.H1 ;  /* 0x00000025ff25723e */ /* 0x000fe200030006ff */
[-C--:B------:R-:W-:Y:S01]  /*f060*/  FMUL.FTZ R56, R6, R36.reuse ;  /* 0x0000002406387220 */ /* 0x080fe20000410000 */
[C---:B------:R-:W-:Y:S01]  /*f070*/  FFMA.FTZ R6, R25.reuse, R36, -R40 ;  /* 0x0000002419067223 */ /* 0x040fe20000010828 */
[----:B------:R-:W-:Y:S01]  /*f080*/  F2FP.F16.E4M3.UNPACK_B R36, R24.H1 ;  /* 0x00000018ff24723e */ /* 0x000fe200030006ff */
[----:B------:R-:W-:Y:S02]  /*f090*/  HADD2.F32 R24, -RZ, R21.H1_H1 ;  /* 0x30000015ff187230 */ /* 0x000fe40000004100 */
[----:B------:R-:W-:Y:S01]  /*f0a0*/  FFMA.FTZ R25, R25, R39, R56 ;  /* 0x0000002719197223 */ /* 0x000fe20000010038 */
[----:B------:R-:W-:Y:S01]  /*f0b0*/  F2FP.F16.E4M3.UNPACK_B R56, R53.H1 ;  /* 0x00000035ff38723e */ /* 0x000fe200030006ff */
[----:B------:R-:W-:-:S02]  /*f0c0*/  HADD2.F32 R39, -RZ, R27.H1_H1 ;  /* 0x3000001bff277230 */ /* 0x000fc40000004100 */
[C---:B------:R-:W-:Y:S01]  /*f0d0*/  FMUL.FTZ R53, R26.reuse, R55 ;  /* 0x000000371a357220 */ /* 0x040fe20000410000 */
[----:B------:R-:W-:Y:S01]  /*f0e0*/  HADD2.F32 R21, -RZ, R41.H0_H0 ;  /* 0x20000029ff157230 */ /* 0x000fe20000004100 */
[-C--:B------:R-:W-:Y:S01]  /*f0f0*/  F2FP.F16.E4M3.UNPACK_B R4, R38.reuse ;  /* 0x00000026ff04723e */ /* 0x080fe200020006ff */
[----:B------:R-:W-:Y:S02]  /*f100*/  HADD2.F32 R58, -RZ, R56.H0_H0 ;  /* 0x20000038ff3a7230 */ /* 0x000fe40000004100 */
[----:B------:R-:W-:Y:S01]  /*f110*/  FMUL.FTZ R26, R26, R39 ;  /* 0x000000271a1a7220 */ /* 0x000fe20000410000 */
[----:B------:R-:W-:Y:S01]  /*f120*/  HADD2.F32 R40, -RZ, R36.H0_H0 ;  /* 0x20000024ff287230 */ /* 0x000fe20000004100 */
[----:B------:R-:W-:Y:S01]  /*f130*/  F2FP.F16.E4M3.UNPACK_B R38, R38.H1 ;  /* 0x00000026ff26723e */ /* 0x000fe200030006ff */
[----:B------:R-:W-:Y:S02]  /*f140*/  HADD2.F32 R27, -RZ, R37.H0_H0 ;  /* 0x20000025ff1b7230 */ /* 0x000fe40000004100 */
[----:B------:R-:W-:Y:S01]  /*f150*/  FMUL.FTZ R60, R21, R58 ;  /* 0x0000003a153c7220 */ /* 0x000fe20000410000 */
[----:B------:R-:W-:-:S02]  /*f160*/  HADD2.F32 R41, -RZ, R41.H1_H1 ;  /* 0x30000029ff297230 */ /* 0x000fc40000004100 */
[-C--:B------:R-:W-:Y:S01]  /*f170*/  FMUL.FTZ R61, R21, R40.reuse ;  /* 0x00000028153d7220 */ /* 0x080fe20000410000 */
[C---:B------:R-:W-:Y:S01]  /*f180*/  FFMA.FTZ R21, R24.reuse, R39, -R53 ;  /* 0x0000002718157223 */ /* 0x040fe20000010835 */
[----:B------:R-:W-:Y:S01]  /*f190*/  FFMA.FTZ R24, R24, R55, R26 ;  /* 0x0000003718187223 */ /* 0x000fe2000001001a */
[C---:B------:R-:W-:Y:S01]  /*f1a0*/  FFMA.FTZ R26, R27.reuse, R40, -R60 ;  /* 0x000000281b1a7223 */ /* 0x040fe2000001083c */
[-C--:B------:R-:W-:Y:S01]  /*f1b0*/  F2FP.F16.E4M3.UNPACK_B R60, R59.reuse ;  /* 0x0000003bff3c723e */ /* 0x080fe200020006ff */
[----:B------:R-:W-:Y:S01]  /*f1c0*/  FFMA.FTZ R27, R27, R58, R61 ;  /* 0x0000003a1b1b7223 */ /* 0x000fe2000001003d */
[-C--:B------:R-:W-:Y:S01]  /*f1d0*/  F2FP.F16.E4M3.UNPACK_B R55, R54.reuse ;  /* 0x00000036ff37723e */ /* 0x080fe200020006ff */
[----:B------:R-:W-:Y:S01]  /*f1e0*/  HADD2.F32 R53, -RZ, R36.H1_H1 ;  /* 0x30000024ff357230 */ /* 0x000fe20000004100 */
[----:B------:R-:W-:Y:S01]  /*f1f0*/  F2FP.F16.E4M3.UNPACK_B R59, R59.H1 ;  /* 0x0000003bff3b723e */ /* 0x000fe200030006ff */
[----:B------:R-:W-:Y:S01]  /*f200*/  HADD2.F32 R58, -RZ, R56.H1_H1 ;  /* 0x30000038ff3a7230 */ /* 0x000fe20000004100 */
[----:B------:R-:W-:Y:S01]  /*f210*/  F2FP.F16.E4M3.UNPACK_B R54, R54.H1 ;  /* 0x00000036ff36723e */ /* 0x000fe200030006ff */
[----:B------:R-:W-:-:S02]  /*f220*/  HADD2.F32 R61, -RZ, R60.H0_H0 ;  /* 0x2000003cff3d7230 */ /* 0x000fc40000004100 */
[----:B------:R-:W-:Y:S02]  /*f230*/  HADD2.F32 R36, -RZ, R51.H0_H0 ;  /* 0x20000033ff247230 */ /* 0x000fe40000004100 */
[----:B------:R-:W-:Y:S02]  /*f240*/  HADD2.F32 R56, -RZ, R55.H0_H0 ;  /* 0x20000037ff387230 */ /* 0x000fe40000004100 */
[----:B------:R-:W-:Y:S02]  /*f250*/  HADD2.F32 R40, -RZ, R37.H1_H1 ;  /* 0x30000025ff287230 */ /* 0x000fe40000004100 */
[C---:B------:R-:W-:Y:S01]  /*f260*/  FMUL.FTZ R37, R41.reuse, R58 ;  /* 0x0000003a29257220 */ /* 0x040fe20000410000 */
[----:B------:R-:W-:Y:S02]  /*f270*/  HADD2.F32 R39, -RZ, R48.H0_H0 ;  /* 0x20000030ff277230 */ /* 0x000fe40000004100 */
[C---:B------:R-:W-:Y:S01]  /*f280*/  FMUL.FTZ R62, R36.reuse, R61 ;  /* 0x0000003d243e7220 */ /* 0x040fe20000410000 */
[----:B------:R-:W-:Y:S01]  /*f290*/  FMUL.FTZ R41, R41, R53 ;  /* 0x0000003529297220 */ /* 0x000fe20000410000 */
[----:B------:R-:W-:Y:S01]  /*f2a0*/  FMUL.FTZ R64, R36, R56 ;  /* 0x0000003824407220 */ /* 0x000fe20000410000 */
[----:B------:R-:W-:-:S02]  /*f2b0*/  HADD2.F32 R60, -RZ, R60.H1_H1 ;  /* 0x3000003cff3c7230 */ /* 0x000fc40000004100 */
[C---:B------:R-:W-:Y:S01]  /*f2c0*/  FFMA.FTZ R37, R40.reuse, R53, -R37 ;  /* 0x0000003528257223 */ /* 0x040fe20000010825 */
[----:B------:R-:W-:Y:S02]  /*f2d0*/  HADD2.F32 R51, -RZ, R51.H1_H1 ;  /* 0x30000033ff337230 */ /* 0x000fe40000004100 */
[C---:B------:R-:W-:Y:S01]  /*f2e0*/  FFMA.FTZ R36, R39.reuse, R56, -R62 ;  /* 0x0000003827247223 */ /* 0x040fe2000001083e */
[----:B------:R-:W-:Y:S02]  /*f2f0*/  HADD2.F32 R55, -RZ, R55.H1_H1 ;  /* 0x30000037ff377230 */ /* 0x000fe40000004100 */
[----:B------:R-:W-:Y:S01]  /*f300*/  FFMA.FTZ R40, R40, R58, R41 ;  /* 0x0000003a28287223 */ /* 0x000fe20000010029 */
[----:B------:R-:W-:Y:S01]  /*f310*/  FFMA.FTZ R39, R39, R61, R64 ;  /* 0x0000003d27277223 */ /* 0x000fe20000010040 */
        /* <DEDUP_REMOVED lines=9> */
[C---:B------:R-:W-:Y:S01]  /*f3b0*/  FMUL.FTZ R64, R53.reuse, R58 ;  /* 0x0000003a35407220 */ /* 0x040fe20000410000 */
[----:B------:R-:W-:Y:S01]  /*f3c0*/  F2FP.F16.E4M3.UNPACK_B R55, R57.H1 ;  /* 0x00000039ff37723e */ /* 0x000fe200030006ff */
[----:B------:R-:W-:Y:S01]  /*f3d0*/  FMUL.FTZ R53, R53, R56 ;  /* 0x0000003835357220 */ /* 0x000fe20000410000 */
[----:B------:R-:W-:Y:S01]  /*f3e0*/  HADD2.F32 R59, -RZ, R59.H1_H1 ;  /* 0x3000003bff3b7230 */ /* 0x000fe20000004100 */
[----:B------:R-:W-:Y:S01]  /*f3f0*/  F2FP.F16.E4M3.UNPACK_B R51, R45.H1 ;  /* 0x0000002dff33723e */ /* 0x000fe200030006ff */
[----:B------:R-:W-:-:S02]  /*f400*/  HADD2.F32 R52, -RZ, R52.H1_H1 ;  /* 0x30000034ff347230 */ /* 0x000fc40000004100 */
[C---:B------:R-:W-:Y:S01]  /*f410*/  FFMA.FTZ R64, R41.reuse, R56, -R64 ;  /* 0x0000003829407223 */ /* 0x040fe20000010840 */
[----:B------:R-:W-:Y:S01]  /*f420*/  FFMA.FTZ R65, R41, R58, R53 ;  /* 0x0000003a29417223 */ /* 0x000fe20000010035 */
[----:B------:R-:W-:Y:S01]  /*f430*/  HADD2.F32 R54, -RZ, R54.H1_H1 ;  /* 0x30000036ff367230 */ /* 0x000fe20000004100 */
[----:B------:R-:W-:Y:S01]  /*f440*/  F2FP.F16.E4M3.UNPACK_B R57, R57 ;  /* 0x00000039ff39723e */ /* 0x000fe200020006ff */
[----:B------:R-:W-:Y:S02]  /*f450*/  HADD2.F32 R49, -RZ, R49.H1_H1 ;  /* 0x30000031ff317230 */ /* 0x000fe40000004100 */
[C---:B------:R-:W-:Y:S01]  /*f460*/  FMUL.FTZ R58, R52.reuse, R59 ;  /* 0x0000003b343a7220 */ /* 0x040fe20000410000 */
[----:B------:R-:W-:Y:S02]  /*f470*/  HADD2.F32 R56, -RZ, R55.H0_H0 ;  /* 0x20000037ff387230 */ /* 0x000fe40000004100 */
[----:B------:R-:W-:Y:S01]  /*f480*/  FMUL.FTZ R60, R52, R54 ;  /* 0x00000036343c7220 */ /* 0x000fe20000410000 */
[----:B------:R-:W-:-:S02]  /*f490*/  HADD2.F32 R48, -RZ, R50.H0_H0 ;  /* 0x20000032ff307230 */ /* 0x000fc40000004100 */
[C---:B------:R-:W-:Y:S01]  /*f4a0*/  FFMA.FTZ R67, R49.reuse, R54, -R58 ;  /* 0x0000003631437223 */ /* 0x040fe2000001083a */
[----:B------:R-:W-:Y:S02]  /*f4b0*/  HADD2.F32 R53, -RZ, R51.H0_H0 ;  /* 0x20000033ff357230 */ /* 0x000fe40000004100 */
[----:B------:R-:W-:Y:S01]  /*f4c0*/  FFMA.FTZ R66, R49, R59, R60 ;  /* 0x0000003b31427223 */ /* 0x000fe2000001003c */
[----:B------:R-:W-:Y:S02]  /*f4d0*/  HADD2.F32 R55, -RZ, R55.H1_H1 ;  /* 0x30000037ff377230 */ /* 0x000fe40000004100 */
[C---:B------:R-:W-:Y:S01]  /*f4e0*/  FMUL.FTZ R52, R48.reuse, R56 ;  /* 0x0000003830347220 */ /* 0x040fe20000410000 */
[----:B------:R-:W-:Y:S02]  /*f4f0*/  HADD2.F32 R50, -RZ, R50.H1_H1 ;  /* 0x30000032ff327230 */ /* 0x000fe40000004100 */
[----:B------:R-:W-:Y:S01]  /*f500*/  FMUL.FTZ R61, R48, R53 ;  /* 0x00000035303d7220 */ /* 0x000fe20000410000 */
[----:B------:R-:W-:Y:S01]  /*f510*/  HADD2.F32 R51, -RZ, R51.H1_H1 ;  /* 0x30000033ff337230 */ /* 0x000fe20000004100 */
[----:B------:R-:W-:Y:S01]  /*f520*/  F2FP.F16.E4M3.UNPACK_B R48, R45 ;  /* 0x0000002dff30723e */ /* 0x000fe200020006ff */
[----:B------:R-:W-:-:S02]  /*f530*/  HADD2.F32 R41, -RZ, R47.H0_H0 ;  /* 0x2000002fff297230 */ /* 0x000fc40000004100 */
[C---:B------:R-:W-:Y:S01]  /*f540*/  FMUL.FTZ R54, R50.reuse, R55 ;  /* 0x0000003732367220 */ /* 0x040fe20000410000 */
[----:B------:R-:W-:Y:S02]  /*f550*/  HADD2.F32 R47, -RZ, R47.H1_H1 ;  /* 0x3000002fff2f7230 */ /* 0x000fe40000004100 */
[----:B------:R-:W-:Y:S01]  /*f560*/  FMUL.FTZ R50, R50, R51 ;  /* 0x0000003332327220 */ /* 0x000fe20000410000 */
[----:B------:R-:W-:Y:S02]  /*f570*/  HADD2.F32 R45, -RZ, R43.H0_H0 ;  /* 0x2000002bff2d7230 */ /* 0x000fe40000004100 */
[----:B------:R-:W-:Y:S01]  /*f580*/  FFMA.FTZ R53, R41, R53, -R52 ;  /* 0x0000003529357223 */ /* 0x000fe20000010834 */
[----:B------:R-:W-:Y:S02]  /*f590*/  HADD2.F32 R52, -RZ, R57.H0_H0 ;  /* 0x20000039ff347230 */ /* 0x000fe40000004100 */
[----:B------:R-:W-:Y:S01]  /*f5a0*/  FFMA.FTZ R60, R47, R55, R50 ;  /* 0x000000372f3c7223 */ /* 0x000fe20000010032 */
[----:B------:R-:W-:-:S02]  /*f5b0*/  HADD2.F32 R50, -RZ, R48.H0_H0 ;  /* 0x20000030ff327230 */ /* 0x000fc40000004100 */
[----:B------:R-:W-:Y:S01]  /*f5c0*/  FFMA.FTZ R61, R41, R56, R61 ;  /* 0x00000038293d7223 */ /* 0x000fe2000001003d */
[----:B------:R-:W-:Y:S01]  /*f5d0*/  FFMA.FTZ R58, R47, R51, -R54 ;  /* 0x000000332f3a7223 */ /* 0x000fe20000010836 */
        /* <DEDUP_REMOVED lines=9> */
[----:B------:R-:W-:Y:S01]  /*f670*/  F2FP.F16.E4M3.UNPACK_B R47, R5.H1 ;  /* 0x00000005ff2f723e */ /* 0x000fe200030006ff */
[CC--:B------:R-:W-:Y:S01]  /*f680*/  FMUL.FTZ R45, R43.reuse, R57.reuse ;  /* 0x000000392b2d7220 */ /* 0x0c0fe20000410000 */
[----:B------:R-:W-:Y:S01]  /*f690*/  F2FP.F16.E4M3.UNPACK_B R41, R20.H1 ;  /* 0x00000014ff29723e */ /* 0x000fe200030006ff */
[-C--:B------:R-:W-:Y:S01]  /*f6a0*/  FMUL.FTZ R50, R43, R48.reuse ;  /* 0x000000302b327220 */ /* 0x080fe20000410000 */
[----:B------:R-:W-:Y:S02]  /*f6b0*/  HADD2.F32 R43, -RZ, R42.H0_H0 ;  /* 0x2000002aff2b7230 */ /* 0x000fe40000004100 */
[C---:B------:R-:W-:Y:S01]  /*f6c0*/  FFMA.FTZ R49, R46.reuse, R48, -R45 ;  /* 0x000000302e317223 */ /* 0x040fe2000001082d */
[----:B------:R-:W-:Y:S02]  /*f6d0*/  HADD2.F32 R48, -RZ, R47.H0_H0 ;  /* 0x2000002fff307230 */ /* 0x000fe40000004100 */
[----:B------:R-:W-:Y:S01]  /*f6e0*/  FFMA.FTZ R57, R46, R57, R50 ;  /* 0x000000392e397223 */ /* 0x000fe20000010032 */
[----:B------:R-:W-:Y:S01]  /*f6f0*/  HADD2.F32 R46, -RZ, R41.H0_H0 ;  /* 0x20000029ff2e7230 */ /* 0x000fe20000004100 */
[----:B------:R-:W-:Y:S01]  /*f700*/  F2FP.F16.E4M3.UNPACK_B R20, R20 ;  /* 0x00000014ff14723e */ /* 0x000fe200020006ff */
[----:B------:R-:W-:-:S02]  /*f710*/  HADD2.F32 R47, -RZ, R47.H1_H1 ;  /* 0x3000002fff2f7230 */ /* 0x000fc40000004100 */
[C---:B------:R-:W-:Y:S01]  /*f720*/  FMUL.FTZ R50, R43.reuse, R48 ;  /* 0x000000302b327220 */ /* 0x040fe20000410000 */
[----:B------:R-:W-:Y:S02]  /*f730*/  HADD2.F32 R42, -RZ, R42.H1_H1 ;  /* 0x3000002aff2a7230 */ /* 0x000fe40000004100 */
[-C--:B------:R-:W-:Y:S01]  /*f740*/  FMUL.FTZ R52, R43, R46.reuse ;  /* 0x0000002e2b347220 */ /* 0x080fe20000410000 */
[----:B------:R-:W-:Y:S01]  /*f750*/  HADD2.F32 R45, -RZ, R41.H1_H1 ;  /* 0x30000029ff2d7230 */ /* 0x000fe20000004100 */
[----:B------:R-:W-:Y:S01]  /*f760*/  F2FP.F16.E4M3.UNPACK_B R5, R5 ;  /* 0x00000005ff05723e */ /* 0x000fe200020006ff */
[--C-:B------:R-:W-:Y:S02]  /*f770*/  HADD2.F32 R41, -RZ, R38.reuse.H0_H0 ;  /* 0x20000026ff297230 */ /* 0x100fe40000004100 */
        /* <DEDUP_REMOVED lines=8> */
[--C-:B------:R-:W-:Y:S01]  /*f800*/  HADD2.F32 R38, -RZ, R20.reuse.H0_H0 ;  /* 0x20000014ff267230 */ /* 0x100fe20000004100 */
[----:B------:R-:W-:Y:S01]  /*f810*/  F2FP.SATFINITE.E4M3.F32.PACK_AB_MERGE_C R65, R66, R65, RZ ;  /* 0x000000414241723e */ /* 0x000fe200048070ff */
[----:B------:R-:W-:Y:S01]  /*f820*/  HADD2.F32 R41, -RZ, R20.H1_H1 ;  /* 0x30000014ff297230 */ /* 0x000fe20000004100 */
        /* <DEDUP_REMOVED lines=30> */
.L_x_4615:
[----:B------:R-:W-:Y:S05]  /*fa10*/  BSYNC B1 ;  /* 0x0000000000017941 */ /* 0x000fea0003800000 */
.L_x_4614:
[----:B------:R-:W-:Y:S04]  /*fa20*/  BSSY B1, `(.L_x_4616) ;  /* 0x0000105000017945 */ /* 0x000fe80003800000 */
[----:B------:R-:W-:Y:S05]  /*fa30*/  @P1 BRA `(.L_x_4617) ;  /* 0x00000010000c1947 */ /* 0x000fea0003800000 */
[----:B------:R-:W2:Y:S01]  /*fa40*/  LDL R61, [R1+0x68] ;  /* 0x00006800013d7983 */ /* 0x000ea20000100800 */
[----:B-1---5:R-:W-:Y:S01]  /*fa50*/  IMAD.IADD R4, R204, 0x1, R217 ;  /* 0x00000001cc047824 */ /* 0x022fe200078e02d9 */
[----:B------:R-:W-:Y:S02]  /*fa60*/  SHF.R.U32.HI R0, RZ, 0x8, R28 ;  /* 0x00000008ff007819 */ /* 0x000fe4000001161c */
[----:B----4-:R-:W-:Y:S02]  /*fa70*/  LOP3.LUT R21, R31, 0xff, RZ, 0xc0, !PT ;  /* 0x000000ff1f157812 */ /* 0x010fe400078ec0ff */
[----:B------:R-:W-:Y:S02]  /*fa80*/  SHF.R.S32.HI R5, RZ, 0x1f, R4 ;  /* 0x0000001fff057819 */ /* 0x000fe40000011404 */
[----:B------:R-:W-:Y:S02]  /*fa90*/  SHF.R.U32.HI R24, RZ, 0x8, R8 ;  /* 0x00000008ff187819 */ /* 0x000fe40000011608 */
[----:B------:R-:W-:-:S02]  /*faa0*/  LEA.HI R4, R5, R4, RZ, 0x4 ;  /* 0x0000000405047211 */ /* 0x000fc400078f20ff */
[----:B------:R-:W-:Y:S02]  /*fab0*/  LOP3.LUT R5, R28, 0xff, RZ, 0xc0, !PT ;  /* 0x000000ff1c057812 */ /* 0x000fe400078ec0ff */
[----:B------:R-:W-:Y:S02]  /*fac0*/  SHF.R.S32.HI R20, RZ, 0x4, R4 ;  /* 0x00000004ff147819 */ /* 0x000fe40000011404 */
[----:B------:R-:W-:Y:S02]  /*fad0*/  LOP3.LUT R4, R0, 0xff, RZ, 0xc0, !PT ;  /* 0x000000ff00047812 */ /* 0x000fe400078ec0ff */
[----:B------:R-:W-:Y:S02]  /*fae0*/  LEA.HI R0, R3, R20, RZ, 0x1c ;  /* 0x0000001403007211 */ /* 0x000fe400078fe0ff */
[----:B------:R-:W-:Y:S02]  /*faf0*/  PRMT R37, R4, 0x7604, R5 ;  /* 0x0000760404257816 */ /* 0x000fe40000000005 */
[----:B------:R-:W-:-:S02]  /*fb00*/  SHF.R.S32.HI R5, RZ, 0x1f, R0 ;  /* 0x0000001fff057819 */ /* 0x000fc40000011400 */
[----:B------:R-:W-:Y:S02]  /*fb10*/  SHF.R.U32.HI R20, RZ, 0x8, R31 ;  /* 0x00000008ff147819 */ /* 0x000fe4000001161f */
[----:B------:R-:W-:Y:S01]  /*fb20*/  LEA.HI R4, R5, R0, RZ, 0x2 ;  /* 0x0000000005047211 */ /* 0x000fe200078f10ff */
[----:B------:R-:W-:Y:S01]  /*fb30*/  IMAD.SHL.U32 R5, R0, 0x10, RZ ;  /* 0x0000001000057824 */ /* 0x000fe200078e00ff */
[----:B------:R-:W-:Y:S02]  /*fb40*/  LOP3.LUT R20, R20, 0xff, RZ, 0xc0, !PT ;  /* 0x000000ff14147812 */ /* 0x000fe400078ec0ff */
[----:B------:R-:W-:Y:S01]  /*fb50*/  SHF.R.U32.HI R6, RZ, 0x8, R29 ;  /* 0x00000008ff067819 */ /* 0x000fe2000001161d */
[----:B------:R-:W-:Y:S01]  /*fb60*/  IMAD.SHL.U32 R4, R4, 0x800, RZ ;  /* 0x0000080004047824 */ /* 0x000fe200078e00ff */
[----:B------:R-:W-:Y:S02]  /*fb70*/  LOP3.LUT R0, R208, 0x30, R5, 0xf8, !PT ;  /* 0x00000030d0007812 */ /* 0x000fe400078ef805 */
[----:B0-----:R-:W-:-:S02]  /*fb80*/  PRMT R41, R20, 0x7604, R21 ;  /* 0x0000760414297816 */ /* 0x001fc40000000015 */
[----:B------:R-:W-:Y:S02]  /*fb90*/  LOP3.LUT R0, R0, R209, RZ, 0x3c, !PT ;  /* 0x000000d100007212 */ /* 0x000fe400078e3cff */
[----:B------:R-:W-:Y:S02]  /*fba0*/  LOP3.LUT R5, R4, 0xffffe000, RZ, 0xc0, !PT ;  /* 0xffffe00004057812 */ /* 0x000fe400078ec0ff */
[----:B------:R-:W-:Y:S02]  /*fbb0*/  LOP3.LUT R25, R8, 0xff, RZ, 0xc0, !PT ;  /* 0x000000ff08197812 */ /* 0x000fe400078ec0ff */
[----:B------:R-:W-:Y:S02]  /*fbc0*/  LOP3.LUT R24, R24, 0xff, RZ, 0xc0, !PT ;  /* 0x000000ff18187812 */ /* 0x000fe400078ec0ff */
[----:B------:R-:W-:Y:S02]  /*fbd0*/  IADD3 R21, R0, R210, R5 ;  /* 0x000000d200157210 */ /* 0x000fe40007ffe005 */
[----:B------:R-:W-:-:S02]  /*fbe0*/  SHF.R.U32.HI R0, RZ, 0x8, R9 ;  /* 0x00000008ff007819 */ /* 0x000fc40000011609 */
[----:B------:R-:W-:Y:S02]  /*fbf0*/  LOP3.LUT R7, R29, 0xff, RZ, 0xc0, !PT ;  /* 0x000000ff1d077812 */ /* 0x000fe400078ec0ff */
[----:B------:R-:W-:Y:S02]  /*fc00*/  LOP3.LUT R6, R6, 0xff, RZ, 0xc0, !PT ;  /* 0x000000ff06067812 */ /* 0x000fe400078ec0ff */
[----:B------:R-:W-:Y:S02]  /*fc10*/  PRMT R43, R24, 0x7604, R25 ;  /* 0x00007604182b7816 */ /* 0x000fe40000000019 */
        /* <DEDUP_REMOVED lines=20> */
[----:B------:R-:W-:Y:S02]  /*fd60*/  SHF.R.U32.HI R40, RZ, 0x10, R31 ;  /* 0x00000010ff287819 */ /* 0x000fe4000001161f */
[----:B------:R-:W-:Y:S02]  /*fd70*/  LOP3.LUT R21, R21, 0xff, RZ, 0xc0, !PT ;  /* 0x000000ff15157812 */ /* 0x000fe400078ec0ff */
[----:B------:R-:W-:Y:S02]  /*fd80*/  SHF.R.U32.HI R38, RZ, 0x10, R30 ;  /* 0x00000010ff267819 */ /* 0x000fe4000001161e */
[----:B------:R-:W-:-:S02]  /*fd90*/  LOP3.LUT R20, R20, 0xff, RZ, 0xc0, !PT ;  /* 0x000000ff14147812 */ /* 0x000fc400078ec0ff */
[----:B------:R-:W-:Y:S02]  /*fda0*/  LOP3.LUT R40, R40, 0xff, RZ, 0xc0, !PT ;  /* 0x000000ff28287812 */ /* 0x000fe400078ec0ff */
[----:B------:R-:W-:Y:S02]  /*fdb0*/  PRMT R21, R21, 0x7054, R36 ;  /* 0x0000705415157816 */ /* 0x000fe40000000024 */
[----:B------:R-:W-:Y:S02]  /*fdc0*/  SHF.R.U32.HI R36, RZ, 0x10, R9 ;  /* 0x00000010ff247819 */ /* 0x000fe40000011609 */
[----:B------:R-:W-:Y:S02]  /*fdd0*/  LOP3.LUT R38, R38, 0xff, RZ, 0xc0, !PT ;  /* 0x000000ff26267812 */ /* 0x000fe400078ec0ff */
[----:B------:R-:W-:Y:S02]  /*fde0*/  PRMT R37, R20, 0x7054, R37 ;  /* 0x0000705414257816 */ /* 0x000fe40000000025 */
[----:B------:R-:W-:-:S02]  /*fdf0*/  PRMT R41, R40, 0x7054, R41 ;  /* 0x0000705428297816 */ /* 0x000fc40000000029 */
[----:B------:R-:W-:Y:S02]  /*fe00*/  SHF.R.U32.HI R20, RZ, 0x10, R8 ;  /* 0x00000010ff147819 */ /* 0x000fe40000011608 */
[----:B------:R-:W-:Y:S02]  /*fe10*/  SHF.R.U32.HI R40, RZ, 0x10, R11 ;  /* 0x00000010ff287819 */ /* 0x000fe4000001160b */
[----:B------:R-:W-:Y:S02]  /*fe20*/  LOP3.LUT R36, R36, 0xff, RZ, 0xc0, !PT ;  /* 0x000000ff24247812 */ /* 0x000fe400078ec0ff */
[----:B------:R-:W-:Y:S02]  /*fe30*/  PRMT R39, R38, 0x7054, R39 ;  /* 0x0000705426277816 */ /* 0x000fe40000000027 */
[----:B------:R-:W-:Y:S02]  /*fe40*/  SHF.R.U32.HI R38, RZ, 0x10, R10 ;  /* 0x00000010ff267819 */ /* 0x000fe4000001160a */
[----:B------:R-:W-:-:S02]  /*fe50*/  LOP3.LUT R20, R20, 0xff, RZ, 0xc0, !PT ;  /* 0x000000ff14147812 */ /* 0x000fc400078ec0ff */
[----:B------:R-:W-:Y:S02]  /*fe60*/  LOP3.LUT R40, R40, 0xff, RZ, 0xc0, !PT ;  /* 0x000000ff28287812 */ /* 0x000fe400078ec0ff */
[----:B------:R-:W-:Y:S02]  /*fe70*/  PRMT R49, R36, 0x7054, R45 ;  /* 0x0000705424317816 */ /* 0x000fe4000000002d */
[----:B------:R-:W-:Y:S02]  /*fe80*/  LOP3.LUT R38, R38, 0xff, RZ, 0xc0, !PT ;  /* 0x000000ff26267812 */ /* 0x000fe400078ec0ff */
[----:B------:R-:W-:Y:S02]  /*fe90*/  PRMT R43, R20, 0x7054, R43 ;  /* 0x00007054142b7816 */ /* 0x000fe4000000002b */
[----:B------:R-:W-:Y:S02]  /*fea0*/  PRMT R53, R40, 0x7054, R53 ;  /* 0x0000705428357816 */ /* 0x000fe40000000035 */
[----:B------:R-:W-:-:S02]  /*feb0*/  LOP3.LUT R49, R49, 0xff000000, R9, 0xf8, !PT ;  /* 0xff00000031317812 */ /* 0x000fc400078ef809 */
[----:B------:R-:W-:Y:S02]  /*fec0*/  PRMT R51, R38, 0x7054, R47 ;  /* 0x0000705426337816 */ /* 0x000fe4000000002f */
[----:B------:R-:W-:Y:S02]  /*fed0*/  LOP3.LUT R21, R21, 0xff000000, R29, 0xf8, !PT ;  /* 0xff00000015157812 */ /* 0x000fe400078ef81d */
[----:B------:R-:W-:Y:S02]  /*fee0*/  LOP3.LUT R47, R43, 0xff000000, R8, 0xf8, !PT ;  /* 0xff0000002b2f7812 */ /* 0x000fe400078ef808 */
[----:B------:R-:W-:Y:S02]  /*fef0*/  LOP3.LUT R53, R53, 0xff000000, R11, 0xf8, !PT ;  /* 0xff00000035357812 */ /* 0x000fe400078ef80b */
[----:B------:R-:W-:Y:S02]  /*ff00*/  F2FP.F16.E4M3.UNPACK_B R43, R49 ;  /* 0x00000031ff2b723e */ /* 0x000fe400020006ff */
[----:B0-----:R-:W-:-:S02]  /*ff10*/  F2FP.F16.E4M3.UNPACK_B R11, R25 ;  /* 0x00000019ff0b723e */ /* 0x001fc400020006ff */
[----:B------:R-:W-:Y:S01]  /*ff20*/  LOP3.LUT R45, R41, 0xff000000, R31, 0xf8, !PT ;  /* 0xff000000292d7812 */ /* 0x000fe200078ef81f */
[----:B------:R-:W-:Y:S01]  /*ff30*/  HADD2.F32 R48, -RZ, R43.H0_H0 ;  /* 0x2000002bff307230 */ /* 0x000fe20000004100 */
[----:B------:R-:W-:Y:S02]  /*ff40*/  F2FP.F16.E4M3.UNPACK_B R41, R21 ;  /* 0x00000015ff29723e */ /* 0x000fe400020006ff */
[----:B------:R-:W-:Y:S02]  /*ff50*/  LOP3.LUT R20, R39, 0xff000000, R30, 0xf8, !PT ;  /* 0xff00000027147812 */ /* 0x000fe400078ef81e */
[----:B------:R-:W-:Y:S01]  /*ff60*/  LOP3.LUT R8, R51, 0xff000000, R10, 0xf8, !PT ;  /* 0xff00000033087812 */ /* 0x000fe200078ef80a */
[--C-:B------:R-:W-:Y:S01]  /*ff70*/  HADD2.F32 R46, -RZ, R41.reuse.H0_H0 ;  /* 0x20000029ff2e7230 */ /* 0x100fe20000004100 */
[----:B------:R-:W-:Y:S01]  /*ff80*/  LOP3.LUT R42, R37, 0xff000000, R28, 0xf8, !PT ;  /* 0xff000000252a7812 */ /* 0x000fe200078ef81c */
[----:B------:R-:W-:Y:S01]  /*ff90*/  HADD2.F32 R41, -RZ, R41.H1_H1 ;  /* 0x30000029ff297230 */ /* 0x000fe20000004100 */
[----:B------:R-:W-:-:S02]  /*ffa0*/  F2FP.F16.E4M3.UNPACK_B R39, R27 ;  /* 0x0000001bff27723e */ /* 0x000fc400020006ff */
[----:B------:R-:W-:Y:S02]  /*ffb0*/  F2FP.F16.E4M3.UNPACK_B R40, R27.H1 ;  /* 0x0000001bff28723e */ /* 0x000fe400030006ff */
[-C--:B------:R-:W-:Y:S02]  /*ffc0*/  F2FP.F16.E4M3.UNPACK_B R27, R24.reuse ;  /* 0x00000018ff1b723e */ /* 0x080fe400020006ff */
[----:B------:R-:W-:Y:S02]  /*ffd0*/  F2FP.F16.E4M3.UNPACK_B R37, R24.H1 ;  /* 0x00000018ff25723e */ /* 0x000fe400030006ff */
[----:B------:R-:W-:Y:S02]  /*ffe0*/  F2FP.F16.E4M3.UNPACK_B R25, R25.H1 ;  /* 0x00000019ff19723e */ /* 0x000fe400030006ff */
[----:B------:R-:W-:Y:S02]  /*fff0*/  F2FP.F16.E4M3.UNPACK_B R38, R26.H1 ;  /* 0x0000001aff26723e */ /* 0x000fe400030006ff */
[----:B------:R-:W-:Y:S01]  /*10000*/  F2FP.F16.E4M3.UNPACK_B R49, R49.H1 ;  /* 0x00000031ff31723e */ /* 0x000fe200030006ff */
[----:B--2---:R-:W0:Y:S02]  /*10010*/  LDS.128 R4, [R61+0x18400] ;  /* 0x018400003d047984 */ /* 0x004e240000000c00 */
[----:B0-----:R-:W-:-:S02]  /*10020*/  F2FP.F16.E4M3.UNPACK_B R10, R5 ;  /* 0x00000005ff0a723e */ /* 0x001fc400020006ff */
[----:B------:R-:W-:Y:S01]  /*10030*/  F2FP.F16.E4M3.UNPACK_B R30, R5.H1 ;  /* 0x00000005ff1e723e */ /* 0x000fe200030006ff */
[--C-:B------:R-:W-:Y:S01]  /*10040*/  HADD2.F32 R5, -RZ, R11.reuse.H0_H0 ;  /* 0x2000000bff057230 */ /* 0x100fe20000004100 */
[-C--:B------:R-:W-:Y:S01]  /*10050*/  F2FP.F16.E4M3.UNPACK_B R31, R7.reuse ;  /* 0x00000007ff1f723e */ /* 0x080fe200020006ff */
[--C-:B------:R-:W-:Y:S01]  /*10060*/  HADD2.F32 R9, -RZ, R10.reuse.H0_H0 ;  /* 0x2000000aff097230 */ /* 0x100fe20000004100 */
[----:B------:R-:W-:Y:S01]  /*10070*/  F2FP.F16.E4M3.UNPACK_B R36, R7.H1 ;  /* 0x00000007ff24723e */ /* 0x000fe200030006ff */
[----:B------:R-:W-:Y:S01]  /*10080*/  HADD2.F32 R11, -RZ, R11.H1_H1 ;  /* 0x3000000bff0b7230 */ /* 0x000fe20000004100 */
[----:B------:R-:W-:Y:S01]  /*10090*/  F2FP.F16.E4M3.UNPACK_B R28, R4 ;  /* 0x00000004ff1c723e */ /* 0x000fe200020006ff */
[C---:B------:R-:W-:Y:S01]  /*100a0*/  FMUL.FTZ R24, R5.reuse, R48 ;  /* 0x0000003005187220 */ /* 0x040fe20000410000 */
[----:B------:R-:W-:Y:S01]  /*100b0*/  F2FP.F16.E4M3.UNPACK_B R29, R4.H1 ;  /* 0x00000004ff1d723e */ /* 0x000fe200030006ff */
[----:B------:R-:W-:Y:S01]  /*100c0*/  FMUL.FTZ R51, R5, R46 ;  /* 0x0000002e05337220 */ /* 0x000fe20000410000 */
[----:B------:R-:W-:Y:S01]  /*100d0*/  F2FP.F16.E4M3.UNPACK_B R4, R6 ;  /* 0x00000006ff04723e */ /* 0x000fe200020006ff */
[C---:B------:R-:W-:Y:S01]  /*100e0*/  FFMA.FTZ R5, R9.reuse, R46, -R24 ;  /* 0x0000002e09057223 */ /* 0x040fe20000010818 */
[----:B------:R-:W-:Y:S01]  /*100f0*/  F2FP.F16.E4M3.UNPACK_B R7, R6.H1 ;  /* 0x00000006ff07723e */ /* 0x000fe200030006ff */
[----:B------:R-:W-:Y:S01]  /*10100*/  HADD2.F32 R46, -RZ, R43.H1_H1 ;  /* 0x3000002bff2e7230 */ /* 0x000fe20000004100 */
[----:B------:R-:W-:Y:S01]  /*10110*/  F2FP.F16.E4M3.UNPACK_B R6, R26 ;  /* 0x0000001aff06723e */ /* 0x000fe200020006ff */
[----:B------:R-:W-:Y:S01]  /*10120*/  FFMA.FTZ R9, R9, R48, R51 ;  /* 0x0000003009097223 */ /* 0x000fe20000010033 */
[----:B------:R-:W-:Y:S01]  /*10130*/  F2FP.F16.E4M3.UNPACK_B R26, R21.H1 ;  /* 0x00000015ff1a723e */ /* 0x000fe200030006ff */
[----:B------:R-:W-:-:S02]  /*10140*/  HADD2.F32 R24, -RZ, R10.H1_H1 ;  /* 0x3000000aff187230 */ /* 0x000fc40000004100 */
[C---:B------:R-:W-:Y:S01]  /*10150*/  FMUL.FTZ R51, R11.reuse, R46 ;  /* 0x0000002e0b337220 */ /* 0x040fe20000410000 */
[----:B------:R-:W-:Y:S02]  /*10160*/  HADD2.F32 R48, -RZ, R49.H0_H0 ;  /* 0x20000031ff307230 */ /* 0x000fe40000004100 */
[----:B------:R-:W-:Y:S01]  /*10170*/  FMUL.FTZ R11, R11, R41 ;  /* 0x000000290b0b7220 */ /* 0x000fe20000410000 */
[----:B------:R-:W-:Y:S02]  /*10180*/  HADD2.F32 R10, -RZ, R25.H0_H0 ;  /* 0x20000019ff0a7230 */ /* 0x000fe40000004100 */
[----:B------:R-:W-:Y:S02]  /*10190*/  HADD2.F32 R43, -RZ, R26.H0_H0 ;  /* 0x2000001aff2b7230 */ /* 0x000fe40000004100 */
        /* <DEDUP_REMOVED lines=8> */
[----:B------:R-:W-:Y:S01]  /*10220*/  HADD2.F32 R43, -RZ, R26.H1_H1 ;  /* 0x3000001aff2b7230 */ /* 0x000fe20000004100 */
[----:B------:R-:W-:Y:S01]  /*10230*/  F2FP.F16.E4M3.UNPACK_B R46, R45 ;  /* 0x0000002dff2e723e */ /* 0x000fe200020006ff */
[----:B------:R-:W-:Y:S01]  /*10240*/  FFMA.FTZ R21, R21, R48, R55 ;  /* 0x0000003015157223 */ /* 0x000fe20000010037 */
[----:B------:R-:W-:Y:S01]  /*10250*/  HADD2.F32 R26, -RZ, R25.H1_H1 ;  /* 0x30000019ff1a7230 */ /* 0x000fe20000004100 */
[----:B------:R-:W-:Y:S01]  /*10260*/  F2FP.F16.E4M3.UNPACK_B R53, R53.H1 ;  /* 0x00000035ff35723e */ /* 0x000fe200030006ff */
[----:B------:R-:W-:Y:S01]  /*10270*/  HADD2.F32 R52, -RZ, R50.H0_H0 ;  /* 0x20000032ff347230 */ /* 0x000fe20000004100 */
[----:B------:R-:W-:Y:S01]  /*10280*/  F2FP.F16.E4M3.UNPACK_B R45, R45.H1 ;  /* 0x0000002dff2d723e */ /* 0x000fe200030006ff */
        /* <DEDUP_REMOVED lines=9> */
[C---:B------:R-:W-:Y:S01]  /*10320*/  FFMA.FTZ R56, R30.reuse, R49, R26 ;  /* 0x000000311e387223 */ /* 0x040fe2000001001a */
[----:B------:R-:W-:Y:S02]  /*10330*/  HADD2.F32 R39, -RZ, R39.H1_H1 ;  /* 0x30000027ff277230 */ /* 0x000fe40000004100 */
[C---:B------:R-:W-:Y:S01]  /*10340*/  FFMA.FTZ R58, R25.reuse, R48, -R58 ;  /* 0x00000030193a7223 */ /* 0x040fe2000001083a */
[----:B------:R-:W-:Y:S02]  /*10350*/  HADD2.F32 R46, -RZ, R46.H1_H1 ;  /* 0x3000002eff2e7230 */ /* 0x000fe40000004100 */
[----:B------:R-:W-:Y:S01]  /*10360*/  FFMA.FTZ R52, R25, R52, R41 ;  /* 0x0000003419347223 */ /* 0x000fe20000010029 */
[----:B------:R-:W-:Y:S01]  /*10370*/  FFMA.FTZ R54, R30, R43, -R51 ;  /* 0x0000002b1e367223 */ /* 0x000fe20000010833 */
[----:B------:R-:W-:Y:S02]  /*10380*/  HADD2.F32 R31, -RZ, R31.H1_H1 ;  /* 0x3000001fff1f7230 */ /* 0x000fe40000004100 */
[----:B------:R-:W-:Y:S01]  /*10390*/  FMUL.FTZ R48, R39, R50 ;  /* 0x0000003227307220 */ /* 0x000fe20000410000 */
[----:B------:R-:W-:-:S02]  /*103a0*/  HADD2.F32 R41, -RZ, R53.H0_H0 ;  /* 0x20000035ff297230 */ /* 0x000fc40000004100 */
[-C--:B------:R-:W-:Y:S01]  /*103b0*/  FMUL.FTZ R39, R39, R46.reuse ;  /* 0x0000002e27277220 */ /* 0x080fe20000410000 */
[----:B------:R-:W-:Y:S02]  /*103c0*/  HADD2.F32 R26, -RZ, R40.H0_H0 ;  /* 0x20000028ff1a7230 */ /* 0x000fe40000004100 */
[C---:B------:R-:W-:Y:S01]  /*103d0*/  FFMA.FTZ R51, R31.reuse, R46, -R48 ;  /* 0x0000002e1f337223 */ /* 0x040fe20000010830 */
[--C-:B------:R-:W-:Y:S02]  /*103e0*/  HADD2.F32 R30, -RZ, R45.reuse.H0_H0 ;  /* 0x2000002dff1e7230 */ /* 0x100fe40000004100 */
[----:B------:R-:W-:Y:S01]  /*103f0*/  FFMA.FTZ R55, R31, R50, R39 ;  /* 0x000000321f377223 */ /* 0x000fe20000010027 */
[----:B------:R-:W-:Y:S02]  /*10400*/  HADD2.F32 R25, -RZ, R36.H0_H0 ;  /* 0x20000024ff197230 */ /* 0x000fe40000004100 */
[----:B------:R-:W-:Y:S01]  /*10410*/  FMUL.FTZ R60, R26, R41 ;  /* 0x000000291a3c7220 */ /* 0x000fe20000410000 */
[----:B------:R-:W-:-:S02]  /*10420*/  HADD2.F32 R45, -RZ, R45.H1_H1 ;  /* 0x3000002dff2d7230 */ /* 0x000fc40000004100 */
[-C--:B------:R-:W-:Y:S01]  /*10430*/  FMUL.FTZ R26, R26, R30.reuse ;  /* 0x0000001e1a1a7220 */ /* 0x080fe20000410000 */
[----:B------:R-:W-:Y:S01]  /*10440*/  F2FP.F16.E4M3.UNPACK_B R39, R47.H1 ;  /* 0x0000002fff27723e */ /* 0x000fe200030006ff */
[----:B------:R-:W-:Y:S02]  /*10450*/  HADD2.F32 R53, -RZ, R53.H1_H1 ;  /* 0x30000035ff357230 */ /* 0x000fe40000004100 */
[C---:B------:R-:W-:Y:S01]  /*10460*/  FFMA.FTZ R60, R25.reuse, R30, -R60 ;  /* 0x0000001e193c7223 */ /* 0x040fe2000001083c */
[----:B------:R-:W-:Y:S02]  /*10470*/  HADD2.F32 R40, -RZ, R40.H1_H1 ;  /* 0x30000028ff287230 */ /* 0x000fe40000004100 */
[----:B------:R-:W-:Y:S01]  /*10480*/  FFMA.FTZ R57, R25, R41, R26 ;  /* 0x0000002919397223 */ /* 0x000fe2000001001a */
[----:B------:R-:W-:Y:S01]  /*10490*/  F2FP.F16.E4M3.UNPACK_B R30, R42.H1 ;  /* 0x0000002aff1e723e */ /* 0x000fe200030006ff */
[----:B------:R-:W-:Y:S01]  /*104a0*/  HADD2.F32 R36, -RZ, R36.H1_H1 ;  /* 0x30000024ff247230 */ /* 0x000fe20000004100 */
[----:B------:R-:W-:Y:S01]  /*104b0*/  F2FP.F16.E4M3.UNPACK_B R47, R47 ;  /* 0x0000002fff2f723e */ /* 0x000fe200020006ff */
[----:B------:R-:W-:-:S02]  /*104c0*/  HADD2.F32 R41, -RZ, R39.H0_H0 ;  /* 0x20000027ff297230 */ /* 0x000fc40000004100 */
[C---:B------:R-:W-:Y:S01]  /*104d0*/  FMUL.FTZ R43, R40.reuse, R53 ;  /* 0x00000035282b7220 */ /* 0x040fe20000410000 */
[----:B------:R-:W-:Y:S02]  /*104e0*/  HADD2.F32 R26, -RZ, R37.H0_H0 ;  /* 0x20000025ff1a7230 */ /* 0x000fe40000004100 */
[-C--:B------:R-:W-:Y:S01]  /*104f0*/  FMUL.FTZ R46, R40, R45.reuse ;  /* 0x0000002d282e7220 */ /* 0x080fe20000410000 */
[----:B------:R-:W-:Y:S02]  /*10500*/  HADD2.F32 R31, -RZ, R30.H0_H0 ;  /* 0x2000001eff1f7230 */ /* 0x000fe40000004100 */
[C---:B------:R-:W-:Y:S01]  /*10510*/  FFMA.FTZ R59, R36.reuse, R45, -R43 ;  /* 0x0000002d243b7223 */ /* 0x040fe2000001082b */
[----:B------:R-:W-:Y:S02]  /*10520*/  HADD2.F32 R25, -RZ, R29.H0_H0 ;  /* 0x2000001dff197230 */ /* 0x000fe40000004100 */
[----:B------:R-:W-:Y:S01]  /*10530*/  FFMA.FTZ R62, R36, R53, R46 ;  /* 0x00000035243e7223 */ /* 0x000fe2000001002e */
[----:B------:R-:W-:Y:S01]  /*10540*/  FMUL.FTZ R40, R26, R41 ;  /* 0x000000291a287220 */ /* 0x000fe20000410000 */
[----:B------:R-:W-:-:S02]  /*10550*/  HADD2.F32 R36, -RZ, R39.H1_H1 ;  /* 0x30000027ff247230 */ /* 0x000fc40000004100 */
[-C--:B------:R-:W-:Y:S01]  /*10560*/  FMUL.FTZ R26, R26, R31.reuse ;  /* 0x0000001f1a1a7220 */ /* 0x080fe20000410000 */
[----:B------:R-:W-:Y:S02]  /*10570*/  HADD2.F32 R37, -RZ, R37.H1_H1 ;  /* 0x30000025ff257230 */ /* 0x000fe40000004100 */
[----:B------:R-:W-:Y:S01]  /*10580*/  FFMA.FTZ R43, R25, R31, -R40 ;  /* 0x0000001f192b7223 */ /* 0x000fe20000010828 */
[----:B------:R-:W-:Y:S01]  /*10590*/  HADD2.F32 R30, -RZ, R30.H1_H1 ;  /* 0x3000001eff1e7230 */ /* 0x000fe20000004100 */
[----:B------:R-:W-:Y:S01]  /*105a0*/  F2FP.F16.E4M3.UNPACK_B R42, R42 ;  /* 0x0000002aff2a723e */ /* 0x000fe200020006ff */
[----:B------:R-:W-:Y:S02]  /*105b0*/  HADD2.F32 R29, -RZ, R29.H1_H1 ;  /* 0x3000001dff1d7230 */ /* 0x000fe40000004100 */
[----:B------:R-:W-:Y:S01]  /*105c0*/  FMUL.FTZ R40, R37, R36 ;  /* 0x0000002425287220 */ /* 0x000fe20000410000 */
[----:B------:R-:W-:Y:S01]  /*105d0*/  FFMA.FTZ R41, R25, R41, R26 ;  /* 0x0000002919297223 */ /* 0x000fe2000001001a */
        /* <DEDUP_REMOVED lines=15> */
[----:B------:R-:W-:Y:S01]  /*106d0*/  FFMA.FTZ R31, R25, R31, R26 ;  /* 0x0000001f191f7223 */ /* 0x000fe2000001001a */
[----:B------:R-:W-:Y:S01]  /*106e0*/  HADD2.F32 R28, -RZ, R28.H1_H1 ;  /* 0x3000001cff1c7230 */ /* 0x000fe20000004100 */
[----:B------:R-:W-:Y:S01]  /*106f0*/  F2FP.F16.E4M3.UNPACK_B R25, R20.H1 ;  /* 0x00000014ff19723e */ /* 0x000fe200030006ff */
[C---:B------:R-:W-:Y:S01]  /*10700*/  FMUL.FTZ R37, R27.reuse, R47 ;  /* 0x0000002f1b257220 */ /* 0x040fe20000410000 */
[----:B------:R-:W-:Y:S01]  /*10710*/  FMUL.FTZ R40, R27, R42 ;  /* 0x0000002a1b287220 */ /* 0x000fe20000410000 */
[----:B------:R-:W-:Y:S01]  /*10720*/  HADD2.F32 R30, -RZ, R29.H0_H0 ;  /* 0x2000001dff1e7230 */ /* 0x000fe20000004100 */
[----:B------:R-:W-:Y:S01]  /*10730*/  F2FP.F16.E4M3.UNPACK_B R20, R20 ;  /* 0x00000014ff14723e */ /* 0x000fe200020006ff */
[----:B------:R-:W-:-:S02]  /*10740*/  HADD2.F32 R26, -RZ, R38.H0_H0 ;  /* 0x20000026ff1a7230 */ /* 0x000fc40000004100 */
[C---:B------:R-:W-:Y:S01]  /*10750*/  FFMA.FTZ R37, R28.reuse, R42, -R37 ;  /* 0x0000002a1c257223 */ /* 0x040fe20000010825 */
[----:B------:R-:W-:Y:S01]  /*10760*/  FFMA.FTZ R40, R28, R47, R40 ;  /* 0x0000002f1c287223 */ /* 0x000fe20000010028 */
        /* <DEDUP_REMOVED lines=18> */
[----:B------:R-:W-:Y:S01]  /*10890*/  F2FP.SATFINITE.E4M3.F32.PACK_AB_MERGE_C R5, R10, R5, R11 ;  /* 0x000000050a05723e */ /* 0x000fe2000480700b */
        /* <DEDUP_REMOVED lines=26> */
[----:B------:R-:W-:Y:S01]  /*10a40*/  F2FP.SATFINITE.E4M3.F32.PACK_AB_MERGE_C R10, R29, R20, R26 ;  /* 0x000000141d0a723e */ /* 0x000fe2000480701a */
[----:B------:R2:W-:Y:S04]  /*10a50*/  STS.128 [R61+0x18400], R4 ;  /* 0x018400043d007388 */ /* 0x0005e80000000c00 */
[----:B------:R2:W-:Y:S02]  /*10a60*/  STS.128 [R0+0x18400], R8 ;  /* 0x0184000800007388 */ /* 0x0005e40000000c00 */
.L_x_4617:
[----:B------:R-:W-:Y:S05]  /*10a70*/  BSYNC B1 ;  /* 0x0000000000017941 */ /* 0x000fea0003800000 */
.L_x_4616:
[----:B------:R-:W-:Y:S05]  /*10a80*/  @P2 BRA `(.L_x_4598) ;  /* 0x0000000c00ec2947 */ /* 0x000fea0003800000 */
[----:B0-----:R-:W3:Y:S01]  /*10a90*/  LDL R51, [R1+0x64] ;  /* 0x0000640001337983 */ /* 0x001ee20000100800 */
[----:B-12---:R-:W-:Y:S01]  /*10aa0*/  IMAD.IADD R0, R204, 0x1, R216 ;  /* 0x00000001cc007824 */ /* 0x006fe200078e02d8 */
        /* <DEDUP_REMOVED lines=10> */
[----:B----4-:R-:W-:-:S02]  /*10b50*/  PRMT R21, R5, 0x7604, R0 ;  /* 0x0000760405157816 */ /* 0x010fc40000000000 */
        /* <DEDUP_REMOVED lines=13> */
[----:B------:R-:W-:-:S02]  /*10c30*/  LOP3.LUT R7, R12, 0xff, RZ, 0xc0, !PT ;  /* 0x000000ff0c077812 */ /* 0x000fc400078ec0ff */
[----:B------:R-:W-:Y:S02]  /*10c40*/  LOP3.LUT R8, R8, 0xff, RZ, 0xc0, !PT ;  /* 0x000000ff08087812 */ /* 0x000fe400078ec0ff */
[----:B------:R-:W-:Y:S02]  /*10c50*/  IADD3 R3, R0, R210, R3 ;  /* 0x000000d200037210 */ /* 0x000fe40007ffe003 */
[----:B------:R-:W-:Y:S02]  /*10c60*/  SHF.R.U32.HI R6, RZ, 0x8, R35 ;  /* 0x00000008ff067819 */ /* 0x000fe40000011623 */
[----:B------:R-:W-:Y:S01]  /*10c70*/  PRMT R29, R8, 0x7604, R7 ;  /* 0x00007604081d7816 */ /* 0x000fe20000000007 */
[----:B------:R-:W-:Y:S01]  /*10c80*/  IMAD.IADD R0, R16, 0x1, R3 ;  /* 0x0000000110007824 */ /* 0x000fe200078e0203 */
[----:B------:R-:W-:Y:S02]  /*10c90*/  SHF.R.U32.HI R8, RZ, 0x8, R13 ;  /* 0x00000008ff087819 */ /* 0x000fe4000001160d */
[----:B------:R-:W-:-:S02]  /*10ca0*/  LOP3.LUT R5, R35, 0xff, RZ, 0xc0, !PT ;  /* 0x000000ff23057812 */ /* 0x000fc400078ec0ff */
[----:B------:R-:W-:Y:S02]  /*10cb0*/  LOP3.LUT R6, R6, 0xff, RZ, 0xc0, !PT ;  /* 0x000000ff06067812 */ /* 0x000fe400078ec0ff */
[----:B------:R-:W-:Y:S02]  /*10cc0*/  LOP3.LUT R3, R8, 0xff, RZ, 0xc0, !PT ;  /* 0x000000ff08037812 */ /* 0x000fe400078ec0ff */
[----:B------:R-:W0:Y:S01]  /*10cd0*/  LDS.128 R8, [R0+0x18400] ;  /* 0x0184000000087984 */ /* 0x000e220000000c00 */
[----:B------:R-:W-:Y:S02]  /*10ce0*/  PRMT R24, R6, 0x7604, R5 ;  /* 0x0000760406187816 */ /* 0x000fe40000000005 */
[----:B------:R-:W-:Y:S02]  /*10cf0*/  SHF.R.U32.HI R28, RZ, 0x8, R14 ;  /* 0x00000008ff1c7819 */ /* 0x000fe4000001160e */
[----:B------:R-:W-:Y:S02]  /*10d00*/  SHF.R.U32.HI R31, RZ, 0x8, R15 ;  /* 0x00000008ff1f7819 */ /* 0x000fe4000001160f */
[----:B------:R-:W-:-:S02]  /*10d10*/  LOP3.LUT R27, R14, 0xff, RZ, 0xc0, !PT ;  /* 0x000000ff0e1b7812 */ /* 0x000fc400078ec0ff */
[----:B------:R-:W-:Y:S02]  /*10d20*/  LOP3.LUT R28, R28, 0xff, RZ, 0xc0, !PT ;  /* 0x000000ff1c1c7812 */ /* 0x000fe400078ec0ff */
[----:B------:R-:W-:Y:S02]  /*10d30*/  LOP3.LUT R30, R15, 0xff, RZ, 0xc0, !PT ;  /* 0x000000ff0f1e7812 */ /* 0x000fe400078ec0ff */
[----:B------:R-:W-:Y:S02]  /*10d40*/  LOP3.LUT R31, R31, 0xff, RZ, 0xc0, !PT ;  /* 0x000000ff1f1f7812 */ /* 0x000fe400078ec0ff */
[----:B------:R-:W-:Y:S02]  /*10d50*/  LOP3.LUT R26, R13, 0xff, RZ, 0xc0, !PT ;  /* 0x000000ff0d1a7812 */ /* 0x000fe400078ec0ff */
[----:B------:R-:W-:Y:S02]  /*10d60*/  PRMT R37, R28, 0x7604, R27 ;  /* 0x000076041c257816 */ /* 0x000fe4000000001b */
[----:B------:R-:W-:-:S02]  /*10d70*/  PRMT R30, R31, 0x7604, R30 ;  /* 0x000076041f1e7816 */ /* 0x000fc4000000001e */
[----:B------:R-:W-:Y:S02]  /*10d80*/  SHF.R.U32.HI R27, RZ, 0x10, R35 ;  /* 0x00000010ff1b7819 */ /* 0x000fe40000011623 */
[----:B------:R-:W-:Y:S02]  /*10d90*/  PRMT R26, R3, 0x7604, R26 ;  /* 0x00007604031a7816 */ /* 0x000fe4000000001a */
[----:B------:R-:W-:Y:S01]  /*10da0*/  SHF.R.U32.HI R31, RZ, 0x10, R13 ;  /* 0x00000010ff1f7819 */ /* 0x000fe2000001160d */
[----:B------:R-:W-:Y:S01]  /*10db0*/  IMAD.U32 R27, R27, 0x10000, RZ ;  /* 0x000100001b1b7824 */ /* 0x000fe200078e00ff */
[----:B------:R-:W-:Y:S02]  /*10dc0*/  SHF.R.U32.HI R3, RZ, 0x10, R33 ;  /* 0x00000010ff037819 */ /* 0x000fe40000011621 */
[----:B------:R-:W-:Y:S01]  /*10dd0*/  SHF.R.U32.HI R39, RZ, 0x10, R15 ;  /* 0x00000010ff277819 */ /* 0x000fe2000001160f */
[----:B------:R-:W-:Y:S01]  /*10de0*/  IMAD.U32 R31, R31, 0x10000, RZ ;  /* 0x000100001f1f7824 */ /* 0x000fe200078e00ff */
        /* <DEDUP_REMOVED lines=15> */
[----:B------:R-:W-:Y:S02]  /*10ee0*/  F2FP.F16.E4M3.UNPACK_B R34, R33 ;  /* 0x00000021ff22723e */ /* 0x000fe400020006ff */
[----:B------:R-:W-:-:S02]  /*10ef0*/  LOP3.LUT R37, R29, 0xff000000, R12, 0xf8, !PT ;  /* 0xff0000001d257812 */ /* 0x000fc400078ef80c */
[----:B------:R-:W-:Y:S02]  /*10f00*/  LOP3.LUT R21, R21, 0xff0000, R32, 0xf8, !PT ;  /* 0x00ff000015157812 */ /* 0x000fe400078ef820 */
[----:B------:R-:W-:Y:S02]  /*10f10*/  LOP3.LUT R12, R3, 0xff000000, R14, 0xf8, !PT ;  /* 0xff000000030c7812 */ /* 0x000fe400078ef80e */
[----:B------:R-:W-:Y:S01]  /*10f20*/  LOP3.LUT R40, R39, 0xff000000, R15, 0xf8, !PT ;  /* 0xff00000027287812 */ /* 0x000fe200078ef80f */
[--C-:B------:R-:W-:Y:S01]  /*10f30*/  HADD2.F32 R39, -RZ, R38.reuse.H0_H0 ;  /* 0x20000026ff277230 */ /* 0x100fe20000004100 */
[----:B------:R-:W-:Y:S01]  /*10f40*/  LOP3.LUT R32, R21, 0xff000000, R32, 0xf8, !PT ;  /* 0xff00000015207812 */ /* 0x000fe200078ef820 */
[----:B------:R-:W-:Y:S01]  /*10f50*/  HADD2.F32 R38, -RZ, R38.H1_H1 ;  /* 0x30000026ff267230 */ /* 0x000fe20000004100 */
[----:B------:R-:W-:Y:S02]  /*10f60*/  F2FP.F16.E4M3.UNPACK_B R28, R9.H1 ;  /* 0x00000009ff1c723e */ /* 0x000fe400030006ff */
[----:B------:R-:W-:-:S02]  /*10f70*/  F2FP.F16.E4M3.UNPACK_B R30, R11 ;  /* 0x0000000bff1e723e */ /* 0x000fc400020006ff */
[----:B------:R-:W-:Y:S02]  /*10f80*/  F2FP.F16.E4M3.UNPACK_B R31, R11.H1 ;  /* 0x0000000bff1f723e */ /* 0x000fe400030006ff */
[-C--:B------:R-:W-:Y:S02]  /*10f90*/  F2FP.F16.E4M3.UNPACK_B R11, R8.reuse ;  /* 0x00000008ff0b723e */ /* 0x080fe400020006ff */
[----:B------:R-:W-:Y:S02]  /*10fa0*/  F2FP.F16.E4M3.UNPACK_B R26, R8.H1 ;  /* 0x00000008ff1a723e */ /* 0x000fe400030006ff */
[----:B------:R-:W-:Y:S02]  /*10fb0*/  F2FP.F16.E4M3.UNPACK_B R33, R33.H1 ;  /* 0x00000021ff21723e */ /* 0x000fe400030006ff */
[----:B------:R-:W-:Y:S01]  /*10fc0*/  F2FP.F16.E4M3.UNPACK_B R29, R10.H1 ;  /* 0x0000000aff1d723e */ /* 0x000fe200030006ff */
[----:B---3--:R-:W0:Y:S02]  /*10fd0*/  LDS.128 R4, [R51+0x18400] ;  /* 0x0184000033047984 */ /* 0x008e240000000c00 */
[----:B0-----:R-:W-:-:S02]  /*10fe0*/  F2FP.F16.E4M3.UNPACK_B R24, R7 ;  /* 0x00000007ff18723e */ /* 0x001fc400020006ff */
[----:B------:R-:W-:Y:S02]  /*10ff0*/  F2FP.F16.E4M3.UNPACK_B R25, R7.H1 ;  /* 0x00000007ff19723e */ /* 0x000fe400030006ff */
[-C--:B------:R-:W-:Y:S02]  /*11000*/  F2FP.F16.E4M3.UNPACK_B R14, R5.reuse ;  /* 0x00000005ff0e723e */ /* 0x080fe400020006ff */
[-C--:B------:R-:W-:Y:S02]  /*11010*/  F2FP.F16.E4M3.UNPACK_B R7, R4.reuse ;  /* 0x00000004ff07723e */ /* 0x080fe400020006ff */
[----:B------:R-:W-:Y:S01]  /*11020*/  F2FP.F16.E4M3.UNPACK_B R13, R4.H1 ;  /* 0x00000004ff0d723e */ /* 0x000fe200030006ff */
[--C-:B------:R-:W-:Y:S01]  /*11030*/  HADD2.F32 R4, -RZ, R27.reuse.H0_H0 ;  /* 0x2000001bff047230 */ /* 0x100fe20000004100 */
[----:B------:R-:W-:Y:S01]  /*11040*/  F2FP.F16.E4M3.UNPACK_B R15, R5.H1 ;  /* 0x00000005ff0f723e */ /* 0x000fe200030006ff */
[----:B------:R-:W-:Y:S01]  /*11050*/  HADD2.F32 R5, -RZ, R34.H0_H0 ;  /* 0x20000022ff057230 */ /* 0x000fe20000004100 */
[-C--:B------:R-:W-:Y:S01]  /*11060*/  F2FP.F16.E4M3.UNPACK_B R3, R6.reuse ;  /* 0x00000006ff03723e */ /* 0x080fe200020006ff */
[----:B------:R-:W-:Y:S01]  /*11070*/  HADD2.F32 R27, -RZ, R27.H1_H1 ;  /* 0x3000001bff1b7230 */ /* 0x000fe20000004100 */
[----:B------:R-:W-:Y:S01]  /*11080*/  F2FP.F16.E4M3.UNPACK_B R21, R6.H1 ;  /* 0x00000006ff15723e */ /* 0x000fe200030006ff */
[----:B------:R-:W-:-:S02]  /*11090*/  HADD2.F32 R6, -RZ, R14.H0_H0 ;  /* 0x2000000eff067230 */ /* 0x000fc40000004100 */
[C---:B------:R-:W-:Y:S01]  /*110a0*/  FMUL.FTZ R9, R4.reuse, R39 ;  /* 0x0000002704097220 */ /* 0x040fe20000410000 */
[-C--:B------:R-:W-:Y:S01]  /*110b0*/  FMUL.FTZ R8, R4, R5.reuse ;  /* 0x0000000504087220 */ /* 0x080fe20000410000 */
[----:B------:R-:W-:Y:S02]  /*110c0*/  HADD2.F32 R34, -RZ, R34.H1_H1 ;  /* 0x30000022ff227230 */ /* 0x000fe40000004100 */
[C---:B------:R-:W-:Y:S01]  /*110d0*/  FMUL.FTZ R43, R27.reuse, R38 ;  /* 0x000000261b2b7220 */ /* 0x040fe20000410000 */
[C---:B------:R-:W-:Y:S01]  /*110e0*/  FFMA.FTZ R5, R6.reuse, R5, -R9 ;  /* 0x0000000506057223 */ /* 0x040fe20000010809 */
[----:B------:R-:W-:Y:S01]  /*110f0*/  FFMA.FTZ R9, R6, R39, R8 ;  /* 0x0000002706097223 */ /* 0x000fe20000010008 */
[----:B------:R-:W-:Y:S01]  /*11100*/  F2FP.F16.E4M3.UNPACK_B R39, R35.H1 ;  /* 0x00000023ff27723e */ /* 0x000fe200030006ff */
[----:B------:R-:W-:Y:S02]  /*11110*/  HADD2.F32 R6, -RZ, R28.H0_H0 ;  /* 0x2000001cff067230 */ /* 0x000fe40000004100 */
[----:B------:R-:W-:Y:S01]  /*11120*/  FMUL.FTZ R27, R27, R34 ;  /* 0x000000221b1b7220 */ /* 0x000fe20000410000 */
[----:B------:R-:W-:Y:S01]  /*11130*/  HADD2.F32 R35, -RZ, R33.H0_H0 ;  /* 0x20000021ff237230 */ /* 0x000fe20000004100 */
[----:B------:R-:W-:Y:S01]  /*11140*/  F2FP.F16.E4M3.UNPACK_B R4, R10 ;  /* 0x0000000aff04723e */ /* 0x000fe200020006ff */
[----:B------:R-:W-:-:S02]  /*11150*/  HADD2.F32 R41, -RZ, R39.H0_H0 ;  /* 0x20000027ff297230 */ /* 0x000fc40000004100 */
[----:B------:R-:W-:Y:S02]  /*11160*/  HADD2.F32 R14, -RZ, R14.H1_H1 ;  /* 0x3000000eff0e7230 */ /* 0x000fe40000004100 */
[C---:B------:R-:W-:Y:S01]  /*11170*/  FMUL.FTZ R42, R6.reuse, R35 ;  /* 0x00000023062a7220 */ /* 0x040fe20000410000 */
[----:B------:R-:W-:Y:S02]  /*11180*/  HADD2.F32 R10, -RZ, R15.H0_H0 ;  /* 0x2000000fff0a7230 */ /* 0x000fe40000004100 */
[-C--:B------:R-:W-:Y:S01]  /*11190*/  FMUL.FTZ R45, R6, R41.reuse ;  /* 0x00000029062d7220 */ /* 0x080fe20000410000 */
[----:B------:R-:W-:Y:S02]  /*111a0*/  HADD2.F32 R39, -RZ, R39.H1_H1 ;  /* 0x30000027ff277230 */ /* 0x000fe40000004100 */
[C---:B------:R-:W-:Y:S01]  /*111b0*/  FFMA.FTZ R6, R14.reuse, R34, -R43 ;  /* 0x000000220e067223 */ /* 0x040fe2000001082b */
[----:B------:R-:W-:Y:S01]  /*111c0*/  FFMA.FTZ R8, R14, R38, R27 ;  /* 0x000000260e087223 */ /* 0x000fe2000001001b */
[----:B------:R-:W-:Y:S01]  /*111d0*/  F2FP.F16.E4M3.UNPACK_B R34, R40 ;  /* 0x00000028ff22723e */ /* 0x000fe200020006ff */
[----:B------:R-:W-:Y:S01]  /*111e0*/  FFMA.FTZ R42, R10, R41, R42 ;  /* 0x000000290a2a7223 */ /* 0x000fe2000001002a */
[----:B------:R-:W-:Y:S01]  /*111f0*/  F2FP.F16.E4M3.UNPACK_B R27, R36 ;  /* 0x00000024ff1b723e */ /* 0x000fe200020006ff */
[----:B------:R-:W-:-:S02]  /*11200*/  HADD2.F32 R28, -RZ, R28.H1_H1 ;  /* 0x3000001cff1c7230 */ /* 0x000fc40000004100 */
[----:B------:R-:W-:Y:S01]  /*11210*/  FFMA.FTZ R45, R10, R35, -R45 ;  /* 0x000000230a2d7223 */ /* 0x000fe2000001082d */
[----:B------:R-:W-:Y:S01]  /*11220*/  HADD2.F32 R41, -RZ, R34.H0_H0 ;  /* 0x20000022ff297230 */ /* 0x000fe20000004100 */
[----:B------:R-:W-:Y:S01]  /*11230*/  F2FP.F16.E4M3.UNPACK_B R40, R40.H1 ;  /* 0x00000028ff28723e */ /* 0x000fe200030006ff */
[----:B------:R-:W-:Y:S02]  /*11240*/  HADD2.F32 R14, -RZ, R30.H0_H0 ;  /* 0x2000001eff0e7230 */ /* 0x000fe40000004100 */
[----:B------:R-:W-:Y:S01]  /*11250*/  FMUL.FTZ R38, R28, R39 ;  /* 0x000000271c267220 */ /* 0x000fe20000410000 */
[----:B------:R-:W-:Y:S01]  /*11260*/  HADD2.F32 R35, -RZ, R27.H0_H0 ;  /* 0x2000001bff237230 */ /* 0x000fe20000004100 */
[----:B------:R-:W-:Y:S01]  /*11270*/  F2FP.F16.E4M3.UNPACK_B R36, R36.H1 ;  /* 0x00000024ff24723e */ /* 0x000fe200030006ff */
[----:B------:R-:W-:Y:S02]  /*11280*/  HADD2.F32 R33, -RZ, R33.H1_H1 ;  /* 0x30000021ff217230 */ /* 0x000fe40000004100 */
[----:B------:R-:W-:Y:S01]  /*11290*/  FMUL.FTZ R43, R14, R41 ;  /* 0x000000290e2b7220 */ /* 0x000fe20000410000 */
[----:B------:R-:W-:-:S02]  /*112a0*/  HADD2.F32 R15, -RZ, R15.H1_H1 ;  /* 0x3000000fff0f7230 */ /* 0x000fc40000004100 */
[----:B------:R-:W-:Y:S01]  /*112b0*/  FMUL.FTZ R14, R14, R35 ;  /* 0x000000230e0e7220 */ /* 0x000fe20000410000 */
[----:B------:R-:W-:Y:S02]  /*112c0*/  HADD2.F32 R10, -RZ, R24.H0_H0 ;  /* 0x20000018ff0a7230 */ /* 0x000fe40000004100 */
[-C--:B------:R-:W-:Y:S01]  /*112d0*/  FMUL.FTZ R28, R28, R33.reuse ;  /* 0x000000211c1c7220 */ /* 0x080fe20000410000 */
[----:B------:R-:W-:Y:S02]  /*112e0*/  HADD2.F32 R30, -RZ, R30.H1_H1 ;  /* 0x3000001eff1e7230 */ /* 0x000fe40000004100 */
[----:B------:R-:W-:Y:S01]  /*112f0*/  FFMA.FTZ R38, R15, R33, -R38 ;  /* 0x000000210f267223 */ /* 0x000fe20000010826 */
[----:B------:R-:W-:Y:S02]  /*11300*/  HADD2.F32 R33, -RZ, R34.H1_H1 ;  /* 0x30000022ff217230 */ /* 0x000fe40000004100 */
[C---:B------:R-:W-:Y:S01]  /*11310*/  FFMA.FTZ R43, R10.reuse, R35, -R43 ;  /* 0x000000230a2b7223 */ /* 0x040fe2000001082b */
[----:B------:R-:W-:Y:S01]  /*11320*/  FFMA.FTZ R41, R10, R41, R14 ;  /* 0x000000290a297223 */ /* 0x000fe2000001000e */
[----:B------:R-:W-:-:S02]  /*11330*/  HADD2.F32 R27, -RZ, R27.H1_H1 ;  /* 0x3000001bff1b7230 */ /* 0x000fc40000004100 */
[----:B------:R-:W-:Y:S01]  /*11340*/  FFMA.FTZ R39, R15, R39, R28 ;  /* 0x000000270f277223 */ /* 0x000fe2000001001c */
[----:B------:R-:W-:Y:S02]  /*11350*/  HADD2.F32 R35, -RZ, R40.H0_H0 ;  /* 0x20000028ff237230 */ /* 0x000fe40000004100 */
[C---:B------:R-:W-:Y:S01]  /*11360*/  FMUL.FTZ R47, R30.reuse, R33 ;  /* 0x000000211e2f7220 */ /* 0x040fe20000410000 */
[----:B------:R-:W-:Y:S02]  /*11370*/  HADD2.F32 R14, -RZ, R31.H0_H0 ;  /* 0x2000001fff0e7230 */ /* 0x000fe40000004100 */
[----:B------:R-:W-:Y:S01]  /*11380*/  FMUL.FTZ R30, R30, R27 ;  /* 0x0000001b1e1e7220 */ /* 0x000fe20000410000 */
[----:B------:R-:W-:Y:S01]  /*11390*/  HADD2.F32 R24, -RZ, R24.H1_H1 ;  /* 0x30000018ff187230 */ /* 0x000fe20000004100 */
[----:B------:R-:W-:Y:S01]  /*113a0*/  F2FP.SATFINITE.E4M3.F32.PACK_AB_MERGE_C R38, R38, R45, RZ ;  /* 0x0000002d2626723e */ /* 0x000fe200048070ff */
[----:B------:R-:W-:Y:S02]  /*113b0*/  HADD2.F32 R15, -RZ, R36.H0_H0 ;  /* 0x20000024ff0f7230 */ /* 0x000fe40000004100 */
[----:B------:R-:W-:Y:S01]  /*113c0*/  FMUL.FTZ R49, R14, R35 ;  /* 0x000000230e317220 */ /* 0x000fe20000410000 */
[----:B------:R-:W-:-:S02]  /*113d0*/  HADD2.F32 R10, -RZ, R25.H0_H0 ;  /* 0x20000019ff0a7230 */ /* 0x000fc40000004100 */
[C---:B------:R-:W-:Y:S01]  /*113e0*/  FFMA.FTZ R46, R24.reuse, R27, -R47 ;  /* 0x0000001b182e7223 */ /* 0x040fe2000001082f */
[----:B------:R-:W-:Y:S01]  /*113f0*/  FFMA.FTZ R48, R24, R33, R30 ;  /* 0x0000002118307223 */ /* 0x000fe2000001001e */
[----:B------:R-:W-:Y:S01]  /*11400*/  FMUL.FTZ R14, R14, R15 ;  /* 0x0000000f0e0e7220 */ /* 0x000fe20000410000 */
[----:B------:R-:W-:Y:S01]  /*11410*/  F2FP.F16.E4M3.UNPACK_B R24, R37.H1 ;  /* 0x00000025ff18723e */ /* 0x000fe200030006ff */
[C---:B------:R-:W-:Y:S01]  /*11420*/  FFMA.FTZ R49, R10.reuse, R15, -R49 ;  /* 0x0000000f0a317223 */ /* 0x040fe20000010831 */
[-C--:B------:R-:W-:Y:S01]  /*11430*/  F2FP.F16.E4M3.UNPACK_B R15, R32.reuse.H1 ;  /* 0x00000020ff0f723e */ /* 0x080fe200030006ff */
[----:B------:R-:W-:Y:S01]  /*11440*/  FFMA.FTZ R47, R10, R35, R14 ;  /* 0x000000230a2f7223 */ /* 0x000fe2000001000e */
[----:B------:R-:W-:Y:S01]  /*11450*/  HADD2.F32 R36, -RZ, R36.H1_H1 ;  /* 0x30000024ff247230 */ /* 0x000fe20000004100 */
[----:B------:R-:W-:Y:S01]  /*11460*/  F2FP.F16.E4M3.UNPACK_B R37, R37 ;  /* 0x00000025ff25723e */ /* 0x000fe200020006ff */
[----:B------:R-:W-:Y:S01]  /*11470*/  HADD2.F32 R40, -RZ, R40.H1_H1 ;  /* 0x30000028ff287230 */ /* 0x000fe20000004100 */
[----:B------:R-:W-:Y:S01]  /*11480*/  F2FP.F16.E4M3.UNPACK_B R32, R32 ;  /* 0x00000020ff20723e */ /* 0x000fe200020006ff */
        /* <DEDUP_REMOVED lines=17> */
[C---:B------:R-:W-:Y:S01]  /*115a0*/  FFMA.FTZ R50, R25.reuse, R36, -R28 ;  /* 0x0000002419327223 */ /* 0x040fe2000001081c */
[----:B------:R-:W-:Y:S02]  /*115b0*/  HADD2.F32 R13, -RZ, R13.H1_H1 ;  /* 0x3000000dff0d7230 */ /* 0x000fe40000004100 */
[----:B------:R-:W-:Y:S01]  /*115c0*/  FFMA.FTZ R40, R25, R40, R35 ;  /* 0x0000002819287223 */ /* 0x000fe20000010023 */
[C---:B------:R-:W-:Y:S01]  /*115d0*/  FMUL.FTZ R10, R26.reuse, R24 ;  /* 0x000000181a0a7220 */ /* 0x040fe20000410000 */
[----:B------:R-:W-:Y:S01]  /*115e0*/  FMUL.FTZ R27, R26, R15 ;  /* 0x0000000f1a1b7220 */ /* 0x000fe20000410000 */
[----:B------:R-:W-:Y:S01]  /*115f0*/  HADD2.F32 R25, -RZ, R37.H0_H0 ;  /* 0x20000025ff197230 */ /* 0x000fe20000004100 */
[----:B------:R-:W-:Y:S01]  /*11600*/  F2FP.SATFINITE.E4M3.F32.PACK_AB_MERGE_C R9, R8, R9, R39 ;  /* 0x000000090809723e */ /* 0x000fe20004807027 */
[----:B------:R-:W-:-:S02]  /*11610*/  HADD2.F32 R14, -RZ, R11.H0_H0 ;  /* 0x2000000bff0e7230 */ /* 0x000fc40000004100 */
        /* <DEDUP_REMOVED lines=31> */
[----:B------:R-:W-:Y:S01]  /*11810*/  FMUL.FTZ R36, R29, R24 ;  /* 0x000000181d247220 */ /* 0x000fe20000410000 */
[----:B------:R-:W-:Y:S01]  /*11820*/  FFMA.FTZ R25, R7, R25, R10 ;  /* 0x0000001907197223 */ /* 0x000fe2000001000a */
[-C--:B------:R-:W-:Y:S01]  /*11830*/  FMUL.FTZ R11, R29, R14.reuse ;  /* 0x0000000e1d0b7220 */ /* 0x080fe20000410000 */
[----:B------:R-:W-:Y:S02]  /*11840*/  HADD2.F32 R13, -RZ, R12.H0_H0 ;  /* 0x2000000cff0d7230 */ /* 0x000fe40000004100 */
[C---:B------:R-:W-:Y:S01]  /*11850*/  FFMA.FTZ R29, R21.reuse, R14, -R36 ;  /* 0x0000000e151d7223 */ /* 0x040fe20000010824 */
[----:B------:R-:W-:Y:S02]  /*11860*/  HADD2.F32 R7, -RZ, R4.H0_H0 ;  /* 0x20000004ff077230 */ /* 0x000fe40000004100 */
[----:B------:R-:W-:Y:S01]  /*11870*/  FFMA.FTZ R36, R21, R24, R11 ;  /* 0x0000001815247223 */ /* 0x000fe2000001000b */
[----:B------:R-:W-:Y:S01]  /*11880*/  HADD2.F32 R11, -RZ, R20.H0_H0 ;  /* 0x20000014ff0b7230 */ /* 0x000fe20000004100 */
[----:B------:R-:W-:Y:S01]  /*11890*/  F2FP.SATFINITE.E4M3.F32.PACK_AB_MERGE_C R33, R34, R33, RZ ;  /* 0x000000212221723e */ /* 0x000fe200048070ff */
[----:B------:R-:W-:-:S02]  /*118a0*/  HADD2.F32 R12, -RZ, R12.H1_H1 ;  /* 0x3000000cff0c7230 */ /* 0x000fc40000004100 */
[C---:B------:R-:W-:Y:S01]  /*118b0*/  FMUL.FTZ R15, R7.reuse, R13 ;  /* 0x0000000d070f7220 */ /* 0x040fe20000410000 */
[----:B------:R-:W-:Y:S02]  /*118c0*/  HADD2.F32 R10, -RZ, R4.H1_H1 ;  /* 0x30000004ff0a7230 */ /* 0x000fe40000004100 */
[----:B------:R-:W-:Y:S01]  /*118d0*/  FMUL.FTZ R14, R7, R11 ;  /* 0x0000000b070e7220 */ /* 0x000fe20000410000 */
[----:B------:R-:W-:Y:S01]  /*118e0*/  HADD2.F32 R20, -RZ, R20.H1_H1 ;  /* 0x30000014ff147230 */ /* 0x000fe20000004100 */
[----:B------:R-:W-:Y:S01]  /*118f0*/  F2FP.SATFINITE.E4M3.F32.PACK_AB_MERGE_C R29, R29, R32, RZ ;  /* 0x000000201d1d723e */ /* 0x000fe200048070ff */
[--C-:B------:R-:W-:Y:S02]  /*11900*/  HADD2.F32 R4, -RZ, R3.reuse.H0_H0 ;  /* 0x20000003ff047230 */ /* 0x100fe40000004100 */
[C---:B------:R-:W-:Y:S01]  /*11910*/  FMUL.FTZ R24, R10.reuse, R12 ;  /* 0x0000000c0a187220 */ /* 0x040fe20000410000 */
[----:B------:R-:W-:Y:S02]  /*11920*/  HADD2.F32 R3, -RZ, R3.H1_H1 ;  /* 0x30000003ff037230 */ /* 0x000fe40000004100 */
[-C--:B------:R-:W-:Y:S01]  /*11930*/  FMUL.FTZ R7, R10, R20.reuse ;  /* 0x000000140a077220 */ /* 0x080fe20000410000 */
[----:B------:R-:W-:Y:S01]  /*11940*/  F2FP.SATFINITE.E4M3.F32.PACK_AB_MERGE_C R25, R36, R25, RZ ;  /* 0x000000192419723e */ /* 0x000fe200048070ff */
        /* <DEDUP_REMOVED lines=12> */
[----:B------:R0:W-:Y:S01]  /*11a10*/  STS.128 [R51+0x18400], R4 ;  /* 0x0184000433007388 */ /* 0x0001e20000000c00 */
[----:B------:R-:W-:-:S05]  /*11a20*/  F2FP.SATFINITE.E4M3.F32.PACK_AB_MERGE_C R10, R3, R10, R25 ;  /* 0x0000000a030a723e */ /* 0x000fca0004807019 */
[----:B------:R0:W-:Y:S02]  /*11a30*/  STS.128 [R0+0x18400], R8 ;  /* 0x0184000800007388 */ /* 0x0001e40000000c00 */
.L_x_4598:
[----:B------:R-:W-:Y:S05]  /*11a40*/  BSYNC B0 ;  /* 0x0000000000007941 */ /* 0x000fea0003800000 */
.L_x_4591:
        /* <DEDUP_REMOVED lines=8> */
.L_x_4589:
[----:B0-2---:R-:W-:-:S05]  /*11ad0*/  IMAD.U32 R0, RZ, RZ, UR42 ;  /* 0x0000002aff007e24 */ /* 0x005fca000f8e00ff */
[----:B------:R-:W-:-:S13]  /*11ae0*/  ISETP.NE.AND P0, PT, R0, 0x3, PT ;  /* 0x000000030000780c */ /* 0x000fda0003f05270 */
[----:B------:R-:W-:Y:S05]  /*11af0*/  @!P0 BRA `(.L_x_4618) ;  /* 0x0000000000048947 */ /* 0x000fea0003800000 */
[----:B------:R-:W-:Y:S01]  /*11b00*/  BPT.TRAP 0x1 ;  /* 0x000000040000795c */ /* 0x000fe20000300000 */
.L_x_4618:
[----:B------:R-:W-:Y:S01]  /*11b10*/  IMAD R88, R19, 0x8, R16 ;  /* 0x0000000813587824 */ /* 0x000fe200078e0210 */
[----:B-1----:R-:W-:-:S04]  /*11b20*/  SHF.L.U32 R3, R18, 0x1f, RZ ;  /* 0x0000001f12037819 */ /* 0x002fc800000006ff */
[----:B------:R0:W1:Y:S01]  /*11b30*/  SYNCS.PHASECHK.TRANS64.TRYWAIT P2, [R88+URZ+0x2a830], R3 ;  /* 0x02a83003580075a7 */ /* 0x000062000804017f */
[----:B------:R-:W-:Y:S05]  /*11b40*/  @!P0 BRA `(.L_x_4619) ;  /* 0x0000000000048947 */ /* 0x000fea0003800000 */
[----:B------:R-:W-:Y:S01]  /*11b50*/  BPT.TRAP 0x1 ;  /* 0x000000040000795c */ /* 0x000fe20000300000 */
.L_x_4619:
[----:B------:R-:W2:Y:S02]  /*11b60*/  S2R R0, SR_TID.X ;  /* 0x0000000000007919 */ /* 0x000ea40000002100 */
[----:B--2---:R-:W-:-:S04]  /*11b70*/  LOP3.LUT R0, R0, 0x7f, RZ, 0xc0, !PT ;  /* 0x0000007f00007812 */ /* 0x004fc800078ec0ff */
[----:B------:R-:W-:Y:S01]  /*11b80*/  ISETP.NE.AND P1, PT, R0, RZ, PT ;  /* 0x000000ff0000720c */ /* 0x000fe20003f25270 */
[----:B-1----:R-:W-:-:S12]  /*11b90*/  @P2 BRA `(.L_x_4620) ;  /* 0x0000000000082947 */ /* 0x002fd80003800000 */
[----:B------:R-:W1:Y:S02]  /*11ba0*/  SYNCS.PHASECHK.TRANS64.TRYWAIT P2, [R88+URZ+0x2a830], R3 ;  /* 0x02a83003580075a7 */ /* 0x000e64000804017f */
[----:B-1----:R-:W-:Y:S05]  /*11bb0*/  @!P2 BRA `(.L_x_4621) ;  /* 0x000001d4006ca947 */ /* 0x002fea0003800000 */
.L_x_4620:
[----:B------:R-:W-:Y:S05]  /*11bc0*/  WARPSYNC.ALL ;  /* 0x0000000000007948 */ /* 0x000fea0003800000 */
[----:B------:R-:W-:Y:S01]  /*11bd0*/  VIADD R0, R16, 0x1e400 ;  /* 0x0001e40010007836 */ /* 0x000fe20000000000 */
[----:B------:R-:W-:Y:S01]  /*11be0*/  R2UR UR24, R44 ;  /* 0x000000002c1872ca */ /* 0x000fe200000e0000 */
[----:B-----5:R-:W-:Y:S01]  /*11bf0*/  IMAD.MOV.U32 R7, RZ, RZ, -0x7fffffe0 ;  /* 0x80000020ff077424 */ /* 0x020fe200078e00ff */
[----:B------:R-:W-:Y:S01]  /*11c00*/  WARPGROUP.ARRIVE ;  /* 0x00000000000079c5 */ /* 0x000fe20000000000 */
[----:B------:R-:W-:Y:S01]  /*11c10*/  UMOV UR25, 0x80000020 ;  /* 0x8000002000197882 */ /* 0x000fe20000000000 */
[----:B------:R-:W-:Y:S01]  /*11c20*/  SHF.R.U32.HI R0, RZ, 0x4, R0 ;  /* 0x00000004ff007819 */ /* 0x000fe20000011600 */
[----:B------:R-:W-:Y:S01]  /*11c30*/  IMAD.MOV.U32 R9, RZ, RZ, -0x7fffffe0 ;  /* 0x80000020ff097424 */ /* 0x000fe200078e00ff */
[----:B------:R-:W-:Y:S01]  /*11c40*/  R2UR UR27, R7 ;  /* 0x00000000071b72ca */ /* 0x000fe200000e0000 */
[----:B------:R-:W-:Y:S01]  /*11c50*/  UMOV UR5, 0x80000020 ;  /* 0x8000002000057882 */ /* 0x000fe20000000000 */
[----:B------:R-:W-:Y:S01]  /*11c60*/  LOP3.LUT R0, R0, 0x3fff, RZ, 0xc0, !PT ;  /* 0x00003fff00007812 */ /* 0x000fe200078ec0ff */
[----:B------:R-:W-:Y:S01]  /*11c70*/  UMOV UR9, 0x80000020 ;  /* 0x8000002000097882 */ /* 0x000fe20000000000 */
[----:B------:R-:W-:Y:S01]  /*11c80*/  R2UR UR7, R9 ;  /* 0x00000000090772ca */ /* 0x000fe200000e0000 */
[----:B------:R-:W-:Y:S01]  /*11c90*/  IMAD.MOV.U32 R9, RZ, RZ, -0x7fffffe0 ;  /* 0x80000020ff097424 */ /* 0x000fe200078e00ff */
[----:B------:R-:W-:Y:S01]  /*11ca0*/  LOP3.LUT R5, R0, 0x10000, RZ, 0xfc, !PT ;  /* 0x0001000000057812 */ /* 0x000fe200078efcff */
[----:B------:R-:W-:Y:S01]  /*11cb0*/  ULOP3.LUT UR24, UR24, 0x10000, URZ, 0xfc, !UPT ;  /* 0x0001000018187892 */ /* 0x000fe2000f8efc3f */
[----:B------:R-:W-:Y:S01]  /*11cc0*/  IMAD.MOV.U32 R7, RZ, RZ, -0x7fffffe0 ;  /* 0x80000020ff077424 */ /* 0x000fe200078e00ff */
[----:B------:R-:W-:Y:S01]  /*11cd0*/  UMOV UR13, 0x80000020 ;  /* 0x80000020000d7882 */ /* 0x000fe20000000000 */
[----:B------:R-:W-:Y:S01]  /*11ce0*/  R2UR UR11, R9 ;  /* 0x00000000090b72ca */ /* 0x000fe200000e0000 */
[----:B------:R-:W-:Y:S01]  /*11cf0*/  IMAD R6, R19, 0x600, R5 ;  /* 0x0000060013067824 */ /* 0x000fe200078e0205 */
[----:B------:R-:W-:Y:S01]  /*11d00*/  UIADD3 UR4, UR24, 0x2, URZ ;  /* 0x0000000218047890 */ /* 0x000fe2000fffe03f */
[----:B------:R-:W-:Y:S01]  /*11d10*/  IMAD.MOV.U32 R9, RZ, RZ, -0x7fffffe0 ;  /* 0x80000020ff097424 */ /* 0x000fe200078e00ff */
[----:B------:R-:W-:Y:S01]  /*11d20*/  UIADD3 UR8, UR24, 0x200, URZ ;  /* 0x0000020018087890 */ /* 0x000fe2000fffe03f */
[C---:B------:R-:W-:Y:S01]  /*11d30*/  VIADD R8, R6.reuse, 0x2 ;  /* 0x0000000206087836 */ /* 0x040fe20000000000 */
[----:B------:R-:W-:Y:S01]  /*11d40*/  R2UR UR26, R6 ;  /* 0x00000000061a72ca */ /* 0x000fe200000e0000 */
[----:B------:R-:W-:Y:S01]  /*11d50*/  UIADD3 UR12, UR24, 0x202, URZ ;  /* 0x00000202180c7890 */ /* 0x000fe2000fffe03f */
[----:B------:R-:W-:Y:S01]  /*11d60*/  R2UR UR15, R9 ;  /* 0x00000000090f72ca */ /* 0x000fe200000e0000 */
[----:B------:R-:W-:Y:S01]  /*11d70*/  IMAD.MOV.U32 R9, RZ, RZ, -0x7fffffe0 ;  /* 0x80000020ff097424 */ /* 0x000fe200078e00ff */
[----:B------:R-:W-:Y:S01]  /*11d80*/  R2UR UR6, R8 ;  /* 0x00000000080672ca */ /* 0x000fe200000e0000 */
[----:B------:R-:W-:Y:S01]  /*11d90*/  VIADD R8, R6, 0x200 ;  /* 0x0000020006087836 */ /* 0x000fe20000000000 */
[----:B------:R-:W-:Y:S01]  /*11da0*/  UIADD3 UR16, UR24, 0x400, URZ ;  /* 0x0000040018107890 */ /* 0x000fe2000fffe03f */
[----:B------:R-:W-:Y:S01]  /*11db0*/  R2UR UR23, R7 ;  /* 0x00000000071772ca */ /* 0x000fe200000e0000 */
[----:B------:R-:W-:Y:S01]  /*11dc0*/  UMOV UR17, 0x80000020 ;  /* 0x8000002000117882 */ /* 0x000fe20000000000 */
[----:B------:R-:W-:Y:S01]  /*11dd0*/  R2UR UR19, R9 ;  /* 0x00000000091372ca */ /* 0x000fe200000e0000 */
[----:B------:R-:W-:Y:S01]  /*11de0*/  UIADD3 UR20, UR24, 0x402, URZ ;  /* 0x0000040218147890 */ /* 0x000fe2000fffe03f */
[----:B------:R-:W-:Y:S01]  /*11df0*/  R2UR UR10, R8 ;  /* 0x00000000080a72ca */ /* 0x000fe200000e0000 */
[----:B------:R-:W-:Y:S01]  /*11e00*/  VIADD R8, R6, 0x202 ;  /* 0x0000020206087836 */ /* 0x000fe20000000000 */
[----:B------:R-:W-:Y:S01]  /*11e10*/  QGMMA.64x128x32.F32.E4M3.E4M3 R24, gdesc[UR24], RZ, !UPT, gsb0 ;  /* 0x01e00000181879f3 */ /* 0x000fe2000c0008ff */
[----:B------:R-:W-:Y:S01]  /*11e20*/  UMOV UR21, 0x80000020 ;  /* 0x8000002000157882 */ /* 0x000fe20000000000 */
[----:B01----:R-:W-:Y:S01]  /*11e30*/  @!P1 VIADD R88, R88, 0x2a840 ;  /* 0x0002a84058589836 */ /* 0x003fe20000000000 */
[----:B------:R-:W-:Y:S01]  /*11e40*/  ULDC UR35, c[0x0][0x9dc] ;  /* 0x0002770000237ab9 */ /* 0x000fe20000000800 */
[----:B------:R-:W-:Y:S01]  /*11e50*/  R2UR UR14, R8 ;  /* 0x00000000080e72ca */ /* 0x000fe200000e0000 */
[C---:B------:R-:W-:Y:S01]  /*11e60*/  VIADD R8, R6.reuse, 0x400 ;  /* 0x0000040006087836 */ /* 0x040fe20000000000 */
[----:B------:R-:W-:Y:S01]  /*11e70*/  ULOP3.LUT UR35, URZ, UR35, URZ, 0x33, !UPT ;  /* 0x000000233f237292 */ /* 0x000fe2000f8e333f */
[----:B------:R-:W-:Y:S01]  /*11e80*/  VIADD R6, R6, 0x402 ;  /* 0x0000040206067836 */ /* 0x000fe20000000000 */
[----:B------:R-:W-:-:S02]  /*11e90*/  @!P1 PRMT R88, RZ, 0x654, R88 ;  /* 0x00000654ff589816 */ /* 0x000fc40000000058 */
[----:B------:R-:W-:Y:S01]  /*11ea0*/  R2UR UR18, R8 ;  /* 0x00000000081272ca */ /* 0x000fe200000e0000 */
[----:B------:R-:W-:Y:S01]  /*11eb0*/  IMAD.MOV.U32 R8, RZ, RZ, -0x80 ;  /* 0xffffff80ff087424 */ /* 0x000fe200078e00ff */
[----:B------:R-:W-:Y:S02]  /*11ec0*/  R2UR UR22, R6 ;  /* 0x00000000061672ca */ /* 0x000fe400000e0000 */
[----:B------:R-:W0:Y:S02]  /*11ed0*/  LDC R6, c[0x0][0x448] ;  /* 0x00011200ff067b82 */ /* 0x000e240000000800 */
[----:B0-----:R-:W-:-:S13]  /*11ee0*/  ISETP.NE.AND P2, PT, R6, 0x1, PT ;  /* 0x000000010600780c */ /* 0x001fda0003f45270 */
[----:B------:R-:W0:Y:S08]  /*11ef0*/  @P2 LDC R7, c[0x0][0x44c] ;  /* 0x00011300ff072b82 */ /* 0x000e300000000800 */
[----:B------:R-:W1:Y:S01]  /*11f00*/  @P2 LDC R9, c[0x0][0x450] ;  /* 0x00011400ff092b82 */ /* 0x000e620000000800 */
        /* <DEDUP_REMOVED lines=16> */
[C---:B----4-:R-:W-:Y:S01]  /*12010*/  FMUL.FTZ R21, R2.reuse, R42 ;  /* 0x0000002a02157220 */ /* 0x050fe20000410000 */
[C---:B------:R-:W-:Y:S01]  /*12020*/  FMUL.FTZ R42, R2.reuse, R70 ;  /* 0x00000046022a7220 */ /* 0x040fe20000410000 */
[C---:B------:R-:W-:Y:S01]  /*12030*/  FMUL.FTZ R70, R2.reuse, R72 ;  /* 0x0000004802467220 */ /* 0x040fe20000410000 */
[C---:B------:R-:W-:Y:S01]  /*12040*/  FMUL.FTZ R72, R2.reuse, R76 ;  /* 0x0000004c02487220 */ /* 0x040fe20000410000 */
[----:B------:R-:W-:Y:S02]  /*12050*/  IMAD.IADD R76, R221, 0x1, R207 ;  /* 0x00000001dd4c7824 */ /* 0x000fe400078e02cf */
[C---:B------:R-:W-:Y:S01]  /*12060*/  FMUL.FTZ R92, R2.reuse, R32 ;  /* 0x00000020025c7220 */ /* 0x040fe20000410000 */
[C---:B------:R-:W-:Y:S01]  /*12070*/  FMUL.FTZ R32, R2.reuse, R59 ;  /* 0x0000003b02207220 */ /* 0x040fe20000410000 */
[----:B------:R-:W-:Y:S01]  /*12080*/  FMUL.FTZ R15, R2, R38 ;  /* 0x00000026020f7220 */ /* 0x000fe20000410000 */
[----:B0-----:R-:W-:-:S04]  /*12090*/  @P2 IMAD.HI.U32 R6, R76, R7, RZ ;  /* 0x000000074c062227 */ /* 0x001fc800078e00ff */
[C---:B------:R-:W-:Y:S01]  /*120a0*/  FMUL.FTZ R14, R2.reuse, R39 ;  /* 0x00000027020e7220 */ /* 0x040fe20000410000 */
[C---:B------:R-:W-:Y:S01]  /*120b0*/  FMUL.FTZ R38, R2.reuse, R40 ;  /* 0x0000002802267220 */ /* 0x040fe20000410000 */
[C---:B------:R-:W-:Y:S01]  /*120c0*/  FMUL.FTZ R39, R2.reuse, R41 ;  /* 0x0000002902277220 */ /* 0x040fe20000410000 */
[C---:B------:R-:W-:Y:S01]  /*120d0*/  FMUL.FTZ R10, R2.reuse, R30 ;  /* 0x0000001e020a7220 */ /* 0x040fe20000410000 */
[----:B-1----:R-:W-:Y:S01]  /*120e0*/  @P2 SHF.R.U32.HI R76, RZ, R9, R6 ;  /* 0x00000009ff4c2219 */ /* 0x002fe20000011606 */
[C---:B---3--:R-:W-:Y:S01]  /*120f0*/  FMUL.FTZ R20, R2.reuse, R43 ;  /* 0x0000002b02147220 */ /* 0x048fe20000410000 */
[----:B------:R-:W0:Y:S01]  /*12100*/  LDC.64 R6, c[0x0][0x9e0] ;  /* 0x00027800ff067b82 */ /* 0x000e220000000a00 */
[C---:B------:R-:W-:Y:S01]  /*12110*/  FMUL.FTZ R40, R2.reuse, R44 ;  /* 0x0000002c02287220 */ /* 0x040fe20000410000 */
[C---:B------:R-:W-:Y:S01]  /*12120*/  FMUL.FTZ R41, R2.reuse, R45 ;  /* 0x0000002d02297220 */ /* 0x040fe20000410000 */
[----:B------:R-:W1:Y:S01]  /*12130*/  SHFL.IDX PT, R59, R76, RZ, 0x1c1f ;  /* 0x001c1fff4c3b7589 */ /* 0x000e6200000e0000 */
        /* <DEDUP_REMOVED lines=51> */
[----:B0-----:R-:W-:Y:S01]  /*12470*/  ISETP.GE.AND P3, PT, R7, 0x1, PT ;  /* 0x000000010700780c */ /* 0x001fe20003f66270 */
[----:B------:R-:W0:Y:S01]  /*12480*/  MUFU.TANH R4, R4 ;  /* 0x0000000400047308 */ /* 0x000e220000002400 */
[C-C-:B------:R-:W-:Y:S01]  /*12490*/  IADD3 R8, -R200.reuse, 0x1, R83.reuse ;  /* 0x00000001c8087810 */ /* 0x140fe20007ffe153 */
[----:B------:R2:W-:Y:S01]  /*124a0*/  @!P1 SYNCS.ARRIVE.TRANS64.RED.A1T0 RZ, [R88+URZ], RZ ;  /* 0x000000ff58ff99a7 */ /* 0x0005e2000810043f */
[----:B------:R-:W-:-:S02]  /*124b0*/  IADD3 R82, -R200, R203, R83 ;  /* 0x000000cbc8527210 */ /* 0x000fc40007ffe153 */
[----:B------:R-:W-:Y:S02]  /*124c0*/  IADD3 R9, -R202, R8, R203 ;  /* 0x00000008ca097210 */ /* 0x000fe40007ffe1cb */
[----:B------:R-:W-:Y:S01]  /*124d0*/  LEA R78, R103, 0xffffff80, 0x7 ;  /* 0xffffff80674e7811 */ /* 0x000fe200078e38ff */
[----:B------:R-:W3:Y:S02]  /*124e0*/  MUFU.TANH R89, R89 ;  /* 0x0000005900597308 */ /* 0x000ee40000002400 */
[C---:B------:R-:W-:Y:S02]  /*124f0*/  IMAD.IADD R85, R9.reuse, 0x1, R6 ;  /* 0x0000000109557824 */ /* 0x040fe400078e0206 */
[----:B------:R-:W-:-:S03]  /*12500*/  VIADD R84, R9, UR35 ;  /* 0x0000002309547c36 */ /* 0x000fc60008000000 */
[----:B-1----:R-:W-:Y:S01]  /*12510*/  VIADDMNMX R80, R59, R85, R82, PT ;  /* 0x000000553b507246 */ /* 0x002fe20003800152 */
[----:B------:R-:W1:Y:S01]  /*12520*/  MUFU.TANH R0, R0 ;  /* 0x0000000000007308 */ /* 0x000e620000002400 */
[----:B------:R-:W-:-:S07]  /*12530*/  IMAD.IADD R81, R84, 0x1, R59 ;  /* 0x0000000154517824 */ /* 0x000fce00078e023b */
        /* <DEDUP_REMOVED lines=73> */
.L_x_4624:
[----:B------:R-:W-:-:S13]  /*129d0*/  ISETP.NE.AND P4, PT, R7, 0x1, PT ;  /* 0x000000010700780c */ /* 0x000fda0003f85270 */
[----:B------:R-:W1:Y:S02]  /*129e0*/  @P4 LDC.64 R8, c[0x0][0x9e8] ;  /* 0x00027a00ff084b82 */ /* 0x000e640000000a00 */
[----:B-1----:R-:W-:-:S05]  /*129f0*/  @P4 IMAD.HI.U32 R8, R59, R8, RZ ;  /* 0x000000083b084227 */ /* 0x002fca00078e00ff */
[----:B------:R-:W-:-:S07]  /*12a00*/  @P4 SHF.R.U32.HI R59, RZ, R9, R8 ;  /* 0x00000009ff3b4219 */ /* 0x000fce0000011608 */
.L_x_4625:
[----:B------:R-:W-:Y:S05]  /*12a10*/  BSYNC B0 ;  /* 0x0000000000007941 */ /* 0x000fea0003800000 */
.L_x_4623:
[----:B------:R-:W-:-:S04]  /*12a20*/  IMAD R59, R59, R7, -R78 ;  /* 0x000000073b3b7224 */ /* 0x000fc800078e0a4e */
[----:B------:R-:W-:-:S05]  /*12a30*/  IMAD.IADD R8, R59, 0x1, -R200 ;  /* 0x000000013b087824 */ /* 0x000fca00078e0ac8 */
[----:B------:R-:W-:Y:S02]  /*12a40*/  VIMNMX R81, R81, R8, !PT ;  /* 0x0000000851517248 */ /* 0x000fe40007fe0100 */
[----:B------:R-:W-:-:S07]  /*12a50*/  VIADDMNMX R80, R8, R7, R80, PT ;  /* 0x0000000708507246 */ /* 0x000fce0003800150 */
.L_x_4622:
[C---:B------:R-:W-:Y:S02]  /*12a60*/  ISETP.GE.AND P4, PT, R83.reuse, 0x2, PT ;  /* 0x000000025300780c */ /* 0x040fe40003f86270 */
[----:B------:R-:W-:Y:S02]  /*12a70*/  ISETP.GE.AND P6, PT, R83, 0x9, PT ;  /* 0x000000095300780c */ /* 0x000fe40003fc6270 */
[----:B------:R-:W-:Y:S02]  /*12a80*/  ISETP.GT.AND P5, PT, R81, 0x1, !P4 ;  /* 0x000000015100780c */ /* 0x000fe400067a4270 */
[----:B------:R-:W-:Y:S02]  /*12a90*/  P2R R86, PR, RZ, 0x40 ;  /* 0x00000040ff567803 */ /* 0x000fe40000000000 */
[----:B------:R-:W-:-:S04]  /*12aa0*/  ISETP.LT.OR P5, PT, R80, 0x2, P5 ;  /* 0x000000025000780c */ /* 0x000fc80002fa1670 */
[----:B------:R-:W-:Y:S02]  /*12ab0*/  FSEL R89, R89, -INF , !P5 ;  /* 0xff80000059597808 */ /* 0x000fe40006800000 */
[----:B------:R-:W-:Y:S02]  /*12ac0*/  ISETP.GT.AND P5, PT, R81, 0x8, !P6 ;  /* 0x000000085100780c */ /* 0x000fe400077a4270 */
[----:B------:R-:W-:Y:S02]  /*12ad0*/  ISETP.GE.AND P6, PT, R83, 0xa, PT ;  /* 0x0000000a5300780c */ /* 0x000fe40003fc6270 */
[----:B------:R-:W-:Y:S02]  /*12ae0*/  ISETP.LT.OR P5, PT, R80, 0x9, P5 ;  /* 0x000000095000780c */ /* 0x000fe40002fa1670 */
[----:B------:R-:W-:Y:S02]  /*12af0*/  P2R R87, PR, RZ, 0x40 ;  /* 0x00000040ff577803 */ /* 0x000fe40000000000 */
[----:B0-----:R-:W-:-:S02]  /*12b00*/  FSEL R90, R90, -INF , !P5 ;  /* 0xff8000005a5a7808 */ /* 0x001fc40006800000 */
[----:B------:R-:W-:Y:S02]  /*12b10*/  ISETP.GT.AND P5, PT, R81, 0x9, !P6 ;  /* 0x000000095100780c */ /* 0x000fe400077a4270 */
[----:B------:R-:W-:Y:S02]  /*12b20*/  ISETP.GE.AND P6, PT, R83, 0x11, PT ;  /* 0x000000115300780c */ /* 0x000fe40003fc6270 */
[----:B------:R-:W-:Y:S02]  /*12b30*/  ISETP.LT.OR P5, PT, R80, 0xa, P5 ;  /* 0x0000000a5000780c */ /* 0x000fe40002fa1670 */
[----:B------:R-:W-:Y:S02]  /*12b40*/  P2R R88, PR, RZ, 0x40 ;  /* 0x00000040ff587803 */ /* 0x000fe40000000000 */
[----:B------:R-:W-:Y:S02]  /*12b50*/  FSEL R91, R91, -INF , !P5 ;  /* 0xff8000005b5b7808 */ /* 0x000fe40006800000 */
[----:B------:R-:W-:-:S02]  /*12b60*/  ISETP.GT.AND P5, PT, R81, 0x10, !P6 ;  /* 0x000000105100780c */ /* 0x000fc400077a4270 */
[----:B------:R-:W-:Y:S02]  /*12b70*/  ISETP.GE.AND P6, PT, R83, 0x12, PT ;  /* 0x000000125300780c */ /* 0x000fe40003fc6270 */
[----:B------:R-:W-:Y:S02]  /*12b80*/  ISETP.LT.OR P5, PT, R80, 0x11, P5 ;  /* 0x000000115000780c */ /* 0x000fe40002fa1670 */
[----:B------:R-:W-:Y:S02]  /*12b90*/  P2R R98, PR, RZ, 0x40 ;  /* 0x00000040ff627803 */ /* 0x000fe40000000000 */
[----:B------:R-:W-:Y:S02]  /*12ba0*/  FSEL R92, R92, -INF , !P5 ;  /* 0xff8000005c5c7808 */ /* 0x000fe40006800000 */
[----:B------:R-:W-:Y:S02]  /*12bb0*/  ISETP.GT.AND P5, PT, R81, 0x11, !P6 ;  /* 0x000000115100780c */ /* 0x000fe400077a4270 */
[----:B------:R-:W-:-:S02]  /*12bc0*/  ISETP.GE.AND P6, PT, R83, 0x19, PT ;  /* 0x000000195300780c */ /* 0x000fc40003fc6270 */
[C---:B------:R-:W-:Y:S02]  /*12bd0*/  ISETP.LT.OR P5, PT, R80.reuse, 0x12, P5 ;  /* 0x000000125000780c */ /* 0x040fe40002fa1670 */
[----:B------:R-:W-:Y:S02]  /*12be0*/  P2R R99, PR, RZ, 0x40 ;  /* 0x00000040ff637803 */ /* 0x000fe40000000000 */
[----:B------:R-:W-:Y:S02]  /*12bf0*/  FSEL R93, R93, -INF , !P5 ;  /* 0xff8000005d5d7808 */ /* 0x000fe40006800000 */
[----:B------:R-:W-:Y:S02]  /*12c00*/  ISETP.GT.AND P5, PT, R81, 0x18, !P6 ;  /* 0x000000185100780c */ /* 0x000fe400077a4270 */
[----:B------:R-:W-:Y:S02]  /*12c10*/  ISETP.GE.AND P6, PT, R83, 0x1a, PT ;  /* 0x0000001a5300780c */ /* 0x000fe40003fc6270 */
[----:B------:R-:W-:-:S02]  /*12c20*/  ISETP.LT.OR P5, PT, R80, 0x19, P5 ;  /* 0x000000195000780c */ /* 0x000fc40002fa1670 */
[----:B------:R-:W-:Y:S02]  /*12c30*/  P2R R100, PR, RZ, 0x40 ;  /* 0x00000040ff647803 */ /* 0x000fe40000000000 */
[----:B------:R-:W-:Y:S02]  /*12c40*/  FSEL R94, R94, -INF , !P5 ;  /* 0xff8000005e5e7808 */ /* 0x000fe40006800000 */
[----:B------:R-:W-:Y:S02]  /*12c50*/  ISETP.GT.AND P5, PT, R81, 0x19, !P6 ;  /* 0x000000195100780c */ /* 0x000fe400077a4270 */
[----:B------:R-:W-:Y:S02]  /*12c60*/  ISETP.GE.AND P6, PT, R83, 0x21, PT ;  /* 0x000000215300780c */ /* 0x000fe40003fc6270 */
[----:B------:R-:W-:Y:S02]  /*12c70*/  ISETP.LT.OR P5, PT, R80, 0x1a, P5 ;  /* 0x0000001a5000780c */ /* 0x000fe40002fa1670 */
[----:B------:R-:W-:-:S02]  /*12c80*/  P2R R101, PR, RZ, 0x40 ;  /* 0x00000040ff657803 */ /* 0x000fc40000000000 */
[----:B------:R-:W-:Y:S02]  /*12c90*/  FSEL R95, R95, -INF , !P5 ;  /* 0xff8000005f5f7808 */ /* 0x000fe40006800000 */
        /* <DEDUP_REMOVED lines=89> */
[----:B------:R-:W-:Y:S01]  /*13230*/  ISETP.GT.AND P5, PT, R81, 0x68, !P6 ;  /* 0x000000685100780c */ /* 0x000fe200077a4270 */
[----:B------:R-:W0:Y:S01]  /*13240*/  SHFL.IDX PT, R71, R76, 0x1, 0x1c1f ;  /* 0x003c1f004c477f89 */ /* 0x000e2200000e0000 */
        /* <DEDUP_REMOVED lines=11> */
[----:B------:R-:W-:Y:S01]  /*13300*/  ISETP.LT.OR P5, PT, R80, 0x71, P5 ;  /* 0x000000715000780c */ /* 0x000fe20002fa1670 */
[----:B0-----:R-:W-:Y:S01]  /*13310*/  IMAD.IADD R69, R84, 0x1, R71 ;  /* 0x0000000154457824 */ /* 0x001fe200078e0247 */
[----:B------:R-:W-:Y:S02]  /*13320*/  ISETP.GE.AND P6, PT, R83, 0x72, PT ;  /* 0x000000725300780c */ /* 0x000fe40003fc6270 */
[----:B------:R-:W-:-:S02]  /*13330*/  FSEL R40, R74, -INF , !P5 ;  /* 0xff8000004a287808 */ /* 0x000fc40006800000 */
[----:B------:R-:W-:Y:S02]  /*13340*/  ISETP.GT.AND P5, PT, R81, 0x71, !P6 ;  /* 0x000000715100780c */ /* 0x000fe400077a4270 */
[----:B------:R-:W-:Y:S02]  /*13350*/  P2R R122, PR, RZ, 0x40 ;  /* 0x00000040ff7a7803 */ /* 0x000fe40000000000 */
[----:B------:R-:W-:Y:S02]  /*13360*/  ISETP.LT.OR P5, PT, R80, 0x72, P5 ;  /* 0x000000725000780c */ /* 0x000fe40002fa1670 */
[----:B------:R-:W-:Y:S02]  /*13370*/  VIADDMNMX R70, R71, R85, R82, PT ;  /* 0x0000005547467246 */ /* 0x000fe40003800152 */
        /* <DEDUP_REMOVED lines=27> */
.L_x_4628:
[----:B------:R-:W-:-:S13]  /*13530*/  ISETP.NE.AND P6, PT, R7, 0x1, PT ;  /* 0x000000010700780c */ /* 0x000fda0003fc5270 */
[----:B------:R-:W0:Y:S02]  /*13540*/  @P6 LDC.64 R8, c[0x0][0x9e8] ;  /* 0x00027a00ff086b82 */ /* 0x000e240000000a00 */
[----:B0-----:R-:W-:-:S05]  /*13550*/  @P6 IMAD.HI.U32 R8, R71, R8, RZ ;  /* 0x0000000847086227 */ /* 0x001fca00078e00ff */
[----:B------:R-:W-:-:S07]  /*13560*/  @P6 SHF.R.U32.HI R71, RZ, R9, R8 ;  /* 0x00000009ff476219 */ /* 0x000fce0000011608 */
.L_x_4629:
[----:B------:R-:W-:Y:S05]  /*13570*/  BSYNC B0 ;  /* 0x0000000000007941 */ /* 0x000fea0003800000 */
.L_x_4627:
[----:B------:R-:W-:-:S04]  /*13580*/  IMAD R71, R71, R7, -R78 ;  /* 0x0000000747477224 */ /* 0x000fc800078e0a4e */
[----:B------:R-:W-:-:S05]  /*13590*/  IMAD.IADD R8, R71, 0x1, -R200 ;  /* 0x0000000147087824 */ /* 0x000fca00078e0ac8 */
[----:B------:R-:W-:Y:S02]  /*135a0*/  VIMNMX R69, R69, R8, !PT ;  /* 0x0000000845457248 */ /* 0x000fe40007fe0100 */
[----:B------:R-:W-:-:S07]  /*135b0*/  VIADDMNMX R70, R8, R7, R70, PT ;  /* 0x0000000708467246 */ /* 0x000fce0003800146 */
.L_x_4626:
[C---:B------:R-:W-:Y:S01]  /*135c0*/  ISETP.GT.AND P4, PT, R69.reuse, 0x1, !P4 ;  /* 0x000000014500780c */ /* 0x040fe20006784270 */
[----:B------:R-:W-:Y:S01]  /*135d0*/  ULDC UR43, c[0x0][0x988] ;  /* 0x00026200002b7ab9 */ /* 0x000fe20000000800 */
[----:B------:R-:W-:Y:S02]  /*135e0*/  ISETP.NE.AND P6, PT, R100, RZ, PT ;  /* 0x000000ff6400720c */ /* 0x000fe40003fc5270 */
[----:B------:R-:W-:Y:S02]  /*135f0*/  ISETP.LT.OR P4, PT, R70, 0x2, P4 ;  /* 0x000000024600780c */ /* 0x000fe40002781670 */
[----:B------:R-:W-:Y:S02]  /*13600*/  ISETP.GT.AND P5, PT, R69, 0x78, !P5 ;  /* 0x000000784500780c */ /* 0x000fe40006fa4270 */
[----:B------:R-:W-:Y:S02]  /*13610*/  FSEL R9, R3, -INF , !P4 ;  /* 0xff80000003097808 */ /* 0x000fe40006000000 */
[----:B------:R-:W-:-:S02]  /*13620*/  ISETP.NE.AND P4, PT, R86, RZ, PT ;  /* 0x000000ff5600720c */ /* 0x000fc40003f85270 */
[C---:B------:R-:W-:Y:S02]  /*13630*/  ISETP.LT.OR P5, PT, R70.reuse, 0x79, P5 ;  /* 0x000000794600780c */ /* 0x040fe40002fa1670 */
[----:B------:R-:W-:Y:S02]  /*13640*/  ISETP.GT.AND P4, PT, R69, 0x8, !P4 ;  /* 0x000000084500780c */ /* 0x000fe40006784270 */
[----:B------:R-:W-:Y:S02]  /*13650*/  FSEL R27, R27, -INF , !P5 ;  /* 0xff8000001b1b7808 */ /* 0x000fe40006800000 */
[----:B------:R-:W-:-:S04]  /*13660*/  ISETP.LT.OR P4, PT, R70, 0x9, P4 ;  /* 0x000000094600780c */ /* 0x000fc80002781670 */
[----:B------:R-:W-:Y:S02]  /*13670*/  FSEL R8, R10, -INF , !P4 ;  /* 0xff8000000a087808 */ /* 0x000fe40006000000 */
[----:B------:R-:W-:-:S04]  /*13680*/  ISETP.NE.AND P4, PT, R87, RZ, PT ;  /* 0x000000ff5700720c */ /* 0x000fc80003f85270 */
[----:B------:R-:W-:-:S04]  /*13690*/  ISETP.GT.AND P4, PT, R69, 0x9, !P4 ;  /* 0x000000094500780c */ /* 0x000fc80006784270 */
[----:B------:R-:W-:-:S04]  /*136a0*/  ISETP.LT.OR P4, PT, R70, 0xa, P4 ;  /* 0x0000000a4600780c */ /* 0x000fc80002781670 */
        /* <DEDUP_REMOVED lines=22> */
[----:B------:R-:W-:Y:S02]  /*13810*/  ISETP.GT.AND P4, PT, R69, 0x19, !P6 ;  /* 0x000000194500780c */ /* 0x000fe40007784270 */
[----:B------:R-:W-:-:S02]  /*13820*/  ISETP.NE.AND P6, PT, R113, RZ, PT ;  /* 0x000000ff7100720c */ /* 0x000fc40003fc5270 */
        /* <DEDUP_REMOVED lines=52> */
[----:B------:R-:W-:Y:S01]  /*13b70*/  ISETP.NE.AND P4, PT, R110, RZ, PT ;  /* 0x000000ff6e00720c */ /* 0x000fe20003f85270 */
[----:B------:R-:W0:Y:S03]  /*13b80*/  SHFL.BFLY PT, R11, R10, 0x2, 0x1f ;  /* 0x0c401f000a0b7f89 */ /* 0x000e2600000e0000 */
[----:B------:R-:W-:-:S04]  /*13b90*/  ISETP.GT.AND P4, PT, R69, 0x39, !P4 ;  /* 0x000000394500780c */ /* 0x000fc80006784270 */
[----:B------:R-:W-:-:S04]  /*13ba0*/  ISETP.LT.OR P4, PT, R70, 0x3a, P4 ;  /* 0x0000003a4600780c */ /* 0x000fc80002781670 */
[----:B------:R-:W-:Y:S02]  /*13bb0*/  FSEL R30, R30, -INF , !P4 ;  /* 0xff8000001e1e7808 */ /* 0x000fe40006000000 */
[----:B------:R-:W-:-:S04]  /*13bc0*/  ISETP.NE.AND P4, PT, R111, RZ, PT ;  /* 0x000000ff6f00720c */ /* 0x000fc80003f85270 */
[----:B------:R-:W-:-:S04]  /*13bd0*/  ISETP.GT.AND P4, PT, R69, 0x40, !P4 ;  /* 0x000000404500780c */ /* 0x000fc80006784270 */
[----:B------:R-:W-:Y:S02]  /*13be0*/  ISETP.LT.OR P4, PT, R70, 0x41, P4 ;  /* 0x000000414600780c */ /* 0x000fe40002781670 */
[----:B0-----:R-:W-:Y:S02]  /*13bf0*/  FMNMX.FTZ R71, R10, R11, !PT ;  /* 0x0000000b0a477209 */ /* 0x001fe40007810000 */
[----:B------:R-:W-:Y:S02]  /*13c00*/  FSEL R33, R33, -INF , !P4 ;  /* 0xff80000021217808 */ /* 0x000fe40006000000 */
[----:B------:R-:W-:-:S04]  /*13c10*/  ISETP.NE.AND P4, PT, R112, RZ, PT ;  /* 0x000000ff7000720c */ /* 0x000fc80003f85270 */
[----:B------:R-:W-:-:S04]  /*13c20*/  ISETP.GT.AND P4, PT, R69, 0x41, !P4 ;  /* 0x000000414500780c */ /* 0x000fc80006784270 */
[----:B------:R-:W-:-:S04]  /*13c30*/  ISETP.LT.OR P4, PT, R70, 0x42, P4 ;  /* 0x000000424600780c */ /* 0x000fc80002781670 */
[----:B------:R-:W-:Y:S02]  /*13c40*/  FSEL R32, R32, -INF , !P4 ;  /* 0xff80000020207808 */ /* 0x000fe40006000000 */
        /* <DEDUP_REMOVED lines=45> */
[----:B------:R-:W-:Y:S02]  /*13f20*/  ISETP.NE.AND P6, PT, R74, RZ, PT ;  /* 0x000000ff4a00720c */ /* 0x000fe40003fc5270 */
[----:B------:R-:W0:Y:S01]  /*13f30*/  SHFL.BFLY PT, R74, R71, 0x1, 0x1f ;  /* 0x0c201f00474a7f89 */ /* 0x000e2200000e0000 */
[----:B------:R-:W-:-:S04]  /*13f40*/  ISETP.LT.OR P4, PT, R70, 0x72, P4 ;  /* 0x000000724600780c */ /* 0x000fc80002781670 */
[----:B------:R-:W-:Y:S02]  /*13f50*/  FSEL R55, R55, -INF , !P4 ;  /* 0xff80000037377808 */ /* 0x000fe40006000000 */
[----:B0-----:R-:W-:Y:S01]  /*13f60*/  FMNMX.FTZ R11, R71, R74, !PT ;  /* 0x0000004a470b7209 */ /* 0x001fe20007810000 */
[----:B------:R-:W-:-:S03]  /*13f70*/  IMAD.U32 R74, RZ, RZ, UR43 ;  /* 0x0000002bff4a7e24 */ /* 0x000fc6000f8e00ff */
[C---:B------:R-:W-:Y:S01]  /*13f80*/  FSETP.NEU.FTZ.AND P4, PT, R11.reuse, -INF , PT ;  /* 0xff8000000b00780b */ /* 0x040fe20003f9d000 */
[----:B------:R-:W-:-:S05]  /*13f90*/  FFMA.FTZ R77, R11, R74, -8 ;  /* 0xc10000000b4d7423 */ /* 0x000fca000001004a */
[----:B------:R-:W-:Y:S02]  /*13fa0*/  FSEL R77, R77, RZ, P4 ;  /* 0x000000ff4d4d7208 */ /* 0x000fe40002000000 */
[----:B------:R-:W-:Y:S02]  /*13fb0*/  ISETP.GT.AND P4, PT, R69, RZ, !P6 ;  /* 0x000000ff4500720c */ /* 0x000fe40007784270 */
[----:B------:R-:W-:Y:S01]  /*13fc0*/  ISETP.NE.AND P6, PT, R73, RZ, PT ;  /* 0x000000ff4900720c */ /* 0x000fe20003fc5270 */
[----:B------:R-:W-:-:S01]  /*13fd0*/  FFMA.FTZ R80, R67, UR43, -R77 ;  /* 0x0000002b43507c23 */ /* 0x000fc2000801084d */
[----:B------:R-:W-:Y:S01]  /*13fe0*/  ISETP.LT.OR P4, PT, R70, 0x1, P4 ;  /* 0x000000014600780c */ /* 0x000fe20002781670 */
[----:B------:R-:W-:-:S01]  /*13ff0*/  FFMA.FTZ R82, R64, UR43, -R77 ;  /* 0x0000002b40527c23 */ /* 0x000fc2000801084d */
[--C-:B------:R-:W-:Y:S01]  /*14000*/  FFMA.FTZ R64, R61, UR43, -R77.reuse ;  /* 0x0000002b3d407c23 */ /* 0x100fe2000801084d */
[----:B------:R-:W-:-:S01]  /*14010*/  FFMA.FTZ R83, R62, UR43, -R77 ;  /* 0x0000002b3e537c23 */ /* 0x000fc2000801084d */
[----:B------:R-:W-:Y:S01]  /*14020*/  FSEL R78, R0, -INF , !P4 ;  /* 0xff800000004e7808 */ /* 0x000fe20006000000 */
[----:B------:R-:W-:-:S01]  /*14030*/  FFMA.FTZ R62, R68, UR43, -R77 ;  /* 0x0000002b443e7c23 */ /* 0x000fc2000801084d */
        /* <DEDUP_REMOVED lines=15> */
[----:B------:R-:W-:Y:S01]  /*14130*/  MUFU.EX2 R71, R71 ;  /* 0x0000004700477308 */ /* 0x000fe20000000800 */
[----:B------:R-:W-:-:S01]  /*14140*/  FFMA.FTZ R66, R66, UR43, -R77 ;  /* 0x0000002b42427c23 */ /* 0x000fc2000801084d */
        /* <DEDUP_REMOVED lines=27> */
[----:B------:R-:W-:-:S02]  /*14300*/  FFMA.FTZ R38, R38, UR43, -R77 ;  /* 0x0000002b26267c23 */ /* 0x000fc4000801084d */
        /* <DEDUP_REMOVED lines=13> */
[----:B------:R-:W-:-:S04]  /*143e0*/  FMNMX.FTZ R67, R34, R67, !PT ;  /* 0x0000004322437209 */ /* 0x000fc80007810000 */
        /* <DEDUP_REMOVED lines=32> */
[----:B0-----:R-:W-:Y:S01]  /*145f0*/  FMNMX.FTZ R10, R68, R69, !PT ;  /* 0x00000045440a7209 */ /* 0x001fe20007810000 */
[----:B------:R-:W-:-:S03]  /*14600*/  IMAD.U32 R69, RZ, RZ, UR43 ;  /* 0x0000002bff457e24 */ /* 0x000fc6000f8e00ff */
[C---:B------:R-:W-:Y:S01]  /*14610*/  FSETP.NEU.FTZ.AND P4, PT, R10.reuse, -INF , PT ;  /* 0xff8000000a00780b */ /* 0x040fe20003f9d000 */
[----:B------:R-:W-:-:S01]  /*14620*/  FFMA.FTZ R68, R10, R69, -8 ;  /* 0xc10000000a447423 */ /* 0x000fc20000010045 */
[----:B------:R-:W-:Y:S01]  /*14630*/  FFMA.FTZ R69, R4, UR43, -R77 ;  /* 0x0000002b04457c23 */ /* 0x000fe2000801084d */
[----:B------:R-:W-:Y:S03]  /*14640*/  MUFU.EX2 R58, R58 ;  /* 0x0000003a003a7308 */ /* 0x000fe60000000800 */
[----:B------:R-:W-:-:S05]  /*14650*/  FSEL R4, R68, RZ, P4 ;  /* 0x000000ff44047208 */ /* 0x000fca0002000000 */
        /* <DEDUP_REMOVED lines=8> */
[----:B------:R-:W-:Y:S01]  /*146e0*/  FFMA.FTZ R14, R20, UR43, -R4 ;  /* 0x0000002b140e7c23 */ /* 0x000fe20008010804 */
[----:B------:R-:W-:-:S01]  /*146f0*/  FADD.FTZ R29, R0, R71 ;  /* 0x00000047001d7221 */ /* 0x000fc20000010000 */
[--C-:B------:R-:W-:Y:S01]  /*14700*/  FFMA.FTZ R20, R28, UR43, -R4.reuse ;  /* 0x0000002b1c147c23 */ /* 0x100fe20008010804 */
[----:B------:R-:W-:-:S01]  /*14710*/  FFMA.FTZ R3, R13, UR43, -R4 ;  /* 0x0000002b0d037c23 */ /* 0x000fc20008010804 */
[--C-:B------:R-:W-:Y:S01]  /*14720*/  FFMA.FTZ R28, R31, UR43, -R4.reuse ;  /* 0x0000002b1f1c7c23 */ /* 0x100fe20008010804 */
[----:B------:R-:W-:-:S01]  /*14730*/  FFMA.FTZ R31, R30, UR43, -R4 ;  /* 0x0000002b1e1f7c23 */ /* 0x000fc20008010804 */
[----:B------:R-:W0:Y:S01]  /*14740*/  MUFU.EX2 R9, R9 ;  /* 0x0000000900097308 */ /* 0x000e220000000800 */
[----:B------:R-:W-:-:S01]  /*14750*/  FADD.FTZ R30, R72, R29 ;  /* 0x0000001d481e7221 */ /* 0x000fc20000010000 */
[--C-:B------:R-:W-:Y:S01]  /*14760*/  FFMA.FTZ R12, R12, UR43, -R4.reuse ;  /* 0x0000002b0c0c7c23 */ /* 0x100fe20008010804 */
[----:B------:R-:W-:-:S01]  /*14770*/  FFMA.FTZ R13, R21, UR43, -R4 ;  /* 0x0000002b150d7c23 */ /* 0x000fc20008010804 */
[----:B------:R-:W-:Y:S01]  /*14780*/  FFMA.FTZ R21, R33, UR43, -R4 ;  /* 0x0000002b21157c23 */ /* 0x000fe20008010804 */
[----:B------:R-:W-:-:S01]  /*14790*/  FADD.FTZ R29, R73, R30 ;  /* 0x0000001e491d7221 */ /* 0x000fc20000010000 */
[--C-:B------:R-:W-:Y:S01]  /*147a0*/  FFMA.FTZ R78, R24, UR43, -R4.reuse ;  /* 0x0000002b184e7c23 */ /* 0x100fe20008010804 */
[----:B------:R-:W-:-:S01]  /*147b0*/  FFMA.FTZ R24, R32, UR43, -R4 ;  /* 0x0000002b20187c23 */ /* 0x000fc20008010804 */
[----:B------:R-:W1:Y:S01]  /*147c0*/  MUFU.EX2 R8, R8 ;  /* 0x0000000800087308 */ /* 0x000e620000000800 */
[----:B------:R-:W-:-:S01]  /*147d0*/  FADD.FTZ R30, R74, R29 ;  /* 0x0000001d4a1e7221 */ /* 0x000fc20000010000 */
[--C-:B------:R-:W-:Y:S01]  /*147e0*/  FFMA.FTZ R25, R25, UR43, -R4.reuse ;  /* 0x0000002b19197c23 */ /* 0x100fe20008010804 */
[----:B------:R-:W-:-:S01]  /*147f0*/  FFMA.FTZ R35, R35, UR43, -R4 ;  /* 0x0000002b23237c23 */ /* 0x000fc20008010804 */
[----:B------:R-:W-:Y:S01]  /*14800*/  FFMA.FTZ R34, R34, UR43, -R4 ;  /* 0x0000002b22227c23 */ /* 0x000fe20008010804 */
[----:B------:R-:W-:-:S01]  /*14810*/  FADD.FTZ R33, R75, R30 ;  /* 0x0000001e4b217221 */ /* 0x000fc20000010000 */
[--C-:B------:R-:W-:Y:S01]  /*14820*/  FFMA.FTZ R37, R37, UR43, -R4.reuse ;  /* 0x0000002b25257c23 */ /* 0x100fe20008010804 */
[----:B------:R-:W-:-:S01]  /*14830*/  FFMA.FTZ R42, R42, UR43, -R4 ;  /* 0x0000002b2a2a7c23 */ /* 0x000fc20008010804 */
[----:B------:R-:W2:Y:S01]  /*14840*/  MUFU.EX2 R77, R77 ;  /* 0x0000004d004d7308 */ /* 0x000ea20000000800 */
[----:B0-----:R-:W-:-:S01]  /*14850*/  FADD.FTZ R29, R68, R9 ;  /* 0x00000009441d7221 */ /* 0x001fc20000010000 */
        /* <DEDUP_REMOVED lines=10> */
[----:B------:R-:W-:Y:S01]  /*14900*/  F2FP.SATFINITE.E4M3.F32.PACK_AB_MERGE_C R36, R64, R63, RZ ;  /* 0x0000003f4024723e */ /* 0x000fe200048070ff */
[----:B------:R-:W-:-:S01]  /*14910*/  FFMA.FTZ R51, R51, UR43, -R4 ;  /* 0x0000002b33337c23 */ /* 0x000fc20008010804 */
[----:B------:R-:W-:Y:S01]  /*14920*/  FADD.FTZ R32, R65, R32 ;  /* 0x0000002041207221 */ /* 0x000fe20000010000 */
[----:B------:R-:W-:-:S01]  /*14930*/  FFMA.FTZ R54, R54, UR43, -R4 ;  /* 0x0000002b36367c23 */ /* 0x000fc20008010804 */
[----:B------:R-:W1:Y:S01]  /*14940*/  MUFU.EX2 R12, R12 ;  /* 0x0000000c000c7308 */ /* 0x000e620000000800 */
[----:B--2---:R-:W-:-:S01]  /*14950*/  FADD.FTZ R30, R77, R30 ;  /* 0x0000001e4d1e7221 */ /* 0x004fc20000010000 */
[--C-:B------:R-:W-:Y:S01]  /*14960*/  FFMA.FTZ R55, R55, UR43, -R4.reuse ;  /* 0x0000002b37377c23 */ /* 0x100fe20008010804 */
[----:B------:R-:W-:-:S01]  /*14970*/  FFMA.FTZ R27, R27, UR43, -R4 ;  /* 0x0000002b1b1b7c23 */ /* 0x000fc20008010804 */
[----:B------:R-:W-:Y:S01]  /*14980*/  FFMA.FTZ R4, R26, UR43, -R4 ;  /* 0x0000002b1a047c23 */ /* 0x000fe20008010804 */
[----:B------:R-:W-:-:S02]  /*14990*/  F2FP.SATFINITE.E4M3.F32.PACK_AB_MERGE_C R26, R49, R52, RZ ;  /* 0x00000034311a723e */ /* 0x000fc400048070ff */
[----:B------:R-:W-:Y:S01]  /*149a0*/  F2FP.SATFINITE.E4M3.F32.PACK_AB_MERGE_C R8, R77, R8, RZ ;  /* 0x000000084d08723e */ /* 0x000fe200048070ff */
[----:B------:R-:W2:Y:S01]  /*149b0*/  MUFU.EX2 R70, R70 ;  /* 0x0000004600467308 */ /* 0x000ea20000000800 */
[----:B0-----:R-:W-:-:S01]  /*149c0*/  FADD.FTZ R33, R3, R30 ;  /* 0x0000001e03217221 */ /* 0x001fc20000010000 */
[----:B------:R-:W-:Y:S02]  /*149d0*/  F2FP.SATFINITE.E4M3.F32.PACK_AB_MERGE_C R194, R67, R60, R36 ;  /* 0x0000003c43c2723e */ /* 0x000fe40004807024 */
[----:B------:R-:W-:Y:S01]  /*149e0*/  F2FP.SATFINITE.E4M3.F32.PACK_AB_MERGE_C R197, R9, R68, R8 ;  /* 0x0000004409c5723e */ /* 0x000fe20004807008 */
[----:B------:R-:W-:-:S03]  /*149f0*/  IMAD.MOV.U32 R9, RZ, RZ, R207 ;  /* 0x000000ffff097224 */ /* 0x000fc600078e00cf */
        /* <DEDUP_REMOVED lines=8> */
[----:B------:R-:W-:Y:S01]  /*14a80*/  FADD.FTZ R32, R60, R59 ;  /* 0x0000003b3c207221 */ /* 0x000fe20000010000 */
[----:B------:R-:W-:-:S03]  /*14a90*/  F2FP.SATFINITE.E4M3.F32.PACK_AB_MERGE_C R70, R81, R70, RZ ;  /* 0x000000465146723e */ /* 0x000fc600048070ff */
[----:B------:R-:W-:Y:S01]  /*14aa0*/  FADD.FTZ R32, R67, R32 ;  /* 0x0000002043207221 */ /* 0x000fe20000010000 */
[----:B------:R-:W-:Y:S01]  /*14ab0*/  F2FP.SATFINITE.E4M3.F32.PACK_AB_MERGE_C R199, R12, R3, R70 ;  /* 0x000000030cc7723e */ /* 0x000fe20004807046 */
[----:B------:R-:W0:Y:S01]  /*14ac0*/  MUFU.EX2 R25, R25 ;  /* 0x0000001900197308 */ /* 0x000e220000000800 */
[----:B-1----:R-:W-:-:S01]  /*14ad0*/  FADD.FTZ R33, R13, R0 ;  /* 0x000000000d217221 */ /* 0x002fc20000010000 */
[----:B------:R-:W-:Y:S01]  /*14ae0*/  FADD.FTZ R63, R63, R32 ;  /* 0x000000203f3f7221 */ /* 0x000fe20000010000 */
[----:B------:R-:W-:Y:S01]  /*14af0*/  F2FP.SATFINITE.E4M3.F32.PACK_AB_MERGE_C R32, R57, R56, RZ ;  /* 0x000000383920723e */ /* 0x000fe200048070ff */
[----:B------:R-:W1:Y:S02]  /*14b00*/  @P2 LDC R12, c[0x0][0x44c] ;  /* 0x00011300ff0c2b82 */ /* 0x000e640000000800 */
[----:B------:R-:W-:-:S01]  /*14b10*/  FADD.FTZ R64, R64, R63 ;  /* 0x0000003f40407221 */ /* 0x000fc20000010000 */
[----:B------:R-:W-:Y:S01]  /*14b20*/  F2FP.SATFINITE.E4M3.F32.PACK_AB_MERGE_C R188, R62, R61, R32 ;  /* 0x0000003d3ebc723e */ /* 0x000fe20004807020 */
[----:B------:R-:W3:Y:S01]  /*14b30*/  MUFU.EX2 R78, R78 ;  /* 0x0000004e004e7308 */ /* 0x000ee20000000800 */
        /* <DEDUP_REMOVED lines=8> */
[----:B---3--:R-:W-:-:S01]  /*14bc0*/  FADD.FTZ R0, R78, R33 ;  /* 0x000000214e007221 */ /* 0x008fc20000010000 */
[----:B------:R-:W-:Y:S01]  /*14bd0*/  F2FP.SATFINITE.E4M3.F32.PACK_AB_MERGE_C R78, R78, R25, RZ ;  /* 0x000000194e4e723e */ /* 0x000fe200048070ff */
[----:B-1----:R-:W-:-:S03]  /*14be0*/  @P2 IMAD.HI.U32 R12, R207, R12, RZ ;  /* 0x0000000ccf0c2227 */ /* 0x002fc600078e00ff */
[----:B------:R-:W-:Y:S02]  /*14bf0*/  F2FP.SATFINITE.E4M3.F32.PACK_AB_MERGE_C R193, R14, R13, R78 ;  /* 0x0000000d0ec1723e */ /* 0x000fe4000480704e */
        /* <DEDUP_REMOVED lines=18> */
[----:B------:R-:W-:-:S04]  /*14d20*/  F2FP.SATFINITE.E4M3.F32.PACK_AB_MERGE_C R34, R34, R35, RZ ;  /* 0x000000232222723e */ /* 0x000fc800048070ff */
[----:B------:R-:W-:Y:S02]  /*14d30*/  F2FP.SATFINITE.E4M3.F32.PACK_AB_MERGE_C R189, R24, R21, R34 ;  /* 0x0000001518bd723e */ /* 0x000fe40004807022 */
[----:B------:R-:W0:Y:S01]  /*14d40*/  MUFU.EX2 R30, R37 ;  /* 0x00000025001e7308 */ /* 0x000e220000000800 */
[----:B-1----:R-:W-:Y:S01]  /*14d50*/  F2FP.SATFINITE.E4M3.F32.PACK_AB_MERGE_C R190, R53, R58, R26 ;  /* 0x0000003a35be723e */ /* 0x002fe2000480701a */
[----:B------:R-:W-:-:S04]  /*14d60*/  FADD.FTZ R58, R58, R57 ;  /* 0x000000393a3a7221 */ /* 0x000fc80000010000 */
[----:B------:R-:W-:Y:S02]  /*14d70*/  FADD.FTZ R53, R53, R58 ;  /* 0x0000003a35357221 */ /* 0x000fe40000010000 */
[----:B------:R-:W1:Y:S01]  /*14d80*/  MUFU.EX2 R42, R42 ;  /* 0x0000002a002a7308 */ /* 0x000e620000000800 */
[----:B--2---:R-:W-:-:S01]  /*14d90*/  FADD.FTZ R25, R29, R0 ;  /* 0x000000001d197221 */ /* 0x004fc20000010000 */
[----:B------:R-:W-:-:S04]  /*14da0*/  FADD.FTZ R52, R52, R53 ;  /* 0x0000003534347221 */ /* 0x000fc80000010000 */
[----:B------:R-:W-:Y:S02]  /*14db0*/  FADD.FTZ R49, R49, R52 ;  /* 0x0000003431317221 */ /* 0x000fe40000010000 */
[----:B------:R-:W2:Y:S01]  /*14dc0*/  MUFU.EX2 R43, R43 ;  /* 0x0000002b002b7308 */ /* 0x000ea20000000800 */
[----:B0-----:R-:W-:-:S07]  /*14dd0*/  FADD.FTZ R25, R30, R25 ;  /* 0x000000191e197221 */ /* 0x001fce0000010000 */
[----:B------:R-:W-:Y:S01]  /*14de0*/  MUFU.EX2 R45, R45 ;  /* 0x0000002d002d7308 */ /* 0x000fe20000000800 */
[----:B-1----:R-:W-:-:S02]  /*14df0*/  FADD.FTZ R0, R42, R25 ;  /* 0x000000192a007221 */ /* 0x002fc40000010000 */
[----:B------:R-:W0:Y:S05]  /*14e00*/  @P2 LDC R25, c[0x0][0x450] ;  /* 0x00011400ff192b82 */ /* 0x000e2a0000000800 */
[----:B------:R-:W1:Y:S01]  /*14e10*/  MUFU.EX2 R44, R44 ;  /* 0x0000002c002c7308 */ /* 0x000e620000000800 */
[C---:B--2---:R-:W-:Y:S01]  /*14e20*/  F2FP.SATFINITE.E4M3.F32.PACK_AB_MERGE_C R42, R43.reuse, R42, RZ ;  /* 0x0000002a2b2a723e */ /* 0x044fe200048070ff */
[----:B------:R-:W-:-:S03]  /*14e30*/  FADD.FTZ R43, R43, R0 ;  /* 0x000000002b2b7221 */ /* 0x000fc60000010000 */
[----:B------:R-:W-:-:S03]  /*14e40*/  F2FP.SATFINITE.E4M3.F32.PACK_AB_MERGE_C R191, R30, R29, R42 ;  /* 0x0000001d1ebf723e */ /* 0x000fc6000480702a */
[----:B------:R-:W-:Y:S08]  /*14e50*/  MUFU.EX2 R48, R48 ;  /* 0x0000003000307308 */ /* 0x000ff00000000800 */
[----:B------:R-:W2:Y:S01]  /*14e60*/  MUFU.EX2 R39, R39 ;  /* 0x0000002700277308 */ /* 0x000ea20000000800 */
[----:B-1----:R-:W-:Y:S02]  /*14e70*/  F2FP.SATFINITE.E4M3.F32.PACK_AB_MERGE_C R3, R44, R45, RZ ;  /* 0x0000002d2c03723e */ /* 0x002fe400048070ff */
[----:B0-----:R-:W-:-:S05]  /*14e80*/  @P2 SHF.R.U32.HI R9, RZ, R25, R12 ;  /* 0x00000019ff092219 */ /* 0x001fca000001160c */
[----:B------:R-:W0:Y:S01]  /*14e90*/  MUFU.EX2 R46, R46 ;  /* 0x0000002e002e7308 */ /* 0x000e220000000800 */
[----:B------:R-:W-:-:S04]  /*14ea0*/  IMAD.IADD R9, R102, 0x1, R9 ;  /* 0x0000000166097824 */ /* 0x000fc800078e0209 */
[----:B------:R-:W-:-:S03]  /*14eb0*/  IMAD.IADD R6, R9, 0x1, R6 ;  /* 0x0000000109067824 */ /* 0x000fc600078e0206 */
[----:B------:R-:W1:Y:S01]  /*14ec0*/  MUFU.EX2 R47, R47 ;  /* 0x0000002f002f7308 */ /* 0x000e620000000800 */
[----:B--2---:R-:W-:Y:S01]  /*14ed0*/  F2FP.SATFINITE.E4M3.F32.PACK_AB_MERGE_C R184, R39, R48, R3 ;  /* 0x0000003027b8723e */ /* 0x004fe20004807003 */
        /* <DEDUP_REMOVED lines=8> */
[----:B------:R-:W-:Y:S01]  /*14f60*/  MUFU.EX2 R38, R38 ;  /* 0x0000002600267308 */ /* 0x000fe20000000800 */
[----:B--2---:R-:W-:-:S07]  /*14f70*/  FADD.FTZ R8, R50, R3 ;  /* 0x0000000332087221 */ /* 0x004fce0000010000 */
[----:B------:R-:W1:Y:S01]  /*14f80*/  MUFU.EX2 R69, R69 ;  /* 0x0000004500457308 */ /* 0x000e620000000800 */
[C---:B0-----:R-:W-:Y:S01]  /*14f90*/  F2FP.SATFINITE.E4M3.F32.PACK_AB_MERGE_C R50, R51.reuse, R50, RZ ;  /* 0x000000323332723e */ /* 0x041fe200048070ff */
[----:B------:R-:W-:-:S03]  /*14fa0*/  FADD.FTZ R51, R51, R8 ;  /* 0x0000000833337221 */ /* 0x000fc60000010000 */
[----:B------:R-:W-:-:S03]  /*14fb0*/  F2FP.SATFINITE.E4M3.F32.PACK_AB_MERGE_C R185, R47, R46, R50 ;  /* 0x0000002e2fb9723e */ /* 0x000fc60004807032 */
[----:B------:R-:W-:Y:S08]  /*14fc0*/  MUFU.EX2 R40, R40 ;  /* 0x0000002800287308 */ /* 0x000ff00000000800 */
[----:B------:R-:W0:Y:S01]  /*14fd0*/  MUFU.EX2 R41, R41 ;  /* 0x0000002900297308 */ /* 0x000e220000000800 */
[----:B-1----:R-:W-:-:S07]  /*14fe0*/  F2FP.SATFINITE.E4M3.F32.PACK_AB_MERGE_C R3, R69, R38, RZ ;  /* 0x000000264503723e */ /* 0x002fce00048070ff */
[----:B------:R-:W1:Y:S08]  /*14ff0*/  MUFU.EX2 R54, R54 ;  /* 0x0000003600367308 */ /* 0x000e700000000800 */
[----:B------:R-:W2:Y:S01]  /*15000*/  MUFU.EX2 R55, R55 ;  /* 0x0000003700377308 */ /* 0x000ea20000000800 */
[----:B0-----:R-:W-:Y:S01]  /*15010*/  F2FP.SATFINITE.E4M3.F32.PACK_AB_MERGE_C R186, R41, R40, R3 ;  /* 0x0000002829ba723e */ /* 0x001fe20004807003 */
[----:B------:R-:W-:-:S04]  /*15020*/  FADD.FTZ R40, R40, R45 ;  /* 0x0000002d28287221 */ /* 0x000fc80000010000 */
[----:B------:R-:W-:Y:S02]  /*15030*/  FADD.FTZ R41, R41, R40 ;  /* 0x0000002829297221 */ /* 0x000fe40000010000 */
[----:B------:R-:W0:Y:S02]  /*15040*/  MUFU.EX2 R27, R27 ;  /* 0x0000001b001b7308 */ /* 0x000e240000000800 */
[----:B------:R-:W-:-:S06]  /*15050*/  FADD.FTZ R38, R38, R41 ;  /* 0x0000002926267221 */ /* 0x000fcc0000010000 */
[----:B------:R1:W3:Y:S02]  /*15060*/  MUFU.EX2 R0, R4 ;  /* 0x0000000400007308 */ /* 0x0002e40000000800 */
[----:B-1----:R-:W-:-:S04]  /*15070*/  FADD.FTZ R4, R54, R51 ;  /* 0x0000003336047221 */ /* 0x002fc80000010000 */
[----:B--2---:R-:W-:-:S04]  /*15080*/  FADD.FTZ R4, R55, R4 ;  /* 0x0000000437047221 */ /* 0x004fc80000010000 */
[----:B0-----:R-:W-:Y:S01]  /*15090*/  FADD.FTZ R3, R27, R4 ;  /* 0x000000041b037221 */ /* 0x001fe20000010000 */
[C---:B---3--:R-:W-:Y:S01]  /*150a0*/  F2FP.SATFINITE.E4M3.F32.PACK_AB_MERGE_C R8, R0.reuse, R27, RZ ;  /* 0x0000001b0008723e */ /* 0x048fe200048070ff */
[----:B------:R-:W-:Y:S02]  /*150b0*/  FADD.FTZ R4, R69, R38 ;  /* 0x0000002645047221 */ /* 0x000fe40000010000 */
[----:B------:R-:W-:-:S01]  /*150c0*/  FADD.FTZ R3, R0, R3 ;  /* 0x0000000300037221 */ /* 0x000fc20000010000 */
[----:B------:R-:W-:Y:S01]  /*150d0*/  F2FP.SATFINITE.E4M3.F32.PACK_AB_MERGE_C R187, R55, R54, R8 ;  /* 0x0000003637bb723e */ /* 0x000fe20004807008 */
        /* <DEDUP_REMOVED lines=13> */
.L_x_4632:
[----:B------:R-:W-:-:S13]  /*151b0*/  ISETP.NE.AND P4, PT, R7, 0x1, PT ;  /* 0x000000010700780c */ /* 0x000fda0003f85270 */
[----:B------:R-:W0:Y:S02]  /*151c0*/  @P4 LDC.64 R12, c[0x0][0x9e8] ;  /* 0x00027a00ff0c4b82 */ /* 0x000e240000000a00 */
[----:B0-----:R-:W-:-:S05]  /*151d0*/  @P4 IMAD.HI.U32 R12, R8, R12, RZ ;  /* 0x0000000c080c4227 */ /* 0x001fca00078e00ff */
[----:B------:R-:W-:-:S07]  /*151e0*/  @P4 SHF.R.U32.HI R8, RZ, R13, R12 ;  /* 0x0000000dff084219 */ /* 0x000fce000001160c */
.L_x_4633:
[----:B------:R-:W-:Y:S05]  /*151f0*/  BSYNC B0 ;  /* 0x0000000000007941 */ /* 0x000fea0003800000 */
.L_x_4631:
[----:B------:R-:W-:-:S05]  /*15200*/  IMAD R7, R8, R7, R7 ;  /* 0x0000000708077224 */ /* 0x000fca00078e0207 */
[----:B------:R-:W-:-:S07]  /*15210*/  VIMNMX R6, R6, R7, PT ;  /* 0x0000000706067248 */ /* 0x000fce0003fe0100 */
.L_x_4630:
        /* <DEDUP_REMOVED lines=108> */
[----:B------:R-:W-:-:S07]  /*158e0*/  CS2R R24, SRZ ;  /* 0x0000000000187805 */ /* 0x000fce000001ff00 */
.L_x_4653:
[----:B------:R-:W-:Y:S01]  /*158f0*/  VIADD R13, R19, 0x1 ;  /* 0x00000001130d7836 */ /* 0x000fe20000000000 */
[----:B------:R-:W-:Y:S05]  /*15900*/  YIELD ;  /* 0x0000000000007946 */ /* 0x000fea0003800000 */
[----:B------:R-:W-:-:S04]  /*15910*/  ISETP.NE.AND P4, PT, R13, 0x2, PT ;  /* 0x000000020d00780c */ /* 0x000fc80003f85270 */
[----:B------:R-:W-:Y:S02]  /*15920*/  SEL R7, RZ, 0x1, P4 ;  /* 0x00000001ff077807 */ /* 0x000fe40002000000 */
[----:B------:R-:W-:Y:S02]  /*15930*/  SEL R13, R13, RZ, P4 ;  /* 0x000000ff0d0d7207 */ /* 0x000fe40002000000 */
[----:B------:R-:W-:Y:S02]  /*15940*/  ISETP.NE.AND P4, PT, R211, RZ, PT ;  /* 0x000000ffd300720c */ /* 0x000fe40003f85270 */
[----:B------:R-:W-:-:S11]  /*15950*/  LOP3.LUT R14, R18, R7, RZ, 0x3c, !PT ;  /* 0x00000007120e7212 */ /* 0x000fd600078e3cff */
[----:B------:R-:W-:Y:S05]  /*15960*/  @P4 BRA `(.L_x_4635) ;  /* 0x0000000000304947 */ /* 0x000fea0003800000 */
[----:B------:R-:W-:Y:S05]  /*15970*/  @!P0 BRA `(.L_x_4636) ;  /* 0x0000000000048947 */ /* 0x000fea0003800000 */
[----:B------:R-:W-:Y:S01]  /*15980*/  BPT.TRAP 0x1 ;  /* 0x000000040000795c */ /* 0x000fe20000300000 */
.L_x_4636:
[----:B------:R-:W-:Y:S01]  /*15990*/  IMAD R7, R13, 0x8, R16 ;  /* 0x000000080d077824 */ /* 0x000fe200078e0210 */
[----:B------:R-:W-:-:S04]  /*159a0*/  SHF.L.U32 R6, R14, 0x1f, RZ ;  /* 0x0000001f0e067819 */ /* 0x000fc800000006ff */
[----:B------:R0:W1:Y:S01]  /*159b0*/  SYNCS.PHASECHK.TRANS64.TRYWAIT P5, [R7+URZ+0x2a830], R6 ;  /* 0x02a83006070075a7 */ /* 0x00006200080a017f */
[----:B------:R-:W-:Y:S05]  /*159c0*/  @!P0 BRA `(.L_x_4637) ;  /* 0x0000000000048947 */ /* 0x000fea0003800000 */
[----:B------:R-:W-:Y:S01]  /*159d0*/  BPT.TRAP 0x1 ;  /* 0x000000040000795c */ /* 0x000fe20000300000 */
.L_x_4637:
[----:B------:R-:W-:Y:S04]  /*159e0*/  BSSY B0, `(.L_x_4635) ;  /* 0x0000004000007945 */ /* 0x000fe80003800000 */
[----:B-1----:R-:W-:Y:S05]  /*159f0*/  @P5 BRA `(.L_x_4638) ;  /* 0x0000000000085947 */ /* 0x002fea0003800000 */
[----:B------:R-:W1:Y:S02]  /*15a00*/  SYNCS.PHASECHK.TRANS64.TRYWAIT P5, [R7+URZ+0x2a830], R6 ;  /* 0x02a83006070075a7 */ /* 0x000e6400080a017f */
[----:B-1----:R-:W-:Y:S05]  /*15a10*/  @!P5 BRA `(.L_x_4639) ;  /* 0x0000019400e8d947 */ /* 0x002fea0003800000 */
.L_x_4638:
[----:B------:R-:W-:Y:S05]  /*15a20*/  BSYNC B0 ;  /* 0x0000000000007941 */ /* 0x000fea0003800000 */
.L_x_4635:
[----:B01----:R-:W0:Y:S01]  /*15a30*/  S2R R6, SR_TID.X ;  /* 0x0000000000067919 */ /* 0x003e220000002100 */
[----:B------:R-:W-:Y:S05]  /*15a40*/  WARPSYNC.ALL ;  /* 0x0000000000007948 */ /* 0x000fea0003800000 */
[----:B------:R-:W-:Y:S02]  /*15a50*/  IMAD.MOV.U32 R7, RZ, RZ, -0x7fffffe0 ;  /* 0x80000020ff077424 */ /* 0x000fe400078e00ff */
[----:B------:R-:W-:Y:S02]  /*15a60*/  IMAD.MOV.U32 R121, RZ, RZ, -0x7fffffe0 ;  /* 0x80000020ff797424 */ /* 0x000fe400078e00ff */
[----:B------:R-:W-:Y:S01]  /*15a70*/  IMAD.MOV.U32 R21, RZ, RZ, -0x7fffffe0 ;  /* 0x80000020ff157424 */ /* 0x000fe200078e00ff */
[----:B------:R-:W-:Y:S01]  /*15a80*/  R2UR UR27, R7 ;  /* 0x00000000071b72ca */ /* 0x000fe200000e0000 */
[----:B------:R-:W-:Y:S01]  /*15a90*/  IMAD.MOV.U32 R9, RZ, RZ, -0x7fffffe0 ;  /* 0x80000020ff097424 */ /* 0x000fe200078e00ff */
[----:B------:R-:W-:-:S02]  /*15aa0*/  R2UR UR19, R121 ;  /* 0x00000000791372ca */ /* 0x000fc400000e0000 */
        /* <DEDUP_REMOVED lines=12> */
[----:B------:R-:W-:Y:S02]  /*15b70*/  R2UR UR18, R120 ;  /* 0x00000000781272ca */ /* 0x000fe400000e0000 */
[----:B------:R-:W-:Y:S01]  /*15b80*/  R2UR UR6, R20 ;  /* 0x00000000140672ca */ /* 0x000fe200000e0000 */
[----:B------:R-:W-:Y:S01]  /*15b90*/  VIADD R20, R6, 0x202 ;  /* 0x0000020206147836 */ /* 0x000fe20000000000 */
[----:B------:R-:W-:Y:S01]  /*15ba0*/  R2UR UR10, R8 ;  /* 0x00000000080a72ca */ /* 0x000fe200000e0000 */
[----:B------:R-:W-:-:S03]  /*15bb0*/  VIADD R6, R6, 0x402 ;  /* 0x0000040206067836 */ /* 0x000fc60000000000 */
[----:B------:R-:W-:Y:S02]  /*15bc0*/  R2UR UR14, R20 ;  /* 0x00000000140e72ca */ /* 0x000fe400000e0000 */
[----:B------:R-:W-:Y:S01]  /*15bd0*/  R2UR UR22, R6 ;  /* 0x00000000061672ca */ /* 0x000fe200000e0000 */
        /* <DEDUP_REMOVED lines=21> */
.L_x_4641:
[----:B------:R-:W-:Y:S01]  /*15d30*/  SHF.L.U32 R6, R18, 0x1f, RZ ;  /* 0x0000001f12067819 */ /* 0x000fe200000006ff */
[----:B------:R-:W-:-:S04]  /*15d40*/  IMAD R7, R19, 0x8, R16 ;  /* 0x0000000813077824 */ /* 0x000fc800078e0210 */
[----:B------:R0:W1:Y:S01]  /*15d50*/  SYNCS.PHASECHK.TRANS64.TRYWAIT P4, [R7+URZ+0x2a850], R6 ;  /* 0x02a85006070075a7 */ /* 0x000062000808017f */
[----:B------:R-:W-:Y:S05]  /*15d60*/  @!P0 BRA `(.L_x_4642) ;  /* 0x0000000000048947 */ /* 0x000fea0003800000 */
[----:B------:R-:W-:Y:S01]  /*15d70*/  BPT.TRAP 0x1 ;  /* 0x000000040000795c */ /* 0x000fe20000300000 */
.L_x_4642:
[----:B-1----:R-:W-:Y:S05]  /*15d80*/  @P4 BRA `(.L_x_4640) ;  /* 0x0000000000084947 */ /* 0x002fea0003800000 */
[----:B------:R-:W1:Y:S02]  /*15d90*/  SYNCS.PHASECHK.TRANS64.TRYWAIT P4, [R7+URZ+0x2a850], R6 ;  /* 0x02a85006070075a7 */ /* 0x000e64000808017f */
[----:B-1----:R-:W-:Y:S05]  /*15da0*/  @!P4 BRA `(.L_x_4643) ;  /* 0x000001940018c947 */ /* 0x002fea0003800000 */
.L_x_4640:
[----:B01----:R-:W-:Y:S01]  /*15db0*/  VIADD R6, R16, 0x400 ;  /* 0x0000040010067836 */ /* 0x003fe20000000000 */
[----:B------:R-:W-:Y:S05]  /*15dc0*/  WARPSYNC.ALL ;  /* 0x0000000000007948 */ /* 0x000fea0003800000 */
[----:B------:R-:W-:Y:S01]  /*15dd0*/  SHF.R.U32.HI R6, RZ, 0x4, R6 ;  /* 0x00000004ff067819 */ /* 0x000fe20000011606 */
[----:B------:R-:W-:Y:S01]  /*15de0*/  IMAD.MOV.U32 R7, RZ, RZ, 0x40000040 ;  /* 0x40000040ff077424 */ /* 0x000fe200078e00ff */
[----:B------:R-:W-:Y:S01]  /*15df0*/  WARPGROUP.ARRIVE ;  /* 0x00000000000079c5 */ /* 0x000fe20000000000 */
[----:B------:R-:W-:Y:S01]  /*15e00*/  IMAD.MOV.U32 R9, RZ, RZ, 0x40000040 ;  /* 0x40000040ff097424 */ /* 0x000fe200078e00ff */
[----:B------:R-:W-:-:S04]  /*15e10*/  LOP3.LUT R6, R6, 0x3fff, RZ, 0xc0, !PT ;  /* 0x00003fff06067812 */ /* 0x000fc800078ec0ff */
[----:B------:R-:W0:Y:S01]  /*15e20*/  S2R R21, SR_TID.X ;  /* 0x0000000000157919 */ /* 0x000e220000002100 */
[----:B------:R-:W-:Y:S01]  /*15e30*/  R2UR UR7, R7 ;  /* 0x00000000070772ca */ /* 0x000fe200000e0000 */
[----:B------:R-:W-:Y:S01]  /*15e40*/  IMAD.MOV.U32 R7, RZ, RZ, 0x40000040 ;  /* 0x40000040ff077424 */ /* 0x000fe200078e00ff */
[----:B------:R-:W-:Y:S01]  /*15e50*/  LOP3.LUT R6, R6, 0x10000, RZ, 0xfc, !PT ;  /* 0x0001000006067812 */ /* 0x000fe200078efcff */
[C---:B------:R-:W-:Y:S01]  /*15e60*/  FMUL.FTZ R15, R2.reuse, R123 ;  /* 0x0000007b020f7220 */ /* 0x040fe20000410000 */
[C---:B------:R-:W-:Y:S01]  /*15e70*/  FMUL.FTZ R18, R2.reuse, R124 ;  /* 0x0000007c02127220 */ /* 0x040fe20000410000 */
[C---:B------:R-:W-:Y:S01]  /*15e80*/  FMUL.FTZ R123, R2.reuse, R128 ;  /* 0x00000080027b7220 */ /* 0x040fe20000410000 */
[C---:B------:R-:W-:Y:S01]  /*15e90*/  FMUL.FTZ R124, R2.reuse, R129 ;  /* 0x00000081027c7220 */ /* 0x040fe20000410000 */
[----:B------:R-:W-:Y:S02]  /*15ea0*/  IMAD R6, R19, 0x600, R6 ;  /* 0x0000060013067824 */ /* 0x000fe400078e0206 */
[C---:B------:R-:W-:Y:S01]  /*15eb0*/  FMUL.FTZ R129, R2.reuse, R132 ;  /* 0x0000008402817220 */ /* 0x040fe20000410000 */
[C---:B------:R-:W-:Y:S01]  /*15ec0*/  FMUL.FTZ R128, R2.reuse, R135 ;  /* 0x0000008702807220 */ /* 0x040fe20000410000 */
[----:B------:R-:W-:Y:S01]  /*15ed0*/  FMUL.FTZ R132, R2, R139 ;  /* 0x0000008b02847220 */ /* 0x000fe20000410000 */
[C---:B------:R-:W-:Y:S01]  /*15ee0*/  VIADD R8, R6.reuse, 0x2 ;  /* 0x0000000206087836 */ /* 0x040fe20000000000 */
[----:B------:R-:W-:Y:S01]  /*15ef0*/  R2UR UR6, R6 ;  /* 0x00000000060672ca */ /* 0x000fe200000e0000 */
        /* <DEDUP_REMOVED lines=12> */
[----:B------:R-:W-:Y:S01]  /*15fc0*/  QGMMA.64x192x32.F32.E4M3.E4M3 R24, R196, gdesc[UR4], R24, gsb0 ;  /* 0x02e00004c4187df3 */ /* 0x000fe20008000818 */
[----:B------:R-:W-:Y:S01]  /*15fd0*/  R2UR UR6, R8 ;  /* 0x00000000080672ca */ /* 0x000fe200000e0000 */
[----:B------:R-:W-:Y:S01]  /*15fe0*/  VIADD R8, R6, 0x4 ;  /* 0x0000000406087836 */ /* 0x000fe20000000000 */
[----:B------:R-:W-:Y:S01]  /*15ff0*/  R2UR UR7, R9 ;  /* 0x00000000090772ca */ /* 0x000fe200000e0000 */
[----:B------:R-:W-:-:S02]  /*16000*/  IMAD.MOV.U32 R9, RZ, RZ, 0x40000040 ;  /* 0x40000040ff097424 */ /* 0x000fc400078e00ff */
[----:B------:R-:W-:Y:S01]  /*16010*/  FMUL.FTZ R166, R2, R169 ;  /* 0x000000a902a67220 */ /* 0x000fe20000410000 */
[----:B------:R-:W-:Y:S02]  /*16020*/  VIADD R6, R6, 0x6 ;  /* 0x0000000606067836 */ /* 0x000fe40000000000 */
[C---:B------:R-:W-:Y:S01]  /*16030*/  FMUL.FTZ R169, R2.reuse, R172 ;  /* 0x000000ac02a97220 */ /* 0x040fe20000410000 */
[C---:B------:R-:W-:Y:S01]  /*16040*/  FMUL.FTZ R168, R2.reuse, R175 ;  /* 0x000000af02a87220 */ /* 0x040fe20000410000 */
[----:B------:R-:W-:Y:S01]  /*16050*/  FMUL.FTZ R172, R2, R179 ;  /* 0x000000b302ac7220 */ /* 0x000fe20000410000 */
[----:B------:R-:W-:Y:S02]  /*16060*/  IMAD.SHL.U32 R175, R0, 0x80, RZ ;  /* 0x0000008000af7824 */ /* 0x000fe400078e00ff */
[----:B------:R-:W-:Y:S01]  /*16070*/  FMUL.FTZ R179, R2, R181 ;  /* 0x000000b502b37220 */ /* 0x000fe20000410000 */
[----:B------:R-:W-:Y:S01]  /*16080*/  @!P1 IMAD R20, R13, 0x8, R16 ;  /* 0x000000080d149824 */ /* 0x000fe200078e0210 */
[----:B0-----:R-:W-:Y:S01]  /*16090*/  SHF.R.U32.HI R21, RZ, 0x7, R21 ;  /* 0x00000007ff157819 */ /* 0x001fe20000011615 */
[----:B------:R-:W0:Y:S01]  /*160a0*/  MUFU.TANH R15, R15 ;  /* 0x0000000f000f7308 */ /* 0x000e220000002400 */
[----:B------:R-:W-:Y:S01]  /*160b0*/  IADD3 R181, -R200, 0x1, -R175 ;  /* 0x00000001c8b57810 */ /* 0x000fe20007ffe9af */
[----:B------:R-:W-:Y:S01]  /*160c0*/  @!P1 VIADD R20, R20, 0x2a840 ;  /* 0x0002a84014149836 */ /* 0x000fe20000000000 */
[----:B------:R-:W-:-:S02]  /*160d0*/  IADD3 R21, -R21, 0xb, RZ ;  /* 0x0000000b15157810 */ /* 0x000fc40007ffe1ff */
[----:B------:R-:W-:Y:S02]  /*160e0*/  IADD3 R181, -R202, R181, R203 ;  /* 0x000000b5cab57210 */ /* 0x000fe40007ffe1cb */
[----:B------:R-:W-:Y:S01]  /*160f0*/  @!P1 PRMT R20, RZ, 0x654, R20 ;  /* 0x00000654ff149816 */ /* 0x000fe20000000014 */
        /* <DEDUP_REMOVED lines=26> */
[----:B------:R-:W-:Y:S01]  /*162a0*/  R2UR UR6, R8 ;  /* 0x00000000080672ca */ /* 0x000fe200000e0000 */
[----:B------:R-:W-:Y:S01]  /*162b0*/  IMAD.IADD R8, R221, 0x1, R207 ;  /* 0x00000001dd087824 */ /* 0x000fe200078e02cf */
[----:B------:R-:W-:Y:S01]  /*162c0*/  R2UR UR7, R9 ;  /* 0x00000000090772ca */ /* 0x000fe200000e0000 */
[----:B------:R-:W-:Y:S02]  /*162d0*/  WARPGROUP.DEPBAR.LE gsb0, 0x0 ;  /* 0x00008000000079c5 */ /* 0x000fe40000010000 */
[----:B------:R-:W-:-:S14]  /*162e0*/  WARPGROUP.ARRIVE ;  /* 0x00000000000079c5 */ /* 0x000fdc0000000000 */
[----:B------:R-:W-:Y:S01]  /*162f0*/  QGMMA.64x192x32.F32.E4M3.E4M3 R24, R188, gdesc[UR4], R24, gsb0 ;  /* 0x02e00004bc187df3 */ /* 0x000fe20008000818 */
[----:B------:R-:W-:Y:S02]  /*16300*/  R2UR UR6, R6 ;  /* 0x00000000060672ca */ /* 0x000fe400000e0000 */
[----:B------:R-:W-:Y:S01]  /*16310*/  R2UR UR7, R7 ;  /* 0x00000000070772ca */ /* 0x000fe200000e0000 */
[----:B------:R-:W5:Y:S08]  /*16320*/  @P2 LDC R6, c[0x0][0x44c] ;  /* 0x00011300ff062b82 */ /* 0x000f700000000800 */
[----:B------:R-:W1:Y:S01]  /*16330*/  @P2 LDC R7, c[0x0][0x450] ;  /* 0x00011400ff072b82 */ /* 0x000e620000000800 */
[----:B-----5:R-:W-:-:S04]  /*16340*/  @P2 IMAD.HI.U32 R9, R8, R6, RZ ;  /* 0x0000000608092227 */ /* 0x020fc800078e00ff */
[----:B------:R-:W-:Y:S02]  /*16350*/  IMAD.MOV.U32 R6, RZ, RZ, R8 ;  /* 0x000000ffff067224 */ /* 0x000fe400078e0008 */
[C---:B------:R-:W-:Y:S01]  /*16360*/  FMUL.FTZ R8, R2.reuse, R121 ;  /* 0x0000007902087220 */ /* 0x040fe20000410000 */
[C---:B------:R-:W-:Y:S01]  /*16370*/  FMUL.FTZ R121, R2.reuse, R126 ;  /* 0x0000007e02797220 */ /* 0x040fe20000410000 */
[C---:B------:R-:W-:Y:S01]  /*16380*/  FMUL.FTZ R126, R2.reuse, R131 ;  /* 0x00000083027e7220 */ /* 0x040fe20000410000 */
        /* <DEDUP_REMOVED lines=39> */
[----:B------:R-:W-:-:S02]  /*16600*/  VIADD R180, R181, UR34 ;  /* 0x00000022b5b47c36 */ /* 0x000fc40008000000 */
[----:B------:R-:W-:-:S05]  /*16610*/  VIADD R181, R181, UR35 ;  /* 0x00000023b5b57c36 */ /* 0x000fca0008000000 */
        /* <DEDUP_REMOVED lines=19> */
[----:B------:R-:W-:Y:S07]  /*16750*/  QGMMA.64x192x32.F32.E4M3.E4M3 R24, R184, gdesc[UR4], R24, gsb0 ;  /* 0x02e00004b8187df3 */ /* 0x000fee0008000818 */
        /* <DEDUP_REMOVED lines=23> */
[----:B------:R-:W5:Y:S01]  /*168d0*/  SHFL.IDX PT, R184, R6, RZ, 0x1c1f ;  /* 0x001c1fff06b87589 */ /* 0x000f6200000e0000 */
[----:B------:R0:W-:Y:S06]  /*168e0*/  BAR.ARV R21, 0x100 ;  /* 0x000400150000751d */ /* 0x0001ec0000002000 */
[----:B------:R0:W-:Y:S01]  /*168f0*/  @!P1 SYNCS.ARRIVE.TRANS64.RED.A1T0 RZ, [R20+URZ], RZ ;  /* 0x000000ff14ff99a7 */ /* 0x0001e2000810043f */
[--C-:B-----5:R-:W-:Y:S02]  /*16900*/  IMAD.IADD R182, R180, 0x1, R184.reuse ;  /* 0x00000001b4b67824 */ /* 0x120fe400078e02b8 */
        /* <DEDUP_REMOVED lines=14> */
.L_x_4646:
[----:B------:R-:W-:-:S05]  /*169f0*/  IMAD.U32 R185, RZ, RZ, UR32 ;  /* 0x00000020ffb97e24 */ /* 0x000fca000f8e00ff */
[----:B------:R-:W-:-:S13]  /*16a00*/  ISETP.NE.AND P4, PT, R185, 0x1, PT ;  /* 0x00000001b900780c */ /* 0x000fda0003f85270 */
[----:B------:R-:W0:Y:S02]  /*16a10*/  @P4 LDC.64 R20, c[0x0][0x9e8] ;  /* 0x00027a00ff144b82 */ /* 0x000e240000000a00 */
[----:B0-----:R-:W-:-:S05]  /*16a20*/  @P4 IMAD.HI.U32 R20, R184, R20, RZ ;  /* 0x00000014b8144227 */ /* 0x001fca00078e00ff */
[----:B------:R-:W-:-:S07]  /*16a30*/  @P4 SHF.R.U32.HI R184, RZ, R21, R20 ;  /* 0x00000015ffb84219 */ /* 0x000fce0000011614 */
.L_x_4647:
[----:B------:R-:W-:Y:S05]  /*16a40*/  BSYNC B0 ;  /* 0x0000000000007941 */ /* 0x000fea0003800000 */
.L_x_4645:
[----:B------:R-:W-:-:S04]  /*16a50*/  IMAD R184, R184, R185, -R175 ;  /* 0x000000b9b8b87224 */ /* 0x000fc800078e0aaf */
[----:B------:R-:W-:-:S05]  /*16a60*/  IMAD.IADD R184, R184, 0x1, -R200 ;  /* 0x00000001b8b87824 */ /* 0x000fca00078e0ac8 */
[----:B------:R-:W-:Y:S02]  /*16a70*/  VIMNMX R183, R183, R184, !PT ;  /* 0x000000b8b7b77248 */ /* 0x000fe40007fe0100 */
[----:B------:R-:W-:-:S07]  /*16a80*/  VIADDMNMX R182, R184, R185, R182, PT ;  /* 0x000000b9b8b67246 */ /* 0x000fce00038001b6 */
.L_x_4644:
        /* <DEDUP_REMOVED lines=113> */
.L_x_4650:
[----:B------:R-:W-:-:S05]  /*171a0*/  IMAD.U32 R182, RZ, RZ, UR32 ;  /* 0x00000020ffb67e24 */ /* 0x000fca000f8e00ff */
[----:B------:R-:W-:-:S13]  /*171b0*/  ISETP.NE.AND P4, PT, R182, 0x1, PT ;  /* 0x00000001b600780c */ /* 0x000fda0003f85270 */
[----:B------:R-:W0:Y:S02]  /*171c0*/  @P4 LDC.64 R6, c[0x0][0x9e8] ;  /* 0x00027a00ff064b82 */ /* 0x000e240000000a00 */
[----:B0-----:R-:W-:-:S05]  /*171d0*/  @P4 IMAD.HI.U32 R6, R21, R6, RZ ;  /* 0x0000000615064227 */ /* 0x001fca00078e00ff */
[----:B------:R-:W-:-:S07]  /*171e0*/  @P4 SHF.R.U32.HI R21, RZ, R7, R6 ;  /* 0x00000007ff154219 */ /* 0x000fce0000011606 */
.L_x_4651:
[----:B------:R-:W-:Y:S05]  /*171f0*/  BSYNC B0 ;  /* 0x0000000000007941 */ /* 0x000fea0003800000 */
.L_x_4649:
[----:B------:R-:W-:-:S04]  /*17200*/  IMAD R21, R21, R182, -R175 ;  /* 0x000000b615157224 */ /* 0x000fc800078e0aaf */
[----:B------:R-:W-:-:S05]  /*17210*/  IMAD.IADD R21, R21, 0x1, -R200 ;  /* 0x0000000115157824 */ /* 0x000fca00078e0ac8 */
[----:B------:R-:W-:Y:S02]  /*17220*/  VIMNMX R181, R181, R21, !PT ;  /* 0x00000015b5b57248 */ /* 0x000fe40007fe0100 */
[----:B------:R-:W-:-:S07]  /*17230*/  VIADDMNMX R180, R21, R182, R180, PT ;  /* 0x000000b615b47246 */ /* 0x000fce00038001b4 */
.L_x_4648:
        /* <DEDUP_REMOVED lines=74> */
[--C-:B------:R-:W-:Y:S01]  /*176e0*/  FFMA.FTZ R146, R146, UR43, -R11.reuse ;  /* 0x0000002b92927c23 */ /* 0x100fe2000801080b */
[----:B------:R-:W-:-:S01]  /*176f0*/  FFMA.FTZ R149, R149, UR43, -R11 ;  /* 0x0000002b95957c23 */ /* 0x000fc2000801080b */
[----:B------:R-:W-:Y:S01]  /*17700*/  MUFU.EX2 R120, R120 ;  /* 0x0000007800787308 */ /* 0x000fe20000000800 */
[----:B------:R-:W-:Y:S01]  /*17710*/  ISETP.LT.OR P4, PT, R180, 0x11, P4 ;  /* 0x00000011b400780c */ /* 0x000fe20002781670 */
[----:B-1----:R-:W-:Y:S01]  /*17720*/  FADD.FTZ R4, R8, R4 ;  /* 0x0000000408047221 */ /* 0x002fe20000010000 */
[----:B------:R-:W-:-:S01]  /*17730*/  FFMA.FTZ R150, R150, UR43, -R11 ;  /* 0x0000002b96967c23 */ /* 0x000fc2000801080b */
[--C-:B------:R-:W-:Y:S01]  /*17740*/  FFMA.FTZ R153, R153, UR43, -R11.reuse ;  /* 0x0000002b99997c23 */ /* 0x100fe2000801080b */
[----:B------:R-:W-:Y:S01]  /*17750*/  FSEL R125, R125, -INF , !P4 ;  /* 0xff8000007d7d7808 */ /* 0x000fe20006000000 */
[--C-:B------:R-:W-:Y:S01]  /*17760*/  FFMA.FTZ R154, R154, UR43, -R11.reuse ;  /* 0x0000002b9a9a7c23 */ /* 0x100fe2000801080b */
[----:B------:R-:W-:Y:S01]  /*17770*/  ISETP.GT.AND P4, PT, R181, 0x11, P5 ;  /* 0x00000011b500780c */ /* 0x000fe20002f84270 */
[----:B------:R-:W-:Y:S01]  /*17780*/  MUFU.EX2 R123, R123 ;  /* 0x0000007b007b7308 */ /* 0x000fe20000000800 */
[----:B------:R-:W-:-:S01]  /*17790*/  FFMA.FTZ R157, R157, UR43, -R11 ;  /* 0x0000002b9d9d7c23 */ /* 0x000fc2000801080b */
[--C-:B------:R-:W-:Y:S01]  /*177a0*/  FFMA.FTZ R158, R158, UR43, -R11.reuse ;  /* 0x0000002b9e9e7c23 */ /* 0x100fe2000801080b */
[----:B------:R-:W-:Y:S01]  /*177b0*/  ISETP.LT.OR P4, PT, R180, 0x12, P4 ;  /* 0x00000012b400780c */ /* 0x000fe20002781670 */
[--C-:B------:R-:W-:Y:S01]  /*177c0*/  FFMA.FTZ R161, R161, UR43, -R11.reuse ;  /* 0x0000002ba1a17c23 */ /* 0x100fe2000801080b */
        /* <DEDUP_REMOVED lines=11> */
[----:B------:R-:W-:Y:S01]  /*17880*/  MUFU.EX2 R129, R129 ;  /* 0x0000008100817308 */ /* 0x000fe20000000800 */
[----:B------:R-:W-:Y:S01]  /*17890*/  FSEL R127, R127, -INF , !P4 ;  /* 0xff8000007f7f7808 */ /* 0x000fe20006000000 */
[--C-:B------:R-:W-:Y:S01]  /*178a0*/  FFMA.FTZ R178, R178, UR43, -R11.reuse ;  /* 0x0000002bb2b27c23 */ /* 0x100fe2000801080b */
[----:B------:R-:W-:Y:S01]  /*178b0*/  ISETP.GT.AND P4, PT, R181, 0x19, P5 ;  /* 0x00000019b500780c */ /* 0x000fe20002f84270 */
[----:B------:R-:W-:-:S03]  /*178c0*/  FFMA.FTZ R11, R179, UR43, -R11 ;  /* 0x0000002bb30b7c23 */ /* 0x000fc6000801080b */
        /* <DEDUP_REMOVED lines=93> */
[----:B------:R-:W-:-:S04]  /*17ea0*/  ISETP.GT.AND P4, PT, R181, RZ, P5 ;  /* 0x000000ffb500720c */ /* 0x000fc80002f84270 */
[----:B------:R-:W-:-:S04]  /*17eb0*/  ISETP.LT.OR P4, PT, R180, 0x1, P4 ;  /* 0x00000001b400780c */ /* 0x000fc80002781670 */
        /* <DEDUP_REMOVED lines=93> */
[----:B------:R-:W-:-:S02]  /*18490*/  FFMA.FTZ R177, R177, UR43, -R180 ;  /* 0x0000002bb1b17c23 */ /* 0x000fc400080108b4 */
        /* <DEDUP_REMOVED lines=80> */
[----:B0-----:R-:W-:Y:S01]  /*189a0*/  FADD.FTZ R175, R176, R4 ;  /* 0x00000004b0af7221 */ /* 0x001fe20000010000 */
[----:B------:R-:W-:-:S03]  /*189b0*/  FADD.FTZ R4, R11, R3 ;  /* 0x000000030b047221 */ /* 0x000fc60000010000 */
[----:B-1----:R-:W-:Y:S01]  /*189c0*/  FADD.FTZ R3, R177, R175 ;  /* 0x000000afb1037221 */ /* 0x002fe20000010000 */
[----:B------:R-:W-:Y:S06]  /*189d0*/  @!P0 BRA `(.L_x_4652) ;  /* 0x0000000000048947 */ /* 0x000fec0003800000 */
[----:B------:R-:W-:Y:S01]  /*189e0*/  BPT.TRAP 0x1 ;  /* 0x000000040000795c */ /* 0x000fe20000300000 */
.L_x_4652:
[----:B------:R-:W-:Y:S01]  /*189f0*/  IMAD R19, R19, 0x8, R16 ;  /* 0x0000000813137824 */ /* 0x000fe200078e0210 */
[----:B------:R-:W-:Y:S01]  /*18a00*/  ISETP.GT.AND P4, PT, R0, R12, PT ;  /* 0x0000000c0000720c */ /* 0x000fe20003f84270 */
[----:B------:R-:W-:Y:S01]  /*18a10*/  IMAD.U32 R175, RZ, RZ, UR36 ;  /* 0x00000024ffaf7e24 */ /* 0x000fe2000f8e00ff */
[----:B------:R-:W-:Y:S01]  /*18a20*/  F2FP.SATFINITE.E4M3.F32.PACK_AB_MERGE_C R18, R120, R18, RZ ;  /* 0x000000127812723e */ /* 0x000fe200048070ff */
[----:B------:R-:W-:Y:S01]  /*18a30*/  VIADD R19, R19, 0x2a860 ;  /* 0x0002a86013137836 */ /* 0x000fe20000000000 */
[----:B------:R-:W-:Y:S01]  /*18a40*/  F2FP.SATFINITE.E4M3.F32.PACK_AB_MERGE_C R11, R11, R178, RZ ;  /* 0x000000b20b0b723e */ /* 0x000fe200048070ff */
[----:B------:R-:W-:Y:S01]  /*18a50*/  FMUL.FTZ R26, R26, R10 ;  /* 0x0000000a1a1a7220 */ /* 0x000fe20000410000 */
[----:B------:R-:W-:Y:S01]  /*18a60*/  F2FP.SATFINITE.E4M3.F32.PACK_AB_MERGE_C R8, R8, R20, R18 ;  /* 0x000000140808723e */ /* 0x000fe20004807012 */
[-C--:B------:R-:W-:Y:S01]  /*18a70*/  FMUL.FTZ R27, R27, R10.reuse ;  /* 0x0000000a1b1b7220 */ /* 0x080fe20000410000 */
[----:B------:R-:W-:Y:S01]  /*18a80*/  PRMT R19, R175, 0x654, R19 ;  /* 0x00000654af137816 */ /* 0x000fe20000000013 */
[-C--:B------:R-:W-:Y:S01]  /*18a90*/  FMUL.FTZ R30, R30, R10.reuse ;  /* 0x0000000a1e1e7220 */ /* 0x080fe20000410000 */
[----:B------:R-:W-:Y:S01]  /*18aa0*/  F2FP.SATFINITE.E4M3.F32.PACK_AB_MERGE_C R121, R122, R121, RZ ;  /* 0x000000797a79723e */ /* 0x000fe200048070ff */
[-C--:B------:R-:W-:Y:S01]  /*18ab0*/  FMUL.FTZ R31, R31, R10.reuse ;  /* 0x0000000a1f1f7220 */ /* 0x080fe20000410000 */
[----:B------:R-:W-:Y:S01]  /*18ac0*/  F2FP.SATFINITE.E4M3.F32.PACK_AB_MERGE_C R129, R130, R129, RZ ;  /* 0x000000818281723e */ /* 0x000fe200048070ff */
[----:B------:R0:W-:Y:S01]  /*18ad0*/  SYNCS.ARRIVE.TRANS64.RED.A1T0 RZ, [R19+URZ], RZ ;  /* 0x000000ff13ff79a7 */ /* 0x0001e2000810043f */
        /* <DEDUP_REMOVED lines=123> */
[----:B0-----:R-:W-:Y:S02]  /*19290*/  IMAD.MOV.U32 R19, RZ, RZ, R13 ;  /* 0x000000ffff137224 */ /* 0x001fe400078e000d */
[----:B------:R-:W-:Y:S01]  /*192a0*/  IMAD.MOV.U32 R196, RZ, RZ, R8 ;  /* 0x000000ffffc47224 */ /* 0x000fe200078e0008 */
[----:B------:R-:W-:Y:S06]  /*192b0*/  @P4 BRA `(.L_x_4653) ;  /* 0xffffffc4008c4947 */ /* 0x000fec000383ffff */
[----:B------:R-:W-:Y:S02]  /*192c0*/  IMAD.MOV.U32 R10, RZ, RZ, R21 ;  /* 0x000000ffff0a7224 */ /* 0x000fe400078e0015 */
[----:B------:R-:W-:Y:S02]  /*192d0*/  IMAD.MOV.U32 R11, RZ, RZ, R6 ;  /* 0x000000ffff0b7224 */ /* 0x000fe400078e0006 */
[----:B------:R-:W-:Y:S02]  /*192e0*/  IMAD.MOV.U32 R19, RZ, RZ, R13 ;  /* 0x000000ffff137224 */ /* 0x000fe400078e000d */
[----:B------:R-:W-:-:S07]  /*192f0*/  IMAD.MOV.U32 R18, RZ, RZ, R14 ;  /* 0x000000ffff127224 */ /* 0x000fce00078e000e */
.L_x_4634:
[----:B------:R-:W0:Y:S01]  /*19300*/  LDC R6, c[0x0][0x448] ;  /* 0x00011200ff067b82 */ /* 0x000e220000000800 */
[----:B------:R-:W-:Y:S01]  /*19310*/  IADD3 R9, R203, 0x1, -R202 ;  /* 0x00000001cb097810 */ /* 0x000fe20007ffe8ca */
[----:B------:R-:W-:-:S06]  /*19320*/  ULDC UR6, c[0x0][0x9dc] ;  /* 0x0002770000067ab9 */ /* 0x000fcc0000000800 */
[----:B------:R-:W1:Y:S01]  /*19330*/  LDC R12, c[0x0][0x9e4] ;  /* 0x00027900ff0c7b82 */ /* 0x000e620000000800 */
[----:B0-----:R-:W-:Y:S01]  /*19340*/  ISETP.NE.AND P5, PT, R6, 0x1, PT ;  /* 0x000000010600780c */ /* 0x001fe20003fa5270 */
[----:B------:R-:W-:Y:S01]  /*19350*/  VIADD R6, R207, 0x7f ;  /* 0x0000007fcf067836 */ /* 0x000fe20000000000 */
[----:B-1----:R-:W-:-:S11]  /*19360*/  ISETP.GE.AND P4, PT, R12, 0x1, PT ;  /* 0x000000010c00780c */ /* 0x002fd60003f86270 */
[----:B------:R-:W0:Y:S08]  /*19370*/  @P5 LDC R7, c[0x0][0x44c] ;  /* 0x00011300ff075b82 */ /* 0x000e300000000800 */
[----:B------:R-:W1:Y:S01]  /*19380*/  @P5 LDC R8, c[0x0][0x450] ;  /* 0x00011400ff085b82 */ /* 0x000e620000000800 */
[----:B0-----:R-:W-:-:S05]  /*19390*/  @P5 IMAD.HI.U32 R7, R6, R7, RZ ;  /* 0x0000000706075227 */ /* 0x001fca00078e00ff */
[----:B-1----:R-:W-:-:S05]  /*193a0*/  @P5 SHF.R.U32.HI R6, RZ, R8, R7 ;  /* 0x00000008ff065219 */ /* 0x002fca0000011607 */
        /* <DEDUP_REMOVED lines=14> */
.L_x_4656:
[----:B------:R-:W-:-:S13]  /*19490*/  ISETP.NE.AND P2, PT, R12, 0x1, PT ;  /* 0x000000010c00780c */ /* 0x000fda0003f45270 */
[----:B------:R-:W0:Y:S02]  /*194a0*/  @P2 LDC.64 R6, c[0x0][0x9e8] ;  /* 0x00027a00ff062b82 */ /* 0x000e240000000a00 */
[----:B0-----:R-:W-:-:S05]  /*194b0*/  @P2 IMAD.HI.U32 R6, R9, R6, RZ ;  /* 0x0000000609062227 */ /* 0x001fca00078e00ff */
[----:B------:R-:W-:-:S07]  /*194c0*/  @P2 SHF.R.U32.HI R9, RZ, R7, R6 ;  /* 0x00000007ff092219 */ /* 0x000fce0000011606 */
.L_x_4657:
[----:B------:R-:W-:Y:S05]  /*194d0*/  BSYNC B0 ;  /* 0x0000000000007941 */ /* 0x000fea0003800000 */
.L_x_4655:
[----:B------:R-:W-:-:S05]  /*194e0*/  IMAD R9, R9, R12, RZ ;  /* 0x0000000c09097224 */ /* 0x000fca00078e02ff */
[----:B------:R-:W-:-:S07]  /*194f0*/  VIMNMX R8, R8, R9, !PT ;  /* 0x0000000908087248 */ /* 0x000fce0007fe0100 */
.L_x_4654:
        /* <DEDUP_REMOVED lines=10> */
.L_x_4669:
        /* <DEDUP_REMOVED lines=8> */
.L_x_4660:
        /* <DEDUP_REMOVED lines=8> */
.L_x_4661:
[----:B------:R-:W-:Y:S04]  /*196a0*/  BSSY B0, `(.L_x_4659) ;  /* 0x0000004000007945 */ /* 0x000fe80003800000 */
[----:B-1----:R-:W-:Y:S05]  /*196b0*/  @P3 BRA `(.L_x_4662) ;  /* 0x0000000000083947 */ /* 0x002fea0003800000 */
[----:B------:R-:W1:Y:S02]  /*196c0*/  SYNCS.PHASECHK.TRANS64.TRYWAIT P3, [R7+URZ+0x2a830], R8 ;  /* 0x02a83008070075a7 */ /* 0x000e64000806017f */
[----:B-1----:R-:W-:Y:S05]  /*196d0*/  @!P3 BRA `(.L_x_4663) ;  /* 0x0000015800e0b947 */ /* 0x002fea0003800000 */
.L_x_4662:
[----:B------:R-:W-:Y:S05]  /*196e0*/  BSYNC B0 ;  /* 0x0000000000007941 */ /* 0x000fea0003800000 */
.L_x_4659:
[----:B01----:R-:W0:Y:S01]  /*196f0*/  S2R R7, SR_TID.X ;  /* 0x0000000000077919 */ /* 0x003e220000002100 */
[----:B------:R-:W-:Y:S01]  /*19700*/  VIADD R15, R19, 0x1 ;  /* 0x00000001130f7836 */ /* 0x000fe20000000000 */
[----:B------:R-:W-:Y:S05]  /*19710*/  WARPSYNC.ALL ;  /* 0x0000000000007948 */ /* 0x000fea0003800000 */
[C---:B------:R-:W-:Y:S01]  /*19720*/  ISETP.NE.AND P3, PT, R15.reuse, 0x2, PT ;  /* 0x000000020f00780c */ /* 0x040fe20003f65270 */
[----:B------:R-:W-:Y:S02]  /*19730*/  IMAD.MOV.U32 R9, RZ, RZ, -0x7fffffe0 ;  /* 0x80000020ff097424 */ /* 0x000fe400078e00ff */
[----:B------:R-:W-:Y:S01]  /*19740*/  IMAD.MOV.U32 R121, RZ, RZ, -0x7fffffe0 ;  /* 0x80000020ff797424 */ /* 0x000fe200078e00ff */
[----:B------:R-:W-:Y:S01]  /*19750*/  SEL R15, R15, RZ, P3 ;  /* 0x000000ff0f0f7207 */ /* 0x000fe20001800000 */
[----:B------:R-:W-:Y:S01]  /*19760*/  IMAD.MOV.U32 R21, RZ, RZ, -0x7fffffe0 ;  /* 0x80000020ff157424 */ /* 0x000fe200078e00ff */
[----:B------:R-:W-:Y:S01]  /*19770*/  R2UR UR27, R9 ;  /* 0x00000000091b72ca */ /* 0x000fe200000e0000 */
[----:B------:R-:W-:Y:S01]  /*19780*/  IMAD.MOV.U32 R11, RZ, RZ, -0x7fffffe0 ;  /* 0x80000020ff0b7424 */ /* 0x000fe200078e00ff */
[----:B------:R-:W-:Y:S01]  /*19790*/  R2UR UR19, R121 ;  /* 0x00000000791372ca */ /* 0x000fe200000e0000 */
[----:B------:R-:W-:Y:S01]  /*197a0*/  IMAD R8, R15, 0x600, R5 ;  /* 0x000006000f087824 */ /* 0x000fe200078e0205 */
[----:B------:R-:W-:-:S02]  /*197b0*/  R2UR UR7, R21 ;  /* 0x00000000150772ca */ /* 0x000fc400000e0000 */
[----:B------:R-:W-:Y:S01]  /*197c0*/  R2UR UR11, R11 ;  /* 0x000000000b0b72ca */ /* 0x000fe200000e0000 */
[C---:B------:R-:W-:Y:S01]  /*197d0*/  VIADD R120, R8.reuse, 0x400 ;  /* 0x0000040008787836 */ /* 0x040fe20000000000 */
[C---:B------:R-:W-:Y:S01]  /*197e0*/  R2UR UR26, R8.reuse ;  /* 0x00000000081a72ca */ /* 0x040fe200000e0000 */
[C---:B------:R-:W-:Y:S01]  /*197f0*/  VIADD R20, R8.reuse, 0x2 ;  /* 0x0000000208147836 */ /* 0x040fe20000000000 */
[----:B------:R-:W-:Y:S01]  /*19800*/  R2UR UR15, R21 ;  /* 0x00000000150f72ca */ /* 0x000fe200000e0000 */
[----:B------:R-:W-:Y:S01]  /*19810*/  VIADD R10, R8, 0x200 ;  /* 0x00000200080a7836 */ /* 0x000fe20000000000 */
[----:B------:R-:W-:Y:S02]  /*19820*/  R2UR UR18, R120 ;  /* 0x00000000781272ca */ /* 0x000fe400000e0000 */
[----:B------:R-:W-:Y:S01]  /*19830*/  R2UR UR6, R20 ;  /* 0x00000000140672ca */ /* 0x000fe200000e0000 */
[----:B------:R-:W-:Y:S01]  /*19840*/  VIADD R20, R8, 0x202 ;  /* 0x0000020208147836 */ /* 0x000fe20000000000 */
[----:B------:R-:W-:Y:S01]  /*19850*/  R2UR UR10, R10 ;  /* 0x000000000a0a72ca */ /* 0x000fe200000e0000 */
[----:B------:R-:W-:Y:S01]  /*19860*/  VIADD R8, R8, 0x402 ;  /* 0x0000040208087836 */ /* 0x000fe20000000000 */
[----:B------:R-:W-:-:S02]  /*19870*/  R2UR UR23, R9 ;  /* 0x00000000091772ca */ /* 0x000fc400000e0000 */
[----:B0-----:R-:W-:Y:S02]  /*19880*/  SHF.R.U32.HI R7, RZ, 0x7, R7 ;  /* 0x00000007ff077819 */ /* 0x001fe40000011607 */
[----:B------:R-:W-:Y:S02]  /*19890*/  R2UR UR14, R20 ;  /* 0x00000000140e72ca */ /* 0x000fe400000e0000 */
[----:B------:R-:W-:Y:S01]  /*198a0*/  R2UR UR22, R8 ;  /* 0x00000000081672ca */ /* 0x000fe200000e0000 */
[----:B------:R-:W-:-:S05]  /*198b0*/  VIADD R7, R7, 0x8 ;  /* 0x0000000807077836 */ /* 0x000fca0000000000 */
        /* <DEDUP_REMOVED lines=22> */
.L_x_4665:
[----:B------:R-:W-:Y:S01]  /*19a20*/  SHF.L.U32 R6, R6, 0x1f, RZ ;  /* 0x0000001f06067819 */ /* 0x000fe200000006ff */
[----:B------:R-:W-:-:S04]  /*19a30*/  IMAD R7, R19, 0x8, R16 ;  /* 0x0000000813077824 */ /* 0x000fc800078e0210 */
[----:B------:R0:W1:Y:S01]  /*19a40*/  SYNCS.PHASECHK.TRANS64.TRYWAIT P2, [R7+URZ+0x2a850], R6 ;  /* 0x02a85006070075a7 */ /* 0x000062000804017f */
[----:B------:R-:W-:Y:S05]  /*19a50*/  @!P0 BRA `(.L_x_4666) ;  /* 0x0000000000048947 */ /* 0x000fea0003800000 */
[----:B------:R-:W-:Y:S01]  /*19a60*/  BPT.TRAP 0x1 ;  /* 0x000000040000795c */ /* 0x000fe20000300000 */
.L_x_4666:
[----:B-1----:R-:W-:Y:S05]  /*19a70*/  @P2 BRA `(.L_x_4664) ;  /* 0x0000000000082947 */ /* 0x002fea0003800000 */
[----:B------:R-:W1:Y:S02]  /*19a80*/  SYNCS.PHASECHK.TRANS64.TRYWAIT P2, [R7+URZ+0x2a850], R6 ;  /* 0x02a85006070075a7 */ /* 0x000e64000804017f */
[----:B-1----:R-:W-:Y:S05]  /*19a90*/  @!P2 BRA `(.L_x_4667) ;  /* 0x000001580004a947 */ /* 0x002fea0003800000 */
.L_x_4664:
[----:B01----:R-:W-:Y:S01]  /*19aa0*/  VIADD R6, R16, 0x400 ;  /* 0x0000040010067836 */ /* 0x003fe20000000000 */
[----:B------:R-:W-:Y:S05]  /*19ab0*/  WARPSYNC.ALL ;  /* 0x0000000000007948 */ /* 0x000fea0003800000 */
[----:B------:R-:W-:-:S04]  /*19ac0*/  SHF.R.U32.HI R6, RZ, 0x4, R6 ;  /* 0x00000004ff067819 */ /* 0x000fc80000011606 */
[----:B------:R-:W-:-:S04]  /*19ad0*/  LOP3.LUT R6, R6, 0x3fff, RZ, 0xc0, !PT ;  /* 0x00003fff06067812 */ /* 0x000fc800078ec0ff */
[----:B------:R-:W-:-:S05]  /*19ae0*/  LOP3.LUT R6, R6, 0x10000, RZ, 0xfc, !PT ;  /* 0x0001000006067812 */ /* 0x000fca00078efcff */
[----:B------:R-:W-:Y:S01]  /*19af0*/  IMAD R6, R19, 0x600, R6 ;  /* 0x0000060013067824 */ /* 0x000fe200078e0206 */
[----:B------:R-:W-:Y:S01]  /*19b00*/  WARPGROUP.ARRIVE ;  /* 0x00000000000079c5 */ /* 0x000fe20000000000 */
[----:B------:R-:W-:Y:S02]  /*19b10*/  IMAD.MOV.U32 R7, RZ, RZ, 0x40000040 ;  /* 0x40000040ff077424 */ /* 0x000fe400078e00ff */
[----:B------:R-:W-:Y:S01]  /*19b20*/  FMUL.FTZ R20, R2, R123 ;  /* 0x0000007b02147220 */ /* 0x000fe20000410000 */
[C---:B------:R-:W-:Y:S01]  /*19b30*/  VIADD R8, R6.reuse, 0x2 ;  /* 0x0000000206087836 */ /* 0x040fe20000000000 */
[----:B------:R-:W-:Y:S01]  /*19b40*/  R2UR UR6, R6 ;  /* 0x00000000060672ca */ /* 0x000fe200000e0000 */
[----:B------:R-:W-:Y:S01]  /*19b50*/  IMAD.MOV.U32 R9, RZ, RZ, 0x40000040 ;  /* 0x40000040ff097424 */ /* 0x000fe200078e00ff */
[----:B------:R-:W-:Y:S01]  /*19b60*/  R2UR UR7, R7 ;  /* 0x00000000070772ca */ /* 0x000fe200000e0000 */
        /* <DEDUP_REMOVED lines=11> */
[----:B------:R-:W-:Y:S01]  /*19c20*/  FMUL.FTZ R133, R2, R138 ;  /* 0x0000008a02857220 */ /* 0x000fe20000410000 */
[----:B------:R-:W-:Y:S01]  /*19c30*/  QGMMA.64x192x32.F32.E4M3.E4M3 R24, R196, gdesc[UR4], R24, gsb0 ;  /* 0x02e00004c4187df3 */ /* 0x000fe20008000818 */
[----:B------:R-:W-:Y:S01]  /*19c40*/  R2UR UR6, R8 ;  /* 0x00000000080672ca */ /* 0x000fe200000e0000 */
[----:B------:R-:W-:Y:S01]  /*19c50*/  VIADD R8, R6, 0x4 ;  /* 0x0000000406087836 */ /* 0x000fe20000000000 */
[----:B------:R-:W-:Y:S01]  /*19c60*/  R2UR UR7, R9 ;  /* 0x00000000090772ca */ /* 0x000fe200000e0000 */
[----:B------:R-:W-:Y:S01]  /*19c70*/  IMAD.MOV.U32 R9, RZ, RZ, 0x40000040 ;  /* 0x40000040ff097424 */ /* 0x000fe200078e00ff */
        /* <DEDUP_REMOVED lines=9> */
[----:B0-----:R-:W-:Y:S01]  /*19d10*/  FMNMX.FTZ R11, R7, R12, !PT ;  /* 0x0000000c070b7209 */ /* 0x001fe20007810000 */
        /* <DEDUP_REMOVED lines=23> */
[----:B------:R-:W-:Y:S01]  /*19e90*/  UMOV UR43, UR30 ;  /* 0x0000001e002b7c82 */ /* 0x000fe20008000000 */
[----:B------:R-:W0:Y:S06]  /*19ea0*/  S2R R213, SR_TID.X ;  /* 0x0000000000d57919 */ /* 0x000e2c0000002100 */
        /* <DEDUP_REMOVED lines=27> */
[----:B------:R-:W-:Y:S01]  /*1a060*/  FMUL.FTZ R9, R2, R122 ;  /* 0x0000007a02097220 */ /* 0x000fe20000410000 */
[----:B------:R-:W-:Y:S01]  /*1a070*/  R2UR UR6, R8 ;  /* 0x00000000080672ca */ /* 0x000fe200000e0000 */
        /* <DEDUP_REMOVED lines=24> */
[----:B------:R-:W-:Y:S01]  /*1a200*/  FMUL.FTZ R167, R2, R172 ;  /* 0x000000ac02a77220 */ /* 0x000fe20000410000 */
[----:B------:R-:W-:Y:S01]  /*1a210*/  FMNMX.FTZ R10, R20, R10, !PT ;  /* 0x0000000a140a7209 */ /* 0x000fe20007810000 */
[C---:B------:R-:W-:Y:S01]  /*1a220*/  FMUL.FTZ R171, R2.reuse, R176 ;  /* 0x000000b002ab7220 */ /* 0x040fe20000410000 */
[----:B------:R-:W-:Y:S01]  /*1a230*/  FMUL.FTZ R172, R2, R177 ;  /* 0x000000b102ac7220 */ /* 0x000fe20000410000 */
[----:B------:R-:W0:Y:S01]  /*1a240*/  MUFU.TANH R122, R122 ;  /* 0x0000007a007a7308 */ /* 0x000e220000002400 */
[----:B-1----:R-:W-:Y:S01]  /*1a250*/  FMNMX.FTZ R11, R8, R11, !PT ;  /* 0x0000000b080b7209 */ /* 0x002fe20007810000 */
[C---:B------:R-:W-:Y:S01]  /*1a260*/  FMUL.FTZ R177, R2.reuse, R182 ;  /* 0x000000b602b17220 */ /* 0x040fe20000410000 */
[----:B------:R-:W-:-:S02]  /*1a270*/  FMUL.FTZ R176, R2, R181 ;  /* 0x000000b502b07220 */ /* 0x000fc40000410000 */
[----:B------:R-:W-:-:S03]  /*1a280*/  FMNMX.FTZ R11, R21, R11, !PT ;  /* 0x0000000b150b7209 */ /* 0x000fc60007810000 */
[----:B------:R-:W1:Y:S01]  /*1a290*/  MUFU.TANH R126, R126 ;  /* 0x0000007e007e7308 */ /* 0x000e620000002400 */
[----:B--2---:R-:W-:Y:S02]  /*1a2a0*/  FMNMX.FTZ R10, R121, R10, !PT ;  /* 0x0000000a790a7209 */ /* 0x004fe40007810000 */
[----:B------:R-:W-:-:S04]  /*1a2b0*/  FMNMX.FTZ R11, R120, R11, !PT ;  /* 0x0000000b780b7209 */ /* 0x000fc80007810000 */
[----:B------:R-:W-:Y:S01]  /*1a2c0*/  FMNMX.FTZ R11, R123, R11, !PT ;  /* 0x0000000b7b0b7209 */ /* 0x000fe20007810000 */
[----:B------:R-:W2:Y:S01]  /*1a2d0*/  MUFU.TANH R127, R127 ;  /* 0x0000007f007f7308 */ /* 0x000ea20000002400 */
[----:B0-----:R-:W-:Y:S02]  /*1a2e0*/  FMNMX.FTZ R10, R122, R10, !PT ;  /* 0x0000000a7a0a7209 */ /* 0x001fe40007810000 */
[----:B------:R-:W-:Y:S02]  /*1a2f0*/  FMNMX.FTZ R11, R124, R11, !PT ;  /* 0x0000000b7c0b7209 */ /* 0x000fe40007810000 */
[----:B------:R-:W-:-:S03]  /*1a300*/  FMNMX.FTZ R10, R125, R10, !PT ;  /* 0x0000000a7d0a7209 */ /* 0x000fc60007810000 */
[----:B------:R-:W0:Y:S01]  /*1a310*/  MUFU.TANH R131, R131 ;  /* 0x0000008300837308 */ /* 0x000e220000002400 */
[----:B-1----:R-:W-:-:S04]  /*1a320*/  FMNMX.FTZ R10, R126, R10, !PT ;  /* 0x0000000a7e0a7209 */ /* 0x002fc80007810000 */
[----:B------:R-:W-:-:S03]  /*1a330*/  FMNMX.FTZ R10, R129, R10, !PT ;  /* 0x0000000a810a7209 */ /* 0x000fc60007810000 */
[----:B------:R-:W1:Y:S01]  /*1a340*/  MUFU.TANH R132, R132 ;  /* 0x0000008400847308 */ /* 0x000e620000002400 */
[----:B--2---:R-:W-:Y:S02]  /*1a350*/  FMNMX.FTZ R11, R127, R11, !PT ;  /* 0x0000000b7f0b7209 */ /* 0x004fe40007810000 */
[----:B------:R-:W-:Y:S02]  /*1a360*/  FMNMX.FTZ R10, R130, R10, !PT ;  /* 0x0000000a820a7209 */ /* 0x000fe40007810000 */
[----:B------:R-:W-:Y:S02]  /*1a370*/  FMNMX.FTZ R11, R128, R11, !PT ;  /* 0x0000000b800b7209 */ /* 0x000fe40007810000 */
[----:B------:R-:W-:Y:S01]  /*1a380*/  FMNMX.FTZ R10, R133, R10, !PT ;  /* 0x0000000a850a7209 */ /* 0x000fe20007810000 */
[----:B------:R-:W2:Y:S01]  /*1a390*/  MUFU.TANH R137, R137 ;  /* 0x0000008900897308 */ /* 0x000ea20000002400 */
[----:B0-----:R-:W-:Y:S02]  /*1a3a0*/  FMNMX.FTZ R11, R131, R11, !PT ;  /* 0x0000000b830b7209 */ /* 0x001fe40007810000 */
[----:B------:R-:W-:-:S05]  /*1a3b0*/  FMNMX.FTZ R10, R134, R10, !PT ;  /* 0x0000000a860a7209 */ /* 0x000fca0007810000 */
        /* <DEDUP_REMOVED lines=38> */
[----:B0-----:R-:W-:Y:S02]  /*1a620*/  FMNMX.FTZ R10, R161, R10, !PT ;  /* 0x0000000aa10a7209 */ /* 0x001fe40007810000 */
[----:B------:R-:W-:-:S05]  /*1a630*/  FMNMX.FTZ R11, R160, R11, !PT ;  /* 0x0000000ba00b7209 */ /* 0x000fca0007810000 */
[----:B------:R-:W0:Y:S01]  /*1a640*/  MUFU.TANH R166, R166 ;  /* 0x000000a600a67308 */ /* 0x000e220000002400 */
[----:B-1----:R-:W-:-:S04]  /*1a650*/  FMNMX.FTZ R10, R162, R10, !PT ;  /* 0x0000000aa20a7209 */ /* 0x002fc80007810000 */
[----:B------:R-:W-:-:S03]  /*1a660*/  FMNMX.FTZ R10, R165, R10, !PT ;  /* 0x0000000aa50a7209 */ /* 0x000fc60007810000 */
[----:B------:R-:W1:Y:S01]  /*1a670*/  MUFU.TANH R164, R164 ;  /* 0x000000a400a47308 */ /* 0x000e620000002400 */
[----:B--2---:R-:W-:-:S07]  /*1a680*/  FMNMX.FTZ R11, R163, R11, !PT ;  /* 0x0000000ba30b7209 */ /* 0x004fce0007810000 */
        /* <DEDUP_REMOVED lines=8> */
[----:B------:R-:W-:Y:S06]  /*1a710*/  QGMMA.64x192x32.F32.E4M3.E4M3 R24, R188, gdesc[UR4], R24, gsb0 ;  /* 0x02e00004bc187df3 */ /* 0x000fec0008000818 */
        /* <DEDUP_REMOVED lines=18> */
[----:B0-----:R-:W-:Y:S01]  /*1a840*/  FMNMX.FTZ R179, R178, R10, !PT ;  /* 0x0000000ab2b37209 */ /* 0x001fe20007810000 */
[----:B------:R-:W-:-:S04]  /*1a850*/  VIADD R10, R6, 0x6 ;  /* 0x00000006060a7836 */ /* 0x000fc80000000000 */
[----:B------:R-:W0:Y:S01]  /*1a860*/  SHFL.BFLY PT, R181, R179, 0x2, 0x1f ;  /* 0x0c401f00b3b57f89 */ /* 0x000e2200000e0000 */
[----:B------:R-:W-:Y:S02]  /*1a870*/  R2UR UR6, R10 ;  /* 0x000000000a0672ca */ /* 0x000fe400000e0000 */
[----:B-1----:R-:W-:-:S05]  /*1a880*/  FMNMX.FTZ R11, R176, R11, !PT ;  /* 0x0000000bb00b7209 */ /* 0x002fca0007810000 */
[----:B------:R-:W1:Y:S01]  /*1a890*/  SHFL.BFLY PT, R180, R11, 0x2, 0x1f ;  /* 0x0c401f000bb47f89 */ /* 0x000e6200000e0000 */
[----:B0-----:R-:W-:Y:S01]  /*1a8a0*/  FMNMX.FTZ R181, R179, R181, !PT ;  /* 0x000000b5b3b57209 */ /* 0x001fe20007810000 */
[----:B------:R-:W-:-:S04]  /*1a8b0*/  @!P1 IMAD R179, R15, 0x8, R16 ;  /* 0x000000080fb39824 */ /* 0x000fc800078e0210 */
[----:B------:R-:W0:Y:S01]  /*1a8c0*/  SHFL.BFLY PT, R10, R181, 0x1, 0x1f ;  /* 0x0c201f00b50a7f89 */ /* 0x000e2200000e0000 */
[----:B------:R-:W-:Y:S01]  /*1a8d0*/  @!P1 VIADD R179, R179, 0x2a840 ;  /* 0x0002a840b3b39836 */ /* 0x000fe20000000000 */
[----:B-1----:R-:W-:Y:S01]  /*1a8e0*/  FMNMX.FTZ R180, R11, R180, !PT ;  /* 0x000000b40bb47209 */ /* 0x002fe20007810000 */
[----:B------:R-:W-:-:S03]  /*1a8f0*/  IMAD.MOV.U32 R11, RZ, RZ, 0x40000040 ;  /* 0x40000040ff0b7424 */ /* 0x000fc600078e00ff */
[----:B------:R-:W-:Y:S02]  /*1a900*/  @!P1 PRMT R179, RZ, 0x654, R179 ;  /* 0x00000654ffb39816 */ /* 0x000fe400000000b3 */
[----:B------:R-:W-:Y:S02]  /*1a910*/  R2UR UR7, R11 ;  /* 0x000000000b0772ca */ /* 0x000fe400000e0000 */
[----:B------:R-:W1:Y:S01]  /*1a920*/  SHFL.BFLY PT, R11, R180, 0x1, 0x1f ;  /* 0x0c201f00b40b7f89 */ /* 0x000e6200000e0000 */
[----:B0-----:R-:W-:-:S05]  /*1a930*/  FMNMX.FTZ R10, R181, R10, !PT ;  /* 0x0000000ab50a7209 */ /* 0x001fca0007810000 */
[----:B------:R-:W-:Y:S01]  /*1a940*/  FADD.FTZ R6, -R10, R13 ;  /* 0x0000000d0a067221 */ /* 0x000fe20000010100 */
[----:B------:R-:W-:-:S03]  /*1a950*/  IMAD.U32 R13, RZ, RZ, UR43 ;  /* 0x0000002bff0d7e24 */ /* 0x000fc6000f8e00ff */
[----:B------:R-:W-:Y:S01]  /*1a960*/  FMUL.FTZ R6, R6, UR43 ;  /* 0x0000002b06067c20 */ /* 0x000fe20008410000 */
[----:B-1----:R-:W-:Y:S02]  /*1a970*/  FMNMX.FTZ R11, R180, R11, !PT ;  /* 0x0000000bb40b7209 */ /* 0x002fe40007810000 */
[----:B------:R-:W-:-:S03]  /*1a980*/  IADD3 R180, -R213, 0xb, RZ ;  /* 0x0000000bd5b47810 */ /* 0x000fc60007ffe1ff */
[----:B------:R-:W-:Y:S01]  /*1a990*/  MUFU.EX2 R6, R6 ;  /* 0x0000000600067308 */ /* 0x000fe20000000800 */
[----:B------:R-:W-:-:S01]  /*1a9a0*/  FFMA.FTZ R13, R11, R13, -8 ;  /* 0xc10000000b0d7423 */ /* 0x000fc2000001000d */
        /* <DEDUP_REMOVED lines=35> */
[----:B------:R-:W-:Y:S01]  /*1abe0*/  MUFU.EX2 R7, R7 ;  /* 0x0000000700077308 */ /* 0x000fe20000000800 */
[----:B------:R-:W-:-:S04]  /*1abf0*/  FFMA.FTZ R176, R10, R176, -8 ;  /* 0xc10000000ab07423 */ /* 0x000fc800000100b0 */
[--C-:B------:R-:W-:Y:S01]  /*1ac00*/  FFMA.FTZ R9, R9, UR43, -R176.reuse ;  /* 0x0000002b09097c23 */ /* 0x100fe200080108b0 */
[----:B------:R-:W-:-:S02]  /*1ac10*/  FFMA.FTZ R20, R20, UR43, -R176 ;  /* 0x0000002b14147c23 */ /* 0x000fc400080108b0 */
        /* <DEDUP_REMOVED lines=10> */
[----:B------:R-:W-:-:S02]  /*1acc0*/  WARPGROUP.DEPBAR.LE gsb0, 0x0 ;  /* 0x00008000000079c5 */ /* 0x000fc40000010000 */
[----:B------:R-:W-:Y:S01]  /*1acd0*/  WARPGROUP.ARRIVE ;  /* 0x00000000000079c5 */ /* 0x000fe20000000000 */
[--C-:B------:R-:W-:Y:S01]  /*1ace0*/  FFMA.FTZ R137, R137, UR43, -R176.reuse ;  /* 0x0000002b89897c23 */ /* 0x100fe200080108b0 */
[----:B------:R-:W-:-:S01]  /*1acf0*/  FFMA.FTZ R138, R138, UR43, -R176 ;  /* 0x0000002b8a8a7c23 */ /* 0x000fc200080108b0 */
[----:B------:R-:W-:Y:S01]  /*1ad00*/  FFMA.FTZ R141, R141, UR43, -R176 ;  /* 0x0000002b8d8d7c23 */ /* 0x000fe200080108b0 */
[----:B------:R-:W2:Y:S01]  /*1ad10*/  MUFU.EX2 R8, R8 ;  /* 0x0000000800087308 */ /* 0x000ea20000000800 */
[----:B0-----:R-:W-:-:S01]  /*1ad20*/  FFMA.FTZ R4, R12, R4, R7 ;  /* 0x000000040c047223 */ /* 0x001fc20000010007 */
[----:B------:R-:W-:Y:S01]  /*1ad30*/  QGMMA.64x192x32.F32.E4M3.E4M3 R24, R184, gdesc[UR4], R24, gsb0 ;  /* 0x02e00004b8187df3 */ /* 0x000fe20008000818 */
        /* <DEDUP_REMOVED lines=23> */
[----:B--2---:R-:W-:Y:S01]  /*1aeb0*/  FADD.FTZ R4, R8, R4 ;  /* 0x0000000408047221 */ /* 0x004fe20000010000 */
[----:B0-----:R-:W-:-:S05]  /*1aec0*/  FADD.FTZ R178, R20, R3 ;  /* 0x0000000314b27221 */ /* 0x001fca0000010000 */
[----:B------:R-:W0:Y:S01]  /*1aed0*/  MUFU.EX2 R120, R120 ;  /* 0x0000007800787308 */ /* 0x000e220000000800 */
[----:B-1----:R-:W-:-:S07]  /*1aee0*/  FADD.FTZ R3, R21, R4 ;  /* 0x0000000415037221 */ /* 0x002fce0000010000 */
[----:B------:R-:W1:Y:S01]  /*1aef0*/  MUFU.EX2 R122, R122 ;  /* 0x0000007a007a7308 */ /* 0x000e620000000800 */
[----:B---3--:R-:W-:-:S07]  /*1af00*/  FADD.FTZ R4, R121, R178 ;  /* 0x000000b279047221 */ /* 0x008fce0000010000 */
        /* <DEDUP_REMOVED lines=42> */
[----:B------:R-:W-:Y:S02]  /*1b1b0*/  WARPGROUP.DEPBAR.LE gsb0, 0x0 ;  /* 0x00008000000079c5 */ /* 0x000fe40000010000 */
[----:B------:R2:W-:Y:S06]  /*1b1c0*/  BAR.ARV R180, 0x100 ;  /* 0x000400b40000751d */ /* 0x0005ec0000002000 */
[----:B------:R-:W3:Y:S01]  /*1b1d0*/  MUFU.EX2 R145, R145 ;  /* 0x0000009100917308 */ /* 0x000ee20000000800 */
[----:B0-----:R-:W-:-:S01]  /*1b1e0*/  FADD.FTZ R4, R142, R4 ;  /* 0x000000048e047221 */ /* 0x001fc20000010000 */
[----:B------:R2:W-:Y:S01]  /*1b1f0*/  @!P1 SYNCS.ARRIVE.TRANS64.RED.A1T0 RZ, [R179+URZ], RZ ;  /* 0x000000ffb3ff99a7 */ /* 0x0005e2000810043f */
[----:B-1----:R-:W-:-:S05]  /*1b200*/  FADD.FTZ R3, R143, R3 ;  /* 0x000000038f037221 */ /* 0x002fca0000010000 */
[----:B------:R-:W0:Y:S08]  /*1b210*/  MUFU.EX2 R144, R144 ;  /* 0x0000009000907308 */ /* 0x000e300000000800 */
[----:B------:R-:W1:Y:S01]  /*1b220*/  MUFU.EX2 R146, R146 ;  /* 0x0000009200927308 */ /* 0x000e620000000800 */
[----:B---3--:R-:W-:-:S07]  /*1b230*/  FADD.FTZ R4, R145, R4 ;  /* 0x0000000491047221 */ /* 0x008fce0000010000 */
[----:B------:R-:W3:Y:S01]  /*1b240*/  MUFU.EX2 R147, R147 ;  /* 0x0000009300937308 */ /* 0x000ee20000000800 */
[----:B0-----:R-:W-:-:S07]  /*1b250*/  FADD.FTZ R3, R144, R3 ;  /* 0x0000000390037221 */ /* 0x001fce0000010000 */
[----:B------:R-:W0:Y:S01]  /*1b260*/  MUFU.EX2 R149, R149 ;  /* 0x0000009500957308 */ /* 0x000e220000000800 */
[----:B-1----:R-:W-:-:S07]  /*1b270*/  FADD.FTZ R4, R146, R4 ;  /* 0x0000000492047221 */ /* 0x002fce0000010000 */
        /* <DEDUP_REMOVED lines=59> */
[----:B-1----:R-:W-:-:S01]  /*1b630*/  FADD.FTZ R178, R177, R4 ;  /* 0x00000004b1b27221 */ /* 0x002fc20000010000 */
[----:B---3--:R-:W-:-:S03]  /*1b640*/  FADD.FTZ R4, R13, R3 ;  /* 0x000000030d047221 */ /* 0x008fc60000010000 */
[----:B0-----:R-:W-:Y:S01]  /*1b650*/  FADD.FTZ R3, R176, R178 ;  /* 0x000000b2b0037221 */ /* 0x001fe20000010000 */
[----:B--2---:R-:W-:Y:S06]  /*1b660*/  @!P0 BRA `(.L_x_4668) ;  /* 0x0000000000048947 */ /* 0x004fec0003800000 */
[----:B------:R-:W-:Y:S01]  /*1b670*/  BPT.TRAP 0x1 ;  /* 0x000000040000795c */ /* 0x000fe20000300000 */
.L_x_4668:
[----:B------:R-:W-:Y:S01]  /*1b680*/  IMAD R19, R19, 0x8, R16 ;  /* 0x0000000813137824 */ /* 0x000fe200078e0210 */
[----:B------:R-:W-:Y:S01]  /*1b690*/  ISETP.GT.AND P2, PT, R0, R14, PT ;  /* 0x0000000e0000720c */ /* 0x000fe20003f44270 */
[----:B------:R-:W-:Y:S01]  /*1b6a0*/  IMAD.U32 R178, RZ, RZ, UR36 ;  /* 0x00000024ffb27e24 */ /* 0x000fe2000f8e00ff */
[----:B------:R-:W-:Y:S01]  /*1b6b0*/  F2FP.SATFINITE.E4M3.F32.PACK_AB_MERGE_C R21, R120, R21, RZ ;  /* 0x000000157815723e */ /* 0x000fe200048070ff */
[----:B------:R-:W-:Y:S01]  /*1b6c0*/  VIADD R19, R19, 0x2a860 ;  /* 0x0002a86013137836 */ /* 0x000fe20000000000 */
[----:B------:R-:W-:Y:S01]  /*1b6d0*/  F2FP.SATFINITE.E4M3.F32.PACK_AB_MERGE_C R13, R13, R175, RZ ;  /* 0x000000af0d0d723e */ /* 0x000fe200048070ff */
[-C--:B------:R-:W-:Y:S01]  /*1b6e0*/  FMUL.FTZ R24, R24, R12.reuse ;  /* 0x0000000c18187220 */ /* 0x080fe20000410000 */
        /* <DEDUP_REMOVED lines=122> */
[----:B0-----:R-:W-:Y:S01]  /*1be90*/  IMAD.MOV.U32 R19, RZ, RZ, R15 ;  /* 0x000000ffff137224 */ /* 0x001fe200078e000f */
        /* <DEDUP_REMOVED lines=9> */
[----:B------:R-:W-:Y:S01]  /*1bf30*/  F2FP.SATFINITE.E4M3.F32.PACK_AB_MERGE_C R187, R174, R173, R176 ;  /* 0x000000adaebb723e */ /* 0x000fe200048070b0 */
[----:B------:R-:W-:Y:S06]  /*1bf40*/  @P2 BRA `(.L_x_4669) ;  /* 0xffffffd400942947 */ /* 0x000fec000383ffff */
[----:B------:R-:W-:-:S07]  /*1bf50*/  IMAD.MOV.U32 R19, RZ, RZ, R15 ;  /* 0x000000ffff137224 */ /* 0x000fce00078e000f */
.L_x_4658:
[----:B------:R-:W-:-:S13]  /*1bf60*/  ISETP.GE.AND P2, PT, R0, R212, PT ;  /* 0x000000d40000720c */ /* 0x000fda0003f46270 */
[----:B------:R-:W-:Y:S05]  /*1bf70*/  @!P2 BRA `(.L_x_4670) ;  /* 0x000000380094a947 */ /* 0x000fea0003800000 */
[----:B------:R-:W-:Y:S02]  /*1bf80*/  IMAD.MOV.U32 R13, RZ, RZ, R10 ;  /* 0x000000ffff0d7224 */ /* 0x000fe400078e000a */
[----:B------:R-:W-:Y:S02]  /*1bf90*/  IMAD.MOV.U32 R12, RZ, RZ, R11 ;  /* 0x000000ffff0c7224 */ /* 0x000fe400078e000b */
[----:B------:R-:W-:-:S07]  /*1bfa0*/  IMAD.MOV.U32 R6, RZ, RZ, R18 ;  /* 0x000000ffff067224 */ /* 0x000fce00078e0012 */
.L_x_4689:
        /* <DEDUP_REMOVED lines=8> */
.L_x_4672:
        /* <DEDUP_REMOVED lines=8> */
.L_x_4673:
[----:B------:R-:W-:Y:S04]  /*1c0b0*/  BSSY B0, `(.L_x_4671) ;  /* 0x0000004000007945 */ /* 0x000fe80003800000 */
[----:B-1----:R-:W-:Y:S05]  /*1c0c0*/  @P3 BRA `(.L_x_4674) ;  /* 0x0000000000083947 */ /* 0x002fea0003800000 */
[----:B------:R-:W1:Y:S02]  /*1c0d0*/  SYNCS.PHASECHK.TRANS64.TRYWAIT P3, [R7+URZ+0x2a830], R8 ;  /* 0x02a83008070075a7 */ /* 0x000e64000806017f */
[----:B-1----:R-:W-:Y:S05]  /*1c0e0*/  @!P3 BRA `(.L_x_4675) ;  /* 0x000001300084b947 */ /* 0x002fea0003800000 */
.L_x_4674:
[----:B------:R-:W-:Y:S05]  /*1c0f0*/  BSYNC B0 ;  /* 0x0000000000007941 */ /* 0x000fea0003800000 */
.L_x_4671:
        /* <DEDUP_REMOVED lines=51> */
.L_x_4677:
[----:B------:R-:W-:Y:S01]  /*1c430*/  SHF.L.U32 R6, R6, 0x1f, RZ ;  /* 0x0000001f06067819 */ /* 0x000fe200000006ff */
[----:B------:R-:W-:-:S04]  /*1c440*/  IMAD R7, R19, 0x8, R16 ;  /* 0x0000000813077824 */ /* 0x000fc800078e0210 */
[----:B------:R0:W1:Y:S01]  /*1c450*/  SYNCS.PHASECHK.TRANS64.TRYWAIT P2, [R7+URZ+0x2a850], R6 ;  /* 0x02a85006070075a7 */ /* 0x000062000804017f */
[----:B------:R-:W-:Y:S05]  /*1c460*/  @!P0 BRA `(.L_x_4678) ;  /* 0x0000000000048947 */ /* 0x000fea0003800000 */
[----:B------:R-:W-:Y:S01]  /*1c470*/  BPT.TRAP 0x1 ;  /* 0x000000040000795c */ /* 0x000fe20000300000 */
.L_x_4678:
[----:B-1----:R-:W-:Y:S05]  /*1c480*/  @P2 BRA `(.L_x_4676) ;  /* 0x0000000000082947 */ /* 0x002fea0003800000 */
[----:B------:R-:W1:Y:S02]  /*1c490*/  SYNCS.PHASECHK.TRANS64.TRYWAIT P2, [R7+URZ+0x2a850], R6 ;  /* 0x02a85006070075a7 */ /* 0x000e64000804017f */
[----:B-1----:R-:W-:Y:S05]  /*1c4a0*/  @!P2 BRA `(.L_x_4679) ;  /* 0x0000012c00a8a947 */ /* 0x002fea0003800000 */
.L_x_4676:
        /* <DEDUP_REMOVED lines=39> */
[----:B------:R-:W-:Y:S01]  /*1c720*/  VIADD R6, R6, 0x6 ;  /* 0x0000000606067836 */ /* 0x000fe20000000000 */
[----:B0-----:R-:W-:Y:S01]  /*1c730*/  SHF.R.U32.HI R20, RZ, 0x7, R20 ;  /* 0x00000007ff147819 */ /* 0x001fe20000011614 */
[C---:B------:R-:W-:Y:S01]  /*1c740*/  FMUL.FTZ R153, R2.reuse, R162 ;  /* 0x000000a202997220 */ /* 0x040fe20000410000 */
[C---:B------:R-:W-:Y:S01]  /*1c750*/  FMUL.FTZ R147, R2.reuse, R155 ;  /* 0x0000009b02937220 */ /* 0x040fe20000410000 */
[----:B------:R-:W-:Y:S01]  /*1c760*/  FMUL.FTZ R162, R2, R165 ;  /* 0x000000a502a27220 */ /* 0x000fe20000410000 */
[----:B------:R-:W-:Y:S01]  /*1c770*/  IADD3 R173, -R20, 0xb, RZ ;  /* 0x0000000b14ad7810 */ /* 0x000fe20007ffe1ff */
[C---:B------:R-:W-:Y:S01]  /*1c780*/  FMUL.FTZ R155, R2.reuse, R163 ;  /* 0x000000a3029b7220 */ /* 0x040fe20000410000 */
[C---:B------:R-:W-:Y:S01]  /*1c790*/  FMUL.FTZ R165, R2.reuse, R174 ;  /* 0x000000ae02a57220 */ /* 0x040fe20000410000 */
[----:B------:R-:W-:Y:S01]  /*1c7a0*/  FMUL.FTZ R163, R2, R171 ;  /* 0x000000ab02a37220 */ /* 0x000fe20000410000 */
[----:B------:R-:W-:-:S02]  /*1c7b0*/  IMAD.SHL.U32 R174, R0, 0x80, RZ ;  /* 0x0000008000ae7824 */ /* 0x000fc400078e00ff */
[----:B------:R-:W-:Y:S01]  /*1c7c0*/  FMUL.FTZ R171, R2, R179 ;  /* 0x000000b302ab7220 */ /* 0x000fe20000410000 */
[----:B------:R-:W-:Y:S01]  /*1c7d0*/  @!P1 IMAD R21, R14, 0x8, R16 ;  /* 0x000000080e159824 */ /* 0x000fe200078e0210 */
[----:B------:R-:W0:Y:S03]  /*1c7e0*/  MUFU.TANH R10, R10 ;  /* 0x0000000a000a7308 */ /* 0x000e260000002400 */
[----:B------:R-:W-:-:S05]  /*1c7f0*/  @!P1 VIADD R21, R21, 0x2a840 ;  /* 0x0002a84015159836 */ /* 0x000fca0000000000 */
[----:B------:R-:W1:Y:S01]  /*1c800*/  MUFU.TANH R11, R11 ;  /* 0x0000000b000b7308 */ /* 0x000e620000002400 */
[----:B------:R-:W-:-:S07]  /*1c810*/  @!P1 PRMT R21, RZ, 0x654, R21 ;  /* 0x00000654ff159816 */ /* 0x000fce0000000015 */
        /* <DEDUP_REMOVED lines=26> */
[----:B------:R-:W-:Y:S01]  /*1c9c0*/  R2UR UR6, R8 ;  /* 0x00000000080672ca */ /* 0x000fe200000e0000 */
[----:B------:R-:W-:Y:S01]  /*1c9d0*/  IMAD.IADD R8, R221, 0x1, R207 ;  /* 0x00000001dd087824 */ /* 0x000fe200078e02cf */
[----:B------:R-:W-:-:S04]  /*1c9e0*/  R2UR UR7, R9 ;  /* 0x00000000090772ca */ /* 0x000fc800000e0000 */
[----:B------:R-:W0:Y:S08]  /*1c9f0*/  MUFU.TANH R165, R165 ;  /* 0x000000a500a57308 */ /* 0x000e300000002400 */
[----:B------:R-:W0:Y:S01]  /*1ca00*/  MUFU.TANH R171, R171 ;  /* 0x000000ab00ab7308 */ /* 0x000e220000002400 */
[----:B------:R-:W-:Y:S02]  /*1ca10*/  WARPGROUP.DEPBAR.LE gsb0, 0x0 ;  /* 0x00008000000079c5 */ /* 0x000fe40000010000 */
[----:B------:R-:W-:-:S06]  /*1ca20*/  WARPGROUP.ARRIVE ;  /* 0x00000000000079c5 */ /* 0x000fcc0000000000 */
        /* <DEDUP_REMOVED lines=45> */
[----:B------:R-:W-:Y:S01]  /*1cd00*/  IADD3 R180, -R200, 0x1, -R174 ;  /* 0x00000001c8b47810 */ /* 0x000fe20007ffe9ae */
[----:B------:R-:W0:Y:S03]  /*1cd10*/  MUFU.TANH R7, R7 ;  /* 0x0000000700077308 */ /* 0x000e260000002400 */
[----:B------:R-:W-:-:S05]  /*1cd20*/  IADD3 R180, -R202, R180, R203 ;  /* 0x000000b4cab47210 */ /* 0x000fca0007ffe1cb */
[----:B------:R-:W0:Y:S01]  /*1cd30*/  MUFU.TANH R9, R9 ;  /* 0x0000000900097308 */ /* 0x000e220000002400 */
[C---:B------:R-:W-:Y:S02]  /*1cd40*/  VIADD R179, R180.reuse, UR33 ;  /* 0x00000021b4b37c36 */ /* 0x040fe40008000000 */
[----:B------:R-:W-:Y:S02]  /*1cd50*/  VIADD R180, R180, UR35 ;  /* 0x00000023b4b47c36 */ /* 0x000fe40008000000 */
[----:B-1----:R-:W-:-:S03]  /*1cd60*/  IMAD.IADD R181, R179, 0x1, R20 ;  /* 0x00000001b3b57824 */ /* 0x002fc600078e0214 */
[----:B------:R-:W1:Y:S08]  /*1cd70*/  MUFU.TANH R8, R8 ;  /* 0x0000000800087308 */ /* 0x000e700000002400 */
        /* <DEDUP_REMOVED lines=55> */
.L_x_4682:
[----:B------:R-:W-:-:S05]  /*1d0f0*/  IMAD.U32 R184, RZ, RZ, UR29 ;  /* 0x0000001dffb87e24 */ /* 0x000fca000f8e00ff */
[----:B------:R-:W-:-:S13]  /*1d100*/  ISETP.NE.AND P2, PT, R184, 0x1, PT ;  /* 0x00000001b800780c */ /* 0x000fda0003f45270 */
[----:B0-----:R-:W0:Y:S02]  /*1d110*/  @P2 LDC.64 R20, c[0x0][0x9e8] ;  /* 0x00027a00ff142b82 */ /* 0x001e240000000a00 */
[----:B0-----:R-:W-:-:S05]  /*1d120*/  @P2 IMAD.HI.U32 R20, R183, R20, RZ ;  /* 0x00000014b7142227 */ /* 0x001fca00078e00ff */
[----:B------:R-:W-:-:S07]  /*1d130*/  @P2 SHF.R.U32.HI R183, RZ, R21, R20 ;  /* 0x00000015ffb72219 */ /* 0x000fce0000011614 */
.L_x_4683:
[----:B------:R-:W-:Y:S05]  /*1d140*/  BSYNC B0 ;  /* 0x0000000000007941 */ /* 0x000fea0003800000 */
.L_x_4681:
[----:B------:R-:W-:-:S04]  /*1d150*/  IMAD R183, R183, R184, -R174 ;  /* 0x000000b8b7b77224 */ /* 0x000fc800078e0aae */
[----:B------:R-:W-:-:S05]  /*1d160*/  IMAD.IADD R183, R183, 0x1, -R200 ;  /* 0x00000001b7b77824 */ /* 0x000fca00078e0ac8 */
[----:B------:R-:W-:Y:S02]  /*1d170*/  VIMNMX R182, R182, R183, !PT ;  /* 0x000000b7b6b67248 */ /* 0x000fe40007fe0100 */
[----:B------:R-:W-:-:S07]  /*1d180*/  VIADDMNMX R181, R183, R184, R181, PT ;  /* 0x000000b8b7b57246 */ /* 0x000fce00038001b5 */
.L_x_4680:
[----:B------:R-:W-:Y:S01]  /*1d190*/  ISETP.GT.AND P3, PT, R0, -0x1, PT ;  /* 0xffffffff0000780c */ /* 0x000fe20003f64270 */
[----:B------:R-:W1:Y:S03]  /*1d1a0*/  SHFL.IDX PT, R6, R6, 0x1, 0x1c1f ;  /* 0x003c1f0006067f89 */ /* 0x000e6600000e0000 */
[----:B------:R-:W-:-:S04]  /*1d1b0*/  ISETP.GT.AND P2, PT, R182, RZ, P3 ;  /* 0x000000ffb600720c */ /* 0x000fc80001f44270 */
[----:B------:R-:W-:-:S04]  /*1d1c0*/  ISETP.LT.OR P2, PT, R181, 0x1, P2 ;  /* 0x00000001b500780c */ /* 0x000fc80001741670 */
[----:B0-----:R-:W-:Y:S02]  /*1d1d0*/  FSEL R20, R7, -INF , !P2 ;  /* 0xff80000007147808 */ /* 0x001fe40005000000 */
[----:B------:R-:W-:-:S04]  /*1d1e0*/  ISETP.GT.AND P2, PT, R182, 0x1, P3 ;  /* 0x00000001b600780c */ /* 0x000fc80001f44270 */
[----:B------:R-:W-:-:S04]  /*1d1f0*/  ISETP.LT.OR P2, PT, R181, 0x2, P2 ;  /* 0x00000002b500780c */ /* 0x000fc80001741670 */
[----:B------:R-:W-:Y:S02]  /*1d200*/  FSEL R9, R9, -INF , !P2 ;  /* 0xff80000009097808 */ /* 0x000fe40005000000 */
[----:B------:R-:W-:Y:S01]  /*1d210*/  ISETP.GT.AND P2, PT, R182, 0x8, P3 ;  /* 0x00000008b600780c */ /* 0x000fe20001f44270 */
[--C-:B-1----:R-:W-:Y:S02]  /*1d220*/  IMAD.IADD R179, R179, 0x1, R6.reuse ;  /* 0x00000001b3b37824 */ /* 0x102fe400078e0206 */
        /* <DEDUP_REMOVED lines=103> */
.L_x_4686:
[----:B------:R-:W-:-:S05]  /*1d8a0*/  IMAD.U32 R181, RZ, RZ, UR29 ;  /* 0x0000001dffb57e24 */ /* 0x000fca000f8e00ff */
[----:B------:R-:W-:-:S13]  /*1d8b0*/  ISETP.NE.AND P2, PT, R181, 0x1, PT ;  /* 0x00000001b500780c */ /* 0x000fda0003f45270 */
[----:B------:R-:W0:Y:S02]  /*1d8c0*/  @P2 LDC.64 R6, c[0x0][0x9e8] ;  /* 0x00027a00ff062b82 */ /* 0x000e240000000a00 */
[----:B0-----:R-:W-:-:S05]  /*1d8d0*/  @P2 IMAD.HI.U32 R6, R11, R6, RZ ;  /* 0x000000060b062227 */ /* 0x001fca00078e00ff */
[----:B------:R-:W-:-:S07]  /*1d8e0*/  @P2 SHF.R.U32.HI R11, RZ, R7, R6 ;  /* 0x00000007ff0b2219 */ /* 0x000fce0000011606 */
.L_x_4687:
[----:B------:R-:W-:Y:S05]  /*1d8f0*/  BSYNC B0 ;  /* 0x0000000000007941 */ /* 0x000fea0003800000 */
.L_x_4685:
[----:B------:R-:W-:-:S04]  /*1d900*/  IMAD R11, R11, R181, -R174 ;  /* 0x000000b50b0b7224 */ /* 0x000fc800078e0aae */
[----:B------:R-:W-:-:S05]  /*1d910*/  IMAD.IADD R11, R11, 0x1, -R200 ;  /* 0x000000010b0b7824 */ /* 0x000fca00078e0ac8 */
[----:B------:R-:W-:Y:S02]  /*1d920*/  VIMNMX R180, R180, R11, !PT ;  /* 0x0000000bb4b47248 */ /* 0x000fe40007fe0100 */
[----:B------:R-:W-:-:S07]  /*1d930*/  VIADDMNMX R179, R11, R181, R179, PT ;  /* 0x000000b50bb37246 */ /* 0x000fce00038001b3 */
.L_x_4684:
        /* <DEDUP_REMOVED lines=76> */
[----:B0-----:R-:W-:Y:S01]  /*1de00*/  FFMA.FTZ R4, R6, R4, R20 ;  /* 0x0000000406047223 */ /* 0x001fe20000010014 */
[----:B------:R-:W-:-:S01]  /*1de10*/  FFMA.FTZ R150, R150, UR43, -R7 ;  /* 0x0000002b96967c23 */ /* 0x000fc20008010807 */
[--C-:B------:R-:W-:Y:S01]  /*1de20*/  FFMA.FTZ R152, R152, UR43, -R7.reuse ;  /* 0x0000002b98987c23 */ /* 0x100fe20008010807 */
[----:B------:R-:W-:Y:S01]  /*1de30*/  FSEL R123, R123, -INF , !P2 ;  /* 0xff8000007b7b7808 */ /* 0x000fe20005000000 */
[----:B------:R-:W-:Y:S01]  /*1de40*/  FFMA.FTZ R154, R154, UR43, -R7 ;  /* 0x0000002b9a9a7c23 */ /* 0x000fe20008010807 */
[----:B------:R-:W-:Y:S01]  /*1de50*/  ISETP.GT.AND P2, PT, R180, 0x11, P3 ;  /* 0x00000011b400780c */ /* 0x000fe20001f44270 */
[----:B------:R-:W-:Y:S01]  /*1de60*/  MUFU.EX2 R120, R120 ;  /* 0x0000007800787308 */ /* 0x000fe20000000800 */
[----:B-1----:R-:W-:-:S01]  /*1de70*/  FADD.FTZ R4, R9, R4 ;  /* 0x0000000409047221 */ /* 0x002fc20000010000 */
        /* <DEDUP_REMOVED lines=18> */
[--C-:B------:R-:W-:Y:S01]  /*1dfa0*/  FFMA.FTZ R178, R178, UR43, -R7.reuse ;  /* 0x0000002bb2b27c23 */ /* 0x100fe20008010807 */
[----:B------:R-:W-:-:S02]  /*1dfb0*/  FFMA.FTZ R7, R177, UR43, -R7 ;  /* 0x0000002bb1077c23 */ /* 0x000fc40008010807 */
        /* <DEDUP_REMOVED lines=183> */
[----:B------:R-:W-:Y:S01]  /*1eb30*/  FFMA.FTZ R174, R176, UR43, -R174 ;  /* 0x0000002bb0ae7c23 */ /* 0x000fe200080108ae */
[----:B-1----:R-:W-:-:S01]  /*1eb40*/  FADD.FTZ R176, R12, R3 ;  /* 0x000000030cb07221 */ /* 0x002fc20000010000 */
[----:B------:R-:W1:Y:S01]  /*1eb50*/  MUFU.EX2 R123, R123 ;  /* 0x0000007b007b7308 */ /* 0x000e620000000800 */
[----:B------:R-:W-:-:S02]  /*1eb60*/  FADD.FTZ R3, R21, R4 ;  /* 0x0000000415037221 */ /* 0x000fc40000010000 */
[----:B--2---:R-:W-:Y:S02]  /*1eb70*/  FADD.FTZ R4, R15, R176 ;  /* 0x000000b00f047221 */ /* 0x004fe40000010000 */
[----:B------:R-:W-:-:S03]  /*1eb80*/  FADD.FTZ R3, R120, R3 ;  /* 0x0000000378037221 */ /* 0x000fc60000010000 */
        /* <DEDUP_REMOVED lines=86> */
.L_x_4688:
        /* <DEDUP_REMOVED lines=142> */
.L_x_4670:
[----:B------:R-:W-:Y:S05]  /*1f9d0*/  WARPSYNC.ALL ;  /* 0x0000000000007948 */ /* 0x000fea0003800000 */
[----:B------:R-:W-:Y:S06]  /*1f9e0*/  BAR.ARV 0x8, 0x180 ;  /* 0x0206000000007b1d */ /* 0x000fec0000002000 */
[----:B------:R-:W-:Y:S05]  /*1f9f0*/  @!P0 BRA `(.L_x_4690) ;  /* 0x0000000000048947 */ /* 0x000fea0003800000 */
[----:B------:R-:W-:Y:S01]  /*1fa00*/  BPT.TRAP 0x1 ;  /* 0x000000040000795c */ /* 0x000fe20000300000 */
.L_x_4690:
[----:B------:R-:W-:Y:S01]  /*1fa10*/  IMAD R0, R19, 0x8, R16 ;  /* 0x0000000813007824 */ /* 0x000fe200078e0210 */
[----:B------:R-:W-:-:S04]  /*1fa20*/  SHF.L.U32 R5, R18, 0x1f, RZ ;  /* 0x0000001f12057819 */ /* 0x000fc800000006ff */
[----:B------:R0:W1:Y:S01]  /*1fa30*/  SYNCS.PHASECHK.TRANS64.TRYWAIT P1, [R0+URZ+0x2a850], R5 ;  /* 0x02a85005000075a7 */ /* 0x000062000802017f */
[----:B------:R-:W-:Y:S05]  /*1fa40*/  @!P0 BRA `(.L_x_4691) ;  /* 0x0000000000048947 */ /* 0x000fea0003800000 */
[----:B------:R-:W-:Y:S01]  /*1fa50*/  BPT.TRAP 0x1 ;  /* 0x000000040000795c */ /* 0x000fe20000300000 */
.L_x_4691:
[----:B------:R-:W-:-:S05]  /*1fa60*/  VIADD R16, R16, 0x400 ;  /* 0x0000040010107836 */ /* 0x000fca0000000000 */
[----:B------:R-:W-:-:S04]  /*1fa70*/  SHF.R.U32.HI R16, RZ, 0x4, R16 ;  /* 0x00000004ff107819 */ /* 0x000fc80000011610 */
[----:B------:R-:W-:-:S04]  /*1fa80*/  LOP3.LUT R16, R16, 0x3fff, RZ, 0xc0, !PT ;  /* 0x00003fff10107812 */ /* 0x000fc800078ec0ff */
[----:B------:R-:W-:Y:S01]  /*1fa90*/  LOP3.LUT R16, R16, 0x10000, RZ, 0xfc, !PT ;  /* 0x0001000010107812 */ /* 0x000fe200078efcff */
[----:B-1----:R-:W-:Y:S06]  /*1faa0*/  @P1 BRA `(.L_x_4692) ;  /* 0x0000000000081947 */ /* 0x002fec0003800000 */
[----:B------:R-:W1:Y:S02]  /*1fab0*/  SYNCS.PHASECHK.TRANS64.TRYWAIT P1, [R0+URZ+0x2a850], R5 ;  /* 0x02a85005000075a7 */ /* 0x000e64000802017f */
[----:B-1----:R-:W-:Y:S05]  /*1fac0*/  @!P1 BRA `(.L_x_4693) ;  /* 0x000000f800349947 */ /* 0x002fea0003800000 */
.L_x_4692:
[----:B------:R-:W-:Y:S01]  /*1fad0*/  IMAD R6, R19, 0x600, R16 ;  /* 0x0000060013067824 */ /* 0x000fe200078e0210 */
[----:B------:R-:W-:Y:S05]  /*1fae0*/  WARPSYNC.ALL ;  /* 0x0000000000007948 */ /* 0x000fea0003800000 */
[----:B------:R-:W-:Y:S01]  /*1faf0*/  IMAD.MOV.U32 R7, RZ, RZ, 0x40000040 ;  /* 0x40000040ff077424 */ /* 0x000fe200078e00ff */
[C---:B------:R-:W-:Y:S01]  /*1fb00*/  R2UR UR6, R6.reuse ;  /* 0x00000000060672ca */ /* 0x040fe200000e0000 */
[----:B------:R-:W-:Y:S01]  /*1fb10*/  WARPGROUP.ARRIVE ;  /* 0x00000000000079c5 */ /* 0x000fe20000000000 */
[----:B------:R-:W-:Y:S01]  /*1fb20*/  VIADD R8, R6, 0x2 ;  /* 0x0000000206087836 */ /* 0x000fe20000000000 */
[----:B------:R-:W-:Y:S01]  /*1fb30*/  ULDC.64 UR4, c[0x0][0x9a0] ;  /* 0x0002680000047ab9 */ /* 0x000fe20000000a00 */
[----:B------:R-:W-:Y:S01]  /*1fb40*/  R2UR UR7, R7 ;  /* 0x00000000070772ca */ /* 0x000fe200000e0000 */
[----:B------:R-:W-:Y:S01]  /*1fb50*/  IMAD.MOV.U32 R9, RZ, RZ, 0x40000040 ;  /* 0x40000040ff097424 */ /* 0x000fe200078e00ff */
[----:B------:R-:W-:-:S04]  /*1fb60*/  ISETP.NE.U32.AND P1, PT, RZ, UR4, PT ;  /* 0x00000004ff007c0c */ /* 0x000fc8000bf25070 */
[----:B------:R-:W-:-:S07]  /*1fb70*/  ISETP.NE.AND.EX P1, PT, RZ, UR5, PT, P1 ;  /* 0x00000005ff007c0c */ /* 0x000fce000bf25310 */
[----:B------:R-:W-:Y:S01]  /*1fb80*/  QGMMA.64x192x32.F32.E4M3.E4M3 R24, R196, gdesc[UR4], R24, gsb0 ;  /* 0x02e00004c4187df3 */ /* 0x000fe20008000818 */
[----:B------:R-:W-:Y:S02]  /*1fb90*/  R2UR UR6, R8 ;  /* 0x00000000080672ca */ /* 0x000fe400000e0000 */
[----:B------:R-:W-:-:S03]  /*1fba0*/  R2UR UR7, R9 ;  /* 0x00000000090772ca */ /* 0x000fc600000e0000 */
[----:B------:R-:W2:Y:S01]  /*1fbb0*/  @P1 LDC.64 R8, c[0x0][0x9c8] ;  /* 0x00027200ff081b82 */ /* 0x000ea20000000a00 */
[----:B01----:R-:W-:-:S07]  /*1fbc0*/  @P1 SHF.R.S32.HI R5, RZ, 0x1f, R215 ;  /* 0x0000001fff051819 */ /* 0x003fce00000114d7 */
        /* <DEDUP_REMOVED lines=10> */
[----:B------:R0:W2:Y:S01]  /*1fc70*/  @P1 LDG.E R2, desc[UR40][R12.64] ;  /* 0x000000280c021981 */ /* 0x0000a2000c1e1900 */
[----:B------:R-:W-:Y:S02]  /*1fc80*/  VIADD R8, R6, 0x4 ;  /* 0x0000000406087836 */ /* 0x000fe40000000000 */
[----:B------:R-:W-:Y:S01]  /*1fc90*/  IMAD.MOV.U32 R9, RZ, RZ, 0x40000040 ;  /* 0x40000040ff097424 */ /* 0x000fe200078e00ff */
[----:B------:R-:W-:Y:S02]  /*1fca0*/  WARPGROUP.DEPBAR.LE gsb0, 0x0 ;  /* 0x00008000000079c5 */ /* 0x000fe40000010000 */
[----:B------:R-:W-:-:S06]  /*1fcb0*/  WARPGROUP.ARRIVE ;  /* 0x00000000000079c5 */ /* 0x000fcc0000000000 */
[----:B------:R-:W-:Y:S01]  /*1fcc0*/  QGMMA.64x192x32.F32.E4M3.E4M3 R24, R192, gdesc[UR4], R24, gsb0 ;  /* 0x02e00004c0187df3 */ /* 0x000fe20008000818 */
[----:B------:R-:W-:Y:S02]  /*1fcd0*/  R2UR UR6, R8 ;  /* 0x00000000080672ca */ /* 0x000fe400000e0000 */
[----:B------:R-:W-:Y:S01]  /*1fce0*/  R2UR UR7, R9 ;  /* 0x00000000090772ca */ /* 0x000fe200000e0000 */
[----:B------:R-:W-:Y:S02]  /*1fcf0*/  VIADD R6, R6, 0x6 ;  /* 0x0000000606067836 */ /* 0x000fe40000000000 */
[----:B------:R-:W-:Y:S01]  /*1fd00*/  IMAD.MOV.U32 R7, RZ, RZ, 0x40000040 ;  /* 0x40000040ff077424 */ /* 0x000fe200078e00ff */
[----:B------:R-:W1:Y:S04]  /*1fd10*/  SHFL.BFLY PT, R5, R4, 0x2, 0x1f ;  /* 0x0c401f0004057f89 */ /* 0x000e6800000e0000 */
[----:B------:R-:W3:Y:S01]  /*1fd20*/  SHFL.BFLY PT, R8, R3, 0x2, 0x1f ;  /* 0x0c401f0003087f89 */ /* 0x000ee200000e0000 */
[----:B------:R-:W-:-:S02]  /*1fd30*/  WARPGROUP.DEPBAR.LE gsb0, 0x0 ;  /* 0x00008000000079c5 */ /* 0x000fc40000010000 */
[----:B------:R-:W-:-:S06]  /*1fd40*/  WARPGROUP.ARRIVE ;  /* 0x00000000000079c5 */ /* 0x000fcc0000000000 */
[----:B------:R-:W-:Y:S01]  /*1fd50*/  QGMMA.64x192x32.F32.E4M3.E4M3 R24, R188, gdesc[UR4], R24, gsb0 ;  /* 0x02e00004bc187df3 */ /* 0x000fe20008000818 */
[----:B------:R-:W-:Y:S02]  /*1fd60*/  R2UR UR6, R6 ;  /* 0x00000000060672ca */ /* 0x000fe400000e0000 */
[----:B------:R-:W-:Y:S01]  /*1fd70*/  R2UR UR7, R7 ;  /* 0x00000000070772ca */ /* 0x000fe200000e0000 */
[----:B-1----:R-:W-:-:S01]  /*1fd80*/  FADD.FTZ R5, R5, R4 ;  /* 0x0000000405057221 */ /* 0x002fc20000010000 */
[----:B---3--:R-:W-:-:S04]  /*1fd90*/  FADD.FTZ R8, R8, R3 ;  /* 0x0000000308087221 */ /* 0x008fc80000010000 */
[----:B------:R-:W1:Y:S04]  /*1fda0*/  SHFL.BFLY PT, R6, R5, 0x1, 0x1f ;  /* 0x0c201f0005067f89 */ /* 0x000e6800000e0000 */
[----:B------:R-:W0:Y:S01]  /*1fdb0*/  SHFL.BFLY PT, R7, R8, 0x1, 0x1f ;  /* 0x0c201f0008077f89 */ /* 0x000e2200000e0000 */
[----:B-1----:R-:W-:-:S01]  /*1fdc0*/  FADD.FTZ R9, R5, R6 ;  /* 0x0000000605097221 */ /* 0x002fc20000010000 */
[----:B0-----:R-:W-:-:S04]  /*1fdd0*/  FADD.FTZ R12, R8, R7 ;  /* 0x00000007080c7221 */ /* 0x001fc80000010000 */
        /* <DEDUP_REMOVED lines=15> */
[----:B------:R-:W-:Y:S02]  /*1fed0*/  IMAD.U32 R4, RZ, RZ, UR43 ;  /* 0x0000002bff047e24 */ /* 0x000fe4000f8e00ff */
[----:B------:R-:W-:Y:S02]  /*1fee0*/  IMAD.U32 R8, RZ, RZ, UR43 ;  /* 0x0000002bff087e24 */ /* 0x000fe4000f8e00ff */
[----:B0-----:R-:W-:Y:S01]  /*1fef0*/  @P2 FMUL.FTZ R3, R3, 0.69314718246459960938 ;  /* 0x3f31721803032820 */ /* 0x001fe20000410000 */
[----:B------:R-:W-:Y:S01]  /*1ff00*/  @P2 FMUL.FTZ R4, R4, 0.69314718246459960938 ;  /* 0x3f31721804042820 */ /* 0x000fe20000410000 */
[----:B-1----:R-:W-:Y:S01]  /*1ff10*/  @P3 FMUL.FTZ R9, R6, 0.69314718246459960938 ;  /* 0x3f31721806093820 */ /* 0x002fe20000410000 */
[----:B------:R-:W-:Y:S01]  /*1ff20*/  @P3 FMUL.FTZ R8, R8, 0.69314718246459960938 ;  /* 0x3f31721808083820 */ /* 0x000fe20000410000 */
[----:B------:R-:W-:Y:S02]  /*1ff30*/  IMAD.MOV.U32 R120, RZ, RZ, -0x800000 ;  /* 0xff800000ff787424 */ /* 0x000fe400078e00ff */
[----:B--2---:R-:W-:Y:S01]  /*1ff40*/  FMUL.FTZ R7, R7, R2 ;  /* 0x0000000207077220 */ /* 0x004fe20000410000 */
[----:B------:R-:W-:-:S02]  /*1ff50*/  IMAD.MOV.U32 R121, RZ, RZ, -0x800000 ;  /* 0xff800000ff797424 */ /* 0x000fc400078e00ff */
[----:B------:R-:W-:Y:S01]  /*1ff60*/  @P2 FFMA.FTZ R120, R4, R11, R3 ;  /* 0x0000000b04782223 */ /* 0x000fe20000010003 */
[----:B------:R-:W-:-:S01]  /*1ff70*/  @P3 FFMA.FTZ R121, R8, R10, R9 ;  /* 0x0000000a08793223 */ /* 0x000fc20000010009 */
[----:B---3--:R-:W-:Y:S01]  /*1ff80*/  FMUL.FTZ R2, R5, R2 ;  /* 0x0000000205027220 */ /* 0x008fe20000410000 */
[----:B------:R-:W-:Y:S02]  /*1ff90*/  WARPGROUP.DEPBAR.LE gsb0, 0x0 ;  /* 0x00008000000079c5 */ /* 0x000fe40000010000 */
[----:B------:R-:W-:Y:S05]  /*1ffa0*/  @!P0 BRA `(.L_x_4694) ;  /* 0x0000000000048947 */ /* 0x000fea0003800000 */
[----:B------:R-:W-:Y:S01]  /*1ffb0*/  BPT.TRAP 0x1 ;  /* 0x000000040000795c */ /* 0x000fe20000300000 */
.L_x_4694:
        /* <DEDUP_REMOVED lines=19> */
[----:B0-----:R-:W-:Y:S01]  /*200f0*/  SEL R3, RZ, 0x1, P1 ;  /* 0x00000001ff037807 */ /* 0x001fe20000800000 */
        /* <DEDUP_REMOVED lines=86> */
[----:B------:R-:W-:-:S11]  /*20660*/  SEL R19, R19, RZ, P1 ;  /* 0x000000ff13137207 */ /* 0x000fd60000800000 */
.L_x_4582:
        /* <DEDUP_REMOVED lines=12> */
[----:B-----5:R-:W3:Y:S01]  /*20730*/  LDL R26, [R1+0x74] ;  /* 0x00007400011a7983 */ /* 0x020ee20000100800 */
[----:B------:R-:W-:Y:S01]  /*20740*/  ULDC.64 UR4, c[0x4][0x100] ;  /* 0x0100400000047ab9 */ /* 0x000fe20000000a00 */
[----:B------:R-:W4:Y:S01]  /*20750*/  S2R R161, SR_TID.X ;  /* 0x0000000000a17919 */ /* 0x000f220000002100 */
[----:B------:R-:W0:Y:S01]  /*20760*/  S2R R13, SR_SWINHI ;  /* 0x00000000000d7919 */ /* 0x000e220000002f00 */
[----:B----4-:R-:W-:Y:S01]  /*20770*/  IMAD.SHL.U32 R2, R161, 0x4, RZ ;  /* 0x00000004a1027824 */ /* 0x010fe200078e00ff */
[----:B------:R-:W-:Y:S02]  /*20780*/  MOV R80, R16 ;  /* 0x0000001000507202 */ /* 0x000fe40000000f00 */
[----:B0-----:R-:W-:Y:S02]  /*20790*/  MOV R81, R13 ;  /* 0x0000000d00517202 */ /* 0x001fe40000000f00 */
        /* <DEDUP_REMOVED lines=8> */
[----:B0-----:R-:W-:Y:S02]  /*20820*/  SEL R2, R4, R5, P0 ;  /* 0x0000000504027207 */ /* 0x001fe40000000000 */
[----:B------:R-:W-:Y:S02]  /*20830*/  SEL R3, R0, R6, P0 ;  /* 0x0000000600037207 */ /* 0x000fe40000000000 */
[----:B------:R-:W-:Y:S01]  /*20840*/  SEL R0, R6, R0, P0 ;  /* 0x0000000006007207 */ /* 0x000fe20000000000 */
[----:B---3--:R-:W-:-:S03]  /*20850*/  IMAD.WIDE R74, R26, 0x2, R80 ;  /* 0x000000021a4a7825 */ /* 0x008fc600078e0250 */
[C---:B------:R-:W-:Y:S02]  /*20860*/  IADD3 R31, P3, R74.reuse, 0x8060, RZ ;  /* 0x000080604a1f7810 */ /* 0x040fe40007f7e0ff */
[----:B------:R-:W-:Y:S02]  /*20870*/  IADD3 R27, P5, R74, 0x8020, RZ ;  /* 0x000080204a1b7810 */ /* 0x000fe40007fbe0ff */
[----:B------:R-:W-:Y:S01]  /*20880*/  LOP3.LUT R30, R31, 0x380, RZ, 0xc0, !PT ;  /* 0x000003801f1e7812 */ /* 0x000fe200078ec0ff */
[----:B------:R-:W-:Y:S01]  /*20890*/  IMAD.X R5, RZ, RZ, R75, P3 ;  /* 0x000000ffff057224 */ /* 0x000fe200018e064b */
[----:B------:R-:W-:Y:S02]  /*208a0*/  LOP3.LUT R26, R27, 0x380, RZ, 0xc0, !PT ;  /* 0x000003801b1a7812 */ /* 0x000fe400078ec0ff */
[----:B------:R-:W-:Y:S02]  /*208b0*/  SHF.R.U64 R30, R30, 0x3, RZ ;  /* 0x000000031e1e7819 */ /* 0x000fe400000012ff */
[----:B------:R-:W-:-:S02]  /*208c0*/  SHF.R.U64 R26, R26, 0x3, RZ ;  /* 0x000000031a1a7819 */ /* 0x000fc400000012ff */
[----:B------:R-:W-:Y:S02]  /*208d0*/  LOP3.LUT R4, R30, R31, RZ, 0x3c, !PT ;  /* 0x0000001f1e047212 */ /* 0x000fe400078e3cff */
[C---:B------:R-:W-:Y:S02]  /*208e0*/  IADD3 R7, P4, R74.reuse, 0x8040, RZ ;  /* 0x000080404a077810 */ /* 0x040fe40007f9e0ff */
[C---:B------:R-:W-:Y:S02]  /*208f0*/  IADD3 R31, P1, R74.reuse, 0x8000, RZ ;  /* 0x000080004a1f7810 */ /* 0x040fe40007f3e0ff */
[C---:B------:R-:W-:Y:S02]  /*20900*/  IADD3 R35, P2, R74.reuse, 0x4060, RZ ;  /* 0x000040604a237810 */ /* 0x040fe40007f5e0ff */
[----:B------:R-:W-:Y:S02]  /*20910*/  IADD3 R39, P3, R74, 0x4040, RZ ;  /* 0x000040404a277810 */ /* 0x000fe40007f7e0ff */
[----:B------:R-:W-:Y:S01]  /*20920*/  LOP3.LUT R26, R26, R27, RZ, 0x3c, !PT ;  /* 0x0000001b1a1a7212 */ /* 0x000fe200078e3cff */
[----:B------:R-:W-:Y:S01]  /*20930*/  IMAD.X R27, RZ, RZ, R75, P5 ;  /* 0x000000ffff1b7224 */ /* 0x000fe200028e064b */
[----:B------:R-:W-:-:S02]  /*20940*/  LOP3.LUT R6, R7, 0x380, RZ, 0xc0, !PT ;  /* 0x0000038007067812 */ /* 0x000fc400078ec0ff */
[----:B------:R-:W-:Y:S02]  /*20950*/  LOP3.LUT R30, R31, 0x380, RZ, 0xc0, !PT ;  /* 0x000003801f1e7812 */ /* 0x000fe400078ec0ff */
[----:B------:R-:W-:Y:S02]  /*20960*/  LOP3.LUT R34, R35, 0x380, RZ, 0xc0, !PT ;  /* 0x0000038023227812 */ /* 0x000fe400078ec0ff */
[----:B------:R-:W-:Y:S02]  /*20970*/  LOP3.LUT R38, R39, 0x380, RZ, 0xc0, !PT ;  /* 0x0000038027267812 */ /* 0x000fe400078ec0ff */
[----:B------:R-:W-:Y:S02]  /*20980*/  IADD3 R55, P5, R74, 0x4000, RZ ;  /* 0x000040004a377810 */ /* 0x000fe40007fbe0ff */
[----:B------:R-:W-:Y:S02]  /*20990*/  SHF.R.U64 R6, R6, 0x3, RZ ;  /* 0x0000000306067819 */ /* 0x000fe400000012ff */
[----:B------:R-:W-:-:S02]  /*209a0*/  SHF.R.U64 R30, R30, 0x3, RZ ;  /* 0x000000031e1e7819 */ /* 0x000fc400000012ff */
[----:B------:R-:W-:Y:S02]  /*209b0*/  SHF.R.U64 R34, R34, 0x3, RZ ;  /* 0x0000000322227819 */ /* 0x000fe400000012ff */
[----:B------:R-:W-:Y:S02]  /*209c0*/  SHF.R.U64 R38, R38, 0x3, RZ ;  /* 0x0000000326267819 */ /* 0x000fe400000012ff */
[----:B------:R-:W-:Y:S02]  /*209d0*/  LOP3.LUT R54, R55, 0x380, RZ, 0xc0, !PT ;  /* 0x0000038037367812 */ /* 0x000fe400078ec0ff */
        /* <DEDUP_REMOVED lines=8> */
[----:B------:R-:W-:-:S02]  /*20a60*/  SHF.R.U64 R54, R54, 0x3, RZ ;  /* 0x0000000336367819 */ /* 0x000fc400000012ff */
[C---:B------:R-:W-:Y:S02]  /*20a70*/  IADD3 R51, P4, R74.reuse, 0x4020, RZ ;  /* 0x000040204a337810 */ /* 0x040fe40007f9e0ff */
[C---:B------:R-:W-:Y:S02]  /*20a80*/  IADD3 R61, P1, R74.reuse, 0x60, RZ ;  /* 0x000000604a3d7810 */ /* 0x040fe40007f3e0ff */
[C---:B------:R-:W-:Y:S02]  /*20a90*/  IADD3 R63, P2, R74.reuse, 0x40, RZ ;  /* 0x000000404a3f7810 */ /* 0x040fe40007f5e0ff */
[----:B------:R-:W-:Y:S02]  /*20aa0*/  IADD3 R65, P3, R74, 0x20, RZ ;  /* 0x000000204a417810 */ /* 0x000fe40007f7e0ff */
[----:B------:R-:W-:Y:S02]  /*20ab0*/  LOP3.LUT R54, R54, R55, RZ, 0x3c, !PT ;  /* 0x0000003736367212 */ /* 0x000fe400078e3cff */
        /* <DEDUP_REMOVED lines=31> */
[----:B------:R-:W-:Y:S01]  /*20cb0*/  MOV R149, R64 ;  /* 0x0000004000957202 */ /* 0x000fe20000000f00 */
[----:B------:R-:W-:Y:S06]  /*20cc0*/  BRA.DIV UR4, `(.L_x_4697) ;  /* 0x000000e604c87947 */ /* 0x000fec000b800000 */
[----:B------:R-:W-:Y:S01]  /*20cd0*/  SEL R86, R88, R125, P0 ;  /* 0x0000007d58567207 */ /* 0x000fe20000000000 */
[----:B-----5:R-:W-:Y:S01]  /*20ce0*/  SHFL.IDX PT, R3, R3, R40, 0x1c1f ;  /* 0x001c1f2803037589 */ /* 0x020fe200000e0000 */
        /* <DEDUP_REMOVED lines=31> */
[----:B------:R-:W-:Y:S02]  /*20ee0*/  LOP3.LUT R70, R40, 0x2, RZ, 0x3c, !PT ;  /* 0x0000000228467812 */ /* 0x000fe400078e3cff */
        /* <DEDUP_REMOVED lines=93> */
[----:B------:R-:W-:-:S03]  /*214c0*/  SEL R30, R143, R89, P0 ;  /* 0x000000598f1e7207 */ /* 0x000fc60000000000 */
[----:B------:R-:W1:Y:S01]  /*214d0*/  SHFL.IDX PT, R112, R104, R40, 0x1c1f ;  /* 0x001c1f2868707589 */ /* 0x000e6200000e0000 */
[----:B0-----:R-:W-:-:S03]  /*214e0*/  SEL R4, R99, R93, P0 ;  /* 0x0000005d63047207 */ /* 0x001fc60000000000 */
[----:B------:R0:W2:Y:S01]  /*214f0*/  SHFL.IDX PT, R89, R79, R40, 0x1c1f ;  /* 0x001c1f284f597589 */ /* 0x0000a200000e0000 */
[----:B---3--:R-:W-:Y:S02]  /*21500*/  SEL R5, R91, R135, P0 ;  /* 0x000000875b057207 */ /* 0x008fe40000000000 */
[----:B------:R-:W-:Y:S01]  /*21510*/  SEL R6, R135, R91, P0 ;  /* 0x0000005b87067207 */ /* 0x000fe20000000000 */
[----:B------:R-:W-:Y:S01]  /*21520*/  SHFL.IDX PT, R94, R133, R40, 0x1c1f ;  /* 0x001c1f28855e7589 */ /* 0x000fe200000e0000 */
[----:B------:R-:W-:Y:S02]  /*21530*/  SEL R91, R92, R37, P0 ;  /* 0x000000255c5b7207 */ /* 0x000fe40000000000 */
[----:B------:R-:W-:Y:S01]  /*21540*/  SEL R92, R37, R92, P0 ;  /* 0x0000005c255c7207 */ /* 0x000fe20000000000 */
[----:B------:R-:W3:Y:S01]  /*21550*/  SHFL.IDX PT, R98, R134, R40, 0x1c1f ;  /* 0x001c1f2886627589 */ /* 0x000ee200000e0000 */
[----:B0-----:R-:W-:-:S03]  /*21560*/  SEL R79, R3, R2, P0 ;  /* 0x00000002034f7207 */ /* 0x001fc60000000000 */
[----:B------:R-:W-:Y:S01]  /*21570*/  SHFL.IDX PT, R116, R85, R40, 0x1c1f ;  /* 0x001c1f2855747589 */ /* 0x000fe200000e0000 */
[----:B----4-:R-:W-:Y:S02]  /*21580*/  SEL R78, R95, R97, P0 ;  /* 0x000000615f4e7207 */ /* 0x010fe40000000000 */
        /* <DEDUP_REMOVED lines=19> */
[----:B------:R-:W0:Y:S01]  /*216c0*/  SHFL.IDX PT, R64, R64, R70, 0x1c1f ;  /* 0x001c1f4640407589 */ /* 0x000e2200000e0000 */
[----:B------:R-:W-:Y:S02]  /*216d0*/  SEL R98, R77, R98, P0 ;  /* 0x000000624d627207 */ /* 0x000fe40000000000 */
[----:B------:R-:W-:Y:S01]  /*216e0*/  SEL R100, R11, R100, P0 ;  /* 0x000000640b647207 */ /* 0x000fe20000000000 */
[----:B------:R1:W2:Y:S01]  /*216f0*/  SHFL.IDX PT, R73, R8, R70, 0x1c1f ;  /* 0x001c1f4608497589 */ /* 0x0002a200000e0000 */
[----:B------:R-:W-:-:S03]  /*21700*/  IMAD.MOV.U32 R11, RZ, RZ, RZ ;  /* 0x000000ffff0b7224 */ /* 0x000fc600078e00ff */
[----:B------:R2:W3:Y:S04]  /*21710*/  SHFL.IDX PT, R138, R10, R70, 0x1c1f ;  /* 0x001c1f460a8a7589 */ /* 0x0004e800000e0000 */
[----:B------:R-:W-:Y:S01]  /*21720*/  SHFL.IDX PT, R63, R63, R70, 0x1c1f ;  /* 0x001c1f463f3f7589 */ /* 0x000fe200000e0000 */
[----:B-1----:R-:W-:-:S03]  /*21730*/  SEL R8, R25, R9, P0 ;  /* 0x0000000919087207 */ /* 0x002fc60000000000 */
[----:B------:R-:W1:Y:S01]  /*21740*/  SHFL.IDX PT, R76, R76, R70, 0x1c1f ;  /* 0x001c1f464c4c7589 */ /* 0x000e6200000e0000 */
[----:B------:R-:W-:-:S03]  /*21750*/  SEL R9, R9, R25, P0 ;  /* 0x0000001909097207 */ /* 0x000fc60000000000 */
[----:B------:R-:W-:Y:S04]  /*21760*/  SHFL.IDX PT, R72, R28, R70, 0x1c1f ;  /* 0x001c1f461c487589 */ /* 0x000fe800000e0000 */
[----:B------:R-:W4:Y:S01]  /*21770*/  SHFL.IDX PT, R29, R29, R70, 0x1c1f ;  /* 0x001c1f461d1d7589 */ /* 0x000f2200000e0000 */
[----:B0-----:R-:W-:Y:S02]  /*21780*/  SEL R93, R94, R64, P0 ;  /* 0x000000405e5d7207 */ /* 0x001fe40000000000 */
[----:B------:R-:W-:Y:S01]  /*21790*/  SEL R94, R64, R94, P0 ;  /* 0x0000005e405e7207 */ /* 0x000fe20000000000 */
[----:B------:R-:W0:Y:S01]  /*217a0*/  SHFL.IDX PT, R144, R33, R70, 0x1c1f ;  /* 0x001c1f4621907589 */ /* 0x000e2200000e0000 */
[----:B--2---:R-:W-:Y:S02]  /*217b0*/  SEL R10, R20, R73, P0 ;  /* 0x00000049140a7207 */ /* 0x004fe40000000000 */
[----:B------:R-:W-:Y:S01]  /*217c0*/  SEL R20, R73, R20, P0 ;  /* 0x0000001449147207 */ /* 0x000fe20000000000 */
[----:B------:R-:W2:Y:S01]  /*217d0*/  SHFL.IDX PT, R143, R35, R70, 0x1c1f ;  /* 0x001c1f46238f7589 */ /* 0x000ea200000e0000 */
[----:B---3--:R-:W-:-:S03]  /*217e0*/  SEL R25, R114, R138, P0 ;  /* 0x0000008a72197207 */ /* 0x008fc60000000000 */
[----:B------:R0:W3:Y:S04]  /*217f0*/  SHFL.IDX PT, R85, R39, R70, 0x1c1f ;  /* 0x001c1f4627557589 */ /* 0x0000e800000e0000 */
[----:B------:R-:W3:Y:S01]  /*21800*/  SHFL.IDX PT, R74, R74, R70, 0x1c1f ;  /* 0x001c1f464a4a7589 */ /* 0x000ee200000e0000 */
[----:B-1----:R-:W-:Y:S02]  /*21810*/  SEL R112, R113, R76, P0 ;  /* 0x0000004c71707207 */ /* 0x002fe40000000000 */
[----:B------:R-:W-:Y:S01]  /*21820*/  SEL R113, R76, R113, P0 ;  /* 0x000000714c717207 */ /* 0x000fe20000000000 */
[----:B------:R-:W-:Y:S04]  /*21830*/  SHFL.IDX PT, R103, R102, R40, 0x1c1f ;  /* 0x001c1f2866677589 */ /* 0x000fe800000e0000 */
[----:B------:R1:W-:Y:S01]  /*21840*/  SHFL.IDX PT, R115, R108, R40, 0x1c1f ;  /* 0x001c1f286c737589 */ /* 0x0003e200000e0000 */
[----:B----4-:R-:W-:-:S02]  /*21850*/  SEL R28, R34, R29, P0 ;  /* 0x0000001d221c7207 */ /* 0x010fc40000000000 */
[----:B------:R-:W-:Y:S01]  /*21860*/  SEL R29, R29, R34, P0 ;  /* 0x000000221d1d7207 */ /* 0x000fe20000000000 */
[----:B------:R-:W-:Y:S01]  /*21870*/  SHFL.IDX PT, R83, R117, R40, 0x1c1f ;  /* 0x001c1f2875537589 */ /* 0x000fe200000e0000 */
[----:B0-----:R-:W-:-:S03]  /*21880*/  SEL R39, R144, R130, P0 ;  /* 0x0000008290277207 */ /* 0x001fc60000000000 */
[----:B------:R-:W-:Y:S01]  /*21890*/  SHFL.IDX PT, R75, R46, R40, 0x1c1f ;  /* 0x001c1f282e4b7589 */ /* 0x000fe200000e0000 */
[----:B--2---:R-:W-:Y:S02]  /*218a0*/  SEL R37, R143, R128, P0 ;  /* 0x000000808f257207 */ /* 0x004fe40000000000 */
[----:B-1----:R-:W-:Y:S01]  /*218b0*/  SEL R108, R109, R63, P0 ;  /* 0x0000003f6d6c7207 */ /* 0x002fe20000000000 */
[----:B------:R-:W-:Y:S01]  /*218c0*/  SHFL.IDX PT, R125, R66, R40, 0x1c1f ;  /* 0x001c1f28427d7589 */ /* 0x000fe200000e0000 */
[----:B---3--:R-:W-:Y:S02]  /*218d0*/  SEL R60, R126, R85, P0 ;  /* 0x000000557e3c7207 */ /* 0x008fe40000000000 */
[----:B------:R-:W-:Y:S01]  /*218e0*/  SEL R61, R85, R126, P0 ;  /* 0x0000007e553d7207 */ /* 0x000fe20000000000 */
[----:B------:R-:W-:Y:S01]  /*218f0*/  SHFL.IDX PT, R131, R65, R40, 0x1c1f ;  /* 0x001c1f2841837589 */ /* 0x000fe200000e0000 */
[----:B------:R-:W-:Y:S02]  /*21900*/  SEL R123, R124, R74, P0 ;  /* 0x0000004a7c7b7207 */ /* 0x000fe40000000000 */
[----:B------:R-:W-:Y:S01]  /*21910*/  SEL R109, R63, R109, P0 ;  /* 0x0000006d3f6d7207 */ /* 0x000fe20000000000 */
[----:B------:R-:W-:Y:S01]  /*21920*/  SHFL.IDX PT, R129, R68, R40, 0x1c1f ;  /* 0x001c1f2844817589 */ /* 0x000fe200000e0000 */
[----:B------:R-:W-:-:S03]  /*21930*/  SEL R124, R74, R124, P0 ;  /* 0x0000007c4a7c7207 */ /* 0x000fc60000000000 */
[----:B------:R-:W0:Y:S04]  /*21940*/  SHFL.IDX PT, R136, R7, R70, 0x1c1f ;  /* 0x001c1f4607887589 */ /* 0x000e2800000e0000 */
[----:B------:R-:W1:Y:S04]  /*21950*/  SHFL.IDX PT, R55, R55, R70, 0x1c1f ;  /* 0x001c1f4637377589 */ /* 0x000e6800000e0000 */
[----:B------:R-:W2:Y:S04]  /*21960*/  SHFL.IDX PT, R140, R24, R70, 0x1c1f ;  /* 0x001c1f46188c7589 */ /* 0x000ea800000e0000 */
[----:B------:R3:W4:Y:S04]  /*21970*/  SHFL.IDX PT, R139, R26, R70, 0x1c1f ;  /* 0x001c1f461a8b7589 */ /* 0x00072800000e0000 */
[----:B------:R-:W4:Y:S04]  /*21980*/  SHFL.IDX PT, R54, R54, R70, 0x1c1f ;  /* 0x001c1f4636367589 */ /* 0x000f2800000e0000 */
[----:B------:R1:W4:Y:S01]  /*21990*/  SHFL.IDX PT, R145, R36, R70, 0x1c1f ;  /* 0x001c1f4624917589 */ /* 0x00032200000e0000 */
[----:B---3--:R-:W-:-:S03]  /*219a0*/  SEL R26, R138, R114, P0 ;  /* 0x000000728a1a7207 */ /* 0x008fc60000000000 */
[----:B------:R-:W-:Y:S01]  /*219b0*/  SHFL.IDX PT, R122, R59, R70, 0x1c1f ;  /* 0x001c1f463b7a7589 */ /* 0x000fe200000e0000 */
[----:B0-----:R-:W-:Y:S02]  /*219c0*/  SEL R7, R86, R136, P0 ;  /* 0x0000008856077207 */ /* 0x001fe40000000000 */
[----:B------:R-:W-:Y:S01]  /*219d0*/  SEL R114, R115, R12, P0 ;  /* 0x0000000c73727207 */ /* 0x000fe20000000000 */
[----:B------:R0:W3:Y:S01]  /*219e0*/  SHFL.IDX PT, R146, R62, R70, 0x1c1f ;  /* 0x001c1f463e927589 */ /* 0x0000e200000e0000 */
[----:B-1----:R-:W-:Y:S02]  /*219f0*/  SEL R89, R90, R55, P0 ;  /* 0x000000375a597207 */ /* 0x002fe40000000000 */
[----:B------:R-:W-:Y:S01]  /*21a00*/  SEL R36, R128, R143, P0 ;  /* 0x0000008f80247207 */ /* 0x000fe20000000000 */
[----:B------:R-:W1:Y:S01]  /*21a10*/  SHFL.IDX PT, R41, R41, R70, 0x1c1f ;  /* 0x001c1f4629297589 */ /* 0x000e6200000e0000 */
[----:B--2---:R-:W-:Y:S02]  /*21a20*/  SEL R102, R103, R140, P0 ;  /* 0x0000008c67667207 */ /* 0x004fe40000000000 */
[----:B------:R-:W-:Y:S01]  /*21a30*/  SEL R86, R136, R86, P0 ;  /* 0x0000005688567207 */ /* 0x000fe20000000000 */
[----:B------:R-:W2:Y:S01]  /*21a40*/  SHFL.IDX PT, R49, R49, R70, 0x1c1f ;  /* 0x001c1f4631317589 */ /* 0x000ea200000e0000 */
[----:B----4-:R-:W-:-:S02]  /*21a50*/  SEL R27, R101, R139, P0 ;  /* 0x0000008b651b7207 */ /* 0x010fc40000000000 */
[----:B------:R-:W-:Y:S01]  /*21a60*/  SEL R90, R55, R90, P0 ;  /* 0x0000005a375a7207 */ /* 0x000fe20000000000 */
[----:B------:R-:W4:Y:S01]  /*21a70*/  SHFL.IDX PT, R53, R53, R70, 0x1c1f ;  /* 0x001c1f4635357589 */ /* 0x000f2200000e0000 */
[----:B------:R-:W-:Y:S02]  /*21a80*/  SEL R104, R105, R54, P0 ;  /* 0x0000003669687207 */ /* 0x000fe40000000000 */
[----:B------:R-:W-:Y:S01]  /*21a90*/  SEL R103, R140, R103, P0 ;  /* 0x000000678c677207 */ /* 0x000fe20000000000 */
[----:B------:R-:W-:Y:S01]  /*21aa0*/  SHFL.IDX PT, R58, R58, R70, 0x1c1f ;  /* 0x001c1f463a3a7589 */ /* 0x000fe200000e0000 */
[----:B0-----:R-:W-:Y:S02]  /*21ab0*/  SEL R62, R116, R145, P0 ;  /* 0x00000091743e7207 */ /* 0x001fe40000000000 */
[----:B------:R-:W-:Y:S01]  /*21ac0*/  SEL R101, R139, R101, P0 ;  /* 0x000000658b657207 */ /* 0x000fe20000000000 */
[----:B------:R0:W4:Y:S01]  /*21ad0*/  SHFL.IDX PT, R56, R67, R70, 0x1c1f ;  /* 0x001c1f4643387589 */ /* 0x00012200000e0000 */
[----:B------:R-:W-:-:S02]  /*21ae0*/  SEL R105, R54, R105, P0 ;  /* 0x0000006936697207 */ /* 0x000fc40000000000 */
[----:B------:R-:W-:Y:S01]  /*21af0*/  SEL R115, R12, R115, P0 ;  /* 0x000000730c737207 */ /* 0x000fe20000000000 */
[----:B------:R2:W-:Y:S01]  /*21b00*/  SHFL.IDX PT, R82, R119, R40, 0x1c1f ;  /* 0x001c1f2877527589 */ /* 0x0005e200000e0000 */
[----:B---3--:R-:W-:Y:S02]  /*21b10*/  SEL R117, R118, R146, P0 ;  /* 0x0000009276757207 */ /* 0x008fe40000000000 */
[----:B------:R-:W-:Y:S01]  /*21b20*/  SEL R116, R145, R116, P0 ;  /* 0x0000007491747207 */ /* 0x000fe20000000000 */
[----:B------:R-:W-:Y:S01]  /*21b30*/  SHFL.IDX PT, R50, R50, R40, 0x1c1f ;  /* 0x001c1f2832327589 */ /* 0x000fe200000e0000 */
[----:B-1----:R-:W-:Y:S02]  /*21b40*/  SEL R68, R41, R75, P0 ;  /* 0x0000004b29447207 */ /* 0x002fe40000000000 */
[----:B0-----:R-:W-:Y:S01]  /*21b50*/  SEL R67, R75, R41, P0 ;  /* 0x000000294b437207 */ /* 0x001fe20000000000 */
[----:B------:R-:W-:Y:S01]  /*21b60*/  SHFL.IDX PT, R48, R48, R40, 0x1c1f ;  /* 0x001c1f2830307589 */ /* 0x000fe200000e0000 */
[----:B--2---:R-:W-:-:S02]  /*21b70*/  SEL R126, R127, R49, P0 ;  /* 0x000000317f7e7207 */ /* 0x004fc40000000000 */
[----:B------:R-:W-:Y:S01]  /*21b80*/  SEL R119, R83, R122, P0 ;  /* 0x0000007a53777207 */ /* 0x000fe20000000000 */
[----:B------:R-:W-:Y:S01]  /*21b90*/  SHFL.IDX PT, R51, R51, R40, 0x1c1f ;  /* 0x001c1f2833337589 */ /* 0x000fe200000e0000 */
[----:B----4-:R-:W-:Y:S02]  /*21ba0*/  SEL R77, R125, R53, P0 ;  /* 0x000000357d4d7207 */ /* 0x010fe40000000000 */
        /* <DEDUP_REMOVED lines=8> */
[----:B------:R-:W-:-:S03]  /*21c30*/  SEL R129, R56, R129, P0 ;  /* 0x0000008138817207 */ /* 0x000fc60000000000 */
[----:B------:R1:W2:Y:S04]  /*21c40*/  SHFL.IDX PT, R142, R30, R70, 0x1c1f ;  /* 0x001c1f461e8e7589 */ /* 0x0002a800000e0000 */
[----:B------:R-:W3:Y:S04]  /*21c50*/  SHFL.IDX PT, R141, R32, R70, 0x1c1f ;  /* 0x001c1f46208d7589 */ /* 0x000ee800000e0000 */
[----:B------:R4:W3:Y:S01]  /*21c60*/  SHFL.IDX PT, R59, R38, R70, 0x1c1f ;  /* 0x001c1f46263b7589 */ /* 0x0008e200000e0000 */
[----:B-1----:R-:W-:-:S03]  /*21c70*/  SEL R30, R31, R72, P0 ;  /* 0x000000481f1e7207 */ /* 0x002fc60000000000 */
[----:B------:R-:W1:Y:S01]  /*21c80*/  SHFL.IDX PT, R42, R42, R70, 0x1c1f ;  /* 0x001c1f462a2a7589 */ /* 0x000e6200000e0000 */
[----:B------:R-:W-:-:S03]  /*21c90*/  SEL R31, R72, R31, P0 ;  /* 0x0000001f481f7207 */ /* 0x000fc60000000000 */
[----:B------:R-:W1:Y:S01]  /*21ca0*/  SHFL.IDX PT, R43, R43, R70, 0x1c1f ;  /* 0x001c1f462b2b7589 */ /* 0x000e6200000e0000 */
[----:B----4-:R-:W-:-:S03]  /*21cb0*/  SEL R38, R130, R144, P0 ;  /* 0x0000009082267207 */ /* 0x010fc60000000000 */
[----:B------:R-:W-:Y:S01]  /*21cc0*/  SHFL.IDX PT, R44, R44, R70, 0x1c1f ;  /* 0x001c1f462c2c7589 */ /* 0x000fe200000e0000 */
[----:B------:R-:W-:Y:S02]  /*21cd0*/  SEL R130, R131, R58, P0 ;  /* 0x0000003a83827207 */ /* 0x000fe40000000000 */
[----:B0-----:R-:W-:Y:S01]  /*21ce0*/  SEL R21, R134, R137, P0 ;  /* 0x0000008986157207 */ /* 0x001fe20000000000 */
[----:B------:R-:W0:Y:S01]  /*21cf0*/  SHFL.IDX PT, R45, R45, R70, 0x1c1f ;  /* 0x001c1f462d2d7589 */ /* 0x000e2200000e0000 */
[----:B------:R-:W-:Y:S02]  /*21d00*/  SEL R24, R137, R134, P0 ;  /* 0x0000008689187207 */ /* 0x000fe40000000000 */
[----:B--2---:R-:W-:Y:S01]  /*21d10*/  SEL R34, R133, R142, P0 ;  /* 0x0000008e85227207 */ /* 0x004fe20000000000 */
[----:B------:R-:W2:Y:S01]  /*21d20*/  SHFL.IDX PT, R47, R47, R70, 0x1c1f ;  /* 0x001c1f462f2f7589 */ /* 0x000ea200000e0000 */
[----:B------:R-:W-:Y:S02]  /*21d30*/  SEL R35, R142, R133, P0 ;  /* 0x000000858e237207 */ /* 0x000fe40000000000 */
[----:B---3--:R-:W-:Y:S01]  /*21d40*/  SEL R32, R132, R141, P0 ;  /* 0x0000008d84207207 */ /* 0x008fe20000000000 */
[----:B------:R-:W3:Y:S01]  /*21d50*/  SHFL.IDX PT, R84, R147, R40, 0x1c1f ;  /* 0x001c1f2893547589 */ /* 0x000ee200000e0000 */
[----:B------:R-:W-:-:S02]  /*21d60*/  SEL R33, R141, R132, P0 ;  /* 0x000000848d217207 */ /* 0x000fc40000000000 */
[----:B------:R-:W-:Y:S01]  /*21d70*/  SEL R63, R82, R59, P0 ;  /* 0x0000003b523f7207 */ /* 0x000fe20000000000 */
[----:B------:R4:W3:Y:S01]  /*21d80*/  SHFL.IDX PT, R46, R71, R40, 0x1c1f ;  /* 0x001c1f28472e7589 */ /* 0x0008e200000e0000 */
[----:B------:R-:W-:Y:S02]  /*21d90*/  SEL R64, R59, R82, P0 ;  /* 0x000000523b407207 */ /* 0x000fe40000000000 */
[----:B-1----:R-:W-:Y:S01]  /*21da0*/  SEL R65, R50, R42, P0 ;  /* 0x0000002a32417207 */ /* 0x002fe20000000000 */
[----:B------:R-:W1:Y:S01]  /*21db0*/  SHFL.IDX PT, R14, R148, R70, 0x1c1f ;  /* 0x001c1f46940e7589 */ /* 0x000e6200000e0000 */
[----:B------:R-:W-:Y:S02]  /*21dc0*/  SEL R66, R42, R50, P0 ;  /* 0x000000322a427207 */ /* 0x000fe40000000000 */
[----:B------:R-:W-:Y:S01]  /*21dd0*/  SEL R72, R43, R48, P0 ;  /* 0x000000302b487207 */ /* 0x000fe20000000000 */
[----:B------:R2:W1:Y:S01]  /*21de0*/  SHFL.IDX PT, R40, R69, R70, 0x1c1f ;  /* 0x001c1f4645287589 */ /* 0x00046200000e0000 */
[----:B------:R-:W-:-:S02]  /*21df0*/  SEL R131, R58, R131, P0 ;  /* 0x000000833a837207 */ /* 0x000fc40000000000 */
[----:B----4-:R-:W-:Y:S02]  /*21e00*/  SEL R71, R48, R43, P0 ;  /* 0x0000002b30477207 */ /* 0x010fe40000000000 */
[----:B0-----:R-:W-:Y:S02]  /*21e10*/  SEL R75, R52, R45, P0 ;  /* 0x0000002d344b7207 */ /* 0x001fe40000000000 */
[----:B------:R-:W-:Y:S02]  /*21e20*/  SEL R76, R45, R52, P0 ;  /* 0x000000342d4c7207 */ /* 0x000fe40000000000 */
[----:B--2---:R-:W-:Y:S02]  /*21e30*/  SEL R73, R57, R47, P0 ;  /* 0x0000002f39497207 */ /* 0x004fe40000000000 */
[----:B------:R-:W-:Y:S02]  /*21e40*/  SEL R69, R51, R44, P0 ;  /* 0x0000002c33457207 */ /* 0x000fe40000000000 */
[----:B------:R-:W-:-:S02]  /*21e50*/  SEL R70, R44, R51, P0 ;  /* 0x000000332c467207 */ /* 0x000fc40000000000 */
[----:B------:R-:W-:-:S07]  /*21e60*/  SEL R74, R47, R57, P0 ;  /* 0x000000392f4a7207 */ /* 0x000fce0000000000 */
.L_x_5006:
[----:B------:R-:W-:Y:S05]  /*21e70*/  WARPSYNC.ALL ;  /* 0x0000000000007948 */ /* 0x000fea0003800000 */
[----:B------:R-:W-:Y:S01]  /*21e80*/  BAR.SYNC.DEFER_BLOCKING 0x1, 0x100 ;  /* 0x0044000000007b1d */ /* 0x000fe20000010000 */
[----:B-1-3--:R-:W-:Y:S02]  /*21e90*/  SEL R82, R84, R14, P0 ;  /* 0x0000000e54527207 */ /* 0x00afe40000000000 */
[----:B------:R-:W-:Y:S02]  /*21ea0*/  SEL R84, R14, R84, P0 ;  /* 0x000000540e547207 */ /* 0x000fe40000000000 */
[----:B------:R-:W-:Y:S01]  /*21eb0*/  SEL R83, R46, R40, P0 ;  /* 0x000000282e537207 */ /* 0x000fe20000000000 */
[----:B------:R-:W-:Y:S01]  /*21ec0*/  ULDC.64 UR6, c[0x0][0xc08] ;  /* 0x0003020000067ab9 */ /* 0x000fe20000000a00 */
[----:B------:R-:W-:Y:S01]  /*21ed0*/  SEL R85, R40, R46, P0 ;  /* 0x0000002e28557207 */ /* 0x000fe20000000000 */
[----:B------:R-:W-:Y:S01]  /*21ee0*/  ULDC.64 UR4, c[0x0][0xc00] ;  /* 0x0003000000047ab9 */ /* 0x000fe20000000a00 */
[----:B------:R-:W-:Y:S01]  /*21ef0*/  F2FP.BF16.F32.PACK_AB R12, R78, R79 ;  /* 0x0000004f4e0c723e */ /* 0x000fe200000010ff */
[----:B------:R-:W0:Y:S01]  /*21f00*/  LDC R134, c[0x0][0xbe8] ;  /* 0x0002fa00ff867b82 */ /* 0x000e220000000800 */
        /* <DEDUP_REMOVED lines=8> */
[----:B------:R-:W-:-:S02]  /*21f90*/  ISETP.NE.U32.AND P0, PT, RZ, UR6, PT ;  /* 0x00000006ff007c0c */ /* 0x000fc4000bf05070 */
[----:B------:R-:W-:Y:S01]  /*21fa0*/  F2FP.BF16.F32.PACK_AB R44, R7, R87 ;  /* 0x00000057072c723e */ /* 0x000fe200000010ff */
[----:B------:R2:W-:Y:S01]  /*21fb0*/  STSM.16.M88.4 [R149], R40 ;  /* 0x0000002895007844 */ /* 0x0005e20000000200 */
        /* <DEDUP_REMOVED lines=16> */
[----:B------:R-:W-:Y:S02]  /*220c0*/  F2FP.BF16.F32.PACK_AB R58, R98, R100 ;  /* 0x00000064623a723e */ /* 0x000fe400000010ff */
[----:B------:R-:W-:Y:S02]  /*220d0*/  F2FP.BF16.F32.PACK_AB R59, R124, R64 ;  /* 0x000000407c3b723e */ /* 0x000fe400000010ff */
[----:B------:R-:W-:Y:S02]  /*220e0*/  ISETP.NE.AND.EX P0, PT, RZ, UR7, PT, P0 ;  /* 0x00000007ff007c0c */ /* 0x000fe4000bf05300 */
[----:B-1----:R-:W-:Y:S01]  /*220f0*/  F2FP.BF16.F32.PACK_AB R12, R8, R10 ;  /* 0x0000000a080c723e */ /* 0x002fe200000010ff */
[----:B------:R-:W-:Y:S01]  /*22100*/  STSM.16.M88.4 [R154], R56 ;  /* 0x000000389a007844 */ /* 0x000fe20000000200 */
[----:B------:R-:W-:-:S02]  /*22110*/  F2FP.BF16.F32.PACK_AB R13, R65, R67 ;  /* 0x00000043410d723e */ /* 0x000fc400000010ff */
[----:B------:R-:W-:Y:S02]  /*22120*/  F2FP.BF16.F32.PACK_AB R14, R9, R20 ;  /* 0x00000014090e723e */ /* 0x000fe400000010ff */
[----:B------:R-:W-:Y:S02]  /*22130*/  F2FP.BF16.F32.PACK_AB R15, R66, R68 ;  /* 0x00000044420f723e */ /* 0x000fe400000010ff */
[----:B--2---:R-:W-:Y:S01]  /*22140*/  F2FP.BF16.F32.PACK_AB R40, R21, R25 ;  /* 0x000000191528723e */ /* 0x004fe200000010ff */
[----:B---3--:R-:W1:Y:S01]  /*22150*/  LDC.64 R52, c[0x0][0xc00] ;  /* 0x00030000ff347b82 */ /* 0x008e620000000a00 */
[----:B------:R-:W-:Y:S01]  /*22160*/  F2FP.BF16.F32.PACK_AB R41, R69, R71 ;  /* 0x000000474529723e */ /* 0x000fe200000010ff */
[----:B------:R2:W-:Y:S01]  /*22170*/  STSM.16.M88.4 [R155], R12 ;  /* 0x0000000c9b007844 */ /* 0x0005e20000000200 */
[----:B------:R-:W-:Y:S02]  /*22180*/  F2FP.BF16.F32.PACK_AB R42, R24, R26 ;  /* 0x0000001a182a723e */ /* 0x000fe400000010ff */
[----:B------:R-:W-:-:S02]  /*22190*/  F2FP.BF16.F32.PACK_AB R43, R70, R72 ;  /* 0x00000048462b723e */ /* 0x000fc400000010ff */
[----:B------:R-:W-:Y:S02]  /*221a0*/  F2FP.BF16.F32.PACK_AB R44, R27, R102 ;  /* 0x000000661b2c723e */ /* 0x000fe400000010ff */
[----:B------:R-:W-:Y:S01]  /*221b0*/  F2FP.BF16.F32.PACK_AB R45, R73, R75 ;  /* 0x0000004b492d723e */ /* 0x000fe200000010ff */
[----:B------:R3:W-:Y:S01]  /*221c0*/  STSM.16.M88.4 [R156], R40 ;  /* 0x000000289c007844 */ /* 0x0007e20000000200 */
[----:B------:R-:W-:Y:S02]  /*221d0*/  F2FP.BF16.F32.PACK_AB R46, R101, R103 ;  /* 0x00000067652e723e */ /* 0x000fe400000010ff */
[----:B------:R-:W-:Y:S02]  /*221e0*/  F2FP.BF16.F32.PACK_AB R47, R74, R76 ;  /* 0x0000004c4a2f723e */ /* 0x000fe400000010ff */
[----:B------:R-:W-:Y:S02]  /*221f0*/  F2FP.BF16.F32.PACK_AB R48, R104, R106 ;  /* 0x0000006a6830723e */ /* 0x000fe400000010ff */
        /* <DEDUP_REMOVED lines=9> */
[----:B---3--:R-:W-:-:S02]  /*22290*/  F2FP.BF16.F32.PACK_AB R40, R112, R114 ;  /* 0x000000727028723e */ /* 0x008fc400000010ff */
[----:B------:R-:W-:Y:S01]  /*222a0*/  F2FP.BF16.F32.PACK_AB R42, R113, R115 ;  /* 0x00000073712a723e */ /* 0x000fe200000010ff */
[----:B------:R2:W-:Y:S01]  /*222b0*/  STSM.16.M88.4 [R159], R12 ;  /* 0x0000000c9f007844 */ /* 0x0005e20000000200 */
[----:B------:R-:W-:Y:S02]  /*222c0*/  F2FP.BF16.F32.PACK_AB R41, R83, R82 ;  /* 0x000000525329723e */ /* 0x000fe400000010ff */
[----:B------:R-:W-:Y:S01]  /*222d0*/  ISETP.NE.U32.AND P3, PT, RZ, UR4, PT ;  /* 0x00000004ff007c0c */ /* 0x000fe2000bf65070 */
[----:B------:R-:W-:Y:S01]  /*222e0*/  ULDC UR6, c[0x0][0xa88] ;  /* 0x0002a20000067ab9 */ /* 0x000fe20000000800 */
[----:B------:R-:W-:Y:S01]  /*222f0*/  F2FP.BF16.F32.PACK_AB R43, R85, R84 ;  /* 0x00000054552b723e */ /* 0x000fe200000010ff */
[----:B-1----:R-:W-:Y:S01]  /*22300*/  IMAD.WIDE R44, R226, 0x4, R52 ;  /* 0x00000004e22c7825 */ /* 0x002fe200078e0234 */
[----:B------:R-:W-:-:S03]  /*22310*/  ISETP.NE.AND.EX P3, PT, RZ, UR5, PT, P3 ;  /* 0x00000005ff007c0c */ /* 0x000fc6000bf65330 */
[----:B------:R1:W-:Y:S01]  /*22320*/  STSM.16.M88.4 [R160], R40 ;  /* 0x00000028a0007844 */ /* 0x0003e20000000200 */
[----:B------:R-:W-:Y:S08]  /*22330*/  BAR.SYNC.DEFER_BLOCKING 0x1, 0x100 ;  /* 0x0044000000007b1d */ /* 0x000ff00000010000 */
[----:B--2---:R-:W2:Y:S01]  /*22340*/  @P0 LDC.64 R12, c[0x0][0xc08] ;  /* 0x00030200ff0c0b82 */ /* 0x004ea20000000a00 */
[----:B------:R-:W-:Y:S01]  /*22350*/  IMAD.U32 R53, RZ, RZ, UR6 ;  /* 0x00000006ff357e24 */ /* 0x000fe2000f8e00ff */
[----:B------:R3:W5:Y:S01]  /*22360*/  @P3 LDG.E R11, desc[UR40][R44.64] ;  /* 0x000000282c0b3981 */ /* 0x000762000c1e1900 */
[----:B--2---:R-:W-:-:S05]  /*22370*/  @P0 IMAD.WIDE R12, R226, 0x4, R12 ;  /* 0x00000004e20c0825 */ /* 0x004fca00078e020c */
[----:B------:R3:W5:Y:S01]  /*22380*/  @P0 LDG.E R53, desc[UR40][R12.64] ;  /* 0x000000280c350981 */ /* 0x000762000c1e1900 */
[----:B------:R-:W-:Y:S01]  /*22390*/  IMAD.MOV.U32 R48, RZ, RZ, 0x9b8 ;  /* 0x000009b8ff307424 */ /* 0x000fe200078e00ff */
[----:B------:R-:W-:Y:S02]  /*223a0*/  ISETP.GT.AND P1, PT, R225, 0x1, PT ;  /* 0x00000001e100780c */ /* 0x000fe40003f24270 */
[----:B0-----:R-:W-:Y:S02]  /*223b0*/  ISETP.NE.AND P2, PT, R134, 0x1, PT ;  /* 0x000000018600780c */ /* 0x001fe40003f45270 */
[----:B------:R-:W-:-:S04]  /*223c0*/  SEL R48, R48, 0x978, P1 ;  /* 0x0000097830307807 */ /* 0x000fc80000800000 */
[----:B-1----:R3:W0:Y:S08]  /*223d0*/  LDC.64 R42, c[0x0][R48+0x220] ;  /* 0x00008800302a7b82 */ /* 0x0026300000000a00 */
[----:B------:R3:W1:Y:S08]  /*223e0*/  LDC.64 R46, c[0x0][R48+0x218] ;  /* 0x00008600302e7b82 */ /* 0x0006700000000a00 */
[----:B------:R3:W2:Y:S01]  /*223f0*/  LDC.64 R40, c[0x0][R48+0x228] ;  /* 0x00008a0030287b82 */ /* 0x0006a20000000a00 */
[----:B------:R-:W-:Y:S05]  /*22400*/  @P0 BRA `(.L_x_4698) ;  /* 0x0000000000100947 */ /* 0x000fea0003800000 */
[----:B------:R-:W-:Y:S05]  /*22410*/  @!P3 BRA `(.L_x_4698) ;  /* 0x00000000000cb947 */ /* 0x000fea0003800000 */
[----:B---3--:R-:W3:Y:S04]  /*22420*/  LDG.E R12, desc[UR40][R44.64] ;  /* 0x000000282c0c7981 */ /* 0x008ee8000c1e1900 */
[----:B-----5:R-:W3:Y:S02]  /*22430*/  LDG.E R53, desc[UR40][R44.64+0x4] ;  /* 0x000004282c357981 */ /* 0x020ee4000c1e1900 */
[----:B---3--:R-:W-:-:S07]  /*22440*/  IMAD.IADD R53, R53, 0x1, -R12 ;  /* 0x0000000135357824 */ /* 0x008fce00078e0a0c */
.L_x_4698:
[----:B------:R-:W4:Y:S04]  /*22450*/  LDL R54, [R1+0x70] ;  /* 0x0000700001367983 */ /* 0x000f280000100800 */
[----:B------:R-:W4:Y:S01]  /*22460*/  LDL R52, [R1+0x2c] ;  /* 0x00002c0001347983 */ /* 0x000f220000100800 */
[----:B---3--:R-:W3:Y:S01]  /*22470*/  LDC.64 R12, c[0x0][R48+0x210] ;  /* 0x00008400300c7b82 */ /* 0x008ee20000000a00 */
[----:B------:R-:W-:Y:S01]  /*22480*/  ISETP.NE.U32.AND P0, PT, RZ, UR4, PT ;  /* 0x00000004ff007c0c */ /* 0x000fe2000bf05070 */
[-C--:B-1----:R-:W-:Y:S01]  /*22490*/  IMAD R51, R47, R222.reuse, RZ ;  /* 0x000000de2f337224 */ /* 0x082fe200078e02ff */
[----:B------:R-:W-:Y:S01]  /*224a0*/  SHF.R.S32.HI R45, RZ, 0x1f, R226 ;  /* 0x0000001fff2d7819 */ /* 0x000fe200000114e2 */
[----:B------:R-:W-:Y:S01]  /*224b0*/  IMAD.WIDE.U32 R46, R46, R222, RZ ;  /* 0x000000de2e2e7225 */ /* 0x000fe200078e00ff */
[----:B------:R-:W-:-:S02]  /*224c0*/  ISETP.NE.AND.EX P0, PT, RZ, UR5, PT, P0 ;  /* 0x00000005ff007c0c */ /* 0x000fc4000bf05300 */
[----:B------:R-:W-:Y:S01]  /*224d0*/  SEL R49, R228, RZ, P1 ;  /* 0x000000ffe4317207 */ /* 0x000fe20000800000 */
[----:B------:R-:W1:Y:S01]  /*224e0*/  @P2 LDC R44, c[0x0][0xbec] ;  /* 0x0002fb00ff2c2b82 */ /* 0x000e620000000800 */
[----:B------:R-:W-:Y:S01]  /*224f0*/  SEL R132, R226, RZ, !P0 ;  /* 0x000000ffe2847207 */ /* 0x000fe20004000000 */
[----:B------:R-:W-:Y:S01]  /*22500*/  IMAD.IADD R50, R47, 0x1, R51 ;  /* 0x000000012f327824 */ /* 0x000fe200078e0233 */
[----:B------:R-:W-:Y:S01]  /*22510*/  SEL R45, R45, RZ, !P0 ;  /* 0x000000ff2d2d7207 */ /* 0x000fe20004000000 */
[-C--:B--2---:R-:W-:Y:S01]  /*22520*/  IMAD R47, R41, R49.reuse, RZ ;  /* 0x00000031292f7224 */ /* 0x084fe200078e02ff */
[----:B-----5:R-:W-:Y:S01]  /*22530*/  SHF.R.S32.HI R133, RZ, 0x1f, R11 ;  /* 0x0000001fff857819 */ /* 0x020fe2000001140b */
[----:B0-----:R-:W-:Y:S02]  /*22540*/  IMAD R43, R43, R132, RZ ;  /* 0x000000842b2b7224 */ /* 0x001fe400078e02ff */
[----:B------:R-:W0:Y:S01]  /*22550*/  @P2 LDC R57, c[0x0][0xbf0] ;  /* 0x0002fc00ff392b82 */ /* 0x000e220000000800 */
[----:B------:R-:W-:-:S04]  /*22560*/  IMAD.WIDE.U32 R40, R40, R49, RZ ;  /* 0x0000003128287225 */ /* 0x000fc800078e00ff */
[C---:B------:R-:W-:Y:S02]  /*22570*/  IMAD R55, R42.reuse, R45, R43 ;  /* 0x0000002d2a377224 */ /* 0x040fe400078e022b */
[----:B------:R-:W-:Y:S01]  /*22580*/  IMAD.WIDE.U32 R42, R42, R132, RZ ;  /* 0x000000842a2a7225 */ /* 0x000fe200078e00ff */
[----:B------:R-:W2:Y:S03]  /*22590*/  LDC.64 R14, c[0x0][0xba8] ;  /* 0x0002ea00ff0e7b82 */ /* 0x000ea60000000a00 */
[----:B------:R-:W-:Y:S01]  /*225a0*/  IMAD.IADD R45, R221, 0x1, R207 ;  /* 0x00000001dd2d7824 */ /* 0x000fe200078e02cf */
[----:B------:R-:W-:Y:S01]  /*225b0*/  IADD3 R46, P0, P3, R42, R46, R11 ;  /* 0x0000002e2a2e7210 */ /* 0x000fe20007b1e00b */
[----:B------:R-:W-:Y:S02]  /*225c0*/  IMAD.IADD R55, R43, 0x1, R55 ;  /* 0x000000012b377824 */ /* 0x000fe400078e0237 */
[----:B------:R-:W-:-:S02]  /*225d0*/  IMAD.MOV.U32 R43, RZ, RZ, R45 ;  /* 0x000000ffff2b7224 */ /* 0x000fc400078e002d */
[----:B-1----:R-:W-:-:S04]  /*225e0*/  @P2 IMAD.HI.U32 R42, R45, R44, RZ ;  /* 0x0000002c2d2a2227 */ /* 0x002fc800078e00ff */
[----:B------:R-:W-:Y:S01]  /*225f0*/  IMAD.IADD R47, R41, 0x1, R47 ;  /* 0x00000001292f7824 */ /* 0x000fe200078e022f */
[----:B0-----:R-:W-:Y:S02]  /*22600*/  @P2 SHF.R.U32.HI R43, RZ, R57, R42 ;  /* 0x00000039ff2b2219 */ /* 0x001fe4000001162a */
[----:B------:R-:W-:Y:S02]  /*22610*/  IADD3.X R42, R55, R50, R133, P0, P3 ;  /* 0x00000032372a7210 */ /* 0x000fe400007e6485 */
[----:B------:R-:W-:Y:S01]  /*22620*/  IADD3 R40, P0, P3, R43, R46, R40 ;  /* 0x0000002e2b287210 */ /* 0x000fe20007b1e028 */
[--C-:B------:R-:W-:Y:S01]  /*22630*/  IMAD.MOV R44, RZ, RZ, -R43.reuse ;  /* 0x000000ffff2c7224 */ /* 0x100fe200078e0a2b */
[----:B------:R-:W-:Y:S01]  /*22640*/  SHF.R.S32.HI R41, RZ, 0x1f, R43 ;  /* 0x0000001fff297819 */ /* 0x000fe2000001142b */
[----:B--2---:R-:W0:Y:S02]  /*22650*/  @!P1 LDC R14, c[0x0][0xb50] ;  /* 0x0002d400ff0e9b82 */ /* 0x004e240000000800 */
[----:B------:R-:W-:Y:S01]  /*22660*/  IMAD R43, R134, R44, R45 ;  /* 0x0000002c862b7224 */ /* 0x000fe200078e022d */
[----:B------:R-:W-:Y:S01]  /*22670*/  IADD3.X R41, R41, R42, R47, P0, P3 ;  /* 0x0000002a29297210 */ /* 0x000fe200007e642f */
[----:B------:R-:W-:-:S02]  /*22680*/  IMAD R42, R53, R134, RZ ;  /* 0x00000086352a7224 */ /* 0x000fc400078e02ff */
[-C--:B---3--:R-:W-:Y:S01]  /*22690*/  IMAD R13, R13, R43.reuse, RZ ;  /* 0x0000002b0d0d7224 */ /* 0x088fe200078e02ff */
[----:B------:R-:W-:Y:S01]  /*226a0*/  SHF.R.S32.HI R47, RZ, 0x1f, R43 ;  /* 0x0000001fff2f7819 */ /* 0x000fe2000001142b */
[C---:B------:R-:W-:Y:S01]  /*226b0*/  IMAD.WIDE.U32 R40, R12.reuse, R43, R40 ;  /* 0x0000002b0c287225 */ /* 0x040fe200078e0028 */
[----:B------:R-:W1:Y:S03]  /*226c0*/  @!P1 LDC R15, c[0x0][0xb54] ;  /* 0x0002d500ff0f9b82 */ /* 0x000e660000000800 */
[----:B------:R-:W-:-:S04]  /*226d0*/  IMAD R13, R12, R47, R13 ;  /* 0x0000002f0c0d7224 */ /* 0x000fc800078e020d */
[----:B------:R-:W-:Y:S01]  /*226e0*/  IMAD.IADD R12, R41, 0x1, R13 ;  /* 0x00000001290c7824 */ /* 0x000fe200078e020d */
[----:B0-----:R-:W-:-:S05]  /*226f0*/  LEA R44, P0, R40, R14, 0x2 ;  /* 0x0000000e282c7211 */ /* 0x001fca00078010ff */
[----:B------:R-:W-:Y:S01]  /*22700*/  SHFL.IDX PT, R14, R44, 0x1, 0x1c1f ;  /* 0x003c1f002c0e7f89 */ /* 0x000fe200000e0000 */
[----:B-1----:R-:W-:-:S03]  /*22710*/  LEA.HI.X R40, R40, R15, R12, 0x2, P0 ;  /* 0x0000000f28287211 */ /* 0x002fc600000f140c */
[----:B------:R-:W-:Y:S04]  /*22720*/  SHFL.IDX PT, R12, R44, RZ, 0x1c1f ;  /* 0x001c1fff2c0c7589 */ /* 0x000fe800000e0000 */
[----:B------:R-:W0:Y:S04]  /*22730*/  SHFL.IDX PT, R13, R40, RZ, 0x1c1f ;  /* 0x001c1fff280d7589 */ /* 0x000e2800000e0000 */
[----:B------:R-:W1:Y:S01]  /*22740*/  SHFL.IDX PT, R15, R40, 0x1, 0x1c1f ;  /* 0x003c1f00280f7f89 */ /* 0x000e6200000e0000 */
[----:B----4-:R-:W-:Y:S01]  /*22750*/  IMAD.IADD R41, R54, 0x1, R207 ;  /* 0x0000000136297824 */ /* 0x010fe200078e02cf */
[----:B------:R-:W-:-:S03]  /*22760*/  LOP3.LUT P0, RZ, R52, 0x3, RZ, 0xc0, !PT ;  /* 0x0000000334ff7812 */ /* 0x000fc6000780c0ff */
[C---:B------:R-:W-:Y:S01]  /*22770*/  VIADD R43, R41.reuse, 0x8 ;  /* 0x00000008292b7836 */ /* 0x040fe20000000000 */
[----:B------:R-:W-:-:S04]  /*22780*/  ISETP.GE.OR P3, PT, R41, R42, P0 ;  /* 0x0000002a2900720c */ /* 0x000fc80000766670 */
[----:B------:R-:W-:-:S09]  /*22790*/  ISETP.GE.OR P0, PT, R43, R42, P0 ;  /* 0x0000002a2b00720c */ /* 0x000fd20000706670 */
        /* <DEDUP_REMOVED lines=26> */
[----:B------:R-:W5:Y:S01]  /*22940*/  LD.E.128 R24, desc[UR40][R24.64] ;  /* 0x0000002818187980 */ /* 0x000f62000c101d00 */
[----:B------:R-:W-:Y:S02]  /*22950*/  LOP3.LUT R28, R29, 0x380, RZ, 0xc0, !PT ;  /* 0x000003801d1c7812 */ /* 0x000fe400078ec0ff */
[----:B------:R-:W-:-:S02]  /*22960*/  SHF.R.U64 R48, R48, 0x3, RZ ;  /* 0x0000000330307819 */ /* 0x000fc400000012ff */
[----:B------:R-:W-:Y:S02]  /*22970*/  LOP3.LUT R32, R33, 0x380, RZ, 0xc0, !PT ;  /* 0x0000038021207812 */ /* 0x000fe400078ec0ff */
[----:B------:R-:W-:Y:S01]  /*22980*/  LOP3.LUT R48, R48, R49, RZ, 0x3c, !PT ;  /* 0x0000003130307212 */ /* 0x000fe200078e3cff */
[--C-:B------:R-:W-:Y:S01]  /*22990*/  IMAD.X R49, RZ, RZ, R81.reuse, P3 ;  /* 0x000000ffff317224 */ /* 0x100fe200018e0651 */
[----:B------:R-:W-:Y:S02]  /*229a0*/  IADD3 R3, P3, R80, 0xb000, RZ ;  /* 0x0000b00050037810 */ /* 0x000fe40007f7e0ff */
[----:B------:R-:W-:Y:S02]  /*229b0*/  LOP3.LUT R36, R37, 0x380, RZ, 0xc0, !PT ;  /* 0x0000038025247812 */ /* 0x000fe400078ec0ff */
[----:B------:R-:W-:Y:S01]  /*229c0*/  LOP3.LUT R0, R3, 0x380, RZ, 0xc0, !PT ;  /* 0x0000038003007812 */ /* 0x000fe200078ec0ff */
[----:B------:R-:W-:Y:S01]  /*229d0*/  IMAD.X R69, RZ, RZ, R81, P3 ;  /* 0x000000ffff457224 */ /* 0x000fe200018e0651 */
[----:B------:R-:W-:Y:S01]  /*229e0*/  LOP3.LUT R44, R45, 0x380, RZ, 0xc0, !PT ;  /* 0x000003802d2c7812 */ /* 0x000fe200078ec0ff */
[----:B------:R-:W5:Y:S01]  /*229f0*/  LD.E.128 R48, desc[UR40][R48.64] ;  /* 0x0000002830307980 */ /* 0x000f62000c101d00 */
[----:B------:R-:W-:-:S02]  /*22a00*/  SHF.R.U64 R0, R0, 0x3, RZ ;  /* 0x0000000300007819 */ /* 0x000fc400000012ff */
[----:B------:R-:W-:Y:S02]  /*22a10*/  SHF.R.U64 R28, R28, 0x3, RZ ;  /* 0x000000031c1c7819 */ /* 0x000fe400000012ff */
[----:B------:R-:W-:Y:S01]  /*22a20*/  LOP3.LUT R68, R0, R3, RZ, 0x3c, !PT ;  /* 0x0000000300447212 */ /* 0x000fe200078e3cff */
[----:B------:R-:W-:Y:S01]  /*22a30*/  IMAD R0, R133, UR4, RZ ;  /* 0x0000000485007c24 */ /* 0x000fe2000f8e02ff */
[----:B------:R-:W-:Y:S01]  /*22a40*/  SHF.R.U64 R32, R32, 0x3, RZ ;  /* 0x0000000320207819 */ /* 0x000fe200000012ff */
[C---:B------:R-:W-:Y:S01]  /*22a50*/  IMAD.WIDE.U32 R2, R11.reuse, UR4, RZ ;  /* 0x000000040b027c25 */ /* 0x040fe2000f8e00ff */
[----:B------:R-:W-:Y:S02]  /*22a60*/  SHF.R.U64 R36, R36, 0x3, RZ ;  /* 0x0000000324247819 */ /* 0x000fe400000012ff */
[----:B------:R-:W-:Y:S01]  /*22a70*/  SHF.R.U64 R44, R44, 0x3, RZ ;  /* 0x000000032c2c7819 */ /* 0x000fe200000012ff */
[----:B------:R-:W-:Y:S01]  /*22a80*/  IMAD R13, R11, UR5, R0 ;  /* 0x000000050b0d7c24 */ /* 0x000fe2000f8e0200 */
[----:B------:R-:W-:Y:S01]  /*22a90*/  LOP3.LUT R28, R28, R29, RZ, 0x3c, !PT ;  /* 0x0000001d1c1c7212 */ /* 0x000fe200078e3cff */
[----:B------:R-:W-:Y:S01]  /*22aa0*/  IMAD R0, R41, 0x20, R8 ;  /* 0x0000002029007824 */ /* 0x000fe200078e0208 */
[----:B------:R-:W-:Y:S01]  /*22ab0*/  LOP3.LUT R32, R32, R33, RZ, 0x3c, !PT ;  /* 0x0000002120207212 */ /* 0x000fe200078e3cff */
[--C-:B------:R-:W-:Y:S01]  /*22ac0*/  IMAD.X R29, RZ, RZ, R81.reuse, P4 ;  /* 0x000000ffff1d7224 */ /* 0x100fe200020e0651 */
[----:B------:R-:W-:Y:S01]  /*22ad0*/  LOP3.LUT R36, R36, R37, RZ, 0x3c, !PT ;  /* 0x0000002524247212 */ /* 0x000fe200078e3cff */
[--C-:B------:R-:W-:Y:S01]  /*22ae0*/  IMAD.X R33, RZ, RZ, R81.reuse, P5 ;  /* 0x000000ffff217224 */ /* 0x100fe200028e0651 */
[----:B------:R-:W-:Y:S01]  /*22af0*/  LOP3.LUT R44, R44, R45, RZ, 0x3c, !PT ;  /* 0x0000002d2c2c7212 */ /* 0x000fe200078e3cff */
[--C-:B------:R-:W-:Y:S01]  /*22b00*/  IMAD.X R37, RZ, RZ, R81.reuse, P0 ;  /* 0x000000ffff257224 */ /* 0x100fe200000e0651 */
[C---:B------:R-:W-:Y:S01]  /*22b10*/  IADD3 R53, P4, R80.reuse, 0x7000, RZ ;  /* 0x0000700050357810 */ /* 0x040fe20007f9e0ff */
[----:B------:R-:W-:Y:S01]  /*22b20*/  IMAD.X R45, RZ, RZ, R81, P1 ;  /* 0x000000ffff2d7224 */ /* 0x000fe200008e0651 */
[C---:B------:R-:W-:Y:S01]  /*22b30*/  IADD3 R57, P5, R80.reuse, 0x8000, RZ ;  /* 0x0000800050397810 */ /* 0x040fe20007fbe0ff */
[----:B------:R-:W-:Y:S01]  /*22b40*/  IMAD.IADD R3, R3, 0x1, R13 ;  /* 0x0000000103037824 */ /* 0x000fe200078e020d */
[C---:B------:R-:W-:Y:S01]  /*22b50*/  IADD3 R61, P0, R80.reuse, 0x9000, RZ ;  /* 0x00009000503d7810 */ /* 0x040fe20007f1e0ff */
[----:B------:R-:W-:Y:S01]  /*22b60*/  ULDC.64 UR4, c[0x0][0xae8] ;  /* 0x0002ba0000047ab9 */ /* 0x000fe20000000a00 */
[----:B------:R-:W-:Y:S01]  /*22b70*/  IADD3 R65, P1, R80, 0xa000, RZ ;  /* 0x0000a00050417810 */ /* 0x000fe20007f3e0ff */
[----:B------:R-:W-:Y:S01]  /*22b80*/  IMAD.IADD R10, R207, 0x1, R0 ;  /* 0x00000001cf0a7824 */ /* 0x000fe200078e0200 */
[----:B------:R-:W-:Y:S01]  /*22b90*/  LOP3.LUT R52, R53, 0x380, RZ, 0xc0, !PT ;  /* 0x0000038035347812 */ /* 0x000fe200078ec0ff */
[----:B------:R-:W-:Y:S01]  /*22ba0*/  IMAD.WIDE.U32 R2, R222, UR4, R2 ;  /* 0x00000004de027c25 */ /* 0x000fe2000f8e0002 */
[----:B------:R-:W-:Y:S01]  /*22bb0*/  LOP3.LUT R56, R57, 0x380, RZ, 0xc0, !PT ;  /* 0x0000038039387812 */ /* 0x000fe200078ec0ff */
[----:B------:R-:W5:Y:S01]  /*22bc0*/  LD.E.128 R28, desc[UR40][R28.64] ;  /* 0x000000281c1c7980 */ /* 0x000f62000c101d00 */
[----:B------:R-:W-:-:S02]  /*22bd0*/  LOP3.LUT R60, R61, 0x380, RZ, 0xc0, !PT ;  /* 0x000003803d3c7812 */ /* 0x000fc400078ec0ff */
[----:B------:R-:W-:Y:S01]  /*22be0*/  LOP3.LUT R64, R65, 0x380, RZ, 0xc0, !PT ;  /* 0x0000038041407812 */ /* 0x000fe200078ec0ff */
[----:B0-----:R-:W-:Y:S01]  /*22bf0*/  @P2 IMAD.HI.U32 R0, R10, R15, RZ ;  /* 0x0000000f0a002227 */ /* 0x001fe200078e00ff */
[----:B------:R-:W-:Y:S01]  /*22c00*/  SHF.R.S32.HI R13, RZ, 0x1f, R132 ;  /* 0x0000001fff0d7819 */ /* 0x000fe20000011484 */
[----:B------:R-:W5:Y:S01]  /*22c10*/  LD.E.128 R32, desc[UR40][R32.64] ;  /* 0x0000002820207980 */ /* 0x000f62000c101d00 */
[----:B------:R-:W-:Y:S01]  /*22c20*/  LOP3.LUT R5, R80, 0x380, RZ, 0xc0, !PT ;  /* 0x0000038050057812 */ /* 0x000fe200078ec0ff */
        /* <DEDUP_REMOVED lines=10> */
[----:B-1----:R-:W-:Y:S01]  /*22cd0*/  @P2 SHF.R.U32.HI R11, RZ, R21, R0 ;  /* 0x00000015ff0b2219 */ /* 0x002fe20000011600 */
        /* <DEDUP_REMOVED lines=11> */
[----:B------:R-:W-:Y:S01]  /*22d90*/  SHF.R.S32.HI R0, RZ, 0x1f, R11 ;  /* 0x0000001fff007819 */ /* 0x000fe2000001140b */
[----:B------:R-:W-:Y:S01]  /*22da0*/  IMAD.WIDE.U32 R132, R132, UR4, R2 ;  /* 0x0000000484847c25 */ /* 0x000fe2000f8e0002 */
[----:B------:R-:W5:Y:S01]  /*22db0*/  LD.E.128 R52, desc[UR40][R52.64] ;  /* 0x0000002834347980 */ /* 0x000f62000c101d00 */
[----:B------:R-:W-:-:S02]  /*22dc0*/  ULDC.64 UR4, c[0x0][0xae0] ;  /* 0x0002b80000047ab9 */ /* 0x000fc40000000a00 */
[----:B------:R-:W-:Y:S01]  /*22dd0*/  IMAD.MOV R3, RZ, RZ, -R11 ;  /* 0x000000ffff037224 */ /* 0x000fe200078e0a0b */
[----:B------:R0:W5:Y:S01]  /*22de0*/  LD.E.128 R4, desc[UR40][R80.64] ;  /* 0x0000002850047980 */ /* 0x000162000c101d00 */
[----:B------:R-:W-:Y:S02]  /*22df0*/  IMAD.IADD R133, R133, 0x1, R13 ;  /* 0x0000000185857824 */ /* 0x000fe400078e020d */
[----:B------:R-:W-:Y:S01]  /*22e00*/  IMAD R13, R134, R3, R10 ;  /* 0x00000003860d7224 */ /* 0x000fe200078e020a */
[----:B------:R-:W5:Y:S04]  /*22e10*/  LD.E.128 R56, desc[UR40][R56.64] ;  /* 0x0000002838387980 */ /* 0x000f68000c101d00 */
        /* <DEDUP_REMOVED lines=34> */
.L_x_5009:
[----:B------:R-:W-:Y:S01]  /*23040*/  IMAD.IADD R207, R8, 0x1, R207 ;  /* 0x0000000108cf7824 */ /* 0x000fe200078e02cf */
        /* <DEDUP_REMOVED lines=16> */
.L_x_4702:
[----:B------:R-:W-:Y:S05]  /*23150*/  BSYNC B1 ;  /* 0x0000000000017941 */ /* 0x000fea0003800000 */
.L_x_4701:
[----:B------:R-:W-:-:S03]  /*23160*/  UMOV UR4, 0xffffffff ;  /* 0xffffffff00047882 */ /* 0x000fc60000000000 */
[----:B------:R-:W-:Y:S05]  /*23170*/  BRA.DIV UR4, `(.L_x_4703) ;  /* 0x000000f204007947 */ /* 0x000fea000b800000 */
[----:B-1----:R1:W4:Y:S04]  /*23180*/  SHFL.IDX PT, R0, R3, 0x1, 0x181f ;  /* 0x00381f0003007f89 */ /* 0x00232800000e0000 */
[----:B--23--:R1:W2:Y:S02]  /*23190*/  SHFL.IDX PT, R14, R2, 0x1, 0x181f ;  /* 0x00381f00020e7f89 */ /* 0x00c2a400000e0000 */
.L_x_5013:
[----:B-----5:R-:W-:Y:S01]  /*231a0*/  VIADD R5, R207, 0x20 ;  /* 0x00000020cf057836 */ /* 0x020fe20000000000 */
        /* <DEDUP_REMOVED lines=16> */
.L_x_4705:
[----:B------:R-:W-:Y:S05]  /*232b0*/  BSYNC B1 ;  /* 0x0000000000017941 */ /* 0x000fea0003800000 */
.L_x_4704:
[----:B------:R-:W-:-:S03]  /*232c0*/  UMOV UR4, 0xffffffff ;  /* 0xffffffff00047882 */ /* 0x000fc60000000000 */
[----:B------:R-:W-:Y:S05]  /*232d0*/  BRA.DIV UR4, `(.L_x_4706) ;  /* 0x000000ee04f07947 */ /* 0x000fea000b800000 */
[----:B----4-:R4:W0:Y:S04]  /*232e0*/  SHFL.IDX PT, R0, R3, 0x2, 0x181f ;  /* 0x00581f0003007f89 */ /* 0x01082800000e0000 */
[----:B--23--:R4:W2:Y:S02]  /*232f0*/  SHFL.IDX PT, R14, R2, 0x2, 0x181f ;  /* 0x00581f00020e7f89 */ /* 0x00c8a400000e0000 */
.L_x_5017:
        /* <DEDUP_REMOVED lines=17> */
.L_x_4708:
[----:B------:R-:W-:Y:S05]  /*23410*/  BSYNC B1 ;  /* 0x0000000000017941 */ /* 0x000fea0003800000 */
.L_x_4707:
[----:B------:R-:W-:-:S03]  /*23420*/  UMOV UR4, 0xffffffff ;  /* 0xffffffff00047882 */ /* 0x000fc60000000000 */
[----:B------:R-:W-:Y:S05]  /*23430*/  BRA.DIV UR4, `(.L_x_4709) ;  /* 0x000000ee04e07947 */ /* 0x000fea000b800000 */
[----:B0-----:R0:W0:Y:S04]  /*23440*/  SHFL.IDX PT, R0, R3, 0x3, 0x181f ;  /* 0x00781f0003007f89 */ /* 0x00102800000e0000 */
[----:B--23--:R2:W3:Y:S02]  /*23450*/  SHFL.IDX PT, R14, R2, 0x3, 0x181f ;  /* 0x00781f00020e7f89 */ /* 0x00c4e400000e0000 */
.L_x_5021:
        /* <DEDUP_REMOVED lines=18> */
.L_x_4699:
[----:B------:R-:W-:Y:S01]  /*23580*/  ULDC.64 UR4, c[0x0][0xb08] ;  /* 0x0002c20000047ab9 */ /* 0x000fe20000000a00 */
[----:B------:R-:W1:Y:S01]  /*23590*/  @P2 LDC R47, c[0x0][0xbf0] ;  /* 0x0002fc00ff2f2b82 */ /* 0x000e620000000800 */
[----:B0-----:R-:W-:Y:S02]  /*235a0*/  IMAD R14, R133, UR4, RZ ;  /* 0x00000004850e7c24 */ /* 0x001fe4000f8e02ff */
[----:B------:R-:W-:-:S04]  /*235b0*/  IMAD.WIDE.U32 R12, R11, UR4, RZ ;  /* 0x000000040b0c7c25 */ /* 0x000fc8000f8e00ff */
[----:B------:R-:W-:Y:S01]  /*235c0*/  IMAD R11, R11, UR5, R14 ;  /* 0x000000050b0b7c24 */ /* 0x000fe2000f8e020e */
[----:B------:R-:W-:Y:S01]  /*235d0*/  ULDC.64 UR4, c[0x0][0xb38] ;  /* 0x0002ce0000047ab9 */ /* 0x000fe20000000a00 */
[----:B------:R-:W0:Y:S01]  /*235e0*/  @P2 LDC R14, c[0x0][0xbec] ;  /* 0x0002fb00ff0e2b82 */ /* 0x000e220000000800 */
[----:B------:R-:W-:Y:S02]  /*235f0*/  VIADD R40, R16, 0x2a820 ;  /* 0x0002a82010287836 */ /* 0x000fe40000000000 */
[----:B------:R-:W-:Y:S01]  /*23600*/  IMAD.IADD R13, R13, 0x1, R11 ;  /* 0x000000010d0d7824 */ /* 0x000fe200078e020b */
[----:B------:R-:W-:Y:S02]  /*23610*/  SHF.R.S32.HI R11, RZ, 0x1f, R132 ;  /* 0x0000001fff0b7819 */ /* 0x000fe40000011484 */
[----:B------:R-:W-:Y:S01]  /*23620*/  PRMT R40, RZ, 0x654, R40 ;  /* 0x00000654ff287816 */ /* 0x000fe20000000028 */
[----:B------:R-:W-:-:S03]  /*23630*/  IMAD.WIDE.U32 R12, R222, UR4, R12 ;  /* 0x00000004de0c7c25 */ /* 0x000fc6000f8e000c */
[----:B------:R2:W-:Y:S01]  /*23640*/  SYNCS.ARRIVE.TRANS64.RED.A1T0 RZ, [R40+URZ], RZ ;  /* 0x000000ff28ff79a7 */ /* 0x0005e2000810043f */
[----:B------:R-:W-:Y:S01]  /*23650*/  IMAD R13, R222, UR5, R13 ;  /* 0x00000005de0d7c24 */ /* 0x000fe2000f8e020d */
[----:B------:R-:W-:Y:S02]  /*23660*/  ULDC.64 UR4, c[0x0][0xb40] ;  /* 0x0002d00000047ab9 */ /* 0x000fe40000000a00 */
[----:B------:R-:W-:Y:S02]  /*23670*/  IMAD R11, R11, UR4, RZ ;  /* 0x000000040b0b7c24 */ /* 0x000fe4000f8e02ff */
[----:B------:R-:W-:-:S04]  /*23680*/  IMAD.WIDE.U32 R12, R132, UR4, R12 ;  /* 0x00000004840c7c25 */ /* 0x000fc8000f8e000c */
[----:B------:R-:W-:Y:S01]  /*23690*/  IMAD R15, R132, UR5, R11 ;  /* 0x00000005840f7c24 */ /* 0x000fe2000f8e020b */
[----:B------:R-:W-:Y:S01]  /*236a0*/  ULDC.64 UR4, c[0x0][0xb48] ;  /* 0x0002d20000047ab9 */ /* 0x000fe20000000a00 */
[----:B------:R-:W-:Y:S02]  /*236b0*/  IMAD.MOV.U32 R11, RZ, RZ, R45 ;  /* 0x000000ffff0b7224 */ /* 0x000fe400078e002d */
[----:B0-----:R-:W-:-:S04]  /*236c0*/  @P2 IMAD.HI.U32 R14, R45, R14, RZ ;  /* 0x0000000e2d0e2227 */ /* 0x001fc800078e00ff */
[----:B------:R-:W-:Y:S01]  /*236d0*/  IMAD.IADD R13, R13, 0x1, R15 ;  /* 0x000000010d0d7824 */ /* 0x000fe200078e020f */
[----:B-1----:R-:W-:Y:S01]  /*236e0*/  @P2 SHF.R.U32.HI R11, RZ, R47, R14 ;  /* 0x0000002fff0b2219 */ /* 0x002fe2000001160e */
[----:B------:R-:W-:-:S03]  /*236f0*/  IMAD.WIDE.U32 R12, R228, UR4, R12 ;  /* 0x00000004e40c7c25 */ /* 0x000fc6000f8e000c */
[--C-:B------:R-:W-:Y:S01]  /*23700*/  SHF.R.S32.HI R14, RZ, 0x1f, R11.reuse ;  /* 0x0000001fff0e7819 */ /* 0x100fe2000001140b */
[----:B------:R-:W-:Y:S02]  /*23710*/  IMAD.MOV R15, RZ, RZ, -R11 ;  /* 0x000000ffff0f7224 */ /* 0x000fe400078e0a0b */
[----:B------:R-:W-:Y:S01]  /*23720*/  IMAD R13, R228, UR5, R13 ;  /* 0x00000005e40d7c24 */ /* 0x000fe2000f8e020d */
[----:B------:R-:W-:Y:S01]  /*23730*/  ULDC.64 UR4, c[0x0][0xb30] ;  /* 0x0002cc0000047ab9 */ /* 0x000fe20000000a00 */
[----:B------:R-:W-:Y:S02]  /*23740*/  IMAD R15, R134, R15, R45 ;  /* 0x0000000f860f7224 */ /* 0x000fe400078e022d */
[----:B------:R-:W-:Y:S02]  /*23750*/  IMAD R14, R14, UR4, RZ ;  /* 0x000000040e0e7c24 */ /* 0x000fe4000f8e02ff */
        /* <DEDUP_REMOVED lines=13> */
[----:B--2---:R-:W-:Y:S06]  /*23830*/  BRA.DIV UR4, `(.L_x_4711) ;  /* 0x000000ee04287947 */ /* 0x004fec000b800000 */
[----:B------:R0:W1:Y:S04]  /*23840*/  SHFL.IDX PT, R46, R45, RZ, 0x1c1f ;  /* 0x001c1fff2d2e7589 */ /* 0x00006800000e0000 */
[----:B------:R0:W2:Y:S02]  /*23850*/  SHFL.IDX PT, R47, R44, RZ, 0x1c1f ;  /* 0x001c1fff2c2f7589 */ /* 0x0000a400000e0000 */
.L_x_5024:
[----:B------:R-:W-:Y:S01]  /*23860*/  ISETP.GE.AND P0, PT, R41, R42, PT ;  /* 0x0000002a2900720c */ /* 0x000fe20003f06270 */
[----:B------:R-:W-:-:S12]  /*23870*/  BSSY B1, `(.L_x_4712) ;  /* 0x00000c1000017945 */ /* 0x000fd80003800000 */
[----:B------:R-:W-:Y:S05]  /*23880*/  @P0 BRA `(.L_x_4713) ;  /* 0x0000000800fc0947 */ /* 0x000fea0003800000 */
[----:B------:R-:W-:Y:S01]  /*23890*/  ULDC UR4, c[0x0][0xac8] ;  /* 0x0002b20000047ab9 */ /* 0x000fe20000000800 */
[C---:B------:R-:W-:Y:S01]  /*238a0*/  VIADD R40, R200.reuse, 0x8 ;  /* 0x00000008c8287836 */ /* 0x040fe20000000000 */
[C---:B------:R-:W-:Y:S01]  /*238b0*/  ISETP.GE.AND P1, PT, R200.reuse, UR4, PT ;  /* 0x00000004c8007c0c */ /* 0x040fe2000bf26270 */
[C---:B------:R-:W-:Y:S01]  /*238c0*/  VIADD R11, R200.reuse, 0x10 ;  /* 0x00000010c80b7836 */ /* 0x040fe20000000000 */
[----:B------:R-:W-:Y:S01]  /*238d0*/  SHF.R.S32.HI R14, RZ, 0x1f, R200 ;  /* 0x0000001fff0e7819 */ /* 0x000fe200000114c8 */
[----:B------:R-:W-:Y:S01]  /*238e0*/  VIADD R50, R200, 0x18 ;  /* 0x00000018c8327836 */ /* 0x000fe20000000000 */
[----:B------:R-:W-:Y:S01]  /*238f0*/  ISETP.GE.AND P0, PT, R40, UR4, PT ;  /* 0x0000000428007c0c */ /* 0x000fe2000bf06270 */
[C---:B------:R-:W-:Y:S01]  /*23900*/  VIADD R48, R200.reuse, 0x8 ;  /* 0x00000008c8307836 */ /* 0x040fe20000000000 */
[----:B------:R-:W-:Y:S01]  /*23910*/  ISETP.GE.AND P2, PT, R11, UR4, PT ;  /* 0x000000040b007c0c */ /* 0x000fe2000bf46270 */
[C---:B------:R-:W-:Y:S02]  /*23920*/  VIADD R49, R200.reuse, 0x20 ;  /* 0x00000020c8317836 */ /* 0x040fe40000000000 */
[C---:B------:R-:W-:Y:S01]  /*23930*/  VIADD R51, R200.reuse, 0x10 ;  /* 0x00000010c8337836 */ /* 0x040fe20000000000 */
[----:B------:R-:W-:Y:S01]  /*23940*/  SHF.R.S32.HI R48, RZ, 0x1f, R48 ;  /* 0x0000001fff307819 */ /* 0x000fe20000011430 */
[----:B------:R-:W-:-:S02]  /*23950*/  VIADD R52, R200, 0x18 ;  /* 0x00000018c8347836 */ /* 0x000fc40000000000 */
[-C--:B------:R-:W-:Y:S02]  /*23960*/  @!P1 LOP3.LUT R79, R79, R78.reuse, RZ, 0x3c, !PT ;  /* 0x0000004e4f4f9212 */ /* 0x080fe400078e3cff */
[C---:B--2---:R-:W-:Y:S02]  /*23970*/  @!P1 LEA R12, P3, R200.reuse, R47, 0x2 ;  /* 0x0000002fc80c9211 */ /* 0x044fe400078610ff */
[C---:B------:R-:W-:Y:S01]  /*23980*/  @!P1 LOP3.LUT R78, R79.reuse, R78, RZ, 0x3c, !PT ;  /* 0x0000004e4f4e9212 */ /* 0x040fe200078e3cff */
[----:B------:R-:W-:Y:S01]  /*23990*/  @!P0 IMAD.MOV.U32 R41, RZ, RZ, R0 ;  /* 0x000000ffff298224 */ /* 0x000fe200078e0000 */
[C---:B-1----:R-:W-:Y:S01]  /*239a0*/  @!P1 LEA.HI.X R13, R200.reuse, R46, R14, 0x2, P3 ;  /* 0x0000002ec80d9211 */ /* 0x042fe200018f140e */
[----:B------:R-:W-:Y:S01]  /*239b0*/  VIADD R0, R200, 0x40 ;  /* 0x00000040c8007836 */ /* 0x000fe20000000000 */
[----:B------:R-:W-:Y:S02]  /*239c0*/  ISETP.GE.AND P3, PT, R50, UR4, PT ;  /* 0x0000000432007c0c */ /* 0x000fe4000bf66270 */
[----:B------:R-:W-:-:S02]  /*239d0*/  @!P1 LOP3.LUT R79, R79, R78, RZ, 0x3c, !PT ;  /* 0x0000004e4f4f9212 */ /* 0x000fc400078e3cff */
[CC--:B------:R-:W-:Y:S02]  /*239e0*/  @!P0 LEA R14, P4, R40.reuse, R47.reuse, 0x2 ;  /* 0x0000002f280e8211 */ /* 0x0c0fe400078810ff */
[----:B------:R-:W-:Y:S01]  /*239f0*/  SHF.R.S32.HI R51, RZ, 0x1f, R51 ;  /* 0x0000001fff337819 */ /* 0x000fe20000011433 */
[----:B------:R1:W-:Y:S01]  /*23a00*/  @!P1 ST.E.64 desc[UR40][R12.64], R78 ;  /* 0x0000004e0c009985 */ /* 0x0003e2000c101b28 */
[----:B------:R-:W-:Y:S02]  /*23a10*/  ISETP.GE.AND P1, PT, R49, UR4, PT ;  /* 0x0000000431007c0c */ /* 0x000fe4000bf26270 */
[----:B------:R-:W-:Y:S01]  /*23a20*/  @!P0 LEA.HI.X R15, R40, R46, R48, 0x2, P4 ;  /* 0x0000002e280f8211 */ /* 0x000fe200020f1430 */
[----:B------:R-:W-:Y:S01]  /*23a30*/  @!P0 IMAD.MOV.U32 R40, RZ, RZ, R2 ;  /* 0x000000ffff288224 */ /* 0x000fe200078e0002 */
[----:B------:R-:W-:Y:S01]  /*23a40*/  SHF.R.S32.HI R52, RZ, 0x1f, R52 ;  /* 0x0000001fff347819 */ /* 0x000fe20000011434 */
[----:B------:R-:W-:Y:S01]  /*23a50*/  VIADD R48, R200, 0x28 ;  /* 0x00000028c8307836 */ /* 0x000fe20000000000 */
[----:B------:R-:W-:Y:S01]  /*23a60*/  SHF.R.S32.HI R0, RZ, 0x1f, R0 ;  /* 0x0000001fff007819 */ /* 0x000fe20000011400 */
[----:B------:R-:W-:Y:S01]  /*23a70*/  @!P2 IMAD.MOV.U32 R2, RZ, RZ, R5 ;  /* 0x000000ffff02a224 */ /* 0x000fe200078e0005 */
[----:B------:R2:W-:Y:S01]  /*23a80*/  @!P0 ST.E.64 desc[UR40][R14.64], R40 ;  /* 0x000000280e008985 */ /* 0x0005e2000c101b28 */
[----:B------:R-:W-:Y:S01]  /*23a90*/  @!P3 IMAD.MOV.U32 R5, RZ, RZ, R4 ;  /* 0x000000ffff05b224 */ /* 0x000fe200078e0004 */
[----:B------:R-:W-:Y:S01]  /*23aa0*/  ISETP.GE.AND P0, PT, R48, UR4, PT ;  /* 0x0000000430007c0c */ /* 0x000fe2000bf06270 */
[----:B------:R-:W-:Y:S01]  /*23ab0*/  @!P3 IMAD.MOV.U32 R4, RZ, RZ, R6 ;  /* 0x000000ffff04b224 */ /* 0x000fe200078e0006 */
[----:B-1----:R-:W-:-:S04]  /*23ac0*/  @!P2 LEA R12, P5, R11, R47, 0x2 ;  /* 0x0000002f0b0ca211 */ /* 0x002fc800078a10ff */
[-C--:B------:R-:W-:Y:S01]  /*23ad0*/  @!P2 LEA.HI.X R13, R11, R46.reuse, R51, 0x2, P5 ;  /* 0x0000002e0b0da211 */ /* 0x080fe200028f1433 */
[C---:B------:R-:W-:Y:S02]  /*23ae0*/  VIADD R11, R200.reuse, 0x30 ;  /* 0x00000030c80b7836 */ /* 0x040fe40000000000 */
[----:B------:R-:W-:Y:S01]  /*23af0*/  VIADD R51, R200, 0x20 ;  /* 0x00000020c8337836 */ /* 0x000fe20000000000 */
[CC--:B--2---:R-:W-:Y:S01]  /*23b00*/  @!P3 LEA R14, P4, R50.reuse, R47.reuse, 0x2 ;  /* 0x0000002f320eb211 */ /* 0x0c4fe200078810ff */
[----:B------:R1:W-:Y:S01]  /*23b10*/  @!P2 ST.E.64 desc[UR40][R12.64], R2 ;  /* 0x000000020c00a985 */ /* 0x0003e2000c101b28 */
[----:B------:R-:W-:Y:S02]  /*23b20*/  ISETP.GE.AND P2, PT, R11, UR4, PT ;  /* 0x000000040b007c0c */ /* 0x000fe4000bf46270 */
[----:B------:R-:W-:Y:S01]  /*23b30*/  @!P3 LEA.HI.X R15, R50, R46, R52, 0x2, P4 ;  /* 0x0000002e320fb211 */ /* 0x000fe200020f1434 */
[C---:B------:R-:W-:Y:S01]  /*23b40*/  VIADD R50, R200.reuse, 0x38 ;  /* 0x00000038c8327836 */ /* 0x040fe20000000000 */
[----:B------:R-:W-:Y:S01]  /*23b50*/  SHF.R.S32.HI R51, RZ, 0x1f, R51 ;  /* 0x0000001fff337819 */ /* 0x000fe20000011433 */
[----:B------:R-:W-:Y:S01]  /*23b60*/  VIADD R52, R200, 0x28 ;  /* 0x00000028c8347836 */ /* 0x000fe20000000000 */
[----:B------:R-:W-:Y:S01]  /*23b70*/  @!P0 LEA R6, P4, R48, R47, 0x2 ;  /* 0x0000002f30068211 */ /* 0x000fe200078810ff */
[----:B------:R2:W-:Y:S01]  /*23b80*/  @!P3 ST.E.64 desc[UR40][R14.64], R4 ;  /* 0x000000040e00b985 */ /* 0x0005e2000c101b28 */
[----:B------:R-:W-:-:S02]  /*23b90*/  ISETP.GE.AND P3, PT, R50, UR4, PT ;  /* 0x0000000432007c0c */ /* 0x000fc4000bf66270 */
[----:B------:R-:W-:Y:S02]  /*23ba0*/  SHF.R.S32.HI R52, RZ, 0x1f, R52 ;  /* 0x0000001fff347819 */ /* 0x000fe40000011434 */
[C---:B-1----:R-:W-:Y:S01]  /*23bb0*/  @!P1 LEA R2, P5, R49.reuse, R47, 0x2 ;  /* 0x0000002f31029211 */ /* 0x042fe200078a10ff */
[C---:B------:R-:W-:Y:S01]  /*23bc0*/  VIADD R12, R200.reuse, 0x48 ;  /* 0x00000048c80c7836 */ /* 0x040fe20000000000 */
[----:B------:R-:W-:Y:S02]  /*23bd0*/  SHF.R.S32.HI R13, RZ, 0x1f, R229 ;  /* 0x0000001fff0d7819 */ /* 0x000fe400000114e5 */
[----:B------:R-:W-:Y:S01]  /*23be0*/  @!P1 LEA.HI.X R3, R49, R46, R51, 0x2, P5 ;  /* 0x0000002e31039211 */ /* 0x000fe200028f1433 */
[C---:B------:R-:W-:Y:S01]  /*23bf0*/  VIADD R49, R200.reuse, 0x40 ;  /* 0x00000040c8317836 */ /* 0x040fe20000000000 */
[----:B------:R-:W-:Y:S01]  /*23c00*/  SHF.R.S32.HI R12, RZ, 0x1f, R12 ;  /* 0x0000001fff0c7819 */ /* 0x000fe2000001140c */
[----:B------:R-:W-:Y:S02]  /*23c10*/  VIADD R51, R200, 0x30 ;  /* 0x00000030c8337836 */ /* 0x000fe40000000000 */
[----:B--2---:R-:W-:-:S02]  /*23c20*/  @!P1 IMAD.MOV.U32 R4, RZ, RZ, R87 ;  /* 0x000000ffff049224 */ /* 0x004fc400078e0057 */
[----:B------:R-:W-:Y:S01]  /*23c30*/  @!P1 IMAD.MOV.U32 R5, RZ, RZ, R7 ;  /* 0x000000ffff059224 */ /* 0x000fe200078e0007 */
[----:B------:R-:W-:Y:S01]  /*23c40*/  SHF.R.S32.HI R51, RZ, 0x1f, R51 ;  /* 0x0000001fff337819 */ /* 0x000fe20000011433 */
[----:B------:R-:W-:Y:S01]  /*23c50*/  @!P0 IMAD.MOV.U32 R87, RZ, RZ, R86 ;  /* 0x000000ffff578224 */ /* 0x000fe200078e0056 */
[----:B------:R-:W-:Y:S01]  /*23c60*/  @!P0 LEA.HI.X R7, R48, R46, R52, 0x2, P4 ;  /* 0x0000002e30078211 */ /* 0x000fe200020f1434 */
[----:B------:R-:W-:Y:S01]  /*23c70*/  @!P0 IMAD.MOV.U32 R86, RZ, RZ, R88 ;  /* 0x000000ffff568224 */ /* 0x000fe200078e0058 */
[----:B------:R1:W-:Y:S01]  /*23c80*/  @!P1 ST.E.64 desc[UR40][R2.64], R4 ;  /* 0x0000000402009985 */ /* 0x0003e2000c101b28 */
[----:B------:R-:W-:Y:S01]  /*23c90*/  ISETP.GE.AND P1, PT, R49, UR4, PT ;  /* 0x0000000431007c0c */ /* 0x000fe2000bf26270 */
[----:B------:R-:W-:Y:S02]  /*23ca0*/  VIADD R48, R200, 0x48 ;  /* 0x00000048c8307836 */ /* 0x000fe40000000000 */
[----:B------:R2:W-:Y:S03]  /*23cb0*/  @!P0 ST.E.64 desc[UR40][R6.64], R86 ;  /* 0x0000005606008985 */ /* 0x0005e6000c101b28 */
[----:B------:R-:W-:-:S02]  /*23cc0*/  ISETP.GE.AND P0, PT, R48, UR4, PT ;  /* 0x0000000430007c0c */ /* 0x000fc4000bf06270 */
[CC--:B-1----:R-:W-:Y:S01]  /*23cd0*/  @!P2 LEA R2, P5, R11.reuse, R47.reuse, 0x2 ;  /* 0x0000002f0b02a211 */ /* 0x0c2fe200078a10ff */
[----:B------:R-:W-:Y:S02]  /*23ce0*/  @!P2 IMAD.MOV.U32 R4, RZ, RZ, R91 ;  /* 0x000000ffff04a224 */ /* 0x000fe400078e005b */
[----:B------:R-:W-:Y:S01]  /*23cf0*/  @!P2 IMAD.MOV.U32 R5, RZ, RZ, R89 ;  /* 0x000000ffff05a224 */ /* 0x000fe200078e0059 */
[----:B------:R-:W-:Y:S01]  /*23d00*/  @!P2 LEA.HI.X R3, R11, R46, R51, 0x2, P5 ;  /* 0x0000002e0b03a211 */ /* 0x000fe200028f1433 */
[----:B------:R-:W-:Y:S01]  /*23d10*/  VIADD R11, R200, 0x50 ;  /* 0x00000050c80b7836 */ /* 0x000fe20000000000 */
[----:B--2---:R-:W-:Y:S01]  /*23d20*/  @!P3 LEA R6, P4, R50, R47, 0x2 ;  /* 0x0000002f3206b211 */ /* 0x004fe200078810ff */
[----:B------:R-:W-:Y:S02]  /*23d30*/  VIADD R51, R200, 0x38 ;  /* 0x00000038c8337836 */ /* 0x000fe40000000000 */
[----:B------:R1:W-:Y:S01]  /*23d40*/  @!P2 ST.E.64 desc[UR40][R2.64], R4 ;  /* 0x000000040200a985 */ /* 0x0003e2000c101b28 */
[----:B------:R-:W-:Y:S01]  /*23d50*/  ISETP.GE.AND P2, PT, R11, UR4, PT ;  /* 0x000000040b007c0c */ /* 0x000fe2000bf46270 */
[----:B------:R-:W-:Y:S01]  /*23d60*/  @!P3 IMAD.MOV.U32 R91, RZ, RZ, R90 ;  /* 0x000000ffff5bb224 */ /* 0x000fe200078e005a */
[----:B------:R-:W-:Y:S01]  /*23d70*/  SHF.R.S32.HI R51, RZ, 0x1f, R51 ;  /* 0x0000001fff337819 */ /* 0x000fe20000011433 */
[----:B------:R-:W-:-:S03]  /*23d80*/  @!P3 IMAD.MOV.U32 R90, RZ, RZ, R92 ;  /* 0x000000ffff5ab224 */ /* 0x000fc600078e005c */
[----:B------:R-:W-:-:S05]  /*23d90*/  @!P3 LEA.HI.X R7, R50, R46, R51, 0x2, P4 ;  /* 0x0000002e3207b211 */ /* 0x000fca00020f1433 */
[----:B------:R2:W-:Y:S01]  /*23da0*/  @!P3 ST.E.64 desc[UR40][R6.64], R90 ;  /* 0x0000005a0600b985 */ /* 0x0005e2000c101b28 */
[----:B------:R-:W-:Y:S01]  /*23db0*/  ISETP.GE.AND P3, PT, R237, UR4, PT ;  /* 0x00000004ed007c0c */ /* 0x000fe2000bf66270 */
[----:B-1----:R-:W-:Y:S01]  /*23dc0*/  @!P1 IMAD.MOV.U32 R4, RZ, RZ, R95 ;  /* 0x000000ffff049224 */ /* 0x002fe200078e005f */
[C---:B------:R-:W-:Y:S01]  /*23dd0*/  @!P1 LEA R2, P5, R49.reuse, R47, 0x2 ;  /* 0x0000002f31029211 */ /* 0x040fe200078a10ff */
[----:B------:R-:W-:Y:S02]  /*23de0*/  @!P1 IMAD.MOV.U32 R5, RZ, RZ, R93 ;  /* 0x000000ffff059224 */ /* 0x000fe400078e005d */
[----:B------:R-:W-:Y:S01]  /*23df0*/  @!P0 IMAD.MOV.U32 R95, RZ, RZ, R94 ;  /* 0x000000ffff5f8224 */ /* 0x000fe200078e005e */
[----:B------:R-:W-:Y:S01]  /*23e00*/  @!P1 LEA.HI.X R3, R49, R46, R0, 0x2, P5 ;  /* 0x0000002e31039211 */ /* 0x000fe200028f1400 */
[----:B------:R-:W-:Y:S02]  /*23e10*/  VIADD R0, R200, 0x50 ;  /* 0x00000050c8007836 */ /* 0x000fe40000000000 */
[----:B------:R-:W-:-:S02]  /*23e20*/  @!P0 IMAD.MOV.U32 R94, RZ, RZ, R96 ;  /* 0x000000ffff5e8224 */ /* 0x000fc400078e0060 */
[----:B------:R1:W-:Y:S01]  /*23e30*/  @!P1 ST.E.64 desc[UR40][R2.64], R4 ;  /* 0x0000000402009985 */ /* 0x0003e2000c101b28 */
[----:B------:R-:W-:Y:S02]  /*23e40*/  ISETP.GE.AND P1, PT, R236, UR4, PT ;  /* 0x00000004ec007c0c */ /* 0x000fe4000bf26270 */
[CC--:B--2---:R-:W-:Y:S02]  /*23e50*/  @!P0 LEA R6, P4, R48.reuse, R47.reuse, 0x2 ;  /* 0x0000002f30068211 */ /* 0x0c4fe400078810ff */
[----:B------:R-:W-:Y:S02]  /*23e60*/  SHF.R.S32.HI R0, RZ, 0x1f, R0 ;  /* 0x0000001fff007819 */ /* 0x000fe40000011400 */
[----:B------:R-:W-:Y:S02]  /*23e70*/  @!P0 LEA.HI.X R7, R48, R46, R12, 0x2, P4 ;  /* 0x0000002e30078211 */ /* 0x000fe400020f140c */
[----:B------:R-:W-:Y:S02]  /*23e80*/  ISETP.GE.AND P4, PT, R235, UR4, PT ;  /* 0x00000004eb007c0c */ /* 0x000fe4000bf86270 */
[----:B------:R-:W-:Y:S01]  /*23e90*/  SHF.R.S32.HI R12, RZ, 0x1f, R235 ;  /* 0x0000001fff0c7819 */ /* 0x000fe200000114eb */
[----:B------:R2:W-:Y:S01]  /*23ea0*/  @!P0 ST.E.64 desc[UR40][R6.64], R94 ;  /* 0x0000005e06008985 */ /* 0x0005e2000c101b28 */
[----:B-1----:R-:W-:Y:S01]  /*23eb0*/  @!P2 LEA R2, P5, R11, R47, 0x2 ;  /* 0x0000002f0b02a211 */ /* 0x002fe200078a10ff */
[----:B------:R-:W-:-:S02]  /*23ec0*/  @!P2 IMAD.MOV.U32 R4, RZ, RZ, R99 ;  /* 0x000000ffff04a224 */ /* 0x000fc400078e0063 */
[----:B------:R-:W-:Y:S01]  /*23ed0*/  @!P2 IMAD.MOV.U32 R5, RZ, RZ, R97 ;  /* 0x000000ffff05a224 */ /* 0x000fe200078e0061 */
[----:B------:R-:W-:Y:S01]  /*23ee0*/  @!P2 LEA.HI.X R3, R11, R46, R0, 0x2, P5 ;  /* 0x0000002e0b03a211 */ /* 0x000fe200028f1400 */
[----:B------:R-:W-:Y:S01]  /*23ef0*/  @!P3 IMAD.MOV.U32 R99, RZ, RZ, R98 ;  /* 0x000000ffff63b224 */ /* 0x000fe200078e0062 */
[----:B------:R-:W-:Y:S01]  /*23f00*/  SHF.R.S32.HI R11, RZ, 0x1f, R237 ;  /* 0x0000001fff0b7819 */ /* 0x000fe200000114ed */
[----:B------:R-:W-:Y:S01]  /*23f10*/  @!P3 IMAD.MOV.U32 R98, RZ, RZ, R100 ;  /* 0x000000ffff62b224 */ /* 0x000fe200078e0064 */
[----:B------:R-:W-:Y:S01]  /*23f20*/  SHF.R.S32.HI R0, RZ, 0x1f, R236 ;  /* 0x0000001fff007819 */ /* 0x000fe200000114ec */
[----:B------:R1:W-:Y:S01]  /*23f30*/  @!P2 ST.E.64 desc[UR40][R2.64], R4 ;  /* 0x000000040200a985 */ /* 0x0003e2000c101b28 */
[----:B------:R-:W-:Y:S02]  /*23f40*/  ISETP.GE.AND P2, PT, R234, UR4, PT ;  /* 0x00000004ea007c0c */ /* 0x000fe4000bf46270 */
[----:B--2---:R-:W-:-:S04]  /*23f50*/  @!P3 LEA R6, P0, R237, R47, 0x2 ;  /* 0x0000002fed06b211 */ /* 0x004fc800078010ff */
[----:B------:R-:W-:Y:S01]  /*23f60*/  @!P3 LEA.HI.X R7, R237, R46, R11, 0x2, P0 ;  /* 0x0000002eed07b211 */ /* 0x000fe200000f140b */
[----:B------:R-:W-:Y:S01]  /*23f70*/  @!P1 IMAD.MOV.U32 R11, RZ, RZ, R8 ;  /* 0x000000ffff0b9224 */ /* 0x000fe200078e0008 */
[----:B------:R-:W-:-:S03]  /*23f80*/  ISETP.GE.AND P0, PT, R233, UR4, PT ;  /* 0x00000004e9007c0c */ /* 0x000fc6000bf06270 */
[----:B------:R2:W-:Y:S01]  /*23f90*/  @!P3 ST.E.64 desc[UR40][R6.64], R98 ;  /* 0x000000620600b985 */ /* 0x0005e2000c101b28 */
[----:B------:R-:W-:Y:S02]  /*23fa0*/  ISETP.GE.AND P3, PT, R232, UR4, PT ;  /* 0x00000004e8007c0c */ /* 0x000fe4000bf66270 */
[----:B-1----:R-:W-:-:S04]  /*23fb0*/  @!P1 LEA R2, P5, R236, R47, 0x2 ;  /* 0x0000002fec029211 */ /* 0x002fc800078a10ff */
[-C--:B------:R-:W-:Y:S02]  /*23fc0*/  @!P1 LEA.HI.X R3, R236, R46.reuse, R0, 0x2, P5 ;  /* 0x0000002eec039211 */ /* 0x080fe400028f1400 */
[C---:B------:R-:W-:Y:S02]  /*23fd0*/  @!P4 LEA R4, P5, R235.reuse, R47, 0x2 ;  /* 0x0000002feb04c211 */ /* 0x040fe400078a10ff */
[----:B------:R-:W-:Y:S01]  /*23fe0*/  SHF.R.S32.HI R0, RZ, 0x1f, R234 ;  /* 0x0000001fff007819 */ /* 0x000fe200000114ea */
[----:B------:R1:W-:Y:S01]  /*23ff0*/  @!P1 ST.E.64 desc[UR40][R2.64], R10 ;  /* 0x0000000a02009985 */ /* 0x0003e2000c101b28 */
[----:B------:R-:W-:Y:S01]  /*24000*/  @!P4 LEA.HI.X R5, R235, R46, R12, 0x2, P5 ;  /* 0x0000002eeb05c211 */ /* 0x000fe200028f140c */
[----:B--2---:R-:W-:Y:S01]  /*24010*/  @!P4 IMAD.MOV.U32 R6, RZ, RZ, R20 ;  /* 0x000000ffff06c224 */ /* 0x004fe200078e0014 */
[----:B------:R-:W-:Y:S01]  /*24020*/  SHF.R.S32.HI R12, RZ, 0x1f, R233 ;  /* 0x0000001fff0c7819 */ /* 0x000fe200000114e9 */
[----:B------:R-:W-:-:S05]  /*24030*/  @!P4 IMAD.MOV.U32 R7, RZ, RZ, R9 ;  /* 0x000000ffff07c224 */ /* 0x000fca00078e0009 */
[----:B------:R2:W-:Y:S01]  /*24040*/  @!P4 ST.E.64 desc[UR40][R4.64], R6 ;  /* 0x000000060400c985 */ /* 0x0005e2000c101b28 */
[-C--:B-1----:R-:W-:Y:S01]  /*24050*/  @!P2 LEA R2, P1, R234, R47.reuse, 0x2 ;  /* 0x0000002fea02a211 */ /* 0x082fe200078210ff */
[C---:B------:R-:W-:Y:S02]  /*24060*/  VIADD R10, R200.reuse, 0xb0 ;  /* 0x000000b0c80a7836 */ /* 0x040fe40000000000 */
[----:B------:R-:W-:Y:S01]  /*24070*/  VIADD R11, R200, 0xb8 ;  /* 0x000000b8c80b7836 */ /* 0x000fe20000000000 */
[----:B------:R-:W-:Y:S02]  /*24080*/  @!P2 LEA.HI.X R3, R234, R46, R0, 0x2, P1 ;  /* 0x0000002eea03a211 */ /* 0x000fe400008f1400 */
[----:B------:R-:W-:Y:S02]  /*24090*/  ISETP.GE.AND P1, PT, R231, UR4, PT ;  /* 0x00000004e7007c0c */ /* 0x000fe4000bf26270 */
[----:B------:R-:W-:Y:S01]  /*240a0*/  SHF.R.S32.HI R0, RZ, 0x1f, R232 ;  /* 0x0000001fff007819 */ /* 0x000fe200000114e8 */
[----:B--2---:R-:W-:Y:S01]  /*240b0*/  @!P2 IMAD.MOV.U32 R4, RZ, RZ, R25 ;  /* 0x000000ffff04a224 */ /* 0x004fe200078e0019 */
[----:B------:R-:W-:Y:S01]  /*240c0*/  @!P0 LEA R6, P4, R233, R47, 0x2 ;  /* 0x0000002fe9068211 */ /* 0x000fe200078810ff */
[----:B------:R-:W-:-:S02]  /*240d0*/  @!P2 IMAD.MOV.U32 R5, RZ, RZ, R21 ;  /* 0x000000ffff05a224 */ /* 0x000fc400078e0015 */
[----:B------:R-:W-:Y:S01]  /*240e0*/  @!P0 IMAD.MOV.U32 R25, RZ, RZ, R24 ;  /* 0x000000ffff198224 */ /* 0x000fe200078e0018 */
[-C--:B------:R-:W-:Y:S01]  /*240f0*/  @!P0 LEA.HI.X R7, R233, R46.reuse, R12, 0x2, P4 ;  /* 0x0000002ee9078211 */ /* 0x080fe200020f140c */
[----:B------:R-:W-:Y:S01]  /*24100*/  @!P0 IMAD.MOV.U32 R24, RZ, RZ, R26 ;  /* 0x000000ffff188224 */ /* 0x000fe200078e001a */
[----:B------:R1:W-:Y:S01]  /*24110*/  @!P2 ST.E.64 desc[UR40][R2.64], R4 ;  /* 0x000000040200a985 */ /* 0x0003e2000c101b28 */
[----:B------:R-:W-:Y:S01]  /*24120*/  ISETP.GE.AND P2, PT, R230, UR4, PT ;  /* 0x00000004e6007c0c */ /* 0x000fe2000bf46270 */
[----:B------:R-:W-:Y:S02]  /*24130*/  VIADD R12, R200, 0xa8 ;  /* 0x000000a8c80c7836 */ /* 0x000fe40000000000 */
[----:B------:R2:W-:Y:S01]  /*24140*/  @!P0 ST.E.64 desc[UR40][R6.64], R24 ;  /* 0x0000001806008985 */ /* 0x0005e2000c101b28 */
[C---:B-1----:R-:W-:Y:S01]  /*24150*/  @!P3 LEA R2, P5, R232.reuse, R47, 0x2 ;  /* 0x0000002fe802b211 */ /* 0x042fe200078a10ff */
[----:B------:R-:W-:Y:S02]  /*24160*/  @!P3 IMAD.MOV.U32 R4, RZ, RZ, R102 ;  /* 0x000000ffff04b224 */ /* 0x000fe400078e0066 */
[----:B------:R-:W-:Y:S01]  /*24170*/  @!P3 IMAD.MOV.U32 R5, RZ, RZ, R27 ;  /* 0x000000ffff05b224 */ /* 0x000fe200078e001b */
[----:B------:R-:W-:-:S02]  /*24180*/  @!P3 LEA.HI.X R3, R232, R46, R0, 0x2, P5 ;  /* 0x0000002ee803b211 */ /* 0x000fc400028f1400 */
[-C--:B--2---:R-:W-:Y:S02]  /*24190*/  @!P1 LEA R6, P0, R231, R47.reuse, 0x2 ;  /* 0x0000002fe7069211 */ /* 0x084fe400078010ff */
[----:B------:R-:W-:Y:S01]  /*241a0*/  SHF.R.S32.HI R0, RZ, 0x1f, R231 ;  /* 0x0000001fff007819 */ /* 0x000fe200000114e7 */
[----:B------:R1:W-:Y:S01]  /*241b0*/  @!P3 ST.E.64 desc[UR40][R2.64], R4 ;  /* 0x000000040200b985 */ /* 0x0003e2000c101b28 */
[----:B------:R-:W-:Y:S02]  /*241c0*/  ISETP.GE.AND P3, PT, R229, UR4, PT ;  /* 0x00000004e5007c0c */ /* 0x000fe4000bf66270 */
[----:B------:R-:W-:Y:S02]  /*241d0*/  @!P1 LEA.HI.X R7, R231, R46, R0, 0x2, P0 ;  /* 0x0000002ee7079211 */ /* 0x000fe400000f1400 */
[----:B------:R-:W-:Y:S02]  /*241e0*/  ISETP.GE.AND P0, PT, R227, UR4, PT ;  /* 0x00000004e3007c0c */ /* 0x000fe4000bf06270 */
[----:B------:R-:W-:Y:S01]  /*241f0*/  SHF.R.S32.HI R0, RZ, 0x1f, R230 ;  /* 0x0000001fff007819 */ /* 0x000fe200000114e6 */
[----:B-1----:R-:W-:Y:S01]  /*24200*/  @!P1 IMAD.MOV.U32 R4, RZ, RZ, R103 ;  /* 0x000000ffff049224 */ /* 0x002fe200078e0067 */
[----:B------:R-:W-:Y:S01]  /*24210*/  @!P2 LEA R2, P4, R230, R47, 0x2 ;  /* 0x0000002fe602a211 */ /* 0x000fe200078810ff */
[----:B------:R-:W-:-:S04]  /*24220*/  @!P1 IMAD.MOV.U32 R5, RZ, RZ, R101 ;  /* 0x000000ffff059224 */ /* 0x000fc800078e0065 */
[C---:B------:R-:W-:Y:S02]  /*24230*/  @!P3 LEA R8, P5, R229.reuse, R47, 0x2 ;  /* 0x0000002fe508b211 */ /* 0x040fe400078a10ff */
[-C--:B------:R-:W-:Y:S01]  /*24240*/  @!P2 LEA.HI.X R3, R230, R46.reuse, R0, 0x2, P4 ;  /* 0x0000002ee603a211 */ /* 0x080fe200020f1400 */
[----:B------:R1:W-:Y:S01]  /*24250*/  @!P1 ST.E.64 desc[UR40][R6.64], R4 ;  /* 0x0000000406009985 */ /* 0x0003e2000c101b28 */
[----:B------:R-:W-:Y:S02]  /*24260*/  ISETP.GE.AND P1, PT, R12, UR4, PT ;  /* 0x000000040c007c0c */ /* 0x000fe4000bf26270 */
[----:B------:R-:W-:Y:S02]  /*24270*/  SHF.R.S32.HI R0, RZ, 0x1f, R227 ;  /* 0x0000001fff007819 */ /* 0x000fe400000114e3 */
[----:B------:R-:W-:Y:S02]  /*24280*/  @!P3 LEA.HI.X R9, R229, R46, R13, 0x2, P5 ;  /* 0x0000002ee509b211 */ /* 0x000fe400028f140d */
[----:B------:R-:W-:-:S02]  /*24290*/  SHF.R.S32.HI R13, RZ, 0x1f, R12 ;  /* 0x0000001fff0d7819 */ /* 0x000fc4000001140c */
[----:B------:R-:W-:Y:S01]  /*242a0*/  ISETP.GE.AND P5, PT, R11, UR4, PT ;  /* 0x000000040b007c0c */ /* 0x000fe2000bfa6270 */
[----:B-1----:R-:W-:Y:S01]  /*242b0*/  @!P2 IMAD.MOV.U32 R4, RZ, RZ, R106 ;  /* 0x000000ffff04a224 */ /* 0x002fe200078e006a */
[----:B------:R-:W-:Y:S01]  /*242c0*/  @!P0 LEA R6, P4, R227, R47, 0x2 ;  /* 0x0000002fe3068211 */ /* 0x000fe200078810ff */
[----:B------:R-:W-:-:S03]  /*242d0*/  @!P2 IMAD.MOV.U32 R5, RZ, RZ, R104 ;  /* 0x000000ffff05a224 */ /* 0x000fc600078e0068 */
[-C--:B------:R-:W-:Y:S02]  /*242e0*/  @!P0 LEA.HI.X R7, R227, R46.reuse, R0, 0x2, P4 ;  /* 0x0000002ee3078211 */ /* 0x080fe400020f1400 */
[----:B------:R1:W-:Y:S01]  /*242f0*/  @!P2 ST.E.64 desc[UR40][R2.64], R4 ;  /* 0x000000040200a985 */ /* 0x0003e2000c101b28 */
[----:B------:R-:W-:Y:S02]  /*24300*/  ISETP.GE.AND P2, PT, R10, UR4, PT ;  /* 0x000000040a007c0c */ /* 0x000fe4000bf46270 */
[----:B------:R-:W-:Y:S02]  /*24310*/  SHF.R.S32.HI R0, RZ, 0x1f, R11 ;  /* 0x0000001fff007819 */ /* 0x000fe4000001140b */
[C---:B-1----:R-:W-:Y:S02]  /*24320*/  @!P1 LEA R4, P4, R12.reuse, R47, 0x2 ;  /* 0x0000002f0c049211 */ /* 0x042fe400078810ff */
[----:B------:R-:W-:Y:S02]  /*24330*/  SHF.R.S32.HI R3, RZ, 0x1f, R10 ;  /* 0x0000001fff037819 */ /* 0x000fe4000001140a */
[----:B------:R-:W-:Y:S01]  /*24340*/  @!P1 LEA.HI.X R5, R12, R46, R13, 0x2, P4 ;  /* 0x0000002e0c059211 */ /* 0x000fe200020f140d */
[----:B------:R-:W-:-:S04]  /*24350*/  @!P3 IMAD.MOV.U32 R12, RZ, RZ, R107 ;  /* 0x000000ffff0cb224 */ /* 0x000fc800078e006b */
[----:B------:R-:W-:Y:S01]  /*24360*/  @!P2 LEA R2, P4, R10, R47, 0x2 ;  /* 0x0000002f0a02a211 */ /* 0x000fe200078810ff */
[----:B------:R-:W-:-:S03]  /*24370*/  @!P3 IMAD.MOV.U32 R13, RZ, RZ, R105 ;  /* 0x000000ffff0db224 */ /* 0x000fc600078e0069 */
[----:B------:R-:W-:Y:S02]  /*24380*/  @!P2 LEA.HI.X R3, R10, R46, R3, 0x2, P4 ;  /* 0x0000002e0a03a211 */ /* 0x000fe400020f1403 */
[----:B------:R1:W-:Y:S01]  /*24390*/  @!P3 ST.E.64 desc[UR40][R8.64], R12 ;  /* 0x0000000c0800b985 */ /* 0x0003e2000c101b28 */
[----:B------:R-:W-:-:S04]  /*243a0*/  @!P5 LEA R10, P4, R11, R47, 0x2 ;  /* 0x0000002f0b0ad211 */ /* 0x000fc800078810ff */
[----:B------:R-:W-:Y:S01]  /*243b0*/  @!P5 LEA.HI.X R11, R11, R46, R0, 0x2, P4 ;  /* 0x0000002e0b0bd211 */ /* 0x000fe200020f1400 */
[----:B-1----:R-:W-:Y:S02]  /*243c0*/  @!P0 IMAD.MOV.U32 R8, RZ, RZ, R110 ;  /* 0x000000ffff088224 */ /* 0x002fe400078e006e */
[----:B------:R-:W-:-:S05]  /*243d0*/  @!P0 IMAD.MOV.U32 R9, RZ, RZ, R108 ;  /* 0x000000ffff098224 */ /* 0x000fca00078e006c */
[----:B------:R1:W-:Y:S02]  /*243e0*/  @!P0 ST.E.64 desc[UR40][R6.64], R8 ;  /* 0x0000000806008985 */ /* 0x0003e4000c101b28 */
[----:B-1----:R-:W-:Y:S02]  /*243f0*/  @!P1 IMAD.MOV.U32 R6, RZ, RZ, R111 ;  /* 0x000000ffff069224 */ /* 0x002fe400078e006f */
[----:B------:R-:W-:-:S05]  /*24400*/  @!P1 IMAD.MOV.U32 R7, RZ, RZ, R109 ;  /* 0x000000ffff079224 */ /* 0x000fca00078e006d */
[----:B------:R1:W-:Y:S02]  /*24410*/  @!P1 ST.E.64 desc[UR40][R4.64], R6 ;  /* 0x0000000604009985 */ /* 0x0003e4000c101b28 */
[----:B-1----:R-:W-:Y:S02]  /*24420*/  @!P2 IMAD.MOV.U32 R4, RZ, RZ, R114 ;  /* 0x000000ffff04a224 */ /* 0x002fe400078e0072 */
[----:B------:R-:W-:Y:S02]  /*24430*/  @!P2 IMAD.MOV.U32 R5, RZ, RZ, R112 ;  /* 0x000000ffff05a224 */ /* 0x000fe400078e0070 */
[----:B------:R-:W-:Y:S02]  /*24440*/  @!P5 IMAD.MOV.U32 R6, RZ, RZ, R115 ;  /* 0x000000ffff06d224 */ /* 0x000fe400078e0073 */
[----:B------:R-:W-:Y:S01]  /*24450*/  @!P5 IMAD.MOV.U32 R7, RZ, RZ, R113 ;  /* 0x000000ffff07d224 */ /* 0x000fe200078e0071 */
[----:B------:R3:W-:Y:S04]  /*24460*/  @!P2 ST.E.64 desc[UR40][R2.64], R4 ;  /* 0x000000040200a985 */ /* 0x0007e8000c101b28 */
[----:B------:R3:W-:Y:S02]  /*24470*/  @!P5 ST.E.64 desc[UR40][R10.64], R6 ;  /* 0x000000060a00d985 */ /* 0x0007e4000c101b28 */
.L_x_4713:
[----:B------:R-:W-:Y:S05]  /*24480*/  BSYNC B1 ;  /* 0x0000000000017941 */ /* 0x000fea0003800000 */
.L_x_4712:
[----:B------:R-:W-:-:S03]  /*24490*/  UMOV UR4, 0xffffffff ;  /* 0xffffffff00047882 */ /* 0x000fc60000000000 */
[----:B------:R-:W-:Y:S05]  /*244a0*/  BRA.DIV UR4, `(.L_x_4714) ;  /* 0x000000e204447947 */ /* 0x000fea000b800000 */
[----:B------:R4:W0:Y:S04]  /*244b0*/  SHFL.IDX PT, R0, R45, 0x1, 0x1c1f ;  /* 0x003c1f002d007f89 */ /* 0x00082800000e0000 */
[----:B------:R4:W0:Y:S02]  /*244c0*/  SHFL.IDX PT, R14, R44, 0x1, 0x1c1f ;  /* 0x003c1f002c0e7f89 */ /* 0x00082400000e0000 */
.L_x_5028:
[----:B------:R-:W-:-:S13]  /*244d0*/  ISETP.GE.AND P0, PT, R43, R42, PT ;  /* 0x0000002a2b00720c */ /* 0x000fda0003f06270 */
[----:B------:R-:W-:Y:S05]  /*244e0*/  @P0 BRA `(.L_x_4710) ;  /* 0x0000001800300947 */ /* 0x000fea0003800000 */
[C---:B------:R-:W-:Y:S01]  /*244f0*/  VIADD R8, R200.reuse, 0x8 ;  /* 0x00000008c8087836 */ /* 0x040fe20000000000 */
[----:B------:R-:W-:Y:S01]  /*24500*/  ULDC UR4, c[0x0][0xac8] ;  /* 0x0002b20000047ab9 */ /* 0x000fe20000000800 */
[C---:B------:R-:W-:Y:S01]  /*24510*/  VIADD R13, R200.reuse, 0x10 ;  /* 0x00000010c80d7836 */ /* 0x040fe20000000000 */
[C---:B------:R-:W-:Y:S01]  /*24520*/  ISETP.GE.AND P5, PT, R200.reuse, UR4, PT ;  /* 0x00000004c8007c0c */ /* 0x040fe2000bfa6270 */
[----:B------:R-:W-:Y:S01]  /*24530*/  VIADD R15, R200, 0x18 ;  /* 0x00000018c80f7836 */ /* 0x000fe20000000000 */
[----:B------:R-:W-:Y:S01]  /*24540*/  ISETP.GE.AND P1, PT, R8, UR4, PT ;  /* 0x0000000408007c0c */ /* 0x000fe2000bf26270 */
[C---:B------:R-:W-:Y:S01]  /*24550*/  VIADD R9, R200.reuse, 0x8 ;  /* 0x00000008c8097836 */ /* 0x040fe20000000000 */
[----:B------:R-:W-:Y:S01]  /*24560*/  ISETP.GE.AND P2, PT, R13, UR4, PT ;  /* 0x000000040d007c0c */ /* 0x000fe2000bf46270 */
[C---:B------:R-:W-:Y:S01]  /*24570*/  VIADD R20, R200.reuse, 0x20 ;  /* 0x00000020c8147836 */ /* 0x040fe20000000000 */
[----:B---3--:R-:W-:Y:S01]  /*24580*/  SHF.R.S32.HI R6, RZ, 0x1f, R200 ;  /* 0x0000001fff067819 */ /* 0x008fe200000114c8 */
[C---:B------:R-:W-:Y:S01]  /*24590*/  VIADD R12, R200.reuse, 0x28 ;  /* 0x00000028c80c7836 */ /* 0x040fe20000000000 */
[----:B------:R-:W-:Y:S01]  /*245a0*/  ISETP.GE.AND P3, PT, R15, UR4, PT ;  /* 0x000000040f007c0c */ /* 0x000fe2000bf66270 */
[C---:B------:R-:W-:Y:S01]  /*245b0*/  VIADD R24, R200.reuse, 0x10 ;  /* 0x00000010c8187836 */ /* 0x040fe20000000000 */
[----:B------:R-:W-:Y:S01]  /*245c0*/  SHF.R.S32.HI R9, RZ, 0x1f, R9 ;  /* 0x0000001fff097819 */ /* 0x000fe20000011409 */
[----:B------:R-:W-:-:S02]  /*245d0*/  VIADD R21, R200, 0x18 ;  /* 0x00000018c8157836 */ /* 0x000fc40000000000 */
[-C--:B0-----:R-:W-:Y:S01]  /*245e0*/  @!P5 LEA R2, P0, R200, R14.reuse, 0x2 ;  /* 0x0000000ec802d211 */ /* 0x081fe200078010ff */
[----:B------:R-:W-:Y:S01]  /*245f0*/  @!P5 IMAD.MOV.U32 R7, RZ, RZ, R28 ;  /* 0x000000ffff07d224 */ /* 0x000fe200078e001c */
[----:B------:R-:W-:Y:S01]  /*24600*/  @!P1 LEA R4, P4, R8, R14, 0x2 ;  /* 0x0000000e08049211 */ /* 0x000fe200078810ff */
[----:B------:R-:W-:Y:S01]  /*24610*/  @!P1 IMAD.MOV.U32 R28, RZ, RZ, R31 ;  /* 0x000000ffff1c9224 */ /* 0x000fe200078e001f */
[-C--:B------:R-:W-:Y:S01]  /*24620*/  @!P5 LEA.HI.X R3, R200, R0.reuse, R6, 0x2, P0 ;  /* 0x00000000c803d211 */ /* 0x080fe200000f1406 */
[----:B------:R-:W-:Y:S01]  /*24630*/  @!P5 IMAD.MOV.U32 R6, RZ, RZ, R30 ;  /* 0x000000ffff06d224 */ /* 0x000fe200078e001e */
[----:B------:R-:W-:Y:S02]  /*24640*/  @!P1 LEA.HI.X R5, R8, R0, R9, 0x2, P4 ;  /* 0x0000000008059211 */ /* 0x000fe400020f1409 */
[----:B------:R-:W-:Y:S02]  /*24650*/  ISETP.GE.AND P0, PT, R20, UR4, PT ;  /* 0x0000000414007c0c */ /* 0x000fe4000bf06270 */
[----:B------:R0:W-:Y:S01]  /*24660*/  @!P5 ST.E.64 desc[UR40][R2.64], R6 ;  /* 0x000000060200d985 */ /* 0x0001e2000c101b28 */
[----:B------:R-:W-:-:S02]  /*24670*/  @!P2 LEA R8, P4, R13, R14, 0x2 ;  /* 0x0000000e0d08a211 */ /* 0x000fc400078810ff */
[----:B------:R-:W-:Y:S01]  /*24680*/  SHF.R.S32.HI R24, RZ, 0x1f, R24 ;  /* 0x0000001fff187819 */ /* 0x000fe20000011418 */
[----:B------:R3:W-:Y:S01]  /*24690*/  @!P1 ST.E.64 desc[UR40][R4.64], R28 ;  /* 0x0000001c04009985 */ /* 0x0007e2000c101b28 */
[----:B------:R-:W-:Y:S02]  /*246a0*/  ISETP.GE.AND P1, PT, R12, UR4, PT ;  /* 0x000000040c007c0c */ /* 0x000fe4000bf26270 */
[----:B------:R-:W-:Y:S02]  /*246b0*/  @!P3 LEA R10, P5, R15, R14, 0x2 ;  /* 0x0000000e0f0ab211 */ /* 0x000fe400078a10ff */
[----:B------:R-:W-:Y:S02]  /*246c0*/  SHF.R.S32.HI R21, RZ, 0x1f, R21 ;  /* 0x0000001fff157819 */ /* 0x000fe40000011415 */
[-C--:B------:R-:W-:Y:S01]  /*246d0*/  @!P2 LEA.HI.X R9, R13, R0.reuse, R24, 0x2, P4 ;  /* 0x000000000d09a211 */ /* 0x080fe200020f1418 */
[----:B------:R-:W-:Y:S01]  /*246e0*/  VIADD R13, R200, 0x30 ;  /* 0x00000030c80d7836 */ /* 0x000fe20000000000 */
[----:B------:R-:W-:Y:S01]  /*246f0*/  @!P3 LEA.HI.X R11, R15, R0, R21, 0x2, P5 ;  /* 0x000000000f0bb211 */ /* 0x000fe200028f1415 */
[----:B0-----:R-:W-:Y:S01]  /*24700*/  @!P2 IMAD.MOV.U32 R2, RZ, RZ, R34 ;  /* 0x000000ffff02a224 */ /* 0x001fe200078e0022 */
[----:B------:R-:W-:Y:S01]  /*24710*/  @!P0 LEA R6, P4, R20, R14, 0x2 ;  /* 0x0000000e14068211 */ /* 0x000fe200078810ff */
[----:B------:R-:W-:-:S02]  /*24720*/  @!P2 IMAD.MOV.U32 R3, RZ, RZ, R32 ;  /* 0x000000ffff03a224 */ /* 0x000fc400078e0020 */
[----:B------:R-:W-:Y:S01]  /*24730*/  @!P3 IMAD.MOV.U32 R32, RZ, RZ, R35 ;  /* 0x000000ffff20b224 */ /* 0x000fe200078e0023 */
[----:B---3--:R-:W-:Y:S01]  /*24740*/  @!P1 LEA R4, P5, R12, R14, 0x2 ;  /* 0x0000000e0c049211 */ /* 0x008fe200078a10ff */
[C---:B------:R-:W-:Y:S01]  /*24750*/  VIADD R24, R200.reuse, 0x20 ;  /* 0x00000020c8187836 */ /* 0x040fe20000000000 */
[----:B------:R0:W-:Y:S01]  /*24760*/  @!P2 ST.E.64 desc[UR40][R8.64], R2 ;  /* 0x000000020800a985 */ /* 0x0001e2000c101b28 */
[C---:B------:R-:W-:Y:S01]  /*24770*/  VIADD R15, R200.reuse, 0x38 ;  /* 0x00000038c80f7836 */ /* 0x040fe20000000000 */
[----:B------:R-:W-:Y:S01]  /*24780*/  ISETP.GE.AND P2, PT, R13, UR4, PT ;  /* 0x000000040d007c0c */ /* 0x000fe2000bf46270 */
[----:B------:R-:W-:Y:S01]  /*24790*/  VIADD R21, R200, 0x28 ;  /* 0x00000028c8157836 */ /* 0x000fe20000000000 */
[----:B------:R3:W-:Y:S01]  /*247a0*/  @!P3 ST.E.64 desc[UR40][R10.64], R32 ;  /* 0x000000200a00b985 */ /* 0x0007e2000c101b28 */
[----:B------:R-:W-:Y:S02]  /*247b0*/  SHF.R.S32.HI R24, RZ, 0x1f, R24 ;  /* 0x0000001fff187819 */ /* 0x000fe40000011418 */
[----:B------:R-:W-:-:S02]  /*247c0*/  ISETP.GE.AND P3, PT, R15, UR4, PT ;  /* 0x000000040f007c0c */ /* 0x000fc4000bf66270 */
[----:B------:R-:W-:Y:S02]  /*247d0*/  SHF.R.S32.HI R21, RZ, 0x1f, R21 ;  /* 0x0000001fff157819 */ /* 0x000fe40000011415 */
[-C--:B------:R-:W-:Y:S01]  /*247e0*/  @!P0 LEA.HI.X R7, R20, R0.reuse, R24, 0x2, P4 ;  /* 0x0000000014078211 */ /* 0x080fe200020f1418 */
[----:B------:R-:W-:Y:S01]  /*247f0*/  VIADD R20, R200, 0x40 ;  /* 0x00000040c8147836 */ /* 0x000fe20000000000 */
[----:B------:R-:W-:Y:S01]  /*24800*/  @!P1 LEA.HI.X R5, R12, R0, R21, 0x2, P5 ;  /* 0x000000000c059211 */ /* 0x000fe200028f1415 */
[----:B0-----:R-:W-:Y:S01]  /*24810*/  @!P0 IMAD.MOV.U32 R2, RZ, RZ, R38 ;  /* 0x000000ffff028224 */ /* 0x001fe200078e0026 */
[----:B------:R-:W-:Y:S01]  /*24820*/  @!P2 LEA R8, P4, R13, R14, 0x2 ;  /* 0x0000000e0d08a211 */ /* 0x000fe200078810ff */
[----:B------:R-:W-:Y:S02]  /*24830*/  @!P0 IMAD.MOV.U32 R3, RZ, RZ, R36 ;  /* 0x000000ffff038224 */ /* 0x000fe400078e0024 */
[----:B------:R-:W-:Y:S02]  /*24840*/  @!P1 IMAD.MOV.U32 R36, RZ, RZ, R39 ;  /* 0x000000ffff249224 */ /* 0x000fe400078e0027 */
[C---:B------:R-:W-:Y:S01]  /*24850*/  VIADD R12, R200.reuse, 0x48 ;  /* 0x00000048c80c7836 */ /* 0x040fe20000000000 */
[----:B------:R0:W-:Y:S01]  /*24860*/  @!P0 ST.E.64 desc[UR40][R6.64], R2 ;  /* 0x0000000206008985 */ /* 0x0001e2000c101b28 */
[----:B------:R-:W-:Y:S01]  /*24870*/  VIADD R24, R200, 0x30 ;  /* 0x00000030c8187836 */ /* 0x000fe20000000000 */
[----:B------:R-:W-:Y:S01]  /*24880*/  ISETP.GE.AND P0, PT, R20, UR4, PT ;  /* 0x0000000414007c0c */ /* 0x000fe2000bf06270 */
[----:B------:R-:W-:Y:S01]  /*24890*/  VIADD R21, R200, 0x38 ;  /* 0x00000038c8157836 */ /* 0x000fe20000000000 */
[----:B------:R5:W-:Y:S01]  /*248a0*/  @!P1 ST.E.64 desc[UR40][R4.64], R36 ;  /* 0x0000002404009985 */ /* 0x000be2000c101b28 */
[----:B------:R-:W-:-:S02]  /*248b0*/  ISETP.GE.AND P1, PT, R12, UR4, PT ;  /* 0x000000040c007c0c */ /* 0x000fc4000bf26270 */
[----:B------:R-:W-:Y:S02]  /*248c0*/  SHF.R.S32.HI R24, RZ, 0x1f, R24 ;  /* 0x0000001fff187819 */ /* 0x000fe40000011418 */
[----:B---3--:R-:W-:Y:S02]  /*248d0*/  @!P3 LEA R10, P5, R15, R14, 0x2 ;  /* 0x0000000e0f0ab211 */ /* 0x008fe400078a10ff */
[----:B------:R-:W-:Y:S02]  /*248e0*/  SHF.R.S32.HI R21, RZ, 0x1f, R21 ;  /* 0x0000001fff157819 */ /* 0x000fe40000011415 */
[-C--:B------:R-:W-:Y:S01]  /*248f0*/  @!P2 LEA.HI.X R9, R13, R0.reuse, R24, 0x2, P4 ;  /* 0x000000000d09a211 */ /* 0x080fe200020f1418 */
[----:B0-----:R-:W-:Y:S01]  /*24900*/  @!P2 IMAD.MOV.U32 R2, RZ, RZ, R62 ;  /* 0x000000ffff02a224 */ /* 0x001fe200078e003e */
[----:B------:R-:W-:Y:S01]  /*24910*/  @!P3 LEA.HI.X R11, R15, R0, R21, 0x2, P5 ;  /* 0x000000000f0bb211 */ /* 0x000fe200028f1415 */
[----:B------:R-:W-:Y:S01]  /*24920*/  @!P2 IMAD.MOV.U32 R3, RZ, RZ, R60 ;  /* 0x000000ffff03a224 */ /* 0x000fe200078e003c */
[-C--:B------:R-:W-:Y:S01]  /*24930*/  @!P0 LEA R6, P5, R20, R14.reuse, 0x2 ;  /* 0x0000000e14068211 */ /* 0x080fe200078a10ff */
[C---:B------:R-:W-:Y:S01]  /*24940*/  VIADD R13, R200.reuse, 0x50 ;  /* 0x00000050c80d7836 */ /* 0x040fe20000000000 */
[----:B------:R-:W-:Y:S01]  /*24950*/  ISETP.GE.AND P4, PT, R237, UR4, PT ;  /* 0x00000004ed007c0c */ /* 0x000fe2000bf86270 */
[----:B------:R-:W-:Y:S01]  /*24960*/  @!P3 IMAD.MOV.U32 R60, RZ, RZ, R116 ;  /* 0x000000ffff3cb224 */ /* 0x000fe200078e0074 */
[----:B------:R0:W-:Y:S01]  /*24970*/  @!P2 ST.E.64 desc[UR40][R8.64], R2 ;  /* 0x000000020800a985 */ /* 0x0001e2000c101b28 */
[C---:B------:R-:W-:Y:S01]  /*24980*/  VIADD R21, R200.reuse, 0x40 ;  /* 0x00000040c8157836 */ /* 0x040fe20000000000 */
[----:B------:R-:W-:Y:S01]  /*24990*/  ISETP.GE.AND P2, PT, R13, UR4, PT ;  /* 0x000000040d007c0c */ /* 0x000fe2000bf46270 */
[----:B------:R-:W-:Y:S01]  /*249a0*/  VIADD R15, R200, 0x48 ;  /* 0x00000048c80f7836 */ /* 0x000fe20000000000 */
[----:B------:R-:W-:Y:S01]  /*249b0*/  @!P3 ST.E.64 desc[UR40][R10.64], R60 ;  /* 0x0000003c0a00b985 */ /* 0x000fe2000c101b28 */
[----:B-----5:R-:W-:Y:S01]  /*249c0*/  @!P1 LEA R4, P3, R12, R14, 0x2 ;  /* 0x0000000e0c049211 */ /* 0x020fe200078610ff */
[----:B------:R-:W-:Y:S01]  /*249d0*/  @!P0 IMAD.MOV.U32 R116, RZ, RZ, R119 ;  /* 0x000000ffff748224 */ /* 0x000fe200078e0077 */
[----:B------:R-:W-:Y:S01]  /*249e0*/  SHF.R.S32.HI R21, RZ, 0x1f, R21 ;  /* 0x0000001fff157819 */ /* 0x000fe20000011415 */
[----:B------:R-:W-:Y:S01]  /*249f0*/  @!P1 IMAD.MOV.U32 R119, RZ, RZ, R118 ;  /* 0x000000ffff779224 */ /* 0x000fe200078e0076 */
[----:B------:R-:W-:Y:S01]  /*24a00*/  SHF.R.S32.HI R15, RZ, 0x1f, R15 ;  /* 0x0000001fff0f7819 */ /* 0x000fe2000001140f */
[----:B------:R-:W-:Y:S01]  /*24a10*/  @!P1 IMAD.MOV.U32 R118, RZ, RZ, R122 ;  /* 0x000000ffff769224 */ /* 0x000fe200078e007a */
[----:B------:R-:W-:-:S02]  /*24a20*/  @!P0 LEA.HI.X R7, R20, R0, R21, 0x2, P5 ;  /* 0x0000000014078211 */ /* 0x000fc400028f1415 */
[----:B------:R-:W-:Y:S01]  /*24a30*/  @!P1 LEA.HI.X R5, R12, R0, R15, 0x2, P3 ;  /* 0x000000000c059211 */ /* 0x000fe200018f140f */
[----:B------:R-:W-:Y:S01]  /*24a40*/  VIADD R15, R200, 0x50 ;  /* 0x00000050c80f7836 */ /* 0x000fe20000000000 */
[----:B0-----:R-:W-:Y:S01]  /*24a50*/  @!P2 LEA R2, P3, R13, R14, 0x2 ;  /* 0x0000000e0d02a211 */ /* 0x001fe200078610ff */
[----:B------:R0:W-:Y:S01]  /*24a60*/  @!P0 ST.E.64 desc[UR40][R6.64], R116 ;  /* 0x0000007406008985 */ /* 0x0001e2000c101b28 */
[----:B------:R-:W-:Y:S01]  /*24a70*/  ISETP.GE.AND P0, PT, R236, UR4, PT ;  /* 0x00000004ec007c0c */ /* 0x000fe2000bf06270 */
[----:B------:R-:W-:Y:S01]  /*24a80*/  @!P2 IMAD.MOV.U32 R122, RZ, RZ, R63 ;  /* 0x000000ffff7aa224 */ /* 0x000fe200078e003f */
[----:B------:R-:W-:Y:S01]  /*24a90*/  SHF.R.S32.HI R15, RZ, 0x1f, R15 ;  /* 0x0000001fff0f7819 */ /* 0x000fe2000001140f */
[----:B------:R3:W-:Y:S01]  /*24aa0*/  @!P1 ST.E.64 desc[UR40][R4.64], R118 ;  /* 0x0000007604009985 */ /* 0x0007e2000c101b28 */
[----:B------:R-:W-:Y:S02]  /*24ab0*/  ISETP.GE.AND P1, PT, R235, UR4, PT ;  /* 0x00000004eb007c0c */ /* 0x000fe4000bf26270 */
[----:B------:R-:W-:-:S02]  /*24ac0*/  @!P2 LEA.HI.X R3, R13, R0, R15, 0x2, P3 ;  /* 0x000000000d03a211 */ /* 0x000fc400018f140f */
[----:B------:R-:W-:Y:S02]  /*24ad0*/  SHF.R.S32.HI R12, RZ, 0x1f, R237 ;  /* 0x0000001fff0c7819 */ /* 0x000fe400000114ed */
[C---:B------:R-:W-:Y:S01]  /*24ae0*/  @!P4 LEA R8, P5, R237.reuse, R14, 0x2 ;  /* 0x0000000eed08c211 */ /* 0x040fe200078a10ff */
[----:B------:R5:W-:Y:S01]  /*24af0*/  @!P2 ST.E.64 desc[UR40][R2.64], R122 ;  /* 0x0000007a0200a985 */ /* 0x000be2000c101b28 */
[----:B------:R-:W-:Y:S02]  /*24b00*/  ISETP.GE.AND P2, PT, R234, UR4, PT ;  /* 0x00000004ea007c0c */ /* 0x000fe4000bf46270 */
[----:B------:R-:W-:Y:S02]  /*24b10*/  @!P4 LEA.HI.X R9, R237, R0, R12, 0x2, P5 ;  /* 0x00000000ed09c211 */ /* 0x000fe400028f140c */
[----:B0-----:R-:W-:Y:S02]  /*24b20*/  @!P0 LEA R6, P3, R236, R14, 0x2 ;  /* 0x0000000eec068211 */ /* 0x001fe400078610ff */
[----:B------:R-:W-:-:S02]  /*24b30*/  SHF.R.S32.HI R13, RZ, 0x1f, R236 ;  /* 0x0000001fff0d7819 */ /* 0x000fc400000114ec */
[C---:B---3--:R-:W-:Y:S02]  /*24b40*/  @!P1 LEA R4, P5, R235.reuse, R14, 0x2 ;  /* 0x0000000eeb049211 */ /* 0x048fe400078a10ff */
[-C--:B------:R-:W-:Y:S01]  /*24b50*/  @!P0 LEA.HI.X R7, R236, R0.reuse, R13, 0x2, P3 ;  /* 0x00000000ec078211 */ /* 0x080fe200018f140d */
[----:B------:R-:W-:Y:S01]  /*24b60*/  VIADD R13, R200, 0xa8 ;  /* 0x000000a8c80d7836 */ /* 0x000fe20000000000 */
[----:B------:R-:W-:Y:S01]  /*24b70*/  SHF.R.S32.HI R12, RZ, 0x1f, R235 ;  /* 0x0000001fff0c7819 */ /* 0x000fe200000114eb */
[----:B-----5:R-:W-:Y:S01]  /*24b80*/  @!P4 IMAD.MOV.U32 R2, RZ, RZ, R64 ;  /* 0x000000ffff02c224 */ /* 0x020fe200078e0040 */
[----:B------:R-:W-:Y:S01]  /*24b90*/  ISETP.GE.AND P3, PT, R232, UR4, PT ;  /* 0x00000004e8007c0c */ /* 0x000fe2000bf66270 */
[----:B------:R-:W-:Y:S01]  /*24ba0*/  @!P4 IMAD.MOV.U32 R3, RZ, RZ, R124 ;  /* 0x000000ffff03c224 */ /* 0x000fe200078e007c */
[----:B------:R-:W-:Y:S01]  /*24bb0*/  @!P1 LEA.HI.X R5, R235, R0, R12, 0x2, P5 ;  /* 0x00000000eb059211 */ /* 0x000fe200028f140c */
[----:B------:R-:W-:Y:S01]  /*24bc0*/  @!P0 IMAD.MOV.U32 R64, RZ, RZ, R67 ;  /* 0x000000ffff408224 */ /* 0x000fe200078e0043 */
[----:B------:R-:W-:Y:S01]  /*24bd0*/  SHF.R.S32.HI R12, RZ, 0x1f, R234 ;  /* 0x0000001fff0c7819 */ /* 0x000fe200000114ea */
[----:B------:R-:W-:Y:S01]  /*24be0*/  @!P1 IMAD.MOV.U32 R67, RZ, RZ, R66 ;  /* 0x000000ffff439224 */ /* 0x000fe200078e0042 */
[----:B------:R0:W-:Y:S01]  /*24bf0*/  @!P4 ST.E.64 desc[UR40][R8.64], R2 ;  /* 0x000000020800c985 */ /* 0x0001e2000c101b28 */
[----:B------:R-:W-:Y:S01]  /*24c00*/  ISETP.GE.AND P4, PT, R233, UR4, PT ;  /* 0x00000004e9007c0c */ /* 0x000fe2000bf86270 */
[----:B------:R-:W-:Y:S01]  /*24c10*/  @!P1 IMAD.MOV.U32 R66, RZ, RZ, R68 ;  /* 0x000000ffff429224 */ /* 0x000fe200078e0044 */
[----:B------:R-:W-:Y:S01]  /*24c20*/  SHF.R.S32.HI R15, RZ, 0x1f, R229 ;  /* 0x0000001fff0f7819 */ /* 0x000fe200000114e5 */
[----:B------:R-:W-:Y:S01]  /*24c30*/  @!P0 ST.E.64 desc[UR40][R6.64], R64 ;  /* 0x0000004006008985 */ /* 0x000fe2000c101b28 */
[----:B------:R-:W-:Y:S01]  /*24c40*/  @!P2 LEA R10, P0, R234, R14, 0x2 ;  /* 0x0000000eea0aa211 */ /* 0x000fe200078010ff */
[----:B------:R-:W-:-:S02]  /*24c50*/  @!P2 IMAD.MOV.U32 R68, RZ, RZ, R71 ;  /* 0x000000ffff44a224 */ /* 0x000fc400078e0047 */
[----:B------:R3:W-:Y:S01]  /*24c60*/  @!P1 ST.E.64 desc[UR40][R4.64], R66 ;  /* 0x0000004204009985 */ /* 0x0007e2000c101b28 */
[----:B------:R-:W-:Y:S02]  /*24c70*/  @!P2 LEA.HI.X R11, R234, R0, R12, 0x2, P0 ;  /* 0x00000000ea0ba211 */ /* 0x000fe400000f140c */
[----:B------:R-:W-:Y:S02]  /*24c80*/  ISETP.GE.AND P0, PT, R231, UR4, PT ;  /* 0x00000004e7007c0c */ /* 0x000fe4000bf06270 */
[----:B------:R-:W-:Y:S01]  /*24c90*/  SHF.R.S32.HI R12, RZ, 0x1f, R233 ;  /* 0x0000001fff0c7819 */ /* 0x000fe200000114e9 */
[----:B------:R-:W-:Y:S01]  /*24ca0*/  @!P4 IMAD.MOV.U32 R71, RZ, RZ, R70 ;  /* 0x000000ffff47c224 */ /* 0x000fe200078e0046 */
[CC--:B0-----:R-:W-:Y:S01]  /*24cb0*/  @!P4 LEA R2, P1, R233.reuse, R14.reuse, 0x2 ;  /* 0x0000000ee902c211 */ /* 0x0c1fe200078210ff */
[----:B------:R-:W-:Y:S01]  /*24cc0*/  @!P4 IMAD.MOV.U32 R70, RZ, RZ, R72 ;  /* 0x000000ffff46c224 */ /* 0x000fe200078e0048 */
[----:B------:R-:W-:Y:S01]  /*24cd0*/  @!P3 LEA R8, P5, R232, R14, 0x2 ;  /* 0x0000000ee808b211 */ /* 0x000fe200078a10ff */
[----:B------:R-:W-:Y:S01]  /*24ce0*/  @!P3 IMAD.MOV.U32 R72, RZ, RZ, R75 ;  /* 0x000000ffff48b224 */ /* 0x000fe200078e004b */
[----:B------:R-:W-:Y:S01]  /*24cf0*/  @!P4 LEA.HI.X R3, R233, R0, R12, 0x2, P1 ;  /* 0x00000000e903c211 */ /* 0x000fe200008f140c */
[----:B------:R0:W-:Y:S01]  /*24d00*/  @!P2 ST.E.64 desc[UR40][R10.64], R68 ;  /* 0x000000440a00a985 */ /* 0x0001e2000c101b28 */
[----:B------:R-:W-:-:S02]  /*24d10*/  SHF.R.S32.HI R12, RZ, 0x1f, R232 ;  /* 0x0000001fff0c7819 */ /* 0x000fc400000114e8 */
[----:B------:R-:W-:Y:S01]  /*24d20*/  ISETP.GE.AND P1, PT, R230, UR4, PT ;  /* 0x00000004e6007c0c */ /* 0x000fe2000bf26270 */
[----:B------:R5:W-:Y:S01]  /*24d30*/  @!P4 ST.E.64 desc[UR40][R2.64], R70 ;  /* 0x000000460200c985 */ /* 0x000be2000c101b28 */
[----:B------:R-:W-:Y:S01]  /*24d40*/  @!P3 LEA.HI.X R9, R232, R0, R12, 0x2, P5 ;  /* 0x00000000e809b211 */ /* 0x000fe200028f140c */
[----:B------:R-:W-:Y:S01]  /*24d50*/  @!P0 IMAD.MOV.U32 R75, RZ, RZ, R74 ;  /* 0x000000ffff4b8224 */ /* 0x000fe200078e004a */
[----:B------:R-:W-:Y:S01]  /*24d60*/  SHF.R.S32.HI R12, RZ, 0x1f, R231 ;  /* 0x0000001fff0c7819 */ /* 0x000fe200000114e7 */
[----:B------:R-:W-:Y:S01]  /*24d70*/  @!P0 IMAD.MOV.U32 R74, RZ, RZ, R76 ;  /* 0x000000ffff4a8224 */ /* 0x000fe200078e004c */
[----:B---3--:R-:W-:Y:S01]  /*24d80*/  @!P0 LEA R4, P2, R231, R14, 0x2 ;  /* 0x0000000ee7048211 */ /* 0x008fe200078410ff */
[----:B------:R3:W-:Y:S01]  /*24d90*/  @!P3 ST.E.64 desc[UR40][R8.64], R72 ;  /* 0x000000480800b985 */ /* 0x0007e2000c101b28 */
[----:B------:R-:W-:Y:S02]  /*24da0*/  ISETP.GE.AND P3, PT, R13, UR4, PT ;  /* 0x000000040d007c0c */ /* 0x000fe4000bf66270 */
[----:B------:R-:W-:Y:S01]  /*24db0*/  @!P0 LEA.HI.X R5, R231, R0, R12, 0x2, P2 ;  /* 0x00000000e7058211 */ /* 0x000fe200010f140c */
[----:B0-----:R-:W-:Y:S01]  /*24dc0*/  VIADD R11, R200, 0xb0 ;  /* 0x000000b0c80b7836 */ /* 0x001fe20000000000 */
[----:B------:R-:W-:Y:S01]  /*24dd0*/  ISETP.GE.AND P4, PT, R229, UR4, PT ;  /* 0x00000004e5007c0c */ /* 0x000fe2000bf86270 */
[----:B------:R-:W-:Y:S01]  /*24de0*/  @!P1 IMAD.MOV.U32 R76, RZ, RZ, R126 ;  /* 0x000000ffff4c9224 */ /* 0x000fe200078e007e */
[----:B------:R-:W-:Y:S01]  /*24df0*/  @!P1 LEA R6, P2, R230, R14, 0x2 ;  /* 0x0000000ee6069211 */ /* 0x000fe200078410ff */
[----:B------:R0:W-:Y:S01]  /*24e00*/  @!P0 ST.E.64 desc[UR40][R4.64], R74 ;  /* 0x0000004a04008985 */ /* 0x0001e2000c101b28 */
[----:B------:R-:W-:-:S02]  /*24e10*/  SHF.R.S32.HI R12, RZ, 0x1f, R230 ;  /* 0x0000001fff0c7819 */ /* 0x000fc400000114e6 */
[----:B------:R-:W-:Y:S02]  /*24e20*/  ISETP.GE.AND P0, PT, R11, UR4, PT ;  /* 0x000000040b007c0c */ /* 0x000fe4000bf06270 */
[----:B------:R-:W-:Y:S02]  /*24e30*/  ISETP.GE.AND P5, PT, R227, UR4, PT ;  /* 0x00000004e3007c0c */ /* 0x000fe4000bfa6270 */
[----:B------:R-:W-:Y:S02]  /*24e40*/  @!P1 LEA.HI.X R7, R230, R0, R12, 0x2, P2 ;  /* 0x00000000e6079211 */ /* 0x000fe400010f140c */
[----:B-----5:R-:W-:Y:S01]  /*24e50*/  SHF.R.S32.HI R3, RZ, 0x1f, R13 ;  /* 0x0000001fff037819 */ /* 0x020fe2000001140d */
[----:B------:R-:W-:Y:S01]  /*24e60*/  @!P4 IMAD.MOV.U32 R124, RZ, RZ, R127 ;  /* 0x000000ffff7cc224 */ /* 0x000fe200078e007f */
[-C--:B---3--:R-:W-:Y:S01]  /*24e70*/  @!P3 LEA R8, P2, R13, R14.reuse, 0x2 ;  /* 0x0000000e0d08b211 */ /* 0x088fe200078410ff */
[----:B------:R3:W-:Y:S01]  /*24e80*/  @!P1 ST.E.64 desc[UR40][R6.64], R76 ;  /* 0x0000004c06009985 */ /* 0x0007e2000c101b28 */
[----:B------:R-:W-:-:S02]  /*24e90*/  @!P4 LEA R2, P1, R229, R14, 0x2 ;  /* 0x0000000ee502c211 */ /* 0x000fc400078210ff */
[-C--:B------:R-:W-:Y:S02]  /*24ea0*/  @!P3 LEA.HI.X R9, R13, R0.reuse, R3, 0x2, P2 ;  /* 0x000000000d09b211 */ /* 0x080fe400010f1403 */
[----:B------:R-:W-:Y:S02]  /*24eb0*/  @!P4 LEA.HI.X R3, R229, R0, R15, 0x2, P1 ;  /* 0x00000000e503c211 */ /* 0x000fe400008f140f */
[----:B0-----:R-:W-:Y:S02]  /*24ec0*/  SHF.R.S32.HI R5, RZ, 0x1f, R11 ;  /* 0x0000001fff057819 */ /* 0x001fe4000001140b */
[-C--:B------:R-:W-:Y:S01]  /*24ed0*/  @!P0 LEA R10, P2, R11, R14.reuse, 0x2 ;  /* 0x0000000e0b0a8211 */ /* 0x080fe200078410ff */
[----:B------:R0:W-:Y:S01]  /*24ee0*/  @!P4 ST.E.64 desc[UR40][R2.64], R124 ;  /* 0x0000007c0200c985 */ /* 0x0001e2000c101b28 */
[----:B------:R-:W-:Y:S02]  /*24ef0*/  SHF.R.S32.HI R12, RZ, 0x1f, R227 ;  /* 0x0000001fff0c7819 */ /* 0x000fe400000114e3 */
[----:B------:R-:W-:Y:S01]  /*24f00*/  @!P5 LEA R4, P1, R227, R14, 0x2 ;  /* 0x0000000ee304d211 */ /* 0x000fe200078210ff */
[----:B---3--:R-:W-:Y:S01]  /*24f10*/  VIADD R7, R200, 0xb8 ;  /* 0x000000b8c8077836 */ /* 0x008fe20000000000 */
[----:B------:R-:W-:-:S02]  /*24f20*/  @!P0 LEA.HI.X R11, R11, R0, R5, 0x2, P2 ;  /* 0x000000000b0b8211 */ /* 0x000fc400010f1405 */
[----:B------:R-:W-:Y:S01]  /*24f30*/  @!P5 LEA.HI.X R5, R227, R0, R12, 0x2, P1 ;  /* 0x00000000e305d211 */ /* 0x000fe200008f140c */
[----:B0-----:R-:W-:Y:S02]  /*24f40*/  @!P5 IMAD.MOV.U32 R2, RZ, RZ, R130 ;  /* 0x000000ffff02d224 */ /* 0x001fe400078e0082 */
[----:B------:R-:W-:Y:S02]  /*24f50*/  @!P5 IMAD.MOV.U32 R3, RZ, RZ, R128 ;  /* 0x000000ffff03d224 */ /* 0x000fe400078e0080 */
[----:B------:R-:W-:-:S03]  /*24f60*/  @!P3 IMAD.MOV.U32 R128, RZ, RZ, R131 ;  /* 0x000000ffff80b224 */ /* 0x000fc600078e0083 */
        /* <DEDUP_REMOVED lines=10> */
.L_x_4696:
        /* <DEDUP_REMOVED lines=12> */
[----:B------:R3:W5:Y:S02]  /*250d0*/  @P0 LDG.E R13, desc[UR40][R2.64] ;  /* 0x00000028020d0981 */ /* 0x000764000c1e1900 */
[----:B-----5:R-:W0:Y:S01]  /*250e0*/  S2R R26, SR_TID.X ;  /* 0x00000000001a7919 */ /* 0x020e220000002100 */
        /* <DEDUP_REMOVED lines=11> */
.L_x_4715:
[----:B------:R-:W-:Y:S01]  /*251a0*/  BSSY B1, `(.L_x_4716) ;  /* 0x0000035000017945 */ /* 0x000fe20003800000 */
[----:B------:R-:W-:Y:S02]  /*251b0*/  SEL R21, R226, RZ, !P0 ;  /* 0x000000ffe2157207 */ /* 0x000fe40004000000 */
[----:B------:R-:W-:Y:S02]  /*251c0*/  SEL R14, R14, RZ, !P0 ;  /* 0x000000ff0e0e7207 */ /* 0x000fe40004000000 */
[----:B------:R-:W-:Y:S01]  /*251d0*/  SHF.R.S32.HI R12, RZ, 0x1f, R13 ;  /* 0x0000001fff0c7819 */ /* 0x000fe2000001140d */
[----:B------:R-:W-:Y:S06]  /*251e0*/  @P3 BRA `(.L_x_4717) ;  /* 0x0000000000c03947 */ /* 0x000fec0003800000 */
[----:B------:R-:W0:Y:S01]  /*251f0*/  LDC R27, c[0x0][0xbe8] ;  /* 0x0002fa00ff1b7b82 */ /* 0x000e220000000800 */
[----:B------:R-:W-:Y:S01]  /*25200*/  IADD3 R25, R207, -0x80, R26 ;  /* 0xffffff80cf197810 */ /* 0x000fe20007ffe01a */
[----:B0----5:R-:W-:-:S05]  /*25210*/  IMAD R0, R20, R27, RZ ;  /* 0x0000001b14007224 */ /* 0x021fca00078e02ff */
        /* <DEDUP_REMOVED lines=16> */
[----:B------:R-:W-:Y:S02]  /*25320*/  IMAD R7, R6, R14, R7 ;  /* 0x0000000e06077224 */ /* 0x000fe400078e0207 */
[----:B--2---:R-:W-:-:S05]  /*25330*/  @P0 IMAD.HI.U32 R0, R25, R0, RZ ;  /* 0x0000000019000227 */ /* 0x004fca00078e00ff */
[----:B------:R-:W1:Y:S01]  /*25340*/  @!P3 LDC R29, c[0x0][0xb54] ;  /* 0x0002d500ff1dbb82 */ /* 0x000e620000000800 */
[-C--:B---3--:R-:W-:Y:S02]  /*25350*/  IMAD R31, R3, R222.reuse, RZ ;  /* 0x000000de031f7224 */ /* 0x088fe400078e02ff */
[----:B------:R-:W-:Y:S01]  /*25360*/  IMAD.WIDE.U32 R10, R2, R222, RZ ;  /* 0x000000de020a7225 */ /* 0x000fe200078e00ff */
[----:B----4-:R-:W-:-:S03]  /*25370*/  @P0 SHF.R.U32.HI R15, RZ, R33, R0 ;  /* 0x00000021ff0f0219 */ /* 0x010fc60000011600 */
[----:B------:R-:W-:Y:S01]  /*25380*/  IMAD.WIDE.U32 R2, R6, R21, RZ ;  /* 0x0000001506027225 */ /* 0x000fe200078e00ff */
[----:B------:R-:W-:-:S03]  /*25390*/  SEL R33, R228, RZ, P3 ;  /* 0x000000ffe4217207 */ /* 0x000fc60001800000 */
[----:B------:R-:W-:Y:S01]  /*253a0*/  IMAD.IADD R11, R31, 0x1, R11 ;  /* 0x000000011f0b7824 */ /* 0x000fe200078e020b */
[----:B------:R-:W-:Y:S01]  /*253b0*/  IADD3 R10, P0, P1, R2, R10, R13 ;  /* 0x0000000a020a7210 */ /* 0x000fe2000791e00d */
[----:B------:R-:W-:Y:S02]  /*253c0*/  IMAD.MOV R0, RZ, RZ, -R15 ;  /* 0x000000ffff007224 */ /* 0x000fe400078e0a0f */
        /* <DEDUP_REMOVED lines=18> */
.L_x_4717:
[----:B------:R-:W-:Y:S05]  /*254f0*/  BSYNC B1 ;  /* 0x0000000000017941 */ /* 0x000fea0003800000 */
.L_x_4716:
[----:B------:R-:W-:Y:S05]  /*25500*/  @P2 BRA `(.L_x_4710) ;  /* 0x0000000800282947 */ /* 0x000fea0003800000 */
[----:B------:R-:W1:Y:S01]  /*25510*/  LDC R25, c[0x0][0xbe8] ;  /* 0x0002fa00ff197b82 */ /* 0x000e620000000800 */
[----:B0-----:R-:W-:Y:S01]  /*25520*/  VIADD R4, R26, 0xffffff80 ;  /* 0xffffff801a047836 */ /* 0x001fe20000000000 */
        /* <DEDUP_REMOVED lines=13> */
[----:B-1----:R-:W-:-:S03]  /*25600*/  ISETP.NE.AND P0, PT, R25, 0x1, PT ;  /* 0x000000011900780c */ /* 0x002fc60003f05270 */
[----:B------:R-:W-:Y:S02]  /*25610*/  IMAD R0, R8, 0x20, R10 ;  /* 0x0000002008007824 */ /* 0x000fe400078e020a */
[----:B------:R-:W-:Y:S01]  /*25620*/  IMAD R3, R222, UR5, R3 ;  /* 0x00000005de037c24 */ /* 0x000fe2000f8e0203 */
[----:B------:R-:W-:Y:S01]  /*25630*/  ULDC.64 UR4, c[0x0][0xae0] ;  /* 0x0002b80000047ab9 */ /* 0x000fe20000000a00 */
[----:B------:R-:W-:Y:S02]  /*25640*/  IMAD.IADD R9, R207, 0x1, R0 ;  /* 0x00000001cf097824 */ /* 0x000fe400078e0200 */
[----:B------:R-:W-:Y:S02]  /*25650*/  IMAD R4, R14, UR6, RZ ;  /* 0x000000060e047c24 */ /* 0x000fe4000f8e02ff */
[----:B------:R-:W-:Y:S02]  /*25660*/  IMAD.MOV.U32 R5, RZ, RZ, R9 ;  /* 0x000000ffff057224 */ /* 0x000fe400078e0009 */
[C---:B------:R-:W-:Y:S01]  /*25670*/  IMAD R7, R21.reuse, UR7, R4 ;  /* 0x0000000715077c24 */ /* 0x040fe2000f8e0204 */
[----:B------:R-:W0:Y:S01]  /*25680*/  @P0 LDC R6, c[0x0][0xbec] ;  /* 0x0002fb00ff060b82 */ /* 0x000e220000000800 */
[----:B------:R-:W-:-:S04]  /*25690*/  IMAD.WIDE.U32 R2, R21, UR6, R2 ;  /* 0x0000000615027c25 */ /* 0x000fc8000f8e0002 */
[----:B------:R-:W-:-:S03]  /*256a0*/  IMAD.IADD R3, R3, 0x1, R7 ;  /* 0x0000000103037824 */ /* 0x000fc600078e0207 */
[----:B------:R-:W1:Y:S01]  /*256b0*/  @P0 LDC R11, c[0x0][0xbf0] ;  /* 0x0002fc00ff0b0b82 */ /* 0x000e620000000800 */
[----:B0-----:R-:W-:-:S05]  /*256c0*/  @P0 IMAD.HI.U32 R0, R9, R6, RZ ;  /* 0x0000000609000227 */ /* 0x001fca00078e00ff */
[----:B-1----:R-:W-:-:S04]  /*256d0*/  @P0 SHF.R.U32.HI R5, RZ, R11, R0 ;  /* 0x0000000bff050219 */ /* 0x002fc80000011600 */
        /* <DEDUP_REMOVED lines=18> */
[----:B------:R-:W-:Y:S01]  /*25800*/  SHF.R.S32.HI R9, RZ, 0x1f, R7 ;  /* 0x0000001fff097819 */ /* 0x000fe20000011407 */
[----:B------:R-:W-:Y:S01]  /*25810*/  VIADD R21, R7, 0x40 ;  /* 0x0000004007157836 */ /* 0x000fe20000000000 */
[----:B------:R-:W-:Y:S02]  /*25820*/  LEA.HI.X R3, R4, UR5, R3, 0x1, P0 ;  /* 0x0000000504037c11 */ /* 0x000fe400080f0c03 */
[----:B------:R-:W-:-:S02]  /*25830*/  SHF.R.S32.HI R8, RZ, 0x1f, R5 ;  /* 0x0000001fff087819 */ /* 0x000fc40000011405 */
[----:B------:R-:W-:Y:S01]  /*25840*/  SHF.R.S32.HI R24, RZ, 0x1f, R21 ;  /* 0x0000001fff187819 */ /* 0x000fe20000011415 */
[----:B------:R-:W-:Y:S06]  /*25850*/  BRA.DIV UR4, `(.L_x_4718) ;  /* 0x000000ce04a07947 */ /* 0x000fec000b800000 */
[----:B------:R0:W1:Y:S04]  /*25860*/  SHFL.IDX PT, R0, R3, RZ, 0x181f ;  /* 0x00181fff03007589 */ /* 0x00006800000e0000 */
[----:B------:R0:W3:Y:S02]  /*25870*/  SHFL.IDX PT, R14, R2, RZ, 0x181f ;  /* 0x00181fff020e7589 */ /* 0x0000e400000e0000 */
.L_x_5031:
[----:B-----5:R-:W-:Y:S01]  /*25880*/  IMAD R25, R20, R25, RZ ;  /* 0x0000001914197224 */ /* 0x020fe200078e02ff */
[----:B------:R-:W-:Y:S01]  /*25890*/  BSSY B1, `(.L_x_4719) ;  /* 0x0000011000017945 */ /* 0x000fe20003800000 */
[----:B------:R-:W-:-:S05]  /*258a0*/  IMAD.IADD R6, R10, 0x1, R207 ;  /* 0x000000010a067824 */ /* 0x000fca00078e02cf */
        /* <DEDUP_REMOVED lines=9> */
[-C--:B-1----:R-:W-:Y:S02]  /*25940*/  @!P3 LEA.HI.X R11, R7, R0.reuse, R9, 0x1, P0 ;  /* 0x00000000070bb211 */ /* 0x082fe400000f0c09 */
[-C--:B------:R-:W-:Y:S02]  /*25950*/  @!P4 LEA.HI.X R13, R21, R0.reuse, R24, 0x1, P1 ;  /* 0x00000000150dc211 */ /* 0x080fe400008f0c18 */
[----:B------:R-:W-:Y:S01]  /*25960*/  @!P5 LEA.HI.X R15, R5, R0, R8, 0x1, P2 ;  /* 0x00000000050fd211 */ /* 0x000fe200010f0c08 */
[----:B------:R4:W-:Y:S04]  /*25970*/  @!P3 ST.E.128 desc[UR40][R10.64], RZ ;  /* 0x000000ff0a00b985 */ /* 0x0009e8000c101d28 */
[----:B------:R4:W-:Y:S04]  /*25980*/  @!P4 ST.E.128 desc[UR40][R12.64], RZ ;  /* 0x000000ff0c00c985 */ /* 0x0009e8000c101d28 */
[----:B------:R4:W-:Y:S02]  /*25990*/  @!P5 ST.E.128 desc[UR40][R14.64], RZ ;  /* 0x000000ff0e00d985 */ /* 0x0009e4000c101d28 */
.L_x_4720:
[----:B------:R-:W-:Y:S05]  /*259a0*/  BSYNC B1 ;  /* 0x0000000000017941 */ /* 0x000fea0003800000 */
.L_x_4719:
[----:B------:R-:W-:-:S03]  /*259b0*/  UMOV UR4, 0xffffffff ;  /* 0xffffffff00047882 */ /* 0x000fc60000000000 */
[----:B------:R-:W-:Y:S05]  /*259c0*/  BRA.DIV UR4, `(.L_x_4721) ;  /* 0x000000ce04787947 */ /* 0x000fea000b800000 */
[----:B-1----:R1:W0:Y:S04]  /*259d0*/  SHFL.IDX PT, R0, R3, 0x1, 0x181f ;  /* 0x00381f0003007f89 */ /* 0x00222800000e0000 */
[----:B---34-:R1:W3:Y:S02]  /*259e0*/  SHFL.IDX PT, R14, R2, 0x1, 0x181f ;  /* 0x00381f00020e7f89 */ /* 0x0182e400000e0000 */
.L_x_5035:
        /* <DEDUP_REMOVED lines=17> */
.L_x_4723:
[----:B------:R-:W-:Y:S05]  /*25b00*/  BSYNC B1 ;  /* 0x0000000000017941 */ /* 0x000fea0003800000 */
.L_x_4722:
[----:B------:R-:W-:-:S03]  /*25b10*/  UMOV UR4, 0xffffffff ;  /* 0xffffffff00047882 */ /* 0x000fc60000000000 */
[----:B------:R-:W-:Y:S05]  /*25b20*/  BRA.DIV UR4, `(.L_x_4724) ;  /* 0x000000ce04687947 */ /* 0x000fea000b800000 */
[----:B0-----:R0:W0:Y:S04]  /*25b30*/  SHFL.IDX PT, R0, R3, 0x2, 0x181f ;  /* 0x00581f0003007f89 */ /* 0x00102800000e0000 */
[----:B---34-:R3:W4:Y:S02]  /*25b40*/  SHFL.IDX PT, R14, R2, 0x2, 0x181f ;  /* 0x00581f00020e7f89 */ /* 0x01872400000e0000 */
.L_x_5039:
        /* <DEDUP_REMOVED lines=17> */
.L_x_4726:
[----:B------:R-:W-:Y:S05]  /*25c60*/  BSYNC B1 ;  /* 0x0000000000017941 */ /* 0x000fea0003800000 */
.L_x_4725:
[----:B------:R-:W-:-:S03]  /*25c70*/  UMOV UR4, 0xffffffff ;  /* 0xffffffff00047882 */ /* 0x000fc60000000000 */
[----:B------:R-:W-:Y:S05]  /*25c80*/  BRA.DIV UR4, `(.L_x_4727) ;  /* 0x000000ce04587947 */ /* 0x000fea000b800000 */
[----:B0-----:R0:W0:Y:S04]  /*25c90*/  SHFL.IDX PT, R0, R3, 0x3, 0x181f ;  /* 0x00781f0003007f89 */ /* 0x00102800000e0000 */
[----:B----4-:R4:W0:Y:S02]  /*25ca0*/  SHFL.IDX PT, R14, R2, 0x3, 0x181f ;  /* 0x00781f00020e7f89 */ /* 0x01082400000e0000 */
.L_x_5043:
[----:B-1-34-:R-:W-:-:S05]  /*25cb0*/  VIADD R2, R6, 0x60 ;  /* 0x0000006006027836 */ /* 0x01afca0000000000 */
        /* <DEDUP_REMOVED lines=15> */
.L_x_4710:
[----:B------:R-:W-:Y:S05]  /*25db0*/  BSYNC B0 ;  /* 0x0000000000007941 */ /* 0x000fea0003800000 */
.L_x_4695:
[----:B------:R-:W-:Y:S02]  /*25dc0*/  ULDC UR4, c[0x0][0xc3c] ;  /* 0x00030f0000047ab9 */ /* 0x000fe40000000800 */
[----:B--2---:R-:W-:-:S13]  /*25dd0*/  ISETP.GE.AND P0, PT, R215, UR4, PT ;  /* 0x00000004d7007c0c */ /* 0x004fda000bf06270 */
[----:B------:R-:W-:Y:S05]  /*25de0*/  @!P0 BRA `(.L_x_4728) ;  /* 0xfffffdb400948947 */ /* 0x000fea000383ffff */
[----:B------:R-:W-:Y:S05]  /*25df0*/  BRA `(.L_x_4496) ;  /* 0x0000008c00587947 */ /* 0x000fea0003800000 */
.L_x_4494:
        /* <DEDUP_REMOVED lines=20> */
.L_x_4729:
        /* <DEDUP_REMOVED lines=44> */
.L_x_4733:
        /* <DEDUP_REMOVED lines=39> */
.L_x_4731:
        /* <DEDUP_REMOVED lines=12> */
.L_x_4734:
        /* <DEDUP_REMOVED lines=63> */
.L_x_4735:
        /* <DEDUP_REMOVED lines=61> */
.L_x_4736:
[----:B01----:R-:W-:-:S05]  /*26cf0*/  LOP3.LUT R3, RZ, R2, RZ, 0x33, !PT ;  /* 0x00000002ff037212 */ /* 0x003fca00078e33ff */
[----:B------:R-:W-:-:S05]  /*26d00*/  IMAD.IADD R2, R4, 0x1, R3 ;  /* 0x0000000104027824 */ /* 0x000fca00078e0203 */
[----:B------:R1:W-:Y:S01]  /*26d10*/  STL [R1+0x4], R2 ;  /* 0x0000040201007387 */ /* 0x0003e20000100800 */
[----:B------:R-:W-:Y:S05]  /*26d20*/  BRA `(.L_x_4737) ;  /* 0x0000000000107947 */ /* 0x000fea0003800000 */
.L_x_4732:
[----:B------:R-:W-:Y:S01]  /*26d30*/  IMAD.U32 R2, RZ, RZ, UR6 ;  /* 0x00000006ff027e24 */ /* 0x000fe2000f8e00ff */
[----:B------:R0:W-:Y:S04]  /*26d40*/  STL [R1+0x4], RZ ;  /* 0x000004ff01007387 */ /* 0x0001e80000100800 */
[----:B------:R0:W-:Y:S04]  /*26d50*/  STL [R1+0x8], RZ ;  /* 0x000008ff01007387 */ /* 0x0001e80000100800 */
[----:B------:R0:W-:Y:S02]  /*26d60*/  STL [R1], R2 ;  /* 0x0000000201007387 */ /* 0x0001e40000100800 */
.L_x_4737:
        /* <DEDUP_REMOVED lines=10> */
.L_x_4730:
        /* <DEDUP_REMOVED lines=8> */
[----:B------:R-:W3:Y:S01]  /*26e90*/  S2R R8, SR_TID.X ;  /* 0x0000000000087919 */ /* 0x000ee20000002100 */
[----:B------:R-:W2:Y:S01]  /*26ea0*/  S2UR UR5, SR_CgaCtaId ;  /* 0x00000000000579c3 */ /* 0x000ea20000008800 */
[----:B------:R-:W-:Y:S01]  /*26eb0*/  UMOV UR4, 0x400 ;  /* 0x0000040000047882 */ /* 0x000fe20000000000 */
[----:B------:R-:W-:Y:S01]  /*26ec0*/  BSSY B7, `(.L_x_4738) ;  /* 0x0000788000077945 */ /* 0x000fe20003800000 */
[----:B------:R-:W-:Y:S01]  /*26ed0*/  ULDC.64 UR42, c[0x0][0x198] ;  /* 0x00006600002a7ab9 */ /* 0x000fe20000000a00 */
[----:B------:R-:W-:Y:S02]  /*26ee0*/  ULOP3.LUT UR36, UR37, 0x1, URZ, 0xfc, !UPT ;  /* 0x0000000125247892 */ /* 0x000fe4000f8efc3f */
[----:B------:R-:W-:Y:S01]  /*26ef0*/  ULOP3.LUT UR39, UR37, 0x2, URZ, 0xfc, !UPT ;  /* 0x0000000225277892 */ /* 0x000fe2000f8efc3f */
[----:B------:R-:W-:Y:S01]  /*26f00*/  ULDC UR38, c[0x0][0xc] ;  /* 0x0000030000267ab9 */ /* 0x000fe20000000800 */
[----:B--2---:R-:W-:-:S06]  /*26f10*/  ULEA UR4, UR5, UR4, 0x18 ;  /* 0x0000000405047291 */ /* 0x004fcc000f8ec03f */
[----:B------:R-:W-:Y:S01]  /*26f20*/  IMAD.U32 R18, RZ, RZ, UR4 ;  /* 0x00000004ff127e24 */ /* 0x000fe2000f8e00ff */
[----:B---3--:R-:W-:Y:S01]  /*26f30*/  SHF.R.U32.HI R0, RZ, 0x1, R8 ;  /* 0x00000001ff007819 */ /* 0x008fe20000011608 */
[C---:B------:R-:W-:Y:S01]  /*26f40*/  IMAD.SHL.U32 R19, R8.reuse, 0x40, RZ ;  /* 0x0000004008137824 */ /* 0x040fe200078e00ff */
[C---:B-1----:R-:W-:Y:S01]  /*26f50*/  LOP3.LUT R7, R8.reuse, 0x7f, RZ, 0xc0, !PT ;  /* 0x0000007f08077812 */ /* 0x042fe200078ec0ff */
[C---:B------:R-:W-:Y:S01]  /*26f60*/  IMAD.SHL.U32 R4, R8.reuse, 0x80, RZ ;  /* 0x0000008008047824 */ /* 0x040fe200078e00ff */
[----:B------:R-:W-:Y:S02]  /*26f70*/  R2P PR, R8, 0x6 ;  /* 0x0000000608007804 */ /* 0x000fe40000000000 */
[----:B------:R-:W-:Y:S02]  /*26f80*/  LOP3.LUT R3, R19, 0x180, RZ, 0xc0, !PT ;  /* 0x0000018013037812 */ /* 0x000fe400078ec0ff */
[----:B------:R-:W-:Y:S02]  /*26f90*/  LOP3.LUT R5, R4, 0x380, RZ, 0xc0, !PT ;  /* 0x0000038004057812 */ /* 0x000fe400078ec0ff */
[----:B------:R-:W-:Y:S01]  /*26fa0*/  LOP3.LUT R0, R3, 0x30, R0, 0xf8, !PT ;  /* 0x0000003003007812 */ /* 0x000fe200078ef800 */
[----:B------:R-:W-:Y:S01]  /*26fb0*/  IMAD.SHL.U32 R3, R8, 0x8, RZ ;  /* 0x0000000808037824 */ /* 0x000fe200078e00ff */
[----:B------:R-:W-:-:S02]  /*26fc0*/  LOP3.LUT R4, R4, 0x400, RZ, 0xc0, !PT ;  /* 0x0000040004047812 */ /* 0x000fc400078ec0ff */
[----:B------:R-:W-:Y:S02]  /*26fd0*/  LOP3.LUT R5, R5, 0x10, R8, 0xf8, !PT ;  /* 0x0000001005057812 */ /* 0x000fe400078ef808 */
[----:B0-----:R-:W-:Y:S01]  /*26fe0*/  LOP3.LUT R2, R0, 0x30, R3, 0x78, !PT ;  /* 0x0000003000027812 */ /* 0x001fe200078e7803 */
[----:B------:R-:W-:Y:S01]  /*26ff0*/  IMAD.SHL.U32 R0, R8, 0x10, RZ ;  /* 0x0000001008007824 */ /* 0x000fe200078e00ff */
[----:B------:R-:W-:Y:S02]  /*27000*/  SHF.R.U32.HI R3, RZ, 0x5, R7 ;  /* 0x00000005ff037819 */ /* 0x000fe40000011607 */
[----:B------:R-:W-:Y:S02]  /*27010*/  LOP3.LUT R19, R2, 0x640, R19, 0xf8, !PT ;  /* 0x0000064002137812 */ /* 0x000fe400078ef813 */
[----:B------:R-:W-:Y:S01]  /*27020*/  LOP3.LUT R5, R5, 0x70, R0, 0x78, !PT ;  /* 0x0000007005057812 */ /* 0x000fe200078e7800 */
[----:B------:R-:W-:Y:S01]  /*27030*/  IMAD R4, R3, 0x800, R4 ;  /* 0x0000080003047824 */ /* 0x000fe200078e0204 */
[----:B------:R-:W-:-:S03]  /*27040*/  LOP3.LUT R2, R0, 0x40, RZ, 0xc0, !PT ;  /* 0x0000004000027812 */ /* 0x000fc600078ec0ff */
[----:B------:R-:W-:Y:S01]  /*27050*/  IMAD.IADD R6, R4, 0x1, R5 ;  /* 0x0000000104067824 */ /* 0x000fe200078e0205 */
[----:B------:R-:W-:Y:S01]  /*27060*/  SHF.R.U32.HI R5, RZ, 0x2, R7 ;  /* 0x00000002ff057819 */ /* 0x000fe20000011607 */
[----:B------:R-:W-:Y:S01]  /*27070*/  IMAD R4, R3, 0x200, R2 ;  /* 0x0000020003047824 */ /* 0x000fe200078e0202 */
[----:B------:R-:W-:Y:S01]  /*27080*/  LOP3.LUT R2, R0, 0x1b0, RZ, 0xc0, !PT ;  /* 0x000001b000027812 */ /* 0x000fe200078ec0ff */
[----:B------:R-:W-:Y:S01]  /*27090*/  IMAD.SHL.U32 R3, R8, 0x2, RZ ;  /* 0x0000000208037824 */ /* 0x000fe200078e00ff */
[----:B------:R-:W-:Y:S01]  /*270a0*/  STL [R1+0x3c], R6 ;  /* 0x00003c0601007387 */ /* 0x000fe20000100800 */
[----:B------:R-:W-:-:S03]  /*270b0*/  LOP3.LUT R0, R0, 0x30, RZ, 0xc0, !PT ;  /* 0x0000003000007812 */ /* 0x000fc600078ec0ff */
[----:B------:R-:W-:-:S04]  /*270c0*/  LOP3.LUT R3, R2, 0x30, R3, 0x78, !PT ;  /* 0x0000003002037812 */ /* 0x000fc800078e7803 */
[----:B------:R-:W-:Y:S01]  /*270d0*/  IADD3 R2, R18, R4, R3 ;  /* 0x0000000412027210 */ /* 0x000fe20007ffe003 */
[----:B------:R-:W-:Y:S02]  /*270e0*/  IMAD.SHL.U32 R3, R8, 0x20, RZ ;  /* 0x0000002008037824 */ /* 0x000fe400078e00ff */
[C---:B------:R-:W-:Y:S02]  /*270f0*/  VIADD R4, R6.reuse, 0x40 ;  /* 0x0000004006047836 */ /* 0x040fe40000000000 */
[----:B------:R0:W-:Y:S01]  /*27100*/  STL [R1+0x44], R2 ;  /* 0x0000440201007387 */ /* 0x0001e20000100800 */
[----:B------:R-:W-:Y:S01]  /*27110*/  @P2 VIADD R4, R6, 0xffffffc0 ;  /* 0xffffffc006042836 */ /* 0x000fe20000000000 */
[----:B------:R-:W-:-:S04]  /*27120*/  LOP3.LUT R3, R5, 0x60, R3, 0xf8, !PT ;  /* 0x0000006005037812 */ /* 0x000fc800078ef803 */
        /* <DEDUP_REMOVED lines=10> */
[----:B0-----:R-:W-:-:S03]  /*271d0*/  IMAD.MOV.U32 R3, RZ, RZ, 0x1 ;  /* 0x00000001ff037424 */ /* 0x001fc600078e00ff */
[----:B------:R-:W-:Y:S04]  /*271e0*/  STL [R1+0x14], RZ ;  /* 0x000014ff01007387 */ /* 0x000fe80000100800 */
[----:B------:R-:W-:Y:S01]  /*271f0*/  STL [R1+0x10], RZ ;  /* 0x000010ff01007387 */ /* 0x000fe20000100800 */
[C---:B-1----:R-:W-:Y:S02]  /*27200*/  LOP3.LUT R2, R0.reuse, 0x40, RZ, 0xfc, !PT ;  /* 0x0000004000027812 */ /* 0x042fe400078efcff */
[----:B------:R-:W-:Y:S01]  /*27210*/  LOP3.LUT R0, R0, 0x80, RZ, 0xfc, !PT ;  /* 0x0000008000007812 */ /* 0x000fe200078efcff */
[----:B------:R0:W-:Y:S01]  /*27220*/  STL [R1+0x18], R3 ;  /* 0x0000180301007387 */ /* 0x0001e20000100800 */
[C---:B------:R-:W-:Y:S02]  /*27230*/  LOP3.LUT R2, R19.reuse, 0x4800, RZ, 0xfc, !PT ;  /* 0x0000480013027812 */ /* 0x040fe400078efcff */
[----:B------:R-:W-:-:S02]  /*27240*/  LOP3.LUT R0, R19, 0x3000, RZ, 0xfc, !PT ;  /* 0x0000300013007812 */ /* 0x000fc400078efcff */
[C---:B------:R-:W-:Y:S02]  /*27250*/  LOP3.LUT R2, R19.reuse, 0x3800, RZ, 0xfc, !PT ;  /* 0x0000380013027812 */ /* 0x040fe400078efcff */
[C---:B------:R-:W-:Y:S02]  /*27260*/  LOP3.LUT R0, R19.reuse, 0x5800, RZ, 0xfc, !PT ;  /* 0x0000580013007812 */ /* 0x040fe400078efcff */
[C---:B0-----:R-:W-:Y:S02]  /*27270*/  LOP3.LUT R3, R19.reuse, 0x2800, RZ, 0xfc, !PT ;  /* 0x0000280013037812 */ /* 0x041fe400078efcff */
[----:B------:R-:W-:-:S07]  /*27280*/  LOP3.LUT R3, R19, 0x5000, RZ, 0xfc, !PT ;  /* 0x0000500013037812 */ /* 0x000fce00078efcff */
.L_x_4874:
[----:B------:R-:W2:Y:S01]  /*27290*/  LDL R14, [R1+0xc] ;  /* 0x00000c00010e7983 */ /* 0x000ea20000100800 */
[----:B------:R-:W-:Y:S05]  /*272a0*/  YIELD ;  /* 0x0000000000007946 */ /* 0x000fea0003800000 */
[----:B------:R-:W-:Y:S01]  /*272b0*/  ULDC.64 UR4, c[0x0][0xa28] ;  /* 0x00028a0000047ab9 */ /* 0x000fe20000000a00 */
[----:B01----:R-:W-:Y:S02]  /*272c0*/  CS2R R6, SRZ ;  /* 0x0000000000067805 */ /* 0x003fe4000001ff00 */
[----:B------:R-:W-:Y:S01]  /*272d0*/  ISETP.NE.U32.AND P0, PT, RZ, UR4, PT ;  /* 0x00000004ff007c0c */ /* 0x000fe2000bf05070 */
[----:B------:R-:W0:Y:S01]  /*272e0*/  LDC.64 R12, c[0x0][0xa00] ;  /* 0x00028000ff0c7b82 */ /* 0x000e220000000a00 */
[----:B------:R-:W-:Y:S01]  /*272f0*/  ULDC.64 UR6, c[0x0][0xa08] ;  /* 0x0002820000067ab9 */ /* 0x000fe20000000a00 */
[----:B------:R-:W-:Y:S01]  /*27300*/  ULDC.64 UR8, c[0x0][0xa10] ;  /* 0x0002840000087ab9 */ /* 0x000fe20000000a00 */
[----:B------:R-:W-:Y:S01]  /*27310*/  ISETP.NE.AND.EX P0, PT, RZ, UR5, PT, P0 ;  /* 0x00000005ff007c0c */ /* 0x000fe2000bf05300 */
[----:B------:R-:W-:-:S04]  /*27320*/  ULDC.64 UR4, c[0x0][0xa18] ;  /* 0x0002860000047ab9 */ /* 0x000fc80000000a00 */
[----:B------:R-:W1:Y:S08]  /*27330*/  LDC.64 R4, c[0x0][0xa08] ;  /* 0x00028200ff047b82 */ /* 0x000e700000000a00 */
[----:B------:R-:W2:Y:S02]  /*27340*/  @P0 LDC.64 R2, c[0x0][0xa28] ;  /* 0x00028a00ff020b82 */ /* 0x000ea40000000a00 */
        /* <DEDUP_REMOVED lines=10> */
[----:B--2---:R-:W0:Y:S01]  /*273f0*/  LDC.64 R2, c[0x0][0xa10] ;  /* 0x00028400ff027b82 */ /* 0x004e220000000a00 */
[----:B------:R-:W-:-:S02]  /*27400*/  IMAD.MOV.U32 R0, RZ, RZ, RZ ;  /* 0x000000ffff007224 */ /* 0x000fc400078e00ff */
[----:B------:R-:W-:Y:S01]  /*27410*/  ISETP.NE.AND.EX P3, PT, RZ, UR5, PT, P1 ;  /* 0x00000005ff007c0c */ /* 0x000fe2000bf65310 */
[----:B-1----:R-:W-:-:S04]  /*27420*/  IMAD.WIDE R4, R14, 0x4, R4 ;  /* 0x000000040e047825 */ /* 0x002fc800078e0204 */
        /* <DEDUP_REMOVED lines=30> */
.L_x_4739:
        /* <DEDUP_REMOVED lines=16> */
.L_x_4740:
[----:B------:R-:W-:Y:S05]  /*27710*/  @!P1 BRA `(.L_x_4741) ;  /* 0x00000000000c9947 */ /* 0x000fea0003800000 */
[----:B------:R-:W2:Y:S04]  /*27720*/  LDG.E R7, desc[UR40][R4.64] ;  /* 0x0000002804077981 */ /* 0x000ea8000c1e1900 */
[----:B------:R-:W2:Y:S02]  /*27730*/  LDG.E R4, desc[UR40][R4.64+0x4] ;  /* 0x0000042804047981 */ /* 0x000ea4000c1e1900 */
[----:B--2---:R-:W-:-:S07]  /*27740*/  IMAD.IADD R7, R4, 0x1, -R7 ;  /* 0x0000000104077824 */ /* 0x004fce00078e0a07 */
.L_x_4741:
        /* <DEDUP_REMOVED lines=37> */
.L_x_4744:
[----:B------:R-:W-:-:S13]  /*279a0*/  ISETP.NE.AND P0, PT, R3, 0x1, PT ;  /* 0x000000010300780c */ /* 0x000fda0003f05270 */
[----:B------:R-:W1:Y:S02]  /*279b0*/  @P0 LDC.64 R4, c[0x0][0x9e8] ;  /* 0x00027a00ff040b82 */ /* 0x000e640000000a00 */
[----:B-1----:R-:W-:-:S05]  /*279c0*/  @P0 IMAD.HI.U32 R4, R2, R4, RZ ;  /* 0x0000000402040227 */ /* 0x002fca00078e00ff */
[----:B------:R-:W-:-:S07]  /*279d0*/  @P0 SHF.R.U32.HI R2, RZ, R5, R4 ;  /* 0x00000005ff020219 */ /* 0x000fce0000011604 */
.L_x_4745:
[----:B------:R-:W-:Y:S05]  /*279e0*/  BSYNC B0 ;  /* 0x0000000000007941 */ /* 0x000fea0003800000 */
.L_x_4743:
[----:B------:R-:W-:-:S05]  /*279f0*/  IMAD R2, R2, R3, R3 ;  /* 0x0000000302027224 */ /* 0x000fca00078e0203 */
[----:B------:R-:W-:-:S07]  /*27a00*/  VIMNMX R8, R8, R2, PT ;  /* 0x0000000208087248 */ /* 0x000fce0003fe0100 */
.L_x_4742:
        /* <DEDUP_REMOVED lines=25> */
.L_x_4748:
[----:B------:R-:W-:-:S13]  /*27ba0*/  ISETP.NE.AND P0, PT, R3, 0x1, PT ;  /* 0x000000010300780c */ /* 0x000fda0003f05270 */
[----:B------:R-:W1:Y:S02]  /*27bb0*/  @P0 LDC.64 R4, c[0x0][0x9e8] ;  /* 0x00027a00ff040b82 */ /* 0x000e640000000a00 */
[----:B-1----:R-:W-:-:S05]  /*27bc0*/  @P0 IMAD.HI.U32 R4, R2, R4, RZ ;  /* 0x0000000402040227 */ /* 0x002fca00078e00ff */
[----:B------:R-:W-:-:S07]  /*27bd0*/  @P0 SHF.R.U32.HI R2, RZ, R5, R4 ;  /* 0x00000005ff020219 */ /* 0x000fce0000011604 */
.L_x_4749:
[----:B------:R-:W-:Y:S05]  /*27be0*/  BSYNC B0 ;  /* 0x0000000000007941 */ /* 0x000fea0003800000 */
.L_x_4747:
[----:B------:R-:W-:-:S05]  /*27bf0*/  IMAD R2, R2, R3, RZ ;  /* 0x0000000302027224 */ /* 0x000fca00078e02ff */
[----:B------:R-:W-:-:S07]  /*27c00*/  VIMNMX R6, R6, R2, !PT ;  /* 0x0000000206067248 */ /* 0x000fce0007fe0100 */
.L_x_4746:
        /* <DEDUP_REMOVED lines=18> */
[----:B-1----:R-:W1:Y:S02]  /*27d30*/  MUFU.RCP R6, R6 ;  /* 0x0000000600067308 */ /* 0x002e640000001000 */
[----:B-1----:R-:W-:-:S06]  /*27d40*/  VIADD R6, R6, 0xffffffe ;  /* 0x0ffffffe06067836 */ /* 0x002fcc0000000000 */
        /* <DEDUP_REMOVED lines=21> */
.L_x_4751:
[----:B------:R-:W-:Y:S05]  /*27ea0*/  BSYNC B0 ;  /* 0x0000000000007941 */ /* 0x000fea0003800000 */
.L_x_4750:
        /* <DEDUP_REMOVED lines=24> */
.L_x_5046:
[----:B--2---:R-:W-:Y:S02]  /*28030*/  ISETP.NE.AND P0, PT, R14, RZ, PT ;  /* 0x000000ff0e00720c */ /* 0x004fe40003f05270 */
[----:B------:R-:W-:-:S11]  /*28040*/  PLOP3.LUT P6, PT, PT, PT, PT, 0x8, 0x0 ;  /* 0x000000000000781c */ /* 0x000fd60003fce170 */
[----:B------:R-:W-:Y:S05]  /*28050*/  @P0 BRA `(.L_x_4755) ;  /* 0x00000000000c0947 */ /* 0x000fea0003800000 */
[----:B------:R-:W-:-:S03]  /*28060*/  UMOV UR4, 0xffffffff ;  /* 0xffffffff00047882 */ /* 0x000fc60000000000 */
[----:B------:R-:W-:Y:S05]  /*28070*/  BRA.DIV UR4, `(.L_x_4756) ;  /* 0x000000aa04d87947 */ /* 0x000fea000b800000 */
[----:B------:R-:W-:-:S13]  /*28080*/  ELECT P6, URZ, PT ;  /* 0x00000000003f782f */ /* 0x000fda00038c0000 */
.L_x_4755:
        /* <DEDUP_REMOVED lines=9> */
.L_x_5049:
[----:B------:R-:W-:Y:S05]  /*28120*/  BSYNC B1 ;  /* 0x0000000000017941 */ /* 0x000fea0003800000 */
.L_x_4757:
        /* <DEDUP_REMOVED lines=12> */
.L_x_5050:
[----:B------:R-:W-:Y:S05]  /*281f0*/  BSYNC B2 ;  /* 0x0000000000027941 */ /* 0x000fea0003800000 */
.L_x_4761:
        /* <DEDUP_REMOVED lines=9> */
.L_x_4764:
[----:B------:R-:W-:Y:S05]  /*28290*/  BSYNC B2 ;  /* 0x0000000000027941 */ /* 0x000fea0003800000 */
.L_x_4763:
[----:B-1----:R-:W3:Y:S01]  /*282a0*/  LDL R5, [R1+0x14] ;  /* 0x0000140001057983 */ /* 0x002ee20000100800 */
[----:B------:R-:W-:Y:S01]  /*282b0*/  IMAD.MOV.U32 R6, RZ, RZ, RZ ;  /* 0x000000ffff067224 */ /* 0x000fe200078e00ff */
[----:B------:R-:W-:Y:S01]  /*282c0*/  UIADD3 UR4, UP0, UR42, 0x570, URZ ;  /* 0x000005702a047890 */ /* 0x000fe2000ff1e03f */
[----:B------:R-:W-:Y:S01]  /*282d0*/  PLOP3.LUT P0, PT, PT, PT, PT, 0x80, 0x0 ;  /* 0x000000000000781c */ /* 0x000fe20003f0f070 */
[----:B------:R-:W-:Y:S01]  /*282e0*/  UMOV UR6, 0x0 ;  /* 0x0000000000067882 */ /* 0x000fe20000000000 */
[----:B------:R-:W-:Y:S01]  /*282f0*/  UMOV UR7, 0x12f00000 ;  /* 0x12f0000000077882 */ /* 0x000fe20000000000 */
[----:B------:R-:W-:Y:S01]  /*28300*/  R2UR UR10, R6 ;  /* 0x00000000060a72ca */ /* 0x000fe200000e0000 */
[----:B------:R-:W-:Y:S01]  /*28310*/  IMAD R6, R10, 0x80, R0 ;  /* 0x000000800a067824 */ /* 0x000fe200078e0200 */
[----:B------:R-:W-:-:S03]  /*28320*/  UIADD3.X UR5, URZ, UR43, URZ, UP0, !UPT ;  /* 0x0000002b3f057290 */ /* 0x000fc600087fe43f */
[----:B------:R-:W-:Y:S02]  /*28330*/  VIADD R6, R6, 0xffffff80 ;  /* 0xffffff8006067836 */ /* 0x000fe40000000000 */
[----:B---3--:R-:W-:Y:S02]  /*28340*/  IMAD R9, R5, 0x6000, R18 ;  /* 0x0000600005097824 */ /* 0x008fe400078e0212 */
[----:B------:R-:W-:Y:S02]  /*28350*/  VIADD R5, R8, 0x2a890 ;  /* 0x0002a89008057836 */ /* 0x000fe40000000000 */
[----:B------:R-:W-:-:S07]  /*28360*/  VIADD R7, R9, 0x1e400 ;  /* 0x0001e40009077836 */ /* 0x000fce0000000000 */
.L_x_4765:
        /* <DEDUP_REMOVED lines=10> */
[----:B0-----:R-:W-:Y:S01]  /*28410*/  IMAD.MOV.U32 R15, RZ, RZ, 0x40 ;  /* 0x00000040ff0f7424 */ /* 0x001fe200078e00ff */
[----:B------:R-:W-:Y:S01]  /*28420*/  PLOP3.LUT P0, PT, PT, PT, PT, 0x80, 0x0 ;  /* 0x000000000000781c */ /* 0x000fe20003f0f070 */
[----:B------:R-:W-:Y:S01]  /*28430*/  VIADD R7, R9, 0x20400 ;  /* 0x0002040009077836 */ /* 0x000fe20000000000 */
[----:B------:R-:W-:Y:S01]  /*28440*/  UMOV UR6, 0x0 ;  /* 0x0000000000067882 */ /* 0x000fe20000000000 */
[----:B------:R-:W-:Y:S01]  /*28450*/  UMOV UR7, 0x12f00000 ;  /* 0x12f0000000077882 */ /* 0x000fe20000000000 */
[----:B------:R-:W-:-:S15]  /*28460*/  R2UR UR10, R15 ;  /* 0x000000000f0a72ca */ /* 0x000fde00000e0000 */
.L_x_4766:
        /* <DEDUP_REMOVED lines=16> */
.L_x_4767:
        /* <DEDUP_REMOVED lines=13> */
.L_x_5051:
[----:B------:R-:W-:Y:S05]  /*28640*/  BSYNC B2 ;  /* 0x0000000000027941 */ /* 0x000fea0003800000 */
.L_x_4768:
[----:B------:R-:W-:Y:S01]  /*28650*/  BSSY B2, `(.L_x_4770) ;  /* 0x000000b000027945 */ /* 0x000fe20003800000 */
[----:B------:R-:W-:Y:S02]  /*28660*/  IMAD.MOV.U32 R12, RZ, RZ, 0x0 ;  /* 0x00000000ff0c7424 */ /* 0x000fe400078e00ff */
[----:B------:R-:W-:Y:S01]  /*28670*/  IMAD.MOV.U32 R13, RZ, RZ, 0x12f00000 ;  /* 0x12f00000ff0d7424 */ /* 0x000fe200078e00ff */
[----:B------:R-:W-:Y:S06]  /*28680*/  @P1 BRA `(.L_x_4771) ;  /* 0x00000000001c1947 */ /* 0x000fec0003800000 */
[----:B------:R-:W1:Y:S02]  /*28690*/  S2R R5, SR_TID.X ;  /* 0x0000000000057919 */ /* 0x000e640000002100 */
[----:B-1----:R-:W-:Y:S01]  /*286a0*/  LOP3.LUT R7, R5, 0x1f, RZ, 0xc0, !PT ;  /* 0x0000001f05077812 */ /* 0x002fe200078ec0ff */
[----:B------:R-:W-:-:S03]  /*286b0*/  IMAD.MOV.U32 R5, RZ, RZ, 0x6000 ;  /* 0x00006000ff057424 */ /* 0x000fc600078e00ff */
[----:B------:R-:W-:Y:S01]  /*286c0*/  ISETP.NE.AND P0, PT, R7, RZ, PT ;  /* 0x000000ff0700720c */ /* 0x000fe20003f05270 */
[----:B------:R1:W-:-:S12]  /*286d0*/  SYNCS.ARRIVE.TRANS64 RZ, [R8+URZ+0x2a8b0], R5 ;  /* 0x02a8b00508ff79a7 */ /* 0x0003d8000800003f */
[----:B-1----:R-:W-:Y:S05]  /*286e0*/  @!P0 BRA `(.L_x_4771) ;  /* 0x0000000000048947 */ /* 0x002fea0003800000 */
[----:B------:R-:W-:Y:S01]  /*286f0*/  BPT.TRAP 0x1 ;  /* 0x000000040000795c */ /* 0x000fe20000300000 */
.L_x_4771:
[----:B------:R-:W-:Y:S05]  /*28700*/  BSYNC B2 ;  /* 0x0000000000027941 */ /* 0x000fea0003800000 */
.L_x_4770:
[----:B------:R-:W-:Y:S01]  /*28710*/  R2UR UR6, R12 ;  /* 0x000000000c0672ca */ /* 0x000fe200000e0000 */
[----:B------:R-:W-:Y:S01]  /*28720*/  IMAD.MOV.U32 R5, RZ, RZ, RZ ;  /* 0x000000ffff057224 */ /* 0x000fe200078e00ff */
[----:B------:R-:W-:Y:S01]  /*28730*/  R2UR UR7, R13 ;  /* 0x000000000d0772ca */ /* 0x000fe200000e0000 */
[----:B------:R-:W-:Y:S01]  /*28740*/  UIADD3 UR4, UP0, UR42, 0x670, URZ ;  /* 0x000006702a047890 */ /* 0x000fe2000ff1e03f */
[----:B------:R-:W-:Y:S01]  /*28750*/  PLOP3.LUT P0, PT, PT, PT, PT, 0x80, 0x0 ;  /* 0x000000000000781c */ /* 0x000fe20003f0f070 */
[----:B------:R-:W-:Y:S01]  /*28760*/  VIADD R7, R9, 0xc400 ;  /* 0x0000c40009077836 */ /* 0x000fe20000000000 */
[----:B------:R-:W-:Y:S01]  /*28770*/  R2UR UR10, R5 ;  /* 0x00000000050a72ca */ /* 0x000fe200000e0000 */
[----:B------:R-:W-:Y:S01]  /*28780*/  VIADD R5, R8, 0x2a8b0 ;  /* 0x0002a8b008057836 */ /* 0x000fe20000000000 */
[----:B------:R-:W-:-:S13]  /*28790*/  UIADD3.X UR5, URZ, UR43, URZ, UP0, !UPT ;  /* 0x0000002b3f057290 */ /* 0x000fda00087fe43f */
.L_x_4772:
        /* <DEDUP_REMOVED lines=15> */
.L_x_4773:
        /* <DEDUP_REMOVED lines=15> */
.L_x_4774:
        /* <DEDUP_REMOVED lines=10> */
.L_x_4760:
[----:B------:R-:W-:Y:S05]  /*28a20*/  BSYNC B1 ;  /* 0x0000000000017941 */ /* 0x000fea0003800000 */
.L_x_4759:
[----:B------:R-:W1:Y:S04]  /*28a30*/  LDL.LU R9, [R1+0x14] ;  /* 0x0000140001097983 */ /* 0x000e680000300800 */
[----:B0-2---:R-:W2:Y:S01]  /*28a40*/  LDL.LU R8, [R1+0x1c] ;  /* 0x00001c0001087983 */ /* 0x005ea20000300800 */
[----:B------:R-:W-:Y:S01]  /*28a50*/  VIADD R10, R10, 0xfffffffe ;  /* 0xfffffffe0a0a7836 */ /* 0x000fe20000000000 */
[----:B------:R-:W-:-:S04]  /*28a60*/  PLOP3.LUT P0, PT, PT, PT, PT, 0x8, 0x0 ;  /* 0x000000000000781c */ /* 0x000fc80003f0e170 */
[----:B------:R-:W-:Y:S01]  /*28a70*/  ISETP.GE.AND P2, PT, R10, R3, PT ;  /* 0x000000030a00720c */ /* 0x000fe20003f46270 */
[----:B-1----:R-:W-:-:S05]  /*28a80*/  VIADD R5, R9, 0x1 ;  /* 0x0000000109057836 */ /* 0x002fca0000000000 */
[----:B------:R-:W-:-:S04]  /*28a90*/  ISETP.NE.AND P1, PT, R5, 0x2, PT ;  /* 0x000000020500780c */ /* 0x000fc80003f25270 */
[----:B------:R-:W-:Y:S02]  /*28aa0*/  SEL R6, RZ, 0x1, P1 ;  /* 0x00000001ff067807 */ /* 0x000fe40000800000 */
[----:B------:R-:W-:Y:S02]  /*28ab0*/  SEL R5, R5, RZ, P1 ;  /* 0x000000ff05057207 */ /* 0x000fe40000800000 */
[----:B--2---:R-:W-:-:S03]  /*28ac0*/  LOP3.LUT R8, R8, R6, RZ, 0x3c, !PT ;  /* 0x0000000608087212 */ /* 0x004fc600078e3cff */
[----:B------:R1:W-:Y:S04]  /*28ad0*/  STL [R1+0x14], R5 ;  /* 0x0000140501007387 */ /* 0x0003e80000100800 */
[----:B------:R1:W-:Y:S01]  /*28ae0*/  STL [R1+0x1c], R8 ;  /* 0x00001c0801007387 */ /* 0x0003e20000100800 */
[----:B------:R-:W-:Y:S05]  /*28af0*/  @!P2 BRA `(.L_x_4753) ;  /* 0x000000080070a947 */ /* 0x000fea0003800000 */
.L_x_4791:
[----:B------:R-:W-:Y:S05]  /*28b00*/  YIELD ;  /* 0x0000000000007946 */ /* 0x000fea0003800000 */
[----:B------:R-:W-:Y:S04]  /*28b10*/  BSSY B1, `(.L_x_4775) ;  /* 0x000008e000017945 */ /* 0x000fe80003800000 */
[----:B--2---:R-:W-:Y:S05]  /*28b20*/  @!P6 BRA `(.L_x_4776) ;  /* 0x000000080030e947 */ /* 0x004fea0003800000 */
[----:B------:R-:W2:Y:S04]  /*28b30*/  LDL R7, [R1+0x14] ;  /* 0x0000140001077983 */ /* 0x000ea80000100800 */
[----:B------:R-:W3:Y:S01]  /*28b40*/  LDL R6, [R1+0x1c] ;  /* 0x00001c0001067983 */ /* 0x000ee20000100800 */
[----:B-1----:R-:W0:Y:S01]  /*28b50*/  S2R R5, SR_TID.X ;  /* 0x0000000000057919 */ /* 0x002e220000002100 */
[----:B------:R-:W-:Y:S01]  /*28b60*/  BSSY B2, `(.L_x_4777) ;  /* 0x0000007000027945 */ /* 0x000fe20003800000 */
[----:B0-----:R-:W-:-:S04]  /*28b70*/  LOP3.LUT R5, R5, 0x7f, RZ, 0xc0, !PT ;  /* 0x0000007f05057812 */ /* 0x001fc800078ec0ff */
[----:B------:R-:W-:Y:S01]  /*28b80*/  ISETP.NE.AND P2, PT, R5, RZ, PT ;  /* 0x000000ff0500720c */ /* 0x000fe20003f45270 */
[----:B--2---:R-:W-:Y:S01]  /*28b90*/  IMAD R9, R7, 0x8, R18 ;  /* 0x0000000807097824 */ /* 0x004fe200078e0212 */
[----:B---3--:R-:W-:-:S04]  /*28ba0*/  SHF.L.U32 R8, R6, 0x1f, RZ ;  /* 0x0000001f06087819 */ /* 0x008fc800000006ff */
[----:B------:R-:W0:Y:S02]  /*28bb0*/  SYNCS.PHASECHK.TRANS64.TRYWAIT P1, [R9+URZ+0x2a8a0], R8 ;  /* 0x02a8a008090075a7 */ /* 0x000e24000802017f */
[----:B0-----:R-:W-:Y:S05]  /*28bc0*/  @!P1 BRA `(.L_x_4778) ;  /* 0x000000a000609947 */ /* 0x001fea0003800000 */
.L_x_5052:
[----:B------:R-:W-:Y:S05]  /*28bd0*/  BSYNC B2 ;  /* 0x0000000000027941 */ /* 0x000fea0003800000 */
.L_x_4777:
        /* <DEDUP_REMOVED lines=9> */
.L_x_4780:
[----:B------:R-:W-:Y:S05]  /*28c70*/  BSYNC B2 ;  /* 0x0000000000027941 */ /* 0x000fea0003800000 */
.L_x_4779:
        /* <DEDUP_REMOVED lines=12> */
.L_x_4781:
        /* <DEDUP_REMOVED lines=12> */
[----:B------:R-:W-:Y:S01]  /*28e00*/  UMOV UR6, 0x0 ;  /* 0x0000000000067882 */ /* 0x000fe20000000000 */
[----:B------:R-:W-:Y:S02]  /*28e10*/  UMOV UR7, 0x12f00000 ;  /* 0x12f0000000077882 */ /* 0x000fe40000000000 */
[----:B------:R-:W-:Y:S01]  /*28e20*/  R2UR UR10, R11 ;  /* 0x000000000b0a72ca */ /* 0x000fe200000e0000 */
[----:B------:R-:W-:-:S14]  /*28e30*/  VIADD R11, R7, 0x20400 ;  /* 0x00020400070b7836 */ /* 0x000fdc0000000000 */
.L_x_4782:
        /* <DEDUP_REMOVED lines=16> */
.L_x_4783:
        /* <DEDUP_REMOVED lines=13> */
.L_x_5053:
[----:B------:R-:W-:Y:S05]  /*29010*/  BSYNC B2 ;  /* 0x0000000000027941 */ /* 0x000fea0003800000 */
.L_x_4784:
        /* <DEDUP_REMOVED lines=11> */
.L_x_4787:
[----:B------:R-:W-:Y:S05]  /*290d0*/  BSYNC B2 ;  /* 0x0000000000027941 */ /* 0x000fea0003800000 */
.L_x_4786:
        /* <DEDUP_REMOVED lines=8> */
.L_x_4788:
        /* <DEDUP_REMOVED lines=11> */
[----:B------:R-:W-:Y:S01]  /*29210*/  R2UR UR6, R12 ;  /* 0x000000000c0672ca */ /* 0x000fe200000e0000 */
[----:B------:R-:W-:Y:S01]  /*29220*/  VIADD R5, R7, 0xe400 ;  /* 0x0000e40007057836 */ /* 0x000fe20000000000 */
[----:B------:R-:W-:Y:S02]  /*29230*/  R2UR UR7, R13 ;  /* 0x000000000d0772ca */ /* 0x000fe400000e0000 */
[----:B------:R-:W-:Y:S02]  /*29240*/  R2UR UR10, R8 ;  /* 0x00000000080a72ca */ /* 0x000fe400000e0000 */
[----:B------:R-:W-:-:S13]  /*29250*/  PLOP3.LUT P1, PT, PT, PT, PT, 0x80, 0x0 ;  /* 0x000000000000781c */ /* 0x000fda0003f2f070 */
.L_x_4789:
        /* <DEDUP_REMOVED lines=15> */
.L_x_4790:
        /* <DEDUP_REMOVED lines=10> */
.L_x_4776:
[----:B------:R-:W-:Y:S05]  /*293f0*/  BSYNC B1 ;  /* 0x0000000000017941 */ /* 0x000fea0003800000 */
.L_x_4775:
        /* <DEDUP_REMOVED lines=12> */
.L_x_4753:
[----:B------:R-:W-:Y:S05]  /*294c0*/  BSYNC B0 ;  /* 0x0000000000007941 */ /* 0x000fea0003800000 */
.L_x_4752:
[----:B------:R-:W3:Y:S01]  /*294d0*/  LDL R9, [R1+0x38] ;  /* 0x0000380001097983 */ /* 0x000ee20000100800 */
[----:B------:R-:W4:Y:S01]  /*294e0*/  LDC R0, c[0x0][0x448] ;  /* 0x00011200ff007b82 */ /* 0x000f220000000800 */
[----:B------:R-:W-:Y:S07]  /*294f0*/  @!P0 WARPSYNC.ALL ;  /* 0x0000000000008948 */ /* 0x000fee0003800000 */
[----:B------:R-:W-:Y:S01]  /*29500*/  @!P0 BAR.SYNC.DEFER_BLOCKING 0xc, 0x180 ;  /* 0x0306000000008b1d */ /* 0x000fe20000010000 */
[----:B----4-:R-:W-:-:S13]  /*29510*/  ISETP.NE.AND P1, PT, R0, 0x1, PT ;  /* 0x000000010000780c */ /* 0x010fda0003f25270 */
[----:B------:R-:W4:Y:S08]  /*29520*/  @P1 LDC R2, c[0x0][0x44c] ;  /* 0x00011300ff021b82 */ /* 0x000f300000000800 */
[----:B------:R-:W5:Y:S01]  /*29530*/  @P1 LDC R3, c[0x0][0x450] ;  /* 0x00011400ff031b82 */ /* 0x000f620000000800 */
[----:B---3--:R-:W-:-:S04]  /*29540*/  VIADD R0, R9, 0x7f ;  /* 0x0000007f09007836 */ /* 0x008fc80000000000 */
[----:B----4-:R-:W-:-:S04]  /*29550*/  @P1 IMAD.HI.U32 R2, R0, R2, RZ ;  /* 0x0000000200021227 */ /* 0x010fc800078e00ff */
[----:B-12---:R-:W-:Y:S01]  /*29560*/  IMAD.MOV.U32 R5, RZ, RZ, R0 ;  /* 0x000000ffff057224 */ /* 0x006fe200078e0000 */
[----:B-----5:R-:W-:Y:S02]  /*29570*/  @P1 SHF.R.U32.HI R5, RZ, R3, R2 ;  /* 0x00000003ff051219 */ /* 0x020fe40000011602 */
        /* <DEDUP_REMOVED lines=16> */
.L_x_4794:
[----:B------:R-:W-:-:S13]  /*29680*/  ISETP.NE.AND P0, PT, R3, 0x1, PT ;  /* 0x000000010300780c */ /* 0x000fda0003f05270 */
[----:B------:R-:W1:Y:S02]  /*29690*/  @P0 LDC.64 R6, c[0x0][0x9e8] ;  /* 0x00027a00ff060b82 */ /* 0x000e640000000a00 */
[----:B-1----:R-:W-:-:S05]  /*296a0*/  @P0 IMAD.HI.U32 R6, R0, R6, RZ ;  /* 0x0000000600060227 */ /* 0x002fca00078e00ff */
[----:B------:R-:W-:-:S07]  /*296b0*/  @P0 SHF.R.U32.HI R0, RZ, R7, R6 ;  /* 0x00000007ff000219 */ /* 0x000fce0000011606 */
.L_x_4795:
[----:B------:R-:W-:Y:S05]  /*296c0*/  BSYNC B0 ;  /* 0x0000000000007941 */ /* 0x000fea0003800000 */
.L_x_4793:
[----:B------:R-:W-:-:S05]  /*296d0*/  IMAD R0, R0, R3, R3 ;  /* 0x0000000300007224 */ /* 0x000fca00078e0203 */
[----:B------:R-:W-:-:S07]  /*296e0*/  VIMNMX R2, R2, R0, PT ;  /* 0x0000000002027248 */ /* 0x000fce0003fe0100 */
.L_x_4792:
[----:B------:R-:W-:Y:S01]  /*296f0*/  VIADD R2, R2, 0x7f ;  /* 0x0000007f02027836 */ /* 0x000fe20000000000 */
[----:B------:R-:W1:Y:S01]  /*29700*/  @P1 LDC R5, c[0x0][0x450] ;  /* 0x00011400ff051b82 */ /* 0x000e620000000800 */
[----:B------:R-:W-:Y:S01]  /*29710*/  IMAD.MOV.U32 R0, RZ, RZ, R9 ;  /* 0x000000ffff007224 */ /* 0x000fe200078e0009 */
[----:B------:R-:W-:Y:S02]  /*29720*/  ULDC UR4, c[0x0][0x9dc] ;  /* 0x0002770000047ab9 */ /* 0x000fe40000000800 */
        /* <DEDUP_REMOVED lines=20> */
.L_x_4798:
[----:B------:R-:W-:-:S13]  /*29870*/  ISETP.NE.AND P0, PT, R3, 0x1, PT ;  /* 0x000000010300780c */ /* 0x000fda0003f05270 */
[----:B------:R-:W1:Y:S02]  /*29880*/  @P0 LDC.64 R6, c[0x0][0x9e8] ;  /* 0x00027a00ff060b82 */ /* 0x000e640000000a00 */
[----:B-1----:R-:W-:-:S05]  /*29890*/  @P0 IMAD.HI.U32 R6, R0, R6, RZ ;  /* 0x0000000600060227 */ /* 0x002fca00078e00ff */
[----:B------:R-:W-:-:S07]  /*298a0*/  @P0 SHF.R.U32.HI R0, RZ, R7, R6 ;  /* 0x00000007ff000219 */ /* 0x000fce0000011606 */
.L_x_4799:
[----:B------:R-:W-:Y:S05]  /*298b0*/  BSYNC B0 ;  /* 0x0000000000007941 */ /* 0x000fea0003800000 */
.L_x_4797:
[----:B------:R-:W-:-:S05]  /*298c0*/  IMAD R0, R0, R3, RZ ;  /* 0x0000000300007224 */ /* 0x000fca00078e02ff */
[----:B------:R-:W-:-:S07]  /*298d0*/  VIMNMX R2, R2, R0, !PT ;  /* 0x0000000002027248 */ /* 0x000fce0007fe0100 */
.L_x_4796:
        /* <DEDUP_REMOVED lines=38> */
.L_x_4801:
[----:B------:R-:W-:Y:S05]  /*29b40*/  BSYNC B0 ;  /* 0x0000000000007941 */ /* 0x000fea0003800000 */
.L_x_4800:
        /* <DEDUP_REMOVED lines=23> */
[----:B------:R2:W-:Y:S01]  /*29cc0*/  STL [R1], R0 ;  /* 0x0000000001007387 */ /* 0x0005e20000100800 */
[----:B------:R-:W-:Y:S05]  /*29cd0*/  BRA `(.L_x_4803) ;  /* 0x0000003800107947 */ /* 0x000fea0003800000 */
.L_x_4802:
        /* <DEDUP_REMOVED lines=20> */
.L_x_4805:
[----:B------:R-:W-:Y:S05]  /*29e20*/  BSYNC B6 ;  /* 0x0000000000067941 */ /* 0x000fea0003800000 */
.L_x_4804:
        /* <DEDUP_REMOVED lines=24> */
.L_x_4807:
[----:B------:R-:W-:Y:S05]  /*29fb0*/  BSYNC B6 ;  /* 0x0000000000067941 */ /* 0x000fea0003800000 */
.L_x_4806:
[----:B------:R-:W-:Y:S01]  /*29fc0*/  VIADD R0, R18, 0x400 ;  /* 0x0000040012007836 */ /* 0x000fe20000000000 */
[----:B------:R-:W-:Y:S04]  /*29fd0*/  BSSY B6, `(.L_x_4808) ;  /* 0x0000014000067945 */ /* 0x000fe80003800000 */
[----:B------:R3:W-:Y:S01]  /*29fe0*/  STL [R1+0x4], R0 ;  /* 0x0000040001007387 */ /* 0x0007e20000100800 */
[----:B------:R-:W-:-:S13]  /*29ff0*/  LOP3.LUT P0, RZ, R0, 0x3ff, RZ, 0xc0, !PT ;  /* 0x000003ff00ff7812 */ /* 0x000fda000780c0ff */
[----:B---3--:R-:W-:Y:S05]  /*2a000*/  @!P0 BRA `(.L_x_4809) ;  /* 0x0000000000408947 */ /* 0x008fea0003800000 */
        /* <DEDUP_REMOVED lines=16> */
.L_x_4809:
[----:B------:R-:W-:Y:S05]  /*2a110*/  BSYNC B6 ;  /* 0x0000000000067941 */ /* 0x000fea0003800000 */
.L_x_4808:
        /* <DEDUP_REMOVED lines=19> */
.L_x_4811:
[----:B------:R-:W-:Y:S05]  /*2a250*/  BSYNC B6 ;  /* 0x0000000000067941 */ /* 0x000fea0003800000 */
.L_x_4810:
[----:B--2---:R-:W2:Y:S01]  /*2a260*/  LDL R17, [R1+0xc] ;  /* 0x00000c0001117983 */ /* 0x004ea20000100800 */
[----:B------:R-:W-:Y:S02]  /*2a270*/  ULDC.64 UR4, c[0x0][0x9f8] ;  /* 0x00027e0000047ab9 */ /* 0x000fe40000000a00 */
[----:B------:R-:W-:-:S04]  /*2a280*/  ISETP.NE.U32.AND P0, PT, RZ, UR4, PT ;  /* 0x00000004ff007c0c */ /* 0x000fc8000bf05070 */
[----:B------:R-:W-:Y:S01]  /*2a290*/  ISETP.NE.AND.EX P0, PT, RZ, UR5, PT, P0 ;  /* 0x00000005ff007c0c */ /* 0x000fe2000bf05300 */
[----:B------:R-:W-:-:S12]  /*2a2a0*/  ULDC.64 UR4, c[0x0][0xa08] ;  /* 0x0002820000047ab9 */ /* 0x000fd80000000a00 */
[----:B------:R-:W3:Y:S01]  /*2a2b0*/  @P0 LDC.64 R2, c[0x0][0x9f8] ;  /* 0x00027e00ff020b82 */ /* 0x000ee20000000a00 */
[----:B--2---:R-:W-:Y:S02]  /*2a2c0*/  IMAD.MOV.U32 R9, RZ, RZ, R17 ;  /* 0x000000ffff097224 */ /* 0x004fe400078e0011 */
[----:B---3--:R-:W-:-:S05]  /*2a2d0*/  @P0 IMAD.WIDE R2, R17, 0x4, R2 ;  /* 0x0000000411020825 */ /* 0x008fca00078e0202 */
[----:B------:R2:W3:Y:S02]  /*2a2e0*/  @P0 LDG.E R9, desc[UR40][R2.64] ;  /* 0x0000002802090981 */ /* 0x0004e4000c1e1900 */
[----:B--2---:R-:W2:Y:S02]  /*2a2f0*/  LDC.64 R2, c[0x0][0x418] ;  /* 0x00010600ff027b82 */ /* 0x004ea40000000a00 */
[----:B--2---:R-:W-:Y:S01]  /*2a300*/  LOP3.LUT P0, RZ, R2, UR4, RZ, 0xfc, !PT ;  /* 0x0000000402ff7c12 */ /* 0x004fe2000f80fcff */
[----:B------:R-:W-:-:S03]  /*2a310*/  UMOV UR4, 0xffffffff ;  /* 0xffffffff00047882 */ /* 0x000fc60000000000 */
[----:B------:R-:W-:Y:S02]  /*2a320*/  LOP3.LUT P0, RZ, R3, UR5, RZ, 0xfc, P0 ;  /* 0x0000000503ff7c12 */ /* 0x000fe4000800fcff */
[----:B---3--:R-:W-:Y:S01]  /*2a330*/  SHF.R.S32.HI R10, RZ, 0x1f, R9 ;  /* 0x0000001fff0a7819 */ /* 0x008fe20000011409 */
[----:B------:R2:W-:Y:S01]  /*2a340*/  STL [R1+0x8], R9 ;  /* 0x0000080901007387 */ /* 0x0005e20000100800 */
[----:B------:R-:W-:-:S03]  /*2a350*/  SEL R17, R9, RZ, !P0 ;  /* 0x000000ff09117207 */ /* 0x000fc60004000000 */
[----:B------:R2:W-:Y:S01]  /*2a360*/  STL [R1+0x28], R10 ;  /* 0x0000280a01007387 */ /* 0x0005e20000100800 */
[----:B------:R-:W-:Y:S05]  /*2a370*/  BRA.DIV UR4, `(.L_x_4812) ;  /* 0x0000008a049c7947 */ /* 0x000fea000b800000 */
[----:B------:R-:W3:Y:S02]  /*2a380*/  S2R R0, SR_TID.X ;  /* 0x0000000000007919 */ /* 0x000ee40000002100 */
[----:B---3--:R-:W-:-:S04]  /*2a390*/  SHF.R.U32.HI R0, RZ, 0x5, R0 ;  /* 0x00000005ff007819 */ /* 0x008fc80000011600 */
[----:B------:R-:W-:-:S05]  /*2a3a0*/  LOP3.LUT R0, R0, 0x3, RZ, 0xc0, !PT ;  /* 0x0000000300007812 */ /* 0x000fca00078ec0ff */
[----:B------:R3:W4:Y:S02]  /*2a3b0*/  SHFL.IDX PT, R14, R0, RZ, 0x1f ;  /* 0x00001fff000e7589 */ /* 0x00072400000e0000 */
.L_x_5056:
[----:B---3--:R-:W3:Y:S01]  /*2a3c0*/  LDL.LU R0, [R1+0x20] ;  /* 0x0000200001007983 */ /* 0x008ee20000300800 */
[----:B------:R-:W-:Y:S02]  /*2a3d0*/  PLOP3.LUT P1, PT, PT, PT, PT, 0x8, 0x0 ;  /* 0x000000000000781c */ /* 0x000fe40003f2e170 */
[----:B----4-:R-:W-:Y:S02]  /*2a3e0*/  ISETP.NE.AND P0, PT, R14, RZ, PT ;  /* 0x000000ff0e00720c */ /* 0x010fe40003f05270 */
[----:B---3--:R-:W-:-:S09]  /*2a3f0*/  LOP3.LUT R0, R0, 0xfffffffe, RZ, 0xc0, !PT ;  /* 0xfffffffe00007812 */ /* 0x008fd200078ec0ff */
[----:B------:R-:W-:-:S05]  /*2a400*/  @P1 LOP3.LUT R0, R0, 0x1, RZ, 0xfc, !PT ;  /* 0x0000000100001812 */ /* 0x000fca00078efcff */
[----:B------:R3:W-:Y:S01]  /*2a410*/  STL [R1+0x20], R0 ;  /* 0x0000200001007387 */ /* 0x0007e20000100800 */
[----:B------:R-:W-:Y:S05]  /*2a420*/  @P0 BRA `(.L_x_4813) ;  /* 0x0000000400b80947 */ /* 0x000fea0003800000 */
[----:B------:R-:W-:-:S03]  /*2a430*/  UMOV UR4, 0xffffffff ;  /* 0xffffffff00047882 */ /* 0x000fc60000000000 */
[----:B------:R-:W-:Y:S05]  /*2a440*/  BRA.DIV UR4, `(.L_x_4814) ;  /* 0x0000008a049c7947 */ /* 0x000fea000b800000 */
[----:B------:R-:W-:-:S13]  /*2a450*/  ELECT P6, URZ, PT ;  /* 0x00000000003f782f */ /* 0x000fda00038c0000 */
.L_x_5059:
[----:B------:R-:W-:Y:S05]  /*2a460*/  @!P6 BRA `(.L_x_4813) ;  /* 0x0000000400a8e947 */ /* 0x000fea0003800000 */
[----:B---3--:R-:W1:Y:S01]  /*2a470*/  LDL R0, [R1+0x50] ;  /* 0x0000500001007983 */ /* 0x008e620000100800 */
[----:B------:R-:W-:-:S04]  /*2a480*/  ISETP.NE.U32.AND P0, PT, R2, RZ, PT ;  /* 0x000000ff0200720c */ /* 0x000fc80003f05070 */
[----:B------:R-:W-:Y:S01]  /*2a490*/  ISETP.NE.AND.EX P0, PT, R3, RZ, PT, P0 ;  /* 0x000000ff0300720c */ /* 0x000fe20003f05300 */
[----:B-1----:R-:W-:-:S12]  /*2a4a0*/  VIADD R4, R0, 0xffffffff ;  /* 0xffffffff00047836 */ /* 0x002fd80000000000 */
[----:B------:R-:W-:Y:S05]  /*2a4b0*/  @!P0 BRA `(.L_x_4815) ;  /* 0x0000000000488947 */ /* 0x000fea0003800000 */
[----:B------:R-:W1:Y:S01]  /*2a4c0*/  LDC R8, c[0x0][0x43c] ;  /* 0x00010f00ff087b82 */ /* 0x000e620000000800 */
[----:B------:R-:W-:Y:S01]  /*2a4d0*/  IMAD.MOV.U32 R0, RZ, RZ, R4 ;  /* 0x000000ffff007224 */ /* 0x000fe200078e0004 */
[----:B------:R-:W-:Y:S01]  /*2a4e0*/  ULDC.64 UR4, c[0x0][0x428] ;  /* 0x00010a0000047ab9 */ /* 0x000fe20000000a00 */
[----:B-1----:R-:W-:-:S13]  /*2a4f0*/  ISETP.NE.AND P0, PT, R8, 0x1, PT ;  /* 0x000000010800780c */ /* 0x002fda0003f05270 */
[----:B------:R-:W1:Y:S02]  /*2a500*/  @P0 LDC.64 R6, c[0x0][0x440] ;  /* 0x00011000ff060b82 */ /* 0x000e640000000a00 */
[----:B-1----:R-:W-:-:S05]  /*2a510*/  @P0 IMAD.HI.U32 R6, R4, R6, RZ ;  /* 0x0000000604060227 */ /* 0x002fca00078e00ff */
        /* <DEDUP_REMOVED lines=12> */
.L_x_4815:
[----:B------:R-:W3:Y:S04]  /*2a5e0*/  LDL R0, [R1+0x10] ;  /* 0x0000100001007983 */ /* 0x000ee80000100800 */
[----:B-1----:R-:W4:Y:S01]  /*2a5f0*/  LDL R2, [R1+0x18] ;  /* 0x0000180001027983 */ /* 0x002f220000100800 */
[----:B--2---:R-:W1:Y:S02]  /*2a600*/  S2R R9, SR_TID.X ;  /* 0x0000000000097919 */ /* 0x004e640000002100 */
[----:B-1----:R-:W-:-:S04]  /*2a610*/  LOP3.LUT R9, R9, 0x7f, RZ, 0xc0, !PT ;  /* 0x0000007f09097812 */ /* 0x002fc800078ec0ff */
[----:B------:R-:W-:Y:S01]  /*2a620*/  ISETP.NE.AND P1, PT, R9, RZ, PT ;  /* 0x000000ff0900720c */ /* 0x000fe20003f25270 */
[----:B---3--:R-:W-:Y:S01]  /*2a630*/  IMAD R0, R0, 0x8, R18 ;  /* 0x0000000800007824 */ /* 0x008fe200078e0212 */
[----:B----4-:R-:W-:-:S04]  /*2a640*/  SHF.L.U32 R3, R2, 0x1f, RZ ;  /* 0x0000001f02037819 */ /* 0x010fc800000006ff */
[----:B------:R-:W1:Y:S02]  /*2a650*/  SYNCS.PHASECHK.TRANS64.TRYWAIT P0, [R0+URZ+0x2a880], R3 ;  /* 0x02a88003000075a7 */ /* 0x000e64000800017f */
[----:B-1----:R-:W-:Y:S05]  /*2a660*/  @!P0 BRA `(.L_x_4816) ;  /* 0x0000008800348947 */ /* 0x002fea0003800000 */
.L_x_5060:
        /* <DEDUP_REMOVED lines=8> */
.L_x_4817:
        /* <DEDUP_REMOVED lines=20> */
[----:B--2---:R-:W-:Y:S01]  /*2a830*/  UMOV UR8, UR14 ;  /* 0x0000000e00087c82 */ /* 0x004fe20008000000 */
[----:B------:R-:W-:Y:S01]  /*2a840*/  UMOV UR10, UR16 ;  /* 0x00000010000a7c82 */ /* 0x000fe20008000000 */
[----:B------:R-:W-:Y:S01]  /*2a850*/  UMOV UR14, 0x80 ;  /* 0x00000080000e7882 */ /* 0x000fe20000000000 */
[----:B------:R2:W-:Y:S02]  /*2a860*/  UTMALDG.4D [UR8], [UR4], desc[UR6] ;  /* 0x00000608040075b4 */ /* 0x0005e40008019000 */
[----:B--2---:R-:W-:Y:S01]  /*2a870*/  UMOV UR8, UR15 ;  /* 0x0000000f00087c82 */ /* 0x004fe20008000000 */
[----:B------:R-:W-:Y:S02]  /*2a880*/  UMOV UR10, UR14 ;  /* 0x0000000e000a7c82 */ /* 0x000fe40008000000 */
[----:B------:R2:W-:Y:S01]  /*2a890*/  UTMALDG.4D [UR8], [UR4], desc[UR6] ;  /* 0x00000608040075b4 */ /* 0x0005e20008019000 */
[----:B------:R-:W3:Y:S02]  /*2a8a0*/  SYNCS.PHASECHK.TRANS64.TRYWAIT P0, [R0+URZ+0x2a840], R3 ;  /* 0x02a84003000075a7 */ /* 0x000ee4000800017f */
[----:B--23--:R-:W-:Y:S05]  /*2a8b0*/  @!P0 BRA `(.L_x_4818) ;  /* 0x0000008400b48947 */ /* 0x00cfea0003800000 */
.L_x_5061:
        /* <DEDUP_REMOVED lines=8> */
.L_x_4819:
[----:B-12---:R-:W2:Y:S01]  /*2a940*/  LDL.LU R3, [R1+0x20] ;  /* 0x0000200001037983 */ /* 0x006ea20000300800 */
        /* <DEDUP_REMOVED lines=28> */
.L_x_4813:
[----:B----4-:R-:W3:Y:S01]  /*2ab10*/  LDL.LU R3, [R1+0x4c] ;  /* 0x00004c0001037983 */ /* 0x010ee20000300800 */
[----:B------:R-:W-:Y:S05]  /*2ab20*/  WARPSYNC.ALL ;  /* 0x0000000000007948 */ /* 0x000fea0003800000 */
[----:B------:R-:W-:Y:S01]  /*2ab30*/  ULDC.64 UR4, c[0x0][0x298] ;  /* 0x0000a60000047ab9 */ /* 0x000fe20000000a00 */
[----:B------:R-:W-:Y:S01]  /*2ab40*/  BSSY B6, `(.L_x_4820) ;  /* 0x000001c000067945 */ /* 0x000fe20003800000 */
[----:B------:R-:W-:Y:S01]  /*2ab50*/  BAR.SYNC.DEFER_BLOCKING 0x8, 0x180 ;  /* 0x0206000000007b1d */ /* 0x000fe20000010000 */
[----:B---3--:R-:W-:Y:S01]  /*2ab60*/  SHF.R.S32.HI R0, RZ, 0x1f, R3 ;  /* 0x0000001fff007819 */ /* 0x008fe20000011403 */
[----:B-1----:R-:W-:-:S04]  /*2ab70*/  IMAD.WIDE.U32 R4, R3, UR4, RZ ;  /* 0x0000000403047c25 */ /* 0x002fc8000f8e00ff */
        /* <DEDUP_REMOVED lines=17> */
[----:B--2---:R-:W-:Y:S02]  /*2ac90*/  IMAD.U32 R10, RZ, RZ, UR8 ;  /* 0x00000008ff0a7e24 */ /* 0x004fe4000f8e00ff */
[----:B------:R-:W-:Y:S02]  /*2aca0*/  IMAD.U32 R11, RZ, RZ, UR9 ;  /* 0x00000009ff0b7e24 */ /* 0x000fe4000f8e00ff */
[----:B------:R-:W-:Y:S02]  /*2acb0*/  IMAD.MOV.U32 R8, RZ, RZ, 0x70 ;  /* 0x00000070ff087424 */ /* 0x000fe400078e00ff */
[----:B------:R-:W-:Y:S02]  /*2acc0*/  IMAD.MOV.U32 R12, RZ, RZ, 0x1 ;  /* 0x00000001ff0c7424 */ /* 0x000fe400078e00ff */
[----:B------:R-:W-:-:S07]  /*2acd0*/  IMAD.MOV.U32 R13, RZ, RZ, RZ ;  /* 0x000000ffff0d7224 */ /* 0x000fce00078e00ff */
[----:B------:R-:W-:-:S07]  /*2ace0*/  LEPC R20, `(.L_x_4821) ;  /* 0x000000001014794e */ /* 0x000fce0000000000 */
[----:B01----:R-:W-:Y:S05]  /*2acf0*/  CALL.ABS.NOINC R2 ;  /* 0x0000000002007343 */ /* 0x003fea0003c00000 */
.L_x_4821:
[----:B------:R-:W-:Y:S05]  /*2ad00*/  BSYNC B6 ;  /* 0x0000000000067941 */ /* 0x000fea0003800000 */
.L_x_4820:
[----:B-1----:R-:W3:Y:S01]  /*2ad10*/  LDL.LU R0, [R1+0x4c] ;  /* 0x00004c0001007983 */ /* 0x002ee20000300800 */
[----:B------:R-:W-:Y:S01]  /*2ad20*/  ULDC.64 UR6, c[0x0][0xa00] ;  /* 0x0002800000067ab9 */ /* 0x000fe20000000a00 */
[----:B------:R-:W1:Y:S01]  /*2ad30*/  LDC R7, c[0x0][0x448] ;  /* 0x00011200ff077b82 */ /* 0x000e620000000800 */
[----:B------:R-:W-:Y:S01]  /*2ad40*/  ULDC.64 UR4, c[0x0][0x2d8] ;  /* 0x0000b60000047ab9 */ /* 0x000fe20000000a00 */
[----:B------:R-:W3:Y:S04]  /*2ad50*/  LDL.LU.64 R2, [R1+0x58] ;  /* 0x0000580001027983 */ /* 0x000ee80000300a00 */
[----:B------:R-:W4:Y:S04]  /*2ad60*/  LDL R6, [R1+0xc] ;  /* 0x00000c0001067983 */ /* 0x000f280000100800 */
[----:B------:R-:W4:Y:S01]  /*2ad70*/  LDL R12, [R1+0x38] ;  /* 0x00003800010c7983 */ /* 0x000f220000100800 */
[----:B------:R-:W-:-:S04]  /*2ad80*/  ISETP.NE.U32.AND P0, PT, RZ, UR6, PT ;  /* 0x00000006ff007c0c */ /* 0x000fc8000bf05070 */
[----:B------:R-:W-:Y:S01]  /*2ad90*/  ISETP.NE.AND.EX P0, PT, RZ, UR7, PT, P0 ;  /* 0x00000007ff007c0c */ /* 0x000fe2000bf05300 */
[----:B------:R-:W0:Y:S01]  /*2ada0*/  S2R R5, SR_TID.X ;  /* 0x0000000000057919 */ /* 0x000e220000002100 */
[----:B------:R-:W-:Y:S01]  /*2adb0*/  ULDC.64 UR6, c[0x0][0x280] ;  /* 0x0000a00000067ab9 */ /* 0x000fe20000000a00 */
[----:B--2---:R-:W2:Y:S01]  /*2adc0*/  S2R R10, SR_TID.X ;  /* 0x00000000000a7919 */ /* 0x004ea20000002100 */
[----:B0-----:R-:W-:-:S04]  /*2add0*/  LOP3.LUT R5, R5, 0x7f, RZ, 0xc0, !PT ;  /* 0x0000007f05057812 */ /* 0x001fc800078ec0ff */
[----:B------:R-:W-:Y:S01]  /*2ade0*/  SHF.R.U32.HI R5, RZ, 0x2, R5 ;  /* 0x00000002ff057819 */ /* 0x000fe20000011605 */
[----:B--2---:R-:W-:-:S05]  /*2adf0*/  IMAD.SHL.U32 R10, R10, 0x10, RZ ;  /* 0x000000100a0a7824 */ /* 0x004fca00078e00ff */
[----:B------:R-:W-:-:S04]  /*2ae00*/  LOP3.LUT R10, R10, 0x30, RZ, 0xc0, !PT ;  /* 0x000000300a0a7812 */ /* 0x000fc800078ec0ff */
[C---:B------:R-:W-:Y:S02]  /*2ae10*/  LOP3.LUT R11, R10.reuse, 0x40, RZ, 0xfc, !PT ;  /* 0x000000400a0b7812 */ /* 0x040fe400078efcff */
[----:B------:R-:W-:Y:S01]  /*2ae20*/  LOP3.LUT R10, R10, 0x80, RZ, 0xfc, !PT ;  /* 0x000000800a0a7812 */ /* 0x000fe200078efcff */
[----:B---3--:R-:W-:Y:S01]  /*2ae30*/  IMAD.MOV.U32 R3, RZ, RZ, R0 ;  /* 0x000000ffff037224 */ /* 0x008fe200078e0000 */
[----:B----4-:R-:W-:-:S04]  /*2ae40*/  SHF.R.S32.HI R0, RZ, 0x1f, R6 ;  /* 0x0000001fff007819 */ /* 0x010fc80000011406 */
[----:B------:R-:W-:Y:S02]  /*2ae50*/  SEL R4, R0, RZ, !P0 ;  /* 0x000000ff00047207 */ /* 0x000fe40004000000 */
[----:B------:R-:W-:Y:S02]  /*2ae60*/  SEL R0, R6, RZ, !P0 ;  /* 0x000000ff06007207 */ /* 0x000fe40004000000 */
[----:B------:R-:W0:Y:S01]  /*2ae70*/  S2R R6, SR_TID.X ;  /* 0x0000000000067919 */ /* 0x000e220000002100 */
[----:B-1----:R-:W-:Y:S01]  /*2ae80*/  ISETP.NE.AND P0, PT, R7, 0x1, PT ;  /* 0x000000010700780c */ /* 0x002fe20003f05270 */
[----:B------:R-:W-:-:S04]  /*2ae90*/  IMAD.WIDE.U32 R2, R16, UR4, R2 ;  /* 0x0000000410027c25 */ /* 0x000fc8000f8e0002 */
[----:B------:R-:W-:Y:S01]  /*2aea0*/  IMAD R3, R16, UR5, R3 ;  /* 0x0000000510037c24 */ /* 0x000fe2000f8e0203 */
[----:B------:R-:W-:Y:S02]  /*2aeb0*/  ULDC.64 UR4, c[0x0][0x2e0] ;  /* 0x0000b80000047ab9 */ /* 0x000fe40000000a00 */
[----:B------:R-:W-:Y:S02]  /*2aec0*/  IMAD R4, R4, UR4, RZ ;  /* 0x0000000404047c24 */ /* 0x000fe4000f8e02ff */
[----:B0-----:R-:W-:-:S03]  /*2aed0*/  IMAD.SHL.U32 R8, R6, 0x20, RZ ;  /* 0x0000002006087824 */ /* 0x001fc600078e00ff */
[----:B------:R-:W0:Y:S02]  /*2aee0*/  @P0 LDC R6, c[0x0][0x450] ;  /* 0x00011400ff060b82 */ /* 0x000e240000000800 */
[----:B------:R-:W-:-:S06]  /*2aef0*/  LOP3.LUT R8, R5, 0x60, R8, 0xf8, !PT ;  /* 0x0000006005087812 */ /* 0x000fcc00078ef808 */
[----:B------:R-:W1:Y:S01]  /*2af00*/  @P0 LDC R5, c[0x0][0x44c] ;  /* 0x00011300ff050b82 */ /* 0x000e620000000800 */
[----:B------:R-:W-:-:S04]  /*2af10*/  IMAD.WIDE.U32 R2, R0, UR4, R2 ;  /* 0x0000000400027c25 */ /* 0x000fc8000f8e0002 */
[----:B------:R-:W-:Y:S01]  /*2af20*/  IMAD R0, R0, UR5, R4 ;  /* 0x0000000500007c24 */ /* 0x000fe2000f8e0204 */
[----:B------:R-:W-:Y:S01]  /*2af30*/  ULDC.64 UR4, c[0x0][0x2d0] ;  /* 0x0000b40000047ab9 */ /* 0x000fe20000000a00 */
[----:B------:R-:W-:Y:S02]  /*2af40*/  IMAD.IADD R4, R8, 0x1, R12 ;  /* 0x0000000108047824 */ /* 0x000fe400078e020c */
[----:B------:R-:W-:Y:S02]  /*2af50*/  IMAD.IADD R3, R3, 0x1, R0 ;  /* 0x0000000103037824 */ /* 0x000fe400078e0200 */
[----:B------:R-:W-:Y:S01]  /*2af60*/  IMAD.MOV.U32 R0, RZ, RZ, R4 ;  /* 0x000000ffff007224 */ /* 0x000fe200078e0004 */
[----:B------:R-:W2:Y:S01]  /*2af70*/  S2R R8, SR_TID.X ;  /* 0x0000000000087919 */ /* 0x000ea20000002100 */
[----:B-1----:R-:W-:-:S05]  /*2af80*/  @P0 IMAD.HI.U32 R5, R4, R5, RZ ;  /* 0x0000000504050227 */ /* 0x002fca00078e00ff */
[----:B0-----:R-:W-:-:S05]  /*2af90*/  @P0 SHF.R.U32.HI R0, RZ, R6, R5 ;  /* 0x00000006ff000219 */ /* 0x001fca0000011605 */
        /* <DEDUP_REMOVED lines=11> */
[----:B------:R-:W-:Y:S01]  /*2b050*/  ULDC UR4, c[0x0][0x2b8] ;  /* 0x0000ae0000047ab9 */ /* 0x000fe20000000800 */
[----:B--2---:R-:W-:Y:S01]  /*2b060*/  IMAD.SHL.U32 R9, R8, 0x10, RZ ;  /* 0x0000001008097824 */ /* 0x004fe200078e00ff */
[----:B------:R-:W-:Y:S02]  /*2b070*/  ISETP.GE.AND P2, PT, R10, UR4, PT ;  /* 0x000000040a007c0c */ /* 0x000fe4000bf46270 */
[----:B------:R-:W-:Y:S02]  /*2b080*/  LOP3.LUT R10, R8, 0x7f, RZ, 0xc0, !PT ;  /* 0x0000007f080a7812 */ /* 0x000fe400078ec0ff */
[----:B------:R0:W5:Y:S01]  /*2b090*/  LDL R8, [R1+0x44] ;  /* 0x0000440001087983 */ /* 0x0001620000100800 */
[----:B------:R-:W-:Y:S01]  /*2b0a0*/  LOP3.LUT R9, R9, 0x30, RZ, 0xc0, !PT ;  /* 0x0000003009097812 */ /* 0x000fe200078ec0ff */
[----:B------:R-:W-:Y:S01]  /*2b0b0*/  IMAD R0, R4, UR5, R0 ;  /* 0x0000000504007c24 */ /* 0x000fe2000f8e0200 */
[----:B------:R-:W-:-:S02]  /*2b0c0*/  IADD3 R4, P3, R2, UR6, RZ ;  /* 0x0000000602047c10 */ /* 0x000fc4000ff7e0ff */
[----:B------:R-:W-:Y:S02]  /*2b0d0*/  ISETP.GE.AND P0, PT, R9, UR4, PT ;  /* 0x0000000409007c0c */ /* 0x000fe4000bf06270 */
[----:B------:R-:W-:Y:S01]  /*2b0e0*/  ISETP.GE.AND P1, PT, R11, UR4, PT ;  /* 0x000000040b007c0c */ /* 0x000fe2000bf26270 */
[----:B------:R-:W-:Y:S01]  /*2b0f0*/  UMOV UR4, 0xffffffff ;  /* 0xffffffff00047882 */ /* 0x000fe20000000000 */
[----:B------:R-:W-:Y:S02]  /*2b100*/  IADD3.X R3, R3, UR7, R0, P3, !PT ;  /* 0x0000000703037c10 */ /* 0x000fe40009ffe400 */
[----:B------:R-:W-:Y:S01]  /*2b110*/  SHF.R.U32.HI R10, RZ, 0x2, R10 ;  /* 0x00000002ff0a7819 */ /* 0x000fe2000001160a */
[----:B0-----:R-:W-:Y:S08]  /*2b120*/  BRA.DIV UR4, `(.L_x_4822) ;  /* 0x0000007e04ac7947 */ /* 0x001ff0000b800000 */
[----:B------:R-:W2:Y:S04]  /*2b130*/  LDL.LU R6, [R1+0x48] ;  /* 0x0000480001067983 */ /* 0x000ea80000300800 */
[----:B------:R-:W3:Y:S01]  /*2b140*/  LDL.LU R11, [R1+0x38] ;  /* 0x00003800010b7983 */ /* 0x000ee20000300800 */
[----:B--2---:R-:W-:-:S03]  /*2b150*/  IMAD R2, R6, R7, RZ ;  /* 0x0000000706027224 */ /* 0x004fc600078e02ff */
[----:B------:R-:W0:Y:S01]  /*2b160*/  SHFL.IDX PT, R7, R4, RZ, 0x1c1f ;  /* 0x001c1fff04077589 */ /* 0x000e2200000e0000 */
[----:B---3--:R-:W-:-:S03]  /*2b170*/  IMAD.IADD R0, R10, 0x1, R11 ;  /* 0x000000010a007824 */ /* 0x008fc600078e020b */
[----:B------:R-:W1:Y:S01]  /*2b180*/  SHFL.IDX PT, R6, R3, RZ, 0x1c1f ;  /* 0x001c1fff03067589 */ /* 0x000e6200000e0000 */
        /* <DEDUP_REMOVED lines=33> */
.L_x_5070:
        /* <DEDUP_REMOVED lines=12> */
.L_x_4824:
[----:B------:R-:W-:Y:S05]  /*2b460*/  BSYNC B0 ;  /* 0x0000000000007941 */ /* 0x000fea0003800000 */
.L_x_4823:
[----:B------:R-:W-:Y:S01]  /*2b470*/  NOP ;  /* 0x0000000000007918 */ /* 0x000fe20000000000 */
[----:B------:R-:W-:-:S13]  /*2b480*/  PLOP3.LUT P0, PT, PT, PT, PT, 0x80, 0x0 ;  /* 0x000000000000781c */ /* 0x000fda0003f0f070 */
.L_x_4825:
        /* <DEDUP_REMOVED lines=18> */
.L_x_5071:
[----:B------:R-:W-:Y:S05]  /*2b5b0*/  BSYNC B0 ;  /* 0x0000000000007941 */ /* 0x000fea0003800000 */
.L_x_4826:
[----:B------:R-:W5:Y:S04]  /*2b5c0*/  LDL.LU R2, [R1+0x50] ;  /* 0x0000500001027983 */ /* 0x000f680000300800 */
[----:B-1-3--:R-:W3:Y:S01]  /*2b5d0*/  LDL R3, [R1+0x24] ;  /* 0x0000240001037983 */ /* 0x00aee20000100800 */
[----:B-----5:R-:W-:-:S05]  /*2b5e0*/  VIADD R2, R2, 0xfffffffe ;  /* 0xfffffffe02027836 */ /* 0x020fca0000000000 */
[----:B---3--:R-:W-:-:S13]  /*2b5f0*/  ISETP.GE.AND P0, PT, R2, R3, PT ;  /* 0x000000030200720c */ /* 0x008fda0003f06270 */
[----:B------:R-:W-:Y:S05]  /*2b600*/  @!P0 BRA `(.L_x_4828) ;  /* 0x0000001400188947 */ /* 0x000fea0003800000 */
[----:B----4-:R1:W5:Y:S04]  /*2b610*/  LDL.LU R0, [R1+0x10] ;  /* 0x0000100001007983 */ /* 0x0103680000300800 */
[----:B------:R1:W5:Y:S02]  /*2b620*/  LDL.LU R3, [R1+0x18] ;  /* 0x0000180001037983 */ /* 0x0003640000300800 */
.L_x_4852:
        /* <DEDUP_REMOVED lines=13> */
[----:B0-----:R-:W-:Y:S01]  /*2b700*/  IMAD.MOV.U32 R8, RZ, RZ, R2 ;  /* 0x000000ffff087224 */ /* 0x001fe200078e0002 */
[----:B------:R-:W-:-:S04]  /*2b710*/  ISETP.NE.U32.AND P0, PT, RZ, UR4, PT ;  /* 0x00000004ff007c0c */ /* 0x000fc8000bf05070 */
[----:B------:R-:W-:-:S13]  /*2b720*/  ISETP.NE.AND.EX P0, PT, RZ, UR5, PT, P0 ;  /* 0x00000005ff007c0c */ /* 0x000fda000bf05300 */
[----:B------:R-:W-:Y:S05]  /*2b730*/  @!P0 BRA `(.L_x_4831) ;  /* 0x00000000004c8947 */ /* 0x000fea0003800000 */
[----:B------:R-:W3:Y:S01]  /*2b740*/  LDL R12, [R1+0x28] ;  /* 0x00002800010c7983 */ /* 0x000ee20000100800 */
[----:B------:R-:W0:Y:S01]  /*2b750*/  LDC R7, c[0x0][0x43c] ;  /* 0x00010f00ff077b82 */ /* 0x000e220000000800 */
[----:B------:R-:W-:Y:S02]  /*2b760*/  ULDC.64 UR6, c[0x0][0x428] ;  /* 0x00010a0000067ab9 */ /* 0x000fe40000000a00 */
[----:B------:R-:W4:Y:S01]  /*2b770*/  LDL R11, [R1+0x8] ;  /* 0x00000800010b7983 */ /* 0x000f220000100800 */
        /* <DEDUP_REMOVED lines=8> */
[----:B---3--:R-:W-:-:S04]  /*2b800*/  IMAD R6, R12, UR6, RZ ;  /* 0x000000060c067c24 */ /* 0x008fc8000f8e02ff */
[C---:B----4-:R-:W-:Y:S02]  /*2b810*/  IMAD R6, R11.reuse, UR7, R6 ;  /* 0x000000070b067c24 */ /* 0x050fe4000f8e0206 */
[----:B------:R-:W-:-:S04]  /*2b820*/  IMAD.WIDE.U32 R4, R11, UR6, R4 ;  /* 0x000000060b047c25 */ /* 0x000fc8000f8e0004 */
[----:B------:R-:W-:Y:S01]  /*2b830*/  IMAD.IADD R5, R6, 0x1, R5 ;  /* 0x0000000106057824 */ /* 0x000fe200078e0205 */
[----:B------:R-:W-:-:S04]  /*2b840*/  LEA R6, P0, R4, UR4, 0x2 ;  /* 0x0000000404067c11 */ /* 0x000fc8000f8010ff */
[----:B------:R-:W-:-:S05]  /*2b850*/  LEA.HI.X R7, R4, UR5, R5, 0x2, P0 ;  /* 0x0000000504077c11 */ /* 0x000fca00080f1405 */
[----:B------:R0:W5:Y:S04]  /*2b860*/  LDG.E R17, desc[UR40][R6.64] ;  /* 0x0000002806117981 */ /* 0x000168000c1e1900 */
.L_x_4831:
[----:B0-----:R-:W-:Y:S01]  /*2b870*/  IMAD R6, R10, 0x8, R18 ;  /* 0x000000080a067824 */ /* 0x001fe200078e0212 */
[----:B------:R-:W-:Y:S01]  /*2b880*/  SHF.L.U32 R5, R9, 0x1f, RZ ;  /* 0x0000001f09057819 */ /* 0x000fe200000006ff */
[----:B------:R-:W0:Y:S01]  /*2b890*/  S2R R4, SR_TID.X ;  /* 0x0000000000047919 */ /* 0x000e220000002100 */
[----:B------:R-:W-:Y:S02]  /*2b8a0*/  BSSY B1, `(.L_x_4832) ;  /* 0x0000005000017945 */ /* 0x000fe40003800000 */
[----:B------:R-:W3:Y:S01]  /*2b8b0*/  SYNCS.PHASECHK.TRANS64.TRYWAIT P0, [R6+URZ+0x2a880], R5 ;  /* 0x02a88005060075a7 */ /* 0x000ee2000800017f */
[----:B0-----:R-:W-:-:S04]  /*2b8c0*/  LOP3.LUT R4, R4, 0x7f, RZ, 0xc0, !PT ;  /* 0x0000007f04047812 */ /* 0x001fc800078ec0ff */
[----:B------:R-:W-:Y:S01]  /*2b8d0*/  ISETP.NE.AND P1, PT, R4, RZ, PT ;  /* 0x000000ff0400720c */ /* 0x000fe20003f25270 */
[----:B---3--:R-:W-:-:S12]  /*2b8e0*/  @!P0 BRA `(.L_x_4833) ;  /* 0x0000007c00388947 */ /* 0x008fd80003800000 */
.L_x_5072:
[----:B------:R-:W-:Y:S05]  /*2b8f0*/  BSYNC B1 ;  /* 0x0000000000017941 */ /* 0x000fea0003800000 */
.L_x_4832:
        /* <DEDUP_REMOVED lines=9> */
.L_x_4835:
[----:B------:R-:W-:Y:S05]  /*2b990*/  BSYNC B1 ;  /* 0x0000000000017941 */ /* 0x000fea0003800000 */
.L_x_4834:
        /* <DEDUP_REMOVED lines=13> */
.L_x_4836:
        /* <DEDUP_REMOVED lines=16> */
.L_x_4837:
        /* <DEDUP_REMOVED lines=16> */
.L_x_4838:
        /* <DEDUP_REMOVED lines=13> */
.L_x_5073:
[----:B------:R-:W-:Y:S05]  /*2bd40*/  BSYNC B1 ;  /* 0x0000000000017941 */ /* 0x000fea0003800000 */
.L_x_4839:
        /* <DEDUP_REMOVED lines=11> */
.L_x_4842:
[----:B------:R-:W-:Y:S05]  /*2be00*/  BSYNC B1 ;  /* 0x0000000000017941 */ /* 0x000fea0003800000 */
.L_x_4841:
        /* <DEDUP_REMOVED lines=8> */
.L_x_4843:
        /* <DEDUP_REMOVED lines=15> */
.L_x_4844:
        /* <DEDUP_REMOVED lines=15> */
.L_x_4845:
        /* <DEDUP_REMOVED lines=10> */
.L_x_4830:
[----:B------:R-:W-:Y:S05]  /*2c110*/  BSYNC B0 ;  /* 0x0000000000007941 */ /* 0x000fea0003800000 */
.L_x_4829:
[----:B------:R-:W-:-:S06]  /*2c120*/  UISETP.NE.AND UP0, UPT, UR36, 0x3, UPT ;  /* 0x000000032400788c */ /* 0x000fcc000bf05270 */
[----:B------:R-:W-:-:S13]  /*2c130*/  PLOP3.LUT P0, PT, PT, PT, UP0, 0x80, 0x0 ;  /* 0x000000000000781c */ /* 0x000fda0003f0f008 */
[----:B------:R-:W-:Y:S05]  /*2c140*/  @!P0 BRA `(.L_x_4846) ;  /* 0x0000000000048947 */ /* 0x000fea0003800000 */
[----:B------:R-:W-:Y:S01]  /*2c150*/  BPT.TRAP 0x1 ;  /* 0x000000040000795c */ /* 0x000fe20000300000 */
.L_x_4846:
        /* <DEDUP_REMOVED lines=8> */
.L_x_5074:
[----:B------:R-:W-:Y:S05]  /*2c1e0*/  BSYNC B0 ;  /* 0x0000000000007941 */ /* 0x000fea0003800000 */
.L_x_4847:
[----:B------:R-:W-:Y:S05]  /*2c1f0*/  @!P1 BRA `(.L_x_4849) ;  /* 0x0000000000049947 */ /* 0x000fea0003800000 */
[----:B------:R-:W-:Y:S01]  /*2c200*/  BPT.TRAP 0x1 ;  /* 0x000000040000795c */ /* 0x000fe20000300000 */
.L_x_4849:
[----:B------:R-:W-:Y:S01]  /*2c210*/  SHF.L.U32 R3, R3, 0x1f, RZ ;  /* 0x0000001f03037819 */ /* 0x000fe200000006ff */
[----:B------:R-:W-:-:S03]  /*2c220*/  IMAD R0, R0, 0x6000, RZ ;  /* 0x0000600000007824 */ /* 0x000fc600078e02ff */
[----:B------:R-:W4:Y:S02]  /*2c230*/  SYNCS.PHASECHK.TRANS64.TRYWAIT P0, [R12+URZ+0x2a860], R3 ;  /* 0x02a860030c0075a7 */ /* 0x000f24000800017f */
[----:B----4-:R-:W-:Y:S05]  /*2c240*/  @!P0 BRA `(.L_x_4850) ;  /* 0x00000074001c8947 */ /* 0x010fea0003800000 */
.L_x_5075:
[----:B------:R-:W5:Y:S04]  /*2c250*/  LDL R13, [R1+0x3c] ;  /* 0x00003c00010d7983 */ /* 0x000f680000100800 */
[----:B------:R-:W5:Y:S01]  /*2c260*/  LDL R14, [R1+0x4] ;  /* 0x00000400010e7983 */ /* 0x000f620000100800 */
[----:B----4-:R-:W-:Y:S01]  /*2c270*/  LOP3.LUT R3, R0, R19, RZ, 0xfc, !PT ;  /* 0x0000001300037212 */ /* 0x010fe200078efcff */
[----:B------:R-:W-:Y:S05]  /*2c280*/  WARPSYNC.ALL ;  /* 0x0000000000007948 */ /* 0x000fea0003800000 */
[----:B------:R-:W4:Y:S01]  /*2c290*/  LDL R15, [R1+0x34] ;  /* 0x00003400010f7983 */ /* 0x000f220000100800 */
[----:B------:R-:W-:-:S05]  /*2c2a0*/  IMAD.IADD R3, R18, 0x1, R3 ;  /* 0x0000000112037824 */ /* 0x000fca00078e0203 */
[----:B0--3--:R-:W0:Y:S02]  /*2c2b0*/  LDSM.16.MT88.4 R4, [R3+0xc400] ;  /* 0x00c400000304783b */ /* 0x009e240000004200 */
[C-C-:B0-----:R-:W-:Y:S02]  /*2c2c0*/  PRMT R8, R4.reuse, 0x6420, R5.reuse ;  /* 0x0000642004087816 */ /* 0x141fe40000000005 */
[----:B--2---:R-:W-:Y:S01]  /*2c2d0*/  PRMT R9, R4, 0x7531, R5 ;  /* 0x0000753104097816 */ /* 0x004fe20000000005 */
[----:B------:R-:W-:Y:S01]  /*2c2e0*/  VIADD R4, R0, 0x2000 ;  /* 0x0000200000047836 */ /* 0x000fe20000000000 */
[C-C-:B------:R-:W-:Y:S02]  /*2c2f0*/  PRMT R10, R6.reuse, 0x6420, R7.reuse ;  /* 0x00006420060a7816 */ /* 0x140fe40000000007 */
[----:B------:R-:W-:Y:S02]  /*2c300*/  PRMT R11, R6, 0x7531, R7 ;  /* 0x00007531060b7816 */ /* 0x000fe40000000007 */
[----:B------:R-:W-:-:S05]  /*2c310*/  LOP3.LUT R4, R4, R19, RZ, 0xfc, !PT ;  /* 0x0000001304047212 */ /* 0x000fca00078efcff */
[----:B------:R-:W-:Y:S01]  /*2c320*/  IMAD.IADD R4, R18, 0x1, R4 ;  /* 0x0000000112047824 */ /* 0x000fe200078e0204 */
[----:B-----5:R-:W-:-:S05]  /*2c330*/  IADD3 R3, R14, R0, R13 ;  /* 0x000000000e037210 */ /* 0x020fca0007ffe00d */
        /* <DEDUP_REMOVED lines=19> */
[----:B----4-:R-:W-:Y:S02]  /*2c470*/  IADD3 R3, R14, R15, R0 ;  /* 0x0000000f0e037210 */ /* 0x010fe40007ffe000 */
        /* <DEDUP_REMOVED lines=81> */
.L_x_4851:
        /* <DEDUP_REMOVED lines=13> */
[----:B0-----:R-:W-:Y:S05]  /*2ca60*/  @P0 BRA `(.L_x_4852) ;  /* 0xffffffe800f00947 */ /* 0x001fea000383ffff */
.L_x_4828:
        /* <DEDUP_REMOVED lines=17> */
[----:B------:R3:W-:Y:S02]  /*2cb80*/  STL [R1], R0 ;  /* 0x0000000001007387 */ /* 0x0007e40000100800 */
.L_x_4854:
[----:B------:R-:W-:Y:S05]  /*2cb90*/  BSYNC B0 ;  /* 0x0000000000007941 */ /* 0x000fea0003800000 */
.L_x_4853:
[----:B------:R-:W-:-:S06]  /*2cba0*/  UISETP.NE.AND UP0, UPT, UR36, 0x3, UPT ;  /* 0x000000032400788c */ /* 0x000fcc000bf05270 */
[----:B------:R-:W-:-:S13]  /*2cbb0*/  PLOP3.LUT P1, PT, PT, PT, UP0, 0x80, 0x0 ;  /* 0x000000000000781c */ /* 0x000fda0003f2f008 */
[----:B------:R-:W-:Y:S05]  /*2cbc0*/  @!P1 BRA `(.L_x_4855) ;  /* 0x0000000000049947 */ /* 0x000fea0003800000 */
[----:B------:R-:W-:Y:S01]  /*2cbd0*/  BPT.TRAP 0x1 ;  /* 0x000000040000795c */ /* 0x000fe20000300000 */
.L_x_4855:
[----:B-----5:R-:W2:Y:S04]  /*2cbe0*/  LDL R3, [R1+0x18] ;  /* 0x0000180001037983 */ /* 0x020ea80000100800 */
[----:B------:R-:W2:Y:S01]  /*2cbf0*/  LDL R2, [R1+0x10] ;  /* 0x0000100001027983 */ /* 0x000ea20000100800 */
        /* <DEDUP_REMOVED lines=8> */
.L_x_5076:
[----:B------:R-:W-:Y:S05]  /*2cc80*/  BSYNC B0 ;  /* 0x0000000000007941 */ /* 0x000fea0003800000 */
.L_x_4856:
[----:B------:R-:W-:Y:S05]  /*2cc90*/  @!P2 BRA `(.L_x_4858) ;  /* 0x000000000004a947 */ /* 0x000fea0003800000 */
[----:B------:R-:W-:Y:S01]  /*2cca0*/  BPT.TRAP 0x1 ;  /* 0x000000040000795c */ /* 0x000fe20000300000 */
.L_x_4858:
[----:B--2---:R-:W2:Y:S02]  /*2ccb0*/  LDL R0, [R1+0x18] ;  /* 0x0000180001007983 */ /* 0x004ea40000100800 */
[----:B--2---:R-:W-:-:S04]  /*2ccc0*/  SHF.L.U32 R0, R0, 0x1f, RZ ;  /* 0x0000001f00007819 */ /* 0x004fc800000006ff */
[----:B------:R-:W2:Y:S02]  /*2ccd0*/  SYNCS.PHASECHK.TRANS64.TRYWAIT P1, [R2+URZ+0x2a860], R0 ;  /* 0x02a86000020075a7 */ /* 0x000ea4000802017f */
[----:B--2---:R-:W-:Y:S05]  /*2cce0*/  @!P1 BRA `(.L_x_4859) ;  /* 0x00000068009c9947 */ /* 0x004fea0003800000 */
.L_x_5077:
[----:B------:R-:W3:Y:S04]  /*2ccf0*/  LDL R13, [R1+0x3c] ;  /* 0x00003c00010d7983 */ /* 0x000ee80000100800 */
[----:B------:R-:W4:Y:S04]  /*2cd00*/  LDL R15, [R1+0x34] ;  /* 0x00003400010f7983 */ /* 0x000f280000100800 */
[----:B------:R-:W3:Y:S04]  /*2cd10*/  LDL.LU R14, [R1+0x4] ;  /* 0x00000400010e7983 */ /* 0x000ee80000300800 */
[----:B------:R-:W5:Y:S01]  /*2cd20*/  LDL R12, [R1+0x10] ;  /* 0x00001000010c7983 */ /* 0x000f620000100800 */
[----:B------:R-:W-:Y:S05]  /*2cd30*/  WARPSYNC.ALL ;  /* 0x0000000000007948 */ /* 0x000fea0003800000 */
[----:B-----5:R-:W-:-:S05]  /*2cd40*/  IMAD R3, R12, 0x6000, RZ ;  /* 0x000060000c037824 */ /* 0x020fca00078e02ff */
[----:B--2---:R-:W-:-:S05]  /*2cd50*/  LOP3.LUT R0, R3, R19, RZ, 0xfc, !PT ;  /* 0x0000001303007212 */ /* 0x004fca00078efcff */
[----:B------:R-:W-:-:S05]  /*2cd60*/  IMAD.IADD R0, R18, 0x1, R0 ;  /* 0x0000000112007824 */ /* 0x000fca00078e0200 */
[----:B0-----:R3:W0:Y:S02]  /*2cd70*/  LDSM.16.MT88.4 R4, [R0+0xc400] ;  /* 0x00c400000004783b */ /* 0x0016240000004200 */
[----:B---3--:R-:W-:Y:S02]  /*2cd80*/  IADD3 R0, R14, R3, R13 ;  /* 0x000000030e007210 */ /* 0x008fe40007ffe00d */
[----:B------:R-:W-:Y:S02]  /*2cd90*/  LOP3.LUT R13, R19, 0x2800, RZ, 0xfc, !PT ;  /* 0x00002800130d7812 */ /* 0x000fe400078efcff */
[C-C-:B0-----:R-:W-:Y:S02]  /*2cda0*/  PRMT R8, R4.reuse, 0x6420, R5.reuse ;  /* 0x0000642004087816 */ /* 0x141fe40000000005 */
[----:B------:R-:W-:Y:S01]  /*2cdb0*/  PRMT R9, R4, 0x7531, R5 ;  /* 0x0000753104097816 */ /* 0x000fe20000000005 */
[----:B------:R-:W-:Y:S01]  /*2cdc0*/  VIADD R4, R3, 0x2000 ;  /* 0x0000200003047836 */ /* 0x000fe20000000000 */
[----:B------:R-:W-:-:S02]  /*2cdd0*/  PRMT R10, R6, 0x6420, R7 ;  /* 0x00006420060a7816 */ /* 0x000fc40000000007 */
[----:B------:R-:W-:Y:S02]  /*2cde0*/  PRMT R11, R6, 0x7531, R7 ;  /* 0x00007531060b7816 */ /* 0x000fe40000000007 */
[----:B------:R-:W-:-:S03]  /*2cdf0*/  LOP3.LUT R4, R4, R19, RZ, 0xfc, !PT ;  /* 0x0000001304047212 */ /* 0x000fc600078efcff */
[----:B------:R-:W-:Y:S02]  /*2ce00*/  STSM.16.M88.4 [R0], R8 ;  /* 0x0000000800007844 */ /* 0x000fe40000000200 */
[----:B------:R-:W-:-:S06]  /*2ce10*/  IMAD.IADD R4, R18, 0x1, R4 ;  /* 0x0000000112047824 */ /* 0x000fcc00078e0204 */
[----:B------:R-:W0:Y:S02]  /*2ce20*/  LDSM.16.MT88.4 R4, [R4+0xc400] ;  /* 0x00c400000404783b */ /* 0x000e240000004200 */
[C-C-:B0-----:R-:W-:Y:S02]  /*2ce30*/  PRMT R8, R4.reuse, 0x6420, R5.reuse ;  /* 0x0000642004087816 */ /* 0x141fe40000000005 */
[----:B------:R-:W-:Y:S01]  /*2ce40*/  PRMT R9, R4, 0x7531, R5 ;  /* 0x0000753104097816 */ /* 0x000fe20000000005 */
[----:B------:R-:W-:Y:S01]  /*2ce50*/  VIADD R4, R3, 0x4000 ;  /* 0x0000400003047836 */ /* 0x000fe20000000000 */
[C-C-:B------:R-:W-:Y:S02]  /*2ce60*/  PRMT R10, R6.reuse, 0x6420, R7.reuse ;  /* 0x00006420060a7816 */ /* 0x140fe40000000007 */
        /* <DEDUP_REMOVED lines=13> */
[----:B----4-:R-:W-:Y:S02]  /*2cf40*/  IADD3 R0, R14, R15, R3 ;  /* 0x0000000f0e007210 */ /* 0x010fe40007ffe003 */
        /* <DEDUP_REMOVED lines=80> */
.L_x_4860:
[----:B------:R-:W3:Y:S01]  /*2d450*/  LDL.LU R3, [R1+0x18] ;  /* 0x0000180001037983 */ /* 0x000ee20000300800 */
[----:B--2---:R2:W-:Y:S01]  /*2d460*/  SYNCS.ARRIVE.TRANS64.A1T0 RZ, [R2+URZ+0x2a850], RZ ;  /* 0x02a850ff02ff79a7 */ /* 0x0045e2000810003f */
[----:B0-----:R-:W-:Y:S02]  /*2d470*/  VIADD R0, R12, 0x1 ;  /* 0x000000010c007836 */ /* 0x001fe40000000000 */
[----:B--2---:R-:W-:-:S05]  /*2d480*/  @!P0 VIADD R2, R2, 0x2a880 ;  /* 0x0002a88002028836 */ /* 0x004fca0000000000 */
[----:B------:R-:W-:Y:S01]  /*2d490*/  @!P0 PRMT R2, RZ, 0x654, R2 ;  /* 0x00000654ff028816 */ /* 0x000fe20000000002 */
[----:B------:R-:W-:Y:S06]  /*2d4a0*/  BAR.SYNC.DEFER_BLOCKING 0x2, 0x80 ;  /* 0x0082000000007b1d */ /* 0x000fec0000010000 */
[----:B------:R0:W-:Y:S01]  /*2d4b0*/  @!P0 SYNCS.ARRIVE.TRANS64.RED.A1T0 RZ, [R2+URZ], RZ ;  /* 0x000000ff02ff89a7 */ /* 0x0001e2000810043f */
[----:B------:R-:W-:-:S04]  /*2d4c0*/  ISETP.NE.AND P0, PT, R0, 0x2, PT ;  /* 0x000000020000780c */ /* 0x000fc80003f05270 */
[----:B------:R-:W-:Y:S02]  /*2d4d0*/  SEL R0, R0, RZ, P0 ;  /* 0x000000ff00007207 */ /* 0x000fe40000000000 */
[----:B0-----:R-:W-:-:S03]  /*2d4e0*/  SEL R2, RZ, 0x1, P0 ;  /* 0x00000001ff027807 */ /* 0x001fc60000000000 */
[----:B------:R4:W-:Y:S01]  /*2d4f0*/  STL [R1+0x10], R0 ;  /* 0x0000100001007387 */ /* 0x0009e20000100800 */
[----:B---3--:R-:W-:-:S05]  /*2d500*/  LOP3.LUT R3, R3, R2, RZ, 0x3c, !PT ;  /* 0x0000000203037212 */ /* 0x008fca00078e3cff */
[----:B------:R4:W-:Y:S02]  /*2d510*/  STL [R1+0x18], R3 ;  /* 0x0000180301007387 */ /* 0x0009e40000100800 */
.L_x_4803:
[----:B--2-4-:R-:W2:Y:S02]  /*2d520*/  LDL R0, [R1+0x20] ;  /* 0x0000200001007983 */ /* 0x014ea40000100800 */
        /* <DEDUP_REMOVED lines=8> */
[----:B-1----:R-:W1:Y:S04]  /*2d5b0*/  LDS.128 R4, [R18+0x2a8d0] ;  /* 0x02a8d00012047984 */ /* 0x002e680000000c00 */
[----:B-1----:R1:W-:Y:S04]  /*2d5c0*/  STL.64 [R1], R4 ;  /* 0x0000000401007387 */ /* 0x0023e80000100a00 */
[----:B------:R1:W-:Y:S01]  /*2d5d0*/  STL.64 [R1+0x8], R6 ;  /* 0x0000080601007387 */ /* 0x0003e20000100a00 */
[----:B------:R-:W-:Y:S06]  /*2d5e0*/  BAR.ARV 0x4, 0x180 ;  /* 0x0106000000007b1d */ /* 0x000fec0000002000 */
[----:B------:R-:W-:Y:S05]  /*2d5f0*/  BRA `(.L_x_4862) ;  /* 0x0000001000407947 */ /* 0x000fea0003800000 */
.L_x_4861:
[----:B------:R-:W2:Y:S01]  /*2d600*/  S2R R0, SR_TID.X ;  /* 0x0000000000007919 */ /* 0x000ea20000002100 */
[----:B------:R-:W-:Y:S01]  /*2d610*/  UMOV UR4, 0xffffffff ;  /* 0xffffffff00047882 */ /* 0x000fe20000000000 */
[----:B--2---:R-:W-:-:S04]  /*2d620*/  LOP3.LUT R16, R0, 0x1f, RZ, 0xc0, !PT ;  /* 0x0000001f00107812 */ /* 0x004fc800078ec0ff */
[----:B------:R-:W-:Y:S01]  /*2d630*/  ISETP.NE.AND P0, PT, R16, 0x1f, PT ;  /* 0x0000001f1000780c */ /* 0x000fe20003f05270 */
[----:B------:R-:W-:-:S12]  /*2d640*/  BRA.DIV UR4, `(.L_x_4863) ;  /* 0x0000006204587947 */ /* 0x000fd8000b800000 */
[----:B------:R-:W2:Y:S01]  /*2d650*/  LDL.LU R0, [R1] ;  /* 0x0000000001007983 */ /* 0x000ea20000300800 */
[----:B------:R-:W-:-:S03]  /*2d660*/  ULDC UR4, c[0x0][0xc3c] ;  /* 0x00030f0000047ab9 */ /* 0x000fc60000000800 */
[----:B------:R-:W1:Y:S01]  /*2d670*/  LDL R2, [R1+0xc] ;  /* 0x00000c0001027983 */ /* 0x000e620000100800 */
[----:B--2---:R-:W-:Y:S02]  /*2d680*/  IMAD.MOV.U32 R11, RZ, RZ, R0 ;  /* 0x000000ffff0b7224 */ /* 0x004fe400078e0000 */
[----:B-1----:R-:W-:-:S05]  /*2d690*/  IMAD.IADD R4, R2, 0x1, R16 ;  /* 0x0000000102047824 */ /* 0x002fca00078e0210 */
        /* <DEDUP_REMOVED lines=36> */
.L_x_5087:
[----:B------:R-:W-:Y:S01]  /*2d8e0*/  ULDC UR4, c[0x0][0xc38] ;  /* 0x00030e0000047ab9 */ /* 0x000fe20000000800 */
[----:B------:R-:W-:Y:S02]  /*2d8f0*/  IMAD.MOV.U32 R7, RZ, RZ, R3 ;  /* 0x000000ffff077224 */ /* 0x000fe400078e0003 */
[----:B------:R-:W-:-:S04]  /*2d900*/  IMAD.U32 R2, RZ, RZ, UR4 ;  /* 0x00000004ff027e24 */ /* 0x000fc8000f8e00ff */
[----:B--2---:R-:W-:-:S04]  /*2d910*/  IMAD R8, R8, R2, RZ ;  /* 0x0000000208087224 */ /* 0x004fc800078e02ff */
[----:B------:R-:W-:-:S05]  /*2d920*/  IMAD.IADD R0, R10, 0x1, R8 ;  /* 0x000000010a007824 */ /* 0x000fca00078e0208 */
[----:B------:R-:W-:-:S13]  /*2d930*/  ISETP.GT.AND P6, PT, R0, R5, PT ;  /* 0x000000050000720c */ /* 0x000fda0003fc4270 */
[----:B------:R-:W-:Y:S05]  /*2d940*/  @P6 BRA `(.L_x_4864) ;  /* 0x0000000000b06947 */ /* 0x000fea0003800000 */
.L_x_4867:
        /* <DEDUP_REMOVED lines=37> */
.L_x_5095:
[----:B------:R-:W-:Y:S02]  /*2dba0*/  ULDC UR4, c[0x0][0xc38] ;  /* 0x00030e0000047ab9 */ /* 0x000fe40000000800 */
[----:B------:R-:W-:-:S04]  /*2dbb0*/  IMAD.U32 R2, RZ, RZ, UR4 ;  /* 0x00000004ff027e24 */ /* 0x000fc8000f8e00ff */
[----:B--2---:R-:W-:-:S04]  /*2dbc0*/  IMAD R8, R8, R2, RZ ;  /* 0x0000000208087224 */ /* 0x004fc800078e02ff */
[----:B------:R-:W-:-:S05]  /*2dbd0*/  IMAD.IADD R0, R8, 0x1, R0 ;  /* 0x0000000108007824 */ /* 0x000fca00078e0200 */
[----:B------:R-:W-:-:S13]  /*2dbe0*/  ISETP.GT.AND P6, PT, R0, R5, PT ;  /* 0x000000050000720c */ /* 0x000fda0003fc4270 */
[----:B------:R-:W-:Y:S05]  /*2dbf0*/  @!P6 BRA `(.L_x_4867) ;  /* 0xfffffffc0054e947 */ /* 0x000fea000383ffff */
[----:B------:R-:W-:-:S07]  /*2dc00*/  IMAD.MOV.U32 R7, RZ, RZ, R3 ;  /* 0x000000ffff077224 */ /* 0x000fce00078e0003 */
.L_x_4864:
[----:B------:R-:W-:Y:S01]  /*2dc10*/  IMAD.IADD R10, R0, 0x1, -R8 ;  /* 0x00000001000a7824 */ /* 0x000fe200078e0a08 */
[----:B------:R-:W-:-:S03]  /*2dc20*/  UMOV UR4, 0xffffffff ;  /* 0xffffffff00047882 */ /* 0x000fc60000000000 */
[----:B------:R-:W-:-:S05]  /*2dc30*/  IMAD R0, R7, R2, R10 ;  /* 0x0000000207007224 */ /* 0x000fca00078e020a */
[----:B------:R-:W-:Y:S01]  /*2dc40*/  ISETP.GT.AND P6, PT, R0, R5, PT ;  /* 0x000000050000720c */ /* 0x000fe20003fc4270 */
[----:B------:R-:W-:-:S12]  /*2dc50*/  BRA.DIV UR4, `(.L_x_4868) ;  /* 0x00000066040c7947 */ /* 0x000fd8000b800000 */
[----:B------:R-:W2:Y:S01]  /*2dc60*/  LDL.LU R8, [R1+0xc] ;  /* 0x00000c0001087983 */ /* 0x000ea20000300800 */
[----:B-1----:R-:W-:-:S04]  /*2dc70*/  VOTE.ANY R3, PT, !P6 ;  /* 0x0000000000037806 */ /* 0x002fc800070e0100 */
[----:B------:R-:W1:Y:S02]  /*2dc80*/  POPC R0, R3 ;  /* 0x0000000300007309 */ /* 0x000e640000000000 */
[----:B-1----:R1:W3:Y:S04]  /*2dc90*/  SHFL.IDX PT, R4, R4, R0, 0x1f ;  /* 0x00001f0004047589 */ /* 0x0022e800000e0000 */
[----:B------:R1:W4:Y:S01]  /*2dca0*/  SHFL.IDX PT, R6, R6, R0, 0x1f ;  /* 0x00001f0006067589 */ /* 0x00032200000e0000 */
[----:B--2---:R-:W-:-:S05]  /*2dcb0*/  IMAD.IADD R8, R0, 0x1, R8 ;  /* 0x0000000100087824 */ /* 0x004fca00078e0208 */
[----:B---34-:R1:W-:Y:S02]  /*2dcc0*/  STL [R1+0xc], R8 ;  /* 0x00000c0801007387 */ /* 0x0183e40000100800 */
.L_x_5100:
[----:B------:R-:W-:-:S13]  /*2dcd0*/  ISETP.NE.AND P0, PT, R3, RZ, PT ;  /* 0x000000ff0300720c */ /* 0x000fda0003f05270 */
[----:B------:R-:W-:Y:S05]  /*2dce0*/  @!P0 BRA `(.L_x_4869) ;  /* 0x0000000000148947 */ /* 0x000fea0003800000 */
[----:B------:R-:W-:Y:S01]  /*2dcf0*/  UMOV UR4, 0xffffffff ;  /* 0xffffffff00047882 */ /* 0x000fe20000000000 */
[----:B-1----:R-:W-:Y:S02]  /*2dd00*/  VIADD R0, R0, 0xffffffff ;  /* 0xffffffff00007836 */ /* 0x002fe40000000000 */
[----:B------:R-:W-:Y:S05]  /*2dd10*/  BRA.DIV UR4, `(.L_x_4870) ;  /* 0x0000006604447947 */ /* 0x000fea000b800000 */
[----:B------:R1:W2:Y:S02]  /*2dd20*/  SHFL.IDX PT, R0, R7, R0, 0x1f ;  /* 0x00001f0007007589 */ /* 0x0002a400000e0000 */
.L_x_5103:
[----:B--2---:R-:W-:-:S07]  /*2dd30*/  IMAD.MOV.U32 R9, RZ, RZ, R0 ;  /* 0x000000ffff097224 */ /* 0x004fce00078e0000 */
.L_x_4869:
[----:B------:R-:W-:Y:S01]  /*2dd40*/  ISETP.NE.AND P0, PT, R6, 0x1, PT ;  /* 0x000000010600780c */ /* 0x000fe20003f05270 */
[----:B-1----:R-:W-:-:S05]  /*2dd50*/  IMAD R0, R9, R2, R10 ;  /* 0x0000000209007224 */ /* 0x002fca00078e020a */
[----:B------:R1:W-:Y:S02]  /*2dd60*/  STL [R1], R0 ;  /* 0x0000000001007387 */ /* 0x0003e40000100800 */
[----:B-1----:R-:W-:-:S05]  /*2dd70*/  IMAD.IADD R0, R5, 0x1, -R0 ;  /* 0x0000000105007824 */ /* 0x002fca00078e0a00 */
[----:B------:R-:W-:Y:S05]  /*2dd80*/  @!P0 BRA `(.L_x_4871) ;  /* 0x0000000000e08947 */ /* 0x000fea0003800000 */
[----:B------:R-:W-:-:S04]  /*2dd90*/  IABS R7, R4 ;  /* 0x0000000400077213 */ /* 0x000fc80000000000 */
        /* <DEDUP_REMOVED lines=55> */
.L_x_4871:
[----:B------:R-:W2:Y:S01]  /*2e110*/  LDL R3, [R1+0xc] ;  /* 0x00000c0001037983 */ /* 0x000ea20000100800 */
        /* <DEDUP_REMOVED lines=64> */
.L_x_4872:
[----:B------:R-:W-:-:S05]  /*2e520*/  LOP3.LUT R0, RZ, R0, RZ, 0x33, !PT ;  /* 0x00000000ff007212 */ /* 0x000fca00078e33ff */
[----:B------:R-:W-:-:S05]  /*2e530*/  IMAD.IADD R0, R4, 0x1, R0 ;  /* 0x0000000104007824 */ /* 0x000fca00078e0200 */
[----:B------:R2:W-:Y:S01]  /*2e540*/  STL [R1+0x4], R0 ;  /* 0x0000040001007387 */ /* 0x0005e20000100800 */
[----:B------:R-:W-:Y:S05]  /*2e550*/  BRA `(.L_x_4873) ;  /* 0x0000000000287947 */ /* 0x000fea0003800000 */
.L_x_4865:
        /* <DEDUP_REMOVED lines=10> */
.L_x_4873:
[----:B-1----:R-:W3:Y:S04]  /*2e600*/  LDL R2, [R1+0xc] ;  /* 0x00000c0001027983 */ /* 0x002ee80000100800 */
[----:B0-----:R-:W4:Y:S04]  /*2e610*/  LDL R3, [R1+0x8] ;  /* 0x0000080001037983 */ /* 0x001f280000100800 */
        /* <DEDUP_REMOVED lines=14> */
.L_x_4862:
[----:B------:R-:W2:Y:S01]  /*2e700*/  LDL R0, [R1+0xc] ;  /* 0x00000c0001007983 */ /* 0x000ea20000100800 */
[----:B------:R-:W-:Y:S02]  /*2e710*/  ULDC UR4, c[0x0][0xc3c] ;  /* 0x00030f0000047ab9 */ /* 0x000fe40000000800 */
[----:B--2---:R-:W-:-:S13]  /*2e720*/  ISETP.GE.AND P0, PT, R0, UR4, PT ;  /* 0x0000000400007c0c */ /* 0x004fda000bf06270 */
[----:B------:R-:W-:Y:S05]  /*2e730*/  @!P0 BRA `(.L_x_4874) ;  /* 0xffffff8800d48947 */ /* 0x000fea000383ffff */
[----:B------:R-:W-:Y:S05]  /*2e740*/  BSYNC B7 ;  /* 0x0000000000077941 */ /* 0x000fea0003800000 */
.L_x_4738:
        /* <DEDUP_REMOVED lines=12> */
.L_x_5104:
[----:B------:R-:W-:Y:S05]  /*2e810*/  BSYNC B0 ;  /* 0x0000000000007941 */ /* 0x000fea0003800000 */
.L_x_4875:
[----:B------:R-:W-:-:S03]  /*2e820*/  UMOV UR4, 0xffffffff ;  /* 0xffffffff00047882 */ /* 0x000fc60000000000 */
[----:B------:R-:W-:Y:S05]  /*2e830*/  BRA.DIV UR4, `(.L_x_4877) ;  /* 0x0000005a04bc7947 */ /* 0x000fea000b800000 */
[----:B------:R-:W1:Y:S02]  /*2e840*/  S2R R2, SR_TID.X ;  /* 0x0000000000027919 */ /* 0x000e640000002100 */
[----:B-1----:R-:W-:-:S04]  /*2e850*/  SHF.R.U32.HI R2, RZ, 0x5, R2 ;  /* 0x00000005ff027819 */ /* 0x002fc80000011602 */
[----:B------:R-:W-:-:S05]  /*2e860*/  LOP3.LUT R2, R2, 0x3, RZ, 0xc0, !PT ;  /* 0x0000000302027812 */ /* 0x000fca00078ec0ff */
[----:B------:R1:W2:Y:S02]  /*2e870*/  SHFL.IDX PT, R14, R2, RZ, 0x1f ;  /* 0x00001fff020e7589 */ /* 0x0002a400000e0000 */
.L_x_5107:
[----:B--2---:R-:W-:-:S13]  /*2e880*/  ISETP.NE.AND P0, PT, R14, RZ, PT ;  /* 0x000000ff0e00720c */ /* 0x004fda0003f05270 */
[----:B------:R-:W-:Y:S05]  /*2e890*/  @P0 BRA `(.L_x_4496) ;  /* 0x0000000000b00947 */ /* 0x000fea0003800000 */
[----:B------:R-:W-:-:S03]  /*2e8a0*/  UMOV UR4, 0xffffffff ;  /* 0xffffffff00047882 */ /* 0x000fc60000000000 */
[----:B------:R-:W-:Y:S05]  /*2e8b0*/  BRA.DIV UR4, `(.L_x_4878) ;  /* 0x0000005a04d07947 */ /* 0x000fea000b800000 */
[----:B------:R-:W-:-:S13]  /*2e8c0*/  ELECT P6, URZ, PT ;  /* 0x00000000003f782f */ /* 0x000fda00038c0000 */
.L_x_5110:
[----:B------:R-:W-:Y:S05]  /*2e8d0*/  @!P6 BRA `(.L_x_4496) ;  /* 0x0000000000a0e947 */ /* 0x000fea0003800000 */
[----:B------:R-:W-:-:S06]  /*2e8e0*/  ULOP3.LUT UR4, UR37, 0x2, URZ, 0xfc, !UPT ;  /* 0x0000000225047892 */ /* 0x000fcc000f8efc3f */
[----:B-1----:R-:W-:-:S05]  /*2e8f0*/  IMAD.U32 R2, RZ, RZ, UR4 ;  /* 0x00000004ff027e24 */ /* 0x002fca000f8e00ff */
[----:B------:R-:W-:-:S13]  /*2e900*/  ISETP.NE.AND P0, PT, R2, 0x3, PT ;  /* 0x000000030200780c */ /* 0x000fda0003f05270 */
[----:B------:R-:W-:Y:S05]  /*2e910*/  @!P0 BRA `(.L_x_4879) ;  /* 0x0000000000048947 */ /* 0x000fea0003800000 */
[----:B------:R-:W-:Y:S01]  /*2e920*/  BPT.TRAP 0x1 ;  /* 0x000000040000795c */ /* 0x000fe20000300000 */
.L_x_4879:
        /* <DEDUP_REMOVED lines=14> */
.L_x_5111:
[----:B------:R-:W1:Y:S02]  /*2ea10*/  SYNCS.PHASECHK.TRANS64.TRYWAIT P1, [R7+URZ], R2 ;  /* 0x00000002070075a7 */ /* 0x000e64000802017f */
[----:B-1----:R-:W-:Y:S05]  /*2ea20*/  @!P1 BRA `(.L_x_4881) ;  /* 0x0000005800a89947 */ /* 0x002fea0003800000 */
.L_x_5112:
[----:B------:R-:W-:Y:S05]  /*2ea30*/  @!P0 BRA `(.L_x_4882) ;  /* 0x0000000000048947 */ /* 0x000fea0003800000 */
[----:B------:R-:W-:Y:S01]  /*2ea40*/  BPT.TRAP 0x1 ;  /* 0x000000040000795c */ /* 0x000fe20000300000 */
.L_x_4882:
[----:B------:R-:W2:Y:S02]  /*2ea50*/  LDL.LU R4, [R1+0x10] ;  /* 0x0000100001047983 */ /* 0x000ea40000300800 */
[----:B--2---:R-:W-:-:S04]  /*2ea60*/  IMAD R4, R4, 0x8, R0 ;  /* 0x0000000804047824 */ /* 0x004fc800078e0200 */
[----:B------:R-:W2:Y:S02]  /*2ea70*/  SYNCS.PHASECHK.TRANS64.TRYWAIT P1, [R4+URZ+0x2a860], R5 ;  /* 0x02a86005040075a7 */ /* 0x000ea4000802017f */
[----:B--2---:R-:W-:Y:S05]  /*2ea80*/  @!P1 BRA `(.L_x_4883) ;  /* 0x0000005800a49947 */ /* 0x004fea0003800000 */
.L_x_5113:
[----:B------:R-:W-:Y:S05]  /*2ea90*/  @!P0 BRA `(.L_x_4884) ;  /* 0x0000000000048947 */ /* 0x000fea0003800000 */
[----:B------:R-:W-:Y:S01]  /*2eaa0*/  BPT.TRAP 0x1 ;  /* 0x000000040000795c */ /* 0x000fe20000300000 */
.L_x_4884:
[----:B------:R-:W-:-:S04]  /*2eab0*/  IMAD R3, R3, 0x8, R0 ;  /* 0x0000000803037824 */ /* 0x000fc800078e0200 */
[----:B------:R-:W3:Y:S02]  /*2eac0*/  SYNCS.PHASECHK.TRANS64.TRYWAIT P1, [R3+URZ+0x2a860], R2 ;  /* 0x02a86002030075a7 */ /* 0x000ee4000802017f */
[----:B---3--:R-:W-:Y:S05]  /*2ead0*/  @!P1 BRA `(.L_x_4885) ;  /* 0x0000005800a49947 */ /* 0x008fea0003800000 */
.L_x_5114:
[----:B------:R-:W-:Y:S05]  /*2eae0*/  @!P0 BRA `(.L_x_4886) ;  /* 0x0000000000048947 */ /* 0x000fea0003800000 */
[----:B------:R-:W-:Y:S01]  /*2eaf0*/  BPT.TRAP 0x1 ;  /* 0x000000040000795c */ /* 0x000fe20000300000 */
.L_x_4886:
[----:B------:R-:W4:Y:S02]  /*2eb00*/  SYNCS.PHASECHK.TRANS64.TRYWAIT P0, [R4+URZ+0x2a880], R5 ;  /* 0x02a88005040075a7 */ /* 0x000f24000800017f */
[----:B----4-:R-:W-:Y:S05]  /*2eb10*/  @!P0 BRA `(.L_x_4887) ;  /* 0x0000005800a88947 */ /* 0x010fea0003800000 */
.L_x_4888:
[----:B------:R0:W0:Y:S02]  /*2eb20*/  SYNCS.PHASECHK.TRANS64.TRYWAIT P0, [R3+URZ+0x2a880], R2 ;  /* 0x02a88002030075a7 */ /* 0x000024000800017f */
[----:B0-----:R-:W-:Y:S05]  /*2eb30*/  @!P0 NANOSLEEP.SYNCS 0x989680 ;  /* 0x009896800000895d */ /* 0x001fea0003900000 */
[----:B------:R-:W0:Y:S02]  /*2eb40*/  @!P0 SYNCS.PHASECHK.TRANS64 P0, [R3+URZ+0x2a880], R2 ;  /* 0x02a88002030085a7 */ /* 0x000e24000800007f */
[----:B0-----:R-:W-:Y:S05]  /*2eb50*/  @!P0 BRA `(.L_x_4888) ;  /* 0xfffffffc00f08947 */ /* 0x001fea000383ffff */
.L_x_4496:
[----:B------:R-:W-:Y:S05]  /*2eb60*/  BSYNC B8 ;  /* 0x0000000000087941 */ /* 0x000fea0003800000 */
.L_x_4493:
[----:B------:R-:W-:Y:S05]  /*2eb70*/  EXIT ;  /* 0x000000000000794d */ /* 0x000fea0003800000 */
.L_x_4522:
[----:B0-----:R0:W1:Y:S02]  /*2eb80*/  SYNCS.PHASECHK.TRANS64.TRYWAIT P5, [R103+URZ+0x2a890], R108 ;  /* 0x02a8906c670075a7 */ /* 0x00106400080a017f */
[----:B-1----:R-:W-:Y:S05]  /*2eb90*/  @!P5 NANOSLEEP.SYNCS 0x989680 ;  /* 0x009896800000d95d */ /* 0x002fea0003900000 */
[----:B------:R-:W1:Y:S02]  /*2eba0*/  @!P5 SYNCS.PHASECHK.TRANS64 P5, [R103+URZ+0x2a890], R108 ;  /* 0x02a8906c6700d5a7 */ /* 0x000e6400080a007f */
[----:B-1----:R-:W-:Y:S05]  /*2ebb0*/  @!P5 BRA `(.L_x_4522) ;  /* 0xfffffffc00f0d947 */ /* 0x002fea000383ffff */
[----:B------:R-:W-:Y:S05]  /*2ebc0*/  BRA `(.L_x_4889) ;  /* 0xfffffd4800187947 */ /* 0x000fea000383ffff */
.L_x_4550:
[----:B-1----:R1:W2:Y:S02]  /*2ebd0*/  SYNCS.PHASECHK.TRANS64.TRYWAIT P5, [R103+URZ+0x2a890], R108 ;  /* 0x02a8906c670075a7 */ /* 0x0022a400080a017f */
[----:B--2---:R-:W-:Y:S05]  /*2ebe0*/  @!P5 NANOSLEEP.SYNCS 0x989680 ;  /* 0x009896800000d95d */ /* 0x004fea0003900000 */
[----:B------:R-:W2:Y:S02]  /*2ebf0*/  @!P5 SYNCS.PHASECHK.TRANS64 P5, [R103+URZ+0x2a890], R108 ;  /* 0x02a8906c6700d5a7 */ /* 0x000ea400080a007f */
[----:B--2---:R-:W-:Y:S05]  /*2ec00*/  @!P5 BRA `(.L_x_4550) ;  /* 0xfffffffc00f0d947 */ /* 0x004fea000383ffff */
[----:B------:R-:W-:Y:S05]  /*2ec10*/  BRA `(.L_x_4890) ;  /* 0xfffffd7800007947 */ /* 0x000fea000383ffff */
.L_x_4563:
[----:B0-----:R0:W1:Y:S02]  /*2ec20*/  SYNCS.PHASECHK.TRANS64.TRYWAIT P4, [R103+URZ+0x2a890], R108 ;  /* 0x02a8906c670075a7 */ /* 0x001064000808017f */
[----:B-1----:R-:W-:Y:S05]  /*2ec30*/  @!P4 NANOSLEEP.SYNCS 0x989680 ;  /* 0x009896800000c95d */ /* 0x002fea0003900000 */
[----:B------:R-:W1:Y:S02]  /*2ec40*/  @!P4 SYNCS.PHASECHK.TRANS64 P4, [R103+URZ+0x2a890], R108 ;  /* 0x02a8906c6700c5a7 */ /* 0x000e64000808007f */
[----:B-1----:R-:W-:Y:S05]  /*2ec50*/  @!P4 BRA `(.L_x_4563) ;  /* 0xfffffffc00f0c947 */ /* 0x002fea000383ffff */
[----:B------:R-:W-:Y:S05]  /*2ec60*/  BRA `(.L_x_4891) ;  /* 0xfffffda800107947 */ /* 0x000fea000383ffff */
.L_x_4567:
[----:B--2---:R2:W3:Y:S02]  /*2ec70*/  SYNCS.PHASECHK.TRANS64.TRYWAIT P3, [R103+URZ+0x2a8b0], R108 ;  /* 0x02a8b06c670075a7 */ /* 0x0044e4000806017f */
[----:B---3--:R-:W-:Y:S05]  /*2ec80*/  @!P3 NANOSLEEP.SYNCS 0x989680 ;  /* 0x009896800000b95d */ /* 0x008fea0003900000 */
[----:B------:R-:W3:Y:S02]  /*2ec90*/  @!P3 SYNCS.PHASECHK.TRANS64 P3, [R103+URZ+0x2a8b0], R108 ;  /* 0x02a8b06c6700b5a7 */ /* 0x000ee4000806007f */
[----:B---3--:R-:W-:Y:S05]  /*2eca0*/  @!P3 BRA `(.L_x_4567) ;  /* 0xfffffffc00f0b947 */ /* 0x008fea000383ffff */
[----:B------:R-:W-:Y:S05]  /*2ecb0*/  BRA `(.L_x_4892) ;  /* 0xfffffda800a87947 */ /* 0x000fea000383ffff */
.L_x_4583:
[----:B------:R-:W-:Y:S01]  /*2ecc0*/  BSSY B0, `(.L_x_4893) ;  /* 0x0000007000007945 */ /* 0x000fe20003800000 */
[----:B------:R-:W-:Y:S02]  /*2ecd0*/  IMAD.MOV.U32 R12, RZ, RZ, RZ ;  /* 0x000000ffff0c7224 */ /* 0x000fe400078e00ff */
[----:B------:R-:W-:Y:S02]  /*2ece0*/  IMAD.MOV.U32 R11, RZ, RZ, 0x1f ;  /* 0x0000001fff0b7424 */ /* 0x000fe400078e00ff */
[----:B------:R-:W-:-:S07]  /*2ecf0*/  IMAD.MOV.U32 R15, RZ, RZ, -0x1 ;  /* 0xffffffffff0f7424 */ /* 0x000fce00078e00ff */
[----:B-----5:R-:W-:Y:S05]  /*2ed00*/  WARPSYNC.COLLECTIVE R15, `(.L_x_4894) ;  /* 0x000000000f087348 */ /* 0x020fea0003c00000 */
[----:B------:R0:W1:Y:S02]  /*2ed10*/  SHFL.IDX P6, R14, R13, R12, R11 ;  /* 0x0000000c0d0e7389 */ /* 0x00006400000c000b */
[----:B01---5:R-:W-:Y:S01]  /*2ed20*/  ENDCOLLECTIVE ;  /* 0x000000000000791b */ /* 0x023fe20003800000 */
.L_x_4894:
[----:B------:R-:W-:Y:S05]  /*2ed30*/  BSYNC B0 ;  /* 0x0000000000007941 */ /* 0x000fea0003800000 */
.L_x_4893:
[----:B------:R-:W-:Y:S01]  /*2ed40*/  IMAD.MOV.U32 R211, RZ, RZ, R14 ;  /* 0x000000ffffd37224 */ /* 0x000fe200078e000e */
[----:B------:R-:W-:Y:S06]  /*2ed50*/  BRA `(.L_x_4895) ;  /* 0xfffffdb8000c7947 */ /* 0x000fec000383ffff */
.L_x_4593:
[----:B------:R-:W-:Y:S01]  /*2ed60*/  BSSY B1, `(.L_x_4896) ;  /* 0x0000007000017945 */ /* 0x000fe20003800000 */
[----:B------:R-:W-:Y:S02]  /*2ed70*/  IMAD.MOV.U32 R12, RZ, RZ, RZ ;  /* 0x000000ffff0c7224 */ /* 0x000fe400078e00ff */
[----:B------:R-:W-:Y:S02]  /*2ed80*/  IMAD.MOV.U32 R11, RZ, RZ, 0x1e1f ;  /* 0x00001e1fff0b7424 */ /* 0x000fe400078e00ff */
[----:B------:R-:W-:-:S07]  /*2ed90*/  IMAD.MOV.U32 R15, RZ, RZ, -0x1 ;  /* 0xffffffffff0f7424 */ /* 0x000fce00078e00ff */
[----:B------:R-:W-:Y:S05]  /*2eda0*/  WARPSYNC.COLLECTIVE R15, `(.L_x_4897) ;  /* 0x000000000f087348 */ /* 0x000fea0003c00000 */
[----:B------:R0:W1:Y:S02]  /*2edb0*/  SHFL.IDX P6, R14, R13, R12, R11 ;  /* 0x0000000c0d0e7389 */ /* 0x00006400000c000b */
[----:B01----:R-:W-:Y:S01]  /*2edc0*/  ENDCOLLECTIVE ;  /* 0x000000000000791b */ /* 0x003fe20003800000 */
.L_x_4897:
[----:B------:R-:W-:Y:S05]  /*2edd0*/  BSYNC B1 ;  /* 0x0000000000017941 */ /* 0x000fea0003800000 */
.L_x_4896:
        /* <DEDUP_REMOVED lines=8> */
.L_x_4898:
[----:B------:R-:W-:Y:S02]  /*2ee60*/  IMAD.MOV.U32 R13, RZ, RZ, R4 ;  /* 0x000000ffff0d7224 */ /* 0x000fe400078e0004 */
[----:B------:R-:W-:-:S07]  /*2ee70*/  IMAD.MOV.U32 R3, RZ, RZ, R14 ;  /* 0x000000ffff037224 */ /* 0x000fce00078e000e */
[----:B------:R-:W-:Y:S05]  /*2ee80*/  WARPSYNC.COLLECTIVE R15, `(.L_x_4899) ;  /* 0x000000000f087348 */ /* 0x000fea0003c00000 */
[----:B------:R0:W1:Y:S02]  /*2ee90*/  SHFL.IDX P6, R14, R13, R12, R11 ;  /* 0x0000000c0d0e7389 */ /* 0x00006400000c000b */
[----:B01----:R-:W-:Y:S01]  /*2eea0*/  ENDCOLLECTIVE ;  /* 0x000000000000791b */ /* 0x003fe20003800000 */
.L_x_4899:
[----:B------:R-:W-:Y:S02]  /*2eeb0*/  IMAD.MOV.U32 R13, RZ, RZ, R5 ;  /* 0x000000ffff0d7224 */ /* 0x000fe400078e0005 */
[----:B------:R-:W-:-:S07]  /*2eec0*/  IMAD.MOV.U32 R4, RZ, RZ, R14 ;  /* 0x000000ffff047224 */ /* 0x000fce00078e000e */
[----:B------:R-:W-:Y:S05]  /*2eed0*/  WARPSYNC.COLLECTIVE R15, `(.L_x_4900) ;  /* 0x000000000f087348 */ /* 0x000fea0003c00000 */
[----:B------:R0:W1:Y:S02]  /*2eee0*/  SHFL.IDX P6, R14, R13, R12, R11 ;  /* 0x0000000c0d0e7389 */ /* 0x00006400000c000b */
[----:B01----:R-:W-:Y:S01]  /*2eef0*/  ENDCOLLECTIVE ;  /* 0x000000000000791b */ /* 0x003fe20003800000 */
.L_x_4900:
[----:B------:R-:W-:Y:S05]  /*2ef00*/  BRA `(.L_x_4901) ;  /* 0xfffffdbc00e87947 */ /* 0x000fea000383ffff */
.L_x_4597:
[----:B-1----:R1:W2:Y:S02]  /*2ef10*/  SYNCS.PHASECHK.TRANS64.TRYWAIT P0, [R16+URZ+0x2a800], R3 ;  /* 0x02a80003100075a7 */ /* 0x0022a4000800017f */
[----:B--2---:R-:W-:Y:S05]  /*2ef20*/  @!P0 NANOSLEEP.SYNCS 0x989680 ;  /* 0x009896800000895d */ /* 0x004fea0003900000 */
[----:B------:R-:W2:Y:S02]  /*2ef30*/  @!P0 SYNCS.PHASECHK.TRANS64 P0, [R16+URZ+0x2a800], R3 ;  /* 0x02a80003100085a7 */ /* 0x000ea4000800007f */
[----:B--2---:R-:W-:Y:S05]  /*2ef40*/  @!P0 BRA `(.L_x_4597) ;  /* 0xfffffffc00f08947 */ /* 0x004fea000383ffff */
[----:B------:R-:W-:Y:S05]  /*2ef50*/  BRA `(.L_x_4902) ;  /* 0xfffffdc400347947 */ /* 0x000fea000383ffff */
.L_x_4609:
[----:B------:R-:W-:Y:S01]  /*2ef60*/  BSSY B1, `(.L_x_4903) ;  /* 0x0000007000017945 */ /* 0x000fe20003800000 */
[----:B------:R-:W-:Y:S02]  /*2ef70*/  IMAD.MOV.U32 R12, RZ, RZ, RZ ;  /* 0x000000ffff0c7224 */ /* 0x000fe400078e00ff */
[----:B------:R-:W-:Y:S02]  /*2ef80*/  IMAD.MOV.U32 R11, RZ, RZ, 0x1e1f ;  /* 0x00001e1fff0b7424 */ /* 0x000fe400078e00ff */
[----:B------:R-:W-:-:S07]  /*2ef90*/  IMAD.MOV.U32 R15, RZ, RZ, -0x1 ;  /* 0xffffffffff0f7424 */ /* 0x000fce00078e00ff */
[----:B------:R-:W-:Y:S05]  /*2efa0*/  WARPSYNC.COLLECTIVE R15, `(.L_x_4904) ;  /* 0x000000000f087348 */ /* 0x000fea0003c00000 */
[----:B------:R0:W1:Y:S02]  /*2efb0*/  SHFL.IDX P6, R14, R13, R12, R11 ;  /* 0x0000000c0d0e7389 */ /* 0x00006400000c000b */
[----:B01----:R-:W-:Y:S01]  /*2efc0*/  ENDCOLLECTIVE ;  /* 0x000000000000791b */ /* 0x003fe20003800000 */
.L_x_4904:
[----:B------:R-:W-:Y:S05]  /*2efd0*/  BSYNC B1 ;  /* 0x0000000000017941 */ /* 0x000fea0003800000 */
.L_x_4903:
        /* <DEDUP_REMOVED lines=8> */
.L_x_4905:
[----:B------:R-:W-:Y:S02]  /*2f060*/  IMAD.MOV.U32 R13, RZ, RZ, R20 ;  /* 0x000000ffff0d7224 */ /* 0x000fe400078e0014 */
[----:B------:R-:W-:-:S07]  /*2f070*/  IMAD.MOV.U32 R3, RZ, RZ, R14 ;  /* 0x000000ffff037224 */ /* 0x000fce00078e000e */
[----:B------:R-:W-:Y:S05]  /*2f080*/  WARPSYNC.COLLECTIVE R15, `(.L_x_4906) ;  /* 0x000000000f087348 */ /* 0x000fea0003c00000 */
[----:B------:R0:W1:Y:S02]  /*2f090*/  SHFL.IDX P6, R14, R13, R12, R11 ;  /* 0x0000000c0d0e7389 */ /* 0x00006400000c000b */
[----:B01----:R-:W-:Y:S01]  /*2f0a0*/  ENDCOLLECTIVE ;  /* 0x000000000000791b */ /* 0x003fe20003800000 */
.L_x_4906:
[----:B------:R-:W-:Y:S02]  /*2f0b0*/  IMAD.MOV.U32 R13, RZ, RZ, R21 ;  /* 0x000000ffff0d7224 */ /* 0x000fe400078e0015 */
[----:B------:R-:W-:-:S07]  /*2f0c0*/  IMAD.MOV.U32 R20, RZ, RZ, R14 ;  /* 0x000000ffff147224 */ /* 0x000fce00078e000e */
[----:B------:R-:W-:Y:S05]  /*2f0d0*/  WARPSYNC.COLLECTIVE R15, `(.L_x_4907) ;  /* 0x000000000f087348 */ /* 0x000fea0003c00000 */
[----:B------:R0:W1:Y:S02]  /*2f0e0*/  SHFL.IDX P6, R14, R13, R12, R11 ;  /* 0x0000000c0d0e7389 */ /* 0x00006400000c000b */
[----:B01----:R-:W-:Y:S01]  /*2f0f0*/  ENDCOLLECTIVE ;  /* 0x000000000000791b */ /* 0x003fe20003800000 */
.L_x_4907:
[----:B------:R-:W-:Y:S01]  /*2f100*/  IMAD.MOV.U32 R21, RZ, RZ, R14 ;  /* 0x000000ffff157224 */ /* 0x000fe200078e000e */
[----:B------:R-:W-:Y:S06]  /*2f110*/  BRA `(.L_x_4908) ;  /* 0xfffffdf000fc7947 */ /* 0x000fec000383ffff */
.L_x_4613:
[----:B-1----:R1:W2:Y:S02]  /*2f120*/  SYNCS.PHASECHK.TRANS64.TRYWAIT P0, [R16+URZ+0x2a800], R3 ;  /* 0x02a80003100075a7 */ /* 0x0022a4000800017f */
[----:B--2---:R-:W-:Y:S05]  /*2f130*/  @!P0 NANOSLEEP.SYNCS 0x989680 ;  /* 0x009896800000895d */ /* 0x004fea0003900000 */
[----:B------:R-:W2:Y:S02]  /*2f140*/  @!P0 SYNCS.PHASECHK.TRANS64 P0, [R16+URZ+0x2a800], R3 ;  /* 0x02a80003100085a7 */ /* 0x000ea4000800007f */
[----:B--2---:R-:W-:Y:S05]  /*2f150*/  @!P0 BRA `(.L_x_4613) ;  /* 0xfffffffc00f08947 */ /* 0x004fea000383ffff */
[----:B------:R-:W-:Y:S05]  /*2f160*/  BRA `(.L_x_4909) ;  /* 0xfffffdf800187947 */ /* 0x000fea000383ffff */
.L_x_4621:
[----:B-1----:R1:W2:Y:S02]  /*2f170*/  SYNCS.PHASECHK.TRANS64.TRYWAIT P2, [R88+URZ+0x2a830], R3 ;  /* 0x02a83003580075a7 */ /* 0x0022a4000804017f */
[----:B--2---:R-:W-:Y:S05]  /*2f180*/  @!P2 NANOSLEEP.SYNCS 0x989680 ;  /* 0x009896800000a95d */ /* 0x004fea0003900000 */
[----:B------:R-:W2:Y:S02]  /*2f190*/  @!P2 SYNCS.PHASECHK.TRANS64 P2, [R88+URZ+0x2a830], R3 ;  /* 0x02a830035800a5a7 */ /* 0x000ea4000804007f */
[----:B--2---:R-:W-:Y:S05]  /*2f1a0*/  @!P2 BRA `(.L_x_4621) ;  /* 0xfffffffc00f0a947 */ /* 0x004fea000383ffff */
[----:B------:R-:W-:Y:S05]  /*2f1b0*/  BRA `(.L_x_4620) ;  /* 0xfffffe2800807947 */ /* 0x000fea000383ffff */
.L_x_4639:
[----:B-1----:R1:W2:Y:S02]  /*2f1c0*/  SYNCS.PHASECHK.TRANS64.TRYWAIT P5, [R7+URZ+0x2a830], R6 ;  /* 0x02a83006070075a7 */ /* 0x0022a400080a017f */
[----:B--2---:R-:W-:Y:S05]  /*2f1d0*/  @!P5 NANOSLEEP.SYNCS 0x989680 ;  /* 0x009896800000d95d */ /* 0x004fea0003900000 */
[----:B------:R-:W2:Y:S02]  /*2f1e0*/  @!P5 SYNCS.PHASECHK.TRANS64 P5, [R7+URZ+0x2a830], R6 ;  /* 0x02a830060700d5a7 */ /* 0x000ea400080a007f */
[----:B--2---:R-:W-:Y:S05]  /*2f1f0*/  @!P5 BRA `(.L_x_4639) ;  /* 0xfffffffc00f0d947 */ /* 0x004fea000383ffff */
[----:B------:R-:W-:Y:S05]  /*2f200*/  BRA `(.L_x_4638) ;  /* 0xfffffe6800047947 */ /* 0x000fea000383ffff */
.L_x_4643:
[----:B-1----:R1:W2:Y:S02]  /*2f210*/  SYNCS.PHASECHK.TRANS64.TRYWAIT P4, [R7+URZ+0x2a850], R6 ;  /* 0x02a85006070075a7 */ /* 0x0022a4000808017f */
[----:B--2---:R-:W-:Y:S05]  /*2f220*/  @!P4 NANOSLEEP.SYNCS 0x989680 ;  /* 0x009896800000c95d */ /* 0x004fea0003900000 */
[----:B------:R-:W2:Y:S02]  /*2f230*/  @!P4 SYNCS.PHASECHK.TRANS64 P4, [R7+URZ+0x2a850], R6 ;  /* 0x02a850060700c5a7 */ /* 0x000ea4000808007f */
[----:B--2---:R-:W-:Y:S05]  /*2f240*/  @!P4 BRA `(.L_x_4643) ;  /* 0xfffffffc00f0c947 */ /* 0x004fea000383ffff */
[----:B------:R-:W-:Y:S05]  /*2f250*/  BRA `(.L_x_4640) ;  /* 0xfffffe6800d47947 */ /* 0x000fea000383ffff */
.L_x_4663:
[----:B-1----:R1:W2:Y:S02]  /*2f260*/  SYNCS.PHASECHK.TRANS64.TRYWAIT P3, [R7+URZ+0x2a830], R8 ;  /* 0x02a83008070075a7 */ /* 0x0022a4000806017f */
[----:B--2---:R-:W-:Y:S05]  /*2f270*/  @!P3 NANOSLEEP.SYNCS 0x989680 ;  /* 0x009896800000b95d */ /* 0x004fea0003900000 */
[----:B------:R-:W2:Y:S02]  /*2f280*/  @!P3 SYNCS.PHASECHK.TRANS64 P3, [R7+URZ+0x2a830], R8 ;  /* 0x02a830080700b5a7 */ /* 0x000ea4000806007f */
[----:B--2---:R-:W-:Y:S05]  /*2f290*/  @!P3 BRA `(.L_x_4663) ;  /* 0xfffffffc00f0b947 */ /* 0x004fea000383ffff */
[----:B------:R-:W-:Y:S05]  /*2f2a0*/  BRA `(.L_x_4662) ;  /* 0xfffffea4000c7947 */ /* 0x000fea000383ffff */
.L_x_4667:
[----:B-1----:R1:W2:Y:S02]  /*2f2b0*/  SYNCS.PHASECHK.TRANS64.TRYWAIT P2, [R7+URZ+0x2a850], R6 ;  /* 0x02a85006070075a7 */ /* 0x0022a4000804017f */
[----:B--2---:R-:W-:Y:S05]  /*2f2c0*/  @!P2 NANOSLEEP.SYNCS 0x989680 ;  /* 0x009896800000a95d */ /* 0x004fea0003900000 */
[----:B------:R-:W2:Y:S02]  /*2f2d0*/  @!P2 SYNCS.PHASECHK.TRANS64 P2, [R7+URZ+0x2a850], R6 ;  /* 0x02a850060700a5a7 */ /* 0x000ea4000804007f */
[----:B--2---:R-:W-:Y:S05]  /*2f2e0*/  @!P2 BRA `(.L_x_4667) ;  /* 0xfffffffc00f0a947 */ /* 0x004fea000383ffff */
[----:B------:R-:W-:Y:S05]  /*2f2f0*/  BRA `(.L_x_4664) ;  /* 0xfffffea400e87947 */ /* 0x000fea000383ffff */
.L_x_4675:
[----:B-1----:R1:W2:Y:S02]  /*2f300*/  SYNCS.PHASECHK.TRANS64.TRYWAIT P3, [R7+URZ+0x2a830], R8 ;  /* 0x02a83008070075a7 */ /* 0x0022a4000806017f */
[----:B--2---:R-:W-:Y:S05]  /*2f310*/  @!P3 NANOSLEEP.SYNCS 0x989680 ;  /* 0x009896800000b95d */ /* 0x004fea0003900000 */
[----:B------:R-:W2:Y:S02]  /*2f320*/  @!P3 SYNCS.PHASECHK.TRANS64 P3, [R7+URZ+0x2a830], R8 ;  /* 0x02a830080700b5a7 */ /* 0x000ea4000806007f */
[----:B--2---:R-:W-:Y:S05]  /*2f330*/  @!P3 BRA `(.L_x_4675) ;  /* 0xfffffffc00f0b947 */ /* 0x004fea000383ffff */
[----:B------:R-:W-:Y:S05]  /*2f340*/  BRA `(.L_x_4674) ;  /* 0xfffffecc00687947 */ /* 0x000fea000383ffff */
.L_x_4679:
[----:B-1----:R1:W2:Y:S02]  /*2f350*/  SYNCS.PHASECHK.TRANS64.TRYWAIT P2, [R7+URZ+0x2a850], R6 ;  /* 0x02a85006070075a7 */ /* 0x0022a4000804017f */
[----:B--2---:R-:W-:Y:S05]  /*2f360*/  @!P2 NANOSLEEP.SYNCS 0x989680 ;  /* 0x009896800000a95d */ /* 0x004fea0003900000 */
[----:B------:R-:W2:Y:S02]  /*2f370*/  @!P2 SYNCS.PHASECHK.TRANS64 P2, [R7+URZ+0x2a850], R6 ;  /* 0x02a850060700a5a7 */ /* 0x000ea4000804007f */
[----:B--2---:R-:W-:Y:S05]  /*2f380*/  @!P2 BRA `(.L_x_4679) ;  /* 0xfffffffc00f0a947 */ /* 0x004fea000383ffff */
[----:B------:R-:W-:Y:S05]  /*2f390*/  BRA `(.L_x_4676) ;  /* 0xfffffed000447947 */ /* 0x000fea000383ffff */
.L_x_4693:
[----:B-1----:R1:W2:Y:S02]  /*2f3a0*/  SYNCS.PHASECHK.TRANS64.TRYWAIT P1, [R0+URZ+0x2a850], R5 ;  /* 0x02a85005000075a7 */ /* 0x0022a4000802017f */
[----:B--2---:R-:W-:Y:S05]  /*2f3b0*/  @!P1 NANOSLEEP.SYNCS 0x989680 ;  /* 0x009896800000995d */ /* 0x004fea0003900000 */
[----:B------:R-:W2:Y:S02]  /*2f3c0*/  @!P1 SYNCS.PHASECHK.TRANS64 P1, [R0+URZ+0x2a850], R5 ;  /* 0x02a85005000095a7 */ /* 0x000ea4000802007f */
[----:B--2---:R-:W-:Y:S05]  /*2f3d0*/  @!P1 BRA `(.L_x_4693) ;  /* 0xfffffffc00f09947 */ /* 0x004fea000383ffff */
[----:B------:R-:W-:Y:S05]  /*2f3e0*/  BRA `(.L_x_4692) ;  /* 0xffffff0400b87947 */ /* 0x000fea000383ffff */
.L_x_4697:
        /* <DEDUP_REMOVED lines=12> */
[----:B-----5:R-:W-:Y:S01]  /*2f4b0*/  IMAD.MOV.U32 R12, RZ, RZ, R40 ;  /* 0x000000ffff0c7224 */ /* 0x020fe200078e0028 */
[----:B------:R-:W-:-:S02]  /*2f4c0*/  SEL R109, R108, R11, P0 ;  /* 0x0000000b6c6d7207 */ /* 0x000fc40000000000 */
[----:B------:R-:W-:Y:S01]  /*2f4d0*/  SEL R63, R11, R108, P0 ;  /* 0x0000006c0b3f7207 */ /* 0x000fe20000000000 */
[----:B------:R-:W-:Y:S01]  /*2f4e0*/  IMAD.MOV.U32 R11, RZ, RZ, 0x1c1f ;  /* 0x00001c1fff0b7424 */ /* 0x000fe200078e00ff */
[----:B------:R-:W-:Y:S02]  /*2f4f0*/  SEL R48, R15, R128, P0 ;  /* 0x000000800f307207 */ /* 0x000fe40000000000 */
[----:B------:R-:W-:Y:S01]  /*2f500*/  SEL R43, R128, R15, P0 ;  /* 0x0000000f802b7207 */ /* 0x000fe20000000000 */
[----:B------:R-:W-:Y:S01]  /*2f510*/  IMAD.MOV.U32 R15, RZ, RZ, -0x1 ;  /* 0xffffffffff0f7424 */ /* 0x000fe200078e00ff */
[----:B------:R-:W-:Y:S02]  /*2f520*/  SEL R107, R100, R14, P0 ;  /* 0x0000000e646b7207 */ /* 0x000fe40000000000 */
[----:B------:R-:W-:-:S07]  /*2f530*/  SEL R54, R14, R100, P0 ;  /* 0x000000640e367207 */ /* 0x000fce0000000000 */
[----:B-12---:R-:W-:Y:S05]  /*2f540*/  WARPSYNC.COLLECTIVE R15, `(.L_x_4910) ;  /* 0x000000000f087348 */ /* 0x006fea0003c00000 */
[----:B------:R0:W3:Y:S02]  /*2f550*/  SHFL.IDX P6, R14, R13, R12, R11 ;  /* 0x0000000c0d0e7389 */ /* 0x0000e400000c000b */
[----:B0123--:R-:W-:Y:S01]  /*2f560*/  ENDCOLLECTIVE ;  /* 0x000000000000791b */ /* 0x00ffe20003800000 */
.L_x_4910:
        /* <DEDUP_REMOVED lines=9> */
[----:B------:R-:W-:Y:S02]  /*2f600*/  LOP3.LUT R70, R40, 0x2, RZ, 0x3c, !PT ;  /* 0x0000000228467812 */ /* 0x000fe400078e3cff */
        /* <DEDUP_REMOVED lines=8> */
.L_x_4911:
        /* <DEDUP_REMOVED lines=19> */
.L_x_4912:
        /* <DEDUP_REMOVED lines=18> */
.L_x_4913:
        /* <DEDUP_REMOVED lines=19> */
.L_x_4914:
        /* <DEDUP_REMOVED lines=18> */
.L_x_4915:
        /* <DEDUP_REMOVED lines=14> */
[----:B------:R-:W-:-:S07]  /*2fc10*/  IMAD.MOV.U32 R91, RZ, RZ, R14 ;  /* 0x000000ffff5b7224 */ /* 0x000fce00078e000e */
[----:B------:R-:W-:Y:S05]  /*2fc20*/  WARPSYNC.COLLECTIVE R15, `(.L_x_4916) ;  /* 0x000000000f087348 */ /* 0x000fea0003c00000 */
[----:B------:R0:W1:Y:S02]  /*2fc30*/  SHFL.IDX P6, R14, R13, R12, R11 ;  /* 0x0000000c0d0e7389 */ /* 0x00006400000c000b */
[----:B01----:R-:W-:Y:S01]  /*2fc40*/  ENDCOLLECTIVE ;  /* 0x000000000000791b */ /* 0x003fe20003800000 */
.L_x_4916:
[----:B------:R-:W-:Y:S02]  /*2fc50*/  IMAD.MOV.U32 R13, RZ, RZ, R4 ;  /* 0x000000ffff0d7224 */ /* 0x000fe400078e0004 */
[----:B------:R-:W-:-:S07]  /*2fc60*/  IMAD.MOV.U32 R99, RZ, RZ, R14 ;  /* 0x000000ffff637224 */ /* 0x000fce00078e000e */
[----:B------:R-:W-:Y:S05]  /*2fc70*/  WARPSYNC.COLLECTIVE R15, `(.L_x_4917) ;  /* 0x000000000f087348 */ /* 0x000fea0003c00000 */
[----:B------:R0:W1:Y:S02]  /*2fc80*/  SHFL.IDX P6, R14, R13, R12, R11 ;  /* 0x0000000c0d0e7389 */ /* 0x00006400000c000b */
[----:B01----:R-:W-:Y:S01]  /*2fc90*/  ENDCOLLECTIVE ;  /* 0x000000000000791b */ /* 0x003fe20003800000 */
.L_x_4917:
[----:B------:R-:W-:Y:S01]  /*2fca0*/  SEL R4, R99, R93, P0 ;  /* 0x0000005d63047207 */ /* 0x000fe20000000000 */
[----:B------:R-:W-:Y:S02]  /*2fcb0*/  IMAD.MOV.U32 R13, RZ, RZ, R88 ;  /* 0x000000ffff0d7224 */ /* 0x000fe400078e0058 */
[----:B------:R-:W-:Y:S02]  /*2fcc0*/  IMAD.MOV.U32 R12, RZ, RZ, R40 ;  /* 0x000000ffff0c7224 */ /* 0x000fe400078e0028 */
[----:B------:R-:W-:-:S07]  /*2fcd0*/  IMAD.MOV.U32 R135, RZ, RZ, R14 ;  /* 0x000000ffff877224 */ /* 0x000fce00078e000e */
[----:B------:R-:W-:Y:S05]  /*2fce0*/  WARPSYNC.COLLECTIVE R15, `(.L_x_4918) ;  /* 0x000000000f087348 */ /* 0x000fea0003c00000 */
[----:B------:R0:W1:Y:S02]  /*2fcf0*/  SHFL.IDX P6, R14, R13, R12, R11 ;  /* 0x0000000c0d0e7389 */ /* 0x00006400000c000b */
[----:B01----:R-:W-:Y:S01]  /*2fd00*/  ENDCOLLECTIVE ;  /* 0x000000000000791b */ /* 0x003fe20003800000 */
.L_x_4918:
[----:B------:R-:W-:Y:S01]  /*2fd10*/  SEL R5, R91, R135, P0 ;  /* 0x000000875b057207 */ /* 0x000fe20000000000 */
[----:B------:R-:W-:Y:S01]  /*2fd20*/  IMAD.MOV.U32 R13, RZ, RZ, R79 ;  /* 0x000000ffff0d7224 */ /* 0x000fe200078e004f */
[----:B------:R-:W-:Y:S02]  /*2fd30*/  SEL R79, R3, R2, P0 ;  /* 0x00000002034f7207 */ /* 0x000fe40000000000 */
[----:B------:R-:W-:Y:S02]  /*2fd40*/  SEL R2, R2, R3, P0 ;  /* 0x0000000302027207 */ /* 0x000fe40000000000 */
[----:B------:R-:W-:Y:S01]  /*2fd50*/  SEL R3, R93, R99, P0 ;  /* 0x000000635d037207 */ /* 0x000fe20000000000 */
[----:B------:R-:W-:-:S07]  /*2fd60*/  IMAD.MOV.U32 R86, RZ, RZ, R14 ;  /* 0x000000ffff567224 */ /* 0x000fce00078e000e */
[----:B------:R-:W-:Y:S05]  /*2fd70*/  WARPSYNC.COLLECTIVE R15, `(.L_x_4919) ;  /* 0x000000000f087348 */ /* 0x000fea0003c00000 */
[----:B------:R0:W1:Y:S02]  /*2fd80*/  SHFL.IDX P6, R14, R13, R12, R11 ;  /* 0x0000000c0d0e7389 */ /* 0x00006400000c000b */
[----:B01----:R-:W-:Y:S01]  /*2fd90*/  ENDCOLLECTIVE ;  /* 0x000000000000791b */ /* 0x003fe20003800000 */
.L_x_4919:
[----:B------:R-:W-:Y:S02]  /*2fda0*/  IMAD.MOV.U32 R13, RZ, RZ, R7 ;  /* 0x000000ffff0d7224 */ /* 0x000fe400078e0007 */
[----:B------:R-:W-:Y:S02]  /*2fdb0*/  IMAD.MOV.U32 R12, RZ, RZ, R70 ;  /* 0x000000ffff0c7224 */ /* 0x000fe400078e0046 */
[----:B------:R-:W-:-:S07]  /*2fdc0*/  IMAD.MOV.U32 R89, RZ, RZ, R14 ;  /* 0x000000ffff597224 */ /* 0x000fce00078e000e */
[----:B------:R-:W-:Y:S05]  /*2fdd0*/  WARPSYNC.COLLECTIVE R15, `(.L_x_4920) ;  /* 0x000000000f087348 */ /* 0x000fea0003c00000 */
[----:B------:R0:W1:Y:S02]  /*2fde0*/  SHFL.IDX P6, R14, R13, R12, R11 ;  /* 0x0000000c0d0e7389 */ /* 0x00006400000c000b */
[----:B01----:R-:W-:Y:S01]  /*2fdf0*/  ENDCOLLECTIVE ;  /* 0x000000000000791b */ /* 0x003fe20003800000 */
.L_x_4920:
[----:B------:R-:W-:Y:S01]  /*2fe00*/  IMAD.MOV.U32 R13, RZ, RZ, R6 ;  /* 0x000000ffff0d7224 */ /* 0x000fe200078e0006 */
[----:B------:R-:W-:Y:S01]  /*2fe10*/  SEL R6, R135, R91, P0 ;  /* 0x0000005b87067207 */ /* 0x000fe20000000000 */
[----:B------:R-:W-:-:S07]  /*2fe20*/  IMAD.MOV.U32 R136, RZ, RZ, R14 ;  /* 0x000000ffff887224 */ /* 0x000fce00078e000e */
[----:B------:R-:W-:Y:S05]  /*2fe30*/  WARPSYNC.COLLECTIVE R15, `(.L_x_4921) ;  /* 0x000000000f087348 */ /* 0x000fea0003c00000 */
[----:B------:R0:W1:Y:S02]  /*2fe40*/  SHFL.IDX P6, R14, R13, R12, R11 ;  /* 0x0000000c0d0e7389 */ /* 0x00006400000c000b */
[----:B01----:R-:W-:Y:S01]  /*2fe50*/  ENDCOLLECTIVE ;  /* 0x000000000000791b */ /* 0x003fe20003800000 */
.L_x_4921:
        /* <DEDUP_REMOVED lines=8> */
.L_x_4922:
[----:B------:R-:W-:Y:S01]  /*2fee0*/  IMAD.MOV.U32 R13, RZ, RZ, R87 ;  /* 0x000000ffff0d7224 */ /* 0x000fe200078e0057 */
[----:B------:R-:W-:Y:S02]  /*2fef0*/  SEL R87, R89, R88, P0 ;  /* 0x0000005859577207 */ /* 0x000fe40000000000 */
[----:B------:R-:W-:Y:S01]  /*2ff00*/  SEL R88, R88, R89, P0 ;  /* 0x0000005958587207 */ /* 0x000fe20000000000 */
[----:B------:R-:W-:-:S07]  /*2ff10*/  IMAD.MOV.U32 R90, RZ, RZ, R14 ;  /* 0x000000ffff5a7224 */ /* 0x000fce00078e000e */
[----:B------:R-:W-:Y:S05]  /*2ff20*/  WARPSYNC.COLLECTIVE R15, `(.L_x_4923) ;  /* 0x000000000f087348 */ /* 0x000fea0003c00000 */
[----:B------:R0:W1:Y:S02]  /*2ff30*/  SHFL.IDX P6, R14, R13, R12, R11 ;  /* 0x0000000c0d0e7389 */ /* 0x00006400000c000b */
[----:B01----:R-:W-:Y:S01]  /*2ff40*/  ENDCOLLECTIVE ;  /* 0x000000000000791b */ /* 0x003fe20003800000 */
.L_x_4923:
[----:B------:R-:W-:Y:S02]  /*2ff50*/  IMAD.MOV.U32 R13, RZ, RZ, R55 ;  /* 0x000000ffff0d7224 */ /* 0x000fe400078e0037 */
[----:B------:R-:W-:Y:S02]  /*2ff60*/  IMAD.MOV.U32 R12, RZ, RZ, R70 ;  /* 0x000000ffff0c7224 */ /* 0x000fe400078e0046 */
[----:B------:R-:W-:-:S07]  /*2ff70*/  IMAD.MOV.U32 R92, RZ, RZ, R14 ;  /* 0x000000ffff5c7224 */ /* 0x000fce00078e000e */
[----:B------:R-:W-:Y:S05]  /*2ff80*/  WARPSYNC.COLLECTIVE R15, `(.L_x_4924) ;  /* 0x000000000f087348 */ /* 0x000fea0003c00000 */
[----:B------:R0:W1:Y:S02]  /*2ff90*/  SHFL.IDX P6, R14, R13, R12, R11 ;  /* 0x0000000c0d0e7389 */ /* 0x00006400000c000b */
[----:B01----:R-:W-:Y:S01]  /*2ffa0*/  ENDCOLLECTIVE ;  /* 0x000000000000791b */ /* 0x003fe20003800000 */
.L_x_4924:
[----:B------:R-:W-:Y:S02]  /*2ffb0*/  IMAD.MOV.U32 R13, RZ, RZ, R37 ;  /* 0x000000ffff0d7224 */ /* 0x000fe400078e0025 */
[----:B------:R-:W-:-:S07]  /*2ffc0*/  IMAD.MOV.U32 R55, RZ, RZ, R14 ;  /* 0x000000ffff377224 */ /* 0x000fce00078e000e */
[----:B------:R-:W-:Y:S05]  /*2ffd0*/  WARPSYNC.COLLECTIVE R15, `(.L_x_4925) ;  /* 0x000000000f087348 */ /* 0x000fea0003c00000 */
[----:B------:R0:W1:Y:S02]  /*2ffe0*/  SHFL.IDX P6, R14, R13, R12, R11 ;  /* 0x0000000c0d0e7389 */ /* 0x00006400000c000b */
[----:B01----:R-:W-:Y:S01]  /*2fff0*/  ENDCOLLECTIVE ;  /* 0x000000000000791b */ /* 0x003fe20003800000 */
.L_x_4925:
        /* <DEDUP_REMOVED lines=8> */
.L_x_4926:
[----:B------:R-:W-:Y:S02]  /*30080*/  SEL R91, R92, R37, P0 ;  /* 0x000000255c5b7207 */ /* 0x000fe40000000000 */
[----:B------:R-:W-:Y:S01]  /*30090*/  SEL R92, R37, R92, P0 ;  /* 0x0000005c255c7207 */ /* 0x000fe20000000000 */
[----:B------:R-:W-:Y:S02]  /*300a0*/  IMAD.MOV.U32 R13, RZ, RZ, R124 ;  /* 0x000000ffff0d7224 */ /* 0x000fe400078e007c */
[----:B------:R-:W-:-:S07]  /*300b0*/  IMAD.MOV.U32 R94, RZ, RZ, R14 ;  /* 0x000000ffff5e7224 */ /* 0x000fce00078e000e */
[----:B------:R-:W-:Y:S05]  /*300c0*/  WARPSYNC.COLLECTIVE R15, `(.L_x_4927) ;  /* 0x000000000f087348 */ /* 0x000fea0003c00000 */
[----:B------:R0:W1:Y:S02]  /*300d0*/  SHFL.IDX P6, R14, R13, R12, R11 ;  /* 0x0000000c0d0e7389 */ /* 0x00006400000c000b */
[----:B01----:R-:W-:Y:S01]  /*300e0*/  ENDCOLLECTIVE ;  /* 0x000000000000791b */ /* 0x003fe20003800000 */
.L_x_4927:
[----:B------:R-:W-:Y:S02]  /*300f0*/  IMAD.MOV.U32 R13, RZ, RZ, R64 ;  /* 0x000000ffff0d7224 */ /* 0x000fe400078e0040 */
[----:B------:R-:W-:Y:S02]  /*30100*/  IMAD.MOV.U32 R12, RZ, RZ, R70 ;  /* 0x000000ffff0c7224 */ /* 0x000fe400078e0046 */
[----:B------:R-:W-:-:S07]  /*30110*/  IMAD.MOV.U32 R96, RZ, RZ, R14 ;  /* 0x000000ffff607224 */ /* 0x000fce00078e000e */
[----:B------:R-:W-:Y:S05]  /*30120*/  WARPSYNC.COLLECTIVE R15, `(.L_x_4928) ;  /* 0x000000000f087348 */ /* 0x000fea0003c00000 */
[----:B------:R0:W1:Y:S02]  /*30130*/  SHFL.IDX P6, R14, R13, R12, R11 ;  /* 0x0000000c0d0e7389 */ /* 0x00006400000c000b */
[----:B01----:R-:W-:Y:S01]  /*30140*/  ENDCOLLECTIVE ;  /* 0x000000000000791b */ /* 0x003fe20003800000 */
.L_x_4928:
[----:B------:R-:W-:Y:S02]  /*30150*/  IMAD.MOV.U32 R13, RZ, RZ, R61 ;  /* 0x000000ffff0d7224 */ /* 0x000fe400078e003d */
[----:B------:R-:W-:-:S07]  /*30160*/  IMAD.MOV.U32 R64, RZ, RZ, R14 ;  /* 0x000000ffff407224 */ /* 0x000fce00078e000e */
[----:B------:R-:W-:Y:S05]  /*30170*/  WARPSYNC.COLLECTIVE R15, `(.L_x_4929) ;  /* 0x000000000f087348 */ /* 0x000fea0003c00000 */
[----:B------:R0:W1:Y:S02]  /*30180*/  SHFL.IDX P6, R14, R13, R12, R11 ;  /* 0x0000000c0d0e7389 */ /* 0x00006400000c000b */
[----:B01----:R-:W-:Y:S01]  /*30190*/  ENDCOLLECTIVE ;  /* 0x000000000000791b */ /* 0x003fe20003800000 */
.L_x_4929:
        /* <DEDUP_REMOVED lines=8> */
.L_x_4930:
[----:B------:R-:W-:Y:S02]  /*30220*/  SEL R95, R96, R61, P0 ;  /* 0x0000003d605f7207 */ /* 0x000fe40000000000 */
[----:B------:R-:W-:Y:S01]  /*30230*/  SEL R96, R61, R96, P0 ;  /* 0x000000603d607207 */ /* 0x000fe20000000000 */
[----:B------:R-:W-:Y:S02]  /*30240*/  IMAD.MOV.U32 R13, RZ, RZ, R130 ;  /* 0x000000ffff0d7224 */ /* 0x000fe400078e0082 */
[----:B------:R-:W-:-:S07]  /*30250*/  IMAD.MOV.U32 R98, RZ, RZ, R14 ;  /* 0x000000ffff627224 */ /* 0x000fce00078e000e */
[----:B------:R-:W-:Y:S05]  /*30260*/  WARPSYNC.COLLECTIVE R15, `(.L_x_4931) ;  /* 0x000000000f087348 */ /* 0x000fea0003c00000 */
[----:B------:R0:W1:Y:S02]  /*30270*/  SHFL.IDX P6, R14, R13, R12, R11 ;  /* 0x0000000c0d0e7389 */ /* 0x00006400000c000b */
[----:B01----:R-:W-:Y:S01]  /*30280*/  ENDCOLLECTIVE ;  /* 0x000000000000791b */ /* 0x003fe20003800000 */
.L_x_4931:
[----:B------:R-:W-:Y:S02]  /*30290*/  IMAD.MOV.U32 R13, RZ, RZ, R77 ;  /* 0x000000ffff0d7224 */ /* 0x000fe400078e004d */
[----:B------:R-:W-:Y:S02]  /*302a0*/  IMAD.MOV.U32 R12, RZ, RZ, R70 ;  /* 0x000000ffff0c7224 */ /* 0x000fe400078e0046 */
[----:B------:R-:W-:-:S07]  /*302b0*/  IMAD.MOV.U32 R100, RZ, RZ, R14 ;  /* 0x000000ffff647224 */ /* 0x000fce00078e000e */
[----:B------:R-:W-:Y:S05]  /*302c0*/  WARPSYNC.COLLECTIVE R15, `(.L_x_4932) ;  /* 0x000000000f087348 */ /* 0x000fea0003c00000 */
[----:B------:R0:W1:Y:S02]  /*302d0*/  SHFL.IDX P6, R14, R13, R12, R11 ;  /* 0x0000000c0d0e7389 */ /* 0x00006400000c000b */
[----:B01----:R-:W-:Y:S01]  /*302e0*/  ENDCOLLECTIVE ;  /* 0x000000000000791b */ /* 0x003fe20003800000 */
.L_x_4932:
[----:B------:R-:W-:Y:S02]  /*302f0*/  IMAD.MOV.U32 R13, RZ, RZ, R73 ;  /* 0x000000ffff0d7224 */ /* 0x000fe400078e0049 */
[----:B------:R-:W-:-:S07]  /*30300*/  IMAD.MOV.U32 R77, RZ, RZ, R14 ;  /* 0x000000ffff4d7224 */ /* 0x000fce00078e000e */
[----:B------:R-:W-:Y:S05]  /*30310*/  WARPSYNC.COLLECTIVE R15, `(.L_x_4933) ;  /* 0x000000000f087348 */ /* 0x000fea0003c00000 */
[----:B------:R0:W1:Y:S02]  /*30320*/  SHFL.IDX P6, R14, R13, R12, R11 ;  /* 0x0000000c0d0e7389 */ /* 0x00006400000c000b */
[----:B01----:R-:W-:Y:S01]  /*30330*/  ENDCOLLECTIVE ;  /* 0x000000000000791b */ /* 0x003fe20003800000 */
.L_x_4933:
[----:B------:R-:W-:Y:S02]  /*30340*/  SEL R97, R98, R77, P0 ;  /* 0x0000004d62617207 */ /* 0x000fe40000000000 */
[----:B------:R-:W-:Y:S01]  /*30350*/  SEL R98, R77, R98, P0 ;  /* 0x000000624d627207 */ /* 0x000fe20000000000 */
[----:B------:R-:W-:Y:S02]  /*30360*/  IMAD.MOV.U32 R13, RZ, RZ, R25 ;  /* 0x000000ffff0d7224 */ /* 0x000fe400078e0019 */
[----:B------:R-:W-:Y:S02]  /*30370*/  IMAD.MOV.U32 R12, RZ, RZ, R40 ;  /* 0x000000ffff0c7224 */ /* 0x000fe400078e0028 */
[----:B------:R-:W-:-:S05]  /*30380*/  IMAD.MOV.U32 R11, RZ, RZ, R14 ;  /* 0x000000ffff0b7224 */ /* 0x000fca00078e000e */
[----:B------:R-:W-:Y:S02]  /*30390*/  SEL R99, R100, R11, P0 ;  /* 0x0000000b64637207 */ /* 0x000fe40000000000 */
[----:B------:R-:W-:Y:S01]  /*303a0*/  SEL R100, R11, R100, P0 ;  /* 0x000000640b647207 */ /* 0x000fe20000000000 */
[----:B------:R-:W-:-:S07]  /*303b0*/  IMAD.MOV.U32 R11, RZ, RZ, 0x1c1f ;  /* 0x00001c1fff0b7424 */ /* 0x000fce00078e00ff */
[----:B------:R-:W-:Y:S05]  /*303c0*/  WARPSYNC.COLLECTIVE R15, `(.L_x_4934) ;  /* 0x000000000f087348 */ /* 0x000fea0003c00000 */
[----:B------:R0:W1:Y:S02]  /*303d0*/  SHFL.IDX P6, R14, R13, R12, R11 ;  /* 0x0000000c0d0e7389 */ /* 0x00006400000c000b */
[----:B01----:R-:W-:Y:S01]  /*303e0*/  ENDCOLLECTIVE ;  /* 0x000000000000791b */ /* 0x003fe20003800000 */
.L_x_4934:
[----:B------:R-:W-:Y:S02]  /*303f0*/  IMAD.MOV.U32 R13, RZ, RZ, R20 ;  /* 0x000000ffff0d7224 */ /* 0x000fe400078e0014 */
[----:B------:R-:W-:-:S07]  /*30400*/  IMAD.MOV.U32 R25, RZ, RZ, R14 ;  /* 0x000000ffff197224 */ /* 0x000fce00078e000e */
[----:B------:R-:W-:Y:S05]  /*30410*/  WARPSYNC.COLLECTIVE R15, `(.L_x_4935) ;  /* 0x000000000f087348 */ /* 0x000fea0003c00000 */
[----:B------:R0:W1:Y:S02]  /*30420*/  SHFL.IDX P6, R14, R13, R12, R11 ;  /* 0x0000000c0d0e7389 */ /* 0x00006400000c000b */
[----:B01----:R-:W-:Y:S01]  /*30430*/  ENDCOLLECTIVE ;  /* 0x000000000000791b */ /* 0x003fe20003800000 */
.L_x_4935:
[----:B------:R-:W-:Y:S02]  /*30440*/  IMAD.MOV.U32 R13, RZ, RZ, R9 ;  /* 0x000000ffff0d7224 */ /* 0x000fe400078e0009 */
[----:B------:R-:W-:Y:S02]  /*30450*/  IMAD.MOV.U32 R12, RZ, RZ, R70 ;  /* 0x000000ffff0c7224 */ /* 0x000fe400078e0046 */
[----:B------:R-:W-:-:S07]  /*30460*/  IMAD.MOV.U32 R20, RZ, RZ, R14 ;  /* 0x000000ffff147224 */ /* 0x000fce00078e000e */
[----:B------:R-:W-:Y:S05]  /*30470*/  WARPSYNC.COLLECTIVE R15, `(.L_x_4936) ;  /* 0x000000000f087348 */ /* 0x000fea0003c00000 */
[----:B------:R0:W1:Y:S02]  /*30480*/  SHFL.IDX P6, R14, R13, R12, R11 ;  /* 0x0000000c0d0e7389 */ /* 0x00006400000c000b */
[----:B01----:R-:W-:Y:S01]  /*30490*/  ENDCOLLECTIVE ;  /* 0x000000000000791b */ /* 0x003fe20003800000 */
.L_x_4936:
[----:B------:R-:W-:Y:S02]  /*304a0*/  IMAD.MOV.U32 R13, RZ, RZ, R8 ;  /* 0x000000ffff0d7224 */ /* 0x000fe400078e0008 */
[----:B------:R-:W-:-:S07]  /*304b0*/  IMAD.MOV.U32 R9, RZ, RZ, R14 ;  /* 0x000000ffff097224 */ /* 0x000fce00078e000e */
[----:B------:R-:W-:Y:S05]  /*304c0*/  WARPSYNC.COLLECTIVE R15, `(.L_x_4937) ;  /* 0x000000000f087348 */ /* 0x000fea0003c00000 */
[----:B------:R0:W1:Y:S02]  /*304d0*/  SHFL.IDX P6, R14, R13, R12, R11 ;  /* 0x0000000c0d0e7389 */ /* 0x00006400000c000b */
[----:B01----:R-:W-:Y:S01]  /*304e0*/  ENDCOLLECTIVE ;  /* 0x000000000000791b */ /* 0x003fe20003800000 */
.L_x_4937:
        /* <DEDUP_REMOVED lines=8> */
.L_x_4938:
[----:B------:R-:W-:Y:S02]  /*30570*/  IMAD.MOV.U32 R13, RZ, RZ, R101 ;  /* 0x000000ffff0d7224 */ /* 0x000fe400078e0065 */
[----:B------:R-:W-:-:S07]  /*30580*/  IMAD.MOV.U32 R134, RZ, RZ, R14 ;  /* 0x000000ffff867224 */ /* 0x000fce00078e000e */
[----:B------:R-:W-:Y:S05]  /*30590*/  WARPSYNC.COLLECTIVE R15, `(.L_x_4939) ;  /* 0x000000000f087348 */ /* 0x000fea0003c00000 */
[----:B------:R0:W1:Y:S02]  /*305a0*/  SHFL.IDX P6, R14, R13, R12, R11 ;  /* 0x0000000c0d0e7389 */ /* 0x00006400000c000b */
[----:B01----:R-:W-:Y:S01]  /*305b0*/  ENDCOLLECTIVE ;  /* 0x000000000000791b */ /* 0x003fe20003800000 */
.L_x_4939:
[----:B------:R-:W-:Y:S02]  /*305c0*/  IMAD.MOV.U32 R13, RZ, RZ, R21 ;  /* 0x000000ffff0d7224 */ /* 0x000fe400078e0015 */
[----:B------:R-:W-:Y:S02]  /*305d0*/  IMAD.MOV.U32 R12, RZ, RZ, R70 ;  /* 0x000000ffff0c7224 */ /* 0x000fe400078e0046 */
[----:B------:R-:W-:-:S07]  /*305e0*/  IMAD.MOV.U32 R114, RZ, RZ, R14 ;  /* 0x000000ffff727224 */ /* 0x000fce00078e000e */
[----:B------:R-:W-:Y:S05]  /*305f0*/  WARPSYNC.COLLECTIVE R15, `(.L_x_4940) ;  /* 0x000000000f087348 */ /* 0x000fea0003c00000 */
[----:B------:R0:W1:Y:S02]  /*30600*/  SHFL.IDX P6, R14, R13, R12, R11 ;  /* 0x0000000c0d0e7389 */ /* 0x00006400000c000b */
[----:B01----:R-:W-:Y:S01]  /*30610*/  ENDCOLLECTIVE ;  /* 0x000000000000791b */ /* 0x003fe20003800000 */
.L_x_4940:
[----:B------:R-:W-:Y:S01]  /*30620*/  IMAD.MOV.U32 R13, RZ, RZ, R10 ;  /* 0x000000ffff0d7224 */ /* 0x000fe200078e000a */
[----:B------:R-:W-:Y:S02]  /*30630*/  SEL R10, R20, R73, P0 ;  /* 0x00000049140a7207 */ /* 0x000fe40000000000 */
[----:B------:R-:W-:Y:S01]  /*30640*/  SEL R20, R73, R20, P0 ;  /* 0x0000001449147207 */ /* 0x000fe20000000000 */
[----:B------:R-:W-:-:S07]  /*30650*/  IMAD.MOV.U32 R137, RZ, RZ, R14 ;  /* 0x000000ffff897224 */ /* 0x000fce00078e000e */
[----:B------:R-:W-:Y:S05]  /*30660*/  WARPSYNC.COLLECTIVE R15, `(.L_x_4941) ;  /* 0x000000000f087348 */ /* 0x000fea0003c00000 */
[----:B------:R0:W1:Y:S02]  /*30670*/  SHFL.IDX P6, R14, R13, R12, R11 ;  /* 0x0000000c0d0e7389 */ /* 0x00006400000c000b */
[----:B01----:R-:W-:Y:S01]  /*30680*/  ENDCOLLECTIVE ;  /* 0x000000000000791b */ /* 0x003fe20003800000 */
.L_x_4941:
[----:B------:R-:W-:Y:S01]  /*30690*/  SEL R21, R134, R137, P0 ;  /* 0x0000008986157207 */ /* 0x000fe20000000000 */
[----:B------:R-:W-:Y:S02]  /*306a0*/  IMAD.MOV.U32 R13, RZ, RZ, R105 ;  /* 0x000000ffff0d7224 */ /* 0x000fe400078e0069 */
[----:B------:R-:W-:Y:S02]  /*306b0*/  IMAD.MOV.U32 R12, RZ, RZ, R40 ;  /* 0x000000ffff0c7224 */ /* 0x000fe400078e0028 */
[----:B------:R-:W-:-:S07]  /*306c0*/  IMAD.MOV.U32 R138, RZ, RZ, R14 ;  /* 0x000000ffff8a7224 */ /* 0x000fce00078e000e */
[----:B------:R-:W-:Y:S05]  /*306d0*/  WARPSYNC.COLLECTIVE R15, `(.L_x_4942) ;  /* 0x000000000f087348 */ /* 0x000fea0003c00000 */
[----:B------:R0:W1:Y:S02]  /*306e0*/  SHFL.IDX P6, R14, R13, R12, R11 ;  /* 0x0000000c0d0e7389 */ /* 0x00006400000c000b */
[----:B01----:R-:W-:Y:S01]  /*306f0*/  ENDCOLLECTIVE ;  /* 0x000000000000791b */ /* 0x003fe20003800000 */
.L_x_4942:
[----:B------:R-:W-:Y:S01]  /*30700*/  SEL R25, R114, R138, P0 ;  /* 0x0000008a72197207 */ /* 0x000fe20000000000 */
[----:B------:R-:W-:Y:S02]  /*30710*/  IMAD.MOV.U32 R13, RZ, RZ, R102 ;  /* 0x000000ffff0d7224 */ /* 0x000fe400078e0066 */
[----:B------:R-:W-:-:S07]  /*30720*/  IMAD.MOV.U32 R101, RZ, RZ, R14 ;  /* 0x000000ffff657224 */ /* 0x000fce00078e000e */
[----:B------:R-:W-:Y:S05]  /*30730*/  WARPSYNC.COLLECTIVE R15, `(.L_x_4943) ;  /* 0x000000000f087348 */ /* 0x000fea0003c00000 */
[----:B------:R0:W1:Y:S02]  /*30740*/  SHFL.IDX P6, R14, R13, R12, R11 ;  /* 0x0000000c0d0e7389 */ /* 0x00006400000c000b */
[----:B01----:R-:W-:Y:S01]  /*30750*/  ENDCOLLECTIVE ;  /* 0x000000000000791b */ /* 0x003fe20003800000 */
.L_x_4943:
[----:B------:R-:W-:Y:S01]  /*30760*/  IMAD.MOV.U32 R13, RZ, RZ, R26 ;  /* 0x000000ffff0d7224 */ /* 0x000fe200078e001a */
[----:B------:R-:W-:Y:S01]  /*30770*/  SEL R26, R138, R114, P0 ;  /* 0x000000728a1a7207 */ /* 0x000fe20000000000 */
[----:B------:R-:W-:Y:S02]  /*30780*/  IMAD.MOV.U32 R12, RZ, RZ, R70 ;  /* 0x000000ffff0c7224 */ /* 0x000fe400078e0046 */
[----:B------:R-:W-:-:S07]  /*30790*/  IMAD.MOV.U32 R103, RZ, RZ, R14 ;  /* 0x000000ffff677224 */ /* 0x000fce00078e000e */
[----:B------:R-:W-:Y:S05]  /*307a0*/  WARPSYNC.COLLECTIVE R15, `(.L_x_4944) ;  /* 0x000000000f087348 */ /* 0x000fea0003c00000 */
[----:B------:R0:W1:Y:S02]  /*307b0*/  SHFL.IDX P6, R14, R13, R12, R11 ;  /* 0x0000000c0d0e7389 */ /* 0x00006400000c000b */
[----:B01----:R-:W-:Y:S01]  /*307c0*/  ENDCOLLECTIVE ;  /* 0x000000000000791b */ /* 0x003fe20003800000 */
.L_x_4944:
[----:B------:R-:W-:Y:S01]  /*307d0*/  IMAD.MOV.U32 R13, RZ, RZ, R24 ;  /* 0x000000ffff0d7224 */ /* 0x000fe200078e0018 */
[----:B------:R-:W-:Y:S01]  /*307e0*/  SEL R24, R137, R134, P0 ;  /* 0x0000008689187207 */ /* 0x000fe20000000000 */
[----:B------:R-:W-:-:S07]  /*307f0*/  IMAD.MOV.U32 R139, RZ, RZ, R14 ;  /* 0x000000ffff8b7224 */ /* 0x000fce00078e000e */
[----:B------:R-:W-:Y:S05]  /*30800*/  WARPSYNC.COLLECTIVE R15, `(.L_x_4945) ;  /* 0x000000000f087348 */ /* 0x000fea0003c00000 */
[----:B------:R0:W1:Y:S02]  /*30810*/  SHFL.IDX P6, R14, R13, R12, R11 ;  /* 0x0000000c0d0e7389 */ /* 0x00006400000c000b */
[----:B01----:R-:W-:Y:S01]  /*30820*/  ENDCOLLECTIVE ;  /* 0x000000000000791b */ /* 0x003fe20003800000 */
.L_x_4945:
[----:B------:R-:W-:Y:S02]  /*30830*/  IMAD.MOV.U32 R13, RZ, RZ, R107 ;  /* 0x000000ffff0d7224 */ /* 0x000fe400078e006b */
[----:B------:R-:W-:Y:S02]  /*30840*/  IMAD.MOV.U32 R12, RZ, RZ, R40 ;  /* 0x000000ffff0c7224 */ /* 0x000fe400078e0028 */
[----:B------:R-:W-:-:S07]  /*30850*/  IMAD.MOV.U32 R140, RZ, RZ, R14 ;  /* 0x000000ffff8c7224 */ /* 0x000fce00078e000e */
[----:B------:R-:W-:Y:S05]  /*30860*/  WARPSYNC.COLLECTIVE R15, `(.L_x_4946) ;  /* 0x000000000f087348 */ /* 0x000fea0003c00000 */
[----:B------:R0:W1:Y:S02]  /*30870*/  SHFL.IDX P6, R14, R13, R12, R11 ;  /* 0x0000000c0d0e7389 */ /* 0x00006400000c000b */
[----:B01----:R-:W-:Y:S01]  /*30880*/  ENDCOLLECTIVE ;  /* 0x000000000000791b */ /* 0x003fe20003800000 */
.L_x_4946:
[----:B------:R-:W-:Y:S02]  /*30890*/  SEL R102, R103, R140, P0 ;  /* 0x0000008c67667207 */ /* 0x000fe40000000000 */
[----:B------:R-:W-:Y:S01]  /*308a0*/  SEL R103, R140, R103, P0 ;  /* 0x000000678c677207 */ /* 0x000fe20000000000 */
[----:B------:R-:W-:Y:S02]  /*308b0*/  IMAD.MOV.U32 R13, RZ, RZ, R104 ;  /* 0x000000ffff0d7224 */ /* 0x000fe400078e0068 */
[----:B------:R-:W-:-:S07]  /*308c0*/  IMAD.MOV.U32 R105, RZ, RZ, R14 ;  /* 0x000000ffff697224 */ /* 0x000fce00078e000e */
[----:B------:R-:W-:Y:S05]  /*308d0*/  WARPSYNC.COLLECTIVE R15, `(.L_x_4947) ;  /* 0x000000000f087348 */ /* 0x000fea0003c00000 */
[----:B------:R0:W1:Y:S02]  /*308e0*/  SHFL.IDX P6, R14, R13, R12, R11 ;  /* 0x0000000c0d0e7389 */ /* 0x00006400000c000b */
[----:B01----:R-:W-:Y:S01]  /*308f0*/  ENDCOLLECTIVE ;  /* 0x000000000000791b */ /* 0x003fe20003800000 */
.L_x_4947:
[----:B------:R-:W-:Y:S02]  /*30900*/  IMAD.MOV.U32 R13, RZ, RZ, R54 ;  /* 0x000000ffff0d7224 */ /* 0x000fe400078e0036 */
[----:B------:R-:W-:Y:S02]  /*30910*/  IMAD.MOV.U32 R12, RZ, RZ, R70 ;  /* 0x000000ffff0c7224 */ /* 0x000fe400078e0046 */
[----:B------:R-:W-:-:S07]  /*30920*/  IMAD.MOV.U32 R112, RZ, RZ, R14 ;  /* 0x000000ffff707224 */ /* 0x000fce00078e000e */
[----:B------:R-:W-:Y:S05]  /*30930*/  WARPSYNC.COLLECTIVE R15, `(.L_x_4948) ;  /* 0x000000000f087348 */ /* 0x000fea0003c00000 */
[----:B------:R0:W1:Y:S02]  /*30940*/  SHFL.IDX P6, R14, R13, R12, R11 ;  /* 0x0000000c0d0e7389 */ /* 0x00006400000c000b */
[----:B01----:R-:W-:Y:S01]  /*30950*/  ENDCOLLECTIVE ;  /* 0x000000000000791b */ /* 0x003fe20003800000 */
.L_x_4948:
[----:B------:R-:W-:Y:S01]  /*30960*/  IMAD.MOV.U32 R13, RZ, RZ, R27 ;  /* 0x000000ffff0d7224 */ /* 0x000fe200078e001b */
[----:B------:R-:W-:Y:S02]  /*30970*/  SEL R27, R101, R139, P0 ;  /* 0x0000008b651b7207 */ /* 0x000fe40000000000 */
[----:B------:R-:W-:Y:S01]  /*30980*/  SEL R101, R139, R101, P0 ;  /* 0x000000658b657207 */ /* 0x000fe20000000000 */
[----:B------:R-:W-:-:S07]  /*30990*/  IMAD.MOV.U32 R54, RZ, RZ, R14 ;  /* 0x000000ffff367224 */ /* 0x000fce00078e000e */
[----:B------:R-:W-:Y:S05]  /*309a0*/  WARPSYNC.COLLECTIVE R15, `(.L_x_4949) ;  /* 0x000000000f087348 */ /* 0x000fea0003c00000 */
[----:B------:R0:W1:Y:S02]  /*309b0*/  SHFL.IDX P6, R14, R13, R12, R11 ;  /* 0x0000000c0d0e7389 */ /* 0x00006400000c000b */
[----:B01----:R-:W-:Y:S01]  /*309c0*/  ENDCOLLECTIVE ;  /* 0x000000000000791b */ /* 0x003fe20003800000 */
.L_x_4949:
        /* <DEDUP_REMOVED lines=8> */
.L_x_4950:
[----:B------:R-:W-:Y:S01]  /*30a50*/  IMAD.MOV.U32 R13, RZ, RZ, R106 ;  /* 0x000000ffff0d7224 */ /* 0x000fe200078e006a */
[----:B------:R-:W-:Y:S02]  /*30a60*/  SEL R106, R112, R107, P0 ;  /* 0x0000006b706a7207 */ /* 0x000fe40000000000 */
[----:B------:R-:W-:Y:S01]  /*30a70*/  SEL R107, R107, R112, P0 ;  /* 0x000000706b6b7207 */ /* 0x000fe20000000000 */
[----:B------:R-:W-:-:S07]  /*30a80*/  IMAD.MOV.U32 R109, RZ, RZ, R14 ;  /* 0x000000ffff6d7224 */ /* 0x000fce00078e000e */
[----:B------:R-:W-:Y:S05]  /*30a90*/  WARPSYNC.COLLECTIVE R15, `(.L_x_4951) ;  /* 0x000000000f087348 */ /* 0x000fea0003c00000 */
[----:B------:R0:W1:Y:S02]  /*30aa0*/  SHFL.IDX P6, R14, R13, R12, R11 ;  /* 0x0000000c0d0e7389 */ /* 0x00006400000c000b */
[----:B01----:R-:W-:Y:S01]  /*30ab0*/  ENDCOLLECTIVE ;  /* 0x000000000000791b */ /* 0x003fe20003800000 */
.L_x_4951:
[----:B------:R-:W-:Y:S02]  /*30ac0*/  IMAD.MOV.U32 R13, RZ, RZ, R63 ;  /* 0x000000ffff0d7224 */ /* 0x000fe400078e003f */
[----:B------:R-:W-:Y:S02]  /*30ad0*/  IMAD.MOV.U32 R12, RZ, RZ, R70 ;  /* 0x000000ffff0c7224 */ /* 0x000fe400078e0046 */
[----:B------:R-:W-:-:S07]  /*30ae0*/  IMAD.MOV.U32 R111, RZ, RZ, R14 ;  /* 0x000000ffff6f7224 */ /* 0x000fce00078e000e */
[----:B------:R-:W-:Y:S05]  /*30af0*/  WARPSYNC.COLLECTIVE R15, `(.L_x_4952) ;  /* 0x000000000f087348 */ /* 0x000fea0003c00000 */
[----:B------:R0:W1:Y:S02]  /*30b00*/  SHFL.IDX P6, R14, R13, R12, R11 ;  /* 0x0000000c0d0e7389 */ /* 0x00006400000c000b */
[----:B01----:R-:W-:Y:S01]  /*30b10*/  ENDCOLLECTIVE ;  /* 0x000000000000791b */ /* 0x003fe20003800000 */
.L_x_4952:
[----:B------:R-:W-:Y:S02]  /*30b20*/  IMAD.MOV.U32 R13, RZ, RZ, R60 ;  /* 0x000000ffff0d7224 */ /* 0x000fe400078e003c */
[----:B------:R-:W-:-:S07]  /*30b30*/  IMAD.MOV.U32 R63, RZ, RZ, R14 ;  /* 0x000000ffff3f7224 */ /* 0x000fce00078e000e */
[----:B------:R-:W-:Y:S05]  /*30b40*/  WARPSYNC.COLLECTIVE R15, `(.L_x_4953) ;  /* 0x000000000f087348 */ /* 0x000fea0003c00000 */
[----:B------:R0:W1:Y:S02]  /*30b50*/  SHFL.IDX P6, R14, R13, R12, R11 ;  /* 0x0000000c0d0e7389 */ /* 0x00006400000c000b */
[----:B01----:R-:W-:Y:S01]  /*30b60*/  ENDCOLLECTIVE ;  /* 0x000000000000791b */ /* 0x003fe20003800000 */
.L_x_4953:
[----:B------:R-:W-:Y:S02]  /*30b70*/  IMAD.MOV.U32 R13, RZ, RZ, R110 ;  /* 0x000000ffff0d7224 */ /* 0x000fe400078e006e */
[----:B------:R-:W-:Y:S02]  /*30b80*/  IMAD.MOV.U32 R12, RZ, RZ, R40 ;  /* 0x000000ffff0c7224 */ /* 0x000fe400078e0028 */
[----:B------:R-:W-:-:S07]  /*30b90*/  IMAD.MOV.U32 R60, RZ, RZ, R14 ;  /* 0x000000ffff3c7224 */ /* 0x000fce00078e000e */
[----:B------:R-:W-:Y:S05]  /*30ba0*/  WARPSYNC.COLLECTIVE R15, `(.L_x_4954) ;  /* 0x000000000f087348 */ /* 0x000fea0003c00000 */
[----:B------:R0:W1:Y:S02]  /*30bb0*/  SHFL.IDX P6, R14, R13, R12, R11 ;  /* 0x0000000c0d0e7389 */ /* 0x00006400000c000b */
[----:B01----:R-:W-:Y:S01]  /*30bc0*/  ENDCOLLECTIVE ;  /* 0x000000000000791b */ /* 0x003fe20003800000 */
.L_x_4954:
        /* <DEDUP_REMOVED lines=9> */
.L_x_4955:
[----:B------:R-:W-:Y:S02]  /*30c60*/  IMAD.MOV.U32 R13, RZ, RZ, R76 ;  /* 0x000000ffff0d7224 */ /* 0x000fe400078e004c */
[----:B------:R-:W-:Y:S02]  /*30c70*/  IMAD.MOV.U32 R12, RZ, RZ, R70 ;  /* 0x000000ffff0c7224 */ /* 0x000fe400078e0046 */
[----:B------:R-:W-:-:S07]  /*30c80*/  IMAD.MOV.U32 R115, RZ, RZ, R14 ;  /* 0x000000ffff737224 */ /* 0x000fce00078e000e */
[----:B------:R-:W-:Y:S05]  /*30c90*/  WARPSYNC.COLLECTIVE R15, `(.L_x_4956) ;  /* 0x000000000f087348 */ /* 0x000fea0003c00000 */
[----:B------:R0:W1:Y:S02]  /*30ca0*/  SHFL.IDX P6, R14, R13, R12, R11 ;  /* 0x0000000c0d0e7389 */ /* 0x00006400000c000b */
[----:B01----:R-:W-:Y:S01]  /*30cb0*/  ENDCOLLECTIVE ;  /* 0x000000000000791b */ /* 0x003fe20003800000 */
.L_x_4956:
[----:B------:R-:W-:Y:S02]  /*30cc0*/  IMAD.MOV.U32 R13, RZ, RZ, R72 ;  /* 0x000000ffff0d7224 */ /* 0x000fe400078e0048 */
[----:B------:R-:W-:-:S07]  /*30cd0*/  IMAD.MOV.U32 R76, RZ, RZ, R14 ;  /* 0x000000ffff4c7224 */ /* 0x000fce00078e000e */
[----:B------:R-:W-:Y:S05]  /*30ce0*/  WARPSYNC.COLLECTIVE R15, `(.L_x_4957) ;  /* 0x000000000f087348 */ /* 0x000fea0003c00000 */
[----:B------:R0:W1:Y:S02]  /*30cf0*/  SHFL.IDX P6, R14, R13, R12, R11 ;  /* 0x0000000c0d0e7389 */ /* 0x00006400000c000b */
[----:B01----:R-:W-:Y:S01]  /*30d00*/  ENDCOLLECTIVE ;  /* 0x000000000000791b */ /* 0x003fe20003800000 */
.L_x_4957:
[----:B------:R-:W-:Y:S02]  /*30d10*/  SEL R112, R113, R76, P0 ;  /* 0x0000004c71707207 */ /* 0x000fe40000000000 */
[----:B------:R-:W-:Y:S01]  /*30d20*/  SEL R113, R76, R113, P0 ;  /* 0x000000714c717207 */ /* 0x000fe20000000000 */
[----:B------:R-:W-:Y:S02]  /*30d30*/  IMAD.MOV.U32 R13, RZ, RZ, R34 ;  /* 0x000000ffff0d7224 */ /* 0x000fe400078e0022 */
[----:B------:R-:W-:-:S05]  /*30d40*/  IMAD.MOV.U32 R12, RZ, RZ, R14 ;  /* 0x000000ffff0c7224 */ /* 0x000fca00078e000e */
[----:B------:R-:W-:Y:S02]  /*30d50*/  SEL R114, R115, R12, P0 ;  /* 0x0000000c73727207 */ /* 0x000fe40000000000 */
[----:B------:R-:W-:Y:S01]  /*30d60*/  SEL R115, R12, R115, P0 ;  /* 0x000000730c737207 */ /* 0x000fe20000000000 */
[----:B------:R-:W-:-:S07]  /*30d70*/  IMAD.MOV.U32 R12, RZ, RZ, R40 ;  /* 0x000000ffff0c7224 */ /* 0x000fce00078e0028 */
[----:B------:R-:W-:Y:S05]  /*30d80*/  WARPSYNC.COLLECTIVE R15, `(.L_x_4958) ;  /* 0x000000000f087348 */ /* 0x000fea0003c00000 */
[----:B------:R0:W1:Y:S02]  /*30d90*/  SHFL.IDX P6, R14, R13, R12, R11 ;  /* 0x0000000c0d0e7389 */ /* 0x00006400000c000b */
[----:B01----:R-:W-:Y:S01]  /*30da0*/  ENDCOLLECTIVE ;  /* 0x000000000000791b */ /* 0x003fe20003800000 */
.L_x_4958:
[----:B------:R-:W-:Y:S02]  /*30db0*/  IMAD.MOV.U32 R13, RZ, RZ, R31 ;  /* 0x000000ffff0d7224 */ /* 0x000fe400078e001f */
[----:B------:R-:W-:-:S07]  /*30dc0*/  IMAD.MOV.U32 R34, RZ, RZ, R14 ;  /* 0x000000ffff227224 */ /* 0x000fce00078e000e */
[----:B------:R-:W-:Y:S05]  /*30dd0*/  WARPSYNC.COLLECTIVE R15, `(.L_x_4959) ;  /* 0x000000000f087348 */ /* 0x000fea0003c00000 */
[----:B------:R0:W1:Y:S02]  /*30de0*/  SHFL.IDX P6, R14, R13, R12, R11 ;  /* 0x0000000c0d0e7389 */ /* 0x00006400000c000b */
[----:B01----:R-:W-:Y:S01]  /*30df0*/  ENDCOLLECTIVE ;  /* 0x000000000000791b */ /* 0x003fe20003800000 */
.L_x_4959:
[----:B------:R-:W-:Y:S02]  /*30e00*/  IMAD.MOV.U32 R13, RZ, RZ, R29 ;  /* 0x000000ffff0d7224 */ /* 0x000fe400078e001d */
[----:B------:R-:W-:Y:S02]  /*30e10*/  IMAD.MOV.U32 R12, RZ, RZ, R70 ;  /* 0x000000ffff0c7224 */ /* 0x000fe400078e0046 */
[----:B------:R-:W-:-:S07]  /*30e20*/  IMAD.MOV.U32 R31, RZ, RZ, R14 ;  /* 0x000000ffff1f7224 */ /* 0x000fce00078e000e */
[----:B------:R-:W-:Y:S05]  /*30e30*/  WARPSYNC.COLLECTIVE R15, `(.L_x_4960) ;  /* 0x000000000f087348 */ /* 0x000fea0003c00000 */
[----:B------:R0:W1:Y:S02]  /*30e40*/  SHFL.IDX P6, R14, R13, R12, R11 ;  /* 0x0000000c0d0e7389 */ /* 0x00006400000c000b */
[----:B01----:R-:W-:Y:S01]  /*30e50*/  ENDCOLLECTIVE ;  /* 0x000000000000791b */ /* 0x003fe20003800000 */
.L_x_4960:
[----:B------:R-:W-:Y:S02]  /*30e60*/  IMAD.MOV.U32 R13, RZ, RZ, R28 ;  /* 0x000000ffff0d7224 */ /* 0x000fe400078e001c */
[----:B------:R-:W-:-:S07]  /*30e70*/  IMAD.MOV.U32 R29, RZ, RZ, R14 ;  /* 0x000000ffff1d7224 */ /* 0x000fce00078e000e */
[----:B------:R-:W-:Y:S05]  /*30e80*/  WARPSYNC.COLLECTIVE R15, `(.L_x_4961) ;  /* 0x000000000f087348 */ /* 0x000fea0003c00000 */
[----:B------:R0:W1:Y:S02]  /*30e90*/  SHFL.IDX P6, R14, R13, R12, R11 ;  /* 0x0000000c0d0e7389 */ /* 0x00006400000c000b */
[----:B01----:R-:W-:Y:S01]  /*30ea0*/  ENDCOLLECTIVE ;  /* 0x000000000000791b */ /* 0x003fe20003800000 */
.L_x_4961:
        /* <DEDUP_REMOVED lines=8> */
.L_x_4962:
[----:B------:R-:W-:Y:S02]  /*30f30*/  IMAD.MOV.U32 R13, RZ, RZ, R75 ;  /* 0x000000ffff0d7224 */ /* 0x000fe400078e004b */
[----:B------:R-:W-:-:S07]  /*30f40*/  IMAD.MOV.U32 R132, RZ, RZ, R14 ;  /* 0x000000ffff847224 */ /* 0x000fce00078e000e */
[----:B------:R-:W-:Y:S05]  /*30f50*/  WARPSYNC.COLLECTIVE R15, `(.L_x_4963) ;  /* 0x000000000f087348 */ /* 0x000fea0003c00000 */
[----:B------:R0:W1:Y:S02]  /*30f60*/  SHFL.IDX P6, R14, R13, R12, R11 ;  /* 0x0000000c0d0e7389 */ /* 0x00006400000c000b */
[----:B01----:R-:W-:Y:S01]  /*30f70*/  ENDCOLLECTIVE ;  /* 0x000000000000791b */ /* 0x003fe20003800000 */
.L_x_4963:
[----:B------:R-:W-:Y:S02]  /*30f80*/  IMAD.MOV.U32 R13, RZ, RZ, R32 ;  /* 0x000000ffff0d7224 */ /* 0x000fe400078e0020 */
[----:B------:R-:W-:Y:S02]  /*30f90*/  IMAD.MOV.U32 R12, RZ, RZ, R70 ;  /* 0x000000ffff0c7224 */ /* 0x000fe400078e0046 */
[----:B------:R-:W-:-:S07]  /*30fa0*/  IMAD.MOV.U32 R133, RZ, RZ, R14 ;  /* 0x000000ffff857224 */ /* 0x000fce00078e000e */
[----:B------:R-:W-:Y:S05]  /*30fb0*/  WARPSYNC.COLLECTIVE R15, `(.L_x_4964) ;  /* 0x000000000f087348 */ /* 0x000fea0003c00000 */
[----:B------:R0:W1:Y:S02]  /*30fc0*/  SHFL.IDX P6, R14, R13, R12, R11 ;  /* 0x0000000c0d0e7389 */ /* 0x00006400000c000b */
[----:B01----:R-:W-:Y:S01]  /*30fd0*/  ENDCOLLECTIVE ;  /* 0x000000000000791b */ /* 0x003fe20003800000 */
.L_x_4964:
[----:B------:R-:W-:Y:S01]  /*30fe0*/  IMAD.MOV.U32 R13, RZ, RZ, R30 ;  /* 0x000000ffff0d7224 */ /* 0x000fe200078e001e */
[----:B------:R-:W-:Y:S02]  /*30ff0*/  SEL R30, R31, R72, P0 ;  /* 0x000000481f1e7207 */ /* 0x000fe40000000000 */
[----:B------:R-:W-:Y:S01]  /*31000*/  SEL R31, R72, R31, P0 ;  /* 0x0000001f481f7207 */ /* 0x000fe20000000000 */
[----:B------:R-:W-:-:S07]  /*31010*/  IMAD.MOV.U32 R141, RZ, RZ, R14 ;  /* 0x000000ffff8d7224 */ /* 0x000fce00078e000e */
[----:B------:R-:W-:Y:S05]  /*31020*/  WARPSYNC.COLLECTIVE R15, `(.L_x_4965) ;  /* 0x000000000f087348 */ /* 0x000fea0003c00000 */
[----:B------:R0:W1:Y:S02]  /*31030*/  SHFL.IDX P6, R14, R13, R12, R11 ;  /* 0x0000000c0d0e7389 */ /* 0x00006400000c000b */
[----:B01----:R-:W-:Y:S01]  /*31040*/  ENDCOLLECTIVE ;  /* 0x000000000000791b */ /* 0x003fe20003800000 */
.L_x_4965:
[----:B------:R-:W-:Y:S01]  /*31050*/  SEL R32, R132, R141, P0 ;  /* 0x0000008d84207207 */ /* 0x000fe20000000000 */
[----:B------:R-:W-:Y:S02]  /*31060*/  IMAD.MOV.U32 R13, RZ, RZ, R116 ;  /* 0x000000ffff0d7224 */ /* 0x000fe400078e0074 */
[----:B------:R-:W-:Y:S02]  /*31070*/  IMAD.MOV.U32 R12, RZ, RZ, R40 ;  /* 0x000000ffff0c7224 */ /* 0x000fe400078e0028 */
[----:B------:R-:W-:-:S07]  /*31080*/  IMAD.MOV.U32 R142, RZ, RZ, R14 ;  /* 0x000000ffff8e7224 */ /* 0x000fce00078e000e */
[----:B------:R-:W-:Y:S05]  /*31090*/  WARPSYNC.COLLECTIVE R15, `(.L_x_4966) ;  /* 0x000000000f087348 */ /* 0x000fea0003c00000 */
[----:B------:R0:W1:Y:S02]  /*310a0*/  SHFL.IDX P6, R14, R13, R12, R11 ;  /* 0x0000000c0d0e7389 */ /* 0x00006400000c000b */
[----:B01----:R-:W-:Y:S01]  /*310b0*/  ENDCOLLECTIVE ;  /* 0x000000000000791b */ /* 0x003fe20003800000 */
.L_x_4966:
[----:B------:R-:W-:Y:S01]  /*310c0*/  SEL R34, R133, R142, P0 ;  /* 0x0000008e85227207 */ /* 0x000fe20000000000 */
[----:B------:R-:W-:Y:S02]  /*310d0*/  IMAD.MOV.U32 R13, RZ, RZ, R82 ;  /* 0x000000ffff0d7224 */ /* 0x000fe400078e0052 */
[----:B------:R-:W-:-:S07]  /*310e0*/  IMAD.MOV.U32 R128, RZ, RZ, R14 ;  /* 0x000000ffff807224 */ /* 0x000fce00078e000e */
[----:B------:R-:W-:Y:S05]  /*310f0*/  WARPSYNC.COLLECTIVE R15, `(.L_x_4967) ;  /* 0x000000000f087348 */ /* 0x000fea0003c00000 */
[----:B------:R0:W1:Y:S02]  /*31100*/  SHFL.IDX P6, R14, R13, R12, R11 ;  /* 0x0000000c0d0e7389 */ /* 0x00006400000c000b */
[----:B01----:R-:W-:Y:S01]  /*31110*/  ENDCOLLECTIVE ;  /* 0x000000000000791b */ /* 0x003fe20003800000 */
.L_x_4967:
[----:B------:R-:W-:Y:S01]  /*31120*/  IMAD.MOV.U32 R13, RZ, RZ, R35 ;  /* 0x000000ffff0d7224 */ /* 0x000fe200078e0023 */
[----:B------:R-:W-:Y:S01]  /*31130*/  SEL R35, R142, R133, P0 ;  /* 0x000000858e237207 */ /* 0x000fe20000000000 */
[----:B------:R-:W-:Y:S02]  /*31140*/  IMAD.MOV.U32 R12, RZ, RZ, R70 ;  /* 0x000000ffff0c7224 */ /* 0x000fe400078e0046 */
[----:B------:R-:W-:-:S07]  /*31150*/  IMAD.MOV.U32 R130, RZ, RZ, R14 ;  /* 0x000000ffff827224 */ /* 0x000fce00078e000e */
[----:B------:R-:W-:Y:S05]  /*31160*/  WARPSYNC.COLLECTIVE R15, `(.L_x_4968) ;  /* 0x000000000f087348 */ /* 0x000fea0003c00000 */
[----:B------:R0:W1:Y:S02]  /*31170*/  SHFL.IDX P6, R14, R13, R12, R11 ;  /* 0x0000000c0d0e7389 */ /* 0x00006400000c000b */
[----:B01----:R-:W-:Y:S01]  /*31180*/  ENDCOLLECTIVE ;  /* 0x000000000000791b */ /* 0x003fe20003800000 */
.L_x_4968:
[----:B------:R-:W-:Y:S01]  /*31190*/  IMAD.MOV.U32 R13, RZ, RZ, R33 ;  /* 0x000000ffff0d7224 */ /* 0x000fe200078e0021 */
[----:B------:R-:W-:Y:S01]  /*311a0*/  SEL R33, R141, R132, P0 ;  /* 0x000000848d217207 */ /* 0x000fe20000000000 */
[----:B------:R-:W-:-:S07]  /*311b0*/  IMAD.MOV.U32 R143, RZ, RZ, R14 ;  /* 0x000000ffff8f7224 */ /* 0x000fce00078e000e */
[----:B------:R-:W-:Y:S05]  /*311c0*/  WARPSYNC.COLLECTIVE R15, `(.L_x_4969) ;  /* 0x000000000f087348 */ /* 0x000fea0003c00000 */
[----:B------:R0:W1:Y:S02]  /*311d0*/  SHFL.IDX P6, R14, R13, R12, R11 ;  /* 0x0000000c0d0e7389 */ /* 0x00006400000c000b */
[----:B01----:R-:W-:Y:S01]  /*311e0*/  ENDCOLLECTIVE ;  /* 0x000000000000791b */ /* 0x003fe20003800000 */
.L_x_4969:
[----:B------:R-:W-:Y:S01]  /*311f0*/  SEL R37, R143, R128, P0 ;  /* 0x000000808f257207 */ /* 0x000fe20000000000 */
[----:B------:R-:W-:Y:S02]  /*31200*/  IMAD.MOV.U32 R13, RZ, RZ, R118 ;  /* 0x000000ffff0d7224 */ /* 0x000fe400078e0076 */
[----:B------:R-:W-:Y:S02]  /*31210*/  IMAD.MOV.U32 R12, RZ, RZ, R40 ;  /* 0x000000ffff0c7224 */ /* 0x000fe400078e0028 */
[----:B------:R-:W-:-:S07]  /*31220*/  IMAD.MOV.U32 R144, RZ, RZ, R14 ;  /* 0x000000ffff907224 */ /* 0x000fce00078e000e */
[----:B------:R-:W-:Y:S05]  /*31230*/  WARPSYNC.COLLECTIVE R15, `(.L_x_4970) ;  /* 0x000000000f087348 */ /* 0x000fea0003c00000 */
[----:B------:R0:W1:Y:S02]  /*31240*/  SHFL.IDX P6, R14, R13, R12, R11 ;  /* 0x0000000c0d0e7389 */ /* 0x00006400000c000b */
[----:B01----:R-:W-:Y:S01]  /*31250*/  ENDCOLLECTIVE ;  /* 0x000000000000791b */ /* 0x003fe20003800000 */
.L_x_4970:
[----:B------:R-:W-:Y:S02]  /*31260*/  IMAD.MOV.U32 R13, RZ, RZ, R85 ;  /* 0x000000ffff0d7224 */ /* 0x000fe400078e0055 */
[----:B------:R-:W-:-:S07]  /*31270*/  IMAD.MOV.U32 R126, RZ, RZ, R14 ;  /* 0x000000ffff7e7224 */ /* 0x000fce00078e000e */
[----:B------:R-:W-:Y:S05]  /*31280*/  WARPSYNC.COLLECTIVE R15, `(.L_x_4971) ;  /* 0x000000000f087348 */ /* 0x000fea0003c00000 */
[----:B------:R0:W1:Y:S02]  /*31290*/  SHFL.IDX P6, R14, R13, R12, R11 ;  /* 0x0000000c0d0e7389 */ /* 0x00006400000c000b */
[----:B01----:R-:W-:Y:S01]  /*312a0*/  ENDCOLLECTIVE ;  /* 0x000000000000791b */ /* 0x003fe20003800000 */
.L_x_4971:
[----:B------:R-:W-:Y:S01]  /*312b0*/  IMAD.MOV.U32 R13, RZ, RZ, R39 ;  /* 0x000000ffff0d7224 */ /* 0x000fe200078e0027 */
[----:B------:R-:W-:Y:S01]  /*312c0*/  SEL R39, R144, R130, P0 ;  /* 0x0000008290277207 */ /* 0x000fe20000000000 */
[----:B------:R-:W-:Y:S02]  /*312d0*/  IMAD.MOV.U32 R12, RZ, RZ, R70 ;  /* 0x000000ffff0c7224 */ /* 0x000fe400078e0046 */
[----:B------:R-:W-:-:S07]  /*312e0*/  IMAD.MOV.U32 R116, RZ, RZ, R14 ;  /* 0x000000ffff747224 */ /* 0x000fce00078e000e */
[----:B------:R-:W-:Y:S05]  /*312f0*/  WARPSYNC.COLLECTIVE R15, `(.L_x_4972) ;  /* 0x000000000f087348 */ /* 0x000fea0003c00000 */
[----:B------:R0:W1:Y:S02]  /*31300*/  SHFL.IDX P6, R14, R13, R12, R11 ;  /* 0x0000000c0d0e7389 */ /* 0x00006400000c000b */
[----:B01----:R-:W-:Y:S01]  /*31310*/  ENDCOLLECTIVE ;  /* 0x000000000000791b */ /* 0x003fe20003800000 */
.L_x_4972:
[----:B------:R-:W-:Y:S01]  /*31320*/  IMAD.MOV.U32 R13, RZ, RZ, R36 ;  /* 0x000000ffff0d7224 */ /* 0x000fe200078e0024 */
[----:B------:R-:W-:Y:S01]  /*31330*/  SEL R36, R128, R143, P0 ;  /* 0x0000008f80247207 */ /* 0x000fe20000000000 */
[----:B------:R-:W-:-:S07]  /*31340*/  IMAD.MOV.U32 R85, RZ, RZ, R14 ;  /* 0x000000ffff557224 */ /* 0x000fce00078e000e */
[----:B------:R-:W-:Y:S05]  /*31350*/  WARPSYNC.COLLECTIVE R15, `(.L_x_4973) ;  /* 0x000000000f087348 */ /* 0x000fea0003c00000 */
[----:B------:R0:W1:Y:S02]  /*31360*/  SHFL.IDX P6, R14, R13, R12, R11 ;  /* 0x0000000c0d0e7389 */ /* 0x00006400000c000b */
[----:B01----:R-:W-:Y:S01]  /*31370*/  ENDCOLLECTIVE ;  /* 0x000000000000791b */ /* 0x003fe20003800000 */
.L_x_4973:
        /* <DEDUP_REMOVED lines=8> */
.L_x_4974:
[----:B------:R-:W-:Y:S02]  /*31400*/  IMAD.MOV.U32 R13, RZ, RZ, R117 ;  /* 0x000000ffff0d7224 */ /* 0x000fe400078e0075 */
[----:B------:R-:W-:-:S07]  /*31410*/  IMAD.MOV.U32 R118, RZ, RZ, R14 ;  /* 0x000000ffff767224 */ /* 0x000fce00078e000e */
[----:B------:R-:W-:Y:S05]  /*31420*/  WARPSYNC.COLLECTIVE R15, `(.L_x_4975) ;  /* 0x000000000f087348 */ /* 0x000fea0003c00000 */
[----:B------:R0:W1:Y:S02]  /*31430*/  SHFL.IDX P6, R14, R13, R12, R11 ;  /* 0x0000000c0d0e7389 */ /* 0x00006400000c000b */
[----:B01----:R-:W-:Y:S01]  /*31440*/  ENDCOLLECTIVE ;  /* 0x000000000000791b */ /* 0x003fe20003800000 */
.L_x_4975:
        /* <DEDUP_REMOVED lines=8> */
.L_x_4976:
[----:B------:R-:W-:Y:S02]  /*314d0*/  IMAD.MOV.U32 R13, RZ, RZ, R59 ;  /* 0x000000ffff0d7224 */ /* 0x000fe400078e003b */
[----:B------:R-:W-:-:S07]  /*314e0*/  IMAD.MOV.U32 R146, RZ, RZ, R14 ;  /* 0x000000ffff927224 */ /* 0x000fce00078e000e */
[----:B------:R-:W-:Y:S05]  /*314f0*/  WARPSYNC.COLLECTIVE R15, `(.L_x_4977) ;  /* 0x000000000f087348 */ /* 0x000fea0003c00000 */
[----:B------:R0:W1:Y:S02]  /*31500*/  SHFL.IDX P6, R14, R13, R12, R11 ;  /* 0x0000000c0d0e7389 */ /* 0x00006400000c000b */
[----:B01----:R-:W-:Y:S01]  /*31510*/  ENDCOLLECTIVE ;  /* 0x000000000000791b */ /* 0x003fe20003800000 */
.L_x_4977:
        /* <DEDUP_REMOVED lines=8> */
.L_x_4978:
[----:B------:R-:W-:Y:S01]  /*315a0*/  IMAD.MOV.U32 R13, RZ, RZ, R119 ;  /* 0x000000ffff0d7224 */ /* 0x000fe200078e0077 */
[----:B------:R-:W-:Y:S02]  /*315b0*/  SEL R119, R83, R122, P0 ;  /* 0x0000007a53777207 */ /* 0x000fe40000000000 */
[----:B------:R-:W-:Y:S01]  /*315c0*/  SEL R122, R122, R83, P0 ;  /* 0x000000537a7a7207 */ /* 0x000fe20000000000 */
[----:B------:R-:W-:-:S07]  /*315d0*/  IMAD.MOV.U32 R124, RZ, RZ, R14 ;  /* 0x000000ffff7c7224 */ /* 0x000fce00078e000e */
[----:B------:R-:W-:Y:S05]  /*315e0*/  WARPSYNC.COLLECTIVE R15, `(.L_x_4979) ;  /* 0x000000000f087348 */ /* 0x000fea0003c00000 */
[----:B------:R0:W1:Y:S02]  /*315f0*/  SHFL.IDX P6, R14, R13, R12, R11 ;  /* 0x0000000c0d0e7389 */ /* 0x00006400000c000b */
[----:B01----:R-:W-:Y:S01]  /*31600*/  ENDCOLLECTIVE ;  /* 0x000000000000791b */ /* 0x003fe20003800000 */
.L_x_4979:
[----:B------:R-:W-:Y:S02]  /*31610*/  IMAD.MOV.U32 R13, RZ, RZ, R74 ;  /* 0x000000ffff0d7224 */ /* 0x000fe400078e004a */
[----:B------:R-:W-:Y:S02]  /*31620*/  IMAD.MOV.U32 R12, RZ, RZ, R70 ;  /* 0x000000ffff0c7224 */ /* 0x000fe400078e0046 */
[----:B------:R-:W-:-:S07]  /*31630*/  IMAD.MOV.U32 R82, RZ, RZ, R14 ;  /* 0x000000ffff527224 */ /* 0x000fce00078e000e */
[----:B------:R-:W-:Y:S05]  /*31640*/  WARPSYNC.COLLECTIVE R15, `(.L_x_4980) ;  /* 0x000000000f087348 */ /* 0x000fea0003c00000 */
[----:B------:R0:W1:Y:S02]  /*31650*/  SHFL.IDX P6, R14, R13, R12, R11 ;  /* 0x0000000c0d0e7389 */ /* 0x00006400000c000b */
[----:B01----:R-:W-:Y:S01]  /*31660*/  ENDCOLLECTIVE ;  /* 0x000000000000791b */ /* 0x003fe20003800000 */
.L_x_4980:
[----:B------:R-:W-:Y:S01]  /*31670*/  IMAD.MOV.U32 R13, RZ, RZ, R38 ;  /* 0x000000ffff0d7224 */ /* 0x000fe200078e0026 */
[----:B------:R-:W-:Y:S01]  /*31680*/  SEL R38, R130, R144, P0 ;  /* 0x0000009082267207 */ /* 0x000fe20000000000 */
[----:B------:R-:W-:-:S07]  /*31690*/  IMAD.MOV.U32 R74, RZ, RZ, R14 ;  /* 0x000000ffff4a7224 */ /* 0x000fce00078e000e */
[----:B------:R-:W-:Y:S05]  /*316a0*/  WARPSYNC.COLLECTIVE R15, `(.L_x_4981) ;  /* 0x000000000f087348 */ /* 0x000fea0003c00000 */
[----:B------:R0:W1:Y:S02]  /*316b0*/  SHFL.IDX P6, R14, R13, R12, R11 ;  /* 0x0000000c0d0e7389 */ /* 0x00006400000c000b */
[----:B01----:R-:W-:Y:S01]  /*316c0*/  ENDCOLLECTIVE ;  /* 0x000000000000791b */ /* 0x003fe20003800000 */
.L_x_4981:
        /* <DEDUP_REMOVED lines=8> */
.L_x_4982:
[----:B------:R-:W-:Y:S02]  /*31750*/  SEL R63, R82, R59, P0 ;  /* 0x0000003b523f7207 */ /* 0x000fe40000000000 */
[----:B------:R-:W-:Y:S01]  /*31760*/  SEL R64, R59, R82, P0 ;  /* 0x000000523b407207 */ /* 0x000fe20000000000 */
[----:B------:R-:W-:Y:S02]  /*31770*/  IMAD.MOV.U32 R13, RZ, RZ, R46 ;  /* 0x000000ffff0d7224 */ /* 0x000fe400078e002e */
[----:B------:R-:W-:-:S07]  /*31780*/  IMAD.MOV.U32 R50, RZ, RZ, R14 ;  /* 0x000000ffff327224 */ /* 0x000fce00078e000e */
[----:B------:R-:W-:Y:S05]  /*31790*/  WARPSYNC.COLLECTIVE R15, `(.L_x_4983) ;  /* 0x000000000f087348 */ /* 0x000fea0003c00000 */
[----:B------:R0:W1:Y:S02]  /*317a0*/  SHFL.IDX P6, R14, R13, R12, R11 ;  /* 0x0000000c0d0e7389 */ /* 0x00006400000c000b */
[----:B01----:R-:W-:Y:S01]  /*317b0*/  ENDCOLLECTIVE ;  /* 0x000000000000791b */ /* 0x003fe20003800000 */
.L_x_4983:
[----:B------:R-:W-:Y:S02]  /*317c0*/  IMAD.MOV.U32 R13, RZ, RZ, R42 ;  /* 0x000000ffff0d7224 */ /* 0x000fe400078e002a */
[----:B------:R-:W-:Y:S02]  /*317d0*/  IMAD.MOV.U32 R12, RZ, RZ, R70 ;  /* 0x000000ffff0c7224 */ /* 0x000fe400078e0046 */
[----:B------:R-:W-:-:S07]  /*317e0*/  IMAD.MOV.U32 R75, RZ, RZ, R14 ;  /* 0x000000ffff4b7224 */ /* 0x000fce00078e000e */
[----:B------:R-:W-:Y:S05]  /*317f0*/  WARPSYNC.COLLECTIVE R15, `(.L_x_4984) ;  /* 0x000000000f087348 */ /* 0x000fea0003c00000 */
[----:B------:R0:W1:Y:S02]  /*31800*/  SHFL.IDX P6, R14, R13, R12, R11 ;  /* 0x0000000c0d0e7389 */ /* 0x00006400000c000b */
[----:B01----:R-:W-:Y:S01]  /*31810*/  ENDCOLLECTIVE ;  /* 0x000000000000791b */ /* 0x003fe20003800000 */
.L_x_4984:
[----:B------:R-:W-:Y:S02]  /*31820*/  IMAD.MOV.U32 R13, RZ, RZ, R41 ;  /* 0x000000ffff0d7224 */ /* 0x000fe400078e0029 */
[----:B------:R-:W-:-:S07]  /*31830*/  IMAD.MOV.U32 R42, RZ, RZ, R14 ;  /* 0x000000ffff2a7224 */ /* 0x000fce00078e000e */
[----:B------:R-:W-:Y:S05]  /*31840*/  WARPSYNC.COLLECTIVE R15, `(.L_x_4985) ;  /* 0x000000000f087348 */ /* 0x000fea0003c00000 */
[----:B------:R0:W1:Y:S02]  /*31850*/  SHFL.IDX P6, R14, R13, R12, R11 ;  /* 0x0000000c0d0e7389 */ /* 0x00006400000c000b */
[----:B01----:R-:W-:Y:S01]  /*31860*/  ENDCOLLECTIVE ;  /* 0x000000000000791b */ /* 0x003fe20003800000 */
.L_x_4985:
[----:B------:R-:W-:Y:S02]  /*31870*/  IMAD.MOV.U32 R13, RZ, RZ, R51 ;  /* 0x000000ffff0d7224 */ /* 0x000fe400078e0033 */
[----:B------:R-:W-:Y:S02]  /*31880*/  IMAD.MOV.U32 R12, RZ, RZ, R40 ;  /* 0x000000ffff0c7224 */ /* 0x000fe400078e0028 */
[----:B------:R-:W-:-:S07]  /*31890*/  IMAD.MOV.U32 R41, RZ, RZ, R14 ;  /* 0x000000ffff297224 */ /* 0x000fce00078e000e */
[----:B------:R-:W-:Y:S05]  /*318a0*/  WARPSYNC.COLLECTIVE R15, `(.L_x_4986) ;  /* 0x000000000f087348 */ /* 0x000fea0003c00000 */
[----:B------:R0:W1:Y:S02]  /*318b0*/  SHFL.IDX P6, R14, R13, R12, R11 ;  /* 0x0000000c0d0e7389 */ /* 0x00006400000c000b */
[----:B01----:R-:W-:Y:S01]  /*318c0*/  ENDCOLLECTIVE ;  /* 0x000000000000791b */ /* 0x003fe20003800000 */
.L_x_4986:
[----:B------:R-:W-:Y:S02]  /*318d0*/  IMAD.MOV.U32 R13, RZ, RZ, R48 ;  /* 0x000000ffff0d7224 */ /* 0x000fe400078e0030 */
[----:B------:R-:W-:-:S07]  /*318e0*/  IMAD.MOV.U32 R51, RZ, RZ, R14 ;  /* 0x000000ffff337224 */ /* 0x000fce00078e000e */
[----:B------:R-:W-:Y:S05]  /*318f0*/  WARPSYNC.COLLECTIVE R15, `(.L_x_4987) ;  /* 0x000000000f087348 */ /* 0x000fea0003c00000 */
[----:B------:R0:W1:Y:S02]  /*31900*/  SHFL.IDX P6, R14, R13, R12, R11 ;  /* 0x0000000c0d0e7389 */ /* 0x00006400000c000b */
[----:B01----:R-:W-:Y:S01]  /*31910*/  ENDCOLLECTIVE ;  /* 0x000000000000791b */ /* 0x003fe20003800000 */
.L_x_4987:
[----:B------:R-:W-:Y:S02]  /*31920*/  IMAD.MOV.U32 R13, RZ, RZ, R44 ;  /* 0x000000ffff0d7224 */ /* 0x000fe400078e002c */
[----:B------:R-:W-:Y:S02]  /*31930*/  IMAD.MOV.U32 R12, RZ, RZ, R70 ;  /* 0x000000ffff0c7224 */ /* 0x000fe400078e0046 */
[----:B------:R-:W-:-:S07]  /*31940*/  IMAD.MOV.U32 R48, RZ, RZ, R14 ;  /* 0x000000ffff307224 */ /* 0x000fce00078e000e */
[----:B------:R-:W-:Y:S05]  /*31950*/  WARPSYNC.COLLECTIVE R15, `(.L_x_4988) ;  /* 0x000000000f087348 */ /* 0x000fea0003c00000 */
[----:B------:R0:W1:Y:S02]  /*31960*/  SHFL.IDX P6, R14, R13, R12, R11 ;  /* 0x0000000c0d0e7389 */ /* 0x00006400000c000b */
[----:B01----:R-:W-:Y:S01]  /*31970*/  ENDCOLLECTIVE ;  /* 0x000000000000791b */ /* 0x003fe20003800000 */
.L_x_4988:
[----:B------:R-:W-:Y:S02]  /*31980*/  IMAD.MOV.U32 R13, RZ, RZ, R43 ;  /* 0x000000ffff0d7224 */ /* 0x000fe400078e002b */
[----:B------:R-:W-:-:S07]  /*31990*/  IMAD.MOV.U32 R44, RZ, RZ, R14 ;  /* 0x000000ffff2c7224 */ /* 0x000fce00078e000e */
[----:B------:R-:W-:Y:S05]  /*319a0*/  WARPSYNC.COLLECTIVE R15, `(.L_x_4989) ;  /* 0x000000000f087348 */ /* 0x000fea0003c00000 */
[----:B------:R0:W1:Y:S02]  /*319b0*/  SHFL.IDX P6, R14, R13, R12, R11 ;  /* 0x0000000c0d0e7389 */ /* 0x00006400000c000b */
[----:B01----:R-:W-:Y:S01]  /*319c0*/  ENDCOLLECTIVE ;  /* 0x000000000000791b */ /* 0x003fe20003800000 */
.L_x_4989:
[----:B------:R-:W-:Y:S02]  /*319d0*/  IMAD.MOV.U32 R13, RZ, RZ, R57 ;  /* 0x000000ffff0d7224 */ /* 0x000fe400078e0039 */
[----:B------:R-:W-:Y:S02]  /*319e0*/  IMAD.MOV.U32 R12, RZ, RZ, R40 ;  /* 0x000000ffff0c7224 */ /* 0x000fe400078e0028 */
[----:B------:R-:W-:-:S07]  /*319f0*/  IMAD.MOV.U32 R43, RZ, RZ, R14 ;  /* 0x000000ffff2b7224 */ /* 0x000fce00078e000e */
[----:B------:R-:W-:Y:S05]  /*31a00*/  WARPSYNC.COLLECTIVE R15, `(.L_x_4990) ;  /* 0x000000000f087348 */ /* 0x000fea0003c00000 */
[----:B------:R0:W1:Y:S02]  /*31a10*/  SHFL.IDX P6, R14, R13, R12, R11 ;  /* 0x0000000c0d0e7389 */ /* 0x00006400000c000b */
[----:B01----:R-:W-:Y:S01]  /*31a20*/  ENDCOLLECTIVE ;  /* 0x000000000000791b */ /* 0x003fe20003800000 */
.L_x_4990:
[----:B------:R-:W-:Y:S01]  /*31a30*/  SEL R72, R43, R48, P0 ;  /* 0x000000302b487207 */ /* 0x000fe20000000000 */
[----:B------:R-:W-:Y:S02]  /*31a40*/  IMAD.MOV.U32 R13, RZ, RZ, R52 ;  /* 0x000000ffff0d7224 */ /* 0x000fe400078e0034 */
[----:B------:R-:W-:-:S07]  /*31a50*/  IMAD.MOV.U32 R57, RZ, RZ, R14 ;  /* 0x000000ffff397224 */ /* 0x000fce00078e000e */
[----:B------:R-:W-:Y:S05]  /*31a60*/  WARPSYNC.COLLECTIVE R15, `(.L_x_4991) ;  /* 0x000000000f087348 */ /* 0x000fea0003c00000 */
[----:B------:R0:W1:Y:S02]  /*31a70*/  SHFL.IDX P6, R14, R13, R12, R11 ;  /* 0x0000000c0d0e7389 */ /* 0x00006400000c000b */
[----:B01----:R-:W-:Y:S01]  /*31a80*/  ENDCOLLECTIVE ;  /* 0x000000000000791b */ /* 0x003fe20003800000 */
.L_x_4991:
[----:B------:R-:W-:Y:S02]  /*31a90*/  IMAD.MOV.U32 R13, RZ, RZ, R47 ;  /* 0x000000ffff0d7224 */ /* 0x000fe400078e002f */
[----:B------:R-:W-:Y:S02]  /*31aa0*/  IMAD.MOV.U32 R12, RZ, RZ, R70 ;  /* 0x000000ffff0c7224 */ /* 0x000fe400078e0046 */
[----:B------:R-:W-:-:S07]  /*31ab0*/  IMAD.MOV.U32 R52, RZ, RZ, R14 ;  /* 0x000000ffff347224 */ /* 0x000fce00078e000e */
[----:B------:R-:W-:Y:S05]  /*31ac0*/  WARPSYNC.COLLECTIVE R15, `(.L_x_4992) ;  /* 0x000000000f087348 */ /* 0x000fea0003c00000 */
[----:B------:R0:W1:Y:S02]  /*31ad0*/  SHFL.IDX P6, R14, R13, R12, R11 ;  /* 0x0000000c0d0e7389 */ /* 0x00006400000c000b */
[----:B01----:R-:W-:Y:S01]  /*31ae0*/  ENDCOLLECTIVE ;  /* 0x000000000000791b */ /* 0x003fe20003800000 */
.L_x_4992:
[----:B------:R-:W-:Y:S02]  /*31af0*/  IMAD.MOV.U32 R13, RZ, RZ, R45 ;  /* 0x000000ffff0d7224 */ /* 0x000fe400078e002d */
[----:B------:R-:W-:-:S07]  /*31b00*/  IMAD.MOV.U32 R47, RZ, RZ, R14 ;  /* 0x000000ffff2f7224 */ /* 0x000fce00078e000e */
[----:B------:R-:W-:Y:S05]  /*31b10*/  WARPSYNC.COLLECTIVE R15, `(.L_x_4993) ;  /* 0x000000000f087348 */ /* 0x000fea0003c00000 */
[----:B------:R0:W1:Y:S02]  /*31b20*/  SHFL.IDX P6, R14, R13, R12, R11 ;  /* 0x0000000c0d0e7389 */ /* 0x00006400000c000b */
[----:B01----:R-:W-:Y:S01]  /*31b30*/  ENDCOLLECTIVE ;  /* 0x000000000000791b */ /* 0x003fe20003800000 */
.L_x_4993:
        /* <DEDUP_REMOVED lines=9> */
.L_x_4994:
[----:B------:R-:W-:Y:S01]  /*31bd0*/  SEL R76, R45, R52, P0 ;  /* 0x000000342d4c7207 */ /* 0x000fe20000000000 */
[----:B------:R-:W-:Y:S02]  /*31be0*/  IMAD.MOV.U32 R13, RZ, RZ, R56 ;  /* 0x000000ffff0d7224 */ /* 0x000fe400078e0038 */
[----:B------:R-:W-:-:S07]  /*31bf0*/  IMAD.MOV.U32 R125, RZ, RZ, R14 ;  /* 0x000000ffff7d7224 */ /* 0x000fce00078e000e */
[----:B------:R-:W-:Y:S05]  /*31c00*/  WARPSYNC.COLLECTIVE R15, `(.L_x_4995) ;  /* 0x000000000f087348 */ /* 0x000fea0003c00000 */
[----:B------:R0:W1:Y:S02]  /*31c10*/  SHFL.IDX P6, R14, R13, R12, R11 ;  /* 0x0000000c0d0e7389 */ /* 0x00006400000c000b */
[----:B01----:R-:W-:Y:S01]  /*31c20*/  ENDCOLLECTIVE ;  /* 0x000000000000791b */ /* 0x003fe20003800000 */
.L_x_4995:
[----:B------:R-:W-:Y:S02]  /*31c30*/  IMAD.MOV.U32 R13, RZ, RZ, R53 ;  /* 0x000000ffff0d7224 */ /* 0x000fe400078e0035 */
[----:B------:R-:W-:Y:S02]  /*31c40*/  IMAD.MOV.U32 R12, RZ, RZ, R70 ;  /* 0x000000ffff0c7224 */ /* 0x000fe400078e0046 */
[----:B------:R-:W-:-:S07]  /*31c50*/  IMAD.MOV.U32 R127, RZ, RZ, R14 ;  /* 0x000000ffff7f7224 */ /* 0x000fce00078e000e */
[----:B------:R-:W-:Y:S05]  /*31c60*/  WARPSYNC.COLLECTIVE R15, `(.L_x_4996) ;  /* 0x000000000f087348 */ /* 0x000fea0003c00000 */
[----:B------:R0:W1:Y:S02]  /*31c70*/  SHFL.IDX P6, R14, R13, R12, R11 ;  /* 0x0000000c0d0e7389 */ /* 0x00006400000c000b */
[----:B01----:R-:W-:Y:S01]  /*31c80*/  ENDCOLLECTIVE ;  /* 0x000000000000791b */ /* 0x003fe20003800000 */
.L_x_4996:
[----:B------:R-:W-:Y:S02]  /*31c90*/  IMAD.MOV.U32 R13, RZ, RZ, R49 ;  /* 0x000000ffff0d7224 */ /* 0x000fe400078e0031 */
[----:B------:R-:W-:-:S07]  /*31ca0*/  IMAD.MOV.U32 R53, RZ, RZ, R14 ;  /* 0x000000ffff357224 */ /* 0x000fce00078e000e */
[----:B------:R-:W-:Y:S05]  /*31cb0*/  WARPSYNC.COLLECTIVE R15, `(.L_x_4997) ;  /* 0x000000000f087348 */ /* 0x000fea0003c00000 */
[----:B------:R0:W1:Y:S02]  /*31cc0*/  SHFL.IDX P6, R14, R13, R12, R11 ;  /* 0x0000000c0d0e7389 */ /* 0x00006400000c000b */
[----:B01----:R-:W-:Y:S01]  /*31cd0*/  ENDCOLLECTIVE ;  /* 0x000000000000791b */ /* 0x003fe20003800000 */
.L_x_4997:
        /* <DEDUP_REMOVED lines=9> */
.L_x_4998:
[----:B------:R-:W-:Y:S02]  /*31d70*/  SEL R126, R127, R49, P0 ;  /* 0x000000317f7e7207 */ /* 0x000fe40000000000 */
[----:B------:R-:W-:Y:S01]  /*31d80*/  SEL R127, R49, R127, P0 ;  /* 0x0000007f317f7207 */ /* 0x000fe20000000000 */
[----:B------:R-:W-:Y:S01]  /*31d90*/  IMAD.MOV.U32 R13, RZ, RZ, R65 ;  /* 0x000000ffff0d7224 */ /* 0x000fe200078e0041 */
[----:B------:R-:W-:Y:S01]  /*31da0*/  SEL R65, R50, R42, P0 ;  /* 0x0000002a32417207 */ /* 0x000fe20000000000 */
[----:B------:R-:W-:-:S07]  /*31db0*/  IMAD.MOV.U32 R129, RZ, RZ, R14 ;  /* 0x000000ffff817224 */ /* 0x000fce00078e000e */
[----:B------:R-:W-:Y:S05]  /*31dc0*/  WARPSYNC.COLLECTIVE R15, `(.L_x_4999) ;  /* 0x000000000f087348 */ /* 0x000fea0003c00000 */
[----:B------:R0:W1:Y:S02]  /*31dd0*/  SHFL.IDX P6, R14, R13, R12, R11 ;  /* 0x0000000c0d0e7389 */ /* 0x00006400000c000b */
[----:B01----:R-:W-:Y:S01]  /*31de0*/  ENDCOLLECTIVE ;  /* 0x000000000000791b */ /* 0x003fe20003800000 */
.L_x_4999:
        /* <DEDUP_REMOVED lines=8> */
.L_x_5000:
[----:B------:R-:W-:Y:S02]  /*31e70*/  IMAD.MOV.U32 R13, RZ, RZ, R58 ;  /* 0x000000ffff0d7224 */ /* 0x000fe400078e003a */
[----:B------:R-:W-:-:S07]  /*31e80*/  IMAD.MOV.U32 R56, RZ, RZ, R14 ;  /* 0x000000ffff387224 */ /* 0x000fce00078e000e */
[----:B------:R-:W-:Y:S05]  /*31e90*/  WARPSYNC.COLLECTIVE R15, `(.L_x_5001) ;  /* 0x000000000f087348 */ /* 0x000fea0003c00000 */
[----:B------:R0:W1:Y:S02]  /*31ea0*/  SHFL.IDX P6, R14, R13, R12, R11 ;  /* 0x0000000c0d0e7389 */ /* 0x00006400000c000b */
[----:B01----:R-:W-:Y:S01]  /*31eb0*/  ENDCOLLECTIVE ;  /* 0x000000000000791b */ /* 0x003fe20003800000 */
.L_x_5001:
        /* <DEDUP_REMOVED lines=9> */
.L_x_5002:
[----:B------:R-:W-:Y:S02]  /*31f50*/  SEL R130, R131, R58, P0 ;  /* 0x0000003a83827207 */ /* 0x000fe40000000000 */
[----:B------:R-:W-:Y:S01]  /*31f60*/  SEL R131, R58, R131, P0 ;  /* 0x000000833a837207 */ /* 0x000fe20000000000 */
[----:B------:R-:W-:Y:S02]  /*31f70*/  IMAD.MOV.U32 R13, RZ, RZ, R147 ;  /* 0x000000ffff0d7224 */ /* 0x000fe400078e0093 */
[----:B------:R-:W-:-:S07]  /*31f80*/  IMAD.MOV.U32 R46, RZ, RZ, R14 ;  /* 0x000000ffff2e7224 */ /* 0x000fce00078e000e */
[----:B------:R-:W-:Y:S05]  /*31f90*/  WARPSYNC.COLLECTIVE R15, `(.L_x_5003) ;  /* 0x000000000f087348 */ /* 0x000fea0003c00000 */
[----:B------:R0:W1:Y:S02]  /*31fa0*/  SHFL.IDX P6, R14, R13, R12, R11 ;  /* 0x0000000c0d0e7389 */ /* 0x00006400000c000b */
[----:B01----:R-:W-:Y:S01]  /*31fb0*/  ENDCOLLECTIVE ;  /* 0x000000000000791b */ /* 0x003fe20003800000 */
.L_x_5003:
        /* <DEDUP_REMOVED lines=8> */
.L_x_5004:
[----:B------:R-:W-:Y:S02]  /*32040*/  IMAD.MOV.U32 R13, RZ, RZ, R148 ;  /* 0x000000ffff0d7224 */ /* 0x000fe400078e0094 */
[----:B------:R-:W-:-:S07]  /*32050*/  IMAD.MOV.U32 R40, RZ, RZ, R14 ;  /* 0x000000ffff287224 */ /* 0x000fce00078e000e */
[----:B------:R-:W-:Y:S05]  /*32060*/  WARPSYNC.COLLECTIVE R15, `(.L_x_5005) ;  /* 0x000000000f087348 */ /* 0x000fea0003c00000 */
[----:B------:R0:W1:Y:S02]  /*32070*/  SHFL.IDX P6, R14, R13, R12, R11 ;  /* 0x0000000c0d0e7389 */ /* 0x00006400000c000b */
[----:B01----:R-:W-:Y:S01]  /*32080*/  ENDCOLLECTIVE ;  /* 0x000000000000791b */ /* 0x003fe20003800000 */
.L_x_5005:
[----:B------:R-:W-:Y:S01]  /*32090*/  IMAD.MOV.U32 R11, RZ, RZ, RZ ;  /* 0x000000ffff0b7224 */ /* 0x000fe200078e00ff */
[----:B------:R-:W-:Y:S06]  /*320a0*/  BRA `(.L_x_5006) ;  /* 0xfffffefc00707947 */ /* 0x000fec000383ffff */
.L_x_4700:
[----:B------:R-:W-:Y:S02]  /*320b0*/  IMAD.MOV.U32 R13, RZ, RZ, R3 ;  /* 0x000000ffff0d7224 */ /* 0x000fe400078e0003 */
[----:B------:R-:W-:Y:S02]  /*320c0*/  IMAD.MOV.U32 R12, RZ, RZ, RZ ;  /* 0x000000ffff0c7224 */ /* 0x000fe400078e00ff */
[----:B------:R-:W-:Y:S02]  /*320d0*/  IMAD.MOV.U32 R11, RZ, RZ, 0x181f ;  /* 0x0000181fff0b7424 */ /* 0x000fe400078e00ff */
[----:B------:R-:W-:-:S07]  /*320e0*/  IMAD.MOV.U32 R15, RZ, RZ, -0x1 ;  /* 0xffffffffff0f7424 */ /* 0x000fce00078e00ff */
[----:B-----5:R-:W-:Y:S05]  /*320f0*/  WARPSYNC.COLLECTIVE R15, `(.L_x_5007) ;  /* 0x000000000f087348 */ /* 0x020fea0003c00000 */
[----:B------:R0:W1:Y:S02]  /*32100*/  SHFL.IDX P6, R14, R13, R12, R11 ;  /* 0x0000000c0d0e7389 */ /* 0x00006400000c000b */
[----:B01---5:R-:W-:Y:S01]  /*32110*/  ENDCOLLECTIVE ;  /* 0x000000000000791b */ /* 0x023fe20003800000 */
.L_x_5007:
[----:B------:R-:W-:Y:S02]  /*32120*/  IMAD.MOV.U32 R13, RZ, RZ, R2 ;  /* 0x000000ffff0d7224 */ /* 0x000fe400078e0002 */
[----:B------:R-:W-:-:S07]  /*32130*/  IMAD.MOV.U32 R0, RZ, RZ, R14 ;  /* 0x000000ffff007224 */ /* 0x000fce00078e000e */
[----:B------:R-:W-:Y:S05]  /*32140*/  WARPSYNC.COLLECTIVE R15, `(.L_x_5008) ;  /* 0x000000000f087348 */ /* 0x000fea0003c00000 */
[----:B------:R0:W1:Y:S02]  /*32150*/  SHFL.IDX P6, R14, R13, R12, R11 ;  /* 0x0000000c0d0e7389 */ /* 0x00006400000c000b */
[----:B01----:R-:W-:Y:S01]  /*32160*/  ENDCOLLECTIVE ;  /* 0x000000000000791b */ /* 0x003fe20003800000 */
.L_x_5008:
[----:B------:R-:W-:Y:S05]  /*32170*/  BRA `(.L_x_5009) ;  /* 0xffffff0c00b07947 */ /* 0x000fea000383ffff */
.L_x_4703:
[----:B------:R-:W-:Y:S01]  /*32180*/  BSSY B1, `(.L_x_5010) ;  /* 0x0000008000017945 */ /* 0x000fe20003800000 */
[----:B---3--:R-:W-:Y:S02]  /*32190*/  IMAD.MOV.U32 R13, RZ, RZ, R3 ;  /* 0x000000ffff0d7224 */ /* 0x008fe400078e0003 */
[----:B------:R-:W-:Y:S02]  /*321a0*/  IMAD.MOV.U32 R12, RZ, RZ, 0x1 ;  /* 0x00000001ff0c7424 */ /* 0x000fe400078e00ff */
[----:B------:R-:W-:Y:S02]  /*321b0*/  IMAD.MOV.U32 R11, RZ, RZ, 0x181f ;  /* 0x0000181fff0b7424 */ /* 0x000fe400078e00ff */
[----:B------:R-:W-:-:S07]  /*321c0*/  IMAD.MOV.U32 R15, RZ, RZ, -0x1 ;  /* 0xffffffffff0f7424 */ /* 0x000fce00078e00ff */
[----:B012--5:R-:W-:Y:S05]  /*321d0*/  WARPSYNC.COLLECTIVE R15, `(.L_x_5011) ;  /* 0x000000000f087348 */ /* 0x027fea0003c00000 */
[----:B--2---:R2:W3:Y:S02]  /*321e0*/  SHFL.IDX P6, R14, R13, R12, R11 ;  /* 0x0000000c0d0e7389 */ /* 0x0044e400000c000b */
[----:B0123-5:R-:W-:Y:S01]  /*321f0*/  ENDCOLLECTIVE ;  /* 0x000000000000791b */ /* 0x02ffe20003800000 */
.L_x_5011:
[----:B------:R-:W-:Y:S05]  /*32200*/  BSYNC B1 ;  /* 0x0000000000017941 */ /* 0x000fea0003800000 */
.L_x_5010:
        /* <DEDUP_REMOVED lines=8> */
.L_x_5012:
[----:B------:R-:W-:Y:S05]  /*32290*/  BRA `(.L_x_5013) ;  /* 0xffffff0c00c07947 */ /* 0x000fea000383ffff */
.L_x_4706:
        /* <DEDUP_REMOVED lines=8> */
.L_x_5015:
[----:B------:R-:W-:Y:S05]  /*32320*/  BSYNC B1 ;  /* 0x0000000000017941 */ /* 0x000fea0003800000 */
.L_x_5014:
        /* <DEDUP_REMOVED lines=8> */
.L_x_5016:
[----:B------:R-:W-:Y:S05]  /*323b0*/  BRA `(.L_x_5017) ;  /* 0xffffff0c00d07947 */ /* 0x000fea000383ffff */
.L_x_4709:
        /* <DEDUP_REMOVED lines=8> */
.L_x_5019:
[----:B------:R-:W-:Y:S05]  /*32440*/  BSYNC B1 ;  /* 0x0000000000017941 */ /* 0x000fea0003800000 */
.L_x_5018:
        /* <DEDUP_REMOVED lines=8> */
.L_x_5020:
[----:B------:R-:W-:Y:S05]  /*324d0*/  BRA `(.L_x_5021) ;  /* 0xffffff0c00e07947 */ /* 0x000fea000383ffff */
.L_x_4711:
[----:B------:R-:W-:Y:S02]  /*324e0*/  IMAD.MOV.U32 R13, RZ, RZ, R45 ;  /* 0x000000ffff0d7224 */ /* 0x000fe400078e002d */
[----:B------:R-:W-:Y:S02]  /*324f0*/  IMAD.MOV.U32 R12, RZ, RZ, RZ ;  /* 0x000000ffff0c7224 */ /* 0x000fe400078e00ff */
[----:B------:R-:W-:Y:S02]  /*32500*/  IMAD.MOV.U32 R11, RZ, RZ, 0x1c1f ;  /* 0x00001c1fff0b7424 */ /* 0x000fe400078e00ff */
[----:B------:R-:W-:-:S07]  /*32510*/  IMAD.MOV.U32 R15, RZ, RZ, -0x1 ;  /* 0xffffffffff0f7424 */ /* 0x000fce00078e00ff */
[----:B------:R-:W-:Y:S05]  /*32520*/  WARPSYNC.COLLECTIVE R15, `(.L_x_5022) ;  /* 0x000000000f087348 */ /* 0x000fea0003c00000 */
[----:B------:R0:W1:Y:S02]  /*32530*/  SHFL.IDX P6, R14, R13, R12, R11 ;  /* 0x0000000c0d0e7389 */ /* 0x00006400000c000b */
[----:B01----:R-:W-:Y:S01]  /*32540*/  ENDCOLLECTIVE ;  /* 0x000000000000791b */ /* 0x003fe20003800000 */
.L_x_5022:
[----:B------:R-:W-:Y:S02]  /*32550*/  IMAD.MOV.U32 R13, RZ, RZ, R44 ;  /* 0x000000ffff0d7224 */ /* 0x000fe400078e002c */
[----:B------:R-:W-:-:S07]  /*32560*/  IMAD.MOV.U32 R46, RZ, RZ, R14 ;  /* 0x000000ffff2e7224 */ /* 0x000fce00078e000e */
[----:B------:R-:W-:Y:S05]  /*32570*/  WARPSYNC.COLLECTIVE R15, `(.L_x_5023) ;  /* 0x000000000f087348 */ /* 0x000fea0003c00000 */
[----:B------:R0:W1:Y:S02]  /*32580*/  SHFL.IDX P6, R14, R13, R12, R11 ;  /* 0x0000000c0d0e7389 */ /* 0x00006400000c000b */
[----:B01----:R-:W-:Y:S01]  /*32590*/  ENDCOLLECTIVE ;  /* 0x000000000000791b */ /* 0x003fe20003800000 */
.L_x_5023:
[----:B------:R-:W-:Y:S01]  /*325a0*/  IMAD.MOV.U32 R47, RZ, RZ, R14 ;  /* 0x000000ffff2f7224 */ /* 0x000fe200078e000e */
[----:B------:R-:W-:Y:S06]  /*325b0*/  BRA `(.L_x_5024) ;  /* 0xffffff1000a87947 */ /* 0x000fec000383ffff */
.L_x_4714:
[----:B------:R-:W-:Y:S01]  /*325c0*/  BSSY B1, `(.L_x_5025) ;  /* 0x0000008000017945 */ /* 0x000fe20003800000 */
[----:B------:R-:W-:Y:S02]  /*325d0*/  IMAD.MOV.U32 R13, RZ, RZ, R45 ;  /* 0x000000ffff0d7224 */ /* 0x000fe400078e002d */
[----:B------:R-:W-:Y:S02]  /*325e0*/  IMAD.MOV.U32 R12, RZ, RZ, 0x1 ;  /* 0x00000001ff0c7424 */ /* 0x000fe400078e00ff */
[----:B---3--:R-:W-:Y:S02]  /*325f0*/  IMAD.MOV.U32 R11, RZ, RZ, 0x1c1f ;  /* 0x00001c1fff0b7424 */ /* 0x008fe400078e00ff */
[----:B------:R-:W-:-:S07]  /*32600*/  IMAD.MOV.U32 R15, RZ, RZ, -0x1 ;  /* 0xffffffffff0f7424 */ /* 0x000fce00078e00ff */
[----:B012---:R-:W-:Y:S05]  /*32610*/  WARPSYNC.COLLECTIVE R15, `(.L_x_5026) ;  /* 0x000000000f087348 */ /* 0x007fea0003c00000 */
[----:B------:R3:W4:Y:S02]  /*32620*/  SHFL.IDX P6, R14, R13, R12, R11 ;  /* 0x0000000c0d0e7389 */ /* 0x00072400000c000b */
[----:B01234-:R-:W-:Y:S01]  /*32630*/  ENDCOLLECTIVE ;  /* 0x000000000000791b */ /* 0x01ffe20003800000 */
.L_x_5026:
[----:B------:R-:W-:Y:S05]  /*32640*/  BSYNC B1 ;  /* 0x0000000000017941 */ /* 0x000fea0003800000 */
.L_x_5025:
        /* <DEDUP_REMOVED lines=8> */
.L_x_5027:
[----:B------:R-:W-:Y:S05]  /*326d0*/  BRA `(.L_x_5028) ;  /* 0xffffff1c007c7947 */ /* 0x000fea000383ffff */
.L_x_4718:
[----:B------:R-:W-:Y:S02]  /*326e0*/  IMAD.MOV.U32 R13, RZ, RZ, R3 ;  /* 0x000000ffff0d7224 */ /* 0x000fe400078e0003 */
[----:B------:R-:W-:Y:S02]  /*326f0*/  IMAD.MOV.U32 R12, RZ, RZ, RZ ;  /* 0x000000ffff0c7224 */ /* 0x000fe400078e00ff */
[----:B------:R-:W-:Y:S02]  /*32700*/  IMAD.MOV.U32 R11, RZ, RZ, 0x181f ;  /* 0x0000181fff0b7424 */ /* 0x000fe400078e00ff */
[----:B------:R-:W-:-:S07]  /*32710*/  IMAD.MOV.U32 R15, RZ, RZ, -0x1 ;  /* 0xffffffffff0f7424 */ /* 0x000fce00078e00ff */
[----:B--2--5:R-:W-:Y:S05]  /*32720*/  WARPSYNC.COLLECTIVE R15, `(.L_x_5029) ;  /* 0x000000000f087348 */ /* 0x024fea0003c00000 */
[----:B------:R0:W1:Y:S02]  /*32730*/  SHFL.IDX P6, R14, R13, R12, R11 ;  /* 0x0000000c0d0e7389 */ /* 0x00006400000c000b */
[----:B012--5:R-:W-:Y:S01]  /*32740*/  ENDCOLLECTIVE ;  /* 0x000000000000791b */ /* 0x027fe20003800000 */
.L_x_5029:
[----:B------:R-:W-:Y:S02]  /*32750*/  IMAD.MOV.U32 R13, RZ, RZ, R2 ;  /* 0x000000ffff0d7224 */ /* 0x000fe400078e0002 */
[----:B------:R-:W-:-:S07]  /*32760*/  IMAD.MOV.U32 R0, RZ, RZ, R14 ;  /* 0x000000ffff007224 */ /* 0x000fce00078e000e */
[----:B------:R-:W-:Y:S05]  /*32770*/  WARPSYNC.COLLECTIVE R15, `(.L_x_5030) ;  /* 0x000000000f087348 */ /* 0x000fea0003c00000 */
[----:B------:R0:W1:Y:S02]  /*32780*/  SHFL.IDX P6, R14, R13, R12, R11 ;  /* 0x0000000c0d0e7389 */ /* 0x00006400000c000b */
[----:B01----:R-:W-:Y:S01]  /*32790*/  ENDCOLLECTIVE ;  /* 0x000000000000791b */ /* 0x003fe20003800000 */
.L_x_5030:
[----:B------:R-:W-:Y:S05]  /*327a0*/  BRA `(.L_x_5031) ;  /* 0xffffff3000347947 */ /* 0x000fea000383ffff */
.L_x_4721:
[----:B------:R-:W-:Y:S01]  /*327b0*/  BSSY B1, `(.L_x_5032) ;  /* 0x0000008000017945 */ /* 0x000fe20003800000 */
[----:B----4-:R-:W-:Y:S02]  /*327c0*/  IMAD.MOV.U32 R13, RZ, RZ, R3 ;  /* 0x000000ffff0d7224 */ /* 0x010fe400078e0003 */
[----:B------:R-:W-:Y:S02]  /*327d0*/  IMAD.MOV.U32 R12, RZ, RZ, 0x1 ;  /* 0x00000001ff0c7424 */ /* 0x000fe400078e00ff */
[----:B------:R-:W-:Y:S02]  /*327e0*/  IMAD.MOV.U32 R11, RZ, RZ, 0x181f ;  /* 0x0000181fff0b7424 */ /* 0x000fe400078e00ff */
[----:B------:R-:W-:-:S07]  /*327f0*/  IMAD.MOV.U32 R15, RZ, RZ, -0x1 ;  /* 0xffffffffff0f7424 */ /* 0x000fce00078e00ff */
[----:B0123--:R-:W-:Y:S05]  /*32800*/  WARPSYNC.COLLECTIVE R15, `(.L_x_5033) ;  /* 0x000000000f087348 */ /* 0x00ffea0003c00000 */
[----:B---3--:R3:W4:Y:S02]  /*32810*/  SHFL.IDX P6, R14, R13, R12, R11 ;  /* 0x0000000c0d0e7389 */ /* 0x00872400000c000b */
[----:B01234-:R-:W-:Y:S01]  /*32820*/  ENDCOLLECTIVE ;  /* 0x000000000000791b */ /* 0x01ffe20003800000 */
.L_x_5033:
[----:B------:R-:W-:Y:S05]  /*32830*/  BSYNC B1 ;  /* 0x0000000000017941 */ /* 0x000fea0003800000 */
.L_x_5032:
        /* <DEDUP_REMOVED lines=8> */
.L_x_5034:
[----:B------:R-:W-:Y:S05]  /*328c0*/  BRA `(.L_x_5035) ;  /* 0xffffff3000487947 */ /* 0x000fea000383ffff */
.L_x_4724:
        /* <DEDUP_REMOVED lines=8> */
.L_x_5037:
[----:B------:R-:W-:Y:S05]  /*32950*/  BSYNC B1 ;  /* 0x0000000000017941 */ /* 0x000fea0003800000 */
.L_x_5036:
        /* <DEDUP_REMOVED lines=8> */
.L_x_5038:
[----:B------:R-:W-:Y:S05]  /*329e0*/  BRA `(.L_x_5039) ;  /* 0xffffff3000587947 */ /* 0x000fea000383ffff */
.L_x_4727:
[----:B------:R-:W-:Y:S01]  /*329f0*/  BSSY B1, `(.L_x_5040) ;  /* 0x0000008000017945 */ /* 0x000fe20003800000 */
[----:B0-----:R-:W-:Y:S02]  /*32a00*/  IMAD.MOV.U32 R13, RZ, RZ, R3 ;  /* 0x000000ffff0d7224 */ /* 0x001fe400078e0003 */
[----:B------:R-:W-:Y:S02]  /*32a10*/  IMAD.MOV.U32 R12, RZ, RZ, 0x3 ;  /* 0x00000003ff0c7424 */ /* 0x000fe400078e00ff */
[----:B------:R-:W-:Y:S02]  /*32a20*/  IMAD.MOV.U32 R11, RZ, RZ, 0x181f ;  /* 0x0000181fff0b7424 */ /* 0x000fe400078e00ff */
[----:B------:R-:W-:-:S07]  /*32a30*/  IMAD.MOV.U32 R15, RZ, RZ, -0x1 ;  /* 0xffffffffff0f7424 */ /* 0x000fce00078e00ff */
[----:B-1234-:R-:W-:Y:S05]  /*32a40*/  WARPSYNC.COLLECTIVE R15, `(.L_x_5041) ;  /* 0x000000000f087348 */ /* 0x01efea0003c00000 */
[----:B----4-:R0:W4:Y:S02]  /*32a50*/  SHFL.IDX P6, R14, R13, R12, R11 ;  /* 0x0000000c0d0e7389 */ /* 0x01012400000c000b */
[----:B01234-:R-:W-:Y:S01]  /*32a60*/  ENDCOLLECTIVE ;  /* 0x000000000000791b */ /* 0x01ffe20003800000 */
.L_x_5041:
[----:B------:R-:W-:Y:S05]  /*32a70*/  BSYNC B1 ;  /* 0x0000000000017941 */ /* 0x000fea0003800000 */
.L_x_5040:
        /* <DEDUP_REMOVED lines=8> */
.L_x_5042:
[----:B------:R-:W-:Y:S05]  /*32b00*/  BRA `(.L_x_5043) ;  /* 0xffffff3000687947 */ /* 0x000fea000383ffff */
.L_x_4754:
        /* <DEDUP_REMOVED lines=11> */
.L_x_5045:
[----:B------:R-:W-:Y:S05]  /*32bc0*/  BSYNC B1 ;  /* 0x0000000000017941 */ /* 0x000fea0003800000 */
.L_x_5044:
[----:B------:R-:W-:Y:S05]  /*32bd0*/  BRA `(.L_x_5046) ;  /* 0xffffff5400147947 */ /* 0x000fea000383ffff */
.L_x_4756:
[----:B------:R-:W-:Y:S01]  /*32be0*/  BSSY B1, `(.L_x_5047) ;  /* 0x0000006000017945 */ /* 0x000fe20003800000 */
[----:B0-----:R-:W-:-:S07]  /*32bf0*/  IMAD.MOV.U32 R15, RZ, RZ, -0x1 ;  /* 0xffffffffff0f7424 */ /* 0x001fce00078e00ff */
[----:B-1----:R-:W-:Y:S05]  /*32c00*/  WARPSYNC.COLLECTIVE R15, `(.L_x_5048) ;  /* 0x000000000f0c7348 */ /* 0x002fea0003c00000 */
[----:B------:R-:W-:Y:S02]  /*32c10*/  ELECT P6, UR62, PT ;  /* 0x00000000003e782f */ /* 0x000fe400038c0000 */
[----:B------:R-:W-:Y:S01]  /*32c20*/  MOV R14, UR62 ;  /* 0x0000003e000e7c02 */ /* 0x000fe20008000f00 */
[----:B-1----:R-:W-:Y:S10]  /*32c30*/  ENDCOLLECTIVE ;  /* 0x000000000000791b */ /* 0x002ff40003800000 */
.L_x_5048:
[----:B------:R-:W-:Y:S05]  /*32c40*/  BSYNC B1 ;  /* 0x0000000000017941 */ /* 0x000fea0003800000 */
.L_x_5047:
[----:B------:R-:W-:Y:S05]  /*32c50*/  BRA `(.L_x_4755) ;  /* 0xffffff54000c7947 */ /* 0x000fea000383ffff */
.L_x_4758:
[----:B-1----:R1:W2:Y:S02]  /*32c60*/  SYNCS.PHASECHK.TRANS64.TRYWAIT P0, [R18+URZ+0x2a820], R5 ;  /* 0x02a82005120075a7 */ /* 0x0022a4000800017f */
[----:B--2---:R-:W-:Y:S05]  /*32c70*/  @!P0 NANOSLEEP.SYNCS 0x989680 ;  /* 0x009896800000895d */ /* 0x004fea0003900000 */
[----:B------:R-:W2:Y:S02]  /*32c80*/  @!P0 SYNCS.PHASECHK.TRANS64 P0, [R18+URZ+0x2a820], R5 ;  /* 0x02a82005120085a7 */ /* 0x000ea4000800007f */
[----:B--2---:R-:W-:Y:S05]  /*32c90*/  @!P0 BRA `(.L_x_4758) ;  /* 0xfffffffc00f08947 */ /* 0x004fea000383ffff */
[----:B------:R-:W-:Y:S05]  /*32ca0*/  BRA `(.L_x_5049) ;  /* 0xffffff54001c7947 */ /* 0x000fea000383ffff */
.L_x_4762:
[----:B--2---:R2:W3:Y:S02]  /*32cb0*/  SYNCS.PHASECHK.TRANS64.TRYWAIT P0, [R8+URZ+0x2a8a0], R11 ;  /* 0x02a8a00b080075a7 */ /* 0x0044e4000800017f */
[----:B---3--:R-:W-:Y:S05]  /*32cc0*/  @!P0 NANOSLEEP.SYNCS 0x989680 ;  /* 0x009896800000895d */ /* 0x008fea0003900000 */
[----:B------:R-:W3:Y:S02]  /*32cd0*/  @!P0 SYNCS.PHASECHK.TRANS64 P0, [R8+URZ+0x2a8a0], R11 ;  /* 0x02a8a00b080085a7 */ /* 0x000ee4000800007f */
[----:B---3--:R-:W-:Y:S05]  /*32ce0*/  @!P0 BRA `(.L_x_4762) ;  /* 0xfffffffc00f08947 */ /* 0x008fea000383ffff */
[----:B------:R-:W-:Y:S05]  /*32cf0*/  BRA `(.L_x_5050) ;  /* 0xffffff54003c7947 */ /* 0x000fea000383ffff */
.L_x_4769:
[----:B0-----:R0:W1:Y:S02]  /*32d00*/  SYNCS.PHASECHK.TRANS64.TRYWAIT P0, [R8+URZ+0x2a8c0], R11 ;  /* 0x02a8c00b080075a7 */ /* 0x001064000800017f */
[----:B-1----:R-:W-:Y:S05]  /*32d10*/  @!P0 NANOSLEEP.SYNCS 0x989680 ;  /* 0x009896800000895d */ /* 0x002fea0003900000 */
[----:B------:R-:W1:Y:S02]  /*32d20*/  @!P0 SYNCS.PHASECHK.TRANS64 P0, [R8+URZ+0x2a8c0], R11 ;  /* 0x02a8c00b080085a7 */ /* 0x000e64000800007f */
[----:B-1----:R-:W-:Y:S05]  /*32d30*/  @!P0 BRA `(.L_x_4769) ;  /* 0xfffffffc00f08947 */ /* 0x002fea000383ffff */
[----:B------:R-:W-:Y:S05]  /*32d40*/  BRA `(.L_x_5051) ;  /* 0xffffff58003c7947 */ /* 0x000fea000383ffff */
.L_x_4778:
[----:B0-----:R0:W1:Y:S02]  /*32d50*/  SYNCS.PHASECHK.TRANS64.TRYWAIT P1, [R9+URZ+0x2a8a0], R8 ;  /* 0x02a8a008090075a7 */ /* 0x001064000802017f */
[----:B-1----:R-:W-:Y:S05]  /*32d60*/  @!P1 NANOSLEEP.SYNCS 0x989680 ;  /* 0x009896800000995d */ /* 0x002fea0003900000 */
[----:B------:R-:W1:Y:S02]  /*32d70*/  @!P1 SYNCS.PHASECHK.TRANS64 P1, [R9+URZ+0x2a8a0], R8 ;  /* 0x02a8a008090095a7 */ /* 0x000e64000802007f */
[----:B-1----:R-:W-:Y:S05]  /*32d80*/  @!P1 BRA `(.L_x_4778) ;  /* 0xfffffffc00f09947 */ /* 0x002fea000383ffff */
[----:B------:R-:W-:Y:S05]  /*32d90*/  BRA `(.L_x_5052) ;  /* 0xffffff5c008c7947 */ /* 0x000fea000383ffff */
.L_x_4785:
[----:B-1----:R1:W2:Y:S02]  /*32da0*/  SYNCS.PHASECHK.TRANS64.TRYWAIT P1, [R9+URZ+0x2a8c0], R8 ;  /* 0x02a8c008090075a7 */ /* 0x0022a4000802017f */
[----:B--2---:R-:W-:Y:S05]  /*32db0*/  @!P1 NANOSLEEP.SYNCS 0x989680 ;  /* 0x009896800000995d */ /* 0x004fea0003900000 */
[----:B------:R-:W2:Y:S02]  /*32dc0*/  @!P1 SYNCS.PHASECHK.TRANS64 P1, [R9+URZ+0x2a8c0], R8 ;  /* 0x02a8c008090095a7 */ /* 0x000ea4000802007f */
[----:B--2---:R-:W-:Y:S05]  /*32dd0*/  @!P1 BRA `(.L_x_4785) ;  /* 0xfffffffc00f09947 */ /* 0x004fea000383ffff */
[----:B------:R-:W-:Y:S05]  /*32de0*/  BRA `(.L_x_5053) ;  /* 0xffffff6000887947 */ /* 0x000fea000383ffff */
.L_x_4812:
[----:B------:R-:W3:Y:S01]  /*32df0*/  S2R R0, SR_TID.X ;  /* 0x0000000000007919 */ /* 0x000ee20000002100 */
[----:B------:R-:W-:Y:S01]  /*32e00*/  BSSY B0, `(.L_x_5054) ;  /* 0x000000a000007945 */ /* 0x000fe20003800000 */
[----:B------:R-:W-:Y:S02]  /*32e10*/  IMAD.MOV.U32 R12, RZ, RZ, RZ ;  /* 0x000000ffff0c7224 */ /* 0x000fe400078e00ff */
[----:B------:R-:W-:Y:S02]  /*32e20*/  IMAD.MOV.U32 R11, RZ, RZ, 0x1f ;  /* 0x0000001fff0b7424 */ /* 0x000fe400078e00ff */
[----:B0-----:R-:W-:Y:S01]  /*32e30*/  IMAD.MOV.U32 R15, RZ, RZ, -0x1 ;  /* 0xffffffffff0f7424 */ /* 0x001fe200078e00ff */
[----:B---3--:R-:W-:-:S04]  /*32e40*/  SHF.R.U32.HI R0, RZ, 0x5, R0 ;  /* 0x00000005ff007819 */ /* 0x008fc80000011600 */
[----:B------:R-:W-:-:S05]  /*32e50*/  LOP3.LUT R0, R0, 0x3, RZ, 0xc0, !PT ;  /* 0x0000000300007812 */ /* 0x000fca00078ec0ff */
[----:B------:R-:W-:-:S07]  /*32e60*/  IMAD.MOV.U32 R13, RZ, RZ, R0 ;  /* 0x000000ffff0d7224 */ /* 0x000fce00078e0000 */
[----:B-12---:R-:W-:Y:S05]  /*32e70*/  WARPSYNC.COLLECTIVE R15, `(.L_x_5055) ;  /* 0x000000000f087348 */ /* 0x006fea0003c00000 */
[----:B------:R0:W3:Y:S02]  /*32e80*/  SHFL.IDX P6, R14, R13, R12, R11 ;  /* 0x0000000c0d0e7389 */ /* 0x0000e400000c000b */
[----:B0123--:R-:W-:Y:S01]  /*32e90*/  ENDCOLLECTIVE ;  /* 0x000000000000791b */ /* 0x00ffe20003800000 */
.L_x_5055:
[----:B------:R-:W-:Y:S05]  /*32ea0*/  BSYNC B0 ;  /* 0x0000000000007941 */ /* 0x000fea0003800000 */
.L_x_5054:
[----:B------:R-:W-:Y:S05]  /*32eb0*/  BRA `(.L_x_5056) ;  /* 0xffffff7400407947 */ /* 0x000fea000383ffff */
.L_x_4814:
[----:B------:R-:W-:Y:S01]  /*32ec0*/  BSSY B0, `(.L_x_5057) ;  /* 0x0000006000007945 */ /* 0x000fe20003800000 */
[----:B0-----:R-:W-:-:S07]  /*32ed0*/  IMAD.MOV.U32 R15, RZ, RZ, -0x1 ;  /* 0xffffffffff0f7424 */ /* 0x001fce00078e00ff */
[----:B-123--:R-:W-:Y:S05]  /*32ee0*/  WARPSYNC.COLLECTIVE R15, `(.L_x_5058) ;  /* 0x000000000f0c7348 */ /* 0x00efea0003c00000 */
[----:B------:R-:W-:Y:S02]  /*32ef0*/  ELECT P6, UR62, PT ;  /* 0x00000000003e782f */ /* 0x000fe400038c0000 */
[----:B------:R-:W-:Y:S01]  /*32f00*/  MOV R14, UR62 ;  /* 0x0000003e000e7c02 */ /* 0x000fe20008000f00 */
[----:B-123--:R-:W-:Y:S10]  /*32f10*/  ENDCOLLECTIVE ;  /* 0x000000000000791b */ /* 0x00eff40003800000 */
.L_x_5058:
[----:B------:R-:W-:Y:S05]  /*32f20*/  BSYNC B0 ;  /* 0x0000000000007941 */ /* 0x000fea0003800000 */
.L_x_5057:
[----:B------:R-:W-:Y:S05]  /*32f30*/  BRA `(.L_x_5059) ;  /* 0xffffff7400487947 */ /* 0x000fea000383ffff */
.L_x_4816:
[----:B-1----:R1:W2:Y:S02]  /*32f40*/  SYNCS.PHASECHK.TRANS64.TRYWAIT P0, [R0+URZ+0x2a880], R3 ;  /* 0x02a88003000075a7 */ /* 0x0022a4000800017f */
[----:B--2---:R-:W-:Y:S05]  /*32f50*/  @!P0 NANOSLEEP.SYNCS 0x989680 ;  /* 0x009896800000895d */ /* 0x004fea0003900000 */
[----:B------:R-:W2:Y:S02]  /*32f60*/  @!P0 SYNCS.PHASECHK.TRANS64 P0, [R0+URZ+0x2a880], R3 ;  /* 0x02a88003000085a7 */ /* 0x000ea4000800007f */
[----:B--2---:R-:W-:Y:S05]  /*32f70*/  @!P0 BRA `(.L_x_4816) ;  /* 0xfffffffc00f08947 */ /* 0x004fea000383ffff */
[----:B------:R-:W-:Y:S05]  /*32f80*/  BRA `(.L_x_5060) ;  /* 0xffffff7400b87947 */ /* 0x000fea000383ffff */
.L_x_4818:
[----:B--2---:R2:W3:Y:S02]  /*32f90*/  SYNCS.PHASECHK.TRANS64.TRYWAIT P0, [R0+URZ+0x2a840], R3 ;  /* 0x02a84003000075a7 */ /* 0x0044e4000800017f */
[----:B---3--:R-:W-:Y:S05]  /*32fa0*/  @!P0 NANOSLEEP.SYNCS 0x989680 ;  /* 0x009896800000895d */ /* 0x008fea0003900000 */
[----:B------:R-:W3:Y:S02]  /*32fb0*/  @!P0 SYNCS.PHASECHK.TRANS64 P0, [R0+URZ+0x2a840], R3 ;  /* 0x02a84003000085a7 */ /* 0x000ee4000800007f */
[----:B---3--:R-:W-:Y:S05]  /*32fc0*/  @!P0 BRA `(.L_x_4818) ;  /* 0xfffffffc00f08947 */ /* 0x008fea000383ffff */
[----:B------:R-:W-:Y:S05]  /*32fd0*/  BRA `(.L_x_5061) ;  /* 0xffffff7800387947 */ /* 0x000fea000383ffff */
.L_x_4822:
[----:B------:R-:W2:Y:S01]  /*32fe0*/  LDL.LU R11, [R1+0x48] ;  /* 0x00004800010b7983 */ /* 0x000ea20000300800 */
[----:B------:R-:W-:Y:S02]  /*32ff0*/  IMAD.MOV.U32 R5, RZ, RZ, R12 ;  /* 0x000000ffff057224 */ /* 0x000fe400078e000c */
[----:B------:R-:W-:Y:S02]  /*33000*/  IMAD.MOV.U32 R13, RZ, RZ, R3 ;  /* 0x000000ffff0d7224 */ /* 0x000fe400078e0003 */
[----:B------:R-:W-:Y:S02]  /*33010*/  IMAD.MOV.U32 R12, RZ, RZ, RZ ;  /* 0x000000ffff0c7224 */ /* 0x000fe400078e00ff */
[----:B------:R-:W-:Y:S02]  /*33020*/  IMAD.MOV.U32 R15, RZ, RZ, -0x1 ;  /* 0xffffffffff0f7424 */ /* 0x000fe400078e00ff */
        /* <DEDUP_REMOVED lines=8> */
.L_x_5062:
[----:B------:R-:W-:Y:S02]  /*330b0*/  IMAD.MOV.U32 R13, RZ, RZ, R4 ;  /* 0x000000ffff0d7224 */ /* 0x000fe400078e0004 */
[----:B------:R-:W-:-:S07]  /*330c0*/  IMAD.MOV.U32 R6, RZ, RZ, R14 ;  /* 0x000000ffff067224 */ /* 0x000fce00078e000e */
[----:B------:R-:W-:Y:S05]  /*330d0*/  WARPSYNC.COLLECTIVE R15, `(.L_x_5063) ;  /* 0x000000000f087348 */ /* 0x000fea0003c00000 */
[----:B------:R0:W1:Y:S02]  /*330e0*/  SHFL.IDX P6, R14, R13, R12, R11 ;  /* 0x0000000c0d0e7389 */ /* 0x00006400000c000b */
[----:B01----:R-:W-:Y:S01]  /*330f0*/  ENDCOLLECTIVE ;  /* 0x000000000000791b */ /* 0x003fe20003800000 */
.L_x_5063:
[----:B------:R-:W-:Y:S02]  /*33100*/  IMAD.MOV.U32 R13, RZ, RZ, R3 ;  /* 0x000000ffff0d7224 */ /* 0x000fe400078e0003 */
[----:B------:R-:W-:Y:S02]  /*33110*/  IMAD.MOV.U32 R12, RZ, RZ, 0x1 ;  /* 0x00000001ff0c7424 */ /* 0x000fe400078e00ff */
[----:B------:R-:W-:-:S07]  /*33120*/  IMAD.MOV.U32 R7, RZ, RZ, R14 ;  /* 0x000000ffff077224 */ /* 0x000fce00078e000e */
[----:B------:R-:W-:Y:S05]  /*33130*/  WARPSYNC.COLLECTIVE R15, `(.L_x_5064) ;  /* 0x000000000f087348 */ /* 0x000fea0003c00000 */
[----:B------:R0:W1:Y:S02]  /*33140*/  SHFL.IDX P6, R14, R13, R12, R11 ;  /* 0x0000000c0d0e7389 */ /* 0x00006400000c000b */
[----:B01----:R-:W-:Y:S01]  /*33150*/  ENDCOLLECTIVE ;  /* 0x000000000000791b */ /* 0x003fe20003800000 */
.L_x_5064:
        /* <DEDUP_REMOVED lines=17> */
.L_x_5065:
[----:B------:R-:W-:Y:S02]  /*33270*/  IMAD.MOV.U32 R13, RZ, RZ, R3 ;  /* 0x000000ffff0d7224 */ /* 0x000fe400078e0003 */
[----:B------:R-:W-:Y:S02]  /*33280*/  IMAD.MOV.U32 R12, RZ, RZ, 0x2 ;  /* 0x00000002ff0c7424 */ /* 0x000fe400078e00ff */
[----:B------:R-:W-:-:S07]  /*33290*/  IMAD.MOV.U32 R5, RZ, RZ, R14 ;  /* 0x000000ffff057224 */ /* 0x000fce00078e000e */
[----:B------:R-:W-:Y:S05]  /*332a0*/  WARPSYNC.COLLECTIVE R15, `(.L_x_5066) ;  /* 0x000000000f087348 */ /* 0x000fea0003c00000 */
[----:B------:R0:W1:Y:S02]  /*332b0*/  SHFL.IDX P6, R14, R13, R12, R11 ;  /* 0x0000000c0d0e7389 */ /* 0x00006400000c000b */
[----:B01----:R-:W-:Y:S01]  /*332c0*/  ENDCOLLECTIVE ;  /* 0x000000000000791b */ /* 0x003fe20003800000 */
.L_x_5066:
        /* <DEDUP_REMOVED lines=17> */
.L_x_5067:
[----:B------:R-:W-:Y:S02]  /*333e0*/  IMAD.MOV.U32 R13, RZ, RZ, R3 ;  /* 0x000000ffff0d7224 */ /* 0x000fe400078e0003 */
[----:B------:R-:W-:Y:S02]  /*333f0*/  IMAD.MOV.U32 R12, RZ, RZ, 0x3 ;  /* 0x00000003ff0c7424 */ /* 0x000fe400078e00ff */
[----:B------:R-:W-:-:S07]  /*33400*/  IMAD.MOV.U32 R5, RZ, RZ, R14 ;  /* 0x000000ffff057224 */ /* 0x000fce00078e000e */
[----:B------:R-:W-:Y:S05]  /*33410*/  WARPSYNC.COLLECTIVE R15, `(.L_x_5068) ;  /* 0x000000000f087348 */ /* 0x000fea0003c00000 */
[----:B------:R0:W1:Y:S02]  /*33420*/  SHFL.IDX P6, R14, R13, R12, R11 ;  /* 0x0000000c0d0e7389 */ /* 0x00006400000c000b */
[----:B01----:R-:W-:Y:S01]  /*33430*/  ENDCOLLECTIVE ;  /* 0x000000000000791b */ /* 0x003fe20003800000 */
.L_x_5068:
        /* <DEDUP_REMOVED lines=14> */
.L_x_5069:
[----:B------:R-:W-:Y:S01]  /*33520*/  @!PT LDS RZ, [RZ] ;  /* 0x00000000fffff984 */ /* 0x000fe20000000800 */
[----:B------:R-:W-:Y:S01]  /*33530*/  @!PT LDS RZ, [RZ] ;  /* 0x00000000fffff984 */ /* 0x000fe20000000800 */
[----:B------:R-:W-:Y:S01]  /*33540*/  @!PT LDS RZ, [RZ] ;  /* 0x00000000fffff984 */ /* 0x000fe20000000800 */
[----:B------:R0:W-:Y:S01]  /*33550*/  @!P3 LDGSTS.E.BYPASS.LTC128B.128 [R8+0x1d400], desc[UR40][R6.64+0x80], !P2 ;  /* 0x1d4000800608bfae */ /* 0x0001e2000d101d68 */
[----:B------:R-:W-:Y:S01]  /*33560*/  IMAD.MOV.U32 R3, RZ, RZ, R14 ;  /* 0x000000ffff037224 */ /* 0x000fe200078e000e */
[----:B------:R-:W-:Y:S06]  /*33570*/  BRA `(.L_x_5070) ;  /* 0xffffff7c00887947 */ /* 0x000fec000383ffff */
.L_x_4827:
[----:B----4-:R4:W0:Y:S02]  /*33580*/  SYNCS.PHASECHK.TRANS64.TRYWAIT P0, [R18+URZ+0x2a820], R0 ;  /* 0x02a82000120075a7 */ /* 0x010824000800017f */
[----:B0-----:R-:W-:Y:S05]  /*33590*/  @!P0 NANOSLEEP.SYNCS 0x989680 ;  /* 0x009896800000895d */ /* 0x001fea0003900000 */
[----:B------:R-:W0:Y:S02]  /*335a0*/  @!P0 SYNCS.PHASECHK.TRANS64 P0, [R18+URZ+0x2a820], R0 ;  /* 0x02a82000120085a7 */ /* 0x000e24000800007f */
[----:B0-----:R-:W-:Y:S05]  /*335b0*/  @!P0 BRA `(.L_x_4827) ;  /* 0xfffffffc00f08947 */ /* 0x001fea000383ffff */
[----:B------:R-:W-:Y:S05]  /*335c0*/  BRA `(.L_x_5071) ;  /* 0xffffff7c00f87947 */ /* 0x000fea000383ffff */
.L_x_4833:
[----:B0-----:R0:W3:Y:S02]  /*335d0*/  SYNCS.PHASECHK.TRANS64.TRYWAIT P0, [R6+URZ+0x2a880], R5 ;  /* 0x02a88005060075a7 */ /* 0x0010e4000800017f */
[----:B---3--:R-:W-:Y:S05]  /*335e0*/  @!P0 NANOSLEEP.SYNCS 0x989680 ;  /* 0x009896800000895d */ /* 0x008fea0003900000 */
[----:B------:R-:W3:Y:S02]  /*335f0*/  @!P0 SYNCS.PHASECHK.TRANS64 P0, [R6+URZ+0x2a880], R5 ;  /* 0x02a88005060085a7 */ /* 0x000ee4000800007f */
[----:B---3--:R-:W-:Y:S05]  /*33600*/  @!P0 BRA `(.L_x_4833) ;  /* 0xfffffffc00f08947 */ /* 0x008fea000383ffff */
[----:B------:R-:W-:Y:S05]  /*33610*/  BRA `(.L_x_5072) ;  /* 0xffffff8000b47947 */ /* 0x000fea000383ffff */
.L_x_4840:
[----:B--2---:R2:W3:Y:S02]  /*33620*/  SYNCS.PHASECHK.TRANS64.TRYWAIT P0, [R6+URZ+0x2a840], R5 ;  /* 0x02a84005060075a7 */ /* 0x0044e4000800017f */
[----:B---3--:R-:W-:Y:S05]  /*33630*/  @!P0 NANOSLEEP.SYNCS 0x989680 ;  /* 0x009896800000895d */ /* 0x008fea0003900000 */
[----:B------:R-:W3:Y:S02]  /*33640*/  @!P0 SYNCS.PHASECHK.TRANS64 P0, [R6+URZ+0x2a840], R5 ;  /* 0x02a84005060085a7 */ /* 0x000ee4000800007f */
[----:B---3--:R-:W-:Y:S05]  /*33650*/  @!P0 BRA `(.L_x_4840) ;  /* 0xfffffffc00f08947 */ /* 0x008fea000383ffff */
[----:B------:R-:W-:Y:S05]  /*33660*/  BRA `(.L_x_5073) ;  /* 0xffffff8400b47947 */ /* 0x000fea000383ffff */
.L_x_4848:
[----:B---3--:R3:W4:Y:S02]  /*33670*/  SYNCS.PHASECHK.TRANS64.TRYWAIT P0, [R12+URZ+0x2a870], R4 ;  /* 0x02a870040c0075a7 */ /* 0x008724000800017f */
[----:B----4-:R-:W-:Y:S05]  /*33680*/  @!P0 NANOSLEEP.SYNCS 0x989680 ;  /* 0x009896800000895d */ /* 0x010fea0003900000 */
[----:B------:R-:W4:Y:S02]  /*33690*/  @!P0 SYNCS.PHASECHK.TRANS64 P0, [R12+URZ+0x2a870], R4 ;  /* 0x02a870040c0085a7 */ /* 0x000f24000800007f */
[----:B----4-:R-:W-:Y:S05]  /*336a0*/  @!P0 BRA `(.L_x_4848) ;  /* 0xfffffffc00f08947 */ /* 0x010fea000383ffff */
[----:B------:R-:W-:Y:S05]  /*336b0*/  BRA `(.L_x_5074) ;  /* 0xffffff8800c87947 */ /* 0x000fea000383ffff */
.L_x_4850:
[----:B----4-:R4:W0:Y:S02]  /*336c0*/  SYNCS.PHASECHK.TRANS64.TRYWAIT P0, [R12+URZ+0x2a860], R3 ;  /* 0x02a860030c0075a7 */ /* 0x010824000800017f */
[----:B0-----:R-:W-:Y:S05]  /*336d0*/  @!P0 NANOSLEEP.SYNCS 0x989680 ;  /* 0x009896800000895d */ /* 0x001fea0003900000 */
[----:B------:R-:W0:Y:S02]  /*336e0*/  @!P0 SYNCS.PHASECHK.TRANS64 P0, [R12+URZ+0x2a860], R3 ;  /* 0x02a860030c0085a7 */ /* 0x000e24000800007f */
[----:B0-----:R-:W-:Y:S05]  /*336f0*/  @!P0 BRA `(.L_x_4850) ;  /* 0xfffffffc00f08947 */ /* 0x001fea000383ffff */
[----:B------:R-:W-:Y:S05]  /*33700*/  BRA `(.L_x_5075) ;  /* 0xffffff8800d07947 */ /* 0x000fea000383ffff */
.L_x_4857:
[----:B--2---:R2:W3:Y:S02]  /*33710*/  SYNCS.PHASECHK.TRANS64.TRYWAIT P1, [R2+URZ+0x2a870], R0 ;  /* 0x02a87000020075a7 */ /* 0x0044e4000802017f */
[----:B---3--:R-:W-:Y:S05]  /*33720*/  @!P1 NANOSLEEP.SYNCS 0x989680 ;  /* 0x009896800000995d */ /* 0x008fea0003900000 */
[----:B------:R-:W3:Y:S02]  /*33730*/  @!P1 SYNCS.PHASECHK.TRANS64 P1, [R2+URZ+0x2a870], R0 ;  /* 0x02a87000020095a7 */ /* 0x000ee4000802007f */
[----:B---3--:R-:W-:Y:S05]  /*33740*/  @!P1 BRA `(.L_x_4857) ;  /* 0xfffffffc00f09947 */ /* 0x008fea000383ffff */
[----:B------:R-:W-:Y:S05]  /*33750*/  BRA `(.L_x_5076) ;  /* 0xffffff9400487947 */ /* 0x000fea000383ffff */
.L_x_4859:
[----:B--2---:R2:W3:Y:S02]  /*33760*/  SYNCS.PHASECHK.TRANS64.TRYWAIT P1, [R2+URZ+0x2a860], R0 ;  /* 0x02a86000020075a7 */ /* 0x0044e4000802017f */
[----:B---3--:R-:W-:Y:S05]  /*33770*/  @!P1 NANOSLEEP.SYNCS 0x989680 ;  /* 0x009896800000995d */ /* 0x008fea0003900000 */
[----:B------:R-:W3:Y:S02]  /*33780*/  @!P1 SYNCS.PHASECHK.TRANS64 P1, [R2+URZ+0x2a860], R0 ;  /* 0x02a86000020095a7 */ /* 0x000ee4000802007f */
[----:B---3--:R-:W-:Y:S05]  /*33790*/  @!P1 BRA `(.L_x_4859) ;  /* 0xfffffffc00f09947 */ /* 0x008fea000383ffff */
[----:B------:R-:W-:Y:S05]  /*337a0*/  BRA `(.L_x_5077) ;  /* 0xffffff9400507947 */ /* 0x000fea000383ffff */
.L_x_4863:
[----:B------:R-:W2:Y:S01]  /*337b0*/  LDL R2, [R1] ;  /* 0x0000000001027983 */ /* 0x000ea20000100800 */
[----:B------:R-:W-:Y:S01]  /*337c0*/  BSSY B0, `(.L_x_5078) ;  /* 0x0000008000007945 */ /* 0x000fe20003800000 */
[----:B------:R-:W-:Y:S02]  /*337d0*/  IMAD.MOV.U32 R12, RZ, RZ, RZ ;  /* 0x000000ffff0c7224 */ /* 0x000fe400078e00ff */
[----:B------:R-:W-:Y:S02]  /*337e0*/  IMAD.MOV.U32 R11, RZ, RZ, 0x1f ;  /* 0x0000001fff0b7424 */ /* 0x000fe400078e00ff */
[----:B0-----:R-:W-:Y:S02]  /*337f0*/  IMAD.MOV.U32 R15, RZ, RZ, -0x1 ;  /* 0xffffffffff0f7424 */ /* 0x001fe400078e00ff */
[----:B--2---:R-:W-:-:S07]  /*33800*/  IMAD.MOV.U32 R13, RZ, RZ, R2 ;  /* 0x000000ffff0d7224 */ /* 0x004fce00078e0002 */
[----:B-1----:R-:W-:Y:S05]  /*33810*/  WARPSYNC.COLLECTIVE R15, `(.L_x_5079) ;  /* 0x000000000f087348 */ /* 0x002fea0003c00000 */
[----:B------:R0:W2:Y:S02]  /*33820*/  SHFL.IDX P6, R14, R13, R12, R11 ;  /* 0x0000000c0d0e7389 */ /* 0x0000a400000c000b */
[----:B012---:R-:W-:Y:S01]  /*33830*/  ENDCOLLECTIVE ;  /* 0x000000000000791b */ /* 0x007fe20003800000 */
.L_x_5079:
[----:B------:R-:W-:Y:S05]  /*33840*/  BSYNC B0 ;  /* 0x0000000000007941 */ /* 0x000fea0003800000 */
.L_x_5078:
        /* <DEDUP_REMOVED lines=9> */
.L_x_5080:
        /* <DEDUP_REMOVED lines=26> */
.L_x_5081:
        /* <DEDUP_REMOVED lines=8> */
.L_x_5082:
        /* <DEDUP_REMOVED lines=8> */
.L_x_5083:
        /* <DEDUP_REMOVED lines=8> */
.L_x_5084:
        /* <DEDUP_REMOVED lines=8> */
.L_x_5085:
        /* <DEDUP_REMOVED lines=9> */
.L_x_5086:
[----:B------:R-:W-:Y:S01]  /*33d10*/  IMAD.MOV.U32 R8, RZ, RZ, R14 ;  /* 0x000000ffff087224 */ /* 0x000fe200078e000e */
[----:B------:R-:W-:Y:S06]  /*33d20*/  BRA `(.L_x_5087) ;  /* 0xffffff9800ec7947 */ /* 0x000fec000383ffff */
.L_x_4866:
        /* <DEDUP_REMOVED lines=8> */
.L_x_5089:
[----:B------:R-:W-:Y:S05]  /*33db0*/  BSYNC B0 ;  /* 0x0000000000007941 */ /* 0x000fea0003800000 */
.L_x_5088:
        /* <DEDUP_REMOVED lines=10> */
.L_x_5090:
        /* <DEDUP_REMOVED lines=8> */
.L_x_5091:
        /* <DEDUP_REMOVED lines=8> */
.L_x_5092:
        /* <DEDUP_REMOVED lines=8> */
.L_x_5093:
        /* <DEDUP_REMOVED lines=9> */
.L_x_5094:
[----:B------:R-:W-:Y:S01]  /*34070*/  IMAD.MOV.U32 R8, RZ, RZ, R14 ;  /* 0x000000ffff087224 */ /* 0x000fe200078e000e */
[----:B------:R-:W-:Y:S06]  /*34080*/  BRA `(.L_x_5095) ;  /* 0xffffff9800c47947 */ /* 0x000fec000383ffff */
.L_x_4868:
[----:B------:R-:W-:Y:S01]  /*34090*/  BSSY B0, `(.L_x_5096) ;  /* 0x0000006000007945 */ /* 0x000fe20003800000 */
[----:B------:R-:W-:Y:S01]  /*340a0*/  PLOP3.LUT P6, PT, P6, PT, PT, 0x8, 0x0 ;  /* 0x000000000000781c */ /* 0x000fe200037ce170 */
[----:B0-----:R-:W-:-:S12]  /*340b0*/  IMAD.MOV.U32 R15, RZ, RZ, -0x1 ;  /* 0xffffffffff0f7424 */ /* 0x001fd800078e00ff */
[----:B-1----:R-:W-:Y:S05]  /*340c0*/  WARPSYNC.COLLECTIVE R15, `(.L_x_5097) ;  /* 0x000000000f087348 */ /* 0x002fea0003c00000 */
[----:B------:R-:W-:Y:S01]  /*340d0*/  VOTE.ANY R14, PT, P6 ;  /* 0x00000000000e7806 */ /* 0x000fe200030e0100 */
[----:B-1----:R-:W-:Y:S06]  /*340e0*/  ENDCOLLECTIVE ;  /* 0x000000000000791b */ /* 0x002fec0003800000 */
.L_x_5097:
[----:B------:R-:W-:Y:S05]  /*340f0*/  BSYNC B0 ;  /* 0x0000000000007941 */ /* 0x000fea0003800000 */
.L_x_5096:
        /* <DEDUP_REMOVED lines=10> */
.L_x_5098:
[----:B------:R-:W-:Y:S02]  /*341a0*/  IMAD.MOV.U32 R13, RZ, RZ, R6 ;  /* 0x000000ffff0d7224 */ /* 0x000fe400078e0006 */
[----:B------:R-:W-:-:S07]  /*341b0*/  IMAD.MOV.U32 R4, RZ, RZ, R14 ;  /* 0x000000ffff047224 */ /* 0x000fce00078e000e */
[----:B------:R-:W-:Y:S05]  /*341c0*/  WARPSYNC.COLLECTIVE R15, `(.L_x_5099) ;  /* 0x000000000f087348 */ /* 0x000fea0003c00000 */
[----:B------:R0:W1:Y:S02]  /*341d0*/  SHFL.IDX P6, R14, R13, R12, R11 ;  /* 0x0000000c0d0e7389 */ /* 0x00006400000c000b */
[----:B01----:R-:W-:Y:S01]  /*341e0*/  ENDCOLLECTIVE ;  /* 0x000000000000791b */ /* 0x003fe20003800000 */
.L_x_5099:
[----:B------:R-:W-:Y:S02]  /*341f0*/  IMAD.MOV.U32 R6, RZ, RZ, R14 ;  /* 0x000000ffff067224 */ /* 0x000fe400078e000e */
[----:B------:R-:W-:-:S05]  /*34200*/  IMAD.IADD R8, R0, 0x1, R16 ;  /* 0x0000000100087824 */ /* 0x000fca00078e0210 */
[----:B------:R0:W-:Y:S01]  /*34210*/  STL [R1+0xc], R8 ;  /* 0x00000c0801007387 */ /* 0x0001e20000100800 */
[----:B------:R-:W-:Y:S05]  /*34220*/  BRA `(.L_x_5100) ;  /* 0xffffff9800a87947 */ /* 0x000fea000383ffff */
.L_x_4870:
        /* <DEDUP_REMOVED lines=8> */
.L_x_5102:
[----:B------:R-:W-:Y:S05]  /*342b0*/  BSYNC B0 ;  /* 0x0000000000007941 */ /* 0x000fea0003800000 */
.L_x_5101:
[----:B------:R-:W-:Y:S01]  /*342c0*/  IMAD.MOV.U32 R0, RZ, RZ, R14 ;  /* 0x000000ffff007224 */ /* 0x000fe200078e000e */
[----:B------:R-:W-:Y:S06]  /*342d0*/  BRA `(.L_x_5103) ;  /* 0xffffff9800947947 */ /* 0x000fec000383ffff */
.L_x_4876:
[----:B0-----:R0:W1:Y:S02]  /*342e0*/  SYNCS.PHASECHK.TRANS64.TRYWAIT P0, [R0+URZ+0x2a820], R3 ;  /* 0x02a82003000075a7 */ /* 0x001064000800017f */
[----:B-1----:R-:W-:Y:S05]  /*342f0*/  @!P0 NANOSLEEP.SYNCS 0x989680 ;  /* 0x009896800000895d */ /* 0x002fea0003900000 */
[----:B------:R-:W1:Y:S02]  /*34300*/  @!P0 SYNCS.PHASECHK.TRANS64 P0, [R0+URZ+0x2a820], R3 ;  /* 0x02a82003000085a7 */ /* 0x000e64000800007f */
[----:B-1----:R-:W-:Y:S05]  /*34310*/  @!P0 BRA `(.L_x_4876) ;  /* 0xfffffffc00f08947 */ /* 0x002fea000383ffff */
[----:B------:R-:W-:Y:S05]  /*34320*/  BRA `(.L_x_5104) ;  /* 0xffffffa400387947 */ /* 0x000fea000383ffff */
.L_x_4877:
        /* <DEDUP_REMOVED lines=11> */
.L_x_5106:
[----:B------:R-:W-:Y:S05]  /*343e0*/  BSYNC B0 ;  /* 0x0000000000007941 */ /* 0x000fea0003800000 */
.L_x_5105:
[----:B------:R-:W-:Y:S05]  /*343f0*/  BRA `(.L_x_5107) ;  /* 0xffffffa400207947 */ /* 0x000fea000383ffff */
.L_x_4878:
[----:B------:R-:W-:Y:S01]  /*34400*/  BSSY B0, `(.L_x_5108) ;  /* 0x0000006000007945 */ /* 0x000fe20003800000 */
[----:B------:R-:W-:-:S07]  /*34410*/  IMAD.MOV.U32 R15, RZ, RZ, -0x1 ;  /* 0xffffffffff0f7424 */ /* 0x000fce00078e00ff */
[----:B01----:R-:W-:Y:S05]  /*34420*/  WARPSYNC.COLLECTIVE R15, `(.L_x_5109) ;  /* 0x000000000f0c7348 */ /* 0x003fea0003c00000 */
[----:B------:R-:W-:Y:S02]  /*34430*/  ELECT P6, UR62, PT ;  /* 0x00000000003e782f */ /* 0x000fe400038c0000 */
[----:B------:R-:W-:Y:S01]  /*34440*/  MOV R14, UR62 ;  /* 0x0000003e000e7c02 */ /* 0x000fe20008000f00 */
[----:B01----:R-:W-:Y:S10]  /*34450*/  ENDCOLLECTIVE ;  /* 0x000000000000791b */ /* 0x003ff40003800000 */
.L_x_5109:
[----:B------:R-:W-:Y:S05]  /*34460*/  BSYNC B0 ;  /* 0x0000000000007941 */ /* 0x000fea0003800000 */
.L_x_5108:
[----:B------:R-:W-:Y:S05]  /*34470*/  BRA `(.L_x_5110) ;  /* 0xffffffa400147947 */ /* 0x000fea000383ffff */
.L_x_4880:
[----:B0-----:R0:W1:Y:S02]  /*34480*/  SYNCS.PHASECHK.TRANS64.TRYWAIT P1, [R6+URZ], R5 ;  /* 0x00000005060075a7 */ /* 0x001064000802017f */
[----:B-1----:R-:W-:Y:S05]  /*34490*/  @!P1 NANOSLEEP.SYNCS 0x989680 ;  /* 0x009896800000995d */ /* 0x002fea0003900000 */
[----:B------:R-:W1:Y:S02]  /*344a0*/  @!P1 SYNCS.PHASECHK.TRANS64 P1, [R6+URZ], R5 ;  /* 0x00000005060095a7 */ /* 0x000e64000802007f */
[----:B-1----:R-:W-:Y:S05]  /*344b0*/  @!P1 BRA `(.L_x_4880) ;  /* 0xfffffffc00f09947 */ /* 0x002fea000383ffff */
[----:B------:R-:W-:Y:S05]  /*344c0*/  BRA `(.L_x_5111) ;  /* 0xffffffa400507947 */ /* 0x000fea000383ffff */
.L_x_4881:
[----:B-1----:R1:W2:Y:S02]  /*344d0*/  SYNCS.PHASECHK.TRANS64.TRYWAIT P1, [R7+URZ], R2 ;  /* 0x00000002070075a7 */ /* 0x0022a4000802017f */
[----:B--2---:R-:W-:Y:S05]  /*344e0*/  @!P1 NANOSLEEP.SYNCS 0x989680 ;  /* 0x009896800000995d */ /* 0x004fea0003900000 */
[----:B------:R-:W2:Y:S02]  /*344f0*/  @!P1 SYNCS.PHASECHK.TRANS64 P1, [R7+URZ], R2 ;  /* 0x00000002070095a7 */ /* 0x000ea4000802007f */
[----:B--2---:R-:W-:Y:S05]  /*34500*/  @!P1 BRA `(.L_x_4881) ;  /* 0xfffffffc00f09947 */ /* 0x004fea000383ffff */
[----:B------:R-:W-:Y:S05]  /*34510*/  BRA `(.L_x_5112) ;  /* 0xffffffa400447947 */ /* 0x000fea000383ffff */
.L_x_4883:
[----:B--2---:R2:W3:Y:S02]  /*34520*/  SYNCS.PHASECHK.TRANS64.TRYWAIT P1, [R4+URZ+0x2a860], R5 ;  /* 0x02a86005040075a7 */ /* 0x0044e4000802017f */
[----:B---3--:R-:W-:Y:S05]  /*34530*/  @!P1 NANOSLEEP.SYNCS 0x989680 ;  /* 0x009896800000995d */ /* 0x008fea0003900000 */
[----:B------:R-:W3:Y:S02]  /*34540*/  @!P1 SYNCS.PHASECHK.TRANS64 P1, [R4+URZ+0x2a860], R5 ;  /* 0x02a86005040095a7 */ /* 0x000ee4000802007f */
[----:B---3--:R-:W-:Y:S05]  /*34550*/  @!P1 BRA `(.L_x_4883) ;  /* 0xfffffffc00f09947 */ /* 0x008fea000383ffff */
[----:B------:R-:W-:Y:S05]  /*34560*/  BRA `(.L_x_5113) ;  /* 0xffffffa400487947 */ /* 0x000fea000383ffff */
.L_x_4885:
[----:B---3--:R3:W4:Y:S02]  /*34570*/  SYNCS.PHASECHK.TRANS64.TRYWAIT P1, [R3+URZ+0x2a860], R2 ;  /* 0x02a86002030075a7 */ /* 0x008724000802017f */
[----:B----4-:R-:W-:Y:S05]  /*34580*/  @!P1 NANOSLEEP.SYNCS 0x989680 ;  /* 0x009896800000995d */ /* 0x010fea0003900000 */
[----:B------:R-:W4:Y:S02]  /*34590*/  @!P1 SYNCS.PHASECHK.TRANS64 P1, [R3+URZ+0x2a860], R2 ;  /* 0x02a86002030095a7 */ /* 0x000f24000802007f */
[----:B----4-:R-:W-:Y:S05]  /*345a0*/  @!P1 BRA `(.L_x_4885) ;  /* 0xfffffffc00f09947 */ /* 0x010fea000383ffff */
[----:B------:R-:W-:Y:S05]  /*345b0*/  BRA `(.L_x_5114) ;  /* 0xffffffa400487947 */ /* 0x000fea000383ffff */
.L_x_4887:
[----:B----4-:R4:W0:Y:S02]  /*345c0*/  SYNCS.PHASECHK.TRANS64.TRYWAIT P0, [R4+URZ+0x2a880], R5 ;  /* 0x02a88005040075a7 */ /* 0x010824000800017f */
[----:B0-----:R-:W-:Y:S05]  /*345d0*/  @!P0 NANOSLEEP.SYNCS 0x989680 ;  /* 0x009896800000895d */ /* 0x001fea0003900000 */
[----:B------:R-:W0:Y:S02]  /*345e0*/  @!P0 SYNCS.PHASECHK.TRANS64 P0, [R4+URZ+0x2a880], R5 ;  /* 0x02a88005040085a7 */ /* 0x000e24000800007f */
[----:B0-----:R-:W-:Y:S05]  /*345f0*/  @!P0 BRA `(.L_x_4887) ;  /* 0xfffffffc00f08947 */ /* 0x001fea000383ffff */
[----:B------:R-:W-:Y:S05]  /*34600*/  BRA `(.L_x_4888) ;  /* 0xffffffa400447947 */ /* 0x000fea000383ffff */
.L_x_5115:
        /* <DEDUP_REMOVED lines=15> */
.L_x_13352:


//--------------------- .text._ZN7cutlass13device_kernelIN5flash11enable_sm90INS1_16FlashAttnFwdSm90INS1_25CollectiveMainloopFwdSm90ILi2EN4cute5tupleIJNS5_1CILi1EEES8_S8_EEENS6_IJNS7_ILi128EEENS7_ILi160EEENS7_ILi192EEEEEELi192ENS_12float_e4m3_tEfNS_4arch4Sm90ELb1ELb0ELb1ELb0ELb0ELb0ELb0ELb1ELb1ELb1ELb1ELb0EEENS1_21CollectiveEpilogueFwdINS6_IJSA_SC_SB_EEES9_NS_10bfloat16_tESG_Li256ELb0ELb1ELb1ELb1EEENS1_19SingleTileSchedulerILb0ELb1ELb1ELi128EEEEEEEEEvNT_6ParamsE --------------------------
	.section	.text._ZN7cutlass13device_kernelIN5flash11enable_sm90INS1_16FlashAttnFwdSm90INS1_25CollectiveMainloopFwdSm90ILi2EN4cute5tupleIJNS5_1CILi1EEES8_S8_EEENS6_IJNS7_ILi128EEENS7_ILi160EEENS7_ILi192EEEEEELi192ENS_12float_e4m3_tEfNS_4arch4Sm90ELb1ELb0ELb1ELb0ELb0ELb0ELb0ELb1ELb1ELb1ELb1ELb0EEENS1_21CollectiveEpilogueFwdINS6_IJSA_SC_SB_EEES9_NS_10bfloat16_tESG_Li256ELb0ELb1ELb1ELb1EEENS1_19SingleTileSchedulerILb0ELb1ELb1ELi128EEEEEEEEEvNT_6ParamsE,"ax",@progbits
	.align	128
.text._ZN7cutlass13device_kernelIN5flash11enable_sm90INS1_16FlashAttnFwdSm90INS1_25CollectiveMainloopFwdSm90ILi2EN4cute5tupleIJNS5_1CILi1EEES8_S8_EEENS6_IJNS7_ILi128EEENS7_ILi160EEENS7_ILi192EEEEEELi192ENS_12float_e4m3_tEfNS_4arch4Sm90ELb1ELb0ELb1ELb0ELb0ELb0ELb0ELb1ELb1ELb1ELb1ELb0EEENS1_21CollectiveEpilogueFwdINS6_IJSA_SC_SB_EEES9_NS_10bfloat16_tESG_Li256ELb0ELb1ELb1ELb1EEENS1_19SingleTileSchedulerILb0ELb1ELb1ELi128EEEEEEEEEvNT_6ParamsE:
        .type           _ZN7cutlass13device_kernelIN5flash11enable_sm90INS1_16FlashAttnFwdSm90INS1_25CollectiveMainloopFwdSm90ILi2EN4cute5tupleIJNS5_1CILi1EEES8_S8_EEENS6_IJNS7_ILi128EEENS7_ILi160EEENS7_ILi192EEEEEELi192ENS_12float_e4m3_tEfNS_4arch4Sm90ELb1ELb0ELb1ELb0ELb0ELb0ELb0ELb1ELb1ELb1ELb1ELb0EEENS1_21CollectiveEpilogueFwdINS6_IJSA_SC_SB_EEES9_NS_10bfloat16_tESG_Li256ELb0ELb1ELb1ELb1EEENS1_19SingleTileSchedulerILb0ELb1ELb1ELi128EEEEEEEEEvNT_6ParamsE,@function
        .size           _ZN7cutlass13device_kernelIN5flash11enable_sm90INS1_16FlashAttnFwdSm90INS1_25CollectiveMainloopFwdSm90ILi2EN4cute5tupleIJNS5_1CILi1EEES8_S8_EEENS6_IJNS7_ILi128EEENS7_ILi160EEENS7_ILi192EEEEEELi192ENS_12float_e4m3_tEfNS_4arch4Sm90ELb1ELb0ELb1ELb0ELb0ELb0ELb0ELb1ELb1ELb1ELb1ELb0EEENS1_21CollectiveEpilogueFwdINS6_IJSA_SC_SB_EEES9_NS_10bfloat16_tESG_Li256ELb0ELb1ELb1ELb1EEENS1_19SingleTileSchedulerILb0ELb1ELb1ELi128EEEEEEEEEvNT_6ParamsE,(.L_x_13353 - _ZN7cutlass13device_kernelIN5flash11enable_sm90INS1_16FlashAttnFwdSm90INS1_25CollectiveMainloopFwdSm90ILi2EN4cute5tupleIJNS5_1CILi1EEES8_S8_EEENS6_IJNS7_ILi128EEENS7_ILi160EEENS7_ILi192EEEEEELi192ENS_12float_e4m3_tEfNS_4arch4Sm90ELb1ELb0ELb1ELb0ELb0ELb0ELb0ELb1ELb1ELb1ELb1ELb0EEENS1_21CollectiveEpilogueFwdINS6_IJSA_SC_SB_EEES9_NS_10bfloat16_tESG_Li256ELb0ELb1ELb1ELb1EEENS1_19SingleTileSchedulerILb0ELb1ELb1ELi128EEEEEEEEEvNT_6ParamsE)
        .other          _ZN7cutlass13device_kernelIN5flash11enable_sm90INS1_16FlashAttnFwdSm90INS1_25CollectiveMainloopFwdSm90ILi2EN4cute5tupleIJNS5_1CILi1EEES8_S8_EEENS6_IJNS7_ILi128EEENS7_ILi160EEENS7_ILi192EEEEEELi192ENS_12float_e4m3_tEfNS_4arch4Sm90ELb1ELb0ELb1ELb0ELb0ELb0ELb0ELb1ELb1ELb1ELb1ELb0EEENS1_21CollectiveEpilogueFwdINS6_IJSA_SC_SB_EEES9_NS_10bfloat16_tESG_Li256ELb0ELb1ELb1ELb1EEENS1_19SingleTileSchedulerILb0ELb1ELb1ELi128EEEEEEEEEvNT_6ParamsE,@"STO_CUDA_ENTRY STV_DEFAULT"
_ZN7cutlass13device_kernelIN5flash11enable_sm90INS1_16FlashAttnFwdSm90INS1_25CollectiveMainloopFwdSm90ILi2EN4cute5tupleIJNS5_1CILi1EEES8_S8_EEENS6_IJNS7_ILi128EEENS7_ILi160EEENS7_ILi192EEEEEELi192ENS_12float_e4m3_tEfNS_4arch4Sm90ELb1ELb0ELb1ELb0ELb0ELb0ELb0ELb1ELb1ELb1ELb1ELb0EEENS1_21CollectiveEpilogueFwdINS6_IJSA_SC_SB_EEES9_NS_10bfloat16_tESG_Li256ELb0ELb1ELb1ELb1EEENS1_19SingleTileSchedulerILb0ELb1ELb1ELi128EEEEEEEEEvNT_6ParamsE:
        /* <DEDUP_REMOVED lines=17> */
.L_x_5117:
[----:B------:R-:W-:Y:S05]  /*0110*/  BSYNC B0 ;  /* 0x0000000000007941 */ /* 0x000fea0003800000 */
.L_x_5116:
        /* <DEDUP_REMOVED lines=40> */
.L_x_5118:
        /* <DEDUP_REMOVED lines=22> */
.L_x_5119:
        /* <DEDUP_REMOVED lines=18> */
.L_x_5120:
        /* <DEDUP_REMOVED lines=22> */
.L_x_5121:
        /* <DEDUP_REMOVED lines=22> */
.L_x_5122:
        /* <DEDUP_REMOVED lines=9> */
.L_x_5125:
        /* <DEDUP_REMOVED lines=47> */
[----:B------:R-:W-:Y:S02]  /*0c60*/  IMAD.IADD R0, R3, 0x1, R0 ;  /* 0x0000000103007824 */ /* 0x000fe400078e0200 */
[----:B------:R-:W-:-:S04]  /*0c70*/  IMAD.HI R2, R2, 0x66666667, RZ ;  /* 0x6666666702027827 */ /* 0x000fc800078e02ff */
[----:B------:R-:W-:Y:S01]  /*0c80*/  IMAD.HI R0, R0, 0x66666667, RZ ;  /* 0x6666666700007827 */ /* 0x000fe200078e02ff */
[----:B------:R-:W-:-:S04]  /*0c90*/  SHF.R.U32.HI R3, RZ, 0x1f, R2 ;  /* 0x0000001fff037819 */ /* 0x000fc80000011602 */
[----:B------:R-:W-:Y:S02]  /*0ca0*/  SHF.R.U32.HI R5, RZ, 0x1f, R0 ;  /* 0x0000001fff057819 */ /* 0x000fe40000011600 */
[----:B------:R-:W-:Y:S02]  /*0cb0*/  LEA.HI.SX32 R3, R2, R3, 0x1a ;  /* 0x0000000302037211 */ /* 0x000fe400078fd2ff */
[----:B------:R-:W-:-:S04]  /*0cc0*/  LEA.HI.SX32 R0, R0, R5, 0x1a ;  /* 0x0000000500007211 */ /* 0x000fc800078fd2ff */
[----:B------:R-:W-:-:S04]  /*0cd0*/  VIMNMX R11, R3, R0, PT ;  /* 0x00000000030b7248 */ /* 0x000fc80003fe0100 */
[----:B------:R-:W-:-:S13]  /*0ce0*/  ISETP.GE.AND P1, PT, R11, 0x1, PT ;  /* 0x000000010b00780c */ /* 0x000fda0003f26270 */
[----:B0-----:R-:W-:Y:S05]  /*0cf0*/  @!P1 BRA `(.L_x_5127) ;  /* 0x00000000006c9947 */ /* 0x001fea0003800000 */
[-C--:B------:R-:W-:Y:S02]  /*0d00*/  IABS R7, R4.reuse ;  /* 0x0000000400077213 */ /* 0x080fe40000000000 */
        /* <DEDUP_REMOVED lines=26> */
.L_x_5127:
[-C--:B------:R-:W-:Y:S01]  /*0eb0*/  IMAD R18, R18, R23.reuse, RZ ;  /* 0x0000001712127224 */ /* 0x080fe200078e02ff */
[----:B------:R-:W-:Y:S01]  /*0ec0*/  USHF.R.S32.HI UR37, URZ, 0x1f, UR36 ;  /* 0x0000001f3f257899 */ /* 0x000fe20008011424 */
[----:B------:R-:W-:Y:S01]  /*0ed0*/  VIADD R105, R10, 0xffffff80 ;  /* 0xffffff800a697836 */ /* 0x000fe20000000000 */
[----:B------:R-:W-:Y:S01]  /*0ee0*/  PLOP3.LUT P0, PT, PT, PT, PT, 0x80, 0x0 ;  /* 0x000000000000781c */ /* 0x000fe20003f0f070 */
[----:B------:R-:W-:Y:S01]  /*0ef0*/  IMAD.MOV.U32 R0, RZ, RZ, RZ ;  /* 0x000000ffff007224 */ /* 0x000fe200078e00ff */
[----:B------:R-:W-:Y:S02]  /*0f00*/  VIADDMNMX R23, R18, R23, R11, PT ;  /* 0x0000001712177246 */ /* 0x000fe4000380010b */
[----:B------:R-:W-:Y:S01]  /*0f10*/  CS2R R10, SRZ ;  /* 0x00000000000a7805 */ /* 0x000fe2000001ff00 */
[----:B------:R-:W-:Y:S01]  /*0f20*/  IMAD.MOV.U32 R2, RZ, RZ, RZ ;  /* 0x000000ffff027224 */ /* 0x000fe200078e00ff */
[----:B------:R-:W-:Y:S02]  /*0f30*/  CS2R R48, SRZ ;  /* 0x0000000000307805 */ /* 0x000fe4000001ff00 */
[----:B------:R-:W-:Y:S01]  /*0f40*/  ISETP.GT.AND P1, PT, R23, R18, PT ;  /* 0x000000121700720c */ /* 0x000fe20003f24270 */
        /* <DEDUP_REMOVED lines=40> */
[----:B------:R-:W-:Y:S01]  /*11d0*/  CS2R R98, SRZ ;  /* 0x0000000000627805 */ /* 0x000fe2000001ff00 */
[----:B------:R-:W-:Y:S01]  /*11e0*/  IMAD.MOV.U32 R79, RZ, RZ, RZ ;  /* 0x000000ffff4f7224 */ /* 0x000fe200078e00ff */
[----:B------:R-:W-:Y:S02]  /*11f0*/  CS2R R108, SRZ ;  /* 0x00000000006c7805 */ /* 0x000fe4000001ff00 */
[----:B------:R-:W-:Y:S02]  /*1200*/  CS2R R110, SRZ ;  /* 0x00000000006e7805 */ /* 0x000fe4000001ff00 */
[----:B------:R-:W-:Y:S02]  /*1210*/  CS2R R106, SRZ ;  /* 0x00000000006a7805 */ /* 0x000fe4000001ff00 */
[----:B------:R-:W-:-:S02]  /*1220*/  CS2R R112, SRZ ;  /* 0x0000000000707805 */ /* 0x000fc4000001ff00 */
[----:B------:R-:W-:Y:S01]  /*1230*/  CS2R R116, SRZ ;  /* 0x0000000000747805 */ /* 0x000fe2000001ff00 */
[----:B------:R-:W-:Y:S01]  /*1240*/  IMAD.MOV.U32 R126, RZ, RZ, RZ ;  /* 0x000000ffff7e7224 */ /* 0x000fe200078e00ff */
[----:B------:R-:W-:Y:S02]  /*1250*/  CS2R R118, SRZ ;  /* 0x0000000000767805 */ /* 0x000fe4000001ff00 */
[----:B------:R-:W-:Y:S01]  /*1260*/  CS2R R114, SRZ ;  /* 0x0000000000727805 */ /* 0x000fe2000001ff00 */
[----:B------:R-:W-:Y:S01]  /*1270*/  IMAD R104, R16, R27, RZ ;  /* 0x0000001b10687224 */ /* 0x000fe200078e02ff */
        /* <DEDUP_REMOVED lines=35> */
.L_x_5129:
        /* <DEDUP_REMOVED lines=45> */
.L_x_5226:
[----:B------:R-:W-:Y:S05]  /*1780*/  @!P1 BRA `(.L_x_5131) ;  /* 0x0000000000049947 */ /* 0x000fea0003800000 */
[----:B------:R-:W-:Y:S01]  /*1790*/  BPT.TRAP 0x1 ;  /* 0x000000040000795c */ /* 0x000fe20000300000 */
.L_x_5131:
[----:B------:R1:W2:Y:S01]  /*17a0*/  SYNCS.PHASECHK.TRANS64.TRYWAIT P2, [UR40+0x33430], R6 ;  /* 0x03343006ff0075a7 */ /* 0x0002a20008040168 */
[----:B------:R-:W-:Y:S05]  /*17b0*/  @!P1 BRA `(.L_x_5132) ;  /* 0x0000000000049947 */ /* 0x000fea0003800000 */
[----:B------:R-:W-:Y:S01]  /*17c0*/  BPT.TRAP 0x1 ;  /* 0x000000040000795c */ /* 0x000fe20000300000 */
.L_x_5132:
[----:B------:R-:W3:Y:S02]  /*17d0*/  S2R R2, SR_TID.X ;  /* 0x0000000000027919 */ /* 0x000ee40000002100 */
[----:B---3--:R-:W-:-:S04]  /*17e0*/  LOP3.LUT R2, R2, 0x7f, RZ, 0xc0, !PT ;  /* 0x0000007f02027812 */ /* 0x008fc800078ec0ff */
[----:B------:R-:W-:Y:S01]  /*17f0*/  ISETP.NE.AND P0, PT, R2, RZ, PT ;  /* 0x000000ff0200720c */ /* 0x000fe20003f05270 */
[----:B------:R-:W-:-:S05]  /*1800*/  IMAD.U32 R2, RZ, RZ, UR42 ;  /* 0x0000002aff027e24 */ /* 0x000fca000f8e00ff */
[----:B------:R-:W-:Y:S01]  /*1810*/  LOP3.LUT R2, R2, 0x10000, RZ, 0xfc, !PT ;  /* 0x0001000002027812 */ /* 0x000fe200078efcff */
[----:B--2---:R-:W-:Y:S06]  /*1820*/  @P2 BRA `(.L_x_5133) ;  /* 0x0000000000082947 */ /* 0x004fec0003800000 */
[----:B------:R-:W2:Y:S02]  /*1830*/  SYNCS.PHASECHK.TRANS64.TRYWAIT P2, [UR40+0x33430], R6 ;  /* 0x03343006ff0075a7 */ /* 0x000ea40008040168 */
[----:B--2---:R-:W-:Y:S05]  /*1840*/  @!P2 BRA `(.L_x_5134) ;  /* 0x00000140008ca947 */ /* 0x004fea0003800000 */
.L_x_5133:
[----:B------:R-:W-:Y:S05]  /*1850*/  WARPSYNC.ALL ;  /* 0x0000000000007948 */ /* 0x000fea0003800000 */
[----:B0-----:R-:W-:Y:S01]  /*1860*/  IMAD.MOV.U32 R3, RZ, RZ, -0x7fffffe0 ;  /* 0x80000020ff037424 */ /* 0x001fe200078e00ff */
[----:B------:R-:W-:Y:S01]  /*1870*/  UIADD3 UR4, UR40, 0x24200, URZ ;  /* 0x0002420028047890 */ /* 0x000fe2000fffe03f */
[C---:B------:R-:W-:Y:S01]  /*1880*/  R2UR UR8, R2.reuse ;  /* 0x00000000020872ca */ /* 0x040fe200000e0000 */
[----:B------:R-:W-:Y:S02]  /*1890*/  WARPGROUP.ARRIVE ;  /* 0x00000000000079c5 */ /* 0x000fe40000000000 */
        /* <DEDUP_REMOVED lines=23> */
[----:B------:R-:W0:Y:S01]  /*1a10*/  LDC R8, c[0x0][0x448] ;  /* 0x00011200ff087b82 */ /* 0x000e220000000800 */
[----:B------:R-:W-:Y:S01]  /*1a20*/  UIADD3 UR4, UR52, 0x200, URZ ;  /* 0x0000020034047890 */ /* 0x000fe2000fffe03f */
[----:B------:R-:W-:Y:S01]  /*1a30*/  LEA.HI R108, R108, R105, RZ, 0x2 ;  /* 0x000000696c6c7211 */ /* 0x000fe200078f10ff */
[----:B------:R-:W-:Y:S01]  /*1a40*/  UMOV UR22, UR8 ;  /* 0x0000000800167c82 */ /* 0x000fe20008000000 */
[----:B------:R-:W-:Y:S01]  /*1a50*/  UMOV UR15, 0x80000020 ;  /* 0x80000020000f7882 */ /* 0x000fe20000000000 */
[----:B------:R-:W-:Y:S01]  /*1a60*/  UMOV UR5, 0x80000020 ;  /* 0x8000002000057882 */ /* 0x000fe20000000000 */
[----:B------:R-:W-:Y:S01]  /*1a70*/  UMOV UR18, UR10 ;  /* 0x0000000a00127c82 */ /* 0x000fe20008000000 */
[----:B------:R-:W-:Y:S01]  /*1a80*/  UIADD3 UR10, UR52, 0x2, URZ ;  /* 0x00000002340a7890 */ /* 0x000fe2000fffe03f */
[----:B------:R-:W-:Y:S01]  /*1a90*/  LOP3.LUT R108, R108, 0xfffffffc, RZ, 0xc0, !PT ;  /* 0xfffffffc6c6c7812 */ /* 0x000fe200078ec0ff */
[----:B------:R-:W-:Y:S01]  /*1aa0*/  UMOV UR14, UR4 ;  /* 0x00000004000e7c82 */ /* 0x000fe20008000000 */
[----:B------:R-:W-:Y:S01]  /*1ab0*/  UIADD3 UR7, UR6, 0x2, URZ ;  /* 0x0000000206077890 */ /* 0x000fe2000fffe03f */
[----:B------:R-:W3:Y:S01]  /*1ac0*/  S2UR UR42, SR_CgaCtaId ;  /* 0x00000000002a79c3 */ /* 0x000ee20000008800 */
[----:B------:R-:W-:Y:S01]  /*1ad0*/  UMOV UR9, UR5 ;  /* 0x0000000500097c82 */ /* 0x000fe20008000000 */
[----:B------:R-:W-:Y:S01]  /*1ae0*/  UMOV UR11, 0x80000020 ;  /* 0x80000020000b7882 */ /* 0x000fe20000000000 */
[----:B------:R-:W-:Y:S01]  /*1af0*/  IMAD.IADD R108, R105, 0x1, -R108 ;  /* 0x00000001696c7824 */ /* 0x000fe200078e0a6c */
[----:B------:R-:W-:-:S02]  /*1b00*/  UMOV UR54, URZ ;  /* 0x0000003f00367c82 */ /* 0x000fc40008000000 */
[----:B------:R-:W-:Y:S01]  /*1b10*/  UMOV UR4, UR7 ;  /* 0x0000000700047c82 */ /* 0x000fe20008000000 */
[----:B------:R-:W-:Y:S01]  /*1b20*/  UIADD3 UR7, UR52, 0x102, URZ ;  /* 0x0000010234077890 */ /* 0x000fe2000fffe03f */
[----:B------:R-:W-:Y:S01]  /*1b30*/  UMOV UR8, UR4 ;  /* 0x0000000400087c82 */ /* 0x000fe20008000000 */
[----:B0-----:R-:W-:Y:S02]  /*1b40*/  ISETP.NE.AND P2, PT, R8, 0x1, PT ;  /* 0x000000010800780c */ /* 0x001fe40003f45270 */
[----:B------:R-:W-:-:S05]  /*1b50*/  LOP3.LUT R8, R107, 0xffffff80, RZ, 0xc0, !PT ;  /* 0xffffff806b087812 */ /* 0x000fca00078ec0ff */
[----:B------:R-:W-:Y:S01]  /*1b60*/  IMAD.IADD R8, R105, 0x1, -R8 ;  /* 0x0000000169087824 */ /* 0x000fe200078e0a08 */
[----:B------:R-:W-:Y:S02]  /*1b70*/  WARPGROUP.DEPBAR.LE gsb0, 0x0 ;  /* 0x00008000000079c5 */ /* 0x000fe40000010000 */
[----:B------:R-:W-:-:S06]  /*1b80*/  WARPGROUP.ARRIVE ;  /* 0x00000000000079c5 */ /* 0x000fcc0000000000 */
[----:B------:R-:W-:Y:S03]  /*1b90*/  QGMMA.64x32x32.F32.E4M3.E4M3 R72, gdesc[UR24], RZ, !UPT, gsb0 ;  /* 0x00600000184879f3 */ /* 0x000fe6000c0008ff */
[----:B------:R-:W-:Y:S02]  /*1ba0*/  WARPGROUP.DEPBAR.LE gsb0, 0x0 ;  /* 0x00008000000079c5 */ /* 0x000fe40000010000 */
[----:B------:R-:W-:-:S06]  /*1bb0*/  WARPGROUP.ARRIVE ;  /* 0x00000000000079c5 */ /* 0x000fcc0000000000 */
[----:B------:R-:W-:Y:S01]  /*1bc0*/  QGMMA.64x32x32.F32.E4M3.E4M3 R56, gdesc[UR20], RZ, !UPT, gsb0 ;  /* 0x00600000143879f3 */ /* 0x000fe2000c0008ff */
[----:B------:R-:W-:Y:S02]  /*1bd0*/  UIADD3 UR20, UR6, 0x402, URZ ;  /* 0x0000040206147890 */ /* 0x000fe4000fffe03f */
[----:B------:R-:W-:Y:S01]  /*1be0*/  UIADD3 UR22, UR52, 0x502, URZ ;  /* 0x0000050234167890 */ /* 0x000fe2000fffe03f */
[----:B------:R-:W-:Y:S01]  /*1bf0*/  UMOV UR21, 0x80000020 ;  /* 0x8000002000157882 */ /* 0x000fe20000000000 */
[----:B------:R-:W-:Y:S01]  /*1c00*/  UMOV UR23, 0x80000020 ;  /* 0x8000002000177882 */ /* 0x000fe20000000000 */
        /* <DEDUP_REMOVED lines=11> */
[----:B------:R-:W-:Y:S02]  /*1cc0*/  UIADD3 UR13, UR6, 0x200, URZ ;  /* 0x00000200060d7890 */ /* 0x000fe4000fffe03f */
        /* <DEDUP_REMOVED lines=38> */
[----:B------:R-:W-:Y:S01]  /*1f30*/  UMOV UR10, UR12 ;  /* 0x0000000c000a7c82 */ /* 0x000fe20008000000 */
[----:B------:R-:W-:Y:S01]  /*1f40*/  UMOV UR11, 0x80000020 ;  /* 0x80000020000b7882 */ /* 0x000fe20000000000 */
        /* <DEDUP_REMOVED lines=19> */
[----:B------:R-:W-:Y:S01]  /*2080*/  UMOV UR14, UR16 ;  /* 0x00000010000e7c82 */ /* 0x000fe20008000000 */
[----:B------:R-:W-:Y:S02]  /*2090*/  UIADD3 UR16, UR6, 0x400, URZ ;  /* 0x0000040006107890 */ /* 0x000fe4000fffe03f */
        /* <DEDUP_REMOVED lines=70> */
[C---:B--2---:R-:W-:Y:S01]  /*2500*/  FMUL.FTZ R5, R0.reuse, R88 ;  /* 0x0000005800057220 */ /* 0x044fe20000410000 */
[C---:B-1----:R-:W-:Y:S01]  /*2510*/  FMUL.FTZ R6, R0.reuse, R92 ;  /* 0x0000005c00067220 */ /* 0x042fe20000410000 */
[----:B------:R-:W0:Y:S01]  /*2520*/  @P2 LDC R88, c[0x0][0x450] ;  /* 0x00011400ff582b82 */ /* 0x000e220000000800 */
[C---:B------:R-:W-:Y:S01]  /*2530*/  FMUL.FTZ R90, R0.reuse, R90 ;  /* 0x0000005a005a7220 */ /* 0x040fe20000410000 */
[----:B------:R-:W-:Y:S01]  /*2540*/  QGMMA.64x32x32.F32.E4M3.E4M3 R72, gdesc[UR20], R72, gsb0 ;  /* 0x00600000144879f3 */ /* 0x000fe20008000848 */
[----:B------:R-:W-:Y:S01]  /*2550*/  UIADD3 UR22, UR52, 0x602, URZ ;  /* 0x0000060234167890 */ /* 0x000fe2000fffe03f */
[C---:B------:R-:W-:Y:S01]  /*2560*/  FMUL.FTZ R91, R0.reuse, R91 ;  /* 0x0000005b005b7220 */ /* 0x040fe20000410000 */
[----:B------:R-:W-:Y:S01]  /*2570*/  UMOV UR23, 0x80000020 ;  /* 0x8000002000177882 */ /* 0x000fe20000000000 */
        /* <DEDUP_REMOVED lines=12> */
[----:B------:R-:W-:-:S05]  /*2640*/  FMUL.FTZ R13, R0, R101 ;  /* 0x00000065000d7220 */ /* 0x000fca0000410000 */
[----:B------:R-:W4:Y:S08]  /*2650*/  MUFU.TANH R94, R94 ;  /* 0x0000005e005e7308 */ /* 0x000f300000002400 */
[----:B------:R-:W5:Y:S08]  /*2660*/  MUFU.TANH R95, R95 ;  /* 0x0000005f005f7308 */ /* 0x000f700000002400 */
[----:B------:R-:W3:Y:S08]  /*2670*/  MUFU.TANH R98, R98 ;  /* 0x0000006200627308 */ /* 0x000ef00000002400 */
[----:B------:R-:W3:Y:S08]  /*2680*/  MUFU.TANH R99, R99 ;  /* 0x0000006300637308 */ /* 0x000ef00000002400 */
[----:B------:R-:W3:Y:S01]  /*2690*/  MUFU.TANH R102, R102 ;  /* 0x0000006600667308 */ /* 0x000ee20000002400 */
[----:B------:R-:W-:-:S02]  /*26a0*/  WARPGROUP.DEPBAR.LE gsb0, 0x0 ;  /* 0x00008000000079c5 */ /* 0x000fc40000010000 */
[----:B------:R-:W-:Y:S01]  /*26b0*/  WARPGROUP.ARRIVE ;  /* 0x00000000000079c5 */ /* 0x000fe20000000000 */
[C---:B------:R-:W-:Y:S01]  /*26c0*/  FMUL.FTZ R14, R0.reuse, R72 ;  /* 0x00000048000e7220 */ /* 0x040fe20000410000 */
[C---:B------:R-:W-:Y:S01]  /*26d0*/  FMUL.FTZ R20, R0.reuse, R76 ;  /* 0x0000004c00147220 */ /* 0x040fe20000410000 */
[----:B------:R-:W-:Y:S01]  /*26e0*/  FMUL.FTZ R72, R0, R80 ;  /* 0x0000005000487220 */ /* 0x000fe20000410000 */
[----:B------:R-:W-:Y:S01]  /*26f0*/  LEA.HI R76, R106, R106, RZ, 0x1 ;  /* 0x0000006a6a4c7211 */ /* 0x000fe200078f08ff */
[C---:B------:R-:W-:Y:S01]  /*2700*/  FMUL.FTZ R21, R0.reuse, R77 ;  /* 0x0000004d00157220 */ /* 0x040fe20000410000 */
[----:B------:R-:W-:Y:S01]  /*2710*/  QGMMA.64x32x32.F32.E4M3.E4M3 R56, gdesc[UR20], R56, gsb0 ;  /* 0x00600000143879f3 */ /* 0x000fe20008000838 */
[C---:B------:R-:W-:Y:S01]  /*2720*/  FMUL.FTZ R74, R0.reuse, R74 ;  /* 0x0000004a004a7220 */ /* 0x040fe20000410000 */
[----:B------:R-:W-:Y:S01]  /*2730*/  FMUL.FTZ R78, R0, R78 ;  /* 0x0000004e004e7220 */ /* 0x000fe20000410000 */
[----:B------:R-:W-:Y:S01]  /*2740*/  LOP3.LUT R77, R76, 0x3fffffe, RZ, 0xc0, !PT ;  /* 0x03fffffe4c4d7812 */ /* 0x000fe200078ec0ff */
[----:B------:R-:W-:Y:S01]  /*2750*/  UIADD3 UR22, UR52, 0x682, URZ ;  /* 0x0000068234167890 */ /* 0x000fe2000fffe03f */
[----:B------:R1:W-:Y:S01]  /*2760*/  MUFU.TANH R118, R74 ;  /* 0x0000004a00767308 */ /* 0x0003e20000002400 */
[----:B------:R-:W-:Y:S01]  /*2770*/  FMUL.FTZ R79, R0, R79 ;  /* 0x0000004f004f7220 */ /* 0x000fe20000410000 */
[----:B------:R-:W-:Y:S01]  /*2780*/  UMOV UR23, 0x80000020 ;  /* 0x8000002000177882 */ /* 0x000fe20000000000 */
[----:B------:R-:W-:-:S02]  /*2790*/  IMAD.IADD R77, R106, 0x1, -R77 ;  /* 0x000000016a4d7824 */ /* 0x000fc400078e0a4d */
[C---:B------:R-:W-:Y:S01]  /*27a0*/  FMUL.FTZ R15, R0.reuse, R73 ;  /* 0x00000049000f7220 */ /* 0x040fe20000410000 */
[C---:B------:R-:W-:Y:S01]  /*27b0*/  FMUL.FTZ R73, R0.reuse, R81 ;  /* 0x0000005100497220 */ /* 0x040fe20000410000 */
[C---:B------:R-:W-:Y:S01]  /*27c0*/  FMUL.FTZ R75, R0.reuse, R75 ;  /* 0x0000004b004b7220 */ /* 0x040fe20000410000 */
[C---:B------:R-:W-:Y:S01]  /*27d0*/  FMUL.FTZ R82, R0.reuse, R82 ;  /* 0x0000005200527220 */ /* 0x040fe20000410000 */
[----:B------:R-:W-:Y:S01]  /*27e0*/  MUFU.TANH R120, R78 ;  /* 0x0000004e00787308 */ /* 0x000fe20000002400 */
[C---:B-1----:R-:W-:Y:S01]  /*27f0*/  FMUL.FTZ R74, R0.reuse, R84 ;  /* 0x00000054004a7220 */ /* 0x042fe20000410000 */
[C---:B------:R-:W-:Y:S01]  /*2800*/  FMUL.FTZ R83, R0.reuse, R83 ;  /* 0x0000005300537220 */ /* 0x040fe20000410000 */
[----:B------:R-:W1:Y:S01]  /*2810*/  @P2 LDC R84, c[0x0][0x44c] ;  /* 0x00011300ff542b82 */ /* 0x000e620000000800 */
[C---:B------:R-:W-:Y:S01]  /*2820*/  FMUL.FTZ R86, R0.reuse, R86 ;  /* 0x0000005600567220 */ /* 0x040fe20000410000 */
[----:B------:R-:W-:-:S03]  /*2830*/  FMUL.FTZ R87, R0, R87 ;  /* 0x0000005700577220 */ /* 0x000fc60000410000 */
[----:B------:R2:W-:Y:S08]  /*2840*/  MUFU.TANH R116, R79 ;  /* 0x0000004f00747308 */ /* 0x0005f00000002400 */
[----:B------:R-:W3:Y:S01]  /*2850*/  MUFU.TANH R103, R103 ;  /* 0x0000006700677308 */ /* 0x000ee20000002400 */
[----:B--2---:R-:W-:-:S04]  /*2860*/  LEA.HI R79, R108, R108, RZ, 0x1 ;  /* 0x0000006c6c4f7211 */ /* 0x004fc800078f08ff */
[----:B------:R-:W-:-:S03]  /*2870*/  LOP3.LUT R79, R79, 0x1ffffffe, RZ, 0xc0, !PT ;  /* 0x1ffffffe4f4f7812 */ /* 0x000fc600078ec0ff */
[----:B------:R2:W3:Y:S08]  /*2880*/  MUFU.TANH R126, R75 ;  /* 0x0000004b007e7308 */ /* 0x0004f00000002400 */
[----:B------:R-:W3:Y:S01]  /*2890*/  MUFU.TANH R82, R82 ;  /* 0x0000005200527308 */ /* 0x000ee20000002400 */
[----:B--2---:R-:W-:-:S07]  /*28a0*/  FMUL.FTZ R75, R0, R85 ;  /* 0x00000055004b7220 */ /* 0x004fce0000410000 */
[----:B------:R-:W2:Y:S01]  /*28b0*/  MUFU.TANH R83, R83 ;  /* 0x0000005300537308 */ /* 0x000ea20000002400 */
[----:B------:R-:W-:Y:S02]  /*28c0*/  WARPGROUP.DEPBAR.LE gsb0, 0x0 ;  /* 0x00008000000079c5 */ /* 0x000fe40000010000 */
[C---:B------:R-:W-:Y:S01]  /*28d0*/  FMUL.FTZ R7, R0.reuse, R58 ;  /* 0x0000003a00077220 */ /* 0x040fe20000410000 */
[C---:B------:R-:W-:Y:S01]  /*28e0*/  FMUL.FTZ R59, R0.reuse, R59 ;  /* 0x0000003b003b7220 */ /* 0x040fe20000410000 */
[----:B------:R-:W-:Y:S01]  /*28f0*/  WARPGROUP.ARRIVE ;  /* 0x00000000000079c5 */ /* 0x000fe20000000000 */
[C---:B------:R-:W-:Y:S02]  /*2900*/  FMUL.FTZ R63, R0.reuse, R63 ;  /* 0x0000003f003f7220 */ /* 0x040fe40000410000 */
[----:B------:R4:W-:Y:S01]  /*2910*/  MUFU.TANH R80, R7 ;  /* 0x0000000700507308 */ /* 0x0009e20000002400 */
[C---:B------:R-:W-:Y:S01]  /*2920*/  FMUL.FTZ R62, R0.reuse, R62 ;  /* 0x0000003e003e7220 */ /* 0x040fe20000410000 */
[C---:B------:R-:W-:Y:S01]  /*2930*/  FMUL.FTZ R66, R0.reuse, R66 ;  /* 0x0000004200427220 */ /* 0x040fe20000410000 */
[C---:B------:R-:W-:Y:S01]  /*2940*/  FMUL.FTZ R67, R0.reuse, R67 ;  /* 0x0000004300437220 */ /* 0x040fe20000410000 */
[----:B------:R-:W-:Y:S01]  /*2950*/  QGMMA.64x32x32.F32.E4M3.E4M3 R40, gdesc[UR20], R40, gsb0 ;  /* 0x00600000142879f3 */ /* 0x000fe20008000828 */
[C---:B------:R-:W-:Y:S01]  /*2960*/  FMUL.FTZ R58, R0.reuse, R60 ;  /* 0x0000003c003a7220 */ /* 0x040fe20000410000 */
[C---:B------:R-:W-:Y:S01]  /*2970*/  FMUL.FTZ R60, R0.reuse, R61 ;  /* 0x0000003d003c7220 */ /* 0x040fe20000410000 */
[C---:B------:R-:W-:Y:S01]  /*2980*/  FMUL.FTZ R61, R0.reuse, R64 ;  /* 0x00000040003d7220 */ /* 0x040fe20000410000 */
[----:B------:R0:W-:Y:S01]  /*2990*/  MUFU.TANH R96, R59 ;  /* 0x0000003b00607308 */ /* 0x0001e20000002400 */
[----:B----4-:R-:W-:Y:S01]  /*29a0*/  SHF.R.S32.HI R7, RZ, 0x1f, R8 ;  /* 0x0000001fff077819 */ /* 0x010fe20000011408 */
[C---:B------:R-:W-:Y:S01]  /*29b0*/  FMUL.FTZ R64, R0.reuse, R69 ;  /* 0x0000004500407220 */ /* 0x040fe20000410000 */
[----:B------:R-:W-:Y:S01]  /*29c0*/  UIADD3 UR22, UR52, 0x702, URZ ;  /* 0x0000070234167890 */ /* 0x000fe2000fffe03f */
[C---:B------:R-:W-:Y:S01]  /*29d0*/  FMUL.FTZ R70, R0.reuse, R70 ;  /* 0x0000004600467220 */ /* 0x040fe20000410000 */
[CC--:B------:R-:W-:Y:S01]  /*29e0*/  LEA.HI R76, R7.reuse, R8.reuse, RZ, 0x2 ;  /* 0x00000008074c7211 */ /* 0x0c0fe200078f10ff */
[----:B------:R-:W-:Y:S01]  /*29f0*/  UMOV UR23, 0x80000020 ;  /* 0x8000002000177882 */ /* 0x000fe20000000000 */
[C---:B------:R-:W-:Y:S01]  /*2a00*/  FMUL.FTZ R71, R0.reuse, R71 ;  /* 0x0000004700477220 */ /* 0x040fe20000410000 */
[----:B------:R4:W-:Y:S01]  /*2a10*/  MUFU.TANH R92, R63 ;  /* 0x0000003f005c7308 */ /* 0x0009e20000002400 */
[----:B0-----:R-:W-:Y:S01]  /*2a20*/  LEA.HI R59, R7, R8, RZ, 0x5 ;  /* 0x00000008073b7211 */ /* 0x001fe200078f28ff */
[C---:B------:R-:W-:Y:S01]  /*2a30*/  FMUL.FTZ R56, R0.reuse, R56 ;  /* 0x0000003800387220 */ /* 0x040fe20000410000 */
[--C-:B------:R-:W-:Y:S01]  /*2a40*/  SHF.R.S32.HI R7, RZ, 0x2, R76.reuse ;  /* 0x00000002ff077819 */ /* 0x100fe2000001144c */
[----:B------:R-:W-:Y:S01]  /*2a50*/  FMUL.FTZ R57, R0, R57 ;  /* 0x0000003900397220 */ /* 0x000fe20000410000 */
[----:B------:R-:W-:-:S02]  /*2a60*/  SHF.R.S32.HI R78, RZ, 0x1f, R76 ;  /* 0x0000001fff4e7819 */ /* 0x000fc4000001144c */
[----:B------:R-:W-:Y:S01]  /*2a70*/  SHF.R.S32.HI R59, RZ, 0x5, R59 ;  /* 0x00000005ff3b7819 */ /* 0x000fe2000001143b */
[----:B------:R0:W-:Y:S01]  /*2a80*/  MUFU.TANH R81, R62 ;  /* 0x0000003e00517308 */ /* 0x0001e20000002400 */
[----:B------:R-:W-:Y:S01]  /*2a90*/  LEA.HI R78, R78, R7, RZ, 0x3 ;  /* 0x000000074e4e7211 */ /* 0x000fe200078f18ff */
[----:B----4-:R-:W-:Y:S02]  /*2aa0*/  FMUL.FTZ R63, R0, R68 ;  /* 0x00000044003f7220 */ /* 0x010fe40000410000 */
[----:B------:R-:W-:Y:S01]  /*2ab0*/  IMAD R59, R59, 0x10, R22 ;  /* 0x000000103b3b7824 */ /* 0x000fe200078e0216 */
[----:B------:R-:W-:-:S03]  /*2ac0*/  LOP3.LUT R78, R78, 0xfffffff8, RZ, 0xc0, !PT ;  /* 0xfffffff84e4e7812 */ /* 0x000fc600078ec0ff */
[----:B------:R-:W4:Y:S01]  /*2ad0*/  MUFU.TANH R86, R86 ;  /* 0x0000005600567308 */ /* 0x000f220000002400 */
[----:B------:R-:W-:Y:S01]  /*2ae0*/  IADD3 R78, R59, R7, -R78 ;  /* 0x000000073b4e7210 */ /* 0x000fe20007ffe84e */
[----:B------:R-:W-:Y:S02]  /*2af0*/  IMAD.IADD R7, R108, 0x1, -R79 ;  /* 0x000000016c077824 */ /* 0x000fe400078e0a4f */
[----:B0-----:R-:W-:Y:S01]  /*2b00*/  FMUL.FTZ R62, R0, R65 ;  /* 0x00000041003e7220 */ /* 0x001fe20000410000 */
[----:B------:R-:W-:Y:S01]  /*2b10*/  LOP3.LUT R65, R76, 0x7ffffffc, RZ, 0xc0, !PT ;  /* 0x7ffffffc4c417812 */ /* 0x000fe200078ec0ff */
[----:B------:R-:W-:Y:S02]  /*2b20*/  IMAD R78, R77, 0x40, R78 ;  /* 0x000000404d4e7824 */ /* 0x000fe400078e024e */
[----:B------:R-:W0:Y:S02]  /*2b30*/  MUFU.TANH R87, R87 ;  /* 0x0000005700577308 */ /* 0x000e240000002400 */
[----:B------:R-:W-:-:S02]  /*2b40*/  IMAD.IADD R8, R8, 0x1, -R65 ;  /* 0x0000000108087824 */ /* 0x000fc400078e0a41 */
[----:B------:R-:W-:-:S04]  /*2b50*/  IMAD R7, R7, 0x8, R78 ;  /* 0x0000000807077824 */ /* 0x000fc800078e024e */
[----:B-1----:R-:W-:Y:S01]  /*2b60*/  @P2 IMAD.HI.U32 R59, R7, R84, RZ ;  /* 0x00000054073b2227 */ /* 0x002fe200078e00ff */
[----:B------:R1:W0:Y:S03]  /*2b70*/  MUFU.TANH R78, R66 ;  /* 0x00000042004e7308 */ /* 0x0002260000002400 */
[----:B------:R-:W-:Y:S01]  /*2b80*/  IMAD.MOV.U32 R77, RZ, RZ, R7 ;  /* 0x000000ffff4d7224 */ /* 0x000fe200078e0007 */
[----:B------:R-:W-:Y:S01]  /*2b90*/  @P2 SHF.R.U32.HI R77, RZ, R88, R59 ;  /* 0x00000058ff4d2219 */ /* 0x000fe2000001163b */
[----:B------:R-:W-:Y:S01]  /*2ba0*/  IMAD.MOV.U32 R84, RZ, RZ, -0xa0 ;  /* 0xffffff60ff547424 */ /* 0x000fe200078e00ff */
[----:B------:R-:W5:Y:S02]  /*2bb0*/  LDC R59, c[0x0][0x288] ;  /* 0x0000a200ff3b7b82 */ /* 0x000f640000000800 */
[----:B------:R3:W0:Y:S01]  /*2bc0*/  MUFU.TANH R88, R67 ;  /* 0x0000004300587308 */ /* 0x0006220000002400 */
[----:B------:R-:W2:Y:S01]  /*2bd0*/  SHFL.IDX PT, R68, R77, 0x1, 0x1c1f ;  /* 0x003c1f004d447f89 */ /* 0x000ea200000e0000 */
[----:B-1----:R-:W-:-:S02]  /*2be0*/  IMAD R66, R23, -0xa0, R104 ;  /* 0xffffff6017427824 */ /* 0x002fc400078e0268 */
[----:B------:R-:W-:-:S04]  /*2bf0*/  IMAD R65, R23, R84, 0xa1 ;  /* 0x000000a117417424 */ /* 0x000fc800078e0254 */
[----:B------:R-:W-:Y:S01]  /*2c00*/  IMAD R65, R8, -0x2, R65 ;  /* 0xfffffffe08417824 */ /* 0x000fe200078e0241 */
[----:B------:R-:W-:Y:S02]  /*2c10*/  WARPGROUP.DEPBAR.LE gsb0, 0x0 ;  /* 0x00008000000079c5 */ /* 0x000fe40000010000 */
[----:B---3--:R-:W-:Y:S01]  /*2c20*/  VIADD R67, R66, 0xa0 ;  /* 0x000000a042437836 */ /* 0x008fe20000000000 */
[----:B------:R-:W-:Y:S01]  /*2c30*/  WARPGROUP.ARRIVE ;  /* 0x00000000000079c5 */ /* 0x000fe20000000000 */
[----:B------:R-:W1:Y:S01]  /*2c40*/  MUFU.TANH R70, R70 ;  /* 0x0000004600467308 */ /* 0x000e620000002400 */
[----:B------:R-:W-:Y:S01]  /*2c50*/  FMUL.FTZ R42, R0, R42 ;  /* 0x0000002a002a7220 */ /* 0x000fe20000410000 */
[----:B------:R-:W-:Y:S02]  /*2c60*/  IMAD R67, R8, -0x2, R67 ;  /* 0xfffffffe08437824 */ /* 0x000fe400078e0243 */
[C---:B------:R-:W-:Y:S01]  /*2c70*/  FMUL.FTZ R43, R0.reuse, R43 ;  /* 0x0000002b002b7220 */ /* 0x040fe20000410000 */
[C---:B------:R-:W-:Y:S01]  /*2c80*/  FMUL.FTZ R46, R0.reuse, R46 ;  /* 0x0000002e002e7220 */ /* 0x040fe20000410000 */
[----:B------:R-:W-:Y:S01]  /*2c90*/  QGMMA.64x32x32.F32.E4M3.E4M3 R24, gdesc[UR20], R24, gsb0 ;  /* 0x00600000141879f3 */ /* 0x000fe20008000818 */
[C---:B------:R-:W-:Y:S01]  /*2ca0*/  FMUL.FTZ R47, R0.reuse, R47 ;  /* 0x0000002f002f7220 */ /* 0x040fe20000410000 */
[C---:B------:R-:W-:Y:S01]  /*2cb0*/  FMUL.FTZ R50, R0.reuse, R50 ;  /* 0x0000003200327220 */ /* 0x040fe20000410000 */
[----:B------:R-:W3:Y:S01]  /*2cc0*/  MUFU.TANH R71, R71 ;  /* 0x0000004700477308 */ /* 0x000ee20000002400 */
[----:B-----5:R-:W-:Y:S01]  /*2cd0*/  IADD3 R108, R65, -R59, R104 ;  /* 0x8000003b416c7210 */ /* 0x020fe20007ffe068 */
[C---:B------:R-:W-:Y:S01]  /*2ce0*/  FMUL.FTZ R65, R0.reuse, R40 ;  /* 0x0000002800417220 */ /* 0x040fe20000410000 */
[C---:B------:R-:W-:Y:S01]  /*2cf0*/  FMUL.FTZ R40, R0.reuse, R41 ;  /* 0x0000002900287220 */ /* 0x040fe20000410000 */
[----:B------:R-:W-:Y:S01]  /*2d00*/  FMUL.FTZ R51, R0, R51 ;  /* 0x0000003300337220 */ /* 0x000fe20000410000 */
[----:B--2---:R-:W-:Y:S01]  /*2d10*/  VIADDMNMX R69, R68, R108, R67, PT ;  /* 0x0000006c44457246 */ /* 0x004fe20003800143 */
[C---:B------:R-:W-:Y:S01]  /*2d20*/  FMUL.FTZ R54, R0.reuse, R54 ;  /* 0x0000003600367220 */ /* 0x040fe20000410000 */
[C---:B------:R-:W-:Y:S01]  /*2d30*/  FMUL.FTZ R55, R0.reuse, R55 ;  /* 0x0000003700377220 */ /* 0x040fe20000410000 */
[----:B------:R-:W2:Y:S01]  /*2d40*/  MUFU.TANH R42, R42 ;  /* 0x0000002a002a7308 */ /* 0x000ea20000002400 */
[C---:B------:R-:W-:Y:S01]  /*2d50*/  ISETP.GT.AND P5, PT, R69.reuse, RZ, PT ;  /* 0x000000ff4500720c */ /* 0x040fe20003fa4270 */
[C---:B------:R-:W-:Y:S01]  /*2d60*/  FMUL.FTZ R52, R0.reuse, R52 ;  /* 0x0000003400347220 */ /* 0x040fe20000410000 */
[C---:B------:R-:W-:Y:S01]  /*2d70*/  ISETP.GT.AND P6, PT, R69.reuse, 0x1, PT ;  /* 0x000000014500780c */ /* 0x040fe20003fc4270 */
[C---:B------:R-:W-:Y:S01]  /*2d80*/  FMUL.FTZ R53, R0.reuse, R53 ;  /* 0x0000003500357220 */ /* 0x040fe20000410000 */
[----:B------:R-:W-:Y:S01]  /*2d90*/  ISETP.GT.AND P3, PT, R69, 0x8, PT ;  /* 0x000000084500780c */ /* 0x000fe20003f64270 */
[----:B------:R-:W-:Y:S01]  /*2da0*/  FMUL.FTZ R45, R0, R45 ;  /* 0x0000002d002d7220 */ /* 0x000fe20000410000 */
[----:B------:R-:W-:Y:S01]  /*2db0*/  FSEL R132, R90, -INF , P5 ;  /* 0xff8000005a847808 */ /* 0x000fe20002800000 */
[----:B------:R-:W5:Y:S01]  /*2dc0*/  MUFU.TANH R66, R43 ;  /* 0x0000002b00427308 */ /* 0x000f620000002400 */
[----:B------:R-:W-:Y:S01]  /*2dd0*/  FSEL R112, R91, -INF , P6 ;  /* 0xff8000005b707808 */ /* 0x000fe20003000000 */
[C---:B------:R-:W-:Y:S01]  /*2de0*/  FMUL.FTZ R48, R0.reuse, R48 ;  /* 0x0000003000307220 */ /* 0x040fe20000410000 */
[----:B------:R-:W-:Y:S01]  /*2df0*/  ISETP.GT.AND P4, PT, R69, 0x9, PT ;  /* 0x000000094500780c */ /* 0x000fe20003f84270 */
[----:B------:R-:W-:Y:S01]  /*2e00*/  FMUL.FTZ R49, R0, R49 ;  /* 0x0000003100317220 */ /* 0x000fe20000410000 */
[----:B------:R-:W-:-:S02]  /*2e10*/  FSEL R128, R94, -INF , P3 ;  /* 0xff8000005e807808 */ /* 0x000fc40001800000 */
[----:B------:R-:W-:Y:S01]  /*2e20*/  FMNMX.FTZ R41, R132, R112, !PT ;  /* 0x0000007084297209 */ /* 0x000fe20007810000 */
[----:B------:R-:W5:Y:S01]  /*2e30*/  MUFU.TANH R46, R46 ;  /* 0x0000002e002e7308 */ /* 0x000f620000002400 */
[----:B------:R-:W-:Y:S02]  /*2e40*/  ISETP.GT.AND P5, PT, R69, 0x10, PT ;  /* 0x000000104500780c */ /* 0x000fe40003fa4270 */
[----:B------:R-:W-:Y:S02]  /*2e50*/  FSEL R114, R95, -INF , P4 ;  /* 0xff8000005f727808 */ /* 0x000fe40002000000 */
[----:B------:R-:W-:Y:S02]  /*2e60*/  FMNMX.FTZ R41, R128, R41, !PT ;  /* 0x0000002980297209 */ /* 0x000fe40007810000 */
[----:B------:R-:W-:Y:S01]  /*2e70*/  ISETP.GT.AND P3, PT, R69, 0x11, PT ;  /* 0x000000114500780c */ /* 0x000fe20003f64270 */
[----:B------:R-:W5:Y:S01]  /*2e80*/  MUFU.TANH R47, R47 ;  /* 0x0000002f002f7308 */ /* 0x000f620000002400 */
[----:B------:R-:W-:-:S02]  /*2e90*/  FSEL R130, R98, -INF , P5 ;  /* 0xff80000062827808 */ /* 0x000fc40002800000 */
[----:B------:R-:W-:Y:S02]  /*2ea0*/  FMNMX.FTZ R41, R114, R41, !PT ;  /* 0x0000002972297209 */ /* 0x000fe40007810000 */
[----:B------:R-:W-:Y:S02]  /*2eb0*/  ISETP.GT.AND P4, PT, R69, 0x18, PT ;  /* 0x000000184500780c */ /* 0x000fe40003f84270 */
[----:B------:R-:W-:Y:S01]  /*2ec0*/  FSEL R136, R99, -INF , P3 ;  /* 0xff80000063887808 */ /* 0x000fe20001800000 */
[----:B------:R-:W5:Y:S01]  /*2ed0*/  MUFU.TANH R68, R50 ;  /* 0x0000003200447308 */ /* 0x000f620000002400 */
[----:B------:R-:W-:Y:S02]  /*2ee0*/  FMNMX.FTZ R41, R130, R41, !PT ;  /* 0x0000002982297209 */ /* 0x000fe40007810000 */
[----:B------:R-:W-:Y:S02]  /*2ef0*/  ISETP.GT.AND P3, PT, R69, 0x19, PT ;  /* 0x000000194500780c */ /* 0x000fe40003f64270 */
        /* <DEDUP_REMOVED lines=8> */
[----:B------:R-:W-:Y:S01]  /*2f80*/  FSEL R118, R118, -INF , P4 ;  /* 0xff80000076767808 */ /* 0x000fe20002000000 */
[----:B------:R-:W-:-:S02]  /*2f90*/  WARPGROUP.DEPBAR.LE gsb0, 0x0 ;  /* 0x00008000000079c5 */ /* 0x000fc40000010000 */
[----:B------:R-:W-:Y:S01]  /*2fa0*/  FMNMX.FTZ R41, R124, R41, !PT ;  /* 0x000000297c297209 */ /* 0x000fe20007810000 */
[C---:B------:R-:W-:Y:S01]  /*2fb0*/  FMUL.FTZ R26, R0.reuse, R26 ;  /* 0x0000001a001a7220 */ /* 0x040fe20000410000 */
[C---:B------:R-:W-:Y:S01]  /*2fc0*/  ISETP.GT.AND P4, PT, R69.reuse, 0x28, PT ;  /* 0x000000284500780c */ /* 0x040fe20003f84270 */
[----:B------:R-:W-:Y:S01]  /*2fd0*/  FMUL.FTZ R27, R0, R27 ;  /* 0x0000001b001b7220 */ /* 0x000fe20000410000 */
[----:B------:R-:W-:Y:S01]  /*2fe0*/  FSEL R126, R126, -INF , P3 ;  /* 0xff8000007e7e7808 */ /* 0x000fe20001800000 */
[----:B------:R-:W-:Y:S01]  /*2ff0*/  MUFU.TANH R76, R26 ;  /* 0x0000001a004c7308 */ /* 0x000fe20000002400 */
[----:B------:R-:W-:Y:S01]  /*3000*/  FMNMX.FTZ R41, R118, R41, !PT ;  /* 0x0000002976297209 */ /* 0x000fe20007810000 */
[C---:B------:R-:W-:Y:S01]  /*3010*/  FMUL.FTZ R31, R0.reuse, R31 ;  /* 0x0000001f001f7220 */ /* 0x040fe20000410000 */
[C---:B------:R-:W-:Y:S01]  /*3020*/  ISETP.GT.AND P3, PT, R69.reuse, 0x29, PT ;  /* 0x000000294500780c */ /* 0x040fe20003f64270 */
[----:B------:R-:W-:Y:S01]  /*3030*/  FMUL.FTZ R35, R0, R35 ;  /* 0x0000002300237220 */ /* 0x000fe20000410000 */
[----:B------:R-:W-:Y:S01]  /*3040*/  FSEL R120, R120, -INF , P4 ;  /* 0xff80000078787808 */ /* 0x000fe20002000000 */
[----:B------:R-:W-:Y:S01]  /*3050*/  FMUL.FTZ R39, R0, R39 ;  /* 0x0000002700277220 */ /* 0x000fe20000410000 */
[----:B------:R-:W-:Y:S01]  /*3060*/  FMNMX.FTZ R41, R126, R41, !PT ;  /* 0x000000297e297209 */ /* 0x000fe20007810000 */
[----:B------:R-:W5:Y:S01]  /*3070*/  MUFU.TANH R55, R55 ;  /* 0x0000003700377308 */ /* 0x000f620000002400 */
[C---:B------:R-:W-:Y:S01]  /*3080*/  ISETP.GT.AND P4, PT, R69.reuse, 0x30, PT ;  /* 0x000000304500780c */ /* 0x040fe20003f84270 */
[----:B------:R-:W-:Y:S01]  /*3090*/  FMUL.FTZ R32, R0, R32 ;  /* 0x0000002000207220 */ /* 0x000fe20000410000 */
[----:B------:R-:W-:Y:S01]  /*30a0*/  FSEL R116, R116, -INF , P3 ;  /* 0xff80000074747808 */ /* 0x000fe20001800000 */
[----:B------:R-:W-:Y:S01]  /*30b0*/  FMUL.FTZ R33, R0, R33 ;  /* 0x0000002100217220 */ /* 0x000fe20000410000 */
[----:B------:R-:W-:Y:S01]  /*30c0*/  FMNMX.FTZ R41, R120, R41, !PT ;  /* 0x0000002978297209 */ /* 0x000fe20007810000 */
[----:B------:R-:W-:Y:S01]  /*30d0*/  FMUL.FTZ R25, R0, R25 ;  /* 0x0000001900197220 */ /* 0x000fe20000410000 */
[C---:B------:R-:W-:Y:S01]  /*30e0*/  ISETP.GT.AND P3, PT, R69.reuse, 0x31, PT ;  /* 0x000000314500780c */ /* 0x040fe20003f64270 */
[----:B------:R-:W-:Y:S01]  /*30f0*/  MUFU.TANH R31, R31 ;  /* 0x0000001f001f7308 */ /* 0x000fe20000002400 */
[----:B------:R-:W-:Y:S01]  /*3100*/  FSEL R110, R82, -INF , P4 ;  /* 0xff800000526e7808 */ /* 0x000fe20002000000 */
[----:B------:R-:W-:Y:S01]  /*3110*/  FMUL.FTZ R28, R0, R28 ;  /* 0x0000001c001c7220 */ /* 0x000fe20000410000 */
[----:B------:R-:W-:Y:S01]  /*3120*/  FMNMX.FTZ R41, R116, R41, !PT ;  /* 0x0000002974297209 */ /* 0x000fe20007810000 */
[C---:B------:R-:W-:Y:S01]  /*3130*/  FMUL.FTZ R29, R0.reuse, R29 ;  /* 0x0000001d001d7220 */ /* 0x040fe20000410000 */
[----:B------:R-:W-:Y:S01]  /*3140*/  ISETP.GT.AND P4, PT, R69, 0x38, PT ;  /* 0x000000384500780c */ /* 0x000fe20003f84270 */
[----:B------:R-:W-:Y:S01]  /*3150*/  FMUL.FTZ R24, R0, R24 ;  /* 0x0000001800187220 */ /* 0x000fe20000410000 */
[----:B------:R-:W-:Y:S01]  /*3160*/  FSEL R106, R83, -INF , P3 ;  /* 0xff800000536a7808 */ /* 0x000fe20001800000 */
[----:B------:R-:W-:Y:S01]  /*3170*/  MUFU.TANH R35, R35 ;  /* 0x0000002300237308 */ /* 0x000fe20000002400 */
[----:B------:R-:W-:Y:S01]  /*3180*/  FMNMX.FTZ R41, R110, R41, !PT ;  /* 0x000000296e297209 */ /* 0x000fe20007810000 */
[C---:B------:R-:W-:Y:S01]  /*3190*/  FMUL.FTZ R37, R0.reuse, R37 ;  /* 0x0000002500257220 */ /* 0x040fe20000410000 */
[----:B------:R-:W-:Y:S01]  /*31a0*/  ISETP.GT.AND P3, PT, R69, 0x39, PT ;  /* 0x000000394500780c */ /* 0x000fe20003f64270 */
[----:B------:R-:W-:Y:S01]  /*31b0*/  FMUL.FTZ R36, R0, R36 ;  /* 0x0000002400247220 */ /* 0x000fe20000410000 */
[----:B----4-:R-:W-:-:S02]  /*31c0*/  FSEL R102, R86, -INF , P4 ;  /* 0xff80000056667808 */ /* 0x010fc40002000000 */
[----:B------:R-:W-:Y:S01]  /*31d0*/  FMNMX.FTZ R41, R106, R41, !PT ;  /* 0x000000296a297209 */ /* 0x000fe20007810000 */
[----:B------:R-:W-:Y:S01]  /*31e0*/  MUFU.TANH R39, R39 ;  /* 0x0000002700277308 */ /* 0x000fe20000002400 */
[----:B------:R-:W-:Y:S02]  /*31f0*/  ISETP.GT.AND P4, PT, R69, 0x40, PT ;  /* 0x000000404500780c */ /* 0x000fe40003f84270 */
[----:B0-----:R-:W-:Y:S02]  /*3200*/  FSEL R100, R87, -INF , P3 ;  /* 0xff80000057647808 */ /* 0x001fe40001800000 */
[----:B------:R-:W-:Y:S02]  /*3210*/  FMNMX.FTZ R41, R102, R41, !PT ;  /* 0x0000002966297209 */ /* 0x000fe40007810000 */
[----:B------:R-:W-:Y:S01]  /*3220*/  ISETP.GT.AND P3, PT, R69, 0x41, PT ;  /* 0x000000414500780c */ /* 0x000fe20003f64270 */
[----:B------:R0:W-:Y:S01]  /*3230*/  MUFU.TANH R144, R32 ;  /* 0x0000002000907308 */ /* 0x0001e20000002400 */
[----:B------:R-:W-:-:S02]  /*3240*/  FSEL R98, R80, -INF , P4 ;  /* 0xff80000050627808 */ /* 0x000fc40002000000 */
[----:B------:R-:W-:Y:S02]  /*3250*/  FMNMX.FTZ R41, R100, R41, !PT ;  /* 0x0000002964297209 */ /* 0x000fe40007810000 */
[C---:B------:R-:W-:Y:S02]  /*3260*/  ISETP.GT.AND P4, PT, R69.reuse, 0x48, PT ;  /* 0x000000484500780c */ /* 0x040fe40003f84270 */
[----:B------:R-:W-:Y:S01]  /*3270*/  FSEL R96, R96, -INF , P3 ;  /* 0xff80000060607808 */ /* 0x000fe20001800000 */
[----:B------:R-:W-:Y:S01]  /*3280*/  MUFU.TANH R5, R5 ;  /* 0x0000000500057308 */ /* 0x000fe20000002400 */
[----:B------:R-:W-:Y:S01]  /*3290*/  FMNMX.FTZ R41, R98, R41, !PT ;  /* 0x0000002962297209 */ /* 0x000fe20007810000 */
[----:B0-----:R-:W0:Y:S01]  /*32a0*/  SHFL.IDX PT, R32, R77, RZ, 0x1c1f ;  /* 0x001c1fff4d207589 */ /* 0x001e2200000e0000 */
[----:B------:R-:W-:Y:S02]  /*32b0*/  ISETP.GT.AND P3, PT, R69, 0x49, PT ;  /* 0x000000494500780c */ /* 0x000fe40003f64270 */
[----:B------:R-:W-:-:S02]  /*32c0*/  FSEL R94, R81, -INF , P4 ;  /* 0xff800000515e7808 */ /* 0x000fc40002000000 */
[----:B------:R-:W-:Y:S01]  /*32d0*/  FMNMX.FTZ R41, R96, R41, !PT ;  /* 0x0000002960297209 */ /* 0x000fe20007810000 */
[----:B------:R-:W-:Y:S01]  /*32e0*/  MUFU.TANH R4, R4 ;  /* 0x0000000400047308 */ /* 0x000fe20000002400 */
[C---:B------:R-:W-:Y:S02]  /*32f0*/  ISETP.GT.AND P4, PT, R69.reuse, 0x50, PT ;  /* 0x000000504500780c */ /* 0x040fe40003f84270 */
[----:B------:R-:W-:Y:S02]  /*3300*/  FSEL R92, R92, -INF , P3 ;  /* 0xff8000005c5c7808 */ /* 0x000fe40001800000 */
[----:B------:R-:W-:Y:S02]  /*3310*/  FMNMX.FTZ R41, R94, R41, !PT ;  /* 0x000000295e297209 */ /* 0x000fe40007810000 */
[----:B------:R-:W-:Y:S01]  /*3320*/  ISETP.GT.AND P3, PT, R69, 0x51, PT ;  /* 0x000000514500780c */ /* 0x000fe20003f64270 */
[----:B------:R-:W-:Y:S01]  /*3330*/  MUFU.TANH R6, R6 ;  /* 0x0000000600067308 */ /* 0x000fe20000002400 */
[----:B------:R-:W-:-:S02]  /*3340*/  FSEL R90, R78, -INF , P4 ;  /* 0xff8000004e5a7808 */ /* 0x000fc40002000000 */
[----:B------:R-:W-:Y:S02]  /*3350*/  FMNMX.FTZ R41, R92, R41, !PT ;  /* 0x000000295c297209 */ /* 0x000fe40007810000 */
[C---:B------:R-:W-:Y:S02]  /*3360*/  ISETP.GT.AND P4, PT, R69.reuse, 0x58, PT ;  /* 0x000000584500780c */ /* 0x040fe40003f84270 */
[----:B------:R-:W-:Y:S01]  /*3370*/  FSEL R88, R88, -INF , P3 ;  /* 0xff80000058587808 */ /* 0x000fe20001800000 */
[----:B------:R-:W-:Y:S01]  /*3380*/  MUFU.TANH R9, R9 ;  /* 0x0000000900097308 */ /* 0x000fe20000002400 */
[----:B------:R-:W-:Y:S02]  /*3390*/  FMNMX.FTZ R41, R90, R41, !PT ;  /* 0x000000295a297209 */ /* 0x000fe40007810000 */
[----:B------:R-:W-:Y:S02]  /*33a0*/  ISETP.GT.AND P3, PT, R69, 0x59, PT ;  /* 0x000000594500780c */ /* 0x000fe40003f64270 */
[----:B-1----:R-:W-:-:S02]  /*33b0*/  FSEL R86, R70, -INF , P4 ;  /* 0xff80000046567808 */ /* 0x002fc40002000000 */
[----:B------:R-:W-:Y:S01]  /*33c0*/  FMNMX.FTZ R41, R88, R41, !PT ;  /* 0x0000002958297209 */ /* 0x000fe20007810000 */
[----:B------:R1:W4:Y:S01]  /*33d0*/  MUFU.TANH R70, R27 ;  /* 0x0000001b00467308 */ /* 0x0003220000002400 */
[----:B------:R-:W-:Y:S02]  /*33e0*/  ISETP.GT.AND P4, PT, R69, 0x60, PT ;  /* 0x000000604500780c */ /* 0x000fe40003f84270 */
[----:B---3--:R-:W-:Y:S02]  /*33f0*/  FSEL R80, R71, -INF , P3 ;  /* 0xff80000047507808 */ /* 0x008fe40001800000 */
[----:B------:R-:W-:Y:S01]  /*3400*/  FMNMX.FTZ R43, R86, R41, !PT ;  /* 0x00000029562b7209 */ /* 0x000fe20007810000 */
[----:B------:R-:W-:Y:S01]  /*3410*/  FMUL.FTZ R41, R0, R30 ;  /* 0x0000001e00297220 */ /* 0x000fe20000410000 */
[----:B------:R-:W-:Y:S01]  /*3420*/  ISETP.GT.AND P3, PT, R69, 0x61, PT ;  /* 0x000000614500780c */ /* 0x000fe20003f64270 */
[----:B------:R-:W-:Y:S01]  /*3430*/  MUFU.TANH R10, R10 ;  /* 0x0000000a000a7308 */ /* 0x000fe20000002400 */
[----:B--2---:R-:W-:Y:S01]  /*3440*/  FSEL R50, R42, -INF , P4 ;  /* 0xff8000002a327808 */ /* 0x004fe20002000000 */
[----:B-1----:R-:W-:Y:S01]  /*3450*/  FMUL.FTZ R27, R0, R34 ;  /* 0x00000022001b7220 */ /* 0x002fe20000410000 */
[----:B------:R-:W-:-:S02]  /*3460*/  FMNMX.FTZ R43, R80, R43, !PT ;  /* 0x0000002b502b7209 */ /* 0x000fc40007810000 */
[C---:B------:R-:W-:Y:S02]  /*3470*/  ISETP.GT.AND P4, PT, R69.reuse, 0x68, PT ;  /* 0x000000684500780c */ /* 0x040fe40003f84270 */
[----:B-----5:R-:W-:Y:S01]  /*3480*/  FSEL R26, R66, -INF , P3 ;  /* 0xff800000421a7808 */ /* 0x020fe20001800000 */
[----:B------:R-:W1:Y:S01]  /*3490*/  MUFU.TANH R41, R41 ;  /* 0x0000002900297308 */ /* 0x000e620000002400 */
[----:B------:R-:W-:Y:S02]  /*34a0*/  FMNMX.FTZ R43, R50, R43, !PT ;  /* 0x0000002b322b7209 */ /* 0x000fe40007810000 */
[C---:B------:R-:W-:Y:S02]  /*34b0*/  ISETP.GT.AND P3, PT, R69.reuse, 0x69, PT ;  /* 0x000000694500780c */ /* 0x040fe40003f64270 */
[----:B------:R-:W-:Y:S02]  /*34c0*/  FSEL R30, R46, -INF , P4 ;  /* 0xff8000002e1e7808 */ /* 0x000fe40002000000 */
[----:B------:R-:W-:Y:S01]  /*34d0*/  FMNMX.FTZ R43, R26, R43, !PT ;  /* 0x0000002b1a2b7209 */ /* 0x000fe20007810000 */
[----:B------:R-:W-:Y:S01]  /*34e0*/  MUFU.TANH R11, R11 ;  /* 0x0000000b000b7308 */ /* 0x000fe20000002400 */
[----:B------:R-:W-:-:S02]  /*34f0*/  ISETP.GT.AND P4, PT, R69, 0x70, PT ;  /* 0x000000704500780c */ /* 0x000fc40003f84270 */
[----:B------:R-:W-:Y:S02]  /*3500*/  FSEL R42, R47, -INF , P3 ;  /* 0xff8000002f2a7808 */ /* 0x000fe40001800000 */
[----:B------:R-:W-:Y:S02]  /*3510*/  FMNMX.FTZ R43, R30, R43, !PT ;  /* 0x0000002b1e2b7209 */ /* 0x000fe40007810000 */
[C---:B------:R-:W-:Y:S01]  /*3520*/  ISETP.GT.AND P3, PT, R69.reuse, 0x71, PT ;  /* 0x000000714500780c */ /* 0x040fe20003f64270 */
[----:B------:R2:W3:Y:S01]  /*3530*/  MUFU.TANH R47, R27 ;  /* 0x0000001b002f7308 */ /* 0x0004e20000002400 */
[----:B------:R-:W-:Y:S02]  /*3540*/  FSEL R34, R68, -INF , P4 ;  /* 0xff80000044227808 */ /* 0x000fe40002000000 */
[----:B------:R-:W-:Y:S02]  /*3550*/  FMNMX.FTZ R43, R42, R43, !PT ;  /* 0x0000002b2a2b7209 */ /* 0x000fe40007810000 */
[----:B------:R-:W-:-:S02]  /*3560*/  ISETP.GT.AND P4, PT, R69, 0x78, PT ;  /* 0x000000784500780c */ /* 0x000fc40003f84270 */
[----:B------:R-:W-:Y:S01]  /*3570*/  FSEL R46, R51, -INF , P3 ;  /* 0xff800000332e7808 */ /* 0x000fe20001800000 */
[----:B------:R-:W-:Y:S01]  /*3580*/  MUFU.TANH R138, R52 ;  /* 0x00000034008a7308 */ /* 0x000fe20000002400 */
[----:B------:R-:W-:Y:S01]  /*3590*/  FMNMX.FTZ R43, R34, R43, !PT ;  /* 0x0000002b222b7209 */ /* 0x000fe20007810000 */
[----:B--2---:R-:W-:Y:S01]  /*35a0*/  FMUL.FTZ R27, R0, R38 ;  /* 0x00000026001b7220 */ /* 0x004fe20000410000 */
[C---:B------:R-:W-:Y:S02]  /*35b0*/  ISETP.GT.AND P3, PT, R69.reuse, 0x79, PT ;  /* 0x000000794500780c */ /* 0x040fe40003f64270 */
[----:B------:R-:W-:Y:S02]  /*35c0*/  FSEL R54, R54, -INF , P4 ;  /* 0xff80000036367808 */ /* 0x000fe40002000000 */
[----:B------:R-:W-:Y:S01]  /*35d0*/  FMNMX.FTZ R43, R46, R43, !PT ;  /* 0x0000002b2e2b7209 */ /* 0x000fe20007810000 */
[----:B------:R2:W5:Y:S01]  /*35e0*/  MUFU.TANH R82, R27 ;  /* 0x0000001b00527308 */ /* 0x0005620000002400 */
[----:B------:R-:W-:-:S02]  /*35f0*/  ISETP.GT.AND P4, PT, R69, 0x80, PT ;  /* 0x000000804500780c */ /* 0x000fc40003f84270 */
[----:B------:R-:W-:Y:S02]  /*3600*/  FSEL R66, R55, -INF , P3 ;  /* 0xff80000037427808 */ /* 0x000fe40001800000 */
[----:B------:R-:W-:Y:S02]  /*3610*/  FMNMX.FTZ R43, R54, R43, !PT ;  /* 0x0000002b362b7209 */ /* 0x000fe40007810000 */
[C---:B------:R-:W-:Y:S01]  /*3620*/  ISETP.GT.AND P3, PT, R69.reuse, 0x81, PT ;  /* 0x000000814500780c */ /* 0x040fe20003f64270 */
[----:B------:R-:W0:Y:S01]  /*3630*/  MUFU.TANH R12, R12 ;  /* 0x0000000c000c7308 */ /* 0x000e220000002400 */
[----:B------:R-:W-:Y:S01]  /*3640*/  FSEL R38, R76, -INF , P4 ;  /* 0xff8000004c267808 */ /* 0x000fe20002000000 */
[----:B--2---:R-:W-:Y:S01]  /*3650*/  FMUL.FTZ R27, R0, R44 ;  /* 0x0000002c001b7220 */ /* 0x004fe20000410000 */
[----:B------:R-:W-:Y:S02]  /*3660*/  FMNMX.FTZ R43, R66, R43, !PT ;  /* 0x0000002b422b7209 */ /* 0x000fe40007810000 */
[----:B------:R-:W-:-:S02]  /*3670*/  ISETP.GT.AND P4, PT, R69, 0x88, PT ;  /* 0x000000884500780c */ /* 0x000fc40003f84270 */
[----:B----4-:R-:W-:Y:S01]  /*3680*/  FSEL R68, R70, -INF , P3 ;  /* 0xff80000046447808 */ /* 0x010fe20001800000 */
[----:B------:R-:W-:Y:S01]  /*3690*/  MUFU.TANH R146, R33 ;  /* 0x0000002100927308 */ /* 0x000fe20000002400 */
[----:B------:R-:W-:Y:S02]  /*36a0*/  FMNMX.FTZ R43, R38, R43, !PT ;  /* 0x0000002b262b7209 */ /* 0x000fe40007810000 */
[----:B------:R-:W-:Y:S02]  /*36b0*/  ISETP.GT.AND P3, PT, R69, 0x89, PT ;  /* 0x000000894500780c */ /* 0x000fe40003f64270 */
[----:B-1----:R-:W-:Y:S02]  /*36c0*/  FSEL R70, R41, -INF , P4 ;  /* 0xff80000029467808 */ /* 0x002fe40002000000 */
[----:B------:R-:W-:Y:S01]  /*36d0*/  FMNMX.FTZ R43, R68, R43, !PT ;  /* 0x0000002b442b7209 */ /* 0x000fe20007810000 */
[----:B------:R-:W-:Y:S01]  /*36e0*/  MUFU.TANH R41, R27 ;  /* 0x0000001b00297308 */ /* 0x000fe20000002400 */
[----:B------:R-:W-:-:S02]  /*36f0*/  ISETP.GT.AND P4, PT, R69, 0x90, PT ;  /* 0x000000904500780c */ /* 0x000fc40003f84270 */
[----:B------:R-:W-:Y:S02]  /*3700*/  FSEL R76, R31, -INF , P3 ;  /* 0xff8000001f4c7808 */ /* 0x000fe40001800000 */
[----:B------:R-:W-:Y:S02]  /*3710*/  FMNMX.FTZ R43, R70, R43, !PT ;  /* 0x0000002b462b7209 */ /* 0x000fe40007810000 */
[----:B------:R-:W-:Y:S01]  /*3720*/  ISETP.GT.AND P3, PT, R69, 0x91, PT ;  /* 0x000000914500780c */ /* 0x000fe20003f64270 */
[----:B------:R-:W1:Y:S01]  /*3730*/  MUFU.TANH R13, R13 ;  /* 0x0000000d000d7308 */ /* 0x000e620000002400 */
[----:B---3--:R-:W-:Y:S02]  /*3740*/  FSEL R44, R47, -INF , P4 ;  /* 0xff8000002f2c7808 */ /* 0x008fe40002000000 */
[----:B------:R-:W-:Y:S02]  /*3750*/  FMNMX.FTZ R43, R76, R43, !PT ;  /* 0x0000002b4c2b7209 */ /* 0x000fe40007810000 */
[----:B------:R-:W-:-:S02]  /*3760*/  ISETP.GT.AND P4, PT, R69, 0x98, PT ;  /* 0x000000984500780c */ /* 0x000fc40003f84270 */
[----:B------:R-:W-:Y:S01]  /*3770*/  FSEL R78, R35, -INF , P3 ;  /* 0xff800000234e7808 */ /* 0x000fe20001800000 */
[----:B------:R2:W-:Y:S01]  /*3780*/  MUFU.TANH R47, R53 ;  /* 0x00000035002f7308 */ /* 0x0005e20000002400 */
[----:B------:R-:W-:Y:S02]  /*3790*/  FMNMX.FTZ R43, R44, R43, !PT ;  /* 0x0000002b2c2b7209 */ /* 0x000fe40007810000 */
[----:B------:R-:W-:Y:S02]  /*37a0*/  ISETP.GT.AND P3, PT, R69, 0x99, PT ;  /* 0x000000994500780c */ /* 0x000fe40003f64270 */
[----:B-----5:R-:W-:Y:S02]  /*37b0*/  FSEL R82, R82, -INF , P4 ;  /* 0xff80000052527808 */ /* 0x020fe40002000000 */
[----:B------:R-:W-:Y:S01]  /*37c0*/  FMNMX.FTZ R43, R78, R43, !PT ;  /* 0x0000002b4e2b7209 */ /* 0x000fe20007810000 */
[----:B------:R-:W-:Y:S01]  /*37d0*/  MUFU.TANH R142, R28 ;  /* 0x0000001c008e7308 */ /* 0x000fe20000002400 */
[----:B------:R-:W-:-:S02]  /*37e0*/  FSEL R84, R39, -INF , P3 ;  /* 0xff80000027547808 */ /* 0x000fc40001800000 */
[----:B------:R-:W-:Y:S02]  /*37f0*/  FMNMX.FTZ R43, R82, R43, !PT ;  /* 0x0000002b522b7209 */ /* 0x000fe40007810000 */
[----:B0-----:R-:W-:Y:S02]  /*3800*/  VIADDMNMX R67, R32, R108, R67, PT ;  /* 0x0000006c20437246 */ /* 0x001fe40003800143 */
[----:B------:R-:W-:Y:S01]  /*3810*/  FMNMX.FTZ R43, R84, R43, !PT ;  /* 0x0000002b542b7209 */ /* 0x000fe20007810000 */
[----:B------:R-:W0:Y:S01]  /*3820*/  MUFU.TANH R14, R14 ;  /* 0x0000000e000e7308 */ /* 0x000e220000002400 */
[C---:B------:R-:W-:Y:S02]  /*3830*/  ISETP.GT.AND P4, PT, R67.reuse, 0x1, PT ;  /* 0x000000014300780c */ /* 0x040fe40003f84270 */
[----:B------:R-:W-:Y:S01]  /*3840*/  ISETP.GT.AND P5, PT, R67, 0x8, PT ;  /* 0x000000084300780c */ /* 0x000fe20003fa4270 */
[----:B------:R-:W3:Y:S01]  /*3850*/  SHFL.BFLY PT, R122, R43, 0x2, 0x1f ;  /* 0x0c401f002b7a7f89 */ /* 0x000ee200000e0000 */
[----:B--2---:R-:W-:-:S02]  /*3860*/  FSEL R53, R4, -INF , P4 ;  /* 0xff80000004357808 */ /* 0x004fc40002000000 */
[----:B------:R-:W-:Y:S01]  /*3870*/  FSEL R108, R6, -INF , P5 ;  /* 0xff800000066c7808 */ /* 0x000fe20002800000 */
[----:B------:R-:W2:Y:S01]  /*3880*/  MUFU.TANH R15, R15 ;  /* 0x0000000f000f7308 */ /* 0x000ea20000002400 */
[----:B------:R-:W-:-:S07]  /*3890*/  ISETP.GT.AND P4, PT, R67, 0x10, PT ;  /* 0x000000104300780c */ /* 0x000fce0003f84270 */
[----:B------:R-:W4:Y:S08]  /*38a0*/  MUFU.TANH R20, R20 ;  /* 0x0000001400147308 */ /* 0x000f300000002400 */
[----:B------:R-:W5:Y:S01]  /*38b0*/  MUFU.TANH R21, R21 ;  /* 0x0000001500157308 */ /* 0x000f620000002400 */
[----:B---3--:R-:W-:-:S07]  /*38c0*/  FMNMX.FTZ R27, R43, R122, !PT ;  /* 0x0000007a2b1b7209 */ /* 0x008fce0007810000 */
[----:B------:R3:W-:Y:S01]  /*38d0*/  MUFU.TANH R43, R25 ;  /* 0x00000019002b7308 */ /* 0x0007e20000002400 */
[----:B------:R-:W1:Y:S07]  /*38e0*/  SHFL.BFLY PT, R122, R27, 0x1, 0x1f ;  /* 0x0c201f001b7a7f89 */ /* 0x000e6e00000e0000 */
[----:B------:R-:W5:Y:S08]  /*38f0*/  MUFU.TANH R72, R72 ;  /* 0x0000004800487308 */ /* 0x000f700000002400 */
[----:B------:R0:W-:Y:S08]  /*3900*/  MUFU.TANH R51, R29 ;  /* 0x0000001d00337308 */ /* 0x0001f00000002400 */
[----:B------:R-:W5:Y:S01]  /*3910*/  MUFU.TANH R73, R73 ;  /* 0x0000004900497308 */ /* 0x000f620000002400 */
[----:B-1----:R-:W-:-:S04]  /*3920*/  FMNMX.FTZ R122, R27, R122, !PT ;  /* 0x0000007a1b7a7209 */ /* 0x002fc80007810000 */
[C---:B------:R-:W-:Y:S01]  /*3930*/  FSETP.NEU.FTZ.AND P3, PT, R122.reuse, -INF , PT ;  /* 0xff8000007a00780b */ /* 0x040fe20003f7d000 */
[----:B------:R-:W-:Y:S02]  /*3940*/  FFMA.FTZ R31, R122, R121, -8 ;  /* 0xc10000007a1f7423 */ /* 0x000fe40000010079 */
[----:B------:R1:W-:Y:S03]  /*3950*/  MUFU.TANH R140, R24 ;  /* 0x00000018008c7308 */ /* 0x0003e60000002400 */
[----:B------:R-:W-:Y:S02]  /*3960*/  FSEL R31, R31, RZ, P3 ;  /* 0x000000ff1f1f7208 */ /* 0x000fe40001800000 */
[----:B------:R-:W-:-:S03]  /*3970*/  ISETP.GT.AND P3, PT, R67, RZ, PT ;  /* 0x000000ff4300720c */ /* 0x000fc60003f64270 */
[-CC-:B---3--:R-:W-:Y:S01]  /*3980*/  FFMA.FTZ R25, R112, R121.reuse, -R31.reuse ;  /* 0x0000007970197223 */ /* 0x188fe2000001081f */
[----:B------:R-:W-:Y:S01]  /*3990*/  FSEL R52, R5, -INF , P3 ;  /* 0xff80000005347808 */ /* 0x000fe20001800000 */
[-CC-:B------:R-:W-:Y:S01]  /*39a0*/  FFMA.FTZ R28, R114, R121.reuse, -R31.reuse ;  /* 0x00000079721c7223 */ /* 0x180fe2000001081f */
[----:B------:R-:W-:Y:S01]  /*39b0*/  ISETP.GT.AND P3, PT, R67, 0x9, PT ;  /* 0x000000094300780c */ /* 0x000fe20003f64270 */
[--C-:B------:R-:W-:Y:S01]  /*39c0*/  FFMA.FTZ R6, R118, R121, -R31.reuse ;  /* 0x0000007976067223 */ /* 0x100fe2000001081f */
[----:B------:R-:W-:Y:S01]  /*39d0*/  FMNMX.FTZ R33, R52, R53, !PT ;  /* 0x0000003534217209 */ /* 0x000fe20007810000 */
[-CC-:B------:R-:W-:Y:S01]  /*39e0*/  FFMA.FTZ R4, R124, R121.reuse, -R31.reuse ;  /* 0x000000797c047223 */ /* 0x180fe2000001081f */
[----:B------:R-:W-:Y:S01]  /*39f0*/  FSEL R112, R9, -INF , P3 ;  /* 0xff80000009707808 */ /* 0x000fe20001800000 */
[--C-:B------:R-:W-:Y:S01]  /*3a00*/  FFMA.FTZ R9, R126, R121, -R31.reuse ;  /* 0x000000797e097223 */ /* 0x100fe2000001081f */
[----:B------:R-:W-:Y:S01]  /*3a10*/  FMNMX.FTZ R33, R108, R33, !PT ;  /* 0x000000216c217209 */ /* 0x000fe20007810000 */
[-CC-:B------:R-:W-:Y:S01]  /*3a20*/  FFMA.FTZ R27, R128, R121.reuse, -R31.reuse ;  /* 0x00000079801b7223 */ /* 0x180fe2000001081f */
[C---:B------:R-:W-:Y:S01]  /*3a30*/  ISETP.GT.AND P3, PT, R67.reuse, 0x11, PT ;  /* 0x000000114300780c */ /* 0x040fe20003f64270 */
[--C-:B0-----:R-:W-:Y:S01]  /*3a40*/  FFMA.FTZ R29, R130, R121, -R31.reuse ;  /* 0x00000079821d7223 */ /* 0x101fe2000001081f */
[----:B------:R-:W-:Y:S01]  /*3a50*/  FSEL R114, R10, -INF , P4 ;  /* 0xff8000000a727808 */ /* 0x000fe20002000000 */
[----:B------:R-:W0:Y:S01]  /*3a60*/  MUFU.TANH R74, R74 ;  /* 0x0000004a004a7308 */ /* 0x000e220000002400 */
[----:B------:R-:W-:Y:S01]  /*3a70*/  FMNMX.FTZ R33, R112, R33, !PT ;  /* 0x0000002170217209 */ /* 0x000fe20007810000 */
[-CC-:B-1----:R-:W-:Y:S01]  /*3a80*/  FFMA.FTZ R24, R132, R121.reuse, -R31.reuse ;  /* 0x0000007984187223 */ /* 0x182fe2000001081f */
[----:B------:R-:W-:Y:S01]  /*3a90*/  ISETP.GT.AND P4, PT, R67, 0x18, PT ;  /* 0x000000184300780c */ /* 0x000fe20003f84270 */
[-CC-:B------:R-:W-:Y:S01]  /*3aa0*/  FFMA.FTZ R134, R134, R121.reuse, -R31.reuse ;  /* 0x0000007986867223 */ /* 0x180fe2000001081f */
[----:B------:R-:W-:Y:S01]  /*3ab0*/  FSEL R118, R11, -INF , P3 ;  /* 0xff8000000b767808 */ /* 0x000fe20001800000 */
[--C-:B------:R-:W-:Y:S01]  /*3ac0*/  FFMA.FTZ R11, R116, R121, -R31.reuse ;  /* 0x00000079740b7223 */ /* 0x100fe2000001081f */
[----:B------:R-:W-:Y:S01]  /*3ad0*/  FMNMX.FTZ R33, R114, R33, !PT ;  /* 0x0000002172217209 */ /* 0x000fe20007810000 */
[----:B------:R-:W1:Y:S01]  /*3ae0*/  MUFU.TANH R75, R75 ;  /* 0x0000004b004b7308 */ /* 0x000e620000002400 */
[C---:B------:R-:W-:Y:S01]  /*3af0*/  ISETP.GT.AND P3, PT, R67.reuse, 0x19, PT ;  /* 0x000000194300780c */ /* 0x040fe20003f64270 */
[-CC-:B------:R-:W-:Y:S01]  /*3b00*/  FFMA.FTZ R136, R136, R121.reuse, -R31.reuse ;  /* 0x0000007988887223 */ /* 0x180fe2000001081f */
[----:B------:R-:W-:Y:S01]  /*3b10*/  FSEL R124, R12, -INF , P4 ;  /* 0xff8000000c7c7808 */ /* 0x000fe20002000000 */
[--C-:B------:R-:W-:Y:S01]  /*3b20*/  FFMA.FTZ R12, R110, R121, -R31.reuse ;  /* 0x000000796e0c7223 */ /* 0x100fe2000001081f */
[----:B------:R-:W-:Y:S01]  /*3b30*/  FMNMX.FTZ R33, R118, R33, !PT ;  /* 0x0000002176217209 */ /* 0x000fe20007810000 */
[-CC-:B------:R-:W-:Y:S01]  /*3b40*/  FFMA.FTZ R39, R90, R121.reuse, -R31.reuse ;  /* 0x000000795a277223 */ /* 0x180fe2000001081f */
[----:B------:R-:W-:Y:S01]  /*3b50*/  ISETP.GT.AND P4, PT, R67, 0x20, PT ;  /* 0x000000204300780c */ /* 0x000fe20003f84270 */
[----:B------:R-:W3:Y:S01]  /*3b60*/  MUFU.TANH R56, R56 ;  /* 0x0000003800387308 */ /* 0x000ee20000002400 */
[----:B------:R-:W-:Y:S01]  /*3b70*/  FSEL R126, R13, -INF , P3 ;  /* 0xff8000000d7e7808 */ /* 0x000fe20001800000 */
[--C-:B------:R-:W-:Y:S01]  /*3b80*/  FFMA.FTZ R13, R106, R121, -R31.reuse ;  /* 0x000000796a0d7223 */ /* 0x100fe2000001081f */
[----:B------:R-:W-:Y:S01]  /*3b90*/  FMNMX.FTZ R33, R124, R33, !PT ;  /* 0x000000217c217209 */ /* 0x000fe20007810000 */
[-CC-:B------:R-:W-:Y:S01]  /*3ba0*/  FFMA.FTZ R50, R50, R121.reuse, -R31.reuse ;  /* 0x0000007932327223 */ /* 0x180fe2000001081f */
[C---:B------:R-:W-:Y:S01]  /*3bb0*/  ISETP.GT.AND P3, PT, R67.reuse, 0x21, PT ;  /* 0x000000214300780c */ /* 0x040fe20003f64270 */
[--C-:B------:R-:W-:Y:S01]  /*3bc0*/  FFMA.FTZ R10, R120, R121, -R31.reuse ;  /* 0x00000079780a7223 */ /* 0x100fe2000001081f */
[----:B------:R-:W-:Y:S01]  /*3bd0*/  FSEL R128, R14, -INF , P4 ;  /* 0xff8000000e807808 */ /* 0x000fe20002000000 */
[----:B------:R-:W3:Y:S01]  /*3be0*/  MUFU.TANH R57, R57 ;  /* 0x0000003900397308 */ /* 0x000ee20000002400 */
[----:B------:R-:W-:Y:S01]  /*3bf0*/  FMNMX.FTZ R33, R126, R33, !PT ;  /* 0x000000217e217209 */ /* 0x000fe20007810000 */
[-CC-:B------:R-:W-:Y:S01]  /*3c00*/  FFMA.FTZ R14, R102, R121.reuse, -R31.reuse ;  /* 0x00000079660e7223 */ /* 0x180fe2000001081f */
[----:B------:R-:W-:Y:S01]  /*3c10*/  ISETP.GT.AND P4, PT, R67, 0x28, PT ;  /* 0x000000284300780c */ /* 0x000fe20003f84270 */
[-CC-:B------:R-:W-:Y:S01]  /*3c20*/  FFMA.FTZ R26, R26, R121.reuse, -R31.reuse ;  /* 0x000000791a1a7223 */ /* 0x180fe2000001081f */
[----:B--2---:R-:W-:Y:S01]  /*3c30*/  FSEL R130, R15, -INF , P3 ;  /* 0xff8000000f827808 */ /* 0x004fe20001800000 */
[--C-:B------:R-:W-:Y:S01]  /*3c40*/  FFMA.FTZ R15, R98, R121, -R31.reuse ;  /* 0x00000079620f7223 */ /* 0x100fe2000001081f */
[----:B------:R-:W-:Y:S01]  /*3c50*/  FMNMX.FTZ R33, R128, R33, !PT ;  /* 0x0000002180217209 */ /* 0x000fe20007810000 */
[----:B------:R-:W2:Y:S01]  /*3c60*/  MUFU.TANH R58, R58 ;  /* 0x0000003a003a7308 */ /* 0x000ea20000002400 */
[C---:B------:R-:W-:Y:S01]  /*3c70*/  ISETP.GT.AND P3, PT, R67.reuse, 0x29, PT ;  /* 0x000000294300780c */ /* 0x040fe20003f64270 */
[-CC-:B------:R-:W-:Y:S01]  /*3c80*/  FFMA.FTZ R30, R30, R121.reuse, -R31.reuse ;  /* 0x000000791e1e7223 */ /* 0x180fe2000001081f */
[----:B----4-:R-:W-:Y:S01]  /*3c90*/  FSEL R132, R20, -INF , P4 ;  /* 0xff80000014847808 */ /* 0x010fe20002000000 */
[--C-:B------:R-:W-:Y:S01]  /*3ca0*/  FFMA.FTZ R20, R96, R121, -R31.reuse ;  /* 0x0000007960147223 */ /* 0x100fe2000001081f */
[----:B------:R-:W-:Y:S01]  /*3cb0*/  FMNMX.FTZ R33, R130, R33, !PT ;  /* 0x0000002182217209 */ /* 0x000fe20007810000 */
[-CC-:B------:R-:W-:Y:S01]  /*3cc0*/  FFMA.FTZ R34, R34, R121.reuse, -R31.reuse ;  /* 0x0000007922227223 */ /* 0x180fe2000001081f */
[----:B------:R-:W-:Y:S01]  /*3cd0*/  ISETP.GT.AND P4, PT, R67, 0x30, PT ;  /* 0x000000304300780c */ /* 0x000fe20003f84270 */
[----:B------:R-:W4:Y:S01]  /*3ce0*/  MUFU.TANH R60, R60 ;  /* 0x0000003c003c7308 */ /* 0x000f220000002400 */
[----:B-----5:R-:W-:Y:S01]  /*3cf0*/  FSEL R116, R21, -INF , P3 ;  /* 0xff80000015747808 */ /* 0x020fe20001800000 */
[--C-:B------:R-:W-:Y:S01]  /*3d00*/  FFMA.FTZ R21, R100, R121, -R31.reuse ;  /* 0x0000007964157223 */ /* 0x100fe2000001081f */
[----:B------:R-:W-:Y:S01]  /*3d10*/  FMNMX.FTZ R33, R132, R33, !PT ;  /* 0x0000002184217209 */ /* 0x000fe20007810000 */
[-CC-:B------:R-:W-:Y:S01]  /*3d20*/  FFMA.FTZ R38, R38, R121.reuse, -R31.reuse ;  /* 0x0000007926267223 */ /* 0x180fe2000001081f */
[C---:B------:R-:W-:Y:S01]  /*3d30*/  ISETP.GT.AND P3, PT, R67.reuse, 0x31, PT ;  /* 0x000000314300780c */ /* 0x040fe20003f64270 */
[--C-:B------:R-:W-:Y:S01]  /*3d40*/  FFMA.FTZ R44, R44, R121, -R31.reuse ;  /* 0x000000792c2c7223 */ /* 0x100fe2000001081f */
[----:B------:R-:W-:Y:S01]  /*3d50*/  FSEL R72, R72, -INF , P4 ;  /* 0xff80000048487808 */ /* 0x000fe20002000000 */
[----:B------:R-:W5:Y:S01]  /*3d60*/  MUFU.TANH R61, R61 ;  /* 0x0000003d003d7308 */ /* 0x000f620000002400 */
[----:B------:R-:W-:Y:S01]  /*3d70*/  FMNMX.FTZ R33, R116, R33, !PT ;  /* 0x0000002174217209 */ /* 0x000fe20007810000 */
[----:B------:R-:W-:Y:S01]  /*3d80*/  FFMA.FTZ R78, R78, R121, -R31 ;  /* 0x000000794e4e7223 */ /* 0x000fe2000001081f */
[----:B------:R-:W-:-:S02]  /*3d90*/  ISETP.GT.AND P4, PT, R67, 0x38, PT ;  /* 0x000000384300780c */ /* 0x000fc40003f84270 */
[----:B------:R-:W-:Y:S02]  /*3da0*/  FSEL R110, R73, -INF , P3 ;  /* 0xff800000496e7808 */ /* 0x000fe40001800000 */
[----:B------:R-:W-:Y:S01]  /*3db0*/  FMNMX.FTZ R33, R72, R33, !PT ;  /* 0x0000002148217209 */ /* 0x000fe20007810000 */
[----:B------:R-:W5:Y:S01]  /*3dc0*/  MUFU.TANH R62, R62 ;  /* 0x0000003e003e7308 */ /* 0x000f620000002400 */
[C---:B------:R-:W-:Y:S02]  /*3dd0*/  ISETP.GT.AND P3, PT, R67.reuse, 0x39, PT ;  /* 0x000000394300780c */ /* 0x040fe40003f64270 */
[----:B0-----:R-:W-:Y:S02]  /*3de0*/  FSEL R74, R74, -INF , P4 ;  /* 0xff8000004a4a7808 */ /* 0x001fe40002000000 */
[----:B------:R-:W-:Y:S02]  /*3df0*/  FMNMX.FTZ R33, R110, R33, !PT ;  /* 0x000000216e217209 */ /* 0x000fe40007810000 */
[----:B------:R-:W-:Y:S01]  /*3e00*/  ISETP.GT.AND P4, PT, R67, 0x40, PT ;  /* 0x000000404300780c */ /* 0x000fe20003f84270 */
[----:B------:R-:W0:Y:S01]  /*3e10*/  MUFU.TANH R63, R63 ;  /* 0x0000003f003f7308 */ /* 0x000e220000002400 */
[----:B-1----:R-:W-:-:S02]  /*3e20*/  FSEL R106, R75, -INF , P3 ;  /* 0xff8000004b6a7808 */ /* 0x002fc40001800000 */
[----:B------:R-:W-:Y:S02]  /*3e30*/  FMNMX.FTZ R33, R74, R33, !PT ;  /* 0x000000214a217209 */ /* 0x000fe40007810000 */
[C---:B------:R-:W-:Y:S02]  /*3e40*/  ISETP.GT.AND P3, PT, R67.reuse, 0x41, PT ;  /* 0x000000414300780c */ /* 0x040fe40003f64270 */
[----:B---3--:R-:W-:Y:S01]  /*3e50*/  FSEL R56, R56, -INF , P4 ;  /* 0xff80000038387808 */ /* 0x008fe20002000000 */
[----:B------:R-:W1:Y:S01]  /*3e60*/  MUFU.TANH R64, R64 ;  /* 0x0000004000407308 */ /* 0x000e620000002400 */
[----:B------:R-:W-:Y:S02]  /*3e70*/  FMNMX.FTZ R33, R106, R33, !PT ;  /* 0x000000216a217209 */ /* 0x000fe40007810000 */
[----:B------:R-:W-:Y:S02]  /*3e80*/  ISETP.GT.AND P4, PT, R67, 0x48, PT ;  /* 0x000000484300780c */ /* 0x000fe40003f84270 */
[----:B------:R-:W-:-:S02]  /*3e90*/  FSEL R102, R57, -INF , P3 ;  /* 0xff80000039667808 */ /* 0x000fc40001800000 */
[----:B------:R-:W-:Y:S01]  /*3ea0*/  FMNMX.FTZ R33, R56, R33, !PT ;  /* 0x0000002138217209 */ /* 0x000fe20007810000 */
[----:B------:R-:W3:Y:S01]  /*3eb0*/  MUFU.TANH R65, R65 ;  /* 0x0000004100417308 */ /* 0x000ee20000002400 */
[C---:B------:R-:W-:Y:S02]  /*3ec0*/  ISETP.GT.AND P3, PT, R67.reuse, 0x49, PT ;  /* 0x000000494300780c */ /* 0x040fe40003f64270 */
[----:B--2---:R-:W-:Y:S02]  /*3ed0*/  FSEL R58, R58, -INF , P4 ;  /* 0xff8000003a3a7808 */ /* 0x004fe40002000000 */
[----:B------:R-:W-:Y:S02]  /*3ee0*/  FMNMX.FTZ R33, R102, R33, !PT ;  /* 0x0000002166217209 */ /* 0x000fe40007810000 */
[----:B------:R-:W-:Y:S01]  /*3ef0*/  ISETP.GT.AND P4, PT, R67, 0x50, PT ;  /* 0x000000504300780c */ /* 0x000fe20003f84270 */
[----:B------:R-:W2:Y:S01]  /*3f00*/  MUFU.TANH R40, R40 ;  /* 0x0000002800287308 */ /* 0x000ea20000002400 */
[----:B----4-:R-:W-:-:S02]  /*3f10*/  FSEL R60, R60, -INF , P3 ;  /* 0xff8000003c3c7808 */ /* 0x010fc40001800000 */
[----:B------:R-:W-:Y:S02]  /*3f20*/  FMNMX.FTZ R33, R58, R33, !PT ;  /* 0x000000213a217209 */ /* 0x000fe40007810000 */
[----:B------:R-:W-:Y:S02]  /*3f30*/  ISETP.GT.AND P3, PT, R67, 0x51, PT ;  /* 0x000000514300780c */ /* 0x000fe40003f64270 */
[----:B-----5:R-:W-:Y:S01]  /*3f40*/  FSEL R100, R61, -INF , P4 ;  /* 0xff8000003d647808 */ /* 0x020fe20002000000 */
[----:B------:R-:W4:Y:S01]  /*3f50*/  MUFU.TANH R45, R45 ;  /* 0x0000002d002d7308 */ /* 0x000f220000002400 */
[----:B------:R-:W-:Y:S02]  /*3f60*/  FMNMX.FTZ R33, R60, R33, !PT ;  /* 0x000000213c217209 */ /* 0x000fe40007810000 */
[----:B------:R-:W-:Y:S02]  /*3f70*/  ISETP.GT.AND P4, PT, R67, 0x58, PT ;  /* 0x000000584300780c */ /* 0x000fe40003f84270 */
[----:B------:R-:W-:-:S02]  /*3f80*/  FSEL R62, R62, -INF , P3 ;  /* 0xff8000003e3e7808 */ /* 0x000fc40001800000 */
[----:B------:R-:W-:Y:S01]  /*3f90*/  FMNMX.FTZ R33, R100, R33, !PT ;  /* 0x0000002164217209 */ /* 0x000fe20007810000 */
[----:B------:R-:W5:Y:S01]  /*3fa0*/  MUFU.TANH R48, R48 ;  /* 0x0000003000307308 */ /* 0x000f620000002400 */
[----:B------:R-:W-:Y:S02]  /*3fb0*/  ISETP.GT.AND P3, PT, R67, 0x59, PT ;  /* 0x000000594300780c */ /* 0x000fe40003f64270 */
[----:B0-----:R-:W-:Y:S02]  /*3fc0*/  FSEL R98, R63, -INF , P4 ;  /* 0xff8000003f627808 */ /* 0x001fe40002000000 */
[----:B------:R-:W-:Y:S02]  /*3fd0*/  FMNMX.FTZ R33, R62, R33, !PT ;  /* 0x000000213e217209 */ /* 0x000fe40007810000 */
[----:B------:R-:W-:Y:S01]  /*3fe0*/  ISETP.GT.AND P4, PT, R67, 0x60, PT ;  /* 0x000000604300780c */ /* 0x000fe20003f84270 */
[----:B------:R0:W-:Y:S01]  /*3ff0*/  MUFU.TANH R150, R37 ;  /* 0x0000002500967308 */ /* 0x0001e20000002400 */
[----:B-1----:R-:W-:-:S02]  /*4000*/  FSEL R64, R64, -INF , P3 ;  /* 0xff80000040407808 */ /* 0x002fc40001800000 */
[----:B------:R-:W-:Y:S02]  /*4010*/  FMNMX.FTZ R33, R98, R33, !PT ;  /* 0x0000002162217209 */ /* 0x000fe40007810000 */
[----:B------:R-:W-:Y:S02]  /*4020*/  ISETP.GT.AND P3, PT, R67, 0x61, PT ;  /* 0x000000614300780c */ /* 0x000fe40003f64270 */
[----:B---3--:R-:W-:Y:S01]  /*4030*/  FSEL R96, R65, -INF , P4 ;  /* 0xff80000041607808 */ /* 0x008fe20002000000 */
[----:B------:R-:W1:Y:S01]  /*4040*/  MUFU.TANH R49, R49 ;  /* 0x0000003100317308 */ /* 0x000e620000002400 */
[----:B------:R-:W-:Y:S01]  /*4050*/  FMNMX.FTZ R35, R64, R33, !PT ;  /* 0x0000002140237209 */ /* 0x000fe20007810000 */
[-CC-:B0-----:R-:W-:Y:S01]  /*4060*/  FFMA.FTZ R37, R94, R121.reuse, -R31.reuse ;  /* 0x000000795e257223 */ /* 0x181fe2000001081f */
[C---:B------:R-:W-:Y:S02]  /*4070*/  ISETP.GT.AND P4, PT, R67.reuse, 0x68, PT ;  /* 0x000000684300780c */ /* 0x040fe40003f84270 */
[----:B--2---:R-:W-:Y:S01]  /*4080*/  FSEL R94, R40, -INF , P3 ;  /* 0xff800000285e7808 */ /* 0x004fe20001800000 */
[----:B------:R-:W-:Y:S01]  /*4090*/  FFMA.FTZ R40, R88, R121, -R31 ;  /* 0x0000007958287223 */ /* 0x000fe2000001081f */
[----:B------:R-:W-:Y:S01]  /*40a0*/  FMNMX.FTZ R35, R96, R35, !PT ;  /* 0x0000002360237209 */ /* 0x000fe20007810000 */
[----:B------:R0:W-:Y:S01]  /*40b0*/  MUFU.EX2 R5, R134 ;  /* 0x0000008600057308 */ /* 0x0001e20000000800 */
[----:B------:R-:W-:-:S02]  /*40c0*/  ISETP.GT.AND P3, PT, R67, 0x69, PT ;  /* 0x000000694300780c */ /* 0x000fc40003f64270 */
[----:B------:R-:W-:-:S05]  /*40d0*/  FMNMX.FTZ R35, R94, R35, !PT ;  /* 0x000000235e237209 */ /* 0x000fca0007810000 */
[----:B------:R2:W3:Y:S01]  /*40e0*/  MUFU.TANH R148, R36 ;  /* 0x0000002400947308 */ /* 0x0004e20000002400 */
[----:B0-----:R-:W-:Y:S01]  /*40f0*/  FSEL R134, R41, -INF , P4 ;  /* 0xff80000029867808 */ /* 0x001fe20002000000 */
[----:B------:R-:W-:Y:S01]  /*4100*/  FFMA.FTZ R41, R86, R121, -R31 ;  /* 0x0000007956297223 */ /* 0x000fe2000001081f */
[----:B------:R-:W-:Y:S02]  /*4110*/  ISETP.GT.AND P4, PT, R67, 0x70, PT ;  /* 0x000000704300780c */ /* 0x000fe40003f84270 */
[----:B------:R-:W-:-:S03]  /*4120*/  FMNMX.FTZ R35, R134, R35, !PT ;  /* 0x0000002386237209 */ /* 0x000fc60007810000 */
[----:B------:R5:W-:Y:S01]  /*4130*/  MUFU.EX2 R32, R136 ;  /* 0x0000008800207308 */ /* 0x000be20000000800 */
[-CC-:B--2---:R-:W-:Y:S01]  /*4140*/  FFMA.FTZ R36, R92, R121.reuse, -R31.reuse ;  /* 0x000000795c247223 */ /* 0x184fe2000001081f */
[----:B----4-:R-:W-:Y:S01]  /*4150*/  FSEL R92, R45, -INF , P3 ;  /* 0xff8000002d5c7808 */ /* 0x010fe20001800000 */
[----:B------:R-:W-:Y:S01]  /*4160*/  FFMA.FTZ R45, R66, R121, -R31 ;  /* 0x00000079422d7223 */ /* 0x000fe2000001081f */
[----:B------:R-:W-:-:S04]  /*4170*/  ISETP.GT.AND P3, PT, R67, 0x71, PT ;  /* 0x000000714300780c */ /* 0x000fc80003f64270 */
[----:B------:R0:W-:Y:S01]  /*4180*/  MUFU.EX2 R33, R37 ;  /* 0x0000002500217308 */ /* 0x0001e20000000800 */
[----:B-----5:R-:W-:Y:S01]  /*4190*/  FSEL R136, R48, -INF , P4 ;  /* 0xff80000030887808 */ /* 0x020fe20002000000 */
[-CC-:B------:R-:W-:Y:S01]  /*41a0*/  FFMA.FTZ R48, R80, R121.reuse, -R31.reuse ;  /* 0x0000007950307223 */ /* 0x180fe2000001081f */
[----:B------:R-:W-:Y:S02]  /*41b0*/  ISETP.GT.AND P4, PT, R67, 0x78, PT ;  /* 0x000000784300780c */ /* 0x000fe40003f84270 */
[----:B-1----:R-:W-:Y:S01]  /*41c0*/  FSEL R90, R49, -INF , P3 ;  /* 0xff800000315a7808 */ /* 0x002fe20001800000 */
[----:B------:R-:W-:Y:S01]  /*41d0*/  FFMA.FTZ R49, R76, R121, -R31 ;  /* 0x000000794c317223 */ /* 0x000fe2000001081f */
[----:B------:R-:W-:Y:S01]  /*41e0*/  ISETP.GT.AND P3, PT, R67, 0x79, PT ;  /* 0x000000794300780c */ /* 0x000fe20003f64270 */
[----:B------:R-:W-:Y:S01]  /*41f0*/  MUFU.EX2 R24, R24 ;  /* 0x0000001800187308 */ /* 0x000fe20000000800 */
[----:B0-----:R-:W-:Y:S02]  /*4200*/  FMNMX.FTZ R37, R92, R35, !PT ;  /* 0x000000235c257209 */ /* 0x001fe40007810000 */
[----:B------:R-:W-:-:S02]  /*4210*/  FSEL R138, R138, -INF , P4 ;  /* 0xff8000008a8a7808 */ /* 0x000fc40002000000 */
[----:B------:R-:W-:Y:S02]  /*4220*/  FMNMX.FTZ R37, R136, R37, !PT ;  /* 0x0000002588257209 */ /* 0x000fe40007810000 */
[----:B------:R-:W-:Y:S01]  /*4230*/  ISETP.GT.AND P4, PT, R67, 0x80, PT ;  /* 0x000000804300780c */ /* 0x000fe20003f84270 */
[----:B------:R0:W-:Y:S01]  /*4240*/  MUFU.EX2 R35, R39 ;  /* 0x0000002700237308 */ /* 0x0001e20000000800 */
[----:B------:R-:W-:Y:S02]  /*4250*/  FMNMX.FTZ R37, R90, R37, !PT ;  /* 0x000000255a257209 */ /* 0x000fe40007810000 */
[----:B------:R-:W-:Y:S02]  /*4260*/  FSEL R88, R47, -INF , P3 ;  /* 0xff8000002f587808 */ /* 0x000fe40001800000 */
[----:B------:R-:W-:Y:S02]  /*4270*/  FMNMX.FTZ R37, R138, R37, !PT ;  /* 0x000000258a257209 */ /* 0x000fe40007810000 */
[----:B------:R-:W-:Y:S01]  /*4280*/  ISETP.GT.AND P3, PT, R67, 0x81, PT ;  /* 0x000000814300780c */ /* 0x000fe20003f64270 */
[----:B------:R-:W-:Y:S01]  /*4290*/  MUFU.EX2 R25, R25 ;  /* 0x0000001900197308 */ /* 0x000fe20000000800 */
[----:B------:R-:W-:-:S02]  /*42a0*/  FSEL R140, R140, -INF , P4 ;  /* 0xff8000008c8c7808 */ /* 0x000fc40002000000 */
[----:B0-----:R-:W-:Y:S02]  /*42b0*/  FMNMX.FTZ R39, R88, R37, !PT ;  /* 0x0000002558277209 */ /* 0x001fe40007810000 */
[----:B------:R-:W-:Y:S02]  /*42c0*/  ISETP.GT.AND P4, PT, R67, 0x88, PT ;  /* 0x000000884300780c */ /* 0x000fe40003f84270 */
[----:B------:R-:W-:Y:S01]  /*42d0*/  FSEL R86, R43, -INF , P3 ;  /* 0xff8000002b567808 */ /* 0x000fe20001800000 */
[----:B------:R0:W-:Y:S01]  /*42e0*/  MUFU.EX2 R37, R41 ;  /* 0x0000002900257308 */ /* 0x0001e20000000800 */
[----:B------:R-:W-:Y:S01]  /*42f0*/  FMNMX.FTZ R39, R140, R39, !PT ;  /* 0x000000278c277209 */ /* 0x000fe20007810000 */
[-CC-:B------:R-:W-:Y:S01]  /*4300*/  FFMA.FTZ R43, R46, R121.reuse, -R31.reuse ;  /* 0x000000792e2b7223 */ /* 0x180fe2000001081f */
[----:B------:R-:W-:Y:S01]  /*4310*/  ISETP.GT.AND P3, PT, R67, 0x89, PT ;  /* 0x000000894300780c */ /* 0x000fe20003f64270 */
[----:B------:R-:W-:Y:S01]  /*4320*/  FFMA.FTZ R46, R70, R121, -R31 ;  /* 0x00000079462e7223 */ /* 0x000fe2000001081f */
[----:B------:R-:W-:-:S02]  /*4330*/  FSEL R142, R142, -INF , P4 ;  /* 0xff8000008e8e7808 */ /* 0x000fc40002000000 */
[----:B------:R-:W-:Y:S01]  /*4340*/  FMNMX.FTZ R39, R86, R39, !PT ;  /* 0x0000002756277209 */ /* 0x000fe20007810000 */
[----:B------:R-:W-:Y:S01]  /*4350*/  MUFU.EX2 R27, R27 ;  /* 0x0000001b001b7308 */ /* 0x000fe20000000800 */
[----:B------:R-:W-:Y:S02]  /*4360*/  ISETP.GT.AND P4, PT, R67, 0x90, PT ;  /* 0x000000904300780c */ /* 0x000fe40003f84270 */
[----:B------:R-:W-:Y:S02]  /*4370*/  FSEL R80, R51, -INF , P3 ;  /* 0xff80000033507808 */ /* 0x000fe40001800000 */
[----:B------:R-:W-:Y:S02]  /*4380*/  FMNMX.FTZ R39, R142, R39, !PT ;  /* 0x000000278e277209 */ /* 0x000fe40007810000 */
[----:B------:R-:W-:Y:S01]  /*4390*/  ISETP.GT.AND P3, PT, R67, 0x91, PT ;  /* 0x000000914300780c */ /* 0x000fe20003f64270 */
[----:B------:R-:W1:Y:S01]  /*43a0*/  MUFU.EX2 R28, R28 ;  /* 0x0000001c001c7308 */ /* 0x000e620000000800 */
[----:B------:R-:W-:-:S02]  /*43b0*/  FSEL R144, R144, -INF , P4 ;  /* 0xff80000090907808 */ /* 0x000fc40002000000 */
[----:B0-----:R-:W-:Y:S02]  /*43c0*/  FMNMX.FTZ R41, R80, R39, !PT ;  /* 0x0000002750297209 */ /* 0x001fe40007810000 */
[C---:B------:R-:W-:Y:S02]  /*43d0*/  ISETP.GT.AND P4, PT, R67.reuse, 0x98, PT ;  /* 0x000000984300780c */ /* 0x040fe40003f84270 */
[----:B------:R-:W-:Y:S01]  /*43e0*/  FSEL R146, R146, -INF , P3 ;  /* 0xff80000092927808 */ /* 0x000fe20001800000 */
[----:B------:R0:W-:Y:S01]  /*43f0*/  MUFU.EX2 R39, R50 ;  /* 0x0000003200277308 */ /* 0x0001e20000000800 */
[----:B------:R-:W-:Y:S02]  /*4400*/  FMNMX.FTZ R41, R144, R41, !PT ;  /* 0x0000002990297209 */ /* 0x000fe40007810000 */
[----:B------:R-:W-:Y:S02]  /*4410*/  ISETP.GT.AND P3, PT, R67, 0x99, PT ;  /* 0x000000994300780c */ /* 0x000fe40003f64270 */
[----:B---3--:R-:W-:-:S02]  /*4420*/  FSEL R148, R148, -INF , P4 ;  /* 0xff80000094947808 */ /* 0x008fc40002000000 */
[----:B------:R-:W-:Y:S01]  /*4430*/  FMNMX.FTZ R41, R146, R41, !PT ;  /* 0x0000002992297209 */ /* 0x000fe20007810000 */
[----:B------:R-:W-:Y:S01]  /*4440*/  MUFU.EX2 R29, R29 ;  /* 0x0000001d001d7308 */ /* 0x000fe20000000800 */
[----:B------:R-:W-:Y:S02]  /*4450*/  FSEL R150, R150, -INF , P3 ;  /* 0xff80000096967808 */ /* 0x000fe40001800000 */
[----:B------:R-:W-:Y:S02]  /*4460*/  FMNMX.FTZ R41, R148, R41, !PT ;  /* 0x0000002994297209 */ /* 0x000fe40007810000 */
[----:B-1----:R-:W-:Y:S02]  /*4470*/  F2FP.SATFINITE.E4M3.F32.PACK_AB_MERGE_C R217, R28, R27, RZ ;  /* 0x0000001b1cd9723e */ /* 0x002fe400048070ff */
[----:B------:R-:W-:Y:S01]  /*4480*/  FMNMX.FTZ R47, R150, R41, !PT ;  /* 0x00000029962f7209 */ /* 0x000fe20007810000 */
[-CC-:B------:R-:W-:Y:S01]  /*4490*/  FFMA.FTZ R41, R42, R121.reuse, -R31.reuse ;  /* 0x000000792a297223 */ /* 0x180fe2000001081f */
[----:B------:R-:W-:Y:S01]  /*44a0*/  FFMA.FTZ R42, R54, R121, -R31 ;  /* 0x00000079362a7223 */ /* 0x000fe2000001081f */
[----:B------:R-:W1:Y:S01]  /*44b0*/  MUFU.EX2 R4, R4 ;  /* 0x0000000400047308 */ /* 0x000e620000000800 */
[----:B------:R-:W-:Y:S01]  /*44c0*/  F2FP.SATFINITE.E4M3.F32.PACK_AB_MERGE_C R217, R25, R24, R217 ;  /* 0x0000001819d9723e */ /* 0x000fe200048070d9 */
[----:B0-----:R-:W0:Y:S06]  /*44d0*/  SHFL.BFLY PT, R50, R47, 0x2, 0x1f ;  /* 0x0c401f002f327f89 */ /* 0x001e2c00000e0000 */
[----:B------:R-:W-:Y:S08]  /*44e0*/  MUFU.EX2 R6, R6 ;  /* 0x0000000600067308 */ /* 0x000ff00000000800 */
[----:B------:R-:W-:Y:S01]  /*44f0*/  MUFU.EX2 R9, R9 ;  /* 0x0000000900097308 */ /* 0x000fe20000000800 */
[----:B-1----:R-:W-:-:S04]  /*4500*/  F2FP.SATFINITE.E4M3.F32.PACK_AB_MERGE_C R219, R4, R5, RZ ;  /* 0x0000000504db723e */ /* 0x002fc800048070ff */
[----:B------:R-:W-:-:S03]  /*4510*/  F2FP.SATFINITE.E4M3.F32.PACK_AB_MERGE_C R219, R32, R29, R219 ;  /* 0x0000001d20db723e */ /* 0x000fc600048070db */
[----:B------:R-:W-:Y:S01]  /*4520*/  MUFU.EX2 R10, R10 ;  /* 0x0000000a000a7308 */ /* 0x000fe20000000800 */
[----:B0-----:R-:W-:Y:S01]  /*4530*/  FMNMX.FTZ R50, R47, R50, !PT ;  /* 0x000000322f327209 */ /* 0x001fe20007810000 */
[----:B------:R-:W-:Y:S01]  /*4540*/  FFMA.FTZ R47, R68, R121, -R31 ;  /* 0x00000079442f7223 */ /* 0x000fe2000001081f */
[----:B------:R-:W-:-:S03]  /*4550*/  IMAD.U32 R68, RZ, RZ, UR40 ;  /* 0x00000028ff447e24 */ /* 0x000fc6000f8e00ff */
[----:B------:R-:W0:Y:S02]  /*4560*/  SHFL.BFLY PT, R51, R50, 0x1, 0x1f ;  /* 0x0c201f0032337f89 */ /* 0x000e2400000e0000 */
[----:B------:R-:W1:Y:S08]  /*4570*/  MUFU.EX2 R11, R11 ;  /* 0x0000000b000b7308 */ /* 0x000e700000000800 */
[----:B------:R-:W-:Y:S08]  /*4580*/  MUFU.EX2 R12, R12 ;  /* 0x0000000c000c7308 */ /* 0x000ff00000000800 */
[----:B------:R-:W-:Y:S01]  /*4590*/  MUFU.EX2 R13, R13 ;  /* 0x0000000d000d7308 */ /* 0x000fe20000000800 */
[----:B-1----:R-:W-:-:S04]  /*45a0*/  F2FP.SATFINITE.E4M3.F32.PACK_AB_MERGE_C R213, R11, R10, RZ ;  /* 0x0000000a0bd5723e */ /* 0x002fc800048070ff */
[----:B------:R-:W-:Y:S02]  /*45b0*/  F2FP.SATFINITE.E4M3.F32.PACK_AB_MERGE_C R213, R9, R6, R213 ;  /* 0x0000000609d5723e */ /* 0x000fe400048070d5 */
[----:B0-----:R-:W-:Y:S01]  /*45c0*/  FMNMX.FTZ R120, R50, R51, !PT ;  /* 0x0000003332787209 */ /* 0x001fe20007810000 */
[----:B------:R-:W-:Y:S01]  /*45d0*/  MUFU.EX2 R14, R14 ;  /* 0x0000000e000e7308 */ /* 0x000fe20000000800 */
[-CC-:B------:R-:W-:Y:S01]  /*45e0*/  FFMA.FTZ R50, R82, R121.reuse, -R31.reuse ;  /* 0x0000007952327223 */ /* 0x180fe2000001081f */
[-C--:B------:R-:W-:Y:S01]  /*45f0*/  FFMA.FTZ R31, R84, R121.reuse, -R31 ;  /* 0x00000079541f7223 */ /* 0x080fe2000001081f */
[C---:B------:R-:W-:Y:S01]  /*4600*/  FSETP.NEU.FTZ.AND P3, PT, R120.reuse, -INF , PT ;  /* 0xff8000007800780b */ /* 0x040fe20003f7d000 */
[----:B------:R-:W-:-:S04]  /*4610*/  FFMA.FTZ R54, R120, R121, -8 ;  /* 0xc100000078367423 */ /* 0x000fc80000010079 */
[----:B------:R-:W0:Y:S01]  /*4620*/  MUFU.EX2 R21, R21 ;  /* 0x0000001500157308 */ /* 0x000e220000000800 */
[----:B------:R-:W-:-:S05]  /*4630*/  FSEL R57, R54, RZ, P3 ;  /* 0x000000ff36397208 */ /* 0x000fca0001800000 */
        /* <DEDUP_REMOVED lines=22> */
[----:B------:R-:W-:Y:S01]  /*47a0*/  MUFU.EX2 R108, R108 ;  /* 0x0000006c006c7308 */ /* 0x000fe20000000800 */
[----:B0-----:R-:W-:Y:S01]  /*47b0*/  F2FP.SATFINITE.E4M3.F32.PACK_AB_MERGE_C R215, R21, R14, RZ ;  /* 0x0000000e15d7723e */ /* 0x001fe200048070ff */
[-CC-:B------:R-:W-:Y:S01]  /*47c0*/  FFMA.FTZ R100, R100, R121.reuse, -R57.reuse ;  /* 0x0000007964647223 */ /* 0x180fe20000010839 */
[-CC-:B------:R-:W-:Y:S01]  /*47d0*/  FFMA.FTZ R62, R62, R121.reuse, -R57.reuse ;  /* 0x000000793e3e7223 */ /* 0x180fe20000010839 */
[-CC-:B------:R-:W-:Y:S01]  /*47e0*/  FFMA.FTZ R98, R98, R121.reuse, -R57.reuse ;  /* 0x0000007962627223 */ /* 0x180fe20000010839 */
[-CC-:B------:R-:W-:Y:S01]  /*47f0*/  FFMA.FTZ R64, R64, R121.reuse, -R57.reuse ;  /* 0x0000007940407223 */ /* 0x180fe20000010839 */
[-CC-:B------:R-:W-:Y:S01]  /*4800*/  FFMA.FTZ R96, R96, R121.reuse, -R57.reuse ;  /* 0x0000007960607223 */ /* 0x180fe20000010839 */
[-C--:B------:R-:W-:Y:S01]  /*4810*/  FFMA.FTZ R94, R94, R121.reuse, -R57 ;  /* 0x000000795e5e7223 */ /* 0x080fe20000010839 */
[----:B------:R-:W0:Y:S01]  /*4820*/  MUFU.EX2 R61, R112 ;  /* 0x00000070003d7308 */ /* 0x000e220000000800 */
[----:B-1----:R-:W-:Y:S01]  /*4830*/  FADD.FTZ R81, R52, R53 ;  /* 0x0000003534517221 */ /* 0x002fe20000010000 */
[----:B------:R-:W-:Y:S01]  /*4840*/  F2FP.SATFINITE.E4M3.F32.PACK_AB_MERGE_C R215, R13, R12, R215 ;  /* 0x0000000c0dd7723e */ /* 0x000fe200048070d7 */
        /* <DEDUP_REMOVED lines=12> */
[----:B------:R-:W-:Y:S01]  /*4910*/  FFMA.FTZ R146, R146, R121, -R57 ;  /* 0x0000007992927223 */ /* 0x000fe20000010839 */
[----:B------:R-:W2:Y:S01]  /*4920*/  MUFU.EX2 R114, R114 ;  /* 0x0000007200727308 */ /* 0x000ea20000000800 */
[----:B-1----:R-:W-:-:S02]  /*4930*/  @!P0 VIADD R56, R68, 0x33440 ;  /* 0x0003344044388836 */ /* 0x002fc40000000000 */
[----:B------:R-:W-:Y:S01]  /*4940*/  FADD.FTZ R68, R24, R25 ;  /* 0x0000001918447221 */ /* 0x000fe20000010000 */
[-CC-:B------:R-:W-:Y:S01]  /*4950*/  FFMA.FTZ R148, R148, R121.reuse, -R57.reuse ;  /* 0x0000007994947223 */ /* 0x180fe20000010839 */
[----:B------:R-:W1:Y:S01]  /*4960*/  @P2 LDC R25, c[0x0][0x44c] ;  /* 0x00011300ff192b82 */ /* 0x000e620000000800 */
[----:B------:R-:W-:Y:S01]  /*4970*/  FFMA.FTZ R57, R150, R121, -R57 ;  /* 0x0000007996397223 */ /* 0x000fe20000010839 */
[----:B------:R-:W-:Y:S01]  /*4980*/  FADD.FTZ R79, R27, R68 ;  /* 0x000000441b4f7221 */ /* 0x000fe20000010000 */
[----:B------:R-:W-:Y:S01]  /*4990*/  @!P0 PRMT R56, RZ, 0x654, R56 ;  /* 0x00000654ff388816 */ /* 0x000fe20000000038 */
[----:B------:R3:W4:Y:S01]  /*49a0*/  MUFU.EX2 R63, R118 ;  /* 0x00000076003f7308 */ /* 0x0007220000000800 */
[----:B0-----:R-:W-:Y:S02]  /*49b0*/  F2FP.SATFINITE.E4M3.F32.PACK_AB_MERGE_C R216, R61, R108, RZ ;  /* 0x0000006c3dd8723e */ /* 0x001fe400048070ff */
[----:B------:R-:W-:Y:S01]  /*49c0*/  CS2R R112, SRZ ;  /* 0x0000000000707805 */ /* 0x000fe2000001ff00 */
[----:B------:R0:W-:Y:S01]  /*49d0*/  @!P0 SYNCS.ARRIVE.TRANS64.RED.A1T0 RZ, [R56+URZ], RZ ;  /* 0x000000ff38ff89a7 */ /* 0x0001e2000810043f */
[----:B------:R-:W-:-:S02]  /*49e0*/  F2FP.SATFINITE.E4M3.F32.PACK_AB_MERGE_C R216, R53, R52, R216 ;  /* 0x0000003435d8723e */ /* 0x000fc400048070d8 */
[----:B------:R-:W-:Y:S01]  /*49f0*/  CS2R R52, SRZ ;  /* 0x0000000000347805 */ /* 0x000fe2000001ff00 */
[----:B------:R5:W-:Y:S01]  /*4a00*/  MUFU.EX2 R75, R60 ;  /* 0x0000003c004b7308 */ /* 0x000be20000000800 */
[----:B---3--:R-:W-:Y:S01]  /*4a10*/  CS2R R118, SRZ ;  /* 0x0000000000767805 */ /* 0x008fe2000001ff00 */
[----:B0-----:R-:W-:Y:S01]  /*4a20*/  FADD.FTZ R56, R108, R81 ;  /* 0x000000516c387221 */ /* 0x001fe20000010000 */
[----:B------:R-:W-:-:S05]  /*4a30*/  CS2R R108, SRZ ;  /* 0x00000000006c7805 */ /* 0x000fca000001ff00 */
[----:B------:R-:W0:Y:S01]  /*4a40*/  MUFU.EX2 R124, R124 ;  /* 0x0000007c007c7308 */ /* 0x000e220000000800 */
[----:B-----5:R-:W-:Y:S01]  /*4a50*/  FADD.FTZ R60, R28, R79 ;  /* 0x0000004f1c3c7221 */ /* 0x020fe20000010000 */
[----:B------:R-:W-:-:S03]  /*4a60*/  FADD.FTZ R81, R61, R56 ;  /* 0x000000383d517221 */ /* 0x000fc60000010000 */
[----:B------:R-:W-:Y:S01]  /*4a70*/  FADD.FTZ R83, R29, R60 ;  /* 0x0000003c1d537221 */ /* 0x000fe20000010000 */
[----:B--2---:R-:W-:Y:S02]  /*4a80*/  FADD.FTZ R56, R114, R81 ;  /* 0x0000005172387221 */ /* 0x004fe40000010000 */
[----:B------:R-:W2:Y:S01]  /*4a90*/  MUFU.EX2 R65, R126 ;  /* 0x0000007e00417308 */ /* 0x000ea20000000800 */
[----:B------:R-:W-:Y:S01]  /*4aa0*/  FADD.FTZ R60, R32, R83 ;  /* 0x00000053203c7221 */ /* 0x000fe20000010000 */
[----:B----4-:R-:W-:-:S03]  /*4ab0*/  FADD.FTZ R83, R63, R56 ;  /* 0x000000383f537221 */ /* 0x010fc60000010000 */
[----:B------:R-:W-:-:S03]  /*4ac0*/  FADD.FTZ R81, R5, R60 ;  /* 0x0000003c05517221 */ /* 0x000fc60000010000 */
[----:B------:R-:W3:Y:S01]  /*4ad0*/  MUFU.EX2 R54, R54 ;  /* 0x0000003600367308 */ /* 0x000ee20000000800 */
[----:B------:R-:W-:Y:S01]  /*4ae0*/  FADD.FTZ R85, R4, R81 ;  /* 0x0000005104557221 */ /* 0x000fe20000010000 */
[----:B0-----:R-:W-:-:S03]  /*4af0*/  FADD.FTZ R56, R124, R83 ;  /* 0x000000537c387221 */ /* 0x001fc60000010000 */
[----:B------:R-:W-:-:S03]  /*4b00*/  FADD.FTZ R60, R6, R85 ;  /* 0x00000055063c7221 */ /* 0x000fc60000010000 */
[----:B------:R-:W0:Y:S01]  /*4b10*/  MUFU.EX2 R55, R55 ;  /* 0x0000003700377308 */ /* 0x000e220000000800 */
[----:B--2---:R-:W-:Y:S01]  /*4b20*/  FADD.FTZ R83, R65, R56 ;  /* 0x0000003841537221 */ /* 0x004fe20000010000 */
[----:B------:R-:W-:Y:S01]  /*4b30*/  FADD.FTZ R85, R9, R60 ;  /* 0x0000003c09557221 */ /* 0x000fe20000010000 */
[----:B------:R-:W-:-:S03]  /*4b40*/  F2FP.SATFINITE.E4M3.F32.PACK_AB_MERGE_C R65, R65, R124, RZ ;  /* 0x0000007c4141723e */ /* 0x000fc600048070ff */
[----:B------:R-:W-:Y:S01]  /*4b50*/  FADD.FTZ R60, R10, R85 ;  /* 0x000000550a3c7221 */ /* 0x000fe20000010000 */
[----:B------:R-:W-:Y:S01]  /*4b60*/  F2FP.SATFINITE.E4M3.F32.PACK_AB_MERGE_C R218, R63, R114, R65 ;  /* 0x000000723fda723e */ /* 0x000fe20004807041 */
[----:B------:R-:W2:Y:S01]  /*4b70*/  MUFU.EX2 R132, R132 ;  /* 0x0000008400847308 */ /* 0x000ea20000000800 */
[----:B---3--:R-:W-:Y:S01]  /*4b80*/  FADD.FTZ R56, R54, R83 ;  /* 0x0000005336387221 */ /* 0x008fe20000010000 */
[----:B------:R-:W-:Y:S01]  /*4b90*/  FADD.FTZ R87, R11, R60 ;  /* 0x0000003c0b577221 */ /* 0x000fe20000010000 */
[----:B------:R-:W-:-:S03]  /*4ba0*/  CS2R R114, SRZ ;  /* 0x0000000000727805 */ /* 0x000fc6000001ff00 */
[----:B------:R-:W-:Y:S02]  /*4bb0*/  FADD.FTZ R60, R12, R87 ;  /* 0x000000570c3c7221 */ /* 0x000fe40000010000 */
[----:B------:R3:W4:Y:S01]  /*4bc0*/  MUFU.EX2 R67, R116 ;  /* 0x0000007400437308 */ /* 0x0007220000000800 */
[----:B0-----:R-:W-:-:S07]  /*4bd0*/  FADD.FTZ R85, R55, R56 ;  /* 0x0000003837557221 */ /* 0x001fce0000010000 */
[----:B------:R-:W0:Y:S01]  /*4be0*/  MUFU.EX2 R72, R72 ;  /* 0x0000004800487308 */ /* 0x000e220000000800 */
[----:B--2---:R-:W-:Y:S01]  /*4bf0*/  FADD.FTZ R56, R132, R85 ;  /* 0x0000005584387221 */ /* 0x004fe20000010000 */
[----:B------:R-:W-:Y:S01]  /*4c00*/  FADD.FTZ R85, R13, R60 ;  /* 0x0000003c0d557221 */ /* 0x000fe20000010000 */
[----:B------:R-:W-:Y:S02]  /*4c10*/  CS2R R60, SRZ ;  /* 0x00000000003c7805 */ /* 0x000fe4000001ff00 */
[----:B---3--:R-:W-:Y:S01]  /*4c20*/  CS2R R116, SRZ ;  /* 0x0000000000747805 */ /* 0x008fe2000001ff00 */
[----:B------:R-:W-:Y:S01]  /*4c30*/  FADD.FTZ R28, R14, R85 ;  /* 0x000000550e1c7221 */ /* 0x000fe20000010000 */
[----:B------:R-:W-:Y:S01]  /*4c40*/  CS2R R84, SRZ ;  /* 0x0000000000547805 */ /* 0x000fe2000001ff00 */
[----:B------:R2:W3:Y:S01]  /*4c50*/  MUFU.EX2 R69, R110 ;  /* 0x0000006e00457308 */ /* 0x0004e20000000800 */
[----:B----4-:R-:W-:Y:S01]  /*4c60*/  FADD.FTZ R27, R67, R56 ;  /* 0x00000038431b7221 */ /* 0x010fe20000010000 */
[----:B------:R-:W-:Y:S01]  /*4c70*/  FADD.FTZ R28, R21, R28 ;  /* 0x0000001c151c7221 */ /* 0x000fe20000010000 */
[----:B------:R-:W-:-:S04]  /*4c80*/  F2FP.SATFINITE.E4M3.F32.PACK_AB_MERGE_C R67, R67, R132, RZ ;  /* 0x000000844343723e */ /* 0x000fc800048070ff */
[----:B------:R-:W-:Y:S01]  /*4c90*/  F2FP.SATFINITE.E4M3.F32.PACK_AB_MERGE_C R212, R55, R54, R67 ;  /* 0x0000003637d4723e */ /* 0x000fe20004807043 */
[----:B------:R-:W4:Y:S01]  /*4ca0*/  MUFU.EX2 R74, R74 ;  /* 0x0000004a004a7308 */ /* 0x000f220000000800 */
[----:B0-----:R-:W-:Y:S01]  /*4cb0*/  FADD.FTZ R4, R72, R27 ;  /* 0x0000001b48047221 */ /* 0x001fe20000010000 */
[----:B------:R-:W-:Y:S01]  /*4cc0*/  CS2R R54, SRZ ;  /* 0x0000000000367805 */ /* 0x000fe2000001ff00 */
[----:B------:R-:W0:Y:S01]  /*4cd0*/  @P2 LDC R27, c[0x0][0x450] ;  /* 0x00011400ff1b2b82 */ /* 0x000e220000000800 */
[----:B--2---:R-:W-:-:S04]  /*4ce0*/  CS2R R110, SRZ ;  /* 0x00000000006e7805 */ /* 0x004fc8000001ff00 */
[----:B------:R-:W2:Y:S01]  /*4cf0*/  MUFU.EX2 R15, R15 ;  /* 0x0000000f000f7308 */ /* 0x000ea20000000800 */
[----:B---3--:R-:W-:-:S07]  /*4d00*/  FADD.FTZ R11, R69, R4 ;  /* 0x00000004450b7221 */ /* 0x008fce0000010000 */
[----:B------:R3:W5:Y:S01]  /*4d10*/  MUFU.EX2 R71, R106 ;  /* 0x0000006a00477308 */ /* 0x0007620000000800 */
[----:B----4-:R-:W-:-:S07]  /*4d20*/  FADD.FTZ R4, R74, R11 ;  /* 0x0000000b4a047221 */ /* 0x010fce0000010000 */
[----:B------:R-:W4:Y:S01]  /*4d30*/  MUFU.EX2 R20, R20 ;  /* 0x0000001400147308 */ /* 0x000f220000000800 */
[----:B--2---:R-:W-:Y:S01]  /*4d40*/  FADD.FTZ R21, R15, R28 ;  /* 0x0000001c0f157221 */ /* 0x004fe20000010000 */
[----:B------:R-:W-:Y:S02]  /*4d50*/  CS2R R28, SRZ ;  /* 0x00000000001c7805 */ /* 0x000fe4000001ff00 */
[----:B---3--:R-:W-:-:S04]  /*4d60*/  CS2R R106, SRZ ;  /* 0x00000000006a7805 */ /* 0x008fc8000001ff00 */
[----:B------:R-:W2:Y:S01]  /*4d70*/  MUFU.EX2 R36, R36 ;  /* 0x0000002400247308 */ /* 0x000ea20000000800 */
[C---:B-----5:R-:W-:Y:S01]  /*4d80*/  FADD.FTZ R11, R71.reuse, R4 ;  /* 0x00000004470b7221 */ /* 0x060fe20000010000 */
[----:B------:R-:W-:-:S03]  /*4d90*/  F2FP.SATFINITE.E4M3.F32.PACK_AB_MERGE_C R71, R71, R74, RZ ;  /* 0x0000004a4747723e */ /* 0x000fc600048070ff */
[----:B------:R-:W-:Y:S01]  /*4da0*/  FADD.FTZ R4, R66, R11 ;  /* 0x0000000b42047221 */ /* 0x000fe20000010000 */
[----:B------:R-:W-:Y:S02]  /*4db0*/  F2FP.SATFINITE.E4M3.F32.PACK_AB_MERGE_C R214, R69, R72, R71 ;  /* 0x0000004845d6723e */ /* 0x000fe40004807047 */
[----:B------:R-:W-:Y:S01]  /*4dc0*/  CS2R R68, SRZ ;  /* 0x0000000000447805 */ /* 0x000fe2000001ff00 */
[----:B------:R3:W5:Y:S01]  /*4dd0*/  MUFU.EX2 R73, R102 ;  /* 0x0000006600497308 */ /* 0x0007620000000800 */
[----:B----4-:R-:W-:Y:S01]  /*4de0*/  FADD.FTZ R10, R20, R21 ;  /* 0x00000015140a7221 */ /* 0x010fe20000010000 */
[----:B------:R-:W-:-:S03]  /*4df0*/  CS2R R70, SRZ ;  /* 0x0000000000467805 */ /* 0x000fc6000001ff00 */
[----:B------:R-:W-:-:S03]  /*4e00*/  FADD.FTZ R11, R33, R10 ;  /* 0x0000000a210b7221 */ /* 0x000fc60000010000 */
[----:B------:R-:W4:Y:S01]  /*4e10*/  MUFU.EX2 R58, R58 ;  /* 0x0000003a003a7308 */ /* 0x000f220000000800 */
[C---:B--2---:R-:W-:Y:S01]  /*4e20*/  F2FP.SATFINITE.E4M3.F32.PACK_AB_MERGE_C R209, R36.reuse, R33, RZ ;  /* 0x0000002124d1723e */ /* 0x044fe200048070ff */
[----:B------:R-:W-:Y:S01]  /*4e30*/  FADD.FTZ R36, R36, R11 ;  /* 0x0000000b24247221 */ /* 0x000fe20000010000 */
[----:B------:R-:W-:Y:S02]  /*4e40*/  CS2R R32, SRZ ;  /* 0x0000000000207805 */ /* 0x000fe4000001ff00 */
[----:B---3--:R-:W-:Y:S02]  /*4e50*/  CS2R R102, SRZ ;  /* 0x0000000000667805 */ /* 0x008fe4000001ff00 */
[----:B------:R-:W-:Y:S01]  /*4e60*/  F2FP.SATFINITE.E4M3.F32.PACK_AB_MERGE_C R209, R20, R15, R209 ;  /* 0x0000000f14d1723e */ /* 0x000fe200048070d1 */
[----:B------:R-:W2:Y:S01]  /*4e70*/  MUFU.EX2 R40, R40 ;  /* 0x0000002800287308 */ /* 0x000ea20000000800 */
[----:B-----5:R-:W-:-:S07]  /*4e80*/  FADD.FTZ R21, R73, R4 ;  /* 0x0000000449157221 */ /* 0x020fce0000010000 */
[----:B------:R-:W3:Y:S01]  /*4e90*/  MUFU.EX2 R100, R100 ;  /* 0x0000006400647308 */ /* 0x000ee20000000800 */
[----:B----4-:R-:W-:Y:S01]  /*4ea0*/  FADD.FTZ R4, R58, R21 ;  /* 0x000000153a047221 */ /* 0x010fe20000010000 */
[----:B------:R-:W-:Y:S01]  /*4eb0*/  FADD.FTZ R21, R35, R36 ;  /* 0x0000002423157221 */ /* 0x000fe20000010000 */
[C---:B------:R-:W-:Y:S02]  /*4ec0*/  F2FP.SATFINITE.E4M3.F32.PACK_AB_MERGE_C R58, R75.reuse, R58, RZ ;  /* 0x0000003a4b3a723e */ /* 0x040fe400048070ff */
[----:B------:R-:W-:Y:S02]  /*4ed0*/  FADD.FTZ R75, R75, R4 ;  /* 0x000000044b4b7221 */ /* 0x000fe40000010000 */
[----:B------:R-:W-:Y:S01]  /*4ee0*/  F2FP.SATFINITE.E4M3.F32.PACK_AB_MERGE_C R208, R73, R66, R58 ;  /* 0x0000004249d0723e */ /* 0x000fe2000480703a */
[----:B------:R-:W4:Y:S01]  /*4ef0*/  MUFU.EX2 R48, R48 ;  /* 0x0000003000307308 */ /* 0x000f220000000800 */
[----:B--2---:R-:W-:Y:S01]  /*4f00*/  FADD.FTZ R6, R40, R21 ;  /* 0x0000001528067221 */ /* 0x004fe20000010000 */
[----:B------:R-:W-:-:S02]  /*4f10*/  CS2R R66, SRZ ;  /* 0x0000000000427805 */ /* 0x000fc4000001ff00 */
[----:B------:R-:W-:Y:S01]  /*4f20*/  CS2R R72, SRZ ;  /* 0x0000000000487805 */ /* 0x000fe2000001ff00 */
[----:B------:R-:W-:-:S03]  /*4f30*/  FADD.FTZ R9, R37, R6 ;  /* 0x0000000625097221 */ /* 0x000fc60000010000 */
[----:B------:R2:W5:Y:S01]  /*4f40*/  MUFU.EX2 R77, R62 ;  /* 0x0000003e004d7308 */ /* 0x0005620000000800 */
[----:B---3--:R-:W-:Y:S01]  /*4f50*/  FADD.FTZ R4, R100, R75 ;  /* 0x0000004b64047221 */ /* 0x008fe20000010000 */
[----:B------:R-:W-:-:S06]  /*4f60*/  CS2R R74, SRZ ;  /* 0x00000000004a7805 */ /* 0x000fcc000001ff00 */
[----:B------:R-:W3:Y:S01]  /*4f70*/  MUFU.EX2 R98, R98 ;  /* 0x0000006200627308 */ /* 0x000ee20000000800 */
[C---:B----4-:R-:W-:Y:S01]  /*4f80*/  F2FP.SATFINITE.E4M3.F32.PACK_AB_MERGE_C R211, R48.reuse, R37, RZ ;  /* 0x0000002530d3723e */ /* 0x050fe200048070ff */
[----:B------:R-:W-:Y:S01]  /*4f90*/  FADD.FTZ R48, R48, R9 ;  /* 0x0000000930307221 */ /* 0x000fe20000010000 */
[----:B------:R-:W-:Y:S02]  /*4fa0*/  CS2R R36, SRZ ;  /* 0x0000000000247805 */ /* 0x000fe4000001ff00 */
[----:B--2---:R-:W-:Y:S02]  /*4fb0*/  CS2R R62, SRZ ;  /* 0x00000000003e7805 */ /* 0x004fe4000001ff00 */
[----:B------:R-:W-:Y:S01]  /*4fc0*/  F2FP.SATFINITE.E4M3.F32.PACK_AB_MERGE_C R211, R40, R35, R211 ;  /* 0x0000002328d3723e */ /* 0x000fe200048070d3 */
[----:B------:R-:W2:Y:S01]  /*4fd0*/  MUFU.EX2 R26, R26 ;  /* 0x0000001a001a7308 */ /* 0x000ea20000000800 */
[----:B-----5:R-:W-:-:S07]  /*4fe0*/  FADD.FTZ R13, R77, R4 ;  /* 0x000000044d0d7221 */ /* 0x020fce0000010000 */
[----:B------:R4:W5:Y:S01]  /*4ff0*/  MUFU.EX2 R79, R64 ;  /* 0x00000040004f7308 */ /* 0x0009620000000800 */
[----:B---3--:R-:W-:Y:S01]  /*5000*/  FADD.FTZ R4, R98, R13 ;  /* 0x0000000d62047221 */ /* 0x008fe20000010000 */
[----:B------:R-:W-:-:S06]  /*5010*/  FADD.FTZ R13, R39, R48 ;  /* 0x00000030270d7221 */ /* 0x000fcc0000010000 */
[----:B------:R-:W-:Y:S01]  /*5020*/  MUFU.EX2 R30, R30 ;  /* 0x0000001e001e7308 */ /* 0x000fe20000000800 */
[----:B--2---:R-:W-:Y:S01]  /*5030*/  FADD.FTZ R13, R26, R13 ;  /* 0x0000000d1a0d7221 */ /* 0x004fe20000010000 */
[----:B----4-:R-:W-:-:S06]  /*5040*/  CS2R R64, SRZ ;  /* 0x0000000000407805 */ /* 0x010fcc000001ff00 */
[----:B------:R-:W2:Y:S01]  /*5050*/  MUFU.EX2 R41, R41 ;  /* 0x0000002900297308 */ /* 0x000ea20000000800 */
[C---:B-----5:R-:W-:Y:S01]  /*5060*/  F2FP.SATFINITE.E4M3.F32.PACK_AB_MERGE_C R98, R79.reuse, R98, RZ ;  /* 0x000000624f62723e */ /* 0x060fe200048070ff */
[----:B------:R-:W-:-:S03]  /*5070*/  FADD.FTZ R79, R79, R4 ;  /* 0x000000044f4f7221 */ /* 0x000fc60000010000 */
[----:B------:R-:W-:Y:S02]  /*5080*/  F2FP.SATFINITE.E4M3.F32.PACK_AB_MERGE_C R210, R77, R100, R98 ;  /* 0x000000644dd2723e */ /* 0x000fe40004807062 */
[----:B------:R-:W-:Y:S02]  /*5090*/  CS2R R76, SRZ ;  /* 0x00000000004c7805 */ /* 0x000fe4000001ff00 */
[----:B------:R-:W-:Y:S01]  /*50a0*/  CS2R R98, SRZ ;  /* 0x0000000000627805 */ /* 0x000fe2000001ff00 */
[----:B------:R-:W3:Y:S01]  /*50b0*/  MUFU.EX2 R96, R96 ;  /* 0x0000006000607308 */ /* 0x000ee20000000800 */
[----:B------:R-:W-:-:S07]  /*50c0*/  CS2R R100, SRZ ;  /* 0x0000000000647805 */ /* 0x000fce000001ff00 */
[----:B------:R4:W5:Y:S01]  /*50d0*/  MUFU.EX2 R81, R94 ;  /* 0x0000005e00517308 */ /* 0x0009620000000800 */
[----:B--2---:R-:W-:Y:S01]  /*50e0*/  F2FP.SATFINITE.E4M3.F32.PACK_AB_MERGE_C R205, R41, R30, RZ ;  /* 0x0000001e29cd723e */ /* 0x004fe200048070ff */
[----:B------:R-:W-:-:S03]  /*50f0*/  FADD.FTZ R30, R30, R13 ;  /* 0x0000000d1e1e7221 */ /* 0x000fc60000010000 */
[----:B------:R-:W-:Y:S01]  /*5100*/  F2FP.SATFINITE.E4M3.F32.PACK_AB_MERGE_C R205, R26, R39, R205 ;  /* 0x000000271acd723e */ /* 0x000fe200048070cd */
[----:B------:R-:W-:Y:S02]  /*5110*/  FADD.FTZ R41, R41, R30 ;  /* 0x0000001e29297221 */ /* 0x000fe40000010000 */
[----:B------:R-:W-:Y:S01]  /*5120*/  MUFU.EX2 R42, R42 ;  /* 0x0000002a002a7308 */ /* 0x000fe20000000800 */
[----:B---3--:R-:W-:Y:S01]  /*5130*/  FADD.FTZ R4, R96, R79 ;  /* 0x0000004f60047221 */ /* 0x008fe20000010000 */
[----:B----4-:R-:W-:-:S06]  /*5140*/  CS2R R94, SRZ ;  /* 0x00000000005e7805 */ /* 0x010fcc000001ff00 */
[----:B------:R-:W2:Y:S01]  /*5150*/  MUFU.EX2 R45, R45 ;  /* 0x0000002d002d7308 */ /* 0x000ea20000000800 */
[----:B-----5:R-:W-:-:S07]  /*5160*/  FADD.FTZ R15, R81, R4 ;  /* 0x00000004510f7221 */ /* 0x020fce0000010000 */
[----:B------:R-:W3:Y:S08]  /*5170*/  MUFU.EX2 R34, R34 ;  /* 0x0000002200227308 */ /* 0x000ef00000000800 */
[----:B------:R-:W4:Y:S01]  /*5180*/  MUFU.EX2 R134, R134 ;  /* 0x0000008600867308 */ /* 0x000f220000000800 */
[----:B--2---:R-:W-:-:S07]  /*5190*/  F2FP.SATFINITE.E4M3.F32.PACK_AB_MERGE_C R10, R45, R42, RZ ;  /* 0x0000002a2d0a723e */ /* 0x004fce00048070ff */
[----:B------:R-:W2:Y:S01]  /*51a0*/  MUFU.EX2 R43, R43 ;  /* 0x0000002b002b7308 */ /* 0x000ea20000000800 */
[----:B---3--:R-:W-:Y:S01]  /*51b0*/  FADD.FTZ R6, R34, R41 ;  /* 0x0000002922067221 */ /* 0x008fe20000010000 */
[----:B------:R-:W-:-:S06]  /*51c0*/  CS2R R40, SRZ ;  /* 0x0000000000287805 */ /* 0x000fcc000001ff00 */
[----:B------:R3:W5:Y:S01]  /*51d0*/  MUFU.EX2 R83, R92 ;  /* 0x0000005c00537308 */ /* 0x0007620000000800 */
[----:B----4-:R-:W-:-:S07]  /*51e0*/  FADD.FTZ R4, R134, R15 ;  /* 0x0000000f86047221 */ /* 0x010fce0000010000 */
[----:B------:R-:W4:Y:S01]  /*51f0*/  MUFU.EX2 R136, R136 ;  /* 0x0000008800887308 */ /* 0x000f220000000800 */
[C---:B--2---:R-:W-:Y:S01]  /*5200*/  F2FP.SATFINITE.E4M3.F32.PACK_AB_MERGE_C R207, R43.reuse, R34, R10 ;  /* 0x000000222bcf723e */ /* 0x044fe2000480700a */
[----:B------:R-:W-:Y:S01]  /*5210*/  FADD.FTZ R43, R43, R6 ;  /* 0x000000062b2b7221 */ /* 0x000fe20000010000 */
[----:B------:R-:W-:Y:S02]  /*5220*/  CS2R R34, SRZ ;  /* 0x0000000000227805 */ /* 0x000fe4000001ff00 */
[----:B---3--:R-:W-:Y:S01]  /*5230*/  CS2R R92, SRZ ;  /* 0x00000000005c7805 */ /* 0x008fe2000001ff00 */
[----:B------:R-:W-:Y:S02]  /*5240*/  FADD.FTZ R42, R42, R43 ;  /* 0x0000002b2a2a7221 */ /* 0x000fe40000010000 */
[----:B------:R2:W3:Y:S01]  /*5250*/  MUFU.EX2 R5, R90 ;  /* 0x0000005a00057308 */ /* 0x0004e20000000800 */
[C---:B-----5:R-:W-:Y:S01]  /*5260*/  F2FP.SATFINITE.E4M3.F32.PACK_AB_MERGE_C R134, R83.reuse, R134, RZ ;  /* 0x000000865386723e */ /* 0x060fe200048070ff */
[----:B------:R-:W-:Y:S01]  /*5270*/  FADD.FTZ R83, R83, R4 ;  /* 0x0000000453537221 */ /* 0x000fe20000010000 */
[----:B------:R-:W-:Y:S01]  /*5280*/  FADD.FTZ R45, R45, R42 ;  /* 0x0000002a2d2d7221 */ /* 0x000fe20000010000 */
[----:B------:R-:W-:-:S02]  /*5290*/  CS2R R42, SRZ ;  /* 0x00000000002a7805 */ /* 0x000fc4000001ff00 */
[----:B------:R-:W-:Y:S02]  /*52a0*/  F2FP.SATFINITE.E4M3.F32.PACK_AB_MERGE_C R204, R81, R96, R134 ;  /* 0x0000006051cc723e */ /* 0x000fe40004807086 */
[----:B------:R-:W-:Y:S01]  /*52b0*/  CS2R R96, SRZ ;  /* 0x0000000000607805 */ /* 0x000fe2000001ff00 */
[----:B------:R-:W-:Y:S01]  /*52c0*/  MUFU.EX2 R46, R46 ;  /* 0x0000002e002e7308 */ /* 0x000fe20000000800 */
[----:B----4-:R-:W-:Y:S01]  /*52d0*/  FADD.FTZ R4, R136, R83 ;  /* 0x0000005388047221 */ /* 0x010fe20000010000 */
[----:B------:R-:W-:Y:S02]  /*52e0*/  CS2R R82, SRZ ;  /* 0x0000000000527805 */ /* 0x000fe4000001ff00 */
[----:B--2---:R-:W-:-:S04]  /*52f0*/  CS2R R90, SRZ ;  /* 0x00000000005a7805 */ /* 0x004fc8000001ff00 */
[----:B------:R-:W2:Y:S01]  /*5300*/  MUFU.EX2 R49, R49 ;  /* 0x0000003100317308 */ /* 0x000ea20000000800 */
[----:B---3--:R-:W-:-:S07]  /*5310*/  FADD.FTZ R21, R5, R4 ;  /* 0x0000000405157221 */ /* 0x008fce0000010000 */
[----:B------:R-:W3:Y:S08]  /*5320*/  MUFU.EX2 R38, R38 ;  /* 0x0000002600267308 */ /* 0x000ef00000000800 */
[----:B------:R-:W4:Y:S01]  /*5330*/  MUFU.EX2 R138, R138 ;  /* 0x0000008a008a7308 */ /* 0x000f220000000800 */
[----:B--2---:R-:W-:-:S07]  /*5340*/  F2FP.SATFINITE.E4M3.F32.PACK_AB_MERGE_C R10, R49, R46, RZ ;  /* 0x0000002e310a723e */ /* 0x004fce00048070ff */
[----:B------:R-:W2:Y:S01]  /*5350*/  MUFU.EX2 R47, R47 ;  /* 0x0000002f002f7308 */ /* 0x000ea20000000800 */
[----:B---3--:R-:W-:-:S07]  /*5360*/  FADD.FTZ R6, R38, R45 ;  /* 0x0000002d26067221 */ /* 0x008fce0000010000 */
[----:B------:R3:W5:Y:S01]  /*5370*/  MUFU.EX2 R11, R88 ;  /* 0x00000058000b7308 */ /* 0x0007620000000800 */
[----:B----4-:R-:W-:-:S07]  /*5380*/  FADD.FTZ R4, R138, R21 ;  /* 0x000000158a047221 */ /* 0x010fce0000010000 */
[----:B------:R-:W4:Y:S01]  /*5390*/  MUFU.EX2 R140, R140 ;  /* 0x0000008c008c7308 */ /* 0x000f220000000800 */
[C---:B--2---:R-:W-:Y:S01]  /*53a0*/  F2FP.SATFINITE.E4M3.F32.PACK_AB_MERGE_C R201, R47.reuse, R38, R10 ;  /* 0x000000262fc9723e */ /* 0x044fe2000480700a */
[----:B------:R-:W-:Y:S01]  /*53b0*/  FADD.FTZ R47, R47, R6 ;  /* 0x000000062f2f7221 */ /* 0x000fe20000010000 */
[----:B-1----:R-:W-:Y:S01]  /*53c0*/  @P2 IMAD.HI.U32 R6, R22, R25, RZ ;  /* 0x0000001916062227 */ /* 0x002fe200078e00ff */
[----:B------:R-:W-:Y:S02]  /*53d0*/  CS2R R24, SRZ ;  /* 0x0000000000187805 */ /* 0x000fe4000001ff00 */
[----:B------:R-:W-:Y:S01]  /*53e0*/  CS2R R38, SRZ ;  /* 0x0000000000267805 */ /* 0x000fe2000001ff00 */
[----:B------:R-:W-:Y:S01]  /*53f0*/  FADD.FTZ R46, R46, R47 ;  /* 0x0000002f2e2e7221 */ /* 0x000fe20000010000 */
[----:B---3--:R-:W-:Y:S01]  /*5400*/  CS2R R88, SRZ ;  /* 0x0000000000587805 */ /* 0x008fe2000001ff00 */
[----:B------:R1:W2:Y:S01]  /*5410*/  MUFU.EX2 R9, R86 ;  /* 0x0000005600097308 */ /* 0x0002a20000000800 */
[C---:B-----5:R-:W-:Y:S01]  /*5420*/  F2FP.SATFINITE.E4M3.F32.PACK_AB_MERGE_C R138, R11.reuse, R138, RZ ;  /* 0x0000008a0b8a723e */ /* 0x060fe200048070ff */
[----:B------:R-:W-:Y:S01]  /*5430*/  FADD.FTZ R11, R11, R4 ;  /* 0x000000040b0b7221 */ /* 0x000fe20000010000 */
[----:B0-----:R-:W-:Y:S01]  /*5440*/  @P2 SHF.R.U32.HI R22, RZ, R27, R6 ;  /* 0x0000001bff162219 */ /* 0x001fe20000011606 */
[----:B------:R-:W-:Y:S01]  /*5450*/  FADD.FTZ R49, R49, R46 ;  /* 0x0000002e31317221 */ /* 0x000fe20000010000 */
[----:B------:R-:W-:-:S02]  /*5460*/  F2FP.SATFINITE.E4M3.F32.PACK_AB_MERGE_C R206, R5, R136, R138 ;  /* 0x0000008805ce723e */ /* 0x000fc4000480708a */
[----:B------:R-:W-:Y:S02]  /*5470*/  CS2R R26, SRZ ;  /* 0x00000000001a7805 */ /* 0x000fe4000001ff00 */
[----:B------:R-:W-:Y:S01]  /*5480*/  IADD3 R22, R22, -R59, R104 ;  /* 0x8000003b16167210 */ /* 0x000fe20007ffe068 */
[----:B------:R-:W0:Y:S01]  /*5490*/  MUFU.EX2 R142, R142 ;  /* 0x0000008e008e7308 */ /* 0x000e220000000800 */
[----:B----4-:R-:W-:Y:S01]  /*54a0*/  FADD.FTZ R4, R140, R11 ;  /* 0x0000000b8c047221 */ /* 0x010fe20000010000 */
[----:B------:R-:W-:Y:S02]  /*54b0*/  CS2R R46, SRZ ;  /* 0x00000000002e7805 */ /* 0x000fe4000001ff00 */
[----:B------:R-:W-:Y:S01]  /*54c0*/  CS2R R58, SRZ ;  /* 0x00000000003a7805 */ /* 0x000fe2000001ff00 */
[----:B------:R-:W-:Y:S01]  /*54d0*/  IMAD.HI R22, R22, 0x66666667, RZ ;  /* 0x6666666716167827 */ /* 0x000fe200078e02ff */
[----:B-1----:R-:W-:Y:S02]  /*54e0*/  CS2R R86, SRZ ;  /* 0x0000000000567805 */ /* 0x002fe4000001ff00 */
[----:B------:R-:W-:Y:S01]  /*54f0*/  CS2R R104, SRZ ;  /* 0x0000000000687805 */ /* 0x000fe2000001ff00 */
[----:B------:R1:W3:Y:S01]  /*5500*/  MUFU.EX2 R13, R80 ;  /* 0x00000050000d7308 */ /* 0x0002e20000000800 */
[----:B--2---:R-:W-:-:S07]  /*5510*/  FADD.FTZ R11, R9, R4 ;  /* 0x00000004090b7221 */ /* 0x004fce0000010000 */
[----:B------:R-:W-:Y:S01]  /*5520*/  MUFU.EX2 R50, R50 ;  /* 0x0000003200327308 */ /* 0x000fe20000000800 */
[----:B0-----:R-:W-:Y:S01]  /*5530*/  FADD.FTZ R4, R142, R11 ;  /* 0x0000000b8e047221 */ /* 0x001fe20000010000 */
[----:B------:R-:W-:Y:S01]  /*5540*/  VIADD R11, R23, 0xfffffffe ;  /* 0xfffffffe170b7836 */ /* 0x000fe20000000000 */
[----:B-1----:R-:W-:-:S05]  /*5550*/  CS2R R80, SRZ ;  /* 0x0000000000507805 */ /* 0x002fca000001ff00 */
[----:B------:R-:W0:Y:S01]  /*5560*/  MUFU.EX2 R31, R31 ;  /* 0x0000001f001f7308 */ /* 0x000e220000000800 */
[C---:B---3--:R-:W-:Y:S01]  /*5570*/  F2FP.SATFINITE.E4M3.F32.PACK_AB_MERGE_C R142, R13.reuse, R142, RZ ;  /* 0x0000008e0d8e723e */ /* 0x048fe200048070ff */
[----:B------:R-:W-:-:S03]  /*5580*/  FADD.FTZ R13, R13, R4 ;  /* 0x000000040d0d7221 */ /* 0x000fc60000010000 */
[----:B------:R-:W-:Y:S02]  /*5590*/  F2FP.SATFINITE.E4M3.F32.PACK_AB_MERGE_C R200, R9, R140, R142 ;  /* 0x0000008c09c8723e */ /* 0x000fe4000480708e */
[----:B------:R-:W-:Y:S01]  /*55a0*/  SHF.R.U32.HI R9, RZ, 0x1f, R22 ;  /* 0x0000001fff097819 */ /* 0x000fe20000011616 */
[----:B------:R-:W1:Y:S03]  /*55b0*/  MUFU.EX2 R44, R44 ;  /* 0x0000002c002c7308 */ /* 0x000e660000000800 */
[----:B------:R-:W-:-:S04]  /*55c0*/  LEA.HI.SX32 R9, R22, R9, 0x1a ;  /* 0x0000000916097211 */ /* 0x000fc800078fd2ff */
[----:B------:R-:W-:Y:S01]  /*55d0*/  VIMNMX R12, R18, R9, !PT ;  /* 0x00000009120c7248 */ /* 0x000fe20007fe0100 */
[----:B------:R-:W2:Y:S01]  /*55e0*/  MUFU.EX2 R144, R144 ;  /* 0x0000009000907308 */ /* 0x000ea20000000800 */
[----:B0-----:R-:W-:Y:S02]  /*55f0*/  F2FP.SATFINITE.E4M3.F32.PACK_AB_MERGE_C R10, R31, R50, RZ ;  /* 0x000000321f0a723e */ /* 0x001fe400048070ff */
[----:B------:R-:W-:-:S05]  /*5600*/  ISETP.GE.AND P3, PT, R11, R12, PT ;  /* 0x0000000c0b00720c */ /* 0x000fca0003f66270 */
[----:B------:R0:W3:Y:S01]  /*5610*/  MUFU.EX2 R51, R78 ;  /* 0x0000004e00337308 */ /* 0x0000e20000000800 */
[----:B-1----:R-:W-:Y:S01]  /*5620*/  FADD.FTZ R6, R44, R49 ;  /* 0x000000312c067221 */ /* 0x002fe20000010000 */
[----:B------:R-:W-:-:S06]  /*5630*/  CS2R R48, SRZ ;  /* 0x0000000000307805 */ /* 0x000fcc000001ff00 */
[----:B------:R-:W1:Y:S01]  /*5640*/  MUFU.EX2 R15, R146 ;  /* 0x00000092000f7308 */ /* 0x000e620000000800 */
[----:B--2---:R-:W-:Y:S01]  /*5650*/  FADD.FTZ R4, R144, R13 ;  /* 0x0000000d90047221 */ /* 0x004fe20000010000 */
[----:B0-----:R-:W-:-:S06]  /*5660*/  CS2R R78, SRZ ;  /* 0x00000000004e7805 */ /* 0x001fcc000001ff00 */
[----:B------:R-:W0:Y:S01]  /*5670*/  MUFU.EX2 R148, R148 ;  /* 0x0000009400947308 */ /* 0x000e220000000800 */
[C---:B---3--:R-:W-:Y:S01]  /*5680*/  F2FP.SATFINITE.E4M3.F32.PACK_AB_MERGE_C R203, R51.reuse, R44, R10 ;  /* 0x0000002c33cb723e */ /* 0x048fe2000480700a */
[----:B------:R-:W-:Y:S01]  /*5690*/  FADD.FTZ R51, R51, R6 ;  /* 0x0000000633337221 */ /* 0x000fe20000010000 */
[----:B------:R-:W-:-:S03]  /*56a0*/  CS2R R44, SRZ ;  /* 0x00000000002c7805 */ /* 0x000fc6000001ff00 */
[----:B------:R-:W-:Y:S02]  /*56b0*/  FADD.FTZ R50, R50, R51 ;  /* 0x0000003332327221 */ /* 0x000fe40000010000 */
[----:B------:R-:W2:Y:S01]  /*56c0*/  MUFU.EX2 R57, R57 ;  /* 0x0000003900397308 */ /* 0x000ea20000000800 */
[----:B-1----:R-:W-:-:S04]  /*56d0*/  FADD.FTZ R5, R15, R4 ;  /* 0x000000040f057221 */ /* 0x002fc80000010000 */
[----:B0-----:R-:W-:Y:S01]  /*56e0*/  FADD.FTZ R6, R148, R5 ;  /* 0x0000000594067221 */ /* 0x001fe20000010000 */
[----:B------:R-:W-:Y:S01]  /*56f0*/  FADD.FTZ R5, R31, R50 ;  /* 0x000000321f057221 */ /* 0x000fe20000010000 */
[----:B------:R-:W-:Y:S02]  /*5700*/  CS2R R30, SRZ ;  /* 0x00000000001e7805 */ /* 0x000fe4000001ff00 */
[----:B------:R-:W-:Y:S02]  /*5710*/  CS2R R50, SRZ ;  /* 0x0000000000327805 */ /* 0x000fe4000001ff00 */
[C---:B--2---:R-:W-:Y:S01]  /*5720*/  F2FP.SATFINITE.E4M3.F32.PACK_AB_MERGE_C R4, R57.reuse, R148, RZ ;  /* 0x000000943904723e */ /* 0x044fe200048070ff */
[----:B------:R-:W-:Y:S01]  /*5730*/  FADD.FTZ R6, R57, R6 ;  /* 0x0000000639067221 */ /* 0x000fe20000010000 */
[----:B------:R-:W-:Y:S02]  /*5740*/  CS2R R56, SRZ ;  /* 0x0000000000387805 */ /* 0x000fe4000001ff00 */
[----:B------:R-:W-:Y:S01]  /*5750*/  F2FP.SATFINITE.E4M3.F32.PACK_AB_MERGE_C R202, R15, R144, R4 ;  /* 0x000000900fca723e */ /* 0x000fe20004807004 */
[----:B------:R-:W-:Y:S01]  /*5760*/  IMAD.MOV.U32 R4, RZ, RZ, RZ ;  /* 0x000000ffff047224 */ /* 0x000fe200078e00ff */
        /* <DEDUP_REMOVED lines=53> */
[----:B------:R-:W-:Y:S01]  /*5ac0*/  ULDC UR43, c[0x0][0x288] ;  /* 0x0000a200002b7ab9 */ /* 0x000fe20000000800 */
[----:B------:R-:W-:-:S05]  /*5ad0*/  ULDC UR53, c[0x0][0x2f0] ;  /* 0x0000bc0000357ab9 */ /* 0x000fca0000000800 */
.L_x_5145:
[----:B------:R-:W-:Y:S01]  /*5ae0*/  ISETP.NE.AND P4, PT, RZ, UR41, PT ;  /* 0x00000029ff007c0c */ /* 0x000fe2000bf85270 */
[----:B------:R-:W-:-:S04]  /*5af0*/  UISETP.NE.AND UP0, UPT, UR55, 0x1, UPT ;  /* 0x000000013700788c */ /* 0x000fc8000bf05270 */
[----:B------:R-:W-:-:S06]  /*5b00*/  USEL UR6, URZ, 0x1, UP0 ;  /* 0x000000013f067887 */ /* 0x000fcc0008000000 */
[----:B------:R-:W-:Y:S02]  /*5b10*/  LOP3.LUT R4, R13, UR6, RZ, 0x3c, !PT ;  /* 0x000000060d047c12 */ /* 0x000fe4000f8e3cff */
[----:B------:R-:W-:Y:S05]  /*5b20*/  @P4 BRA `(.L_x_5136) ;  /* 0x0000000000344947 */ /* 0x000fea0003800000 */
[----:B------:R-:W-:Y:S05]  /*5b30*/  @!P1 BRA `(.L_x_5137) ;  /* 0x0000000000049947 */ /* 0x000fea0003800000 */
[----:B------:R-:W-:Y:S01]  /*5b40*/  BPT.TRAP 0x1 ;  /* 0x000000040000795c */ /* 0x000fe20000300000 */
.L_x_5137:
        /* <DEDUP_REMOVED lines=8> */
.L_x_5138:
[----:B-1----:R-:W-:Y:S05]  /*5bd0*/  @P3 BRA `(.L_x_5136) ;  /* 0x0000000000083947 */ /* 0x002fea0003800000 */
[----:B------:R-:W1:Y:S02]  /*5be0*/  SYNCS.PHASECHK.TRANS64.TRYWAIT P3, [UR6+0x33430], R14 ;  /* 0x0334300eff0075a7 */ /* 0x000e640008060146 */
[----:B-1----:R-:W-:Y:S05]  /*5bf0*/  @!P3 BRA `(.L_x_5139) ;  /* 0x000000fc00b8b947 */ /* 0x002fea0003800000 */
.L_x_5136:
        /* <DEDUP_REMOVED lines=35> */
[----:B------:R-:W-:Y:S02]  /*5e30*/  UIADD3 UR11, UR56, 0x182, URZ ;  /* 0x00000182380b7890 */ /* 0x000fe4000fffe03f */
        /* <DEDUP_REMOVED lines=128> */
[----:B------:R-:W-:Y:S02]  /*6640*/  UIADD3 UR6, UR56, 0x582, URZ ;  /* 0x0000058238067890 */ /* 0x000fe4000fffe03f */
        /* <DEDUP_REMOVED lines=29> */
.L_x_5141:
[----:B------:R-:W-:Y:S01]  /*6820*/  ULEA UR6, UR55, UR40, 0x3 ;  /* 0x0000002837067291 */ /* 0x000fe2000f8e183f */
[----:B------:R-:W-:-:S08]  /*6830*/  SHF.L.U32 R13, R13, 0x1f, RZ ;  /* 0x0000001f0d0d7819 */ /* 0x000fd000000006ff */
[----:B------:R0:W1:Y:S01]  /*6840*/  SYNCS.PHASECHK.TRANS64.TRYWAIT P3, [UR6+0x33450], R13 ;  /* 0x0334500dff0075a7 */ /* 0x0000620008060146 */
[----:B------:R-:W-:Y:S05]  /*6850*/  @!P1 BRA `(.L_x_5142) ;  /* 0x0000000000049947 */ /* 0x000fea0003800000 */
[----:B------:R-:W-:Y:S01]  /*6860*/  BPT.TRAP 0x1 ;  /* 0x000000040000795c */ /* 0x000fe20000300000 */
.L_x_5142:
[----:B-1----:R-:W-:Y:S05]  /*6870*/  @P3 BRA `(.L_x_5140) ;  /* 0x0000000000083947 */ /* 0x002fea0003800000 */
[----:B------:R-:W1:Y:S02]  /*6880*/  SYNCS.PHASECHK.TRANS64.TRYWAIT P3, [UR6+0x33450], R13 ;  /* 0x0334500dff0075a7 */ /* 0x000e640008060146 */
[----:B-1----:R-:W-:Y:S05]  /*6890*/  @!P3 BRA `(.L_x_5143) ;  /* 0x000000f000a8b947 */ /* 0x002fea0003800000 */
.L_x_5140:
        /* <DEDUP_REMOVED lines=9> */
[----:B------:R-:W2:Y:S01]  /*6930*/  @P2 LDC R196, c[0x0][0x44c] ;  /* 0x00011300ffc42b82 */ /* 0x000ea20000000800 */
[C---:B------:R-:W-:Y:S01]  /*6940*/  FMUL.FTZ R188, R0.reuse, R195 ;  /* 0x000000c300bc7220 */ /* 0x040fe20000410000 */
[C---:B------:R-:W-:Y:S01]  /*6950*/  FMUL.FTZ R20, R0.reuse, R187 ;  /* 0x000000bb00147220 */ /* 0x040fe20000410000 */
[----:B------:R-:W-:Y:S01]  /*6960*/  ULOP3.LUT UR6, UR6, 0x10000, URZ, 0xfc, !UPT ;  /* 0x0001000006067892 */ /* 0x000fe2000f8efc3f */
[C---:B------:R-:W-:Y:S01]  /*6970*/  FMUL.FTZ R187, R0.reuse, R194 ;  /* 0x000000c200bb7220 */ /* 0x040fe20000410000 */
[C---:B------:R-:W-:Y:S01]  /*6980*/  FMUL.FTZ R194, R0.reuse, R161 ;  /* 0x000000a100c27220 */ /* 0x040fe20000410000 */
[----:B------:R-:W-:Y:S01]  /*6990*/  IMAD.MOV.U32 R161, RZ, RZ, R7 ;  /* 0x000000ffffa17224 */ /* 0x000fe200078e0007 */
[----:B------:R-:W-:Y:S01]  /*69a0*/  UIMAD UR6, UR55, 0x780, UR6 ;  /* 0x00000780370678a4 */ /* 0x000fe2000f8e0206 */
[----:B------:R-:W3:Y:S01]  /*69b0*/  @P2 LDC R195, c[0x0][0x450] ;  /* 0x00011400ffc32b82 */ /* 0x000ee20000000800 */
[C---:B------:R-:W-:Y:S01]  /*69c0*/  FMUL.FTZ R15, R0.reuse, R186 ;  /* 0x000000ba000f7220 */ /* 0x040fe20000410000 */
[C---:B------:R-:W-:Y:S01]  /*69d0*/  FMUL.FTZ R186, R0.reuse, R193 ;  /* 0x000000c100ba7220 */ /* 0x040fe20000410000 */
[----:B------:R-:W-:Y:S01]  /*69e0*/  UIADD3 UR10, UR6, 0x180, URZ ;  /* 0x00000180060a7890 */ /* 0x000fe2000fffe03f */
[C---:B------:R-:W-:Y:S01]  /*69f0*/  FMUL.FTZ R193, R0.reuse, R157 ;  /* 0x0000009d00c17220 */ /* 0x040fe20000410000 */
[C---:B------:R-:W-:Y:S01]  /*6a00*/  FMUL.FTZ R157, R0.reuse, R158 ;  /* 0x0000009e009d7220 */ /* 0x040fe20000410000 */
[C---:B------:R-:W-:Y:S01]  /*6a10*/  FMUL.FTZ R158, R0.reuse, R159 ;  /* 0x0000009f009e7220 */ /* 0x040fe20000410000 */
[C---:B------:R-:W-:Y:S01]  /*6a20*/  FMUL.FTZ R159, R0.reuse, R160 ;  /* 0x000000a0009f7220 */ /* 0x040fe20000410000 */
[----:B------:R-:W-:Y:S01]  /*6a30*/  QGMMA.64x192x32.F32.E4M3.E4M3 R24, R216, gdesc[UR4], R24, gsb0 ;  /* 0x02e00004d8187df3 */ /* 0x000fe20008000818 */
[C---:B------:R-:W-:Y:S01]  /*6a40*/  FMUL.FTZ R160, R0.reuse, R162 ;  /* 0x000000a200a07220 */ /* 0x040fe20000410000 */
[C---:B------:R-:W-:Y:S01]  /*6a50*/  FMUL.FTZ R162, R0.reuse, R163 ;  /* 0x000000a300a27220 */ /* 0x040fe20000410000 */
[----:B------:R-:W-:Y:S01]  /*6a60*/  FMUL.FTZ R163, R0, R164 ;  /* 0x000000a400a37220 */ /* 0x000fe20000410000 */
[----:B------:R-:W-:-:S02]  /*6a70*/  IMAD.MOV.U32 R164, RZ, RZ, -0xa0 ;  /* 0xffffff60ffa47424 */ /* 0x000fc400078e00ff */
[C---:B01----:R-:W-:Y:S01]  /*6a80*/  FMUL.FTZ R13, R0.reuse, R184 ;  /* 0x000000b8000d7220 */ /* 0x043fe20000410000 */
[----:B------:R-:W-:Y:S01]  /*6a90*/  FMUL.FTZ R14, R0, R185 ;  /* 0x000000b9000e7220 */ /* 0x000fe20000410000 */
[----:B------:R-:W-:Y:S01]  /*6aa0*/  MUFU.TANH R21, R21 ;  /* 0x0000001500157308 */ /* 0x000fe20000002400 */
[----:B--2---:R-:W-:-:S04]  /*6ab0*/  @P2 IMAD.HI.U32 R196, R7, R196, RZ ;  /* 0x000000c407c42227 */ /* 0x004fc800078e00ff */
[C---:B------:R-:W-:Y:S01]  /*6ac0*/  FMUL.FTZ R185, R0.reuse, R192 ;  /* 0x000000c000b97220 */ /* 0x040fe20000410000 */
[C---:B------:R-:W-:Y:S01]  /*6ad0*/  FMUL.FTZ R192, R0.reuse, R199 ;  /* 0x000000c700c07220 */ /* 0x040fe20000410000 */
[C---:B------:R-:W-:Y:S01]  /*6ae0*/  FMUL.FTZ R23, R0.reuse, R190 ;  /* 0x000000be00177220 */ /* 0x040fe20000410000 */
[C---:B------:R-:W-:Y:S01]  /*6af0*/  FMUL.FTZ R190, R0.reuse, R197 ;  /* 0x000000c500be7220 */ /* 0x040fe20000410000 */
[C---:B------:R-:W-:Y:S01]  /*6b00*/  FMUL.FTZ R168, R0.reuse, R168 ;  /* 0x000000a800a87220 */ /* 0x040fe20000410000 */
[C---:B------:R-:W-:Y:S01]  /*6b10*/  FMUL.FTZ R136, R0.reuse, R136 ;  /* 0x0000008800887220 */ /* 0x040fe20000410000 */
[----:B------:R-:W0:Y:S01]  /*6b20*/  MUFU.TANH R13, R13 ;  /* 0x0000000d000d7308 */ /* 0x000e220000002400 */
[----:B---3--:R-:W-:Y:S01]  /*6b30*/  @P2 SHF.R.U32.HI R161, RZ, R195, R196 ;  /* 0x000000c3ffa12219 */ /* 0x008fe200000116c4 */
[C---:B------:R-:W-:Y:S01]  /*6b40*/  FMUL.FTZ R195, R0.reuse, R165 ;  /* 0x000000a500c37220 */ /* 0x040fe20000410000 */
[----:B------:R-:W-:Y:S02]  /*6b50*/  IMAD R165, R11, R164, 0x1 ;  /* 0x000000010ba57424 */ /* 0x000fe400078e02a4 */
[C---:B------:R-:W-:Y:S01]  /*6b60*/  FMUL.FTZ R164, R0.reuse, R166 ;  /* 0x000000a600a47220 */ /* 0x040fe20000410000 */
[----:B------:R-:W-:Y:S01]  /*6b70*/  FMUL.FTZ R166, R0, R167 ;  /* 0x000000a700a67220 */ /* 0x000fe20000410000 */
[----:B------:R-:W1:Y:S01]  /*6b80*/  SHFL.IDX PT, R196, R161, RZ, 0x1c1f ;  /* 0x001c1fffa1c47589 */ /* 0x000e6200000e0000 */
[----:B------:R-:W-:Y:S01]  /*6b90*/  IMAD R165, R8, -0x2, R165 ;  /* 0xfffffffe08a57824 */ /* 0x000fe200078e02a5 */
[----:B------:R-:W2:Y:S01]  /*6ba0*/  MUFU.TANH R14, R14 ;  /* 0x0000000e000e7308 */ /* 0x000ea20000002400 */
[C---:B------:R-:W-:Y:S01]  /*6bb0*/  FMUL.FTZ R197, R0.reuse, R137 ;  /* 0x0000008900c57220 */ /* 0x040fe20000410000 */
[----:B------:R-:W-:Y:S01]  /*6bc0*/  FMUL.FTZ R169, R0, R169 ;  /* 0x000000a900a97220 */ /* 0x000fe20000410000 */
[----:B------:R-:W-:-:S02]  /*6bd0*/  IMAD R165, R16, UR53, R165 ;  /* 0x0000003510a57c24 */ /* 0x000fc4000f8e02a5 */
        /* <DEDUP_REMOVED lines=18> */
[----:B-1----:R-:W-:Y:S01]  /*6d00*/  IADD3 R167, R196, -UR43, R165 ;  /* 0x8000002bc4a77c10 */ /* 0x002fe2000fffe0a5 */
[C---:B------:R-:W-:Y:S01]  /*6d10*/  FMUL.FTZ R120, R0.reuse, R120 ;  /* 0x0000007800787220 */ /* 0x040fe20000410000 */
[----:B------:R-:W1:Y:S01]  /*6d20*/  MUFU.TANH R186, R186 ;  /* 0x000000ba00ba7308 */ /* 0x000e620000002400 */
[C---:B------:R-:W-:Y:S01]  /*6d30*/  FMUL.FTZ R125, R0.reuse, R125 ;  /* 0x0000007d007d7220 */ /* 0x040fe20000410000 */
[C---:B------:R-:W-:Y:S01]  /*6d40*/  ISETP.GT.AND P3, PT, R167.reuse, RZ, PT ;  /* 0x000000ffa700720c */ /* 0x040fe20003f64270 */
[C---:B------:R-:W-:Y:S01]  /*6d50*/  FMUL.FTZ R129, R0.reuse, R129 ;  /* 0x0000008100817220 */ /* 0x040fe20000410000 */
[----:B------:R-:W-:Y:S01]  /*6d60*/  ISETP.GT.AND P4, PT, R167, 0x1, PT ;  /* 0x00000001a700780c */ /* 0x000fe20003f84270 */
[C---:B------:R-:W-:Y:S01]  /*6d70*/  FMUL.FTZ R133, R0.reuse, R133 ;  /* 0x0000008500857220 */ /* 0x040fe20000410000 */
[----:B0-----:R-:W-:Y:S01]  /*6d80*/  FSEL R13, R13, -INF , P3 ;  /* 0xff8000000d0d7808 */ /* 0x001fe20001800000 */
[----:B------:R-:W-:Y:S01]  /*6d90*/  FMUL.FTZ R170, R0, R170 ;  /* 0x000000aa00aa7220 */ /* 0x000fe20000410000 */
[----:B------:R-:W-:Y:S01]  /*6da0*/  ISETP.GT.AND P3, PT, R167, 0x8, PT ;  /* 0x00000008a700780c */ /* 0x000fe20003f64270 */
[----:B------:R-:W0:Y:S01]  /*6db0*/  MUFU.TANH R189, R189 ;  /* 0x000000bd00bd7308 */ /* 0x000e220000002400 */
[----:B--2---:R-:W-:Y:S01]  /*6dc0*/  FSEL R14, R14, -INF , P4 ;  /* 0xff8000000e0e7808 */ /* 0x004fe20002000000 */
[C---:B------:R-:W-:Y:S01]  /*6dd0*/  FMUL.FTZ R171, R0.reuse, R171 ;  /* 0x000000ab00ab7220 */ /* 0x040fe20000410000 */
[----:B------:R-:W-:Y:S01]  /*6de0*/  FMNMX.FTZ R199, R13, R10, !PT ;  /* 0x0000000a0dc77209 */ /* 0x000fe20007810000 */
[C---:B------:R-:W-:Y:S01]  /*6df0*/  FMUL.FTZ R174, R0.reuse, R174 ;  /* 0x000000ae00ae7220 */ /* 0x040fe20000410000 */
[----:B------:R-:W-:Y:S01]  /*6e00*/  ISETP.GT.AND P4, PT, R167, 0x9, PT ;  /* 0x00000009a700780c */ /* 0x000fe20003f84270 */
[----:B------:R-:W-:Y:S01]  /*6e10*/  FMUL.FTZ R175, R0, R175 ;  /* 0x000000af00af7220 */ /* 0x000fe20000410000 */
[----:B------:R-:W-:Y:S01]  /*6e20*/  FSEL R21, R21, -INF , P3 ;  /* 0xff80000015157808 */ /* 0x000fe20001800000 */
[----:B------:R-:W2:Y:S01]  /*6e30*/  MUFU.TANH R190, R190 ;  /* 0x000000be00be7308 */ /* 0x000ea20000002400 */
[----:B------:R-:W-:Y:S01]  /*6e40*/  FMNMX.FTZ R196, R14, R199, !PT ;  /* 0x000000c70ec47209 */ /* 0x000fe20007810000 */
[C---:B------:R-:W-:Y:S01]  /*6e50*/  FMUL.FTZ R178, R0.reuse, R178 ;  /* 0x000000b200b27220 */ /* 0x040fe20000410000 */
[----:B------:R-:W-:Y:S01]  /*6e60*/  ISETP.GT.AND P3, PT, R167, 0x10, PT ;  /* 0x00000010a700780c */ /* 0x000fe20003f64270 */
[----:B------:R-:W-:Y:S01]  /*6e70*/  FMUL.FTZ R179, R0, R179 ;  /* 0x000000b300b37220 */ /* 0x000fe20000410000 */
[----:B---3--:R-:W-:Y:S01]  /*6e80*/  FSEL R22, R22, -INF , P4 ;  /* 0xff80000016167808 */ /* 0x008fe20002000000 */
[C---:B------:R-:W-:Y:S01]  /*6e90*/  FMUL.FTZ R182, R0.reuse, R182 ;  /* 0x000000b600b67220 */ /* 0x040fe20000410000 */
[----:B------:R-:W-:Y:S01]  /*6ea0*/  FMNMX.FTZ R137, R21, R196, !PT ;  /* 0x000000c415897209 */ /* 0x000fe20007810000 */
[----:B------:R-:W3:Y:S01]  /*6eb0*/  MUFU.TANH R168, R168 ;  /* 0x000000a800a87308 */ /* 0x000ee20000002400 */
[----:B------:R-:W-:Y:S01]  /*6ec0*/  ISETP.GT.AND P4, PT, R167, 0x11, PT ;  /* 0x00000011a700780c */ /* 0x000fe20003f84270 */
[C---:B------:R-:W-:Y:S01]  /*6ed0*/  FMUL.FTZ R183, R0.reuse, R183 ;  /* 0x000000b700b77220 */ /* 0x040fe20000410000 */
[----:B----4-:R-:W-:Y:S01]  /*6ee0*/  FSEL R185, R185, -INF , P3 ;  /* 0xff800000b9b97808 */ /* 0x010fe20001800000 */
[C---:B------:R-:W-:Y:S01]  /*6ef0*/  FMUL.FTZ R154, R0.reuse, R154 ;  /* 0x0000009a009a7220 */ /* 0x040fe20000410000 */
[C---:B------:R-:W-:Y:S01]  /*6f00*/  ISETP.GT.AND P3, PT, R167.reuse, 0x18, PT ;  /* 0x00000018a700780c */ /* 0x040fe20003f64270 */
[----:B------:R-:W-:Y:S01]  /*6f10*/  FMUL.FTZ R155, R0, R155 ;  /* 0x0000009b009b7220 */ /* 0x000fe20000410000 */
[----:B-1----:R-:W-:Y:S01]  /*6f20*/  FSEL R186, R186, -INF , P4 ;  /* 0xff800000baba7808 */ /* 0x002fe20002000000 */
[----:B------:R-:W1:Y:S01]  /*6f30*/  MUFU.TANH R169, R169 ;  /* 0x000000a900a97308 */ /* 0x000e620000002400 */
[----:B------:R-:W-:Y:S01]  /*6f40*/  ISETP.GT.AND P4, PT, R167, 0x19, PT ;  /* 0x00000019a700780c */ /* 0x000fe20003f84270 */
[C---:B------:R-:W-:Y:S01]  /*6f50*/  FMUL.FTZ R122, R0.reuse, R122 ;  /* 0x0000007a007a7220 */ /* 0x040fe20000410000 */
[----:B0-----:R-:W-:Y:S01]  /*6f60*/  FSEL R189, R189, -INF , P3 ;  /* 0xff800000bdbd7808 */ /* 0x001fe20001800000 */
[C---:B------:R-:W-:Y:S01]  /*6f70*/  FMUL.FTZ R123, R0.reuse, R123 ;  /* 0x0000007b007b7220 */ /* 0x040fe20000410000 */
[C---:B------:R-:W-:Y:S01]  /*6f80*/  ISETP.GT.AND P3, PT, R167.reuse, 0x20, PT ;  /* 0x00000020a700780c */ /* 0x040fe20003f64270 */
[----:B------:R-:W-:Y:S01]  /*6f90*/  FMUL.FTZ R126, R0, R126 ;  /* 0x0000007e007e7220 */ /* 0x000fe20000410000 */
[----:B--2---:R-:W-:Y:S01]  /*6fa0*/  FSEL R190, R190, -INF , P4 ;  /* 0xff800000bebe7808 */ /* 0x004fe20002000000 */
[----:B------:R-:W0:Y:S01]  /*6fb0*/  MUFU.TANH R172, R172 ;  /* 0x000000ac00ac7308 */ /* 0x000e220000002400 */
[C---:B------:R-:W-:Y:S01]  /*6fc0*/  ISETP.GT.AND P4, PT, R167.reuse, 0x21, PT ;  /* 0x00000021a700780c */ /* 0x040fe20003f84270 */
[----:B------:R-:W-:Y:S01]  /*6fd0*/  FMUL.FTZ R127, R0, R127 ;  /* 0x0000007f007f7220 */ /* 0x000fe20000410000 */
[----:B---3--:R-:W-:Y:S01]  /*6fe0*/  FSEL R168, R168, -INF , P3 ;  /* 0xff800000a8a87808 */ /* 0x008fe20001800000 */
[C---:B------:R-:W-:Y:S01]  /*6ff0*/  FMUL.FTZ R130, R0.reuse, R130 ;  /* 0x0000008200827220 */ /* 0x040fe20000410000 */
[----:B------:R-:W-:Y:S01]  /*7000*/  ISETP.GT.AND P3, PT, R167, 0x28, PT ;  /* 0x00000028a700780c */ /* 0x000fe20003f64270 */
[C---:B------:R-:W-:Y:S01]  /*7010*/  FMUL.FTZ R131, R0.reuse, R131 ;  /* 0x0000008300837220 */ /* 0x040fe20000410000 */
[----:B------:R-:W-:Y:S01]  /*7020*/  FMUL.FTZ R134, R0, R134 ;  /* 0x0000008600867220 */ /* 0x000fe20000410000 */
[----:B------:R-:W2:Y:S01]  /*7030*/  MUFU.TANH R173, R173 ;  /* 0x000000ad00ad7308 */ /* 0x000ea20000002400 */
[----:B-1----:R-:W-:Y:S01]  /*7040*/  FSEL R169, R169, -INF , P4 ;  /* 0xff800000a9a97808 */ /* 0x002fe20002000000 */
[----:B------:R-:W-:Y:S01]  /*7050*/  UMOV UR7, 0xc0000010 ;  /* 0xc000001000077882 */ /* 0x000fe20000000000 */
[----:B------:R-:W-:-:S05]  /*7060*/  ISETP.GT.AND P4, PT, R167, 0x29, PT ;  /* 0x00000029a700780c */ /* 0x000fca0003f84270 */
[----:B------:R-:W1:Y:S01]  /*7070*/  MUFU.TANH R176, R176 ;  /* 0x000000b000b07308 */ /* 0x000e620000002400 */
[----:B0-----:R-:W-:Y:S02]  /*7080*/  FSEL R172, R172, -INF , P3 ;  /* 0xff800000acac7808 */ /* 0x001fe40001800000 */
[----:B------:R-:W-:-:S05]  /*7090*/  ISETP.GT.AND P3, PT, R167, 0x30, PT ;  /* 0x00000030a700780c */ /* 0x000fca0003f64270 */
[----:B------:R-:W-:Y:S01]  /*70a0*/  MUFU.TANH R177, R177 ;  /* 0x000000b100b17308 */ /* 0x000fe20000002400 */
[----:B--2---:R-:W-:Y:S02]  /*70b0*/  FSEL R173, R173, -INF , P4 ;  /* 0xff800000adad7808 */ /* 0x004fe40002000000 */
[----:B------:R-:W-:-:S05]  /*70c0*/  ISETP.GT.AND P4, PT, R167, 0x31, PT ;  /* 0x00000031a700780c */ /* 0x000fca0003f84270 */
[----:B------:R-:W0:Y:S01]  /*70d0*/  MUFU.TANH R180, R180 ;  /* 0x000000b400b47308 */ /* 0x000e220000002400 */
[----:B-1----:R-:W-:Y:S02]  /*70e0*/  FSEL R176, R176, -INF , P3 ;  /* 0xff800000b0b07808 */ /* 0x002fe40001800000 */
[----:B------:R-:W-:-:S05]  /*70f0*/  ISETP.GT.AND P3, PT, R167, 0x38, PT ;  /* 0x00000038a700780c */ /* 0x000fca0003f64270 */
[----:B------:R-:W-:Y:S08]  /*7100*/  MUFU.TANH R181, R181 ;  /* 0x000000b500b57308 */ /* 0x000ff00000002400 */
[----:B------:R-:W1:Y:S01]  /*7110*/  MUFU.TANH R152, R152 ;  /* 0x0000009800987308 */ /* 0x000e620000002400 */
[----:B0-----:R-:W-:Y:S02]  /*7120*/  FSEL R180, R180, -INF , P3 ;  /* 0xff800000b4b47808 */ /* 0x001fe40001800000 */
[----:B------:R-:W-:-:S05]  /*7130*/  ISETP.GT.AND P3, PT, R167, 0x40, PT ;  /* 0x00000040a700780c */ /* 0x000fca0003f64270 */
[----:B------:R-:W-:Y:S08]  /*7140*/  MUFU.TANH R153, R153 ;  /* 0x0000009900997308 */ /* 0x000ff00000002400 */
        /* <DEDUP_REMOVED lines=12> */
[----:B------:R-:W-:Y:S01]  /*7210*/  MUFU.TANH R197, R197 ;  /* 0x000000c500c57308 */ /* 0x000fe20000002400 */
[----:B0-----:R-:W-:Y:S02]  /*7220*/  FSEL R198, R163, -INF , P3 ;  /* 0xff800000a3c67808 */ /* 0x001fe40001800000 */
[----:B------:R-:W-:Y:S01]  /*7230*/  ISETP.GT.AND P3, PT, R167, 0x60, PT ;  /* 0x00000060a700780c */ /* 0x000fe20003f64270 */
[----:B------:R-:W-:-:S02]  /*7240*/  WARPGROUP.DEPBAR.LE gsb0, 0x0 ;  /* 0x00008000000079c5 */ /* 0x000fc40000010000 */
[----:B------:R-:W-:Y:S01]  /*7250*/  WARPGROUP.ARRIVE ;  /* 0x00000000000079c5 */ /* 0x000fe20000000000 */
[C---:B------:R-:W-:Y:S01]  /*7260*/  FMUL.FTZ R218, R0.reuse, R141 ;  /* 0x0000008d00da7220 */ /* 0x040fe20000410000 */
[----:B------:R-:W-:Y:S01]  /*7270*/  FMUL.FTZ R216, R0, R140 ;  /* 0x0000008c00d87220 */ /* 0x000fe20000410000 */
[----:B------:R-:W-:Y:S03]  /*7280*/  MUFU.TANH R220, R220 ;  /* 0x000000dc00dc7308 */ /* 0x000fe60000002400 */
[----:B------:R-:W-:Y:S01]  /*7290*/  QGMMA.64x192x32.F32.E4M3.E4M3 R24, R212, gdesc[UR8], R24, gsb0 ;  /* 0x02e00008d4187df3 */ /* 0x000fe20008000818 */
[----:B------:R-:W-:Y:S01]  /*72a0*/  UIADD3 UR10, UR6, 0x300, URZ ;  /* 0x00000300060a7890 */ /* 0x000fe2000fffe03f */
[----:B------:R-:W-:-:S03]  /*72b0*/  UMOV UR11, 0xc0000010 ;  /* 0xc0000010000b7882 */ /* 0x000fc60000000000 */
[----:B------:R-:W-:Y:S08]  /*72c0*/  MUFU.TANH R216, R216 ;  /* 0x000000d800d87308 */ /* 0x000ff00000002400 */
        /* <DEDUP_REMOVED lines=28> */
[----:B------:R0:W1:Y:S01]  /*7490*/  MUFU.TANH R214, R136 ;  /* 0x0000008800d67308 */ /* 0x0000620000002400 */
[----:B------:R-:W-:Y:S01]  /*74a0*/  QGMMA.64x192x32.F32.E4M3.E4M3 R24, R208, gdesc[UR8], R24, gsb0 ;  /* 0x02e00008d0187df3 */ /* 0x000fe20008000818 */
[----:B------:R-:W-:Y:S01]  /*74b0*/  UIADD3 UR10, UR6, 0x480, URZ ;  /* 0x00000480060a7890 */ /* 0x000fe2000fffe03f */
[----:B------:R-:W-:Y:S01]  /*74c0*/  UMOV UR11, 0xc0000010 ;  /* 0xc0000010000b7882 */ /* 0x000fe20000000000 */
[----:B------:R-:W-:-:S04]  /*74d0*/  UIADD3 UR6, UR6, 0x600, URZ ;  /* 0x0000060006067890 */ /* 0x000fc8000fffe03f */
[----:B------:R-:W-:Y:S01]  /*74e0*/  MUFU.TANH R154, R154 ;  /* 0x0000009a009a7308 */ /* 0x000fe20000002400 */
[----:B0-----:R-:W-:Y:S01]  /*74f0*/  FMUL.FTZ R136, R0, R138 ;  /* 0x0000008a00887220 */ /* 0x001fe20000410000 */
[----:B------:R-:W-:Y:S01]  /*7500*/  FMNMX.FTZ R138, R22, R137, !PT ;  /* 0x00000089168a7209 */ /* 0x000fe20007810000 */
[----:B------:R-:W-:-:S03]  /*7510*/  FMUL.FTZ R137, R0, R139 ;  /* 0x0000008b00897220 */ /* 0x000fc60000410000 */
[----:B------:R-:W-:Y:S02]  /*7520*/  FMNMX.FTZ R199, R185, R138, !PT ;  /* 0x0000008ab9c77209 */ /* 0x000fe40007810000 */
[----:B------:R-:W-:Y:S01]  /*7530*/  MUFU.TANH R155, R155 ;  /* 0x0000009b009b7308 */ /* 0x000fe20000002400 */
[----:B-1----:R-:W-:Y:S02]  /*7540*/  FSEL R214, R214, -INF , P3 ;  /* 0xff800000d6d67808 */ /* 0x002fe40001800000 */
[----:B------:R-:W-:Y:S02]  /*7550*/  FMNMX.FTZ R138, R186, R199, !PT ;  /* 0x000000c7ba8a7209 */ /* 0x000fe40007810000 */
[----:B------:R-:W-:Y:S02]  /*7560*/  ISETP.GT.AND P3, PT, R167, 0x68, PT ;  /* 0x00000068a700780c */ /* 0x000fe40003f64270 */
[----:B------:R-:W-:Y:S01]  /*7570*/  FMNMX.FTZ R139, R189, R138, !PT ;  /* 0x0000008abd8b7209 */ /* 0x000fe20007810000 */
[----:B------:R-:W-:Y:S01]  /*7580*/  MUFU.TANH R157, R157 ;  /* 0x0000009d009d7308 */ /* 0x000fe20000002400 */
[----:B------:R-:W-:-:S02]  /*7590*/  FSEL R216, R216, -INF , P3 ;  /* 0xff800000d8d87808 */ /* 0x000fc40001800000 */
[----:B------:R-:W-:Y:S02]  /*75a0*/  FMNMX.FTZ R139, R190, R139, !PT ;  /* 0x0000008bbe8b7209 */ /* 0x000fe40007810000 */
[----:B------:R-:W-:Y:S02]  /*75b0*/  ISETP.GT.AND P3, PT, R167, 0x70, PT ;  /* 0x00000070a700780c */ /* 0x000fe40003f64270 */
[----:B------:R-:W-:Y:S01]  /*75c0*/  FMNMX.FTZ R138, R168, R139, !PT ;  /* 0x0000008ba88a7209 */ /* 0x000fe20007810000 */
[----:B------:R-:W-:Y:S03]  /*75d0*/  MUFU.TANH R158, R158 ;  /* 0x0000009e009e7308 */ /* 0x000fe60000002400 */
[----:B------:R-:W-:-:S04]  /*75e0*/  FMNMX.FTZ R139, R169, R138, !PT ;  /* 0x0000008aa98b7209 */ /* 0x000fc80007810000 */
[----:B------:R-:W-:Y:S01]  /*75f0*/  FMNMX.FTZ R138, R172, R139, !PT ;  /* 0x0000008bac8a7209 */ /* 0x000fe20007810000 */
[----:B------:R-:W-:Y:S01]  /*7600*/  FMUL.FTZ R139, R0, R144 ;  /* 0x00000090008b7220 */ /* 0x000fe20000410000 */
[----:B------:R-:W-:Y:S02]  /*7610*/  MUFU.TANH R160, R160 ;  /* 0x000000a000a07308 */ /* 0x000fe40000002400 */
[----:B------:R-:W-:Y:S02]  /*7620*/  FMNMX.FTZ R141, R173, R138, !PT ;  /* 0x0000008aad8d7209 */ /* 0x000fe40007810000 */
[----:B------:R-:W-:Y:S02]  /*7630*/  FSEL R138, R177, -INF , P4 ;  /* 0xff800000b18a7808 */ /* 0x000fe40002000000 */
[----:B------:R-:W-:Y:S02]  /*7640*/  FMNMX.FTZ R141, R176, R141, !PT ;  /* 0x0000008db08d7209 */ /* 0x000fe40007810000 */
[----:B------:R-:W-:Y:S01]  /*7650*/  ISETP.GT.AND P4, PT, R167, 0x39, PT ;  /* 0x00000039a700780c */ /* 0x000fe20003f84270 */
[----:B------:R-:W0:Y:S01]  /*7660*/  MUFU.TANH R139, R139 ;  /* 0x0000008b008b7308 */ /* 0x000e220000002400 */
[----:B------:R-:W-:-:S02]  /*7670*/  FMNMX.FTZ R141, R138, R141, !PT ;  /* 0x0000008d8a8d7209 */ /* 0x000fc40007810000 */
[----:B------:R-:W-:Y:S02]  /*7680*/  FSEL R140, R181, -INF , P4 ;  /* 0xff800000b58c7808 */ /* 0x000fe40002000000 */
[----:B------:R-:W-:Y:S02]  /*7690*/  FMNMX.FTZ R141, R180, R141, !PT ;  /* 0x0000008db48d7209 */ /* 0x000fe40007810000 */
[----:B------:R-:W-:Y:S01]  /*76a0*/  ISETP.GT.AND P4, PT, R167, 0x41, PT ;  /* 0x00000041a700780c */ /* 0x000fe20003f84270 */
[----:B------:R-:W-:Y:S01]  /*76b0*/  MUFU.TANH R162, R162 ;  /* 0x000000a200a27308 */ /* 0x000fe20000002400 */
[----:B------:R-:W-:Y:S02]  /*76c0*/  FMNMX.FTZ R141, R140, R141, !PT ;  /* 0x0000008d8c8d7209 */ /* 0x000fe40007810000 */
[----:B------:R-:W-:Y:S02]  /*76d0*/  FSEL R144, R153, -INF , P4 ;  /* 0xff80000099907808 */ /* 0x000fe40002000000 */
[----:B------:R-:W-:-:S02]  /*76e0*/  FMNMX.FTZ R141, R152, R141, !PT ;  /* 0x0000008d988d7209 */ /* 0x000fc40007810000 */
[----:B------:R-:W-:Y:S01]  /*76f0*/  ISETP.GT.AND P4, PT, R167, 0x49, PT ;  /* 0x00000049a700780c */ /* 0x000fe20003f84270 */
[----:B------:R-:W-:Y:S01]  /*7700*/  MUFU.TANH R164, R164 ;  /* 0x000000a400a47308 */ /* 0x000fe20000002400 */
[----:B------:R-:W-:Y:S02]  /*7710*/  FMNMX.FTZ R141, R144, R141, !PT ;  /* 0x0000008d908d7209 */ /* 0x000fe40007810000 */
[----:B------:R-:W-:Y:S02]  /*7720*/  FSEL R148, R193, -INF , P4 ;  /* 0xff800000c1947808 */ /* 0x000fe40002000000 */
[----:B------:R-:W-:Y:S02]  /*7730*/  FMNMX.FTZ R141, R156, R141, !PT ;  /* 0x0000008d9c8d7209 */ /* 0x000fe40007810000 */
[----:B------:R-:W-:Y:S01]  /*7740*/  ISETP.GT.AND P4, PT, R167, 0x51, PT ;  /* 0x00000051a700780c */ /* 0x000fe20003f84270 */
[----:B------:R-:W-:Y:S01]  /*7750*/  MUFU.TANH R166, R166 ;  /* 0x000000a600a67308 */ /* 0x000fe20000002400 */
        /* <DEDUP_REMOVED lines=20> */
[----:B0-----:R-:W-:Y:S02]  /*78a0*/  FSEL R128, R139, -INF , P3 ;  /* 0xff8000008b807808 */ /* 0x001fe40001800000 */
[----:B------:R-:W-:Y:S02]  /*78b0*/  FMNMX.FTZ R141, R218, R141, !PT ;  /* 0x0000008dda8d7209 */ /* 0x000fe40007810000 */
[----:B------:R-:W-:-:S02]  /*78c0*/  ISETP.GT.AND P3, PT, R167, 0x78, PT ;  /* 0x00000078a700780c */ /* 0x000fc40003f64270 */
[----:B------:R-:W-:Y:S01]  /*78d0*/  FSEL R220, R220, -INF , P4 ;  /* 0xff800000dcdc7808 */ /* 0x000fe20002000000 */
[----:B------:R0:W1:Y:S01]  /*78e0*/  MUFU.TANH R139, R121 ;  /* 0x00000079008b7308 */ /* 0x0000620000002400 */
[----:B------:R-:W-:Y:S02]  /*78f0*/  FMNMX.FTZ R141, R128, R141, !PT ;  /* 0x0000008d808d7209 */ /* 0x000fe40007810000 */
[C---:B------:R-:W-:Y:S02]  /*7900*/  ISETP.GT.AND P4, PT, R167.reuse, 0x79, PT ;  /* 0x00000079a700780c */ /* 0x040fe40003f84270 */
[----:B------:R-:W-:Y:S02]  /*7910*/  FSEL R222, R222, -INF , P3 ;  /* 0xff800000dede7808 */ /* 0x000fe40001800000 */
[----:B------:R-:W-:Y:S01]  /*7920*/  FMNMX.FTZ R141, R220, R141, !PT ;  /* 0x0000008ddc8d7209 */ /* 0x000fe20007810000 */
[----:B------:R-:W-:Y:S01]  /*7930*/  MUFU.TANH R126, R126 ;  /* 0x0000007e007e7308 */ /* 0x000fe20000002400 */
[----:B------:R-:W-:Y:S01]  /*7940*/  ISETP.GT.AND P3, PT, R167, 0x80, PT ;  /* 0x00000080a700780c */ /* 0x000fe20003f64270 */
[----:B0-----:R-:W-:Y:S01]  /*7950*/  FMUL.FTZ R121, R0, R132 ;  /* 0x0000008400797220 */ /* 0x001fe20000410000 */
[----:B------:R-:W-:-:S02]  /*7960*/  FSEL R224, R224, -INF , P4 ;  /* 0xff800000e0e07808 */ /* 0x000fc40002000000 */
[----:B------:R-:W-:Y:S02]  /*7970*/  FMNMX.FTZ R141, R222, R141, !PT ;  /* 0x0000008dde8d7209 */ /* 0x000fe40007810000 */
[C---:B------:R-:W-:Y:S01]  /*7980*/  ISETP.GT.AND P4, PT, R167.reuse, 0x81, PT ;  /* 0x00000081a700780c */ /* 0x040fe20003f84270 */
[----:B------:R-:W0:Y:S01]  /*7990*/  MUFU.TANH R121, R121 ;  /* 0x0000007900797308 */ /* 0x000e220000002400 */
[----:B------:R-:W-:Y:S02]  /*79a0*/  FSEL R132, R120, -INF , P3 ;  /* 0xff80000078847808 */ /* 0x000fe40001800000 */
[----:B------:R-:W-:Y:S02]  /*79b0*/  FMNMX.FTZ R141, R224, R141, !PT ;  /* 0x0000008de08d7209 */ /* 0x000fe40007810000 */
[----:B------:R-:W-:Y:S02]  /*79c0*/  ISETP.GT.AND P3, PT, R167, 0x88, PT ;  /* 0x00000088a700780c */ /* 0x000fe40003f64270 */
[----:B------:R-:W-:Y:S01]  /*79d0*/  FSEL R226, R226, -INF , P4 ;  /* 0xff800000e2e27808 */ /* 0x000fe20002000000 */
[----:B------:R-:W-:Y:S01]  /*79e0*/  MUFU.TANH R127, R127 ;  /* 0x0000007f007f7308 */ /* 0x000fe20000002400 */
[----:B------:R-:W-:-:S02]  /*79f0*/  FMNMX.FTZ R141, R132, R141, !PT ;  /* 0x0000008d848d7209 */ /* 0x000fc40007810000 */
[C---:B------:R-:W-:Y:S02]  /*7a00*/  ISETP.GT.AND P4, PT, R167.reuse, 0x89, PT ;  /* 0x00000089a700780c */ /* 0x040fe40003f84270 */
[----:B------:R-:W-:Y:S02]  /*7a10*/  FSEL R228, R228, -INF , P3 ;  /* 0xff800000e4e47808 */ /* 0x000fe40001800000 */
[----:B------:R-:W-:Y:S01]  /*7a20*/  FMNMX.FTZ R141, R226, R141, !PT ;  /* 0x0000008de28d7209 */ /* 0x000fe20007810000 */
[----:B------:R-:W-:Y:S01]  /*7a30*/  MUFU.TANH R130, R130 ;  /* 0x0000008200827308 */ /* 0x000fe20000002400 */
[----:B------:R-:W-:Y:S02]  /*7a40*/  ISETP.GT.AND P3, PT, R167, 0x90, PT ;  /* 0x00000090a700780c */ /* 0x000fe40003f64270 */
[----:B------:R-:W-:Y:S01]  /*7a50*/  FSEL R230, R125, -INF , P4 ;  /* 0xff8000007de67808 */ /* 0x000fe20002000000 */
[----:B------:R-:W-:Y:S01]  /*7a60*/  FMUL.FTZ R125, R0, R142 ;  /* 0x0000008e007d7220 */ /* 0x000fe20000410000 */
[----:B------:R-:W-:-:S02]  /*7a70*/  FMNMX.FTZ R141, R228, R141, !PT ;  /* 0x0000008de48d7209 */ /* 0x000fc40007810000 */
[----:B------:R-:W-:Y:S01]  /*7a80*/  ISETP.GT.AND P4, PT, R167, 0x91, PT ;  /* 0x00000091a700780c */ /* 0x000fe20003f84270 */
[----:B------:R-:W-:Y:S01]  /*7a90*/  MUFU.TANH R131, R131 ;  /* 0x0000008300837308 */ /* 0x000fe20000002400 */
[----:B-1----:R-:W-:Y:S01]  /*7aa0*/  FSEL R142, R139, -INF , P3 ;  /* 0xff8000008b8e7808 */ /* 0x002fe20001800000 */
[----:B------:R-:W-:Y:S01]  /*7ab0*/  FMUL.FTZ R139, R0, R147 ;  /* 0x00000093008b7220 */ /* 0x000fe20000410000 */
[----:B------:R-:W-:Y:S02]  /*7ac0*/  FMNMX.FTZ R141, R230, R141, !PT ;  /* 0x0000008de68d7209 */ /* 0x000fe40007810000 */
[----:B------:R-:W-:Y:S02]  /*7ad0*/  ISETP.GT.AND P3, PT, R167, 0x98, PT ;  /* 0x00000098a700780c */ /* 0x000fe40003f64270 */
[----:B------:R-:W-:Y:S01]  /*7ae0*/  FSEL R232, R129, -INF , P4 ;  /* 0xff80000081e87808 */ /* 0x000fe20002000000 */
[----:B------:R-:W-:Y:S01]  /*7af0*/  FMUL.FTZ R129, R0, R143 ;  /* 0x0000008f00817220 */ /* 0x000fe20000410000 */
[----:B------:R-:W-:Y:S01]  /*7b00*/  FMNMX.FTZ R141, R142, R141, !PT ;  /* 0x0000008d8e8d7209 */ /* 0x000fe20007810000 */
[----:B------:R-:W-:Y:S01]  /*7b10*/  FMUL.FTZ R143, R0, R151 ;  /* 0x00000097008f7220 */ /* 0x000fe20000410000 */
[----:B------:R-:W-:Y:S01]  /*7b20*/  ISETP.GT.AND P4, PT, R167, 0x99, PT ;  /* 0x00000099a700780c */ /* 0x000fe20003f84270 */
[----:B------:R-:W1:Y:S01]  /*7b30*/  MUFU.TANH R125, R125 ;  /* 0x0000007d007d7308 */ /* 0x000e620000002400 */
[----:B0-----:R-:W-:-:S02]  /*7b40*/  FSEL R236, R121, -INF , P3 ;  /* 0xff80000079ec7808 */ /* 0x001fc40001800000 */
[----:B------:R-:W-:Y:S02]  /*7b50*/  FMNMX.FTZ R141, R232, R141, !PT ;  /* 0x0000008de88d7209 */ /* 0x000fe40007810000 */
[----:B------:R-:W-:Y:S01]  /*7b60*/  FSEL R234, R133, -INF , P4 ;  /* 0xff80000085ea7808 */ /* 0x000fe20002000000 */
[----:B------:R-:W-:Y:S01]  /*7b70*/  FMUL.FTZ R133, R0, R146 ;  /* 0x0000009200857220 */ /* 0x000fe20000410000 */
[----:B------:R-:W-:Y:S01]  /*7b80*/  FMNMX.FTZ R141, R236, R141, !PT ;  /* 0x0000008dec8d7209 */ /* 0x000fe20007810000 */
[----:B------:R-:W0:Y:S03]  /*7b90*/  MUFU.TANH R129, R129 ;  /* 0x0000008100817308 */ /* 0x000e260000002400 */
[----:B------:R-:W-:Y:S01]  /*7ba0*/  FMNMX.FTZ R120, R234, R141, !PT ;  /* 0x0000008dea787209 */ /* 0x000fe20007810000 */
[----:B------:R-:W-:Y:S02]  /*7bb0*/  FMUL.FTZ R141, R0, R150 ;  /* 0x00000096008d7220 */ /* 0x000fe40000410000 */
[----:B------:R-:W2:Y:S02]  /*7bc0*/  SHFL.IDX PT, R150, R161, 0x1, 0x1c1f ;  /* 0x003c1f00a1967f89 */ /* 0x000ea400000e0000 */
[----:B------:R-:W3:Y:S02]  /*7bd0*/  MUFU.TANH R133, R133 ;  /* 0x0000008500857308 */ /* 0x000ee40000002400 */
[----:B------:R-:W4:Y:S06]  /*7be0*/  SHFL.BFLY PT, R121, R120, 0x2, 0x1f ;  /* 0x0c401f0078797f89 */ /* 0x000f2c00000e0000 */
[----:B------:R-:W5:Y:S08]  /*7bf0*/  MUFU.TANH R139, R139 ;  /* 0x0000008b008b7308 */ /* 0x000f700000002400 */
[----:B------:R-:W5:Y:S01]  /*7c00*/  MUFU.TANH R141, R141 ;  /* 0x0000008d008d7308 */ /* 0x000f620000002400 */
[----:B--2---:R-:W-:-:S07]  /*7c10*/  IADD3 R165, R150, -UR43, R165 ;  /* 0x8000002b96a57c10 */ /* 0x004fce000fffe0a5 */
[----:B------:R-:W2:Y:S01]  /*7c20*/  MUFU.TANH R143, R143 ;  /* 0x0000008f008f7308 */ /* 0x000ea20000002400 */
[----:B------:R-:W-:Y:S02]  /*7c30*/  WARPGROUP.DEPBAR.LE gsb0, 0x0 ;  /* 0x00008000000079c5 */ /* 0x000fe40000010000 */
[----:B----4-:R-:W-:Y:S01]  /*7c40*/  FMNMX.FTZ R145, R120, R121, !PT ;  /* 0x0000007978917209 */ /* 0x010fe20007810000 */
[----:B------:R-:W-:Y:S01]  /*7c50*/  WARPGROUP.ARRIVE ;  /* 0x00000000000079c5 */ /* 0x000fe20000000000 */
[----:B------:R-:W4:Y:S01]  /*7c60*/  LDC R121, c[0x0][0x988] ;  /* 0x00026200ff797b82 */ /* 0x000f220000000800 */
[C---:B------:R-:W-:Y:S02]  /*7c70*/  ISETP.GT.AND P4, PT, R165.reuse, RZ, PT ;  /* 0x000000ffa500720c */ /* 0x040fe40003f84270 */
[----:B------:R-:W1:Y:S01]  /*7c80*/  SHFL.BFLY PT, R120, R145, 0x1, 0x1f ;  /* 0x0c201f0091787f89 */ /* 0x000e6200000e0000 */
[----:B------:R-:W-:Y:S01]  /*7c90*/  ISETP.GT.AND P5, PT, R165, 0x1, PT ;  /* 0x00000001a500780c */ /* 0x000fe20003fa4270 */
[----:B------:R-:W-:Y:S01]  /*7ca0*/  QGMMA.64x192x32.F32.E4M3.E4M3 R24, R204, gdesc[UR8], R24, gsb0 ;  /* 0x02e00008cc187df3 */ /* 0x000fe20008000818 */
[----:B------:R-:W-:Y:S01]  /*7cb0*/  FSEL R150, R15, -INF , P4 ;  /* 0xff8000000f967808 */ /* 0x000fe20002000000 */
[----:B------:R-:W2:Y:S01]  /*7cc0*/  MUFU.TANH R134, R134 ;  /* 0x0000008600867308 */ /* 0x000ea20000002400 */
[----:B------:R-:W-:-:S02]  /*7cd0*/  ISETP.GT.AND P4, PT, R165, 0x8, PT ;  /* 0x00000008a500780c */ /* 0x000fc40003f84270 */
[----:B------:R-:W-:Y:S02]  /*7ce0*/  FSEL R20, R20, -INF , P5 ;  /* 0xff80000014147808 */ /* 0x000fe40002800000 */
[----:B------:R-:W-:Y:S02]  /*7cf0*/  FMNMX.FTZ R149, R150, R9, !PT ;  /* 0x0000000996957209 */ /* 0x000fe40007810000 */
[C---:B------:R-:W-:Y:S02]  /*7d00*/  ISETP.GT.AND P5, PT, R165.reuse, 0x9, PT ;  /* 0x00000009a500780c */ /* 0x040fe40003fa4270 */
[----:B------:R-:W-:Y:S02]  /*7d10*/  FMNMX.FTZ R149, R20, R149, !PT ;  /* 0x0000009514957209 */ /* 0x000fe40007810000 */
[----:B------:R-:W-:Y:S02]  /*7d20*/  FSEL R184, R184, -INF , P5 ;  /* 0xff800000b8b87808 */ /* 0x000fe40002800000 */
[----:B------:R-:W-:-:S04]  /*7d30*/  ISETP.GT.AND P5, PT, R165, 0x11, PT ;  /* 0x00000011a500780c */ /* 0x000fc80003fa4270 */
[----:B------:R-:W-:Y:S02]  /*7d40*/  FSEL R188, R188, -INF , P5 ;  /* 0xff800000bcbc7808 */ /* 0x000fe40002800000 */
[----:B------:R-:W-:Y:S02]  /*7d50*/  ISETP.GT.AND P5, PT, R165, 0x19, PT ;  /* 0x00000019a500780c */ /* 0x000fe40003fa4270 */
[----:B-1----:R-:W-:Y:S01]  /*7d60*/  FMNMX.FTZ R120, R145, R120, !PT ;  /* 0x0000007891787209 */ /* 0x002fe20007810000 */
[----:B------:R-:W-:Y:S01]  /*7d70*/  FMUL.FTZ R145, R0, R135 ;  /* 0x0000008700917220 */ /* 0x000fe20000410000 */
[----:B------:R-:W-:Y:S02]  /*7d80*/  FSEL R192, R192, -INF , P5 ;  /* 0xff800000c0c07808 */ /* 0x000fe40002800000 */
[C---:B------:R-:W-:Y:S01]  /*7d90*/  FSETP.NEU.FTZ.AND P3, PT, R120.reuse, -INF , PT ;  /* 0xff8000007800780b */ /* 0x040fe20003f7d000 */
[----:B----4-:R-:W-:-:S01]  /*7da0*/  FFMA.FTZ R146, R120, R121, -8 ;  /* 0xc100000078927423 */ /* 0x010fc20000010079 */
[----:B------:R-:W-:Y:S01]  /*7db0*/  ISETP.GT.AND P5, PT, R165, 0x21, PT ;  /* 0x00000021a500780c */ /* 0x000fe20003fa4270 */
[----:B------:R-:W1:Y:S01]  /*7dc0*/  MUFU.TANH R145, R145 ;  /* 0x0000009100917308 */ /* 0x000e620000002400 */
[----:B------:R-:W-:-:S02]  /*7dd0*/  FSEL R195, R120, RZ, P3 ;  /* 0x000000ff78c37208 */ /* 0x000fc40001800000 */
[----:B------:R-:W-:-:S05]  /*7de0*/  FSEL R135, R146, RZ, P3 ;  /* 0x000000ff92877208 */ /* 0x000fca0001800000 */
[-CC-:B------:R-:W-:Y:S01]  /*7df0*/  FFMA.FTZ R147, R186, R121.reuse, -R135.reuse ;  /* 0x00000079ba937223 */ /* 0x180fe20000010887 */
        /* <DEDUP_REMOVED lines=27> */
[----:B------:R4:W-:Y:S01]  /*7fb0*/  MUFU.EX2 R149, R159 ;  /* 0x0000009f00957308 */ /* 0x0009e20000000800 */
[----:B------:R-:W-:Y:S01]  /*7fc0*/  FSEL R172, R171, -INF , P5 ;  /* 0xff800000abac7808 */ /* 0x000fe20002800000 */
[--C-:B------:R-:W-:Y:S01]  /*7fd0*/  FFMA.FTZ R190, R190, R121, -R135.reuse ;  /* 0x00000079bebe7223 */ /* 0x100fe20000010887 */
[----:B------:R-:W-:Y:S01]  /*7fe0*/  FMNMX.FTZ R151, R170, R151, !PT ;  /* 0x00000097aa977209 */ /* 0x000fe20007810000 */
[-CC-:B------:R-:W-:Y:S01]  /*7ff0*/  FFMA.FTZ R140, R140, R121.reuse, -R135.reuse ;  /* 0x000000798c8c7223 */ /* 0x180fe20000010887 */
[C---:B------:R-:W-:Y:S01]  /*8000*/  ISETP.GT.AND P5, PT, R165.reuse, 0x29, PT ;  /* 0x00000029a500780c */ /* 0x040fe20003fa4270 */
[-CC-:B------:R-:W-:Y:S01]  /*8010*/  FFMA.FTZ R152, R152, R121.reuse, -R135.reuse ;  /* 0x0000007998987223 */ /* 0x180fe20000010887 */
[----:B------:R-:W-:Y:S01]  /*8020*/  FSEL R174, R174, -INF , P4 ;  /* 0xff800000aeae7808 */ /* 0x000fe20002000000 */
[--C-:B------:R-:W-:Y:S01]  /*8030*/  FFMA.FTZ R194, R194, R121, -R135.reuse ;  /* 0x00000079c2c27223 */ /* 0x100fe20000010887 */
[----:B------:R-:W-:Y:S01]  /*8040*/  FMNMX.FTZ R153, R172, R151, !PT ;  /* 0x00000097ac997209 */ /* 0x000fe20007810000 */
[-CC-:B------:R-:W-:Y:S01]  /*8050*/  FFMA.FTZ R212, R212, R121.reuse, -R135.reuse ;  /* 0x00000079d4d47223 */ /* 0x180fe20000010887 */
[----:B------:R-:W-:Y:S01]  /*8060*/  ISETP.GT.AND P4, PT, R165, 0x30, PT ;  /* 0x00000030a500780c */ /* 0x000fe20003f84270 */
[----:B------:R-:W-:Y:S01]  /*8070*/  MUFU.EX2 R151, R173 ;  /* 0x000000ad00977308 */ /* 0x000fe20000000800 */
[----:B------:R-:W-:Y:S01]  /*8080*/  FSEL R175, R175, -INF , P5 ;  /* 0xff800000afaf7808 */ /* 0x000fe20002800000 */
[--C-:B------:R-:W-:Y:S01]  /*8090*/  FFMA.FTZ R124, R124, R121, -R135.reuse ;  /* 0x000000797c7c7223 */ /* 0x100fe20000010887 */
[----:B------:R-:W-:Y:S01]  /*80a0*/  FMNMX.FTZ R153, R174, R153, !PT ;  /* 0x00000099ae997209 */ /* 0x000fe20007810000 */
[-CC-:B------:R-:W-:Y:S01]  /*80b0*/  FFMA.FTZ R128, R128, R121.reuse, -R135.reuse ;  /* 0x0000007980807223 */ /* 0x180fe20000010887 */
[----:B------:R-:W-:Y:S01]  /*80c0*/  ISETP.GT.AND P5, PT, R165, 0x31, PT ;  /* 0x00000031a500780c */ /* 0x000fe20003fa4270 */
[-CC-:B------:R-:W-:Y:S01]  /*80d0*/  FFMA.FTZ R132, R132, R121.reuse, -R135.reuse ;  /* 0x0000007984847223 */ /* 0x180fe20000010887 */
[----:B------:R-:W-:Y:S01]  /*80e0*/  FSEL R178, R178, -INF , P4 ;  /* 0xff800000b2b27808 */ /* 0x000fe20002000000 */
[--C-:B------:R-:W-:Y:S01]  /*80f0*/  FFMA.FTZ R171, R228, R121, -R135.reuse ;  /* 0x00000079e4ab7223 */ /* 0x100fe20000010887 */
[----:B----4-:R-:W-:Y:S01]  /*8100*/  FMNMX.FTZ R159, R175, R153, !PT ;  /* 0x00000099af9f7209 */ /* 0x010fe20007810000 */
[-CC-:B------:R-:W-:Y:S01]  /*8110*/  FFMA.FTZ R142, R142, R121.reuse, -R135.reuse ;  /* 0x000000798e8e7223 */ /* 0x180fe20000010887 */
[----:B------:R-:W-:Y:S01]  /*8120*/  ISETP.GT.AND P4, PT, R165, 0x38, PT ;  /* 0x00000038a500780c */ /* 0x000fe20003f84270 */
[----:B------:R4:W-:Y:S01]  /*8130*/  MUFU.EX2 R153, R163 ;  /* 0x000000a300997308 */ /* 0x0009e20000000800 */
[----:B------:R-:W-:Y:S01]  /*8140*/  FSEL R176, R179, -INF , P5 ;  /* 0xff800000b3b07808 */ /* 0x000fe20002800000 */
[--C-:B------:R-:W-:Y:S01]  /*8150*/  FFMA.FTZ R232, R232, R121, -R135.reuse ;  /* 0x00000079e8e87223 */ /* 0x100fe20000010887 */
[----:B------:R-:W-:Y:S01]  /*8160*/  FMNMX.FTZ R159, R178, R159, !PT ;  /* 0x0000009fb29f7209 */ /* 0x000fe20007810000 */
[----:B------:R-:W-:Y:S01]  /*8170*/  FFMA.FTZ R177, R236, R121, -R135 ;  /* 0x00000079ecb17223 */ /* 0x000fe20000010887 */
[----:B------:R-:W-:-:S02]  /*8180*/  ISETP.GT.AND P5, PT, R165, 0x39, PT ;  /* 0x00000039a500780c */ /* 0x000fc40003fa4270 */
[----:B------:R-:W-:Y:S01]  /*8190*/  FSEL R182, R182, -INF , P4 ;  /* 0xff800000b6b67808 */ /* 0x000fe20002000000 */
[----:B------:R-:W-:Y:S01]  /*81a0*/  MUFU.EX2 R13, R13 ;  /* 0x0000000d000d7308 */ /* 0x000fe20000000800 */
[----:B------:R-:W-:Y:S01]  /*81b0*/  FMNMX.FTZ R161, R176, R159, !PT ;  /* 0x0000009fb0a17209 */ /* 0x000fe20007810000 */
[----:B----4-:R-:W-:Y:S01]  /*81c0*/  FFMA.FTZ R163, R180, R121, -R135 ;  /* 0x00000079b4a37223 */ /* 0x010fe20000010887 */
[----:B------:R-:W-:Y:S02]  /*81d0*/  ISETP.GT.AND P4, PT, R165, 0x40, PT ;  /* 0x00000040a500780c */ /* 0x000fe40003f84270 */
[----:B------:R-:W-:Y:S02]  /*81e0*/  FSEL R138, R183, -INF , P5 ;  /* 0xff800000b78a7808 */ /* 0x000fe40002800000 */
[----:B------:R-:W-:Y:S01]  /*81f0*/  FMNMX.FTZ R161, R182, R161, !PT ;  /* 0x000000a1b6a17209 */ /* 0x000fe20007810000 */
[----:B------:R4:W-:Y:S01]  /*8200*/  MUFU.EX2 R159, R167 ;  /* 0x000000a7009f7308 */ /* 0x0009e20000000800 */
[----:B------:R-:W-:-:S02]  /*8210*/  ISETP.GT.AND P5, PT, R165, 0x41, PT ;  /* 0x00000041a500780c */ /* 0x000fc40003fa4270 */
[----:B------:R-:W-:Y:S02]  /*8220*/  FSEL R154, R154, -INF , P4 ;  /* 0xff8000009a9a7808 */ /* 0x000fe40002000000 */
[----:B------:R-:W-:Y:S02]  /*8230*/  FMNMX.FTZ R161, R138, R161, !PT ;  /* 0x000000a18aa17209 */ /* 0x000fe40007810000 */
[----:B------:R-:W-:Y:S01]  /*8240*/  ISETP.GT.AND P4, PT, R165, 0x48, PT ;  /* 0x00000048a500780c */ /* 0x000fe20003f84270 */
[----:B------:R-:W-:Y:S01]  /*8250*/  MUFU.EX2 R14, R14 ;  /* 0x0000000e000e7308 */ /* 0x000fe20000000800 */
[----:B------:R-:W-:Y:S01]  /*8260*/  FSEL R180, R155, -INF , P5 ;  /* 0xff8000009bb47808 */ /* 0x000fe20002800000 */
[----:B----4-:R-:W-:Y:S01]  /*8270*/  FFMA.FTZ R167, R144, R121, -R135 ;  /* 0x0000007990a77223 */ /* 0x010fe20000010887 */
[----:B------:R-:W-:Y:S02]  /*8280*/  FMNMX.FTZ R161, R154, R161, !PT ;  /* 0x000000a19aa17209 */ /* 0x000fe40007810000 */
        /* <DEDUP_REMOVED lines=14> */
[----:B------:R-:W-:Y:S02]  /*8370*/  FMNMX.FTZ R161, R160, R161, !PT ;  /* 0x000000a1a0a17209 */ /* 0x000fe40007810000 */
[----:B------:R-:W-:-:S02]  /*8380*/  ISETP.GT.AND P5, PT, R165, 0x59, PT ;  /* 0x00000059a500780c */ /* 0x000fc40003fa4270 */
[----:B------:R-:W-:Y:S01]  /*8390*/  FSEL R164, R164, -INF , P4 ;  /* 0xff800000a4a47808 */ /* 0x000fe20002000000 */
[----:B------:R-:W-:Y:S01]  /*83a0*/  MUFU.EX2 R146, R146 ;  /* 0x0000009200927308 */ /* 0x000fe20000000800 */
[----:B----4-:R-:W-:Y:S02]  /*83b0*/  FMNMX.FTZ R163, R162, R161, !PT ;  /* 0x000000a1a2a37209 */ /* 0x010fe40007810000 */
[C---:B------:R-:W-:Y:S02]  /*83c0*/  ISETP.GT.AND P4, PT, R165.reuse, 0x60, PT ;  /* 0x00000060a500780c */ /* 0x040fe40003f84270 */
        /* <DEDUP_REMOVED lines=13> */
[--C-:B------:R-:W-:Y:S01]  /*84a0*/  FFMA.FTZ R125, R148, R121, -R135.reuse ;  /* 0x00000079947d7223 */ /* 0x100fe20000010887 */
[----:B------:R-:W-:Y:S01]  /*84b0*/  FMNMX.FTZ R163, R144, R163, !PT ;  /* 0x000000a390a37209 */ /* 0x000fe20007810000 */
[----:B------:R-:W-:Y:S01]  /*84c0*/  MUFU.EX2 R137, R169 ;  /* 0x000000a900897308 */ /* 0x000fe20000000800 */
[----:B------:R-:W-:Y:S02]  /*84d0*/  ISETP.GT.AND P4, PT, R165, 0x70, PT ;  /* 0x00000070a500780c */ /* 0x000fe40003f84270 */
[----:B0-----:R-:W-:Y:S01]  /*84e0*/  FSEL R148, R129, -INF , P5 ;  /* 0xff80000081947808 */ /* 0x001fe20002800000 */
[----:B------:R-:W-:-:S01]  /*84f0*/  FFMA.FTZ R129, R196, R121, -R135 ;  /* 0x00000079c4817223 */ /* 0x000fc20000010887 */
[----:B------:R-:W-:Y:S02]  /*8500*/  FMNMX.FTZ R163, R156, R163, !PT ;  /* 0x000000a39ca37209 */ /* 0x000fe40007810000 */
[----:B------:R-:W-:Y:S01]  /*8510*/  ISETP.GT.AND P5, PT, R165, 0x71, PT ;  /* 0x00000071a500780c */ /* 0x000fe20003fa4270 */
[----:B------:R-:W-:Y:S01]  /*8520*/  MUFU.EX2 R15, R189 ;  /* 0x000000bd000f7308 */ /* 0x000fe20000000800 */
[----:B---3--:R-:W-:-:S02]  /*8530*/  FSEL R133, R133, -INF , P4 ;  /* 0xff80000085857808 */ /* 0x008fc40002000000 */
[----:B------:R-:W-:Y:S02]  /*8540*/  FMNMX.FTZ R163, R148, R163, !PT ;  /* 0x000000a394a37209 */ /* 0x000fe40007810000 */
[----:B------:R-:W-:Y:S02]  /*8550*/  ISETP.GT.AND P4, PT, R165, 0x78, PT ;  /* 0x00000078a500780c */ /* 0x000fe40003f84270 */
[----:B-----5:R-:W-:Y:S01]  /*8560*/  FSEL R196, R139, -INF , P5 ;  /* 0xff8000008bc47808 */ /* 0x020fe20002800000 */
[----:B------:R-:W-:Y:S01]  /*8570*/  MUFU.EX2 R190, R190 ;  /* 0x000000be00be7308 */ /* 0x000fe20000000800 */
[----:B------:R-:W-:Y:S02]  /*8580*/  FMNMX.FTZ R163, R133, R163, !PT ;  /* 0x000000a385a37209 */ /* 0x000fe40007810000 */
[----:B------:R-:W-:Y:S02]  /*8590*/  ISETP.GT.AND P5, PT, R165, 0x79, PT ;  /* 0x00000079a500780c */ /* 0x000fe40003fa4270 */
[----:B------:R-:W-:-:S02]  /*85a0*/  FSEL R141, R141, -INF , P4 ;  /* 0xff8000008d8d7808 */ /* 0x000fc40002000000 */
[----:B------:R-:W-:Y:S01]  /*85b0*/  FMNMX.FTZ R163, R196, R163, !PT ;  /* 0x000000a3c4a37209 */ /* 0x000fe20007810000 */
[----:B------:R-:W-:Y:S01]  /*85c0*/  MUFU.EX2 R23, R23 ;  /* 0x0000001700177308 */ /* 0x000fe20000000800 */
[----:B------:R-:W-:Y:S02]  /*85d0*/  ISETP.GT.AND P4, PT, R165, 0x80, PT ;  /* 0x00000080a500780c */ /* 0x000fe40003f84270 */
[----:B--2---:R-:W-:Y:S02]  /*85e0*/  FSEL R143, R143, -INF , P5 ;  /* 0xff8000008f8f7808 */ /* 0x004fe40002800000 */
[----:B------:R-:W-:Y:S02]  /*85f0*/  FMNMX.FTZ R163, R141, R163, !PT ;  /* 0x000000a38da37209 */ /* 0x000fe40007810000 */
[----:B------:R-:W-:Y:S01]  /*8600*/  FSEL R139, R122, -INF , P4 ;  /* 0xff8000007a8b7808 */ /* 0x000fe20002000000 */
[----:B------:R-:W-:Y:S01]  /*8610*/  MUFU.EX2 R210, R210 ;  /* 0x000000d200d27308 */ /* 0x000fe20000000800 */
[----:B------:R-:W-:Y:S01]  /*8620*/  ISETP.GT.AND P5, PT, R165, 0x81, PT ;  /* 0x00000081a500780c */ /* 0x000fe20003fa4270 */
[----:B------:R-:W-:-:S02]  /*8630*/  WARPGROUP.DEPBAR.LE gsb0, 0x0 ;  /* 0x00008000000079c5 */ /* 0x000fc40000010000 */
[----:B------:R-:W-:Y:S01]  /*8640*/  FMNMX.FTZ R122, R143, R163, !PT ;  /* 0x000000a38f7a7209 */ /* 0x000fe20007810000 */
[----:B------:R-:W-:Y:S01]  /*8650*/  WARPGROUP.ARRIVE ;  /* 0x00000000000079c5 */ /* 0x000fe20000000000 */
[----:B------:R-:W-:Y:S02]  /*8660*/  ISETP.GT.AND P4, PT, R165, 0x88, PT ;  /* 0x00000088a500780c */ /* 0x000fe40003f84270 */
[----:B------:R-:W-:Y:S01]  /*8670*/  FSEL R198, R123, -INF , P5 ;  /* 0xff8000007bc67808 */ /* 0x000fe20002800000 */
[----:B------:R-:W-:Y:S01]  /*8680*/  MUFU.EX2 R140, R140 ;  /* 0x0000008c008c7308 */ /* 0x000fe20000000800 */
[----:B------:R-:W-:Y:S01]  /*8690*/  FMNMX.FTZ R163, R139, R122, !PT ;  /* 0x0000007a8ba37209 */ /* 0x000fe20007810000 */
[----:B------:R-:W-:Y:S01]  /*86a0*/  QGMMA.64x192x32.F32.E4M3.E4M3 R24, R200, gdesc[UR4], R24, gsb0 ;  /* 0x02e00004c8187df3 */ /* 0x000fe20008000818 */
[----:B------:R-:W-:Y:S02]  /*86b0*/  ISETP.GT.AND P5, PT, R165, 0x89, PT ;  /* 0x00000089a500780c */ /* 0x000fe40003fa4270 */
[----:B------:R-:W-:-:S02]  /*86c0*/  FSEL R126, R126, -INF , P4 ;  /* 0xff8000007e7e7808 */ /* 0x000fc40002000000 */
[----:B------:R-:W-:Y:S01]  /*86d0*/  FMNMX.FTZ R163, R198, R163, !PT ;  /* 0x000000a3c6a37209 */ /* 0x000fe20007810000 */
[----:B------:R0:W-:Y:S01]  /*86e0*/  MUFU.EX2 R123, R167 ;  /* 0x000000a7007b7308 */ /* 0x0001e20000000800 */
[----:B------:R-:W-:Y:S02]  /*86f0*/  ISETP.GT.AND P4, PT, R165, 0x90, PT ;  /* 0x00000090a500780c */ /* 0x000fe40003f84270 */
[----:B------:R-:W-:Y:S02]  /*8700*/  FSEL R127, R127, -INF , P5 ;  /* 0xff8000007f7f7808 */ /* 0x000fe40002800000 */
[----:B------:R-:W-:Y:S02]  /*8710*/  FMNMX.FTZ R122, R126, R163, !PT ;  /* 0x000000a37e7a7209 */ /* 0x000fe40007810000 */
[----:B------:R-:W-:Y:S01]  /*8720*/  ISETP.GT.AND P5, PT, R165, 0x91, PT ;  /* 0x00000091a500780c */ /* 0x000fe20003fa4270 */
[----:B------:R-:W-:Y:S01]  /*8730*/  MUFU.EX2 R152, R152 ;  /* 0x0000009800987308 */ /* 0x000fe20000000800 */
[----:B------:R-:W-:Y:S01]  /*8740*/  FSEL R130, R130, -INF , P4 ;  /* 0xff80000082827808 */ /* 0x000fe20002000000 */
[----:B0-----:R-:W-:Y:S01]  /*8750*/  FFMA.FTZ R167, R214, R121, -R135 ;  /* 0x00000079d6a77223 */ /* 0x001fe20000010887 */
[----:B------:R-:W-:-:S02]  /*8760*/  FMNMX.FTZ R163, R127, R122, !PT ;  /* 0x0000007a7fa37209 */ /* 0x000fc40007810000 */
[----:B------:R-:W-:Y:S02]  /*8770*/  ISETP.GT.AND P4, PT, R165, 0x98, PT ;  /* 0x00000098a500780c */ /* 0x000fe40003f84270 */
[----:B------:R-:W-:Y:S01]  /*8780*/  FSEL R214, R131, -INF , P5 ;  /* 0xff80000083d67808 */ /* 0x000fe20002800000 */
[----:B------:R-:W-:Y:S01]  /*8790*/  MUFU.EX2 R125, R125 ;  /* 0x0000007d007d7308 */ /* 0x000fe20000000800 */
[----:B------:R-:W-:Y:S02]  /*87a0*/  FMNMX.FTZ R163, R130, R163, !PT ;  /* 0x000000a382a37209 */ /* 0x000fe40007810000 */
[----:B------:R-:W-:Y:S01]  /*87b0*/  ISETP.GT.AND P5, PT, R165, 0x99, PT ;  /* 0x00000099a500780c */ /* 0x000fe20003fa4270 */
[----:B------:R-:W-:-:S01]  /*87c0*/  FFMA.FTZ R165, R220, R121, -R135 ;  /* 0x00000079dca57223 */ /* 0x000fc20000010887 */
[----:B------:R-:W-:Y:S01]  /*87d0*/  FSEL R134, R134, -INF , P4 ;  /* 0xff80000086867808 */ /* 0x000fe20002000000 */
[----:B------:R-:W-:-:S01]  /*87e0*/  FFMA.FTZ R220, R230, R121, -R135 ;  /* 0x00000079e6dc7223 */ /* 0x000fc20000010887 */
[----:B------:R-:W-:Y:S01]  /*87f0*/  FMNMX.FTZ R163, R214, R163, !PT ;  /* 0x000000a3d6a37209 */ /* 0x000fe20007810000 */
[----:B------:R0:W-:Y:S01]  /*8800*/  MUFU.EX2 R131, R167 ;  /* 0x000000a700837308 */ /* 0x0001e20000000800 */
[----:B-1----:R-:W-:-:S02]  /*8810*/  FSEL R145, R145, -INF , P5 ;  /* 0xff80000091917808 */ /* 0x002fc40002800000 */
[----:B------:R-:W-:Y:S01]  /*8820*/  FMNMX.FTZ R122, R134, R163, !PT ;  /* 0x000000a3867a7209 */ /* 0x000fe20007810000 */
[----:B------:R-:W-:-:S01]  /*8830*/  FFMA.FTZ R163, R216, R121, -R135 ;  /* 0x00000079d8a37223 */ /* 0x000fc20000010887 */
[-CC-:B------:R-:W-:Y:S01]  /*8840*/  FFMA.FTZ R216, R218, R121.reuse, -R135.reuse ;  /* 0x00000079dad87223 */ /* 0x180fe20000010887 */
[----:B------:R-:W-:-:S01]  /*8850*/  FFMA.FTZ R218, R224, R121, -R135 ;  /* 0x00000079e0da7223 */ /* 0x000fc20000010887 */
[----:B------:R-:W-:Y:S01]  /*8860*/  FMNMX.FTZ R122, R145, R122, !PT ;  /* 0x0000007a917a7209 */ /* 0x000fe20007810000 */
[----:B------:R-:W-:Y:S01]  /*8870*/  MUFU.EX2 R129, R129 ;  /* 0x0000008100817308 */ /* 0x000fe20000000800 */
[----:B0-----:R-:W-:-:S01]  /*8880*/  FFMA.FTZ R167, R222, R121, -R135 ;  /* 0x00000079dea77223 */ /* 0x001fc20000010887 */
[--C-:B------:R-:W-:Y:S02]  /*8890*/  FFMA.FTZ R222, R234, R121, -R135.reuse ;  /* 0x00000079eade7223 */ /* 0x100fe40000010887 */
        /* <DEDUP_REMOVED lines=17> */
[----:B------:R-:W-:-:S01]  /*89b0*/  FFMA.FTZ R172, R174, R121, -R135 ;  /* 0x00000079aeac7223 */ /* 0x000fc20000010887 */
[-CC-:B------:R-:W-:Y:S01]  /*89c0*/  FFMA.FTZ R174, R178, R121.reuse, -R135.reuse ;  /* 0x00000079b2ae7223 */ /* 0x180fe20000010887 */
[----:B------:R-:W-:Y:S01]  /*89d0*/  FSEL R178, R122, RZ, P4 ;  /* 0x000000ff7ab27208 */ /* 0x000fe20002000000 */
[-CC-:B------:R-:W-:Y:S01]  /*89e0*/  FFMA.FTZ R191, R138, R121.reuse, -R135.reuse ;  /* 0x000000798abf7223 */ /* 0x180fe20000010887 */
[----:B------:R-:W-:-:S01]  /*89f0*/  FFMA.FTZ R138, R154, R121, -R135 ;  /* 0x000000799a8a7223 */ /* 0x000fc20000010887 */
[----:B------:R-:W-:Y:S01]  /*8a00*/  FADD.FTZ R154, -R195, R10 ;  /* 0x0000000ac39a7221 */ /* 0x000fe20000010100 */
[----:B------:R-:W-:-:S01]  /*8a10*/  FFMA.FTZ R150, R150, R121, -R135 ;  /* 0x0000007996967223 */ /* 0x000fc20000010887 */
[----:B------:R-:W-:Y:S01]  /*8a20*/  FADD.FTZ R178, -R178, R9 ;  /* 0x00000009b2b27221 */ /* 0x000fe20000010100 */
[----:B------:R-:W-:-:S01]  /*8a30*/  FFMA.FTZ R179, R20, R121, -R135 ;  /* 0x0000007914b37223 */ /* 0x000fc20000010887 */
[-C--:B------:R-:W-:Y:S01]  /*8a40*/  FMUL.FTZ R154, R154, R121.reuse ;  /* 0x000000799a9a7220 */ /* 0x080fe20000410000 */
[----:B------:R-:W-:-:S01]  /*8a50*/  FFMA.FTZ R20, R186, R121, -R135 ;  /* 0x00000079ba147223 */ /* 0x000fc20000010887 */
[-C--:B------:R-:W-:Y:S01]  /*8a60*/  FMUL.FTZ R9, R178, R121.reuse ;  /* 0x00000079b2097220 */ /* 0x080fe20000410000 */
        /* <DEDUP_REMOVED lines=25> */
[----:B0-----:R-:W-:-:S04]  /*8c00*/  FFMA.FTZ R197, R154, R6, R13 ;  /* 0x000000069ac57223 */ /* 0x001fc8000001000d */
[----:B------:R-:W-:Y:S01]  /*8c10*/  FADD.FTZ R162, R14, R197 ;  /* 0x000000c50ea27221 */ /* 0x000fe20000010000 */
[----:B------:R-:W-:-:S01]  /*8c20*/  FFMA.FTZ R197, R166, R121, -R135 ;  /* 0x00000079a6c57223 */ /* 0x000fc20000010887 */
[----:B------:R-:W-:Y:S01]  /*8c30*/  IMAD.U32 R166, RZ, RZ, UR54 ;  /* 0x00000036ffa67e24 */ /* 0x000fe2000f8e00ff */
[----:B------:R-:W0:Y:S01]  /*8c40*/  MUFU.EX2 R20, R20 ;  /* 0x0000001400147308 */ /* 0x000e220000000800 */
[----:B-1----:R-:W-:-:S01]  /*8c50*/  FFMA.FTZ R6, R9, R5, R150 ;  /* 0x0000000509067223 */ /* 0x002fc20000010096 */
[----:B------:R-:W-:Y:S02]  /*8c60*/  FADD.FTZ R199, R21, R162 ;  /* 0x000000a215c77221 */ /* 0x000fe40000010000 */
[----:B------:R-:W-:Y:S02]  /*8c70*/  @!P0 LEA R166, R166, UR40, 0x3 ;  /* 0x00000028a6a68c11 */ /* 0x000fe4000f8e18ff */
[----:B------:R-:W-:Y:S02]  /*8c80*/  FADD.FTZ R199, R22, R199 ;  /* 0x000000c716c77221 */ /* 0x000fe40000010000 */
[----:B------:R-:W1:Y:S01]  /*8c90*/  MUFU.EX2 R181, R181 ;  /* 0x000000b500b57308 */ /* 0x000e620000000800 */
[----:B--2---:R-:W-:-:S01]  /*8ca0*/  FADD.FTZ R5, R179, R6 ;  /* 0x00000006b3057221 */ /* 0x004fc20000010000 */
[----:B------:R-:W-:Y:S01]  /*8cb0*/  FADD.FTZ R162, R146, R199 ;  /* 0x000000c792a27221 */ /* 0x000fe20000010000 */
[----:B------:R-:W-:-:S01]  /*8cc0*/  FFMA.FTZ R199, R144, R121, -R135 ;  /* 0x0000007990c77223 */ /* 0x000fc20000010887 */
[----:B------:R-:W-:-:S02]  /*8cd0*/  FFMA.FTZ R144, R156, R121, -R135 ;  /* 0x000000799c907223 */ /* 0x000fc40000010887 */
        /* <DEDUP_REMOVED lines=19> */
[----:B------:R-:W-:Y:S02]  /*8e10*/  WARPGROUP.DEPBAR.LE gsb0, 0x0 ;  /* 0x00008000000079c5 */ /* 0x000fe40000010000 */
[----:B------:R-:W-:-:S01]  /*8e20*/  FADD.FTZ R203, R155, R156 ;  /* 0x0000009c9bcb7221 */ /* 0x000fc20000010000 */
[-CC-:B------:R-:W-:Y:S01]  /*8e30*/  FFMA.FTZ R201, R148, R121.reuse, -R135.reuse ;  /* 0x0000007994c97223 */ /* 0x180fe20000010887 */
[----:B------:R-:W-:-:S02]  /*8e40*/  FFMA.FTZ R148, R196, R121, -R135 ;  /* 0x00000079c4947223 */ /* 0x000fc40000010887 */
        /* <DEDUP_REMOVED lines=31> */
[----:B-1----:R-:W-:-:S02]  /*9040*/  FADD.FTZ R162, R10, R5 ;  /* 0x000000050aa27221 */ /* 0x002fc40000010000 */
[----:B------:R-:W-:-:S04]  /*9050*/  FADD.FTZ R143, R123, R164 ;  /* 0x000000a47b8f7221 */ /* 0x000fc80000010000 */
[----:B------:R-:W-:Y:S01]  /*9060*/  FADD.FTZ R164, R212, R143 ;  /* 0x0000008fd4a47221 */ /* 0x000fe20000010000 */
[----:B------:R-:W1:Y:S01]  /*9070*/  MUFU.EX2 R195, R195 ;  /* 0x000000c300c37308 */ /* 0x000e620000000800 */
[----:B--2---:R-:W-:-:S01]  /*9080*/  FADD.FTZ R5, R157, R162 ;  /* 0x000000a29d057221 */ /* 0x004fc20000010000 */
[----:B------:R-:W-:Y:S01]  /*9090*/  FFMA.FTZ R162, R198, R121, -R135 ;  /* 0x00000079c6a27223 */ /* 0x000fe20000010887 */
[----:B------:R-:W-:-:S04]  /*90a0*/  FADD.FTZ R143, R131, R164 ;  /* 0x000000a4838f7221 */ /* 0x000fc80000010000 */
[----:B------:R-:W-:Y:S01]  /*90b0*/  FADD.FTZ R164, R124, R143 ;  /* 0x0000008f7ca47221 */ /* 0x000fe20000010000 */
[----:B------:R-:W2:Y:S01]  /*90c0*/  MUFU.EX2 R160, R160 ;  /* 0x000000a000a07308 */ /* 0x000ea20000000800 */
[----:B0-----:R-:W-:-:S01]  /*90d0*/  FADD.FTZ R6, R158, R5 ;  /* 0x000000059e067221 */ /* 0x001fc20000010000 */
[----:B------:R-:W-:Y:S01]  /*90e0*/  FFMA.FTZ R143, R127, R121, -R135 ;  /* 0x000000797f8f7223 */ /* 0x000fe20000010887 */
[----:B------:R-:W-:-:S05]  /*90f0*/  FADD.FTZ R127, R163, R164 ;  /* 0x000000a4a37f7221 */ /* 0x000fca0000010000 */
        /* <DEDUP_REMOVED lines=12> */
[----:B------:R-:W-:Y:S01]  /*91c0*/  FADD.FTZ R5, R216, R127 ;  /* 0x0000007fd8057221 */ /* 0x000fe20000010000 */
[----:B------:R-:W-:-:S03]  /*91d0*/  FFMA.FTZ R127, R130, R121, -R135 ;  /* 0x00000079827f7223 */ /* 0x000fc60000010887 */
[----:B------:R-:W-:Y:S01]  /*91e0*/  FADD.FTZ R130, R128, R5 ;  /* 0x0000000580827221 */ /* 0x000fe20000010000 */
[----:B------:R-:W-:Y:S01]  /*91f0*/  IADD3 R5, -R19, 0xb, RZ ;  /* 0x0000000b13057810 */ /* 0x000fe20007ffe1ff */
[----:B------:R-:W0:Y:S01]  /*9200*/  MUFU.EX2 R148, R148 ;  /* 0x0000009400947308 */ /* 0x000e220000000800 */
[----:B-1----:R-:W-:-:S03]  /*9210*/  FADD.FTZ R6, R201, R6 ;  /* 0x00000006c9067221 */ /* 0x002fc60000010000 */
[----:B------:R1:W-:Y:S06]  /*9220*/  BAR.ARV R5, 0x100 ;  /* 0x000400050000751d */ /* 0x0003ec0000002000 */
[----:B------:R-:W3:Y:S01]  /*9230*/  MUFU.EX2 R141, R141 ;  /* 0x0000008d008d7308 */ /* 0x000ee20000000800 */
[----:B--2---:R-:W-:-:S01]  /*9240*/  FADD.FTZ R203, R133, R6 ;  /* 0x0000000685cb7221 */ /* 0x004fc20000010000 */
[----:B------:R-:W-:Y:S01]  /*9250*/  FADD.FTZ R6, R165, R130 ;  /* 0x00000082a5067221 */ /* 0x000fe20000010000 */
[----:B------:R-:W-:-:S01]  /*9260*/  FFMA.FTZ R130, R214, R121, -R135 ;  /* 0x00000079d6827223 */ /* 0x000fc20000010887 */
[----:B------:R-:W-:Y:S01]  /*9270*/  FFMA.FTZ R135, R145, R121, -R135 ;  /* 0x0000007991877223 */ /* 0x000fe20000010887 */
[----:B-1----:R-:W-:-:S02]  /*9280*/  @!P0 VIADD R5, R166, 0x33440 ;  /* 0x00033440a6058836 */ /* 0x002fc40000000000 */
[----:B0-----:R-:W-:Y:S01]  /*9290*/  FADD.FTZ R164, R148, R203 ;  /* 0x000000cb94a47221 */ /* 0x001fe20000010000 */
[----:B------:R-:W0:Y:S01]  /*92a0*/  MUFU.EX2 R218, R218 ;  /* 0x000000da00da7308 */ /* 0x000e220000000800 */
[----:B------:R-:W-:-:S01]  /*92b0*/  FADD.FTZ R203, R167, R6 ;  /* 0x00000006a7cb7221 */ /* 0x000fc20000010000 */
[----:B------:R-:W-:-:S04]  /*92c0*/  @!P0 PRMT R5, RZ, 0x654, R5 ;  /* 0x00000654ff058816 */ /* 0x000fc80000000005 */
[----:B------:R1:W-:Y:S02]  /*92d0*/  @!P0 SYNCS.ARRIVE.TRANS64.RED.A1T0 RZ, [R5+URZ], RZ ;  /* 0x000000ff05ff89a7 */ /* 0x0003e4000810043f */
        /* <DEDUP_REMOVED lines=18> */
[----:B------:R-:W-:Y:S01]  /*9400*/  MUFU.EX2 R142, R142 ;  /* 0x0000008e008e7308 */ /* 0x000fe20000000800 */
[----:B---3--:R-:W-:-:S07]  /*9410*/  FADD.FTZ R145, R220, R145 ;  /* 0x00000091dc917221 */ /* 0x008fce0000010000 */
[----:B------:R-:W1:Y:S01]  /*9420*/  MUFU.EX2 R127, R127 ;  /* 0x0000007f007f7308 */ /* 0x000e620000000800 */
[----:B0-----:R-:W-:-:S07]  /*9430*/  FADD.FTZ R6, R143, R6 ;  /* 0x000000068f067221 */ /* 0x001fce0000010000 */
[----:B------:R-:W-:Y:S08]  /*9440*/  MUFU.EX2 R173, R232 ;  /* 0x000000e800ad7308 */ /* 0x000ff00000000800 */
[----:B------:R-:W0:Y:S01]  /*9450*/  MUFU.EX2 R130, R130 ;  /* 0x0000008200827308 */ /* 0x000e220000000800 */
[----:B-1----:R-:W-:-:S07]  /*9460*/  FADD.FTZ R5, R127, R6 ;  /* 0x000000067f057221 */ /* 0x002fce0000010000 */
[----:B------:R-:W1:Y:S08]  /*9470*/  MUFU.EX2 R177, R177 ;  /* 0x000000b100b17308 */ /* 0x000e700000000800 */
[----:B------:R2:W3:Y:S01]  /*9480*/  MUFU.EX2 R166, R134 ;  /* 0x0000008600a67308 */ /* 0x0004e20000000800 */
[----:B0-----:R-:W-:-:S07]  /*9490*/  FADD.FTZ R5, R130, R5 ;  /* 0x0000000582057221 */ /* 0x001fce0000010000 */
[----:B------:R-:W0:Y:S01]  /*94a0*/  MUFU.EX2 R222, R222 ;  /* 0x000000de00de7308 */ /* 0x000e220000000800 */
[----:B--2---:R-:W-:-:S04]  /*94b0*/  FADD.FTZ R134, R142, R145 ;  /* 0x000000918e867221 */ /* 0x004fc80000010000 */
[----:B------:R-:W-:-:S03]  /*94c0*/  FADD.FTZ R134, R173, R134 ;  /* 0x00000086ad867221 */ /* 0x000fc60000010000 */
[----:B------:R-:W2:Y:S01]  /*94d0*/  MUFU.EX2 R135, R135 ;  /* 0x0000008700877308 */ /* 0x000ea20000000800 */
[----:B-1----:R-:W-:-:S01]  /*94e0*/  FADD.FTZ R145, R177, R134 ;  /* 0x00000086b1917221 */ /* 0x002fc20000010000 */
[----:B---3--:R-:W-:-:S03]  /*94f0*/  FADD.FTZ R5, R166, R5 ;  /* 0x00000005a6057221 */ /* 0x008fc60000010000 */
[----:B0-----:R-:W-:Y:S01]  /*9500*/  FADD.FTZ R6, R222, R145 ;  /* 0x00000091de067221 */ /* 0x001fe20000010000 */
[----:B--2---:R-:W-:-:S01]  /*9510*/  FADD.FTZ R5, R135, R5 ;  /* 0x0000000587057221 */ /* 0x004fc20000010000 */
[----:B------:R-:W-:Y:S06]  /*9520*/  @!P1 BRA `(.L_x_5144) ;  /* 0x0000000000049947 */ /* 0x000fec0003800000 */
[----:B------:R-:W-:Y:S01]  /*9530*/  BPT.TRAP 0x1 ;  /* 0x000000040000795c */ /* 0x000fe20000300000 */
.L_x_5144:
        /* <DEDUP_REMOVED lines=145> */
[----:B------:R-:W-:Y:S01]  /*9e50*/  IMAD.MOV.U32 R13, RZ, RZ, R4 ;  /* 0x000000ffff0d7224 */ /* 0x000fe200078e0004 */
[----:B------:R-:W-:Y:S06]  /*9e60*/  @P3 BRA `(.L_x_5145) ;  /* 0xffffffbc001c3947 */ /* 0x000fec000383ffff */
.L_x_5135:
        /* <DEDUP_REMOVED lines=8> */
.L_x_5156:
        /* <DEDUP_REMOVED lines=9> */
.L_x_5148:
[----:B------:R-:W-:Y:S01]  /*9f80*/  ULEA UR6, UR54, UR40, 0x3 ;  /* 0x0000002836067291 */ /* 0x000fe2000f8e183f */
[----:B------:R-:W-:-:S08]  /*9f90*/  SHF.L.U32 R12, R4, 0x1f, RZ ;  /* 0x0000001f040c7819 */ /* 0x000fd000000006ff */
[----:B------:R0:W1:Y:S01]  /*9fa0*/  SYNCS.PHASECHK.TRANS64.TRYWAIT P2, [UR6+0x33430], R12 ;  /* 0x0334300cff0075a7 */ /* 0x0000620008040146 */
[----:B------:R-:W-:Y:S05]  /*9fb0*/  @!P1 BRA `(.L_x_5149) ;  /* 0x0000000000049947 */ /* 0x000fea0003800000 */
[----:B------:R-:W-:Y:S01]  /*9fc0*/  BPT.TRAP 0x1 ;  /* 0x000000040000795c */ /* 0x000fe20000300000 */
.L_x_5149:
[----:B-1----:R-:W-:Y:S05]  /*9fd0*/  @P2 BRA `(.L_x_5147) ;  /* 0x0000000000082947 */ /* 0x002fea0003800000 */
[----:B------:R-:W1:Y:S02]  /*9fe0*/  SYNCS.PHASECHK.TRANS64.TRYWAIT P2, [UR6+0x33430], R12 ;  /* 0x0334300cff0075a7 */ /* 0x000e640008040146 */
[----:B-1----:R-:W-:Y:S05]  /*9ff0*/  @!P2 BRA `(.L_x_5150) ;  /* 0x000000b800e8a947 */ /* 0x002fea0003800000 */
.L_x_5147:
[----:B------:R2:W-:Y:S01]  /*a000*/  BAR.SYNC.DEFER_BLOCKING R9, 0x100 ;  /* 0x000400090000751d */ /* 0x0005e20000010000 */
[C---:B------:R-:W-:Y:S01]  /*a010*/  R2UR UR24, R2.reuse ;  /* 0x00000000021872ca */ /* 0x040fe200000e0000 */
[----:B------:R-:W-:Y:S01]  /*a020*/  UIMAD UR53, UR54, 0x780, UR52 ;  /* 0x00000780363578a4 */ /* 0x000fe2000f8e0234 */
[C---:B------:R-:W-:Y:S02]  /*a030*/  R2UR UR25, R3.reuse ;  /* 0x00000000031972ca */ /* 0x040fe400000e0000 */
[C---:B------:R-:W-:Y:S01]  /*a040*/  R2UR UR28, R2.reuse ;  /* 0x00000000021c72ca */ /* 0x040fe200000e0000 */
[----:B------:R-:W-:Y:S01]  /*a050*/  UMOV UR27, 0x80000020 ;  /* 0x80000020001b7882 */ /* 0x000fe20000000000 */
[C---:B------:R-:W-:Y:S01]  /*a060*/  R2UR UR29, R3.reuse ;  /* 0x00000000031d72ca */ /* 0x040fe200000e0000 */
[----:B------:R-:W-:Y:S01]  /*a070*/  UIADD3 UR30, UR53, 0x80, URZ ;  /* 0x00000080351e7890 */ /* 0x000fe2000fffe03f */
[C---:B------:R-:W-:Y:S01]  /*a080*/  R2UR UR32, R2.reuse ;  /* 0x00000000022072ca */ /* 0x040fe200000e0000 */
[----:B------:R-:W-:Y:S01]  /*a090*/  UMOV UR26, UR53 ;  /* 0x00000035001a7c82 */ /* 0x000fe20008000000 */
[----:B------:R-:W-:Y:S01]  /*a0a0*/  UMOV UR31, 0x80000020 ;  /* 0x80000020001f7882 */ /* 0x000fe20000000000 */
[C---:B------:R-:W-:Y:S01]  /*a0b0*/  R2UR UR33, R3.reuse ;  /* 0x00000000032172ca */ /* 0x040fe200000e0000 */
[----:B------:R-:W-:Y:S01]  /*a0c0*/  UIADD3 UR34, UR53, 0x100, URZ ;  /* 0x0000010035227890 */ /* 0x000fe2000fffe03f */
[C---:B------:R-:W-:Y:S01]  /*a0d0*/  R2UR UR44, R2.reuse ;  /* 0x00000000022c72ca */ /* 0x040fe200000e0000 */
[----:B------:R-:W-:Y:S01]  /*a0e0*/  UMOV UR35, 0x80000020 ;  /* 0x8000002000237882 */ /* 0x000fe20000000000 */
[C---:B------:R-:W-:Y:S01]  /*a0f0*/  R2UR UR45, R3.reuse ;  /* 0x00000000032d72ca */ /* 0x040fe200000e0000 */
[----:B------:R-:W-:Y:S01]  /*a100*/  UIADD3 UR46, UR53, 0x180, URZ ;  /* 0x00000180352e7890 */ /* 0x000fe2000fffe03f */
[----:B------:R-:W-:Y:S01]  /*a110*/  R2UR UR48, R2 ;  /* 0x00000000023072ca */ /* 0x000fe200000e0000 */
[----:B------:R-:W-:Y:S01]  /*a120*/  UMOV UR47, 0x80000020 ;  /* 0x80000020002f7882 */ /* 0x000fe20000000000 */
[----:B------:R-:W-:Y:S01]  /*a130*/  R2UR UR49, R3 ;  /* 0x00000000033172ca */ /* 0x000fe200000e0000 */
        /* <DEDUP_REMOVED lines=167> */
[----:B--2---:R-:W-:Y:S05]  /*abb0*/  @P3 BRA `(.L_x_5151) ;  /* 0x0000000000283947 */ /* 0x004fea0003800000 */
[----:B------:R-:W-:Y:S05]  /*abc0*/  @!P1 BRA `(.L_x_5152) ;  /* 0x0000000000049947 */ /* 0x000fea0003800000 */
[----:B------:R-:W-:Y:S01]  /*abd0*/  BPT.TRAP 0x1 ;  /* 0x000000040000795c */ /* 0x000fe20000300000 */
.L_x_5152:
[----:B------:R-:W-:Y:S01]  /*abe0*/  ULEA UR6, UR43, UR40, 0x3 ;  /* 0x000000282b067291 */ /* 0x000fe2000f8e183f */
[----:B------:R-:W-:-:S08]  /*abf0*/  SHF.L.U32 R10, R10, 0x1f, RZ ;  /* 0x0000001f0a0a7819 */ /* 0x000fd000000006ff */
[----:B------:R2:W3:Y:S01]  /*ac00*/  SYNCS.PHASECHK.TRANS64.TRYWAIT P2, [UR6+0x33450], R10 ;  /* 0x0334500aff0075a7 */ /* 0x0004e20008040146 */
[----:B------:R-:W-:Y:S05]  /*ac10*/  @!P1 BRA `(.L_x_5153) ;  /* 0x0000000000049947 */ /* 0x000fea0003800000 */
[----:B------:R-:W-:Y:S01]  /*ac20*/  BPT.TRAP 0x1 ;  /* 0x000000040000795c */ /* 0x000fe20000300000 */
.L_x_5153:
[----:B---3--:R-:W-:Y:S05]  /*ac30*/  @P2 BRA `(.L_x_5151) ;  /* 0x0000000000082947 */ /* 0x008fea0003800000 */
[----:B------:R-:W3:Y:S02]  /*ac40*/  SYNCS.PHASECHK.TRANS64.TRYWAIT P2, [UR6+0x33450], R10 ;  /* 0x0334500aff0075a7 */ /* 0x000ee40008040146 */
[----:B---3--:R-:W-:Y:S05]  /*ac50*/  @!P2 BRA `(.L_x_5154) ;  /* 0x000000ac00e8a947 */ /* 0x008fea0003800000 */
.L_x_5151:
[----:B------:R-:W-:Y:S01]  /*ac60*/  UIADD3 UR6, UR40, 0x200, URZ ;  /* 0x0000020028067890 */ /* 0x000fe2000fffe03f */
[----:B------:R-:W-:Y:S01]  /*ac70*/  WARPGROUP.ARRIVE ;  /* 0x00000000000079c5 */ /* 0x000fe20000000000 */
[----:B------:R-:W-:Y:S01]  /*ac80*/  UMOV UR7, 0xc0000010 ;  /* 0xc000001000077882 */ /* 0x000fe20000000000 */
[----:B------:R-:W-:Y:S01]  /*ac90*/  UMOV UR11, 0xc0000010 ;  /* 0xc0000010000b7882 */ /* 0x000fe20000000000 */
[----:B------:R-:W-:Y:S01]  /*aca0*/  USHF.R.U32.HI UR6, URZ, 0x4, UR6 ;  /* 0x000000043f067899 */ /* 0x000fe20008011606 */
[C---:B-12---:R-:W-:Y:S01]  /*acb0*/  FMUL.FTZ R10, R0.reuse, R184 ;  /* 0x000000b8000a7220 */ /* 0x046fe20000410000 */
        /* <DEDUP_REMOVED lines=10> */
[----:B------:R-:W-:Y:S01]  /*ad60*/  UIMAD UR6, UR43, 0x780, UR6 ;  /* 0x000007802b0678a4 */ /* 0x000fe2000f8e0206 */
        /* <DEDUP_REMOVED lines=8> */
[----:B------:R-:W-:Y:S01]  /*adf0*/  QGMMA.64x192x32.F32.E4M3.E4M3 R24, R216, gdesc[UR4], R24, gsb0 ;  /* 0x02e00004d8187df3 */ /* 0x000fe20008000818 */
        /* <DEDUP_REMOVED lines=78> */
[----:B------:R-:W-:Y:S01]  /*b2e0*/  FMUL.FTZ R134, R0, R134 ;  /* 0x0000008600867220 */ /* 0x000fe20000410000 */
[----:B------:R-:W-:-:S02]  /*b2f0*/  UMOV UR7, 0xc0000010 ;  /* 0xc000001000077882 */ /* 0x000fc40000000000 */
        /* <DEDUP_REMOVED lines=39> */
[----:B------:R-:W-:Y:S01]  /*b570*/  FMUL.FTZ R218, R0, R129 ;  /* 0x0000008100da7220 */ /* 0x000fe20000410000 */
[----:B------:R-:W-:Y:S01]  /*b580*/  QGMMA.64x192x32.F32.E4M3.E4M3 R24, R212, gdesc[UR8], R24, gsb0 ;  /* 0x02e00008d4187df3 */ /* 0x000fe20008000818 */
[----:B------:R-:W-:Y:S01]  /*b590*/  UIADD3 UR10, UR6, 0x300, URZ ;  /* 0x00000300060a7890 */ /* 0x000fe2000fffe03f */
[----:B------:R-:W-:-:S03]  /*b5a0*/  UMOV UR11, 0xc0000010 ;  /* 0xc0000010000b7882 */ /* 0x000fc60000000000 */
        /* <DEDUP_REMOVED lines=111> */
[----:B--2---:R-:W-:Y:S02]  /*bca0*/  FMNMX.FTZ R122, R134, R133, !PT ;  /* 0x00000085867a7209 */ /* 0x004fe40007810000 */
[----:B0-----:R-:W-:-:S05]  /*bcb0*/  FMNMX.FTZ R133, R129, R120, !PT ;  /* 0x0000007881857209 */ /* 0x001fca0007810000 */
[----:B------:R-:W0:Y:S01]  /*bcc0*/  SHFL.BFLY PT, R120, R133, 0x2, 0x1f ;  /* 0x0c401f0085787f89 */ /* 0x000e2200000e0000 */
[----:B------:R-:W-:Y:S02]  /*bcd0*/  WARPGROUP.DEPBAR.LE gsb0, 0x0 ;  /* 0x00008000000079c5 */ /* 0x000fe40000010000 */
[----:B------:R-:W-:Y:S01]  /*bce0*/  WARPGROUP.ARRIVE ;  /* 0x00000000000079c5 */ /* 0x000fe20000000000 */
[----:B---3--:R-:W-:-:S05]  /*bcf0*/  FMNMX.FTZ R135, R131, R122, !PT ;  /* 0x0000007a83877209 */ /* 0x008fca0007810000 */
[----:B------:R-:W-:Y:S01]  /*bd00*/  QGMMA.64x192x32.F32.E4M3.E4M3 R24, R204, gdesc[UR8], R24, gsb0 ;  /* 0x02e00008cc187df3 */ /* 0x000fe20008000818 */
[----:B------:R-:W2:Y:S01]  /*bd10*/  SHFL.BFLY PT, R122, R135, 0x2, 0x1f ;  /* 0x0c401f00877a7f89 */ /* 0x000ea200000e0000 */
[----:B0-----:R-:W-:-:S05]  /*bd20*/  FMNMX.FTZ R169, R133, R120, !PT ;  /* 0x0000007885a97209 */ /* 0x001fca0007810000 */
[----:B------:R-:W0:Y:S01]  /*bd30*/  SHFL.BFLY PT, R120, R169, 0x1, 0x1f ;  /* 0x0c201f00a9787f89 */ /* 0x000e2200000e0000 */
[----:B--2---:R-:W-:-:S05]  /*bd40*/  FMNMX.FTZ R171, R135, R122, !PT ;  /* 0x0000007a87ab7209 */ /* 0x004fca0007810000 */
[----:B------:R-:W2:Y:S01]  /*bd50*/  SHFL.BFLY PT, R122, R171, 0x1, 0x1f ;  /* 0x0c201f00ab7a7f89 */ /* 0x000ea200000e0000 */
[----:B0-----:R-:W-:-:S05]  /*bd60*/  FMNMX.FTZ R120, R169, R120, !PT ;  /* 0x00000078a9787209 */ /* 0x001fca0007810000 */
[C---:B-1----:R-:W-:Y:S01]  /*bd70*/  FFMA.FTZ R133, R120.reuse, R121, -8 ;  /* 0xc100000078857423 */ /* 0x042fe20000010079 */
[----:B------:R-:W-:-:S03]  /*bd80*/  FADD.FTZ R212, -R120, R7 ;  /* 0x0000000778d47221 */ /* 0x000fc60000010100 */
[-CC-:B------:R-:W-:Y:S01]  /*bd90*/  FFMA.FTZ R135, R12, R121.reuse, -R133.reuse ;  /* 0x000000790c877223 */ /* 0x180fe20000010885 */
[----:B------:R-:W-:-:S01]  /*bda0*/  FFMA.FTZ R12, R16, R121, -R133 ;  /* 0x00000079100c7223 */ /* 0x000fc20000010885 */
[----:B--2---:R-:W-:Y:S01]  /*bdb0*/  FMNMX.FTZ R122, R171, R122, !PT ;  /* 0x0000007aab7a7209 */ /* 0x004fe20007810000 */
        /* <DEDUP_REMOVED lines=38> */
[----:B------:R-:W-:-:S01]  /*c020*/  FADD.FTZ R8, -R122, R8 ;  /* 0x000000087a087221 */ /* 0x000fc20000010100 */
[-C--:B------:R-:W-:Y:S01]  /*c030*/  FFMA.FTZ R133, R122, R121.reuse, -8 ;  /* 0xc10000007a857423 */ /* 0x080fe20000010079 */
        /* <DEDUP_REMOVED lines=43> */
[----:B------:R-:W-:-:S02]  /*c2f0*/  IMAD.U32 R194, RZ, RZ, UR54 ;  /* 0x00000036ffc27e24 */ /* 0x000fc4000f8e00ff */
[----:B------:R-:W-:-:S01]  /*c300*/  FFMA.FTZ R127, R127, R121, -R133 ;  /* 0x000000797f7f7223 */ /* 0x000fc20000010885 */
[-CC-:B------:R-:W-:Y:S01]  /*c310*/  FFMA.FTZ R134, R134, R121.reuse, -R133.reuse ;  /* 0x0000007986867223 */ /* 0x180fe20000010885 */
[----:B------:R-:W-:-:S01]  /*c320*/  FFMA.FTZ R131, R131, R121, -R133 ;  /* 0x0000007983837223 */ /* 0x000fc20000010885 */
[----:B------:R-:W-:Y:S01]  /*c330*/  @!P0 LEA R194, R194, UR40, 0x3 ;  /* 0x00000028c2c28c11 */ /* 0x000fe2000f8e18ff */
        /* <DEDUP_REMOVED lines=20> */
[----:B------:R-:W-:Y:S06]  /*c480*/  QGMMA.64x192x32.F32.E4M3.E4M3 R24, R200, gdesc[UR4], R24, gsb0 ;  /* 0x02e00004c8187df3 */ /* 0x000fec0008000818 */
        /* <DEDUP_REMOVED lines=52> */
[----:B------:R-:W-:-:S06]  /*c7d0*/  WARPGROUP.DEPBAR.LE gsb0, 0x0 ;  /* 0x00008000000079c5 */ /* 0x000fcc0000010000 */
        /* <DEDUP_REMOVED lines=14> */
[-CC-:B------:R-:W-:Y:S01]  /*c8c0*/  FFMA.FTZ R190, R123, R121.reuse, -R133.reuse ;  /* 0x000000797bbe7223 */ /* 0x180fe20000010885 */
[----:B------:R-:W-:-:S05]  /*c8d0*/  FFMA.FTZ R123, R126, R121, -R133 ;  /* 0x000000797e7b7223 */ /* 0x000fca0000010885 */
        /* <DEDUP_REMOVED lines=36> */
[----:B------:R-:W-:-:S05]  /*cb20*/  @!P0 VIADD R5, R194, 0x33440 ;  /* 0x00033440c2058836 */ /* 0x000fca0000000000 */
[----:B------:R-:W-:Y:S01]  /*cb30*/  @!P0 PRMT R5, RZ, 0x654, R5 ;  /* 0x00000654ff058816 */ /* 0x000fe20000000005 */
[----:B------:R-:W2:Y:S01]  /*cb40*/  MUFU.EX2 R151, R151 ;  /* 0x0000009700977308 */ /* 0x000ea20000000800 */
[----:B-1----:R-:W-:-:S01]  /*cb50*/  FADD.FTZ R130, R150, R197 ;  /* 0x000000c596827221 */ /* 0x002fc20000010000 */
[----:B------:R1:W-:Y:S06]  /*cb60*/  BAR.ARV R19, 0x100 ;  /* 0x000400130000751d */ /* 0x0003ec0000002000 */
[----:B------:R-:W3:Y:S01]  /*cb70*/  MUFU.EX2 R163, R163 ;  /* 0x000000a300a37308 */ /* 0x000ee20000000800 */
[----:B0-----:R-:W-:-:S01]  /*cb80*/  FADD.FTZ R6, R149, R6 ;  /* 0x0000000695067221 */ /* 0x001fc20000010000 */
[----:B------:R0:W-:Y:S06]  /*cb90*/  @!P0 SYNCS.ARRIVE.TRANS64.RED.A1T0 RZ, [R5+URZ], RZ ;  /* 0x000000ff05ff89a7 */ /* 0x0001ec000810043f */
[----:B------:R-:W4:Y:S01]  /*cba0*/  MUFU.EX2 R167, R167 ;  /* 0x000000a700a77308 */ /* 0x000f220000000800 */
[----:B--2---:R-:W-:-:S07]  /*cbb0*/  FADD.FTZ R130, R151, R130 ;  /* 0x0000008297827221 */ /* 0x004fce0000010000 */
[----:B------:R-:W2:Y:S01]  /*cbc0*/  MUFU.EX2 R186, R186 ;  /* 0x000000ba00ba7308 */ /* 0x000ea20000000800 */
[----:B---3--:R-:W-:-:S07]  /*cbd0*/  FADD.FTZ R133, R163, R6 ;  /* 0x00000006a3857221 */ /* 0x008fce0000010000 */
[----:B------:R-:W3:Y:S01]  /*cbe0*/  MUFU.EX2 R190, R190 ;  /* 0x000000be00be7308 */ /* 0x000ee20000000800 */
[----:B----4-:R-:W-:-:S07]  /*cbf0*/  FADD.FTZ R197, R167, R130 ;  /* 0x00000082a7c57221 */ /* 0x010fce0000010000 */
[----:B------:R-:W4:Y:S01]  /*cc00*/  MUFU.EX2 R124, R124 ;  /* 0x0000007c007c7308 */ /* 0x000f220000000800 */
[----:B--2---:R-:W-:-:S07]  /*cc10*/  FADD.FTZ R133, R186, R133 ;  /* 0x00000085ba857221 */ /* 0x004fce0000010000 */
[----:B------:R-:W2:Y:S01]  /*cc20*/  MUFU.EX2 R123, R123 ;  /* 0x0000007b007b7308 */ /* 0x000ea20000000800 */
[----:B---3--:R-:W-:-:S07]  /*cc30*/  FADD.FTZ R6, R190, R197 ;  /* 0x000000c5be067221 */ /* 0x008fce0000010000 */
[----:B------:R-:W0:Y:S01]  /*cc40*/  MUFU.EX2 R125, R125 ;  /* 0x0000007d007d7308 */ /* 0x000e220000000800 */
[----:B----4-:R-:W-:-:S07]  /*cc50*/  FADD.FTZ R130, R124, R133 ;  /* 0x000000857c827221 */ /* 0x010fce0000010000 */
[----:B------:R-:W3:Y:S01]  /*cc60*/  MUFU.EX2 R192, R192 ;  /* 0x000000c000c07308 */ /* 0x000ee20000000800 */
[----:B--2---:R-:W-:-:S07]  /*cc70*/  FADD.FTZ R133, R123, R6 ;  /* 0x000000067b857221 */ /* 0x004fce0000010000 */
[----:B------:R-:W2:Y:S01]  /*cc80*/  MUFU.EX2 R128, R128 ;  /* 0x0000008000807308 */ /* 0x000ea20000000800 */
[----:B0-----:R-:W-:-:S07]  /*cc90*/  FADD.FTZ R5, R125, R130 ;  /* 0x000000827d057221 */ /* 0x001fce0000010000 */
[----:B------:R-:W0:Y:S01]  /*cca0*/  MUFU.EX2 R126, R126 ;  /* 0x0000007e007e7308 */ /* 0x000e220000000800 */
[----:B---3--:R-:W-:-:S07]  /*ccb0*/  FADD.FTZ R133, R192, R133 ;  /* 0x00000085c0857221 */ /* 0x008fce0000010000 */
        /* <DEDUP_REMOVED lines=11> */
[----:B---3--:R-:W-:-:S01]  /*cd70*/  FADD.FTZ R130, R199, R130 ;  /* 0x00000082c7827221 */ /* 0x008fc20000010000 */
[----:B--2---:R-:W-:-:S03]  /*cd80*/  FADD.FTZ R6, R129, R6 ;  /* 0x0000000681067221 */ /* 0x004fc60000010000 */
[----:B0-----:R-:W-:Y:S01]  /*cd90*/  FADD.FTZ R5, R131, R130 ;  /* 0x0000008283057221 */ /* 0x001fe20000010000 */
[----:B-1----:R-:W-:Y:S06]  /*cda0*/  @!P1 BRA `(.L_x_5155) ;  /* 0x0000000000049947 */ /* 0x002fec0003800000 */
[----:B------:R-:W-:Y:S01]  /*cdb0*/  BPT.TRAP 0x1 ;  /* 0x000000040000795c */ /* 0x000fe20000300000 */
.L_x_5155:
[----:B------:R-:W-:Y:S01]  /*cdc0*/  ULEA UR6, UR43, UR40, 0x3 ;  /* 0x000000282b067291 */ /* 0x000fe2000f8e183f */
[----:B------:R-:W-:Y:S01]  /*cdd0*/  ISETP.GT.AND P2, PT, R11, R18, PT ;  /* 0x000000120b00720c */ /* 0x000fe20003f44270 */
[-C--:B------:R-:W-:Y:S01]  /*cde0*/  FMUL.FTZ R24, R24, R7.reuse ;  /* 0x0000000718187220 */ /* 0x080fe20000410000 */
        /* <DEDUP_REMOVED lines=144> */
.L_x_5146:
[----:B------:R-:W-:Y:S06]  /*d6f0*/  BAR.ARV 0x8, 0x180 ;  /* 0x0206000000007b1d */ /* 0x000fec0000002000 */
[----:B------:R-:W-:Y:S05]  /*d700*/  @!P1 BRA `(.L_x_5157) ;  /* 0x0000000000049947 */ /* 0x000fea0003800000 */
[----:B------:R-:W-:Y:S01]  /*d710*/  BPT.TRAP 0x1 ;  /* 0x000000040000795c */ /* 0x000fe20000300000 */
.L_x_5157:
[----:B------:R-:W-:Y:S01]  /*d720*/  ULEA UR5, UR54, UR40, 0x3 ;  /* 0x0000002836057291 */ /* 0x000fe2000f8e183f */
[----:B------:R-:W-:-:S08]  /*d730*/  SHF.L.U32 R4, R4, 0x1f, RZ ;  /* 0x0000001f04047819 */ /* 0x000fd000000006ff */
[----:B------:R0:W1:Y:S01]  /*d740*/  SYNCS.PHASECHK.TRANS64.TRYWAIT P0, [UR5+0x33450], R4 ;  /* 0x03345004ff0075a7 */ /* 0x0000620008000145 */
[----:B------:R-:W-:Y:S05]  /*d750*/  @!P1 BRA `(.L_x_5158) ;  /* 0x0000000000049947 */ /* 0x000fea0003800000 */
[----:B------:R-:W-:Y:S01]  /*d760*/  BPT.TRAP 0x1 ;  /* 0x000000040000795c */ /* 0x000fe20000300000 */
.L_x_5158:
[----:B-1----:R-:W-:Y:S05]  /*d770*/  @P0 BRA `(.L_x_5159) ;  /* 0x0000000000080947 */ /* 0x002fea0003800000 */
[----:B------:R-:W1:Y:S02]  /*d780*/  SYNCS.PHASECHK.TRANS64.TRYWAIT P0, [UR5+0x33450], R4 ;  /* 0x03345004ff0075a7 */ /* 0x000e640008000145 */
[----:B-1----:R-:W-:Y:S05]  /*d790*/  @!P0 BRA `(.L_x_5160) ;  /* 0x0000008400308947 */ /* 0x002fea0003800000 */
.L_x_5159:
[----:B------:R-:W-:Y:S01]  /*d7a0*/  UIADD3 UR40, UR40, 0x200, URZ ;  /* 0x0000020028287890 */ /* 0x000fe2000fffe03f */
[----:B------:R-:W-:Y:S01]  /*d7b0*/  WARPGROUP.ARRIVE ;  /* 0x00000000000079c5 */ /* 0x000fe20000000000 */
[----:B------:R-:W-:Y:S01]  /*d7c0*/  UMOV UR55, 0xc0000010 ;  /* 0xc000001000377882 */ /* 0x000fe20000000000 */
[----:B------:R-:W-:Y:S01]  /*d7d0*/  UMOV UR7, 0xc0000010 ;  /* 0xc000001000077882 */ /* 0x000fe20000000000 */
[----:B------:R-:W-:Y:S01]  /*d7e0*/  USHF.R.U32.HI UR40, URZ, 0x4, UR40 ;  /* 0x000000043f287899 */ /* 0x000fe20008011628 */
[----:B------:R-:W2:Y:S03]  /*d7f0*/  LDC.64 R8, c[0x0][0x9a0] ;  /* 0x00026800ff087b82 */ /* 0x000ea60000000a00 */
[----:B------:R-:W-:-:S04]  /*d800*/  ULOP3.LUT UR40, UR40, 0x3fff, URZ, 0xc0, !UPT ;  /* 0x00003fff28287892 */ /* 0x000fc8000f8ec03f */
[----:B------:R-:W-:-:S04]  /*d810*/  ULOP3.LUT UR40, UR40, 0x10000, URZ, 0xfc, !UPT ;  /* 0x0001000028287892 */ /* 0x000fc8000f8efc3f */
[----:B------:R-:W-:-:S04]  /*d820*/  UIMAD UR54, UR54, 0x780, UR40 ;  /* 0x00000780363678a4 */ /* 0x000fc8000f8e0228 */
[----:B------:R-:W-:-:S05]  /*d830*/  UIADD3 UR4, UR54, 0x180, URZ ;  /* 0x0000018036047890 */ /* 0x000fca000fffe03f */
[----:B------:R-:W-:Y:S02]  /*d840*/  QGMMA.64x192x32.F32.E4M3.E4M3 R24, R216, gdesc[UR52], R24, gsb0 ;  /* 0x02e00034d8187df3 */ /* 0x000fe40008000818 */
[----:B------:R-:W-:Y:S01]  /*d850*/  UMOV UR6, UR4 ;  /* 0x0000000400067c82 */ /* 0x000fe20008000000 */
[----:B------:R-:W-:Y:S01]  /*d860*/  UIADD3 UR4, UR54, 0x300, URZ ;  /* 0x0000030036047890 */ /* 0x000fe2000fffe03f */
[----:B--2---:R-:W-:-:S04]  /*d870*/  ISETP.NE.U32.AND P0, PT, R8, RZ, PT ;  /* 0x000000ff0800720c */ /* 0x004fc80003f05070 */
[----:B------:R-:W-:-:S13]  /*d880*/  ISETP.NE.AND.EX P0, PT, R9, RZ, PT, P0 ;  /* 0x000000ff0900720c */ /* 0x000fda0003f05300 */
[----:B-1----:R-:W1:Y:S01]  /*d890*/  @P0 LDC.64 R2, c[0x0][0x9c8] ;  /* 0x00027200ff020b82 */ /* 0x002e620000000a00 */
[----:B------:R-:W-:-:S07]  /*d8a0*/  @P0 SHF.R.S32.HI R13, RZ, 0x1f, R17 ;  /* 0x0000001fff0d0819 */ /* 0x000fce0000011411 */
[----:B------:R-:W2:Y:S01]  /*d8b0*/  @P0 LDC.64 R10, c[0x0][0x9d0] ;  /* 0x00027400ff0a0b82 */ /* 0x000ea20000000a00 */
[----:B-1----:R-:W-:-:S04]  /*d8c0*/  @P0 IMAD R0, R2, UR37, RZ ;  /* 0x0000002502000c24 */ /* 0x002fc8000f8e02ff */
[----:B------:R-:W-:Y:S02]  /*d8d0*/  @P0 IMAD R7, R3, UR36, R0 ;  /* 0x0000002403070c24 */ /* 0x000fe4000f8e0200 */
[----:B------:R-:W-:-:S04]  /*d8e0*/  @P0 IMAD.WIDE.U32 R2, R2, UR36, RZ ;  /* 0x0000002402020c25 */ /* 0x000fc8000f8e00ff */
[-C--:B--2---:R-:W-:Y:S02]  /*d8f0*/  @P0 IMAD R0, R13, R10.reuse, RZ ;  /* 0x0000000a0d000224 */ /* 0x084fe400078e02ff */
        /* <DEDUP_REMOVED lines=11> */
[----:B------:R-:W-:Y:S01]  /*d9b0*/  UMOV UR6, UR4 ;  /* 0x0000000400067c82 */ /* 0x000fe20008000000 */
[----:B------:R-:W-:Y:S01]  /*d9c0*/  UMOV UR7, 0xc0000010 ;  /* 0xc000001000077882 */ /* 0x000fe20000000000 */
[----:B------:R-:W-:Y:S01]  /*d9d0*/  UIADD3 UR4, UR54, 0x480, URZ ;  /* 0x0000048036047890 */ /* 0x000fe2000fffe03f */
[----:B------:R-:W-:Y:S02]  /*d9e0*/  WARPGROUP.DEPBAR.LE gsb0, 0x0 ;  /* 0x00008000000079c5 */ /* 0x000fe40000010000 */
[----:B------:R-:W-:-:S14]  /*d9f0*/  WARPGROUP.ARRIVE ;  /* 0x00000000000079c5 */ /* 0x000fdc0000000000 */
[----:B------:R-:W-:Y:S01]  /*da00*/  QGMMA.64x192x32.F32.E4M3.E4M3 R24, R208, gdesc[UR4], R24, gsb0 ;  /* 0x02e00004d0187df3 */ /* 0x000fe20008000818 */
[----:B------:R-:W-:Y:S01]  /*da10*/  UMOV UR6, UR4 ;  /* 0x0000000400067c82 */ /* 0x000fe20008000000 */
[----:B------:R-:W-:Y:S01]  /*da20*/  UMOV UR7, 0xc0000010 ;  /* 0xc000001000077882 */ /* 0x000fe20000000000 */
[----:B------:R-:W-:Y:S01]  /*da30*/  UIADD3 UR54, UR54, 0x600, URZ ;  /* 0x0000060036367890 */ /* 0x000fe2000fffe03f */
[----:B------:R-:W-:Y:S01]  /*da40*/  UMOV UR55, 0xc0000010 ;  /* 0xc000001000377882 */ /* 0x000fe20000000000 */
[----:B------:R-:W3:Y:S04]  /*da50*/  SHFL.BFLY PT, R7, R6, 0x2, 0x1f ;  /* 0x0c401f0006077f89 */ /* 0x000ee800000e0000 */
[----:B------:R-:W4:Y:S01]  /*da60*/  SHFL.BFLY PT, R2, R5, 0x2, 0x1f ;  /* 0x0c401f0005027f89 */ /* 0x000f2200000e0000 */
[----:B------:R-:W-:-:S02]  /*da70*/  WARPGROUP.DEPBAR.LE gsb0, 0x0 ;  /* 0x00008000000079c5 */ /* 0x000fc40000010000 */
[----:B------:R-:W-:-:S08]  /*da80*/  WARPGROUP.ARRIVE ;  /* 0x00000000000079c5 */ /* 0x000fd00000000000 */
[----:B------:R-:W-:Y:S01]  /*da90*/  QGMMA.64x192x32.F32.E4M3.E4M3 R24, R204, gdesc[UR4], R24, gsb0 ;  /* 0x02e00004cc187df3 */ /* 0x000fe20008000818 */
[----:B---3--:R-:W-:Y:S01]  /*daa0*/  FADD.FTZ R7, R7, R6 ;  /* 0x0000000607077221 */ /* 0x008fe20000010000 */
[----:B----4-:R-:W-:-:S04]  /*dab0*/  FADD.FTZ R2, R2, R5 ;  /* 0x0000000502027221 */ /* 0x010fc80000010000 */
[----:B------:R-:W3:Y:S04]  /*dac0*/  SHFL.BFLY PT, R0, R7, 0x1, 0x1f ;  /* 0x0c201f0007007f89 */ /* 0x000ee800000e0000 */
[----:B-1----:R-:W1:Y:S01]  /*dad0*/  SHFL.BFLY PT, R9, R2, 0x1, 0x1f ;  /* 0x0c201f0002097f89 */ /* 0x002e6200000e0000 */
[----:B0-----:R-:W-:Y:S02]  /*dae0*/  IMAD.MOV.U32 R4, RZ, RZ, RZ ;  /* 0x000000ffff047224 */ /* 0x001fe400078e00ff */
[----:B---3--:R-:W-:Y:S01]  /*daf0*/  FADD.FTZ R10, R7, R0 ;  /* 0x00000000070a7221 */ /* 0x008fe20000010000 */
        /* <DEDUP_REMOVED lines=20> */
[-C--:B--2---:R-:W-:Y:S01]  /*dc40*/  FMUL.FTZ R4, R4, R3.reuse ;  /* 0x0000000304047220 */ /* 0x084fe20000410000 */
[----:B------:R-:W-:Y:S02]  /*dc50*/  IMAD.MOV.U32 R0, RZ, RZ, -0x800000 ;  /* 0xff800000ff007424 */ /* 0x000fe400078e00ff */
[----:B------:R-:W-:Y:S01]  /*dc60*/  @P2 FFMA.FTZ R2, R5, R120, R6 ;  /* 0x0000007805022223 */ /* 0x000fe20000010006 */
[----:B------:R-:W-:Y:S01]  /*dc70*/  @P3 FFMA.FTZ R0, R14, R122, R7 ;  /* 0x0000007a0e003223 */ /* 0x000fe20000010007 */
[----:B---3--:R-:W-:Y:S01]  /*dc80*/  FMUL.FTZ R8, R8, R3 ;  /* 0x0000000308087220 */ /* 0x008fe20000410000 */
[----:B------:R-:W-:-:S02]  /*dc90*/  WARPGROUP.DEPBAR.LE gsb0, 0x0 ;  /* 0x00008000000079c5 */ /* 0x000fc40000010000 */
[----:B------:R-:W-:Y:S05]  /*dca0*/  @!P1 BRA `(.L_x_5161) ;  /* 0x0000000000049947 */ /* 0x000fea0003800000 */
[----:B------:R-:W-:Y:S01]  /*dcb0*/  BPT.TRAP 0x1 ;  /* 0x000000040000795c */ /* 0x000fe20000300000 */
.L_x_5161:
        /* <DEDUP_REMOVED lines=100> */
.L_x_5128:
[----:B------:R-:W-:Y:S05]  /*e300*/  @P0 BRA `(.L_x_5162) ;  /* 0x0000002c00540947 */ /* 0x000fea0003800000 */
[----:B------:R-:W0:Y:S01]  /*e310*/  S2R R19, SR_TID.X ;  /* 0x0000000000137919 */ /* 0x000e220000002100 */
[----:B------:R-:W-:Y:S01]  /*e320*/  ULDC.64 UR4, c[0x4][0x100] ;  /* 0x0100400000047ab9 */ /* 0x000fe20000000a00 */
[----:B------:R-:W-:Y:S01]  /*e330*/  ULDC.64 UR6, c[0x0][0xb38] ;  /* 0x0002ce0000067ab9 */ /* 0x000fe20000000a00 */
[----:B------:R-:W1:Y:S01]  /*e340*/  LDC R127, c[0x0][0xbe8] ;  /* 0x0002fa00ff7f7b82 */ /* 0x000e620000000800 */
        /* <DEDUP_REMOVED lines=10> */
[----:B-1----:R-:W-:Y:S01]  /*e3f0*/  ISETP.NE.AND P2, PT, R127, 0x1, PT ;  /* 0x000000017f00780c */ /* 0x002fe20003f45270 */
[----:B------:R-:W-:Y:S01]  /*e400*/  BSSY B0, `(.L_x_5163) ;  /* 0x000021b000007945 */ /* 0x000fe20003800000 */
        /* <DEDUP_REMOVED lines=14> */
[----:B------:R-:W-:Y:S02]  /*e4f0*/  SEL R140, R38, R39, P0 ;  /* 0x00000027268c7207 */ /* 0x000fe40000000000 */
[----:B------:R-:W-:Y:S02]  /*e500*/  SEL R60, R39, R38, P0 ;  /* 0x00000026273c7207 */ /* 0x000fe40000000000 */
[----:B------:R-:W-:Y:S02]  /*e510*/  LEA.HI R39, R7, R76, RZ, 0x2 ;  /* 0x0000004c07277211 */ /* 0x000fe400078f10ff */
[----:B------:R-:W-:Y:S02]  /*e520*/  SEL R138, R21, R50, P0 ;  /* 0x00000032158a7207 */ /* 0x000fe40000000000 */
[----:B------:R-:W-:Y:S02]  /*e530*/  SEL R46, R50, R21, P0 ;  /* 0x00000015322e7207 */ /* 0x000fe40000000000 */
[----:B------:R-:W-:-:S02]  /*e540*/  SHF.R.S32.HI R6, RZ, 0x7, R5 ;  /* 0x00000007ff067819 */ /* 0x000fc40000011405 */
[----:B------:R-:W-:Y:S02]  /*e550*/  LEA.HI R23, R4, R19, RZ, 0x2 ;  /* 0x0000001304177211 */ /* 0x000fe400078f10ff */
[--C-:B------:R-:W-:Y:S02]  /*e560*/  SHF.R.S32.HI R21, RZ, 0x2, R39.reuse ;  /* 0x00000002ff157819 */ /* 0x100fe40000011427 */
[----:B------:R-:W-:Y:S02]  /*e570*/  SHF.R.S32.HI R38, RZ, 0x1f, R39 ;  /* 0x0000001fff267819 */ /* 0x000fe40000011427 */
[----:B------:R-:W-:Y:S02]  /*e580*/  SEL R136, R61, R52, P0 ;  /* 0x000000343d887207 */ /* 0x000fe40000000000 */
[----:B------:R-:W-:Y:S02]  /*e590*/  SEL R61, R52, R61, P0 ;  /* 0x0000003d343d7207 */ /* 0x000fe40000000000 */
[----:B------:R-:W-:-:S02]  /*e5a0*/  LEA.HI R4, R5, R6, RZ, 0x1 ;  /* 0x0000000605047211 */ /* 0x000fc400078f08ff */
[----:B------:R-:W-:Y:S02]  /*e5b0*/  LOP3.LUT R52, R23, 0xfffffffc, RZ, 0xc0, !PT ;  /* 0xfffffffc17347812 */ /* 0x000fe400078ec0ff */
[----:B------:R-:W-:Y:S02]  /*e5c0*/  LEA.HI R38, R38, R21, RZ, 0x3 ;  /* 0x0000001526267211 */ /* 0x000fe400078f18ff */
[----:B------:R-:W-:Y:S02]  /*e5d0*/  SEL R22, R13, R12, P0 ;  /* 0x0000000c0d167207 */ /* 0x000fe40000000000 */
[----:B------:R-:W-:Y:S02]  /*e5e0*/  SEL R13, R12, R13, P0 ;  /* 0x0000000d0c0d7207 */ /* 0x000fe40000000000 */
[----:B------:R-:W-:Y:S02]  /*e5f0*/  SEL R36, R14, R41, P0 ;  /* 0x000000290e247207 */ /* 0x000fe40000000000 */
[----:B------:R-:W-:Y:S01]  /*e600*/  SEL R12, R41, R14, P0 ;  /* 0x0000000e290c7207 */ /* 0x000fe20000000000 */
[----:B------:R-:W-:Y:S01]  /*e610*/  IMAD.IADD R41, R19, 0x1, -R52 ;  /* 0x0000000113297824 */ /* 0x000fe200078e0a34 */
[----:B------:R-:W-:-:S02]  /*e620*/  LOP3.LUT R4, R4, 0x3fffffe, RZ, 0xc0, !PT ;  /* 0x03fffffe04047812 */ /* 0x000fc400078ec0ff */
[----:B------:R-:W-:Y:S02]  /*e630*/  LOP3.LUT R38, R38, 0xfffffff8, RZ, 0xc0, !PT ;  /* 0xfffffff826267812 */ /* 0x000fe400078ec0ff */
[----:B------:R-:W-:Y:S01]  /*e640*/  SHF.R.S32.HI R52, RZ, 0x1f, R17 ;  /* 0x0000001fff347819 */ /* 0x000fe20000011411 */
[----:B------:R-:W-:Y:S01]  /*e650*/  IMAD.IADD R19, R6, 0x1, -R4 ;  /* 0x0000000106137824 */ /* 0x000fe200078e0a04 */
[----:B------:R-:W-:Y:S01]  /*e660*/  SEL R8, R9, R10, P0 ;  /* 0x0000000a09087207 */ /* 0x000fe20000000000 */
[----:B------:R-:W-:Y:S01]  /*e670*/  IMAD.IADD R4, R21, 0x1, -R38 ;  /* 0x0000000115047824 */ /* 0x000fe200078e0a26 */
[----:B------:R-:W-:Y:S01]  /*e680*/  SEL R9, R10, R9, P0 ;  /* 0x000000090a097207 */ /* 0x000fe20000000000 */
[----:B------:R-:W-:Y:S01]  /*e690*/  IMAD R38, R52, UR4, RZ ;  /* 0x0000000434267c24 */ /* 0x000fe2000f8e02ff */
[----:B------:R-:W-:Y:S01]  /*e6a0*/  SEL R16, R32, R33, P0 ;  /* 0x0000002120107207 */ /* 0x000fe20000000000 */
[----:B------:R-:W-:Y:S01]  /*e6b0*/  IMAD R52, R52, UR6, RZ ;  /* 0x0000000634347c24 */ /* 0x000fe2000f8e02ff */
[----:B------:R-:W-:Y:S01]  /*e6c0*/  SEL R10, R33, R32, P0 ;  /* 0x00000020210a7207 */ /* 0x000fe20000000000 */
[C---:B------:R-:W-:Y:S01]  /*e6d0*/  IMAD R21, R17.reuse, UR5, R38 ;  /* 0x0000000511157c24 */ /* 0x040fe2000f8e0226 */
[----:B------:R-:W-:Y:S01]  /*e6e0*/  SEL R160, R84, R85, P0 ;  /* 0x0000005554a07207 */ /* 0x000fe20000000000 */
[----:B------:R-:W-:Y:S01]  /*e6f0*/  IMAD R23, R17, UR7, R52 ;  /* 0x0000000711177c24 */ /* 0x000fe2000f8e0234 */
[----:B------:R-:W-:-:S02]  /*e700*/  SEL R32, R85, R84, P0 ;  /* 0x0000005455207207 */ /* 0x000fc40000000000 */
[----:B------:R-:W-:Y:S02]  /*e710*/  LEA.HI R51, R41, R41, RZ, 0x1 ;  /* 0x0000002929337211 */ /* 0x000fe400078f08ff */
[----:B------:R-:W-:Y:S02]  /*e720*/  SEL R84, R54, R55, P0 ;  /* 0x0000003736547207 */ /* 0x000fe40000000000 */
[----:B------:R-:W-:Y:S02]  /*e730*/  SEL R50, R37, R58, P0 ;  /* 0x0000003a25327207 */ /* 0x000fe40000000000 */
[----:B------:R-:W-:Y:S02]  /*e740*/  SEL R103, R58, R37, P0 ;  /* 0x000000253a677207 */ /* 0x000fe40000000000 */
[----:B------:R-:W0:Y:S01]  /*e750*/  S2R R37, SR_CTAID.X ;  /* 0x0000000000257919 */ /* 0x000e220000002500 */
        /* <DEDUP_REMOVED lines=39> */
[----:B------:R-:W-:Y:S01]  /*e9d0*/  SHF.R.S32.HI R5, RZ, 0x5, R7 ;  /* 0x00000005ff057819 */ /* 0x000fe20000011407 */
[----:B------:R-:W-:Y:S01]  /*e9e0*/  IMAD.WIDE.U32 R6, R17, UR4, RZ ;  /* 0x0000000411067c25 */ /* 0x000fe2000f8e00ff */
[----:B------:R-:W-:Y:S01]  /*e9f0*/  SEL R126, R86, R87, P0 ;  /* 0x00000057567e7207 */ /* 0x000fe20000000000 */
[----:B------:R-:W1:Y:S01]  /*ea00*/  S2UR UR4, SR_CTAID.Y ;  /* 0x00000000000479c3 */ /* 0x000e620000002600 */
[----:B------:R-:W-:Y:S01]  /*ea10*/  SEL R73, R87, R86, P0 ;  /* 0x0000005657497207 */ /* 0x000fe20000000000 */
[----:B------:R-:W-:Y:S01]  /*ea20*/  IMAD R38, R5, 0x10, R4 ;  /* 0x0000001005267824 */ /* 0x000fe200078e0204 */
[----:B------:R-:W-:Y:S01]  /*ea30*/  LOP3.LUT R39, R39, 0x7ffffffc, RZ, 0xc0, !PT ;  /* 0x7ffffffc27277812 */ /* 0x000fe200078ec0ff */
[----:B------:R-:W-:Y:S01]  /*ea40*/  IMAD.WIDE.U32 R4, R17, UR6, RZ ;  /* 0x0000000611047c25 */ /* 0x000fe2000f8e00ff */
[----:B------:R-:W-:Y:S01]  /*ea50*/  SEL R170, R53, R44, P0 ;  /* 0x0000002c35aa7207 */ /* 0x000fe20000000000 */
[----:B------:R-:W-:Y:S01]  /*ea60*/  ULDC.64 UR6, c[0x0][0xb48] ;  /* 0x0002d20000067ab9 */ /* 0x000fe20000000a00 */
[----:B------:R-:W-:Y:S01]  /*ea70*/  SEL R18, R44, R53, P0 ;  /* 0x000000352c127207 */ /* 0x000fe20000000000 */
[----:B------:R-:W-:Y:S01]  /*ea80*/  IMAD R19, R19, 0x40, R38 ;  /* 0x0000004013137824 */ /* 0x000fe200078e0226 */
[----:B------:R-:W-:Y:S01]  /*ea90*/  SEL R86, R90, R91, P0 ;  /* 0x0000005b5a567207 */ /* 0x000fe20000000000 */
[----:B------:R-:W-:Y:S01]  /*eaa0*/  IMAD.IADD R7, R7, 0x1, R21 ;  /* 0x0000000107077824 */ /* 0x000fe200078e0215 */
[----:B------:R-:W-:Y:S01]  /*eab0*/  SEL R148, R108, R109, P0 ;  /* 0x0000006d6c947207 */ /* 0x000fe20000000000 */
[----:B------:R-:W-:Y:S01]  /*eac0*/  IMAD R52, R52, 0x8, R19 ;  /* 0x0000000834347824 */ /* 0x000fe200078e0213 */
[----:B------:R-:W-:Y:S01]  /*ead0*/  SEL R44, R109, R108, P0 ;  /* 0x0000006c6d2c7207 */ /* 0x000fe20000000000 */
[----:B------:R-:W-:Y:S01]  /*eae0*/  IMAD.IADD R5, R5, 0x1, R23 ;  /* 0x0000000105057824 */ /* 0x000fe200078e0217 */
[----:B------:R-:W-:Y:S01]  /*eaf0*/  SEL R132, R70, R71, P0 ;  /* 0x0000004746847207 */ /* 0x000fe20000000000 */
[----:B0-----:R-:W-:Y:S01]  /*eb00*/  IMAD R100, R37, 0x80, R19 ;  /* 0x0000008025647824 */ /* 0x001fe200078e0213 */
[----:B------:R-:W-:Y:S01]  /*eb10*/  SEL R108, R71, R70, P0 ;  /* 0x00000046476c7207 */ /* 0x000fe20000000000 */
[----:B------:R-:W-:Y:S01]  /*eb20*/  IMAD R52, R37, 0x80, R52 ;  /* 0x0000008025347824 */ /* 0x000fe200078e0234 */
[----:B------:R-:W-:-:S02]  /*eb30*/  SEL R34, R93, R92, P0 ;  /* 0x0000005c5d227207 */ /* 0x000fc40000000000 */
[----:B------:R-:W-:Y:S02]  /*eb40*/  SEL R124, R82, R83, P0 ;  /* 0x00000053527c7207 */ /* 0x000fe40000000000 */
[----:B------:R-:W-:Y:S02]  /*eb50*/  SEL R70, R83, R82, P0 ;  /* 0x0000005253467207 */ /* 0x000fe40000000000 */
[C---:B------:R-:W-:Y:S01]  /*eb60*/  LOP3.LUT P1, RZ, R76.reuse, 0x3, RZ, 0xc0, !PT ;  /* 0x000000034cff7812 */ /* 0x040fe2000782c0ff */
        /* <DEDUP_REMOVED lines=25> */
[----:B0-----:R-:W-:-:S03]  /*ed00*/  LOP3.LUT R84, R3, 0x2, RZ, 0x3c, !PT ;  /* 0x0000000203547812 */ /* 0x001fc600078e3cff */
        /* <DEDUP_REMOVED lines=10> */
[----:B------:R-:W-:Y:S04]  /*edb0*/  SHFL.IDX PT, R82, R16, R3, 0x1c1f ;  /* 0x001c1f0310527589 */ /* 0x000fe800000e0000 */
[----:B------:R-:W-:Y:S01]  /*edc0*/  SHFL.IDX PT, R83, R10, R84, 0x1c1f ;  /* 0x001c1f540a537589 */ /* 0x000fe200000e0000 */
[----:B0-----:R-:W-:-:S03]  /*edd0*/  SEL R75, R62, R11, P0 ;  /* 0x0000000b3e4b7207 */ /* 0x001fc60000000000 */
[----:B------:R-:W-:Y:S04]  /*ede0*/  SHFL.IDX PT, R39, R86, R3, 0x1c1f ;  /* 0x001c1f0356277589 */ /* 0x000fe800000e0000 */
[----:B------:R-:W0:Y:S04]  /*edf0*/  SHFL.IDX PT, R86, R13, R84, 0x1c1f ;  /* 0x001c1f540d567589 */ /* 0x000e2800000e0000 */
[----:B------:R-:W-:Y:S04]  /*ee00*/  SHFL.IDX PT, R109, R164, R3, 0x1c1f ;  /* 0x001c1f03a46d7589 */ /* 0x000fe800000e0000 */
[----:B------:R-:W-:Y:S04]  /*ee10*/  SHFL.IDX PT, R30, R30, R84, 0x1c1f ;  /* 0x001c1f541e1e7589 */ /* 0x000fe800000e0000 */
[----:B------:R-:W-:Y:S04]  /*ee20*/  SHFL.IDX PT, R117, R152, R3, 0x1c1f ;  /* 0x001c1f0398757589 */ /* 0x000fe800000e0000 */
[----:B------:R-:W2:Y:S04]  /*ee30*/  SHFL.IDX PT, R10, R42, R84, 0x1c1f ;  /* 0x001c1f542a0a7589 */ /* 0x000ea800000e0000 */
[----:B------:R-:W-:Y:S04]  /*ee40*/  SHFL.IDX PT, R114, R158, R3, 0x1c1f ;  /* 0x001c1f039e727589 */ /* 0x000fe800000e0000 */
[----:B------:R-:W-:Y:S01]  /*ee50*/  SHFL.IDX PT, R115, R156, R3, 0x1c1f ;  /* 0x001c1f039c737589 */ /* 0x000fe200000e0000 */
[----:B0-----:R-:W-:-:S03]  /*ee60*/  SEL R79, R63, R86, P0 ;  /* 0x000000563f4f7207 */ /* 0x001fc60000000000 */
[----:B------:R-:W-:Y:S04]  /*ee70*/  SHFL.IDX PT, R29, R29, R84, 0x1c1f ;  /* 0x001c1f541d1d7589 */ /* 0x000fe800000e0000 */
[----:B------:R-:W-:Y:S04]  /*ee80*/  SHFL.IDX PT, R34, R34, R84, 0x1c1f ;  /* 0x001c1f5422227589 */ /* 0x000fe800000e0000 */
        /* <DEDUP_REMOVED lines=35> */
[----:B------:R-:W2:Y:S04]  /*f0c0*/  SHFL.IDX PT, R12, R12, R84, 0x1c1f ;  /* 0x001c1f540c0c7589 */ /* 0x000ea800000e0000 */
[----:B------:R-:W-:Y:S01]  /*f0d0*/  SHFL.IDX PT, R88, R15, R84, 0x1c1f ;  /* 0x001c1f540f587589 */ /* 0x000fe200000e0000 */
[----:B0-----:R-:W-:-:S02]  /*f0e0*/  SEL R3, R74, R9, P0 ;  /* 0x000000094a037207 */ /* 0x001fc40000000000 */
[----:B------:R-:W-:Y:S01]  /*f0f0*/  SEL R9, R9, R74, P0 ;  /* 0x0000004a09097207 */ /* 0x000fe20000000000 */
[----:B------:R-:W-:Y:S01]  /*f100*/  SHFL.IDX PT, R93, R14, R84, 0x1c1f ;  /* 0x001c1f540e5d7589 */ /* 0x000fe200000e0000 */
[----:B------:R-:W-:Y:S02]  /*f110*/  SEL R74, R80, R81, P0 ;  /* 0x00000051504a7207 */ /* 0x000fe40000000000 */
[----:B------:R-:W-:Y:S01]  /*f120*/  SEL R80, R81, R80, P0 ;  /* 0x0000005051507207 */ /* 0x000fe20000000000 */
[----:B------:R-:W0:Y:S01]  /*f130*/  SHFL.IDX PT, R31, R31, R84, 0x1c1f ;  /* 0x001c1f541f1f7589 */ /* 0x000e2200000e0000 */
[----:B------:R-:W-:Y:S02]  /*f140*/  SEL R81, R11, R62, P0 ;  /* 0x0000003e0b517207 */ /* 0x000fe40000000000 */
[----:B------:R-:W-:Y:S01]  /*f150*/  SEL R62, R112, R111, P0 ;  /* 0x0000006f703e7207 */ /* 0x000fe20000000000 */
[----:B------:R3:W-:Y:S01]  /*f160*/  SHFL.IDX PT, R124, R47, R84, 0x1c1f ;  /* 0x001c1f542f7c7589 */ /* 0x0007e200000e0000 */
[----:B------:R-:W-:-:S02]  /*f170*/  SEL R78, R82, R83, P0 ;  /* 0x00000053524e7207 */ /* 0x000fc40000000000 */
[----:B------:R-:W-:Y:S01]  /*f180*/  SEL R82, R83, R82, P0 ;  /* 0x0000005253527207 */ /* 0x000fe20000000000 */
[----:B------:R4:W-:Y:S01]  /*f190*/  SHFL.IDX PT, R128, R60, R84, 0x1c1f ;  /* 0x001c1f543c807589 */ /* 0x0009e200000e0000 */
[----:B------:R-:W-:Y:S02]  /*f1a0*/  SEL R83, R86, R63, P0 ;  /* 0x0000003f56537207 */ /* 0x000fe40000000000 */
[----:B------:R-:W-:Y:S01]  /*f1b0*/  SEL R63, R30, R109, P0 ;  /* 0x0000006d1e3f7207 */ /* 0x000fe20000000000 */
[----:B------:R5:W-:Y:S01]  /*f1c0*/  SHFL.IDX PT, R125, R49, R84, 0x1c1f ;  /* 0x001c1f54317d7589 */ /* 0x000be200000e0000 */
[----:B--2---:R-:W-:Y:S02]  /*f1d0*/  SEL R86, R87, R12, P0 ;  /* 0x0000000c57567207 */ /* 0x004fe40000000000 */
[----:B---3--:R-:W-:Y:S01]  /*f1e0*/  SEL R47, R32, R113, P0 ;  /* 0x00000071202f7207 */ /* 0x008fe20000000000 */
[----:B------:R2:W3:Y:S01]  /*f1f0*/  SHFL.IDX PT, R14, R44, R84, 0x1c1f ;  /* 0x001c1f542c0e7589 */ /* 0x0004e200000e0000 */
[----:B----4-:R-:W-:-:S03]  /*f200*/  SEL R60, R111, R112, P0 ;  /* 0x000000706f3c7207 */ /* 0x010fc60000000000 */
[----:B------:R4:W-:Y:S01]  /*f210*/  SHFL.IDX PT, R15, R45, R84, 0x1c1f ;  /* 0x001c1f542d0f7589 */ /* 0x0009e200000e0000 */
[----:B------:R-:W1:Y:S01]  /*f220*/  @P2 LDC R111, c[0x0][0xbf0] ;  /* 0x0002fc00ff6f2b82 */ /* 0x000e620000000800 */
[----:B-----5:R-:W-:Y:S02]  /*f230*/  SEL R49, R113, R32, P0 ;  /* 0x0000002071317207 */ /* 0x020fe40000000000 */
[----:B------:R-:W5:Y:S01]  /*f240*/  SHFL.IDX PT, R91, R24, R84, 0x1c1f ;  /* 0x001c1f54185b7589 */ /* 0x000f6200000e0000 */
[----:B0-----:R-:W-:Y:S02]  /*f250*/  SEL R42, R116, R31, P0 ;  /* 0x0000001f742a7207 */ /* 0x001fe40000000000 */
[----:B--2---:R-:W-:Y:S01]  /*f260*/  SEL R44, R31, R116, P0 ;  /* 0x000000741f2c7207 */ /* 0x004fe20000000000 */
[----:B------:R-:W0:Y:S01]  /*f270*/  SHFL.IDX PT, R18, R18, R84, 0x1c1f ;  /* 0x001c1f5412127589 */ /* 0x000e2200000e0000 */
[----:B------:R-:W2:Y:S01]  /*f280*/  LDC.64 R112, c[0x0][0xbd8] ;  /* 0x0002f600ff707b82 */ /* 0x000ea20000000a00 */
[----:B----4-:R-:W-:-:S02]  /*f290*/  SEL R45, R34, R115, P0 ;  /* 0x00000073222d7207 */ /* 0x010fc40000000000 */
[----:B------:R-:W-:Y:S04]  /*f2a0*/  SHFL.IDX PT, R97, R26, R84, 0x1c1f ;  /* 0x001c1f541a617589 */ /* 0x000fe800000e0000 */
[----:B------:R4:W0:Y:S01]  /*f2b0*/  SHFL.IDX PT, R13, R43, R84, 0x1c1f ;  /* 0x001c1f542b0d7589 */ /* 0x00082200000e0000 */
[----:B------:R-:W1:Y:S03]  /*f2c0*/  @P2 LDC R116, c[0x0][0xbf0] ;  /* 0x0002fc00ff742b82 */ /* 0x000e660000000800 */
[----:B------:R5:W2:Y:S01]  /*f2d0*/  SHFL.IDX PT, R110, R25, R84, 0x1c1f ;  /* 0x001c1f54196e7589 */ /* 0x000aa200000e0000 */
[----:B---3--:R-:W-:-:S03]  /*f2e0*/  SEL R31, R14, R119, P0 ;  /* 0x000000770e1f7207 */ /* 0x008fc60000000000 */
[----:B------:R3:W2:Y:S01]  /*f2f0*/  SHFL.IDX PT, R126, R48, R84, 0x1c1f ;  /* 0x001c1f54307e7589 */ /* 0x0006a200000e0000 */
[----:B----4-:R-:W-:-:S03]  /*f300*/  SEL R43, R115, R34, P0 ;  /* 0x00000022732b7207 */ /* 0x010fc60000000000 */
[----:B------:R-:W-:Y:S01]  /*f310*/  SHFL.IDX PT, R28, R28, R84, 0x1c1f ;  /* 0x001c1f541c1c7589 */ /* 0x000fe200000e0000 */
[----:B-----5:R-:W-:Y:S02]  /*f320*/  SEL R89, R90, R91, P0 ;  /* 0x0000005b5a597207 */ /* 0x020fe40000000000 */
[----:B------:R-:W-:Y:S01]  /*f330*/  SEL R25, R117, R10, P0 ;  /* 0x0000000a75197207 */ /* 0x000fe20000000000 */
[----:B------:R4:W-:Y:S01]  /*f340*/  SHFL.IDX PT, R130, R61, R84, 0x1c1f ;  /* 0x001c1f543d827589 */ /* 0x0009e200000e0000 */
[----:B------:R-:W1:Y:S01]  /*f350*/  LDC R117, c[0x0][0xc50] ;  /* 0x00031400ff757b82 */ /* 0x000e620000000800 */
[----:B---3--:R-:W-:Y:S02]  /*f360*/  SEL R48, R114, R29, P0 ;  /* 0x0000001d72307207 */ /* 0x008fe40000000000 */
[----:B------:R3:W5:Y:S01]  /*f370*/  SHFL.IDX PT, R123, R46, R84, 0x1c1f ;  /* 0x001c1f542e7b7589 */ /* 0x00076200000e0000 */
[----:B------:R-:W-:Y:S02]  /*f380*/  SEL R10, R106, R15, P0 ;  /* 0x0000000f6a0a7207 */ /* 0x000fe40000000000 */
[----:B0-----:R-:W-:Y:S01]  /*f390*/  SEL R94, R95, R18, P0 ;  /* 0x000000125f5e7207 */ /* 0x001fe20000000000 */
[----:B------:R-:W0:Y:S01]  /*f3a0*/  SHFL.IDX PT, R33, R33, R84, 0x1c1f ;  /* 0x001c1f5421217589 */ /* 0x000e2200000e0000 */
[----:B------:R-:W-:-:S02]  /*f3b0*/  SEL R32, R122, R13, P0 ;  /* 0x0000000d7a207207 */ /* 0x000fc40000000000 */
[----:B----4-:R-:W-:Y:S01]  /*f3c0*/  SEL R61, R109, R30, P0 ;  /* 0x0000001e6d3d7207 */ /* 0x010fe20000000000 */
[----:B------:R-:W4:Y:S01]  /*f3d0*/  SHFL.IDX PT, R35, R35, R84, 0x1c1f ;  /* 0x001c1f5423237589 */ /* 0x000f2200000e0000 */
[----:B------:R-:W1:Y:S01]  /*f3e0*/  @P2 LDC R109, c[0x0][0xbec] ;  /* 0x0002fb00ff6d2b82 */ /* 0x000e620000000800 */
[----:B---3--:R-:W-:Y:S02]  /*f3f0*/  SEL R46, R29, R114, P0 ;  /* 0x000000721d2e7207 */ /* 0x008fe40000000000 */
[----:B------:R-:W-:Y:S01]  /*f400*/  SHFL.IDX PT, R104, R104, R84, 0x1c1f ;  /* 0x001c1f5468687589 */ /* 0x000fe200000e0000 */
[----:B------:R-:W-:Y:S02]  /*f410*/  SEL R29, R119, R14, P0 ;  /* 0x0000000e771d7207 */ /* 0x000fe40000000000 */
[----:B------:R-:W-:Y:S01]  /*f420*/  SEL R34, R13, R122, P0 ;  /* 0x0000007a0d227207 */ /* 0x000fe20000000000 */
[----:B------:R-:W3:Y:S01]  /*f430*/  SHFL.IDX PT, R103, R103, R84, 0x1c1f ;  /* 0x001c1f5467677589 */ /* 0x000ee200000e0000 */
[----:B------:R-:W3:Y:S01]  /*f440*/  LDC.64 R114, c[0x0][0xb40] ;  /* 0x0002d000ff727b82 */ /* 0x000ee20000000a00 */
[----:B--2---:R-:W-:-:S02]  /*f450*/  SEL R98, R99, R110, P0 ;  /* 0x0000006e63627207 */ /* 0x004fc40000000000 */
[----:B------:R-:W-:Y:S01]  /*f460*/  SHFL.IDX PT, R55, R55, R84, 0x1c1f ;  /* 0x001c1f5437377589 */ /* 0x000fe200000e0000 */
[----:B------:R-:W-:Y:S02]  /*f470*/  SEL R11, R105, R126, P0 ;  /* 0x0000007e690b7207 */ /* 0x000fe40000000000 */
[----:B------:R-:W-:Y:S01]  /*f480*/  SEL R13, R126, R105, P0 ;  /* 0x000000697e0d7207 */ /* 0x000fe20000000000 */
[----:B------:R-:W2:Y:S01]  /*f490*/  SHFL.IDX PT, R57, R57, R84, 0x1c1f ;  /* 0x001c1f5439397589 */ /* 0x000ea200000e0000 */
[----:B------:R-:W2:Y:S01]  /*f4a0*/  @P2 LDC R119, c[0x0][0xbec] ;  /* 0x0002fb00ff772b82 */ /* 0x000ea20000000800 */
[----:B-----5:R-:W-:Y:S02]  /*f4b0*/  SEL R14, R102, R123, P0 ;  /* 0x0000007b660e7207 */ /* 0x020fe40000000000 */
[----:B------:R-:W-:Y:S01]  /*f4c0*/  SHFL.IDX PT, R108, R108, R84, 0x1c1f ;  /* 0x001c1f546c6c7589 */ /* 0x000fe200000e0000 */
[----:B0-----:R-:W-:Y:S02]  /*f4d0*/  SEL R24, R118, R33, P0 ;  /* 0x0000002176187207 */ /* 0x001fe40000000000 */
[----:B------:R-:W-:Y:S01]  /*f4e0*/  SEL R26, R33, R118, P0 ;  /* 0x00000076211a7207 */ /* 0x000fe20000000000 */
[----:B------:R-:W0:Y:S01]  /*f4f0*/  SHFL.IDX PT, R101, R101, R84, 0x1c1f ;  /* 0x001c1f5465657589 */ /* 0x000e2200000e0000 */
[----:B----4-:R-:W-:-:S02]  /*f500*/  SEL R30, R35, R120, P0 ;  /* 0x00000078231e7207 */ /* 0x010fc40000000000 */
[----:B------:R-:W-:Y:S01]  /*f510*/  SEL R33, R121, R124, P0 ;  /* 0x0000007c79217207 */ /* 0x000fe20000000000 */
[----:B------:R-:W-:Y:S04]  /*f520*/  SHFL.IDX PT, R77, R77, R84, 0x1c1f ;  /* 0x001c1f544d4d7589 */ /* 0x000fe800000e0000 */
[----:B------:R-:W-:Y:S01]  /*f530*/  SHFL.IDX PT, R72, R72, R84, 0x1c1f ;  /* 0x001c1f5448487589 */ /* 0x000fe200000e0000 */
[----:B---3--:R-:W-:-:S03]  /*f540*/  IMAD.WIDE.U32 R4, R114, UR36, R4 ;  /* 0x0000002472047c25 */ /* 0x008fc6000f8e0004 */
[----:B------:R-:W-:Y:S04]  /*f550*/  SHFL.IDX PT, R73, R73, R84, 0x1c1f ;  /* 0x001c1f5449497589 */ /* 0x000fe800000e0000 */
[----:B------:R-:W-:Y:S01]  /*f560*/  SHFL.IDX PT, R70, R70, R84, 0x1c1f ;  /* 0x001c1f5446467589 */ /* 0x000fe200000e0000 */
[----:B--2---:R-:W-:-:S03]  /*f570*/  @P2 IMAD.HI.U32 R119, R52, R119, RZ ;  /* 0x0000007734772227 */ /* 0x004fc600078e00ff */
[----:B------:R-:W-:Y:S04]  /*f580*/  SHFL.IDX PT, R71, R71, R84, 0x1c1f ;  /* 0x001c1f5447477589 */ /* 0x000fe800000e0000 */
[----:B------:R-:W-:Y:S04]  /*f590*/  SHFL.IDX PT, R68, R68, R84, 0x1c1f ;  /* 0x001c1f5444447589 */ /* 0x000fe800000e0000 */
[----:B------:R-:W-:Y:S04]  /*f5a0*/  SHFL.IDX PT, R67, R67, R84, 0x1c1f ;  /* 0x001c1f5443437589 */ /* 0x000fe800000e0000 */
[----:B------:R-:W-:Y:S04]  /*f5b0*/  SHFL.IDX PT, R66, R66, R84, 0x1c1f ;  /* 0x001c1f5442427589 */ /* 0x000fe800000e0000 */
[----:B------:R-:W-:Y:S04]  /*f5c0*/  SHFL.IDX PT, R65, R65, R84, 0x1c1f ;  /* 0x001c1f5441417589 */ /* 0x000fe800000e0000 */
[----:B------:R-:W-:Y:S04]  /*f5d0*/  SHFL.IDX PT, R64, R64, R84, 0x1c1f ;  /* 0x001c1f5440407589 */ /* 0x000fe800000e0000 */
[----:B------:R2:W-:Y:S02]  /*f5e0*/  SHFL.IDX PT, R69, R69, R84, 0x1c1f ;  /* 0x001c1f5445457589 */ /* 0x0005e400000e0000 */
[----:B--2---:R-:W-:-:S02]  /*f5f0*/  SEL R84, R12, R87, P0 ;  /* 0x000000570c547207 */ /* 0x004fc40000000000 */
[----:B------:R-:W-:Y:S02]  /*f600*/  SEL R87, R85, R88, P0 ;  /* 0x0000005855577207 */ /* 0x000fe40000000000 */
[----:B------:R-:W-:Y:S02]  /*f610*/  SEL R85, R88, R85, P0 ;  /* 0x0000005558557207 */ /* 0x000fe40000000000 */
[----:B------:R-:W-:Y:S02]  /*f620*/  SEL R88, R92, R93, P0 ;  /* 0x0000005d5c587207 */ /* 0x000fe40000000000 */
[----:B------:R-:W-:Y:S02]  /*f630*/  SEL R92, R93, R92, P0 ;  /* 0x0000005c5d5c7207 */ /* 0x000fe40000000000 */
[----:B------:R-:W-:Y:S01]  /*f640*/  SEL R12, R15, R106, P0 ;  /* 0x0000006a0f0c7207 */ /* 0x000fe20000000000 */
[----:B------:R-:W-:Y:S01]  /*f650*/  IMAD R106, R112, UR37, RZ ;  /* 0x00000025706a7c24 */ /* 0x000fe2000f8e02ff */
[----:B------:R-:W-:-:S02]  /*f660*/  SEL R93, R91, R90, P0 ;  /* 0x0000005a5b5d7207 */ /* 0x000fc40000000000 */
[----:B------:R-:W-:Y:S01]  /*f670*/  SEL R90, R18, R95, P0 ;  /* 0x0000005f125a7207 */ /* 0x000fe20000000000 */
[----:B------:R-:W-:Y:S01]  /*f680*/  IMAD R105, R113, UR36, R106 ;  /* 0x0000002471697c24 */ /* 0x000fe2000f8e026a */
[----:B------:R-:W-:Y:S02]  /*f690*/  SEL R95, R96, R97, P0 ;  /* 0x00000061605f7207 */ /* 0x000fe40000000000 */
[----:B------:R-:W-:Y:S02]  /*f6a0*/  SEL R91, R97, R96, P0 ;  /* 0x00000060615b7207 */ /* 0x000fe40000000000 */
[----:B------:R-:W-:Y:S01]  /*f6b0*/  SEL R96, R110, R99, P0 ;  /* 0x000000636e607207 */ /* 0x000fe20000000000 */
[----:B------:R-:W-:Y:S01]  /*f6c0*/  IMAD R110, R114, UR37, RZ ;  /* 0x00000025726e7c24 */ /* 0x000fe2000f8e02ff */
[----:B------:R-:W-:Y:S02]  /*f6d0*/  SEL R99, R107, R28, P0 ;  /* 0x0000001c6b637207 */ /* 0x000fe40000000000 */
[----:B------:R-:W-:Y:S01]  /*f6e0*/  SEL R97, R28, R107, P0 ;  /* 0x0000006b1c617207 */ /* 0x000fe20000000000 */
[----:B------:R-:W-:Y:S01]  /*f6f0*/  IMAD.WIDE.U32 R106, R112, UR36, R6 ;  /* 0x00000024706a7c25 */ /* 0x000fe2000f8e0006 */
[----:B------:R-:W-:-:S02]  /*f700*/  SEL R18, R123, R102, P0 ;  /* 0x000000667b127207 */ /* 0x000fc40000000000 */
[----:B------:R-:W-:Y:S01]  /*f710*/  SEL R7, R53, R130, P0 ;  /* 0x0000008235077207 */ /* 0x000fe20000000000 */
[----:B------:R-:W-:Y:S01]  /*f720*/  IMAD.MOV R112, RZ, RZ, -R17 ;  /* 0x000000ffff707224 */ /* 0x000fe200078e0a11 */
[----:B------:R-:W-:Y:S01]  /*f730*/  SEL R17, R130, R53, P0 ;  /* 0x0000003582117207 */ /* 0x000fe20000000000 */
[----:B-1----:R-:W-:Y:S01]  /*f740*/  @P2 IMAD.HI.U32 R102, R52, R109, RZ ;  /* 0x0000006d34662227 */ /* 0x002fe200078e00ff */
[----:B------:R-:W-:Y:S02]  /*f750*/  SEL R28, R120, R35, P0 ;  /* 0x00000023781c7207 */ /* 0x000fe40000000000 */
[----:B------:R-:W-:Y:S01]  /*f760*/  SEL R15, R19, R128, P0 ;  /* 0x00000080130f7207 */ /* 0x000fe20000000000 */
[----:B------:R-:W-:Y:S01]  /*f770*/  IMAD R117, R117, R112, UR4 ;  /* 0x0000000475757e24 */ /* 0x000fe2000f8e0270 */
[----:B------:R-:W-:Y:S01]  /*f780*/  ULDC.64 UR4, c[0x0][0xbe0] ;  /* 0x0002f80000047ab9 */ /* 0x000fe20000000a00 */
[----:B------:R-:W-:Y:S01]  /*f790*/  IMAD.IADD R107, R107, 0x1, R105 ;  /* 0x000000016b6b7824 */ /* 0x000fe200078e0269 */
[----:B------:R-:W-:Y:S01]  /*f7a0*/  SEL R6, R16, R125, P0 ;  /* 0x0000007d10067207 */ /* 0x000fe20000000000 */
[----:B------:R-:W-:Y:S01]  /*f7b0*/  IMAD.MOV.U32 R105, RZ, RZ, R52 ;  /* 0x000000ffff697224 */ /* 0x000fe200078e0034 */
[----:B------:R-:W-:Y:S01]  /*f7c0*/  @P2 SHF.R.U32.HI R105, RZ, R111, R102 ;  /* 0x0000006fff692219 */ /* 0x000fe20000011666 */
[----:B------:R-:W-:Y:S01]  /*f7d0*/  IMAD R111, R115, UR36, R110 ;  /* 0x00000024736f7c24 */ /* 0x000fe2000f8e026e */
[----:B------:R-:W-:Y:S01]  /*f7e0*/  SHF.R.S32.HI R53, RZ, 0x1f, R117 ;  /* 0x0000001fff357819 */ /* 0x000fe20000011475 */
[----:B------:R-:W-:Y:S01]  /*f7f0*/  IMAD.MOV.U32 R110, RZ, RZ, R4 ;  /* 0x000000ffff6e7224 */ /* 0x000fe200078e0004 */
[----:B------:R-:W-:Y:S01]  /*f800*/  SEL R35, R124, R121, P0 ;  /* 0x000000797c237207 */ /* 0x000fe20000000000 */
[----:B------:R-:W-:Y:S01]  /*f810*/  IMAD.IADD R111, R5, 0x1, R111 ;  /* 0x00000001056f7824 */ /* 0x000fe200078e026f */
[----:B------:R-:W-:Y:S01]  /*f820*/  SEL R19, R128, R19, P0 ;  /* 0x0000001380137207 */ /* 0x000fe20000000000 */
[----:B------:R-:W-:Y:S01]  /*f830*/  IMAD R5, R53, UR4, RZ ;  /* 0x0000000435057c24 */ /* 0x000fe2000f8e02ff */
[----:B------:R-:W-:Y:S01]  /*f840*/  SEL R16, R125, R16, P0 ;  /* 0x000000107d107207 */ /* 0x000fe20000000000 */
[----:B------:R-:W-:-:S02]  /*f850*/  IMAD R53, R53, UR6, RZ ;  /* 0x0000000635357c24 */ /* 0x000fc4000f8e02ff */
[C---:B------:R-:W-:Y:S02]  /*f860*/  IMAD R112, R117.reuse, UR5, R5 ;  /* 0x0000000575707c24 */ /* 0x040fe4000f8e0205 */
[----:B------:R-:W-:Y:S01]  /*f870*/  IMAD.WIDE.U32 R4, R117, UR4, R106 ;  /* 0x0000000475047c25 */ /* 0x000fe2000f8e006a */
[----:B------:R-:W-:-:S03]  /*f880*/  ULDC.64 UR4, c[0x0][0xb30] ;  /* 0x0002cc0000047ab9 */ /* 0x000fc60000000a00 */
[----:B------:R-:W-:Y:S01]  /*f890*/  IMAD.MOV.U32 R109, RZ, RZ, R52 ;  /* 0x000000ffff6d7224 */ /* 0x000fe200078e0034 */
[----:B------:R-:W-:Y:S01]  /*f8a0*/  @P2 SHF.R.U32.HI R109, RZ, R116, R119 ;  /* 0x00000074ff6d2219 */ /* 0x000fe20000011677 */
[C---:B------:R-:W-:Y:S01]  /*f8b0*/  IMAD R113, R117.reuse, UR7, R53 ;  /* 0x0000000775717c24 */ /* 0x040fe2000f8e0235 */
[----:B------:R-:W-:Y:S01]  /*f8c0*/  SHF.R.S32.HI R53, RZ, 0x1f, R105 ;  /* 0x0000001fff357819 */ /* 0x000fe20000011469 */
[----:B------:R-:W-:Y:S01]  /*f8d0*/  IMAD.WIDE.U32 R106, R117, UR6, R110 ;  /* 0x00000006756a7c25 */ /* 0x000fe2000f8e006e */
[----:B------:R-:W-:Y:S01]  /*f8e0*/  IADD3 R4, P2, R105, R4, RZ ;  /* 0x0000000469047210 */ /* 0x000fe20007f5e0ff */
[----:B------:R-:W-:Y:S01]  /*f8f0*/  ULDC.64 UR6, c[0x0][0xbc8] ;  /* 0x0002f20000067ab9 */ /* 0x000fe20000000a00 */
[----:B------:R-:W-:Y:S01]  /*f900*/  SHF.R.S32.HI R102, RZ, 0x1f, R109 ;  /* 0x0000001fff667819 */ /* 0x000fe2000001146d */
[----:B------:R-:W-:Y:S01]  /*f910*/  IMAD.MOV R105, RZ, RZ, -R105 ;  /* 0x000000ffff697224 */ /* 0x000fe200078e0a69 */
[----:B------:R-:W-:Y:S01]  /*f920*/  IADD3.X R5, R53, R5, R112, P2, !PT ;  /* 0x0000000535057210 */ /* 0x000fe200017fe470 */
[----:B------:R-:W-:-:S02]  /*f930*/  IMAD.MOV R111, RZ, RZ, -R109 ;  /* 0x000000ffff6f7224 */ /* 0x000fc400078e0a6d */
[C-C-:B------:R-:W-:Y:S02]  /*f940*/  IMAD R53, R127.reuse, R105, R52.reuse ;  /* 0x000000697f357224 */ /* 0x140fe400078e0234 */
[----:B------:R-:W-:Y:S02]  /*f950*/  IMAD R102, R102, UR4, RZ ;  /* 0x0000000466667c24 */ /* 0x000fe4000f8e02ff */
[----:B------:R-:W-:Y:S01]  /*f960*/  IMAD R111, R127, R111, R52 ;  /* 0x0000006f7f6f7224 */ /* 0x000fe200078e0234 */
[----:B------:R-:W-:Y:S01]  /*f970*/  SHF.R.S32.HI R52, RZ, 0x1f, R53 ;  /* 0x0000001fff347819 */ /* 0x000fe20000011435 */
[----:B------:R-:W-:Y:S02]  /*f980*/  IMAD.IADD R107, R107, 0x1, R113 ;  /* 0x000000016b6b7824 */ /* 0x000fe400078e0271 */
[C---:B------:R-:W-:Y:S01]  /*f990*/  IMAD R105, R109.reuse, UR5, R102 ;  /* 0x000000056d697c24 */ /* 0x040fe2000f8e0266 */
[----:B------:R-:W-:Y:S01]  /*f9a0*/  SHF.R.S32.HI R102, RZ, 0x1f, R111 ;  /* 0x0000001fff667819 */ /* 0x000fe2000001146f */
[----:B------:R-:W-:Y:S01]  /*f9b0*/  IMAD.WIDE.U32 R106, R109, UR4, R106 ;  /* 0x000000046d6a7c25 */ /* 0x000fe2000f8e006a */
[----:B------:R-:W1:Y:S01]  /*f9c0*/  S2UR UR5, SR_CgaCtaId ;  /* 0x00000000000579c3 */ /* 0x000e620000008800 */
[----:B------:R-:W-:-:S02]  /*f9d0*/  UMOV UR4, 0x400 ;  /* 0x0000040000047882 */ /* 0x000fc40000000000 */
[----:B------:R-:W-:Y:S02]  /*f9e0*/  IMAD R52, R52, UR6, RZ ;  /* 0x0000000634347c24 */ /* 0x000fe4000f8e02ff */
[----:B------:R-:W-:Y:S02]  /*f9f0*/  IMAD.IADD R107, R107, 0x1, R105 ;  /* 0x000000016b6b7824 */ /* 0x000fe400078e0269 */
[----:B------:R-:W-:Y:S02]  /*fa00*/  IMAD R102, R102, UR8, RZ ;  /* 0x0000000866667c24 */ /* 0x000fe4000f8e02ff */
[C---:B------:R-:W-:Y:S02]  /*fa10*/  IMAD R105, R53.reuse, UR7, R52 ;  /* 0x0000000735697c24 */ /* 0x040fe4000f8e0234 */
[----:B------:R-:W-:Y:S01]  /*fa20*/  IMAD.WIDE.U32 R52, R53, UR6, R4 ;  /* 0x0000000635347c25 */ /* 0x000fe2000f8e0004 */
[----:B------:R-:W-:Y:S01]  /*fa30*/  ULDC.64 UR6, c[0x0][0xba8] ;  /* 0x0002ea0000067ab9 */ /* 0x000fe20000000a00 */
[----:B------:R-:W-:-:S02]  /*fa40*/  SEL R4, R50, R103, P0 ;  /* 0x0000006732047207 */ /* 0x000fc40000000000 */
        /* <DEDUP_REMOVED lines=10> */
[----:B-1----:R-:W-:Y:S01]  /*faf0*/  ULEA UR4, UR5, UR4, 0x18 ;  /* 0x0000000405047291 */ /* 0x002fe2000f8ec03f */
[----:B------:R-:W-:Y:S01]  /*fb00*/  LEA.HI.X R109, R52, UR7, R5, 0x2, P2 ;  /* 0x00000007346d7c11 */ /* 0x000fe200090f1405 */
[----:B------:R-:W-:Y:S01]  /*fb10*/  IMAD R105, R127, UR6, RZ ;  /* 0x000000067f697c24 */ /* 0x000fe2000f8e02ff */
[----:B------:R-:W-:Y:S01]  /*fb20*/  LEA.HI.X R107, R110, UR9, R107, 0x2, P3 ;  /* 0x000000096e6b7c11 */ /* 0x000fe200098f146b */
[----:B------:R-:W-:Y:S01]  /*fb30*/  UIADD3 UR4, UR4, 0x33420, URZ ;  /* 0x0003342004047890 */ /* 0x000fe2000fffe03f */
[----:B------:R-:W-:Y:S01]  /*fb40*/  SHFL.IDX PT, R110, R114, RZ, 0x1c1f ;  /* 0x001c1fff726e7589 */ /* 0x000fe200000e0000 */
[----:B------:R-:W-:-:S02]  /*fb50*/  SEL R5, R51, R104, P0 ;  /* 0x0000006833057207 */ /* 0x000fc40000000000 */
[----:B------:R-:W-:Y:S01]  /*fb60*/  SEL R51, R104, R51, P0 ;  /* 0x0000003368337207 */ /* 0x000fe20000000000 */
[----:B------:R-:W1:Y:S01]  /*fb70*/  SHFL.IDX PT, R111, R109, RZ, 0x1c1f ;  /* 0x001c1fff6d6f7589 */ /* 0x000e6200000e0000 */
[C---:B------:R-:W-:Y:S01]  /*fb80*/  VIADD R104, R100.reuse, 0x8 ;  /* 0x0000000864687836 */ /* 0x040fe20000000000 */
[CC--:B------:R-:W-:Y:S01]  /*fb90*/  ISETP.GE.OR P2, PT, R100.reuse, R105.reuse, P1 ;  /* 0x000000696400720c */ /* 0x0c0fe20000f46670 */
[----:B------:R-:W-:Y:S01]  /*fba0*/  UPRMT UR4, URZ, 0x654, UR4 ;  /* 0x000006543f047896 */ /* 0x000fe20008000004 */
[----:B------:R-:W2:Y:S01]  /*fbb0*/  SHFL.IDX PT, R113, R109, 0x1, 0x1c1f ;  /* 0x003c1f006d717f89 */ /* 0x000ea200000e0000 */
[-C--:B------:R-:W-:Y:S02]  /*fbc0*/  ISETP.GE.AND P3, PT, R100, R105.reuse, PT ;  /* 0x000000696400720c */ /* 0x080fe40003f66270 */
[----:B------:R-:W-:Y:S01]  /*fbd0*/  ISETP.GE.OR P1, PT, R104, R105, P1 ;  /* 0x000000696800720c */ /* 0x000fe20000f26670 */
[----:B------:R3:W4:Y:S01]  /*fbe0*/  SHFL.IDX PT, R102, R106, RZ, 0x1c1f ;  /* 0x001c1fff6a667589 */ /* 0x00072200000e0000 */
[----:B------:R-:W-:-:S02]  /*fbf0*/  SEL R52, R56, R57, P0 ;  /* 0x0000003938347207 */ /* 0x000fc40000000000 */
[----:B------:R-:W-:Y:S01]  /*fc00*/  SEL R56, R57, R56, P0 ;  /* 0x0000003839387207 */ /* 0x000fe20000000000 */
[----:B------:R-:W-:Y:S01]  /*fc10*/  SYNCS.ARRIVE.TRANS64.RED.A1T0 RZ, [UR4], RZ ;  /* 0x000000ffffff79a7 */ /* 0x000fe20008100404 */
[----:B------:R3:W3:Y:S01]  /*fc20*/  SHFL.IDX PT, R103, R107, RZ, 0x1c1f ;  /* 0x001c1fff6b677589 */ /* 0x0006e200000e0000 */
[----:B------:R-:W-:Y:S02]  /*fc30*/  SEL R53, R54, R55, P0 ;  /* 0x0000003736357207 */ /* 0x000fe40000000000 */
[----:B------:R-:W-:Y:S02]  /*fc40*/  SEL R57, R55, R54, P0 ;  /* 0x0000003637397207 */ /* 0x000fe40000000000 */
[----:B0-----:R-:W-:Y:S02]  /*fc50*/  SEL R54, R58, R101, P0 ;  /* 0x000000653a367207 */ /* 0x001fe40000000000 */
[----:B------:R-:W-:Y:S01]  /*fc60*/  SEL R58, R101, R58, P0 ;  /* 0x0000003a653a7207 */ /* 0x000fe20000000000 */
[----:B------:R-:W-:Y:S01]  /*fc70*/  IMAD.SHL.U32 R101, R76, 0x2, RZ ;  /* 0x000000024c657824 */ /* 0x000fe200078e00ff */
[----:B------:R-:W-:Y:S01]  /*fc80*/  SEL R55, R59, R108, P0 ;  /* 0x0000006c3b377207 */ /* 0x000fe20000000000 */
[----:B-1----:R0:W-:Y:S01]  /*fc90*/  @!P2 ST.E desc[UR38][R110.64], R2 ;  /* 0x000000026e00a985 */ /* 0x0021e2000c101926 */
[----:B------:R-:W-:-:S03]  /*fca0*/  SEL R59, R108, R59, P0 ;  /* 0x0000003b6c3b7207 */ /* 0x000fc60000000000 */
[----:B--2---:R0:W-:Y:S01]  /*fcb0*/  @!P1 ST.E desc[UR38][R112.64], R0 ;  /* 0x0000000070009985 */ /* 0x0041e2000c101926 */
[----:B------:R-:W-:Y:S05]  /*fcc0*/  @P3 BRA `(.L_x_5164) ;  /* 0x0000000800383947 */ /* 0x000fea0003800000 */
[C---:B0-----:R-:W-:Y:S01]  /*fcd0*/  VIADD R0, R101.reuse, 0x8 ;  /* 0x0000000865007836 */ /* 0x041fe20000000000 */
        /* <DEDUP_REMOVED lines=23> */
[----:B------:R1:W-:Y:S01]  /*fe50*/  @!P5 ST.E.64 desc[UR38][R110.64], R80 ;  /* 0x000000506e00d985 */ /* 0x0003e2000c101b26 */
[----:B------:R-:W-:Y:S01]  /*fe60*/  @!P2 LEA.HI R112, R112, R112, RZ, 0x1 ;  /* 0x000000707070a211 */ /* 0x000fe200078f08ff */
[----:B0-----:R-:W-:Y:S01]  /*fe70*/  @!P3 IMAD.WIDE R74, R113, 0x4, R102 ;  /* 0x00000004714ab825 */ /* 0x001fe200078e0266 */
[----:B------:R-:W-:Y:S02]  /*fe80*/  ISETP.GE.AND P5, PT, R114, UR4, PT ;  /* 0x0000000472007c0c */ /* 0x000fe4000bfa6270 */
[----:B------:R-:W-:Y:S01]  /*fe90*/  @!P2 LOP3.LUT R109, R112, 0xfffffffe, RZ, 0xc0, !PT ;  /* 0xfffffffe706da812 */ /* 0x000fe200078ec0ff */
[----:B------:R-:W-:Y:S01]  /*fea0*/  VIADD R100, R101, 0x40 ;  /* 0x0000004065647836 */ /* 0x000fe20000000000 */
[----:B------:R0:W-:Y:S01]  /*feb0*/  @!P3 ST.E.64 desc[UR38][R74.64], R78 ;  /* 0x0000004e4a00b985 */ /* 0x0001e2000c101b26 */
[----:B------:R-:W-:-:S02]  /*fec0*/  @!P4 LEA.HI R0, R0, R0, RZ, 0x1 ;  /* 0x000000000000c211 */ /* 0x000fc400078f08ff */
[--C-:B------:R-:W-:Y:S01]  /*fed0*/  @!P2 IMAD.WIDE R108, R109, 0x4, R102.reuse ;  /* 0x000000046d6ca825 */ /* 0x100fe200078e0266 */
[----:B------:R-:W-:Y:S02]  /*fee0*/  ISETP.GE.AND P3, PT, R100, UR4, PT ;  /* 0x0000000464007c0c */ /* 0x000fe4000bf66270 */
[----:B------:R-:W-:Y:S01]  /*fef0*/  @!P6 LEA.HI R76, R76, R76, RZ, 0x1 ;  /* 0x0000004c4c4ce211 */ /* 0x000fe200078f08ff */
[--C-:B-1----:R-:W-:Y:S01]  /*ff00*/  @!P1 IMAD.WIDE R80, R115, 0x4, R102.reuse ;  /* 0x0000000473509825 */ /* 0x102fe200078e0266 */
[----:B------:R-:W-:Y:S02]  /*ff10*/  @!P4 LOP3.LUT R111, R0, 0xfffffffe, RZ, 0xc0, !PT ;  /* 0xfffffffe006fc812 */ /* 0x000fe400078ec0ff */
[----:B------:R-:W-:Y:S01]  /*ff20*/  @!P5 LEA.HI R114, R114, R114, RZ, 0x1 ;  /* 0x000000727272d211 */ /* 0x000fe200078f08ff */
[C---:B------:R-:W-:Y:S01]  /*ff30*/  VIADD R110, R101.reuse, 0x48 ;  /* 0x00000048656e7836 */ /* 0x040fe20000000000 */
[----:B------:R1:W-:Y:S01]  /*ff40*/  @!P1 ST.E.64 desc[UR38][R80.64], R82 ;  /* 0x0000005250009985 */ /* 0x0003e2000c101b26 */
[----:B------:R-:W-:Y:S01]  /*ff50*/  VIADD R0, R101, 0x50 ;  /* 0x0000005065007836 */ /* 0x000fe20000000000 */
[----:B0-----:R-:W-:Y:S01]  /*ff60*/  @!P5 LOP3.LUT R79, R114, 0xfffffffe, RZ, 0xc0, !PT ;  /* 0xfffffffe724fd812 */ /* 0x001fe200078ec0ff */
[--C-:B------:R-:W-:Y:S01]  /*ff70*/  @!P4 IMAD.WIDE R74, R111, 0x4, R102.reuse ;  /* 0x000000046f4ac825 */ /* 0x100fe200078e0266 */
[----:B------:R-:W-:Y:S01]  /*ff80*/  ISETP.GE.AND P1, PT, R110, UR4, PT ;  /* 0x000000046e007c0c */ /* 0x000fe2000bf26270 */
[----:B------:R-:W-:Y:S01]  /*ff90*/  @!P2 ST.E.64 desc[UR38][R108.64], R86 ;  /* 0x000000566c00a985 */ /* 0x000fe2000c101b26 */
[----:B------:R-:W-:Y:S01]  /*ffa0*/  ISETP.GE.AND P2, PT, R0, UR4, PT ;  /* 0x0000000400007c0c */ /* 0x000fe2000bf46270 */
[----:B------:R-:W-:Y:S01]  /*ffb0*/  @!P5 IMAD.WIDE R78, R79, 0x4, R102 ;  /* 0x000000044f4ed825 */ /* 0x000fe200078e0266 */
[----:B------:R-:W-:Y:S01]  /*ffc0*/  @!P3 LEA.HI R100, R100, R100, RZ, 0x1 ;  /* 0x000000646464b211 */ /* 0x000fe200078f08ff */
[----:B------:R0:W-:Y:S04]  /*ffd0*/  @!P4 ST.E.64 desc[UR38][R74.64], R84 ;  /* 0x000000544a00c985 */ /* 0x0001e8000c101b26 */
[----:B------:R2:W-:Y:S01]  /*ffe0*/  @!P5 ST.E.64 desc[UR38][R78.64], R88 ;  /* 0x000000584e00d985 */ /* 0x0005e2000c101b26 */
[----:B-1----:R-:W-:Y:S01]  /*fff0*/  @!P6 LOP3.LUT R81, R76, 0xfffffffe, RZ, 0xc0, !PT ;  /* 0xfffffffe4c51e812 */ /* 0x002fe200078ec0ff */
[----:B------:R-:W-:Y:S01]  /*10000*/  VIADD R76, R101, 0x58 ;  /* 0x00000058654c7836 */ /* 0x000fe20000000000 */
[----:B------:R-:W-:-:S02]  /*10010*/  @!P3 LOP3.LUT R83, R100, 0xfffffffe, RZ, 0xc0, !PT ;  /* 0xfffffffe6453b812 */ /* 0x000fc400078ec0ff */
[----:B------:R-:W-:Y:S01]  /*10020*/  @!P1 LEA.HI R110, R110, R110, RZ, 0x1 ;  /* 0x0000006e6e6e9211 */ /* 0x000fe200078f08ff */
[--C-:B------:R-:W-:Y:S01]  /*10030*/  @!P6 IMAD.WIDE R80, R81, 0x4, R102.reuse ;  /* 0x000000045150e825 */ /* 0x100fe200078e0266 */
[----:B------:R-:W-:Y:S02]  /*10040*/  ISETP.GE.AND P4, PT, R76, UR4, PT ;  /* 0x000000044c007c0c */ /* 0x000fe4000bf86270 */
[----:B------:R-:W-:Y:S01]  /*10050*/  @!P2 LEA.HI R0, R0, R0, RZ, 0x1 ;  /* 0x000000000000a211 */ /* 0x000fe200078f08ff */
[--C-:B------:R-:W-:Y:S01]  /*10060*/  @!P3 IMAD.WIDE R82, R83, 0x4, R102.reuse ;  /* 0x000000045352b825 */ /* 0x100fe200078e0266 */
[----:B0-----:R-:W-:Y:S01]  /*10070*/  @!P1 LOP3.LUT R75, R110, 0xfffffffe, RZ, 0xc0, !PT ;  /* 0xfffffffe6e4b9812 */ /* 0x001fe200078ec0ff */
[----:B------:R0:W-:Y:S01]  /*10080*/  @!P6 ST.E.64 desc[UR38][R80.64], R92 ;  /* 0x0000005c5000e985 */ /* 0x0001e2000c101b26 */
[----:B------:R-:W-:Y:S01]  /*10090*/  @!P2 LOP3.LUT R85, R0, 0xfffffffe, RZ, 0xc0, !PT ;  /* 0xfffffffe0055a812 */ /* 0x000fe200078ec0ff */
[----:B------:R-:W-:Y:S02]  /*100a0*/  VIADD R86, R101, 0x60 ;  /* 0x0000006065567836 */ /* 0x000fe40000000000 */
[--C-:B------:R-:W-:Y:S01]  /*100b0*/  @!P1 IMAD.WIDE R74, R75, 0x4, R102.reuse ;  /* 0x000000044b4a9825 */ /* 0x100fe200078e0266 */
[----:B------:R1:W-:Y:S02]  /*100c0*/  @!P3 ST.E.64 desc[UR38][R82.64], R94 ;  /* 0x0000005e5200b985 */ /* 0x0003e4000c101b26 */
[----:B------:R-:W-:Y:S01]  /*100d0*/  ISETP.GE.AND P3, PT, R86, UR4, PT ;  /* 0x0000000456007c0c */ /* 0x000fe2000bf66270 */
[----:B------:R-:W-:Y:S01]  /*100e0*/  VIADD R0, R101, 0x68 ;  /* 0x0000006865007836 */ /* 0x000fe20000000000 */
[----:B------:R-:W-:Y:S01]  /*100f0*/  @!P4 LEA.HI R76, R76, R76, RZ, 0x1 ;  /* 0x0000004c4c4cc211 */ /* 0x000fe200078f08ff */
[----:B------:R3:W-:Y:S01]  /*10100*/  @!P1 ST.E.64 desc[UR38][R74.64], R90 ;  /* 0x0000005a4a009985 */ /* 0x0007e2000c101b26 */
[----:B--2---:R-:W-:-:S02]  /*10110*/  @!P2 IMAD.WIDE R78, R85, 0x4, R102 ;  /* 0x00000004554ea825 */ /* 0x004fc400078e0266 */
[----:B------:R-:W-:Y:S02]  /*10120*/  ISETP.GE.AND P1, PT, R0, UR4, PT ;  /* 0x0000000400007c0c */ /* 0x000fe4000bf26270 */
[----:B0-----:R-:W-:Y:S01]  /*10130*/  @!P4 LOP3.LUT R81, R76, 0xfffffffe, RZ, 0xc0, !PT ;  /* 0xfffffffe4c51c812 */ /* 0x001fe200078ec0ff */
[C---:B------:R-:W-:Y:S01]  /*10140*/  VIADD R80, R101.reuse, 0x70 ;  /* 0x0000007065507836 */ /* 0x040fe20000000000 */
[----:B------:R0:W-:Y:S01]  /*10150*/  @!P2 ST.E.64 desc[UR38][R78.64], R98 ;  /* 0x000000624e00a985 */ /* 0x0001e2000c101b26 */
[C---:B------:R-:W-:Y:S02]  /*10160*/  VIADD R84, R101.reuse, 0x78 ;  /* 0x0000007865547836 */ /* 0x040fe40000000000 */
[C---:B-1----:R-:W-:Y:S01]  /*10170*/  VIADD R82, R101.reuse, 0x80 ;  /* 0x0000008065527836 */ /* 0x042fe20000000000 */
[----:B------:R-:W-:Y:S01]  /*10180*/  ISETP.GE.AND P6, PT, R80, UR4, PT ;  /* 0x0000000450007c0c */ /* 0x000fe2000bfc6270 */
[----:B------:R-:W-:Y:S01]  /*10190*/  VIADD R76, R101, 0x88 ;  /* 0x00000088654c7836 */ /* 0x000fe20000000000 */
[----:B------:R-:W-:Y:S01]  /*101a0*/  ISETP.GE.AND P5, PT, R84, UR4, PT ;  /* 0x0000000454007c0c */ /* 0x000fe2000bfa6270 */
[----:B---3--:R-:W-:Y:S01]  /*101b0*/  @!P4 IMAD.WIDE R74, R81, 0x4, R102 ;  /* 0x00000004514ac825 */ /* 0x008fe200078e0266 */
[----:B------:R-:W-:-:S02]  /*101c0*/  ISETP.GE.AND P2, PT, R82, UR4, PT ;  /* 0x0000000452007c0c */ /* 0x000fc4000bf46270 */
[----:B------:R-:W-:Y:S02]  /*101d0*/  @!P3 LEA.HI R86, R86, R86, RZ, 0x1 ;  /* 0x000000565656b211 */ /* 0x000fe400078f08ff */
[----:B------:R1:W-:Y:S01]  /*101e0*/  @!P4 ST.E.64 desc[UR38][R74.64], R96 ;  /* 0x000000604a00c985 */ /* 0x0003e2000c101b26 */
[----:B------:R-:W-:Y:S02]  /*101f0*/  ISETP.GE.AND P4, PT, R76, UR4, PT ;  /* 0x000000044c007c0c */ /* 0x000fe4000bf86270 */
[----:B------:R-:W-:Y:S02]  /*10200*/  @!P1 LEA.HI R0, R0, R0, RZ, 0x1 ;  /* 0x0000000000009211 */ /* 0x000fe400078f08ff */
[----:B0-----:R-:W-:Y:S02]  /*10210*/  @!P3 LOP3.LUT R79, R86, 0xfffffffe, RZ, 0xc0, !PT ;  /* 0xfffffffe564fb812 */ /* 0x001fe400078ec0ff */
[----:B------:R-:W-:Y:S02]  /*10220*/  @!P1 LOP3.LUT R81, R0, 0xfffffffe, RZ, 0xc0, !PT ;  /* 0xfffffffe00519812 */ /* 0x000fe400078ec0ff */
[----:B------:R-:W-:Y:S01]  /*10230*/  @!P6 LEA.HI R0, R80, R80, RZ, 0x1 ;  /* 0x000000505000e211 */ /* 0x000fe200078f08ff */
[----:B------:R-:W-:Y:S01]  /*10240*/  @!P3 IMAD.WIDE R78, R79, 0x4, R102 ;  /* 0x000000044f4eb825 */ /* 0x000fe200078e0266 */
[----:B------:R-:W-:-:S02]  /*10250*/  @!P5 LEA.HI R84, R84, R84, RZ, 0x1 ;  /* 0x000000545454d211 */ /* 0x000fc400078f08ff */
[----:B------:R-:W-:Y:S01]  /*10260*/  @!P2 LEA.HI R82, R82, R82, RZ, 0x1 ;  /* 0x000000525252a211 */ /* 0x000fe200078f08ff */
[--C-:B------:R-:W-:Y:S01]  /*10270*/  @!P1 IMAD.WIDE R80, R81, 0x4, R102.reuse ;  /* 0x0000000451509825 */ /* 0x100fe200078e0266 */
[----:B------:R-:W-:Y:S01]  /*10280*/  @!P6 LOP3.LUT R83, R0, 0xfffffffe, RZ, 0xc0, !PT ;  /* 0xfffffffe0053e812 */ /* 0x000fe200078ec0ff */
[----:B------:R0:W-:Y:S01]  /*10290*/  @!P3 ST.E.64 desc[UR38][R78.64], R60 ;  /* 0x0000003c4e00b985 */ /* 0x0001e2000c101b26 */
[----:B------:R-:W-:Y:S01]  /*102a0*/  @!P4 LEA.HI R76, R76, R76, RZ, 0x1 ;  /* 0x0000004c4c4cc211 */ /* 0x000fe200078f08ff */
[----:B------:R-:W-:Y:S01]  /*102b0*/  VIADD R0, R101, 0x90 ;  /* 0x0000009065007836 */ /* 0x000fe20000000000 */
[----:B------:R-:W-:Y:S01]  /*102c0*/  @!P5 LOP3.LUT R85, R84, 0xfffffffe, RZ, 0xc0, !PT ;  /* 0xfffffffe5455d812 */ /* 0x000fe200078ec0ff */
[--C-:B-1----:R-:W-:Y:S01]  /*102d0*/  @!P6 IMAD.WIDE R74, R83, 0x4, R102.reuse ;  /* 0x00000004534ae825 */ /* 0x102fe200078e0266 */
[----:B------:R-:W-:Y:S01]  /*102e0*/  @!P2 LOP3.LUT R87, R82, 0xfffffffe, RZ, 0xc0, !PT ;  /* 0xfffffffe5257a812 */ /* 0x000fe200078ec0ff */
[----:B------:R1:W-:Y:S01]  /*102f0*/  @!P1 ST.E.64 desc[UR38][R80.64], R62 ;  /* 0x0000003e50009985 */ /* 0x0003e2000c101b26 */
[----:B------:R-:W-:Y:S01]  /*10300*/  ISETP.GE.AND P1, PT, R0, UR4, PT ;  /* 0x0000000400007c0c */ /* 0x000fe2000bf26270 */
[----:B------:R-:W-:-:S02]  /*10310*/  @!P5 IMAD.WIDE R82, R85, 0x4, R102 ;  /* 0x000000045552d825 */ /* 0x000fc400078e0266 */
[----:B------:R2:W-:Y:S01]  /*10320*/  @!P6 ST.E.64 desc[UR38][R74.64], R48 ;  /* 0x000000304a00e985 */ /* 0x0005e2000c101b26 */
[----:B0-----:R-:W-:Y:S01]  /*10330*/  @!P4 LOP3.LUT R79, R76, 0xfffffffe, RZ, 0xc0, !PT ;  /* 0xfffffffe4c4fc812 */ /* 0x001fe200078ec0ff */
[--C-:B------:R-:W-:Y:S02]  /*10340*/  @!P2 IMAD.WIDE R60, R87, 0x4, R102.reuse ;  /* 0x00000004573ca825 */ /* 0x100fe400078e0266 */
[----:B------:R-:W-:Y:S02]  /*10350*/  @!P5 ST.E.64 desc[UR38][R82.64], R46 ;  /* 0x0000002e5200d985 */ /* 0x000fe4000c101b26 */
[----:B------:R-:W-:Y:S02]  /*10360*/  VIADD R76, R101, 0x98 ;  /* 0x00000098654c7836 */ /* 0x000fe40000000000 */
[----:B------:R0:W-:Y:S01]  /*10370*/  @!P2 ST.E.64 desc[UR38][R60.64], R42 ;  /* 0x0000002a3c00a985 */ /* 0x0001e2000c101b26 */
[----:B-1----:R-:W-:Y:S01]  /*10380*/  @!P4 IMAD.WIDE R62, R79, 0x4, R102 ;  /* 0x000000044f3ec825 */ /* 0x002fe200078e0266 */
[----:B------:R-:W-:-:S02]  /*10390*/  @!P1 LEA.HI R0, R0, R0, RZ, 0x1 ;  /* 0x0000000000009211 */ /* 0x000fc400078f08ff */
[----:B------:R-:W-:Y:S01]  /*103a0*/  ISETP.GE.AND P2, PT, R76, UR4, PT ;  /* 0x000000044c007c0c */ /* 0x000fe2000bf46270 */
[C---:B------:R-:W-:Y:S01]  /*103b0*/  VIADD R78, R101.reuse, 0xa0 ;  /* 0x000000a0654e7836 */ /* 0x040fe20000000000 */
[----:B------:R1:W-:Y:S01]  /*103c0*/  @!P4 ST.E.64 desc[UR38][R62.64], R44 ;  /* 0x0000002c3e00c985 */ /* 0x0003e2000c101b26 */
[C---:B------:R-:W-:Y:S02]  /*103d0*/  VIADD R79, R101.reuse, 0xa8 ;  /* 0x000000a8654f7836 */ /* 0x040fe40000000000 */
[C---:B--2---:R-:W-:Y:S01]  /*103e0*/  VIADD R48, R101.reuse, 0xb0 ;  /* 0x000000b065307836 */ /* 0x044fe20000000000 */
[----:B------:R-:W-:Y:S01]  /*103f0*/  ISETP.GE.AND P3, PT, R78, UR4, PT ;  /* 0x000000044e007c0c */ /* 0x000fe2000bf66270 */
[----:B------:R-:W-:Y:S01]  /*10400*/  VIADD R49, R101, 0xb8 ;  /* 0x000000b865317836 */ /* 0x000fe20000000000 */
[----:B------:R-:W-:Y:S02]  /*10410*/  ISETP.GE.AND P4, PT, R79, UR4, PT ;  /* 0x000000044f007c0c */ /* 0x000fe4000bf86270 */
[----:B------:R-:W-:-:S02]  /*10420*/  ISETP.GE.AND P5, PT, R48, UR4, PT ;  /* 0x0000000430007c0c */ /* 0x000fc4000bfa6270 */
[----:B------:R-:W-:Y:S02]  /*10430*/  ISETP.GE.AND P6, PT, R49, UR4, PT ;  /* 0x0000000431007c0c */ /* 0x000fe4000bfc6270 */
[----:B------:R-:W-:Y:S02]  /*10440*/  @!P2 LEA.HI R76, R76, R76, RZ, 0x1 ;  /* 0x0000004c4c4ca211 */ /* 0x000fe400078f08ff */
[----:B0-----:R-:W-:Y:S02]  /*10450*/  @!P1 LOP3.LUT R43, R0, 0xfffffffe, RZ, 0xc0, !PT ;  /* 0xfffffffe002b9812 */ /* 0x001fe400078ec0ff */
[----:B-1----:R-:W-:Y:S02]  /*10460*/  @!P2 LOP3.LUT R45, R76, 0xfffffffe, RZ, 0xc0, !PT ;  /* 0xfffffffe4c2da812 */ /* 0x002fe400078ec0ff */
[----:B------:R-:W-:Y:S02]  /*10470*/  @!P3 LEA.HI R78, R78, R78, RZ, 0x1 ;  /* 0x0000004e4e4eb211 */ /* 0x000fe400078f08ff */
[----:B------:R-:W-:Y:S01]  /*10480*/  @!P4 LEA.HI R79, R79, R79, RZ, 0x1 ;  /* 0x0000004f4f4fc211 */ /* 0x000fe200078f08ff */
[----:B------:R-:W-:Y:S01]  /*10490*/  @!P2 IMAD.WIDE R44, R45, 0x4, R102 ;  /* 0x000000042d2ca825 */ /* 0x000fe200078e0266 */
[----:B------:R-:W-:-:S02]  /*104a0*/  @!P5 LEA.HI R48, R48, R48, RZ, 0x1 ;  /* 0x000000303030d211 */ /* 0x000fc400078f08ff */
[----:B------:R-:W-:Y:S02]  /*104b0*/  @!P6 LEA.HI R42, R49, R49, RZ, 0x1 ;  /* 0x00000031312ae211 */ /* 0x000fe400078f08ff */
[----:B------:R-:W-:Y:S02]  /*104c0*/  @!P3 LOP3.LUT R47, R78, 0xfffffffe, RZ, 0xc0, !PT ;  /* 0xfffffffe4e2fb812 */ /* 0x000fe400078ec0ff */
[----:B------:R-:W-:Y:S02]  /*104d0*/  @!P4 LOP3.LUT R49, R79, 0xfffffffe, RZ, 0xc0, !PT ;  /* 0xfffffffe4f31c812 */ /* 0x000fe400078ec0ff */
[----:B------:R-:W-:Y:S01]  /*104e0*/  @!P5 LOP3.LUT R61, R48, 0xfffffffe, RZ, 0xc0, !PT ;  /* 0xfffffffe303dd812 */ /* 0x000fe200078ec0ff */
[----:B------:R-:W-:Y:S01]  /*104f0*/  @!P3 IMAD.WIDE R46, R47, 0x4, R102 ;  /* 0x000000042f2eb825 */ /* 0x000fe200078e0266 */
[----:B------:R-:W-:-:S03]  /*10500*/  @!P6 LOP3.LUT R63, R42, 0xfffffffe, RZ, 0xc0, !PT ;  /* 0xfffffffe2a3fe812 */ /* 0x000fc600078ec0ff */
[----:B------:R-:W-:-:S04]  /*10510*/  @!P1 IMAD.WIDE R42, R43, 0x4, R102 ;  /* 0x000000042b2a9825 */ /* 0x000fc800078e0266 */
[--C-:B------:R-:W-:Y:S01]  /*10520*/  @!P4 IMAD.WIDE R48, R49, 0x4, R102.reuse ;  /* 0x000000043130c825 */ /* 0x100fe200078e0266 */
[----:B------:R1:W-:Y:S03]  /*10530*/  @!P1 ST.E.64 desc[UR38][R42.64], R24 ;  /* 0x000000182a009985 */ /* 0x0003e6000c101b26 */
[--C-:B------:R-:W-:Y:S01]  /*10540*/  @!P5 IMAD.WIDE R60, R61, 0x4, R102.reuse ;  /* 0x000000043d3cd825 */ /* 0x100fe200078e0266 */
[----:B------:R1:W-:Y:S03]  /*10550*/  @!P2 ST.E.64 desc[UR38][R44.64], R26 ;  /* 0x0000001a2c00a985 */ /* 0x0003e6000c101b26 */
[----:B------:R-:W-:Y:S01]  /*10560*/  @!P6 IMAD.WIDE R102, R63, 0x4, R102 ;  /* 0x000000043f66e825 */ /* 0x000fe200078e0266 */
[----:B------:R1:W-:Y:S04]  /*10570*/  @!P3 ST.E.64 desc[UR38][R46.64], R28 ;  /* 0x0000001c2e00b985 */ /* 0x0003e8000c101b26 */
[----:B------:R1:W-:Y:S04]  /*10580*/  @!P4 ST.E.64 desc[UR38][R48.64], R30 ;  /* 0x0000001e3000c985 */ /* 0x0003e8000c101b26 */
[----:B------:R1:W-:Y:S04]  /*10590*/  @!P5 ST.E.64 desc[UR38][R60.64], R32 ;  /* 0x000000203c00d985 */ /* 0x0003e8000c101b26 */
[----:B------:R1:W-:Y:S02]  /*105a0*/  @!P6 ST.E.64 desc[UR38][R102.64], R34 ;  /* 0x000000226600e985 */ /* 0x0003e4000c101b26 */
.L_x_5164:
[----:B------:R-:W-:Y:S05]  /*105b0*/  BSYNC B0 ;  /* 0x0000000000007941 */ /* 0x000fea0003800000 */
.L_x_5163:
        /* <DEDUP_REMOVED lines=23> */
[----:B0-----:R-:W-:Y:S02]  /*10730*/  SEL R2, R20, R69, P0 ;  /* 0x0000004514027207 */ /* 0x001fe40000000000 */
[----:B------:R-:W-:Y:S01]  /*10740*/  SEL R8, R69, R20, P0 ;  /* 0x0000001445087207 */ /* 0x000fe20000000000 */
        /* <DEDUP_REMOVED lines=61> */
[C---:B-1----:R-:W-:Y:S01]  /*10b20*/  VIADD R12, R101.reuse, 0x68 ;  /* 0x00000068650c7836 */ /* 0x042fe20000000000 */
[----:B------:R-:W-:Y:S01]  /*10b30*/  @!P2 LEA.HI R18, R18, R18, RZ, 0x1 ;  /* 0x000000121212a211 */ /* 0x000fe200078f08ff */
[----:B------:R-:W-:Y:S02]  /*10b40*/  VIADD R16, R101, 0x80 ;  /* 0x0000008065107836 */ /* 0x000fe40000000000 */
[----:B--2---:R-:W-:Y:S01]  /*10b50*/  @!P1 IMAD.WIDE R4, R11, 0x4, R24 ;  /* 0x000000040b049825 */ /* 0x004fe200078e0218 */
[----:B------:R-:W-:-:S02]  /*10b60*/  ISETP.GE.AND P5, PT, R12, UR4, PT ;  /* 0x000000040c007c0c */ /* 0x000fc4000bfa6270 */
[----:B------:R-:W-:Y:S01]  /*10b70*/  @!P3 LEA.HI R0, R0, R0, RZ, 0x1 ;  /* 0x000000000000b211 */ /* 0x000fe200078f08ff */
[----:B------:R-:W-:Y:S01]  /*10b80*/  VIADD R14, R101, 0x70 ;  /* 0x00000070650e7836 */ /* 0x000fe20000000000 */
[----:B------:R1:W-:Y:S01]  /*10b90*/  @!P1 ST.E.64 desc[UR38][R4.64], R52 ;  /* 0x0000003404009985 */ /* 0x0003e2000c101b26 */
[----:B------:R-:W-:Y:S01]  /*10ba0*/  @!P0 IMAD.WIDE R10, R45, 0x4, R24 ;  /* 0x000000042d0a8825 */ /* 0x000fe200078e0218 */
[----:B------:R-:W-:Y:S02]  /*10bb0*/  @!P3 LOP3.LUT R13, R0, 0xfffffffe, RZ, 0xc0, !PT ;  /* 0xfffffffe000db812 */ /* 0x000fe400078ec0ff */
[----:B------:R-:W-:Y:S01]  /*10bc0*/  ISETP.GE.AND P1, PT, R14, UR4, PT ;  /* 0x000000040e007c0c */ /* 0x000fe2000bf26270 */
[----:B------:R-:W-:Y:S01]  /*10bd0*/  VIADD R15, R101, 0x78 ;  /* 0x00000078650f7836 */ /* 0x000fe20000000000 */
[----:B------:R2:W-:Y:S01]  /*10be0*/  @!P0 ST.E.64 desc[UR38][R10.64], R56 ;  /* 0x000000380a008985 */ /* 0x0005e2000c101b26 */
[----:B0-----:R-:W-:Y:S02]  /*10bf0*/  @!P2 LOP3.LUT R7, R18, 0xfffffffe, RZ, 0xc0, !PT ;  /* 0xfffffffe1207a812 */ /* 0x001fe400078ec0ff */
        /* <DEDUP_REMOVED lines=70> */
.L_x_5162:
        /* <DEDUP_REMOVED lines=55> */
.L_x_5124:
        /* <DEDUP_REMOVED lines=18> */
.L_x_5165:
[----:B------:R-:W-:Y:S01]  /*114f0*/  ULDC UR8, c[0x0][0xc50] ;  /* 0x0003140000087ab9 */ /* 0x000fe20000000800 */
[----:B------:R-:W-:Y:S01]  /*11500*/  UMOV UR36, UR6 ;  /* 0x0000000600247c82 */ /* 0x000fe20008000000 */
[----:B------:R-:W-:-:S11]  /*11510*/  UISETP.NE.AND UP0, UPT, UR8, 0x1, UPT ;  /* 0x000000010800788c */ /* 0x000fd6000bf05270 */
[----:B------:R-:W-:Y:S01]  /*11520*/  @UP0 ULDC UR4, c[0x0][0xc54] ;  /* 0x0003150000040ab9 */ /* 0x000fe20000000800 */
[----:B------:R-:W-:Y:S01]  /*11530*/  @UP0 ULDC UR7, c[0x0][0xc58] ;  /* 0x0003160000070ab9 */ /* 0x000fe20000000800 */
[----:B------:R-:W-:-:S04]  /*11540*/  UIMAD.WIDE.U32 UR4, UR6, UR4, URZ ;  /* 0x00000004060472a5 */ /* 0x000fc8000f8e003f */
[----:B------:R-:W-:-:S12]  /*11550*/  @UP0 USHF.R.U32.HI UR36, URZ, UR7, UR5 ;  /* 0x000000073f240299 */ /* 0x000fd80008011605 */
.L_x_5166:
        /* <DEDUP_REMOVED lines=22> */
[----:B0-----:R-:W-:-:S04]  /*116c0*/  USHF.L.U32 UR41, UR41, 0x7, URZ ;  /* 0x0000000729297899 */ /* 0x001fc8000800063f */
[----:B------:R-:W-:-:S04]  /*116d0*/  UIADD3 UR6, UR41, 0x7f, URZ ;  /* 0x0000007f29067890 */ /* 0x000fc8000fffe03f */
[----:B------:R-:W-:Y:S02]  /*116e0*/  UIMAD.WIDE.U32 UR4, UR6, UR4, URZ ;  /* 0x00000004060472a5 */ /* 0x000fe4000f8e003f */
[----:B------:R-:W-:Y:S02]  /*116f0*/  UIMAD UR4, UR7, UR9, 0x9f ;  /* 0x0000009f070474a4 */ /* 0x000fe4000f8e0209 */
[----:B------:R-:W-:Y:S02]  /*11700*/  @UP1 USHF.R.U32.HI UR6, URZ, UR11, UR5 ;  /* 0x0000000b3f061299 */ /* 0x000fe40008011605 */
[----:B------:R-:W-:Y:S02]  /*11710*/  UIMAD.WIDE UR4, UR4, 0x66666667, URZ ;  /* 0x66666667040478a5 */ /* 0x000fe4000f8e023f */
[----:B------:R-:W-:Y:S02]  /*11720*/  UIADD3 UR6, UR10, UR6, URZ ;  /* 0x000000060a067290 */ /* 0x000fe4000fffe03f */
[----:B------:R-:W-:-:S02]  /*11730*/  USHF.R.U32.HI UR9, URZ, 0x1f, UR5 ;  /* 0x0000001f3f097899 */ /* 0x000fc40008011605 */
[----:B------:R-:W-:Y:S02]  /*11740*/  UIMAD.WIDE UR6, UR6, 0x66666667, URZ ;  /* 0x66666667060678a5 */ /* 0x000fe4000f8e023f */
[----:B------:R-:W-:Y:S02]  /*11750*/  ULEA.HI.SX32 UR9, UR5, UR9, 0x1a ;  /* 0x0000000905097291 */ /* 0x000fe4000f8fd23f */
[----:B------:R-:W-:Y:S02]  /*11760*/  USHF.R.U32.HI UR4, URZ, 0x1f, UR7 ;  /* 0x0000001f3f047899 */ /* 0x000fe40008011607 */
[----:B------:R-:W-:Y:S02]  /*11770*/  ULOP3.LUT UR5, UR8, 0xffff, URZ, 0xc0, !UPT ;  /* 0x0000ffff08057892 */ /* 0x000fe4000f8ec03f */
[----:B------:R-:W-:Y:S02]  /*11780*/  ULEA.HI.SX32 UR4, UR7, UR4, 0x1a ;  /* 0x0000000407047291 */ /* 0x000fe4000f8fd23f */
[----:B------:R-:W-:-:S02]  /*11790*/  USHF.R.U32.HI UR7, URZ, 0x10, UR8 ;  /* 0x000000103f077899 */ /* 0x000fc40008011608 */
[----:B------:R-:W-:-:S04]  /*117a0*/  UISETP.LT.AND UP0, UPT, UR9, UR4, UPT ;  /* 0x000000040900728c */ /* 0x000fc8000bf01270 */
[----:B------:R-:W-:Y:S02]  /*117b0*/  USEL UR6, UR9, UR4, UP0 ;  /* 0x0000000409067287 */ /* 0x000fe40008000000 */
[----:B------:R-:W-:Y:S02]  /*117c0*/  UISETP.NE.AND UP0, UPT, UR7, URZ, UPT ;  /* 0x0000003f0700728c */ /* 0x000fe4000bf05270 */
[----:B------:R-:W-:-:S06]  /*117d0*/  UISETP.GE.AND UP1, UPT, UR6, 0x1, UPT ;  /* 0x000000010600788c */ /* 0x000fcc000bf26270 */
        /* <DEDUP_REMOVED lines=31> */
.L_x_5168:
        /* <DEDUP_REMOVED lines=30> */
.L_x_5169:
        /* <DEDUP_REMOVED lines=20> */
.L_x_5170:
        /* <DEDUP_REMOVED lines=20> */
.L_x_5171:
        /* <DEDUP_REMOVED lines=18> */
.L_x_5172:
        /* <DEDUP_REMOVED lines=10> */
[----:B------:R-:W-:Y:S01]  /*11ff0*/  UMOV UR4, 0xffffffff ;  /* 0xffffffff00047882 */ /* 0x000fe20000000000 */
[----:B------:R-:W-:Y:S02]  /*12000*/  LOP3.LUT R8, R6, 0x7f, RZ, 0xc0, !PT ;  /* 0x0000007f06087812 */ /* 0x000fe400078ec0ff */
[----:B------:R-:W-:Y:S01]  /*12010*/  LOP3.LUT R5, R18, 0x180, RZ, 0xc0, !PT ;  /* 0x0000018012057812 */ /* 0x000fe200078ec0ff */
[----:B0-----:R-:W0:Y:S03]  /*12020*/  LDC.64 R2, c[0x0][0x418] ;  /* 0x00010600ff027b82 */ /* 0x001e260000000a00 */
[----:B------:R-:W-:Y:S01]  /*12030*/  LOP3.LUT R0, R5, 0x30, R0, 0xf8, !PT ;  /* 0x0000003005007812 */ /* 0x000fe200078ef800 */
[----:B------:R-:W-:-:S05]  /*12040*/  IMAD.SHL.U32 R5, R6, 0x8, RZ ;  /* 0x0000000806057824 */ /* 0x000fca00078e00ff */
[----:B------:R-:W-:Y:S01]  /*12050*/  LOP3.LUT R5, R0, 0x30, R5, 0x78, !PT ;  /* 0x0000003000057812 */ /* 0x000fe200078e7805 */
[----:B------:R-:W-:-:S03]  /*12060*/  IMAD.SHL.U32 R0, R6, 0x20, RZ ;  /* 0x0000002006007824 */ /* 0x000fc600078e00ff */
[----:B------:R-:W-:Y:S01]  /*12070*/  LOP3.LUT R18, R5, 0x640, R18, 0xf8, !PT ;  /* 0x0000064005127812 */ /* 0x000fe200078ef812 */
[----:B------:R-:W-:Y:S01]  /*12080*/  IMAD.SHL.U32 R5, R8, 0x10, RZ ;  /* 0x0000001008057824 */ /* 0x000fe200078e00ff */
[----:B------:R-:W-:-:S04]  /*12090*/  LOP3.LUT R4, R0, 0x80, RZ, 0xc0, !PT ;  /* 0x0000008000047812 */ /* 0x000fc800078ec0ff */
[----:B------:R-:W-:Y:S01]  /*120a0*/  LOP3.LUT R7, R5, 0x600, RZ, 0xc0, !PT ;  /* 0x0000060005077812 */ /* 0x000fe200078ec0ff */
[----:B------:R-:W-:Y:S01]  /*120b0*/  IMAD.SHL.U32 R5, R6, 0x4, RZ ;  /* 0x0000000406057824 */ /* 0x000fe200078e00ff */
[--C-:B------:R-:W-:Y:S02]  /*120c0*/  LOP3.LUT R4, R4, 0x10, R6.reuse, 0xf8, !PT ;  /* 0x0000001004047812 */ /* 0x100fe400078ef806 */
[----:B------:R-:W-:Y:S02]  /*120d0*/  SHF.R.U32.HI R6, RZ, 0x5, R6 ;  /* 0x00000005ff067819 */ /* 0x000fe40000011606 */
[----:B------:R-:W-:Y:S02]  /*120e0*/  LOP3.LUT R4, R4, 0x10, R5, 0x78, !PT ;  /* 0x0000001004047812 */ /* 0x000fe400078e7805 */
[----:B0-----:R-:W-:Y:S02]  /*120f0*/  ISETP.NE.U32.AND P0, PT, R2, RZ, PT ;  /* 0x000000ff0200720c */ /* 0x001fe40003f05070 */
[----:B------:R-:W-:-:S02]  /*12100*/  LOP3.LUT R5, R7, 0x60, R0, 0xf8, !PT ;  /* 0x0000006007057812 */ /* 0x000fc400078ef800 */
[----:B------:R-:W-:Y:S02]  /*12110*/  ISETP.NE.AND.EX P1, PT, R3, RZ, PT, P0 ;  /* 0x000000ff0300720c */ /* 0x000fe40003f25300 */
[----:B------:R-:W-:Y:S02]  /*12120*/  LOP3.LUT R5, R5, 0x100, R0, 0xf8, !PT ;  /* 0x0000010005057812 */ /* 0x000fe400078ef800 */
[----:B------:R-:W-:Y:S02]  /*12130*/  P2R R0, PR, RZ, 0x2 ;  /* 0x00000002ff007803 */ /* 0x000fe40000000000 */
[----:B------:R-:W-:Y:S02]  /*12140*/  LOP3.LUT R17, R5, R4, RZ, 0xfc, !PT ;  /* 0x0000000405117212 */ /* 0x000fe400078efcff */
[----:B------:R-:W-:Y:S02]  /*12150*/  LOP3.LUT R6, R6, 0x3, RZ, 0xc0, !PT ;  /* 0x0000000306067812 */ /* 0x000fe400078ec0ff */
[----:B--2---:R-:W-:Y:S01]  /*12160*/  SHF.R.S32.HI R10, RZ, 0x1f, R9 ;  /* 0x0000001fff0a7819 */ /* 0x004fe20000011409 */
[----:B------:R0:W-:Y:S01]  /*12170*/  STL [R1+0x4], R9 ;  /* 0x0000040901007387 */ /* 0x0001e20000100800 */
[----:B------:R-:W-:-:S03]  /*12180*/  SEL R16, R9, RZ, !P1 ;  /* 0x000000ff09107207 */ /* 0x000fc60004800000 */
[----:B------:R0:W-:Y:S04]  /*12190*/  STL [R1+0x14], R0 ;  /* 0x0000140001007387 */ /* 0x0001e80000100800 */
[----:B------:R0:W-:Y:S01]  /*121a0*/  STL [R1+0xc], R10 ;  /* 0x00000c0a01007387 */ /* 0x0001e20000100800 */
[----:B------:R-:W-:Y:S05]  /*121b0*/  BRA.DIV UR4, `(.L_x_5173) ;  /* 0x0000003a04c07947 */ /* 0x000fea000b800000 */
[----:B------:R1:W2:Y:S02]  /*121c0*/  SHFL.IDX PT, R14, R6, RZ, 0x1f ;  /* 0x00001fff060e7589 */ /* 0x0002a400000e0000 */
.L_x_5228:
        /* <DEDUP_REMOVED lines=9> */
.L_x_5231:
        /* <DEDUP_REMOVED lines=20> */
.L_x_5176:
[----:B0-----:R-:W-:Y:S01]  /*123a0*/  IMAD.MOV.U32 R2, RZ, RZ, 0x1 ;  /* 0x00000001ff027424 */ /* 0x001fe200078e00ff */
[----:B------:R-:W-:-:S04]  /*123b0*/  ISETP.NE.AND P1, PT, R8, RZ, PT ;  /* 0x000000ff0800720c */ /* 0x000fc80003f25270 */
[----:B------:R-:W-:-:S04]  /*123c0*/  SHF.L.U32 R2, R2, 0x1f, RZ ;  /* 0x0000001f02027819 */ /* 0x000fc800000006ff */
[----:B------:R-:W0:Y:S02]  /*123d0*/  SYNCS.PHASECHK.TRANS64.TRYWAIT P0, [UR40+0x33480], R2 ;  /* 0x03348002ff0075a7 */ /* 0x000e240008000168 */
[----:B0-----:R-:W-:Y:S05]  /*123e0*/  @!P0 BRA `(.L_x_5177) ;  /* 0x0000003800748947 */ /* 0x001fea0003800000 */
.L_x_5232:
[----:B------:R-:W-:Y:S05]  /*123f0*/  @P1 BRA `(.L_x_5178) ;  /* 0x0000000000181947 */ /* 0x000fea0003800000 */
[----:B------:R-:W2:Y:S01]  /*12400*/  S2R R4, SR_TID.X ;  /* 0x0000000000047919 */ /* 0x000ea20000002100 */
[----:B0-----:R-:W-:-:S04]  /*12410*/  IMAD.MOV.U32 R3, RZ, RZ, 0x7800 ;  /* 0x00007800ff037424 */ /* 0x001fc800078e00ff */
[----:B------:R3:W-:Y:S01]  /*12420*/  SYNCS.ARRIVE.TRANS64 RZ, [UR40+0x33470], R3 ;  /* 0x03347003ffff79a7 */ /* 0x0007e20008000028 */
[----:B--2---:R-:W-:-:S13]  /*12430*/  LOP3.LUT P0, RZ, R4, 0x1f, RZ, 0xc0, !PT ;  /* 0x0000001f04ff7812 */ /* 0x004fda000780c0ff */
[----:B---3--:R-:W-:Y:S05]  /*12440*/  @!P0 BRA `(.L_x_5178) ;  /* 0x0000000000048947 */ /* 0x008fea0003800000 */
[----:B------:R-:W-:Y:S01]  /*12450*/  BPT.TRAP 0x1 ;  /* 0x000000040000795c */ /* 0x000fe20000300000 */
.L_x_5178:
        /* <DEDUP_REMOVED lines=28> */
.L_x_5233:
[----:B------:R-:W-:Y:S05]  /*12620*/  @P1 BRA `(.L_x_5180) ;  /* 0x0000000000181947 */ /* 0x000fea0003800000 */
[----:B0-----:R-:W0:Y:S01]  /*12630*/  S2R R3, SR_TID.X ;  /* 0x0000000000037919 */ /* 0x001e220000002100 */
[----:B------:R-:W-:-:S04]  /*12640*/  IMAD.MOV.U32 R2, RZ, RZ, 0x7800 ;  /* 0x00007800ff027424 */ /* 0x000fc800078e00ff */
[----:B------:R2:W-:Y:S01]  /*12650*/  SYNCS.ARRIVE.TRANS64 RZ, [UR40+0x33430], R2 ;  /* 0x03343002ffff79a7 */ /* 0x0005e20008000028 */
[----:B0-----:R-:W-:-:S13]  /*12660*/  LOP3.LUT P0, RZ, R3, 0x1f, RZ, 0xc0, !PT ;  /* 0x0000001f03ff7812 */ /* 0x001fda000780c0ff */
[----:B--2---:R-:W-:Y:S05]  /*12670*/  @!P0 BRA `(.L_x_5180) ;  /* 0x0000000000048947 */ /* 0x004fea0003800000 */
[----:B------:R-:W-:Y:S01]  /*12680*/  BPT.TRAP 0x1 ;  /* 0x000000040000795c */ /* 0x000fe20000300000 */
.L_x_5180:
        /* <DEDUP_REMOVED lines=27> */
[----:B------:R2:W-:Y:S01]  /*12840*/  STL [R1+0x10], R0 ;  /* 0x0000100001007387 */ /* 0x0005e20000100800 */
[----:B------:R-:W-:Y:S01]  /*12850*/  NOP ;  /* 0x0000000000007918 */ /* 0x000fe20000000000 */
.L_x_5174:
        /* <DEDUP_REMOVED lines=22> */
.L_x_5181:
[----:B0-----:R-:W0:Y:S01]  /*129c0*/  S2R R2, SR_TID.X ;  /* 0x0000000000027919 */ /* 0x001e220000002100 */
[----:B------:R-:W2:Y:S01]  /*129d0*/  LDC R9, c[0x0][0x448] ;  /* 0x00011200ff097b82 */ /* 0x000ea20000000800 */
[----:B------:R-:W-:Y:S01]  /*129e0*/  USHF.R.S32.HI UR4, URZ, 0x1f, UR36 ;  /* 0x0000001f3f047899 */ /* 0x000fe20008011424 */
[----:B------:R-:W3:Y:S01]  /*129f0*/  S2R R5, SR_TID.X ;  /* 0x0000000000057919 */ /* 0x000ee20000002100 */
[----:B------:R-:W-:Y:S02]  /*12a00*/  ULDC.64 UR8, c[0x0][0x2d8] ;  /* 0x0000b60000087ab9 */ /* 0x000fe40000000a00 */
[----:B------:R-:W-:Y:S01]  /*12a10*/  UIMAD UR6, UR4, UR8, URZ ;  /* 0x00000008040672a4 */ /* 0x000fe2000f8e023f */
[----:B-1----:R-:W1:Y:S01]  /*12a20*/  S2R R6, SR_CTAID.Z ;  /* 0x0000000000067919 */ /* 0x002e620000002700 */
[----:B------:R-:W-:Y:S02]  /*12a30*/  UIMAD.WIDE.U32 UR4, UR36, UR8, URZ ;  /* 0x00000008240472a5 */ /* 0x000fe4000f8e003f */
[----:B------:R-:W-:-:S04]  /*12a40*/  UIMAD UR6, UR36, UR9, UR6 ;  /* 0x00000009240672a4 */ /* 0x000fc8000f8e0206 */
[----:B------:R-:W-:Y:S01]  /*12a50*/  UIADD3 UR5, UR5, UR6, URZ ;  /* 0x0000000605057290 */ /* 0x000fe2000fffe03f */
[----:B--2---:R-:W-:Y:S02]  /*12a60*/  ISETP.NE.AND P0, PT, R9, 0x1, PT ;  /* 0x000000010900780c */ /* 0x004fe40003f05270 */
[----:B0-----:R-:W-:Y:S02]  /*12a70*/  SHF.R.U32.HI R0, RZ, 0x3, R2 ;  /* 0x00000003ff007819 */ /* 0x001fe40000011602 */
[----:B------:R-:W-:Y:S01]  /*12a80*/  LOP3.LUT R2, R2, 0x7f, RZ, 0xc0, !PT ;  /* 0x0000007f02027812 */ /* 0x000fe200078ec0ff */
[C---:B---3--:R-:W-:Y:S01]  /*12a90*/  IMAD.SHL.U32 R8, R5.reuse, 0x10, RZ ;  /* 0x0000001005087824 */ /* 0x048fe200078e00ff */
[----:B------:R-:W-:Y:S01]  /*12aa0*/  LOP3.LUT R10, R5, 0x7f, RZ, 0xc0, !PT ;  /* 0x0000007f050a7812 */ /* 0x000fe200078ec0ff */
[----:B------:R-:W-:-:S06]  /*12ab0*/  IMAD.SHL.U32 R3, R0, 0x80, RZ ;  /* 0x0000008000037824 */ /* 0x000fcc00078e00ff */
[----:B------:R-:W0:Y:S01]  /*12ac0*/  @P0 LDC R7, c[0x0][0x44c] ;  /* 0x00011300ff070b82 */ /* 0x000e220000000800 */
[----:B------:R-:W-:Y:S01]  /*12ad0*/  IMAD.SHL.U32 R0, R0, 0x10, RZ ;  /* 0x0000001000007824 */ /* 0x000fe200078e00ff */
[----:B------:R-:W-:Y:S01]  /*12ae0*/  LOP3.LUT R8, R8, 0x30, RZ, 0xe2, !PT ;  /* 0x0000003008087812 */ /* 0x000fe200078ee2ff */
[----:B------:R-:W-:Y:S02]  /*12af0*/  IMAD.SHL.U32 R4, R2, 0x10, RZ ;  /* 0x0000001002047824 */ /* 0x000fe400078e00ff */
[C---:B------:R-:W-:Y:S01]  /*12b00*/  IMAD.SHL.U32 R2, R5.reuse, 0x10, RZ ;  /* 0x0000001005027824 */ /* 0x040fe200078e00ff */
[----:B------:R-:W-:Y:S01]  /*12b10*/  LOP3.LUT R3, R8, 0x180, R3, 0xf8, !PT ;  /* 0x0000018008037812 */ /* 0x000fe200078ef803 */
[----:B------:R-:W-:Y:S01]  /*12b20*/  IMAD.SHL.U32 R5, R5, 0x20, RZ ;  /* 0x0000002005057824 */ /* 0x000fe200078e00ff */
[----:B------:R-:W-:Y:S02]  /*12b30*/  LOP3.LUT R4, R4, 0x600, RZ, 0xc0, !PT ;  /* 0x0000060004047812 */ /* 0x000fe400078ec0ff */
[----:B------:R-:W-:-:S02]  /*12b40*/  LOP3.LUT R0, R3, 0x30, R0, 0x78, !PT ;  /* 0x0000003003007812 */ /* 0x000fc400078e7800 */
[----:B------:R-:W-:Y:S02]  /*12b50*/  LOP3.LUT R3, R2, 0x40, RZ, 0xc0, !PT ;  /* 0x0000004002037812 */ /* 0x000fe400078ec0ff */
[----:B------:R-:W-:Y:S02]  /*12b60*/  LOP3.LUT R5, R5, 0x60, RZ, 0xc0, !PT ;  /* 0x0000006005057812 */ /* 0x000fe400078ec0ff */
[----:B------:R-:W-:Y:S02]  /*12b70*/  IADD3 R0, R0, R3, R4 ;  /* 0x0000000300007210 */ /* 0x000fe40007ffe004 */
[----:B------:R-:W2:Y:S01]  /*12b80*/  LDC.64 R2, c[0x0][0x2e0] ;  /* 0x0000b800ff027b82 */ /* 0x000ea20000000a00 */
[----:B-1----:R-:W-:Y:S02]  /*12b90*/  SHF.R.S32.HI R4, RZ, 0x1f, R6 ;  /* 0x0000001fff047819 */ /* 0x002fe40000011406 */
[----:B------:R-:W-:-:S03]  /*12ba0*/  LEA.HI R5, R10, R5, RZ, 0x1e ;  /* 0x000000050a057211 */ /* 0x000fc600078ff0ff */
[----:B--2---:R-:W-:-:S04]  /*12bb0*/  IMAD R4, R4, R2, RZ ;  /* 0x0000000204047224 */ /* 0x004fc800078e02ff */
[C---:B------:R-:W-:Y:S02]  /*12bc0*/  IMAD R4, R6.reuse, R3, R4 ;  /* 0x0000000306047224 */ /* 0x040fe400078e0204 */
[----:B------:R-:W-:Y:S01]  /*12bd0*/  IMAD.WIDE.U32 R2, R6, R2, UR4 ;  /* 0x0000000406027e25 */ /* 0x000fe2000f8e0002 */
[----:B------:R-:W-:Y:S01]  /*12be0*/  ULDC.64 UR4, c[0x0][0x2d0] ;  /* 0x0000b40000047ab9 */ /* 0x000fe20000000a00 */
[----:B------:R-:W1:Y:S02]  /*12bf0*/  @P0 LDC R6, c[0x0][0x450] ;  /* 0x00011400ff060b82 */ /* 0x000e640000000800 */
[----:B------:R-:W-:Y:S02]  /*12c00*/  IMAD.IADD R3, R3, 0x1, R4 ;  /* 0x0000000103037824 */ /* 0x000fe400078e0204 */
[----:B------:R-:W2:Y:S02]  /*12c10*/  S2R R4, SR_CTAID.X ;  /* 0x0000000000047919 */ /* 0x000ea40000002500 */
[----:B--2---:R-:W-:-:S04]  /*12c20*/  IMAD R4, R4, 0x80, R5 ;  /* 0x0000008004047824 */ /* 0x004fc800078e0205 */
[----:B0-----:R-:W-:-:S04]  /*12c30*/  @P0 IMAD.HI.U32 R7, R4, R7, RZ ;  /* 0x0000000704070227 */ /* 0x001fc800078e00ff */
[----:B------:R-:W-:Y:S01]  /*12c40*/  IMAD.MOV.U32 R5, RZ, RZ, R4 ;  /* 0x000000ffff057224 */ /* 0x000fe200078e0004 */
        /* <DEDUP_REMOVED lines=20> */
[----:B------:R-:W-:-:S04]  /*12d90*/  ISETP.GE.AND P2, PT, R8, UR4, PT ;  /* 0x0000000408007c0c */ /* 0x000fc8000bf46270 */
[----:B------:R-:W-:Y:S01]  /*12da0*/  ISETP.GE.AND P1, PT, R2, UR4, PT ;  /* 0x0000000402007c0c */ /* 0x000fe2000bf26270 */
[----:B------:R-:W-:-:S03]  /*12db0*/  UMOV UR4, 0xffffffff ;  /* 0xffffffff00047882 */ /* 0x000fc60000000000 */
[----:B------:R-:W-:Y:S09]  /*12dc0*/  BRA.DIV UR4, `(.L_x_5182) ;  /* 0x00000032042c7947 */ /* 0x000ff2000b800000 */
[----:B------:R-:W0:Y:S01]  /*12dd0*/  S2R R6, SR_TID.X ;  /* 0x0000000000067919 */ /* 0x000e220000002100 */
[----:B------:R-:W-:Y:S02]  /*12de0*/  ULDC UR4, c[0x0][0x288] ;  /* 0x0000a20000047ab9 */ /* 0x000fe40000000800 */
[----:B------:R-:W-:Y:S01]  /*12df0*/  IMAD R3, R9, UR4, RZ ;  /* 0x0000000409037c24 */ /* 0x000fe2000f8e02ff */
[----:B------:R-:W1:Y:S01]  /*12e00*/  SHFL.IDX PT, R7, R5, RZ, 0x1c1f ;  /* 0x001c1fff05077589 */ /* 0x000e6200000e0000 */
[----:B0-----:R-:W-:-:S03]  /*12e10*/  LOP3.LUT R10, R6, 0x7f, RZ, 0xc0, !PT ;  /* 0x0000007f060a7812 */ /* 0x001fc600078ec0ff */
[----:B------:R-:W0:Y:S01]  /*12e20*/  SHFL.IDX PT, R6, R4, RZ, 0x1c1f ;  /* 0x001c1fff04067589 */ /* 0x000e2200000e0000 */
[----:B------:R-:W-:-:S04]  /*12e30*/  LEA.HI R2, R10, UR41, RZ, 0x1e ;  /* 0x000000290a027c11 */ /* 0x000fc8000f8ff0ff */
[----:B------:R-:W-:-:S13]  /*12e40*/  ISETP.GE.AND P4, PT, R2, R3, PT ;  /* 0x000000030200720c */ /* 0x000fda0003f86270 */
[----:B-1----:R-:W-:Y:S01]  /*12e50*/  @!P4 IADD3 R7, P3, R8, R7, RZ ;  /* 0x000000070807c210 */ /* 0x002fe20007f7e0ff */
[----:B------:R-:W-:-:S04]  /*12e60*/  @!P4 VIADD R9, R0, UR40 ;  /* 0x000000280009cc36 */ /* 0x000fc80008000000 */
[----:B0-----:R-:W-:-:S05]  /*12e70*/  @!P4 IMAD.X R6, RZ, RZ, R6, P3 ;  /* 0x000000ffff06c224 */ /* 0x001fca00018e0606 */
[----:B------:R-:W-:-:S04]  /*12e80*/  @!P4 LOP3.LUT R7, R7, R6, RZ, 0x3c, !PT ;  /* 0x000000060707c212 */ /* 0x000fc800078e3cff */
[----:B------:R-:W-:-:S04]  /*12e90*/  @!P4 LOP3.LUT R6, R7, R6, RZ, 0x3c, !PT ;  /* 0x000000060706c212 */ /* 0x000fc800078e3cff */
[----:B------:R-:W-:-:S05]  /*12ea0*/  @!P4 LOP3.LUT R7, R7, R6, RZ, 0x3c, !PT ;  /* 0x000000060707c212 */ /* 0x000fca00078e3cff */
[----:B------:R-:W-:Y:S01]  /*12eb0*/  @!PT LDS RZ, [RZ] ;  /* 0x00000000fffff984 */ /* 0x000fe20000000800 */
[----:B------:R-:W-:Y:S04]  /*12ec0*/  @!P4 LDGSTS.E.BYPASS.LTC128B.128 [R9+0x1e200], desc[UR38][R6.64], !P2 ;  /* 0x1e2000000609cfae */ /* 0x000fe8000d101d66 */
[----:B------:R-:W-:Y:S04]  /*12ed0*/  @!P4 LDGSTS.E.BYPASS.LTC128B.128 [R9+0x20200], desc[UR38][R6.64+0x40], !P0 ;  /* 0x202000400609cfae */ /* 0x000fe8000c101d66 */
[----:B------:R0:W-:Y:S02]  /*12ee0*/  @!P4 LDGSTS.E.BYPASS.LTC128B.128 [R9+0x22200], desc[UR38][R6.64+0x80], !P1 ;  /* 0x222000800609cfae */ /* 0x0001e4000c901d66 */
[----:B0-----:R-:W-:-:S02]  /*12ef0*/  VIADD R6, R2, 0x20 ;  /* 0x0000002002067836 */ /* 0x001fc40000000000 */
[----:B------:R-:W0:Y:S03]  /*12f00*/  SHFL.IDX PT, R7, R5, 0x1, 0x1c1f ;  /* 0x003c1f0005077f89 */ /* 0x000e2600000e0000 */
[----:B------:R-:W-:Y:S02]  /*12f10*/  ISETP.GE.AND P3, PT, R6, R3, PT ;  /* 0x000000030600720c */ /* 0x000fe40003f66270 */
        /* <DEDUP_REMOVED lines=8> */
[----:B------:R-:W-:Y:S04]  /*12fa0*/  @!P3 LDGSTS.E.BYPASS.LTC128B.128 [R9+0x20a00], desc[UR38][R6.64+0x40], !P0 ;  /* 0x20a000400609bfae */ /* 0x000fe8000c101d66 */
[----:B------:R0:W-:Y:S02]  /*12fb0*/  @!P3 LDGSTS.E.BYPASS.LTC128B.128 [R9+0x22a00], desc[UR38][R6.64+0x80], !P1 ;  /* 0x22a000800609bfae */ /* 0x0001e4000c901d66 */
[----:B0-----:R-:W-:-:S02]  /*12fc0*/  VIADD R6, R2, 0x40 ;  /* 0x0000004002067836 */ /* 0x001fc40000000000 */
[----:B------:R-:W0:Y:S03]  /*12fd0*/  SHFL.IDX PT, R7, R5, 0x2, 0x1c1f ;  /* 0x005c1f0005077f89 */ /* 0x000e2600000e0000 */
[----:B------:R-:W-:Y:S01]  /*12fe0*/  ISETP.GE.AND P3, PT, R6, R3, PT ;  /* 0x000000030600720c */ /* 0x000fe20003f66270 */
[----:B------:R-:W-:Y:S04]  /*12ff0*/  SHFL.IDX PT, R5, R5, 0x3, 0x1c1f ;  /* 0x007c1f0005057f89 */ /* 0x000fe800000e0000 */
[----:B------:R-:W1:Y:S04]  /*13000*/  SHFL.IDX PT, R6, R4, 0x2, 0x1c1f ;  /* 0x005c1f0004067f89 */ /* 0x000e6800000e0000 */
[----:B------:R-:W2:Y:S04]  /*13010*/  SHFL.IDX PT, R4, R4, 0x3, 0x1c1f ;  /* 0x007c1f0004047f89 */ /* 0x000ea800000e0000 */
[----:B------:R-:W-:Y:S01]  /*13020*/  @!P3 VIADD R21, R0, UR40 ;  /* 0x000000280015bc36 */ /* 0x000fe20008000000 */
        /* <DEDUP_REMOVED lines=8> */
.L_x_5242:
        /* <DEDUP_REMOVED lines=13> */
.L_x_5184:
[----:B------:R-:W-:Y:S05]  /*13180*/  BSYNC B0 ;  /* 0x0000000000007941 */ /* 0x000fea0003800000 */
.L_x_5183:
[----:B------:R-:W-:Y:S01]  /*13190*/  NOP ;  /* 0x0000000000007918 */ /* 0x000fe20000000000 */
[----:B------:R-:W-:Y:S01]  /*131a0*/  SYNCS.ARRIVE.TRANS64.RED.A0T1 RZ, [UR40+0x33400], RZ ;  /* 0x033400ffffff79a7 */ /* 0x000fe20008200428 */
[----:B------:R-:W-:Y:S01]  /*131b0*/  IMAD.MOV.U32 R0, RZ, RZ, 0x1 ;  /* 0x00000001ff007424 */ /* 0x000fe200078e00ff */
[----:B------:R-:W-:Y:S04]  /*131c0*/  ARRIVES.LDGSTSBAR.64.TRANSCNT [UR40+0x33400] ;  /* 0x03340000ff0079b0 */ /* 0x000fe80008000aa8 */
[----:B------:R-:W-:Y:S01]  /*131d0*/  SHF.L.U32 R0, R0, 0x1f, RZ ;  /* 0x0000001f00007819 */ /* 0x000fe200000006ff */
[----:B------:R-:W-:Y:S01]  /*131e0*/  NOP ;  /* 0x0000000000007918 */ /* 0x000fe20000000000 */
[----:B--2---:R-:W2:Y:S01]  /*131f0*/  LDL R3, [R1+0x8] ;  /* 0x0000080001037983 */ /* 0x004ea20000100800 */
[----:B------:R-:W-:Y:S01]  /*13200*/  SYNCS.ARRIVE.TRANS64.A1T0 RZ, [UR40+0x33400], RZ ;  /* 0x033400ffffff79a7 */ /* 0x000fe20008100028 */
[----:B------:R-:W-:Y:S01]  /*13210*/  VIADD R2, R19, 0xfffffffe ;  /* 0xfffffffe13027836 */ /* 0x000fe20000000000 */
[----:B------:R-:W3:Y:S04]  /*13220*/  SYNCS.PHASECHK.TRANS64.TRYWAIT P0, [UR40+0x33420], R0 ;  /* 0x03342000ff0075a7 */ /* 0x000ee80008000168 */
[----:B--2---:R-:W-:Y:S01]  /*13230*/  ISETP.GE.AND P1, PT, R2, R3, PT ;  /* 0x000000030200720c */ /* 0x004fe20003f26270 */
[----:B---3--:R-:W-:-:S12]  /*13240*/  @!P0 BRA `(.L_x_5185) ;  /* 0x0000003000788947 */ /* 0x008fd80003800000 */
.L_x_5243:
[----:B--2---:R-:W-:-:S05]  /*13250*/  IMAD.MOV.U32 R0, RZ, RZ, 0x1 ;  /* 0x00000001ff007424 */ /* 0x004fca00078e00ff */
[----:B------:R2:W-:Y:S01]  /*13260*/  STL [R1], R0 ;  /* 0x0000000001007387 */ /* 0x0005e20000100800 */
[----:B------:R-:W-:Y:S05]  /*13270*/  @!P1 BRA `(.L_x_5186) ;  /* 0x0000001400d49947 */ /* 0x000fea0003800000 */
[----:B------:R-:W3:Y:S01]  /*13280*/  LDL R3, [R1+0x18] ;  /* 0x0000180001037983 */ /* 0x000ee20000100800 */
[----:B--2---:R-:W-:Y:S02]  /*13290*/  IMAD.MOV.U32 R0, RZ, RZ, 0x1 ;  /* 0x00000001ff007424 */ /* 0x004fe400078e00ff */
[----:B------:R-:W-:Y:S01]  /*132a0*/  IMAD.MOV.U32 R8, RZ, RZ, RZ ;  /* 0x000000ffff087224 */ /* 0x000fe200078e00ff */
[C---:B---3--:R-:W-:Y:S02]  /*132b0*/  LOP3.LUT R4, R3.reuse, 0x1, RZ, 0xfc, !PT ;  /* 0x0000000103047812 */ /* 0x048fe400078efcff */
[----:B------:R-:W-:-:S03]  /*132c0*/  LOP3.LUT R3, R3, 0x2, RZ, 0xfc, !PT ;  /* 0x0000000203037812 */ /* 0x000fc600078efcff */
[----:B------:R2:W-:Y:S04]  /*132d0*/  STL [R1+0x20], R4 ;  /* 0x0000200401007387 */ /* 0x0005e80000100800 */
[----:B------:R2:W-:Y:S02]  /*132e0*/  STL [R1+0x1c], R3 ;  /* 0x00001c0301007387 */ /* 0x0005e40000100800 */
.L_x_5207:
[----:B--2---:R-:W2:Y:S01]  /*132f0*/  LDL R3, [R1+0x10] ;  /* 0x0000100001037983 */ /* 0x004ea20000100800 */
[----:B------:R-:W-:Y:S01]  /*13300*/  VIADD R12, R8, 0x1 ;  /* 0x00000001080c7836 */ /* 0x000fe20000000000 */
[----:B------:R-:W-:Y:S04]  /*13310*/  BSSY B0, `(.L_x_5187) ;  /* 0x00000a0000007945 */ /* 0x000fe80003800000 */
[----:B------:R-:W-:-:S04]  /*13320*/  ISETP.NE.AND P0, PT, R12, 0x2, PT ;  /* 0x000000020c00780c */ /* 0x000fc80003f05270 */
[----:B------:R-:W-:Y:S02]  /*13330*/  SEL R12, R12, RZ, P0 ;  /* 0x000000ff0c0c7207 */ /* 0x000fe40000000000 */
[----:B--2---:R-:W-:Y:S02]  /*13340*/  ISETP.NE.AND P1, PT, R3, RZ, PT ;  /* 0x000000ff0300720c */ /* 0x004fe40003f25270 */
[----:B------:R-:W-:-:S04]  /*13350*/  SEL R3, RZ, 0x1, P0 ;  /* 0x00000001ff037807 */ /* 0x000fc80000000000 */
[----:B-----5:R-:W-:-:S05]  /*13360*/  LOP3.LUT R10, R0, R3, RZ, 0x3c, !PT ;  /* 0x00000003000a7212 */ /* 0x020fca00078e3cff */
[----:B------:R2:W-:Y:S02]  /*13370*/  STL [R1], R10 ;  /* 0x0000000a01007387 */ /* 0x0005e40000100800 */
[----:B------:R-:W-:Y:S05]  /*13380*/  @!P1 BRA `(.L_x_5188) ;  /* 0x0000000800609947 */ /* 0x000fea0003800000 */
[----:B------:R-:W3:Y:S01]  /*13390*/  LDL R4, [R1+0x14] ;  /* 0x0000140001047983 */ /* 0x000ee20000100800 */
[----:B------:R-:W-:Y:S01]  /*133a0*/  IMAD.MOV.U32 R3, RZ, RZ, R2 ;  /* 0x000000ffff037224 */ /* 0x000fe200078e0002 */
[----:B---3--:R-:W-:-:S13]  /*133b0*/  ISETP.NE.AND P1, PT, R4, RZ, PT ;  /* 0x000000ff0400720c */ /* 0x008fda0003f25270 */
[----:B------:R-:W-:Y:S05]  /*133c0*/  @!P1 BRA `(.L_x_5189) ;  /* 0x0000000000509947 */ /* 0x000fea0003800000 */
[----:B------:R-:W3:Y:S01]  /*133d0*/  LDL R9, [R1+0xc] ;  /* 0x00000c0001097983 */ /* 0x000ee20000100800 */
[----:B01----:R-:W0:Y:S01]  /*133e0*/  LDC R6, c[0x0][0x43c] ;  /* 0x00010f00ff067b82 */ /* 0x003e220000000800 */
        /* <DEDUP_REMOVED lines=11> */
[----:B---3--:R-:W-:-:S04]  /*134a0*/  IMAD R9, R9, UR4, RZ ;  /* 0x0000000409097c24 */ /* 0x008fc8000f8e02ff */
[C---:B----4-:R-:W-:Y:S02]  /*134b0*/  IMAD R9, R11.reuse, UR5, R9 ;  /* 0x000000050b097c24 */ /* 0x050fe4000f8e0209 */
[----:B------:R-:W-:-:S04]  /*134c0*/  IMAD.WIDE.U32 R4, R11, UR4, R4 ;  /* 0x000000040b047c25 */ /* 0x000fc8000f8e0004 */
[----:B------:R-:W-:Y:S01]  /*134d0*/  IMAD.IADD R9, R9, 0x1, R5 ;  /* 0x0000000109097824 */ /* 0x000fe200078e0205 */
[----:B0-----:R-:W-:-:S04]  /*134e0*/  LEA R6, P0, R4, R6, 0x2 ;  /* 0x0000000604067211 */ /* 0x001fc800078010ff */
[----:B------:R-:W-:-:S05]  /*134f0*/  LEA.HI.X R7, R4, R7, R9, 0x2, P0 ;  /* 0x0000000704077211 */ /* 0x000fca00000f1409 */
[----:B------:R3:W5:Y:S04]  /*13500*/  LDG.E R16, desc[UR38][R6.64] ;  /* 0x0000002606107981 */ /* 0x000768000c1e1900 */
.L_x_5189:
[----:B01-3--:R-:W-:Y:S01]  /*13510*/  LEA R6, R12, UR40, 0x3 ;  /* 0x000000280c067c11 */ /* 0x00bfe2000f8e18ff */
[----:B------:R-:W0:Y:S01]  /*13520*/  S2R R4, SR_TID.X ;  /* 0x0000000000047919 */ /* 0x000e220000002100 */
[----:B------:R-:W-:-:S04]  /*13530*/  SHF.L.U32 R5, R10, 0x1f, RZ ;  /* 0x0000001f0a057819 */ /* 0x000fc800000006ff */
[----:B------:R-:W1:Y:S01]  /*13540*/  SYNCS.PHASECHK.TRANS64.TRYWAIT P0, [R6+URZ+0x33480], R5 ;  /* 0x03348005060075a7 */ /* 0x000e62000800017f */
[----:B0-----:R-:W-:-:S04]  /*13550*/  LOP3.LUT R4, R4, 0x7f, RZ, 0xc0, !PT ;  /* 0x0000007f04047812 */ /* 0x001fc800078ec0ff */
[----:B------:R-:W-:Y:S01]  /*13560*/  ISETP.NE.AND P1, PT, R4, RZ, PT ;  /* 0x000000ff0400720c */ /* 0x000fe20003f25270 */
[----:B-1----:R-:W-:-:S12]  /*13570*/  @!P0 BRA `(.L_x_5190) ;  /* 0x0000002c00c48947 */ /* 0x002fd80003800000 */
.L_x_5244:
        /* <DEDUP_REMOVED lines=9> */
.L_x_5192:
[----:B------:R-:W-:Y:S05]  /*13610*/  BSYNC B1 ;  /* 0x0000000000017941 */ /* 0x000fea0003800000 */
.L_x_5191:
        /* <DEDUP_REMOVED lines=16> */
.L_x_5193:
        /* <DEDUP_REMOVED lines=13> */
.L_x_5194:
        /* <DEDUP_REMOVED lines=15> */
.L_x_5195:
        /* <DEDUP_REMOVED lines=10> */
.L_x_5245:
[----:B------:R-:W-:Y:S01]  /*13980*/  BSSY B1, `(.L_x_5197) ;  /* 0x000000b000017945 */ /* 0x000fe20003800000 */
[----:B--2---:R-:W-:Y:S02]  /*13990*/  IMAD.MOV.U32 R10, RZ, RZ, 0x0 ;  /* 0x00000000ff0a7424 */ /* 0x004fe400078e00ff */
        /* <DEDUP_REMOVED lines=9> */
.L_x_5198:
[----:B------:R-:W-:Y:S05]  /*13a30*/  BSYNC B1 ;  /* 0x0000000000017941 */ /* 0x000fea0003800000 */
.L_x_5197:
        /* <DEDUP_REMOVED lines=12> */
.L_x_5199:
        /* <DEDUP_REMOVED lines=13> */
.L_x_5200:
        /* <DEDUP_REMOVED lines=13> */
.L_x_5201:
[----:B------:R-:W-:-:S13]  /*13ca0*/  @P0 ELECT P1, URZ, PT ;  /* 0x00000000003f082f */ /* 0x000fda0003820000 */
[----:B------:R-:W-:Y:S01]  /*13cb0*/  @P1 R2UR UR13, R16 ;  /* 0x00000000100d12ca */ /* 0x000fe200000e0000 */
[----:B------:R-:W-:Y:S01]  /*13cc0*/  UMOV UR12, UR36 ;  /* 0x00000024000c7c82 */ /* 0x000fe20008000000 */
[----:B------:R-:W-:-:S11]  /*13cd0*/  @P1 PLOP3.LUT P0, PT, P1, PT, PT, 0x8, 0x0 ;  /* 0x000000000000181c */ /* 0x000fd60000f0e170 */
[----:B------:R3:W-:Y:S01]  /*13ce0*/  UTMALDG.4D [UR8], [UR6], desc[UR14] ;  /* 0x00000e08060075b4 */ /* 0x0007e20008019000 */
[----:B------:R-:W-:Y:S01]  /*13cf0*/  PLOP3.LUT P1, PT, PT, PT, PT, 0x8, 0x0 ;  /* 0x000000000000781c */ /* 0x000fe20003f2e170 */
[----:B---3--:R-:W-:-:S12]  /*13d00*/  @P0 BRA.U.ANY `(.L_x_5201) ;  /* 0xfffffffd00e40947 */ /* 0x008fd8000393ffff */
.L_x_5188:
[----:B------:R-:W-:Y:S05]  /*13d10*/  BSYNC B0 ;  /* 0x0000000000007941 */ /* 0x000fea0003800000 */
.L_x_5187:
[----:B------:R-:W3:Y:S02]  /*13d20*/  LDL R3, [R1+0x20] ;  /* 0x0000200001037983 */ /* 0x000ee40000100800 */
[----:B---3--:R-:W-:-:S13]  /*13d30*/  ISETP.NE.AND P0, PT, R3, 0x3, PT ;  /* 0x000000030300780c */ /* 0x008fda0003f05270 */
[----:B------:R-:W-:Y:S05]  /*13d40*/  @!P0 BRA `(.L_x_5202) ;  /* 0x0000000000048947 */ /* 0x000fea0003800000 */
[----:B------:R-:W-:Y:S01]  /*13d50*/  BPT.TRAP 0x1 ;  /* 0x000000040000795c */ /* 0x000fe20000300000 */
.L_x_5202:
[----:B01----:R-:W3:Y:S01]  /*13d60*/  LDL R5, [R1+0x1c] ;  /* 0x00001c0001057983 */ /* 0x003ee20000100800 */
[----:B------:R-:W-:Y:S02]  /*13d70*/  LOP3.LUT R4, R0, 0x1, RZ, 0x3c, !PT ;  /* 0x0000000100047812 */ /* 0x000fe400078e3cff */
[----:B------:R-:W-:Y:S02]  /*13d80*/  LEA R3, R8, UR40, 0x3 ;  /* 0x0000002808037c11 */ /* 0x000fe4000f8e18ff */
[----:B------:R-:W-:-:S04]  /*13d90*/  SHF.L.U32 R4, R4, 0x1f, RZ ;  /* 0x0000001f04047819 */ /* 0x000fc800000006ff */
[----:B------:R-:W0:Y:S01]  /*13da0*/  SYNCS.PHASECHK.TRANS64.TRYWAIT P0, [R3+URZ+0x33470], R4 ;  /* 0x03347004030075a7 */ /* 0x000e22000800017f */
[----:B---3--:R-:W-:Y:S01]  /*13db0*/  ISETP.NE.AND P1, PT, R5, 0x3, PT ;  /* 0x000000030500780c */ /* 0x008fe20003f25270 */
[----:B0-----:R-:W-:-:S12]  /*13dc0*/  @!P0 BRA `(.L_x_5203) ;  /* 0x0000002400d88947 */ /* 0x001fd80003800000 */
.L_x_5246:
[----:B------:R-:W-:Y:S05]  /*13dd0*/  @!P1 BRA `(.L_x_5204) ;  /* 0x0000000000049947 */ /* 0x000fea0003800000 */
[----:B------:R-:W-:Y:S01]  /*13de0*/  BPT.TRAP 0x1 ;  /* 0x000000040000795c */ /* 0x000fe20000300000 */
.L_x_5204:
[----:B0-----:R-:W-:Y:S01]  /*13df0*/  SHF.L.U32 R4, R0, 0x1f, RZ ;  /* 0x0000001f00047819 */ /* 0x001fe200000006ff */
[----:B------:R-:W-:-:S03]  /*13e00*/  IMAD R0, R8, 0x7800, RZ ;  /* 0x0000780008007824 */ /* 0x000fc600078e02ff */
[----:B------:R-:W0:Y:S02]  /*13e10*/  SYNCS.PHASECHK.TRANS64.TRYWAIT P0, [R3+URZ+0x33460], R4 ;  /* 0x03346004030075a7 */ /* 0x000e24000800017f */
[----:B0-----:R-:W-:Y:S05]  /*13e20*/  @!P0 BRA `(.L_x_5205) ;  /* 0x0000002400d48947 */ /* 0x001fea0003800000 */
.L_x_5247:
[C---:B0-----:R-:W-:Y:S01]  /*13e30*/  LOP3.LUT R4, R0.reuse, R18, RZ, 0xfc, !PT ;  /* 0x0000001200047212 */ /* 0x041fe200078efcff */
[----:B------:R-:W-:Y:S05]  /*13e40*/  WARPSYNC.ALL ;  /* 0x0000000000007948 */ /* 0x000fea0003800000 */
[----:B------:R-:W0:Y:S01]  /*13e50*/  LDSM.16.MT88.4 R4, [R4+UR40+0xf200] ;  /* 0x00f200280404783b */ /* 0x000e220008004200 */
[----:B------:R-:W-:Y:S02]  /*13e60*/  IMAD.U32 R19, RZ, RZ, UR40 ;  /* 0x00000028ff137e24 */ /* 0x000fe4000f8e00ff */
[----:B------:R-:W-:Y:S02]  /*13e70*/  VIADD R15, R0, 0x2800 ;  /* 0x00002800000f7836 */ /* 0x000fe40000000000 */
[----:B------:R-:W-:-:S02]  /*13e80*/  VIADD R19, R19, 0x200 ;  /* 0x0000020013137836 */ /* 0x000fc40000000000 */
[C---:B------:R-:W-:Y:S02]  /*13e90*/  VIADD R13, R0.reuse, 0x800 ;  /* 0x00000800000d7836 */ /* 0x040fe40000000000 */
[C---:B------:R-:W-:Y:S02]  /*13ea0*/  VIADD R14, R0.reuse, 0x5000 ;  /* 0x00005000000e7836 */ /* 0x040fe40000000000 */
[C---:B------:R-:W-:Y:S02]  /*13eb0*/  VIADD R21, R0.reuse, 0x2000 ;  /* 0x0000200000157836 */ /* 0x040fe40000000000 */
[----:B------:R-:W-:Y:S01]  /*13ec0*/  VIADD R20, R0, 0x5800 ;  /* 0x0000580000147836 */ /* 0x000fe20000000000 */
[C-C-:B0-----:R-:W-:Y:S02]  /*13ed0*/  PRMT R8, R4.reuse, 0x6420, R5.reuse ;  /* 0x0000642004087816 */ /* 0x141fe40000000005 */
[----:B------:R-:W-:Y:S02]  /*13ee0*/  PRMT R9, R4, 0x7531, R5 ;  /* 0x0000753104097816 */ /* 0x000fe40000000005 */
[----:B------:R-:W-:-:S02]  /*13ef0*/  LOP3.LUT R4, R0, R17, RZ, 0xfc, !PT ;  /* 0x0000001100047212 */ /* 0x000fc400078efcff */
[C-C-:B--2---:R-:W-:Y:S02]  /*13f00*/  PRMT R10, R6.reuse, 0x6420, R7.reuse ;  /* 0x00006420060a7816 */ /* 0x144fe40000000007 */
        /* <DEDUP_REMOVED lines=157> */
.L_x_5206:
        /* <DEDUP_REMOVED lines=15> */
.L_x_5186:
[----:B------:R-:W-:-:S07]  /*149d0*/  IMAD.MOV.U32 R12, RZ, RZ, RZ ;  /* 0x000000ffff0c7224 */ /* 0x000fce00078e00ff */
.L_x_5208:
[----:B------:R-:W2:Y:S02]  /*149e0*/  LDL R2, [R1+0x18] ;  /* 0x0000180001027983 */ /* 0x000ea40000100800 */
[----:B--2--5:R-:W-:-:S04]  /*149f0*/  LOP3.LUT R0, R2, 0x1, RZ, 0xfc, !PT ;  /* 0x0000000102007812 */ /* 0x024fc800078efcff */
[----:B------:R-:W-:-:S13]  /*14a00*/  ISETP.NE.AND P0, PT, R0, 0x3, PT ;  /* 0x000000030000780c */ /* 0x000fda0003f05270 */
[----:B------:R-:W-:Y:S05]  /*14a10*/  @!P0 BRA `(.L_x_5209) ;  /* 0x0000000000048947 */ /* 0x000fea0003800000 */
[----:B------:R-:W-:Y:S01]  /*14a20*/  BPT.TRAP 0x1 ;  /* 0x000000040000795c */ /* 0x000fe20000300000 */
.L_x_5209:
[----:B------:R-:W2:Y:S01]  /*14a30*/  LDL R0, [R1] ;  /* 0x0000000001007983 */ /* 0x000ea20000100800 */
[----:B------:R-:W-:Y:S01]  /*14a40*/  LOP3.LUT R2, R2, 0x2, RZ, 0xfc, !PT ;  /* 0x0000000202027812 */ /* 0x000fe200078efcff */
[----:B------:R-:W-:Y:S03]  /*14a50*/  BSSY B0, `(.L_x_5210) ;  /* 0x0000007000007945 */ /* 0x000fe60003800000 */
[----:B------:R-:W-:Y:S02]  /*14a60*/  ISETP.NE.AND P1, PT, R2, 0x3, PT ;  /* 0x000000030200780c */ /* 0x000fe40003f25270 */
[----:B--2---:R-:W-:Y:S02]  /*14a70*/  LOP3.LUT R3, R0, 0x1, RZ, 0x3c, !PT ;  /* 0x0000000100037812 */ /* 0x004fe400078e3cff */
[----:B------:R-:W-:Y:S02]  /*14a80*/  LEA R0, R12, UR40, 0x3 ;  /* 0x000000280c007c11 */ /* 0x000fe4000f8e18ff */
[----:B------:R-:W-:-:S04]  /*14a90*/  SHF.L.U32 R3, R3, 0x1f, RZ ;  /* 0x0000001f03037819 */ /* 0x000fc800000006ff */
[----:B------:R-:W2:Y:S02]  /*14aa0*/  SYNCS.PHASECHK.TRANS64.TRYWAIT P0, [R0+URZ+0x33470], R3 ;  /* 0x03347003000075a7 */ /* 0x000ea4000800017f */
[----:B--2---:R-:W-:Y:S05]  /*14ab0*/  @!P0 BRA `(.L_x_5211) ;  /* 0x0000001800c48947 */ /* 0x004fea0003800000 */
.L_x_5248:
[----:B------:R-:W-:Y:S05]  /*14ac0*/  BSYNC B0 ;  /* 0x0000000000007941 */ /* 0x000fea0003800000 */
.L_x_5210:
[----:B------:R-:W-:Y:S05]  /*14ad0*/  @!P1 BRA `(.L_x_5212) ;  /* 0x0000000000049947 */ /* 0x000fea0003800000 */
[----:B------:R-:W-:Y:S01]  /*14ae0*/  BPT.TRAP 0x1 ;  /* 0x000000040000795c */ /* 0x000fe20000300000 */
.L_x_5212:
[----:B------:R-:W2:Y:S02]  /*14af0*/  LDL R2, [R1] ;  /* 0x0000000001027983 */ /* 0x000ea40000100800 */
[----:B--2---:R-:W-:-:S04]  /*14b00*/  SHF.L.U32 R3, R2, 0x1f, RZ ;  /* 0x0000001f02037819 */ /* 0x004fc800000006ff */
[----:B------:R-:W2:Y:S02]  /*14b10*/  SYNCS.PHASECHK.TRANS64.TRYWAIT P0, [R0+URZ+0x33460], R3 ;  /* 0x03346003000075a7 */ /* 0x000ea4000800017f */
[----:B--2---:R-:W-:Y:S05]  /*14b20*/  @!P0 BRA `(.L_x_5213) ;  /* 0x0000001800bc8947 */ /* 0x004fea0003800000 */
.L_x_5249:
[----:B------:R-:W-:Y:S01]  /*14b30*/  IMAD R2, R12, 0x7800, RZ ;  /* 0x000078000c027824 */ /* 0x000fe200078e02ff */
[----:B------:R-:W-:Y:S05]  /*14b40*/  WARPSYNC.ALL ;  /* 0x0000000000007948 */ /* 0x000fea0003800000 */
[C---:B--2---:R-:W-:Y:S01]  /*14b50*/  LOP3.LUT R3, R2.reuse, R18, RZ, 0xfc, !PT ;  /* 0x0000001202037212 */ /* 0x044fe200078efcff */
[----:B------:R-:W-:Y:S02]  /*14b60*/  IMAD.U32 R19, RZ, RZ, UR40 ;  /* 0x00000028ff137e24 */ /* 0x000fe4000f8e00ff */
[----:B------:R-:W-:Y:S02]  /*14b70*/  VIADD R14, R2, 0x2800 ;  /* 0x00002800020e7836 */ /* 0x000fe40000000000 */
[----:B01----:R0:W1:Y:S01]  /*14b80*/  LDSM.16.MT88.4 R4, [R3+UR40+0xf200] ;  /* 0x00f200280304783b */ /* 0x0030620008004200 */
        /* <DEDUP_REMOVED lines=165> */
.L_x_5214:
        /* <DEDUP_REMOVED lines=15> */
.L_x_5167:
[----:B------:R-:W1:Y:S01]  /*156d0*/  S2R R5, SR_CgaCtaId ;  /* 0x0000000000057919 */ /* 0x000e620000008800 */
[----:B------:R-:W-:Y:S02]  /*156e0*/  MOV R4, 0x400 ;  /* 0x0000040000047802 */ /* 0x000fe40000000f00 */
[----:B------:R-:W-:Y:S02]  /*156f0*/  SHF.L.U32 R3, R3, 0x1f, RZ ;  /* 0x0000001f03037819 */ /* 0x000fe400000006ff */
[----:B-1----:R-:W-:-:S04]  /*15700*/  LEA R6, R5, R4, 0x18 ;  /* 0x0000000405067211 */ /* 0x002fc800078ec0ff */
[----:B------:R-:W1:Y:S02]  /*15710*/  SYNCS.PHASECHK.TRANS64.TRYWAIT P0, [R6+URZ+0x33420], R3 ;  /* 0x03342003060075a7 */ /* 0x000e64000800017f */
[----:B-1----:R-:W-:Y:S05]  /*15720*/  @!P0 BRA `(.L_x_5215) ;  /* 0x0000000c00d08947 */ /* 0x002fea0003800000 */
.L_x_5250:
        /* <DEDUP_REMOVED lines=13> */
.L_x_5216:
        /* <DEDUP_REMOVED lines=12> */
.L_x_5251:
[----:B------:R-:W1:Y:S02]  /*158c0*/  SYNCS.PHASECHK.TRANS64.TRYWAIT P1, [R5+URZ], R0 ;  /* 0x00000000050075a7 */ /* 0x000e64000802017f */
[----:B-1----:R-:W-:Y:S05]  /*158d0*/  @!P1 BRA `(.L_x_5218) ;  /* 0x0000000c008c9947 */ /* 0x002fea0003800000 */
.L_x_5252:
[----:B------:R-:W-:Y:S05]  /*158e0*/  @!P0 BRA `(.L_x_5219) ;  /* 0x0000000000048947 */ /* 0x000fea0003800000 */
[----:B------:R-:W-:Y:S01]  /*158f0*/  BPT.TRAP 0x1 ;  /* 0x000000040000795c */ /* 0x000fe20000300000 */
.L_x_5219:
[----:B-1----:R-:W-:-:S04]  /*15900*/  IMAD R5, R2, 0x8, R6 ;  /* 0x0000000802057824 */ /* 0x002fc800078e0206 */
[----:B------:R-:W1:Y:S02]  /*15910*/  SYNCS.PHASECHK.TRANS64.TRYWAIT P1, [R5+URZ+0x33460], R4 ;  /* 0x03346004050075a7 */ /* 0x000e64000802017f */
[----:B-1----:R-:W-:Y:S05]  /*15920*/  @!P1 BRA `(.L_x_5220) ;  /* 0x0000000c008c9947 */ /* 0x002fea0003800000 */
.L_x_5253:
[----:B------:R-:W-:Y:S05]  /*15930*/  @!P0 BRA `(.L_x_5221) ;  /* 0x0000000000048947 */ /* 0x000fea0003800000 */
[----:B------:R-:W-:Y:S01]  /*15940*/  BPT.TRAP 0x1 ;  /* 0x000000040000795c */ /* 0x000fe20000300000 */
.L_x_5221:
[----:B------:R-:W-:-:S04]  /*15950*/  IMAD R3, R3, 0x8, R6 ;  /* 0x0000000803037824 */ /* 0x000fc800078e0206 */
[----:B------:R-:W2:Y:S02]  /*15960*/  SYNCS.PHASECHK.TRANS64.TRYWAIT P1, [R3+URZ+0x33460], R0 ;  /* 0x03346000030075a7 */ /* 0x000ea4000802017f */
[----:B--2---:R-:W-:Y:S05]  /*15970*/  @!P1 BRA `(.L_x_5222) ;  /* 0x0000000c008c9947 */ /* 0x004fea0003800000 */
.L_x_5254:
[----:B------:R-:W-:Y:S05]  /*15980*/  @!P0 BRA `(.L_x_5223) ;  /* 0x0000000000048947 */ /* 0x000fea0003800000 */
[----:B------:R-:W-:Y:S01]  /*15990*/  BPT.TRAP 0x1 ;  /* 0x000000040000795c */ /* 0x000fe20000300000 */
.L_x_5223:
[----:B------:R-:W3:Y:S02]  /*159a0*/  SYNCS.PHASECHK.TRANS64.TRYWAIT P0, [R5+URZ+0x33480], R4 ;  /* 0x03348004050075a7 */ /* 0x000ee4000800017f */
[----:B---3--:R-:W-:Y:S05]  /*159b0*/  @!P0 BRA `(.L_x_5224) ;  /* 0x0000000c00908947 */ /* 0x008fea0003800000 */
.L_x_5225:
[----:B----4-:R4:W0:Y:S02]  /*159c0*/  SYNCS.PHASECHK.TRANS64.TRYWAIT P0, [R3+URZ+0x33480], R0 ;  /* 0x03348000030075a7 */ /* 0x010824000800017f */
[----:B0-----:R-:W-:Y:S05]  /*159d0*/  @!P0 NANOSLEEP.SYNCS 0x989680 ;  /* 0x009896800000895d */ /* 0x001fea0003900000 */
[----:B------:R-:W0:Y:S02]  /*159e0*/  @!P0 SYNCS.PHASECHK.TRANS64 P0, [R3+URZ+0x33480], R0 ;  /* 0x03348000030085a7 */ /* 0x000e24000800007f */
[----:B0-----:R-:W-:Y:S05]  /*159f0*/  @!P0 BRA `(.L_x_5225) ;  /* 0xfffffffc00f08947 */ /* 0x001fea000383ffff */
.L_x_5126:
[----:B------:R-:W-:Y:S05]  /*15a00*/  BSYNC B6 ;  /* 0x0000000000067941 */ /* 0x000fea0003800000 */
.L_x_5123:
[----:B------:R-:W-:Y:S05]  /*15a10*/  EXIT ;  /* 0x000000000000794d */ /* 0x000fea0003800000 */
.L_x_5130:
[----:B0-----:R-:W-:-:S04]  /*15a20*/  IMAD.U32 R3, RZ, RZ, UR40 ;  /* 0x00000028ff037e24 */ /* 0x001fc8000f8e00ff */
[----:B------:R0:W1:Y:S03]  /*15a30*/  SYNCS.PHASECHK.TRANS64.TRYWAIT P0, [R3+URZ+0x33400], R6 ;  /* 0x03340006030075a7 */ /* 0x000066000800017f */
[----:B-1----:R-:W-:Y:S05]  /*15a40*/  @!P0 NANOSLEEP.SYNCS 0x989680 ;  /* 0x009896800000895d */ /* 0x002fea0003900000 */
[----:B------:R-:W1:Y:S02]  /*15a50*/  @!P0 SYNCS.PHASECHK.TRANS64 P0, [R3+URZ+0x33400], R6 ;  /* 0x03340006030085a7 */ /* 0x000e64000800007f */
[----:B-1----:R-:W-:Y:S05]  /*15a60*/  @!P0 BRA `(.L_x_5130) ;  /* 0xfffffffc00ec8947 */ /* 0x002fea000383ffff */
[----:B------:R-:W-:Y:S05]  /*15a70*/  BRA `(.L_x_5226) ;  /* 0xfffffebc00407947 */ /* 0x000fea000383ffff */
.L_x_5134:
[----:B--2---:R-:W-:-:S04]  /*15a80*/  IMAD.U32 R5, RZ, RZ, UR40 ;  /* 0x00000028ff057e24 */ /* 0x004fc8000f8e00ff */
[----:B------:R2:W3:Y:S03]  /*15a90*/  SYNCS.PHASECHK.TRANS64.TRYWAIT P2, [R5+URZ+0x33430], R6 ;  /* 0x03343006050075a7 */ /* 0x0004e6000804017f */
[----:B---3--:R-:W-:Y:S05]  /*15aa0*/  @!P2 NANOSLEEP.SYNCS 0x989680 ;  /* 0x009896800000a95d */ /* 0x008fea0003900000 */
[----:B------:R-:W3:Y:S02]  /*15ab0*/  @!P2 SYNCS.PHASECHK.TRANS64 P2, [R5+URZ+0x33430], R6 ;  /* 0x033430060500a5a7 */ /* 0x000ee4000804007f */
[----:B---3--:R-:W-:Y:S05]  /*15ac0*/  @!P2 BRA `(.L_x_5134) ;  /* 0xfffffffc00eca947 */ /* 0x008fea000383ffff */
[----:B------:R-:W-:Y:S05]  /*15ad0*/  BRA `(.L_x_5133) ;  /* 0xfffffebc005c7947 */ /* 0x000fea000383ffff */
.L_x_5139:
[----:B-1----:R-:W-:-:S04]  /*15ae0*/  IMAD.U32 R15, RZ, RZ, UR6 ;  /* 0x00000006ff0f7e24 */ /* 0x002fc8000f8e00ff */
[----:B------:R1:W2:Y:S03]  /*15af0*/  SYNCS.PHASECHK.TRANS64.TRYWAIT P3, [R15+URZ+0x33430], R14 ;  /* 0x0334300e0f0075a7 */ /* 0x0002a6000806017f */
[----:B--2---:R-:W-:Y:S05]  /*15b00*/  @!P3 NANOSLEEP.SYNCS 0x989680 ;  /* 0x009896800000b95d */ /* 0x004fea0003900000 */
[----:B------:R-:W2:Y:S02]  /*15b10*/  @!P3 SYNCS.PHASECHK.TRANS64 P3, [R15+URZ+0x33430], R14 ;  /* 0x0334300e0f00b5a7 */ /* 0x000ea4000806007f */
[----:B--2---:R-:W-:Y:S05]  /*15b20*/  @!P3 BRA `(.L_x_5139) ;  /* 0xfffffffc00ecb947 */ /* 0x004fea000383ffff */
[----:B------:R-:W-:Y:S05]  /*15b30*/  BRA `(.L_x_5136) ;  /* 0xffffff0000307947 */ /* 0x000fea000383ffff */
.L_x_5143:
[----:B-1----:R-:W-:-:S04]  /*15b40*/  IMAD.U32 R14, RZ, RZ, UR6 ;  /* 0x00000006ff0e7e24 */ /* 0x002fc8000f8e00ff */
[----:B------:R1:W2:Y:S03]  /*15b50*/  SYNCS.PHASECHK.TRANS64.TRYWAIT P3, [R14+URZ+0x33450], R13 ;  /* 0x0334500d0e0075a7 */ /* 0x0002a6000806017f */
[----:B--2---:R-:W-:Y:S05]  /*15b60*/  @!P3 NANOSLEEP.SYNCS 0x989680 ;  /* 0x009896800000b95d */ /* 0x004fea0003900000 */
[----:B------:R-:W2:Y:S02]  /*15b70*/  @!P3 SYNCS.PHASECHK.TRANS64 P3, [R14+URZ+0x33450], R13 ;  /* 0x0334500d0e00b5a7 */ /* 0x000ea4000806007f */
[----:B--2---:R-:W-:Y:S05]  /*15b80*/  @!P3 BRA `(.L_x_5143) ;  /* 0xfffffffc00ecb947 */ /* 0x004fea000383ffff */
[----:B------:R-:W-:Y:S05]  /*15b90*/  BRA `(.L_x_5140) ;  /* 0xffffff0c00407947 */ /* 0x000fea000383ffff */
.L_x_5150:
[----:B-1----:R-:W-:-:S04]  /*15ba0*/  IMAD.U32 R13, RZ, RZ, UR6 ;  /* 0x00000006ff0d7e24 */ /* 0x002fc8000f8e00ff */
[----:B------:R1:W2:Y:S03]  /*15bb0*/  SYNCS.PHASECHK.TRANS64.TRYWAIT P2, [R13+URZ+0x33430], R12 ;  /* 0x0334300c0d0075a7 */ /* 0x0002a6000804017f */
[----:B--2---:R-:W-:Y:S05]  /*15bc0*/  @!P2 NANOSLEEP.SYNCS 0x989680 ;  /* 0x009896800000a95d */ /* 0x004fea0003900000 */
[----:B------:R-:W2:Y:S02]  /*15bd0*/  @!P2 SYNCS.PHASECHK.TRANS64 P2, [R13+URZ+0x33430], R12 ;  /* 0x0334300c0d00a5a7 */ /* 0x000ea4000804007f */
[----:B--2---:R-:W-:Y:S05]  /*15be0*/  @!P2 BRA `(.L_x_5150) ;  /* 0xfffffffc00eca947 */ /* 0x004fea000383ffff */
[----:B------:R-:W-:Y:S05]  /*15bf0*/  BRA `(.L_x_5147) ;  /* 0xffffff4400007947 */ /* 0x000fea000383ffff */
.L_x_5154:
[----:B-1----:R-:W-:-:S04]  /*15c00*/  IMAD.U32 R13, RZ, RZ, UR6 ;  /* 0x00000006ff0d7e24 */ /* 0x002fc8000f8e00ff */
[----:B------:R1:W3:Y:S03]  /*15c10*/  SYNCS.PHASECHK.TRANS64.TRYWAIT P2, [R13+URZ+0x33450], R10 ;  /* 0x0334500a0d0075a7 */ /* 0x0002e6000804017f */
[----:B---3--:R-:W-:Y:S05]  /*15c20*/  @!P2 NANOSLEEP.SYNCS 0x989680 ;  /* 0x009896800000a95d */ /* 0x008fea0003900000 */
[----:B------:R-:W3:Y:S02]  /*15c30*/  @!P2 SYNCS.PHASECHK.TRANS64 P2, [R13+URZ+0x33450], R10 ;  /* 0x0334500a0d00a5a7 */ /* 0x000ee4000804007f */
[----:B---3--:R-:W-:Y:S05]  /*15c40*/  @!P2 BRA `(.L_x_5154) ;  /* 0xfffffffc00eca947 */ /* 0x008fea000383ffff */
[----:B------:R-:W-:Y:S05]  /*15c50*/  BRA `(.L_x_5151) ;  /* 0xffffff5000007947 */ /* 0x000fea000383ffff */
.L_x_5160:
[----:B-1----:R-:W-:-:S04]  /*15c60*/  IMAD.U32 R3, RZ, RZ, UR5 ;  /* 0x00000005ff037e24 */ /* 0x002fc8000f8e00ff */
[----:B------:R1:W2:Y:S03]  /*15c70*/  SYNCS.PHASECHK.TRANS64.TRYWAIT P0, [R3+URZ+0x33450], R4 ;  /* 0x03345004030075a7 */ /* 0x0002a6000800017f */
[----:B--2---:R-:W-:Y:S05]  /*15c80*/  @!P0 NANOSLEEP.SYNCS 0x989680 ;  /* 0x009896800000895d */ /* 0x004fea0003900000 */
[----:B------:R-:W2:Y:S02]  /*15c90*/  @!P0 SYNCS.PHASECHK.TRANS64 P0, [R3+URZ+0x33450], R4 ;  /* 0x03345004030085a7 */ /* 0x000ea4000800007f */
[----:B--2---:R-:W-:Y:S05]  /*15ca0*/  @!P0 BRA `(.L_x_5160) ;  /* 0xfffffffc00ec8947 */ /* 0x004fea000383ffff */
[----:B------:R-:W-:Y:S05]  /*15cb0*/  BRA `(.L_x_5159) ;  /* 0xffffff7800b87947 */ /* 0x000fea000383ffff */
.L_x_5173:
[----:B------:R-:W-:Y:S02]  /*15cc0*/  IMAD.MOV.U32 R13, RZ, RZ, R6 ;  /* 0x000000ffff0d7224 */ /* 0x000fe400078e0006 */
[----:B------:R-:W-:Y:S02]  /*15cd0*/  IMAD.MOV.U32 R12, RZ, RZ, RZ ;  /* 0x000000ffff0c7224 */ /* 0x000fe400078e00ff */
[----:B------:R-:W-:Y:S02]  /*15ce0*/  IMAD.MOV.U32 R11, RZ, RZ, 0x1f ;  /* 0x0000001fff0b7424 */ /* 0x000fe400078e00ff */
[----:B------:R-:W-:-:S07]  /*15cf0*/  IMAD.MOV.U32 R15, RZ, RZ, -0x1 ;  /* 0xffffffffff0f7424 */ /* 0x000fce00078e00ff */
[----:B0-----:R-:W-:Y:S05]  /*15d00*/  WARPSYNC.COLLECTIVE R15, `(.L_x_5227) ;  /* 0x000000000f087348 */ /* 0x001fea0003c00000 */
[----:B------:R1:W2:Y:S02]  /*15d10*/  SHFL.IDX P6, R14, R13, R12, R11 ;  /* 0x0000000c0d0e7389 */ /* 0x0002a400000c000b */
[----:B012---:R-:W-:Y:S01]  /*15d20*/  ENDCOLLECTIVE ;  /* 0x000000000000791b */ /* 0x007fe20003800000 */
.L_x_5227:
[----:B------:R-:W-:Y:S05]  /*15d30*/  BRA `(.L_x_5228) ;  /* 0xffffffc400247947 */ /* 0x000fea000383ffff */
.L_x_5175:
[----:B------:R-:W-:Y:S01]  /*15d40*/  BSSY B0, `(.L_x_5229) ;  /* 0x0000006000007945 */ /* 0x000fe20003800000 */
[----:B------:R-:W-:-:S07]  /*15d50*/  IMAD.MOV.U32 R15, RZ, RZ, -0x1 ;  /* 0xffffffffff0f7424 */ /* 0x000fce00078e00ff */
[----:B-1----:R-:W-:Y:S05]  /*15d60*/  WARPSYNC.COLLECTIVE R15, `(.L_x_5230) ;  /* 0x000000000f0c7348 */ /* 0x002fea0003c00000 */
[----:B------:R-:W-:Y:S02]  /*15d70*/  ELECT P6, UR62, PT ;  /* 0x00000000003e782f */ /* 0x000fe400038c0000 */
[----:B------:R-:W-:Y:S01]  /*15d80*/  MOV R14, UR62 ;  /* 0x0000003e000e7c02 */ /* 0x000fe20008000f00 */
[----:B-1----:R-:W-:Y:S10]  /*15d90*/  ENDCOLLECTIVE ;  /* 0x000000000000791b */ /* 0x002ff40003800000 */
.L_x_5230:
[----:B------:R-:W-:Y:S05]  /*15da0*/  BSYNC B0 ;  /* 0x0000000000007941 */ /* 0x000fea0003800000 */
.L_x_5229:
[----:B------:R-:W-:Y:S05]  /*15db0*/  BRA `(.L_x_5231) ;  /* 0xffffffc400287947 */ /* 0x000fea000383ffff */
.L_x_5177:
[----:B0-----:R-:W-:-:S04]  /*15dc0*/  IMAD.U32 R3, RZ, RZ, UR40 ;  /* 0x00000028ff037e24 */ /* 0x001fc8000f8e00ff */
[----:B------:R0:W2:Y:S03]  /*15dd0*/  SYNCS.PHASECHK.TRANS64.TRYWAIT P0, [R3+URZ+0x33480], R2 ;  /* 0x03348002030075a7 */ /* 0x0000a6000800017f */
[----:B--2---:R-:W-:Y:S05]  /*15de0*/  @!P0 NANOSLEEP.SYNCS 0x989680 ;  /* 0x009896800000895d */ /* 0x004fea0003900000 */
[----:B------:R-:W2:Y:S02]  /*15df0*/  @!P0 SYNCS.PHASECHK.TRANS64 P0, [R3+URZ+0x33480], R2 ;  /* 0x03348002030085a7 */ /* 0x000ea4000800007f */
[----:B--2---:R-:W-:Y:S05]  /*15e00*/  @!P0 BRA `(.L_x_5177) ;  /* 0xfffffffc00ec8947 */ /* 0x004fea000383ffff */
[----:B------:R-:W-:Y:S05]  /*15e10*/  BRA `(.L_x_5232) ;  /* 0xffffffc400747947 */ /* 0x000fea000383ffff */
.L_x_5179:
[----:B0-----:R-:W-:-:S04]  /*15e20*/  IMAD.U32 R3, RZ, RZ, UR40 ;  /* 0x00000028ff037e24 */ /* 0x001fc8000f8e00ff */
[----:B------:R0:W2:Y:S03]  /*15e30*/  SYNCS.PHASECHK.TRANS64.TRYWAIT P0, [R3+URZ+0x33440], R2 ;  /* 0x03344002030075a7 */ /* 0x0000a6000800017f */
[----:B--2---:R-:W-:Y:S05]  /*15e40*/  @!P0 NANOSLEEP.SYNCS 0x989680 ;  /* 0x009896800000895d */ /* 0x004fea0003900000 */
[----:B------:R-:W2:Y:S02]  /*15e50*/  @!P0 SYNCS.PHASECHK.TRANS64 P0, [R3+URZ+0x33440], R2 ;  /* 0x03344002030085a7 */ /* 0x000ea4000800007f */
[----:B--2---:R-:W-:Y:S05]  /*15e60*/  @!P0 BRA `(.L_x_5179) ;  /* 0xfffffffc00ec8947 */ /* 0x004fea000383ffff */
[----:B------:R-:W-:Y:S05]  /*15e70*/  BRA `(.L_x_5233) ;  /* 0xffffffc400e87947 */ /* 0x000fea000383ffff */
.L_x_5182:
[----:B------:R-:W-:Y:S01]  /*15e80*/  IMAD.MOV.U32 R13, RZ, RZ, R4 ;  /* 0x000000ffff0d7224 */ /* 0x000fe200078e0004 */
[----:B------:R-:W-:Y:S01]  /*15e90*/  LEA.HI R2, R10, UR41, RZ, 0x1e ;  /* 0x000000290a027c11 */ /* 0x000fe2000f8ff0ff */
[----:B------:R-:W-:Y:S02]  /*15ea0*/  IMAD.MOV.U32 R12, RZ, RZ, RZ ;  /* 0x000000ffff0c7224 */ /* 0x000fe400078e00ff */
[----:B------:R-:W-:Y:S02]  /*15eb0*/  IMAD.MOV.U32 R11, RZ, RZ, 0x1c1f ;  /* 0x00001c1fff0b7424 */ /* 0x000fe400078e00ff */
[----:B------:R-:W-:Y:S02]  /*15ec0*/  IMAD.MOV.U32 R15, RZ, RZ, -0x1 ;  /* 0xffffffffff0f7424 */ /* 0x000fe400078e00ff */
[----:B------:R-:W-:-:S07]  /*15ed0*/  VIADD R10, R2, 0x20 ;  /* 0x00000020020a7836 */ /* 0x000fce0000000000 */
[----:B------:R-:W-:Y:S05]  /*15ee0*/  WARPSYNC.COLLECTIVE R15, `(.L_x_5234) ;  /* 0x000000000f087348 */ /* 0x000fea0003c00000 */
[----:B------:R0:W1:Y:S02]  /*15ef0*/  SHFL.IDX P6, R14, R13, R12, R11 ;  /* 0x0000000c0d0e7389 */ /* 0x00006400000c000b */
[----:B01----:R-:W-:Y:S01]  /*15f00*/  ENDCOLLECTIVE ;  /* 0x000000000000791b */ /* 0x003fe20003800000 */
.L_x_5234:
[----:B------:R-:W-:Y:S02]  /*15f10*/  IMAD.MOV.U32 R13, RZ, RZ, R5 ;  /* 0x000000ffff0d7224 */ /* 0x000fe400078e0005 */
[----:B------:R-:W-:-:S07]  /*15f20*/  IMAD.MOV.U32 R6, RZ, RZ, R14 ;  /* 0x000000ffff067224 */ /* 0x000fce00078e000e */
[----:B------:R-:W-:Y:S05]  /*15f30*/  WARPSYNC.COLLECTIVE R15, `(.L_x_5235) ;  /* 0x000000000f087348 */ /* 0x000fea0003c00000 */
[----:B------:R0:W1:Y:S02]  /*15f40*/  SHFL.IDX P6, R14, R13, R12, R11 ;  /* 0x0000000c0d0e7389 */ /* 0x00006400000c000b */
[----:B01----:R-:W-:Y:S01]  /*15f50*/  ENDCOLLECTIVE ;  /* 0x000000000000791b */ /* 0x003fe20003800000 */
.L_x_5235:
        /* <DEDUP_REMOVED lines=10> */
.L_x_5236:
        /* <DEDUP_REMOVED lines=17> */
.L_x_5237:
[----:B------:R-:W-:Y:S02]  /*16110*/  @!P3 VIADD R9, R0, UR40 ;  /* 0x000000280009bc36 */ /* 0x000fe40008000000 */
[----:B------:R-:W-:Y:S02]  /*16120*/  IMAD.MOV.U32 R13, RZ, RZ, R4 ;  /* 0x000000ffff0d7224 */ /* 0x000fe400078e0004 */
[----:B------:R-:W-:Y:S02]  /*16130*/  IMAD.MOV.U32 R12, RZ, RZ, 0x2 ;  /* 0x00000002ff0c7424 */ /* 0x000fe400078e00ff */
[----:B------:R-:W-:-:S07]  /*16140*/  IMAD.MOV.U32 R7, RZ, RZ, R14 ;  /* 0x000000ffff077224 */ /* 0x000fce00078e000e */
[----:B------:R-:W-:Y:S05]  /*16150*/  WARPSYNC.COLLECTIVE R15, `(.L_x_5238) ;  /* 0x000000000f087348 */ /* 0x000fea0003c00000 */
[----:B------:R0:W1:Y:S02]  /*16160*/  SHFL.IDX P6, R14, R13, R12, R11 ;  /* 0x0000000c0d0e7389 */ /* 0x00006400000c000b */
[----:B01----:R-:W-:Y:S01]  /*16170*/  ENDCOLLECTIVE ;  /* 0x000000000000791b */ /* 0x003fe20003800000 */
.L_x_5238:
        /* <DEDUP_REMOVED lines=18> */
.L_x_5239:
[----:B------:R-:W-:Y:S02]  /*162a0*/  @!P3 VIADD R21, R0, UR40 ;  /* 0x000000280015bc36 */ /* 0x000fe40008000000 */
[----:B------:R-:W-:Y:S02]  /*162b0*/  IMAD.MOV.U32 R13, RZ, RZ, R4 ;  /* 0x000000ffff0d7224 */ /* 0x000fe400078e0004 */
[----:B------:R-:W-:Y:S02]  /*162c0*/  IMAD.MOV.U32 R12, RZ, RZ, 0x3 ;  /* 0x00000003ff0c7424 */ /* 0x000fe400078e00ff */
[----:B------:R-:W-:-:S07]  /*162d0*/  IMAD.MOV.U32 R7, RZ, RZ, R14 ;  /* 0x000000ffff077224 */ /* 0x000fce00078e000e */
[----:B------:R-:W-:Y:S05]  /*162e0*/  WARPSYNC.COLLECTIVE R15, `(.L_x_5240) ;  /* 0x000000000f087348 */ /* 0x000fea0003c00000 */
[----:B------:R0:W1:Y:S02]  /*162f0*/  SHFL.IDX P6, R14, R13, R12, R11 ;  /* 0x0000000c0d0e7389 */ /* 0x00006400000c000b */
[----:B01----:R-:W-:Y:S01]  /*16300*/  ENDCOLLECTIVE ;  /* 0x000000000000791b */ /* 0x003fe20003800000 */
.L_x_5240:
        /* <DEDUP_REMOVED lines=10> */
.L_x_5241:
[----:B------:R-:W-:Y:S01]  /*163b0*/  @!PT LDS RZ, [RZ] ;  /* 0x00000000fffff984 */ /* 0x000fe20000000800 */
[----:B------:R-:W-:Y:S01]  /*163c0*/  @!PT LDS RZ, [RZ] ;  /* 0x00000000fffff984 */ /* 0x000fe20000000800 */
[----:B------:R-:W-:Y:S01]  /*163d0*/  @!PT LDS RZ, [RZ] ;  /* 0x00000000fffff984 */ /* 0x000fe20000000800 */
[----:B------:R0:W-:Y:S04]  /*163e0*/  @!P3 LDGSTS.E.BYPASS.LTC128B.128 [R21+0x1f200], desc[UR38][R6.64], !P2 ;  /* 0x1f2000000615bfae */ /* 0x0001e8000d101d66 */
[----:B------:R0:W-:Y:S04]  /*163f0*/  @!P3 LDGSTS.E.BYPASS.LTC128B.128 [R21+0x21200], desc[UR38][R6.64+0x40], !P0 ;  /* 0x212000400615bfae */ /* 0x0001e8000c101d66 */
[----:B------:R0:W-:Y:S01]  /*16400*/  @!P3 LDGSTS.E.BYPASS.LTC128B.128 [R21+0x23200], desc[UR38][R6.64+0x80], !P1 ;  /* 0x232000800615bfae */ /* 0x0001e2000c901d66 */
[----:B------:R-:W-:Y:S01]  /*16410*/  IMAD.MOV.U32 R5, RZ, RZ, R14 ;  /* 0x000000ffff057224 */ /* 0x000fe200078e000e */
[----:B------:R-:W-:Y:S06]  /*16420*/  BRA `(.L_x_5242) ;  /* 0xffffffcc00207947 */ /* 0x000fec000383ffff */
.L_x_5185:
[----:B--2---:R-:W-:-:S04]  /*16430*/  IMAD.U32 R3, RZ, RZ, UR40 ;  /* 0x00000028ff037e24 */ /* 0x004fc8000f8e00ff */
[----:B------:R2:W3:Y:S03]  /*16440*/  SYNCS.PHASECHK.TRANS64.TRYWAIT P0, [R3+URZ+0x33420], R0 ;  /* 0x03342000030075a7 */ /* 0x0004e6000800017f */
[----:B---3--:R-:W-:Y:S05]  /*16450*/  @!P0 NANOSLEEP.SYNCS 0x989680 ;  /* 0x009896800000895d */ /* 0x008fea0003900000 */
[----:B------:R-:W3:Y:S02]  /*16460*/  @!P0 SYNCS.PHASECHK.TRANS64 P0, [R3+URZ+0x33420], R0 ;  /* 0x03342000030085a7 */ /* 0x000ee4000800007f */
[----:B---3--:R-:W-:Y:S05]  /*16470*/  @!P0 BRA `(.L_x_5185) ;  /* 0xfffffffc00ec8947 */ /* 0x008fea000383ffff */
[----:B------:R-:W-:Y:S05]  /*16480*/  BRA `(.L_x_5243) ;  /* 0xffffffcc00707947 */ /* 0x000fea000383ffff */
.L_x_5190:
[----:B0-----:R0:W1:Y:S02]  /*16490*/  SYNCS.PHASECHK.TRANS64.TRYWAIT P0, [R6+URZ+0x33480], R5 ;  /* 0x03348005060075a7 */ /* 0x001064000800017f */
[----:B-1----:R-:W-:Y:S05]  /*164a0*/  @!P0 NANOSLEEP.SYNCS 0x989680 ;  /* 0x009896800000895d */ /* 0x002fea0003900000 */
[----:B------:R-:W1:Y:S02]  /*164b0*/  @!P0 SYNCS.PHASECHK.TRANS64 P0, [R6+URZ+0x33480], R5 ;  /* 0x03348005060085a7 */ /* 0x000e64000800007f */
[----:B-1----:R-:W-:Y:S05]  /*164c0*/  @!P0 BRA `(.L_x_5190) ;  /* 0xfffffffc00f08947 */ /* 0x002fea000383ffff */
[----:B------:R-:W-:Y:S05]  /*164d0*/  BRA `(.L_x_5244) ;  /* 0xffffffd000287947 */ /* 0x000fea000383ffff */
.L_x_5196:
[----:B-1----:R1:W3:Y:S02]  /*164e0*/  SYNCS.PHASECHK.TRANS64.TRYWAIT P0, [R6+URZ+0x33440], R5 ;  /* 0x03344005060075a7 */ /* 0x0022e4000800017f */
[----:B---3--:R-:W-:Y:S05]  /*164f0*/  @!P0 NANOSLEEP.SYNCS 0x989680 ;  /* 0x009896800000895d */ /* 0x008fea0003900000 */
[----:B------:R-:W3:Y:S02]  /*16500*/  @!P0 SYNCS.PHASECHK.TRANS64 P0, [R6+URZ+0x33440], R5 ;  /* 0x03344005060085a7 */ /* 0x000ee4000800007f */
[----:B---3--:R-:W-:Y:S05]  /*16510*/  @!P0 BRA `(.L_x_5196) ;  /* 0xfffffffc00f08947 */ /* 0x008fea000383ffff */
[----:B------:R-:W-:Y:S05]  /*16520*/  BRA `(.L_x_5245) ;  /* 0xffffffd400147947 */ /* 0x000fea000383ffff */
.L_x_5203:
[----:B0-----:R0:W1:Y:S02]  /*16530*/  SYNCS.PHASECHK.TRANS64.TRYWAIT P0, [R3+URZ+0x33470], R4 ;  /* 0x03347004030075a7 */ /* 0x001064000800017f */
[----:B-1----:R-:W-:Y:S05]  /*16540*/  @!P0 NANOSLEEP.SYNCS 0x989680 ;  /* 0x009896800000895d */ /* 0x002fea0003900000 */
[----:B------:R-:W1:Y:S02]  /*16550*/  @!P0 SYNCS.PHASECHK.TRANS64 P0, [R3+URZ+0x33470], R4 ;  /* 0x03347004030085a7 */ /* 0x000e64000800007f */
[----:B-1----:R-:W-:Y:S05]  /*16560*/  @!P0 BRA `(.L_x_5203) ;  /* 0xfffffffc00f08947 */ /* 0x002fea000383ffff */
[----:B------:R-:W-:Y:S05]  /*16570*/  BRA `(.L_x_5246) ;  /* 0xffffffd800147947 */ /* 0x000fea000383ffff */
.L_x_5205:
[----:B0-----:R0:W1:Y:S02]  /*16580*/  SYNCS.PHASECHK.TRANS64.TRYWAIT P0, [R3+URZ+0x33460], R4 ;  /* 0x03346004030075a7 */ /* 0x001064000800017f */
[----:B-1----:R-:W-:Y:S05]  /*16590*/  @!P0 NANOSLEEP.SYNCS 0x989680 ;  /* 0x009896800000895d */ /* 0x002fea0003900000 */
[----:B------:R-:W1:Y:S02]  /*165a0*/  @!P0 SYNCS.PHASECHK.TRANS64 P0, [R3+URZ+0x33460], R4 ;  /* 0x03346004030085a7 */ /* 0x000e64000800007f */
[----:B-1----:R-:W-:Y:S05]  /*165b0*/  @!P0 BRA `(.L_x_5205) ;  /* 0xfffffffc00f08947 */ /* 0x002fea000383ffff */
[----:B------:R-:W-:Y:S05]  /*165c0*/  BRA `(.L_x_5247) ;  /* 0xffffffd800187947 */ /* 0x000fea000383ffff */
.L_x_5211:
[----:B--2---:R2:W3:Y:S02]  /*165d0*/  SYNCS.PHASECHK.TRANS64.TRYWAIT P0, [R0+URZ+0x33470], R3 ;  /* 0x03347003000075a7 */ /* 0x0044e4000800017f */
[----:B---3--:R-:W-:Y:S05]  /*165e0*/  @!P0 NANOSLEEP.SYNCS 0x989680 ;  /* 0x009896800000895d */ /* 0x008fea0003900000 */
[----:B------:R-:W3:Y:S02]  /*165f0*/  @!P0 SYNCS.PHASECHK.TRANS64 P0, [R0+URZ+0x33470], R3 ;  /* 0x03347003000085a7 */ /* 0x000ee4000800007f */
[----:B---3--:R-:W-:Y:S05]  /*16600*/  @!P0 BRA `(.L_x_5211) ;  /* 0xfffffffc00f08947 */ /* 0x008fea000383ffff */
[----:B------:R-:W-:Y:S05]  /*16610*/  BRA `(.L_x_5248) ;  /* 0xffffffe400287947 */ /* 0x000fea000383ffff */
.L_x_5213:
[----:B--2---:R2:W3:Y:S02]  /*16620*/  SYNCS.PHASECHK.TRANS64.TRYWAIT P0, [R0+URZ+0x33460], R3 ;  /* 0x03346003000075a7 */ /* 0x0044e4000800017f */
[----:B---3--:R-:W-:Y:S05]  /*16630*/  @!P0 NANOSLEEP.SYNCS 0x989680 ;  /* 0x009896800000895d */ /* 0x008fea0003900000 */
[----:B------:R-:W3:Y:S02]  /*16640*/  @!P0 SYNCS.PHASECHK.TRANS64 P0, [R0+URZ+0x33460], R3 ;  /* 0x03346003000085a7 */ /* 0x000ee4000800007f */
[----:B---3--:R-:W-:Y:S05]  /*16650*/  @!P0 BRA `(.L_x_5213) ;  /* 0xfffffffc00f08947 */ /* 0x008fea000383ffff */
[----:B------:R-:W-:Y:S05]  /*16660*/  BRA `(.L_x_5249) ;  /* 0xffffffe400307947 */ /* 0x000fea000383ffff */
.L_x_5215:
[----:B-1----:R1:W2:Y:S02]  /*16670*/  SYNCS.PHASECHK.TRANS64.TRYWAIT P0, [R6+URZ+0x33420], R3 ;  /* 0x03342003060075a7 */ /* 0x0022a4000800017f */
[----:B--2---:R-:W-:Y:S05]  /*16680*/  @!P0 NANOSLEEP.SYNCS 0x989680 ;  /* 0x009896800000895d */ /* 0x004fea0003900000 */
[----:B------:R-:W2:Y:S02]  /*16690*/  @!P0 SYNCS.PHASECHK.TRANS64 P0, [R6+URZ+0x33420], R3 ;  /* 0x03342003060085a7 */ /* 0x000ea4000800007f */
[----:B--2---:R-:W-:Y:S05]  /*166a0*/  @!P0 BRA `(.L_x_5215) ;  /* 0xfffffffc00f08947 */ /* 0x004fea000383ffff */
[----:B------:R-:W-:Y:S05]  /*166b0*/  BRA `(.L_x_5250) ;  /* 0xfffffff0001c7947 */ /* 0x000fea000383ffff */
.L_x_5217:
[----:B0-----:R0:W1:Y:S02]  /*166c0*/  SYNCS.PHASECHK.TRANS64.TRYWAIT P1, [R7+URZ], R4 ;  /* 0x00000004070075a7 */ /* 0x001064000802017f */
[----:B-1----:R-:W-:Y:S05]  /*166d0*/  @!P1 NANOSLEEP.SYNCS 0x989680 ;  /* 0x009896800000995d */ /* 0x002fea0003900000 */
[----:B------:R-:W1:Y:S02]  /*166e0*/  @!P1 SYNCS.PHASECHK.TRANS64 P1, [R7+URZ], R4 ;  /* 0x00000004070095a7 */ /* 0x000e64000802007f */
[----:B-1----:R-:W-:Y:S05]  /*166f0*/  @!P1 BRA `(.L_x_5217) ;  /* 0xfffffffc00f09947 */ /* 0x002fea000383ffff */
[----:B------:R-:W-:Y:S05]  /*16700*/  BRA `(.L_x_5251) ;  /* 0xfffffff0006c7947 */ /* 0x000fea000383ffff */
.L_x_5218:
[----:B-1----:R1:W2:Y:S02]  /*16710*/  SYNCS.PHASECHK.TRANS64.TRYWAIT P1, [R5+URZ], R0 ;  /* 0x00000000050075a7 */ /* 0x0022a4000802017f */
[----:B--2---:R-:W-:Y:S05]  /*16720*/  @!P1 NANOSLEEP.SYNCS 0x989680 ;  /* 0x009896800000995d */ /* 0x004fea0003900000 */
[----:B------:R-:W2:Y:S02]  /*16730*/  @!P1 SYNCS.PHASECHK.TRANS64 P1, [R5+URZ], R0 ;  /* 0x00000000050095a7 */ /* 0x000ea4000802007f */
[----:B--2---:R-:W-:Y:S05]  /*16740*/  @!P1 BRA `(.L_x_5218) ;  /* 0xfffffffc00f09947 */ /* 0x004fea000383ffff */
[----:B------:R-:W-:Y:S05]  /*16750*/  BRA `(.L_x_5252) ;  /* 0xfffffff000607947 */ /* 0x000fea000383ffff */
.L_x_5220:
[----:B-1----:R1:W2:Y:S02]  /*16760*/  SYNCS.PHASECHK.TRANS64.TRYWAIT P1, [R5+URZ+0x33460], R4 ;  /* 0x03346004050075a7 */ /* 0x0022a4000802017f */
[----:B--2---:R-:W-:Y:S05]  /*16770*/  @!P1 NANOSLEEP.SYNCS 0x989680 ;  /* 0x009896800000995d */ /* 0x004fea0003900000 */
[----:B------:R-:W2:Y:S02]  /*16780*/  @!P1 SYNCS.PHASECHK.TRANS64 P1, [R5+URZ+0x33460], R4 ;  /* 0x03346004050095a7 */ /* 0x000ea4000802007f */
[----:B--2---:R-:W-:Y:S05]  /*16790*/  @!P1 BRA `(.L_x_5220) ;  /* 0xfffffffc00f09947 */ /* 0x004fea000383ffff */
[----:B------:R-:W-:Y:S05]  /*167a0*/  BRA `(.L_x_5253) ;  /* 0xfffffff000607947 */ /* 0x000fea000383ffff */
.L_x_5222:
[----:B--2---:R2:W3:Y:S02]  /*167b0*/  SYNCS.PHASECHK.TRANS64.TRYWAIT P1, [R3+URZ+0x33460], R0 ;  /* 0x03346000030075a7 */ /* 0x0044e4000802017f */
[----:B---3--:R-:W-:Y:S05]  /*167c0*/  @!P1 NANOSLEEP.SYNCS 0x989680 ;  /* 0x009896800000995d */ /* 0x008fea0003900000 */
[----:B------:R-:W3:Y:S02]  /*167d0*/  @!P1 SYNCS.PHASECHK.TRANS64 P1, [R3+URZ+0x33460], R0 ;  /* 0x03346000030095a7 */ /* 0x000ee4000802007f */
[----:B---3--:R-:W-:Y:S05]  /*167e0*/  @!P1 BRA `(.L_x_5222) ;  /* 0xfffffffc00f09947 */ /* 0x008fea000383ffff */
[----:B------:R-:W-:Y:S05]  /*167f0*/  BRA `(.L_x_5254) ;  /* 0xfffffff000607947 */ /* 0x000fea000383ffff */
.L_x_5224:
[----:B---3--:R3:W4:Y:S02]  /*16800*/  SYNCS.PHASECHK.TRANS64.TRYWAIT P0, [R5+URZ+0x33480], R4 ;  /* 0x03348004050075a7 */ /* 0x008724000800017f */
[----:B----4-:R-:W-:Y:S05]  /*16810*/  @!P0 NANOSLEEP.SYNCS 0x989680 ;  /* 0x009896800000895d */ /* 0x010fea0003900000 */
[----:B------:R-:W4:Y:S02]  /*16820*/  @!P0 SYNCS.PHASECHK.TRANS64 P0, [R5+URZ+0x33480], R4 ;  /* 0x03348004050085a7 */ /* 0x000f24000800007f */
[----:B----4-:R-:W-:Y:S05]  /*16830*/  @!P0 BRA `(.L_x_5224) ;  /* 0xfffffffc00f08947 */ /* 0x010fea000383ffff */
[----:B------:R-:W-:Y:S05]  /*16840*/  BRA `(.L_x_5225) ;  /* 0xfffffff0005c7947 */ /* 0x000fea000383ffff */
.L_x_5255:
        /* <DEDUP_REMOVED lines=11> */
.L_x_13353:


//--------------------- .text._ZN7cutlass13device_kernelIN5flash11enable_sm90INS1_16FlashAttnFwdSm90INS1_25CollectiveMainloopFwdSm90ILi2EN4cute5tupleIJNS5_1CILi1EEES8_S8_EEENS6_IJNS7_ILi128EEENS7_ILi160EEENS7_ILi192EEEEEELi192ENS_12float_e4m3_tEfNS_4arch4Sm90ELb1ELb0ELb1ELb1ELb0ELb0ELb0ELb1ELb1ELb1ELb1ELb0EEENS1_21CollectiveEpilogueFwdINS6_IJSA_SC_SB_EEES9_NS_10bfloat16_tESG_Li256ELb1ELb1ELb1ELb1EEENS1_36VarlenDynamicPersistentTileSchedulerILi128ELi160ELi256ELi128ELb1ELb1ELb1ELb1ELb1ELb1EEEEEEEEEvNT_6ParamsE --------------------------
	.section	.text._ZN7cutlass13device_kernelIN5flash11enable_sm90INS1_16FlashAttnFwdSm90INS1_25CollectiveMainloopFwdSm90ILi2EN4cute5tupleIJNS5_1CILi1EEES8_S8_EEENS6_IJNS7_ILi128EEENS7_ILi160EEENS7_ILi192EEEEEELi192ENS_12float_e4m3_tEfNS_4arch4Sm90ELb1ELb0ELb1ELb1ELb0ELb0ELb0ELb1ELb1ELb1ELb1ELb0EEENS1_21CollectiveEpilogueFwdINS6_IJSA_SC_SB_EEES9_NS_10bfloat16_tESG_Li256ELb1ELb1ELb1ELb1EEENS1_36VarlenDynamicPersistentTileSchedulerILi128ELi160ELi256ELi128ELb1ELb1ELb1ELb1ELb1ELb1EEEEEEEEEvNT_6ParamsE,"ax",@progbits
	.align	128
.text._ZN7cutlass13device_kernelIN5flash11enable_sm90INS1_16FlashAttnFwdSm90INS1_25CollectiveMainloopFwdSm90ILi2EN4cute5tupleIJNS5_1CILi1EEES8_S8_EEENS6_IJNS7_ILi128EEENS7_ILi160EEENS7_ILi192EEEEEELi192ENS_12float_e4m3_tEfNS_4arch4Sm90ELb1ELb0ELb1ELb1ELb0ELb0ELb0ELb1ELb1ELb1ELb1ELb0EEENS1_21CollectiveEpilogueFwdINS6_IJSA_SC_SB_EEES9_NS_10bfloat16_tESG_Li256ELb1ELb1ELb1ELb1EEENS1_36VarlenDynamicPersistentTileSchedulerILi128ELi160ELi256ELi128ELb1ELb1ELb1ELb1ELb1ELb1EEEEEEEEEvNT_6ParamsE:
        .type           _ZN7cutlass13device_kernelIN5flash11enable_sm90INS1_16FlashAttnFwdSm90INS1_25CollectiveMainloopFwdSm90ILi2EN4cute5tupleIJNS5_1CILi1EEES8_S8_EEENS6_IJNS7_ILi128EEENS7_ILi160EEENS7_ILi192EEEEEELi192ENS_12float_e4m3_tEfNS_4arch4Sm90ELb1ELb0ELb1ELb1ELb0ELb0ELb0ELb1ELb1ELb1ELb1ELb0EEENS1_21CollectiveEpilogueFwdINS6_IJSA_SC_SB_EEES9_NS_10bfloat16_tESG_Li256ELb1ELb1ELb1ELb1EEENS1_36VarlenDynamicPersistentTileSchedulerILi128ELi160ELi256ELi128ELb1ELb1ELb1ELb1ELb1ELb1EEEEEEEEEvNT_6ParamsE,@function
        .size           _ZN7cutlass13device_kernelIN5flash11enable_sm90INS1_16FlashAttnFwdSm90INS1_25CollectiveMainloopFwdSm90ILi2EN4cute5tupleIJNS5_1CILi1EEES8_S8_EEENS6_IJNS7_ILi128EEENS7_ILi160EEENS7_ILi192EEEEEELi192ENS_12float_e4m3_tEfNS_4arch4Sm90ELb1ELb0ELb1ELb1ELb0ELb0ELb0ELb1ELb1ELb1ELb1ELb0EEENS1_21CollectiveEpilogueFwdINS6_IJSA_SC_SB_EEES9_NS_10bfloat16_tESG_Li256ELb1ELb1ELb1ELb1EEENS1_36VarlenDynamicPersistentTileSchedulerILi128ELi160ELi256ELi128ELb1ELb1ELb1ELb1ELb1ELb1EEEEEEEEEvNT_6ParamsE,(.L_x_13354 - _ZN7cutlass13device_kernelIN5flash11enable_sm90INS1_16FlashAttnFwdSm90INS1_25CollectiveMainloopFwdSm90ILi2EN4cute5tupleIJNS5_1CILi1EEES8_S8_EEENS6_IJNS7_ILi128EEENS7_ILi160EEENS7_ILi192EEEEEELi192ENS_12float_e4m3_tEfNS_4arch4Sm90ELb1ELb0ELb1ELb1ELb0ELb0ELb0ELb1ELb1ELb1ELb1ELb0EEENS1_21CollectiveEpilogueFwdINS6_IJSA_SC_SB_EEES9_NS_10bfloat16_tESG_Li256ELb1ELb1ELb1ELb1EEENS1_36VarlenDynamicPersistentTileSchedulerILi128ELi160ELi256ELi128ELb1ELb1ELb1ELb1ELb1ELb1EEEEEEEEEvNT_6ParamsE)
        .other          _ZN7cutlass13device_kernelIN5flash11enable_sm90INS1_16FlashAttnFwdSm90INS1_25CollectiveMainloopFwdSm90ILi2EN4cute5tupleIJNS5_1CILi1EEES8_S8_EEENS6_IJNS7_ILi128EEENS7_ILi160EEENS7_ILi192EEEEEELi192ENS_12float_e4m3_tEfNS_4arch4Sm90ELb1ELb0ELb1ELb1ELb0ELb0ELb0ELb1ELb1ELb1ELb1ELb0EEENS1_21CollectiveEpilogueFwdINS6_IJSA_SC_SB_EEES9_NS_10bfloat16_tESG_Li256ELb1ELb1ELb1ELb1EEENS1_36VarlenDynamicPersistentTileSchedulerILi128ELi160ELi256ELi128ELb1ELb1ELb1ELb1ELb1ELb1EEEEEEEEEvNT_6ParamsE,@"STO_CUDA_ENTRY STV_DEFAULT"
_ZN7cutlass13device_kernelIN5flash11enable_sm90INS1_16FlashAttnFwdSm90INS1_25CollectiveMainloopFwdSm90ILi2EN4cute5tupleIJNS5_1CILi1EEES8_S8_EEENS6_IJNS7_ILi128EEENS7_ILi160EEENS7_ILi192EEEEEELi192ENS_12float_e4m3_tEfNS_4arch4Sm90ELb1ELb0ELb1ELb1ELb0ELb0ELb0ELb1ELb1ELb1ELb1ELb0EEENS1_21CollectiveEpilogueFwdINS6_IJSA_SC_SB_EEES9_NS_10bfloat16_tESG_Li256ELb1ELb1ELb1ELb1EEENS1_36VarlenDynamicPersistentTileSchedulerILi128ELi160ELi256ELi128ELb1ELb1ELb1ELb1ELb1ELb1EEEEEEEEEvNT_6ParamsE:
        /* <DEDUP_REMOVED lines=18> */
.L_x_5257:
[----:B------:R-:W-:Y:S05]  /*0120*/  BSYNC B0 ;  /* 0x0000000000007941 */ /* 0x000fea0003800000 */
.L_x_5256:
        /* <DEDUP_REMOVED lines=41> */
.L_x_5258:
        /* <DEDUP_REMOVED lines=22> */
.L_x_5259:
        /* <DEDUP_REMOVED lines=18> */
.L_x_5260:
        /* <DEDUP_REMOVED lines=22> */
.L_x_5261:
        /* <DEDUP_REMOVED lines=22> */
.L_x_5262:
[----:B------:R-:W-:Y:S01]  /*0900*/  PLOP3.LUT P0, PT, PT, PT, UP0, 0x80, 0x0 ;  /* 0x000000000000781c */ /* 0x000fe20003f0f008 */
[----:B------:R-:W-:Y:S01]  /*0910*/  UMOV UR38, 0x1 ;  /* 0x0000000100267882 */ /* 0x000fe20000000000 */
[----:B------:R-:W-:Y:S01]  /*0920*/  NOP ;  /* 0x0000000000007918 */ /* 0x000fe20000000000 */
[----:B------:R-:W-:Y:S01]  /*0930*/  USEL UR38, UR38, 0x2, !UP0 ;  /* 0x0000000226267887 */ /* 0x000fe2000c000000 */
[----:B------:R-:W-:Y:S01]  /*0940*/  ULDC.64 UR54, c[0x0][0x208] ;  /* 0x0000820000367ab9 */ /* 0x000fe20000000a00 */
[----:B012-4-:R-:W-:Y:S08]  /*0950*/  BAR.SYNC.DEFER_BLOCKING 0x0 ;  /* 0x0000000000007b1d */ /* 0x017ff00000010000 */
[----:B------:R-:W-:Y:S05]  /*0960*/  @!P0 BRA `(.L_x_5263) ;  /* 0x0000013000908947 */ /* 0x000fea0003800000 */
.L_x_5264:
        /* <DEDUP_REMOVED lines=39> */
[----:B------:R-:W-:Y:S02]  /*0be0*/  LEA.HI R7, R8, R237, RZ, 0x2 ;  /* 0x000000ed08077211 */ /* 0x000fe400078f10ff */
[----:B------:R-:W-:Y:S02]  /*0bf0*/  LOP3.LUT R5, R5, 0xfffffc00, RZ, 0xc0, !PT ;  /* 0xfffffc0005057812 */ /* 0x000fe400078ec0ff */
[--C-:B------:R-:W-:Y:S02]  /*0c00*/  SHF.R.S32.HI R9, RZ, 0x2, R7.reuse ;  /* 0x00000002ff097819 */ /* 0x100fe40000011407 */
[----:B------:R-:W-:Y:S01]  /*0c10*/  SHF.R.S32.HI R10, RZ, 0x1f, R7 ;  /* 0x0000001fff0a7819 */ /* 0x000fe20000011407 */
[----:B------:R-:W-:Y:S01]  /*0c20*/  IMAD R4, R4, 0x40, R5 ;  /* 0x0000004004047824 */ /* 0x000fe200078e0205 */
[----:B------:R-:W-:-:S02]  /*0c30*/  LOP3.LUT R3, R3, 0x1ffffffe, RZ, 0xc0, !PT ;  /* 0x1ffffffe03037812 */ /* 0x000fc400078ec0ff */
[----:B------:R-:W-:Y:S02]  /*0c40*/  LEA.HI R10, R10, R9, RZ, 0x3 ;  /* 0x000000090a0a7211 */ /* 0x000fe400078f18ff */
[----:B------:R-:W-:Y:S01]  /*0c50*/  LEA.HI R8, R8, R237, RZ, 0x5 ;  /* 0x000000ed08087211 */ /* 0x000fe200078f28ff */
[----:B------:R-:W-:Y:S01]  /*0c60*/  IMAD.IADD R3, R6, 0x1, -R3 ;  /* 0x0000000106037824 */ /* 0x000fe200078e0a03 */
[----:B------:R-:W-:Y:S02]  /*0c70*/  LOP3.LUT R10, R10, 0xfffffff8, RZ, 0xc0, !PT ;  /* 0xfffffff80a0a7812 */ /* 0x000fe400078ec0ff */
[----:B------:R-:W-:Y:S01]  /*0c80*/  LEA.HI R2, R2, R13, RZ, 0x1 ;  /* 0x0000000d02027211 */ /* 0x000fe200078f08ff */
[----:B------:R-:W-:Y:S01]  /*0c90*/  IMAD R3, R3, 0x8, R4 ;  /* 0x0000000803037824 */ /* 0x000fe200078e0204 */
[----:B------:R-:W-:Y:S01]  /*0ca0*/  SHF.R.S32.HI R8, RZ, 0x5, R8 ;  /* 0x00000005ff087819 */ /* 0x000fe20000011408 */
[----:B------:R-:W-:Y:S01]  /*0cb0*/  IMAD.IADD R9, R9, 0x1, -R10 ;  /* 0x0000000109097824 */ /* 0x000fe200078e0a0a */
[----:B------:R-:W-:-:S02]  /*0cc0*/  LOP3.LUT R2, R2, 0x3fffffe, RZ, 0xc0, !PT ;  /* 0x03fffffe02027812 */ /* 0x000fc400078ec0ff */
[-C--:B------:R-:W-:Y:S01]  /*0cd0*/  LEA.HI R11, R0, R12.reuse, RZ, 0x2 ;  /* 0x0000000c000b7211 */ /* 0x080fe200078f10ff */
[----:B------:R-:W-:Y:S01]  /*0ce0*/  IMAD R9, R8, 0x10, R9 ;  /* 0x0000001008097824 */ /* 0x000fe200078e0209 */
[----:B------:R0:W-:Y:S01]  /*0cf0*/  STL [R1+0x40], R3 ;  /* 0x0000400301007387 */ /* 0x0001e20000100800 */
[----:B------:R-:W-:Y:S01]  /*0d00*/  IMAD.IADD R2, R13, 0x1, -R2 ;  /* 0x000000010d027824 */ /* 0x000fe200078e0a02 */
[----:B------:R-:W-:Y:S02]  /*0d10*/  LOP3.LUT R11, R11, 0xfffffffc, RZ, 0xc0, !PT ;  /* 0xfffffffc0b0b7812 */ /* 0x000fe400078ec0ff */
[----:B------:R-:W-:Y:S02]  /*0d20*/  LOP3.LUT R6, R7, 0x7ffffffc, RZ, 0xc0, !PT ;  /* 0x7ffffffc07067812 */ /* 0x000fe400078ec0ff */
[----:B------:R-:W-:Y:S01]  /*0d30*/  LEA.HI R0, R0, R12, RZ, 0x3 ;  /* 0x0000000c00007211 */ /* 0x000fe200078f18ff */
[----:B------:R-:W-:Y:S02]  /*0d40*/  IMAD.IADD R11, R12, 0x1, -R11 ;  /* 0x000000010c0b7824 */ /* 0x000fe400078e0a0b */
[----:B------:R-:W-:Y:S01]  /*0d50*/  IMAD.IADD R6, R237, 0x1, -R6 ;  /* 0x00000001ed067824 */ /* 0x000fe200078e0a06 */
[----:B------:R-:W-:Y:S01]  /*0d60*/  LOP3.LUT R18, R0, 0xfffffff8, RZ, 0xc0, !PT ;  /* 0xfffffff800127812 */ /* 0x000fe200078ec0ff */
[----:B0-----:R-:W-:Y:S01]  /*0d70*/  IMAD R3, R2, 0x40, R9 ;  /* 0x0000004002037824 */ /* 0x001fe200078e0209 */
[----:B------:R-:W-:Y:S01]  /*0d80*/  LEA.HI R5, R11, R11, RZ, 0x1 ;  /* 0x0000000b0b057211 */ /* 0x000fe200078f08ff */
[----:B------:R-:W-:Y:S01]  /*0d90*/  IMAD.SHL.U32 R16, R6, 0x2, RZ ;  /* 0x0000000206107824 */ /* 0x000fe200078e00ff */
[----:B------:R-:W-:Y:S01]  /*0da0*/  SHF.R.S32.HI R236, RZ, 0x3, R0 ;  /* 0x00000003ffec7819 */ /* 0x000fe20000011400 */
[----:B------:R-:W-:Y:S01]  /*0db0*/  IMAD.IADD R18, R12, 0x1, -R18 ;  /* 0x000000010c127824 */ /* 0x000fe200078e0a12 */
[----:B------:R0:W-:Y:S01]  /*0dc0*/  STL [R1+0x3c], R3 ;  /* 0x00003c0301007387 */ /* 0x0001e20000100800 */
[C---:B------:R-:W-:Y:S01]  /*0dd0*/  VIADD R235, R16.reuse, 0x8 ;  /* 0x0000000810eb7836 */ /* 0x040fe20000000000 */
[----:B------:R-:W-:Y:S01]  /*0de0*/  LOP3.LUT R4, R5, 0x1ffffffe, RZ, 0xc0, !PT ;  /* 0x1ffffffe05047812 */ /* 0x000fe200078ec0ff */
[----:B------:R-:W-:-:S02]  /*0df0*/  VIADD R234, R16, 0x10 ;  /* 0x0000001010ea7836 */ /* 0x000fc40000000000 */
        /* <DEDUP_REMOVED lines=34> */
[----:B------:R-:W-:-:S02]  /*1020*/  VIADD R19, R16, 0x40 ;  /* 0x0000004010137836 */ /* 0x000fc40000000000 */
[----:B0-----:R-:W-:-:S07]  /*1030*/  IMAD R17, R4, 0x8, R3 ;  /* 0x0000000804117824 */ /* 0x001fce00078e0203 */
.L_x_5325:
[----:B------:R-:W-:Y:S01]  /*1040*/  ULDC.64 UR8, c[0x0][0xc88] ;  /* 0x0003220000087ab9 */ /* 0x000fe20000000a00 */
[----:B------:R-:W-:Y:S01]  /*1050*/  ULDC.64 UR10, c[0x0][0xa18] ;  /* 0x00028600000a7ab9 */ /* 0x000fe20000000a00 */
[----:B------:R-:W-:Y:S02]  /*1060*/  UIMAD.WIDE UR8, UR7, 0x4, UR8 ;  /* 0x00000004070878a5 */ /* 0x000fe4000f8e0208 */
[----:B------:R-:W-:Y:S02]  /*1070*/  UISETP.NE.U32.AND UP1, UPT, UR10, URZ, UPT ;  /* 0x0000003f0a00728c */ /* 0x000fe4000bf25070 */
[----:B------:R-:W-:Y:S02]  /*1080*/  ULOP3.LUT UR4, UR6, 0xff000000, URZ, 0xc0, !UPT ;  /* 0xff00000006047892 */ /* 0x000fe4000f8ec03f */
[----:B0-2---:R-:W-:Y:S01]  /*1090*/  IMAD.U32 R2, RZ, RZ, UR8 ;  /* 0x00000008ff027e24 */ /* 0x005fe2000f8e00ff */
[----:B------:R-:W-:Y:S01]  /*10a0*/  ULDC UR7, c[0x0][0x424] ;  /* 0x0001090000077ab9 */ /* 0x000fe20000000800 */
        /* <DEDUP_REMOVED lines=22> */
[----:B---3--:R-:W3:Y:S01]  /*1210*/  @P2 LDG.E R4, desc[UR54][R4.64] ;  /* 0x0000003604042981 */ /* 0x008ee2000c1e1900 */
        /* <DEDUP_REMOVED lines=14> */
[----:B-1--45:R-:W-:-:S14]  /*1300*/  @P2 BRA `(.L_x_5265) ;  /* 0x0000000000342947 */ /* 0x032fdc0003800000 */
        /* <DEDUP_REMOVED lines=13> */
.L_x_5265:
        /* <DEDUP_REMOVED lines=8> */
.L_x_5266:
        /* <DEDUP_REMOVED lines=13> */
.L_x_5267:
        /* <DEDUP_REMOVED lines=13> */
[----:B------:R-:W-:Y:S02]  /*1600*/  UIMAD.WIDE UR4, UR4, 0x66666667, URZ ;  /* 0x66666667040478a5 */ /* 0x000fe4000f8e023f */
[----:B------:R-:W-:-:S02]  /*1610*/  UIADD3 UR6, UR7, UR6, URZ ;  /* 0x0000000607067290 */ /* 0x000fc4000fffe03f */
[----:B------:R-:W-:Y:S02]  /*1620*/  USHF.R.U32.HI UR4, URZ, 0x1f, UR5 ;  /* 0x0000001f3f047899 */ /* 0x000fe40008011605 */
[----:B------:R-:W-:Y:S02]  /*1630*/  UIMAD.WIDE UR6, UR6, 0x66666667, URZ ;  /* 0x66666667060678a5 */ /* 0x000fe4000f8e023f */
[----:B------:R-:W-:Y:S02]  /*1640*/  ULEA.HI.SX32 UR4, UR5, UR4, 0x1a ;  /* 0x0000000405047291 */ /* 0x000fe4000f8fd23f */
[----:B------:R-:W-:-:S04]  /*1650*/  USHF.R.U32.HI UR6, URZ, 0x1f, UR7 ;  /* 0x0000001f3f067899 */ /* 0x000fc80008011607 */
[----:B------:R-:W-:-:S04]  /*1660*/  ULEA.HI.SX32 UR6, UR7, UR6, 0x1a ;  /* 0x0000000607067291 */ /* 0x000fc8000f8fd23f */
[----:B------:R-:W-:-:S04]  /*1670*/  UISETP.LT.AND UP0, UPT, UR4, UR6, UPT ;  /* 0x000000060400728c */ /* 0x000fc8000bf01270 */
[----:B------:R-:W-:-:S03]  /*1680*/  USEL UR9, UR4, UR6, UP0 ;  /* 0x0000000604097287 */ /* 0x000fc60008000000 */
[----:B------:R-:W-:Y:S01]  /*1690*/  UMOV UR4, URZ ;  /* 0x0000003f00047c82 */ /* 0x000fe20008000000 */
        /* <DEDUP_REMOVED lines=39> */
.L_x_5268:
        /* <DEDUP_REMOVED lines=24> */
[----:B------:R-:W-:Y:S01]  /*1a90*/  CS2R R60, SRZ ;  /* 0x00000000003c7805 */ /* 0x000fe2000001ff00 */
[----:B------:R-:W-:Y:S01]  /*1aa0*/  UISETP.GT.AND UP0, UPT, UR56, UR39, UPT ;  /* 0x000000273800728c */ /* 0x000fe2000bf04270 */
[----:B------:R-:W-:Y:S02]  /*1ab0*/  CS2R R128, SRZ ;  /* 0x0000000000807805 */ /* 0x000fe4000001ff00 */
[----:B------:R-:W-:Y:S01]  /*1ac0*/  CS2R R24, SRZ ;  /* 0x0000000000187805 */ /* 0x000fe2000001ff00 */
[----:B------:R-:W-:Y:S01]  /*1ad0*/  IMAD.MOV.U32 R143, RZ, RZ, RZ ;  /* 0x000000ffff8f7224 */ /* 0x000fe200078e00ff */
[----:B------:R-:W-:Y:S01]  /*1ae0*/  CS2R R20, SRZ ;  /* 0x0000000000147805 */ /* 0x000fe2000001ff00 */
[----:B------:R-:W-:Y:S01]  /*1af0*/  IMAD.MOV.U32 R145, RZ, RZ, RZ ;  /* 0x000000ffff917224 */ /* 0x000fe200078e00ff */
[----:B------:R-:W-:Y:S01]  /*1b00*/  PLOP3.LUT P1, PT, PT, PT, UP0, 0x80, 0x0 ;  /* 0x000000000000781c */ /* 0x000fe20003f2f008 */
        /* <DEDUP_REMOVED lines=77> */
.L_x_5270:
        /* <DEDUP_REMOVED lines=42> */
.L_x_5426:
[----:B------:R-:W-:Y:S05]  /*2280*/  @!P1 BRA `(.L_x_5272) ;  /* 0x0000000000049947 */ /* 0x000fea0003800000 */
[----:B------:R-:W-:Y:S01]  /*2290*/  BPT.TRAP 0x1 ;  /* 0x000000040000795c */ /* 0x000fe20000300000 */
.L_x_5272:
[----:B0-----:R-:W-:Y:S02]  /*22a0*/  IMAD.U32 R2, RZ, RZ, UR53 ;  /* 0x00000035ff027e24 */ /* 0x001fe4000f8e00ff */
[----:B------:R-:W-:-:S03]  /*22b0*/  IMAD.U32 R3, RZ, RZ, UR47 ;  /* 0x0000002fff037e24 */ /* 0x000fc6000f8e00ff */
[----:B------:R-:W-:Y:S02]  /*22c0*/  LEA R2, R2, UR41, 0x3 ;  /* 0x0000002902027c11 */ /* 0x000fe4000f8e18ff */
[----:B------:R-:W-:-:S04]  /*22d0*/  SHF.L.U32 R3, R3, 0x1f, RZ ;  /* 0x0000001f03037819 */ /* 0x000fc800000006ff */
[----:B------:R0:W1:Y:S01]  /*22e0*/  SYNCS.PHASECHK.TRANS64.TRYWAIT P2, [R2+URZ+0x33430], R3 ;  /* 0x03343003020075a7 */ /* 0x000062000804017f */
[----:B------:R-:W-:Y:S05]  /*22f0*/  @!P1 BRA `(.L_x_5273) ;  /* 0x0000000000049947 */ /* 0x000fea0003800000 */
[----:B------:R-:W-:Y:S01]  /*2300*/  BPT.TRAP 0x1 ;  /* 0x000000040000795c */ /* 0x000fe20000300000 */
.L_x_5273:
[----:B------:R-:W2:Y:S02]  /*2310*/  S2R R4, SR_TID.X ;  /* 0x0000000000047919 */ /* 0x000ea40000002100 */
[----:B--2---:R-:W-:Y:S01]  /*2320*/  LOP3.LUT P0, RZ, R4, 0x7f, RZ, 0xc0, !PT ;  /* 0x0000007f04ff7812 */ /* 0x004fe2000780c0ff */
[----:B-1----:R-:W-:-:S12]  /*2330*/  @P2 BRA `(.L_x_5274) ;  /* 0x0000000000082947 */ /* 0x002fd80003800000 */
[----:B------:R-:W1:Y:S02]  /*2340*/  SYNCS.PHASECHK.TRANS64.TRYWAIT P2, [R2+URZ+0x33430], R3 ;  /* 0x03343003020075a7 */ /* 0x000e64000804017f */
[----:B-1----:R-:W-:Y:S05]  /*2350*/  @!P2 BRA `(.L_x_5275) ;  /* 0x0000018800d0a947 */ /* 0x002fea0003800000 */
.L_x_5274:
        /* <DEDUP_REMOVED lines=10> */
[----:B------:R-:W-:Y:S01]  /*2400*/  CS2R R118, SRZ ;  /* 0x0000000000767805 */ /* 0x000fe2000001ff00 */
[----:B------:R-:W-:Y:S01]  /*2410*/  UMOV UR24, UR28 ;  /* 0x0000001c00187c82 */ /* 0x000fe20008000000 */
[----:B------:R-:W-:Y:S01]  /*2420*/  UMOV UR5, UR25 ;  /* 0x0000001900057c82 */ /* 0x000fe20008000000 */
[----:B------:R-:W-:Y:S01]  /*2430*/  ULOP3.LUT UR50, UR4, 0x10000, URZ, 0xfc, !UPT ;  /* 0x0001000004327892 */ /* 0x000fe2000f8efc3f */
[----:B------:R-:W-:-:S02]  /*2440*/  UMOV UR7, 0x80000020 ;  /* 0x8000002000077882 */ /* 0x000fc40000000000 */
[----:B------:R-:W-:Y:S01]  /*2450*/  UMOV UR4, UR24 ;  /* 0x0000001800047c82 */ /* 0x000fe20008000000 */
[----:B------:R-:W-:Y:S01]  /*2460*/  UIMAD UR32, UR53, 0x780, UR50 ;  /* 0x00000780352078a4 */ /* 0x000fe2000f8e0232 */
[----:B------:R-:W-:Y:S01]  /*2470*/  UMOV UR8, UR24 ;  /* 0x0000001800087c82 */ /* 0x000fe20008000000 */
[----:B------:R-:W-:Y:S02]  /*2480*/  UMOV UR9, UR25 ;  /* 0x0000001900097c82 */ /* 0x000fe40008000000 */
[----:B------:R-:W-:Y:S02]  /*2490*/  UIADD3 UR6, UR32, 0x100, URZ ;  /* 0x0000010020067890 */ /* 0x000fe4000fffe03f */
[----:B------:R-:W-:Y:S02]  /*24a0*/  UIADD3 UR10, UR32, 0x180, URZ ;  /* 0x00000180200a7890 */ /* 0x000fe4000fffe03f */
[----:B------:R-:W-:Y:S01]  /*24b0*/  UMOV UR26, UR32 ;  /* 0x00000020001a7c82 */ /* 0x000fe20008000000 */
[----:B------:R-:W-:Y:S01]  /*24c0*/  UMOV UR11, 0x80000020 ;  /* 0x80000020000b7882 */ /* 0x000fe20000000000 */
[----:B------:R-:W-:Y:S01]  /*24d0*/  QGMMA.64x32x32.F32.E4M3.E4M3 R88, gdesc[UR24], RZ, !UPT, gsb0 ;  /* 0x00600000185879f3 */ /* 0x000fe2000c0008ff */
[----:B------:R-:W-:Y:S01]  /*24e0*/  UIADD3 UR26, UR32, 0x80, URZ ;  /* 0x00000080201a7890 */ /* 0x000fe2000fffe03f */
[----:B------:R-:W-:Y:S01]  /*24f0*/  UMOV UR27, 0x80000020 ;  /* 0x80000020001b7882 */ /* 0x000fe20000000000 */
[----:B------:R-:W-:-:S02]  /*2500*/  UIADD3 UR12, UR28, 0x2, URZ ;  /* 0x000000021c0c7890 */ /* 0x000fc4000fffe03f */
[----:B------:R-:W-:Y:S01]  /*2510*/  UIADD3 UR14, UR32, 0x182, URZ ;  /* 0x00000182200e7890 */ /* 0x000fe2000fffe03f */
        /* <DEDUP_REMOVED lines=8> */
[----:B------:R-:W-:Y:S01]  /*25a0*/  UIADD3 UR57, UR56, -0x2, URZ ;  /* 0xfffffffe38397890 */ /* 0x000fe2000fffe03f */
[----:B------:R-:W-:-:S02]  /*25b0*/  WARPGROUP.DEPBAR.LE gsb0, 0x0 ;  /* 0x00008000000079c5 */ /* 0x000fc40000010000 */
        /* <DEDUP_REMOVED lines=53> */
[----:B------:R-:W-:Y:S01]  /*2910*/  UIMAD UR7, UR56, -0xa0, UR51 ;  /* 0xffffff60380778a4 */ /* 0x000fe2000f8e0233 */
        /* <DEDUP_REMOVED lines=30> */
[----:B------:R-:W-:Y:S01]  /*2b00*/  ULDC UR10, c[0x0][0x988] ;  /* 0x00026200000a7ab9 */ /* 0x000fe20000000800 */
[----:B------:R-:W-:Y:S01]  /*2b10*/  UMOV UR11, UR36 ;  /* 0x00000024000b7c82 */ /* 0x000fe20008000000 */
        /* <DEDUP_REMOVED lines=47> */
[----:B------:R-:W-:Y:S02]  /*2e10*/  ULDC UR6, c[0x0][0x448] ;  /* 0x0001120000067ab9 */ /* 0x000fe40000000800 */
[----:B------:R-:W-:-:S06]  /*2e20*/  UISETP.NE.AND UP0, UPT, UR6, 0x1, UPT ;  /* 0x000000010600788c */ /* 0x000fcc000bf05270 */
[----:B------:R-:W-:-:S05]  /*2e30*/  PLOP3.LUT P2, PT, PT, PT, UP0, 0x80, 0x0 ;  /* 0x000000000000781c */ /* 0x000fca0003f4f008 */
[----:B------:R-:W-:Y:S01]  /*2e40*/  @UP0 ULDC UR6, c[0x0][0x44c] ;  /* 0x0001130000060ab9 */ /* 0x000fe20000000800 */
[----:B------:R-:W-:Y:S01]  /*2e50*/  @UP0 ULDC UR14, c[0x0][0x450] ;  /* 0x00011400000e0ab9 */ /* 0x000fe20000000800 */
        /* <DEDUP_REMOVED lines=17> */
[----:B------:R0:W-:Y:S01]  /*2f70*/  MUFU.TANH R107, R5 ;  /* 0x00000005006b7308 */ /* 0x0001e20000002400 */
[----:B------:R-:W-:Y:S01]  /*2f80*/  QGMMA.64x32x32.F32.E4M3.E4M3 R72, gdesc[UR20], R72, gsb0 ;  /* 0x00600000144879f3 */ /* 0x000fe20008000848 */
[----:B------:R-:W-:Y:S01]  /*2f90*/  UIADD3 UR22, UR32, 0x602, URZ ;  /* 0x0000060220167890 */ /* 0x000fe2000fffe03f */
[C---:B------:R-:W-:Y:S01]  /*2fa0*/  FMUL.FTZ R93, R0.reuse, R93 ;  /* 0x0000005d005d7220 */ /* 0x040fe20000410000 */
[----:B------:R-:W-:Y:S01]  /*2fb0*/  UMOV UR23, 0x80000020 ;  /* 0x8000002000177882 */ /* 0x000fe20000000000 */
[C---:B------:R-:W-:Y:S01]  /*2fc0*/  FMUL.FTZ R96, R0.reuse, R97 ;  /* 0x0000006100607220 */ /* 0x040fe20000410000 */
[C---:B------:R-:W-:Y:S01]  /*2fd0*/  FMUL.FTZ R8, R0.reuse, R99 ;  /* 0x0000006300087220 */ /* 0x040fe20000410000 */
[C---:B------:R-:W-:Y:S01]  /*2fe0*/  FMUL.FTZ R4, R0.reuse, R91 ;  /* 0x0000005b00047220 */ /* 0x040fe20000410000 */
[----:B------:R1:W2:Y:S01]  /*2ff0*/  MUFU.TANH R104, R88 ;  /* 0x0000005800687308 */ /* 0x0002a20000002400 */
[C---:B0-----:R-:W-:Y:S01]  /*3000*/  FMUL.FTZ R5, R0.reuse, R94 ;  /* 0x0000005e00057220 */ /* 0x041fe20000410000 */
[C---:B------:R-:W-:Y:S01]  /*3010*/  FMUL.FTZ R3, R0.reuse, R90 ;  /* 0x0000005a00037220 */ /* 0x040fe20000410000 */
[C---:B------:R-:W-:Y:S01]  /*3020*/  FMUL.FTZ R9, R0.reuse, R103 ;  /* 0x0000006700097220 */ /* 0x040fe20000410000 */
[C---:B------:R-:W-:Y:S01]  /*3030*/  FMUL.FTZ R6, R0.reuse, R95 ;  /* 0x0000005f00067220 */ /* 0x040fe20000410000 */
[C---:B------:R-:W-:Y:S01]  /*3040*/  FMUL.FTZ R7, R0.reuse, R98 ;  /* 0x0000006200077220 */ /* 0x040fe20000410000 */
[----:B------:R-:W-:-:S02]  /*3050*/  FMUL.FTZ R10, R0, R102 ;  /* 0x00000066000a7220 */ /* 0x000fc40000410000 */
[----:B------:R-:W0:Y:S01]  /*3060*/  MUFU.TANH R89, R89 ;  /* 0x0000005900597308 */ /* 0x000e220000002400 */
[----:B-1----:R-:W-:-:S07]  /*3070*/  FMUL.FTZ R88, R0, R101 ;  /* 0x0000006500587220 */ /* 0x002fce0000410000 */
[----:B------:R1:W3:Y:S08]  /*3080*/  MUFU.TANH R105, R92 ;  /* 0x0000005c00697308 */ /* 0x0002f00000002400 */
[----:B------:R-:W4:Y:S01]  /*3090*/  MUFU.TANH R106, R93 ;  /* 0x0000005d006a7308 */ /* 0x000f220000002400 */
[----:B-1----:R-:W-:-:S07]  /*30a0*/  FMUL.FTZ R92, R0, R100 ;  /* 0x00000064005c7220 */ /* 0x002fce0000410000 */
[----:B------:R-:W1:Y:S08]  /*30b0*/  MUFU.TANH R96, R96 ;  /* 0x0000006000607308 */ /* 0x000e700000002400 */
[----:B------:R-:W5:Y:S08]  /*30c0*/  MUFU.TANH R92, R92 ;  /* 0x0000005c005c7308 */ /* 0x000f700000002400 */
[----:B------:R-:W5:Y:S01]  /*30d0*/  MUFU.TANH R88, R88 ;  /* 0x0000005800587308 */ /* 0x000f620000002400 */
[----:B------:R-:W-:-:S02]  /*30e0*/  WARPGROUP.DEPBAR.LE gsb0, 0x0 ;  /* 0x00008000000079c5 */ /* 0x000fc40000010000 */
        /* <DEDUP_REMOVED lines=8> */
[----:B------:R-:W-:Y:S01]  /*3170*/  IMAD.U32 R83, RZ, RZ, UR7 ;  /* 0x00000007ff537e24 */ /* 0x000fe2000f8e00ff */
[----:B------:R-:W-:Y:S01]  /*3180*/  UMOV UR23, 0x80000020 ;  /* 0x8000002000177882 */ /* 0x000fe20000000000 */
[C---:B------:R-:W-:Y:S01]  /*3190*/  FMUL.FTZ R72, R0.reuse, R72 ;  /* 0x0000004800487220 */ /* 0x040fe20000410000 */
[C---:B------:R-:W-:Y:S01]  /*31a0*/  FMUL.FTZ R73, R0.reuse, R73 ;  /* 0x0000004900497220 */ /* 0x040fe20000410000 */
[----:B------:R-:W-:Y:S01]  /*31b0*/  FMUL.FTZ R77, R0, R77 ;  /* 0x0000004d004d7220 */ /* 0x000fe20000410000 */
[----:B------:R-:W-:Y:S01]  /*31c0*/  IADD3 R83, -R16, 0xa0, R83 ;  /* 0x000000a010537810 */ /* 0x000fe20007ffe153 */
[----:B--2---:R-:W-:Y:S01]  /*31d0*/  VIADD R76, R17, UR36 ;  /* 0x00000024114c7c36 */ /* 0x004fe20008000000 */
[----:B------:R2:W5:Y:S01]  /*31e0*/  MUFU.TANH R90, R72 ;  /* 0x00000048005a7308 */ /* 0x0005620000002400 */
        /* <DEDUP_REMOVED lines=8> */
[C---:B--2---:R-:W-:Y:S01]  /*3270*/  FMUL.FTZ R72, R0.reuse, R87 ;  /* 0x0000005700487220 */ /* 0x044fe20000410000 */
[----:B------:R-:W-:-:S06]  /*3280*/  FMUL.FTZ R12, R0, R74 ;  /* 0x0000004a000c7220 */ /* 0x000fcc0000410000 */
[----:B------:R-:W2:Y:S08]  /*3290*/  MUFU.TANH R77, R77 ;  /* 0x0000004d004d7308 */ /* 0x000eb00000002400 */
[----:B------:R-:W2:Y:S08]  /*32a0*/  MUFU.TANH R80, R80 ;  /* 0x0000005000507308 */ /* 0x000eb00000002400 */
[----:B------:R-:W2:Y:S08]  /*32b0*/  MUFU.TANH R98, R81 ;  /* 0x0000005100627308 */ /* 0x000eb00000002400 */
[----:B------:R-:W-:Y:S08]  /*32c0*/  MUFU.TANH R100, R85 ;  /* 0x0000005500647308 */ /* 0x000ff00000002400 */
[----:B------:R-:W2:Y:S01]  /*32d0*/  MUFU.TANH R84, R84 ;  /* 0x0000005400547308 */ /* 0x000ea20000002400 */
[----:B------:R-:W-:-:S02]  /*32e0*/  WARPGROUP.DEPBAR.LE gsb0, 0x0 ;  /* 0x00008000000079c5 */ /* 0x000fc40000010000 */
[C---:B------:R-:W-:Y:S01]  /*32f0*/  FMUL.FTZ R60, R0.reuse, R60 ;  /* 0x0000003c003c7220 */ /* 0x040fe20000410000 */
[----:B------:R-:W-:Y:S01]  /*3300*/  WARPGROUP.ARRIVE ;  /* 0x00000000000079c5 */ /* 0x000fe20000000000 */
[C---:B------:R-:W-:Y:S01]  /*3310*/  FMUL.FTZ R65, R0.reuse, R65 ;  /* 0x0000004100417220 */ /* 0x040fe20000410000 */
[C---:B------:R-:W-:Y:S02]  /*3320*/  FMUL.FTZ R64, R0.reuse, R64 ;  /* 0x0000004000407220 */ /* 0x040fe40000410000 */
[----:B------:R0:W-:Y:S01]  /*3330*/  MUFU.TANH R108, R60 ;  /* 0x0000003c006c7308 */ /* 0x0001e20000002400 */
[C---:B------:R-:W-:Y:S01]  /*3340*/  FMUL.FTZ R56, R0.reuse, R56 ;  /* 0x0000003800387220 */ /* 0x040fe20000410000 */
[C---:B------:R-:W-:Y:S01]  /*3350*/  FMUL.FTZ R57, R0.reuse, R57 ;  /* 0x0000003900397220 */ /* 0x040fe20000410000 */
[----:B------:R-:W-:Y:S01]  /*3360*/  QGMMA.64x32x32.F32.E4M3.E4M3 R40, gdesc[UR20], R40, gsb0 ;  /* 0x00600000142879f3 */ /* 0x000fe20008000828 */
[----:B------:R-:W-:Y:S01]  /*3370*/  UIADD3 UR22, UR32, 0x702, URZ ;  /* 0x0000070220167890 */ /* 0x000fe2000fffe03f */
[C---:B------:R-:W-:Y:S01]  /*3380*/  FMUL.FTZ R61, R0.reuse, R61 ;  /* 0x0000003d003d7220 */ /* 0x040fe20000410000 */
[----:B------:R-:W-:Y:S01]  /*3390*/  UMOV UR23, 0x80000020 ;  /* 0x8000002000177882 */ /* 0x000fe20000000000 */
[----:B------:R-:W-:Y:S01]  /*33a0*/  FMUL.FTZ R68, R0, R68 ;  /* 0x0000004400447220 */ /* 0x000fe20000410000 */
[----:B------:R3:W-:Y:S01]  /*33b0*/  MUFU.TANH R111, R65 ;  /* 0x00000041006f7308 */ /* 0x0007e20000002400 */
[----:B0-----:R-:W-:Y:S01]  /*33c0*/  @P2 IMAD.HI.U32 R60, R76, UR6, RZ ;  /* 0x000000064c3c2c27 */ /* 0x001fe2000f8e00ff */
[----:B------:R-:W-:-:S03]  /*33d0*/  @UP0 ULDC UR6, c[0x0][0x450] ;  /* 0x0001140000060ab9 */ /* 0x000fc60000000800 */
[C---:B------:R-:W-:Y:S01]  /*33e0*/  FMUL.FTZ R69, R0.reuse, R69 ;  /* 0x0000004500457220 */ /* 0x040fe20000410000 */
[----:B------:R-:W-:Y:S01]  /*33f0*/  @P2 SHF.R.U32.HI R76, RZ, UR6, R60 ;  /* 0x00000006ff4c2c19 */ /* 0x000fe2000801163c */
[----:B------:R-:W-:Y:S01]  /*3400*/  UIMAD UR6, UR56, -0xa0, URZ ;  /* 0xffffff60380678a4 */ /* 0x000fe2000f8e023f */
[----:B------:R-:W-:Y:S01]  /*3410*/  FMUL.FTZ R60, R0, R67 ;  /* 0x00000043003c7220 */ /* 0x000fe20000410000 */
[----:B------:R-:W-:Y:S01]  /*3420*/  IMAD.U32 R67, RZ, RZ, UR52 ;  /* 0x00000034ff437e24 */ /* 0x000fe2000f8e00ff */
[----:B------:R-:W-:Y:S01]  /*3430*/  MUFU.TANH R110, R64 ;  /* 0x00000040006e7308 */ /* 0x000fe20000002400 */
[----:B------:R-:W0:Y:S02]  /*3440*/  SHFL.IDX PT, R82, R76, RZ, 0x1c1f ;  /* 0x001c1fff4c527589 */ /* 0x000e2400000e0000 */
[----:B---3--:R-:W-:Y:S01]  /*3450*/  IMAD.U32 R65, RZ, RZ, UR6 ;  /* 0x00000006ff417e24 */ /* 0x008fe2000f8e00ff */
[----:B------:R-:W-:Y:S01]  /*3460*/  @UP0 ULDC UR6, c[0x0][0x44c] ;  /* 0x0001130000060ab9 */ /* 0x000fe20000000800 */
[----:B------:R-:W3:Y:S01]  /*3470*/  SHFL.IDX PT, R76, R76, 0x1, 0x1c1f ;  /* 0x003c1f004c4c7f89 */ /* 0x000ee200000e0000 */
[----:B------:R-:W-:-:S02]  /*3480*/  UIMAD.WIDE.U32 UR6, UR36, UR6, URZ ;  /* 0x00000006240672a5 */ /* 0x000fc4000f8e003f */
[----:B------:R-:W-:Y:S01]  /*3490*/  IADD3 R78, -R16, 0xa1, R65 ;  /* 0x000000a1104e7810 */ /* 0x000fe20007ffe141 */
[----:B------:R4:W3:Y:S01]  /*34a0*/  MUFU.TANH R86, R56 ;  /* 0x0000003800567308 */ /* 0x0008e20000002400 */
[----:B------:R-:W-:Y:S02]  /*34b0*/  @UP0 USHF.R.U32.HI UR11, URZ, UR14, UR7 ;  /* 0x0000000e3f0b0299 */ /* 0x000fe40008011607 */
[----:B------:R-:W-:Y:S02]  /*34c0*/  IADD3 R78, -R67, UR51, R78 ;  /* 0x00000033434e7c10 */ /* 0x000fe4000fffe14e */
[----:B------:R-:W-:-:S03]  /*34d0*/  UIADD3 UR6, UR11, UR51, -UR52 ;  /* 0x000000330b067290 */ /* 0x000fc6000fffe834 */
[----:B------:R1:W3:Y:S01]  /*34e0*/  MUFU.TANH R102, R57 ;  /* 0x0000003900667308 */ /* 0x0002e20000002400 */
[C---:B----4-:R-:W-:Y:S01]  /*34f0*/  FMUL.FTZ R56, R0.reuse, R59 ;  /* 0x0000003b00387220 */ /* 0x050fe20000410000 */
[C---:B------:R-:W-:Y:S01]  /*3500*/  FMUL.FTZ R59, R0.reuse, R63 ;  /* 0x0000003f003b7220 */ /* 0x040fe20000410000 */
[----:B------:R-:W-:Y:S01]  /*3510*/  FMUL.FTZ R63, R0, R70 ;  /* 0x00000046003f7220 */ /* 0x000fe20000410000 */
[----:B------:R-:W-:Y:S01]  /*3520*/  UIMAD.WIDE UR6, UR6, 0x66666667, URZ ;  /* 0x66666667060678a5 */ /* 0x000fe2000f8e023f */
[----:B0-----:R-:W-:-:S03]  /*3530*/  VIADDMNMX R82, R82, R78, R83, PT ;  /* 0x0000004e52527246 */ /* 0x001fc60003800153 */
[----:B------:R0:W4:Y:S01]  /*3540*/  MUFU.TANH R109, R61 ;  /* 0x0000003d006d7308 */ /* 0x0001220000002400 */
[C---:B-1----:R-:W-:Y:S01]  /*3550*/  FMUL.FTZ R57, R0.reuse, R58 ;  /* 0x0000003a00397220 */ /* 0x042fe20000410000 */
[----:B------:R-:W-:Y:S01]  /*3560*/  FMUL.FTZ R58, R0, R62 ;  /* 0x0000003e003a7220 */ /* 0x000fe20000410000 */
[----:B------:R-:W-:Y:S01]  /*3570*/  ISETP.GT.AND P5, PT, R82, RZ, PT ;  /* 0x000000ff5200720c */ /* 0x000fe20003fa4270 */
[----:B------:R-:W-:Y:S01]  /*3580*/  FMUL.FTZ R62, R0, R71 ;  /* 0x00000047003e7220 */ /* 0x000fe20000410000 */
[C---:B------:R-:W-:Y:S01]  /*3590*/  ISETP.GT.AND P6, PT, R82.reuse, 0x1, PT ;  /* 0x000000015200780c */ /* 0x040fe20003fc4270 */
[----:B------:R-:W-:Y:S01]  /*35a0*/  USHF.R.U32.HI UR6, URZ, 0x1f, UR7 ;  /* 0x0000001f3f067899 */ /* 0x000fe20008011607 */
[----:B------:R-:W-:Y:S01]  /*35b0*/  ISETP.GT.AND P3, PT, R82, 0x8, PT ;  /* 0x000000085200780c */ /* 0x000fe20003f64270 */
[----:B------:R-:W1:Y:S01]  /*35c0*/  MUFU.TANH R112, R68 ;  /* 0x0000004400707308 */ /* 0x000e620000002400 */
[----:B------:R-:W-:Y:S01]  /*35d0*/  FSEL R99, R104, -INF , P5 ;  /* 0xff80000068637808 */ /* 0x000fe20002800000 */
[----:B0-----:R-:W-:Y:S01]  /*35e0*/  FMUL.FTZ R61, R0, R66 ;  /* 0x00000042003d7220 */ /* 0x001fe20000410000 */
[----:B------:R-:W-:Y:S01]  /*35f0*/  FSEL R93, R89, -INF , P6 ;  /* 0xff800000595d7808 */ /* 0x000fe20003000000 */
[----:B------:R-:W-:Y:S01]  /*3600*/  ULEA.HI.SX32 UR6, UR7, UR6, 0x1a ;  /* 0x0000000607067291 */ /* 0x000fe2000f8fd23f */
[----:B------:R-:W-:-:S02]  /*3610*/  ISETP.GT.AND P4, PT, R82, 0x9, PT ;  /* 0x000000095200780c */ /* 0x000fc40003f84270 */
[----:B------:R-:W-:Y:S01]  /*3620*/  FSEL R91, R105, -INF , P3 ;  /* 0xff800000695b7808 */ /* 0x000fe20001800000 */
[----:B------:R0:W1:Y:S01]  /*3630*/  MUFU.TANH R113, R69 ;  /* 0x0000004500717308 */ /* 0x0000620000002400 */
[----:B------:R-:W-:Y:S01]  /*3640*/  FMNMX.FTZ R64, R99, R93, !PT ;  /* 0x0000005d63407209 */ /* 0x000fe20007810000 */
[----:B------:R-:W-:Y:S01]  /*3650*/  UISETP.LT.AND UP1, UPT, UR39, UR6, UPT ;  /* 0x000000062700728c */ /* 0x000fe2000bf21270 */
[----:B------:R-:W-:Y:S01]  /*3660*/  ISETP.GT.AND P5, PT, R82, 0x10, PT ;  /* 0x000000105200780c */ /* 0x000fe20003fa4270 */
[----:B------:R-:W-:Y:S02]  /*3670*/  WARPGROUP.DEPBAR.LE gsb0, 0x0 ;  /* 0x00008000000079c5 */ /* 0x000fe40000010000 */
[----:B------:R-:W-:Y:S01]  /*3680*/  FSEL R89, R106, -INF , P4 ;  /* 0xff8000006a597808 */ /* 0x000fe20002000000 */
[----:B------:R-:W-:Y:S01]  /*3690*/  WARPGROUP.ARRIVE ;  /* 0x00000000000079c5 */ /* 0x000fe20000000000 */
[----:B------:R-:W-:Y:S01]  /*36a0*/  FMNMX.FTZ R64, R91, R64, !PT ;  /* 0x000000405b407209 */ /* 0x000fe20007810000 */
[----:B------:R-:W-:Y:S01]  /*36b0*/  FMUL.FTZ R41, R0, R41 ;  /* 0x0000002900297220 */ /* 0x000fe20000410000 */
[----:B------:R-:W-:Y:S01]  /*36c0*/  ISETP.GT.AND P3, PT, R82, 0x11, PT ;  /* 0x000000115200780c */ /* 0x000fe20003f64270 */
[----:B------:R-:W-:Y:S01]  /*36d0*/  FMUL.FTZ R40, R0, R40 ;  /* 0x0000002800287220 */ /* 0x000fe20000410000 */
[----:B------:R-:W-:Y:S01]  /*36e0*/  FSEL R97, R107, -INF , P5 ;  /* 0xff8000006b617808 */ /* 0x000fe20002800000 */
[----:B------:R-:W-:Y:S01]  /*36f0*/  QGMMA.64x32x32.F32.E4M3.E4M3 R24, gdesc[UR20], R24, gsb0 ;  /* 0x00600000141879f3 */ /* 0x000fe20008000818 */
[----:B------:R-:W-:Y:S01]  /*3700*/  FMNMX.FTZ R64, R89, R64, !PT ;  /* 0x0000004059407209 */ /* 0x000fe20007810000 */
[----:B------:R3:W-:Y:S01]  /*3710*/  MUFU.TANH R104, R41 ;  /* 0x0000002900687308 */ /* 0x0007e20000002400 */
[----:B------:R-:W-:Y:S01]  /*3720*/  ISETP.GT.AND P4, PT, R82, 0x18, PT ;  /* 0x000000185200780c */ /* 0x000fe20003f84270 */
[----:B------:R-:W-:Y:S01]  /*3730*/  FMUL.FTZ R44, R0, R44 ;  /* 0x0000002c002c7220 */ /* 0x000fe20000410000 */
[----:B------:R-:W-:Y:S01]  /*3740*/  FSEL R101, R96, -INF , P3 ;  /* 0xff80000060657808 */ /* 0x000fe20001800000 */
[C---:B------:R-:W-:Y:S01]  /*3750*/  FMUL.FTZ R53, R0.reuse, R53 ;  /* 0x0000003500357220 */ /* 0x040fe20000410000 */
[----:B------:R-:W-:Y:S01]  /*3760*/  FMNMX.FTZ R64, R97, R64, !PT ;  /* 0x0000004061407209 */ /* 0x000fe20007810000 */
[----:B------:R-:W-:Y:S01]  /*3770*/  FMUL.FTZ R45, R0, R45 ;  /* 0x0000002d002d7220 */ /* 0x000fe20000410000 */
[----:B------:R-:W-:Y:S01]  /*3780*/  ISETP.GT.AND P3, PT, R82, 0x19, PT ;  /* 0x000000195200780c */ /* 0x000fe20003f64270 */
[----:B------:R4:W1:Y:S01]  /*3790*/  MUFU.TANH R114, R40 ;  /* 0x0000002800727308 */ /* 0x0008620000002400 */
[----:B-----5:R-:W-:Y:S01]  /*37a0*/  FSEL R103, R92, -INF , P4 ;  /* 0xff8000005c677808 */ /* 0x020fe20002000000 */
[C---:B------:R-:W-:Y:S01]  /*37b0*/  FMUL.FTZ R52, R0.reuse, R52 ;  /* 0x0000003400347220 */ /* 0x040fe20000410000 */
[----:B------:R-:W-:Y:S01]  /*37c0*/  FMNMX.FTZ R64, R101, R64, !PT ;  /* 0x0000004065407209 */ /* 0x000fe20007810000 */
[----:B------:R-:W-:Y:S01]  /*37d0*/  FMUL.FTZ R48, R0, R48 ;  /* 0x0000003000307220 */ /* 0x000fe20000410000 */
[----:B------:R-:W-:Y:S01]  /*37e0*/  ISETP.GT.AND P4, PT, R82, 0x20, PT ;  /* 0x000000205200780c */ /* 0x000fe20003f84270 */
[----:B------:R-:W-:Y:S01]  /*37f0*/  FMUL.FTZ R49, R0, R49 ;  /* 0x0000003100317220 */ /* 0x000fe20000410000 */
[----:B------:R-:W-:Y:S01]  /*3800*/  FSEL R95, R88, -INF , P3 ;  /* 0xff800000585f7808 */ /* 0x000fe20001800000 */
[----:B------:R-:W5:Y:S01]  /*3810*/  MUFU.TANH R105, R44 ;  /* 0x0000002c00697308 */ /* 0x000f620000002400 */
[----:B------:R-:W-:Y:S01]  /*3820*/  FMNMX.FTZ R64, R103, R64, !PT ;  /* 0x0000004067407209 */ /* 0x000fe20007810000 */
[----:B------:R-:W-:Y:S01]  /*3830*/  FMUL.FTZ R70, R0, R42 ;  /* 0x0000002a00467220 */ /* 0x000fe20000410000 */
[----:B------:R-:W-:Y:S01]  /*3840*/  ISETP.GT.AND P3, PT, R82, 0x21, PT ;  /* 0x000000215200780c */ /* 0x000fe20003f64270 */
[----:B0-----:R-:W-:Y:S01]  /*3850*/  FMUL.FTZ R69, R0, R43 ;  /* 0x0000002b00457220 */ /* 0x001fe20000410000 */
[----:B------:R-:W-:Y:S01]  /*3860*/  FSEL R87, R90, -INF , P4 ;  /* 0xff8000005a577808 */ /* 0x000fe20002000000 */
[----:B------:R-:W-:Y:S01]  /*3870*/  USEL UR56, UR39, UR6, !UP1 ;  /* 0x0000000627387287 */ /* 0x000fe2000c800000 */
[----:B------:R-:W-:Y:S01]  /*3880*/  FMNMX.FTZ R64, R95, R64, !PT ;  /* 0x000000405f407209 */ /* 0x000fe20007810000 */
[----:B------:R-:W0:Y:S01]  /*3890*/  MUFU.TANH R45, R45 ;  /* 0x0000002d002d7308 */ /* 0x000e220000002400 */
[----:B------:R-:W-:Y:S01]  /*38a0*/  ISETP.GT.AND P4, PT, R82, 0x28, PT ;  /* 0x000000285200780c */ /* 0x000fe20003f84270 */
[----:B------:R-:W-:Y:S01]  /*38b0*/  UISETP.GE.AND UP1, UPT, UR57, UR56, UPT ;  /* 0x000000383900728c */ /* 0x000fe2000bf26270 */
[----:B------:R-:W-:-:S02]  /*38c0*/  FSEL R85, R73, -INF , P3 ;  /* 0xff80000049557808 */ /* 0x000fc40001800000 */
[----:B------:R-:W-:Y:S02]  /*38d0*/  FMNMX.FTZ R64, R87, R64, !PT ;  /* 0x0000004057407209 */ /* 0x000fe40007810000 */
[----:B------:R-:W-:Y:S01]  /*38e0*/  ISETP.GT.AND P3, PT, R82, 0x29, PT ;  /* 0x000000295200780c */ /* 0x000fe20003f64270 */
[----:B------:R-:W0:Y:S01]  /*38f0*/  MUFU.TANH R48, R48 ;  /* 0x0000003000307308 */ /* 0x000e220000002400 */
[----:B------:R-:W-:Y:S02]  /*3900*/  FSEL R81, R94, -INF , P4 ;  /* 0xff8000005e517808 */ /* 0x000fe40002000000 */
[----:B------:R-:W-:Y:S02]  /*3910*/  FMNMX.FTZ R64, R85, R64, !PT ;  /* 0x0000004055407209 */ /* 0x000fe40007810000 */
[----:B------:R-:W-:Y:S02]  /*3920*/  ISETP.GT.AND P4, PT, R82, 0x30, PT ;  /* 0x000000305200780c */ /* 0x000fe40003f84270 */
[----:B--2---:R-:W-:Y:S01]  /*3930*/  FSEL R79, R77, -INF , P3 ;  /* 0xff8000004d4f7808 */ /* 0x004fe20001800000 */
[----:B------:R-:W2:Y:S01]  /*3940*/  MUFU.TANH R88, R49 ;  /* 0x0000003100587308 */ /* 0x000ea20000002400 */
[----:B------:R-:W-:-:S02]  /*3950*/  FMNMX.FTZ R64, R81, R64, !PT ;  /* 0x0000004051407209 */ /* 0x000fc40007810000 */
[----:B------:R-:W-:Y:S02]  /*3960*/  ISETP.GT.AND P3, PT, R82, 0x31, PT ;  /* 0x000000315200780c */ /* 0x000fe40003f64270 */
[----:B------:R-:W-:Y:S02]  /*3970*/  FSEL R77, R80, -INF , P4 ;  /* 0xff800000504d7808 */ /* 0x000fe40002000000 */
[----:B------:R-:W-:Y:S01]  /*3980*/  FMNMX.FTZ R64, R79, R64, !PT ;  /* 0x000000404f407209 */ /* 0x000fe20007810000 */
[----:B------:R-:W2:Y:S01]  /*3990*/  MUFU.TANH R80, R52 ;  /* 0x0000003400507308 */ /* 0x000ea20000002400 */
[----:B------:R-:W-:Y:S02]  /*39a0*/  ISETP.GT.AND P4, PT, R82, 0x38, PT ;  /* 0x000000385200780c */ /* 0x000fe40003f84270 */
[----:B------:R-:W-:Y:S02]  /*39b0*/  FSEL R75, R98, -INF , P3 ;  /* 0xff800000624b7808 */ /* 0x000fe40001800000 */
[----:B------:R-:W-:-:S02]  /*39c0*/  FMNMX.FTZ R64, R77, R64, !PT ;  /* 0x000000404d407209 */ /* 0x000fc40007810000 */
[----:B------:R-:W-:Y:S01]  /*39d0*/  ISETP.GT.AND P3, PT, R82, 0x39, PT ;  /* 0x000000395200780c */ /* 0x000fe20003f64270 */
[----:B------:R-:W-:Y:S01]  /*39e0*/  MUFU.TANH R3, R3 ;  /* 0x0000000300037308 */ /* 0x000fe20000002400 */
[----:B------:R-:W-:Y:S01]  /*39f0*/  FSEL R74, R84, -INF , P4 ;  /* 0xff800000544a7808 */ /* 0x000fe20002000000 */
[----:B------:R-:W-:Y:S02]  /*3a00*/  WARPGROUP.DEPBAR.LE gsb0, 0x0 ;  /* 0x00008000000079c5 */ /* 0x000fe40000010000 */
[----:B---3--:R-:W-:Y:S01]  /*3a10*/  FMNMX.FTZ R41, R75, R64, !PT ;  /* 0x000000404b297209 */ /* 0x008fe20007810000 */
[----:B------:R-:W-:Y:S01]  /*3a20*/  FMUL.FTZ R24, R0, R24 ;  /* 0x0000001800187220 */ /* 0x000fe20000410000 */
[----:B------:R-:W-:Y:S01]  /*3a30*/  ISETP.GT.AND P4, PT, R82, 0x40, PT ;  /* 0x000000405200780c */ /* 0x000fe20003f84270 */
[----:B------:R-:W-:Y:S01]  /*3a40*/  FMUL.FTZ R25, R0, R25 ;  /* 0x0000001900197220 */ /* 0x000fe20000410000 */
[----:B------:R-:W-:Y:S01]  /*3a50*/  FSEL R73, R100, -INF , P3 ;  /* 0xff80000064497808 */ /* 0x000fe20001800000 */
[----:B------:R1:W3:Y:S01]  /*3a60*/  MUFU.TANH R84, R53 ;  /* 0x0000003500547308 */ /* 0x0002e20000002400 */
[----:B----4-:R-:W-:Y:S01]  /*3a70*/  FMNMX.FTZ R40, R74, R41, !PT ;  /* 0x000000294a287209 */ /* 0x010fe20007810000 */
[----:B------:R-:W-:Y:S01]  /*3a80*/  FMUL.FTZ R28, R0, R28 ;  /* 0x0000001c001c7220 */ /* 0x000fe20000410000 */
[----:B------:R-:W-:Y:S01]  /*3a90*/  ISETP.GT.AND P3, PT, R82, 0x41, PT ;  /* 0x000000415200780c */ /* 0x000fe20003f64270 */
[----:B------:R-:W-:Y:S01]  /*3aa0*/  FMUL.FTZ R32, R0, R32 ;  /* 0x0000002000207220 */ /* 0x000fe20000410000 */
[----:B------:R-:W-:Y:S01]  /*3ab0*/  FSEL R71, R86, -INF , P4 ;  /* 0xff80000056477808 */ /* 0x000fe20002000000 */
[----:B------:R-:W-:Y:S01]  /*3ac0*/  FMUL.FTZ R33, R0, R33 ;  /* 0x0000002100217220 */ /* 0x000fe20000410000 */
[----:B------:R-:W-:Y:S01]  /*3ad0*/  FMNMX.FTZ R40, R73, R40, !PT ;  /* 0x0000002849287209 */ /* 0x000fe20007810000 */
[----:B------:R-:W4:Y:S01]  /*3ae0*/  MUFU.TANH R86, R24 ;  /* 0x0000001800567308 */ /* 0x000f220000002400 */
[----:B------:R-:W-:Y:S01]  /*3af0*/  ISETP.GT.AND P4, PT, R82, 0x48, PT ;  /* 0x000000485200780c */ /* 0x000fe20003f84270 */
[----:B------:R-:W-:Y:S01]  /*3b00*/  FMUL.FTZ R98, R0, R39 ;  /* 0x0000002700627220 */ /* 0x000fe20000410000 */
[----:B------:R-:W-:Y:S01]  /*3b10*/  FSEL R68, R102, -INF , P3 ;  /* 0xff80000066447808 */ /* 0x000fe20001800000 */
[C---:B------:R-:W-:Y:S01]  /*3b20*/  FMUL.FTZ R102, R0.reuse, R50 ;  /* 0x0000003200667220 */ /* 0x040fe20000410000 */
[----:B------:R-:W-:Y:S01]  /*3b30*/  FMNMX.FTZ R41, R71, R40, !PT ;  /* 0x0000002847297209 */ /* 0x000fe20007810000 */
[----:B------:R-:W-:Y:S01]  /*3b40*/  FMUL.FTZ R100, R0, R54 ;  /* 0x0000003600647220 */ /* 0x000fe20000410000 */
[----:B------:R-:W-:Y:S01]  /*3b50*/  ISETP.GT.AND P3, PT, R82, 0x49, PT ;  /* 0x000000495200780c */ /* 0x000fe20003f64270 */
[----:B------:R-:W4:Y:S01]  /*3b60*/  MUFU.TANH R90, R25 ;  /* 0x00000019005a7308 */ /* 0x000f220000002400 */
[----:B------:R-:W-:Y:S01]  /*3b70*/  FSEL R67, R108, -INF , P4 ;  /* 0xff8000006c437808 */ /* 0x000fe20002000000 */
[----:B------:R-:W-:Y:S01]  /*3b80*/  FMUL.FTZ R54, R0, R35 ;  /* 0x0000002300367220 */ /* 0x000fe20000410000 */
[----:B------:R-:W-:-:S02]  /*3b90*/  FMNMX.FTZ R40, R68, R41, !PT ;  /* 0x0000002944287209 */ /* 0x000fc40007810000 */
[C---:B------:R-:W-:Y:S02]  /*3ba0*/  ISETP.GT.AND P4, PT, R82.reuse, 0x50, PT ;  /* 0x000000505200780c */ /* 0x040fe40003f84270 */
[----:B------:R-:W-:Y:S01]  /*3bb0*/  FSEL R66, R109, -INF , P3 ;  /* 0xff8000006d427808 */ /* 0x000fe20001800000 */
[----:B------:R-:W4:Y:S01]  /*3bc0*/  MUFU.TANH R92, R28 ;  /* 0x0000001c005c7308 */ /* 0x000f220000002400 */
[----:B------:R-:W-:Y:S02]  /*3bd0*/  FMNMX.FTZ R41, R67, R40, !PT ;  /* 0x0000002843297209 */ /* 0x000fe40007810000 */
[----:B------:R-:W-:Y:S02]  /*3be0*/  CS2R R108, SRZ ;  /* 0x00000000006c7805 */ /* 0x000fe4000001ff00 */
[----:B------:R-:W-:Y:S02]  /*3bf0*/  ISETP.GT.AND P3, PT, R82, 0x51, PT ;  /* 0x000000515200780c */ /* 0x000fe40003f64270 */
[----:B------:R-:W-:-:S02]  /*3c00*/  FSEL R65, R110, -INF , P4 ;  /* 0xff8000006e417808 */ /* 0x000fc40002000000 */
[----:B------:R-:W-:Y:S01]  /*3c10*/  FMNMX.FTZ R40, R66, R41, !PT ;  /* 0x0000002942287209 */ /* 0x000fe20007810000 */
[----:B------:R5:W-:Y:S01]  /*3c20*/  MUFU.TANH R96, R32 ;  /* 0x0000002000607308 */ /* 0x000be20000002400 */
[C---:B------:R-:W-:Y:S02]  /*3c30*/  ISETP.GT.AND P4, PT, R82.reuse, 0x58, PT ;  /* 0x000000585200780c */ /* 0x040fe40003f84270 */
[----:B------:R-:W-:Y:S02]  /*3c40*/  FSEL R64, R111, -INF , P3 ;  /* 0xff8000006f407808 */ /* 0x000fe40001800000 */
[----:B------:R-:W-:Y:S02]  /*3c50*/  CS2R R110, SRZ ;  /* 0x00000000006e7805 */ /* 0x000fe4000001ff00 */
[----:B------:R-:W-:Y:S02]  /*3c60*/  FMNMX.FTZ R41, R65, R40, !PT ;  /* 0x0000002841297209 */ /* 0x000fe40007810000 */
[----:B------:R-:W-:Y:S01]  /*3c70*/  ISETP.GT.AND P3, PT, R82, 0x59, PT ;  /* 0x000000595200780c */ /* 0x000fe20003f64270 */
[----:B------:R-:W-:Y:S01]  /*3c80*/  MUFU.TANH R4, R4 ;  /* 0x0000000400047308 */ /* 0x000fe20000002400 */
[----:B-1----:R-:W-:Y:S01]  /*3c90*/  FSEL R53, R112, -INF , P4 ;  /* 0xff80000070357808 */ /* 0x002fe20002000000 */
[----:B-----5:R-:W-:Y:S01]  /*3ca0*/  FMUL.FTZ R32, R0, R37 ;  /* 0x0000002500207220 */ /* 0x020fe20000410000 */
[----:B------:R-:W-:-:S02]  /*3cb0*/  FMNMX.FTZ R40, R64, R41, !PT ;  /* 0x0000002940287209 */ /* 0x000fc40007810000 */
[C---:B------:R-:W-:Y:S02]  /*3cc0*/  ISETP.GT.AND P4, PT, R82.reuse, 0x60, PT ;  /* 0x000000605200780c */ /* 0x040fe40003f84270 */
[----:B------:R-:W-:Y:S01]  /*3cd0*/  FSEL R52, R113, -INF , P3 ;  /* 0xff80000071347808 */ /* 0x000fe20001800000 */
[----:B------:R-:W-:Y:S01]  /*3ce0*/  MUFU.TANH R5, R5 ;  /* 0x0000000500057308 */ /* 0x000fe20000002400 */
[----:B------:R-:W-:Y:S02]  /*3cf0*/  FMNMX.FTZ R41, R53, R40, !PT ;  /* 0x0000002835297209 */ /* 0x000fe40007810000 */
[----:B------:R-:W-:Y:S02]  /*3d00*/  CS2R R112, SRZ ;  /* 0x0000000000707805 */ /* 0x000fe4000001ff00 */
[----:B------:R-:W-:Y:S02]  /*3d10*/  ISETP.GT.AND P3, PT, R82, 0x61, PT ;  /* 0x000000615200780c */ /* 0x000fe40003f64270 */
[----:B------:R-:W-:-:S02]  /*3d20*/  FSEL R49, R114, -INF , P4 ;  /* 0xff80000072317808 */ /* 0x000fc40002000000 */
[----:B------:R-:W-:Y:S02]  /*3d30*/  CS2R R114, SRZ ;  /* 0x0000000000727805 */ /* 0x000fe4000001ff00 */
[----:B------:R-:W-:Y:S01]  /*3d40*/  FMNMX.FTZ R24, R52, R41, !PT ;  /* 0x0000002934187209 */ /* 0x000fe20007810000 */
[----:B------:R-:W-:Y:S01]  /*3d50*/  MUFU.TANH R6, R6 ;  /* 0x0000000600067308 */ /* 0x000fe20000002400 */
[----:B------:R-:W-:Y:S02]  /*3d60*/  ISETP.GT.AND P4, PT, R82, 0x68, PT ;  /* 0x000000685200780c */ /* 0x000fe40003f84270 */
[----:B------:R-:W-:Y:S02]  /*3d70*/  FSEL R44, R104, -INF , P3 ;  /* 0xff800000682c7808 */ /* 0x000fe40001800000 */
[----:B------:R-:W-:Y:S01]  /*3d80*/  FMNMX.FTZ R41, R49, R24, !PT ;  /* 0x0000001831297209 */ /* 0x000fe20007810000 */
[----:B------:R-:W-:Y:S01]  /*3d90*/  FMUL.FTZ R24, R0, R29 ;  /* 0x0000001d00187220 */ /* 0x000fe20000410000 */
[----:B------:R-:W-:Y:S01]  /*3da0*/  ISETP.GT.AND P3, PT, R82, 0x69, PT ;  /* 0x000000695200780c */ /* 0x000fe20003f64270 */
[----:B------:R-:W-:Y:S01]  /*3db0*/  MUFU.TANH R7, R7 ;  /* 0x0000000700077308 */ /* 0x000fe20000002400 */
[----:B------:R-:W-:-:S02]  /*3dc0*/  FSEL R29, R105, -INF , P4 ;  /* 0xff800000691d7808 */ /* 0x000fc40002000000 */
[----:B------:R-:W-:Y:S02]  /*3dd0*/  FMNMX.FTZ R42, R44, R41, !PT ;  /* 0x000000292c2a7209 */ /* 0x000fe40007810000 */
[C---:B------:R-:W-:Y:S02]  /*3de0*/  ISETP.GT.AND P4, PT, R82.reuse, 0x70, PT ;  /* 0x000000705200780c */ /* 0x040fe40003f84270 */
[----:B0-----:R-:W-:Y:S01]  /*3df0*/  FSEL R40, R45, -INF , P3 ;  /* 0xff8000002d287808 */ /* 0x001fe20001800000 */
[----:B------:R0:W1:Y:S01]  /*3e00*/  MUFU.TANH R94, R24 ;  /* 0x00000018005e7308 */ /* 0x0000620000002400 */
[----:B------:R-:W-:Y:S02]  /*3e10*/  FMNMX.FTZ R25, R29, R42, !PT ;  /* 0x0000002a1d197209 */ /* 0x000fe40007810000 */
[----:B------:R-:W-:Y:S02]  /*3e20*/  ISETP.GT.AND P3, PT, R82, 0x71, PT ;  /* 0x000000715200780c */ /* 0x000fe40003f64270 */
[----:B------:R-:W-:-:S02]  /*3e30*/  FSEL R48, R48, -INF , P4 ;  /* 0xff80000030307808 */ /* 0x000fc40002000000 */
[----:B------:R-:W-:Y:S01]  /*3e40*/  FMNMX.FTZ R25, R40, R25, !PT ;  /* 0x0000001928197209 */ /* 0x000fe20007810000 */
[----:B------:R-:W-:Y:S01]  /*3e50*/  MUFU.TANH R8, R8 ;  /* 0x0000000800087308 */ /* 0x000fe20000002400 */
[----:B------:R-:W-:Y:S01]  /*3e60*/  ISETP.GT.AND P4, PT, R82, 0x78, PT ;  /* 0x000000785200780c */ /* 0x000fe20003f84270 */
[----:B0-----:R-:W-:Y:S01]  /*3e70*/  FMUL.FTZ R24, R0, R36 ;  /* 0x0000002400187220 */ /* 0x001fe20000410000 */
[----:B--2---:R-:W-:Y:S02]  /*3e80*/  FSEL R43, R88, -INF , P3 ;  /* 0xff800000582b7808 */ /* 0x004fe40001800000 */
[----:B------:R-:W-:Y:S02]  /*3e90*/  FMNMX.FTZ R28, R48, R25, !PT ;  /* 0x00000019301c7209 */ /* 0x000fe40007810000 */
[----:B------:R-:W-:Y:S01]  /*3ea0*/  ISETP.GT.AND P3, PT, R82, 0x79, PT ;  /* 0x000000795200780c */ /* 0x000fe20003f64270 */
[----:B------:R0:W2:Y:S01]  /*3eb0*/  MUFU.TANH R88, R33 ;  /* 0x0000002100587308 */ /* 0x0000a20000002400 */
[----:B------:R-:W-:Y:S01]  /*3ec0*/  FSEL R42, R80, -INF , P4 ;  /* 0xff800000502a7808 */ /* 0x000fe20002000000 */
[----:B------:R-:W-:Y:S01]  /*3ed0*/  FMUL.FTZ R80, R0, R46 ;  /* 0x0000002e00507220 */ /* 0x000fe20000410000 */
[----:B------:R-:W-:-:S02]  /*3ee0*/  FMNMX.FTZ R41, R43, R28, !PT ;  /* 0x0000001c2b297209 */ /* 0x000fc40007810000 */
[----:B------:R-:W-:Y:S02]  /*3ef0*/  ISETP.GT.AND P4, PT, R82, 0x80, PT ;  /* 0x000000805200780c */ /* 0x000fe40003f84270 */
[----:B---3--:R-:W-:Y:S01]  /*3f00*/  FSEL R25, R84, -INF , P3 ;  /* 0xff80000054197808 */ /* 0x008fe20001800000 */
[----:B------:R-:W-:Y:S01]  /*3f10*/  MUFU.TANH R10, R10 ;  /* 0x0000000a000a7308 */ /* 0x000fe20000002400 */
[----:B------:R-:W-:Y:S02]  /*3f20*/  FMNMX.FTZ R28, R42, R41, !PT ;  /* 0x000000292a1c7209 */ /* 0x000fe40007810000 */
[----:B------:R-:W-:Y:S02]  /*3f30*/  ISETP.GT.AND P3, PT, R82, 0x81, PT ;  /* 0x000000815200780c */ /* 0x000fe40003f64270 */
[----:B----4-:R-:W-:Y:S02]  /*3f40*/  FSEL R45, R86, -INF , P4 ;  /* 0xff800000562d7808 */ /* 0x010fe40002000000 */
[----:B------:R-:W-:Y:S01]  /*3f50*/  FMNMX.FTZ R28, R25, R28, !PT ;  /* 0x0000001c191c7209 */ /* 0x000fe20007810000 */
[----:B------:R2:W3:Y:S01]  /*3f60*/  MUFU.TANH R84, R24 ;  /* 0x0000001800547308 */ /* 0x0004e20000002400 */
[----:B------:R-:W-:-:S02]  /*3f70*/  ISETP.GT.AND P4, PT, R82, 0x88, PT ;  /* 0x000000885200780c */ /* 0x000fc40003f84270 */
[----:B------:R-:W-:Y:S01]  /*3f80*/  FSEL R41, R90, -INF , P3 ;  /* 0xff8000005a297808 */ /* 0x000fe20001800000 */
[----:B------:R-:W-:Y:S01]  /*3f90*/  FMUL.FTZ R90, R0, R38 ;  /* 0x00000026005a7220 */ /* 0x000fe20000410000 */
[----:B------:R-:W-:Y:S02]  /*3fa0*/  FMNMX.FTZ R28, R45, R28, !PT ;  /* 0x0000001c2d1c7209 */ /* 0x000fe40007810000 */
[----:B------:R-:W-:Y:S01]  /*3fb0*/  ISETP.GT.AND P3, PT, R82, 0x89, PT ;  /* 0x000000895200780c */ /* 0x000fe20003f64270 */
[----:B------:R3:W4:Y:S01]  /*3fc0*/  MUFU.TANH R86, R32 ;  /* 0x0000002000567308 */ /* 0x0007220000002400 */
[----:B------:R-:W-:Y:S01]  /*3fd0*/  FSEL R36, R92, -INF , P4 ;  /* 0xff8000005c247808 */ /* 0x000fe20002000000 */
[----:B------:R-:W-:Y:S01]  /*3fe0*/  FMUL.FTZ R92, R0, R27 ;  /* 0x0000001b005c7220 */ /* 0x000fe20000410000 */
[----:B0-----:R-:W-:Y:S01]  /*3ff0*/  FMNMX.FTZ R33, R41, R28, !PT ;  /* 0x0000001c29217209 */ /* 0x001fe20007810000 */
[----:B------:R-:W-:Y:S01]  /*4000*/  IMAD.U32 R27, RZ, RZ, UR10 ;  /* 0x0000000aff1b7e24 */ /* 0x000fe2000f8e00ff */
[----:B------:R-:W-:-:S02]  /*4010*/  ISETP.GT.AND P4, PT, R82, 0x90, PT ;  /* 0x000000905200780c */ /* 0x000fc40003f84270 */
[----:B-1----:R-:W-:Y:S01]  /*4020*/  FSEL R28, R94, -INF , P3 ;  /* 0xff8000005e1c7808 */ /* 0x002fe20001800000 */
[----:B------:R-:W-:Y:S01]  /*4030*/  MUFU.TANH R9, R9 ;  /* 0x0000000900097308 */ /* 0x000fe20000002400 */
[----:B------:R-:W-:Y:S01]  /*4040*/  FMNMX.FTZ R33, R36, R33, !PT ;  /* 0x0000002124217209 */ /* 0x000fe20007810000 */
[----:B------:R-:W-:Y:S01]  /*4050*/  FMUL.FTZ R94, R0, R30 ;  /* 0x0000001e005e7220 */ /* 0x000fe20000410000 */
[----:B------:R-:W-:Y:S02]  /*4060*/  ISETP.GT.AND P3, PT, R82, 0x91, PT ;  /* 0x000000915200780c */ /* 0x000fe40003f64270 */
[----:B------:R-:W-:Y:S01]  /*4070*/  FSEL R37, R96, -INF , P4 ;  /* 0xff80000060257808 */ /* 0x000fe20002000000 */
[----:B------:R-:W-:Y:S01]  /*4080*/  FMUL.FTZ R96, R0, R51 ;  /* 0x0000003300607220 */ /* 0x000fe20000410000 */
[----:B------:R-:W-:Y:S01]  /*4090*/  FMNMX.FTZ R46, R28, R33, !PT ;  /* 0x000000211c2e7209 */ /* 0x000fe20007810000 */
[----:B------:R-:W0:Y:S01]  /*40a0*/  MUFU.TANH R12, R12 ;  /* 0x0000000c000c7308 */ /* 0x000e220000002400 */
[----:B------:R-:W-:-:S02]  /*40b0*/  ISETP.GT.AND P4, PT, R82, 0x98, PT ;  /* 0x000000985200780c */ /* 0x000fc40003f84270 */
[----:B--2---:R-:W-:Y:S01]  /*40c0*/  FSEL R24, R88, -INF , P3 ;  /* 0xff80000058187808 */ /* 0x004fe20001800000 */
[----:B------:R-:W-:Y:S01]  /*40d0*/  FMUL.FTZ R88, R0, R34 ;  /* 0x0000002200587220 */ /* 0x000fe20000410000 */
[----:B------:R-:W-:Y:S02]  /*40e0*/  FMNMX.FTZ R33, R37, R46, !PT ;  /* 0x0000002e25217209 */ /* 0x000fe40007810000 */
[----:B------:R-:W-:Y:S01]  /*40f0*/  ISETP.GT.AND P3, PT, R82, 0x99, PT ;  /* 0x000000995200780c */ /* 0x000fe20003f64270 */
[----:B------:R-:W-:Y:S01]  /*4100*/  FMUL.FTZ R82, R0, R47 ;  /* 0x0000002f00527220 */ /* 0x000fe20000410000 */
[----:B---3--:R-:W-:Y:S01]  /*4110*/  FSEL R32, R84, -INF , P4 ;  /* 0xff80000054207808 */ /* 0x008fe20002000000 */
[----:B------:R-:W-:Y:S01]  /*4120*/  MUFU.TANH R11, R11 ;  /* 0x0000000b000b7308 */ /* 0x000fe20000002400 */
[----:B------:R-:W-:Y:S01]  /*4130*/  FMNMX.FTZ R47, R24, R33, !PT ;  /* 0x00000021182f7209 */ /* 0x000fe20007810000 */
[----:B------:R-:W-:Y:S01]  /*4140*/  FMUL.FTZ R84, R0, R26 ;  /* 0x0000001a00547220 */ /* 0x000fe20000410000 */
[----:B----4-:R-:W-:Y:S01]  /*4150*/  FSEL R33, R86, -INF , P3 ;  /* 0xff80000056217808 */ /* 0x010fe20001800000 */
[----:B------:R-:W-:Y:S01]  /*4160*/  FMUL.FTZ R86, R0, R55 ;  /* 0x0000003700567220 */ /* 0x000fe20000410000 */
[----:B------:R-:W-:Y:S01]  /*4170*/  FMNMX.FTZ R46, R32, R47, !PT ;  /* 0x0000002f202e7209 */ /* 0x000fe20007810000 */
[----:B------:R-:W-:Y:S01]  /*4180*/  FMUL.FTZ R55, R0, R31 ;  /* 0x0000001f00377220 */ /* 0x000fe20000410000 */
[----:B------:R-:W-:Y:S01]  /*4190*/  VIADDMNMX R83, R76, R78, R83, PT ;  /* 0x0000004e4c537246 */ /* 0x000fe20003800153 */
[----:B------:R-:W1:Y:S01]  /*41a0*/  MUFU.TANH R13, R13 ;  /* 0x0000000d000d7308 */ /* 0x000e620000002400 */
[----:B------:R-:W-:-:S02]  /*41b0*/  FMNMX.FTZ R46, R33, R46, !PT ;  /* 0x0000002e212e7209 */ /* 0x000fc40007810000 */
[C---:B------:R-:W-:Y:S02]  /*41c0*/  ISETP.GT.AND P4, PT, R83.reuse, 0x1, PT ;  /* 0x000000015300780c */ /* 0x040fe40003f84270 */
[C---:B------:R-:W-:Y:S01]  /*41d0*/  ISETP.GT.AND P5, PT, R83.reuse, 0x8, PT ;  /* 0x000000085300780c */ /* 0x040fe20003fa4270 */
[----:B------:R-:W2:Y:S01]  /*41e0*/  SHFL.BFLY PT, R47, R46, 0x2, 0x1f ;  /* 0x0c401f002e2f7f89 */ /* 0x000ea200000e0000 */
[----:B------:R-:W-:Y:S01]  /*41f0*/  FSEL R50, R4, -INF , P4 ;  /* 0xff80000004327808 */ /* 0x000fe20002000000 */
[----:B------:R-:W3:Y:S01]  /*4200*/  MUFU.TANH R14, R14 ;  /* 0x0000000e000e7308 */ /* 0x000ee20000002400 */
[----:B------:R-:W-:-:S04]  /*4210*/  ISETP.GT.AND P4, PT, R83, 0x10, PT ;  /* 0x000000105300780c */ /* 0x000fc80003f84270 */
[----:B------:R-:W-:Y:S02]  /*4220*/  FSEL R7, R7, -INF , P4 ;  /* 0xff80000007077808 */ /* 0x000fe40002000000 */
[C---:B------:R-:W-:Y:S01]  /*4230*/  ISETP.GT.AND P4, PT, R83.reuse, 0x18, PT ;  /* 0x000000185300780c */ /* 0x040fe20003f84270 */
[----:B------:R-:W4:Y:S03]  /*4240*/  MUFU.TANH R20, R20 ;  /* 0x0000001400147308 */ /* 0x000f260000002400 */
[----:B------:R-:W-:Y:S02]  /*4250*/  FSEL R10, R10, -INF , P4 ;  /* 0xff8000000a0a7808 */ /* 0x000fe40002000000 */
[----:B------:R-:W-:-:S03]  /*4260*/  ISETP.GT.AND P4, PT, R83, 0x20, PT ;  /* 0x000000205300780c */ /* 0x000fc60003f84270 */
[----:B------:R-:W5:Y:S01]  /*4270*/  MUFU.TANH R15, R15 ;  /* 0x0000000f000f7308 */ /* 0x000f620000002400 */
[----:B0-----:R-:W-:Y:S02]  /*4280*/  FSEL R12, R12, -INF , P4 ;  /* 0xff8000000c0c7808 */ /* 0x001fe40002000000 */
[----:B------:R-:W-:Y:S02]  /*4290*/  ISETP.GT.AND P4, PT, R83, 0x28, PT ;  /* 0x000000285300780c */ /* 0x000fe40003f84270 */
[----:B--2---:R-:W-:Y:S02]  /*42a0*/  FMNMX.FTZ R47, R46, R47, !PT ;  /* 0x0000002f2e2f7209 */ /* 0x004fe40007810000 */
[----:B------:R-:W-:Y:S01]  /*42b0*/  FSEL R46, R5, -INF , P5 ;  /* 0xff800000052e7808 */ /* 0x000fe20002800000 */
[----:B------:R-:W0:Y:S01]  /*42c0*/  MUFU.TANH R21, R21 ;  /* 0x0000001500157308 */ /* 0x000e220000002400 */
[----:B-1----:R-:W-:Y:S01]  /*42d0*/  FSEL R78, R13, -INF , P4 ;  /* 0xff8000000d4e7808 */ /* 0x002fe20002000000 */
[----:B------:R-:W1:Y:S01]  /*42e0*/  SHFL.BFLY PT, R120, R47, 0x1, 0x1f ;  /* 0x0c201f002f787f89 */ /* 0x000e6200000e0000 */
[----:B------:R-:W-:-:S05]  /*42f0*/  ISETP.GT.AND P4, PT, R83, 0x30, PT ;  /* 0x000000305300780c */ /* 0x000fca0003f84270 */
[----:B------:R-:W2:Y:S08]  /*4300*/  MUFU.TANH R72, R72 ;  /* 0x0000004800487308 */ /* 0x000eb00000002400 */
[----:B------:R-:W2:Y:S08]  /*4310*/  MUFU.TANH R57, R57 ;  /* 0x0000003900397308 */ /* 0x000eb00000002400 */
[----:B------:R-:W2:Y:S01]  /*4320*/  MUFU.TANH R56, R56 ;  /* 0x0000003800387308 */ /* 0x000ea20000002400 */
[----:B-1----:R-:W-:-:S04]  /*4330*/  FMNMX.FTZ R120, R47, R120, !PT ;  /* 0x000000782f787209 */ /* 0x002fc80007810000 */
[C---:B------:R-:W-:Y:S01]  /*4340*/  FSETP.NEU.FTZ.AND P3, PT, R120.reuse, -INF , PT ;  /* 0xff8000007800780b */ /* 0x040fe20003f7d000 */
[----:B------:R-:W-:-:S02]  /*4350*/  FFMA.FTZ R38, R120, R27, -8 ;  /* 0xc100000078267423 */ /* 0x000fc4000001001b */
[----:B------:R-:W1:Y:S03]  /*4360*/  MUFU.TANH R58, R58 ;  /* 0x0000003a003a7308 */ /* 0x000e660000002400 */
[----:B------:R-:W-:Y:S02]  /*4370*/  FSEL R38, R38, RZ, P3 ;  /* 0x000000ff26267208 */ /* 0x000fe40001800000 */
[----:B------:R-:W-:-:S03]  /*4380*/  ISETP.GT.AND P3, PT, R83, RZ, PT ;  /* 0x000000ff5300720c */ /* 0x000fc60003f64270 */
[----:B------:R-:W1:Y:S01]  /*4390*/  MUFU.TANH R59, R59 ;  /* 0x0000003b003b7308 */ /* 0x000e620000002400 */
[----:B------:R-:W-:-:S01]  /*43a0*/  FFMA.FTZ R13, R79, UR10, -R38 ;  /* 0x0000000a4f0d7c23 */ /* 0x000fc20008010826 */
[----:B------:R-:W-:Y:S01]  /*43b0*/  FSEL R39, R3, -INF , P3 ;  /* 0xff80000003277808 */ /* 0x000fe20001800000 */
[----:B------:R-:W-:-:S01]  /*43c0*/  FFMA.FTZ R26, R99, UR10, -R38 ;  /* 0x0000000a631a7c23 */ /* 0x000fc20008010826 */
[----:B------:R-:W-:Y:S01]  /*43d0*/  ISETP.GT.AND P3, PT, R83, 0x9, PT ;  /* 0x000000095300780c */ /* 0x000fe20003f64270 */
[----:B------:R-:W-:-:S01]  /*43e0*/  FFMA.FTZ R27, R93, UR10, -R38 ;  /* 0x0000000a5d1b7c23 */ /* 0x000fc20008010826 */
[----:B------:R-:W-:Y:S01]  /*43f0*/  FMNMX.FTZ R5, R39, R50, !PT ;  /* 0x0000003227057209 */ /* 0x000fe20007810000 */
[----:B------:R-:W-:-:S01]  /*4400*/  FFMA.FTZ R30, R91, UR10, -R38 ;  /* 0x0000000a5b1e7c23 */ /* 0x000fc20008010826 */
[----:B------:R-:W-:Y:S01]  /*4410*/  FSEL R47, R6, -INF , P3 ;  /* 0xff800000062f7808 */ /* 0x000fe20001800000 */
[----:B------:R-:W1:Y:S01]  /*4420*/  MUFU.TANH R61, R61 ;  /* 0x0000003d003d7308 */ /* 0x000e620000002400 */
[----:B------:R-:W-:Y:S01]  /*4430*/  FMNMX.FTZ R6, R46, R5, !PT ;  /* 0x000000052e067209 */ /* 0x000fe20007810000 */
[--C-:B------:R-:W-:Y:S01]  /*4440*/  FFMA.FTZ R5, R87, UR10, -R38.reuse ;  /* 0x0000000a57057c23 */ /* 0x100fe20008010826 */
[----:B------:R-:W-:Y:S01]  /*4450*/  ISETP.GT.AND P3, PT, R83, 0x11, PT ;  /* 0x000000115300780c */ /* 0x000fe20003f64270 */
[--C-:B------:R-:W-:Y:S01]  /*4460*/  FFMA.FTZ R35, R89, UR10, -R38.reuse ;  /* 0x0000000a59237c23 */ /* 0x100fe20008010826 */
[----:B------:R-:W-:Y:S01]  /*4470*/  FMNMX.FTZ R6, R47, R6, !PT ;  /* 0x000000062f067209 */ /* 0x000fe20007810000 */
[--C-:B------:R-:W-:Y:S01]  /*4480*/  FFMA.FTZ R31, R97, UR10, -R38.reuse ;  /* 0x0000000a611f7c23 */ /* 0x100fe20008010826 */
        /* <DEDUP_REMOVED lines=17> */
[--C-:B------:R-:W-:Y:S01]  /*45a0*/  FFMA.FTZ R11, R77, UR10, -R38.reuse ;  /* 0x0000000a4d0b7c23 */ /* 0x100fe20008010826 */
[----:B------:R-:W-:Y:S01]  /*45b0*/  FMNMX.FTZ R85, R12, R85, !PT ;  /* 0x000000550c557209 */ /* 0x000fe20007810000 */
[--C-:B------:R-:W-:Y:S01]  /*45c0*/  FFMA.FTZ R77, R75, UR10, -R38.reuse ;  /* 0x0000000a4b4d7c23 */ /* 0x100fe20008010826 */
[----:B------:R-:W-:Y:S01]  /*45d0*/  ISETP.GT.AND P3, PT, R83, 0x29, PT ;  /* 0x000000295300780c */ /* 0x000fe20003f64270 */
[----:B------:R-:W1:Y:S01]  /*45e0*/  MUFU.TANH R62, R62 ;  /* 0x0000003e003e7308 */ /* 0x000e620000002400 */
[----:B------:R-:W-:Y:S01]  /*45f0*/  FMNMX.FTZ R85, R76, R85, !PT ;  /* 0x000000554c557209 */ /* 0x000fe20007810000 */
[--C-:B------:R-:W-:Y:S01]  /*4600*/  FFMA.FTZ R66, R66, UR10, -R38.reuse ;  /* 0x0000000a42427c23 */ /* 0x100fe20008010826 */
[----:B---3--:R-:W-:Y:S01]  /*4610*/  FSEL R14, R14, -INF , P3 ;  /* 0xff8000000e0e7808 */ /* 0x008fe20001800000 */
[--C-:B------:R-:W-:Y:S01]  /*4620*/  FFMA.FTZ R65, R65, UR10, -R38.reuse ;  /* 0x0000000a41417c23 */ /* 0x100fe20008010826 */
[----:B------:R-:W-:Y:S01]  /*4630*/  FMNMX.FTZ R85, R78, R85, !PT ;  /* 0x000000554e557209 */ /* 0x000fe20007810000 */
[--C-:B------:R-:W-:Y:S01]  /*4640*/  FFMA.FTZ R64, R64, UR10, -R38.reuse ;  /* 0x0000000a40407c23 */ /* 0x100fe20008010826 */
[----:B----4-:R-:W-:Y:S01]  /*4650*/  FSEL R79, R20, -INF , P4 ;  /* 0xff800000144f7808 */ /* 0x010fe20002000000 */
[----:B------:R-:W3:Y:S01]  /*4660*/  MUFU.TANH R70, R70 ;  /* 0x0000004600467308 */ /* 0x000ee20000002400 */
[----:B------:R-:W-:Y:S01]  /*4670*/  ISETP.GT.AND P3, PT, R83, 0x31, PT ;  /* 0x000000315300780c */ /* 0x000fe20003f64270 */
[--C-:B------:R-:W-:Y:S01]  /*4680*/  FFMA.FTZ R53, R53, UR10, -R38.reuse ;  /* 0x0000000a35357c23 */ /* 0x100fe20008010826 */
[----:B------:R-:W-:Y:S01]  /*4690*/  FMNMX.FTZ R20, R14, R85, !PT ;  /* 0x000000550e147209 */ /* 0x000fe20007810000 */
[--C-:B------:R-:W-:Y:S01]  /*46a0*/  FFMA.FTZ R52, R52, UR10, -R38.reuse ;  /* 0x0000000a34347c23 */ /* 0x100fe20008010826 */
[----:B------:R-:W-:Y:S01]  /*46b0*/  ISETP.GT.AND P4, PT, R83, 0x38, PT ;  /* 0x000000385300780c */ /* 0x000fe20003f84270 */
[--C-:B------:R-:W-:Y:S01]  /*46c0*/  FFMA.FTZ R49, R49, UR10, -R38.reuse ;  /* 0x0000000a31317c23 */ /* 0x100fe20008010826 */
[----:B-----5:R-:W-:Y:S01]  /*46d0*/  FSEL R15, R15, -INF , P3 ;  /* 0xff8000000f0f7808 */ /* 0x020fe20001800000 */
[----:B------:R-:W4:Y:S01]  /*46e0*/  MUFU.TANH R69, R69 ;  /* 0x0000004500457308 */ /* 0x000f220000002400 */
[----:B------:R-:W-:Y:S01]  /*46f0*/  FMNMX.FTZ R20, R79, R20, !PT ;  /* 0x000000144f147209 */ /* 0x000fe20007810000 */
[--C-:B------:R-:W-:Y:S01]  /*4700*/  FFMA.FTZ R44, R44, UR10, -R38.reuse ;  /* 0x0000000a2c2c7c23 */ /* 0x100fe20008010826 */
[----:B------:R-:W-:Y:S01]  /*4710*/  ISETP.GT.AND P3, PT, R83, 0x39, PT ;  /* 0x000000395300780c */ /* 0x000fe20003f64270 */
[--C-:B------:R-:W-:Y:S01]  /*4720*/  FFMA.FTZ R29, R29, UR10, -R38.reuse ;  /* 0x0000000a1d1d7c23 */ /* 0x100fe20008010826 */
[----:B0-----:R-:W-:Y:S01]  /*4730*/  FSEL R21, R21, -INF , P4 ;  /* 0xff80000015157808 */ /* 0x001fe20002000000 */
[--C-:B------:R-:W-:Y:S01]  /*4740*/  FFMA.FTZ R43, R43, UR10, -R38.reuse ;  /* 0x0000000a2b2b7c23 */ /* 0x100fe20008010826 */
[----:B------:R-:W-:Y:S01]  /*4750*/  FMNMX.FTZ R20, R15, R20, !PT ;  /* 0x000000140f147209 */ /* 0x000fe20007810000 */
[----:B------:R-:W0:Y:S01]  /*4760*/  MUFU.TANH R80, R80 ;  /* 0x0000005000507308 */ /* 0x000e220000002400 */
[----:B------:R-:W-:Y:S01]  /*4770*/  ISETP.GT.AND P4, PT, R83, 0x40, PT ;  /* 0x000000405300780c */ /* 0x000fe20003f84270 */
[--C-:B------:R-:W-:Y:S01]  /*4780*/  FFMA.FTZ R42, R42, UR10, -R38.reuse ;  /* 0x0000000a2a2a7c23 */ /* 0x100fe20008010826 */
[----:B--2---:R-:W-:Y:S01]  /*4790*/  FSEL R72, R72, -INF , P3 ;  /* 0xff80000048487808 */ /* 0x004fe20001800000 */
[--C-:B------:R-:W-:Y:S01]  /*47a0*/  FFMA.FTZ R25, R25, UR10, -R38.reuse ;  /* 0x0000000a19197c23 */ /* 0x100fe20008010826 */
[----:B------:R-:W-:Y:S01]  /*47b0*/  FMNMX.FTZ R75, R21, R20, !PT ;  /* 0x00000014154b7209 */ /* 0x000fe20007810000 */
[--C-:B------:R-:W-:Y:S01]  /*47c0*/  FFMA.FTZ R45, R45, UR10, -R38.reuse ;  /* 0x0000000a2d2d7c23 */ /* 0x100fe20008010826 */
[----:B------:R-:W-:Y:S01]  /*47d0*/  ISETP.GT.AND P3, PT, R83, 0x41, PT ;  /* 0x000000415300780c */ /* 0x000fe20003f64270 */
[----:B------:R2:W-:Y:S01]  /*47e0*/  MUFU.EX2 R20, R77 ;  /* 0x0000004d00147308 */ /* 0x0005e20000000800 */
[----:B------:R-:W-:Y:S01]  /*47f0*/  FSEL R57, R57, -INF , P4 ;  /* 0xff80000039397808 */ /* 0x000fe20002000000 */
[--C-:B------:R-:W-:Y:S01]  /*4800*/  FFMA.FTZ R36, R36, UR10, -R38.reuse ;  /* 0x0000000a24247c23 */ /* 0x100fe20008010826 */
[----:B------:R-:W-:Y:S01]  /*4810*/  FMNMX.FTZ R104, R72, R75, !PT ;  /* 0x0000004b48687209 */ /* 0x000fe20007810000 */
[----:B------:R-:W-:Y:S01]  /*4820*/  FFMA.FTZ R33, R33, UR10, -R38 ;  /* 0x0000000a21217c23 */ /* 0x000fe20008010826 */
[----:B------:R-:W-:-:S02]  /*4830*/  ISETP.GT.AND P4, PT, R83, 0x48, PT ;  /* 0x000000485300780c */ /* 0x000fc40003f84270 */
[----:B------:R-:W-:Y:S01]  /*4840*/  FSEL R75, R56, -INF , P3 ;  /* 0xff800000384b7808 */ /* 0x000fe20001800000 */
[----:B------:R-:W-:-:S01]  /*4850*/  FFMA.FTZ R56, R74, UR10, -R38 ;  /* 0x0000000a4a387c23 */ /* 0x000fc20008010826 */
[----:B------:R-:W-:Y:S01]  /*4860*/  FMNMX.FTZ R104, R57, R104, !PT ;  /* 0x0000006839687209 */ /* 0x000fe20007810000 */
[----:B------:R-:W5:Y:S01]  /*4870*/  MUFU.TANH R82, R82 ;  /* 0x0000005200527308 */ /* 0x000f620000002400 */
[----:B------:R-:W-:Y:S02]  /*4880*/  ISETP.GT.AND P3, PT, R83, 0x49, PT ;  /* 0x000000495300780c */ /* 0x000fe40003f64270 */
[----:B-1----:R-:W-:Y:S02]  /*4890*/  FSEL R74, R58, -INF , P4 ;  /* 0xff8000003a4a7808 */ /* 0x002fe40002000000 */
[----:B------:R-:W-:Y:S02]  /*48a0*/  FMNMX.FTZ R81, R75, R104, !PT ;  /* 0x000000684b517209 */ /* 0x000fe40007810000 */
[----:B------:R-:W-:Y:S01]  /*48b0*/  ISETP.GT.AND P4, PT, R83, 0x50, PT ;  /* 0x000000505300780c */ /* 0x000fe20003f84270 */
[----:B------:R-:W1:Y:S01]  /*48c0*/  MUFU.TANH R102, R102 ;  /* 0x0000006600667308 */ /* 0x000e620000002400 */
[----:B--2---:R-:W-:Y:S01]  /*48d0*/  FSEL R77, R59, -INF , P3 ;  /* 0xff8000003b4d7808 */ /* 0x004fe20001800000 */
[--C-:B------:R-:W-:Y:S01]  /*48e0*/  FFMA.FTZ R59, R73, UR10, -R38.reuse ;  /* 0x0000000a493b7c23 */ /* 0x100fe20008010826 */
[----:B------:R-:W-:Y:S01]  /*48f0*/  FMNMX.FTZ R58, R74, R81, !PT ;  /* 0x000000514a3a7209 */ /* 0x000fe20007810000 */
[----:B------:R-:W-:Y:S01]  /*4900*/  FFMA.FTZ R81, R71, UR10, -R38 ;  /* 0x0000000a47517c23 */ /* 0x000fe20008010826 */
[----:B------:R-:W-:-:S02]  /*4910*/  ISETP.GT.AND P3, PT, R83, 0x51, PT ;  /* 0x000000515300780c */ /* 0x000fc40003f64270 */
[----:B------:R-:W-:Y:S01]  /*4920*/  FSEL R73, R61, -INF , P4 ;  /* 0xff8000003d497808 */ /* 0x000fe20002000000 */
[----:B------:R-:W2:Y:S01]  /*4930*/  MUFU.TANH R96, R96 ;  /* 0x0000006000607308 */ /* 0x000ea20000002400 */
[----:B------:R-:W-:Y:S02]  /*4940*/  FMNMX.FTZ R58, R77, R58, !PT ;  /* 0x0000003a4d3a7209 */ /* 0x000fe40007810000 */
[----:B------:R-:W-:Y:S02]  /*4950*/  ISETP.GT.AND P4, PT, R83, 0x58, PT ;  /* 0x000000585300780c */ /* 0x000fe40003f84270 */
[----:B------:R-:W-:Y:S02]  /*4960*/  FSEL R60, R60, -INF , P3 ;  /* 0xff8000003c3c7808 */ /* 0x000fe40001800000 */
[----:B------:R-:W-:Y:S01]  /*4970*/  FMNMX.FTZ R61, R73, R58, !PT ;  /* 0x0000003a493d7209 */ /* 0x000fe20007810000 */
[----:B------:R-:W2:Y:S01]  /*4980*/  MUFU.TANH R100, R100 ;  /* 0x0000006400647308 */ /* 0x000ea20000002400 */
[----:B------:R-:W-:-:S02]  /*4990*/  ISETP.GT.AND P3, PT, R83, 0x59, PT ;  /* 0x000000595300780c */ /* 0x000fc40003f64270 */
[----:B------:R-:W-:Y:S02]  /*49a0*/  FSEL R63, R63, -INF , P4 ;  /* 0xff8000003f3f7808 */ /* 0x000fe40002000000 */
[----:B------:R-:W-:Y:S01]  /*49b0*/  FMNMX.FTZ R104, R60, R61, !PT ;  /* 0x0000003d3c687209 */ /* 0x000fe20007810000 */
[----:B------:R-:W-:Y:S01]  /*49c0*/  FFMA.FTZ R61, R68, UR10, -R38 ;  /* 0x0000000a443d7c23 */ /* 0x000fe20008010826 */
[----:B------:R-:W-:Y:S01]  /*49d0*/  ISETP.GT.AND P4, PT, R83, 0x60, PT ;  /* 0x000000605300780c */ /* 0x000fe20003f84270 */
[----:B------:R-:W2:Y:S01]  /*49e0*/  MUFU.TANH R86, R86 ;  /* 0x0000005600567308 */ /* 0x000ea20000002400 */
[----:B------:R-:W-:Y:S02]  /*49f0*/  FSEL R62, R62, -INF , P3 ;  /* 0xff8000003e3e7808 */ /* 0x000fe40001800000 */
[----:B------:R-:W-:Y:S02]  /*4a00*/  FMNMX.FTZ R71, R63, R104, !PT ;  /* 0x000000683f477209 */ /* 0x000fe40007810000 */
[----:B------:R-:W-:-:S02]  /*4a10*/  ISETP.GT.AND P3, PT, R83, 0x61, PT ;  /* 0x000000615300780c */ /* 0x000fc40003f64270 */
[----:B---3--:R-:W-:Y:S01]  /*4a20*/  FSEL R70, R70, -INF , P4 ;  /* 0xff80000046467808 */ /* 0x008fe20002000000 */
[----:B------:R-:W3:Y:S01]  /*4a30*/  MUFU.TANH R84, R84 ;  /* 0x0000005400547308 */ /* 0x000ee20000002400 */
[----:B------:R-:W-:Y:S02]  /*4a40*/  FMNMX.FTZ R71, R62, R71, !PT ;  /* 0x000000473e477209 */ /* 0x000fe40007810000 */
[----:B------:R-:W-:Y:S02]  /*4a50*/  ISETP.GT.AND P4, PT, R83, 0x68, PT ;  /* 0x000000685300780c */ /* 0x000fe40003f84270 */
[----:B----4-:R-:W-:Y:S02]  /*4a60*/  FSEL R69, R69, -INF , P3 ;  /* 0xff80000045457808 */ /* 0x010fe40001800000 */
[----:B------:R-:W-:Y:S01]  /*4a70*/  FMNMX.FTZ R68, R70, R71, !PT ;  /* 0x0000004746447209 */ /* 0x000fe20007810000 */
[----:B------:R-:W4:Y:S01]  /*4a80*/  MUFU.TANH R92, R92 ;  /* 0x0000005c005c7308 */ /* 0x000f220000002400 */
[----:B------:R-:W-:-:S02]  /*4a90*/  ISETP.GT.AND P3, PT, R83, 0x69, PT ;  /* 0x000000695300780c */ /* 0x000fc40003f64270 */
[----:B0-----:R-:W-:Y:S02]  /*4aa0*/  FSEL R80, R80, -INF , P4 ;  /* 0xff80000050507808 */ /* 0x001fe40002000000 */
[----:B------:R-:W-:Y:S02]  /*4ab0*/  FMNMX.FTZ R71, R69, R68, !PT ;  /* 0x0000004445477209 */ /* 0x000fe40007810000 */
[C---:B------:R-:W-:Y:S01]  /*4ac0*/  ISETP.GT.AND P4, PT, R83.reuse, 0x70, PT ;  /* 0x000000705300780c */ /* 0x040fe20003f84270 */
[----:B------:R-:W0:Y:S01]  /*4ad0*/  MUFU.TANH R94, R94 ;  /* 0x0000005e005e7308 */ /* 0x000e220000002400 */
[----:B-----5:R-:W-:Y:S02]  /*4ae0*/  FSEL R82, R82, -INF , P3 ;  /* 0xff80000052527808 */ /* 0x020fe40001800000 */
[----:B------:R-:W-:Y:S02]  /*4af0*/  FMNMX.FTZ R71, R80, R71, !PT ;  /* 0x0000004750477209 */ /* 0x000fe40007810000 */
[----:B------:R-:W-:-:S02]  /*4b00*/  ISETP.GT.AND P3, PT, R83, 0x71, PT ;  /* 0x000000715300780c */ /* 0x000fc40003f64270 */
[----:B-1----:R-:W-:Y:S01]  /*4b10*/  FSEL R102, R102, -INF , P4 ;  /* 0xff80000066667808 */ /* 0x002fe20002000000 */
[----:B------:R-:W1:Y:S01]  /*4b20*/  MUFU.TANH R55, R55 ;  /* 0x0000003700377308 */ /* 0x000e620000002400 */
[----:B------:R-:W-:Y:S02]  /*4b30*/  FMNMX.FTZ R71, R82, R71, !PT ;  /* 0x0000004752477209 */ /* 0x000fe40007810000 */
[C---:B------:R-:W-:Y:S02]  /*4b40*/  ISETP.GT.AND P4, PT, R83.reuse, 0x78, PT ;  /* 0x000000785300780c */ /* 0x040fe40003f84270 */
[----:B--2---:R-:W-:Y:S02]  /*4b50*/  FSEL R96, R96, -INF , P3 ;  /* 0xff80000060607808 */ /* 0x004fe40001800000 */
[----:B------:R-:W-:Y:S01]  /*4b60*/  FMNMX.FTZ R71, R102, R71, !PT ;  /* 0x0000004766477209 */ /* 0x000fe20007810000 */
[----:B------:R-:W2:Y:S01]  /*4b70*/  MUFU.TANH R88, R88 ;  /* 0x0000005800587308 */ /* 0x000ea20000002400 */
[----:B------:R-:W-:-:S02]  /*4b80*/  ISETP.GT.AND P3, PT, R83, 0x79, PT ;  /* 0x000000795300780c */ /* 0x000fc40003f64270 */
[----:B------:R-:W-:Y:S02]  /*4b90*/  FSEL R100, R100, -INF , P4 ;  /* 0xff80000064647808 */ /* 0x000fe40002000000 */
[----:B------:R-:W-:Y:S02]  /*4ba0*/  FMNMX.FTZ R71, R96, R71, !PT ;  /* 0x0000004760477209 */ /* 0x000fe40007810000 */
[C---:B------:R-:W-:Y:S01]  /*4bb0*/  ISETP.GT.AND P4, PT, R83.reuse, 0x80, PT ;  /* 0x000000805300780c */ /* 0x040fe20003f84270 */
[----:B------:R-:W5:Y:S01]  /*4bc0*/  MUFU.TANH R54, R54 ;  /* 0x0000003600367308 */ /* 0x000f620000002400 */
[----:B------:R-:W-:Y:S02]  /*4bd0*/  FSEL R86, R86, -INF , P3 ;  /* 0xff80000056567808 */ /* 0x000fe40001800000 */
[----:B------:R-:W-:Y:S02]  /*4be0*/  FMNMX.FTZ R71, R100, R71, !PT ;  /* 0x0000004764477209 */ /* 0x000fe40007810000 */
[----:B------:R-:W-:-:S02]  /*4bf0*/  ISETP.GT.AND P3, PT, R83, 0x81, PT ;  /* 0x000000815300780c */ /* 0x000fc40003f64270 */
[----:B---3--:R-:W-:Y:S01]  /*4c00*/  FSEL R84, R84, -INF , P4 ;  /* 0xff80000054547808 */ /* 0x008fe20002000000 */
[----:B------:R-:W3:Y:S01]  /*4c10*/  MUFU.TANH R90, R90 ;  /* 0x0000005a005a7308 */ /* 0x000ee20000002400 */
[----:B------:R-:W-:Y:S02]  /*4c20*/  FMNMX.FTZ R71, R86, R71, !PT ;  /* 0x0000004756477209 */ /* 0x000fe40007810000 */
[C---:B------:R-:W-:Y:S02]  /*4c30*/  ISETP.GT.AND P4, PT, R83.reuse, 0x88, PT ;  /* 0x000000885300780c */ /* 0x040fe40003f84270 */
[----:B----4-:R-:W-:Y:S02]  /*4c40*/  FSEL R92, R92, -INF , P3 ;  /* 0xff8000005c5c7808 */ /* 0x010fe40001800000 */
[----:B------:R-:W-:Y:S01]  /*4c50*/  FMNMX.FTZ R71, R84, R71, !PT ;  /* 0x0000004754477209 */ /* 0x000fe20007810000 */
[----:B------:R-:W4:Y:S01]  /*4c60*/  MUFU.TANH R98, R98 ;  /* 0x0000006200627308 */ /* 0x000f220000002400 */
[----:B------:R-:W-:-:S02]  /*4c70*/  ISETP.GT.AND P3, PT, R83, 0x89, PT ;  /* 0x000000895300780c */ /* 0x000fc40003f64270 */
[----:B0-----:R-:W-:Y:S02]  /*4c80*/  FSEL R94, R94, -INF , P4 ;  /* 0xff8000005e5e7808 */ /* 0x001fe40002000000 */
[----:B------:R-:W-:Y:S02]  /*4c90*/  FMNMX.FTZ R71, R92, R71, !PT ;  /* 0x000000475c477209 */ /* 0x000fe40007810000 */
[----:B------:R-:W-:Y:S01]  /*4ca0*/  ISETP.GT.AND P4, PT, R83, 0x90, PT ;  /* 0x000000905300780c */ /* 0x000fe20003f84270 */
[----:B------:R-:W-:Y:S01]  /*4cb0*/  MUFU.EX2 R26, R26 ;  /* 0x0000001a001a7308 */ /* 0x000fe20000000800 */
[----:B-1----:R-:W-:Y:S02]  /*4cc0*/  FSEL R55, R55, -INF , P3 ;  /* 0xff80000037377808 */ /* 0x002fe40001800000 */
[----:B------:R-:W-:Y:S02]  /*4cd0*/  FMNMX.FTZ R68, R94, R71, !PT ;  /* 0x000000475e447209 */ /* 0x000fe40007810000 */
[----:B------:R-:W-:-:S02]  /*4ce0*/  ISETP.GT.AND P3, PT, R83, 0x91, PT ;  /* 0x000000915300780c */ /* 0x000fc40003f64270 */
[----:B--2---:R-:W-:Y:S01]  /*4cf0*/  FSEL R88, R88, -INF , P4 ;  /* 0xff80000058587808 */ /* 0x004fe20002000000 */
[----:B------:R-:W-:Y:S01]  /*4d00*/  MUFU.EX2 R27, R27 ;  /* 0x0000001b001b7308 */ /* 0x000fe20000000800 */
[----:B------:R-:W-:Y:S01]  /*4d10*/  FMNMX.FTZ R71, R55, R68, !PT ;  /* 0x0000004437477209 */ /* 0x000fe20007810000 */
[--C-:B------:R-:W-:Y:S01]  /*4d20*/  FFMA.FTZ R68, R40, UR10, -R38.reuse ;  /* 0x0000000a28447c23 */ /* 0x100fe20008010826 */
[----:B------:R-:W-:Y:S01]  /*4d30*/  ISETP.GT.AND P4, PT, R83, 0x98, PT ;  /* 0x000000985300780c */ /* 0x000fe20003f84270 */
[--C-:B------:R-:W-:Y:S01]  /*4d40*/  FFMA.FTZ R40, R48, UR10, -R38.reuse ;  /* 0x0000000a30287c23 */ /* 0x100fe20008010826 */
[----:B-----5:R-:W-:Y:S01]  /*4d50*/  FSEL R54, R54, -INF , P3 ;  /* 0xff80000036367808 */ /* 0x020fe20001800000 */
[--C-:B------:R-:W-:Y:S01]  /*4d60*/  FFMA.FTZ R48, R41, UR10, -R38.reuse ;  /* 0x0000000a29307c23 */ /* 0x100fe20008010826 */
[----:B------:R-:W-:Y:S01]  /*4d70*/  FMNMX.FTZ R71, R88, R71, !PT ;  /* 0x0000004758477209 */ /* 0x000fe20007810000 */
[--C-:B------:R-:W-:Y:S01]  /*4d80*/  FFMA.FTZ R41, R28, UR10, -R38.reuse ;  /* 0x0000000a1c297c23 */ /* 0x100fe20008010826 */
[----:B------:R-:W-:Y:S01]  /*4d90*/  ISETP.GT.AND P3, PT, R83, 0x99, PT ;  /* 0x000000995300780c */ /* 0x000fe20003f64270 */
[--C-:B------:R-:W-:Y:S01]  /*4da0*/  FFMA.FTZ R28, R37, UR10, -R38.reuse ;  /* 0x0000000a251c7c23 */ /* 0x100fe20008010826 */
[----:B---3--:R-:W-:Y:S01]  /*4db0*/  FSEL R90, R90, -INF , P4 ;  /* 0xff8000005a5a7808 */ /* 0x008fe20002000000 */
[--C-:B------:R-:W-:Y:S01]  /*4dc0*/  FFMA.FTZ R37, R24, UR10, -R38.reuse ;  /* 0x0000000a18257c23 */ /* 0x100fe20008010826 */
[----:B------:R-:W-:Y:S01]  /*4dd0*/  FMNMX.FTZ R71, R54, R71, !PT ;  /* 0x0000004736477209 */ /* 0x000fe20007810000 */
[----:B------:R-:W-:Y:S01]  /*4de0*/  FFMA.FTZ R24, R32, UR10, -R38 ;  /* 0x0000000a20187c23 */ /* 0x000fe20008010826 */
[----:B----4-:R-:W-:Y:S01]  /*4df0*/  FSEL R98, R98, -INF , P3 ;  /* 0xff80000062627808 */ /* 0x010fe20001800000 */
[----:B------:R-:W-:Y:S01]  /*4e00*/  MUFU.EX2 R30, R30 ;  /* 0x0000001e001e7308 */ /* 0x000fe20000000800 */
[----:B------:R-:W-:-:S04]  /*4e10*/  FMNMX.FTZ R71, R90, R71, !PT ;  /* 0x000000475a477209 */ /* 0x000fc80007810000 */
[----:B------:R-:W-:-:S03]  /*4e20*/  FMNMX.FTZ R71, R98, R71, !PT ;  /* 0x0000004762477209 */ /* 0x000fc60007810000 */
[----:B------:R-:W-:Y:S02]  /*4e30*/  MUFU.EX2 R58, R81 ;  /* 0x00000051003a7308 */ /* 0x000fe40000000800 */
[----:B------:R-:W0:Y:S06]  /*4e40*/  SHFL.BFLY PT, R104, R71, 0x2, 0x1f ;  /* 0x0c401f0047687f89 */ /* 0x000e2c00000e0000 */
[----:B------:R-:W1:Y:S08]  /*4e50*/  MUFU.EX2 R35, R35 ;  /* 0x0000002300237308 */ /* 0x000e700000000800 */
[----:B------:R-:W-:Y:S08]  /*4e60*/  MUFU.EX2 R31, R31 ;  /* 0x0000001f001f7308 */ /* 0x000ff00000000800 */
[----:B------:R-:W-:Y:S01]  /*4e70*/  MUFU.EX2 R34, R34 ;  /* 0x0000002200227308 */ /* 0x000fe20000000800 */
[----:B-1----:R-:W-:-:S02]  /*4e80*/  F2FP.SATFINITE.E4M3.F32.PACK_AB_MERGE_C R216, R35, R30, RZ ;  /* 0x0000001e23d8723e */ /* 0x002fc400048070ff */
[----:B0-----:R-:W-:Y:S02]  /*4e90*/  FMNMX.FTZ R104, R71, R104, !PT ;  /* 0x0000006847687209 */ /* 0x001fe40007810000 */
        /* <DEDUP_REMOVED lines=45> */
[----:B------:R1:W2:Y:S01]  /*5170*/  MUFU.EX2 R104, R47 ;  /* 0x0000002f00687308 */ /* 0x0002a20000000800 */
[----:B0-----:R-:W-:-:S01]  /*5180*/  FFMA.FTZ R46, R14, UR10, -R71 ;  /* 0x0000000a0e2e7c23 */ /* 0x001fc20008010847 */
[--C-:B------:R-:W-:Y:S01]  /*5190*/  FFMA.FTZ R14, R57, UR10, -R71.reuse ;  /* 0x0000000a390e7c23 */ /* 0x100fe20008010847 */
[----:B------:R-:W-:-:S01]  /*51a0*/  FFMA.FTZ R94, R94, UR10, -R71 ;  /* 0x0000000a5e5e7c23 */ /* 0x000fc20008010847 */
[--C-:B------:R-:W-:Y:S01]  /*51b0*/  FFMA.FTZ R88, R88, UR10, -R71.reuse ;  /* 0x0000000a58587c23 */ /* 0x100fe20008010847 */
[----:B------:R-:W-:-:S01]  /*51c0*/  FFMA.FTZ R54, R54, UR10, -R71 ;  /* 0x0000000a36367c23 */ /* 0x000fc20008010847 */
[----:B------:R-:W-:-:S02]  /*51d0*/  FFMA.FTZ R90, R90, UR10, -R71 ;  /* 0x0000000a5a5a7c23 */ /* 0x000fc40008010847 */
[----:B------:R-:W-:Y:S01]  /*51e0*/  MUFU.EX2 R7, R7 ;  /* 0x0000000700077308 */ /* 0x000fe20000000800 */
[----:B-1----:R-:W-:-:S01]  /*51f0*/  FFMA.FTZ R47, R21, UR10, -R71 ;  /* 0x0000000a152f7c23 */ /* 0x002fc20008010847 */
[----:B------:R-:W-:-:S06]  /*5200*/  FFMA.FTZ R21, R75, UR10, -R71 ;  /* 0x0000000a4b157c23 */ /* 0x000fcc0008010847 */
[----:B------:R0:W-:Y:S01]  /*5210*/  MUFU.EX2 R106, R51 ;  /* 0x00000033006a7308 */ /* 0x0001e20000000800 */
[----:B--2---:R-:W-:-:S04]  /*5220*/  F2FP.SATFINITE.E4M3.F32.PACK_AB_MERGE_C R217, R104, R81, RZ ;  /* 0x0000005168d9723e */ /* 0x004fc800048070ff */
[----:B------:R-:W-:-:S03]  /*5230*/  F2FP.SATFINITE.E4M3.F32.PACK_AB_MERGE_C R217, R39, R32, R217 ;  /* 0x0000002027d9723e */ /* 0x000fc600048070d9 */
[----:B------:R-:W-:Y:S01]  /*5240*/  MUFU.EX2 R38, R38 ;  /* 0x0000002600267308 */ /* 0x000fe20000000800 */
[----:B0-----:R-:W-:-:S07]  /*5250*/  FADD.FTZ R51, R26, R27 ;  /* 0x0000001b1a337221 */ /* 0x001fce0000010000 */
[----:B------:R0:W1:Y:S08]  /*5260*/  MUFU.EX2 R83, R50 ;  /* 0x0000003200537308 */ /* 0x0000700000000800 */
[----:B------:R2:W-:Y:S01]  /*5270*/  MUFU.EX2 R76, R47 ;  /* 0x0000002f004c7308 */ /* 0x0005e20000000800 */
[----:B0-----:R-:W-:-:S07]  /*5280*/  FADD.FTZ R50, R32, R39 ;  /* 0x0000002720327221 */ /* 0x001fce0000010000 */
[----:B------:R0:W3:Y:S01]  /*5290*/  MUFU.EX2 R79, R72 ;  /* 0x00000048004f7308 */ /* 0x0000e20000000800 */
[----:B--2---:R-:W-:-:S01]  /*52a0*/  FFMA.FTZ R47, R60, UR10, -R71 ;  /* 0x0000000a3c2f7c23 */ /* 0x004fc20008010847 */
[----:B------:R-:W-:Y:S01]  /*52b0*/  FADD.FTZ R60, R30, R51 ;  /* 0x000000331e3c7221 */ /* 0x000fe20000010000 */
[----:B------:R-:W-:-:S01]  /*52c0*/  FADD.FTZ R51, R81, R50 ;  /* 0x0000003251337221 */ /* 0x000fc20000010000 */
[----:B------:R-:W-:Y:S02]  /*52d0*/  @!P0 PRMT R50, RZ, 0x654, R2 ;  /* 0x00000654ff328816 */ /* 0x000fe40000000002 */
[----:B------:R-:W-:-:S01]  /*52e0*/  FADD.FTZ R60, R35, R60 ;  /* 0x0000003c233c7221 */ /* 0x000fc20000010000 */
[----:B-1----:R-:W-:Y:S01]  /*52f0*/  F2FP.SATFINITE.E4M3.F32.PACK_AB_MERGE_C R219, R106, R83, RZ ;  /* 0x000000536adb723e */ /* 0x002fe200048070ff */
[----:B------:R1:W-:Y:S01]  /*5300*/  MUFU.EX2 R85, R46 ;  /* 0x0000002e00557308 */ /* 0x0003e20000000800 */
[----:B0-----:R-:W-:-:S01]  /*5310*/  FADD.FTZ R72, R104, R51 ;  /* 0x0000003368487221 */ /* 0x001fc20000010000 */
[----:B------:R-:W-:Y:S01]  /*5320*/  FADD.FTZ R57, R31, R60 ;  /* 0x0000003c1f397221 */ /* 0x000fe20000010000 */
[----:B------:R0:W-:Y:S01]  /*5330*/  @!P0 SYNCS.ARRIVE.TRANS64.RED.A1T0 RZ, [R50+URZ], RZ ;  /* 0x000000ff32ff89a7 */ /* 0x0001e2000810043f */
[----:B------:R-:W-:-:S01]  /*5340*/  FFMA.FTZ R51, R69, UR10, -R71 ;  /* 0x0000000a45337c23 */ /* 0x000fc20008010847 */
[----:B------:R-:W-:-:S02]  /*5350*/  F2FP.SATFINITE.E4M3.F32.PACK_AB_MERGE_C R219, R38, R7, R219 ;  /* 0x0000000726db723e */ /* 0x000fc400048070db */
[----:B------:R-:W-:Y:S01]  /*5360*/  CS2R R104, SRZ ;  /* 0x0000000000687805 */ /* 0x000fe2000001ff00 */
[----:B------:R-:W2:Y:S01]  /*5370*/  MUFU.EX2 R9, R9 ;  /* 0x0000000900097308 */ /* 0x000ea20000000800 */
[----:B-1----:R-:W-:-:S01]  /*5380*/  FFMA.FTZ R46, R73, UR10, -R71 ;  /* 0x0000000a492e7c23 */ /* 0x002fc20008010847 */
[----:B------:R-:W-:Y:S01]  /*5390*/  FADD.FTZ R73, R7, R72 ;  /* 0x0000004807497221 */ /* 0x000fe20000010000 */
[----:B0-----:R-:W-:-:S01]  /*53a0*/  FADD.FTZ R50, R34, R57 ;  /* 0x0000003922327221 */ /* 0x001fc20000010000 */
[----:B---3--:R-:W-:Y:S02]  /*53b0*/  F2FP.SATFINITE.E4M3.F32.PACK_AB_MERGE_C R215, R79, R76, RZ ;  /* 0x0000004c4fd7723e */ /* 0x008fe400048070ff */
[----:B------:R-:W-:-:S01]  /*53c0*/  FADD.FTZ R60, R38, R73 ;  /* 0x00000049263c7221 */ /* 0x000fc20000010000 */
[----:B------:R-:W-:Y:S01]  /*53d0*/  FADD.FTZ R57, R3, R50 ;  /* 0x0000003203397221 */ /* 0x000fe20000010000 */
[----:B------:R-:W0:Y:S01]  /*53e0*/  MUFU.EX2 R10, R10 ;  /* 0x0000000a000a7308 */ /* 0x000e220000000800 */
[----:B------:R-:W-:Y:S01]  /*53f0*/  CS2R R38, SRZ ;  /* 0x0000000000267805 */ /* 0x000fe2000001ff00 */
[----:B------:R-:W-:Y:S01]  /*5400*/  FADD.FTZ R69, R83, R60 ;  /* 0x0000003c53457221 */ /* 0x000fe20000010000 */
[----:B------:R-:W-:-:S03]  /*5410*/  FADD.FTZ R50, R4, R57 ;  /* 0x0000003904327221 */ /* 0x000fc60000010000 */
[----:B------:R-:W-:Y:S01]  /*5420*/  FADD.FTZ R60, R106, R69 ;  /* 0x000000456a3c7221 */ /* 0x000fe20000010000 */
[----:B------:R-:W-:-:S01]  /*5430*/  FADD.FTZ R57, R5, R50 ;  /* 0x0000003205397221 */ /* 0x000fc20000010000 */
[----:B------:R-:W1:Y:S01]  /*5440*/  MUFU.EX2 R78, R78 ;  /* 0x0000004e004e7308 */ /* 0x000e620000000800 */
[----:B------:R-:W-:Y:S01]  /*5450*/  CS2R R106, SRZ ;  /* 0x00000000006a7805 */ /* 0x000fe2000001ff00 */
[----:B--2---:R-:W-:Y:S01]  /*5460*/  FADD.FTZ R69, R9, R60 ;  /* 0x0000003c09457221 */ /* 0x004fe20000010000 */
[----:B------:R-:W-:-:S04]  /*5470*/  FADD.FTZ R73, R6, R57 ;  /* 0x0000003906497221 */ /* 0x000fc80000010000 */
[----:B------:R-:W-:Y:S01]  /*5480*/  FADD.FTZ R50, R8, R73 ;  /* 0x0000004908327221 */ /* 0x000fe20000010000 */
[----:B------:R-:W2:Y:S01]  /*5490*/  MUFU.EX2 R13, R13 ;  /* 0x0000000d000d7308 */ /* 0x000ea20000000800 */
[----:B0-----:R-:W-:-:S07]  /*54a0*/  FADD.FTZ R69, R10, R69 ;  /* 0x000000450a457221 */ /* 0x001fce0000010000 */
[----:B------:R-:W-:Y:S01]  /*54b0*/  MUFU.EX2 R11, R11 ;  /* 0x0000000b000b7308 */ /* 0x000fe20000000800 */
[----:B-1----:R-:W-:-:S01]  /*54c0*/  FADD.FTZ R60, R78, R69 ;  /* 0x000000454e3c7221 */ /* 0x002fc20000010000 */
[----:B------:R-:W-:-:S04]  /*54d0*/  F2FP.SATFINITE.E4M3.F32.PACK_AB_MERGE_C R213, R85, R78, RZ ;  /* 0x0000004e55d5723e */ /* 0x000fc800048070ff */
[----:B------:R-:W-:Y:S02]  /*54e0*/  F2FP.SATFINITE.E4M3.F32.PACK_AB_MERGE_C R213, R10, R9, R213 ;  /* 0x000000090ad5723e */ /* 0x000fe400048070d5 */
[----:B------:R-:W-:Y:S01]  /*54f0*/  MUFU.EX2 R12, R12 ;  /* 0x0000000c000c7308 */ /* 0x000fe20000000800 */
[----:B--2---:R-:W-:-:S04]  /*5500*/  F2FP.SATFINITE.E4M3.F32.PACK_AB_MERGE_C R212, R13, R8, RZ ;  /* 0x000000080dd4723e */ /* 0x004fc800048070ff */
[----:B------:R-:W-:-:S03]  /*5510*/  F2FP.SATFINITE.E4M3.F32.PACK_AB_MERGE_C R212, R6, R5, R212 ;  /* 0x0000000506d4723e */ /* 0x000fc600048070d4 */
[----:B------:R-:W0:Y:S08]  /*5520*/  MUFU.EX2 R15, R15 ;  /* 0x0000000f000f7308 */ /* 0x000e300000000800 */
[----:B------:R-:W1:Y:S08]  /*5530*/  MUFU.EX2 R56, R56 ;  /* 0x0000003800387308 */ /* 0x000e700000000800 */
[----:B------:R2:W-:Y:S01]  /*5540*/  MUFU.EX2 R2, R70 ;  /* 0x0000004600027308 */ /* 0x0005e20000000800 */
[----:B0-----:R-:W-:-:S07]  /*5550*/  F2FP.SATFINITE.E4M3.F32.PACK_AB_MERGE_C R215, R15, R12, R215 ;  /* 0x0000000c0fd7723e */ /* 0x001fce00048070d7 */
[----:B------:R-:W0:Y:S01]  /*5560*/  MUFU.EX2 R59, R59 ;  /* 0x0000003b003b7308 */ /* 0x000e220000000800 */
[----:B--2---:R-:W-:-:S01]  /*5570*/  FADD.FTZ R70, R13, R50 ;  /* 0x000000320d467221 */ /* 0x004fc20000010000 */
[----:B------:R-:W-:Y:S01]  /*5580*/  FFMA.FTZ R50, R55, UR10, -R71 ;  /* 0x0000000a37327c23 */ /* 0x000fe20008010847 */
[----:B------:R-:W-:-:S01]  /*5590*/  FADD.FTZ R55, R85, R60 ;  /* 0x0000003c55377221 */ /* 0x000fc20000010000 */
[----:B------:R-:W-:Y:S01]  /*55a0*/  FFMA.FTZ R71, R98, UR10, -R71 ;  /* 0x0000000a62477c23 */ /* 0x000fe20008010847 */
[----:B------:R-:W-:-:S01]  /*55b0*/  FADD.FTZ R69, R11, R70 ;  /* 0x000000460b457221 */ /* 0x000fc20000010000 */
[----:B------:R-:W-:Y:S01]  /*55c0*/  CS2R R98, SRZ ;  /* 0x0000000000627805 */ /* 0x000fe2000001ff00 */
[----:B------:R-:W-:-:S01]  /*55d0*/  FADD.FTZ R60, R12, R55 ;  /* 0x000000370c3c7221 */ /* 0x000fc20000010000 */
[----:B------:R-:W2:Y:S01]  /*55e0*/  MUFU.EX2 R14, R14 ;  /* 0x0000000e000e7308 */ /* 0x000ea20000000800 */
[----:B------:R-:W-:-:S02]  /*55f0*/  FADD.FTZ R69, R20, R69 ;  /* 0x0000004514457221 */ /* 0x000fc40000010000 */
[----:B------:R-:W-:-:S02]  /*5600*/  FADD.FTZ R73, R15, R60 ;  /* 0x0000003c0f497221 */ /* 0x000fc40000010000 */
[----:B-1----:R-:W-:-:S02]  /*5610*/  FADD.FTZ R60, R56, R69 ;  /* 0x00000045383c7221 */ /* 0x002fc40000010000 */
[----:B------:R-:W-:Y:S01]  /*5620*/  FADD.FTZ R70, R76, R73 ;  /* 0x000000494c467221 */ /* 0x000fe20000010000 */
[----:B------:R-:W1:Y:S01]  /*5630*/  MUFU.EX2 R61, R61 ;  /* 0x0000003d003d7308 */ /* 0x000e620000000800 */
[----:B0-----:R-:W-:-:S01]  /*5640*/  FADD.FTZ R35, R59, R60 ;  /* 0x0000003c3b237221 */ /* 0x001fc20000010000 */
[----:B------:R-:W-:Y:S01]  /*5650*/  F2FP.SATFINITE.E4M3.F32.PACK_AB_MERGE_C R214, R59, R56, RZ ;  /* 0x000000383bd6723e */ /* 0x000fe200048070ff */
[----:B------:R-:W-:-:S01]  /*5660*/  FADD.FTZ R69, R79, R70 ;  /* 0x000000464f457221 */ /* 0x000fc20000010000 */
[----:B------:R-:W-:Y:S01]  /*5670*/  CS2R R72, SRZ ;  /* 0x0000000000487805 */ /* 0x000fe2000001ff00 */
[----:B------:R-:W-:-:S01]  /*5680*/  FADD.FTZ R30, R58, R35 ;  /* 0x000000233a1e7221 */ /* 0x000fc20000010000 */
[----:B------:R-:W-:Y:S02]  /*5690*/  F2FP.SATFINITE.E4M3.F32.PACK_AB_MERGE_C R214, R20, R11, R214 ;  /* 0x0000000b14d6723e */ /* 0x000fe400048070d6 */
[----:B------:R-:W-:Y:S01]  /*56a0*/  CS2R R78, SRZ ;  /* 0x00000000004e7805 */ /* 0x000fe2000001ff00 */
        /* <DEDUP_REMOVED lines=8> */
[----:B------:R-:W-:-:S06]  /*5730*/  CS2R R30, SRZ ;  /* 0x00000000001e7805 */ /* 0x000fcc000001ff00 */
[----:B------:R-:W2:Y:S01]  /*5740*/  MUFU.EX2 R77, R77 ;  /* 0x0000004d004d7308 */ /* 0x000ea20000000800 */
[----:B-1----:R-:W-:-:S07]  /*5750*/  FADD.FTZ R4, R74, R13 ;  /* 0x0000000d4a047221 */ /* 0x002fce0000010000 */
[----:B------:R-:W1:Y:S01]  /*5760*/  MUFU.EX2 R65, R65 ;  /* 0x0000004100417308 */ /* 0x000e620000000800 */
[----:B0-----:R-:W-:-:S01]  /*5770*/  FADD.FTZ R8, R66, R35 ;  /* 0x0000002342087221 */ /* 0x001fc20000010000 */
[----:B------:R-:W-:Y:S02]  /*5780*/  F2FP.SATFINITE.E4M3.F32.PACK_AB_MERGE_C R208, R66, R67, RZ ;  /* 0x0000004342d0723e */ /* 0x000fe400048070ff */
[----:B------:R-:W-:Y:S02]  /*5790*/  CS2R R66, SRZ ;  /* 0x0000000000427805 */ /* 0x000fe4000001ff00 */
[----:B------:R-:W-:Y:S02]  /*57a0*/  F2FP.SATFINITE.E4M3.F32.PACK_AB_MERGE_C R208, R61, R58, R208 ;  /* 0x0000003a3dd0723e */ /* 0x000fe400048070d0 */
[----:B------:R-:W-:Y:S01]  /*57b0*/  CS2R R58, SRZ ;  /* 0x00000000003a7805 */ /* 0x000fe2000001ff00 */
[----:B------:R-:W0:Y:S01]  /*57c0*/  MUFU.EX2 R46, R46 ;  /* 0x0000002e002e7308 */ /* 0x000e220000000800 */
[----:B--2---:R-:W-:-:S01]  /*57d0*/  FADD.FTZ R13, R77, R4 ;  /* 0x000000044d0d7221 */ /* 0x004fc20000010000 */
[----:B------:R-:W-:-:S02]  /*57e0*/  F2FP.SATFINITE.E4M3.F32.PACK_AB_MERGE_C R209, R77, R74, RZ ;  /* 0x0000004a4dd1723e */ /* 0x000fc400048070ff */
[----:B------:R-:W-:Y:S02]  /*57f0*/  CS2R R60, SRZ ;  /* 0x00000000003c7805 */ /* 0x000fe4000001ff00 */
[----:B------:R-:W-:Y:S02]  /*5800*/  CS2R R74, SRZ ;  /* 0x00000000004a7805 */ /* 0x000fe4000001ff00 */
[----:B------:R-:W-:Y:S02]  /*5810*/  CS2R R76, SRZ ;  /* 0x00000000004c7805 */ /* 0x000fe4000001ff00 */
        /* <DEDUP_REMOVED lines=14> */
[C---:B-1----:R-:W-:Y:S01]  /*5900*/  F2FP.SATFINITE.E4M3.F32.PACK_AB_MERGE_C R53, R52.reuse, R53, RZ ;  /* 0x000000353435723e */ /* 0x042fe200048070ff */
[----:B------:R-:W-:-:S03]  /*5910*/  FADD.FTZ R52, R52, R27 ;  /* 0x0000001b34347221 */ /* 0x000fc60000010000 */
[----:B------:R-:W-:Y:S02]  /*5920*/  F2FP.SATFINITE.E4M3.F32.PACK_AB_MERGE_C R210, R64, R65, R53 ;  /* 0x0000004140d2723e */ /* 0x000fe40004807035 */
[----:B------:R-:W-:Y:S01]  /*5930*/  CS2R R64, SRZ ;  /* 0x0000000000407805 */ /* 0x000fe2000001ff00 */
[----:B------:R-:W1:Y:S01]  /*5940*/  MUFU.EX2 R44, R44 ;  /* 0x0000002c002c7308 */ /* 0x000e620000000800 */
[----:B0-----:R-:W-:-:S01]  /*5950*/  FADD.FTZ R35, R62, R35 ;  /* 0x000000233e237221 */ /* 0x001fc20000010000 */
[----:B------:R-:W-:-:S03]  /*5960*/  F2FP.SATFINITE.E4M3.F32.PACK_AB_MERGE_C R63, R62, R63, RZ ;  /* 0x0000003f3e3f723e */ /* 0x000fc600048070ff */
[----:B------:R-:W-:Y:S01]  /*5970*/  FADD.FTZ R4, R2, R35 ;  /* 0x0000002302047221 */ /* 0x000fe20000010000 */
[----:B------:R-:W-:Y:S02]  /*5980*/  F2FP.SATFINITE.E4M3.F32.PACK_AB_MERGE_C R211, R47, R46, R63 ;  /* 0x0000002e2fd3723e */ /* 0x000fe4000480703f */
[----:B------:R-:W-:Y:S01]  /*5990*/  CS2R R34, SRZ ;  /* 0x0000000000227805 */ /* 0x000fe2000001ff00 */
[----:B------:R-:W0:Y:S01]  /*59a0*/  MUFU.EX2 R51, R51 ;  /* 0x0000003300337308 */ /* 0x000e220000000800 */
[----:B--2---:R-:W-:-:S01]  /*59b0*/  FADD.FTZ R27, R49, R52 ;  /* 0x00000034311b7221 */ /* 0x004fc20000010000 */
[----:B------:R-:W-:Y:S02]  /*59c0*/  CS2R R46, SRZ ;  /* 0x00000000002e7805 */ /* 0x000fe4000001ff00 */
[----:B------:R-:W-:Y:S02]  /*59d0*/  CS2R R52, SRZ ;  /* 0x0000000000347805 */ /* 0x000fe4000001ff00 */
[----:B------:R-:W-:-:S02]  /*59e0*/  CS2R R62, SRZ ;  /* 0x00000000003e7805 */ /* 0x000fc4000001ff00 */
        /* <DEDUP_REMOVED lines=9> */
[----:B0-----:R-:W-:-:S01]  /*5a80*/  FADD.FTZ R27, R68, R27 ;  /* 0x0000001b441b7221 */ /* 0x001fc20000010000 */
[----:B------:R-:W-:Y:S02]  /*5a90*/  F2FP.SATFINITE.E4M3.F32.PACK_AB_MERGE_C R29, R68, R29, RZ ;  /* 0x0000001d441d723e */ /* 0x000fe400048070ff */
[----:B------:R-:W-:Y:S02]  /*5aa0*/  CS2R R68, SRZ ;  /* 0x0000000000447805 */ /* 0x000fe4000001ff00 */
[----:B--2---:R-:W-:Y:S02]  /*5ab0*/  CS2R R82, SRZ ;  /* 0x0000000000527805 */ /* 0x004fe4000001ff00 */
[----:B------:R-:W-:Y:S01]  /*5ac0*/  F2FP.SATFINITE.E4M3.F32.PACK_AB_MERGE_C R204, R44, R49, R29 ;  /* 0x000000312ccc723e */ /* 0x000fe2000480701d */
[----:B------:R-:W0:Y:S01]  /*5ad0*/  MUFU.EX2 R102, R102 ;  /* 0x0000006600667308 */ /* 0x000e220000000800 */
[C---:B---3--:R-:W-:Y:S01]  /*5ae0*/  F2FP.SATFINITE.E4M3.F32.PACK_AB_MERGE_C R80, R57.reuse, R80, RZ ;  /* 0x000000503950723e */ /* 0x048fe200048070ff */
[----:B------:R-:W-:-:S03]  /*5af0*/  FADD.FTZ R57, R57, R4 ;  /* 0x0000000439397221 */ /* 0x000fc60000010000 */
[----:B------:R-:W-:Y:S02]  /*5b00*/  F2FP.SATFINITE.E4M3.F32.PACK_AB_MERGE_C R205, R51, R2, R80 ;  /* 0x0000000233cd723e */ /* 0x000fe40004807050 */
[----:B------:R-:W-:Y:S01]  /*5b10*/  CS2R R80, SRZ ;  /* 0x0000000000507805 */ /* 0x000fe2000001ff00 */
[----:B------:R-:W2:Y:S01]  /*5b20*/  MUFU.EX2 R43, R43 ;  /* 0x0000002b002b7308 */ /* 0x000ea20000000800 */
[----:B-1----:R-:W-:-:S01]  /*5b30*/  FADD.FTZ R4, R40, R27 ;  /* 0x0000001b28047221 */ /* 0x002fc20000010000 */
[----:B------:R-:W-:-:S06]  /*5b40*/  CS2R R26, SRZ ;  /* 0x00000000001a7805 */ /* 0x000fcc000001ff00 */
[----:B------:R1:W3:Y:S01]  /*5b50*/  MUFU.EX2 R55, R96 ;  /* 0x0000006000377308 */ /* 0x0002e20000000800 */
[----:B0-----:R-:W-:-:S01]  /*5b60*/  FADD.FTZ R6, R102, R57 ;  /* 0x0000003966067221 */ /* 0x001fc20000010000 */
[----:B------:R-:W-:-:S06]  /*5b70*/  CS2R R56, SRZ ;  /* 0x0000000000387805 */ /* 0x000fcc000001ff00 */
[----:B------:R-:W0:Y:S01]  /*5b80*/  MUFU.EX2 R42, R42 ;  /* 0x0000002a002a7308 */ /* 0x000e220000000800 */
[----:B--2---:R-:W-:-:S01]  /*5b90*/  FADD.FTZ R9, R43, R4 ;  /* 0x000000042b097221 */ /* 0x004fc20000010000 */
[----:B-1----:R-:W-:-:S06]  /*5ba0*/  CS2R R96, SRZ ;  /* 0x0000000000607805 */ /* 0x002fcc000001ff00 */
[----:B------:R-:W1:Y:S01]  /*5bb0*/  MUFU.EX2 R100, R100 ;  /* 0x0000006400647308 */ /* 0x000e620000000800 */
[----:B---3--:R-:W-:-:S07]  /*5bc0*/  FADD.FTZ R11, R55, R6 ;  /* 0x00000006370b7221 */ /* 0x008fce0000010000 */
[----:B------:R-:W2:Y:S01]  /*5bd0*/  MUFU.EX2 R25, R25 ;  /* 0x0000001900197308 */ /* 0x000ea20000000800 */
[----:B0-----:R-:W-:-:S07]  /*5be0*/  FADD.FTZ R4, R42, R9 ;  /* 0x000000092a047221 */ /* 0x001fce0000010000 */
[----:B------:R0:W3:Y:S01]  /*5bf0*/  MUFU.EX2 R3, R86 ;  /* 0x0000005600037308 */ /* 0x0000e20000000800 */
[----:B-1----:R-:W-:-:S07]  /*5c00*/  FADD.FTZ R6, R100, R11 ;  /* 0x0000000b64067221 */ /* 0x002fce0000010000 */
[----:B------:R-:W1:Y:S01]  /*5c10*/  MUFU.EX2 R45, R45 ;  /* 0x0000002d002d7308 */ /* 0x000e620000000800 */
[----:B--2---:R-:W-:-:S01]  /*5c20*/  FADD.FTZ R4, R25, R4 ;  /* 0x0000000419047221 */ /* 0x004fc20000010000 */
[----:B------:R-:W-:Y:S02]  /*5c30*/  F2FP.SATFINITE.E4M3.F32.PACK_AB_MERGE_C R42, R25, R42, RZ ;  /* 0x0000002a192a723e */ /* 0x000fe400048070ff */
[----:B0-----:R-:W-:Y:S02]  /*5c40*/  CS2R R86, SRZ ;  /* 0x0000000000567805 */ /* 0x001fe4000001ff00 */
[----:B------:R-:W-:Y:S02]  /*5c50*/  F2FP.SATFINITE.E4M3.F32.PACK_AB_MERGE_C R206, R43, R40, R42 ;  /* 0x000000282bce723e */ /* 0x000fe4000480702a */
[----:B------:R-:W-:Y:S01]  /*5c60*/  CS2R R42, SRZ ;  /* 0x00000000002a7805 */ /* 0x000fe2000001ff00 */
[----:B------:R-:W0:Y:S01]  /*5c70*/  MUFU.EX2 R84, R84 ;  /* 0x0000005400547308 */ /* 0x000e220000000800 */
[C---:B---3--:R-:W-:Y:S01]  /*5c80*/  F2FP.SATFINITE.E4M3.F32.PACK_AB_MERGE_C R100, R3.reuse, R100, RZ ;  /* 0x000000640364723e */ /* 0x048fe200048070ff */
[----:B------:R-:W-:-:S03]  /*5c90*/  FADD.FTZ R3, R3, R6 ;  /* 0x0000000603037221 */ /* 0x000fc60000010000 */
[----:B------:R-:W-:Y:S02]  /*5ca0*/  F2FP.SATFINITE.E4M3.F32.PACK_AB_MERGE_C R207, R55, R102, R100 ;  /* 0x0000006637cf723e */ /* 0x000fe40004807064 */
[----:B------:R-:W-:Y:S02]  /*5cb0*/  CS2R R100, SRZ ;  /* 0x0000000000647805 */ /* 0x000fe4000001ff00 */
[----:B------:R-:W-:Y:S01]  /*5cc0*/  CS2R R102, SRZ ;  /* 0x0000000000667805 */ /* 0x000fe2000001ff00 */
[----:B------:R-:W2:Y:S01]  /*5cd0*/  MUFU.EX2 R48, R48 ;  /* 0x0000003000307308 */ /* 0x000ea20000000800 */
[----:B-1----:R-:W-:-:S07]  /*5ce0*/  FADD.FTZ R9, R45, R4 ;  /* 0x000000042d097221 */ /* 0x002fce0000010000 */
[----:B------:R1:W3:Y:S01]  /*5cf0*/  MUFU.EX2 R13, R92 ;  /* 0x0000005c000d7308 */ /* 0x0002e20000000800 */
[----:B0-----:R-:W-:-:S07]  /*5d00*/  FADD.FTZ R4, R84, R3 ;  /* 0x0000000354047221 */ /* 0x001fce0000010000 */
        /* <DEDUP_REMOVED lines=10> */
[C---:B--2---:R-:W-:Y:S01]  /*5db0*/  F2FP.SATFINITE.E4M3.F32.PACK_AB_MERGE_C R36, R41.reuse, R36, RZ ;  /* 0x000000242924723e */ /* 0x044fe200048070ff */
[----:B------:R-:W-:Y:S01]  /*5dc0*/  FADD.FTZ R41, R41, R4 ;  /* 0x0000000429297221 */ /* 0x000fe20000010000 */
[----:B0-----:R-:W-:Y:S02]  /*5dd0*/  CS2R R50, SRZ ;  /* 0x0000000000327805 */ /* 0x001fe4000001ff00 */
[----:B------:R-:W-:Y:S02]  /*5de0*/  F2FP.SATFINITE.E4M3.F32.PACK_AB_MERGE_C R200, R48, R45, R36 ;  /* 0x0000002d30c8723e */ /* 0x000fe40004807024 */
[----:B------:R-:W-:Y:S02]  /*5df0*/  CS2R R44, SRZ ;  /* 0x00000000002c7805 */ /* 0x000fe4000001ff00 */
        /* <DEDUP_REMOVED lines=8> */
[----:B-1----:R-:W-:-:S01]  /*5e80*/  FADD.FTZ R2, R28, R41 ;  /* 0x000000291c027221 */ /* 0x002fc20000010000 */
[----:B------:R-:W-:-:S06]  /*5e90*/  CS2R R40, SRZ ;  /* 0x0000000000287805 */ /* 0x000fcc000001ff00 */
[----:B------:R1:W3:Y:S01]  /*5ea0*/  MUFU.EX2 R7, R54 ;  /* 0x0000003600077308 */ /* 0x0002e20000000800 */
[----:B0-----:R-:W-:-:S07]  /*5eb0*/  FADD.FTZ R4, R88, R5 ;  /* 0x0000000558047221 */ /* 0x001fce0000010000 */
[----:B------:R-:W-:Y:S01]  /*5ec0*/  MUFU.EX2 R24, R24 ;  /* 0x0000001800187308 */ /* 0x000fe20000000800 */
[----:B--2---:R-:W-:-:S01]  /*5ed0*/  FADD.FTZ R3, R37, R2 ;  /* 0x0000000225037221 */ /* 0x004fc20000010000 */
[----:B-1----:R-:W-:-:S06]  /*5ee0*/  CS2R R54, SRZ ;  /* 0x0000000000367805 */ /* 0x002fcc000001ff00 */
        /* <DEDUP_REMOVED lines=8> */
[----:B------:R-:W-:Y:S02]  /*5f70*/  CS2R R24, SRZ ;  /* 0x0000000000187805 */ /* 0x000fe4000001ff00 */
[----:B------:R-:W-:Y:S01]  /*5f80*/  CS2R R28, SRZ ;  /* 0x00000000001c7805 */ /* 0x000fe2000001ff00 */
[----:B-1----:R-:W-:Y:S01]  /*5f90*/  FADD.FTZ R2, R90, R5 ;  /* 0x000000055a027221 */ /* 0x002fe20000010000 */
[----:B------:R-:W-:Y:S02]  /*5fa0*/  CS2R R32, SRZ ;  /* 0x0000000000207805 */ /* 0x000fe4000001ff00 */
[----:B------:R-:W-:Y:S02]  /*5fb0*/  CS2R R36, SRZ ;  /* 0x0000000000247805 */ /* 0x000fe4000001ff00 */
[C---:B--2---:R-:W-:Y:S01]  /*5fc0*/  F2FP.SATFINITE.E4M3.F32.PACK_AB_MERGE_C R6, R71.reuse, R90, RZ ;  /* 0x0000005a4706723e */ /* 0x044fe200048070ff */
[----:B------:R-:W-:Y:S01]  /*5fd0*/  FADD.FTZ R2, R71, R2 ;  /* 0x0000000247027221 */ /* 0x000fe20000010000 */
[----:B------:R-:W-:-:S02]  /*5fe0*/  CS2R R70, SRZ ;  /* 0x0000000000467805 */ /* 0x000fc4000001ff00 */
[----:B------:R-:W-:Y:S02]  /*5ff0*/  CS2R R90, SRZ ;  /* 0x00000000005a7805 */ /* 0x000fe4000001ff00 */
[----:B------:R-:W-:Y:S02]  /*6000*/  F2FP.SATFINITE.E4M3.F32.PACK_AB_MERGE_C R203, R7, R88, R6 ;  /* 0x0000005807cb723e */ /* 0x000fe40004807006 */
        /* <DEDUP_REMOVED lines=55> */
.L_x_5286:
[----:B------:R-:W-:Y:S01]  /*6380*/  ISETP.NE.AND P4, PT, RZ, UR45, PT ;  /* 0x0000002dff007c0c */ /* 0x000fe2000bf85270 */
[----:B------:R-:W-:-:S04]  /*6390*/  UISETP.NE.AND UP1, UPT, UR59, 0x1, UPT ;  /* 0x000000013b00788c */ /* 0x000fc8000bf25270 */
[----:B------:R-:W-:-:S04]  /*63a0*/  USEL UR47, URZ, 0x1, UP1 ;  /* 0x000000013f2f7887 */ /* 0x000fc80008800000 */
[----:B------:R-:W-:-:S04]  /*63b0*/  ULOP3.LUT UR47, UR60, UR47, URZ, 0x3c, !UPT ;  /* 0x0000002f3c2f7292 */ /* 0x000fc8000f8e3c3f */
[----:B------:R-:W-:Y:S08]  /*63c0*/  @P4 BRA `(.L_x_5277) ;  /* 0x0000000000384947 */ /* 0x000ff00003800000 */
[----:B------:R-:W-:Y:S05]  /*63d0*/  @!P1 BRA `(.L_x_5278) ;  /* 0x0000000000049947 */ /* 0x000fea0003800000 */
[----:B------:R-:W-:Y:S01]  /*63e0*/  BPT.TRAP 0x1 ;  /* 0x000000040000795c */ /* 0x000fe20000300000 */
.L_x_5278:
        /* <DEDUP_REMOVED lines=9> */
.L_x_5279:
[----:B-1----:R-:W-:Y:S05]  /*6480*/  @P3 BRA `(.L_x_5277) ;  /* 0x0000000000083947 */ /* 0x002fea0003800000 */
[----:B------:R-:W1:Y:S02]  /*6490*/  SYNCS.PHASECHK.TRANS64.TRYWAIT P3, [UR6+0x33430], R6 ;  /* 0x03343006ff0075a7 */ /* 0x000e640008060146 */
[----:B-1----:R-:W-:Y:S05]  /*64a0*/  @!P3 BRA `(.L_x_5280) ;  /* 0x000001480090b947 */ /* 0x002fea0003800000 */
.L_x_5277:
        /* <DEDUP_REMOVED lines=192> */
.L_x_5282:
[----:B------:R-:W-:Y:S01]  /*70b0*/  ULEA UR6, UR59, UR41, 0x3 ;  /* 0x000000293b067291 */ /* 0x000fe2000f8e183f */
[----:B------:R-:W-:-:S05]  /*70c0*/  IMAD.U32 R6, RZ, RZ, UR60 ;  /* 0x0000003cff067e24 */ /* 0x000fca000f8e00ff */
[----:B------:R-:W-:-:S04]  /*70d0*/  SHF.L.U32 R6, R6, 0x1f, RZ ;  /* 0x0000001f06067819 */ /* 0x000fc800000006ff */
[----:B------:R0:W1:Y:S01]  /*70e0*/  SYNCS.PHASECHK.TRANS64.TRYWAIT P3, [UR6+0x33450], R6 ;  /* 0x03345006ff0075a7 */ /* 0x0000620008060146 */
[----:B------:R-:W-:Y:S05]  /*70f0*/  @!P1 BRA `(.L_x_5283) ;  /* 0x0000000000049947 */ /* 0x000fea0003800000 */
[----:B------:R-:W-:Y:S01]  /*7100*/  BPT.TRAP 0x1 ;  /* 0x000000040000795c */ /* 0x000fe20000300000 */
.L_x_5283:
[----:B-1----:R-:W-:Y:S05]  /*7110*/  @P3 BRA `(.L_x_5281) ;  /* 0x0000000000083947 */ /* 0x002fea0003800000 */
[----:B------:R-:W1:Y:S02]  /*7120*/  SYNCS.PHASECHK.TRANS64.TRYWAIT P3, [UR6+0x33450], R6 ;  /* 0x03345006ff0075a7 */ /* 0x000e640008060146 */
[----:B-1----:R-:W-:Y:S05]  /*7130*/  @!P3 BRA `(.L_x_5284) ;  /* 0x0000013c0084b947 */ /* 0x002fea0003800000 */
.L_x_5281:
[----:B------:R-:W-:Y:S01]  /*7140*/  UIADD3 UR6, UR41, 0x200, URZ ;  /* 0x0000020029067890 */ /* 0x000fe2000fffe03f */
[----:B------:R-:W-:Y:S01]  /*7150*/  WARPGROUP.ARRIVE ;  /* 0x00000000000079c5 */ /* 0x000fe20000000000 */
[----:B------:R-:W-:Y:S01]  /*7160*/  UMOV UR7, 0xc0000010 ;  /* 0xc000001000077882 */ /* 0x000fe20000000000 */
[C---:B------:R-:W-:Y:S01]  /*7170*/  FMUL.FTZ R10, R0.reuse, R188 ;  /* 0x000000bc000a7220 */ /* 0x040fe20000410000 */
[----:B------:R-:W-:Y:S01]  /*7180*/  USHF.R.U32.HI UR6, URZ, 0x4, UR6 ;  /* 0x000000043f067899 */ /* 0x000fe20008011606 */
[----:B------:R-:W-:Y:S02]  /*7190*/  VIADD R188, R17, UR36 ;  /* 0x0000002411bc7c36 */ /* 0x000fe40008000000 */
[C---:B------:R-:W-:Y:S01]  /*71a0*/  FMUL.FTZ R11, R0.reuse, R189 ;  /* 0x000000bd000b7220 */ /* 0x040fe20000410000 */
[C---:B------:R-:W-:Y:S01]  /*71b0*/  FMUL.FTZ R13, R0.reuse, R191 ;  /* 0x000000bf000d7220 */ /* 0x040fe20000410000 */
[----:B------:R-:W-:Y:S01]  /*71c0*/  ULOP3.LUT UR6, UR6, 0x3fff, URZ, 0xc0, !UPT ;  /* 0x00003fff06067892 */ /* 0x000fe2000f8ec03f */
[C---:B01----:R-:W-:Y:S01]  /*71d0*/  FMUL.FTZ R6, R0.reuse, R184 ;  /* 0x000000b800067220 */ /* 0x043fe20000410000 */
[C---:B------:R-:W-:Y:S01]  /*71e0*/  FMUL.FTZ R15, R0.reuse, R193 ;  /* 0x000000c1000f7220 */ /* 0x040fe20000410000 */
[----:B------:R-:W-:Y:S01]  /*71f0*/  FMUL.FTZ R12, R0, R190 ;  /* 0x000000be000c7220 */ /* 0x000fe20000410000 */
[----:B------:R-:W-:Y:S01]  /*7200*/  ULOP3.LUT UR6, UR6, 0x10000, URZ, 0xfc, !UPT ;  /* 0x0001000006067892 */ /* 0x000fe2000f8efc3f */
[----:B------:R-:W-:-:S02]  /*7210*/  IMAD.U32 R193, RZ, RZ, UR52 ;  /* 0x00000034ffc17e24 */ /* 0x000fc4000f8e00ff */
[C---:B------:R-:W-:Y:S01]  /*7220*/  FMUL.FTZ R14, R0.reuse, R192 ;  /* 0x000000c0000e7220 */ /* 0x040fe20000410000 */
[----:B------:R-:W0:Y:S01]  /*7230*/  MUFU.TANH R6, R6 ;  /* 0x0000000600067308 */ /* 0x000e220000002400 */
        /* <DEDUP_REMOVED lines=8> */
[----:B------:R-:W1:Y:S01]  /*72c0*/  MUFU.TANH R14, R14 ;  /* 0x0000000e000e7308 */ /* 0x000e620000002400 */
[----:B------:R-:W-:Y:S01]  /*72d0*/  QGMMA.64x192x32.F32.E4M3.E4M3 R24, R216, gdesc[UR4], R24, gsb0 ;  /* 0x02e00004d8187df3 */ /* 0x000fe20008000818 */
[----:B------:R-:W-:Y:S01]  /*72e0*/  UIADD3 UR6, UR10, 0x180, URZ ;  /* 0x000001800a067890 */ /* 0x000fe2000fffe03f */
[C---:B------:R-:W-:Y:S01]  /*72f0*/  FMUL.FTZ R169, R0.reuse, R169 ;  /* 0x000000a900a97220 */ /* 0x040fe20000410000 */
[----:B------:R-:W-:Y:S01]  /*7300*/  UMOV UR7, 0xc0000010 ;  /* 0xc000001000077882 */ /* 0x000fe20000000000 */
        /* <DEDUP_REMOVED lines=64> */
[----:B------:R-:W-:-:S03]  /*7710*/  FMUL.FTZ R135, R0, R135 ;  /* 0x0000008700877220 */ /* 0x000fc60000410000 */
        /* <DEDUP_REMOVED lines=16> */
[----:B------:R-:W5:Y:S01]  /*7820*/  MUFU.TANH R137, R137 ;  /* 0x0000008900897308 */ /* 0x000f620000002400 */
[----:B------:R-:W-:-:S02]  /*7830*/  WARPGROUP.DEPBAR.LE gsb0, 0x0 ;  /* 0x00008000000079c5 */ /* 0x000fc40000010000 */
[----:B------:R-:W-:-:S05]  /*7840*/  WARPGROUP.ARRIVE ;  /* 0x00000000000079c5 */ /* 0x000fca0000000000 */
[----:B------:R-:W5:Y:S01]  /*7850*/  MUFU.TANH R140, R140 ;  /* 0x0000008c008c7308 */ /* 0x000f620000002400 */
[----:B------:R-:W0:Y:S01]  /*7860*/  S2R R219, SR_TID.X ;  /* 0x0000000000db7919 */ /* 0x000e220000002100 */
[----:B------:R-:W-:Y:S01]  /*7870*/  QGMMA.64x192x32.F32.E4M3.E4M3 R24, R212, gdesc[UR4], R24, gsb0 ;  /* 0x02e00004d4187df3 */ /* 0x000fe20008000818 */
[----:B------:R-:W-:Y:S01]  /*7880*/  UIADD3 UR6, UR10, 0x300, URZ ;  /* 0x000003000a067890 */ /* 0x000fe2000fffe03f */
[----:B------:R-:W-:-:S04]  /*7890*/  UMOV UR7, 0xc0000010 ;  /* 0xc000001000077882 */ /* 0x000fc80000000000 */
[----:B------:R-:W5:Y:S08]  /*78a0*/  MUFU.TANH R141, R141 ;  /* 0x0000008d008d7308 */ /* 0x000f700000002400 */
[----:B------:R-:W5:Y:S08]  /*78b0*/  MUFU.TANH R120, R120 ;  /* 0x0000007800787308 */ /* 0x000f700000002400 */
[----:B------:R-:W5:Y:S08]  /*78c0*/  MUFU.TANH R145, R145 ;  /* 0x0000009100917308 */ /* 0x000f700000002400 */
[----:B------:R-:W5:Y:S01]  /*78d0*/  MUFU.TANH R148, R148 ;  /* 0x0000009400947308 */ /* 0x000f620000002400 */
[----:B0-----:R-:W-:-:S07]  /*78e0*/  SHF.R.U32.HI R219, RZ, 0x7, R219 ;  /* 0x00000007ffdb7819 */ /* 0x001fce00000116db */
[----:B------:R-:W0:Y:S08]  /*78f0*/  MUFU.TANH R149, R149 ;  /* 0x0000009500957308 */ /* 0x000e300000002400 */
[----:B------:R-:W0:Y:S08]  /*7900*/  MUFU.TANH R121, R121 ;  /* 0x0000007900797308 */ /* 0x000e300000002400 */
        /* <DEDUP_REMOVED lines=24> */
[----:B------:R-:W-:Y:S01]  /*7a90*/  UIADD3 UR6, UR10, 0x480, URZ ;  /* 0x000004800a067890 */ /* 0x000fe2000fffe03f */
[----:B------:R-:W-:-:S05]  /*7aa0*/  UMOV UR7, 0xc0000010 ;  /* 0xc000001000077882 */ /* 0x000fca0000000000 */
        /* <DEDUP_REMOVED lines=17> */
[----:B------:R-:W-:Y:S01]  /*7bc0*/  QGMMA.64x192x32.F32.E4M3.E4M3 R24, R204, gdesc[UR4], R24, gsb0 ;  /* 0x02e00004cc187df3 */ /* 0x000fe20008000818 */
[----:B------:R-:W-:Y:S01]  /*7bd0*/  UIADD3 UR6, UR10, 0x600, URZ ;  /* 0x000006000a067890 */ /* 0x000fe2000fffe03f */
[----:B------:R-:W-:Y:S02]  /*7be0*/  UMOV UR7, 0xc0000010 ;  /* 0xc000001000077882 */ /* 0x000fe40000000000 */
[----:B------:R-:W-:Y:S01]  /*7bf0*/  UMOV UR10, UR53 ;  /* 0x00000035000a7c82 */ /* 0x000fe20008000000 */
[----:B------:R-:W-:Y:S02]  /*7c00*/  WARPGROUP.DEPBAR.LE gsb0, 0x0 ;  /* 0x00008000000079c5 */ /* 0x000fe40000010000 */
[----:B------:R-:W-:-:S13]  /*7c10*/  WARPGROUP.ARRIVE ;  /* 0x00000000000079c5 */ /* 0x000fda0000000000 */
[----:B------:R-:W-:Y:S01]  /*7c20*/  QGMMA.64x192x32.F32.E4M3.E4M3 R24, R200, gdesc[UR4], R24, gsb0 ;  /* 0x02e00004c8187df3 */ /* 0x000fe20008000818 */
[----:B------:R-:W-:Y:S02]  /*7c30*/  @UP0 ULDC UR6, c[0x0][0x44c] ;  /* 0x0001130000060ab9 */ /* 0x000fe40000000800 */
[----:B------:R-:W-:Y:S01]  /*7c40*/  @P2 IMAD.HI.U32 R189, R188, UR6, RZ ;  /* 0x00000006bcbd2c27 */ /* 0x000fe2000f8e00ff */
[----:B------:R-:W-:-:S04]  /*7c50*/  @UP0 ULDC UR6, c[0x0][0x450] ;  /* 0x0001140000060ab9 */ /* 0x000fc80000000800 */
[----:B------:R-:W-:Y:S01]  /*7c60*/  @P2 SHF.R.U32.HI R188, RZ, UR6, R189 ;  /* 0x00000006ffbc2c19 */ /* 0x000fe200080116bd */
[----:B------:R-:W-:-:S04]  /*7c70*/  UIMAD UR6, UR57, -0xa0, URZ ;  /* 0xffffff60390678a4 */ /* 0x000fc8000f8e023f */
[----:B------:R-:W1:Y:S02]  /*7c80*/  SHFL.IDX PT, R191, R188, RZ, 0x1c1f ;  /* 0x001c1fffbcbf7589 */ /* 0x000e6400000e0000 */
[----:B------:R-:W-:-:S05]  /*7c90*/  IMAD.U32 R189, RZ, RZ, UR6 ;  /* 0x00000006ffbd7e24 */ /* 0x000fca000f8e00ff */
[----:B------:R-:W-:Y:S01]  /*7ca0*/  IADD3 R190, -R16, 0x1, R189 ;  /* 0x0000000110be7810 */ /* 0x000fe20007ffe1bd */
[----:B------:R-:W-:-:S03]  /*7cb0*/  FMUL.FTZ R189, R0, R124 ;  /* 0x0000007c00bd7220 */ /* 0x000fc60000410000 */
[----:B------:R-:W-:Y:S01]  /*7cc0*/  IADD3 R124, -R193, UR51, R190 ;  /* 0x00000033c17c7c10 */ /* 0x000fe2000fffe1be */
[----:B------:R-:W-:Y:S02]  /*7cd0*/  FMUL.FTZ R190, R0, R179 ;  /* 0x000000b300be7220 */ /* 0x000fe40000410000 */
[----:B------:R-:W0:Y:S08]  /*7ce0*/  MUFU.TANH R189, R189 ;  /* 0x000000bd00bd7308 */ /* 0x000e300000002400 */
[----:B------:R-:W0:Y:S01]  /*7cf0*/  MUFU.TANH R179, R192 ;  /* 0x000000c000b37308 */ /* 0x000e220000002400 */
[----:B-1----:R-:W-:-:S05]  /*7d00*/  IMAD.IADD R125, R124, 0x1, R191 ;  /* 0x000000017c7d7824 */ /* 0x002fca00078e02bf */
[C---:B------:R-:W-:Y:S02]  /*7d10*/  ISETP.GT.AND P5, PT, R125.reuse, RZ, PT ;  /* 0x000000ff7d00720c */ /* 0x040fe40003fa4270 */
[----:B------:R-:W-:Y:S01]  /*7d20*/  MUFU.TANH R190, R190 ;  /* 0x000000be00be7308 */ /* 0x000fe20000002400 */
[C---:B------:R-:W-:Y:S02]  /*7d30*/  ISETP.GT.AND P6, PT, R125.reuse, 0x1, PT ;  /* 0x000000017d00780c */ /* 0x040fe40003fc4270 */
[----:B------:R-:W-:Y:S02]  /*7d40*/  FSEL R6, R6, -INF , P5 ;  /* 0xff80000006067808 */ /* 0x000fe40002800000 */
[C---:B------:R-:W-:Y:S02]  /*7d50*/  ISETP.GT.AND P5, PT, R125.reuse, 0x10, PT ;  /* 0x000000107d00780c */ /* 0x040fe40003fa4270 */
[C---:B------:R-:W-:Y:S02]  /*7d60*/  ISETP.GT.AND P3, PT, R125.reuse, 0x8, PT ;  /* 0x000000087d00780c */ /* 0x040fe40003f64270 */
[----:B------:R-:W-:-:S02]  /*7d70*/  ISETP.GT.AND P4, PT, R125, 0x9, PT ;  /* 0x000000097d00780c */ /* 0x000fc40003f84270 */
[----:B------:R-:W-:Y:S02]  /*7d80*/  FSEL R14, R14, -INF , P5 ;  /* 0xff8000000e0e7808 */ /* 0x000fe40002800000 */
[----:B------:R-:W-:Y:S02]  /*7d90*/  ISETP.GT.AND P5, PT, R125, 0x20, PT ;  /* 0x000000207d00780c */ /* 0x000fe40003fa4270 */
[----:B--2---:R-:W-:Y:S02]  /*7da0*/  FSEL R7, R7, -INF , P6 ;  /* 0xff80000007077808 */ /* 0x004fe40003000000 */
[----:B---3--:R-:W-:Y:S02]  /*7db0*/  FSEL R10, R10, -INF , P3 ;  /* 0xff8000000a0a7808 */ /* 0x008fe40001800000 */
[----:B----4-:R-:W-:Y:S02]  /*7dc0*/  FSEL R11, R11, -INF , P4 ;  /* 0xff8000000b0b7808 */ /* 0x010fe40002000000 */
[----:B------:R-:W-:-:S02]  /*7dd0*/  ISETP.GT.AND P6, PT, R125, 0x11, PT ;  /* 0x000000117d00780c */ /* 0x000fc40003fc4270 */
[C---:B------:R-:W-:Y:S02]  /*7de0*/  ISETP.GT.AND P3, PT, R125.reuse, 0x18, PT ;  /* 0x000000187d00780c */ /* 0x040fe40003f64270 */
[C---:B------:R-:W-:Y:S02]  /*7df0*/  ISETP.GT.AND P4, PT, R125.reuse, 0x19, PT ;  /* 0x000000197d00780c */ /* 0x040fe40003f84270 */
[----:B-----5:R-:W-:Y:S02]  /*7e00*/  FSEL R168, R168, -INF , P5 ;  /* 0xff800000a8a87808 */ /* 0x020fe40002800000 */
[----:B------:R-:W-:Y:S02]  /*7e10*/  ISETP.GT.AND P5, PT, R125, 0x30, PT ;  /* 0x000000307d00780c */ /* 0x000fe40003fa4270 */
[----:B------:R-:W-:Y:S02]  /*7e20*/  FSEL R15, R15, -INF , P6 ;  /* 0xff8000000f0f7808 */ /* 0x000fe40003000000 */
[----:B------:R-:W-:-:S02]  /*7e30*/  FSEL R184, R184, -INF , P3 ;  /* 0xff800000b8b87808 */ /* 0x000fc40001800000 */
[----:B------:R-:W-:Y:S02]  /*7e40*/  FSEL R185, R185, -INF , P4 ;  /* 0xff800000b9b97808 */ /* 0x000fe40002000000 */
[C---:B------:R-:W-:Y:S02]  /*7e50*/  ISETP.GT.AND P6, PT, R125.reuse, 0x21, PT ;  /* 0x000000217d00780c */ /* 0x040fe40003fc4270 */
[C---:B------:R-:W-:Y:S02]  /*7e60*/  ISETP.GT.AND P3, PT, R125.reuse, 0x28, PT ;  /* 0x000000287d00780c */ /* 0x040fe40003f64270 */
[C---:B------:R-:W-:Y:S02]  /*7e70*/  ISETP.GT.AND P4, PT, R125.reuse, 0x29, PT ;  /* 0x000000297d00780c */ /* 0x040fe40003f84270 */
[----:B------:R-:W-:Y:S02]  /*7e80*/  FSEL R176, R176, -INF , P5 ;  /* 0xff800000b0b07808 */ /* 0x000fe40002800000 */
[----:B------:R-:W-:-:S02]  /*7e90*/  ISETP.GT.AND P5, PT, R125, 0x40, PT ;  /* 0x000000407d00780c */ /* 0x000fc40003fa4270 */
[----:B------:R-:W-:Y:S02]  /*7ea0*/  FSEL R169, R169, -INF , P6 ;  /* 0xff800000a9a97808 */ /* 0x000fe40003000000 */
[----:B------:R-:W-:Y:S02]  /*7eb0*/  FSEL R172, R172, -INF , P3 ;  /* 0xff800000acac7808 */ /* 0x000fe40001800000 */
[----:B------:R-:W-:Y:S02]  /*7ec0*/  FSEL R173, R173, -INF , P4 ;  /* 0xff800000adad7808 */ /* 0x000fe40002000000 */
[C---:B------:R-:W-:Y:S02]  /*7ed0*/  ISETP.GT.AND P6, PT, R125.reuse, 0x31, PT ;  /* 0x000000317d00780c */ /* 0x040fe40003fc4270 */
[C---:B------:R-:W-:Y:S02]  /*7ee0*/  ISETP.GT.AND P3, PT, R125.reuse, 0x38, PT ;  /* 0x000000387d00780c */ /* 0x040fe40003f64270 */
[----:B------:R-:W-:-:S02]  /*7ef0*/  ISETP.GT.AND P4, PT, R125, 0x39, PT ;  /* 0x000000397d00780c */ /* 0x000fc40003f84270 */
[----:B------:R-:W-:Y:S02]  /*7f00*/  FSEL R152, R152, -INF , P5 ;  /* 0xff80000098987808 */ /* 0x000fe40002800000 */
[----:B------:R-:W-:Y:S02]  /*7f10*/  ISETP.GT.AND P5, PT, R125, 0x50, PT ;  /* 0x000000507d00780c */ /* 0x000fe40003fa4270 */
[----:B------:R-:W-:Y:S02]  /*7f20*/  FSEL R177, R177, -INF , P6 ;  /* 0xff800000b1b17808 */ /* 0x000fe40003000000 */
[----:B------:R-:W-:Y:S02]  /*7f30*/  FSEL R180, R180, -INF , P3 ;  /* 0xff800000b4b47808 */ /* 0x000fe40001800000 */
[----:B------:R-:W-:Y:S02]  /*7f40*/  FSEL R181, R181, -INF , P4 ;  /* 0xff800000b5b57808 */ /* 0x000fe40002000000 */
[----:B------:R-:W-:-:S02]  /*7f50*/  ISETP.GT.AND P6, PT, R125, 0x41, PT ;  /* 0x000000417d00780c */ /* 0x000fc40003fc4270 */
[C---:B------:R-:W-:Y:S02]  /*7f60*/  ISETP.GT.AND P3, PT, R125.reuse, 0x48, PT ;  /* 0x000000487d00780c */ /* 0x040fe40003f64270 */
[C---:B------:R-:W-:Y:S02]  /*7f70*/  ISETP.GT.AND P4, PT, R125.reuse, 0x49, PT ;  /* 0x000000497d00780c */ /* 0x040fe40003f84270 */
[----:B------:R-:W-:Y:S02]  /*7f80*/  FSEL R160, R160, -INF , P5 ;  /* 0xff800000a0a07808 */ /* 0x000fe40002800000 */
        /* <DEDUP_REMOVED lines=22> */
[----:B------:R-:W-:Y:S02]  /*80f0*/  ISETP.GT.AND P4, PT, R125, 0x79, PT ;  /* 0x000000797d00780c */ /* 0x000fe40003f84270 */
[----:B------:R-:W-:Y:S02]  /*8100*/  FSEL R191, R120, -INF , P5 ;  /* 0xff80000078bf7808 */ /* 0x000fe40002800000 */
[----:B------:R-:W-:Y:S02]  /*8110*/  FMNMX.FTZ R120, R6, R5, !PT ;  /* 0x0000000506787209 */ /* 0x000fe40007810000 */
[----:B------:R-:W-:Y:S02]  /*8120*/  FSEL R145, R145, -INF , P6 ;  /* 0xff80000091917808 */ /* 0x000fe40003000000 */
[----:B------:R-:W-:-:S02]  /*8130*/  FSEL R148, R148, -INF , P3 ;  /* 0xff80000094947808 */ /* 0x000fc40001800000 */
[----:B0-----:R-:W-:Y:S02]  /*8140*/  FSEL R149, R149, -INF , P4 ;  /* 0xff80000095957808 */ /* 0x001fe40002000000 */
[C---:B------:R-:W-:Y:S02]  /*8150*/  ISETP.GT.AND P6, PT, R125.reuse, 0x81, PT ;  /* 0x000000817d00780c */ /* 0x040fe40003fc4270 */
[C---:B------:R-:W-:Y:S02]  /*8160*/  ISETP.GT.AND P3, PT, R125.reuse, 0x88, PT ;  /* 0x000000887d00780c */ /* 0x040fe40003f64270 */
[----:B------:R-:W-:Y:S02]  /*8170*/  ISETP.GT.AND P4, PT, R125, 0x89, PT ;  /* 0x000000897d00780c */ /* 0x000fe40003f84270 */
[----:B------:R-:W-:Y:S02]  /*8180*/  FMNMX.FTZ R193, R7, R120, !PT ;  /* 0x0000007807c17209 */ /* 0x000fe40007810000 */
[----:B------:R-:W-:-:S02]  /*8190*/  FSEL R121, R121, -INF , P6 ;  /* 0xff80000079797808 */ /* 0x000fc40003000000 */
[----:B------:R-:W-:Y:S02]  /*81a0*/  FSEL R189, R189, -INF , P3 ;  /* 0xff800000bdbd7808 */ /* 0x000fe40001800000 */
[----:B------:R-:W-:Y:S02]  /*81b0*/  FSEL R179, R179, -INF , P4 ;  /* 0xff800000b3b37808 */ /* 0x000fe40002000000 */
[----:B------:R-:W-:Y:S01]  /*81c0*/  FMNMX.FTZ R120, R10, R193, !PT ;  /* 0x000000c10a787209 */ /* 0x000fe20007810000 */
[C---:B------:R-:W-:Y:S01]  /*81d0*/  FMUL.FTZ R193, R0.reuse, R133 ;  /* 0x0000008500c17220 */ /* 0x040fe20000410000 */
[C---:B------:R-:W-:Y:S02]  /*81e0*/  ISETP.GT.AND P5, PT, R125.reuse, 0x90, PT ;  /* 0x000000907d00780c */ /* 0x040fe40003fa4270 */
[C---:B------:R-:W-:Y:S02]  /*81f0*/  ISETP.GT.AND P6, PT, R125.reuse, 0x91, PT ;  /* 0x000000917d00780c */ /* 0x040fe40003fc4270 */
[C---:B------:R-:W-:Y:S01]  /*8200*/  ISETP.GT.AND P3, PT, R125.reuse, 0x98, PT ;  /* 0x000000987d00780c */ /* 0x040fe20003f64270 */
[----:B------:R-:W-:Y:S01]  /*8210*/  MUFU.TANH R193, R193 ;  /* 0x000000c100c17308 */ /* 0x000fe20000002400 */
[----:B------:R-:W-:Y:S01]  /*8220*/  ISETP.GT.AND P4, PT, R125, 0x99, PT ;  /* 0x000000997d00780c */ /* 0x000fe20003f84270 */
[C---:B------:R-:W-:Y:S01]  /*8230*/  FMUL.FTZ R125, R0.reuse, R182 ;  /* 0x000000b6007d7220 */ /* 0x040fe20000410000 */
[----:B------:R-:W-:Y:S01]  /*8240*/  FMUL.FTZ R182, R0, R183 ;  /* 0x000000b700b67220 */ /* 0x000fe20000410000 */
[----:B------:R-:W-:-:S04]  /*8250*/  FMNMX.FTZ R183, R11, R120, !PT ;  /* 0x000000780bb77209 */ /* 0x000fc80007810000 */
[----:B------:R-:W-:Y:S01]  /*8260*/  FMNMX.FTZ R120, R14, R183, !PT ;  /* 0x000000b70e787209 */ /* 0x000fe20007810000 */
[----:B------:R-:W-:Y:S01]  /*8270*/  MUFU.TANH R125, R125 ;  /* 0x0000007d007d7308 */ /* 0x000fe20000002400 */
[----:B------:R-:W-:Y:S02]  /*8280*/  WARPGROUP.DEPBAR.LE gsb0, 0x0 ;  /* 0x00008000000079c5 */ /* 0x000fe40000010000 */
[----:B------:R-:W-:-:S04]  /*8290*/  FMNMX.FTZ R183, R15, R120, !PT ;  /* 0x000000780fb77209 */ /* 0x000fc80007810000 */
[----:B------:R-:W-:Y:S01]  /*82a0*/  FMNMX.FTZ R120, R184, R183, !PT ;  /* 0x000000b7b8787209 */ /* 0x000fe20007810000 */
[----:B------:R-:W-:Y:S03]  /*82b0*/  MUFU.TANH R182, R182 ;  /* 0x000000b600b67308 */ /* 0x000fe60000002400 */
        /* <DEDUP_REMOVED lines=18> */
[----:B------:R-:W-:Y:S01]  /*83e0*/  FMNMX.FTZ R183, R137, R120, !PT ;  /* 0x0000007889b77209 */ /* 0x000fe20007810000 */
[----:B------:R-:W-:-:S03]  /*83f0*/  FMUL.FTZ R120, R0, R128 ;  /* 0x0000008000787220 */ /* 0x000fc60000410000 */
[----:B------:R-:W-:-:S03]  /*8400*/  FMNMX.FTZ R192, R140, R183, !PT ;  /* 0x000000b78cc07209 */ /* 0x000fc60007810000 */
[----:B------:R-:W0:Y:S01]  /*8410*/  MUFU.TANH R120, R120 ;  /* 0x0000007800787308 */ /* 0x000e220000002400 */
[----:B------:R-:W-:Y:S01]  /*8420*/  FMNMX.FTZ R183, R141, R192, !PT ;  /* 0x000000c08db77209 */ /* 0x000fe20007810000 */
[----:B------:R-:W-:-:S03]  /*8430*/  FMUL.FTZ R192, R0, R132 ;  /* 0x0000008400c07220 */ /* 0x000fc60000410000 */
[----:B------:R-:W-:Y:S01]  /*8440*/  FMNMX.FTZ R128, R144, R183, !PT ;  /* 0x000000b790807209 */ /* 0x000fe20007810000 */
[----:B------:R-:W-:Y:S02]  /*8450*/  FMUL.FTZ R183, R0, R129 ;  /* 0x0000008100b77220 */ /* 0x000fe40000410000 */
[----:B------:R-:W1:Y:S01]  /*8460*/  MUFU.TANH R192, R192 ;  /* 0x000000c000c07308 */ /* 0x000e620000002400 */
[----:B------:R-:W-:-:S04]  /*8470*/  FMNMX.FTZ R129, R145, R128, !PT ;  /* 0x0000008091817209 */ /* 0x000fc80007810000 */
[----:B------:R-:W-:-:S03]  /*8480*/  FMNMX.FTZ R128, R148, R129, !PT ;  /* 0x0000008194807209 */ /* 0x000fc60007810000 */
[----:B------:R-:W2:Y:S01]  /*8490*/  MUFU.TANH R183, R183 ;  /* 0x000000b700b77308 */ /* 0x000ea20000002400 */
[----:B------:R-:W-:Y:S02]  /*84a0*/  FMNMX.FTZ R128, R149, R128, !PT ;  /* 0x0000008095807209 */ /* 0x000fe40007810000 */
[----:B0-----:R-:W-:Y:S02]  /*84b0*/  FSEL R129, R120, -INF , P5 ;  /* 0xff80000078817808 */ /* 0x001fe40002800000 */
[----:B------:R-:W-:-:S04]  /*84c0*/  FMNMX.FTZ R128, R191, R128, !PT ;  /* 0x00000080bf807209 */ /* 0x000fc80007810000 */
[----:B------:R-:W-:Y:S02]  /*84d0*/  FMNMX.FTZ R128, R121, R128, !PT ;  /* 0x0000008079807209 */ /* 0x000fe40007810000 */
[----:B-1----:R-:W-:Y:S02]  /*84e0*/  FSEL R133, R192, -INF , P3 ;  /* 0xff800000c0857808 */ /* 0x002fe40001800000 */
[----:B------:R-:W-:Y:S01]  /*84f0*/  FMNMX.FTZ R132, R189, R128, !PT ;  /* 0x00000080bd847209 */ /* 0x000fe20007810000 */
[----:B------:R-:W-:-:S03]  /*8500*/  FMUL.FTZ R128, R0, R143 ;  /* 0x0000008f00807220 */ /* 0x000fc60000410000 */
[----:B------:R-:W-:Y:S02]  /*8510*/  FMNMX.FTZ R120, R179, R132, !PT ;  /* 0x00000084b3787209 */ /* 0x000fe40007810000 */
[----:B--2---:R-:W-:Y:S01]  /*8520*/  FSEL R132, R183, -INF , P6 ;  /* 0xff800000b7847808 */ /* 0x004fe20003000000 */
[----:B------:R-:W0:Y:S01]  /*8530*/  MUFU.TANH R128, R128 ;  /* 0x0000008000807308 */ /* 0x000e220000002400 */
[----:B------:R-:W-:-:S04]  /*8540*/  FMNMX.FTZ R143, R129, R120, !PT ;  /* 0x00000078818f7209 */ /* 0x000fc80007810000 */
[----:B------:R-:W-:Y:S02]  /*8550*/  FMNMX.FTZ R120, R132, R143, !PT ;  /* 0x0000008f84787209 */ /* 0x000fe40007810000 */
[----:B------:R-:W-:Y:S02]  /*8560*/  FSEL R143, R193, -INF , P4 ;  /* 0xff800000c18f7808 */ /* 0x000fe40002000000 */
[----:B------:R-:W-:Y:S01]  /*8570*/  FMNMX.FTZ R120, R133, R120, !PT ;  /* 0x0000007885787209 */ /* 0x000fe20007810000 */
[----:B------:R-:W1:Y:S03]  /*8580*/  SHFL.IDX PT, R193, R188, 0x1, 0x1c1f ;  /* 0x003c1f00bcc17f89 */ /* 0x000e6600000e0000 */
[----:B------:R-:W-:-:S05]  /*8590*/  FMNMX.FTZ R120, R143, R120, !PT ;  /* 0x000000788f787209 */ /* 0x000fca0007810000 */
[----:B------:R-:W2:Y:S01]  /*85a0*/  SHFL.BFLY PT, R183, R120, 0x2, 0x1f ;  /* 0x0c401f0078b77f89 */ /* 0x000ea200000e0000 */
[----:B-1----:R-:W-:Y:S02]  /*85b0*/  IMAD.IADD R124, R124, 0x1, R193 ;  /* 0x000000017c7c7824 */ /* 0x002fe400078e02c1 */
[----:B------:R-:W-:-:S03]  /*85c0*/  IMAD.U32 R193, RZ, RZ, UR10 ;  /* 0x0000000affc17e24 */ /* 0x000fc6000f8e00ff */
[C---:B------:R-:W-:Y:S02]  /*85d0*/  ISETP.GT.AND P6, PT, R124.reuse, RZ, PT ;  /* 0x000000ff7c00720c */ /* 0x040fe40003fc4270 */
[----:B------:R-:W-:Y:S02]  /*85e0*/  ISETP.GT.AND P4, PT, R124, 0x1, PT ;  /* 0x000000017c00780c */ /* 0x000fe40003f84270 */
[----:B--2---:R-:W-:Y:S02]  /*85f0*/  FMNMX.FTZ R183, R120, R183, !PT ;  /* 0x000000b778b77209 */ /* 0x004fe40007810000 */
[----:B------:R-:W-:Y:S02]  /*8600*/  ISETP.GT.AND P5, PT, R124, 0x8, PT ;  /* 0x000000087c00780c */ /* 0x000fe40003fa4270 */
[----:B------:R-:W-:Y:S01]  /*8610*/  FSEL R9, R9, -INF , P4 ;  /* 0xff80000009097808 */ /* 0x000fe20002000000 */
[----:B------:R-:W1:Y:S01]  /*8620*/  SHFL.BFLY PT, R120, R183, 0x1, 0x1f ;  /* 0x0c201f00b7787f89 */ /* 0x000e6200000e0000 */
        /* <DEDUP_REMOVED lines=8> */
[----:B------:R-:W-:Y:S02]  /*86b0*/  FSEL R174, R174, -INF , P5 ;  /* 0xff800000aeae7808 */ /* 0x000fe40002800000 */
[C---:B------:R-:W-:Y:S02]  /*86c0*/  ISETP.GT.AND P4, PT, R124.reuse, 0x31, PT ;  /* 0x000000317c00780c */ /* 0x040fe40003f84270 */
[----:B------:R-:W-:Y:S02]  /*86d0*/  ISETP.GT.AND P5, PT, R124, 0x38, PT ;  /* 0x000000387c00780c */ /* 0x000fe40003fa4270 */
[----:B------:R-:W-:Y:S02]  /*86e0*/  FSEL R190, R190, -INF , P4 ;  /* 0xff800000bebe7808 */ /* 0x000fe40002000000 */
[----:B-1----:R-:W-:-:S02]  /*86f0*/  FMNMX.FTZ R120, R183, R120, !PT ;  /* 0x00000078b7787209 */ /* 0x002fc40007810000 */
[----:B------:R-:W-:Y:S02]  /*8700*/  FSEL R183, R8, -INF , P6 ;  /* 0xff80000008b77808 */ /* 0x000fe40003000000 */
[----:B------:R-:W-:Y:S01]  /*8710*/  ISETP.GT.AND P6, PT, R124, 0x10, PT ;  /* 0x000000107c00780c */ /* 0x000fe20003fc4270 */
[----:B------:R-:W-:-:S01]  /*8720*/  FFMA.FTZ R8, R120, R193, -8 ;  /* 0xc100000078087423 */ /* 0x000fc200000100c1 */
[----:B------:R-:W-:Y:S02]  /*8730*/  FSEL R125, R125, -INF , P5 ;  /* 0xff8000007d7d7808 */ /* 0x000fe40002800000 */
[----:B------:R-:W-:Y:S02]  /*8740*/  FSEL R20, R20, -INF , P6 ;  /* 0xff80000014147808 */ /* 0x000fe40003000000 */
[C---:B------:R-:W-:Y:S02]  /*8750*/  ISETP.GT.AND P6, PT, R124.reuse, 0x20, PT ;  /* 0x000000207c00780c */ /* 0x040fe40003fc4270 */
[----:B------:R-:W-:-:S02]  /*8760*/  ISETP.GT.AND P4, PT, R124, 0x40, PT ;  /* 0x000000407c00780c */ /* 0x000fc40003f84270 */
[----:B------:R-:W-:Y:S02]  /*8770*/  FSEL R170, R170, -INF , P6 ;  /* 0xff800000aaaa7808 */ /* 0x000fe40003000000 */
[C---:B------:R-:W-:Y:S02]  /*8780*/  ISETP.GT.AND P6, PT, R124.reuse, 0x30, PT ;  /* 0x000000307c00780c */ /* 0x040fe40003fc4270 */
[----:B------:R-:W-:Y:S02]  /*8790*/  ISETP.GT.AND P5, PT, R124, 0x41, PT ;  /* 0x000000417c00780c */ /* 0x000fe40003fa4270 */
[----:B------:R-:W-:Y:S02]  /*87a0*/  FSEL R178, R178, -INF , P6 ;  /* 0xff800000b2b27808 */ /* 0x000fe40003000000 */
[----:B------:R-:W-:Y:S02]  /*87b0*/  ISETP.GT.AND P6, PT, R124, 0x39, PT ;  /* 0x000000397c00780c */ /* 0x000fe40003fc4270 */
[----:B------:R-:W-:-:S02]  /*87c0*/  FSEL R154, R154, -INF , P4 ;  /* 0xff8000009a9a7808 */ /* 0x000fc40002000000 */
[----:B------:R-:W-:Y:S02]  /*87d0*/  FSEL R182, R182, -INF , P6 ;  /* 0xff800000b6b67808 */ /* 0x000fe40003000000 */
[----:B------:R-:W-:Y:S02]  /*87e0*/  ISETP.GT.AND P6, PT, R124, 0x48, PT ;  /* 0x000000487c00780c */ /* 0x000fe40003fc4270 */
        /* <DEDUP_REMOVED lines=24> */
[----:B0-----:R-:W-:Y:S02]  /*8970*/  FSEL R128, R128, -INF , P6 ;  /* 0xff80000080807808 */ /* 0x001fe40003000000 */
[C---:B------:R-:W-:Y:S02]  /*8980*/  ISETP.GT.AND P4, PT, R124.reuse, 0x70, PT ;  /* 0x000000707c00780c */ /* 0x040fe40003f84270 */
[C---:B------:R-:W-:Y:S02]  /*8990*/  ISETP.GT.AND P5, PT, R124.reuse, 0x71, PT ;  /* 0x000000717c00780c */ /* 0x040fe40003fa4270 */
[----:B------:R-:W-:-:S02]  /*89a0*/  ISETP.GT.AND P6, PT, R124, 0x78, PT ;  /* 0x000000787c00780c */ /* 0x000fc40003fc4270 */
[----:B------:R-:W-:Y:S02]  /*89b0*/  FSEL R175, R175, -INF , P3 ;  /* 0xff800000afaf7808 */ /* 0x000fe40001800000 */
[----:B------:R-:W-:Y:S02]  /*89c0*/  FSETP.NEU.FTZ.AND P3, PT, R120, -INF , PT ;  /* 0xff8000007800780b */ /* 0x000fe40003f7d000 */
[----:B------:R-:W-:Y:S02]  /*89d0*/  FSEL R146, R146, -INF , P4 ;  /* 0xff80000092927808 */ /* 0x000fe40002000000 */
[----:B------:R-:W-:Y:S02]  /*89e0*/  FSEL R147, R147, -INF , P5 ;  /* 0xff80000093937808 */ /* 0x000fe40002800000 */
[----:B------:R-:W-:Y:S02]  /*89f0*/  FSEL R150, R150, -INF , P6 ;  /* 0xff80000096967808 */ /* 0x000fe40003000000 */
[----:B------:R-:W-:-:S02]  /*8a00*/  ISETP.GT.AND P4, PT, R124, 0x79, PT ;  /* 0x000000797c00780c */ /* 0x000fc40003f84270 */
[C---:B------:R-:W-:Y:S02]  /*8a10*/  ISETP.GT.AND P5, PT, R124.reuse, 0x80, PT ;  /* 0x000000807c00780c */ /* 0x040fe40003fa4270 */
[----:B------:R-:W-:Y:S02]  /*8a20*/  ISETP.GT.AND P6, PT, R124, 0x81, PT ;  /* 0x000000817c00780c */ /* 0x000fe40003fc4270 */
[----:B------:R-:W-:Y:S02]  /*8a30*/  FSEL R8, R8, RZ, P3 ;  /* 0x000000ff08087208 */ /* 0x000fe40001800000 */
[----:B------:R-:W-:Y:S02]  /*8a40*/  FSEL R151, R151, -INF , P4 ;  /* 0xff80000097977808 */ /* 0x000fe40002000000 */
[----:B------:R-:W-:Y:S01]  /*8a50*/  FSEL R122, R122, -INF , P5 ;  /* 0xff8000007a7a7808 */ /* 0x000fe20002800000 */
[----:B------:R-:W-:-:S01]  /*8a60*/  FFMA.FTZ R192, R184, UR10, -R8 ;  /* 0x0000000ab8c07c23 */ /* 0x000fc20008010808 */
[----:B------:R-:W-:Y:S01]  /*8a70*/  FSEL R123, R123, -INF , P6 ;  /* 0xff8000007b7b7808 */ /* 0x000fe20003000000 */
[----:B------:R-:W-:-:S01]  /*8a80*/  FFMA.FTZ R6, R6, UR10, -R8 ;  /* 0x0000000a06067c23 */ /* 0x000fc20008010808 */
[----:B------:R-:W-:Y:S01]  /*8a90*/  ISETP.GT.AND P4, PT, R124, 0x88, PT ;  /* 0x000000887c00780c */ /* 0x000fe20003f84270 */
[----:B------:R-:W-:-:S01]  /*8aa0*/  FFMA.FTZ R7, R7, UR10, -R8 ;  /* 0x0000000a07077c23 */ /* 0x000fc20008010808 */
[----:B------:R-:W-:Y:S01]  /*8ab0*/  ISETP.GT.AND P5, PT, R124, 0x89, PT ;  /* 0x000000897c00780c */ /* 0x000fe20003fa4270 */
[----:B------:R-:W-:-:S01]  /*8ac0*/  FFMA.FTZ R10, R10, UR10, -R8 ;  /* 0x0000000a0a0a7c23 */ /* 0x000fc20008010808 */
[----:B------:R-:W-:Y:S01]  /*8ad0*/  ISETP.GT.AND P6, PT, R124, 0x90, PT ;  /* 0x000000907c00780c */ /* 0x000fe20003fc4270 */
[----:B------:R-:W-:-:S01]  /*8ae0*/  FFMA.FTZ R11, R11, UR10, -R8 ;  /* 0x0000000a0b0b7c23 */ /* 0x000fc20008010808 */
[----:B------:R-:W-:Y:S01]  /*8af0*/  FMNMX.FTZ R188, R183, R4, !PT ;  /* 0x00000004b7bc7209 */ /* 0x000fe20007810000 */
[----:B------:R-:W-:-:S01]  /*8b00*/  FFMA.FTZ R14, R14, UR10, -R8 ;  /* 0x0000000a0e0e7c23 */ /* 0x000fc20008010808 */
[----:B------:R-:W-:Y:S01]  /*8b10*/  FSEL R126, R126, -INF , P4 ;  /* 0xff8000007e7e7808 */ /* 0x000fe20002000000 */
[----:B------:R-:W-:-:S01]  /*8b20*/  FFMA.FTZ R15, R15, UR10, -R8 ;  /* 0x0000000a0f0f7c23 */ /* 0x000fc20008010808 */
[----:B------:R-:W-:Y:S01]  /*8b30*/  FSEL R184, R127, -INF , P5 ;  /* 0xff8000007fb87808 */ /* 0x000fe20002800000 */
[----:B------:R-:W-:-:S01]  /*8b40*/  FFMA.FTZ R168, R168, UR10, -R8 ;  /* 0x0000000aa8a87c23 */ /* 0x000fc20008010808 */
[----:B------:R-:W-:Y:S01]  /*8b50*/  FSEL R130, R130, -INF , P6 ;  /* 0xff80000082827808 */ /* 0x000fe20003000000 */
[----:B------:R0:W-:Y:S01]  /*8b60*/  MUFU.EX2 R127, R192 ;  /* 0x000000c0007f7308 */ /* 0x0001e20000000800 */
[C---:B------:R-:W-:Y:S01]  /*8b70*/  ISETP.GT.AND P4, PT, R124.reuse, 0x91, PT ;  /* 0x000000917c00780c */ /* 0x040fe20003f84270 */
[--C-:B------:R-:W-:Y:S01]  /*8b80*/  FFMA.FTZ R169, R169, UR10, -R8.reuse ;  /* 0x0000000aa9a97c23 */ /* 0x100fe20008010808 */
[----:B------:R-:W-:Y:S01]  /*8b90*/  ISETP.GT.AND P5, PT, R124, 0x98, PT ;  /* 0x000000987c00780c */ /* 0x000fe20003fa4270 */
[--C-:B------:R-:W-:Y:S01]  /*8ba0*/  FFMA.FTZ R172, R172, UR10, -R8.reuse ;  /* 0x0000000aacac7c23 */ /* 0x100fe20008010808 */
[----:B------:R-:W-:Y:S01]  /*8bb0*/  ISETP.GT.AND P6, PT, R124, 0x99, PT ;  /* 0x000000997c00780c */ /* 0x000fe20003fc4270 */
[--C-:B------:R-:W-:Y:S01]  /*8bc0*/  FFMA.FTZ R124, R185, UR10, -R8.reuse ;  /* 0x0000000ab97c7c23 */ /* 0x100fe20008010808 */
[----:B------:R-:W-:Y:S01]  /*8bd0*/  FMNMX.FTZ R185, R9, R188, !PT ;  /* 0x000000bc09b97209 */ /* 0x000fe20007810000 */
[--C-:B------:R-:W-:Y:S01]  /*8be0*/  FFMA.FTZ R173, R173, UR10, -R8.reuse ;  /* 0x0000000aadad7c23 */ /* 0x100fe20008010808 */
[----:B------:R-:W-:Y:S01]  /*8bf0*/  FSEL R131, R131, -INF , P4 ;  /* 0xff80000083837808 */ /* 0x000fe20002000000 */
[--C-:B0-----:R-:W-:Y:S01]  /*8c00*/  FFMA.FTZ R192, R179, UR10, -R8.reuse ;  /* 0x0000000ab3c07c23 */ /* 0x101fe20008010808 */
[----:B------:R-:W-:Y:S01]  /*8c10*/  FMNMX.FTZ R188, R12, R185, !PT ;  /* 0x000000b90cbc7209 */ /* 0x000fe20007810000 */
[--C-:B------:R-:W-:Y:S01]  /*8c20*/  FFMA.FTZ R176, R176, UR10, -R8.reuse ;  /* 0x0000000ab0b07c23 */ /* 0x100fe20008010808 */
[----:B------:R-:W-:Y:S01]  /*8c30*/  FSEL R134, R134, -INF , P5 ;  /* 0xff80000086867808 */ /* 0x000fe20002800000 */
[--C-:B------:R-:W-:Y:S01]  /*8c40*/  FFMA.FTZ R177, R177, UR10, -R8.reuse ;  /* 0x0000000ab1b17c23 */ /* 0x100fe20008010808 */
[----:B------:R-:W-:Y:S01]  /*8c50*/  FMNMX.FTZ R185, R13, R188, !PT ;  /* 0x000000bc0db97209 */ /* 0x000fe20007810000 */
[--C-:B------:R-:W-:Y:S01]  /*8c60*/  FFMA.FTZ R180, R180, UR10, -R8.reuse ;  /* 0x0000000ab4b47c23 */ /* 0x100fe20008010808 */
[----:B------:R-:W-:Y:S01]  /*8c70*/  FSEL R135, R135, -INF , P6 ;  /* 0xff80000087877808 */ /* 0x000fe20003000000 */
        /* <DEDUP_REMOVED lines=73> */
[----:B------:R-:W0:Y:S04]  /*9110*/  SHFL.BFLY PT, R188, R185, 0x2, 0x1f ;  /* 0x0c401f00b9bc7f89 */ /* 0x000e2800000e0000 */
[----:B------:R-:W-:Y:S08]  /*9120*/  MUFU.EX2 R152, R152 ;  /* 0x0000009800987308 */ /* 0x000ff00000000800 */
[----:B------:R-:W-:Y:S08]  /*9130*/  MUFU.EX2 R153, R153 ;  /* 0x0000009900997308 */ /* 0x000ff00000000800 */
[----:B------:R-:W-:Y:S01]  /*9140*/  MUFU.EX2 R156, R156 ;  /* 0x0000009c009c7308 */ /* 0x000fe20000000800 */
[----:B0-----:R-:W-:Y:S01]  /*9150*/  FMNMX.FTZ R193, R185, R188, !PT ;  /* 0x000000bcb9c17209 */ /* 0x001fe20007810000 */
[--C-:B------:R-:W-:Y:S01]  /*9160*/  FFMA.FTZ R188, R121, UR10, -R8.reuse ;  /* 0x0000000a79bc7c23 */ /* 0x100fe20008010808 */
[----:B------:R-:W-:-:S05]  /*9170*/  FFMA.FTZ R8, R143, UR10, -R8 ;  /* 0x0000000a8f087c23 */ /* 0x000fca0008010808 */
[----:B------:R0:W-:Y:S01]  /*9180*/  MUFU.EX2 R185, R191 ;  /* 0x000000bf00b97308 */ /* 0x0001e20000000800 */
[----:B------:R-:W1:Y:S07]  /*9190*/  SHFL.BFLY PT, R194, R193, 0x1, 0x1f ;  /* 0x0c201f00c1c27f89 */ /* 0x000e6e00000e0000 */
[----:B------:R-:W-:Y:S08]  /*91a0*/  MUFU.EX2 R157, R157 ;  /* 0x0000009d009d7308 */ /* 0x000ff00000000800 */
[----:B------:R-:W-:Y:S08]  /*91b0*/  MUFU.EX2 R160, R160 ;  /* 0x000000a000a07308 */ /* 0x000ff00000000800 */
[----:B------:R-:W-:Y:S01]  /*91c0*/  MUFU.EX2 R161, R161 ;  /* 0x000000a100a17308 */ /* 0x000fe20000000800 */
[----:B-1----:R-:W-:Y:S01]  /*91d0*/  FMNMX.FTZ R121, R193, R194, !PT ;  /* 0x000000c2c1797209 */ /* 0x002fe20007810000 */
[----:B------:R-:W-:-:S03]  /*91e0*/  IMAD.U32 R194, RZ, RZ, UR10 ;  /* 0x0000000affc27e24 */ /* 0x000fc6000f8e00ff */
[C---:B------:R-:W-:Y:S01]  /*91f0*/  FSETP.NEU.FTZ.AND P4, PT, R121.reuse, -INF , PT ;  /* 0xff8000007900780b */ /* 0x040fe20003f9d000 */
[----:B------:R-:W-:-:S02]  /*9200*/  FFMA.FTZ R179, R121, R194, -8 ;  /* 0xc100000079b37423 */ /* 0x000fc400000100c2 */
[----:B------:R-:W-:Y:S01]  /*9210*/  MUFU.EX2 R164, R164 ;  /* 0x000000a400a47308 */ /* 0x000fe20000000800 */
[----:B0-----:R-:W-:Y:S02]  /*9220*/  FSEL R191, R121, RZ, P4 ;  /* 0x000000ff79bf7208 */ /* 0x001fe40002000000 */
[----:B------:R-:W-:-:S03]  /*9230*/  FSEL R143, R179, RZ, P4 ;  /* 0x000000ffb38f7208 */ /* 0x000fc60002000000 */
[----:B------:R-:W-:Y:S02]  /*9240*/  FADD.FTZ R191, -R191, R4 ;  /* 0x00000004bfbf7221 */ /* 0x000fe40000010100 */
[----:B------:R-:W-:-:S01]  /*9250*/  FFMA.FTZ R193, R158, UR10, -R143 ;  /* 0x0000000a9ec17c23 */ /* 0x000fc2000801088f */
[--C-:B------:R-:W-:Y:S01]  /*9260*/  FFMA.FTZ R158, R159, UR10, -R143.reuse ;  /* 0x0000000a9f9e7c23 */ /* 0x100fe2000801088f */
[----:B------:R-:W-:Y:S02]  /*9270*/  IMAD.U32 R159, RZ, RZ, UR58 ;  /* 0x0000003aff9f7e24 */ /* 0x000fe4000f8e00ff */
[--C-:B------:R-:W-:Y:S01]  /*9280*/  FFMA.FTZ R179, R183, UR10, -R143.reuse ;  /* 0x0000000ab7b37c23 */ /* 0x100fe2000801088f */
[----:B------:R-:W-:-:S01]  /*9290*/  FFMA.FTZ R194, R9, UR10, -R143 ;  /* 0x0000000a09c27c23 */ /* 0x000fc2000801088f */
[--C-:B------:R-:W-:Y:S01]  /*92a0*/  FFMA.FTZ R9, R12, UR10, -R143.reuse ;  /* 0x0000000a0c097c23 */ /* 0x100fe2000801088f */
[----:B------:R-:W-:-:S01]  /*92b0*/  FFMA.FTZ R183, R190, UR10, -R143 ;  /* 0x0000000abeb77c23 */ /* 0x000fc2000801088f */
[--C-:B------:R-:W-:Y:S01]  /*92c0*/  FFMA.FTZ R12, R13, UR10, -R143.reuse ;  /* 0x0000000a0d0c7c23 */ /* 0x100fe2000801088f */
[----:B------:R-:W-:Y:S01]  /*92d0*/  FSEL R190, R120, RZ, P3 ;  /* 0x000000ff78be7208 */ /* 0x000fe20001800000 */
[--C-:B------:R-:W-:Y:S01]  /*92e0*/  FFMA.FTZ R13, R20, UR10, -R143.reuse ;  /* 0x0000000a140d7c23 */ /* 0x100fe2000801088f */
[----:B------:R-:W-:-:S01]  /*92f0*/  FFMA.FTZ R20, R21, UR10, -R143 ;  /* 0x0000000a15147c23 */ /* 0x000fc2000801088f */
[----:B------:R-:W-:Y:S01]  /*9300*/  @!P0 LEA R159, R159, UR41, 0x3 ;  /* 0x000000299f9f8c11 */ /* 0x000fe2000f8e18ff */
[----:B------:R-:W-:-:S01]  /*9310*/  FFMA.FTZ R21, R186, UR10, -R143 ;  /* 0x0000000aba157c23 */ /* 0x000fc2000801088f */
[----:B------:R-:W-:Y:S01]  /*9320*/  FFMA.FTZ R186, R187, UR10, -R143 ;  /* 0x0000000abbba7c23 */ /* 0x000fe2000801088f */
[----:B------:R-:W-:-:S01]  /*9330*/  FADD.FTZ R187, -R190, R5 ;  /* 0x00000005bebb7221 */ /* 0x000fc20000010100 */
[----:B------:R-:W-:Y:S01]  /*9340*/  MUFU.EX2 R179, R179 ;  /* 0x000000b300b37308 */ /* 0x000fe20000000800 */
[----:B------:R-:W-:-:S02]  /*9350*/  @!P0 VIADD R159, R159, 0x33440 ;  /* 0x000334409f9f8836 */ /* 0x000fc40000000000 */
[--C-:B------:R-:W-:Y:S01]  /*9360*/  FFMA.FTZ R170, R170, UR10, -R143.reuse ;  /* 0x0000000aaaaa7c23 */ /* 0x100fe2000801088f */
[----:B------:R-:W-:Y:S01]  /*9370*/  FMUL.FTZ R190, R187, UR10 ;  /* 0x0000000abbbe7c20 */ /* 0x000fe20008410000 */
[----:B------:R-:W-:Y:S01]  /*9380*/  IADD3 R187, -R219, 0xb, RZ ;  /* 0x0000000bdbbb7810 */ /* 0x000fe20007ffe1ff */
[----:B------:R-:W-:-:S01]  /*9390*/  FFMA.FTZ R171, R171, UR10, -R143 ;  /* 0x0000000aabab7c23 */ /* 0x000fc2000801088f */
[----:B------:R-:W-:Y:S01]  /*93a0*/  @!P0 PRMT R4, RZ, 0x654, R159 ;  /* 0x00000654ff048816 */ /* 0x000fe2000000009f */
[----:B------:R-:W-:-:S01]  /*93b0*/  FFMA.FTZ R174, R174, UR10, -R143 ;  /* 0x0000000aaeae7c23 */ /* 0x000fc2000801088f */
[----:B------:R-:W0:Y:S01]  /*93c0*/  MUFU.EX2 R159, R190 ;  /* 0x000000be009f7308 */ /* 0x000e220000000800 */
[----:B------:R1:W-:Y:S06]  /*93d0*/  BAR.ARV R187, 0x100 ;  /* 0x000400bb0000751d */ /* 0x0003ec0000002000 */
[----:B------:R2:W-:Y:S01]  /*93e0*/  @!P0 SYNCS.ARRIVE.TRANS64.RED.A1T0 RZ, [R4+URZ], RZ ;  /* 0x000000ff04ff89a7 */ /* 0x0005e2000810043f */
[----:B------:R-:W-:Y:S01]  /*93f0*/  MUFU.EX2 R194, R194 ;  /* 0x000000c200c27308 */ /* 0x000fe20000000800 */
[----:B------:R-:W-:-:S01]  /*9400*/  FFMA.FTZ R175, R175, UR10, -R143 ;  /* 0x0000000aafaf7c23 */ /* 0x000fc2000801088f */
[--C-:B------:R-:W-:Y:S01]  /*9410*/  FFMA.FTZ R178, R178, UR10, -R143.reuse ;  /* 0x0000000ab2b27c23 */ /* 0x100fe2000801088f */
[----:B------:R-:W-:-:S01]  /*9420*/  FFMA.FTZ R125, R125, UR10, -R143 ;  /* 0x0000000a7d7d7c23 */ /* 0x000fc2000801088f */
[--C-:B------:R-:W-:Y:S01]  /*9430*/  FFMA.FTZ R182, R182, UR10, -R143.reuse ;  /* 0x0000000ab6b67c23 */ /* 0x100fe2000801088f */
[----:B------:R-:W-:-:S01]  /*9440*/  FFMA.FTZ R154, R154, UR10, -R143 ;  /* 0x0000000a9a9a7c23 */ /* 0x000fc2000801088f */
[----:B------:R-:W-:Y:S01]  /*9450*/  FFMA.FTZ R155, R155, UR10, -R143 ;  /* 0x0000000a9b9b7c23 */ /* 0x000fe2000801088f */
[----:B--2---:R-:W-:Y:S01]  /*9460*/  FMUL.FTZ R4, R191, UR10 ;  /* 0x0000000abf047c20 */ /* 0x004fe20008410000 */
[----:B------:R-:W-:Y:S01]  /*9470*/  MUFU.EX2 R9, R9 ;  /* 0x0000000900097308 */ /* 0x000fe20000000800 */
        /* <DEDUP_REMOVED lines=24> */
[----:B0-----:R-:W-:-:S01]  /*9600*/  FFMA.FTZ R3, R4, R2, R179 ;  /* 0x0000000204037223 */ /* 0x001fc200000100b3 */
        /* <DEDUP_REMOVED lines=8> */
[----:B------:R-:W2:Y:S01]  /*9690*/  MUFU.EX2 R21, R21 ;  /* 0x0000001500157308 */ /* 0x000ea20000000800 */
[----:B---3--:R-:W-:-:S01]  /*96a0*/  FADD.FTZ R3, R13, R2 ;  /* 0x000000020d037221 */ /* 0x008fc20000010000 */
[----:B------:R-:W-:-:S06]  /*96b0*/  FADD.FTZ R190, R15, R190 ;  /* 0x000000be0fbe7221 */ /* 0x000fcc0000010000 */
        /* <DEDUP_REMOVED lines=16> */
[----:B------:R-:W1:Y:S01]  /*97c0*/  MUFU.EX2 R175, R175 ;  /* 0x000000af00af7308 */ /* 0x000e620000000800 */
[----:B--2---:R-:W-:-:S01]  /*97d0*/  FADD.FTZ R143, R171, R190 ;  /* 0x000000beab8f7221 */ /* 0x004fc20000010000 */
[----:B------:R-:W-:-:S06]  /*97e0*/  FADD.FTZ R2, R180, R3 ;  /* 0x00000003b4027221 */ /* 0x000fcc0000010000 */
[----:B------:R-:W0:Y:S01]  /*97f0*/  MUFU.EX2 R178, R178 ;  /* 0x000000b200b27308 */ /* 0x000e220000000800 */
[----:B---3--:R-:W-:-:S07]  /*9800*/  FADD.FTZ R190, R174, R143 ;  /* 0x0000008faebe7221 */ /* 0x008fce0000010000 */
[----:B------:R-:W2:Y:S01]  /*9810*/  MUFU.EX2 R183, R183 ;  /* 0x000000b700b77308 */ /* 0x000ea20000000800 */
[----:B-1----:R-:W-:-:S07]  /*9820*/  FADD.FTZ R187, R175, R190 ;  /* 0x000000beafbb7221 */ /* 0x002fce0000010000 */
[----:B------:R-:W1:Y:S01]  /*9830*/  MUFU.EX2 R125, R125 ;  /* 0x0000007d007d7308 */ /* 0x000e620000000800 */
[----:B0-----:R-:W-:-:S01]  /*9840*/  FADD.FTZ R190, R178, R187 ;  /* 0x000000bbb2be7221 */ /* 0x001fc20000010000 */
[----:B------:R-:W-:-:S04]  /*9850*/  FADD.FTZ R187, R181, R2 ;  /* 0x00000002b5bb7221 */ /* 0x000fc80000010000 */
[----:B------:R-:W-:Y:S02]  /*9860*/  FADD.FTZ R2, R152, R187 ;  /* 0x000000bb98027221 */ /* 0x000fe40000010000 */
[----:B------:R-:W0:Y:S01]  /*9870*/  MUFU.EX2 R182, R182 ;  /* 0x000000b600b67308 */ /* 0x000e220000000800 */
[----:B--2---:R-:W-:-:S07]  /*9880*/  FADD.FTZ R190, R183, R190 ;  /* 0x000000beb7be7221 */ /* 0x004fce0000010000 */
[----:B------:R-:W2:Y:S01]  /*9890*/  MUFU.EX2 R154, R154 ;  /* 0x0000009a009a7308 */ /* 0x000ea20000000800 */
[----:B-1----:R-:W-:-:S07]  /*98a0*/  FADD.FTZ R3, R125, R190 ;  /* 0x000000be7d037221 */ /* 0x002fce0000010000 */
[----:B------:R-:W1:Y:S01]  /*98b0*/  MUFU.EX2 R155, R155 ;  /* 0x0000009b009b7308 */ /* 0x000e620000000800 */
[----:B0-----:R-:W-:-:S07]  /*98c0*/  FADD.FTZ R3, R182, R3 ;  /* 0x00000003b6037221 */ /* 0x001fce0000010000 */
[----:B------:R-:W0:Y:S08]  /*98d0*/  MUFU.EX2 R5, R193 ;  /* 0x000000c100057308 */ /* 0x000e300000000800 */
[----:B------:R-:W3:Y:S08]  /*98e0*/  MUFU.EX2 R158, R158 ;  /* 0x0000009e009e7308 */ /* 0x000ef00000000800 */
[----:B------:R-:W4:Y:S08]  /*98f0*/  MUFU.EX2 R162, R162 ;  /* 0x000000a200a27308 */ /* 0x000f300000000800 */
[----:B------:R2:W-:Y:S08]  /*9900*/  MUFU.EX2 R143, R128 ;  /* 0x00000080008f7308 */ /* 0x0005f00000000800 */
[----:B------:R-:W5:Y:S01]  /*9910*/  MUFU.EX2 R163, R163 ;  /* 0x000000a300a37308 */ /* 0x000f620000000800 */
[----:B--2---:R-:W-:-:S01]  /*9920*/  FADD.FTZ R128, R154, R3 ;  /* 0x000000039a807221 */ /* 0x004fc20000010000 */
[----:B------:R-:W-:-:S03]  /*9930*/  FADD.FTZ R3, R153, R2 ;  /* 0x0000000299037221 */ /* 0x000fc60000010000 */
[----:B-1----:R-:W-:Y:S01]  /*9940*/  FADD.FTZ R128, R155, R128 ;  /* 0x000000809b807221 */ /* 0x002fe20000010000 */
[----:B------:R-:W-:-:S02]  /*9950*/  FADD.FTZ R2, R156, R3 ;  /* 0x000000039c027221 */ /* 0x000fc40000010000 */
[----:B------:R-:W1:Y:S01]  /*9960*/  MUFU.EX2 R166, R166 ;  /* 0x000000a600a67308 */ /* 0x000e620000000800 */
[----:B0-----:R-:W-:-:S01]  /*9970*/  FADD.FTZ R3, R5, R128 ;  /* 0x0000008005037221 */ /* 0x001fc20000010000 */
[----:B------:R-:W-:-:S03]  /*9980*/  FADD.FTZ R187, R157, R2 ;  /* 0x000000029dbb7221 */ /* 0x000fc60000010000 */
[----:B---3--:R-:W-:Y:S01]  /*9990*/  FADD.FTZ R3, R158, R3 ;  /* 0x000000039e037221 */ /* 0x008fe20000010000 */
[----:B------:R-:W-:-:S02]  /*99a0*/  FADD.FTZ R2, R160, R187 ;  /* 0x000000bba0027221 */ /* 0x000fc40000010000 */
[----:B------:R-:W0:Y:S01]  /*99b0*/  MUFU.EX2 R165, R165 ;  /* 0x000000a500a57308 */ /* 0x000e220000000800 */
[----:B----4-:R-:W-:-:S01]  /*99c0*/  FADD.FTZ R128, R162, R3 ;  /* 0x00000003a2807221 */ /* 0x010fc20000010000 */
[----:B------:R-:W-:-:S03]  /*99d0*/  FADD.FTZ R3, R161, R2 ;  /* 0x00000002a1037221 */ /* 0x000fc60000010000 */
[----:B-----5:R-:W-:Y:S01]  /*99e0*/  FADD.FTZ R187, R163, R128 ;  /* 0x00000080a3bb7221 */ /* 0x020fe20000010000 */
[----:B------:R-:W-:-:S02]  /*99f0*/  FADD.FTZ R2, R164, R3 ;  /* 0x00000003a4027221 */ /* 0x000fc40000010000 */
        /* <DEDUP_REMOVED lines=17> */
[----:B--2---:R-:W-:-:S04]  /*9b10*/  FADD.FTZ R128, R142, R187 ;  /* 0x000000bb8e807221 */ /* 0x004fc80000010000 */
[----:B------:R-:W-:-:S03]  /*9b20*/  FADD.FTZ R191, R143, R128 ;  /* 0x000000808fbf7221 */ /* 0x000fc60000010000 */
        /* <DEDUP_REMOVED lines=15> */
[----:B0-----:R-:W-:-:S04]  /*9c20*/  FADD.FTZ R2, R149, R2 ;  /* 0x0000000295027221 */ /* 0x001fc80000010000 */
[----:B------:R-:W-:-:S03]  /*9c30*/  FADD.FTZ R191, R185, R2 ;  /* 0x00000002b9bf7221 */ /* 0x000fc60000010000 */
        /* <DEDUP_REMOVED lines=32> */
.L_x_5285:
        /* <DEDUP_REMOVED lines=148> */
[----:B------:R-:W-:-:S05]  /*a780*/  UMOV UR53, UR58 ;  /* 0x0000003a00357c82 */ /* 0x000fca0008000000 */
.L_x_5276:
        /* <DEDUP_REMOVED lines=8> */
.L_x_5297:
        /* <DEDUP_REMOVED lines=9> */
.L_x_5289:
[----:B------:R-:W-:Y:S01]  /*a8a0*/  ULEA UR6, UR53, UR41, 0x3 ;  /* 0x0000002935067291 */ /* 0x000fe2000f8e183f */
[----:B------:R-:W-:-:S05]  /*a8b0*/  IMAD.U32 R6, RZ, RZ, UR47 ;  /* 0x0000002fff067e24 */ /* 0x000fca000f8e00ff */
[----:B------:R-:W-:-:S04]  /*a8c0*/  SHF.L.U32 R6, R6, 0x1f, RZ ;  /* 0x0000001f06067819 */ /* 0x000fc800000006ff */
[----:B------:R0:W1:Y:S01]  /*a8d0*/  SYNCS.PHASECHK.TRANS64.TRYWAIT P2, [UR6+0x33430], R6 ;  /* 0x03343006ff0075a7 */ /* 0x0000620008040146 */
[----:B------:R-:W-:Y:S05]  /*a8e0*/  @!P1 BRA `(.L_x_5290) ;  /* 0x0000000000049947 */ /* 0x000fea0003800000 */
[----:B------:R-:W-:Y:S01]  /*a8f0*/  BPT.TRAP 0x1 ;  /* 0x000000040000795c */ /* 0x000fe20000300000 */
.L_x_5290:
[----:B-1----:R-:W-:Y:S05]  /*a900*/  @P2 BRA `(.L_x_5288) ;  /* 0x0000000000082947 */ /* 0x002fea0003800000 */
[----:B------:R-:W1:Y:S02]  /*a910*/  SYNCS.PHASECHK.TRANS64.TRYWAIT P2, [UR6+0x33430], R6 ;  /* 0x03343006ff0075a7 */ /* 0x000e640008040146 */
[----:B-1----:R-:W-:Y:S05]  /*a920*/  @!P2 BRA `(.L_x_5291) ;  /* 0x0000010400a0a947 */ /* 0x002fea0003800000 */
.L_x_5288:
[----:B-1----:R-:W1:Y:S01]  /*a930*/  S2R R7, SR_TID.X ;  /* 0x0000000000077919 */ /* 0x002e620000002100 */
[----:B------:R-:W-:Y:S01]  /*a940*/  UIMAD UR58, UR53, 0x780, UR50 ;  /* 0x00000780353a78a4 */ /* 0x000fe2000f8e0232 */
[----:B------:R-:W-:Y:S01]  /*a950*/  UMOV UR27, 0x80000020 ;  /* 0x80000020001b7882 */ /* 0x000fe20000000000 */
[----:B------:R-:W-:Y:S02]  /*a960*/  UMOV UR28, UR24 ;  /* 0x00000018001c7c82 */ /* 0x000fe40008000000 */
[----:B------:R-:W-:Y:S01]  /*a970*/  UIADD3 UR30, UR58, 0x80, URZ ;  /* 0x000000803a1e7890 */ /* 0x000fe2000fffe03f */
[----:B------:R-:W-:Y:S02]  /*a980*/  UMOV UR29, UR25 ;  /* 0x00000019001d7c82 */ /* 0x000fe40008000000 */
[----:B------:R-:W-:Y:S01]  /*a990*/  UMOV UR26, UR58 ;  /* 0x0000003a001a7c82 */ /* 0x000fe20008000000 */
[----:B------:R-:W-:Y:S01]  /*a9a0*/  UMOV UR31, 0x80000020 ;  /* 0x80000020001f7882 */ /* 0x000fe20000000000 */
[----:B------:R-:W-:Y:S01]  /*a9b0*/  UIADD3 UR34, UR58, 0x100, URZ ;  /* 0x000001003a227890 */ /* 0x000fe2000fffe03f */
[----:B------:R-:W-:Y:S01]  /*a9c0*/  UMOV UR32, UR24 ;  /* 0x0000001800207c82 */ /* 0x000fe20008000000 */
        /* <DEDUP_REMOVED lines=179> */
.L_x_5293:
[----:B------:R-:W-:Y:S01]  /*b500*/  ULEA UR6, UR52, UR41, 0x3 ;  /* 0x0000002934067291 */ /* 0x000fe2000f8e183f */
[----:B------:R-:W-:-:S05]  /*b510*/  IMAD.U32 R6, RZ, RZ, UR56 ;  /* 0x00000038ff067e24 */ /* 0x000fca000f8e00ff */
[----:B------:R-:W-:-:S04]  /*b520*/  SHF.L.U32 R6, R6, 0x1f, RZ ;  /* 0x0000001f06067819 */ /* 0x000fc800000006ff */
[----:B------:R0:W1:Y:S01]  /*b530*/  SYNCS.PHASECHK.TRANS64.TRYWAIT P2, [UR6+0x33450], R6 ;  /* 0x03345006ff0075a7 */ /* 0x0000620008040146 */
[----:B------:R-:W-:Y:S05]  /*b540*/  @!P1 BRA `(.L_x_5294) ;  /* 0x0000000000049947 */ /* 0x000fea0003800000 */
[----:B------:R-:W-:Y:S01]  /*b550*/  BPT.TRAP 0x1 ;  /* 0x000000040000795c */ /* 0x000fe20000300000 */
.L_x_5294:
[----:B-1----:R-:W-:Y:S05]  /*b560*/  @P2 BRA `(.L_x_5292) ;  /* 0x0000000000082947 */ /* 0x002fea0003800000 */
[----:B------:R-:W1:Y:S02]  /*b570*/  SYNCS.PHASECHK.TRANS64.TRYWAIT P2, [UR6+0x33450], R6 ;  /* 0x03345006ff0075a7 */ /* 0x000e640008040146 */
[----:B-1----:R-:W-:Y:S05]  /*b580*/  @!P2 BRA `(.L_x_5295) ;  /* 0x000000f800a0a947 */ /* 0x002fea0003800000 */
.L_x_5292:
        /* <DEDUP_REMOVED lines=24> */
[----:B------:R-:W-:Y:S01]  /*b710*/  FMUL.FTZ R185, R0, R197 ;  /* 0x000000c500b97220 */ /* 0x000fe20000410000 */
        /* <DEDUP_REMOVED lines=88> */
[----:B------:R-:W-:-:S02]  /*bca0*/  FMUL.FTZ R135, R0, R135 ;  /* 0x0000008700877220 */ /* 0x000fc40000410000 */
        /* <DEDUP_REMOVED lines=47> */
[----:B0-----:R-:W-:-:S07]  /*bfa0*/  FMNMX.FTZ R121, R181, R120, !PT ;  /* 0x00000078b5797209 */ /* 0x001fce0007810000 */
        /* <DEDUP_REMOVED lines=43> */
[----:B--2---:R-:W-:Y:S01]  /*c260*/  FMNMX.FTZ R120, R140, R121, !PT ;  /* 0x000000798c787209 */ /* 0x004fe20007810000 */
[----:B------:R-:W-:Y:S02]  /*c270*/  WARPGROUP.DEPBAR.LE gsb0, 0x0 ;  /* 0x00008000000079c5 */ /* 0x000fe40000010000 */
[----:B------:R-:W-:-:S04]  /*c280*/  WARPGROUP.ARRIVE ;  /* 0x00000000000079c5 */ /* 0x000fc80000000000 */
[----:B------:R-:W2:Y:S01]  /*c290*/  MUFU.TANH R143, R143 ;  /* 0x0000008f008f7308 */ /* 0x000ea20000002400 */
[----:B-1----:R-:W-:Y:S01]  /*c2a0*/  FMNMX.FTZ R190, R142, R191, !PT ;  /* 0x000000bf8ebe7209 */ /* 0x002fe20007810000 */
[----:B------:R-:W-:Y:S01]  /*c2b0*/  QGMMA.64x192x32.F32.E4M3.E4M3 R24, R208, gdesc[UR4], R24, gsb0 ;  /* 0x02e00004d0187df3 */ /* 0x000fe20008000818 */
[----:B------:R-:W-:Y:S01]  /*c2c0*/  UIADD3 UR6, UR10, 0x480, URZ ;  /* 0x000004800a067890 */ /* 0x000fe2000fffe03f */
[----:B------:R-:W-:-:S04]  /*c2d0*/  UMOV UR7, 0xc0000010 ;  /* 0xc000001000077882 */ /* 0x000fc80000000000 */
        /* <DEDUP_REMOVED lines=47> */
[----:B-1----:R-:W-:Y:S02]  /*c5d0*/  FMNMX.FTZ R190, R134, R191, !PT ;  /* 0x000000bf86be7209 */ /* 0x002fe40007810000 */
[----:B0-----:R-:W-:Y:S01]  /*c5e0*/  FMNMX.FTZ R191, R133, R120, !PT ;  /* 0x0000007885bf7209 */ /* 0x001fe20007810000 */
[----:B------:R-:W-:Y:S02]  /*c5f0*/  WARPGROUP.DEPBAR.LE gsb0, 0x0 ;  /* 0x00008000000079c5 */ /* 0x000fe40000010000 */
[----:B------:R-:W-:Y:S01]  /*c600*/  WARPGROUP.ARRIVE ;  /* 0x00000000000079c5 */ /* 0x000fe20000000000 */
[----:B--2---:R-:W-:Y:S02]  /*c610*/  FMNMX.FTZ R192, R135, R190, !PT ;  /* 0x000000be87c07209 */ /* 0x004fe40007810000 */
[----:B------:R-:W0:Y:S03]  /*c620*/  SHFL.BFLY PT, R190, R191, 0x2, 0x1f ;  /* 0x0c401f00bfbe7f89 */ /* 0x000e2600000e0000 */
[----:B------:R-:W-:Y:S01]  /*c630*/  QGMMA.64x192x32.F32.E4M3.E4M3 R24, R204, gdesc[UR4], R24, gsb0 ;  /* 0x02e00004cc187df3 */ /* 0x000fe20008000818 */
[----:B------:R-:W-:Y:S01]  /*c640*/  UIADD3 UR6, UR10, 0x600, URZ ;  /* 0x000006000a067890 */ /* 0x000fe2000fffe03f */
[----:B------:R-:W1:Y:S01]  /*c650*/  SHFL.BFLY PT, R121, R192, 0x2, 0x1f ;  /* 0x0c401f00c0797f89 */ /* 0x000e6200000e0000 */
[----:B------:R-:W-:Y:S01]  /*c660*/  UMOV UR7, 0xc0000010 ;  /* 0xc000001000077882 */ /* 0x000fe20000000000 */
[----:B------:R-:W-:Y:S01]  /*c670*/  UMOV UR10, UR51 ;  /* 0x00000033000a7c82 */ /* 0x000fe20008000000 */
[----:B0-----:R-:W-:Y:S01]  /*c680*/  FMNMX.FTZ R190, R191, R190, !PT ;  /* 0x000000bebfbe7209 */ /* 0x001fe20007810000 */
[----:B------:R-:W-:Y:S01]  /*c690*/  IMAD.U32 R191, RZ, RZ, UR10 ;  /* 0x0000000affbf7e24 */ /* 0x000fe2000f8e00ff */
[----:B-1----:R-:W-:-:S03]  /*c6a0*/  FMNMX.FTZ R193, R192, R121, !PT ;  /* 0x00000079c0c17209 */ /* 0x002fc60007810000 */
[----:B------:R-:W0:Y:S04]  /*c6b0*/  SHFL.BFLY PT, R121, R190, 0x1, 0x1f ;  /* 0x0c201f00be797f89 */ /* 0x000e2800000e0000 */
        /* <DEDUP_REMOVED lines=8> */
[----:B------:R-:W-:Y:S01]  /*c740*/  FMUL.FTZ R192, R5, UR10 ;  /* 0x0000000a05c07c20 */ /* 0x000fe20008410000 */
[--C-:B------:R-:W-:Y:S01]  /*c750*/  FFMA.FTZ R10, R11, UR10, -R190.reuse ;  /* 0x0000000a0b0a7c23 */ /* 0x100fe200080108be */
[----:B------:R-:W-:-:S01]  /*c760*/  FFMA.FTZ R11, R14, UR10, -R190 ;  /* 0x0000000a0e0b7c23 */ /* 0x000fc200080108be */
[----:B------:R-:W-:Y:S01]  /*c770*/  FFMA.FTZ R14, R15, UR10, -R190 ;  /* 0x0000000a0f0e7c23 */ /* 0x000fe200080108be */
[----:B------:R-:W-:-:S01]  /*c780*/  FADD.FTZ R5, -R121, R4 ;  /* 0x0000000479057221 */ /* 0x000fc20000010100 */
        /* <DEDUP_REMOVED lines=10> */
[----:B0-----:R-:W-:-:S01]  /*c830*/  FFMA.FTZ R192, R132, UR10, -R190 ;  /* 0x0000000a84c07c23 */ /* 0x001fc200080108be */
        /* <DEDUP_REMOVED lines=29> */
[----:B------:R-:W-:-:S01]  /*ca10*/  FFMA.FTZ R9, R8, UR10, -R189 ;  /* 0x0000000a08097c23 */ /* 0x000fc200080108bd */
[--C-:B------:R-:W-:Y:S01]  /*ca20*/  FFMA.FTZ R8, R12, UR10, -R189.reuse ;  /* 0x0000000a0c087c23 */ /* 0x100fe200080108bd */
[----:B------:R-:W-:-:S01]  /*ca30*/  FFMA.FTZ R12, R20, UR10, -R189 ;  /* 0x0000000a140c7c23 */ /* 0x000fc200080108bd */
[--C-:B------:R-:W-:Y:S01]  /*ca40*/  FFMA.FTZ R20, R186, UR10, -R189.reuse ;  /* 0x0000000aba147c23 */ /* 0x100fe200080108bd */
[----:B------:R-:W-:Y:S01]  /*ca50*/  MUFU.EX2 R5, R5 ;  /* 0x0000000500057308 */ /* 0x000fe20000000800 */
[----:B------:R-:W-:Y:S02]  /*ca60*/  IMAD.U32 R186, RZ, RZ, UR53 ;  /* 0x00000035ffba7e24 */ /* 0x000fe4000f8e00ff */
[--C-:B------:R-:W-:Y:S01]  /*ca70*/  FFMA.FTZ R13, R13, UR10, -R189.reuse ;  /* 0x0000000a0d0d7c23 */ /* 0x100fe200080108bd */
[----:B------:R-:W-:-:S01]  /*ca80*/  FFMA.FTZ R21, R21, UR10, -R189 ;  /* 0x0000000a15157c23 */ /* 0x000fc200080108bd */
[--C-:B------:R-:W-:Y:S01]  /*ca90*/  FFMA.FTZ R187, R187, UR10, -R189.reuse ;  /* 0x0000000abbbb7c23 */ /* 0x100fe200080108bd */
[----:B------:R-:W-:-:S01]  /*caa0*/  FFMA.FTZ R170, R170, UR10, -R189 ;  /* 0x0000000aaaaa7c23 */ /* 0x000fc200080108bd */
[----:B------:R-:W-:Y:S01]  /*cab0*/  @!P0 LEA R186, R186, UR41, 0x3 ;  /* 0x00000029baba8c11 */ /* 0x000fe2000f8e18ff */
[----:B0-----:R-:W-:-:S01]  /*cac0*/  FFMA.FTZ R3, R4, R3, R191 ;  /* 0x0000000304037223 */ /* 0x001fc200000100bf */
[----:B------:R-:W0:Y:S01]  /*cad0*/  MUFU.EX2 R190, R190 ;  /* 0x000000be00be7308 */ /* 0x000e220000000800 */
[----:B------:R-:W-:-:S01]  /*cae0*/  FFMA.FTZ R171, R171, UR10, -R189 ;  /* 0x0000000aabab7c23 */ /* 0x000fc200080108bd */
[----:B------:R-:W-:Y:S01]  /*caf0*/  FFMA.FTZ R174, R174, UR10, -R189 ;  /* 0x0000000aaeae7c23 */ /* 0x000fe200080108bd */
[----:B------:R-:W-:-:S02]  /*cb00*/  @!P0 VIADD R186, R186, 0x33440 ;  /* 0x00033440baba8836 */ /* 0x000fc40000000000 */
[--C-:B------:R-:W-:Y:S01]  /*cb10*/  FFMA.FTZ R175, R175, UR10, -R189.reuse ;  /* 0x0000000aafaf7c23 */ /* 0x100fe200080108bd */
[----:B------:R-:W-:-:S01]  /*cb20*/  FFMA.FTZ R178, R178, UR10, -R189 ;  /* 0x0000000ab2b27c23 */ /* 0x000fc200080108bd */
[--C-:B------:R-:W-:Y:S01]  /*cb30*/  FFMA.FTZ R179, R179, UR10, -R189.reuse ;  /* 0x0000000ab3b37c23 */ /* 0x100fe200080108bd */
[----:B------:R-:W-:-:S01]  /*cb40*/  FFMA.FTZ R182, R182, UR10, -R189 ;  /* 0x0000000ab6b67c23 */ /* 0x000fc200080108bd */
[----:B------:R-:W1:Y:S01]  /*cb50*/  MUFU.EX2 R6, R6 ;  /* 0x0000000600067308 */ /* 0x000e620000000800 */
[----:B------:R-:W-:Y:S01]  /*cb60*/  @!P0 PRMT R186, RZ, 0x654, R186 ;  /* 0x00000654ffba8816 */ /* 0x000fe200000000ba */
        /* <DEDUP_REMOVED lines=26> */
[--C-:B------:R-:W-:Y:S01]  /*cd10*/  FFMA.FTZ R131, R131, UR10, -R189.reuse ;  /* 0x0000000a83837c23 */ /* 0x100fe200080108bd */
[----:B------:R-:W-:-:S01]  /*cd20*/  FFMA.FTZ R134, R134, UR10, -R189 ;  /* 0x0000000a86867c23 */ /* 0x000fc200080108bd */
[----:B------:R-:W-:-:S02]  /*cd30*/  FFMA.FTZ R135, R135, UR10, -R189 ;  /* 0x0000000a87877c23 */ /* 0x000fc400080108bd */
[----:B------:R-:W4:Y:S08]  /*cd40*/  MUFU.EX2 R10, R10 ;  /* 0x0000000a000a7308 */ /* 0x000f300000000800 */
[----:B------:R5:W-:Y:S08]  /*cd50*/  MUFU.EX2 R133, R192 ;  /* 0x000000c000857308 */ /* 0x000bf00000000800 */
[----:B------:R-:W4:Y:S01]  /*cd60*/  MUFU.EX2 R13, R13 ;  /* 0x0000000d000d7308 */ /* 0x000f220000000800 */
[----:B-----5:R-:W-:-:S07]  /*cd70*/  IADD3 R192, -R219, 0xb, RZ ;  /* 0x0000000bdbc07810 */ /* 0x020fce0007ffe1ff */
[----:B------:R-:W5:Y:S08]  /*cd80*/  MUFU.EX2 R11, R11 ;  /* 0x0000000b000b7308 */ /* 0x000f700000000800 */
[----:B------:R-:W5:Y:S08]  /*cd90*/  MUFU.EX2 R12, R12 ;  /* 0x0000000c000c7308 */ /* 0x000f700000000800 */
[----:B------:R-:W5:Y:S01]  /*cda0*/  MUFU.EX2 R14, R14 ;  /* 0x0000000e000e7308 */ /* 0x000f620000000800 */
[----:B------:R-:W-:-:S02]  /*cdb0*/  WARPGROUP.DEPBAR.LE gsb0, 0x0 ;  /* 0x00008000000079c5 */ /* 0x000fc40000010000 */
[----:B------:R-:W-:-:S05]  /*cdc0*/  WARPGROUP.ARRIVE ;  /* 0x00000000000079c5 */ /* 0x000fca0000000000 */
[----:B------:R-:W5:Y:S01]  /*cdd0*/  MUFU.EX2 R21, R21 ;  /* 0x0000001500157308 */ /* 0x000f620000000800 */
[----:B------:R-:W-:Y:S07]  /*cde0*/  QGMMA.64x192x32.F32.E4M3.E4M3 R24, R200, gdesc[UR4], R24, gsb0 ;  /* 0x02e00004c8187df3 */ /* 0x000fee0008000818 */
        /* <DEDUP_REMOVED lines=29> */
[----:B-1----:R-:W-:-:S01]  /*cfc0*/  FADD.FTZ R186, R6, R3 ;  /* 0x0000000306ba7221 */ /* 0x002fc20000010000 */
[----:B--2---:R-:W-:-:S06]  /*cfd0*/  FADD.FTZ R3, R9, R2 ;  /* 0x0000000209037221 */ /* 0x004fcc0000010000 */
[----:B------:R-:W1:Y:S01]  /*cfe0*/  MUFU.EX2 R157, R157 ;  /* 0x0000009d009d7308 */ /* 0x000e620000000800 */
[----:B0-----:R-:W-:-:S01]  /*cff0*/  FADD.FTZ R189, R7, R186 ;  /* 0x000000ba07bd7221 */ /* 0x001fc20000010000 */
[----:B---3--:R-:W-:-:S03]  /*d000*/  FADD.FTZ R2, R8, R3 ;  /* 0x0000000308027221 */ /* 0x008fc60000010000 */
[----:B----4-:R-:W-:Y:S01]  /*d010*/  FADD.FTZ R186, R10, R189 ;  /* 0x000000bd0aba7221 */ /* 0x010fe20000010000 */
[----:B------:R-:W-:-:S02]  /*d020*/  FADD.FTZ R3, R13, R2 ;  /* 0x000000020d037221 */ /* 0x000fc40000010000 */
[----:B------:R-:W0:Y:S01]  /*d030*/  MUFU.EX2 R159, R159 ;  /* 0x0000009f009f7308 */ /* 0x000e220000000800 */
[----:B-----5:R-:W-:-:S01]  /*d040*/  FADD.FTZ R189, R11, R186 ;  /* 0x000000ba0bbd7221 */ /* 0x020fc20000010000 */
        /* <DEDUP_REMOVED lines=36> */
[----:B-1----:R-:W-:Y:S01]  /*d290*/  FADD.FTZ R3, R157, R2 ;  /* 0x000000029d037221 */ /* 0x002fe20000010000 */
[----:B0-----:R-:W-:-:S02]  /*d2a0*/  FADD.FTZ R189, R159, R186 ;  /* 0x000000ba9fbd7221 */ /* 0x001fc40000010000 */
[----:B------:R-:W0:Y:S01]  /*d2b0*/  MUFU.EX2 R167, R167 ;  /* 0x000000a700a77308 */ /* 0x000e220000000800 */
[----:B--2---:R-:W-:-:S01]  /*d2c0*/  FADD.FTZ R2, R160, R3 ;  /* 0x00000003a0027221 */ /* 0x004fc20000010000 */
[----:B---3--:R-:W-:-:S03]  /*d2d0*/  FADD.FTZ R186, R162, R189 ;  /* 0x000000bda2ba7221 */ /* 0x008fc60000010000 */
[----:B----4-:R-:W-:Y:S01]  /*d2e0*/  FADD.FTZ R3, R161, R2 ;  /* 0x00000002a1037221 */ /* 0x010fe20000010000 */
[----:B-----5:R-:W-:-:S02]  /*d2f0*/  FADD.FTZ R189, R163, R186 ;  /* 0x000000baa3bd7221 */ /* 0x020fc40000010000 */
[----:B------:R-:W1:Y:S01]  /*d300*/  MUFU.EX2 R136, R136 ;  /* 0x0000008800887308 */ /* 0x000e620000000800 */
[----:B------:R-:W-:-:S01]  /*d310*/  FADD.FTZ R2, R164, R3 ;  /* 0x00000003a4027221 */ /* 0x000fc20000010000 */
[----:B------:R-:W-:-:S03]  /*d320*/  FADD.FTZ R186, R166, R189 ;  /* 0x000000bda6ba7221 */ /* 0x000fc60000010000 */
[----:B------:R-:W-:-:S03]  /*d330*/  FADD.FTZ R3, R165, R2 ;  /* 0x00000002a5037221 */ /* 0x000fc60000010000 */
        /* <DEDUP_REMOVED lines=55> */
[----:B0-----:R-:W-:-:S04]  /*d6b0*/  FADD.FTZ R2, R129, R2 ;  /* 0x0000000281027221 */ /* 0x001fc80000010000 */
[----:B------:R-:W-:-:S03]  /*d6c0*/  FADD.FTZ R189, R133, R2 ;  /* 0x0000000285bd7221 */ /* 0x000fc60000010000 */
        /* <DEDUP_REMOVED lines=8> */
.L_x_5296:
        /* <DEDUP_REMOVED lines=146> */
[----:B------:R-:W-:Y:S01]  /*e070*/  F2FP.SATFINITE.E4M3.F32.PACK_AB_MERGE_C R203, R131, R130, R134 ;  /* 0x0000008283cb723e */ /* 0x000fe20004807086 */
[----:B------:R-:W-:Y:S06]  /*e080*/  @P2 BRA `(.L_x_5297) ;  /* 0xffffffc400e02947 */ /* 0x000fec000383ffff */
.L_x_5287:
[----:B------:R-:W-:Y:S06]  /*e090*/  BAR.ARV 0x8, 0x180 ;  /* 0x0206000000007b1d */ /* 0x000fec0000002000 */
[----:B------:R-:W-:Y:S05]  /*e0a0*/  @!P1 BRA `(.L_x_5298) ;  /* 0x0000000000049947 */ /* 0x000fea0003800000 */
[----:B------:R-:W-:Y:S01]  /*e0b0*/  BPT.TRAP 0x1 ;  /* 0x000000040000795c */ /* 0x000fe20000300000 */
.L_x_5298:
[----:B------:R-:W-:Y:S01]  /*e0c0*/  ULEA UR5, UR53, UR41, 0x3 ;  /* 0x0000002935057291 */ /* 0x000fe2000f8e183f */
[----:B------:R-:W-:-:S05]  /*e0d0*/  IMAD.U32 R0, RZ, RZ, UR47 ;  /* 0x0000002fff007e24 */ /* 0x000fca000f8e00ff */
[----:B------:R-:W-:-:S04]  /*e0e0*/  SHF.L.U32 R0, R0, 0x1f, RZ ;  /* 0x0000001f00007819 */ /* 0x000fc800000006ff */
[----:B------:R0:W1:Y:S01]  /*e0f0*/  SYNCS.PHASECHK.TRANS64.TRYWAIT P0, [UR5+0x33450], R0 ;  /* 0x03345000ff0075a7 */ /* 0x0000620008000145 */
[----:B------:R-:W-:Y:S05]  /*e100*/  @!P1 BRA `(.L_x_5299) ;  /* 0x0000000000049947 */ /* 0x000fea0003800000 */
[----:B------:R-:W-:Y:S01]  /*e110*/  BPT.TRAP 0x1 ;  /* 0x000000040000795c */ /* 0x000fe20000300000 */
.L_x_5299:
[----:B-1----:R-:W-:Y:S05]  /*e120*/  @P0 BRA `(.L_x_5300) ;  /* 0x0000000000080947 */ /* 0x002fea0003800000 */
[----:B------:R-:W1:Y:S02]  /*e130*/  SYNCS.PHASECHK.TRANS64.TRYWAIT P0, [UR5+0x33450], R0 ;  /* 0x03345000ff0075a7 */ /* 0x000e640008000145 */
[----:B-1----:R-:W-:Y:S05]  /*e140*/  @!P0 BRA `(.L_x_5301) ;  /* 0x000000cc00c88947 */ /* 0x002fea0003800000 */
.L_x_5300:
[----:B------:R-:W-:Y:S01]  /*e150*/  UIADD3 UR41, UR41, 0x200, URZ ;  /* 0x0000020029297890 */ /* 0x000fe2000fffe03f */
[----:B------:R-:W-:Y:S01]  /*e160*/  WARPGROUP.ARRIVE ;  /* 0x00000000000079c5 */ /* 0x000fe20000000000 */
[----:B------:R-:W-:Y:S01]  /*e170*/  UMOV UR7, 0xc0000010 ;  /* 0xc000001000077882 */ /* 0x000fe20000000000 */
[----:B------:R-:W-:Y:S01]  /*e180*/  IMAD.MOV.U32 R135, RZ, RZ, 0x3f800000 ;  /* 0x3f800000ff877424 */ /* 0x000fe200078e00ff */
[----:B------:R-:W-:-:S04]  /*e190*/  USHF.R.U32.HI UR41, URZ, 0x4, UR41 ;  /* 0x000000043f297899 */ /* 0x000fc80008011629 */
[----:B------:R-:W-:-:S04]  /*e1a0*/  ULOP3.LUT UR41, UR41, 0x3fff, URZ, 0xc0, !UPT ;  /* 0x00003fff29297892 */ /* 0x000fc8000f8ec03f */
[----:B------:R-:W-:-:S04]  /*e1b0*/  ULOP3.LUT UR4, UR41, 0x10000, URZ, 0xfc, !UPT ;  /* 0x0001000029047892 */ /* 0x000fc8000f8efc3f */
[----:B------:R-:W-:-:S07]  /*e1c0*/  UIMAD UR4, UR53, 0x780, UR4 ;  /* 0x00000780350478a4 */ /* 0x000fce000f8e0204 */
[----:B------:R-:W-:Y:S02]  /*e1d0*/  UMOV UR6, UR4 ;  /* 0x0000000400067c82 */ /* 0x000fe40008000000 */
        /* <DEDUP_REMOVED lines=8> */
[----:B------:R-:W-:Y:S02]  /*e260*/  WARPGROUP.DEPBAR.LE gsb0, 0x0 ;  /* 0x00008000000079c5 */ /* 0x000fe40000010000 */
[----:B------:R-:W-:-:S15]  /*e270*/  WARPGROUP.ARRIVE ;  /* 0x00000000000079c5 */ /* 0x000fde0000000000 */
[----:B------:R-:W-:Y:S01]  /*e280*/  QGMMA.64x192x32.F32.E4M3.E4M3 R24, R208, gdesc[UR4], R24, gsb0 ;  /* 0x02e00004d0187df3 */ /* 0x000fe20008000818 */
[----:B------:R-:W-:Y:S02]  /*e290*/  ULDC.64 UR6, c[0x0][0x9a0] ;  /* 0x0002680000067ab9 */ /* 0x000fe40000000a00 */
[----:B------:R-:W-:-:S04]  /*e2a0*/  ISETP.NE.U32.AND P0, PT, RZ, UR6, PT ;  /* 0x00000006ff007c0c */ /* 0x000fc8000bf05070 */
[----:B------:R-:W-:-:S13]  /*e2b0*/  ISETP.NE.AND.EX P0, PT, RZ, UR7, PT, P0 ;  /* 0x00000007ff007c0c */ /* 0x000fda000bf05300 */
[----:B------:R-:W0:Y:S08]  /*e2c0*/  @P0 LDC.64 R6, c[0x0][0x9c8] ;  /* 0x00027200ff060b82 */ /* 0x000e300000000a00 */
[----:B------:R-:W2:Y:S01]  /*e2d0*/  @P0 LDC.64 R8, c[0x0][0x9d0] ;  /* 0x00027400ff080b82 */ /* 0x000ea20000000a00 */
[C---:B01----:R-:W-:Y:S02]  /*e2e0*/  @P0 IMAD R0, R6.reuse, UR42, RZ ;  /* 0x0000002a06000c24 */ /* 0x043fe4000f8e02ff */
[----:B------:R-:W-:-:S04]  /*e2f0*/  @P0 IMAD.WIDE.U32 R4, R6, UR43, RZ ;  /* 0x0000002b06040c25 */ /* 0x000fc8000f8e00ff */
[----:B------:R-:W-:-:S04]  /*e300*/  @P0 IMAD R7, R7, UR43, R0 ;  /* 0x0000002b07070c24 */ /* 0x000fc8000f8e0200 */
[----:B------:R-:W-:Y:S02]  /*e310*/  @P0 IMAD.IADD R5, R5, 0x1, R7 ;  /* 0x0000000105050824 */ /* 0x000fe400078e0207 */
[----:B--2---:R-:W-:-:S04]  /*e320*/  @P0 IMAD.WIDE.U32 R4, R8, UR44, R4 ;  /* 0x0000002c08040c25 */ /* 0x004fc8000f8e0004 */
[----:B------:R-:W-:Y:S01]  /*e330*/  @P0 IMAD R5, R9, UR44, R5 ;  /* 0x0000002c09050c24 */ /* 0x000fe2000f8e0205 */
[----:B------:R-:W-:-:S04]  /*e340*/  @P0 LEA R6, P2, R4, UR6, 0x2 ;  /* 0x0000000604060c11 */ /* 0x000fc8000f8410ff */
[----:B------:R-:W-:-:S05]  /*e350*/  @P0 LEA.HI.X R7, R4, UR7, R5, 0x2, P2 ;  /* 0x0000000704070c11 */ /* 0x000fca00090f1405 */
[----:B------:R0:W2:Y:S01]  /*e360*/  @P0 LDG.E R135, desc[UR54][R6.64] ;  /* 0x0000003606870981 */ /* 0x0000a2000c1e1900 */
[----:B------:R-:W-:Y:S01]  /*e370*/  UIADD3 UR6, UR4, 0x480, URZ ;  /* 0x0000048004067890 */ /* 0x000fe2000fffe03f */
[----:B------:R-:W-:Y:S01]  /*e380*/  UMOV UR7, 0xc0000010 ;  /* 0xc000001000077882 */ /* 0x000fe20000000000 */
[----:B------:R-:W-:Y:S02]  /*e390*/  WARPGROUP.DEPBAR.LE gsb0, 0x0 ;  /* 0x00008000000079c5 */ /* 0x000fe40000010000 */
[----:B------:R-:W-:-:S06]  /*e3a0*/  WARPGROUP.ARRIVE ;  /* 0x00000000000079c5 */ /* 0x000fcc0000000000 */
[----:B------:R-:W-:Y:S01]  /*e3b0*/  QGMMA.64x192x32.F32.E4M3.E4M3 R24, R204, gdesc[UR4], R24, gsb0 ;  /* 0x02e00004cc187df3 */ /* 0x000fe20008000818 */
[----:B------:R-:W-:Y:S01]  /*e3c0*/  UIADD3 UR6, UR4, 0x600, URZ ;  /* 0x0000060004067890 */ /* 0x000fe2000fffe03f */
[----:B------:R-:W-:Y:S01]  /*e3d0*/  UMOV UR7, 0xc0000010 ;  /* 0xc000001000077882 */ /* 0x000fe20000000000 */
[----:B------:R-:W1:Y:S04]  /*e3e0*/  SHFL.BFLY PT, R0, R3, 0x2, 0x1f ;  /* 0x0c401f0003007f89 */ /* 0x000e6800000e0000 */
[----:B------:R-:W3:Y:S01]  /*e3f0*/  SHFL.BFLY PT, R9, R2, 0x2, 0x1f ;  /* 0x0c401f0002097f89 */ /* 0x000ee200000e0000 */
[----:B-1----:R-:W-:-:S01]  /*e400*/  FADD.FTZ R0, R0, R3 ;  /* 0x0000000300007221 */ /* 0x002fc20000010000 */
[----:B---3--:R-:W-:-:S04]  /*e410*/  FADD.FTZ R9, R9, R2 ;  /* 0x0000000209097221 */ /* 0x008fc80000010000 */
        /* <DEDUP_REMOVED lines=26> */
[----:B--2---:R-:W-:Y:S01]  /*e5c0*/  FMUL.FTZ R4, R4, R135 ;  /* 0x0000008704047220 */ /* 0x004fe20000410000 */
[----:B------:R-:W-:Y:S02]  /*e5d0*/  IMAD.MOV.U32 R2, RZ, RZ, -0x800000 ;  /* 0xff800000ff027424 */ /* 0x000fe400078e00ff */
[----:B------:R-:W-:Y:S01]  /*e5e0*/  @P2 FFMA.FTZ R0, R3, R120, R6 ;  /* 0x0000007803002223 */ /* 0x000fe20000010006 */
[----:B------:R-:W-:-:S01]  /*e5f0*/  @P3 FFMA.FTZ R2, R9, R121, R10 ;  /* 0x0000007909023223 */ /* 0x000fc2000001000a */
[----:B---3--:R-:W-:Y:S01]  /*e600*/  FMUL.FTZ R135, R8, R135 ;  /* 0x0000008708877220 */ /* 0x008fe20000410000 */
[----:B------:R-:W-:-:S02]  /*e610*/  WARPGROUP.DEPBAR.LE gsb0, 0x0 ;  /* 0x00008000000079c5 */ /* 0x000fc40000010000 */
[----:B------:R-:W-:Y:S05]  /*e620*/  @!P1 BRA `(.L_x_5302) ;  /* 0x0000000000049947 */ /* 0x000fea0003800000 */
[----:B------:R-:W-:Y:S01]  /*e630*/  BPT.TRAP 0x1 ;  /* 0x000000040000795c */ /* 0x000fe20000300000 */
.L_x_5302:
        /* <DEDUP_REMOVED lines=106> */
.L_x_5269:
        /* <DEDUP_REMOVED lines=24> */
[----:B------:R0:W3:Y:S01]  /*ee60*/  LDG.E.CONSTANT R38, desc[UR54][R38.64] ;  /* 0x0000003626267981 */ /* 0x0000e2000c1e9900 */
[----:B------:R-:W-:-:S04]  /*ee70*/  LOP3.LUT P0, R4, R27, 0x3, RZ, 0xc0, !PT ;  /* 0x000000031b047812 */ /* 0x000fc8000780c0ff */
        /* <DEDUP_REMOVED lines=13> */
[----:B0-----:R-:W-:Y:S01]  /*ef50*/  SEL R39, R61, R44, P0 ;  /* 0x0000002c3d277207 */ /* 0x001fe20000000000 */
[----:B------:R-:W-:Y:S01]  /*ef60*/  UMOV UR10, UR8 ;  /* 0x00000008000a7c82 */ /* 0x000fe20008000000 */
[----:B-1----:R-:W-:Y:S01]  /*ef70*/  UMOV UR11, UR4 ;  /* 0x00000004000b7c82 */ /* 0x002fe20008000000 */
        /* <DEDUP_REMOVED lines=90> */
[----:B------:R-:W-:Y:S02]  /*f520*/  SHF.R.U64 R3, R3, 0x3, RZ ;  /* 0x0000000303037819 */ /* 0x000fe400000012ff */
[----:B------:R-:W-:Y:S02]  /*f530*/  LOP3.LUT R14, R181, 0x380, RZ, 0xc0, !PT ;  /* 0x00000380b50e7812 */ /* 0x000fe400078ec0ff */
[----:B------:R-:W-:Y:S01]  /*f540*/  LOP3.LUT R12, R179, 0x380, RZ, 0xc0, !PT ;  /* 0x00000380b30c7812 */ /* 0x000fe200078ec0ff */
[--C-:B------:R-:W-:Y:S01]  /*f550*/  IMAD.X R25, RZ, RZ, R21.reuse, P4 ;  /* 0x000000ffff197224 */ /* 0x100fe200020e0615 */
[----:B------:R-:W-:Y:S01]  /*f560*/  LOP3.LUT R8, R10, 0x380, RZ, 0xc0, !PT ;  /* 0x000003800a087812 */ /* 0x000fe200078ec0ff */
        /* <DEDUP_REMOVED lines=10> */
[----:B------:R-:W-:Y:S02]  /*f610*/  LOP3.LUT R20, R3, R20, RZ, 0x3c, !PT ;  /* 0x0000001403147212 */ /* 0x000fe400078e3cff */
[----:B------:R-:W-:Y:S02]  /*f620*/  SHF.R.U64 R14, R14, 0x3, RZ ;  /* 0x000000030e0e7819 */ /* 0x000fe400000012ff */
[----:B------:R-:W-:Y:S02]  /*f630*/  SHF.R.U64 R12, R12, 0x3, RZ ;  /* 0x000000030c0c7819 */ /* 0x000fe400000012ff */
[----:B------:R-:W-:-:S02]  /*f640*/  SHF.R.U64 R3, R8, 0x3, RZ ;  /* 0x0000000308037819 */ /* 0x000fc400000012ff */
[----:B------:R-:W-:Y:S02]  /*f650*/  LOP3.LUT R24, R14, R181, RZ, 0x3c, !PT ;  /* 0x000000b50e187212 */ /* 0x000fe400078e3cff */
[----:B------:R-:W-:Y:S02]  /*f660*/  LOP3.LUT R134, R12, R179, RZ, 0x3c, !PT ;  /* 0x000000b30c867212 */ /* 0x000fe400078e3cff */
[----:B------:R-:W-:Y:S02]  /*f670*/  LOP3.LUT R14, R3, R10, RZ, 0x3c, !PT ;  /* 0x0000000a030e7212 */ /* 0x000fe400078e3cff */
[----:B------:R-:W-:Y:S02]  /*f680*/  LOP3.LUT R12, R177, 0x380, RZ, 0xc0, !PT ;  /* 0x00000380b10c7812 */ /* 0x000fe400078ec0ff */
[----:B------:R-:W-:Y:S02]  /*f690*/  LOP3.LUT R10, R175, 0x380, RZ, 0xc0, !PT ;  /* 0x00000380af0a7812 */ /* 0x000fe400078ec0ff */
[----:B------:R-:W-:-:S02]  /*f6a0*/  LOP3.LUT R8, R173, 0x380, RZ, 0xc0, !PT ;  /* 0x00000380ad087812 */ /* 0x000fc400078ec0ff */
[----:B------:R-:W-:Y:S02]  /*f6b0*/  LOP3.LUT R3, R6, 0x380, RZ, 0xc0, !PT ;  /* 0x0000038006037812 */ /* 0x000fe400078ec0ff */
[----:B------:R-:W-:Y:S02]  /*f6c0*/  SHF.R.U64 R12, R12, 0x3, RZ ;  /* 0x000000030c0c7819 */ /* 0x000fe400000012ff */
[----:B------:R-:W-:Y:S02]  /*f6d0*/  SHF.R.U64 R10, R10, 0x3, RZ ;  /* 0x000000030a0a7819 */ /* 0x000fe400000012ff */
[----:B------:R-:W-:Y:S02]  /*f6e0*/  SHF.R.U64 R8, R8, 0x3, RZ ;  /* 0x0000000308087819 */ /* 0x000fe400000012ff */
[----:B------:R-:W-:Y:S02]  /*f6f0*/  SHF.R.U64 R3, R3, 0x3, RZ ;  /* 0x0000000303037819 */ /* 0x000fe400000012ff */
[----:B------:R-:W-:-:S02]  /*f700*/  LOP3.LUT R136, R12, R177, RZ, 0x3c, !PT ;  /* 0x000000b10c887212 */ /* 0x000fc400078e3cff */
[----:B------:R-:W-:Y:S02]  /*f710*/  LOP3.LUT R12, R10, R175, RZ, 0x3c, !PT ;  /* 0x000000af0a0c7212 */ /* 0x000fe400078e3cff */
[----:B------:R-:W-:Y:S02]  /*f720*/  LOP3.LUT R138, R8, R173, RZ, 0x3c, !PT ;  /* 0x000000ad088a7212 */ /* 0x000fe400078e3cff */
[----:B------:R-:W-:Y:S02]  /*f730*/  LOP3.LUT R10, R3, R6, RZ, 0x3c, !PT ;  /* 0x00000006030a7212 */ /* 0x000fe400078e3cff */
[----:B------:R-:W-:Y:S02]  /*f740*/  LOP3.LUT R8, R171, 0x380, RZ, 0xc0, !PT ;  /* 0x00000380ab087812 */ /* 0x000fe400078ec0ff */
[----:B------:R-:W-:Y:S02]  /*f750*/  LOP3.LUT R3, R4, 0x380, RZ, 0xc0, !PT ;  /* 0x0000038004037812 */ /* 0x000fe400078ec0ff */
[----:B------:R-:W-:-:S02]  /*f760*/  LOP3.LUT R26, R33, 0x380, RZ, 0xc0, !PT ;  /* 0x00000380211a7812 */ /* 0x000fc400078ec0ff */
[----:B------:R-:W-:Y:S02]  /*f770*/  SHF.R.U64 R8, R8, 0x3, RZ ;  /* 0x0000000308087819 */ /* 0x000fe400000012ff */
[----:B------:R-:W-:Y:S02]  /*f780*/  SHF.R.U64 R3, R3, 0x3, RZ ;  /* 0x0000000303037819 */ /* 0x000fe400000012ff */
[----:B------:R-:W-:Y:S02]  /*f790*/  SHF.R.U64 R26, R26, 0x3, RZ ;  /* 0x000000031a1a7819 */ /* 0x000fe400000012ff */
[----:B------:R-:W-:Y:S02]  /*f7a0*/  LOP3.LUT R6, R57, 0x380, RZ, 0xc0, !PT ;  /* 0x0000038039067812 */ /* 0x000fe400078ec0ff */
[----:B------:R-:W-:Y:S02]  /*f7b0*/  LOP3.LUT R140, R8, R171, RZ, 0x3c, !PT ;  /* 0x000000ab088c7212 */ /* 0x000fe400078e3cff */
[----:B------:R-:W-:Y:S01]  /*f7c0*/  LOP3.LUT R8, R3, R4, RZ, 0x3c, !PT ;  /* 0x0000000403087212 */ /* 0x000fe200078e3cff */
[--C-:B------:R-:W-:Y:S01]  /*f7d0*/  IMAD.X R139, RZ, RZ, R21.reuse, P1 ;  /* 0x000000ffff8b7224 */ /* 0x100fe200008e0615 */
[----:B------:R-:W-:Y:S01]  /*f7e0*/  LOP3.LUT R4, R26, R33, RZ, 0x3c, !PT ;  /* 0x000000211a047212 */ /* 0x000fe200078e3cff */
[--C-:B------:R-:W-:Y:S01]  /*f7f0*/  IMAD.X R11, RZ, RZ, R21.reuse, P4 ;  /* 0x000000ffff0b7224 */ /* 0x100fe200020e0615 */
[----:B------:R-:W-:Y:S01]  /*f800*/  SHF.R.U64 R6, R6, 0x3, RZ ;  /* 0x0000000306067819 */ /* 0x000fe200000012ff */
[--C-:B------:R-:W-:Y:S01]  /*f810*/  IMAD.X R141, RZ, RZ, R21.reuse, P3 ;  /* 0x000000ffff8d7224 */ /* 0x100fe200018e0615 */
[----:B------:R-:W-:Y:S01]  /*f820*/  MOV R33, R20 ;  /* 0x0000001400217202 */ /* 0x000fe20000000f00 */
[----:B------:R-:W-:-:S02]  /*f830*/  IMAD.X R9, RZ, RZ, R21, P6 ;  /* 0x000000ffff097224 */ /* 0x000fc400030e0615 */
[--C-:B------:R-:W-:Y:S02]  /*f840*/  IMAD.X R7, RZ, RZ, R21.reuse, P5 ;  /* 0x000000ffff077224 */ /* 0x100fe400028e0615 */
[----:B------:R-:W-:Y:S01]  /*f850*/  IMAD.X R5, RZ, RZ, R21, P2 ;  /* 0x000000ffff057224 */ /* 0x000fe200010e0615 */
[----:B---3--:R-:W-:Y:S02]  /*f860*/  LOP3.LUT R21, R38, 0x2, RZ, 0x3c, !PT ;  /* 0x0000000226157812 */ /* 0x008fe400078e3cff */
[----:B------:R-:W-:Y:S01]  /*f870*/  LOP3.LUT R6, R6, R57, RZ, 0x3c, !PT ;  /* 0x0000003906067212 */ /* 0x000fe200078e3cff */
[----:B------:R-:W-:Y:S01]  /*f880*/  SHFL.IDX PT, R169, R169, R38, 0x1c1f ;  /* 0x001c1f26a9a97589 */ /* 0x000fe200000e0000 */
[----:B------:R-:W-:Y:S02]  /*f890*/  MOV R138, R138 ;  /* 0x0000008a008a7202 */ /* 0x000fe40000000f00 */
[----:B------:R-:W-:Y:S02]  /*f8a0*/  MOV R57, R8 ;  /* 0x0000000800397202 */ /* 0x000fe40000000f00 */
[----:B------:R-:W-:Y:S01]  /*f8b0*/  MOV R139, R10 ;  /* 0x0000000a008b7202 */ /* 0x000fe20000000f00 */
[----:B------:R-:W0:Y:S01]  /*f8c0*/  SHFL.IDX PT, R8, R119, R21, 0x1c1f ;  /* 0x001c1f1577087589 */ /* 0x000e2200000e0000 */
[----:B------:R-:W-:-:S02]  /*f8d0*/  MOV R136, R136 ;  /* 0x0000008800887202 */ /* 0x000fc40000000f00 */
[----:B------:R-:W-:Y:S01]  /*f8e0*/  MOV R137, R12 ;  /* 0x0000000c00897202 */ /* 0x000fe20000000f00 */
[----:B------:R-:W-:Y:S01]  /*f8f0*/  SHFL.IDX PT, R10, R37, R38, 0x1c1f ;  /* 0x001c1f26250a7589 */ /* 0x000fe200000e0000 */
[----:B------:R-:W-:-:S03]  /*f900*/  MOV R134, R134 ;  /* 0x0000008600867202 */ /* 0x000fc60000000f00 */
[----:B------:R-:W1:Y:S01]  /*f910*/  SHFL.IDX PT, R9, R36, R21, 0x1c1f ;  /* 0x001c1f1524097589 */ /* 0x000e6200000e0000 */
[----:B------:R-:W-:-:S03]  /*f920*/  MOV R135, R14 ;  /* 0x0000000e00877202 */ /* 0x000fc60000000f00 */
[----:B------:R-:W-:Y:S01]  /*f930*/  SHFL.IDX PT, R11, R43, R38, 0x1c1f ;  /* 0x001c1f262b0b7589 */ /* 0x000fe200000e0000 */
[----:B------:R-:W-:-:S03]  /*f940*/  MOV R140, R140 ;  /* 0x0000008c008c7202 */ /* 0x000fc60000000f00 */
[----:B------:R-:W2:Y:S01]  /*f950*/  SHFL.IDX PT, R12, R28, R21, 0x1c1f ;  /* 0x001c1f151c0c7589 */ /* 0x000ea200000e0000 */
[----:B------:R-:W-:-:S03]  /*f960*/  MOV R141, R6 ;  /* 0x00000006008d7202 */ /* 0x000fc60000000f00 */
[----:B------:R-:W-:Y:S01]  /*f970*/  SHFL.IDX PT, R14, R113, R38, 0x1c1f ;  /* 0x001c1f26710e7589 */ /* 0x000fe200000e0000 */
[----:B------:R-:W-:-:S03]  /*f980*/  MOV R3, R24 ;  /* 0x0000001800037202 */ /* 0x000fc60000000f00 */
[----:B------:R-:W3:Y:S01]  /*f990*/  SHFL.IDX PT, R15, R53, R21, 0x1c1f ;  /* 0x001c1f15350f7589 */ /* 0x000ee200000e0000 */
[----:B------:R-:W-:-:S03]  /*f9a0*/  MOV R142, R4 ;  /* 0x00000004008e7202 */ /* 0x000fc60000000f00 */
[----:B------:R-:W-:Y:S01]  /*f9b0*/  SHFL.IDX PT, R84, R81, R38, 0x1c1f ;  /* 0x001c1f2651547589 */ /* 0x000fe200000e0000 */
[----:B------:R-:W-:-:S03]  /*f9c0*/  SEL R103, R103, R102, P0 ;  /* 0x0000006667677207 */ /* 0x000fc60000000000 */
        /* <DEDUP_REMOVED lines=57> */
[----:B------:R-:W4:Y:S04]  /*fd60*/  SHFL.IDX PT, R36, R78, R21, 0x1c1f ;  /* 0x001c1f154e247589 */ /* 0x000f2800000e0000 */
        /* <DEDUP_REMOVED lines=23> */
[----:B------:R-:W-:Y:S04]  /*fee0*/  SHFL.IDX PT, R34, R46, R21, 0x1c1f ;  /* 0x001c1f152e227589 */ /* 0x000fe800000e0000 */
[----:B------:R-:W4:Y:S04]  /*fef0*/  SHFL.IDX PT, R150, R72, R21, 0x1c1f ;  /* 0x001c1f1548967589 */ /* 0x000f2800000e0000 */
[----:B------:R-:W-:Y:S04]  /*ff00*/  SHFL.IDX PT, R152, R76, R21, 0x1c1f ;  /* 0x001c1f154c987589 */ /* 0x000fe800000e0000 */
[----:B------:R-:W4:Y:S04]  /*ff10*/  SHFL.IDX PT, R55, R82, R21, 0x1c1f ;  /* 0x001c1f1552377589 */ /* 0x000f2800000e0000 */
[----:B------:R-:W4:Y:S04]  /*ff20*/  SHFL.IDX PT, R59, R90, R21, 0x1c1f ;  /* 0x001c1f155a3b7589 */ /* 0x000f2800000e0000 */
[----:B------:R4:W4:Y:S01]  /*ff30*/  SHFL.IDX PT, R53, R98, R21, 0x1c1f ;  /* 0x001c1f1562357589 */ /* 0x00092200000e0000 */
[----:B0-----:R-:W-:-:S02]  /*ff40*/  SEL R5, R169, R8, P0 ;  /* 0x00000008a9057207 */ /* 0x001fc40000000000 */
[----:B------:R-:W-:Y:S02]  /*ff50*/  SEL R7, R8, R169, P0 ;  /* 0x000000a908077207 */ /* 0x000fe40000000000 */
[----:B-1----:R-:W-:Y:S02]  /*ff60*/  SEL R8, R10, R9, P0 ;  /* 0x000000090a087207 */ /* 0x002fe40000000000 */
[----:B------:R-:W-:Y:S02]  /*ff70*/  SEL R10, R9, R10, P0 ;  /* 0x0000000a090a7207 */ /* 0x000fe40000000000 */
[----:B--2---:R-:W-:Y:S02]  /*ff80*/  SEL R9, R11, R12, P0 ;  /* 0x0000000c0b097207 */ /* 0x004fe40000000000 */
[----:B------:R-:W-:Y:S02]  /*ff90*/  SEL R11, R12, R11, P0 ;  /* 0x0000000b0c0b7207 */ /* 0x000fe40000000000 */
[----:B---3--:R-:W-:-:S02]  /*ffa0*/  SEL R12, R14, R15, P0 ;  /* 0x0000000f0e0c7207 */ /* 0x008fc40000000000 */
[----:B------:R-:W-:Y:S02]  /*ffb0*/  SEL R14, R15, R14, P0 ;  /* 0x0000000e0f0e7207 */ /* 0x000fe40000000000 */
        /* <DEDUP_REMOVED lines=98> */
[----:B------:R-:W-:Y:S02]  /*105e0*/  F2FP.BF16.F32.PACK_AB R32, R67, R66 ;  /* 0x000000424320723e */ /* 0x000fe400000010ff */
[----:B------:R-:W-:Y:S02]  /*105f0*/  F2FP.BF16.F32.PACK_AB R34, R69, R68 ;  /* 0x000000444522723e */ /* 0x000fe400000010ff */
[----:B------:R-:W-:Y:S02]  /*10600*/  F2FP.BF16.F32.PACK_AB R35, R73, R72 ;  /* 0x000000484923723e */ /* 0x000fe400000010ff */
[----:B0-----:R-:W-:-:S02]  /*10610*/  F2FP.BF16.F32.PACK_AB R33, R71, R70 ;  /* 0x000000464721723e */ /* 0x001fc400000010ff */
[----:B------:R-:W-:Y:S02]  /*10620*/  SEL R112, R59, R112, P0 ;  /* 0x000000703b707207 */ /* 0x000fe40000000000 */
[----:B------:R-:W-:Y:S02]  /*10630*/  SEL R118, R120, R53, P0 ;  /* 0x0000003578767207 */ /* 0x000fe40000000000 */
[----:B------:R-:W-:Y:S02]  /*10640*/  F2FP.BF16.F32.PACK_AB R36, R75, R74 ;  /* 0x0000004a4b24723e */ /* 0x000fe400000010ff */
[----:B------:R-:W-:Y:S02]  /*10650*/  F2FP.BF16.F32.PACK_AB R38, R77, R76 ;  /* 0x0000004c4d26723e */ /* 0x000fe400000010ff */
[----:B------:R-:W-:Y:S02]  /*10660*/  F2FP.BF16.F32.PACK_AB R39, R81, R80 ;  /* 0x000000505127723e */ /* 0x000fe400000010ff */
[----:B------:R-:W-:Y:S01]  /*10670*/  F2FP.BF16.F32.PACK_AB R37, R79, R78 ;  /* 0x0000004e4f25723e */ /* 0x000fe200000010ff */
[----:B------:R0:W-:Y:S01]  /*10680*/  STSM.16.M88.4 [R57], R24 ;  /* 0x0000001839007844 */ /* 0x0001e20000000200 */
        /* <DEDUP_REMOVED lines=60> */
[----:B------:R-:W-:Y:S01]  /*10a50*/  ULDC UR4, c[0x0][0xa88] ;  /* 0x0002a20000047ab9 */ /* 0x000fe20000000800 */
[----:B------:R-:W-:Y:S02]  /*10a60*/  IMAD.U32 R24, RZ, RZ, UR12 ;  /* 0x0000000cff187e24 */ /* 0x000fe4000f8e00ff */
[----:B------:R-:W-:Y:S01]  /*10a70*/  UISETP.NE.AND.EX UP0, UPT, UR15, URZ, UPT, UP0 ;  /* 0x0000003f0f00728c */ /* 0x000fe2000bf05300 */
[----:B------:R-:W-:Y:S01]  /*10a80*/  IMAD.U32 R27, RZ, RZ, UR4 ;  /* 0x00000004ff1b7e24 */ /* 0x000fe2000f8e00ff */
[----:B------:R-:W-:Y:S01]  /*10a90*/  UMOV UR4, URZ ;  /* 0x0000003f00047c82 */ /* 0x000fe20008000000 */
[----:B------:R-:W-:Y:S01]  /*10aa0*/  IMAD.U32 R25, RZ, RZ, UR13 ;  /* 0x0000000dff197e24 */ /* 0x000fe2000f8e00ff */
[----:B------:R-:W-:Y:S01]  /*10ab0*/  USEL UR9, UR37, URZ, UP1 ;  /* 0x0000003f25097287 */ /* 0x000fe20008800000 */
[----:B------:R-:W-:Y:S01]  /*10ac0*/  VIADD R34, R17, UR36 ;  /* 0x0000002411227c36 */ /* 0x000fe20008000000 */
        /* <DEDUP_REMOVED lines=47> */
.L_x_5305:
        /* <DEDUP_REMOVED lines=26> */
[----:B------:R-:W-:Y:S02]  /*10f60*/  IADD3 R13, P3, R4, 0x2000, RZ ;  /* 0x00002000040d7810 */ /* 0x000fe40007f7e0ff */
[----:B------:R-:W-:-:S02]  /*10f70*/  SHF.R.U64 R32, R32, 0x3, RZ ;  /* 0x0000000320207819 */ /* 0x000fc400000012ff */
[----:B------:R-:W-:Y:S02]  /*10f80*/  IADD3 R25, P6, R4, 0x3000, RZ ;  /* 0x0000300004197810 */ /* 0x000fe40007fde0ff */
        /* <DEDUP_REMOVED lines=11> */
[----:B------:R-:W-:Y:S01]  /*11040*/  ULDC.64 UR12, c[0x0][0xae8] ;  /* 0x0002ba00000c7ab9 */ /* 0x000fe20000000a00 */
[----:B------:R-:W-:Y:S01]  /*11050*/  LOP3.LUT R24, R25, 0x380, RZ, 0xc0, !PT ;  /* 0x0000038019187812 */ /* 0x000fe200078ec0ff */
[----:B------:R-:W5:Y:S01]  /*11060*/  LD.E.128 R32, desc[UR54][R32.64] ;  /* 0x0000003620207980 */ /* 0x000f62000c101d00 */
[----:B------:R-:W-:-:S02]  /*11070*/  LOP3.LUT R28, R29, 0x380, RZ, 0xc0, !PT ;  /* 0x000003801d1c7812 */ /* 0x000fc400078ec0ff */
[----:B------:R-:W-:Y:S01]  /*11080*/  LOP3.LUT R56, R0, R7, RZ, 0x3c, !PT ;  /* 0x0000000700387212 */ /* 0x000fe200078e3cff */
[----:B------:R-:W-:Y:S01]  /*11090*/  IMAD R0, R18, 0x20, R236 ;  /* 0x0000002012007824 */ /* 0x000fe200078e02ec */
[----:B------:R-:W-:Y:S01]  /*110a0*/  UIADD3 UR11, UR11, UR9, URZ ;  /* 0x000000090b0b7290 */ /* 0x000fe2000fffe03f */
[----:B------:R-:W-:Y:S02]  /*110b0*/  SHF.R.U64 R8, R8, 0x3, RZ ;  /* 0x0000000308087819 */ /* 0x000fe400000012ff */
[----:B------:R-:W-:Y:S02]  /*110c0*/  SHF.R.U64 R12, R12, 0x3, RZ ;  /* 0x000000030c0c7819 */ /* 0x000fe400000012ff */
[----:B------:R-:W-:Y:S02]  /*110d0*/  SHF.R.U64 R24, R24, 0x3, RZ ;  /* 0x0000000318187819 */ /* 0x000fe400000012ff */
[----:B------:R-:W-:Y:S01]  /*110e0*/  SHF.R.U64 R28, R28, 0x3, RZ ;  /* 0x000000031c1c7819 */ /* 0x000fe200000012ff */
[----:B------:R-:W-:Y:S01]  /*110f0*/  VIADD R2, R0, UR36 ;  /* 0x0000002400027c36 */ /* 0x000fe20008000000 */
        /* <DEDUP_REMOVED lines=10> */
[----:B------:R-:W-:Y:S01]  /*111a0*/  USHF.R.S32.HI UR4, URZ, 0x1f, UR43 ;  /* 0x0000001f3f047899 */ /* 0x000fe2000801142b */
[----:B------:R-:W-:Y:S01]  /*111b0*/  IADD3 R41, P4, R4, 0x7000, RZ ;  /* 0x0000700004297810 */ /* 0x000fe20007f9e0ff */
[----:B0-----:R-:W-:Y:S01]  /*111c0*/  @P1 IMAD.HI.U32 R0, R2, R21, RZ ;  /* 0x0000001502001227 */ /* 0x001fe200078e00ff */
[C---:B------:R-:W-:Y:S01]  /*111d0*/  IADD3 R45, P3, R4.reuse, 0x8000, RZ ;  /* 0x00008000042d7810 */ /* 0x040fe20007f7e0ff */
[----:B------:R-:W-:Y:S01]  /*111e0*/  UIMAD UR11, UR44, UR13, UR11 ;  /* 0x0000000d2c0b72a4 */ /* 0x000fe2000f8e020b */
[C---:B------:R-:W-:Y:S01]  /*111f0*/  IADD3 R49, P6, R4.reuse, 0x9000, RZ ;  /* 0x0000900004317810 */ /* 0x040fe20007fde0ff */
[----:B------:R-:W-:Y:S01]  /*11200*/  IMAD.MOV.U32 R61, RZ, RZ, R2 ;  /* 0x000000ffff3d7224 */ /* 0x000fe200078e0002 */
[----:B------:R-:W-:Y:S01]  /*11210*/  IADD3 R53, P5, R4, 0xa000, RZ ;  /* 0x0000a00004357810 */ /* 0x000fe20007fbe0ff */
[----:B------:R-:W-:Y:S01]  /*11220*/  ULDC.64 UR12, c[0x0][0xaf0] ;  /* 0x0002bc00000c7ab9 */ /* 0x000fe20000000a00 */
[----:B------:R-:W-:Y:S01]  /*11230*/  LOP3.LUT R36, R37, 0x380, RZ, 0xc0, !PT ;  /* 0x0000038025247812 */ /* 0x000fe200078ec0ff */
[----:B------:R-:W-:Y:S01]  /*11240*/  UIMAD UR4, UR4, UR12, URZ ;  /* 0x0000000c040472a4 */ /* 0x000fe2000f8e023f */
[----:B------:R-:W-:Y:S01]  /*11250*/  LOP3.LUT R40, R41, 0x380, RZ, 0xc0, !PT ;  /* 0x0000038029287812 */ /* 0x000fe200078ec0ff */
[----:B------:R-:W5:Y:S01]  /*11260*/  LD.E.128 R12, desc[UR54][R12.64] ;  /* 0x000000360c0c7980 */ /* 0x000f62000c101d00 */
[----:B------:R-:W-:-:S02]  /*11270*/  LOP3.LUT R44, R45, 0x380, RZ, 0xc0, !PT ;  /* 0x000003802d2c7812 */ /* 0x000fc400078ec0ff */
[----:B------:R-:W-:Y:S01]  /*11280*/  LOP3.LUT R48, R49, 0x380, RZ, 0xc0, !PT ;  /* 0x0000038031307812 */ /* 0x000fe200078ec0ff */
[----:B------:R-:W5:Y:S01]  /*11290*/  LD.E.128 R24, desc[UR54][R24.64] ;  /* 0x0000003618187980 */ /* 0x000f62000c101d00 */
[----:B------:R-:W-:Y:S02]  /*112a0*/  LOP3.LUT R52, R53, 0x380, RZ, 0xc0, !PT ;  /* 0x0000038035347812 */ /* 0x000fe400078ec0ff */
[----:B------:R-:W-:Y:S01]  /*112b0*/  LOP3.LUT R11, R4, 0x380, RZ, 0xc0, !PT ;  /* 0x00000380040b7812 */ /* 0x000fe200078ec0ff */
[----:B------:R-:W5:Y:S01]  /*112c0*/  LD.E.128 R28, desc[UR54][R28.64] ;  /* 0x000000361c1c7980 */ /* 0x000f62000c101d00 */
[----:B-1----:R-:W-:Y:S01]  /*112d0*/  @P1 SHF.R.U32.HI R61, RZ, R63, R0 ;  /* 0x0000003fff3d1219 */ /* 0x002fe20000011600 */
[----:B------:R-:W-:Y:S01]  /*112e0*/  UIMAD UR4, UR43, UR13, UR4 ;  /* 0x0000000d2b0472a4 */ /* 0x000fe2000f8e0204 */
[----:B------:R-:W-:Y:S01]  /*112f0*/  SHF.R.U64 R36, R36, 0x3, RZ ;  /* 0x0000000324247819 */ /* 0x000fe200000012ff */
[----:B------:R-:W-:Y:S01]  /*11300*/  UIMAD.WIDE.U32 UR10, UR43, UR12, UR10 ;  /* 0x0000000c2b0a72a5 */ /* 0x000fe2000f8e000a */
[----:B------:R-:W-:Y:S01]  /*11310*/  SHF.R.U64 R40, R40, 0x3, RZ ;  /* 0x0000000328287819 */ /* 0x000fe200000012ff */
[----:B------:R-:W5:Y:S01]  /*11320*/  LD.E.128 R56, desc[UR54][R56.64] ;  /* 0x0000003638387980 */ /* 0x000f62000c101d00 */
[----:B------:R-:W-:-:S02]  /*11330*/  SHF.R.U64 R44, R44, 0x3, RZ ;  /* 0x000000032c2c7819 */ /* 0x000fc400000012ff */
        /* <DEDUP_REMOVED lines=25> */
[----:B------:R-:W-:Y:S01]  /*114d0*/  IMAD.U32 R21, RZ, RZ, UR4 ;  /* 0x00000004ff157e24 */ /* 0x000fe2000f8e00ff */
[----:B------:R-:W-:Y:S01]  /*114e0*/  ULDC.64 UR10, c[0x0][0xad8] ;  /* 0x0002b600000a7ab9 */ /* 0x000fe20000000a00 */
[----:B------:R-:W-:Y:S01]  /*114f0*/  IMAD R65, R61, UR13, R0 ;  /* 0x0000000d3d417c24 */ /* 0x000fe2000f8e0200 */
[----:B------:R-:W5:Y:S01]  /*11500*/  LD.E.128 R40, desc[UR54][R40.64] ;  /* 0x0000003628287980 */ /* 0x000f62000c101d00 */
[----:B------:R-:W-:-:S03]  /*11510*/  SHF.R.S32.HI R0, RZ, 0x1f, R63 ;  /* 0x0000001fff007819 */ /* 0x000fc6000001143f */
[----:B------:R-:W5:Y:S01]  /*11520*/  LD.E.128 R44, desc[UR54][R44.64] ;  /* 0x000000362c2c7980 */ /* 0x000f62000c101d00 */
[----:B------:R-:W-:-:S03]  /*11530*/  IMAD.WIDE.U32 R20, R61, UR12, R20 ;  /* 0x0000000c3d147c25 */ /* 0x000fc6000f8e0014 */
        /* <DEDUP_REMOVED lines=9> */
[----:B------:R-:W-:Y:S02]  /*115d0*/  VIADD R66, R236, UR36 ;  /* 0x00000024ec427c36 */ /* 0x000fe40008000000 */
        /* <DEDUP_REMOVED lines=37> */
.L_x_5308:
[----:B------:R-:W-:Y:S05]  /*11830*/  BSYNC B1 ;  /* 0x0000000000017941 */ /* 0x000fea0003800000 */
.L_x_5307:
        /* <DEDUP_REMOVED lines=17> */
.L_x_5310:
[----:B------:R-:W-:Y:S05]  /*11950*/  BSYNC B1 ;  /* 0x0000000000017941 */ /* 0x000fea0003800000 */
.L_x_5309:
        /* <DEDUP_REMOVED lines=17> */
.L_x_5312:
[----:B------:R-:W-:Y:S05]  /*11a70*/  BSYNC B1 ;  /* 0x0000000000017941 */ /* 0x000fea0003800000 */
.L_x_5311:
        /* <DEDUP_REMOVED lines=16> */
[----:B--2---:R-:W-:-:S04]  /*11b80*/  LEA R2, P0, R71, R6, 0x1 ;  /* 0x0000000647027211 */ /* 0x004fc800078008ff */
[----:B------:R-:W-:-:S05]  /*11b90*/  LEA.HI.X R3, R71, R64, R70, 0x1, P0 ;  /* 0x0000004047037211 */ /* 0x000fca00000f0c46 */
[----:B------:R0:W-:Y:S01]  /*11ba0*/  ST.E.128 desc[UR54][R2.64], R56 ;  /* 0x0000003802007985 */ /* 0x0001e2000c101d36 */
[----:B------:R-:W-:Y:S05]  /*11bb0*/  BRA `(.L_x_5313) ;  /* 0x0000001c00e47947 */ /* 0x000fea0003800000 */
.L_x_5306:
        /* <DEDUP_REMOVED lines=25> */
[----:B------:R-:W-:Y:S01]  /*11d50*/  UIMAD.WIDE.U32 UR10, UR43, UR12, UR10 ;  /* 0x0000000c2b0a72a5 */ /* 0x000fe2000f8e000a */
[----:B------:R-:W-:Y:S01]  /*11d60*/  SYNCS.ARRIVE.TRANS64.RED.A1T0 RZ, [UR8], RZ ;  /* 0x000000ffffff79a7 */ /* 0x000fe20008100408 */
[----:B------:R-:W-:Y:S01]  /*11d70*/  UIMAD UR4, UR43, UR13, UR4 ;  /* 0x0000000d2b0472a4 */ /* 0x000fe2000f8e0204 */
[----:B------:R-:W-:Y:S02]  /*11d80*/  SHF.R.S32.HI R54, RZ, 0x1f, R225 ;  /* 0x0000001fff367819 */ /* 0x000fe400000114e1 */
[----:B------:R-:W-:Y:S01]  /*11d90*/  ULDC.64 UR12, c[0x0][0xb48] ;  /* 0x0002d200000c7ab9 */ /* 0x000fe20000000a00 */
[----:B------:R-:W-:Y:S01]  /*11da0*/  UIADD3 UR11, UR11, UR4, URZ ;  /* 0x000000040b0b7290 */ /* 0x000fe2000fffe03f */
[----:B-1----:R-:W-:-:S02]  /*11db0*/  @P1 SHF.R.U32.HI R27, RZ, R0, R25 ;  /* 0x00000000ff1b1219 */ /* 0x002fc40000011619 */
        /* <DEDUP_REMOVED lines=37> */
[----:B------:R-:W-:Y:S01]  /*12010*/  ISETP.GE.AND P3, PT, R235, UR4, PT ;  /* 0x00000004eb007c0c */ /* 0x000fe2000bf66270 */
[C---:B------:R-:W-:Y:S01]  /*12020*/  VIADD R37, R16.reuse, 0x28 ;  /* 0x0000002810257836 */ /* 0x040fe20000000000 */
[C---:B------:R-:W-:Y:S01]  /*12030*/  ISETP.GE.AND P0, PT, R16.reuse, UR4, PT ;  /* 0x0000000410007c0c */ /* 0x040fe2000bf06270 */
[----:B------:R-:W-:Y:S01]  /*12040*/  VIADD R39, R16, 0x30 ;  /* 0x0000003010277836 */ /* 0x000fe20000000000 */
[----:B------:R-:W-:Y:S01]  /*12050*/  ISETP.GE.AND P2, PT, R22, UR4, PT ;  /* 0x0000000416007c0c */ /* 0x000fe2000bf46270 */
[----:B------:R-:W-:Y:S01]  /*12060*/  VIADD R41, R16, 0x38 ;  /* 0x0000003810297836 */ /* 0x000fe20000000000 */
[----:B------:R-:W-:Y:S02]  /*12070*/  ISETP.GE.AND P5, PT, R35, UR4, PT ;  /* 0x0000000423007c0c */ /* 0x000fe4000bfa6270 */
[----:B------:R-:W-:-:S02]  /*12080*/  ISETP.GE.AND P4, PT, R37, UR4, PT ;  /* 0x0000000425007c0c */ /* 0x000fc4000bf86270 */
[----:B------:R-:W-:Y:S02]  /*12090*/  SHF.R.S32.HI R27, RZ, 0x1f, R22 ;  /* 0x0000001fff1b7819 */ /* 0x000fe40000011416 */
[----:B------:R-:W-:Y:S02]  /*120a0*/  SHF.R.S32.HI R36, RZ, 0x1f, R35 ;  /* 0x0000001fff247819 */ /* 0x000fe40000011423 */
[CC--:B-1----:R-:W-:Y:S01]  /*120b0*/  @!P3 LEA R30, P1, R235.reuse, R24.reuse, 0x2 ;  /* 0x00000018eb1eb211 */ /* 0x0c2fe200078210ff */
[----:B--2---:R-:W-:Y:S02]  /*120c0*/  @!P0 IMAD.WIDE R28, R16, 0x4, R24 ;  /* 0x00000004101c8825 */ /* 0x004fe400078e0218 */
[----:B------:R-:W-:Y:S02]  /*120d0*/  @!P2 LEA R32, P6, R22, R24, 0x2 ;  /* 0x000000181620a211 */ /* 0x000fe400078c10ff */
[----:B------:R-:W-:Y:S01]  /*120e0*/  @!P3 LEA.HI.X R31, R235, R25, R139, 0x2, P1 ;  /* 0x00000019eb1fb211 */ /* 0x000fe200008f148b */
[----:B------:R1:W-:Y:S01]  /*120f0*/  @!P0 ST.E.64 desc[UR54][R28.64], R8 ;  /* 0x000000081c008985 */ /* 0x0003e2000c101b36 */
[----:B------:R-:W-:-:S02]  /*12100*/  ISETP.GE.AND P1, PT, R234, UR4, PT ;  /* 0x00000004ea007c0c */ /* 0x000fc4000bf26270 */
[-C--:B------:R-:W-:Y:S01]  /*12110*/  @!P2 LEA.HI.X R33, R22, R25.reuse, R27, 0x2, P6 ;  /* 0x000000191621a211 */ /* 0x080fe200030f141b */
[----:B------:R2:W-:Y:S01]  /*12120*/  @!P3 ST.E.64 desc[UR54][R30.64], R10 ;  /* 0x0000000a1e00b985 */ /* 0x0005e2000c101b36 */
[----:B------:R-:W-:Y:S02]  /*12130*/  ISETP.GE.AND P3, PT, R39, UR4, PT ;  /* 0x0000000427007c0c */ /* 0x000fe4000bf66270 */
[C---:B------:R-:W-:Y:S02]  /*12140*/  @!P5 LEA R34, P0, R35.reuse, R24, 0x2 ;  /* 0x000000182322d211 */ /* 0x040fe400078010ff */
[----:B------:R-:W-:Y:S02]  /*12150*/  SHF.R.S32.HI R27, RZ, 0x1f, R39 ;  /* 0x0000001fff1b7819 */ /* 0x000fe40000011427 */
[----:B------:R-:W-:Y:S02]  /*12160*/  @!P5 LEA.HI.X R35, R35, R25, R36, 0x2, P0 ;  /* 0x000000192323d211 */ /* 0x000fe400000f1424 */
[----:B------:R-:W-:-:S02]  /*12170*/  ISETP.GE.AND P0, PT, R41, UR4, PT ;  /* 0x0000000429007c0c */ /* 0x000fc4000bf06270 */
[CC--:B-1----:R-:W-:Y:S02]  /*12180*/  @!P1 LEA R8, P6, R234.reuse, R24.reuse, 0x2 ;  /* 0x00000018ea089211 */ /* 0x0c2fe400078c10ff */
[----:B--2---:R-:W-:Y:S02]  /*12190*/  SHF.R.S32.HI R11, RZ, 0x1f, R37 ;  /* 0x0000001fff0b7819 */ /* 0x004fe40000011425 */
[----:B------:R-:W-:Y:S02]  /*121a0*/  @!P1 LEA.HI.X R9, R234, R25, R138, 0x2, P6 ;  /* 0x00000019ea099211 */ /* 0x000fe400030f148a */
[----:B------:R-:W-:-:S03]  /*121b0*/  @!P4 LEA R10, P6, R37, R24, 0x2 ;  /* 0x00000018250ac211 */ /* 0x000fc600078c10ff */
[----:B------:R1:W-:Y:S01]  /*121c0*/  @!P1 ST.E.64 desc[UR54][R8.64], R20 ;  /* 0x0000001408009985 */ /* 0x0003e2000c101b36 */
[-C--:B------:R-:W-:Y:S02]  /*121d0*/  @!P4 LEA.HI.X R11, R37, R25.reuse, R11, 0x2, P6 ;  /* 0x00000019250bc211 */ /* 0x080fe400030f140b */
[----:B------:R-:W-:Y:S01]  /*121e0*/  ISETP.GE.AND P1, PT, R19, UR4, PT ;  /* 0x0000000413007c0c */ /* 0x000fe2000bf26270 */
[----:B------:R-:W-:Y:S01]  /*121f0*/  @!P2 ST.E.64 desc[UR54][R32.64], R44 ;  /* 0x0000002c2000a985 */ /* 0x000fe2000c101b36 */
[C---:B------:R-:W-:Y:S02]  /*12200*/  @!P3 LEA R28, P6, R39.reuse, R24, 0x2 ;  /* 0x00000018271cb211 */ /* 0x040fe400078c10ff */
[----:B------:R-:W-:Y:S01]  /*12210*/  ISETP.GE.AND P2, PT, R232, UR4, PT ;  /* 0x00000004e8007c0c */ /* 0x000fe2000bf46270 */
[----:B------:R-:W-:Y:S01]  /*12220*/  @!P5 ST.E.64 desc[UR54][R34.64], R50 ;  /* 0x000000322200d985 */ /* 0x000fe2000c101b36 */
[----:B------:R-:W-:Y:S02]  /*12230*/  @!P3 LEA.HI.X R29, R39, R25, R27, 0x2, P6 ;  /* 0x00000019271db211 */ /* 0x000fe400030f141b */
[----:B------:R-:W-:Y:S01]  /*12240*/  SHF.R.S32.HI R27, RZ, 0x1f, R41 ;  /* 0x0000001fff1b7819 */ /* 0x000fe20000011429 */
[----:B------:R2:W-:Y:S01]  /*12250*/  @!P4 ST.E.64 desc[UR54][R10.64], R60 ;  /* 0x0000003c0a00c985 */ /* 0x0005e2000c101b36 */
[----:B------:R-:W-:-:S02]  /*12260*/  ISETP.GE.AND P4, PT, R233, UR4, PT ;  /* 0x00000004e9007c0c */ /* 0x000fc4000bf86270 */
[-C--:B------:R-:W-:Y:S01]  /*12270*/  @!P0 LEA R30, P6, R41, R24.reuse, 0x2 ;  /* 0x00000018291e8211 */ /* 0x080fe200078c10ff */
[----:B------:R3:W-:Y:S01]  /*12280*/  @!P3 ST.E.64 desc[UR54][R28.64], R66 ;  /* 0x000000421c00b985 */ /* 0x0007e2000c101b36 */
[----:B------:R-:W-:Y:S02]  /*12290*/  @!P1 LEA R36, P5, R19, R24, 0x2 ;  /* 0x0000001813249211 */ /* 0x000fe400078a10ff */
[-C--:B------:R-:W-:Y:S02]  /*122a0*/  @!P0 LEA.HI.X R31, R41, R25.reuse, R27, 0x2, P6 ;  /* 0x00000019291f8211 */ /* 0x080fe400030f141b */
[----:B------:R-:W-:Y:S02]  /*122b0*/  SHF.R.S32.HI R27, RZ, 0x1f, R19 ;  /* 0x0000001fff1b7819 */ /* 0x000fe40000011413 */
[----:B------:R-:W-:Y:S01]  /*122c0*/  ISETP.GE.AND P3, PT, R231, UR4, PT ;  /* 0x00000004e7007c0c */ /* 0x000fe2000bf66270 */
[----:B------:R4:W-:Y:S01]  /*122d0*/  @!P0 ST.E.64 desc[UR54][R30.64], R68 ;  /* 0x000000441e008985 */ /* 0x0009e2000c101b36 */
[----:B------:R-:W-:-:S02]  /*122e0*/  @!P1 LEA.HI.X R37, R19, R25, R27, 0x2, P5 ;  /* 0x0000001913259211 */ /* 0x000fc400028f141b */
[CC--:B-1----:R-:W-:Y:S02]  /*122f0*/  @!P4 LEA R8, P0, R233.reuse, R24.reuse, 0x2 ;  /* 0x00000018e908c211 */ /* 0x0c2fe400078010ff */
[----:B--2---:R-:W-:Y:S01]  /*12300*/  @!P2 LEA R10, P6, R232, R24, 0x2 ;  /* 0x00000018e80aa211 */ /* 0x004fe200078c10ff */
[----:B------:R-:W-:Y:S01]  /*12310*/  @!P1 ST.E.64 desc[UR54][R36.64], R74 ;  /* 0x0000004a24009985 */ /* 0x000fe2000c101b36 */
[----:B------:R-:W-:Y:S02]  /*12320*/  @!P4 LEA.HI.X R9, R233, R25, R137, 0x2, P0 ;  /* 0x00000019e909c211 */ /* 0x000fe400000f1489 */
[----:B------:R-:W-:Y:S02]  /*12330*/  ISETP.GE.AND P1, PT, R230, UR4, PT ;  /* 0x00000004e6007c0c */ /* 0x000fe4000bf26270 */
[----:B------:R-:W-:Y:S01]  /*12340*/  ISETP.GE.AND P0, PT, R229, UR4, PT ;  /* 0x00000004e5007c0c */ /* 0x000fe2000bf06270 */
[----:B------:R1:W-:Y:S01]  /*12350*/  @!P4 ST.E.64 desc[UR54][R8.64], R76 ;  /* 0x0000004c0800c985 */ /* 0x0003e2000c101b36 */
[----:B------:R-:W-:-:S02]  /*12360*/  ISETP.GE.AND P4, PT, R228, UR4, PT ;  /* 0x00000004e4007c0c */ /* 0x000fc4000bf86270 */
[C---:B------:R-:W-:Y:S02]  /*12370*/  @!P3 LEA R20, P5, R231.reuse, R24, 0x2 ;  /* 0x00000018e714b211 */ /* 0x040fe400078a10ff */
[-C--:B------:R-:W-:Y:S02]  /*12380*/  @!P2 LEA.HI.X R11, R232, R25.reuse, R136, 0x2, P6 ;  /* 0x00000019e80ba211 */ /* 0x080fe400030f1488 */
[----:B------:R-:W-:-:S03]  /*12390*/  @!P3 LEA.HI.X R21, R231, R25, R135, 0x2, P5 ;  /* 0x00000019e715b211 */ /* 0x000fc600028f1487 */
[CC--:B---3--:R-:W-:Y:S01]  /*123a0*/  @!P1 LEA R28, P5, R230.reuse, R24.reuse, 0x2 ;  /* 0x00000018e61c9211 */ /* 0x0c8fe200078a10ff */
[----:B------:R2:W-:Y:S01]  /*123b0*/  @!P2 ST.E.64 desc[UR54][R10.64], R82 ;  /* 0x000000520a00a985 */ /* 0x0005e2000c101b36 */
[----:B------:R-:W-:Y:S02]  /*123c0*/  ISETP.GE.AND P2, PT, R227, UR4, PT ;  /* 0x00000004e3007c0c */ /* 0x000fe4000bf46270 */
[CC--:B----4-:R-:W-:Y:S01]  /*123d0*/  @!P0 LEA R30, P6, R229.reuse, R24.reuse, 0x2 ;  /* 0x00000018e51e8211 */ /* 0x0d0fe200078c10ff */
        /* <DEDUP_REMOVED lines=9> */
[----:B-1----:R-:W-:-:S03]  /*12470*/  @!P2 LEA R8, P0, R227, R24, 0x2 ;  /* 0x00000018e308a211 */ /* 0x002fc600078010ff */
[----:B------:R-:W-:Y:S01]  /*12480*/  @!P4 ST.E.64 desc[UR54][R32.64], R98 ;  /* 0x000000622000c985 */ /* 0x000fe2000c101b36 */
[----:B------:R-:W-:Y:S02]  /*12490*/  ISETP.GE.AND P4, PT, R224, UR4, PT ;  /* 0x00000004e0007c0c */ /* 0x000fe4000bf86270 */
[CC--:B--2---:R-:W-:Y:S02]  /*124a0*/  @!P3 LEA R10, P5, R226.reuse, R24.reuse, 0x2 ;  /* 0x00000018e20ab211 */ /* 0x0c4fe400078a10ff */
[-C--:B------:R-:W-:Y:S02]  /*124b0*/  @!P2 LEA.HI.X R9, R227, R25.reuse, R56, 0x2, P0 ;  /* 0x00000019e309a211 */ /* 0x080fe400000f1438 */
[----:B------:R-:W-:Y:S02]  /*124c0*/  ISETP.GE.AND P0, PT, R223, UR4, PT ;  /* 0x00000004df007c0c */ /* 0x000fe4000bf06270 */
[----:B------:R-:W-:Y:S01]  /*124d0*/  @!P3 LEA.HI.X R11, R226, R25, R55, 0x2, P5 ;  /* 0x00000019e20bb211 */ /* 0x000fe200028f1437 */
[----:B------:R1:W-:Y:S01]  /*124e0*/  @!P2 ST.E.64 desc[UR54][R8.64], R100 ;  /* 0x000000640800a985 */ /* 0x0003e2000c101b36 */
[----:B---3--:R-:W-:-:S02]  /*124f0*/  @!P1 LEA R20, P6, R225, R24, 0x2 ;  /* 0x00000018e1149211 */ /* 0x008fc400078c10ff */
[----:B------:R-:W-:Y:S01]  /*12500*/  ISETP.GE.AND P2, PT, R222, UR4, PT ;  /* 0x00000004de007c0c */ /* 0x000fe2000bf46270 */
[----:B------:R2:W-:Y:S01]  /*12510*/  @!P3 ST.E.64 desc[UR54][R10.64], R106 ;  /* 0x0000006a0a00b985 */ /* 0x0005e2000c101b36 */
[-C--:B------:R-:W-:Y:S02]  /*12520*/  @!P1 LEA.HI.X R21, R225, R25.reuse, R54, 0x2, P6 ;  /* 0x00000019e1159211 */ /* 0x080fe400030f1436 */
[C---:B----4-:R-:W-:Y:S02]  /*12530*/  @!P4 LEA R28, P3, R224.reuse, R24, 0x2 ;  /* 0x00000018e01cc211 */ /* 0x050fe400078610ff */
        /* <DEDUP_REMOVED lines=11> */
[-C--:B--2---:R-:W-:Y:S02]  /*125f0*/  @!P5 LEA R10, P0, R221, R24.reuse, 0x2 ;  /* 0x00000018dd0ad211 */ /* 0x084fe400078010ff */
[CC--:B---3--:R-:W-:Y:S01]  /*12600*/  @!P3 LEA R20, P4, R220.reuse, R24.reuse, 0x2 ;  /* 0x00000018dc14b211 */ /* 0x0c8fe200078810ff */
        /* <DEDUP_REMOVED lines=8> */
.L_x_5315:
[----:B------:R-:W-:Y:S05]  /*12690*/  BSYNC B1 ;  /* 0x0000000000017941 */ /* 0x000fea0003800000 */
.L_x_5314:
[----:B------:R-:W-:Y:S01]  /*126a0*/  ISETP.GE.AND P0, PT, R26, R3, PT ;  /* 0x000000031a00720c */ /* 0x000fe20003f06270 */
[----:B----4-:R3:W4:Y:S04]  /*126b0*/  SHFL.IDX PT, R9, R2, 0x1, 0x1c1f ;  /* 0x003c1f0002097f89 */ /* 0x01072800000e0000 */
[----:B------:R3:W0:Y:S08]  /*126c0*/  SHFL.IDX PT, R8, R0, 0x1, 0x1c1f ;  /* 0x003c1f0000087f89 */ /* 0x00063000000e0000 */
[----:B---3--:R-:W-:Y:S05]  /*126d0*/  @P0 BRA `(.L_x_5313) ;  /* 0x00000014001c0947 */ /* 0x008fea0003800000 */
[----:B------:R-:W-:Y:S01]  /*126e0*/  ULDC UR4, c[0x0][0xac8] ;  /* 0x0002b20000047ab9 */ /* 0x000fe20000000800 */
[C---:B--2---:R-:W-:Y:S01]  /*126f0*/  VIADD R25, R16.reuse, 0x20 ;  /* 0x0000002010197836 */ /* 0x044fe20000000000 */
        /* <DEDUP_REMOVED lines=9> */
[----:B0-----:R-:W-:Y:S02]  /*12790*/  SHF.R.S32.HI R0, RZ, 0x1f, R25 ;  /* 0x0000001fff007819 */ /* 0x001fe40000011419 */
[CC--:B------:R-:W-:Y:S01]  /*127a0*/  @!P4 LEA R10, P0, R235.reuse, R8.reuse, 0x2 ;  /* 0x00000008eb0ac211 */ /* 0x0c0fe200078010ff */
[----:B----4-:R-:W-:Y:S02]  /*127b0*/  @!P1 IMAD.WIDE R2, R16, 0x4, R8 ;  /* 0x0000000410029825 */ /* 0x010fe400078e0208 */
[C---:B------:R-:W-:Y:S02]  /*127c0*/  @!P2 LEA R20, P6, R22.reuse, R8, 0x2 ;  /* 0x000000081614a211 */ /* 0x040fe400078c10ff */
[-C--:B------:R-:W-:Y:S01]  /*127d0*/  @!P4 LEA.HI.X R11, R235, R9.reuse, R139, 0x2, P0 ;  /* 0x00000009eb0bc211 */ /* 0x080fe200000f148b */
[----:B------:R0:W-:Y:S01]  /*127e0*/  @!P1 ST.E.64 desc[UR54][R2.64], R12 ;  /* 0x0000000c02009985 */ /* 0x0001e2000c101b36 */
[----:B------:R-:W-:-:S02]  /*127f0*/  @!P2 LEA.HI.X R21, R22, R9, R21, 0x2, P6 ;  /* 0x000000091615a211 */ /* 0x000fc400030f1415 */
[----:B------:R-:W-:Y:S01]  /*12800*/  ISETP.GE.AND P0, PT, R29, UR4, PT ;  /* 0x000000041d007c0c */ /* 0x000fe2000bf06270 */
[----:B------:R2:W-:Y:S01]  /*12810*/  @!P4 ST.E.64 desc[UR54][R10.64], R14 ;  /* 0x0000000e0a00c985 */ /* 0x0005e2000c101b36 */
[----:B------:R-:W-:Y:S02]  /*12820*/  ISETP.GE.AND P4, PT, R27, UR4, PT ;  /* 0x000000041b007c0c */ /* 0x000fe4000bf86270 */
[----:B-1----:R-:W-:-:S04]  /*12830*/  @!P3 LEA R24, P1, R25, R8, 0x2 ;  /* 0x000000081918b211 */ /* 0x002fc800078210ff */
[-C--:B------:R-:W-:Y:S02]  /*12840*/  @!P3 LEA.HI.X R25, R25, R9.reuse, R0, 0x2, P1 ;  /* 0x000000091919b211 */ /* 0x080fe400008f1400 */
[----:B------:R-:W-:Y:S02]  /*12850*/  ISETP.GE.AND P1, PT, R31, UR4, PT ;  /* 0x000000041f007c0c */ /* 0x000fe4000bf26270 */
[CC--:B0-----:R-:W-:Y:S02]  /*12860*/  @!P5 LEA R2, P6, R234.reuse, R8.reuse, 0x2 ;  /* 0x00000008ea02d211 */ /* 0x0c1fe400078c10ff */
[----:B------:R-:W-:Y:S02]  /*12870*/  SHF.R.S32.HI R0, RZ, 0x1f, R27 ;  /* 0x0000001fff007819 */ /* 0x000fe4000001141b */
[----:B------:R-:W-:Y:S02]  /*12880*/  @!P5 LEA.HI.X R3, R234, R9, R138, 0x2, P6 ;  /* 0x00000009ea03d211 */ /* 0x000fe400030f148a */
[----:B--2---:R-:W-:-:S03]  /*12890*/  @!P4 LEA R10, P6, R27, R8, 0x2 ;  /* 0x000000081b0ac211 */ /* 0x004fc600078c10ff */
[----:B------:R0:W-:Y:S01]  /*128a0*/  @!P5 ST.E.64 desc[UR54][R2.64], R46 ;  /* 0x0000002e0200d985 */ /* 0x0001e2000c101b36 */
[-C--:B------:R-:W-:Y:S02]  /*128b0*/  @!P4 LEA.HI.X R11, R27, R9.reuse, R0, 0x2, P6 ;  /* 0x000000091b0bc211 */ /* 0x080fe400030f1400 */
[----:B------:R-:W-:Y:S01]  /*128c0*/  SHF.R.S32.HI R0, RZ, 0x1f, R29 ;  /* 0x0000001fff007819 */ /* 0x000fe2000001141d */
[----:B------:R1:W-:Y:S01]  /*128d0*/  @!P2 ST.E.64 desc[UR54][R20.64], R48 ;  /* 0x000000301400a985 */ /* 0x0003e2000c101b36 */
[----:B------:R-:W-:Y:S02]  /*128e0*/  ISETP.GE.AND P2, PT, R19, UR4, PT ;  /* 0x0000000413007c0c */ /* 0x000fe4000bf46270 */
[----:B------:R-:W-:Y:S01]  /*128f0*/  @!P0 LEA R12, P6, R29, R8, 0x2 ;  /* 0x000000081d0c8211 */ /* 0x000fe200078c10ff */
[----:B------:R-:W-:Y:S01]  /*12900*/  @!P3 ST.E.64 desc[UR54][R24.64], R62 ;  /* 0x0000003e1800b985 */ /* 0x000fe2000c101b36 */
[----:B------:R-:W-:Y:S02]  /*12910*/  ISETP.GE.AND P3, PT, R233, UR4, PT ;  /* 0x00000004e9007c0c */ /* 0x000fe4000bf66270 */
[----:B------:R-:W-:Y:S01]  /*12920*/  @!P0 LEA.HI.X R13, R29, R9, R0, 0x2, P6 ;  /* 0x000000091d0d8211 */ /* 0x000fe200030f1400 */
[----:B------:R2:W-:Y:S01]  /*12930*/  @!P4 ST.E.64 desc[UR54][R10.64], R64 ;  /* 0x000000400a00c985 */ /* 0x0005e2000c101b36 */
[----:B------:R-:W-:-:S02]  /*12940*/  SHF.R.S32.HI R0, RZ, 0x1f, R31 ;  /* 0x0000001fff007819 */ /* 0x000fc4000001141f */
[CC--:B------:R-:W-:Y:S01]  /*12950*/  @!P1 LEA R14, P6, R31.reuse, R8.reuse, 0x2 ;  /* 0x000000081f0e9211 */ /* 0x0c0fe200078c10ff */
[----:B------:R3:W-:Y:S01]  /*12960*/  @!P0 ST.E.64 desc[UR54][R12.64], R70 ;  /* 0x000000460c008985 */ /* 0x0007e2000c101b36 */
[----:B------:R-:W-:Y:S02]  /*12970*/  ISETP.GE.AND P4, PT, R232, UR4, PT ;  /* 0x00000004e8007c0c */ /* 0x000fe4000bf86270 */
[----:B------:R-:W-:Y:S02]  /*12980*/  @!P1 LEA.HI.X R15, R31, R9, R0, 0x2, P6 ;  /* 0x000000091f0f9211 */ /* 0x000fe400030f1400 */
[----:B------:R-:W-:Y:S02]  /*12990*/  SHF.R.S32.HI R0, RZ, 0x1f, R19 ;  /* 0x0000001fff007819 */ /* 0x000fe40000011413 */
[----:B------:R-:W-:Y:S01]  /*129a0*/  @!P2 LEA R26, P5, R19, R8, 0x2 ;  /* 0x00000008131aa211 */ /* 0x000fe200078a10ff */
[----:B------:R4:W-:Y:S01]  /*129b0*/  @!P1 ST.E.64 desc[UR54][R14.64], R72 ;  /* 0x000000480e009985 */ /* 0x0009e2000c101b36 */
[----:B------:R-:W-:-:S02]  /*129c0*/  ISETP.GE.AND P0, PT, R231, UR4, PT ;  /* 0x00000004e7007c0c */ /* 0x000fc4000bf06270 */
[-C--:B------:R-:W-:Y:S02]  /*129d0*/  @!P2 LEA.HI.X R27, R19, R9.reuse, R0, 0x2, P5 ;  /* 0x00000009131ba211 */ /* 0x080fe400028f1400 */
[----:B------:R-:W-:Y:S02]  /*129e0*/  ISETP.GE.AND P1, PT, R230, UR4, PT ;  /* 0x00000004e6007c0c */ /* 0x000fe4000bf26270 */
[-C--:B0-----:R-:W-:Y:S01]  /*129f0*/  @!P3 LEA R2, P6, R233, R8.reuse, 0x2 ;  /* 0x00000008e902b211 */ /* 0x081fe200078c10ff */
[----:B------:R-:W-:Y:S01]  /*12a00*/  @!P2 ST.E.64 desc[UR54][R26.64], R78 ;  /* 0x0000004e1a00a985 */ /* 0x000fe2000c101b36 */
[----:B------:R-:W-:Y:S02]  /*12a10*/  ISETP.GE.AND P2, PT, R229, UR4, PT ;  /* 0x00000004e5007c0c */ /* 0x000fe4000bf46270 */
[----:B-1----:R-:W-:Y:S02]  /*12a20*/  @!P4 LEA R20, P5, R232, R8, 0x2 ;  /* 0x00000008e814c211 */ /* 0x002fe400078a10ff */
[----:B------:R-:W-:-:S02]  /*12a30*/  @!P3 LEA.HI.X R3, R233, R9, R137, 0x2, P6 ;  /* 0x00000009e903b211 */ /* 0x000fc400030f1489 */
[-C--:B------:R-:W-:Y:S02]  /*12a40*/  @!P4 LEA.HI.X R21, R232, R9.reuse, R136, 0x2, P5 ;  /* 0x00000009e815c211 */ /* 0x080fe400028f1488 */
[CC--:B--2---:R-:W-:Y:S01]  /*12a50*/  @!P0 LEA R10, P5, R231.reuse, R8.reuse, 0x2 ;  /* 0x00000008e70a8211 */ /* 0x0c4fe200078a10ff */
[----:B------:R0:W-:Y:S01]  /*12a60*/  @!P3 ST.E.64 desc[UR54][R2.64], R80 ;  /* 0x000000500200b985 */ /* 0x0001e2000c101b36 */
[----:B------:R-:W-:Y:S02]  /*12a70*/  ISETP.GE.AND P3, PT, R228, UR4, PT ;  /* 0x00000004e4007c0c */ /* 0x000fe4000bf66270 */
[----:B---3--:R-:W-:Y:S01]  /*12a80*/  @!P1 LEA R12, P6, R230, R8, 0x2 ;  /* 0x00000008e60c9211 */ /* 0x008fe200078c10ff */
[----:B------:R1:W-:Y:S01]  /*12a90*/  @!P4 ST.E.64 desc[UR54][R20.64], R86 ;  /* 0x000000561400c985 */ /* 0x0003e2000c101b36 */
[----:B------:R-:W-:Y:S02]  /*12aa0*/  @!P0 LEA.HI.X R11, R231, R9, R135, 0x2, P5 ;  /* 0x00000009e70b8211 */ /* 0x000fe400028f1487 */
[----:B------:R-:W-:-:S02]  /*12ab0*/  ISETP.GE.AND P4, PT, R227, UR4, PT ;  /* 0x00000004e3007c0c */ /* 0x000fc4000bf86270 */
[CC--:B----4-:R-:W-:Y:S01]  /*12ac0*/  @!P2 LEA R14, P5, R229.reuse, R8.reuse, 0x2 ;  /* 0x00000008e50ea211 */ /* 0x0d0fe200078a10ff */
[----:B------:R2:W-:Y:S01]  /*12ad0*/  @!P0 ST.E.64 desc[UR54][R10.64], R88 ;  /* 0x000000580a008985 */ /* 0x0005e2000c101b36 */
[-C--:B------:R-:W-:Y:S02]  /*12ae0*/  @!P1 LEA.HI.X R13, R230, R9.reuse, R59, 0x2, P6 ;  /* 0x00000009e60d9211 */ /* 0x080fe400030f143b */
        /* <DEDUP_REMOVED lines=27> */
[-C--:B------:R-:W-:Y:S02]  /*12ca0*/  @!P5 LEA R14, P1, R222, R8.reuse, 0x2 ;  /* 0x00000008de0ed211 */ /* 0x080fe400078210ff */
[CC--:B-1----:R-:W-:Y:S01]  /*12cb0*/  @!P4 LEA R20, P2, R221.reuse, R8.reuse, 0x2 ;  /* 0x00000008dd14c211 */ /* 0x0c2fe200078410ff */
[----:B------:R4:W-:Y:S01]  /*12cc0*/  @!P3 ST.E.64 desc[UR54][R2.64], R120 ;  /* 0x000000780200b985 */ /* 0x0009e2000c101b36 */
[----:B--2---:R-:W-:Y:S02]  /*12cd0*/  @!P0 LEA R24, P6, R220, R8, 0x2 ;  /* 0x00000008dc188211 */ /* 0x004fe400078c10ff */
[-C--:B------:R-:W-:Y:S02]  /*12ce0*/  @!P5 LEA.HI.X R15, R222, R9.reuse, R43, 0x2, P1 ;  /* 0x00000009de0fd211 */ /* 0x080fe400008f142b */
[-C--:B------:R-:W-:Y:S02]  /*12cf0*/  @!P4 LEA.HI.X R21, R221, R9.reuse, R42, 0x2, P2 ;  /* 0x00000009dd15c211 */ /* 0x080fe400010f142a */
[----:B------:R-:W-:Y:S01]  /*12d00*/  @!P0 LEA.HI.X R25, R220, R9, R40, 0x2, P6 ;  /* 0x00000009dc198211 */ /* 0x000fe200030f1428 */
[----:B------:R4:W-:Y:S04]  /*12d10*/  @!P5 ST.E.64 desc[UR54][R14.64], R126 ;  /* 0x0000007e0e00d985 */ /* 0x0009e8000c101b36 */
[----:B------:R4:W-:Y:S04]  /*12d20*/  @!P4 ST.E.64 desc[UR54][R20.64], R128 ;  /* 0x000000801400c985 */ /* 0x0009e8000c101b36 */
[----:B------:R4:W-:Y:S01]  /*12d30*/  @!P0 ST.E.64 desc[UR54][R24.64], R4 ;  /* 0x0000000418008985 */ /* 0x0009e2000c101b36 */
[----:B------:R-:W-:-:S13]  /*12d40*/  ISETP.GE.AND P0, PT, R23, UR4, PT ;  /* 0x0000000417007c0c */ /* 0x000fda000bf06270 */
[----:B----4-:R-:W-:Y:S05]  /*12d50*/  @P0 BRA `(.L_x_5313) ;  /* 0x0000000c007c0947 */ /* 0x010fea0003800000 */
[----:B------:R-:W-:-:S04]  /*12d60*/  LEA R2, P0, R23, R8, 0x2 ;  /* 0x0000000817027211 */ /* 0x000fc800078010ff */
[----:B------:R-:W-:-:S05]  /*12d70*/  LEA.HI.X R3, R23, R9, R38, 0x2, P0 ;  /* 0x0000000917037211 */ /* 0x000fca00000f1426 */
[----:B------:R0:W-:Y:S01]  /*12d80*/  ST.E.64 desc[UR54][R2.64], R6 ;  /* 0x0000000602007985 */ /* 0x0001e2000c101b36 */
[----:B------:R-:W-:Y:S05]  /*12d90*/  BRA `(.L_x_5313) ;  /* 0x0000000c006c7947 */ /* 0x000fea0003800000 */
.L_x_5304:
        /* <DEDUP_REMOVED lines=31> */
.L_x_5316:
[----:B------:R-:W-:Y:S01]  /*12f90*/  USEL UR43, UR43, URZ, !UP0 ;  /* 0x0000003f2b2b7287 */ /* 0x000fe2000c000000 */
[----:B------:R-:W-:Y:S01]  /*12fa0*/  BSSY B1, `(.L_x_5317) ;  /* 0x0000038000017945 */ /* 0x000fe20003800000 */
[----:B------:R-:W-:-:S03]  /*12fb0*/  USEL UR42, UR42, URZ, !UP0 ;  /* 0x0000003f2a2a7287 */ /* 0x000fc6000c000000 */
[----:B------:R-:W-:Y:S09]  /*12fc0*/  @P0 BRA `(.L_x_5318) ;  /* 0x0000000000d40947 */ /* 0x000ff20003800000 */
        /* <DEDUP_REMOVED lines=53> */
.L_x_5318:
[----:B------:R-:W-:Y:S05]  /*13320*/  BSYNC B1 ;  /* 0x0000000000017941 */ /* 0x000fea0003800000 */
.L_x_5317:
[----:B------:R-:W-:-:S06]  /*13330*/  UISETP.GT.AND UP0, UPT, UR46, 0x1, UPT ;  /* 0x000000012e00788c */ /* 0x000fcc000bf04270 */
[----:B------:R-:W-:-:S13]  /*13340*/  PLOP3.LUT P0, PT, PT, PT, UP0, 0x80, 0x0 ;  /* 0x000000000000781c */ /* 0x000fda0003f0f008 */
[----:B------:R-:W-:Y:S05]  /*13350*/  @P0 BRA `(.L_x_5313) ;  /* 0x0000000400fc0947 */ /* 0x000fea0003800000 */
[----:B------:R-:W1:Y:S01]  /*13360*/  LDC R11, c[0x0][0xbe8] ;  /* 0x0002fa00ff0b7b82 */ /* 0x000e620000000800 */
[----:B------:R-:W-:Y:S01]  /*13370*/  ULDC.64 UR12, c[0x0][0xaa0] ;  /* 0x0002a800000c7ab9 */ /* 0x000fe20000000a00 */
[----:B------:R-:W-:Y:S01]  /*13380*/  IMAD R2, R18, 0x20, R236 ;  /* 0x0000002012027824 */ /* 0x000fe200078e02ec */
[----:B------:R-:W-:Y:S01]  /*13390*/  UIMAD UR10, UR16, UR12, URZ ;  /* 0x0000000c100a72a4 */ /* 0x000fe2000f8e023f */
[----:B------:R-:W-:Y:S01]  /*133a0*/  VIADD R8, R236, UR36 ;  /* 0x00000024ec087c36 */ /* 0x000fe20008000000 */
[----:B------:R-:W-:Y:S01]  /*133b0*/  UIMAD.WIDE.U32 UR8, UR4, UR12, URZ ;  /* 0x0000000c040872a5 */ /* 0x000fe2000f8e003f */
[----:B------:R-:W-:Y:S01]  /*133c0*/  VIADD R6, R2, UR36 ;  /* 0x0000002402067c36 */ /* 0x000fe20008000000 */
[----:B------:R-:W-:Y:S01]  /*133d0*/  UIMAD UR10, UR4, UR13, UR10 ;  /* 0x0000000d040a72a4 */ /* 0x000fe2000f8e020a */
[----:B------:R-:W-:Y:S02]  /*133e0*/  BSSY B1, `(.L_x_5319) ;  /* 0x0000040000017945 */ /* 0x000fe40003800000 */
[----:B0-----:R-:W-:Y:S01]  /*133f0*/  IMAD.MOV.U32 R5, RZ, RZ, R6 ;  /* 0x000000ffff057224 */ /* 0x001fe200078e0006 */
[----:B------:R-:W-:-:S03]  /*13400*/  UIADD3 UR9, UR9, UR10, URZ ;  /* 0x0000000a09097290 */ /* 0x000fc6000fffe03f */
[----:B------:R-:W-:Y:S02]  /*13410*/  ULDC.64 UR10, c[0x0][0xae8] ;  /* 0x0002ba00000a7ab9 */ /* 0x000fe40000000a00 */
        /* <DEDUP_REMOVED lines=60> */
.L_x_5320:
[----:B------:R-:W-:Y:S05]  /*137e0*/  BSYNC B1 ;  /* 0x0000000000017941 */ /* 0x000fea0003800000 */
.L_x_5319:
        /* <DEDUP_REMOVED lines=17> */
.L_x_5322:
[----:B------:R-:W-:Y:S05]  /*13900*/  BSYNC B1 ;  /* 0x0000000000017941 */ /* 0x000fea0003800000 */
.L_x_5321:
        /* <DEDUP_REMOVED lines=17> */
.L_x_5324:
[----:B------:R-:W-:Y:S05]  /*13a20*/  BSYNC B1 ;  /* 0x0000000000017941 */ /* 0x000fea0003800000 */
.L_x_5323:
        /* <DEDUP_REMOVED lines=18> */
.L_x_5313:
[----:B------:R-:W-:Y:S05]  /*13b50*/  BSYNC B0 ;  /* 0x0000000000007941 */ /* 0x000fea0003800000 */
.L_x_5303:
[----:B------:R-:W-:Y:S02]  /*13b60*/  ULDC UR4, c[0x0][0xc3c] ;  /* 0x00030f0000047ab9 */ /* 0x000fe40000000800 */
[----:B------:R-:W-:-:S06]  /*13b70*/  UISETP.GE.AND UP0, UPT, UR7, UR4, UPT ;  /* 0x000000040700728c */ /* 0x000fcc000bf06270 */
[----:B------:R-:W-:-:S13]  /*13b80*/  PLOP3.LUT P0, PT, PT, PT, UP0, 0x80, 0x0 ;  /* 0x000000000000781c */ /* 0x000fda0003f0f008 */
[----:B------:R-:W-:Y:S05]  /*13b90*/  @!P0 BRA `(.L_x_5325) ;  /* 0xfffffed400288947 */ /* 0x000fea000383ffff */
[----:B------:R-:W-:Y:S05]  /*13ba0*/  EXIT ;  /* 0x000000000000794d */ /* 0x000fea0003800000 */
.L_x_5263:
        /* <DEDUP_REMOVED lines=20> */
.L_x_5326:
        /* <DEDUP_REMOVED lines=44> */
.L_x_5330:
        /* <DEDUP_REMOVED lines=39> */
.L_x_5328:
        /* <DEDUP_REMOVED lines=15> */
.L_x_5331:
        /* <DEDUP_REMOVED lines=62> */
.L_x_5332:
        /* <DEDUP_REMOVED lines=63> */
.L_x_5333:
[----:B01----:R-:W-:-:S05]  /*14ae0*/  LOP3.LUT R3, RZ, R2, RZ, 0x33, !PT ;  /* 0x00000002ff037212 */ /* 0x003fca00078e33ff */
[----:B------:R-:W-:-:S05]  /*14af0*/  IMAD.IADD R2, R6, 0x1, R3 ;  /* 0x0000000106027824 */ /* 0x000fca00078e0203 */
[----:B------:R1:W-:Y:S01]  /*14b00*/  STL [R1+0x14], R2 ;  /* 0x0000140201007387 */ /* 0x0003e20000100800 */
[----:B------:R-:W-:Y:S05]  /*14b10*/  BRA `(.L_x_5334) ;  /* 0x00000000000c7947 */ /* 0x000fea0003800000 */
.L_x_5329:
[----:B------:R0:W-:Y:S04]  /*14b20*/  STL [R1+0x10], R7 ;  /* 0x0000100701007387 */ /* 0x0001e80000100800 */
[----:B------:R0:W-:Y:S04]  /*14b30*/  STL [R1+0x14], RZ ;  /* 0x000014ff01007387 */ /* 0x0001e80000100800 */
[----:B------:R0:W-:Y:S02]  /*14b40*/  STL [R1+0x18], RZ ;  /* 0x000018ff01007387 */ /* 0x0001e40000100800 */
.L_x_5334:
        /* <DEDUP_REMOVED lines=11> */
.L_x_5327:
        /* <DEDUP_REMOVED lines=53> */
.L_x_5409:
[----:B------:R-:W-:Y:S01]  /*14f50*/  ULDC.64 UR4, c[0x0][0xc88] ;  /* 0x0003220000047ab9 */ /* 0x000fe20000000a00 */
[----:B------:R-:W-:Y:S01]  /*14f60*/  IMAD.MOV.U32 R0, RZ, RZ, RZ ;  /* 0x000000ffff007224 */ /* 0x000fe200078e00ff */
[----:B------:R-:W-:Y:S01]  /*14f70*/  UIMAD.WIDE UR4, UR42, 0x4, UR4 ;  /* 0x000000042a0478a5 */ /* 0x000fe2000f8e0204 */
[----:B------:R-:W2:Y:S01]  /*14f80*/  LDL.LU R13, [R1+0x18] ;  /* 0x00001800010d7983 */ /* 0x000ea20000300800 */
[----:B------:R-:W-:Y:S01]  /*14f90*/  ULDC.64 UR6, c[0x0][0xa08] ;  /* 0x0002820000067ab9 */ /* 0x000fe20000000a00 */
[----:B------:R-:W-:Y:S01]  /*14fa0*/  ULDC.64 UR8, c[0x0][0xa18] ;  /* 0x0002860000087ab9 */ /* 0x000fe20000000a00 */
[----:B0-----:R-:W0:Y:S02]  /*14fb0*/  LDC R10, c[0x0][0x288] ;  /* 0x0000a200ff0a7b82 */ /* 0x001e240000000800 */
[----:B------:R-:W-:Y:S02]  /*14fc0*/  IMAD.U32 R2, RZ, RZ, UR4 ;  /* 0x00000004ff027e24 */ /* 0x000fe4000f8e00ff */
[----:B------:R-:W-:Y:S01]  /*14fd0*/  IMAD.U32 R3, RZ, RZ, UR5 ;  /* 0x00000005ff037e24 */ /* 0x000fe2000f8e00ff */
[----:B------:R-:W-:Y:S01]  /*14fe0*/  ULDC.64 UR4, c[0x0][0xa28] ;  /* 0x00028a0000047ab9 */ /* 0x000fe20000000a00 */
[----:B------:R-:W-:-:S02]  /*14ff0*/  IMAD.MOV.U32 R8, RZ, RZ, RZ ;  /* 0x000000ffff087224 */ /* 0x000fc400078e00ff */
[----:B-1----:R-:W1:Y:S01]  /*15000*/  LDC R11, c[0x0][0x2f0] ;  /* 0x0000bc00ff0b7b82 */ /* 0x002e620000000800 */
[----:B------:R-:W3:Y:S01]  /*15010*/  LDG.E R2, desc[UR54][R2.64] ;  /* 0x0000003602027981 */ /* 0x000ee2000c1e1900 */
[----:B------:R-:W-:-:S04]  /*15020*/  UISETP.NE.U32.AND UP0, UPT, UR4, URZ, UPT ;  /* 0x0000003f0400728c */ /* 0x000fc8000bf05070 */
[----:B------:R-:W-:-:S06]  /*15030*/  UISETP.NE.AND.EX UP0, UPT, UR5, URZ, UPT, UP0 ;  /* 0x0000003f0500728c */ /* 0x000fcc000bf05300 */
[----:B------:R-:W-:Y:S02]  /*15040*/  PLOP3.LUT P0, PT, PT, PT, UP0, 0x80, 0x0 ;  /* 0x000000000000781c */ /* 0x000fe40003f0f008 */
[----:B---3--:R-:W-:-:S13]  /*15050*/  R2UR UR46, R2 ;  /* 0x00000000022e72ca */ /* 0x008fda00000e0000 */
[----:B------:R-:W-:Y:S02]  /*15060*/  USHF.R.S32.HI UR45, URZ, 0x1f, UR46 ;  /* 0x0000001f3f2d7899 */ /* 0x000fe4000801142e */
[----:B------:R-:W-:-:S04]  /*15070*/  @UP0 ULEA UR4, UP1, UR46, UR4, 0x2 ;  /* 0x000000042e040291 */ /* 0x000fc8000f82103f */
[----:B------:R-:W-:Y:S02]  /*15080*/  @UP0 ULEA.HI.X UR5, UR46, UR5, UR45, 0x2, UP1 ;  /* 0x000000052e050291 */ /* 0x000fe400088f142d */
[----:B------:R-:W-:Y:S01]  /*15090*/  IMAD.U32 R2, RZ, RZ, UR4 ;  /* 0x00000004ff027e24 */ /* 0x000fe2000f8e00ff */
[----:B------:R-:W-:-:S03]  /*150a0*/  USHF.L.U32 UR43, UR46, 0x2, URZ ;  /* 0x000000022e2b7899 */ /* 0x000fc6000800063f */
[----:B------:R-:W-:Y:S01]  /*150b0*/  IMAD.U32 R3, RZ, RZ, UR5 ;  /* 0x00000005ff037e24 */ /* 0x000fe2000f8e00ff */
[----:B------:R-:W-:Y:S01]  /*150c0*/  ULDC.64 UR4, c[0x0][0xa00] ;  /* 0x0002800000047ab9 */ /* 0x000fe20000000a00 */
[----:B------:R-:W-:-:S03]  /*150d0*/  USHF.L.U64.HI UR44, UR46, 0x2, UR45 ;  /* 0x000000022e2c7899 */ /* 0x000fc6000801022d */
[----:B------:R3:W5:Y:S01]  /*150e0*/  @P0 LDG.E R0, desc[UR54][R2.64] ;  /* 0x0000003602000981 */ /* 0x000762000c1e1900 */
[----:B------:R-:W-:Y:S01]  /*150f0*/  ISETP.NE.U32.AND P0, PT, RZ, UR4, PT ;  /* 0x00000004ff007c0c */ /* 0x000fe2000bf05070 */
[----:B------:R-:W-:-:S03]  /*15100*/  UIADD3 UR4, UP0, UR43, UR4, URZ ;  /* 0x000000042b047290 */ /* 0x000fc6000ff1e03f */
[----:B------:R-:W-:Y:S01]  /*15110*/  ISETP.NE.AND.EX P2, PT, RZ, UR5, PT, P0 ;  /* 0x00000005ff007c0c */ /* 0x000fe2000bf45300 */
[----:B------:R-:W-:Y:S01]  /*15120*/  UIADD3.X UR5, UR44, UR5, URZ, UP0, !UPT ;  /* 0x000000052c057290 */ /* 0x000fe200087fe43f */
[----:B------:R-:W-:Y:S01]  /*15130*/  ISETP.NE.U32.AND P0, PT, RZ, UR6, PT ;  /* 0x00000006ff007c0c */ /* 0x000fe2000bf05070 */
[----:B---3--:R-:W-:Y:S01]  /*15140*/  IMAD.U32 R2, RZ, RZ, UR4 ;  /* 0x00000004ff027e24 */ /* 0x008fe2000f8e00ff */
[----:B------:R-:W-:-:S03]  /*15150*/  UIADD3 UR4, UP0, UR43, UR6, URZ ;  /* 0x000000062b047290 */ /* 0x000fc6000ff1e03f */
[----:B------:R-:W-:Y:S01]  /*15160*/  IMAD.U32 R3, RZ, RZ, UR5 ;  /* 0x00000005ff037e24 */ /* 0x000fe2000f8e00ff */
[----:B------:R-:W-:Y:S02]  /*15170*/  UIADD3.X UR5, UR44, UR7, URZ, UP0, !UPT ;  /* 0x000000072c057290 */ /* 0x000fe400087fe43f */
[----:B------:R-:W-:Y:S01]  /*15180*/  UISETP.NE.U32.AND UP0, UPT, UR8, URZ, UPT ;  /* 0x0000003f0800728c */ /* 0x000fe2000bf05070 */
[----:B------:R-:W-:Y:S01]  /*15190*/  IMAD.U32 R4, RZ, RZ, UR4 ;  /* 0x00000004ff047e24 */ /* 0x000fe2000f8e00ff */
[----:B------:R-:W-:Y:S01]  /*151a0*/  ISETP.NE.AND.EX P0, PT, RZ, UR7, PT, P0 ;  /* 0x00000007ff007c0c */ /* 0x000fe2000bf05300 */
[----:B------:R-:W3:Y:S01]  /*151b0*/  @P2 LDG.E R9, desc[UR54][R2.64] ;  /* 0x0000003602092981 */ /* 0x000ee2000c1e1900 */
[----:B------:R-:W-:Y:S01]  /*151c0*/  UISETP.NE.AND.EX UP0, UPT, UR9, URZ, UPT, UP0 ;  /* 0x0000003f0900728c */ /* 0x000fe2000bf05300 */
[----:B------:R-:W-:-:S05]  /*151d0*/  IMAD.U32 R5, RZ, RZ, UR5 ;  /* 0x00000005ff057e24 */ /* 0x000fca000f8e00ff */
[----:B------:R-:W-:-:S05]  /*151e0*/  PLOP3.LUT P3, PT, PT, PT, UP0, 0x80, 0x0 ;  /* 0x000000000000781c */ /* 0x000fca0003f6f008 */
[----:B------:R-:W-:Y:S01]  /*151f0*/  @UP0 UIADD3 UR4, UP1, UR43, UR8, URZ ;  /* 0x000000082b040290 */ /* 0x000fe2000ff3e03f */
[----:B------:R-:W5:Y:S03]  /*15200*/  @P0 LDG.E R8, desc[UR54][R4.64] ;  /* 0x0000003604080981 */ /* 0x000f66000c1e1900 */
[----:B------:R-:W-:Y:S02]  /*15210*/  @UP0 UIADD3.X UR5, UR44, UR9, URZ, UP1, !UPT ;  /* 0x000000092c050290 */ /* 0x000fe40008ffe43f */
[----:B------:R-:W-:-:S04]  /*15220*/  IMAD.U32 R6, RZ, RZ, UR4 ;  /* 0x00000004ff067e24 */ /* 0x000fc8000f8e00ff */
[----:B------:R-:W-:-:S05]  /*15230*/  IMAD.U32 R7, RZ, RZ, UR5 ;  /* 0x00000005ff077e24 */ /* 0x000fca000f8e00ff */
[----:B0-----:R0:W4:Y:S01]  /*15240*/  @P3 LDG.E R10, desc[UR54][R6.64] ;  /* 0x00000036060a3981 */ /* 0x001122000c1e1900 */
[----:B------:R-:W-:Y:S01]  /*15250*/  UMOV UR47, URZ ;  /* 0x0000003f002f7c82 */ /* 0x000fe20008000000 */
[C---:B--2---:R-:W-:Y:S01]  /*15260*/  R2UR UR36, R13.reuse ;  /* 0x000000000d2472ca */ /* 0x044fe200000e0000 */
[----:B0-----:R-:W0:Y:S02]  /*15270*/  LDC.64 R6, c[0x0][0x418] ;  /* 0x00010600ff067b82 */ /* 0x001e240000000a00 */
[----:B0-----:R-:W-:Y:S02]  /*15280*/  ISETP.NE.U32.AND P1, PT, R6, RZ, PT ;  /* 0x000000ff0600720c */ /* 0x001fe40003f25070 */
[----:B------:R-:W-:Y:S02]  /*15290*/  LOP3.LUT R6, R13, 0xff000000, RZ, 0xc0, !PT ;  /* 0xff0000000d067812 */ /* 0x000fe400078ec0ff */
[----:B------:R-:W-:Y:S02]  /*152a0*/  ISETP.NE.AND.EX P1, PT, R7, RZ, PT, P1 ;  /* 0x000000ff0700720c */ /* 0x000fe40003f25310 */
[----:B------:R-:W-:-:S02]  /*152b0*/  LOP3.LUT R7, R13, 0xff0000, RZ, 0xc0, !PT ;  /* 0x00ff00000d077812 */ /* 0x000fc400078ec0ff */
[----:B------:R-:W-:-:S04]  /*152c0*/  SHF.R.U32.HI R6, RZ, 0x8, R6 ;  /* 0x00000008ff067819 */ /* 0x000fc80000011606 */
[----:B------:R-:W-:Y:S02]  /*152d0*/  LEA.HI R6, R7, R6, RZ, 0x10 ;  /* 0x0000000607067211 */ /* 0x000fe400078f80ff */
[----:B---3--:R-:W-:Y:S01]  /*152e0*/  @P2 R2UR UR47, R9 ;  /* 0x00000000092f22ca */ /* 0x008fe200000e0000 */
[----:B----4-:R0:W-:Y:S01]  /*152f0*/  STL [R1+0x8], R10 ;  /* 0x0000080a01007387 */ /* 0x0101e20000100800 */
[----:B------:R-:W-:Y:S02]  /*15300*/  IMAD.MOV.U32 R12, RZ, RZ, R10 ;  /* 0x000000ffff0c7224 */ /* 0x000fe400078e000a */
[----:B0-----:R-:W0:Y:S01]  /*15310*/  LDC R10, c[0x0][0x424] ;  /* 0x00010900ff0a7b82 */ /* 0x001e220000000800 */
[----:B-1----:R-:W-:Y:S10]  /*15320*/  @P3 BRA `(.L_x_5336) ;  /* 0x0000000000143947 */ /* 0x002ff40003800000 */
[----:B------:R-:W-:Y:S05]  /*15330*/  @!P2 BRA `(.L_x_5336) ;  /* 0x000000000010a947 */ /* 0x000fea0003800000 */
[----:B------:R-:W2:Y:S04]  /*15340*/  LDG.E R7, desc[UR54][R2.64] ;  /* 0x0000003602077981 */ /* 0x000ea8000c1e1900 */
[----:B------:R-:W2:Y:S02]  /*15350*/  LDG.E R2, desc[UR54][R2.64+0x4] ;  /* 0x0000043602027981 */ /* 0x000ea4000c1e1900 */
[----:B--2---:R-:W-:-:S05]  /*15360*/  IMAD.IADD R12, R2, 0x1, -R7 ;  /* 0x00000001020c7824 */ /* 0x004fca00078e0a07 */
[----:B------:R1:W-:Y:S02]  /*15370*/  STL [R1+0x8], R12 ;  /* 0x0000080c01007387 */ /* 0x0003e40000100800 */
.L_x_5336:
[----:B------:R-:W-:Y:S01]  /*15380*/  IMAD.U32 R3, RZ, RZ, UR46 ;  /* 0x0000002eff037e24 */ /* 0x000fe2000f8e00ff */
[----:B------:R-:W-:Y:S01]  /*15390*/  ULDC.64 UR4, c[0x0][0xa20] ;  /* 0x0002880000047ab9 */ /* 0x000fe20000000a00 */
[----:B-----5:R-:W-:Y:S01]  /*153a0*/  IMAD.IADD R7, R8, 0x1, R0 ;  /* 0x0000000108077824 */ /* 0x020fe200078e0200 */
[----:B------:R-:W-:Y:S01]  /*153b0*/  ISETP.NE.U32.AND P2, PT, RZ, UR4, PT ;  /* 0x00000004ff007c0c */ /* 0x000fe2000bf45070 */
[----:B------:R-:W-:Y:S01]  /*153c0*/  ULOP3.LUT UR36, UR36, 0xffff, URZ, 0xc0, !UPT ;  /* 0x0000ffff24247892 */ /* 0x000fe2000f8ec03f */
[----:B------:R2:W-:Y:S01]  /*153d0*/  STL [R1+0x18], R3 ;  /* 0x0000180301007387 */ /* 0x0005e20000100800 */
[----:B0-----:R-:W-:Y:S02]  /*153e0*/  SEL R2, R10, 0x1, P1 ;  /* 0x000000010a027807 */ /* 0x001fe40000800000 */
[----:B------:R-:W-:Y:S01]  /*153f0*/  ISETP.NE.AND.EX P2, PT, RZ, UR5, PT, P2 ;  /* 0x00000005ff007c0c */ /* 0x000fe2000bf45320 */
[----:B------:R2:W-:Y:S02]  /*15400*/  STL [R1+0x28], R7 ;  /* 0x0000280701007387 */ /* 0x0005e40000100800 */
[----:B------:R-:W-:-:S10]  /*15410*/  IMAD R2, R2, R11, RZ ;  /* 0x0000000b02027224 */ /* 0x000fd400078e02ff */
[----:B--2---:R-:W-:Y:S05]  /*15420*/  @!P2 BRA `(.L_x_5337) ;  /* 0x000000000018a947 */ /* 0x004fea0003800000 */
[----:B------:R-:W-:-:S04]  /*15430*/  UIADD3 UR4, UP0, UR43, UR4, URZ ;  /* 0x000000042b047290 */ /* 0x000fc8000ff1e03f */
[----:B------:R-:W-:Y:S02]  /*15440*/  UIADD3.X UR5, UR44, UR5, URZ, UP0, !UPT ;  /* 0x000000052c057290 */ /* 0x000fe400087fe43f */
[----:B------:R-:W-:-:S04]  /*15450*/  IMAD.U32 R2, RZ, RZ, UR4 ;  /* 0x00000004ff027e24 */ /* 0x000fc8000f8e00ff */
[----:B------:R-:W-:-:S05]  /*15460*/  IMAD.U32 R3, RZ, RZ, UR5 ;  /* 0x00000005ff037e24 */ /* 0x000fca000f8e00ff */
[----:B------:R0:W5:Y:S01]  /*15470*/  LDG.E R2, desc[UR54][R2.64] ;  /* 0x0000003602027981 */ /* 0x000162000c1e1900 */
[----:B------:R-:W-:Y:S05]  /*15480*/  BRA `(.L_x_5338) ;  /* 0x0000000000107947 */ /* 0x000fea0003800000 */
.L_x_5337:
[----:B------:R-:W-:Y:S05]  /*15490*/  @!P0 BRA `(.L_x_5338) ;  /* 0x00000000000c8947 */ /* 0x000fea0003800000 */
[----:B------:R-:W2:Y:S04]  /*154a0*/  LDG.E R2, desc[UR54][R4.64] ;  /* 0x0000003604027981 */ /* 0x000ea8000c1e1900 */
[----:B------:R-:W2:Y:S02]  /*154b0*/  LDG.E R4, desc[UR54][R4.64+0x4] ;  /* 0x0000043604047981 */ /* 0x000ea4000c1e1900 */
[----:B--2---:R-:W-:-:S07]  /*154c0*/  IMAD.IADD R2, R4, 0x1, -R2 ;  /* 0x0000000104027824 */ /* 0x004fce00078e0a02 */
.L_x_5338:
[----:B0-----:R-:W2:Y:S01]  /*154d0*/  LDL R3, [R1+0x14] ;  /* 0x0000140001037983 */ /* 0x001ea20000100800 */
[----:B-----5:R-:W-:Y:S02]  /*154e0*/  IMAD.IADD R2, R2, 0x1, -R0 ;  /* 0x0000000102027824 */ /* 0x020fe400078e0a00 */
[----:B------:R-:W0:Y:S02]  /*154f0*/  LDC R0, c[0x0][0x448] ;  /* 0x00011200ff007b82 */ /* 0x000e240000000800 */
[----:B0-----:R-:W-:-:S13]  /*15500*/  ISETP.NE.AND P0, PT, R0, 0x1, PT ;  /* 0x000000010000780c */ /* 0x001fda0003f05270 */
[----:B------:R-:W0:Y:S08]  /*15510*/  @P0 LDC R4, c[0x0][0x44c] ;  /* 0x00011300ff040b82 */ /* 0x000e300000000800 */
[----:B------:R-:W3:Y:S01]  /*15520*/  @P0 LDC R0, c[0x0][0x450] ;  /* 0x00011400ff000b82 */ /* 0x000ee20000000800 */
[----:B--2---:R-:W-:-:S04]  /*15530*/  IMAD.SHL.U32 R3, R3, 0x80, RZ ;  /* 0x0000008003037824 */ /* 0x004fc800078e00ff */
[----:B------:R-:W-:-:S04]  /*15540*/  VIADD R3, R3, 0x7f ;  /* 0x0000007f03037836 */ /* 0x000fc80000000000 */
[----:B0-----:R-:W-:-:S05]  /*15550*/  @P0 IMAD.HI.U32 R4, R3, R4, RZ ;  /* 0x0000000403040227 */ /* 0x001fca00078e00ff */
[----:B---3--:R-:W-:Y:S01]  /*15560*/  @P0 SHF.R.U32.HI R3, RZ, R0, R4 ;  /* 0x00000000ff030219 */ /* 0x008fe20000011604 */
[C---:B------:R-:W-:Y:S01]  /*15570*/  VIADD R0, R2.reuse, 0x9f ;  /* 0x0000009f02007836 */ /* 0x040fe20000000000 */
[----:B------:R-:W-:Y:S02]  /*15580*/  IADD3 R2, R2, 0xa0, -R12 ;  /* 0x000000a002027810 */ /* 0x000fe40007ffe80c */
[----:B------:R-:W-:Y:S01]  /*15590*/  SHF.R.U32.HI R4, RZ, 0x10, R6 ;  /* 0x00000010ff047819 */ /* 0x000fe20000011606 */
[----:B------:R-:W-:-:S03]  /*155a0*/  IMAD.HI R0, R0, 0x66666667, RZ ;  /* 0x6666666700007827 */ /* 0x000fc600078e02ff */
[----:B------:R-:W-:Y:S01]  /*155b0*/  ISETP.NE.AND P0, PT, R4, RZ, PT ;  /* 0x000000ff0400720c */ /* 0x000fe20003f05270 */
[----:B------:R-:W-:Y:S01]  /*155c0*/  IMAD.IADD R2, R2, 0x1, R3 ;  /* 0x0000000102027824 */ /* 0x000fe200078e0203 */
[----:B------:R-:W-:-:S03]  /*155d0*/  SHF.R.U32.HI R3, RZ, 0x1f, R0 ;  /* 0x0000001fff037819 */ /* 0x000fc60000011600 */
[----:B------:R-:W-:Y:S01]  /*155e0*/  IMAD.HI R2, R2, 0x66666667, RZ ;  /* 0x6666666702027827 */ /* 0x000fe200078e02ff */
[----:B------:R-:W-:-:S04]  /*155f0*/  LEA.HI.SX32 R0, R0, R3, 0x1a ;  /* 0x0000000300007211 */ /* 0x000fc800078fd2ff */
[----:B------:R-:W-:-:S03]  /*15600*/  SHF.R.U32.HI R3, RZ, 0x1f, R2 ;  /* 0x0000001fff037819 */ /* 0x000fc60000011602 */
[----:B------:R-:W0:Y:S01]  /*15610*/  @!P0 LDC R4, c[0x0][0x9f0] ;  /* 0x00027c00ff048b82 */ /* 0x000e220000000800 */
[----:B------:R-:W-:Y:S01]  /*15620*/  LEA.HI.SX32 R3, R2, R3, 0x1a ;  /* 0x0000000302037211 */ /* 0x000fe200078fd2ff */
[----:B------:R-:W-:-:S03]  /*15630*/  IMAD.MOV.U32 R2, RZ, RZ, RZ ;  /* 0x000000ffff027224 */ /* 0x000fc600078e00ff */
[----:B------:R-:W-:-:S04]  /*15640*/  VIMNMX R0, R0, R3, PT ;  /* 0x0000000300007248 */ /* 0x000fc80003fe0100 */
[----:B------:R-:W-:-:S13]  /*15650*/  ISETP.GE.AND P1, PT, R0, 0x1, PT ;  /* 0x000000010000780c */ /* 0x000fda0003f26270 */
        /* <DEDUP_REMOVED lines=12> */
[----:B------:R-:W-:-:S04]  /*15720*/  IADD3 R3, R4, -0x1, R0 ;  /* 0xffffffff04037810 */ /* 0x000fc80007ffe000 */
        /* <DEDUP_REMOVED lines=14> */
.L_x_5339:
[----:B------:R-:W-:Y:S01]  /*15810*/  LOP3.LUT R6, R6, 0xff, RZ, 0xc0, !PT ;  /* 0x000000ff06067812 */ /* 0x000fe200078ec0ff */
[----:B------:R-:W-:Y:S04]  /*15820*/  BSSY B7, `(.L_x_5340) ;  /* 0x0000411000077945 */ /* 0x000fe80003800000 */
[----:B------:R-:W-:-:S05]  /*15830*/  IMAD R3, R6, R2, RZ ;  /* 0x0000000206037224 */ /* 0x000fca00078e02ff */
        /* <DEDUP_REMOVED lines=10> */
[----:B------:R-:W-:Y:S02]  /*158e0*/  VOTEU.ANY UR4, UPT, PT ;  /* 0x0000000000047886 */ /* 0x000fe400038e0100 */
[----:B------:R-:W2:Y:S08]  /*158f0*/  FLO.U32 R0, UR4 ;  /* 0x0000000400007d00 */ /* 0x000eb000080e0000 */
[----:B------:R-:W3:Y:S01]  /*15900*/  POPC R5, UR4 ;  /* 0x0000000400057d09 */ /* 0x000ee20008000000 */
[----:B--2---:R-:W-:-:S02]  /*15910*/  ISETP.EQ.U32.AND P0, PT, R0, R3, PT ;  /* 0x000000030000720c */ /* 0x004fc40003f02070 */
[----:B------:R-:W3:Y:S11]  /*15920*/  LDC.64 R2, c[0x0][0xc60] ;  /* 0x00031800ff027b82 */ /* 0x000ef60000000a00 */
[----:B---3--:R-:W2:Y:S01]  /*15930*/  @P0 ATOMG.E.ADD.STRONG.GPU PT, R3, desc[UR54][R2.64], R5 ;  /* 0x00000005020309a8 */ /* 0x008ea200081ee1f6 */
[----:B0-----:R-:W0:Y:S02]  /*15940*/  S2R R4, SR_LTMASK ;  /* 0x0000000000047919 */ /* 0x001e240000003900 */
[----:B0-----:R-:W-:-:S04]  /*15950*/  LOP3.LUT R4, R4, UR4, RZ, 0xc0, !PT ;  /* 0x0000000404047c12 */ /* 0x001fc8000f8ec0ff */
[----:B------:R-:W0:Y:S01]  /*15960*/  POPC R7, R4 ;  /* 0x0000000400077309 */ /* 0x000e220000000000 */
[----:B--2---:R-:W0:Y:S02]  /*15970*/  SHFL.IDX PT, R0, R3, R0, 0x1f ;  /* 0x00001f0003007589 */ /* 0x004e2400000e0000 */
[----:B0-----:R-:W-:-:S05]  /*15980*/  IADD3 R0, R0, UR40, R7 ;  /* 0x0000002800007c10 */ /* 0x001fca000fffe007 */
[----:B------:R2:W-:Y:S01]  /*15990*/  STL [R1+0x10], R0 ;  /* 0x0000100001007387 */ /* 0x0005e20000100800 */
[----:B------:R-:W-:Y:S05]  /*159a0*/  BRA `(.L_x_5342) ;  /* 0x0000003c00e07947 */ /* 0x000fea0003800000 */
.L_x_5341:
        /* <DEDUP_REMOVED lines=16> */
[----:B-1----:R-:W-:Y:S02]  /*15ab0*/  IMAD.MOV.U32 R12, RZ, RZ, 0x1 ;  /* 0x00000001ff0c7424 */ /* 0x002fe400078e00ff */
[----:B------:R-:W-:-:S07]  /*15ac0*/  IMAD.MOV.U32 R13, RZ, RZ, RZ ;  /* 0x000000ffff0d7224 */ /* 0x000fce00078e00ff */
[----:B------:R-:W-:-:S07]  /*15ad0*/  LEPC R20, `(.L_x_5344) ;  /* 0x000000001014794e */ /* 0x000fce0000000000 */
[----:B0-----:R-:W-:Y:S05]  /*15ae0*/  CALL.ABS.NOINC R2 ;  /* 0x0000000002007343 */ /* 0x001fea0003c00000 */
.L_x_5344:
[----:B------:R-:W-:Y:S05]  /*15af0*/  BSYNC B6 ;  /* 0x0000000000067941 */ /* 0x000fea0003800000 */
.L_x_5343:
        /* <DEDUP_REMOVED lines=21> */
.L_x_5346:
[----:B------:R-:W-:Y:S05]  /*15c50*/  BSYNC B6 ;  /* 0x0000000000067941 */ /* 0x000fea0003800000 */
.L_x_5345:
        /* <DEDUP_REMOVED lines=20> */
.L_x_5348:
[----:B------:R-:W-:Y:S05]  /*15da0*/  BSYNC B6 ;  /* 0x0000000000067941 */ /* 0x000fea0003800000 */
.L_x_5347:
        /* <DEDUP_REMOVED lines=19> */
.L_x_5350:
[----:B------:R-:W-:Y:S05]  /*15ee0*/  BSYNC B6 ;  /* 0x0000000000067941 */ /* 0x000fea0003800000 */
.L_x_5349:
        /* <DEDUP_REMOVED lines=9> */
[----:B------:R-:W3:Y:S01]  /*15f80*/  S2R R0, SR_TID.X ;  /* 0x0000000000007919 */ /* 0x000ee20000002100 */
[----:B------:R-:W-:-:S03]  /*15f90*/  ULDC.64 UR4, c[0x0][0xa08] ;  /* 0x0002820000047ab9 */ /* 0x000fc60000000a00 */
[----:B--2---:R2:W4:Y:S01]  /*15fa0*/  @P0 LDG.E R8, desc[UR54][R2.64] ;  /* 0x0000003602080981 */ /* 0x004522000c1e1900 */
[----:B---3--:R-:W-:-:S04]  /*15fb0*/  SHF.R.U32.HI R0, RZ, 0x5, R0 ;  /* 0x00000005ff007819 */ /* 0x008fc80000011600 */
[----:B------:R-:W-:Y:S01]  /*15fc0*/  LOP3.LUT R0, R0, 0x3, RZ, 0xc0, !PT ;  /* 0x0000000300007812 */ /* 0x000fe200078ec0ff */
[----:B--2---:R-:W2:Y:S01]  /*15fd0*/  LDC.64 R2, c[0x0][0x418] ;  /* 0x00010600ff027b82 */ /* 0x004ea20000000a00 */
[----:B----4-:R-:W-:Y:S01]  /*15fe0*/  SHF.R.S32.HI R9, RZ, 0x1f, R8 ;  /* 0x0000001fff097819 */ /* 0x010fe20000011408 */
[----:B------:R3:W-:Y:S01]  /*15ff0*/  @P0 STL [R1+0x18], R8 ;  /* 0x0000180801000387 */ /* 0x0007e20000100800 */
[----:B--2---:R-:W-:Y:S01]  /*16000*/  LOP3.LUT P0, RZ, R2, UR4, RZ, 0xfc, !PT ;  /* 0x0000000402ff7c12 */ /* 0x004fe2000f80fcff */
[----:B------:R-:W-:Y:S02]  /*16010*/  UMOV UR4, 0xffffffff ;  /* 0xffffffff00047882 */ /* 0x000fe40000000000 */
[----:B------:R3:W-:Y:S01]  /*16020*/  STL [R1+0x20], R9 ;  /* 0x0000200901007387 */ /* 0x0007e20000100800 */
[----:B------:R-:W-:-:S04]  /*16030*/  LOP3.LUT P0, RZ, R3, UR5, RZ, 0xfc, P0 ;  /* 0x0000000503ff7c12 */ /* 0x000fc8000800fcff */
[----:B------:R-:W-:Y:S01]  /*16040*/  SEL R16, R8, RZ, !P0 ;  /* 0x000000ff08107207 */ /* 0x000fe20004000000 */
[----:B------:R-:W-:Y:S08]  /*16050*/  BRA.DIV UR4, `(.L_x_5351) ;  /* 0x00000052041c7947 */ /* 0x000ff0000b800000 */
[----:B------:R2:W4:Y:S02]  /*16060*/  SHFL.IDX PT, R14, R0, RZ, 0x1f ;  /* 0x00001fff000e7589 */ /* 0x00052400000e0000 */
.L_x_5428:
[----:B------:R-:W-:Y:S02]  /*16070*/  PLOP3.LUT P1, PT, PT, PT, PT, 0x8, 0x0 ;  /* 0x000000000000781c */ /* 0x000fe40003f2e170 */
[----:B----4-:R-:W-:Y:S02]  /*16080*/  ISETP.NE.AND P0, PT, R14, RZ, PT ;  /* 0x000000ff0e00720c */ /* 0x010fe40003f05270 */
[----:B--2---:R-:W-:-:S05]  /*16090*/  P2R R0, PR, RZ, 0x2 ;  /* 0x00000002ff007803 */ /* 0x004fca0000000000 */
[----:B------:R2:W-:Y:S06]  /*160a0*/  STL [R1+0x24], R0 ;  /* 0x0000240001007387 */ /* 0x0005ec0000100800 */
[----:B------:R-:W-:Y:S05]  /*160b0*/  @P0 BRA `(.L_x_5352) ;  /* 0x0000000400c80947 */ /* 0x000fea0003800000 */
[----:B--2---:R-:W2:Y:S01]  /*160c0*/  LDL R0, [R1+0x30] ;  /* 0x0000300001007983 */ /* 0x004ea20000100800 */
[----:B------:R-:W-:Y:S01]  /*160d0*/  UMOV UR4, 0xffffffff ;  /* 0xffffffff00047882 */ /* 0x000fe20000000000 */
[----:B--2---:R-:W-:Y:S02]  /*160e0*/  VIADD R0, R0, 0xffffffff ;  /* 0xffffffff00007836 */ /* 0x004fe40000000000 */
[----:B------:R-:W-:Y:S05]  /*160f0*/  BRA.DIV UR4, `(.L_x_5353) ;  /* 0x0000005204147947 */ /* 0x000fea000b800000 */
[----:B------:R-:W-:-:S13]  /*16100*/  ELECT P6, URZ, PT ;  /* 0x00000000003f782f */ /* 0x000fda00038c0000 */
.L_x_5431:
[----:B------:R-:W-:Y:S05]  /*16110*/  @!P6 BRA `(.L_x_5352) ;  /* 0x0000000400b0e947 */ /* 0x000fea0003800000 */
[----:B------:R-:W-:-:S04]  /*16120*/  ISETP.NE.U32.AND P0, PT, R2, RZ, PT ;  /* 0x000000ff0200720c */ /* 0x000fc80003f05070 */
[----:B------:R-:W-:-:S13]  /*16130*/  ISETP.NE.AND.EX P0, PT, R3, RZ, PT, P0 ;  /* 0x000000ff0300720c */ /* 0x000fda0003f05300 */
[----:B------:R-:W-:Y:S05]  /*16140*/  @!P0 BRA `(.L_x_5354) ;  /* 0x0000000000448947 */ /* 0x000fea0003800000 */
[----:B------:R-:W2:Y:S01]  /*16150*/  LDC R7, c[0x0][0x43c] ;  /* 0x00010f00ff077b82 */ /* 0x000ea20000000800 */
[----:B------:R-:W-:Y:S01]  /*16160*/  ULDC.64 UR4, c[0x0][0x428] ;  /* 0x00010a0000047ab9 */ /* 0x000fe20000000a00 */
[----:B--2---:R-:W-:-:S13]  /*16170*/  ISETP.NE.AND P0, PT, R7, 0x1, PT ;  /* 0x000000010700780c */ /* 0x004fda0003f05270 */
        /* <DEDUP_REMOVED lines=14> */
.L_x_5354:
[----:B--2---:R-:W0:Y:S04]  /*16260*/  LDL R3, [R1+0x4] ;  /* 0x0000040001037983 */ /* 0x004e280000100800 */
[----:B------:R-:W2:Y:S01]  /*16270*/  LDL R2, [R1+0xc] ;  /* 0x00000c0001027983 */ /* 0x000ea20000100800 */
[----:B---3--:R-:W3:Y:S02]  /*16280*/  S2R R8, SR_TID.X ;  /* 0x0000000000087919 */ /* 0x008ee40000002100 */
[----:B---3--:R-:W-:-:S04]  /*16290*/  LOP3.LUT R8, R8, 0x7f, RZ, 0xc0, !PT ;  /* 0x0000007f08087812 */ /* 0x008fc800078ec0ff */
[----:B------:R-:W-:Y:S01]  /*162a0*/  ISETP.NE.AND P1, PT, R8, RZ, PT ;  /* 0x000000ff0800720c */ /* 0x000fe20003f25270 */
[----:B0-----:R-:W-:Y:S01]  /*162b0*/  IMAD R4, R3, 0x8, R17 ;  /* 0x0000000803047824 */ /* 0x001fe200078e0211 */
[----:B--2---:R-:W-:-:S04]  /*162c0*/  SHF.L.U32 R3, R2, 0x1f, RZ ;  /* 0x0000001f02037819 */ /* 0x004fc800000006ff */
[----:B------:R-:W0:Y:S02]  /*162d0*/  SYNCS.PHASECHK.TRANS64.TRYWAIT P0, [R4+URZ+0x33480], R3 ;  /* 0x03348003040075a7 */ /* 0x000e24000800017f */
[----:B0-----:R-:W-:Y:S05]  /*162e0*/  @!P0 BRA `(.L_x_5355) ;  /* 0x0000004c00b88947 */ /* 0x001fea0003800000 */
.L_x_5432:
        /* <DEDUP_REMOVED lines=8> */
.L_x_5356:
        /* <DEDUP_REMOVED lines=30> */
[----:B------:R-:W3:Y:S02]  /*16550*/  SYNCS.PHASECHK.TRANS64.TRYWAIT P0, [R4+URZ+0x33440], R3 ;  /* 0x03344003040075a7 */ /* 0x000ee4000800017f */
[----:B--23--:R-:W-:Y:S05]  /*16560*/  @!P0 BRA `(.L_x_5357) ;  /* 0x0000004c002c8947 */ /* 0x00cfea0003800000 */
.L_x_5433:
[----:B------:R-:W-:Y:S05]  /*16570*/  @P1 BRA `(.L_x_5358) ;  /* 0x00000000001c1947 */ /* 0x000fea0003800000 */
[----:B------:R-:W3:Y:S01]  /*16580*/  S2R R5, SR_TID.X ;  /* 0x0000000000057919 */ /* 0x000ee20000002100 */
[----:B0-2---:R-:W-:-:S04]  /*16590*/  IMAD.MOV.U32 R3, RZ, RZ, 0x7800 ;  /* 0x00007800ff037424 */ /* 0x005fc800078e00ff */
[----:B------:R4:W-:Y:S01]  /*165a0*/  SYNCS.ARRIVE.TRANS64 RZ, [R4+URZ+0x33430], R3 ;  /* 0x0334300304ff79a7 */ /* 0x0009e2000800003f */
[----:B---3--:R-:W-:-:S04]  /*165b0*/  LOP3.LUT R5, R5, 0x1f, RZ, 0xc0, !PT ;  /* 0x0000001f05057812 */ /* 0x008fc800078ec0ff */
[----:B------:R-:W-:-:S13]  /*165c0*/  ISETP.NE.AND P0, PT, R5, RZ, PT ;  /* 0x000000ff0500720c */ /* 0x000fda0003f05270 */
[----:B----4-:R-:W-:Y:S05]  /*165d0*/  @!P0 BRA `(.L_x_5358) ;  /* 0x0000000000048947 */ /* 0x010fea0003800000 */
[----:B------:R-:W-:Y:S01]  /*165e0*/  BPT.TRAP 0x1 ;  /* 0x000000040000795c */ /* 0x000fe20000300000 */
.L_x_5358:
        /* <DEDUP_REMOVED lines=17> */
[----:B------:R-:W-:Y:S01]  /*16700*/  UIADD3 UR8, UR8, 0x29200, URZ ;  /* 0x0002920008087890 */ /* 0x000fe2000fffe03f */
[----:B------:R-:W-:Y:S01]  /*16710*/  UMOV UR20, UR36 ;  /* 0x0000002400147c82 */ /* 0x000fe20008000000 */
        /* <DEDUP_REMOVED lines=10> */
[----:B------:R4:W-:Y:S02]  /*167c0*/  UTMALDG.4D [UR8], [UR4], desc[UR6] ;  /* 0x00000608040075b4 */ /* 0x0009e40008019000 */
[----:B----4-:R-:W-:Y:S01]  /*167d0*/  NOP ;  /* 0x0000000000007918 */ /* 0x010fe20000000000 */
.L_x_5352:
[----:B------:R-:W-:Y:S05]  /*167e0*/  WARPSYNC.ALL ;  /* 0x0000000000007948 */ /* 0x000fea0003800000 */
[----:B--2---:R-:W-:Y:S01]  /*167f0*/  VIADD R0, R17, 0x1e200 ;  /* 0x0001e20011007836 */ /* 0x004fe20000000000 */
        /* <DEDUP_REMOVED lines=26> */
[----:B---3--:R-:W-:Y:S02]  /*169a0*/  IMAD.MOV.U32 R8, RZ, RZ, 0x70 ;  /* 0x00000070ff087424 */ /* 0x008fe400078e00ff */
[----:B-1----:R-:W-:Y:S02]  /*169b0*/  IMAD.MOV.U32 R12, RZ, RZ, 0x1 ;  /* 0x00000001ff0c7424 */ /* 0x002fe400078e00ff */
[----:B------:R-:W-:-:S07]  /*169c0*/  IMAD.MOV.U32 R13, RZ, RZ, RZ ;  /* 0x000000ffff0d7224 */ /* 0x000fce00078e00ff */
[----:B------:R-:W-:-:S07]  /*169d0*/  LEPC R20, `(.L_x_5360) ;  /* 0x000000001014794e */ /* 0x000fce0000000000 */
[----:B0-----:R-:W-:Y:S05]  /*169e0*/  CALL.ABS.NOINC R2 ;  /* 0x0000000002007343 */ /* 0x001fea0003c00000 */
.L_x_5360:
[----:B------:R-:W-:Y:S05]  /*169f0*/  BSYNC B6 ;  /* 0x0000000000067941 */ /* 0x000fea0003800000 */
.L_x_5359:
[----:B------:R-:W2:Y:S01]  /*16a00*/  LDL R10, [R1+0x14] ;  /* 0x00001400010a7983 */ /* 0x000ea20000100800 */
[----:B------:R-:W4:Y:S01]  /*16a10*/  LDC R5, c[0x0][0x448] ;  /* 0x00011200ff057b82 */ /* 0x000f220000000800 */
[----:B------:R-:W-:Y:S01]  /*16a20*/  ULDC.64 UR6, c[0x0][0x2d8] ;  /* 0x0000b60000067ab9 */ /* 0x000fe20000000a00 */
[----:B------:R-:W0:Y:S01]  /*16a30*/  S2R R2, SR_TID.X ;  /* 0x0000000000027919 */ /* 0x000e220000002100 */
[----:B------:R-:W-:Y:S01]  /*16a40*/  UMOV UR4, UR50 ;  /* 0x0000003200047c82 */ /* 0x000fe20008000000 */
[----:B------:R-:W-:Y:S01]  /*16a50*/  UMOV UR5, UR37 ;  /* 0x0000002500057c82 */ /* 0x000fe20008000000 */
[----:B------:R-:W-:Y:S01]  /*16a60*/  ULDC.64 UR8, c[0x0][0x2e0] ;  /* 0x0000b80000087ab9 */ /* 0x000fe20000000a00 */
[----:B----4-:R-:W-:Y:S01]  /*16a70*/  ISETP.NE.AND P0, PT, R5, 0x1, PT ;  /* 0x000000010500780c */ /* 0x010fe20003f05270 */
[----:B------:R-:W4:Y:S01]  /*16a80*/  S2R R6, SR_TID.X ;  /* 0x0000000000067919 */ /* 0x000f220000002100 */
[----:B0-----:R-:W-:-:S11]  /*16a90*/  LOP3.LUT R0, R2, 0x7f, RZ, 0xc0, !PT ;  /* 0x0000007f02007812 */ /* 0x001fd600078ec0ff */
[----:B------:R-:W0:Y:S01]  /*16aa0*/  @P0 LDC R3, c[0x0][0x44c] ;  /* 0x00011300ff030b82 */ /* 0x000e220000000800 */
[----:B------:R-:W-:Y:S01]  /*16ab0*/  IMAD.SHL.U32 R2, R2, 0x20, RZ ;  /* 0x0000002002027824 */ /* 0x000fe200078e00ff */
[----:B------:R-:W-:-:S06]  /*16ac0*/  SHF.R.U32.HI R0, RZ, 0x2, R0 ;  /* 0x00000002ff007819 */ /* 0x000fcc0000011600 */
[----:B------:R-:W1:Y:S01]  /*16ad0*/  @P0 LDC R4, c[0x0][0x450] ;  /* 0x00011400ff040b82 */ /* 0x000e620000000800 */
[----:B------:R-:W-:Y:S01]  /*16ae0*/  LOP3.LUT R2, R0, 0x60, R2, 0xf8, !PT ;  /* 0x0000006000027812 */ /* 0x000fe200078ef802 */
[----:B------:R-:W-:Y:S02]  /*16af0*/  UIMAD.WIDE.U32 UR4, UR36, UR6, UR4 ;  /* 0x00000006240472a5 */ /* 0x000fe4000f8e0004 */
[----:B------:R-:W-:Y:S02]  /*16b00*/  UIMAD UR6, UR45, UR8, URZ ;  /* 0x000000082d0672a4 */ /* 0x000fe4000f8e023f */
[----:B------:R-:W-:Y:S02]  /*16b10*/  UIMAD UR5, UR36, UR7, UR5 ;  /* 0x00000007240572a4 */ /* 0x000fe4000f8e0205 */
[----:B------:R-:W-:Y:S02]  /*16b20*/  UIMAD UR6, UR46, UR9, UR6 ;  /* 0x000000092e0672a4 */ /* 0x000fe4000f8e0206 */
[----:B------:R-:W-:-:S03]  /*16b30*/  UIMAD.WIDE.U32 UR4, UR46, UR8, UR4 ;  /* 0x000000082e0472a5 */ /* 0x000fc6000f8e0004 */
[----:B------:R-:W-:Y:S01]  /*16b40*/  ULDC.64 UR8, c[0x0][0x2d0] ;  /* 0x0000b40000087ab9 */ /* 0x000fe20000000a00 */
[----:B------:R-:W-:Y:S01]  /*16b50*/  UIADD3 UR5, UR5, UR6, URZ ;  /* 0x0000000605057290 */ /* 0x000fe2000fffe03f */
[----:B----4-:R-:W-:-:S05]  /*16b60*/  IMAD.SHL.U32 R6, R6, 0x10, RZ ;  /* 0x0000001006067824 */ /* 0x010fca00078e00ff */
[----:B------:R-:W-:-:S04]  /*16b70*/  LOP3.LUT R6, R6, 0x30, RZ, 0xc0, !PT ;  /* 0x0000003006067812 */ /* 0x000fc800078ec0ff */
[----:B---3--:R-:W-:Y:S01]  /*16b80*/  LOP3.LUT R8, R6, 0x40, RZ, 0xfc, !PT ;  /* 0x0000004006087812 */ /* 0x008fe200078efcff */
[----:B--2---:R-:W-:-:S04]  /*16b90*/  IMAD R0, R10, 0x80, R2 ;  /* 0x000000800a007824 */ /* 0x004fc800078e0202 */
[----:B0-----:R-:W-:-:S04]  /*16ba0*/  @P0 IMAD.HI.U32 R3, R0, R3, RZ ;  /* 0x0000000300030227 */ /* 0x001fc800078e00ff */
[----:B------:R-:W-:Y:S01]  /*16bb0*/  IMAD.MOV.U32 R2, RZ, RZ, R0 ;  /* 0x000000ffff027224 */ /* 0x000fe200078e0000 */
[----:B-1----:R-:W-:-:S04]  /*16bc0*/  @P0 SHF.R.U32.HI R2, RZ, R4, R3 ;  /* 0x00000004ff020219 */ /* 0x002fc80000011603 */
        /* <DEDUP_REMOVED lines=19> */
[----:B------:R-:W-:-:S02]  /*16d00*/  LOP3.LUT R6, R6, 0x80, RZ, 0xfc, !PT ;  /* 0x0000008006067812 */ /* 0x000fc400078efcff */
[----:B------:R-:W-:Y:S02]  /*16d10*/  IADD3.X R0, R3, UR5, R0, P0, !PT ;  /* 0x0000000503007c10 */ /* 0x000fe400087fe400 */
[----:B------:R-:W-:Y:S01]  /*16d20*/  ISETP.GE.AND P2, PT, R6, UR4, PT ;  /* 0x0000000406007c0c */ /* 0x000fe2000bf46270 */
        /* <DEDUP_REMOVED lines=8> */
[----:B------:R-:W-:-:S05]  /*16db0*/  SHF.R.U32.HI R7, RZ, 0x2, R7 ;  /* 0x00000002ff077819 */ /* 0x000fca0000011607 */
[----:B------:R-:W-:Y:S02]  /*16dc0*/  IMAD R3, R10, 0x80, R7 ;  /* 0x000000800a037824 */ /* 0x000fe400078e0207 */
[----:B--2---:R-:W-:Y:S02]  /*16dd0*/  IMAD R2, R6, R5, RZ ;  /* 0x0000000506027224 */ /* 0x004fe400078e02ff */
[----:B------:R-:W0:Y:S03]  /*16de0*/  SHFL.IDX PT, R5, R4, RZ, 0x1c1f ;  /* 0x001c1fff04057589 */ /* 0x000e2600000e0000 */
[----:B------:R-:W-:Y:S01]  /*16df0*/  ISETP.GE.AND P4, PT, R3, R2, PT ;  /* 0x000000020300720c */ /* 0x000fe20003f86270 */
[----:B------:R-:W1:-:S12]  /*16e00*/  SHFL.IDX PT, R6, R0, RZ, 0x1c1f ;  /* 0x001c1fff00067589 */ /* 0x000e5800000e0000 */
[----:B0-----:R-:W-:-:S05]  /*16e10*/  @!P4 IADD3 R5, P3, R9, R5, RZ ;  /* 0x000000050905c210 */ /* 0x001fca0007f7e0ff */
[----:B-1----:R-:W-:-:S04]  /*16e20*/  @!P4 IMAD.X R6, RZ, RZ, R6, P3 ;  /* 0x000000ffff06c224 */ /* 0x002fc800018e0606 */
[----:B------:R-:W-:Y:S02]  /*16e30*/  @!P4 IMAD.MOV.U32 R7, RZ, RZ, R6 ;  /* 0x000000ffff07c224 */ /* 0x000fe400078e0006 */
[----:B------:R-:W-:Y:S02]  /*16e40*/  @!P4 IMAD.MOV.U32 R6, RZ, RZ, R5 ;  /* 0x000000ffff06c224 */ /* 0x000fe400078e0005 */
[----:B------:R-:W-:-:S03]  /*16e50*/  VIADD R5, R3, 0x20 ;  /* 0x0000002003057836 */ /* 0x000fc60000000000 */
[----:B------:R-:W-:Y:S01]  /*16e60*/  @!PT LDS RZ, [RZ] ;  /* 0x00000000fffff984 */ /* 0x000fe20000000800 */
[----:B-----5:R-:W-:Y:S02]  /*16e70*/  @!P4 LDGSTS.E.BYPASS.LTC128B.128 [R8+0x1e200], desc[UR54][R6.64], !P0 ;  /* 0x1e2000000608cfae */ /* 0x020fe4000c101d76 */
[----:B------:R-:W-:Y:S02]  /*16e80*/  ISETP.GE.AND P3, PT, R5, R2, PT ;  /* 0x000000020500720c */ /* 0x000fe40003f66270 */
[----:B------:R-:W-:Y:S04]  /*16e90*/  @!P4 LDGSTS.E.BYPASS.LTC128B.128 [R8+0x20200], desc[UR54][R6.64+0x40], !P1 ;  /* 0x202000400608cfae */ /* 0x000fe8000c901d76 */
[----:B------:R0:W-:Y:S04]  /*16ea0*/  @!P4 LDGSTS.E.BYPASS.LTC128B.128 [R8+0x22200], desc[UR54][R6.64+0x80], !P2 ;  /* 0x222000800608cfae */ /* 0x0001e8000d101d76 */
[----:B------:R-:W-:Y:S04]  /*16eb0*/  SHFL.IDX PT, R5, R0, 0x1, 0x1c1f ;  /* 0x003c1f0000057f89 */ /* 0x000fe800000e0000 */
        /* <DEDUP_REMOVED lines=10> */
[----:B------:R-:W-:Y:S04]  /*16f60*/  SHFL.IDX PT, R0, R0, 0x3, 0x1c1f ;  /* 0x007c1f0000007f89 */ /* 0x000fe800000e0000 */
[----:B0-----:R-:W0:Y:S04]  /*16f70*/  SHFL.IDX PT, R6, R4, 0x2, 0x1c1f ;  /* 0x005c1f0004067f89 */ /* 0x001e2800000e0000 */
[----:B------:R-:W1:Y:S01]  /*16f80*/  SHFL.IDX PT, R4, R4, 0x3, 0x1c1f ;  /* 0x007c1f0004047f89 */ /* 0x000e6200000e0000 */
[----:B0-----:R-:W-:-:S05]  /*16f90*/  @!P3 IADD3 R6, P4, R9, R6, RZ ;  /* 0x000000060906b210 */ /* 0x001fca0007f9e0ff */
[----:B------:R-:W-:-:S04]  /*16fa0*/  @!P3 IMAD.X R5, RZ, RZ, R5, P4 ;  /* 0x000000ffff05b224 */ /* 0x000fc800020e0605 */
[----:B------:R-:W-:-:S05]  /*16fb0*/  @!P3 IMAD.MOV.U32 R7, RZ, RZ, R5 ;  /* 0x000000ffff07b224 */ /* 0x000fca00078e0005 */
[----:B------:R0:W-:Y:S04]  /*16fc0*/  @!P3 LDGSTS.E.BYPASS.LTC128B.128 [R8+0x1f200], desc[UR54][R6.64], !P0 ;  /* 0x1f2000000608bfae */ /* 0x0001e8000c101d76 */
[----:B------:R0:W-:Y:S04]  /*16fd0*/  @!P3 LDGSTS.E.BYPASS.LTC128B.128 [R8+0x21200], desc[UR54][R6.64+0x40], !P1 ;  /* 0x212000400608bfae */ /* 0x0001e8000c901d76 */
[----:B-1----:R0:W-:Y:S02]  /*16fe0*/  @!P3 LDGSTS.E.BYPASS.LTC128B.128 [R8+0x23200], desc[UR54][R6.64+0x80], !P2 ;  /* 0x232000800608bfae */ /* 0x0021e4000d101d76 */
.L_x_5442:
        /* <DEDUP_REMOVED lines=10> */
[----:B------:R1:W-:Y:S04]  /*17090*/  LDGSTS.E.BYPASS.LTC128B.128 [R8+0x21a00], desc[UR54][R2.64+0x40], !P1 ;  /* 0x21a0004002087fae */ /* 0x0003e8000c901d76 */
[----:B------:R1:W-:Y:S02]  /*170a0*/  LDGSTS.E.BYPASS.LTC128B.128 [R8+0x23a00], desc[UR54][R2.64+0x80], !P2 ;  /* 0x23a0008002087fae */ /* 0x0003e4000d101d76 */
.L_x_5363:
[----:B------:R-:W-:Y:S05]  /*170b0*/  BSYNC B0 ;  /* 0x0000000000007941 */ /* 0x000fea0003800000 */
.L_x_5362:
[----:B------:R-:W-:Y:S01]  /*170c0*/  NOP ;  /* 0x0000000000007918 */ /* 0x000fe20000000000 */
[----:B------:R-:W-:-:S13]  /*170d0*/  PLOP3.LUT P0, PT, PT, PT, PT, 0x80, 0x0 ;  /* 0x000000000000781c */ /* 0x000fda0003f0f070 */
.L_x_5364:
        /* <DEDUP_REMOVED lines=18> */
.L_x_5443:
[----:B------:R-:W-:Y:S05]  /*17200*/  BSYNC B0 ;  /* 0x0000000000007941 */ /* 0x000fea0003800000 */
.L_x_5365:
[----:B------:R-:W2:Y:S04]  /*17210*/  LDL.LU R2, [R1+0x30] ;  /* 0x0000300001027983 */ /* 0x000ea80000300800 */
[----:B------:R-:W3:Y:S01]  /*17220*/  LDL R3, [R1+0x1c] ;  /* 0x00001c0001037983 */ /* 0x000ee20000100800 */
[----:B--2---:R-:W-:-:S05]  /*17230*/  VIADD R2, R2, 0xfffffffe ;  /* 0xfffffffe02027836 */ /* 0x004fca0000000000 */
[----:B---3--:R-:W-:-:S13]  /*17240*/  ISETP.GE.AND P0, PT, R2, R3, PT ;  /* 0x000000030200720c */ /* 0x008fda0003f06270 */
[----:B------:R-:W-:Y:S05]  /*17250*/  @!P0 BRA `(.L_x_5367) ;  /* 0x00000018000c8947 */ /* 0x000fea0003800000 */
[----:B-1----:R1:W5:Y:S04]  /*17260*/  LDL.LU R0, [R1+0xc] ;  /* 0x00000c0001007983 */ /* 0x0023680000300800 */
[----:B0-----:R1:W5:Y:S02]  /*17270*/  LDL.LU R8, [R1+0x4] ;  /* 0x0000040001087983 */ /* 0x0013640000300800 */
.L_x_5391:
        /* <DEDUP_REMOVED lines=36> */
.L_x_5370:
        /* <DEDUP_REMOVED lines=8> */
.L_x_5444:
[----:B------:R-:W-:Y:S05]  /*17540*/  BSYNC B1 ;  /* 0x0000000000017941 */ /* 0x000fea0003800000 */
.L_x_5371:
        /* <DEDUP_REMOVED lines=9> */
.L_x_5374:
[----:B------:R-:W-:Y:S05]  /*175e0*/  BSYNC B1 ;  /* 0x0000000000017941 */ /* 0x000fea0003800000 */
.L_x_5373:
        /* <DEDUP_REMOVED lines=13> */
.L_x_5375:
        /* <DEDUP_REMOVED lines=16> */
.L_x_5376:
        /* <DEDUP_REMOVED lines=16> */
.L_x_5377:
        /* <DEDUP_REMOVED lines=13> */
.L_x_5445:
[----:B------:R-:W-:Y:S05]  /*17990*/  BSYNC B1 ;  /* 0x0000000000017941 */ /* 0x000fea0003800000 */
.L_x_5378:
        /* <DEDUP_REMOVED lines=11> */
.L_x_5381:
[----:B------:R-:W-:Y:S05]  /*17a50*/  BSYNC B1 ;  /* 0x0000000000017941 */ /* 0x000fea0003800000 */
.L_x_5380:
        /* <DEDUP_REMOVED lines=8> */
.L_x_5382:
        /* <DEDUP_REMOVED lines=15> */
.L_x_5383:
        /* <DEDUP_REMOVED lines=15> */
.L_x_5384:
        /* <DEDUP_REMOVED lines=10> */
.L_x_5369:
[----:B------:R-:W-:Y:S05]  /*17d60*/  BSYNC B0 ;  /* 0x0000000000007941 */ /* 0x000fea0003800000 */
.L_x_5368:
[----:B------:R-:W-:-:S06]  /*17d70*/  UISETP.NE.AND UP0, UPT, UR39, 0x3, UPT ;  /* 0x000000032700788c */ /* 0x000fcc000bf05270 */
[----:B------:R-:W-:-:S13]  /*17d80*/  PLOP3.LUT P0, PT, PT, PT, UP0, 0x80, 0x0 ;  /* 0x000000000000781c */ /* 0x000fda0003f0f008 */
[----:B------:R-:W-:Y:S05]  /*17d90*/  @!P0 BRA `(.L_x_5385) ;  /* 0x0000000000048947 */ /* 0x000fea0003800000 */
[----:B------:R-:W-:Y:S01]  /*17da0*/  BPT.TRAP 0x1 ;  /* 0x000000040000795c */ /* 0x000fe20000300000 */
.L_x_5385:
[----:B------:R-:W-:Y:S01]  /*17db0*/  IMAD.U32 R3, RZ, RZ, UR41 ;  /* 0x00000029ff037e24 */ /* 0x000fe2000f8e00ff */
[----:B------:R-:W-:Y:S01]  /*17dc0*/  LOP3.LUT R4, R0, 0x1, RZ, 0x3c, !PT ;  /* 0x0000000100047812 */ /* 0x000fe200078e3cff */
[----:B------:R-:W-:Y:S03]  /*17dd0*/  BSSY B0, `(.L_x_5386) ;  /* 0x0000006000007945 */ /* 0x000fe60003800000 */
[----:B------:R-:W-:Y:S01]  /*17de0*/  ISETP.NE.AND P1, PT, R3, 0x3, PT ;  /* 0x000000030300780c */ /* 0x000fe20003f25270 */
[----:B------:R-:W-:Y:S01]  /*17df0*/  IMAD R3, R8, 0x8, R17 ;  /* 0x0000000808037824 */ /* 0x000fe200078e0211 */
[----:B------:R-:W-:-:S04]  /*17e00*/  SHF.L.U32 R4, R4, 0x1f, RZ ;  /* 0x0000001f04047819 */ /* 0x000fc800000006ff */
[----:B------:R-:W2:Y:S02]  /*17e10*/  SYNCS.PHASECHK.TRANS64.TRYWAIT P0, [R3+URZ+0x33470], R4 ;  /* 0x03347004030075a7 */ /* 0x000ea4000800017f */
[----:B--2---:R-:W-:Y:S05]  /*17e20*/  @!P0 BRA `(.L_x_5387) ;  /* 0x0000003800ac8947 */ /* 0x004fea0003800000 */
.L_x_5446:
[----:B------:R-:W-:Y:S05]  /*17e30*/  BSYNC B0 ;  /* 0x0000000000007941 */ /* 0x000fea0003800000 */
.L_x_5386:
[----:B------:R-:W-:Y:S05]  /*17e40*/  @!P1 BRA `(.L_x_5388) ;  /* 0x0000000000049947 */ /* 0x000fea0003800000 */
[----:B------:R-:W-:Y:S01]  /*17e50*/  BPT.TRAP 0x1 ;  /* 0x000000040000795c */ /* 0x000fe20000300000 */
.L_x_5388:
[----:B--2---:R-:W-:Y:S01]  /*17e60*/  SHF.L.U32 R4, R0, 0x1f, RZ ;  /* 0x0000001f00047819 */ /* 0x004fe200000006ff */
[----:B------:R-:W-:-:S03]  /*17e70*/  IMAD R0, R8, 0x7800, RZ ;  /* 0x0000780008007824 */ /* 0x000fc600078e02ff */
[----:B------:R-:W2:Y:S02]  /*17e80*/  SYNCS.PHASECHK.TRANS64.TRYWAIT P0, [R3+URZ+0x33460], R4 ;  /* 0x03346004030075a7 */ /* 0x000ea4000800017f */
[----:B--2---:R-:W-:Y:S05]  /*17e90*/  @!P0 BRA `(.L_x_5389) ;  /* 0x0000003800a48947 */ /* 0x004fea0003800000 */
.L_x_5447:
[----:B------:R3:W-:Y:S04]  /*17ea0*/  STL [R1+0x44], R2 ;  /* 0x0000440201007387 */ /* 0x0007e80000100800 */
[----:B---3--:R-:W2:Y:S01]  /*17eb0*/  LDL R2, [R1] ;  /* 0x0000000001027983 */ /* 0x008ea20000100800 */
[----:B------:R-:W-:Y:S05]  /*17ec0*/  WARPSYNC.ALL ;  /* 0x0000000000007948 */ /* 0x000fea0003800000 */
[----:B------:R-:W-:-:S02]  /*17ed0*/  VIADD R14, R0, 0x2800 ;  /* 0x00002800000e7836 */ /* 0x000fc40000000000 */
[C---:B------:R-:W-:Y:S02]  /*17ee0*/  VIADD R12, R0.reuse, 0x800 ;  /* 0x00000800000c7836 */ /* 0x040fe40000000000 */
[C---:B------:R-:W-:Y:S02]  /*17ef0*/  VIADD R13, R0.reuse, 0x5000 ;  /* 0x00005000000d7836 */ /* 0x040fe40000000000 */
[C---:B------:R-:W-:Y:S02]  /*17f00*/  VIADD R15, R0.reuse, 0x1800 ;  /* 0x00001800000f7836 */ /* 0x040fe40000000000 */
[C---:B------:R-:W-:Y:S02]  /*17f10*/  VIADD R21, R0.reuse, 0x2000 ;  /* 0x0000200000157836 */ /* 0x040fe40000000000 */
[C---:B------:R-:W-:Y:S01]  /*17f20*/  VIADD R20, R0.reuse, 0x5800 ;  /* 0x0000580000147836 */ /* 0x040fe20000000000 */
[----:B--2---:R-:W-:-:S05]  /*17f30*/  LOP3.LUT R4, R0, R2, RZ, 0xfc, !PT ;  /* 0x0000000200047212 */ /* 0x004fca00078efcff */
[----:B------:R-:W-:-:S06]  /*17f40*/  IMAD.IADD R4, R17, 0x1, R4 ;  /* 0x0000000111047824 */ /* 0x000fcc00078e0204 */
[----:B------:R-:W2:Y:S02]  /*17f50*/  LDSM.16.MT88.4 R4, [R4+0xf200] ;  /* 0x00f200000404783b */ /* 0x000ea40000004200 */
[C-C-:B--2---:R-:W-:Y:S02]  /*17f60*/  PRMT R8, R4.reuse, 0x6420, R5.reuse ;  /* 0x0000642004087816 */ /* 0x144fe40000000005 */
[----:B0-----:R-:W-:Y:S02]  /*17f70*/  PRMT R9, R4, 0x7531, R5 ;  /* 0x0000753104097816 */ /* 0x001fe40000000005 */
[----:B------:R-:W-:Y:S02]  /*17f80*/  LOP3.LUT R4, R0, R19, RZ, 0xfc, !PT ;  /* 0x0000001300047212 */ /* 0x000fe400078efcff */
[C-C-:B------:R-:W-:Y:S02]  /*17f90*/  PRMT R10, R6.reuse, 0x6420, R7.reuse ;  /* 0x00006420060a7816 */ /* 0x140fe40000000007 */
[----:B------:R-:W-:Y:S01]  /*17fa0*/  PRMT R11, R6, 0x7531, R7 ;  /* 0x00007531060b7816 */ /* 0x000fe20000000007 */
[----:B------:R-:W-:-:S05]  /*17fb0*/  IMAD.IADD R4, R18, 0x1, R4 ;  /* 0x0000000112047824 */ /* 0x000fca00078e0204 */
[----:B------:R0:W-:Y:S02]  /*17fc0*/  STSM.16.M88.4 [R4], R8 ;  /* 0x0000000804007844 */ /* 0x0001e40000000200 */
        /* <DEDUP_REMOVED lines=8> */
[----:B------:R-:W-:Y:S01]  /*18050*/  IMAD.IADD R4, R18, 0x1, R4 ;  /* 0x0000000112047824 */ /* 0x000fe200078e0204 */
[----:B------:R-:W-:-:S04]  /*18060*/  LOP3.LUT R12, R12, R2, RZ, 0xfc, !PT ;  /* 0x000000020c0c7212 */ /* 0x000fc800078efcff */
[----:B------:R0:W-:Y:S02]  /*18070*/  STSM.16.M88.4 [R4], R8 ;  /* 0x0000000804007844 */ /* 0x0001e40000000200 */
[----:B0-----:R-:W-:Y:S01]  /*18080*/  LOP3.LUT R4, R13, R2, RZ, 0xfc, !PT ;  /* 0x000000020d047212 */ /* 0x001fe200078efcff */
[----:B------:R-:W-:-:S04]  /*18090*/  VIADD R13, R0, 0x1000 ;  /* 0x00001000000d7836 */ /* 0x000fc80000000000 */
[----:B------:R-:W-:-:S06]  /*180a0*/  IMAD.IADD R4, R17, 0x1, R4 ;  /* 0x0000000111047824 */ /* 0x000fcc00078e0204 */
[----:B------:R-:W0:Y:S02]  /*180b0*/  LDSM.16.MT88.4 R4, [R4+0xf200] ;  /* 0x00f200000404783b */ /* 0x000e240000004200 */
[C-C-:B0-----:R-:W-:Y:S02]  /*180c0*/  PRMT R8, R4.reuse, 0x6420, R5.reuse ;  /* 0x0000642004087816 */ /* 0x141fe40000000005 */
[----:B------:R-:W-:Y:S02]  /*180d0*/  PRMT R9, R4, 0x7531, R5 ;  /* 0x0000753104097816 */ /* 0x000fe40000000005 */
[C---:B------:R-:W-:Y:S02]  /*180e0*/  LOP3.LUT R4, R13.reuse, R19, RZ, 0xfc, !PT ;  /* 0x000000130d047212 */ /* 0x040fe400078efcff */
[C-C-:B------:R-:W-:Y:S02]  /*180f0*/  PRMT R10, R6.reuse, 0x6420, R7.reuse ;  /* 0x00006420060a7816 */ /* 0x140fe40000000007 */
[----:B------:R-:W-:Y:S01]  /*18100*/  PRMT R11, R6, 0x7531, R7 ;  /* 0x00007531060b7816 */ /* 0x000fe20000000007 */
[----:B------:R-:W-:Y:S01]  /*18110*/  IMAD.IADD R4, R18, 0x1, R4 ;  /* 0x0000000112047824 */ /* 0x000fe200078e0204 */
[----:B------:R-:W-:-:S04]  /*18120*/  LOP3.LUT R13, R13, R2, RZ, 0xfc, !PT ;  /* 0x000000020d0d7212 */ /* 0x000fc800078efcff */
[----:B------:R0:W-:Y:S02]  /*18130*/  STSM.16.M88.4 [R4], R8 ;  /* 0x0000000804007844 */ /* 0x0001e40000000200 */
[----:B0-----:R-:W-:Y:S02]  /*18140*/  IMAD.IADD R4, R17, 0x1, R12 ;  /* 0x0000000111047824 */ /* 0x001fe400078e020c */
[----:B------:R-:W-:-:S04]  /*18150*/  VIADD R12, R0, 0x3000 ;  /* 0x00003000000c7836 */ /* 0x000fc80000000000 */
        /* <DEDUP_REMOVED lines=9> */
[----:B0-----:R-:W-:-:S05]  /*181f0*/  LOP3.LUT R4, R12, R2, RZ, 0xfc, !PT ;  /* 0x000000020c047212 */ /* 0x001fca00078efcff */
        /* <DEDUP_REMOVED lines=15> */
[----:B------:R-:W-:Y:S01]  /*182f0*/  LOP3.LUT R4, R14, R19, RZ, 0xfc, !PT ;  /* 0x000000130e047212 */ /* 0x000fe200078efcff */
[----:B------:R-:W-:Y:S01]  /*18300*/  VIADD R14, R0, 0x6000 ;  /* 0x00006000000e7836 */ /* 0x000fe20000000000 */
[C-C-:B------:R-:W-:Y:S02]  /*18310*/  PRMT R10, R6.reuse, 0x6420, R7.reuse ;  /* 0x00006420060a7816 */ /* 0x140fe40000000007 */
[----:B------:R-:W-:Y:S01]  /*18320*/  PRMT R11, R6, 0x7531, R7 ;  /* 0x00007531060b7816 */ /* 0x000fe20000000007 */
[----:B------:R-:W-:-:S05]  /*18330*/  IMAD.IADD R4, R18, 0x1, R4 ;  /* 0x0000000112047824 */ /* 0x000fca00078e0204 */
[----:B------:R0:W-:Y:S02]  /*18340*/  STSM.16.M88.4 [R4], R8 ;  /* 0x0000000804007844 */ /* 0x0001e40000000200 */
[----:B0-----:R-:W-:Y:S02]  /*18350*/  IMAD.IADD R4, R17, 0x1, R13 ;  /* 0x0000000111047824 */ /* 0x001fe400078e020d */
[----:B------:R-:W-:-:S04]  /*18360*/  VIADD R13, R0, 0x4800 ;  /* 0x00004800000d7836 */ /* 0x000fc80000000000 */
        /* <DEDUP_REMOVED lines=9> */
[----:B0-----:R-:W-:-:S05]  /*18400*/  VIADD R10, R0, 0x3800 ;  /* 0x00003800000a7836 */ /* 0x001fca0000000000 */
[----:B------:R-:W-:-:S05]  /*18410*/  LOP3.LUT R4, R10, R2, RZ, 0xfc, !PT ;  /* 0x000000020a047212 */ /* 0x000fca00078efcff */
        /* <DEDUP_REMOVED lines=34> */
[C---:B------:R-:W-:Y:S02]  /*18640*/  VIADD R12, R0.reuse, 0x6800 ;  /* 0x00006800000c7836 */ /* 0x040fe40000000000 */
[----:B------:R-:W-:Y:S02]  /*18650*/  VIADD R0, R0, 0x7000 ;  /* 0x0000700000007836 */ /* 0x000fe40000000000 */
[----:B------:R-:W0:Y:S02]  /*18660*/  LDSM.16.MT88.4 R4, [R4+0xf200] ;  /* 0x00f200000404783b */ /* 0x000e240000004200 */
        /* <DEDUP_REMOVED lines=22> */
[----:B------:R-:W-:Y:S01]  /*187d0*/  PRMT R9, R4, 0x7531, R5 ;  /* 0x0000753104097816 */ /* 0x000fe20000000005 */
[----:B------:R-:W-:Y:S01]  /*187e0*/  IMAD.IADD R4, R17, 0x1, R13 ;  /* 0x0000000111047824 */ /* 0x000fe200078e020d */
[C-C-:B------:R-:W-:Y:S02]  /*187f0*/  PRMT R10, R6.reuse, 0x6420, R7.reuse ;  /* 0x00006420060a7816 */ /* 0x140fe40000000007 */
[----:B------:R-:W-:-:S05]  /*18800*/  PRMT R11, R6, 0x7531, R7 ;  /* 0x00007531060b7816 */ /* 0x000fca0000000007 */
[----:B------:R-:W-:Y:S04]  /*18810*/  STSM.16.M88.4 [R14], R8 ;  /* 0x000000080e007844 */ /* 0x000fe80000000200 */
[----:B------:R-:W0:Y:S02]  /*18820*/  LDSM.16.MT88.4 R4, [R4+0xf200] ;  /* 0x00f200000404783b */ /* 0x000e240000004200 */
[C-C-:B0-----:R-:W-:Y:S02]  /*18830*/  PRMT R8, R4.reuse, 0x6420, R5.reuse ;  /* 0x0000642004087816 */ /* 0x141fe40000000005 */
        /* <DEDUP_REMOVED lines=23> */
.L_x_5390:
[----:B0-----:R-:W0:Y:S01]  /*189b0*/  S2R R0, SR_TID.X ;  /* 0x0000000000007919 */ /* 0x001e220000002100 */
[----:B--2---:R2:W-:Y:S01]  /*189c0*/  SYNCS.ARRIVE.TRANS64.A1T0 RZ, [R3+URZ+0x33450], RZ ;  /* 0x033450ff03ff79a7 */ /* 0x0045e2000810003f */
[----:B------:R3:W5:Y:S01]  /*189d0*/  LDL R8, [R1+0x4] ;  /* 0x0000040001087983 */ /* 0x0007620000100800 */
[----:B0-----:R-:W-:-:S03]  /*189e0*/  LOP3.LUT R4, R0, 0x7f, RZ, 0xc0, !PT ;  /* 0x0000007f00047812 */ /* 0x001fc600078ec0ff */
        /* <DEDUP_REMOVED lines=10> */
.L_x_5367:
[----:B------:R-:W2:Y:S01]  /*18a90*/  S2R R3, SR_TID.X ;  /* 0x0000000000037919 */ /* 0x000ea20000002100 */
[----:B------:R-:W-:Y:S01]  /*18aa0*/  BSSY B0, `(.L_x_5392) ;  /* 0x0000011000007945 */ /* 0x000fe20003800000 */
[----:B--2---:R-:W-:-:S04]  /*18ab0*/  LOP3.LUT R3, R3, 0x7f, RZ, 0xc0, !PT ;  /* 0x0000007f03037812 */ /* 0x004fc800078ec0ff */
[----:B------:R-:W-:-:S13]  /*18ac0*/  ISETP.NE.AND P0, PT, R3, RZ, PT ;  /* 0x000000ff0300720c */ /* 0x000fda0003f05270 */
[----:B------:R-:W-:Y:S05]  /*18ad0*/  @P0 BRA `(.L_x_5393) ;  /* 0x0000000000340947 */ /* 0x000fea0003800000 */
[----:B------:R-:W2:Y:S01]  /*18ae0*/  S2R R3, SR_LANEID ;  /* 0x0000000000037919 */ /* 0x000ea20000000000 */
[----:B------:R-:W-:Y:S02]  /*18af0*/  VOTEU.ANY UR4, UPT, PT ;  /* 0x0000000000047886 */ /* 0x000fe400038e0100 */
[----:B-1---5:R-:W2:Y:S08]  /*18b00*/  FLO.U32 R0, UR4 ;  /* 0x0000000400007d00 */ /* 0x022eb000080e0000 */
[----:B------:R-:W1:Y:S01]  /*18b10*/  POPC R5, UR4 ;  /* 0x0000000400057d09 */ /* 0x000e620008000000 */
[----:B--2---:R-:W-:-:S02]  /*18b20*/  ISETP.EQ.U32.AND P1, PT, R0, R3, PT ;  /* 0x000000030000720c */ /* 0x004fc40003f22070 */
[----:B------:R-:W1:Y:S11]  /*18b30*/  LDC.64 R2, c[0x0][0xc60] ;  /* 0x00031800ff027b82 */ /* 0x000e760000000a00 */
[----:B-1----:R-:W2:Y:S01]  /*18b40*/  @P1 ATOMG.E.ADD.STRONG.GPU PT, R3, desc[UR54][R2.64], R5 ;  /* 0x00000005020319a8 */ /* 0x002ea200081ee1f6 */
[----:B------:R-:W1:Y:S02]  /*18b50*/  S2R R4, SR_LTMASK ;  /* 0x0000000000047919 */ /* 0x000e640000003900 */
[----:B-1----:R-:W-:-:S04]  /*18b60*/  LOP3.LUT R4, R4, UR4, RZ, 0xc0, !PT ;  /* 0x0000000404047c12 */ /* 0x002fc8000f8ec0ff */
[----:B0-----:R-:W0:Y:S01]  /*18b70*/  POPC R7, R4 ;  /* 0x0000000400077309 */ /* 0x001e220000000000 */
[----:B--2---:R-:W0:Y:S02]  /*18b80*/  SHFL.IDX PT, R0, R3, R0, 0x1f ;  /* 0x00001f0003007589 */ /* 0x004e2400000e0000 */
[----:B0-----:R-:W-:-:S05]  /*18b90*/  IADD3 R0, R0, UR40, R7 ;  /* 0x0000002800007c10 */ /* 0x001fca000fffe007 */
[----:B------:R2:W-:Y:S02]  /*18ba0*/  STL [R1+0x10], R0 ;  /* 0x0000100001007387 */ /* 0x0005e40000100800 */
.L_x_5393:
[----:B------:R-:W-:Y:S05]  /*18bb0*/  BSYNC B0 ;  /* 0x0000000000007941 */ /* 0x000fea0003800000 */
.L_x_5392:
[----:B------:R-:W-:-:S06]  /*18bc0*/  UISETP.NE.AND UP0, UPT, UR39, 0x3, UPT ;  /* 0x000000032700788c */ /* 0x000fcc000bf05270 */
[----:B------:R-:W-:-:S13]  /*18bd0*/  PLOP3.LUT P1, PT, PT, PT, UP0, 0x80, 0x0 ;  /* 0x000000000000781c */ /* 0x000fda0003f2f008 */
[----:B------:R-:W-:Y:S05]  /*18be0*/  @!P1 BRA `(.L_x_5394) ;  /* 0x0000000000049947 */ /* 0x000fea0003800000 */
[----:B------:R-:W-:Y:S01]  /*18bf0*/  BPT.TRAP 0x1 ;  /* 0x000000040000795c */ /* 0x000fe20000300000 */
.L_x_5394:
[----:B------:R-:W3:Y:S04]  /*18c00*/  LDL R3, [R1+0xc] ;  /* 0x00000c0001037983 */ /* 0x000ee80000100800 */
[----:B------:R-:W4:Y:S01]  /*18c10*/  LDL R2, [R1+0x4] ;  /* 0x0000040001027983 */ /* 0x000f220000100800 */
[----:B-12--5:R-:W-:Y:S01]  /*18c20*/  IMAD.U32 R0, RZ, RZ, UR41 ;  /* 0x00000029ff007e24 */ /* 0x026fe2000f8e00ff */
[----:B------:R-:W-:Y:S04]  /*18c30*/  BSSY B0, `(.L_x_5395) ;  /* 0x0000007000007945 */ /* 0x000fe80003800000 */
[----:B------:R-:W-:-:S02]  /*18c40*/  ISETP.NE.AND P2, PT, R0, 0x3, PT ;  /* 0x000000030000780c */ /* 0x000fc40003f45270 */
[----:B---3--:R-:W-:-:S04]  /*18c50*/  LOP3.LUT R3, R3, 0x1, RZ, 0x3c, !PT ;  /* 0x0000000103037812 */ /* 0x008fc800078e3cff */
[----:B------:R-:W-:Y:S01]  /*18c60*/  SHF.L.U32 R3, R3, 0x1f, RZ ;  /* 0x0000001f03037819 */ /* 0x000fe200000006ff */
[----:B----4-:R-:W-:-:S04]  /*18c70*/  IMAD R0, R2, 0x8, R17 ;  /* 0x0000000802007824 */ /* 0x010fc800078e0211 */
[----:B------:R-:W1:Y:S02]  /*18c80*/  SYNCS.PHASECHK.TRANS64.TRYWAIT P1, [R0+URZ+0x33470], R3 ;  /* 0x03347003000075a7 */ /* 0x000e64000802017f */
[----:B-1----:R-:W-:Y:S05]  /*18c90*/  @!P1 BRA `(.L_x_5396) ;  /* 0x0000002c00389947 */ /* 0x002fea0003800000 */
.L_x_5448:
[----:B------:R-:W-:Y:S05]  /*18ca0*/  BSYNC B0 ;  /* 0x0000000000007941 */ /* 0x000fea0003800000 */
.L_x_5395:
[----:B------:R-:W-:Y:S05]  /*18cb0*/  @!P2 BRA `(.L_x_5397) ;  /* 0x000000000004a947 */ /* 0x000fea0003800000 */
[----:B------:R-:W-:Y:S01]  /*18cc0*/  BPT.TRAP 0x1 ;  /* 0x000000040000795c */ /* 0x000fe20000300000 */
.L_x_5397:
[----:B------:R-:W1:Y:S02]  /*18cd0*/  LDL R2, [R1+0xc] ;  /* 0x00000c0001027983 */ /* 0x000e640000100800 */
[----:B-1----:R-:W-:-:S04]  /*18ce0*/  SHF.L.U32 R3, R2, 0x1f, RZ ;  /* 0x0000001f02037819 */ /* 0x002fc800000006ff */
[----:B------:R-:W1:Y:S02]  /*18cf0*/  SYNCS.PHASECHK.TRANS64.TRYWAIT P1, [R0+URZ+0x33460], R3 ;  /* 0x03346003000075a7 */ /* 0x000e64000802017f */
[----:B-1----:R-:W-:Y:S05]  /*18d00*/  @!P1 BRA `(.L_x_5398) ;  /* 0x0000002c00309947 */ /* 0x002fea0003800000 */
.L_x_5449:
[----:B------:R-:W2:Y:S04]  /*18d10*/  LDL R2, [R1+0x4] ;  /* 0x0000040001027983 */ /* 0x000ea80000100800 */
[----:B------:R-:W3:Y:S01]  /*18d20*/  LDL R15, [R1] ;  /* 0x00000000010f7983 */ /* 0x000ee20000100800 */
[----:B------:R-:W-:Y:S05]  /*18d30*/  WARPSYNC.ALL ;  /* 0x0000000000007948 */ /* 0x000fea0003800000 */
[----:B--2---:R-:W-:-:S04]  /*18d40*/  IMAD R2, R2, 0x7800, RZ ;  /* 0x0000780002027824 */ /* 0x004fc800078e02ff */
[C---:B------:R-:W-:Y:S01]  /*18d50*/  VIADD R13, R2.reuse, 0x2800 ;  /* 0x00002800020d7836 */ /* 0x040fe20000000000 */
[C---:B---3--:R-:W-:Y:S01]  /*18d60*/  LOP3.LUT R4, R2.reuse, R15, RZ, 0xfc, !PT ;  /* 0x0000000f02047212 */ /* 0x048fe200078efcff */
[C---:B------:R-:W-:Y:S01]  /*18d70*/  VIADD R20, R2.reuse, 0x5000 ;  /* 0x0000500002147836 */ /* 0x040fe20000000000 */
[C---:B-1----:R-:W-:Y:S01]  /*18d80*/  LOP3.LUT R3, R2.reuse, R19, RZ, 0xfc, !PT ;  /* 0x0000001302037212 */ /* 0x042fe200078efcff */
[----:B------:R-:W-:Y:S02]  /*18d90*/  VIADD R12, R2, 0x1000 ;  /* 0x00001000020c7836 */ /* 0x000fe40000000000 */
[----:B------:R-:W-:Y:S02]  /*18da0*/  IMAD.IADD R4, R17, 0x1, R4 ;  /* 0x0000000111047824 */ /* 0x000fe400078e0204 */
[----:B------:R-:W-:Y:S02]  /*18db0*/  IMAD.IADD R3, R18, 0x1, R3 ;  /* 0x0000000112037824 */ /* 0x000fe400078e0203 */
[----:B------:R-:W-:-:S02]  /*18dc0*/  VIADD R14, R2, 0x1800 ;  /* 0x00001800020e7836 */ /* 0x000fc40000000000 */
[----:B0-----:R-:W0:Y:S01]  /*18dd0*/  LDSM.16.MT88.4 R4, [R4+0xf200] ;  /* 0x00f200000404783b */ /* 0x001e220000004200 */
[----:B------:R-:W-:Y:S01]  /*18de0*/  VIADD R16, R2, 0x2000 ;  /* 0x0000200002107836 */ /* 0x000fe20000000000 */
[C-C-:B0-----:R-:W-:Y:S02]  /*18df0*/  PRMT R8, R4.reuse, 0x6420, R5.reuse ;  /* 0x0000642004087816 */ /* 0x141fe40000000005 */
[----:B------:R-:W-:Y:S02]  /*18e00*/  PRMT R9, R4, 0x7531, R5 ;  /* 0x0000753104097816 */ /* 0x000fe40000000005 */
[C-C-:B------:R-:W-:Y:S02]  /*18e10*/  PRMT R10, R6.reuse, 0x6420, R7.reuse ;  /* 0x00006420060a7816 */ /* 0x140fe40000000007 */
[----:B------:R-:W-:-:S05]  /*18e20*/  PRMT R11, R6, 0x7531, R7 ;  /* 0x00007531060b7816 */ /* 0x000fca0000000007 */
[----:B------:R0:W-:Y:S02]  /*18e30*/  STSM.16.M88.4 [R3], R8 ;  /* 0x0000000803007844 */ /* 0x0001e40000000200 */
[C---:B0-----:R-:W-:Y:S02]  /*18e40*/  LOP3.LUT R3, R13.reuse, R15, RZ, 0xfc, !PT ;  /* 0x0000000f0d037212 */ /* 0x041fe400078efcff */
[----:B------:R-:W-:-:S03]  /*18e50*/  LOP3.LUT R13, R13, R19, RZ, 0xfc, !PT ;  /* 0x000000130d0d7212 */ /* 0x000fc600078efcff */
[----:B------:R-:W-:Y:S02]  /*18e60*/  IMAD.IADD R3, R17, 0x1, R3 ;  /* 0x0000000111037824 */ /* 0x000fe400078e0203 */
[----:B------:R-:W-:-:S03]  /*18e70*/  IMAD.IADD R13, R18, 0x1, R13 ;  /* 0x00000001120d7824 */ /* 0x000fc600078e020d */
        /* <DEDUP_REMOVED lines=50> */
[C-C-:B------:R-:W-:Y:S02]  /*191a0*/  PRMT R10, R6.reuse, 0x6420, R7.reuse ;  /* 0x00006420060a7816 */ /* 0x140fe40000000007 */
[----:B------:R-:W-:Y:S02]  /*191b0*/  PRMT R11, R6, 0x7531, R7 ;  /* 0x00007531060b7816 */ /* 0x000fe40000000007 */
[----:B------:R-:W-:-:S03]  /*191c0*/  LOP3.LUT R12, R12, R5, RZ, 0xfc, !PT ;  /* 0x000000050c0c7212 */ /* 0x000fc600078efcff */
[----:B------:R0:W-:Y:S02]  /*191d0*/  STSM.16.M88.4 [R13], R8 ;  /* 0x000000080d007844 */ /* 0x0001e40000000200 */
[----:B------:R-:W-:Y:S02]  /*191e0*/  IMAD.IADD R4, R17, 0x1, R12 ;  /* 0x0000000111047824 */ /* 0x000fe400078e020c */
[----:B------:R-:W-:-:S04]  /*191f0*/  IMAD.MOV.U32 R12, RZ, RZ, R5 ;  /* 0x000000ffff0c7224 */ /* 0x000fc800078e0005 */
[----:B------:R-:W1:Y:S01]  /*19200*/  LDSM.16.MT88.4 R4, [R4+0xf200] ;  /* 0x00f200000404783b */ /* 0x000e620000004200 */
[----:B------:R-:W-:Y:S01]  /*19210*/  LOP3.LUT R14, R14, R12, RZ, 0xfc, !PT ;  /* 0x0000000c0e0e7212 */ /* 0x000fe200078efcff */
[----:B0-----:R-:W-:Y:S01]  /*19220*/  VIADD R13, R2, 0x6000 ;  /* 0x00006000020d7836 */ /* 0x001fe20000000000 */
        /* <DEDUP_REMOVED lines=98> */
.L_x_5399:
        /* <DEDUP_REMOVED lines=14> */
.L_x_5342:
[----:B------:R-:W-:Y:S05]  /*19930*/  BSYNC B7 ;  /* 0x0000000000077941 */ /* 0x000fea0003800000 */
.L_x_5340:
[----:B-12---:R-:W2:Y:S02]  /*19940*/  LDL R0, [R1+0x38] ;  /* 0x0000380001007983 */ /* 0x006ea40000100800 */
[----:B--2---:R-:W-:-:S13]  /*19950*/  ISETP.NE.AND P0, PT, R0, RZ, PT ;  /* 0x000000ff0000720c */ /* 0x004fda0003f05270 */
        /* <DEDUP_REMOVED lines=13> */
.L_x_5400:
        /* <DEDUP_REMOVED lines=32> */
[----:B------:R-:W0:Y:S01]  /*19c30*/  LDC R7, c[0x0][0xc38] ;  /* 0x00030e00ff077b82 */ /* 0x000e220000000800 */
[----:B------:R-:W-:Y:S04]  /*19c40*/  SHFL.IDX PT, R6, R9, 0x1, 0x1f ;  /* 0x00201f0009067f89 */ /* 0x000fe800000e0000 */
[----:B------:R-:W1:Y:S02]  /*19c50*/  SHFL.UP PT, R2, R4, 0x8, RZ ;  /* 0x0500000004027989 */ /* 0x000e6400000e00ff */
[----:B-1----:R-:W-:-:S05]  /*19c60*/  SEL R3, R2, RZ, P4 ;  /* 0x000000ff02037207 */ /* 0x002fca0002000000 */
[----:B------:R-:W-:Y:S02]  /*19c70*/  IMAD.IADD R5, R4, 0x1, R3 ;  /* 0x0000000104057824 */ /* 0x000fe400078e0203 */
[----:B------:R-:W-:Y:S04]  /*19c80*/  SHFL.IDX PT, R4, R9, RZ, 0x1f ;  /* 0x00001fff09047589 */ /* 0x000fe800000e0000 */
[----:B------:R-:W1:Y:S02]  /*19c90*/  SHFL.UP PT, R2, R5, 0x10, RZ ;  /* 0x0600000005027989 */ /* 0x000e6400000e00ff */
[----:B-1----:R-:W-:-:S05]  /*19ca0*/  SEL R2, R2, RZ, P5 ;  /* 0x000000ff02027207 */ /* 0x002fca0002800000 */
[----:B------:R-:W-:Y:S02]  /*19cb0*/  IMAD.IADD R2, R5, 0x1, R2 ;  /* 0x0000000105027824 */ /* 0x000fe400078e0202 */
[----:B------:R-:W-:-:S03]  /*19cc0*/  IMAD.MOV.U32 R5, RZ, RZ, RZ ;  /* 0x000000ffff057224 */ /* 0x000fc600078e00ff */
[----:B------:R-:W0:Y:S02]  /*19cd0*/  SHFL.IDX PT, R3, R2, 0x1f, 0x1f ;  /* 0x03e01f0002037f89 */ /* 0x000e2400000e0000 */
[----:B0-----:R-:W-:-:S04]  /*19ce0*/  IMAD R3, R3, R7, RZ ;  /* 0x0000000703037224 */ /* 0x001fc800078e02ff */
[----:B------:R-:W-:-:S05]  /*19cf0*/  IMAD.IADD R6, R6, 0x1, R3 ;  /* 0x0000000106067824 */ /* 0x000fca00078e0203 */
[----:B------:R-:W-:-:S13]  /*19d00*/  ISETP.GT.AND P6, PT, R6, R4, PT ;  /* 0x000000040600720c */ /* 0x000fda0003fc4270 */
[----:B------:R-:W-:Y:S05]  /*19d10*/  @P6 BRA `(.L_x_5402) ;  /* 0x0000000000986947 */ /* 0x000fea0003800000 */
.L_x_5404:
        /* <DEDUP_REMOVED lines=11> */
[----:B------:R0:W2:Y:S01]  /*19dd0*/  @!P6 LDG.E R0, desc[UR54][R2.64] ;  /* 0x000000360200e981 */ /* 0x0000a2000c1e1900 */
[----:B------:R-:W-:Y:S01]  /*19de0*/  IMAD.MOV.U32 R8, RZ, RZ, RZ ;  /* 0x000000ffff087224 */ /* 0x000fe200078e00ff */
[----:B0-----:R-:W0:Y:S02]  /*19df0*/  @!P6 LDC.64 R2, c[0x0][0xc78] ;  /* 0x00031e00ff02eb82 */ /* 0x001e240000000a00 */
[----:B0-----:R-:W-:-:S06]  /*19e00*/  @!P6 IMAD.WIDE R2, R7, 0x4, R2 ;  /* 0x000000040702e825 */ /* 0x001fcc00078e0202 */
[----:B------:R-:W0:Y:S01]  /*19e10*/  LDC R7, c[0x0][0xc38] ;  /* 0x00030e00ff077b82 */ /* 0x000e220000000800 */
[----:B------:R-:W2:Y:S02]  /*19e20*/  @!P6 LDG.E R8, desc[UR54][R2.64] ;  /* 0x000000360208e981 */ /* 0x000ea4000c1e1900 */
        /* <DEDUP_REMOVED lines=21> */
.L_x_5402:
        /* <DEDUP_REMOVED lines=13> */
.L_x_5405:
        /* <DEDUP_REMOVED lines=57> */
[----:B------:R-:W-:-:S04]  /*1a3e0*/  IMAD.MOV R2, RZ, RZ, -R6 ;  /* 0x000000ffff027224 */ /* 0x000fc800078e0a06 */
[C---:B------:R-:W-:Y:S02]  /*1a3f0*/  IMAD R2, R8.reuse, R2, R3 ;  /* 0x0000000208027224 */ /* 0x040fe400078e0203 */
[----:B------:R-:W-:-:S04]  /*1a400*/  IMAD R3, R8, 0x1000000, R6 ;  /* 0x0100000008037824 */ /* 0x000fc800078e0206 */
[----:B------:R-:W-:-:S05]  /*1a410*/  IMAD R2, R2, 0x10000, R3 ;  /* 0x0001000002027824 */ /* 0x000fca00078e0203 */
[----:B------:R0:W-:Y:S01]  /*1a420*/  STL [R1+0x18], R2 ;  /* 0x0000180201007387 */ /* 0x0001e20000100800 */
[----:B------:R-:W-:Y:S05]  /*1a430*/  BRA `(.L_x_5407) ;  /* 0x0000000400007947 */ /* 0x000fea0003800000 */
.L_x_5406:
        /* <DEDUP_REMOVED lines=55> */
[----:B------:R-:W-:Y:S02]  /*1a7b0*/  ISETP.GE.AND P2, PT, R3, RZ, PT ;  /* 0x000000ff0300720c */ /* 0x000fe40003f46270 */
[----:B------:R-:W-:-:S05]  /*1a7c0*/  IADD3 R3, R8, 0x1000000, R4 ;  /* 0x0100000008037810 */ /* 0x000fca0007ffe004 */
[----:B------:R-:W-:-:S06]  /*1a7d0*/  @P0 VIADD R2, R2, 0x1 ;  /* 0x0000000102020836 */ /* 0x000fcc0000000000 */
[----:B------:R-:W-:Y:S01]  /*1a7e0*/  @!P2 IMAD.MOV R2, RZ, RZ, -R2 ;  /* 0x000000ffff02a224 */ /* 0x000fe200078e0a02 */
[----:B------:R-:W-:Y:S01]  /*1a7f0*/  @!P1 LOP3.LUT R2, RZ, R6, RZ, 0x33, !PT ;  /* 0x00000006ff029212 */ /* 0x000fe200078e33ff */
[----:B------:R-:W-:-:S04]  /*1a800*/  IMAD.MOV R6, RZ, RZ, -R6 ;  /* 0x000000ffff067224 */ /* 0x000fc800078e0a06 */
[----:B------:R-:W-:Y:S02]  /*1a810*/  IMAD R3, R2, R6, R3 ;  /* 0x0000000602037224 */ /* 0x000fe400078e0203 */
[----:B------:R-:W-:-:S03]  /*1a820*/  IMAD.MOV.U32 R4, RZ, RZ, R2 ;  /* 0x000000ffff047224 */ /* 0x000fc600078e0002 */
[----:B------:R1:W-:Y:S04]  /*1a830*/  STL [R1+0x18], R3 ;  /* 0x0000180301007387 */ /* 0x0003e80000100800 */
.L_x_5407:
[----:B-1----:R-:W-:-:S05]  /*1a840*/  LOP3.LUT R3, RZ, R4, RZ, 0x33, !PT ;  /* 0x00000004ff037212 */ /* 0x002fca00078e33ff */
[----:B------:R-:W-:-:S05]  /*1a850*/  IMAD.IADD R0, R0, 0x1, R3 ;  /* 0x0000000100007824 */ /* 0x000fca00078e0203 */
[----:B------:R1:W-:Y:S01]  /*1a860*/  STL [R1+0x14], R0 ;  /* 0x0000140001007387 */ /* 0x0003e20000100800 */
[----:B------:R-:W-:Y:S05]  /*1a870*/  BRA `(.L_x_5408) ;  /* 0x0000000000107947 */ /* 0x000fea0003800000 */
.L_x_5403:
[----:B------:R0:W-:Y:S01]  /*1a880*/  STL [R1+0x10], R4 ;  /* 0x0000100401007387 */ /* 0x0001e20000100800 */
[----:B------:R-:W-:-:S03]  /*1a890*/  ULDC UR42, c[0x0][0xc3c] ;  /* 0x00030f00002a7ab9 */ /* 0x000fc60000000800 */
[----:B------:R0:W-:Y:S04]  /*1a8a0*/  STL [R1+0x14], RZ ;  /* 0x000014ff01007387 */ /* 0x0001e80000100800 */
[----:B------:R0:W-:Y:S02]  /*1a8b0*/  STL [R1+0x18], RZ ;  /* 0x000018ff01007387 */ /* 0x0001e40000100800 */
.L_x_5408:
[----:B------:R-:W2:Y:S04]  /*1a8c0*/  LDL R3, [R1+0x14] ;  /* 0x0000140001037983 */ /* 0x000ea80000100800 */
[----:B0-----:R-:W3:Y:S04]  /*1a8d0*/  LDL R2, [R1+0x18] ;  /* 0x0000180001027983 */ /* 0x001ee80000100800 */
[----:B------:R-:W4:Y:S01]  /*1a8e0*/  LDL R4, [R1+0x10] ;  /* 0x0000100001047983 */ /* 0x000f220000100800 */
[----:B-1----:R-:W0:Y:S02]  /*1a8f0*/  S2R R0, SR_TID.X ;  /* 0x0000000000007919 */ /* 0x002e240000002100 */
        /* <DEDUP_REMOVED lines=12> */
.L_x_5401:
[----:B------:R-:W-:Y:S02]  /*1a9c0*/  ULDC UR4, c[0x0][0xc3c] ;  /* 0x00030f0000047ab9 */ /* 0x000fe40000000800 */
[----:B------:R-:W-:-:S06]  /*1a9d0*/  UISETP.GE.AND UP0, UPT, UR42, UR4, UPT ;  /* 0x000000042a00728c */ /* 0x000fcc000bf06270 */
[----:B------:R-:W-:-:S13]  /*1a9e0*/  PLOP3.LUT P0, PT, PT, PT, UP0, 0x80, 0x0 ;  /* 0x000000000000781c */ /* 0x000fda0003f0f008 */
[----:B------:R-:W-:Y:S05]  /*1a9f0*/  @!P0 BRA `(.L_x_5409) ;  /* 0xffffffa400548947 */ /* 0x000fea000383ffff */
.L_x_5335:
        /* <DEDUP_REMOVED lines=12> */
.L_x_5450:
[----:B------:R-:W-:Y:S05]  /*1aac0*/  BSYNC B0 ;  /* 0x0000000000007941 */ /* 0x000fea0003800000 */
.L_x_5410:
[----:B------:R-:W-:-:S03]  /*1aad0*/  UMOV UR4, 0xffffffff ;  /* 0xffffffff00047882 */ /* 0x000fc60000000000 */
[----:B------:R-:W-:Y:S05]  /*1aae0*/  BRA.DIV UR4, `(.L_x_5412) ;  /* 0x0000000e04e07947 */ /* 0x000fea000b800000 */
[----:B------:R-:W1:Y:S02]  /*1aaf0*/  S2R R2, SR_TID.X ;  /* 0x0000000000027919 */ /* 0x000e640000002100 */
[----:B-1----:R-:W-:-:S04]  /*1ab00*/  SHF.R.U32.HI R2, RZ, 0x5, R2 ;  /* 0x00000005ff027819 */ /* 0x002fc80000011602 */
[----:B------:R-:W-:-:S05]  /*1ab10*/  LOP3.LUT R2, R2, 0x3, RZ, 0xc0, !PT ;  /* 0x0000000302027812 */ /* 0x000fca00078ec0ff */
[----:B------:R1:W2:Y:S02]  /*1ab20*/  SHFL.IDX PT, R14, R2, RZ, 0x1f ;  /* 0x00001fff020e7589 */ /* 0x0002a400000e0000 */
.L_x_5453:
[----:B--2---:R-:W-:Y:S01]  /*1ab30*/  ISETP.NE.AND P0, PT, R14, RZ, PT ;  /* 0x000000ff0e00720c */ /* 0x004fe20003f05270 */
[----:B------:R-:W-:-:S12]  /*1ab40*/  BSSY B0, `(.L_x_5413) ;  /* 0x000002e000007945 */ /* 0x000fd80003800000 */
[----:B------:R-:W-:Y:S05]  /*1ab50*/  @P0 BRA `(.L_x_5414) ;  /* 0x0000000000b00947 */ /* 0x000fea0003800000 */
[----:B------:R-:W-:-:S03]  /*1ab60*/  UMOV UR4, 0xffffffff ;  /* 0xffffffff00047882 */ /* 0x000fc60000000000 */
[----:B------:R-:W-:Y:S05]  /*1ab70*/  BRA.DIV UR4, `(.L_x_5415) ;  /* 0x0000000e04f07947 */ /* 0x000fea000b800000 */
[----:B------:R-:W-:-:S13]  /*1ab80*/  ELECT P6, URZ, PT ;  /* 0x00000000003f782f */ /* 0x000fda00038c0000 */
.L_x_5456:
[----:B------:R-:W-:Y:S05]  /*1ab90*/  @!P6 BRA `(.L_x_5414) ;  /* 0x0000000000a0e947 */ /* 0x000fea0003800000 */
[----:B------:R-:W-:-:S06]  /*1aba0*/  ULOP3.LUT UR4, UR38, 0x2, URZ, 0xfc, !UPT ;  /* 0x0000000226047892 */ /* 0x000fcc000f8efc3f */
[----:B-1----:R-:W-:-:S05]  /*1abb0*/  IMAD.U32 R2, RZ, RZ, UR4 ;  /* 0x00000004ff027e24 */ /* 0x002fca000f8e00ff */
[----:B------:R-:W-:-:S13]  /*1abc0*/  ISETP.NE.AND P0, PT, R2, 0x3, PT ;  /* 0x000000030200780c */ /* 0x000fda0003f05270 */
[----:B------:R-:W-:Y:S05]  /*1abd0*/  @!P0 BRA `(.L_x_5416) ;  /* 0x0000000000048947 */ /* 0x000fea0003800000 */
[----:B------:R-:W-:Y:S01]  /*1abe0*/  BPT.TRAP 0x1 ;  /* 0x000000040000795c */ /* 0x000fe20000300000 */
.L_x_5416:
        /* <DEDUP_REMOVED lines=14> */
.L_x_5457:
[----:B------:R-:W1:Y:S02]  /*1acd0*/  SYNCS.PHASECHK.TRANS64.TRYWAIT P1, [R7+URZ], R2 ;  /* 0x00000002070075a7 */ /* 0x000e64000802017f */
[----:B-1----:R-:W-:Y:S05]  /*1ace0*/  @!P1 BRA `(.L_x_5418) ;  /* 0x0000000c00c89947 */ /* 0x002fea0003800000 */
.L_x_5458:
[----:B------:R-:W-:Y:S05]  /*1acf0*/  @!P0 BRA `(.L_x_5419) ;  /* 0x0000000000048947 */ /* 0x000fea0003800000 */
[----:B------:R-:W-:Y:S01]  /*1ad00*/  BPT.TRAP 0x1 ;  /* 0x000000040000795c */ /* 0x000fe20000300000 */
.L_x_5419:
[----:B------:R-:W2:Y:S02]  /*1ad10*/  LDL.LU R4, [R1+0x4] ;  /* 0x0000040001047983 */ /* 0x000ea40000300800 */
[----:B--2---:R-:W-:-:S04]  /*1ad20*/  IMAD R4, R4, 0x8, R0 ;  /* 0x0000000804047824 */ /* 0x004fc800078e0200 */
[----:B------:R-:W2:Y:S02]  /*1ad30*/  SYNCS.PHASECHK.TRANS64.TRYWAIT P1, [R4+URZ+0x33460], R5 ;  /* 0x03346005040075a7 */ /* 0x000ea4000802017f */
[----:B--2---:R-:W-:Y:S05]  /*1ad40*/  @!P1 BRA `(.L_x_5420) ;  /* 0x0000000c00c49947 */ /* 0x004fea0003800000 */
.L_x_5459:
[----:B------:R-:W-:Y:S05]  /*1ad50*/  @!P0 BRA `(.L_x_5421) ;  /* 0x0000000000048947 */ /* 0x000fea0003800000 */
[----:B------:R-:W-:Y:S01]  /*1ad60*/  BPT.TRAP 0x1 ;  /* 0x000000040000795c */ /* 0x000fe20000300000 */
.L_x_5421:
[----:B------:R-:W-:-:S04]  /*1ad70*/  IMAD R3, R3, 0x8, R0 ;  /* 0x0000000803037824 */ /* 0x000fc800078e0200 */
[----:B------:R-:W3:Y:S02]  /*1ad80*/  SYNCS.PHASECHK.TRANS64.TRYWAIT P1, [R3+URZ+0x33460], R2 ;  /* 0x03346002030075a7 */ /* 0x000ee4000802017f */
[----:B---3--:R-:W-:Y:S05]  /*1ad90*/  @!P1 BRA `(.L_x_5422) ;  /* 0x0000000c00c49947 */ /* 0x008fea0003800000 */
.L_x_5460:
[----:B------:R-:W-:Y:S05]  /*1ada0*/  @!P0 BRA `(.L_x_5423) ;  /* 0x0000000000048947 */ /* 0x000fea0003800000 */
[----:B------:R-:W-:Y:S01]  /*1adb0*/  BPT.TRAP 0x1 ;  /* 0x000000040000795c */ /* 0x000fe20000300000 */
.L_x_5423:
[----:B------:R-:W4:Y:S02]  /*1adc0*/  SYNCS.PHASECHK.TRANS64.TRYWAIT P0, [R4+URZ+0x33480], R5 ;  /* 0x03348005040075a7 */ /* 0x000f24000800017f */
[----:B----4-:R-:W-:Y:S05]  /*1add0*/  @!P0 BRA `(.L_x_5424) ;  /* 0x0000000c00c88947 */ /* 0x010fea0003800000 */
.L_x_5425:
[----:B------:R0:W0:Y:S02]  /*1ade0*/  SYNCS.PHASECHK.TRANS64.TRYWAIT P0, [R3+URZ+0x33480], R2 ;  /* 0x03348002030075a7 */ /* 0x000024000800017f */
[----:B0-----:R-:W-:Y:S05]  /*1adf0*/  @!P0 NANOSLEEP.SYNCS 0x989680 ;  /* 0x009896800000895d */ /* 0x001fea0003900000 */
[----:B------:R-:W0:Y:S02]  /*1ae00*/  @!P0 SYNCS.PHASECHK.TRANS64 P0, [R3+URZ+0x33480], R2 ;  /* 0x03348002030085a7 */ /* 0x000e24000800007f */
[----:B0-----:R-:W-:Y:S05]  /*1ae10*/  @!P0 BRA `(.L_x_5425) ;  /* 0xfffffffc00f08947 */ /* 0x001fea000383ffff */
.L_x_5414:
[----:B------:R-:W-:Y:S05]  /*1ae20*/  BSYNC B0 ;  /* 0x0000000000007941 */ /* 0x000fea0003800000 */
.L_x_5413:
[----:B------:R-:W-:Y:S05]  /*1ae30*/  EXIT ;  /* 0x000000000000794d */ /* 0x000fea0003800000 */
.L_x_5271:
[----:B0-----:R-:W-:-:S04]  /*1ae40*/  IMAD.U32 R3, RZ, RZ, UR41 ;  /* 0x00000029ff037e24 */ /* 0x001fc8000f8e00ff */
[----:B------:R0:W1:Y:S03]  /*1ae50*/  SYNCS.PHASECHK.TRANS64.TRYWAIT P0, [R3+URZ+0x33400], R2 ;  /* 0x03340002030075a7 */ /* 0x000066000800017f */
[----:B-1----:R-:W-:Y:S05]  /*1ae60*/  @!P0 NANOSLEEP.SYNCS 0x989680 ;  /* 0x009896800000895d */ /* 0x002fea0003900000 */
[----:B------:R-:W1:Y:S02]  /*1ae70*/  @!P0 SYNCS.PHASECHK.TRANS64 P0, [R3+URZ+0x33400], R2 ;  /* 0x03340002030085a7 */ /* 0x000e64000800007f */
[----:B-1----:R-:W-:Y:S05]  /*1ae80*/  @!P0 BRA `(.L_x_5271) ;  /* 0xfffffffc00ec8947 */ /* 0x002fea000383ffff */
[----:B------:R-:W-:Y:S05]  /*1ae90*/  BRA `(.L_x_5426) ;  /* 0xfffffe7000f87947 */ /* 0x000fea000383ffff */
.L_x_5275:
[----:B-1----:R1:W2:Y:S02]  /*1aea0*/  SYNCS.PHASECHK.TRANS64.TRYWAIT P2, [R2+URZ+0x33430], R3 ;  /* 0x03343003020075a7 */ /* 0x0022a4000804017f */
[----:B--2---:R-:W-:Y:S05]  /*1aeb0*/  @!P2 NANOSLEEP.SYNCS 0x989680 ;  /* 0x009896800000a95d */ /* 0x004fea0003900000 */
[----:B------:R-:W2:Y:S02]  /*1aec0*/  @!P2 SYNCS.PHASECHK.TRANS64 P2, [R2+URZ+0x33430], R3 ;  /* 0x033430030200a5a7 */ /* 0x000ea4000804007f */
[----:B--2---:R-:W-:Y:S05]  /*1aed0*/  @!P2 BRA `(.L_x_5275) ;  /* 0xfffffffc00f0a947 */ /* 0x004fea000383ffff */
[----:B------:R-:W-:Y:S05]  /*1aee0*/  BRA `(.L_x_5274) ;  /* 0xfffffe74001c7947 */ /* 0x000fea000383ffff */
.L_x_5280:
[----:B-1----:R-:W-:-:S04]  /*1aef0*/  IMAD.U32 R7, RZ, RZ, UR6 ;  /* 0x00000006ff077e24 */ /* 0x002fc8000f8e00ff */
[----:B------:R1:W2:Y:S03]  /*1af00*/  SYNCS.PHASECHK.TRANS64.TRYWAIT P3, [R7+URZ+0x33430], R6 ;  /* 0x03343006070075a7 */ /* 0x0002a6000806017f */
[----:B--2---:R-:W-:Y:S05]  /*1af10*/  @!P3 NANOSLEEP.SYNCS 0x989680 ;  /* 0x009896800000b95d */ /* 0x004fea0003900000 */
[----:B------:R-:W2:Y:S02]  /*1af20*/  @!P3 SYNCS.PHASECHK.TRANS64 P3, [R7+URZ+0x33430], R6 ;  /* 0x033430060700b5a7 */ /* 0x000ea4000806007f */
[----:B--2---:R-:W-:Y:S05]  /*1af30*/  @!P3 BRA `(.L_x_5280) ;  /* 0xfffffffc00ecb947 */ /* 0x004fea000383ffff */
[----:B------:R-:W-:Y:S05]  /*1af40*/  BRA `(.L_x_5277) ;  /* 0xfffffeb400587947 */ /* 0x000fea000383ffff */
.L_x_5284:
[----:B-1----:R-:W-:-:S04]  /*1af50*/  IMAD.U32 R7, RZ, RZ, UR6 ;  /* 0x00000006ff077e24 */ /* 0x002fc8000f8e00ff */
[----:B------:R1:W2:Y:S03]  /*1af60*/  SYNCS.PHASECHK.TRANS64.TRYWAIT P3, [R7+URZ+0x33450], R6 ;  /* 0x03345006070075a7 */ /* 0x0002a6000806017f */
[----:B--2---:R-:W-:Y:S05]  /*1af70*/  @!P3 NANOSLEEP.SYNCS 0x989680 ;  /* 0x009896800000b95d */ /* 0x004fea0003900000 */
[----:B------:R-:W2:Y:S02]  /*1af80*/  @!P3 SYNCS.PHASECHK.TRANS64 P3, [R7+URZ+0x33450], R6 ;  /* 0x033450060700b5a7 */ /* 0x000ea4000806007f */
[----:B--2---:R-:W-:Y:S05]  /*1af90*/  @!P3 BRA `(.L_x_5284) ;  /* 0xfffffffc00ecb947 */ /* 0x004fea000383ffff */
[----:B------:R-:W-:Y:S05]  /*1afa0*/  BRA `(.L_x_5281) ;  /* 0xfffffec000647947 */ /* 0x000fea000383ffff */
.L_x_5291:
[----:B-1----:R-:W-:-:S04]  /*1afb0*/  IMAD.U32 R7, RZ, RZ, UR6 ;  /* 0x00000006ff077e24 */ /* 0x002fc8000f8e00ff */
[----:B------:R1:W2:Y:S03]  /*1afc0*/  SYNCS.PHASECHK.TRANS64.TRYWAIT P2, [R7+URZ+0x33430], R6 ;  /* 0x03343006070075a7 */ /* 0x0002a6000804017f */
[----:B--2---:R-:W-:Y:S05]  /*1afd0*/  @!P2 NANOSLEEP.SYNCS 0x989680 ;  /* 0x009896800000a95d */ /* 0x004fea0003900000 */
[----:B------:R-:W2:Y:S02]  /*1afe0*/  @!P2 SYNCS.PHASECHK.TRANS64 P2, [R7+URZ+0x33430], R6 ;  /* 0x033430060700a5a7 */ /* 0x000ea4000804007f */
[----:B--2---:R-:W-:Y:S05]  /*1aff0*/  @!P2 BRA `(.L_x_5291) ;  /* 0xfffffffc00eca947 */ /* 0x004fea000383ffff */
[----:B------:R-:W-:Y:S05]  /*1b000*/  BRA `(.L_x_5288) ;  /* 0xfffffef800487947 */ /* 0x000fea000383ffff */
.L_x_5295:
[----:B-1----:R-:W-:-:S04]  /*1b010*/  IMAD.U32 R7, RZ, RZ, UR6 ;  /* 0x00000006ff077e24 */ /* 0x002fc8000f8e00ff */
[----:B------:R1:W2:Y:S03]  /*1b020*/  SYNCS.PHASECHK.TRANS64.TRYWAIT P2, [R7+URZ+0x33450], R6 ;  /* 0x03345006070075a7 */ /* 0x0002a6000804017f */
[----:B--2---:R-:W-:Y:S05]  /*1b030*/  @!P2 NANOSLEEP.SYNCS 0x989680 ;  /* 0x009896800000a95d */ /* 0x004fea0003900000 */
[----:B------:R-:W2:Y:S02]  /*1b040*/  @!P2 SYNCS.PHASECHK.TRANS64 P2, [R7+URZ+0x33450], R6 ;  /* 0x033450060700a5a7 */ /* 0x000ea4000804007f */
[----:B--2---:R-:W-:Y:S05]  /*1b050*/  @!P2 BRA `(.L_x_5295) ;  /* 0xfffffffc00eca947 */ /* 0x004fea000383ffff */
[----:B------:R-:W-:Y:S05]  /*1b060*/  BRA `(.L_x_5292) ;  /* 0xffffff0400487947 */ /* 0x000fea000383ffff */
.L_x_5301:
[----:B-1----:R-:W-:-:S04]  /*1b070*/  IMAD.U32 R5, RZ, RZ, UR5 ;  /* 0x00000005ff057e24 */ /* 0x002fc8000f8e00ff */
[----:B------:R1:W2:Y:S03]  /*1b080*/  SYNCS.PHASECHK.TRANS64.TRYWAIT P0, [R5+URZ+0x33450], R0 ;  /* 0x03345000050075a7 */ /* 0x0002a6000800017f */
[----:B--2---:R-:W-:Y:S05]  /*1b090*/  @!P0 NANOSLEEP.SYNCS 0x989680 ;  /* 0x009896800000895d */ /* 0x004fea0003900000 */
[----:B------:R-:W2:Y:S02]  /*1b0a0*/  @!P0 SYNCS.PHASECHK.TRANS64 P0, [R5+URZ+0x33450], R0 ;  /* 0x03345000050085a7 */ /* 0x000ea4000800007f */
[----:B--2---:R-:W-:Y:S05]  /*1b0b0*/  @!P0 BRA `(.L_x_5301) ;  /* 0xfffffffc00ec8947 */ /* 0x004fea000383ffff */
[----:B------:R-:W-:Y:S05]  /*1b0c0*/  BRA `(.L_x_5300) ;  /* 0xffffff3000207947 */ /* 0x000fea000383ffff */
.L_x_5351:
[----:B------:R-:W-:Y:S02]  /*1b0d0*/  IMAD.MOV.U32 R13, RZ, RZ, R0 ;  /* 0x000000ffff0d7224 */ /* 0x000fe400078e0000 */
[----:B-1----:R-:W-:Y:S02]  /*1b0e0*/  IMAD.MOV.U32 R12, RZ, RZ, RZ ;  /* 0x000000ffff0c7224 */ /* 0x002fe400078e00ff */
[----:B------:R-:W-:Y:S02]  /*1b0f0*/  IMAD.MOV.U32 R11, RZ, RZ, 0x1f ;  /* 0x0000001fff0b7424 */ /* 0x000fe400078e00ff */
[----:B------:R-:W-:-:S07]  /*1b100*/  IMAD.MOV.U32 R15, RZ, RZ, -0x1 ;  /* 0xffffffffff0f7424 */ /* 0x000fce00078e00ff */
[----:B0--3--:R-:W-:Y:S05]  /*1b110*/  WARPSYNC.COLLECTIVE R15, `(.L_x_5427) ;  /* 0x000000000f087348 */ /* 0x009fea0003c00000 */
[----:B------:R1:W2:Y:S02]  /*1b120*/  SHFL.IDX P6, R14, R13, R12, R11 ;  /* 0x0000000c0d0e7389 */ /* 0x0002a400000c000b */
[----:B0123--:R-:W-:Y:S01]  /*1b130*/  ENDCOLLECTIVE ;  /* 0x000000000000791b */ /* 0x00ffe20003800000 */
.L_x_5427:
[----:B------:R-:W-:Y:S05]  /*1b140*/  BRA `(.L_x_5428) ;  /* 0xffffffac00c87947 */ /* 0x000fea000383ffff */
.L_x_5353:
[----:B------:R-:W-:Y:S01]  /*1b150*/  BSSY B0, `(.L_x_5429) ;  /* 0x0000006000007945 */ /* 0x000fe20003800000 */
[----:B------:R-:W-:-:S07]  /*1b160*/  IMAD.MOV.U32 R15, RZ, RZ, -0x1 ;  /* 0xffffffffff0f7424 */ /* 0x000fce00078e00ff */
[----:B01-3--:R-:W-:Y:S05]  /*1b170*/  WARPSYNC.COLLECTIVE R15, `(.L_x_5430) ;  /* 0x000000000f0c7348 */ /* 0x00bfea0003c00000 */
[----:B------:R-:W-:Y:S02]  /*1b180*/  ELECT P6, UR62, PT ;  /* 0x00000000003e782f */ /* 0x000fe400038c0000 */
[----:B------:R-:W-:Y:S01]  /*1b190*/  MOV R14, UR62 ;  /* 0x0000003e000e7c02 */ /* 0x000fe20008000f00 */
[----:B01-3--:R-:W-:Y:S10]  /*1b1a0*/  ENDCOLLECTIVE ;  /* 0x000000000000791b */ /* 0x00bff40003800000 */
.L_x_5430:
[----:B------:R-:W-:Y:S05]  /*1b1b0*/  BSYNC B0 ;  /* 0x0000000000007941 */ /* 0x000fea0003800000 */
.L_x_5429:
[----:B------:R-:W-:Y:S05]  /*1b1c0*/  BRA `(.L_x_5431) ;  /* 0xffffffac00d07947 */ /* 0x000fea000383ffff */
.L_x_5355:
[----:B0-----:R0:W2:Y:S02]  /*1b1d0*/  SYNCS.PHASECHK.TRANS64.TRYWAIT P0, [R4+URZ+0x33480], R3 ;  /* 0x03348003040075a7 */ /* 0x0010a4000800017f */
[----:B--2---:R-:W-:Y:S05]  /*1b1e0*/  @!P0 NANOSLEEP.SYNCS 0x989680 ;  /* 0x009896800000895d */ /* 0x004fea0003900000 */
[----:B------:R-:W2:Y:S02]  /*1b1f0*/  @!P0 SYNCS.PHASECHK.TRANS64 P0, [R4+URZ+0x33480], R3 ;  /* 0x03348003040085a7 */ /* 0x000ea4000800007f */
[----:B--2---:R-:W-:Y:S05]  /*1b200*/  @!P0 BRA `(.L_x_5355) ;  /* 0xfffffffc00f08947 */ /* 0x004fea000383ffff */
[----:B------:R-:W-:Y:S05]  /*1b210*/  BRA `(.L_x_5432) ;  /* 0xffffffb000347947 */ /* 0x000fea000383ffff */
.L_x_5357:
[----:B--2---:R2:W3:Y:S02]  /*1b220*/  SYNCS.PHASECHK.TRANS64.TRYWAIT P0, [R4+URZ+0x33440], R3 ;  /* 0x03344003040075a7 */ /* 0x0044e4000800017f */
[----:B---3--:R-:W-:Y:S05]  /*1b230*/  @!P0 NANOSLEEP.SYNCS 0x989680 ;  /* 0x009896800000895d */ /* 0x008fea0003900000 */
[----:B------:R-:W3:Y:S02]  /*1b240*/  @!P0 SYNCS.PHASECHK.TRANS64 P0, [R4+URZ+0x33440], R3 ;  /* 0x03344003040085a7 */ /* 0x000ee4000800007f */
[----:B---3--:R-:W-:Y:S05]  /*1b250*/  @!P0 BRA `(.L_x_5357) ;  /* 0xfffffffc00f08947 */ /* 0x008fea000383ffff */
[----:B------:R-:W-:Y:S05]  /*1b260*/  BRA `(.L_x_5433) ;  /* 0xffffffb000c07947 */ /* 0x000fea000383ffff */
.L_x_5361:
[----:B------:R0:W5:Y:S01]  /*1b270*/  LDL.LU R6, [R1+0x8] ;  /* 0x0000080001067983 */ /* 0x0001620000300800 */
[----:B------:R-:W-:Y:S01]  /*1b280*/  IMAD.MOV.U32 R13, RZ, RZ, R0 ;  /* 0x000000ffff0d7224 */ /* 0x000fe200078e0000 */
[----:B------:R-:W-:Y:S01]  /*1b290*/  LOP3.LUT R7, R7, 0x7f, RZ, 0xc0, !PT ;  /* 0x0000007f07077812 */ /* 0x000fe200078ec0ff */
[----:B------:R-:W-:Y:S02]  /*1b2a0*/  IMAD.MOV.U32 R12, RZ, RZ, RZ ;  /* 0x000000ffff0c7224 */ /* 0x000fe400078e00ff */
[----:B------:R-:W-:Y:S01]  /*1b2b0*/  IMAD.MOV.U32 R11, RZ, RZ, 0x1c1f ;  /* 0x00001c1fff0b7424 */ /* 0x000fe200078e00ff */
[----:B------:R-:W-:Y:S01]  /*1b2c0*/  SHF.R.U32.HI R3, RZ, 0x2, R7 ;  /* 0x00000002ff037819 */ /* 0x000fe20000011607 */
[----:B------:R-:W-:-:S04]  /*1b2d0*/  IMAD.MOV.U32 R15, RZ, RZ, -0x1 ;  /* 0xffffffffff0f7424 */ /* 0x000fc800078e00ff */
[----:B0-----:R-:W-:-:S07]  /*1b2e0*/  IMAD R3, R10, 0x80, R3 ;  /* 0x000000800a037824 */ /* 0x001fce00078e0203 */
[----:B-----5:R-:W-:Y:S05]  /*1b2f0*/  WARPSYNC.COLLECTIVE R15, `(.L_x_5434) ;  /* 0x000000000f087348 */ /* 0x020fea0003c00000 */
[----:B------:R0:W1:Y:S02]  /*1b300*/  SHFL.IDX P6, R14, R13, R12, R11 ;  /* 0x0000000c0d0e7389 */ /* 0x00006400000c000b */
[----:B01---5:R-:W-:Y:S01]  /*1b310*/  ENDCOLLECTIVE ;  /* 0x000000000000791b */ /* 0x023fe20003800000 */
.L_x_5434:
[----:B------:R-:W-:Y:S02]  /*1b320*/  IMAD.MOV.U32 R13, RZ, RZ, R4 ;  /* 0x000000ffff0d7224 */ /* 0x000fe400078e0004 */
[----:B------:R-:W-:Y:S02]  /*1b330*/  IMAD R2, R6, R5, RZ ;  /* 0x0000000506027224 */ /* 0x000fe400078e02ff */
[----:B------:R-:W-:-:S07]  /*1b340*/  IMAD.MOV.U32 R6, RZ, RZ, R14 ;  /* 0x000000ffff067224 */ /* 0x000fce00078e000e */
[----:B------:R-:W-:Y:S05]  /*1b350*/  WARPSYNC.COLLECTIVE R15, `(.L_x_5435) ;  /* 0x000000000f087348 */ /* 0x000fea0003c00000 */
[----:B------:R0:W1:Y:S02]  /*1b360*/  SHFL.IDX P6, R14, R13, R12, R11 ;  /* 0x0000000c0d0e7389 */ /* 0x00006400000c000b */
[----:B01----:R-:W-:Y:S01]  /*1b370*/  ENDCOLLECTIVE ;  /* 0x000000000000791b */ /* 0x003fe20003800000 */
.L_x_5435:
[----:B------:R-:W-:Y:S01]  /*1b380*/  ISETP.GE.AND P4, PT, R3, R2, PT ;  /* 0x000000020300720c */ /* 0x000fe20003f86270 */
[----:B------:R-:W-:Y:S02]  /*1b390*/  IMAD.MOV.U32 R13, RZ, RZ, R0 ;  /* 0x000000ffff0d7224 */ /* 0x000fe400078e0000 */
[----:B------:R-:W-:Y:S02]  /*1b3a0*/  IMAD.MOV.U32 R12, RZ, RZ, 0x1 ;  /* 0x00000001ff0c7424 */ /* 0x000fe400078e00ff */
[----:B------:R-:W-:-:S08]  /*1b3b0*/  IMAD.MOV.U32 R5, RZ, RZ, R14 ;  /* 0x000000ffff057224 */ /* 0x000fd000078e000e */
[----:B------:R-:W-:Y:S05]  /*1b3c0*/  WARPSYNC.COLLECTIVE R15, `(.L_x_5436) ;  /* 0x000000000f087348 */ /* 0x000fea0003c00000 */
[----:B------:R0:W1:Y:S02]  /*1b3d0*/  SHFL.IDX P6, R14, R13, R12, R11 ;  /* 0x0000000c0d0e7389 */ /* 0x00006400000c000b */
[----:B01----:R-:W-:Y:S01]  /*1b3e0*/  ENDCOLLECTIVE ;  /* 0x000000000000791b */ /* 0x003fe20003800000 */
.L_x_5436:
[----:B------:R-:W-:-:S05]  /*1b3f0*/  @!P4 IADD3 R5, P3, R9, R5, RZ ;  /* 0x000000050905c210 */ /* 0x000fca0007f7e0ff */
[----:B------:R-:W-:-:S04]  /*1b400*/  @!P4 IMAD.X R6, RZ, RZ, R6, P3 ;  /* 0x000000ffff06c224 */ /* 0x000fc800018e0606 */
[----:B------:R-:W-:Y:S02]  /*1b410*/  @!P4 IMAD.MOV.U32 R7, RZ, RZ, R6 ;  /* 0x000000ffff07c224 */ /* 0x000fe400078e0006 */
[----:B------:R-:W-:Y:S02]  /*1b420*/  @!P4 IMAD.MOV.U32 R6, RZ, RZ, R5 ;  /* 0x000000ffff06c224 */ /* 0x000fe400078e0005 */
[----:B------:R-:W-:Y:S02]  /*1b430*/  VIADD R5, R3, 0x20 ;  /* 0x0000002003057836 */ /* 0x000fe40000000000 */
[----:B------:R-:W-:Y:S01]  /*1b440*/  IMAD.MOV.U32 R13, RZ, RZ, R4 ;  /* 0x000000ffff0d7224 */ /* 0x000fe200078e0004 */
[----:B------:R-:W-:Y:S01]  /*1b450*/  @!PT LDS RZ, [RZ] ;  /* 0x00000000fffff984 */ /* 0x000fe20000000800 */
[----:B------:R-:W-:Y:S01]  /*1b460*/  @!PT LDS RZ, [RZ] ;  /* 0x00000000fffff984 */ /* 0x000fe20000000800 */
[----:B------:R-:W-:Y:S01]  /*1b470*/  @!PT LDS RZ, [RZ] ;  /* 0x00000000fffff984 */ /* 0x000fe20000000800 */
[----:B------:R0:W-:Y:S02]  /*1b480*/  @!P4 LDGSTS.E.BYPASS.LTC128B.128 [R8+0x1e200], desc[UR54][R6.64], !P0 ;  /* 0x1e2000000608cfae */ /* 0x0001e4000c101d76 */
[----:B------:R-:W-:Y:S02]  /*1b490*/  ISETP.GE.AND P3, PT, R5, R2, PT ;  /* 0x000000020500720c */ /* 0x000fe40003f66270 */
[----:B------:R0:W-:Y:S01]  /*1b4a0*/  @!P4 LDGSTS.E.BYPASS.LTC128B.128 [R8+0x20200], desc[UR54][R6.64+0x40], !P1 ;  /* 0x202000400608cfae */ /* 0x0001e2000c901d76 */
[----:B------:R-:W-:-:S10]  /*1b4b0*/  IMAD.MOV.U32 R5, RZ, RZ, R14 ;  /* 0x000000ffff057224 */ /* 0x000fd400078e000e */
[----:B0-----:R-:W-:Y:S05]  /*1b4c0*/  WARPSYNC.COLLECTIVE R15, `(.L_x_5437) ;  /* 0x000000000f087348 */ /* 0x001fea0003c00000 */
[----:B------:R1:W2:Y:S02]  /*1b4d0*/  SHFL.IDX P6, R14, R13, R12, R11 ;  /* 0x0000000c0d0e7389 */ /* 0x0002a400000c000b */
[----:B012---:R-:W-:Y:S01]  /*1b4e0*/  ENDCOLLECTIVE ;  /* 0x000000000000791b */ /* 0x007fe20003800000 */
.L_x_5437:
[----:B------:R-:W-:Y:S01]  /*1b4f0*/  @!PT LDS RZ, [RZ] ;  /* 0x00000000fffff984 */ /* 0x000fe20000000800 */
[----:B------:R-:W-:Y:S01]  /*1b500*/  @!PT LDS RZ, [RZ] ;  /* 0x00000000fffff984 */ /* 0x000fe20000000800 */
[----:B------:R-:W-:Y:S01]  /*1b510*/  @!PT LDS RZ, [RZ] ;  /* 0x00000000fffff984 */ /* 0x000fe20000000800 */
[----:B------:R0:W-:Y:S01]  /*1b520*/  @!P4 LDGSTS.E.BYPASS.LTC128B.128 [R8+0x22200], desc[UR54][R6.64+0x80], !P2 ;  /* 0x222000800608cfae */ /* 0x0001e2000d101d76 */
[----:B------:R-:W-:Y:S02]  /*1b530*/  IMAD.MOV.U32 R13, RZ, RZ, R0 ;  /* 0x000000ffff0d7224 */ /* 0x000fe400078e0000 */
[----:B------:R-:W-:Y:S02]  /*1b540*/  IMAD.MOV.U32 R12, RZ, RZ, 0x2 ;  /* 0x00000002ff0c7424 */ /* 0x000fe400078e00ff */
[----:B0-----:R-:W-:-:S07]  /*1b550*/  IMAD.MOV.U32 R6, RZ, RZ, R14 ;  /* 0x000000ffff067224 */ /* 0x001fce00078e000e */
[----:B------:R-:W-:Y:S05]  /*1b560*/  WARPSYNC.COLLECTIVE R15, `(.L_x_5438) ;  /* 0x000000000f087348 */ /* 0x000fea0003c00000 */
[----:B------:R0:W1:Y:S02]  /*1b570*/  SHFL.IDX P6, R14, R13, R12, R11 ;  /* 0x0000000c0d0e7389 */ /* 0x00006400000c000b */
[----:B01----:R-:W-:Y:S01]  /*1b580*/  ENDCOLLECTIVE ;  /* 0x000000000000791b */ /* 0x003fe20003800000 */
.L_x_5438:
        /* <DEDUP_REMOVED lines=16> */
.L_x_5439:
[----:B------:R-:W-:Y:S02]  /*1b690*/  IMAD.MOV.U32 R13, RZ, RZ, R0 ;  /* 0x000000ffff0d7224 */ /* 0x000fe400078e0000 */
[----:B------:R-:W-:Y:S02]  /*1b6a0*/  IMAD.MOV.U32 R12, RZ, RZ, 0x3 ;  /* 0x00000003ff0c7424 */ /* 0x000fe400078e00ff */
[----:B------:R-:W-:-:S07]  /*1b6b0*/  IMAD.MOV.U32 R6, RZ, RZ, R14 ;  /* 0x000000ffff067224 */ /* 0x000fce00078e000e */
[----:B------:R-:W-:Y:S05]  /*1b6c0*/  WARPSYNC.COLLECTIVE R15, `(.L_x_5440) ;  /* 0x000000000f087348 */ /* 0x000fea0003c00000 */
[----:B------:R0:W1:Y:S02]  /*1b6d0*/  SHFL.IDX P6, R14, R13, R12, R11 ;  /* 0x0000000c0d0e7389 */ /* 0x00006400000c000b */
[----:B01----:R-:W-:Y:S01]  /*1b6e0*/  ENDCOLLECTIVE ;  /* 0x000000000000791b */ /* 0x003fe20003800000 */
.L_x_5440:
        /* <DEDUP_REMOVED lines=14> */
.L_x_5441:
[----:B------:R-:W-:Y:S01]  /*1b7d0*/  IMAD.MOV.U32 R4, RZ, RZ, R14 ;  /* 0x000000ffff047224 */ /* 0x000fe200078e000e */
[----:B------:R-:W-:Y:S06]  /*1b7e0*/  BRA `(.L_x_5442) ;  /* 0xffffffb800007947 */ /* 0x000fec000383ffff */
.L_x_5366:
[----:B-1----:R1:W2:Y:S02]  /*1b7f0*/  SYNCS.PHASECHK.TRANS64.TRYWAIT P0, [R17+URZ+0x33420], R0 ;  /* 0x03342000110075a7 */ /* 0x0022a4000800017f */
[----:B--2---:R-:W-:Y:S05]  /*1b800*/  @!P0 NANOSLEEP.SYNCS 0x989680 ;  /* 0x009896800000895d */ /* 0x004fea0003900000 */
[----:B------:R-:W2:Y:S02]  /*1b810*/  @!P0 SYNCS.PHASECHK.TRANS64 P0, [R17+URZ+0x33420], R0 ;  /* 0x03342000110085a7 */ /* 0x000ea4000800007f */
[----:B--2---:R-:W-:Y:S05]  /*1b820*/  @!P0 BRA `(.L_x_5366) ;  /* 0xfffffffc00f08947 */ /* 0x004fea000383ffff */
[----:B------:R-:W-:Y:S05]  /*1b830*/  BRA `(.L_x_5443) ;  /* 0xffffffb800707947 */ /* 0x000fea000383ffff */
.L_x_5372:
[----:B--2---:R2:W3:Y:S02]  /*1b840*/  SYNCS.PHASECHK.TRANS64.TRYWAIT P0, [R6+URZ+0x33480], R5 ;  /* 0x03348005060075a7 */ /* 0x0044e4000800017f */
[----:B---3--:R-:W-:Y:S05]  /*1b850*/  @!P0 NANOSLEEP.SYNCS 0x989680 ;  /* 0x009896800000895d */ /* 0x008fea0003900000 */
[----:B------:R-:W3:Y:S02]  /*1b860*/  @!P0 SYNCS.PHASECHK.TRANS64 P0, [R6+URZ+0x33480], R5 ;  /* 0x03348005060085a7 */ /* 0x000ee4000800007f */
[----:B---3--:R-:W-:Y:S05]  /*1b870*/  @!P0 BRA `(.L_x_5372) ;  /* 0xfffffffc00f08947 */ /* 0x008fea000383ffff */
[----:B------:R-:W-:Y:S05]  /*1b880*/  BRA `(.L_x_5444) ;  /* 0xffffffbc002c7947 */ /* 0x000fea000383ffff */
.L_x_5379:
[----:B0-----:R0:W3:Y:S02]  /*1b890*/  SYNCS.PHASECHK.TRANS64.TRYWAIT P0, [R6+URZ+0x33440], R5 ;  /* 0x03344005060075a7 */ /* 0x0010e4000800017f */
[----:B---3--:R-:W-:Y:S05]  /*1b8a0*/  @!P0 NANOSLEEP.SYNCS 0x989680 ;  /* 0x009896800000895d */ /* 0x008fea0003900000 */
[----:B------:R-:W3:Y:S02]  /*1b8b0*/  @!P0 SYNCS.PHASECHK.TRANS64 P0, [R6+URZ+0x33440], R5 ;  /* 0x03344005060085a7 */ /* 0x000ee4000800007f */
[----:B---3--:R-:W-:Y:S05]  /*1b8c0*/  @!P0 BRA `(.L_x_5379) ;  /* 0xfffffffc00f08947 */ /* 0x008fea000383ffff */
[----:B------:R-:W-:Y:S05]  /*1b8d0*/  BRA `(.L_x_5445) ;  /* 0xffffffc0002c7947 */ /* 0x000fea000383ffff */
.L_x_5387:
[----:B--2---:R2:W3:Y:S02]  /*1b8e0*/  SYNCS.PHASECHK.TRANS64.TRYWAIT P0, [R3+URZ+0x33470], R4 ;  /* 0x03347004030075a7 */ /* 0x0044e4000800017f */
[----:B---3--:R-:W-:Y:S05]  /*1b8f0*/  @!P0 NANOSLEEP.SYNCS 0x989680 ;  /* 0x009896800000895d */ /* 0x008fea0003900000 */
[----:B------:R-:W3:Y:S02]  /*1b900*/  @!P0 SYNCS.PHASECHK.TRANS64 P0, [R3+URZ+0x33470], R4 ;  /* 0x03347004030085a7 */ /* 0x000ee4000800007f */
[----:B---3--:R-:W-:Y:S05]  /*1b910*/  @!P0 BRA `(.L_x_5387) ;  /* 0xfffffffc00f08947 */ /* 0x008fea000383ffff */
[----:B------:R-:W-:Y:S05]  /*1b920*/  BRA `(.L_x_5446) ;  /* 0xffffffc400407947 */ /* 0x000fea000383ffff */
.L_x_5389:
[----:B--2---:R2:W3:Y:S02]  /*1b930*/  SYNCS.PHASECHK.TRANS64.TRYWAIT P0, [R3+URZ+0x33460], R4 ;  /* 0x03346004030075a7 */ /* 0x0044e4000800017f */
[----:B---3--:R-:W-:Y:S05]  /*1b940*/  @!P0 NANOSLEEP.SYNCS 0x989680 ;  /* 0x009896800000895d */ /* 0x008fea0003900000 */
[----:B------:R-:W3:Y:S02]  /*1b950*/  @!P0 SYNCS.PHASECHK.TRANS64 P0, [R3+URZ+0x33460], R4 ;  /* 0x03346004030085a7 */ /* 0x000ee4000800007f */
[----:B---3--:R-:W-:Y:S05]  /*1b960*/  @!P0 BRA `(.L_x_5389) ;  /* 0xfffffffc00f08947 */ /* 0x008fea000383ffff */
[----:B------:R-:W-:Y:S05]  /*1b970*/  BRA `(.L_x_5447) ;  /* 0xffffffc400487947 */ /* 0x000fea000383ffff */
.L_x_5396:
[----:B-1----:R1:W2:Y:S02]  /*1b980*/  SYNCS.PHASECHK.TRANS64.TRYWAIT P1, [R0+URZ+0x33470], R3 ;  /* 0x03347003000075a7 */ /* 0x0022a4000802017f */
[----:B--2---:R-:W-:Y:S05]  /*1b990*/  @!P1 NANOSLEEP.SYNCS 0x989680 ;  /* 0x009896800000995d */ /* 0x004fea0003900000 */
[----:B------:R-:W2:Y:S02]  /*1b9a0*/  @!P1 SYNCS.PHASECHK.TRANS64 P1, [R0+URZ+0x33470], R3 ;  /* 0x03347003000095a7 */ /* 0x000ea4000802007f */
[----:B--2---:R-:W-:Y:S05]  /*1b9b0*/  @!P1 BRA `(.L_x_5396) ;  /* 0xfffffffc00f09947 */ /* 0x004fea000383ffff */
[----:B------:R-:W-:Y:S05]  /*1b9c0*/  BRA `(.L_x_5448) ;  /* 0xffffffd000b47947 */ /* 0x000fea000383ffff */
.L_x_5398:
[----:B-1----:R1:W2:Y:S02]  /*1b9d0*/  SYNCS.PHASECHK.TRANS64.TRYWAIT P1, [R0+URZ+0x33460], R3 ;  /* 0x03346003000075a7 */ /* 0x0022a4000802017f */
[----:B--2---:R-:W-:Y:S05]  /*1b9e0*/  @!P1 NANOSLEEP.SYNCS 0x989680 ;  /* 0x009896800000995d */ /* 0x004fea0003900000 */
[----:B------:R-:W2:Y:S02]  /*1b9f0*/  @!P1 SYNCS.PHASECHK.TRANS64 P1, [R0+URZ+0x33460], R3 ;  /* 0x03346003000095a7 */ /* 0x000ea4000802007f */
[----:B--2---:R-:W-:Y:S05]  /*1ba00*/  @!P1 BRA `(.L_x_5398) ;  /* 0xfffffffc00f09947 */ /* 0x004fea000383ffff */
[----:B------:R-:W-:Y:S05]  /*1ba10*/  BRA `(.L_x_5449) ;  /* 0xffffffd000bc7947 */ /* 0x000fea000383ffff */
.L_x_5411:
[----:B0-----:R0:W1:Y:S02]  /*1ba20*/  SYNCS.PHASECHK.TRANS64.TRYWAIT P0, [R0+URZ+0x33420], R3 ;  /* 0x03342003000075a7 */ /* 0x001064000800017f */
[----:B-1----:R-:W-:Y:S05]  /*1ba30*/  @!P0 NANOSLEEP.SYNCS 0x989680 ;  /* 0x009896800000895d */ /* 0x002fea0003900000 */
[----:B------:R-:W1:Y:S02]  /*1ba40*/  @!P0 SYNCS.PHASECHK.TRANS64 P0, [R0+URZ+0x33420], R3 ;  /* 0x03342003000085a7 */ /* 0x000e64000800007f */
[----:B-1----:R-:W-:Y:S05]  /*1ba50*/  @!P0 BRA `(.L_x_5411) ;  /* 0xfffffffc00f08947 */ /* 0x002fea000383ffff */
[----:B------:R-:W-:Y:S05]  /*1ba60*/  BRA `(.L_x_5450) ;  /* 0xfffffff000147947 */ /* 0x000fea000383ffff */
.L_x_5412:
        /* <DEDUP_REMOVED lines=11> */
.L_x_5452:
[----:B------:R-:W-:Y:S05]  /*1bb20*/  BSYNC B0 ;  /* 0x0000000000007941 */ /* 0x000fea0003800000 */
.L_x_5451:
[----:B------:R-:W-:Y:S05]  /*1bb30*/  BRA `(.L_x_5453) ;  /* 0xffffffec00fc7947 */ /* 0x000fea000383ffff */
.L_x_5415:
[----:B------:R-:W-:Y:S01]  /*1bb40*/  BSSY B1, `(.L_x_5454) ;  /* 0x0000006000017945 */ /* 0x000fe20003800000 */
[----:B------:R-:W-:-:S07]  /*1bb50*/  IMAD.MOV.U32 R15, RZ, RZ, -0x1 ;  /* 0xffffffffff0f7424 */ /* 0x000fce00078e00ff */
[----:B01----:R-:W-:Y:S05]  /*1bb60*/  WARPSYNC.COLLECTIVE R15, `(.L_x_5455) ;  /* 0x000000000f0c7348 */ /* 0x003fea0003c00000 */
[----:B------:R-:W-:Y:S02]  /*1bb70*/  ELECT P6, UR62, PT ;  /* 0x00000000003e782f */ /* 0x000fe400038c0000 */
[----:B------:R-:W-:Y:S01]  /*1bb80*/  MOV R14, UR62 ;  /* 0x0000003e000e7c02 */ /* 0x000fe20008000f00 */
[----:B01----:R-:W-:Y:S10]  /*1bb90*/  ENDCOLLECTIVE ;  /* 0x000000000000791b */ /* 0x003ff40003800000 */
.L_x_5455:
[----:B------:R-:W-:Y:S05]  /*1bba0*/  BSYNC B1 ;  /* 0x0000000000017941 */ /* 0x000fea0003800000 */
.L_x_5454:
[----:B------:R-:W-:Y:S05]  /*1bbb0*/  BRA `(.L_x_5456) ;  /* 0xffffffec00f47947 */ /* 0x000fea000383ffff */
.L_x_5417:
[----:B0-----:R0:W1:Y:S02]  /*1bbc0*/  SYNCS.PHASECHK.TRANS64.TRYWAIT P1, [R6+URZ], R5 ;  /* 0x00000005060075a7 */ /* 0x001064000802017f */
[----:B-1----:R-:W-:Y:S05]  /*1bbd0*/  @!P1 NANOSLEEP.SYNCS 0x989680 ;  /* 0x009896800000995d */ /* 0x002fea0003900000 */
[----:B------:R-:W1:Y:S02]  /*1bbe0*/  @!P1 SYNCS.PHASECHK.TRANS64 P1, [R6+URZ], R5 ;  /* 0x00000005060095a7 */ /* 0x000e64000802007f */
[----:B-1----:R-:W-:Y:S05]  /*1bbf0*/  @!P1 BRA `(.L_x_5417) ;  /* 0xfffffffc00f09947 */ /* 0x002fea000383ffff */
[----:B------:R-:W-:Y:S05]  /*1bc00*/  BRA `(.L_x_5457) ;  /* 0xfffffff000307947 */ /* 0x000fea000383ffff */
.L_x_5418:
[----:B-1----:R1:W2:Y:S02]  /*1bc10*/  SYNCS.PHASECHK.TRANS64.TRYWAIT P1, [R7+URZ], R2 ;  /* 0x00000002070075a7 */ /* 0x0022a4000802017f */
[----:B--2---:R-:W-:Y:S05]  /*1bc20*/  @!P1 NANOSLEEP.SYNCS 0x989680 ;  /* 0x009896800000995d */ /* 0x004fea0003900000 */
[----:B------:R-:W2:Y:S02]  /*1bc30*/  @!P1 SYNCS.PHASECHK.TRANS64 P1, [R7+URZ], R2 ;  /* 0x00000002070095a7 */ /* 0x000ea4000802007f */
[----:B--2---:R-:W-:Y:S05]  /*1bc40*/  @!P1 BRA `(.L_x_5418) ;  /* 0xfffffffc00f09947 */ /* 0x004fea000383ffff */
[----:B------:R-:W-:Y:S05]  /*1bc50*/  BRA `(.L_x_5458) ;  /* 0xfffffff000247947 */ /* 0x000fea000383ffff */
.L_x_5420:
[----:B--2---:R2:W3:Y:S02]  /*1bc60*/  SYNCS.PHASECHK.TRANS64.TRYWAIT P1, [R4+URZ+0x33460], R5 ;  /* 0x03346005040075a7 */ /* 0x0044e4000802017f */
[----:B---3--:R-:W-:Y:S05]  /*1bc70*/  @!P1 NANOSLEEP.SYNCS 0x989680 ;  /* 0x009896800000995d */ /* 0x008fea0003900000 */
[----:B------:R-:W3:Y:S02]  /*1bc80*/  @!P1 SYNCS.PHASECHK.TRANS64 P1, [R4+URZ+0x33460], R5 ;  /* 0x03346005040095a7 */ /* 0x000ee4000802007f */
[----:B---3--:R-:W-:Y:S05]  /*1bc90*/  @!P1 BRA `(.L_x_5420) ;  /* 0xfffffffc00f09947 */ /* 0x008fea000383ffff */
[----:B------:R-:W-:Y:S05]  /*1bca0*/  BRA `(.L_x_5459) ;  /* 0xfffffff000287947 */ /* 0x000fea000383ffff */
.L_x_5422:
[----:B---3--:R3:W4:Y:S02]  /*1bcb0*/  SYNCS.PHASECHK.TRANS64.TRYWAIT P1, [R3+URZ+0x33460], R2 ;  /* 0x03346002030075a7 */ /* 0x008724000802017f */
[----:B----4-:R-:W-:Y:S05]  /*1bcc0*/  @!P1 NANOSLEEP.SYNCS 0x989680 ;  /* 0x009896800000995d */ /* 0x010fea0003900000 */
[----:B------:R-:W4:Y:S02]  /*1bcd0*/  @!P1 SYNCS.PHASECHK.TRANS64 P1, [R3+URZ+0x33460], R2 ;  /* 0x03346002030095a7 */ /* 0x000f24000802007f */
[----:B----4-:R-:W-:Y:S05]  /*1bce0*/  @!P1 BRA `(.L_x_5422) ;  /* 0xfffffffc00f09947 */ /* 0x010fea000383ffff */
[----:B------:R-:W-:Y:S05]  /*1bcf0*/  BRA `(.L_x_5460) ;  /* 0xfffffff000287947 */ /* 0x000fea000383ffff */
.L_x_5424:
[----:B----4-:R4:W0:Y:S02]  /*1bd00*/  SYNCS.PHASECHK.TRANS64.TRYWAIT P0, [R4+URZ+0x33480], R5 ;  /* 0x03348005040075a7 */ /* 0x010824000800017f */
[----:B0-----:R-:W-:Y:S05]  /*1bd10*/  @!P0 NANOSLEEP.SYNCS 0x989680 ;  /* 0x009896800000895d */ /* 0x001fea0003900000 */
[----:B------:R-:W0:Y:S02]  /*1bd20*/  @!P0 SYNCS.PHASECHK.TRANS64 P0, [R4+URZ+0x33480], R5 ;  /* 0x03348005040085a7 */ /* 0x000e24000800007f */
[----:B0-----:R-:W-:Y:S05]  /*1bd30*/  @!P0 BRA `(.L_x_5424) ;  /* 0xfffffffc00f08947 */ /* 0x001fea000383ffff */
[----:B------:R-:W-:Y:S05]  /*1bd40*/  BRA `(.L_x_5425) ;  /* 0xfffffff000247947 */ /* 0x000fea000383ffff */
.L_x_5461:
        /* <DEDUP_REMOVED lines=11> */
.L_x_13354:


//--------------------- .text._ZN7cutlass13device_kernelIN5flash11enable_sm90INS1_16FlashAttnFwdSm90INS1_25CollectiveMainloopFwdSm90ILi2EN4cute5tupleIJNS5_1CILi1EEES8_S8_EEENS6_IJNS7_ILi128EEENS7_ILi160EEENS7_ILi192EEEEEELi192ENS_12float_e4m3_tEfNS_4arch4Sm90ELb1ELb0ELb1ELb1ELb0ELb1ELb0ELb1ELb1ELb1ELb1ELb0EEENS1_21CollectiveEpilogueFwdINS6_IJSA_SC_SB_EEES9_NS_10bfloat16_tESG_Li256ELb1ELb1ELb1ELb1EEENS1_36VarlenDynamicPersistentTileSchedulerILi128ELi160ELi256ELi128ELb1ELb1ELb1ELb1ELb1ELb1EEEEEEEEEvNT_6ParamsE --------------------------
	.section	.text._ZN7cutlass13device_kernelIN5flash11enable_sm90INS1_16FlashAttnFwdSm90INS1_25CollectiveMainloopFwdSm90ILi2EN4cute5tupleIJNS5_1CILi1EEES8_S8_EEENS6_IJNS7_ILi128EEENS7_ILi160EEENS7_ILi192EEEEEELi192ENS_12float_e4m3_tEfNS_4arch4Sm90ELb1ELb0ELb1ELb1ELb0ELb1ELb0ELb1ELb1ELb1ELb1ELb0EEENS1_21CollectiveEpilogueFwdINS6_IJSA_SC_SB_EEES9_NS_10bfloat16_tESG_Li256ELb1ELb1ELb1ELb1EEENS1_36VarlenDynamicPersistentTileSchedulerILi128ELi160ELi256ELi128ELb1ELb1ELb1ELb1ELb1ELb1EEEEEEEEEvNT_6ParamsE,"ax",@progbits
	.align	128
.text._ZN7cutlass13device_kernelIN5flash11enable_sm90INS1_16FlashAttnFwdSm90INS1_25CollectiveMainloopFwdSm90ILi2EN4cute5tupleIJNS5_1CILi1EEES8_S8_EEENS6_IJNS7_ILi128EEENS7_ILi160EEENS7_ILi192EEEEEELi192ENS_12float_e4m3_tEfNS_4arch4Sm90ELb1ELb0ELb1ELb1ELb0ELb1ELb0ELb1ELb1ELb1ELb1ELb0EEENS1_21CollectiveEpilogueFwdINS6_IJSA_SC_SB_EEES9_NS_10bfloat16_tESG_Li256ELb1ELb1ELb1ELb1EEENS1_36VarlenDynamicPersistentTileSchedulerILi128ELi160ELi256ELi128ELb1ELb1ELb1ELb1ELb1ELb1EEEEEEEEEvNT_6ParamsE:
        .type           _ZN7cutlass13device_kernelIN5flash11enable_sm90INS1_16FlashAttnFwdSm90INS1_25CollectiveMainloopFwdSm90ILi2EN4cute5tupleIJNS5_1CILi1EEES8_S8_EEENS6_IJNS7_ILi128EEENS7_ILi160EEENS7_ILi192EEEEEELi192ENS_12float_e4m3_tEfNS_4arch4Sm90ELb1ELb0ELb1ELb1ELb0ELb1ELb0ELb1ELb1ELb1ELb1ELb0EEENS1_21CollectiveEpilogueFwdINS6_IJSA_SC_SB_EEES9_NS_10bfloat16_tESG_Li256ELb1ELb1ELb1ELb1EEENS1_36VarlenDynamicPersistentTileSchedulerILi128ELi160ELi256ELi128ELb1ELb1ELb1ELb1ELb1ELb1EEEEEEEEEvNT_6ParamsE,@function
        .size           _ZN7cutlass13device_kernelIN5flash11enable_sm90INS1_16FlashAttnFwdSm90INS1_25CollectiveMainloopFwdSm90ILi2EN4cute5tupleIJNS5_1CILi1EEES8_S8_EEENS6_IJNS7_ILi128EEENS7_ILi160EEENS7_ILi192EEEEEELi192ENS_12float_e4m3_tEfNS_4arch4Sm90ELb1ELb0ELb1ELb1ELb0ELb1ELb0ELb1ELb1ELb1ELb1ELb0EEENS1_21CollectiveEpilogueFwdINS6_IJSA_SC_SB_EEES9_NS_10bfloat16_tESG_Li256ELb1ELb1ELb1ELb1EEENS1_36VarlenDynamicPersistentTileSchedulerILi128ELi160ELi256ELi128ELb1ELb1ELb1ELb1ELb1ELb1EEEEEEEEEvNT_6ParamsE,(.L_x_13355 - _ZN7cutlass13device_kernelIN5flash11enable_sm90INS1_16FlashAttnFwdSm90INS1_25CollectiveMainloopFwdSm90ILi2EN4cute5tupleIJNS5_1CILi1EEES8_S8_EEENS6_IJNS7_ILi128EEENS7_ILi160EEENS7_ILi192EEEEEELi192ENS_12float_e4m3_tEfNS_4arch4Sm90ELb1ELb0ELb1ELb1ELb0ELb1ELb0ELb1ELb1ELb1ELb1ELb0EEENS1_21CollectiveEpilogueFwdINS6_IJSA_SC_SB_EEES9_NS_10bfloat16_tESG_Li256ELb1ELb1ELb1ELb1EEENS1_36VarlenDynamicPersistentTileSchedulerILi128ELi160ELi256ELi128ELb1ELb1ELb1ELb1ELb1ELb1EEEEEEEEEvNT_6ParamsE)
        .other          _ZN7cutlass13device_kernelIN5flash11enable_sm90INS1_16FlashAttnFwdSm90INS1_25CollectiveMainloopFwdSm90ILi2EN4cute5tupleIJNS5_1CILi1EEES8_S8_EEENS6_IJNS7_ILi128EEENS7_ILi160EEENS7_ILi192EEEEEELi192ENS_12float_e4m3_tEfNS_4arch4Sm90ELb1ELb0ELb1ELb1ELb0ELb1ELb0ELb1ELb1ELb1ELb1ELb0EEENS1_21CollectiveEpilogueFwdINS6_IJSA_SC_SB_EEES9_NS_10bfloat16_tESG_Li256ELb1ELb1ELb1ELb1EEENS1_36VarlenDynamicPersistentTileSchedulerILi128ELi160ELi256ELi128ELb1ELb1ELb1ELb1ELb1ELb1EEEEEEEEEvNT_6ParamsE,@"STO_CUDA_ENTRY STV_DEFAULT"
_ZN7cutlass13device_kernelIN5flash11enable_sm90INS1_16FlashAttnFwdSm90INS1_25CollectiveMainloopFwdSm90ILi2EN4cute5tupleIJNS5_1CILi1EEES8_S8_EEENS6_IJNS7_ILi128EEENS7_ILi160EEENS7_ILi192EEEEEELi192ENS_12float_e4m3_tEfNS_4arch4Sm90ELb1ELb0ELb1ELb1ELb0ELb1ELb0ELb1ELb1ELb1ELb1ELb0EEENS1_21CollectiveEpilogueFwdINS6_IJSA_SC_SB_EEES9_NS_10bfloat16_tESG_Li256ELb1ELb1ELb1ELb1EEENS1_36VarlenDynamicPersistentTileSchedulerILi128ELi160ELi256ELi128ELb1ELb1ELb1ELb1ELb1ELb1EEEEEEEEEvNT_6ParamsE:
        /* <DEDUP_REMOVED lines=24> */
.L_x_5463:
[----:B------:R-:W-:Y:S05]  /*0180*/  BSYNC B0 ;  /* 0x0000000000007941 */ /* 0x000fea0003800000 */
.L_x_5462:
        /* <DEDUP_REMOVED lines=41> */
.L_x_5464:
        /* <DEDUP_REMOVED lines=22> */
.L_x_5465:
        /* <DEDUP_REMOVED lines=18> */
.L_x_5466:
        /* <DEDUP_REMOVED lines=22> */
.L_x_5467:
        /* <DEDUP_REMOVED lines=22> */
.L_x_5468:
        /* <DEDUP_REMOVED lines=8> */
.L_x_5471:
        /* <DEDUP_REMOVED lines=42> */
[----:B------:R-:W-:Y:S01]  /*0c80*/  IMAD.IADD R3, R0, 0x1, -R3 ;  /* 0x0000000100037824 */ /* 0x000fe200078e0a03 */
[----:B------:R-:W-:Y:S01]  /*0c90*/  LOP3.LUT R11, R2, 0xffffff80, RZ, 0xc0, !PT ;  /* 0xffffff80020b7812 */ /* 0x000fe200078ec0ff */
[----:B------:R-:W-:Y:S01]  /*0ca0*/  IMAD.IADD R18, R0, 0x1, -R7 ;  /* 0x0000000100127824 */ /* 0x000fe200078e0a07 */
[----:B------:R-:W-:Y:S02]  /*0cb0*/  LOP3.LUT R13, R8, 0xfffffffc, RZ, 0xc0, !PT ;  /* 0xfffffffc080d7812 */ /* 0x000fe400078ec0ff */
[----:B------:R-:W-:Y:S01]  /*0cc0*/  SHF.R.S32.HI R220, RZ, 0x1, R9 ;  /* 0x00000001ffdc7819 */ /* 0x000fe20000011409 */
[C---:B------:R-:W-:Y:S01]  /*0cd0*/  IMAD.IADD R14, R0.reuse, 0x1, -R11 ;  /* 0x00000001000e7824 */ /* 0x040fe200078e0a0b */
[----:B------:R-:W-:Y:S01]  /*0ce0*/  SHF.R.S32.HI R5, RZ, 0x4, R4 ;  /* 0x00000004ff057819 */ /* 0x000fe20000011404 */
[----:B------:R-:W-:Y:S01]  /*0cf0*/  IMAD.IADD R13, R0, 0x1, -R13 ;  /* 0x00000001000d7824 */ /* 0x000fe200078e0a0d */
[----:B------:R-:W-:Y:S01]  /*0d00*/  LEA R7, R3, R6, 0x6 ;  /* 0x0000000603077211 */ /* 0x000fe200078e30ff */
[----:B------:R-:W-:Y:S01]  /*0d10*/  IMAD.SHL.U32 R22, R18, 0x8, RZ ;  /* 0x0000000812167824 */ /* 0x000fe200078e00ff */
[----:B------:R-:W-:Y:S01]  /*0d20*/  SHF.R.S32.HI R3, RZ, 0x7, R2 ;  /* 0x00000007ff037819 */ /* 0x000fe20000011402 */
[----:B------:R-:W-:Y:S01]  /*0d30*/  STL [R1+0x60], R14 ;  /* 0x0000600e01007387 */ /* 0x000fe20000100800 */
[----:B------:R-:W-:Y:S01]  /*0d40*/  LEA.HI R9, R9, R220, RZ, 0x1 ;  /* 0x000000dc09097211 */ /* 0x000fe200078f08ff */
[----:B------:R-:W-:Y:S01]  /*0d50*/  VIADD R225, R22, 0x20 ;  /* 0x0000002016e17836 */ /* 0x000fe20000000000 */
[----:B------:R-:W-:Y:S01]  /*0d60*/  LEA.HI R4, R4, R5, RZ, 0x1 ;  /* 0x0000000504047211 */ /* 0x000fe200078f08ff */
[----:B------:R-:W-:Y:S01]  /*0d70*/  VIADD R15, R220, 0x80 ;  /* 0x00000080dc0f7836 */ /* 0x000fe20000000000 */
[--C-:B------:R-:W-:Y:S01]  /*0d80*/  SHF.R.S32.HI R0, RZ, 0x2, R8.reuse ;  /* 0x00000002ff007819 */ /* 0x100fe20000011408 */
[----:B------:R-:W-:Y:S01]  /*0d90*/  IMAD.SHL.U32 R18, R18, 0x10, RZ ;  /* 0x0000001012127824 */ /* 0x000fe200078e00ff */
[----:B------:R-:W-:Y:S01]  /*0da0*/  SHF.R.S32.HI R11, RZ, 0x1f, R8 ;  /* 0x0000001fff0b7819 */ /* 0x000fe20000011408 */
[----:B------:R-:W-:Y:S01]  /*0db0*/  VIADD R227, R22, 0x30 ;  /* 0x0000003016e37836 */ /* 0x000fe20000000000 */
[----:B------:R-:W-:Y:S01]  /*0dc0*/  LEA.HI R2, R2, R3, RZ, 0x1 ;  /* 0x0000000302027211 */ /* 0x000fe200078f08ff */
[----:B------:R-:W-:Y:S01]  /*0dd0*/  VIADD R228, R22, 0x50 ;  /* 0x0000005016e47836 */ /* 0x000fe20000000000 */
[----:B------:R-:W-:-:S02]  /*0de0*/  LOP3.LUT R9, R9, 0x3fffffe, RZ, 0xc0, !PT ;  /* 0x03fffffe09097812 */ /* 0x000fc400078ec0ff */
[----:B------:R-:W-:Y:S02]  /*0df0*/  LOP3.LUT R4, R4, 0x1ffffffe, RZ, 0xc0, !PT ;  /* 0x1ffffffe04047812 */ /* 0x000fe400078ec0ff */
[----:B------:R-:W-:Y:S02]  /*0e00*/  LEA.HI R11, R11, R0, RZ, 0x2 ;  /* 0x000000000b0b7211 */ /* 0x000fe400078f10ff */
[----:B------:R-:W-:Y:S01]  /*0e10*/  LOP3.LUT R6, R2, 0x3fffffe, RZ, 0xc0, !PT ;  /* 0x03fffffe02067812 */ /* 0x000fe200078ec0ff */
[----:B------:R-:W-:Y:S01]  /*0e20*/  IMAD.IADD R2, R220, 0x1, -R9 ;  /* 0x00000001dc027824 */ /* 0x000fe200078e0a09 */
[----:B------:R-:W-:Y:S01]  /*0e30*/  LOP3.LUT R11, R11, 0xfffffffc, RZ, 0xc0, !PT ;  /* 0xfffffffc0b0b7812 */ /* 0x000fe200078ec0ff */
[C---:B------:R-:W-:Y:S01]  /*0e40*/  IMAD.IADD R4, R5.reuse, 0x1, -R4 ;  /* 0x0000000105047824 */ /* 0x040fe200078e0a04 */
[C---:B------:R-:W-:Y:S01]  /*0e50*/  IADD3 R224, R22.reuse, 0x40, RZ ;  /* 0x0000004016e07810 */ /* 0x040fe20007ffe0ff */
[----:B------:R-:W-:Y:S01]  /*0e60*/  IMAD R232, R5, 0x8, R2 ;  /* 0x0000000805e87824 */ /* 0x000fe200078e0202 */
[----:B------:R-:W-:Y:S01]  /*0e70*/  IADD3 R226, R22, 0x10, RZ ;  /* 0x0000001016e27810 */ /* 0x000fe20007ffe0ff */
[----:B------:R-:W-:-:S02]  /*0e80*/  IMAD R2, R4, 0x8, R7 ;  /* 0x0000000804027824 */ /* 0x000fc400078e0207 */
[----:B------:R-:W-:Y:S01]  /*0e90*/  IMAD.IADD R11, R0, 0x1, -R11 ;  /* 0x00000001000b7824 */ /* 0x000fe200078e0a0b */
[----:B------:R-:W-:Y:S01]  /*0ea0*/  SHF.R.S32.HI R0, RZ, 0x1f, R14 ;  /* 0x0000001fff007819 */ /* 0x000fe2000001140e */
[----:B------:R-:W-:Y:S01]  /*0eb0*/  IMAD.IADD R6, R3, 0x1, -R6 ;  /* 0x0000000103067824 */ /* 0x000fe200078e0a06 */
[----:B------:R-:W-:Y:S01]  /*0ec0*/  LEA.HI R3, R13, R13, RZ, 0x1 ;  /* 0x0000000d0d037211 */ /* 0x000fe200078f08ff */
[----:B------:R0:W-:Y:S01]  /*0ed0*/  STL [R1+0x74], R2 ;  /* 0x0000740201007387 */ /* 0x0001e20000100800 */
[C---:B------:R-:W-:Y:S02]  /*0ee0*/  IMAD.IADD R5, R22.reuse, 0x1, R225 ;  /* 0x0000000116057824 */ /* 0x040fe400078e02e1 */
[----:B------:R-:W-:Y:S01]  /*0ef0*/  LOP3.LUT R8, R3, 0x1ffffffe, RZ, 0xc0, !PT ;  /* 0x1ffffffe03087812 */ /* 0x000fe200078ec0ff */
[----:B------:R-:W-:Y:S02]  /*0f00*/  IMAD.IADD R7, R22, 0x1, R224 ;  /* 0x0000000116077824 */ /* 0x000fe400078e02e0 */
[----:B------:R-:W-:Y:S01]  /*0f10*/  SHF.R.S32.HI R10, RZ, 0x1f, R5 ;  /* 0x0000001fff0a7819 */ /* 0x000fe20000011405 */
[----:B------:R-:W-:-:S02]  /*0f20*/  IMAD.SHL.U32 R11, R11, 0x80, RZ ;  /* 0x000000800b0b7824 */ /* 0x000fc400078e00ff */
[----:B------:R-:W-:Y:S01]  /*0f30*/  SHF.R.S32.HI R12, RZ, 0x1f, R7 ;  /* 0x0000001fff0c7819 */ /* 0x000fe20000011407 */
[----:B------:R-:W-:Y:S01]  /*0f40*/  IMAD.IADD R8, R13, 0x1, -R8 ;  /* 0x000000010d087824 */ /* 0x000fe200078e0a08 */
[----:B0-----:R-:W-:Y:S01]  /*0f50*/  LEA.HI R2, R0, R14, RZ, 0x2 ;  /* 0x0000000e00027211 */ /* 0x001fe200078f10ff */
[----:B------:R-:W-:Y:S01]  /*0f60*/  IMAD.SHL.U32 R232, R232, 0x40, RZ ;  /* 0x00000040e8e87824 */ /* 0x000fe200078e00ff */
[CC--:B------:R-:W-:Y:S02]  /*0f70*/  LEA.HI R9, R10.reuse, R5.reuse, RZ, 0x4 ;  /* 0x000000050a097211 */ /* 0x0c0fe400078f20ff */
[--C-:B------:R-:W-:Y:S02]  /*0f80*/  SHF.R.S32.HI R3, RZ, 0x2, R2.reuse ;  /* 0x00000002ff037819 */ /* 0x100fe40000011402 */
[----:B------:R-:W-:Y:S02]  /*0f90*/  SHF.R.S32.HI R4, RZ, 0x1f, R2 ;  /* 0x0000001fff047819 */ /* 0x000fe40000011402 */
[----:B------:R-:W-:-:S02]  /*0fa0*/  LEA.HI R10, R10, R5, RZ, 0x6 ;  /* 0x000000050a0a7211 */ /* 0x000fc400078f30ff */
[----:B------:R-:W-:Y:S02]  /*0fb0*/  LEA.HI R4, R4, R3, RZ, 0x3 ;  /* 0x0000000304047211 */ /* 0x000fe400078f18ff */
[----:B------:R-:W-:Y:S01]  /*0fc0*/  SHF.R.S32.HI R5, RZ, 0x1f, R15 ;  /* 0x0000001fff057819 */ /* 0x000fe2000001140f */
[----:B------:R-:W-:Y:S01]  /*0fd0*/  IMAD.SHL.U32 R10, R10, 0x80, RZ ;  /* 0x000000800a0a7824 */ /* 0x000fe200078e00ff */
[----:B------:R-:W-:Y:S02]  /*0fe0*/  LOP3.LUT R4, R4, 0xfffffff8, RZ, 0xc0, !PT ;  /* 0xfffffff804047812 */ /* 0x000fe400078ec0ff */
[----:B------:R-:W-:Y:S02]  /*0ff0*/  LEA.HI R0, R0, R14, RZ, 0x5 ;  /* 0x0000000e00007211 */ /* 0x000fe400078f28ff */
[CC--:B------:R-:W-:Y:S01]  /*1000*/  LEA.HI R13, R12.reuse, R7.reuse, RZ, 0x4 ;  /* 0x000000070c0d7211 */ /* 0x0c0fe200078f20ff */
[----:B------:R-:W-:Y:S01]  /*1010*/  IMAD.IADD R3, R3, 0x1, -R4 ;  /* 0x0000000103037824 */ /* 0x000fe200078e0a04 */
[----:B------:R-:W-:-:S02]  /*1020*/  LEA.HI R12, R12, R7, RZ, 0x6 ;  /* 0x000000070c0c7211 */ /* 0x000fc400078f30ff */
[-C--:B------:R-:W-:Y:S02]  /*1030*/  LEA.HI R7, R5, R15.reuse, RZ, 0x3 ;  /* 0x0000000f05077211 */ /* 0x080fe400078f18ff */
[----:B------:R-:W-:Y:S02]  /*1040*/  SHF.R.S32.HI R0, RZ, 0x5, R0 ;  /* 0x00000005ff007819 */ /* 0x000fe40000011400 */
[----:B------:R-:W-:Y:S01]  /*1050*/  LOP3.LUT R230, R11, 0x180, RZ, 0xc0, !PT ;  /* 0x000001800be67812 */ /* 0x000fe200078ec0ff */
[----:B------:R-:W-:Y:S01]  /*1060*/  IMAD.SHL.U32 R7, R7, 0x40, RZ ;  /* 0x0000004007077824 */ /* 0x000fe200078e00ff */
[----:B------:R-:W-:Y:S01]  /*1070*/  LEA.HI R4, R15, R15, RZ, 0x1 ;  /* 0x0000000f0f047211 */ /* 0x000fe200078f08ff */
[----:B------:R-:W-:Y:S01]  /*1080*/  IMAD R3, R0, 0x10, R3 ;  /* 0x0000001000037824 */ /* 0x000fe200078e0203 */
[----:B------:R-:W-:Y:S01]  /*1090*/  LOP3.LUT R0, R230, 0x30, R9, 0xf8, !PT ;  /* 0x00000030e6007812 */ /* 0x000fe200078ef809 */
[----:B------:R-:W-:Y:S01]  /*10a0*/  IMAD.SHL.U32 R9, R12, 0x80, RZ ;  /* 0x000000800c097824 */ /* 0x000fe200078e00ff */
[----:B------:R-:W-:Y:S01]  /*10b0*/  SHF.R.U32.HI R231, RZ, 0x3, R230 ;  /* 0x00000003ffe77819 */ /* 0x000fe200000116e6 */
[----:B------:R-:W-:Y:S01]  /*10c0*/  IMAD R11, R6, 0x40, R3 ;  /* 0x00000040060b7824 */ /* 0x000fe200078e0203 */
[----:B------:R-:W-:-:S02]  /*10d0*/  LOP3.LUT R234, R7, 0xfffffe00, RZ, 0xc0, !PT ;  /* 0xfffffe0007ea7812 */ /* 0x000fc400078ec0ff */
[----:B------:R-:W-:Y:S02]  /*10e0*/  LOP3.LUT R7, R10, 0xffffe000, RZ, 0xc0, !PT ;  /* 0xffffe0000a077812 */ /* 0x000fe400078ec0ff */
[----:B------:R-:W-:Y:S01]  /*10f0*/  LOP3.LUT R0, R0, R231, RZ, 0x3c, !PT ;  /* 0x000000e700007212 */ /* 0x000fe200078e3cff */
[----:B------:R-:W-:Y:S01]  /*1100*/  STL [R1+0x70], R11 ;  /* 0x0000700b01007387 */ /* 0x000fe20000100800 */
[----:B------:R-:W-:Y:S02]  /*1110*/  LOP3.LUT R5, R4, 0x3fffffe, RZ, 0xc0, !PT ;  /* 0x03fffffe04057812 */ /* 0x000fe400078ec0ff */
[----:B------:R-:W-:Y:S02]  /*1120*/  LOP3.LUT R2, R2, 0x7ffffffc, RZ, 0xc0, !PT ;  /* 0x7ffffffc02027812 */ /* 0x000fe400078ec0ff */
[----:B------:R-:W-:Y:S02]  /*1130*/  IADD3 R7, R0, R232, R7 ;  /* 0x000000e800077210 */ /* 0x000fe40007ffe007 */
[----:B------:R-:W-:Y:S01]  /*1140*/  SHF.R.S32.HI R0, RZ, 0x1f, R220 ;  /* 0x0000001fff007819 */ /* 0x000fe200000114dc */
[----:B------:R-:W-:Y:S01]  /*1150*/  IMAD.IADD R2, R14, 0x1, -R2 ;  /* 0x000000010e027824 */ /* 0x000fe200078e0a02 */
[----:B------:R-:W-:-:S02]  /*1160*/  IADD3 R5, R15, -R5, RZ ;  /* 0x800000050f057210 */ /* 0x000fc40007ffe0ff */
[--C-:B------:R-:W-:Y:S01]  /*1170*/  LOP3.LUT R0, R230, 0x10, R18.reuse, 0xf8, !PT ;  /* 0x00000010e6007812 */ /* 0x100fe200078ef812 */
[----:B------:R-:W-:Y:S01]  /*1180*/  IMAD.SHL.U32 R237, R2, 0x2, RZ ;  /* 0x0000000202ed7824 */ /* 0x000fe200078e00ff */
[----:B------:R-:W-:Y:S01]  /*1190*/  LOP3.LUT R6, R230, 0x30, R18, 0xf8, !PT ;  /* 0x00000030e6067812 */ /* 0x000fe200078ef812 */
[----:B------:R-:W-:Y:S01]  /*11a0*/  IMAD R234, R5, 0x40, R234 ;  /* 0x0000004005ea7824 */ /* 0x000fe200078e02ea */
[-C--:B------:R-:W-:Y:S01]  /*11b0*/  LOP3.LUT R3, R0, R231.reuse, RZ, 0x3c, !PT ;  /* 0x000000e700037212 */ /* 0x080fe200078e3cff */
[C---:B------:R-:W-:Y:S01]  /*11c0*/  VIADD R2, R237.reuse, 0xa0 ;  /* 0x000000a0ed027836 */ /* 0x040fe20000000000 */
[-C--:B------:R-:W-:Y:S01]  /*11d0*/  LOP3.LUT R5, R6, R231.reuse, RZ, 0x3c, !PT ;  /* 0x000000e706057212 */ /* 0x080fe200078e3cff */
[C---:B------:R-:W-:Y:S01]  /*11e0*/  VIADD R34, R237.reuse, 0x10 ;  /* 0x00000010ed227836 */ /* 0x040fe20000000000 */
[----:B------:R-:W-:Y:S01]  /*11f0*/  LOP3.LUT R12, R230, 0x30, R13, 0xf8, !PT ;  /* 0x00000030e60c7812 */ /* 0x000fe200078ef80d */
[----:B------:R-:W-:Y:S01]  /*1200*/  IMAD.IADD R0, R232, 0x1, R3 ;  /* 0x00000001e8007824 */ /* 0x000fe200078e0203 */
[-C--:B------:R-:W-:Y:S01]  /*1210*/  IADD3 R2, R16, R232.reuse, R5 ;  /* 0x000000e810027210 */ /* 0x080fe20007ffe005 */
[----:B------:R-:W-:Y:S01]  /*1220*/  VIADD R35, R237, 0x8 ;  /* 0x00000008ed237836 */ /* 0x000fe20000000000 */
[----:B------:R-:W-:Y:S01]  /*1230*/  LOP3.LUT R9, R9, 0xffffe000, RZ, 0xc0, !PT ;  /* 0xffffe00009097812 */ /* 0x000fe200078ec0ff */
[C---:B------:R-:W-:Y:S01]  /*1240*/  VIADD R33, R237.reuse, 0x18 ;  /* 0x00000018ed217836 */ /* 0x040fe20000000000 */
[----:B------:R-:W-:Y:S01]  /*1250*/  LOP3.LUT R12, R12, R231, RZ, 0x3c, !PT ;  /* 0x000000e70c0c7212 */ /* 0x000fe200078e3cff */
[C---:B------:R-:W-:Y:S01]  /*1260*/  VIADD R31, R237.reuse, 0x28 ;  /* 0x00000028ed1f7836 */ /* 0x040fe20000000000 */
[C---:B------:R-:W-:Y:S01]  /*1270*/  IADD3 R32, R237.reuse, 0x20, RZ ;  /* 0x00000020ed207810 */ /* 0x040fe20007ffe0ff */
[C---:B------:R-:W-:Y:S01]  /*1280*/  VIADD R30, R237.reuse, 0x30 ;  /* 0x00000030ed1e7836 */ /* 0x040fe20000000000 */
[----:B------:R0:W-:Y:S01]  /*1290*/  STL [R1+0x10], R0 ;  /* 0x0000100001007387 */ /* 0x0001e20000100800 */
[C---:B------:R-:W-:Y:S01]  /*12a0*/  VIADD R28, R237.reuse, 0x40 ;  /* 0x00000040ed1c7836 */ /* 0x040fe20000000000 */
[----:B------:R-:W-:Y:S01]  /*12b0*/  IADD3 R9, R12, R232, R9 ;  /* 0x000000e80c097210 */ /* 0x000fe20007ffe009 */
[C---:B------:R-:W-:Y:S01]  /*12c0*/  VIADD R29, R237.reuse, 0x38 ;  /* 0x00000038ed1d7836 */ /* 0x040fe20000000000 */
[----:B------:R1:W-:Y:S01]  /*12d0*/  STL [R1+0x6c], R2 ;  /* 0x00006c0201007387 */ /* 0x0003e20000100800 */
[C---:B------:R-:W-:Y:S01]  /*12e0*/  VIADD R27, R237.reuse, 0x48 ;  /* 0x00000048ed1b7836 */ /* 0x040fe20000000000 */
[----:B------:R-:W-:Y:S01]  /*12f0*/  SHF.R.S32.HI R3, RZ, 0x1f, R34 ;  /* 0x0000001fff037819 */ /* 0x000fe20000011422 */
[C---:B------:R-:W-:Y:S01]  /*1300*/  VIADD R25, R237.reuse, 0x58 ;  /* 0x00000058ed197836 */ /* 0x040fe20000000000 */
[C---:B------:R-:W-:Y:S01]  /*1310*/  IADD3 R21, R237.reuse, 0x68, RZ ;  /* 0x00000068ed157810 */ /* 0x040fe20007ffe0ff */
[C---:B------:R-:W-:Y:S01]  /*1320*/  VIADD R26, R237.reuse, 0x50 ;  /* 0x00000050ed1a7836 */ /* 0x040fe20000000000 */
[----:B0-----:R-:W-:Y:S01]  /*1330*/  SHF.R.S32.HI R0, RZ, 0x1f, R35 ;  /* 0x0000001fff007819 */ /* 0x001fe20000011423 */
[C---:B------:R-:W-:Y:S01]  /*1340*/  VIADD R24, R237.reuse, 0x60 ;  /* 0x00000060ed187836 */ /* 0x040fe20000000000 */
[----:B------:R-:W-:Y:S01]  /*1350*/  SHF.R.S32.HI R3, RZ, 0x1f, R31 ;  /* 0x0000001fff037819 */ /* 0x000fe2000001141f */
[C---:B------:R-:W-:Y:S01]  /*1360*/  VIADD R20, R237.reuse, 0x70 ;  /* 0x00000070ed147836 */ /* 0x040fe20000000000 */
[----:B-1----:R-:W-:Y:S01]  /*1370*/  SHF.R.S32.HI R2, RZ, 0x1f, R33 ;  /* 0x0000001fff027819 */ /* 0x002fe20000011421 */
        /* <DEDUP_REMOVED lines=18> */
[----:B------:R-:W-:Y:S01]  /*14a0*/  SHF.R.S32.HI R2, RZ, 0x1f, R12 ;  /* 0x0000001fff027819 */ /* 0x000fe2000001140c */
[C---:B------:R-:W-:Y:S01]  /*14b0*/  IMAD.IADD R2, R16.reuse, 0x1, R9 ;  /* 0x0000000110027824 */ /* 0x040fe200078e0209 */
[----:B------:R-:W-:Y:S02]  /*14c0*/  IADD3 R3, R16, R7, RZ ;  /* 0x0000000710037210 */ /* 0x000fe40007ffe0ff */
[----:B------:R-:W-:Y:S01]  /*14d0*/  SHF.R.S32.HI R0, RZ, 0x1f, R10 ;  /* 0x0000001fff007819 */ /* 0x000fe2000001140a */
[----:B------:R-:W-:Y:S01]  /*14e0*/  IMAD R0, R8, 0x8, R11 ;  /* 0x0000000808007824 */ /* 0x000fe200078e020b */
[----:B------:R-:W-:Y:S01]  /*14f0*/  SHF.R.S32.HI R4, RZ, 0x1, R4 ;  /* 0x00000001ff047819 */ /* 0x000fe20000011404 */
[----:B------:R0:W-:Y:S04]  /*1500*/  STL [R1+0x68], R3 ;  /* 0x0000680301007387 */ /* 0x0001e80000100800 */
[----:B------:R0:W-:Y:S01]  /*1510*/  STL [R1+0x64], R2 ;  /* 0x0000640201007387 */ /* 0x0001e20000100800 */
[----:B------:R-:W-:-:S03]  /*1520*/  IMAD.SHL.U32 R4, R4, 0x80, RZ ;  /* 0x0000008004047824 */ /* 0x000fc600078e00ff */
[----:B------:R0:W-:Y:S02]  /*1530*/  STL [R1+0x14], R0 ;  /* 0x0000140001007387 */ /* 0x0001e40000100800 */
[----:B------:R-:W-:-:S07]  /*1540*/  LOP3.LUT R233, R4, 0x180, RZ, 0xc0, !PT ;  /* 0x0000018004e97812 */ /* 0x000fce00078ec0ff */
.L_x_5688:
[----:B0123--:R-:W0:Y:S02]  /*1550*/  LDC.64 R2, c[0x0][0xc88] ;  /* 0x00032200ff027b82 */ /* 0x00fe240000000a00 */
[----:B0-----:R-:W-:-:S05]  /*1560*/  IMAD.WIDE R2, R43, 0x4, R2 ;  /* 0x000000042b027825 */ /* 0x001fca00078e0202 */
[----:B------:R-:W2:Y:S01]  /*1570*/  LDG.E R28, desc[UR54][R2.64] ;  /* 0x00000036021c7981 */ /* 0x000ea2000c1e1900 */
        /* <DEDUP_REMOVED lines=38> */
[----:B------:R-:W-:Y:S01]  /*17e0*/  IMAD.U32 R2, RZ, RZ, UR5 ;  /* 0x00000005ff027e24 */ /* 0x000fe2000f8e00ff */
[----:B------:R-:W-:Y:S01]  /*17f0*/  MOV R25, UR4 ;  /* 0x0000000400197c02 */ /* 0x000fe20008000f00 */
[----:B--2---:R1:W-:Y:S01]  /*1800*/  STL [R1], R0 ;  /* 0x0000000001007387 */ /* 0x0043e20000100800 */
        /* <DEDUP_REMOVED lines=11> */
[----:B------:R0:W-:Y:S02]  /*18c0*/  STL [R1], R14 ;  /* 0x0000000e01007387 */ /* 0x0001e40000100800 */
.L_x_5473:
        /* <DEDUP_REMOVED lines=14> */
.L_x_5474:
[----:B------:R-:W-:Y:S05]  /*19b0*/  @!P0 BRA `(.L_x_5475) ;  /* 0x00000000000c8947 */ /* 0x000fea0003800000 */
[----:B------:R-:W2:Y:S04]  /*19c0*/  LDG.E R0, desc[UR54][R8.64] ;  /* 0x0000003608007981 */ /* 0x000ea8000c1e1900 */
[----:B------:R-:W2:Y:S02]  /*19d0*/  LDG.E R25, desc[UR54][R8.64+0x4] ;  /* 0x0000043608197981 */ /* 0x000ea4000c1e1900 */
[----:B--2---:R-:W-:-:S07]  /*19e0*/  IMAD.IADD R25, R25, 0x1, -R0 ;  /* 0x0000000119197824 */ /* 0x004fce00078e0a00 */
.L_x_5475:
[----:B------:R-:W-:Y:S01]  /*19f0*/  ULDC.64 UR4, c[0x0][0xa10] ;  /* 0x0002840000047ab9 */ /* 0x000fe20000000a00 */
[----:B------:R-:W2:Y:S01]  /*1a00*/  LDC R8, c[0x0][0x448] ;  /* 0x00011200ff087b82 */ /* 0x000ea20000000800 */
[----:B------:R-:W-:-:S04]  /*1a10*/  ISETP.NE.U32.AND P0, PT, RZ, UR4, PT ;  /* 0x00000004ff007c0c */ /* 0x000fc8000bf05070 */
[----:B------:R-:W-:Y:S01]  /*1a20*/  ISETP.NE.AND.EX P0, PT, RZ, UR5, PT, P0 ;  /* 0x00000005ff007c0c */ /* 0x000fe2000bf05300 */
[----:B------:R-:W-:-:S12]  /*1a30*/  ULDC.64 UR4, c[0x0][0xa30] ;  /* 0x00028c0000047ab9 */ /* 0x000fd80000000a00 */
[----:B-1----:R-:W1:Y:S02]  /*1a40*/  @P0 LDC.64 R4, c[0x0][0xa10] ;  /* 0x00028400ff040b82 */ /* 0x002e640000000a00 */
[----:B-1----:R-:W-:-:S05]  /*1a50*/  @P0 IMAD.WIDE R4, R28, 0x4, R4 ;  /* 0x000000041c040825 */ /* 0x002fca00078e0204 */
[----:B------:R-:W3:Y:S04]  /*1a60*/  @P0 LDG.E R0, desc[UR54][R4.64] ;  /* 0x0000003604000981 */ /* 0x000ee8000c1e1900 */
[----:B------:R1:W3:Y:S01]  /*1a70*/  @P0 LDG.E R3, desc[UR54][R4.64+0x4] ;  /* 0x0000043604030981 */ /* 0x0002e2000c1e1900 */
[----:B------:R-:W-:Y:S01]  /*1a80*/  ISETP.NE.U32.AND P1, PT, RZ, UR4, PT ;  /* 0x00000004ff007c0c */ /* 0x000fe2000bf25070 */
[----:B-----5:R-:W-:-:S03]  /*1a90*/  IMAD.MOV.U32 R146, RZ, RZ, R25 ;  /* 0x000000ffff927224 */ /* 0x020fc600078e0019 */
[----:B------:R-:W-:-:S13]  /*1aa0*/  ISETP.NE.AND.EX P1, PT, RZ, UR5, PT, P1 ;  /* 0x00000005ff007c0c */ /* 0x000fda000bf25310 */
[----:B------:R-:W-:-:S04]  /*1ab0*/  @P1 IADD3 R6, P2, R30, UR4, RZ ;  /* 0x000000041e061c10 */ /* 0x000fc8000ff5e0ff */
[----:B------:R-:W-:-:S05]  /*1ac0*/  @P1 IADD3.X R7, R29, UR5, RZ, P2, !PT ;  /* 0x000000051d071c10 */ /* 0x000fca00097fe4ff */
[----:B------:R4:W5:Y:S01]  /*1ad0*/  @P1 LDG.E R146, desc[UR54][R6.64] ;  /* 0x0000003606921981 */ /* 0x000962000c1e1900 */
[----:B--2---:R-:W-:Y:S01]  /*1ae0*/  ISETP.NE.AND P1, PT, R8, 0x1, PT ;  /* 0x000000010800780c */ /* 0x004fe20003f25270 */
[----:B------:R-:W-:Y:S01]  /*1af0*/  IMAD.SHL.U32 R236, R41, 0x80, RZ ;  /* 0x0000008029ec7824 */ /* 0x000fe200078e00ff */
[----:B------:R-:W-:Y:S01]  /*1b00*/  BSSY B0, `(.L_x_5476) ;  /* 0x0000038000007945 */ /* 0x000fe20003800000 */
[----:B------:R-:W-:Y:S02]  /*1b10*/  IMAD.IADD R13, R25, 0x1, -R10 ;  /* 0x00000001190d7824 */ /* 0x000fe400078e0a0a */
[----:B-1----:R-:W-:Y:S01]  /*1b20*/  VIADD R4, R236, 0x7f ;  /* 0x0000007fec047836 */ /* 0x002fe20000000000 */
[----:B----4-:R-:W-:-:S07]  /*1b30*/  SHF.R.U32.HI R6, RZ, 0x10, R11 ;  /* 0x00000010ff067819 */ /* 0x010fce000001160b */
[----:B------:R-:W1:Y:S08]  /*1b40*/  @P1 LDC R9, c[0x0][0x44c] ;  /* 0x00011300ff091b82 */ /* 0x000e700000000800 */
[----:B------:R-:W2:Y:S01]  /*1b50*/  @P1 LDC R5, c[0x0][0x450] ;  /* 0x00011400ff051b82 */ /* 0x000ea20000000800 */
[----:B---3--:R-:W-:Y:S02]  /*1b60*/  @P0 IMAD.IADD R2, R3, 0x1, -R0 ;  /* 0x0000000103020824 */ /* 0x008fe400078e0a00 */
[----:B-1----:R-:W-:-:S04]  /*1b70*/  @P1 IMAD.HI.U32 R0, R4, R9, RZ ;  /* 0x0000000904001227 */ /* 0x002fc800078e00ff */
[----:B------:R-:W-:Y:S01]  /*1b80*/  IMAD.IADD R12, R13, 0x1, R2 ;  /* 0x000000010d0c7824 */ /* 0x000fe200078e0202 */
[----:B--2---:R-:W-:-:S04]  /*1b90*/  @P1 SHF.R.U32.HI R4, RZ, R5, R0 ;  /* 0x00000005ff041219 */ /* 0x004fc80000011600 */
[C---:B------:R-:W-:Y:S01]  /*1ba0*/  IADD3 R159, R12.reuse, 0xa0, -R14 ;  /* 0x000000a00c9f7810 */ /* 0x040fe20007ffe80e */
[----:B------:R1:W-:Y:S01]  /*1bb0*/  STL [R1+0x4], R12 ;  /* 0x0000040c01007387 */ /* 0x0003e20000100800 */
[----:B------:R-:W-:-:S03]  /*1bc0*/  IADD3 R0, R12, 0x9f, RZ ;  /* 0x0000009f0c007810 */ /* 0x000fc60007ffe0ff */
[----:B------:R-:W-:Y:S02]  /*1bd0*/  IMAD.IADD R4, R159, 0x1, R4 ;  /* 0x000000019f047824 */ /* 0x000fe400078e0204 */
[----:B------:R-:W-:-:S04]  /*1be0*/  IMAD.HI R0, R0, 0x66666667, RZ ;  /* 0x6666666700007827 */ /* 0x000fc800078e02ff */
[----:B------:R-:W-:Y:S01]  /*1bf0*/  IMAD.HI R4, R4, 0x66666667, RZ ;  /* 0x6666666704047827 */ /* 0x000fe200078e02ff */
[----:B------:R-:W-:Y:S02]  /*1c00*/  SHF.R.U32.HI R3, RZ, 0x1f, R0 ;  /* 0x0000001fff037819 */ /* 0x000fe40000011600 */
[----:B-1----:R-:W-:Y:S02]  /*1c10*/  LOP3.LUT R12, R11, 0xff, RZ, 0xc0, !PT ;  /* 0x000000ff0b0c7812 */ /* 0x002fe400078ec0ff */
[----:B------:R-:W-:Y:S02]  /*1c20*/  SHF.R.U32.HI R5, RZ, 0x1f, R4 ;  /* 0x0000001fff057819 */ /* 0x000fe40000011604 */
[----:B------:R-:W-:Y:S01]  /*1c30*/  LEA.HI.SX32 R160, R0, R3, 0x1a ;  /* 0x0000000300a07211 */ /* 0x000fe200078fd2ff */
[----:B------:R1:W-:Y:S01]  /*1c40*/  STL [R1+0x34], R12 ;  /* 0x0000340c01007387 */ /* 0x0003e20000100800 */
[----:B------:R-:W-:Y:S01]  /*1c50*/  LEA.HI.SX32 R5, R4, R5, 0x1a ;  /* 0x0000000504057211 */ /* 0x000fe200078fd2ff */
[----:B------:R-:W-:-:S02]  /*1c60*/  IMAD.MOV.U32 R0, RZ, RZ, RZ ;  /* 0x000000ffff007224 */ /* 0x000fc400078e00ff */
[----:B------:R1:W-:Y:S01]  /*1c70*/  STL [R1+0x1c], R6 ;  /* 0x00001c0601007387 */ /* 0x0003e20000100800 */
[----:B------:R-:W-:-:S04]  /*1c80*/  VIMNMX R9, R160, R5, PT ;  /* 0x00000005a0097248 */ /* 0x000fc80003fe0100 */
[----:B------:R-:W-:-:S13]  /*1c90*/  ISETP.GE.AND P0, PT, R9, 0x1, PT ;  /* 0x000000010900780c */ /* 0x000fda0003f06270 */
[----:B-1----:R-:W-:Y:S05]  /*1ca0*/  @!P0 BRA `(.L_x_5477) ;  /* 0x0000000000748947 */ /* 0x002fea0003800000 */
[----:B------:R-:W-:Y:S01]  /*1cb0*/  ISETP.NE.AND P0, PT, R6, RZ, PT ;  /* 0x000000ff0600720c */ /* 0x000fe20003f05270 */
[----:B------:R-:W-:-:S03]  /*1cc0*/  ULDC UR4, c[0x0][0x9f0] ;  /* 0x00027c0000047ab9 */ /* 0x000fc60000000800 */
[----:B------:R-:W-:-:S04]  /*1cd0*/  SEL R10, R6, UR4, P0 ;  /* 0x00000004060a7c07 */ /* 0x000fc80008000000 */
[-C--:B------:R-:W-:Y:S02]  /*1ce0*/  IABS R6, R10.reuse ;  /* 0x0000000a00067213 */ /* 0x080fe40000000000 */
[----:B------:R-:W-:Y:S02]  /*1cf0*/  IADD3 R0, R10, -0x1, R9 ;  /* 0xffffffff0a007810 */ /* 0x000fe40007ffe009 */
[----:B------:R-:W1:Y:S01]  /*1d00*/  I2F.RP R3, R6 ;  /* 0x0000000600037306 */ /* 0x000e620000209400 */
[----:B------:R-:W-:Y:S02]  /*1d10*/  IABS R11, R10 ;  /* 0x0000000a000b7213 */ /* 0x000fe40000000000 */
[----:B------:R-:W-:Y:S02]  /*1d20*/  IABS R8, R0 ;  /* 0x0000000000087213 */ /* 0x000fe40000000000 */
[----:B------:R-:W-:-:S04]  /*1d30*/  LOP3.LUT R0, R0, R10, RZ, 0x3c, !PT ;  /* 0x0000000a00007212 */ /* 0x000fc800078e3cff */
[----:B------:R-:W-:Y:S01]  /*1d40*/  ISETP.GE.AND P2, PT, R0, RZ, PT ;  /* 0x000000ff0000720c */ /* 0x000fe20003f46270 */
[----:B-1----:R-:W1:Y:S02]  /*1d50*/  MUFU.RCP R3, R3 ;  /* 0x0000000300037308 */ /* 0x002e640000001000 */
[----:B-1----:R-:W-:Y:S02]  /*1d60*/  VIADD R4, R3, 0xffffffe ;  /* 0x0ffffffe03047836 */ /* 0x002fe40000000000 */
[----:B------:R-:W-:-:S04]  /*1d70*/  IMAD.MOV R3, RZ, RZ, -R11 ;  /* 0x000000ffff037224 */ /* 0x000fc800078e0a0b */
[----:B------:R1:W2:Y:S02]  /*1d80*/  F2I.FTZ.U32.TRUNC.NTZ R5, R4 ;  /* 0x0000000400057305 */ /* 0x0002a4000021f000 */
[----:B-1----:R-:W-:Y:S02]  /*1d90*/  IMAD.MOV.U32 R4, RZ, RZ, RZ ;  /* 0x000000ffff047224 */ /* 0x002fe400078e00ff */
[----:B--2---:R-:W-:-:S04]  /*1da0*/  IMAD.MOV R7, RZ, RZ, -R5 ;  /* 0x000000ffff077224 */ /* 0x004fc800078e0a05 */
        /* <DEDUP_REMOVED lines=9> */
[----:B------:R-:W-:-:S05]  /*1e40*/  @P0 IADD3 R5, R5, 0x1, RZ ;  /* 0x0000000105050810 */ /* 0x000fca0007ffe0ff */
[----:B------:R-:W-:-:S04]  /*1e50*/  IMAD.MOV.U32 R0, RZ, RZ, R5 ;  /* 0x000000ffff007224 */ /* 0x000fc800078e0005 */
[----:B------:R-:W-:Y:S01]  /*1e60*/  @!P2 IMAD.MOV R0, RZ, RZ, -R0 ;  /* 0x000000ffff00a224 */ /* 0x000fe200078e0a00 */
[----:B------:R-:W-:-:S07]  /*1e70*/  @!P1 LOP3.LUT R0, RZ, R10, RZ, 0x33, !PT ;  /* 0x0000000aff009212 */ /* 0x000fce00078e33ff */
.L_x_5477:
[----:B------:R-:W-:Y:S05]  /*1e80*/  BSYNC B0 ;  /* 0x0000000000007941 */ /* 0x000fea0003800000 */
.L_x_5476:
        /* <DEDUP_REMOVED lines=25> */
[----:B0-----:R0:W1:Y:S01]  /*2020*/  LDC.64 R14, c[0x4][R0] ;  /* 0x01000000000e7b82 */ /* 0x0010620000000a00 */
[----:B------:R-:W-:Y:S01]  /*2030*/  IMAD.U32 R5, RZ, RZ, UR5 ;  /* 0x00000005ff057e24 */ /* 0x000fe2000f8e00ff */
[----:B------:R-:W-:Y:S01]  /*2040*/  ULDC.64 UR4, c[0x4][0x1d0] ;  /* 0x0100740000047ab9 */ /* 0x000fe20000000a00 */
[----:B------:R-:W-:Y:S01]  /*2050*/  IMAD.U32 R10, RZ, RZ, UR6 ;  /* 0x00000006ff0a7e24 */ /* 0x000fe2000f8e00ff */
[----:B------:R-:W-:Y:S01]  /*2060*/  MOV R7, UR5 ;  /* 0x0000000500077c02 */ /* 0x000fe20008000f00 */
[----:B------:R-:W-:Y:S02]  /*2070*/  IMAD.U32 R6, RZ, RZ, UR4 ;  /* 0x00000004ff067e24 */ /* 0x000fe4000f8e00ff */
[----:B------:R-:W-:-:S02]  /*2080*/  IMAD.U32 R11, RZ, RZ, UR7 ;  /* 0x00000007ff0b7e24 */ /* 0x000fc4000f8e00ff */
[----:B------:R-:W-:Y:S02]  /*2090*/  IMAD.MOV.U32 R8, RZ, RZ, 0x70 ;  /* 0x00000070ff087424 */ /* 0x000fe400078e00ff */
[----:B------:R-:W-:Y:S02]  /*20a0*/  IMAD.MOV.U32 R12, RZ, RZ, 0x1 ;  /* 0x00000001ff0c7424 */ /* 0x000fe400078e00ff */
[----:B0-----:R-:W-:-:S07]  /*20b0*/  IMAD.MOV.U32 R13, RZ, RZ, RZ ;  /* 0x000000ffff0d7224 */ /* 0x001fce00078e00ff */
[----:B------:R-:W-:-:S07]  /*20c0*/  LEPC R20, `(.L_x_5480) ;  /* 0x000000001014794e */ /* 0x000fce0000000000 */
[----:B-1---5:R-:W-:Y:S05]  /*20d0*/  CALL.ABS.NOINC R14 ;  /* 0x000000000e007343 */ /* 0x022fea0003c00000 */
.L_x_5480:
[----:B------:R-:W-:Y:S05]  /*20e0*/  BSYNC B6 ;  /* 0x0000000000067941 */ /* 0x000fea0003800000 */
.L_x_5479:
        /* <DEDUP_REMOVED lines=9> */
[----:B------:R-:W-:Y:S01]  /*2180*/  MOV R5, UR5 ;  /* 0x0000000500057c02 */ /* 0x000fe20008000f00 */
        /* <DEDUP_REMOVED lines=10> */
.L_x_5482:
[----:B------:R-:W-:Y:S05]  /*2230*/  BSYNC B6 ;  /* 0x0000000000067941 */ /* 0x000fea0003800000 */
.L_x_5481:
[----:B------:R-:W-:Y:S01]  /*2240*/  ULDC.64 UR4, c[0x0][0x9f8] ;  /* 0x00027e0000047ab9 */ /* 0x000fe20000000a00 */
[----:B------:R-:W-:Y:S01]  /*2250*/  MOV R0, R28 ;  /* 0x0000001c00007202 */ /* 0x000fe20000000f00 */
[----:B0-----:R-:W2:Y:S01]  /*2260*/  LDL.LU R14, [R1+0x8] ;  /* 0x00000800010e7983 */ /* 0x001ea20000300800 */
[----:B------:R-:W-:Y:S01]  /*2270*/  ISETP.NE.U32.AND P0, PT, RZ, UR4, PT ;  /* 0x00000004ff007c0c */ /* 0x000fe2000bf05070 */
[----:B------:R-:W0:Y:S03]  /*2280*/  LDC.64 R114, c[0x0][0x300] ;  /* 0x0000c000ff727b82 */ /* 0x000e260000000a00 */
[----:B------:R-:W-:Y:S01]  /*2290*/  ISETP.NE.AND.EX P0, PT, RZ, UR5, PT, P0 ;  /* 0x00000005ff007c0c */ /* 0x000fe2000bf05300 */
[----:B------:R-:W1:Y:S01]  /*22a0*/  S2R R20, SR_TID.X ;  /* 0x0000000000147919 */ /* 0x000e620000002100 */
[----:B------:R-:W-:Y:S01]  /*22b0*/  IMAD.IADD R123, R26, 0x1, R25 ;  /* 0x000000011a7b7824 */ /* 0x000fe200078e0219 */
[----:B------:R-:W-:-:S02]  /*22c0*/  SHF.R.S32.HI R19, RZ, 0x1f, R18 ;  /* 0x0000001fff137819 */ /* 0x000fc40000011412 */
[----:B------:R-:W3:Y:S08]  /*22d0*/  LDC.64 R108, c[0x0][0x3f8] ;  /* 0x0000fe00ff6c7b82 */ /* 0x000ef00000000a00 */
[----:B------:R-:W-:Y:S01]  /*22e0*/  @P0 IADD3 R4, P1, R30, UR4, RZ ;  /* 0x000000041e040c10 */ /* 0x000fe2000ff3e0ff */
[----:B------:R-:W4:Y:S03]  /*22f0*/  LDC.64 R102, c[0x0][0x408] ;  /* 0x00010200ff667b82 */ /* 0x000f260000000a00 */
[----:B------:R-:W-:Y:S01]  /*2300*/  @P0 IADD3.X R5, R29, UR5, RZ, P1, !PT ;  /* 0x000000051d050c10 */ /* 0x000fe20008ffe4ff */
[----:B------:R-:W-:-:S04]  /*2310*/  ULDC.64 UR4, c[0x0][0xa08] ;  /* 0x0002820000047ab9 */ /* 0x000fc80000000a00 */
[----:B------:R1:W2:Y:S01]  /*2320*/  @P0 LDG.E R0, desc[UR54][R4.64] ;  /* 0x0000003604000981 */ /* 0x0002a2000c1e1900 */
[----:B------:R-:W-:Y:S01]  /*2330*/  SHF.R.S32.HI R15, RZ, 0x1f, R123 ;  /* 0x0000001fff0f7819 */ /* 0x000fe2000001147b */
[-C--:B0-----:R-:W-:Y:S01]  /*2340*/  IMAD.WIDE.U32 R6, R123, R114.reuse, RZ ;  /* 0x000000727b067225 */ /* 0x081fe200078e00ff */
[----:B------:R-:W-:Y:S01]  /*2350*/  SHF.R.S32.HI R31, RZ, 0x1f, R220 ;  /* 0x0000001fff1f7819 */ /* 0x000fe200000114dc */
[----:B------:R-:W0:Y:S02]  /*2360*/  LDC R121, c[0x0][0x3f4] ;  /* 0x0000fd00ff797b82 */ /* 0x000e240000000800 */
[----:B------:R-:W-:Y:S01]  /*2370*/  IMAD R8, R15, R114, RZ ;  /* 0x000000720f087224 */ /* 0x000fe200078e02ff */
[----:B------:R-:W-:-:S03]  /*2380*/  ISETP.NE.U32.AND P0, PT, RZ, UR4, PT ;  /* 0x00000004ff007c0c */ /* 0x000fc6000bf05070 */
[----:B------:R-:W-:Y:S02]  /*2390*/  IMAD R3, R123, R115, R8 ;  /* 0x000000737b037224 */ /* 0x000fe400078e0208 */
[----:B-1----:R-:W-:Y:S01]  /*23a0*/  VIADD R9, R20, 0xffffff80 ;  /* 0xffffff8014097836 */ /* 0x002fe20000000000 */
[----:B------:R-:W-:Y:S01]  /*23b0*/  SHF.R.U32.HI R32, RZ, 0x7, R20 ;  /* 0x00000007ff207819 */ /* 0x000fe20000011614 */
[----:B------:R-:W-:Y:S01]  /*23c0*/  IMAD.IADD R7, R7, 0x1, R3 ;  /* 0x0000000107077824 */ /* 0x000fe200078e0203 */
[----:B------:R-:W-:Y:S01]  /*23d0*/  ISETP.NE.AND.EX P0, PT, RZ, UR5, PT, P0 ;  /* 0x00000005ff007c0c */ /* 0x000fe2000bf05300 */
[----:B------:R-:W-:Y:S01]  /*23e0*/  ULDC.64 UR4, c[0x0][0x308] ;  /* 0x0000c20000047ab9 */ /* 0x000fe20000000a00 */
[----:B------:R-:W-:Y:S01]  /*23f0*/  SHF.R.S32.HI R8, RZ, 0x1f, R9 ;  /* 0x0000001fff087819 */ /* 0x000fe20000011409 */
[C---:B------:R-:W-:Y:S01]  /*2400*/  IMAD.WIDE.U32 R4, R27.reuse, UR4, R6 ;  /* 0x000000041b047c25 */ /* 0x040fe2000f8e0006 */
[----:B------:R-:W-:Y:S02]  /*2410*/  ISETP.NE.AND P6, PT, R32, 0x1, PT ;  /* 0x000000012000780c */ /* 0x000fe40003fc5270 */
[----:B------:R-:W-:Y:S01]  /*2420*/  LEA.HI R8, R8, R9, RZ, 0x2 ;  /* 0x0000000908087211 */ /* 0x000fe200078f10ff */
[----:B------:R-:W-:Y:S01]  /*2430*/  IMAD R5, R27, UR5, R5 ;  /* 0x000000051b057c24 */ /* 0x000fe2000f8e0205 */
[----:B------:R-:W-:-:S02]  /*2440*/  ULDC.64 UR4, c[0x0][0x310] ;  /* 0x0000c40000047ab9 */ /* 0x000fc40000000a00 */
[--C-:B------:R-:W-:Y:S02]  /*2450*/  SHF.R.S32.HI R127, RZ, 0x2, R8.reuse ;  /* 0x00000002ff7f7819 */ /* 0x100fe40000011408 */
[----:B------:R-:W-:-:S04]  /*2460*/  SHF.R.S32.HI R8, RZ, 0x1f, R8 ;  /* 0x0000001fff087819 */ /* 0x000fc80000011408 */
[----:B------:R-:W-:-:S04]  /*2470*/  LEA.HI R8, R8, R127, RZ, 0x2 ;  /* 0x0000007f08087211 */ /* 0x000fc800078f10ff */
[----:B------:R-:W-:-:S05]  /*2480*/  LOP3.LUT R8, R8, 0xfffffffc, RZ, 0xc0, !PT ;  /* 0xfffffffc08087812 */ /* 0x000fca00078ec0ff */
[----:B------:R-:W-:Y:S02]  /*2490*/  IMAD.IADD R127, R127, 0x1, -R8 ;  /* 0x000000017f7f7824 */ /* 0x000fe400078e0a08 */
[-C--:B---3--:R-:W-:Y:S02]  /*24a0*/  IMAD R10, R31, R108.reuse, RZ ;  /* 0x0000006c1f0a7224 */ /* 0x088fe400078e02ff */
[----:B------:R-:W-:Y:S02]  /*24b0*/  VIADD R8, R18, 0x80 ;  /* 0x0000008012087836 */ /* 0x000fe40000000000 */
[C---:B------:R-:W-:Y:S01]  /*24c0*/  IMAD R13, R220.reuse, R109, R10 ;  /* 0x0000006ddc0d7224 */ /* 0x040fe200078e020a */
[----:B------:R-:W-:Y:S01]  /*24d0*/  SHF.R.S32.HI R23, RZ, 0x1f, R22 ;  /* 0x0000001fff177819 */ /* 0x000fe20000011416 */
[----:B------:R-:W-:-:S04]  /*24e0*/  IMAD.WIDE.U32 R110, R220, R108, R18 ;  /* 0x0000006cdc6e7225 */ /* 0x000fc800078e0012 */
[----:B------:R-:W-:-:S04]  /*24f0*/  IMAD.WIDE.U32 R112, R220, R108, R22 ;  /* 0x0000006cdc707225 */ /* 0x000fc800078e0016 */
[----:B------:R-:W-:Y:S02]  /*2500*/  IMAD.IADD R113, R113, 0x1, R13 ;  /* 0x0000000171717824 */ /* 0x000fe400078e020d */
[----:B------:R-:W-:Y:S02]  /*2510*/  IMAD.IADD R111, R13, 0x1, R111 ;  /* 0x000000010d6f7824 */ /* 0x000fe400078e026f */
[----:B----4-:R-:W-:-:S04]  /*2520*/  IMAD.WIDE.U32 R106, R220, R102, R22 ;  /* 0x00000066dc6a7225 */ /* 0x010fc800078e0016 */
[----:B------:R-:W-:Y:S01]  /*2530*/  IMAD.WIDE.U32 R104, R220, R102, R18 ;  /* 0x00000066dc687225 */ /* 0x000fe200078e0012 */
[----:B------:R-:W-:-:S03]  /*2540*/  SHF.L.U64.HI R131, R114, 0x7, R115 ;  /* 0x0000000772837819 */ /* 0x000fc60000010273 */
[----:B------:R-:W-:Y:S01]  /*2550*/  VIADD R33, R220, 0x80 ;  /* 0x00000080dc217836 */ /* 0x000fe20000000000 */
[----:B------:R-:W-:Y:S01]  /*2560*/  SHF.L.U32 R133, R114, 0x7, RZ ;  /* 0x0000000772857819 */ /* 0x000fe200000006ff */
[----:B------:R-:W-:Y:S02]  /*2570*/  IMAD R25, R115, 0xa0, RZ ;  /* 0x000000a073197824 */ /* 0x000fe400078e02ff */
[----:B-----5:R-:W-:Y:S01]  /*2580*/  IMAD.WIDE.U32 R112, R146, R108, R112 ;  /* 0x0000006c92707225 */ /* 0x020fe200078e0070 */
[----:B------:R-:W-:-:S03]  /*2590*/  SHF.R.S32.HI R147, RZ, 0x1f, R33 ;  /* 0x0000001fff937819 */ /* 0x000fc60000011421 */
[----:B------:R-:W-:-:S04]  /*25a0*/  IMAD.WIDE.U32 R110, R146, R108, R110 ;  /* 0x0000006c926e7225 */ /* 0x000fc800078e006e */
[----:B------:R-:W-:Y:S02]  /*25b0*/  IMAD R129, R109, 0xa0, RZ ;  /* 0x000000a06d817824 */ /* 0x000fe400078e02ff */
[----:B------:R-:W-:Y:S01]  /*25c0*/  VIADD R153, R32, 0x8 ;  /* 0x0000000820997836 */ /* 0x000fe20000000000 */
[----:B--2---:R-:W-:-:S04]  /*25d0*/  SHF.R.S32.HI R3, RZ, 0x1f, R0 ;  /* 0x0000001fff037819 */ /* 0x004fc80000011400 */
[----:B------:R-:W-:Y:S02]  /*25e0*/  SEL R12, R3, RZ, !P0 ;  /* 0x000000ff030c7207 */ /* 0x000fe40004000000 */
[----:B------:R-:W-:-:S03]  /*25f0*/  SEL R21, R0, RZ, !P0 ;  /* 0x000000ff00157207 */ /* 0x000fc60004000000 */
[----:B------:R-:W-:Y:S02]  /*2600*/  IMAD R0, R12, UR4, RZ ;  /* 0x000000040c007c24 */ /* 0x000fe4000f8e02ff */
[----:B------:R-:W-:-:S04]  /*2610*/  IMAD.WIDE.U32 R118, R21, UR4, R4 ;  /* 0x0000000415767c25 */ /* 0x000fc8000f8e0004 */
[----:B------:R-:W-:Y:S01]  /*2620*/  IMAD R9, R21, UR5, R0 ;  /* 0x0000000515097c24 */ /* 0x000fe2000f8e0200 */
[----:B------:R-:W-:Y:S05]  /*2630*/  @!P6 WARPSYNC.ALL ;  /* 0x000000000000e948 */ /* 0x000fea0003800000 */
[----:B------:R-:W-:Y:S01]  /*2640*/  VIADD R0, R18, 0x20 ;  /* 0x0000002012007836 */ /* 0x000fe20000000000 */
[----:B------:R-:W-:Y:S01]  /*2650*/  ULDC.64 UR4, c[0x0][0x330] ;  /* 0x0000cc0000047ab9 */ /* 0x000fe20000000a00 */
[----:B------:R-:W-:Y:S01]  /*2660*/  IMAD R3, R31, R114, RZ ;  /* 0x000000721f037224 */ /* 0x000fe200078e02ff */
[----:B------:R-:W-:Y:S01]  /*2670*/  LOP3.LUT R14, R14, 0xfffffffb, RZ, 0xc0, !PT ;  /* 0xfffffffb0e0e7812 */ /* 0x000fe200078ec0ff */
[----:B------:R-:W-:Y:S01]  /*2680*/  IMAD.WIDE.U32 R116, R27, UR4, R18 ;  /* 0x000000041b747c25 */ /* 0x000fe2000f8e0012 */
[----:B------:R-:W-:Y:S01]  /*2690*/  ULDC UR4, c[0x0][0x2f4] ;  /* 0x0000bd0000047ab9 */ /* 0x000fe20000000800 */
[----:B------:R-:W-:Y:S01]  /*26a0*/  ULDC.64 UR6, c[0x0][0x338] ;  /* 0x0000ce0000067ab9 */ /* 0x000fe20000000a00 */
[----:B------:R-:W-:Y:S01]  /*26b0*/  @!P6 BAR.SYNC.DEFER_BLOCKING 0x9, 0x100 ;  /* 0x024400000000eb1d */ /* 0x000fe20000010000 */
[----:B------:R-:W-:-:S02]  /*26c0*/  ISETP.GE.AND P1, PT, R0, UR4, PT ;  /* 0x0000000400007c0c */ /* 0x000fc4000bf26270 */
[----:B------:R-:W-:Y:S02]  /*26d0*/  ISETP.GE.AND P0, PT, R18, UR4, PT ;  /* 0x0000000412007c0c */ /* 0x000fe4000bf06270 */
[----:B------:R-:W-:Y:S02]  /*26e0*/  SEL R7, RZ, 0xffffffff, P1 ;  /* 0xffffffffff077807 */ /* 0x000fe40000800000 */
[----:B------:R-:W-:Y:S01]  /*26f0*/  SEL R6, RZ, 0x1, P0 ;  /* 0x00000001ff067807 */ /* 0x000fe20000000000 */
[----:B------:R-:W-:Y:S01]  /*2700*/  IMAD.WIDE.U32 R4, R220, R114, R18 ;  /* 0x00000072dc047225 */ /* 0x000fe200078e0012 */
[----:B------:R-:W-:-:S03]  /*2710*/  LOP3.LUT P0, RZ, R127, 0x2, RZ, 0xc0, !PT ;  /* 0x000000027fff7812 */ /* 0x000fc6000780c0ff */
[----:B------:R-:W-:Y:S02]  /*2720*/  IMAD.SHL.U32 R7, R7, 0x2, RZ ;  /* 0x0000000207077824 */ /* 0x000fe400078e00ff */
[----:B------:R-:W-:Y:S01]  /*2730*/  IMAD R11, R220, R115, R3 ;  /* 0x00000073dc0b7224 */ /* 0x000fe200078e0203 */
[----:B------:R-:W-:Y:S01]  /*2740*/  IADD3 R3, P1, R118, R4, RZ ;  /* 0x0000000476037210 */ /* 0x000fe20007f3e0ff */
[----:B------:R-:W-:Y:S01]  /*2750*/  IMAD.IADD R4, R119, 0x1, R9 ;  /* 0x0000000177047824 */ /* 0x000fe200078e0209 */
[----:B------:R-:W-:Y:S01]  /*2760*/  LOP3.LUT R9, R7, 0x2, R6, 0xe2, !PT ;  /* 0x0000000207097812 */ /* 0x000fe200078ee206 */
[C---:B------:R-:W-:Y:S01]  /*2770*/  VIADD R7, R18.reuse, 0x60 ;  /* 0x0000006012077836 */ /* 0x040fe20000000000 */
[----:B------:R-:W-:Y:S02]  /*2780*/  IADD3 R6, R18, 0x40, RZ ;  /* 0x0000004012067810 */ /* 0x000fe40007ffe0ff */
[----:B------:R-:W-:Y:S02]  /*2790*/  IADD3.X R5, R4, R5, R11, P1, !PT ;  /* 0x0000000504057210 */ /* 0x000fe40000ffe40b */
[----:B------:R-:W-:-:S02]  /*27a0*/  @P0 LOP3.LUT R14, R14, 0x4, RZ, 0xfc, !PT ;  /* 0x000000040e0e0812 */ /* 0x000fc400078efcff */
[----:B------:R-:W-:Y:S02]  /*27b0*/  ISETP.GE.AND P0, PT, R6, UR4, PT ;  /* 0x0000000406007c0c */ /* 0x000fe4000bf06270 */
[----:B------:R-:W-:Y:S02]  /*27c0*/  ISETP.GE.AND P1, PT, R7, UR4, PT ;  /* 0x0000000407007c0c */ /* 0x000fe4000bf26270 */
[----:B------:R-:W-:Y:S02]  /*27d0*/  SEL R10, RZ, 0x4, P0 ;  /* 0x00000004ff0a7807 */ /* 0x000fe40000000000 */
[----:B------:R-:W-:Y:S02]  /*27e0*/  SEL R11, RZ, 0x8, P1 ;  /* 0x00000008ff0b7807 */ /* 0x000fe40000800000 */
[----:B------:R-:W-:Y:S02]  /*27f0*/  ISETP.GE.AND P0, PT, R8, UR4, PT ;  /* 0x0000000408007c0c */ /* 0x000fe4000bf06270 */
[----:B------:R-:W-:-:S02]  /*2800*/  LOP3.LUT R9, R11, R9, R10, 0xfe, !PT ;  /* 0x000000090b097212 */ /* 0x000fc400078efe0a */
[----:B------:R-:W-:Y:S02]  /*2810*/  SEL R10, RZ, 0x10, P0 ;  /* 0x00000010ff0a7807 */ /* 0x000fe40000000000 */
[-C--:B0-----:R-:W-:Y:S02]  /*2820*/  ISETP.GE.AND P0, PT, R18, R121.reuse, PT ;  /* 0x000000791200720c */ /* 0x081fe40003f06270 */
[----:B------:R-:W-:Y:S01]  /*2830*/  LOP3.LUT R36, R9, R10, RZ, 0xfc, !PT ;  /* 0x0000000a09247212 */ /* 0x000fe200078efcff */
[----:B------:R-:W-:Y:S01]  /*2840*/  IMAD R9, R31, R102, RZ ;  /* 0x000000661f097224 */ /* 0x000fe200078e02ff */
[----:B------:R-:W-:Y:S01]  /*2850*/  ISETP.GE.AND P1, PT, R0, R121, PT ;  /* 0x000000790000720c */ /* 0x000fe20003f26270 */
[----:B------:R-:W-:Y:S02]  /*2860*/  IMAD R11, R12, UR6, RZ ;  /* 0x000000060c0b7c24 */ /* 0x000fe4000f8e02ff */
[----:B------:R-:W-:Y:S01]  /*2870*/  IMAD R13, R220, R103, R9 ;  /* 0x00000067dc0d7224 */ /* 0x000fe200078e0209 */
[----:B------:R-:W-:Y:S01]  /*2880*/  SEL R9, R121, RZ, P0 ;  /* 0x000000ff79097207 */ /* 0x000fe20000000000 */
[----:B------:R-:W-:Y:S01]  /*2890*/  IMAD R35, R21, UR7, R11 ;  /* 0x0000000715237c24 */ /* 0x000fe2000f8e020b */
[----:B------:R-:W-:-:S02]  /*28a0*/  ISETP.GE.AND P2, PT, R6, R121, PT ;  /* 0x000000790600720c */ /* 0x000fc40003f46270 */
[----:B------:R-:W-:Y:S01]  /*28b0*/  SEL R11, R121, RZ, P1 ;  /* 0x000000ff790b7207 */ /* 0x000fe20000800000 */
[----:B------:R-:W-:-:S03]  /*28c0*/  IMAD.IADD R9, R18, 0x1, R9 ;  /* 0x0000000112097824 */ /* 0x000fc600078e0209 */
[----:B------:R-:W-:Y:S01]  /*28d0*/  IADD3 R11, R0, R11, RZ ;  /* 0x0000000b000b7210 */ /* 0x000fe20007ffe0ff */
[----:B------:R-:W-:Y:S01]  /*28e0*/  IMAD.IADD R107, R107, 0x1, R13 ;  /* 0x000000016b6b7824 */ /* 0x000fe200078e020d */
[----:B------:R-:W-:Y:S01]  /*28f0*/  LOP3.LUT R14, R14, 0xfffffffe, RZ, 0xc0, !PT ;  /* 0xfffffffe0e0e7812 */ /* 0x000fe200078ec0ff */
[----:B------:R-:W-:Y:S01]  /*2900*/  IMAD.IADD R105, R13, 0x1, R105 ;  /* 0x000000010d697824 */ /* 0x000fe200078e0269 */
[----:B------:R-:W-:Y:S02]  /*2910*/  SHF.R.S32.HI R10, RZ, 0x1f, R9 ;  /* 0x0000001fff0a7819 */ /* 0x000fe40000011409 */
[----:B------:R-:W-:Y:S02]  /*2920*/  SHF.R.S32.HI R12, RZ, 0x1f, R11 ;  /* 0x0000001fff0c7819 */ /* 0x000fe4000001140b */
[----:B------:R-:W-:Y:S02]  /*2930*/  SEL R13, R121, RZ, P2 ;  /* 0x000000ff790d7207 */ /* 0x000fe40001000000 */
[----:B------:R-:W-:-:S02]  /*2940*/  @P2 LOP3.LUT R14, R14, 0x1, RZ, 0xfc, !PT ;  /* 0x000000010e0e2812 */ /* 0x000fc400078efcff */
[CC--:B------:R-:W-:Y:S02]  /*2950*/  LEA.HI R26, R10.reuse, R9.reuse, RZ, 0x4 ;  /* 0x000000090a1a7211 */ /* 0x0c0fe400078f20ff */
[----:B------:R-:W-:Y:S02]  /*2960*/  LEA.HI R10, R10, R9, RZ, 0x6 ;  /* 0x000000090a0a7211 */ /* 0x000fe400078f30ff */
[CC--:B------:R-:W-:Y:S01]  /*2970*/  LEA.HI R28, R12.reuse, R11.reuse, RZ, 0x4 ;  /* 0x0000000b0c1c7211 */ /* 0x0c0fe200078f20ff */
[----:B------:R-:W-:Y:S01]  /*2980*/  IMAD R117, R27, UR5, R117 ;  /* 0x000000051b757c24 */ /* 0x000fe2000f8e0275 */
[----:B------:R-:W-:Y:S01]  /*2990*/  LEA.HI R12, R12, R11, RZ, 0x6 ;  /* 0x0000000b0c0c7211 */ /* 0x000fe200078f30ff */
[----:B------:R-:W-:Y:S01]  /*29a0*/  IMAD.IADD R20, R6, 0x1, R13 ;  /* 0x0000000106147824 */ /* 0x000fe200078e020d */
[----:B------:R0:W-:Y:S01]  /*29b0*/  STL [R1+0x8], R14 ;  /* 0x0000080e01007387 */ /* 0x0001e20000100800 */
[----:B------:R-:W-:Y:S01]  /*29c0*/  SHF.R.S32.HI R11, RZ, 0x6, R10 ;  /* 0x00000006ff0b7819 */ /* 0x000fe2000001140a */
[----:B------:R-:W-:Y:S01]  /*29d0*/  IMAD.WIDE.U32 R116, R21, UR6, R116 ;  /* 0x0000000615747c25 */ /* 0x000fe2000f8e0074 */
[----:B------:R-:W-:-:S02]  /*29e0*/  SHF.R.U32.HI R9, RZ, 0x3, R233 ;  /* 0x00000003ff097819 */ /* 0x000fc400000116e9 */
[----:B------:R-:W-:Y:S02]  /*29f0*/  SHF.R.S32.HI R13, RZ, 0x6, R12 ;  /* 0x00000006ff0d7819 */ /* 0x000fe4000001140c */
[C---:B------:R-:W-:Y:S02]  /*2a00*/  LOP3.LUT R12, R230.reuse, 0x30, R28, 0xf8, !PT ;  /* 0x00000030e60c7812 */ /* 0x040fe400078ef81c */
[----:B0-----:R-:W-:Y:S02]  /*2a10*/  LOP3.LUT R14, R233, 0x30, R26, 0xf8, !PT ;  /* 0x00000030e90e7812 */ /* 0x001fe400078ef81a */
[----:B------:R-:W-:Y:S01]  /*2a20*/  SHF.R.S32.HI R21, RZ, 0x1f, R20 ;  /* 0x0000001fff157819 */ /* 0x000fe20000011414 */
[C---:B------:R-:W-:Y:S01]  /*2a30*/  IMAD R145, R11.reuse, 0x2800, R232 ;  /* 0x000028000b917824 */ /* 0x040fe200078e02e8 */
[----:B------:R-:W-:Y:S01]  /*2a40*/  LOP3.LUT R10, R230, 0x30, R26, 0xf8, !PT ;  /* 0x00000030e60a7812 */ /* 0x000fe200078ef81a */
[----:B------:R-:W-:Y:S01]  /*2a50*/  IMAD R143, R11, 0x2800, R234 ;  /* 0x000028000b8f7824 */ /* 0x000fe200078e02ea */
[----:B------:R-:W-:Y:S01]  /*2a60*/  LOP3.LUT R14, R14, R9, RZ, 0x3c, !PT ;  /* 0x000000090e0e7212 */ /* 0x000fe200078e3cff */
[----:B------:R-:W-:Y:S01]  /*2a70*/  IMAD R144, R13, 0x2800, R232 ;  /* 0x000028000d907824 */ /* 0x000fe200078e02e8 */
[----:B------:R-:W-:-:S02]  /*2a80*/  LOP3.LUT R11, R12, R231, RZ, 0x3c, !PT ;  /* 0x000000e70c0b7212 */ /* 0x000fc400078e3cff */
[-C--:B------:R-:W-:Y:S02]  /*2a90*/  LEA.HI R30, R21, R20.reuse, RZ, 0x4 ;  /* 0x00000014151e7211 */ /* 0x080fe400078f20ff */
[----:B------:R-:W-:Y:S02]  /*2aa0*/  LOP3.LUT R12, R233, 0x30, R28, 0xf8, !PT ;  /* 0x00000030e90c7812 */ /* 0x000fe400078ef81c */
[----:B------:R-:W-:Y:S01]  /*2ab0*/  LEA.HI R20, R21, R20, RZ, 0x6 ;  /* 0x0000001415147211 */ /* 0x000fe200078f30ff */
[----:B------:R-:W-:Y:S01]  /*2ac0*/  IMAD.IADD R143, R143, 0x1, R14 ;  /* 0x000000018f8f7824 */ /* 0x000fe200078e020e */
[----:B------:R-:W-:Y:S01]  /*2ad0*/  LOP3.LUT R10, R10, R231, RZ, 0x3c, !PT ;  /* 0x000000e70a0a7212 */ /* 0x000fe200078e3cff */
[----:B------:R-:W-:Y:S01]  /*2ae0*/  IMAD.IADD R144, R144, 0x1, R11 ;  /* 0x0000000190907824 */ /* 0x000fe200078e020b */
[----:B------:R-:W-:Y:S01]  /*2af0*/  LOP3.LUT R14, R233, 0x30, R30, 0xf8, !PT ;  /* 0x00000030e90e7812 */ /* 0x000fe200078ef81e */
[----:B------:R-:W-:Y:S01]  /*2b00*/  IMAD R141, R13, 0x2800, R234 ;  /* 0x000028000d8d7824 */ /* 0x000fe200078e02ea */
[----:B------:R-:W-:-:S02]  /*2b10*/  LOP3.LUT R12, R12, R9, RZ, 0x3c, !PT ;  /* 0x000000090c0c7212 */ /* 0x000fc400078e3cff */
[----:B------:R-:W-:Y:S02]  /*2b20*/  SHF.R.S32.HI R11, RZ, 0x6, R20 ;  /* 0x00000006ff0b7819 */ /* 0x000fe40000011414 */
[----:B------:R-:W-:Y:S01]  /*2b30*/  SHF.R.S32.HI R21, RZ, 0x1f, R146 ;  /* 0x0000001fff157819 */ /* 0x000fe20000011492 */
[----:B------:R-:W-:Y:S01]  /*2b40*/  IMAD.IADD R145, R145, 0x1, R10 ;  /* 0x0000000191917824 */ /* 0x000fe200078e020a */
[----:B------:R-:W-:Y:S01]  /*2b50*/  LOP3.LUT R10, R230, 0x30, R30, 0xf8, !PT ;  /* 0x00000030e60a7812 */ /* 0x000fe200078ef81e */
[----:B------:R-:W-:Y:S01]  /*2b60*/  IMAD.IADD R141, R141, 0x1, R12 ;  /* 0x000000018d8d7824 */ /* 0x000fe200078e020c */
[----:B------:R-:W-:Y:S01]  /*2b70*/  LOP3.LUT R13, R14, R9, RZ, 0x3c, !PT ;  /* 0x000000090e0d7212 */ /* 0x000fe200078e3cff */
[----:B------:R-:W-:Y:S01]  /*2b80*/  VIADD R14, R18, 0xa0 ;  /* 0x000000a0120e7836 */ /* 0x000fe20000000000 */
[----:B------:R-:W-:Y:S01]  /*2b90*/  IADD3 R122, P2, R220, R123, RZ ;  /* 0x0000007bdc7a7210 */ /* 0x000fe20007f5e0ff */
[----:B------:R-:W-:Y:S02]  /*2ba0*/  IMAD R140, R11, 0x2800, R234 ;  /* 0x000028000b8c7824 */ /* 0x000fe400078e02ea */
[----:B------:R-:W-:-:S02]  /*2bb0*/  IMAD R12, R21, R102, RZ ;  /* 0x00000066150c7224 */ /* 0x000fc400078e02ff */
[----:B------:R-:W-:Y:S01]  /*2bc0*/  IMAD R142, R11, 0x2800, R232 ;  /* 0x000028000b8e7824 */ /* 0x000fe200078e02e8 */
[----:B------:R-:W-:Y:S01]  /*2bd0*/  LOP3.LUT R11, R10, R231, RZ, 0x3c, !PT ;  /* 0x000000e70a0b7212 */ /* 0x000fe200078e3cff */
[----:B------:R-:W-:Y:S02]  /*2be0*/  IMAD R10, R21, R108, RZ ;  /* 0x0000006c150a7224 */ /* 0x000fe400078e02ff */
[----:B------:R-:W-:Y:S01]  /*2bf0*/  IMAD.X R123, R31, 0x1, R15, P2 ;  /* 0x000000011f7b7824 */ /* 0x000fe200010e060f */
[----:B------:R-:W-:Y:S01]  /*2c00*/  ISETP.GE.AND P2, PT, R14, UR4, PT ;  /* 0x000000040e007c0c */ /* 0x000fe2000bf46270 */
[----:B------:R-:W-:Y:S02]  /*2c10*/  IMAD.IADD R140, R140, 0x1, R13 ;  /* 0x000000018c8c7824 */ /* 0x000fe400078e020d */
[----:B------:R-:W-:Y:S01]  /*2c20*/  IMAD R29, R146, R103, R12 ;  /* 0x00000067921d7224 */ /* 0x000fe200078e020c */
[----:B------:R-:W-:Y:S01]  /*2c30*/  SHF.L.U64.HI R12, R102, 0x7, R103 ;  /* 0x00000007660c7819 */ /* 0x000fe20000010267 */
[----:B------:R-:W-:Y:S01]  /*2c40*/  IMAD.WIDE.U32 R114, R114, 0xa0, RZ ;  /* 0x000000a072727825 */ /* 0x000fe200078e00ff */
[----:B------:R-:W-:-:S03]  /*2c50*/  SEL R33, RZ, 0x20, P2 ;  /* 0x00000020ff217807 */ /* 0x000fc60001000000 */
[----:B------:R-:W-:Y:S02]  /*2c60*/  IMAD R21, R103, 0xa0, RZ ;  /* 0x000000a067157824 */ /* 0x000fe400078e02ff */
[----:B------:R-:W-:Y:S02]  /*2c70*/  IMAD.SHL.U32 R13, R102, 0x80, RZ ;  /* 0x00000080660d7824 */ /* 0x000fe400078e00ff */
[----:B------:R-:W-:-:S04]  /*2c80*/  IMAD.WIDE.U32 R106, R146, R102, R106 ;  /* 0x00000066926a7225 */ /* 0x000fc800078e006a */
[----:B------:R-:W-:-:S04]  /*2c90*/  IMAD.WIDE.U32 R104, R146, R102, R104 ;  /* 0x0000006692687225 */ /* 0x000fc800078e0068 */
[----:B------:R-:W-:Y:S01]  /*2ca0*/  IMAD.WIDE.U32 R102, R102, 0xa0, RZ ;  /* 0x000000a066667825 */ /* 0x000fe200078e00ff */
[----:B------:R-:W-:-:S03]  /*2cb0*/  IADD3 R128, R115, R25, RZ ;  /* 0x0000001973807210 */ /* 0x000fc60007ffe0ff */
[----:B------:R-:W-:Y:S02]  /*2cc0*/  IMAD R27, R146, R109, R10 ;  /* 0x0000006d921b7224 */ /* 0x000fe400078e020a */
[----:B------:R-:W-:Y:S01]  /*2cd0*/  IMAD.IADD R130, R103, 0x1, R21 ;  /* 0x0000000167827824 */ /* 0x000fe200078e0215 */
[----:B------:R-:W-:Y:S01]  /*2ce0*/  SHF.L.U64.HI R10, R108, 0x7, R109 ;  /* 0x000000076c0a7819 */ /* 0x000fe2000001026d */
[----:B------:R-:W-:Y:S01]  /*2cf0*/  IMAD.IADD R142, R142, 0x1, R11 ;  /* 0x000000018e8e7824 */ /* 0x000fe200078e020b */
[----:B------:R-:W-:Y:S01]  /*2d00*/  SHF.R.S32.HI R120, RZ, 0x4, R26 ;  /* 0x00000004ff787819 */ /* 0x000fe2000001141a */
[----:B------:R-:W-:Y:S01]  /*2d10*/  IMAD.IADD R15, R113, 0x1, R27 ;  /* 0x00000001710f7824 */ /* 0x000fe200078e021b */
[----:B------:R-:W-:Y:S01]  /*2d20*/  LOP3.LUT R40, R36, R33, RZ, 0xfc, !PT ;  /* 0x0000002124287212 */ /* 0x000fe200078efcff */
[----:B------:R-:W-:Y:S01]  /*2d30*/  IMAD.IADD R20, R27, 0x1, R111 ;  /* 0x000000011b147824 */ /* 0x000fe200078e026f */
[----:B------:R-:W-:Y:S01]  /*2d40*/  SHF.R.S32.HI R27, RZ, 0x4, R28 ;  /* 0x00000004ff1b7819 */ /* 0x000fe2000001141c */
[----:B------:R-:W-:-:S02]  /*2d50*/  IMAD.IADD R21, R107, 0x1, R29 ;  /* 0x000000016b157824 */ /* 0x000fc400078e021d */
[----:B------:R-:W-:Y:S01]  /*2d60*/  IMAD.IADD R25, R29, 0x1, R105 ;  /* 0x000000011d197824 */ /* 0x000fe200078e0269 */
[----:B------:R-:W-:Y:S01]  /*2d70*/  SHF.R.S32.HI R29, RZ, 0x4, R30 ;  /* 0x00000004ff1d7819 */ /* 0x000fe2000001141e */
[----:B------:R-:W-:Y:S01]  /*2d80*/  IMAD.SHL.U32 R11, R108, 0x80, RZ ;  /* 0x000000806c0b7824 */ /* 0x000fe200078e00ff */
[----:B------:R-:W-:Y:S01]  /*2d90*/  LOP3.LUT R26, R26, 0xfffffff0, RZ, 0xc0, !PT ;  /* 0xfffffff01a1a7812 */ /* 0x000fe200078ec0ff */
[----:B------:R-:W-:Y:S01]  /*2da0*/  IMAD.WIDE.U32 R108, R108, 0xa0, RZ ;  /* 0x000000a06c6c7825 */ /* 0x000fe200078e00ff */
[----:B------:R-:W-:Y:S02]  /*2db0*/  LOP3.LUT R28, R28, 0xfffffff0, RZ, 0xc0, !PT ;  /* 0xfffffff01c1c7812 */ /* 0x000fe400078ec0ff */
[----:B------:R-:W-:Y:S01]  /*2dc0*/  LOP3.LUT R30, R30, 0xfffffff0, RZ, 0xc0, !PT ;  /* 0xfffffff01e1e7812 */ /* 0x000fe200078ec0ff */
[----:B------:R-:W-:Y:S01]  /*2dd0*/  IMAD.IADD R34, R117, 0x1, R35 ;  /* 0x0000000175227824 */ /* 0x000fe200078e0223 */
[----:B------:R-:W-:Y:S01]  /*2de0*/  LOP3.LUT R35, R36, 0x1, RZ, 0xc0, !PT ;  /* 0x0000000124237812 */ /* 0x000fe200078ec0ff */
[----:B------:R-:W-:Y:S01]  /*2df0*/  IMAD.SHL.U32 R121, R121, 0x2, RZ ;  /* 0x0000000279797824 */ /* 0x000fe200078e00ff */
[C---:B------:R-:W-:Y:S01]  /*2e00*/  LOP3.LUT R36, R40.reuse, 0x2, RZ, 0xc0, !PT ;  /* 0x0000000228247812 */ /* 0x040fe200078ec0ff */
[----:B------:R-:W-:Y:S01]  /*2e10*/  IMAD.IADD R129, R109, 0x1, R129 ;  /* 0x000000016d817824 */ /* 0x000fe200078e0281 */
[----:B------:R-:W-:-:S02]  /*2e20*/  LOP3.LUT R37, R40, 0x4, RZ, 0xc0, !PT ;  /* 0x0000000428257812 */ /* 0x000fc400078ec0ff */
[C---:B------:R-:W-:Y:S02]  /*2e30*/  LOP3.LUT R38, R40.reuse, 0x8, RZ, 0xc0, !PT ;  /* 0x0000000828267812 */ /* 0x040fe400078ec0ff */
[C---:B------:R-:W-:Y:S02]  /*2e40*/  LOP3.LUT R39, R40.reuse, 0x10, RZ, 0xc0, !PT ;  /* 0x0000001028277812 */ /* 0x040fe400078ec0ff */
[----:B------:R-:W-:Y:S02]  /*2e50*/  SHF.R.S32.HI R31, RZ, 0x1f, R26 ;  /* 0x0000001fff1f7819 */ /* 0x000fe4000001141a */
[----:B------:R-:W-:Y:S02]  /*2e60*/  SHF.R.S32.HI R32, RZ, 0x1f, R28 ;  /* 0x0000001fff207819 */ /* 0x000fe4000001141c */
[----:B------:R-:W-:Y:S02]  /*2e70*/  SHF.R.S32.HI R33, RZ, 0x1f, R30 ;  /* 0x0000001fff217819 */ /* 0x000fe4000001141e */
[----:B------:R-:W-:-:S07]  /*2e80*/  LOP3.LUT R40, R40, 0x20, RZ, 0xc0, !PT ;  /* 0x0000002028287812 */ /* 0x000fce00078ec0ff */
.L_x_5582:
[----:B------:R-:W2:Y:S01]  /*2e90*/  LDL R43, [R1+0x10] ;  /* 0x00001000012b7983 */ /* 0x000ea20000100800 */
[----:B0-----:R-:W0:Y:S03]  /*2ea0*/  LDC.64 R124, c[0x0][0x2e8] ;  /* 0x0000ba00ff7c7b82 */ /* 0x001e260000000a00 */
[----:B------:R-:W3:Y:S01]  /*2eb0*/  LDL.LU R42, [R1+0x8] ;  /* 0x00000800012a7983 */ /* 0x000ee20000300800 */
        /* <DEDUP_REMOVED lines=10> */
[----:B------:R-:W-:-:S05]  /*2f60*/  IMAD.IADD R96, R135, 0x1, R41 ;  /* 0x0000000187607824 */ /* 0x000fca00078e0229 */
[----:B------:R-:W-:Y:S02]  /*2f70*/  IADD3.X R24, R5, R96, R131, P2, P3 ;  /* 0x0000006005187210 */ /* 0x000fe400017e6483 */
[----:B0-----:R-:W-:-:S04]  /*2f80*/  IADD3 R50, P2, P3, R134, R124, R3 ;  /* 0x0000007c86327210 */ /* 0x001fc80007b5e003 */
[----:B------:R-:W-:Y:S02]  /*2f90*/  IADD3.X R51, R96, R125, R5, P2, P3 ;  /* 0x0000007d60337210 */ /* 0x000fe400017e6405 */
[----:B------:R-:W-:Y:S02]  /*2fa0*/  IADD3 R48, P2, R49, R124, RZ ;  /* 0x0000007c31307210 */ /* 0x000fe40007f5e0ff */
[----:B------:R-:W-:-:S03]  /*2fb0*/  ISETP.GT.AND P3, PT, R47, R126, PT ;  /* 0x0000007e2f00720c */ /* 0x000fc60003f64270 */
[----:B------:R-:W-:Y:S01]  /*2fc0*/  IMAD.X R49, R24, 0x1, R125, P2 ;  /* 0x0000000118317824 */ /* 0x000fe200010e067d */
[----:B-1----:R-:W-:Y:S01]  /*2fd0*/  ISETP.GE.AND P2, PT, R132, 0x1, PT ;  /* 0x000000018400780c */ /* 0x002fe20003f46270 */
[----:B------:R-:W-:Y:S02]  /*2fe0*/  IMAD.MOV.U32 R24, RZ, RZ, R47 ;  /* 0x000000ffff187224 */ /* 0x000fe400078e002f */
[----:B--2---:R-:W-:Y:S01]  /*2ff0*/  IMAD R41, R17, 0x7800, R43 ;  /* 0x0000780011297824 */ /* 0x004fe200078e022b */
[----:B---3--:R-:W-:-:S03]  /*3000*/  LOP3.LUT R42, R42, 0xfffffffd, RZ, 0xc0, !PT ;  /* 0xfffffffd2a2a7812 */ /* 0x008fc600078ec0ff */
[C---:B------:R-:W-:Y:S02]  /*3010*/  VIADD R43, R41.reuse, 0x20 ;  /* 0x00000020292b7836 */ /* 0x040fe40000000000 */
[----:B------:R-:W-:Y:S01]  /*3020*/  @P4 VIADD R43, R41, 0xffffffe0 ;  /* 0xffffffe0292b4836 */ /* 0x000fe20000000000 */
[----:B------:R-:W-:Y:S01]  /*3030*/  @P3 LOP3.LUT R42, R42, 0x2, RZ, 0xfc, !PT ;  /* 0x000000022a2a3812 */ /* 0x000fe200078efcff */
[----:B------:R-:W-:-:S04]  /*3040*/  IMAD.IADD R41, R16, 0x1, R41 ;  /* 0x0000000110297824 */ /* 0x000fc800078e0229 */
[----:B------:R0:W-:Y:S02]  /*3050*/  STL [R1+0x8], R42 ;  /* 0x0000082a01007387 */ /* 0x0001e40000100800 */
[----:B0-----:R-:W-:Y:S01]  /*3060*/  IMAD.IADD R42, R16, 0x1, R43 ;  /* 0x00000001102a7824 */ /* 0x001fe200078e022b */
[----:B------:R-:W-:Y:S06]  /*3070*/  @!P2 BRA `(.L_x_5484) ;  /* 0x000000c800fca947 */ /* 0x000fec0003800000 */
[----:B------:R-:W-:Y:S01]  /*3080*/  ULDC.U8 UR4, c[0x0][0x410] ;  /* 0x0001040000047ab9 */ /* 0x000fe20000000000 */
[-C--:B------:R-:W-:Y:S01]  /*3090*/  IMAD R43, R129, R47.reuse, RZ ;  /* 0x0000002f812b7224 */ /* 0x080fe200078e02ff */
[----:B------:R-:W-:Y:S01]  /*30a0*/  ISETP.NE.AND P2, PT, RZ, UR4, PT ;  /* 0x00000004ff007c0c */ /* 0x000fe2000bf45270 */
[-C--:B------:R-:W-:Y:S02]  /*30b0*/  IMAD R45, R130, R47.reuse, RZ ;  /* 0x0000002f822d7224 */ /* 0x080fe400078e02ff */
[----:B------:R-:W-:Y:S02]  /*30c0*/  IMAD R101, R44, R108, R43 ;  /* 0x0000006c2c657224 */ /* 0x000fe400078e022b */
[----:B------:R-:W-:Y:S02]  /*30d0*/  IMAD R43, R24, -0xa0, R2 ;  /* 0xffffff60182b7824 */ /* 0x000fe400078e0202 */
[----:B------:R-:W-:-:S03]  /*30e0*/  IMAD.WIDE.U32 R94, R108, R47, RZ ;  /* 0x0000002f6c5e7225 */ /* 0x000fc600078e00ff */
[----:B------:R-:W-:Y:S01]  /*30f0*/  VIMNMX R43, R43, 0xa0, PT ;  /* 0x000000a02b2b7848 */ /* 0x000fe20003fe0100 */
[----:B------:R-:W-:Y:S01]  /*3100*/  IMAD R45, R44, R102, R45 ;  /* 0x000000662c2d7224 */ /* 0x000fe200078e022d */
[----:B------:R-:W-:Y:S01]  /*3110*/  IADD3 R101, R95, R101, RZ ;  /* 0x000000655f657210 */ /* 0x000fe20007ffe0ff */
[----:B------:R-:W-:-:S04]  /*3120*/  IMAD.WIDE.U32 R92, R102, R47, RZ ;  /* 0x0000002f665c7225 */ /* 0x000fc800078e00ff */
        /* <DEDUP_REMOVED lines=65> */
.L_x_5487:
[----:B------:R-:W-:Y:S05]  /*3540*/  BSYNC B1 ;  /* 0x0000000000017941 */ /* 0x000fea0003800000 */
.L_x_5486:
        /* <DEDUP_REMOVED lines=46> */
.L_x_5489:
[----:B------:R-:W-:Y:S05]  /*3830*/  BSYNC B1 ;  /* 0x0000000000017941 */ /* 0x000fea0003800000 */
.L_x_5488:
        /* <DEDUP_REMOVED lines=26> */
.L_x_5490:
[----:B------:R-:W-:Y:S01]  /*39e0*/  IMAD R100, R17, 0x8, R16 ;  /* 0x0000000811647824 */ /* 0x000fe200078e0210 */
[----:B------:R-:W-:Y:S01]  /*39f0*/  SHF.L.U32 R101, R223, 0x1f, RZ ;  /* 0x0000001fdf657819 */ /* 0x000fe200000006ff */
[----:B------:R-:W-:Y:S03]  /*3a00*/  BSSY B1, `(.L_x_5491) ;  /* 0x0000003000017945 */ /* 0x000fe60003800000 */
[----:B------:R-:W1:Y:S02]  /*3a10*/  SYNCS.PHASECHK.TRANS64.TRYWAIT P5, [R100+URZ+0x33490], R101 ;  /* 0x03349065640075a7 */ /* 0x000e6400080a017f */
[----:B-1----:R-:W-:Y:S05]  /*3a20*/  @!P5 BRA `(.L_x_5492) ;  /* 0x0000030c00e8d947 */ /* 0x002fea0003800000 */
.L_x_5833:
[----:B------:R-:W-:Y:S05]  /*3a30*/  BSYNC B1 ;  /* 0x0000000000017941 */ /* 0x000fea0003800000 */
.L_x_5491:
        /* <DEDUP_REMOVED lines=17> */
[----:B------:R-:W-:Y:S01]  /*3b50*/  SHF.R.U32.HI R124, RZ, 0x10, R135 ;  /* 0x00000010ff7c7819 */ /* 0x000fe20000011687 */
[----:B------:R-:W-:Y:S01]  /*3b60*/  IMAD.SHL.U32 R169, R169, 0x100, RZ ;  /* 0x00000100a9a97824 */ /* 0x000fe200078e00ff */
[----:B------:R-:W-:Y:S02]  /*3b70*/  LOP3.LUT R170, R135, 0xff, RZ, 0xc0, !PT ;  /* 0x000000ff87aa7812 */ /* 0x000fe400078ec0ff */
[----:B------:R-:W-:Y:S02]  /*3b80*/  LOP3.LUT R125, R125, 0xff00, R167, 0xf8, !PT ;  /* 0x0000ff007d7d7812 */ /* 0x000fe400078ef8a7 */
[----:B------:R-:W-:Y:S02]  /*3b90*/  SHF.R.U32.HI R135, RZ, 0x18, R135 ;  /* 0x00000018ff877819 */ /* 0x000fe40000011687 */
[----:B------:R-:W-:Y:S02]  /*3ba0*/  LOP3.LUT R125, R125, 0xff0000, R134, 0xf8, !PT ;  /* 0x00ff00007d7d7812 */ /* 0x000fe400078ef886 */
[----:B------:R-:W-:-:S02]  /*3bb0*/  PRMT R135, R135, 0x654, R170 ;  /* 0x0000065487877816 */ /* 0x000fc400000000aa */
[-C--:B------:R-:W-:Y:S02]  /*3bc0*/  F2FP.F16.E4M3.UNPACK_B R134, R166.reuse.H1 ;  /* 0x000000a6ff86723e */ /* 0x080fe400030006ff */
        /* <DEDUP_REMOVED lines=39> */
[-C--:B------:R-:W-:Y:S02]  /*3e40*/  F2FP.F16.E4M3.UNPACK_B R134, R46.reuse ;  /* 0x0000002eff86723e */ /* 0x080fe400020006ff */
        /* <DEDUP_REMOVED lines=10> */
[C---:B------:R-:W-:Y:S01]  /*3ef0*/  FFMA.FTZ R171, R124.reuse, R47, -R171 ;  /* 0x0000002f7cab7223 */ /* 0x040fe200000108ab */
        /* <DEDUP_REMOVED lines=26> */
[----:B------:R-:W-:Y:S01]  /*40a0*/  FMUL.FTZ R167, R47, R170 ;  /* 0x000000aa2fa77220 */ /* 0x000fe20000410000 */
        /* <DEDUP_REMOVED lines=17> */
.L_x_5498:
[----:B------:R-:W-:Y:S05]  /*41c0*/  BSYNC B3 ;  /* 0x0000000000037941 */ /* 0x000fea0003800000 */
.L_x_5497:
[----:B--2---:R2:W-:Y:S02]  /*41d0*/  STG.E.128 desc[UR54][R50.64], R44 ;  /* 0x0000002c32007986 */ /* 0x0045e4000c101d36 */
.L_x_5496:
[----:B------:R-:W-:Y:S05]  /*41e0*/  BSYNC B2 ;  /* 0x0000000000027941 */ /* 0x000fea0003800000 */
.L_x_5495:
        /* <DEDUP_REMOVED lines=45> */
[----:B------:R-:W-:Y:S01]  /*44c0*/  SHF.L.U32 R45, R96, 0x10, RZ ;  /* 0x00000010602d7819 */ /* 0x000fe200000006ff */
[----:B------:R-:W-:Y:S01]  /*44d0*/  IMAD.MOV.U32 R96, RZ, RZ, R47 ;  /* 0x000000ffff607224 */ /* 0x000fe200078e002f */
[----:B------:R-:W-:Y:S02]  /*44e0*/  F2FP.F16.E4M3.UNPACK_B R47, R97.H1 ;  /* 0x00000061ff2f723e */ /* 0x000fe400030006ff */
[----:B------:R-:W-:-:S02]  /*44f0*/  LOP3.LUT R45, R134, 0xff0000, R45, 0xf8, !PT ;  /* 0x00ff0000862d7812 */ /* 0x000fc400078ef82d */
[-C--:B------:R-:W-:Y:S01]  /*4500*/  F2FP.F16.E4M3.UNPACK_B R166, R96.reuse ;  /* 0x00000060ffa6723e */ /* 0x080fe200020006ff */
[--C-:B------:R-:W-:Y:S01]  /*4510*/  HADD2.F32 R165, -RZ, R47.reuse.H0_H0 ;  /* 0x2000002fffa57230 */ /* 0x100fe20000004100 */
[-C--:B------:R-:W-:Y:S01]  /*4520*/  F2FP.F16.E4M3.UNPACK_B R134, R45.reuse.H1 ;  /* 0x0000002dff86723e */ /* 0x080fe200030006ff */
[----:B------:R-:W-:Y:S01]  /*4530*/  HADD2.F32 R47, -RZ, R47.H1_H1 ;  /* 0x3000002fff2f7230 */ /* 0x000fe20000004100 */
[----:B------:R-:W-:Y:S01]  /*4540*/  F2FP.F16.E4M3.UNPACK_B R96, R96.H1 ;  /* 0x00000060ff60723e */ /* 0x000fe200030006ff */
[----:B------:R-:W-:Y:S01]  /*4550*/  HADD2.F32 R135, -RZ, R166.H1_H1 ;  /* 0x300000a6ff877230 */ /* 0x000fe20000004100 */
[----:B------:R-:W-:Y:S01]  /*4560*/  F2FP.SATFINITE.E4M3.F32.PACK_AB_MERGE_C R98, R125, R98, RZ ;  /* 0x000000627d62723e */ /* 0x000fe200048070ff */
[----:B------:R-:W-:Y:S01]  /*4570*/  HADD2.F32 R167, -RZ, R134.H0_H0 ;  /* 0x20000086ffa77230 */ /* 0x000fe20000004100 */
[----:B------:R-:W-:Y:S01]  /*4580*/  F2FP.F16.E4M3.UNPACK_B R45, R45 ;  /* 0x0000002dff2d723e */ /* 0x000fe200020006ff */
[----:B------:R-:W-:Y:S01]  /*4590*/  HADD2.F32 R166, -RZ, R166.H0_H0 ;  /* 0x200000a6ffa67230 */ /* 0x000fe20000004100 */
[----:B------:R-:W-:Y:S01]  /*45a0*/  F2FP.SATFINITE.E4M3.F32.PACK_AB_MERGE_C R99, R99, R124, R98 ;  /* 0x0000007c6363723e */ /* 0x000fe20004807062 */
[----:B------:R-:W-:-:S02]  /*45b0*/  HADD2.F32 R134, -RZ, R134.H1_H1 ;  /* 0x30000086ff867230 */ /* 0x000fc40000004100 */
[C---:B------:R-:W-:Y:S01]  /*45c0*/  FMUL.FTZ R168, R135.reuse, R167 ;  /* 0x000000a787a87220 */ /* 0x040fe20000410000 */
        /* <DEDUP_REMOVED lines=47> */
[-C--:B------:R-:W-:Y:S02]  /*48c0*/  FMUL.FTZ R97, R44, R164.reuse ;  /* 0x000000a42c617220 */ /* 0x080fe40000410000 */
[C---:B------:R-:W-:Y:S02]  /*48d0*/  FMUL.FTZ R164, R47.reuse, R164 ;  /* 0x000000a42fa47220 */ /* 0x040fe40000410000 */
[-C--:B------:R-:W-:Y:S01]  /*48e0*/  FFMA.FTZ R97, R47, R163.reuse, -R97 ;  /* 0x000000a32f617223 */ /* 0x080fe20000010861 */
[----:B------:R-:W-:Y:S01]  /*48f0*/  F2FP.SATFINITE.E4M3.F32.PACK_AB_MERGE_C R47, R166, R168, R96 ;  /* 0x000000a8a62f723e */ /* 0x000fe20004807060 */
[----:B------:R-:W-:-:S05]  /*4900*/  FFMA.FTZ R164, R44, R163, R164 ;  /* 0x000000a32ca47223 */ /* 0x000fca00000100a4 */
[----:B------:R-:W-:-:S07]  /*4910*/  F2FP.SATFINITE.E4M3.F32.PACK_AB_MERGE_C R44, R164, R97, R124 ;  /* 0x00000061a42c723e */ /* 0x000fce000480707c */
.L_x_5502:
[----:B------:R-:W-:Y:S05]  /*4920*/  BSYNC B3 ;  /* 0x0000000000037941 */ /* 0x000fea0003800000 */
.L_x_5501:
[----:B--2---:R3:W-:Y:S02]  /*4930*/  STG.E.128 desc[UR54][R50.64+0x20], R44 ;  /* 0x0000202c32007986 */ /* 0x0047e4000c101d36 */
.L_x_5500:
[----:B------:R-:W-:Y:S05]  /*4940*/  BSYNC B2 ;  /* 0x0000000000027941 */ /* 0x000fea0003800000 */
.L_x_5499:
        /* <DEDUP_REMOVED lines=111> */
[----:B------:R-:W-:Y:S01]  /*5040*/  FFMA.FTZ R89, R47, R161, -R89 ;  /* 0x000000a12f597223 */ /* 0x000fe20000010859 */
[----:B------:R-:W-:Y:S01]  /*5050*/  F2FP.SATFINITE.E4M3.F32.PACK_AB_MERGE_C R47, R125, R135, R88 ;  /* 0x000000877d2f723e */ /* 0x000fe20004807058 */
[----:B------:R-:W-:-:S05]  /*5060*/  FFMA.FTZ R162, R44, R161, R162 ;  /* 0x000000a12ca27223 */ /* 0x000fca00000100a2 */
[----:B------:R-:W-:-:S07]  /*5070*/  F2FP.SATFINITE.E4M3.F32.PACK_AB_MERGE_C R44, R162, R89, R96 ;  /* 0x00000059a22c723e */ /* 0x000fce0004807060 */
.L_x_5506:
[----:B------:R-:W-:Y:S05]  /*5080*/  BSYNC B3 ;  /* 0x0000000000037941 */ /* 0x000fea0003800000 */
.L_x_5505:
[----:B--2---:R4:W-:Y:S02]  /*5090*/  STG.E.128 desc[UR54][R50.64+0x40], R44 ;  /* 0x0000402c32007986 */ /* 0x0049e4000c101d36 */
.L_x_5504:
[----:B------:R-:W-:Y:S05]  /*50a0*/  BSYNC B2 ;  /* 0x0000000000027941 */ /* 0x000fea0003800000 */
.L_x_5503:
        /* <DEDUP_REMOVED lines=67> */
[----:B------:R-:W-:Y:S01]  /*54e0*/  LOP3.LUT R90, R90, 0xff0000, R87, 0xf8, !PT ;  /* 0x00ff00005a5a7812 */ /* 0x000fe200078ef857 */
[----:B------:R-:W-:Y:S01]  /*54f0*/  IMAD.MOV.U32 R87, RZ, RZ, R47 ;  /* 0x000000ffff577224 */ /* 0x000fe200078e002f */
[----:B------:R-:W-:Y:S01]  /*5500*/  F2FP.SATFINITE.E4M3.F32.PACK_AB_MERGE_C R44, R45, R44, RZ ;  /* 0x0000002c2d2c723e */ /* 0x000fe200048070ff */
[----:B------:R-:W-:Y:S01]  /*5510*/  IMAD.MOV.U32 R45, RZ, RZ, R84 ;  /* 0x000000ffff2d7224 */ /* 0x000fe200078e0054 */
[----:B------:R-:W-:-:S02]  /*5520*/  LOP3.LUT R89, R89, 0xff0000, R88, 0xf8, !PT ;  /* 0x00ff000059597812 */ /* 0x000fc400078ef858 */
[----:B------:R-:W-:Y:S02]  /*5530*/  F2FP.F16.E4M3.UNPACK_B R47, R87 ;  /* 0x00000057ff2f723e */ /* 0x000fe400020006ff */
[----:B------:R-:W-:Y:S02]  /*5540*/  F2FP.F16.E4M3.UNPACK_B R96, R90.H1 ;  /* 0x0000005aff60723e */ /* 0x000fe400030006ff */
[-C--:B------:R-:W-:Y:S01]  /*5550*/  F2FP.F16.E4M3.UNPACK_B R85, R89.reuse.H1 ;  /* 0x00000059ff55723e */ /* 0x080fe200030006ff */
[--C-:B------:R-:W-:Y:S01]  /*5560*/  HADD2.F32 R97, -RZ, R47.reuse.H1_H1 ;  /* 0x3000002fff617230 */ /* 0x100fe20000004100 */
[----:B------:R-:W-:Y:S01]  /*5570*/  F2FP.F16.E4M3.UNPACK_B R89, R89 ;  /* 0x00000059ff59723e */ /* 0x000fe200020006ff */
[----:B------:R-:W-:Y:S01]  /*5580*/  HADD2.F32 R88, -RZ, R96.H0_H0 ;  /* 0x20000060ff587230 */ /* 0x000fe20000004100 */
[----:B------:R-:W-:Y:S01]  /*5590*/  F2FP.SATFINITE.E4M3.F32.PACK_AB_MERGE_C R44, R86, R91, R44 ;  /* 0x0000005b562c723e */ /* 0x000fe2000480702c */
[----:B------:R-:W-:Y:S02]  /*55a0*/  HADD2.F32 R47, -RZ, R47.H0_H0 ;  /* 0x2000002fff2f7230 */ /* 0x000fe40000004100 */
[----:B------:R-:W-:-:S02]  /*55b0*/  HADD2.F32 R98, -RZ, R85.H0_H0 ;  /* 0x20000055ff627230 */ /* 0x000fc40000004100 */
[-C--:B------:R-:W-:Y:S01]  /*55c0*/  FMUL.FTZ R124, R97, R88.reuse ;  /* 0x00000058617c7220 */ /* 0x080fe20000410000 */
[----:B------:R-:W-:Y:S02]  /*55d0*/  HADD2.F32 R85, -RZ, R85.H1_H1 ;  /* 0x30000055ff557230 */ /* 0x000fe40000004100 */
[C---:B------:R-:W-:Y:S01]  /*55e0*/  FMUL.FTZ R134, R47.reuse, R88 ;  /* 0x000000582f867220 */ /* 0x040fe20000410000 */
[----:B------:R-:W-:-:S03]  /*55f0*/  FFMA.FTZ R88, R47, R98, -R124 ;  /* 0x000000622f587223 */ /* 0x000fc6000001087c */
[----:B------:R-:W-:Y:S01]  /*5600*/  FFMA.FTZ R47, R97, R98, R134 ;  /* 0x00000062612f7223 */ /* 0x000fe20000010086 */
[----:B------:R-:W-:Y:S02]  /*5610*/  F2FP.F16.E4M3.UNPACK_B R97, R87.H1 ;  /* 0x00000057ff61723e */ /* 0x000fe400030006ff */
[----:B------:R-:W-:Y:S01]  /*5620*/  MOV R87, R46 ;  /* 0x0000002e00577202 */ /* 0x000fe20000000f00 */
        /* <DEDUP_REMOVED lines=30> */
.L_x_5510:
[----:B------:R-:W-:Y:S05]  /*5810*/  BSYNC B3 ;  /* 0x0000000000037941 */ /* 0x000fea0003800000 */
.L_x_5509:
[----:B--2---:R0:W-:Y:S02]  /*5820*/  STG.E.128 desc[UR54][R50.64+0x60], R44 ;  /* 0x0000602c32007986 */ /* 0x0041e4000c101d36 */
.L_x_5508:
[----:B------:R-:W-:Y:S05]  /*5830*/  BSYNC B2 ;  /* 0x0000000000027941 */ /* 0x000fea0003800000 */
.L_x_5507:
        /* <DEDUP_REMOVED lines=62> */
[----:B------:R-:W-:Y:S01]  /*5c20*/  PRMT R88, R97, 0x654, R88 ;  /* 0x0000065461587816 */ /* 0x000fe20000000058 */
[----:B------:R-:W-:Y:S01]  /*5c30*/  IMAD.U32 R83, R83, 0x10000, RZ ;  /* 0x0001000053537824 */ /* 0x000fe200078e00ff */
[----:B------:R-:W-:-:S02]  /*5c40*/  F2FP.SATFINITE.E4M3.F32.PACK_AB_MERGE_C R44, R89, R84, R82 ;  /* 0x00000054592c723e */ /* 0x000fc40004807052 */
[----:B------:R-:W-:Y:S01]  /*5c50*/  LOP3.LUT R96, R90, 0xff00, R81, 0xf8, !PT ;  /* 0x0000ff005a607812 */ /* 0x000fe200078ef851 */
[----:B------:R-:W-:-:S05]  /*5c60*/  IMAD.SHL.U32 R81, R98, 0x100, RZ ;  /* 0x0000010062517824 */ /* 0x000fca00078e00ff */
[----:B------:R-:W-:Y:S02]  /*5c70*/  LOP3.LUT R90, R88, 0xff00, R81, 0xf8, !PT ;  /* 0x0000ff00585a7812 */ /* 0x000fe400078ef851 */
[----:B------:R-:W-:Y:S01]  /*5c80*/  LOP3.LUT R81, R96, 0xff0000, R83, 0xf8, !PT ;  /* 0x00ff000060517812 */ /* 0x000fe200078ef853 */
[----:B------:R-:W-:Y:S01]  /*5c90*/  IMAD.U32 R83, R86, 0x10000, RZ ;  /* 0x0001000056537824 */ /* 0x000fe200078e00ff */
[----:B------:R-:W-:Y:S02]  /*5ca0*/  MOV R88, R47 ;  /* 0x0000002f00587202 */ /* 0x000fe40000000f00 */
[----:B------:R-:W-:Y:S02]  /*5cb0*/  F2FP.F16.E4M3.UNPACK_B R97, R81.H1 ;  /* 0x00000051ff61723e */ /* 0x000fe400030006ff */
[----:B------:R-:W-:Y:S02]  /*5cc0*/  LOP3.LUT R83, R90, 0xff0000, R83, 0xf8, !PT ;  /* 0x00ff00005a537812 */ /* 0x000fe400078ef853 */
[----:B------:R-:W-:Y:S01]  /*5cd0*/  F2FP.F16.E4M3.UNPACK_B R47, R88 ;  /* 0x00000058ff2f723e */ /* 0x000fe200020006ff */
[--C-:B------:R-:W-:Y:S01]  /*5ce0*/  HADD2.F32 R86, -RZ, R97.reuse.H0_H0 ;  /* 0x20000061ff567230 */ /* 0x100fe20000004100 */
[-C--:B------:R-:W-:Y:S01]  /*5cf0*/  F2FP.F16.E4M3.UNPACK_B R90, R83.reuse.H1 ;  /* 0x00000053ff5a723e */ /* 0x080fe200030006ff */
[----:B------:R-:W-:Y:S01]  /*5d00*/  HADD2.F32 R97, -RZ, R97.H1_H1 ;  /* 0x30000061ff617230 */ /* 0x000fe20000004100 */
[----:B------:R-:W-:Y:S01]  /*5d10*/  F2FP.F16.E4M3.UNPACK_B R83, R83 ;  /* 0x00000053ff53723e */ /* 0x000fe200020006ff */
[----:B------:R-:W-:-:S02]  /*5d20*/  HADD2.F32 R91, -RZ, R47.H1_H1 ;  /* 0x3000002fff5b7230 */ /* 0x000fc40000004100 */
        /* <DEDUP_REMOVED lines=38> */
.L_x_5514:
[----:B------:R-:W-:Y:S05]  /*5f90*/  BSYNC B3 ;  /* 0x0000000000037941 */ /* 0x000fea0003800000 */
.L_x_5513:
[----:B--2---:R0:W-:Y:S02]  /*5fa0*/  STG.E.128 desc[UR54][R50.64+0x80], R44 ;  /* 0x0000802c32007986 */ /* 0x0041e4000c101d36 */
.L_x_5512:
[----:B------:R-:W-:Y:S05]  /*5fb0*/  BSYNC B2 ;  /* 0x0000000000027941 */ /* 0x000fea0003800000 */
.L_x_5511:
        /* <DEDUP_REMOVED lines=113> */
.L_x_5516:
[----:B------:R-:W-:Y:S05]  /*66d0*/  BSYNC B2 ;  /* 0x0000000000027941 */ /* 0x000fea0003800000 */
.L_x_5515:
[----:B--2---:R0:W-:Y:S02]  /*66e0*/  STG.E.128 desc[UR54][R50.64+0xa0], R44 ;  /* 0x0000a02c32007986 */ /* 0x0041e4000c101d36 */
.L_x_5494:
[----:B------:R-:W-:Y:S05]  /*66f0*/  BSYNC B1 ;  /* 0x0000000000017941 */ /* 0x000fea0003800000 */
.L_x_5493:
        /* <DEDUP_REMOVED lines=115> */
.L_x_5521:
[----:B------:R-:W-:Y:S05]  /*6e30*/  BSYNC B2 ;  /* 0x0000000000027941 */ /* 0x000fea0003800000 */
.L_x_5520:
[----:B--2---:R0:W-:Y:S02]  /*6e40*/  STG.E.128 desc[UR54][R48.64], R44 ;  /* 0x0000002c30007986 */ /* 0x0041e4000c101d36 */
.L_x_5519:
[----:B------:R-:W-:Y:S05]  /*6e50*/  BSYNC B1 ;  /* 0x0000000000017941 */ /* 0x000fea0003800000 */
.L_x_5518:
        /* <DEDUP_REMOVED lines=15> */
[----:B------:R-:W-:Y:S01]  /*6f50*/  PRMT R69, R69, 0x654, R50 ;  /* 0x0000065445457816 */ /* 0x000fe20000000032 */
[----:B------:R-:W-:Y:S01]  /*6f60*/  IMAD.SHL.U32 R50, R72, 0x100, RZ ;  /* 0x0000010048327824 */ /* 0x000fe200078e00ff */
[----:B------:R-:W-:Y:S02]  /*6f70*/  SHF.R.U32.HI R73, RZ, 0x10, R71 ;  /* 0x00000010ff497819 */ /* 0x000fe40000011647 */
[----:B------:R-:W-:Y:S01]  /*6f80*/  PRMT R71, R68, 0x654, R51 ;  /* 0x0000065444477816 */ /* 0x000fe20000000033 */
[----:B--2---:R-:W-:Y:S01]  /*6f90*/  IMAD.MOV.U32 R51, RZ, RZ, R45 ;  /* 0x000000ffff337224 */ /* 0x004fe200078e002d */
[----:B------:R-:W-:Y:S01]  /*6fa0*/  LOP3.LUT R50, R69, 0xff00, R50, 0xf8, !PT ;  /* 0x0000ff0045327812 */ /* 0x000fe200078ef832 */
[----:B------:R-:W-:Y:S01]  /*6fb0*/  IMAD.MOV.U32 R68, RZ, RZ, R44 ;  /* 0x000000ffff447224 */ /* 0x000fe200078e002c */
[----:B------:R-:W-:Y:S01]  /*6fc0*/  LOP3.LUT R72, R71, 0xff00, R70, 0xf8, !PT ;  /* 0x0000ff0047487812 */ /* 0x000fe200078ef846 */
[----:B------:R-:W-:Y:S01]  /*6fd0*/  IMAD.U32 R69, R73, 0x10000, RZ ;  /* 0x0001000049457824 */ /* 0x000fe200078e00ff */
[----:B------:R-:W-:-:S02]  /*6fe0*/  SHF.L.U32 R45, R74, 0x10, RZ ;  /* 0x000000104a2d7819 */ /* 0x000fc400000006ff */
[----:B------:R-:W-:Y:S02]  /*6ff0*/  F2FP.F16.E4M3.UNPACK_B R70, R150.H1 ;  /* 0x00000096ff46723e */ /* 0x000fe400030006ff */
        /* <DEDUP_REMOVED lines=89> */
.L_x_5525:
[----:B------:R-:W-:Y:S05]  /*7590*/  BSYNC B2 ;  /* 0x0000000000027941 */ /* 0x000fea0003800000 */
.L_x_5524:
[----:B--2---:R0:W-:Y:S02]  /*75a0*/  STG.E.128 desc[UR54][R48.64+0x20], R44 ;  /* 0x0000202c30007986 */ /* 0x0041e4000c101d36 */
.L_x_5523:
[----:B------:R-:W-:Y:S05]  /*75b0*/  BSYNC B1 ;  /* 0x0000000000017941 */ /* 0x000fea0003800000 */
.L_x_5522:
        /* <DEDUP_REMOVED lines=114> */
.L_x_5529:
[----:B------:R-:W-:Y:S05]  /*7ce0*/  BSYNC B2 ;  /* 0x0000000000027941 */ /* 0x000fea0003800000 */
.L_x_5528:
[----:B--2---:R0:W-:Y:S02]  /*7cf0*/  STG.E.128 desc[UR54][R48.64+0x40], R44 ;  /* 0x0000402c30007986 */ /* 0x0041e4000c101d36 */
.L_x_5527:
[----:B------:R-:W-:Y:S05]  /*7d00*/  BSYNC B1 ;  /* 0x0000000000017941 */ /* 0x000fea0003800000 */
.L_x_5526:
[----:B------:R-:W-:Y:S01]  /*7d10*/  ISETP.NE.AND P3, PT, R38, RZ, PT ;  /* 0x000000ff2600720c */ /* 0x000fe20003f65270 */
[----:B------:R-:W-:-:S12]  /*7d20*/  BSSY B1, `(.L_x_5530) ;  /* 0x0000073000017945 */ /* 0x000fd80003800000 */
[----:B------:R-:W-:Y:S05]  /*7d30*/  @!P3 BRA `(.L_x_5531) ;  /* 0x0000000400c4b947 */ /* 0x000fea0003800000 */
[----:B0-234-:R0:W2:Y:S01]  /*7d40*/  LDS.128 R44, [R42+0x28a00] ;  /* 0x028a00002a2c7984 */ /* 0x01d0a20000000c00 */
[----:B------:R-:W-:Y:S01]  /*7d50*/  ISETP.GE.AND P3, PT, R227, R132, PT ;  /* 0x00000084e300720c */ /* 0x000fe20003f66270 */
[----:B------:R-:W-:-:S12]  /*7d60*/  BSSY B2, `(.L_x_5532) ;  /* 0x000006d000027945 */ /* 0x000fd80003800000 */
[----:B0-----:R-:W-:Y:S05]  /*7d70*/  @P3 BRA `(.L_x_5533) ;  /* 0x0000000400ac3947 */ /* 0x001fea0003800000 */
[----:B------:R-:W-:Y:S02]  /*7d80*/  LOP3.LUT R51, R63, 0xff, RZ, 0xc0, !PT ;  /* 0x000000ff3f337812 */ /* 0x000fe400078ec0ff */
[--C-:B------:R-:W-:Y:S02]  /*7d90*/  SHF.R.U32.HI R60, RZ, 0x18, R63.reuse ;  /* 0x00000018ff3c7819 */ /* 0x100fe4000001163f */
[----:B------:R-:W-:Y:S02]  /*7da0*/  SHF.R.U32.HI R62, RZ, 0x8, R63 ;  /* 0x00000008ff3e7819 */ /* 0x000fe4000001163f */
[--C-:B------:R-:W-:Y:S02]  /*7db0*/  SHF.R.U32.HI R66, RZ, 0x10, R61.reuse ;  /* 0x00000010ff427819 */ /* 0x100fe4000001163d */
[----:B------:R-:W-:Y:S02]  /*7dc0*/  SHF.R.U32.HI R65, RZ, 0x8, R61 ;  /* 0x00000008ff417819 */ /* 0x000fe4000001163d */
[----:B------:R-:W-:-:S02]  /*7dd0*/  LOP3.LUT R50, R61, 0xff, RZ, 0xc0, !PT ;  /* 0x000000ff3d327812 */ /* 0x000fc400078ec0ff */
[----:B------:R-:W-:Y:S02]  /*7de0*/  SHF.R.U32.HI R61, RZ, 0x18, R61 ;  /* 0x00000018ff3d7819 */ /* 0x000fe4000001163d */
[----:B------:R-:W-:Y:S02]  /*7df0*/  SHF.R.U32.HI R64, RZ, 0x10, R63 ;  /* 0x00000010ff407819 */ /* 0x000fe4000001163f */
[----:B------:R-:W-:Y:S01]  /*7e00*/  PRMT R63, R60, 0x654, R51 ;  /* 0x000006543c3f7816 */ /* 0x000fe20000000033 */
[----:B--2---:R-:W-:Y:S01]  /*7e10*/  IMAD.MOV.U32 R51, RZ, RZ, R44 ;  /* 0x000000ffff337224 */ /* 0x004fe200078e002c */
[----:B------:R-:W-:Y:S02]  /*7e20*/  SHF.L.U32 R60, R62, 0x8, RZ ;  /* 0x000000083e3c7819 */ /* 0x000fe400000006ff */
[----:B------:R-:W-:Y:S01]  /*7e30*/  PRMT R61, R61, 0x654, R50 ;  /* 0x000006543d3d7816 */ /* 0x000fe20000000032 */
[----:B------:R-:W-:Y:S01]  /*7e40*/  IMAD.SHL.U32 R50, R65, 0x100, RZ ;  /* 0x0000010041327824 */ /* 0x000fe200078e00ff */
[----:B------:R-:W-:Y:S01]  /*7e50*/  LOP3.LUT R63, R63, 0xff00, R60, 0xf8, !PT ;  /* 0x0000ff003f3f7812 */ /* 0x000fe200078ef83c */
[----:B------:R-:W-:Y:S01]  /*7e60*/  IMAD.U32 R60, R64, 0x10000, RZ ;  /* 0x00010000403c7824 */ /* 0x000fe200078e00ff */
[----:B------:R-:W-:-:S02]  /*7e70*/  F2FP.F16.E4M3.UNPACK_B R44, R45 ;  /* 0x0000002dff2c723e */ /* 0x000fc400020006ff */
[----:B------:R-:W-:Y:S02]  /*7e80*/  F2FP.F16.E4M3.UNPACK_B R62, R137.H1 ;  /* 0x00000089ff3e723e */ /* 0x000fe400030006ff */
[----:B------:R-:W-:Y:S01]  /*7e90*/  LOP3.LUT R61, R61, 0xff00, R50, 0xf8, !PT ;  /* 0x0000ff003d3d7812 */ /* 0x000fe200078ef832 */
[----:B------:R-:W-:Y:S01]  /*7ea0*/  IMAD.U32 R50, R66, 0x10000, RZ ;  /* 0x0001000042327824 */ /* 0x000fe200078e00ff */
[----:B------:R-:W-:Y:S01]  /*7eb0*/  LOP3.LUT R66, R63, 0xff0000, R60, 0xf8, !PT ;  /* 0x00ff00003f427812 */ /* 0x000fe200078ef83c */
[----:B------:R-:W-:Y:S01]  /*7ec0*/  HADD2.F32 R60, -RZ, R44.H1_H1 ;  /* 0x3000002cff3c7230 */ /* 0x000fe20000004100 */
[----:B------:R-:W-:Y:S01]  /*7ed0*/  F2FP.F16.E4M3.UNPACK_B R63, R136.H1 ;  /* 0x00000088ff3f723e */ /* 0x000fe200030006ff */
[----:B------:R-:W-:Y:S01]  /*7ee0*/  HADD2.F32 R67, -RZ, R62.H0_H0 ;  /* 0x2000003eff437230 */ /* 0x000fe20000004100 */
[----:B------:R-:W-:Y:S01]  /*7ef0*/  F2FP.F16.E4M3.UNPACK_B R45, R45.H1 ;  /* 0x0000002dff2d723e */ /* 0x000fe200030006ff */
[----:B------:R-:W-:Y:S01]  /*7f00*/  HADD2.F32 R44, -RZ, R44.H0_H0 ;  /* 0x2000002cff2c7230 */ /* 0x000fe20000004100 */
[----:B------:R-:W-:Y:S01]  /*7f10*/  LOP3.LUT R50, R61, 0xff0000, R50, 0xf8, !PT ;  /* 0x00ff00003d327812 */ /* 0x000fe200078ef832 */
[----:B------:R-:W-:-:S02]  /*7f20*/  HADD2.F32 R64, -RZ, R62.H1_H1 ;  /* 0x3000003eff407230 */ /* 0x000fc40000004100 */
[----:B------:R-:W-:Y:S01]  /*7f30*/  FMUL.FTZ R69, R60, R67 ;  /* 0x000000433c457220 */ /* 0x000fe20000410000 */
[----:B------:R-:W-:Y:S01]  /*7f40*/  HADD2.F32 R65, -RZ, R63.H0_H0 ;  /* 0x2000003fff417230 */ /* 0x000fe20000004100 */
[----:B------:R-:W-:Y:S01]  /*7f50*/  F2FP.F16.E4M3.UNPACK_B R137, R137 ;  /* 0x00000089ff89723e */ /* 0x000fe200020006ff */
[--C-:B------:R-:W-:Y:S01]  /*7f60*/  HADD2.F32 R62, -RZ, R45.reuse.H1_H1 ;  /* 0x3000002dff3e7230 */ /* 0x100fe20000004100 */
[----:B------:R-:W-:Y:S01]  /*7f70*/  F2FP.F16.E4M3.UNPACK_B R136, R136 ;  /* 0x00000088ff88723e */ /* 0x000fe200020006ff */
[----:B------:R-:W-:Y:S02]  /*7f80*/  HADD2.F32 R61, -RZ, R45.H0_H0 ;  /* 0x2000002dff3d7230 */ /* 0x000fe40000004100 */
        /* <DEDUP_REMOVED lines=10> */
[----:B------:R-:W-:-:S02]  /*8030*/  HADD2.F32 R64, -RZ, R137.H1_H1 ;  /* 0x30000089ff407230 */ /* 0x000fc40000004100 */
[--C-:B------:R-:W-:Y:S02]  /*8040*/  HADD2.F32 R62, -RZ, R60.reuse.H0_H0 ;  /* 0x2000003cff3e7230 */ /* 0x100fe40000004100 */
[----:B------:R-:W-:Y:S01]  /*8050*/  HADD2.F32 R63, -RZ, R60.H1_H1 ;  /* 0x3000003cff3f7230 */ /* 0x000fe20000004100 */
[----:B------:R-:W-:Y:S01]  /*8060*/  F2FP.SATFINITE.E4M3.F32.PACK_AB_MERGE_C R74, R70, R69, RZ ;  /* 0x00000045464a723e */ /* 0x000fe200048070ff */
        /* <DEDUP_REMOVED lines=60> */
.L_x_5533:
[----:B------:R-:W-:Y:S05]  /*8430*/  BSYNC B2 ;  /* 0x0000000000027941 */ /* 0x000fea0003800000 */
.L_x_5532:
[----:B--2---:R0:W-:Y:S02]  /*8440*/  STG.E.128 desc[UR54][R48.64+0x60], R44 ;  /* 0x0000602c30007986 */ /* 0x0041e4000c101d36 */
.L_x_5531:
[----:B------:R-:W-:Y:S05]  /*8450*/  BSYNC B1 ;  /* 0x0000000000017941 */ /* 0x000fea0003800000 */
.L_x_5530:
        /* <DEDUP_REMOVED lines=22> */
[----:B------:R-:W-:-:S02]  /*85c0*/  LOP3.LUT R58, R57, 0xff00, R58, 0xf8, !PT ;  /* 0x0000ff00393a7812 */ /* 0x000fc400078ef83a */
[----:B------:R-:W-:Y:S02]  /*85d0*/  SHF.L.U32 R59, R59, 0x10, RZ ;  /* 0x000000103b3b7819 */ /* 0x000fe400000006ff */
        /* <DEDUP_REMOVED lines=90> */
.L_x_5537:
[----:B------:R-:W-:Y:S05]  /*8b80*/  BSYNC B2 ;  /* 0x0000000000027941 */ /* 0x000fea0003800000 */
.L_x_5536:
[----:B--2---:R0:W-:Y:S02]  /*8b90*/  STG.E.128 desc[UR54][R48.64+0x80], R44 ;  /* 0x0000802c30007986 */ /* 0x0041e4000c101d36 */
.L_x_5535:
[----:B------:R-:W-:Y:S05]  /*8ba0*/  BSYNC B1 ;  /* 0x0000000000017941 */ /* 0x000fea0003800000 */
.L_x_5534:
        /* <DEDUP_REMOVED lines=13> */
[----:B------:R-:W-:Y:S01]  /*8c80*/  SHF.R.U32.HI R56, RZ, 0x10, R55 ;  /* 0x00000010ff387819 */ /* 0x000fe20000011637 */
[----:B------:R-:W-:Y:S01]  /*8c90*/  IMAD.SHL.U32 R53, R53, 0x100, RZ ;  /* 0x0000010035357824 */ /* 0x000fe200078e00ff */
[----:B------:R-:W-:Y:S01]  /*8ca0*/  LOP3.LUT R54, R55, 0xff0000ff, RZ, 0xc0, !PT ;  /* 0xff0000ff37367812 */ /* 0x000fe200078ec0ff */
        /* <DEDUP_REMOVED lines=95> */
.L_x_5539:
[----:B------:R-:W-:Y:S05]  /*92a0*/  BSYNC B1 ;  /* 0x0000000000017941 */ /* 0x000fea0003800000 */
.L_x_5538:
[----:B--2---:R0:W-:Y:S01]  /*92b0*/  STG.E.128 desc[UR54][R48.64+0xa0], R44 ;  /* 0x0000a02c30007986 */ /* 0x0041e2000c101d36 */
[----:B------:R-:W-:Y:S05]  /*92c0*/  BRA `(.L_x_5517) ;  /* 0x0000006c00447947 */ /* 0x000fea0003800000 */
.L_x_5485:
        /* <DEDUP_REMOVED lines=49> */
.L_x_5541:
[----:B------:R-:W-:Y:S05]  /*95e0*/  BSYNC B1 ;  /* 0x0000000000017941 */ /* 0x000fea0003800000 */
.L_x_5540:
        /* <DEDUP_REMOVED lines=42> */
.L_x_5543:
[----:B------:R-:W-:Y:S05]  /*9890*/  BSYNC B1 ;  /* 0x0000000000017941 */ /* 0x000fea0003800000 */
.L_x_5542:
[----:B------:R-:W-:Y:S01]  /*98a0*/  UISETP.NE.AND UP0, UPT, UR53, 0x3, UPT ;  /* 0x000000033500788c */ /* 0x000fe2000bf05270 */
[----:B------:R-:W-:Y:S01]  /*98b0*/  IMAD.MOV.U32 R173, RZ, RZ, R50 ;  /* 0x000000ffffad7224 */ /* 0x000fe200078e0032 */
[----:B------:R-:W-:Y:S01]  /*98c0*/  MOV R170, R60 ;  /* 0x0000003c00aa7202 */ /* 0x000fe20000000f00 */
[----:B------:R-:W-:Y:S01]  /*98d0*/  IMAD.MOV.U32 R172, RZ, RZ, R48 ;  /* 0x000000ffffac7224 */ /* 0x000fe200078e0030 */
[----:B-----5:R-:W-:Y:S01]  /*98e0*/  MOV R162, R72 ;  /* 0x0000004800a27202 */ /* 0x020fe20000000f00 */
        /* <DEDUP_REMOVED lines=19> */
[----:B------:R-:W-:Y:S06]  /*9a20*/  @!P2 BRA `(.L_x_5544) ;  /* 0x000000000004a947 */ /* 0x000fec0003800000 */
[----:B------:R-:W-:Y:S01]  /*9a30*/  BPT.TRAP 0x1 ;  /* 0x000000040000795c */ /* 0x000fe20000300000 */
.L_x_5544:
[----:B------:R-:W-:Y:S01]  /*9a40*/  LEA R100, R17, R16, 0x3 ;  /* 0x0000001011647211 */ /* 0x000fe200078e18ff */
[----:B------:R-:W1:Y:S01]  /*9a50*/  LDC R152, c[0x0][0x2f4] ;  /* 0x0000bd00ff987b82 */ /* 0x000e620000000800 */
[----:B------:R-:W-:Y:S01]  /*9a60*/  SHF.L.U32 R101, R223, 0x1f, RZ ;  /* 0x0000001fdf657819 */ /* 0x000fe200000006ff */
[----:B------:R-:W-:Y:S01]  /*9a70*/  BSSY B1, `(.L_x_5545) ;  /* 0x0000004000017945 */ /* 0x000fe20003800000 */
[----:B------:R-:W-:Y:S02]  /*9a80*/  IMAD.MOV.U32 R135, RZ, RZ, R96 ;  /* 0x000000ffff877224 */ /* 0x000fe400078e0060 */
[----:B------:R-:W2:Y:S02]  /*9a90*/  SYNCS.PHASECHK.TRANS64.TRYWAIT P5, [R100+URZ+0x33490], R101 ;  /* 0x03349065640075a7 */ /* 0x000ea400080a017f */
[----:B--2---:R-:W-:Y:S05]  /*9aa0*/  @!P5 BRA `(.L_x_5546) ;  /* 0x000002ac00dcd947 */ /* 0x004fea0003800000 */
.L_x_5834:
[----:B------:R-:W-:Y:S05]  /*9ab0*/  BSYNC B1 ;  /* 0x0000000000017941 */ /* 0x000fea0003800000 */
.L_x_5545:
        /* <DEDUP_REMOVED lines=41> */
[----:B------:R-:W-:Y:S01]  /*9d50*/  SHF.R.U32.HI R77, RZ, 0x18, R77 ;  /* 0x00000018ff4d7819 */ /* 0x000fe2000001164d */
[----:B------:R-:W-:Y:S01]  /*9d60*/  IMAD.U32 R180, R180, 0x10000, RZ ;  /* 0x00010000b4b47824 */ /* 0x000fe200078e00ff */
        /* <DEDUP_REMOVED lines=9> */
[--C-:B------:R-:W-:Y:S02]  /*9e00*/  SHF.R.U32.HI R55, RZ, 0x8, R79.reuse ;  /* 0x00000008ff377819 */ /* 0x100fe4000001164f */
        /* <DEDUP_REMOVED lines=8> */
[----:B------:R-:W-:Y:S02]  /*9e90*/  PRMT R78, R79, 0x654, R185 ;  /* 0x000006544f4e7816 */ /* 0x000fe400000000b9 */
[----:B------:R-:W-:Y:S02]  /*9ea0*/  SHF.L.U32 R79, R179, 0x8, RZ ;  /* 0x00000008b34f7819 */ /* 0x000fe400000006ff */
[----:B------:R-:W-:-:S02]  /*9eb0*/  LOP3.LUT R179, R76, 0xff0000, R52, 0xf8, !PT ;  /* 0x00ff00004cb37812 */ /* 0x000fc400078ef834 */
[----:B------:R-:W-:Y:S02]  /*9ec0*/  LOP3.LUT R52, R77, 0xff0000, R180, 0xf8, !PT ;  /* 0x00ff00004d347812 */ /* 0x000fe400078ef8b4 */
[----:B0-----:R-:W-:Y:S02]  /*9ed0*/  F2FP.F16.E4M3.UNPACK_B R180, R97 ;  /* 0x00000061ffb4723e */ /* 0x001fe400020006ff */
[----:B------:R-:W-:Y:S02]  /*9ee0*/  F2FP.F16.E4M3.UNPACK_B R182, R52 ;  /* 0x00000034ffb6723e */ /* 0x000fe400020006ff */
[----:B-1----:R-:W-:Y:S01]  /*9ef0*/  F2FP.F16.E4M3.UNPACK_B R76, R93 ;  /* 0x0000005dff4c723e */ /* 0x002fe200020006ff */
[----:B------:R-:W-:Y:S01]  /*9f00*/  HADD2.F32 R77, -RZ, R180.H0_H0 ;  /* 0x200000b4ff4d7230 */ /* 0x000fe20000004100 */
[----:B------:R-:W-:Y:S01]  /*9f10*/  LOP3.LUT R79, R183, 0xff00, R79, 0xf8, !PT ;  /* 0x0000ff00b74f7812 */ /* 0x000fe200078ef84f */
        /* <DEDUP_REMOVED lines=47> */
[----:B------:R-:W-:Y:S01]  /*a210*/  HADD2.F32 R184, -RZ, R55.H0_H0 ;  /* 0x20000037ffb87230 */ /* 0x000fe20000004100 */
        /* <DEDUP_REMOVED lines=9> */
[----:B------:R-:W-:Y:S01]  /*a2b0*/  FFMA.FTZ R184, R184, R185, R79 ;  /* 0x000000b9b8b87223 */ /* 0x000fe2000001004f */
[----:B------:R-:W-:Y:S02]  /*a2c0*/  HADD2.F32 R79, -RZ, R78.H1_H1 ;  /* 0x3000004eff4f7230 */ /* 0x000fe40000004100 */
[----:B------:R-:W-:Y:S01]  /*a2d0*/  FMUL.FTZ R78, R55, R99 ;  /* 0x00000063374e7220 */ /* 0x000fe20000410000 */
        /* <DEDUP_REMOVED lines=43> */
[-C--:B------:R-:W-:Y:S01]  /*a590*/  FFMA.FTZ R182, R179, R181.reuse, -R182 ;  /* 0x000000b5b3b67223 */ /* 0x080fe200000108b6 */
        /* <DEDUP_REMOVED lines=77> */
[----:B------:R-:W-:Y:S02]  /*aa70*/  IMAD.MOV.U32 R96, RZ, RZ, R53 ;  /* 0x000000ffff607224 */ /* 0x000fe400078e0035 */
[----:B------:R-:W-:-:S02]  /*aa80*/  IMAD.MOV.U32 R94, RZ, RZ, R174 ;  /* 0x000000ffff5e7224 */ /* 0x000fc400078e00ae */
[----:B------:R-:W-:-:S07]  /*aa90*/  IMAD.MOV.U32 R98, RZ, RZ, R175 ;  /* 0x000000ffff627224 */ /* 0x000fce00078e00af */
.L_x_5552:
[----:B------:R-:W-:Y:S05]  /*aaa0*/  BSYNC B3 ;  /* 0x0000000000037941 */ /* 0x000fea0003800000 */
.L_x_5551:
[----:B------:R-:W-:-:S13]  /*aab0*/  ISETP.GE.AND P4, PT, R178, R152, PT ;  /* 0x00000098b200720c */ /* 0x000fda0003f86270 */
[--C-:B------:R-:W-:Y:S02]  /*aac0*/  @!P4 SHF.R.S32.HI R55, RZ, 0x1f, R178.reuse ;  /* 0x0000001fff37c819 */ /* 0x100fe400000114b2 */
[----:B------:R-:W-:-:S04]  /*aad0*/  @!P4 IADD3 R54, P5, P6, R118, R138, R178 ;  /* 0x0000008a7636c210 */ /* 0x000fc80007ebe0b2 */
[----:B------:R-:W-:Y:S02]  /*aae0*/  @!P4 IADD3.X R55, R4, R169, R55, P5, P6 ;  /* 0x000000a90437c210 */ /* 0x000fe40002fec437 */
[----:B------:R-:W-:-:S04]  /*aaf0*/  IADD3 R52, P5, P6, R118, R138, R26 ;  /* 0x0000008a76347210 */ /* 0x000fc80007ebe01a */
[----:B------:R-:W-:Y:S02]  /*ab00*/  IADD3.X R53, R4, R169, R31, P5, P6 ;  /* 0x000000a904357210 */ /* 0x000fe40002fec41f */
[----:B------:R-:W-:-:S04]  /*ab10*/  IADD3 R52, P5, R52, R124, RZ ;  /* 0x0000007c34347210 */ /* 0x000fc80007fbe0ff */
[----:B------:R-:W-:Y:S02]  /*ab20*/  IADD3.X R53, R53, R125, RZ, P5, !PT ;  /* 0x0000007d35357210 */ /* 0x000fe40002ffe4ff */
[----:B------:R-:W-:-:S03]  /*ab30*/  @!P4 IADD3 R54, P5, R54, R124, RZ ;  /* 0x0000007c3636c210 */ /* 0x000fc60007fbe0ff */
[----:B-1----:R1:W-:Y:S02]  /*ab40*/  STG.E.128 desc[UR54][R52.64], R92 ;  /* 0x0000005c34007986 */ /* 0x0023e4000c101d36 */
[----:B------:R-:W-:-:S05]  /*ab50*/  @!P4 IMAD.X R55, R55, 0x1, R125, P5 ;  /* 0x000000013737c824 */ /* 0x000fca00028e067d */
[----:B0-----:R1:W-:Y:S03]  /*ab60*/  @!P4 STG.E.128 desc[UR54][R54.64], R96 ;  /* 0x000000603600c986 */ /* 0x0013e6000c101d36 */
.L_x_5550:
[----:B------:R-:W-:Y:S05]  /*ab70*/  BSYNC B2 ;  /* 0x0000000000027941 */ /* 0x000fea0003800000 */
.L_x_5549:
        /* <DEDUP_REMOVED lines=50> */
[----:B------:R-:W-:Y:S01]  /*aea0*/  LOP3.LUT R95, R95, 0xff00, R60, 0xf8, !PT ;  /* 0x0000ff005f5f7812 */ /* 0x000fe200078ef83c */
[----:B------:R-:W-:Y:S01]  /*aeb0*/  IMAD.U32 R51, R51, 0x10000, RZ ;  /* 0x0001000033337824 */ /* 0x000fe200078e00ff */
[----:B------:R-:W-:-:S02]  /*aec0*/  LOP3.LUT R96, R97, 0xff00, R96, 0xf8, !PT ;  /* 0x0000ff0061607812 */ /* 0x000fc400078ef860 */
[----:B------:R-:W-:Y:S01]  /*aed0*/  LOP3.LUT R63, R63, 0xff00, R62, 0xf8, !PT ;  /* 0x0000ff003f3f7812 */ /* 0x000fe200078ef83e */
[----:B0-----:R-:W-:Y:S01]  /*aee0*/  IMAD.MOV.U32 R62, RZ, RZ, R77 ;  /* 0x000000ffff3e7224 */ /* 0x001fe200078e004d */
[----:B------:R-:W-:Y:S01]  /*aef0*/  LOP3.LUT R95, R95, 0xff0000, R48, 0xf8, !PT ;  /* 0x00ff00005f5f7812 */ /* 0x000fe200078ef830 */
[----:B-1----:R-:W-:Y:S01]  /*af00*/  IMAD.MOV.U32 R77, RZ, RZ, R53 ;  /* 0x000000ffff4d7224 */ /* 0x002fe200078e0035 */
[----:B------:R-:W-:Y:S02]  /*af10*/  LOP3.LUT R48, R96, 0xff0000, R99, 0xf8, !PT ;  /* 0x00ff000060307812 */ /* 0x000fe400078ef863 */
[----:B------:R-:W-:Y:S02]  /*af20*/  F2FP.F16.E4M3.UNPACK_B R93, R62 ;  /* 0x0000003eff5d723e */ /* 0x000fe400020006ff */
[----:B------:R-:W-:Y:S02]  /*af30*/  F2FP.F16.E4M3.UNPACK_B R96, R48 ;  /* 0x00000030ff60723e */ /* 0x000fe400020006ff */
[----:B------:R-:W-:Y:S01]  /*af40*/  F2FP.F16.E4M3.UNPACK_B R53, R77 ;  /* 0x0000004dff35723e */ /* 0x000fe200020006ff */
[----:B------:R-:W-:Y:S01]  /*af50*/  HADD2.F32 R60, -RZ, R93.H0_H0 ;  /* 0x2000005dff3c7230 */ /* 0x000fe20000004100 */
[----:B------:R-:W-:Y:S01]  /*af60*/  F2FP.F16.E4M3.UNPACK_B R97, R95 ;  /* 0x0000005fff61723e */ /* 0x000fe200020006ff */
[----:B------:R-:W-:Y:S01]  /*af70*/  HADD2.F32 R99, -RZ, R96.H0_H0 ;  /* 0x20000060ff637230 */ /* 0x000fe20000004100 */
[----:B------:R-:W-:Y:S01]  /*af80*/  PRMT R61, R61, 0x654, R174 ;  /* 0x000006543d3d7816 */ /* 0x000fe200000000ae */
        /* <DEDUP_REMOVED lines=10> */
[----:B------:R-:W-:Y:S01]  /*b030*/  HADD2.F32 R98, -RZ, R93.H1_H1 ;  /* 0x3000005dff627230 */ /* 0x000fe20000004100 */
[----:B------:R-:W-:-:S02]  /*b040*/  F2FP.F16.E4M3.UNPACK_B R95, R95.H1 ;  /* 0x0000005fff5f723e */ /* 0x000fc400030006ff */
[----:B------:R-:W-:Y:S02]  /*b050*/  LOP3.LUT R61, R61, 0xff00, R50, 0xf8, !PT ;  /* 0x0000ff003d3d7812 */ /* 0x000fe400078ef832 */
[CC--:B------:R-:W-:Y:S01]  /*b060*/  FMUL.FTZ R93, R98.reuse, R96.reuse ;  /* 0x00000060625d7220 */ /* 0x0c0fe20000410000 */
[----:B------:R-:W-:Y:S01]  /*b070*/  FMUL.FTZ R96, R53, R96 ;  /* 0x0000006035607220 */ /* 0x000fe20000410000 */
[----:B------:R-:W-:Y:S02]  /*b080*/  LOP3.LUT R63, R63, 0xff0000, R49, 0xf8, !PT ;  /* 0x00ff00003f3f7812 */ /* 0x000fe400078ef831 */
[-C--:B------:R-:W-:Y:S01]  /*b090*/  FFMA.FTZ R93, R53, R97.reuse, -R93 ;  /* 0x00000061355d7223 */ /* 0x080fe2000001085d */
[----:B------:R-:W-:Y:S01]  /*b0a0*/  FFMA.FTZ R53, R98, R97, R96 ;  /* 0x0000006162357223 */ /* 0x000fe20000010060 */
[----:B------:R-:W-:Y:S01]  /*b0b0*/  F2FP.F16.E4M3.UNPACK_B R96, R62.H1 ;  /* 0x0000003eff60723e */ /* 0x000fe200030006ff */
[----:B------:R-:W-:Y:S01]  /*b0c0*/  HADD2.F32 R62, -RZ, R77.H0_H0 ;  /* 0x2000004dff3e7230 */ /* 0x000fe20000004100 */
[----:B------:R-:W-:Y:S01]  /*b0d0*/  F2FP.F16.E4M3.UNPACK_B R97, R48.H1 ;  /* 0x00000030ff61723e */ /* 0x000fe200030006ff */
[----:B------:R-:W-:Y:S01]  /*b0e0*/  HADD2.F32 R98, -RZ, R95.H0_H0 ;  /* 0x2000005fff627230 */ /* 0x000fe20000004100 */
[----:B------:R-:W-:Y:S01]  /*b0f0*/  MOV R50, R79 ;  /* 0x0000004f00327202 */ /* 0x000fe20000000f00 */
[--C-:B------:R-:W-:Y:S01]  /*b100*/  HADD2.F32 R48, -RZ, R96.reuse.H0_H0 ;  /* 0x20000060ff307230 */ /* 0x100fe20000004100 */
[----:B------:R-:W-:Y:S01]  /*b110*/  LOP3.LUT R49, R61, 0xff0000, R51, 0xf8, !PT ;  /* 0x00ff00003d317812 */ /* 0x000fe200078ef833 */
[--C-:B------:R-:W-:Y:S01]  /*b120*/  HADD2.F32 R99, -RZ, R97.reuse.H0_H0 ;  /* 0x20000061ff637230 */ /* 0x100fe20000004100 */
[-C--:B------:R-:W-:Y:S01]  /*b130*/  F2FP.F16.E4M3.UNPACK_B R51, R50.reuse ;  /* 0x00000032ff33723e */ /* 0x080fe200020006ff */
[----:B------:R-:W-:Y:S01]  /*b140*/  HADD2.F32 R96, -RZ, R96.H1_H1 ;  /* 0x30000060ff607230 */ /* 0x000fe20000004100 */
[----:B------:R-:W-:Y:S01]  /*b150*/  F2FP.F16.E4M3.UNPACK_B R50, R50.H1 ;  /* 0x00000032ff32723e */ /* 0x000fe200030006ff */
[----:B------:R-:W-:-:S02]  /*b160*/  HADD2.F32 R97, -RZ, R97.H1_H1 ;  /* 0x30000061ff617230 */ /* 0x000fc40000004100 */
[-C--:B------:R-:W-:Y:S01]  /*b170*/  FMUL.FTZ R174, R48, R99.reuse ;  /* 0x0000006330ae7220 */ /* 0x080fe20000410000 */
[C---:B------:R-:W-:Y:S01]  /*b180*/  FMUL.FTZ R99, R62.reuse, R99 ;  /* 0x000000633e637220 */ /* 0x040fe20000410000 */
[----:B------:R-:W-:Y:S02]  /*b190*/  IMAD.MOV.U32 R79, RZ, RZ, R55 ;  /* 0x000000ffff4f7224 */ /* 0x000fe400078e0037 */
[-C--:B------:R-:W-:Y:S01]  /*b1a0*/  FFMA.FTZ R62, R62, R98.reuse, -R174 ;  /* 0x000000623e3e7223 */ /* 0x080fe200000108ae */
[----:B------:R-:W-:Y:S01]  /*b1b0*/  FFMA.FTZ R48, R48, R98, R99 ;  /* 0x0000006230307223 */ /* 0x000fe20000010063 */
[----:B------:R-:W-:Y:S01]  /*b1c0*/  HADD2.F32 R98, -RZ, R77.H1_H1 ;  /* 0x3000004dff627230 */ /* 0x000fe20000004100 */
[----:B------:R-:W-:Y:S01]  /*b1d0*/  F2FP.F16.E4M3.UNPACK_B R55, R79 ;  /* 0x0000004fff37723e */ /* 0x000fe200020006ff */
[----:B------:R-:W-:Y:S02]  /*b1e0*/  HADD2.F32 R77, -RZ, R95.H1_H1 ;  /* 0x3000005fff4d7230 */ /* 0x000fe40000004100 */
[-C--:B------:R-:W-:Y:S01]  /*b1f0*/  FMUL.FTZ R95, R96, R97.reuse ;  /* 0x00000061605f7220 */ /* 0x080fe20000410000 */
[----:B------:R-:W-:Y:S01]  /*b200*/  FMUL.FTZ R97, R98, R97 ;  /* 0x0000006162617220 */ /* 0x000fe20000410000 */
[----:B------:R-:W-:-:S02]  /*b210*/  HADD2.F32 R174, -RZ, R55.H0_H0 ;  /* 0x20000037ffae7230 */ /* 0x000fc40000004100 */
        /* <DEDUP_REMOVED lines=12> */
[-C--:B------:R-:W-:Y:S01]  /*b2e0*/  FMUL.FTZ R175, R98, R61.reuse ;  /* 0x0000003d62af7220 */ /* 0x080fe20000410000 */
[C---:B------:R-:W-:Y:S01]  /*b2f0*/  FMUL.FTZ R61, R174.reuse, R61 ;  /* 0x0000003dae3d7220 */ /* 0x040fe20000410000 */
        /* <DEDUP_REMOVED lines=21> */
[-C--:B------:R-:W-:Y:S01]  /*b450*/  FMUL.FTZ R174, R79, R99.reuse ;  /* 0x000000634fae7220 */ /* 0x080fe20000410000 */
        /* <DEDUP_REMOVED lines=26> */
[----:B------:R-:W-:Y:S01]  /*b600*/  FFMA.FTZ R96, R94, R95, -R96 ;  /* 0x0000005f5e607223 */ /* 0x000fe20000010860 */
        /* <DEDUP_REMOVED lines=9> */
[--C-:B------:R-:W-:Y:S01]  /*b6a0*/  HADD2.F32 R77, -RZ, R49.reuse.H0_H0 ;  /* 0x20000031ff4d7230 */ /* 0x100fe20000004100 */
        /* <DEDUP_REMOVED lines=10> */
[C---:B------:R-:W-:Y:S01]  /*b750*/  FMUL.FTZ R62, R76.reuse, R170 ;  /* 0x000000aa4c3e7220 */ /* 0x040fe20000410000 */
[----:B------:R-:W-:Y:S01]  /*b760*/  F2FP.F16.E4M3.UNPACK_B R63, R78.H1 ;  /* 0x0000004eff3f723e */ /* 0x000fe200030006ff */
[C---:B------:R-:W-:Y:S01]  /*b770*/  FMUL.FTZ R170, R49.reuse, R170 ;  /* 0x000000aa31aa7220 */ /* 0x040fe20000410000 */
[-C--:B------:R-:W-:Y:S01]  /*b780*/  F2FP.F16.E4M3.UNPACK_B R77, R173.reuse.H1 ;  /* 0x000000adff4d723e */ /* 0x080fe200030006ff */
[----:B------:R-:W-:Y:S01]  /*b790*/  FFMA.FTZ R62, R49, R172, -R62 ;  /* 0x000000ac313e7223 */ /* 0x000fe2000001083e */
        /* <DEDUP_REMOVED lines=17> */
[-C--:B------:R-:W-:Y:S01]  /*b8b0*/  FMUL.FTZ R172, R76, R174.reuse ;  /* 0x000000ae4cac7220 */ /* 0x080fe20000410000 */
        /* <DEDUP_REMOVED lines=30> */
[----:B------:R-:W-:Y:S01]  /*baa0*/  IMAD.MOV.U32 R76, RZ, RZ, R49 ;  /* 0x000000ffff4c7224 */ /* 0x000fe200078e0031 */
[----:B------:R-:W-:-:S03]  /*bab0*/  F2FP.SATFINITE.E4M3.F32.PACK_AB_MERGE_C R62, R63, R96, R62 ;  /* 0x000000603f3e723e */ /* 0x000fc6000480703e */
[----:B------:R-:W-:Y:S02]  /*bac0*/  F2FP.SATFINITE.E4M3.F32.PACK_AB_MERGE_C R170, R171, R170, R54 ;  /* 0x000000aaabaa723e */ /* 0x000fe40004807036 */
[----:B------:R-:W-:Y:S02]  /*bad0*/  IMAD.MOV.U32 R54, RZ, RZ, R62 ;  /* 0x000000ffff367224 */ /* 0x000fe400078e003e */
[----:B------:R-:W-:-:S07]  /*bae0*/  MOV R78, R170 ;  /* 0x000000aa004e7202 */ /* 0x000fce0000000f00 */
.L_x_5556:
[----:B------:R-:W-:Y:S05]  /*baf0*/  BSYNC B3 ;  /* 0x0000000000037941 */ /* 0x000fea0003800000 */
.L_x_5555:
        /* <DEDUP_REMOVED lines=12> */
.L_x_5554:
[----:B------:R-:W-:Y:S05]  /*bbc0*/  BSYNC B2 ;  /* 0x0000000000027941 */ /* 0x000fea0003800000 */
.L_x_5553:
        /* <DEDUP_REMOVED lines=19> */
[----:B------:R-:W-:Y:S02]  /*bd00*/  IMAD R51, R17, 0x7800, R48 ;  /* 0x0000780011337824 */ /* 0x000fe400078e0230 */
[C---:B------:R-:W-:Y:S02]  /*bd10*/  IMAD.IADD R49, R16.reuse, 0x1, R49 ;  /* 0x0000000110317824 */ /* 0x040fe400078e0231 */
[----:B-1----:R-:W-:-:S04]  /*bd20*/  IMAD.IADD R52, R16, 0x1, R51 ;  /* 0x0000000110347824 */ /* 0x002fc800078e0233 */
[----:B------:R-:W0:Y:S04]  /*bd30*/  LDS.128 R48, [R49+0x24200] ;  /* 0x0242000031307984 */ /* 0x000e280000000c00 */
[----:B------:R-:W1:Y:S01]  /*bd40*/  LDS.128 R52, [R52+0x24200] ;  /* 0x0242000034347984 */ /* 0x000e620000000c00 */
[----:B------:R-:W-:Y:S05]  /*bd50*/  @P4 BRA `(.L_x_5558) ;  /* 0x0000000c00704947 */ /* 0x000fea0003800000 */
[----:B------:R-:W-:Y:S02]  /*bd60*/  LOP3.LUT R46, R45, 0xff, RZ, 0xc0, !PT ;  /* 0x000000ff2d2e7812 */ /* 0x000fe400078ec0ff */
[----:B------:R-:W-:Y:S02]  /*bd70*/  SHF.R.U32.HI R76, RZ, 0x18, R45 ;  /* 0x00000018ff4c7819 */ /* 0x000fe4000001162d */
[----:B------:R-:W-:Y:S02]  /*bd80*/  SHF.R.U32.HI R63, RZ, 0x8, R57 ;  /* 0x00000008ff3f7819 */ /* 0x000fe40000011639 */
[--C-:B------:R-:W-:Y:S02]  /*bd90*/  SHF.R.U32.HI R44, RZ, 0x10, R45.reuse ;  /* 0x00000010ff2c7819 */ /* 0x100fe4000001162d */
[----:B------:R-:W-:Y:S01]  /*bda0*/  SHF.R.U32.HI R56, RZ, 0x8, R45 ;  /* 0x00000008ff387819 */ /* 0x000fe2000001162d */
[----:B------:R-:W-:Y:S01]  /*bdb0*/  IMAD.SHL.U32 R63, R63, 0x100, RZ ;  /* 0x000001003f3f7824 */ /* 0x000fe200078e00ff */
[----:B------:R-:W-:-:S02]  /*bdc0*/  SHF.R.U32.HI R58, RZ, 0x8, R47 ;  /* 0x00000008ff3a7819 */ /* 0x000fc4000001162f */
[----:B------:R-:W-:Y:S01]  /*bdd0*/  LOP3.LUT R61, R47, 0xff, RZ, 0xc0, !PT ;  /* 0x000000ff2f3d7812 */ /* 0x000fe200078ec0ff */
[----:B------:R-:W-:Y:S01]  /*bde0*/  IMAD.SHL.U32 R56, R56, 0x100, RZ ;  /* 0x0000010038387824 */ /* 0x000fe200078e00ff */
[----:B------:R-:W-:Y:S02]  /*bdf0*/  SHF.R.U32.HI R77, RZ, 0x18, R47 ;  /* 0x00000018ff4d7819 */ /* 0x000fe4000001162f */
[----:B------:R-:W-:Y:S02]  /*be00*/  SHF.R.U32.HI R62, RZ, 0x10, R57 ;  /* 0x00000010ff3e7819 */ /* 0x000fe40000011639 */
[----:B------:R-:W-:Y:S02]  /*be10*/  LOP3.LUT R78, R57, 0xff, RZ, 0xc0, !PT ;  /* 0x000000ff394e7812 */ /* 0x000fe400078ec0ff */
[----:B------:R-:W-:Y:S02]  /*be20*/  SHF.R.U32.HI R45, RZ, 0x10, R47 ;  /* 0x00000010ff2d7819 */ /* 0x000fe4000001162f */
[----:B------:R-:W-:-:S02]  /*be30*/  SHF.R.U32.HI R57, RZ, 0x18, R57 ;  /* 0x00000018ff397819 */ /* 0x000fc40000011639 */
[----:B------:R-:W-:Y:S02]  /*be40*/  PRMT R76, R76, 0x654, R46 ;  /* 0x000006544c4c7816 */ /* 0x000fe4000000002e */
[--C-:B------:R-:W-:Y:S02]  /*be50*/  SHF.R.U32.HI R46, RZ, 0x10, R59.reuse ;  /* 0x00000010ff2e7819 */ /* 0x100fe4000001163b */
[--C-:B------:R-:W-:Y:S02]  /*be60*/  SHF.R.U32.HI R47, RZ, 0x8, R59.reuse ;  /* 0x00000008ff2f7819 */ /* 0x100fe4000001163b */
[----:B------:R-:W-:Y:S02]  /*be70*/  LOP3.LUT R79, R59, 0xff, RZ, 0xc0, !PT ;  /* 0x000000ff3b4f7812 */ /* 0x000fe400078ec0ff */
[----:B------:R-:W-:Y:S02]  /*be80*/  SHF.R.U32.HI R59, RZ, 0x18, R59 ;  /* 0x00000018ff3b7819 */ /* 0x000fe4000001163b */
[----:B------:R-:W-:-:S02]  /*be90*/  PRMT R61, R77, 0x654, R61 ;  /* 0x000006544d3d7816 */ /* 0x000fc4000000003d */
[----:B------:R-:W-:Y:S02]  /*bea0*/  SHF.L.U32 R58, R58, 0x8, RZ ;  /* 0x000000083a3a7819 */ /* 0x000fe400000006ff */
[----:B------:R-:W-:Y:S02]  /*beb0*/  PRMT R78, R57, 0x654, R78 ;  /* 0x00000654394e7816 */ /* 0x000fe4000000004e */
[----:B------:R-:W-:Y:S02]  /*bec0*/  PRMT R57, R59, 0x654, R79 ;  /* 0x000006543b397816 */ /* 0x000fe4000000004f */
[----:B------:R-:W-:Y:S01]  /*bed0*/  LOP3.LUT R59, R61, 0xff00, R58, 0xf8, !PT ;  /* 0x0000ff003d3b7812 */ /* 0x000fe200078ef83a */
[----:B0-----:R-:W-:Y:S01]  /*bee0*/  IMAD.MOV.U32 R58, RZ, RZ, R49 ;  /* 0x000000ffff3a7224 */ /* 0x001fe200078e0031 */
[----:B------:R-:W-:Y:S01]  /*bef0*/  LOP3.LUT R61, R78, 0xff00, R63, 0xf8, !PT ;  /* 0x0000ff004e3d7812 */ /* 0x000fe200078ef83f */
[----:B------:R-:W-:Y:S01]  /*bf00*/  IMAD.U32 R63, R44, 0x10000, RZ ;  /* 0x000100002c3f7824 */ /* 0x000fe200078e00ff */
[----:B------:R-:W-:Y:S01]  /*bf10*/  LOP3.LUT R56, R76, 0xff00, R56, 0xf8, !PT ;  /* 0x0000ff004c387812 */ /* 0x000fe200078ef838 */
[----:B------:R-:W-:Y:S01]  /*bf20*/  IMAD.U32 R44, R62, 0x10000, RZ ;  /* 0x000100003e2c7824 */ /* 0x000fe200078e00ff */
[----:B------:R-:W-:-:S02]  /*bf30*/  F2FP.F16.E4M3.UNPACK_B R49, R58 ;  /* 0x0000003aff31723e */ /* 0x000fc400020006ff */
[----:B------:R-:W-:Y:S01]  /*bf40*/  LOP3.LUT R63, R56, 0xff0000, R63, 0xf8, !PT ;  /* 0x00ff0000383f7812 */ /* 0x000fe200078ef83f */
[----:B-1----:R-:W-:Y:S01]  /*bf50*/  IMAD.MOV.U32 R56, RZ, RZ, R53 ;  /* 0x000000ffff387224 */ /* 0x002fe200078e0035 */
[----:B------:R-:W-:Y:S01]  /*bf60*/  LOP3.LUT R44, R61, 0xff0000, R44, 0xf8, !PT ;  /* 0x00ff00003d2c7812 */ /* 0x000fe200078ef82c */
[--C-:B------:R-:W-:Y:S01]  /*bf70*/  HADD2.F32 R62, -RZ, R49.reuse.H0_H0 ;  /* 0x20000031ff3e7230 */ /* 0x100fe20000004100 */
[-C--:B------:R-:W-:Y:S01]  /*bf80*/  F2FP.F16.E4M3.UNPACK_B R77, R63.reuse ;  /* 0x0000003fff4d723e */ /* 0x080fe200020006ff */
[----:B------:R-:W-:Y:S01]  /*bf90*/  HADD2.F32 R49, -RZ, R49.H1_H1 ;  /* 0x30000031ff317230 */ /* 0x000fe20000004100 */
[----:B------:R-:W-:Y:S02]  /*bfa0*/  F2FP.F16.E4M3.UNPACK_B R61, R56 ;  /* 0x00000038ff3d723e */ /* 0x000fe400020006ff */
[----:B------:R-:W-:Y:S01]  /*bfb0*/  F2FP.F16.E4M3.UNPACK_B R76, R44 ;  /* 0x0000002cff4c723e */ /* 0x000fe200020006ff */
[----:B------:R-:W-:Y:S01]  /*bfc0*/  HADD2.F32 R78, -RZ, R77.H0_H0 ;  /* 0x2000004dff4e7230 */ /* 0x000fe20000004100 */
[----:B------:R-:W-:Y:S01]  /*bfd0*/  F2FP.F16.E4M3.UNPACK_B R58, R58.H1 ;  /* 0x0000003aff3a723e */ /* 0x000fe200030006ff */
[----:B------:R-:W-:Y:S01]  /*bfe0*/  HADD2.F32 R53, -RZ, R61.H0_H0 ;  /* 0x2000003dff357230 */ /* 0x000fe20000004100 */
[----:B------:R-:W-:Y:S01]  /*bff0*/  F2FP.F16.E4M3.UNPACK_B R63, R63.H1 ;  /* 0x0000003fff3f723e */ /* 0x000fe200030006ff */
[--C-:B------:R-:W-:Y:S01]  /*c000*/  HADD2.F32 R79, -RZ, R76.reuse.H0_H0 ;  /* 0x2000004cff4f7230 */ /* 0x100fe20000004100 */
[----:B------:R-:W-:Y:S01]  /*c010*/  SHF.L.U32 R46, R46, 0x10, RZ ;  /* 0x000000102e2e7819 */ /* 0x000fe200000006ff */
[----:B------:R-:W-:-:S02]  /*c020*/  HADD2.F32 R76, -RZ, R76.H1_H1 ;  /* 0x3000004cff4c7230 */ /* 0x000fc40000004100 */
[----:B------:R-:W-:Y:S02]  /*c030*/  HADD2.F32 R77, -RZ, R77.H1_H1 ;  /* 0x3000004dff4d7230 */ /* 0x000fe40000004100 */
[-C--:B------:R-:W-:Y:S01]  /*c040*/  FMUL.FTZ R92, R53, R79.reuse ;  /* 0x0000004f355c7220 */ /* 0x080fe20000410000 */
[----:B------:R-:W-:-:S03]  /*c050*/  FMUL.FTZ R79, R62, R79 ;  /* 0x0000004f3e4f7220 */ /* 0x000fc60000410000 */
        /* <DEDUP_REMOVED lines=122> */
[-C--:B------:R-:W-:Y:S01]  /*c800*/  FFMA.FTZ R56, R45, R166.reuse, -R56 ;  /* 0x000000a62d387223 */ /* 0x080fe20000010838 */
[----:B------:R-:W-:Y:S01]  /*c810*/  F2FP.SATFINITE.E4M3.F32.PACK_AB_MERGE_C R48, R48, R79, RZ ;  /* 0x0000004f3030723e */ /* 0x000fe200048070ff */
[----:B------:R-:W-:Y:S01]  /*c820*/  FFMA.FTZ R45, R52, R166, R168 ;  /* 0x000000a6342d7223 */ /* 0x000fe200000100a8 */
[----:B------:R-:W-:Y:S01]  /*c830*/  IMAD.MOV.U32 R52, RZ, RZ, R50 ;  /* 0x000000ffff347224 */ /* 0x000fe200078e0032 */
[-C--:B------:R-:W-:Y:S01]  /*c840*/  F2FP.F16.E4M3.UNPACK_B R50, R167.reuse.H1 ;  /* 0x000000a7ff32723e */ /* 0x080fe200030006ff */
        /* <DEDUP_REMOVED lines=36> */
[----:B------:R-:W-:Y:S01]  /*ca90*/  F2FP.SATFINITE.E4M3.F32.PACK_AB_MERGE_C R95, R50, R95, RZ ;  /* 0x0000005f325f723e */ /* 0x000fe200048070ff */
[C---:B------:R-:W-:Y:S02]  /*caa0*/  FMUL.FTZ R167, R52.reuse, R167 ;  /* 0x000000a734a77220 */ /* 0x040fe40000410000 */
[----:B------:R-:W-:Y:S01]  /*cab0*/  FFMA.FTZ R56, R52, R165, -R56 ;  /* 0x000000a534387223 */ /* 0x000fe20000010838 */
[----:B------:R-:W-:Y:S01]  /*cac0*/  F2FP.SATFINITE.E4M3.F32.PACK_AB_MERGE_C R52, R45, R63, R48 ;  /* 0x0000003f2d34723e */ /* 0x000fe20004807030 */
[----:B------:R-:W-:Y:S01]  /*cad0*/  FFMA.FTZ R167, R54, R165, R167 ;  /* 0x000000a536a77223 */ /* 0x000fe200000100a7 */
[----:B------:R-:W-:Y:S02]  /*cae0*/  IMAD.MOV.U32 R48, RZ, RZ, R62 ;  /* 0x000000ffff307224 */ /* 0x000fe400078e003e */
[----:B------:R-:W-:Y:S02]  /*caf0*/  F2FP.SATFINITE.E4M3.F32.PACK_AB_MERGE_C R50, R56, R76, R55 ;  /* 0x0000004c3832723e */ /* 0x000fe40004807037 */
[----:B------:R-:W-:-:S02]  /*cb00*/  F2FP.SATFINITE.E4M3.F32.PACK_AB_MERGE_C R54, R167, R92, R95 ;  /* 0x0000005ca736723e */ /* 0x000fc4000480705f */
[----:B------:R-:W-:-:S07]  /*cb10*/  F2FP.SATFINITE.E4M3.F32.PACK_AB_MERGE_C R55, R47, R78, R46 ;  /* 0x0000004e2f37723e */ /* 0x000fce000480702e */
.L_x_5558:
[----:B------:R-:W-:Y:S05]  /*cb20*/  BSYNC B2 ;  /* 0x0000000000027941 */ /* 0x000fea0003800000 */
.L_x_5557:
        /* <DEDUP_REMOVED lines=9> */
[----:B------:R-:W-:Y:S01]  /*cbc0*/  @!P4 IADD3.X R47, R56, R125, RZ, P5, !PT ;  /* 0x0000007d382fc210 */ /* 0x000fe20002ffe4ff */
[----:B0-----:R4:W-:Y:S04]  /*cbd0*/  STG.E.128 desc[UR54][R44.64], R48 ;  /* 0x000000302c007986 */ /* 0x0019e8000c101d36 */
[----:B-1----:R4:W-:Y:S04]  /*cbe0*/  @!P4 STG.E.128 desc[UR54][R46.64], R52 ;  /* 0x000000342e00c986 */ /* 0x0029e8000c101d36 */
.L_x_5548:
[----:B------:R-:W-:Y:S05]  /*cbf0*/  BSYNC B1 ;  /* 0x0000000000017941 */ /* 0x000fea0003800000 */
.L_x_5547:
[----:B----4-:R-:W-:Y:S02]  /*cc00*/  VIADD R45, R220, 0x80 ;  /* 0x00000080dc2d7836 */ /* 0x010fe40000000000 */
[-C--:B---3--:R-:W-:Y:S02]  /*cc10*/  IMAD R44, R147, R136.reuse, RZ ;  /* 0x00000088932c7224 */ /* 0x088fe400078e02ff */
[----:B------:R-:W-:-:S04]  /*cc20*/  IMAD.WIDE.U32 R134, R45, R136, R134 ;  /* 0x000000882d867225 */ /* 0x000fc800078e0086 */
[----:B------:R-:W-:Y:S01]  /*cc30*/  IMAD R137, R45, R137, R44 ;  /* 0x000000892d897224 */ /* 0x000fe200078e022c */
[----:B------:R-:W-:Y:S06]  /*cc40*/  @P3 BRA `(.L_x_5517) ;  /* 0x0000003000e43947 */ /* 0x000fec0003800000 */
[----:B------:R-:W-:Y:S01]  /*cc50*/  ISETP.NE.AND P3, PT, R35, RZ, PT ;  /* 0x000000ff2300720c */ /* 0x000fe20003f65270 */
[----:B------:R-:W-:Y:S01]  /*cc60*/  BSSY B1, `(.L_x_5559) ;  /* 0x00000fd000017945 */ /* 0x000fe20003800000 */
[----:B------:R-:W-:-:S11]  /*cc70*/  IMAD.IADD R56, R135, 0x1, R137 ;  /* 0x0000000187387824 */ /* 0x000fd600078e0289 */
        /* <DEDUP_REMOVED lines=25> */
[----:B-1----:R-:W-:Y:S01]  /*ce10*/  MOV R58, R44 ;  /* 0x0000002c003a7202 */ /* 0x002fe20000000f00 */
[----:B0-----:R-:W-:Y:S01]  /*ce20*/  IMAD.MOV.U32 R94, RZ, RZ, R46 ;  /* 0x000000ffff5e7224 */ /* 0x001fe200078e002e */
[----:B------:R-:W-:Y:S02]  /*ce30*/  F2FP.F16.E4M3.UNPACK_B R60, R164.H1 ;  /* 0x000000a4ff3c723e */ /* 0x000fe400030006ff */
[----:B------:R-:W-:Y:S02]  /*ce40*/  F2FP.F16.E4M3.UNPACK_B R57, R59.H1 ;  /* 0x0000003bff39723e */ /* 0x000fe400030006ff */
[----:B------:R-:W-:Y:S01]  /*ce50*/  F2FP.F16.E4M3.UNPACK_B R55, R58.H1 ;  /* 0x0000003aff37723e */ /* 0x000fe200030006ff */
[--C-:B------:R-:W-:Y:S01]  /*ce60*/  HADD2.F32 R77, -RZ, R60.reuse.H0_H0 ;  /* 0x2000003cff4d7230 */ /* 0x100fe20000004100 */
[----:B------:R-:W-:Y:S01]  /*ce70*/  F2FP.F16.E4M3.UNPACK_B R61, R162.H1 ;  /* 0x000000a2ff3d723e */ /* 0x000fe200030006ff */
        /* <DEDUP_REMOVED lines=12> */
[----:B------:R-:W-:Y:S02]  /*cf40*/  HADD2.F32 R61, -RZ, R61.H1_H1 ;  /* 0x3000003dff3d7230 */ /* 0x000fe40000004100 */
[----:B------:R-:W-:Y:S01]  /*cf50*/  FFMA.FTZ R44, R44, R63, R77 ;  /* 0x0000003f2c2c7223 */ /* 0x000fe2000001004d */
[CC--:B------:R-:W-:Y:S01]  /*cf60*/  FMUL.FTZ R72, R60.reuse, R62.reuse ;  /* 0x0000003e3c487220 */ /* 0x0c0fe20000410000 */
[C---:B------:R-:W-:Y:S01]  /*cf70*/  FMUL.FTZ R63, R55.reuse, R62 ;  /* 0x0000003e373f7220 */ /* 0x040fe20000410000 */
[----:B------:R-:W-:Y:S01]  /*cf80*/  HADD2.F32 R138, -RZ, R46.H0_H0 ;  /* 0x2000002eff8a7230 */ /* 0x000fe20000004100 */
[----:B------:R-:W-:Y:S01]  /*cf90*/  F2FP.F16.E4M3.UNPACK_B R98, R161.H1 ;  /* 0x000000a1ff62723e */ /* 0x000fe200030006ff */
[-C--:B------:R-:W-:Y:S01]  /*cfa0*/  FFMA.FTZ R57, R55, R61.reuse, -R72 ;  /* 0x0000003d37397223 */ /* 0x080fe20000010848 */
[----:B------:R-:W-:Y:S01]  /*cfb0*/  FFMA.FTZ R55, R60, R61, R63 ;  /* 0x0000003d3c377223 */ /* 0x000fe2000001003f */
[----:B------:R-:W-:Y:S01]  /*cfc0*/  F2FP.F16.E4M3.UNPACK_B R72, R164 ;  /* 0x000000a4ff48723e */ /* 0x000fe200020006ff */
[----:B------:R-:W-:Y:S01]  /*cfd0*/  HADD2.F32 R97, -RZ, R96.H0_H0 ;  /* 0x20000060ff617230 */ /* 0x000fe20000004100 */
[----:B------:R-:W-:Y:S01]  /*cfe0*/  F2FP.F16.E4M3.UNPACK_B R60, R59 ;  /* 0x0000003bff3c723e */ /* 0x000fe200020006ff */
        /* <DEDUP_REMOVED lines=8> */
[----:B------:R-:W-:Y:S02]  /*d070*/  HADD2.F32 R62, -RZ, R59.H0_H0 ;  /* 0x2000003bff3e7230 */ /* 0x000fe40000004100 */
[----:B------:R-:W-:Y:S01]  /*d080*/  FMUL.FTZ R79, R58, R77 ;  /* 0x0000004d3a4f7220 */ /* 0x000fe20000410000 */
[----:B------:R-:W-:Y:S02]  /*d090*/  HADD2.F32 R46, -RZ, R46.H1_H1 ;  /* 0x3000002eff2e7230 */ /* 0x000fe40000004100 */
[----:B------:R-:W-:Y:S01]  /*d0a0*/  FFMA.FTZ R138, R97, R136, R138 ;  /* 0x00000088618a7223 */ /* 0x000fe2000001008a */
[----:B------:R-:W-:-:S02]  /*d0b0*/  HADD2.F32 R96, -RZ, R96.H1_H1 ;  /* 0x30000060ff607230 */ /* 0x000fc40000004100 */
[----:B------:R-:W-:Y:S01]  /*d0c0*/  FMUL.FTZ R77, R62, R77 ;  /* 0x0000004d3e4d7220 */ /* 0x000fe20000410000 */
[----:B------:R-:W-:Y:S01]  /*d0d0*/  HADD2.F32 R95, -RZ, R95.H1_H1 ;  /* 0x3000005fff5f7230 */ /* 0x000fe20000004100 */
[----:B------:R-:W-:Y:S01]  /*d0e0*/  F2FP.F16.E4M3.UNPACK_B R163, R163 ;  /* 0x000000a3ffa3723e */ /* 0x000fe200020006ff */
        /* <DEDUP_REMOVED lines=8> */
[----:B------:R-:W-:-:S02]  /*d170*/  HADD2.F32 R59, -RZ, R59.H1_H1 ;  /* 0x3000003bff3b7230 */ /* 0x000fc40000004100 */
[-C--:B------:R-:W-:Y:S01]  /*d180*/  FFMA.FTZ R62, R62, R63.reuse, -R79 ;  /* 0x0000003f3e3e7223 */ /* 0x080fe2000001084f */
[----:B------:R-:W-:Y:S01]  /*d190*/  FFMA.FTZ R58, R58, R63, R77 ;  /* 0x0000003f3a3a7223 */ /* 0x000fe2000001004d */
[----:B------:R-:W-:Y:S02]  /*d1a0*/  HADD2.F32 R63, -RZ, R61.H1_H1 ;  /* 0x3000003dff3f7230 */ /* 0x000fe40000004100 */
[----:B------:R-:W-:Y:S01]  /*d1b0*/  FFMA.FTZ R137, R99, R136, -R137 ;  /* 0x0000008863897223 */ /* 0x000fe20000010889 */
[----:B------:R-:W-:Y:S01]  /*d1c0*/  FFMA.FTZ R46, R96, R98, R46 ;  /* 0x00000062602e7223 */ /* 0x000fe2000001002e */
[----:B------:R-:W-:Y:S01]  /*d1d0*/  FMUL.FTZ R74, R60, R72 ;  /* 0x000000483c4a7220 */ /* 0x000fe20000410000 */
[----:B------:R-:W-:Y:S01]  /*d1e0*/  FFMA.FTZ R95, R95, R98, -R97 ;  /* 0x000000625f5f7223 */ /* 0x000fe20000010861 */
[----:B------:R-:W-:Y:S01]  /*d1f0*/  F2FP.F16.E4M3.UNPACK_B R161, R161 ;  /* 0x000000a1ffa1723e */ /* 0x000fe200020006ff */
[----:B------:R-:W-:Y:S02]  /*d200*/  HADD2.F32 R136, -RZ, R163.H0_H0 ;  /* 0x200000a3ff887230 */ /* 0x000fe40000004100 */
[----:B------:R-:W-:Y:S01]  /*d210*/  FMUL.FTZ R77, R59, R72 ;  /* 0x000000483b4d7220 */ /* 0x000fe20000410000 */
[----:B------:R-:W-:-:S02]  /*d220*/  HADD2.F32 R96, -RZ, R50.H0_H0 ;  /* 0x20000032ff607230 */ /* 0x000fc40000004100 */
[-C--:B------:R-:W-:Y:S01]  /*d230*/  FFMA.FTZ R61, R59, R63.reuse, -R74 ;  /* 0x0000003f3b3d7223 */ /* 0x080fe2000001084a */
[----:B------:R-:W-:Y:S02]  /*d240*/  HADD2.F32 R98, -RZ, R94.H0_H0 ;  /* 0x2000005eff627230 */ /* 0x000fe40000004100 */
        /* <DEDUP_REMOVED lines=8> */
[----:B------:R-:W-:-:S02]  /*d2d0*/  HADD2.F32 R50, -RZ, R50.H1_H1 ;  /* 0x30000032ff327230 */ /* 0x000fc40000004100 */
[----:B------:R-:W-:Y:S01]  /*d2e0*/  FFMA.FTZ R136, R96, R97, R136 ;  /* 0x0000006160887223 */ /* 0x000fe20000010088 */
[----:B------:R-:W-:Y:S01]  /*d2f0*/  HADD2.F32 R94, -RZ, R94.H1_H1 ;  /* 0x3000005eff5e7230 */ /* 0x000fe20000004100 */
[----:B------:R-:W-:Y:S01]  /*d300*/  PRMT R60, R63, 0x654, R60 ;  /* 0x000006543f3c7816 */ /* 0x000fe2000000003c */
[----:B------:R-:W-:Y:S02]  /*d310*/  HADD2.F32 R161, -RZ, R161.H1_H1 ;  /* 0x300000a1ffa17230 */ /* 0x000fe40000004100 */
[-C--:B------:R-:W-:Y:S01]  /*d320*/  FMUL.FTZ R96, R50, R163.reuse ;  /* 0x000000a332607220 */ /* 0x080fe20000410000 */
[----:B------:R-:W-:Y:S01]  /*d330*/  IMAD.SHL.U32 R63, R72, 0x100, RZ ;  /* 0x00000100483f7824 */ /* 0x000fe200078e00ff */
[----:B------:R-:W-:Y:S01]  /*d340*/  SHF.R.U32.HI R76, RZ, 0x10, R73 ;  /* 0x00000010ff4c7819 */ /* 0x000fe20000011649 */
[C---:B------:R-:W-:Y:S01]  /*d350*/  FMUL.FTZ R163, R94.reuse, R163 ;  /* 0x000000a35ea37220 */ /* 0x040fe20000410000 */
[----:B------:R-:W-:Y:S01]  /*d360*/  SHF.R.U32.HI R77, RZ, 0x8, R75 ;  /* 0x00000008ff4d7819 */ /* 0x000fe2000001164b */
[-C--:B------:R-:W-:Y:S01]  /*d370*/  FFMA.FTZ R96, R94, R161.reuse, -R96 ;  /* 0x000000a15e607223 */ /* 0x080fe20000010860 */
[----:B------:R-:W-:Y:S01]  /*d380*/  SHF.R.U32.HI R79, RZ, 0x8, R89 ;  /* 0x00000008ff4f7819 */ /* 0x000fe20000011659 */
[----:B------:R-:W-:Y:S01]  /*d390*/  FFMA.FTZ R163, R50, R161, R163 ;  /* 0x000000a132a37223 */ /* 0x000fe200000100a3 */
[--C-:B------:R-:W-:Y:S01]  /*d3a0*/  SHF.R.U32.HI R74, RZ, 0x18, R75.reuse ;  /* 0x00000018ff4a7819 */ /* 0x100fe2000001164b */
[----:B------:R-:W-:Y:S01]  /*d3b0*/  IMAD.SHL.U32 R50, R77, 0x100, RZ ;  /* 0x000001004d327824 */ /* 0x000fe200078e00ff */
[----:B------:R-:W-:Y:S01]  /*d3c0*/  LOP3.LUT R73, R75, 0xff, RZ, 0xc0, !PT ;  /* 0x000000ff4b497812 */ /* 0x000fe200078ec0ff */
[----:B------:R-:W-:Y:S01]  /*d3d0*/  IMAD.U32 R76, R76, 0x10000, RZ ;  /* 0x000100004c4c7824 */ /* 0x000fe200078e00ff */
[----:B------:R-:W-:Y:S01]  /*d3e0*/  SHF.R.U32.HI R78, RZ, 0x10, R75 ;  /* 0x00000010ff4e7819 */ /* 0x000fe2000001164b */
[----:B------:R-:W-:Y:S01]  /*d3f0*/  FFMA.FTZ R99, R98, R97, -R99 ;  /* 0x0000006162637223 */ /* 0x000fe20000010863 */
[----:B------:R-:W-:-:S02]  /*d400*/  SHF.R.U32.HI R75, RZ, 0x18, R89 ;  /* 0x00000018ff4b7819 */ /* 0x000fc40000011659 */
[----:B------:R-:W-:Y:S02]  /*d410*/  LOP3.LUT R88, R89, 0xff, RZ, 0xc0, !PT ;  /* 0x000000ff59587812 */ /* 0x000fe400078ec0ff */
[----:B------:R-:W-:Y:S01]  /*d420*/  LOP3.LUT R63, R60, 0xff00, R63, 0xf8, !PT ;  /* 0x0000ff003c3f7812 */ /* 0x000fe200078ef83f */
[----:B------:R-:W-:Y:S01]  /*d430*/  IMAD.SHL.U32 R60, R79, 0x100, RZ ;  /* 0x000001004f3c7824 */ /* 0x000fe200078e00ff */
[----:B------:R-:W-:Y:S02]  /*d440*/  SHF.R.U32.HI R89, RZ, 0x10, R89 ;  /* 0x00000010ff597819 */ /* 0x000fe40000011659 */
[----:B------:R-:W-:Y:S02]  /*d450*/  SHF.R.U32.HI R90, RZ, 0x8, R91 ;  /* 0x00000008ff5a7819 */ /* 0x000fe4000001165b */
[----:B------:R-:W-:Y:S02]  /*d460*/  PRMT R73, R74, 0x654, R73 ;  /* 0x000006544a497816 */ /* 0x000fe40000000049 */
[----:B------:R-:W-:-:S02]  /*d470*/  PRMT R75, R75, 0x654, R88 ;  /* 0x000006544b4b7816 */ /* 0x000fc40000000058 */
[----:B------:R-:W-:Y:S02]  /*d480*/  SHF.R.U32.HI R93, RZ, 0x18, R91 ;  /* 0x00000018ff5d7819 */ /* 0x000fe4000001165b */
[----:B------:R-:W-:Y:S02]  /*d490*/  LOP3.LUT R92, R91, 0xff, RZ, 0xc0, !PT ;  /* 0x000000ff5b5c7812 */ /* 0x000fe400078ec0ff */
[----:B------:R-:W-:Y:S01]  /*d4a0*/  LOP3.LUT R50, R73, 0xff00, R50, 0xf8, !PT ;  /* 0x0000ff0049327812 */ /* 0x000fe200078ef832 */
[----:B------:R-:W-:Y:S01]  /*d4b0*/  IMAD.SHL.U32 R73, R90, 0x100, RZ ;  /* 0x000001005a497824 */ /* 0x000fe200078e00ff */
[----:B------:R-:W-:Y:S02]  /*d4c0*/  LOP3.LUT R60, R75, 0xff00, R60, 0xf8, !PT ;  /* 0x0000ff004b3c7812 */ /* 0x000fe400078ef83c */
[----:B------:R-:W-:Y:S02]  /*d4d0*/  SHF.L.U32 R89, R89, 0x10, RZ ;  /* 0x0000001059597819 */ /* 0x000fe400000006ff */
[----:B------:R-:W-:-:S02]  /*d4e0*/  PRMT R92, R93, 0x654, R92 ;  /* 0x000006545d5c7816 */ /* 0x000fc4000000005c */
[----:B------:R-:W-:Y:S02]  /*d4f0*/  F2FP.SATFINITE.E4M3.F32.PACK_AB_MERGE_C R48, R57, R48, RZ ;  /* 0x000000303930723e */ /* 0x000fe400048070ff */
[----:B------:R-:W-:Y:S02]  /*d500*/  F2FP.SATFINITE.E4M3.F32.PACK_AB_MERGE_C R55, R55, R44, RZ ;  /* 0x0000002c3737723e */ /* 0x000fe400048070ff */
[----:B------:R-:W-:Y:S02]  /*d510*/  LOP3.LUT R72, R60, 0xff0000, R89, 0xf8, !PT ;  /* 0x00ff00003c487812 */ /* 0x000fe400078ef859 */
[----:B------:R-:W-:Y:S01]  /*d520*/  LOP3.LUT R92, R92, 0xff00, R73, 0xf8, !PT ;  /* 0x0000ff005c5c7812 */ /* 0x000fe200078ef849 */
[----:B------:R-:W-:Y:S01]  /*d530*/  IMAD.U32 R73, R78, 0x10000, RZ ;  /* 0x000100004e497824 */ /* 0x000fe200078e00ff */
[----:B------:R-:W-:Y:S02]  /*d540*/  F2FP.SATFINITE.E4M3.F32.PACK_AB_MERGE_C R44, R61, R62, R48 ;  /* 0x0000003e3d2c723e */ /* 0x000fe40004807030 */
[----:B------:R-:W-:-:S02]  /*d550*/  F2FP.SATFINITE.E4M3.F32.PACK_AB_MERGE_C R48, R59, R58, R55 ;  /* 0x0000003a3b30723e */ /* 0x000fc40004807037 */
        /* <DEDUP_REMOVED lines=98> */
.L_x_5562:
[----:B------:R-:W-:Y:S05]  /*db80*/  BSYNC B2 ;  /* 0x0000000000027941 */ /* 0x000fea0003800000 */
.L_x_5561:
        /* <DEDUP_REMOVED lines=10> */
.L_x_5560:
[----:B------:R-:W-:Y:S05]  /*dc30*/  BSYNC B1 ;  /* 0x0000000000017941 */ /* 0x000fea0003800000 */
.L_x_5559:
        /* <DEDUP_REMOVED lines=21> */
[----:B------:R-:W-:-:S03]  /*dd90*/  IMAD.IADD R45, R16, 0x1, R45 ;  /* 0x00000001102d7824 */ /* 0x000fc600078e022d */
[----:B------:R-:W-:-:S03]  /*dda0*/  IADD3 R48, R16, R47, RZ ;  /* 0x0000002f10307210 */ /* 0x000fc60007ffe0ff */
[----:B------:R-:W1:Y:S04]  /*ddb0*/  LDS.128 R44, [R45+0x24200] ;  /* 0x024200002d2c7984 */ /* 0x000e680000000c00 */
[----:B------:R-:W3:Y:S01]  /*ddc0*/  LDS.128 R48, [R48+0x24200] ;  /* 0x0242000030307984 */ /* 0x000ee20000000c00 */
[----:B------:R-:W-:Y:S05]  /*ddd0*/  @P3 BRA `(.L_x_5566) ;  /* 0x0000000c00703947 */ /* 0x000fea0003800000 */
[--C-:B------:R-:W-:Y:S01]  /*dde0*/  SHF.R.U32.HI R79, RZ, 0x8, R69.reuse ;  /* 0x00000008ff4f7819 */ /* 0x100fe20000011645 */
[----:B-1----:R-:W-:Y:S01]  /*ddf0*/  IMAD.MOV.U32 R60, RZ, RZ, R44 ;  /* 0x000000ffff3c7224 */ /* 0x002fe200078e002c */
[--C-:B------:R-:W-:Y:S01]  /*de00*/  SHF.R.U32.HI R63, RZ, 0x10, R69.reuse ;  /* 0x00000010ff3f7819 */ /* 0x100fe20000011645 */
[----:B------:R-:W-:Y:S01]  /*de10*/  IMAD.MOV.U32 R52, RZ, RZ, R46 ;  /* 0x000000ffff347224 */ /* 0x000fe200078e002e */
[----:B------:R-:W-:Y:S01]  /*de20*/  LOP3.LUT R68, R69, 0xff, RZ, 0xc0, !PT ;  /* 0x000000ff45447812 */ /* 0x000fe200078ec0ff */
[----:B------:R-:W-:Y:S01]  /*de30*/  IMAD.SHL.U32 R44, R79, 0x100, RZ ;  /* 0x000001004f2c7824 */ /* 0x000fe200078e00ff */
[----:B------:R-:W-:Y:S01]  /*de40*/  SHF.R.U32.HI R69, RZ, 0x18, R69 ;  /* 0x00000018ff457819 */ /* 0x000fe20000011645 */
[----:B---3--:R-:W-:Y:S01]  /*de50*/  IMAD.MOV.U32 R61, RZ, RZ, R48 ;  /* 0x000000ffff3d7224 */ /* 0x008fe200078e0030 */
[--C-:B------:R-:W-:Y:S01]  /*de60*/  SHF.R.U32.HI R78, RZ, 0x8, R71.reuse ;  /* 0x00000008ff4e7819 */ /* 0x100fe20000011647 */
[----:B------:R-:W-:Y:S01]  /*de70*/  IMAD.MOV.U32 R58, RZ, RZ, R50 ;  /* 0x000000ffff3a7224 */ /* 0x000fe200078e0032 */
[----:B------:R-:W-:Y:S01]  /*de80*/  PRMT R69, R69, 0x654, R68 ;  /* 0x0000065445457816 */ /* 0x000fe20000000044 */
[----:B------:R-:W-:Y:S01]  /*de90*/  IMAD.U32 R48, R63, 0x10000, RZ ;  /* 0x000100003f307824 */ /* 0x000fe200078e00ff */
[----:B------:R-:W-:-:S02]  /*dea0*/  SHF.R.U32.HI R62, RZ, 0x10, R71 ;  /* 0x00000010ff3e7819 */ /* 0x000fc40000011647 */
[----:B------:R-:W-:Y:S02]  /*deb0*/  LOP3.LUT R70, R71, 0xff, RZ, 0xc0, !PT ;  /* 0x000000ff47467812 */ /* 0x000fe400078ec0ff */
[----:B------:R-:W-:Y:S02]  /*dec0*/  SHF.R.U32.HI R76, RZ, 0x8, R85 ;  /* 0x00000008ff4c7819 */ /* 0x000fe40000011655 */
[----:B------:R-:W-:Y:S02]  /*ded0*/  SHF.R.U32.HI R71, RZ, 0x18, R71 ;  /* 0x00000018ff477819 */ /* 0x000fe40000011647 */
[----:B------:R-:W-:Y:S01]  /*dee0*/  LOP3.LUT R72, R85, 0xff, RZ, 0xc0, !PT ;  /* 0x000000ff55487812 */ /* 0x000fe200078ec0ff */
[----:B------:R-:W-:Y:S01]  /*def0*/  IMAD.SHL.U32 R46, R76, 0x100, RZ ;  /* 0x000001004c2e7824 */ /* 0x000fe200078e00ff */
[----:B------:R-:W-:Y:S02]  /*df00*/  SHF.R.U32.HI R73, RZ, 0x18, R85 ;  /* 0x00000018ff497819 */ /* 0x000fe40000011655 */
[----:B------:R-:W-:Y:S01]  /*df10*/  LOP3.LUT R69, R69, 0xff00, R44, 0xf8, !PT ;  /* 0x0000ff0045457812 */ /* 0x000fe200078ef82c */
[----:B------:R-:W-:Y:S01]  /*df20*/  IMAD.SHL.U32 R44, R78, 0x100, RZ ;  /* 0x000001004e2c7824 */ /* 0x000fe200078e00ff */
[----:B------:R-:W-:-:S02]  /*df30*/  SHF.R.U32.HI R75, RZ, 0x8, R87 ;  /* 0x00000008ff4b7819 */ /* 0x000fc40000011657 */
[----:B------:R-:W-:Y:S02]  /*df40*/  PRMT R71, R71, 0x654, R70 ;  /* 0x0000065447477816 */ /* 0x000fe40000000046 */
[----:B------:R-:W-:Y:S02]  /*df50*/  PRMT R73, R73, 0x654, R72 ;  /* 0x0000065449497816 */ /* 0x000fe40000000048 */
[----:B------:R-:W-:Y:S02]  /*df60*/  SHF.L.U32 R50, R75, 0x8, RZ ;  /* 0x000000084b327819 */ /* 0x000fe400000006ff */
[----:B------:R-:W-:Y:S01]  /*df70*/  LOP3.LUT R71, R71, 0xff00, R44, 0xf8, !PT ;  /* 0x0000ff0047477812 */ /* 0x000fe200078ef82c */
[----:B------:R-:W-:Y:S01]  /*df80*/  IMAD.U32 R44, R62, 0x10000, RZ ;  /* 0x000100003e2c7824 */ /* 0x000fe200078e00ff */
[----:B------:R-:W-:Y:S02]  /*df90*/  LOP3.LUT R75, R73, 0xff00, R46, 0xf8, !PT ;  /* 0x0000ff00494b7812 */ /* 0x000fe400078ef82e */
[----:B------:R-:W-:-:S02]  /*dfa0*/  LOP3.LUT R74, R87, 0xff, RZ, 0xc0, !PT ;  /* 0x000000ff574a7812 */ /* 0x000fc400078ec0ff */
        /* <DEDUP_REMOVED lines=184> */
[----:B------:R-:W-:Y:S02]  /*eb30*/  MOV R50, R52 ;  /* 0x0000003400327202 */ /* 0x000fe40000000f00 */
[----:B------:R-:W-:Y:S02]  /*eb40*/  F2FP.SATFINITE.E4M3.F32.PACK_AB_MERGE_C R47, R47, R88, RZ ;  /* 0x000000582f2f723e */ /* 0x000fe400048070ff */
[----:B------:R-:W-:Y:S02]  /*eb50*/  F2FP.SATFINITE.E4M3.F32.PACK_AB_MERGE_C R71, R71, R84, RZ ;  /* 0x000000544747723e */ /* 0x000fe400048070ff */
[----:B------:R-:W-:Y:S01]  /*eb60*/  F2FP.SATFINITE.E4M3.F32.PACK_AB_MERGE_C R47, R69, R44, R47 ;  /* 0x0000002c452f723e */ /* 0x000fe2000480702f */
[----:B------:R-:W-:Y:S01]  /*eb70*/  IMAD.MOV.U32 R44, RZ, RZ, R59 ;  /* 0x000000ffff2c7224 */ /* 0x000fe200078e003b */
[----:B------:R-:W-:Y:S01]  /*eb80*/  F2FP.SATFINITE.E4M3.F32.PACK_AB_MERGE_C R51, R77, R46, R71 ;  /* 0x0000002e4d33723e */ /* 0x000fe20004807047 */
[----:B------:R-:W-:-:S07]  /*eb90*/  IMAD.MOV.U32 R46, RZ, RZ, R57 ;  /* 0x000000ffff2e7224 */ /* 0x000fce00078e0039 */
.L_x_5566:
[----:B------:R-:W-:Y:S05]  /*eba0*/  BSYNC B2 ;  /* 0x0000000000027941 */ /* 0x000fea0003800000 */
.L_x_5565:
        /* <DEDUP_REMOVED lines=10> */
.L_x_5564:
[----:B------:R-:W-:Y:S05]  /*ec50*/  BSYNC B1 ;  /* 0x0000000000017941 */ /* 0x000fea0003800000 */
.L_x_5563:
        /* <DEDUP_REMOVED lines=34> */
[----:B---3--:R-:W-:Y:S01]  /*ee80*/  IMAD.MOV.U32 R61, RZ, RZ, R48 ;  /* 0x000000ffff3d7224 */ /* 0x008fe200078e0030 */
[----:B------:R-:W-:Y:S02]  /*ee90*/  SHF.R.U32.HI R72, RZ, 0x10, R65 ;  /* 0x00000010ff487819 */ /* 0x000fe40000011641 */
[----:B------:R-:W-:Y:S01]  /*eea0*/  MOV R54, R45 ;  /* 0x0000002d00367202 */ /* 0x000fe20000000f00 */
[----:B------:R-:W-:Y:S01]  /*eeb0*/  IMAD.SHL.U32 R45, R73, 0x100, RZ ;  /* 0x00000100492d7824 */ /* 0x000fe200078e00ff */
[----:B------:R-:W-:-:S02]  /*eec0*/  SHF.R.U32.HI R63, RZ, 0x8, R81 ;  /* 0x00000008ff3f7819 */ /* 0x000fc40000011651 */
[----:B------:R-:W-:Y:S02]  /*eed0*/  SHF.R.U32.HI R65, RZ, 0x8, R83 ;  /* 0x00000008ff417819 */ /* 0x000fe40000011653 */
[----:B------:R-:W-:Y:S01]  /*eee0*/  SHF.R.U32.HI R68, RZ, 0x8, R67 ;  /* 0x00000008ff447819 */ /* 0x000fe20000011643 */
[----:B------:R-:W-:Y:S01]  /*eef0*/  IMAD.SHL.U32 R63, R63, 0x100, RZ ;  /* 0x000001003f3f7824 */ /* 0x000fe200078e00ff */
[----:B------:R-:W-:Y:S01]  /*ef00*/  PRMT R58, R75, 0x654, R58 ;  /* 0x000006544b3a7816 */ /* 0x000fe2000000003a */
[----:B------:R-:W-:Y:S01]  /*ef10*/  IMAD.SHL.U32 R65, R65, 0x100, RZ ;  /* 0x0000010041417824 */ /* 0x000fe200078e00ff */
[----:B------:R-:W-:Y:S01]  /*ef20*/  SHF.R.U32.HI R71, RZ, 0x18, R81 ;  /* 0x00000018ff477819 */ /* 0x000fe20000011651 */
[----:B------:R-:W-:Y:S01]  /*ef30*/  IMAD.SHL.U32 R44, R68, 0x100, RZ ;  /* 0x00000100442c7824 */ /* 0x000fe200078e00ff */
[----:B------:R-:W-:Y:S02]  /*ef40*/  LOP3.LUT R62, R81, 0xff, RZ, 0xc0, !PT ;  /* 0x000000ff513e7812 */ /* 0x000fe400078ec0ff */
[----:B------:R-:W-:-:S02]  /*ef50*/  SHF.R.U32.HI R70, RZ, 0x18, R67 ;  /* 0x00000018ff467819 */ /* 0x000fc40000011643 */
[----:B------:R-:W-:Y:S02]  /*ef60*/  LOP3.LUT R59, R67, 0xff, RZ, 0xc0, !PT ;  /* 0x000000ff433b7812 */ /* 0x000fe400078ec0ff */
[----:B------:R-:W-:Y:S02]  /*ef70*/  SHF.R.U32.HI R66, RZ, 0x10, R67 ;  /* 0x00000010ff427819 */ /* 0x000fe40000011643 */
[----:B------:R-:W-:Y:S02]  /*ef80*/  LOP3.LUT R45, R58, 0xff00, R45, 0xf8, !PT ;  /* 0x0000ff003a2d7812 */ /* 0x000fe400078ef82d */
[----:B------:R-:W-:Y:S02]  /*ef90*/  SHF.L.U32 R46, R72, 0x10, RZ ;  /* 0x00000010482e7819 */ /* 0x000fe400000006ff */
[----:B------:R-:W-:Y:S02]  /*efa0*/  LOP3.LUT R64, R83, 0xff0000ff, RZ, 0xc0, !PT ;  /* 0xff0000ff53407812 */ /* 0x000fe400078ec0ff */
[----:B------:R-:W-:-:S02]  /*efb0*/  PRMT R62, R71, 0x654, R62 ;  /* 0x00000654473e7816 */ /* 0x000fc4000000003e */
[----:B------:R-:W-:Y:S02]  /*efc0*/  PRMT R59, R70, 0x654, R59 ;  /* 0x00000654463b7816 */ /* 0x000fe4000000003b */
[----:B------:R-:W-:Y:S01]  /*efd0*/  LOP3.LUT R46, R45, 0xff0000, R46, 0xf8, !PT ;  /* 0x00ff00002d2e7812 */ /* 0x000fe200078ef82e */
[----:B------:R-:W-:Y:S01]  /*efe0*/  IMAD.U32 R45, R66, 0x10000, RZ ;  /* 0x00010000422d7824 */ /* 0x000fe200078e00ff */
[----:B------:R-:W-:Y:S02]  /*eff0*/  LOP3.LUT R48, R62, 0xff00, R63, 0xf8, !PT ;  /* 0x0000ff003e307812 */ /* 0x000fe400078ef83f */
[----:B------:R-:W-:Y:S02]  /*f000*/  LOP3.LUT R68, R64, 0xff00, R65, 0xf8, !PT ;  /* 0x0000ff0040447812 */ /* 0x000fe400078ef841 */
[----:B------:R-:W-:Y:S02]  /*f010*/  LOP3.LUT R44, R59, 0xff00, R44, 0xf8, !PT ;  /* 0x0000ff003b2c7812 */ /* 0x000fe400078ef82c */
[----:B------:R-:W-:-:S02]  /*f020*/  F2FP.F16.E4M3.UNPACK_B R66, R151.H1 ;  /* 0x00000097ff42723e */ /* 0x000fc400030006ff */
[----:B------:R-:W-:Y:S02]  /*f030*/  F2FP.F16.E4M3.UNPACK_B R64, R61.H1 ;  /* 0x0000003dff40723e */ /* 0x000fe400030006ff */
[----:B------:R-:W-:Y:S02]  /*f040*/  F2FP.F16.E4M3.UNPACK_B R62, R60.H1 ;  /* 0x0000003cff3e723e */ /* 0x000fe400030006ff */
[----:B------:R-:W-:Y:S01]  /*f050*/  SHF.R.U32.HI R69, RZ, 0x10, R83 ;  /* 0x00000010ff457819 */ /* 0x000fe20000011653 */
[----:B------:R-:W-:Y:S01]  /*f060*/  HADD2.F32 R59, -RZ, R64.H0_H0 ;  /* 0x20000040ff3b7230 */ /* 0x000fe20000004100 */
[----:B------:R-:W-:Y:S01]  /*f070*/  SHF.R.U32.HI R67, RZ, 0x10, R81 ;  /* 0x00000010ff437819 */ /* 0x000fe20000011651 */
[----:B------:R-:W-:Y:S01]  /*f080*/  HADD2.F32 R58, -RZ, R62.H0_H0 ;  /* 0x2000003eff3a7230 */ /* 0x000fe20000004100 */
[----:B------:R-:W-:Y:S01]  /*f090*/  LOP3.LUT R44, R44, 0xff0000, R45, 0xf8, !PT ;  /* 0x00ff00002c2c7812 */ /* 0x000fe200078ef82d */
[----:B------:R-:W-:Y:S01]  /*f0a0*/  HADD2.F32 R45, -RZ, R66.H0_H0 ;  /* 0x20000042ff2d7230 */ /* 0x000fe20000004100 */
[----:B------:R-:W-:Y:S01]  /*f0b0*/  F2FP.F16.E4M3.UNPACK_B R63, R149.H1 ;  /* 0x00000095ff3f723e */ /* 0x000fe200030006ff */
[----:B------:R-:W-:Y:S01]  /*f0c0*/  IMAD.U32 R69, R69, 0x10000, RZ ;  /* 0x0001000045457824 */ /* 0x000fe200078e00ff */
[----:B------:R-:W-:Y:S01]  /*f0d0*/  F2FP.F16.E4M3.UNPACK_B R151, R151 ;  /* 0x00000097ff97723e */ /* 0x000fe200020006ff */
[----:B------:R-:W-:-:S02]  /*f0e0*/  IMAD.U32 R67, R67, 0x10000, RZ ;  /* 0x0001000043437824 */ /* 0x000fc400078e00ff */
[CC--:B------:R-:W-:Y:S01]  /*f0f0*/  FMUL.FTZ R71, R59.reuse, R45.reuse ;  /* 0x0000002d3b477220 */ /* 0x0c0fe20000410000 */
[--C-:B------:R-:W-:Y:S02]  /*f100*/  HADD2.F32 R65, -RZ, R63.reuse.H0_H0 ;  /* 0x2000003fff417230 */ /* 0x100fe40000004100 */
        /* <DEDUP_REMOVED lines=12> */
[----:B------:R-:W-:-:S02]  /*f1d0*/  HADD2.F32 R69, -RZ, R151.H0_H0 ;  /* 0x20000097ff457230 */ /* 0x000fc40000004100 */
[-C--:B------:R-:W-:Y:S01]  /*f1e0*/  FMUL.FTZ R70, R63, R66.reuse ;  /* 0x000000423f467220 */ /* 0x080fe20000410000 */
[----:B------:R-:W-:Y:S02]  /*f1f0*/  HADD2.F32 R151, -RZ, R151.H1_H1 ;  /* 0x30000097ff977230 */ /* 0x000fe40000004100 */
[----:B------:R-:W-:Y:S01]  /*f200*/  FMUL.FTZ R60, R67, R66 ;  /* 0x00000042433c7220 */ /* 0x000fe20000410000 */
[----:B------:R-:W-:Y:S02]  /*f210*/  HADD2.F32 R66, -RZ, R65.H0_H0 ;  /* 0x20000041ff427230 */ /* 0x000fe40000004100 */
        /* <DEDUP_REMOVED lines=8> */
[----:B------:R-:W-:Y:S01]  /*f2a0*/  HADD2.F32 R64, -RZ, R64.H1_H1 ;  /* 0x30000040ff407230 */ /* 0x000fe20000004100 */
[----:B------:R-:W-:Y:S01]  /*f2b0*/  F2FP.F16.E4M3.UNPACK_B R71, R150.H1 ;  /* 0x00000096ff47723e */ /* 0x000fe200030006ff */
[----:B------:R-:W-:Y:S01]  /*f2c0*/  HADD2.F32 R149, -RZ, R149.H1_H1 ;  /* 0x30000095ff957230 */ /* 0x000fe20000004100 */
[----:B------:R-:W-:Y:S01]  /*f2d0*/  F2FP.F16.E4M3.UNPACK_B R68, R50.H1 ;  /* 0x00000032ff44723e */ /* 0x000fe200030006ff */
[----:B------:R-:W-:Y:S01]  /*f2e0*/  FFMA.FTZ R63, R66, R63, R69 ;  /* 0x0000003f423f7223 */ /* 0x000fe20000010045 */
[-C--:B------:R-:W-:Y:S01]  /*f2f0*/  FMUL.FTZ R65, R67, R151.reuse ;  /* 0x0000009743417220 */ /* 0x080fe20000410000 */
[----:B------:R-:W-:Y:S01]  /*f300*/  FMUL.FTZ R72, R64, R151 ;  /* 0x0000009740487220 */ /* 0x000fe20000410000 */
[----:B------:R-:W-:Y:S01]  /*f310*/  F2FP.F16.E4M3.UNPACK_B R70, R148.H1 ;  /* 0x00000094ff46723e */ /* 0x000fe200030006ff */
[----:B------:R-:W-:Y:S01]  /*f320*/  HADD2.F32 R74, -RZ, R71.H0_H0 ;  /* 0x20000047ff4a7230 */ /* 0x000fe20000004100 */
[----:B------:R-:W-:Y:S01]  /*f330*/  F2FP.F16.E4M3.UNPACK_B R66, R57.H1 ;  /* 0x00000039ff42723e */ /* 0x000fe200030006ff */
[----:B------:R-:W-:-:S02]  /*f340*/  HADD2.F32 R69, -RZ, R68.H0_H0 ;  /* 0x20000044ff457230 */ /* 0x000fc40000004100 */
[-C--:B------:R-:W-:Y:S01]  /*f350*/  FFMA.FTZ R65, R64, R149.reuse, -R65 ;  /* 0x0000009540417223 */ /* 0x080fe20000010841 */
[----:B------:R-:W-:Y:S01]  /*f360*/  FFMA.FTZ R64, R67, R149, R72 ;  /* 0x0000009543407223 */ /* 0x000fe20000010048 */
[----:B------:R-:W-:Y:S01]  /*f370*/  HADD2.F32 R72, -RZ, R70.H0_H0 ;  /* 0x20000046ff487230 */ /* 0x000fe20000004100 */
[----:B------:R-:W-:Y:S01]  /*f380*/  F2FP.F16.E4M3.UNPACK_B R150, R150 ;  /* 0x00000096ff96723e */ /* 0x000fe200020006ff */
[----:B------:R-:W-:Y:S02]  /*f390*/  HADD2.F32 R67, -RZ, R66.H0_H0 ;  /* 0x20000042ff437230 */ /* 0x000fe40000004100 */
        /* <DEDUP_REMOVED lines=8> */
[----:B------:R-:W-:-:S02]  /*f420*/  HADD2.F32 R67, -RZ, R70.H1_H1 ;  /* 0x30000046ff437230 */ /* 0x000fc40000004100 */
[-C--:B------:R-:W-:Y:S01]  /*f430*/  FMUL.FTZ R73, R68, R71.reuse ;  /* 0x0000004744497220 */ /* 0x080fe20000410000 */
[----:B------:R-:W-:Y:S01]  /*f440*/  FFMA.FTZ R74, R69, R72, R74 ;  /* 0x00000048454a7223 */ /* 0x000fe2000001004a */
[C---:B------:R-:W-:Y:S01]  /*f450*/  FMUL.FTZ R71, R66.reuse, R71 ;  /* 0x0000004742477220 */ /* 0x040fe20000410000 */
[--C-:B------:R-:W-:Y:S02]  /*f460*/  HADD2.F32 R69, -RZ, R150.reuse.H0_H0 ;  /* 0x20000096ff457230 */ /* 0x100fe40000004100 */
[-C--:B------:R-:W-:Y:S01]  /*f470*/  FFMA.FTZ R73, R66, R67.reuse, -R73 ;  /* 0x0000004342497223 */ /* 0x080fe20000010849 */
[----:B------:R-:W-:Y:S01]  /*f480*/  F2FP.F16.E4M3.UNPACK_B R66, R50 ;  /* 0x00000032ff42723e */ /* 0x000fe200020006ff */
[----:B------:R-:W-:Y:S01]  /*f490*/  FFMA.FTZ R75, R68, R67, R71 ;  /* 0x00000043444b7223 */ /* 0x000fe20000010047 */
[----:B------:R-:W-:Y:S01]  /*f4a0*/  HADD2.F32 R50, -RZ, R57.H0_H0 ;  /* 0x20000039ff327230 */ /* 0x000fe20000004100 */
[----:B------:R-:W-:Y:S01]  /*f4b0*/  F2FP.SATFINITE.E4M3.F32.PACK_AB_MERGE_C R58, R61, R58, RZ ;  /* 0x0000003a3d3a723e */ /* 0x000fe200048070ff */
[----:B------:R-:W-:Y:S01]  /*f4c0*/  HADD2.F32 R150, -RZ, R150.H1_H1 ;  /* 0x30000096ff967230 */ /* 0x000fe20000004100 */
[----:B------:R-:W-:Y:S01]  /*f4d0*/  F2FP.SATFINITE.E4M3.F32.PACK_AB_MERGE_C R60, R60, R59, RZ ;  /* 0x0000003b3c3c723e */ /* 0x000fe200048070ff */
[----:B------:R-:W-:-:S02]  /*f4e0*/  HADD2.F32 R67, -RZ, R66.H0_H0 ;  /* 0x20000042ff437230 */ /* 0x000fc40000004100 */
[CC--:B------:R-:W-:Y:S01]  /*f4f0*/  FMUL.FTZ R70, R50.reuse, R69.reuse ;  /* 0x0000004532467220 */ /* 0x0c0fe20000410000 */
[----:B------:R-:W-:Y:S01]  /*f500*/  HADD2.F32 R57, -RZ, R57.H1_H1 ;  /* 0x30000039ff397230 */ /* 0x000fe20000004100 */
[----:B------:R-:W-:Y:S01]  /*f510*/  F2FP.SATFINITE.E4M3.F32.PACK_AB_MERGE_C R59, R65, R62, R58 ;  /* 0x0000003e413b723e */ /* 0x000fe2000480703a */
[----:B------:R-:W-:Y:S02]  /*f520*/  HADD2.F32 R68, -RZ, R148.H0_H0 ;  /* 0x20000094ff447230 */ /* 0x000fe40000004100 */
        /* <DEDUP_REMOVED lines=105> */
.L_x_5568:
[----:B------:R-:W-:Y:S05]  /*fbc0*/  BSYNC B1 ;  /* 0x0000000000017941 */ /* 0x000fea0003800000 */
.L_x_5567:
        /* <DEDUP_REMOVED lines=10> */
.L_x_5484:
[----:B------:R-:W-:-:S06]  /*fc70*/  UISETP.NE.AND UP0, UPT, UR53, 0x3, UPT ;  /* 0x000000033500788c */ /* 0x000fcc000bf05270 */
[----:B------:R-:W-:-:S13]  /*fc80*/  PLOP3.LUT P2, PT, PT, PT, UP0, 0x80, 0x0 ;  /* 0x000000000000781c */ /* 0x000fda0003f4f008 */
[----:B------:R-:W-:Y:S05]  /*fc90*/  @!P2 BRA `(.L_x_5569) ;  /* 0x000000000004a947 */ /* 0x000fea0003800000 */
[----:B------:R-:W-:Y:S01]  /*fca0*/  BPT.TRAP 0x1 ;  /* 0x000000040000795c */ /* 0x000fe20000300000 */
.L_x_5569:
[----:B------:R-:W-:Y:S01]  /*fcb0*/  LEA R100, R17, R16, 0x3 ;  /* 0x0000001011647211 */ /* 0x000fe200078e18ff */
[----:B------:R-:W-:Y:S01]  /*fcc0*/  IMAD R43, R24, -0xa0, R2 ;  /* 0xffffff60182b7824 */ /* 0x000fe200078e0202 */
[----:B------:R-:W-:Y:S01]  /*fcd0*/  SHF.L.U32 R101, R223, 0x1f, RZ ;  /* 0x0000001fdf657819 */ /* 0x000fe200000006ff */
[----:B------:R-:W-:Y:S03]  /*fce0*/  BSSY B1, `(.L_x_5570) ;  /* 0x0000004000017945 */ /* 0x000fe60003800000 */
[----:B------:R-:W0:Y:S01]  /*fcf0*/  SYNCS.PHASECHK.TRANS64.TRYWAIT P3, [R100+URZ+0x33490], R101 ;  /* 0x03349065640075a7 */ /* 0x000e22000806017f */
[----:B------:R-:W-:Y:S01]  /*fd00*/  VIMNMX R43, R43, 0xa0, PT ;  /* 0x000000a02b2b7848 */ /* 0x000fe20003fe0100 */
[----:B0-----:R-:W-:Y:S06]  /*fd10*/  @!P3 BRA `(.L_x_5571) ;  /* 0x0000024c0054b947 */ /* 0x001fec0003800000 */
.L_x_5835:
[----:B------:R-:W-:Y:S05]  /*fd20*/  BSYNC B1 ;  /* 0x0000000000017941 */ /* 0x000fea0003800000 */
.L_x_5570:
        /* <DEDUP_REMOVED lines=21> */
.L_x_5573:
[----:B------:R-:W-:Y:S05]  /*fe80*/  BSYNC B1 ;  /* 0x0000000000017941 */ /* 0x000fea0003800000 */
.L_x_5572:
[----:B-1----:R-:W-:-:S05]  /*fe90*/  VIADD R44, R220, 0x80 ;  /* 0x00000080dc2c7836 */ /* 0x002fca0000000000 */
        /* <DEDUP_REMOVED lines=20> */
.L_x_5517:
[----:B------:R-:W-:Y:S05]  /*ffe0*/  BSYNC B0 ;  /* 0x0000000000007941 */ /* 0x000fea0003800000 */
.L_x_5483:
        /* <DEDUP_REMOVED lines=17> */
.L_x_5575:
[----:B------:R-:W-:Y:S05]  /*10100*/  BSYNC B0 ;  /* 0x0000000000007941 */ /* 0x000fea0003800000 */
.L_x_5574:
[----:B------:R-:W1:Y:S01]  /*10110*/  SYNCS.PHASECHK.TRANS64.TRYWAIT P2, [R100+URZ+0x334b0], R101 ;  /* 0x0334b065640075a7 */ /* 0x000e62000804017f */
[----:B------:R-:W-:Y:S01]  /*10120*/  ULDC UR37, c[0x0][0x2f4] ;  /* 0x0000bd0000257ab9 */ /* 0x000fe20000000800 */
[----:B------:R-:W-:Y:S01]  /*10130*/  ULDC.64 UR38, c[0x0][0x328] ;  /* 0x0000ca0000267ab9 */ /* 0x000fe20000000a00 */
[----:B------:R-:W-:Y:S01]  /*10140*/  ULDC.64 UR40, c[0x0][0x318] ;  /* 0x0000c60000287ab9 */ /* 0x000fe20000000a00 */
[----:B------:R-:W-:Y:S01]  /*10150*/  BSSY B0, `(.L_x_5576) ;  /* 0x0000003000007945 */ /* 0x000fe20003800000 */
[----:B------:R-:W-:-:S03]  /*10160*/  IMAD.WIDE R48, R24, 0xa0, R122 ;  /* 0x000000a018307825 */ /* 0x000fc600078e027a */
[----:B-1----:R-:W-:Y:S05]  /*10170*/  @!P2 BRA `(.L_x_5577) ;  /* 0x000002480050a947 */ /* 0x002fea0003800000 */
.L_x_5836:
[----:B------:R-:W-:Y:S05]  /*10180*/  BSYNC B0 ;  /* 0x0000000000007941 */ /* 0x000fea0003800000 */
.L_x_5576:
        /* <DEDUP_REMOVED lines=28> */
.L_x_5579:
[----:B------:R-:W-:Y:S05]  /*10350*/  BSYNC B0 ;  /* 0x0000000000007941 */ /* 0x000fea0003800000 */
.L_x_5578:
        /* <DEDUP_REMOVED lines=31> */
.L_x_5581:
[----:B------:R-:W-:Y:S05]  /*10550*/  BSYNC B0 ;  /* 0x0000000000007941 */ /* 0x000fea0003800000 */
.L_x_5580:
        /* <DEDUP_REMOVED lines=12> */
[----:B------:R-:W-:Y:S02]  /*10620*/  SEL R42, RZ, 0x1, P2 ;  /* 0x00000001ff2a7807 */ /* 0x000fe40001000000 */
[----:B------:R-:W-:Y:S02]  /*10630*/  SEL R17, R17, RZ, P2 ;  /* 0x000000ff11117207 */ /* 0x000fe40001000000 */
[----:B------:R-:W-:Y:S01]  /*10640*/  LOP3.LUT R223, R223, R42, RZ, 0x3c, !PT ;  /* 0x0000002adfdf7212 */ /* 0x000fe200078e3cff */
[----:B------:R1:W-:Y:S01]  /*10650*/  @!P3 SYNCS.ARRIVE.TRANS64.RED.A1T0 RZ, [R100+URZ], RZ ;  /* 0x000000ff64ffb9a7 */ /* 0x0003e2000810043f */
[----:B--2---:R-:W-:-:S13]  /*10660*/  LOP3.LUT P4, RZ, R41, 0x2, RZ, 0xc0, !PT ;  /* 0x0000000229ff7812 */ /* 0x004fda000788c0ff */
[----:B-1----:R-:W-:Y:S05]  /*10670*/  @P4 BRA `(.L_x_5582) ;  /* 0xffffff2800044947 */ /* 0x002fea000383ffff */
[----:B------:R-:W1:Y:S01]  /*10680*/  S2R R41, SR_TID.X ;  /* 0x0000000000297919 */ /* 0x000e620000002100 */
[----:B------:R-:W-:Y:S02]  /*10690*/  PLOP3.LUT P0, PT, PT, PT, PT, 0x8, 0x0 ;  /* 0x000000000000781c */ /* 0x000fe40003f0e170 */
[----:B-1----:R-:W-:-:S04]  /*106a0*/  SHF.R.U32.HI R41, RZ, 0x7, R41 ;  /* 0x00000007ff297819 */ /* 0x002fc80000011629 */
[----:B------:R-:W-:-:S13]  /*106b0*/  ISETP.NE.AND P4, PT, R41, 0x1, PT ;  /* 0x000000012900780c */ /* 0x000fda0003f85270 */
[----:B------:R-:W-:Y:S06]  /*106c0*/  @!P4 BAR.ARV 0x9, 0x100 ;  /* 0x024400000000cb1d */ /* 0x000fec0000002000 */
.L_x_5478:
[----:B------:R-:W1:Y:S02]  /*106d0*/  LDC R0, c[0x0][0x448] ;  /* 0x00011200ff007b82 */ /* 0x000e640000000800 */
[----:B-1----:R-:W-:Y:S01]  /*106e0*/  ISETP.NE.AND P1, PT, R0, 0x1, PT ;  /* 0x000000010000780c */ /* 0x002fe20003f25270 */
[----:B------:R-:W-:-:S12]  /*106f0*/  VIADD R0, R236, 0x7f ;  /* 0x0000007fec007836 */ /* 0x000fd80000000000 */
[----:B------:R-:W1:Y:S08]  /*10700*/  @P1 LDC R3, c[0x0][0x44c] ;  /* 0x00011300ff031b82 */ /* 0x000e700000000800 */
[----:B------:R-:W2:Y:S01]  /*10710*/  @P1 LDC R2, c[0x0][0x450] ;  /* 0x00011400ff021b82 */ /* 0x000ea20000000800 */
[----:B-1----:R-:W-:-:S05]  /*10720*/  @P1 IMAD.HI.U32 R3, R0, R3, RZ ;  /* 0x0000000300031227 */ /* 0x002fca00078e00ff */
[----:B--2---:R-:W-:-:S05]  /*10730*/  @P1 SHF.R.U32.HI R0, RZ, R2, R3 ;  /* 0x00000002ff001219 */ /* 0x004fca0000011603 */
[----:B------:R-:W-:-:S04]  /*10740*/  IMAD.IADD R0, R159, 0x1, R0 ;  /* 0x000000019f007824 */ /* 0x000fc800078e0200 */
[----:B------:R-:W-:-:S05]  /*10750*/  IMAD.HI R0, R0, 0x66666667, RZ ;  /* 0x6666666700007827 */ /* 0x000fca00078e02ff */
[----:B------:R-:W-:-:S04]  /*10760*/  SHF.R.U32.HI R3, RZ, 0x1f, R0 ;  /* 0x0000001fff037819 */ /* 0x000fc80000011600 */
[----:B------:R-:W-:Y:S01]  /*10770*/  LEA.HI.SX32 R3, R0, R3, 0x1a ;  /* 0x0000000300037211 */ /* 0x000fe200078fd2ff */
[----:B------:R-:W-:-:S03]  /*10780*/  IMAD.MOV.U32 R0, RZ, RZ, RZ ;  /* 0x000000ffff007224 */ /* 0x000fc600078e00ff */
[----:B------:R-:W-:-:S04]  /*10790*/  VIMNMX R107, R160, R3, PT ;  /* 0x00000003a06b7248 */ /* 0x000fc80003fe0100 */
[----:B------:R-:W-:Y:S01]  /*107a0*/  ISETP.GE.AND P1, PT, R107, 0x1, PT ;  /* 0x000000016b00780c */ /* 0x000fe20003f26270 */
[----:B------:R-:W-:-:S12]  /*107b0*/  @P0 BRA `(.L_x_5583) ;  /* 0x00000000000c0947 */ /* 0x000fd80003800000 */
[----:B------:R-:W1:Y:S01]  /*107c0*/  FENCE.VIEW.ASYNC.G ;  /* 0x00000000000073c6 */ /* 0x000e620000000100 */
[----:B------:R-:W-:Y:S05]  /*107d0*/  WARPSYNC.ALL ;  /* 0x0000000000007948 */ /* 0x000fea0003800000 */
[----:B-1----:R-:W-:Y:S06]  /*107e0*/  BAR.ARV 0xc, 0x180 ;  /* 0x0306000000007b1d */ /* 0x002fec0000002000 */
.L_x_5583:
        /* <DEDUP_REMOVED lines=9> */
[----:B------:R-:W-:-:S04]  /*10880*/  IABS R9, R6 ;  /* 0x0000000600097213 */ /* 0x000fc80000000000 */
[----:B------:R-:W-:-:S03]  /*10890*/  IADD3 R9, RZ, -R9, RZ ;  /* 0x80000009ff097210 */ /* 0x000fc60007ffe0ff */
[----:B-1----:R-:W1:Y:S02]  /*108a0*/  MUFU.RCP R4, R4 ;  /* 0x0000000400047308 */ /* 0x002e640000001000 */
[----:B-1----:R-:W-:Y:S01]  /*108b0*/  VIADD R2, R4, 0xffffffe ;  /* 0x0ffffffe04027836 */ /* 0x002fe20000000000 */
[----:B------:R-:W-:Y:S02]  /*108c0*/  IABS R4, R0 ;  /* 0x0000000000047213 */ /* 0x000fe40000000000 */
[----:B------:R-:W-:-:S03]  /*108d0*/  LOP3.LUT R0, R0, R6, RZ, 0x3c, !PT ;  /* 0x0000000600007212 */ /* 0x000fc600078e3cff */
[----:B------:R1:W2:Y:S01]  /*108e0*/  F2I.FTZ.U32.TRUNC.NTZ R3, R2 ;  /* 0x0000000200037305 */ /* 0x0002a2000021f000 */
[----:B------:R-:W-:Y:S01]  /*108f0*/  ISETP.GE.AND P2, PT, R0, RZ, PT ;  /* 0x000000ff0000720c */ /* 0x000fe20003f46270 */
[----:B-1----:R-:W-:Y:S02]  /*10900*/  IMAD.MOV.U32 R2, RZ, RZ, RZ ;  /* 0x000000ffff027224 */ /* 0x002fe400078e00ff */
[----:B--2---:R-:W-:-:S04]  /*10910*/  IMAD.MOV R8, RZ, RZ, -R3 ;  /* 0x000000ffff087224 */ /* 0x004fc800078e0a03 */
        /* <DEDUP_REMOVED lines=14> */
.L_x_5585:
[----:B------:R-:W-:Y:S05]  /*10a00*/  BSYNC B0 ;  /* 0x0000000000007941 */ /* 0x000fea0003800000 */
.L_x_5584:
[----:B------:R-:W2:Y:S01]  /*10a10*/  LDL R2, [R1+0x34] ;  /* 0x0000340001027983 */ /* 0x000ea20000100800 */
[----:B------:R-:W-:Y:S02]  /*10a20*/  PLOP3.LUT P0, PT, PT, PT, PT, 0x80, 0x0 ;  /* 0x000000000000781c */ /* 0x000fe40003f0f070 */
[----:B------:R-:W-:Y:S02]  /*10a30*/  CS2R R120, SRZ ;  /* 0x0000000000787805 */ /* 0x000fe4000001ff00 */
[----:B------:R-:W-:Y:S01]  /*10a40*/  MOV R37, RZ ;  /* 0x000000ff00257202 */ /* 0x000fe20000000f00 */
        /* <DEDUP_REMOVED lines=32> */
[----:B0-----:R-:W-:-:S02]  /*10c50*/  CS2R R46, SRZ ;  /* 0x00000000002e7805 */ /* 0x001fc4000001ff00 */
[----:B------:R-:W-:Y:S02]  /*10c60*/  CS2R R132, SRZ ;  /* 0x0000000000847805 */ /* 0x000fe4000001ff00 */
[----:B------:R-:W-:Y:S02]  /*10c70*/  CS2R R48, SRZ ;  /* 0x0000000000307805 */ /* 0x000fe4000001ff00 */
[----:B------:R-:W-:Y:S02]  /*10c80*/  CS2R R124, SRZ ;  /* 0x00000000007c7805 */ /* 0x000fe4000001ff00 */
[----:B------:R-:W-:Y:S02]  /*10c90*/  CS2R R10, SRZ ;  /* 0x00000000000a7805 */ /* 0x000fe4000001ff00 */
[----:B------:R-:W-:Y:S02]  /*10ca0*/  CS2R R50, SRZ ;  /* 0x0000000000327805 */ /* 0x000fe4000001ff00 */
[----:B------:R-:W-:-:S02]  /*10cb0*/  CS2R R126, SRZ ;  /* 0x00000000007e7805 */ /* 0x000fc4000001ff00 */
[----:B------:R-:W-:Y:S02]  /*10cc0*/  CS2R R118, SRZ ;  /* 0x0000000000767805 */ /* 0x000fe4000001ff00 */
[----:B------:R-:W-:Y:S01]  /*10cd0*/  MOV R112, RZ ;  /* 0x000000ff00707202 */ /* 0x000fe20000000f00 */
[----:B------:R-:W-:Y:S01]  /*10ce0*/  IMAD.MOV.U32 R106, RZ, RZ, RZ ;  /* 0x000000ffff6a7224 */ /* 0x000fe200078e00ff */
[----:B------:R-:W-:Y:S02]  /*10cf0*/  CS2R R14, SRZ ;  /* 0x00000000000e7805 */ /* 0x000fe4000001ff00 */
[----:B------:R-:W-:Y:S02]  /*10d00*/  CS2R R62, SRZ ;  /* 0x00000000003e7805 */ /* 0x000fe4000001ff00 */
[----:B------:R-:W-:Y:S01]  /*10d10*/  CS2R R58, SRZ ;  /* 0x00000000003a7805 */ /* 0x000fe2000001ff00 */
[----:B------:R-:W-:Y:S01]  /*10d20*/  IMAD.MOV.U32 R103, RZ, RZ, RZ ;  /* 0x000000ffff677224 */ /* 0x000fe200078e00ff */
[----:B------:R-:W-:-:S02]  /*10d30*/  CS2R R98, SRZ ;  /* 0x0000000000627805 */ /* 0x000fc4000001ff00 */
[----:B------:R-:W-:Y:S02]  /*10d40*/  CS2R R122, SRZ ;  /* 0x00000000007a7805 */ /* 0x000fe4000001ff00 */
[----:B------:R-:W-:Y:S01]  /*10d50*/  CS2R R104, SRZ ;  /* 0x0000000000687805 */ /* 0x000fe2000001ff00 */
[----:B------:R-:W-:Y:S01]  /*10d60*/  IMAD.MOV.U32 R95, RZ, RZ, RZ ;  /* 0x000000ffff5f7224 */ /* 0x000fe200078e00ff */
[----:B------:R-:W-:Y:S01]  /*10d70*/  CS2R R116, SRZ ;  /* 0x0000000000747805 */ /* 0x000fe2000001ff00 */
[----:B--2---:R-:W-:Y:S02]  /*10d80*/  IMAD R235, R2, R0, RZ ;  /* 0x0000000002eb7224 */ /* 0x004fe400078e02ff */
        /* <DEDUP_REMOVED lines=13> */
.L_x_5839:
        /* <DEDUP_REMOVED lines=25> */
.L_x_5588:
        /* <DEDUP_REMOVED lines=12> */
[----:B0-----:R-:W4:Y:S01]  /*110b0*/  @P1 LDC.64 R12, c[0x0][0x9c0] ;  /* 0x00027000ff0c1b82 */ /* 0x001f220000000a00 */
[----:B--2---:R-:W-:-:S02]  /*110c0*/  @P0 IMAD R0, R2, R6, RZ ;  /* 0x0000000602000224 */ /* 0x004fc400078e02ff */
[-C--:B-1----:R-:W-:Y:S02]  /*110d0*/  @P1 IMAD R2, R2, R8.reuse, RZ ;  /* 0x0000000802021224 */ /* 0x082fe400078e02ff */
[----:B---3--:R-:W-:-:S04]  /*110e0*/  @P1 IMAD.WIDE.U32 R4, R21, R8, RZ ;  /* 0x0000000815041225 */ /* 0x008fc800078e00ff */
[C---:B------:R-:W-:Y:S02]  /*110f0*/  @P1 IMAD R9, R21.reuse, R9, R2 ;  /* 0x0000000915091224 */ /* 0x040fe400078e0202 */
[C---:B------:R-:W-:Y:S02]  /*11100*/  @P0 IMAD R7, R21.reuse, R7, R0 ;  /* 0x0000000715070224 */ /* 0x040fe400078e0200 */
[----:B------:R-:W-:Y:S01]  /*11110*/  @P0 IMAD.WIDE.U32 R2, R21, R6, RZ ;  /* 0x0000000615020225 */ /* 0x000fe200078e00ff */
[----:B------:R-:W-:-:S03]  /*11120*/  @P1 IADD3 R5, R5, R9, RZ ;  /* 0x0000000905051210 */ /* 0x000fc60007ffe0ff */
[----:B------:R-:W-:Y:S02]  /*11130*/  @P0 IMAD.IADD R3, R3, 0x1, R7 ;  /* 0x0000000103030824 */ /* 0x000fe400078e0207 */
[----:B----4-:R-:W-:-:S04]  /*11140*/  @P1 IMAD.WIDE.U32 R6, R20, R12, R4 ;  /* 0x0000000c14061225 */ /* 0x010fc800078e0004 */
[----:B------:R-:W-:Y:S01]  /*11150*/  @P0 IMAD.WIDE.U32 R2, R20, R10, R2 ;  /* 0x0000000a14020225 */ /* 0x000fe200078e0002 */
[----:B------:R-:W-:-:S03]  /*11160*/  @P1 LEA R8, P3, R6, UR6, 0x2 ;  /* 0x0000000606081c11 */ /* 0x000fc6000f8610ff */
[----:B------:R-:W-:Y:S01]  /*11170*/  @P0 IMAD R5, R20, R11, R3 ;  /* 0x0000000b14050224 */ /* 0x000fe200078e0203 */
[----:B------:R-:W-:Y:S01]  /*11180*/  @P0 LEA R4, P2, R2, UR4, 0x2 ;  /* 0x0000000402040c11 */ /* 0x000fe2000f8410ff */
[----:B------:R-:W-:Y:S01]  /*11190*/  @P1 IMAD R3, R20, R13, R7 ;  /* 0x0000000d14031224 */ /* 0x000fe200078e0207 */
[----:B------:R-:W-:Y:S01]  /*111a0*/  ULDC UR4, c[0x0][0x3f4] ;  /* 0x0000fd0000047ab9 */ /* 0x000fe20000000800 */
[----:B------:R-:W-:Y:S01]  /*111b0*/  IMAD.MOV.U32 R0, RZ, RZ, 0x3f800000 ;  /* 0x3f800000ff007424 */ /* 0x000fe200078e00ff */
        /* <DEDUP_REMOVED lines=20> */
.L_x_5592:
[----:B-1----:R1:W2:Y:S02]  /*11300*/  SYNCS.PHASECHK.TRANS64.TRYWAIT P0, [R16+URZ+0x33400], R3 ;  /* 0x03340003100075a7 */ /* 0x0022a4000800017f */
[----:B--2---:R-:W-:Y:S05]  /*11310*/  @!P0 NANOSLEEP.SYNCS 0x989680 ;  /* 0x009896800000895d */ /* 0x004fea0003900000 */
[----:B------:R-:W2:Y:S02]  /*11320*/  @!P0 SYNCS.PHASECHK.TRANS64 P0, [R16+URZ+0x33400], R3 ;  /* 0x03340003100085a7 */ /* 0x000ea4000800007f */
[----:B--2---:R-:W-:Y:S05]  /*11330*/  @!P0 BRA `(.L_x_5592) ;  /* 0xfffffffc00f08947 */ /* 0x004fea000383ffff */
.L_x_5591:
[----:B------:R-:W-:Y:S05]  /*11340*/  BSYNC B0 ;  /* 0x0000000000007941 */ /* 0x000fea0003800000 */
.L_x_5590:
[----:B------:R-:W-:Y:S05]  /*11350*/  BRA `(.L_x_5593) ;  /* 0x0000007000387947 */ /* 0x000fea0003800000 */
.L_x_5589:
        /* <DEDUP_REMOVED lines=30> */
.L_x_5594:
[----:B------:R-:W-:Y:S01]  /*11540*/  ULDC.U8 UR4, c[0x0][0x410] ;  /* 0x0001040000047ab9 */ /* 0x000fe20000000000 */
[----:B------:R-:W-:Y:S01]  /*11550*/  BSSY B0, `(.L_x_5595) ;  /* 0x00006e6000007945 */ /* 0x000fe20003800000 */
[----:B------:R-:W-:Y:S01]  /*11560*/  ISETP.NE.AND P0, PT, RZ, UR4, PT ;  /* 0x00000004ff007c0c */ /* 0x000fe2000bf05270 */
[----:B------:R-:W-:-:S12]  /*11570*/  IMAD.IADD R10, R220, 0x1, R236 ;  /* 0x00000001dc0a7824 */ /* 0x000fd800078e02ec */
[----:B------:R-:W-:Y:S05]  /*11580*/  @!P0 BRA `(.L_x_5596) ;  /* 0x0000003400b88947 */ /* 0x000fea0003800000 */
[----:B------:R-:W0:Y:S01]  /*11590*/  LDC R45, c[0x0][0x448] ;  /* 0x00011200ff2d7b82 */ /* 0x000e220000000800 */
[----:B------:R-:W-:Y:S01]  /*115a0*/  MOV R5, R10 ;  /* 0x0000000a00057202 */ /* 0x000fe20000000f00 */
[----:B------:R-:W-:Y:S01]  /*115b0*/  IMAD.MOV.U32 R6, RZ, RZ, R24 ;  /* 0x000000ffff067224 */ /* 0x000fe200078e0018 */
        /* <DEDUP_REMOVED lines=8> */
[----:B0-----:R-:W-:-:S05]  /*11640*/  @P0 IMAD.HI.U32 R0, R10, R3, RZ ;  /* 0x000000030a000227 */ /* 0x001fca00078e00ff */
[----:B-1----:R-:W-:Y:S01]  /*11650*/  @P0 SHF.R.U32.HI R5, RZ, R7, R0 ;  /* 0x00000007ff050219 */ /* 0x002fe20000011600 */
[----:B------:R-:W-:-:S03]  /*11660*/  IMAD.MOV.U32 R7, RZ, RZ, R27 ;  /* 0x000000ffff077224 */ /* 0x000fc600078e001b */
[----:B------:R-:W-:Y:S01]  /*11670*/  SHF.R.S32.HI R0, RZ, 0x1f, R5 ;  /* 0x0000001fff007819 */ /* 0x000fe20000011405 */
[----:B------:R-:W-:-:S04]  /*11680*/  IMAD.WIDE.U32 R6, R5, UR4, R6 ;  /* 0x0000000405067c25 */ /* 0x000fc8000f8e0006 */
[----:B------:R-:W-:Y:S02]  /*11690*/  IMAD R4, R0, UR4, RZ ;  /* 0x0000000400047c24 */ /* 0x000fe4000f8e02ff */
[----:B------:R-:W-:-:S04]  /*116a0*/  IMAD.WIDE.U32 R8, R5, UR6, R8 ;  /* 0x0000000605087c25 */ /* 0x000fc8000f8e0008 */
[----:B------:R-:W-:Y:S02]  /*116b0*/  IMAD R0, R0, UR6, RZ ;  /* 0x0000000600007c24 */ /* 0x000fe4000f8e02ff */
[C---:B------:R-:W-:Y:S01]  /*116c0*/  IMAD R13, R5.reuse, UR5, R4 ;  /* 0x00000005050d7c24 */ /* 0x040fe2000f8e0204 */
[----:B------:R-:W-:Y:S01]  /*116d0*/  ULDC.64 UR4, c[0x0][0x3e8] ;  /* 0x0000fa0000047ab9 */ /* 0x000fe20000000a00 */
[----:B------:R-:W-:Y:S01]  /*116e0*/  IMAD R11, R5, UR7, R0 ;  /* 0x00000007050b7c24 */ /* 0x000fe2000f8e0200 */
[----:B------:R-:W-:Y:S01]  /*116f0*/  IADD3 R3, P0, R6, UR4, RZ ;  /* 0x0000000406037c10 */ /* 0x000fe2000ff1e0ff */
[----:B------:R-:W-:Y:S01]  /*11700*/  UMOV UR4, 0xffffffff ;  /* 0xffffffff00047882 */ /* 0x000fe20000000000 */
[----:B------:R-:W-:Y:S02]  /*11710*/  IADD3 R5, P1, R8, UR8, RZ ;  /* 0x0000000808057c10 */ /* 0x000fe4000ff3e0ff */
[----:B------:R-:W-:Y:S02]  /*11720*/  IADD3.X R13, R7, UR5, R13, P0, !PT ;  /* 0x00000005070d7c10 */ /* 0x000fe400087fe40d */
[----:B------:R-:W-:Y:S01]  /*11730*/  IADD3.X R4, R9, UR9, R11, P1, !PT ;  /* 0x0000000909047c10 */ /* 0x000fe20008ffe40b */
[----:B------:R-:W-:Y:S08]  /*11740*/  BRA.DIV UR4, `(.L_x_5597) ;  /* 0x0000023604187947 */ /* 0x000ff0000b800000 */
[----:B------:R0:W1:Y:S04]  /*11750*/  SHFL.IDX PT, R0, R13, RZ, 0x1e1f ;  /* 0x001e1fff0d007589 */ /* 0x00006800000e0000 */
[----:B------:R-:W2:Y:S04]  /*11760*/  SHFL.IDX PT, R3, R3, RZ, 0x1e1f ;  /* 0x001e1fff03037589 */ /* 0x000ea800000e0000 */
[----:B------:R-:W3:Y:S04]  /*11770*/  SHFL.IDX PT, R4, R4, RZ, 0x1e1f ;  /* 0x001e1fff04047589 */ /* 0x000ee800000e0000 */
[----:B------:R0:W4:Y:S02]  /*11780*/  SHFL.IDX PT, R14, R5, RZ, 0x1e1f ;  /* 0x001e1fff050e7589 */ /* 0x00012400000e0000 */
.L_x_5845:
[----:B0-----:R-:W5:Y:S01]  /*11790*/  LDL R5, [R1] ;  /* 0x0000000001057983 */ /* 0x001f620000100800 */
        /* <DEDUP_REMOVED lines=12> */
[----:B-----5:R-:W-:-:S05]  /*11860*/  IMAD R45, R5, R45, RZ ;  /* 0x0000002d052d7224 */ /* 0x020fca00078e02ff */
[----:B------:R-:W-:Y:S02]  /*11870*/  ISETP.GE.AND P0, PT, R10, R45, PT ;  /* 0x0000002d0a00720c */ /* 0x000fe40003f06270 */
[----:B------:R-:W-:-:S11]  /*11880*/  CS2R R10, SRZ ;  /* 0x00000000000a7805 */ /* 0x000fd6000001ff00 */
[----:B------:R-:W-:Y:S05]  /*11890*/  @P0 BRA `(.L_x_5599) ;  /* 0x0000000000f40947 */ /* 0x000fea0003800000 */
        /* <DEDUP_REMOVED lines=12> */
[----:B------:R0:W5:Y:S01]  /*11960*/  @!P4 LD.E.64 R32, desc[UR54][R6.64] ;  /* 0x000000360620c980 */ /* 0x000162000c101b00 */
[----:B------:R-:W-:-:S03]  /*11970*/  SHF.R.S32.HI R15, RZ, 0x1f, R225 ;  /* 0x0000001fff0f7819 */ /* 0x000fc600000114e1 */
[----:B------:R1:W5:Y:S01]  /*11980*/  @!P4 LD.E.64 R34, desc[UR54][R8.64] ;  /* 0x000000360822c980 */ /* 0x000362000c101b00 */
[C---:B------:R-:W-:Y:S02]  /*11990*/  @!P3 IADD3 R10, P4, R225.reuse, R3, RZ ;  /* 0x00000003e10ab210 */ /* 0x040fe40007f9e0ff */
[----:B------:R-:W-:Y:S02]  /*119a0*/  CS2R R30, SRZ ;  /* 0x00000000001e7805 */ /* 0x000fe4000001ff00 */
[----:B------:R-:W-:Y:S02]  /*119b0*/  @!P3 IADD3 R46, P5, R225, R14, RZ ;  /* 0x0000000ee12eb210 */ /* 0x000fe40007fbe0ff */
[----:B------:R-:W-:Y:S02]  /*119c0*/  CS2R R28, SRZ ;  /* 0x00000000001c7805 */ /* 0x000fe4000001ff00 */
[----:B------:R-:W-:Y:S01]  /*119d0*/  SHF.R.S32.HI R5, RZ, 0x1f, R227 ;  /* 0x0000001fff057819 */ /* 0x000fe200000114e3 */
[----:B------:R-:W-:Y:S01]  /*119e0*/  @!P3 IMAD.X R11, R0, 0x1, R15, P4 ;  /* 0x00000001000bb824 */ /* 0x000fe200020e060f */
[----:B------:R-:W-:-:S02]  /*119f0*/  ISETP.GE.AND P0, PT, R22, UR4, PT ;  /* 0x0000000416007c0c */ /* 0x000fc4000bf06270 */
[C---:B------:R-:W-:Y:S02]  /*11a00*/  @!P2 IADD3 R48, P4, R227.reuse, R3, RZ ;  /* 0x00000003e330a210 */ /* 0x040fe40007f9e0ff */
[----:B------:R-:W-:Y:S01]  /*11a10*/  @!P3 IADD3.X R47, R4, R15, RZ, P5, !PT ;  /* 0x0000000f042fb210 */ /* 0x000fe20002ffe4ff */
[----:B------:R2:W5:Y:S01]  /*11a20*/  @!P3 LD.E.64 R30, desc[UR54][R10.64] ;  /* 0x000000360a1eb980 */ /* 0x000562000c101b00 */
[-C--:B------:R-:W-:Y:S01]  /*11a30*/  @!P2 IADD3 R50, P5, R227, R14.reuse, RZ ;  /* 0x0000000ee332a210 */ /* 0x080fe20007fbe0ff */
[--C-:B------:R-:W-:Y:S01]  /*11a40*/  @!P2 IMAD.X R49, R0, 0x1, R5.reuse, P4 ;  /* 0x000000010031a824 */ /* 0x100fe200020e0605 */
[----:B------:R-:W-:Y:S02]  /*11a50*/  SHF.R.S32.HI R13, RZ, 0x1f, R224 ;  /* 0x0000001fff0d7819 */ /* 0x000fe400000114e0 */
[----:B------:R-:W-:Y:S02]  /*11a60*/  CS2R R26, SRZ ;  /* 0x00000000001a7805 */ /* 0x000fe4000001ff00 */
[----:B------:R-:W-:Y:S01]  /*11a70*/  @!P1 IADD3 R52, P4, R224, R3, RZ ;  /* 0x00000003e0349210 */ /* 0x000fe20007f9e0ff */
[----:B------:R-:W-:Y:S01]  /*11a80*/  @!P2 IMAD.X R51, R4, 0x1, R5, P5 ;  /* 0x000000010433a824 */ /* 0x000fe200028e0605 */
[----:B------:R-:W-:-:S02]  /*11a90*/  @!P1 IADD3 R54, P5, R224, R14, RZ ;  /* 0x0000000ee0369210 */ /* 0x000fc40007fbe0ff */
[----:B------:R-:W-:Y:S02]  /*11aa0*/  CS2R R24, SRZ ;  /* 0x0000000000187805 */ /* 0x000fe4000001ff00 */
[----:B------:R-:W-:Y:S01]  /*11ab0*/  @!P0 SHF.R.S32.HI R5, RZ, 0x1f, R22 ;  /* 0x0000001fff058819 */ /* 0x000fe20000011416 */
[--C-:B------:R-:W-:Y:S01]  /*11ac0*/  @!P1 IMAD.X R53, R0, 0x1, R13.reuse, P4 ;  /* 0x0000000100359824 */ /* 0x100fe200020e060d */
[----:B------:R-:W-:Y:S01]  /*11ad0*/  ISETP.GE.AND P4, PT, R228, UR4, PT ;  /* 0x00000004e4007c0c */ /* 0x000fe2000bf86270 */
[----:B------:R-:W-:Y:S01]  /*11ae0*/  @!P1 IMAD.X R55, R4, 0x1, R13, P5 ;  /* 0x0000000104379824 */ /* 0x000fe200028e060d */
[----:B0-----:R-:W-:Y:S02]  /*11af0*/  @!P0 IADD3 R6, P5, R22, R3, RZ ;  /* 0x0000000316068210 */ /* 0x001fe40007fbe0ff */
[----:B-1----:R-:W-:Y:S02]  /*11b00*/  SHF.R.S32.HI R9, RZ, 0x1f, R228 ;  /* 0x0000001fff097819 */ /* 0x002fe400000114e4 */
[----:B------:R-:W-:-:S02]  /*11b10*/  CS2R R20, SRZ ;  /* 0x0000000000147805 */ /* 0x000fc4000001ff00 */
[----:B------:R-:W-:Y:S01]  /*11b20*/  CS2R R38, SRZ ;  /* 0x0000000000267805 */ /* 0x000fe2000001ff00 */
[--C-:B------:R-:W-:Y:S01]  /*11b30*/  @!P0 IMAD.X R7, R0, 0x1, R5.reuse, P5 ;  /* 0x0000000100078824 */ /* 0x100fe200028e0605 */
[----:B------:R-:W-:Y:S02]  /*11b40*/  @!P0 IADD3 R42, P5, R22, R14, RZ ;  /* 0x0000000e162a8210 */ /* 0x000fe40007fbe0ff */
[----:B------:R-:W-:Y:S02]  /*11b50*/  CS2R R12, SRZ ;  /* 0x00000000000c7805 */ /* 0x000fe4000001ff00 */
[----:B------:R-:W-:Y:S02]  /*11b60*/  CS2R R40, SRZ ;  /* 0x0000000000287805 */ /* 0x000fe4000001ff00 */
[----:B--2---:R-:W-:Y:S01]  /*11b70*/  CS2R R10, SRZ ;  /* 0x00000000000a7805 */ /* 0x004fe2000001ff00 */
[----:B------:R0:W5:Y:S01]  /*11b80*/  @!P3 LD.E.64 R28, desc[UR54][R46.64] ;  /* 0x000000362e1cb980 */ /* 0x000162000c101b00 */
[----:B------:R-:W-:Y:S01]  /*11b90*/  @!P0 IMAD.X R43, R4, 0x1, R5, P5 ;  /* 0x00000001042b8824 */ /* 0x000fe200028e0605 */
[----:B------:R-:W-:-:S02]  /*11ba0*/  @!P4 IADD3 R56, P5, R228, R3, RZ ;  /* 0x00000003e438c210 */ /* 0x000fc40007fbe0ff */
[----:B------:R0:W5:Y:S03]  /*11bb0*/  @!P2 LD.E.64 R26, desc[UR54][R48.64] ;  /* 0x00000036301aa980 */ /* 0x000166000c101b00 */
[----:B------:R-:W-:Y:S01]  /*11bc0*/  @!P4 IMAD.X R57, R0, 0x1, R9, P5 ;  /* 0x000000010039c824 */ /* 0x000fe200028e0609 */
[----:B------:R-:W-:Y:S01]  /*11bd0*/  @!P4 IADD3 R14, P5, R228, R14, RZ ;  /* 0x0000000ee40ec210 */ /* 0x000fe20007fbe0ff */
[----:B------:R0:W5:Y:S03]  /*11be0*/  @!P2 LD.E.64 R24, desc[UR54][R50.64] ;  /* 0x000000363218a980 */ /* 0x000166000c101b00 */
[----:B------:R-:W-:Y:S02]  /*11bf0*/  @!P4 IADD3.X R15, R4, R9, RZ, P5, !PT ;  /* 0x00000009040fc210 */ /* 0x000fe40002ffe4ff */
[----:B------:R-:W-:Y:S01]  /*11c00*/  CS2R R8, SRZ ;  /* 0x0000000000087805 */ /* 0x000fe2000001ff00 */
[----:B------:R0:W5:Y:S04]  /*11c10*/  @!P1 LD.E.64 R20, desc[UR54][R52.64] ;  /* 0x0000003634149980 */ /* 0x000168000c101b00 */
[----:B------:R0:W5:Y:S04]  /*11c20*/  @!P1 LD.E.64 R12, desc[UR54][R54.64] ;  /* 0x00000036360c9980 */ /* 0x000168000c101b00 */
[----:B------:R0:W5:Y:S04]  /*11c30*/  @!P0 LD.E.64 R38, desc[UR54][R6.64] ;  /* 0x0000003606268980 */ /* 0x000168000c101b00 */
[----:B------:R0:W5:Y:S04]  /*11c40*/  @!P0 LD.E.64 R40, desc[UR54][R42.64] ;  /* 0x000000362a288980 */ /* 0x000168000c101b00 */
[----:B------:R0:W5:Y:S04]  /*11c50*/  @!P4 LD.E.64 R8, desc[UR54][R56.64] ;  /* 0x000000363808c980 */ /* 0x000168000c101b00 */
[----:B------:R0:W5:Y:S02]  /*11c60*/  @!P4 LD.E.64 R10, desc[UR54][R14.64] ;  /* 0x000000360e0ac980 */ /* 0x000164000c101b00 */
.L_x_5599:
[----:B------:R-:W-:Y:S05]  /*11c70*/  BSYNC B1 ;  /* 0x0000000000017941 */ /* 0x000fea0003800000 */
.L_x_5598:
[----:B------:R-:W-:Y:S01]  /*11c80*/  ULEA.HI UR4, UR43, UR43, URZ, 0x1 ;  /* 0x0000002b2b047291 */ /* 0x000fe2000f8f083f */
[----:B--2---:R-:W-:Y:S01]  /*11c90*/  VIADDMNMX R3, R45, -R236, 0x80, PT ;  /* 0x000000802d037446 */ /* 0x004fe200038009ec */
[----:B------:R-:W-:Y:S02]  /*11ca0*/  BSSY B1, `(.L_x_5600) ;  /* 0x0000008000017945 */ /* 0x000fe40003800000 */
[----:B------:R-:W-:Y:S01]  /*11cb0*/  ULOP3.LUT UR4, UR4, 0xfffffffe, URZ, 0xc0, !UPT ;  /* 0xfffffffe04047892 */ /* 0x000fe2000f8ec03f */
[----:B------:R-:W-:-:S03]  /*11cc0*/  ISETP.GE.AND P1, PT, R220, R3, PT ;  /* 0x00000003dc00720c */ /* 0x000fc60003f26270 */
[----:B------:R-:W-:-:S06]  /*11cd0*/  UIADD3 UR4, UR43, -UR4, URZ ;  /* 0x800000042b047290 */ /* 0x000fcc000fffe03f */
[----:B------:R-:W-:-:S05]  /*11ce0*/  IMAD.U32 R5, RZ, RZ, UR4 ;  /* 0x00000004ff057e24 */ /* 0x000fca000f8e00ff */
[----:B------:R-:W-:-:S04]  /*11cf0*/  SHF.L.U32 R5, R5, 0x1f, RZ ;  /* 0x0000001f05057819 */ /* 0x000fc800000006ff */
[----:B------:R-:W2:Y:S02]  /*11d00*/  SYNCS.PHASECHK.TRANS64.TRYWAIT P0, [R16+URZ+0x33400], R5 ;  /* 0x03340005100075a7 */ /* 0x000ea4000800017f */
[----:B--2---:R-:W-:Y:S05]  /*11d10*/  @!P0 BRA `(.L_x_5601) ;  /* 0x0000023000108947 */ /* 0x004fea0003800000 */
.L_x_5846:
[----:B------:R-:W-:Y:S05]  /*11d20*/  BSYNC B1 ;  /* 0x0000000000017941 */ /* 0x000fea0003800000 */
.L_x_5600:
[----:B------:R-:W-:Y:S05]  /*11d30*/  @P1 BRA `(.L_x_5602) ;  /* 0x00000064009c1947 */ /* 0x000fea0003800000 */
[----:B---3--:R-:W3:Y:S01]  /*11d40*/  LDL R4, [R1+0x10] ;  /* 0x0000100001047983 */ /* 0x008ee20000100800 */
[----:B--2---:R-:W2:Y:S01]  /*11d50*/  LDC R5, c[0x0][0x3f4] ;  /* 0x0000fd00ff057b82 */ /* 0x004ea20000000800 */
[----:B------:R-:W-:Y:S01]  /*11d60*/  LEA.HI R36, R37, R36, RZ, 0x2 ;  /* 0x0000002425247211 */ /* 0x000fe200078f10ff */
[----:B------:R-:W-:Y:S03]  /*11d70*/  BSSY B1, `(.L_x_5603) ;  /* 0x0000086000017945 */ /* 0x000fe60003800000 */
[--C-:B-1----:R-:W-:Y:S02]  /*11d80*/  SHF.R.S32.HI R0, RZ, 0x2, R36.reuse ;  /* 0x00000002ff007819 */ /* 0x102fe40000011424 */
[----:B------:R-:W-:-:S04]  /*11d90*/  SHF.R.S32.HI R3, RZ, 0x1f, R36 ;  /* 0x0000001fff037819 */ /* 0x000fc80000011424 */
[----:B------:R-:W-:-:S04]  /*11da0*/  LEA.HI R3, R3, R0, RZ, 0x2 ;  /* 0x0000000003037211 */ /* 0x000fc800078f10ff */
[----:B0-----:R-:W-:-:S05]  /*11db0*/  LOP3.LUT R7, R3, 0xfffffffc, RZ, 0xc0, !PT ;  /* 0xfffffffc03077812 */ /* 0x001fca00078ec0ff */
[----:B------:R-:W-:Y:S01]  /*11dc0*/  IMAD.IADD R7, R0, 0x1, -R7 ;  /* 0x0000000100077824 */ /* 0x000fe200078e0a07 */
[----:B--2---:R-:W-:-:S04]  /*11dd0*/  ISETP.GE.AND P6, PT, R22, R5, PT ;  /* 0x000000051600720c */ /* 0x004fc80003fc6270 */
[----:B------:R-:W-:Y:S02]  /*11de0*/  LOP3.LUT P0, RZ, R7, 0x2, RZ, 0xc0, !PT ;  /* 0x0000000207ff7812 */ /* 0x000fe4000780c0ff */
[-C--:B------:R-:W-:Y:S02]  /*11df0*/  ISETP.GE.AND P1, PT, R226, R5.reuse, PT ;  /* 0x00000005e200720c */ /* 0x080fe40003f26270 */
[-C--:B------:R-:W-:Y:S02]  /*11e00*/  ISETP.GE.AND P2, PT, R225, R5.reuse, PT ;  /* 0x00000005e100720c */ /* 0x080fe40003f46270 */
[-C--:B------:R-:W-:Y:S02]  /*11e10*/  ISETP.GE.AND P3, PT, R227, R5.reuse, PT ;  /* 0x00000005e300720c */ /* 0x080fe40003f66270 */
[-C--:B------:R-:W-:Y:S02]  /*11e20*/  ISETP.GE.AND P4, PT, R224, R5.reuse, PT ;  /* 0x00000005e000720c */ /* 0x080fe40003f86270 */
[----:B------:R-:W-:Y:S01]  /*11e30*/  ISETP.GE.AND P5, PT, R228, R5, PT ;  /* 0x00000005e400720c */ /* 0x000fe20003fa6270 */
[----:B---3--:R-:W-:-:S04]  /*11e40*/  IMAD.IADD R3, R16, 0x1, R4 ;  /* 0x0000000110037824 */ /* 0x008fc800078e0204 */
[----:B------:R-:W-:Y:S01]  /*11e50*/  VIADD R0, R3, 0x20 ;  /* 0x0000002003007836 */ /* 0x000fe20000000000 */
[----:B------:R-:W-:Y:S07]  /*11e60*/  @P6 BRA `(.L_x_5604) ;  /* 0x0000000400d86947 */ /* 0x000fee0003800000 */
[----:B------:R-:W0:Y:S01]  /*11e70*/  LDS.128 R4, [R3+0x1e200] ;  /* 0x01e2000003047984 */ /* 0x000e220000000c00 */
[----:B-----5:R-:W-:Y:S02]  /*11e80*/  SHF.R.U32.HI R37, RZ, 0x8, R39 ;  /* 0x00000008ff257819 */ /* 0x020fe40000011627 */
[----:B------:R-:W-:Y:S02]  /*11e90*/  LOP3.LUT R36, R39, 0xff, RZ, 0xc0, !PT ;  /* 0x000000ff27247812 */ /* 0x000fe400078ec0ff */
[----:B------:R-:W-:Y:S02]  /*11ea0*/  LOP3.LUT R37, R37, 0xff, RZ, 0xc0, !PT ;  /* 0x000000ff25257812 */ /* 0x000fe400078ec0ff */
[----:B------:R-:W-:Y:S02]  /*11eb0*/  SHF.R.U32.HI R15, RZ, 0x8, R38 ;  /* 0x00000008ff0f7819 */ /* 0x000fe40000011626 */
[----:B------:R-:W-:Y:S02]  /*11ec0*/  SHF.R.U32.HI R45, RZ, 0x8, R41 ;  /* 0x00000008ff2d7819 */ /* 0x000fe40000011629 */
[----:B------:R-:W-:-:S02]  /*11ed0*/  PRMT R36, R37, 0x7604, R36 ;  /* 0x0000760425247816 */ /* 0x000fc40000000024 */
[----:B----4-:R-:W-:Y:S02]  /*11ee0*/  LOP3.LUT R14, R38, 0xff, RZ, 0xc0, !PT ;  /* 0x000000ff260e7812 */ /* 0x010fe400078ec0ff */
[----:B------:R-:W-:Y:S02]  /*11ef0*/  LOP3.LUT R15, R15, 0xff, RZ, 0xc0, !PT ;  /* 0x000000ff0f0f7812 */ /* 0x000fe400078ec0ff */
        /* <DEDUP_REMOVED lines=8> */
[----:B------:R-:W-:Y:S01]  /*11f80*/  PRMT R42, R45, 0x7604, R42 ;  /* 0x000076042d2a7816 */ /* 0x000fe2000000002a */
[----:B------:R-:W-:Y:S01]  /*11f90*/  IMAD.U32 R45, R46, 0x10000, RZ ;  /* 0x000100002e2d7824 */ /* 0x000fe200078e00ff */
[----:B------:R-:W-:Y:S02]  /*11fa0*/  LOP3.LUT R14, R40, 0xff, RZ, 0xc0, !PT ;  /* 0x000000ff280e7812 */ /* 0x000fe400078ec0ff */
[----:B------:R-:W-:-:S02]  /*11fb0*/  LOP3.LUT R37, R36, 0xff0000, R37, 0xf8, !PT ;  /* 0x00ff000024257812 */ /* 0x000fc400078ef825 */
[----:B------:R-:W-:Y:S02]  /*11fc0*/  PRMT R43, R43, 0x7604, R14 ;  /* 0x000076042b2b7816 */ /* 0x000fe4000000000e */
[----:B------:R-:W-:Y:S02]  /*11fd0*/  LOP3.LUT R45, R42, 0xff0000, R45, 0xf8, !PT ;  /* 0x00ff00002a2d7812 */ /* 0x000fe400078ef82d */
[----:B------:R-:W-:Y:S02]  /*11fe0*/  LOP3.LUT R43, R43, 0xff0000, R40, 0xf8, !PT ;  /* 0x00ff00002b2b7812 */ /* 0x000fe400078ef828 */
[----:B------:R-:W-:Y:S02]  /*11ff0*/  LOP3.LUT R45, R45, 0xff000000, R41, 0xf8, !PT ;  /* 0xff0000002d2d7812 */ /* 0x000fe400078ef829 */
[----:B------:R-:W-:Y:S02]  /*12000*/  LOP3.LUT R39, R37, 0xff000000, R39, 0xf8, !PT ;  /* 0xff00000025277812 */ /* 0x000fe400078ef827 */
[----:B0-----:R-:W-:-:S02]  /*12010*/  F2FP.F16.E4M3.UNPACK_B R14, R6.H1 ;  /* 0x00000006ff0e723e */ /* 0x001fc400030006ff */
[----:B------:R-:W-:Y:S02]  /*12020*/  LOP3.LUT R43, R43, 0xff000000, R40, 0xf8, !PT ;  /* 0xff0000002b2b7812 */ /* 0x000fe400078ef828 */
[----:B------:R-:W-:Y:S01]  /*12030*/  F2FP.F16.E4M3.UNPACK_B R46, R45 ;  /* 0x0000002dff2e723e */ /* 0x000fe200020006ff */
[--C-:B------:R-:W-:Y:S01]  /*12040*/  HADD2.F32 R37, -RZ, R14.reuse.H0_H0 ;  /* 0x2000000eff257230 */ /* 0x100fe20000004100 */
[----:B------:R-:W-:Y:S01]  /*12050*/  F2FP.F16.E4M3.UNPACK_B R40, R39 ;  /* 0x00000027ff28723e */ /* 0x000fe200020006ff */
[----:B------:R-:W-:Y:S01]  /*12060*/  HADD2.F32 R14, -RZ, R14.H1_H1 ;  /* 0x3000000eff0e7230 */ /* 0x000fe20000004100 */
[--C-:B------:R-:W-:Y:S01]  /*12070*/  LOP3.LUT R15, R15, 0xff0000, R38.reuse, 0xf8, !PT ;  /* 0x00ff00000f0f7812 */ /* 0x100fe200078ef826 */
[----:B------:R-:W-:Y:S01]  /*12080*/  HADD2.F32 R47, -RZ, R46.H1_H1 ;  /* 0x3000002eff2f7230 */ /* 0x000fe20000004100 */
[----:B------:R-:W-:Y:S01]  /*12090*/  F2FP.F16.E4M3.UNPACK_B R36, R6 ;  /* 0x00000006ff24723e */ /* 0x000fe200020006ff */
[----:B------:R-:W-:Y:S01]  /*120a0*/  HADD2.F32 R41, -RZ, R40.H1_H1 ;  /* 0x30000028ff297230 */ /* 0x000fe20000004100 */
[----:B------:R-:W-:Y:S01]  /*120b0*/  LOP3.LUT R42, R15, 0xff000000, R38, 0xf8, !PT ;  /* 0xff0000000f2a7812 */ /* 0x000fe200078ef826 */
[----:B------:R-:W-:-:S02]  /*120c0*/  HADD2.F32 R46, -RZ, R46.H0_H0 ;  /* 0x2000002eff2e7230 */ /* 0x000fc40000004100 */
[C---:B------:R-:W-:Y:S01]  /*120d0*/  FMUL.FTZ R48, R14.reuse, R47 ;  /* 0x0000002f0e307220 */ /* 0x040fe20000410000 */
[----:B------:R-:W-:Y:S01]  /*120e0*/  F2FP.F16.E4M3.UNPACK_B R15, R5.H1 ;  /* 0x00000005ff0f723e */ /* 0x000fe200030006ff */
[----:B------:R-:W-:Y:S01]  /*120f0*/  FMUL.FTZ R52, R14, R41 ;  /* 0x000000290e347220 */ /* 0x000fe20000410000 */
[----:B------:R-:W-:Y:S01]  /*12100*/  F2FP.F16.E4M3.UNPACK_B R14, R5 ;  /* 0x00000005ff0e723e */ /* 0x000fe200020006ff */
[----:B------:R-:W-:Y:S02]  /*12110*/  HADD2.F32 R5, -RZ, R36.H1_H1 ;  /* 0x30000024ff057230 */ /* 0x000fe40000004100 */
        /* <DEDUP_REMOVED lines=8> */
[-C--:B------:R-:W-:Y:S01]  /*121a0*/  FMUL.FTZ R49, R5, R40.reuse ;  /* 0x0000002805317220 */ /* 0x080fe20000410000 */
        /* <DEDUP_REMOVED lines=66> */
.L_x_5604:
[----:B------:R-:W-:Y:S05]  /*125d0*/  BSYNC B1 ;  /* 0x0000000000017941 */ /* 0x000fea0003800000 */
.L_x_5603:
[----:B------:R-:W-:Y:S01]  /*125e0*/  BSSY B1, `(.L_x_5605) ;  /* 0x000007d000017945 */ /* 0x000fe20003800000 */
[----:B------:R-:W-:-:S03]  /*125f0*/  @P0 VIADD R0, R3, 0xffffffe0 ;  /* 0xffffffe003000836 */ /* 0x000fc60000000000 */
[----:B------:R-:W-:Y:S05]  /*12600*/  @P1 BRA `(.L_x_5606) ;  /* 0x0000000400e81947 */ /* 0x000fea0003800000 */
[----:B0-----:R-:W0:Y:S01]  /*12610*/  LDS.128 R4, [R0+0x1e200] ;  /* 0x01e2000000047984 */ /* 0x001e220000000c00 */
        /* <DEDUP_REMOVED lines=121> */
.L_x_5606:
[----:B------:R-:W-:Y:S05]  /*12db0*/  BSYNC B1 ;  /* 0x0000000000017941 */ /* 0x000fea0003800000 */
.L_x_5605:
[----:B------:R-:W-:Y:S04]  /*12dc0*/  BSSY B1, `(.L_x_5607) ;  /* 0x0000078000017945 */ /* 0x000fe80003800000 */
[----:B------:R-:W-:Y:S05]  /*12dd0*/  @P2 BRA `(.L_x_5608) ;  /* 0x0000000400d82947 */ /* 0x000fea0003800000 */
[----:B01----:R-:W0:Y:S01]  /*12de0*/  LDS.128 R4, [R3+0x20200] ;  /* 0x0202000003047984 */ /* 0x003e220000000c00 */
[----:B-----5:R-:W-:Y:S02]  /*12df0*/  SHF.R.U32.HI R33, RZ, 0x8, R31 ;  /* 0x00000008ff217819 */ /* 0x020fe4000001161f */
[----:B------:R-:W-:Y:S02]  /*12e00*/  LOP3.LUT R32, R31, 0xff, RZ, 0xc0, !PT ;  /* 0x000000ff1f207812 */ /* 0x000fe400078ec0ff */
[----:B------:R-:W-:Y:S02]  /*12e10*/  LOP3.LUT R33, R33, 0xff, RZ, 0xc0, !PT ;  /* 0x000000ff21217812 */ /* 0x000fe400078ec0ff */
[----:B------:R-:W-:Y:S02]  /*12e20*/  SHF.R.U32.HI R37, RZ, 0x8, R29 ;  /* 0x00000008ff257819 */ /* 0x000fe4000001161d */
[----:B------:R-:W-:Y:S02]  /*12e30*/  PRMT R32, R33, 0x7604, R32 ;  /* 0x0000760421207816 */ /* 0x000fe40000000020 */
[----:B------:R-:W-:-:S02]  /*12e40*/  LOP3.LUT R34, R29, 0xff, RZ, 0xc0, !PT ;  /* 0x000000ff1d227812 */ /* 0x000fc400078ec0ff */
[----:B------:R-:W-:Y:S02]  /*12e50*/  LOP3.LUT R37, R37, 0xff, RZ, 0xc0, !PT ;  /* 0x000000ff25257812 */ /* 0x000fe400078ec0ff */
[----:B------:R-:W-:Y:S02]  /*12e60*/  SHF.R.U32.HI R36, RZ, 0x10, R29 ;  /* 0x00000010ff247819 */ /* 0x000fe4000001161d */
[----:B------:R-:W-:Y:S02]  /*12e70*/  SHF.R.U32.HI R33, RZ, 0x8, R28 ;  /* 0x00000008ff217819 */ /* 0x000fe4000001161c */
[----:B------:R-:W-:Y:S02]  /*12e80*/  SHF.R.U32.HI R38, RZ, 0x10, R31 ;  /* 0x00000010ff267819 */ /* 0x000fe4000001161f */
[----:B------:R-:W-:Y:S02]  /*12e90*/  SHF.R.U32.HI R15, RZ, 0x8, R30 ;  /* 0x00000008ff0f7819 */ /* 0x000fe4000001161e */
[----:B------:R-:W-:Y:S01]  /*12ea0*/  PRMT R34, R37, 0x7604, R34 ;  /* 0x0000760425227816 */ /* 0x000fe20000000022 */
[----:B------:R-:W-:Y:S01]  /*12eb0*/  IMAD.U32 R37, R36, 0x10000, RZ ;  /* 0x0001000024257824 */ /* 0x000fe200078e00ff */
[----:B------:R-:W-:-:S02]  /*12ec0*/  LOP3.LUT R35, R33, 0xff, RZ, 0xc0, !PT ;  /* 0x000000ff21237812 */ /* 0x000fc400078ec0ff */
[----:B------:R-:W-:Y:S02]  /*12ed0*/  SHF.L.U32 R33, R38, 0x10, RZ ;  /* 0x0000001026217819 */ /* 0x000fe400000006ff */
[----:B----4-:R-:W-:Y:S02]  /*12ee0*/  LOP3.LUT R14, R30, 0xff, RZ, 0xc0, !PT ;  /* 0x000000ff1e0e7812 */ /* 0x010fe400078ec0ff */
[----:B------:R-:W-:Y:S02]  /*12ef0*/  LOP3.LUT R15, R15, 0xff, RZ, 0xc0, !PT ;  /* 0x000000ff0f0f7812 */ /* 0x000fe400078ec0ff */
[----:B------:R-:W-:Y:S02]  /*12f00*/  LOP3.LUT R33, R32, 0xff0000, R33, 0xf8, !PT ;  /* 0x00ff000020217812 */ /* 0x000fe400078ef821 */
[----:B------:R-:W-:Y:S02]  /*12f10*/  LOP3.LUT R37, R34, 0xff0000, R37, 0xf8, !PT ;  /* 0x00ff000022257812 */ /* 0x000fe400078ef825 */
[----:B------:R-:W-:-:S02]  /*12f20*/  PRMT R15, R15, 0x7604, R14 ;  /* 0x000076040f0f7816 */ /* 0x000fc4000000000e */
[----:B------:R-:W-:Y:S02]  /*12f30*/  LOP3.LUT R14, R28, 0xff, RZ, 0xc0, !PT ;  /* 0x000000ff1c0e7812 */ /* 0x000fe400078ec0ff */
[----:B------:R-:W-:Y:S02]  /*12f40*/  LOP3.LUT R37, R37, 0xff000000, R29, 0xf8, !PT ;  /* 0xff00000025257812 */ /* 0x000fe400078ef81d */
[----:B------:R-:W-:Y:S02]  /*12f50*/  LOP3.LUT R33, R33, 0xff000000, R31, 0xf8, !PT ;  /* 0xff00000021217812 */ /* 0x000fe400078ef81f */
[----:B------:R-:W-:Y:S02]  /*12f60*/  PRMT R35, R35, 0x7604, R14 ;  /* 0x0000760423237816 */ /* 0x000fe4000000000e */
[----:B0-----:R-:W-:Y:S02]  /*12f70*/  F2FP.F16.E4M3.UNPACK_B R14, R6.H1 ;  /* 0x00000006ff0e723e */ /* 0x001fe400030006ff */
[----:B------:R-:W-:-:S02]  /*12f80*/  F2FP.F16.E4M3.UNPACK_B R36, R37 ;  /* 0x00000025ff24723e */ /* 0x000fc400020006ff */
        /* <DEDUP_REMOVED lines=91> */
.L_x_5608:
[----:B------:R-:W-:Y:S05]  /*13540*/  BSYNC B1 ;  /* 0x0000000000017941 */ /* 0x000fea0003800000 */
.L_x_5607:
[----:B------:R-:W-:Y:S04]  /*13550*/  BSSY B1, `(.L_x_5609) ;  /* 0x000007c000017945 */ /* 0x000fe80003800000 */
[----:B------:R-:W-:Y:S05]  /*13560*/  @P3 BRA `(.L_x_5610) ;  /* 0x0000000400e83947 */ /* 0x000fea0003800000 */
[----:B012---:R-:W0:Y:S01]  /*13570*/  LDS.128 R4, [R0+0x20200] ;  /* 0x0202000000047984 */ /* 0x007e220000000c00 */
        /* <DEDUP_REMOVED lines=20> */
[----:B------:R-:W-:Y:S02]  /*136c0*/  PRMT R29, R28, 0x7054, R29 ;  /* 0x000070541c1d7816 */ /* 0x000fe4000000001d */
[----:B------:R-:W-:Y:S02]  /*136d0*/  PRMT R33, R32, 0x7054, R33 ;  /* 0x0000705420217816 */ /* 0x000fe40000000021 */
[----:B------:R-:W-:Y:S02]  /*136e0*/  PRMT R31, R30, 0x7604, R31 ;  /* 0x000076041e1f7816 */ /* 0x000fe4000000001f */
[----:B------:R-:W-:-:S02]  /*136f0*/  SHF.R.U32.HI R30, RZ, 0x10, R24 ;  /* 0x00000010ff1e7819 */ /* 0x000fc40000011618 */
[----:B------:R-:W-:Y:S02]  /*13700*/  LOP3.LUT R14, R14, 0xff, RZ, 0xc0, !PT ;  /* 0x000000ff0e0e7812 */ /* 0x000fe400078ec0ff */
[----:B------:R-:W-:Y:S02]  /*13710*/  LOP3.LUT R33, R33, 0xff000000, R25, 0xf8, !PT ;  /* 0xff00000021217812 */ /* 0x000fe400078ef819 */
[----:B------:R-:W-:Y:S02]  /*13720*/  LOP3.LUT R29, R29, 0xff000000, R27, 0xf8, !PT ;  /* 0xff0000001d1d7812 */ /* 0x000fe400078ef81b */
[----:B------:R-:W-:Y:S02]  /*13730*/  LOP3.LUT R30, R30, 0xff, RZ, 0xc0, !PT ;  /* 0x000000ff1e1e7812 */ /* 0x000fe400078ec0ff */
[----:B------:R-:W-:Y:S02]  /*13740*/  PRMT R15, R14, 0x7054, R15 ;  /* 0x000070540e0f7816 */ /* 0x000fe4000000000f */
[----:B0-----:R-:W-:-:S02]  /*13750*/  F2FP.F16.E4M3.UNPACK_B R14, R6.H1 ;  /* 0x00000006ff0e723e */ /* 0x001fc400030006ff */
[----:B------:R-:W-:Y:S02]  /*13760*/  F2FP.F16.E4M3.UNPACK_B R32, R33 ;  /* 0x00000021ff20723e */ /* 0x000fe400020006ff */
[----:B------:R-:W-:Y:S01]  /*13770*/  F2FP.F16.E4M3.UNPACK_B R27, R29 ;  /* 0x0000001dff1b723e */ /* 0x000fe200020006ff */
[--C-:B------:R-:W-:Y:S01]  /*13780*/  HADD2.F32 R25, -RZ, R14.reuse.H0_H0 ;  /* 0x2000000eff197230 */ /* 0x100fe20000004100 */
[----:B------:R-:W-:Y:S01]  /*13790*/  PRMT R31, R30, 0x7054, R31 ;  /* 0x000070541e1f7816 */ /* 0x000fe2000000001f */
        /* <DEDUP_REMOVED lines=11> */
[--C-:B------:R-:W-:Y:S02]  /*13850*/  HADD2.F32 R5, -RZ, R24.reuse.H1_H1 ;  /* 0x30000018ff057230 */ /* 0x100fe40000004100 */
        /* <DEDUP_REMOVED lines=75> */
.L_x_5610:
[----:B------:R-:W-:Y:S05]  /*13d10*/  BSYNC B1 ;  /* 0x0000000000017941 */ /* 0x000fea0003800000 */
.L_x_5609:
        /* <DEDUP_REMOVED lines=120> */
.L_x_5612:
[----:B------:R-:W-:Y:S05]  /*144a0*/  BSYNC B1 ;  /* 0x0000000000017941 */ /* 0x000fea0003800000 */
.L_x_5611:
        /* <DEDUP_REMOVED lines=124> */
.L_x_5596:
[----:B------:R-:W0:Y:S01]  /*14c70*/  LDC R25, c[0x0][0x448] ;  /* 0x00011200ff197b82 */ /* 0x000e220000000800 */
[----:B------:R-:W-:Y:S01]  /*14c80*/  IMAD.MOV.U32 R9, RZ, RZ, R10 ;  /* 0x000000ffff097224 */ /* 0x000fe200078e000a */
        /* <DEDUP_REMOVED lines=30> */
.L_x_5852:
[----:B------:R-:W5:Y:S01]  /*14e70*/  LDL R4, [R1] ;  /* 0x0000000001047983 */ /* 0x000f620000100800 */
        /* <DEDUP_REMOVED lines=10> */
[----:B-----5:R-:W-:Y:S01]  /*14f20*/  IMAD R37, R4, R25, RZ ;  /* 0x0000001904257224 */ /* 0x020fe200078e02ff */
[----:B------:R-:W-:Y:S02]  /*14f30*/  CS2R R4, SRZ ;  /* 0x0000000000047805 */ /* 0x000fe4000001ff00 */
[----:B------:R-:W-:-:S02]  /*14f40*/  CS2R R24, SRZ ;  /* 0x0000000000187805 */ /* 0x000fc4000001ff00 */
[----:B------:R-:W-:Y:S02]  /*14f50*/  ISETP.GE.AND P0, PT, R10, R37, PT ;  /* 0x000000250a00720c */ /* 0x000fe40003f06270 */
[----:B------:R-:W-:-:S11]  /*14f60*/  CS2R R10, SRZ ;  /* 0x00000000000a7805 */ /* 0x000fd6000001ff00 */
[----:B------:R-:W-:Y:S05]  /*14f70*/  @P0 BRA `(.L_x_5615) ;  /* 0x0000000000c40947 */ /* 0x000fea0003800000 */
        /* <DEDUP_REMOVED lines=11> */
[----:B------:R-:W-:Y:S02]  /*15030*/  LEA.HI R4, R5, R4, RZ, 0x4 ;  /* 0x0000000405047211 */ /* 0x000fe400078f20ff */
[----:B------:R-:W-:Y:S02]  /*15040*/  CS2R R28, SRZ ;  /* 0x00000000001c7805 */ /* 0x000fe4000001ff00 */
[----:B------:R-:W-:Y:S02]  /*15050*/  SHF.R.S32.HI R7, RZ, 0x1f, R6 ;  /* 0x0000001fff077819 */ /* 0x000fe40000011406 */
[----:B------:R-:W-:Y:S02]  /*15060*/  CS2R R30, SRZ ;  /* 0x00000000001e7805 */ /* 0x000fe4000001ff00 */
[----:B------:R-:W-:-:S02]  /*15070*/  SHF.R.S32.HI R4, RZ, 0x4, R4 ;  /* 0x00000004ff047819 */ /* 0x000fc40000011404 */
[----:B------:R-:W-:Y:S02]  /*15080*/  LEA.HI R7, R7, R6, RZ, 0x4 ;  /* 0x0000000607077211 */ /* 0x000fe400078f20ff */
[----:B------:R-:W-:Y:S01]  /*15090*/  @!P2 SHF.R.S32.HI R5, RZ, 0x1f, R18 ;  /* 0x0000001fff05a819 */ /* 0x000fe20000011412 */
[----:B------:R-:W-:Y:S01]  /*150a0*/  @!P1 IMAD.SHL.U32 R46, R4, 0x10, RZ ;  /* 0x00000010042e9824 */ /* 0x000fe200078e00ff */
[C---:B--2---:R-:W-:Y:S02]  /*150b0*/  @!P2 IADD3 R38, P3, R18.reuse, R3, RZ ;  /* 0x000000031226a210 */ /* 0x044fe40007f7e0ff */
[----:B----4-:R-:W-:Y:S02]  /*150c0*/  @!P2 IADD3 R40, P4, R18, R21, RZ ;  /* 0x000000151228a210 */ /* 0x010fe40007f9e0ff */
[----:B------:R-:W-:Y:S01]  /*150d0*/  SHF.R.S32.HI R7, RZ, 0x4, R7 ;  /* 0x00000004ff077819 */ /* 0x000fe20000011407 */
[--C-:B-1----:R-:W-:Y:S01]  /*150e0*/  @!P2 IMAD.X R39, R0, 0x1, R5.reuse, P3 ;  /* 0x000000010027a824 */ /* 0x102fe200018e0605 */
[----:B------:R-:W-:Y:S01]  /*150f0*/  @!P1 IADD3 R42, P5, R3, R46, RZ ;  /* 0x0000002e032a9210 */ /* 0x000fe20007fbe0ff */
[----:B---3--:R-:W-:Y:S01]  /*15100*/  @!P2 IMAD.X R41, R20, 0x1, R5, P4 ;  /* 0x000000011429a824 */ /* 0x008fe200020e0605 */
[----:B------:R-:W-:-:S02]  /*15110*/  @!P0 SHF.L.U32 R50, R7, 0x4, RZ ;  /* 0x0000000407328819 */ /* 0x000fc400000006ff */
[----:B------:R-:W-:Y:S02]  /*15120*/  CS2R R6, SRZ ;  /* 0x0000000000067805 */ /* 0x000fe4000001ff00 */
[----:B------:R-:W-:Y:S02]  /*15130*/  @!P1 SHF.R.S32.HI R5, RZ, 0x1f, R46 ;  /* 0x0000001fff059819 */ /* 0x000fe4000001142e */
[----:B------:R-:W-:Y:S02]  /*15140*/  CS2R R8, SRZ ;  /* 0x0000000000087805 */ /* 0x000fe4000001ff00 */
[----:B------:R-:W-:Y:S02]  /*15150*/  @!P1 IADD3 R46, P4, R21, R46, RZ ;  /* 0x0000002e152e9210 */ /* 0x000fe40007f9e0ff */
[----:B------:R-:W-:Y:S02]  /*15160*/  CS2R R10, SRZ ;  /* 0x00000000000a7805 */ /* 0x000fe4000001ff00 */
[-C--:B------:R-:W-:Y:S01]  /*15170*/  @!P0 IADD3 R48, P3, R3, R50.reuse, RZ ;  /* 0x0000003203308210 */ /* 0x080fe20007f7e0ff */
[--C-:B------:R-:W-:Y:S01]  /*15180*/  @!P1 IMAD.X R43, R0, 0x1, R5.reuse, P5 ;  /* 0x00000001002b9824 */ /* 0x100fe200028e0605 */
[----:B------:R-:W-:Y:S01]  /*15190*/  @!P0 SHF.R.S32.HI R3, RZ, 0x1f, R50 ;  /* 0x0000001fff038819 */ /* 0x000fe20000011432 */
[----:B------:R-:W-:Y:S01]  /*151a0*/  @!P1 IMAD.X R47, R20, 0x1, R5, P4 ;  /* 0x00000001142f9824 */ /* 0x000fe200020e0605 */
[----:B------:R-:W-:-:S02]  /*151b0*/  @!P0 IADD3 R50, P5, R21, R50, RZ ;  /* 0x0000003215328210 */ /* 0x000fc40007fbe0ff */
[----:B------:R-:W-:Y:S02]  /*151c0*/  CS2R R4, SRZ ;  /* 0x0000000000047805 */ /* 0x000fe4000001ff00 */
        /* <DEDUP_REMOVED lines=12> */
.L_x_5615:
[----:B------:R-:W-:Y:S05]  /*15290*/  BSYNC B1 ;  /* 0x0000000000017941 */ /* 0x000fea0003800000 */
.L_x_5614:
[----:B------:R-:W-:Y:S01]  /*152a0*/  ULEA.HI UR4, UR43, UR43, URZ, 0x1 ;  /* 0x0000002b2b047291 */ /* 0x000fe2000f8f083f */
[----:B--2---:R-:W-:Y:S01]  /*152b0*/  VIADDMNMX R3, R37, -R236, 0x80, PT ;  /* 0x0000008025037446 */ /* 0x004fe200038009ec */
[----:B------:R-:W-:Y:S02]  /*152c0*/  BSSY B1, `(.L_x_5616) ;  /* 0x0000008000017945 */ /* 0x000fe40003800000 */
[----:B------:R-:W-:Y:S01]  /*152d0*/  ULOP3.LUT UR4, UR4, 0xfffffffe, URZ, 0xc0, !UPT ;  /* 0xfffffffe04047892 */ /* 0x000fe2000f8ec03f */
[----:B------:R-:W-:-:S03]  /*152e0*/  ISETP.GE.AND P1, PT, R220, R3, PT ;  /* 0x00000003dc00720c */ /* 0x000fc60003f26270 */
[----:B------:R-:W-:-:S06]  /*152f0*/  UIADD3 UR4, UR43, -UR4, URZ ;  /* 0x800000042b047290 */ /* 0x000fcc000fffe03f */
[----:B----4-:R-:W-:-:S05]  /*15300*/  IMAD.U32 R21, RZ, RZ, UR4 ;  /* 0x00000004ff157e24 */ /* 0x010fca000f8e00ff */
[----:B------:R-:W-:-:S04]  /*15310*/  SHF.L.U32 R21, R21, 0x1f, RZ ;  /* 0x0000001f15157819 */ /* 0x000fc800000006ff */
[----:B------:R-:W2:Y:S02]  /*15320*/  SYNCS.PHASECHK.TRANS64.TRYWAIT P0, [R16+URZ+0x33400], R21 ;  /* 0x03340015100075a7 */ /* 0x000ea4000800017f */
[----:B--2---:R-:W-:Y:S05]  /*15330*/  @!P0 BRA `(.L_x_5617) ;  /* 0x000001fc000c8947 */ /* 0x004fea0003800000 */
.L_x_5853:
[----:B------:R-:W-:Y:S05]  /*15340*/  BSYNC B1 ;  /* 0x0000000000017941 */ /* 0x000fea0003800000 */
.L_x_5616:
[----:B------:R-:W-:Y:S05]  /*15350*/  @P1 BRA `(.L_x_5602) ;  /* 0x0000003000141947 */ /* 0x000fea0003800000 */
[----:B------:R-:W4:Y:S01]  /*15360*/  LDC R3, c[0x0][0x3f4] ;  /* 0x0000fd00ff037b82 */ /* 0x000f220000000800 */
[C---:B-1----:R-:W-:Y:S01]  /*15370*/  VIADD R0, R18.reuse, 0x20 ;  /* 0x0000002012007836 */ /* 0x042fe20000000000 */
[----:B------:R-:W-:Y:S01]  /*15380*/  BSSY B1, `(.L_x_5618) ;  /* 0x0000100000017945 */ /* 0x000fe20003800000 */
[C---:B---3--:R-:W-:Y:S01]  /*15390*/  VIADD R20, R18.reuse, 0x40 ;  /* 0x0000004012147836 */ /* 0x048fe20000000000 */
[-C--:B----4-:R-:W-:Y:S02]  /*153a0*/  ISETP.GE.AND P0, PT, R18, R3.reuse, PT ;  /* 0x000000031200720c */ /* 0x090fe40003f06270 */
[-C--:B------:R-:W-:Y:S02]  /*153b0*/  ISETP.GE.AND P1, PT, R0, R3.reuse, PT ;  /* 0x000000030000720c */ /* 0x080fe40003f26270 */
[----:B------:R-:W-:-:S09]  /*153c0*/  ISETP.GE.AND P2, PT, R20, R3, PT ;  /* 0x000000031400720c */ /* 0x000fd20003f46270 */
[----:B------:R-:W-:Y:S05]  /*153d0*/  @P0 BRA `(.L_x_5619) ;  /* 0x0000000c00e80947 */ /* 0x000fea0003800000 */
[----:B------:R-:W3:Y:S01]  /*153e0*/  LDL R68, [R1+0x6c] ;  /* 0x00006c0001447983 */ /* 0x000ee20000100800 */
[----:B------:R-:W-:Y:S02]  /*153f0*/  LEA.HI R0, R36, R36, RZ, 0x1 ;  /* 0x0000002424007211 */ /* 0x000fe400078f08ff */
[----:B-----5:R-:W-:Y:S02]  /*15400*/  LOP3.LUT R20, R24, 0xff, RZ, 0xc0, !PT ;  /* 0x000000ff18147812 */ /* 0x020fe400078ec0ff */
[----:B--2---:R-:W-:Y:S02]  /*15410*/  LOP3.LUT R21, R0, 0xfffffffe, RZ, 0xc0, !PT ;  /* 0xfffffffe00157812 */ /* 0x004fe400078ec0ff */
[----:B------:R-:W-:Y:S02]  /*15420*/  SHF.R.U32.HI R0, RZ, 0x8, R24 ;  /* 0x00000008ff007819 */ /* 0x000fe40000011618 */
[----:B0-----:R-:W-:Y:S02]  /*15430*/  IADD3 R40, R36, -R21, RZ ;  /* 0x8000001524287210 */ /* 0x001fe40007ffe0ff */
[----:B------:R-:W-:-:S02]  /*15440*/  LOP3.LUT R21, R0, 0xff, RZ, 0xc0, !PT ;  /* 0x000000ff00157812 */ /* 0x000fc400078ec0ff */
[----:B------:R-:W-:Y:S02]  /*15450*/  LEA.HI R0, R3, R40, RZ, 0x1c ;  /* 0x0000002803007211 */ /* 0x000fe400078fe0ff */
[----:B------:R-:W-:Y:S02]  /*15460*/  PRMT R45, R21, 0x7604, R20 ;  /* 0x00007604152d7816 */ /* 0x000fe40000000014 */
[----:B------:R-:W-:Y:S02]  /*15470*/  SHF.R.S32.HI R21, RZ, 0x1f, R0 ;  /* 0x0000001fff157819 */ /* 0x000fe40000011400 */
[----:B------:R-:W-:Y:S02]  /*15480*/  SHF.R.U32.HI R37, RZ, 0x8, R25 ;  /* 0x00000008ff257819 */ /* 0x000fe40000011619 */
[----:B------:R-:W-:Y:S01]  /*15490*/  LEA.HI R20, R21, R0, RZ, 0x2 ;  /* 0x0000000015147211 */ /* 0x000fe200078f10ff */
[----:B------:R-:W-:Y:S01]  /*154a0*/  IMAD.SHL.U32 R21, R0, 0x10, RZ ;  /* 0x0000001000157824 */ /* 0x000fe200078e00ff */
[----:B------:R-:W-:-:S02]  /*154b0*/  SHF.R.U32.HI R39, RZ, 0x8, R26 ;  /* 0x00000008ff277819 */ /* 0x000fc4000001161a */
[----:B------:R-:W-:Y:S01]  /*154c0*/  LOP3.LUT R36, R25, 0xff, RZ, 0xc0, !PT ;  /* 0x000000ff19247812 */ /* 0x000fe200078ec0ff */
[----:B------:R-:W-:Y:S01]  /*154d0*/  IMAD.SHL.U32 R20, R20, 0x800, RZ ;  /* 0x0000080014147824 */ /* 0x000fe200078e00ff */
[----:B------:R-:W-:Y:S02]  /*154e0*/  LOP3.LUT R0, R230, 0x30, R21, 0xf8, !PT ;  /* 0x00000030e6007812 */ /* 0x000fe400078ef815 */
[----:B------:R-:W-:Y:S02]  /*154f0*/  LOP3.LUT R38, R26, 0xff, RZ, 0xc0, !PT ;  /* 0x000000ff1a267812 */ /* 0x000fe400078ec0ff */
[----:B------:R-:W-:Y:S02]  /*15500*/  LOP3.LUT R0, R0, R231, RZ, 0x3c, !PT ;  /* 0x000000e700007212 */ /* 0x000fe400078e3cff */
[----:B------:R-:W-:Y:S02]  /*15510*/  LOP3.LUT R21, R20, 0xffffe000, RZ, 0xc0, !PT ;  /* 0xffffe00014157812 */ /* 0x000fe400078ec0ff */
        /* <DEDUP_REMOVED lines=18> */
[----:B------:R-:W-:Y:S02]  /*15640*/  LOP3.LUT R52, R7, 0xff, RZ, 0xc0, !PT ;  /* 0x000000ff07347812 */ /* 0x000fe400078ec0ff */
[----:B------:R-:W-:Y:S02]  /*15650*/  LOP3.LUT R53, R53, 0xff, RZ, 0xc0, !PT ;  /* 0x000000ff35357812 */ /* 0x000fe400078ec0ff */
[----:B------:R-:W-:-:S02]  /*15660*/  LOP3.LUT R48, R5, 0xff, RZ, 0xc0, !PT ;  /* 0x000000ff05307812 */ /* 0x000fc400078ec0ff */
[----:B------:R-:W-:Y:S02]  /*15670*/  SHF.R.U32.HI R50, RZ, 0x8, R6 ;  /* 0x00000008ff327819 */ /* 0x000fe40000011606 */
[----:B------:R-:W-:Y:S02]  /*15680*/  PRMT R52, R53, 0x7604, R52 ;  /* 0x0000760435347816 */ /* 0x000fe40000000034 */
[----:B------:R-:W-:Y:S02]  /*15690*/  SHF.R.U32.HI R53, RZ, 0x10, R5 ;  /* 0x00000010ff357819 */ /* 0x000fe40000011605 */
[----:B------:R-:W-:Y:S02]  /*156a0*/  LOP3.LUT R49, R6, 0xff, RZ, 0xc0, !PT ;  /* 0x000000ff06317812 */ /* 0x000fe400078ec0ff */
[----:B------:R-:W-:Y:S01]  /*156b0*/  LOP3.LUT R50, R50, 0xff, RZ, 0xc0, !PT ;  /* 0x000000ff32327812 */ /* 0x000fe200078ec0ff */
[----:B------:R-:W-:Y:S01]  /*156c0*/  IMAD.U32 R53, R53, 0x10000, RZ ;  /* 0x0001000035357824 */ /* 0x000fe200078e00ff */
[----:B------:R-:W-:-:S02]  /*156d0*/  PRMT R48, R21, 0x7604, R48 ;  /* 0x0000760415307816 */ /* 0x000fc40000000030 */
[----:B------:R-:W-:Y:S02]  /*156e0*/  SHF.R.U32.HI R21, RZ, 0x10, R25 ;  /* 0x00000010ff157819 */ /* 0x000fe40000011619 */
[----:B------:R-:W-:Y:S02]  /*156f0*/  PRMT R57, R50, 0x7604, R49 ;  /* 0x0000760432397816 */ /* 0x000fe40000000031 */
[----:B------:R-:W-:Y:S01]  /*15700*/  SHF.R.U32.HI R49, RZ, 0x10, R27 ;  /* 0x00000010ff317819 */ /* 0x000fe2000001161b */
[----:B------:R-:W-:Y:S01]  /*15710*/  IMAD.U32 R21, R21, 0x10000, RZ ;  /* 0x0001000015157824 */ /* 0x000fe200078e00ff */
[----:B------:R-:W-:Y:S02]  /*15720*/  LOP3.LUT R55, R48, 0xff0000, R53, 0xf8, !PT ;  /* 0x00ff000030377812 */ /* 0x000fe400078ef835 */
[----:B------:R-:W-:Y:S01]  /*15730*/  LOP3.LUT R45, R45, 0xff0000, R24, 0xf8, !PT ;  /* 0x00ff00002d2d7812 */ /* 0x000fe200078ef818 */
[----:B------:R-:W-:Y:S01]  /*15740*/  IMAD.U32 R49, R49, 0x10000, RZ ;  /* 0x0001000031317824 */ /* 0x000fe200078e00ff */
[----:B------:R-:W-:-:S02]  /*15750*/  LOP3.LUT R21, R46, 0xff0000, R21, 0xf8, !PT ;  /* 0x00ff00002e157812 */ /* 0x000fc400078ef815 */
[----:B------:R-:W-:Y:S02]  /*15760*/  LOP3.LUT R47, R47, 0xff0000, R26, 0xf8, !PT ;  /* 0x00ff00002f2f7812 */ /* 0x000fe400078ef81a */
[----:B------:R-:W-:Y:S02]  /*15770*/  LOP3.LUT R55, R55, 0xff000000, R5, 0xf8, !PT ;  /* 0xff00000037377812 */ /* 0x000fe400078ef805 */
[----:B------:R-:W-:Y:S02]  /*15780*/  SHF.R.U32.HI R59, RZ, 0x10, R7 ;  /* 0x00000010ff3b7819 */ /* 0x000fe40000011607 */
[----:B------:R-:W-:Y:S02]  /*15790*/  LOP3.LUT R45, R45, 0xff000000, R24, 0xf8, !PT ;  /* 0xff0000002d2d7812 */ /* 0x000fe400078ef818 */
[----:B------:R-:W-:Y:S01]  /*157a0*/  LOP3.LUT R49, R20, 0xff0000, R49, 0xf8, !PT ;  /* 0x00ff000014317812 */ /* 0x000fe200078ef831 */
[----:B------:R-:W-:Y:S01]  /*157b0*/  IMAD.U32 R59, R59, 0x10000, RZ ;  /* 0x000100003b3b7824 */ /* 0x000fe200078e00ff */
[----:B------:R-:W-:-:S02]  /*157c0*/  LOP3.LUT R24, R21, 0xff000000, R25, 0xf8, !PT ;  /* 0xff00000015187812 */ /* 0x000fc400078ef819 */
[----:B------:R-:W-:Y:S02]  /*157d0*/  LOP3.LUT R21, R57, 0xff0000, R6, 0xf8, !PT ;  /* 0x00ff000039157812 */ /* 0x000fe400078ef806 */
[----:B------:R-:W-:Y:S02]  /*157e0*/  LOP3.LUT R20, R47, 0xff000000, R26, 0xf8, !PT ;  /* 0xff0000002f147812 */ /* 0x000fe400078ef81a */
[----:B------:R-:W-:Y:S02]  /*157f0*/  F2FP.F16.E4M3.UNPACK_B R54, R55 ;  /* 0x00000037ff36723e */ /* 0x000fe400020006ff */
[----:B0-----:R-:W-:Y:S02]  /*15800*/  F2FP.F16.E4M3.UNPACK_B R26, R41 ;  /* 0x00000029ff1a723e */ /* 0x001fe400020006ff */
[----:B------:R-:W-:Y:S02]  /*15810*/  LOP3.LUT R53, R49, 0xff000000, R27, 0xf8, !PT ;  /* 0xff00000031357812 */ /* 0x000fe400078ef81b */
[----:B------:R-:W-:-:S02]  /*15820*/  LOP3.LUT R51, R51, 0xff0000, R4, 0xf8, !PT ;  /* 0x00ff000033337812 */ /* 0x000fc400078ef804 */
[----:B------:R-:W-:Y:S01]  /*15830*/  LOP3.LUT R5, R21, 0xff000000, R6, 0xf8, !PT ;  /* 0xff00000015057812 */ /* 0x000fe200078ef806 */
[--C-:B------:R-:W-:Y:S01]  /*15840*/  HADD2.F32 R6, -RZ, R26.reuse.H0_H0 ;  /* 0x2000001aff067230 */ /* 0x100fe20000004100 */
[----:B------:R-:W-:Y:S01]  /*15850*/  F2FP.F16.E4M3.UNPACK_B R27, R24 ;  /* 0x00000018ff1b723e */ /* 0x000fe200020006ff */
[----:B------:R-:W-:Y:S01]  /*15860*/  HADD2.F32 R26, -RZ, R26.H1_H1 ;  /* 0x3000001aff1a7230 */ /* 0x000fe20000004100 */
[----:B------:R-:W-:Y:S02]  /*15870*/  LOP3.LUT R59, R52, 0xff0000, R59, 0xf8, !PT ;  /* 0x00ff0000343b7812 */ /* 0x000fe400078ef83b */
[----:B------:R-:W-:Y:S02]  /*15880*/  LOP3.LUT R57, R51, 0xff000000, R4, 0xf8, !PT ;  /* 0xff00000033397812 */ /* 0x000fe400078ef804 */
[-C--:B------:R-:W-:Y:S02]  /*15890*/  F2FP.F16.E4M3.UNPACK_B R51, R43.reuse ;  /* 0x0000002bff33723e */ /* 0x080fe400020006ff */
[----:B------:R-:W-:-:S02]  /*158a0*/  F2FP.F16.E4M3.UNPACK_B R52, R43.H1 ;  /* 0x0000002bff34723e */ /* 0x000fc400030006ff */
[-C--:B------:R-:W-:Y:S02]  /*158b0*/  F2FP.F16.E4M3.UNPACK_B R43, R40.reuse ;  /* 0x00000028ff2b723e */ /* 0x080fe400020006ff */
[----:B------:R-:W-:Y:S02]  /*158c0*/  F2FP.F16.E4M3.UNPACK_B R50, R40.H1 ;  /* 0x00000028ff32723e */ /* 0x000fe400030006ff */
[----:B------:R-:W-:Y:S02]  /*158d0*/  F2FP.F16.E4M3.UNPACK_B R41, R41.H1 ;  /* 0x00000029ff29723e */ /* 0x000fe400030006ff */
[----:B------:R-:W-:Y:S02]  /*158e0*/  F2FP.F16.E4M3.UNPACK_B R55, R55.H1 ;  /* 0x00000037ff37723e */ /* 0x000fe400030006ff */
[----:B------:R-:W-:Y:S01]  /*158f0*/  LOP3.LUT R58, R59, 0xff000000, R7, 0xf8, !PT ;  /* 0xff0000003b3a7812 */ /* 0x000fe200078ef807 */
[----:B------:R-:W-:Y:S01]  /*15900*/  HADD2.F32 R59, -RZ, R54.H1_H1 ;  /* 0x30000036ff3b7230 */ /* 0x000fe20000004100 */
[----:B------:R-:W-:-:S02]  /*15910*/  F2FP.F16.E4M3.UNPACK_B R7, R42 ;  /* 0x0000002aff07723e */ /* 0x000fc400020006ff */
[----:B------:R-:W-:Y:S02]  /*15920*/  F2FP.F16.E4M3.UNPACK_B R42, R42.H1 ;  /* 0x0000002aff2a723e */ /* 0x000fe400030006ff */
[----:B------:R-:W-:Y:S01]  /*15930*/  FMUL.FTZ R61, R26, R59 ;  /* 0x0000003b1a3d7220 */ /* 0x000fe20000410000 */
[----:B---3--:R-:W0:Y:S02]  /*15940*/  LDS.128 R36, [R68+0x1e200] ;  /* 0x01e2000044247984 */ /* 0x008e240000000c00 */
        /* <DEDUP_REMOVED lines=9> */
[----:B------:R-:W-:Y:S01]  /*159e0*/  F2FP.F16.E4M3.UNPACK_B R37, R37.H1 ;  /* 0x00000025ff25723e */ /* 0x000fe200030006ff */
[----:B------:R-:W-:Y:S01]  /*159f0*/  HADD2.F32 R54, -RZ, R55.H0_H0 ;  /* 0x20000037ff367230 */ /* 0x000fe20000004100 */
[----:B------:R-:W-:Y:S01]  /*15a00*/  F2FP.F16.E4M3.UNPACK_B R4, R38 ;  /* 0x00000026ff04723e */ /* 0x000fe200020006ff */
[-C--:B------:R-:W-:Y:S01]  /*15a10*/  FMUL.FTZ R56, R6, R36.reuse ;  /* 0x0000002406387220 */ /* 0x080fe20000410000 */
[C---:B------:R-:W-:Y:S01]  /*15a20*/  FFMA.FTZ R6, R25.reuse, R36, -R40 ;  /* 0x0000002419067223 */ /* 0x040fe20000010828 */
[----:B------:R-:W-:Y:S01]  /*15a30*/  F2FP.F16.E4M3.UNPACK_B R36, R24.H1 ;  /* 0x00000018ff24723e */ /* 0x000fe200030006ff */
[----:B------:R-:W-:Y:S02]  /*15a40*/  HADD2.F32 R24, -RZ, R21.H1_H1 ;  /* 0x30000015ff187230 */ /* 0x000fe40000004100 */
[----:B------:R-:W-:Y:S01]  /*15a50*/  FFMA.FTZ R25, R25, R39, R56 ;  /* 0x0000002719197223 */ /* 0x000fe20000010038 */
[----:B------:R-:W-:Y:S01]  /*15a60*/  HADD2.F32 R39, -RZ, R27.H1_H1 ;  /* 0x3000001bff277230 */ /* 0x000fe20000004100 */
[----:B------:R-:W-:Y:S01]  /*15a70*/  F2FP.F16.E4M3.UNPACK_B R38, R38.H1 ;  /* 0x00000026ff26723e */ /* 0x000fe200030006ff */
[----:B------:R-:W-:-:S02]  /*15a80*/  HADD2.F32 R21, -RZ, R41.H0_H0 ;  /* 0x20000029ff157230 */ /* 0x000fc40000004100 */
[--C-:B------:R-:W-:Y:S02]  /*15a90*/  HADD2.F32 R40, -RZ, R36.reuse.H0_H0 ;  /* 0x20000024ff287230 */ /* 0x100fe40000004100 */
[-C--:B------:R-:W-:Y:S01]  /*15aa0*/  FMUL.FTZ R26, R26, R39.reuse ;  /* 0x000000271a1a7220 */ /* 0x080fe20000410000 */
[----:B------:R-:W-:Y:S02]  /*15ab0*/  HADD2.F32 R27, -RZ, R37.H0_H0 ;  /* 0x20000025ff1b7230 */ /* 0x000fe40000004100 */
[C---:B------:R-:W-:Y:S01]  /*15ac0*/  FMUL.FTZ R56, R21.reuse, R54 ;  /* 0x0000003615387220 */ /* 0x040fe20000410000 */
[----:B------:R-:W-:Y:S02]  /*15ad0*/  HADD2.F32 R41, -RZ, R41.H1_H1 ;  /* 0x30000029ff297230 */ /* 0x000fe40000004100 */
[-C--:B------:R-:W-:Y:S01]  /*15ae0*/  FMUL.FTZ R63, R21, R40.reuse ;  /* 0x00000028153f7220 */ /* 0x080fe20000410000 */
        /* <DEDUP_REMOVED lines=8> */
[----:B------:R-:W-:-:S02]  /*15b70*/  HADD2.F32 R56, -RZ, R55.H1_H1 ;  /* 0x30000037ff387230 */ /* 0x000fc40000004100 */
[----:B------:R-:W-:Y:S02]  /*15b80*/  HADD2.F32 R36, -RZ, R37.H1_H1 ;  /* 0x30000025ff247230 */ /* 0x000fe40000004100 */
[----:B------:R-:W-:Y:S02]  /*15b90*/  HADD2.F32 R60, -RZ, R59.H0_H0 ;  /* 0x2000003bff3c7230 */ /* 0x000fe40000004100 */
[C---:B------:R-:W-:Y:S01]  /*15ba0*/  FMUL.FTZ R61, R41.reuse, R56 ;  /* 0x00000038293d7220 */ /* 0x040fe20000410000 */
[----:B------:R-:W-:Y:S02]  /*15bb0*/  HADD2.F32 R37, -RZ, R51.H0_H0 ;  /* 0x20000033ff257230 */ /* 0x000fe40000004100 */
[----:B------:R-:W-:Y:S01]  /*15bc0*/  FMUL.FTZ R41, R41, R39 ;  /* 0x0000002729297220 */ /* 0x000fe20000410000 */
[----:B------:R-:W-:Y:S02]  /*15bd0*/  HADD2.F32 R55, -RZ, R54.H0_H0 ;  /* 0x20000036ff377230 */ /* 0x000fe40000004100 */
[----:B------:R-:W-:-:S02]  /*15be0*/  HADD2.F32 R40, -RZ, R48.H0_H0 ;  /* 0x20000030ff287230 */ /* 0x000fc40000004100 */
[CC--:B------:R-:W-:Y:S01]  /*15bf0*/  FMUL.FTZ R63, R37.reuse, R60.reuse ;  /* 0x0000003c253f7220 */ /* 0x0c0fe20000410000 */
[----:B------:R-:W-:Y:S02]  /*15c00*/  HADD2.F32 R59, -RZ, R59.H1_H1 ;  /* 0x3000003bff3b7230 */ /* 0x000fe40000004100 */
[----:B------:R-:W-:Y:S01]  /*15c10*/  FMUL.FTZ R65, R37, R55 ;  /* 0x0000003725417220 */ /* 0x000fe20000410000 */
[----:B------:R-:W-:Y:S01]  /*15c20*/  FFMA.FTZ R37, R36, R39, -R61 ;  /* 0x0000002724257223 */ /* 0x000fe2000001083d */
[C---:B------:R-:W-:Y:S01]  /*15c30*/  FFMA.FTZ R39, R40.reuse, R55, -R63 ;  /* 0x0000003728277223 */ /* 0x040fe2000001083f */
[----:B------:R-:W-:Y:S01]  /*15c40*/  HADD2.F32 R55, -RZ, R54.H1_H1 ;  /* 0x30000036ff377230 */ /* 0x000fe20000004100 */
[----:B------:R-:W-:Y:S01]  /*15c50*/  F2FP.F16.E4M3.UNPACK_B R54, R53.H1 ;  /* 0x00000035ff36723e */ /* 0x000fe200030006ff */
[----:B------:R-:W-:Y:S02]  /*15c60*/  HADD2.F32 R51, -RZ, R51.H1_H1 ;  /* 0x30000033ff337230 */ /* 0x000fe40000004100 */
[----:B------:R-:W-:Y:S01]  /*15c70*/  FFMA.FTZ R40, R40, R60, R65 ;  /* 0x0000003c28287223 */ /* 0x000fe20000010041 */
[----:B------:R-:W-:-:S02]  /*15c80*/  HADD2.F32 R48, -RZ, R48.H1_H1 ;  /* 0x30000030ff307230 */ /* 0x000fc40000004100 */
[----:B------:R-:W-:Y:S01]  /*15c90*/  FFMA.FTZ R36, R36, R56, R41 ;  /* 0x0000003824247223 */ /* 0x000fe20000010029 */
[----:B------:R-:W-:Y:S02]  /*15ca0*/  HADD2.F32 R60, -RZ, R58.H0_H0 ;  /* 0x2000003aff3c7230 */ /* 0x000fe40000004100 */
[C---:B------:R-:W-:Y:S01]  /*15cb0*/  FMUL.FTZ R61, R51.reuse, R59 ;  /* 0x0000003b333d7220 */ /* 0x040fe20000410000 */
[----:B------:R-:W-:Y:S02]  /*15cc0*/  HADD2.F32 R53, -RZ, R52.H0_H0 ;  /* 0x20000034ff357230 */ /* 0x000fe40000004100 */
[-C--:B------:R-:W-:Y:S01]  /*15cd0*/  FMUL.FTZ R64, R51, R55.reuse ;  /* 0x0000003733407220 */ /* 0x080fe20000410000 */
[----:B------:R-:W-:Y:S02]  /*15ce0*/  HADD2.F32 R56, -RZ, R54.H0_H0 ;  /* 0x20000036ff387230 */ /* 0x000fe40000004100 */
[----:B------:R-:W-:Y:S01]  /*15cf0*/  FFMA.FTZ R62, R48, R55, -R61 ;  /* 0x00000037303e7223 */ /* 0x000fe2000001083d */
[----:B------:R-:W-:-:S02]  /*15d00*/  HADD2.F32 R41, -RZ, R49.H0_H0 ;  /* 0x20000031ff297230 */ /* 0x000fc40000004100 */
[C---:B------:R-:W-:Y:S01]  /*15d10*/  FMUL.FTZ R66, R53.reuse, R60 ;  /* 0x0000003c35427220 */ /* 0x040fe20000410000 */
[----:B------:R-:W-:Y:S01]  /*15d20*/  F2FP.F16.E4M3.UNPACK_B R55, R57.H1 ;  /* 0x00000039ff37723e */ /* 0x000fe200030006ff */
[-C--:B------:R-:W-:Y:S01]  /*15d30*/  FMUL.FTZ R53, R53, R56.reuse ;  /* 0x0000003835357220 */ /* 0x080fe20000410000 */
[----:B------:R-:W-:Y:S01]  /*15d40*/  HADD2.F32 R58, -RZ, R58.H1_H1 ;  /* 0x3000003aff3a7230 */ /* 0x000fe20000004100 */
[----:B------:R-:W-:Y:S01]  /*15d50*/  F2FP.F16.E4M3.UNPACK_B R51, R45.H1 ;  /* 0x0000002dff33723e */ /* 0x000fe200030006ff */
[----:B------:R-:W-:Y:S02]  /*15d60*/  HADD2.F32 R52, -RZ, R52.H1_H1 ;  /* 0x30000034ff347230 */ /* 0x000fe40000004100 */
[----:B------:R-:W-:Y:S01]  /*15d70*/  FFMA.FTZ R61, R48, R59, R64 ;  /* 0x0000003b303d7223 */ /* 0x000fe20000010040 */
[C---:B------:R-:W-:Y:S01]  /*15d80*/  FFMA.FTZ R66, R41.reuse, R56, -R66 ;  /* 0x0000003829427223 */ /* 0x040fe20000010842 */
[----:B------:R-:W-:Y:S01]  /*15d90*/  FFMA.FTZ R63, R41, R60, R53 ;  /* 0x0000003c293f7223 */ /* 0x000fe20000010035 */
[----:B------:R-:W-:-:S02]  /*15da0*/  HADD2.F32 R54, -RZ, R54.H1_H1 ;  /* 0x30000036ff367230 */ /* 0x000fc40000004100 */
[C---:B------:R-:W-:Y:S01]  /*15db0*/  FMUL.FTZ R60, R52.reuse, R58 ;  /* 0x0000003a343c7220 */ /* 0x040fe20000410000 */
[----:B------:R-:W-:Y:S01]  /*15dc0*/  HADD2.F32 R49, -RZ, R49.H1_H1 ;  /* 0x30000031ff317230 */ /* 0x000fe20000004100 */
[----:B------:R-:W-:Y:S01]  /*15dd0*/  F2FP.F16.E4M3.UNPACK_B R57, R57 ;  /* 0x00000039ff39723e */ /* 0x000fe200020006ff */
[----:B------:R-:W-:Y:S02]  /*15de0*/  HADD2.F32 R56, -RZ, R55.H0_H0 ;  /* 0x20000037ff387230 */ /* 0x000fe40000004100 */
[-C--:B------:R-:W-:Y:S01]  /*15df0*/  FMUL.FTZ R67, R52, R54.reuse ;  /* 0x0000003634437220 */ /* 0x080fe20000410000 */
[----:B------:R-:W-:Y:S02]  /*15e00*/  HADD2.F32 R48, -RZ, R50.H0_H0 ;  /* 0x20000032ff307230 */ /* 0x000fe40000004100 */
[C---:B------:R-:W-:Y:S01]  /*15e10*/  FFMA.FTZ R65, R49.reuse, R54, -R60 ;  /* 0x0000003631417223 */ /* 0x040fe2000001083c */
[----:B------:R-:W-:Y:S02]  /*15e20*/  HADD2.F32 R53, -RZ, R51.H0_H0 ;  /* 0x20000033ff357230 */ /* 0x000fe40000004100 */
[----:B------:R-:W-:Y:S01]  /*15e30*/  FFMA.FTZ R64, R49, R58, R67 ;  /* 0x0000003a31407223 */ /* 0x000fe20000010043 */
[----:B------:R-:W-:-:S02]  /*15e40*/  HADD2.F32 R55, -RZ, R55.H1_H1 ;  /* 0x30000037ff377230 */ /* 0x000fc40000004100 */
[C---:B------:R-:W-:Y:S01]  /*15e50*/  FMUL.FTZ R52, R48.reuse, R56 ;  /* 0x0000003830347220 */ /* 0x040fe20000410000 */
[----:B------:R-:W-:Y:S02]  /*15e60*/  HADD2.F32 R50, -RZ, R50.H1_H1 ;  /* 0x30000032ff327230 */ /* 0x000fe40000004100 */
[----:B------:R-:W-:Y:S01]  /*15e70*/  FMUL.FTZ R59, R48, R53 ;  /* 0x00000035303b7220 */ /* 0x000fe20000410000 */
[----:B------:R-:W-:Y:S01]  /*15e80*/  HADD2.F32 R51, -RZ, R51.H1_H1 ;  /* 0x30000033ff337230 */ /* 0x000fe20000004100 */
[----:B------:R-:W-:Y:S01]  /*15e90*/  F2FP.F16.E4M3.UNPACK_B R48, R45 ;  /* 0x0000002dff30723e */ /* 0x000fe200020006ff */
[--C-:B------:R-:W-:Y:S02]  /*15ea0*/  HADD2.F32 R41, -RZ, R47.reuse.H0_H0 ;  /* 0x2000002fff297230 */ /* 0x100fe40000004100 */
[C---:B------:R-:W-:Y:S01]  /*15eb0*/  FMUL.FTZ R54, R50.reuse, R55 ;  /* 0x0000003732367220 */ /* 0x040fe20000410000 */
[----:B------:R-:W-:Y:S02]  /*15ec0*/  HADD2.F32 R47, -RZ, R47.H1_H1 ;  /* 0x3000002fff2f7230 */ /* 0x000fe40000004100 */
[----:B------:R-:W-:Y:S01]  /*15ed0*/  FMUL.FTZ R50, R50, R51 ;  /* 0x0000003332327220 */ /* 0x000fe20000410000 */
[----:B------:R-:W-:-:S02]  /*15ee0*/  HADD2.F32 R45, -RZ, R43.H0_H0 ;  /* 0x2000002bff2d7230 */ /* 0x000fc40000004100 */
[----:B------:R-:W-:Y:S01]  /*15ef0*/  FFMA.FTZ R53, R41, R53, -R52 ;  /* 0x0000003529357223 */ /* 0x000fe20000010834 */
[--C-:B------:R-:W-:Y:S02]  /*15f00*/  HADD2.F32 R52, -RZ, R57.reuse.H0_H0 ;  /* 0x20000039ff347230 */ /* 0x100fe40000004100 */
[----:B------:R-:W-:Y:S01]  /*15f10*/  FFMA.FTZ R60, R47, R55, R50 ;  /* 0x000000372f3c7223 */ /* 0x000fe20000010032 */
[----:B------:R-:W-:Y:S02]  /*15f20*/  HADD2.F32 R50, -RZ, R48.H0_H0 ;  /* 0x20000030ff327230 */ /* 0x000fe40000004100 */
[----:B------:R-:W-:Y:S01]  /*15f30*/  FFMA.FTZ R59, R41, R56, R59 ;  /* 0x00000038293b7223 */ /* 0x000fe2000001003b */
[----:B------:R-:W-:Y:S01]  /*15f40*/  FFMA.FTZ R58, R47, R51, -R54 ;  /* 0x000000332f3a7223 */ /* 0x000fe20000010836 */
        /* <DEDUP_REMOVED lines=13> */
[----:B------:R-:W-:-:S02]  /*16020*/  HADD2.F32 R43, -RZ, R42.H0_H0 ;  /* 0x2000002aff2b7230 */ /* 0x000fc40000004100 */
[C---:B------:R-:W-:Y:S01]  /*16030*/  FFMA.FTZ R49, R46.reuse, R48, -R45 ;  /* 0x000000302e317223 */ /* 0x040fe2000001082d */
[----:B------:R-:W-:Y:S02]  /*16040*/  HADD2.F32 R48, -RZ, R47.H0_H0 ;  /* 0x2000002fff307230 */ /* 0x000fe40000004100 */
        /* <DEDUP_REMOVED lines=51> */
.L_x_5619:
[----:B------:R-:W-:Y:S05]  /*16380*/  BSYNC B1 ;  /* 0x0000000000017941 */ /* 0x000fea0003800000 */
.L_x_5618:
[----:B------:R-:W-:Y:S04]  /*16390*/  BSSY B1, `(.L_x_5620) ;  /* 0x0000105000017945 */ /* 0x000fe80003800000 */
[----:B------:R-:W-:Y:S05]  /*163a0*/  @P1 BRA `(.L_x_5621) ;  /* 0x00000010000c1947 */ /* 0x000fea0003800000 */
[----:B------:R-:W3:Y:S01]  /*163b0*/  LDL R59, [R1+0x68] ;  /* 0x00006800013b7983 */ /* 0x000ee20000100800 */
[----:B-1---5:R-:W-:Y:S02]  /*163c0*/  IADD3 R4, R22, R225, RZ ;  /* 0x000000e116047210 */ /* 0x022fe40007ffe0ff */
[----:B------:R-:W-:Y:S02]  /*163d0*/  SHF.R.U32.HI R0, RZ, 0x8, R28 ;  /* 0x00000008ff007819 */ /* 0x000fe4000001161c */
[----:B------:R-:W-:Y:S02]  /*163e0*/  SHF.R.S32.HI R5, RZ, 0x1f, R4 ;  /* 0x0000001fff057819 */ /* 0x000fe40000011404 */
[----:B--2---:R-:W-:Y:S02]  /*163f0*/  LOP3.LUT R21, R31, 0xff, RZ, 0xc0, !PT ;  /* 0x000000ff1f157812 */ /* 0x004fe400078ec0ff */
[----:B------:R-:W-:Y:S02]  /*16400*/  LEA.HI R4, R5, R4, RZ, 0x4 ;  /* 0x0000000405047211 */ /* 0x000fe400078f20ff */
[----:B------:R-:W-:-:S02]  /*16410*/  LOP3.LUT R5, R28, 0xff, RZ, 0xc0, !PT ;  /* 0x000000ff1c057812 */ /* 0x000fc400078ec0ff */
[----:B------:R-:W-:Y:S02]  /*16420*/  SHF.R.S32.HI R20, RZ, 0x4, R4 ;  /* 0x00000004ff147819 */ /* 0x000fe40000011404 */
[----:B------:R-:W-:Y:S02]  /*16430*/  LOP3.LUT R4, R0, 0xff, RZ, 0xc0, !PT ;  /* 0x000000ff00047812 */ /* 0x000fe400078ec0ff */
[----:B------:R-:W-:Y:S02]  /*16440*/  LEA.HI R0, R3, R20, RZ, 0x1c ;  /* 0x0000001403007211 */ /* 0x000fe400078fe0ff */
[----:B------:R-:W-:Y:S02]  /*16450*/  PRMT R37, R4, 0x7604, R5 ;  /* 0x0000760404257816 */ /* 0x000fe40000000005 */
[----:B------:R-:W-:Y:S02]  /*16460*/  SHF.R.S32.HI R5, RZ, 0x1f, R0 ;  /* 0x0000001fff057819 */ /* 0x000fe40000011400 */
[----:B------:R-:W-:-:S02]  /*16470*/  SHF.R.U32.HI R20, RZ, 0x8, R31 ;  /* 0x00000008ff147819 */ /* 0x000fc4000001161f */
[----:B------:R-:W-:Y:S01]  /*16480*/  LEA.HI R4, R5, R0, RZ, 0x2 ;  /* 0x0000000005047211 */ /* 0x000fe200078f10ff */
[----:B------:R-:W-:Y:S01]  /*16490*/  IMAD.SHL.U32 R5, R0, 0x10, RZ ;  /* 0x0000001000057824 */ /* 0x000fe200078e00ff */
[----:B------:R-:W-:Y:S02]  /*164a0*/  LOP3.LUT R20, R20, 0xff, RZ, 0xc0, !PT ;  /* 0x000000ff14147812 */ /* 0x000fe400078ec0ff */
[----:B------:R-:W-:Y:S01]  /*164b0*/  SHF.R.U32.HI R24, RZ, 0x8, R8 ;  /* 0x00000008ff187819 */ /* 0x000fe20000011608 */
[----:B------:R-:W-:Y:S01]  /*164c0*/  IMAD.SHL.U32 R4, R4, 0x800, RZ ;  /* 0x0000080004047824 */ /* 0x000fe200078e00ff */
[----:B------:R-:W-:Y:S02]  /*164d0*/  LOP3.LUT R0, R230, 0x30, R5, 0xf8, !PT ;  /* 0x00000030e6007812 */ /* 0x000fe400078ef805 */
[----:B0-----:R-:W-:Y:S02]  /*164e0*/  PRMT R41, R20, 0x7604, R21 ;  /* 0x0000760414297816 */ /* 0x001fe40000000015 */
[----:B------:R-:W-:-:S02]  /*164f0*/  LOP3.LUT R0, R0, R231, RZ, 0x3c, !PT ;  /* 0x000000e700007212 */ /* 0x000fc400078e3cff */
[----:B------:R-:W-:Y:S02]  /*16500*/  LOP3.LUT R5, R4, 0xffffe000, RZ, 0xc0, !PT ;  /* 0xffffe00004057812 */ /* 0x000fe400078ec0ff */
[----:B------:R-:W-:Y:S02]  /*16510*/  SHF.R.U32.HI R6, RZ, 0x8, R29 ;  /* 0x00000008ff067819 */ /* 0x000fe4000001161d */
        /* <DEDUP_REMOVED lines=49> */
[----:B------:R-:W-:Y:S02]  /*16830*/  LOP3.LUT R21, R21, 0xff000000, R29, 0xf8, !PT ;  /* 0xff00000015157812 */ /* 0x000fe400078ef81d */
[----:B------:R-:W-:Y:S02]  /*16840*/  PRMT R51, R38, 0x7054, R47 ;  /* 0x0000705426337816 */ /* 0x000fe4000000002f */
[----:B------:R-:W-:Y:S02]  /*16850*/  LOP3.LUT R47, R43, 0xff000000, R8, 0xf8, !PT ;  /* 0xff0000002b2f7812 */ /* 0x000fe400078ef808 */
[----:B------:R-:W-:Y:S02]  /*16860*/  LOP3.LUT R53, R53, 0xff000000, R11, 0xf8, !PT ;  /* 0xff00000035357812 */ /* 0x000fe400078ef80b */
[----:B------:R-:W-:Y:S02]  /*16870*/  LOP3.LUT R45, R41, 0xff000000, R31, 0xf8, !PT ;  /* 0xff000000292d7812 */ /* 0x000fe400078ef81f */
[----:B------:R-:W-:-:S02]  /*16880*/  F2FP.F16.E4M3.UNPACK_B R43, R49 ;  /* 0x00000031ff2b723e */ /* 0x000fc400020006ff */
[----:B0-----:R-:W-:Y:S02]  /*16890*/  F2FP.F16.E4M3.UNPACK_B R11, R25 ;  /* 0x00000019ff0b723e */ /* 0x001fe400020006ff */
[----:B------:R-:W-:Y:S01]  /*168a0*/  F2FP.F16.E4M3.UNPACK_B R41, R21 ;  /* 0x00000015ff29723e */ /* 0x000fe200020006ff */
[----:B------:R-:W-:Y:S01]  /*168b0*/  HADD2.F32 R48, -RZ, R43.H0_H0 ;  /* 0x2000002bff307230 */ /* 0x000fe20000004100 */
        /* <DEDUP_REMOVED lines=34> */
[----:B------:R-:W-:Y:S01]  /*16ae0*/  F2FP.F16.E4M3.UNPACK_B R7, R6.H1 ;  /* 0x00000006ff07723e */ /* 0x000fe200030006ff */
[----:B------:R-:W-:Y:S02]  /*16af0*/  HADD2.F32 R21, -RZ, R30.H0_H0 ;  /* 0x2000001eff157230 */ /* 0x000fe40000004100 */
[C---:B------:R-:W-:Y:S01]  /*16b00*/  FMUL.FTZ R50, R10.reuse, R48 ;  /* 0x000000300a327220 */ /* 0x040fe20000410000 */
[----:B------:R-:W-:Y:S02]  /*16b10*/  HADD2.F32 R49, -RZ, R49.H1_H1 ;  /* 0x30000031ff317230 */ /* 0x000fe40000004100 */
[----:B------:R-:W-:Y:S01]  /*16b20*/  FMUL.FTZ R55, R10, R43 ;  /* 0x0000002b0a377220 */ /* 0x000fe20000410000 */
[C---:B------:R-:W-:Y:S01]  /*16b30*/  FFMA.FTZ R10, R24.reuse, R41, -R51 ;  /* 0x00000029180a7223 */ /* 0x040fe20000010833 */
[----:B------:R-:W-:Y:S01]  /*16b40*/  FFMA.FTZ R24, R24, R46, R11 ;  /* 0x0000002e18187223 */ /* 0x000fe2000001000b */
[C---:B------:R-:W-:Y:S01]  /*16b50*/  FFMA.FTZ R11, R21.reuse, R43, -R50 ;  /* 0x0000002b150b7223 */ /* 0x040fe20000010832 */
        /* <DEDUP_REMOVED lines=8> */
[----:B------:R-:W-:Y:S01]  /*16be0*/  F2FP.F16.E4M3.UNPACK_B R6, R26 ;  /* 0x0000001aff06723e */ /* 0x000fe200020006ff */
[----:B------:R-:W-:-:S02]  /*16bf0*/  HADD2.F32 R43, -RZ, R27.H1_H1 ;  /* 0x3000001bff2b7230 */ /* 0x000fc40000004100 */
[C---:B------:R-:W-:Y:S01]  /*16c00*/  FMUL.FTZ R58, R41.reuse, R52 ;  /* 0x00000034293a7220 */ /* 0x040fe20000410000 */
[----:B------:R-:W-:Y:S02]  /*16c10*/  HADD2.F32 R25, -RZ, R25.H1_H1 ;  /* 0x30000019ff197230 */ /* 0x000fe40000004100 */
[----:B------:R-:W-:Y:S01]  /*16c20*/  FMUL.FTZ R41, R41, R48 ;  /* 0x0000003029297220 */ /* 0x000fe20000410000 */
[----:B------:R-:W-:Y:S01]  /*16c30*/  HADD2.F32 R27, -RZ, R31.H0_H0 ;  /* 0x2000001fff1b7230 */ /* 0x000fe20000004100 */
[----:B------:R-:W-:Y:S01]  /*16c40*/  F2FP.F16.E4M3.UNPACK_B R26, R26.H1 ;  /* 0x0000001aff1a723e */ /* 0x000fe200030006ff */
[----:B------:R-:W-:Y:S02]  /*16c50*/  HADD2.F32 R30, -RZ, R30.H1_H1 ;  /* 0x3000001eff1e7230 */ /* 0x000fe40000004100 */
[C---:B------:R-:W-:Y:S01]  /*16c60*/  FMUL.FTZ R51, R25.reuse, R49 ;  /* 0x0000003119337220 */ /* 0x040fe20000410000 */
[----:B------:R-:W-:Y:S01]  /*16c70*/  FMUL.FTZ R56, R25, R43 ;  /* 0x0000002b19387220 */ /* 0x000fe20000410000 */
[C---:B------:R-:W-:Y:S01]  /*16c80*/  FFMA.FTZ R25, R27.reuse, R48, -R58 ;  /* 0x000000301b197223 */ /* 0x040fe2000001083a */
[----:B------:R-:W-:Y:S01]  /*16c90*/  FFMA.FTZ R27, R27, R52, R41 ;  /* 0x000000341b1b7223 */ /* 0x000fe20000010029 */
[----:B------:R-:W-:-:S02]  /*16ca0*/  HADD2.F32 R50, -RZ, R50.H1_H1 ;  /* 0x30000032ff327230 */ /* 0x000fc40000004100 */
[C---:B------:R-:W-:Y:S01]  /*16cb0*/  FFMA.FTZ R54, R30.reuse, R43, -R51 ;  /* 0x0000002b1e367223 */ /* 0x040fe20000010833 */
[----:B------:R-:W-:Y:S02]  /*16cc0*/  HADD2.F32 R39, -RZ, R39.H1_H1 ;  /* 0x30000027ff277230 */ /* 0x000fe40000004100 */
[----:B------:R-:W-:Y:S01]  /*16cd0*/  FFMA.FTZ R56, R30, R49, R56 ;  /* 0x000000311e387223 */ /* 0x000fe20000010038 */
[----:B------:R-:W-:Y:S02]  /*16ce0*/  HADD2.F32 R48, -RZ, R53.H0_H0 ;  /* 0x20000035ff307230 */ /* 0x000fe40000004100 */
[----:B------:R-:W-:Y:S02]  /*16cf0*/  HADD2.F32 R41, -RZ, R40.H0_H0 ;  /* 0x20000028ff297230 */ /* 0x000fe40000004100 */
[----:B------:R-:W-:Y:S01]  /*16d00*/  FMUL.FTZ R52, R39, R50 ;  /* 0x0000003227347220 */ /* 0x000fe20000410000 */
[----:B------:R-:W-:Y:S01]  /*16d10*/  HADD2.F32 R46, -RZ, R46.H1_H1 ;  /* 0x3000002eff2e7230 */ /* 0x000fe20000004100 */
[----:B------:R-:W-:Y:S01]  /*16d20*/  F2FP.SATFINITE.E4M3.F32.PACK_AB_MERGE_C R11, R54, R11, RZ ;  /* 0x0000000b360b723e */ /* 0x000fe200048070ff */
[----:B------:R-:W-:-:S02]  /*16d30*/  HADD2.F32 R43, -RZ, R45.H0_H0 ;  /* 0x2000002dff2b7230 */ /* 0x000fc40000004100 */
[----:B------:R-:W-:Y:S01]  /*16d40*/  FMUL.FTZ R49, R41, R48 ;  /* 0x0000003029317220 */ /* 0x000fe20000410000 */
[----:B------:R-:W-:Y:S02]  /*16d50*/  HADD2.F32 R30, -RZ, R36.H0_H0 ;  /* 0x20000024ff1e7230 */ /* 0x000fe40000004100 */
[----:B------:R-:W-:Y:S01]  /*16d60*/  FMUL.FTZ R39, R39, R46 ;  /* 0x0000002e27277220 */ /* 0x000fe20000410000 */
[----:B------:R-:W-:Y:S02]  /*16d70*/  HADD2.F32 R31, -RZ, R31.H1_H1 ;  /* 0x3000001fff1f7230 */ /* 0x000fe40000004100 */
[-C--:B------:R-:W-:Y:S01]  /*16d80*/  FMUL.FTZ R41, R41, R43.reuse ;  /* 0x0000002b29297220 */ /* 0x080fe20000410000 */
[----:B------:R-:W-:Y:S02]  /*16d90*/  HADD2.F32 R53, -RZ, R53.H1_H1 ;  /* 0x30000035ff357230 */ /* 0x000fe40000004100 */
[----:B------:R-:W-:Y:S01]  /*16da0*/  FFMA.FTZ R55, R30, R43, -R49 ;  /* 0x0000002b1e377223 */ /* 0x000fe20000010831 */
[----:B------:R-:W-:Y:S01]  /*16db0*/  F2FP.F16.E4M3.UNPACK_B R43, R47.H1 ;  /* 0x0000002fff2b723e */ /* 0x000fe200030006ff */
[----:B------:R-:W-:Y:S01]  /*16dc0*/  FFMA.FTZ R58, R31, R50, R39 ;  /* 0x000000321f3a7223 */ /* 0x000fe20000010027 */
[----:B------:R-:W-:Y:S01]  /*16dd0*/  F2FP.F16.E4M3.UNPACK_B R39, R42.H1 ;  /* 0x0000002aff27723e */ /* 0x000fe200030006ff */
[----:B------:R-:W-:-:S02]  /*16de0*/  HADD2.F32 R40, -RZ, R40.H1_H1 ;  /* 0x30000028ff287230 */ /* 0x000fc40000004100 */
[----:B------:R-:W-:Y:S01]  /*16df0*/  FFMA.FTZ R52, R31, R46, -R52 ;  /* 0x0000002e1f347223 */ /* 0x000fe20000010834 */
[----:B------:R-:W-:Y:S02]  /*16e00*/  HADD2.F32 R45, -RZ, R45.H1_H1 ;  /* 0x3000002dff2d7230 */ /* 0x000fe40000004100 */
[----:B------:R-:W-:Y:S01]  /*16e10*/  FFMA.FTZ R57, R30, R48, R41 ;  /* 0x000000301e397223 */ /* 0x000fe20000010029 */
[----:B------:R-:W-:Y:S02]  /*16e20*/  HADD2.F32 R46, -RZ, R43.H0_H0 ;  /* 0x2000002bff2e7230 */ /* 0x000fe40000004100 */
[C---:B------:R-:W-:Y:S01]  /*16e30*/  FMUL.FTZ R51, R40.reuse, R53 ;  /* 0x0000003528337220 */ /* 0x040fe20000410000 */
[----:B------:R-:W-:Y:S02]  /*16e40*/  HADD2.F32 R31, -RZ, R38.H0_H0 ;  /* 0x20000026ff1f7230 */ /* 0x000fe40000004100 */
[----:B------:R-:W-:Y:S01]  /*16e50*/  FMUL.FTZ R40, R40, R45 ;  /* 0x0000002d28287220 */ /* 0x000fe20000410000 */
[----:B------:R-:W-:Y:S01]  /*16e60*/  HADD2.F32 R41, -RZ, R39.H0_H0 ;  /* 0x20000027ff297230 */ /* 0x000fe20000004100 */
[----:B------:R-:W-:Y:S01]  /*16e70*/  F2FP.F16.E4M3.UNPACK_B R47, R47 ;  /* 0x0000002fff2f723e */ /* 0x000fe200020006ff */
[----:B------:R-:W-:-:S02]  /*16e80*/  HADD2.F32 R36, -RZ, R36.H1_H1 ;  /* 0x30000024ff247230 */ /* 0x000fc40000004100 */
[C---:B------:R-:W-:Y:S01]  /*16e90*/  FMUL.FTZ R49, R31.reuse, R46 ;  /* 0x0000002e1f317220 */ /* 0x040fe20000410000 */
[----:B------:R-:W-:Y:S02]  /*16ea0*/  HADD2.F32 R30, -RZ, R29.H0_H0 ;  /* 0x2000001dff1e7230 */ /* 0x000fe40000004100 */
[----:B------:R-:W-:Y:S01]  /*16eb0*/  FMUL.FTZ R31, R31, R41 ;  /* 0x000000291f1f7220 */ /* 0x000fe20000410000 */
[----:B------:R-:W-:Y:S02]  /*16ec0*/  HADD2.F32 R43, -RZ, R43.H1_H1 ;  /* 0x3000002bff2b7230 */ /* 0x000fe40000004100 */
[----:B------:R-:W-:Y:S01]  /*16ed0*/  FFMA.FTZ R62, R36, R53, R40 ;  /* 0x00000035243e7223 */ /* 0x000fe20000010028 */
[----:B------:R-:W-:Y:S02]  /*16ee0*/  HADD2.F32 R38, -RZ, R38.H1_H1 ;  /* 0x30000026ff267230 */ /* 0x000fe40000004100 */
[----:B------:R-:W-:Y:S01]  /*16ef0*/  FFMA.FTZ R49, R30, R41, -R49 ;  /* 0x000000291e317223 */ /* 0x000fe20000010831 */
[----:B------:R-:W-:-:S02]  /*16f00*/  HADD2.F32 R39, -RZ, R39.H1_H1 ;  /* 0x30000027ff277230 */ /* 0x000fc40000004100 */
[----:B------:R-:W-:Y:S01]  /*16f10*/  FFMA.FTZ R60, R36, R45, -R51 ;  /* 0x0000002d243c7223 */ /* 0x000fe20000010833 */
[----:B------:R-:W-:Y:S02]  /*16f20*/  HADD2.F32 R29, -RZ, R29.H1_H1 ;  /* 0x3000001dff1d7230 */ /* 0x000fe40000004100 */
[----:B------:R-:W-:Y:S01]  /*16f30*/  FMUL.FTZ R40, R38, R43 ;  /* 0x0000002b26287220 */ /* 0x000fe20000410000 */
[----:B------:R-:W-:Y:S01]  /*16f40*/  FFMA.FTZ R41, R30, R46, R31 ;  /* 0x0000002e1e297223 */ /* 0x000fe2000001001f */
[----:B------:R-:W-:Y:S01]  /*16f50*/  F2FP.F16.E4M3.UNPACK_B R42, R42 ;  /* 0x0000002aff2a723e */ /* 0x000fe200020006ff */
[-C--:B------:R-:W-:Y:S01]  /*16f60*/  FMUL.FTZ R38, R38, R39.reuse ;  /* 0x0000002726267220 */ /* 0x080fe20000410000 */
[----:B------:R-:W-:Y:S02]  /*16f70*/  HADD2.F32 R36, -RZ, R47.H0_H0 ;  /* 0x2000002fff247230 */ /* 0x000fe40000004100 */
[----:B------:R-:W-:Y:S01]  /*16f80*/  FFMA.FTZ R48, R29, R39, -R40 ;  /* 0x000000271d307223 */ /* 0x000fe20000010828 */
[----:B------:R-:W-:-:S02]  /*16f90*/  HADD2.F32 R30, -RZ, R37.H0_H0 ;  /* 0x20000025ff1e7230 */ /* 0x000fc40000004100 */
[----:B------:R-:W-:Y:S01]  /*16fa0*/  FFMA.FTZ R50, R29, R43, R38 ;  /* 0x0000002b1d327223 */ /* 0x000fe20000010026 */
[----:B------:R-:W-:Y:S01]  /*16fb0*/  HADD2.F32 R31, -RZ, R42.H0_H0 ;  /* 0x2000002aff1f7230 */ /* 0x000fe20000004100 */
[----:B------:R-:W-:Y:S01]  /*16fc0*/  F2FP.SATFINITE.E4M3.F32.PACK_AB_MERGE_C R21, R56, R21, RZ ;  /* 0x000000153815723e */ /* 0x000fe200048070ff */
        /* <DEDUP_REMOVED lines=19> */
[----:B------:R-:W-:-:S02]  /*17100*/  HADD2.F32 R28, -RZ, R7.H0_H0 ;  /* 0x20000007ff1c7230 */ /* 0x000fc40000004100 */
[C---:B------:R-:W-:Y:S01]  /*17110*/  FMUL.FTZ R37, R29.reuse, R36 ;  /* 0x000000241d257220 */ /* 0x040fe20000410000 */
[----:B------:R-:W-:Y:S02]  /*17120*/  HADD2.F32 R30, -RZ, R30.H1_H1 ;  /* 0x3000001eff1e7230 */ /* 0x000fe40000004100 */
[-C--:B------:R-:W-:Y:S01]  /*17130*/  FMUL.FTZ R29, R29, R31.reuse ;  /* 0x0000001f1d1d7220 */ /* 0x080fe20000410000 */
[----:B------:R-:W-:Y:S02]  /*17140*/  HADD2.F32 R38, -RZ, R38.H1_H1 ;  /* 0x30000026ff267230 */ /* 0x000fe40000004100 */
[C---:B------:R-:W-:Y:S01]  /*17150*/  FFMA.FTZ R45, R28.reuse, R31, -R37 ;  /* 0x0000001f1c2d7223 */ /* 0x040fe20000010825 */
[----:B------:R-:W-:Y:S01]  /*17160*/  HADD2.F32 R26, -RZ, R26.H1_H1 ;  /* 0x3000001aff1a7230 */ /* 0x000fe20000004100 */
[----:B------:R-:W-:Y:S01]  /*17170*/  F2FP.F16.E4M3.UNPACK_B R8, R8 ;  /* 0x00000008ff08723e */ /* 0x000fe200020006ff */
[----:B------:R-:W-:Y:S02]  /*17180*/  HADD2.F32 R7, -RZ, R7.H1_H1 ;  /* 0x30000007ff077230 */ /* 0x000fe40000004100 */
[----:B------:R-:W-:Y:S01]  /*17190*/  FFMA.FTZ R28, R28, R36, R29 ;  /* 0x000000241c1c7223 */ /* 0x000fe2000001001d */
[----:B------:R-:W-:-:S02]  /*171a0*/  HADD2.F32 R29, -RZ, R20.H1_H1 ;  /* 0x30000014ff1d7230 */ /* 0x000fc40000004100 */
[C---:B------:R-:W-:Y:S01]  /*171b0*/  FMUL.FTZ R46, R26.reuse, R38 ;  /* 0x000000261a2e7220 */ /* 0x040fe20000410000 */
[-C--:B------:R-:W-:Y:S01]  /*171c0*/  FMUL.FTZ R31, R26, R30.reuse ;  /* 0x0000001e1a1f7220 */ /* 0x080fe20000410000 */
[----:B------:R-:W-:Y:S01]  /*171d0*/  HADD2.F32 R26, -RZ, R20.H0_H0 ;  /* 0x20000014ff1a7230 */ /* 0x000fe20000004100 */
[----:B------:R-:W-:Y:S01]  /*171e0*/  F2FP.SATFINITE.E4M3.F32.PACK_AB_MERGE_C R57, R62, R57, RZ ;  /* 0x000000393e39723e */ /* 0x000fe200048070ff */
[C---:B------:R-:W-:Y:S01]  /*171f0*/  FFMA.FTZ R46, R7.reuse, R30, -R46 ;  /* 0x0000001e072e7223 */ /* 0x040fe2000001082e */
[----:B------:R-:W-:Y:S01]  /*17200*/  FFMA.FTZ R51, R7, R38, R31 ;  /* 0x0000002607337223 */ /* 0x000fe2000001001f */
[----:B------:R-:W-:Y:S01]  /*17210*/  HADD2.F32 R20, -RZ, R8.H0_H0 ;  /* 0x20000008ff147230 */ /* 0x000fe20000004100 */
[----:B------:R-:W-:Y:S01]  /*17220*/  F2FP.SATFINITE.E4M3.F32.PACK_AB_MERGE_C R5, R10, R5, R11 ;  /* 0x000000050a05723e */ /* 0x000fe2000480700b */
[----:B------:R-:W-:Y:S01]  /*17230*/  HADD2.F32 R7, -RZ, R6.H0_H0 ;  /* 0x20000006ff077230 */ /* 0x000fe20000004100 */
        /* <DEDUP_REMOVED lines=26> */
.L_x_5621:
[----:B------:R-:W-:Y:S05]  /*173e0*/  BSYNC B1 ;  /* 0x0000000000017941 */ /* 0x000fea0003800000 */
.L_x_5620:
[----:B------:R-:W-:Y:S05]  /*173f0*/  @P2 BRA `(.L_x_5602) ;  /* 0x0000000c00ec2947 */ /* 0x000fea0003800000 */
[----:B0-----:R-:W4:Y:S01]  /*17400*/  LDL R51, [R1+0x64] ;  /* 0x0000640001337983 */ /* 0x001f220000100800 */
[----:B-1-3--:R-:W-:Y:S01]  /*17410*/  IMAD.IADD R0, R22, 0x1, R224 ;  /* 0x0000000116007824 */ /* 0x00afe200078e02e0 */
        /* <DEDUP_REMOVED lines=10> */
[----:B--2---:R-:W-:-:S02]  /*174c0*/  PRMT R21, R5, 0x7604, R0 ;  /* 0x0000760405157816 */ /* 0x004fc40000000000 */
        /* <DEDUP_REMOVED lines=16> */
[----:B------:R-:W-:Y:S02]  /*175d0*/  PRMT R29, R8, 0x7604, R7 ;  /* 0x00007604081d7816 */ /* 0x000fe40000000007 */
[----:B------:R-:W-:Y:S01]  /*175e0*/  SHF.R.U32.HI R6, RZ, 0x8, R35 ;  /* 0x00000008ff067819 */ /* 0x000fe20000011623 */
        /* <DEDUP_REMOVED lines=14> */
[----:B------:R-:W-:Y:S01]  /*176d0*/  SHF.R.U32.HI R28, RZ, 0x8, R14 ;  /* 0x00000008ff1c7819 */ /* 0x000fe2000001160e */
[----:B------:R-:W-:Y:S01]  /*176e0*/  IMAD.U32 R31, R31, 0x10000, RZ ;  /* 0x000100001f1f7824 */ /* 0x000fe200078e00ff */
[----:B------:R-:W-:-:S02]  /*176f0*/  SHF.R.U32.HI R3, RZ, 0x10, R33 ;  /* 0x00000010ff037819 */ /* 0x000fc40000011621 */
[----:B------:R-:W-:Y:S02]  /*17700*/  SHF.R.U32.HI R39, RZ, 0x10, R15 ;  /* 0x00000010ff277819 */ /* 0x000fe4000001160f */
[----:B------:R-:W-:Y:S02]  /*17710*/  LOP3.LUT R27, R14, 0xff, RZ, 0xc0, !PT ;  /* 0x000000ff0e1b7812 */ /* 0x000fe400078ec0ff */
[----:B------:R-:W-:Y:S01]  /*17720*/  LOP3.LUT R28, R28, 0xff, RZ, 0xc0, !PT ;  /* 0x000000ff1c1c7812 */ /* 0x000fe200078ec0ff */
[----:B------:R-:W-:Y:S01]  /*17730*/  IMAD.U32 R39, R39, 0x10000, RZ ;  /* 0x0001000027277824 */ /* 0x000fe200078e00ff */
[----:B------:R-:W-:Y:S02]  /*17740*/  SHF.L.U32 R3, R3, 0x10, RZ ;  /* 0x0000001003037819 */ /* 0x000fe400000006ff */
[----:B------:R-:W-:Y:S02]  /*17750*/  LOP3.LUT R31, R26, 0xff0000, R31, 0xf8, !PT ;  /* 0x00ff00001a1f7812 */ /* 0x000fe400078ef81f */
[----:B------:R-:W-:-:S02]  /*17760*/  PRMT R37, R28, 0x7604, R27 ;  /* 0x000076041c257816 */ /* 0x000fc4000000001b */
[----:B------:R-:W-:Y:S02]  /*17770*/  LOP3.LUT R3, R20, 0xff0000, R3, 0xf8, !PT ;  /* 0x00ff000014037812 */ /* 0x000fe400078ef803 */
[----:B------:R-:W-:Y:S02]  /*17780*/  SHF.R.U32.HI R27, RZ, 0x10, R35 ;  /* 0x00000010ff1b7819 */ /* 0x000fe40000011623 */
[----:B------:R-:W-:Y:S02]  /*17790*/  LOP3.LUT R41, R30, 0xff0000, R39, 0xf8, !PT ;  /* 0x00ff00001e297812 */ /* 0x000fe400078ef827 */
[----:B------:R-:W-:Y:S01]  /*177a0*/  LOP3.LUT R25, R25, 0xff0000, R34, 0xf8, !PT ;  /* 0x00ff000019197812 */ /* 0x000fe200078ef822 */
[----:B------:R-:W-:Y:S01]  /*177b0*/  IMAD.U32 R27, R27, 0x10000, RZ ;  /* 0x000100001b1b7824 */ /* 0x000fe200078e00ff */
        /* <DEDUP_REMOVED lines=11> */
[--C-:B------:R-:W-:Y:S01]  /*17870*/  HADD2.F32 R38, -RZ, R34.reuse.H0_H0 ;  /* 0x20000022ff267230 */ /* 0x100fe20000004100 */
[----:B------:R-:W-:Y:S01]  /*17880*/  LOP3.LUT R41, R41, 0xff000000, R15, 0xf8, !PT ;  /* 0xff00000029297812 */ /* 0x000fe200078ef80f */
[----:B------:R-:W-:Y:S01]  /*17890*/  HADD2.F32 R34, -RZ, R34.H1_H1 ;  /* 0x30000022ff227230 */ /* 0x000fe20000004100 */
[----:B------:R-:W-:-:S02]  /*178a0*/  LOP3.LUT R27, R24, 0xff0000, R27, 0xf8, !PT ;  /* 0x00ff0000181b7812 */ /* 0x000fc400078ef81b */
[----:B------:R-:W-:Y:S02]  /*178b0*/  LOP3.LUT R21, R37, 0xff0000, R14, 0xf8, !PT ;  /* 0x00ff000025157812 */ /* 0x000fe400078ef80e */
[----:B------:R-:W-:Y:S02]  /*178c0*/  LOP3.LUT R37, R29, 0xff000000, R12, 0xf8, !PT ;  /* 0xff0000001d257812 */ /* 0x000fe400078ef80c */
[----:B------:R-:W-:Y:S02]  /*178d0*/  LOP3.LUT R35, R27, 0xff000000, R35, 0xf8, !PT ;  /* 0xff0000001b237812 */ /* 0x000fe400078ef823 */
[----:B------:R-:W-:Y:S02]  /*178e0*/  LOP3.LUT R12, R21, 0xff000000, R14, 0xf8, !PT ;  /* 0xff000000150c7812 */ /* 0x000fe400078ef80e */
[-C--:B------:R-:W-:Y:S02]  /*178f0*/  F2FP.F16.E4M3.UNPACK_B R26, R8.reuse ;  /* 0x00000008ff1a723e */ /* 0x080fe400020006ff */
[----:B------:R-:W-:-:S02]  /*17900*/  F2FP.F16.E4M3.UNPACK_B R27, R8.H1 ;  /* 0x00000008ff1b723e */ /* 0x000fc400030006ff */
[----:B------:R-:W-:Y:S02]  /*17910*/  F2FP.F16.E4M3.UNPACK_B R29, R9.H1 ;  /* 0x00000009ff1d723e */ /* 0x000fe400030006ff */
[----:B------:R-:W-:Y:S02]  /*17920*/  F2FP.F16.E4M3.UNPACK_B R39, R39.H1 ;  /* 0x00000027ff27723e */ /* 0x000fe400030006ff */
[----:B------:R-:W-:Y:S02]  /*17930*/  F2FP.F16.E4M3.UNPACK_B R33, R33.H1 ;  /* 0x00000021ff21723e */ /* 0x000fe400030006ff */
[----:B------:R-:W-:Y:S02]  /*17940*/  F2FP.F16.E4M3.UNPACK_B R30, R10.H1 ;  /* 0x0000000aff1e723e */ /* 0x000fe400030006ff */
[-C--:B------:R-:W-:Y:S02]  /*17950*/  F2FP.F16.E4M3.UNPACK_B R31, R11.reuse ;  /* 0x0000000bff1f723e */ /* 0x080fe400020006ff */
[----:B------:R-:W-:Y:S01]  /*17960*/  F2FP.F16.E4M3.UNPACK_B R32, R11.H1 ;  /* 0x0000000bff20723e */ /* 0x000fe200030006ff */
[----:B----4-:R-:W0:Y:S02]  /*17970*/  LDS.128 R4, [R51+0x1e200] ;  /* 0x01e2000033047984 */ /* 0x010e240000000c00 */
        /* <DEDUP_REMOVED lines=9> */
[----:B------:R-:W-:Y:S01]  /*17a10*/  F2FP.F16.E4M3.UNPACK_B R13, R4 ;  /* 0x00000004ff0d723e */ /* 0x000fe200020006ff */
[----:B------:R-:W-:-:S02]  /*17a20*/  HADD2.F32 R15, -RZ, R15.H1_H1 ;  /* 0x3000000fff0f7230 */ /* 0x000fc40000004100 */
[C---:B------:R-:W-:Y:S01]  /*17a30*/  FFMA.FTZ R5, R21.reuse, R38, -R8 ;  /* 0x0000002615057223 */ /* 0x040fe20000010808 */
[----:B------:R-:W-:Y:S01]  /*17a40*/  F2FP.F16.E4M3.UNPACK_B R14, R4.H1 ;  /* 0x00000004ff0e723e */ /* 0x000fe200030006ff */
[----:B------:R-:W-:Y:S01]  /*17a50*/  FFMA.FTZ R9, R21, R42, R9 ;  /* 0x0000002a15097223 */ /* 0x000fe20000010009 */
[----:B------:R-:W-:Y:S01]  /*17a60*/  HADD2.F32 R38, -RZ, R39.H0_H0 ;  /* 0x20000027ff267230 */ /* 0x000fe20000004100 */
[-C--:B------:R-:W-:Y:S01]  /*17a70*/  F2FP.F16.E4M3.UNPACK_B R4, R6.reuse ;  /* 0x00000006ff04723e */ /* 0x080fe200020006ff */
[----:B------:R-:W-:Y:S01]  /*17a80*/  HADD2.F32 R8, -RZ, R29.H0_H0 ;  /* 0x2000001dff087230 */ /* 0x000fe20000004100 */
[----:B------:R-:W-:Y:S01]  /*17a90*/  F2FP.F16.E4M3.UNPACK_B R7, R6.H1 ;  /* 0x00000006ff07723e */ /* 0x000fe200030006ff */
[----:B------:R-:W-:Y:S01]  /*17aa0*/  HADD2.F32 R21, -RZ, R33.H0_H0 ;  /* 0x20000021ff157230 */ /* 0x000fe20000004100 */
[----:B------:R-:W-:Y:S01]  /*17ab0*/  F2FP.F16.E4M3.UNPACK_B R6, R10 ;  /* 0x0000000aff06723e */ /* 0x000fe200020006ff */
[----:B------:R-:W-:Y:S01]  /*17ac0*/  FMUL.FTZ R10, R28, R40 ;  /* 0x000000281c0a7220 */ /* 0x000fe20000410000 */
[----:B------:R-:W-:-:S02]  /*17ad0*/  HADD2.F32 R11, -RZ, R20.H0_H0 ;  /* 0x20000014ff0b7230 */ /* 0x000fc40000004100 */
[----:B------:R-:W-:Y:S01]  /*17ae0*/  FMUL.FTZ R43, R28, R34 ;  /* 0x000000221c2b7220 */ /* 0x000fe20000410000 */
[C---:B------:R-:W-:Y:S01]  /*17af0*/  FMUL.FTZ R28, R8.reuse, R38 ;  /* 0x00000026081c7220 */ /* 0x040fe20000410000 */
[-C--:B------:R-:W-:Y:S01]  /*17b00*/  FMUL.FTZ R45, R8, R21.reuse ;  /* 0x00000015082d7220 */ /* 0x080fe20000410000 */
        /* <DEDUP_REMOVED lines=10> */
[----:B------:R-:W-:-:S02]  /*17bb0*/  HADD2.F32 R28, -RZ, R21.H0_H0 ;  /* 0x20000015ff1c7230 */ /* 0x000fc40000004100 */
[----:B------:R-:W-:Y:S02]  /*17bc0*/  HADD2.F32 R33, -RZ, R33.H1_H1 ;  /* 0x30000021ff217230 */ /* 0x000fe40000004100 */
[C---:B------:R-:W-:Y:S01]  /*17bd0*/  FMUL.FTZ R46, R15.reuse, R38 ;  /* 0x000000260f2e7220 */ /* 0x040fe20000410000 */
[----:B------:R-:W-:Y:S02]  /*17be0*/  HADD2.F32 R39, -RZ, R39.H1_H1 ;  /* 0x30000027ff277230 */ /* 0x000fe40000004100 */
[----:B------:R-:W-:Y:S01]  /*17bf0*/  FMUL.FTZ R15, R15, R28 ;  /* 0x0000001c0f0f7220 */ /* 0x000fe20000410000 */
[----:B------:R-:W-:Y:S02]  /*17c00*/  HADD2.F32 R29, -RZ, R29.H1_H1 ;  /* 0x3000001dff1d7230 */ /* 0x000fe40000004100 */
[----:B------:R-:W-:Y:S02]  /*17c10*/  HADD2.F32 R11, -RZ, R24.H0_H0 ;  /* 0x20000018ff0b7230 */ /* 0x000fe40000004100 */
[----:B------:R-:W-:-:S02]  /*17c20*/  HADD2.F32 R20, -RZ, R20.H1_H1 ;  /* 0x30000014ff147230 */ /* 0x000fc40000004100 */
[C---:B------:R-:W-:Y:S01]  /*17c30*/  FMUL.FTZ R43, R29.reuse, R39 ;  /* 0x000000271d2b7220 */ /* 0x040fe20000410000 */
[-C--:B------:R-:W-:Y:S01]  /*17c40*/  FMUL.FTZ R42, R29, R33.reuse ;  /* 0x000000211d2a7220 */ /* 0x080fe20000410000 */
[C---:B------:R-:W-:Y:S01]  /*17c50*/  FFMA.FTZ R46, R11.reuse, R28, -R46 ;  /* 0x0000001c0b2e7223 */ /* 0x040fe2000001082e */
[----:B------:R-:W-:Y:S01]  /*17c60*/  FFMA.FTZ R38, R11, R38, R15 ;  /* 0x000000260b267223 */ /* 0x000fe2000001000f */
[----:B------:R-:W-:Y:S02]  /*17c70*/  HADD2.F32 R34, -RZ, R34.H1_H1 ;  /* 0x30000022ff227230 */ /* 0x000fe40000004100 */
[C---:B------:R-:W-:Y:S01]  /*17c80*/  FFMA.FTZ R43, R20.reuse, R33, -R43 ;  /* 0x00000021142b7223 */ /* 0x040fe2000001082b */
[----:B------:R-:W-:Y:S02]  /*17c90*/  HADD2.F32 R31, -RZ, R31.H1_H1 ;  /* 0x3000001fff1f7230 */ /* 0x000fe40000004100 */
[----:B------:R-:W-:Y:S01]  /*17ca0*/  FFMA.FTZ R42, R20, R39, R42 ;  /* 0x00000027142a7223 */ /* 0x000fe2000001002a */
[----:B------:R-:W-:-:S02]  /*17cb0*/  HADD2.F32 R28, -RZ, R41.H0_H0 ;  /* 0x20000029ff1c7230 */ /* 0x000fc40000004100 */
[----:B------:R-:W-:Y:S02]  /*17cc0*/  HADD2.F32 R15, -RZ, R32.H0_H0 ;  /* 0x20000020ff0f7230 */ /* 0x000fe40000004100 */
[----:B------:R-:W-:Y:S01]  /*17cd0*/  FMUL.FTZ R29, R31, R34 ;  /* 0x000000221f1d7220 */ /* 0x000fe20000410000 */
[----:B------:R-:W-:Y:S01]  /*17ce0*/  HADD2.F32 R21, -RZ, R21.H1_H1 ;  /* 0x30000015ff157230 */ /* 0x000fe20000004100 */
[----:B------:R-:W-:Y:S01]  /*17cf0*/  F2FP.SATFINITE.E4M3.F32.PACK_AB_MERGE_C R40, R43, R40, RZ ;  /* 0x000000282b28723e */ /* 0x000fe200048070ff */
[----:B------:R-:W-:Y:S02]  /*17d00*/  HADD2.F32 R24, -RZ, R24.H1_H1 ;  /* 0x30000018ff187230 */ /* 0x000fe40000004100 */
[----:B------:R-:W-:Y:S01]  /*17d10*/  FMUL.FTZ R48, R15, R28 ;  /* 0x0000001c0f307220 */ /* 0x000fe20000410000 */
[----:B------:R-:W-:Y:S02]  /*17d20*/  HADD2.F32 R20, -RZ, R35.H0_H0 ;  /* 0x20000023ff147230 */ /* 0x000fe40000004100 */
[----:B------:R-:W-:Y:S01]  /*17d30*/  FMUL.FTZ R31, R31, R21 ;  /* 0x000000151f1f7220 */ /* 0x000fe20000410000 */
[----:B------:R-:W-:-:S02]  /*17d40*/  HADD2.F32 R11, -RZ, R25.H0_H0 ;  /* 0x20000019ff0b7230 */ /* 0x000fc40000004100 */
[C---:B------:R-:W-:Y:S01]  /*17d50*/  FFMA.FTZ R39, R24.reuse, R21, -R29 ;  /* 0x0000001518277223 */ /* 0x040fe2000001081d */
[-C--:B------:R-:W-:Y:S01]  /*17d60*/  F2FP.F16.E4M3.UNPACK_B R21, R37.reuse.H1 ;  /* 0x00000025ff15723e */ /* 0x080fe200030006ff */
[-C--:B------:R-:W-:Y:S01]  /*17d70*/  FMUL.FTZ R15, R15, R20.reuse ;  /* 0x000000140f0f7220 */ /* 0x080fe20000410000 */
[----:B------:R-:W-:Y:S02]  /*17d80*/  HADD2.F32 R35, -RZ, R35.H1_H1 ;  /* 0x30000023ff237230 */ /* 0x000fe40000004100 */
[C---:B------:R-:W-:Y:S01]  /*17d90*/  FFMA.FTZ R48, R11.reuse, R20, -R48 ;  /* 0x000000140b307223 */ /* 0x040fe20000010830 */
[----:B------:R-:W-:Y:S01]  /*17da0*/  F2FP.F16.E4M3.UNPACK_B R20, R36.H1 ;  /* 0x00000024ff14723e */ /* 0x000fe200030006ff */
[----:B------:R-:W-:Y:S01]  /*17db0*/  FFMA.FTZ R49, R11, R28, R15 ;  /* 0x0000001c0b317223 */ /* 0x000fe2000001000f */
[----:B------:R-:W-:Y:S02]  /*17dc0*/  HADD2.F32 R41, -RZ, R41.H1_H1 ;  /* 0x30000029ff297230 */ /* 0x000fe40000004100 */
        /* <DEDUP_REMOVED lines=19> */
[----:B------:R-:W-:Y:S02]  /*17f00*/  HADD2.F32 R14, -RZ, R14.H1_H1 ;  /* 0x3000000eff0e7230 */ /* 0x000fe40000004100 */
[----:B------:R-:W-:Y:S01]  /*17f10*/  FMUL.FTZ R28, R27, R20 ;  /* 0x000000141b1c7220 */ /* 0x000fe20000410000 */
[----:B------:R-:W-:-:S02]  /*17f20*/  HADD2.F32 R24, -RZ, R37.H0_H0 ;  /* 0x20000025ff187230 */ /* 0x000fc40000004100 */
[C---:B------:R-:W-:Y:S01]  /*17f30*/  FFMA.FTZ R35, R25.reuse, R35, -R34 ;  /* 0x0000002319237223 */ /* 0x040fe20000010822 */
[----:B------:R-:W-:Y:S02]  /*17f40*/  HADD2.F32 R15, -RZ, R26.H0_H0 ;  /* 0x2000001aff0f7230 */ /* 0x000fe40000004100 */
[C---:B------:R-:W-:Y:S01]  /*17f50*/  FFMA.FTZ R27, R14.reuse, R20, -R11 ;  /* 0x000000140e1b7223 */ /* 0x040fe2000001080b */
[----:B------:R-:W-:Y:S01]  /*17f60*/  FFMA.FTZ R34, R14, R21, R28 ;  /* 0x000000150e227223 */ /* 0x000fe2000001001c */
        /* <DEDUP_REMOVED lines=22> */
[----:B------:R-:W-:Y:S02]  /*180d0*/  HADD2.F32 R15, -RZ, R11.H1_H1 ;  /* 0x3000000bff0f7230 */ /* 0x000fe40000004100 */
[C---:B------:R-:W-:Y:S01]  /*180e0*/  FMUL.FTZ R24, R14.reuse, R21 ;  /* 0x000000150e187220 */ /* 0x040fe20000410000 */
[----:B------:R-:W-:Y:S02]  /*180f0*/  HADD2.F32 R11, -RZ, R7.H0_H0 ;  /* 0x20000007ff0b7230 */ /* 0x000fe40000004100 */
[----:B------:R-:W-:Y:S01]  /*18100*/  FMUL.FTZ R14, R14, R13 ;  /* 0x0000000d0e0e7220 */ /* 0x000fe20000410000 */
[----:B------:R-:W-:Y:S01]  /*18110*/  HADD2.F32 R20, -RZ, R20.H1_H1 ;  /* 0x30000014ff147230 */ /* 0x000fe20000004100 */
[----:B------:R-:W-:Y:S01]  /*18120*/  F2FP.SATFINITE.E4M3.F32.PACK_AB_MERGE_C R29, R34, R29, RZ ;  /* 0x0000001d221d723e */ /* 0x000fe200048070ff */
[----:B------:R-:W-:-:S02]  /*18130*/  HADD2.F32 R30, -RZ, R30.H1_H1 ;  /* 0x3000001eff1e7230 */ /* 0x000fc40000004100 */
[C---:B------:R-:W-:Y:S01]  /*18140*/  FFMA.FTZ R26, R11.reuse, R13, -R24 ;  /* 0x0000000d0b1a7223 */ /* 0x040fe20000010818 */
[----:B------:R-:W-:Y:S01]  /*18150*/  HADD2.F32 R7, -RZ, R7.H1_H1 ;  /* 0x30000007ff077230 */ /* 0x000fe20000004100 */
[----:B------:R-:W-:Y:S01]  /*18160*/  F2FP.F16.E4M3.UNPACK_B R13, R12 ;  /* 0x0000000cff0d723e */ /* 0x000fe200020006ff */
[----:B------:R-:W-:Y:S01]  /*18170*/  FFMA.FTZ R21, R11, R21, R14 ;  /* 0x000000150b157223 */ /* 0x000fe2000001000e */
[CC--:B------:R-:W-:Y:S01]  /*18180*/  FMUL.FTZ R24, R30.reuse, R20.reuse ;  /* 0x000000141e187220 */ /* 0x0c0fe20000410000 */
[----:B------:R-:W-:Y:S01]  /*18190*/  FMUL.FTZ R33, R30, R15 ;  /* 0x0000000f1e217220 */ /* 0x000fe20000410000 */
[----:B------:R-:W-:Y:S01]  /*181a0*/  HADD2.F32 R12, -RZ, R3.H0_H0 ;  /* 0x20000003ff0c7230 */ /* 0x000fe20000004100 */
[----:B------:R-:W-:Y:S01]  /*181b0*/  F2FP.SATFINITE.E4M3.F32.PACK_AB_MERGE_C R5, R8, R5, R40 ;  /* 0x000000050805723e */ /* 0x000fe20004807028 */
        /* <DEDUP_REMOVED lines=10> */
[----:B------:R-:W-:Y:S02]  /*18260*/  HADD2.F32 R6, -RZ, R6.H1_H1 ;  /* 0x30000006ff067230 */ /* 0x000fe40000004100 */
[----:B------:R-:W-:Y:S01]  /*18270*/  FMUL.FTZ R7, R7, R12 ;  /* 0x0000000c07077220 */ /* 0x000fe20000410000 */
[--C-:B------:R-:W-:Y:S01]  /*18280*/  HADD2.F32 R3, -RZ, R4.reuse.H0_H0 ;  /* 0x20000004ff037230 */ /* 0x100fe20000004100 */
[----:B------:R-:W-:Y:S01]  /*18290*/  F2FP.SATFINITE.E4M3.F32.PACK_AB_MERGE_C R8, R37, R28, R29 ;  /* 0x0000001c2508723e */ /* 0x000fe2000480701d */
        /* <DEDUP_REMOVED lines=17> */
.L_x_5602:
[----:B------:R-:W-:Y:S05]  /*183b0*/  BSYNC B0 ;  /* 0x0000000000007941 */ /* 0x000fea0003800000 */
.L_x_5595:
        /* <DEDUP_REMOVED lines=8> */
.L_x_5593:
[----:B0--3--:R-:W-:-:S05]  /*18440*/  IMAD.U32 R0, RZ, RZ, UR53 ;  /* 0x00000035ff007e24 */ /* 0x009fca000f8e00ff */
[----:B------:R-:W-:-:S13]  /*18450*/  ISETP.NE.AND P1, PT, R0, 0x3, PT ;  /* 0x000000030000780c */ /* 0x000fda0003f25270 */
[----:B------:R-:W-:Y:S05]  /*18460*/  @!P1 BRA `(.L_x_5622) ;  /* 0x0000000000049947 */ /* 0x000fea0003800000 */
[----:B------:R-:W-:Y:S01]  /*18470*/  BPT.TRAP 0x1 ;  /* 0x000000040000795c */ /* 0x000fe20000300000 */
.L_x_5622:
[----:B------:R-:W-:Y:S01]  /*18480*/  IMAD R0, R221, 0x8, R16 ;  /* 0x00000008dd007824 */ /* 0x000fe200078e0210 */
[----:B-12---:R-:W-:-:S04]  /*18490*/  SHF.L.U32 R3, R222, 0x1f, RZ ;  /* 0x0000001fde037819 */ /* 0x006fc800000006ff */
[----:B------:R0:W1:Y:S01]  /*184a0*/  SYNCS.PHASECHK.TRANS64.TRYWAIT P0, [R0+URZ+0x33430], R3 ;  /* 0x03343003000075a7 */ /* 0x000062000800017f */
[----:B------:R-:W-:Y:S05]  /*184b0*/  @!P1 BRA `(.L_x_5623) ;  /* 0x0000000000049947 */ /* 0x000fea0003800000 */
[----:B------:R-:W-:Y:S01]  /*184c0*/  BPT.TRAP 0x1 ;  /* 0x000000040000795c */ /* 0x000fe20000300000 */
.L_x_5623:
[----:B-----5:R-:W2:Y:S02]  /*184d0*/  S2R R4, SR_TID.X ;  /* 0x0000000000047919 */ /* 0x020ea40000002100 */
[----:B--2---:R-:W-:-:S04]  /*184e0*/  LOP3.LUT R4, R4, 0x7f, RZ, 0xc0, !PT ;  /* 0x0000007f04047812 */ /* 0x004fc800078ec0ff */
[----:B------:R-:W-:Y:S01]  /*184f0*/  ISETP.NE.AND P2, PT, R4, RZ, PT ;  /* 0x000000ff0400720c */ /* 0x000fe20003f45270 */
[----:B-1----:R-:W-:-:S12]  /*18500*/  @P0 BRA `(.L_x_5624) ;  /* 0x0000000000080947 */ /* 0x002fd80003800000 */
[----:B------:R-:W1:Y:S02]  /*18510*/  SYNCS.PHASECHK.TRANS64.TRYWAIT P0, [R0+URZ+0x33430], R3 ;  /* 0x03343003000075a7 */ /* 0x000e64000800017f */
[----:B-1----:R-:W-:Y:S05]  /*18520*/  @!P0 BRA `(.L_x_5625) ;  /* 0x000001c800a48947 */ /* 0x002fea0003800000 */
.L_x_5624:
        /* <DEDUP_REMOVED lines=8> */
[----:B------:R-:W2:Y:S01]  /*185b0*/  LDL R109, [R1+0x14] ;  /* 0x00001400016d7983 */ /* 0x000ea20000100800 */
[----:B------:R-:W-:Y:S01]  /*185c0*/  IMAD.MOV.U32 R11, RZ, RZ, -0x7fffffe0 ;  /* 0x80000020ff0b7424 */ /* 0x000fe200078e00ff */
[----:B------:R-:W-:Y:S01]  /*185d0*/  LOP3.LUT R3, R3, 0x3fff, RZ, 0xc0, !PT ;  /* 0x00003fff03037812 */ /* 0x000fe200078ec0ff */
[----:B------:R-:W-:Y:S01]  /*185e0*/  IMAD.MOV.U32 R13, RZ, RZ, -0x7fffffe0 ;  /* 0x80000020ff0d7424 */ /* 0x000fe200078e00ff */
[----:B------:R-:W-:Y:S01]  /*185f0*/  UMOV UR5, 0x80000020 ;  /* 0x8000002000057882 */ /* 0x000fe20000000000 */
[----:B------:R-:W3:Y:S01]  /*18600*/  LDL R106, [R1+0x4] ;  /* 0x00000400016a7983 */ /* 0x000ee20000100800 */
[----:B------:R-:W-:-:S03]  /*18610*/  LOP3.LUT R9, R3, 0x10000, RZ, 0xfc, !PT ;  /* 0x0001000003097812 */ /* 0x000fc600078efcff */
[----:B------:R-:W5:Y:S01]  /*18620*/  LDL R108, [R1] ;  /* 0x00000000016c7983 */ /* 0x000f620000100800 */
[----:B------:R-:W-:Y:S01]  /*18630*/  @!P2 VIADD R0, R0, 0x33440 ;  /* 0x000334400000a836 */ /* 0x000fe20000000000 */
[----:B------:R-:W-:Y:S01]  /*18640*/  ULDC UR56, c[0x0][0x988] ;  /* 0x0002620000387ab9 */ /* 0x000fe20000000800 */
[----:B------:R-:W-:Y:S01]  /*18650*/  IMAD R4, R221, 0x780, R9 ;  /* 0x00000780dd047824 */ /* 0x000fe200078e0209 */
[----:B------:R-:W-:Y:S01]  /*18660*/  R2UR UR27, R5 ;  /* 0x00000000051b72ca */ /* 0x000fe200000e0000 */
[----:B------:R-:W-:Y:S01]  /*18670*/  ULOP3.LUT UR44, UR44, 0x10000, URZ, 0xfc, !UPT ;  /* 0x000100002c2c7892 */ /* 0x000fe2000f8efc3f */
[----:B------:R-:W-:Y:S01]  /*18680*/  R2UR UR11, R11 ;  /* 0x000000000b0b72ca */ /* 0x000fe200000e0000 */
[C---:B------:R-:W-:Y:S01]  /*18690*/  VIADD R10, R4.reuse, 0x100 ;  /* 0x00000100040a7836 */ /* 0x040fe20000000000 */
[C---:B------:R-:W-:Y:S01]  /*186a0*/  R2UR UR26, R4.reuse ;  /* 0x00000000041a72ca */ /* 0x040fe200000e0000 */
[----:B------:R-:W-:Y:S01]  /*186b0*/  UMOV UR9, UR25 ;  /* 0x0000001900097c82 */ /* 0x000fe20008000000 */
[C---:B------:R-:W-:Y:S01]  /*186c0*/  IADD3 R6, R4.reuse, 0x80, RZ ;  /* 0x0000008004067810 */ /* 0x040fe20007ffe0ff */
[----:B------:R-:W-:Y:S01]  /*186d0*/  UMOV UR13, UR25 ;  /* 0x00000019000d7c82 */ /* 0x000fe20008000000 */
[----:B------:R-:W-:Y:S01]  /*186e0*/  UMOV UR24, UR44 ;  /* 0x0000002c00187c82 */ /* 0x000fe20008000000 */
[----:B------:R-:W-:Y:S01]  /*186f0*/  UMOV UR17, UR25 ;  /* 0x0000001900117c82 */ /* 0x000fe20008000000 */
[----:B------:R-:W-:Y:S01]  /*18700*/  VIADD R12, R4, 0x2 ;  /* 0x00000002040c7836 */ /* 0x000fe20000000000 */
[----:B------:R-:W-:Y:S01]  /*18710*/  R2UR UR7, R13 ;  /* 0x000000000d0772ca */ /* 0x000fe200000e0000 */
[----:B------:R-:W-:Y:S01]  /*18720*/  UMOV UR21, UR5 ;  /* 0x0000000500157c82 */ /* 0x000fe20008000000 */
[----:B------:R-:W0:Y:S01]  /*18730*/  LDC R5, c[0x0][0x448] ;  /* 0x00011200ff057b82 */ /* 0x000e220000000800 */
[----:B------:R-:W-:-:S03]  /*18740*/  ULDC UR57, c[0x0][0x988] ;  /* 0x0002620000397ab9 */ /* 0x000fc60000000800 */
[----:B------:R-:W-:Y:S01]  /*18750*/  QGMMA.64x32x32.F32.E4M3.E4M3 R88, gdesc[UR24], RZ, !UPT, gsb0 ;  /* 0x00600000185879f3 */ /* 0x000fe2000c0008ff */
[----:B------:R-:W-:Y:S02]  /*18760*/  R2UR UR26, R6 ;  /* 0x00000000061a72ca */ /* 0x000fe400000e0000 */
[----:B------:R-:W-:Y:S01]  /*18770*/  R2UR UR27, R7 ;  /* 0x00000000071b72ca */ /* 0x000fe200000e0000 */
[----:B------:R-:W-:Y:S02]  /*18780*/  WARPGROUP.DEPBAR.LE gsb0, 0x0 ;  /* 0x00008000000079c5 */ /* 0x000fe40000010000 */
[----:B------:R-:W-:-:S10]  /*18790*/  WARPGROUP.ARRIVE ;  /* 0x00000000000079c5 */ /* 0x000fd40000000000 */
[----:B------:R-:W-:Y:S01]  /*187a0*/  QGMMA.64x32x32.F32.E4M3.E4M3 R72, gdesc[UR24], RZ, !UPT, gsb0 ;  /* 0x00600000184879f3 */ /* 0x000fe2000c0008ff */
[----:B------:R-:W-:Y:S01]  /*187b0*/  R2UR UR10, R10 ;  /* 0x000000000a0a72ca */ /* 0x000fe200000e0000 */
[----:B------:R-:W-:Y:S01]  /*187c0*/  UMOV UR8, UR24 ;  /* 0x0000001800087c82 */ /* 0x000fe20008000000 */
[----:B------:R-:W-:Y:S01]  /*187d0*/  VIADD R6, R4, 0x180 ;  /* 0x0000018004067836 */ /* 0x000fe20000000000 */
[----:B------:R-:W-:Y:S02]  /*187e0*/  WARPGROUP.DEPBAR.LE gsb0, 0x0 ;  /* 0x00008000000079c5 */ /* 0x000fe40000010000 */
[----:B------:R-:W-:-:S08]  /*187f0*/  WARPGROUP.ARRIVE ;  /* 0x00000000000079c5 */ /* 0x000fd00000000000 */
[----:B------:R-:W-:Y:S01]  /*18800*/  QGMMA.64x32x32.F32.E4M3.E4M3 R56, gdesc[UR8], RZ, !UPT, gsb0 ;  /* 0x00600000083879f3 */ /* 0x000fe2000c0008ff */
[----:B------:R-:W-:Y:S01]  /*18810*/  IMAD.MOV.U32 R7, RZ, RZ, -0x7fffffe0 ;  /* 0x80000020ff077424 */ /* 0x000fe200078e00ff */
[----:B------:R-:W-:-:S04]  /*18820*/  R2UR UR14, R6 ;  /* 0x00000000060e72ca */ /* 0x000fc800000e0000 */
[----:B------:R-:W-:Y:S01]  /*18830*/  R2UR UR15, R7 ;  /* 0x00000000070f72ca */ /* 0x000fe200000e0000 */
[----:B------:R-:W-:Y:S01]  /*18840*/  UMOV UR12, UR24 ;  /* 0x00000018000c7c82 */ /* 0x000fe20008000000 */
[----:B------:R-:W-:Y:S02]  /*18850*/  WARPGROUP.DEPBAR.LE gsb0, 0x0 ;  /* 0x00008000000079c5 */ /* 0x000fe40000010000 */
[----:B------:R-:W-:-:S09]  /*18860*/  WARPGROUP.ARRIVE ;  /* 0x00000000000079c5 */ /* 0x000fd20000000000 */
[----:B------:R-:W-:Y:S01]  /*18870*/  QGMMA.64x32x32.F32.E4M3.E4M3 R40, gdesc[UR12], RZ, !UPT, gsb0 ;  /* 0x006000000c2879f3 */ /* 0x000fe2000c0008ff */
[----:B------:R-:W-:Y:S01]  /*18880*/  VIADD R10, R4, 0x200 ;  /* 0x00000200040a7836 */ /* 0x000fe20000000000 */
[----:B------:R-:W-:-:S04]  /*18890*/  MOV R11, 0x80000020 ;  /* 0x80000020000b7802 */ /* 0x000fc80000000f00 */
[----:B------:R-:W-:Y:S02]  /*188a0*/  R2UR UR18, R10 ;  /* 0x000000000a1272ca */ /* 0x000fe400000e0000 */
[----:B------:R-:W-:Y:S01]  /*188b0*/  R2UR UR19, R11 ;  /* 0x000000000b1372ca */ /* 0x000fe200000e0000 */
[----:B------:R-:W-:Y:S01]  /*188c0*/  UMOV UR16, UR24 ;  /* 0x0000001800107c82 */ /* 0x000fe20008000000 */
[----:B------:R-:W-:Y:S02]  /*188d0*/  WARPGROUP.DEPBAR.LE gsb0, 0x0 ;  /* 0x00008000000079c5 */ /* 0x000fe40000010000 */
[----:B------:R-:W-:-:S09]  /*188e0*/  WARPGROUP.ARRIVE ;  /* 0x00000000000079c5 */ /* 0x000fd20000000000 */
[----:B------:R-:W-:Y:S01]  /*188f0*/  QGMMA.64x32x32.F32.E4M3.E4M3 R24, gdesc[UR16], RZ, !UPT, gsb0 ;  /* 0x00600000101879f3 */ /* 0x000fe2000c0008ff */
[----:B------:R-:W-:Y:S01]  /*18900*/  R2UR UR6, R12 ;  /* 0x000000000c0672ca */ /* 0x000fe200000e0000 */
[----:B------:R-:W-:Y:S01]  /*18910*/  UIADD3 UR4, UR44, 0x2, URZ ;  /* 0x000000022c047890 */ /* 0x000fe2000fffe03f */
[----:B------:R-:W-:Y:S01]  /*18920*/  VIADD R6, R4, 0x82 ;  /* 0x0000008204067836 */ /* 0x000fe20000000000 */
[----:B------:R-:W-:Y:S02]  /*18930*/  WARPGROUP.DEPBAR.LE gsb0, 0x0 ;  /* 0x00008000000079c5 */ /* 0x000fe40000010000 */
[----:B------:R-:W-:-:S08]  /*18940*/  WARPGROUP.ARRIVE ;  /* 0x00000000000079c5 */ /* 0x000fd00000000000 */
[----:B------:R-:W-:Y:S01]  /*18950*/  QGMMA.64x32x32.F32.E4M3.E4M3 R88, gdesc[UR4], R88, gsb0 ;  /* 0x00600000045879f3 */ /* 0x000fe20008000858 */
[----:B------:R-:W-:Y:S01]  /*18960*/  IMAD.MOV.U32 R7, RZ, RZ, -0x7fffffe0 ;  /* 0x80000020ff077424 */ /* 0x000fe200078e00ff */
[----:B------:R-:W-:-:S04]  /*18970*/  R2UR UR6, R6 ;  /* 0x00000000060672ca */ /* 0x000fc800000e0000 */
[----:B------:R-:W-:Y:S01]  /*18980*/  R2UR UR7, R7 ;  /* 0x00000000070772ca */ /* 0x000fe200000e0000 */
[----:B------:R-:W-:Y:S02]  /*18990*/  WARPGROUP.DEPBAR.LE gsb0, 0x0 ;  /* 0x00008000000079c5 */ /* 0x000fe40000010000 */
[----:B------:R-:W-:-:S10]  /*189a0*/  WARPGROUP.ARRIVE ;  /* 0x00000000000079c5 */ /* 0x000fd40000000000 */
[----:B------:R-:W-:Y:S01]  /*189b0*/  QGMMA.64x32x32.F32.E4M3.E4M3 R72, gdesc[UR4], R72, gsb0 ;  /* 0x00600000044879f3 */ /* 0x000fe20008000848 */
[----:B------:R-:W-:Y:S02]  /*189c0*/  VIADD R10, R4, 0x102 ;  /* 0x00000102040a7836 */ /* 0x000fe40000000000 */
[----:B------:R-:W-:Y:S01]  /*189d0*/  IMAD.MOV.U32 R11, RZ, RZ, -0x7fffffe0 ;  /* 0x80000020ff0b7424 */ /* 0x000fe200078e00ff */
[----:B------:R-:W-:Y:S01]  /*189e0*/  UMOV UR12, UR4 ;  /* 0x00000004000c7c82 */ /* 0x000fe20008000000 */
[----:B------:R-:W-:Y:S01]  /*189f0*/  UMOV UR13, UR5 ;  /* 0x00000005000d7c82 */ /* 0x000fe20008000000 */
[----:B------:R-:W-:Y:S01]  /*18a00*/  R2UR UR14, R10 ;  /* 0x000000000a0e72ca */ /* 0x000fe200000e0000 */
[C---:B------:R-:W-:Y:S01]  /*18a10*/  VIADD R6, R4.reuse, 0x182 ;  /* 0x0000018204067836 */ /* 0x040fe20000000000 */
[----:B------:R-:W-:Y:S01]  /*18a20*/  R2UR UR15, R11 ;  /* 0x000000000b0f72ca */ /* 0x000fe200000e0000 */
[----:B------:R-:W-:Y:S01]  /*18a30*/  IMAD.MOV.U32 R7, RZ, RZ, -0x7fffffe0 ;  /* 0x80000020ff077424 */ /* 0x000fe200078e00ff */
[----:B------:R-:W-:Y:S01]  /*18a40*/  UMOV UR16, UR4 ;  /* 0x0000000400107c82 */ /* 0x000fe20008000000 */
[----:B------:R-:W-:Y:S01]  /*18a50*/  UMOV UR17, UR5 ;  /* 0x0000000500117c82 */ /* 0x000fe20008000000 */
[----:B------:R-:W-:Y:S01]  /*18a60*/  UMOV UR20, UR4 ;  /* 0x0000000400147c82 */ /* 0x000fe20008000000 */
[----:B------:R-:W-:Y:S01]  /*18a70*/  IMAD.MOV.U32 R13, RZ, RZ, -0x7fffffe0 ;  /* 0x80000020ff0d7424 */ /* 0x000fe200078e00ff */
[----:B------:R-:W-:Y:S01]  /*18a80*/  IADD3 R12, R4, 0x280, RZ ;  /* 0x00000280040c7810 */ /* 0x000fe20007ffe0ff */
[----:B------:R-:W-:Y:S01]  /*18a90*/  UIADD3 UR8, UR44, 0x200, URZ ;  /* 0x000002002c087890 */ /* 0x000fe2000fffe03f */
[----:B------:R-:W-:Y:S01]  /*18aa0*/  UMOV UR9, 0x80000020 ;  /* 0x8000002000097882 */ /* 0x000fe20000000000 */
[----:B0-----:R-:W-:Y:S01]  /*18ab0*/  ISETP.NE.AND P0, PT, R5, 0x1, PT ;  /* 0x000000010500780c */ /* 0x001fe20003f05270 */
[----:B------:R-:W-:Y:S01]  /*18ac0*/  ULDC UR6, c[0x0][0x988] ;  /* 0x0002620000067ab9 */ /* 0x000fe20000000800 */
[----:B------:R-:W-:-:S02]  /*18ad0*/  WARPGROUP.DEPBAR.LE gsb0, 0x0 ;  /* 0x00008000000079c5 */ /* 0x000fc40000010000 */
[----:B------:R-:W-:-:S06]  /*18ae0*/  WARPGROUP.ARRIVE ;  /* 0x00000000000079c5 */ /* 0x000fcc0000000000 */
[----:B------:R-:W-:Y:S01]  /*18af0*/  QGMMA.64x32x32.F32.E4M3.E4M3 R56, gdesc[UR12], R56, gsb0 ;  /* 0x006000000c3879f3 */ /* 0x000fe20008000838 */
[----:B------:R-:W-:Y:S02]  /*18b00*/  R2UR UR18, R6 ;  /* 0x00000000061272ca */ /* 0x000fe400000e0000 */
[----:B------:R-:W-:Y:S01]  /*18b10*/  R2UR UR19, R7 ;  /* 0x00000000071372ca */ /* 0x000fe200000e0000 */
[----:B------:R-:W-:Y:S01]  /*18b20*/  VIADD R10, R4, 0x202 ;  /* 0x00000202040a7836 */ /* 0x000fe20000000000 */
[----:B------:R-:W-:Y:S02]  /*18b30*/  WARPGROUP.DEPBAR.LE gsb0, 0x0 ;  /* 0x00008000000079c5 */ /* 0x000fe40000010000 */
[----:B------:R-:W-:-:S09]  /*18b40*/  WARPGROUP.ARRIVE ;  /* 0x00000000000079c5 */ /* 0x000fd20000000000 */
[----:B------:R-:W-:Y:S01]  /*18b50*/  QGMMA.64x32x32.F32.E4M3.E4M3 R40, gdesc[UR16], R40, gsb0 ;  /* 0x00600000102879f3 */ /* 0x000fe20008000828 */
[----:B------:R-:W-:Y:S01]  /*18b60*/  IMAD.MOV.U32 R11, RZ, RZ, -0x7fffffe0 ;  /* 0x80000020ff0b7424 */ /* 0x000fe200078e00ff */
[----:B------:R-:W-:-:S04]  /*18b70*/  R2UR UR22, R10 ;  /* 0x000000000a1672ca */ /* 0x000fc800000e0000 */
[----:B------:R-:W-:Y:S01]  /*18b80*/  R2UR UR23, R11 ;  /* 0x000000000b1772ca */ /* 0x000fe200000e0000 */
[----:B------:R-:W-:Y:S02]  /*18b90*/  WARPGROUP.DEPBAR.LE gsb0, 0x0 ;  /* 0x00008000000079c5 */ /* 0x000fe40000010000 */
[----:B------:R-:W-:-:S10]  /*18ba0*/  WARPGROUP.ARRIVE ;  /* 0x00000000000079c5 */ /* 0x000fd40000000000 */
        /* <DEDUP_REMOVED lines=13> */
[----:B------:R-:W-:Y:S01]  /*18c80*/  VIADD R10, R4, 0x380 ;  /* 0x00000380040a7836 */ /* 0x000fe20000000000 */
[----:B------:R-:W-:-:S04]  /*18c90*/  MOV R11, 0x80000020 ;  /* 0x80000020000b7802 */ /* 0x000fc80000000f00 */
[----:B------:R-:W-:Y:S02]  /*18ca0*/  R2UR UR18, R10 ;  /* 0x000000000a1272ca */ /* 0x000fe400000e0000 */
[----:B------:R-:W-:Y:S01]  /*18cb0*/  R2UR UR19, R11 ;  /* 0x000000000b1372ca */ /* 0x000fe200000e0000 */
[----:B------:R-:W-:Y:S01]  /*18cc0*/  UMOV UR16, UR8 ;  /* 0x0000000800107c82 */ /* 0x000fe20008000000 */
[----:B------:R-:W-:Y:S01]  /*18cd0*/  UMOV UR17, UR9 ;  /* 0x0000000900117c82 */ /* 0x000fe20008000000 */
[----:B------:R-:W-:Y:S02]  /*18ce0*/  WARPGROUP.DEPBAR.LE gsb0, 0x0 ;  /* 0x00008000000079c5 */ /* 0x000fe40000010000 */
[----:B------:R-:W-:-:S08]  /*18cf0*/  WARPGROUP.ARRIVE ;  /* 0x00000000000079c5 */ /* 0x000fd00000000000 */
[----:B------:R-:W-:Y:S01]  /*18d00*/  QGMMA.64x32x32.F32.E4M3.E4M3 R56, gdesc[UR16], R56, gsb0 ;  /* 0x00600000103879f3 */ /* 0x000fe20008000838 */
[----:B------:R-:W-:Y:S02]  /*18d10*/  VIADD R6, R4, 0x400 ;  /* 0x0000040004067836 */ /* 0x000fe40000000000 */
[----:B------:R-:W-:-:S03]  /*18d20*/  IMAD.MOV.U32 R7, RZ, RZ, -0x7fffffe0 ;  /* 0x80000020ff077424 */ /* 0x000fc600078e00ff */
        /* <DEDUP_REMOVED lines=20> */
[----:B------:R-:W-:Y:S01]  /*18e70*/  UIADD3 UR12, UR44, 0x202, URZ ;  /* 0x000002022c0c7890 */ /* 0x000fe2000fffe03f */
[----:B------:R-:W-:Y:S01]  /*18e80*/  UMOV UR13, 0x80000020 ;  /* 0x80000020000d7882 */ /* 0x000fe20000000000 */
[----:B------:R-:W-:Y:S02]  /*18e90*/  WARPGROUP.DEPBAR.LE gsb0, 0x0 ;  /* 0x00008000000079c5 */ /* 0x000fe40000010000 */
[----:B------:R-:W-:-:S08]  /*18ea0*/  WARPGROUP.ARRIVE ;  /* 0x00000000000079c5 */ /* 0x000fd00000000000 */
[----:B------:R-:W-:Y:S01]  /*18eb0*/  QGMMA.64x32x32.F32.E4M3.E4M3 R88, gdesc[UR12], R88, gsb0 ;  /* 0x006000000c5879f3 */ /* 0x000fe20008000858 */
[----:B------:R-:W-:Y:S01]  /*18ec0*/  VIADD R6, R4, 0x302 ;  /* 0x0000030204067836 */ /* 0x000fe20000000000 */
[----:B------:R-:W-:-:S04]  /*18ed0*/  MOV R7, 0x80000020 ;  /* 0x8000002000077802 */ /* 0x000fc80000000f00 */
[----:B------:R-:W-:Y:S02]  /*18ee0*/  R2UR UR14, R6 ;  /* 0x00000000060e72ca */ /* 0x000fe400000e0000 */
[----:B------:R-:W-:Y:S01]  /*18ef0*/  R2UR UR15, R7 ;  /* 0x00000000070f72ca */ /* 0x000fe200000e0000 */
[----:B------:R-:W-:Y:S02]  /*18f00*/  WARPGROUP.DEPBAR.LE gsb0, 0x0 ;  /* 0x00008000000079c5 */ /* 0x000fe40000010000 */
[----:B------:R-:W-:-:S10]  /*18f10*/  WARPGROUP.ARRIVE ;  /* 0x00000000000079c5 */ /* 0x000fd40000000000 */
        /* <DEDUP_REMOVED lines=37> */
[----:B------:R-:W-:Y:S01]  /*19170*/  IMAD.MOV.U32 R7, RZ, RZ, -0x7fffffe0 ;  /* 0x80000020ff077424 */ /* 0x000fe200078e00ff */
[----:B------:R-:W-:-:S04]  /*19180*/  IADD3 R6, R4, 0x580, RZ ;  /* 0x0000058004067810 */ /* 0x000fc80007ffe0ff */
        /* <DEDUP_REMOVED lines=23> */
[----:B------:R-:W-:Y:S01]  /*19300*/  VIADD R10, R4, 0x700 ;  /* 0x00000700040a7836 */ /* 0x000fe20000000000 */
[----:B------:R-:W-:-:S04]  /*19310*/  MOV R11, 0x80000020 ;  /* 0x80000020000b7802 */ /* 0x000fc80000000f00 */
[----:B------:R-:W-:Y:S02]  /*19320*/  R2UR UR46, R10 ;  /* 0x000000000a2e72ca */ /* 0x000fe400000e0000 */
[----:B------:R-:W-:Y:S01]  /*19330*/  R2UR UR47, R11 ;  /* 0x000000000b2f72ca */ /* 0x000fe200000e0000 */
[----:B------:R-:W-:Y:S01]  /*19340*/  UIADD3 UR20, UR44, 0x402, URZ ;  /* 0x000004022c147890 */ /* 0x000fe2000fffe03f */
[----:B------:R-:W-:Y:S02]  /*19350*/  UMOV UR45, UR17 ;  /* 0x00000011002d7c82 */ /* 0x000fe40008000000 */
[----:B------:R-:W-:Y:S01]  /*19360*/  UMOV UR44, UR16 ;  /* 0x00000010002c7c82 */ /* 0x000fe20008000000 */
[----:B------:R-:W-:Y:S02]  /*19370*/  WARPGROUP.DEPBAR.LE gsb0, 0x0 ;  /* 0x00008000000079c5 */ /* 0x000fe40000010000 */
[----:B------:R-:W-:-:S06]  /*19380*/  WARPGROUP.ARRIVE ;  /* 0x00000000000079c5 */ /* 0x000fcc0000000000 */
[----:B------:R-:W-:Y:S01]  /*19390*/  QGMMA.64x32x32.F32.E4M3.E4M3 R24, gdesc[UR44], R24, gsb0 ;  /* 0x006000002c1879f3 */ /* 0x000fe20008000818 */
[----:B------:R-:W-:Y:S02]  /*193a0*/  VIADD R12, R4, 0x502 ;  /* 0x00000502040c7836 */ /* 0x000fe40000000000 */
[----:B------:R-:W-:-:S03]  /*193b0*/  IMAD.MOV.U32 R13, RZ, RZ, -0x7fffffe0 ;  /* 0x80000020ff0d7424 */ /* 0x000fc600078e00ff */
[----:B------:R-:W-:Y:S02]  /*193c0*/  R2UR UR22, R12 ;  /* 0x000000000c1672ca */ /* 0x000fe400000e0000 */
[----:B------:R-:W-:Y:S01]  /*193d0*/  R2UR UR23, R13 ;  /* 0x000000000d1772ca */ /* 0x000fe200000e0000 */
[----:B------:R-:W-:Y:S01]  /*193e0*/  UMOV UR21, 0x80000020 ;  /* 0x8000002000157882 */ /* 0x000fe20000000000 */
[----:B------:R-:W-:Y:S02]  /*193f0*/  WARPGROUP.DEPBAR.LE gsb0, 0x0 ;  /* 0x00008000000079c5 */ /* 0x000fe40000010000 */
[----:B------:R-:W-:-:S09]  /*19400*/  WARPGROUP.ARRIVE ;  /* 0x00000000000079c5 */ /* 0x000fd20000000000 */
[----:B------:R-:W-:Y:S01]  /*19410*/  QGMMA.64x32x32.F32.E4M3.E4M3 R88, gdesc[UR20], R88, gsb0 ;  /* 0x00600000145879f3 */ /* 0x000fe20008000858 */
[----:B------:R-:W-:Y:S02]  /*19420*/  VIADD R6, R4, 0x582 ;  /* 0x0000058204067836 */ /* 0x000fe40000000000 */
[----:B------:R-:W-:-:S03]  /*19430*/  IMAD.MOV.U32 R7, RZ, RZ, -0x7fffffe0 ;  /* 0x80000020ff077424 */ /* 0x000fc600078e00ff */
        /* <DEDUP_REMOVED lines=9> */
[----:B------:R-:W-:Y:S02]  /*194d0*/  VIADD R6, R4, 0x682 ;  /* 0x0000068204067836 */ /* 0x000fe40000000000 */
[----:B------:R-:W-:Y:S01]  /*194e0*/  IMAD.MOV.U32 R7, RZ, RZ, -0x7fffffe0 ;  /* 0x80000020ff077424 */ /* 0x000fe200078e00ff */
[----:B------:R-:W-:Y:S02]  /*194f0*/  WARPGROUP.DEPBAR.LE gsb0, 0x0 ;  /* 0x00008000000079c5 */ /* 0x000fe40000010000 */
[----:B------:R-:W-:-:S07]  /*19500*/  WARPGROUP.ARRIVE ;  /* 0x00000000000079c5 */ /* 0x000fce0000000000 */
[----:B------:R-:W-:Y:S01]  /*19510*/  QGMMA.64x32x32.F32.E4M3.E4M3 R56, gdesc[UR20], R56, gsb0 ;  /* 0x00600000143879f3 */ /* 0x000fe20008000838 */
[----:B------:R-:W-:Y:S02]  /*19520*/  R2UR UR22, R6 ;  /* 0x00000000061672ca */ /* 0x000fe400000e0000 */
[----:B------:R-:W0:Y:S01]  /*19530*/  @P0 LDC R6, c[0x0][0x44c] ;  /* 0x00011300ff060b82 */ /* 0x000e220000000800 */
[----:B------:R-:W-:-:S07]  /*19540*/  R2UR UR23, R7 ;  /* 0x00000000071772ca */ /* 0x000fce00000e0000 */
[----:B------:R-:W1:Y:S01]  /*19550*/  @P0 LDC R7, c[0x0][0x450] ;  /* 0x00011400ff070b82 */ /* 0x000e620000000800 */
[----:B--2---:R-:W-:Y:S01]  /*19560*/  IADD3 R5, R109, R236, RZ ;  /* 0x000000ec6d057210 */ /* 0x004fe20007ffe0ff */
[C---:B------:R-:W-:Y:S01]  /*19570*/  FMUL.FTZ R12, R2.reuse, R95 ;  /* 0x0000005f020c7220 */ /* 0x040fe20000410000 */
[C---:B------:R-:W-:Y:S01]  /*19580*/  FMUL.FTZ R95, R2.reuse, R85 ;  /* 0x00000055025f7220 */ /* 0x040fe20000410000 */
[C---:B------:R-:W-:Y:S01]  /*19590*/  FMUL.FTZ R104, R2.reuse, R96 ;  /* 0x0000006002687220 */ /* 0x040fe20000410000 */
        /* <DEDUP_REMOVED lines=14> */
[----:B------:R-:W-:-:S02]  /*19680*/  WARPGROUP.DEPBAR.LE gsb0, 0x0 ;  /* 0x00008000000079c5 */ /* 0x000fc40000010000 */
[C---:B------:R-:W-:Y:S01]  /*19690*/  FMUL.FTZ R85, R2.reuse, R57 ;  /* 0x0000003902557220 */ /* 0x040fe20000410000 */
[----:B------:R-:W-:Y:S01]  /*196a0*/  WARPGROUP.ARRIVE ;  /* 0x00000000000079c5 */ /* 0x000fe20000000000 */
[C---:B------:R-:W-:Y:S01]  /*196b0*/  FMUL.FTZ R57, R2.reuse, R62 ;  /* 0x0000003e02397220 */ /* 0x040fe20000410000 */
[----:B------:R-:W-:Y:S01]  /*196c0*/  IMAD.MOV.U32 R62, RZ, RZ, R5 ;  /* 0x000000ffff3e7224 */ /* 0x000fe200078e0005 */
[----:B-1----:R-:W-:Y:S01]  /*196d0*/  @P0 SHF.R.U32.HI R62, RZ, R7, R6 ;  /* 0x00000007ff3e0219 */ /* 0x002fe20000011606 */
[C---:B------:R-:W-:Y:S01]  /*196e0*/  FMUL.FTZ R81, R2.reuse, R60 ;  /* 0x0000003c02517220 */ /* 0x040fe20000410000 */
[C---:B------:R-:W-:Y:S01]  /*196f0*/  FMUL.FTZ R60, R2.reuse, R58 ;  /* 0x0000003a023c7220 */ /* 0x040fe20000410000 */
[----:B------:R-:W-:Y:S01]  /*19700*/  QGMMA.64x32x32.F32.E4M3.E4M3 R40, gdesc[UR20], R40, gsb0 ;  /* 0x00600000142879f3 */ /* 0x000fe20008000828 */
[C---:B------:R-:W-:Y:S02]  /*19710*/  FMUL.FTZ R58, R2.reuse, R63 ;  /* 0x0000003f023a7220 */ /* 0x040fe40000410000 */
[----:B------:R-:W1:Y:S01]  /*19720*/  SHFL.IDX PT, R63, R62, RZ, 0x1c1f ;  /* 0x001c1fff3e3f7589 */ /* 0x000e6200000e0000 */
[----:B------:R-:W-:Y:S01]  /*19730*/  FMUL.FTZ R82, R2, R64 ;  /* 0x0000004002527220 */ /* 0x000fe20000410000 */
[----:B------:R-:W-:-:S02]  /*19740*/  IMAD R64, R107, -0xa0, RZ ;  /* 0xffffff606b407824 */ /* 0x000fc400078e02ff */
[----:B------:R-:W-:Y:S01]  /*19750*/  FMUL.FTZ R7, R2, R66 ;  /* 0x0000004202077220 */ /* 0x000fe20000410000 */
[----:B------:R-:W2:Y:S01]  /*19760*/  MUFU.TANH R10, R10 ;  /* 0x0000000a000a7308 */ /* 0x000ea20000002400 */
[----:B---3--:R-:W-:Y:S01]  /*19770*/  IMAD R66, R107, -0xa0, R106 ;  /* 0xffffff606b427824 */ /* 0x008fe200078e026a */
[----:B------:R-:W-:-:S04]  /*19780*/  IADD3 R97, -R237, 0xa1, R64 ;  /* 0x000000a1ed617810 */ /* 0x000fc80007ffe140 */
[----:B------:R-:W-:Y:S02]  /*19790*/  IADD3 R64, -R237, 0xa0, R66 ;  /* 0x000000a0ed407810 */ /* 0x000fe40007ffe142 */
[----:B------:R-:W3:Y:S01]  /*197a0*/  MUFU.TANH R89, R89 ;  /* 0x0000005900597308 */ /* 0x000ee20000002400 */
[----:B-----5:R-:W-:-:S07]  /*197b0*/  IADD3 R97, -R108, R97, R106 ;  /* 0x000000616c617210 */ /* 0x020fce0007ffe16a */
[----:B------:R-:W5:Y:S01]  /*197c0*/  MUFU.TANH R92, R92 ;  /* 0x0000005c005c7308 */ /* 0x000f620000002400 */
[----:B-1----:R-:W-:Y:S01]  /*197d0*/  VIADDMNMX R66, R63, R97, R64, PT ;  /* 0x000000613f427246 */ /* 0x002fe20003800140 */
[----:B------:R-:W-:-:S06]  /*197e0*/  VIADD R4, R4, 0x702 ;  /* 0x0000070204047836 */ /* 0x000fcc0000000000 */
[----:B------:R-:W1:Y:S01]  /*197f0*/  MUFU.TANH R104, R104 ;  /* 0x0000006800687308 */ /* 0x000e620000002400 */
[C---:B------:R-:W-:Y:S02]  /*19800*/  ISETP.GT.AND P4, PT, R66.reuse, RZ, PT ;  /* 0x000000ff4200720c */ /* 0x040fe40003f84270 */
[C---:B------:R-:W-:Y:S02]  /*19810*/  ISETP.GT.AND P3, PT, R66.reuse, 0x1, PT ;  /* 0x000000014200780c */ /* 0x040fe40003f64270 */
[----:B------:R-:W-:Y:S02]  /*19820*/  ISETP.GT.AND P5, PT, R66, 0x8, PT ;  /* 0x000000084200780c */ /* 0x000fe40003fa4270 */
[----:B0-----:R-:W-:Y:S01]  /*19830*/  FSEL R109, R88, -INF , P4 ;  /* 0xff800000586d7808 */ /* 0x001fe20002000000 */
[----:B------:R-:W0:Y:S01]  /*19840*/  MUFU.TANH R93, R93 ;  /* 0x0000005d005d7308 */ /* 0x000e220000002400 */
[----:B--2---:R-:W-:Y:S02]  /*19850*/  FSEL R117, R10, -INF , P3 ;  /* 0xff8000000a757808 */ /* 0x004fe40001800000 */
[----:B------:R-:W-:-:S02]  /*19860*/  R2UR UR22, R4 ;  /* 0x00000000041672ca */ /* 0x000fc400000e0000 */
[----:B------:R-:W-:Y:S02]  /*19870*/  ISETP.GT.AND P4, PT, R66, 0x9, PT ;  /* 0x000000094200780c */ /* 0x000fe40003f84270 */
[----:B---3--:R-:W-:Y:S01]  /*19880*/  FSEL R119, R89, -INF , P5 ;  /* 0xff80000059777808 */ /* 0x008fe20002800000 */
[----:B------:R-:W2:Y:S01]  /*19890*/  MUFU.TANH R96, R96 ;  /* 0x0000006000607308 */ /* 0x000ea20000002400 */
[----:B------:R-:W-:Y:S01]  /*198a0*/  FMNMX.FTZ R4, R109, R117, !PT ;  /* 0x000000756d047209 */ /* 0x000fe20007810000 */
[----:B------:R-:W-:Y:S01]  /*198b0*/  FMUL.FTZ R111, R2, R73 ;  /* 0x00000049026f7220 */ /* 0x000fe20000410000 */
[----:B------:R-:W-:Y:S02]  /*198c0*/  ISETP.GT.AND P3, PT, R66, 0x10, PT ;  /* 0x000000104200780c */ /* 0x000fe40003f64270 */
[----:B-----5:R-:W-:Y:S02]  /*198d0*/  FSEL R121, R92, -INF , P4 ;  /* 0xff8000005c797808 */ /* 0x020fe40002000000 */
[----:B------:R-:W-:Y:S01]  /*198e0*/  FMNMX.FTZ R4, R119, R4, !PT ;  /* 0x0000000477047209 */ /* 0x000fe20007810000 */
[----:B------:R-:W3:Y:S01]  /*198f0*/  MUFU.TANH R100, R100 ;  /* 0x0000006400647308 */ /* 0x000ee20000002400 */
[----:B------:R-:W-:Y:S01]  /*19900*/  ISETP.GT.AND P5, PT, R66, 0x11, PT ;  /* 0x000000114200780c */ /* 0x000fe20003fa4270 */
[----:B------:R-:W-:Y:S01]  /*19910*/  FMUL.FTZ R113, R2, R76 ;  /* 0x0000004c02717220 */ /* 0x000fe20000410000 */
[----:B-1----:R-:W-:-:S02]  /*19920*/  FSEL R125, R104, -INF , P3 ;  /* 0xff800000687d7808 */ /* 0x002fc40001800000 */
[----:B------:R-:W-:-:S03]  /*19930*/  FMNMX.FTZ R4, R121, R4, !PT ;  /* 0x0000000479047209 */ /* 0x000fc60007810000 */
[----:B------:R-:W1:Y:S01]  /*19940*/  MUFU.TANH R90, R90 ;  /* 0x0000005a005a7308 */ /* 0x000e620000002400 */
[----:B------:R-:W-:Y:S01]  /*19950*/  IMAD.MOV.U32 R5, RZ, RZ, -0x7fffffe0 ;  /* 0x80000020ff057424 */ /* 0x000fe200078e00ff */
[----:B------:R-:W-:Y:S01]  /*19960*/  ISETP.GT.AND P4, PT, R66, 0x18, PT ;  /* 0x000000184200780c */ /* 0x000fe20003f84270 */
[C---:B------:R-:W-:Y:S01]  /*19970*/  FMUL.FTZ R105, R2.reuse, R77 ;  /* 0x0000004d02697220 */ /* 0x040fe20000410000 */
[----:B0-----:R-:W-:Y:S02]  /*19980*/  FSEL R129, R93, -INF , P5 ;  /* 0xff8000005d817808 */ /* 0x001fe40002800000 */
[----:B------:R-:W-:Y:S02]  /*19990*/  FMNMX.FTZ R4, R125, R4, !PT ;  /* 0x000000047d047209 */ /* 0x000fe40007810000 */
[----:B------:R-:W0:Y:S01]  /*199a0*/  MUFU.TANH R111, R111 ;  /* 0x0000006f006f7308 */ /* 0x000e220000002400 */
[----:B------:R-:W-:Y:S01]  /*199b0*/  FMUL.FTZ R20, R2, R103 ;  /* 0x0000006702147220 */ /* 0x000fe20000410000 */
[----:B------:R-:W-:Y:S01]  /*199c0*/  ISETP.GT.AND P3, PT, R66, 0x19, PT ;  /* 0x000000194200780c */ /* 0x000fe20003f64270 */
[----:B------:R-:W-:Y:S01]  /*199d0*/  FMUL.FTZ R103, R2, R80 ;  /* 0x0000005002677220 */ /* 0x000fe20000410000 */
[----:B--2---:R-:W-:-:S02]  /*199e0*/  FSEL R127, R96, -INF , P4 ;  /* 0xff800000607f7808 */ /* 0x004fc40002000000 */
[----:B------:R-:W-:Y:S02]  /*199f0*/  FMNMX.FTZ R4, R129, R4, !PT ;  /* 0x0000000481047209 */ /* 0x000fe40007810000 */
[----:B------:R-:W2:Y:S01]  /*19a00*/  MUFU.TANH R113, R113 ;  /* 0x0000007100717308 */ /* 0x000ea20000002400 */
[----:B------:R-:W-:Y:S02]  /*19a10*/  R2UR UR23, R5 ;  /* 0x00000000051772ca */ /* 0x000fe400000e0000 */
[----:B------:R-:W-:Y:S02]  /*19a20*/  ISETP.GT.AND P4, PT, R66, 0x20, PT ;  /* 0x000000204200780c */ /* 0x000fe40003f84270 */
[----:B---3--:R-:W-:Y:S02]  /*19a30*/  FSEL R123, R100, -INF , P3 ;  /* 0xff800000647b7808 */ /* 0x008fe40001800000 */
[----:B------:R-:W-:Y:S01]  /*19a40*/  FMNMX.FTZ R4, R127, R4, !PT ;  /* 0x000000047f047209 */ /* 0x000fe20007810000 */
[----:B------:R-:W3:Y:S01]  /*19a50*/  MUFU.TANH R105, R105 ;  /* 0x0000006900697308 */ /* 0x000ee20000002400 */
[----:B------:R-:W-:-:S02]  /*19a60*/  WARPGROUP.DEPBAR.LE gsb0, 0x0 ;  /* 0x00008000000079c5 */ /* 0x000fc40000010000 */
[----:B----4-:R-:W-:Y:S01]  /*19a70*/  FMUL.FTZ R14, R2, R99 ;  /* 0x00000063020e7220 */ /* 0x010fe20000410000 */
[----:B------:R-:W-:Y:S01]  /*19a80*/  WARPGROUP.ARRIVE ;  /* 0x00000000000079c5 */ /* 0x000fe20000000000 */
[----:B------:R-:W-:Y:S01]  /*19a90*/  ISETP.GT.AND P3, PT, R66, 0x21, PT ;  /* 0x000000214200780c */ /* 0x000fe20003f64270 */
[----:B------:R-:W-:Y:S01]  /*19aa0*/  FMUL.FTZ R99, R2, R84 ;  /* 0x0000005402637220 */ /* 0x000fe20000410000 */
[----:B-1----:R-:W-:Y:S01]  /*19ab0*/  FSEL R115, R90, -INF , P4 ;  /* 0xff8000005a737808 */ /* 0x002fe20002000000 */
[----:B------:R-:W1:Y:S01]  /*19ac0*/  MUFU.TANH R103, R103 ;  /* 0x0000006700677308 */ /* 0x000e620000002400 */
[----:B------:R-:W-:Y:S01]  /*19ad0*/  FMNMX.FTZ R4, R123, R4, !PT ;  /* 0x000000047b047209 */ /* 0x000fe20007810000 */
[----:B------:R-:W-:Y:S01]  /*19ae0*/  QGMMA.64x32x32.F32.E4M3.E4M3 R24, gdesc[UR20], R24, gsb0 ;  /* 0x00600000141879f3 */ /* 0x000fe20008000818 */
[----:B------:R-:W-:Y:S02]  /*19af0*/  ISETP.GT.AND P4, PT, R66, 0x28, PT ;  /* 0x000000284200780c */ /* 0x000fe40003f84270 */
[----:B0-----:R-:W-:-:S02]  /*19b00*/  FSEL R111, R111, -INF , P3 ;  /* 0xff8000006f6f7808 */ /* 0x001fc40001800000 */
[----:B------:R-:W-:Y:S01]  /*19b10*/  FMNMX.FTZ R4, R115, R4, !PT ;  /* 0x0000000473047209 */ /* 0x000fe20007810000 */
[----:B------:R-:W0:Y:S01]  /*19b20*/  MUFU.TANH R101, R101 ;  /* 0x0000006500657308 */ /* 0x000e220000002400 */
[----:B------:R-:W-:Y:S01]  /*19b30*/  ISETP.GT.AND P3, PT, R66, 0x29, PT ;  /* 0x000000294200780c */ /* 0x000fe20003f64270 */
[----:B------:R-:W-:Y:S01]  /*19b40*/  FMUL.FTZ R80, R2, R56 ;  /* 0x0000003802507220 */ /* 0x000fe20000410000 */
[----:B--2---:R-:W-:Y:S02]  /*19b50*/  FSEL R113, R113, -INF , P4 ;  /* 0xff80000071717808 */ /* 0x004fe40002000000 */
[----:B------:R-:W-:-:S03]  /*19b60*/  FMNMX.FTZ R4, R111, R4, !PT ;  /* 0x000000046f047209 */ /* 0x000fc60007810000 */
[----:B------:R-:W2:Y:S01]  /*19b70*/  MUFU.TANH R99, R99 ;  /* 0x0000006300637308 */ /* 0x000ea20000002400 */
[----:B------:R-:W-:Y:S02]  /*19b80*/  ISETP.GT.AND P4, PT, R66, 0x30, PT ;  /* 0x000000304200780c */ /* 0x000fe40003f84270 */
[----:B---3--:R-:W-:Y:S02]  /*19b90*/  FSEL R105, R105, -INF , P3 ;  /* 0xff80000069697808 */ /* 0x008fe40001800000 */
[----:B------:R-:W-:-:S03]  /*19ba0*/  FMNMX.FTZ R4, R113, R4, !PT ;  /* 0x0000000471047209 */ /* 0x000fc60007810000 */
[----:B------:R-:W3:Y:S01]  /*19bb0*/  MUFU.TANH R95, R95 ;  /* 0x0000005f005f7308 */ /* 0x000ee20000002400 */
[----:B------:R-:W-:Y:S02]  /*19bc0*/  ISETP.GT.AND P3, PT, R66, 0x31, PT ;  /* 0x000000314200780c */ /* 0x000fe40003f64270 */
[----:B-1----:R-:W-:Y:S02]  /*19bd0*/  FSEL R103, R103, -INF , P4 ;  /* 0xff80000067677808 */ /* 0x002fe40002000000 */
[----:B------:R-:W-:-:S03]  /*19be0*/  FMNMX.FTZ R4, R105, R4, !PT ;  /* 0x0000000469047209 */ /* 0x000fc60007810000 */
[----:B------:R-:W1:Y:S01]  /*19bf0*/  MUFU.TANH R80, R80 ;  /* 0x0000005000507308 */ /* 0x000e620000002400 */
[C---:B------:R-:W-:Y:S01]  /*19c00*/  FMUL.FTZ R21, R2.reuse, R74 ;  /* 0x0000004a02157220 */ /* 0x040fe20000410000 */
[----:B------:R-:W-:Y:S01]  /*19c10*/  FMUL.FTZ R74, R2, R79 ;  /* 0x0000004f024a7220 */ /* 0x000fe20000410000 */
[----:B------:R-:W-:Y:S01]  /*19c20*/  ISETP.GT.AND P4, PT, R66, 0x38, PT ;  /* 0x000000384200780c */ /* 0x000fe20003f84270 */
[----:B------:R-:W-:Y:S01]  /*19c30*/  FMUL.FTZ R79, R2, R61 ;  /* 0x0000003d024f7220 */ /* 0x000fe20000410000 */
[----:B0-----:R-:W-:Y:S02]  /*19c40*/  FSEL R101, R101, -INF , P3 ;  /* 0xff80000065657808 */ /* 0x001fe40001800000 */
[----:B------:R-:W-:Y:S01]  /*19c50*/  FMNMX.FTZ R4, R103, R4, !PT ;  /* 0x0000000467047209 */ /* 0x000fe20007810000 */
[----:B------:R-:W0:Y:S01]  /*19c60*/  MUFU.TANH R85, R85 ;  /* 0x0000005500557308 */ /* 0x000e220000002400 */
[----:B------:R-:W-:Y:S02]  /*19c70*/  ISETP.GT.AND P3, PT, R66, 0x39, PT ;  /* 0x000000394200780c */ /* 0x000fe40003f64270 */
[----:B--2---:R-:W-:-:S02]  /*19c80*/  FSEL R99, R99, -INF , P4 ;  /* 0xff80000063637808 */ /* 0x004fc40002000000 */
[----:B------:R-:W-:-:S03]  /*19c90*/  FMNMX.FTZ R4, R101, R4, !PT ;  /* 0x0000000465047209 */ /* 0x000fc60007810000 */
[----:B------:R-:W2:Y:S01]  /*19ca0*/  MUFU.TANH R81, R81 ;  /* 0x0000005100517308 */ /* 0x000ea20000002400 */
[----:B------:R-:W-:Y:S01]  /*19cb0*/  FMUL.FTZ R5, R2, R40 ;  /* 0x0000002802057220 */ /* 0x000fe20000410000 */
[----:B------:R-:W-:Y:S01]  /*19cc0*/  ISETP.GT.AND P4, PT, R66, 0x40, PT ;  /* 0x000000404200780c */ /* 0x000fe20003f84270 */
[----:B------:R-:W-:Y:S01]  /*19cd0*/  FMUL.FTZ R65, R2, R65 ;  /* 0x0000004102417220 */ /* 0x000fe20000410000 */
[----:B---3--:R-:W-:Y:S02]  /*19ce0*/  FSEL R95, R95, -INF , P3 ;  /* 0xff8000005f5f7808 */ /* 0x008fe40001800000 */
[----:B------:R-:W-:Y:S02]  /*19cf0*/  FMNMX.FTZ R40, R99, R4, !PT ;  /* 0x0000000463287209 */ /* 0x000fe40007810000 */
        /* <DEDUP_REMOVED lines=16> */
[----:B------:R-:W-:Y:S01]  /*19e00*/  MUFU.TANH R68, R68 ;  /* 0x0000004400447308 */ /* 0x000fe20000002400 */
[----:B------:R-:W-:Y:S01]  /*19e10*/  ISETP.GT.AND P4, PT, R66, 0x50, PT ;  /* 0x000000504200780c */ /* 0x000fe20003f84270 */
[----:B------:R-:W-:Y:S01]  /*19e20*/  FMUL.FTZ R10, R2, R41 ;  /* 0x00000029020a7220 */ /* 0x000fe20000410000 */
[----:B---3--:R-:W-:Y:S02]  /*19e30*/  FSEL R69, R79, -INF , P3 ;  /* 0xff8000004f457808 */ /* 0x008fe40001800000 */
[----:B------:R-:W-:-:S03]  /*19e40*/  FMNMX.FTZ R42, R81, R42, !PT ;  /* 0x0000002a512a7209 */ /* 0x000fc60007810000 */
[----:B------:R-:W2:Y:S01]  /*19e50*/  MUFU.TANH R83, R83 ;  /* 0x0000005300537308 */ /* 0x000ea20000002400 */
[C---:B------:R-:W-:Y:S01]  /*19e60*/  FMUL.FTZ R61, R2.reuse, R59 ;  /* 0x0000003b023d7220 */ /* 0x040fe20000410000 */
[----:B------:R-:W-:Y:S01]  /*19e70*/  FMUL.FTZ R59, R2, R71 ;  /* 0x00000047023b7220 */ /* 0x000fe20000410000 */
[----:B------:R-:W-:Y:S01]  /*19e80*/  ISETP.GT.AND P3, PT, R66, 0x51, PT ;  /* 0x000000514200780c */ /* 0x000fe20003f64270 */
[----:B------:R-:W-:Y:S01]  /*19e90*/  FMUL.FTZ R44, R2, R44 ;  /* 0x0000002c022c7220 */ /* 0x000fe20000410000 */
[----:B-1----:R-:W-:Y:S02]  /*19ea0*/  FSEL R71, R82, -INF , P4 ;  /* 0xff80000052477808 */ /* 0x002fe40002000000 */
[----:B------:R-:W-:Y:S01]  /*19eb0*/  FMNMX.FTZ R42, R69, R42, !PT ;  /* 0x0000002a452a7209 */ /* 0x000fe20007810000 */
[----:B------:R-:W1:Y:S01]  /*19ec0*/  MUFU.TANH R5, R5 ;  /* 0x0000000500057308 */ /* 0x000e620000002400 */
[----:B------:R-:W-:Y:S01]  /*19ed0*/  FMUL.FTZ R53, R2, R53 ;  /* 0x0000003502357220 */ /* 0x000fe20000410000 */
[----:B------:R-:W-:Y:S01]  /*19ee0*/  ISETP.GT.AND P4, PT, R66, 0x58, PT ;  /* 0x000000584200780c */ /* 0x000fe20003f84270 */
[----:B------:R-:W-:Y:S01]  /*19ef0*/  FMUL.FTZ R45, R2, R45 ;  /* 0x0000002d022d7220 */ /* 0x000fe20000410000 */
[----:B0-----:R-:W-:-:S02]  /*19f00*/  FSEL R65, R65, -INF , P3 ;  /* 0xff80000041417808 */ /* 0x001fc40001800000 */
[----:B------:R-:W-:Y:S02]  /*19f10*/  FMNMX.FTZ R42, R71, R42, !PT ;  /* 0x0000002a472a7209 */ /* 0x000fe40007810000 */
[----:B------:R-:W0:Y:S01]  /*19f20*/  MUFU.TANH R10, R10 ;  /* 0x0000000a000a7308 */ /* 0x000e220000002400 */
[----:B------:R-:W-:Y:S01]  /*19f30*/  FMUL.FTZ R56, R2, R67 ;  /* 0x0000004302387220 */ /* 0x000fe20000410000 */
[----:B------:R-:W-:Y:S01]  /*19f40*/  ISETP.GT.AND P3, PT, R66, 0x59, PT ;  /* 0x000000594200780c */ /* 0x000fe20003f64270 */
[----:B------:R-:W-:Y:S01]  /*19f50*/  FMUL.FTZ R48, R2, R48 ;  /* 0x0000003002307220 */ /* 0x000fe20000410000 */
[----:B------:R-:W-:-:S04]  /*19f60*/  FMNMX.FTZ R42, R65, R42, !PT ;  /* 0x0000002a412a7209 */ /* 0x000fc80007810000 */
[----:B------:R-:W-:Y:S01]  /*19f70*/  MUFU.TANH R44, R44 ;  /* 0x0000002c002c7308 */ /* 0x000fe20000002400 */
[----:B--2---:R-:W-:Y:S01]  /*19f80*/  FSEL R41, R83, -INF , P3 ;  /* 0xff80000053297808 */ /* 0x004fe20001800000 */
[----:B------:R-:W-:-:S06]  /*19f90*/  FMUL.FTZ R49, R2, R49 ;  /* 0x0000003102317220 */ /* 0x000fcc0000410000 */
[----:B------:R2:W-:Y:S01]  /*19fa0*/  MUFU.TANH R67, R53 ;  /* 0x0000003500437308 */ /* 0x0005e20000002400 */
[----:B------:R-:W-:Y:S01]  /*19fb0*/  FMUL.FTZ R40, R2, R43 ;  /* 0x0000002b02287220 */ /* 0x000fe20000410000 */
[----:B--2---:R-:W-:-:S06]  /*19fc0*/  FSEL R53, R68, -INF , P4 ;  /* 0xff80000044357808 */ /* 0x004fcc0002000000 */
[----:B------:R-:W2:Y:S01]  /*19fd0*/  MUFU.TANH R45, R45 ;  /* 0x0000002d002d7308 */ /* 0x000ea20000002400 */
[----:B------:R-:W-:Y:S02]  /*19fe0*/  ISETP.GT.AND P4, PT, R66, 0x60, PT ;  /* 0x000000604200780c */ /* 0x000fe40003f84270 */
[----:B------:R-:W-:Y:S01]  /*19ff0*/  FMNMX.FTZ R42, R53, R42, !PT ;  /* 0x0000002a352a7209 */ /* 0x000fe20007810000 */
[----:B------:R-:W-:Y:S01]  /*1a000*/  FMUL.FTZ R52, R2, R52 ;  /* 0x0000003402347220 */ /* 0x000fe20000410000 */
[----:B------:R-:W-:Y:S02]  /*1a010*/  ISETP.GT.AND P3, PT, R66, 0x61, PT ;  /* 0x000000614200780c */ /* 0x000fe40003f64270 */
[----:B-1----:R-:W-:Y:S01]  /*1a020*/  FSEL R43, R5, -INF , P4 ;  /* 0xff800000052b7808 */ /* 0x002fe20002000000 */
[----:B------:R-:W1:Y:S01]  /*1a030*/  MUFU.TANH R48, R48 ;  /* 0x0000003000307308 */ /* 0x000e620000002400 */
[----:B------:R-:W-:Y:S01]  /*1a040*/  FMNMX.FTZ R42, R41, R42, !PT ;  /* 0x0000002a292a7209 */ /* 0x000fe20007810000 */
[----:B------:R-:W-:-:S02]  /*1a050*/  WARPGROUP.DEPBAR.LE gsb0, 0x0 ;  /* 0x00008000000079c5 */ /* 0x000fc40000010000 */
[----:B------:R-:W-:Y:S01]  /*1a060*/  FMUL.FTZ R25, R2, R25 ;  /* 0x0000001902197220 */ /* 0x000fe20000410000 */
[----:B------:R-:W-:Y:S02]  /*1a070*/  ISETP.GT.AND P4, PT, R66, 0x68, PT ;  /* 0x000000684200780c */ /* 0x000fe40003f84270 */
[----:B0-----:R-:W-:Y:S01]  /*1a080*/  FSEL R5, R10, -INF , P3 ;  /* 0xff8000000a057808 */ /* 0x001fe20001800000 */
[----:B------:R-:W0:Y:S01]  /*1a090*/  MUFU.TANH R49, R49 ;  /* 0x0000003100317308 */ /* 0x000e220000002400 */
[----:B------:R-:W-:Y:S01]  /*1a0a0*/  FMNMX.FTZ R42, R43, R42, !PT ;  /* 0x0000002a2b2a7209 */ /* 0x000fe20007810000 */
[----:B------:R-:W-:Y:S01]  /*1a0b0*/  FMUL.FTZ R24, R2, R24 ;  /* 0x0000001802187220 */ /* 0x000fe20000410000 */
[----:B------:R-:W-:Y:S02]  /*1a0c0*/  ISETP.GT.AND P3, PT, R66, 0x69, PT ;  /* 0x000000694200780c */ /* 0x000fe40003f64270 */
[----:B------:R-:W-:-:S03]  /*1a0d0*/  FMNMX.FTZ R42, R5, R42, !PT ;  /* 0x0000002a052a7209 */ /* 0x000fc60007810000 */
[----:B------:R-:W3:Y:S01]  /*1a0e0*/  MUFU.TANH R52, R52 ;  /* 0x0000003400347308 */ /* 0x000ee20000002400 */
[----:B------:R-:W-:Y:S01]  /*1a0f0*/  FMUL.FTZ R10, R2, R29 ;  /* 0x0000001d020a7220 */ /* 0x000fe20000410000 */
[----:B--2---:R-:W-:-:S06]  /*1a100*/  FSEL R29, R45, -INF , P3 ;  /* 0xff8000002d1d7808 */ /* 0x004fcc0001800000 */
[----:B------:R2:W-:Y:S01]  /*1a110*/  MUFU.TANH R68, R25 ;  /* 0x0000001900447308 */ /* 0x0005e20000002400 */
[----:B------:R-:W-:Y:S02]  /*1a120*/  ISETP.GT.AND P3, PT, R66, 0x71, PT ;  /* 0x000000714200780c */ /* 0x000fe40003f64270 */
[----:B--2---:R-:W-:Y:S02]  /*1a130*/  FSEL R25, R44, -INF , P4 ;  /* 0xff8000002c197808 */ /* 0x004fe40002000000 */
[----:B------:R-:W-:Y:S02]  /*1a140*/  ISETP.GT.AND P4, PT, R66, 0x70, PT ;  /* 0x000000704200780c */ /* 0x000fe40003f84270 */
[----:B------:R-:W-:Y:S01]  /*1a150*/  FMNMX.FTZ R42, R25, R42, !PT ;  /* 0x0000002a192a7209 */ /* 0x000fe20007810000 */
[----:B------:R-:W2:Y:S01]  /*1a160*/  MUFU.TANH R24, R24 ;  /* 0x0000001800187308 */ /* 0x000ea20000002400 */
[----:B-1----:R-:W-:Y:S01]  /*1a170*/  FSEL R45, R48, -INF , P4 ;  /* 0xff800000302d7808 */ /* 0x002fe20002000000 */
[----:B------:R-:W-:Y:S01]  /*1a180*/  FMUL.FTZ R28, R2, R28 ;  /* 0x0000001c021c7220 */ /* 0x000fe20000410000 */
[----:B------:R-:W-:-:S02]  /*1a190*/  FMNMX.FTZ R42, R29, R42, !PT ;  /* 0x0000002a1d2a7209 */ /* 0x000fc40007810000 */
[C---:B------:R-:W-:Y:S02]  /*1a1a0*/  ISETP.GT.AND P4, PT, R66.reuse, 0x78, PT ;  /* 0x000000784200780c */ /* 0x040fe40003f84270 */
[----:B0-----:R-:W-:Y:S02]  /*1a1b0*/  FSEL R49, R49, -INF , P3 ;  /* 0xff80000031317808 */ /* 0x001fe40001800000 */
[----:B------:R-:W-:Y:S01]  /*1a1c0*/  FMNMX.FTZ R42, R45, R42, !PT ;  /* 0x0000002a2d2a7209 */ /* 0x000fe20007810000 */
[----:B------:R-:W0:Y:S01]  /*1a1d0*/  MUFU.TANH R28, R28 ;  /* 0x0000001c001c7308 */ /* 0x000e220000002400 */
[----:B------:R-:W-:Y:S01]  /*1a1e0*/  ISETP.GT.AND P3, PT, R66, 0x79, PT ;  /* 0x000000794200780c */ /* 0x000fe20003f64270 */
[----:B------:R-:W-:Y:S01]  /*1a1f0*/  FMUL.FTZ R32, R2, R32 ;  /* 0x0000002002207220 */ /* 0x000fe20000410000 */
[----:B---3--:R-:W-:Y:S02]  /*1a200*/  FSEL R63, R52, -INF , P4 ;  /* 0xff800000343f7808 */ /* 0x008fe40002000000 */
[----:B------:R-:W-:-:S03]  /*1a210*/  FMNMX.FTZ R42, R49, R42, !PT ;  /* 0x0000002a312a7209 */ /* 0x000fc60007810000 */
[----:B------:R1:W3:Y:S01]  /*1a220*/  MUFU.TANH R83, R10 ;  /* 0x0000000a00537308 */ /* 0x0002e20000002400 */
[----:B------:R-:W-:Y:S02]  /*1a230*/  ISETP.GT.AND P4, PT, R66, 0x80, PT ;  /* 0x000000804200780c */ /* 0x000fe40003f84270 */
[----:B------:R-:W-:Y:S01]  /*1a240*/  FMNMX.FTZ R42, R63, R42, !PT ;  /* 0x0000002a3f2a7209 */ /* 0x000fe20007810000 */
[----:B-1----:R-:W-:Y:S01]  /*1a250*/  FMUL.FTZ R10, R2, R33 ;  /* 0x00000021020a7220 */ /* 0x002fe20000410000 */
[----:B------:R-:W-:-:S03]  /*1a260*/  FSEL R33, R67, -INF , P3 ;  /* 0xff80000043217808 */ /* 0x000fc60001800000 */
[----:B------:R-:W1:Y:S01]  /*1a270*/  MUFU.TANH R32, R32 ;  /* 0x0000002000207308 */ /* 0x000e620000002400 */
[----:B------:R-:W-:Y:S01]  /*1a280*/  ISETP.GT.AND P3, PT, R66, 0x81, PT ;  /* 0x000000814200780c */ /* 0x000fe20003f64270 */
[----:B------:R-:W-:Y:S01]  /*1a290*/  FMUL.FTZ R73, R2, R78 ;  /* 0x0000004e02497220 */ /* 0x000fe20000410000 */
[----:B--2---:R-:W-:Y:S01]  /*1a2a0*/  FSEL R79, R24, -INF , P4 ;  /* 0xff800000184f7808 */ /* 0x004fe20002000000 */
[C---:B------:R-:W-:Y:S01]  /*1a2b0*/  FMUL.FTZ R36, R2.reuse, R36 ;  /* 0x0000002402247220 */ /* 0x040fe20000410000 */
[----:B------:R-:W-:Y:S01]  /*1a2c0*/  FMNMX.FTZ R42, R33, R42, !PT ;  /* 0x0000002a212a7209 */ /* 0x000fe20007810000 */
[----:B------:R-:W-:Y:S01]  /*1a2d0*/  FMUL.FTZ R78, R2, R87 ;  /* 0x00000057024e7220 */ /* 0x000fe20000410000 */
[----:B------:R-:W-:Y:S01]  /*1a2e0*/  ISETP.GT.AND P4, PT, R66, 0x88, PT ;  /* 0x000000884200780c */ /* 0x000fe20003f84270 */
[----:B------:R2:W4:Y:S01]  /*1a2f0*/  MUFU.TANH R87, R10 ;  /* 0x0000000a00577308 */ /* 0x0005220000002400 */
[----:B------:R-:W-:Y:S02]  /*1a300*/  FSEL R67, R68, -INF , P3 ;  /* 0xff80000044437808 */ /* 0x000fe40001800000 */
[----:B------:R-:W-:-:S02]  /*1a310*/  FMNMX.FTZ R42, R79, R42, !PT ;  /* 0x0000002a4f2a7209 */ /* 0x000fc40007810000 */
[----:B------:R-:W-:Y:S01]  /*1a320*/  ISETP.GT.AND P3, PT, R66, 0x89, PT ;  /* 0x000000894200780c */ /* 0x000fe20003f64270 */
[----:B--2---:R-:W-:Y:S02]  /*1a330*/  FMUL.FTZ R10, R2, R37 ;  /* 0x00000025020a7220 */ /* 0x004fe40000410000 */
[----:B------:R-:W2:Y:S01]  /*1a340*/  MUFU.TANH R36, R36 ;  /* 0x0000002400247308 */ /* 0x000ea20000002400 */
[----:B0-----:R-:W-:Y:S02]  /*1a350*/  FSEL R37, R28, -INF , P4 ;  /* 0xff8000001c257808 */ /* 0x001fe40002000000 */
[----:B------:R-:W-:Y:S02]  /*1a360*/  FMNMX.FTZ R42, R67, R42, !PT ;  /* 0x0000002a432a7209 */ /* 0x000fe40007810000 */
[----:B------:R-:W-:Y:S02]  /*1a370*/  ISETP.GT.AND P4, PT, R66, 0x90, PT ;  /* 0x000000904200780c */ /* 0x000fe40003f84270 */
[----:B---3--:R-:W-:Y:S01]  /*1a380*/  FSEL R83, R83, -INF , P3 ;  /* 0xff80000053537808 */ /* 0x008fe20001800000 */
[----:B------:R-:W0:Y:S01]  /*1a390*/  MUFU.TANH R10, R10 ;  /* 0x0000000a000a7308 */ /* 0x000e220000002400 */
[----:B------:R-:W-:-:S02]  /*1a3a0*/  FMNMX.FTZ R42, R37, R42, !PT ;  /* 0x0000002a252a7209 */ /* 0x000fc40007810000 */
[----:B------:R-:W-:Y:S02]  /*1a3b0*/  ISETP.GT.AND P3, PT, R66, 0x91, PT ;  /* 0x000000914200780c */ /* 0x000fe40003f64270 */
[----:B-1----:R-:W-:Y:S02]  /*1a3c0*/  FSEL R89, R32, -INF , P4 ;  /* 0xff80000020597808 */ /* 0x002fe40002000000 */
[----:B------:R-:W-:Y:S02]  /*1a3d0*/  FMNMX.FTZ R42, R83, R42, !PT ;  /* 0x0000002a532a7209 */ /* 0x000fe40007810000 */
[----:B------:R-:W-:Y:S02]  /*1a3e0*/  ISETP.GT.AND P4, PT, R66, 0x98, PT ;  /* 0x000000984200780c */ /* 0x000fe40003f84270 */
[----:B----4-:R-:W-:Y:S02]  /*1a3f0*/  FSEL R87, R87, -INF , P3 ;  /* 0xff80000057577808 */ /* 0x010fe40001800000 */
[----:B------:R-:W-:Y:S01]  /*1a400*/  FMNMX.FTZ R42, R89, R42, !PT ;  /* 0x0000002a592a7209 */ /* 0x000fe20007810000 */
[----:B------:R-:W-:Y:S01]  /*1a410*/  FMUL.FTZ R68, R2, R47 ;  /* 0x0000002f02447220 */ /* 0x000fe20000410000 */
[----:B------:R-:W-:-:S02]  /*1a420*/  ISETP.GT.AND P3, PT, R66, 0x99, PT ;  /* 0x000000994200780c */ /* 0x000fc40003f64270 */
[----:B--2---:R-:W-:Y:S02]  /*1a430*/  FSEL R47, R36, -INF , P4 ;  /* 0xff800000242f7808 */ /* 0x004fe40002000000 */
[----:B------:R-:W-:Y:S01]  /*1a440*/  FMNMX.FTZ R42, R87, R42, !PT ;  /* 0x0000002a572a7209 */ /* 0x000fe20007810000 */
[----:B------:R-:W-:Y:S01]  /*1a450*/  FMUL.FTZ R8, R2, R91 ;  /* 0x0000005b02087220 */ /* 0x000fe20000410000 */
[----:B0-----:R-:W-:Y:S02]  /*1a460*/  FSEL R91, R10, -INF , P3 ;  /* 0xff8000000a5b7808 */ /* 0x001fe40001800000 */
[----:B------:R-:W-:-:S04]  /*1a470*/  FMNMX.FTZ R42, R47, R42, !PT ;  /* 0x0000002a2f2a7209 */ /* 0x000fc80007810000 */
[----:B------:R-:W-:-:S05]  /*1a480*/  FMNMX.FTZ R42, R91, R42, !PT ;  /* 0x0000002a5b2a7209 */ /* 0x000fca0007810000 */
[----:B------:R-:W0:Y:S04]  /*1a490*/  SHFL.BFLY PT, R131, R42, 0x2, 0x1f ;  /* 0x0c401f002a837f89 */ /* 0x000e2800000e0000 */
[----:B------:R-:W1:Y:S01]  /*1a4a0*/  SHFL.IDX PT, R62, R62, 0x1, 0x1c1f ;  /* 0x003c1f003e3e7f89 */ /* 0x000e6200000e0000 */
[----:B0-----:R-:W-:-:S05]  /*1a4b0*/  FMNMX.FTZ R131, R42, R131, !PT ;  /* 0x000000832a837209 */ /* 0x001fca0007810000 */
[----:B------:R-:W0:Y:S01]  /*1a4c0*/  SHFL.BFLY PT, R122, R131, 0x1, 0x1f ;  /* 0x0c201f00837a7f89 */ /* 0x000e2200000e0000 */
[C---:B------:R-:W-:Y:S01]  /*1a4d0*/  FMUL.FTZ R11, R2.reuse, R94 ;  /* 0x0000005e020b7220 */ /* 0x040fe20000410000 */
[----:B------:R-:W2:Y:S01]  /*1a4e0*/  MUFU.TANH R3, R3 ;  /* 0x0000000300037308 */ /* 0x000ea20000002400 */
[----:B------:R-:W-:-:S07]  /*1a4f0*/  FMUL.FTZ R13, R2, R98 ;  /* 0x00000062020d7220 */ /* 0x000fce0000410000 */
[----:B------:R-:W3:Y:S01]  /*1a500*/  MUFU.TANH R8, R8 ;  /* 0x0000000800087308 */ /* 0x000ee20000002400 */
[----:B------:R-:W-:Y:S01]  /*1a510*/  IMAD.U32 R10, RZ, RZ, UR6 ;  /* 0x00000006ff0a7e24 */ /* 0x000fe2000f8e00ff */
[----:B-1----:R-:W-:-:S06]  /*1a520*/  VIADDMNMX R64, R62, R97, R64, PT ;  /* 0x000000613e407246 */ /* 0x002fcc0003800140 */
[----:B------:R-:W1:Y:S01]  /*1a530*/  MUFU.TANH R11, R11 ;  /* 0x0000000b000b7308 */ /* 0x000e620000002400 */
[----:B0-----:R-:W-:-:S07]  /*1a540*/  FMNMX.FTZ R122, R131, R122, !PT ;  /* 0x0000007a837a7209 */ /* 0x001fce0007810000 */
[----:B------:R-:W0:Y:S01]  /*1a550*/  MUFU.TANH R12, R12 ;  /* 0x0000000c000c7308 */ /* 0x000e220000002400 */
[----:B------:R-:W-:Y:S01]  /*1a560*/  ISETP.GT.AND P4, PT, R64, RZ, PT ;  /* 0x000000ff4000720c */ /* 0x000fe20003f84270 */
[----:B------:R-:W-:-:S01]  /*1a570*/  FFMA.FTZ R28, R122, R10, -8 ;  /* 0xc10000007a1c7423 */ /* 0x000fc2000001000a */
[----:B------:R-:W-:Y:S01]  /*1a580*/  FSETP.NEU.FTZ.AND P3, PT, R122, -INF , PT ;  /* 0xff8000007a00780b */ /* 0x000fe20003f7d000 */
[----:B------:R-:W-:Y:S01]  /*1a590*/  FMUL.FTZ R15, R2, R102 ;  /* 0x00000066020f7220 */ /* 0x000fe20000410000 */
[----:B------:R-:W-:-:S03]  /*1a5a0*/  ISETP.GT.AND P5, PT, R64, 0x1, PT ;  /* 0x000000014000780c */ /* 0x000fc60003fa4270 */
[----:B------:R-:W4:Y:S01]  /*1a5b0*/  MUFU.TANH R13, R13 ;  /* 0x0000000d000d7308 */ /* 0x000f220000002400 */
[----:B------:R-:W-:Y:S02]  /*1a5c0*/  FSEL R28, R28, RZ, P3 ;  /* 0x000000ff1c1c7208 */ /* 0x000fe40001800000 */
        /* <DEDUP_REMOVED lines=9> */
[C---:B------:R-:W-:Y:S01]  /*1a660*/  FMUL.FTZ R6, R2.reuse, R70 ;  /* 0x0000004602067220 */ /* 0x040fe20000410000 */
[----:B------:R-:W-:Y:S01]  /*1a670*/  FMUL.FTZ R70, R2, R51 ;  /* 0x0000003302467220 */ /* 0x000fe20000410000 */
[----:B------:R-:W-:Y:S02]  /*1a680*/  ISETP.GT.AND P3, PT, R64, 0x10, PT ;  /* 0x000000104000780c */ /* 0x000fe40003f64270 */
[----:B0-----:R-:W-:Y:S02]  /*1a690*/  FSEL R51, R12, -INF , P4 ;  /* 0xff8000000c337808 */ /* 0x001fe40002000000 */
[----:B------:R-:W-:Y:S01]  /*1a6a0*/  FMNMX.FTZ R50, R11, R50, !PT ;  /* 0x000000320b327209 */ /* 0x000fe20007810000 */
[----:B------:R-:W0:Y:S01]  /*1a6b0*/  MUFU.TANH R20, R20 ;  /* 0x0000001400147308 */ /* 0x000e220000002400 */
[----:B------:R-:W-:-:S02]  /*1a6c0*/  ISETP.GT.AND P4, PT, R64, 0x11, PT ;  /* 0x000000114000780c */ /* 0x000fc40003f84270 */
[----:B----4-:R-:W-:Y:S02]  /*1a6d0*/  FSEL R13, R13, -INF , P3 ;  /* 0xff8000000d0d7808 */ /* 0x010fe40001800000 */
[----:B------:R-:W-:-:S03]  /*1a6e0*/  FMNMX.FTZ R50, R51, R50, !PT ;  /* 0x0000003233327209 */ /* 0x000fc60007810000 */
[----:B------:R-:W3:Y:S01]  /*1a6f0*/  MUFU.TANH R21, R21 ;  /* 0x0000001500157308 */ /* 0x000ee20000002400 */
[----:B------:R-:W-:Y:S01]  /*1a700*/  FMUL.FTZ R24, R2, R26 ;  /* 0x0000001a02187220 */ /* 0x000fe20000410000 */
[----:B------:R-:W-:Y:S01]  /*1a710*/  ISETP.GT.AND P3, PT, R64, 0x18, PT ;  /* 0x000000184000780c */ /* 0x000fe20003f64270 */
[----:B------:R-:W-:Y:S01]  /*1a720*/  FMUL.FTZ R26, R2, R27 ;  /* 0x0000001b021a7220 */ /* 0x000fe20000410000 */
[----:B--2---:R-:W-:Y:S02]  /*1a730*/  FSEL R97, R14, -INF , P4 ;  /* 0xff8000000e617808 */ /* 0x004fe40002000000 */
[----:B------:R-:W-:Y:S02]  /*1a740*/  FMNMX.FTZ R50, R13, R50, !PT ;  /* 0x000000320d327209 */ /* 0x000fe40007810000 */
[----:B------:R-:W2:Y:S01]  /*1a750*/  MUFU.TANH R72, R72 ;  /* 0x0000004800487308 */ /* 0x000ea20000002400 */
[----:B------:R-:W-:Y:S01]  /*1a760*/  FMUL.FTZ R27, R2, R30 ;  /* 0x0000001e021b7220 */ /* 0x000fe20000410000 */
[----:B------:R-:W-:Y:S01]  /*1a770*/  FFMA.FTZ R30, R109, R10, -R28 ;  /* 0x0000000a6d1e7223 */ /* 0x000fe2000001081c */
[----:B------:R-:W-:-:S02]  /*1a780*/  ISETP.GT.AND P4, PT, R64, 0x19, PT ;  /* 0x000000194000780c */ /* 0x000fc40003f84270 */
[----:B-1----:R-:W-:Y:S02]  /*1a790*/  FSEL R109, R15, -INF , P3 ;  /* 0xff8000000f6d7808 */ /* 0x002fe40001800000 */
[----:B------:R-:W-:Y:S01]  /*1a7a0*/  FMNMX.FTZ R50, R97, R50, !PT ;  /* 0x0000003261327209 */ /* 0x000fe20007810000 */
[----:B------:R-:W1:Y:S01]  /*1a7b0*/  MUFU.TANH R73, R73 ;  /* 0x0000004900497308 */ /* 0x000e620000002400 */
[----:B------:R-:W-:-:S01]  /*1a7c0*/  FFMA.FTZ R15, R111, R10, -R28 ;  /* 0x0000000a6f0f7223 */ /* 0x000fc2000001081c */
[----:B------:R-:W-:Y:S02]  /*1a7d0*/  ISETP.GT.AND P3, PT, R64, 0x20, PT ;  /* 0x000000204000780c */ /* 0x000fe40003f64270 */
[----:B0-----:R-:W-:Y:S02]  /*1a7e0*/  FSEL R111, R20, -INF , P4 ;  /* 0xff800000146f7808 */ /* 0x001fe40002000000 */
[----:B------:R-:W-:Y:S02]  /*1a7f0*/  FMNMX.FTZ R50, R109, R50, !PT ;  /* 0x000000326d327209 */ /* 0x000fe40007810000 */
[----:B------:R-:W0:Y:S01]  /*1a800*/  MUFU.TANH R74, R74 ;  /* 0x0000004a004a7308 */ /* 0x000e220000002400 */
[----:B------:R-:W-:Y:S01]  /*1a810*/  ISETP.GT.AND P4, PT, R64, 0x21, PT ;  /* 0x000000214000780c */ /* 0x000fe20003f84270 */
[----:B------:R-:W-:Y:S01]  /*1a820*/  FMUL.FTZ R76, R2, R86 ;  /* 0x00000056024c7220 */ /* 0x000fe20000410000 */
        /* <DEDUP_REMOVED lines=13> */
[--C-:B------:R-:W-:Y:S01]  /*1a900*/  FFMA.FTZ R115, R105, R10, -R28.reuse ;  /* 0x0000000a69737223 */ /* 0x100fe2000001081c */
[----:B------:R-:W-:Y:S02]  /*1a910*/  ISETP.GT.AND P3, PT, R64, 0x30, PT ;  /* 0x000000304000780c */ /* 0x000fe40003f64270 */
[----:B0-----:R-:W-:Y:S02]  /*1a920*/  FSEL R105, R74, -INF , P4 ;  /* 0xff8000004a697808 */ /* 0x001fe40002000000 */
[----:B------:R-:W-:Y:S01]  /*1a930*/  FMNMX.FTZ R50, R73, R50, !PT ;  /* 0x0000003249327209 */ /* 0x000fe20007810000 */
[----:B------:R-:W0:Y:S01]  /*1a940*/  MUFU.TANH R78, R78 ;  /* 0x0000004e004e7308 */ /* 0x000e220000002400 */
[----:B------:R-:W-:Y:S01]  /*1a950*/  FMUL.FTZ R42, R2, R31 ;  /* 0x0000001f022a7220 */ /* 0x000fe20000410000 */
[----:B------:R-:W-:Y:S01]  /*1a960*/  FFMA.FTZ R31, R117, R10, -R28 ;  /* 0x0000000a751f7223 */ /* 0x000fe2000001081c */
[----:B------:R-:W-:-:S02]  /*1a970*/  ISETP.GT.AND P4, PT, R64, 0x31, PT ;  /* 0x000000314000780c */ /* 0x000fc40003f84270 */
[----:B---3--:R-:W-:-:S03]  /*1a980*/  FSEL R117, R75, -INF , P3 ;  /* 0xff8000004b757808 */ /* 0x008fc60001800000 */
[----:B------:R-:W3:Y:S01]  /*1a990*/  MUFU.TANH R60, R60 ;  /* 0x0000003c003c7308 */ /* 0x000ee20000002400 */
[----:B------:R-:W-:Y:S02]  /*1a9a0*/  FMNMX.FTZ R50, R105, R50, !PT ;  /* 0x0000003269327209 */ /* 0x000fe40007810000 */
[----:B------:R-:W-:Y:S02]  /*1a9b0*/  ISETP.GT.AND P3, PT, R64, 0x38, PT ;  /* 0x000000384000780c */ /* 0x000fe40003f64270 */
[----:B--2---:R-:W-:Y:S02]  /*1a9c0*/  FSEL R77, R77, -INF , P4 ;  /* 0xff8000004d4d7808 */ /* 0x004fe40002000000 */
[----:B------:R-:W-:Y:S01]  /*1a9d0*/  FMNMX.FTZ R50, R117, R50, !PT ;  /* 0x0000003275327209 */ /* 0x000fe20007810000 */
[----:B------:R-:W2:Y:S01]  /*1a9e0*/  MUFU.TANH R61, R61 ;  /* 0x0000003d003d7308 */ /* 0x000ea20000002400 */
[----:B------:R-:W-:-:S01]  /*1a9f0*/  FFMA.FTZ R20, R103, R10, -R28 ;  /* 0x0000000a67147223 */ /* 0x000fc2000001081c */
[----:B------:R-:W-:-:S02]  /*1aa00*/  ISETP.GT.AND P4, PT, R64, 0x39, PT ;  /* 0x000000394000780c */ /* 0x000fc40003f84270 */
[----:B-1----:R-:W-:Y:S02]  /*1aa10*/  FSEL R103, R76, -INF , P3 ;  /* 0xff8000004c677808 */ /* 0x002fe40001800000 */
[----:B------:R-:W-:Y:S02]  /*1aa20*/  FMNMX.FTZ R50, R77, R50, !PT ;  /* 0x000000324d327209 */ /* 0x000fe40007810000 */
[----:B------:R-:W1:Y:S01]  /*1aa30*/  MUFU.TANH R57, R57 ;  /* 0x0000003900397308 */ /* 0x000e620000002400 */
[----:B------:R-:W-:-:S01]  /*1aa40*/  FFMA.FTZ R75, R101, R10, -R28 ;  /* 0x0000000a654b7223 */ /* 0x000fc2000001081c */
[----:B------:R-:W-:Y:S02]  /*1aa50*/  ISETP.GT.AND P3, PT, R64, 0x40, PT ;  /* 0x000000404000780c */ /* 0x000fe40003f64270 */
[----:B0-----:R-:W-:Y:S02]  /*1aa60*/  FSEL R101, R78, -INF , P4 ;  /* 0xff8000004e657808 */ /* 0x001fe40002000000 */
[----:B------:R-:W-:-:S02]  /*1aa70*/  FMNMX.FTZ R50, R103, R50, !PT ;  /* 0x0000003267327209 */ /* 0x000fc40007810000 */
[----:B------:R-:W0:Y:S01]  /*1aa80*/  MUFU.TANH R58, R58 ;  /* 0x0000003a003a7308 */ /* 0x000e220000002400 */
[----:B------:R-:W-:-:S01]  /*1aa90*/  FFMA.FTZ R32, R119, R10, -R28 ;  /* 0x0000000a77207223 */ /* 0x000fc2000001081c */
[----:B---3--:R-:W-:Y:S02]  /*1aaa0*/  FSEL R119, R60, -INF , P3 ;  /* 0xff8000003c777808 */ /* 0x008fe40001800000 */
[C---:B------:R-:W-:Y:S02]  /*1aab0*/  ISETP.GT.AND P4, PT, R64.reuse, 0x41, PT ;  /* 0x000000414000780c */ /* 0x040fe40003f84270 */
[----:B------:R-:W-:Y:S02]  /*1aac0*/  FMNMX.FTZ R60, R101, R50, !PT ;  /* 0x00000032653c7209 */ /* 0x000fe40007810000 */
[----:B------:R-:W3:Y:S01]  /*1aad0*/  MUFU.TANH R7, R7 ;  /* 0x0000000700077308 */ /* 0x000ee20000002400 */
[----:B------:R-:W-:Y:S02]  /*1aae0*/  ISETP.GT.AND P3, PT, R64, 0x48, PT ;  /* 0x000000484000780c */ /* 0x000fe40003f64270 */
[----:B--2---:R-:W-:-:S02]  /*1aaf0*/  FSEL R61, R61, -INF , P4 ;  /* 0xff8000003d3d7808 */ /* 0x004fc40002000000 */
[----:B------:R-:W-:-:S03]  /*1ab00*/  FMNMX.FTZ R60, R119, R60, !PT ;  /* 0x0000003c773c7209 */ /* 0x000fc60007810000 */
[----:B------:R-:W2:Y:S01]  /*1ab10*/  MUFU.TANH R56, R56 ;  /* 0x0000003800387308 */ /* 0x000ea20000002400 */
[----:B------:R-:W-:Y:S02]  /*1ab20*/  ISETP.GT.AND P4, PT, R64, 0x49, PT ;  /* 0x000000494000780c */ /* 0x000fe40003f84270 */
[----:B-1----:R-:W-:Y:S02]  /*1ab30*/  FSEL R57, R57, -INF , P3 ;  /* 0xff80000039397808 */ /* 0x002fe40001800000 */
[----:B------:R-:W-:-:S03]  /*1ab40*/  FMNMX.FTZ R60, R61, R60, !PT ;  /* 0x0000003c3d3c7209 */ /* 0x000fc60007810000 */
[----:B------:R-:W1:Y:S01]  /*1ab50*/  MUFU.TANH R6, R6 ;  /* 0x0000000600067308 */ /* 0x000e620000002400 */
[----:B------:R-:W-:-:S01]  /*1ab60*/  FFMA.FTZ R62, R99, R10, -R28 ;  /* 0x0000000a633e7223 */ /* 0x000fc2000001081c */
[----:B------:R-:W-:Y:S02]  /*1ab70*/  ISETP.GT.AND P3, PT, R64, 0x50, PT ;  /* 0x000000504000780c */ /* 0x000fe40003f64270 */
[----:B0-----:R-:W-:Y:S02]  /*1ab80*/  FSEL R99, R58, -INF , P4 ;  /* 0xff8000003a637808 */ /* 0x001fe40002000000 */
[----:B------:R-:W-:Y:S02]  /*1ab90*/  FMNMX.FTZ R60, R57, R60, !PT ;  /* 0x0000003c393c7209 */ /* 0x000fe40007810000 */
[----:B------:R-:W0:Y:S01]  /*1aba0*/  MUFU.TANH R59, R59 ;  /* 0x0000003b003b7308 */ /* 0x000e220000002400 */
[----:B------:R-:W-:Y:S01]  /*1abb0*/  FMUL.FTZ R44, R2, R35 ;  /* 0x00000023022c7220 */ /* 0x000fe20000410000 */
[----:B------:R-:W-:Y:S01]  /*1abc0*/  FFMA.FTZ R35, R121, R10, -R28 ;  /* 0x0000000a79237223 */ /* 0x000fe2000001081c */
[----:B------:R-:W-:Y:S01]  /*1abd0*/  ISETP.GT.AND P4, PT, R64, 0x51, PT ;  /* 0x000000514000780c */ /* 0x000fe20003f84270 */
[----:B------:R-:W-:Y:S01]  /*1abe0*/  FMUL.FTZ R52, R2, R46 ;  /* 0x0000002e02347220 */ /* 0x000fe20000410000 */
[----:B---3--:R-:W-:-:S02]  /*1abf0*/  FSEL R121, R7, -INF , P3 ;  /* 0xff80000007797808 */ /* 0x008fc40001800000 */
[----:B------:R-:W-:Y:S01]  /*1ac00*/  FMNMX.FTZ R60, R99, R60, !PT ;  /* 0x0000003c633c7209 */ /* 0x000fe20007810000 */
[----:B------:R-:W3:Y:S01]  /*1ac10*/  MUFU.TANH R4, R4 ;  /* 0x0000000400047308 */ /* 0x000ee20000002400 */
[----:B------:R-:W-:Y:S01]  /*1ac20*/  FMUL.FTZ R36, R2, R34 ;  /* 0x0000002202247220 */ /* 0x000fe20000410000 */
[--C-:B------:R-:W-:Y:S01]  /*1ac30*/  FFMA.FTZ R34, R125, R10, -R28.reuse ;  /* 0x0000000a7d227223 */ /* 0x100fe2000001081c */
        /* <DEDUP_REMOVED lines=15> */
[----:B------:R-:W-:Y:S01]  /*1ad30*/  ISETP.GT.AND P4, PT, R64, 0x61, PT ;  /* 0x000000614000780c */ /* 0x000fe20003f84270 */
[----:B------:R-:W-:Y:S01]  /*1ad40*/  FMUL.FTZ R54, R2, R54 ;  /* 0x0000003602367220 */ /* 0x000fe20000410000 */
[----:B---3--:R-:W-:Y:S02]  /*1ad50*/  FSEL R85, R4, -INF , P3 ;  /* 0xff80000004557808 */ /* 0x008fe40001800000 */
[----:B------:R-:W-:Y:S02]  /*1ad60*/  FMNMX.FTZ R60, R127, R60, !PT ;  /* 0x0000003c7f3c7209 */ /* 0x000fe40007810000 */
[----:B------:R-:W3:Y:S01]  /*1ad70*/  MUFU.TANH R66, R66 ;  /* 0x0000004200427308 */ /* 0x000ee20000002400 */
[----:B------:R-:W-:-:S01]  /*1ad80*/  FFMA.FTZ R4, R81, R10, -R28 ;  /* 0x0000000a51047223 */ /* 0x000fc2000001081c */
[----:B------:R-:W-:Y:S01]  /*1ad90*/  ISETP.GT.AND P3, PT, R64, 0x68, PT ;  /* 0x000000684000780c */ /* 0x000fe20003f64270 */
[----:B------:R-:W-:Y:S01]  /*1ada0*/  FMUL.FTZ R80, R2, R55 ;  /* 0x0000003702507220 */ /* 0x000fe20000410000 */
[----:B--2---:R-:W-:-:S02]  /*1adb0*/  FSEL R81, R40, -INF , P4 ;  /* 0xff80000028517808 */ /* 0x004fc40002000000 */
[----:B------:R-:W-:Y:S02]  /*1adc0*/  FMNMX.FTZ R60, R85, R60, !PT ;  /* 0x0000003c553c7209 */ /* 0x000fe40007810000 */
[----:B------:R-:W2:Y:S01]  /*1add0*/  MUFU.TANH R70, R70 ;  /* 0x0000004600467308 */ /* 0x000ea20000002400 */
[----:B------:R-:W-:Y:S01]  /*1ade0*/  FMUL.FTZ R46, R2, R39 ;  /* 0x00000027022e7220 */ /* 0x000fe20000410000 */
[--C-:B------:R-:W-:Y:S01]  /*1adf0*/  FFMA.FTZ R39, R129, R10, -R28.reuse ;  /* 0x0000000a81277223 */ /* 0x100fe2000001081c */
[----:B------:R-:W-:Y:S02]  /*1ae00*/  ISETP.GT.AND P4, PT, R64, 0x69, PT ;  /* 0x000000694000780c */ /* 0x000fe40003f84270 */
[----:B-1----:R-:W-:Y:S02]  /*1ae10*/  FSEL R129, R52, -INF , P3 ;  /* 0xff80000034817808 */ /* 0x002fe40001800000 */
[----:B------:R-:W-:Y:S01]  /*1ae20*/  FMNMX.FTZ R60, R81, R60, !PT ;  /* 0x0000003c513c7209 */ /* 0x000fe20007810000 */
[----:B------:R-:W1:Y:S01]  /*1ae30*/  MUFU.TANH R54, R54 ;  /* 0x0000003600367308 */ /* 0x000e620000002400 */
[----:B------:R-:W-:-:S01]  /*1ae40*/  FFMA.FTZ R59, R69, R10, -R28 ;  /* 0x0000000a453b7223 */ /* 0x000fc2000001081c */
[----:B------:R-:W-:-:S02]  /*1ae50*/  ISETP.GT.AND P3, PT, R64, 0x70, PT ;  /* 0x000000704000780c */ /* 0x000fc40003f64270 */
[----:B0-----:R-:W-:Y:S02]  /*1ae60*/  FSEL R69, R68, -INF , P4 ;  /* 0xff80000044457808 */ /* 0x001fe40002000000 */
[----:B------:R-:W-:Y:S02]  /*1ae70*/  FMNMX.FTZ R60, R129, R60, !PT ;  /* 0x0000003c813c7209 */ /* 0x000fe40007810000 */
[----:B------:R-:W0:Y:S01]  /*1ae80*/  MUFU.TANH R80, R80 ;  /* 0x0000005000507308 */ /* 0x000e220000002400 */
[----:B------:R-:W-:Y:S02]  /*1ae90*/  ISETP.GT.AND P4, PT, R64, 0x71, PT ;  /* 0x000000714000780c */ /* 0x000fe40003f84270 */
[----:B---3--:R-:W-:Y:S02]  /*1aea0*/  FSEL R131, R66, -INF , P3 ;  /* 0xff80000042837808 */ /* 0x008fe40001800000 */
        /* <DEDUP_REMOVED lines=11> */
[----:B------:R-:W-:Y:S02]  /*1af60*/  ISETP.GT.AND P3, PT, R64, 0x80, PT ;  /* 0x000000804000780c */ /* 0x000fe40003f64270 */
[----:B0-----:R-:W-:Y:S02]  /*1af70*/  FSEL R135, R80, -INF , P4 ;  /* 0xff80000050877808 */ /* 0x001fe40002000000 */
[----:B------:R-:W-:-:S03]  /*1af80*/  FMNMX.FTZ R60, R133, R60, !PT ;  /* 0x0000003c853c7209 */ /* 0x000fc60007810000 */
[----:B------:R-:W0:Y:S01]  /*1af90*/  MUFU.TANH R42, R42 ;  /* 0x0000002a002a7308 */ /* 0x000e220000002400 */
[----:B------:R-:W-:Y:S01]  /*1afa0*/  ISETP.GT.AND P4, PT, R64, 0x81, PT ;  /* 0x000000814000780c */ /* 0x000fe20003f84270 */
[----:B------:R-:W-:Y:S01]  /*1afb0*/  FMUL.FTZ R38, R2, R38 ;  /* 0x0000002602267220 */ /* 0x000fe20000410000 */
        /* <DEDUP_REMOVED lines=19> */
[----:B------:R-:W-:Y:S01]  /*1b0f0*/  FMNMX.FTZ R60, R41, R60, !PT ;  /* 0x0000003c293c7209 */ /* 0x000fe20007810000 */
[----:B------:R-:W-:Y:S01]  /*1b100*/  FFMA.FTZ R204, R43, R10, -R28 ;  /* 0x0000000a2bcc7223 */ /* 0x000fe2000001081c */
[----:B------:R-:W-:Y:S02]  /*1b110*/  ISETP.GT.AND P3, PT, R64, 0x98, PT ;  /* 0x000000984000780c */ /* 0x000fe40003f64270 */
[----:B--2---:R-:W-:Y:S02]  /*1b120*/  FSEL R43, R44, -INF , P4 ;  /* 0xff8000002c2b7808 */ /* 0x004fe40002000000 */
[----:B------:R-:W-:Y:S02]  /*1b130*/  FMNMX.FTZ R60, R141, R60, !PT ;  /* 0x0000003c8d3c7209 */ /* 0x000fe40007810000 */
[----:B------:R-:W-:Y:S02]  /*1b140*/  ISETP.GT.AND P4, PT, R64, 0x99, PT ;  /* 0x000000994000780c */ /* 0x000fe40003f84270 */
[----:B-1----:R-:W-:-:S02]  /*1b150*/  FSEL R143, R38, -INF , P3 ;  /* 0xff800000268f7808 */ /* 0x002fc40001800000 */
[----:B------:R-:W-:Y:S02]  /*1b160*/  FMNMX.FTZ R60, R43, R60, !PT ;  /* 0x0000003c2b3c7209 */ /* 0x000fe40007810000 */
[----:B0-----:R-:W-:Y:S02]  /*1b170*/  FSEL R145, R46, -INF , P4 ;  /* 0xff8000002e917808 */ /* 0x001fe40002000000 */
[----:B------:R-:W-:-:S04]  /*1b180*/  FMNMX.FTZ R60, R143, R60, !PT ;  /* 0x0000003c8f3c7209 */ /* 0x000fc80007810000 */
[----:B------:R-:W-:Y:S01]  /*1b190*/  FMNMX.FTZ R60, R145, R60, !PT ;  /* 0x0000003c913c7209 */ /* 0x000fe20007810000 */
[----:B------:R-:W-:-:S04]  /*1b1a0*/  FFMA.FTZ R55, R123, R10, -R28 ;  /* 0x0000000a7b377223 */ /* 0x000fc8000001081c */
[----:B------:R-:W0:Y:S02]  /*1b1b0*/  SHFL.BFLY PT, R123, R60, 0x2, 0x1f ;  /* 0x0c401f003c7b7f89 */ /* 0x000e2400000e0000 */
[----:B0-----:R-:W-:-:S05]  /*1b1c0*/  FMNMX.FTZ R44, R60, R123, !PT ;  /* 0x0000007b3c2c7209 */ /* 0x001fca0007810000 */
[----:B------:R-:W0:Y:S01]  /*1b1d0*/  SHFL.BFLY PT, R123, R44, 0x1, 0x1f ;  /* 0x0c201f002c7b7f89 */ /* 0x000e2200000e0000 */
        /* <DEDUP_REMOVED lines=15> */
[----:B0-----:R-:W-:Y:S01]  /*1b2d0*/  FMNMX.FTZ R123, R44, R123, !PT ;  /* 0x0000007b2c7b7209 */ /* 0x001fe20007810000 */
[----:B------:R-:W-:-:S03]  /*1b2e0*/  FFMA.FTZ R44, R47, R10, -R28 ;  /* 0x0000000a2f2c7223 */ /* 0x000fc6000001081c */
[C---:B------:R-:W-:Y:S01]  /*1b2f0*/  FSETP.NEU.FTZ.AND P3, PT, R123.reuse, -INF , PT ;  /* 0xff8000007b00780b */ /* 0x040fe20003f7d000 */
[----:B------:R-:W-:-:S01]  /*1b300*/  FFMA.FTZ R46, R123, R10, -8 ;  /* 0xc10000007b2e7423 */ /* 0x000fc2000001000a */
[----:B------:R-:W-:-:S04]  /*1b310*/  FFMA.FTZ R47, R91, R10, -R28 ;  /* 0x0000000a5b2f7223 */ /* 0x000fc8000001081c */
[----:B------:R-:W-:Y:S01]  /*1b320*/  FSEL R28, R46, RZ, P3 ;  /* 0x000000ff2e1c7208 */ /* 0x000fe20001800000 */
[----:B------:R-:W-:Y:S04]  /*1b330*/  MUFU.EX2 R30, R30 ;  /* 0x0000001e001e7308 */ /* 0x000fe80000000800 */
[----:B------:R-:W-:-:S01]  /*1b340*/  FFMA.FTZ R217, R3, R10, -R28 ;  /* 0x0000000a03d97223 */ /* 0x000fc2000001081c */
[-CC-:B------:R-:W-:Y:S01]  /*1b350*/  FFMA.FTZ R8, R8, R10.reuse, -R28.reuse ;  /* 0x0000000a08087223 */ /* 0x180fe2000001081c */
[----:B------:R-:W-:-:S02]  /*1b360*/  FFMA.FTZ R3, R11, R10, -R28 ;  /* 0x0000000a0b037223 */ /* 0x000fc4000001081c */
[----:B------:R-:W0:Y:S01]  /*1b370*/  MUFU.EX2 R31, R31 ;  /* 0x0000001f001f7308 */ /* 0x000e220000000800 */
[----:B------:R-:W-:-:S01]  /*1b380*/  FFMA.FTZ R52, R51, R10, -R28 ;  /* 0x0000000a33347223 */ /* 0x000fc2000001081c */
[----:B------:R-:W-:-:S06]  /*1b390*/  FFMA.FTZ R219, R13, R10, -R28 ;  /* 0x0000000a0ddb7223 */ /* 0x000fcc000001081c */
[----:B------:R-:W-:Y:S08]  /*1b3a0*/  MUFU.EX2 R217, R217 ;  /* 0x000000d900d97308 */ /* 0x000ff00000000800 */
[----:B------:R-:W1:Y:S01]  /*1b3b0*/  MUFU.EX2 R8, R8 ;  /* 0x0000000800087308 */ /* 0x000e620000000800 */
[----:B------:R-:W-:-:S07]  /*1b3c0*/  FFMA.FTZ R60, R61, R10, -R28 ;  /* 0x0000000a3d3c7223 */ /* 0x000fce000001081c */
[----:B------:R-:W2:Y:S01]  /*1b3d0*/  MUFU.EX2 R32, R32 ;  /* 0x0000002000207308 */ /* 0x000ea20000000800 */
[----:B------:R-:W-:-:S01]  /*1b3e0*/  FFMA.FTZ R46, R97, R10, -R28 ;  /* 0x0000000a612e7223 */ /* 0x000fc2000001081c */
[----:B------:R-:W-:-:S06]  /*1b3f0*/  @!P2 PRMT R61, RZ, 0x654, R0 ;  /* 0x00000654ff3da816 */ /* 0x000fcc0000000000 */
[----:B------:R-:W-:Y:S01]  /*1b400*/  MUFU.EX2 R35, R35 ;  /* 0x0000002300237308 */ /* 0x000fe20000000800 */
[----:B------:R-:W-:-:S01]  /*1b410*/  FFMA.FTZ R11, R109, R10, -R28 ;  /* 0x0000000a6d0b7223 */ /* 0x000fc2000001081c */
[----:B------:R0:W-:Y:S06]  /*1b420*/  @!P2 SYNCS.ARRIVE.TRANS64.RED.A1T0 RZ, [R61+URZ], RZ ;  /* 0x000000ff3dffa9a7 */ /* 0x0001ec000810043f */
[----:B------:R-:W3:Y:S08]  /*1b430*/  MUFU.EX2 R3, R3 ;  /* 0x0000000300037308 */ /* 0x000ef00000000800 */
[----:B------:R-:W4:Y:S01]  /*1b440*/  MUFU.EX2 R52, R52 ;  /* 0x0000003400347308 */ /* 0x000f220000000800 */
[----:B0-----:R-:W-:-:S07]  /*1b450*/  FADD.FTZ R61, R30, R31 ;  /* 0x0000001f1e3d7221 */ /* 0x001fce0000010000 */
[----:B------:R-:W0:Y:S01]  /*1b460*/  MUFU.EX2 R34, R34 ;  /* 0x0000002200227308 */ /* 0x000e220000000800 */
[----:B-1----:R-:W-:-:S01]  /*1b470*/  FADD.FTZ R74, R217, R8 ;  /* 0x00000008d94a7221 */ /* 0x002fc20000010000 */
[----:B------:R-:W-:-:S06]  /*1b480*/  FFMA.FTZ R56, R111, R10, -R28 ;  /* 0x0000000a6f387223 */ /* 0x000fcc000001081c */
[----:B------:R-:W1:Y:S01]  /*1b490*/  MUFU.EX2 R219, R219 ;  /* 0x000000db00db7308 */ /* 0x000e620000000800 */
[----:B--2---:R-:W-:-:S07]  /*1b4a0*/  FADD.FTZ R76, R32, R61 ;  /* 0x0000003d204c7221 */ /* 0x004fce0000010000 */
[----:B------:R-:W2:Y:S01]  /*1b4b0*/  MUFU.EX2 R39, R39 ;  /* 0x0000002700277308 */ /* 0x000ea20000000800 */
[----:B---3--:R-:W-:-:S01]  /*1b4c0*/  FADD.FTZ R61, R3, R74 ;  /* 0x0000004a033d7221 */ /* 0x008fc20000010000 */
[----:B------:R-:W-:-:S06]  /*1b4d0*/  FFMA.FTZ R213, R21, R10, -R28 ;  /* 0x0000000a15d57223 */ /* 0x000fcc000001081c */
[----:B------:R-:W3:Y:S01]  /*1b4e0*/  MUFU.EX2 R46, R46 ;  /* 0x0000002e002e7308 */ /* 0x000ee20000000800 */
[----:B------:R-:W-:-:S07]  /*1b4f0*/  FADD.FTZ R63, R35, R76 ;  /* 0x0000004c233f7221 */ /* 0x000fce0000010000 */
[----:B------:R-:W5:Y:S01]  /*1b500*/  MUFU.EX2 R48, R48 ;  /* 0x0000003000307308 */ /* 0x000f620000000800 */
[----:B----4-:R-:W-:-:S01]  /*1b510*/  FADD.FTZ R74, R52, R61 ;  /* 0x0000003d344a7221 */ /* 0x010fc20000010000 */
[----:B------:R-:W-:-:S06]  /*1b520*/  FFMA.FTZ R54, R113, R10, -R28 ;  /* 0x0000000a71367223 */ /* 0x000fcc000001081c */
        /* <DEDUP_REMOVED lines=8> */
[----:B---3--:R-:W-:-:S07]  /*1b5b0*/  FADD.FTZ R74, R46, R63 ;  /* 0x0000003f2e4a7221 */ /* 0x008fce0000010000 */
[----:B------:R-:W3:Y:S01]  /*1b5c0*/  MUFU.EX2 R213, R213 ;  /* 0x000000d500d57308 */ /* 0x000ee20000000800 */
[----:B-----5:R-:W-:-:S07]  /*1b5d0*/  FADD.FTZ R76, R48, R67 ;  /* 0x00000043304c7221 */ /* 0x020fce0000010000 */
[----:B------:R-:W5:Y:S01]  /*1b5e0*/  MUFU.EX2 R15, R15 ;  /* 0x0000000f000f7308 */ /* 0x000f620000000800 */
[----:B----4-:R-:W-:-:S01]  /*1b5f0*/  FADD.FTZ R63, R11, R74 ;  /* 0x0000004a0b3f7221 */ /* 0x010fc20000010000 */
[----:B------:R-:W-:-:S06]  /*1b600*/  FFMA.FTZ R215, R117, R10, -R28 ;  /* 0x0000000a75d77223 */ /* 0x000fcc000001081c */
[----:B------:R-:W4:Y:S01]  /*1b610*/  MUFU.EX2 R54, R54 ;  /* 0x0000003600367308 */ /* 0x000f220000000800 */
[----:B0-----:R-:W-:-:S07]  /*1b620*/  FADD.FTZ R67, R55, R76 ;  /* 0x0000004c37437221 */ /* 0x001fce0000010000 */
[----:B------:R0:W-:Y:S01]  /*1b630*/  MUFU.EX2 R50, R62 ;  /* 0x0000003e00327308 */ /* 0x0001e20000000800 */
[----:B-1----:R-:W-:-:S07]  /*1b640*/  FADD.FTZ R74, R56, R63 ;  /* 0x0000003f384a7221 */ /* 0x002fce0000010000 */
[----:B------:R-:W1:Y:S01]  /*1b650*/  MUFU.EX2 R14, R14 ;  /* 0x0000000e000e7308 */ /* 0x000e620000000800 */
[----:B0-----:R-:W-:-:S01]  /*1b660*/  FFMA.FTZ R62, R105, R10, -R28 ;  /* 0x0000000a693e7223 */ /* 0x001fc2000001081c */
[----:B------:R-:W-:-:S06]  /*1b670*/  FFMA.FTZ R58, R77, R10, -R28 ;  /* 0x0000000a4d3a7223 */ /* 0x000fcc000001081c */
[----:B------:R-:W0:Y:S01]  /*1b680*/  MUFU.EX2 R13, R13 ;  /* 0x0000000d000d7308 */ /* 0x000e220000000800 */
[----:B--2---:R-:W-:-:S07]  /*1b690*/  FADD.FTZ R76, R12, R67 ;  /* 0x000000430c4c7221 */ /* 0x004fce0000010000 */
[----:B------:R-:W2:Y:S01]  /*1b6a0*/  MUFU.EX2 R115, R115 ;  /* 0x0000007300737308 */ /* 0x000ea20000000800 */
[----:B---3--:R-:W-:-:S01]  /*1b6b0*/  FADD.FTZ R63, R213, R74 ;  /* 0x0000004ad53f7221 */ /* 0x008fc20000010000 */
[----:B------:R-:W-:-:S06]  /*1b6c0*/  FFMA.FTZ R21, R103, R10, -R28 ;  /* 0x0000000a67157223 */ /* 0x000fcc000001081c */
[----:B------:R-:W3:Y:S01]  /*1b6d0*/  MUFU.EX2 R62, R62 ;  /* 0x0000003e003e7308 */ /* 0x000ee20000000800 */
[----:B-----5:R-:W-:-:S07]  /*1b6e0*/  FADD.FTZ R67, R15, R76 ;  /* 0x0000004c0f437221 */ /* 0x020fce0000010000 */
[----:B------:R-:W5:Y:S01]  /*1b6f0*/  MUFU.EX2 R20, R20 ;  /* 0x0000001400147308 */ /* 0x000f620000000800 */
[----:B------:R-:W-:-:S01]  /*1b700*/  FFMA.FTZ R66, R101, R10, -R28 ;  /* 0x0000000a65427223 */ /* 0x000fc2000001081c */
[----:B----4-:R-:W-:-:S06]  /*1b710*/  FADD.FTZ R74, R54, R63 ;  /* 0x0000003f364a7221 */ /* 0x010fcc0000010000 */
[----:B------:R-:W4:Y:S01]  /*1b720*/  MUFU.EX2 R215, R215 ;  /* 0x000000d700d77308 */ /* 0x000f220000000800 */
[----:B-1----:R-:W-:-:S01]  /*1b730*/  FADD.FTZ R76, R14, R67 ;  /* 0x000000430e4c7221 */ /* 0x002fc20000010000 */
[----:B------:R-:W-:-:S06]  /*1b740*/  F2FP.SATFINITE.E4M3.F32.PACK_AB_MERGE_C R216, R35, R32, RZ ;  /* 0x0000002023d8723e */ /* 0x000fcc00048070ff */
[----:B------:R-:W1:Y:S01]  /*1b750*/  MUFU.EX2 R75, R75 ;  /* 0x0000004b004b7308 */ /* 0x000e620000000800 */
[----:B0-----:R-:W-:-:S01]  /*1b760*/  FADD.FTZ R35, R13, R74 ;  /* 0x0000004a0d237221 */ /* 0x001fc20000010000 */
[----:B------:R-:W-:-:S06]  /*1b770*/  FFMA.FTZ R209, R119, R10, -R28 ;  /* 0x0000000a77d17223 */ /* 0x000fcc000001081c */
[----:B------:R-:W0:Y:S01]  /*1b780*/  MUFU.EX2 R58, R58 ;  /* 0x0000003a003a7308 */ /* 0x000e220000000800 */
[----:B------:R-:W-:Y:S01]  /*1b790*/  F2FP.SATFINITE.E4M3.F32.PACK_AB_MERGE_C R63, R52, R3, RZ ;  /* 0x00000003343f723e */ /* 0x000fe200048070ff */
[----:B--2---:R-:W-:Y:S01]  /*1b7a0*/  FADD.FTZ R3, R115, R76 ;  /* 0x0000004c73037221 */ /* 0x004fe20000010000 */
[----:B------:R-:W-:-:S05]  /*1b7b0*/  F2FP.SATFINITE.E4M3.F32.PACK_AB_MERGE_C R218, R55, R48, RZ ;  /* 0x0000003037da723e */ /* 0x000fca00048070ff */
[----:B------:R-:W2:Y:S01]  /*1b7c0*/  MUFU.EX2 R21, R21 ;  /* 0x0000001500157308 */ /* 0x000ea20000000800 */
[----:B---3--:R-:W-:-:S01]  /*1b7d0*/  FADD.FTZ R48, R62, R35 ;  /* 0x000000233e307221 */ /* 0x008fc20000010000 */
[----:B-----5:R-:W-:-:S06]  /*1b7e0*/  FADD.FTZ R52, R20, R3 ;  /* 0x0000000314347221 */ /* 0x020fcc0000010000 */
[----:B------:R-:W3:Y:S01]  /*1b7f0*/  MUFU.EX2 R95, R95 ;  /* 0x0000005f005f7308 */ /* 0x000ee20000000800 */
[----:B----4-:R-:W-:-:S07]  /*1b800*/  FADD.FTZ R3, R215, R48 ;  /* 0x00000030d7037221 */ /* 0x010fce0000010000 */
[----:B------:R-:W4:Y:S01]  /*1b810*/  MUFU.EX2 R66, R66 ;  /* 0x0000004200427308 */ /* 0x000f220000000800 */
[----:B------:R-:W-:-:S01]  /*1b820*/  FFMA.FTZ R51, R57, R10, -R28 ;  /* 0x0000000a39337223 */ /* 0x000fc2000001081c */
[----:B------:R-:W-:Y:S01]  /*1b830*/  F2FP.SATFINITE.E4M3.F32.PACK_AB_MERGE_C R56, R56, R11, RZ ;  /* 0x0000000b3838723e */ /* 0x000fe200048070ff */
[----:B-1----:R-:W-:-:S05]  /*1b840*/  FADD.FTZ R11, R75, R52 ;  /* 0x000000344b0b7221 */ /* 0x002fca0000010000 */
[----:B------:R-:W1:Y:S01]  /*1b850*/  MUFU.EX2 R7, R7 ;  /* 0x0000000700077308 */ /* 0x000e620000000800 */
[----:B------:R-:W-:Y:S01]  /*1b860*/  F2FP.SATFINITE.E4M3.F32.PACK_AB_MERGE_C R212, R115, R14, RZ ;  /* 0x0000000e73d4723e */ /* 0x000fe200048070ff */
[----:B------:R-:W-:Y:S01]  /*1b870*/  FFMA.FTZ R68, R99, R10, -R28 ;  /* 0x0000000a63447223 */ /* 0x000fe2000001081c */
[----:B0-----:R-:W-:-:S05]  /*1b880*/  FADD.FTZ R14, R58, R3 ;  /* 0x000000033a0e7221 */ /* 0x001fca0000010000 */
[----:B------:R-:W0:Y:S01]  /*1b890*/  MUFU.EX2 R209, R209 ;  /* 0x000000d100d17308 */ /* 0x000e220000000800 */
[----:B------:R-:W-:-:S07]  /*1b8a0*/  FADD.FTZ R48, R50, R11 ;  /* 0x0000000b32307221 */ /* 0x000fce0000010000 */
[----:B------:R-:W5:Y:S01]  /*1b8b0*/  MUFU.EX2 R208, R208 ;  /* 0x000000d000d07308 */ /* 0x000f620000000800 */
[----:B--2---:R-:W-:-:S01]  /*1b8c0*/  FADD.FTZ R3, R21, R14 ;  /* 0x0000000e15037221 */ /* 0x004fc20000010000 */
[----:B------:R-:W-:-:S06]  /*1b8d0*/  FFMA.FTZ R211, R121, R10, -R28 ;  /* 0x0000000a79d37223 */ /* 0x000fcc000001081c */
[----:B------:R-:W2:Y:S01]  /*1b8e0*/  MUFU.EX2 R60, R60 ;  /* 0x0000003c003c7308 */ /* 0x000ea20000000800 */
[----:B---3--:R-:W-:-:S01]  /*1b8f0*/  FADD.FTZ R48, R95, R48 ;  /* 0x000000305f307221 */ /* 0x008fc20000010000 */
[----:B----4-:R-:W-:-:S06]  /*1b900*/  F2FP.SATFINITE.E4M3.F32.PACK_AB_MERGE_C R21, R66, R21, RZ ;  /* 0x000000154215723e */ /* 0x010fcc00048070ff */
[----:B------:R-:W3:Y:S01]  /*1b910*/  MUFU.EX2 R4, R4 ;  /* 0x0000000400047308 */ /* 0x000ee20000000800 */
[----:B------:R-:W-:-:S01]  /*1b920*/  FADD.FTZ R66, R66, R3 ;  /* 0x0000000342427221 */ /* 0x000fc20000010000 */
[----:B------:R-:W-:-:S06]  /*1b930*/  FFMA.FTZ R64, R125, R10, -R28 ;  /* 0x0000000a7d407223 */ /* 0x000fcc000001081c */
[----:B------:R-:W4:Y:S01]  /*1b940*/  MUFU.EX2 R51, R51 ;  /* 0x0000003300337308 */ /* 0x000f220000000800 */
[----:B-1----:R-:W-:-:S07]  /*1b950*/  FADD.FTZ R3, R7, R48 ;  /* 0x0000003007037221 */ /* 0x002fce0000010000 */
[----:B------:R-:W1:Y:S01]  /*1b960*/  MUFU.EX2 R59, R59 ;  /* 0x0000003b003b7308 */ /* 0x000e620000000800 */
[----:B0-----:R-:W-:-:S07]  /*1b970*/  FADD.FTZ R11, R209, R66 ;  /* 0x00000042d10b7221 */ /* 0x001fce0000010000 */
[----:B------:R-:W0:Y:S01]  /*1b980*/  MUFU.EX2 R68, R68 ;  /* 0x0000004400447308 */ /* 0x000e220000000800 */
[----:B------:R-:W-:-:S01]  /*1b990*/  FFMA.FTZ R57, R93, R10, -R28 ;  /* 0x0000000a5d397223 */ /* 0x000fc2000001081c */
[----:B-----5:R-:W-:-:S06]  /*1b9a0*/  FADD.FTZ R3, R208, R3 ;  /* 0x00000003d0037221 */ /* 0x020fcc0000010000 */
[----:B------:R-:W5:Y:S01]  /*1b9b0*/  MUFU.EX2 R6, R6 ;  /* 0x0000000600067308 */ /* 0x000f620000000800 */
[----:B------:R-:W-:Y:S01]  /*1b9c0*/  F2FP.SATFINITE.E4M3.F32.PACK_AB_MERGE_C R217, R8, R217, R63 ;  /* 0x000000d908d9723e */ /* 0x000fe2000480703f */
[----:B--2---:R-:W-:-:S06]  /*1b9d0*/  FADD.FTZ R8, R60, R11 ;  /* 0x0000000b3c087221 */ /* 0x004fcc0000010000 */
[----:B------:R-:W2:Y:S01]  /*1b9e0*/  MUFU.EX2 R211, R211 ;  /* 0x000000d300d37308 */ /* 0x000ea20000000800 */
[----:B------:R-:W-:Y:S01]  /*1b9f0*/  F2FP.SATFINITE.E4M3.F32.PACK_AB_MERGE_C R216, R31, R30, R216 ;  /* 0x0000001e1fd8723e */ /* 0x000fe200048070d8 */
[----:B---3--:R-:W-:-:S06]  /*1ba00*/  FADD.FTZ R30, R4, R3 ;  /* 0x00000003041e7221 */ /* 0x008fcc0000010000 */
[----:B------:R-:W3:Y:S01]  /*1ba10*/  MUFU.EX2 R65, R65 ;  /* 0x0000004100417308 */ /* 0x000ee20000000800 */
[----:B------:R-:W-:-:S01]  /*1ba20*/  FFMA.FTZ R127, R127, R10, -R28 ;  /* 0x0000000a7f7f7223 */ /* 0x000fc2000001081c */
[----:B------:R-:W-:Y:S01]  /*1ba30*/  F2FP.SATFINITE.E4M3.F32.PACK_AB_MERGE_C R212, R15, R12, R212 ;  /* 0x0000000c0fd4723e */ /* 0x000fe200048070d4 */
[----:B----4-:R-:W-:-:S05]  /*1ba40*/  FADD.FTZ R3, R51, R8 ;  /* 0x0000000833037221 */ /* 0x010fca0000010000 */
[----:B------:R-:W4:Y:S01]  /*1ba50*/  MUFU.EX2 R64, R64 ;  /* 0x0000004000407308 */ /* 0x000f220000000800 */
[----:B------:R-:W-:-:S01]  /*1ba60*/  FFMA.FTZ R205, R85, R10, -R28 ;  /* 0x0000000a55cd7223 */ /* 0x000fc2000001081c */
[C---:B-1----:R-:W-:Y:S01]  /*1ba70*/  F2FP.SATFINITE.E4M3.F32.PACK_AB_MERGE_C R15, R59.reuse, R4, RZ ;  /* 0x000000043b0f723e */ /* 0x042fe200048070ff */
[----:B------:R-:W-:-:S05]  /*1ba80*/  FADD.FTZ R59, R59, R30 ;  /* 0x0000001e3b3b7221 */ /* 0x000fca0000010000 */
[----:B------:R-:W1:Y:S01]  /*1ba90*/  MUFU.EX2 R24, R24 ;  /* 0x0000001800187308 */ /* 0x000e620000000800 */
[C---:B0-----:R-:W-:Y:S01]  /*1baa0*/  F2FP.SATFINITE.E4M3.F32.PACK_AB_MERGE_C R51, R68.reuse, R51, RZ ;  /* 0x000000334433723e */ /* 0x041fe200048070ff */
[----:B------:R-:W-:-:S06]  /*1bab0*/  FADD.FTZ R68, R68, R3 ;  /* 0x0000000344447221 */ /* 0x000fcc0000010000 */
[----:B------:R-:W0:Y:S01]  /*1bac0*/  MUFU.EX2 R57, R57 ;  /* 0x0000003900397308 */ /* 0x000e220000000800 */
[----:B------:R-:W-:-:S01]  /*1bad0*/  FFMA.FTZ R70, R81, R10, -R28 ;  /* 0x0000000a51467223 */ /* 0x000fc2000001081c */
[----:B-----5:R-:W-:-:S06]  /*1bae0*/  FADD.FTZ R8, R6, R59 ;  /* 0x0000003b06087221 */ /* 0x020fcc0000010000 */
[----:B------:R-:W5:Y:S01]  /*1baf0*/  MUFU.EX2 R27, R27 ;  /* 0x0000001b001b7308 */ /* 0x000f620000000800 */
[----:B--2---:R-:W-:-:S07]  /*1bb00*/  FADD.FTZ R3, R211, R68 ;  /* 0x00000044d3037221 */ /* 0x004fce0000010000 */
[----:B------:R-:W2:Y:S01]  /*1bb10*/  MUFU.EX2 R0, R127 ;  /* 0x0000007f00007308 */ /* 0x000ea20000000800 */
[----:B---3--:R-:W-:-:S01]  /*1bb20*/  FADD.FTZ R11, R65, R8 ;  /* 0x00000008410b7221 */ /* 0x008fc20000010000 */
[----:B------:R-:W-:-:S06]  /*1bb30*/  FFMA.FTZ R129, R129, R10, -R28 ;  /* 0x0000000a81817223 */ /* 0x000fcc000001081c */
[----:B------:R-:W3:Y:S01]  /*1bb40*/  MUFU.EX2 R204, R204 ;  /* 0x000000cc00cc7308 */ /* 0x000ee20000000800 */
[----:B------:R-:W-:-:S01]  /*1bb50*/  FFMA.FTZ R72, R69, R10, -R28 ;  /* 0x0000000a45487223 */ /* 0x000fc2000001081c */
[----:B----4-:R-:W-:-:S06]  /*1bb60*/  FADD.FTZ R8, R64, R3 ;  /* 0x0000000340087221 */ /* 0x010fcc0000010000 */
[----:B------:R-:W4:Y:S01]  /*1bb70*/  MUFU.EX2 R205, R205 ;  /* 0x000000cd00cd7308 */ /* 0x000f220000000800 */
[----:B------:R-:W-:-:S01]  /*1bb80*/  FFMA.FTZ R61, R53, R10, -R28 ;  /* 0x0000000a353d7223 */ /* 0x000fc2000001081c */
[----:B-1----:R-:W-:-:S06]  /*1bb90*/  FADD.FTZ R12, R24, R11 ;  /* 0x0000000b180c7221 */ /* 0x002fcc0000010000 */
[----:B------:R-:W1:Y:S01]  /*1bba0*/  MUFU.EX2 R5, R5 ;  /* 0x0000000500057308 */ /* 0x000e620000000800 */
[----:B0-----:R-:W-:-:S01]  /*1bbb0*/  FADD.FTZ R3, R57, R8 ;  /* 0x0000000839037221 */ /* 0x001fc20000010000 */
[----:B------:R-:W-:-:S06]  /*1bbc0*/  FFMA.FTZ R207, R131, R10, -R28 ;  /* 0x0000000a83cf7223 */ /* 0x000fcc000001081c */
[----:B------:R-:W0:Y:S01]  /*1bbd0*/  MUFU.EX2 R70, R70 ;  /* 0x0000004600467308 */ /* 0x000e220000000800 */
[C---:B-----5:R-:W-:Y:S01]  /*1bbe0*/  F2FP.SATFINITE.E4M3.F32.PACK_AB_MERGE_C R210, R27.reuse, R24, RZ ;  /* 0x000000181bd2723e */ /* 0x060fe200048070ff */
[----:B------:R-:W-:-:S06]  /*1bbf0*/  FADD.FTZ R27, R27, R12 ;  /* 0x0000000c1b1b7221 */ /* 0x000fcc0000010000 */
[----:B------:R-:W5:Y:S01]  /*1bc00*/  MUFU.EX2 R25, R25 ;  /* 0x0000001900197308 */ /* 0x000f620000000800 */
[----:B--2---:R-:W-:-:S07]  /*1bc10*/  FADD.FTZ R8, R0, R3 ;  /* 0x0000000300087221 */ /* 0x004fce0000010000 */
[----:B------:R-:W2:Y:S01]  /*1bc20*/  MUFU.EX2 R53, R129 ;  /* 0x0000008100357308 */ /* 0x000ea20000000800 */
[----:B---3--:R-:W-:-:S01]  /*1bc30*/  FADD.FTZ R12, R204, R27 ;  /* 0x0000001bcc0c7221 */ /* 0x008fc20000010000 */
[----:B------:R-:W-:-:S06]  /*1bc40*/  FFMA.FTZ R71, R71, R10, -R28 ;  /* 0x0000000a47477223 */ /* 0x000fcc000001081c */
[----:B------:R-:W3:Y:S01]  /*1bc50*/  MUFU.EX2 R26, R26 ;  /* 0x0000001a001a7308 */ /* 0x000ee20000000800 */
[----:B----4-:R-:W-:-:S07]  /*1bc60*/  FADD.FTZ R3, R205, R8 ;  /* 0x00000008cd037221 */ /* 0x010fce0000010000 */
[----:B------:R-:W4:Y:S01]  /*1bc70*/  MUFU.EX2 R72, R72 ;  /* 0x0000004800487308 */ /* 0x000f220000000800 */
[----:B-1----:R-:W-:-:S01]  /*1bc80*/  FADD.FTZ R12, R5, R12 ;  /* 0x0000000c050c7221 */ /* 0x002fc20000010000 */
[----:B------:R-:W-:-:S06]  /*1bc90*/  F2FP.SATFINITE.E4M3.F32.PACK_AB_MERGE_C R210, R65, R6, R210 ;  /* 0x0000000641d2723e */ /* 0x000fcc00048070d2 */
[----:B------:R-:W1:Y:S01]  /*1bca0*/  MUFU.EX2 R206, R206 ;  /* 0x000000ce00ce7308 */ /* 0x000e620000000800 */
[----:B------:R-:W-:-:S01]  /*1bcb0*/  FFMA.FTZ R133, R133, R10, -R28 ;  /* 0x0000000a85857223 */ /* 0x000fc2000001081c */
[----:B0-----:R-:W-:Y:S01]  /*1bcc0*/  FADD.FTZ R6, R70, R3 ;  /* 0x0000000346067221 */ /* 0x001fe20000010000 */
[----:B------:R-:W-:-:S05]  /*1bcd0*/  FFMA.FTZ R135, R135, R10, -R28 ;  /* 0x0000000a87877223 */ /* 0x000fca000001081c */
[----:B------:R-:W-:Y:S01]  /*1bce0*/  MUFU.EX2 R29, R29 ;  /* 0x0000001d001d7308 */ /* 0x000fe20000000800 */
[----:B-----5:R-:W-:-:S01]  /*1bcf0*/  FADD.FTZ R3, R25, R12 ;  /* 0x0000000c19037221 */ /* 0x020fc20000010000 */
[----:B------:R-:W-:Y:S01]  /*1bd00*/  F2FP.SATFINITE.E4M3.F32.PACK_AB_MERGE_C R208, R208, R7, R15 ;  /* 0x00000007d0d0723e */ /* 0x000fe2000480700f */
[----:B------:R-:W0:Y:S05]  /*1bd10*/  @P0 LDC R11, c[0x0][0x44c] ;  /* 0x00011300ff0b0b82 */ /* 0x000e2a0000000800 */
[----:B------:R-:W5:Y:S01]  /*1bd20*/  MUFU.EX2 R207, R207 ;  /* 0x000000cf00cf7308 */ /* 0x000f620000000800 */
[----:B------:R-:W-:Y:S01]  /*1bd30*/  F2FP.SATFINITE.E4M3.F32.PACK_AB_MERGE_C R214, R95, R50, RZ ;  /* 0x000000325fd6723e */ /* 0x000fe200048070ff */
[----:B--2---:R-:W-:-:S06]  /*1bd40*/  FADD.FTZ R7, R53, R6 ;  /* 0x0000000635077221 */ /* 0x004fcc0000010000 */
[----:B------:R-:W2:Y:S01]  /*1bd50*/  MUFU.EX2 R32, R71 ;  /* 0x0000004700207308 */ /* 0x000ea20000000800 */
[----:B---3--:R-:W-:-:S07]  /*1bd60*/  FADD.FTZ R3, R26, R3 ;  /* 0x000000031a037221 */ /* 0x008fce0000010000 */
[----:B------:R-:W-:Y:S01]  /*1bd70*/  MUFU.EX2 R36, R36 ;  /* 0x0000002400247308 */ /* 0x000fe20000000800 */
[----:B----4-:R-:W-:-:S07]  /*1bd80*/  F2FP.SATFINITE.E4M3.F32.PACK_AB_MERGE_C R53, R72, R53, RZ ;  /* 0x000000354835723e */ /* 0x010fce00048070ff */
[----:B------:R-:W3:Y:S01]  /*1bd90*/  MUFU.EX2 R33, R33 ;  /* 0x0000002100217308 */ /* 0x000ee20000000800 */
[----:B------:R-:W-:Y:S01]  /*1bda0*/  F2FP.SATFINITE.E4M3.F32.PACK_AB_MERGE_C R214, R75, R20, R214 ;  /* 0x000000144bd6723e */ /* 0x000fe200048070d6 */
[----:B------:R-:W-:Y:S01]  /*1bdb0*/  FADD.FTZ R72, R72, R7 ;  /* 0x0000000748487221 */ /* 0x000fe20000010000 */
[----:B------:R-:W-:Y:S01]  /*1bdc0*/  F2FP.SATFINITE.E4M3.F32.PACK_AB_MERGE_C R25, R26, R25, RZ ;  /* 0x000000191a19723e */ /* 0x000fe200048070ff */
[----:B------:R-:W4:Y:S04]  /*1bdd0*/  @P0 LDC R20, c[0x0][0x450] ;  /* 0x00011400ff140b82 */ /* 0x000f280000000800 */
[----:B------:R-:W-:Y:S01]  /*1bde0*/  MUFU.EX2 R133, R133 ;  /* 0x0000008500857308 */ /* 0x000fe20000000800 */
[----:B------:R-:W-:-:S01]  /*1bdf0*/  FFMA.FTZ R137, R137, R10, -R28 ;  /* 0x0000000a89897223 */ /* 0x000fc2000001081c */
[----:B-1----:R-:W-:-:S06]  /*1be00*/  FADD.FTZ R8, R206, R3 ;  /* 0x00000003ce087221 */ /* 0x002fcc0000010000 */
[----:B------:R-:W1:Y:S01]  /*1be10*/  MUFU.EX2 R14, R135 ;  /* 0x00000087000e7308 */ /* 0x000e620000000800 */
[----:B-----5:R-:W-:-:S01]  /*1be20*/  FADD.FTZ R3, R207, R72 ;  /* 0x00000048cf037221 */ /* 0x020fc20000010000 */
[----:B------:R-:W-:Y:S01]  /*1be30*/  F2FP.SATFINITE.E4M3.F32.PACK_AB_MERGE_C R204, R5, R204, R25 ;  /* 0x000000cc05cc723e */ /* 0x000fe20004807019 */
[----:B------:R-:W-:-:S05]  /*1be40*/  FFMA.FTZ R139, R139, R10, -R28 ;  /* 0x0000000a8b8b7223 */ /* 0x000fca000001081c */
[----:B------:R-:W5:Y:S01]  /*1be50*/  MUFU.EX2 R38, R38 ;  /* 0x0000002600267308 */ /* 0x000f620000000800 */
[----:B------:R-:W-:-:S01]  /*1be60*/  FADD.FTZ R5, R29, R8 ;  /* 0x000000081d057221 */ /* 0x000fc20000010000 */
[----:B------:R-:W-:Y:S01]  /*1be70*/  FFMA.FTZ R41, R41, R10, -R28 ;  /* 0x0000000a29297223 */ /* 0x000fe2000001081c */
[----:B--2---:R-:W-:-:S01]  /*1be80*/  FADD.FTZ R8, R32, R3 ;  /* 0x0000000320087221 */ /* 0x004fc20000010000 */
[----:B---3--:R-:W-:-:S04]  /*1be90*/  F2FP.SATFINITE.E4M3.F32.PACK_AB_MERGE_C R3, R33, R36, RZ ;  /* 0x000000242103723e */ /* 0x008fc800048070ff */
[----:B------:R-:W2:Y:S01]  /*1bea0*/  MUFU.EX2 R45, R45 ;  /* 0x0000002d002d7308 */ /* 0x000ea20000000800 */
[----:B------:R-:W-:-:S01]  /*1beb0*/  FADD.FTZ R36, R36, R5 ;  /* 0x0000000524247221 */ /* 0x000fc20000010000 */
[----:B------:R-:W-:-:S06]  /*1bec0*/  F2FP.SATFINITE.E4M3.F32.PACK_AB_MERGE_C R57, R0, R57, RZ ;  /* 0x000000390039723e */ /* 0x000fcc00048070ff */
[----:B------:R-:W-:Y:S01]  /*1bed0*/  MUFU.EX2 R37, R37 ;  /* 0x0000002500257308 */ /* 0x000fe20000000800 */
[----:B------:R-:W-:-:S07]  /*1bee0*/  FADD.FTZ R33, R33, R36 ;  /* 0x0000002421217221 */ /* 0x000fce0000010000 */
[----:B------:R-:W-:Y:S01]  /*1bef0*/  MUFU.EX2 R40, R40 ;  /* 0x0000002800287308 */ /* 0x000fe20000000800 */
[----:B-1----:R-:W-:-:S07]  /*1bf00*/  F2FP.SATFINITE.E4M3.F32.PACK_AB_MERGE_C R7, R14, R133, RZ ;  /* 0x000000850e07723e */ /* 0x002fce00048070ff */
[----:B------:R-:W1:Y:S01]  /*1bf10*/  MUFU.EX2 R137, R137 ;  /* 0x0000008900897308 */ /* 0x000e620000000800 */
[----:B------:R-:W-:-:S01]  /*1bf20*/  FFMA.FTZ R141, R141, R10, -R28 ;  /* 0x0000000a8d8d7223 */ /* 0x000fc2000001081c */
[-CC-:B------:R-:W-:Y:S01]  /*1bf30*/  FFMA.FTZ R43, R43, R10.reuse, -R28.reuse ;  /* 0x0000000a2b2b7223 */ /* 0x180fe2000001081c */
[----:B------:R-:W-:-:S05]  /*1bf40*/  FFMA.FTZ R143, R143, R10, -R28 ;  /* 0x0000000a8f8f7223 */ /* 0x000fca000001081c */
[----:B------:R-:W3:Y:S01]  /*1bf50*/  MUFU.EX2 R4, R61 ;  /* 0x0000003d00047308 */ /* 0x000ee20000000800 */
[----:B------:R-:W-:-:S01]  /*1bf60*/  FADD.FTZ R133, R133, R8 ;  /* 0x0000000885857221 */ /* 0x000fc20000010000 */
[----:B------:R-:W-:-:S06]  /*1bf70*/  FFMA.FTZ R28, R145, R10, -R28 ;  /* 0x0000000a911c7223 */ /* 0x000fcc000001081c */
[----:B------:R-:W-:Y:S01]  /*1bf80*/  MUFU.EX2 R139, R139 ;  /* 0x0000008b008b7308 */ /* 0x000fe20000000800 */
[----:B-----5:R-:W-:-:S07]  /*1bf90*/  FADD.FTZ R8, R38, R33 ;  /* 0x0000002126087221 */ /* 0x020fce0000010000 */
[----:B------:R-:W5:Y:S01]  /*1bfa0*/  MUFU.EX2 R0, R41 ;  /* 0x0000002900007308 */ /* 0x000f620000000800 */
[----:B------:R-:W-:Y:S01]  /*1bfb0*/  F2FP.SATFINITE.E4M3.F32.PACK_AB_MERGE_C R207, R32, R207, R7 ;  /* 0x000000cf20cf723e */ /* 0x000fe20004807007 */
[----:B0-----:R-:W-:-:S04]  /*1bfc0*/  @P0 IMAD.HI.U32 R7, R236, R11, RZ ;  /* 0x0000000bec070227 */ /* 0x001fc800078e00ff */
[----:B------:R-:W-:-:S02]  /*1bfd0*/  FADD.FTZ R14, R14, R133 ;  /* 0x000000850e0e7221 */ /* 0x000fc40000010000 */
[----:B------:R-:W0:Y:S01]  /*1bfe0*/  MUFU.EX2 R42, R42 ;  /* 0x0000002a002a7308 */ /* 0x000e220000000800 */
[----:B--2---:R-:W-:-:S01]  /*1bff0*/  FADD.FTZ R8, R45, R8 ;  /* 0x000000082d087221 */ /* 0x004fc20000010000 */
[----:B------:R-:W-:Y:S01]  /*1c000*/  F2FP.SATFINITE.E4M3.F32.PACK_AB_MERGE_C R206, R29, R206, R3 ;  /* 0x000000ce1dce723e */ /* 0x000fe20004807003 */
[----:B------:R-:W-:Y:S02]  /*1c010*/  IMAD.MOV.U32 R5, RZ, RZ, R236 ;  /* 0x000000ffff057224 */ /* 0x000fe400078e00ec */
[----:B-1----:R-:W-:-:S03]  /*1c020*/  FADD.FTZ R3, R137, R14 ;  /* 0x0000000e89037221 */ /* 0x002fc60000010000 */
[----:B------:R-:W1:Y:S01]  /*1c030*/  MUFU.EX2 R49, R49 ;  /* 0x0000003100317308 */ /* 0x000e620000000800 */
[----:B------:R-:W-:Y:S01]  /*1c040*/  F2FP.SATFINITE.E4M3.F32.PACK_AB_MERGE_C R200, R40, R37, RZ ;  /* 0x0000002528c8723e */ /* 0x000fe200048070ff */
[----:B------:R-:W-:Y:S01]  /*1c050*/  FADD.FTZ R37, R37, R8 ;  /* 0x0000000825257221 */ /* 0x000fe20000010000 */
[----:B----4-:R-:W-:-:S05]  /*1c060*/  @P0 SHF.R.U32.HI R5, RZ, R20, R7 ;  /* 0x00000014ff050219 */ /* 0x010fca0000011607 */
[----:B------:R-:W2:Y:S01]  /*1c070*/  MUFU.EX2 R141, R141 ;  /* 0x0000008d008d7308 */ /* 0x000ea20000000800 */
[----:B---3--:R-:W-:-:S01]  /*1c080*/  FADD.FTZ R12, R4, R3 ;  /* 0x00000003040c7221 */ /* 0x008fc20000010000 */
[----:B-----5:R-:W-:-:S06]  /*1c090*/  F2FP.SATFINITE.E4M3.F32.PACK_AB_MERGE_C R201, R0, R139, RZ ;  /* 0x0000008b00c9723e */ /* 0x020fcc00048070ff */
[----:B------:R-:W-:Y:S01]  /*1c0a0*/  MUFU.EX2 R143, R143 ;  /* 0x0000008f008f7308 */ /* 0x000fe20000000800 */
[----:B------:R-:W-:Y:S01]  /*1c0b0*/  IADD3 R5, R5, R106, -R108 ;  /* 0x0000006a05057210 */ /* 0x000fe20007ffe86c */
[----:B------:R-:W-:-:S06]  /*1c0c0*/  FADD.FTZ R37, R40, R37 ;  /* 0x0000002528257221 */ /* 0x000fcc0000010000 */
[----:B------:R-:W3:Y:S01]  /*1c0d0*/  MUFU.EX2 R28, R28 ;  /* 0x0000001c001c7308 */ /* 0x000ee20000000800 */
[----:B------:R-:W-:-:S01]  /*1c0e0*/  FADD.FTZ R3, R139, R12 ;  /* 0x0000000c8b037221 */ /* 0x000fc20000010000 */
[----:B------:R-:W-:-:S06]  /*1c0f0*/  F2FP.SATFINITE.E4M3.F32.PACK_AB_MERGE_C R201, R4, R137, R201 ;  /* 0x0000008904c9723e */ /* 0x000fcc00048070c9 */
[----:B------:R-:W4:Y:S01]  /*1c100*/  MUFU.EX2 R6, R43 ;  /* 0x0000002b00067308 */ /* 0x000f220000000800 */
[----:B0-----:R-:W-:-:S01]  /*1c110*/  FADD.FTZ R4, R42, R37 ;  /* 0x000000252a047221 */ /* 0x001fc20000010000 */
[----:B------:R-:W-:-:S04]  /*1c120*/  IMAD.HI R7, R5, 0x66666667, RZ ;  /* 0x6666666705077827 */ /* 0x000fc800078e02ff */
[----:B------:R-:W-:-:S01]  /*1c130*/  FADD.FTZ R0, R0, R3 ;  /* 0x0000000300007221 */ /* 0x000fc20000010000 */
[----:B-1----:R-:W-:Y:S01]  /*1c140*/  FADD.FTZ R5, R49, R4 ;  /* 0x0000000431057221 */ /* 0x002fe20000010000 */
[----:B------:R-:W-:Y:S02]  /*1c150*/  SHF.R.U32.HI R4, RZ, 0x1f, R7 ;  /* 0x0000001fff047819 */ /* 0x000fe40000011607 */
[----:B--2---:R-:W-:Y:S01]  /*1c160*/  FADD.FTZ R3, R141, R0 ;  /* 0x000000008d037221 */ /* 0x004fe20000010000 */
[----:B---3--:R-:W-:Y:S01]  /*1c170*/  F2FP.SATFINITE.E4M3.F32.PACK_AB_MERGE_C R203, R28, R143, RZ ;  /* 0x0000008f1ccb723e */ /* 0x008fe200048070ff */
[----:B------:R-:W-:Y:S01]  /*1c180*/  MUFU.EX2 R44, R44 ;  /* 0x0000002c002c7308 */ /* 0x000fe20000000800 */
[----:B------:R-:W-:-:S07]  /*1c190*/  LEA.HI.SX32 R4, R7, R4, 0x1a ;  /* 0x0000000407047211 */ /* 0x000fce00078fd2ff */
[----:B------:R-:W0:Y:S01]  /*1c1a0*/  MUFU.EX2 R47, R47 ;  /* 0x0000002f002f7308 */ /* 0x000e220000000800 */
[----:B----4-:R-:W-:-:S01]  /*1c1b0*/  FADD.FTZ R0, R6, R3 ;  /* 0x0000000306007221 */ /* 0x010fc20000010000 */
[----:B------:R-:W-:Y:S01]  /*1c1c0*/  F2FP.SATFINITE.E4M3.F32.PACK_AB_MERGE_C R203, R6, R141, R203 ;  /* 0x0000008d06cb723e */ /* 0x000fe200048070cb */
[----:B------:R-:W-:Y:S01]  /*1c1d0*/  VIADD R6, R107, 0xfffffffe ;  /* 0xfffffffe6b067836 */ /* 0x000fe20000000000 */
[----:B------:R-:W-:-:S04]  /*1c1e0*/  VIMNMX R14, R235, R4, !PT ;  /* 0x00000004eb0e7248 */ /* 0x000fc80007fe0100 */
[----:B------:R-:W-:Y:S01]  /*1c1f0*/  ISETP.GE.AND P2, PT, R6, R14, PT ;  /* 0x0000000e0600720c */ /* 0x000fe20003f46270 */
[----:B------:R-:W-:-:S01]  /*1c200*/  FADD.FTZ R143, R143, R0 ;  /* 0x000000008f8f7221 */ /* 0x000fc20000010000 */
[----:B------:R-:W-:Y:S02]  /*1c210*/  F2FP.SATFINITE.E4M3.F32.PACK_AB_MERGE_C R13, R62, R13, RZ ;  /* 0x0000000d3e0d723e */ /* 0x000fe400048070ff */
[----:B------:R-:W-:Y:S02]  /*1c220*/  CS2R R24, SRZ ;  /* 0x0000000000187805 */ /* 0x000fe4000001ff00 */
[----:B------:R-:W-:Y:S02]  /*1c230*/  F2FP.SATFINITE.E4M3.F32.PACK_AB_MERGE_C R218, R39, R34, R218 ;  /* 0x0000002227da723e */ /* 0x000fe400048070da */
[C---:B0-----:R-:W-:Y:S01]  /*1c240*/  F2FP.SATFINITE.E4M3.F32.PACK_AB_MERGE_C R202, R47.reuse, R44, RZ ;  /* 0x0000002c2fca723e */ /* 0x041fe200048070ff */
[----:B------:R-:W-:Y:S01]  /*1c250*/  FADD.FTZ R44, R44, R5 ;  /* 0x000000052c2c7221 */ /* 0x000fe20000010000 */
[----:B------:R-:W-:Y:S01]  /*1c260*/  F2FP.SATFINITE.E4M3.F32.PACK_AB_MERGE_C R219, R46, R219, R56 ;  /* 0x000000db2edb723e */ /* 0x000fe20004807038 */
        /* <DEDUP_REMOVED lines=11> */
[----:B------:R-:W-:Y:S02]  /*1c320*/  F2FP.SATFINITE.E4M3.F32.PACK_AB_MERGE_C R200, R45, R38, R200 ;  /* 0x000000262dc8723e */ /* 0x000fe400048070c8 */
[----:B------:R-:W-:Y:S02]  /*1c330*/  CS2R R34, SRZ ;  /* 0x0000000000227805 */ /* 0x000fe4000001ff00 */
[----:B------:R-:W-:Y:S02]  /*1c340*/  F2FP.SATFINITE.E4M3.F32.PACK_AB_MERGE_C R202, R49, R42, R202 ;  /* 0x0000002a31ca723e */ /* 0x000fe400048070ca */
        /* <DEDUP_REMOVED lines=94> */
.L_x_5637:
        /* <DEDUP_REMOVED lines=8> */
.L_x_5628:
        /* <DEDUP_REMOVED lines=8> */
.L_x_5629:
[----:B------:R-:W-:Y:S04]  /*1ca30*/  BSSY B0, `(.L_x_5627) ;  /* 0x0000004000007945 */ /* 0x000fe80003800000 */
[----:B-1----:R-:W-:Y:S05]  /*1ca40*/  @P3 BRA `(.L_x_5630) ;  /* 0x0000000000083947 */ /* 0x002fea0003800000 */
[----:B------:R-:W1:Y:S02]  /*1ca50*/  SYNCS.PHASECHK.TRANS64.TRYWAIT P3, [R11+URZ+0x33430], R8 ;  /* 0x033430080b0075a7 */ /* 0x000e64000806017f */
[----:B-1----:R-:W-:Y:S05]  /*1ca60*/  @!P3 BRA `(.L_x_5631) ;  /* 0x000001840068b947 */ /* 0x002fea0003800000 */
.L_x_5630:
[----:B------:R-:W-:Y:S05]  /*1ca70*/  BSYNC B0 ;  /* 0x0000000000007941 */ /* 0x000fea0003800000 */
.L_x_5627:
        /* <DEDUP_REMOVED lines=36> */
[----:B------:R-:W-:Y:S01]  /*1ccc0*/  R2UR UR26, R12 ;  /* 0x000000000c1a72ca */ /* 0x000fe200000e0000 */
[----:B------:R-:W-:Y:S01]  /*1ccd0*/  VIADD R12, R10, 0x2 ;  /* 0x000000020a0c7836 */ /* 0x000fe20000000000 */
[----:B------:R-:W-:Y:S01]  /*1cce0*/  R2UR UR34, R20 ;  /* 0x00000000142272ca */ /* 0x000fe200000e0000 */
[----:B------:R-:W-:Y:S01]  /*1ccf0*/  WARPGROUP.ARRIVE ;  /* 0x00000000000079c5 */ /* 0x000fe20000000000 */
[----:B------:R-:W-:-:S02]  /*1cd00*/  R2UR UR30, R120 ;  /* 0x00000000781e72ca */ /* 0x000fc400000e0000 */
[----:B------:R-:W-:Y:S01]  /*1cd10*/  R2UR UR6, R12 ;  /* 0x000000000c0672ca */ /* 0x000fe200000e0000 */
[C---:B------:R-:W-:Y:S01]  /*1cd20*/  VIADD R12, R10.reuse, 0x102 ;  /* 0x000001020a0c7836 */ /* 0x040fe20000000000 */
[----:B------:R-:W-:Y:S01]  /*1cd30*/  IADD3 R20, R10, 0x82, RZ ;  /* 0x000000820a147810 */ /* 0x000fe20007ffe0ff */
[----:B------:R-:W-:Y:S01]  /*1cd40*/  QGMMA.64x32x32.F32.E4M3.E4M3 R184, gdesc[UR48], RZ, !UPT, gsb0 ;  /* 0x0060000030b879f3 */ /* 0x000fe2000c0008ff */
[----:B------:R-:W-:Y:S01]  /*1cd50*/  R2UR UR51, R13 ;  /* 0x000000000d3372ca */ /* 0x000fe200000e0000 */
[----:B------:R-:W-:Y:S01]  /*1cd60*/  UMOV UR48, UR4 ;  /* 0x0000000400307c82 */ /* 0x000fe20008000000 */
[----:B------:R-:W-:Y:S01]  /*1cd70*/  R2UR UR50, R12 ;  /* 0x000000000c3272ca */ /* 0x000fe200000e0000 */
[----:B------:R-:W-:Y:S01]  /*1cd80*/  UMOV UR49, UR5 ;  /* 0x0000000500317c82 */ /* 0x000fe20008000000 */
[----:B------:R-:W-:Y:S02]  /*1cd90*/  VIADD R12, R10, 0x182 ;  /* 0x000001820a0c7836 */ /* 0x000fe40000000000 */
[----:B------:R-:W-:Y:S01]  /*1cda0*/  IMAD.MOV.U32 R13, RZ, RZ, -0x7fffffe0 ;  /* 0x80000020ff0d7424 */ /* 0x000fe200078e00ff */
[----:B------:R-:W-:-:S02]  /*1cdb0*/  WARPGROUP.DEPBAR.LE gsb0, 0x0 ;  /* 0x00008000000079c5 */ /* 0x000fc40000010000 */
[----:B------:R-:W-:-:S06]  /*1cdc0*/  WARPGROUP.ARRIVE ;  /* 0x00000000000079c5 */ /* 0x000fcc0000000000 */
[----:B------:R-:W-:Y:S01]  /*1cdd0*/  QGMMA.64x32x32.F32.E4M3.E4M3 R168, gdesc[UR44], RZ, !UPT, gsb0 ;  /* 0x006000002ca879f3 */ /* 0x000fe2000c0008ff */
[----:B------:R-:W-:Y:S01]  /*1cde0*/  R2UR UR46, R20 ;  /* 0x00000000142e72ca */ /* 0x000fe200000e0000 */
[----:B------:R-:W-:Y:S01]  /*1cdf0*/  UMOV UR44, UR4 ;  /* 0x00000004002c7c82 */ /* 0x000fe20008000000 */
[----:B------:R-:W-:Y:S01]  /*1ce00*/  R2UR UR47, R21 ;  /* 0x00000000152f72ca */ /* 0x000fe200000e0000 */
[----:B------:R-:W-:Y:S01]  /*1ce10*/  UMOV UR45, UR5 ;  /* 0x00000005002d7c82 */ /* 0x000fe20008000000 */
[----:B------:R-:W-:Y:S02]  /*1ce20*/  WARPGROUP.DEPBAR.LE gsb0, 0x0 ;  /* 0x00008000000079c5 */ /* 0x000fe40000010000 */
[----:B------:R-:W-:-:S06]  /*1ce30*/  WARPGROUP.ARRIVE ;  /* 0x00000000000079c5 */ /* 0x000fcc0000000000 */
[----:B------:R-:W-:Y:S03]  /*1ce40*/  QGMMA.64x32x32.F32.E4M3.E4M3 R152, gdesc[UR24], RZ, !UPT, gsb0 ;  /* 0x00600000189879f3 */ /* 0x000fe6000c0008ff */
[----:B------:R-:W-:Y:S02]  /*1ce50*/  WARPGROUP.DEPBAR.LE gsb0, 0x0 ;  /* 0x00008000000079c5 */ /* 0x000fe40000010000 */
[----:B------:R-:W-:-:S06]  /*1ce60*/  WARPGROUP.ARRIVE ;  /* 0x00000000000079c5 */ /* 0x000fcc0000000000 */
[----:B------:R-:W-:Y:S01]  /*1ce70*/  QGMMA.64x32x32.F32.E4M3.E4M3 R136, gdesc[UR32], RZ, !UPT, gsb0 ;  /* 0x00600000208879f3 */ /* 0x000fe2000c0008ff */
[----:B------:R-:W-:Y:S01]  /*1ce80*/  UMOV UR32, UR4 ;  /* 0x0000000400207c82 */ /* 0x000fe20008000000 */
[----:B------:R-:W-:Y:S01]  /*1ce90*/  UMOV UR33, UR5 ;  /* 0x0000000500217c82 */ /* 0x000fe20008000000 */
        /* <DEDUP_REMOVED lines=201> */
.L_x_5633:
[----:B------:R-:W-:Y:S02]  /*1db30*/  SHF.L.U32 R7, R7, 0x1f, RZ ;  /* 0x0000001f07077819 */ /* 0x000fe400000006ff */
[----:B------:R-:W-:-:S04]  /*1db40*/  LEA R10, R221, R16, 0x3 ;  /* 0x00000010dd0a7211 */ /* 0x000fc800078e18ff */
[----:B------:R0:W1:Y:S01]  /*1db50*/  SYNCS.PHASECHK.TRANS64.TRYWAIT P2, [R10+URZ+0x33450], R7 ;  /* 0x033450070a0075a7 */ /* 0x000062000804017f */
[----:B------:R-:W-:Y:S05]  /*1db60*/  @!P1 BRA `(.L_x_5634) ;  /* 0x0000000000049947 */ /* 0x000fea0003800000 */
[----:B------:R-:W-:Y:S01]  /*1db70*/  BPT.TRAP 0x1 ;  /* 0x000000040000795c */ /* 0x000fe20000300000 */
.L_x_5634:
[----:B-1----:R-:W-:Y:S05]  /*1db80*/  @P2 BRA `(.L_x_5632) ;  /* 0x0000000000082947 */ /* 0x002fea0003800000 */
[----:B------:R-:W1:Y:S02]  /*1db90*/  SYNCS.PHASECHK.TRANS64.TRYWAIT P2, [R10+URZ+0x33450], R7 ;  /* 0x033450070a0075a7 */ /* 0x000e64000804017f */
[----:B-1----:R-:W-:Y:S05]  /*1dba0*/  @!P2 BRA `(.L_x_5635) ;  /* 0x00000174002ca947 */ /* 0x002fea0003800000 */
.L_x_5632:
[----:B01----:R-:W-:Y:S01]  /*1dbb0*/  VIADD R7, R16, 0x200 ;  /* 0x0000020010077836 */ /* 0x003fe20000000000 */
[----:B------:R-:W2:Y:S01]  /*1dbc0*/  LDL R15, [R1+0x14] ;  /* 0x00001400010f7983 */ /* 0x000ea20000100800 */
[----:B------:R-:W-:Y:S01]  /*1dbd0*/  IMAD.MOV.U32 R11, RZ, RZ, -0x3ffffff0 ;  /* 0xc0000010ff0b7424 */ /* 0x000fe200078e00ff */
[----:B------:R-:W-:Y:S05]  /*1dbe0*/  WARPSYNC.ALL ;  /* 0x0000000000007948 */ /* 0x000fea0003800000 */
[----:B------:R-:W-:Y:S01]  /*1dbf0*/  SHF.R.U32.HI R7, RZ, 0x4, R7 ;  /* 0x00000004ff077819 */ /* 0x000fe20000011607 */
[----:B------:R-:W-:Y:S01]  /*1dc00*/  WARPGROUP.ARRIVE ;  /* 0x00000000000079c5 */ /* 0x000fe20000000000 */
[----:B------:R-:W-:Y:S01]  /*1dc10*/  R2UR UR7, R11 ;  /* 0x000000000b0772ca */ /* 0x000fe200000e0000 */
[----:B------:R-:W-:Y:S01]  /*1dc20*/  IMAD.MOV.U32 R13, RZ, RZ, -0x3ffffff0 ;  /* 0xc0000010ff0d7424 */ /* 0x000fe200078e00ff */
[----:B------:R-:W-:Y:S01]  /*1dc30*/  LOP3.LUT R7, R7, 0x3fff, RZ, 0xc0, !PT ;  /* 0x00003fff07077812 */ /* 0x000fe200078ec0ff */
[----:B------:R-:W-:-:S03]  /*1dc40*/  IMAD.MOV.U32 R11, RZ, RZ, -0x3ffffff0 ;  /* 0xc0000010ff0b7424 */ /* 0x000fc600078e00ff */
[----:B------:R-:W-:-:S05]  /*1dc50*/  LOP3.LUT R7, R7, 0x10000, RZ, 0xfc, !PT ;  /* 0x0001000007077812 */ /* 0x000fca00078efcff */
[----:B------:R-:W-:Y:S02]  /*1dc60*/  IMAD R10, R221, 0x780, R7 ;  /* 0x00000780dd0a7824 */ /* 0x000fe400078e0207 */
[----:B------:R-:W0:Y:S02]  /*1dc70*/  @P0 LDC R7, c[0x0][0x44c] ;  /* 0x00011300ff070b82 */ /* 0x000e240000000800 */
[C---:B------:R-:W-:Y:S01]  /*1dc80*/  VIADD R12, R10.reuse, 0x180 ;  /* 0x000001800a0c7836 */ /* 0x040fe20000000000 */
[----:B------:R-:W-:-:S13]  /*1dc90*/  R2UR UR6, R10 ;  /* 0x000000000a0672ca */ /* 0x000fda00000e0000 */
[----:B------:R-:W-:Y:S01]  /*1dca0*/  QGMMA.64x192x32.F32.E4M3.E4M3 R24, R216, gdesc[UR4], R24, gsb0 ;  /* 0x02e00004d8187df3 */ /* 0x000fe20008000818 */
[----:B------:R-:W-:Y:S01]  /*1dcb0*/  R2UR UR6, R12 ;  /* 0x000000000c0672ca */ /* 0x000fe200000e0000 */
[----:B------:R-:W-:Y:S01]  /*1dcc0*/  VIADD R12, R10, 0x300 ;  /* 0x000003000a0c7836 */ /* 0x000fe20000000000 */
[----:B------:R-:W-:Y:S01]  /*1dcd0*/  R2UR UR7, R13 ;  /* 0x000000000d0772ca */ /* 0x000fe200000e0000 */
[----:B------:R-:W-:Y:S01]  /*1dce0*/  IMAD.MOV.U32 R13, RZ, RZ, -0x3ffffff0 ;  /* 0xc0000010ff0d7424 */ /* 0x000fe200078e00ff */
[----:B------:R-:W-:Y:S02]  /*1dcf0*/  WARPGROUP.DEPBAR.LE gsb0, 0x0 ;  /* 0x00008000000079c5 */ /* 0x000fe40000010000 */
[----:B------:R-:W-:-:S13]  /*1dd00*/  WARPGROUP.ARRIVE ;  /* 0x00000000000079c5 */ /* 0x000fda0000000000 */
[----:B------:R-:W-:Y:S01]  /*1dd10*/  QGMMA.64x192x32.F32.E4M3.E4M3 R24, R212, gdesc[UR4], R24, gsb0 ;  /* 0x02e00004d4187df3 */ /* 0x000fe20008000818 */
[----:B------:R-:W-:Y:S01]  /*1dd20*/  R2UR UR6, R12 ;  /* 0x000000000c0672ca */ /* 0x000fe200000e0000 */
[C---:B------:R-:W-:Y:S01]  /*1dd30*/  VIADD R12, R10.reuse, 0x480 ;  /* 0x000004800a0c7836 */ /* 0x040fe20000000000 */
[----:B------:R-:W-:Y:S01]  /*1dd40*/  R2UR UR7, R13 ;  /* 0x000000000d0772ca */ /* 0x000fe200000e0000 */
[----:B------:R-:W-:Y:S01]  /*1dd50*/  VIADD R10, R10, 0x600 ;  /* 0x000006000a0a7836 */ /* 0x000fe20000000000 */
[----:B------:R-:W-:Y:S01]  /*1dd60*/  MOV R13, 0xc0000010 ;  /* 0xc0000010000d7802 */ /* 0x000fe20000000f00 */
[----:B------:R-:W-:Y:S02]  /*1dd70*/  WARPGROUP.DEPBAR.LE gsb0, 0x0 ;  /* 0x00008000000079c5 */ /* 0x000fe40000010000 */
[----:B------:R-:W-:-:S12]  /*1dd80*/  WARPGROUP.ARRIVE ;  /* 0x00000000000079c5 */ /* 0x000fd80000000000 */
[----:B------:R-:W-:Y:S01]  /*1dd90*/  QGMMA.64x192x32.F32.E4M3.E4M3 R24, R208, gdesc[UR4], R24, gsb0 ;  /* 0x02e00004d0187df3 */ /* 0x000fe20008000818 */
[----:B------:R-:W-:Y:S02]  /*1dda0*/  R2UR UR6, R12 ;  /* 0x000000000c0672ca */ /* 0x000fe400000e0000 */
[----:B------:R-:W-:Y:S01]  /*1ddb0*/  R2UR UR7, R13 ;  /* 0x000000000d0772ca */ /* 0x000fe200000e0000 */
[----:B------:R-:W-:Y:S02]  /*1ddc0*/  WARPGROUP.DEPBAR.LE gsb0, 0x0 ;  /* 0x00008000000079c5 */ /* 0x000fe40000010000 */
[----:B------:R-:W-:-:S14]  /*1ddd0*/  WARPGROUP.ARRIVE ;  /* 0x00000000000079c5 */ /* 0x000fdc0000000000 */
[----:B------:R-:W-:Y:S01]  /*1dde0*/  QGMMA.64x192x32.F32.E4M3.E4M3 R24, R204, gdesc[UR4], R24, gsb0 ;  /* 0x02e00004cc187df3 */ /* 0x000fe20008000818 */
[----:B------:R-:W-:Y:S02]  /*1ddf0*/  R2UR UR6, R10 ;  /* 0x000000000a0672ca */ /* 0x000fe400000e0000 */
[----:B------:R-:W-:Y:S01]  /*1de00*/  R2UR UR7, R11 ;  /* 0x000000000b0772ca */ /* 0x000fe200000e0000 */
[----:B------:R-:W1:Y:S01]  /*1de10*/  @P0 LDC R10, c[0x0][0x450] ;  /* 0x00011400ff0a0b82 */ /* 0x000e620000000800 */
[----:B--2---:R-:W-:Y:S01]  /*1de20*/  IMAD.IADD R11, R15, 0x1, R236 ;  /* 0x000000010f0b7824 */ /* 0x004fe200078e02ec */
[----:B------:R-:W-:Y:S02]  /*1de30*/  WARPGROUP.DEPBAR.LE gsb0, 0x0 ;  /* 0x00008000000079c5 */ /* 0x000fe40000010000 */
[----:B------:R-:W-:-:S12]  /*1de40*/  WARPGROUP.ARRIVE ;  /* 0x00000000000079c5 */ /* 0x000fd80000000000 */
[----:B------:R-:W-:Y:S03]  /*1de50*/  QGMMA.64x192x32.F32.E4M3.E4M3 R24, R200, gdesc[UR4], R24, gsb0 ;  /* 0x02e00004c8187df3 */ /* 0x000fe60008000818 */
[----:B------:R-:W-:Y:S02]  /*1de60*/  WARPGROUP.DEPBAR.LE gsb0, 0x0 ;  /* 0x00008000000079c5 */ /* 0x000fe40000010000 */
[----:B------:R-:W2:Y:S04]  /*1de70*/  LDL R201, [R1+0x4] ;  /* 0x0000040001c97983 */ /* 0x000ea80000100800 */
[----:B------:R-:W2:Y:S01]  /*1de80*/  LDL R200, [R1] ;  /* 0x0000000001c87983 */ /* 0x000ea20000100800 */
[----:B0-----:R-:W-:-:S04]  /*1de90*/  @P0 IMAD.HI.U32 R12, R11, R7, RZ ;  /* 0x000000070b0c0227 */ /* 0x001fc800078e00ff */
[C---:B------:R-:W-:Y:S01]  /*1dea0*/  FMUL.FTZ R13, R2.reuse, R187 ;  /* 0x000000bb020d7220 */ /* 0x040fe20000410000 */
[C---:B------:R-:W-:Y:S01]  /*1deb0*/  FMUL.FTZ R187, R2.reuse, R193 ;  /* 0x000000c102bb7220 */ /* 0x040fe20000410000 */
[C---:B------:R-:W-:Y:S01]  /*1dec0*/  FMUL.FTZ R193, R2.reuse, R168 ;  /* 0x000000a802c17220 */ /* 0x040fe20000410000 */
[----:B------:R-:W-:Y:S02]  /*1ded0*/  IMAD.MOV.U32 R7, RZ, RZ, R11 ;  /* 0x000000ffff077224 */ /* 0x000fe400078e000b */
[C---:B------:R-:W-:Y:S01]  /*1dee0*/  FMUL.FTZ R11, R2.reuse, R186 ;  /* 0x000000ba020b7220 */ /* 0x040fe20000410000 */
        /* <DEDUP_REMOVED lines=15> */
[----:B------:R-:W-:Y:S01]  /*1dfe0*/  FMUL.FTZ R10, R2, R184 ;  /* 0x000000b8020a7220 */ /* 0x000fe20000410000 */
[----:B------:R-:W-:-:S02]  /*1dff0*/  IMAD R180, R6, -0xa0, RZ ;  /* 0xffffff6006b47824 */ /* 0x000fc400078e02ff */
[C---:B------:R-:W-:Y:S01]  /*1e000*/  FMUL.FTZ R12, R2.reuse, R185 ;  /* 0x000000b9020c7220 */ /* 0x040fe20000410000 */
[C---:B------:R-:W-:Y:S01]  /*1e010*/  FMUL.FTZ R15, R2.reuse, R188 ;  /* 0x000000bc020f7220 */ /* 0x040fe20000410000 */
[C---:B------:R-:W-:Y:S01]  /*1e020*/  FMUL.FTZ R21, R2.reuse, R189 ;  /* 0x000000bd02157220 */ /* 0x040fe20000410000 */
[C---:B------:R-:W-:Y:S01]  /*1e030*/  FMUL.FTZ R189, R2.reuse, R196 ;  /* 0x000000c402bd7220 */ /* 0x040fe20000410000 */
[----:B------:R-:W-:Y:S01]  /*1e040*/  IADD3 R180, -R237, 0x1, R180 ;  /* 0x00000001edb47810 */ /* 0x000fe20007ffe1b4 */
        /* <DEDUP_REMOVED lines=58> */
[----:B------:R-:W-:Y:S01]  /*1e3f0*/  FMUL.FTZ R126, R2, R126 ;  /* 0x0000007e027e7220 */ /* 0x000fe20000410000 */
[----:B------:R-:W0:Y:S05]  /*1e400*/  S2R R219, SR_TID.X ;  /* 0x0000000000db7919 */ /* 0x000e2a0000002100 */
[----:B------:R-:W5:Y:S08]  /*1e410*/  MUFU.TANH R193, R193 ;  /* 0x000000c100c17308 */ /* 0x000f700000002400 */
[----:B------:R-:W5:Y:S08]  /*1e420*/  MUFU.TANH R194, R194 ;  /* 0x000000c200c27308 */ /* 0x000f700000002400 */
[----:B------:R-:W5:Y:S08]  /*1e430*/  MUFU.TANH R170, R170 ;  /* 0x000000aa00aa7308 */ /* 0x000f700000002400 */
[----:B------:R-:W5:Y:S01]  /*1e440*/  MUFU.TANH R173, R173 ;  /* 0x000000ad00ad7308 */ /* 0x000f620000002400 */
[----:B0-----:R-:W-:-:S02]  /*1e450*/  LOP3.LUT R197, R219, 0x7f, RZ, 0xc0, !PT ;  /* 0x0000007fdbc57812 */ /* 0x001fc400078ec0ff */
[----:B------:R-:W0:Y:S05]  /*1e460*/  S2R R219, SR_TID.X ;  /* 0x0000000000db7919 */ /* 0x000e2a0000002100 */
[----:B------:R-:W5:Y:S08]  /*1e470*/  MUFU.TANH R174, R174 ;  /* 0x000000ae00ae7308 */ /* 0x000f700000002400 */
[----:B------:R-:W5:Y:S08]  /*1e480*/  MUFU.TANH R176, R176 ;  /* 0x000000b000b07308 */ /* 0x000f700000002400 */
[----:B------:R-:W5:Y:S08]  /*1e490*/  MUFU.TANH R178, R178 ;  /* 0x000000b200b27308 */ /* 0x000f700000002400 */
[----:B------:R-:W5:Y:S01]  /*1e4a0*/  MUFU.TANH R179, R179 ;  /* 0x000000b300b37308 */ /* 0x000f620000002400 */
[----:B0-----:R-:W-:-:S07]  /*1e4b0*/  SHF.R.U32.HI R198, RZ, 0x7, R219 ;  /* 0x00000007ffc67819 */ /* 0x001fce00000116db */
        /* <DEDUP_REMOVED lines=18> */
[----:B--2---:R-:W-:-:S07]  /*1e5e0*/  IADD3 R180, -R200, R180, R201 ;  /* 0x000000b4c8b47210 */ /* 0x004fce0007ffe1c9 */
[----:B------:R-:W2:Y:S01]  /*1e5f0*/  MUFU.TANH R124, R124 ;  /* 0x0000007c007c7308 */ /* 0x000ea20000002400 */
[----:B------:R-:W-:-:S07]  /*1e600*/  IMAD.IADD R125, R180, 0x1, R181 ;  /* 0x00000001b47d7824 */ /* 0x000fce00078e02b5 */
[----:B------:R-:W2:Y:S01]  /*1e610*/  MUFU.TANH R182, R196 ;  /* 0x000000c400b67308 */ /* 0x000ea20000002400 */
[C---:B------:R-:W-:Y:S02]  /*1e620*/  ISETP.GT.AND P4, PT, R125.reuse, RZ, PT ;  /* 0x000000ff7d00720c */ /* 0x040fe40003f84270 */
[C---:B------:R-:W-:Y:S02]  /*1e630*/  ISETP.GT.AND P5, PT, R125.reuse, 0x1, PT ;  /* 0x000000017d00780c */ /* 0x040fe40003fa4270 */
[----:B-1----:R-:W-:Y:S02]  /*1e640*/  FSEL R181, R10, -INF , P4 ;  /* 0xff8000000ab57808 */ /* 0x002fe40002000000 */
[----:B------:R-:W-:Y:S01]  /*1e650*/  ISETP.GT.AND P2, PT, R125, 0x8, PT ;  /* 0x000000087d00780c */ /* 0x000fe20003f44270 */
[----:B------:R-:W-:Y:S01]  /*1e660*/  MUFU.TANH R13, R13 ;  /* 0x0000000d000d7308 */ /* 0x000fe20000002400 */
[----:B---3--:R-:W-:Y:S02]  /*1e670*/  FSEL R12, R12, -INF , P5 ;  /* 0xff8000000c0c7808 */ /* 0x008fe40002800000 */
[----:B------:R-:W-:-:S02]  /*1e680*/  FMNMX.FTZ R10, R181, R5, !PT ;  /* 0x00000005b50a7209 */ /* 0x000fc40007810000 */
[----:B------:R-:W-:Y:S02]  /*1e690*/  ISETP.GT.AND P3, PT, R125, 0x9, PT ;  /* 0x000000097d00780c */ /* 0x000fe40003f64270 */
[----:B----4-:R-:W-:Y:S01]  /*1e6a0*/  FSEL R15, R15, -INF , P2 ;  /* 0xff8000000f0f7808 */ /* 0x010fe20001000000 */
[----:B------:R-:W-:Y:S01]  /*1e6b0*/  MUFU.TANH R184, R184 ;  /* 0x000000b800b87308 */ /* 0x000fe20000002400 */
[----:B------:R-:W-:Y:S02]  /*1e6c0*/  FMNMX.FTZ R10, R12, R10, !PT ;  /* 0x0000000a0c0a7209 */ /* 0x000fe40007810000 */
[----:B------:R-:W-:Y:S02]  /*1e6d0*/  ISETP.GT.AND P4, PT, R125, 0x10, PT ;  /* 0x000000107d00780c */ /* 0x000fe40003f84270 */
[----:B-----5:R-:W-:Y:S02]  /*1e6e0*/  FSEL R21, R21, -INF , P3 ;  /* 0xff80000015157808 */ /* 0x020fe40001800000 */
[----:B------:R-:W-:Y:S01]  /*1e6f0*/  FMNMX.FTZ R10, R15, R10, !PT ;  /* 0x0000000a0f0a7209 */ /* 0x000fe20007810000 */
[----:B------:R-:W-:Y:S01]  /*1e700*/  MUFU.TANH R188, R188 ;  /* 0x000000bc00bc7308 */ /* 0x000fe20000002400 */
        /* <DEDUP_REMOVED lines=33> */
[C---:B------:R-:W-:Y:S01]  /*1e920*/  ISETP.GT.AND P2, PT, R125.reuse, 0x38, PT ;  /* 0x000000387d00780c */ /* 0x040fe20003f44270 */
        /* <DEDUP_REMOVED lines=12> */
[----:B0-----:R-:W-:Y:S02]  /*1e9f0*/  FSEL R152, R152, -INF , P4 ;  /* 0xff80000098987808 */ /* 0x001fe40002000000 */
        /* <DEDUP_REMOVED lines=39> */
[----:B------:R-:W-:Y:S02]  /*1ec70*/  FSEL R141, R141, -INF , P3 ;  /* 0xff8000008d8d7808 */ /* 0x000fe40001800000 */
[C---:B------:R-:W-:Y:S02]  /*1ec80*/  ISETP.GT.AND P4, PT, R125.reuse, 0x70, PT ;  /* 0x000000707d00780c */ /* 0x040fe40003f84270 */
[C---:B------:R-:W-:Y:S01]  /*1ec90*/  ISETP.GT.AND P5, PT, R125.reuse, 0x71, PT ;  /* 0x000000717d00780c */ /* 0x040fe20003fa4270 */
[----:B------:R-:W-:Y:S01]  /*1eca0*/  MUFU.TANH R150, R150 ;  /* 0x0000009600967308 */ /* 0x000fe20000002400 */
[----:B------:R-:W-:-:S02]  /*1ecb0*/  ISETP.GT.AND P2, PT, R125, 0x78, PT ;  /* 0x000000787d00780c */ /* 0x000fc40003f44270 */
[----:B------:R-:W-:Y:S02]  /*1ecc0*/  ISETP.GT.AND P3, PT, R125, 0x79, PT ;  /* 0x000000797d00780c */ /* 0x000fe40003f64270 */
[----:B------:R-:W-:Y:S02]  /*1ecd0*/  FMNMX.FTZ R10, R140, R10, !PT ;  /* 0x0000000a8c0a7209 */ /* 0x000fe40007810000 */
[----:B------:R-:W-:Y:S01]  /*1ece0*/  FSEL R144, R144, -INF , P4 ;  /* 0xff80000090907808 */ /* 0x000fe20002000000 */
        /* <DEDUP_REMOVED lines=11> */
[----:B------:R-:W-:-:S02]  /*1eda0*/  FSEL R120, R120, -INF , P4 ;  /* 0xff80000078787808 */ /* 0x000fc40002000000 */
[----:B------:R-:W-:Y:S02]  /*1edb0*/  FSEL R121, R121, -INF , P5 ;  /* 0xff80000079797808 */ /* 0x000fe40002800000 */
[----:B--2---:R-:W-:Y:S02]  /*1edc0*/  FSEL R124, R124, -INF , P2 ;  /* 0xff8000007c7c7808 */ /* 0x004fe40001000000 */
[----:B------:R-:W-:Y:S01]  /*1edd0*/  FSEL R182, R182, -INF , P3 ;  /* 0xff800000b6b67808 */ /* 0x000fe20001800000 */
[----:B------:R-:W-:Y:S01]  /*1ede0*/  MUFU.TANH R171, R171 ;  /* 0x000000ab00ab7308 */ /* 0x000fe20000002400 */
[----:B------:R-:W-:Y:S02]  /*1edf0*/  FMNMX.FTZ R10, R144, R10, !PT ;  /* 0x0000000a900a7209 */ /* 0x000fe40007810000 */
[C---:B------:R-:W-:Y:S02]  /*1ee00*/  ISETP.GT.AND P4, PT, R125.reuse, 0x90, PT ;  /* 0x000000907d00780c */ /* 0x040fe40003f84270 */
[----:B------:R-:W-:-:S02]  /*1ee10*/  ISETP.GT.AND P5, PT, R125, 0x91, PT ;  /* 0x000000917d00780c */ /* 0x000fc40003fa4270 */
[C---:B------:R-:W-:Y:S01]  /*1ee20*/  ISETP.GT.AND P2, PT, R125.reuse, 0x98, PT ;  /* 0x000000987d00780c */ /* 0x040fe20003f44270 */
[----:B------:R-:W-:Y:S01]  /*1ee30*/  MUFU.TANH R177, R177 ;  /* 0x000000b100b17308 */ /* 0x000fe20000002400 */
[----:B------:R-:W-:Y:S01]  /*1ee40*/  ISETP.GT.AND P3, PT, R125, 0x99, PT ;  /* 0x000000997d00780c */ /* 0x000fe20003f64270 */
[C---:B------:R-:W-:Y:S01]  /*1ee50*/  FMUL.FTZ R125, R2.reuse, R183 ;  /* 0x000000b7027d7220 */ /* 0x040fe20000410000 */
[----:B------:R-:W-:Y:S01]  /*1ee60*/  FMUL.FTZ R183, R2, R128 ;  /* 0x0000008002b77220 */ /* 0x000fe20000410000 */
[----:B------:R-:W-:-:S04]  /*1ee70*/  FMNMX.FTZ R128, R145, R10, !PT ;  /* 0x0000000a91807209 */ /* 0x000fc80007810000 */
[----:B------:R-:W-:Y:S01]  /*1ee80*/  FMNMX.FTZ R128, R148, R128, !PT ;  /* 0x0000008094807209 */ /* 0x000fe20007810000 */
[----:B------:R-:W-:Y:S08]  /*1ee90*/  MUFU.TANH R183, R183 ;  /* 0x000000b700b77308 */ /* 0x000ff00000002400 */
[----:B------:R0:W-:Y:S08]  /*1eea0*/  MUFU.TANH R10, R129 ;  /* 0x00000081000a7308 */ /* 0x0001f00000002400 */
[----:B------:R-:W-:Y:S01]  /*1eeb0*/  MUFU.TANH R125, R125 ;  /* 0x0000007d007d7308 */ /* 0x000fe20000002400 */
[----:B0-----:R-:W-:-:S04]  /*1eec0*/  FMNMX.FTZ R129, R149, R128, !PT ;  /* 0x0000008095817209 */ /* 0x001fc80007810000 */
[----:B------:R-:W-:-:S03]  /*1eed0*/  FMNMX.FTZ R129, R120, R129, !PT ;  /* 0x0000008178817209 */ /* 0x000fc60007810000 */
[----:B------:R0:W1:Y:S08]  /*1eee0*/  MUFU.TANH R128, R132 ;  /* 0x0000008400807308 */ /* 0x0000700000002400 */
[----:B------:R-:W-:Y:S01]  /*1eef0*/  MUFU.TANH R154, R154 ;  /* 0x0000009a009a7308 */ /* 0x000fe20000002400 */
[----:B0-----:R-:W-:-:S07]  /*1ef00*/  FMNMX.FTZ R132, R121, R129, !PT ;  /* 0x0000008179847209 */ /* 0x001fce0007810000 */
[----:B------:R0:W2:Y:S01]  /*1ef10*/  MUFU.TANH R129, R133 ;  /* 0x0000008500817308 */ /* 0x0000a20000002400 */
[----:B-1----:R-:W-:-:S07]  /*1ef20*/  FSEL R128, R128, -INF , P2 ;  /* 0xff80000080807808 */ /* 0x002fce0001000000 */
[----:B------:R-:W-:Y:S01]  /*1ef30*/  MUFU.TANH R159, R159 ;  /* 0x0000009f009f7308 */ /* 0x000fe20000002400 */
[----:B0-----:R-:W-:Y:S02]  /*1ef40*/  FMNMX.FTZ R133, R124, R132, !PT ;  /* 0x000000847c857209 */ /* 0x001fe40007810000 */
[----:B------:R-:W-:Y:S02]  /*1ef50*/  FSEL R132, R183, -INF , P4 ;  /* 0xff800000b7847808 */ /* 0x000fe40002000000 */
[----:B------:R-:W-:Y:S02]  /*1ef60*/  FMNMX.FTZ R183, R182, R133, !PT ;  /* 0x00000085b6b77209 */ /* 0x000fe40007810000 */
[----:B------:R-:W-:Y:S01]  /*1ef70*/  FSEL R133, R10, -INF , P5 ;  /* 0xff8000000a857808 */ /* 0x000fe20002800000 */
[----:B------:R-:W-:Y:S01]  /*1ef80*/  MUFU.TANH R166, R166 ;  /* 0x000000a600a67308 */ /* 0x000fe20000002400 */
[----:B------:R-:W-:Y:S02]  /*1ef90*/  FMNMX.FTZ R183, R132, R183, !PT ;  /* 0x000000b784b77209 */ /* 0x000fe40007810000 */
[----:B--2---:R-:W-:-:S02]  /*1efa0*/  FSEL R129, R129, -INF , P3 ;  /* 0xff80000081817808 */ /* 0x004fc40001800000 */
[----:B------:R-:W-:-:S03]  /*1efb0*/  FMNMX.FTZ R183, R133, R183, !PT ;  /* 0x000000b785b77209 */ /* 0x000fc60007810000 */
[----:B------:R-:W-:Y:S01]  /*1efc0*/  MUFU.TANH R139, R139 ;  /* 0x0000008b008b7308 */ /* 0x000fe20000002400 */
[----:B------:R-:W-:-:S04]  /*1efd0*/  FMNMX.FTZ R183, R128, R183, !PT ;  /* 0x000000b780b77209 */ /* 0x000fc80007810000 */
[----:B------:R-:W-:Y:S01]  /*1efe0*/  FMNMX.FTZ R196, R129, R183, !PT ;  /* 0x000000b781c47209 */ /* 0x000fe20007810000 */
[----:B------:R-:W-:Y:S02]  /*1eff0*/  FMUL.FTZ R183, R2, R122 ;  /* 0x0000007a02b77220 */ /* 0x000fe40000410000 */
[----:B------:R-:W-:Y:S02]  /*1f000*/  MUFU.TANH R146, R146 ;  /* 0x0000009200927308 */ /* 0x000fe40000002400 */
[----:B------:R-:W0:Y:S06]  /*1f010*/  SHFL.BFLY PT, R10, R196, 0x2, 0x1f ;  /* 0x0c401f00c40a7f89 */ /* 0x000e2c00000e0000 */
[----:B------:R-:W1:Y:S08]  /*1f020*/  MUFU.TANH R183, R183 ;  /* 0x000000b700b77308 */ /* 0x000e700000002400 */
[----:B------:R-:W-:Y:S08]  /*1f030*/  MUFU.TANH R151, R151 ;  /* 0x0000009700977308 */ /* 0x000ff00000002400 */
[----:B------:R-:W-:Y:S01]  /*1f040*/  MUFU.TANH R126, R126 ;  /* 0x0000007e007e7308 */ /* 0x000fe20000002400 */
[----:B0-----:R-:W-:-:S02]  /*1f050*/  FMNMX.FTZ R10, R196, R10, !PT ;  /* 0x0000000ac40a7209 */ /* 0x001fc40007810000 */
[----:B------:R0:W2:Y:S04]  /*1f060*/  SHFL.IDX PT, R196, R7, 0x1, 0x1c1f ;  /* 0x003c1f0007c47f89 */ /* 0x0000a800000e0000 */
[----:B------:R-:W3:Y:S01]  /*1f070*/  SHFL.BFLY PT, R122, R10, 0x1, 0x1f ;  /* 0x0c201f000a7a7f89 */ /* 0x000ee200000e0000 */
[----:B0-----:R0:W4:Y:S02]  /*1f080*/  MUFU.TANH R7, R127 ;  /* 0x0000007f00077308 */ /* 0x0011240000002400 */
[C---:B0-----:R-:W-:Y:S01]  /*1f090*/  FMUL.FTZ R127, R2.reuse, R130 ;  /* 0x00000082027f7220 */ /* 0x041fe20000410000 */
[C---:B------:R-:W-:Y:S01]  /*1f0a0*/  FMUL.FTZ R130, R2.reuse, R131 ;  /* 0x0000008302827220 */ /* 0x040fe20000410000 */
[C---:B------:R-:W-:Y:S01]  /*1f0b0*/  FMUL.FTZ R131, R2.reuse, R134 ;  /* 0x0000008602837220 */ /* 0x040fe20000410000 */
[----:B------:R-:W-:-:S03]  /*1f0c0*/  FMUL.FTZ R134, R2, R135 ;  /* 0x0000008702867220 */ /* 0x000fc60000410000 */
[----:B------:R-:W0:Y:S01]  /*1f0d0*/  MUFU.TANH R127, R127 ;  /* 0x0000007f007f7308 */ /* 0x000e220000002400 */
[----:B--2---:R-:W-:Y:S01]  /*1f0e0*/  IMAD.IADD R196, R180, 0x1, R196 ;  /* 0x00000001b4c47824 */ /* 0x004fe200078e02c4 */
[----:B---3--:R-:W-:Y:S01]  /*1f0f0*/  FMNMX.FTZ R122, R10, R122, !PT ;  /* 0x0000007a0a7a7209 */ /* 0x008fe20007810000 */
[----:B------:R-:W-:-:S03]  /*1f100*/  IMAD.U32 R10, RZ, RZ, UR57 ;  /* 0x00000039ff0a7e24 */ /* 0x000fc6000f8e00ff */
[C---:B------:R-:W-:Y:S02]  /*1f110*/  ISETP.GT.AND P5, PT, R196.reuse, 0x1, PT ;  /* 0x00000001c400780c */ /* 0x040fe40003fa4270 */
[----:B------:R-:W2:Y:S01]  /*1f120*/  MUFU.TANH R130, R130 ;  /* 0x0000008200827308 */ /* 0x000ea20000002400 */
[----:B------:R-:W-:Y:S01]  /*1f130*/  ISETP.GT.AND P4, PT, R196, 0x9, PT ;  /* 0x00000009c400780c */ /* 0x000fe20003f84270 */
[----:B------:R-:W-:-:S01]  /*1f140*/  FFMA.FTZ R135, R122, R10, -8 ;  /* 0xc10000007a877423 */ /* 0x000fc2000001000a */
[----:B------:R-:W-:Y:S02]  /*1f150*/  FSEL R13, R13, -INF , P5 ;  /* 0xff8000000d0d7808 */ /* 0x000fe40002800000 */
[----:B------:R-:W-:Y:S02]  /*1f160*/  ISETP.GT.AND P5, PT, R196, 0x11, PT ;  /* 0x00000011c400780c */ /* 0x000fe40003fa4270 */
[----:B------:R-:W-:Y:S01]  /*1f170*/  FSEL R184, R184, -INF , P4 ;  /* 0xff800000b8b87808 */ /* 0x000fe20002000000 */
[----:B------:R-:W3:Y:S01]  /*1f180*/  MUFU.TANH R131, R131 ;  /* 0x0000008300837308 */ /* 0x000ee20000002400 */
[----:B------:R-:W-:-:S02]  /*1f190*/  ISETP.GT.AND P4, PT, R196, 0x19, PT ;  /* 0x00000019c400780c */ /* 0x000fc40003f84270 */
[----:B------:R-:W-:Y:S02]  /*1f1a0*/  FSEL R188, R188, -INF , P5 ;  /* 0xff800000bcbc7808 */ /* 0x000fe40002800000 */
[----:B------:R-:W-:Y:S02]  /*1f1b0*/  ISETP.GT.AND P5, PT, R196, 0x21, PT ;  /* 0x00000021c400780c */ /* 0x000fe40003fa4270 */
[----:B------:R-:W-:Y:S01]  /*1f1c0*/  FSEL R192, R192, -INF , P4 ;  /* 0xff800000c0c07808 */ /* 0x000fe20002000000 */
[----:B------:R-:W5:Y:S01]  /*1f1d0*/  MUFU.TANH R134, R134 ;  /* 0x0000008600867308 */ /* 0x000f620000002400 */
[C---:B------:R-:W-:Y:S02]  /*1f1e0*/  ISETP.GT.AND P4, PT, R196.reuse, 0x29, PT ;  /* 0x00000029c400780c */ /* 0x040fe40003f84270 */
[----:B------:R-:W-:Y:S02]  /*1f1f0*/  FSEL R169, R169, -INF , P5 ;  /* 0xff800000a9a97808 */ /* 0x000fe40002800000 */
[----:B------:R-:W-:-:S02]  /*1f200*/  ISETP.GT.AND P5, PT, R196, 0x30, PT ;  /* 0x00000030c400780c */ /* 0x000fc40003fa4270 */
[----:B------:R-:W-:Y:S02]  /*1f210*/  ISETP.GT.AND P2, PT, R196, RZ, PT ;  /* 0x000000ffc400720c */ /* 0x000fe40003f44270 */
[----:B------:R-:W-:Y:S02]  /*1f220*/  FSEL R172, R172, -INF , P4 ;  /* 0xff800000acac7808 */ /* 0x000fe40002000000 */
[C---:B------:R-:W-:Y:S02]  /*1f230*/  ISETP.GT.AND P4, PT, R196.reuse, 0x38, PT ;  /* 0x00000038c400780c */ /* 0x040fe40003f84270 */
[----:B------:R-:W-:Y:S02]  /*1f240*/  FSEL R175, R175, -INF , P5 ;  /* 0xff800000afaf7808 */ /* 0x000fe40002800000 */
[----:B------:R-:W-:Y:S02]  /*1f250*/  ISETP.GT.AND P5, PT, R196, 0x39, PT ;  /* 0x00000039c400780c */ /* 0x000fe40003fa4270 */
[----:B------:R-:W-:-:S02]  /*1f260*/  FSEL R11, R11, -INF , P2 ;  /* 0xff8000000b0b7808 */ /* 0x000fc40001000000 */
[C---:B------:R-:W-:Y:S02]  /*1f270*/  ISETP.GT.AND P2, PT, R196.reuse, 0x10, PT ;  /* 0x00000010c400780c */ /* 0x040fe40003f44270 */
[----:B------:R-:W-:Y:S02]  /*1f280*/  FSEL R195, R195, -INF , P4 ;  /* 0xff800000c3c37808 */ /* 0x000fe40002000000 */
[C---:B------:R-:W-:Y:S02]  /*1f290*/  ISETP.GT.AND P4, PT, R196.reuse, 0x41, PT ;  /* 0x00000041c400780c */ /* 0x040fe40003f84270 */
[----:B------:R-:W-:Y:S02]  /*1f2a0*/  FSEL R125, R125, -INF , P5 ;  /* 0xff8000007d7d7808 */ /* 0x000fe40002800000 */
[----:B------:R-:W-:Y:S02]  /*1f2b0*/  ISETP.GT.AND P5, PT, R196, 0x48, PT ;  /* 0x00000048c400780c */ /* 0x000fe40003fa4270 */
[----:B------:R-:W-:-:S02]  /*1f2c0*/  FSEL R186, R186, -INF , P2 ;  /* 0xff800000baba7808 */ /* 0x000fc40001000000 */
[C---:B------:R-:W-:Y:S02]  /*1f2d0*/  ISETP.GT.AND P2, PT, R196.reuse, 0x20, PT ;  /* 0x00000020c400780c */ /* 0x040fe40003f44270 */
[----:B------:R-:W-:Y:S02]  /*1f2e0*/  FSEL R155, R155, -INF , P4 ;  /* 0xff8000009b9b7808 */ /* 0x000fe40002000000 */
[----:B------:R-:W-:Y:S02]  /*1f2f0*/  ISETP.GT.AND P4, PT, R196, 0x50, PT ;  /* 0x00000050c400780c */ /* 0x000fe40003f84270 */
[----:B------:R-:W-:Y:S02]  /*1f300*/  FSEL R158, R158, -INF , P5 ;  /* 0xff8000009e9e7808 */ /* 0x000fe40002800000 */
[----:B------:R-:W-:Y:S02]  /*1f310*/  ISETP.GT.AND P5, PT, R196, 0x51, PT ;  /* 0x00000051c400780c */ /* 0x000fe40003fa4270 */
[----:B------:R-:W-:-:S02]  /*1f320*/  FSEL R168, R168, -INF , P2 ;  /* 0xff800000a8a87808 */ /* 0x000fc40001000000 */
[----:B------:R-:W-:Y:S02]  /*1f330*/  FSETP.NEU.FTZ.AND P2, PT, R122, -INF , PT ;  /* 0xff8000007a00780b */ /* 0x000fe40003f5d000 */
[----:B------:R-:W-:Y:S02]  /*1f340*/  FSEL R162, R162, -INF , P4 ;  /* 0xff800000a2a27808 */ /* 0x000fe40002000000 */
[C---:B------:R-:W-:Y:S02]  /*1f350*/  ISETP.GT.AND P4, PT, R196.reuse, 0x59, PT ;  /* 0x00000059c400780c */ /* 0x040fe40003f84270 */
[----:B------:R-:W-:Y:S02]  /*1f360*/  FSEL R163, R163, -INF , P5 ;  /* 0xff800000a3a37808 */ /* 0x000fe40002800000 */
[----:B------:R-:W-:Y:S02]  /*1f370*/  ISETP.GT.AND P5, PT, R196, 0x60, PT ;  /* 0x00000060c400780c */ /* 0x000fe40003fa4270 */
[----:B------:R-:W-:-:S02]  /*1f380*/  FSEL R135, R135, RZ, P2 ;  /* 0x000000ff87877208 */ /* 0x000fc40001000000 */
[----:B------:R-:W-:Y:S02]  /*1f390*/  FSEL R167, R167, -INF , P4 ;  /* 0xff800000a7a77808 */ /* 0x000fe40002000000 */
[----:B------:R-:W-:Y:S01]  /*1f3a0*/  ISETP.GT.AND P4, PT, R196, 0x68, PT ;  /* 0x00000068c400780c */ /* 0x000fe20003f84270 */
[-CC-:B------:R-:W-:Y:S01]  /*1f3b0*/  FFMA.FTZ R180, R181, R10.reuse, -R135.reuse ;  /* 0x0000000ab5b47223 */ /* 0x180fe20000010887 */
[----:B------:R-:W-:Y:S01]  /*1f3c0*/  FSEL R138, R138, -INF , P5 ;  /* 0xff8000008a8a7808 */ /* 0x000fe20002800000 */
[-CC-:B------:R-:W-:Y:S01]  /*1f3d0*/  FFMA.FTZ R185, R185, R10.reuse, -R135.reuse ;  /* 0x0000000ab9b97223 */ /* 0x180fe20000010887 */
[----:B------:R-:W-:Y:S01]  /*1f3e0*/  ISETP.GT.AND P5, PT, R196, 0x69, PT ;  /* 0x00000069c400780c */ /* 0x000fe20003fa4270 */
[-CC-:B------:R-:W-:Y:S01]  /*1f3f0*/  FFMA.FTZ R187, R187, R10.reuse, -R135.reuse ;  /* 0x0000000abbbb7223 */ /* 0x180fe20000010887 */
[----:B------:R-:W-:Y:S01]  /*1f400*/  FSEL R181, R142, -INF , P4 ;  /* 0xff8000008eb57808 */ /* 0x000fe20002000000 */
[-CC-:B------:R-:W-:Y:S01]  /*1f410*/  FFMA.FTZ R189, R189, R10.reuse, -R135.reuse ;  /* 0x0000000abdbd7223 */ /* 0x180fe20000010887 */
[----:B------:R-:W-:Y:S01]  /*1f420*/  ISETP.GT.AND P4, PT, R196, 0x71, PT ;  /* 0x00000071c400780c */ /* 0x000fe20003f84270 */
[----:B------:R1:W-:Y:S01]  /*1f430*/  MUFU.EX2 R142, R185 ;  /* 0x000000b9008e7308 */ /* 0x0003e20000000800 */
[----:B------:R-:W-:Y:S01]  /*1f440*/  FSEL R143, R143, -INF , P5 ;  /* 0xff8000008f8f7808 */ /* 0x000fe20002800000 */
[-CC-:B------:R-:W-:Y:S01]  /*1f450*/  FFMA.FTZ R128, R128, R10.reuse, -R135.reuse ;  /* 0x0000000a80807223 */ /* 0x180fe20000010887 */
[----:B------:R-:W-:Y:S01]  /*1f460*/  ISETP.GT.AND P5, PT, R196, 0x78, PT ;  /* 0x00000078c400780c */ /* 0x000fe20003fa4270 */
[-CC-:B------:R-:W-:Y:S01]  /*1f470*/  FFMA.FTZ R12, R12, R10.reuse, -R135.reuse ;  /* 0x0000000a0c0c7223 */ /* 0x180fe20000010887 */
[----:B------:R-:W-:Y:S01]  /*1f480*/  ISETP.GT.AND P3, PT, R196, 0x8, PT ;  /* 0x00000008c400780c */ /* 0x000fe20003f64270 */
[-CC-:B------:R-:W-:Y:S01]  /*1f490*/  FFMA.FTZ R15, R15, R10.reuse, -R135.reuse ;  /* 0x0000000a0f0f7223 */ /* 0x180fe20000010887 */
[----:B------:R-:W-:Y:S01]  /*1f4a0*/  FSEL R150, R150, -INF , P5 ;  /* 0xff80000096967808 */ /* 0x000fe20002800000 */
[-CC-:B------:R-:W-:Y:S01]  /*1f4b0*/  FFMA.FTZ R21, R21, R10.reuse, -R135.reuse ;  /* 0x0000000a15157223 */ /* 0x180fe20000010887 */
[----:B-1----:R-:W-:Y:S01]  /*1f4c0*/  FSEL R185, R147, -INF , P4 ;  /* 0xff80000093b97808 */ /* 0x002fe20002000000 */
[-CC-:B------:R-:W-:Y:S01]  /*1f4d0*/  FFMA.FTZ R193, R193, R10.reuse, -R135.reuse ;  /* 0x0000000ac1c17223 */ /* 0x180fe20000010887 */
[C---:B------:R-:W-:Y:S01]  /*1f4e0*/  ISETP.GT.AND P4, PT, R196.reuse, 0x80, PT ;  /* 0x00000080c400780c */ /* 0x040fe20003f84270 */
[----:B------:R1:W-:Y:S01]  /*1f4f0*/  MUFU.EX2 R147, R187 ;  /* 0x000000bb00937308 */ /* 0x0003e20000000800 */
[----:B------:R-:W-:Y:S01]  /*1f500*/  ISETP.GT.AND P5, PT, R196, 0x81, PT ;  /* 0x00000081c400780c */ /* 0x000fe20003fa4270 */
[-CC-:B------:R-:W-:Y:S01]  /*1f510*/  FFMA.FTZ R194, R194, R10.reuse, -R135.reuse ;  /* 0x0000000ac2c27223 */ /* 0x180fe20000010887 */
[----:B------:R-:W-:Y:S01]  /*1f520*/  FSEL R20, R20, -INF , P3 ;  /* 0xff80000014147808 */ /* 0x000fe20001800000 */
[-CC-:B------:R-:W-:Y:S01]  /*1f530*/  FFMA.FTZ R170, R170, R10.reuse, -R135.reuse ;  /* 0x0000000aaaaa7223 */ /* 0x180fe20000010887 */
[----:B------:R-:W-:Y:S01]  /*1f540*/  ISETP.GT.AND P3, PT, R196, 0x18, PT ;  /* 0x00000018c400780c */ /* 0x000fe20003f64270 */
[-CC-:B------:R-:W-:Y:S01]  /*1f550*/  FFMA.FTZ R173, R173, R10.reuse, -R135.reuse ;  /* 0x0000000aadad7223 */ /* 0x180fe20000010887 */
[----:B------:R-:W-:-:S01]  /*1f560*/  FFMA.FTZ R174, R174, R10, -R135 ;  /* 0x0000000aaeae7223 */ /* 0x000fc20000010887 */
[-CC-:B------:R-:W-:Y:S01]  /*1f570*/  FFMA.FTZ R176, R176, R10.reuse, -R135.reuse ;  /* 0x0000000ab0b07223 */ /* 0x180fe20000010887 */
[----:B-1----:R-:W-:Y:S01]  /*1f580*/  FSEL R187, R183, -INF , P4 ;  /* 0xff800000b7bb7808 */ /* 0x002fe20002000000 */
[-CC-:B------:R-:W-:Y:S01]  /*1f590*/  FFMA.FTZ R178, R178, R10.reuse, -R135.reuse ;  /* 0x0000000ab2b27223 */ /* 0x180fe20000010887 */
        /* <DEDUP_REMOVED lines=11> */
[----:B----4-:R-:W-:Y:S01]  /*1f650*/  FSEL R191, R7, -INF , P4 ;  /* 0xff80000007bf7808 */ /* 0x010fe20002000000 */
[-CC-:B------:R-:W-:Y:S01]  /*1f660*/  FFMA.FTZ R160, R160, R10.reuse, -R135.reuse ;  /* 0x0000000aa0a07223 */ /* 0x180fe20000010887 */
[----:B------:R-:W-:Y:S01]  /*1f670*/  FSEL R171, R171, -INF , P3 ;  /* 0xff800000abab7808 */ /* 0x000fe20001800000 */
[----:B------:R1:W-:Y:S01]  /*1f680*/  MUFU.EX2 R7, R123 ;  /* 0x0000007b00077308 */ /* 0x0003e20000000800 */
[C---:B------:R-:W-:Y:S01]  /*1f690*/  ISETP.GT.AND P3, PT, R196.reuse, 0x31, PT ;  /* 0x00000031c400780c */ /* 0x040fe20003f64270 */
[-CC-:B------:R-:W-:Y:S01]  /*1f6a0*/  FFMA.FTZ R161, R161, R10.reuse, -R135.reuse ;  /* 0x0000000aa1a17223 */ /* 0x180fe20000010887 */
[----:B------:R-:W-:Y:S01]  /*1f6b0*/  ISETP.GT.AND P5, PT, R196, 0x90, PT ;  /* 0x00000090c400780c */ /* 0x000fe20003fa4270 */
[-CC-:B------:R-:W-:Y:S01]  /*1f6c0*/  FFMA.FTZ R164, R164, R10.reuse, -R135.reuse ;  /* 0x0000000aa4a47223 */ /* 0x180fe20000010887 */
[----:B------:R-:W-:Y:S01]  /*1f6d0*/  FSEL R177, R177, -INF , P3 ;  /* 0xff800000b1b17808 */ /* 0x000fe20001800000 */
[-CC-:B------:R-:W-:Y:S01]  /*1f6e0*/  FFMA.FTZ R165, R165, R10.reuse, -R135.reuse ;  /* 0x0000000aa5a57223 */ /* 0x180fe20000010887 */
[----:B------:R-:W-:Y:S01]  /*1f6f0*/  ISETP.GT.AND P3, PT, R196, 0x40, PT ;  /* 0x00000040c400780c */ /* 0x000fe20003f64270 */
[--C-:B------:R-:W-:Y:S01]  /*1f700*/  FFMA.FTZ R136, R136, R10, -R135.reuse ;  /* 0x0000000a88887223 */ /* 0x100fe20000010887 */
[----:B-1----:R-:W-:Y:S01]  /*1f710*/  FMNMX.FTZ R123, R11, R4, !PT ;  /* 0x000000040b7b7209 */ /* 0x002fe20007810000 */
        /* <DEDUP_REMOVED lines=22> */
[----:B------:R-:W-:Y:S01]  /*1f880*/  FFMA.FTZ R133, R133, R10, -R135 ;  /* 0x0000000a85857223 */ /* 0x000fe20000010887 */
[----:B------:R-:W-:Y:S01]  /*1f890*/  FMNMX.FTZ R123, R190, R123, !PT ;  /* 0x0000007bbe7b7209 */ /* 0x000fe20007810000 */
[----:B------:R-:W-:Y:S01]  /*1f8a0*/  MUFU.EX2 R180, R180 ;  /* 0x000000b400b47308 */ /* 0x000fe20000000800 */
[----:B------:R-:W-:-:S02]  /*1f8b0*/  FSEL R139, R139, -INF , P3 ;  /* 0xff8000008b8b7808 */ /* 0x000fc40001800000 */
[----:B------:R-:W-:Y:S02]  /*1f8c0*/  FMNMX.FTZ R123, R192, R123, !PT ;  /* 0x0000007bc07b7209 */ /* 0x000fe40007810000 */
[----:B------:R-:W-:Y:S02]  /*1f8d0*/  ISETP.GT.AND P3, PT, R196, 0x70, PT ;  /* 0x00000070c400780c */ /* 0x000fe40003f64270 */
[----:B------:R-:W-:Y:S01]  /*1f8e0*/  FMNMX.FTZ R123, R168, R123, !PT ;  /* 0x0000007ba87b7209 */ /* 0x000fe20007810000 */
[----:B------:R-:W-:Y:S01]  /*1f8f0*/  MUFU.EX2 R12, R12 ;  /* 0x0000000c000c7308 */ /* 0x000fe20000000800 */
[----:B------:R-:W-:Y:S02]  /*1f900*/  FSEL R146, R146, -INF , P3 ;  /* 0xff80000092927808 */ /* 0x000fe40001800000 */
[----:B------:R-:W-:Y:S02]  /*1f910*/  FMNMX.FTZ R123, R169, R123, !PT ;  /* 0x0000007ba97b7209 */ /* 0x000fe40007810000 */
[----:B------:R-:W-:-:S02]  /*1f920*/  ISETP.GT.AND P3, PT, R196, 0x79, PT ;  /* 0x00000079c400780c */ /* 0x000fc40003f64270 */
[----:B------:R-:W-:Y:S01]  /*1f930*/  FMNMX.FTZ R123, R171, R123, !PT ;  /* 0x0000007bab7b7209 */ /* 0x000fe20007810000 */
[----:B------:R-:W-:Y:S01]  /*1f940*/  MUFU.EX2 R15, R15 ;  /* 0x0000000f000f7308 */ /* 0x000fe20000000800 */
[----:B------:R-:W-:Y:S02]  /*1f950*/  FSEL R151, R151, -INF , P3 ;  /* 0xff80000097977808 */ /* 0x000fe40001800000 */
[----:B------:R-:W-:Y:S02]  /*1f960*/  FMNMX.FTZ R123, R172, R123, !PT ;  /* 0x0000007bac7b7209 */ /* 0x000fe40007810000 */
[----:B------:R-:W-:Y:S02]  /*1f970*/  ISETP.GT.AND P3, PT, R196, 0x88, PT ;  /* 0x00000088c400780c */ /* 0x000fe40003f64270 */
[----:B------:R-:W-:Y:S01]  /*1f980*/  FMNMX.FTZ R123, R175, R123, !PT ;  /* 0x0000007baf7b7209 */ /* 0x000fe20007810000 */
[----:B------:R-:W-:Y:S01]  /*1f990*/  MUFU.EX2 R21, R21 ;  /* 0x0000001500157308 */ /* 0x000fe20000000800 */
[----:B------:R-:W-:-:S02]  /*1f9a0*/  FSEL R126, R126, -INF , P3 ;  /* 0xff8000007e7e7808 */ /* 0x000fc40001800000 */
[----:B------:R-:W-:Y:S02]  /*1f9b0*/  FMNMX.FTZ R123, R177, R123, !PT ;  /* 0x0000007bb17b7209 */ /* 0x000fe40007810000 */
[C---:B------:R-:W-:Y:S02]  /*1f9c0*/  ISETP.GT.AND P3, PT, R196.reuse, 0x91, PT ;  /* 0x00000091c400780c */ /* 0x040fe40003f64270 */
[----:B------:R-:W-:Y:S01]  /*1f9d0*/  FMNMX.FTZ R123, R195, R123, !PT ;  /* 0x0000007bc37b7209 */ /* 0x000fe20007810000 */
[----:B------:R-:W-:Y:S01]  /*1f9e0*/  MUFU.EX2 R193, R193 ;  /* 0x000000c100c17308 */ /* 0x000fe20000000800 */
[----:B0-----:R-:W-:Y:S02]  /*1f9f0*/  FSEL R127, R127, -INF , P5 ;  /* 0xff8000007f7f7808 */ /* 0x001fe40002800000 */
[----:B------:R-:W-:Y:S02]  /*1fa00*/  FMNMX.FTZ R123, R125, R123, !PT ;  /* 0x0000007b7d7b7209 */ /* 0x000fe40007810000 */
[----:B------:R-:W-:-:S02]  /*1fa10*/  ISETP.GT.AND P4, PT, R196, 0x98, PT ;  /* 0x00000098c400780c */ /* 0x000fc40003f84270 */
[----:B------:R-:W-:Y:S01]  /*1fa20*/  FMNMX.FTZ R123, R154, R123, !PT ;  /* 0x0000007b9a7b7209 */ /* 0x000fe20007810000 */
[----:B------:R-:W-:Y:S01]  /*1fa30*/  MUFU.EX2 R194, R194 ;  /* 0x000000c200c27308 */ /* 0x000fe20000000800 */
[----:B--2---:R-:W-:Y:S02]  /*1fa40*/  FSEL R130, R130, -INF , P3 ;  /* 0xff80000082827808 */ /* 0x004fe40001800000 */
[----:B------:R-:W-:Y:S02]  /*1fa50*/  FMNMX.FTZ R123, R155, R123, !PT ;  /* 0x0000007b9b7b7209 */ /* 0x000fe40007810000 */
[----:B------:R-:W-:Y:S01]  /*1fa60*/  ISETP.GT.AND P5, PT, R196, 0x99, PT ;  /* 0x00000099c400780c */ /* 0x000fe20003fa4270 */
[----:B------:R-:W-:Y:S01]  /*1fa70*/  FFMA.FTZ R196, R140, R10, -R135 ;  /* 0x0000000a8cc47223 */ /* 0x000fe20000010887 */
[----:B------:R-:W-:Y:S01]  /*1fa80*/  FMNMX.FTZ R123, R158, R123, !PT ;  /* 0x0000007b9e7b7209 */ /* 0x000fe20007810000 */
[----:B------:R-:W-:Y:S01]  /*1fa90*/  MUFU.EX2 R170, R170 ;  /* 0x000000aa00aa7308 */ /* 0x000fe20000000800 */
[----:B---3--:R-:W-:-:S02]  /*1faa0*/  FSEL R140, R131, -INF , P4 ;  /* 0xff800000838c7808 */ /* 0x008fc40002000000 */
[----:B------:R-:W-:Y:S02]  /*1fab0*/  FMNMX.FTZ R123, R159, R123, !PT ;  /* 0x0000007b9f7b7209 */ /* 0x000fe40007810000 */
[----:B-----5:R-:W-:Y:S02]  /*1fac0*/  FSEL R134, R134, -INF , P5 ;  /* 0xff80000086867808 */ /* 0x020fe40002800000 */
[----:B------:R-:W-:Y:S01]  /*1fad0*/  FMNMX.FTZ R123, R162, R123, !PT ;  /* 0x0000007ba27b7209 */ /* 0x000fe20007810000 */
[----:B------:R-:W-:Y:S01]  /*1fae0*/  MUFU.EX2 R131, R196 ;  /* 0x000000c400837308 */ /* 0x000fe20000000800 */
[----:B------:R-:W-:Y:S02]  /*1faf0*/  ISETP.NE.AND P4, PT, R197, RZ, PT ;  /* 0x000000ffc500720c */ /* 0x000fe40003f85270 */
[----:B------:R-:W-:Y:S02]  /*1fb00*/  FMNMX.FTZ R123, R163, R123, !PT ;  /* 0x0000007ba37b7209 */ /* 0x000fe40007810000 */
[----:B------:R-:W-:-:S02]  /*1fb10*/  FSEL R197, R122, RZ, P2 ;  /* 0x000000ff7ac57208 */ /* 0x000fc40001000000 */
[----:B------:R-:W-:Y:S01]  /*1fb20*/  FMNMX.FTZ R123, R166, R123, !PT ;  /* 0x0000007ba67b7209 */ /* 0x000fe20007810000 */
[----:B------:R-:W-:Y:S02]  /*1fb30*/  MUFU.EX2 R173, R173 ;  /* 0x000000ad00ad7308 */ /* 0x000fe40000000800 */
[----:B------:R-:W-:-:S01]  /*1fb40*/  FADD.FTZ R197, -R197, R5 ;  /* 0x00000005c5c57221 */ /* 0x000fc20000010100 */
[----:B------:R-:W-:-:S03]  /*1fb50*/  FMNMX.FTZ R123, R167, R123, !PT ;  /* 0x0000007ba77b7209 */ /* 0x000fc60007810000 */
[----:B------:R-:W-:Y:S01]  /*1fb60*/  FMUL.FTZ R197, R197, R10 ;  /* 0x0000000ac5c57220 */ /* 0x000fe20000410000 */
        /* <DEDUP_REMOVED lines=11> */
[----:B0-----:R-:W-:-:S02]  /*1fc20*/  FFMA.FTZ R3, R197, R3, R180 ;  /* 0x00000003c5037223 */ /* 0x001fc400000100b4 */
[----:B------:R-:W-:Y:S02]  /*1fc30*/  FMNMX.FTZ R123, R151, R123, !PT ;  /* 0x0000007b977b7209 */ /* 0x000fe40007810000 */
[----:B------:R-:W-:-:S02]  /*1fc40*/  FADD.FTZ R3, R12, R3 ;  /* 0x000000030c037221 */ /* 0x000fc40000010000 */
        /* <DEDUP_REMOVED lines=23> */
[----:B------:R-:W-:-:S03]  /*1fdc0*/  FFMA.FTZ R196, R129, R10, -R135 ;  /* 0x0000000a81c47223 */ /* 0x000fc60000010887 */
[----:B------:R-:W-:-:S03]  /*1fdd0*/  FSETP.NEU.FTZ.AND P3, PT, R123, -INF , PT ;  /* 0xff8000007b00780b */ /* 0x000fc60003f7d000 */
[----:B------:R-:W-:Y:S01]  /*1fde0*/  MUFU.EX2 R129, R128 ;  /* 0x0000008000817308 */ /* 0x000fe20000000800 */
[----:B------:R-:W-:-:S05]  /*1fdf0*/  FFMA.FTZ R135, R123, R10, -8 ;  /* 0xc10000007b877423 */ /* 0x000fca000001000a */
[----:B------:R-:W-:Y:S02]  /*1fe00*/  FSEL R135, R135, RZ, P3 ;  /* 0x000000ff87877208 */ /* 0x000fe40001800000 */
[----:B------:R0:W-:Y:S03]  /*1fe10*/  MUFU.EX2 R128, R196 ;  /* 0x000000c400807308 */ /* 0x0001e60000000800 */
[----:B------:R-:W-:-:S01]  /*1fe20*/  FFMA.FTZ R11, R11, R10, -R135 ;  /* 0x0000000a0b0b7223 */ /* 0x000fc20000010887 */
[-CC-:B------:R-:W-:Y:S01]  /*1fe30*/  FFMA.FTZ R13, R13, R10.reuse, -R135.reuse ;  /* 0x0000000a0d0d7223 */ /* 0x180fe20000010887 */
[----:B------:R-:W-:-:S01]  /*1fe40*/  FFMA.FTZ R20, R20, R10, -R135 ;  /* 0x0000000a14147223 */ /* 0x000fc20000010887 */
[-CC-:B------:R-:W-:Y:S01]  /*1fe50*/  FFMA.FTZ R184, R184, R10.reuse, -R135.reuse ;  /* 0x0000000ab8b87223 */ /* 0x180fe20000010887 */
[----:B------:R-:W-:-:S01]  /*1fe60*/  FFMA.FTZ R186, R186, R10, -R135 ;  /* 0x0000000ababa7223 */ /* 0x000fc20000010887 */
[-CC-:B------:R-:W-:Y:S01]  /*1fe70*/  FFMA.FTZ R188, R188, R10.reuse, -R135.reuse ;  /* 0x0000000abcbc7223 */ /* 0x180fe20000010887 */
[----:B0-----:R-:W-:Y:S01]  /*1fe80*/  FSEL R196, R123, RZ, P3 ;  /* 0x000000ff7bc47208 */ /* 0x001fe20001800000 */
[----:B------:R-:W-:Y:S01]  /*1fe90*/  MUFU.EX2 R11, R11 ;  /* 0x0000000b000b7308 */ /* 0x000fe20000000800 */
[----:B------:R-:W-:-:S01]  /*1fea0*/  FFMA.FTZ R190, R190, R10, -R135 ;  /* 0x0000000abebe7223 */ /* 0x000fc20000010887 */
[-CC-:B------:R-:W-:Y:S01]  /*1feb0*/  FFMA.FTZ R192, R192, R10.reuse, -R135.reuse ;  /* 0x0000000ac0c07223 */ /* 0x180fe20000010887 */
[----:B------:R-:W-:-:S01]  /*1fec0*/  FFMA.FTZ R168, R168, R10, -R135 ;  /* 0x0000000aa8a87223 */ /* 0x000fc20000010887 */
[----:B------:R-:W-:Y:S01]  /*1fed0*/  FADD.FTZ R196, -R196, R4 ;  /* 0x00000004c4c47221 */ /* 0x000fe20000010100 */
[----:B------:R-:W-:Y:S01]  /*1fee0*/  IADD3 R4, -R198, 0xb, RZ ;  /* 0x0000000bc6047810 */ /* 0x000fe20007ffe1ff */
[-CC-:B------:R-:W-:Y:S01]  /*1fef0*/  FFMA.FTZ R169, R169, R10.reuse, -R135.reuse ;  /* 0x0000000aa9a97223 */ /* 0x180fe20000010887 */
        /* <DEDUP_REMOVED lines=28> */
[----:B------:R0:W-:Y:S06]  /*200c0*/  BAR.ARV R4, 0x100 ;  /* 0x000400040000751d */ /* 0x0001ec0000002000 */
[----:B------:R-:W3:Y:S01]  /*200d0*/  MUFU.EX2 R186, R186 ;  /* 0x000000ba00ba7308 */ /* 0x000ee20000000800 */
[----:B------:R-:W-:-:S01]  /*200e0*/  FFMA.FTZ R187, R187, R10, -R135 ;  /* 0x0000000abbbb7223 */ /* 0x000fc20000010887 */
[----:B0-----:R-:W-:Y:S01]  /*200f0*/  FADD.FTZ R4, R13, R0 ;  /* 0x000000000d047221 */ /* 0x001fe20000010000 */
[----:B------:R-:W-:-:S01]  /*20100*/  FADD.FTZ R0, R15, R3 ;  /* 0x000000030f007221 */ /* 0x000fc20000010000 */
[-CC-:B------:R-:W-:Y:S01]  /*20110*/  FFMA.FTZ R189, R189, R10.reuse, -R135.reuse ;  /* 0x0000000abdbd7223 */ /* 0x180fe20000010887 */
[----:B------:R-:W-:-:S01]  /*20120*/  FFMA.FTZ R126, R126, R10, -R135 ;  /* 0x0000000a7e7e7223 */ /* 0x000fc20000010887 */
[----:B-1----:R-:W-:Y:S01]  /*20130*/  FADD.FTZ R3, R20, R4 ;  /* 0x0000000414037221 */ /* 0x002fe20000010000 */
[----:B------:R-:W-:-:S01]  /*20140*/  FADD.FTZ R0, R21, R0 ;  /* 0x0000000015007221 */ /* 0x000fc20000010000 */
[----:B------:R-:W0:Y:S01]  /*20150*/  MUFU.EX2 R188, R188 ;  /* 0x000000bc00bc7308 */ /* 0x000e220000000800 */
[----:B------:R-:W-:-:S01]  /*20160*/  FFMA.FTZ R191, R191, R10, -R135 ;  /* 0x0000000abfbf7223 */ /* 0x000fc20000010887 */
[----:B--2---:R-:W-:Y:S01]  /*20170*/  FADD.FTZ R3, R184, R3 ;  /* 0x00000003b8037221 */ /* 0x004fe20000010000 */
[----:B------:R-:W-:-:S01]  /*20180*/  FADD.FTZ R0, R142, R0 ;  /* 0x000000008e007221 */ /* 0x000fc20000010000 */
[-CC-:B------:R-:W-:Y:S01]  /*20190*/  FFMA.FTZ R127, R127, R10.reuse, -R135.reuse ;  /* 0x0000000a7f7f7223 */ /* 0x180fe20000010887 */
[----:B------:R-:W-:-:S01]  /*201a0*/  FFMA.FTZ R130, R130, R10, -R135 ;  /* 0x0000000a82827223 */ /* 0x000fc20000010887 */
[----:B------:R-:W-:Y:S01]  /*201b0*/  FFMA.FTZ R140, R140, R10, -R135 ;  /* 0x0000000a8c8c7223 */ /* 0x000fe20000010887 */
[----:B------:R-:W-:-:S01]  /*201c0*/  FADD.FTZ R0, R147, R0 ;  /* 0x0000000093007221 */ /* 0x000fc20000010000 */
[----:B------:R-:W1:Y:S01]  /*201d0*/  MUFU.EX2 R190, R190 ;  /* 0x000000be00be7308 */ /* 0x000e620000000800 */
[----:B---3--:R-:W-:-:S01]  /*201e0*/  FADD.FTZ R3, R186, R3 ;  /* 0x00000003ba037221 */ /* 0x008fc20000010000 */
[----:B------:R-:W-:Y:S01]  /*201f0*/  FFMA.FTZ R134, R134, R10, -R135 ;  /* 0x0000000a86867223 */ /* 0x000fe20000010887 */
        /* <DEDUP_REMOVED lines=40> */
[----:B------:R-:W-:-:S05]  /*20480*/  FADD.FTZ R0, R131, R0 ;  /* 0x0000000083007221 */ /* 0x000fca0000010000 */
[----:B------:R-:W0:Y:S01]  /*20490*/  MUFU.EX2 R155, R155 ;  /* 0x0000009b009b7308 */ /* 0x000e220000000800 */
[----:B-1----:R-:W-:-:S07]  /*204a0*/  FADD.FTZ R3, R125, R3 ;  /* 0x000000037d037221 */ /* 0x002fce0000010000 */
[----:B------:R-:W1:Y:S01]  /*204b0*/  MUFU.EX2 R158, R158 ;  /* 0x0000009e009e7308 */ /* 0x000e620000000800 */
[----:B--2---:R-:W-:-:S07]  /*204c0*/  FADD.FTZ R3, R154, R3 ;  /* 0x000000039a037221 */ /* 0x004fce0000010000 */
[----:B------:R2:W3:Y:S01]  /*204d0*/  MUFU.EX2 R5, R159 ;  /* 0x0000009f00057308 */ /* 0x0004e20000000800 */
[----:B0-----:R-:W-:-:S07]  /*204e0*/  FADD.FTZ R3, R155, R3 ;  /* 0x000000039b037221 */ /* 0x001fce0000010000 */
[----:B------:R-:W0:Y:S01]  /*204f0*/  MUFU.EX2 R162, R162 ;  /* 0x000000a200a27308 */ /* 0x000e220000000800 */
[----:B-1----:R-:W-:-:S01]  /*20500*/  FADD.FTZ R3, R158, R3 ;  /* 0x000000039e037221 */ /* 0x002fc20000010000 */
[----:B--2---:R-:W-:-:S05]  /*20510*/  @!P4 LEA R159, R8, R16, 0x3 ;  /* 0x00000010089fc211 */ /* 0x004fca00078e18ff */
[----:B------:R-:W-:Y:S01]  /*20520*/  @!P4 VIADD R159, R159, 0x33440 ;  /* 0x000334409f9fc836 */ /* 0x000fe20000000000 */
[----:B------:R-:W1:Y:S01]  /*20530*/  MUFU.EX2 R163, R163 ;  /* 0x000000a300a37308 */ /* 0x000e620000000800 */
[----:B---3--:R-:W-:-:S03]  /*20540*/  FADD.FTZ R3, R5, R3 ;  /* 0x0000000305037221 */ /* 0x008fc60000010000 */
[----:B------:R-:W-:-:S04]  /*20550*/  @!P4 PRMT R159, RZ, 0x654, R159 ;  /* 0x00000654ff9fc816 */ /* 0x000fc8000000009f */
[----:B------:R-:W2:Y:S01]  /*20560*/  MUFU.EX2 R166, R166 ;  /* 0x000000a600a67308 */ /* 0x000ea20000000800 */
[----:B0-----:R-:W-:-:S01]  /*20570*/  FADD.FTZ R3, R162, R3 ;  /* 0x00000003a2037221 */ /* 0x001fc20000010000 */
[----:B------:R0:W-:Y:S06]  /*20580*/  @!P4 SYNCS.ARRIVE.TRANS64.RED.A1T0 RZ, [R159+URZ], RZ ;  /* 0x000000ff9fffc9a7 */ /* 0x0001ec000810043f */
        /* <DEDUP_REMOVED lines=53> */
[----:B---3--:R-:W-:-:S04]  /*208e0*/  FADD.FTZ R0, R133, R0 ;  /* 0x0000000085007221 */ /* 0x008fc80000010000 */
[----:B------:R-:W-:-:S03]  /*208f0*/  FADD.FTZ R0, R129, R0 ;  /* 0x0000000081007221 */ /* 0x000fc60000010000 */
[----:B------:R-:W3:Y:S01]  /*20900*/  MUFU.EX2 R134, R134 ;  /* 0x0000008600867308 */ /* 0x000ee20000000800 */
[----:B-1----:R-:W-:-:S04]  /*20910*/  FADD.FTZ R3, R130, R3 ;  /* 0x0000000382037221 */ /* 0x002fc80000010000 */
[----:B--2---:R-:W-:Y:S01]  /*20920*/  FADD.FTZ R4, R140, R3 ;  /* 0x000000038c047221 */ /* 0x004fe20000010000 */
[----:B------:R-:W-:-:S03]  /*20930*/  FADD.FTZ R3, R128, R0 ;  /* 0x0000000080037221 */ /* 0x000fc60000010000 */
[----:B---3--:R-:W-:Y:S01]  /*20940*/  FADD.FTZ R0, R134, R4 ;  /* 0x0000000486007221 */ /* 0x008fe20000010000 */
[----:B0-----:R-:W-:Y:S06]  /*20950*/  @!P1 BRA `(.L_x_5636) ;  /* 0x0000000000049947 */ /* 0x001fec0003800000 */
[----:B------:R-:W-:Y:S01]  /*20960*/  BPT.TRAP 0x1 ;  /* 0x000000040000795c */ /* 0x000fe20000300000 */
.L_x_5636:
        /* <DEDUP_REMOVED lines=165> */
[----:B------:R-:W-:Y:S06]  /*213c0*/  @P2 BRA `(.L_x_5637) ;  /* 0xffffffb400582947 */ /* 0x000fec000383ffff */
[----:B------:R-:W-:-:S07]  /*213d0*/  IMAD.MOV.U32 R221, RZ, RZ, R8 ;  /* 0x000000ffffdd7224 */ /* 0x000fce00078e0008 */
.L_x_5626:
[----:B------:R-:W-:-:S13]  /*213e0*/  ISETP.GE.AND P0, PT, R6, R235, PT ;  /* 0x000000eb0600720c */ /* 0x000fda0003f06270 */
[----:B------:R-:W-:Y:S05]  /*213f0*/  @!P0 BRA `(.L_x_5638) ;  /* 0x0000003c00c48947 */ /* 0x000fea0003800000 */
[----:B------:R-:W-:Y:S01]  /*21400*/  IMAD.MOV.U32 R4, RZ, RZ, R123 ;  /* 0x000000ffff047224 */ /* 0x000fe200078e007b */
[----:B------:R-:W-:Y:S01]  /*21410*/  MOV R8, R221 ;  /* 0x000000dd00087202 */ /* 0x000fe20000000f00 */
[----:B------:R-:W-:Y:S02]  /*21420*/  IMAD.MOV.U32 R5, RZ, RZ, R122 ;  /* 0x000000ffff057224 */ /* 0x000fe400078e007a */
[----:B------:R-:W-:-:S07]  /*21430*/  IMAD.MOV.U32 R7, RZ, RZ, R222 ;  /* 0x000000ffff077224 */ /* 0x000fce00078e00de */
.L_x_5649:
        /* <DEDUP_REMOVED lines=10> */
.L_x_5640:
[----:B------:R-:W-:Y:S01]  /*214e0*/  IMAD R10, R221, 0x8, R16 ;  /* 0x00000008dd0a7824 */ /* 0x000fe200078e0210 */
[----:B------:R-:W-:-:S04]  /*214f0*/  SHF.L.U32 R11, R222, 0x1f, RZ ;  /* 0x0000001fde0b7819 */ /* 0x000fc800000006ff */
[----:B------:R0:W1:Y:S01]  /*21500*/  SYNCS.PHASECHK.TRANS64.TRYWAIT P0, [R10+URZ+0x33430], R11 ;  /* 0x0334300b0a0075a7 */ /* 0x000062000800017f */
[----:B------:R-:W-:Y:S05]  /*21510*/  @!P1 BRA `(.L_x_5641) ;  /* 0x0000000000049947 */ /* 0x000fea0003800000 */
[----:B------:R-:W-:Y:S01]  /*21520*/  BPT.TRAP 0x1 ;  /* 0x000000040000795c */ /* 0x000fe20000300000 */
.L_x_5641:
[----:B------:R-:W-:Y:S04]  /*21530*/  BSSY B0, `(.L_x_5639) ;  /* 0x0000004000007945 */ /* 0x000fe80003800000 */
[----:B-1----:R-:W-:Y:S05]  /*21540*/  @P0 BRA `(.L_x_5642) ;  /* 0x0000000000080947 */ /* 0x002fea0003800000 */
[----:B------:R-:W1:Y:S02]  /*21550*/  SYNCS.PHASECHK.TRANS64.TRYWAIT P0, [R10+URZ+0x33430], R11 ;  /* 0x0334300b0a0075a7 */ /* 0x000e64000800017f */
[----:B-1----:R-:W-:Y:S05]  /*21560*/  @!P0 BRA `(.L_x_5643) ;  /* 0x0000013800d08947 */ /* 0x002fea0003800000 */
.L_x_5642:
[----:B------:R-:W-:Y:S05]  /*21570*/  BSYNC B0 ;  /* 0x0000000000007941 */ /* 0x000fea0003800000 */
.L_x_5639:
[----:B01----:R-:W0:Y:S01]  /*21580*/  S2R R10, SR_TID.X ;  /* 0x00000000000a7919 */ /* 0x003e220000002100 */
[----:B------:R-:W-:Y:S05]  /*21590*/  WARPSYNC.ALL ;  /* 0x0000000000007948 */ /* 0x000fea0003800000 */
[----:B------:R-:W-:Y:S01]  /*215a0*/  IMAD.MOV.U32 R11, RZ, RZ, -0x7fffffe0 ;  /* 0x80000020ff0b7424 */ /* 0x000fe200078e00ff */
[----:B------:R-:W-:Y:S01]  /*215b0*/  UMOV UR48, UR24 ;  /* 0x0000001800307c82 */ /* 0x000fe20008000000 */
[----:B------:R-:W-:Y:S01]  /*215c0*/  UMOV UR49, UR25 ;  /* 0x0000001900317c82 */ /* 0x000fe20008000000 */
[----:B------:R-:W-:Y:S01]  /*215d0*/  MOV R21, 0x80000020 ;  /* 0x8000002000157802 */ /* 0x000fe20000000f00 */
[----:B------:R-:W-:Y:S01]  /*215e0*/  UMOV UR44, UR24 ;  /* 0x00000018002c7c82 */ /* 0x000fe20008000000 */
[----:B------:R-:W-:Y:S01]  /*215f0*/  R2UR UR51, R11 ;  /* 0x000000000b3372ca */ /* 0x000fe200000e0000 */
[----:B------:R-:W-:Y:S01]  /*21600*/  UMOV UR45, UR25 ;  /* 0x00000019002d7c82 */ /* 0x000fe20008000000 */
[C---:B------:R-:W-:Y:S01]  /*21610*/  R2UR UR47, R21.reuse ;  /* 0x00000000152f72ca */ /* 0x040fe200000e0000 */
[----:B------:R-:W-:Y:S01]  /*21620*/  IMAD.MOV.U32 R13, RZ, RZ, -0x7fffffe0 ;  /* 0x80000020ff0d7424 */ /* 0x000fe200078e00ff */
[----:B------:R-:W-:Y:S01]  /*21630*/  UMOV UR32, UR24 ;  /* 0x0000001800207c82 */ /* 0x000fe20008000000 */
[----:B------:R-:W-:Y:S01]  /*21640*/  IMAD.MOV.U32 R15, RZ, RZ, -0x7fffffe0 ;  /* 0x80000020ff0f7424 */ /* 0x000fe200078e00ff */
        /* <DEDUP_REMOVED lines=8> */
[----:B------:R-:W-:Y:S01]  /*216d0*/  IMAD.MOV.U32 R11, RZ, RZ, -0x7fffffe0 ;  /* 0x80000020ff0b7424 */ /* 0x000fe200078e00ff */
[----:B------:R-:W-:-:S02]  /*216e0*/  MOV R13, 0x80000020 ;  /* 0x80000020000d7802 */ /* 0x000fc40000000f00 */
        /* <DEDUP_REMOVED lines=13> */
[----:B------:R-:W-:Y:S01]  /*217c0*/  VIADD R14, R10, 0x82 ;  /* 0x000000820a0e7836 */ /* 0x000fe20000000000 */
[----:B------:R-:W-:-:S02]  /*217d0*/  R2UR UR30, R20 ;  /* 0x00000000141e72ca */ /* 0x000fc400000e0000 */
[----:B------:R-:W-:Y:S01]  /*217e0*/  R2UR UR6, R12 ;  /* 0x000000000c0672ca */ /* 0x000fe200000e0000 */
[----:B------:R-:W-:Y:S01]  /*217f0*/  VIADD R12, R10, 0x102 ;  /* 0x000001020a0c7836 */ /* 0x000fe20000000000 */
        /* <DEDUP_REMOVED lines=24> */
[----:B0-----:R-:W-:-:S06]  /*21980*/  WARPGROUP.ARRIVE ;  /* 0x00000000000079c5 */ /* 0x001fcc0000000000 */
        /* <DEDUP_REMOVED lines=53> */
[----:B------:R-:W-:Y:S02]  /*21ce0*/  MOV R13, 0x80000020 ;  /* 0x80000020000d7802 */ /* 0x000fe40000000f00 */
[----:B------:R-:W-:Y:S01]  /*21cf0*/  R2UR UR14, R12 ;  /* 0x000000000c0e72ca */ /* 0x000fe200000e0000 */
[----:B------:R-:W-:Y:S01]  /*21d00*/  VIADD R12, R10, 0x302 ;  /* 0x000003020a0c7836 */ /* 0x000fe20000000000 */
[----:B------:R-:W-:Y:S01]  /*21d10*/  R2UR UR15, R13 ;  /* 0x000000000d0f72ca */ /* 0x000fe200000e0000 */
[----:B------:R-:W-:Y:S01]  /*21d20*/  IMAD.MOV.U32 R13, RZ, RZ, -0x7fffffe0 ;  /* 0x80000020ff0d7424 */ /* 0x000fe200078e00ff */
[----:B------:R-:W-:-:S02]  /*21d30*/  WARPGROUP.DEPBAR.LE gsb0, 0x0 ;  /* 0x00008000000079c5 */ /* 0x000fc40000010000 */
        /* <DEDUP_REMOVED lines=137> */
[----:B------:R-:W-:Y:S05]  /*225d0*/  @P2 BRA `(.L_x_5644) ;  /* 0x0000000000282947 */ /* 0x000fea0003800000 */
[----:B------:R-:W-:Y:S05]  /*225e0*/  @!P1 BRA `(.L_x_5645) ;  /* 0x0000000000049947 */ /* 0x000fea0003800000 */
[----:B------:R-:W-:Y:S01]  /*225f0*/  BPT.TRAP 0x1 ;  /* 0x000000040000795c */ /* 0x000fe20000300000 */
.L_x_5645:
[----:B------:R-:W-:Y:S01]  /*22600*/  SHF.L.U32 R7, R7, 0x1f, RZ ;  /* 0x0000001f07077819 */ /* 0x000fe200000006ff */
[----:B------:R-:W-:-:S04]  /*22610*/  IMAD R10, R8, 0x8, R16 ;  /* 0x00000008080a7824 */ /* 0x000fc800078e0210 */
[----:B------:R0:W1:Y:S01]  /*22620*/  SYNCS.PHASECHK.TRANS64.TRYWAIT P0, [R10+URZ+0x33450], R7 ;  /* 0x033450070a0075a7 */ /* 0x000062000800017f */
[----:B------:R-:W-:Y:S05]  /*22630*/  @!P1 BRA `(.L_x_5646) ;  /* 0x0000000000049947 */ /* 0x000fea0003800000 */
[----:B------:R-:W-:Y:S01]  /*22640*/  BPT.TRAP 0x1 ;  /* 0x000000040000795c */ /* 0x000fe20000300000 */
.L_x_5646:
[----:B-1----:R-:W-:Y:S05]  /*22650*/  @P0 BRA `(.L_x_5644) ;  /* 0x0000000000080947 */ /* 0x002fea0003800000 */
[----:B------:R-:W1:Y:S02]  /*22660*/  SYNCS.PHASECHK.TRANS64.TRYWAIT P0, [R10+URZ+0x33450], R7 ;  /* 0x033450070a0075a7 */ /* 0x000e64000800017f */
[----:B-1----:R-:W-:Y:S05]  /*22670*/  @!P0 BRA `(.L_x_5647) ;  /* 0x0000012800a08947 */ /* 0x002fea0003800000 */
.L_x_5644:
        /* <DEDUP_REMOVED lines=9> */
[C---:B------:R-:W-:Y:S01]  /*22710*/  FMUL.FTZ R11, R2.reuse, R185 ;  /* 0x000000b9020b7220 */ /* 0x040fe20000410000 */
[----:B------:R-:W-:Y:S01]  /*22720*/  LOP3.LUT R7, R7, 0x10000, RZ, 0xfc, !PT ;  /* 0x0001000007077812 */ /* 0x000fe200078efcff */
[C---:B------:R-:W-:Y:S01]  /*22730*/  FMUL.FTZ R20, R2.reuse, R190 ;  /* 0x000000be02147220 */ /* 0x040fe20000410000 */
[C---:B------:R-:W-:Y:S01]  /*22740*/  FMUL.FTZ R15, R2.reuse, R189 ;  /* 0x000000bd020f7220 */ /* 0x040fe20000410000 */
[----:B------:R-:W-:Y:S01]  /*22750*/  FMUL.FTZ R21, R2, R191 ;  /* 0x000000bf02157220 */ /* 0x000fe20000410000 */
[----:B------:R-:W-:Y:S01]  /*22760*/  MUFU.TANH R14, R14 ;  /* 0x0000000e000e7308 */ /* 0x000fe20000002400 */
[----:B------:R-:W-:-:S02]  /*22770*/  IMAD R10, R8, 0x780, R7 ;  /* 0x00000780080a7824 */ /* 0x000fc400078e0207 */
[C---:B------:R-:W-:Y:S01]  /*22780*/  FMUL.FTZ R7, R2.reuse, R184 ;  /* 0x000000b802077220 */ /* 0x040fe20000410000 */
[C---:B------:R-:W-:Y:S01]  /*22790*/  FMUL.FTZ R184, R2.reuse, R192 ;  /* 0x000000c002b87220 */ /* 0x040fe20000410000 */
[C---:B------:R-:W-:Y:S01]  /*227a0*/  FMUL.FTZ R185, R2.reuse, R193 ;  /* 0x000000c102b97220 */ /* 0x040fe20000410000 */
[----:B------:R-:W-:Y:S01]  /*227b0*/  FMUL.FTZ R188, R2, R196 ;  /* 0x000000c402bc7220 */ /* 0x000fe20000410000 */
[----:B------:R-:W-:Y:S01]  /*227c0*/  R2UR UR6, R10 ;  /* 0x000000000a0672ca */ /* 0x000fe200000e0000 */
[----:B------:R-:W-:Y:S01]  /*227d0*/  FMUL.FTZ R190, R2, R198 ;  /* 0x000000c602be7220 */ /* 0x000fe20000410000 */
[----:B------:R-:W-:Y:S01]  /*227e0*/  IADD3 R12, R10, 0x180, RZ ;  /* 0x000001800a0c7810 */ /* 0x000fe20007ffe0ff */
        /* <DEDUP_REMOVED lines=9> */
[----:B------:R-:W-:Y:S01]  /*22880*/  FMUL.FTZ R172, R2, R172 ;  /* 0x000000ac02ac7220 */ /* 0x000fe20000410000 */
[----:B------:R-:W-:Y:S01]  /*22890*/  QGMMA.64x192x32.F32.E4M3.E4M3 R24, R216, gdesc[UR4], R24, gsb0 ;  /* 0x02e00004d8187df3 */ /* 0x000fe20008000818 */
[----:B------:R-:W-:Y:S01]  /*228a0*/  R2UR UR6, R12 ;  /* 0x000000000c0672ca */ /* 0x000fe200000e0000 */
[----:B------:R-:W-:Y:S01]  /*228b0*/  VIADD R12, R10, 0x300 ;  /* 0x000003000a0c7836 */ /* 0x000fe20000000000 */
[----:B------:R-:W-:Y:S01]  /*228c0*/  R2UR UR7, R13 ;  /* 0x000000000d0772ca */ /* 0x000fe200000e0000 */
[----:B------:R-:W-:-:S02]  /*228d0*/  IMAD.MOV.U32 R13, RZ, RZ, -0x3ffffff0 ;  /* 0xc0000010ff0d7424 */ /* 0x000fc400078e00ff */
        /* <DEDUP_REMOVED lines=13> */
[----:B------:R-:W-:Y:S01]  /*229b0*/  FMUL.FTZ R181, R2, R181 ;  /* 0x000000b502b57220 */ /* 0x000fe20000410000 */
[----:B------:R-:W-:Y:S01]  /*229c0*/  FMNMX.FTZ R193, R14, R193, !PT ;  /* 0x000000c10ec17209 */ /* 0x000fe20007810000 */
        /* <DEDUP_REMOVED lines=27> */
[----:B-1----:R-:W-:Y:S01]  /*22b80*/  FMNMX.FTZ R193, R184, R193, !PT ;  /* 0x000000c1b8c17209 */ /* 0x002fe20007810000 */
        /* <DEDUP_REMOVED lines=13> */
[----:B------:R-:W-:Y:S01]  /*22c60*/  FMUL.FTZ R124, R2, R124 ;  /* 0x0000007c027c7220 */ /* 0x000fe20000410000 */
[----:B------:R-:W-:Y:S01]  /*22c70*/  MUFU.TANH R189, R189 ;  /* 0x000000bd00bd7308 */ /* 0x000fe20000002400 */
[----:B--2---:R-:W-:Y:S01]  /*22c80*/  FMNMX.FTZ R193, R188, R193, !PT ;  /* 0x000000c1bcc17209 */ /* 0x004fe20007810000 */
        /* <DEDUP_REMOVED lines=31> */
[----:B------:R-:W0:Y:S01]  /*22e80*/  S2R R219, SR_TID.X ;  /* 0x0000000000db7919 */ /* 0x000e220000002100 */
[----:B------:R-:W-:Y:S01]  /*22e90*/  QGMMA.64x192x32.F32.E4M3.E4M3 R24, R212, gdesc[UR4], R24, gsb0 ;  /* 0x02e00004d4187df3 */ /* 0x000fe20008000818 */
[----:B------:R-:W-:Y:S01]  /*22ea0*/  R2UR UR6, R12 ;  /* 0x000000000c0672ca */ /* 0x000fe200000e0000 */
[----:B------:R-:W-:Y:S01]  /*22eb0*/  VIADD R12, R10, 0x480 ;  /* 0x000004800a0c7836 */ /* 0x000fe20000000000 */
[----:B------:R-:W-:Y:S01]  /*22ec0*/  R2UR UR7, R13 ;  /* 0x000000000d0772ca */ /* 0x000fe200000e0000 */
[----:B------:R-:W-:Y:S02]  /*22ed0*/  IMAD.MOV.U32 R13, RZ, RZ, -0x3ffffff0 ;  /* 0xc0000010ff0d7424 */ /* 0x000fe400078e00ff */
[----:B------:R-:W-:Y:S08]  /*22ee0*/  MUFU.TANH R154, R154 ;  /* 0x0000009a009a7308 */ /* 0x000ff00000002400 */
[----:B------:R-:W-:Y:S08]  /*22ef0*/  MUFU.TANH R153, R153 ;  /* 0x0000009900997308 */ /* 0x000ff00000002400 */
[----:B------:R-:W-:Y:S01]  /*22f00*/  MUFU.TANH R155, R155 ;  /* 0x0000009b009b7308 */ /* 0x000fe20000002400 */
[----:B0-----:R-:W-:-:S07]  /*22f10*/  LOP3.LUT R219, R219, 0x7f, RZ, 0xc0, !PT ;  /* 0x0000007fdbdb7812 */ /* 0x001fce00078ec0ff */
[----:B------:R-:W-:Y:S01]  /*22f20*/  MUFU.TANH R156, R156 ;  /* 0x0000009c009c7308 */ /* 0x000fe20000002400 */
[----:B------:R-:W-:Y:S02]  /*22f30*/  ISETP.NE.AND P0, PT, R219, RZ, PT ;  /* 0x000000ffdb00720c */ /* 0x000fe40003f05270 */
[----:B------:R-:W0:Y:S05]  /*22f40*/  S2R R219, SR_TID.X ;  /* 0x0000000000db7919 */ /* 0x000e2a0000002100 */
        /* <DEDUP_REMOVED lines=32> */
[C---:B------:R-:W-:Y:S01]  /*23150*/  FMUL.FTZ R187, R2.reuse, R195 ;  /* 0x000000c302bb7220 */ /* 0x040fe20000410000 */
[----:B------:R-:W-:Y:S01]  /*23160*/  MUFU.TANH R148, R148 ;  /* 0x0000009400947308 */ /* 0x000fe20000002400 */
[----:B------:R-:W-:-:S07]  /*23170*/  FMUL.FTZ R195, R2, R123 ;  /* 0x0000007b02c37220 */ /* 0x000fce0000410000 */
[----:B------:R-:W0:Y:S08]  /*23180*/  MUFU.TANH R12, R12 ;  /* 0x0000000c000c7308 */ /* 0x000e300000002400 */
[----:B------:R-:W1:Y:S08]  /*23190*/  MUFU.TANH R13, R13 ;  /* 0x0000000d000d7308 */ /* 0x000e700000002400 */
[----:B------:R-:W2:Y:S01]  /*231a0*/  MUFU.TANH R186, R186 ;  /* 0x000000ba00ba7308 */ /* 0x000ea20000002400 */
[----:B0-----:R-:W-:-:S07]  /*231b0*/  FMNMX.FTZ R194, R12, R4, !PT ;  /* 0x000000040cc27209 */ /* 0x001fce0007810000 */
[----:B------:R-:W0:Y:S01]  /*231c0*/  MUFU.TANH R187, R187 ;  /* 0x000000bb00bb7308 */ /* 0x000e220000002400 */
[----:B-1----:R-:W-:-:S04]  /*231d0*/  FMNMX.FTZ R194, R13, R194, !PT ;  /* 0x000000c20dc27209 */ /* 0x002fc80007810000 */
[----:B------:R-:W-:-:S03]  /*231e0*/  FMNMX.FTZ R194, R20, R194, !PT ;  /* 0x000000c214c27209 */ /* 0x000fc60007810000 */
[----:B------:R-:W-:Y:S01]  /*231f0*/  MUFU.TANH R150, R150 ;  /* 0x0000009600967308 */ /* 0x000fe20000002400 */
[----:B------:R-:W-:-:S04]  /*23200*/  FMNMX.FTZ R194, R21, R194, !PT ;  /* 0x000000c215c27209 */ /* 0x000fc80007810000 */
[----:B--2---:R-:W-:Y:S01]  /*23210*/  FMNMX.FTZ R120, R186, R194, !PT ;  /* 0x000000c2ba787209 */ /* 0x004fe20007810000 */
[----:B------:R-:W-:Y:S01]  /*23220*/  FMUL.FTZ R194, R2, R121 ;  /* 0x0000007902c27220 */ /* 0x000fe20000410000 */
[----:B------:R-:W-:Y:S01]  /*23230*/  FMNMX.FTZ R121, R189, R193, !PT ;  /* 0x000000c1bd797209 */ /* 0x000fe20007810000 */
[----:B------:R-:W1:Y:S01]  /*23240*/  MUFU.TANH R149, R149 ;  /* 0x0000009500957308 */ /* 0x000e620000002400 */
[----:B0-----:R-:W-:Y:S02]  /*23250*/  FMNMX.FTZ R120, R187, R120, !PT ;  /* 0x00000078bb787209 */ /* 0x001fe40007810000 */
[----:B------:R-:W-:Y:S02]  /*23260*/  FMNMX.FTZ R121, R168, R121, !PT ;  /* 0x00000079a8797209 */ /* 0x000fe40007810000 */
[----:B------:R-:W-:Y:S02]  /*23270*/  FMNMX.FTZ R120, R190, R120, !PT ;  /* 0x00000078be787209 */ /* 0x000fe40007810000 */
[----:B------:R-:W-:Y:S01]  /*23280*/  FMNMX.FTZ R121, R169, R121, !PT ;  /* 0x00000079a9797209 */ /* 0x000fe20007810000 */
[----:B------:R0:W-:Y:S01]  /*23290*/  MUFU.TANH R193, R194 ;  /* 0x000000c200c17308 */ /* 0x0001e20000002400 */
[----:B------:R-:W-:-:S02]  /*232a0*/  FMNMX.FTZ R120, R191, R120, !PT ;  /* 0x00000078bf787209 */ /* 0x000fc40007810000 */
[----:B------:R-:W-:Y:S02]  /*232b0*/  FMNMX.FTZ R121, R172, R121, !PT ;  /* 0x00000079ac797209 */ /* 0x000fe40007810000 */
[----:B------:R-:W-:Y:S02]  /*232c0*/  FMNMX.FTZ R120, R170, R120, !PT ;  /* 0x00000078aa787209 */ /* 0x000fe40007810000 */
[----:B------:R-:W-:Y:S01]  /*232d0*/  FMNMX.FTZ R121, R173, R121, !PT ;  /* 0x00000079ad797209 */ /* 0x000fe20007810000 */
[----:B------:R-:W-:Y:S01]  /*232e0*/  MUFU.TANH R151, R151 ;  /* 0x0000009700977308 */ /* 0x000fe20000002400 */
[----:B------:R-:W-:Y:S01]  /*232f0*/  FMNMX.FTZ R120, R171, R120, !PT ;  /* 0x00000078ab787209 */ /* 0x000fe20007810000 */
[----:B0-----:R-:W-:Y:S01]  /*23300*/  FMUL.FTZ R194, R2, R122 ;  /* 0x0000007a02c27220 */ /* 0x001fe20000410000 */
[----:B------:R-:W-:Y:S02]  /*23310*/  FMNMX.FTZ R121, R176, R121, !PT ;  /* 0x00000079b0797209 */ /* 0x000fe40007810000 */
[----:B------:R-:W-:-:S02]  /*23320*/  FMNMX.FTZ R120, R174, R120, !PT ;  /* 0x00000078ae787209 */ /* 0x000fc40007810000 */
[----:B------:R-:W-:Y:S01]  /*23330*/  FMNMX.FTZ R121, R177, R121, !PT ;  /* 0x00000079b1797209 */ /* 0x000fe20007810000 */
[----:B------:R-:W0:Y:S01]  /*23340*/  MUFU.TANH R192, R192 ;  /* 0x000000c000c07308 */ /* 0x000e220000002400 */
[----:B------:R-:W-:Y:S02]  /*23350*/  FMNMX.FTZ R120, R175, R120, !PT ;  /* 0x00000078af787209 */ /* 0x000fe40007810000 */
[----:B------:R-:W-:Y:S02]  /*23360*/  FMNMX.FTZ R121, R180, R121, !PT ;  /* 0x00000079b4797209 */ /* 0x000fe40007810000 */
[----:B------:R-:W-:Y:S02]  /*23370*/  FMNMX.FTZ R120, R178, R120, !PT ;  /* 0x00000078b2787209 */ /* 0x000fe40007810000 */
[----:B------:R-:W-:Y:S01]  /*23380*/  FMNMX.FTZ R121, R181, R121, !PT ;  /* 0x00000079b5797209 */ /* 0x000fe20007810000 */
[----:B------:R-:W-:Y:S01]  /*23390*/  MUFU.TANH R194, R194 ;  /* 0x000000c200c27308 */ /* 0x000fe20000002400 */
[----:B------:R-:W-:-:S02]  /*233a0*/  FMNMX.FTZ R120, R179, R120, !PT ;  /* 0x00000078b3787209 */ /* 0x000fc40007810000 */
[----:B------:R-:W-:Y:S02]  /*233b0*/  FMNMX.FTZ R121, R152, R121, !PT ;  /* 0x0000007998797209 */ /* 0x000fe40007810000 */
[----:B------:R-:W-:Y:S02]  /*233c0*/  FMNMX.FTZ R120, R182, R120, !PT ;  /* 0x00000078b6787209 */ /* 0x000fe40007810000 */
[----:B------:R-:W-:Y:S01]  /*233d0*/  FMNMX.FTZ R121, R153, R121, !PT ;  /* 0x0000007999797209 */ /* 0x000fe20007810000 */
[----:B------:R-:W-:Y:S01]  /*233e0*/  MUFU.TANH R195, R195 ;  /* 0x000000c300c37308 */ /* 0x000fe20000002400 */
        /* <DEDUP_REMOVED lines=14> */
[----:B------:R-:W3:Y:S01]  /*234d0*/  MUFU.TANH R125, R125 ;  /* 0x0000007d007d7308 */ /* 0x000ee20000002400 */
[----:B------:R-:W-:Y:S02]  /*234e0*/  FMNMX.FTZ R120, R163, R120, !PT ;  /* 0x00000078a3787209 */ /* 0x000fe40007810000 */
[----:B------:R-:W-:Y:S02]  /*234f0*/  FMNMX.FTZ R121, R136, R121, !PT ;  /* 0x0000007988797209 */ /* 0x000fe40007810000 */
[----:B------:R-:W-:-:S02]  /*23500*/  FMNMX.FTZ R120, R166, R120, !PT ;  /* 0x00000078a6787209 */ /* 0x000fc40007810000 */
[----:B------:R-:W-:Y:S01]  /*23510*/  FMNMX.FTZ R121, R137, R121, !PT ;  /* 0x0000007989797209 */ /* 0x000fe20007810000 */
[----:B------:R-:W-:Y:S01]  /*23520*/  MUFU.TANH R127, R127 ;  /* 0x0000007f007f7308 */ /* 0x000fe20000002400 */
[----:B------:R-:W-:Y:S02]  /*23530*/  FMNMX.FTZ R120, R167, R120, !PT ;  /* 0x00000078a7787209 */ /* 0x000fe40007810000 */
[----:B------:R-:W-:Y:S02]  /*23540*/  FMNMX.FTZ R121, R140, R121, !PT ;  /* 0x000000798c797209 */ /* 0x000fe40007810000 */
[----:B------:R-:W-:Y:S02]  /*23550*/  FMNMX.FTZ R120, R138, R120, !PT ;  /* 0x000000788a787209 */ /* 0x000fe40007810000 */
[----:B------:R-:W-:Y:S01]  /*23560*/  FMNMX.FTZ R121, R141, R121, !PT ;  /* 0x000000798d797209 */ /* 0x000fe20007810000 */
[----:B------:R-:W4:Y:S01]  /*23570*/  MUFU.TANH R128, R128 ;  /* 0x0000008000807308 */ /* 0x000f220000002400 */
        /* <DEDUP_REMOVED lines=8> */
[----:B-1----:R-:W-:Y:S01]  /*23600*/  FMNMX.FTZ R121, R149, R121, !PT ;  /* 0x0000007995797209 */ /* 0x002fe20007810000 */
[----:B------:R-:W1:Y:S01]  /*23610*/  MUFU.TANH R129, R129 ;  /* 0x0000008100817308 */ /* 0x000e620000002400 */
[----:B------:R-:W-:Y:S02]  /*23620*/  FMNMX.FTZ R120, R147, R120, !PT ;  /* 0x0000007893787209 */ /* 0x000fe40007810000 */
[----:B0-----:R-:W-:Y:S02]  /*23630*/  FMNMX.FTZ R121, R192, R121, !PT ;  /* 0x00000079c0797209 */ /* 0x001fe40007810000 */
[----:B------:R-:W-:Y:S02]  /*23640*/  FMNMX.FTZ R120, R150, R120, !PT ;  /* 0x0000007896787209 */ /* 0x000fe40007810000 */
[----:B------:R-:W-:Y:S01]  /*23650*/  FMNMX.FTZ R121, R193, R121, !PT ;  /* 0x00000079c1797209 */ /* 0x000fe20007810000 */
[----:B------:R-:W0:Y:S01]  /*23660*/  MUFU.TANH R131, R131 ;  /* 0x0000008300837308 */ /* 0x000e220000002400 */
[----:B------:R-:W-:-:S02]  /*23670*/  FMNMX.FTZ R120, R151, R120, !PT ;  /* 0x0000007897787209 */ /* 0x000fc40007810000 */
[----:B--2---:R-:W-:Y:S02]  /*23680*/  FMNMX.FTZ R121, R124, R121, !PT ;  /* 0x000000797c797209 */ /* 0x004fe40007810000 */
[----:B------:R-:W-:Y:S02]  /*23690*/  FMNMX.FTZ R120, R194, R120, !PT ;  /* 0x00000078c2787209 */ /* 0x000fe40007810000 */
[----:B---3--:R-:W-:Y:S01]  /*236a0*/  FMNMX.FTZ R121, R125, R121, !PT ;  /* 0x000000797d797209 */ /* 0x008fe20007810000 */
[----:B------:R-:W2:Y:S01]  /*236b0*/  MUFU.TANH R132, R132 ;  /* 0x0000008400847308 */ /* 0x000ea20000002400 */
[----:B------:R-:W-:Y:S02]  /*236c0*/  FMNMX.FTZ R120, R195, R120, !PT ;  /* 0x00000078c3787209 */ /* 0x000fe40007810000 */
[----:B----4-:R-:W-:Y:S02]  /*236d0*/  FMNMX.FTZ R121, R128, R121, !PT ;  /* 0x0000007980797209 */ /* 0x010fe40007810000 */
[----:B------:R-:W-:-:S02]  /*236e0*/  FMNMX.FTZ R120, R126, R120, !PT ;  /* 0x000000787e787209 */ /* 0x000fc40007810000 */
[----:B-1----:R-:W-:Y:S01]  /*236f0*/  FMNMX.FTZ R121, R129, R121, !PT ;  /* 0x0000007981797209 */ /* 0x002fe20007810000 */
[----:B------:R-:W1:Y:S01]  /*23700*/  MUFU.TANH R134, R134 ;  /* 0x0000008600867308 */ /* 0x000e620000002400 */
[----:B------:R-:W-:-:S04]  /*23710*/  FMNMX.FTZ R120, R127, R120, !PT ;  /* 0x000000787f787209 */ /* 0x000fc80007810000 */
[----:B------:R-:W-:-:S03]  /*23720*/  FMNMX.FTZ R120, R130, R120, !PT ;  /* 0x0000007882787209 */ /* 0x000fc60007810000 */
[----:B------:R-:W3:Y:S01]  /*23730*/  MUFU.TANH R133, R133 ;  /* 0x0000008500857308 */ /* 0x000ee20000002400 */
[----:B0-----:R-:W-:Y:S02]  /*23740*/  FMNMX.FTZ R120, R131, R120, !PT ;  /* 0x0000007883787209 */ /* 0x001fe40007810000 */
[----:B--2---:R-:W-:-:S05]  /*23750*/  FMNMX.FTZ R121, R132, R121, !PT ;  /* 0x0000007984797209 */ /* 0x004fca0007810000 */
[----:B------:R-:W0:Y:S01]  /*23760*/  MUFU.TANH R135, R135 ;  /* 0x0000008700877308 */ /* 0x000e220000002400 */
[----:B-1----:R-:W-:Y:S02]  /*23770*/  FMNMX.FTZ R120, R134, R120, !PT ;  /* 0x0000007886787209 */ /* 0x002fe40007810000 */
[----:B---3--:R-:W-:-:S05]  /*23780*/  FMNMX.FTZ R121, R133, R121, !PT ;  /* 0x0000007985797209 */ /* 0x008fca0007810000 */
[----:B------:R-:W1:Y:S01]  /*23790*/  SHFL.BFLY PT, R123, R121, 0x2, 0x1f ;  /* 0x0c401f00797b7f89 */ /* 0x000e6200000e0000 */
[----:B------:R-:W-:Y:S02]  /*237a0*/  WARPGROUP.DEPBAR.LE gsb0, 0x0 ;  /* 0x00008000000079c5 */ /* 0x000fe40000010000 */
[----:B------:R-:W-:Y:S01]  /*237b0*/  WARPGROUP.ARRIVE ;  /* 0x00000000000079c5 */ /* 0x000fe20000000000 */
[----:B0-----:R-:W-:Y:S01]  /*237c0*/  FMNMX.FTZ R122, R135, R120, !PT ;  /* 0x00000078877a7209 */ /* 0x001fe20007810000 */
[----:B------:R-:W-:-:S04]  /*237d0*/  VIADD R120, R10, 0x600 ;  /* 0x000006000a787836 */ /* 0x000fc80000000000 */
[----:B------:R-:W-:Y:S01]  /*237e0*/  QGMMA.64x192x32.F32.E4M3.E4M3 R24, R204, gdesc[UR4], R24, gsb0 ;  /* 0x02e00004cc187df3 */ /* 0x000fe20008000818 */
[----:B------:R-:W0:Y:S01]  /*237f0*/  SHFL.BFLY PT, R196, R122, 0x2, 0x1f ;  /* 0x0c401f007ac47f89 */ /* 0x000e2200000e0000 */
[----:B------:R-:W-:Y:S02]  /*23800*/  R2UR UR6, R120 ;  /* 0x00000000780672ca */ /* 0x000fe400000e0000 */
[----:B-1----:R-:W-:Y:S01]  /*23810*/  FMNMX.FTZ R123, R121, R123, !PT ;  /* 0x0000007b797b7209 */ /* 0x002fe20007810000 */
[----:B------:R-:W-:-:S05]  /*23820*/  IMAD.MOV.U32 R121, RZ, RZ, -0x3ffffff0 ;  /* 0xc0000010ff797424 */ /* 0x000fca00078e00ff */
[----:B------:R-:W-:Y:S02]  /*23830*/  R2UR UR7, R121 ;  /* 0x00000000790772ca */ /* 0x000fe400000e0000 */
[----:B0-----:R-:W-:Y:S02]  /*23840*/  FMNMX.FTZ R196, R122, R196, !PT ;  /* 0x000000c47ac47209 */ /* 0x001fe40007810000 */
[----:B------:R-:W0:Y:S04]  /*23850*/  SHFL.BFLY PT, R122, R123, 0x1, 0x1f ;  /* 0x0c201f007b7a7f89 */ /* 0x000e2800000e0000 */
[----:B------:R-:W1:Y:S01]  /*23860*/  SHFL.BFLY PT, R10, R196, 0x1, 0x1f ;  /* 0x0c201f00c40a7f89 */ /* 0x000e6200000e0000 */
[----:B0-----:R-:W-:Y:S02]  /*23870*/  FMNMX.FTZ R122, R123, R122, !PT ;  /* 0x0000007a7b7a7209 */ /* 0x001fe40007810000 */
[----:B-1----:R-:W-:-:S03]  /*23880*/  FMNMX.FTZ R123, R196, R10, !PT ;  /* 0x0000000ac47b7209 */ /* 0x002fc60007810000 */
[----:B------:R-:W-:Y:S01]  /*23890*/  FADD.FTZ R5, -R122, R5 ;  /* 0x000000057a057221 */ /* 0x000fe20000010100 */
[----:B------:R-:W-:Y:S02]  /*238a0*/  MOV R10, UR56 ;  /* 0x00000038000a7c02 */ /* 0x000fe40008000f00 */
[----:B------:R-:W-:Y:S01]  /*238b0*/  IADD3 R196, -R219, 0xb, RZ ;  /* 0x0000000bdbc47810 */ /* 0x000fe20007ffe1ff */
[----:B------:R-:W-:-:S02]  /*238c0*/  FADD.FTZ R4, -R123, R4 ;  /* 0x000000047b047221 */ /* 0x000fc40000010100 */
[-C--:B------:R-:W-:Y:S01]  /*238d0*/  FFMA.FTZ R121, R122, R10.reuse, -8 ;  /* 0xc10000007a797423 */ /* 0x080fe2000001000a */
[-C--:B------:R-:W-:Y:S01]  /*238e0*/  FMUL.FTZ R5, R5, R10.reuse ;  /* 0x0000000a05057220 */ /* 0x080fe20000410000 */
[-C--:B------:R-:W-:Y:S02]  /*238f0*/  FMUL.FTZ R4, R4, R10.reuse ;  /* 0x0000000a04047220 */ /* 0x080fe40000410000 */
        /* <DEDUP_REMOVED lines=42> */
[----:B------:R-:W-:-:S02]  /*23ba0*/  @!P0 IMAD R193, R221, 0x8, R16 ;  /* 0x00000008ddc18824 */ /* 0x000fc400078e0210 */
        /* <DEDUP_REMOVED lines=47> */
[----:B------:R-:W-:Y:S01]  /*23ea0*/  FFMA.FTZ R133, R135, R10, -R133 ;  /* 0x0000000a87857223 */ /* 0x000fe20000010885 */
[----:B0-----:R-:W-:-:S01]  /*23eb0*/  FADD.FTZ R3, R11, R3 ;  /* 0x000000030b037221 */ /* 0x001fc20000010000 */
[----:B------:R-:W-:-:S04]  /*23ec0*/  @!P0 VIADD R193, R193, 0x33440 ;  /* 0x00033440c1c18836 */ /* 0x000fc80000000000 */
        /* <DEDUP_REMOVED lines=161> */
.L_x_5648:
        /* <DEDUP_REMOVED lines=147> */
[----:B------:R-:W-:Y:S01]  /*25210*/  MOV R5, R122 ;  /* 0x0000007a00057202 */ /* 0x000fe20000000f00 */
        /* <DEDUP_REMOVED lines=15> */
.L_x_5638:
[----:B------:R-:W-:Y:S05]  /*25310*/  WARPSYNC.ALL ;  /* 0x0000000000007948 */ /* 0x000fea0003800000 */
[----:B------:R-:W-:Y:S06]  /*25320*/  BAR.ARV 0x8, 0x180 ;  /* 0x0206000000007b1d */ /* 0x000fec0000002000 */
[----:B------:R-:W-:Y:S05]  /*25330*/  @!P1 BRA `(.L_x_5650) ;  /* 0x0000000000049947 */ /* 0x000fea0003800000 */
[----:B------:R-:W-:Y:S01]  /*25340*/  BPT.TRAP 0x1 ;  /* 0x000000040000795c */ /* 0x000fe20000300000 */
.L_x_5650:
[----:B------:R-:W-:Y:S01]  /*25350*/  IMAD R2, R221, 0x8, R16 ;  /* 0x00000008dd027824 */ /* 0x000fe200078e0210 */
[----:B------:R-:W-:-:S04]  /*25360*/  SHF.L.U32 R5, R222, 0x1f, RZ ;  /* 0x0000001fde057819 */ /* 0x000fc800000006ff */
[----:B------:R0:W1:Y:S01]  /*25370*/  SYNCS.PHASECHK.TRANS64.TRYWAIT P0, [R2+URZ+0x33450], R5 ;  /* 0x03345005020075a7 */ /* 0x000062000800017f */
[----:B------:R-:W-:Y:S05]  /*25380*/  @!P1 BRA `(.L_x_5651) ;  /* 0x0000000000049947 */ /* 0x000fea0003800000 */
[----:B------:R-:W-:Y:S01]  /*25390*/  BPT.TRAP 0x1 ;  /* 0x000000040000795c */ /* 0x000fe20000300000 */
.L_x_5651:
[----:B------:R-:W-:-:S05]  /*253a0*/  VIADD R16, R16, 0x200 ;  /* 0x0000020010107836 */ /* 0x000fca0000000000 */
[----:B------:R-:W-:-:S04]  /*253b0*/  SHF.R.U32.HI R16, RZ, 0x4, R16 ;  /* 0x00000004ff107819 */ /* 0x000fc80000011610 */
[----:B------:R-:W-:-:S04]  /*253c0*/  LOP3.LUT R16, R16, 0x3fff, RZ, 0xc0, !PT ;  /* 0x00003fff10107812 */ /* 0x000fc800078ec0ff */
[----:B------:R-:W-:Y:S01]  /*253d0*/  LOP3.LUT R16, R16, 0x10000, RZ, 0xfc, !PT ;  /* 0x0001000010107812 */ /* 0x000fe200078efcff */
[----:B-1----:R-:W-:Y:S06]  /*253e0*/  @P0 BRA `(.L_x_5652) ;  /* 0x0000000000080947 */ /* 0x002fec0003800000 */
[----:B------:R-:W1:Y:S02]  /*253f0*/  SYNCS.PHASECHK.TRANS64.TRYWAIT P0, [R2+URZ+0x33450], R5 ;  /* 0x03345005020075a7 */ /* 0x000e64000800017f */
[----:B-1----:R-:W-:Y:S05]  /*25400*/  @!P0 BRA `(.L_x_5653) ;  /* 0x000000fc00508947 */ /* 0x002fea0003800000 */
.L_x_5652:
[----:B------:R-:W-:Y:S01]  /*25410*/  IMAD R4, R221, 0x780, R16 ;  /* 0x00000780dd047824 */ /* 0x000fe200078e0210 */
[----:B------:R-:W2:Y:S01]  /*25420*/  LDL R12, [R1+0x28] ;  /* 0x00002800010c7983 */ /* 0x000ea20000100800 */
[----:B01----:R-:W-:Y:S01]  /*25430*/  IMAD.MOV.U32 R5, RZ, RZ, -0x3ffffff0 ;  /* 0xc0000010ff057424 */ /* 0x003fe200078e00ff */
[----:B------:R-:W-:Y:S05]  /*25440*/  WARPSYNC.ALL ;  /* 0x0000000000007948 */ /* 0x000fea0003800000 */
[----:B------:R-:W-:Y:S01]  /*25450*/  R2UR UR6, R4 ;  /* 0x00000000040672ca */ /* 0x000fe200000e0000 */
[----:B------:R-:W3:Y:S01]  /*25460*/  LDL R13, [R1+0x18] ;  /* 0x00001800010d7983 */ /* 0x000ee20000100800 */
[----:B------:R-:W-:Y:S01]  /*25470*/  R2UR UR7, R5 ;  /* 0x00000000050772ca */ /* 0x000fe200000e0000 */
[----:B------:R-:W-:-:S02]  /*25480*/  WARPGROUP.ARRIVE ;  /* 0x00000000000079c5 */ /* 0x000fc40000000000 */
[----:B------:R-:W4:Y:S01]  /*25490*/  LDL R11, [R1+0xc] ;  /* 0x00000c00010b7983 */ /* 0x000f220000100800 */
[----:B------:R-:W-:Y:S01]  /*254a0*/  VIADD R6, R4, 0x180 ;  /* 0x0000018004067836 */ /* 0x000fe20000000000 */
[----:B------:R-:W-:Y:S01]  /*254b0*/  ULDC.64 UR4, c[0x0][0x9a0] ;  /* 0x0002680000047ab9 */ /* 0x000fe20000000a00 */
[----:B------:R-:W-:Y:S01]  /*254c0*/  IMAD.MOV.U32 R7, RZ, RZ, -0x3ffffff0 ;  /* 0xc0000010ff077424 */ /* 0x000fe200078e00ff */
[----:B------:R-:W-:-:S04]  /*254d0*/  ISETP.NE.U32.AND P0, PT, RZ, UR4, PT ;  /* 0x00000004ff007c0c */ /* 0x000fc8000bf05070 */
[----:B------:R-:W-:Y:S02]  /*254e0*/  ISETP.NE.AND.EX P0, PT, RZ, UR5, PT, P0 ;  /* 0x00000005ff007c0c */ /* 0x000fe4000bf05300 */
[----:B------:R-:W-:Y:S01]  /*254f0*/  QGMMA.64x192x32.F32.E4M3.E4M3 R24, R216, gdesc[UR4], R24, gsb0 ;  /* 0x02e00004d8187df3 */ /* 0x000fe20008000818 */
[----:B------:R-:W-:Y:S01]  /*25500*/  R2UR UR6, R6 ;  /* 0x00000000060672ca */ /* 0x000fe200000e0000 */
[----:B------:R-:W-:Y:S01]  /*25510*/  VIADD R6, R4, 0x300 ;  /* 0x0000030004067836 */ /* 0x000fe20000000000 */
[----:B------:R-:W-:Y:S02]  /*25520*/  R2UR UR7, R7 ;  /* 0x00000000070772ca */ /* 0x000fe400000e0000 */
[----:B------:R-:W-:-:S06]  /*25530*/  MOV R7, 0xc0000010 ;  /* 0xc000001000077802 */ /* 0x000fcc0000000f00 */
[----:B------:R-:W2:Y:S01]  /*25540*/  @P0 LDC.64 R8, c[0x0][0x9c8] ;  /* 0x00027200ff080b82 */ /* 0x000ea20000000a00 */
[----:B------:R-:W-:Y:S02]  /*25550*/  WARPGROUP.DEPBAR.LE gsb0, 0x0 ;  /* 0x00008000000079c5 */ /* 0x000fe40000010000 */
[----:B------:R-:W-:-:S06]  /*25560*/  WARPGROUP.ARRIVE ;  /* 0x00000000000079c5 */ /* 0x000fcc0000000000 */
[----:B------:R-:W-:Y:S01]  /*25570*/  QGMMA.64x192x32.F32.E4M3.E4M3 R24, R212, gdesc[UR4], R24, gsb0 ;  /* 0x02e00004d4187df3 */ /* 0x000fe20008000818 */
[----:B------:R-:W-:Y:S02]  /*25580*/  R2UR UR6, R6 ;  /* 0x00000000060672ca */ /* 0x000fe400000e0000 */
[----:B------:R-:W-:Y:S02]  /*25590*/  R2UR UR7, R7 ;  /* 0x00000000070772ca */ /* 0x000fe400000e0000 */
[----:B------:R-:W4:Y:S01]  /*255a0*/  @P0 LDC.64 R6, c[0x0][0x9d0] ;  /* 0x00027400ff060b82 */ /* 0x000f220000000a00 */
[----:B--2---:R-:W-:-:S04]  /*255b0*/  @P0 IMAD R12, R12, R8, RZ ;  /* 0x000000080c0c0224 */ /* 0x004fc800078e02ff */
[C---:B---3--:R-:W-:Y:S02]  /*255c0*/  @P0 IMAD R5, R13.reuse, R9, R12 ;  /* 0x000000090d050224 */ /* 0x048fe400078e020c */
[----:B------:R-:W-:-:S04]  /*255d0*/  @P0 IMAD.WIDE.U32 R8, R13, R8, RZ ;  /* 0x000000080d080225 */ /* 0x000fc800078e00ff */
[----:B------:R-:W-:Y:S02]  /*255e0*/  @P0 IMAD.IADD R9, R9, 0x1, R5 ;  /* 0x0000000109090824 */ /* 0x000fe400078e0205 */
[----:B----4-:R-:W-:-:S04]  /*255f0*/  @P0 IMAD.WIDE.U32 R8, R11, R6, R8 ;  /* 0x000000060b080225 */ /* 0x010fc800078e0008 */
        /* <DEDUP_REMOVED lines=12> */
[----:B------:R-:W-:Y:S02]  /*256c0*/  VIADD R4, R4, 0x600 ;  /* 0x0000060004047836 */ /* 0x000fe40000000000 */
[----:B------:R-:W-:Y:S01]  /*256d0*/  IMAD.MOV.U32 R5, RZ, RZ, -0x3ffffff0 ;  /* 0xc0000010ff057424 */ /* 0x000fe200078e00ff */
[----:B------:R-:W0:Y:S01]  /*256e0*/  SHFL.BFLY PT, R9, R0, 0x2, 0x1f ;  /* 0x0c401f0000097f89 */ /* 0x000e2200000e0000 */
[----:B------:R-:W-:Y:S02]  /*256f0*/  WARPGROUP.DEPBAR.LE gsb0, 0x0 ;  /* 0x00008000000079c5 */ /* 0x000fe40000010000 */
[----:B------:R-:W-:-:S06]  /*25700*/  WARPGROUP.ARRIVE ;  /* 0x00000000000079c5 */ /* 0x000fcc0000000000 */
        /* <DEDUP_REMOVED lines=8> */
[----:B0-----:R-:W-:-:S01]  /*25790*/  FADD.FTZ R6, R9, R6 ;  /* 0x0000000609067221 */ /* 0x001fc20000010000 */
[----:B------:R-:W-:-:S03]  /*257a0*/  IMAD.MOV.U32 R3, RZ, RZ, RZ ;  /* 0x000000ffff037224 */ /* 0x000fc600078e00ff */
[----:B------:R-:W-:Y:S01]  /*257b0*/  FMUL.FTZ R13, R6, 0.00390625 ;  /* 0x3b800000060d7820 */ /* 0x000fe20000410000 */
[----:B-1----:R-:W-:-:S05]  /*257c0*/  FADD.FTZ R11, R4, R5 ;  /* 0x00000005040b7221 */ /* 0x002fca0000010000 */
[C---:B------:R-:W-:Y:S01]  /*257d0*/  FSETP.NE.FTZ.AND P0, PT, R11.reuse, RZ, PT ;  /* 0x000000ff0b00720b */ /* 0x040fe20003f15000 */
[----:B------:R-:W-:Y:S01]  /*257e0*/  FMUL.FTZ R12, R11, 0.00390625 ;  /* 0x3b8000000b0c7820 */ /* 0x000fe20000410000 */
[----:B------:R-:W-:-:S04]  /*257f0*/  FSETP.NE.FTZ.AND P3, PT, R13, RZ, PT ;  /* 0x000000ff0d00720b */ /* 0x000fc80003f75000 */
[----:B------:R-:W-:-:S07]  /*25800*/  FSETP.NE.FTZ.AND P2, PT, R12, RZ, PT ;  /* 0x000000ff0c00720b */ /* 0x000fce0003f55000 */
[----:B------:R-:W-:Y:S01]  /*25810*/  @P0 MUFU.RCP R3, R11 ;  /* 0x0000000b00030308 */ /* 0x000fe20000001000 */
[----:B------:R-:W-:Y:S02]  /*25820*/  FSETP.NE.FTZ.AND P0, PT, R6, RZ, PT ;  /* 0x000000ff0600720b */ /* 0x000fe40003f15000 */
[----:B------:R-:W-:-:S05]  /*25830*/  MOV R7, RZ ;  /* 0x000000ff00077202 */ /* 0x000fca0000000f00 */
        /* <DEDUP_REMOVED lines=19> */
.L_x_5654:
[----:B------:R-:W-:Y:S02]  /*25970*/  VIADD R221, R221, 0x1 ;  /* 0x00000001dddd7836 */ /* 0x000fe40000000000 */
[-C--:B------:R-:W-:Y:S01]  /*25980*/  FMUL.FTZ R20, R69, R15.reuse ;  /* 0x0000000f45147220 */ /* 0x080fe20000410000 */
[----:B------:R-:W-:Y:S02]  /*25990*/  VIADD R4, R2, 0x33460 ;  /* 0x0003346002047836 */ /* 0x000fe40000000000 */
[----:B------:R-:W-:Y:S01]  /*259a0*/  FMUL.FTZ R123, R105, R15 ;  /* 0x0000000f697b7220 */ /* 0x000fe20000410000 */
[----:B------:R-:W-:Y:S01]  /*259b0*/  IMAD.U32 R5, RZ, RZ, UR42 ;  /* 0x0000002aff057e24 */ /* 0x000fe2000f8e00ff */
[----:B------:R-:W-:Y:S01]  /*259c0*/  ISETP.NE.AND P1, PT, R221, 0x2, PT ;  /* 0x00000002dd00780c */ /* 0x000fe20003f25270 */
[----:B------:R-:W-:Y:S01]  /*259d0*/  FMUL.FTZ R149, R27, R3 ;  /* 0x000000031b957220 */ /* 0x000fe20000410000 */
        /* <DEDUP_REMOVED lines=100> */
.L_x_5586:
        /* <DEDUP_REMOVED lines=16> */
[----:B------:R-:W1:Y:S01]  /*26120*/  S2R R164, SR_TID.X ;  /* 0x0000000000a47919 */ /* 0x000e620000002100 */
[----:B------:R-:W3:Y:S01]  /*26130*/  S2R R27, SR_SWINHI ;  /* 0x00000000001b7919 */ /* 0x000ee20000002f00 */
[----:B-1----:R-:W-:Y:S01]  /*26140*/  IMAD.SHL.U32 R3, R164, 0x4, RZ ;  /* 0x00000004a4037824 */ /* 0x002fe200078e00ff */
[----:B------:R-:W-:Y:S02]  /*26150*/  MOV R86, R16 ;  /* 0x0000001000567202 */ /* 0x000fe40000000f00 */
[----:B---3--:R-:W-:Y:S02]  /*26160*/  MOV R87, R27 ;  /* 0x0000001b00577202 */ /* 0x008fe40000000f00 */
[----:B------:R-:W-:-:S04]  /*26170*/  LOP3.LUT R3, R3, 0xc, RZ, 0xc0, !PT ;  /* 0x0000000c03037812 */ /* 0x000fc800078ec0ff */
[----:B------:R-:W-:-:S04]  /*26180*/  IADD3 R44, P0, R3, UR4, RZ ;  /* 0x00000004032c7c10 */ /* 0x000fc8000ff1e0ff */
[----:B------:R-:W-:Y:S02]  /*26190*/  IADD3.X R45, RZ, UR5, RZ, P0, !PT ;  /* 0x00000005ff2d7c10 */ /* 0x000fe400087fe4ff */
[----:B------:R-:W-:-:S03]  /*261a0*/  LOP3.LUT P0, R3, R164, 0x3, RZ, 0xc0, !PT ;  /* 0x00000003a4037812 */ /* 0x000fc6000780c0ff */
[----:B------:R1:W5:Y:S01]  /*261b0*/  LDG.E.CONSTANT R44, desc[UR54][R44.64] ;  /* 0x000000362c2c7981 */ /* 0x000362000c1e9900 */
[----:B------:R-:W-:Y:S01]  /*261c0*/  ISETP.EQ.OR P0, PT, R3, 0x3, !P0 ;  /* 0x000000030300780c */ /* 0x000fe20004702670 */
[----:B------:R-:W-:-:S03]  /*261d0*/  UMOV UR4, 0xffffffff ;  /* 0xffffffff00047882 */ /* 0x000fc60000000000 */
        /* <DEDUP_REMOVED lines=36> */
[C---:B------:R-:W-:Y:S02]  /*26420*/  IADD3 R79, P1, R84.reuse, 0x60, RZ ;  /* 0x00000060544f7810 */ /* 0x040fe40007f3e0ff */
[C---:B------:R-:W-:Y:S02]  /*26430*/  IADD3 R81, P2, R84.reuse, 0x40, RZ ;  /* 0x0000004054517810 */ /* 0x040fe40007f5e0ff */
[C---:B------:R-:W-:Y:S02]  /*26440*/  IADD3 R83, P3, R84.reuse, 0x20, RZ ;  /* 0x0000002054537810 */ /* 0x040fe40007f7e0ff */
[----:B------:R-:W-:Y:S02]  /*26450*/  IADD3 R75, P5, R84, 0x4000, RZ ;  /* 0x00004000544b7810 */ /* 0x000fe40007fbe0ff */
[----:B------:R-:W-:Y:S02]  /*26460*/  LOP3.LUT R70, R71, 0x380, RZ, 0xc0, !PT ;  /* 0x0000038047467812 */ /* 0x000fe400078ec0ff */
[----:B------:R-:W-:-:S02]  /*26470*/  LOP3.LUT R78, R79, 0x380, RZ, 0xc0, !PT ;  /* 0x000003804f4e7812 */ /* 0x000fc400078ec0ff */
[----:B------:R-:W-:Y:S02]  /*26480*/  LOP3.LUT R80, R81, 0x380, RZ, 0xc0, !PT ;  /* 0x0000038051507812 */ /* 0x000fe400078ec0ff */
[----:B------:R-:W-:Y:S02]  /*26490*/  LOP3.LUT R82, R83, 0x380, RZ, 0xc0, !PT ;  /* 0x0000038053527812 */ /* 0x000fe400078ec0ff */
[----:B------:R-:W-:Y:S02]  /*264a0*/  LOP3.LUT R74, R75, 0x380, RZ, 0xc0, !PT ;  /* 0x000003804b4a7812 */ /* 0x000fe400078ec0ff */
[----:B-1----:R-:W-:Y:S02]  /*264b0*/  LOP3.LUT R45, R84, 0x380, RZ, 0xc0, !PT ;  /* 0x00000380542d7812 */ /* 0x002fe400078ec0ff */
[----:B------:R-:W-:Y:S02]  /*264c0*/  SHF.R.U64 R70, R70, 0x3, RZ ;  /* 0x0000000346467819 */ /* 0x000fe400000012ff */
[----:B------:R-:W-:-:S02]  /*264d0*/  SHF.R.U64 R78, R78, 0x3, RZ ;  /* 0x000000034e4e7819 */ /* 0x000fc400000012ff */
        /* <DEDUP_REMOVED lines=61> */
[----:B------:R-:W-:Y:S01]  /*268b0*/  LOP3.LUT R77, R44, 0x2, RZ, 0x3c, !PT ;  /* 0x000000022c4d7812 */ /* 0x000fe200078e3cff */
        /* <DEDUP_REMOVED lines=57> */
[----:B------:R1:W-:Y:S01]  /*26c50*/  SHFL.IDX PT, R75, R8, R77, 0x1c1f ;  /* 0x001c1f4d084b7589 */ /* 0x0003e200000e0000 */
        /* <DEDUP_REMOVED lines=26> */
[----:B------:R3:W4:Y:S01]  /*26e00*/  SHFL.IDX PT, R99, R85, R44, 0x1c1f ;  /* 0x001c1f2c55637589 */ /* 0x00072200000e0000 */
[----:B------:R-:W-:Y:S02]  /*26e10*/  SEL R49, R119, R49, P0 ;  /* 0x0000003177317207 */ /* 0x000fe40000000000 */
[----:B------:R-:W-:Y:S01]  /*26e20*/  SEL R53, R53, R106, P0 ;  /* 0x0000006a35357207 */ /* 0x000fe20000000000 */
[----:B------:R0:W4:Y:S01]  /*26e30*/  SHFL.IDX PT, R2, R0, R77, 0x1c1f ;  /* 0x001c1f4d00027589 */ /* 0x00012200000e0000 */
[----:B------:R-:W-:-:S02]  /*26e40*/  SEL R78, R118, R76, P0 ;  /* 0x0000004c764e7207 */ /* 0x000fc40000000000 */
[----:B------:R-:W-:Y:S01]  /*26e50*/  SEL R46, R46, R12, P0 ;  /* 0x0000000c2e2e7207 */ /* 0x000fe20000000000 */
[----:B------:R-:W4:Y:S01]  /*26e60*/  SHFL.IDX PT, R92, R7, R77, 0x1c1f ;  /* 0x001c1f4d075c7589 */ /* 0x000f2200000e0000 */
[----:B------:R-:W-:Y:S02]  /*26e70*/  SEL R68, R68, R135, P0 ;  /* 0x0000008744447207 */ /* 0x000fe40000000000 */
[----:B------:R-:W-:Y:S01]  /*26e80*/  SEL R76, R76, R118, P0 ;  /* 0x000000764c4c7207 */ /* 0x000fe20000000000 */
[----:B------:R-:W-:Y:S01]  /*26e90*/  SHFL.IDX PT, R12, R71, R77, 0x1c1f ;  /* 0x001c1f4d470c7589 */ /* 0x000fe200000e0000 */
[----:B-1----:R-:W-:Y:S02]  /*26ea0*/  SEL R8, R25, R9, P0 ;  /* 0x0000000919087207 */ /* 0x002fe40000000000 */
[----:B--2---:R-:W-:Y:S01]  /*26eb0*/  SEL R28, R34, R29, P0 ;  /* 0x0000001d221c7207 */ /* 0x004fe20000000000 */
[----:B------:R-:W-:Y:S01]  /*26ec0*/  SHFL.IDX PT, R118, R110, R44, 0x1c1f ;  /* 0x001c1f2c6e767589 */ /* 0x000fe200000e0000 */
[----:B---3--:R-:W-:-:S02]  /*26ed0*/  SEL R85, R101, R103, P0 ;  /* 0x0000006765557207 */ /* 0x008fc40000000000 */
[----:B0-----:R-:W-:Y:S01]  /*26ee0*/  SEL R0, R103, R101, P0 ;  /* 0x0000006567007207 */ /* 0x001fe20000000000 */
[----:B------:R-:W0:Y:S01]  /*26ef0*/  SHFL.IDX PT, R98, R94, R44, 0x1c1f ;  /* 0x001c1f2c5e627589 */ /* 0x000e2200000e0000 */
[----:B------:R-:W-:Y:S02]  /*26f00*/  SEL R4, R105, R93, P0 ;  /* 0x0000005d69047207 */ /* 0x000fe40000000000 */
[----:B------:R-:W-:Y:S01]  /*26f10*/  SEL R9, R9, R25, P0 ;  /* 0x0000001909097207 */ /* 0x000fe20000000000 */
[----:B------:R-:W1:Y:S01]  /*26f20*/  SHFL.IDX PT, R104, R137, R44, 0x1c1f ;  /* 0x001c1f2c89687589 */ /* 0x000e6200000e0000 */
[----:B----4-:R-:W-:Y:S02]  /*26f30*/  SEL R5, R99, R139, P0 ;  /* 0x0000008b63057207 */ /* 0x010fe40000000000 */
[----:B------:R-:W-:Y:S01]  /*26f40*/  SEL R29, R29, R34, P0 ;  /* 0x000000221d1d7207 */ /* 0x000fe20000000000 */
[----:B------:R-:W2:Y:S01]  /*26f50*/  SHFL.IDX PT, R71, R32, R77, 0x1c1f ;  /* 0x001c1f4d20477589 */ /* 0x000ea200000e0000 */
[----:B------:R-:W-:-:S02]  /*26f60*/  SEL R138, R3, R2, P0 ;  /* 0x00000002038a7207 */ /* 0x000fc40000000000 */
[----:B------:R-:W-:Y:S01]  /*26f70*/  SEL R2, R2, R3, P0 ;  /* 0x0000000302027207 */ /* 0x000fe20000000000 */
[----:B------:R-:W3:Y:S01]  /*26f80*/  SHFL.IDX PT, R106, R128, R44, 0x1c1f ;  /* 0x001c1f2c806a7589 */ /* 0x000ee200000e0000 */
[----:B------:R-:W-:Y:S02]  /*26f90*/  SEL R7, R97, R92, P0 ;  /* 0x0000005c61077207 */ /* 0x000fe40000000000 */
[----:B------:R-:W-:Y:S01]  /*26fa0*/  SEL R92, R92, R97, P0 ;  /* 0x000000615c5c7207 */ /* 0x000fe20000000000 */
[----:B------:R-:W-:Y:S01]  /*26fb0*/  SHFL.IDX PT, R115, R115, R44, 0x1c1f ;  /* 0x001c1f2c73737589 */ /* 0x000fe200000e0000 */
[----:B------:R-:W-:-:S03]  /*26fc0*/  SEL R3, R93, R105, P0 ;  /* 0x000000695d037207 */ /* 0x000fc60000000000 */
[----:B------:R-:W-:Y:S04]  /*26fd0*/  SHFL.IDX PT, R119, R116, R44, 0x1c1f ;  /* 0x001c1f2c74777589 */ /* 0x000fe800000e0000 */
[----:B------:R-:W-:Y:S01]  /*26fe0*/  SHFL.IDX PT, R134, R80, R44, 0x1c1f ;  /* 0x001c1f2c50867589 */ /* 0x000fe200000e0000 */
[----:B0-----:R-:W-:Y:S02]  /*26ff0*/  SEL R97, R98, R27, P0 ;  /* 0x0000001b62617207 */ /* 0x001fe40000000000 */
[----:B------:R-:W-:Y:S01]  /*27000*/  SEL R98, R27, R98, P0 ;  /* 0x000000621b627207 */ /* 0x000fe20000000000 */
[----:B------:R-:W-:Y:S01]  /*27010*/  SHFL.IDX PT, R127, R89, R44, 0x1c1f ;  /* 0x001c1f2c597f7589 */ /* 0x000fe200000e0000 */
[----:B-1----:R-:W-:Y:S02]  /*27020*/  SEL R103, R104, R82, P0 ;  /* 0x0000005268677207 */ /* 0x002fe40000000000 */
[----:B------:R-:W-:Y:S01]  /*27030*/  SEL R104, R82, R104, P0 ;  /* 0x0000006852687207 */ /* 0x000fe20000000000 */
[----:B------:R-:W-:Y:S01]  /*27040*/  SHFL.IDX PT, R84, R124, R44, 0x1c1f ;  /* 0x001c1f2c7c547589 */ /* 0x000fe200000e0000 */
[----:B--2---:R-:W-:-:S02]  /*27050*/  SEL R32, R132, R71, P0 ;  /* 0x0000004784207207 */ /* 0x004fc40000000000 */
[----:B------:R-:W-:Y:S01]  /*27060*/  SEL R33, R71, R132, P0 ;  /* 0x0000008447217207 */ /* 0x000fe20000000000 */
[----:B------:R-:W-:Y:S01]  /*27070*/  SHFL.IDX PT, R130, R126, R44, 0x1c1f ;  /* 0x001c1f2c7e827589 */ /* 0x000fe200000e0000 */
[----:B---3--:R-:W-:Y:S02]  /*27080*/  SEL R105, R106, R11, P0 ;  /* 0x0000000b6a697207 */ /* 0x008fe40000000000 */
[----:B------:R-:W-:Y:S01]  /*27090*/  SEL R106, R11, R106, P0 ;  /* 0x0000006a0b6a7207 */ /* 0x000fe20000000000 */
[----:B------:R-:W-:Y:S01]  /*270a0*/  SHFL.IDX PT, R83, R57, R44, 0x1c1f ;  /* 0x001c1f2c39537589 */ /* 0x000fe200000e0000 */
[----:B------:R-:W-:-:S03]  /*270b0*/  IMAD.MOV.U32 R11, RZ, RZ, RZ ;  /* 0x000000ffff0b7224 */ /* 0x000fc600078e00ff */
[----:B------:R0:W1:Y:S04]  /*270c0*/  SHFL.IDX PT, R140, R6, R77, 0x1c1f ;  /* 0x001c1f4d068c7589 */ /* 0x00006800000e0000 */
[----:B------:R2:W3:Y:S04]  /*270d0*/  SHFL.IDX PT, R142, R10, R77, 0x1c1f ;  /* 0x001c1f4d0a8e7589 */ /* 0x0004e800000e0000 */
[----:B------:R-:W4:Y:S01]  /*270e0*/  SHFL.IDX PT, R141, R21, R77, 0x1c1f ;  /* 0x001c1f4d158d7589 */ /* 0x000f2200000e0000 */
[----:B0-----:R-:W-:-:S03]  /*270f0*/  SEL R6, R139, R99, P0 ;  /* 0x000000638b067207 */ /* 0x001fc60000000000 */
[----:B------:R-:W0:Y:S01]  /*27100*/  SHFL.IDX PT, R40, R40, R77, 0x1c1f ;  /* 0x001c1f4d28287589 */ /* 0x000e2200000e0000 */
[----:B------:R-:W-:Y:S02]  /*27110*/  SEL R99, R100, R70, P0 ;  /* 0x0000004664637207 */ /* 0x000fe40000000000 */
[----:B------:R-:W-:Y:S01]  /*27120*/  SEL R100, R70, R100, P0 ;  /* 0x0000006446647207 */ /* 0x000fe20000000000 */
[----:B------:R-:W-:Y:S01]  /*27130*/  SHFL.IDX PT, R69, R69, R77, 0x1c1f ;  /* 0x001c1f4d45457589 */ /* 0x000fe200000e0000 */
[----:B--2---:R-:W-:Y:S02]  /*27140*/  SEL R10, R20, R75, P0 ;  /* 0x0000004b140a7207 */ /* 0x004fe40000000000 */
[----:B------:R-:W-:Y:S01]  /*27150*/  SEL R20, R75, R20, P0 ;  /* 0x000000144b147207 */ /* 0x000fe20000000000 */
[----:B------:R-:W-:Y:S04]  /*27160*/  SHFL.IDX PT, R81, R81, R77, 0x1c1f ;  /* 0x001c1f4d51517589 */ /* 0x000fe800000e0000 */
[----:B------:R2:W0:Y:S01]  /*27170*/  SHFL.IDX PT, R145, R30, R77, 0x1c1f ;  /* 0x001c1f4d1e917589 */ /* 0x00042200000e0000 */
[----:B-1----:R-:W-:-:S02]  /*27180*/  SEL R93, R95, R140, P0 ;  /* 0x0000008c5f5d7207 */ /* 0x002fc40000000000 */
[----:B------:R-:W-:Y:S01]  /*27190*/  SEL R94, R140, R95, P0 ;  /* 0x0000005f8c5e7207 */ /* 0x000fe20000000000 */
[----:B------:R-:W1:Y:S01]  /*271a0*/  SHFL.IDX PT, R146, R35, R77, 0x1c1f ;  /* 0x001c1f4d23927589 */ /* 0x000e6200000e0000 */
[----:B---3--:R-:W-:-:S03]  /*271b0*/  SEL R25, R122, R142, P0 ;  /* 0x0000008e7a197207 */ /* 0x008fc60000000000 */
[----:B------:R3:W1:Y:S01]  /*271c0*/  SHFL.IDX PT, R150, R38, R77, 0x1c1f ;  /* 0x001c1f4d26967589 */ /* 0x00066200000e0000 */
[----:B----4-:R-:W-:Y:S02]  /*271d0*/  SEL R21, R136, R141, P0 ;  /* 0x0000008d88157207 */ /* 0x010fe40000000000 */
[----:B--2---:R-:W-:Y:S01]  /*271e0*/  SEL R30, R31, R36, P0 ;  /* 0x000000241f1e7207 */ /* 0x004fe20000000000 */
[----:B------:R-:W-:Y:S01]  /*271f0*/  SHFL.IDX PT, R79, R79, R77, 0x1c1f ;  /* 0x001c1f4d4f4f7589 */ /* 0x000fe200000e0000 */
[----:B------:R-:W-:Y:S02]  /*27200*/  SEL R31, R36, R31, P0 ;  /* 0x0000001f241f7207 */ /* 0x000fe40000000000 */
[----:B0-----:R-:W-:Y:S01]  /*27210*/  SEL R110, R111, R40, P0 ;  /* 0x000000286f6e7207 */ /* 0x001fe20000000000 */
[----:B------:R-:W-:Y:S01]  /*27220*/  SHFL.IDX PT, R109, R108, R44, 0x1c1f ;  /* 0x001c1f2c6c6d7589 */ /* 0x000fe200000e0000 */
[----:B------:R-:W-:Y:S02]  /*27230*/  SEL R111, R40, R111, P0 ;  /* 0x0000006f286f7207 */ /* 0x000fe40000000000 */
[----:B---3--:R-:W-:Y:S01]  /*27240*/  SEL R38, R129, R147, P0 ;  /* 0x0000009381267207 */ /* 0x008fe20000000000 */
[----:B------:R0:W-:Y:S04]  /*27250*/  SHFL.IDX PT, R117, R112, R44, 0x1c1f ;  /* 0x001c1f2c70757589 */ /* 0x0001e800000e0000 */
[----:B------:R2:W-:Y:S01]  /*27260*/  SHFL.IDX PT, R123, R114, R44, 0x1c1f ;  /* 0x001c1f2c727b7589 */ /* 0x0005e200000e0000 */
[----:B------:R-:W-:-:S02]  /*27270*/  SEL R34, R134, R145, P0 ;  /* 0x0000009186227207 */ /* 0x000fc40000000000 */
[----:B------:R-:W-:Y:S01]  /*27280*/  SEL R35, R145, R134, P0 ;  /* 0x0000008691237207 */ /* 0x000fe20000000000 */
[----:B------:R-:W-:Y:S01]  /*27290*/  SHFL.IDX PT, R89, R88, R44, 0x1c1f ;  /* 0x001c1f2c58597589 */ /* 0x000fe200000e0000 */
[----:B-1----:R-:W-:Y:S02]  /*272a0*/  SEL R36, R127, R146, P0 ;  /* 0x000000927f247207 */ /* 0x002fe40000000000 */
[----:B0-----:R-:W-:Y:S01]  /*272b0*/  SEL R112, R118, R113, P0 ;  /* 0x0000007176707207 */ /* 0x001fe20000000000 */
[----:B------:R-:W-:Y:S01]  /*272c0*/  SHFL.IDX PT, R128, R90, R44, 0x1c1f ;  /* 0x001c1f2c5a807589 */ /* 0x000fe200000e0000 */
[----:B------:R-:W-:Y:S02]  /*272d0*/  SEL R113, R113, R118, P0 ;  /* 0x0000007671717207 */ /* 0x000fe40000000000 */
[----:B--2---:R-:W-:Y:S01]  /*272e0*/  SEL R114, R115, R69, P0 ;  /* 0x0000004573727207 */ /* 0x004fe20000000000 */
        /* <DEDUP_REMOVED lines=10> */
[----:B------:R-:W0:Y:S04]  /*27390*/  SHFL.IDX PT, R60, R60, R77, 0x1c1f ;  /* 0x001c1f4d3c3c7589 */ /* 0x000e2800000e0000 */
[----:B------:R-:W1:Y:S04]  /*273a0*/  SHFL.IDX PT, R66, R66, R77, 0x1c1f ;  /* 0x001c1f4d42427589 */ /* 0x000e6800000e0000 */
[----:B------:R2:W3:Y:S04]  /*273b0*/  SHFL.IDX PT, R144, R24, R77, 0x1c1f ;  /* 0x001c1f4d18907589 */ /* 0x0004e800000e0000 */
[----:B------:R4:W3:Y:S04]  /*273c0*/  SHFL.IDX PT, R143, R26, R77, 0x1c1f ;  /* 0x001c1f4d1a8f7589 */ /* 0x0008e800000e0000 */
[----:B------:R-:W3:Y:S01]  /*273d0*/  SHFL.IDX PT, R65, R65, R77, 0x1c1f ;  /* 0x001c1f4d41417589 */ /* 0x000ee200000e0000 */
[----:B--2---:R-:W-:-:S03]  /*273e0*/  SEL R24, R141, R136, P0 ;  /* 0x000000888d187207 */ /* 0x004fc60000000000 */
[----:B------:R-:W-:Y:S01]  /*273f0*/  SHFL.IDX PT, R64, R64, R77, 0x1c1f ;  /* 0x001c1f4d40407589 */ /* 0x000fe200000e0000 */
[----:B----4-:R-:W-:-:S03]  /*27400*/  SEL R26, R142, R122, P0 ;  /* 0x0000007a8e1a7207 */ /* 0x010fc60000000000 */
[----:B------:R-:W2:Y:S01]  /*27410*/  SHFL.IDX PT, R47, R47, R77, 0x1c1f ;  /* 0x001c1f4d2f2f7589 */ /* 0x000ea200000e0000 */
[----:B0-----:R-:W-:Y:S02]  /*27420*/  SEL R95, R96, R60, P0 ;  /* 0x0000003c605f7207 */ /* 0x001fe40000000000 */
[----:B------:R-:W-:Y:S01]  /*27430*/  SEL R122, R123, R12, P0 ;  /* 0x0000000c7b7a7207 */ /* 0x000fe20000000000 */
[----:B------:R-:W0:Y:S01]  /*27440*/  SHFL.IDX PT, R51, R51, R77, 0x1c1f ;  /* 0x001c1f4d33337589 */ /* 0x000e2200000e0000 */
[----:B-1----:R-:W-:Y:S02]  /*27450*/  SEL R101, R102, R66, P0 ;  /* 0x0000004266657207 */ /* 0x002fe40000000000 */
[----:B------:R-:W-:Y:S01]  /*27460*/  SEL R96, R60, R96, P0 ;  /* 0x000000603c607207 */ /* 0x000fe20000000000 */
[----:B------:R-:W1:Y:S01]  /*27470*/  SHFL.IDX PT, R58, R58, R77, 0x1c1f ;  /* 0x001c1f4d3a3a7589 */ /* 0x000e6200000e0000 */
[----:B---3--:R-:W-:Y:S02]  /*27480*/  SEL R108, R109, R144, P0 ;  /* 0x000000906d6c7207 */ /* 0x008fe40000000000 */
[----:B------:R-:W-:Y:S01]  /*27490*/  SEL R102, R66, R102, P0 ;  /* 0x0000006642667207 */ /* 0x000fe20000000000 */
[----:B------:R-:W3:Y:S01]  /*274a0*/  SHFL.IDX PT, R59, R59, R77, 0x1c1f ;  /* 0x001c1f4d3b3b7589 */ /* 0x000ee200000e0000 */
[----:B------:R-:W-:-:S02]  /*274b0*/  SEL R27, R107, R143, P0 ;  /* 0x0000008f6b1b7207 */ /* 0x000fc40000000000 */
[----:B------:R-:W-:Y:S01]  /*274c0*/  SEL R109, R144, R109, P0 ;  /* 0x0000006d906d7207 */ /* 0x000fe20000000000 */
[----:B------:R-:W4:Y:S01]  /*274d0*/  SHFL.IDX PT, R63, R63, R77, 0x1c1f ;  /* 0x001c1f4d3f3f7589 */ /* 0x000f2200000e0000 */
[----:B------:R-:W-:Y:S02]  /*274e0*/  SEL R116, R117, R65, P0 ;  /* 0x0000004175747207 */ /* 0x000fe40000000000 */
[----:B------:R-:W-:Y:S01]  /*274f0*/  SEL R107, R143, R107, P0 ;  /* 0x0000006b8f6b7207 */ /* 0x000fe20000000000 */
[----:B------:R-:W4:Y:S01]  /*27500*/  SHFL.IDX PT, R57, R73, R77, 0x1c1f ;  /* 0x001c1f4d49397589 */ /* 0x000f2200000e0000 */
[----:B------:R-:W-:Y:S02]  /*27510*/  SEL R117, R65, R117, P0 ;  /* 0x0000007541757207 */ /* 0x000fe40000000000 */
[----:B------:R-:W-:Y:S01]  /*27520*/  SEL R123, R12, R123, P0 ;  /* 0x0000007b0c7b7207 */ /* 0x000fe20000000000 */
[----:B------:R-:W-:Y:S01]  /*27530*/  SHFL.IDX PT, R91, R91, R44, 0x1c1f ;  /* 0x001c1f2c5b5b7589 */ /* 0x000fe200000e0000 */
[----:B--2---:R-:W-:-:S02]  /*27540*/  SEL R74, R80, R47, P0 ;  /* 0x0000002f504a7207 */ /* 0x004fc40000000000 */
[----:B------:R-:W-:Y:S01]  /*27550*/  SEL R75, R47, R80, P0 ;  /* 0x000000502f4b7207 */ /* 0x000fe20000000000 */
[----:B------:R-:W-:Y:S01]  /*27560*/  SHFL.IDX PT, R88, R125, R44, 0x1c1f ;  /* 0x001c1f2c7d587589 */ /* 0x000fe200000e0000 */
[----:B0-----:R-:W-:Y:S02]  /*27570*/  SEL R82, R83, R51, P0 ;  /* 0x0000003353527207 */ /* 0x001fe40000000000 */
[----:B------:R-:W-:Y:S01]  /*27580*/  SEL R83, R51, R83, P0 ;  /* 0x0000005333537207 */ /* 0x000fe20000000000 */
[----:B------:R-:W-:Y:S01]  /*27590*/  SHFL.IDX PT, R55, R55, R44, 0x1c1f ;  /* 0x001c1f2c37377589 */ /* 0x000fe200000e0000 */
[----:B-1----:R-:W-:Y:S02]  /*275a0*/  SEL R132, R133, R58, P0 ;  /* 0x0000003a85847207 */ /* 0x002fe40000000000 */
[----:B------:R-:W-:Y:S01]  /*275b0*/  SEL R133, R58, R133, P0 ;  /* 0x000000853a857207 */ /* 0x000fe20000000000 */
[----:B------:R-:W-:Y:S01]  /*275c0*/  SHFL.IDX PT, R54, R54, R44, 0x1c1f ;  /* 0x001c1f2c36367589 */ /* 0x000fe200000e0000 */
[----:B---3--:R-:W-:-:S02]  /*275d0*/  SEL R84, R131, R59, P0 ;  /* 0x0000003b83547207 */ /* 0x008fc40000000000 */
[----:B------:R-:W-:Y:S01]  /*275e0*/  SEL R131, R59, R131, P0 ;  /* 0x000000833b837207 */ /* 0x000fe20000000000 */
[----:B------:R-:W-:Y:S01]  /*275f0*/  SHFL.IDX PT, R56, R56, R44, 0x1c1f ;  /* 0x001c1f2c38387589 */ /* 0x000fe200000e0000 */
[----:B----4-:R-:W-:Y:S02]  /*27600*/  SEL R136, R137, R63, P0 ;  /* 0x0000003f89887207 */ /* 0x010fe40000000000 */
[----:B------:R-:W-:Y:S01]  /*27610*/  SEL R137, R63, R137, P0 ;  /* 0x000000893f897207 */ /* 0x000fe20000000000 */
[----:B------:R-:W-:Y:S01]  /*27620*/  SHFL.IDX PT, R62, R62, R44, 0x1c1f ;  /* 0x001c1f2c3e3e7589 */ /* 0x000fe200000e0000 */
[----:B------:R-:W-:Y:S02]  /*27630*/  SEL R134, R135, R57, P0 ;  /* 0x0000003987867207 */ /* 0x000fe40000000000 */
[----:B------:R-:W-:Y:S01]  /*27640*/  SEL R135, R57, R135, P0 ;  /* 0x0000008739877207 */ /* 0x000fe20000000000 */
[----:B------:R0:W1:Y:S04]  /*27650*/  SHFL.IDX PT, R149, R37, R77, 0x1c1f ;  /* 0x001c1f4d25957589 */ /* 0x00006800000e0000 */
[----:B------:R2:W3:Y:S04]  /*27660*/  SHFL.IDX PT, R148, R39, R77, 0x1c1f ;  /* 0x001c1f4d27947589 */ /* 0x0004e800000e0000 */
[----:B------:R4:W4:Y:S01]  /*27670*/  SHFL.IDX PT, R90, R68, R77, 0x1c1f ;  /* 0x001c1f4d445a7589 */ /* 0x00092200000e0000 */
[----:B0-----:R-:W-:-:S03]  /*27680*/  SEL R37, R146, R127, P0 ;  /* 0x0000007f92257207 */ /* 0x001fc60000000000 */
[----:B------:R-:W0:Y:S01]  /*27690*/  SHFL.IDX PT, R48, R48, R77, 0x1c1f ;  /* 0x001c1f4d30307589 */ /* 0x000e2200000e0000 */
[----:B------:R-:W-:Y:S02]  /*276a0*/  SEL R127, R128, R64, P0 ;  /* 0x00000040807f7207 */ /* 0x000fe40000000000 */
[----:B--2---:R-:W-:Y:S01]  /*276b0*/  SEL R39, R147, R129, P0 ;  /* 0x0000008193277207 */ /* 0x004fe20000000000 */
[----:B------:R-:W2:Y:S01]  /*276c0*/  SHFL.IDX PT, R49, R49, R77, 0x1c1f ;  /* 0x001c1f4d31317589 */ /* 0x000ea200000e0000 */
[----:B------:R-:W-:Y:S02]  /*276d0*/  SEL R129, R130, R79, P0 ;  /* 0x0000004f82817207 */ /* 0x000fe40000000000 */
[----:B------:R-:W-:Y:S01]  /*276e0*/  SEL R130, R79, R130, P0 ;  /* 0x000000824f827207 */ /* 0x000fe20000000000 */
[----:B------:R-:W-:Y:S01]  /*276f0*/  SHFL.IDX PT, R50, R50, R77, 0x1c1f ;  /* 0x001c1f4d32327589 */ /* 0x000fe200000e0000 */
[----:B------:R-:W-:-:S03]  /*27700*/  SEL R128, R64, R128, P0 ;  /* 0x0000008040807207 */ /* 0x000fc60000000000 */
[----:B------:R-:W2:Y:S01]  /*27710*/  SHFL.IDX PT, R53, R53, R77, 0x1c1f ;  /* 0x001c1f4d35357589 */ /* 0x000ea200000e0000 */
[----:B-1----:R-:W-:Y:S02]  /*27720*/  SEL R69, R89, R149, P0 ;  /* 0x0000009559457207 */ /* 0x002fe40000000000 */
[----:B------:R-:W-:Y:S01]  /*27730*/  SEL R124, R149, R89, P0 ;  /* 0x00000059957c7207 */ /* 0x000fe20000000000 */
[----:B------:R-:W1:Y:S01]  /*27740*/  SHFL.IDX PT, R45, R45, R44, 0x1c1f ;  /* 0x001c1f2c2d2d7589 */ /* 0x000e6200000e0000 */
[----:B---3--:R-:W-:Y:S02]  /*27750*/  SEL R40, R91, R148, P0 ;  /* 0x000000945b287207 */ /* 0x008fe40000000000 */
[----:B----4-:R-:W-:Y:S01]  /*27760*/  SEL R68, R148, R91, P0 ;  /* 0x0000005b94447207 */ /* 0x010fe20000000000 */
[----:B------:R3:W4:Y:S01]  /*27770*/  SHFL.IDX PT, R52, R78, R44, 0x1c1f ;  /* 0x001c1f2c4e347589 */ /* 0x00072200000e0000 */
[----:B------:R-:W-:Y:S02]  /*27780*/  SEL R125, R88, R90, P0 ;  /* 0x0000005a587d7207 */ /* 0x000fe40000000000 */
[----:B------:R-:W-:Y:S01]  /*27790*/  SEL R126, R90, R88, P0 ;  /* 0x000000585a7e7207 */ /* 0x000fe20000000000 */
[----:B------:R-:W1:Y:S01]  /*277a0*/  SHFL.IDX PT, R14, R46, R77, 0x1c1f ;  /* 0x001c1f4d2e0e7589 */ /* 0x000e6200000e0000 */
[----:B0-----:R-:W-:-:S02]  /*277b0*/  SEL R72, R55, R48, P0 ;  /* 0x0000003037487207 */ /* 0x001fc40000000000 */
[----:B------:R-:W-:Y:S01]  /*277c0*/  SEL R73, R48, R55, P0 ;  /* 0x0000003730497207 */ /* 0x000fe20000000000 */
[----:B------:R0:W1:Y:S01]  /*277d0*/  SHFL.IDX PT, R44, R76, R77, 0x1c1f ;  /* 0x001c1f4d4c2c7589 */ /* 0x00006200000e0000 */
[----:B--2---:R-:W-:Y:S02]  /*277e0*/  SEL R79, R49, R54, P0 ;  /* 0x00000036314f7207 */ /* 0x004fe40000000000 */
[----:B---3--:R-:W-:Y:S02]  /*277f0*/  SEL R78, R54, R49, P0 ;  /* 0x00000031364e7207 */ /* 0x008fe40000000000 */
[----:B------:R-:W-:Y:S02]  /*27800*/  SEL R80, R62, R53, P0 ;  /* 0x000000353e507207 */ /* 0x000fe40000000000 */
[----:B0-----:R-:W-:Y:S02]  /*27810*/  SEL R76, R56, R50, P0 ;  /* 0x00000032384c7207 */ /* 0x001fe40000000000 */
[----:B------:R-:W-:-:S02]  /*27820*/  SEL R77, R50, R56, P0 ;  /* 0x00000038324d7207 */ /* 0x000fc40000000000 */
[----:B------:R-:W-:-:S07]  /*27830*/  SEL R81, R53, R62, P0 ;  /* 0x0000003e35517207 */ /* 0x000fce0000000000 */
.L_x_5950:
[----:B------:R-:W2:Y:S04]  /*27840*/  LDL.LU R140, [R1+0x20] ;  /* 0x00002000018c7983 */ /* 0x000ea80000300800 */
[----:B------:R-:W3:Y:S01]  /*27850*/  LDL.LU R139, [R1+0x24] ;  /* 0x00002400018b7983 */ /* 0x000ee20000300800 */
[----:B------:R-:W-:Y:S05]  /*27860*/  WARPSYNC.ALL ;  /* 0x0000000000007948 */ /* 0x000fea0003800000 */
[----:B-1--4-:R-:W-:Y:S01]  /*27870*/  SEL R89, R52, R44, P0 ;  /* 0x0000002c34597207 */ /* 0x012fe20000000000 */
        /* <DEDUP_REMOVED lines=42> */
[----:B----4-:R-:W-:Y:S02]  /*27b20*/  F2FP.BF16.F32.PACK_AB R56, R21, R25 ;  /* 0x000000191538723e */ /* 0x010fe400000010ff */
        /* <DEDUP_REMOVED lines=22> */
[----:B------:R-:W-:Y:S02]  /*27c90*/  ISETP.NE.U32.AND P3, PT, RZ, UR6, PT ;  /* 0x00000006ff007c0c */ /* 0x000fe4000bf65070 */
[----:B------:R-:W-:Y:S01]  /*27ca0*/  ISETP.NE.U32.AND P0, PT, RZ, UR4, PT ;  /* 0x00000004ff007c0c */ /* 0x000fe2000bf05070 */
[----:B------:R1:W-:Y:S01]  /*27cb0*/  STSM.16.M88.4 [R162], R44 ;  /* 0x0000002ca2007844 */ /* 0x0003e20000000200 */
[----:B------:R-:W-:Y:S01]  /*27cc0*/  BAR.SYNC.DEFER_BLOCKING 0x1, 0x100 ;  /* 0x0044000000007b1d */ /* 0x000fe20000010000 */
[----:B------:R-:W-:Y:S02]  /*27cd0*/  ISETP.NE.AND.EX P3, PT, RZ, UR7, PT, P3 ;  /* 0x00000007ff007c0c */ /* 0x000fe4000bf65330 */
[----:B------:R-:W-:Y:S02]  /*27ce0*/  ISETP.NE.AND.EX P0, PT, RZ, UR5, PT, P0 ;  /* 0x00000005ff007c0c */ /* 0x000fe4000bf05300 */
[----:B--2---:R-:W-:-:S04]  /*27cf0*/  IADD3 R48, P1, R140, UR4, RZ ;  /* 0x000000048c307c10 */ /* 0x004fc8000ff3e0ff */
[----:B---3--:R-:W-:-:S05]  /*27d00*/  IADD3.X R49, R139, UR5, RZ, P1, !PT ;  /* 0x000000058b317c10 */ /* 0x008fca0008ffe4ff */
[----:B0-----:R-:W-:Y:S01]  /*27d10*/  @P3 IADD3 R12, P1, R140, UR6, RZ ;  /* 0x000000068c0c3c10 */ /* 0x001fe2000ff3e0ff */
[----:B------:R-:W-:Y:S01]  /*27d20*/  ULDC UR6, c[0x0][0xa88] ;  /* 0x0002a20000067ab9 */ /* 0x000fe20000000800 */
[----:B------:R-:W-:Y:S01]  /*27d30*/  IMAD.MOV.U32 R52, RZ, RZ, 0x9b8 ;  /* 0x000009b8ff347424 */ /* 0x000fe200078e00ff */
[----:B------:R0:W5:Y:S01]  /*27d40*/  @P0 LDG.E R11, desc[UR54][R48.64] ;  /* 0x00000036300b0981 */ /* 0x000162000c1e1900 */
[----:B------:R-:W-:Y:S01]  /*27d50*/  IMAD.U32 R53, RZ, RZ, UR6 ;  /* 0x00000006ff357e24 */ /* 0x000fe2000f8e00ff */
[----:B------:R-:W-:Y:S01]  /*27d60*/  @P3 IADD3.X R13, R139, UR7, RZ, P1, !PT ;  /* 0x000000078b0d3c10 */ /* 0x000fe20008ffe4ff */
[----:B------:R-:W2:Y:S04]  /*27d70*/  LDC R140, c[0x0][0xbe8] ;  /* 0x0002fa00ff8c7b82 */ /* 0x000ea80000000800 */
[----:B------:R0:W5:Y:S01]  /*27d80*/  @P3 LDG.E R53, desc[UR54][R12.64] ;  /* 0x000000360c353981 */ /* 0x000162000c1e1900 */
[----:B------:R-:W-:-:S04]  /*27d90*/  ISETP.GT.AND P2, PT, R163, 0x1, PT ;  /* 0x00000001a300780c */ /* 0x000fc80003f44270 */
[----:B------:R-:W-:-:S04]  /*27da0*/  SEL R52, R52, 0x978, P2 ;  /* 0x0000097834347807 */ /* 0x000fc80001000000 */
[----:B-1----:R0:W1:Y:S08]  /*27db0*/  LDC.64 R46, c[0x0][R52+0x220] ;  /* 0x00008800342e7b82 */ /* 0x0020700000000a00 */
[----:B------:R0:W3:Y:S01]  /*27dc0*/  LDC.64 R50, c[0x0][R52+0x218] ;  /* 0x0000860034327b82 */ /* 0x0000e20000000a00 */
[----:B--2---:R-:W-:-:S07]  /*27dd0*/  ISETP.NE.AND P1, PT, R140, 0x1, PT ;  /* 0x000000018c00780c */ /* 0x004fce0003f25270 */
[----:B------:R0:W2:Y:S01]  /*27de0*/  LDC.64 R44, c[0x0][R52+0x228] ;  /* 0x00008a00342c7b82 */ /* 0x0000a20000000a00 */
[----:B------:R-:W-:Y:S05]  /*27df0*/  @P3 BRA `(.L_x_5658) ;  /* 0x0000000000103947 */ /* 0x000fea0003800000 */
[----:B------:R-:W-:Y:S05]  /*27e00*/  @!P0 BRA `(.L_x_5658) ;  /* 0x00000000000c8947 */ /* 0x000fea0003800000 */
[----:B0-----:R-:W4:Y:S04]  /*27e10*/  LDG.E R12, desc[UR54][R48.64] ;  /* 0x00000036300c7981 */ /* 0x001f28000c1e1900 */
[----:B-----5:R-:W4:Y:S02]  /*27e20*/  LDG.E R53, desc[UR54][R48.64+0x4] ;  /* 0x0000043630357981 */ /* 0x020f24000c1e1900 */
[----:B----4-:R-:W-:-:S07]  /*27e30*/  IMAD.IADD R53, R53, 0x1, -R12 ;  /* 0x0000000135357824 */ /* 0x010fce00078e0a0c */
.L_x_5658:
[----:B------:R-:W4:Y:S01]  /*27e40*/  LDL.LU R14, [R1+0x18] ;  /* 0x00001800010e7983 */ /* 0x000f220000300800 */
[----:B0-----:R0:W2:Y:S03]  /*27e50*/  LDC.64 R12, c[0x0][R52+0x210] ;  /* 0x00008400340c7b82 */ /* 0x0010a60000000a00 */
[----:B------:R-:W3:Y:S04]  /*27e60*/  LDL.LU R49, [R1+0x28] ;  /* 0x0000280001317983 */ /* 0x000ee80000300800 */
[----:B------:R-:W2:Y:S01]  /*27e70*/  LDL R143, [R1+0xc] ;  /* 0x00000c00018f7983 */ /* 0x000ea20000100800 */
[----:B------:R-:W-:Y:S01]  /*27e80*/  ISETP.NE.U32.AND P0, PT, RZ, UR4, PT ;  /* 0x00000004ff007c0c */ /* 0x000fe2000bf05070 */
[----:B------:R-:W2:Y:S02]  /*27e90*/  @P1 LDC R48, c[0x0][0xbec] ;  /* 0x0002fb00ff301b82 */ /* 0x000ea40000000800 */
[----:B------:R-:W2:Y:S04]  /*27ea0*/  LDL R54, [R1+0x14] ;  /* 0x0000140001367983 */ /* 0x000ea80000100800 */
[----:B------:R-:W2:Y:S02]  /*27eb0*/  LDL R142, [R1+0x34] ;  /* 0x00003400018e7983 */ /* 0x000ea40000100800 */
[----:B------:R-:W2:Y:S02]  /*27ec0*/  @P1 LDC R61, c[0x0][0xbf0] ;  /* 0x0002fc00ff3d1b82 */ /* 0x000ea40000000800 */
[----:B------:R-:W2:Y:S04]  /*27ed0*/  LDL R56, [R1+0x70] ;  /* 0x0000700001387983 */ /* 0x000ea80000100800 */
[----:B0-----:R-:W2:Y:S01]  /*27ee0*/  LDL R52, [R1+0x60] ;  /* 0x0000600001347983 */ /* 0x001ea20000100800 */
[----:B------:R-:W-:-:S02]  /*27ef0*/  ISETP.NE.AND.EX P0, PT, RZ, UR5, PT, P0 ;  /* 0x00000005ff007c0c */ /* 0x000fc4000bf05300 */
[----:B-----5:R-:W-:Y:S02]  /*27f00*/  SHF.R.S32.HI R141, RZ, 0x1f, R11 ;  /* 0x0000001fff8d7819 */ /* 0x020fe4000001140b */
[----:B----4-:R-:W-:Y:S02]  /*27f10*/  SEL R139, R14, RZ, !P0 ;  /* 0x000000ff0e8b7207 */ /* 0x010fe40004000000 */
[----:B------:R-:W0:Y:S01]  /*27f20*/  LDC.64 R14, c[0x0][0xba8] ;  /* 0x0002ea00ff0e7b82 */ /* 0x000e220000000a00 */
[----:B---3--:R-:W-:Y:S02]  /*27f30*/  SEL R49, R49, RZ, !P0 ;  /* 0x000000ff31317207 */ /* 0x008fe40004000000 */
[----:B-1----:R-:W-:Y:S02]  /*27f40*/  IMAD R47, R47, R139, RZ ;  /* 0x0000008b2f2f7224 */ /* 0x002fe400078e02ff */
[----:B--2---:R-:W-:Y:S02]  /*27f50*/  IMAD R57, R51, R143, RZ ;  /* 0x0000008f33397224 */ /* 0x004fe400078e02ff */
[----:B------:R-:W-:-:S02]  /*27f60*/  IMAD R59, R46, R49, R47 ;  /* 0x000000312e3b7224 */ /* 0x000fc400078e022f */
[----:B------:R-:W-:Y:S01]  /*27f70*/  IMAD.WIDE.U32 R50, R50, R143, RZ ;  /* 0x0000008f32327225 */ /* 0x000fe200078e00ff */
[----:B------:R-:W-:-:S03]  /*27f80*/  IADD3 R49, R54, R236, RZ ;  /* 0x000000ec36317210 */ /* 0x000fc60007ffe0ff */
[----:B------:R-:W-:Y:S01]  /*27f90*/  IMAD.WIDE.U32 R46, R46, R139, RZ ;  /* 0x0000008b2e2e7225 */ /* 0x000fe200078e00ff */
[----:B------:R-:W-:Y:S02]  /*27fa0*/  SEL R55, R142, RZ, P2 ;  /* 0x000000ff8e377207 */ /* 0x000fe40001000000 */
[----:B------:R-:W-:Y:S01]  /*27fb0*/  IADD3 R50, P0, P3, R46, R50, R11 ;  /* 0x000000322e327210 */ /* 0x000fe20007b1e00b */
[----:B------:R-:W-:-:S04]  /*27fc0*/  @P1 IMAD.HI.U32 R46, R49, R48, RZ ;  /* 0x00000030312e1227 */ /* 0x000fc800078e00ff */
[----:B------:R-:W-:Y:S01]  /*27fd0*/  IMAD.IADD R59, R47, 0x1, R59 ;  /* 0x000000012f3b7824 */ /* 0x000fe200078e023b */
[----:B0-----:R-:W0:Y:S01]  /*27fe0*/  @!P2 LDC R14, c[0x0][0xb50] ;  /* 0x0002d400ff0eab82 */ /* 0x001e220000000800 */
[----:B------:R-:W-:Y:S01]  /*27ff0*/  IMAD.MOV.U32 R47, RZ, RZ, R49 ;  /* 0x000000ffff2f7224 */ /* 0x000fe200078e0031 */
[----:B------:R-:W-:Y:S01]  /*28000*/  @P1 SHF.R.U32.HI R47, RZ, R61, R46 ;  /* 0x0000003dff2f1219 */ /* 0x000fe2000001162e */
[----:B------:R-:W-:Y:S02]  /*28010*/  IMAD.IADD R54, R51, 0x1, R57 ;  /* 0x0000000133367824 */ /* 0x000fe400078e0239 */
[-C--:B------:R-:W-:Y:S02]  /*28020*/  IMAD R51, R45, R55.reuse, RZ ;  /* 0x000000372d337224 */ /* 0x080fe400078e02ff */
[----:B------:R-:W-:Y:S01]  /*28030*/  IMAD.WIDE.U32 R44, R44, R55, RZ ;  /* 0x000000372c2c7225 */ /* 0x000fe200078e00ff */
[----:B------:R-:W1:Y:S01]  /*28040*/  @!P2 LDC R15, c[0x0][0xb54] ;  /* 0x0002d500ff0fab82 */ /* 0x000e620000000800 */
[----:B------:R-:W-:-:S02]  /*28050*/  IADD3.X R46, R59, R54, R141, P0, P3 ;  /* 0x000000363b2e7210 */ /* 0x000fc400007e648d */
        /* <DEDUP_REMOVED lines=10> */
[----:B0-----:R-:W-:-:S03]  /*28100*/  LEA R48, P0, R44, R14, 0x2 ;  /* 0x0000000e2c307211 */ /* 0x001fc600078010ff */
[----:B------:R-:W-:-:S05]  /*28110*/  IMAD.IADD R12, R45, 0x1, R13 ;  /* 0x000000012d0c7824 */ /* 0x000fca00078e020d */
[----:B-1----:R-:W-:Y:S01]  /*28120*/  LEA.HI.X R44, R44, R15, R12, 0x2, P0 ;  /* 0x0000000f2c2c7211 */ /* 0x002fe200000f140c */
[----:B------:R-:W-:Y:S01]  /*28130*/  SHFL.IDX PT, R14, R48, 0x1, 0x1c1f ;  /* 0x003c1f00300e7f89 */ /* 0x000fe200000e0000 */
[----:B------:R-:W-:-:S03]  /*28140*/  IMAD.IADD R45, R56, 0x1, R236 ;  /* 0x00000001382d7824 */ /* 0x000fc600078e02ec */
        /* <DEDUP_REMOVED lines=62> */
[----:B------:R-:W-:Y:S01]  /*28530*/  IMAD.X R49, RZ, RZ, R87, P2 ;  /* 0x000000ffff317224 */ /* 0x000fe200010e0657 */
[----:B------:R-:W-:Y:S01]  /*28540*/  IADD3.X R37, RZ, R87, RZ, P0, !PT ;  /* 0x00000057ff257210 */ /* 0x000fe200007fe4ff */
[----:B------:R-:W-:Y:S01]  /*28550*/  ULDC.64 UR4, c[0x0][0xae8] ;  /* 0x0002ba0000047ab9 */ /* 0x000fe20000000a00 */
[----:B------:R-:W-:Y:S01]  /*28560*/  IADD3 R3, R3, R13, RZ ;  /* 0x0000000d03037210 */ /* 0x000fe20007ffe0ff */
[----:B------:R-:W-:Y:S01]  /*28570*/  IMAD.IADD R12, R236, 0x1, R11 ;  /* 0x00000001ec0c7824 */ /* 0x000fe200078e020b */
[C---:B------:R-:W-:Y:S01]  /*28580*/  IADD3 R57, P4, R86.reuse, 0x7000, RZ ;  /* 0x0000700056397810 */ /* 0x040fe20007f9e0ff */
[----:B------:R-:W5:Y:S01]  /*28590*/  LD.E.128 R28, desc[UR54][R28.64] ;  /* 0x000000361c1c7980 */ /* 0x000f62000c101d00 */
[----:B------:R-:W-:-:S02]  /*285a0*/  IADD3 R61, P5, R86, 0x8000, RZ ;  /* 0x00008000563d7810 */ /* 0x000fc40007fbe0ff */
[C---:B------:R-:W-:Y:S01]  /*285b0*/  IADD3 R65, P0, R86.reuse, 0x9000, RZ ;  /* 0x0000900056417810 */ /* 0x040fe20007f1e0ff */
[----:B------:R-:W5:Y:S01]  /*285c0*/  LD.E.128 R32, desc[UR54][R32.64] ;  /* 0x0000003620207980 */ /* 0x000f62000c101d00 */
[----:B------:R-:W-:Y:S01]  /*285d0*/  IADD3 R69, P2, R86, 0xa000, RZ ;  /* 0x0000a00056457810 */ /* 0x000fe20007f5e0ff */
[----:B------:R-:W-:Y:S01]  /*285e0*/  IMAD.WIDE.U32 R2, R143, UR4, R2 ;  /* 0x000000048f027c25 */ /* 0x000fe2000f8e0002 */
[----:B------:R-:W-:Y:S01]  /*285f0*/  LOP3.LUT R56, R57, 0x380, RZ, 0xc0, !PT ;  /* 0x0000038039387812 */ /* 0x000fe200078ec0ff */
[----:B------:R-:W5:Y:S01]  /*28600*/  LD.E.128 R36, desc[UR54][R36.64] ;  /* 0x0000003624247980 */ /* 0x000f62000c101d00 */
[----:B------:R-:W-:Y:S02]  /*28610*/  LOP3.LUT R60, R61, 0x380, RZ, 0xc0, !PT ;  /* 0x000003803d3c7812 */ /* 0x000fe400078ec0ff */
        /* <DEDUP_REMOVED lines=10> */
[----:B------:R-:W-:-:S02]  /*286c0*/  SHF.R.U64 R60, R60, 0x3, RZ ;  /* 0x000000033c3c7819 */ /* 0x000fc400000012ff */
[----:B------:R-:W-:Y:S02]  /*286d0*/  SHF.R.U64 R64, R64, 0x3, RZ ;  /* 0x0000000340407819 */ /* 0x000fe400000012ff */
        /* <DEDUP_REMOVED lines=14> */
[----:B------:R-:W-:-:S02]  /*287c0*/  IMAD R13, R139, UR5, R10 ;  /* 0x000000058b0d7c24 */ /* 0x000fc4000f8e020a */
[----:B------:R-:W-:Y:S01]  /*287d0*/  IMAD.WIDE.U32 R2, R139, UR4, R2 ;  /* 0x000000048b027c25 */ /* 0x000fe2000f8e0002 */
[--C-:B------:R-:W-:Y:S01]  /*287e0*/  SHF.R.S32.HI R0, RZ, 0x1f, R11.reuse ;  /* 0x0000001fff007819 */ /* 0x100fe2000001140b */
[----:B------:R0:W5:Y:S01]  /*287f0*/  LD.E.128 R4, desc[UR54][R86.64] ;  /* 0x0000003656047980 */ /* 0x000162000c101d00 */
[----:B------:R-:W-:Y:S01]  /*28800*/  ULDC.64 UR4, c[0x0][0xae0] ;  /* 0x0002b80000047ab9 */ /* 0x000fe20000000a00 */
[----:B------:R-:W-:Y:S02]  /*28810*/  IMAD.MOV R15, RZ, RZ, -R11 ;  /* 0x000000ffff0f7224 */ /* 0x000fe400078e0a0b */
[----:B------:R-:W5:Y:S01]  /*28820*/  LD.E.128 R56, desc[UR54][R56.64] ;  /* 0x0000003638387980 */ /* 0x000f62000c101d00 */
[----:B------:R-:W-:Y:S02]  /*28830*/  IMAD.IADD R3, R3, 0x1, R13 ;  /* 0x0000000103037824 */ /* 0x000fe400078e020d */
[----:B------:R-:W-:Y:S01]  /*28840*/  IMAD R13, R140, R15, R12 ;  /* 0x0000000f8c0d7224 */ /* 0x000fe200078e020c */
        /* <DEDUP_REMOVED lines=20> */
[----:B------:R-:W-:Y:S02]  /*28990*/  PRMT R0, RZ, 0x654, R0 ;  /* 0x00000654ff007816 */ /* 0x000fe40000000000 */
[----:B------:R-:W-:Y:S02]  /*289a0*/  IADD3 R3, R11, R15, RZ ;  /* 0x0000000f0b037210 */ /* 0x000fe40007ffe0ff */
[C---:B------:R-:W-:Y:S01]  /*289b0*/  LEA R2, P0, R10.reuse, UR4, 0x1 ;  /* 0x000000040a027c11 */ /* 0x040fe2000f8008ff */
[C---:B------:R-:W-:Y:S01]  /*289c0*/  VIADD R45, R9.reuse, 0x40 ;  /* 0x00000040092d7836 */ /* 0x040fe20000000000 */
[----:B------:R-:W-:Y:S01]  /*289d0*/  UMOV UR4, 0xffffffff ;  /* 0xffffffff00047882 */ /* 0x000fe20000000000 */
[----:B------:R-:W-:Y:S01]  /*289e0*/  VIADD R47, R9, 0x80 ;  /* 0x00000080092f7836 */ /* 0x000fe20000000000 */
[----:B-1----:R0:W-:Y:S01]  /*289f0*/  SYNCS.ARRIVE.TRANS64.RED.A1T0 RZ, [R0+URZ], RZ ;  /* 0x000000ff00ff79a7 */ /* 0x0021e2000810043f */
[----:B------:R-:W-:Y:S02]  /*28a00*/  LEA.HI.X R3, R10, UR5, R3, 0x1, P0 ;  /* 0x000000050a037c11 */ /* 0x000fe400080f0c03 */
[----:B------:R-:W-:-:S02]  /*28a10*/  SHF.R.S32.HI R44, RZ, 0x1f, R9 ;  /* 0x0000001fff2c7819 */ /* 0x000fc40000011409 */
[----:B------:R-:W-:Y:S02]  /*28a20*/  SHF.R.S32.HI R20, RZ, 0x1f, R45 ;  /* 0x0000001fff147819 */ /* 0x000fe4000001142d */
[----:B------:R-:W-:Y:S01]  /*28a30*/  SHF.R.S32.HI R40, RZ, 0x1f, R47 ;  /* 0x0000001fff287819 */ /* 0x000fe2000001142f */
[----:B0-----:R-:W-:Y:S06]  /*28a40*/  BRA.DIV UR4, `(.L_x_5660) ;  /* 0x000000f604047947 */ /* 0x001fec000b800000 */
[----:B------:R0:W1:Y:S04]  /*28a50*/  SHFL.IDX PT, R0, R3, RZ, 0x181f ;  /* 0x00181fff03007589 */ /* 0x00006800000e0000 */
[----:B------:R0:W2:Y:S02]  /*28a60*/  SHFL.IDX PT, R14, R2, RZ, 0x181f ;  /* 0x00181fff020e7589 */ /* 0x0000a400000e0000 */
.L_x_5953:
        /* <DEDUP_REMOVED lines=17> */
.L_x_5662:
[----:B------:R-:W-:Y:S05]  /*28b80*/  BSYNC B1 ;  /* 0x0000000000017941 */ /* 0x000fea0003800000 */
.L_x_5661:
[----:B------:R-:W-:-:S03]  /*28b90*/  UMOV UR4, 0xffffffff ;  /* 0xffffffff00047882 */ /* 0x000fc60000000000 */
[----:B------:R-:W-:Y:S05]  /*28ba0*/  BRA.DIV UR4, `(.L_x_5663) ;  /* 0x000000f204e07947 */ /* 0x000fea000b800000 */
[----:B-1----:R1:W4:Y:S04]  /*28bb0*/  SHFL.IDX PT, R0, R3, 0x1, 0x181f ;  /* 0x00381f0003007f89 */ /* 0x00232800000e0000 */
[----:B--23--:R1:W2:Y:S02]  /*28bc0*/  SHFL.IDX PT, R14, R2, 0x1, 0x181f ;  /* 0x00381f00020e7f89 */ /* 0x00c2a400000e0000 */
.L_x_5957:
        /* <DEDUP_REMOVED lines=17> */
.L_x_5665:
[----:B------:R-:W-:Y:S05]  /*28ce0*/  BSYNC B1 ;  /* 0x0000000000017941 */ /* 0x000fea0003800000 */
.L_x_5664:
[----:B------:R-:W-:-:S03]  /*28cf0*/  UMOV UR4, 0xffffffff ;  /* 0xffffffff00047882 */ /* 0x000fc60000000000 */
[----:B------:R-:W-:Y:S05]  /*28d00*/  BRA.DIV UR4, `(.L_x_5666) ;  /* 0x000000f204d07947 */ /* 0x000fea000b800000 */
[----:B----4-:R4:W0:Y:S04]  /*28d10*/  SHFL.IDX PT, R0, R3, 0x2, 0x181f ;  /* 0x00581f0003007f89 */ /* 0x01082800000e0000 */
[----:B--23--:R4:W2:Y:S02]  /*28d20*/  SHFL.IDX PT, R14, R2, 0x2, 0x181f ;  /* 0x00581f00020e7f89 */ /* 0x00c8a400000e0000 */
.L_x_5961:
        /* <DEDUP_REMOVED lines=17> */
.L_x_5668:
[----:B------:R-:W-:Y:S05]  /*28e40*/  BSYNC B1 ;  /* 0x0000000000017941 */ /* 0x000fea0003800000 */
.L_x_5667:
[----:B------:R-:W-:-:S03]  /*28e50*/  UMOV UR4, 0xffffffff ;  /* 0xffffffff00047882 */ /* 0x000fc60000000000 */
[----:B------:R-:W-:Y:S05]  /*28e60*/  BRA.DIV UR4, `(.L_x_5669) ;  /* 0x000000f204c07947 */ /* 0x000fea000b800000 */
[----:B0-----:R0:W0:Y:S04]  /*28e70*/  SHFL.IDX PT, R0, R3, 0x3, 0x181f ;  /* 0x00781f0003007f89 */ /* 0x00102800000e0000 */
[----:B--23--:R2:W3:Y:S02]  /*28e80*/  SHFL.IDX PT, R14, R2, 0x3, 0x181f ;  /* 0x00781f00020e7f89 */ /* 0x00c4e400000e0000 */
.L_x_5965:
        /* <DEDUP_REMOVED lines=18> */
.L_x_5659:
[----:B------:R-:W-:Y:S01]  /*28fb0*/  ULDC.64 UR4, c[0x0][0xb08] ;  /* 0x0002c20000047ab9 */ /* 0x000fe20000000a00 */
[----:B------:R-:W1:Y:S01]  /*28fc0*/  @P1 LDC R44, c[0x0][0xbec] ;  /* 0x0002fb00ff2c1b82 */ /* 0x000e620000000800 */
[----:B0-----:R-:W-:Y:S02]  /*28fd0*/  IMAD R14, R141, UR4, RZ ;  /* 0x000000048d0e7c24 */ /* 0x001fe4000f8e02ff */
[----:B------:R-:W-:-:S04]  /*28fe0*/  IMAD.WIDE.U32 R12, R11, UR4, RZ ;  /* 0x000000040b0c7c25 */ /* 0x000fc8000f8e00ff */
[----:B------:R-:W-:Y:S01]  /*28ff0*/  IMAD R11, R11, UR5, R14 ;  /* 0x000000050b0b7c24 */ /* 0x000fe2000f8e020e */
[----:B------:R-:W0:Y:S01]  /*29000*/  @P1 LDC R51, c[0x0][0xbf0] ;  /* 0x0002fc00ff331b82 */ /* 0x000e220000000800 */
[----:B------:R-:W-:Y:S01]  /*29010*/  ULDC.64 UR4, c[0x0][0xb38] ;  /* 0x0002ce0000047ab9 */ /* 0x000fe20000000a00 */
[----:B------:R-:W-:Y:S01]  /*29020*/  SHF.R.S32.HI R14, RZ, 0x1f, R139 ;  /* 0x0000001fff0e7819 */ /* 0x000fe2000001148b */
[----:B------:R-:W-:Y:S01]  /*29030*/  IMAD.IADD R13, R13, 0x1, R11 ;  /* 0x000000010d0d7824 */ /* 0x000fe200078e020b */
[----:B------:R-:W-:Y:S01]  /*29040*/  MOV R11, R49 ;  /* 0x00000031000b7202 */ /* 0x000fe20000000f00 */
        /* <DEDUP_REMOVED lines=9> */
[----:B0-----:R-:W-:Y:S01]  /*290e0*/  @P1 SHF.R.U32.HI R11, RZ, R51, R44 ;  /* 0x00000033ff0b1219 */ /* 0x001fe2000001162c */
[----:B------:R-:W-:Y:S02]  /*290f0*/  VIADD R44, R16, 0x33420 ;  /* 0x00033420102c7836 */ /* 0x000fe40000000000 */
        /* <DEDUP_REMOVED lines=25> */
.L_x_5968:
[----:B------:R-:W-:Y:S01]  /*29290*/  ISETP.GE.AND P0, PT, R45, R46, PT ;  /* 0x0000002e2d00720c */ /* 0x000fe20003f06270 */
[----:B------:R-:W-:-:S12]  /*292a0*/  BSSY B1, `(.L_x_5672) ;  /* 0x00000d3000017945 */ /* 0x000fd80003800000 */
[----:B------:R-:W-:Y:S05]  /*292b0*/  @P0 BRA `(.L_x_5673) ;  /* 0x0000000c00440947 */ /* 0x000fea0003800000 */
[----:B------:R-:W-:Y:S01]  /*292c0*/  ULDC UR4, c[0x0][0xac8] ;  /* 0x0002b20000047ab9 */ /* 0x000fe20000000800 */
[C---:B------:R-:W-:Y:S01]  /*292d0*/  VIADD R54, R237.reuse, 0x8 ;  /* 0x00000008ed367836 */ /* 0x040fe20000000000 */
[C---:B------:R-:W-:Y:S01]  /*292e0*/  ISETP.GE.AND P1, PT, R237.reuse, UR4, PT ;  /* 0x00000004ed007c0c */ /* 0x040fe2000bf26270 */
[C---:B------:R-:W-:Y:S01]  /*292f0*/  VIADD R53, R237.reuse, 0x10 ;  /* 0x00000010ed357836 */ /* 0x040fe20000000000 */
[C---:B------:R-:W-:Y:S01]  /*29300*/  IADD3 R52, R237.reuse, 0x18, RZ ;  /* 0x00000018ed347810 */ /* 0x040fe20007ffe0ff */
[C---:B------:R-:W-:Y:S01]  /*29310*/  VIADD R56, R237.reuse, 0x8 ;  /* 0x00000008ed387836 */ /* 0x040fe20000000000 */
[----:B------:R-:W-:Y:S01]  /*29320*/  ISETP.GE.AND P0, PT, R54, UR4, PT ;  /* 0x0000000436007c0c */ /* 0x000fe2000bf06270 */
[----:B------:R-:W-:Y:S01]  /*29330*/  VIADD R11, R237, 0x20 ;  /* 0x00000020ed0b7836 */ /* 0x000fe20000000000 */
[----:B------:R-:W-:Y:S01]  /*29340*/  ISETP.GE.AND P2, PT, R53, UR4, PT ;  /* 0x0000000435007c0c */ /* 0x000fe2000bf46270 */
[----:B------:R-:W-:Y:S01]  /*29350*/  VIADD R55, R237, 0x10 ;  /* 0x00000010ed377836 */ /* 0x000fe20000000000 */
[----:B------:R-:W-:-:S02]  /*29360*/  ISETP.GE.AND P3, PT, R52, UR4, PT ;  /* 0x0000000434007c0c */ /* 0x000fc4000bf66270 */
[----:B------:R-:W-:Y:S02]  /*29370*/  SHF.R.S32.HI R56, RZ, 0x1f, R56 ;  /* 0x0000001fff387819 */ /* 0x000fe40000011438 */
[----:B------:R-:W-:Y:S01]  /*29380*/  SHF.R.S32.HI R55, RZ, 0x1f, R55 ;  /* 0x0000001fff377819 */ /* 0x000fe20000011437 */
[----:B--2---:R-:W-:Y:S02]  /*29390*/  @!P1 IMAD.MOV.U32 R12, RZ, RZ, R51 ;  /* 0x000000ffff0c9224 */ /* 0x004fe400078e0033 */
[----:B-1----:R-:W-:Y:S02]  /*293a0*/  @!P1 IMAD.MOV.U32 R13, RZ, RZ, R49 ;  /* 0x000000ffff0d9224 */ /* 0x002fe400078e0031 */
[----:B------:R-:W-:Y:S01]  /*293b0*/  @!P1 IMAD.MOV.U32 R14, RZ, RZ, R138 ;  /* 0x000000ffff0e9224 */ /* 0x000fe200078e008a */
[----:B------:R-:W-:Y:S01]  /*293c0*/  @!P0 LEA R44, P4, R54, R51, 0x2 ;  /* 0x00000033362c8211 */ /* 0x000fe200078810ff */
[----:B------:R-:W-:-:S03]  /*293d0*/  @!P1 IMAD.WIDE R12, R237, 0x4, R12 ;  /* 0x00000004ed0c9825 */ /* 0x000fc600078e020c */
[----:B------:R-:W-:Y:S01]  /*293e0*/  @!P0 LEA.HI.X R45, R54, R49, R56, 0x2, P4 ;  /* 0x00000031362d8211 */ /* 0x000fe200020f1438 */
[----:B------:R-:W-:Y:S01]  /*293f0*/  @!P1 IMAD.MOV.U32 R15, RZ, RZ, R85 ;  /* 0x000000ffff0f9224 */ /* 0x000fe200078e0055 */
[C---:B------:R-:W-:Y:S01]  /*29400*/  IADD3 R54, R237.reuse, 0x28, RZ ;  /* 0x00000028ed367810 */ /* 0x040fe20007ffe0ff */
[----:B------:R-:W-:-:S03]  /*29410*/  VIADD R56, R237, 0x18 ;  /* 0x00000018ed387836 */ /* 0x000fc60000000000 */
[----:B------:R1:W-:Y:S01]  /*29420*/  @!P1 ST.E.64 desc[UR54][R12.64], R14 ;  /* 0x0000000e0c009985 */ /* 0x0003e2000c101b36 */
[----:B------:R-:W-:Y:S02]  /*29430*/  ISETP.GE.AND P1, PT, R11, UR4, PT ;  /* 0x000000040b007c0c */ /* 0x000fe4000bf26270 */
[----:B------:R-:W-:Y:S01]  /*29440*/  SHF.R.S32.HI R56, RZ, 0x1f, R56 ;  /* 0x0000001fff387819 */ /* 0x000fe20000011438 */
[----:B-1----:R-:W-:Y:S01]  /*29450*/  @!P0 IMAD.MOV.U32 R14, RZ, RZ, R2 ;  /* 0x000000ffff0e8224 */ /* 0x002fe200078e0002 */
[C---:B------:R-:W-:Y:S01]  /*29460*/  @!P2 LEA R12, P5, R53.reuse, R51, 0x2 ;  /* 0x00000033350ca211 */ /* 0x040fe200078a10ff */
[----:B------:R-:W-:Y:S02]  /*29470*/  @!P0 IMAD.MOV.U32 R15, RZ, RZ, R0 ;  /* 0x000000ffff0f8224 */ /* 0x000fe400078e0000 */
[----:B------:R-:W-:Y:S01]  /*29480*/  @!P2 IMAD.MOV.U32 R2, RZ, RZ, R5 ;  /* 0x000000ffff02a224 */ /* 0x000fe200078e0005 */
[----:B------:R-:W-:Y:S01]  /*29490*/  @!P2 LEA.HI.X R13, R53, R49, R55, 0x2, P5 ;  /* 0x00000031350da211 */ /* 0x000fe200028f1437 */
[C---:B------:R-:W-:Y:S01]  /*294a0*/  VIADD R53, R237.reuse, 0x30 ;  /* 0x00000030ed357836 */ /* 0x040fe20000000000 */
[----:B------:R1:W-:Y:S01]  /*294b0*/  @!P0 ST.E.64 desc[UR54][R44.64], R14 ;  /* 0x0000000e2c008985 */ /* 0x0003e2000c101b36 */
[C---:B------:R-:W-:Y:S01]  /*294c0*/  VIADD R55, R237.reuse, 0x20 ;  /* 0x00000020ed377836 */ /* 0x040fe20000000000 */
[----:B------:R-:W-:Y:S01]  /*294d0*/  ISETP.GE.AND P0, PT, R54, UR4, PT ;  /* 0x0000000436007c0c */ /* 0x000fe2000bf06270 */
[----:B------:R-:W-:Y:S01]  /*294e0*/  VIADD R0, R237, 0x40 ;  /* 0x00000040ed007836 */ /* 0x000fe20000000000 */
[----:B------:R-:W-:Y:S01]  /*294f0*/  @!P3 MOV R5, R4 ;  /* 0x000000040005b202 */ /* 0x000fe20000000f00 */
[----:B------:R-:W-:Y:S01]  /*29500*/  @!P3 IMAD.MOV.U32 R4, RZ, RZ, R6 ;  /* 0x000000ffff04b224 */ /* 0x000fe200078e0006 */
[----:B------:R2:W-:Y:S01]  /*29510*/  @!P2 ST.E.64 desc[UR54][R12.64], R2 ;  /* 0x000000020c00a985 */ /* 0x0005e2000c101b36 */
[----:B------:R-:W-:-:S02]  /*29520*/  ISETP.GE.AND P2, PT, R53, UR4, PT ;  /* 0x0000000435007c0c */ /* 0x000fc4000bf46270 */
[----:B------:R-:W-:Y:S02]  /*29530*/  SHF.R.S32.HI R55, RZ, 0x1f, R55 ;  /* 0x0000001fff377819 */ /* 0x000fe40000011437 */
[----:B------:R-:W-:Y:S02]  /*29540*/  SHF.R.S32.HI R0, RZ, 0x1f, R0 ;  /* 0x0000001fff007819 */ /* 0x000fe40000011400 */
[----:B-1----:R-:W-:Y:S01]  /*29550*/  @!P3 LEA R14, P4, R52, R51, 0x2 ;  /* 0x00000033340eb211 */ /* 0x002fe200078810ff */
[----:B------:R-:W-:-:S03]  /*29560*/  VIADD R44, R237, 0x68 ;  /* 0x00000068ed2c7836 */ /* 0x000fc60000000000 */
[----:B------:R-:W-:Y:S01]  /*29570*/  @!P3 LEA.HI.X R15, R52, R49, R56, 0x2, P4 ;  /* 0x00000031340fb211 */ /* 0x000fe200020f1438 */
[----:B------:R-:W-:Y:S01]  /*29580*/  VIADD R52, R237, 0x38 ;  /* 0x00000038ed347836 */ /* 0x000fe20000000000 */
[-C--:B--2---:R-:W-:Y:S01]  /*29590*/  @!P1 LEA R2, P5, R11, R51.reuse, 0x2 ;  /* 0x000000330b029211 */ /* 0x084fe200078a10ff */
[----:B------:R-:W-:Y:S01]  /*295a0*/  VIADD R56, R237, 0x28 ;  /* 0x00000028ed387836 */ /* 0x000fe20000000000 */
[----:B------:R-:W-:Y:S01]  /*295b0*/  @!P0 LEA R6, P4, R54, R51, 0x2 ;  /* 0x0000003336068211 */ /* 0x000fe200078810ff */
[----:B------:R1:W-:Y:S01]  /*295c0*/  @!P3 ST.E.64 desc[UR54][R14.64], R4 ;  /* 0x000000040e00b985 */ /* 0x0003e2000c101b36 */
[----:B------:R-:W-:Y:S01]  /*295d0*/  @!P1 LEA.HI.X R3, R11, R49, R55, 0x2, P5 ;  /* 0x000000310b039211 */ /* 0x000fe200028f1437 */
[C---:B------:R-:W-:Y:S01]  /*295e0*/  VIADD R11, R237.reuse, 0x40 ;  /* 0x00000040ed0b7836 */ /* 0x040fe20000000000 */
[----:B------:R-:W-:Y:S01]  /*295f0*/  ISETP.GE.AND P3, PT, R52, UR4, PT ;  /* 0x0000000434007c0c */ /* 0x000fe2000bf66270 */
[C---:B------:R-:W-:Y:S01]  /*29600*/  VIADD R55, R237.reuse, 0x30 ;  /* 0x00000030ed377836 */ /* 0x040fe20000000000 */
[----:B------:R-:W-:Y:S01]  /*29610*/  SHF.R.S32.HI R56, RZ, 0x1f, R56 ;  /* 0x0000001fff387819 */ /* 0x000fe20000011438 */
[C---:B------:R-:W-:Y:S01]  /*29620*/  VIADD R12, R237.reuse, 0x50 ;  /* 0x00000050ed0c7836 */ /* 0x040fe20000000000 */
[----:B------:R-:W-:Y:S01]  /*29630*/  SHF.R.S32.HI R44, RZ, 0x1f, R44 ;  /* 0x0000001fff2c7819 */ /* 0x000fe2000001142c */
[----:B------:R-:W-:Y:S01]  /*29640*/  VIADD R13, R237, 0x60 ;  /* 0x00000060ed0d7836 */ /* 0x000fe20000000000 */
[----:B------:R-:W-:-:S02]  /*29650*/  SHF.R.S32.HI R55, RZ, 0x1f, R55 ;  /* 0x0000001fff377819 */ /* 0x000fc40000011437 */
[----:B------:R-:W-:Y:S02]  /*29660*/  SHF.R.S32.HI R12, RZ, 0x1f, R12 ;  /* 0x0000001fff0c7819 */ /* 0x000fe4000001140c */
[----:B------:R-:W-:Y:S01]  /*29670*/  SHF.R.S32.HI R13, RZ, 0x1f, R13 ;  /* 0x0000001fff0d7819 */ /* 0x000fe2000001140d */
[----:B-1----:R-:W-:Y:S01]  /*29680*/  @!P1 IMAD.MOV.U32 R4, RZ, RZ, R93 ;  /* 0x000000ffff049224 */ /* 0x002fe200078e005d */
[----:B------:R-:W-:Y:S01]  /*29690*/  @!P0 MOV R93, R92 ;  /* 0x0000005c005d8202 */ /* 0x000fe20000000f00 */
[----:B------:R-:W-:Y:S01]  /*296a0*/  @!P1 IMAD.MOV.U32 R5, RZ, RZ, R7 ;  /* 0x000000ffff059224 */ /* 0x000fe200078e0007 */
[----:B------:R-:W-:Y:S01]  /*296b0*/  @!P0 LEA.HI.X R7, R54, R49, R56, 0x2, P4 ;  /* 0x0000003136078211 */ /* 0x000fe200020f1438 */
[----:B------:R-:W-:Y:S02]  /*296c0*/  @!P0 IMAD.MOV.U32 R92, RZ, RZ, R94 ;  /* 0x000000ffff5c8224 */ /* 0x000fe400078e005e */
[----:B------:R-:W-:Y:S01]  /*296d0*/  VIADD R54, R237, 0x48 ;  /* 0x00000048ed367836 */ /* 0x000fe20000000000 */
[----:B------:R1:W-:Y:S01]  /*296e0*/  @!P1 ST.E.64 desc[UR54][R2.64], R4 ;  /* 0x0000000402009985 */ /* 0x0003e2000c101b36 */
[----:B------:R-:W-:Y:S01]  /*296f0*/  ISETP.GE.AND P1, PT, R11, UR4, PT ;  /* 0x000000040b007c0c */ /* 0x000fe2000bf26270 */
[----:B------:R-:W-:-:S02]  /*29700*/  VIADD R14, R237, 0x58 ;  /* 0x00000058ed0e7836 */ /* 0x000fc40000000000 */
[----:B------:R2:W-:Y:S01]  /*29710*/  @!P0 ST.E.64 desc[UR54][R6.64], R92 ;  /* 0x0000005c06008985 */ /* 0x0005e2000c101b36 */
[----:B------:R-:W-:Y:S01]  /*29720*/  ISETP.GE.AND P0, PT, R54, UR4, PT ;  /* 0x0000000436007c0c */ /* 0x000fe2000bf06270 */
[----:B------:R-:W-:Y:S01]  /*29730*/  VIADD R15, R237, 0x78 ;  /* 0x00000078ed0f7836 */ /* 0x000fe20000000000 */
[----:B------:R-:W-:Y:S02]  /*29740*/  SHF.R.S32.HI R14, RZ, 0x1f, R14 ;  /* 0x0000001fff0e7819 */ /* 0x000fe4000001140e */
[C---:B-1----:R-:W-:Y:S01]  /*29750*/  @!P2 LEA R2, P5, R53.reuse, R51, 0x2 ;  /* 0x000000333502a211 */ /* 0x042fe200078a10ff */
[----:B------:R-:W-:Y:S01]  /*29760*/  @!P2 IMAD.MOV.U32 R4, RZ, RZ, R97 ;  /* 0x000000ffff04a224 */ /* 0x000fe200078e0061 */
[----:B------:R-:W-:Y:S01]  /*29770*/  @!P3 MOV R97, R96 ;  /* 0x000000600061b202 */ /* 0x000fe20000000f00 */
[----:B------:R-:W-:Y:S01]  /*29780*/  @!P2 IMAD.MOV.U32 R5, RZ, RZ, R95 ;  /* 0x000000ffff05a224 */ /* 0x000fe200078e005f */
[----:B------:R-:W-:Y:S01]  /*29790*/  @!P2 LEA.HI.X R3, R53, R49, R55, 0x2, P5 ;  /* 0x000000313503a211 */ /* 0x000fe200028f1437 */
[C---:B------:R-:W-:Y:S01]  /*297a0*/  VIADD R55, R237.reuse, 0x38 ;  /* 0x00000038ed377836 */ /* 0x040fe20000000000 */
[----:B--2---:R-:W-:Y:S01]  /*297b0*/  @!P3 LEA R6, P4, R52, R51, 0x2 ;  /* 0x000000333406b211 */ /* 0x004fe200078810ff */
[----:B------:R-:W-:-:S02]  /*297c0*/  VIADD R53, R237, 0x50 ;  /* 0x00000050ed357836 */ /* 0x000fc40000000000 */
[----:B------:R1:W-:Y:S01]  /*297d0*/  @!P2 ST.E.64 desc[UR54][R2.64], R4 ;  /* 0x000000040200a985 */ /* 0x0003e2000c101b36 */
[----:B------:R-:W-:Y:S01]  /*297e0*/  SHF.R.S32.HI R55, RZ, 0x1f, R55 ;  /* 0x0000001fff377819 */ /* 0x000fe20000011437 */
[----:B------:R-:W-:Y:S01]  /*297f0*/  @!P3 IMAD.MOV.U32 R96, RZ, RZ, R98 ;  /* 0x000000ffff60b224 */ /* 0x000fe200078e0062 */
[----:B------:R-:W-:Y:S02]  /*29800*/  ISETP.GE.AND P2, PT, R53, UR4, PT ;  /* 0x0000000435007c0c */ /* 0x000fe4000bf46270 */
[----:B------:R-:W-:Y:S01]  /*29810*/  @!P3 LEA.HI.X R7, R52, R49, R55, 0x2, P4 ;  /* 0x000000313407b211 */ /* 0x000fe200020f1437 */
[----:B------:R-:W-:-:S04]  /*29820*/  VIADD R52, R237, 0x58 ;  /* 0x00000058ed347836 */ /* 0x000fc80000000000 */
[----:B------:R2:W-:Y:S01]  /*29830*/  @!P3 ST.E.64 desc[UR54][R6.64], R96 ;  /* 0x000000600600b985 */ /* 0x0005e2000c101b36 */
[----:B------:R-:W-:Y:S02]  /*29840*/  ISETP.GE.AND P3, PT, R52, UR4, PT ;  /* 0x0000000434007c0c */ /* 0x000fe4000bf66270 */
[C---:B-1----:R-:W-:Y:S01]  /*29850*/  @!P1 LEA R2, P5, R11.reuse, R51, 0x2 ;  /* 0x000000330b029211 */ /* 0x042fe200078a10ff */
[----:B------:R-:W-:Y:S01]  /*29860*/  @!P1 IMAD.MOV.U32 R4, RZ, RZ, R101 ;  /* 0x000000ffff049224 */ /* 0x000fe200078e0065 */
[----:B------:R-:W-:Y:S01]  /*29870*/  @!P0 MOV R101, R100 ;  /* 0x0000006400658202 */ /* 0x000fe20000000f00 */
[----:B------:R-:W-:Y:S01]  /*29880*/  @!P1 IMAD.MOV.U32 R5, RZ, RZ, R99 ;  /* 0x000000ffff059224 */ /* 0x000fe200078e0063 */
[----:B------:R-:W-:Y:S01]  /*29890*/  @!P1 LEA.HI.X R3, R11, R49, R0, 0x2, P5 ;  /* 0x000000310b039211 */ /* 0x000fe200028f1400 */
[C---:B------:R-:W-:Y:S02]  /*298a0*/  VIADD R0, R237.reuse, 0x48 ;  /* 0x00000048ed007836 */ /* 0x040fe40000000000 */
[----:B------:R-:W-:-:S02]  /*298b0*/  VIADD R11, R237, 0x60 ;  /* 0x00000060ed0b7836 */ /* 0x000fc40000000000 */
[----:B------:R1:W-:Y:S01]  /*298c0*/  @!P1 ST.E.64 desc[UR54][R2.64], R4 ;  /* 0x0000000402009985 */ /* 0x0003e2000c101b36 */
[C---:B--2---:R-:W-:Y:S01]  /*298d0*/  @!P0 LEA R6, P4, R54.reuse, R51, 0x2 ;  /* 0x0000003336068211 */ /* 0x044fe200078810ff */
[----:B------:R-:W-:Y:S01]  /*298e0*/  @!P0 IMAD.MOV.U32 R100, RZ, RZ, R102 ;  /* 0x000000ffff648224 */ /* 0x000fe200078e0066 */
[----:B------:R-:W-:Y:S02]  /*298f0*/  SHF.R.S32.HI R0, RZ, 0x1f, R0 ;  /* 0x0000001fff007819 */ /* 0x000fe40000011400 */
[----:B------:R-:W-:Y:S02]  /*29900*/  ISETP.GE.AND P1, PT, R11, UR4, PT ;  /* 0x000000040b007c0c */ /* 0x000fe4000bf26270 */
[----:B------:R-:W-:Y:S01]  /*29910*/  @!P0 LEA.HI.X R7, R54, R49, R0, 0x2, P4 ;  /* 0x0000003136078211 */ /* 0x000fe200020f1400 */
[----:B------:R-:W-:-:S04]  /*29920*/  VIADD R0, R237, 0x68 ;  /* 0x00000068ed007836 */ /* 0x000fc80000000000 */
[----:B------:R2:W-:Y:S01]  /*29930*/  @!P0 ST.E.64 desc[UR54][R6.64], R100 ;  /* 0x0000006406008985 */ /* 0x0005e2000c101b36 */
[----:B------:R-:W-:Y:S01]  /*29940*/  ISETP.GE.AND P4, PT, R0, UR4, PT ;  /* 0x0000000400007c0c */ /* 0x000fe2000bf86270 */
[----:B-1----:R-:W-:Y:S01]  /*29950*/  @!P2 IMAD.MOV.U32 R4, RZ, RZ, R105 ;  /* 0x000000ffff04a224 */ /* 0x002fe200078e0069 */
[C---:B------:R-:W-:Y:S01]  /*29960*/  @!P2 LEA R2, P5, R53.reuse, R51, 0x2 ;  /* 0x000000333502a211 */ /* 0x040fe200078a10ff */
[----:B------:R-:W-:Y:S01]  /*29970*/  @!P2 IMAD.MOV.U32 R5, RZ, RZ, R103 ;  /* 0x000000ffff05a224 */ /* 0x000fe200078e0067 */
[----:B------:R-:W-:Y:S01]  /*29980*/  @!P3 MOV R105, R104 ;  /* 0x000000680069b202 */ /* 0x000fe20000000f00 */
[----:B------:R-:W-:Y:S01]  /*29990*/  @!P3 IMAD.MOV.U32 R104, RZ, RZ, R106 ;  /* 0x000000ffff68b224 */ /* 0x000fe200078e006a */
[----:B------:R-:W-:Y:S01]  /*299a0*/  @!P2 LEA.HI.X R3, R53, R49, R12, 0x2, P5 ;  /* 0x000000313503a211 */ /* 0x000fe200028f140c */
[----:B------:R-:W-:-:S04]  /*299b0*/  VIADD R12, R237, 0x70 ;  /* 0x00000070ed0c7836 */ /* 0x000fc80000000000 */
[----:B------:R1:W-:Y:S01]  /*299c0*/  @!P2 ST.E.64 desc[UR54][R2.64], R4 ;  /* 0x000000040200a985 */ /* 0x0003e2000c101b36 */
[----:B------:R-:W-:Y:S02]  /*299d0*/  ISETP.GE.AND P2, PT, R12, UR4, PT ;  /* 0x000000040c007c0c */ /* 0x000fe4000bf46270 */
[----:B--2---:R-:W-:-:S04]  /*299e0*/  @!P3 LEA R6, P0, R52, R51, 0x2 ;  /* 0x000000333406b211 */ /* 0x004fc800078010ff */
[----:B------:R-:W-:Y:S01]  /*299f0*/  @!P3 LEA.HI.X R7, R52, R49, R14, 0x2, P0 ;  /* 0x000000313407b211 */ /* 0x000fe200000f140e */
[----:B------:R-:W-:Y:S01]  /*29a00*/  VIADD R14, R237, 0x70 ;  /* 0x00000070ed0e7836 */ /* 0x000fe20000000000 */
[----:B------:R-:W-:-:S03]  /*29a10*/  ISETP.GE.AND P0, PT, R15, UR4, PT ;  /* 0x000000040f007c0c */ /* 0x000fc6000bf06270 */
[----:B------:R2:W-:Y:S01]  /*29a20*/  @!P3 ST.E.64 desc[UR54][R6.64], R104 ;  /* 0x000000680600b985 */ /* 0x0005e2000c101b36 */
[----:B------:R-:W-:Y:S02]  /*29a30*/  SHF.R.S32.HI R14, RZ, 0x1f, R14 ;  /* 0x0000001fff0e7819 */ /* 0x000fe4000001140e */
[----:B-1----:R-:W-:-:S04]  /*29a40*/  @!P1 LEA R2, P5, R11, R51, 0x2 ;  /* 0x000000330b029211 */ /* 0x002fc800078a10ff */
[----:B------:R-:W-:Y:S01]  /*29a50*/  @!P1 LEA.HI.X R3, R11, R49, R13, 0x2, P5 ;  /* 0x000000310b039211 */ /* 0x000fe200028f140d */
[----:B------:R-:W-:Y:S01]  /*29a60*/  VIADD R13, R237, 0x80 ;  /* 0x00000080ed0d7836 */ /* 0x000fe20000000000 */
[----:B------:R-:W-:Y:S01]  /*29a70*/  @!P4 LEA R4, P5, R0, R51, 0x2 ;  /* 0x000000330004c211 */ /* 0x000fe200078a10ff */
[----:B------:R-:W-:-:S03]  /*29a80*/  @!P1 IMAD.MOV.U32 R11, RZ, RZ, R8 ;  /* 0x000000ffff0b9224 */ /* 0x000fc600078e0008 */
[----:B------:R-:W-:Y:S01]  /*29a90*/  ISETP.GE.AND P3, PT, R13, UR4, PT ;  /* 0x000000040d007c0c */ /* 0x000fe2000bf66270 */
[----:B--2---:R-:W-:Y:S01]  /*29aa0*/  @!P4 IMAD.MOV.U32 R6, RZ, RZ, R20 ;  /* 0x000000ffff06c224 */ /* 0x004fe200078e0014 */
[----:B------:R-:W-:Y:S01]  /*29ab0*/  @!P4 LEA.HI.X R5, R0, R49, R44, 0x2, P5 ;  /* 0x000000310005c211 */ /* 0x000fe200028f142c */
[----:B------:R1:W-:Y:S01]  /*29ac0*/  @!P1 ST.E.64 desc[UR54][R2.64], R10 ;  /* 0x0000000a02009985 */ /* 0x0003e2000c101b36 */
[----:B------:R-:W-:Y:S01]  /*29ad0*/  @!P4 MOV R7, R9 ;  /* 0x000000090007c202 */ /* 0x000fe20000000f00 */
[C---:B------:R-:W-:Y:S02]  /*29ae0*/  VIADD R0, R237.reuse, 0x88 ;  /* 0x00000088ed007836 */ /* 0x040fe40000000000 */
[----:B------:R-:W-:Y:S02]  /*29af0*/  VIADD R44, R237, 0x78 ;  /* 0x00000078ed2c7836 */ /* 0x000fe40000000000 */
[----:B------:R2:W-:Y:S03]  /*29b00*/  @!P4 ST.E.64 desc[UR54][R4.64], R6 ;  /* 0x000000060400c985 */ /* 0x0005e6000c101b36 */
[----:B------:R-:W-:-:S02]  /*29b10*/  SHF.R.S32.HI R44, RZ, 0x1f, R44 ;  /* 0x0000001fff2c7819 */ /* 0x000fc4000001142c */
[----:B-1----:R-:W-:Y:S01]  /*29b20*/  @!P2 LEA R2, P1, R12, R51, 0x2 ;  /* 0x000000330c02a211 */ /* 0x002fe200078210ff */
[----:B------:R-:W-:-:S03]  /*29b30*/  VIADD R11, R237, 0x98 ;  /* 0x00000098ed0b7836 */ /* 0x000fc60000000000 */
[----:B------:R-:W-:Y:S01]  /*29b40*/  @!P2 LEA.HI.X R3, R12, R49, R14, 0x2, P1 ;  /* 0x000000310c03a211 */ /* 0x000fe200008f140e */
[----:B------:R-:W-:Y:S01]  /*29b50*/  VIADD R14, R237, 0x80 ;  /* 0x00000080ed0e7836 */ /* 0x000fe20000000000 */
[----:B------:R-:W-:Y:S01]  /*29b60*/  ISETP.GE.AND P1, PT, R0, UR4, PT ;  /* 0x0000000400007c0c */ /* 0x000fe2000bf26270 */
[----:B--2---:R-:W-:Y:S01]  /*29b70*/  @!P2 IMAD.MOV.U32 R4, RZ, RZ, R25 ;  /* 0x000000ffff04a224 */ /* 0x004fe200078e0019 */
[----:B------:R-:W-:Y:S01]  /*29b80*/  @!P0 LEA R6, P4, R15, R51, 0x2 ;  /* 0x000000330f068211 */ /* 0x000fe200078810ff */
[----:B------:R-:W-:Y:S01]  /*29b90*/  @!P2 IMAD.MOV.U32 R5, RZ, RZ, R21 ;  /* 0x000000ffff05a224 */ /* 0x000fe200078e0015 */
[----:B------:R-:W-:Y:S01]  /*29ba0*/  SHF.R.S32.HI R14, RZ, 0x1f, R14 ;  /* 0x0000001fff0e7819 */ /* 0x000fe2000001140e */
[----:B------:R-:W-:Y:S01]  /*29bb0*/  VIADD R12, R237, 0x90 ;  /* 0x00000090ed0c7836 */ /* 0x000fe20000000000 */
[----:B------:R-:W-:Y:S01]  /*29bc0*/  @!P0 LEA.HI.X R7, R15, R49, R44, 0x2, P4 ;  /* 0x000000310f078211 */ /* 0x000fe200020f142c */
[----:B------:R-:W-:Y:S01]  /*29bd0*/  @!P0 IMAD.MOV.U32 R25, RZ, RZ, R24 ;  /* 0x000000ffff198224 */ /* 0x000fe200078e0018 */
[----:B------:R1:W-:Y:S01]  /*29be0*/  @!P2 ST.E.64 desc[UR54][R2.64], R4 ;  /* 0x000000040200a985 */ /* 0x0003e2000c101b36 */
[----:B------:R-:W-:Y:S01]  /*29bf0*/  @!P0 IMAD.MOV.U32 R24, RZ, RZ, R26 ;  /* 0x000000ffff188224 */ /* 0x000fe200078e001a */
[----:B------:R-:W-:-:S02]  /*29c00*/  ISETP.GE.AND P2, PT, R12, UR4, PT ;  /* 0x000000040c007c0c */ /* 0x000fc4000bf46270 */
[----:B------:R-:W-:Y:S02]  /*29c10*/  IADD3 R15, R237, 0x98, RZ ;  /* 0x00000098ed0f7810 */ /* 0x000fe40007ffe0ff */
[----:B------:R2:W-:Y:S01]  /*29c20*/  @!P0 ST.E.64 desc[UR54][R6.64], R24 ;  /* 0x0000001806008985 */ /* 0x0005e2000c101b36 */
[----:B------:R-:W-:Y:S02]  /*29c30*/  SHF.R.S32.HI R11, RZ, 0x1f, R11 ;  /* 0x0000001fff0b7819 */ /* 0x000fe4000001140b */
[C---:B-1----:R-:W-:Y:S01]  /*29c40*/  @!P3 LEA R2, P5, R13.reuse, R51, 0x2 ;  /* 0x000000330d02b211 */ /* 0x042fe200078a10ff */
[----:B------:R-:W-:Y:S02]  /*29c50*/  @!P3 IMAD.MOV.U32 R4, RZ, RZ, R108 ;  /* 0x000000ffff04b224 */ /* 0x000fe400078e006c */
[----:B------:R-:W-:Y:S01]  /*29c60*/  @!P3 IMAD.MOV.U32 R5, RZ, RZ, R27 ;  /* 0x000000ffff05b224 */ /* 0x000fe200078e001b */
[----:B------:R-:W-:Y:S01]  /*29c70*/  @!P3 LEA.HI.X R3, R13, R49, R14, 0x2, P5 ;  /* 0x000000310d03b211 */ /* 0x000fe200028f140e */
[C---:B------:R-:W-:Y:S01]  /*29c80*/  VIADD R14, R237.reuse, 0x88 ;  /* 0x00000088ed0e7836 */ /* 0x040fe20000000000 */
[----:B--2---:R-:W-:Y:S01]  /*29c90*/  @!P1 LEA R6, P0, R0, R51, 0x2 ;  /* 0x0000003300069211 */ /* 0x004fe200078010ff */
[----:B------:R-:W-:-:S02]  /*29ca0*/  VIADD R13, R237, 0xa0 ;  /* 0x000000a0ed0d7836 */ /* 0x000fc40000000000 */
[----:B------:R1:W-:Y:S01]  /*29cb0*/  @!P3 ST.E.64 desc[UR54][R2.64], R4 ;  /* 0x000000040200b985 */ /* 0x0003e2000c101b36 */
[----:B------:R-:W-:Y:S02]  /*29cc0*/  SHF.R.S32.HI R14, RZ, 0x1f, R14 ;  /* 0x0000001fff0e7819 */ /* 0x000fe4000001140e */
[----:B------:R-:W-:Y:S02]  /*29cd0*/  ISETP.GE.AND P3, PT, R15, UR4, PT ;  /* 0x000000040f007c0c */ /* 0x000fe4000bf66270 */
[----:B------:R-:W-:Y:S01]  /*29ce0*/  @!P1 LEA.HI.X R7, R0, R49, R14, 0x2, P0 ;  /* 0x0000003100079211 */ /* 0x000fe200000f140e */
[----:B------:R-:W-:Y:S01]  /*29cf0*/  VIADD R14, R237, 0x90 ;  /* 0x00000090ed0e7836 */ /* 0x000fe20000000000 */
[----:B------:R-:W-:Y:S01]  /*29d00*/  ISETP.GE.AND P0, PT, R13, UR4, PT ;  /* 0x000000040d007c0c */ /* 0x000fe2000bf06270 */
[----:B------:R-:W-:Y:S01]  /*29d10*/  VIADD R0, R237, 0xa8 ;  /* 0x000000a8ed007836 */ /* 0x000fe20000000000 */
[----:B------:R-:W-:Y:S02]  /*29d20*/  SHF.R.S32.HI R10, RZ, 0x1f, R13 ;  /* 0x0000001fff0a7819 */ /* 0x000fe4000001140d */
[----:B------:R-:W-:Y:S01]  /*29d30*/  SHF.R.S32.HI R14, RZ, 0x1f, R14 ;  /* 0x0000001fff0e7819 */ /* 0x000fe2000001140e */
[----:B-1----:R-:W-:Y:S01]  /*29d40*/  @!P1 IMAD.MOV.U32 R4, RZ, RZ, R109 ;  /* 0x000000ffff049224 */ /* 0x002fe200078e006d */
[----:B------:R-:W-:-:S02]  /*29d50*/  @!P1 MOV R5, R107 ;  /* 0x0000006b00059202 */ /* 0x000fc40000000f00 */
[CC--:B------:R-:W-:Y:S02]  /*29d60*/  @!P2 LEA R2, P4, R12.reuse, R51.reuse, 0x2 ;  /* 0x000000330c02a211 */ /* 0x0c0fe400078810ff */
[----:B------:R-:W-:Y:S01]  /*29d70*/  @!P3 LEA R8, P5, R15, R51, 0x2 ;  /* 0x000000330f08b211 */ /* 0x000fe200078a10ff */
[----:B------:R1:W-:Y:S01]  /*29d80*/  @!P1 ST.E.64 desc[UR54][R6.64], R4 ;  /* 0x0000000406009985 */ /* 0x0003e2000c101b36 */
[-C--:B------:R-:W-:Y:S01]  /*29d90*/  @!P2 LEA.HI.X R3, R12, R49.reuse, R14, 0x2, P4 ;  /* 0x000000310c03a211 */ /* 0x080fe200020f140e */
[C---:B------:R-:W-:Y:S01]  /*29da0*/  VIADD R12, R237.reuse, 0xb0 ;  /* 0x000000b0ed0c7836 */ /* 0x040fe20000000000 */
[----:B------:R-:W-:Y:S01]  /*29db0*/  ISETP.GE.AND P1, PT, R0, UR4, PT ;  /* 0x0000000400007c0c */ /* 0x000fe2000bf26270 */
[----:B------:R-:W-:Y:S01]  /*29dc0*/  VIADD R14, R237, 0xb8 ;  /* 0x000000b8ed0e7836 */ /* 0x000fe20000000000 */
[----:B------:R-:W-:Y:S02]  /*29dd0*/  @!P3 LEA.HI.X R9, R15, R49, R11, 0x2, P5 ;  /* 0x000000310f09b211 */ /* 0x000fe400028f140b */
[----:B------:R-:W-:-:S02]  /*29de0*/  SHF.R.S32.HI R11, RZ, 0x1f, R0 ;  /* 0x0000001fff0b7819 */ /* 0x000fc40000011400 */
[----:B------:R-:W-:Y:S01]  /*29df0*/  ISETP.GE.AND P5, PT, R14, UR4, PT ;  /* 0x000000040e007c0c */ /* 0x000fe2000bfa6270 */
[----:B-1----:R-:W-:Y:S01]  /*29e00*/  @!P2 IMAD.MOV.U32 R4, RZ, RZ, R112 ;  /* 0x000000ffff04a224 */ /* 0x002fe200078e0070 */
[----:B------:R-:W-:Y:S01]  /*29e10*/  @!P0 LEA R6, P4, R13, R51, 0x2 ;  /* 0x000000330d068211 */ /* 0x000fe200078810ff */
[----:B------:R-:W-:-:S03]  /*29e20*/  @!P2 IMAD.MOV.U32 R5, RZ, RZ, R110 ;  /* 0x000000ffff05a224 */ /* 0x000fc600078e006e */
[----:B------:R-:W-:Y:S01]  /*29e30*/  @!P0 LEA.HI.X R7, R13, R49, R10, 0x2, P4 ;  /* 0x000000310d078211 */ /* 0x000fe200020f140a */
[----:B------:R-:W-:Y:S01]  /*29e40*/  @!P3 IMAD.MOV.U32 R13, RZ, RZ, R111 ;  /* 0x000000ffff0db224 */ /* 0x000fe200078e006f */
[----:B------:R1:W-:Y:S01]  /*29e50*/  @!P2 ST.E.64 desc[UR54][R2.64], R4 ;  /* 0x000000040200a985 */ /* 0x0003e2000c101b36 */
[----:B------:R-:W-:Y:S02]  /*29e60*/  ISETP.GE.AND P2, PT, R12, UR4, PT ;  /* 0x000000040c007c0c */ /* 0x000fe4000bf46270 */
[----:B-1----:R-:W-:-:S04]  /*29e70*/  @!P1 LEA R4, P4, R0, R51, 0x2 ;  /* 0x0000003300049211 */ /* 0x002fc800078810ff */
[----:B------:R-:W-:Y:S02]  /*29e80*/  @!P1 LEA.HI.X R5, R0, R49, R11, 0x2, P4 ;  /* 0x0000003100059211 */ /* 0x000fe400020f140b */
[----:B------:R-:W-:-:S05]  /*29e90*/  SHF.R.S32.HI R0, RZ, 0x1f, R12 ;  /* 0x0000001fff007819 */ /* 0x000fca000001140c */
[----:B------:R-:W-:-:S04]  /*29ea0*/  @!P2 LEA R2, P4, R12, R51, 0x2 ;  /* 0x000000330c02a211 */ /* 0x000fc800078810ff */
[----:B------:R-:W-:Y:S01]  /*29eb0*/  @!P2 LEA.HI.X R3, R12, R49, R0, 0x2, P4 ;  /* 0x000000310c03a211 */ /* 0x000fe200020f1400 */
[----:B------:R-:W-:Y:S01]  /*29ec0*/  @!P3 IMAD.MOV.U32 R12, RZ, RZ, R113 ;  /* 0x000000ffff0cb224 */ /* 0x000fe200078e0071 */
[----:B------:R-:W-:Y:S02]  /*29ed0*/  SHF.R.S32.HI R0, RZ, 0x1f, R14 ;  /* 0x0000001fff007819 */ /* 0x000fe4000001140e */
[C---:B------:R-:W-:Y:S02]  /*29ee0*/  @!P5 LEA R10, P4, R14.reuse, R51, 0x2 ;  /* 0x000000330e0ad211 */ /* 0x040fe400078810ff */
[----:B------:R1:W-:Y:S02]  /*29ef0*/  @!P3 ST.E.64 desc[UR54][R8.64], R12 ;  /* 0x0000000c0800b985 */ /* 0x0003e4000c101b36 */
[----:B------:R-:W-:Y:S02]  /*29f00*/  @!P5 LEA.HI.X R11, R14, R49, R0, 0x2, P4 ;  /* 0x000000310e0bd211 */ /* 0x000fe400020f1400 */
[----:B-1----:R-:W-:Y:S01]  /*29f10*/  @!P0 MOV R8, R116 ;  /* 0x0000007400088202 */ /* 0x002fe20000000f00 */
        /* <DEDUP_REMOVED lines=11> */
.L_x_5673:
[----:B------:R-:W-:Y:S05]  /*29fd0*/  BSYNC B1 ;  /* 0x0000000000017941 */ /* 0x000fea0003800000 */
.L_x_5672:
[----:B------:R-:W-:-:S03]  /*29fe0*/  UMOV UR4, 0xffffffff ;  /* 0xffffffff00047882 */ /* 0x000fc60000000000 */
[----:B------:R-:W-:Y:S05]  /*29ff0*/  BRA.DIV UR4, `(.L_x_5674) ;  /* 0x000000e204dc7947 */ /* 0x000fea000b800000 */
[----:B0-----:R-:W0:Y:S04]  /*2a000*/  SHFL.IDX PT, R50, R50, 0x1, 0x1c1f ;  /* 0x003c1f0032327f89 */ /* 0x001e2800000e0000 */
[----:B------:R4:W0:Y:S02]  /*2a010*/  SHFL.IDX PT, R14, R48, 0x1, 0x1c1f ;  /* 0x003c1f00300e7f89 */ /* 0x00082400000e0000 */
.L_x_5972:
[----:B------:R-:W-:-:S13]  /*2a020*/  ISETP.GE.AND P0, PT, R47, R46, PT ;  /* 0x0000002e2f00720c */ /* 0x000fda0003f06270 */
[----:B------:R-:W-:Y:S05]  /*2a030*/  @P0 BRA `(.L_x_5670) ;  /* 0x0000001800a00947 */ /* 0x000fea0003800000 */
[----:B------:R-:W-:Y:S01]  /*2a040*/  ULDC UR4, c[0x0][0xac8] ;  /* 0x0002b20000047ab9 */ /* 0x000fe20000000800 */
[C---:B------:R-:W-:Y:S01]  /*2a050*/  IADD3 R8, R237.reuse, 0x8, RZ ;  /* 0x00000008ed087810 */ /* 0x040fe20007ffe0ff */
[C---:B------:R-:W-:Y:S01]  /*2a060*/  VIADD R0, R237.reuse, 0x10 ;  /* 0x00000010ed007836 */ /* 0x040fe20000000000 */
[C---:B------:R-:W-:Y:S01]  /*2a070*/  ISETP.GE.AND P4, PT, R237.reuse, UR4, PT ;  /* 0x00000004ed007c0c */ /* 0x040fe2000bf86270 */
[C---:B---3--:R-:W-:Y:S01]  /*2a080*/  VIADD R10, R237.reuse, 0x18 ;  /* 0x00000018ed0a7836 */ /* 0x048fe20000000000 */
[----:B------:R-:W-:Y:S01]  /*2a090*/  ISETP.GE.AND P1, PT, R8, UR4, PT ;  /* 0x0000000408007c0c */ /* 0x000fe2000bf26270 */
[C---:B------:R-:W-:Y:S01]  /*2a0a0*/  VIADD R9, R237.reuse, 0x8 ;  /* 0x00000008ed097836 */ /* 0x040fe20000000000 */
[----:B------:R-:W-:Y:S01]  /*2a0b0*/  ISETP.GE.AND P2, PT, R0, UR4, PT ;  /* 0x0000000400007c0c */ /* 0x000fe2000bf46270 */
[C---:B------:R-:W-:Y:S01]  /*2a0c0*/  VIADD R20, R237.reuse, 0x20 ;  /* 0x00000020ed147836 */ /* 0x040fe20000000000 */
[----:B------:R-:W-:Y:S01]  /*2a0d0*/  ISETP.GE.AND P3, PT, R10, UR4, PT ;  /* 0x000000040a007c0c */ /* 0x000fe2000bf66270 */
[C---:B------:R-:W-:Y:S01]  /*2a0e0*/  VIADD R13, R237.reuse, 0x10 ;  /* 0x00000010ed0d7836 */ /* 0x040fe20000000000 */
[----:B------:R-:W-:Y:S01]  /*2a0f0*/  SHF.R.S32.HI R9, RZ, 0x1f, R9 ;  /* 0x0000001fff097819 */ /* 0x000fe20000011409 */
[----:B------:R-:W-:-:S02]  /*2a100*/  VIADD R12, R237, 0x28 ;  /* 0x00000028ed0c7836 */ /* 0x000fc40000000000 */
[C---:B------:R-:W-:Y:S01]  /*2a110*/  VIADD R11, R237.reuse, 0x18 ;  /* 0x00000018ed0b7836 */ /* 0x040fe20000000000 */
[----:B------:R-:W-:Y:S01]  /*2a120*/  SHF.R.S32.HI R13, RZ, 0x1f, R13 ;  /* 0x0000001fff0d7819 */ /* 0x000fe2000001140d */
[----:B0-----:R-:W-:Y:S01]  /*2a130*/  @!P4 IMAD.MOV.U32 R4, RZ, RZ, R14 ;  /* 0x000000ffff04c224 */ /* 0x001fe200078e000e */
[----:B------:R-:W-:Y:S01]  /*2a140*/  @!P4 MOV R7, R28 ;  /* 0x0000001c0007c202 */ /* 0x000fe20000000f00 */
[----:B------:R-:W-:Y:S01]  /*2a150*/  @!P4 IMAD.MOV.U32 R5, RZ, RZ, R50 ;  /* 0x000000ffff05c224 */ /* 0x000fe200078e0032 */
[C---:B------:R-:W-:Y:S01]  /*2a160*/  @!P1 LEA R2, P0, R8.reuse, R14, 0x2 ;  /* 0x0000000e08029211 */ /* 0x040fe200078010ff */
[----:B------:R-:W-:Y:S01]  /*2a170*/  @!P4 IMAD.MOV.U32 R6, RZ, RZ, R30 ;  /* 0x000000ffff06c224 */ /* 0x000fe200078e001e */
[----:B------:R-:W-:Y:S01]  /*2a180*/  SHF.R.S32.HI R11, RZ, 0x1f, R11 ;  /* 0x0000001fff0b7819 */ /* 0x000fe2000001140b */
[C---:B------:R-:W-:Y:S01]  /*2a190*/  @!P4 IMAD.WIDE R4, R237.reuse, 0x4, R4 ;  /* 0x00000004ed04c825 */ /* 0x040fe200078e0204 */
[----:B------:R-:W-:Y:S02]  /*2a1a0*/  @!P1 LEA.HI.X R3, R8, R50, R9, 0x2, P0 ;  /* 0x0000003208039211 */ /* 0x000fe400000f1409 */
[----:B------:R-:W-:Y:S01]  /*2a1b0*/  ISETP.GE.AND P0, PT, R20, UR4, PT ;  /* 0x0000000414007c0c */ /* 0x000fe2000bf06270 */
[C---:B------:R-:W-:Y:S01]  /*2a1c0*/  VIADD R21, R237.reuse, 0x20 ;  /* 0x00000020ed157836 */ /* 0x040fe20000000000 */
[----:B------:R0:W-:Y:S01]  /*2a1d0*/  @!P4 ST.E.64 desc[UR54][R4.64], R6 ;  /* 0x000000060400c985 */ /* 0x0001e2000c101b36 */
[----:B------:R-:W-:Y:S01]  /*2a1e0*/  @!P3 LEA R8, P5, R10, R14, 0x2 ;  /* 0x0000000e0a08b211 */ /* 0x000fe200078a10ff */
[----:B------:R-:W-:-:S02]  /*2a1f0*/  VIADD R15, R237, 0x28 ;  /* 0x00000028ed0f7836 */ /* 0x000fc40000000000 */
[----:B------:R-:W-:Y:S01]  /*2a200*/  SHF.R.S32.HI R21, RZ, 0x1f, R21 ;  /* 0x0000001fff157819 */ /* 0x000fe20000011415 */
[----:B------:R-:W-:Y:S01]  /*2a210*/  VIADD R24, R237, 0x60 ;  /* 0x00000060ed187836 */ /* 0x000fe20000000000 */
[----:B------:R-:W-:Y:S02]  /*2a220*/  @!P3 LEA.HI.X R9, R10, R50, R11, 0x2, P5 ;  /* 0x000000320a09b211 */ /* 0x000fe400028f140b */
[----:B------:R-:W-:Y:S02]  /*2a230*/  SHF.R.S32.HI R15, RZ, 0x1f, R15 ;  /* 0x0000001fff0f7819 */ /* 0x000fe4000001140f */
        /* <DEDUP_REMOVED lines=8> */
[----:B------:R-:W-:Y:S01]  /*2a2c0*/  VIADD R13, R237, 0x38 ;  /* 0x00000038ed0d7836 */ /* 0x000fe20000000000 */
[----:B------:R-:W-:-:S04]  /*2a2d0*/  @!P0 LEA R10, P4, R20, R14, 0x2 ;  /* 0x0000000e140a8211 */ /* 0x000fc800078810ff */
[----:B------:R-:W-:Y:S01]  /*2a2e0*/  @!P0 LEA.HI.X R11, R20, R50, R21, 0x2, P4 ;  /* 0x00000032140b8211 */ /* 0x000fe200020f1415 */
[C---:B------:R-:W-:Y:S02]  /*2a2f0*/  VIADD R20, R237.reuse, 0x40 ;  /* 0x00000040ed147836 */ /* 0x040fe40000000000 */
[----:B------:R-:W-:Y:S02]  /*2a300*/  VIADD R21, R237, 0x30 ;  /* 0x00000030ed157836 */ /* 0x000fe40000000000 */
[----:B0-----:R-:W-:Y:S01]  /*2a310*/  @!P2 IMAD.MOV.U32 R2, RZ, RZ, R34 ;  /* 0x000000ffff02a224 */ /* 0x001fe200078e0022 */
[----:B------:R-:W-:Y:S01]  /*2a320*/  @!P2 MOV R3, R32 ;  /* 0x000000200003a202 */ /* 0x000fe20000000f00 */
[----:B------:R-:W-:Y:S01]  /*2a330*/  @!P3 IMAD.MOV.U32 R32, RZ, RZ, R35 ;  /* 0x000000ffff20b224 */ /* 0x000fe200078e0023 */
[----:B------:R-:W-:Y:S02]  /*2a340*/  @!P1 LEA R4, P5, R12, R14, 0x2 ;  /* 0x0000000e0c049211 */ /* 0x000fe400078a10ff */
[----:B------:R-:W-:Y:S01]  /*2a350*/  SHF.R.S32.HI R21, RZ, 0x1f, R21 ;  /* 0x0000001fff157819 */ /* 0x000fe20000011415 */
[----:B------:R0:W-:Y:S01]  /*2a360*/  @!P2 ST.E.64 desc[UR54][R6.64], R2 ;  /* 0x000000020600a985 */ /* 0x0001e2000c101b36 */
[----:B------:R-:W-:-:S02]  /*2a370*/  ISETP.GE.AND P2, PT, R0, UR4, PT ;  /* 0x0000000400007c0c */ /* 0x000fc4000bf46270 */
[----:B------:R-:W-:Y:S01]  /*2a380*/  @!P1 LEA.HI.X R5, R12, R50, R15, 0x2, P5 ;  /* 0x000000320c059211 */ /* 0x000fe200028f140f */
[----:B------:R3:W-:Y:S01]  /*2a390*/  @!P3 ST.E.64 desc[UR54][R8.64], R32 ;  /* 0x000000200800b985 */ /* 0x0007e2000c101b36 */
[----:B------:R-:W-:Y:S01]  /*2a3a0*/  ISETP.GE.AND P3, PT, R13, UR4, PT ;  /* 0x000000040d007c0c */ /* 0x000fe2000bf66270 */
[C---:B------:R-:W-:Y:S01]  /*2a3b0*/  VIADD R15, R237.reuse, 0x38 ;  /* 0x00000038ed0f7836 */ /* 0x040fe20000000000 */
[----:B------:R-:W-:-:S04]  /*2a3c0*/  IADD3 R12, R237, 0x48, RZ ;  /* 0x00000048ed0c7810 */ /* 0x000fc80007ffe0ff */
[----:B------:R-:W-:Y:S01]  /*2a3d0*/  SHF.R.S32.HI R15, RZ, 0x1f, R15 ;  /* 0x0000001fff0f7819 */ /* 0x000fe2000001140f */
[----:B0-----:R-:W-:Y:S02]  /*2a3e0*/  @!P0 IMAD.MOV.U32 R2, RZ, RZ, R38 ;  /* 0x000000ffff028224 */ /* 0x001fe400078e0026 */
[-C--:B------:R-:W-:Y:S01]  /*2a3f0*/  @!P2 LEA R6, P4, R0, R14.reuse, 0x2 ;  /* 0x0000000e0006a211 */ /* 0x080fe200078810ff */
[----:B------:R-:W-:Y:S02]  /*2a400*/  @!P0 IMAD.MOV.U32 R3, RZ, RZ, R36 ;  /* 0x000000ffff038224 */ /* 0x000fe400078e0024 */
[----:B------:R-:W-:Y:S01]  /*2a410*/  @!P1 IMAD.MOV.U32 R36, RZ, RZ, R39 ;  /* 0x000000ffff249224 */ /* 0x000fe200078e0027 */
[----:B---3--:R-:W-:Y:S02]  /*2a420*/  @!P3 LEA R8, P5, R13, R14, 0x2 ;  /* 0x0000000e0d08b211 */ /* 0x008fe400078a10ff */
[----:B------:R0:W-:Y:S01]  /*2a430*/  @!P0 ST.E.64 desc[UR54][R10.64], R2 ;  /* 0x000000020a008985 */ /* 0x0001e2000c101b36 */
[----:B------:R-:W-:-:S02]  /*2a440*/  ISETP.GE.AND P0, PT, R20, UR4, PT ;  /* 0x0000000414007c0c */ /* 0x000fc4000bf06270 */
[-C--:B------:R-:W-:Y:S01]  /*2a450*/  @!P2 LEA.HI.X R7, R0, R50.reuse, R21, 0x2, P4 ;  /* 0x000000320007a211 */ /* 0x080fe200020f1415 */
[----:B------:R3:W-:Y:S01]  /*2a460*/  @!P1 ST.E.64 desc[UR54][R4.64], R36 ;  /* 0x0000002404009985 */ /* 0x0007e2000c101b36 */
[----:B------:R-:W-:Y:S01]  /*2a470*/  ISETP.GE.AND P1, PT, R12, UR4, PT ;  /* 0x000000040c007c0c */ /* 0x000fe2000bf26270 */
[----:B------:R-:W-:Y:S01]  /*2a480*/  VIADD R0, R237, 0x50 ;  /* 0x00000050ed007836 */ /* 0x000fe20000000000 */
[----:B------:R-:W-:Y:S01]  /*2a490*/  @!P3 LEA.HI.X R9, R13, R50, R15, 0x2, P5 ;  /* 0x000000320d09b211 */ /* 0x000fe200028f140f */
[C---:B------:R-:W-:Y:S02]  /*2a4a0*/  VIADD R21, R237.reuse, 0x40 ;  /* 0x00000040ed157836 */ /* 0x040fe40000000000 */
[C---:B------:R-:W-:Y:S02]  /*2a4b0*/  VIADD R13, R237.reuse, 0x58 ;  /* 0x00000058ed0d7836 */ /* 0x040fe40000000000 */
[----:B------:R-:W-:Y:S01]  /*2a4c0*/  VIADD R15, R237, 0x48 ;  /* 0x00000048ed0f7836 */ /* 0x000fe20000000000 */
[----:B------:R-:W-:Y:S01]  /*2a4d0*/  SHF.R.S32.HI R21, RZ, 0x1f, R21 ;  /* 0x0000001fff157819 */ /* 0x000fe20000011415 */
[----:B0-----:R-:W-:Y:S01]  /*2a4e0*/  @!P2 IMAD.MOV.U32 R2, RZ, RZ, R69 ;  /* 0x000000ffff02a224 */ /* 0x001fe200078e0045 */
[----:B------:R-:W-:Y:S01]  /*2a4f0*/  @!P3 MOV R69, R68 ;  /* 0x000000440045b202 */ /* 0x000fe20000000f00 */
[----:B------:R-:W-:Y:S01]  /*2a500*/  @!P2 IMAD.MOV.U32 R3, RZ, RZ, R40 ;  /* 0x000000ffff03a224 */ /* 0x000fe200078e0028 */
[-C--:B------:R-:W-:Y:S01]  /*2a510*/  @!P0 LEA R10, P5, R20, R14.reuse, 0x2 ;  /* 0x0000000e140a8211 */ /* 0x080fe200078a10ff */
[----:B------:R-:W-:Y:S01]  /*2a520*/  @!P3 IMAD.MOV.U32 R68, RZ, RZ, R124 ;  /* 0x000000ffff44b224 */ /* 0x000fe200078e007c */
[----:B------:R-:W-:Y:S01]  /*2a530*/  ISETP.GE.AND P4, PT, R13, UR4, PT ;  /* 0x000000040d007c0c */ /* 0x000fe2000bf86270 */
[----:B------:R-:W-:Y:S01]  /*2a540*/  @!P0 IMAD.MOV.U32 R124, RZ, RZ, R127 ;  /* 0x000000ffff7c8224 */ /* 0x000fe200078e007f */
[----:B------:R0:W-:Y:S01]  /*2a550*/  @!P2 ST.E.64 desc[UR54][R6.64], R2 ;  /* 0x000000020600a985 */ /* 0x0001e2000c101b36 */
[----:B------:R-:W-:Y:S01]  /*2a560*/  ISETP.GE.AND P2, PT, R0, UR4, PT ;  /* 0x0000000400007c0c */ /* 0x000fe2000bf46270 */
[----:B------:R-:W-:Y:S01]  /*2a570*/  @!P1 IMAD.MOV.U32 R127, RZ, RZ, R126 ;  /* 0x000000ffff7f9224 */ /* 0x000fe200078e007e */
[----:B------:R-:W-:Y:S01]  /*2a580*/  SHF.R.S32.HI R15, RZ, 0x1f, R15 ;  /* 0x0000001fff0f7819 */ /* 0x000fe2000001140f */
[----:B------:R5:W-:Y:S01]  /*2a590*/  @!P3 ST.E.64 desc[UR54][R8.64], R68 ;  /* 0x000000440800b985 */ /* 0x000be2000c101b36 */
[----:B---3--:R-:W-:-:S02]  /*2a5a0*/  @!P1 LEA R4, P3, R12, R14, 0x2 ;  /* 0x0000000e0c049211 */ /* 0x008fc400078610ff */
[-C--:B------:R-:W-:Y:S01]  /*2a5b0*/  @!P0 LEA.HI.X R11, R20, R50.reuse, R21, 0x2, P5 ;  /* 0x00000032140b8211 */ /* 0x080fe200028f1415 */
[C---:B------:R-:W-:Y:S01]  /*2a5c0*/  VIADD R21, R237.reuse, 0x50 ;  /* 0x00000050ed157836 */ /* 0x040fe20000000000 */
[----:B------:R-:W-:Y:S01]  /*2a5d0*/  @!P1 LEA.HI.X R5, R12, R50, R15, 0x2, P3 ;  /* 0x000000320c059211 */ /* 0x000fe200018f140f */
[C---:B------:R-:W-:Y:S01]  /*2a5e0*/  VIADD R20, R237.reuse, 0x60 ;  /* 0x00000060ed147836 */ /* 0x040fe20000000000 */
[----:B------:R-:W-:Y:S01]  /*2a5f0*/  @!P1 MOV R126, R128 ;  /* 0x00000080007e9202 */ /* 0x000fe20000000f00 */
[C---:B------:R-:W-:Y:S01]  /*2a600*/  VIADD R12, R237.reuse, 0x68 ;  /* 0x00000068ed0c7836 */ /* 0x040fe20000000000 */
[----:B------:R-:W-:Y:S01]  /*2a610*/  @!P0 ST.E.64 desc[UR54][R10.64], R124 ;  /* 0x0000007c0a008985 */ /* 0x000fe2000c101b36 */
[----:B------:R-:W-:Y:S01]  /*2a620*/  VIADD R15, R237, 0x58 ;  /* 0x00000058ed0f7836 */ /* 0x000fe20000000000 */
[----:B0-----:R-:W-:Y:S01]  /*2a630*/  @!P2 LEA R2, P3, R0, R14, 0x2 ;  /* 0x0000000e0002a211 */ /* 0x001fe200078610ff */
[----:B------:R-:W-:Y:S01]  /*2a640*/  @!P2 IMAD.MOV.U32 R128, RZ, RZ, R70 ;  /* 0x000000ffff80a224 */ /* 0x000fe200078e0046 */
[----:B------:R0:W-:Y:S01]  /*2a650*/  @!P1 ST.E.64 desc[UR54][R4.64], R126 ;  /* 0x0000007e04009985 */ /* 0x0001e2000c101b36 */
[----:B------:R-:W-:-:S02]  /*2a660*/  SHF.R.S32.HI R21, RZ, 0x1f, R21 ;  /* 0x0000001fff157819 */ /* 0x000fc40000011415 */
[----:B------:R-:W-:Y:S02]  /*2a670*/  ISETP.GE.AND P0, PT, R20, UR4, PT ;  /* 0x0000000414007c0c */ /* 0x000fe4000bf06270 */
[----:B------:R-:W-:Y:S02]  /*2a680*/  ISETP.GE.AND P1, PT, R12, UR4, PT ;  /* 0x000000040c007c0c */ /* 0x000fe4000bf26270 */
[----:B------:R-:W-:Y:S02]  /*2a690*/  @!P4 LEA R6, P5, R13, R14, 0x2 ;  /* 0x0000000e0d06c211 */ /* 0x000fe400078a10ff */
[----:B------:R-:W-:Y:S02]  /*2a6a0*/  SHF.R.S32.HI R15, RZ, 0x1f, R15 ;  /* 0x0000001fff0f7819 */ /* 0x000fe4000001140f */
[-C--:B------:R-:W-:Y:S01]  /*2a6b0*/  @!P2 LEA.HI.X R3, R0, R50.reuse, R21, 0x2, P3 ;  /* 0x000000320003a211 */ /* 0x080fe200018f1415 */
[----:B------:R-:W-:Y:S01]  /*2a6c0*/  VIADD R0, R237, 0x70 ;  /* 0x00000070ed007836 */ /* 0x000fe20000000000 */
[----:B------:R-:W-:Y:S01]  /*2a6d0*/  @!P4 LEA.HI.X R7, R13, R50, R15, 0x2, P5 ;  /* 0x000000320d07c211 */ /* 0x000fe200028f140f */
[C---:B------:R-:W-:Y:S01]  /*2a6e0*/  VIADD R13, R237.reuse, 0x68 ;  /* 0x00000068ed0d7836 */ /* 0x040fe20000000000 */
[C---:B------:R-:W-:Y:S01]  /*2a6f0*/  IADD3 R15, R237.reuse, 0x80, RZ ;  /* 0x00000080ed0f7810 */ /* 0x040fe20007ffe0ff */
[----:B------:R3:W-:Y:S01]  /*2a700*/  @!P2 ST.E.64 desc[UR54][R2.64], R128 ;  /* 0x000000800200a985 */ /* 0x0007e2000c101b36 */
[----:B------:R-:W-:Y:S01]  /*2a710*/  ISETP.GE.AND P2, PT, R0, UR4, PT ;  /* 0x0000000400007c0c */ /* 0x000fe2000bf46270 */
[----:B------:R-:W-:Y:S01]  /*2a720*/  VIADD R21, R237, 0x78 ;  /* 0x00000078ed157836 */ /* 0x000fe20000000000 */
[----:B-----5:R-:W-:-:S02]  /*2a730*/  @!P0 LEA R8, P3, R20, R14, 0x2 ;  /* 0x0000000e14088211 */ /* 0x020fc400078610ff */
[----:B0-----:R-:W-:Y:S02]  /*2a740*/  @!P1 LEA R4, P5, R12, R14, 0x2 ;  /* 0x0000000e0c049211 */ /* 0x001fe400078a10ff */
[----:B------:R-:W-:Y:S02]  /*2a750*/  SHF.R.S32.HI R13, RZ, 0x1f, R13 ;  /* 0x0000001fff0d7819 */ /* 0x000fe4000001140d */
[-C--:B------:R-:W-:Y:S01]  /*2a760*/  @!P0 LEA.HI.X R9, R20, R50.reuse, R24, 0x2, P3 ;  /* 0x0000003214098211 */ /* 0x080fe200018f1418 */
[C---:B------:R-:W-:Y:S01]  /*2a770*/  VIADD R20, R237.reuse, 0x88 ;  /* 0x00000088ed147836 */ /* 0x040fe20000000000 */
[----:B------:R-:W-:Y:S01]  /*2a780*/  @!P1 LEA.HI.X R5, R12, R50, R13, 0x2, P5 ;  /* 0x000000320c059211 */ /* 0x000fe200028f140d */
[C---:B------:R-:W-:Y:S01]  /*2a790*/  VIADD R12, R237.reuse, 0x70 ;  /* 0x00000070ed0c7836 */ /* 0x040fe20000000000 */
[----:B------:R-:W-:Y:S01]  /*2a7a0*/  IADD3 R24, R237, 0x78, RZ ;  /* 0x00000078ed187810 */ /* 0x000fe20007ffe0ff */
[----:B---3--:R-:W-:Y:S01]  /*2a7b0*/  @!P4 IMAD.MOV.U32 R2, RZ, RZ, R71 ;  /* 0x000000ffff02c224 */ /* 0x008fe200078e0047 */
[----:B------:R-:W-:Y:S01]  /*2a7c0*/  ISETP.GE.AND P3, PT, R15, UR4, PT ;  /* 0x000000040f007c0c */ /* 0x000fe2000bf66270 */
[----:B------:R-:W-:Y:S01]  /*2a7d0*/  @!P4 IMAD.MOV.U32 R3, RZ, RZ, R130 ;  /* 0x000000ffff03c224 */ /* 0x000fe200078e0082 */
[----:B------:R-:W-:-:S02]  /*2a7e0*/  SHF.R.S32.HI R12, RZ, 0x1f, R12 ;  /* 0x0000001fff0c7819 */ /* 0x000fc4000001140c */
[----:B------:R-:W-:Y:S02]  /*2a7f0*/  SHF.R.S32.HI R24, RZ, 0x1f, R24 ;  /* 0x0000001fff187819 */ /* 0x000fe40000011418 */
[----:B------:R0:W-:Y:S01]  /*2a800*/  @!P4 ST.E.64 desc[UR54][R6.64], R2 ;  /* 0x000000020600c985 */ /* 0x0001e2000c101b36 */
[----:B------:R-:W-:Y:S01]  /*2a810*/  ISETP.GE.AND P4, PT, R21, UR4, PT ;  /* 0x0000000415007c0c */ /* 0x000fe2000bf86270 */
[----:B0-----:R-:W-:Y:S02]  /*2a820*/  @!P0 IMAD.MOV.U32 R2, RZ, RZ, R74 ;  /* 0x000000ffff028224 */ /* 0x001fe400078e004a */
[----:B------:R-:W-:Y:S02]  /*2a830*/  @!P0 IMAD.MOV.U32 R3, RZ, RZ, R72 ;  /* 0x000000ffff038224 */ /* 0x000fe400078e0048 */
[----:B------:R-:W-:-:S03]  /*2a840*/  @!P1 IMAD.MOV.U32 R72, RZ, RZ, R75 ;  /* 0x000000ffff489224 */ /* 0x000fc600078e004b */
[----:B------:R0:W-:Y:S01]  /*2a850*/  @!P0 ST.E.64 desc[UR54][R8.64], R2 ;  /* 0x0000000208008985 */ /* 0x0001e2000c101b36 */
[----:B------:R-:W-:-:S03]  /*2a860*/  @!P2 LEA R10, P0, R0, R14, 0x2 ;  /* 0x0000000e000aa211 */ /* 0x000fc600078010ff */
[----:B------:R3:W-:Y:S01]  /*2a870*/  @!P1 ST.E.64 desc[UR54][R4.64], R72 ;  /* 0x0000004804009985 */ /* 0x0007e2000c101b36 */
[----:B------:R-:W-:Y:S01]  /*2a880*/  @!P2 LEA.HI.X R11, R0, R50, R12, 0x2, P0 ;  /* 0x00000032000ba211 */ /* 0x000fe200000f140c */
[----:B------:R-:W-:Y:S01]  /*2a890*/  VIADD R0, R237, 0x90 ;  /* 0x00000090ed007836 */ /* 0x000fe20000000000 */
[C---:B------:R-:W-:Y:S02]  /*2a8a0*/  @!P4 LEA R6, P1, R21.reuse, R14, 0x2 ;  /* 0x0000000e1506c211 */ /* 0x040fe400078210ff */
[----:B------:R-:W-:Y:S02]  /*2a8b0*/  ISETP.GE.AND P0, PT, R20, UR4, PT ;  /* 0x0000000414007c0c */ /* 0x000fe4000bf06270 */
[----:B------:R-:W-:Y:S01]  /*2a8c0*/  @!P4 LEA.HI.X R7, R21, R50, R24, 0x2, P1 ;  /* 0x000000321507c211 */ /* 0x000fe200008f1418 */
[----:B------:R-:W-:Y:S01]  /*2a8d0*/  VIADD R21, R237, 0x80 ;  /* 0x00000080ed157836 */ /* 0x000fe20000000000 */
[----:B------:R-:W-:Y:S01]  /*2a8e0*/  @!P3 LEA R12, P5, R15, R14, 0x2 ;  /* 0x0000000e0f0cb211 */ /* 0x000fe200078a10ff */
[----:B0-----:R-:W-:Y:S01]  /*2a8f0*/  @!P2 IMAD.MOV.U32 R2, RZ, RZ, R78 ;  /* 0x000000ffff02a224 */ /* 0x001fe200078e004e */
[----:B------:R-:W-:Y:S01]  /*2a900*/  ISETP.GE.AND P1, PT, R0, UR4, PT ;  /* 0x0000000400007c0c */ /* 0x000fe2000bf26270 */
[----:B------:R-:W-:Y:S01]  /*2a910*/  @!P2 IMAD.MOV.U32 R3, RZ, RZ, R76 ;  /* 0x000000ffff03a224 */ /* 0x000fe200078e004c */
[----:B------:R-:W-:Y:S01]  /*2a920*/  SHF.R.S32.HI R21, RZ, 0x1f, R21 ;  /* 0x0000001fff157819 */ /* 0x000fe20000011415 */
[----:B------:R-:W-:-:S02]  /*2a930*/  VIADD R24, R237, 0x88 ;  /* 0x00000088ed187836 */ /* 0x000fc40000000000 */
[----:B------:R-:W-:Y:S01]  /*2a940*/  @!P4 IMAD.MOV.U32 R76, RZ, RZ, R79 ;  /* 0x000000ffff4cc224 */ /* 0x000fe200078e004f */
[----:B------:R0:W-:Y:S01]  /*2a950*/  @!P2 ST.E.64 desc[UR54][R10.64], R2 ;  /* 0x000000020a00a985 */ /* 0x0001e2000c101b36 */
[C---:B---3--:R-:W-:Y:S02]  /*2a960*/  @!P0 LEA R4, P2, R20.reuse, R14, 0x2 ;  /* 0x0000000e14048211 */ /* 0x048fe400078410ff */
[----:B------:R-:W-:Y:S01]  /*2a970*/  SHF.R.S32.HI R24, RZ, 0x1f, R24 ;  /* 0x0000001fff187819 */ /* 0x000fe20000011418 */
[----:B------:R-:W-:Y:S01]  /*2a980*/  @!P4 ST.E.64 desc[UR54][R6.64], R76 ;  /* 0x0000004c0600c985 */ /* 0x000fe2000c101b36 */
[-C--:B------:R-:W-:Y:S01]  /*2a990*/  @!P3 LEA.HI.X R13, R15, R50.reuse, R21, 0x2, P5 ;  /* 0x000000320f0db211 */ /* 0x080fe200028f1415 */
[C---:B------:R-:W-:Y:S01]  /*2a9a0*/  VIADD R21, R237.reuse, 0x98 ;  /* 0x00000098ed157836 */ /* 0x040fe20000000000 */
[----:B------:R-:W-:Y:S01]  /*2a9b0*/  @!P0 LEA.HI.X R5, R20, R50, R24, 0x2, P2 ;  /* 0x0000003214058211 */ /* 0x000fe200010f1418 */
[C---:B------:R-:W-:Y:S01]  /*2a9c0*/  VIADD R15, R237.reuse, 0xa8 ;  /* 0x000000a8ed0f7836 */ /* 0x040fe20000000000 */
[----:B------:R-:W-:Y:S01]  /*2a9d0*/  @!P1 LEA R8, P2, R0, R14, 0x2 ;  /* 0x0000000e00089211 */ /* 0x000fe200078410ff */
[----:B------:R-:W-:Y:S01]  /*2a9e0*/  VIADD R24, R237, 0x90 ;  /* 0x00000090ed187836 */ /* 0x000fe20000000000 */
[----:B------:R-:W-:Y:S01]  /*2a9f0*/  ISETP.GE.AND P4, PT, R21, UR4, PT ;  /* 0x0000000415007c0c */ /* 0x000fe2000bf86270 */
[----:B------:R-:W-:-:S02]  /*2aa00*/  VIADD R20, R237, 0xa0 ;  /* 0x000000a0ed147836 */ /* 0x000fc40000000000 */
[----:B0-----:R-:W-:Y:S01]  /*2aa10*/  @!P3 IMAD.MOV.U32 R2, RZ, RZ, R82 ;  /* 0x000000ffff02b224 */ /* 0x001fe200078e0052 */
[----:B------:R-:W-:Y:S01]  /*2aa20*/  @!P3 MOV R3, R80 ;  /* 0x000000500003b202 */ /* 0x000fe20000000f00 */
[----:B------:R-:W-:Y:S01]  /*2aa30*/  @!P0 IMAD.MOV.U32 R80, RZ, RZ, R83 ;  /* 0x000000ffff508224 */ /* 0x000fe200078e0053 */
[----:B------:R-:W-:Y:S01]  /*2aa40*/  SHF.R.S32.HI R24, RZ, 0x1f, R24 ;  /* 0x0000001fff187819 */ /* 0x000fe20000011418 */
[----:B------:R-:W-:Y:S01]  /*2aa50*/  VIADD R11, R237, 0xb0 ;  /* 0x000000b0ed0b7836 */ /* 0x000fe20000000000 */
[----:B------:R-:W-:Y:S01]  /*2aa60*/  ISETP.GE.AND P5, PT, R20, UR4, PT ;  /* 0x0000000414007c0c */ /* 0x000fe2000bfa6270 */
[----:B------:R0:W-:Y:S01]  /*2aa70*/  @!P3 ST.E.64 desc[UR54][R12.64], R2 ;  /* 0x000000020c00b985 */ /* 0x0001e2000c101b36 */
[----:B------:R-:W-:Y:S01]  /*2aa80*/  ISETP.GE.AND P3, PT, R15, UR4, PT ;  /* 0x000000040f007c0c */ /* 0x000fe2000bf66270 */
[----:B------:R-:W-:Y:S01]  /*2aa90*/  @!P1 IMAD.MOV.U32 R85, RZ, RZ, R84 ;  /* 0x000000ffff559224 */ /* 0x000fe200078e0054 */
[----:B------:R-:W-:Y:S01]  /*2aaa0*/  @!P1 LEA.HI.X R9, R0, R50, R24, 0x2, P2 ;  /* 0x0000003200099211 */ /* 0x000fe200010f1418 */
[----:B------:R3:W-:Y:S01]  /*2aab0*/  @!P0 ST.E.64 desc[UR54][R4.64], R80 ;  /* 0x0000005004008985 */ /* 0x0007e2000c101b36 */
[----:B------:R-:W-:Y:S01]  /*2aac0*/  @!P1 MOV R84, R132 ;  /* 0x0000008400549202 */ /* 0x000fe20000000f00 */
[----:B------:R-:W-:Y:S01]  /*2aad0*/  VIADD R24, R237, 0x98 ;  /* 0x00000098ed187836 */ /* 0x000fe20000000000 */
[----:B------:R-:W-:Y:S01]  /*2aae0*/  ISETP.GE.AND P0, PT, R11, UR4, PT ;  /* 0x000000040b007c0c */ /* 0x000fe2000bf06270 */
[----:B------:R-:W-:Y:S01]  /*2aaf0*/  @!P4 IMAD.MOV.U32 R130, RZ, RZ, R133 ;  /* 0x000000ffff82c224 */ /* 0x000fe200078e0085 */
[----:B------:R-:W-:Y:S01]  /*2ab00*/  SHF.R.S32.HI R0, RZ, 0x1f, R15 ;  /* 0x0000001fff007819 */ /* 0x000fe2000001140f */
[----:B------:R5:W-:Y:S01]  /*2ab10*/  @!P1 ST.E.64 desc[UR54][R8.64], R84 ;  /* 0x0000005408009985 */ /* 0x000be2000c101b36 */
[----:B------:R-:W-:-:S02]  /*2ab20*/  SHF.R.S32.HI R24, RZ, 0x1f, R24 ;  /* 0x0000001fff187819 */ /* 0x000fc40000011418 */
[-C--:B0-----:R-:W-:Y:S02]  /*2ab30*/  @!P4 LEA R2, P1, R21, R14.reuse, 0x2 ;  /* 0x0000000e1502c211 */ /* 0x081fe400078210ff */
[----:B------:R-:W-:Y:S02]  /*2ab40*/  @!P3 LEA R6, P2, R15, R14, 0x2 ;  /* 0x0000000e0f06b211 */ /* 0x000fe400078410ff */
[----:B------:R-:W-:Y:S02]  /*2ab50*/  @!P4 LEA.HI.X R3, R21, R50, R24, 0x2, P1 ;  /* 0x000000321503c211 */ /* 0x000fe400008f1418 */
[----:B------:R-:W-:Y:S02]  /*2ab60*/  SHF.R.S32.HI R13, RZ, 0x1f, R20 ;  /* 0x0000001fff0d7819 */ /* 0x000fe40000011414 */
[----:B---3--:R-:W-:Y:S01]  /*2ab70*/  @!P5 LEA R4, P1, R20, R14, 0x2 ;  /* 0x0000000e1404d211 */ /* 0x008fe200078210ff */
[----:B------:R0:W-:Y:S01]  /*2ab80*/  @!P4 ST.E.64 desc[UR54][R2.64], R130 ;  /* 0x000000820200c985 */ /* 0x0001e2000c101b36 */
[----:B------:R-:W-:Y:S01]  /*2ab90*/  @!P3 LEA.HI.X R7, R15, R50, R0, 0x2, P2 ;  /* 0x000000320f07b211 */ /* 0x000fe200010f1400 */
[----:B-----5:R-:W-:Y:S01]  /*2aba0*/  VIADD R9, R237, 0xb8 ;  /* 0x000000b8ed097836 */ /* 0x020fe20000000000 */
[----:B------:R-:W-:-:S02]  /*2abb0*/  SHF.R.S32.HI R0, RZ, 0x1f, R11 ;  /* 0x0000001fff007819 */ /* 0x000fc4000001140b */
[C---:B------:R-:W-:Y:S02]  /*2abc0*/  @!P0 LEA R10, P2, R11.reuse, R14, 0x2 ;  /* 0x0000000e0b0a8211 */ /* 0x040fe400078410ff */
[-C--:B------:R-:W-:Y:S02]  /*2abd0*/  @!P5 LEA.HI.X R5, R20, R50.reuse, R13, 0x2, P1 ;  /* 0x000000321405d211 */ /* 0x080fe400008f140d */
        /* <DEDUP_REMOVED lines=14> */
.L_x_5656:
        /* <DEDUP_REMOVED lines=26> */
.L_x_5675:
[----:B--2---:R-:W2:Y:S04]  /*2ae60*/  LDL.LU R2, [R1+0x18] ;  /* 0x0000180001027983 */ /* 0x004ea80000300800 */
[----:B------:R-:W3:Y:S01]  /*2ae70*/  LDL.LU R0, [R1+0x28] ;  /* 0x0000280001007983 */ /* 0x000ee20000300800 */
[----:B------:R-:W-:Y:S01]  /*2ae80*/  BSSY B1, `(.L_x_5676) ;  /* 0x0000037000017945 */ /* 0x000fe20003800000 */
[----:B-----5:R-:W-:Y:S02]  /*2ae90*/  SHF.R.S32.HI R12, RZ, 0x1f, R13 ;  /* 0x0000001fff0c7819 */ /* 0x020fe4000001140d */
[----:B--2---:R-:W-:Y:S02]  /*2aea0*/  SEL R21, R2, RZ, !P0 ;  /* 0x000000ff02157207 */ /* 0x004fe40004000000 */
[----:B---3--:R-:W-:Y:S01]  /*2aeb0*/  SEL R14, R0, RZ, !P0 ;  /* 0x000000ff000e7207 */ /* 0x008fe20004000000 */
[----:B------:R-:W-:Y:S06]  /*2aec0*/  @P3 BRA `(.L_x_5677) ;  /* 0x0000000000c83947 */ /* 0x000fec0003800000 */
[----:B------:R-:W1:Y:S01]  /*2aed0*/  LDC R27, c[0x0][0xbe8] ;  /* 0x0002fa00ff1b7b82 */ /* 0x000e620000000800 */
[----:B------:R-:W-:Y:S01]  /*2aee0*/  IADD3 R25, R236, -0x80, R26 ;  /* 0xffffff80ec197810 */ /* 0x000fe20007ffe01a */
[----:B-1----:R-:W-:-:S05]  /*2aef0*/  IMAD R0, R20, R27, RZ ;  /* 0x0000001b14007224 */ /* 0x002fca00078e02ff */
        /* <DEDUP_REMOVED lines=10> */
[----:B------:R-:W4:Y:S08]  /*2afa0*/  LDC.64 R6, c[0x0][R24+0x220] ;  /* 0x0000880018067b82 */ /* 0x000f300000000a00 */
[----:B------:R-:W2:Y:S08]  /*2afb0*/  LDC.64 R2, c[0x0][R24+0x218] ;  /* 0x0000860018027b82 */ /* 0x000eb00000000a00 */
[----:B------:R-:W5:Y:S08]  /*2afc0*/  LDC.64 R8, c[0x0][R24+0x228] ;  /* 0x00008a0018087b82 */ /* 0x000f700000000a00 */
[----:B------:R-:W0:Y:S08]  /*2afd0*/  LDC.64 R4, c[0x0][R24+0x210] ;  /* 0x0000840018047b82 */ /* 0x000e300000000a00 */
[----:B------:R-:W5:Y:S08]  /*2afe0*/  @P0 LDC R0, c[0x0][0xbec] ;  /* 0x0002fb00ff000b82 */ /* 0x000f700000000800 */
[----:B------:R-:W0:Y:S01]  /*2aff0*/  @P0 LDC R33, c[0x0][0xbf0] ;  /* 0x0002fc00ff210b82 */ /* 0x000e220000000800 */
[----:B----4-:R-:W-:-:S07]  /*2b000*/  IMAD R7, R7, R21, RZ ;  /* 0x0000001507077224 */ /* 0x010fce00078e02ff */
[----:B-1----:R-:W1:Y:S01]  /*2b010*/  @!P3 LDC R28, c[0x0][0xb50] ;  /* 0x0002d400ff1cbb82 */ /* 0x002e620000000800 */
[----:B------:R-:W-:Y:S02]  /*2b020*/  IMAD R7, R6, R14, R7 ;  /* 0x0000000e06077224 */ /* 0x000fe400078e0207 */
[----:B-----5:R-:W-:-:S05]  /*2b030*/  @P0 IMAD.HI.U32 R0, R25, R0, RZ ;  /* 0x0000000019000227 */ /* 0x020fca00078e00ff */
[----:B------:R-:W4:Y:S01]  /*2b040*/  @!P3 LDC R29, c[0x0][0xb54] ;  /* 0x0002d500ff1dbb82 */ /* 0x000f220000000800 */
[----:B0-----:R-:W-:-:S05]  /*2b050*/  @P0 SHF.R.U32.HI R15, RZ, R33, R0 ;  /* 0x00000021ff0f0219 */ /* 0x001fca0000011600 */
        /* <DEDUP_REMOVED lines=17> */
[----:B------:R-:W-:-:S04]  /*2b170*/  IMAD R0, R5, R7, RZ ;  /* 0x0000000705007224 */ /* 0x000fc800078e02ff */
[C---:B------:R-:W-:Y:S02]  /*2b180*/  IMAD R9, R4.reuse, R9, R0 ;  /* 0x0000000904097224 */ /* 0x040fe400078e0200 */
[----:B------:R-:W-:-:S04]  /*2b190*/  IMAD.WIDE.U32 R2, R4, R7, R2 ;  /* 0x0000000704027225 */ /* 0x000fc800078e0002 */
[----:B------:R-:W-:Y:S01]  /*2b1a0*/  IMAD.IADD R0, R3, 0x1, R9 ;  /* 0x0000000103007824 */ /* 0x000fe200078e0209 */
[----:B-1----:R-:W-:Y:S01]  /*2b1b0*/  LEA R4, P0, R2, R28, 0x2 ;  /* 0x0000001c02047211 */ /* 0x002fe200078010ff */
[----:B------:R-:W-:-:S03]  /*2b1c0*/  IMAD.MOV.U32 R3, RZ, RZ, -0x800000 ;  /* 0xff800000ff037424 */ /* 0x000fc600078e00ff */
[----:B----4-:R-:W-:-:S05]  /*2b1d0*/  LEA.HI.X R5, R2, R29, R0, 0x2, P0 ;  /* 0x0000001d02057211 */ /* 0x010fca00000f1400 */
[----:B------:R1:W-:Y:S04]  /*2b1e0*/  STG.E desc[UR54][R4.64], R3 ;  /* 0x0000000304007986 */ /* 0x0003e8000c101936 */
.L_x_5677:
[----:B------:R-:W-:Y:S05]  /*2b1f0*/  BSYNC B1 ;  /* 0x0000000000017941 */ /* 0x000fea0003800000 */
.L_x_5676:
[----:B------:R-:W-:Y:S05]  /*2b200*/  @P2 BRA `(.L_x_5670) ;  /* 0x00000008002c2947 */ /* 0x000fea0003800000 */
[----:B------:R-:W2:Y:S01]  /*2b210*/  LDL.LU R10, [R1+0xc] ;  /* 0x00000c00010a7983 */ /* 0x000ea20000300800 */
[----:B------:R-:W3:Y:S01]  /*2b220*/  LDC R25, c[0x0][0xbe8] ;  /* 0x0002fa00ff197b82 */ /* 0x000ee20000000800 */
[----:B-1----:R-:W-:Y:S01]  /*2b230*/  VIADD R4, R26, 0xffffff80 ;  /* 0xffffff801a047836 */ /* 0x002fe20000000000 */
        /* <DEDUP_REMOVED lines=12> */
[----:B------:R-:W-:Y:S02]  /*2b300*/  IMAD R4, R14, UR6, RZ ;  /* 0x000000060e047c24 */ /* 0x000fe4000f8e02ff */
[----:B------:R-:W-:Y:S01]  /*2b310*/  IMAD R5, R8, 0x20, R27 ;  /* 0x0000002008057824 */ /* 0x000fe200078e021b */
[----:B---3--:R-:W-:Y:S01]  /*2b320*/  ISETP.NE.AND P0, PT, R25, 0x1, PT ;  /* 0x000000011900780c */ /* 0x008fe20003f05270 */
[----:B------:R-:W-:Y:S02]  /*2b330*/  IMAD R7, R21, UR7, R4 ;  /* 0x0000000715077c24 */ /* 0x000fe4000f8e0204 */
[----:B------:R-:W-:-:S05]  /*2b340*/  IMAD.IADD R9, R236, 0x1, R5 ;  /* 0x00000001ec097824 */ /* 0x000fca00078e0205 */
[----:B------:R-:W-:-:S05]  /*2b350*/  MOV R5, R9 ;  /* 0x0000000900057202 */ /* 0x000fca0000000f00 */
[----:B------:R-:W1:Y:S08]  /*2b360*/  @P0 LDC R6, c[0x0][0xbec] ;  /* 0x0002fb00ff060b82 */ /* 0x000e700000000800 */
[----:B------:R-:W3:Y:S01]  /*2b370*/  @P0 LDC R11, c[0x0][0xbf0] ;  /* 0x0002fc00ff0b0b82 */ /* 0x000ee20000000800 */
[----:B-1----:R-:W-:-:S05]  /*2b380*/  @P0 IMAD.HI.U32 R0, R9, R6, RZ ;  /* 0x0000000609000227 */ /* 0x002fca00078e00ff */
[----:B---3--:R-:W-:-:S04]  /*2b390*/  @P0 SHF.R.U32.HI R5, RZ, R11, R0 ;  /* 0x0000000bff050219 */ /* 0x008fc80000011600 */
[--C-:B------:R-:W-:Y:S01]  /*2b3a0*/  SHF.R.S32.HI R0, RZ, 0x1f, R5.reuse ;  /* 0x0000001fff007819 */ /* 0x100fe20000011405 */
[----:B------:R-:W-:Y:S02]  /*2b3b0*/  IMAD.MOV R4, RZ, RZ, -R5 ;  /* 0x000000ffff047224 */ /* 0x000fe400078e0a05 */
[----:B--2---:R-:W-:-:S04]  /*2b3c0*/  IMAD.WIDE.U32 R2, R10, UR4, R2 ;  /* 0x000000040a027c25 */ /* 0x004fc8000f8e0002 */
[----:B------:R-:W-:Y:S01]  /*2b3d0*/  IMAD R3, R10, UR5, R3 ;  /* 0x000000050a037c24 */ /* 0x000fe2000f8e0203 */
[----:B------:R-:W-:Y:S02]  /*2b3e0*/  ULDC.64 UR4, c[0x0][0xae0] ;  /* 0x0002b80000047ab9 */ /* 0x000fe40000000a00 */
[----:B------:R-:W-:Y:S02]  /*2b3f0*/  IMAD R0, R0, UR4, RZ ;  /* 0x0000000400007c24 */ /* 0x000fe4000f8e02ff */
[----:B------:R-:W-:-:S04]  /*2b400*/  IMAD.WIDE.U32 R2, R21, UR6, R2 ;  /* 0x0000000615027c25 */ /* 0x000fc8000f8e0002 */
[----:B------:R-:W-:Y:S02]  /*2b410*/  IMAD.IADD R3, R3, 0x1, R7 ;  /* 0x0000000103037824 */ /* 0x000fe400078e0207 */
[----:B------:R-:W-:Y:S02]  /*2b420*/  IMAD R7, R25, R4, R9 ;  /* 0x0000000419077224 */ /* 0x000fe400078e0209 */
        /* <DEDUP_REMOVED lines=20> */
[----:B------:R1:W2:Y:S04]  /*2b570*/  SHFL.IDX PT, R0, R3, RZ, 0x181f ;  /* 0x00181fff03007589 */ /* 0x0002a800000e0000 */
[----:B------:R1:W3:Y:S02]  /*2b580*/  SHFL.IDX PT, R14, R2, RZ, 0x181f ;  /* 0x00181fff020e7589 */ /* 0x0002e400000e0000 */
.L_x_5975:
[----:B------:R-:W-:Y:S01]  /*2b590*/  IMAD R25, R20, R25, RZ ;  /* 0x0000001914197224 */ /* 0x000fe200078e02ff */
[----:B------:R-:W-:Y:S01]  /*2b5a0*/  IADD3 R236, R27, R236, RZ ;  /* 0x000000ec1bec7210 */ /* 0x000fe20007ffe0ff */
[----:B------:R-:W-:Y:S03]  /*2b5b0*/  BSSY B1, `(.L_x_5679) ;  /* 0x0000010000017945 */ /* 0x000fe60003800000 */
        /* <DEDUP_REMOVED lines=15> */
.L_x_5680:
[----:B------:R-:W-:Y:S05]  /*2b6b0*/  BSYNC B1 ;  /* 0x0000000000017941 */ /* 0x000fea0003800000 */
.L_x_5679:
[----:B------:R-:W-:-:S03]  /*2b6c0*/  UMOV UR4, 0xffffffff ;  /* 0xffffffff00047882 */ /* 0x000fc60000000000 */
[----:B------:R-:W-:Y:S05]  /*2b6d0*/  BRA.DIV UR4, `(.L_x_5681) ;  /* 0x000000ce04a07947 */ /* 0x000fea000b800000 */
[----:B--2---:R2:W0:Y:S04]  /*2b6e0*/  SHFL.IDX PT, R0, R3, 0x1, 0x181f ;  /* 0x00381f0003007f89 */ /* 0x00442800000e0000 */
[----:B---34-:R2:W3:Y:S02]  /*2b6f0*/  SHFL.IDX PT, R14, R2, 0x1, 0x181f ;  /* 0x00381f00020e7f89 */ /* 0x0184e400000e0000 */
.L_x_5979:
        /* <DEDUP_REMOVED lines=17> */
.L_x_5683:
[----:B------:R-:W-:Y:S05]  /*2b810*/  BSYNC B1 ;  /* 0x0000000000017941 */ /* 0x000fea0003800000 */
.L_x_5682:
[----:B------:R-:W-:-:S03]  /*2b820*/  UMOV UR4, 0xffffffff ;  /* 0xffffffff00047882 */ /* 0x000fc60000000000 */
[----:B------:R-:W-:Y:S05]  /*2b830*/  BRA.DIV UR4, `(.L_x_5684) ;  /* 0x000000ce04907947 */ /* 0x000fea000b800000 */
[----:B0-----:R0:W0:Y:S04]  /*2b840*/  SHFL.IDX PT, R0, R3, 0x2, 0x181f ;  /* 0x00581f0003007f89 */ /* 0x00102800000e0000 */
[----:B---34-:R3:W4:Y:S02]  /*2b850*/  SHFL.IDX PT, R14, R2, 0x2, 0x181f ;  /* 0x00581f00020e7f89 */ /* 0x01872400000e0000 */
.L_x_5983:
        /* <DEDUP_REMOVED lines=17> */
.L_x_5686:
[----:B------:R-:W-:Y:S05]  /*2b970*/  BSYNC B1 ;  /* 0x0000000000017941 */ /* 0x000fea0003800000 */
.L_x_5685:
[----:B------:R-:W-:-:S03]  /*2b980*/  UMOV UR4, 0xffffffff ;  /* 0xffffffff00047882 */ /* 0x000fc60000000000 */
[----:B------:R-:W-:Y:S05]  /*2b990*/  BRA.DIV UR4, `(.L_x_5687) ;  /* 0x000000ce04807947 */ /* 0x000fea000b800000 */
[----:B0-----:R0:W0:Y:S04]  /*2b9a0*/  SHFL.IDX PT, R0, R3, 0x3, 0x181f ;  /* 0x00781f0003007f89 */ /* 0x00102800000e0000 */
[----:B----4-:R4:W0:Y:S02]  /*2b9b0*/  SHFL.IDX PT, R14, R2, 0x3, 0x181f ;  /* 0x00781f00020e7f89 */ /* 0x01082400000e0000 */
.L_x_5987:
        /* <DEDUP_REMOVED lines=16> */
.L_x_5670:
[----:B------:R-:W-:Y:S05]  /*2bac0*/  BSYNC B0 ;  /* 0x0000000000007941 */ /* 0x000fea0003800000 */
.L_x_5655:
[----:B------:R-:W-:Y:S02]  /*2bad0*/  ULDC UR4, c[0x0][0xc3c] ;  /* 0x00030f0000047ab9 */ /* 0x000fe40000000800 */
[----:B------:R-:W-:-:S13]  /*2bae0*/  ISETP.GE.AND P0, PT, R43, UR4, PT ;  /* 0x000000042b007c0c */ /* 0x000fda000bf06270 */
[----:B------:R-:W-:Y:S05]  /*2baf0*/  @!P0 BRA `(.L_x_5688) ;  /* 0xfffffd5800948947 */ /* 0x000fea000383ffff */
[----:B------:R-:W-:Y:S05]  /*2bb00*/  BRA `(.L_x_5472) ;  /* 0x0000008c00a87947 */ /* 0x000fea0003800000 */
.L_x_5470:
        /* <DEDUP_REMOVED lines=20> */
.L_x_5689:
        /* <DEDUP_REMOVED lines=44> */
.L_x_5693:
        /* <DEDUP_REMOVED lines=14> */
[----:B-1----:R-:W-:Y:S01]  /*2bff0*/  @!P6 IMAD.WIDE R2, R9, 0x4, R4 ;  /* 0x000000040902e825 */ /* 0x002fe200078e0204 */
[----:B------:R-:W-:-:S06]  /*2c000*/  MOV R5, RZ ;  /* 0x000000ff00057202 */ /* 0x000fcc0000000f00 */
        /* <DEDUP_REMOVED lines=23> */
.L_x_5691:
[----:B------:R-:W-:Y:S01]  /*2c180*/  IADD3 R9, -R4, R7, RZ ;  /* 0x0000000704097210 */ /* 0x000fe20007ffe1ff */
[----:B------:R-:W-:-:S04]  /*2c190*/  IMAD.MOV.U32 R8, RZ, RZ, RZ ;  /* 0x000000ffff087224 */ /* 0x000fc800078e00ff */
        /* <DEDUP_REMOVED lines=10> */
.L_x_5694:
[----:B----4-:R-:W-:Y:S01]  /*2c240*/  IMAD R2, R8, UR5, R9 ;  /* 0x0000000508027c24 */ /* 0x010fe2000f8e0209 */
[----:B-1----:R-:W-:Y:S01]  /*2c250*/  ISETP.NE.AND P0, PT, R7, 0x1, PT ;  /* 0x000000010700780c */ /* 0x002fe20003f05270 */
[----:B------:R-:W-:-:S03]  /*2c260*/  VIADD R12, R10, UR4 ;  /* 0x000000040a0c7c36 */ /* 0x000fc60008000000 */
[----:B------:R1:W-:Y:S01]  /*2c270*/  STL [R1+0x10], R2 ;  /* 0x0000100201007387 */ /* 0x0003e20000100800 */
        /* <DEDUP_REMOVED lines=18> */
[----:B------:R-:W-:Y:S01]  /*2c3a0*/  IMAD.HI.U32 R9, R3, R2, RZ ;  /* 0x0000000203097227 */ /* 0x000fe200078e00ff */
[----:B------:R-:W-:-:S03]  /*2c3b0*/  IADD3 R3, R10, 0xffffffe, RZ ;  /* 0x0ffffffe0a037810 */ /* 0x000fc60007ffe0ff */
[----:B------:R-:W-:Y:S02]  /*2c3c0*/  IMAD R11, R9, R11, R2 ;  /* 0x0000000b090b7224 */ /* 0x000fe400078e0202 */
[----:B------:R-:W-:Y:S01]  /*2c3d0*/  IMAD.MOV.U32 R2, RZ, RZ, RZ ;  /* 0x000000ffff027224 */ /* 0x000fe200078e00ff */
[----:B------:R-:W0:Y:S02]  /*2c3e0*/  F2I.FTZ.U32.TRUNC.NTZ R3, R3 ;  /* 0x0000000300037305 */ /* 0x000e24000021f000 */
[----:B------:R-:W-:-:S13]  /*2c3f0*/  ISETP.GT.U32.AND P1, PT, R6, R11, PT ;  /* 0x0000000b0600720c */ /* 0x000fda0003f24070 */
[----:B------:R-:W-:Y:S02]  /*2c400*/  @!P1 IMAD.IADD R11, R11, 0x1, -R6 ;  /* 0x000000010b0b9824 */ /* 0x000fe400078e0a06 */
        /* <DEDUP_REMOVED lines=19> */
[-C--:B------:R-:W-:Y:S01]  /*2c540*/  @!P1 IADD3 R3, R3, -R8.reuse, RZ ;  /* 0x8000000803039210 */ /* 0x080fe20007ffe0ff */
        /* <DEDUP_REMOVED lines=14> */
.L_x_5695:
        /* <DEDUP_REMOVED lines=8> */
[----:B0-----:R-:W-:-:S06]  /*2c6b0*/  IADD3 R10, R9, 0xffffffe, RZ ;  /* 0x0ffffffe090a7810 */ /* 0x001fcc0007ffe0ff */
        /* <DEDUP_REMOVED lines=46> */
[----:B------:R-:W-:-:S05]  /*2c9a0*/  @P0 IADD3 R2, R2, 0x1, RZ ;  /* 0x0000000102020810 */ /* 0x000fca0007ffe0ff */
[----:B------:R-:W-:Y:S01]  /*2c9b0*/  @!P2 IMAD.MOV R2, RZ, RZ, -R2 ;  /* 0x000000ffff02a224 */ /* 0x000fe200078e0a02 */
[----:B------:R-:W-:Y:S01]  /*2c9c0*/  @!P1 LOP3.LUT R2, RZ, R7, RZ, 0x33, !PT ;  /* 0x00000007ff029212 */ /* 0x000fe200078e33ff */
[----:B------:R-:W-:-:S04]  /*2c9d0*/  IMAD.MOV R7, RZ, RZ, -R7 ;  /* 0x000000ffff077224 */ /* 0x000fc800078e0a07 */
[----:B------:R-:W-:-:S05]  /*2c9e0*/  IMAD R3, R2, R7, R5 ;  /* 0x0000000702037224 */ /* 0x000fca00078e0205 */
[----:B------:R0:W-:Y:S02]  /*2c9f0*/  STL [R1+0x18], R3 ;  /* 0x0000180301007387 */ /* 0x0001e40000100800 */
.L_x_5696:
[----:B01----:R-:W-:-:S05]  /*2ca00*/  LOP3.LUT R3, RZ, R2, RZ, 0x33, !PT ;  /* 0x00000002ff037212 */ /* 0x003fca00078e33ff */
[----:B------:R-:W-:-:S05]  /*2ca10*/  IMAD.IADD R2, R4, 0x1, R3 ;  /* 0x0000000104027824 */ /* 0x000fca00078e0203 */
[----:B------:R1:W-:Y:S01]  /*2ca20*/  STL [R1+0x14], R2 ;  /* 0x0000140201007387 */ /* 0x0003e20000100800 */
[----:B------:R-:W-:Y:S05]  /*2ca30*/  BRA `(.L_x_5697) ;  /* 0x0000000000107947 */ /* 0x000fea0003800000 */
.L_x_5692:
[----:B------:R-:W-:Y:S01]  /*2ca40*/  IMAD.U32 R2, RZ, RZ, UR6 ;  /* 0x00000006ff027e24 */ /* 0x000fe2000f8e00ff */
[----:B------:R0:W-:Y:S04]  /*2ca50*/  STL [R1+0x14], RZ ;  /* 0x000014ff01007387 */ /* 0x0001e80000100800 */
[----:B------:R0:W-:Y:S04]  /*2ca60*/  STL [R1+0x18], RZ ;  /* 0x000018ff01007387 */ /* 0x0001e80000100800 */
[----:B------:R0:W-:Y:S02]  /*2ca70*/  STL [R1+0x10], R2 ;  /* 0x0000100201007387 */ /* 0x0001e40000100800 */
.L_x_5697:
[----:B------:R-:W2:Y:S04]  /*2ca80*/  LDL R4, [R1+0x10] ;  /* 0x0000100001047983 */ /* 0x000ea80000100800 */
        /* <DEDUP_REMOVED lines=9> */
.L_x_5690:
        /* <DEDUP_REMOVED lines=19> */
[C---:B-1----:R-:W-:Y:S01]  /*2cc50*/  IMAD.SHL.U32 R4, R9.reuse, 0x40, RZ ;  /* 0x0000004009047824 */ /* 0x042fe200078e00ff */
[C---:B------:R-:W-:Y:S02]  /*2cc60*/  LOP3.LUT R8, R9.reuse, 0x7f, RZ, 0xc0, !PT ;  /* 0x0000007f09087812 */ /* 0x040fe400078ec0ff */
[----:B------:R-:W-:Y:S02]  /*2cc70*/  SHF.L.U32 R5, R9, 0x1, RZ ;  /* 0x0000000109057819 */ /* 0x000fe400000006ff */
        /* <DEDUP_REMOVED lines=15> */
[--C-:B------:R-:W-:Y:S01]  /*2cd70*/  LOP3.LUT R7, R7, 0x60, R2.reuse, 0xf8, !PT ;  /* 0x0000006007077812 */ /* 0x100fe200078ef802 */
[----:B------:R-:W-:Y:S01]  /*2cd80*/  IMAD.IADD R3, R18, 0x1, R3 ;  /* 0x0000000112037824 */ /* 0x000fe200078e0203 */
[----:B------:R-:W-:Y:S01]  /*2cd90*/  LOP3.LUT R6, R6, 0x10, R9, 0xf8, !PT ;  /* 0x0000001006067812 */ /* 0x000fe200078ef809 */
[----:B------:R-:W-:Y:S01]  /*2cda0*/  IMAD.SHL.U32 R9, R9, 0x4, RZ ;  /* 0x0000000409097824 */ /* 0x000fe200078e00ff */
[----:B------:R-:W-:-:S02]  /*2cdb0*/  LOP3.LUT R7, R7, 0x100, R2, 0xf8, !PT ;  /* 0x0000010007077812 */ /* 0x000fc400078ef802 */
[----:B------:R-:W-:Y:S02]  /*2cdc0*/  LOP3.LUT R0, R0, 0x30, RZ, 0xc0, !PT ;  /* 0x0000003000007812 */ /* 0x000fe400078ec0ff */
[----:B------:R-:W-:-:S04]  /*2cdd0*/  LOP3.LUT R6, R6, 0x10, R9, 0x78, !PT ;  /* 0x0000001006067812 */ /* 0x000fc800078e7809 */
[----:B------:R-:W-:-:S05]  /*2cde0*/  LOP3.LUT R4, R7, R6, RZ, 0xfc, !PT ;  /* 0x0000000607047212 */ /* 0x000fca00078efcff */
[----:B------:R0:W-:Y:S04]  /*2cdf0*/  STL [R1], R4 ;  /* 0x0000000401007387 */ /* 0x0001e80000100800 */
[----:B------:R1:W-:Y:S04]  /*2ce00*/  STL [R1+0x40], R3 ;  /* 0x0000400301007387 */ /* 0x0003e80000100800 */
[----:B------:R-:W-:Y:S01]  /*2ce10*/  STL [R1+0x5c], RZ ;  /* 0x00005cff01007387 */ /* 0x000fe20000100800 */
[----:B0-----:R-:W-:-:S04]  /*2ce20*/  SHF.R.U32.HI R4, RZ, 0x2, R8 ;  /* 0x00000002ff047819 */ /* 0x001fc80000011608 */
[----:B------:R-:W-:Y:S01]  /*2ce30*/  LOP3.LUT R4, R4, 0x60, R2, 0xf8, !PT ;  /* 0x0000006004047812 */ /* 0x000fe200078ef802 */
[----:B------:R-:W-:Y:S01]  /*2ce40*/  IMAD.MOV.U32 R2, RZ, RZ, 0x1 ;  /* 0x00000001ff027424 */ /* 0x000fe200078e00ff */
[----:B-1----:R-:W-:-:S04]  /*2ce50*/  MOV R3, 0x1 ;  /* 0x0000000100037802 */ /* 0x002fc80000000f00 */
[----:B------:R0:W-:Y:S04]  /*2ce60*/  STL [R1+0x28], R2 ;  /* 0x0000280201007387 */ /* 0x0001e80000100800 */
[----:B------:R1:W-:Y:S04]  /*2ce70*/  STL [R1+0x20], RZ ;  /* 0x000020ff01007387 */ /* 0x0003e80000100800 */
[----:B------:R1:W-:Y:S01]  /*2ce80*/  STL [R1+0xc], RZ ;  /* 0x00000cff01007387 */ /* 0x0003e20000100800 */
[----:B0-----:R-:W-:-:S03]  /*2ce90*/  LOP3.LUT R2, R0, 0x40, RZ, 0xfc, !PT ;  /* 0x0000004000027812 */ /* 0x001fc600078efcff */
[----:B------:R1:W-:Y:S01]  /*2cea0*/  STL [R1+0x24], R3 ;  /* 0x0000240301007387 */ /* 0x0003e20000100800 */
[----:B------:R-:W-:-:S07]  /*2ceb0*/  LOP3.LUT R0, R0, 0x80, RZ, 0xfc, !PT ;  /* 0x0000008000007812 */ /* 0x000fce00078efcff */
.L_x_5818:
[----:B--2---:R-:W2:Y:S01]  /*2cec0*/  LDL R0, [R1+0x1c] ;  /* 0x00001c0001007983 */ /* 0x004ea20000100800 */
[----:B-1----:R-:W2:Y:S01]  /*2ced0*/  LDC.64 R2, c[0x0][0xc88] ;  /* 0x00032200ff027b82 */ /* 0x002ea20000000a00 */
        /* <DEDUP_REMOVED lines=64> */
.L_x_5699:
        /* <DEDUP_REMOVED lines=10> */
[----:B------:R-:W-:Y:S02]  /*2d380*/  LEA.HI R17, R2, R17, RZ, 0x10 ;  /* 0x0000001102117211 */ /* 0x000fe400078f80ff */
[----:B-----5:R-:W-:-:S05]  /*2d390*/  IADD3 R2, R11, R0, RZ ;  /* 0x000000000b027210 */ /* 0x020fca0007ffe0ff */
[----:B------:R1:W-:Y:S01]  /*2d3a0*/  STL [R1+0x34], R2 ;  /* 0x0000340201007387 */ /* 0x0003e20000100800 */
[----:B------:R-:W-:Y:S05]  /*2d3b0*/  @!P2 BRA `(.L_x_5700) ;  /* 0x000000000010a947 */ /* 0x000fea0003800000 */
[----:B-1----:R-:W-:-:S04]  /*2d3c0*/  IADD3 R2, P0, R15, UR4, RZ ;  /* 0x000000040f027c10 */ /* 0x002fc8000ff1e0ff */
[----:B------:R-:W-:-:S05]  /*2d3d0*/  IADD3.X R3, R14, UR5, RZ, P0, !PT ;  /* 0x000000050e037c10 */ /* 0x000fca00087fe4ff */
[----:B------:R2:W5:Y:S01]  /*2d3e0*/  LDG.E R8, desc[UR54][R2.64] ;  /* 0x0000003602087981 */ /* 0x000562000c1e1900 */
[----:B------:R-:W-:Y:S05]  /*2d3f0*/  BRA `(.L_x_5701) ;  /* 0x0000000000107947 */ /* 0x000fea0003800000 */
.L_x_5700:
[----:B------:R-:W-:Y:S05]  /*2d400*/  @!P0 BRA `(.L_x_5701) ;  /* 0x00000000000c8947 */ /* 0x000fea0003800000 */
[----:B------:R-:W2:Y:S04]  /*2d410*/  LDG.E R8, desc[UR54][R6.64] ;  /* 0x0000003606087981 */ /* 0x000ea8000c1e1900 */
[----:B------:R-:W2:Y:S02]  /*2d420*/  LDG.E R6, desc[UR54][R6.64+0x4] ;  /* 0x0000043606067981 */ /* 0x000ea4000c1e1900 */
[----:B--2---:R-:W-:-:S07]  /*2d430*/  IMAD.IADD R8, R6, 0x1, -R8 ;  /* 0x0000000106087824 */ /* 0x004fce00078e0a08 */
.L_x_5701:
        /* <DEDUP_REMOVED lines=17> */
[C---:B------:R-:W-:Y:S02]  /*2d550*/  IADD3 R20, R0.reuse, 0xa0, -R13 ;  /* 0x000000a000147810 */ /* 0x040fe40007ffe80d */
[----:B------:R-:W-:-:S03]  /*2d560*/  IADD3 R3, R0, 0x9f, RZ ;  /* 0x0000009f00037810 */ /* 0x000fc60007ffe0ff */
        /* <DEDUP_REMOVED lines=40> */
.L_x_5703:
[----:B------:R-:W-:Y:S05]  /*2d7f0*/  BSYNC B0 ;  /* 0x0000000000007941 */ /* 0x000fea0003800000 */
.L_x_5702:
[-C--:B------:R-:W-:Y:S01]  /*2d800*/  IMAD R2, R21, R0.reuse, RZ ;  /* 0x0000000015027224 */ /* 0x080fe200078e02ff */
[----:B------:R-:W-:Y:S04]  /*2d810*/  BSSY B0, `(.L_x_5704) ;  /* 0x000015f000007945 */ /* 0x000fe80003800000 */
[----:B------:R-:W-:-:S05]  /*2d820*/  VIADDMNMX R0, R2, R0, R6, PT ;  /* 0x0000000002007246 */ /* 0x000fca0003800106 */
[--C-:B------:R-:W-:Y:S02]  /*2d830*/  IMAD R3, R0, 0xa0, -R7.reuse ;  /* 0x000000a000037824 */ /* 0x100fe400078e0a07 */
[----:B------:R-:W-:-:S03]  /*2d840*/  IMAD R0, R2, 0xa0, -R7 ;  /* 0x000000a002007824 */ /* 0x000fc600078e0a07 */
[----:B------:R-:W-:Y:S02]  /*2d850*/  VIMNMX R9, R3, R9, PT ;  /* 0x0000000903097248 */ /* 0x000fe40003fe0100 */
[----:B------:R-:W-:-:S04]  /*2d860*/  VIMNMX R0, RZ, R0, !PT ;  /* 0x00000000ff007248 */ /* 0x000fc80007fe0100 */
[----:B------:R-:W-:Y:S01]  /*2d870*/  ISETP.GT.AND P0, PT, R9, R0, PT ;  /* 0x000000000900720c */ /* 0x000fe20003f04270 */
[----:B------:R-:W-:-:S05]  /*2d880*/  IMAD.WIDE.U32 R2, R0, -0x33333333, RZ ;  /* 0xcccccccd00027825 */ /* 0x000fca00078e00ff */
[----:B------:R-:W-:-:S05]  /*2d890*/  SHF.R.U32.HI R2, RZ, 0x7, R3 ;  /* 0x00000007ff027819 */ /* 0x000fca0000011603 */
[----:B------:R-:W-:Y:S02]  /*2d8a0*/  IMAD.MOV.U32 R8, RZ, RZ, R2 ;  /* 0x000000ffff087224 */ /* 0x000fe400078e0002 */
        /* <DEDUP_REMOVED lines=14> */
.L_x_5990:
[----:B--2---:R-:W-:Y:S02]  /*2d990*/  ISETP.NE.AND P0, PT, R14, RZ, PT ;  /* 0x000000ff0e00720c */ /* 0x004fe40003f05270 */
[----:B------:R-:W-:-:S11]  /*2d9a0*/  PLOP3.LUT P6, PT, PT, PT, PT, 0x8, 0x0 ;  /* 0x000000000000781c */ /* 0x000fd60003fce170 */
[----:B------:R-:W-:Y:S05]  /*2d9b0*/  @P0 BRA `(.L_x_5707) ;  /* 0x00000000000c0947 */ /* 0x000fea0003800000 */
[----:B------:R-:W-:-:S03]  /*2d9c0*/  UMOV UR4, 0xffffffff ;  /* 0xffffffff00047882 */ /* 0x000fc60000000000 */
[----:B------:R-:W-:Y:S05]  /*2d9d0*/  BRA.DIV UR4, `(.L_x_5708) ;  /* 0x000000ae04ec7947 */ /* 0x000fea000b800000 */
[----:B------:R-:W-:-:S13]  /*2d9e0*/  ELECT P6, URZ, PT ;  /* 0x00000000003f782f */ /* 0x000fda00038c0000 */
.L_x_5707:
        /* <DEDUP_REMOVED lines=9> */
.L_x_5993:
[----:B------:R-:W-:Y:S05]  /*2da80*/  BSYNC B1 ;  /* 0x0000000000017941 */ /* 0x000fea0003800000 */
.L_x_5709:
[----:B------:R-:W-:Y:S04]  /*2da90*/  BSSY B1, `(.L_x_5711) ;  /* 0x000008e000017945 */ /* 0x000fe80003800000 */
[----:B------:R-:W-:Y:S05]  /*2daa0*/  @!P6 BRA `(.L_x_5712) ;  /* 0x000000080030e947 */ /* 0x000fea0003800000 */
[----:B------:R-:W2:Y:S04]  /*2dab0*/  LDL R6, [R1+0x20] ;  /* 0x0000200001067983 */ /* 0x000ea80000100800 */
[----:B------:R-:W3:Y:S01]  /*2dac0*/  LDL R5, [R1+0x28] ;  /* 0x0000280001057983 */ /* 0x000ee20000100800 */
[----:B------:R-:W4:Y:S01]  /*2dad0*/  S2R R4, SR_TID.X ;  /* 0x0000000000047919 */ /* 0x000f220000002100 */
[----:B------:R-:W-:Y:S01]  /*2dae0*/  BSSY B2, `(.L_x_5713) ;  /* 0x0000007000027945 */ /* 0x000fe20003800000 */
[----:B----4-:R-:W-:-:S04]  /*2daf0*/  LOP3.LUT R4, R4, 0x7f, RZ, 0xc0, !PT ;  /* 0x0000007f04047812 */ /* 0x010fc800078ec0ff */
[----:B------:R-:W-:Y:S02]  /*2db00*/  ISETP.NE.AND P1, PT, R4, RZ, PT ;  /* 0x000000ff0400720c */ /* 0x000fe40003f25270 */
[----:B--2---:R-:W-:Y:S02]  /*2db10*/  LEA R6, R6, R18, 0x3 ;  /* 0x0000001206067211 */ /* 0x004fe400078e18ff */
[----:B---3--:R-:W-:-:S04]  /*2db20*/  SHF.L.U32 R9, R5, 0x1f, RZ ;  /* 0x0000001f05097819 */ /* 0x008fc800000006ff */
[----:B------:R-:W2:Y:S02]  /*2db30*/  SYNCS.PHASECHK.TRANS64.TRYWAIT P0, [R6+URZ+0x334a0], R9 ;  /* 0x0334a009060075a7 */ /* 0x000ea4000800017f */
[----:B--2---:R-:W-:Y:S05]  /*2db40*/  @!P0 BRA `(.L_x_5714) ;  /* 0x000000ac00c48947 */ /* 0x004fea0003800000 */
.L_x_5994:
[----:B------:R-:W-:Y:S05]  /*2db50*/  BSYNC B2 ;  /* 0x0000000000027941 */ /* 0x000fea0003800000 */
.L_x_5713:
        /* <DEDUP_REMOVED lines=9> */
.L_x_5716:
[----:B------:R-:W-:Y:S05]  /*2dbf0*/  BSYNC B2 ;  /* 0x0000000000027941 */ /* 0x000fea0003800000 */
.L_x_5715:
        /* <DEDUP_REMOVED lines=13> */
.L_x_5717:
        /* <DEDUP_REMOVED lines=16> */
.L_x_5718:
        /* <DEDUP_REMOVED lines=16> */
.L_x_5719:
        /* <DEDUP_REMOVED lines=13> */
.L_x_5995:
[----:B------:R-:W-:Y:S05]  /*2dfa0*/  BSYNC B2 ;  /* 0x0000000000027941 */ /* 0x000fea0003800000 */
.L_x_5720:
        /* <DEDUP_REMOVED lines=11> */
.L_x_5723:
[----:B------:R-:W-:Y:S05]  /*2e060*/  BSYNC B2 ;  /* 0x0000000000027941 */ /* 0x000fea0003800000 */
.L_x_5722:
        /* <DEDUP_REMOVED lines=8> */
.L_x_5724:
        /* <DEDUP_REMOVED lines=15> */
.L_x_5725:
        /* <DEDUP_REMOVED lines=15> */
.L_x_5726:
        /* <DEDUP_REMOVED lines=10> */
.L_x_5712:
[----:B------:R-:W-:Y:S05]  /*2e370*/  BSYNC B1 ;  /* 0x0000000000017941 */ /* 0x000fea0003800000 */
.L_x_5711:
[----:B-1----:R-:W2:Y:S04]  /*2e380*/  LDL.LU R3, [R1+0x20] ;  /* 0x0000200001037983 */ /* 0x002ea80000300800 */
        /* <DEDUP_REMOVED lines=12> */
.L_x_5743:
[----:B------:R-:W-:Y:S05]  /*2e450*/  YIELD ;  /* 0x0000000000007946 */ /* 0x000fea0003800000 */
[----:B------:R-:W-:Y:S04]  /*2e460*/  BSSY B1, `(.L_x_5727) ;  /* 0x000008d000017945 */ /* 0x000fe80003800000 */
[----:B--2---:R-:W-:Y:S05]  /*2e470*/  @!P6 BRA `(.L_x_5728) ;  /* 0x00000008002ce947 */ /* 0x004fea0003800000 */
[----:B-1----:R-:W2:Y:S04]  /*2e480*/  LDL R5, [R1+0x20] ;  /* 0x0000200001057983 */ /* 0x002ea80000100800 */
        /* <DEDUP_REMOVED lines=9> */
.L_x_5996:
[----:B------:R-:W-:Y:S05]  /*2e520*/  BSYNC B2 ;  /* 0x0000000000027941 */ /* 0x000fea0003800000 */
.L_x_5729:
        /* <DEDUP_REMOVED lines=9> */
.L_x_5732:
[----:B------:R-:W-:Y:S05]  /*2e5c0*/  BSYNC B2 ;  /* 0x0000000000027941 */ /* 0x000fea0003800000 */
.L_x_5731:
        /* <DEDUP_REMOVED lines=12> */
.L_x_5733:
        /* <DEDUP_REMOVED lines=16> */
.L_x_5734:
        /* <DEDUP_REMOVED lines=16> */
.L_x_5735:
        /* <DEDUP_REMOVED lines=13> */
.L_x_5997:
[----:B------:R-:W-:Y:S05]  /*2e960*/  BSYNC B2 ;  /* 0x0000000000027941 */ /* 0x000fea0003800000 */
.L_x_5736:
        /* <DEDUP_REMOVED lines=11> */
.L_x_5739:
[----:B------:R-:W-:Y:S05]  /*2ea20*/  BSYNC B2 ;  /* 0x0000000000027941 */ /* 0x000fea0003800000 */
.L_x_5738:
[----:B------:R-:W-:Y:S01]  /*2ea30*/  R2UR UR10, R11 ;  /* 0x000000000b0a72ca */ /* 0x000fe200000e0000 */
[----:B------:R-:W-:Y:S01]  /*2ea40*/  UIADD3 UR4, UP0, UR40, 0x670, URZ ;  /* 0x0000067028047890 */ /* 0x000fe2000ff1e03f */
[----:B------:R-:W-:Y:S01]  /*2ea50*/  R2UR UR6, R12 ;  /* 0x000000000c0672ca */ /* 0x000fe200000e0000 */
[----:B-12---:R-:W-:Y:S01]  /*2ea60*/  VIADD R7, R7, 0x334b0 ;  /* 0x000334b007077836 */ /* 0x006fe20000000000 */
[----:B------:R-:W-:Y:S01]  /*2ea70*/  R2UR UR7, R13 ;  /* 0x000000000d0772ca */ /* 0x000fe200000e0000 */
[----:B------:R-:W-:Y:S01]  /*2ea80*/  UIADD3.X UR5, URZ, UR41, URZ, UP0, !UPT ;  /* 0x000000293f057290 */ /* 0x000fe200087fe43f */
[----:B------:R-:W-:Y:S02]  /*2ea90*/  PLOP3.LUT P1, PT, PT, PT, PT, 0x80, 0x0 ;  /* 0x000000000000781c */ /* 0x000fe40003f2f070 */
[----:B------:R-:W-:-:S11]  /*2eaa0*/  IADD3 R3, R5, 0xf200, RZ ;  /* 0x0000f20005037810 */ /* 0x000fd60007ffe0ff */
.L_x_5740:
        /* <DEDUP_REMOVED lines=15> */
.L_x_5741:
        /* <DEDUP_REMOVED lines=15> */
.L_x_5742:
        /* <DEDUP_REMOVED lines=10> */
.L_x_5728:
[----:B------:R-:W-:Y:S05]  /*2ed30*/  BSYNC B1 ;  /* 0x0000000000017941 */ /* 0x000fea0003800000 */
.L_x_5727:
        /* <DEDUP_REMOVED lines=12> */
.L_x_5705:
[----:B------:R-:W-:Y:S05]  /*2ee00*/  BSYNC B0 ;  /* 0x0000000000007941 */ /* 0x000fea0003800000 */
.L_x_5704:
        /* <DEDUP_REMOVED lines=8> */
[----:B------:R-:W4:Y:S08]  /*2ee90*/  @P1 LDC R2, c[0x0][0x44c] ;  /* 0x00011300ff021b82 */ /* 0x000f300000000800 */
[----:B-12---:R-:W1:Y:S01]  /*2eea0*/  @P1 LDC R3, c[0x0][0x450] ;  /* 0x00011400ff031b82 */ /* 0x006e620000000800 */
[----:B---3--:R-:W-:-:S05]  /*2eeb0*/  LEA R0, R4, 0x7f, 0x7 ;  /* 0x0000007f04007811 */ /* 0x008fca00078e38ff */
[----:B----4-:R-:W-:-:S05]  /*2eec0*/  @P1 IMAD.HI.U32 R2, R0, R2, RZ ;  /* 0x0000000200021227 */ /* 0x010fca00078e00ff */
[----:B-1----:R-:W-:-:S05]  /*2eed0*/  @P1 SHF.R.U32.HI R0, RZ, R3, R2 ;  /* 0x00000003ff001219 */ /* 0x002fca0000011602 */
[----:B------:R-:W-:-:S04]  /*2eee0*/  IMAD.IADD R0, R20, 0x1, R0 ;  /* 0x0000000114007824 */ /* 0x000fc800078e0200 */
[----:B------:R-:W-:-:S05]  /*2eef0*/  IMAD.HI R0, R0, 0x66666667, RZ ;  /* 0x6666666700007827 */ /* 0x000fca00078e02ff */
[----:B------:R-:W-:-:S04]  /*2ef00*/  SHF.R.U32.HI R4, RZ, 0x1f, R0 ;  /* 0x0000001fff047819 */ /* 0x000fc80000011600 */
[----:B------:R-:W-:Y:S01]  /*2ef10*/  LEA.HI.SX32 R4, R0, R4, 0x1a ;  /* 0x0000000400047211 */ /* 0x000fe200078fd2ff */
[----:B------:R-:W-:-:S03]  /*2ef20*/  IMAD.MOV.U32 R0, RZ, RZ, RZ ;  /* 0x000000ffff007224 */ /* 0x000fc600078e00ff */
[----:B------:R-:W-:-:S04]  /*2ef30*/  VIMNMX R4, R19, R4, PT ;  /* 0x0000000413047248 */ /* 0x000fc80003fe0100 */
[----:B------:R-:W-:-:S13]  /*2ef40*/  ISETP.GE.AND P1, PT, R4, 0x1, PT ;  /* 0x000000010400780c */ /* 0x000fda0003f26270 */
[----:B0-----:R-:W-:Y:S05]  /*2ef50*/  @!P1 BRA `(.L_x_5745) ;  /* 0x00000000006c9947 */ /* 0x001fea0003800000 */
[----:B------:R-:W-:-:S04]  /*2ef60*/  IABS R0, R17 ;  /* 0x0000001100007213 */ /* 0x000fc80000000000 */
[----:B------:R-:W0:Y:S08]  /*2ef70*/  I2F.RP R2, R0 ;  /* 0x0000000000027306 */ /* 0x000e300000209400 */
[----:B0-----:R-:W0:Y:S02]  /*2ef80*/  MUFU.RCP R2, R2 ;  /* 0x0000000200027308 */ /* 0x001e240000001000 */
[----:B0-----:R-:W-:-:S06]  /*2ef90*/  VIADD R2, R2, 0xffffffe ;  /* 0x0ffffffe02027836 */ /* 0x001fcc0000000000 */
[----:B------:R-:W0:Y:S02]  /*2efa0*/  F2I.FTZ.U32.TRUNC.NTZ R3, R2 ;  /* 0x0000000200037305 */ /* 0x000e24000021f000 */
[----:B0-----:R-:W-:-:S05]  /*2efb0*/  IADD3 R2, RZ, -R3, RZ ;  /* 0x80000003ff027210 */ /* 0x001fca0007ffe0ff */
        /* <DEDUP_REMOVED lines=21> */
.L_x_5745:
[----:B------:R-:W-:Y:S05]  /*2f110*/  BSYNC B0 ;  /* 0x0000000000007941 */ /* 0x000fea0003800000 */
.L_x_5744:
        /* <DEDUP_REMOVED lines=24> */
.L_x_5746:
        /* <DEDUP_REMOVED lines=9> */
[----:B------:R-:W-:Y:S01]  /*2f330*/  MOV R8, 0x70 ;  /* 0x0000007000087802 */ /* 0x000fe20000000f00 */
[----:B------:R-:W0:Y:S01]  /*2f340*/  LDC.64 R2, c[0x4][R2] ;  /* 0x0100000002027b82 */ /* 0x000e220000000a00 */
        /* <DEDUP_REMOVED lines=8> */
[----:B0-----:R-:W-:Y:S05]  /*2f3d0*/  CALL.ABS.NOINC R2 ;  /* 0x0000000002007343 */ /* 0x001fea0003c00000 */
.L_x_5749:
[----:B------:R-:W-:Y:S05]  /*2f3e0*/  BSYNC B6 ;  /* 0x0000000000067941 */ /* 0x000fea0003800000 */
.L_x_5748:
        /* <DEDUP_REMOVED lines=24> */
.L_x_5751:
[----:B------:R-:W-:Y:S05]  /*2f570*/  BSYNC B6 ;  /* 0x0000000000067941 */ /* 0x000fea0003800000 */
.L_x_5750:
        /* <DEDUP_REMOVED lines=20> */
.L_x_5753:
[----:B------:R-:W-:Y:S05]  /*2f6c0*/  BSYNC B6 ;  /* 0x0000000000067941 */ /* 0x000fea0003800000 */
.L_x_5752:
        /* <DEDUP_REMOVED lines=19> */
.L_x_5755:
[----:B------:R-:W-:Y:S05]  /*2f800*/  BSYNC B6 ;  /* 0x0000000000067941 */ /* 0x000fea0003800000 */
.L_x_5754:
        /* <DEDUP_REMOVED lines=23> */
.L_x_6000:
        /* <DEDUP_REMOVED lines=10> */
.L_x_6003:
[----:B------:R-:W-:Y:S05]  /*2fa20*/  @!P6 BRA `(.L_x_5757) ;  /* 0x0000000400a4e947 */ /* 0x000fea0003800000 */
[----:B0-----:R-:W2:Y:S01]  /*2fa30*/  LDL R0, [R1+0x4c] ;  /* 0x00004c0001007983 */ /* 0x001ea20000100800 */
[----:B------:R-:W-:-:S04]  /*2fa40*/  ISETP.NE.U32.AND P0, PT, R2, RZ, PT ;  /* 0x000000ff0200720c */ /* 0x000fc80003f05070 */
[----:B------:R-:W-:Y:S02]  /*2fa50*/  ISETP.NE.AND.EX P0, PT, R3, RZ, PT, P0 ;  /* 0x000000ff0300720c */ /* 0x000fe40003f05300 */
[----:B--2---:R-:W-:-:S11]  /*2fa60*/  IADD3 R0, R0, -0x1, RZ ;  /* 0xffffffff00007810 */ /* 0x004fd60007ffe0ff */
        /* <DEDUP_REMOVED lines=18> */
.L_x_5759:
        /* <DEDUP_REMOVED lines=9> */
.L_x_6004:
        /* <DEDUP_REMOVED lines=8> */
.L_x_5761:
        /* <DEDUP_REMOVED lines=29> */
.L_x_6005:
        /* <DEDUP_REMOVED lines=8> */
.L_x_5763:
        /* <DEDUP_REMOVED lines=29> */
.L_x_5757:
[----:B------:R-:W0:Y:S04]  /*300c0*/  LDL.LU R3, [R1+0x44] ;  /* 0x0000440001037983 */ /* 0x000e280000300800 */
[----:B------:R-:W2:Y:S04]  /*300d0*/  LDL.LU R5, [R1+0x38] ;  /* 0x0000380001057983 */ /* 0x000ea80000300800 */
[----:B---3--:R-:W3:Y:S01]  /*300e0*/  LDL.LU R4, [R1+0x58] ;  /* 0x0000580001047983 */ /* 0x008ee20000300800 */
        /* <DEDUP_REMOVED lines=33> */
[----:B-1----:R-:W-:Y:S02]  /*30300*/  IMAD.MOV.U32 R8, RZ, RZ, 0x70 ;  /* 0x00000070ff087424 */ /* 0x002fe400078e00ff */
[----:B------:R-:W-:-:S07]  /*30310*/  IMAD.MOV.U32 R13, RZ, RZ, RZ ;  /* 0x000000ffff0d7224 */ /* 0x000fce00078e00ff */
[----:B------:R-:W-:-:S07]  /*30320*/  LEPC R20, `(.L_x_5765) ;  /* 0x000000001014794e */ /* 0x000fce0000000000 */
[----:B0-----:R-:W-:Y:S05]  /*30330*/  CALL.ABS.NOINC R2 ;  /* 0x0000000002007343 */ /* 0x001fea0003c00000 */
.L_x_5765:
[----:B------:R-:W-:Y:S05]  /*30340*/  BSYNC B6 ;  /* 0x0000000000067941 */ /* 0x000fea0003800000 */
.L_x_5764:
        /* <DEDUP_REMOVED lines=13> */
[C---:B------:R-:W-:Y:S02]  /*30420*/  LOP3.LUT R11, R8.reuse, 0x40, RZ, 0xfc, !PT ;  /* 0x00000040080b7812 */ /* 0x040fe400078efcff */
        /* <DEDUP_REMOVED lines=20> */
[----:B0-----:R-:W-:-:S05]  /*30570*/  @P0 SHF.R.U32.HI R0, RZ, R6, R5 ;  /* 0x00000006ff000219 */ /* 0x001fca0000011605 */
[----:B------:R-:W-:Y:S02]  /*30580*/  IMAD.MOV R5, RZ, RZ, -R0 ;  /* 0x000000ffff057224 */ /* 0x000fe400078e0a00 */
[----:B------:R-:W-:-:S04]  /*30590*/  IMAD.WIDE.U32 R2, R0, UR4, R2 ;  /* 0x0000000400027c25 */ /* 0x000fc8000f8e0002 */
[----:B------:R-:W-:Y:S01]  /*305a0*/  IMAD R4, R7, R5, R4 ;  /* 0x0000000507047224 */ /* 0x000fe200078e0204 */
[----:B------:R-:W-:-:S05]  /*305b0*/  SHF.R.S32.HI R5, RZ, 0x1f, R0 ;  /* 0x0000001fff057819 */ /* 0x000fca0000011400 */
[----:B------:R-:W-:-:S04]  /*305c0*/  IMAD R5, R5, UR4, RZ ;  /* 0x0000000405057c24 */ /* 0x000fc8000f8e02ff */
[----:B------:R-:W-:Y:S01]  /*305d0*/  IMAD R0, R0, UR5, R5 ;  /* 0x0000000500007c24 */ /* 0x000fe2000f8e0205 */
[----:B------:R-:W-:Y:S01]  /*305e0*/  ULDC.64 UR4, c[0x0][0x2c8] ;  /* 0x0000b20000047ab9 */ /* 0x000fe20000000a00 */
[----:B------:R-:W0:Y:S03]  /*305f0*/  S2R R5, SR_TID.X ;  /* 0x0000000000057919 */ /* 0x000e260000002100 */
[----:B------:R-:W-:Y:S02]  /*30600*/  IADD3 R3, R3, R0, RZ ;  /* 0x0000000003037210 */ /* 0x000fe40007ffe0ff */
        /* <DEDUP_REMOVED lines=9> */
[----:B0-----:R-:W-:-:S05]  /*306a0*/  IMAD.SHL.U32 R9, R5, 0x10, RZ ;  /* 0x0000001005097824 */ /* 0x001fca00078e00ff */
[----:B------:R-:W-:-:S04]  /*306b0*/  LOP3.LUT R9, R9, 0x30, RZ, 0xc0, !PT ;  /* 0x0000003009097812 */ /* 0x000fc800078ec0ff */
[----:B------:R-:W-:Y:S01]  /*306c0*/  ISETP.GE.AND P0, PT, R9, UR4, PT ;  /* 0x0000000409007c0c */ /* 0x000fe2000bf06270 */
[----:B------:R-:W-:Y:S01]  /*306d0*/  UMOV UR4, 0xffffffff ;  /* 0xffffffff00047882 */ /* 0x000fe20000000000 */
[----:B------:R-:W-:Y:S02]  /*306e0*/  IADD3.X R3, R3, UR7, R0, P3, !PT ;  /* 0x0000000703037c10 */ /* 0x000fe40009ffe400 */
[----:B-1----:R-:W-:Y:S09]  /*306f0*/  BRA.DIV UR4, `(.L_x_5766) ;  /* 0x0000008604a47947 */ /* 0x002ff2000b800000 */
[----:B------:R-:W0:Y:S02]  /*30700*/  S2R R6, SR_TID.X ;  /* 0x0000000000067919 */ /* 0x000e240000002100 */
[----:B0-----:R-:W-:Y:S02]  /*30710*/  LOP3.LUT R11, R6, 0x7f, RZ, 0xc0, !PT ;  /* 0x0000007f060b7812 */ /* 0x001fe400078ec0ff */
[----:B------:R-:W2:Y:S02]  /*30720*/  LDL.LU R6, [R1+0x48] ;  /* 0x0000480001067983 */ /* 0x000ea40000300800 */
[----:B------:R-:W-:-:S05]  /*30730*/  SHF.R.U32.HI R11, RZ, 0x2, R11 ;  /* 0x00000002ff0b7819 */ /* 0x000fca000001160b */
[----:B------:R-:W-:-:S04]  /*30740*/  IMAD R0, R10, 0x80, R11 ;  /* 0x000000800a007824 */ /* 0x000fc800078e020b */
        /* <DEDUP_REMOVED lines=18> */
[----:B------:R-:W-:Y:S01]  /*30870*/  @!P3 IMAD.MOV.U32 R7, RZ, RZ, R6 ;  /* 0x000000ffff07b224 */ /* 0x000fe200078e0006 */
[----:B------:R-:W-:Y:S01]  /*30880*/  @!P3 MOV R6, R5 ;  /* 0x000000050006b202 */ /* 0x000fe20000000f00 */
[----:B------:R-:W-:-:S04]  /*30890*/  VIADD R5, R0, 0x40 ;  /* 0x0000004000057836 */ /* 0x000fc80000000000 */
        /* <DEDUP_REMOVED lines=13> */
[----:B------:R0:W-:Y:S04]  /*30970*/  @!P3 LDGSTS.E.BYPASS.LTC128B.128 [R8+0x23200], desc[UR54][R6.64+0x80], !P2 ;  /* 0x232000800608bfae */ /* 0x0001e8000d101d76 */
[----:B------:R0:W2:Y:S02]  /*30980*/  SHFL.IDX PT, R3, R4, 0x3, 0x1c1f ;  /* 0x007c1f0004037f89 */ /* 0x0000a400000e0000 */
.L_x_6014:
        /* <DEDUP_REMOVED lines=12> */
.L_x_5768:
[----:B------:R-:W-:Y:S05]  /*30a50*/  BSYNC B0 ;  /* 0x0000000000007941 */ /* 0x000fea0003800000 */
.L_x_5767:
[----:B------:R-:W-:Y:S01]  /*30a60*/  NOP ;  /* 0x0000000000007918 */ /* 0x000fe20000000000 */
[----:B------:R-:W-:-:S13]  /*30a70*/  PLOP3.LUT P0, PT, PT, PT, PT, 0x80, 0x0 ;  /* 0x000000000000781c */ /* 0x000fda0003f0f070 */
.L_x_5769:
        /* <DEDUP_REMOVED lines=10> */
[----:B------:R-:W-:-:S04]  /*30b20*/  LOP3.LUT R0, R0, 0xfffffffe, RZ, 0xc0, !PT ;  /* 0xfffffffe00007812 */ /* 0x000fc800078ec0ff */
[----:B------:R-:W-:-:S04]  /*30b30*/  IADD3 R0, R2, -R0, RZ ;  /* 0x8000000002007210 */ /* 0x000fc80007ffe0ff */
[----:B------:R-:W-:Y:S01]  /*30b40*/  SHF.L.U32 R0, R0, 0x1f, RZ ;  /* 0x0000001f00007819 */ /* 0x000fe200000006ff */
[----:B------:R-:W-:Y:S01]  /*30b50*/  NOP ;  /* 0x0000000000007918 */ /* 0x000fe20000000000 */
[----:B------:R4:W-:Y:S01]  /*30b60*/  SYNCS.ARRIVE.TRANS64.A1T0 RZ, [R18+URZ+0x33400], RZ ;  /* 0x033400ff12ff79a7 */ /* 0x0009e2000810003f */
[----:B------:R-:W-:Y:S01]  /*30b70*/  BSSY B0, `(.L_x_5770) ;  /* 0x0000003000007945 */ /* 0x000fe20003800000 */
[----:B------:R-:W5:Y:S03]  /*30b80*/  SYNCS.PHASECHK.TRANS64.TRYWAIT P0, [R18+URZ+0x33420], R0 ;  /* 0x03342000120075a7 */ /* 0x000f66000800017f */
[----:B----45:R-:W-:Y:S05]  /*30b90*/  @!P0 BRA `(.L_x_5771) ;  /* 0x0000008400e88947 */ /* 0x030fea0003800000 */
.L_x_6015:
[----:B------:R-:W-:Y:S05]  /*30ba0*/  BSYNC B0 ;  /* 0x0000000000007941 */ /* 0x000fea0003800000 */
.L_x_5770:
[----:B------:R-:W5:Y:S04]  /*30bb0*/  LDL.LU R2, [R1+0x4c] ;  /* 0x00004c0001027983 */ /* 0x000f680000300800 */
[----:B0-2---:R-:W2:Y:S01]  /*30bc0*/  LDL R3, [R1+0x2c] ;  /* 0x00002c0001037983 */ /* 0x005ea20000100800 */
[----:B-----5:R-:W-:-:S05]  /*30bd0*/  VIADD R2, R2, 0xfffffffe ;  /* 0xfffffffe02027836 */ /* 0x020fca0000000000 */
[----:B--2---:R-:W-:-:S13]  /*30be0*/  ISETP.GE.AND P0, PT, R2, R3, PT ;  /* 0x000000030200720c */ /* 0x004fda0003f06270 */
[----:B------:R-:W-:Y:S05]  /*30bf0*/  @!P0 BRA `(.L_x_5772) ;  /* 0x0000001800188947 */ /* 0x000fea0003800000 */
[----:B----4-:R0:W5:Y:S04]  /*30c00*/  LDL.LU R0, [R1+0xc] ;  /* 0x00000c0001007983 */ /* 0x0101680000300800 */
[----:B---3--:R0:W5:Y:S02]  /*30c10*/  LDL.LU R8, [R1+0x24] ;  /* 0x0000240001087983 */ /* 0x0081640000300800 */
.L_x_5796:
        /* <DEDUP_REMOVED lines=36> */
.L_x_5775:
        /* <DEDUP_REMOVED lines=8> */
.L_x_6016:
[----:B------:R-:W-:Y:S05]  /*30ee0*/  BSYNC B1 ;  /* 0x0000000000017941 */ /* 0x000fea0003800000 */
.L_x_5776:
        /* <DEDUP_REMOVED lines=9> */
.L_x_5779:
[----:B------:R-:W-:Y:S05]  /*30f80*/  BSYNC B1 ;  /* 0x0000000000017941 */ /* 0x000fea0003800000 */
.L_x_5778:
        /* <DEDUP_REMOVED lines=13> */
.L_x_5780:
        /* <DEDUP_REMOVED lines=16> */
.L_x_5781:
        /* <DEDUP_REMOVED lines=16> */
.L_x_5782:
        /* <DEDUP_REMOVED lines=13> */
.L_x_6017:
[----:B------:R-:W-:Y:S05]  /*31330*/  BSYNC B1 ;  /* 0x0000000000017941 */ /* 0x000fea0003800000 */
.L_x_5783:
[----:B------:R-:W-:Y:S01]  /*31340*/  BSSY B1, `(.L_x_5785) ;  /* 0x000000b000017945 */ /* 0x000fe20003800000 */
[----:B------:R-:W-:Y:S01]  /*31350*/  MOV R10, 0x0 ;  /* 0x00000000000a7802 */ /* 0x000fe20000000f00 */
[----:B------:R-:W-:Y:S02]  /*31360*/  IMAD.MOV.U32 R11, RZ, RZ, 0x14f00000 ;  /* 0x14f00000ff0b7424 */ /* 0x000fe400078e00ff */
        /* <DEDUP_REMOVED lines=8> */
.L_x_5786:
[----:B------:R-:W-:Y:S05]  /*313f0*/  BSYNC B1 ;  /* 0x0000000000017941 */ /* 0x000fea0003800000 */
.L_x_5785:
        /* <DEDUP_REMOVED lines=8> */
.L_x_5787:
        /* <DEDUP_REMOVED lines=15> */
.L_x_5788:
        /* <DEDUP_REMOVED lines=15> */
.L_x_5789:
        /* <DEDUP_REMOVED lines=10> */
.L_x_5774:
[----:B------:R-:W-:Y:S05]  /*31700*/  BSYNC B0 ;  /* 0x0000000000007941 */ /* 0x000fea0003800000 */
.L_x_5773:
[----:B------:R-:W-:-:S06]  /*31710*/  UISETP.NE.AND UP0, UPT, UR37, 0x3, UPT ;  /* 0x000000032500788c */ /* 0x000fcc000bf05270 */
[----:B------:R-:W-:-:S13]  /*31720*/  PLOP3.LUT P0, PT, PT, PT, UP0, 0x80, 0x0 ;  /* 0x000000000000781c */ /* 0x000fda0003f0f008 */
[----:B------:R-:W-:Y:S05]  /*31730*/  @!P0 BRA `(.L_x_5790) ;  /* 0x0000000000048947 */ /* 0x000fea0003800000 */
[----:B------:R-:W-:Y:S01]  /*31740*/  BPT.TRAP 0x1 ;  /* 0x000000040000795c */ /* 0x000fe20000300000 */
.L_x_5790:
        /* <DEDUP_REMOVED lines=8> */
.L_x_6018:
[----:B------:R-:W-:Y:S05]  /*317d0*/  BSYNC B0 ;  /* 0x0000000000007941 */ /* 0x000fea0003800000 */
.L_x_5791:
[----:B------:R-:W-:Y:S05]  /*317e0*/  @!P1 BRA `(.L_x_5793) ;  /* 0x0000000000049947 */ /* 0x000fea0003800000 */
[----:B------:R-:W-:Y:S01]  /*317f0*/  BPT.TRAP 0x1 ;  /* 0x000000040000795c */ /* 0x000fe20000300000 */
.L_x_5793:
[----:B---3--:R-:W-:Y:S01]  /*31800*/  SHF.L.U32 R4, R8, 0x1f, RZ ;  /* 0x0000001f08047819 */ /* 0x008fe200000006ff */
[----:B------:R-:W-:-:S03]  /*31810*/  IMAD R0, R0, 0x7800, RZ ;  /* 0x0000780000007824 */ /* 0x000fc600078e02ff */
[----:B------:R-:W3:Y:S02]  /*31820*/  SYNCS.PHASECHK.TRANS64.TRYWAIT P0, [R3+URZ+0x33460], R4 ;  /* 0x03346004030075a7 */ /* 0x000ee4000800017f */
[----:B---3--:R-:W-:Y:S05]  /*31830*/  @!P0 BRA `(.L_x_5794) ;  /* 0x0000007c00108947 */ /* 0x008fea0003800000 */
.L_x_6019:
        /* <DEDUP_REMOVED lines=33> */
[----:B------:R-:W-:-:S03]  /*31a50*/  VIADD R13, R0, 0x1000 ;  /* 0x00001000000d7836 */ /* 0x000fc60000000000 */
        /* <DEDUP_REMOVED lines=55> */
[----:B------:R-:W-:-:S04]  /*31dd0*/  LOP3.LUT R4, R10, R3, RZ, 0xfc, !PT ;  /* 0x000000030a047212 */ /* 0x000fc800078efcff */
[----:B------:R-:W-:-:S06]  /*31de0*/  IADD3 R4, R18, R4, RZ ;  /* 0x0000000412047210 */ /* 0x000fcc0007ffe0ff */
        /* <DEDUP_REMOVED lines=89> */
.L_x_5795:
[----:B-1----:R-:W1:Y:S01]  /*32380*/  S2R R0, SR_TID.X ;  /* 0x0000000000007919 */ /* 0x002e620000002100 */
[----:B--2--5:R2:W-:Y:S01]  /*32390*/  SYNCS.ARRIVE.TRANS64.A1T0 RZ, [R3+URZ+0x33450], RZ ;  /* 0x033450ff03ff79a7 */ /* 0x0245e2000810003f */
        /* <DEDUP_REMOVED lines=8> */
[C---:B----4-:R-:W-:Y:S01]  /*32420*/  ISETP.GT.AND P0, PT, R2.reuse, R0, PT ;  /* 0x000000000200720c */ /* 0x050fe20003f04270 */
[----:B------:R-:W-:Y:S01]  /*32430*/  VIADD R2, R2, 0xffffffff ;  /* 0xffffffff02027836 */ /* 0x000fe20000000000 */
[----:B------:R3:W5:Y:S11]  /*32440*/  LDL R0, [R1+0xc] ;  /* 0x00000c0001007983 */ /* 0x0007760000100800 */
[----:B---3--:R-:W-:Y:S05]  /*32450*/  @P0 BRA `(.L_x_5796) ;  /* 0xffffffe400f00947 */ /* 0x008fea000383ffff */
.L_x_5772:
        /* <DEDUP_REMOVED lines=18> */
.L_x_5798:
[----:B------:R-:W-:Y:S05]  /*32580*/  BSYNC B0 ;  /* 0x0000000000007941 */ /* 0x000fea0003800000 */
.L_x_5797:
[----:B------:R-:W-:-:S06]  /*32590*/  UISETP.NE.AND UP0, UPT, UR37, 0x3, UPT ;  /* 0x000000032500788c */ /* 0x000fcc000bf05270 */
[----:B------:R-:W-:-:S13]  /*325a0*/  PLOP3.LUT P1, PT, PT, PT, UP0, 0x80, 0x0 ;  /* 0x000000000000781c */ /* 0x000fda0003f2f008 */
[----:B------:R-:W-:Y:S05]  /*325b0*/  @!P1 BRA `(.L_x_5799) ;  /* 0x0000000000049947 */ /* 0x000fea0003800000 */
[----:B------:R-:W-:Y:S01]  /*325c0*/  BPT.TRAP 0x1 ;  /* 0x000000040000795c */ /* 0x000fe20000300000 */
.L_x_5799:
[----:B------:R-:W3:Y:S04]  /*325d0*/  LDL R2, [R1+0x24] ;  /* 0x0000240001027983 */ /* 0x000ee80000100800 */
[----:B------:R-:W3:Y:S01]  /*325e0*/  LDL R3, [R1+0xc] ;  /* 0x00000c0001037983 */ /* 0x000ee20000100800 */
[----:B--2-45:R-:W-:Y:S01]  /*325f0*/  MOV R0, UR39 ;  /* 0x0000002700007c02 */ /* 0x034fe20008000f00 */
[----:B------:R-:W-:Y:S03]  /*32600*/  BSSY B0, `(.L_x_5800) ;  /* 0x0000007000007945 */ /* 0x000fe60003800000 */
[----:B------:R-:W-:Y:S02]  /*32610*/  ISETP.NE.AND P2, PT, R0, 0x3, PT ;  /* 0x000000030000780c */ /* 0x000fe40003f45270 */
[----:B---3--:R-:W-:-:S04]  /*32620*/  LOP3.LUT R2, R2, 0x1, RZ, 0x3c, !PT ;  /* 0x0000000102027812 */ /* 0x008fc800078e3cff */
[----:B------:R-:W-:Y:S01]  /*32630*/  SHF.L.U32 R2, R2, 0x1f, RZ ;  /* 0x0000001f02027819 */ /* 0x000fe200000006ff */
[----:B------:R-:W-:-:S04]  /*32640*/  IMAD R0, R3, 0x8, R18 ;  /* 0x0000000803007824 */ /* 0x000fc800078e0212 */
[----:B------:R-:W2:Y:S02]  /*32650*/  SYNCS.PHASECHK.TRANS64.TRYWAIT P1, [R0+URZ+0x33470], R2 ;  /* 0x03347002000075a7 */ /* 0x000ea4000802017f */
[----:B--2---:R-:W-:Y:S05]  /*32660*/  @!P1 BRA `(.L_x_5801) ;  /* 0x0000006c00989947 */ /* 0x004fea0003800000 */
.L_x_6020:
[----:B------:R-:W-:Y:S05]  /*32670*/  BSYNC B0 ;  /* 0x0000000000007941 */ /* 0x000fea0003800000 */
.L_x_5800:
[----:B------:R-:W-:Y:S05]  /*32680*/  @!P2 BRA `(.L_x_5802) ;  /* 0x000000000004a947 */ /* 0x000fea0003800000 */
[----:B------:R-:W-:Y:S01]  /*32690*/  BPT.TRAP 0x1 ;  /* 0x000000040000795c */ /* 0x000fe20000300000 */
.L_x_5802:
[----:B--2---:R-:W2:Y:S02]  /*326a0*/  LDL R2, [R1+0x24] ;  /* 0x0000240001027983 */ /* 0x004ea40000100800 */
[----:B--2---:R-:W-:-:S04]  /*326b0*/  SHF.L.U32 R2, R2, 0x1f, RZ ;  /* 0x0000001f02027819 */ /* 0x004fc800000006ff */
[----:B------:R-:W2:Y:S02]  /*326c0*/  SYNCS.PHASECHK.TRANS64.TRYWAIT P1, [R0+URZ+0x33460], R2 ;  /* 0x03346002000075a7 */ /* 0x000ea4000802017f */
[----:B--2---:R-:W-:Y:S05]  /*326d0*/  @!P1 BRA `(.L_x_5803) ;  /* 0x0000006c00909947 */ /* 0x004fea0003800000 */
.L_x_6021:
        /* <DEDUP_REMOVED lines=9> */
[----:B------:R-:W-:Y:S02]  /*32770*/  VIADD R13, R2, 0x1000 ;  /* 0x00001000020d7836 */ /* 0x000fe40000000000 */
[----:B------:R-:W-:Y:S02]  /*32780*/  IMAD.IADD R3, R18, 0x1, R3 ;  /* 0x0000000112037824 */ /* 0x000fe400078e0203 */
[----:B------:R-:W-:-:S03]  /*32790*/  VIADD R15, R2, 0x1800 ;  /* 0x00001800020f7836 */ /* 0x000fc60000000000 */
        /* <DEDUP_REMOVED lines=52> */
[----:B------:R-:W-:Y:S02]  /*32ae0*/  IMAD.MOV.U32 R10, RZ, RZ, R5 ;  /* 0x000000ffff0a7224 */ /* 0x000fe400078e0005 */
[----:B------:R-:W-:-:S05]  /*32af0*/  VIADD R16, R2, 0x5800 ;  /* 0x0000580002107836 */ /* 0x000fca0000000000 */
[----:B------:R-:W-:-:S05]  /*32b00*/  LOP3.LUT R3, R16, R10, RZ, 0xfc, !PT ;  /* 0x0000000a10037212 */ /* 0x000fca00078efcff */
[----:B------:R-:W-:-:S05]  /*32b10*/  IMAD.IADD R3, R18, 0x1, R3 ;  /* 0x0000000112037824 */ /* 0x000fca00078e0203 */
[----:B------:R1:W2:Y:S02]  /*32b20*/  LDSM.16.MT88.4 R4, [R3+0xf200] ;  /* 0x00f200000304783b */ /* 0x0002a40000004200 */
[----:B-1----:R-:W-:Y:S01]  /*32b30*/  LOP3.LUT R3, R14, R11, RZ, 0xfc, !PT ;  /* 0x0000000b0e037212 */ /* 0x002fe200078efcff */
[----:B------:R-:W-:-:S04]  /*32b40*/  IMAD.MOV.U32 R14, RZ, RZ, R11 ;  /* 0x000000ffff0e7224 */ /* 0x000fc800078e000b */
[----:B------:R-:W-:Y:S01]  /*32b50*/  IMAD.IADD R3, R19, 0x1, R3 ;  /* 0x0000000113037824 */ /* 0x000fe200078e0203 */
[C-C-:B--2---:R-:W-:Y:S02]  /*32b60*/  PRMT R8, R4.reuse, 0x6420, R5.reuse ;  /* 0x0000642004087816 */ /* 0x144fe40000000005 */
[----:B------:R-:W-:Y:S02]  /*32b70*/  PRMT R9, R4, 0x7531, R5 ;  /* 0x0000753104097816 */ /* 0x000fe40000000005 */
[----:B------:R-:W-:Y:S02]  /*32b80*/  MOV R5, R10 ;  /* 0x0000000a00057202 */ /* 0x000fe40000000f00 */
[C-C-:B------:R-:W-:Y:S02]  /*32b90*/  PRMT R10, R6.reuse, 0x6420, R7.reuse ;  /* 0x00006420060a7816 */ /* 0x140fe40000000007 */
[----:B------:R-:W-:Y:S02]  /*32ba0*/  LOP3.LUT R13, R13, R5, RZ, 0xfc, !PT ;  /* 0x000000050d0d7212 */ /* 0x000fe400078efcff */
[----:B------:R-:W-:-:S03]  /*32bb0*/  PRMT R11, R6, 0x7531, R7 ;  /* 0x00007531060b7816 */ /* 0x000fc60000000007 */
[----:B------:R-:W-:Y:S02]  /*32bc0*/  IMAD.IADD R4, R18, 0x1, R13 ;  /* 0x0000000112047824 */ /* 0x000fe400078e020d */
[----:B------:R1:W-:Y:S01]  /*32bd0*/  STSM.16.M88.4 [R3], R8 ;  /* 0x0000000803007844 */ /* 0x0003e20000000200 */
[----:B------:R-:W-:-:S03]  /*32be0*/  IMAD.MOV.U32 R13, RZ, RZ, R5 ;  /* 0x000000ffff0d7224 */ /* 0x000fc600078e0005 */
[----:B------:R-:W2:Y:S02]  /*32bf0*/  LDSM.16.MT88.4 R4, [R4+0xf200] ;  /* 0x00f200000404783b */ /* 0x000ea40000004200 */
[----:B------:R-:W-:Y:S02]  /*32c00*/  LOP3.LUT R15, R15, R13, RZ, 0xfc, !PT ;  /* 0x0000000d0f0f7212 */ /* 0x000fe400078efcff */
[----:B-1----:R-:W-:Y:S01]  /*32c10*/  LOP3.LUT R3, R12, R14, RZ, 0xfc, !PT ;  /* 0x0000000e0c037212 */ /* 0x002fe200078efcff */
[----:B------:R-:W-:Y:S02]  /*32c20*/  IMAD.MOV.U32 R12, RZ, RZ, R14 ;  /* 0x000000ffff0c7224 */ /* 0x000fe400078e000e */
[----:B------:R-:W-:Y:S02]  /*32c30*/  VIADD R14, R2, 0x6000 ;  /* 0x00006000020e7836 */ /* 0x000fe40000000000 */
[----:B------:R-:W-:Y:S01]  /*32c40*/  IMAD.IADD R3, R19, 0x1, R3 ;  /* 0x0000000113037824 */ /* 0x000fe200078e0203 */
[----:B--2---:R-:W-:-:S02]  /*32c50*/  PRMT R8, R4, 0x6420, R5 ;  /* 0x0000642004087816 */ /* 0x004fc40000000005 */
[----:B------:R-:W-:Y:S02]  /*32c60*/  PRMT R9, R4, 0x7531, R5 ;  /* 0x0000753104097816 */ /* 0x000fe40000000005 */
[C-C-:B------:R-:W-:Y:S02]  /*32c70*/  PRMT R10, R6.reuse, 0x6420, R7.reuse ;  /* 0x00006420060a7816 */ /* 0x140fe40000000007 */
[----:B------:R-:W-:-:S05]  /*32c80*/  PRMT R11, R6, 0x7531, R7 ;  /* 0x00007531060b7816 */ /* 0x000fca0000000007 */
[----:B------:R1:W-:Y:S02]  /*32c90*/  STSM.16.M88.4 [R3], R8 ;  /* 0x0000000803007844 */ /* 0x0003e40000000200 */
[----:B-1----:R-:W-:-:S05]  /*32ca0*/  VIADD R3, R2, 0x3800 ;  /* 0x0000380002037836 */ /* 0x002fca0000000000 */
[C---:B------:R-:W-:Y:S02]  /*32cb0*/  LOP3.LUT R4, R3.reuse, R13, RZ, 0xfc, !PT ;  /* 0x0000000d03047212 */ /* 0x040fe400078efcff */
[----:B------:R-:W-:Y:S02]  /*32cc0*/  LOP3.LUT R3, R3, R12, RZ, 0xfc, !PT ;  /* 0x0000000c03037212 */ /* 0x000fe400078efcff */
[----:B------:R-:W-:-:S03]  /*32cd0*/  IADD3 R4, R18, R4, RZ ;  /* 0x0000000412047210 */ /* 0x000fc60007ffe0ff */
[----:B------:R-:W-:-:S03]  /*32ce0*/  IMAD.IADD R3, R19, 0x1, R3 ;  /* 0x0000000113037824 */ /* 0x000fc600078e0203 */
        /* <DEDUP_REMOVED lines=41> */
[----:B-1----:R-:W-:Y:S01]  /*32f80*/  IMAD.MOV.U32 R11, RZ, RZ, R12 ;  /* 0x000000ffff0b7224 */ /* 0x002fe200078e000c */
[C---:B------:R-:W-:Y:S02]  /*32f90*/  IADD3 R12, R2.reuse, 0x6800, RZ ;  /* 0x00006800020c7810 */ /* 0x040fe40007ffe0ff */
[----:B------:R-:W-:Y:S02]  /*32fa0*/  IADD3 R2, R2, 0x7000, RZ ;  /* 0x0000700002027810 */ /* 0x000fe40007ffe0ff */
        /* <DEDUP_REMOVED lines=33> */
[----:B------:R-:W-:Y:S02]  /*331c0*/  IMAD.IADD R3, R18, 0x1, R3 ;  /* 0x0000000112037824 */ /* 0x000fe400078e0203 */
[----:B------:R-:W-:-:S03]  /*331d0*/  IMAD.IADD R19, R19, 0x1, R2 ;  /* 0x0000000113137824 */ /* 0x000fc600078e0202 */
        /* <DEDUP_REMOVED lines=14> */
.L_x_5804:
        /* <DEDUP_REMOVED lines=14> */
.L_x_5747:
        /* <DEDUP_REMOVED lines=14> */
.L_x_5805:
        /* <DEDUP_REMOVED lines=46> */
.L_x_6031:
[----:B------:R-:W-:Y:S02]  /*33760*/  ULDC UR4, c[0x0][0xc38] ;  /* 0x00030e0000047ab9 */ /* 0x000fe40000000800 */
[----:B------:R-:W-:-:S04]  /*33770*/  IMAD.U32 R2, RZ, RZ, UR4 ;  /* 0x00000004ff027e24 */ /* 0x000fc8000f8e00ff */
[----:B--2---:R-:W-:-:S04]  /*33780*/  IMAD R9, R9, R2, RZ ;  /* 0x0000000209097224 */ /* 0x004fc800078e02ff */
[----:B------:R-:W-:-:S05]  /*33790*/  IMAD.IADD R0, R0, 0x1, R9 ;  /* 0x0000000100007824 */ /* 0x000fca00078e0209 */
[----:B------:R-:W-:-:S13]  /*337a0*/  ISETP.GT.AND P6, PT, R0, R5, PT ;  /* 0x000000050000720c */ /* 0x000fda0003fc4270 */
[----:B------:R-:W-:Y:S05]  /*337b0*/  @P6 BRA `(.L_x_5808) ;  /* 0x0000000000ac6947 */ /* 0x000fea0003800000 */
.L_x_5811:
[----:B------:R-:W2:Y:S01]  /*337c0*/  LDL.LU R3, [R1+0x1c] ;  /* 0x00001c0001037983 */ /* 0x000ea20000300800 */
[----:B------:R-:W3:Y:S01]  /*337d0*/  LDC R2, c[0x0][0xc3c] ;  /* 0x00030f00ff027b82 */ /* 0x000ee20000000800 */
[----:B--2---:R-:W-:-:S05]  /*337e0*/  VIADD R3, R3, 0x1f ;  /* 0x0000001f03037836 */ /* 0x004fca0000000000 */
        /* <DEDUP_REMOVED lines=32> */
[----:B-1----:R-:W-:-:S05]  /*339f0*/  IMAD.IADD R7, R2, 0x1, R3 ;  /* 0x0000000102077824 */ /* 0x002fca00078e0203 */
[----:B------:R1:W2:Y:S02]  /*33a00*/  SHFL.IDX PT, R9, R7, 0x1f, 0x1f ;  /* 0x03e01f0007097f89 */ /* 0x0002a400000e0000 */
.L_x_6039:
[----:B------:R-:W-:Y:S02]  /*33a10*/  ULDC UR4, c[0x0][0xc38] ;  /* 0x00030e0000047ab9 */ /* 0x000fe40000000800 */
[----:B------:R-:W-:-:S04]  /*33a20*/  IMAD.U32 R2, RZ, RZ, UR4 ;  /* 0x00000004ff027e24 */ /* 0x000fc8000f8e00ff */
[----:B--2---:R-:W-:-:S04]  /*33a30*/  IMAD R9, R9, R2, RZ ;  /* 0x0000000209097224 */ /* 0x004fc800078e02ff */
[----:B------:R-:W-:-:S05]  /*33a40*/  IMAD.IADD R0, R9, 0x1, R0 ;  /* 0x0000000109007824 */ /* 0x000fca00078e0200 */
[----:B------:R-:W-:-:S13]  /*33a50*/  ISETP.GT.AND P6, PT, R0, R5, PT ;  /* 0x000000050000720c */ /* 0x000fda0003fc4270 */
[----:B------:R-:W-:Y:S05]  /*33a60*/  @!P6 BRA `(.L_x_5811) ;  /* 0xfffffffc0054e947 */ /* 0x000fea000383ffff */
.L_x_5808:
[----:B------:R-:W-:Y:S01]  /*33a70*/  IMAD.IADD R9, R0, 0x1, -R9 ;  /* 0x0000000100097824 */ /* 0x000fe200078e0a09 */
[----:B------:R-:W-:-:S03]  /*33a80*/  UMOV UR4, 0xffffffff ;  /* 0xffffffff00047882 */ /* 0x000fc60000000000 */
[----:B------:R-:W-:-:S05]  /*33a90*/  IMAD R0, R7, R2, R9 ;  /* 0x0000000207007224 */ /* 0x000fca00078e0209 */
[----:B------:R-:W-:Y:S01]  /*33aa0*/  ISETP.GT.AND P6, PT, R0, R5, PT ;  /* 0x000000050000720c */ /* 0x000fe20003fc4270 */
[----:B------:R-:W-:-:S12]  /*33ab0*/  BRA.DIV UR4, `(.L_x_5812) ;  /* 0x0000006204e47947 */ /* 0x000fd8000b800000 */
[----:B------:R-:W2:Y:S01]  /*33ac0*/  LDL.LU R10, [R1+0x1c] ;  /* 0x00001c00010a7983 */ /* 0x000ea20000300800 */
[----:B------:R-:W-:-:S04]  /*33ad0*/  VOTE.ANY R0, PT, !P6 ;  /* 0x0000000000007806 */ /* 0x000fc800070e0100 */
[----:B------:R-:W3:Y:S02]  /*33ae0*/  POPC R3, R0 ;  /* 0x0000000000037309 */ /* 0x000ee40000000000 */
[----:B---3--:R3:W4:Y:S04]  /*33af0*/  SHFL.IDX PT, R4, R4, R3, 0x1f ;  /* 0x00001f0304047589 */ /* 0x00872800000e0000 */
[----:B------:R3:W0:Y:S01]  /*33b00*/  SHFL.IDX PT, R6, R6, R3, 0x1f ;  /* 0x00001f0306067589 */ /* 0x00062200000e0000 */
[----:B--2---:R-:W-:-:S05]  /*33b10*/  IADD3 R10, R3, R10, RZ ;  /* 0x0000000a030a7210 */ /* 0x004fca0007ffe0ff */
[----:B0---4-:R3:W-:Y:S02]  /*33b20*/  STL [R1+0x1c], R10 ;  /* 0x00001c0a01007387 */ /* 0x0117e40000100800 */
.L_x_6044:
[----:B------:R-:W-:-:S13]  /*33b30*/  ISETP.NE.AND P0, PT, R0, RZ, PT ;  /* 0x000000ff0000720c */ /* 0x000fda0003f05270 */
[----:B------:R-:W-:Y:S05]  /*33b40*/  @!P0 BRA `(.L_x_5813) ;  /* 0x0000000000148947 */ /* 0x000fea0003800000 */
[----:B------:R-:W-:Y:S01]  /*33b50*/  UMOV UR4, 0xffffffff ;  /* 0xffffffff00047882 */ /* 0x000fe20000000000 */
[----:B---3--:R-:W-:Y:S02]  /*33b60*/  VIADD R3, R3, 0xffffffff ;  /* 0xffffffff03037836 */ /* 0x008fe40000000000 */
[----:B------:R-:W-:Y:S05]  /*33b70*/  BRA.DIV UR4, `(.L_x_5814) ;  /* 0x00000066041c7947 */ /* 0x000fea000b800000 */
[----:B------:R2:W3:Y:S02]  /*33b80*/  SHFL.IDX PT, R3, R7, R3, 0x1f ;  /* 0x00001f0307037589 */ /* 0x0004e400000e0000 */
.L_x_6047:
[----:B---3--:R-:W-:-:S07]  /*33b90*/  IMAD.MOV.U32 R8, RZ, RZ, R3 ;  /* 0x000000ffff087224 */ /* 0x008fce00078e0003 */
.L_x_5813:
[----:B------:R-:W-:Y:S01]  /*33ba0*/  ISETP.NE.AND P0, PT, R6, 0x1, PT ;  /* 0x000000010600780c */ /* 0x000fe20003f05270 */
[----:B------:R-:W-:-:S05]  /*33bb0*/  IMAD R0, R8, R2, R9 ;  /* 0x0000000208007224 */ /* 0x000fca00078e0209 */
[----:B------:R4:W-:Y:S02]  /*33bc0*/  STL [R1+0x10], R0 ;  /* 0x0000100001007387 */ /* 0x0009e40000100800 */
[----:B----4-:R-:W-:-:S05]  /*33bd0*/  IMAD.IADD R0, R5, 0x1, -R0 ;  /* 0x0000000105007824 */ /* 0x010fca00078e0a00 */
[----:B------:R-:W-:Y:S05]  /*33be0*/  @!P0 BRA `(.L_x_5815) ;  /* 0x0000000000e48947 */ /* 0x000fea0003800000 */
[----:B------:R-:W-:-:S04]  /*33bf0*/  IABS R5, R4 ;  /* 0x0000000400057213 */ /* 0x000fc80000000000 */
[----:B------:R-:W4:Y:S08]  /*33c00*/  I2F.RP R2, R5 ;  /* 0x0000000500027306 */ /* 0x000f300000209400 */
[----:B----4-:R-:W4:Y:S02]  /*33c10*/  MUFU.RCP R2, R2 ;  /* 0x0000000200027308 */ /* 0x010f240000001000 */
[----:B----4-:R-:W-:-:S06]  /*33c20*/  VIADD R2, R2, 0xffffffe ;  /* 0x0ffffffe02027836 */ /* 0x010fcc0000000000 */
[----:B---3--:R-:W3:Y:S02]  /*33c30*/  F2I.FTZ.U32.TRUNC.NTZ R3, R2 ;  /* 0x0000000200037305 */ /* 0x008ee4000021f000 */
[----:B---3--:R-:W-:-:S04]  /*33c40*/  IMAD.MOV R2, RZ, RZ, -R3 ;  /* 0x000000ffff027224 */ /* 0x008fc800078e0a03 */
        /* <DEDUP_REMOVED lines=9> */
[-C--:B------:R-:W-:Y:S01]  /*33ce0*/  @!P1 IADD3 R2, R2, -R5.reuse, RZ ;  /* 0x8000000502029210 */ /* 0x080fe20007ffe0ff */
[----:B------:R-:W-:Y:S01]  /*33cf0*/  @!P1 VIADD R8, R8, 0x1 ;  /* 0x0000000108089836 */ /* 0x000fe20000000000 */
[----:B------:R-:W-:Y:S02]  /*33d00*/  ISETP.NE.AND P1, PT, R4, RZ, PT ;  /* 0x000000ff0400720c */ /* 0x000fe40003f25270 */
[----:B------:R-:W-:Y:S02]  /*33d10*/  ISETP.GE.U32.AND P0, PT, R2, R5, PT ;  /* 0x000000050200720c */ /* 0x000fe40003f06070 */
[----:B------:R-:W-:-:S04]  /*33d20*/  IABS R5, R6 ;  /* 0x0000000600057213 */ /* 0x000fc80000000000 */
[----:B------:R-:W3:Y:S07]  /*33d30*/  I2F.RP R2, R5 ;  /* 0x0000000500027306 */ /* 0x000eee0000209400 */
[----:B------:R-:W-:Y:S01]  /*33d40*/  @P0 VIADD R8, R8, 0x1 ;  /* 0x0000000108080836 */ /* 0x000fe20000000000 */
[----:B---3--:R-:W3:Y:S02]  /*33d50*/  MUFU.RCP R2, R2 ;  /* 0x0000000200027308 */ /* 0x008ee40000001000 */
[----:B---3--:R-:W-:-:S06]  /*33d60*/  VIADD R2, R2, 0xffffffe ;  /* 0x0ffffffe02027836 */ /* 0x008fcc0000000000 */
[----:B------:R-:W3:Y:S02]  /*33d70*/  F2I.FTZ.U32.TRUNC.NTZ R3, R2 ;  /* 0x0000000200037305 */ /* 0x000ee4000021f000 */
[----:B---3--:R-:W-:-:S04]  /*33d80*/  IMAD.MOV R2, RZ, RZ, -R3 ;  /* 0x000000ffff027224 */ /* 0x008fc800078e0a03 */
[----:B-12---:R-:W-:Y:S02]  /*33d90*/  IMAD R7, R2, R5, RZ ;  /* 0x0000000502077224 */ /* 0x006fe400078e02ff */
[----:B------:R-:W-:-:S04]  /*33da0*/  IMAD.MOV.U32 R2, RZ, RZ, RZ ;  /* 0x000000ffff027224 */ /* 0x000fc800078e00ff */
[----:B------:R-:W-:Y:S01]  /*33db0*/  IMAD.HI.U32 R7, R3, R7, R2 ;  /* 0x0000000703077227 */ /* 0x000fe200078e0002 */
[----:B------:R-:W-:-:S03]  /*33dc0*/  LOP3.LUT R2, R0, R4, RZ, 0x3c, !PT ;  /* 0x0000000400027212 */ /* 0x000fc600078e3cff */
[----:B------:R-:W-:Y:S01]  /*33dd0*/  IMAD.MOV.U32 R3, RZ, RZ, R8 ;  /* 0x000000ffff037224 */ /* 0x000fe200078e0008 */
[----:B------:R-:W-:Y:S02]  /*33de0*/  ISETP.GE.AND P2, PT, R2, RZ, PT ;  /* 0x000000ff0200720c */ /* 0x000fe40003f46270 */
[----:B------:R-:W-:-:S04]  /*33df0*/  IABS R8, R6 ;  /* 0x0000000600087213 */ /* 0x000fc80000000000 */
[----:B------:R-:W-:-:S07]  /*33e00*/  IADD3 R8, RZ, -R8, RZ ;  /* 0x80000008ff087210 */ /* 0x000fce0007ffe0ff */
        /* <DEDUP_REMOVED lines=19> */
[----:B------:R-:W-:-:S05]  /*33f40*/  IMAD R6, R6, 0x1000000, R7 ;  /* 0x0100000006067824 */ /* 0x000fca00078e0207 */
[----:B------:R-:W-:-:S05]  /*33f50*/  LEA R2, R2, R6, 0x10 ;  /* 0x0000000602027211 */ /* 0x000fca00078e80ff */
[----:B------:R2:W-:Y:S01]  /*33f60*/  STL [R1+0x18], R2 ;  /* 0x0000180201007387 */ /* 0x0005e20000100800 */
[----:B------:R-:W-:Y:S05]  /*33f70*/  BRA `(.L_x_5816) ;  /* 0x0000000000fc7947 */ /* 0x000fea0003800000 */
.L_x_5815:
[----:B---3--:R-:W3:Y:S01]  /*33f80*/  LDL R3, [R1+0x1c] ;  /* 0x00001c0001037983 */ /* 0x008ee20000100800 */
[----:B-12---:R-:W3:Y:S02]  /*33f90*/  LDC.64 R6, c[0x0][0xc90] ;  /* 0x00032400ff067b82 */ /* 0x006ee40000000a00 */
[----:B---3--:R-:W-:-:S05]  /*33fa0*/  IMAD.WIDE R6, R3, 0x4, R6 ;  /* 0x0000000403067825 */ /* 0x008fca00078e0206 */
        /* <DEDUP_REMOVED lines=26> */
[----:B------:R-:W-:Y:S02]  /*34150*/  IMAD R7, R3, R6, RZ ;  /* 0x0000000603077224 */ /* 0x000fe400078e02ff */
[----:B------:R-:W-:Y:S02]  /*34160*/  IMAD.MOV R6, RZ, RZ, -R6 ;  /* 0x000000ffff067224 */ /* 0x000fe400078e0a06 */
[----:B------:R-:W-:Y:S02]  /*34170*/  IMAD.MOV R8, RZ, RZ, -R7 ;  /* 0x000000ffff087224 */ /* 0x000fe400078e0a07 */
[----:B------:R-:W-:-:S03]  /*34180*/  IMAD R6, R5, R6, R0 ;  /* 0x0000000605067224 */ /* 0x000fc600078e0200 */
[----:B------:R-:W-:-:S04]  /*34190*/  VIADDMNMX R8, R8, R2, R3, PT ;  /* 0x0000000208087246 */ /* 0x000fc80003800103 */
[----:B------:R-:W-:-:S04]  /*341a0*/  IABS R9, R8 ;  /* 0x0000000800097213 */ /* 0x000fc80000000000 */
[----:B------:R-:W1:Y:S08]  /*341b0*/  I2F.RP R2, R9 ;  /* 0x0000000900027306 */ /* 0x000e700000209400 */
        /* <DEDUP_REMOVED lines=13> */
[----:B------:R-:W-:Y:S01]  /*34290*/  @!P1 IMAD.IADD R0, R0, 0x1, -R9 ;  /* 0x0000000100009824 */ /* 0x000fe200078e0a09 */
[----:B------:R-:W-:Y:S02]  /*342a0*/  @!P1 IADD3 R2, R2, 0x1, RZ ;  /* 0x0000000102029810 */ /* 0x000fe40007ffe0ff */
[----:B------:R-:W-:Y:S02]  /*342b0*/  ISETP.NE.AND P1, PT, R8, RZ, PT ;  /* 0x000000ff0800720c */ /* 0x000fe40003f25270 */
[----:B------:R-:W-:Y:S02]  /*342c0*/  ISETP.GE.U32.AND P0, PT, R0, R9, PT ;  /* 0x000000090000720c */ /* 0x000fe40003f06070 */
[----:B------:R-:W-:Y:S02]  /*342d0*/  LOP3.LUT R0, R6, R8, RZ, 0x3c, !PT ;  /* 0x0000000806007212 */ /* 0x000fe400078e3cff */
[----:B------:R-:W-:Y:S02]  /*342e0*/  IADD3 R6, R7, 0x1000000, R6 ;  /* 0x0100000007067810 */ /* 0x000fe40007ffe006 */
[----:B------:R-:W-:-:S07]  /*342f0*/  ISETP.GE.AND P2, PT, R0, RZ, PT ;  /* 0x000000ff0000720c */ /* 0x000fce0003f46270 */
[----:B------:R-:W-:-:S04]  /*34300*/  @P0 VIADD R2, R2, 0x1 ;  /* 0x0000000102020836 */ /* 0x000fc80000000000 */
[----:B------:R-:W-:-:S04]  /*34310*/  IMAD.MOV.U32 R0, RZ, RZ, R2 ;  /* 0x000000ffff007224 */ /* 0x000fc800078e0002 */
[----:B------:R-:W-:Y:S01]  /*34320*/  @!P2 IMAD.MOV R0, RZ, RZ, -R0 ;  /* 0x000000ffff00a224 */ /* 0x000fe200078e0a00 */
[----:B------:R-:W-:Y:S01]  /*34330*/  @!P1 LOP3.LUT R0, RZ, R8, RZ, 0x33, !PT ;  /* 0x00000008ff009212 */ /* 0x000fe200078e33ff */
[----:B------:R-:W-:-:S04]  /*34340*/  IMAD.MOV R8, RZ, RZ, -R8 ;  /* 0x000000ffff087224 */ /* 0x000fc800078e0a08 */
[----:B------:R-:W-:-:S05]  /*34350*/  IMAD R2, R0, R8, R6 ;  /* 0x0000000800027224 */ /* 0x000fca00078e0206 */
[----:B------:R1:W-:Y:S02]  /*34360*/  STL [R1+0x18], R2 ;  /* 0x0000180201007387 */ /* 0x0003e40000100800 */
.L_x_5816:
[----:B------:R-:W-:-:S05]  /*34370*/  LOP3.LUT R0, RZ, R0, RZ, 0x33, !PT ;  /* 0x00000000ff007212 */ /* 0x000fca00078e33ff */
[----:B------:R-:W-:-:S05]  /*34380*/  IMAD.IADD R0, R4, 0x1, R0 ;  /* 0x0000000104007824 */ /* 0x000fca00078e0200 */
[----:B------:R3:W-:Y:S01]  /*34390*/  STL [R1+0x14], R0 ;  /* 0x0000140001007387 */ /* 0x0007e20000100800 */
[----:B------:R-:W-:Y:S05]  /*343a0*/  BRA `(.L_x_5817) ;  /* 0x0000000000287947 */ /* 0x000fea0003800000 */
.L_x_5809:
[----:B------:R-:W-:Y:S01]  /*343b0*/  UMOV UR4, URZ ;  /* 0x0000003f00047c82 */ /* 0x000fe20008000000 */
[----:B------:R-:W-:Y:S01]  /*343c0*/  ULDC UR6, c[0x0][0xc3c] ;  /* 0x00030f0000067ab9 */ /* 0x000fe20000000800 */
[----:B------:R-:W-:Y:S01]  /*343d0*/  UMOV UR5, URZ ;  /* 0x0000003f00057c82 */ /* 0x000fe20008000000 */
[----:B------:R-:W-:Y:S01]  /*343e0*/  IMAD.U32 R3, RZ, RZ, UR4 ;  /* 0x00000004ff037e24 */ /* 0x000fe2000f8e00ff */
[----:B------:R-:W-:Y:S01]  /*343f0*/  MOV R0, UR6 ;  /* 0x0000000600007c02 */ /* 0x000fe20008000f00 */
[----:B------:R-:W-:Y:S01]  /*34400*/  IMAD.U32 R2, RZ, RZ, UR5 ;  /* 0x00000005ff027e24 */ /* 0x000fe2000f8e00ff */
[----:B------:R4:W-:Y:S04]  /*34410*/  STL [R1+0x10], R5 ;  /* 0x0000100501007387 */ /* 0x0009e80000100800 */
[----:B------:R4:W-:Y:S04]  /*34420*/  STL [R1+0x14], R3 ;  /* 0x0000140301007387 */ /* 0x0009e80000100800 */
[----:B------:R4:W-:Y:S04]  /*34430*/  STL [R1+0x1c], R0 ;  /* 0x00001c0001007387 */ /* 0x0009e80000100800 */
[----:B------:R4:W-:Y:S02]  /*34440*/  STL [R1+0x18], R2 ;  /* 0x0000180201007387 */ /* 0x0009e40000100800 */
.L_x_5817:
[----:B-12-4-:R-:W2:Y:S04]  /*34450*/  LDL R2, [R1+0x1c] ;  /* 0x00001c0001027983 */ /* 0x016ea80000100800 */
[----:B------:R-:W4:Y:S04]  /*34460*/  LDL R3, [R1+0x18] ;  /* 0x0000180001037983 */ /* 0x000f280000100800 */
[----:B------:R-:W5:Y:S04]  /*34470*/  LDL R4, [R1+0x10] ;  /* 0x0000100001047983 */ /* 0x000f680000100800 */
[----:B------:R-:W5:Y:S01]  /*34480*/  LDL R5, [R1+0x14] ;  /* 0x0000140001057983 */ /* 0x000f620000100800 */
[----:B---3--:R-:W1:Y:S01]  /*34490*/  S2R R0, SR_TID.X ;  /* 0x0000000000007919 */ /* 0x008e620000002100 */
[----:B------:R-:W-:Y:S05]  /*344a0*/  WARPSYNC.ALL ;  /* 0x0000000000007948 */ /* 0x000fea0003800000 */
[----:B-1----:R-:W-:Y:S01]  /*344b0*/  LOP3.LUT R0, R0, 0x1f, RZ, 0xc0, !PT ;  /* 0x0000001f00007812 */ /* 0x002fe200078ec0ff */
[----:B------:R-:W-:Y:S03]  /*344c0*/  BAR.SYNC.DEFER_BLOCKING 0x4, 0x180 ;  /* 0x0106000000007b1d */ /* 0x000fe60000010000 */
[----:B------:R-:W-:-:S13]  /*344d0*/  ISETP.NE.AND P0, PT, R0, RZ, PT ;  /* 0x000000ff0000720c */ /* 0x000fda0003f05270 */
[----:B------:R-:W1:Y:S01]  /*344e0*/  @!P0 S2R R0, SR_CgaCtaId ;  /* 0x0000000000008919 */ /* 0x000e620000008800 */
[----:B--2---:R-:W-:Y:S01]  /*344f0*/  IMAD.MOV.U32 R7, RZ, RZ, R2 ;  /* 0x000000ffff077224 */ /* 0x004fe200078e0002 */
[----:B------:R-:W-:Y:S01]  /*34500*/  @!P0 MOV R2, 0x400 ;  /* 0x0000040000028802 */ /* 0x000fe20000000f00 */
[----:B----4-:R-:W-:-:S03]  /*34510*/  IMAD.MOV.U32 R6, RZ, RZ, R3 ;  /* 0x000000ffff067224 */ /* 0x010fc600078e0003 */
[----:B-1----:R-:W-:-:S05]  /*34520*/  @!P0 LEA R18, R0, R2, 0x18 ;  /* 0x0000000200128211 */ /* 0x002fca00078ec0ff */
[----:B-----5:R3:W-:Y:S01]  /*34530*/  @!P0 STS.128 [R18+0x334d0], R4 ;  /* 0x0334d00412008388 */ /* 0x0207e20000000c00 */
[----:B------:R-:W-:Y:S06]  /*34540*/  BAR.ARV 0x5, 0x180 ;  /* 0x0146000000007b1d */ /* 0x000fec0000002000 */
.L_x_5806:
[----:B------:R-:W4:Y:S01]  /*34550*/  LDL R0, [R1+0x1c] ;  /* 0x00001c0001007983 */ /* 0x000f220000100800 */
[----:B------:R-:W-:Y:S02]  /*34560*/  ULDC UR4, c[0x0][0xc3c] ;  /* 0x00030f0000047ab9 */ /* 0x000fe40000000800 */
[----:B----4-:R-:W-:-:S13]  /*34570*/  ISETP.GE.AND P0, PT, R0, UR4, PT ;  /* 0x0000000400007c0c */ /* 0x010fda000bf06270 */
[----:B------:R-:W-:Y:S05]  /*34580*/  @!P0 BRA `(.L_x_5818) ;  /* 0xffffff88004c8947 */ /* 0x000fea000383ffff */
[----:B------:R-:W-:Y:S05]  /*34590*/  BSYNC B7 ;  /* 0x0000000000077941 */ /* 0x000fea0003800000 */
.L_x_5698:
        /* <DEDUP_REMOVED lines=12> */
.L_x_6048:
[----:B------:R-:W-:Y:S05]  /*34660*/  BSYNC B0 ;  /* 0x0000000000007941 */ /* 0x000fea0003800000 */
.L_x_5819:
[----:B------:R-:W-:-:S03]  /*34670*/  UMOV UR4, 0xffffffff ;  /* 0xffffffff00047882 */ /* 0x000fc60000000000 */
[----:B------:R-:W-:Y:S05]  /*34680*/  BRA.DIV UR4, `(.L_x_5821) ;  /* 0x0000005a04987947 */ /* 0x000fea000b800000 */
[----:B------:R-:W1:Y:S02]  /*34690*/  S2R R2, SR_TID.X ;  /* 0x0000000000027919 */ /* 0x000e640000002100 */
[----:B-1----:R-:W-:-:S04]  /*346a0*/  SHF.R.U32.HI R2, RZ, 0x5, R2 ;  /* 0x00000005ff027819 */ /* 0x002fc80000011602 */
[----:B------:R-:W-:-:S05]  /*346b0*/  LOP3.LUT R2, R2, 0x3, RZ, 0xc0, !PT ;  /* 0x0000000302027812 */ /* 0x000fca00078ec0ff */
[----:B------:R1:W2:Y:S02]  /*346c0*/  SHFL.IDX PT, R14, R2, RZ, 0x1f ;  /* 0x00001fff020e7589 */ /* 0x0002a400000e0000 */
.L_x_6051:
[----:B--2---:R-:W-:-:S13]  /*346d0*/  ISETP.NE.AND P0, PT, R14, RZ, PT ;  /* 0x000000ff0e00720c */ /* 0x004fda0003f05270 */
[----:B------:R-:W-:Y:S05]  /*346e0*/  @P0 BRA `(.L_x_5472) ;  /* 0x0000000000b00947 */ /* 0x000fea0003800000 */
[----:B------:R-:W-:-:S03]  /*346f0*/  UMOV UR4, 0xffffffff ;  /* 0xffffffff00047882 */ /* 0x000fc60000000000 */
[----:B------:R-:W-:Y:S05]  /*34700*/  BRA.DIV UR4, `(.L_x_5822) ;  /* 0x0000005a04ac7947 */ /* 0x000fea000b800000 */
[----:B------:R-:W-:-:S13]  /*34710*/  ELECT P6, URZ, PT ;  /* 0x00000000003f782f */ /* 0x000fda00038c0000 */
.L_x_6054:
[----:B------:R-:W-:Y:S05]  /*34720*/  @!P6 BRA `(.L_x_5472) ;  /* 0x0000000000a0e947 */ /* 0x000fea0003800000 */
[----:B------:R-:W-:-:S06]  /*34730*/  ULOP3.LUT UR4, UR36, 0x2, URZ, 0xfc, !UPT ;  /* 0x0000000224047892 */ /* 0x000fcc000f8efc3f */
[----:B-1----:R-:W-:-:S05]  /*34740*/  IMAD.U32 R2, RZ, RZ, UR4 ;  /* 0x00000004ff027e24 */ /* 0x002fca000f8e00ff */
[----:B------:R-:W-:-:S13]  /*34750*/  ISETP.NE.AND P0, PT, R2, 0x3, PT ;  /* 0x000000030200780c */ /* 0x000fda0003f05270 */
[----:B------:R-:W-:Y:S05]  /*34760*/  @!P0 BRA `(.L_x_5823) ;  /* 0x0000000000048947 */ /* 0x000fea0003800000 */
[----:B------:R-:W-:Y:S01]  /*34770*/  BPT.TRAP 0x1 ;  /* 0x000000040000795c */ /* 0x000fe20000300000 */
.L_x_5823:
[----:B0-----:R-:W2:Y:S04]  /*34780*/  LDL R3, [R1+0xc] ;  /* 0x00000c0001037983 */ /* 0x001ea80000100800 */
[----:B------:R-:W3:Y:S01]  /*34790*/  LDL.LU R7, [R1+0x24] ;  /* 0x0000240001077983 */ /* 0x000ee20000300800 */
[----:B------:R-:W-:-:S04]  /*347a0*/  VIADD R2, R0, 0x33440 ;  /* 0x0003344000027836 */ /* 0x000fc80000000000 */
[C---:B--2---:R-:W-:Y:S01]  /*347b0*/  IMAD R6, R3.reuse, 0x8, R2 ;  /* 0x0000000803067824 */ /* 0x044fe200078e0202 */
[----:B------:R-:W-:Y:S02]  /*347c0*/  IADD3 R3, R3, 0x1, RZ ;  /* 0x0000000103037810 */ /* 0x000fe40007ffe0ff */
[----:B---3--:R-:W-:Y:S02]  /*347d0*/  SHF.L.U32 R5, R7, 0x1f, RZ ;  /* 0x0000001f07057819 */ /* 0x008fe400000006ff */
[C---:B------:R-:W-:Y:S02]  /*347e0*/  ISETP.NE.AND P2, PT, R3.reuse, 0x2, PT ;  /* 0x000000020300780c */ /* 0x040fe40003f45270 */
[----:B------:R-:W0:Y:S02]  /*347f0*/  SYNCS.PHASECHK.TRANS64.TRYWAIT P1, [R6+URZ], R5 ;  /* 0x00000005060075a7 */ /* 0x000e24000802017f */
[----:B------:R-:W-:Y:S02]  /*34800*/  SEL R4, RZ, 0x1, P2 ;  /* 0x00000001ff047807 */ /* 0x000fe40001000000 */
[----:B------:R-:W-:-:S02]  /*34810*/  SEL R3, R3, RZ, P2 ;  /* 0x000000ff03037207 */ /* 0x000fc40001000000 */
[----:B------:R-:W-:-:S03]  /*34820*/  LOP3.LUT R4, R7, R4, RZ, 0x3c, !PT ;  /* 0x0000000407047212 */ /* 0x000fc600078e3cff */
[----:B------:R-:W-:Y:S01]  /*34830*/  IMAD R7, R3, 0x8, R2 ;  /* 0x0000000803077824 */ /* 0x000fe200078e0202 */
[----:B------:R-:W-:Y:S01]  /*34840*/  SHF.L.U32 R2, R4, 0x1f, RZ ;  /* 0x0000001f04027819 */ /* 0x000fe200000006ff */
[----:B0-----:R-:W-:Y:S06]  /*34850*/  @!P1 BRA `(.L_x_5824) ;  /* 0x0000005800789947 */ /* 0x001fec0003800000 */
.L_x_6055:
[----:B------:R-:W1:Y:S02]  /*34860*/  SYNCS.PHASECHK.TRANS64.TRYWAIT P1, [R7+URZ], R2 ;  /* 0x00000002070075a7 */ /* 0x000e64000802017f */
[----:B-1----:R-:W-:Y:S05]  /*34870*/  @!P1 BRA `(.L_x_5825) ;  /* 0x0000005800849947 */ /* 0x002fea0003800000 */
.L_x_6056:
[----:B------:R-:W-:Y:S05]  /*34880*/  @!P0 BRA `(.L_x_5826) ;  /* 0x0000000000048947 */ /* 0x000fea0003800000 */
[----:B------:R-:W-:Y:S01]  /*34890*/  BPT.TRAP 0x1 ;  /* 0x000000040000795c */ /* 0x000fe20000300000 */
.L_x_5826:
[----:B------:R-:W2:Y:S02]  /*348a0*/  LDL.LU R4, [R1+0xc] ;  /* 0x00000c0001047983 */ /* 0x000ea40000300800 */
[----:B--2---:R-:W-:-:S04]  /*348b0*/  IMAD R4, R4, 0x8, R0 ;  /* 0x0000000804047824 */ /* 0x004fc800078e0200 */
[----:B------:R-:W2:Y:S02]  /*348c0*/  SYNCS.PHASECHK.TRANS64.TRYWAIT P1, [R4+URZ+0x33460], R5 ;  /* 0x03346005040075a7 */ /* 0x000ea4000802017f */
[----:B--2---:R-:W-:Y:S05]  /*348d0*/  @!P1 BRA `(.L_x_5827) ;  /* 0x0000005800809947 */ /* 0x004fea0003800000 */
.L_x_6057:
[----:B------:R-:W-:Y:S05]  /*348e0*/  @!P0 BRA `(.L_x_5828) ;  /* 0x0000000000048947 */ /* 0x000fea0003800000 */
[----:B------:R-:W-:Y:S01]  /*348f0*/  BPT.TRAP 0x1 ;  /* 0x000000040000795c */ /* 0x000fe20000300000 */
.L_x_5828:
[----:B------:R-:W-:-:S04]  /*34900*/  IMAD R3, R3, 0x8, R0 ;  /* 0x0000000803037824 */ /* 0x000fc800078e0200 */
[----:B------:R-:W3:Y:S02]  /*34910*/  SYNCS.PHASECHK.TRANS64.TRYWAIT P1, [R3+URZ+0x33460], R2 ;  /* 0x03346002030075a7 */ /* 0x000ee4000802017f */
[----:B---3--:R-:W-:Y:S05]  /*34920*/  @!P1 BRA `(.L_x_5829) ;  /* 0x0000005800809947 */ /* 0x008fea0003800000 */
.L_x_6058:
[----:B------:R-:W-:Y:S05]  /*34930*/  @!P0 BRA `(.L_x_5830) ;  /* 0x0000000000048947 */ /* 0x000fea0003800000 */
[----:B------:R-:W-:Y:S01]  /*34940*/  BPT.TRAP 0x1 ;  /* 0x000000040000795c */ /* 0x000fe20000300000 */
.L_x_5830:
[----:B------:R-:W4:Y:S02]  /*34950*/  SYNCS.PHASECHK.TRANS64.TRYWAIT P0, [R4+URZ+0x33480], R5 ;  /* 0x03348005040075a7 */ /* 0x000f24000800017f */
[----:B----4-:R-:W-:Y:S05]  /*34960*/  @!P0 BRA `(.L_x_5831) ;  /* 0x0000005800848947 */ /* 0x010fea0003800000 */
.L_x_5832:
[----:B------:R0:W0:Y:S02]  /*34970*/  SYNCS.PHASECHK.TRANS64.TRYWAIT P0, [R3+URZ+0x33480], R2 ;  /* 0x03348002030075a7 */ /* 0x000024000800017f */
[----:B0-----:R-:W-:Y:S05]  /*34980*/  @!P0 NANOSLEEP.SYNCS 0x989680 ;  /* 0x009896800000895d */ /* 0x001fea0003900000 */
[----:B------:R-:W0:Y:S02]  /*34990*/  @!P0 SYNCS.PHASECHK.TRANS64 P0, [R3+URZ+0x33480], R2 ;  /* 0x03348002030085a7 */ /* 0x000e24000800007f */
[----:B0-----:R-:W-:Y:S05]  /*349a0*/  @!P0 BRA `(.L_x_5832) ;  /* 0xfffffffc00f08947 */ /* 0x001fea000383ffff */
.L_x_5472:
[----:B------:R-:W-:Y:S05]  /*349b0*/  BSYNC B8 ;  /* 0x0000000000087941 */ /* 0x000fea0003800000 */
.L_x_5469:
[----:B------:R-:W-:Y:S05]  /*349c0*/  EXIT ;  /* 0x000000000000794d */ /* 0x000fea0003800000 */
.L_x_5492:
[----:B-1----:R1:W2:Y:S02]  /*349d0*/  SYNCS.PHASECHK.TRANS64.TRYWAIT P5, [R100+URZ+0x33490], R101 ;  /* 0x03349065640075a7 */ /* 0x0022a400080a017f */
[----:B--2---:R-:W-:Y:S05]  /*349e0*/  @!P5 NANOSLEEP.SYNCS 0x989680 ;  /* 0x009896800000d95d */ /* 0x004fea0003900000 */
[----:B------:R-:W2:Y:S02]  /*349f0*/  @!P5 SYNCS.PHASECHK.TRANS64 P5, [R100+URZ+0x33490], R101 ;  /* 0x033490656400d5a7 */ /* 0x000ea400080a007f */
[----:B--2---:R-:W-:Y:S05]  /*34a00*/  @!P5 BRA `(.L_x_5492) ;  /* 0xfffffffc00f0d947 */ /* 0x004fea000383ffff */
[----:B------:R-:W-:Y:S05]  /*34a10*/  BRA `(.L_x_5833) ;  /* 0xfffffcf000047947 */ /* 0x000fea000383ffff */
.L_x_5546:
[----:B--2---:R2:W3:Y:S02]  /*34a20*/  SYNCS.PHASECHK.TRANS64.TRYWAIT P5, [R100+URZ+0x33490], R101 ;  /* 0x03349065640075a7 */ /* 0x0044e400080a017f */
[----:B---3--:R-:W-:Y:S05]  /*34a30*/  @!P5 NANOSLEEP.SYNCS 0x989680 ;  /* 0x009896800000d95d */ /* 0x008fea0003900000 */
[----:B------:R-:W3:Y:S02]  /*34a40*/  @!P5 SYNCS.PHASECHK.TRANS64 P5, [R100+URZ+0x33490], R101 ;  /* 0x033490656400d5a7 */ /* 0x000ee400080a007f */
[----:B---3--:R-:W-:Y:S05]  /*34a50*/  @!P5 BRA `(.L_x_5546) ;  /* 0xfffffffc00f0d947 */ /* 0x008fea000383ffff */
[----:B------:R-:W-:Y:S05]  /*34a60*/  BRA `(.L_x_5834) ;  /* 0xfffffd5000107947 */ /* 0x000fea000383ffff */
.L_x_5571:
[----:B0-----:R0:W1:Y:S02]  /*34a70*/  SYNCS.PHASECHK.TRANS64.TRYWAIT P3, [R100+URZ+0x33490], R101 ;  /* 0x03349065640075a7 */ /* 0x001064000806017f */
[----:B-1----:R-:W-:Y:S05]  /*34a80*/  @!P3 NANOSLEEP.SYNCS 0x989680 ;  /* 0x009896800000b95d */ /* 0x002fea0003900000 */
[----:B------:R-:W1:Y:S02]  /*34a90*/  @!P3 SYNCS.PHASECHK.TRANS64 P3, [R100+URZ+0x33490], R101 ;  /* 0x033490656400b5a7 */ /* 0x000e64000806007f */
[----:B-1----:R-:W-:Y:S05]  /*34aa0*/  @!P3 BRA `(.L_x_5571) ;  /* 0xfffffffc00f0b947 */ /* 0x002fea000383ffff */
[----:B------:R-:W-:Y:S05]  /*34ab0*/  BRA `(.L_x_5835) ;  /* 0xfffffdb000987947 */ /* 0x000fea000383ffff */
.L_x_5577:
[----:B-1----:R1:W2:Y:S02]  /*34ac0*/  SYNCS.PHASECHK.TRANS64.TRYWAIT P2, [R100+URZ+0x334b0], R101 ;  /* 0x0334b065640075a7 */ /* 0x0022a4000804017f */
[----:B--2---:R-:W-:Y:S05]  /*34ad0*/  @!P2 NANOSLEEP.SYNCS 0x989680 ;  /* 0x009896800000a95d */ /* 0x004fea0003900000 */
[----:B------:R-:W2:Y:S02]  /*34ae0*/  @!P2 SYNCS.PHASECHK.TRANS64 P2, [R100+URZ+0x334b0], R101 ;  /* 0x0334b0656400a5a7 */ /* 0x000ea4000804007f */
[----:B--2---:R-:W-:Y:S05]  /*34af0*/  @!P2 BRA `(.L_x_5577) ;  /* 0xfffffffc00f0a947 */ /* 0x004fea000383ffff */
[----:B------:R-:W-:Y:S05]  /*34b00*/  BRA `(.L_x_5836) ;  /* 0xfffffdb4009c7947 */ /* 0x000fea000383ffff */
.L_x_5587:
[----:B------:R-:W-:Y:S01]  /*34b10*/  BSSY B0, `(.L_x_5837) ;  /* 0x0000007000007945 */ /* 0x000fe20003800000 */
[----:B------:R-:W-:Y:S02]  /*34b20*/  IMAD.MOV.U32 R12, RZ, RZ, RZ ;  /* 0x000000ffff0c7224 */ /* 0x000fe400078e00ff */
[----:B------:R-:W-:Y:S02]  /*34b30*/  IMAD.MOV.U32 R11, RZ, RZ, 0x1f ;  /* 0x0000001fff0b7424 */ /* 0x000fe400078e00ff */
[----:B------:R-:W-:-:S07]  /*34b40*/  IMAD.MOV.U32 R15, RZ, RZ, -0x1 ;  /* 0xffffffffff0f7424 */ /* 0x000fce00078e00ff */
[----:B-----5:R-:W-:Y:S05]  /*34b50*/  WARPSYNC.COLLECTIVE R15, `(.L_x_5838) ;  /* 0x000000000f087348 */ /* 0x020fea0003c00000 */
[----:B------:R0:W1:Y:S02]  /*34b60*/  SHFL.IDX P6, R14, R13, R12, R11 ;  /* 0x0000000c0d0e7389 */ /* 0x00006400000c000b */
[----:B01---5:R-:W-:Y:S01]  /*34b70*/  ENDCOLLECTIVE ;  /* 0x000000000000791b */ /* 0x023fe20003800000 */
.L_x_5838:
[----:B------:R-:W-:Y:S05]  /*34b80*/  BSYNC B0 ;  /* 0x0000000000007941 */ /* 0x000fea0003800000 */
.L_x_5837:
[----:B------:R-:W-:Y:S01]  /*34b90*/  IMAD.MOV.U32 R229, RZ, RZ, R14 ;  /* 0x000000ffffe57224 */ /* 0x000fe200078e000e */
[----:B------:R-:W-:Y:S06]  /*34ba0*/  BRA `(.L_x_5839) ;  /* 0xfffffdc000ac7947 */ /* 0x000fec000383ffff */
.L_x_5597:
[----:B------:R-:W-:Y:S01]  /*34bb0*/  BSSY B1, `(.L_x_5840) ;  /* 0x0000007000017945 */ /* 0x000fe20003800000 */
[----:B------:R-:W-:Y:S01]  /*34bc0*/  MOV R12, RZ ;  /* 0x000000ff000c7202 */ /* 0x000fe20000000f00 */
[----:B------:R-:W-:Y:S02]  /*34bd0*/  IMAD.MOV.U32 R11, RZ, RZ, 0x1e1f ;  /* 0x00001e1fff0b7424 */ /* 0x000fe400078e00ff */
[----:B------:R-:W-:-:S07]  /*34be0*/  IMAD.MOV.U32 R15, RZ, RZ, -0x1 ;  /* 0xffffffffff0f7424 */ /* 0x000fce00078e00ff */
[----:B------:R-:W-:Y:S05]  /*34bf0*/  WARPSYNC.COLLECTIVE R15, `(.L_x_5841) ;  /* 0x000000000f087348 */ /* 0x000fea0003c00000 */
[----:B------:R0:W1:Y:S02]  /*34c00*/  SHFL.IDX P6, R14, R13, R12, R11 ;  /* 0x0000000c0d0e7389 */ /* 0x00006400000c000b */
[----:B01----:R-:W-:Y:S01]  /*34c10*/  ENDCOLLECTIVE ;  /* 0x000000000000791b */ /* 0x003fe20003800000 */
.L_x_5841:
[----:B------:R-:W-:Y:S05]  /*34c20*/  BSYNC B1 ;  /* 0x0000000000017941 */ /* 0x000fea0003800000 */
.L_x_5840:
        /* <DEDUP_REMOVED lines=8> */
.L_x_5842:
[----:B------:R-:W-:Y:S01]  /*34cb0*/  IMAD.MOV.U32 R13, RZ, RZ, R4 ;  /* 0x000000ffff0d7224 */ /* 0x000fe200078e0004 */
[----:B------:R-:W-:-:S07]  /*34cc0*/  MOV R3, R14 ;  /* 0x0000000e00037202 */ /* 0x000fce0000000f00 */
[----:B------:R-:W-:Y:S05]  /*34cd0*/  WARPSYNC.COLLECTIVE R15, `(.L_x_5843) ;  /* 0x000000000f087348 */ /* 0x000fea0003c00000 */
[----:B------:R0:W1:Y:S02]  /*34ce0*/  SHFL.IDX P6, R14, R13, R12, R11 ;  /* 0x0000000c0d0e7389 */ /* 0x00006400000c000b */
[----:B01----:R-:W-:Y:S01]  /*34cf0*/  ENDCOLLECTIVE ;  /* 0x000000000000791b */ /* 0x003fe20003800000 */
.L_x_5843:
[----:B------:R-:W-:Y:S02]  /*34d00*/  IMAD.MOV.U32 R13, RZ, RZ, R5 ;  /* 0x000000ffff0d7224 */ /* 0x000fe400078e0005 */
[----:B------:R-:W-:-:S07]  /*34d10*/  IMAD.MOV.U32 R4, RZ, RZ, R14 ;  /* 0x000000ffff047224 */ /* 0x000fce00078e000e */
[----:B------:R-:W-:Y:S05]  /*34d20*/  WARPSYNC.COLLECTIVE R15, `(.L_x_5844) ;  /* 0x000000000f087348 */ /* 0x000fea0003c00000 */
[----:B------:R0:W1:Y:S02]  /*34d30*/  SHFL.IDX P6, R14, R13, R12, R11 ;  /* 0x0000000c0d0e7389 */ /* 0x00006400000c000b */
[----:B01----:R-:W-:Y:S01]  /*34d40*/  ENDCOLLECTIVE ;  /* 0x000000000000791b */ /* 0x003fe20003800000 */
.L_x_5844:
[----:B------:R-:W-:Y:S05]  /*34d50*/  BRA `(.L_x_5845) ;  /* 0xfffffdc8008c7947 */ /* 0x000fea000383ffff */
.L_x_5601:
[----:B--2---:R2:W0:Y:S02]  /*34d60*/  SYNCS.PHASECHK.TRANS64.TRYWAIT P0, [R16+URZ+0x33400], R5 ;  /* 0x03340005100075a7 */ /* 0x004424000800017f */
[----:B0-----:R-:W-:Y:S05]  /*34d70*/  @!P0 NANOSLEEP.SYNCS 0x989680 ;  /* 0x009896800000895d */ /* 0x001fea0003900000 */
[----:B------:R-:W0:Y:S02]  /*34d80*/  @!P0 SYNCS.PHASECHK.TRANS64 P0, [R16+URZ+0x33400], R5 ;  /* 0x03340005100085a7 */ /* 0x000e24000800007f */
[----:B0-----:R-:W-:Y:S05]  /*34d90*/  @!P0 BRA `(.L_x_5601) ;  /* 0xfffffffc00f08947 */ /* 0x001fea000383ffff */
[----:B------:R-:W-:Y:S05]  /*34da0*/  BRA `(.L_x_5846) ;  /* 0xfffffdcc00dc7947 */ /* 0x000fea000383ffff */
.L_x_5613:
[----:B------:R-:W-:Y:S01]  /*34db0*/  BSSY B1, `(.L_x_5847) ;  /* 0x0000007000017945 */ /* 0x000fe20003800000 */
[----:B------:R-:W-:Y:S02]  /*34dc0*/  IMAD.MOV.U32 R12, RZ, RZ, RZ ;  /* 0x000000ffff0c7224 */ /* 0x000fe400078e00ff */
[----:B------:R-:W-:Y:S02]  /*34dd0*/  IMAD.MOV.U32 R11, RZ, RZ, 0x1e1f ;  /* 0x00001e1fff0b7424 */ /* 0x000fe400078e00ff */
[----:B------:R-:W-:-:S07]  /*34de0*/  IMAD.MOV.U32 R15, RZ, RZ, -0x1 ;  /* 0xffffffffff0f7424 */ /* 0x000fce00078e00ff */
[----:B------:R-:W-:Y:S05]  /*34df0*/  WARPSYNC.COLLECTIVE R15, `(.L_x_5848) ;  /* 0x000000000f087348 */ /* 0x000fea0003c00000 */
[----:B------:R0:W1:Y:S02]  /*34e00*/  SHFL.IDX P6, R14, R13, R12, R11 ;  /* 0x0000000c0d0e7389 */ /* 0x00006400000c000b */
[----:B01----:R-:W-:Y:S01]  /*34e10*/  ENDCOLLECTIVE ;  /* 0x000000000000791b */ /* 0x003fe20003800000 */
.L_x_5848:
[----:B------:R-:W-:Y:S05]  /*34e20*/  BSYNC B1 ;  /* 0x0000000000017941 */ /* 0x000fea0003800000 */
.L_x_5847:
        /* <DEDUP_REMOVED lines=8> */
.L_x_5849:
[----:B------:R-:W-:Y:S02]  /*34eb0*/  IMAD.MOV.U32 R13, RZ, RZ, R20 ;  /* 0x000000ffff0d7224 */ /* 0x000fe400078e0014 */
[----:B------:R-:W-:-:S07]  /*34ec0*/  IMAD.MOV.U32 R3, RZ, RZ, R14 ;  /* 0x000000ffff037224 */ /* 0x000fce00078e000e */
[----:B------:R-:W-:Y:S05]  /*34ed0*/  WARPSYNC.COLLECTIVE R15, `(.L_x_5850) ;  /* 0x000000000f087348 */ /* 0x000fea0003c00000 */
[----:B------:R0:W1:Y:S02]  /*34ee0*/  SHFL.IDX P6, R14, R13, R12, R11 ;  /* 0x0000000c0d0e7389 */ /* 0x00006400000c000b */
[----:B01----:R-:W-:Y:S01]  /*34ef0*/  ENDCOLLECTIVE ;  /* 0x000000000000791b */ /* 0x003fe20003800000 */
.L_x_5850:
[----:B------:R-:W-:Y:S02]  /*34f00*/  IMAD.MOV.U32 R13, RZ, RZ, R21 ;  /* 0x000000ffff0d7224 */ /* 0x000fe400078e0015 */
[----:B------:R-:W-:-:S07]  /*34f10*/  IMAD.MOV.U32 R20, RZ, RZ, R14 ;  /* 0x000000ffff147224 */ /* 0x000fce00078e000e */
[----:B------:R-:W-:Y:S05]  /*34f20*/  WARPSYNC.COLLECTIVE R15, `(.L_x_5851) ;  /* 0x000000000f087348 */ /* 0x000fea0003c00000 */
[----:B------:R0:W1:Y:S02]  /*34f30*/  SHFL.IDX P6, R14, R13, R12, R11 ;  /* 0x0000000c0d0e7389 */ /* 0x00006400000c000b */
[----:B01----:R-:W-:Y:S01]  /*34f40*/  ENDCOLLECTIVE ;  /* 0x000000000000791b */ /* 0x003fe20003800000 */
.L_x_5851:
[----:B------:R-:W-:Y:S01]  /*34f50*/  MOV R21, R14 ;  /* 0x0000000e00157202 */ /* 0x000fe20000000f00 */
[----:B------:R-:W-:Y:S06]  /*34f60*/  BRA `(.L_x_5852) ;  /* 0xfffffdfc00c07947 */ /* 0x000fec000383ffff */
.L_x_5617:
[----:B--2---:R2:W4:Y:S02]  /*34f70*/  SYNCS.PHASECHK.TRANS64.TRYWAIT P0, [R16+URZ+0x33400], R21 ;  /* 0x03340015100075a7 */ /* 0x004524000800017f */
[----:B----4-:R-:W-:Y:S05]  /*34f80*/  @!P0 NANOSLEEP.SYNCS 0x989680 ;  /* 0x009896800000895d */ /* 0x010fea0003900000 */
[----:B------:R-:W4:Y:S02]  /*34f90*/  @!P0 SYNCS.PHASECHK.TRANS64 P0, [R16+URZ+0x33400], R21 ;  /* 0x03340015100085a7 */ /* 0x000f24000800007f */
[----:B----4-:R-:W-:Y:S05]  /*34fa0*/  @!P0 BRA `(.L_x_5617) ;  /* 0xfffffffc00f08947 */ /* 0x010fea000383ffff */
[----:B------:R-:W-:Y:S05]  /*34fb0*/  BRA `(.L_x_5853) ;  /* 0xfffffe0000e07947 */ /* 0x000fea000383ffff */
.L_x_5625:
[----:B-1----:R1:W2:Y:S02]  /*34fc0*/  SYNCS.PHASECHK.TRANS64.TRYWAIT P0, [R0+URZ+0x33430], R3 ;  /* 0x03343003000075a7 */ /* 0x0022a4000800017f */
[----:B--2---:R-:W-:Y:S05]  /*34fd0*/  @!P0 NANOSLEEP.SYNCS 0x989680 ;  /* 0x009896800000895d */ /* 0x004fea0003900000 */
[----:B------:R-:W2:Y:S02]  /*34fe0*/  @!P0 SYNCS.PHASECHK.TRANS64 P0, [R0+URZ+0x33430], R3 ;  /* 0x03343003000085a7 */ /* 0x000ea4000800007f */
[----:B--2---:R-:W-:Y:S05]  /*34ff0*/  @!P0 BRA `(.L_x_5625) ;  /* 0xfffffffc00f08947 */ /* 0x004fea000383ffff */
[----:B------:R-:W-:Y:S05]  /*35000*/  BRA `(.L_x_5624) ;  /* 0xfffffe3400487947 */ /* 0x000fea000383ffff */
.L_x_5631:
[----:B-1----:R1:W2:Y:S02]  /*35010*/  SYNCS.PHASECHK.TRANS64.TRYWAIT P3, [R11+URZ+0x33430], R8 ;  /* 0x033430080b0075a7 */ /* 0x0022a4000806017f */
[----:B--2---:R-:W-:Y:S05]  /*35020*/  @!P3 NANOSLEEP.SYNCS 0x989680 ;  /* 0x009896800000b95d */ /* 0x004fea0003900000 */
[----:B------:R-:W2:Y:S02]  /*35030*/  @!P3 SYNCS.PHASECHK.TRANS64 P3, [R11+URZ+0x33430], R8 ;  /* 0x033430080b00b5a7 */ /* 0x000ea4000806007f */
[----:B--2---:R-:W-:Y:S05]  /*35040*/  @!P3 BRA `(.L_x_5631) ;  /* 0xfffffffc00f0b947 */ /* 0x004fea000383ffff */
[----:B------:R-:W-:Y:S05]  /*35050*/  BRA `(.L_x_5630) ;  /* 0xfffffe7800847947 */ /* 0x000fea000383ffff */
.L_x_5635:
[----:B-1----:R1:W2:Y:S02]  /*35060*/  SYNCS.PHASECHK.TRANS64.TRYWAIT P2, [R10+URZ+0x33450], R7 ;  /* 0x033450070a0075a7 */ /* 0x0022a4000804017f */
[----:B--2---:R-:W-:Y:S05]  /*35070*/  @!P2 NANOSLEEP.SYNCS 0x989680 ;  /* 0x009896800000a95d */ /* 0x004fea0003900000 */
[----:B------:R-:W2:Y:S02]  /*35080*/  @!P2 SYNCS.PHASECHK.TRANS64 P2, [R10+URZ+0x33450], R7 ;  /* 0x033450070a00a5a7 */ /* 0x000ea4000804007f */
[----:B--2---:R-:W-:Y:S05]  /*35090*/  @!P2 BRA `(.L_x_5635) ;  /* 0xfffffffc00f0a947 */ /* 0x004fea000383ffff */
[----:B------:R-:W-:Y:S05]  /*350a0*/  BRA `(.L_x_5632) ;  /* 0xfffffe8800c07947 */ /* 0x000fea000383ffff */
.L_x_5643:
[----:B-1----:R1:W2:Y:S02]  /*350b0*/  SYNCS.PHASECHK.TRANS64.TRYWAIT P0, [R10+URZ+0x33430], R11 ;  /* 0x0334300b0a0075a7 */ /* 0x0022a4000800017f */
[----:B--2---:R-:W-:Y:S05]  /*350c0*/  @!P0 NANOSLEEP.SYNCS 0x989680 ;  /* 0x009896800000895d */ /* 0x004fea0003900000 */
[----:B------:R-:W2:Y:S02]  /*350d0*/  @!P0 SYNCS.PHASECHK.TRANS64 P0, [R10+URZ+0x33430], R11 ;  /* 0x0334300b0a0085a7 */ /* 0x000ea4000800007f */
[----:B--2---:R-:W-:Y:S05]  /*350e0*/  @!P0 BRA `(.L_x_5643) ;  /* 0xfffffffc00f08947 */ /* 0x004fea000383ffff */
[----:B------:R-:W-:Y:S05]  /*350f0*/  BRA `(.L_x_5642) ;  /* 0xfffffec4001c7947 */ /* 0x000fea000383ffff */
.L_x_5647:
[----:B-1----:R1:W2:Y:S02]  /*35100*/  SYNCS.PHASECHK.TRANS64.TRYWAIT P0, [R10+URZ+0x33450], R7 ;  /* 0x033450070a0075a7 */ /* 0x0022a4000800017f */
[----:B--2---:R-:W-:Y:S05]  /*35110*/  @!P0 NANOSLEEP.SYNCS 0x989680 ;  /* 0x009896800000895d */ /* 0x004fea0003900000 */
[----:B------:R-:W2:Y:S02]  /*35120*/  @!P0 SYNCS.PHASECHK.TRANS64 P0, [R10+URZ+0x33450], R7 ;  /* 0x033450070a0085a7 */ /* 0x000ea4000800007f */
[----:B--2---:R-:W-:Y:S05]  /*35130*/  @!P0 BRA `(.L_x_5647) ;  /* 0xfffffffc00f08947 */ /* 0x004fea000383ffff */
[----:B------:R-:W-:Y:S05]  /*35140*/  BRA `(.L_x_5644) ;  /* 0xfffffed4004c7947 */ /* 0x000fea000383ffff */
.L_x_5653:
[----:B-1----:R1:W2:Y:S02]  /*35150*/  SYNCS.PHASECHK.TRANS64.TRYWAIT P0, [R2+URZ+0x33450], R5 ;  /* 0x03345005020075a7 */ /* 0x0022a4000800017f */
[----:B--2---:R-:W-:Y:S05]  /*35160*/  @!P0 NANOSLEEP.SYNCS 0x989680 ;  /* 0x009896800000895d */ /* 0x004fea0003900000 */
[----:B------:R-:W2:Y:S02]  /*35170*/  @!P0 SYNCS.PHASECHK.TRANS64 P0, [R2+URZ+0x33450], R5 ;  /* 0x03345005020085a7 */ /* 0x000ea4000800007f */
[----:B--2---:R-:W-:Y:S05]  /*35180*/  @!P0 BRA `(.L_x_5653) ;  /* 0xfffffffc00f08947 */ /* 0x004fea000383ffff */
[----:B------:R-:W-:Y:S05]  /*35190*/  BRA `(.L_x_5652) ;  /* 0xffffff00009c7947 */ /* 0x000fea000383ffff */
.L_x_5657:
        /* <DEDUP_REMOVED lines=17> */
[----:B------:R-:W-:Y:S01]  /*352b0*/  IMAD.MOV.U32 R11, RZ, RZ, 0x1c1f ;  /* 0x00001c1fff0b7424 */ /* 0x000fe200078e00ff */
[----:B------:R-:W-:-:S02]  /*352c0*/  SEL R57, R15, R62, P0 ;  /* 0x0000003e0f397207 */ /* 0x000fc40000000000 */
[----:B------:R-:W-:Y:S01]  /*352d0*/  SEL R51, R62, R15, P0 ;  /* 0x0000000f3e337207 */ /* 0x000fe20000000000 */
[----:B------:R-:W-:Y:S01]  /*352e0*/  IMAD.MOV.U32 R15, RZ, RZ, -0x1 ;  /* 0xffffffffff0f7424 */ /* 0x000fe200078e00ff */
[----:B------:R-:W-:Y:S01]  /*352f0*/  SEL R46, R46, R12, P0 ;  /* 0x0000000c2e2e7207 */ /* 0x000fe20000000000 */
[----:B-----5:R-:W-:Y:S01]  /*35300*/  IMAD.MOV.U32 R12, RZ, RZ, R44 ;  /* 0x000000ffff0c7224 */ /* 0x020fe200078e002c */
[----:B------:R-:W-:Y:S02]  /*35310*/  SEL R111, R112, R14, P0 ;  /* 0x0000000e706f7207 */ /* 0x000fe40000000000 */
[----:B------:R-:W-:-:S07]  /*35320*/  SEL R26, R14, R112, P0 ;  /* 0x000000700e1a7207 */ /* 0x000fce0000000000 */
[----:B0-----:R-:W-:Y:S05]  /*35330*/  WARPSYNC.COLLECTIVE R15, `(.L_x_5854) ;  /* 0x000000000f087348 */ /* 0x001fea0003c00000 */
[----:B------:R1:W2:Y:S02]  /*35340*/  SHFL.IDX P6, R14, R13, R12, R11 ;  /* 0x0000000c0d0e7389 */ /* 0x0002a400000c000b */
[----:B012---:R-:W-:Y:S01]  /*35350*/  ENDCOLLECTIVE ;  /* 0x000000000000791b */ /* 0x007fe20003800000 */
.L_x_5854:
        /* <DEDUP_REMOVED lines=14> */
[----:B------:R-:W-:-:S07]  /*35440*/  LOP3.LUT R77, R44, 0x2, RZ, 0x3c, !PT ;  /* 0x000000022c4d7812 */ /* 0x000fce00078e3cff */
[----:B------:R-:W-:Y:S05]  /*35450*/  WARPSYNC.COLLECTIVE R15, `(.L_x_5855) ;  /* 0x000000000f087348 */ /* 0x000fea0003c00000 */
[----:B------:R0:W1:Y:S02]  /*35460*/  SHFL.IDX P6, R14, R13, R12, R11 ;  /* 0x0000000c0d0e7389 */ /* 0x00006400000c000b */
[----:B01----:R-:W-:Y:S01]  /*35470*/  ENDCOLLECTIVE ;  /* 0x000000000000791b */ /* 0x003fe20003800000 */
.L_x_5855:
        /* <DEDUP_REMOVED lines=18> */
.L_x_5856:
        /* <DEDUP_REMOVED lines=18> */
.L_x_5857:
        /* <DEDUP_REMOVED lines=19> */
.L_x_5858:
        /* <DEDUP_REMOVED lines=18> */
.L_x_5859:
        /* <DEDUP_REMOVED lines=13> */
[----:B------:R-:W-:-:S07]  /*359e0*/  MOV R99, R14 ;  /* 0x0000000e00637202 */ /* 0x000fce0000000f00 */
[----:B------:R-:W-:Y:S05]  /*359f0*/  WARPSYNC.COLLECTIVE R15, `(.L_x_5860) ;  /* 0x000000000f087348 */ /* 0x000fea0003c00000 */
[----:B------:R0:W1:Y:S02]  /*35a00*/  SHFL.IDX P6, R14, R13, R12, R11 ;  /* 0x0000000c0d0e7389 */ /* 0x00006400000c000b */
[----:B01----:R-:W-:Y:S01]  /*35a10*/  ENDCOLLECTIVE ;  /* 0x000000000000791b */ /* 0x003fe20003800000 */
.L_x_5860:
[----:B------:R-:W-:Y:S02]  /*35a20*/  IMAD.MOV.U32 R13, RZ, RZ, R4 ;  /* 0x000000ffff0d7224 */ /* 0x000fe400078e0004 */
[----:B------:R-:W-:-:S07]  /*35a30*/  IMAD.MOV.U32 R105, RZ, RZ, R14 ;  /* 0x000000ffff697224 */ /* 0x000fce00078e000e */
[----:B------:R-:W-:Y:S05]  /*35a40*/  WARPSYNC.COLLECTIVE R15, `(.L_x_5861) ;  /* 0x000000000f087348 */ /* 0x000fea0003c00000 */
[----:B------:R0:W1:Y:S02]  /*35a50*/  SHFL.IDX P6, R14, R13, R12, R11 ;  /* 0x0000000c0d0e7389 */ /* 0x00006400000c000b */
[----:B01----:R-:W-:Y:S01]  /*35a60*/  ENDCOLLECTIVE ;  /* 0x000000000000791b */ /* 0x003fe20003800000 */
.L_x_5861:
        /* <DEDUP_REMOVED lines=8> */
.L_x_5862:
[----:B------:R-:W-:Y:S01]  /*35af0*/  SEL R5, R99, R139, P0 ;  /* 0x0000008b63057207 */ /* 0x000fe20000000000 */
[----:B------:R-:W-:Y:S01]  /*35b00*/  IMAD.MOV.U32 R13, RZ, RZ, R92 ;  /* 0x000000ffff0d7224 */ /* 0x000fe200078e005c */
[----:B------:R-:W-:-:S07]  /*35b10*/  MOV R97, R14 ;  /* 0x0000000e00617202 */ /* 0x000fce0000000f00 */
[----:B------:R-:W-:Y:S05]  /*35b20*/  WARPSYNC.COLLECTIVE R15, `(.L_x_5863) ;  /* 0x000000000f087348 */ /* 0x000fea0003c00000 */
[----:B------:R0:W1:Y:S02]  /*35b30*/  SHFL.IDX P6, R14, R13, R12, R11 ;  /* 0x0000000c0d0e7389 */ /* 0x00006400000c000b */
[----:B01----:R-:W-:Y:S01]  /*35b40*/  ENDCOLLECTIVE ;  /* 0x000000000000791b */ /* 0x003fe20003800000 */
.L_x_5863:
[----:B------:R-:W-:Y:S02]  /*35b50*/  IMAD.MOV.U32 R13, RZ, RZ, R7 ;  /* 0x000000ffff0d7224 */ /* 0x000fe400078e0007 */
[----:B------:R-:W-:Y:S02]  /*35b60*/  IMAD.MOV.U32 R12, RZ, RZ, R77 ;  /* 0x000000ffff0c7224 */ /* 0x000fe400078e004d */
[----:B------:R-:W-:-:S07]  /*35b70*/  IMAD.MOV.U32 R95, RZ, RZ, R14 ;  /* 0x000000ffff5f7224 */ /* 0x000fce00078e000e */
[----:B------:R-:W-:Y:S05]  /*35b80*/  WARPSYNC.COLLECTIVE R15, `(.L_x_5864) ;  /* 0x000000000f087348 */ /* 0x000fea0003c00000 */
[----:B------:R0:W1:Y:S02]  /*35b90*/  SHFL.IDX P6, R14, R13, R12, R11 ;  /* 0x0000000c0d0e7389 */ /* 0x00006400000c000b */
[----:B01----:R-:W-:Y:S01]  /*35ba0*/  ENDCOLLECTIVE ;  /* 0x000000000000791b */ /* 0x003fe20003800000 */
.L_x_5864:
[----:B------:R-:W-:Y:S01]  /*35bb0*/  IMAD.MOV.U32 R13, RZ, RZ, R6 ;  /* 0x000000ffff0d7224 */ /* 0x000fe200078e0006 */
[----:B------:R-:W-:Y:S01]  /*35bc0*/  SEL R6, R139, R99, P0 ;  /* 0x000000638b067207 */ /* 0x000fe20000000000 */
[----:B------:R-:W-:-:S07]  /*35bd0*/  IMAD.MOV.U32 R92, RZ, RZ, R14 ;  /* 0x000000ffff5c7224 */ /* 0x000fce00078e000e */
[----:B------:R-:W-:Y:S05]  /*35be0*/  WARPSYNC.COLLECTIVE R15, `(.L_x_5865) ;  /* 0x000000000f087348 */ /* 0x000fea0003c00000 */
[----:B------:R0:W1:Y:S02]  /*35bf0*/  SHFL.IDX P6, R14, R13, R12, R11 ;  /* 0x0000000c0d0e7389 */ /* 0x00006400000c000b */
[----:B01----:R-:W-:Y:S01]  /*35c00*/  ENDCOLLECTIVE ;  /* 0x000000000000791b */ /* 0x003fe20003800000 */
.L_x_5865:
        /* <DEDUP_REMOVED lines=8> */
.L_x_5866:
[----:B------:R-:W-:Y:S01]  /*35c90*/  SEL R93, R95, R140, P0 ;  /* 0x0000008c5f5d7207 */ /* 0x000fe20000000000 */
[----:B------:R-:W-:Y:S01]  /*35ca0*/  IMAD.MOV.U32 R13, RZ, RZ, R94 ;  /* 0x000000ffff0d7224 */ /* 0x000fe200078e005e */
[----:B------:R-:W-:Y:S01]  /*35cb0*/  SEL R94, R140, R95, P0 ;  /* 0x0000005f8c5e7207 */ /* 0x000fe20000000000 */
[----:B------:R-:W-:-:S07]  /*35cc0*/  IMAD.MOV.U32 R96, RZ, RZ, R14 ;  /* 0x000000ffff607224 */ /* 0x000fce00078e000e */
[----:B------:R-:W-:Y:S05]  /*35cd0*/  WARPSYNC.COLLECTIVE R15, `(.L_x_5867) ;  /* 0x000000000f087348 */ /* 0x000fea0003c00000 */
[----:B------:R0:W1:Y:S02]  /*35ce0*/  SHFL.IDX P6, R14, R13, R12, R11 ;  /* 0x0000000c0d0e7389 */ /* 0x00006400000c000b */
[----:B01----:R-:W-:Y:S01]  /*35cf0*/  ENDCOLLECTIVE ;  /* 0x000000000000791b */ /* 0x003fe20003800000 */
.L_x_5867:
[----:B------:R-:W-:Y:S02]  /*35d00*/  IMAD.MOV.U32 R13, RZ, RZ, R60 ;  /* 0x000000ffff0d7224 */ /* 0x000fe400078e003c */
[----:B------:R-:W-:Y:S02]  /*35d10*/  IMAD.MOV.U32 R12, RZ, RZ, R77 ;  /* 0x000000ffff0c7224 */ /* 0x000fe400078e004d */
[----:B------:R-:W-:-:S07]  /*35d20*/  IMAD.MOV.U32 R98, RZ, RZ, R14 ;  /* 0x000000ffff627224 */ /* 0x000fce00078e000e */
[----:B------:R-:W-:Y:S05]  /*35d30*/  WARPSYNC.COLLECTIVE R15, `(.L_x_5868) ;  /* 0x000000000f087348 */ /* 0x000fea0003c00000 */
[----:B------:R0:W1:Y:S02]  /*35d40*/  SHFL.IDX P6, R14, R13, R12, R11 ;  /* 0x0000000c0d0e7389 */ /* 0x00006400000c000b */
[----:B01----:R-:W-:Y:S01]  /*35d50*/  ENDCOLLECTIVE ;  /* 0x000000000000791b */ /* 0x003fe20003800000 */
.L_x_5868:
[----:B------:R-:W-:Y:S01]  /*35d60*/  MOV R13, R27 ;  /* 0x0000001b000d7202 */ /* 0x000fe20000000f00 */
[----:B------:R-:W-:-:S07]  /*35d70*/  IMAD.MOV.U32 R60, RZ, RZ, R14 ;  /* 0x000000ffff3c7224 */ /* 0x000fce00078e000e */
[----:B------:R-:W-:Y:S05]  /*35d80*/  WARPSYNC.COLLECTIVE R15, `(.L_x_5869) ;  /* 0x000000000f087348 */ /* 0x000fea0003c00000 */
[----:B------:R0:W1:Y:S02]  /*35d90*/  SHFL.IDX P6, R14, R13, R12, R11 ;  /* 0x0000000c0d0e7389 */ /* 0x00006400000c000b */
[----:B01----:R-:W-:Y:S01]  /*35da0*/  ENDCOLLECTIVE ;  /* 0x000000000000791b */ /* 0x003fe20003800000 */
.L_x_5869:
        /* <DEDUP_REMOVED lines=8> */
.L_x_5870:
[----:B------:R-:W-:Y:S02]  /*35e30*/  SEL R97, R98, R27, P0 ;  /* 0x0000001b62617207 */ /* 0x000fe40000000000 */
[----:B------:R-:W-:Y:S01]  /*35e40*/  SEL R98, R27, R98, P0 ;  /* 0x000000621b627207 */ /* 0x000fe20000000000 */
[----:B------:R-:W-:Y:S02]  /*35e50*/  IMAD.MOV.U32 R13, RZ, RZ, R131 ;  /* 0x000000ffff0d7224 */ /* 0x000fe400078e0083 */
[----:B------:R-:W-:-:S07]  /*35e60*/  IMAD.MOV.U32 R100, RZ, RZ, R14 ;  /* 0x000000ffff647224 */ /* 0x000fce00078e000e */
[----:B------:R-:W-:Y:S05]  /*35e70*/  WARPSYNC.COLLECTIVE R15, `(.L_x_5871) ;  /* 0x000000000f087348 */ /* 0x000fea0003c00000 */
[----:B------:R0:W1:Y:S02]  /*35e80*/  SHFL.IDX P6, R14, R13, R12, R11 ;  /* 0x0000000c0d0e7389 */ /* 0x00006400000c000b */
[----:B01----:R-:W-:Y:S01]  /*35e90*/  ENDCOLLECTIVE ;  /* 0x000000000000791b */ /* 0x003fe20003800000 */
.L_x_5871:
[----:B------:R-:W-:Y:S01]  /*35ea0*/  IMAD.MOV.U32 R13, RZ, RZ, R70 ;  /* 0x000000ffff0d7224 */ /* 0x000fe200078e0046 */
[----:B------:R-:W-:Y:S01]  /*35eb0*/  MOV R12, R77 ;  /* 0x0000004d000c7202 */ /* 0x000fe20000000f00 */
[----:B------:R-:W-:-:S07]  /*35ec0*/  IMAD.MOV.U32 R102, RZ, RZ, R14 ;  /* 0x000000ffff667224 */ /* 0x000fce00078e000e */
[----:B------:R-:W-:Y:S05]  /*35ed0*/  WARPSYNC.COLLECTIVE R15, `(.L_x_5872) ;  /* 0x000000000f087348 */ /* 0x000fea0003c00000 */
[----:B------:R0:W1:Y:S02]  /*35ee0*/  SHFL.IDX P6, R14, R13, R12, R11 ;  /* 0x0000000c0d0e7389 */ /* 0x00006400000c000b */
[----:B01----:R-:W-:Y:S01]  /*35ef0*/  ENDCOLLECTIVE ;  /* 0x000000000000791b */ /* 0x003fe20003800000 */
.L_x_5872:
[----:B------:R-:W-:Y:S02]  /*35f00*/  IMAD.MOV.U32 R13, RZ, RZ, R66 ;  /* 0x000000ffff0d7224 */ /* 0x000fe400078e0042 */
[----:B------:R-:W-:-:S07]  /*35f10*/  IMAD.MOV.U32 R70, RZ, RZ, R14 ;  /* 0x000000ffff467224 */ /* 0x000fce00078e000e */
[----:B------:R-:W-:Y:S05]  /*35f20*/  WARPSYNC.COLLECTIVE R15, `(.L_x_5873) ;  /* 0x000000000f087348 */ /* 0x000fea0003c00000 */
[----:B------:R0:W1:Y:S02]  /*35f30*/  SHFL.IDX P6, R14, R13, R12, R11 ;  /* 0x0000000c0d0e7389 */ /* 0x00006400000c000b */
[----:B01----:R-:W-:Y:S01]  /*35f40*/  ENDCOLLECTIVE ;  /* 0x000000000000791b */ /* 0x003fe20003800000 */
.L_x_5873:
        /* <DEDUP_REMOVED lines=8> */
.L_x_5874:
[----:B------:R-:W-:Y:S02]  /*35fd0*/  SEL R101, R102, R66, P0 ;  /* 0x0000004266657207 */ /* 0x000fe40000000000 */
[----:B------:R-:W-:Y:S01]  /*35fe0*/  SEL R102, R66, R102, P0 ;  /* 0x0000006642667207 */ /* 0x000fe20000000000 */
[----:B------:R-:W-:Y:S02]  /*35ff0*/  IMAD.MOV.U32 R13, RZ, RZ, R128 ;  /* 0x000000ffff0d7224 */ /* 0x000fe400078e0080 */
[----:B------:R-:W-:-:S07]  /*36000*/  IMAD.MOV.U32 R104, RZ, RZ, R14 ;  /* 0x000000ffff687224 */ /* 0x000fce00078e000e */
[----:B------:R-:W-:Y:S05]  /*36010*/  WARPSYNC.COLLECTIVE R15, `(.L_x_5875) ;  /* 0x000000000f087348 */ /* 0x000fea0003c00000 */
[----:B------:R0:W1:Y:S02]  /*36020*/  SHFL.IDX P6, R14, R13, R12, R11 ;  /* 0x0000000c0d0e7389 */ /* 0x00006400000c000b */
[----:B01----:R-:W-:Y:S01]  /*36030*/  ENDCOLLECTIVE ;  /* 0x000000000000791b */ /* 0x003fe20003800000 */
.L_x_5875:
[----:B------:R-:W-:Y:S02]  /*36040*/  IMAD.MOV.U32 R13, RZ, RZ, R82 ;  /* 0x000000ffff0d7224 */ /* 0x000fe400078e0052 */
[----:B------:R-:W-:Y:S01]  /*36050*/  IMAD.MOV.U32 R12, RZ, RZ, R77 ;  /* 0x000000ffff0c7224 */ /* 0x000fe200078e004d */
[----:B------:R-:W-:-:S07]  /*36060*/  MOV R106, R14 ;  /* 0x0000000e006a7202 */ /* 0x000fce0000000f00 */
[----:B------:R-:W-:Y:S05]  /*36070*/  WARPSYNC.COLLECTIVE R15, `(.L_x_5876) ;  /* 0x000000000f087348 */ /* 0x000fea0003c00000 */
[----:B------:R0:W1:Y:S02]  /*36080*/  SHFL.IDX P6, R14, R13, R12, R11 ;  /* 0x0000000c0d0e7389 */ /* 0x00006400000c000b */
[----:B01----:R-:W-:Y:S01]  /*36090*/  ENDCOLLECTIVE ;  /* 0x000000000000791b */ /* 0x003fe20003800000 */
.L_x_5876:
[----:B------:R-:W-:Y:S02]  /*360a0*/  IMAD.MOV.U32 R13, RZ, RZ, R75 ;  /* 0x000000ffff0d7224 */ /* 0x000fe400078e004b */
[----:B------:R-:W-:-:S07]  /*360b0*/  IMAD.MOV.U32 R82, RZ, RZ, R14 ;  /* 0x000000ffff527224 */ /* 0x000fce00078e000e */
[----:B------:R-:W-:Y:S05]  /*360c0*/  WARPSYNC.COLLECTIVE R15, `(.L_x_5877) ;  /* 0x000000000f087348 */ /* 0x000fea0003c00000 */
[----:B------:R0:W1:Y:S02]  /*360d0*/  SHFL.IDX P6, R14, R13, R12, R11 ;  /* 0x0000000c0d0e7389 */ /* 0x00006400000c000b */
[----:B01----:R-:W-:Y:S01]  /*360e0*/  ENDCOLLECTIVE ;  /* 0x000000000000791b */ /* 0x003fe20003800000 */
.L_x_5877:
        /* <DEDUP_REMOVED lines=11> */
.L_x_5878:
[----:B------:R-:W-:Y:S02]  /*361a0*/  IMAD.MOV.U32 R13, RZ, RZ, R20 ;  /* 0x000000ffff0d7224 */ /* 0x000fe400078e0014 */
[----:B------:R-:W-:-:S07]  /*361b0*/  IMAD.MOV.U32 R25, RZ, RZ, R14 ;  /* 0x000000ffff197224 */ /* 0x000fce00078e000e */
[----:B------:R-:W-:Y:S05]  /*361c0*/  WARPSYNC.COLLECTIVE R15, `(.L_x_5879) ;  /* 0x000000000f087348 */ /* 0x000fea0003c00000 */
[----:B------:R0:W1:Y:S02]  /*361d0*/  SHFL.IDX P6, R14, R13, R12, R11 ;  /* 0x0000000c0d0e7389 */ /* 0x00006400000c000b */
[----:B01----:R-:W-:Y:S01]  /*361e0*/  ENDCOLLECTIVE ;  /* 0x000000000000791b */ /* 0x003fe20003800000 */
.L_x_5879:
[----:B------:R-:W-:Y:S02]  /*361f0*/  IMAD.MOV.U32 R13, RZ, RZ, R9 ;  /* 0x000000ffff0d7224 */ /* 0x000fe400078e0009 */
[----:B------:R-:W-:Y:S02]  /*36200*/  IMAD.MOV.U32 R12, RZ, RZ, R77 ;  /* 0x000000ffff0c7224 */ /* 0x000fe400078e004d */
[----:B------:R-:W-:-:S07]  /*36210*/  IMAD.MOV.U32 R20, RZ, RZ, R14 ;  /* 0x000000ffff147224 */ /* 0x000fce00078e000e */
[----:B------:R-:W-:Y:S05]  /*36220*/  WARPSYNC.COLLECTIVE R15, `(.L_x_5880) ;  /* 0x000000000f087348 */ /* 0x000fea0003c00000 */
[----:B------:R0:W1:Y:S02]  /*36230*/  SHFL.IDX P6, R14, R13, R12, R11 ;  /* 0x0000000c0d0e7389 */ /* 0x00006400000c000b */
[----:B01----:R-:W-:Y:S01]  /*36240*/  ENDCOLLECTIVE ;  /* 0x000000000000791b */ /* 0x003fe20003800000 */
.L_x_5880:
[----:B------:R-:W-:Y:S02]  /*36250*/  IMAD.MOV.U32 R13, RZ, RZ, R8 ;  /* 0x000000ffff0d7224 */ /* 0x000fe400078e0008 */
[----:B------:R-:W-:-:S07]  /*36260*/  IMAD.MOV.U32 R9, RZ, RZ, R14 ;  /* 0x000000ffff097224 */ /* 0x000fce00078e000e */
[----:B------:R-:W-:Y:S05]  /*36270*/  WARPSYNC.COLLECTIVE R15, `(.L_x_5881) ;  /* 0x000000000f087348 */ /* 0x000fea0003c00000 */
[----:B------:R0:W1:Y:S02]  /*36280*/  SHFL.IDX P6, R14, R13, R12, R11 ;  /* 0x0000000c0d0e7389 */ /* 0x00006400000c000b */
[----:B01----:R-:W-:Y:S01]  /*36290*/  ENDCOLLECTIVE ;  /* 0x000000000000791b */ /* 0x003fe20003800000 */
.L_x_5881:
        /* <DEDUP_REMOVED lines=8> */
.L_x_5882:
[----:B------:R-:W-:Y:S02]  /*36320*/  IMAD.MOV.U32 R13, RZ, RZ, R107 ;  /* 0x000000ffff0d7224 */ /* 0x000fe400078e006b */
[----:B------:R-:W-:-:S07]  /*36330*/  IMAD.MOV.U32 R136, RZ, RZ, R14 ;  /* 0x000000ffff887224 */ /* 0x000fce00078e000e */
[----:B------:R-:W-:Y:S05]  /*36340*/  WARPSYNC.COLLECTIVE R15, `(.L_x_5883) ;  /* 0x000000000f087348 */ /* 0x000fea0003c00000 */
[----:B------:R0:W1:Y:S02]  /*36350*/  SHFL.IDX P6, R14, R13, R12, R11 ;  /* 0x0000000c0d0e7389 */ /* 0x00006400000c000b */
[----:B01----:R-:W-:Y:S01]  /*36360*/  ENDCOLLECTIVE ;  /* 0x000000000000791b */ /* 0x003fe20003800000 */
.L_x_5883:
[----:B------:R-:W-:Y:S02]  /*36370*/  IMAD.MOV.U32 R13, RZ, RZ, R21 ;  /* 0x000000ffff0d7224 */ /* 0x000fe400078e0015 */
[----:B------:R-:W-:Y:S02]  /*36380*/  IMAD.MOV.U32 R12, RZ, RZ, R77 ;  /* 0x000000ffff0c7224 */ /* 0x000fe400078e004d */
[----:B------:R-:W-:-:S07]  /*36390*/  IMAD.MOV.U32 R122, RZ, RZ, R14 ;  /* 0x000000ffff7a7224 */ /* 0x000fce00078e000e */
[----:B------:R-:W-:Y:S05]  /*363a0*/  WARPSYNC.COLLECTIVE R15, `(.L_x_5884) ;  /* 0x000000000f087348 */ /* 0x000fea0003c00000 */
[----:B------:R0:W1:Y:S02]  /*363b0*/  SHFL.IDX P6, R14, R13, R12, R11 ;  /* 0x0000000c0d0e7389 */ /* 0x00006400000c000b */
[----:B01----:R-:W-:Y:S01]  /*363c0*/  ENDCOLLECTIVE ;  /* 0x000000000000791b */ /* 0x003fe20003800000 */
.L_x_5884:
[----:B------:R-:W-:Y:S01]  /*363d0*/  IMAD.MOV.U32 R13, RZ, RZ, R10 ;  /* 0x000000ffff0d7224 */ /* 0x000fe200078e000a */
[----:B------:R-:W-:Y:S02]  /*363e0*/  SEL R10, R20, R75, P0 ;  /* 0x0000004b140a7207 */ /* 0x000fe40000000000 */
[----:B------:R-:W-:Y:S02]  /*363f0*/  SEL R20, R75, R20, P0 ;  /* 0x000000144b147207 */ /* 0x000fe40000000000 */
[----:B------:R-:W-:-:S07]  /*36400*/  MOV R141, R14 ;  /* 0x0000000e008d7202 */ /* 0x000fce0000000f00 */
[----:B------:R-:W-:Y:S05]  /*36410*/  WARPSYNC.COLLECTIVE R15, `(.L_x_5885) ;  /* 0x000000000f087348 */ /* 0x000fea0003c00000 */
[----:B------:R0:W1:Y:S02]  /*36420*/  SHFL.IDX P6, R14, R13, R12, R11 ;  /* 0x0000000c0d0e7389 */ /* 0x00006400000c000b */
[----:B01----:R-:W-:Y:S01]  /*36430*/  ENDCOLLECTIVE ;  /* 0x000000000000791b */ /* 0x003fe20003800000 */
.L_x_5885:
[----:B------:R-:W-:Y:S01]  /*36440*/  SEL R21, R136, R141, P0 ;  /* 0x0000008d88157207 */ /* 0x000fe20000000000 */
[----:B------:R-:W-:Y:S02]  /*36450*/  IMAD.MOV.U32 R13, RZ, RZ, R111 ;  /* 0x000000ffff0d7224 */ /* 0x000fe400078e006f */
[----:B------:R-:W-:Y:S02]  /*36460*/  IMAD.MOV.U32 R12, RZ, RZ, R44 ;  /* 0x000000ffff0c7224 */ /* 0x000fe400078e002c */
[----:B------:R-:W-:-:S07]  /*36470*/  IMAD.MOV.U32 R142, RZ, RZ, R14 ;  /* 0x000000ffff8e7224 */ /* 0x000fce00078e000e */
[----:B------:R-:W-:Y:S05]  /*36480*/  WARPSYNC.COLLECTIVE R15, `(.L_x_5886) ;  /* 0x000000000f087348 */ /* 0x000fea0003c00000 */
[----:B------:R0:W1:Y:S02]  /*36490*/  SHFL.IDX P6, R14, R13, R12, R11 ;  /* 0x0000000c0d0e7389 */ /* 0x00006400000c000b */
[----:B01----:R-:W-:Y:S01]  /*364a0*/  ENDCOLLECTIVE ;  /* 0x000000000000791b */ /* 0x003fe20003800000 */
.L_x_5886:
[----:B------:R-:W-:Y:S01]  /*364b0*/  SEL R25, R122, R142, P0 ;  /* 0x0000008e7a197207 */ /* 0x000fe20000000000 */
[----:B------:R-:W-:Y:S02]  /*364c0*/  IMAD.MOV.U32 R13, RZ, RZ, R108 ;  /* 0x000000ffff0d7224 */ /* 0x000fe400078e006c */
[----:B------:R-:W-:-:S07]  /*364d0*/  IMAD.MOV.U32 R107, RZ, RZ, R14 ;  /* 0x000000ffff6b7224 */ /* 0x000fce00078e000e */
[----:B------:R-:W-:Y:S05]  /*364e0*/  WARPSYNC.COLLECTIVE R15, `(.L_x_5887) ;  /* 0x000000000f087348 */ /* 0x000fea0003c00000 */
[----:B------:R0:W1:Y:S02]  /*364f0*/  SHFL.IDX P6, R14, R13, R12, R11 ;  /* 0x0000000c0d0e7389 */ /* 0x00006400000c000b */
[----:B01----:R-:W-:Y:S01]  /*36500*/  ENDCOLLECTIVE ;  /* 0x000000000000791b */ /* 0x003fe20003800000 */
.L_x_5887:
[----:B------:R-:W-:Y:S01]  /*36510*/  MOV R13, R26 ;  /* 0x0000001a000d7202 */ /* 0x000fe20000000f00 */
[----:B------:R-:W-:Y:S01]  /*36520*/  IMAD.MOV.U32 R12, RZ, RZ, R77 ;  /* 0x000000ffff0c7224 */ /* 0x000fe200078e004d */
[----:B------:R-:W-:Y:S01]  /*36530*/  SEL R26, R142, R122, P0 ;  /* 0x0000007a8e1a7207 */ /* 0x000fe20000000000 */
[----:B------:R-:W-:-:S07]  /*36540*/  IMAD.MOV.U32 R109, RZ, RZ, R14 ;  /* 0x000000ffff6d7224 */ /* 0x000fce00078e000e */
[----:B------:R-:W-:Y:S05]  /*36550*/  WARPSYNC.COLLECTIVE R15, `(.L_x_5888) ;  /* 0x000000000f087348 */ /* 0x000fea0003c00000 */
[----:B------:R0:W1:Y:S02]  /*36560*/  SHFL.IDX P6, R14, R13, R12, R11 ;  /* 0x0000000c0d0e7389 */ /* 0x00006400000c000b */
[----:B01----:R-:W-:Y:S01]  /*36570*/  ENDCOLLECTIVE ;  /* 0x000000000000791b */ /* 0x003fe20003800000 */
.L_x_5888:
[----:B------:R-:W-:Y:S01]  /*36580*/  IMAD.MOV.U32 R13, RZ, RZ, R24 ;  /* 0x000000ffff0d7224 */ /* 0x000fe200078e0018 */
[----:B------:R-:W-:Y:S01]  /*36590*/  SEL R24, R141, R136, P0 ;  /* 0x000000888d187207 */ /* 0x000fe20000000000 */
[----:B------:R-:W-:-:S07]  /*365a0*/  IMAD.MOV.U32 R143, RZ, RZ, R14 ;  /* 0x000000ffff8f7224 */ /* 0x000fce00078e000e */
[----:B------:R-:W-:Y:S05]  /*365b0*/  WARPSYNC.COLLECTIVE R15, `(.L_x_5889) ;  /* 0x000000000f087348 */ /* 0x000fea0003c00000 */
[----:B------:R0:W1:Y:S02]  /*365c0*/  SHFL.IDX P6, R14, R13, R12, R11 ;  /* 0x0000000c0d0e7389 */ /* 0x00006400000c000b */
[----:B01----:R-:W-:Y:S01]  /*365d0*/  ENDCOLLECTIVE ;  /* 0x000000000000791b */ /* 0x003fe20003800000 */
.L_x_5889:
        /* <DEDUP_REMOVED lines=8> */
.L_x_5890:
[----:B------:R-:W-:Y:S02]  /*36660*/  SEL R108, R109, R144, P0 ;  /* 0x000000906d6c7207 */ /* 0x000fe40000000000 */
[----:B------:R-:W-:Y:S02]  /*36670*/  SEL R109, R144, R109, P0 ;  /* 0x0000006d906d7207 */ /* 0x000fe40000000000 */
[----:B------:R-:W-:Y:S01]  /*36680*/  MOV R13, R110 ;  /* 0x0000006e000d7202 */ /* 0x000fe20000000f00 */
[----:B------:R-:W-:-:S07]  /*36690*/  IMAD.MOV.U32 R111, RZ, RZ, R14 ;  /* 0x000000ffff6f7224 */ /* 0x000fce00078e000e */
[----:B------:R-:W-:Y:S05]  /*366a0*/  WARPSYNC.COLLECTIVE R15, `(.L_x_5891) ;  /* 0x000000000f087348 */ /* 0x000fea0003c00000 */
[----:B------:R0:W1:Y:S02]  /*366b0*/  SHFL.IDX P6, R14, R13, R12, R11 ;  /* 0x0000000c0d0e7389 */ /* 0x00006400000c000b */
[----:B01----:R-:W-:Y:S01]  /*366c0*/  ENDCOLLECTIVE ;  /* 0x000000000000791b */ /* 0x003fe20003800000 */
.L_x_5891:
[----:B------:R-:W-:Y:S02]  /*366d0*/  IMAD.MOV.U32 R13, RZ, RZ, R40 ;  /* 0x000000ffff0d7224 */ /* 0x000fe400078e0028 */
[----:B------:R-:W-:Y:S02]  /*366e0*/  IMAD.MOV.U32 R12, RZ, RZ, R77 ;  /* 0x000000ffff0c7224 */ /* 0x000fe400078e004d */
[----:B------:R-:W-:-:S07]  /*366f0*/  IMAD.MOV.U32 R118, RZ, RZ, R14 ;  /* 0x000000ffff767224 */ /* 0x000fce00078e000e */
[----:B------:R-:W-:Y:S05]  /*36700*/  WARPSYNC.COLLECTIVE R15, `(.L_x_5892) ;  /* 0x000000000f087348 */ /* 0x000fea0003c00000 */
[----:B------:R0:W1:Y:S02]  /*36710*/  SHFL.IDX P6, R14, R13, R12, R11 ;  /* 0x0000000c0d0e7389 */ /* 0x00006400000c000b */
[----:B01----:R-:W-:Y:S01]  /*36720*/  ENDCOLLECTIVE ;  /* 0x000000000000791b */ /* 0x003fe20003800000 */
.L_x_5892:
[----:B------:R-:W-:Y:S02]  /*36730*/  IMAD.MOV.U32 R13, RZ, RZ, R36 ;  /* 0x000000ffff0d7224 */ /* 0x000fe400078e0024 */
[----:B------:R-:W-:-:S07]  /*36740*/  IMAD.MOV.U32 R40, RZ, RZ, R14 ;  /* 0x000000ffff287224 */ /* 0x000fce00078e000e */
[----:B------:R-:W-:Y:S05]  /*36750*/  WARPSYNC.COLLECTIVE R15, `(.L_x_5893) ;  /* 0x000000000f087348 */ /* 0x000fea0003c00000 */
[----:B------:R0:W1:Y:S02]  /*36760*/  SHFL.IDX P6, R14, R13, R12, R11 ;  /* 0x0000000c0d0e7389 */ /* 0x00006400000c000b */
[----:B01----:R-:W-:Y:S01]  /*36770*/  ENDCOLLECTIVE ;  /* 0x000000000000791b */ /* 0x003fe20003800000 */
.L_x_5893:
        /* <DEDUP_REMOVED lines=8> */
.L_x_5894:
[----:B------:R-:W-:Y:S01]  /*36800*/  IMAD.MOV.U32 R13, RZ, RZ, R112 ;  /* 0x000000ffff0d7224 */ /* 0x000fe200078e0070 */
[----:B------:R-:W-:Y:S02]  /*36810*/  SEL R112, R118, R113, P0 ;  /* 0x0000007176707207 */ /* 0x000fe40000000000 */
[----:B------:R-:W-:Y:S01]  /*36820*/  SEL R113, R113, R118, P0 ;  /* 0x0000007671717207 */ /* 0x000fe20000000000 */
[----:B------:R-:W-:-:S07]  /*36830*/  IMAD.MOV.U32 R115, RZ, RZ, R14 ;  /* 0x000000ffff737224 */ /* 0x000fce00078e000e */
[----:B------:R-:W-:Y:S05]  /*36840*/  WARPSYNC.COLLECTIVE R15, `(.L_x_5895) ;  /* 0x000000000f087348 */ /* 0x000fea0003c00000 */
[----:B------:R0:W1:Y:S02]  /*36850*/  SHFL.IDX P6, R14, R13, R12, R11 ;  /* 0x0000000c0d0e7389 */ /* 0x00006400000c000b */
[----:B01----:R-:W-:Y:S01]  /*36860*/  ENDCOLLECTIVE ;  /* 0x000000000000791b */ /* 0x003fe20003800000 */
.L_x_5895:
[----:B------:R-:W-:Y:S02]  /*36870*/  IMAD.MOV.U32 R13, RZ, RZ, R69 ;  /* 0x000000ffff0d7224 */ /* 0x000fe400078e0045 */
[----:B------:R-:W-:Y:S02]  /*36880*/  IMAD.MOV.U32 R12, RZ, RZ, R77 ;  /* 0x000000ffff0c7224 */ /* 0x000fe400078e004d */
[----:B------:R-:W-:-:S07]  /*36890*/  IMAD.MOV.U32 R117, RZ, RZ, R14 ;  /* 0x000000ffff757224 */ /* 0x000fce00078e000e */
[----:B------:R-:W-:Y:S05]  /*368a0*/  WARPSYNC.COLLECTIVE R15, `(.L_x_5896) ;  /* 0x000000000f087348 */ /* 0x000fea0003c00000 */
[----:B------:R0:W1:Y:S02]  /*368b0*/  SHFL.IDX P6, R14, R13, R12, R11 ;  /* 0x0000000c0d0e7389 */ /* 0x00006400000c000b */
[----:B01----:R-:W-:Y:S01]  /*368c0*/  ENDCOLLECTIVE ;  /* 0x000000000000791b */ /* 0x003fe20003800000 */
.L_x_5896:
[----:B------:R-:W-:Y:S02]  /*368d0*/  IMAD.MOV.U32 R13, RZ, RZ, R65 ;  /* 0x000000ffff0d7224 */ /* 0x000fe400078e0041 */
[----:B------:R-:W-:-:S07]  /*368e0*/  IMAD.MOV.U32 R69, RZ, RZ, R14 ;  /* 0x000000ffff457224 */ /* 0x000fce00078e000e */
[----:B------:R-:W-:Y:S05]  /*368f0*/  WARPSYNC.COLLECTIVE R15, `(.L_x_5897) ;  /* 0x000000000f087348 */ /* 0x000fea0003c00000 */
[----:B------:R0:W1:Y:S02]  /*36900*/  SHFL.IDX P6, R14, R13, R12, R11 ;  /* 0x0000000c0d0e7389 */ /* 0x00006400000c000b */
[----:B01----:R-:W-:Y:S01]  /*36910*/  ENDCOLLECTIVE ;  /* 0x000000000000791b */ /* 0x003fe20003800000 */
.L_x_5897:
[----:B------:R-:W-:Y:S02]  /*36920*/  IMAD.MOV.U32 R13, RZ, RZ, R116 ;  /* 0x000000ffff0d7224 */ /* 0x000fe400078e0074 */
[----:B------:R-:W-:Y:S01]  /*36930*/  IMAD.MOV.U32 R12, RZ, RZ, R44 ;  /* 0x000000ffff0c7224 */ /* 0x000fe200078e002c */
[----:B------:R-:W-:-:S07]  /*36940*/  MOV R65, R14 ;  /* 0x0000000e00417202 */ /* 0x000fce0000000f00 */
[----:B------:R-:W-:Y:S05]  /*36950*/  WARPSYNC.COLLECTIVE R15, `(.L_x_5898) ;  /* 0x000000000f087348 */ /* 0x000fea0003c00000 */
[----:B------:R0:W1:Y:S02]  /*36960*/  SHFL.IDX P6, R14, R13, R12, R11 ;  /* 0x0000000c0d0e7389 */ /* 0x00006400000c000b */
[----:B01----:R-:W-:Y:S01]  /*36970*/  ENDCOLLECTIVE ;  /* 0x000000000000791b */ /* 0x003fe20003800000 */
.L_x_5898:
        /* <DEDUP_REMOVED lines=9> */
.L_x_5899:
[----:B------:R-:W-:Y:S02]  /*36a10*/  IMAD.MOV.U32 R13, RZ, RZ, R81 ;  /* 0x000000ffff0d7224 */ /* 0x000fe400078e0051 */
[----:B------:R-:W-:Y:S02]  /*36a20*/  IMAD.MOV.U32 R12, RZ, RZ, R77 ;  /* 0x000000ffff0c7224 */ /* 0x000fe400078e004d */
[----:B------:R-:W-:-:S07]  /*36a30*/  IMAD.MOV.U32 R123, RZ, RZ, R14 ;  /* 0x000000ffff7b7224 */ /* 0x000fce00078e000e */
[----:B------:R-:W-:Y:S05]  /*36a40*/  WARPSYNC.COLLECTIVE R15, `(.L_x_5900) ;  /* 0x000000000f087348 */ /* 0x000fea0003c00000 */
[----:B------:R0:W1:Y:S02]  /*36a50*/  SHFL.IDX P6, R14, R13, R12, R11 ;  /* 0x0000000c0d0e7389 */ /* 0x00006400000c000b */
[----:B01----:R-:W-:Y:S01]  /*36a60*/  ENDCOLLECTIVE ;  /* 0x000000000000791b */ /* 0x003fe20003800000 */
.L_x_5900:
[----:B------:R-:W-:Y:S01]  /*36a70*/  IMAD.MOV.U32 R13, RZ, RZ, R71 ;  /* 0x000000ffff0d7224 */ /* 0x000fe200078e0047 */
[----:B------:R-:W-:-:S07]  /*36a80*/  MOV R81, R14 ;  /* 0x0000000e00517202 */ /* 0x000fce0000000f00 */
[----:B------:R-:W-:Y:S05]  /*36a90*/  WARPSYNC.COLLECTIVE R15, `(.L_x_5901) ;  /* 0x000000000f087348 */ /* 0x000fea0003c00000 */
[----:B------:R0:W1:Y:S02]  /*36aa0*/  SHFL.IDX P6, R14, R13, R12, R11 ;  /* 0x0000000c0d0e7389 */ /* 0x00006400000c000b */
[----:B01----:R-:W-:Y:S01]  /*36ab0*/  ENDCOLLECTIVE ;  /* 0x000000000000791b */ /* 0x003fe20003800000 */
.L_x_5901:
        /* <DEDUP_REMOVED lines=10> */
.L_x_5902:
[----:B------:R-:W-:Y:S02]  /*36b60*/  IMAD.MOV.U32 R13, RZ, RZ, R31 ;  /* 0x000000ffff0d7224 */ /* 0x000fe400078e001f */
[----:B------:R-:W-:-:S07]  /*36b70*/  IMAD.MOV.U32 R34, RZ, RZ, R14 ;  /* 0x000000ffff227224 */ /* 0x000fce00078e000e */
[----:B------:R-:W-:Y:S05]  /*36b80*/  WARPSYNC.COLLECTIVE R15, `(.L_x_5903) ;  /* 0x000000000f087348 */ /* 0x000fea0003c00000 */
[----:B------:R0:W1:Y:S02]  /*36b90*/  SHFL.IDX P6, R14, R13, R12, R11 ;  /* 0x0000000c0d0e7389 */ /* 0x00006400000c000b */
[----:B01----:R-:W-:Y:S01]  /*36ba0*/  ENDCOLLECTIVE ;  /* 0x000000000000791b */ /* 0x003fe20003800000 */
.L_x_5903:
[----:B------:R-:W-:Y:S01]  /*36bb0*/  MOV R13, R29 ;  /* 0x0000001d000d7202 */ /* 0x000fe20000000f00 */
[----:B------:R-:W-:Y:S02]  /*36bc0*/  IMAD.MOV.U32 R12, RZ, RZ, R77 ;  /* 0x000000ffff0c7224 */ /* 0x000fe400078e004d */
[----:B------:R-:W-:-:S07]  /*36bd0*/  IMAD.MOV.U32 R31, RZ, RZ, R14 ;  /* 0x000000ffff1f7224 */ /* 0x000fce00078e000e */
[----:B------:R-:W-:Y:S05]  /*36be0*/  WARPSYNC.COLLECTIVE R15, `(.L_x_5904) ;  /* 0x000000000f087348 */ /* 0x000fea0003c00000 */
[----:B------:R0:W1:Y:S02]  /*36bf0*/  SHFL.IDX P6, R14, R13, R12, R11 ;  /* 0x0000000c0d0e7389 */ /* 0x00006400000c000b */
[----:B01----:R-:W-:Y:S01]  /*36c00*/  ENDCOLLECTIVE ;  /* 0x000000000000791b */ /* 0x003fe20003800000 */
.L_x_5904:
[----:B------:R-:W-:Y:S02]  /*36c10*/  IMAD.MOV.U32 R13, RZ, RZ, R28 ;  /* 0x000000ffff0d7224 */ /* 0x000fe400078e001c */
[----:B------:R-:W-:-:S07]  /*36c20*/  IMAD.MOV.U32 R29, RZ, RZ, R14 ;  /* 0x000000ffff1d7224 */ /* 0x000fce00078e000e */
[----:B------:R-:W-:Y:S05]  /*36c30*/  WARPSYNC.COLLECTIVE R15, `(.L_x_5905) ;  /* 0x000000000f087348 */ /* 0x000fea0003c00000 */
[----:B------:R0:W1:Y:S02]  /*36c40*/  SHFL.IDX P6, R14, R13, R12, R11 ;  /* 0x0000000c0d0e7389 */ /* 0x00006400000c000b */
[----:B01----:R-:W-:Y:S01]  /*36c50*/  ENDCOLLECTIVE ;  /* 0x000000000000791b */ /* 0x003fe20003800000 */
.L_x_5905:
        /* <DEDUP_REMOVED lines=8> */
.L_x_5906:
[----:B------:R-:W-:Y:S01]  /*36ce0*/  MOV R13, R80 ;  /* 0x00000050000d7202 */ /* 0x000fe20000000f00 */
[----:B------:R-:W-:-:S07]  /*36cf0*/  IMAD.MOV.U32 R132, RZ, RZ, R14 ;  /* 0x000000ffff847224 */ /* 0x000fce00078e000e */
[----:B------:R-:W-:Y:S05]  /*36d00*/  WARPSYNC.COLLECTIVE R15, `(.L_x_5907) ;  /* 0x000000000f087348 */ /* 0x000fea0003c00000 */
[----:B------:R0:W1:Y:S02]  /*36d10*/  SHFL.IDX P6, R14, R13, R12, R11 ;  /* 0x0000000c0d0e7389 */ /* 0x00006400000c000b */
[----:B01----:R-:W-:Y:S01]  /*36d20*/  ENDCOLLECTIVE ;  /* 0x000000000000791b */ /* 0x003fe20003800000 */
.L_x_5907:
[----:B------:R-:W-:Y:S02]  /*36d30*/  IMAD.MOV.U32 R13, RZ, RZ, R32 ;  /* 0x000000ffff0d7224 */ /* 0x000fe400078e0020 */
[----:B------:R-:W-:Y:S02]  /*36d40*/  IMAD.MOV.U32 R12, RZ, RZ, R77 ;  /* 0x000000ffff0c7224 */ /* 0x000fe400078e004d */
[----:B------:R-:W-:-:S07]  /*36d50*/  IMAD.MOV.U32 R134, RZ, RZ, R14 ;  /* 0x000000ffff867224 */ /* 0x000fce00078e000e */
[----:B------:R-:W-:Y:S05]  /*36d60*/  WARPSYNC.COLLECTIVE R15, `(.L_x_5908) ;  /* 0x000000000f087348 */ /* 0x000fea0003c00000 */
[----:B------:R0:W1:Y:S02]  /*36d70*/  SHFL.IDX P6, R14, R13, R12, R11 ;  /* 0x0000000c0d0e7389 */ /* 0x00006400000c000b */
[----:B01----:R-:W-:Y:S01]  /*36d80*/  ENDCOLLECTIVE ;  /* 0x000000000000791b */ /* 0x003fe20003800000 */
.L_x_5908:
[----:B------:R-:W-:Y:S01]  /*36d90*/  IMAD.MOV.U32 R13, RZ, RZ, R30 ;  /* 0x000000ffff0d7224 */ /* 0x000fe200078e001e */
[----:B------:R-:W-:Y:S02]  /*36da0*/  SEL R30, R31, R36, P0 ;  /* 0x000000241f1e7207 */ /* 0x000fe40000000000 */
[----:B------:R-:W-:Y:S01]  /*36db0*/  SEL R31, R36, R31, P0 ;  /* 0x0000001f241f7207 */ /* 0x000fe20000000000 */
[----:B------:R-:W-:-:S07]  /*36dc0*/  IMAD.MOV.U32 R71, RZ, RZ, R14 ;  /* 0x000000ffff477224 */ /* 0x000fce00078e000e */
[----:B------:R-:W-:Y:S05]  /*36dd0*/  WARPSYNC.COLLECTIVE R15, `(.L_x_5909) ;  /* 0x000000000f087348 */ /* 0x000fea0003c00000 */
[----:B------:R0:W1:Y:S02]  /*36de0*/  SHFL.IDX P6, R14, R13, R12, R11 ;  /* 0x0000000c0d0e7389 */ /* 0x00006400000c000b */
[----:B01----:R-:W-:Y:S01]  /*36df0*/  ENDCOLLECTIVE ;  /* 0x000000000000791b */ /* 0x003fe20003800000 */
.L_x_5909:
[----:B------:R-:W-:Y:S01]  /*36e00*/  SEL R32, R132, R71, P0 ;  /* 0x0000004784207207 */ /* 0x000fe20000000000 */
[----:B------:R-:W-:Y:S01]  /*36e10*/  IMAD.MOV.U32 R13, RZ, RZ, R89 ;  /* 0x000000ffff0d7224 */ /* 0x000fe200078e0059 */
[----:B------:R-:W-:Y:S01]  /*36e20*/  MOV R12, R44 ;  /* 0x0000002c000c7202 */ /* 0x000fe20000000f00 */
[----:B------:R-:W-:-:S07]  /*36e30*/  IMAD.MOV.U32 R145, RZ, RZ, R14 ;  /* 0x000000ffff917224 */ /* 0x000fce00078e000e */
[----:B------:R-:W-:Y:S05]  /*36e40*/  WARPSYNC.COLLECTIVE R15, `(.L_x_5910) ;  /* 0x000000000f087348 */ /* 0x000fea0003c00000 */
[----:B------:R0:W1:Y:S02]  /*36e50*/  SHFL.IDX P6, R14, R13, R12, R11 ;  /* 0x0000000c0d0e7389 */ /* 0x00006400000c000b */
[----:B01----:R-:W-:Y:S01]  /*36e60*/  ENDCOLLECTIVE ;  /* 0x000000000000791b */ /* 0x003fe20003800000 */
.L_x_5910:
[----:B------:R-:W-:Y:S01]  /*36e70*/  SEL R34, R134, R145, P0 ;  /* 0x0000009186227207 */ /* 0x000fe20000000000 */
[----:B------:R-:W-:Y:S02]  /*36e80*/  IMAD.MOV.U32 R13, RZ, RZ, R83 ;  /* 0x000000ffff0d7224 */ /* 0x000fe400078e0053 */
[----:B------:R-:W-:-:S07]  /*36e90*/  IMAD.MOV.U32 R127, RZ, RZ, R14 ;  /* 0x000000ffff7f7224 */ /* 0x000fce00078e000e */
[----:B------:R-:W-:Y:S05]  /*36ea0*/  WARPSYNC.COLLECTIVE R15, `(.L_x_5911) ;  /* 0x000000000f087348 */ /* 0x000fea0003c00000 */
[----:B------:R0:W1:Y:S02]  /*36eb0*/  SHFL.IDX P6, R14, R13, R12, R11 ;  /* 0x0000000c0d0e7389 */ /* 0x00006400000c000b */
[----:B01----:R-:W-:Y:S01]  /*36ec0*/  ENDCOLLECTIVE ;  /* 0x000000000000791b */ /* 0x003fe20003800000 */
.L_x_5911:
[----:B------:R-:W-:Y:S01]  /*36ed0*/  IMAD.MOV.U32 R13, RZ, RZ, R35 ;  /* 0x000000ffff0d7224 */ /* 0x000fe200078e0023 */
[----:B------:R-:W-:Y:S01]  /*36ee0*/  SEL R35, R145, R134, P0 ;  /* 0x0000008691237207 */ /* 0x000fe20000000000 */
[----:B------:R-:W-:Y:S02]  /*36ef0*/  IMAD.MOV.U32 R12, RZ, RZ, R77 ;  /* 0x000000ffff0c7224 */ /* 0x000fe400078e004d */
[----:B------:R-:W-:-:S07]  /*36f00*/  IMAD.MOV.U32 R129, RZ, RZ, R14 ;  /* 0x000000ffff817224 */ /* 0x000fce00078e000e */
[----:B------:R-:W-:Y:S05]  /*36f10*/  WARPSYNC.COLLECTIVE R15, `(.L_x_5912) ;  /* 0x000000000f087348 */ /* 0x000fea0003c00000 */
[----:B------:R0:W1:Y:S02]  /*36f20*/  SHFL.IDX P6, R14, R13, R12, R11 ;  /* 0x0000000c0d0e7389 */ /* 0x00006400000c000b */
[----:B01----:R-:W-:Y:S01]  /*36f30*/  ENDCOLLECTIVE ;  /* 0x000000000000791b */ /* 0x003fe20003800000 */
.L_x_5912:
[----:B------:R-:W-:Y:S01]  /*36f40*/  IMAD.MOV.U32 R13, RZ, RZ, R33 ;  /* 0x000000ffff0d7224 */ /* 0x000fe200078e0021 */
[----:B------:R-:W-:Y:S01]  /*36f50*/  SEL R33, R71, R132, P0 ;  /* 0x0000008447217207 */ /* 0x000fe20000000000 */
[----:B------:R-:W-:-:S07]  /*36f60*/  IMAD.MOV.U32 R146, RZ, RZ, R14 ;  /* 0x000000ffff927224 */ /* 0x000fce00078e000e */
[----:B------:R-:W-:Y:S05]  /*36f70*/  WARPSYNC.COLLECTIVE R15, `(.L_x_5913) ;  /* 0x000000000f087348 */ /* 0x000fea0003c00000 */
[----:B------:R0:W1:Y:S02]  /*36f80*/  SHFL.IDX P6, R14, R13, R12, R11 ;  /* 0x0000000c0d0e7389 */ /* 0x00006400000c000b */
[----:B01----:R-:W-:Y:S01]  /*36f90*/  ENDCOLLECTIVE ;  /* 0x000000000000791b */ /* 0x003fe20003800000 */
.L_x_5913:
[----:B------:R-:W-:Y:S01]  /*36fa0*/  SEL R36, R127, R146, P0 ;  /* 0x000000927f247207 */ /* 0x000fe20000000000 */
[----:B------:R-:W-:Y:S02]  /*36fb0*/  IMAD.MOV.U32 R13, RZ, RZ, R91 ;  /* 0x000000ffff0d7224 */ /* 0x000fe400078e005b */
[----:B------:R-:W-:Y:S01]  /*36fc0*/  IMAD.MOV.U32 R12, RZ, RZ, R44 ;  /* 0x000000ffff0c7224 */ /* 0x000fe200078e002c */
[----:B------:R-:W-:-:S07]  /*36fd0*/  MOV R147, R14 ;  /* 0x0000000e00937202 */ /* 0x000fce0000000f00 */
[----:B------:R-:W-:Y:S05]  /*36fe0*/  WARPSYNC.COLLECTIVE R15, `(.L_x_5914) ;  /* 0x000000000f087348 */ /* 0x000fea0003c00000 */
[----:B------:R0:W1:Y:S02]  /*36ff0*/  SHFL.IDX P6, R14, R13, R12, R11 ;  /* 0x0000000c0d0e7389 */ /* 0x00006400000c000b */
[----:B01----:R-:W-:Y:S01]  /*37000*/  ENDCOLLECTIVE ;  /* 0x000000000000791b */ /* 0x003fe20003800000 */
.L_x_5914:
[----:B------:R-:W-:Y:S02]  /*37010*/  IMAD.MOV.U32 R13, RZ, RZ, R88 ;  /* 0x000000ffff0d7224 */ /* 0x000fe400078e0058 */
[----:B------:R-:W-:-:S07]  /*37020*/  IMAD.MOV.U32 R91, RZ, RZ, R14 ;  /* 0x000000ffff5b7224 */ /* 0x000fce00078e000e */
[----:B------:R-:W-:Y:S05]  /*37030*/  WARPSYNC.COLLECTIVE R15, `(.L_x_5915) ;  /* 0x000000000f087348 */ /* 0x000fea0003c00000 */
[----:B------:R0:W1:Y:S02]  /*37040*/  SHFL.IDX P6, R14, R13, R12, R11 ;  /* 0x0000000c0d0e7389 */ /* 0x00006400000c000b */
[----:B01----:R-:W-:Y:S01]  /*37050*/  ENDCOLLECTIVE ;  /* 0x000000000000791b */ /* 0x003fe20003800000 */
.L_x_5915:
[----:B------:R-:W-:Y:S01]  /*37060*/  IMAD.MOV.U32 R13, RZ, RZ, R39 ;  /* 0x000000ffff0d7224 */ /* 0x000fe200078e0027 */
[----:B------:R-:W-:Y:S01]  /*37070*/  SEL R39, R147, R129, P0 ;  /* 0x0000008193277207 */ /* 0x000fe20000000000 */
[----:B------:R-:W-:Y:S02]  /*37080*/  IMAD.MOV.U32 R12, RZ, RZ, R77 ;  /* 0x000000ffff0c7224 */ /* 0x000fe400078e004d */
[----:B------:R-:W-:-:S07]  /*37090*/  IMAD.MOV.U32 R89, RZ, RZ, R14 ;  /* 0x000000ffff597224 */ /* 0x000fce00078e000e */
[----:B------:R-:W-:Y:S05]  /*370a0*/  WARPSYNC.COLLECTIVE R15, `(.L_x_5916) ;  /* 0x000000000f087348 */ /* 0x000fea0003c00000 */
[----:B------:R0:W1:Y:S02]  /*370b0*/  SHFL.IDX P6, R14, R13, R12, R11 ;  /* 0x0000000c0d0e7389 */ /* 0x00006400000c000b */
[----:B01----:R-:W-:Y:S01]  /*370c0*/  ENDCOLLECTIVE ;  /* 0x000000000000791b */ /* 0x003fe20003800000 */
.L_x_5916:
[----:B------:R-:W-:Y:S01]  /*370d0*/  IMAD.MOV.U32 R13, RZ, RZ, R37 ;  /* 0x000000ffff0d7224 */ /* 0x000fe200078e0025 */
[----:B------:R-:W-:Y:S02]  /*370e0*/  SEL R37, R146, R127, P0 ;  /* 0x0000007f92257207 */ /* 0x000fe40000000000 */
[----:B------:R-:W-:-:S07]  /*370f0*/  MOV R148, R14 ;  /* 0x0000000e00947202 */ /* 0x000fce0000000f00 */
[----:B------:R-:W-:Y:S05]  /*37100*/  WARPSYNC.COLLECTIVE R15, `(.L_x_5917) ;  /* 0x000000000f087348 */ /* 0x000fea0003c00000 */
[----:B------:R0:W1:Y:S02]  /*37110*/  SHFL.IDX P6, R14, R13, R12, R11 ;  /* 0x0000000c0d0e7389 */ /* 0x00006400000c000b */
[----:B01----:R-:W-:Y:S01]  /*37120*/  ENDCOLLECTIVE ;  /* 0x000000000000791b */ /* 0x003fe20003800000 */
.L_x_5917:
[----:B------:R-:W-:Y:S01]  /*37130*/  SEL R40, R91, R148, P0 ;  /* 0x000000945b287207 */ /* 0x000fe20000000000 */
[----:B------:R-:W-:Y:S02]  /*37140*/  IMAD.MOV.U32 R13, RZ, RZ, R125 ;  /* 0x000000ffff0d7224 */ /* 0x000fe400078e007d */
[----:B------:R-:W-:Y:S02]  /*37150*/  IMAD.MOV.U32 R12, RZ, RZ, R44 ;  /* 0x000000ffff0c7224 */ /* 0x000fe400078e002c */
[----:B------:R-:W-:-:S07]  /*37160*/  IMAD.MOV.U32 R149, RZ, RZ, R14 ;  /* 0x000000ffff957224 */ /* 0x000fce00078e000e */
[----:B------:R-:W-:Y:S05]  /*37170*/  WARPSYNC.COLLECTIVE R15, `(.L_x_5918) ;  /* 0x000000000f087348 */ /* 0x000fea0003c00000 */
[----:B------:R0:W1:Y:S02]  /*37180*/  SHFL.IDX P6, R14, R13, R12, R11 ;  /* 0x0000000c0d0e7389 */ /* 0x00006400000c000b */
[----:B01----:R-:W-:Y:S01]  /*37190*/  ENDCOLLECTIVE ;  /* 0x000000000000791b */ /* 0x003fe20003800000 */
.L_x_5918:
[----:B------:R-:W-:Y:S01]  /*371a0*/  SEL R69, R89, R149, P0 ;  /* 0x0000009559457207 */ /* 0x000fe20000000000 */
[----:B------:R-:W-:Y:S02]  /*371b0*/  IMAD.MOV.U32 R13, RZ, RZ, R90 ;  /* 0x000000ffff0d7224 */ /* 0x000fe400078e005a */
[----:B------:R-:W-:-:S07]  /*371c0*/  IMAD.MOV.U32 R88, RZ, RZ, R14 ;  /* 0x000000ffff587224 */ /* 0x000fce00078e000e */
[----:B------:R-:W-:Y:S05]  /*371d0*/  WARPSYNC.COLLECTIVE R15, `(.L_x_5919) ;  /* 0x000000000f087348 */ /* 0x000fea0003c00000 */
[----:B------:R0:W1:Y:S02]  /*371e0*/  SHFL.IDX P6, R14, R13, R12, R11 ;  /* 0x0000000c0d0e7389 */ /* 0x00006400000c000b */
[----:B01----:R-:W-:Y:S01]  /*371f0*/  ENDCOLLECTIVE ;  /* 0x000000000000791b */ /* 0x003fe20003800000 */
.L_x_5919:
[----:B------:R-:W-:Y:S01]  /*37200*/  MOV R13, R68 ;  /* 0x00000044000d7202 */ /* 0x000fe20000000f00 */
[----:B------:R-:W-:Y:S01]  /*37210*/  IMAD.MOV.U32 R12, RZ, RZ, R77 ;  /* 0x000000ffff0c7224 */ /* 0x000fe200078e004d */
[----:B------:R-:W-:Y:S01]  /*37220*/  SEL R68, R148, R91, P0 ;  /* 0x0000005b94447207 */ /* 0x000fe20000000000 */
[----:B------:R-:W-:-:S07]  /*37230*/  IMAD.MOV.U32 R128, RZ, RZ, R14 ;  /* 0x000000ffff807224 */ /* 0x000fce00078e000e */
[----:B------:R-:W-:Y:S05]  /*37240*/  WARPSYNC.COLLECTIVE R15, `(.L_x_5920) ;  /* 0x000000000f087348 */ /* 0x000fea0003c00000 */
[----:B------:R0:W1:Y:S02]  /*37250*/  SHFL.IDX P6, R14, R13, R12, R11 ;  /* 0x0000000c0d0e7389 */ /* 0x00006400000c000b */
[----:B01----:R-:W-:Y:S01]  /*37260*/  ENDCOLLECTIVE ;  /* 0x000000000000791b */ /* 0x003fe20003800000 */
.L_x_5920:
[----:B------:R-:W-:Y:S02]  /*37270*/  IMAD.MOV.U32 R13, RZ, RZ, R64 ;  /* 0x000000ffff0d7224 */ /* 0x000fe400078e0040 */
[----:B------:R-:W-:-:S07]  /*37280*/  IMAD.MOV.U32 R90, RZ, RZ, R14 ;  /* 0x000000ffff5a7224 */ /* 0x000fce00078e000e */
[----:B------:R-:W-:Y:S05]  /*37290*/  WARPSYNC.COLLECTIVE R15, `(.L_x_5921) ;  /* 0x000000000f087348 */ /* 0x000fea0003c00000 */
[----:B------:R0:W1:Y:S02]  /*372a0*/  SHFL.IDX P6, R14, R13, R12, R11 ;  /* 0x0000000c0d0e7389 */ /* 0x00006400000c000b */
[----:B01----:R-:W-:Y:S01]  /*372b0*/  ENDCOLLECTIVE ;  /* 0x000000000000791b */ /* 0x003fe20003800000 */
.L_x_5921:
        /* <DEDUP_REMOVED lines=8> */
.L_x_5922:
        /* <DEDUP_REMOVED lines=8> */
.L_x_5923:
[----:B------:R-:W-:Y:S02]  /*373c0*/  IMAD.MOV.U32 R13, RZ, RZ, R79 ;  /* 0x000000ffff0d7224 */ /* 0x000fe400078e004f */
[----:B------:R-:W-:Y:S02]  /*373d0*/  IMAD.MOV.U32 R12, RZ, RZ, R77 ;  /* 0x000000ffff0c7224 */ /* 0x000fe400078e004d */
[----:B------:R-:W-:-:S07]  /*373e0*/  IMAD.MOV.U32 R84, RZ, RZ, R14 ;  /* 0x000000ffff547224 */ /* 0x000fce00078e000e */
[----:B------:R-:W-:Y:S05]  /*373f0*/  WARPSYNC.COLLECTIVE R15, `(.L_x_5924) ;  /* 0x000000000f087348 */ /* 0x000fea0003c00000 */
[----:B------:R0:W1:Y:S02]  /*37400*/  SHFL.IDX P6, R14, R13, R12, R11 ;  /* 0x0000000c0d0e7389 */ /* 0x00006400000c000b */
[----:B01----:R-:W-:Y:S01]  /*37410*/  ENDCOLLECTIVE ;  /* 0x000000000000791b */ /* 0x003fe20003800000 */
.L_x_5924:
[----:B------:R-:W-:Y:S01]  /*37420*/  IMAD.MOV.U32 R13, RZ, RZ, R38 ;  /* 0x000000ffff0d7224 */ /* 0x000fe200078e0026 */
[----:B------:R-:W-:Y:S01]  /*37430*/  SEL R38, R129, R147, P0 ;  /* 0x0000009381267207 */ /* 0x000fe20000000000 */
[----:B------:R-:W-:-:S07]  /*37440*/  IMAD.MOV.U32 R79, RZ, RZ, R14 ;  /* 0x000000ffff4f7224 */ /* 0x000fce00078e000e */
[----:B------:R-:W-:Y:S05]  /*37450*/  WARPSYNC.COLLECTIVE R15, `(.L_x_5925) ;  /* 0x000000000f087348 */ /* 0x000fea0003c00000 */
[----:B------:R0:W1:Y:S02]  /*37460*/  SHFL.IDX P6, R14, R13, R12, R11 ;  /* 0x0000000c0d0e7389 */ /* 0x00006400000c000b */
[----:B01----:R-:W-:Y:S01]  /*37470*/  ENDCOLLECTIVE ;  /* 0x000000000000791b */ /* 0x003fe20003800000 */
.L_x_5925:
        /* <DEDUP_REMOVED lines=8> */
.L_x_5926:
[----:B------:R-:W-:Y:S02]  /*37500*/  SEL R70, R84, R150, P0 ;  /* 0x0000009654467207 */ /* 0x000fe40000000000 */
[----:B------:R-:W-:Y:S01]  /*37510*/  SEL R71, R150, R84, P0 ;  /* 0x0000005496477207 */ /* 0x000fe20000000000 */
[----:B------:R-:W-:Y:S02]  /*37520*/  IMAD.MOV.U32 R13, RZ, RZ, R52 ;  /* 0x000000ffff0d7224 */ /* 0x000fe400078e0034 */
[----:B------:R-:W-:-:S07]  /*37530*/  IMAD.MOV.U32 R55, RZ, RZ, R14 ;  /* 0x000000ffff377224 */ /* 0x000fce00078e000e */
[----:B------:R-:W-:Y:S05]  /*37540*/  WARPSYNC.COLLECTIVE R15, `(.L_x_5927) ;  /* 0x000000000f087348 */ /* 0x000fea0003c00000 */
[----:B------:R0:W1:Y:S02]  /*37550*/  SHFL.IDX P6, R14, R13, R12, R11 ;  /* 0x0000000c0d0e7389 */ /* 0x00006400000c000b */
[----:B01----:R-:W-:Y:S01]  /*37560*/  ENDCOLLECTIVE ;  /* 0x000000000000791b */ /* 0x003fe20003800000 */
.L_x_5927:
[----:B------:R-:W-:Y:S02]  /*37570*/  IMAD.MOV.U32 R13, RZ, RZ, R48 ;  /* 0x000000ffff0d7224 */ /* 0x000fe400078e0030 */
[----:B------:R-:W-:Y:S02]  /*37580*/  IMAD.MOV.U32 R12, RZ, RZ, R77 ;  /* 0x000000ffff0c7224 */ /* 0x000fe400078e004d */
[----:B------:R-:W-:-:S07]  /*37590*/  IMAD.MOV.U32 R80, RZ, RZ, R14 ;  /* 0x000000ffff507224 */ /* 0x000fce00078e000e */
[----:B------:R-:W-:Y:S05]  /*375a0*/  WARPSYNC.COLLECTIVE R15, `(.L_x_5928) ;  /* 0x000000000f087348 */ /* 0x000fea0003c00000 */
[----:B------:R0:W1:Y:S02]  /*375b0*/  SHFL.IDX P6, R14, R13, R12, R11 ;  /* 0x0000000c0d0e7389 */ /* 0x00006400000c000b */
[----:B01----:R-:W-:Y:S01]  /*375c0*/  ENDCOLLECTIVE ;  /* 0x000000000000791b */ /* 0x003fe20003800000 */
.L_x_5928:
[----:B------:R-:W-:Y:S02]  /*375d0*/  IMAD.MOV.U32 R13, RZ, RZ, R47 ;  /* 0x000000ffff0d7224 */ /* 0x000fe400078e002f */
[----:B------:R-:W-:-:S07]  /*375e0*/  IMAD.MOV.U32 R48, RZ, RZ, R14 ;  /* 0x000000ffff307224 */ /* 0x000fce00078e000e */
[----:B------:R-:W-:Y:S05]  /*375f0*/  WARPSYNC.COLLECTIVE R15, `(.L_x_5929) ;  /* 0x000000000f087348 */ /* 0x000fea0003c00000 */
[----:B------:R0:W1:Y:S02]  /*37600*/  SHFL.IDX P6, R14, R13, R12, R11 ;  /* 0x0000000c0d0e7389 */ /* 0x00006400000c000b */
[----:B01----:R-:W-:Y:S01]  /*37610*/  ENDCOLLECTIVE ;  /* 0x000000000000791b */ /* 0x003fe20003800000 */
.L_x_5929:
[----:B------:R-:W-:Y:S02]  /*37620*/  IMAD.MOV.U32 R13, RZ, RZ, R56 ;  /* 0x000000ffff0d7224 */ /* 0x000fe400078e0038 */
[----:B------:R-:W-:Y:S01]  /*37630*/  IMAD.MOV.U32 R12, RZ, RZ, R44 ;  /* 0x000000ffff0c7224 */ /* 0x000fe200078e002c */
[----:B------:R-:W-:-:S07]  /*37640*/  MOV R47, R14 ;  /* 0x0000000e002f7202 */ /* 0x000fce0000000f00 */
[----:B------:R-:W-:Y:S05]  /*37650*/  WARPSYNC.COLLECTIVE R15, `(.L_x_5930) ;  /* 0x000000000f087348 */ /* 0x000fea0003c00000 */
[----:B------:R0:W1:Y:S02]  /*37660*/  SHFL.IDX P6, R14, R13, R12, R11 ;  /* 0x0000000c0d0e7389 */ /* 0x00006400000c000b */
[----:B01----:R-:W-:Y:S01]  /*37670*/  ENDCOLLECTIVE ;  /* 0x000000000000791b */ /* 0x003fe20003800000 */
.L_x_5930:
[----:B------:R-:W-:Y:S01]  /*37680*/  SEL R75, R47, R80, P0 ;  /* 0x000000502f4b7207 */ /* 0x000fe20000000000 */
[----:B------:R-:W-:Y:S02]  /*37690*/  IMAD.MOV.U32 R13, RZ, RZ, R54 ;  /* 0x000000ffff0d7224 */ /* 0x000fe400078e0036 */
[----:B------:R-:W-:-:S07]  /*376a0*/  IMAD.MOV.U32 R56, RZ, RZ, R14 ;  /* 0x000000ffff387224 */ /* 0x000fce00078e000e */
[----:B------:R-:W-:Y:S05]  /*376b0*/  WARPSYNC.COLLECTIVE R15, `(.L_x_5931) ;  /* 0x000000000f087348 */ /* 0x000fea0003c00000 */
[----:B------:R0:W1:Y:S02]  /*376c0*/  SHFL.IDX P6, R14, R13, R12, R11 ;  /* 0x0000000c0d0e7389 */ /* 0x00006400000c000b */
[----:B01----:R-:W-:Y:S01]  /*376d0*/  ENDCOLLECTIVE ;  /* 0x000000000000791b */ /* 0x003fe20003800000 */
.L_x_5931:
[----:B------:R-:W-:Y:S02]  /*376e0*/  IMAD.MOV.U32 R13, RZ, RZ, R50 ;  /* 0x000000ffff0d7224 */ /* 0x000fe400078e0032 */
[----:B------:R-:W-:Y:S02]  /*376f0*/  IMAD.MOV.U32 R12, RZ, RZ, R77 ;  /* 0x000000ffff0c7224 */ /* 0x000fe400078e004d */
[----:B------:R-:W-:-:S07]  /*37700*/  IMAD.MOV.U32 R54, RZ, RZ, R14 ;  /* 0x000000ffff367224 */ /* 0x000fce00078e000e */
[----:B------:R-:W-:Y:S05]  /*37710*/  WARPSYNC.COLLECTIVE R15, `(.L_x_5932) ;  /* 0x000000000f087348 */ /* 0x000fea0003c00000 */
[----:B------:R0:W1:Y:S02]  /*37720*/  SHFL.IDX P6, R14, R13, R12, R11 ;  /* 0x0000000c0d0e7389 */ /* 0x00006400000c000b */
[----:B01----:R-:W-:Y:S01]  /*37730*/  ENDCOLLECTIVE ;  /* 0x000000000000791b */ /* 0x003fe20003800000 */
.L_x_5932:
[----:B------:R-:W-:Y:S01]  /*37740*/  IMAD.MOV.U32 R13, RZ, RZ, R49 ;  /* 0x000000ffff0d7224 */ /* 0x000fe200078e0031 */
[----:B------:R-:W-:-:S07]  /*37750*/  MOV R50, R14 ;  /* 0x0000000e00327202 */ /* 0x000fce0000000f00 */
[----:B------:R-:W-:Y:S05]  /*37760*/  WARPSYNC.COLLECTIVE R15, `(.L_x_5933) ;  /* 0x000000000f087348 */ /* 0x000fea0003c00000 */
[----:B------:R0:W1:Y:S02]  /*37770*/  SHFL.IDX P6, R14, R13, R12, R11 ;  /* 0x0000000c0d0e7389 */ /* 0x00006400000c000b */
[----:B01----:R-:W-:Y:S01]  /*37780*/  ENDCOLLECTIVE ;  /* 0x000000000000791b */ /* 0x003fe20003800000 */
.L_x_5933:
[----:B------:R-:W-:Y:S02]  /*37790*/  IMAD.MOV.U32 R13, RZ, RZ, R62 ;  /* 0x000000ffff0d7224 */ /* 0x000fe400078e003e */
[----:B------:R-:W-:Y:S02]  /*377a0*/  IMAD.MOV.U32 R12, RZ, RZ, R44 ;  /* 0x000000ffff0c7224 */ /* 0x000fe400078e002c */
[----:B------:R-:W-:-:S07]  /*377b0*/  IMAD.MOV.U32 R49, RZ, RZ, R14 ;  /* 0x000000ffff317224 */ /* 0x000fce00078e000e */
[----:B------:R-:W-:Y:S05]  /*377c0*/  WARPSYNC.COLLECTIVE R15, `(.L_x_5934) ;  /* 0x000000000f087348 */ /* 0x000fea0003c00000 */
[----:B------:R0:W1:Y:S02]  /*377d0*/  SHFL.IDX P6, R14, R13, R12, R11 ;  /* 0x0000000c0d0e7389 */ /* 0x00006400000c000b */
[----:B01----:R-:W-:Y:S01]  /*377e0*/  ENDCOLLECTIVE ;  /* 0x000000000000791b */ /* 0x003fe20003800000 */
.L_x_5934:
[----:B------:R-:W-:Y:S01]  /*377f0*/  SEL R79, R49, R54, P0 ;  /* 0x00000036314f7207 */ /* 0x000fe20000000000 */
[----:B------:R-:W-:Y:S02]  /*37800*/  IMAD.MOV.U32 R13, RZ, RZ, R57 ;  /* 0x000000ffff0d7224 */ /* 0x000fe400078e0039 */
[----:B------:R-:W-:-:S07]  /*37810*/  IMAD.MOV.U32 R62, RZ, RZ, R14 ;  /* 0x000000ffff3e7224 */ /* 0x000fce00078e000e */
[----:B------:R-:W-:Y:S05]  /*37820*/  WARPSYNC.COLLECTIVE R15, `(.L_x_5935) ;  /* 0x000000000f087348 */ /* 0x000fea0003c00000 */
[----:B------:R0:W1:Y:S02]  /*37830*/  SHFL.IDX P6, R14, R13, R12, R11 ;  /* 0x0000000c0d0e7389 */ /* 0x00006400000c000b */
[----:B01----:R-:W-:Y:S01]  /*37840*/  ENDCOLLECTIVE ;  /* 0x000000000000791b */ /* 0x003fe20003800000 */
.L_x_5935:
[----:B------:R-:W-:Y:S01]  /*37850*/  MOV R13, R53 ;  /* 0x00000035000d7202 */ /* 0x000fe20000000f00 */
[----:B------:R-:W-:Y:S02]  /*37860*/  IMAD.MOV.U32 R12, RZ, RZ, R77 ;  /* 0x000000ffff0c7224 */ /* 0x000fe400078e004d */
[----:B------:R-:W-:-:S07]  /*37870*/  IMAD.MOV.U32 R83, RZ, RZ, R14 ;  /* 0x000000ffff537224 */ /* 0x000fce00078e000e */
[----:B------:R-:W-:Y:S05]  /*37880*/  WARPSYNC.COLLECTIVE R15, `(.L_x_5936) ;  /* 0x000000000f087348 */ /* 0x000fea0003c00000 */
[----:B------:R0:W1:Y:S02]  /*37890*/  SHFL.IDX P6, R14, R13, R12, R11 ;  /* 0x0000000c0d0e7389 */ /* 0x00006400000c000b */
[----:B01----:R-:W-:Y:S01]  /*378a0*/  ENDCOLLECTIVE ;  /* 0x000000000000791b */ /* 0x003fe20003800000 */
.L_x_5936:
[----:B------:R-:W-:Y:S02]  /*378b0*/  IMAD.MOV.U32 R13, RZ, RZ, R51 ;  /* 0x000000ffff0d7224 */ /* 0x000fe400078e0033 */
[----:B------:R-:W-:-:S07]  /*378c0*/  IMAD.MOV.U32 R53, RZ, RZ, R14 ;  /* 0x000000ffff357224 */ /* 0x000fce00078e000e */
[----:B------:R-:W-:Y:S05]  /*378d0*/  WARPSYNC.COLLECTIVE R15, `(.L_x_5937) ;  /* 0x000000000f087348 */ /* 0x000fea0003c00000 */
[----:B------:R0:W1:Y:S02]  /*378e0*/  SHFL.IDX P6, R14, R13, R12, R11 ;  /* 0x0000000c0d0e7389 */ /* 0x00006400000c000b */
[----:B01----:R-:W-:Y:S01]  /*378f0*/  ENDCOLLECTIVE ;  /* 0x000000000000791b */ /* 0x003fe20003800000 */
.L_x_5937:
        /* <DEDUP_REMOVED lines=8> */
.L_x_5938:
[----:B------:R-:W-:Y:S02]  /*37980*/  SEL R82, R83, R51, P0 ;  /* 0x0000003353527207 */ /* 0x000fe40000000000 */
[----:B------:R-:W-:Y:S02]  /*37990*/  SEL R83, R51, R83, P0 ;  /* 0x0000005333537207 */ /* 0x000fe40000000000 */
[----:B------:R-:W-:Y:S01]  /*379a0*/  MOV R13, R61 ;  /* 0x0000003d000d7202 */ /* 0x000fe20000000f00 */
[----:B------:R-:W-:-:S07]  /*379b0*/  IMAD.MOV.U32 R131, RZ, RZ, R14 ;  /* 0x000000ffff837224 */ /* 0x000fce00078e000e */
[----:B------:R-:W-:Y:S05]  /*379c0*/  WARPSYNC.COLLECTIVE R15, `(.L_x_5939) ;  /* 0x000000000f087348 */ /* 0x000fea0003c00000 */
[----:B------:R0:W1:Y:S02]  /*379d0*/  SHFL.IDX P6, R14, R13, R12, R11 ;  /* 0x0000000c0d0e7389 */ /* 0x00006400000c000b */
[----:B01----:R-:W-:Y:S01]  /*379e0*/  ENDCOLLECTIVE ;  /* 0x000000000000791b */ /* 0x003fe20003800000 */
.L_x_5939:
[----:B------:R-:W-:Y:S02]  /*379f0*/  IMAD.MOV.U32 R13, RZ, RZ, R59 ;  /* 0x000000ffff0d7224 */ /* 0x000fe400078e003b */
[----:B------:R-:W-:Y:S02]  /*37a00*/  IMAD.MOV.U32 R12, RZ, RZ, R77 ;  /* 0x000000ffff0c7224 */ /* 0x000fe400078e004d */
[----:B------:R-:W-:-:S07]  /*37a10*/  IMAD.MOV.U32 R133, RZ, RZ, R14 ;  /* 0x000000ffff857224 */ /* 0x000fce00078e000e */
[----:B------:R-:W-:Y:S05]  /*37a20*/  WARPSYNC.COLLECTIVE R15, `(.L_x_5940) ;  /* 0x000000000f087348 */ /* 0x000fea0003c00000 */
[----:B------:R0:W1:Y:S02]  /*37a30*/  SHFL.IDX P6, R14, R13, R12, R11 ;  /* 0x0000000c0d0e7389 */ /* 0x00006400000c000b */
[----:B01----:R-:W-:Y:S01]  /*37a40*/  ENDCOLLECTIVE ;  /* 0x000000000000791b */ /* 0x003fe20003800000 */
.L_x_5940:
[----:B------:R-:W-:Y:S02]  /*37a50*/  IMAD.MOV.U32 R13, RZ, RZ, R58 ;  /* 0x000000ffff0d7224 */ /* 0x000fe400078e003a */
[----:B------:R-:W-:-:S07]  /*37a60*/  IMAD.MOV.U32 R59, RZ, RZ, R14 ;  /* 0x000000ffff3b7224 */ /* 0x000fce00078e000e */
[----:B------:R-:W-:Y:S05]  /*37a70*/  WARPSYNC.COLLECTIVE R15, `(.L_x_5941) ;  /* 0x000000000f087348 */ /* 0x000fea0003c00000 */
[----:B------:R0:W1:Y:S02]  /*37a80*/  SHFL.IDX P6, R14, R13, R12, R11 ;  /* 0x0000000c0d0e7389 */ /* 0x00006400000c000b */
[----:B01----:R-:W-:Y:S01]  /*37a90*/  ENDCOLLECTIVE ;  /* 0x000000000000791b */ /* 0x003fe20003800000 */
.L_x_5941:
[----:B------:R-:W-:Y:S02]  /*37aa0*/  SEL R84, R131, R59, P0 ;  /* 0x0000003b83547207 */ /* 0x000fe40000000000 */
[----:B------:R-:W-:Y:S01]  /*37ab0*/  SEL R131, R59, R131, P0 ;  /* 0x000000833b837207 */ /* 0x000fe20000000000 */
[----:B------:R-:W-:Y:S01]  /*37ac0*/  IMAD.MOV.U32 R13, RZ, RZ, R74 ;  /* 0x000000ffff0d7224 */ /* 0x000fe200078e004a */
[----:B------:R-:W-:Y:S02]  /*37ad0*/  MOV R12, R44 ;  /* 0x0000002c000c7202 */ /* 0x000fe40000000f00 */
[----:B------:R-:W-:Y:S02]  /*37ae0*/  SEL R74, R80, R47, P0 ;  /* 0x0000002f504a7207 */ /* 0x000fe40000000000 */
[----:B------:R-:W-:Y:S01]  /*37af0*/  SEL R80, R62, R53, P0 ;  /* 0x000000353e507207 */ /* 0x000fe20000000000 */
[----:B------:R-:W-:-:S07]  /*37b00*/  IMAD.MOV.U32 R58, RZ, RZ, R14 ;  /* 0x000000ffff3a7224 */ /* 0x000fce00078e000e */
[----:B------:R-:W-:Y:S05]  /*37b10*/  WARPSYNC.COLLECTIVE R15, `(.L_x_5942) ;  /* 0x000000000f087348 */ /* 0x000fea0003c00000 */
[----:B------:R0:W1:Y:S02]  /*37b20*/  SHFL.IDX P6, R14, R13, R12, R11 ;  /* 0x0000000c0d0e7389 */ /* 0x00006400000c000b */
[----:B01----:R-:W-:Y:S01]  /*37b30*/  ENDCOLLECTIVE ;  /* 0x000000000000791b */ /* 0x003fe20003800000 */
.L_x_5942:
[----:B------:R-:W-:Y:S02]  /*37b40*/  SEL R132, R133, R58, P0 ;  /* 0x0000003a85847207 */ /* 0x000fe40000000000 */
[----:B------:R-:W-:Y:S01]  /*37b50*/  SEL R133, R58, R133, P0 ;  /* 0x000000853a857207 */ /* 0x000fe20000000000 */
[----:B------:R-:W-:Y:S02]  /*37b60*/  IMAD.MOV.U32 R13, RZ, RZ, R67 ;  /* 0x000000ffff0d7224 */ /* 0x000fe400078e0043 */
[----:B------:R-:W-:-:S07]  /*37b70*/  IMAD.MOV.U32 R135, RZ, RZ, R14 ;  /* 0x000000ffff877224 */ /* 0x000fce00078e000e */
[----:B------:R-:W-:Y:S05]  /*37b80*/  WARPSYNC.COLLECTIVE R15, `(.L_x_5943) ;  /* 0x000000000f087348 */ /* 0x000fea0003c00000 */
[----:B------:R0:W1:Y:S02]  /*37b90*/  SHFL.IDX P6, R14, R13, R12, R11 ;  /* 0x0000000c0d0e7389 */ /* 0x00006400000c000b */
[----:B01----:R-:W-:Y:S01]  /*37ba0*/  ENDCOLLECTIVE ;  /* 0x000000000000791b */ /* 0x003fe20003800000 */
.L_x_5943:
[----:B------:R-:W-:Y:S01]  /*37bb0*/  IMAD.MOV.U32 R13, RZ, RZ, R73 ;  /* 0x000000ffff0d7224 */ /* 0x000fe200078e0049 */
[----:B------:R-:W-:Y:S01]  /*37bc0*/  SEL R73, R48, R55, P0 ;  /* 0x0000003730497207 */ /* 0x000fe20000000000 */
[----:B------:R-:W-:Y:S02]  /*37bd0*/  IMAD.MOV.U32 R12, RZ, RZ, R77 ;  /* 0x000000ffff0c7224 */ /* 0x000fe400078e004d */
[----:B------:R-:W-:-:S07]  /*37be0*/  IMAD.MOV.U32 R137, RZ, RZ, R14 ;  /* 0x000000ffff897224 */ /* 0x000fce00078e000e */
[----:B------:R-:W-:Y:S05]  /*37bf0*/  WARPSYNC.COLLECTIVE R15, `(.L_x_5944) ;  /* 0x000000000f087348 */ /* 0x000fea0003c00000 */
[----:B------:R0:W1:Y:S02]  /*37c00*/  SHFL.IDX P6, R14, R13, R12, R11 ;  /* 0x0000000c0d0e7389 */ /* 0x00006400000c000b */
[----:B01----:R-:W-:Y:S01]  /*37c10*/  ENDCOLLECTIVE ;  /* 0x000000000000791b */ /* 0x003fe20003800000 */
.L_x_5944:
[----:B------:R-:W-:Y:S02]  /*37c20*/  IMAD.MOV.U32 R13, RZ, RZ, R63 ;  /* 0x000000ffff0d7224 */ /* 0x000fe400078e003f */
[----:B------:R-:W-:-:S07]  /*37c30*/  IMAD.MOV.U32 R57, RZ, RZ, R14 ;  /* 0x000000ffff397224 */ /* 0x000fce00078e000e */
[----:B------:R-:W-:Y:S05]  /*37c40*/  WARPSYNC.COLLECTIVE R15, `(.L_x_5945) ;  /* 0x000000000f087348 */ /* 0x000fea0003c00000 */
[----:B------:R0:W1:Y:S02]  /*37c50*/  SHFL.IDX P6, R14, R13, R12, R11 ;  /* 0x0000000c0d0e7389 */ /* 0x00006400000c000b */
[----:B01----:R-:W-:Y:S01]  /*37c60*/  ENDCOLLECTIVE ;  /* 0x000000000000791b */ /* 0x003fe20003800000 */
.L_x_5945:
        /* <DEDUP_REMOVED lines=9> */
.L_x_5946:
[----:B------:R-:W-:Y:S02]  /*37d00*/  SEL R136, R137, R63, P0 ;  /* 0x0000003f89887207 */ /* 0x000fe40000000000 */
[----:B------:R-:W-:Y:S01]  /*37d10*/  SEL R137, R63, R137, P0 ;  /* 0x000000893f897207 */ /* 0x000fe20000000000 */
[----:B------:R-:W-:Y:S02]  /*37d20*/  IMAD.MOV.U32 R13, RZ, RZ, R45 ;  /* 0x000000ffff0d7224 */ /* 0x000fe400078e002d */
[----:B------:R-:W-:-:S07]  /*37d30*/  IMAD.MOV.U32 R52, RZ, RZ, R14 ;  /* 0x000000ffff347224 */ /* 0x000fce00078e000e */
[----:B------:R-:W-:Y:S05]  /*37d40*/  WARPSYNC.COLLECTIVE R15, `(.L_x_5947) ;  /* 0x000000000f087348 */ /* 0x000fea0003c00000 */
[----:B------:R0:W1:Y:S02]  /*37d50*/  SHFL.IDX P6, R14, R13, R12, R11 ;  /* 0x0000000c0d0e7389 */ /* 0x00006400000c000b */
[----:B01----:R-:W-:Y:S01]  /*37d60*/  ENDCOLLECTIVE ;  /* 0x000000000000791b */ /* 0x003fe20003800000 */
.L_x_5947:
        /* <DEDUP_REMOVED lines=8> */
.L_x_5948:
[----:B------:R-:W-:Y:S01]  /*37df0*/  IMAD.MOV.U32 R13, RZ, RZ, R46 ;  /* 0x000000ffff0d7224 */ /* 0x000fe200078e002e */
[----:B------:R-:W-:-:S07]  /*37e00*/  MOV R44, R14 ;  /* 0x0000000e002c7202 */ /* 0x000fce0000000f00 */
[----:B------:R-:W-:Y:S05]  /*37e10*/  WARPSYNC.COLLECTIVE R15, `(.L_x_5949) ;  /* 0x000000000f087348 */ /* 0x000fea0003c00000 */
[----:B------:R0:W1:Y:S02]  /*37e20*/  SHFL.IDX P6, R14, R13, R12, R11 ;  /* 0x0000000c0d0e7389 */ /* 0x00006400000c000b */
[----:B01----:R-:W-:Y:S01]  /*37e30*/  ENDCOLLECTIVE ;  /* 0x000000000000791b */ /* 0x003fe20003800000 */
.L_x_5949:
[----:B------:R-:W-:Y:S01]  /*37e40*/  IMAD.MOV.U32 R11, RZ, RZ, RZ ;  /* 0x000000ffff0b7224 */ /* 0x000fe200078e00ff */
[----:B------:R-:W-:Y:S06]  /*37e50*/  BRA `(.L_x_5950) ;  /* 0xfffffef800787947 */ /* 0x000fec000383ffff */
.L_x_5660:
[----:B------:R-:W-:Y:S02]  /*37e60*/  IMAD.MOV.U32 R13, RZ, RZ, R3 ;  /* 0x000000ffff0d7224 */ /* 0x000fe400078e0003 */
[----:B------:R-:W-:Y:S02]  /*37e70*/  IMAD.MOV.U32 R12, RZ, RZ, RZ ;  /* 0x000000ffff0c7224 */ /* 0x000fe400078e00ff */
[----:B------:R-:W-:Y:S02]  /*37e80*/  IMAD.MOV.U32 R11, RZ, RZ, 0x181f ;  /* 0x0000181fff0b7424 */ /* 0x000fe400078e00ff */
[----:B------:R-:W-:-:S07]  /*37e90*/  IMAD.MOV.U32 R15, RZ, RZ, -0x1 ;  /* 0xffffffffff0f7424 */ /* 0x000fce00078e00ff */
[----:B-----5:R-:W-:Y:S05]  /*37ea0*/  WARPSYNC.COLLECTIVE R15, `(.L_x_5951) ;  /* 0x000000000f087348 */ /* 0x020fea0003c00000 */
[----:B------:R0:W1:Y:S02]  /*37eb0*/  SHFL.IDX P6, R14, R13, R12, R11 ;  /* 0x0000000c0d0e7389 */ /* 0x00006400000c000b */
[----:B01---5:R-:W-:Y:S01]  /*37ec0*/  ENDCOLLECTIVE ;  /* 0x000000000000791b */ /* 0x023fe20003800000 */
.L_x_5951:
[----:B------:R-:W-:Y:S01]  /*37ed0*/  MOV R13, R2 ;  /* 0x00000002000d7202 */ /* 0x000fe20000000f00 */
[----:B------:R-:W-:-:S07]  /*37ee0*/  IMAD.MOV.U32 R0, RZ, RZ, R14 ;  /* 0x000000ffff007224 */ /* 0x000fce00078e000e */
[----:B------:R-:W-:Y:S05]  /*37ef0*/  WARPSYNC.COLLECTIVE R15, `(.L_x_5952) ;  /* 0x000000000f087348 */ /* 0x000fea0003c00000 */
[----:B------:R0:W1:Y:S02]  /*37f00*/  SHFL.IDX P6, R14, R13, R12, R11 ;  /* 0x0000000c0d0e7389 */ /* 0x00006400000c000b */
[----:B01----:R-:W-:Y:S01]  /*37f10*/  ENDCOLLECTIVE ;  /* 0x000000000000791b */ /* 0x003fe20003800000 */
.L_x_5952:
[----:B------:R-:W-:Y:S05]  /*37f20*/  BRA `(.L_x_5953) ;  /* 0xffffff0800d07947 */ /* 0x000fea000383ffff */
.L_x_5663:
        /* <DEDUP_REMOVED lines=8> */
.L_x_5955:
[----:B------:R-:W-:Y:S05]  /*37fb0*/  BSYNC B1 ;  /* 0x0000000000017941 */ /* 0x000fea0003800000 */
.L_x_5954:
        /* <DEDUP_REMOVED lines=8> */
.L_x_5956:
[----:B------:R-:W-:Y:S05]  /*38040*/  BRA `(.L_x_5957) ;  /* 0xffffff0800e07947 */ /* 0x000fea000383ffff */
.L_x_5666:
        /* <DEDUP_REMOVED lines=8> */
.L_x_5959:
[----:B------:R-:W-:Y:S05]  /*380d0*/  BSYNC B1 ;  /* 0x0000000000017941 */ /* 0x000fea0003800000 */
.L_x_5958:
        /* <DEDUP_REMOVED lines=8> */
.L_x_5960:
[----:B------:R-:W-:Y:S05]  /*38160*/  BRA `(.L_x_5961) ;  /* 0xffffff0800f07947 */ /* 0x000fea000383ffff */
.L_x_5669:
        /* <DEDUP_REMOVED lines=8> */
.L_x_5963:
[----:B------:R-:W-:Y:S05]  /*381f0*/  BSYNC B1 ;  /* 0x0000000000017941 */ /* 0x000fea0003800000 */
.L_x_5962:
        /* <DEDUP_REMOVED lines=8> */
.L_x_5964:
[----:B------:R-:W-:Y:S05]  /*38280*/  BRA `(.L_x_5965) ;  /* 0xffffff0c00007947 */ /* 0x000fea000383ffff */
.L_x_5671:
[----:B------:R-:W-:Y:S02]  /*38290*/  IMAD.MOV.U32 R13, RZ, RZ, R50 ;  /* 0x000000ffff0d7224 */ /* 0x000fe400078e0032 */
[----:B------:R-:W-:Y:S02]  /*382a0*/  IMAD.MOV.U32 R12, RZ, RZ, RZ ;  /* 0x000000ffff0c7224 */ /* 0x000fe400078e00ff */
[----:B------:R-:W-:Y:S02]  /*382b0*/  IMAD.MOV.U32 R11, RZ, RZ, 0x1c1f ;  /* 0x00001c1fff0b7424 */ /* 0x000fe400078e00ff */
[----:B------:R-:W-:-:S07]  /*382c0*/  IMAD.MOV.U32 R15, RZ, RZ, -0x1 ;  /* 0xffffffffff0f7424 */ /* 0x000fce00078e00ff */
[----:B------:R-:W-:Y:S05]  /*382d0*/  WARPSYNC.COLLECTIVE R15, `(.L_x_5966) ;  /* 0x000000000f087348 */ /* 0x000fea0003c00000 */
[----:B------:R0:W1:Y:S02]  /*382e0*/  SHFL.IDX P6, R14, R13, R12, R11 ;  /* 0x0000000c0d0e7389 */ /* 0x00006400000c000b */
[----:B01----:R-:W-:Y:S01]  /*382f0*/  ENDCOLLECTIVE ;  /* 0x000000000000791b */ /* 0x003fe20003800000 */
.L_x_5966:
[----:B------:R-:W-:Y:S01]  /*38300*/  IMAD.MOV.U32 R13, RZ, RZ, R48 ;  /* 0x000000ffff0d7224 */ /* 0x000fe200078e0030 */
[----:B------:R-:W-:-:S07]  /*38310*/  MOV R49, R14 ;  /* 0x0000000e00317202 */ /* 0x000fce0000000f00 */
[----:B------:R-:W-:Y:S05]  /*38320*/  WARPSYNC.COLLECTIVE R15, `(.L_x_5967) ;  /* 0x000000000f087348 */ /* 0x000fea0003c00000 */
[----:B------:R0:W1:Y:S02]  /*38330*/  SHFL.IDX P6, R14, R13, R12, R11 ;  /* 0x0000000c0d0e7389 */ /* 0x00006400000c000b */
[----:B01----:R-:W-:Y:S01]  /*38340*/  ENDCOLLECTIVE ;  /* 0x000000000000791b */ /* 0x003fe20003800000 */
.L_x_5967:
[----:B------:R-:W-:Y:S01]  /*38350*/  IMAD.MOV.U32 R51, RZ, RZ, R14 ;  /* 0x000000ffff337224 */ /* 0x000fe200078e000e */
[----:B------:R-:W-:Y:S06]  /*38360*/  BRA `(.L_x_5968) ;  /* 0xffffff0c00c87947 */ /* 0x000fec000383ffff */
.L_x_5674:
        /* <DEDUP_REMOVED lines=8> */
.L_x_5970:
[----:B------:R-:W-:Y:S05]  /*383f0*/  BSYNC B1 ;  /* 0x0000000000017941 */ /* 0x000fea0003800000 */
.L_x_5969:
        /* <DEDUP_REMOVED lines=8> */
.L_x_5971:
[----:B------:R-:W-:Y:S05]  /*38480*/  BRA `(.L_x_5972) ;  /* 0xffffff1800e47947 */ /* 0x000fea000383ffff */
.L_x_5678:
[----:B------:R-:W-:Y:S02]  /*38490*/  IMAD.MOV.U32 R13, RZ, RZ, R3 ;  /* 0x000000ffff0d7224 */ /* 0x000fe400078e0003 */
[----:B------:R-:W-:Y:S02]  /*384a0*/  IMAD.MOV.U32 R12, RZ, RZ, RZ ;  /* 0x000000ffff0c7224 */ /* 0x000fe400078e00ff */
[----:B------:R-:W-:Y:S02]  /*384b0*/  IMAD.MOV.U32 R11, RZ, RZ, 0x181f ;  /* 0x0000181fff0b7424 */ /* 0x000fe400078e00ff */
[----:B------:R-:W-:-:S07]  /*384c0*/  IMAD.MOV.U32 R15, RZ, RZ, -0x1 ;  /* 0xffffffffff0f7424 */ /* 0x000fce00078e00ff */
[----:B0-----:R-:W-:Y:S05]  /*384d0*/  WARPSYNC.COLLECTIVE R15, `(.L_x_5973) ;  /* 0x000000000f087348 */ /* 0x001fea0003c00000 */
[----:B------:R1:W2:Y:S02]  /*384e0*/  SHFL.IDX P6, R14, R13, R12, R11 ;  /* 0x0000000c0d0e7389 */ /* 0x0002a400000c000b */
[----:B012---:R-:W-:Y:S01]  /*384f0*/  ENDCOLLECTIVE ;  /* 0x000000000000791b */ /* 0x007fe20003800000 */
.L_x_5973:
[----:B------:R-:W-:Y:S01]  /*38500*/  IMAD.MOV.U32 R13, RZ, RZ, R2 ;  /* 0x000000ffff0d7224 */ /* 0x000fe200078e0002 */
[----:B------:R-:W-:-:S07]  /*38510*/  MOV R0, R14 ;  /* 0x0000000e00007202 */ /* 0x000fce0000000f00 */
[----:B------:R-:W-:Y:S05]  /*38520*/  WARPSYNC.COLLECTIVE R15, `(.L_x_5974) ;  /* 0x000000000f087348 */ /* 0x000fea0003c00000 */
[----:B------:R0:W1:Y:S02]  /*38530*/  SHFL.IDX P6, R14, R13, R12, R11 ;  /* 0x0000000c0d0e7389 */ /* 0x00006400000c000b */
[----:B01----:R-:W-:Y:S01]  /*38540*/  ENDCOLLECTIVE ;  /* 0x000000000000791b */ /* 0x003fe20003800000 */
.L_x_5974:
[----:B------:R-:W-:Y:S05]  /*38550*/  BRA `(.L_x_5975) ;  /* 0xffffff30000c7947 */ /* 0x000fea000383ffff */
.L_x_5681:
        /* <DEDUP_REMOVED lines=8> */
.L_x_5977:
[----:B------:R-:W-:Y:S05]  /*385e0*/  BSYNC B1 ;  /* 0x0000000000017941 */ /* 0x000fea0003800000 */
.L_x_5976:
        /* <DEDUP_REMOVED lines=8> */
.L_x_5978:
[----:B------:R-:W-:Y:S05]  /*38670*/  BRA `(.L_x_5979) ;  /* 0xffffff3000207947 */ /* 0x000fea000383ffff */
.L_x_5684:
        /* <DEDUP_REMOVED lines=8> */
.L_x_5981:
[----:B------:R-:W-:Y:S05]  /*38700*/  BSYNC B1 ;  /* 0x0000000000017941 */ /* 0x000fea0003800000 */
.L_x_5980:
        /* <DEDUP_REMOVED lines=8> */
.L_x_5982:
[----:B------:R-:W-:Y:S05]  /*38790*/  BRA `(.L_x_5983) ;  /* 0xffffff3000307947 */ /* 0x000fea000383ffff */
.L_x_5687:
        /* <DEDUP_REMOVED lines=8> */
.L_x_5985:
[----:B------:R-:W-:Y:S05]  /*38820*/  BSYNC B1 ;  /* 0x0000000000017941 */ /* 0x000fea0003800000 */
.L_x_5984:
        /* <DEDUP_REMOVED lines=8> */
.L_x_5986:
[----:B------:R-:W-:Y:S05]  /*388b0*/  BRA `(.L_x_5987) ;  /* 0xffffff3000407947 */ /* 0x000fea000383ffff */
.L_x_5706:
        /* <DEDUP_REMOVED lines=11> */
.L_x_5989:
[----:B------:R-:W-:Y:S05]  /*38970*/  BSYNC B1 ;  /* 0x0000000000017941 */ /* 0x000fea0003800000 */
.L_x_5988:
[----:B------:R-:W-:Y:S05]  /*38980*/  BRA `(.L_x_5990) ;  /* 0xffffff5000007947 */ /* 0x000fea000383ffff */
.L_x_5708:
[----:B------:R-:W-:Y:S01]  /*38990*/  BSSY B1, `(.L_x_5991) ;  /* 0x0000006000017945 */ /* 0x000fe20003800000 */
[----:B------:R-:W-:-:S07]  /*389a0*/  IMAD.MOV.U32 R15, RZ, RZ, -0x1 ;  /* 0xffffffffff0f7424 */ /* 0x000fce00078e00ff */
[----:B01----:R-:W-:Y:S05]  /*389b0*/  WARPSYNC.COLLECTIVE R15, `(.L_x_5992) ;  /* 0x000000000f0c7348 */ /* 0x003fea0003c00000 */
[----:B------:R-:W-:Y:S02]  /*389c0*/  ELECT P6, UR62, PT ;  /* 0x00000000003e782f */ /* 0x000fe400038c0000 */
[----:B------:R-:W-:Y:S01]  /*389d0*/  MOV R14, UR62 ;  /* 0x0000003e000e7c02 */ /* 0x000fe20008000f00 */
[----:B01----:R-:W-:Y:S10]  /*389e0*/  ENDCOLLECTIVE ;  /* 0x000000000000791b */ /* 0x003ff40003800000 */
.L_x_5992:
[----:B------:R-:W-:Y:S05]  /*389f0*/  BSYNC B1 ;  /* 0x0000000000017941 */ /* 0x000fea0003800000 */
.L_x_5991:
[----:B------:R-:W-:Y:S05]  /*38a00*/  BRA `(.L_x_5707) ;  /* 0xffffff4c00f87947 */ /* 0x000fea000383ffff */
.L_x_5710:
[----:B-1----:R1:W2:Y:S02]  /*38a10*/  SYNCS.PHASECHK.TRANS64.TRYWAIT P0, [R18+URZ+0x33420], R3 ;  /* 0x03342003120075a7 */ /* 0x0022a4000800017f */
[----:B--2---:R-:W-:Y:S05]  /*38a20*/  @!P0 NANOSLEEP.SYNCS 0x989680 ;  /* 0x009896800000895d */ /* 0x004fea0003900000 */
[----:B------:R-:W2:Y:S02]  /*38a30*/  @!P0 SYNCS.PHASECHK.TRANS64 P0, [R18+URZ+0x33420], R3 ;  /* 0x03342003120085a7 */ /* 0x000ea4000800007f */
[----:B--2---:R-:W-:Y:S05]  /*38a40*/  @!P0 BRA `(.L_x_5710) ;  /* 0xfffffffc00f08947 */ /* 0x004fea000383ffff */
[----:B------:R-:W-:Y:S05]  /*38a50*/  BRA `(.L_x_5993) ;  /* 0xffffff5000087947 */ /* 0x000fea000383ffff */
.L_x_5714:
[----:B--2---:R2:W3:Y:S02]  /*38a60*/  SYNCS.PHASECHK.TRANS64.TRYWAIT P0, [R6+URZ+0x334a0], R9 ;  /* 0x0334a009060075a7 */ /* 0x0044e4000800017f */
[----:B---3--:R-:W-:Y:S05]  /*38a70*/  @!P0 NANOSLEEP.SYNCS 0x989680 ;  /* 0x009896800000895d */ /* 0x008fea0003900000 */
[----:B------:R-:W3:Y:S02]  /*38a80*/  @!P0 SYNCS.PHASECHK.TRANS64 P0, [R6+URZ+0x334a0], R9 ;  /* 0x0334a009060085a7 */ /* 0x000ee4000800007f */
[----:B---3--:R-:W-:Y:S05]  /*38a90*/  @!P0 BRA `(.L_x_5714) ;  /* 0xfffffffc00f08947 */ /* 0x008fea000383ffff */
[----:B------:R-:W-:Y:S05]  /*38aa0*/  BRA `(.L_x_5994) ;  /* 0xffffff5000287947 */ /* 0x000fea000383ffff */
.L_x_5721:
[----:B-1----:R1:W3:Y:S02]  /*38ab0*/  SYNCS.PHASECHK.TRANS64.TRYWAIT P0, [R6+URZ+0x334c0], R9 ;  /* 0x0334c009060075a7 */ /* 0x0022e4000800017f */
[----:B---3--:R-:W-:Y:S05]  /*38ac0*/  @!P0 NANOSLEEP.SYNCS 0x989680 ;  /* 0x009896800000895d */ /* 0x008fea0003900000 */
[----:B------:R-:W3:Y:S02]  /*38ad0*/  @!P0 SYNCS.PHASECHK.TRANS64 P0, [R6+URZ+0x334c0], R9 ;  /* 0x0334c009060085a7 */ /* 0x000ee4000800007f */
[----:B---3--:R-:W-:Y:S05]  /*38ae0*/  @!P0 BRA `(.L_x_5721) ;  /* 0xfffffffc00f08947 */ /* 0x008fea000383ffff */
[----:B------:R-:W-:Y:S05]  /*38af0*/  BRA `(.L_x_5995) ;  /* 0xffffff5400287947 */ /* 0x000fea000383ffff */
.L_x_5730:
[----:B-1----:R1:W2:Y:S02]  /*38b00*/  SYNCS.PHASECHK.TRANS64.TRYWAIT P1, [R7+URZ+0x334a0], R6 ;  /* 0x0334a006070075a7 */ /* 0x0022a4000802017f */
[----:B--2---:R-:W-:Y:S05]  /*38b10*/  @!P1 NANOSLEEP.SYNCS 0x989680 ;  /* 0x009896800000995d */ /* 0x004fea0003900000 */
[----:B------:R-:W2:Y:S02]  /*38b20*/  @!P1 SYNCS.PHASECHK.TRANS64 P1, [R7+URZ+0x334a0], R6 ;  /* 0x0334a006070095a7 */ /* 0x000ea4000802007f */
[----:B--2---:R-:W-:Y:S05]  /*38b30*/  @!P1 BRA `(.L_x_5730) ;  /* 0xfffffffc00f09947 */ /* 0x004fea000383ffff */
[----:B------:R-:W-:Y:S05]  /*38b40*/  BRA `(.L_x_5996) ;  /* 0xffffff5800747947 */ /* 0x000fea000383ffff */
.L_x_5737:
[----:B--2---:R2:W3:Y:S02]  /*38b50*/  SYNCS.PHASECHK.TRANS64.TRYWAIT P1, [R7+URZ+0x334c0], R6 ;  /* 0x0334c006070075a7 */ /* 0x0044e4000802017f */
[----:B---3--:R-:W-:Y:S05]  /*38b60*/  @!P1 NANOSLEEP.SYNCS 0x989680 ;  /* 0x009896800000995d */ /* 0x008fea0003900000 */
[----:B------:R-:W3:Y:S02]  /*38b70*/  @!P1 SYNCS.PHASECHK.TRANS64 P1, [R7+URZ+0x334c0], R6 ;  /* 0x0334c006070095a7 */ /* 0x000ee4000802007f */
[----:B---3--:R-:W-:Y:S05]  /*38b80*/  @!P1 BRA `(.L_x_5737) ;  /* 0xfffffffc00f09947 */ /* 0x008fea000383ffff */
[----:B------:R-:W-:Y:S05]  /*38b90*/  BRA `(.L_x_5997) ;  /* 0xffffff5c00707947 */ /* 0x000fea000383ffff */
.L_x_5756:
        /* <DEDUP_REMOVED lines=11> */
.L_x_5999:
[----:B------:R-:W-:Y:S05]  /*38c50*/  BSYNC B0 ;  /* 0x0000000000007941 */ /* 0x000fea0003800000 */
.L_x_5998:
[----:B------:R-:W-:Y:S05]  /*38c60*/  BRA `(.L_x_6000) ;  /* 0xffffff6c00447947 */ /* 0x000fea000383ffff */
.L_x_5758:
[----:B------:R-:W-:Y:S01]  /*38c70*/  BSSY B0, `(.L_x_6001) ;  /* 0x0000006000007945 */ /* 0x000fe20003800000 */
[----:B------:R-:W-:-:S07]  /*38c80*/  IMAD.MOV.U32 R15, RZ, RZ, -0x1 ;  /* 0xffffffffff0f7424 */ /* 0x000fce00078e00ff */
[----:B01----:R-:W-:Y:S05]  /*38c90*/  WARPSYNC.COLLECTIVE R15, `(.L_x_6002) ;  /* 0x000000000f0c7348 */ /* 0x003fea0003c00000 */
[----:B------:R-:W-:Y:S02]  /*38ca0*/  ELECT P6, UR62, PT ;  /* 0x00000000003e782f */ /* 0x000fe400038c0000 */
[----:B------:R-:W-:Y:S01]  /*38cb0*/  MOV R14, UR62 ;  /* 0x0000003e000e7c02 */ /* 0x000fe20008000f00 */
[----:B01----:R-:W-:Y:S10]  /*38cc0*/  ENDCOLLECTIVE ;  /* 0x000000000000791b */ /* 0x003ff40003800000 */
.L_x_6002:
[----:B------:R-:W-:Y:S05]  /*38cd0*/  BSYNC B0 ;  /* 0x0000000000007941 */ /* 0x000fea0003800000 */
.L_x_6001:
[----:B------:R-:W-:Y:S05]  /*38ce0*/  BRA `(.L_x_6003) ;  /* 0xffffff6c004c7947 */ /* 0x000fea000383ffff */
.L_x_5760:
[----:B0-----:R0:W1:Y:S02]  /*38cf0*/  SYNCS.PHASECHK.TRANS64.TRYWAIT P0, [R2+URZ+0x33480], R4 ;  /* 0x03348004020075a7 */ /* 0x001064000800017f */
[----:B-1----:R-:W-:Y:S05]  /*38d00*/  @!P0 NANOSLEEP.SYNCS 0x989680 ;  /* 0x009896800000895d */ /* 0x002fea0003900000 */
[----:B------:R-:W1:Y:S02]  /*38d10*/  @!P0 SYNCS.PHASECHK.TRANS64 P0, [R2+URZ+0x33480], R4 ;  /* 0x03348004020085a7 */ /* 0x000e64000800007f */
[----:B-1----:R-:W-:Y:S05]  /*38d20*/  @!P0 BRA `(.L_x_5760) ;  /* 0xfffffffc00f08947 */ /* 0x002fea000383ffff */
[----:B------:R-:W-:Y:S05]  /*38d30*/  BRA `(.L_x_6004) ;  /* 0xffffff6c00b87947 */ /* 0x000fea000383ffff */
.L_x_5762:
[----:B-1----:R1:W2:Y:S02]  /*38d40*/  SYNCS.PHASECHK.TRANS64.TRYWAIT P0, [R2+URZ+0x33440], R4 ;  /* 0x03344004020075a7 */ /* 0x0022a4000800017f */
[----:B--2---:R-:W-:Y:S05]  /*38d50*/  @!P0 NANOSLEEP.SYNCS 0x989680 ;  /* 0x009896800000895d */ /* 0x004fea0003900000 */
[----:B------:R-:W2:Y:S02]  /*38d60*/  @!P0 SYNCS.PHASECHK.TRANS64 P0, [R2+URZ+0x33440], R4 ;  /* 0x03344004020085a7 */ /* 0x000ea4000800007f */
[----:B--2---:R-:W-:Y:S05]  /*38d70*/  @!P0 BRA `(.L_x_5762) ;  /* 0xfffffffc00f08947 */ /* 0x004fea000383ffff */
[----:B------:R-:W-:Y:S05]  /*38d80*/  BRA `(.L_x_6005) ;  /* 0xffffff7000387947 */ /* 0x000fea000383ffff */
.L_x_5766:
        /* <DEDUP_REMOVED lines=14> */
.L_x_6006:
[----:B------:R-:W-:Y:S02]  /*38e70*/  IMAD.MOV.U32 R13, RZ, RZ, R4 ;  /* 0x000000ffff0d7224 */ /* 0x000fe400078e0004 */
[----:B------:R-:W-:-:S07]  /*38e80*/  IMAD.MOV.U32 R6, RZ, RZ, R14 ;  /* 0x000000ffff067224 */ /* 0x000fce00078e000e */
[----:B------:R-:W-:Y:S05]  /*38e90*/  WARPSYNC.COLLECTIVE R15, `(.L_x_6007) ;  /* 0x000000000f087348 */ /* 0x000fea0003c00000 */
[----:B------:R0:W1:Y:S02]  /*38ea0*/  SHFL.IDX P6, R14, R13, R12, R11 ;  /* 0x0000000c0d0e7389 */ /* 0x00006400000c000b */
[----:B01----:R-:W-:Y:S01]  /*38eb0*/  ENDCOLLECTIVE ;  /* 0x000000000000791b */ /* 0x003fe20003800000 */
.L_x_6007:
[----:B------:R-:W-:Y:S02]  /*38ec0*/  IMAD.MOV.U32 R13, RZ, RZ, R3 ;  /* 0x000000ffff0d7224 */ /* 0x000fe400078e0003 */
[----:B------:R-:W-:Y:S02]  /*38ed0*/  IMAD.MOV.U32 R12, RZ, RZ, 0x1 ;  /* 0x00000001ff0c7424 */ /* 0x000fe400078e00ff */
[----:B------:R-:W-:-:S07]  /*38ee0*/  IMAD.MOV.U32 R7, RZ, RZ, R14 ;  /* 0x000000ffff077224 */ /* 0x000fce00078e000e */
[----:B------:R-:W-:Y:S05]  /*38ef0*/  WARPSYNC.COLLECTIVE R15, `(.L_x_6008) ;  /* 0x000000000f087348 */ /* 0x000fea0003c00000 */
[----:B------:R0:W1:Y:S02]  /*38f00*/  SHFL.IDX P6, R14, R13, R12, R11 ;  /* 0x0000000c0d0e7389 */ /* 0x00006400000c000b */
[----:B01----:R-:W-:Y:S01]  /*38f10*/  ENDCOLLECTIVE ;  /* 0x000000000000791b */ /* 0x003fe20003800000 */
.L_x_6008:
        /* <DEDUP_REMOVED lines=17> */
.L_x_6009:
[----:B------:R-:W-:Y:S02]  /*39030*/  IMAD.MOV.U32 R13, RZ, RZ, R3 ;  /* 0x000000ffff0d7224 */ /* 0x000fe400078e0003 */
[----:B------:R-:W-:Y:S02]  /*39040*/  IMAD.MOV.U32 R12, RZ, RZ, 0x2 ;  /* 0x00000002ff0c7424 */ /* 0x000fe400078e00ff */
[----:B------:R-:W-:-:S07]  /*39050*/  IMAD.MOV.U32 R5, RZ, RZ, R14 ;  /* 0x000000ffff057224 */ /* 0x000fce00078e000e */
[----:B------:R-:W-:Y:S05]  /*39060*/  WARPSYNC.COLLECTIVE R15, `(.L_x_6010) ;  /* 0x000000000f087348 */ /* 0x000fea0003c00000 */
[----:B------:R0:W1:Y:S02]  /*39070*/  SHFL.IDX P6, R14, R13, R12, R11 ;  /* 0x0000000c0d0e7389 */ /* 0x00006400000c000b */
[----:B01----:R-:W-:Y:S01]  /*39080*/  ENDCOLLECTIVE ;  /* 0x000000000000791b */ /* 0x003fe20003800000 */
.L_x_6010:
        /* <DEDUP_REMOVED lines=17> */
.L_x_6011:
[----:B------:R-:W-:Y:S02]  /*391a0*/  IMAD.MOV.U32 R13, RZ, RZ, R3 ;  /* 0x000000ffff0d7224 */ /* 0x000fe400078e0003 */
[----:B------:R-:W-:Y:S02]  /*391b0*/  IMAD.MOV.U32 R12, RZ, RZ, 0x3 ;  /* 0x00000003ff0c7424 */ /* 0x000fe400078e00ff */
[----:B------:R-:W-:-:S07]  /*391c0*/  IMAD.MOV.U32 R5, RZ, RZ, R14 ;  /* 0x000000ffff057224 */ /* 0x000fce00078e000e */
[----:B------:R-:W-:Y:S05]  /*391d0*/  WARPSYNC.COLLECTIVE R15, `(.L_x_6012) ;  /* 0x000000000f087348 */ /* 0x000fea0003c00000 */
[----:B------:R0:W1:Y:S02]  /*391e0*/  SHFL.IDX P6, R14, R13, R12, R11 ;  /* 0x0000000c0d0e7389 */ /* 0x00006400000c000b */
[----:B01----:R-:W-:Y:S01]  /*391f0*/  ENDCOLLECTIVE ;  /* 0x000000000000791b */ /* 0x003fe20003800000 */
.L_x_6012:
        /* <DEDUP_REMOVED lines=14> */
.L_x_6013:
[----:B------:R-:W-:Y:S01]  /*392e0*/  @!PT LDS RZ, [RZ] ;  /* 0x00000000fffff984 */ /* 0x000fe20000000800 */
[----:B------:R-:W-:Y:S01]  /*392f0*/  @!PT LDS RZ, [RZ] ;  /* 0x00000000fffff984 */ /* 0x000fe20000000800 */
[----:B------:R-:W-:Y:S01]  /*39300*/  @!PT LDS RZ, [RZ] ;  /* 0x00000000fffff984 */ /* 0x000fe20000000800 */
[----:B------:R3:W-:Y:S01]  /*39310*/  @!P3 LDGSTS.E.BYPASS.LTC128B.128 [R8+0x23200], desc[UR54][R6.64+0x80], !P2 ;  /* 0x232000800608bfae */ /* 0x0007e2000d101d76 */
[----:B------:R-:W-:Y:S01]  /*39320*/  IMAD.MOV.U32 R3, RZ, RZ, R14 ;  /* 0x000000ffff037224 */ /* 0x000fe200078e000e */
[----:B------:R-:W-:Y:S06]  /*39330*/  BRA `(.L_x_6014) ;  /* 0xffffff7400947947 */ /* 0x000fec000383ffff */
.L_x_5771:
[----:B----4-:R4:W0:Y:S02]  /*39340*/  SYNCS.PHASECHK.TRANS64.TRYWAIT P0, [R18+URZ+0x33420], R0 ;  /* 0x03342000120075a7 */ /* 0x010824000800017f */
[----:B0-----:R-:W-:Y:S05]  /*39350*/  @!P0 NANOSLEEP.SYNCS 0x989680 ;  /* 0x009896800000895d */ /* 0x001fea0003900000 */
[----:B------:R-:W0:Y:S02]  /*39360*/  @!P0 SYNCS.PHASECHK.TRANS64 P0, [R18+URZ+0x33420], R0 ;  /* 0x03342000120085a7 */ /* 0x000e24000800007f */
[----:B0-----:R-:W-:Y:S05]  /*39370*/  @!P0 BRA `(.L_x_5771) ;  /* 0xfffffffc00f08947 */ /* 0x001fea000383ffff */
[----:B------:R-:W-:Y:S05]  /*39380*/  BRA `(.L_x_6015) ;  /* 0xffffff7800047947 */ /* 0x000fea000383ffff */
.L_x_5777:
[----:B-1----:R1:W3:Y:S02]  /*39390*/  SYNCS.PHASECHK.TRANS64.TRYWAIT P0, [R6+URZ+0x33480], R5 ;  /* 0x03348005060075a7 */ /* 0x0022e4000800017f */
[----:B---3--:R-:W-:Y:S05]  /*393a0*/  @!P0 NANOSLEEP.SYNCS 0x989680 ;  /* 0x009896800000895d */ /* 0x008fea0003900000 */
[----:B------:R-:W3:Y:S02]  /*393b0*/  @!P0 SYNCS.PHASECHK.TRANS64 P0, [R6+URZ+0x33480], R5 ;  /* 0x03348005060085a7 */ /* 0x000ee4000800007f */
[----:B---3--:R-:W-:Y:S05]  /*393c0*/  @!P0 BRA `(.L_x_5777) ;  /* 0xfffffffc00f08947 */ /* 0x008fea000383ffff */
[----:B------:R-:W-:Y:S05]  /*393d0*/  BRA `(.L_x_6016) ;  /* 0xffffff7800c07947 */ /* 0x000fea000383ffff */
.L_x_5784:
[----:B--2---:R2:W3:Y:S02]  /*393e0*/  SYNCS.PHASECHK.TRANS64.TRYWAIT P0, [R6+URZ+0x33440], R5 ;  /* 0x03344005060075a7 */ /* 0x0044e4000800017f */
[----:B---3--:R-:W-:Y:S05]  /*393f0*/  @!P0 NANOSLEEP.SYNCS 0x989680 ;  /* 0x009896800000895d */ /* 0x008fea0003900000 */
[----:B------:R-:W3:Y:S02]  /*39400*/  @!P0 SYNCS.PHASECHK.TRANS64 P0, [R6+URZ+0x33440], R5 ;  /* 0x03344005060085a7 */ /* 0x000ee4000800007f */
[----:B---3--:R-:W-:Y:S05]  /*39410*/  @!P0 BRA `(.L_x_5784) ;  /* 0xfffffffc00f08947 */ /* 0x008fea000383ffff */
[----:B------:R-:W-:Y:S05]  /*39420*/  BRA `(.L_x_6017) ;  /* 0xffffff7c00c07947 */ /* 0x000fea000383ffff */
.L_x_5792:
[----:B---3--:R3:W4:Y:S02]  /*39430*/  SYNCS.PHASECHK.TRANS64.TRYWAIT P0, [R3+URZ+0x33470], R4 ;  /* 0x03347004030075a7 */ /* 0x008724000800017f */
[----:B----4-:R-:W-:Y:S05]  /*39440*/  @!P0 NANOSLEEP.SYNCS 0x989680 ;  /* 0x009896800000895d */ /* 0x010fea0003900000 */
[----:B------:R-:W4:Y:S02]  /*39450*/  @!P0 SYNCS.PHASECHK.TRANS64 P0, [R3+URZ+0x33470], R4 ;  /* 0x03347004030085a7 */ /* 0x000f24000800007f */
[----:B----4-:R-:W-:Y:S05]  /*39460*/  @!P0 BRA `(.L_x_5792) ;  /* 0xfffffffc00f08947 */ /* 0x010fea000383ffff */
[----:B------:R-:W-:Y:S05]  /*39470*/  BRA `(.L_x_6018) ;  /* 0xffffff8000d47947 */ /* 0x000fea000383ffff */
.L_x_5794:
[----:B---3--:R3:W4:Y:S02]  /*39480*/  SYNCS.PHASECHK.TRANS64.TRYWAIT P0, [R3+URZ+0x33460], R4 ;  /* 0x03346004030075a7 */ /* 0x008724000800017f */
[----:B----4-:R-:W-:Y:S05]  /*39490*/  @!P0 NANOSLEEP.SYNCS 0x989680 ;  /* 0x009896800000895d */ /* 0x010fea0003900000 */
[----:B------:R-:W4:Y:S02]  /*394a0*/  @!P0 SYNCS.PHASECHK.TRANS64 P0, [R3+URZ+0x33460], R4 ;  /* 0x03346004030085a7 */ /* 0x000f24000800007f */
[----:B----4-:R-:W-:Y:S05]  /*394b0*/  @!P0 BRA `(.L_x_5794) ;  /* 0xfffffffc00f08947 */ /* 0x010fea000383ffff */
[----:B------:R-:W-:Y:S05]  /*394c0*/  BRA `(.L_x_6019) ;  /* 0xffffff8000dc7947 */ /* 0x000fea000383ffff */
.L_x_5801:
[----:B--2---:R2:W3:Y:S02]  /*394d0*/  SYNCS.PHASECHK.TRANS64.TRYWAIT P1, [R0+URZ+0x33470], R2 ;  /* 0x03347002000075a7 */ /* 0x0044e4000802017f */
[----:B---3--:R-:W-:Y:S05]  /*394e0*/  @!P1 NANOSLEEP.SYNCS 0x989680 ;  /* 0x009896800000995d */ /* 0x008fea0003900000 */
[----:B------:R-:W3:Y:S02]  /*394f0*/  @!P1 SYNCS.PHASECHK.TRANS64 P1, [R0+URZ+0x33470], R2 ;  /* 0x03347002000095a7 */ /* 0x000ee4000802007f */
[----:B---3--:R-:W-:Y:S05]  /*39500*/  @!P1 BRA `(.L_x_5801) ;  /* 0xfffffffc00f09947 */ /* 0x008fea000383ffff */
[----:B------:R-:W-:Y:S05]  /*39510*/  BRA `(.L_x_6020) ;  /* 0xffffff9000547947 */ /* 0x000fea000383ffff */
.L_x_5803:
[----:B--2---:R2:W3:Y:S02]  /*39520*/  SYNCS.PHASECHK.TRANS64.TRYWAIT P1, [R0+URZ+0x33460], R2 ;  /* 0x03346002000075a7 */ /* 0x0044e4000802017f */
[----:B---3--:R-:W-:Y:S05]  /*39530*/  @!P1 NANOSLEEP.SYNCS 0x989680 ;  /* 0x009896800000995d */ /* 0x008fea0003900000 */
[----:B------:R-:W3:Y:S02]  /*39540*/  @!P1 SYNCS.PHASECHK.TRANS64 P1, [R0+URZ+0x33460], R2 ;  /* 0x03346002000095a7 */ /* 0x000ee4000802007f */
[----:B---3--:R-:W-:Y:S05]  /*39550*/  @!P1 BRA `(.L_x_5803) ;  /* 0xfffffffc00f09947 */ /* 0x008fea000383ffff */
[----:B------:R-:W-:Y:S05]  /*39560*/  BRA `(.L_x_6021) ;  /* 0xffffff90005c7947 */ /* 0x000fea000383ffff */
.L_x_5807:
[----:B------:R-:W2:Y:S01]  /*39570*/  LDL R0, [R1+0x10] ;  /* 0x0000100001007983 */ /* 0x000ea20000100800 */
[----:B------:R-:W-:Y:S01]  /*39580*/  BSSY B0, `(.L_x_6022) ;  /* 0x0000008000007945 */ /* 0x000fe20003800000 */
[----:B------:R-:W-:Y:S01]  /*39590*/  MOV R12, RZ ;  /* 0x000000ff000c7202 */ /* 0x000fe20000000f00 */
[----:B-1----:R-:W-:Y:S02]  /*395a0*/  IMAD.MOV.U32 R11, RZ, RZ, 0x1f ;  /* 0x0000001fff0b7424 */ /* 0x002fe400078e00ff */
[----:B------:R-:W-:Y:S02]  /*395b0*/  IMAD.MOV.U32 R15, RZ, RZ, -0x1 ;  /* 0xffffffffff0f7424 */ /* 0x000fe400078e00ff */
[----:B--2---:R-:W-:-:S07]  /*395c0*/  IMAD.MOV.U32 R13, RZ, RZ, R0 ;  /* 0x000000ffff0d7224 */ /* 0x004fce00078e0000 */
[----:B0-----:R-:W-:Y:S05]  /*395d0*/  WARPSYNC.COLLECTIVE R15, `(.L_x_6023) ;  /* 0x000000000f087348 */ /* 0x001fea0003c00000 */
[----:B------:R1:W2:Y:S02]  /*395e0*/  SHFL.IDX P6, R14, R13, R12, R11 ;  /* 0x0000000c0d0e7389 */ /* 0x0002a400000c000b */
[----:B012---:R-:W-:Y:S01]  /*395f0*/  ENDCOLLECTIVE ;  /* 0x000000000000791b */ /* 0x007fe20003800000 */
.L_x_6023:
[----:B------:R-:W-:Y:S05]  /*39600*/  BSYNC B0 ;  /* 0x0000000000007941 */ /* 0x000fea0003800000 */
.L_x_6022:
        /* <DEDUP_REMOVED lines=9> */
.L_x_6024:
        /* <DEDUP_REMOVED lines=16> */
[----:B------:R-:W-:Y:S01]  /*397a0*/  ISETP.GE.U32.AND P5, PT, R16, 0x10, PT ;  /* 0x000000101000780c */ /* 0x000fe20003fa6070 */
[----:B--2---:R-:W-:Y:S02]  /*397b0*/  @!P1 IMAD.MOV.U32 R4, RZ, RZ, R8 ;  /* 0x000000ffff049224 */ /* 0x004fe400078e0008 */
[----:B------:R-:W-:-:S02]  /*397c0*/  IMAD.MOV.U32 R8, RZ, RZ, RZ ;  /* 0x000000ffff087224 */ /* 0x000fc400078e00ff */
[----:B---3--:R-:W-:Y:S01]  /*397d0*/  @!P1 IMAD.MOV.U32 R6, RZ, RZ, R2 ;  /* 0x000000ffff069224 */ /* 0x008fe200078e0002 */
[----:B------:R-:W-:-:S03]  /*397e0*/  ISETP.NE.AND P1, PT, R16, RZ, PT ;  /* 0x000000ff1000720c */ /* 0x000fc60003f25270 */
[----:B------:R-:W-:-:S04]  /*397f0*/  IMAD R2, R6, R4, RZ ;  /* 0x0000000406027224 */ /* 0x000fc800078e02ff */
[----:B------:R-:W-:-:S07]  /*39800*/  IMAD.MOV.U32 R13, RZ, RZ, R2 ;  /* 0x000000ffff0d7224 */ /* 0x000fce00078e0002 */
[----:B------:R-:W-:Y:S05]  /*39810*/  WARPSYNC.COLLECTIVE R15, `(.L_x_6025) ;  /* 0x000000000f087348 */ /* 0x000fea0003c00000 */
[----:B------:R0:W1:Y:S02]  /*39820*/  SHFL.UP P6, R14, R13, R12, R11 ;  /* 0x0400000c0d0e7389 */ /* 0x00006400000c000b */
[----:B01----:R-:W-:Y:S01]  /*39830*/  ENDCOLLECTIVE ;  /* 0x000000000000791b */ /* 0x003fe20003800000 */
.L_x_6025:
        /* <DEDUP_REMOVED lines=8> */
.L_x_6026:
        /* <DEDUP_REMOVED lines=8> */
.L_x_6027:
        /* <DEDUP_REMOVED lines=8> */
.L_x_6028:
        /* <DEDUP_REMOVED lines=8> */
.L_x_6029:
        /* <DEDUP_REMOVED lines=9> */
.L_x_6030:
[----:B------:R-:W-:Y:S01]  /*39ad0*/  IMAD.MOV.U32 R9, RZ, RZ, R14 ;  /* 0x000000ffff097224 */ /* 0x000fe200078e000e */
[----:B------:R-:W-:Y:S06]  /*39ae0*/  BRA `(.L_x_6031) ;  /* 0xffffff9c001c7947 */ /* 0x000fec000383ffff */
.L_x_5810:
[----:B------:R-:W-:Y:S01]  /*39af0*/  BSSY B0, `(.L_x_6032) ;  /* 0x0000008000007945 */ /* 0x000fe20003800000 */
[----:B------:R-:W-:Y:S01]  /*39b00*/  IMAD.MOV.U32 R13, RZ, RZ, R2 ;  /* 0x000000ffff0d7224 */ /* 0x000fe200078e0002 */
[----:B------:R-:W-:Y:S01]  /*39b10*/  MOV R12, 0x1 ;  /* 0x00000001000c7802 */ /* 0x000fe20000000f00 */
[----:B------:R-:W-:Y:S02]  /*39b20*/  IMAD.MOV.U32 R11, RZ, RZ, RZ ;  /* 0x000000ffff0b7224 */ /* 0x000fe400078e00ff */
[----:B------:R-:W-:-:S07]  /*39b30*/  IMAD.MOV.U32 R15, RZ, RZ, -0x1 ;  /* 0xffffffffff0f7424 */ /* 0x000fce00078e00ff */
[----:B01----:R-:W-:Y:S05]  /*39b40*/  WARPSYNC.COLLECTIVE R15, `(.L_x_6033) ;  /* 0x000000000f087348 */ /* 0x003fea0003c00000 */
[----:B------:R2:W3:Y:S02]  /*39b50*/  SHFL.UP P6, R14, R13, R12, R11 ;  /* 0x0400000c0d0e7389 */ /* 0x0004e400000c000b */
[----:B0123--:R-:W-:Y:S01]  /*39b60*/  ENDCOLLECTIVE ;  /* 0x000000000000791b */ /* 0x00ffe20003800000 */
.L_x_6033:
[----:B------:R-:W-:Y:S05]  /*39b70*/  BSYNC B0 ;  /* 0x0000000000007941 */ /* 0x000fea0003800000 */
.L_x_6032:
        /* <DEDUP_REMOVED lines=10> */
.L_x_6034:
        /* <DEDUP_REMOVED lines=8> */
.L_x_6035:
        /* <DEDUP_REMOVED lines=8> */
.L_x_6036:
        /* <DEDUP_REMOVED lines=8> */
.L_x_6037:
        /* <DEDUP_REMOVED lines=9> */
.L_x_6038:
[----:B------:R-:W-:Y:S01]  /*39e30*/  IMAD.MOV.U32 R9, RZ, RZ, R14 ;  /* 0x000000ffff097224 */ /* 0x000fe200078e000e */
[----:B------:R-:W-:Y:S06]  /*39e40*/  BRA `(.L_x_6039) ;  /* 0xffffff9800f07947 */ /* 0x000fec000383ffff */
.L_x_5812:
[----:B------:R-:W-:Y:S01]  /*39e50*/  BSSY B0, `(.L_x_6040) ;  /* 0x0000006000007945 */ /* 0x000fe20003800000 */
[----:B------:R-:W-:Y:S01]  /*39e60*/  PLOP3.LUT P6, PT, P6, PT, PT, 0x8, 0x0 ;  /* 0x000000000000781c */ /* 0x000fe200037ce170 */
[----:B------:R-:W-:-:S12]  /*39e70*/  IMAD.MOV.U32 R15, RZ, RZ, -0x1 ;  /* 0xffffffffff0f7424 */ /* 0x000fd800078e00ff */
[----:B01----:R-:W-:Y:S05]  /*39e80*/  WARPSYNC.COLLECTIVE R15, `(.L_x_6041) ;  /* 0x000000000f087348 */ /* 0x003fea0003c00000 */
[----:B------:R-:W-:Y:S01]  /*39e90*/  VOTE.ANY R14, PT, P6 ;  /* 0x00000000000e7806 */ /* 0x000fe200030e0100 */
[----:B01----:R-:W-:Y:S06]  /*39ea0*/  ENDCOLLECTIVE ;  /* 0x000000000000791b */ /* 0x003fec0003800000 */
.L_x_6041:
[----:B------:R-:W-:Y:S05]  /*39eb0*/  BSYNC B0 ;  /* 0x0000000000007941 */ /* 0x000fea0003800000 */
.L_x_6040:
        /* <DEDUP_REMOVED lines=10> */
.L_x_6042:
[----:B------:R-:W-:Y:S02]  /*39f60*/  IMAD.MOV.U32 R13, RZ, RZ, R6 ;  /* 0x000000ffff0d7224 */ /* 0x000fe400078e0006 */
[----:B------:R-:W-:-:S07]  /*39f70*/  IMAD.MOV.U32 R4, RZ, RZ, R14 ;  /* 0x000000ffff047224 */ /* 0x000fce00078e000e */
[----:B------:R-:W-:Y:S05]  /*39f80*/  WARPSYNC.COLLECTIVE R15, `(.L_x_6043) ;  /* 0x000000000f087348 */ /* 0x000fea0003c00000 */
[----:B------:R0:W1:Y:S02]  /*39f90*/  SHFL.IDX P6, R14, R13, R12, R11 ;  /* 0x0000000c0d0e7389 */ /* 0x00006400000c000b */
[----:B01----:R-:W-:Y:S01]  /*39fa0*/  ENDCOLLECTIVE ;  /* 0x000000000000791b */ /* 0x003fe20003800000 */
.L_x_6043:
[----:B------:R-:W-:Y:S02]  /*39fb0*/  IMAD.MOV.U32 R6, RZ, RZ, R14 ;  /* 0x000000ffff067224 */ /* 0x000fe400078e000e */
[----:B------:R-:W-:-:S05]  /*39fc0*/  IMAD.IADD R10, R3, 0x1, R10 ;  /* 0x00000001030a7824 */ /* 0x000fca00078e020a */
[----:B------:R0:W-:Y:S01]  /*39fd0*/  STL [R1+0x1c], R10 ;  /* 0x00001c0a01007387 */ /* 0x0001e20000100800 */
[----:B------:R-:W-:Y:S05]  /*39fe0*/  BRA `(.L_x_6044) ;  /* 0xffffff9800d07947 */ /* 0x000fea000383ffff */
.L_x_5814:
[----:B------:R-:W-:Y:S01]  /*39ff0*/  BSSY B0, `(.L_x_6045) ;  /* 0x0000008000007945 */ /* 0x000fe20003800000 */
[----:B------:R-:W-:Y:S01]  /*3a000*/  IMAD.MOV.U32 R13, RZ, RZ, R7 ;  /* 0x000000ffff0d7224 */ /* 0x000fe200078e0007 */
[----:B------:R-:W-:Y:S01]  /*3a010*/  MOV R15, 0xffffffff ;  /* 0xffffffff000f7802 */ /* 0x000fe20000000f00 */
[----:B------:R-:W-:Y:S02]  /*3a020*/  IMAD.MOV.U32 R12, RZ, RZ, R3 ;  /* 0x000000ffff0c7224 */ /* 0x000fe400078e0003 */
[----:B------:R-:W-:-:S07]  /*3a030*/  IMAD.MOV.U32 R11, RZ, RZ, 0x1f ;  /* 0x0000001fff0b7424 */ /* 0x000fce00078e00ff */
[----:B01----:R-:W-:Y:S05]  /*3a040*/  WARPSYNC.COLLECTIVE R15, `(.L_x_6046) ;  /* 0x000000000f087348 */ /* 0x003fea0003c00000 */
[----:B------:R2:W3:Y:S02]  /*3a050*/  SHFL.IDX P6, R14, R13, R12, R11 ;  /* 0x0000000c0d0e7389 */ /* 0x0004e400000c000b */
[----:B0123--:R-:W-:Y:S01]  /*3a060*/  ENDCOLLECTIVE ;  /* 0x000000000000791b */ /* 0x00ffe20003800000 */
.L_x_6046:
[----:B------:R-:W-:Y:S05]  /*3a070*/  BSYNC B0 ;  /* 0x0000000000007941 */ /* 0x000fea0003800000 */
.L_x_6045:
[----:B------:R-:W-:Y:S01]  /*3a080*/  IMAD.MOV.U32 R3, RZ, RZ, R14 ;  /* 0x000000ffff037224 */ /* 0x000fe200078e000e */
[----:B------:R-:W-:Y:S06]  /*3a090*/  BRA `(.L_x_6047) ;  /* 0xffffff9800bc7947 */ /* 0x000fec000383ffff */
.L_x_5820:
[----:B0-----:R0:W1:Y:S02]  /*3a0a0*/  SYNCS.PHASECHK.TRANS64.TRYWAIT P0, [R0+URZ+0x33420], R3 ;  /* 0x03342003000075a7 */ /* 0x001064000800017f */
[----:B-1----:R-:W-:Y:S05]  /*3a0b0*/  @!P0 NANOSLEEP.SYNCS 0x989680 ;  /* 0x009896800000895d */ /* 0x002fea0003900000 */
[----:B------:R-:W1:Y:S02]  /*3a0c0*/  @!P0 SYNCS.PHASECHK.TRANS64 P0, [R0+URZ+0x33420], R3 ;  /* 0x03342003000085a7 */ /* 0x000e64000800007f */
[----:B-1----:R-:W-:Y:S05]  /*3a0d0*/  @!P0 BRA `(.L_x_5820) ;  /* 0xfffffffc00f08947 */ /* 0x002fea000383ffff */
[----:B------:R-:W-:Y:S05]  /*3a0e0*/  BRA `(.L_x_6048) ;  /* 0xffffffa4005c7947 */ /* 0x000fea000383ffff */
.L_x_5821:
        /* <DEDUP_REMOVED lines=11> */
.L_x_6050:
[----:B------:R-:W-:Y:S05]  /*3a1a0*/  BSYNC B0 ;  /* 0x0000000000007941 */ /* 0x000fea0003800000 */
.L_x_6049:
[----:B------:R-:W-:Y:S05]  /*3a1b0*/  BRA `(.L_x_6051) ;  /* 0xffffffa400447947 */ /* 0x000fea000383ffff */
.L_x_5822:
[----:B------:R-:W-:Y:S01]  /*3a1c0*/  BSSY B0, `(.L_x_6052) ;  /* 0x0000006000007945 */ /* 0x000fe20003800000 */
[----:B------:R-:W-:-:S07]  /*3a1d0*/  IMAD.MOV.U32 R15, RZ, RZ, -0x1 ;  /* 0xffffffffff0f7424 */ /* 0x000fce00078e00ff */
[----:B01----:R-:W-:Y:S05]  /*3a1e0*/  WARPSYNC.COLLECTIVE R15, `(.L_x_6053) ;  /* 0x000000000f0c7348 */ /* 0x003fea0003c00000 */
[----:B------:R-:W-:Y:S02]  /*3a1f0*/  ELECT P6, UR62, PT ;  /* 0x00000000003e782f */ /* 0x000fe400038c0000 */
[----:B------:R-:W-:Y:S01]  /*3a200*/  MOV R14, UR62 ;  /* 0x0000003e000e7c02 */ /* 0x000fe20008000f00 */
[----:B01----:R-:W-:Y:S10]  /*3a210*/  ENDCOLLECTIVE ;  /* 0x000000000000791b */ /* 0x003ff40003800000 */
.L_x_6053:
[----:B------:R-:W-:Y:S05]  /*3a220*/  BSYNC B0 ;  /* 0x0000000000007941 */ /* 0x000fea0003800000 */
.L_x_6052:
[----:B------:R-:W-:Y:S05]  /*3a230*/  BRA `(.L_x_6054) ;  /* 0xffffffa400387947 */ /* 0x000fea000383ffff */
.L_x_5824:
[----:B0-----:R0:W1:Y:S02]  /*3a240*/  SYNCS.PHASECHK.TRANS64.TRYWAIT P1, [R6+URZ], R5 ;  /* 0x00000005060075a7 */ /* 0x001064000802017f */
[----:B-1----:R-:W-:Y:S05]  /*3a250*/  @!P1 NANOSLEEP.SYNCS 0x989680 ;  /* 0x009896800000995d */ /* 0x002fea0003900000 */
[----:B------:R-:W1:Y:S02]  /*3a260*/  @!P1 SYNCS.PHASECHK.TRANS64 P1, [R6+URZ], R5 ;  /* 0x00000005060095a7 */ /* 0x000e64000802007f */
[----:B-1----:R-:W-:Y:S05]  /*3a270*/  @!P1 BRA `(.L_x_5824) ;  /* 0xfffffffc00f09947 */ /* 0x002fea000383ffff */
[----:B------:R-:W-:Y:S05]  /*3a280*/  BRA `(.L_x_6055) ;  /* 0xffffffa400747947 */ /* 0x000fea000383ffff */
.L_x_5825:
[----:B-1----:R1:W2:Y:S02]  /*3a290*/  SYNCS.PHASECHK.TRANS64.TRYWAIT P1, [R7+URZ], R2 ;  /* 0x00000002070075a7 */ /* 0x0022a4000802017f */
[----:B--2---:R-:W-:Y:S05]  /*3a2a0*/  @!P1 NANOSLEEP.SYNCS 0x989680 ;  /* 0x009896800000995d */ /* 0x004fea0003900000 */
[----:B------:R-:W2:Y:S02]  /*3a2b0*/  @!P1 SYNCS.PHASECHK.TRANS64 P1, [R7+URZ], R2 ;  /* 0x00000002070095a7 */ /* 0x000ea4000802007f */
[----:B--2---:R-:W-:Y:S05]  /*3a2c0*/  @!P1 BRA `(.L_x_5825) ;  /* 0xfffffffc00f09947 */ /* 0x004fea000383ffff */
[----:B------:R-:W-:Y:S05]  /*3a2d0*/  BRA `(.L_x_6056) ;  /* 0xffffffa400687947 */ /* 0x000fea000383ffff */
.L_x_5827:
[----:B--2---:R2:W3:Y:S02]  /*3a2e0*/  SYNCS.PHASECHK.TRANS64.TRYWAIT P1, [R4+URZ+0x33460], R5 ;  /* 0x03346005040075a7 */ /* 0x0044e4000802017f */
[----:B---3--:R-:W-:Y:S05]  /*3a2f0*/  @!P1 NANOSLEEP.SYNCS 0x989680 ;  /* 0x009896800000995d */ /* 0x008fea0003900000 */
[----:B------:R-:W3:Y:S02]  /*3a300*/  @!P1 SYNCS.PHASECHK.TRANS64 P1, [R4+URZ+0x33460], R5 ;  /* 0x03346005040095a7 */ /* 0x000ee4000802007f */
[----:B---3--:R-:W-:Y:S05]  /*3a310*/  @!P1 BRA `(.L_x_5827) ;  /* 0xfffffffc00f09947 */ /* 0x008fea000383ffff */
[----:B------:R-:W-:Y:S05]  /*3a320*/  BRA `(.L_x_6057) ;  /* 0xffffffa4006c7947 */ /* 0x000fea000383ffff */
.L_x_5829:
[----:B---3--:R3:W4:Y:S02]  /*3a330*/  SYNCS.PHASECHK.TRANS64.TRYWAIT P1, [R3+URZ+0x33460], R2 ;  /* 0x03346002030075a7 */ /* 0x008724000802017f */
[----:B----4-:R-:W-:Y:S05]  /*3a340*/  @!P1 NANOSLEEP.SYNCS 0x989680 ;  /* 0x009896800000995d */ /* 0x010fea0003900000 */
[----:B------:R-:W4:Y:S02]  /*3a350*/  @!P1 SYNCS.PHASECHK.TRANS64 P1, [R3+URZ+0x33460], R2 ;  /* 0x03346002030095a7 */ /* 0x000f24000802007f */
[----:B----4-:R-:W-:Y:S05]  /*3a360*/  @!P1 BRA `(.L_x_5829) ;  /* 0xfffffffc00f09947 */ /* 0x010fea000383ffff */
[----:B------:R-:W-:Y:S05]  /*3a370*/  BRA `(.L_x_6058) ;  /* 0xffffffa4006c7947 */ /* 0x000fea000383ffff */
.L_x_5831:
[----:B----4-:R4:W0:Y:S02]  /*3a380*/  SYNCS.PHASECHK.TRANS64.TRYWAIT P0, [R4+URZ+0x33480], R5 ;  /* 0x03348005040075a7 */ /* 0x010824000800017f */
[----:B0-----:R-:W-:Y:S05]  /*3a390*/  @!P0 NANOSLEEP.SYNCS 0x989680 ;  /* 0x009896800000895d */ /* 0x001fea0003900000 */
[----:B------:R-:W0:Y:S02]  /*3a3a0*/  @!P0 SYNCS.PHASECHK.TRANS64 P0, [R4+URZ+0x33480], R5 ;  /* 0x03348005040085a7 */ /* 0x000e24000800007f */
[----:B0-----:R-:W-:Y:S05]  /*3a3b0*/  @!P0 BRA `(.L_x_5831) ;  /* 0xfffffffc00f08947 */ /* 0x001fea000383ffff */
[----:B------:R-:W-:Y:S05]  /*3a3c0*/  BRA `(.L_x_5832) ;  /* 0xffffffa400687947 */ /* 0x000fea000383ffff */
.L_x_6059:
        /* <DEDUP_REMOVED lines=11> */
.L_x_13355:


//--------------------- .text._ZN7cutlass13device_kernelIN5flash11enable_sm90INS1_16FlashAttnFwdSm90INS1_25CollectiveMainloopFwdSm90ILi2EN4cute5tupleIJNS5_1CILi1EEES8_S8_EEENS6_IJNS7_ILi128EEENS7_ILi224EEESA_EEELi128ENS_12float_e4m3_tEfNS_4arch4Sm90ELb0ELb0ELb1ELb0ELb0ELb0ELb0ELb1ELb1ELb1ELb1ELb0EEENS1_21CollectiveEpilogueFwdINS6_IJSA_SA_SB_EEES9_NS_10bfloat16_tESF_Li256ELb0ELb1ELb1ELb1EEENS1_19SingleTileSchedulerILb0ELb1ELb1ELi128EEEEEEEEEvNT_6ParamsE --------------------------
	.section	.text._ZN7cutlass13device_kernelIN5flash11enable_sm90INS1_16FlashAttnFwdSm90INS1_25CollectiveMainloopFwdSm90ILi2EN4cute5tupleIJNS5_1CILi1EEES8_S8_EEENS6_IJNS7_ILi128EEENS7_ILi224EEESA_EEELi128ENS_12float_e4m3_tEfNS_4arch4Sm90ELb0ELb0ELb1ELb0ELb0ELb0ELb0ELb1ELb1ELb1ELb1ELb0EEENS1_21CollectiveEpilogueFwdINS6_IJSA_SA_SB_EEES9_NS_10bfloat16_tESF_Li256ELb0ELb1ELb1ELb1EEENS1_19SingleTileSchedulerILb0ELb1ELb1ELi128EEEEEEEEEvNT_6ParamsE,"ax",@progbits
	.align	128
.text._ZN7cutlass13device_kernelIN5flash11enable_sm90INS1_16FlashAttnFwdSm90INS1_25CollectiveMainloopFwdSm90ILi2EN4cute5tupleIJNS5_1CILi1EEES8_S8_EEENS6_IJNS7_ILi128EEENS7_ILi224EEESA_EEELi128ENS_12float_e4m3_tEfNS_4arch4Sm90ELb0ELb0ELb1ELb0ELb0ELb0ELb0ELb1ELb1ELb1ELb1ELb0EEENS1_21CollectiveEpilogueFwdINS6_IJSA_SA_SB_EEES9_NS_10bfloat16_tESF_Li256ELb0ELb1ELb1ELb1EEENS1_19SingleTileSchedulerILb0ELb1ELb1ELi128EEEEEEEEEvNT_6ParamsE:
        .type           _ZN7cutlass13device_kernelIN5flash11enable_sm90INS1_16FlashAttnFwdSm90INS1_25CollectiveMainloopFwdSm90ILi2EN4cute5tupleIJNS5_1CILi1EEES8_S8_EEENS6_IJNS7_ILi128EEENS7_ILi224EEESA_EEELi128ENS_12float_e4m3_tEfNS_4arch4Sm90ELb0ELb0ELb1ELb0ELb0ELb0ELb0ELb1ELb1ELb1ELb1ELb0EEENS1_21CollectiveEpilogueFwdINS6_IJSA_SA_SB_EEES9_NS_10bfloat16_tESF_Li256ELb0ELb1ELb1ELb1EEENS1_19SingleTileSchedulerILb0ELb1ELb1ELi128EEEEEEEEEvNT_6ParamsE,@function
        .size           _ZN7cutlass13device_kernelIN5flash11enable_sm90INS1_16FlashAttnFwdSm90INS1_25CollectiveMainloopFwdSm90ILi2EN4cute5tupleIJNS5_1CILi1EEES8_S8_EEENS6_IJNS7_ILi128EEENS7_ILi224EEESA_EEELi128ENS_12float_e4m3_tEfNS_4arch4Sm90ELb0ELb0ELb1ELb0ELb0ELb0ELb0ELb1ELb1ELb1ELb1ELb0EEENS1_21CollectiveEpilogueFwdINS6_IJSA_SA_SB_EEES9_NS_10bfloat16_tESF_Li256ELb0ELb1ELb1ELb1EEENS1_19SingleTileSchedulerILb0ELb1ELb1ELi128EEEEEEEEEvNT_6ParamsE,(.L_x_13356 - _ZN7cutlass13device_kernelIN5flash11enable_sm90INS1_16FlashAttnFwdSm90INS1_25CollectiveMainloopFwdSm90ILi2EN4cute5tupleIJNS5_1CILi1EEES8_S8_EEENS6_IJNS7_ILi128EEENS7_ILi224EEESA_EEELi128ENS_12float_e4m3_tEfNS_4arch4Sm90ELb0ELb0ELb1ELb0ELb0ELb0ELb0ELb1ELb1ELb1ELb1ELb0EEENS1_21CollectiveEpilogueFwdINS6_IJSA_SA_SB_EEES9_NS_10bfloat16_tESF_Li256ELb0ELb1ELb1ELb1EEENS1_19SingleTileSchedulerILb0ELb1ELb1ELi128EEEEEEEEEvNT_6ParamsE)
        .other          _ZN7cutlass13device_kernelIN5flash11enable_sm90INS1_16FlashAttnFwdSm90INS1_25CollectiveMainloopFwdSm90ILi2EN4cute5tupleIJNS5_1CILi1EEES8_S8_EEENS6_IJNS7_ILi128EEENS7_ILi224EEESA_EEELi128ENS_12float_e4m3_tEfNS_4arch4Sm90ELb0ELb0ELb1ELb0ELb0ELb0ELb0ELb1ELb1ELb1ELb1ELb0EEENS1_21CollectiveEpilogueFwdINS6_IJSA_SA_SB_EEES9_NS_10bfloat16_tESF_Li256ELb0ELb1ELb1ELb1EEENS1_19SingleTileSchedulerILb0ELb1ELb1ELi128EEEEEEEEEvNT_6ParamsE,@"STO_CUDA_ENTRY STV_DEFAULT"
_ZN7cutlass13device_kernelIN5flash11enable_sm90INS1_16FlashAttnFwdSm90INS1_25CollectiveMainloopFwdSm90ILi2EN4cute5tupleIJNS5_1CILi1EEES8_S8_EEENS6_IJNS7_ILi128EEENS7_ILi224EEESA_EEELi128ENS_12float_e4m3_tEfNS_4arch4Sm90ELb0ELb0ELb1ELb0ELb0ELb0ELb0ELb1ELb1ELb1ELb1ELb0EEENS1_21CollectiveEpilogueFwdINS6_IJSA_SA_SB_EEES9_NS_10bfloat16_tESF_Li256ELb0ELb1ELb1ELb1EEENS1_19SingleTileSchedulerILb0ELb1ELb1ELi128EEEEEEEEEvNT_6ParamsE:
        /* <DEDUP_REMOVED lines=17> */
.L_x_6061:
[----:B------:R-:W-:Y:S05]  /*0110*/  BSYNC B0 ;  /* 0x0000000000007941 */ /* 0x000fea0003800000 */
.L_x_6060:
        /* <DEDUP_REMOVED lines=40> */
.L_x_6062:
        /* <DEDUP_REMOVED lines=22> */
.L_x_6063:
        /* <DEDUP_REMOVED lines=18> */
.L_x_6064:
        /* <DEDUP_REMOVED lines=22> */
.L_x_6065:
        /* <DEDUP_REMOVED lines=22> */
.L_x_6066:
        /* <DEDUP_REMOVED lines=9> */
.L_x_6069:
        /* <DEDUP_REMOVED lines=26> */
[----:B0-----:R-:W-:Y:S01]  /*0b10*/  ISETP.NE.U32.AND P0, PT, R2, RZ, PT ;  /* 0x000000ff0200720c */ /* 0x001fe20003f05070 */
[----:B------:R-:W-:-:S03]  /*0b20*/  IMAD.MOV.U32 R2, RZ, RZ, RZ ;  /* 0x000000ffff027224 */ /* 0x000fc600078e00ff */
[----:B------:R-:W-:-:S04]  /*0b30*/  ISETP.NE.AND.EX P0, PT, R3, RZ, PT, P0 ;  /* 0x000000ff0300720c */ /* 0x000fc80003f05300 */
[----:B-1----:R-:W-:-:S05]  /*0b40*/  SEL R19, R19, 0x1, P0 ;  /* 0x0000000113137807 */ /* 0x002fca0000000000 */
[----:B--2---:R-:W-:Y:S02]  /*0b50*/  IMAD R19, R19, R0, RZ ;  /* 0x0000000013137224 */ /* 0x004fe400078e02ff */
[----:B------:R-:W-:Y:S02]  /*0b60*/  IMAD.MOV.U32 R0, RZ, RZ, RZ ;  /* 0x000000ffff007224 */ /* 0x000fe400078e00ff */
[C---:B------:R-:W-:Y:S01]  /*0b70*/  VIADD R3, R19.reuse, 0xdf ;  /* 0x000000df13037836 */ /* 0x040fe20000000000 */
[----:B------:R-:W-:-:S03]  /*0b80*/  ISETP.GE.AND P0, PT, R19, 0x1, PT ;  /* 0x000000011300780c */ /* 0x000fc60003f06270 */
[----:B------:R-:W-:-:S05]  /*0b90*/  IMAD.HI R2, R3, -0x6db6db6d, R2 ;  /* 0x9249249303027827 */ /* 0x000fca00078e0202 */
        /* <DEDUP_REMOVED lines=33> */
.L_x_6071:
        /* <DEDUP_REMOVED lines=35> */
[----:B------:R-:W-:Y:S01]  /*0fe0*/  MOV R65, RZ ;  /* 0x000000ff00417202 */ /* 0x000fe20000000f00 */
        /* <DEDUP_REMOVED lines=45> */
.L_x_6073:
        /* <DEDUP_REMOVED lines=45> */
.L_x_6153:
[----:B------:R-:W-:Y:S05]  /*1590*/  @!P0 BRA `(.L_x_6075) ;  /* 0x0000000000048947 */ /* 0x000fea0003800000 */
[----:B------:R-:W-:Y:S01]  /*15a0*/  BPT.TRAP 0x1 ;  /* 0x000000040000795c */ /* 0x000fe20000300000 */
.L_x_6075:
[----:B------:R1:W2:Y:S01]  /*15b0*/  SYNCS.PHASECHK.TRANS64.TRYWAIT P2, [UR39+0x2e830], R6 ;  /* 0x02e83006ff0075a7 */ /* 0x0002a20008040167 */
[----:B------:R-:W-:Y:S05]  /*15c0*/  @!P0 BRA `(.L_x_6076) ;  /* 0x0000000000048947 */ /* 0x000fea0003800000 */
[----:B------:R-:W-:Y:S01]  /*15d0*/  BPT.TRAP 0x1 ;  /* 0x000000040000795c */ /* 0x000fe20000300000 */
.L_x_6076:
[----:B------:R-:W3:Y:S02]  /*15e0*/  S2R R2, SR_TID.X ;  /* 0x0000000000027919 */ /* 0x000ee40000002100 */
[----:B---3--:R-:W-:-:S04]  /*15f0*/  LOP3.LUT R2, R2, 0x7f, RZ, 0xc0, !PT ;  /* 0x0000007f02027812 */ /* 0x008fc800078ec0ff */
[----:B------:R-:W-:Y:S01]  /*1600*/  ISETP.NE.AND P1, PT, R2, RZ, PT ;  /* 0x000000ff0200720c */ /* 0x000fe20003f25270 */
[----:B------:R-:W-:Y:S01]  /*1610*/  IMAD.U32 R2, RZ, RZ, UR40 ;  /* 0x00000028ff027e24 */ /* 0x000fe2000f8e00ff */
[----:B--2---:R-:W-:Y:S11]  /*1620*/  @P2 BRA `(.L_x_6077) ;  /* 0x0000000000082947 */ /* 0x004ff60003800000 */
[----:B------:R-:W2:Y:S02]  /*1630*/  SYNCS.PHASECHK.TRANS64.TRYWAIT P2, [UR39+0x2e830], R6 ;  /* 0x02e83006ff0075a7 */ /* 0x000ea40008040167 */
[----:B--2---:R-:W-:Y:S05]  /*1640*/  @!P2 BRA `(.L_x_6078) ;  /* 0x000000f80064a947 */ /* 0x004fea0003800000 */
.L_x_6077:
        /* <DEDUP_REMOVED lines=29> */
[----:B------:R-:W-:Y:S01]  /*1820*/  UIADD3 UR10, UR6, 0x200, URZ ;  /* 0x00000200060a7890 */ /* 0x000fe2000fffe03f */
[----:B------:R-:W-:Y:S01]  /*1830*/  LOP3.LUT R24, R24, 0xffffff80, RZ, 0xc0, !PT ;  /* 0xffffff8018187812 */ /* 0x000fe200078ec0ff */
[----:B------:R-:W-:Y:S01]  /*1840*/  UMOV UR18, UR12 ;  /* 0x0000000c00127c82 */ /* 0x000fe20008000000 */
[----:B------:R-:W-:Y:S01]  /*1850*/  UMOV UR23, 0x40000040 ;  /* 0x4000004000177882 */ /* 0x000fe20000000000 */
[----:B------:R-:W-:Y:S01]  /*1860*/  UMOV UR9, 0x40000040 ;  /* 0x4000004000097882 */ /* 0x000fe20000000000 */
[----:B------:R-:W-:Y:S01]  /*1870*/  UMOV UR30, UR8 ;  /* 0x00000008001e7c82 */ /* 0x000fe20008000000 */
[----:B------:R-:W-:Y:S01]  /*1880*/  UIADD3 UR8, UR6, 0x400, URZ ;  /* 0x0000040006087890 */ /* 0x000fe2000fffe03f */
[----:B------:R-:W-:Y:S01]  /*1890*/  IMAD.IADD R24, R23, 0x1, -R24 ;  /* 0x0000000117187824 */ /* 0x000fe200078e0a18 */
[----:B------:R-:W-:Y:S01]  /*18a0*/  UMOV UR26, UR10 ;  /* 0x0000000a001a7c82 */ /* 0x000fe20008000000 */
[----:B------:R-:W-:Y:S01]  /*18b0*/  UIADD3 UR10, UR6, 0x2, URZ ;  /* 0x00000002060a7890 */ /* 0x000fe2000fffe03f */
[----:B------:R-:W-:Y:S01]  /*18c0*/  P2R R140, PR, RZ, 0x1 ;  /* 0x00000001ff8c7803 */ /* 0x000fe20000000000 */
[----:B------:R-:W-:Y:S01]  /*18d0*/  UMOV UR11, 0x40000040 ;  /* 0x40000040000b7882 */ /* 0x000fe20000000000 */
[----:B------:R-:W-:Y:S01]  /*18e0*/  UIADD3 UR5, UR6, 0x202, URZ ;  /* 0x0000020206057890 */ /* 0x000fe2000fffe03f */
[----:B------:R-:W-:Y:S01]  /*18f0*/  SHF.R.S32.HI R23, RZ, 0x1f, R24 ;  /* 0x0000001fff177819 */ /* 0x000fe20000011418 */
[----:B------:R-:W-:Y:S01]  /*1900*/  UMOV UR22, UR8 ;  /* 0x0000000800167c82 */ /* 0x000fe20008000000 */
[----:B------:R-:W-:-:S02]  /*1910*/  UIADD3 UR8, UR4, 0x2, URZ ;  /* 0x0000000204087890 */ /* 0x000fc4000fffe03f */
[----:B------:R-:W-:Y:S01]  /*1920*/  UIADD3 UR7, UR6, 0x302, URZ ;  /* 0x0000030206077890 */ /* 0x000fe2000fffe03f */
[----:B------:R-:W-:Y:S01]  /*1930*/  LEA.HI R23, R23, R24, RZ, 0x2 ;  /* 0x0000001817177211 */ /* 0x000fe200078f10ff */
[----:B------:R-:W-:Y:S02]  /*1940*/  UIADD3 UR12, UR4, 0x4, URZ ;  /* 0x00000004040c7890 */ /* 0x000fe4000fffe03f */
[----:B------:R-:W-:Y:S01]  /*1950*/  UIADD3 UR14, UR6, 0x4, URZ ;  /* 0x00000004060e7890 */ /* 0x000fe2000fffe03f */
[----:B------:R-:W-:Y:S01]  /*1960*/  LOP3.LUT R23, R23, 0x7ffffffc, RZ, 0xc0, !PT ;  /* 0x7ffffffc17177812 */ /* 0x000fe200078ec0ff */
[----:B------:R-:W-:Y:S01]  /*1970*/  UMOV UR13, 0x40000040 ;  /* 0x40000040000d7882 */ /* 0x000fe20000000000 */
[----:B------:R-:W-:Y:S02]  /*1980*/  UMOV UR15, 0x40000040 ;  /* 0x40000040000f7882 */ /* 0x000fe40000000000 */
[----:B------:R-:W-:Y:S01]  /*1990*/  IADD3 R23, R24, -R23, RZ ;  /* 0x8000001718177210 */ /* 0x000fe20007ffe0ff */
[----:B------:R-:W-:-:S04]  /*19a0*/  IMAD.MOV.U32 R24, RZ, RZ, -0x2 ;  /* 0xfffffffeff187424 */ /* 0x000fc800078e00ff */
[----:B------:R-:W-:-:S04]  /*19b0*/  IMAD R24, R23, R24, 0xe0 ;  /* 0x000000e017187424 */ /* 0x000fc800078e0218 */
[----:B------:R-:W-:-:S04]  /*19c0*/  IMAD.IADD R19, R19, 0x1, R24 ;  /* 0x0000000113137824 */ /* 0x000fc800078e0218 */
[C---:B------:R-:W-:Y:S02]  /*19d0*/  IMAD R24, R22.reuse, -0xe0, R19 ;  /* 0xffffff2016187824 */ /* 0x040fe400078e0213 */
[----:B------:R-:W-:-:S03]  /*19e0*/  VIADD R22, R22, 0xfffffffe ;  /* 0xfffffffe16167836 */ /* 0x000fc60000000000 */
[C---:B------:R-:W-:Y:S02]  /*19f0*/  ISETP.GT.AND P2, PT, R24.reuse, RZ, PT ;  /* 0x000000ff1800720c */ /* 0x040fe40003f44270 */
[C---:B------:R-:W-:Y:S02]  /*1a00*/  ISETP.GT.AND P6, PT, R24.reuse, 0x1, PT ;  /* 0x000000011800780c */ /* 0x040fe40003fc4270 */
[C---:B------:R-:W-:Y:S02]  /*1a10*/  ISETP.GT.AND P5, PT, R24.reuse, 0x8, PT ;  /* 0x000000081800780c */ /* 0x040fe40003fa4270 */
[C---:B------:R-:W-:Y:S02]  /*1a20*/  ISETP.GT.AND P4, PT, R24.reuse, 0x9, PT ;  /* 0x000000091800780c */ /* 0x040fe40003f84270 */
[----:B------:R-:W-:Y:S01]  /*1a30*/  ISETP.GT.AND P3, PT, R24, 0x10, PT ;  /* 0x000000101800780c */ /* 0x000fe20003f64270 */
[----:B------:R-:W-:Y:S02]  /*1a40*/  WARPGROUP.DEPBAR.LE gsb0, 0x0 ;  /* 0x00008000000079c5 */ /* 0x000fe40000010000 */
[----:B------:R-:W-:-:S06]  /*1a50*/  WARPGROUP.ARRIVE ;  /* 0x00000000000079c5 */ /* 0x000fcc0000000000 */
[----:B------:R-:W-:Y:S01]  /*1a60*/  QGMMA.64x32x32.F32.E4M3.E4M3 R108, gdesc[UR28], RZ, !UPT, gsb0 ;  /* 0x006000001c6c79f3 */ /* 0x000fe2000c0008ff */
[----:B------:R-:W-:Y:S01]  /*1a70*/  R2UR UR28, R2 ;  /* 0x00000000021c72ca */ /* 0x000fe200000e0000 */
[----:B------:R-:W-:Y:S01]  /*1a80*/  UIADD3 UR30, UR6, 0x500, URZ ;  /* 0x00000500061e7890 */ /* 0x000fe2000fffe03f */
[----:B------:R-:W-:Y:S01]  /*1a90*/  R2UR UR29, R3 ;  /* 0x00000000031d72ca */ /* 0x000fe200000e0000 */
[----:B------:R-:W-:Y:S01]  /*1aa0*/  UMOV UR31, 0x40000040 ;  /* 0x40000040001f7882 */ /* 0x000fe20000000000 */
        /* <DEDUP_REMOVED lines=89> */
[----:B------:R-:W0:Y:S01]  /*2040*/  S2UR UR5, SR_CgaCtaId ;  /* 0x00000000000579c3 */ /* 0x000e220000008800 */
[----:B------:R-:W-:Y:S02]  /*2050*/  WARPGROUP.DEPBAR.LE gsb0, 0x0 ;  /* 0x00008000000079c5 */ /* 0x000fe40000010000 */
[----:B------:R-:W-:-:S06]  /*2060*/  WARPGROUP.ARRIVE ;  /* 0x00000000000079c5 */ /* 0x000fcc0000000000 */
[----:B------:R-:W-:Y:S01]  /*2070*/  QGMMA.64x32x32.F32.E4M3.E4M3 R44, gdesc[UR12], R44, gsb0 ;  /* 0x006000000c2c79f3 */ /* 0x000fe2000800082c */
[----:B------:R-:W-:Y:S01]  /*2080*/  UMOV UR14, UR4 ;  /* 0x00000004000e7c82 */ /* 0x000fe20008000000 */
[----:B------:R-:W-:Y:S01]  /*2090*/  UMOV UR15, 0x40000040 ;  /* 0x40000040000f7882 */ /* 0x000fe20000000000 */
[----:B------:R-:W-:Y:S01]  /*20a0*/  ULDC UR4, c[0x0][0x988] ;  /* 0x0002620000047ab9 */ /* 0x000fe20000000800 */
        /* <DEDUP_REMOVED lines=11> */
[C---:B-1----:R-:W-:Y:S01]  /*2160*/  FMUL.FTZ R6, R0.reuse, R125 ;  /* 0x0000007d00067220 */ /* 0x042fe20000410000 */
        /* <DEDUP_REMOVED lines=18> */
[----:B------:R-:W-:-:S03]  /*2290*/  FMUL.FTZ R124, R0, R138 ;  /* 0x0000008a007c7220 */ /* 0x000fc60000410000 */
[----:B------:R-:W3:Y:S01]  /*22a0*/  MUFU.TANH R7, R7 ;  /* 0x0000000700077308 */ /* 0x000ee20000002400 */
[----:B-1----:R-:W-:-:S07]  /*22b0*/  FSEL R127, R4, -INF , P2 ;  /* 0xff800000047f7808 */ /* 0x002fce0001000000 */
[----:B------:R-:W1:Y:S01]  /*22c0*/  MUFU.TANH R20, R20 ;  /* 0x0000001400147308 */ /* 0x000e620000002400 */
[----:B--2---:R-:W-:-:S07]  /*22d0*/  FSEL R6, R6, -INF , P6 ;  /* 0xff80000006067808 */ /* 0x004fce0003000000 */
[----:B------:R-:W2:Y:S01]  /*22e0*/  MUFU.TANH R9, R9 ;  /* 0x0000000900097308 */ /* 0x000ea20000002400 */
[----:B---3--:R-:W-:Y:S02]  /*22f0*/  FSEL R4, R7, -INF , P6 ;  /* 0xff80000007047808 */ /* 0x008fe40003000000 */
[----:B------:R-:W-:-:S05]  /*2300*/  ISETP.GT.AND P6, PT, R24, 0x18, PT ;  /* 0x000000181800780c */ /* 0x000fca0003fc4270 */
[----:B------:R-:W3:Y:S01]  /*2310*/  MUFU.TANH R5, R5 ;  /* 0x0000000500057308 */ /* 0x000ee20000002400 */
[----:B-1----:R-:W-:Y:S02]  /*2320*/  FSEL R137, R20, -INF , P6 ;  /* 0xff80000014897808 */ /* 0x002fe40003000000 */
[----:B------:R-:W-:-:S05]  /*2330*/  FMNMX.FTZ R20, R127, R6, !PT ;  /* 0x000000067f147209 */ /* 0x000fca0007810000 */
[----:B------:R-:W1:Y:S01]  /*2340*/  MUFU.TANH R10, R10 ;  /* 0x0000000a000a7308 */ /* 0x000e620000002400 */
[----:B--2---:R-:W-:-:S04]  /*2350*/  FSEL R129, R9, -INF , P5 ;  /* 0xff80000009817808 */ /* 0x004fc80002800000 */
[----:B------:R-:W-:-:S03]  /*2360*/  FMNMX.FTZ R20, R129, R20, !PT ;  /* 0x0000001481147209 */ /* 0x000fc60007810000 */
[----:B------:R-:W2:Y:S01]  /*2370*/  MUFU.TANH R13, R13 ;  /* 0x0000000d000d7308 */ /* 0x000ea20000002400 */
[----:B---3--:R-:W-:Y:S01]  /*2380*/  FSEL R5, R5, -INF , P2 ;  /* 0xff80000005057808 */ /* 0x008fe20001000000 */
[----:B------:R-:W-:Y:S02]  /*2390*/  WARPGROUP.DEPBAR.LE gsb0, 0x0 ;  /* 0x00008000000079c5 */ /* 0x000fe40000010000 */
[----:B------:R-:W-:Y:S01]  /*23a0*/  WARPGROUP.ARRIVE ;  /* 0x00000000000079c5 */ /* 0x000fe20000000000 */
[----:B------:R-:W-:Y:S01]  /*23b0*/  FMUL.FTZ R27, R0, R108 ;  /* 0x0000006c001b7220 */ /* 0x000fe20000410000 */
[----:B------:R-:W-:Y:S01]  /*23c0*/  ISETP.GT.AND P2, PT, R24, 0x11, PT ;  /* 0x000000111800780c */ /* 0x000fe20003f44270 */
[----:B------:R-:W-:Y:S01]  /*23d0*/  FMUL.FTZ R111, R0, R111 ;  /* 0x0000006f006f7220 */ /* 0x000fe20000410000 */
[----:B------:R-:W3:Y:S01]  /*23e0*/  MUFU.TANH R26, R26 ;  /* 0x0000001a001a7308 */ /* 0x000ee20000002400 */
[----:B-1----:R-:W-:Y:S01]  /*23f0*/  FSEL R131, R10, -INF , P4 ;  /* 0xff8000000a837808 */ /* 0x002fe20002000000 */
[----:B------:R-:W-:Y:S01]  /*2400*/  QGMMA.64x32x32.F32.E4M3.E4M3 R92, gdesc[UR16], R92, gsb0 ;  /* 0x00600000105c79f3 */ /* 0x000fe2000800085c */
[----:B------:R-:W-:Y:S01]  /*2410*/  UIADD3 UR18, UR6, 0x306, URZ ;  /* 0x0000030606127890 */ /* 0x000fe2000fffe03f */
[C---:B------:R-:W-:Y:S01]  /*2420*/  FMUL.FTZ R108, R0.reuse, R109 ;  /* 0x0000006d006c7220 */ /* 0x040fe20000410000 */
[----:B------:R-:W-:Y:S01]  /*2430*/  UMOV UR19, 0x40000040 ;  /* 0x4000004000137882 */ /* 0x000fe20000000000 */
[C---:B------:R-:W-:Y:S01]  /*2440*/  FMUL.FTZ R109, R0.reuse, R112 ;  /* 0x00000070006d7220 */ /* 0x040fe20000410000 */
[C---:B------:R-:W-:Y:S01]  /*2450*/  FMUL.FTZ R115, R0.reuse, R115 ;  /* 0x0000007300737220 */ /* 0x040fe20000410000 */
[----:B------:R-:W1:Y:S01]  /*2460*/  MUFU.TANH R12, R12 ;  /* 0x0000000c000c7308 */ /* 0x000e620000002400 */
[----:B--2---:R-:W-:Y:S01]  /*2470*/  FSEL R9, R13, -INF , P4 ;  /* 0xff8000000d097808 */ /* 0x004fe20002000000 */
[C---:B------:R-:W-:Y:S01]  /*2480*/  FMUL.FTZ R112, R0.reuse, R113 ;  /* 0x0000007100707220 */ /* 0x040fe20000410000 */
[C---:B------:R-:W-:Y:S01]  /*2490*/  FMUL.FTZ R110, R0.reuse, R110 ;  /* 0x0000006e006e7220 */ /* 0x040fe20000410000 */
[C---:B------:R-:W-:Y:S01]  /*24a0*/  FMUL.FTZ R113, R0.reuse, R116 ;  /* 0x0000007400717220 */ /* 0x040fe20000410000 */
[----:B------:R-:W-:Y:S01]  /*24b0*/  FMUL.FTZ R119, R0, R119 ;  /* 0x0000007700777220 */ /* 0x000fe20000410000 */
[----:B------:R-:W-:Y:S01]  /*24c0*/  ISETP.GT.AND P4, PT, R24, 0x20, PT ;  /* 0x000000201800780c */ /* 0x000fe20003f84270 */
[----:B------:R-:W-:Y:S01]  /*24d0*/  FMUL.FTZ R116, R0, R117 ;  /* 0x0000007500747220 */ /* 0x000fe20000410000 */
[----:B------:R-:W2:Y:S01]  /*24e0*/  MUFU.TANH R14, R14 ;  /* 0x0000000e000e7308 */ /* 0x000ea20000002400 */
[----:B---3--:R-:W-:Y:S01]  /*24f0*/  FSEL R13, R26, -INF , P2 ;  /* 0xff8000001a0d7808 */ /* 0x008fe20001000000 */
[C---:B------:R-:W-:Y:S01]  /*2500*/  FMUL.FTZ R114, R0.reuse, R114 ;  /* 0x0000007200727220 */ /* 0x040fe20000410000 */
[----:B------:R-:W-:Y:S01]  /*2510*/  FMNMX.FTZ R26, R131, R20, !PT ;  /* 0x00000014831a7209 */ /* 0x000fe20007810000 */
[C---:B------:R-:W-:Y:S01]  /*2520*/  FMUL.FTZ R117, R0.reuse, R120 ;  /* 0x0000007800757220 */ /* 0x040fe20000410000 */
[C---:B------:R-:W-:Y:S01]  /*2530*/  FMUL.FTZ R120, R0.reuse, R121 ;  /* 0x0000007900787220 */ /* 0x040fe20000410000 */
[C---:B------:R-:W-:Y:S01]  /*2540*/  FMUL.FTZ R121, R0.reuse, R123 ;  /* 0x0000007b00797220 */ /* 0x040fe20000410000 */
[----:B------:R-:W-:Y:S01]  /*2550*/  FMUL.FTZ R118, R0, R118 ;  /* 0x0000007600767220 */ /* 0x000fe20000410000 */
[----:B------:R-:W3:Y:S01]  /*2560*/  MUFU.TANH R11, R11 ;  /* 0x0000000b000b7308 */ /* 0x000ee20000002400 */
[----:B-1----:R-:W-:Y:S01]  /*2570*/  FSEL R133, R12, -INF , P3 ;  /* 0xff8000000c857808 */ /* 0x002fe20001800000 */
[----:B------:R-:W-:-:S03]  /*2580*/  FMUL.FTZ R122, R0, R122 ;  /* 0x0000007a007a7220 */ /* 0x000fc60000410000 */
[----:B------:R-:W-:-:S03]  /*2590*/  FMNMX.FTZ R26, R133, R26, !PT ;  /* 0x0000001a851a7209 */ /* 0x000fc60007810000 */
[----:B------:R-:W1:Y:S01]  /*25a0*/  MUFU.TANH R125, R125 ;  /* 0x0000007d007d7308 */ /* 0x000e620000002400 */
[----:B--2---:R-:W-:Y:S02]  /*25b0*/  FSEL R135, R14, -INF , P2 ;  /* 0xff8000000e877808 */ /* 0x004fe40001000000 */
[----:B------:R-:W-:Y:S02]  /*25c0*/  ISETP.GT.AND P2, PT, R24, 0x28, PT ;  /* 0x000000281800780c */ /* 0x000fe40003f44270 */
[----:B------:R-:W-:-:S03]  /*25d0*/  FMNMX.FTZ R26, R135, R26, !PT ;  /* 0x0000001a871a7209 */ /* 0x000fc60007810000 */
[----:B------:R-:W2:Y:S01]  /*25e0*/  MUFU.TANH R21, R21 ;  /* 0x0000001500157308 */ /* 0x000ea20000002400 */
[----:B---3--:R-:W-:Y:S02]  /*25f0*/  FSEL R7, R11, -INF , P5 ;  /* 0xff8000000b077808 */ /* 0x008fe40002800000 */
[----:B------:R-:W-:Y:S02]  /*2600*/  ISETP.GT.AND P5, PT, R24, 0x19, PT ;  /* 0x000000191800780c */ /* 0x000fe40003fa4270 */
[----:B------:R-:W-:-:S03]  /*2610*/  FMNMX.FTZ R26, R137, R26, !PT ;  /* 0x0000001a891a7209 */ /* 0x000fc60007810000 */
[----:B------:R-:W3:Y:S01]  /*2620*/  MUFU.TANH R15, R15 ;  /* 0x0000000f000f7308 */ /* 0x000ee20000002400 */
[----:B-1----:R-:W-:-:S07]  /*2630*/  FSEL R19, R125, -INF , P5 ;  /* 0xff8000007d137808 */ /* 0x002fce0002800000 */
[----:B------:R-:W1:Y:S01]  /*2640*/  MUFU.TANH R27, R27 ;  /* 0x0000001b001b7308 */ /* 0x000e620000002400 */
[----:B--2---:R-:W-:Y:S02]  /*2650*/  FSEL R125, R21, -INF , P5 ;  /* 0xff800000157d7808 */ /* 0x004fe40002800000 */
[----:B------:R-:W-:Y:S02]  /*2660*/  ISETP.GT.AND P5, PT, R24, 0x30, PT ;  /* 0x000000301800780c */ /* 0x000fe40003fa4270 */
[----:B------:R-:W-:Y:S01]  /*2670*/  FMNMX.FTZ R26, R125, R26, !PT ;  /* 0x0000001a7d1a7209 */ /* 0x000fe20007810000 */
[----:B------:R-:W-:Y:S02]  /*2680*/  WARPGROUP.DEPBAR.LE gsb0, 0x0 ;  /* 0x00008000000079c5 */ /* 0x000fe40000010000 */
[----:B------:R-:W-:Y:S01]  /*2690*/  WARPGROUP.ARRIVE ;  /* 0x00000000000079c5 */ /* 0x000fe20000000000 */
[----:B------:R-:W2:Y:S01]  /*26a0*/  MUFU.TANH R111, R111 ;  /* 0x0000006f006f7308 */ /* 0x000ea20000002400 */
[----:B---3--:R-:W-:Y:S01]  /*26b0*/  FSEL R11, R15, -INF , P3 ;  /* 0xff8000000f0b7808 */ /* 0x008fe20001800000 */
[----:B------:R-:W-:Y:S01]  /*26c0*/  FMUL.FTZ R92, R0, R92 ;  /* 0x0000005c005c7220 */ /* 0x000fe20000410000 */
[----:B------:R-:W-:Y:S01]  /*26d0*/  ISETP.GT.AND P3, PT, R24, 0x21, PT ;  /* 0x000000211800780c */ /* 0x000fe20003f64270 */
[C---:B------:R-:W-:Y:S01]  /*26e0*/  FMUL.FTZ R123, R0.reuse, R95 ;  /* 0x0000005f007b7220 */ /* 0x040fe20000410000 */
[----:B------:R-:W-:Y:S01]  /*26f0*/  QGMMA.64x32x32.F32.E4M3.E4M3 R76, gdesc[UR16], R76, gsb0 ;  /* 0x00600000104c79f3 */ /* 0x000fe2000800084c */
[----:B------:R-:W-:Y:S01]  /*2700*/  UIADD3 UR18, UR6, 0x406, URZ ;  /* 0x0000040606127890 */ /* 0x000fe2000fffe03f */
[C---:B------:R-:W-:Y:S01]  /*2710*/  FMUL.FTZ R93, R0.reuse, R93 ;  /* 0x0000005d005d7220 */ /* 0x040fe20000410000 */
[----:B------:R-:W-:Y:S01]  /*2720*/  UMOV UR19, 0x40000040 ;  /* 0x4000004000137882 */ /* 0x000fe20000000000 */
[----:B------:R-:W3:Y:S01]  /*2730*/  MUFU.TANH R108, R108 ;  /* 0x0000006c006c7308 */ /* 0x000ee20000002400 */
[----:B-1----:R-:W-:Y:S01]  /*2740*/  FSEL R139, R27, -INF , P4 ;  /* 0xff8000001b8b7808 */ /* 0x002fe20002000000 */
[C---:B------:R-:W-:Y:S01]  /*2750*/  FMUL.FTZ R95, R0.reuse, R96 ;  /* 0x00000060005f7220 */ /* 0x040fe20000410000 */
[C---:B------:R-:W-:Y:S01]  /*2760*/  FMUL.FTZ R96, R0.reuse, R97 ;  /* 0x0000006100607220 */ /* 0x040fe20000410000 */
[C---:B------:R-:W-:Y:S01]  /*2770*/  FMUL.FTZ R94, R0.reuse, R94 ;  /* 0x0000005e005e7220 */ /* 0x040fe20000410000 */
[----:B------:R-:W-:Y:S01]  /*2780*/  FMNMX.FTZ R26, R139, R26, !PT ;  /* 0x0000001a8b1a7209 */ /* 0x000fe20007810000 */
[C---:B------:R-:W-:Y:S01]  /*2790*/  FMUL.FTZ R97, R0.reuse, R100 ;  /* 0x0000006400617220 */ /* 0x040fe20000410000 */
[C---:B------:R-:W-:Y:S01]  /*27a0*/  FMUL.FTZ R103, R0.reuse, R103 ;  /* 0x0000006700677220 */ /* 0x040fe20000410000 */
[----:B------:R-:W1:Y:S01]  /*27b0*/  MUFU.TANH R124, R124 ;  /* 0x0000007c007c7308 */ /* 0x000e620000002400 */
[----:B--2---:R-:W-:Y:S01]  /*27c0*/  FSEL R23, R111, -INF , P3 ;  /* 0xff8000006f177808 */ /* 0x004fe20001800000 */
[C---:B------:R-:W-:Y:S01]  /*27d0*/  FMUL.FTZ R100, R0.reuse, R101 ;  /* 0x0000006500647220 */ /* 0x040fe20000410000 */
[C---:B------:R-:W-:Y:S01]  /*27e0*/  FMUL.FTZ R98, R0.reuse, R98 ;  /* 0x0000006200627220 */ /* 0x040fe20000410000 */
[C---:B------:R-:W-:Y:S01]  /*27f0*/  FMUL.FTZ R101, R0.reuse, R104 ;  /* 0x0000006800657220 */ /* 0x040fe20000410000 */
[C---:B------:R-:W-:Y:S01]  /*2800*/  FMUL.FTZ R99, R0.reuse, R99 ;  /* 0x0000006300637220 */ /* 0x040fe20000410000 */
[C---:B------:R-:W-:Y:S01]  /*2810*/  FMUL.FTZ R102, R0.reuse, R102 ;  /* 0x0000006600667220 */ /* 0x040fe20000410000 */
[----:B------:R-:W-:Y:S01]  /*2820*/  FMUL.FTZ R104, R0, R105 ;  /* 0x0000006900687220 */ /* 0x000fe20000410000 */
[----:B------:R-:W2:Y:S01]  /*2830*/  MUFU.TANH R109, R109 ;  /* 0x0000006d006d7308 */ /* 0x000ea20000002400 */
[----:B---3--:R-:W-:Y:S01]  /*2840*/  FSEL R111, R108, -INF , P3 ;  /* 0xff8000006c6f7808 */ /* 0x008fe20001800000 */
[----:B------:R-:W-:Y:S01]  /*2850*/  FMUL.FTZ R105, R0, R107 ;  /* 0x0000006b00697220 */ /* 0x000fe20000410000 */
[----:B------:R-:W-:Y:S01]  /*2860*/  ISETP.GT.AND P3, PT, R24, 0x38, PT ;  /* 0x000000381800780c */ /* 0x000fe20003f64270 */
[----:B------:R-:W-:Y:S01]  /*2870*/  FMUL.FTZ R106, R0, R106 ;  /* 0x0000006a006a7220 */ /* 0x000fe20000410000 */
[----:B------:R-:W-:-:S03]  /*2880*/  FMNMX.FTZ R26, R111, R26, !PT ;  /* 0x0000001a6f1a7209 */ /* 0x000fc60007810000 */
[----:B------:R-:W-:Y:S01]  /*2890*/  MUFU.TANH R115, R115 ;  /* 0x0000007300737308 */ /* 0x000fe20000002400 */
[----:B-1----:R-:W-:Y:S02]  /*28a0*/  FSEL R15, R124, -INF , P6 ;  /* 0xff8000007c0f7808 */ /* 0x002fe40003000000 */
[----:B------:R-:W-:-:S05]  /*28b0*/  ISETP.GT.AND P6, PT, R24, 0x29, PT ;  /* 0x000000291800780c */ /* 0x000fca0003fc4270 */
[----:B------:R-:W-:Y:S01]  /*28c0*/  MUFU.TANH R112, R112 ;  /* 0x0000007000707308 */ /* 0x000fe20000002400 */
[----:B--2---:R-:W-:-:S04]  /*28d0*/  FSEL R109, R109, -INF , P2 ;  /* 0xff8000006d6d7808 */ /* 0x004fc80001000000 */
[----:B------:R-:W-:-:S03]  /*28e0*/  FMNMX.FTZ R26, R109, R26, !PT ;  /* 0x0000001a6d1a7209 */ /* 0x000fc60007810000 */
[----:B------:R-:W1:Y:S08]  /*28f0*/  MUFU.TANH R110, R110 ;  /* 0x0000006e006e7308 */ /* 0x000e700000002400 */
[----:B------:R-:W2:Y:S01]  /*2900*/  MUFU.TANH R113, R113 ;  /* 0x0000007100717308 */ /* 0x000ea20000002400 */
[----:B------:R-:W-:Y:S02]  /*2910*/  WARPGROUP.DEPBAR.LE gsb0, 0x0 ;  /* 0x00008000000079c5 */ /* 0x000fe40000010000 */
[----:B------:R-:W-:-:S05]  /*2920*/  WARPGROUP.ARRIVE ;  /* 0x00000000000079c5 */ /* 0x000fca0000000000 */
[----:B------:R-:W-:Y:S01]  /*2930*/  MUFU.TANH R119, R119 ;  /* 0x0000007700777308 */ /* 0x000fe20000002400 */
[----:B-1----:R-:W-:Y:S01]  /*2940*/  FSEL R21, R110, -INF , P4 ;  /* 0xff8000006e157808 */ /* 0x002fe20002000000 */
[----:B------:R-:W-:Y:S01]  /*2950*/  FMUL.FTZ R107, R0, R79 ;  /* 0x0000004f006b7220 */ /* 0x000fe20000410000 */
[----:B------:R-:W-:Y:S01]  /*2960*/  ISETP.GT.AND P4, PT, R24, 0x31, PT ;  /* 0x000000311800780c */ /* 0x000fe20003f84270 */
[C---:B------:R-:W-:Y:S01]  /*2970*/  FMUL.FTZ R79, R0.reuse, R80 ;  /* 0x00000050004f7220 */ /* 0x040fe20000410000 */
[----:B------:R-:W-:Y:S01]  /*2980*/  QGMMA.64x32x32.F32.E4M3.E4M3 R60, gdesc[UR16], R60, gsb0 ;  /* 0x00600000103c79f3 */ /* 0x000fe2000800083c */
[----:B------:R-:W-:Y:S01]  /*2990*/  UIADD3 UR18, UR6, 0x506, URZ ;  /* 0x0000050606127890 */ /* 0x000fe2000fffe03f */
[----:B--2---:R-:W-:Y:S01]  /*29a0*/  FSEL R141, R113, -INF , P5 ;  /* 0xff800000718d7808 */ /* 0x004fe20002800000 */
        /* <DEDUP_REMOVED lines=17> */
[----:B------:R-:W2:Y:S08]  /*2ac0*/  MUFU.TANH R117, R117 ;  /* 0x0000007500757308 */ /* 0x000eb00000002400 */
[----:B------:R-:W3:Y:S01]  /*2ad0*/  MUFU.TANH R121, R121 ;  /* 0x0000007900797308 */ /* 0x000ee20000002400 */
[----:B-1----:R-:W-:-:S02]  /*2ae0*/  FSEL R27, R114, -INF , P2 ;  /* 0xff800000721b7808 */ /* 0x002fc40001000000 */
[----:B------:R-:W-:-:S05]  /*2af0*/  ISETP.GT.AND P2, PT, R24, 0x39, PT ;  /* 0x000000391800780c */ /* 0x000fca0003f44270 */
[----:B------:R-:W1:Y:S01]  /*2b00*/  MUFU.TANH R120, R120 ;  /* 0x0000007800787308 */ /* 0x000e620000002400 */
[----:B--2---:R-:W-:-:S07]  /*2b10*/  FSEL R117, R117, -INF , P3 ;  /* 0xff80000075757808 */ /* 0x004fce0001800000 */
[----:B------:R-:W2:Y:S08]  /*2b20*/  MUFU.TANH R118, R118 ;  /* 0x0000007600767308 */ /* 0x000eb00000002400 */
[----:B------:R-:W4:Y:S01]  /*2b30*/  MUFU.TANH R92, R92 ;  /* 0x0000005c005c7308 */ /* 0x000f220000002400 */
[----:B------:R-:W-:Y:S02]  /*2b40*/  WARPGROUP.DEPBAR.LE gsb0, 0x0 ;  /* 0x00008000000079c5 */ /* 0x000fe40000010000 */
[----:B------:R-:W-:Y:S01]  /*2b50*/  WARPGROUP.ARRIVE ;  /* 0x00000000000079c5 */ /* 0x000fe20000000000 */
[----:B------:R-:W-:-:S04]  /*2b60*/  FMUL.FTZ R130, R0, R67 ;  /* 0x0000004300827220 */ /* 0x000fc80000410000 */
[----:B------:R-:W5:Y:S01]  /*2b70*/  MUFU.TANH R123, R123 ;  /* 0x0000007b007b7308 */ /* 0x000f620000002400 */
[C---:B------:R-:W-:Y:S01]  /*2b80*/  FMUL.FTZ R126, R0.reuse, R63 ;  /* 0x0000003f007e7220 */ /* 0x040fe20000410000 */
[C---:B------:R-:W-:Y:S01]  /*2b90*/  FMUL.FTZ R128, R0.reuse, R66 ;  /* 0x0000004200807220 */ /* 0x040fe20000410000 */
[C---:B------:R-:W-:Y:S01]  /*2ba0*/  FMUL.FTZ R66, R0.reuse, R65 ;  /* 0x0000004100427220 */ /* 0x040fe20000410000 */
[----:B------:R-:W-:Y:S01]  /*2bb0*/  QGMMA.64x32x32.F32.E4M3.E4M3 R44, gdesc[UR16], R44, gsb0 ;  /* 0x00600000102c79f3 */ /* 0x000fe2000800082c */
[----:B------:R-:W-:Y:S01]  /*2bc0*/  UIADD3 UR18, UR6, 0x606, URZ ;  /* 0x0000060606127890 */ /* 0x000fe2000fffe03f */
[C---:B------:R-:W-:Y:S01]  /*2bd0*/  FMUL.FTZ R91, R0.reuse, R62 ;  /* 0x0000003e005b7220 */ /* 0x040fe20000410000 */
[----:B------:R-:W-:Y:S01]  /*2be0*/  UMOV UR19, 0x40000040 ;  /* 0x4000004000137882 */ /* 0x000fe20000000000 */
        /* <DEDUP_REMOVED lines=12> */
[----:B------:R-:W-:-:S04]  /*2cb0*/  FMUL.FTZ R70, R0, R70 ;  /* 0x0000004600467220 */ /* 0x000fc80000410000 */
[----:B------:R-:W0:Y:S08]  /*2cc0*/  MUFU.TANH R95, R95 ;  /* 0x0000005f005f7308 */ /* 0x000e300000002400 */
[----:B------:R-:W0:Y:S08]  /*2cd0*/  MUFU.TANH R96, R96 ;  /* 0x0000006000607308 */ /* 0x000e300000002400 */
[----:B------:R-:W0:Y:S08]  /*2ce0*/  MUFU.TANH R94, R94 ;  /* 0x0000005e005e7308 */ /* 0x000e300000002400 */
[----:B------:R-:W0:Y:S08]  /*2cf0*/  MUFU.TANH R97, R97 ;  /* 0x0000006100617308 */ /* 0x000e300000002400 */
[----:B------:R-:W-:Y:S01]  /*2d00*/  MUFU.TANH R103, R103 ;  /* 0x0000006700677308 */ /* 0x000fe20000002400 */
[----:B------:R-:W-:-:S02]  /*2d10*/  WARPGROUP.DEPBAR.LE gsb0, 0x0 ;  /* 0x00008000000079c5 */ /* 0x000fc40000010000 */
[----:B------:R-:W-:Y:S01]  /*2d20*/  WARPGROUP.ARRIVE ;  /* 0x00000000000079c5 */ /* 0x000fe20000000000 */
[C---:B------:R-:W-:Y:S01]  /*2d30*/  FMUL.FTZ R199, R0.reuse, R45 ;  /* 0x0000002d00c77220 */ /* 0x040fe20000410000 */
[----:B------:R-:W-:Y:S01]  /*2d40*/  FSEL R45, R115, -INF , P6 ;  /* 0xff800000732d7808 */ /* 0x000fe20003000000 */
[----:B------:R-:W-:Y:S01]  /*2d50*/  FMUL.FTZ R67, R0, R49 ;  /* 0x0000003100437220 */ /* 0x000fe20000410000 */
[----:B------:R-:W-:Y:S01]  /*2d60*/  FSEL R115, R112, -INF , P6 ;  /* 0xff80000070737808 */ /* 0x000fe20003000000 */
[C---:B------:R-:W-:Y:S01]  /*2d70*/  FMUL.FTZ R138, R0.reuse, R54 ;  /* 0x00000036008a7220 */ /* 0x040fe20000410000 */
[----:B------:R-:W-:Y:S01]  /*2d80*/  QGMMA.64x32x32.F32.E4M3.E4M3 R28, gdesc[UR16], R28, gsb0 ;  /* 0x00600000101c79f3 */ /* 0x000fe2000800081c */
[----:B------:R-:W-:Y:S01]  /*2d90*/  FSEL R49, R119, -INF , P4 ;  /* 0xff80000077317808 */ /* 0x000fe20002000000 */
[C---:B------:R-:W-:Y:S01]  /*2da0*/  FMUL.FTZ R54, R0.reuse, R53 ;  /* 0x0000003500367220 */ /* 0x040fe20000410000 */
[----:B------:R-:W-:Y:S01]  /*2db0*/  FMNMX.FTZ R26, R115, R26, !PT ;  /* 0x0000001a731a7209 */ /* 0x000fe20007810000 */
[----:B------:R-:W-:Y:S01]  /*2dc0*/  FMUL.FTZ R63, R0, R47 ;  /* 0x0000002f003f7220 */ /* 0x000fe20000410000 */
[----:B------:R-:W-:Y:S01]  /*2dd0*/  FSEL R119, R116, -INF , P4 ;  /* 0xff80000074777808 */ /* 0x000fe20002000000 */
[C---:B------:R-:W-:Y:S01]  /*2de0*/  FMUL.FTZ R144, R0.reuse, R58 ;  /* 0x0000003a00907220 */ /* 0x040fe20000410000 */
[----:B------:R-:W-:Y:S01]  /*2df0*/  FMNMX.FTZ R26, R141, R26, !PT ;  /* 0x0000001a8d1a7209 */ /* 0x000fe20007810000 */
[C---:B------:R-:W-:Y:S01]  /*2e00*/  FMUL.FTZ R58, R0.reuse, R57 ;  /* 0x00000039003a7220 */ /* 0x040fe20000410000 */
[----:B---3--:R-:W-:Y:S01]  /*2e10*/  FSEL R53, R121, -INF , P2 ;  /* 0xff80000079357808 */ /* 0x008fe20001000000 */
[----:B------:R-:W-:Y:S01]  /*2e20*/  MUFU.TANH R100, R100 ;  /* 0x0000006400647308 */ /* 0x000fe20000002400 */
[----:B------:R-:W-:Y:S01]  /*2e30*/  FMNMX.FTZ R26, R119, R26, !PT ;  /* 0x0000001a771a7209 */ /* 0x000fe20007810000 */
[----:B------:R-:W-:Y:S01]  /*2e40*/  FMUL.FTZ R134, R0, R51 ;  /* 0x0000003300867220 */ /* 0x000fe20000410000 */
[----:B------:R-:W-:Y:S01]  /*2e50*/  ISETP.GT.AND P6, PT, R24, 0x40, PT ;  /* 0x000000401800780c */ /* 0x000fe20003fc4270 */
[----:B------:R-:W-:Y:S01]  /*2e60*/  FMUL.FTZ R142, R0, R55 ;  /* 0x00000037008e7220 */ /* 0x000fe20000410000 */
[----:B-1----:R-:W-:Y:S01]  /*2e70*/  FSEL R121, R120, -INF , P2 ;  /* 0xff80000078797808 */ /* 0x002fe20001000000 */
[----:B------:R-:W-:Y:S01]  /*2e80*/  FMUL.FTZ R65, R0, R48 ;  /* 0x0000003000417220 */ /* 0x000fe20000410000 */
[----:B------:R-:W-:Y:S01]  /*2e90*/  FMNMX.FTZ R26, R117, R26, !PT ;  /* 0x0000001a751a7209 */ /* 0x000fe20007810000 */
[----:B------:R-:W1:Y:S01]  /*2ea0*/  MUFU.TANH R98, R98 ;  /* 0x0000006200627308 */ /* 0x000e620000002400 */
[----:B--2---:R-:W-:Y:S01]  /*2eb0*/  FSEL R47, R118, -INF , P5 ;  /* 0xff800000762f7808 */ /* 0x004fe20002800000 */
[----:B------:R-:W-:Y:S01]  /*2ec0*/  FMUL.FTZ R61, R0, R46 ;  /* 0x0000002e003d7220 */ /* 0x000fe20000410000 */
[----:B------:R-:W-:Y:S01]  /*2ed0*/  ISETP.GT.AND P5, PT, R24, 0x41, PT ;  /* 0x000000411800780c */ /* 0x000fe20003fa4270 */
[----:B------:R-:W-:Y:S01]  /*2ee0*/  FMUL.FTZ R136, R0, R52 ;  /* 0x0000003400887220 */ /* 0x000fe20000410000 */
[----:B----4-:R-:W-:Y:S01]  /*2ef0*/  FSEL R143, R92, -INF , P6 ;  /* 0xff8000005c8f7808 */ /* 0x010fe20003000000 */
[C---:B------:R-:W-:Y:S01]  /*2f00*/  FMUL.FTZ R52, R0.reuse, R59 ;  /* 0x0000003b00347220 */ /* 0x040fe20000410000 */
[----:B------:R-:W-:Y:S01]  /*2f10*/  FMNMX.FTZ R26, R121, R26, !PT ;  /* 0x0000001a791a7209 */ /* 0x000fe20007810000 */
[----:B------:R-:W2:Y:S01]  /*2f20*/  MUFU.TANH R101, R101 ;  /* 0x0000006500657308 */ /* 0x000ea20000002400 */
[----:B-----5:R-:W-:Y:S01]  /*2f30*/  FSEL R57, R123, -INF , P5 ;  /* 0xff8000007b397808 */ /* 0x020fe20002800000 */
[----:B------:R-:W-:Y:S01]  /*2f40*/  FMUL.FTZ R132, R0, R50 ;  /* 0x0000003200847220 */ /* 0x000fe20000410000 */
[----:B------:R-:W-:Y:S01]  /*2f50*/  ISETP.GT.AND P4, PT, R24, 0x48, PT ;  /* 0x000000481800780c */ /* 0x000fe20003f84270 */
[C---:B------:R-:W-:Y:S01]  /*2f60*/  FMUL.FTZ R195, R0.reuse, R44 ;  /* 0x0000002c00c37220 */ /* 0x040fe20000410000 */
[----:B0-----:R-:W-:Y:S01]  /*2f70*/  FSEL R123, R93, -INF , P5 ;  /* 0xff8000005d7b7808 */ /* 0x001fe20002800000 */
[----:B------:R-:W-:Y:S01]  /*2f80*/  FMUL.FTZ R56, R0, R56 ;  /* 0x0000003800387220 */ /* 0x000fe20000410000 */
[----:B------:R-:W-:Y:S01]  /*2f90*/  FMNMX.FTZ R26, R143, R26, !PT ;  /* 0x0000001a8f1a7209 */ /* 0x000fe20007810000 */
[----:B------:R-:W-:Y:S01]  /*2fa0*/  MUFU.TANH R99, R99 ;  /* 0x0000006300637308 */ /* 0x000fe20000002400 */
[----:B------:R-:W-:-:S02]  /*2fb0*/  FSEL R51, R122, -INF , P3 ;  /* 0xff8000007a337808 */ /* 0x000fc40001800000 */
[C---:B------:R-:W-:Y:S02]  /*2fc0*/  ISETP.GT.AND P3, PT, R24.reuse, 0x49, PT ;  /* 0x000000491800780c */ /* 0x040fe40003f64270 */
[----:B------:R-:W-:Y:S02]  /*2fd0*/  FSEL R147, R95, -INF , P4 ;  /* 0xff8000005f937808 */ /* 0x000fe40002000000 */
[----:B------:R-:W-:Y:S01]  /*2fe0*/  FMNMX.FTZ R26, R123, R26, !PT ;  /* 0x0000001a7b1a7209 */ /* 0x000fe20007810000 */
[----:B------:R-:W-:Y:S01]  /*2ff0*/  MUFU.TANH R102, R102 ;  /* 0x0000006600667308 */ /* 0x000fe20000002400 */
[----:B------:R-:W-:Y:S02]  /*3000*/  ISETP.GT.AND P2, PT, R24, 0x50, PT ;  /* 0x000000501800780c */ /* 0x000fe40003f44270 */
[----:B------:R-:W-:Y:S02]  /*3010*/  FSEL R149, R96, -INF , P3 ;  /* 0xff80000060957808 */ /* 0x000fe40001800000 */
[----:B------:R-:W-:-:S02]  /*3020*/  FMNMX.FTZ R26, R147, R26, !PT ;  /* 0x0000001a931a7209 */ /* 0x000fc40007810000 */
[----:B------:R-:W-:Y:S01]  /*3030*/  FSEL R55, R94, -INF , P6 ;  /* 0xff8000005e377808 */ /* 0x000fe20003000000 */
[----:B------:R-:W0:Y:S01]  /*3040*/  MUFU.TANH R104, R104 ;  /* 0x0000006800687308 */ /* 0x000e220000002400 */
[C---:B------:R-:W-:Y:S02]  /*3050*/  ISETP.GT.AND P6, PT, R24.reuse, 0x51, PT ;  /* 0x000000511800780c */ /* 0x040fe40003fc4270 */
[----:B------:R-:W-:Y:S02]  /*3060*/  FSEL R151, R97, -INF , P2 ;  /* 0xff80000061977808 */ /* 0x000fe40001000000 */
[----:B------:R-:W-:Y:S02]  /*3070*/  FMNMX.FTZ R26, R149, R26, !PT ;  /* 0x0000001a951a7209 */ /* 0x000fe40007810000 */
[----:B------:R-:W-:Y:S01]  /*3080*/  ISETP.GT.AND P5, PT, R24, 0x58, PT ;  /* 0x000000581800780c */ /* 0x000fe20003fa4270 */
[----:B------:R-:W-:Y:S01]  /*3090*/  MUFU.TANH R105, R105 ;  /* 0x0000006900697308 */ /* 0x000fe20000002400 */
[----:B------:R-:W-:Y:S01]  /*30a0*/  FMNMX.FTZ R26, R151, R26, !PT ;  /* 0x0000001a971a7209 */ /* 0x000fe20007810000 */
[----:B------:R-:W-:-:S02]  /*30b0*/  WARPGROUP.DEPBAR.LE gsb0, 0x0 ;  /* 0x00008000000079c5 */ /* 0x000fc40000010000 */
[----:B-1----:R-:W-:Y:S01]  /*30c0*/  FSEL R59, R98, -INF , P4 ;  /* 0xff800000623b7808 */ /* 0x002fe20002000000 */
[----:B------:R-:W-:Y:S01]  /*30d0*/  FMUL.FTZ R30, R0, R30 ;  /* 0x0000001e001e7220 */ /* 0x000fe20000410000 */
[----:B------:R-:W-:Y:S01]  /*30e0*/  ISETP.GT.AND P4, PT, R24, 0x59, PT ;  /* 0x000000591800780c */ /* 0x000fe20003f84270 */
[C---:B------:R-:W-:Y:S01]  /*30f0*/  FMUL.FTZ R32, R0.reuse, R32 ;  /* 0x0000002000207220 */ /* 0x040fe20000410000 */
[----:B------:R-:W-:Y:S01]  /*3100*/  MUFU.TANH R106, R106 ;  /* 0x0000006a006a7308 */ /* 0x000fe20000002400 */
[----:B--2---:R-:W-:Y:S01]  /*3110*/  FSEL R153, R101, -INF , P5 ;  /* 0xff80000065997808 */ /* 0x004fe20002800000 */
[----:B------:R-:W-:Y:S01]  /*3120*/  FMUL.FTZ R34, R0, R34 ;  /* 0x0000002200227220 */ /* 0x000fe20000410000 */
[----:B0-----:R-:W-:Y:S01]  /*3130*/  FSEL R155, R104, -INF , P4 ;  /* 0xff800000689b7808 */ /* 0x001fe20002000000 */
[C---:B------:R-:W-:Y:S01]  /*3140*/  FMUL.FTZ R40, R0.reuse, R40 ;  /* 0x0000002800287220 */ /* 0x040fe20000410000 */
[C---:B------:R-:W-:Y:S01]  /*3150*/  FMUL.FTZ R28, R0.reuse, R28 ;  /* 0x0000001c001c7220 */ /* 0x040fe20000410000 */
[----:B------:R-:W-:Y:S01]  /*3160*/  FMUL.FTZ R36, R0, R36 ;  /* 0x0000002400247220 */ /* 0x000fe20000410000 */
[----:B------:R-:W-:Y:S01]  /*3170*/  IMAD.U32 R98, RZ, RZ, UR4 ;  /* 0x00000004ff627e24 */ /* 0x000fe2000f8e00ff */
[----:B------:R-:W-:Y:S08]  /*3180*/  MUFU.TANH R76, R76 ;  /* 0x0000004c004c7308 */ /* 0x000ff00000002400 */
[----:B------:R-:W-:Y:S08]  /*3190*/  MUFU.TANH R78, R78 ;  /* 0x0000004e004e7308 */ /* 0x000ff00000002400 */
[----:B------:R-:W-:Y:S08]  /*31a0*/  MUFU.TANH R77, R77 ;  /* 0x0000004d004d7308 */ /* 0x000ff00000002400 */
[----:B------:R-:W-:Y:S08]  /*31b0*/  MUFU.TANH R107, R107 ;  /* 0x0000006b006b7308 */ /* 0x000ff00000002400 */
[----:B------:R-:W0:Y:S08]  /*31c0*/  MUFU.TANH R79, R79 ;  /* 0x0000004f004f7308 */ /* 0x000e300000002400 */
[----:B------:R-:W-:Y:S08]  /*31d0*/  MUFU.TANH R82, R82 ;  /* 0x0000005200527308 */ /* 0x000ff00000002400 */
[----:B------:R-:W-:Y:S08]  /*31e0*/  MUFU.TANH R81, R81 ;  /* 0x0000005100517308 */ /* 0x000ff00000002400 */
[----:B------:R-:W1:Y:S08]  /*31f0*/  MUFU.TANH R86, R86 ;  /* 0x0000005600567308 */ /* 0x000e700000002400 */
[----:B------:R-:W-:Y:S08]  /*3200*/  MUFU.TANH R80, R80 ;  /* 0x0000005000507308 */ /* 0x000ff00000002400 */
[----:B------:R-:W-:Y:S08]  /*3210*/  MUFU.TANH R83, R83 ;  /* 0x0000005300537308 */ /* 0x000ff00000002400 */
[----:B------:R2:W-:Y:S08]  /*3220*/  MUFU.TANH R197, R65 ;  /* 0x0000004100c57308 */ /* 0x0005f00000002400 */
[----:B------:R-:W-:Y:S01]  /*3230*/  MUFU.TANH R84, R84 ;  /* 0x0000005400547308 */ /* 0x000fe20000002400 */
[----:B--2---:R-:W-:-:S02]  /*3240*/  FSEL R65, R103, -INF , P6 ;  /* 0xff80000067417808 */ /* 0x004fc40003000000 */
[----:B------:R-:W-:Y:S02]  /*3250*/  FSEL R103, R100, -INF , P6 ;  /* 0xff80000064677808 */ /* 0x000fe40003000000 */
[----:B------:R-:W-:Y:S02]  /*3260*/  ISETP.GT.AND P6, PT, R24, 0x68, PT ;  /* 0x000000681800780c */ /* 0x000fe40003fc4270 */
[----:B------:R-:W-:Y:S01]  /*3270*/  FMNMX.FTZ R26, R103, R26, !PT ;  /* 0x0000001a671a7209 */ /* 0x000fe20007810000 */
[----:B------:R-:W-:Y:S01]  /*3280*/  MUFU.TANH R87, R87 ;  /* 0x0000005700577308 */ /* 0x000fe20000002400 */
[----:B0-----:R-:W-:Y:S02]  /*3290*/  FSEL R163, R79, -INF , P6 ;  /* 0xff8000004fa37808 */ /* 0x001fe40003000000 */
[----:B------:R-:W-:-:S04]  /*32a0*/  FMNMX.FTZ R26, R153, R26, !PT ;  /* 0x0000001a991a7209 */ /* 0x000fc80007810000 */
[----:B------:R-:W-:Y:S01]  /*32b0*/  FMNMX.FTZ R26, R155, R26, !PT ;  /* 0x0000001a9b1a7209 */ /* 0x000fe20007810000 */
[----:B------:R-:W-:Y:S08]  /*32c0*/  MUFU.TANH R85, R85 ;  /* 0x0000005500557308 */ /* 0x000ff00000002400 */
[----:B------:R-:W-:Y:S08]  /*32d0*/  MUFU.TANH R89, R89 ;  /* 0x0000005900597308 */ /* 0x000ff00000002400 */
[----:B------:R-:W0:Y:S08]  /*32e0*/  MUFU.TANH R62, R62 ;  /* 0x0000003e003e7308 */ /* 0x000e300000002400 */
[----:B------:R-:W-:Y:S08]  /*32f0*/  MUFU.TANH R126, R126 ;  /* 0x0000007e007e7308 */ /* 0x000ff00000002400 */
[----:B------:R-:W-:Y:S08]  /*3300*/  MUFU.TANH R91, R91 ;  /* 0x0000005b005b7308 */ /* 0x000ff00000002400 */
[----:B------:R-:W2:Y:S08]  /*3310*/  MUFU.TANH R90, R90 ;  /* 0x0000005a005a7308 */ /* 0x000eb00000002400 */
[----:B------:R-:W-:Y:S08]  /*3320*/  MUFU.TANH R64, R64 ;  /* 0x0000004000407308 */ /* 0x000ff00000002400 */
[----:B------:R-:W-:Y:S08]  /*3330*/  MUFU.TANH R128, R128 ;  /* 0x0000008000807308 */ /* 0x000ff00000002400 */
[----:B------:R3:W-:Y:S08]  /*3340*/  MUFU.TANH R14, R61 ;  /* 0x0000003d000e7308 */ /* 0x0007f00000002400 */
[----:B------:R4:W-:Y:S01]  /*3350*/  MUFU.TANH R20, R63 ;  /* 0x0000003f00147308 */ /* 0x0009e20000002400 */
[----:B---3--:R-:W-:-:S02]  /*3360*/  FSEL R61, R99, -INF , P3 ;  /* 0xff800000633d7808 */ /* 0x008fc40001800000 */
[----:B------:R-:W-:-:S04]  /*3370*/  ISETP.GT.AND P3, PT, R24, 0x60, PT ;  /* 0x000000601800780c */ /* 0x000fc80003f64270 */
[----:B------:R-:W-:Y:S01]  /*3380*/  FSEL R159, R76, -INF , P3 ;  /* 0xff8000004c9f7808 */ /* 0x000fe20001800000 */
[----:B------:R-:W-:Y:S01]  /*3390*/  MUFU.TANH R46, R72 ;  /* 0x00000048002e7308 */ /* 0x000fe20000002400 */
[----:B----4-:R-:W-:Y:S02]  /*33a0*/  FSEL R63, R102, -INF , P2 ;  /* 0xff800000663f7808 */ /* 0x010fe40001000000 */
[----:B------:R-:W-:Y:S02]  /*33b0*/  ISETP.GT.AND P2, PT, R24, 0x61, PT ;  /* 0x000000611800780c */ /* 0x000fe40003f44270 */
[----:B------:R-:W-:Y:S02]  /*33c0*/  FMNMX.FTZ R26, R159, R26, !PT ;  /* 0x0000001a9f1a7209 */ /* 0x000fe40007810000 */
[----:B------:R-:W-:Y:S01]  /*33d0*/  FSEL R161, R77, -INF , P2 ;  /* 0xff8000004da17808 */ /* 0x000fe20001000000 */
[----:B------:R-:W-:Y:S03]  /*33e0*/  MUFU.TANH R50, R74 ;  /* 0x0000004a00327308 */ /* 0x000fe60000002400 */
[----:B------:R-:W-:-:S04]  /*33f0*/  FMNMX.FTZ R26, R161, R26, !PT ;  /* 0x0000001aa11a7209 */ /* 0x000fc80007810000 */
[----:B------:R-:W-:Y:S01]  /*3400*/  FMNMX.FTZ R26, R163, R26, !PT ;  /* 0x0000001aa31a7209 */ /* 0x000fe20007810000 */
[----:B------:R3:W-:Y:S08]  /*3410*/  MUFU.TANH R44, R69 ;  /* 0x00000045002c7308 */ /* 0x0007f00000002400 */
[----:B------:R-:W-:Y:S01]  /*3420*/  MUFU.TANH R66, R66 ;  /* 0x0000004200427308 */ /* 0x000fe20000002400 */
[----:B---3--:R-:W-:-:S02]  /*3430*/  FSEL R69, R105, -INF , P4 ;  /* 0xff80000069457808 */ /* 0x008fc40002000000 */
[----:B------:R-:W-:-:S04]  /*3440*/  ISETP.GT.AND P4, PT, R24, 0x70, PT ;  /* 0x000000701800780c */ /* 0x000fc80003f84270 */
[----:B-1----:R-:W-:Y:S01]  /*3450*/  FSEL R79, R86, -INF , P4 ;  /* 0xff800000564f7808 */ /* 0x002fe20002000000 */
[----:B------:R-:W1:Y:S01]  /*3460*/  MUFU.TANH R130, R130 ;  /* 0x0000008200827308 */ /* 0x000e620000002400 */
[----:B------:R-:W-:Y:S02]  /*3470*/  FSEL R171, R81, -INF , P4 ;  /* 0xff80000051ab7808 */ /* 0x000fe40002000000 */
[----:B------:R-:W-:-:S04]  /*3480*/  ISETP.GT.AND P4, PT, R24, 0x81, PT ;  /* 0x000000811800780c */ /* 0x000fc80003f84270 */
[----:B0-----:R-:W-:Y:S01]  /*3490*/  FSEL R181, R62, -INF , P4 ;  /* 0xff8000003eb57808 */ /* 0x001fe20002000000 */
[----:B------:R0:W3:Y:S08]  /*34a0*/  MUFU.TANH R10, R73 ;  /* 0x00000049000a7308 */ /* 0x0000f00000002400 */
[----:B------:R4:W-:Y:S01]  /*34b0*/  MUFU.TANH R201, R67 ;  /* 0x0000004300c97308 */ /* 0x0009e20000002400 */
[----:B0-----:R-:W-:-:S02]  /*34c0*/  FSEL R73, R107, -INF , P2 ;  /* 0xff8000006b497808 */ /* 0x001fc40001000000 */
[----:B------:R-:W-:-:S04]  /*34d0*/  ISETP.GT.AND P2, PT, R24, 0x78, PT ;  /* 0x000000781800780c */ /* 0x000fc80003f44270 */
[----:B------:R-:W-:Y:S01]  /*34e0*/  FSEL R175, R85, -INF , P2 ;  /* 0xff80000055af7808 */ /* 0x000fe20001000000 */
[----:B------:R-:W0:Y:S01]  /*34f0*/  MUFU.TANH R60, R60 ;  /* 0x0000003c003c7308 */ /* 0x000e220000002400 */
[----:B----4-:R-:W-:Y:S02]  /*3500*/  FSEL R67, R106, -INF , P5 ;  /* 0xff8000006a437808 */ /* 0x010fe40002800000 */
[----:B------:R-:W-:-:S04]  /*3510*/  ISETP.GT.AND P5, PT, R24, 0x69, PT ;  /* 0x000000691800780c */ /* 0x000fc80003fa4270 */
[----:B------:R-:W-:Y:S01]  /*3520*/  FSEL R77, R83, -INF , P5 ;  /* 0xff800000534d7808 */ /* 0x000fe20002800000 */
[----:B------:R4:W-:Y:S01]  /*3530*/  MUFU.TANH R48, R71 ;  /* 0x0000004700307308 */ /* 0x0009e20000002400 */
[----:B------:R-:W-:Y:S02]  /*3540*/  FSEL R167, R80, -INF , P5 ;  /* 0xff80000050a77808 */ /* 0x000fe40002800000 */
[----:B------:R-:W-:Y:S02]  /*3550*/  ISETP.GT.AND P5, PT, R24, 0x80, PT ;  /* 0x000000801800780c */ /* 0x000fe40003fa4270 */
[----:B--2---:R-:W-:Y:S02]  /*3560*/  FSEL R83, R90, -INF , P2 ;  /* 0xff8000005a537808 */ /* 0x004fe40001000000 */
[----:B------:R-:W-:Y:S01]  /*3570*/  ISETP.GT.AND P2, PT, R24, 0x89, PT ;  /* 0x000000891800780c */ /* 0x000fe20003f44270 */
[----:B------:R2:W-:Y:S01]  /*3580*/  MUFU.TANH R12, R75 ;  /* 0x0000004b000c7308 */ /* 0x0005e20000002400 */
[----:B----4-:R-:W-:-:S02]  /*3590*/  FSEL R71, R78, -INF , P3 ;  /* 0xff8000004e477808 */ /* 0x010fc40001800000 */
[----:B------:R-:W-:Y:S02]  /*35a0*/  ISETP.GT.AND P3, PT, R24, 0x71, PT ;  /* 0x000000711800780c */ /* 0x000fe40003f64270 */
[----:B-1----:R-:W-:Y:S02]  /*35b0*/  FSEL R93, R130, -INF , P2 ;  /* 0xff800000825d7808 */ /* 0x002fe40001000000 */
[----:B------:R-:W-:Y:S01]  /*35c0*/  FSEL R81, R87, -INF , P3 ;  /* 0xff80000057517808 */ /* 0x000fe20001800000 */
[----:B------:R-:W1:Y:S01]  /*35d0*/  MUFU.TANH R134, R134 ;  /* 0x0000008600867308 */ /* 0x000e620000002400 */
[----:B--2---:R-:W-:Y:S02]  /*35e0*/  FSEL R75, R82, -INF , P6 ;  /* 0xff800000524b7808 */ /* 0x004fe40003000000 */
[----:B------:R-:W-:Y:S02]  /*35f0*/  ISETP.GT.AND P6, PT, R24, 0x79, PT ;  /* 0x000000791800780c */ /* 0x000fe40003fc4270 */
[----:B------:R-:W-:-:S02]  /*3600*/  FSEL R173, R84, -INF , P3 ;  /* 0xff80000054ad7808 */ /* 0x000fc40001800000 */
[----:B------:R-:W-:Y:S01]  /*3610*/  ISETP.GT.AND P3, PT, R24, 0x88, PT ;  /* 0x000000881800780c */ /* 0x000fe20003f64270 */
[----:B------:R-:W2:Y:S01]  /*3620*/  MUFU.TANH R195, R195 ;  /* 0x000000c300c37308 */ /* 0x000ea20000002400 */
[----:B------:R-:W-:Y:S02]  /*3630*/  FSEL R85, R89, -INF , P6 ;  /* 0xff80000059557808 */ /* 0x000fe40003000000 */
[----:B------:R-:W-:Y:S02]  /*3640*/  FSEL R89, R126, -INF , P4 ;  /* 0xff8000007e597808 */ /* 0x000fe40002000000 */
[----:B------:R-:W-:Y:S02]  /*3650*/  ISETP.GT.AND P4, PT, R24, 0x98, PT ;  /* 0x000000981800780c */ /* 0x000fe40003f84270 */
[----:B------:R-:W-:Y:S01]  /*3660*/  FSEL R87, R91, -INF , P5 ;  /* 0xff8000005b577808 */ /* 0x000fe20002800000 */
[----:B------:R-:W4:Y:S01]  /*3670*/  MUFU.TANH R30, R30 ;  /* 0x0000001e001e7308 */ /* 0x000f220000002400 */
[----:B------:R-:W-:-:S02]  /*3680*/  FSEL R91, R128, -INF , P3 ;  /* 0xff800000805b7808 */ /* 0x000fc40001800000 */
[----:B------:R-:W-:Y:S02]  /*3690*/  FSEL R183, R64, -INF , P3 ;  /* 0xff80000040b77808 */ /* 0x000fe40001800000 */
[----:B------:R-:W-:Y:S02]  /*36a0*/  ISETP.GT.AND P3, PT, R24, 0x99, PT ;  /* 0x000000991800780c */ /* 0x000fe40003f64270 */
[----:B------:R-:W-:Y:S01]  /*36b0*/  FSEL R97, R50, -INF , P4 ;  /* 0xff80000032617808 */ /* 0x000fe20002000000 */
[----:B------:R-:W5:Y:S01]  /*36c0*/  MUFU.TANH R54, R54 ;  /* 0x0000003600367308 */ /* 0x000f620000002400 */
[----:B------:R-:W-:Y:S01]  /*36d0*/  FSEL R191, R46, -INF , P4 ;  /* 0xff8000002ebf7808 */ /* 0x000fe20002000000 */
[----:B------:R-:W-:Y:S01]  /*36e0*/  FMUL.FTZ R46, R0, R42 ;  /* 0x0000002a002e7220 */ /* 0x000fe20000410000 */
[----:B------:R-:W-:Y:S01]  /*36f0*/  ISETP.GT.AND P4, PT, R24, 0xa9, PT ;  /* 0x000000a91800780c */ /* 0x000fe20003f84270 */
[----:B------:R-:W-:Y:S01]  /*3700*/  FMUL.FTZ R50, R0, R39 ;  /* 0x0000002700327220 */ /* 0x000fe20000410000 */
[----:B------:R-:W-:-:S02]  /*3710*/  FSEL R185, R66, -INF , P2 ;  /* 0xff80000042b97808 */ /* 0x000fc40001000000 */
[----:B---3--:R-:W-:Y:S01]  /*3720*/  FSEL R193, R10, -INF , P3 ;  /* 0xff8000000ac17808 */ /* 0x008fe20001800000 */
[----:B------:R-:W3:Y:S01]  /*3730*/  MUFU.TANH R142, R142 ;  /* 0x0000008e008e7308 */ /* 0x000ee20000002400 */
[----:B0-----:R-:W-:Y:S01]  /*3740*/  FSEL R179, R60, -INF , P5 ;  /* 0xff8000003cb37808 */ /* 0x001fe20002800000 */
[----:B------:R-:W-:Y:S01]  /*3750*/  FMUL.FTZ R10, R0, R33 ;  /* 0x00000021000a7220 */ /* 0x000fe20000410000 */
[C---:B------:R-:W-:Y:S02]  /*3760*/  ISETP.GT.AND P2, PT, R24.reuse, 0xa0, PT ;  /* 0x000000a01800780c */ /* 0x040fe40003f44270 */
[----:B------:R-:W-:Y:S02]  /*3770*/  ISETP.GT.AND P5, PT, R24, 0x91, PT ;  /* 0x000000911800780c */ /* 0x000fe40003fa4270 */
[----:B------:R-:W-:Y:S01]  /*3780*/  FMNMX.FTZ R26, R167, R26, !PT ;  /* 0x0000001aa71a7209 */ /* 0x000fe20007810000 */
[----:B------:R-:W0:Y:S01]  /*3790*/  MUFU.TANH R88, R88 ;  /* 0x0000005800587308 */ /* 0x000e220000002400 */
[----:B------:R-:W-:-:S02]  /*37a0*/  FSEL R201, R201, -INF , P4 ;  /* 0xff800000c9c97808 */ /* 0x000fc40002000000 */
[----:B-1----:R-:W-:Y:S02]  /*37b0*/  FSEL R33, R134, -INF , P4 ;  /* 0xff80000086217808 */ /* 0x002fe40002000000 */
[----:B------:R-:W-:Y:S02]  /*37c0*/  ISETP.GT.AND P4, PT, R24, 0xc0, PT ;  /* 0x000000c01800780c */ /* 0x000fe40003f84270 */
[----:B------:R-:W-:Y:S01]  /*37d0*/  FSEL R101, R14, -INF , P2 ;  /* 0xff8000000e657808 */ /* 0x000fe20001000000 */
[----:B------:R-:W1:Y:S01]  /*37e0*/  MUFU.TANH R32, R32 ;  /* 0x0000002000207308 */ /* 0x000e620000002400 */
[----:B--2---:R-:W-:Y:S01]  /*37f0*/  FSEL R195, R195, -INF , P2 ;  /* 0xff800000c3c37808 */ /* 0x004fe20001000000 */
[----:B------:R-:W-:Y:S01]  /*3800*/  FMUL.FTZ R14, R0, R41 ;  /* 0x00000029000e7220 */ /* 0x000fe20000410000 */
[----:B------:R-:W-:Y:S02]  /*3810*/  FMNMX.FTZ R26, R171, R26, !PT ;  /* 0x0000001aab1a7209 */ /* 0x000fe40007810000 */
[----:B------:R-:W-:Y:S01]  /*3820*/  FSEL R189, R44, -INF , P5 ;  /* 0xff8000002cbd7808 */ /* 0x000fe20002800000 */
[----:B------:R-:W-:Y:S01]  /*3830*/  FMUL.FTZ R44, R0, R31 ;  /* 0x0000001f002c7220 */ /* 0x000fe20000410000 */
[----:B------:R-:W-:Y:S01]  /*3840*/  ISETP.GT.AND P2, PT, R24, 0xb1, PT ;  /* 0x000000b11800780c */ /* 0x000fe20003f44270 */
[----:B------:R-:W2:Y:S01]  /*3850*/  MUFU.TANH R34, R34 ;  /* 0x0000002200227308 */ /* 0x000ea20000002400 */
[----:B----4-:R-:W-:-:S02]  /*3860*/  FSEL R157, R30, -INF , P4 ;  /* 0xff8000001e9d7808 */ /* 0x010fc40002000000 */
[----:B------:R-:W-:Y:S01]  /*3870*/  FSEL R31, R12, -INF , P3 ;  /* 0xff8000000c1f7808 */ /* 0x000fe20001800000 */
[----:B------:R-:W-:Y:S01]  /*3880*/  FMUL.FTZ R12, R0, R37 ;  /* 0x00000025000c7220 */ /* 0x000fe20000410000 */
[----:B------:R-:W-:Y:S02]  /*3890*/  FMNMX.FTZ R30, R5, R4, !PT ;  /* 0x00000004051e7209 */ /* 0x000fe40007810000 */
[----:B------:R-:W-:Y:S01]  /*38a0*/  FMNMX.FTZ R26, R173, R26, !PT ;  /* 0x0000001aad1a7209 */ /* 0x000fe20007810000 */
[----:B------:R-:W4:Y:S01]  /*38b0*/  MUFU.TANH R68, R68 ;  /* 0x0000004400447308 */ /* 0x000f220000002400 */
[----:B-----5:R-:W-:Y:S02]  /*38c0*/  FSEL R205, R54, -INF , P2 ;  /* 0xff80000036cd7808 */ /* 0x020fe40001000000 */
[----:B---3--:R-:W-:Y:S02]  /*38d0*/  FSEL R37, R142, -INF , P2 ;  /* 0xff8000008e257808 */ /* 0x008fe40001000000 */
[----:B------:R-:W-:-:S02]  /*38e0*/  ISETP.GT.AND P2, PT, R24, 0xc8, PT ;  /* 0x000000c81800780c */ /* 0x000fc40003f44270 */
[----:B------:R-:W-:Y:S01]  /*38f0*/  FMNMX.FTZ R30, R7, R30, !PT ;  /* 0x0000001e071e7209 */ /* 0x000fe20007810000 */
[----:B------:R-:W3:Y:S01]  /*3900*/  MUFU.TANH R70, R70 ;  /* 0x0000004600467308 */ /* 0x000ee20000002400 */
[----:B0-----:R-:W-:Y:S02]  /*3910*/  FSEL R177, R88, -INF , P6 ;  /* 0xff80000058b17808 */ /* 0x001fe40003000000 */
[----:B------:R-:W-:Y:S02]  /*3920*/  FMNMX.FTZ R26, R175, R26, !PT ;  /* 0x0000001aaf1a7209 */ /* 0x000fe40007810000 */
[----:B-1----:R-:W-:Y:S02]  /*3930*/  FSEL R215, R32, -INF , P2 ;  /* 0xff80000020d77808 */ /* 0x002fe40001000000 */
[----:B------:R-:W-:Y:S01]  /*3940*/  FMNMX.FTZ R32, R9, R30, !PT ;  /* 0x0000001e09207209 */ /* 0x000fe20007810000 */
[----:B------:R-:W0:Y:S01]  /*3950*/  MUFU.TANH R136, R136 ;  /* 0x0000008800887308 */ /* 0x000e220000002400 */
[----:B------:R-:W-:Y:S01]  /*3960*/  FMNMX.FTZ R60, R177, R26, !PT ;  /* 0x0000001ab13c7209 */ /* 0x000fe20007810000 */
[----:B------:R-:W-:Y:S01]  /*3970*/  FMUL.FTZ R26, R0, R29 ;  /* 0x0000001d001a7220 */ /* 0x000fe20000410000 */
[----:B------:R-:W-:-:S02]  /*3980*/  FMNMX.FTZ R32, R11, R32, !PT ;  /* 0x000000200b207209 */ /* 0x000fc40007810000 */
[----:B------:R-:W-:Y:S02]  /*3990*/  FMNMX.FTZ R60, R179, R60, !PT ;  /* 0x0000003cb33c7209 */ /* 0x000fe40007810000 */
[----:B------:R-:W-:Y:S01]  /*39a0*/  FMNMX.FTZ R32, R13, R32, !PT ;  /* 0x000000200d207209 */ /* 0x000fe20007810000 */
[----:B------:R-:W1:Y:S01]  /*39b0*/  MUFU.TANH R113, R138 ;  /* 0x0000008a00717308 */ /* 0x000e620000002400 */
[----:B------:R-:W-:Y:S02]  /*39c0*/  FMNMX.FTZ R60, R181, R60, !PT ;  /* 0x0000003cb53c7209 */ /* 0x000fe40007810000 */
[----:B------:R-:W-:Y:S02]  /*39d0*/  FMNMX.FTZ R32, R15, R32, !PT ;  /* 0x000000200f207209 */ /* 0x000fe40007810000 */
[----:B------:R-:W-:Y:S02]  /*39e0*/  ISETP.GT.AND P6, PT, R24, 0x90, PT ;  /* 0x000000901800780c */ /* 0x000fe40003fc4270 */
[----:B------:R-:W-:Y:S01]  /*39f0*/  FMNMX.FTZ R60, R183, R60, !PT ;  /* 0x0000003cb73c7209 */ /* 0x000fe20007810000 */
[----:B------:R-:W5:Y:S01]  /*3a00*/  MUFU.TANH R199, R199 ;  /* 0x000000c700c77308 */ /* 0x000f620000002400 */
[----:B--2---:R-:W-:-:S02]  /*3a10*/  FSEL R169, R34, -INF , P2 ;  /* 0xff80000022a97808 */ /* 0x004fc40001000000 */
[----:B------:R-:W-:Y:S02]  /*3a20*/  FMNMX.FTZ R34, R19, R32, !PT ;  /* 0x0000002013227209 */ /* 0x000fe40007810000 */
[----:B----4-:R-:W-:Y:S02]  /*3a30*/  FSEL R187, R68, -INF , P6 ;  /* 0xff80000044bb7808 */ /* 0x010fe40003000000 */
[----:B------:R-:W-:Y:S01]  /*3a40*/  FMNMX.FTZ R60, R185, R60, !PT ;  /* 0x0000003cb93c7209 */ /* 0x000fe20007810000 */
[----:B------:R-:W2:Y:S01]  /*3a50*/  MUFU.TANH R26, R26 ;  /* 0x0000001a001a7308 */ /* 0x000ea20000002400 */
[----:B------:R-:W-:Y:S02]  /*3a60*/  FMNMX.FTZ R34, R21, R34, !PT ;  /* 0x0000002215227209 */ /* 0x000fe40007810000 */
[----:B------:R-:W-:Y:S02]  /*3a70*/  FMNMX.FTZ R60, R187, R60, !PT ;  /* 0x0000003cbb3c7209 */ /* 0x000fe40007810000 */
[----:B------:R-:W-:-:S02]  /*3a80*/  FMNMX.FTZ R34, R23, R34, !PT ;  /* 0x0000002217227209 */ /* 0x000fc40007810000 */
[----:B------:R-:W-:Y:S01]  /*3a90*/  FMNMX.FTZ R60, R189, R60, !PT ;  /* 0x0000003cbd3c7209 */ /* 0x000fe20007810000 */
[----:B------:R-:W4:Y:S01]  /*3aa0*/  MUFU.TANH R44, R44 ;  /* 0x0000002c002c7308 */ /* 0x000f220000002400 */
[----:B------:R-:W-:Y:S02]  /*3ab0*/  FMNMX.FTZ R34, R27, R34, !PT ;  /* 0x000000221b227209 */ /* 0x000fe40007810000 */
[----:B------:R-:W-:Y:S01]  /*3ac0*/  FSEL R29, R48, -INF , P5 ;  /* 0xff800000301d7808 */ /* 0x000fe20002800000 */
[----:B------:R-:W-:Y:S01]  /*3ad0*/  FMUL.FTZ R48, R0, R38 ;  /* 0x0000002600307220 */ /* 0x000fe20000410000 */
[----:B------:R-:W-:Y:S02]  /*3ae0*/  FMNMX.FTZ R60, R191, R60, !PT ;  /* 0x0000003cbf3c7209 */ /* 0x000fe40007810000 */
[----:B------:R-:W-:Y:S01]  /*3af0*/  FMNMX.FTZ R38, R45, R34, !PT ;  /* 0x000000222d267209 */ /* 0x000fe20007810000 */
[----:B------:R-:W4:Y:S01]  /*3b00*/  MUFU.TANH R40, R40 ;  /* 0x0000002800287308 */ /* 0x000f220000002400 */
[----:B---3--:R-:W-:-:S02]  /*3b10*/  FSEL R95, R70, -INF , P6 ;  /* 0xff800000465f7808 */ /* 0x008fc40003000000 */
[C---:B------:R-:W-:Y:S02]  /*3b20*/  ISETP.GT.AND P3, PT, R24.reuse, 0xb0, PT ;  /* 0x000000b01800780c */ /* 0x040fe40003f64270 */
[----:B------:R-:W-:Y:S02]  /*3b30*/  ISETP.GT.AND P6, PT, R24, 0xa1, PT ;  /* 0x000000a11800780c */ /* 0x000fe40003fc4270 */
[----:B------:R-:W-:Y:S01]  /*3b40*/  FMNMX.FTZ R60, R193, R60, !PT ;  /* 0x0000003cc13c7209 */ /* 0x000fe20007810000 */
[----:B------:R-:W3:Y:S01]  /*3b50*/  MUFU.TANH R132, R132 ;  /* 0x0000008400847308 */ /* 0x000ee20000002400 */
[----:B------:R-:W-:Y:S02]  /*3b60*/  FMNMX.FTZ R38, R47, R38, !PT ;  /* 0x000000262f267209 */ /* 0x000fe40007810000 */
[----:B0-----:R-:W-:Y:S02]  /*3b70*/  FSEL R203, R136, -INF , P3 ;  /* 0xff80000088cb7808 */ /* 0x001fe40001800000 */
[----:B-1----:R-:W-:-:S02]  /*3b80*/  FSEL R113, R113, -INF , P3 ;  /* 0xff80000071717808 */ /* 0x002fc40001800000 */
[C---:B------:R-:W-:Y:S01]  /*3b90*/  ISETP.GT.AND P5, PT, R24.reuse, 0xa8, PT ;  /* 0x000000a81800780c */ /* 0x040fe20003fa4270 */
[----:B------:R-:W0:Y:S01]  /*3ba0*/  MUFU.TANH R56, R56 ;  /* 0x0000003800387308 */ /* 0x000e220000002400 */
[----:B-----5:R-:W-:Y:S02]  /*3bb0*/  FSEL R199, R199, -INF , P6 ;  /* 0xff800000c7c77808 */ /* 0x020fe40003000000 */
[----:B------:R-:W-:Y:S02]  /*3bc0*/  FMNMX.FTZ R60, R195, R60, !PT ;  /* 0x0000003cc33c7209 */ /* 0x000fe40007810000 */
[----:B------:R-:W-:Y:S02]  /*3bd0*/  ISETP.GT.AND P3, PT, R24, 0xc1, PT ;  /* 0x000000c11800780c */ /* 0x000fe40003f64270 */
[----:B------:R-:W-:Y:S01]  /*3be0*/  FMNMX.FTZ R38, R49, R38, !PT ;  /* 0x0000002631267209 */ /* 0x000fe20007810000 */
[----:B------:R-:W1:Y:S01]  /*3bf0*/  MUFU.TANH R58, R58 ;  /* 0x0000003a003a7308 */ /* 0x000e620000002400 */
[----:B------:R-:W-:-:S02]  /*3c00*/  FSEL R197, R197, -INF , P5 ;  /* 0xff800000c5c57808 */ /* 0x000fc40002800000 */
[----:B------:R-:W-:Y:S02]  /*3c10*/  FMNMX.FTZ R60, R199, R60, !PT ;  /* 0x0000003cc73c7209 */ /* 0x000fe40007810000 */
[----:B--2---:R-:W-:Y:S02]  /*3c20*/  FSEL R213, R26, -INF , P3 ;  /* 0xff8000001ad57808 */ /* 0x004fe40001800000 */
[----:B----4-:R-:W-:Y:S01]  /*3c30*/  FSEL R165, R44, -INF , P3 ;  /* 0xff8000002ca57808 */ /* 0x010fe20001800000 */
[----:B------:R-:W2:Y:S01]  /*3c40*/  MUFU.TANH R28, R28 ;  /* 0x0000001c001c7308 */ /* 0x000ea20000002400 */
[----:B------:R-:W-:Y:S01]  /*3c50*/  ISETP.GT.AND P3, PT, R24, 0xd8, PT ;  /* 0x000000d81800780c */ /* 0x000fe20003f64270 */
[----:B------:R-:W-:Y:S01]  /*3c60*/  FMUL.FTZ R44, R0, R43 ;  /* 0x0000002b002c7220 */ /* 0x000fe20000410000 */
[----:B------:R-:W-:Y:S02]  /*3c70*/  FMNMX.FTZ R38, R51, R38, !PT ;  /* 0x0000002633267209 */ /* 0x000fe40007810000 */
[----:B------:R-:W-:-:S02]  /*3c80*/  FMNMX.FTZ R60, R197, R60, !PT ;  /* 0x0000003cc53c7209 */ /* 0x000fc40007810000 */
[----:B------:R-:W-:Y:S01]  /*3c90*/  FSEL R225, R40, -INF , P3 ;  /* 0xff80000028e17808 */ /* 0x000fe20001800000 */
[----:B------:R-:W4:Y:S01]  /*3ca0*/  MUFU.TANH R144, R144 ;  /* 0x0000009000907308 */ /* 0x000f220000002400 */
[----:B------:R-:W-:Y:S02]  /*3cb0*/  FMNMX.FTZ R40, R53, R38, !PT ;  /* 0x0000002635287209 */ /* 0x000fe40007810000 */
[----:B------:R-:W-:Y:S02]  /*3cc0*/  FMNMX.FTZ R60, R201, R60, !PT ;  /* 0x0000003cc93c7209 */ /* 0x000fe40007810000 */
[----:B------:R-:W-:Y:S02]  /*3cd0*/  FMNMX.FTZ R40, R55, R40, !PT ;  /* 0x0000002837287209 */ /* 0x000fe40007810000 */
[----:B------:R-:W-:Y:S01]  /*3ce0*/  FSEL R105, R20, -INF , P6 ;  /* 0xff80000014697808 */ /* 0x000fe20003000000 */
[----:B------:R-:W5:Y:S01]  /*3cf0*/  MUFU.TANH R52, R52 ;  /* 0x0000003400347308 */ /* 0x000f620000002400 */
[----:B------:R-:W-:-:S02]  /*3d00*/  ISETP.GT.AND P6, PT, R24, 0xb8, PT ;  /* 0x000000b81800780c */ /* 0x000fc40003fc4270 */
[----:B------:R-:W-:Y:S02]  /*3d10*/  FMNMX.FTZ R60, R203, R60, !PT ;  /* 0x0000003ccb3c7209 */ /* 0x000fe40007810000 */
[----:B------:R-:W-:Y:S02]  /*3d20*/  FMNMX.FTZ R40, R57, R40, !PT ;  /* 0x0000002839287209 */ /* 0x000fe40007810000 */
[----:B---3--:R-:W-:Y:S01]  /*3d30*/  FSEL R107, R132, -INF , P5 ;  /* 0xff800000846b7808 */ /* 0x008fe20002800000 */
[----:B------:R-:W3:Y:S01]  /*3d40*/  MUFU.TANH R10, R10 ;  /* 0x0000000a000a7308 */ /* 0x000ee20000002400 */
[----:B------:R-:W-:Y:S02]  /*3d50*/  ISETP.GT.AND P5, PT, R24, 0xb9, PT ;  /* 0x000000b91800780c */ /* 0x000fe40003fa4270 */
[----:B0-----:R-:W-:Y:S02]  /*3d60*/  FSEL R207, R56, -INF , P6 ;  /* 0xff80000038cf7808 */ /* 0x001fe40003000000 */
[----:B------:R-:W-:-:S02]  /*3d70*/  FMNMX.FTZ R60, R205, R60, !PT ;  /* 0x0000003ccd3c7209 */ /* 0x000fc40007810000 */
[----:B------:R-:W-:Y:S01]  /*3d80*/  FMNMX.FTZ R40, R59, R40, !PT ;  /* 0x000000283b287209 */ /* 0x000fe20007810000 */
[----:B------:R-:W0:Y:S01]  /*3d90*/  MUFU.TANH R36, R36 ;  /* 0x0000002400247308 */ /* 0x000e220000002400 */
[----:B-1----:R-:W-:Y:S02]  /*3da0*/  FSEL R209, R58, -INF , P5 ;  /* 0xff8000003ad17808 */ /* 0x002fe40002800000 */
[----:B------:R-:W-:Y:S02]  /*3db0*/  FMNMX.FTZ R60, R207, R60, !PT ;  /* 0x0000003ccf3c7209 */ /* 0x000fe40007810000 */
[----:B------:R-:W-:Y:S02]  /*3dc0*/  FMNMX.FTZ R42, R61, R40, !PT ;  /* 0x000000283d2a7209 */ /* 0x000fe40007810000 */
[----:B--2---:R-:W-:Y:S01]  /*3dd0*/  FSEL R211, R28, -INF , P4 ;  /* 0xff8000001cd37808 */ /* 0x004fe20002000000 */
[----:B------:R-:W1:Y:S01]  /*3de0*/  MUFU.TANH R12, R12 ;  /* 0x0000000c000c7308 */ /* 0x000e620000002400 */
[----:B------:R-:W-:-:S02]  /*3df0*/  FMNMX.FTZ R60, R209, R60, !PT ;  /* 0x0000003cd13c7209 */ /* 0x000fc40007810000 */
[----:B------:R-:W-:Y:S02]  /*3e00*/  FMNMX.FTZ R42, R63, R42, !PT ;  /* 0x0000002a3f2a7209 */ /* 0x000fe40007810000 */
[----:B------:R-:W-:Y:S02]  /*3e10*/  FMNMX.FTZ R60, R211, R60, !PT ;  /* 0x0000003cd33c7209 */ /* 0x000fe40007810000 */
[----:B------:R-:W-:Y:S01]  /*3e20*/  FMNMX.FTZ R42, R65, R42, !PT ;  /* 0x0000002a412a7209 */ /* 0x000fe20007810000 */
[----:B------:R-:W2:Y:S01]  /*3e30*/  MUFU.TANH R14, R14 ;  /* 0x0000000e000e7308 */ /* 0x000ea20000002400 */
[----:B----4-:R-:W-:Y:S02]  /*3e40*/  FSEL R145, R144, -INF , P6 ;  /* 0xff80000090917808 */ /* 0x010fe40003000000 */
[----:B------:R-:W-:Y:S02]  /*3e50*/  ISETP.GT.AND P6, PT, R24, 0xc9, PT ;  /* 0x000000c91800780c */ /* 0x000fe40003fc4270 */
[----:B------:R-:W-:-:S02]  /*3e60*/  FMNMX.FTZ R60, R213, R60, !PT ;  /* 0x0000003cd53c7209 */ /* 0x000fc40007810000 */
[----:B------:R-:W-:Y:S01]  /*3e70*/  FMNMX.FTZ R42, R67, R42, !PT ;  /* 0x0000002a432a7209 */ /* 0x000fe20007810000 */
[----:B------:R-:W4:Y:S01]  /*3e80*/  MUFU.TANH R48, R48 ;  /* 0x0000003000307308 */ /* 0x000f220000002400 */
[----:B-----5:R-:W-:Y:S01]  /*3e90*/  FSEL R41, R52, -INF , P5 ;  /* 0xff80000034297808 */ /* 0x020fe20002800000 */
[----:B------:R-:W-:Y:S01]  /*3ea0*/  FMUL.FTZ R52, R0, R35 ;  /* 0x0000002300347220 */ /* 0x000fe20000410000 */
[----:B------:R-:W-:Y:S02]  /*3eb0*/  ISETP.GT.AND P5, PT, R24, 0xd0, PT ;  /* 0x000000d01800780c */ /* 0x000fe40003fa4270 */
[----:B---3--:R-:W-:Y:S02]  /*3ec0*/  FSEL R217, R10, -INF , P6 ;  /* 0xff8000000ad97808 */ /* 0x008fe40003000000 */
[----:B------:R-:W-:Y:S01]  /*3ed0*/  FMNMX.FTZ R60, R215, R60, !PT ;  /* 0x0000003cd73c7209 */ /* 0x000fe20007810000 */
[----:B------:R-:W3:Y:S01]  /*3ee0*/  MUFU.TANH R52, R52 ;  /* 0x0000003400347308 */ /* 0x000ee20000002400 */
[----:B------:R-:W-:-:S02]  /*3ef0*/  FMNMX.FTZ R42, R69, R42, !PT ;  /* 0x0000002a452a7209 */ /* 0x000fc40007810000 */
[----:B------:R-:W-:Y:S02]  /*3f00*/  ISETP.GT.AND P4, PT, R24, 0xd1, PT ;  /* 0x000000d11800780c */ /* 0x000fe40003f84270 */
[----:B0-----:R-:W-:Y:S02]  /*3f10*/  FSEL R219, R36, -INF , P5 ;  /* 0xff80000024db7808 */ /* 0x001fe40002800000 */
[----:B------:R-:W-:Y:S01]  /*3f20*/  FMNMX.FTZ R60, R217, R60, !PT ;  /* 0x0000003cd93c7209 */ /* 0x000fe20007810000 */
[----:B------:R-:W-:Y:S01]  /*3f30*/  MUFU.TANH R50, R50 ;  /* 0x0000003200327308 */ /* 0x000fe20000002400 */
[----:B------:R-:W-:Y:S02]  /*3f40*/  FMNMX.FTZ R42, R71, R42, !PT ;  /* 0x0000002a472a7209 */ /* 0x000fe40007810000 */
[----:B-1----:R-:W-:Y:S02]  /*3f50*/  FSEL R221, R12, -INF , P4 ;  /* 0xff8000000cdd7808 */ /* 0x002fe40002000000 */
[----:B------:R-:W-:-:S02]  /*3f60*/  FMNMX.FTZ R60, R219, R60, !PT ;  /* 0x0000003cdb3c7209 */ /* 0x000fc40007810000 */
[----:B------:R-:W-:Y:S01]  /*3f70*/  FMNMX.FTZ R42, R73, R42, !PT ;  /* 0x0000002a492a7209 */ /* 0x000fe20007810000 */
[----:B------:R-:W0:Y:S01]  /*3f80*/  MUFU.TANH R46, R46 ;  /* 0x0000002e002e7308 */ /* 0x000e220000002400 */
[----:B------:R-:W-:Y:S02]  /*3f90*/  ISETP.GT.AND P2, PT, R24, 0xd9, PT ;  /* 0x000000d91800780c */ /* 0x000fe40003f44270 */
[----:B------:R-:W-:Y:S02]  /*3fa0*/  FMNMX.FTZ R60, R221, R60, !PT ;  /* 0x0000003cdd3c7209 */ /* 0x000fe40007810000 */
[----:B------:R-:W-:Y:S02]  /*3fb0*/  FMNMX.FTZ R42, R75, R42, !PT ;  /* 0x0000002a4b2a7209 */ /* 0x000fe40007810000 */
[----:B--2---:R-:W-:Y:S01]  /*3fc0*/  FSEL R223, R14, -INF , P2 ;  /* 0xff8000000edf7808 */ /* 0x004fe20001000000 */
[----:B------:R-:W1:Y:S01]  /*3fd0*/  MUFU.TANH R44, R44 ;  /* 0x0000002c002c7308 */ /* 0x000e620000002400 */
[----:B------:R-:W-:-:S02]  /*3fe0*/  FMNMX.FTZ R60, R225, R60, !PT ;  /* 0x0000003ce13c7209 */ /* 0x000fc40007810000 */
[----:B------:R-:W-:Y:S02]  /*3ff0*/  FMNMX.FTZ R56, R77, R42, !PT ;  /* 0x0000002a4d387209 */ /* 0x000fe40007810000 */
[----:B------:R-:W-:Y:S02]  /*4000*/  FMNMX.FTZ R60, R223, R60, !PT ;  /* 0x0000003cdf3c7209 */ /* 0x000fe40007810000 */
[----:B------:R-:W-:-:S03]  /*4010*/  FMNMX.FTZ R56, R79, R56, !PT ;  /* 0x000000384f387209 */ /* 0x000fc60007810000 */
[----:B------:R-:W2:Y:S01]  /*4020*/  SHFL.BFLY PT, R99, R60, 0x2, 0x1f ;  /* 0x0c401f003c637f89 */ /* 0x000ea200000e0000 */
[----:B------:R-:W-:-:S04]  /*4030*/  FMNMX.FTZ R56, R81, R56, !PT ;  /* 0x0000003851387209 */ /* 0x000fc80007810000 */
[----:B------:R-:W-:-:S04]  /*4040*/  FMNMX.FTZ R56, R83, R56, !PT ;  /* 0x0000003853387209 */ /* 0x000fc80007810000 */
[----:B------:R-:W-:-:S04]  /*4050*/  FMNMX.FTZ R58, R85, R56, !PT ;  /* 0x00000038553a7209 */ /* 0x000fc80007810000 */
[----:B------:R-:W-:-:S04]  /*4060*/  FMNMX.FTZ R58, R87, R58, !PT ;  /* 0x0000003a573a7209 */ /* 0x000fc80007810000 */
[----:B------:R-:W-:-:S04]  /*4070*/  FMNMX.FTZ R58, R89, R58, !PT ;  /* 0x0000003a593a7209 */ /* 0x000fc80007810000 */
[----:B------:R-:W-:Y:S02]  /*4080*/  FMNMX.FTZ R58, R91, R58, !PT ;  /* 0x0000003a5b3a7209 */ /* 0x000fe40007810000 */
[----:B--2---:R-:W-:Y:S02]  /*4090*/  FMNMX.FTZ R10, R60, R99, !PT ;  /* 0x000000633c0a7209 */ /* 0x004fe40007810000 */
        /* <DEDUP_REMOVED lines=25> */
[----:B----4-:R-:W-:Y:S01]  /*4230*/  FSEL R149, R48, -INF , P5 ;  /* 0xff80000030957808 */ /* 0x010fe20002800000 */
[--C-:B------:R-:W-:Y:S01]  /*4240*/  FFMA.FTZ R35, R6, R98, -R36.reuse ;  /* 0x0000006206237223 */ /* 0x100fe20000010824 */
[----:B------:R-:W-:Y:S01]  /*4250*/  FMNMX.FTZ R66, R157, R66, !PT ;  /* 0x000000429d427209 */ /* 0x000fe20007810000 */
[-CC-:B------:R-:W-:Y:S01]  /*4260*/  FFMA.FTZ R6, R129, R98.reuse, -R36.reuse ;  /* 0x0000006281067223 */ /* 0x180fe20000010824 */
[----:B------:R2:W-:Y:S01]  /*4270*/  MUFU.EX2 R38, R153 ;  /* 0x0000009900267308 */ /* 0x0005e20000000800 */
[----:B---3--:R-:W-:Y:S01]  /*4280*/  FSEL R147, R52, -INF , P6 ;  /* 0xff80000034937808 */ /* 0x008fe20003000000 */
[--C-:B------:R-:W-:Y:S01]  /*4290*/  FFMA.FTZ R129, R155, R98, -R36.reuse ;  /* 0x000000629b817223 */ /* 0x100fe20000010824 */
[----:B------:R-:W-:Y:S01]  /*42a0*/  FMNMX.FTZ R66, R165, R66, !PT ;  /* 0x00000042a5427209 */ /* 0x000fe20007810000 */
[-CC-:B------:R-:W-:Y:S01]  /*42b0*/  FFMA.FTZ R10, R127, R98.reuse, -R36.reuse ;  /* 0x000000627f0a7223 */ /* 0x180fe20000010824 */
[----:B0-----:R-:W-:Y:S01]  /*42c0*/  FSEL R155, R46, -INF , P3 ;  /* 0xff8000002e9b7808 */ /* 0x001fe20001800000 */
[--C-:B------:R-:W-:Y:S01]  /*42d0*/  FFMA.FTZ R127, R161, R98, -R36.reuse ;  /* 0x00000062a17f7223 */ /* 0x100fe20000010824 */
[----:B------:R-:W-:Y:S01]  /*42e0*/  FMNMX.FTZ R66, R169, R66, !PT ;  /* 0x00000042a9427209 */ /* 0x000fe20007810000 */
[-CC-:B------:R-:W-:Y:S01]  /*42f0*/  FFMA.FTZ R26, R109, R98.reuse, -R36.reuse ;  /* 0x000000626d1a7223 */ /* 0x180fe20000010824 */
[----:B--2---:R-:W-:Y:S01]  /*4300*/  FSEL R153, R50, -INF , P4 ;  /* 0xff80000032997808 */ /* 0x004fe20002000000 */
[--C-:B------:R-:W-:Y:S01]  /*4310*/  FFMA.FTZ R109, R119, R98, -R36.reuse ;  /* 0x00000062776d7223 */ /* 0x100fe20000010824 */
[----:B------:R-:W-:Y:S01]  /*4320*/  FMNMX.FTZ R66, R147, R66, !PT ;  /* 0x0000004293427209 */ /* 0x000fe20007810000 */
[-CC-:B------:R-:W-:Y:S01]  /*4330*/  FFMA.FTZ R119, R123, R98.reuse, -R36.reuse ;  /* 0x000000627b777223 */ /* 0x180fe20000010824 */
[----:B-1----:R-:W-:Y:S01]  /*4340*/  FSEL R161, R44, -INF , P2 ;  /* 0xff8000002ca17808 */ /* 0x002fe20001000000 */
        /* <DEDUP_REMOVED lines=16> */
[-CC-:B------:R-:W-:Y:S01]  /*4450*/  FFMA.FTZ R14, R137, R98.reuse, -R36.reuse ;  /* 0x00000062890e7223 */ /* 0x180fe20000010824 */
[-CC-:B------:R-:W-:Y:S01]  /*4460*/  FFMA.FTZ R20, R139, R98.reuse, -R36.reuse ;  /* 0x000000628b147223 */ /* 0x180fe20000010824 */
[----:B------:R-:W0:Y:S01]  /*4470*/  SHFL.BFLY PT, R103, R66, 0x2, 0x1f ;  /* 0x0c401f0042677f89 */ /* 0x000e2200000e0000 */
        /* <DEDUP_REMOVED lines=23> */
[----:B0-----:R-:W-:Y:S01]  /*45f0*/  FMNMX.FTZ R70, R66, R103, !PT ;  /* 0x0000006742467209 */ /* 0x001fe20007810000 */
[----:B------:R0:W-:Y:S01]  /*4600*/  MUFU.EX2 R30, R143 ;  /* 0x0000008f001e7308 */ /* 0x0001e20000000800 */
[-CC-:B------:R-:W-:Y:S01]  /*4610*/  FFMA.FTZ R52, R211, R98.reuse, -R36.reuse ;  /* 0x00000062d3347223 */ /* 0x180fe20000010824 */
[-CC-:B------:R-:W-:Y:S01]  /*4620*/  FFMA.FTZ R66, R215, R98.reuse, -R36.reuse ;  /* 0x00000062d7427223 */ /* 0x180fe20000010824 */
[-CC-:B------:R-:W-:Y:S01]  /*4630*/  FFMA.FTZ R173, R217, R98.reuse, -R36.reuse ;  /* 0x00000062d9ad7223 */ /* 0x180fe20000010824 */
[----:B------:R-:W2:Y:S01]  /*4640*/  SHFL.BFLY PT, R103, R70, 0x1, 0x1f ;  /* 0x0c201f0046677f89 */ /* 0x000ea200000e0000 */
[-CC-:B------:R-:W-:Y:S01]  /*4650*/  FFMA.FTZ R68, R219, R98.reuse, -R36.reuse ;  /* 0x00000062db447223 */ /* 0x180fe20000010824 */
[----:B------:R-:W-:-:S02]  /*4660*/  FFMA.FTZ R177, R223, R98, -R36 ;  /* 0x00000062dfb17223 */ /* 0x000fc40000010824 */
[----:B------:R3:W-:Y:S01]  /*4670*/  MUFU.EX2 R34, R151 ;  /* 0x0000009700227308 */ /* 0x0007e20000000800 */
[----:B0-----:R-:W-:Y:S01]  /*4680*/  FFMA.FTZ R143, R193, R98, -R36 ;  /* 0x00000062c18f7223 */ /* 0x001fe20000010824 */
[----:B-1----:R-:W-:-:S04]  /*4690*/  F2FP.SATFINITE.E4M3.F32.PACK_AB_MERGE_C R200, R39, R6, RZ ;  /* 0x0000000627c8723e */ /* 0x002fc800048070ff */
[----:B------:R-:W-:Y:S02]  /*46a0*/  F2FP.SATFINITE.E4M3.F32.PACK_AB_MERGE_C R200, R35, R10, R200 ;  /* 0x0000000a23c8723e */ /* 0x000fe400048070c8 */
[----:B------:R0:W-:Y:S01]  /*46b0*/  MUFU.EX2 R40, R159 ;  /* 0x0000009f00287308 */ /* 0x0001e20000000800 */
[----:B---3--:R-:W-:-:S07]  /*46c0*/  FFMA.FTZ R151, R199, R98, -R36 ;  /* 0x00000062c7977223 */ /* 0x008fce0000010824 */
[----:B------:R1:W-:Y:S01]  /*46d0*/  MUFU.EX2 R42, R171 ;  /* 0x000000ab002a7308 */ /* 0x0003e20000000800 */
[-CC-:B0-----:R-:W-:Y:S01]  /*46e0*/  FFMA.FTZ R159, R201, R98.reuse, -R36.reuse ;  /* 0x00000062c99f7223 */ /* 0x181fe20000010824 */
[----:B--2---:R-:W-:Y:S01]  /*46f0*/  FMNMX.FTZ R103, R70, R103, !PT ;  /* 0x0000006746677209 */ /* 0x004fe20007810000 */
[----:B------:R-:W-:-:S03]  /*4700*/  FFMA.FTZ R70, R225, R98, -R36 ;  /* 0x00000062e1467223 */ /* 0x000fc60000010824 */
[C---:B------:R-:W-:Y:S01]  /*4710*/  FSETP.NEU.FTZ.AND P2, PT, R103.reuse, -INF , PT ;  /* 0xff8000006700780b */ /* 0x040fe20003f5d000 */
[-C--:B------:R-:W-:Y:S01]  /*4720*/  FFMA.FTZ R72, R103, R98.reuse, -8 ;  /* 0xc100000067487423 */ /* 0x080fe20000010062 */
[----:B------:R0:W-:Y:S01]  /*4730*/  MUFU.EX2 R56, R175 ;  /* 0x000000af00387308 */ /* 0x0001e20000000800 */
[----:B-1----:R-:W-:-:S03]  /*4740*/  FFMA.FTZ R171, R213, R98, -R36 ;  /* 0x00000062d5ab7223 */ /* 0x002fc60000010824 */
[----:B------:R-:W-:Y:S02]  /*4750*/  FSEL R72, R72, RZ, P2 ;  /* 0x000000ff48487208 */ /* 0x000fe40001000000 */
[----:B------:R-:W-:Y:S02]  /*4760*/  ISETP.GE.AND P2, PT, R22, R17, PT ;  /* 0x000000111600720c */ /* 0x000fe40003f46270 */
[----:B------:R-:W-:Y:S01]  /*4770*/  MUFU.EX2 R12, R12 ;  /* 0x0000000c000c7308 */ /* 0x000fe20000000800 */
[-CC-:B------:R-:W-:Y:S01]  /*4780*/  FFMA.FTZ R5, R5, R98.reuse, -R72.reuse ;  /* 0x0000006205057223 */ /* 0x180fe20000010848 */
[-CC-:B------:R-:W-:Y:S01]  /*4790*/  FFMA.FTZ R4, R4, R98.reuse, -R72.reuse ;  /* 0x0000006204047223 */ /* 0x180fe20000010848 */
[-CC-:B------:R-:W-:Y:S01]  /*47a0*/  FFMA.FTZ R76, R7, R98.reuse, -R72.reuse ;  /* 0x00000062074c7223 */ /* 0x180fe20000010848 */
[-CC-:B------:R-:W-:Y:S01]  /*47b0*/  FFMA.FTZ R179, R9, R98.reuse, -R72.reuse ;  /* 0x0000006209b37223 */ /* 0x180fe20000010848 */
[-C--:B------:R-:W-:Y:S01]  /*47c0*/  FFMA.FTZ R7, R11, R98.reuse, -R72 ;  /* 0x000000620b077223 */ /* 0x080fe20000010848 */
[-C--:B0-----:R-:W-:Y:S01]  /*47d0*/  FFMA.FTZ R175, R221, R98.reuse, -R36 ;  /* 0x00000062ddaf7223 */ /* 0x081fe20000010824 */
[-CC-:B------:R-:W-:Y:S01]  /*47e0*/  FFMA.FTZ R36, R13, R98.reuse, -R72.reuse ;  /* 0x000000620d247223 */ /* 0x180fe20000010848 */
[----:B------:R-:W-:Y:S01]  /*47f0*/  MUFU.EX2 R5, R5 ;  /* 0x0000000500057308 */ /* 0x000fe20000000800 */
[-CC-:B------:R-:W-:Y:S01]  /*4800*/  FFMA.FTZ R74, R23, R98.reuse, -R72.reuse ;  /* 0x00000062174a7223 */ /* 0x180fe20000010848 */
[-CC-:B------:R-:W-:Y:S01]  /*4810*/  FFMA.FTZ R23, R51, R98.reuse, -R72.reuse ;  /* 0x0000006233177223 */ /* 0x180fe20000010848 */
[-CC-:B------:R-:W-:Y:S01]  /*4820*/  FFMA.FTZ R13, R15, R98.reuse, -R72.reuse ;  /* 0x000000620f0d7223 */ /* 0x180fe20000010848 */
[----:B------:R-:W-:Y:S01]  /*4830*/  FADD.FTZ R51, R10, R35 ;  /* 0x000000230a337221 */ /* 0x000fe20000010000 */
[-CC-:B------:R-:W-:Y:S01]  /*4840*/  FFMA.FTZ R82, R57, R98.reuse, -R72.reuse ;  /* 0x0000006239527223 */ /* 0x180fe20000010848 */
[-CC-:B------:R-:W-:Y:S01]  /*4850*/  FFMA.FTZ R80, R19, R98.reuse, -R72.reuse ;  /* 0x0000006213507223 */ /* 0x180fe20000010848 */
[-CC-:B------:R-:W-:Y:S01]  /*4860*/  FFMA.FTZ R84, R45, R98.reuse, -R72.reuse ;  /* 0x000000622d547223 */ /* 0x180fe20000010848 */
[----:B------:R-:W0:Y:S01]  /*4870*/  MUFU.EX2 R4, R4 ;  /* 0x0000000400047308 */ /* 0x000e220000000800 */
[----:B------:R-:W-:Y:S01]  /*4880*/  FADD.FTZ R96, R6, R51 ;  /* 0x0000003306607221 */ /* 0x000fe20000010000 */
[-CC-:B------:R-:W-:Y:S01]  /*4890*/  FFMA.FTZ R9, R21, R98.reuse, -R72.reuse ;  /* 0x0000006215097223 */ /* 0x180fe20000010848 */
[----:B------:R-:W-:Y:S01]  /*48a0*/  FFMA.FTZ R45, R59, R98, -R72 ;  /* 0x000000623b2d7223 */ /* 0x000fe20000010848 */
[----:B------:R-:W-:-:S02]  /*48b0*/  IMAD.U32 R59, RZ, RZ, UR39 ;  /* 0x00000027ff3b7e24 */ /* 0x000fc4000f8e00ff */
        /* <DEDUP_REMOVED lines=10> */
[-C--:B------:R-:W-:Y:S01]  /*4960*/  FFMA.FTZ R102, R69, R98.reuse, -R72 ;  /* 0x0000006245667223 */ /* 0x080fe20000010848 */
[----:B------:R-:W2:Y:S01]  /*4970*/  MUFU.EX2 R179, R179 ;  /* 0x000000b300b37308 */ /* 0x000ea20000000800 */
        /* <DEDUP_REMOVED lines=9> */
[----:B------:R-:W-:Y:S01]  /*4a10*/  FADD.FTZ R57, R39, R96 ;  /* 0x0000006027397221 */ /* 0x000fe20000010000 */
[-CC-:B------:R-:W-:Y:S01]  /*4a20*/  FFMA.FTZ R55, R83, R98.reuse, -R72.reuse ;  /* 0x0000006253377223 */ /* 0x180fe20000010848 */
[-CC-:B------:R-:W-:Y:S01]  /*4a30*/  FFMA.FTZ R106, R85, R98.reuse, -R72.reuse ;  /* 0x00000062556a7223 */ /* 0x180fe20000010848 */
[-C--:B------:R-:W-:Y:S01]  /*4a40*/  FFMA.FTZ R51, R87, R98.reuse, -R72 ;  /* 0x0000006257337223 */ /* 0x080fe20000010848 */
[----:B------:R-:W-:Y:S01]  /*4a50*/  FADD.FTZ R108, R12, R57 ;  /* 0x000000390c6c7221 */ /* 0x000fe20000010000 */
[----:B------:R-:W-:Y:S01]  /*4a60*/  @!P1 VIADD R57, R59, 0x2e840 ;  /* 0x0002e8403b399836 */ /* 0x000fe20000000000 */
[----:B------:R-:W1:Y:S01]  /*4a70*/  MUFU.EX2 R43, R43 ;  /* 0x0000002b002b7308 */ /* 0x000e620000000800 */
[----:B--2---:R-:W-:Y:S01]  /*4a80*/  FADD.FTZ R100, R179, R100 ;  /* 0x00000064b3647221 */ /* 0x004fe20000010000 */
[-CC-:B------:R-:W-:Y:S01]  /*4a90*/  FFMA.FTZ R96, R89, R98.reuse, -R72.reuse ;  /* 0x0000006259607223 */ /* 0x180fe20000010848 */
[-CC-:B------:R-:W-:Y:S01]  /*4aa0*/  FFMA.FTZ R91, R91, R98.reuse, -R72.reuse ;  /* 0x000000625b5b7223 */ /* 0x180fe20000010848 */
[----:B------:R-:W-:Y:S01]  /*4ab0*/  @!P1 PRMT R57, RZ, 0x654, R57 ;  /* 0x00000654ff399816 */ /* 0x000fe20000000039 */
[-CC-:B------:R-:W-:Y:S01]  /*4ac0*/  FFMA.FTZ R93, R93, R98.reuse, -R72.reuse ;  /* 0x000000625d5d7223 */ /* 0x180fe20000010848 */
[-CC-:B------:R-:W-:Y:S01]  /*4ad0*/  FFMA.FTZ R95, R95, R98.reuse, -R72.reuse ;  /* 0x000000625f5f7223 */ /* 0x180fe20000010848 */
[-C--:B------:R-:W-:Y:S01]  /*4ae0*/  FFMA.FTZ R97, R97, R98.reuse, -R72 ;  /* 0x0000006261617223 */ /* 0x080fe20000010848 */
[----:B------:R-:W2:Y:S01]  /*4af0*/  MUFU.EX2 R36, R36 ;  /* 0x0000002400247308 */ /* 0x000ea20000000800 */
[----:B0-----:R-:W-:Y:S01]  /*4b00*/  FADD.FTZ R59, R7, R100 ;  /* 0x00000064073b7221 */ /* 0x001fe20000010000 */
[----:B------:R0:W-:Y:S01]  /*4b10*/  @!P1 SYNCS.ARRIVE.TRANS64.RED.A1T0 RZ, [R57+URZ], RZ ;  /* 0x000000ff39ff99a7 */ /* 0x0001e2000810043f */
[-CC-:B------:R-:W-:Y:S01]  /*4b20*/  FFMA.FTZ R105, R105, R98.reuse, -R72.reuse ;  /* 0x0000006269697223 */ /* 0x180fe20000010848 */
[-CC-:B------:R-:W-:Y:S01]  /*4b30*/  FFMA.FTZ R107, R107, R98.reuse, -R72.reuse ;  /* 0x000000626b6b7223 */ /* 0x180fe20000010848 */
[-CC-:B------:R-:W-:Y:S01]  /*4b40*/  FFMA.FTZ R33, R33, R98.reuse, -R72.reuse ;  /* 0x0000006221217223 */ /* 0x180fe20000010848 */
[-CC-:B------:R-:W-:Y:S01]  /*4b50*/  FFMA.FTZ R113, R113, R98.reuse, -R72.reuse ;  /* 0x0000006271717223 */ /* 0x180fe20000010848 */
[-C--:B------:R-:W-:Y:S01]  /*4b60*/  FFMA.FTZ R37, R37, R98.reuse, -R72 ;  /* 0x0000006225257223 */ /* 0x080fe20000010848 */
[----:B------:R-:W3:Y:S01]  /*4b70*/  MUFU.EX2 R14, R14 ;  /* 0x0000000e000e7308 */ /* 0x000ee20000000800 */
[----:B-1----:R-:W-:Y:S01]  /*4b80*/  FADD.FTZ R61, R43, R108 ;  /* 0x0000006c2b3d7221 */ /* 0x002fe20000010000 */
[-CC-:B------:R-:W-:Y:S01]  /*4b90*/  FFMA.FTZ R145, R145, R98.reuse, -R72.reuse ;  /* 0x0000006291917223 */ /* 0x180fe20000010848 */
[-CC-:B------:R-:W-:Y:S01]  /*4ba0*/  FFMA.FTZ R41, R41, R98.reuse, -R72.reuse ;  /* 0x0000006229297223 */ /* 0x180fe20000010848 */
[--C-:B------:R-:W-:Y:S01]  /*4bb0*/  FFMA.FTZ R157, R157, R98, -R72.reuse ;  /* 0x000000629d9d7223 */ /* 0x100fe20000010848 */
[----:B------:R-:W-:Y:S01]  /*4bc0*/  F2FP.SATFINITE.E4M3.F32.PACK_AB_MERGE_C R76, R179, R76, RZ ;  /* 0x0000004cb34c723e */ /* 0x000fe200048070ff */
[-CC-:B------:R-:W-:Y:S01]  /*4bd0*/  FFMA.FTZ R165, R165, R98.reuse, -R72.reuse ;  /* 0x00000062a5a57223 */ /* 0x180fe20000010848 */
[-C--:B------:R-:W-:Y:S01]  /*4be0*/  FFMA.FTZ R169, R169, R98.reuse, -R72 ;  /* 0x00000062a9a97223 */ /* 0x080fe20000010848 */
[----:B------:R-:W0:Y:S01]  /*4bf0*/  MUFU.EX2 R13, R13 ;  /* 0x0000000d000d7308 */ /* 0x000e220000000800 */
[----:B--2---:R-:W-:Y:S01]  /*4c00*/  FADD.FTZ R100, R36, R59 ;  /* 0x0000003b24647221 */ /* 0x004fe20000010000 */
[----:B------:R-:W-:Y:S01]  /*4c10*/  F2FP.SATFINITE.E4M3.F32.PACK_AB_MERGE_C R201, R4, R5, R76 ;  /* 0x0000000504c9723e */ /* 0x000fe2000480704c */
[-CC-:B------:R-:W-:Y:S01]  /*4c20*/  FFMA.FTZ R147, R147, R98.reuse, -R72.reuse ;  /* 0x0000006293937223 */ /* 0x180fe20000010848 */
[-CC-:B------:R-:W-:Y:S01]  /*4c30*/  FFMA.FTZ R149, R149, R98.reuse, -R72.reuse ;  /* 0x0000006295957223 */ /* 0x180fe20000010848 */
[-CC-:B------:R-:W-:Y:S01]  /*4c40*/  FFMA.FTZ R153, R153, R98.reuse, -R72.reuse ;  /* 0x0000006299997223 */ /* 0x180fe20000010848 */
[----:B------:R-:W-:Y:S01]  /*4c50*/  FFMA.FTZ R155, R155, R98, -R72 ;  /* 0x000000629b9b7223 */ /* 0x000fe20000010848 */
[----:B------:R-:W-:Y:S01]  /*4c60*/  IMAD.MOV.U32 R35, RZ, RZ, R25 ;  /* 0x000000ffff237224 */ /* 0x000fe200078e0019 */
[----:B------:R-:W1:Y:S01]  /*4c70*/  MUFU.EX2 R125, R125 ;  /* 0x0000007d007d7308 */ /* 0x000e620000000800 */
[----:B---3--:R-:W-:Y:S01]  /*4c80*/  FADD.FTZ R108, R14, R61 ;  /* 0x0000003d0e6c7221 */ /* 0x008fe20000010000 */
[--C-:B------:R-:W-:Y:S01]  /*4c90*/  IMAD.MOV.U32 R63, RZ, RZ, R25.reuse ;  /* 0x000000ffff3f7224 */ /* 0x100fe200078e0019 */
[----:B------:R-:W-:Y:S01]  /*4ca0*/  MOV R83, R25 ;  /* 0x0000001900537202 */ /* 0x000fe20000000f00 */
[----:B------:R-:W-:-:S02]  /*4cb0*/  IMAD.MOV.U32 R65, RZ, RZ, R25 ;  /* 0x000000ffff417224 */ /* 0x000fc400078e0019 */
[--C-:B------:R-:W-:Y:S02]  /*4cc0*/  IMAD.MOV.U32 R67, RZ, RZ, R25.reuse ;  /* 0x000000ffff437224 */ /* 0x100fe400078e0019 */
[----:B------:R-:W2:Y:S01]  /*4cd0*/  MUFU.EX2 R80, R80 ;  /* 0x0000005000507308 */ /* 0x000ea20000000800 */
[----:B0-----:R-:W-:Y:S01]  /*4ce0*/  FADD.FTZ R57, R13, R100 ;  /* 0x000000640d397221 */ /* 0x001fe20000010000 */
[--C-:B------:R-:W-:Y:S02]  /*4cf0*/  IMAD.MOV.U32 R69, RZ, RZ, R25.reuse ;  /* 0x000000ffff457224 */ /* 0x100fe400078e0019 */
[--C-:B------:R-:W-:Y:S02]  /*4d00*/  IMAD.MOV.U32 R71, RZ, RZ, R25.reuse ;  /* 0x000000ffff477224 */ /* 0x100fe400078e0019 */
[--C-:B------:R-:W-:Y:S02]  /*4d10*/  IMAD.MOV.U32 R73, RZ, RZ, R25.reuse ;  /* 0x000000ffff497224 */ /* 0x100fe400078e0019 */
[----:B------:R-:W0:Y:S01]  /*4d20*/  MUFU.EX2 R20, R20 ;  /* 0x0000001400147308 */ /* 0x000e220000000800 */
[C---:B-1----:R-:W-:Y:S01]  /*4d30*/  FADD.FTZ R59, R125.reuse, R108 ;  /* 0x0000006c7d3b7221 */ /* 0x042fe20000010000 */
[----:B------:R-:W-:Y:S01]  /*4d40*/  F2FP.SATFINITE.E4M3.F32.PACK_AB_MERGE_C R202, R125, R14, RZ ;  /* 0x0000000e7dca723e */ /* 0x000fe200048070ff */
[----:B------:R-:W-:-:S02]  /*4d50*/  IMAD.MOV.U32 R75, RZ, RZ, R25 ;  /* 0x000000ffff4b7224 */ /* 0x000fc400078e0019 */
[--C-:B------:R-:W-:Y:S01]  /*4d60*/  IMAD.MOV.U32 R77, RZ, RZ, R25.reuse ;  /* 0x000000ffff4d7224 */ /* 0x100fe200078e0019 */
[----:B------:R-:W-:Y:S01]  /*4d70*/  F2FP.SATFINITE.E4M3.F32.PACK_AB_MERGE_C R202, R43, R12, R202 ;  /* 0x0000000c2bca723e */ /* 0x000fe200048070ca */
[----:B------:R-:W-:Y:S01]  /*4d80*/  IMAD.MOV.U32 R43, RZ, RZ, R25 ;  /* 0x000000ffff2b7224 */ /* 0x000fe200078e0019 */
[----:B------:R-:W1:Y:S01]  /*4d90*/  MUFU.EX2 R9, R9 ;  /* 0x0000000900097308 */ /* 0x000e620000000800 */
[C---:B--2---:R-:W-:Y:S01]  /*4da0*/  FADD.FTZ R100, R80.reuse, R57 ;  /* 0x0000003950647221 */ /* 0x044fe20000010000 */
[----:B------:R-:W-:Y:S01]  /*4db0*/  F2FP.SATFINITE.E4M3.F32.PACK_AB_MERGE_C R80, R80, R13, RZ ;  /* 0x0000000d5050723e */ /* 0x000fe200048070ff */
[--C-:B------:R-:W-:Y:S02]  /*4dc0*/  IMAD.MOV.U32 R76, RZ, RZ, R25.reuse ;  /* 0x000000ffff4c7224 */ /* 0x100fe400078e0019 */
[--C-:B------:R-:W-:Y:S01]  /*4dd0*/  IMAD.MOV.U32 R79, RZ, RZ, R25.reuse ;  /* 0x000000ffff4f7224 */ /* 0x100fe200078e0019 */
[----:B------:R-:W-:Y:S01]  /*4de0*/  F2FP.SATFINITE.E4M3.F32.PACK_AB_MERGE_C R203, R36, R7, R80 ;  /* 0x0000000724cb723e */ /* 0x000fe20004807050 */
[----:B------:R-:W-:Y:S01]  /*4df0*/  IMAD.MOV.U32 R36, RZ, RZ, R25 ;  /* 0x000000ffff247224 */ /* 0x000fe200078e0019 */
[----:B------:R-:W2:Y:S01]  /*4e00*/  MUFU.EX2 R111, R111 ;  /* 0x0000006f006f7308 */ /* 0x000ea20000000800 */
[----:B0-----:R-:W-:Y:S01]  /*4e10*/  FADD.FTZ R108, R20, R59 ;  /* 0x0000003b146c7221 */ /* 0x001fe20000010000 */
[----:B------:R-:W-:-:S02]  /*4e20*/  IMAD.MOV.U32 R81, RZ, RZ, R25 ;  /* 0x000000ffff517224 */ /* 0x000fc400078e0019 */
[--C-:B------:R-:W-:Y:S02]  /*4e30*/  IMAD.MOV.U32 R80, RZ, RZ, R25.reuse ;  /* 0x000000ffff507224 */ /* 0x100fe400078e0019 */
[--C-:B------:R-:W-:Y:S02]  /*4e40*/  IMAD.MOV.U32 R85, RZ, RZ, R25.reuse ;  /* 0x000000ffff557224 */ /* 0x100fe400078e0019 */
[----:B------:R-:W0:Y:S01]  /*4e50*/  MUFU.EX2 R74, R74 ;  /* 0x0000004a004a7308 */ /* 0x000e220000000800 */
[----:B-1----:R-:W-:Y:S01]  /*4e60*/  FADD.FTZ R57, R9, R100 ;  /* 0x0000006409397221 */ /* 0x002fe20000010000 */
[----:B------:R-:W-:Y:S01]  /*4e70*/  FFMA.FTZ R100, R29, R98, -R72 ;  /* 0x000000621d647223 */ /* 0x000fe20000010848 */
[----:B------:R-:W-:-:S05]  /*4e80*/  IMAD.MOV.U32 R87, RZ, RZ, R25 ;  /* 0x000000ffff577224 */ /* 0x000fca00078e0019 */
[----:B------:R-:W1:Y:S01]  /*4e90*/  MUFU.EX2 R26, R26 ;  /* 0x0000001a001a7308 */ /* 0x000e620000000800 */
[----:B--2---:R-:W-:-:S07]  /*4ea0*/  FADD.FTZ R29, R111, R108 ;  /* 0x0000006c6f1d7221 */ /* 0x004fce0000010000 */
[----:B------:R-:W2:Y:S01]  /*4eb0*/  MUFU.EX2 R19, R19 ;  /* 0x0000001300137308 */ /* 0x000ea20000000800 */
[----:B0-----:R-:W-:Y:S01]  /*4ec0*/  FADD.FTZ R110, R74, R57 ;  /* 0x000000394a6e7221 */ /* 0x001fe20000010000 */
[-CC-:B------:R-:W-:Y:S01]  /*4ed0*/  FFMA.FTZ R57, R31, R98.reuse, -R72.reuse ;  /* 0x000000621f397223 */ /* 0x180fe20000010848 */
[-CC-:B------:R-:W-:Y:S01]  /*4ee0*/  FFMA.FTZ R31, R101, R98.reuse, -R72.reuse ;  /* 0x00000062651f7223 */ /* 0x180fe20000010848 */
[----:B------:R-:W-:-:S04]  /*4ef0*/  FFMA.FTZ R72, R161, R98, -R72 ;  /* 0x00000062a1487223 */ /* 0x000fc80000010848 */
        /* <DEDUP_REMOVED lines=9> */
[C---:B-1----:R-:W-:Y:S01]  /*4f90*/  FADD.FTZ R110, R84.reuse, R29 ;  /* 0x0000001d546e7221 */ /* 0x042fe20000010000 */
[----:B------:R-:W-:-:S04]  /*4fa0*/  F2FP.SATFINITE.E4M3.F32.PACK_AB_MERGE_C R84, R84, R19, RZ ;  /* 0x000000135454723e */ /* 0x000fc800048070ff */
[----:B------:R-:W-:Y:S01]  /*4fb0*/  F2FP.SATFINITE.E4M3.F32.PACK_AB_MERGE_C R205, R74, R9, R84 ;  /* 0x000000094acd723e */ /* 0x000fe20004807054 */
[----:B------:R-:W-:Y:S01]  /*4fc0*/  IMAD.MOV.U32 R74, RZ, RZ, R25 ;  /* 0x000000ffff4a7224 */ /* 0x000fe200078e0019 */
[----:B------:R-:W1:Y:S01]  /*4fd0*/  MUFU.EX2 R109, R109 ;  /* 0x0000006d006d7308 */ /* 0x000e620000000800 */
[----:B--2---:R-:W-:Y:S01]  /*4fe0*/  FADD.FTZ R112, R24, R59 ;  /* 0x0000003b18707221 */ /* 0x004fe20000010000 */
[----:B------:R-:W-:-:S06]  /*4ff0*/  IMAD.MOV.U32 R84, RZ, RZ, R25 ;  /* 0x000000ffff547224 */ /* 0x000fcc00078e0019 */
        /* <DEDUP_REMOVED lines=12> */
[----:B------:R-:W-:-:S03]  /*50c0*/  F2FP.SATFINITE.E4M3.F32.PACK_AB_MERGE_C R206, R117, R28, RZ ;  /* 0x0000001c75ce723e */ /* 0x000fc600048070ff */
[----:B------:R-:W-:Y:S01]  /*50d0*/  FADD.FTZ R112, R30, R61 ;  /* 0x0000003d1e707221 */ /* 0x000fe20000010000 */
[----:B------:R-:W-:Y:S02]  /*50e0*/  F2FP.SATFINITE.E4M3.F32.PACK_AB_MERGE_C R206, R109, R24, R206 ;  /* 0x000000186dce723e */ /* 0x000fe400048070ce */
[----:B------:R-:W2:Y:S01]  /*50f0*/  MUFU.EX2 R119, R119 ;  /* 0x0000007700777308 */ /* 0x000ea20000000800 */
[C---:B0-----:R-:W-:Y:S01]  /*5100*/  FADD.FTZ R110, R88.reuse, R59 ;  /* 0x0000003b586e7221 */ /* 0x041fe20000010000 */
[----:B------:R-:W-:-:S04]  /*5110*/  F2FP.SATFINITE.E4M3.F32.PACK_AB_MERGE_C R23, R88, R23, RZ ;  /* 0x000000175817723e */ /* 0x000fc800048070ff */
[----:B------:R-:W-:Y:S01]  /*5120*/  F2FP.SATFINITE.E4M3.F32.PACK_AB_MERGE_C R207, R78, R11, R23 ;  /* 0x0000000b4ecf723e */ /* 0x000fe20004807017 */
[----:B------:R-:W-:Y:S01]  /*5130*/  IMAD.MOV.U32 R78, RZ, RZ, R25 ;  /* 0x000000ffff4e7224 */ /* 0x000fe200078e0019 */
        /* <DEDUP_REMOVED lines=8> */
[----:B-1----:R-:W-:-:S07]  /*51c0*/  FADD.FTZ R59, R45, R112 ;  /* 0x000000702d3b7221 */ /* 0x002fce0000010000 */
[----:B------:R-:W-:Y:S01]  /*51d0*/  MUFU.EX2 R21, R21 ;  /* 0x0000001500157308 */ /* 0x000fe20000000800 */
[C---:B--2---:R-:W-:Y:S01]  /*51e0*/  FADD.FTZ R61, R121.reuse, R114 ;  /* 0x00000072793d7221 */ /* 0x044fe20000010000 */
[----:B------:R-:W-:-:S03]  /*51f0*/  F2FP.SATFINITE.E4M3.F32.PACK_AB_MERGE_C R208, R121, R32, RZ ;  /* 0x0000002079d0723e */ /* 0x000fc600048070ff */
[----:B------:R-:W-:Y:S01]  /*5200*/  FADD.FTZ R114, R34, R61 ;  /* 0x0000003d22727221 */ /* 0x000fe20000010000 */
[----:B------:R-:W-:Y:S01]  /*5210*/  F2FP.SATFINITE.E4M3.F32.PACK_AB_MERGE_C R208, R119, R30, R208 ;  /* 0x0000001e77d0723e */ /* 0x000fe200048070d0 */
[----:B------:R-:W-:Y:S01]  /*5220*/  IMAD.MOV.U32 R30, RZ, RZ, R25 ;  /* 0x000000ffff1e7224 */ /* 0x000fe200078e0019 */
[----:B------:R-:W1:Y:S01]  /*5230*/  MUFU.EX2 R123, R123 ;  /* 0x0000007b007b7308 */ /* 0x000e620000000800 */
[C---:B0-----:R-:W-:Y:S01]  /*5240*/  FADD.FTZ R112, R92.reuse, R59 ;  /* 0x0000003b5c707221 */ /* 0x041fe20000010000 */
[----:B------:R-:W-:Y:S01]  /*5250*/  F2FP.SATFINITE.E4M3.F32.PACK_AB_MERGE_C R45, R92, R45, RZ ;  /* 0x0000002d5c2d723e */ /* 0x000fe200048070ff */
[----:B------:R-:W-:-:S03]  /*5260*/  IMAD.MOV.U32 R61, RZ, RZ, R25 ;  /* 0x000000ffff3d7224 */ /* 0x000fc600078e0019 */
[----:B------:R-:W-:Y:S01]  /*5270*/  F2FP.SATFINITE.E4M3.F32.PACK_AB_MERGE_C R209, R82, R15, R45 ;  /* 0x0000000f52d1723e */ /* 0x000fe2000480702d */
[--C-:B------:R-:W-:Y:S01]  /*5280*/  IMAD.MOV.U32 R45, RZ, RZ, R25.reuse ;  /* 0x000000ffff2d7224 */ /* 0x100fe200078e0019 */
[----:B------:R-:W-:Y:S01]  /*5290*/  MUFU.EX2 R86, R86 ;  /* 0x0000005600567308 */ /* 0x000fe20000000800 */
[----:B------:R-:W-:-:S07]  /*52a0*/  IMAD.MOV.U32 R82, RZ, RZ, R25 ;  /* 0x000000ffff527224 */ /* 0x000fce00078e0019 */
[----:B------:R-:W-:Y:S01]  /*52b0*/  MUFU.EX2 R49, R49 ;  /* 0x0000003100317308 */ /* 0x000fe20000000800 */
[----:B-1----:R-:W-:-:S04]  /*52c0*/  FADD.FTZ R59, R123, R114 ;  /* 0x000000727b3b7221 */ /* 0x002fc80000010000 */
[----:B------:R-:W-:Y:S01]  /*52d0*/  FADD.FTZ R114, R38, R59 ;  /* 0x0000003b26727221 */ /* 0x000fe20000010000 */
[--C-:B------:R-:W-:Y:S02]  /*52e0*/  IMAD.MOV.U32 R59, RZ, RZ, R25.reuse ;  /* 0x000000ffff3b7224 */ /* 0x100fe400078e0019 */
[----:B------:R-:W0:Y:S08]  /*52f0*/  MUFU.EX2 R129, R129 ;  /* 0x0000008100817308 */ /* 0x000e300000000800 */
[----:B------:R-:W1:Y:S08]  /*5300*/  MUFU.EX2 R102, R102 ;  /* 0x0000006600667308 */ /* 0x000e700000000800 */
[----:B------:R-:W2:Y:S01]  /*5310*/  MUFU.EX2 R27, R27 ;  /* 0x0000001b001b7308 */ /* 0x000ea20000000800 */
[----:B0-----:R-:W-:Y:S01]  /*5320*/  F2FP.SATFINITE.E4M3.F32.PACK_AB_MERGE_C R210, R129, R38, RZ ;  /* 0x0000002681d2723e */ /* 0x001fe200048070ff */
[----:B------:R-:W-:-:S03]  /*5330*/  IMAD.MOV.U32 R38, RZ, RZ, R25 ;  /* 0x000000ffff267224 */ /* 0x000fc600078e0019 */
[----:B------:R-:W-:Y:S01]  /*5340*/  F2FP.SATFINITE.E4M3.F32.PACK_AB_MERGE_C R210, R123, R34, R210 ;  /* 0x000000227bd2723e */ /* 0x000fe200048070d2 */
[----:B------:R-:W-:Y:S02]  /*5350*/  IMAD.MOV.U32 R34, RZ, RZ, R25 ;  /* 0x000000ffff227224 */ /* 0x000fe400078e0019 */
[----:B------:R0:W-:Y:S08]  /*5360*/  MUFU.EX2 R110, R57 ;  /* 0x00000039006e7308 */ /* 0x0001f00000000800 */
[----:B------:R-:W3:Y:S01]  /*5370*/  MUFU.EX2 R127, R127 ;  /* 0x0000007f007f7308 */ /* 0x000ee20000000800 */
[----:B0-----:R-:W-:-:S04]  /*5380*/  FADD.FTZ R57, R21, R112 ;  /* 0x0000007015397221 */ /* 0x001fc80000010000 */
[----:B------:R-:W-:Y:S01]  /*5390*/  FADD.FTZ R112, R86, R57 ;  /* 0x0000003956707221 */ /* 0x000fe20000010000 */
[----:B------:R-:W-:Y:S02]  /*53a0*/  FADD.FTZ R57, R129, R114 ;  /* 0x0000007281397221 */ /* 0x000fe40000010000 */
[----:B------:R-:W0:Y:S01]  /*53b0*/  MUFU.EX2 R90, R90 ;  /* 0x0000005a005a7308 */ /* 0x000e220000000800 */
[----:B------:R-:W-:Y:S01]  /*53c0*/  FADD.FTZ R39, R49, R112 ;  /* 0x0000007031277221 */ /* 0x000fe20000010000 */
[----:B------:R-:W-:Y:S01]  /*53d0*/  FADD.FTZ R26, R40, R57 ;  /* 0x00000039281a7221 */ /* 0x000fe20000010000 */
[C---:B-1----:R-:W-:Y:S02]  /*53e0*/  F2FP.SATFINITE.E4M3.F32.PACK_AB_MERGE_C R49, R102.reuse, R49, RZ ;  /* 0x000000316631723e */ /* 0x042fe400048070ff */
[----:B------:R-:W-:Y:S02]  /*53f0*/  FADD.FTZ R14, R102, R39 ;  /* 0x00000027660e7221 */ /* 0x000fe40000010000 */
[----:B------:R-:W-:Y:S01]  /*5400*/  F2FP.SATFINITE.E4M3.F32.PACK_AB_MERGE_C R211, R86, R21, R49 ;  /* 0x0000001556d3723e */ /* 0x000fe20004807031 */
[----:B------:R-:W1:Y:S01]  /*5410*/  MUFU.EX2 R54, R54 ;  /* 0x0000003600367308 */ /* 0x000e620000000800 */
[----:B--2---:R-:W-:Y:S01]  /*5420*/  FADD.FTZ R39, R27, R14 ;  /* 0x0000000e1b277221 */ /* 0x004fe20000010000 */
[----:B---3--:R-:W-:Y:S01]  /*5430*/  FADD.FTZ R57, R127, R26 ;  /* 0x0000001a7f397221 */ /* 0x008fe20000010000 */
[----:B------:R-:W-:-:S02]  /*5440*/  IMAD.MOV.U32 R49, RZ, RZ, R25 ;  /* 0x000000ffff317224 */ /* 0x000fc400078e0019 */
[----:B------:R-:W-:-:S03]  /*5450*/  IMAD.MOV.U32 R86, RZ, RZ, R25 ;  /* 0x000000ffff567224 */ /* 0x000fc600078e0019 */
[----:B------:R-:W2:Y:S01]  /*5460*/  MUFU.EX2 R53, R53 ;  /* 0x0000003500357308 */ /* 0x000ea20000000800 */
[----:B0-----:R-:W-:Y:S01]  /*5470*/  FADD.FTZ R26, R90, R39 ;  /* 0x000000275a1a7221 */ /* 0x001fe20000010000 */
[----:B------:R-:W-:-:S06]  /*5480*/  IMAD.MOV.U32 R39, RZ, RZ, R25 ;  /* 0x000000ffff277224 */ /* 0x000fcc00078e0019 */
[----:B------:R-:W0:Y:S01]  /*5490*/  MUFU.EX2 R131, R131 ;  /* 0x0000008300837308 */ /* 0x000e220000000800 */
[----:B-1----:R-:W-:Y:S01]  /*54a0*/  FADD.FTZ R28, R54, R57 ;  /* 0x00000039361c7221 */ /* 0x002fe20000010000 */
[----:B------:R-:W-:-:S06]  /*54b0*/  MOV R57, R25 ;  /* 0x0000001900397202 */ /* 0x000fcc0000000f00 */
[----:B------:R-:W1:Y:S01]  /*54c0*/  MUFU.EX2 R104, R104 ;  /* 0x0000006800687308 */ /* 0x000e620000000800 */
[----:B--2---:R-:W-:-:S07]  /*54d0*/  FADD.FTZ R13, R53, R26 ;  /* 0x0000001a350d7221 */ /* 0x004fce0000010000 */
[----:B------:R-:W2:Y:S01]  /*54e0*/  MUFU.EX2 R47, R47 ;  /* 0x0000002f002f7308 */ /* 0x000ea20000000800 */
[C---:B0-----:R-:W-:Y:S01]  /*54f0*/  F2FP.SATFINITE.E4M3.F32.PACK_AB_MERGE_C R212, R131.reuse, R54, RZ ;  /* 0x0000003683d4723e */ /* 0x041fe200048070ff */
[----:B------:R-:W-:Y:S01]  /*5500*/  FADD.FTZ R131, R131, R28 ;  /* 0x0000001c83837221 */ /* 0x000fe20000010000 */
[----:B------:R-:W-:Y:S02]  /*5510*/  IMAD.MOV.U32 R54, RZ, RZ, R25 ;  /* 0x000000ffff367224 */ /* 0x000fe400078e0019 */
[----:B------:R-:W-:Y:S01]  /*5520*/  F2FP.SATFINITE.E4M3.F32.PACK_AB_MERGE_C R212, R127, R40, R212 ;  /* 0x000000287fd4723e */ /* 0x000fe200048070d4 */
[----:B------:R-:W-:Y:S01]  /*5530*/  FADD.FTZ R28, R42, R131 ;  /* 0x000000832a1c7221 */ /* 0x000fe20000010000 */
[----:B------:R-:W-:Y:S01]  /*5540*/  IMAD.MOV.U32 R40, RZ, RZ, R25 ;  /* 0x000000ffff287224 */ /* 0x000fe200078e0019 */
[----:B------:R-:W0:Y:S01]  /*5550*/  MUFU.EX2 R133, R133 ;  /* 0x0000008500857308 */ /* 0x000e220000000800 */
[C---:B-1----:R-:W-:Y:S01]  /*5560*/  FADD.FTZ R26, R104.reuse, R13 ;  /* 0x0000000d681a7221 */ /* 0x042fe20000010000 */
[----:B------:R-:W-:-:S04]  /*5570*/  F2FP.SATFINITE.E4M3.F32.PACK_AB_MERGE_C R53, R104, R53, RZ ;  /* 0x000000356835723e */ /* 0x000fc800048070ff */
[----:B------:R-:W-:Y:S01]  /*5580*/  F2FP.SATFINITE.E4M3.F32.PACK_AB_MERGE_C R213, R90, R27, R53 ;  /* 0x0000001b5ad5723e */ /* 0x000fe20004807035 */
[--C-:B------:R-:W-:Y:S01]  /*5590*/  IMAD.MOV.U32 R27, RZ, RZ, R25.reuse ;  /* 0x000000ffff1b7224 */ /* 0x100fe200078e0019 */
[----:B------:R-:W1:Y:S01]  /*55a0*/  MUFU.EX2 R94, R94 ;  /* 0x0000005e005e7308 */ /* 0x000e620000000800 */
[----:B--2---:R-:W-:Y:S01]  /*55b0*/  FADD.FTZ R13, R47, R26 ;  /* 0x0000001a2f0d7221 */ /* 0x004fe20000010000 */
[----:B------:R-:W-:-:S06]  /*55c0*/  IMAD.MOV.U32 R53, RZ, RZ, R25 ;  /* 0x000000ffff357224 */ /* 0x000fcc00078e0019 */
[----:B------:R-:W2:Y:S01]  /*55d0*/  MUFU.EX2 R55, R55 ;  /* 0x0000003700377308 */ /* 0x000ea20000000800 */
[----:B0-----:R-:W-:-:S04]  /*55e0*/  FADD.FTZ R19, R133, R28 ;  /* 0x0000001c85137221 */ /* 0x001fc80000010000 */
[----:B------:R-:W-:-:S03]  /*55f0*/  FADD.FTZ R32, R56, R19 ;  /* 0x0000001338207221 */ /* 0x000fc60000010000 */
[----:B------:R-:W0:Y:S01]  /*5600*/  MUFU.EX2 R135, R135 ;  /* 0x0000008700877308 */ /* 0x000e220000000800 */
[----:B-1----:R-:W-:-:S07]  /*5610*/  FADD.FTZ R28, R94, R13 ;  /* 0x0000000d5e1c7221 */ /* 0x002fce0000010000 */
        /* <DEDUP_REMOVED lines=8> */
[----:B------:R-:W-:Y:S01]  /*56a0*/  MOV R42, R25 ;  /* 0x00000019002a7202 */ /* 0x000fe20000000f00 */
[----:B------:R-:W0:Y:S01]  /*56b0*/  MUFU.EX2 R137, R137 ;  /* 0x0000008900897308 */ /* 0x000e220000000800 */
[C---:B-1----:R-:W-:Y:S01]  /*56c0*/  F2FP.SATFINITE.E4M3.F32.PACK_AB_MERGE_C R55, R106.reuse, R55, RZ ;  /* 0x000000376a37723e */ /* 0x042fe200048070ff */
[----:B------:R-:W-:Y:S01]  /*56d0*/  FADD.FTZ R106, R106, R13 ;  /* 0x0000000d6a6a7221 */ /* 0x000fe20000010000 */
[----:B------:R-:W-:-:S02]  /*56e0*/  IMAD.MOV.U32 R56, RZ, RZ, R25 ;  /* 0x000000ffff387224 */ /* 0x000fc400078e0019 */
[----:B------:R-:W-:Y:S01]  /*56f0*/  F2FP.SATFINITE.E4M3.F32.PACK_AB_MERGE_C R215, R94, R47, R55 ;  /* 0x0000002f5ed7723e */ /* 0x000fe20004807037 */
[--C-:B------:R-:W-:Y:S02]  /*5700*/  IMAD.MOV.U32 R47, RZ, RZ, R25.reuse ;  /* 0x000000ffff2f7224 */ /* 0x100fe400078e0019 */
        /* <DEDUP_REMOVED lines=13> */
[----:B------:R-:W-:-:S03]  /*57e0*/  FADD.FTZ R139, R139, R20 ;  /* 0x000000148b8b7221 */ /* 0x000fc60000010000 */
[----:B------:R-:W-:Y:S01]  /*57f0*/  F2FP.SATFINITE.E4M3.F32.PACK_AB_MERGE_C R216, R137, R58, R60 ;  /* 0x0000003a89d8723e */ /* 0x000fe2000480703c */
[----:B------:R-:W-:Y:S02]  /*5800*/  IMAD.MOV.U32 R58, RZ, RZ, R25 ;  /* 0x000000ffff3a7224 */ /* 0x000fe400078e0019 */
[----:B------:R-:W1:Y:S01]  /*5810*/  MUFU.EX2 R29, R95 ;  /* 0x0000005f001d7308 */ /* 0x000e620000000800 */
[C---:B--2---:R-:W-:Y:S01]  /*5820*/  F2FP.SATFINITE.E4M3.F32.PACK_AB_MERGE_C R91, R108.reuse, R91, RZ ;  /* 0x0000005b6c5b723e */ /* 0x044fe200048070ff */
[----:B------:R-:W-:Y:S01]  /*5830*/  FADD.FTZ R108, R108, R13 ;  /* 0x0000000d6c6c7221 */ /* 0x000fe20000010000 */
[----:B------:R-:W-:Y:S02]  /*5840*/  IMAD.MOV.U32 R60, RZ, RZ, R25 ;  /* 0x000000ffff3c7224 */ /* 0x000fe400078e0019 */
[----:B------:R-:W-:Y:S01]  /*5850*/  F2FP.SATFINITE.E4M3.F32.PACK_AB_MERGE_C R217, R96, R51, R91 ;  /* 0x0000003360d9723e */ /* 0x000fe2000480705b */
[----:B------:R-:W-:Y:S02]  /*5860*/  IMAD.MOV.U32 R51, RZ, RZ, R25 ;  /* 0x000000ffff337224 */ /* 0x000fe400078e0019 */
        /* <DEDUP_REMOVED lines=11> */
[----:B--2---:R-:W-:Y:S01]  /*5920*/  FADD.FTZ R13, R97, R20 ;  /* 0x00000014610d7221 */ /* 0x004fe20000010000 */
[----:B------:R-:W-:-:S03]  /*5930*/  F2FP.SATFINITE.E4M3.F32.PACK_AB_MERGE_C R97, R110, R97, RZ ;  /* 0x000000616e61723e */ /* 0x000fc600048070ff */
[----:B------:R-:W-:Y:S01]  /*5940*/  FADD.FTZ R110, R110, R13 ;  /* 0x0000000d6e6e7221 */ /* 0x000fe20000010000 */
[----:B------:R-:W-:Y:S01]  /*5950*/  F2FP.SATFINITE.E4M3.F32.PACK_AB_MERGE_C R219, R100, R29, R97 ;  /* 0x0000001d64db723e */ /* 0x000fe20004807061 */
[----:B------:R-:W-:Y:S01]  /*5960*/  IMAD.MOV.U32 R29, RZ, RZ, R25 ;  /* 0x000000ffff1d7224 */ /* 0x000fe200078e0019 */
[----:B------:R-:W2:Y:S01]  /*5970*/  MUFU.EX2 R31, R31 ;  /* 0x0000001f001f7308 */ /* 0x000ea20000000800 */
[C---:B0-----:R-:W-:Y:S01]  /*5980*/  F2FP.SATFINITE.E4M3.F32.PACK_AB_MERGE_C R64, R143.reuse, R64, RZ ;  /* 0x000000408f40723e */ /* 0x041fe200048070ff */
[----:B------:R-:W-:-:S03]  /*5990*/  FADD.FTZ R143, R143, R24 ;  /* 0x000000188f8f7221 */ /* 0x000fc60000010000 */
[----:B------:R-:W-:Y:S01]  /*59a0*/  F2FP.SATFINITE.E4M3.F32.PACK_AB_MERGE_C R218, R141, R62, R64 ;  /* 0x0000003e8dda723e */ /* 0x000fe20004807040 */
[----:B------:R-:W-:Y:S02]  /*59b0*/  IMAD.MOV.U32 R62, RZ, RZ, R25 ;  /* 0x000000ffff3e7224 */ /* 0x000fe400078e0019 */
[----:B------:R-:W0:Y:S01]  /*59c0*/  MUFU.EX2 R151, R151 ;  /* 0x0000009700977308 */ /* 0x000e220000000800 */
[----:B-1----:R-:W-:Y:S01]  /*59d0*/  FADD.FTZ R20, R48, R143 ;  /* 0x0000008f30147221 */ /* 0x002fe20000010000 */
[----:B------:R-:W-:-:S06]  /*59e0*/  IMAD.MOV.U32 R64, RZ, RZ, R25 ;  /* 0x000000ffff407224 */ /* 0x000fcc00078e0019 */
[----:B------:R-:W1:Y:S01]  /*59f0*/  MUFU.EX2 R6, R105 ;  /* 0x0000006900067308 */ /* 0x000e620000000800 */
[----:B--2---:R-:W-:-:S07]  /*5a00*/  FADD.FTZ R13, R31, R110 ;  /* 0x0000006e1f0d7221 */ /* 0x004fce0000010000 */
[----:B------:R-:W-:Y:S01]  /*5a10*/  MUFU.EX2 R44, R44 ;  /* 0x0000002c002c7308 */ /* 0x000fe20000000800 */
[----:B0-----:R-:W-:-:S07]  /*5a20*/  FADD.FTZ R19, R151, R20 ;  /* 0x0000001497137221 */ /* 0x001fce0000010000 */
[----:B------:R-:W0:Y:S01]  /*5a30*/  MUFU.EX2 R159, R159 ;  /* 0x0000009f009f7308 */ /* 0x000e220000000800 */
[----:B-1----:R-:W-:-:S07]  /*5a40*/  FADD.FTZ R24, R6, R13 ;  /* 0x0000000d06187221 */ /* 0x002fce0000010000 */
[----:B------:R-:W1:Y:S08]  /*5a50*/  MUFU.EX2 R107, R107 ;  /* 0x0000006b006b7308 */ /* 0x000e700000000800 */
[----:B------:R2:W3:Y:S01]  /*5a60*/  MUFU.EX2 R14, R33 ;  /* 0x00000021000e7308 */ /* 0x0004e20000000800 */
[----:B0-----:R-:W-:Y:S01]  /*5a70*/  F2FP.SATFINITE.E4M3.F32.PACK_AB_MERGE_C R28, R159, R44, RZ ;  /* 0x0000002c9f1c723e */ /* 0x001fe200048070ff */
[----:B------:R-:W-:-:S03]  /*5a80*/  FADD.FTZ R44, R44, R19 ;  /* 0x000000132c2c7221 */ /* 0x000fc60000010000 */
[----:B------:R-:W-:Y:S01]  /*5a90*/  F2FP.SATFINITE.E4M3.F32.PACK_AB_MERGE_C R220, R151, R48, R28 ;  /* 0x0000003097dc723e */ /* 0x000fe2000480701c */
[----:B------:R-:W-:Y:S01]  /*5aa0*/  FADD.FTZ R159, R159, R44 ;  /* 0x0000002c9f9f7221 */ /* 0x000fe20000010000 */
[--C-:B------:R-:W-:Y:S01]  /*5ab0*/  IMAD.MOV.U32 R28, RZ, RZ, R25.reuse ;  /* 0x000000ffff1c7224 */ /* 0x100fe200078e0019 */
[----:B------:R-:W-:Y:S01]  /*5ac0*/  MUFU.EX2 R50, R50 ;  /* 0x0000003200327308 */ /* 0x000fe20000000800 */
[----:B-1----:R-:W-:Y:S01]  /*5ad0*/  FADD.FTZ R13, R107, R24 ;  /* 0x000000186b0d7221 */ /* 0x002fe20000010000 */
[--C-:B------:R-:W-:Y:S02]  /*5ae0*/  IMAD.MOV.U32 R24, RZ, RZ, R25.reuse ;  /* 0x000000ffff187224 */ /* 0x100fe400078e0019 */
[--C-:B--2---:R-:W-:Y:S02]  /*5af0*/  IMAD.MOV.U32 R33, RZ, RZ, R25.reuse ;  /* 0x000000ffff217224 */ /* 0x104fe400078e0019 */
[----:B------:R-:W-:Y:S02]  /*5b00*/  IMAD.MOV.U32 R44, RZ, RZ, R25 ;  /* 0x000000ffff2c7224 */ /* 0x000fe400078e0019 */
[----:B------:R-:W0:Y:S01]  /*5b10*/  MUFU.EX2 R167, R167 ;  /* 0x000000a700a77308 */ /* 0x000e220000000800 */
[C---:B---3--:R-:W-:Y:S01]  /*5b20*/  F2FP.SATFINITE.E4M3.F32.PACK_AB_MERGE_C R107, R14.reuse, R107, RZ ;  /* 0x0000006b0e6b723e */ /* 0x048fe200048070ff */
[----:B------:R-:W-:Y:S01]  /*5b30*/  FADD.FTZ R14, R14, R13 ;  /* 0x0000000d0e0e7221 */ /* 0x000fe20000010000 */
[----:B------:R-:W-:-:S02]  /*5b40*/  IMAD.MOV.U32 R48, RZ, RZ, R25 ;  /* 0x000000ffff307224 */ /* 0x000fc400078e0019 */
[----:B------:R-:W-:Y:S02]  /*5b50*/  F2FP.SATFINITE.E4M3.F32.PACK_AB_MERGE_C R221, R6, R31, R107 ;  /* 0x0000001f06dd723e */ /* 0x000fe4000480706b */
[----:B------:R-:W-:Y:S01]  /*5b60*/  MOV R31, R25 ;  /* 0x00000019001f7202 */ /* 0x000fe20000000f00 */
[----:B------:R-:W1:Y:S08]  /*5b70*/  MUFU.EX2 R46, R46 ;  /* 0x0000002e002e7308 */ /* 0x000e700000000800 */
[----:B------:R-:W2:Y:S01]  /*5b80*/  MUFU.EX2 R113, R113 ;  /* 0x0000007100717308 */ /* 0x000ea20000000800 */
[----:B0-----:R-:W-:-:S07]  /*5b90*/  F2FP.SATFINITE.E4M3.F32.PACK_AB_MERGE_C R13, R167, R50, RZ ;  /* 0x00000032a70d723e */ /* 0x001fce00048070ff */
[----:B------:R-:W0:Y:S01]  /*5ba0*/  MUFU.EX2 R163, R163 ;  /* 0x000000a300a37308 */ /* 0x000e220000000800 */
[----:B-1----:R-:W-:-:S07]  /*5bb0*/  FADD.FTZ R4, R46, R159 ;  /* 0x0000009f2e047221 */ /* 0x002fce0000010000 */
[----:B------:R1:W3:Y:S01]  /*5bc0*/  MUFU.EX2 R26, R37 ;  /* 0x00000025001a7308 */ /* 0x0002e20000000800 */
[----:B--2---:R-:W-:-:S07]  /*5bd0*/  FADD.FTZ R5, R113, R14 ;  /* 0x0000000e71057221 */ /* 0x004fce0000010000 */
[----:B------:R-:W2:Y:S01]  /*5be0*/  MUFU.EX2 R145, R145 ;  /* 0x0000009100917308 */ /* 0x000ea20000000800 */
[C---:B0-----:R-:W-:Y:S01]  /*5bf0*/  F2FP.SATFINITE.E4M3.F32.PACK_AB_MERGE_C R222, R163.reuse, R46, R13 ;  /* 0x0000002ea3de723e */ /* 0x041fe2000480700d */
[----:B------:R-:W-:Y:S01]  /*5c00*/  FADD.FTZ R163, R163, R4 ;  /* 0x00000004a3a37221 */ /* 0x000fe20000010000 */
[--C-:B-1----:R-:W-:Y:S02]  /*5c10*/  IMAD.MOV.U32 R37, RZ, RZ, R25.reuse ;  /* 0x000000ffff257224 */ /* 0x102fe400078e0019 */
[----:B------:R-:W-:Y:S02]  /*5c20*/  IMAD.MOV.U32 R46, RZ, RZ, R25 ;  /* 0x000000ffff2e7224 */ /* 0x000fe400078e0019 */
[----:B------:R-:W-:Y:S01]  /*5c30*/  FADD.FTZ R50, R50, R163 ;  /* 0x000000a332327221 */ /* 0x000fe20000010000 */
[----:B------:R0:W1:Y:S01]  /*5c40*/  MUFU.EX2 R10, R41 ;  /* 0x00000029000a7308 */ /* 0x0000620000000800 */
[----:B---3--:R-:W-:Y:S02]  /*5c50*/  FADD.FTZ R14, R26, R5 ;  /* 0x000000051a0e7221 */ /* 0x008fe40000010000 */
[----:B------:R-:W-:Y:S01]  /*5c60*/  FADD.FTZ R167, R167, R50 ;  /* 0x00000032a7a77221 */ /* 0x000fe20000010000 */
[----:B------:R-:W-:-:S04]  /*5c70*/  IMAD.MOV.U32 R50, RZ, RZ, R25 ;  /* 0x000000ffff327224 */ /* 0x000fc800078e0019 */
[----:B------:R-:W-:Y:S01]  /*5c80*/  MUFU.EX2 R66, R66 ;  /* 0x0000004200427308 */ /* 0x000fe20000000800 */
[----:B--2---:R-:W-:Y:S01]  /*5c90*/  FADD.FTZ R5, R145, R14 ;  /* 0x0000000e91057221 */ /* 0x004fe20000010000 */
[----:B0-----:R-:W-:-:S06]  /*5ca0*/  IMAD.MOV.U32 R41, RZ, RZ, R25 ;  /* 0x000000ffff297224 */ /* 0x001fcc00078e0019 */
[----:B------:R-:W0:Y:S01]  /*5cb0*/  MUFU.EX2 R173, R173 ;  /* 0x000000ad00ad7308 */ /* 0x000e220000000800 */
[C---:B-1----:R-:W-:Y:S01]  /*5cc0*/  F2FP.SATFINITE.E4M3.F32.PACK_AB_MERGE_C R145, R10.reuse, R145, RZ ;  /* 0x000000910a91723e */ /* 0x042fe200048070ff */
[----:B------:R-:W-:-:S03]  /*5cd0*/  FADD.FTZ R10, R10, R5 ;  /* 0x000000050a0a7221 */ /* 0x000fc60000010000 */
[----:B------:R-:W-:Y:S01]  /*5ce0*/  F2FP.SATFINITE.E4M3.F32.PACK_AB_MERGE_C R223, R26, R113, R145 ;  /* 0x000000711adf723e */ /* 0x000fe20004807091 */
[----:B------:R-:W-:Y:S02]  /*5cf0*/  IMAD.MOV.U32 R26, RZ, RZ, R25 ;  /* 0x000000ffff1a7224 */ /* 0x000fe400078e0019 */
[----:B------:R-:W1:Y:S08]  /*5d00*/  MUFU.EX2 R52, R52 ;  /* 0x0000003400347308 */ /* 0x000e700000000800 */
[----:B------:R-:W2:Y:S01]  /*5d10*/  MUFU.EX2 R157, R157 ;  /* 0x0000009d009d7308 */ /* 0x000ea20000000800 */
[----:B0-----:R-:W-:-:S07]  /*5d20*/  F2FP.SATFINITE.E4M3.F32.PACK_AB_MERGE_C R7, R173, R66, RZ ;  /* 0x00000042ad07723e */ /* 0x001fce00048070ff */
[----:B------:R-:W0:Y:S01]  /*5d30*/  MUFU.EX2 R171, R171 ;  /* 0x000000ab00ab7308 */ /* 0x000e220000000800 */
[----:B-1----:R-:W-:-:S07]  /*5d40*/  FADD.FTZ R14, R52, R167 ;  /* 0x000000a7340e7221 */ /* 0x002fce0000010000 */
[----:B------:R-:W1:Y:S01]  /*5d50*/  MUFU.EX2 R12, R165 ;  /* 0x000000a5000c7308 */ /* 0x000e620000000800 */
[----:B--2---:R-:W-:-:S07]  /*5d60*/  FADD.FTZ R5, R157, R10 ;  /* 0x0000000a9d057221 */ /* 0x004fce0000010000 */
[----:B------:R-:W2:Y:S01]  /*5d70*/  MUFU.EX2 R169, R169 ;  /* 0x000000a900a97308 */ /* 0x000ea20000000800 */
[C---:B0-----:R-:W-:Y:S01]  /*5d80*/  F2FP.SATFINITE.E4M3.F32.PACK_AB_MERGE_C R224, R171.reuse, R52, R7 ;  /* 0x00000034abe0723e */ /* 0x041fe20004807007 */
[----:B------:R-:W-:Y:S01]  /*5d90*/  FADD.FTZ R171, R171, R14 ;  /* 0x0000000eabab7221 */ /* 0x000fe20000010000 */
[----:B------:R-:W-:-:S03]  /*5da0*/  IMAD.MOV.U32 R52, RZ, RZ, R25 ;  /* 0x000000ffff347224 */ /* 0x000fc600078e0019 */
[----:B------:R-:W-:Y:S02]  /*5db0*/  FADD.FTZ R66, R66, R171 ;  /* 0x000000ab42427221 */ /* 0x000fe40000010000 */
[----:B------:R-:W0:Y:S01]  /*5dc0*/  MUFU.EX2 R20, R147 ;  /* 0x0000009300147308 */ /* 0x000e220000000800 */
[----:B-1----:R-:W-:Y:S01]  /*5dd0*/  FADD.FTZ R10, R12, R5 ;  /* 0x000000050c0a7221 */ /* 0x002fe20000010000 */
[----:B------:R-:W-:Y:S01]  /*5de0*/  FADD.FTZ R173, R173, R66 ;  /* 0x00000042adad7221 */ /* 0x000fe20000010000 */
[----:B------:R-:W-:-:S05]  /*5df0*/  IMAD.MOV.U32 R66, RZ, RZ, R25 ;  /* 0x000000ffff427224 */ /* 0x000fca00078e0019 */
[----:B------:R-:W-:Y:S01]  /*5e00*/  MUFU.EX2 R70, R70 ;  /* 0x0000004600467308 */ /* 0x000fe20000000800 */
[----:B--2---:R-:W-:-:S07]  /*5e10*/  FADD.FTZ R5, R169, R10 ;  /* 0x0000000aa9057221 */ /* 0x004fce0000010000 */
[----:B------:R-:W1:Y:S01]  /*5e20*/  MUFU.EX2 R177, R177 ;  /* 0x000000b100b17308 */ /* 0x000e620000000800 */
[C---:B0-----:R-:W-:Y:S01]  /*5e30*/  F2FP.SATFINITE.E4M3.F32.PACK_AB_MERGE_C R169, R20.reuse, R169, RZ ;  /* 0x000000a914a9723e */ /* 0x041fe200048070ff */
[----:B------:R-:W-:-:S03]  /*5e40*/  FADD.FTZ R20, R20, R5 ;  /* 0x0000000514147221 */ /* 0x000fc60000010000 */
[----:B------:R-:W-:-:S03]  /*5e50*/  F2FP.SATFINITE.E4M3.F32.PACK_AB_MERGE_C R225, R12, R157, R169 ;  /* 0x0000009d0ce1723e */ /* 0x000fc600048070a9 */
[----:B------:R-:W0:Y:S08]  /*5e60*/  MUFU.EX2 R68, R68 ;  /* 0x0000004400447308 */ /* 0x000e300000000800 */
[----:B------:R-:W2:Y:S01]  /*5e70*/  MUFU.EX2 R149, R149 ;  /* 0x0000009500957308 */ /* 0x000ea20000000800 */
[----:B-1----:R-:W-:-:S07]  /*5e80*/  F2FP.SATFINITE.E4M3.F32.PACK_AB_MERGE_C R7, R177, R70, RZ ;  /* 0x00000046b107723e */ /* 0x002fce00048070ff */
[----:B------:R-:W1:Y:S01]  /*5e90*/  MUFU.EX2 R175, R175 ;  /* 0x000000af00af7308 */ /* 0x000e620000000800 */
[----:B0-----:R-:W-:-:S07]  /*5ea0*/  FADD.FTZ R10, R68, R173 ;  /* 0x000000ad440a7221 */ /* 0x001fce0000010000 */
[----:B------:R-:W0:Y:S01]  /*5eb0*/  MUFU.EX2 R4, R153 ;  /* 0x0000009900047308 */ /* 0x000e220000000800 */
[----:B--2---:R-:W-:-:S07]  /*5ec0*/  FADD.FTZ R5, R149, R20 ;  /* 0x0000001495057221 */ /* 0x004fce0000010000 */
[----:B------:R-:W2:Y:S01]  /*5ed0*/  MUFU.EX2 R155, R155 ;  /* 0x0000009b009b7308 */ /* 0x000ea20000000800 */
[C---:B-1----:R-:W-:Y:S01]  /*5ee0*/  F2FP.SATFINITE.E4M3.F32.PACK_AB_MERGE_C R226, R175.reuse, R68, R7 ;  /* 0x00000044afe2723e */ /* 0x042fe20004807007 */
[----:B------:R-:W-:Y:S01]  /*5ef0*/  FADD.FTZ R175, R175, R10 ;  /* 0x0000000aafaf7221 */ /* 0x000fe20000010000 */
[----:B------:R-:W-:-:S03]  /*5f00*/  MOV R68, R25 ;  /* 0x0000001900447202 */ /* 0x000fc60000000f00 */
[----:B------:R-:W-:Y:S02]  /*5f10*/  FADD.FTZ R70, R70, R175 ;  /* 0x000000af46467221 */ /* 0x000fe40000010000 */
[----:B------:R-:W1:Y:S01]  /*5f20*/  MUFU.EX2 R72, R72 ;  /* 0x0000004800487308 */ /* 0x000e620000000800 */
[----:B0-----:R-:W-:-:S04]  /*5f30*/  FADD.FTZ R6, R4, R5 ;  /* 0x0000000504067221 */ /* 0x001fc80000010000 */
[----:B--2---:R-:W-:Y:S01]  /*5f40*/  FADD.FTZ R7, R155, R6 ;  /* 0x000000069b077221 */ /* 0x004fe20000010000 */
[----:B------:R-:W-:Y:S01]  /*5f50*/  FADD.FTZ R6, R177, R70 ;  /* 0x00000046b1067221 */ /* 0x000fe20000010000 */
[----:B------:R-:W-:Y:S01]  /*5f60*/  IMAD.MOV.U32 R70, RZ, RZ, R25 ;  /* 0x000000ffff467224 */ /* 0x000fe200078e0019 */
[C---:B-1----:R-:W-:Y:S01]  /*5f70*/  F2FP.SATFINITE.E4M3.F32.PACK_AB_MERGE_C R5, R72.reuse, R155, RZ ;  /* 0x0000009b4805723e */ /* 0x042fe200048070ff */
[----:B------:R-:W-:Y:S01]  /*5f80*/  FADD.FTZ R7, R72, R7 ;  /* 0x0000000748077221 */ /* 0x000fe20000010000 */
[----:B------:R-:W-:Y:S02]  /*5f90*/  IMAD.MOV.U32 R72, RZ, RZ, R25 ;  /* 0x000000ffff487224 */ /* 0x000fe400078e0019 */
[----:B------:R-:W-:Y:S01]  /*5fa0*/  F2FP.SATFINITE.E4M3.F32.PACK_AB_MERGE_C R227, R4, R149, R5 ;  /* 0x0000009504e3723e */ /* 0x000fe20004807005 */
[----:B------:R-:W-:Y:S01]  /*5fb0*/  IMAD.MOV.U32 R5, RZ, RZ, RZ ;  /* 0x000000ffff057224 */ /* 0x000fe200078e00ff */
[----:B------:R-:W-:Y:S06]  /*5fc0*/  @!P2 BRA `(.L_x_6079) ;  /* 0x00000044007ca947 */ /* 0x000fec0003800000 */
        /* <DEDUP_REMOVED lines=36> */
[----:B------:R-:W-:-:S06]  /*6210*/  UMOV UR4, URZ ;  /* 0x0000003f00047c82 */ /* 0x000fcc0008000000 */
.L_x_6089:
[----:B------:R-:W-:Y:S01]  /*6220*/  ISETP.NE.AND P3, PT, RZ, UR38, PT ;  /* 0x00000026ff007c0c */ /* 0x000fe2000bf65270 */
[----:B------:R-:W-:-:S04]  /*6230*/  UISETP.NE.AND UP0, UPT, UR4, 0x1, UPT ;  /* 0x000000010400788c */ /* 0x000fc8000bf05270 */
[----:B------:R-:W-:-:S06]  /*6240*/  USEL UR7, URZ, 0x1, UP0 ;  /* 0x000000013f077887 */ /* 0x000fcc0008000000 */
[----:B------:R-:W-:Y:S02]  /*6250*/  LOP3.LUT R5, R10, UR7, RZ, 0x3c, !PT ;  /* 0x000000070a057c12 */ /* 0x000fe4000f8e3cff */
[----:B------:R-:W-:Y:S05]  /*6260*/  @P3 BRA `(.L_x_6080) ;  /* 0x0000000000343947 */ /* 0x000fea0003800000 */
[----:B------:R-:W-:Y:S05]  /*6270*/  @!P0 BRA `(.L_x_6081) ;  /* 0x0000000000048947 */ /* 0x000fea0003800000 */
[----:B------:R-:W-:Y:S01]  /*6280*/  BPT.TRAP 0x1 ;  /* 0x000000040000795c */ /* 0x000fe20000300000 */
.L_x_6081:
        /* <DEDUP_REMOVED lines=8> */
.L_x_6082:
[----:B-1----:R-:W-:Y:S05]  /*6310*/  @P2 BRA `(.L_x_6080) ;  /* 0x0000000000082947 */ /* 0x002fea0003800000 */
[----:B------:R-:W1:Y:S02]  /*6320*/  SYNCS.PHASECHK.TRANS64.TRYWAIT P2, [UR7+0x2e830], R11 ;  /* 0x02e8300bff0075a7 */ /* 0x000e640008040147 */
[----:B-1----:R-:W-:Y:S05]  /*6330*/  @!P2 BRA `(.L_x_6083) ;  /* 0x000000ac0040a947 */ /* 0x002fea0003800000 */
.L_x_6080:
        /* <DEDUP_REMOVED lines=31> */
[----:B------:R-:W-:Y:S01]  /*6530*/  R2UR UR40, R2 ;  /* 0x00000000022872ca */ /* 0x000fe200000e0000 */
[----:B------:R-:W-:Y:S01]  /*6540*/  UIADD3 UR42, UR46, 0x500, URZ ;  /* 0x000005002e2a7890 */ /* 0x000fe2000fffe03f */
[----:B------:R-:W-:Y:S01]  /*6550*/  R2UR UR41, R3 ;  /* 0x00000000032972ca */ /* 0x000fe200000e0000 */
[----:B------:R-:W-:Y:S01]  /*6560*/  UMOV UR43, 0x40000040 ;  /* 0x40000040002b7882 */ /* 0x000fe20000000000 */
[----:B------:R-:W-:Y:S01]  /*6570*/  UMOV UR15, 0x40000040 ;  /* 0x40000040000f7882 */ /* 0x000fe20000000000 */
[----:B------:R-:W-:Y:S01]  /*6580*/  UIADD3 UR18, UR46, 0x6, URZ ;  /* 0x000000062e127890 */ /* 0x000fe2000fffe03f */
        /* <DEDUP_REMOVED lines=150> */
.L_x_6085:
[----:B------:R-:W-:Y:S01]  /*6ef0*/  ULEA UR10, UR4, UR39, 0x3 ;  /* 0x00000027040a7291 */ /* 0x000fe2000f8e183f */
[----:B------:R-:W-:-:S08]  /*6f00*/  SHF.L.U32 R10, R10, 0x1f, RZ ;  /* 0x0000001f0a0a7819 */ /* 0x000fd000000006ff */
[----:B------:R0:W1:Y:S01]  /*6f10*/  SYNCS.PHASECHK.TRANS64.TRYWAIT P2, [UR10+0x2e850], R10 ;  /* 0x02e8500aff0075a7 */ /* 0x000062000804014a */
[----:B------:R-:W-:Y:S05]  /*6f20*/  @!P0 BRA `(.L_x_6086) ;  /* 0x0000000000048947 */ /* 0x000fea0003800000 */
[----:B------:R-:W-:Y:S01]  /*6f30*/  BPT.TRAP 0x1 ;  /* 0x000000040000795c */ /* 0x000fe20000300000 */
.L_x_6086:
[----:B-1----:R-:W-:Y:S05]  /*6f40*/  @P2 BRA `(.L_x_6084) ;  /* 0x0000000000082947 */ /* 0x002fea0003800000 */
[----:B------:R-:W1:Y:S02]  /*6f50*/  SYNCS.PHASECHK.TRANS64.TRYWAIT P2, [UR10+0x2e850], R10 ;  /* 0x02e8500aff0075a7 */ /* 0x000e64000804014a */
[----:B-1----:R-:W-:Y:S05]  /*6f60*/  @!P2 BRA `(.L_x_6087) ;  /* 0x000000a0004ca947 */ /* 0x002fea0003800000 */
.L_x_6084:
        /* <DEDUP_REMOVED lines=25> */
[----:B------:R-:W-:Y:S01]  /*7100*/  QGMMA.64x128x32.F32.E4M3.E4M3 R24, R200, gdesc[UR8], R24, gsb0 ;  /* 0x01e00008c8187df3 */ /* 0x000fe20008000818 */
        /* <DEDUP_REMOVED lines=124> */
[----:B------:R-:W-:Y:S01]  /*78d0*/  FMUL.FTZ R101, R0, R101 ;  /* 0x0000006500657220 */ /* 0x000fe20000410000 */
[----:B------:R-:W-:-:S04]  /*78e0*/  UMOV UR11, 0xc0000010 ;  /* 0xc0000010000b7882 */ /* 0x000fc80000000000 */
[----:B------:R-:W0:Y:S01]  /*78f0*/  MUFU.TANH R169, R169 ;  /* 0x000000a900a97308 */ /* 0x000e220000002400 */
[----:B-1----:R-:W-:-:S07]  /*7900*/  FMNMX.FTZ R190, R168, R189, !PT ;  /* 0x000000bda8be7209 */ /* 0x002fce0007810000 */
[----:B------:R-:W1:Y:S01]  /*7910*/  MUFU.TANH R171, R171 ;  /* 0x000000ab00ab7308 */ /* 0x000e620000002400 */
[----:B--2---:R-:W-:Y:S01]  /*7920*/  FMNMX.FTZ R192, R170, R191, !PT ;  /* 0x000000bfaac07209 */ /* 0x004fe20007810000 */
[----:B------:R-:W-:Y:S02]  /*7930*/  WARPGROUP.DEPBAR.LE gsb0, 0x0 ;  /* 0x00008000000079c5 */ /* 0x000fe40000010000 */
[----:B------:R-:W-:-:S04]  /*7940*/  WARPGROUP.ARRIVE ;  /* 0x00000000000079c5 */ /* 0x000fc80000000000 */
[----:B------:R-:W2:Y:S01]  /*7950*/  MUFU.TANH R172, R172 ;  /* 0x000000ac00ac7308 */ /* 0x000ea20000002400 */
[----:B0-----:R-:W-:Y:S01]  /*7960*/  FMNMX.FTZ R189, R169, R190, !PT ;  /* 0x000000bea9bd7209 */ /* 0x001fe20007810000 */
[----:B------:R-:W-:Y:S01]  /*7970*/  QGMMA.64x128x32.F32.E4M3.E4M3 R24, R204, gdesc[UR12], R24, gsb0 ;  /* 0x01e0000ccc187df3 */ /* 0x000fe20008000818 */
[----:B------:R-:W-:Y:S01]  /*7980*/  UIADD3 UR14, UR10, 0x200, URZ ;  /* 0x000002000a0e7890 */ /* 0x000fe2000fffe03f */
[----:B------:R-:W-:-:S04]  /*7990*/  UMOV UR15, 0xc0000010 ;  /* 0xc0000010000f7882 */ /* 0x000fc80000000000 */
        /* <DEDUP_REMOVED lines=37> */
[----:B------:R-:W-:-:S04]  /*7bf0*/  WARPGROUP.ARRIVE ;  /* 0x00000000000079c5 */ /* 0x000fc80000000000 */
[----:B------:R-:W0:Y:S01]  /*7c00*/  MUFU.TANH R159, R159 ;  /* 0x0000009f009f7308 */ /* 0x000e220000002400 */
[----:B-1----:R-:W-:Y:S01]  /*7c10*/  FMNMX.FTZ R192, R158, R191, !PT ;  /* 0x000000bf9ec07209 */ /* 0x002fe20007810000 */
[----:B------:R-:W-:Y:S01]  /*7c20*/  QGMMA.64x128x32.F32.E4M3.E4M3 R24, R208, gdesc[UR12], R24, gsb0 ;  /* 0x01e0000cd0187df3 */ /* 0x000fe20008000818 */
[----:B------:R-:W-:Y:S01]  /*7c30*/  UIADD3 UR14, UR10, 0x300, URZ ;  /* 0x000003000a0e7890 */ /* 0x000fe2000fffe03f */
[----:B------:R-:W-:-:S04]  /*7c40*/  UMOV UR15, 0xc0000010 ;  /* 0xc0000010000f7882 */ /* 0x000fc80000000000 */
        /* <DEDUP_REMOVED lines=35> */
[----:B------:R-:W-:Y:S02]  /*7e80*/  WARPGROUP.DEPBAR.LE gsb0, 0x0 ;  /* 0x00008000000079c5 */ /* 0x000fe40000010000 */
[----:B------:R-:W-:Y:S01]  /*7e90*/  WARPGROUP.ARRIVE ;  /* 0x00000000000079c5 */ /* 0x000fe20000000000 */
[----:B-1----:R-:W-:-:S04]  /*7ea0*/  FMNMX.FTZ R191, R143, R192, !PT ;  /* 0x000000c08fbf7209 */ /* 0x002fc80007810000 */
[----:B------:R-:W1:Y:S01]  /*7eb0*/  MUFU.TANH R145, R145 ;  /* 0x0000009100917308 */ /* 0x000e620000002400 */
[----:B------:R-:W-:Y:S01]  /*7ec0*/  QGMMA.64x128x32.F32.E4M3.E4M3 R24, R212, gdesc[UR12], R24, gsb0 ;  /* 0x01e0000cd4187df3 */ /* 0x000fe20008000818 */
[----:B--2---:R-:W-:Y:S01]  /*7ed0*/  FMNMX.FTZ R190, R144, R189, !PT ;  /* 0x000000bd90be7209 */ /* 0x004fe20007810000 */
        /* <DEDUP_REMOVED lines=36> */
[----:B------:R-:W-:-:S06]  /*8120*/  WARPGROUP.DEPBAR.LE gsb0, 0x0 ;  /* 0x00008000000079c5 */ /* 0x000fcc0000010000 */
[----:B------:R-:W1:Y:S01]  /*8130*/  MUFU.TANH R132, R132 ;  /* 0x0000008400847308 */ /* 0x000e620000002400 */
[----:B--2---:R-:W-:Y:S01]  /*8140*/  FMNMX.FTZ R189, R129, R190, !PT ;  /* 0x000000be81bd7209 */ /* 0x004fe20007810000 */
[----:B------:R-:W-:-:S06]  /*8150*/  WARPGROUP.ARRIVE ;  /* 0x00000000000079c5 */ /* 0x000fcc0000000000 */
[----:B------:R-:W2:Y:S01]  /*8160*/  MUFU.TANH R134, R134 ;  /* 0x0000008600867308 */ /* 0x000ea20000002400 */
[----:B0-----:R-:W-:Y:S01]  /*8170*/  FMNMX.FTZ R191, R131, R192, !PT ;  /* 0x000000c083bf7209 */ /* 0x001fe20007810000 */
[----:B------:R-:W-:Y:S01]  /*8180*/  QGMMA.64x128x32.F32.E4M3.E4M3 R24, R216, gdesc[UR12], R24, gsb0 ;  /* 0x01e0000cd8187df3 */ /* 0x000fe20008000818 */
[----:B------:R-:W-:Y:S01]  /*8190*/  UIADD3 UR14, UR10, 0x500, URZ ;  /* 0x000005000a0e7890 */ /* 0x000fe2000fffe03f */
[----:B------:R-:W-:Y:S01]  /*81a0*/  UMOV UR15, 0xc0000010 ;  /* 0xc0000010000f7882 */ /* 0x000fe20000000000 */
[----:B------:R-:W-:-:S03]  /*81b0*/  UIADD3 UR10, UR10, 0x600, URZ ;  /* 0x000006000a0a7890 */ /* 0x000fc6000fffe03f */
        /* <DEDUP_REMOVED lines=43> */
[----:B------:R-:W-:Y:S01]  /*8470*/  FMUL.FTZ R195, R0, R102 ;  /* 0x0000006600c37220 */ /* 0x000fe20000410000 */
[----:B------:R-:W-:Y:S05]  /*8480*/  QGMMA.64x128x32.F32.E4M3.E4M3 R24, R220, gdesc[UR12], R24, gsb0 ;  /* 0x01e0000cdc187df3 */ /* 0x000fea0008000818 */
        /* <DEDUP_REMOVED lines=30> */
[----:B-1----:R-:W-:-:S05]  /*8670*/  FMNMX.FTZ R99, R101, R98, !PT ;  /* 0x0000006265637209 */ /* 0x002fca0007810000 */
[----:B------:R-:W1:Y:S01]  /*8680*/  SHFL.BFLY PT, R98, R99, 0x2, 0x1f ;  /* 0x0c401f0063627f89 */ /* 0x000e6200000e0000 */
[----:B--2---:R-:W-:-:S04]  /*8690*/  FMNMX.FTZ R100, R195, R100, !PT ;  /* 0x00000064c3647209 */ /* 0x004fc80007810000 */
[----:B0-----:R-:W-:-:S05]  /*86a0*/  FMNMX.FTZ R100, R197, R100, !PT ;  /* 0x00000064c5647209 */ /* 0x001fca0007810000 */
[----:B------:R-:W0:Y:S01]  /*86b0*/  SHFL.BFLY PT, R103, R100, 0x2, 0x1f ;  /* 0x0c401f0064677f89 */ /* 0x000e2200000e0000 */
[----:B------:R-:W-:Y:S02]  /*86c0*/  WARPGROUP.DEPBAR.LE gsb0, 0x0 ;  /* 0x00008000000079c5 */ /* 0x000fe40000010000 */
[----:B------:R-:W-:Y:S01]  /*86d0*/  WARPGROUP.ARRIVE ;  /* 0x00000000000079c5 */ /* 0x000fe20000000000 */
[----:B-1----:R-:W-:Y:S02]  /*86e0*/  FMNMX.FTZ R102, R99, R98, !PT ;  /* 0x0000006263667209 */ /* 0x002fe40007810000 */
[----:B------:R-:W1:Y:S03]  /*86f0*/  LDC R98, c[0x0][0x988] ;  /* 0x00026200ff627b82 */ /* 0x000e660000000800 */
[----:B------:R-:W-:Y:S01]  /*8700*/  QGMMA.64x128x32.F32.E4M3.E4M3 R24, R224, gdesc[UR8], R24, gsb0 ;  /* 0x01e00008e0187df3 */ /* 0x000fe20008000818 */
[----:B0-----:R-:W-:-:S02]  /*8710*/  FMNMX.FTZ R190, R100, R103, !PT ;  /* 0x0000006764be7209 */ /* 0x001fc40007810000 */
[----:B------:R-:W0:Y:S04]  /*8720*/  SHFL.BFLY PT, R103, R102, 0x1, 0x1f ;  /* 0x0c201f0066677f89 */ /* 0x000e2800000e0000 */
[----:B------:R-:W2:Y:S01]  /*8730*/  SHFL.BFLY PT, R199, R190, 0x1, 0x1f ;  /* 0x0c201f00bec77f89 */ /* 0x000ea200000e0000 */
[----:B0-----:R-:W-:Y:S02]  /*8740*/  FMNMX.FTZ R99, R102, R103, !PT ;  /* 0x0000006766637209 */ /* 0x001fe40007810000 */
        /* <DEDUP_REMOVED lines=9> */
[-CC-:B------:R-:W-:Y:S01]  /*87e0*/  FFMA.FTZ R10, R14, R98.reuse, -R199.reuse ;  /* 0x000000620e0a7223 */ /* 0x180fe200000108c7 */
[----:B0-----:R-:W-:-:S01]  /*87f0*/  FFMA.FTZ R102, R168, R98, -R199 ;  /* 0x00000062a8667223 */ /* 0x001fc200000108c7 */
[-CC-:B------:R-:W-:Y:S01]  /*8800*/  FFMA.FTZ R168, R172, R98.reuse, -R199.reuse ;  /* 0x00000062aca87223 */ /* 0x180fe200000108c7 */
[----:B------:R-:W-:-:S01]  /*8810*/  FFMA.FTZ R172, R176, R98, -R199 ;  /* 0x00000062b0ac7223 */ /* 0x000fc200000108c7 */
[-CC-:B------:R-:W-:Y:S01]  /*8820*/  FFMA.FTZ R176, R180, R98.reuse, -R199.reuse ;  /* 0x00000062b4b07223 */ /* 0x180fe200000108c7 */
[----:B------:R-:W-:-:S01]  /*8830*/  FFMA.FTZ R180, R193, R98, -R199 ;  /* 0x00000062c1b47223 */ /* 0x000fc200000108c7 */
[-C--:B------:R-:W-:Y:S01]  /*8840*/  FFMA.FTZ R14, R21, R98.reuse, -R199 ;  /* 0x00000062150e7223 */ /* 0x080fe200000108c7 */
[----:B------:R-:W-:-:S01]  /*8850*/  FFMA.FTZ R193, R103, R98, -8 ;  /* 0xc100000067c17423 */ /* 0x000fc20000010062 */
        /* <DEDUP_REMOVED lines=90> */
[----:B0-----:R-:W-:-:S01]  /*8e00*/  FADD.FTZ R187, R11, R6 ;  /* 0x000000060bbb7221 */ /* 0x001fc20000010000 */
[-CC-:B------:R-:W-:Y:S01]  /*8e10*/  FFMA.FTZ R127, R127, R98.reuse, -R193.reuse ;  /* 0x000000627f7f7223 */ /* 0x180fe200000108c1 */
[----:B------:R-:W-:-:S01]  /*8e20*/  FFMA.FTZ R130, R130, R98, -R193 ;  /* 0x0000006282827223 */ /* 0x000fc200000108c1 */
[-CC-:B------:R-:W-:Y:S01]  /*8e30*/  FFMA.FTZ R131, R131, R98.reuse, -R193.reuse ;  /* 0x0000006283837223 */ /* 0x180fe200000108c1 */
[----:B------:R-:W-:-:S01]  /*8e40*/  FFMA.FTZ R134, R134, R98, -R193 ;  /* 0x0000006286867223 */ /* 0x000fc200000108c1 */
[-CC-:B------:R-:W-:Y:S01]  /*8e50*/  FFMA.FTZ R135, R135, R98.reuse, -R193.reuse ;  /* 0x0000006287877223 */ /* 0x180fe200000108c1 */
[----:B------:R-:W-:-:S01]  /*8e60*/  FFMA.FTZ R106, R106, R98, -R193 ;  /* 0x000000626a6a7223 */ /* 0x000fc200000108c1 */
[----:B------:R-:W0:Y:S01]  /*8e70*/  MUFU.EX2 R13, R13 ;  /* 0x0000000d000d7308 */ /* 0x000e220000000800 */
[----:B--2---:R-:W-:-:S01]  /*8e80*/  FADD.FTZ R6, R12, R7 ;  /* 0x000000070c067221 */ /* 0x004fc20000010000 */
[-CC-:B------:R-:W-:Y:S01]  /*8e90*/  FFMA.FTZ R107, R107, R98.reuse, -R193.reuse ;  /* 0x000000626b6b7223 */ /* 0x180fe200000108c1 */
        /* <DEDUP_REMOVED lines=9> */
[-CC-:B------:R-:W-:Y:S01]  /*8f30*/  FFMA.FTZ R91, R91, R98.reuse, -R193.reuse ;  /* 0x000000625b5b7223 */ /* 0x180fe200000108c1 */
[----:B------:R-:W-:-:S01]  /*8f40*/  FFMA.FTZ R94, R94, R98, -R193 ;  /* 0x000000625e5e7223 */ /* 0x000fc200000108c1 */
[----:B------:R-:W-:-:S02]  /*8f50*/  WARPGROUP.DEPBAR.LE gsb0, 0x0 ;  /* 0x00008000000079c5 */ /* 0x000fc40000010000 */
        /* <DEDUP_REMOVED lines=155> */
[-CC-:B------:R-:W-:Y:S01]  /*9910*/  FFMA.FTZ R187, R95, R98.reuse, -R193.reuse ;  /* 0x000000625fbb7223 */ /* 0x180fe200000108c1 */
[----:B------:R-:W-:-:S05]  /*9920*/  FFMA.FTZ R95, R189, R98, -R193 ;  /* 0x00000062bd5f7223 */ /* 0x000fca00000108c1 */
        /* <DEDUP_REMOVED lines=20> */
[----:B------:R-:W-:Y:S02]  /*9a70*/  IMAD.U32 R191, RZ, RZ, UR7 ;  /* 0x00000007ffbf7e24 */ /* 0x000fe4000f8e00ff */
[----:B------:R-:W-:-:S03]  /*9a80*/  FFMA.FTZ R193, R197, R98, -R193 ;  /* 0x00000062c5c17223 */ /* 0x000fc600000108c1 */
[----:B------:R-:W2:Y:S01]  /*9a90*/  MUFU.EX2 R118, R118 ;  /* 0x0000007600767308 */ /* 0x000ea20000000800 */
[----:B-1----:R-:W-:-:S01]  /*9aa0*/  FADD.FTZ R189, R115, R190 ;  /* 0x000000be73bd7221 */ /* 0x002fc20000010000 */
[----:B------:R-:W-:Y:S01]  /*9ab0*/  @!P1 LEA R191, R191, UR39, 0x3 ;  /* 0x00000027bfbf9c11 */ /* 0x000fe2000f8e18ff */
[----:B------:R1:W-:Y:S06]  /*9ac0*/  BAR.ARV R6, 0x100 ;  /* 0x000400060000751d */ /* 0x0003ec0000002000 */
[----:B------:R-:W3:Y:S01]  /*9ad0*/  MUFU.EX2 R117, R117 ;  /* 0x0000007500757308 */ /* 0x000ee20000000800 */
[----:B0-----:R-:W-:-:S01]  /*9ae0*/  FADD.FTZ R190, R116, R7 ;  /* 0x0000000774be7221 */ /* 0x001fc20000010000 */
[----:B-1----:R-:W-:-:S05]  /*9af0*/  @!P1 VIADD R6, R191, 0x2e840 ;  /* 0x0002e840bf069836 */ /* 0x002fca0000000000 */
[----:B------:R-:W-:Y:S01]  /*9b00*/  @!P1 PRMT R6, RZ, 0x654, R6 ;  /* 0x00000654ff069816 */ /* 0x000fe20000000006 */
[----:B------:R-:W0:Y:S01]  /*9b10*/  MUFU.EX2 R119, R119 ;  /* 0x0000007700777308 */ /* 0x000e220000000800 */
[----:B--2---:R-:W-:-:S02]  /*9b20*/  FADD.FTZ R192, R118, R189 ;  /* 0x000000bd76c07221 */ /* 0x004fc40000010000 */
[----:B------:R1:W-:Y:S05]  /*9b30*/  @!P1 SYNCS.ARRIVE.TRANS64.RED.A1T0 RZ, [R6+URZ], RZ ;  /* 0x000000ff06ff99a7 */ /* 0x0003ea000810043f */
        /* <DEDUP_REMOVED lines=16> */
[----:B------:R-:W1:Y:S01]  /*9c40*/  MUFU.EX2 R96, R96 ;  /* 0x0000006000607308 */ /* 0x000e620000000800 */
[----:B--2---:R-:W-:-:S07]  /*9c50*/  FADD.FTZ R7, R93, R190 ;  /* 0x000000be5d077221 */ /* 0x004fce0000010000 */
[----:B------:R-:W0:Y:S01]  /*9c60*/  MUFU.EX2 R95, R95 ;  /* 0x0000005f005f7308 */ /* 0x000e220000000800 */
[----:B---3--:R-:W-:-:S07]  /*9c70*/  FADD.FTZ R192, R187, R192 ;  /* 0x000000c0bbc07221 */ /* 0x008fce0000010000 */
        /* <DEDUP_REMOVED lines=16> */
.L_x_6088:
        /* <DEDUP_REMOVED lines=129> */
[----:B------:R-:W-:Y:S01]  /*a590*/  IADD3 R8, R8, -0x1, RZ ;  /* 0xffffffff08087810 */ /* 0x000fe20007ffe0ff */
[----:B------:R-:W-:Y:S06]  /*a5a0*/  @P2 BRA `(.L_x_6089) ;  /* 0xffffffbc001c2947 */ /* 0x000fec000383ffff */
[----:B------:R-:W-:-:S07]  /*a5b0*/  IMAD.U32 R8, RZ, RZ, UR7 ;  /* 0x00000007ff087e24 */ /* 0x000fce000f8e00ff */
.L_x_6079:
[----:B------:R-:W-:Y:S06]  /*a5c0*/  BAR.ARV 0x8, 0x180 ;  /* 0x0206000000007b1d */ /* 0x000fec0000002000 */
[----:B------:R-:W-:Y:S05]  /*a5d0*/  @!P0 BRA `(.L_x_6090) ;  /* 0x0000000000048947 */ /* 0x000fea0003800000 */
[----:B------:R-:W-:Y:S01]  /*a5e0*/  BPT.TRAP 0x1 ;  /* 0x000000040000795c */ /* 0x000fe20000300000 */
.L_x_6090:
[----:B------:R-:W-:Y:S02]  /*a5f0*/  R2UR UR7, R8 ;  /* 0x00000000080772ca */ /* 0x000fe400000e0000 */
[----:B------:R-:W-:-:S11]  /*a600*/  SHF.L.U32 R5, R5, 0x1f, RZ ;  /* 0x0000001f05057819 */ /* 0x000fd600000006ff */
[----:B------:R-:W-:-:S09]  /*a610*/  ULEA UR7, UR7, UR39, 0x3 ;  /* 0x0000002707077291 */ /* 0x000fd2000f8e183f */
[----:B------:R0:W1:Y:S01]  /*a620*/  SYNCS.PHASECHK.TRANS64.TRYWAIT P1, [UR7+0x2e850], R5 ;  /* 0x02e85005ff0075a7 */ /* 0x0000620008020147 */
[----:B------:R-:W-:Y:S05]  /*a630*/  @!P0 BRA `(.L_x_6091) ;  /* 0x0000000000048947 */ /* 0x000fea0003800000 */
[----:B------:R-:W-:Y:S01]  /*a640*/  BPT.TRAP 0x1 ;  /* 0x000000040000795c */ /* 0x000fe20000300000 */
.L_x_6091:
[----:B-1----:R-:W-:Y:S05]  /*a650*/  @P1 BRA `(.L_x_6092) ;  /* 0x0000000000081947 */ /* 0x002fea0003800000 */
[----:B------:R-:W1:Y:S02]  /*a660*/  SYNCS.PHASECHK.TRANS64.TRYWAIT P1, [UR7+0x2e850], R5 ;  /* 0x02e85005ff0075a7 */ /* 0x000e640008020147 */
[----:B-1----:R-:W-:Y:S05]  /*a670*/  @!P1 BRA `(.L_x_6093) ;  /* 0x0000006800a09947 */ /* 0x002fea0003800000 */
.L_x_6092:
        /* <DEDUP_REMOVED lines=8> */
[----:B------:R-:W-:-:S04]  /*a700*/  UIMAD UR4, UR6, 0x700, UR4 ;  /* 0x00000700060478a4 */ /* 0x000fc8000f8e0204 */
[----:B------:R-:W-:-:S03]  /*a710*/  UIADD3 UR6, UR4, 0x100, URZ ;  /* 0x0000010004067890 */ /* 0x000fc6000fffe03f */
[----:B------:R-:W-:Y:S02]  /*a720*/  UMOV UR10, UR4 ;  /* 0x00000004000a7c82 */ /* 0x000fe40008000000 */
[----:B------:R-:W-:Y:S01]  /*a730*/  QGMMA.64x128x32.F32.E4M3.E4M3 R24, R200, gdesc[UR8], R24, gsb0 ;  /* 0x01e00008c8187df3 */ /* 0x000fe20008000818 */
        /* <DEDUP_REMOVED lines=22> */
[----:B------:R-:W-:Y:S01]  /*a8a0*/  QGMMA.64x128x32.F32.E4M3.E4M3 R24, R204, gdesc[UR8], R24, gsb0 ;  /* 0x01e00008cc187df3 */ /* 0x000fe20008000818 */
[----:B------:R-:W-:Y:S01]  /*a8b0*/  UMOV UR10, UR6 ;  /* 0x00000006000a7c82 */ /* 0x000fe20008000000 */
[----:B------:R-:W-:Y:S01]  /*a8c0*/  UMOV UR11, 0xc0000010 ;  /* 0xc0000010000b7882 */ /* 0x000fe20000000000 */
[----:B------:R-:W-:Y:S01]  /*a8d0*/  UIADD3 UR6, UR4, 0x300, URZ ;  /* 0x0000030004067890 */ /* 0x000fe2000fffe03f */
        /* <DEDUP_REMOVED lines=18> */
[----:B------:R-:W1:Y:S04]  /*aa00*/  SHFL.BFLY PT, R9, R6, 0x2, 0x1f ;  /* 0x0c401f0006097f89 */ /* 0x000e6800000e0000 */
[----:B------:R-:W3:Y:S01]  /*aa10*/  SHFL.BFLY PT, R2, R7, 0x2, 0x1f ;  /* 0x0c401f0007027f89 */ /* 0x000ee200000e0000 */
[----:B------:R-:W-:Y:S02]  /*aa20*/  WARPGROUP.DEPBAR.LE gsb0, 0x0 ;  /* 0x00008000000079c5 */ /* 0x000fe40000010000 */
[----:B------:R-:W-:-:S06]  /*aa30*/  WARPGROUP.ARRIVE ;  /* 0x00000000000079c5 */ /* 0x000fcc0000000000 */
[----:B------:R-:W-:Y:S01]  /*aa40*/  QGMMA.64x128x32.F32.E4M3.E4M3 R24, R220, gdesc[UR8], R24, gsb0 ;  /* 0x01e00008dc187df3 */ /* 0x000fe20008000818 */
        /* <DEDUP_REMOVED lines=16> */
[----:B------:R-:W-:Y:S01]  /*ab50*/  IMAD.MOV.U32 R8, RZ, RZ, RZ ;  /* 0x000000ffff087224 */ /* 0x000fe200078e00ff */
[----:B------:R-:W-:Y:S02]  /*ab60*/  WARPGROUP.DEPBAR.LE gsb0, 0x0 ;  /* 0x00008000000079c5 */ /* 0x000fe40000010000 */
[----:B------:R-:W-:-:S06]  /*ab70*/  WARPGROUP.ARRIVE ;  /* 0x00000000000079c5 */ /* 0x000fcc0000000000 */
[----:B------:R-:W-:Y:S01]  /*ab80*/  QGMMA.64x128x32.F32.E4M3.E4M3 R24, R224, gdesc[UR8], R24, gsb0 ;  /* 0x01e00008e0187df3 */ /* 0x000fe20008000818 */
        /* <DEDUP_REMOVED lines=16> */
.L_x_6094:
        /* <DEDUP_REMOVED lines=68> */
.L_x_6072:
        /* <DEDUP_REMOVED lines=8> */
[----:B------:R-:W-:-:S04]  /*b150*/  IADD3 R4, P0, R4, UR4, RZ ;  /* 0x0000000404047c10 */ /* 0x000fc8000ff1e0ff */
[----:B------:R-:W-:Y:S01]  /*b160*/  IADD3.X R5, RZ, UR5, RZ, P0, !PT ;  /* 0x00000005ff057c10 */ /* 0x000fe200087fe4ff */
[----:B------:R-:W-:-:S05]  /*b170*/  ULDC.64 UR4, c[0x0][0xbd0] ;  /* 0x0002f40000047ab9 */ /* 0x000fca0000000a00 */
[----:B------:R0:W2:Y:S01]  /*b180*/  LDG.E.CONSTANT R5, desc[UR44][R4.64] ;  /* 0x0000002c04057981 */ /* 0x0000a2000c1e9900 */
[----:B------:R-:W-:Y:S01]  /*b190*/  LOP3.LUT P0, R17, R18, 0x3, RZ, 0xc0, !PT ;  /* 0x0000000312117812 */ /* 0x000fe2000780c0ff */
[----:B------:R-:W-:Y:S03]  /*b1a0*/  BSSY B0, `(.L_x_6096) ;  /* 0x000018e000007945 */ /* 0x000fe60003800000 */
        /* <DEDUP_REMOVED lines=8> */
[----:B------:R-:W-:Y:S02]  /*b230*/  SEL R119, R8, R3, P0 ;  /* 0x0000000308777207 */ /* 0x000fe40000000000 */
[----:B------:R-:W-:Y:S02]  /*b240*/  LEA.HI R3, R6, R9, RZ, 0x7 ;  /* 0x0000000906037211 */ /* 0x000fe400078f38ff */
[----:B------:R-:W-:Y:S02]  /*b250*/  SEL R98, R52, R15, P0 ;  /* 0x0000000f34627207 */ /* 0x000fe40000000000 */
[----:B0-----:R-:W-:Y:S02]  /*b260*/  LOP3.LUT R4, R3, 0xffffff80, RZ, 0xc0, !PT ;  /* 0xffffff8003047812 */ /* 0x001fe400078ec0ff */
[----:B------:R-:W-:Y:S02]  /*b270*/  SEL R109, R15, R52, P0 ;  /* 0x000000340f6d7207 */ /* 0x000fe40000000000 */
[----:B------:R-:W-:Y:S01]  /*b280*/  SEL R88, R24, R65, P0 ;  /* 0x0000004118587207 */ /* 0x000fe20000000000 */
[----:B------:R-:W-:Y:S01]  /*b290*/  IMAD.IADD R15, R9, 0x1, -R4 ;  /* 0x00000001090f7824 */ /* 0x000fe200078e0a04 */
[----:B------:R-:W-:-:S02]  /*b2a0*/  SEL R99, R65, R24, P0 ;  /* 0x0000001841637207 */ /* 0x000fc40000000000 */
[----:B------:R-:W-:Y:S02]  /*b2b0*/  SEL R72, R32, R73, P0 ;  /* 0x0000004920487207 */ /* 0x000fe40000000000 */
[----:B------:R-:W-:Y:S02]  /*b2c0*/  SHF.R.S32.HI R24, RZ, 0x1f, R15 ;  /* 0x0000001fff187819 */ /* 0x000fe4000001140f */
[----:B------:R-:W-:Y:S01]  /*b2d0*/  SEL R95, R73, R32, P0 ;  /* 0x00000020495f7207 */ /* 0x000fe20000000000 */
[----:B------:R-:W-:Y:S01]  /*b2e0*/  IMAD.WIDE.U32 R32, R16, UR4, RZ ;  /* 0x0000000410207c25 */ /* 0x000fe2000f8e00ff */
[----:B------:R-:W-:Y:S01]  /*b2f0*/  LEA.HI R17, R24, R15, RZ, 0x2 ;  /* 0x0000000f18117211 */ /* 0x000fe200078f10ff */
[----:B------:R-:W0:Y:S01]  /*b300*/  S2R R73, SR_CTAID.X ;  /* 0x0000000000497919 */ /* 0x000e220000002500 */
[----:B------:R-:W-:Y:S02]  /*b310*/  LEA.HI R6, R6, R9, RZ, 0x2 ;  /* 0x0000000906067211 */ /* 0x000fe400078f10ff */
[----:B------:R-:W-:-:S02]  /*b320*/  SHF.R.S32.HI R4, RZ, 0x2, R17 ;  /* 0x00000002ff047819 */ /* 0x000fc40000011411 */
[----:B------:R-:W-:Y:S02]  /*b330*/  SHF.R.S32.HI R7, RZ, 0x1f, R17 ;  /* 0x0000001fff077819 */ /* 0x000fe40000011411 */
[----:B------:R-:W-:Y:S02]  /*b340*/  LOP3.LUT R6, R6, 0xfffffffc, RZ, 0xc0, !PT ;  /* 0xfffffffc06067812 */ /* 0x000fe400078ec0ff */
[----:B------:R-:W-:Y:S02]  /*b350*/  LEA.HI R7, R7, R4, RZ, 0x3 ;  /* 0x0000000407077211 */ /* 0x000fe400078f18ff */
[----:B------:R-:W-:Y:S01]  /*b360*/  SEL R96, R14, R49, P0 ;  /* 0x000000310e607207 */ /* 0x000fe20000000000 */
[----:B------:R-:W-:Y:S01]  /*b370*/  IMAD.IADD R8, R9, 0x1, -R6 ;  /* 0x0000000109087824 */ /* 0x000fe200078e0a06 */
[----:B------:R-:W-:Y:S02]  /*b380*/  SEL R107, R49, R14, P0 ;  /* 0x0000000e316b7207 */ /* 0x000fe40000000000 */
[----:B------:R-:W-:-:S02]  /*b390*/  SHF.R.S32.HI R14, RZ, 0x7, R3 ;  /* 0x00000007ff0e7819 */ /* 0x000fc40000011403 */
[----:B------:R-:W-:Y:S02]  /*b3a0*/  LOP3.LUT R7, R7, 0xfffffff8, RZ, 0xc0, !PT ;  /* 0xfffffff807077812 */ /* 0x000fe400078ec0ff */
[----:B------:R-:W-:Y:S02]  /*b3b0*/  LEA.HI R6, R24, R15, RZ, 0x5 ;  /* 0x0000000f18067211 */ /* 0x000fe400078f28ff */
[----:B------:R-:W-:Y:S01]  /*b3c0*/  LEA.HI R3, R3, R14, RZ, 0x1 ;  /* 0x0000000e03037211 */ /* 0x000fe200078f08ff */
[----:B------:R-:W-:Y:S01]  /*b3d0*/  IMAD.IADD R7, R4, 0x1, -R7 ;  /* 0x0000000104077824 */ /* 0x000fe200078e0a07 */
[----:B------:R-:W-:Y:S02]  /*b3e0*/  SHF.R.S32.HI R6, RZ, 0x5, R6 ;  /* 0x00000005ff067819 */ /* 0x000fe40000011406 */
[----:B------:R-:W-:Y:S02]  /*b3f0*/  LOP3.LUT R3, R3, 0x3fffffe, RZ, 0xc0, !PT ;  /* 0x03fffffe03037812 */ /* 0x000fe400078ec0ff */
[----:B------:R-:W-:Y:S01]  /*b400*/  LEA.HI R4, R8, R8, RZ, 0x1 ;  /* 0x0000000808047211 */ /* 0x000fe200078f08ff */
[----:B------:R-:W-:Y:S01]  /*b410*/  IMAD R6, R6, 0x10, R7 ;  /* 0x0000001006067824 */ /* 0x000fe200078e0207 */
[----:B------:R-:W-:Y:S01]  /*b420*/  SEL R100, R44, R13, P0 ;  /* 0x0000000d2c647207 */ /* 0x000fe20000000000 */
[----:B------:R-:W-:Y:S01]  /*b430*/  IMAD.IADD R3, R14, 0x1, -R3 ;  /* 0x000000010e037824 */ /* 0x000fe200078e0a03 */
[----:B------:R-:W-:-:S02]  /*b440*/  LOP3.LUT R7, R4, 0x1ffffffe, RZ, 0xc0, !PT ;  /* 0x1ffffffe04077812 */ /* 0x000fc400078ec0ff */
[----:B------:R-:W-:Y:S01]  /*b450*/  SEL R111, R13, R44, P0 ;  /* 0x0000002c0d6f7207 */ /* 0x000fe20000000000 */
[----:B------:R-:W-:Y:S01]  /*b460*/  IMAD R3, R3, 0x40, R6 ;  /* 0x0000004003037824 */ /* 0x000fe200078e0206 */
[----:B------:R-:W-:Y:S01]  /*b470*/  SEL R28, R82, R83, P0 ;  /* 0x00000053521c7207 */ /* 0x000fe20000000000 */
[----:B------:R-:W-:Y:S01]  /*b480*/  IMAD.IADD R8, R8, 0x1, -R7 ;  /* 0x0000000108087824 */ /* 0x000fe200078e0a07 */
[----:B------:R-:W-:Y:S02]  /*b490*/  SEL R83, R83, R82, P0 ;  /* 0x0000005253537207 */ /* 0x000fe40000000000 */
[----:B------:R-:W-:Y:S01]  /*b4a0*/  SHF.R.S32.HI R13, RZ, 0x1f, R16 ;  /* 0x0000001fff0d7819 */ /* 0x000fe20000011410 */
[----:B------:R-:W1:Y:S01]  /*b4b0*/  LDC R82, c[0x0][0xbe8] ;  /* 0x0002fa00ff527b82 */ /* 0x000e620000000800 */
[----:B------:R-:W-:Y:S01]  /*b4c0*/  SEL R22, R12, R41, P0 ;  /* 0x000000290c167207 */ /* 0x000fe20000000000 */
[----:B------:R-:W-:Y:S01]  /*b4d0*/  IMAD R8, R8, 0x8, R3 ;  /* 0x0000000808087824 */ /* 0x000fe200078e0203 */
[----:B------:R-:W-:Y:S01]  /*b4e0*/  SEL R23, R41, R12, P0 ;  /* 0x0000000c29177207 */ /* 0x000fe20000000000 */
[C---:B------:R-:W-:Y:S01]  /*b4f0*/  IMAD R9, R13.reuse, UR4, RZ ;  /* 0x000000040d097c24 */ /* 0x040fe2000f8e02ff */
[----:B------:R-:W-:Y:S01]  /*b500*/  SEL R12, R30, R31, P0 ;  /* 0x0000001f1e0c7207 */ /* 0x000fe20000000000 */
[----:B------:R-:W-:Y:S01]  /*b510*/  IMAD R13, R13, UR6, RZ ;  /* 0x000000060d0d7c24 */ /* 0x000fe2000f8e02ff */
[----:B------:R-:W-:Y:S01]  /*b520*/  SEL R80, R76, R37, P0 ;  /* 0x000000254c507207 */ /* 0x000fe20000000000 */
[C---:B------:R-:W-:Y:S01]  /*b530*/  IMAD R9, R16.reuse, UR5, R9 ;  /* 0x0000000510097c24 */ /* 0x040fe2000f8e0209 */
[----:B------:R-:W-:Y:S01]  /*b540*/  SEL R97, R37, R76, P0 ;  /* 0x0000004c25617207 */ /* 0x000fe20000000000 */
[----:B------:R-:W-:Y:S01]  /*b550*/  IMAD R13, R16, UR7, R13 ;  /* 0x00000007100d7c24 */ /* 0x000fe2000f8e020d */
[----:B------:R-:W-:Y:S01]  /*b560*/  SEL R64, R40, R81, P0 ;  /* 0x0000005128407207 */ /* 0x000fe20000000000 */
[----:B------:R-:W-:Y:S01]  /*b570*/  IMAD.IADD R33, R33, 0x1, R9 ;  /* 0x0000000121217824 */ /* 0x000fe200078e0209 */
[----:B------:R-:W-:Y:S01]  /*b580*/  SEL R93, R81, R40, P0 ;  /* 0x00000028515d7207 */ /* 0x000fe20000000000 */
[----:B------:R-:W-:Y:S01]  /*b590*/  IMAD.WIDE.U32 R40, R16, UR6, RZ ;  /* 0x0000000610287c25 */ /* 0x000fe2000f8e00ff */
[----:B------:R-:W-:Y:S01]  /*b5a0*/  SEL R76, R84, R45, P0 ;  /* 0x0000002d544c7207 */ /* 0x000fe20000000000 */
[----:B------:R-:W3:Y:S01]  /*b5b0*/  S2UR UR4, SR_CTAID.Y ;  /* 0x00000000000479c3 */ /* 0x000ee20000002600 */
[----:B------:R-:W-:Y:S01]  /*b5c0*/  SEL R77, R45, R84, P0 ;  /* 0x000000542d4d7207 */ /* 0x000fe20000000000 */
[----:B------:R-:W-:Y:S01]  /*b5d0*/  IMAD.IADD R41, R41, 0x1, R13 ;  /* 0x0000000129297824 */ /* 0x000fe200078e020d */
        /* <DEDUP_REMOVED lines=17> */
[C---:B0-----:R-:W-:Y:S01]  /*b6f0*/  LEA R71, R73.reuse, R3, 0x7 ;  /* 0x0000000349477211 */ /* 0x041fe200078e38ff */
[----:B------:R-:W-:Y:S01]  /*b700*/  IMAD R73, R73, 0x80, R8 ;  /* 0x0000008049497824 */ /* 0x000fe200078e0208 */
        /* <DEDUP_REMOVED lines=14> */
[----:B------:R-:W-:Y:S02]  /*b7f0*/  LOP3.LUT P1, RZ, R15, 0x3, RZ, 0xc0, !PT ;  /* 0x000000030fff7812 */ /* 0x000fe4000782c0ff */
[----:B------:R-:W-:-:S02]  /*b800*/  SEL R50, R66, R67, P0 ;  /* 0x0000004342327207 */ /* 0x000fc40000000000 */
[----:B------:R-:W-:Y:S02]  /*b810*/  SEL R51, R67, R66, P0 ;  /* 0x0000004243337207 */ /* 0x000fe40000000000 */
[----:B-1----:R-:W-:Y:S02]  /*b820*/  ISETP.NE.AND P2, PT, R82, 0x1, PT ;  /* 0x000000015200780c */ /* 0x002fe40003f45270 */
[----:B------:R-:W-:Y:S02]  /*b830*/  SEL R29, R47, R46, P0 ;  /* 0x0000002e2f1d7207 */ /* 0x000fe40000000000 */
[----:B------:R-:W-:Y:S02]  /*b840*/  SEL R56, R58, R59, P0 ;  /* 0x0000003b3a387207 */ /* 0x000fe40000000000 */
[----:B------:R-:W-:Y:S02]  /*b850*/  SEL R57, R59, R58, P0 ;  /* 0x0000003a3b397207 */ /* 0x000fe40000000000 */
[----:B------:R-:W-:-:S02]  /*b860*/  SEL R36, R74, R75, P0 ;  /* 0x0000004b4a247207 */ /* 0x000fc40000000000 */
[----:B------:R-:W-:Y:S02]  /*b870*/  SEL R38, R78, R79, P0 ;  /* 0x0000004f4e267207 */ /* 0x000fe40000000000 */
[----:B------:R-:W-:Y:S02]  /*b880*/  SEL R37, R79, R78, P0 ;  /* 0x0000004e4f257207 */ /* 0x000fe40000000000 */
[----:B------:R-:W-:Y:S02]  /*b890*/  SEL R39, R75, R74, P0 ;  /* 0x0000004a4b277207 */ /* 0x000fe40000000000 */
[----:B------:R-:W0:Y:S01]  /*b8a0*/  @P2 LDC R74, c[0x0][0xbec] ;  /* 0x0002fb00ff4a2b82 */ /* 0x000e220000000800 */
[----:B--2---:R1:W-:Y:S04]  /*b8b0*/  SHFL.IDX PT, R45, R12, R5, 0x1c1f ;  /* 0x001c1f050c2d7589 */ /* 0x0043e800000e0000 */
[----:B------:R-:W-:Y:S04]  /*b8c0*/  SHFL.IDX PT, R30, R92, R5, 0x1c1f ;  /* 0x001c1f055c1e7589 */ /* 0x000fe800000e0000 */
[----:B------:R-:W-:Y:S01]  /*b8d0*/  SHFL.IDX PT, R3, R34, R5, 0x1c1f ;  /* 0x001c1f0522037589 */ /* 0x000fe200000e0000 */
[----:B-1----:R-:W-:-:S03]  /*b8e0*/  LOP3.LUT R12, R5, 0x2, RZ, 0x3c, !PT ;  /* 0x00000002050c7812 */ /* 0x002fc600078e3cff */
[----:B------:R-:W-:Y:S04]  /*b8f0*/  SHFL.IDX PT, R55, R80, R5, 0x1c1f ;  /* 0x001c1f0550377589 */ /* 0x000fe800000e0000 */
[----:B------:R1:W2:Y:S04]  /*b900*/  SHFL.IDX PT, R8, R87, R12, 0x1c1f ;  /* 0x001c1f0c57087589 */ /* 0x0002a800000e0000 */
[----:B------:R-:W4:Y:S04]  /*b910*/  SHFL.IDX PT, R31, R103, R12, 0x1c1f ;  /* 0x001c1f0c671f7589 */ /* 0x000f2800000e0000 */
[----:B------:R-:W-:Y:S01]  /*b920*/  SHFL.IDX PT, R6, R106, R5, 0x1c1f ;  /* 0x001c1f056a067589 */ /* 0x000fe200000e0000 */
[----:B-1----:R-:W1:Y:S03]  /*b930*/  LDC.64 R86, c[0x0][0xb40] ;  /* 0x0002d000ff567b82 */ /* 0x002e660000000a00 */
[----:B------:R-:W-:Y:S04]  /*b940*/  SHFL.IDX PT, R27, R94, R5, 0x1c1f ;  /* 0x001c1f055e1b7589 */ /* 0x000fe800000e0000 */
[----:B------:R-:W5:Y:S04]  /*b950*/  SHFL.IDX PT, R9, R117, R12, 0x1c1f ;  /* 0x001c1f0c75097589 */ /* 0x000f6800000e0000 */
[----:B------:R-:W3:Y:S04]  /*b960*/  SHFL.IDX PT, R34, R105, R12, 0x1c1f ;  /* 0x001c1f0c69227589 */ /* 0x000ee800000e0000 */
[----:B------:R0:W-:Y:S04]  /*b970*/  SHFL.IDX PT, R80, R85, R12, 0x1c1f ;  /* 0x001c1f0c55507589 */ /* 0x0001e800000e0000 */
[----:B------:R-:W-:Y:S04]  /*b980*/  SHFL.IDX PT, R62, R10, R5, 0x1c1f ;  /* 0x001c1f050a3e7589 */ /* 0x000fe800000e0000 */
[----:B------:R-:W-:Y:S01]  /*b990*/  SHFL.IDX PT, R7, R108, R5, 0x1c1f ;  /* 0x001c1f056c077589 */ /* 0x000fe200000e0000 */
[----:B0-----:R-:W0:Y:S01]  /*b9a0*/  LDC.64 R84, c[0x0][0xbd8] ;  /* 0x0002f600ff547b82 */ /* 0x001e220000000a00 */
[----:B-1----:R-:W-:-:S02]  /*b9b0*/  IMAD.WIDE.U32 R40, R86, UR36, R40 ;  /* 0x0000002456287c25 */ /* 0x002fc4000f8e0028 */
[----:B------:R-:W1:Y:S04]  /*b9c0*/  SHFL.IDX PT, R10, R119, R12, 0x1c1f ;  /* 0x001c1f0c770a7589 */ /* 0x000e6800000e0000 */
[----:B------:R-:W-:Y:S04]  /*b9d0*/  SHFL.IDX PT, R14, R102, R5, 0x1c1f ;  /* 0x001c1f05660e7589 */ /* 0x000fe800000e0000 */
[----:B------:R-:W1:Y:S04]  /*b9e0*/  SHFL.IDX PT, R15, R113, R12, 0x1c1f ;  /* 0x001c1f0c710f7589 */ /* 0x000e6800000e0000 */
[----:B------:R-:W-:Y:S04]  /*b9f0*/  SHFL.IDX PT, R22, R22, R5, 0x1c1f ;  /* 0x001c1f0516167589 */ /* 0x000fe800000e0000 */
[----:B------:R-:W-:Y:S04]  /*ba00*/  SHFL.IDX PT, R66, R18, R5, 0x1c1f ;  /* 0x001c1f0512427589 */ /* 0x000fe800000e0000 */
[----:B------:R-:W-:Y:S04]  /*ba10*/  SHFL.IDX PT, R23, R23, R12, 0x1c1f ;  /* 0x001c1f0c17177589 */ /* 0x000fe800000e0000 */
[----:B------:R-:W-:Y:S04]  /*ba20*/  SHFL.IDX PT, R13, R104, R5, 0x1c1f ;  /* 0x001c1f05680d7589 */ /* 0x000fe800000e0000 */
[----:B------:R-:W-:Y:S04]  /*ba30*/  SHFL.IDX PT, R49, R20, R5, 0x1c1f ;  /* 0x001c1f0514317589 */ /* 0x000fe800000e0000 */
[----:B------:R-:W1:Y:S04]  /*ba40*/  SHFL.IDX PT, R18, R115, R12, 0x1c1f ;  /* 0x001c1f0c73127589 */ /* 0x000e6800000e0000 */
        /* <DEDUP_REMOVED lines=9> */
[----:B--2---:R-:W2:Y:S03]  /*bae0*/  @P2 LDC R88, c[0x0][0xbec] ;  /* 0x0002fb00ff582b82 */ /* 0x004ea60000000800 */
[----:B------:R-:W1:Y:S04]  /*baf0*/  SHFL.IDX PT, R59, R95, R12, 0x1c1f ;  /* 0x001c1f0c5f3b7589 */ /* 0x000e6800000e0000 */
[----:B------:R4:W-:Y:S04]  /*bb00*/  SHFL.IDX PT, R79, R89, R12, 0x1c1f ;  /* 0x001c1f0c594f7589 */ /* 0x0009e800000e0000 */
[----:B------:R-:W-:Y:S04]  /*bb10*/  SHFL.IDX PT, R35, R90, R5, 0x1c1f ;  /* 0x001c1f055a237589 */ /* 0x000fe800000e0000 */
[----:B------:R-:W1:Y:S01]  /*bb20*/  SHFL.IDX PT, R54, R101, R12, 0x1c1f ;  /* 0x001c1f0c65367589 */ /* 0x000e6200000e0000 */
[----:B----4-:R-:W4:Y:S03]  /*bb30*/  LDC R89, c[0x0][0xc50] ;  /* 0x00031400ff597b82 */ /* 0x010f260000000800 */
        /* <DEDUP_REMOVED lines=14> */
[----:B------:R-:W4:Y:S04]  /*bc20*/  SHFL.IDX PT, R64, R97, R12, 0x1c1f ;  /* 0x001c1f0c61407589 */ /* 0x000f2800000e0000 */
[----:B------:R3:W-:Y:S01]  /*bc30*/  SHFL.IDX PT, R67, R29, R12, 0x1c1f ;  /* 0x001c1f0c1d437589 */ /* 0x0007e200000e0000 */
[----:B--2---:R-:W-:-:S02]  /*bc40*/  SEL R5, R3, R8, P0 ;  /* 0x0000000803057207 */ /* 0x004fc40000000000 */
[----:B------:R-:W-:Y:S01]  /*bc50*/  SEL R28, R30, R31, P0 ;  /* 0x0000001f1e1c7207 */ /* 0x000fe20000000000 */
[----:B------:R2:W-:Y:S01]  /*bc60*/  SHFL.IDX PT, R38, R83, R12, 0x1c1f ;  /* 0x001c1f0c53267589 */ /* 0x0005e200000e0000 */
[----:B------:R-:W-:Y:S02]  /*bc70*/  SEL R3, R8, R3, P0 ;  /* 0x0000000308037207 */ /* 0x000fe40000000000 */
[----:B------:R-:W-:Y:S01]  /*bc80*/  SEL R30, R31, R30, P0 ;  /* 0x0000001e1f1e7207 */ /* 0x000fe20000000000 */
[----:B------:R-:W-:Y:S01]  /*bc90*/  SHFL.IDX PT, R77, R77, R12, 0x1c1f ;  /* 0x001c1f0c4d4d7589 */ /* 0x000fe200000e0000 */
[----:B-----5:R-:W-:Y:S02]  /*bca0*/  SEL R8, R6, R9, P0 ;  /* 0x0000000906087207 */ /* 0x020fe40000000000 */
[----:B---3--:R-:W-:Y:S01]  /*bcb0*/  SEL R29, R27, R34, P0 ;  /* 0x000000221b1d7207 */ /* 0x008fe20000000000 */
[----:B------:R-:W3:Y:S01]  /*bcc0*/  SHFL.IDX PT, R72, R93, R12, 0x1c1f ;  /* 0x001c1f0c5d487589 */ /* 0x000ee200000e0000 */
[----:B------:R-:W-:Y:S01]  /*bcd0*/  SEL R31, R34, R27, P0 ;  /* 0x0000001b221f7207 */ /* 0x000fe20000000000 */
[----:B0-----:R-:W-:Y:S01]  /*bce0*/  IMAD R34, R84, UR37, RZ ;  /* 0x0000002554227c24 */ /* 0x001fe2000f8e02ff */
[----:B------:R-:W-:Y:S01]  /*bcf0*/  SEL R6, R9, R6, P0 ;  /* 0x0000000609067207 */ /* 0x000fe20000000000 */
[----:B------:R-:W0:Y:S01]  /*bd00*/  SHFL.IDX PT, R78, R91, R12, 0x1c1f ;  /* 0x001c1f0c5b4e7589 */ /* 0x000e2200000e0000 */
[----:B-1----:R-:W-:Y:S01]  /*bd10*/  SEL R9, R7, R10, P0 ;  /* 0x0000000a07097207 */ /* 0x002fe20000000000 */
[----:B--2---:R-:W1:Y:S01]  /*bd20*/  @P2 LDC R83, c[0x0][0xbf0] ;  /* 0x0002fc00ff532b82 */ /* 0x004e620000000800 */
[----:B------:R-:W-:Y:S01]  /*bd30*/  SEL R7, R10, R7, P0 ;  /* 0x000000070a077207 */ /* 0x000fe20000000000 */
[----:B------:R-:W2:Y:S01]  /*bd40*/  SHFL.IDX PT, R81, R81, R12, 0x1c1f ;  /* 0x001c1f0c51517589 */ /* 0x000ea200000e0000 */
[----:B------:R-:W-:Y:S01]  /*bd50*/  SEL R10, R14, R15, P0 ;  /* 0x0000000f0e0a7207 */ /* 0x000fe20000000000 */
[----:B------:R-:W-:Y:S01]  /*bd60*/  IMAD R75, R85, UR36, R34 ;  /* 0x00000024554b7c24 */ /* 0x000fe2000f8e0222 */
[----:B------:R-:W-:Y:S01]  /*bd70*/  SEL R14, R15, R14, P0 ;  /* 0x0000000e0f0e7207 */ /* 0x000fe20000000000 */
[----:B------:R-:W-:Y:S01]  /*bd80*/  SHFL.IDX PT, R69, R69, R12, 0x1c1f ;  /* 0x001c1f0c45457589 */ /* 0x000fe200000e0000 */
[----:B------:R-:W-:Y:S01]  /*bd90*/  SEL R15, R18, R13, P0 ;  /* 0x0000000d120f7207 */ /* 0x000fe20000000000 */
[----:B------:R-:W5:Y:S01]  /*bda0*/  @P2 LDC R85, c[0x0][0xbf0] ;  /* 0x0002fc00ff552b82 */ /* 0x000f620000000800 */
[----:B------:R-:W-:Y:S01]  /*bdb0*/  SEL R34, R59, R58, P0 ;  /* 0x0000003a3b227207 */ /* 0x000fe20000000000 */
[----:B------:R-:W-:Y:S01]  /*bdc0*/  SHFL.IDX PT, R61, R61, R12, 0x1c1f ;  /* 0x001c1f0c3d3d7589 */ /* 0x000fe200000e0000 */
[----:B------:R-:W-:-:S03]  /*bdd0*/  SEL R27, R54, R35, P0 ;  /* 0x00000023361b7207 */ /* 0x000fc60000000000 */
[----:B------:R4:W-:Y:S04]  /*bde0*/  SHFL.IDX PT, R63, R11, R12, 0x1c1f ;  /* 0x001c1f0c0b3f7589 */ /* 0x0009e800000e0000 */
[----:B------:R-:W-:Y:S04]  /*bdf0*/  SHFL.IDX PT, R53, R53, R12, 0x1c1f ;  /* 0x001c1f0c35357589 */ /* 0x000fe800000e0000 */
[----:B------:R-:W-:Y:S01]  /*be00*/  SHFL.IDX PT, R57, R57, R12, 0x1c1f ;  /* 0x001c1f0c39397589 */ /* 0x000fe200000e0000 */
[----:B----4-:R-:W-:-:S03]  /*be10*/  SEL R11, R13, R18, P0 ;  /* 0x000000120d0b7207 */ /* 0x010fc60000000000 */
[----:B------:R-:W-:Y:S01]  /*be20*/  SHFL.IDX PT, R43, R43, R12, 0x1c1f ;  /* 0x001c1f0c2b2b7589 */ /* 0x000fe200000e0000 */
[----:B------:R-:W-:Y:S02]  /*be30*/  SEL R13, R19, R20, P0 ;  /* 0x00000014130d7207 */ /* 0x000fe40000000000 */
[----:B------:R-:W-:Y:S01]  /*be40*/  SEL R18, R46, R47, P0 ;  /* 0x0000002f2e127207 */ /* 0x000fe20000000000 */
        /* <DEDUP_REMOVED lines=9> */
[----:B------:R-:W-:-:S02]  /*bee0*/  SEL R25, R26, R25, P0 ;  /* 0x000000191a197207 */ /* 0x000fc40000000000 */
[----:B------:R-:W-:Y:S01]  /*bef0*/  SEL R26, R47, R46, P0 ;  /* 0x0000002e2f1a7207 */ /* 0x000fe20000000000 */
[----:B------:R-:W-:Y:S01]  /*bf00*/  IMAD.WIDE.U32 R46, R84, UR36, R32 ;  /* 0x00000024542e7c25 */ /* 0x000fe2000f8e0020 */
[----:B------:R-:W-:Y:S02]  /*bf10*/  SEL R32, R58, R59, P0 ;  /* 0x0000003b3a207207 */ /* 0x000fe40000000000 */
[----:B------:R-:W-:Y:S01]  /*bf20*/  SEL R19, R35, R54, P0 ;  /* 0x0000003623137207 */ /* 0x000fe20000000000 */
[----:B------:R-:W-:Y:S01]  /*bf30*/  IMAD.MOV R58, RZ, RZ, -R16 ;  /* 0x000000ffff3a7224 */ /* 0x000fe200078e0a10 */
[----:B------:R-:W-:Y:S01]  /*bf40*/  SEL R33, R55, R64, P0 ;  /* 0x0000004037217207 */ /* 0x000fe20000000000 */
[----:B------:R-:W-:Y:S01]  /*bf50*/  IMAD R54, R86, UR37, RZ ;  /* 0x0000002556367c24 */ /* 0x000fe2000f8e02ff */
[----:B------:R-:W-:Y:S01]  /*bf60*/  SEL R35, R64, R55, P0 ;  /* 0x0000003740237207 */ /* 0x000fe20000000000 */
[----:B------:R-:W-:Y:S01]  /*bf70*/  IMAD R89, R89, R58, UR4 ;  /* 0x0000000459597e24 */ /* 0x000fe2000f8e023a */
[----:B------:R-:W-:Y:S01]  /*bf80*/  ULDC.64 UR4, c[0x0][0xbe0] ;  /* 0x0002f80000047ab9 */ /* 0x000fe20000000a00 */
[----:B------:R-:W-:-:S03]  /*bf90*/  @P2 IMAD.HI.U32 R16, R73, R74, RZ ;  /* 0x0000004a49102227 */ /* 0x000fc600078e00ff */
[----:B------:R-:W-:Y:S01]  /*bfa0*/  SHF.R.S32.HI R64, RZ, 0x1f, R89 ;  /* 0x0000001fff407819 */ /* 0x000fe20000011459 */
[----:B------:R-:W-:Y:S02]  /*bfb0*/  IMAD R55, R87, UR36, R54 ;  /* 0x0000002457377c24 */ /* 0x000fe4000f8e0236 */
[----:B------:R-:W-:Y:S02]  /*bfc0*/  IMAD.IADD R47, R47, 0x1, R75 ;  /* 0x000000012f2f7824 */ /* 0x000fe400078e024b */
[----:B------:R-:W-:Y:S01]  /*bfd0*/  IMAD.MOV.U32 R59, RZ, RZ, R73 ;  /* 0x000000ffff3b7224 */ /* 0x000fe200078e0049 */
[----:B-1----:R-:W-:Y:S01]  /*bfe0*/  @P2 SHF.R.U32.HI R59, RZ, R83, R16 ;  /* 0x00000053ff3b2219 */ /* 0x002fe20000011610 */
[----:B------:R-:W-:Y:S02]  /*bff0*/  IMAD.IADD R55, R41, 0x1, R55 ;  /* 0x0000000129377824 */ /* 0x000fe400078e0237 */
[----:B------:R-:W-:Y:S02]  /*c000*/  IMAD.MOV.U32 R54, RZ, RZ, R40 ;  /* 0x000000ffff367224 */ /* 0x000fe400078e0028 */
[----:B------:R-:W-:Y:S01]  /*c010*/  IMAD.MOV.U32 R75, RZ, RZ, R73 ;  /* 0x000000ffff4b7224 */ /* 0x000fe200078e0049 */
[----:B-----5:R-:W-:Y:S01]  /*c020*/  @P2 SHF.R.U32.HI R75, RZ, R85, R88 ;  /* 0x00000055ff4b2219 */ /* 0x020fe20000011658 */
[----:B------:R-:W-:-:S02]  /*c030*/  IMAD R16, R64, UR4, RZ ;  /* 0x0000000440107c24 */ /* 0x000fc4000f8e02ff */
[----:B------:R-:W-:-:S04]  /*c040*/  IMAD.WIDE.U32 R40, R89, UR4, R46 ;  /* 0x0000000459287c25 */ /* 0x000fc8000f8e002e */
        /* <DEDUP_REMOVED lines=8> */
[----:B------:R-:W-:Y:S01]  /*c0d0*/  IMAD R64, R64, UR6, RZ ;  /* 0x0000000640407c24 */ /* 0x000fe2000f8e02ff */
[----:B---3--:R-:W-:Y:S01]  /*c0e0*/  SEL R58, R72, R65, P0 ;  /* 0x00000041483a7207 */ /* 0x008fe20000000000 */
[----:B------:R-:W-:-:S02]  /*c0f0*/  IMAD.MOV R59, RZ, RZ, -R75 ;  /* 0x000000ffff3b7224 */ /* 0x000fc400078e0a4b */
[----:B------:R-:W-:Y:S02]  /*c100*/  IMAD R16, R16, UR4, RZ ;  /* 0x0000000410107c24 */ /* 0x000fe4000f8e02ff */
[C-C-:B------:R-:W-:Y:S02]  /*c110*/  IMAD R55, R82.reuse, R54, R73.reuse ;  /* 0x0000003652377224 */ /* 0x140fe400078e0249 */
[----:B------:R-:W-:Y:S01]  /*c120*/  IMAD R83, R89, UR7, R64 ;  /* 0x0000000759537c24 */ /* 0x000fe2000f8e0240 */
[----:B------:R-:W-:Y:S01]  /*c130*/  ULDC.64 UR6, c[0x0][0xbc8] ;  /* 0x0002f20000067ab9 */ /* 0x000fe20000000a00 */
[----:B------:R-:W-:Y:S02]  /*c140*/  IMAD R59, R82, R59, R73 ;  /* 0x0000003b523b7224 */ /* 0x000fe400078e0249 */
[----:B------:R-:W-:Y:S01]  /*c150*/  IMAD R73, R75, UR5, R16 ;  /* 0x000000054b497c24 */ /* 0x000fe2000f8e0210 */
[----:B------:R-:W-:Y:S01]  /*c160*/  SHF.R.S32.HI R16, RZ, 0x1f, R55 ;  /* 0x0000001fff107819 */ /* 0x000fe20000011437 */
[----:B------:R-:W-:Y:S01]  /*c170*/  IMAD.IADD R47, R47, 0x1, R83 ;  /* 0x000000012f2f7824 */ /* 0x000fe200078e0253 */
[----:B------:R-:W-:Y:S01]  /*c180*/  SHF.R.S32.HI R54, RZ, 0x1f, R59 ;  /* 0x0000001fff367819 */ /* 0x000fe2000001143b */
[----:B------:R-:W1:Y:S01]  /*c190*/  S2UR UR5, SR_CgaCtaId ;  /* 0x00000000000579c3 */ /* 0x000e620000008800 */
[----:B------:R-:W-:-:S04]  /*c1a0*/  IMAD.WIDE.U32 R40, R55, UR6, R40 ;  /* 0x0000000637287c25 */ /* 0x000fc8000f8e0028 */
[----:B------:R-:W-:Y:S01]  /*c1b0*/  IMAD.WIDE.U32 R46, R75, UR4, R46 ;  /* 0x000000044b2e7c25 */ /* 0x000fe2000f8e002e */
[----:B------:R-:W-:-:S03]  /*c1c0*/  UMOV UR4, 0x400 ;  /* 0x0000040000047882 */ /* 0x000fc60000000000 */
[----:B------:R-:W-:Y:S02]  /*c1d0*/  IMAD R16, R16, UR6, RZ ;  /* 0x0000000610107c24 */ /* 0x000fe4000f8e02ff */
[----:B------:R-:W-:Y:S02]  /*c1e0*/  IMAD.IADD R47, R47, 0x1, R73 ;  /* 0x000000012f2f7824 */ /* 0x000fe400078e0249 */
[----:B------:R-:W-:Y:S02]  /*c1f0*/  IMAD R54, R54, UR8, RZ ;  /* 0x0000000836367c24 */ /* 0x000fe4000f8e02ff */
[----:B------:R-:W-:Y:S01]  /*c200*/  IMAD R73, R55, UR7, R16 ;  /* 0x0000000737497c24 */ /* 0x000fe2000f8e0210 */
[----:B------:R-:W-:Y:S01]  /*c210*/  ULDC.64 UR6, c[0x0][0xba8] ;  /* 0x0002ea0000067ab9 */ /* 0x000fe20000000a00 */
[C---:B------:R-:W-:Y:S01]  /*c220*/  IMAD R75, R59.reuse, UR9, R54 ;  /* 0x000000093b4b7c24 */ /* 0x040fe2000f8e0236 */
[----:B------:R-:W-:Y:S01]  /*c230*/  LEA R84, P2, R40, UR6, 0x2 ;  /* 0x0000000628547c11 */ /* 0x000fe2000f8410ff */
[----:B------:R-:W-:Y:S01]  /*c240*/  IMAD.WIDE.U32 R46, R59, UR8, R46 ;  /* 0x000000083b2e7c25 */ /* 0x000fe2000f8e002e */
[----:B------:R-:W-:Y:S01]  /*c250*/  SEL R54, R65, R72, P0 ;  /* 0x0000004841367207 */ /* 0x000fe20000000000 */
[----:B------:R-:W-:Y:S01]  /*c260*/  ULDC UR6, c[0x0][0xa88] ;  /* 0x0002a20000067ab9 */ /* 0x000fe20000000800 */
[----:B------:R-:W-:Y:S01]  /*c270*/  ULDC.64 UR8, c[0x0][0xb00] ;  /* 0x0002c00000087ab9 */ /* 0x000fe20000000a00 */
[----:B------:R-:W-:Y:S01]  /*c280*/  IMAD.IADD R55, R41, 0x1, R73 ;  /* 0x0000000129377824 */ /* 0x000fe200078e0249 */
[----:B------:R-:W-:Y:S01]  /*c290*/  IADD3 R41, R47, R75, RZ ;  /* 0x0000004b2f297210 */ /* 0x000fe20007ffe0ff */
[----:B------:R-:W-:Y:S01]  /*c2a0*/  SHFL.IDX PT, R72, R84, RZ, 0x1c1f ;  /* 0x001c1fff54487589 */ /* 0x000fe200000e0000 */
[----:B-1----:R-:W-:Y:S01]  /*c2b0*/  ULEA UR4, UR5, UR4, 0x18 ;  /* 0x0000000405047291 */ /* 0x002fe2000f8ec03f */
[----:B------:R-:W-:Y:S01]  /*c2c0*/  IMAD R16, R82, UR6, RZ ;  /* 0x0000000652107c24 */ /* 0x000fe2000f8e02ff */
[----:B------:R-:W-:Y:S01]  /*c2d0*/  LEA.HI.X R47, R40, UR7, R55, 0x2, P2 ;  /* 0x00000007282f7c11 */ /* 0x000fe200090f1437 */
[----:B------:R-:W-:Y:S01]  /*c2e0*/  SHFL.IDX PT, R74, R84, 0x1, 0x1c1f ;  /* 0x003c1f00544a7f89 */ /* 0x000fe200000e0000 */
[C---:B------:R-:W-:Y:S01]  /*c2f0*/  VIADD R83, R71.reuse, 0x8 ;  /* 0x0000000847537836 */ /* 0x040fe20000000000 */
[----:B------:R-:W-:Y:S01]  /*c300*/  UIADD3 UR4, UR4, 0x2e820, URZ ;  /* 0x0002e82004047890 */ /* 0x000fe2000fffe03f */
[-C--:B------:R-:W-:Y:S01]  /*c310*/  ISETP.GE.OR P2, PT, R71, R16.reuse, P1 ;  /* 0x000000104700720c */ /* 0x080fe20000f46670 */
[----:B------:R-:W1:Y:S01]  /*c320*/  SHFL.IDX PT, R73, R47, RZ, 0x1c1f ;  /* 0x001c1fff2f497589 */ /* 0x000e6200000e0000 */
[C---:B------:R-:W-:Y:S01]  /*c330*/  LEA R85, P3, R46.reuse, UR8, 0x2 ;  /* 0x000000082e557c11 */ /* 0x040fe2000f8610ff */
[----:B------:R-:W-:Y:S01]  /*c340*/  UPRMT UR4, URZ, 0x654, UR4 ;  /* 0x000006543f047896 */ /* 0x000fe20008000004 */
[----:B------:R-:W-:Y:S01]  /*c350*/  ISETP.GE.OR P1, PT, R83, R16, P1 ;  /* 0x000000105300720c */ /* 0x000fe20000f26670 */
[----:B------:R3:W4:Y:S01]  /*c360*/  SHFL.IDX PT, R75, R47, 0x1, 0x1c1f ;  /* 0x003c1f002f4b7f89 */ /* 0x00072200000e0000 */
[----:B------:R-:W-:-:S02]  /*c370*/  LEA.HI.X R86, R46, UR9, R41, 0x2, P3 ;  /* 0x000000092e567c11 */ /* 0x000fc400098f1429 */
[----:B------:R-:W-:Y:S01]  /*c380*/  ISETP.GE.AND P3, PT, R71, R16, PT ;  /* 0x000000104700720c */ /* 0x000fe20003f66270 */
[----:B------:R1:W4:Y:S01]  /*c390*/  SHFL.IDX PT, R64, R85, RZ, 0x1c1f ;  /* 0x001c1fff55407589 */ /* 0x00032200000e0000 */
[----:B------:R-:W-:Y:S01]  /*c3a0*/  SEL R40, R44, R79, P0 ;  /* 0x0000004f2c287207 */ /* 0x000fe20000000000 */
[----:B------:R-:W-:Y:S01]  /*c3b0*/  IMAD.SHL.U32 R71, R70, 0x2, RZ ;  /* 0x0000000246477824 */ /* 0x000fe200078e00ff */
[----:B------:R-:W-:Y:S01]  /*c3c0*/  SYNCS.ARRIVE.TRANS64.RED.A1T0 RZ, [UR4], RZ ;  /* 0x000000ffffff79a7 */ /* 0x000fe20008100404 */
[----:B------:R1:W4:Y:S01]  /*c3d0*/  SHFL.IDX PT, R65, R86, RZ, 0x1c1f ;  /* 0x001c1fff56417589 */ /* 0x00032200000e0000 */
[----:B0-----:R-:W-:Y:S02]  /*c3e0*/  SEL R41, R45, R78, P0 ;  /* 0x0000004e2d297207 */ /* 0x001fe40000000000 */
[----:B--2---:R-:W-:Y:S02]  /*c3f0*/  SEL R46, R48, R81, P0 ;  /* 0x00000051302e7207 */ /* 0x004fe40000000000 */
[----:B---3--:R-:W-:-:S02]  /*c400*/  SEL R47, R49, R80, P0 ;  /* 0x00000050312f7207 */ /* 0x008fc40000000000 */
[----:B------:R-:W-:Y:S02]  /*c410*/  SEL R55, R76, R77, P0 ;  /* 0x0000004d4c377207 */ /* 0x000fe40000000000 */
[----:B------:R-:W-:Y:S02]  /*c420*/  SEL R59, R77, R76, P0 ;  /* 0x0000004c4d3b7207 */ /* 0x000fe40000000000 */
[----:B------:R-:W-:Y:S01]  /*c430*/  SEL R44, R79, R44, P0 ;  /* 0x0000002c4f2c7207 */ /* 0x000fe20000000000 */
[----:B-1----:R0:W-:Y:S01]  /*c440*/  @!P2 ST.E desc[UR44][R72.64], R0 ;  /* 0x000000004800a985 */ /* 0x0021e2000c10192c */
[----:B------:R-:W-:Y:S02]  /*c450*/  SEL R45, R78, R45, P0 ;  /* 0x0000002d4e2d7207 */ /* 0x000fe40000000000 */
[----:B------:R-:W-:Y:S01]  /*c460*/  SEL R48, R81, R48, P0 ;  /* 0x0000003051307207 */ /* 0x000fe20000000000 */
[----:B----4-:R0:W-:Y:S01]  /*c470*/  @!P1 ST.E desc[UR44][R74.64], R2 ;  /* 0x000000024a009985 */ /* 0x0101e2000c10192c */
[----:B------:R-:W-:Y:S01]  /*c480*/  SEL R49, R80, R49, P0 ;  /* 0x0000003150317207 */ /* 0x000fe20000000000 */
[----:B------:R-:W-:Y:S06]  /*c490*/  @P3 BRA `(.L_x_6097) ;  /* 0x0000000400783947 */ /* 0x000fec0003800000 */
        /* <DEDUP_REMOVED lines=9> */
[----:B------:R-:W-:-:S04]  /*c530*/  ISETP.GE.AND P1, PT, R78, UR4, PT ;  /* 0x000000044e007c0c */ /* 0x000fc8000bf26270 */
[----:B------:R-:W-:-:S03]  /*c540*/  ISETP.GE.AND P5, PT, R80, UR4, PT ;  /* 0x0000000450007c0c */ /* 0x000fc6000bfa6270 */
[C-C-:B------:R-:W-:Y:S02]  /*c550*/  @!P2 IMAD.WIDE R72, R71.reuse, 0x4, R64.reuse ;  /* 0x000000044748a825 */ /* 0x140fe400078e0240 */
[----:B------:R-:W-:Y:S02]  /*c560*/  @!P3 LEA.HI R0, R0, R0, RZ, 0x1 ;  /* 0x000000000000b211 */ /* 0x000fe400078f08ff */
[----:B------:R-:W-:Y:S01]  /*c570*/  @!P4 LEA.HI R70, R70, R70, RZ, 0x1 ;  /* 0x000000464646c211 */ /* 0x000fe200078f08ff */
[----:B------:R0:W-:Y:S01]  /*c580*/  @!P2 ST.E.64 desc[UR44][R72.64], R8 ;  /* 0x000000084800a985 */ /* 0x0001e2000c101b2c */
[----:B------:R-:W-:Y:S01]  /*c590*/  @!P3 LOP3.LUT R75, R0, 0xfffffffe, RZ, 0xc0, !PT ;  /* 0xfffffffe004bb812 */ /* 0x000fe200078ec0ff */
[----:B------:R-:W-:Y:S01]  /*c5a0*/  VIADD R0, R71, 0x28 ;  /* 0x0000002847007836 */ /* 0x000fe20000000000 */
[----:B------:R-:W-:Y:S02]  /*c5b0*/  @!P1 LEA.HI R78, R78, R78, RZ, 0x1 ;  /* 0x0000004e4e4e9211 */ /* 0x000fe400078f08ff */
[----:B------:R-:W-:Y:S01]  /*c5c0*/  @!P4 LOP3.LUT R77, R70, 0xfffffffe, RZ, 0xc0, !PT ;  /* 0xfffffffe464dc812 */ /* 0x000fe200078ec0ff */
[----:B------:R-:W-:Y:S01]  /*c5d0*/  @!P3 IMAD.WIDE R74, R75, 0x4, R64 ;  /* 0x000000044b4ab825 */ /* 0x000fe200078e0240 */
[----:B------:R-:W-:-:S02]  /*c5e0*/  ISETP.GE.AND P2, PT, R79, UR4, PT ;  /* 0x000000044f007c0c */ /* 0x000fc4000bf46270 */
[----:B------:R-:W-:Y:S01]  /*c5f0*/  @!P5 LEA.HI R80, R80, R80, RZ, 0x1 ;  /* 0x000000505050d211 */ /* 0x000fe200078f08ff */
[----:B------:R-:W-:Y:S01]  /*c600*/  VIADD R70, R71, 0x30 ;  /* 0x0000003047467836 */ /* 0x000fe20000000000 */
[----:B------:R1:W-:Y:S01]  /*c610*/  @!P3 ST.E.64 desc[UR44][R74.64], R6 ;  /* 0x000000064a00b985 */ /* 0x0003e2000c101b2c */
[----:B------:R-:W-:Y:S01]  /*c620*/  @!P4 IMAD.WIDE R76, R77, 0x4, R64 ;  /* 0x000000044d4cc825 */ /* 0x000fe200078e0240 */
[----:B------:R-:W-:Y:S02]  /*c630*/  ISETP.GE.AND P3, PT, R0, UR4, PT ;  /* 0x0000000400007c0c */ /* 0x000fe4000bf66270 */
[----:B0-----:R-:W-:Y:S01]  /*c640*/  @!P1 LOP3.LUT R9, R78, 0xfffffffe, RZ, 0xc0, !PT ;  /* 0xfffffffe4e099812 */ /* 0x001fe200078ec0ff */
[C---:B------:R-:W-:Y:S01]  /*c650*/  VIADD R72, R71.reuse, 0x40 ;  /* 0x0000004047487836 */ /* 0x040fe20000000000 */
[----:B------:R-:W-:Y:S01]  /*c660*/  ISETP.GE.AND P6, PT, R70, UR4, PT ;  /* 0x0000000446007c0c */ /* 0x000fe2000bfc6270 */
[----:B------:R-:W-:Y:S01]  /*c670*/  VIADD R78, R71, 0x48 ;  /* 0x00000048474e7836 */ /* 0x000fe20000000000 */
[----:B------:R0:W-:Y:S01]  /*c680*/  @!P4 ST.E.64 desc[UR44][R76.64], R10 ;  /* 0x0000000a4c00c985 */ /* 0x0001e2000c101b2c */
[----:B------:R-:W-:-:S02]  /*c690*/  @!P2 LEA.HI R79, R79, R79, RZ, 0x1 ;  /* 0x0000004f4f4fa211 */ /* 0x000fc400078f08ff */
[----:B------:R-:W-:Y:S01]  /*c6a0*/  ISETP.GE.AND P4, PT, R72, UR4, PT ;  /* 0x0000000448007c0c */ /* 0x000fe2000bf86270 */
[--C-:B-1----:R-:W-:Y:S01]  /*c6b0*/  @!P1 IMAD.WIDE R6, R9, 0x4, R64.reuse ;  /* 0x0000000409069825 */ /* 0x102fe200078e0240 */
[----:B------:R-:W-:Y:S02]  /*c6c0*/  @!P2 LOP3.LUT R9, R79, 0xfffffffe, RZ, 0xc0, !PT ;  /* 0xfffffffe4f09a812 */ /* 0x000fe400078ec0ff */
[----:B------:R-:W-:Y:S02]  /*c6d0*/  @!P3 LEA.HI R0, R0, R0, RZ, 0x1 ;  /* 0x000000000000b211 */ /* 0x000fe400078f08ff */
[----:B------:R1:W-:Y:S01]  /*c6e0*/  @!P1 ST.E.64 desc[UR44][R6.64], R14 ;  /* 0x0000000e06009985 */ /* 0x0003e2000c101b2c */
[----:B------:R-:W-:Y:S01]  /*c6f0*/  ISETP.GE.AND P1, PT, R78, UR4, PT ;  /* 0x000000044e007c0c */ /* 0x000fe2000bf26270 */
[--C-:B------:R-:W-:Y:S01]  /*c700*/  @!P2 IMAD.WIDE R8, R9, 0x4, R64.reuse ;  /* 0x000000040908a825 */ /* 0x100fe200078e0240 */
[----:B------:R-:W-:Y:S02]  /*c710*/  @!P6 LEA.HI R70, R70, R70, RZ, 0x1 ;  /* 0x000000464646e211 */ /* 0x000fe400078f08ff */
[----:B0-----:R-:W-:Y:S01]  /*c720*/  @!P3 LOP3.LUT R11, R0, 0xfffffffe, RZ, 0xc0, !PT ;  /* 0xfffffffe000bb812 */ /* 0x001fe200078ec0ff */
[----:B------:R-:W-:Y:S01]  /*c730*/  VIADD R0, R71, 0x50 ;  /* 0x0000005047007836 */ /* 0x000fe20000000000 */
[----:B------:R-:W-:Y:S01]  /*c740*/  @!P6 LOP3.LUT R73, R70, 0xfffffffe, RZ, 0xc0, !PT ;  /* 0xfffffffe4649e812 */ /* 0x000fe200078ec0ff */
[----:B------:R0:W-:Y:S01]  /*c750*/  @!P2 ST.E.64 desc[UR44][R8.64], R12 ;  /* 0x0000000c0800a985 */ /* 0x0001e2000c101b2c */
[----:B------:R-:W-:Y:S01]  /*c760*/  @!P4 LEA.HI R72, R72, R72, RZ, 0x1 ;  /* 0x000000484848c211 */ /* 0x000fe200078f08ff */
[----:B------:R-:W-:-:S04]  /*c770*/  @!P3 IMAD.WIDE R10, R11, 0x4, R64 ;  /* 0x000000040b0ab825 */ /* 0x000fc800078e0240 */
[----:B------:R-:W-:Y:S01]  /*c780*/  @!P1 LEA.HI R78, R78, R78, RZ, 0x1 ;  /* 0x0000004e4e4e9211 */ /* 0x000fe200078f08ff */
[----:B-1----:R-:W-:Y:S01]  /*c790*/  @!P6 IMAD.WIDE R6, R73, 0x4, R64 ;  /* 0x000000044906e825 */ /* 0x002fe200078e0240 */
[----:B------:R-:W-:Y:S01]  /*c7a0*/  @!P5 LOP3.LUT R15, R80, 0xfffffffe, RZ, 0xc0, !PT ;  /* 0xfffffffe500fd812 */ /* 0x000fe200078ec0ff */
[----:B------:R1:W-:Y:S01]  /*c7b0*/  @!P3 ST.E.64 desc[UR44][R10.64], R22 ;  /* 0x000000160a00b985 */ /* 0x0003e2000c101b2c */
[----:B------:R-:W-:-:S03]  /*c7c0*/  @!P4 LOP3.LUT R73, R72, 0xfffffffe, RZ, 0xc0, !PT ;  /* 0xfffffffe4849c812 */ /* 0x000fc600078ec0ff */
[--C-:B------:R-:W-:Y:S01]  /*c7d0*/  @!P5 IMAD.WIDE R14, R15, 0x4, R64.reuse ;  /* 0x000000040f0ed825 */ /* 0x100fe200078e0240 */
[----:B0-----:R-:W-:Y:S01]  /*c7e0*/  @!P1 LOP3.LUT R13, R78, 0xfffffffe, RZ, 0xc0, !PT ;  /* 0xfffffffe4e0d9812 */ /* 0x001fe200078ec0ff */
[----:B------:R0:W-:Y:S01]  /*c7f0*/  @!P6 ST.E.64 desc[UR44][R6.64], R20 ;  /* 0x000000140600e985 */ /* 0x0001e2000c101b2c */
[----:B------:R-:W-:Y:S01]  /*c800*/  IADD3 R12, R71, 0x58, RZ ;  /* 0x00000058470c7810 */ /* 0x000fe20007ffe0ff */
[--C-:B------:R-:W-:Y:S02]  /*c810*/  @!P4 IMAD.WIDE R8, R73, 0x4, R64.reuse ;  /* 0x000000044908c825 */ /* 0x100fe400078e0240 */
[----:B------:R-:W-:Y:S01]  /*c820*/  @!P5 ST.E.64 desc[UR44][R14.64], R24 ;  /* 0x000000180e00d985 */ /* 0x000fe2000c101b2c */
[----:B------:R-:W-:Y:S01]  /*c830*/  ISETP.GE.AND P2, PT, R12, UR4, PT ;  /* 0x000000040c007c0c */ /* 0x000fe2000bf46270 */
[----:B-1----:R-:W-:Y:S02]  /*c840*/  @!P1 IMAD.WIDE R10, R13, 0x4, R64 ;  /* 0x000000040d0a9825 */ /* 0x002fe400078e0240 */
[----:B------:R1:W-:Y:S02]  /*c850*/  @!P4 ST.E.64 desc[UR44][R8.64], R28 ;  /* 0x0000001c0800c985 */ /* 0x0003e4000c101b2c */
[----:B------:R-:W-:-:S02]  /*c860*/  VIADD R13, R71, 0x60 ;  /* 0x00000060470d7836 */ /* 0x000fc40000000000 */
[----:B------:R2:W-:Y:S01]  /*c870*/  @!P1 ST.E.64 desc[UR44][R10.64], R30 ;  /* 0x0000001e0a009985 */ /* 0x0005e2000c101b2c */
[C---:B------:R-:W-:Y:S01]  /*c880*/  VIADD R22, R71.reuse, 0x68 ;  /* 0x0000006847167836 */ /* 0x040fe20000000000 */
[----:B------:R-:W-:Y:S01]  /*c890*/  ISETP.GE.AND P1, PT, R0, UR4, PT ;  /* 0x0000000400007c0c */ /* 0x000fe2000bf26270 */
[----:B0-----:R-:W-:Y:S01]  /*c8a0*/  VIADD R7, R71, 0x78 ;  /* 0x0000007847077836 */ /* 0x001fe20000000000 */
[----:B------:R-:W-:Y:S01]  /*c8b0*/  ISETP.GE.AND P3, PT, R13, UR4, PT ;  /* 0x000000040d007c0c */ /* 0x000fe2000bf66270 */
[----:B------:R-:W-:Y:S01]  /*c8c0*/  VIADD R6, R71, 0x70 ;  /* 0x0000007047067836 */ /* 0x000fe20000000000 */
[----:B------:R-:W-:Y:S02]  /*c8d0*/  ISETP.GE.AND P4, PT, R22, UR4, PT ;  /* 0x0000000416007c0c */ /* 0x000fe4000bf86270 */
[----:B------:R-:W-:Y:S02]  /*c8e0*/  ISETP.GE.AND P6, PT, R7, UR4, PT ;  /* 0x0000000407007c0c */ /* 0x000fe4000bfc6270 */
[----:B------:R-:W-:-:S02]  /*c8f0*/  ISETP.GE.AND P5, PT, R6, UR4, PT ;  /* 0x0000000406007c0c */ /* 0x000fc4000bfa6270 */
[----:B------:R-:W-:-:S03]  /*c900*/  @!P2 LEA.HI R12, R12, R12, RZ, 0x1 ;  /* 0x0000000c0c0ca211 */ /* 0x000fc600078f08ff */
[----:B------:R-:W-:Y:S02]  /*c910*/  @!P1 LEA.HI R0, R0, R0, RZ, 0x1 ;  /* 0x0000000000009211 */ /* 0x000fe400078f08ff */
[----:B------:R-:W-:Y:S02]  /*c920*/  @!P3 LEA.HI R13, R13, R13, RZ, 0x1 ;  /* 0x0000000d0d0db211 */ /* 0x000fe400078f08ff */
[----:B------:R-:W-:Y:S02]  /*c930*/  @!P4 LEA.HI R22, R22, R22, RZ, 0x1 ;  /* 0x000000161616c211 */ /* 0x000fe400078f08ff */
[----:B-1----:R-:W-:Y:S02]  /*c940*/  @!P6 LEA.HI R8, R7, R7, RZ, 0x1 ;  /* 0x000000070708e211 */ /* 0x002fe400078f08ff */
[----:B------:R-:W-:Y:S02]  /*c950*/  @!P5 LEA.HI R6, R6, R6, RZ, 0x1 ;  /* 0x000000060606d211 */ /* 0x000fe400078f08ff */
[----:B------:R-:W-:-:S02]  /*c960*/  @!P1 LOP3.LUT R7, R0, 0xfffffffe, RZ, 0xc0, !PT ;  /* 0xfffffffe00079812 */ /* 0x000fc400078ec0ff */
[----:B------:R-:W-:Y:S02]  /*c970*/  @!P2 LOP3.LUT R9, R12, 0xfffffffe, RZ, 0xc0, !PT ;  /* 0xfffffffe0c09a812 */ /* 0x000fe400078ec0ff */
[----:B--2---:R-:W-:Y:S02]  /*c980*/  @!P3 LOP3.LUT R11, R13, 0xfffffffe, RZ, 0xc0, !PT ;  /* 0xfffffffe0d0bb812 */ /* 0x004fe400078ec0ff */
        /* <DEDUP_REMOVED lines=15> */
.L_x_6097:
[----:B------:R-:W-:Y:S05]  /*ca80*/  BSYNC B0 ;  /* 0x0000000000007941 */ /* 0x000fea0003800000 */
.L_x_6096:
[----:B------:R-:W-:Y:S01]  /*ca90*/  ISETP.GE.AND P1, PT, R83, R16, PT ;  /* 0x000000105300720c */ /* 0x000fe20003f26270 */
[----:B-1----:R1:W2:Y:S01]  /*caa0*/  SHFL.IDX PT, R27, R86, 0x1, 0x1c1f ;  /* 0x003c1f00561b7f89 */ /* 0x0022a200000e0000 */
[----:B------:R-:W-:Y:S02]  /*cab0*/  SEL R14, R68, R69, P0 ;  /* 0x00000045440e7207 */ /* 0x000fe40000000000 */
[----:B------:R-:W-:Y:S01]  /*cac0*/  SEL R18, R62, R63, P0 ;  /* 0x0000003f3e127207 */ /* 0x000fe20000000000 */
[----:B------:R1:W3:Y:S01]  /*cad0*/  SHFL.IDX PT, R26, R85, 0x1, 0x1c1f ;  /* 0x003c1f00551a7f89 */ /* 0x0002e200000e0000 */
        /* <DEDUP_REMOVED lines=20> */
[----:B-123--:R-:W-:Y:S06]  /*cc20*/  @P1 BRA `(.L_x_6070) ;  /* 0x0000004000cc1947 */ /* 0x00efec0003800000 */
        /* <DEDUP_REMOVED lines=10> */
[C---:B------:R-:W-:Y:S01]  /*ccd0*/  VIADD R17, R71.reuse, 0x30 ;  /* 0x0000003047117836 */ /* 0x040fe20000000000 */
[----:B------:R-:W-:Y:S01]  /*cce0*/  ISETP.GE.AND P3, PT, R12, UR4, PT ;  /* 0x000000040c007c0c */ /* 0x000fe2000bf66270 */
[----:B------:R-:W-:Y:S01]  /*ccf0*/  VIADD R28, R71, 0x38 ;  /* 0x00000038471c7836 */ /* 0x000fe20000000000 */
[----:B------:R-:W-:-:S03]  /*cd00*/  ISETP.GE.AND P5, PT, R16, UR4, PT ;  /* 0x0000000410007c0c */ /* 0x000fc6000bfa6270 */
[--C-:B------:R-:W-:Y:S02]  /*cd10*/  @!P0 IMAD.WIDE R6, R71, 0x4, R26.reuse ;  /* 0x0000000447068825 */ /* 0x100fe400078e021a */
[----:B------:R-:W-:Y:S02]  /*cd20*/  @!P4 LEA.HI R0, R0, R0, RZ, 0x1 ;  /* 0x000000000000c211 */ /* 0x000fe400078f08ff */
[----:B------:R-:W-:Y:S01]  /*cd30*/  @!P1 LEA.HI R10, R10, R10, RZ, 0x1 ;  /* 0x0000000a0a0a9211 */ /* 0x000fe200078f08ff */
[----:B------:R0:W-:Y:S01]  /*cd40*/  @!P0 ST.E.64 desc[UR44][R6.64], R40 ;  /* 0x0000002806008985 */ /* 0x0001e2000c101b2c */
[----:B------:R-:W-:Y:S02]  /*cd50*/  @!P4 LOP3.LUT R9, R0, 0xfffffffe, RZ, 0xc0, !PT ;  /* 0xfffffffe0009c812 */ /* 0x000fe400078ec0ff */
[----:B------:R-:W-:Y:S02]  /*cd60*/  ISETP.GE.AND P0, PT, R28, UR4, PT ;  /* 0x000000041c007c0c */ /* 0x000fe4000bf06270 */
[----:B------:R-:W-:Y:S01]  /*cd70*/  @!P2 LEA.HI R0, R11, R11, RZ, 0x1 ;  /* 0x0000000b0b00a211 */ /* 0x000fe200078f08ff */
[----:B------:R-:W-:Y:S01]  /*cd80*/  @!P4 IMAD.WIDE R8, R9, 0x4, R26 ;  /* 0x000000040908c825 */ /* 0x000fe200078e021a */
[----:B------:R-:W-:-:S02]  /*cd90*/  @!P1 LOP3.LUT R11, R10, 0xfffffffe, RZ, 0xc0, !PT ;  /* 0xfffffffe0a0b9812 */ /* 0x000fc400078ec0ff */
[----:B------:R-:W-:Y:S01]  /*cda0*/  @!P2 LOP3.LUT R13, R0, 0xfffffffe, RZ, 0xc0, !PT ;  /* 0xfffffffe000da812 */ /* 0x000fe200078ec0ff */
[----:B------:R-:W-:Y:S01]  /*cdb0*/  VIADD R0, R71, 0x40 ;  /* 0x0000004047007836 */ /* 0x000fe20000000000 */
[----:B------:R1:W-:Y:S01]  /*cdc0*/  @!P4 ST.E.64 desc[UR44][R8.64], R44 ;  /* 0x0000002c0800c985 */ /* 0x0003e2000c101b2c */
[----:B------:R-:W-:Y:S02]  /*cdd0*/  ISETP.GE.AND P4, PT, R17, UR4, PT ;  /* 0x0000000411007c0c */ /* 0x000fe4000bf86270 */
[----:B------:R-:W-:Y:S01]  /*cde0*/  @!P3 LEA.HI R12, R12, R12, RZ, 0x1 ;  /* 0x0000000c0c0cb211 */ /* 0x000fe200078f08ff */
[--C-:B0-----:R-:W-:Y:S01]  /*cdf0*/  @!P1 IMAD.WIDE R6, R11, 0x4, R26.reuse ;  /* 0x000000040b069825 */ /* 0x101fe200078e021a */
[----:B------:R-:W-:Y:S02]  /*ce00*/  @!P5 LEA.HI R16, R16, R16, RZ, 0x1 ;  /* 0x000000101010d211 */ /* 0x000fe400078f08ff */
[----:B------:R-:W-:Y:S02]  /*ce10*/  @!P3 LOP3.LUT R11, R12, 0xfffffffe, RZ, 0xc0, !PT ;  /* 0xfffffffe0c0bb812 */ /* 0x000fe400078ec0ff */
[----:B------:R-:W-:Y:S01]  /*ce20*/  @!P0 LEA.HI R28, R28, R28, RZ, 0x1 ;  /* 0x0000001c1c1c8211 */ /* 0x000fe200078f08ff */
[----:B------:R0:W-:Y:S01]  /*ce30*/  @!P1 ST.E.64 desc[UR44][R6.64], R46 ;  /* 0x0000002e06009985 */ /* 0x0001e2000c101b2c */
[----:B------:R-:W-:Y:S01]  /*ce40*/  ISETP.GE.AND P1, PT, R0, UR4, PT ;  /* 0x0000000400007c0c */ /* 0x000fe2000bf26270 */
[----:B------:R-:W-:Y:S01]  /*ce50*/  @!P3 IMAD.WIDE R10, R11, 0x4, R26 ;  /* 0x000000040b0ab825 */ /* 0x000fe200078e021a */
[----:B------:R-:W-:-:S02]  /*ce60*/  @!P0 LOP3.LUT R29, R28, 0xfffffffe, RZ, 0xc0, !PT ;  /* 0xfffffffe1c1d8812 */ /* 0x000fc400078ec0ff */
[----:B------:R-:W-:Y:S01]  /*ce70*/  @!P4 LEA.HI R17, R17, R17, RZ, 0x1 ;  /* 0x000000111111c211 */ /* 0x000fe200078f08ff */
[--C-:B-1----:R-:W-:Y:S01]  /*ce80*/  @!P2 IMAD.WIDE R8, R13, 0x4, R26.reuse ;  /* 0x000000040d08a825 */ /* 0x102fe200078e021a */
[----:B------:R-:W-:Y:S02]  /*ce90*/  @!P5 LOP3.LUT R13, R16, 0xfffffffe, RZ, 0xc0, !PT ;  /* 0xfffffffe100dd812 */ /* 0x000fe400078ec0ff */
[----:B------:R-:W-:Y:S02]  /*cea0*/  @!P4 LOP3.LUT R17, R17, 0xfffffffe, RZ, 0xc0, !PT ;  /* 0xfffffffe1111c812 */ /* 0x000fe400078ec0ff */
[----:B------:R1:W-:Y:S01]  /*ceb0*/  @!P2 ST.E.64 desc[UR44][R8.64], R48 ;  /* 0x000000300800a985 */ /* 0x0003e2000c101b2c */
[--C-:B------:R-:W-:Y:S01]  /*cec0*/  @!P5 IMAD.WIDE R12, R13, 0x4, R26.reuse ;  /* 0x000000040d0cd825 */ /* 0x100fe200078e021a */
[----:B------:R-:W-:Y:S02]  /*ced0*/  IADD3 R16, R71, 0x48, RZ ;  /* 0x0000004847107810 */ /* 0x000fe40007ffe0ff */
[----:B------:R2:W-:Y:S01]  /*cee0*/  @!P3 ST.E.64 desc[UR44][R10.64], R14 ;  /* 0x0000000e0a00b985 */ /* 0x0005e2000c101b2c */
[----:B0-----:R-:W-:Y:S01]  /*cef0*/  @!P4 IMAD.WIDE R6, R17, 0x4, R26 ;  /* 0x000000041106c825 */ /* 0x001fe200078e021a */
[----:B------:R-:W-:-:S02]  /*cf00*/  ISETP.GE.AND P2, PT, R16, UR4, PT ;  /* 0x0000000410007c0c */ /* 0x000fc4000bf46270 */
[----:B------:R0:W-:Y:S01]  /*cf10*/  @!P5 ST.E.64 desc[UR44][R12.64], R68 ;  /* 0x000000440c00d985 */ /* 0x0001e2000c101b2c */
[----:B------:R-:W-:-:S03]  /*cf20*/  @!P1 LEA.HI R0, R0, R0, RZ, 0x1 ;  /* 0x0000000000009211 */ /* 0x000fc600078f08ff */
        /* <DEDUP_REMOVED lines=32> */
[----:B------:R-:W-:Y:S01]  /*d130*/  @!P6 LOP3.LUT R19, R16, 0xfffffffe, RZ, 0xc0, !PT ;  /* 0xfffffffe1013e812 */ /* 0x000fe200078ec0ff */
[----:B------:R2:W-:Y:S02]  /*d140*/  @!P3 ST.E.64 desc[UR44][R10.64], R22 ;  /* 0x000000160a00b985 */ /* 0x0005e4000c101b2c */
[----:B0-----:R-:W-:-:S02]  /*d150*/  @!P4 IMAD.WIDE R6, R15, 0x4, R26 ;  /* 0x000000040f06c825 */ /* 0x001fc400078e021a */
[----:B------:R2:W-:Y:S01]  /*d160*/  @!P0 ST.E.64 desc[UR44][R12.64], R50 ;  /* 0x000000320c008985 */ /* 0x0005e2000c101b2c */
[----:B------:R-:W-:Y:S01]  /*d170*/  ISETP.GE.AND P0, PT, R71, UR4, PT ;  /* 0x0000000447007c0c */ /* 0x000fe2000bf06270 */
[--C-:B-1----:R-:W-:Y:S02]  /*d180*/  @!P5 IMAD.WIDE R8, R17, 0x4, R26.reuse ;  /* 0x000000041108d825 */ /* 0x102fe400078e021a */
[----:B------:R2:W-:Y:S02]  /*d190*/  @!P4 ST.E.64 desc[UR44][R6.64], R24 ;  /* 0x000000180600c985 */ /* 0x0005e4000c101b2c */
[----:B------:R-:W-:Y:S02]  /*d1a0*/  @!P6 IMAD.WIDE R14, R19, 0x4, R26 ;  /* 0x00000004130ee825 */ /* 0x000fe400078e021a */
[----:B------:R2:W-:Y:S04]  /*d1b0*/  @!P5 ST.E.64 desc[UR44][R8.64], R36 ;  /* 0x000000240800d985 */ /* 0x0005e8000c101b2c */
[----:B------:R2:W-:Y:S02]  /*d1c0*/  @!P6 ST.E.64 desc[UR44][R14.64], R4 ;  /* 0x000000040e00e985 */ /* 0x0005e4000c101b2c */
[----:B------:R-:W-:Y:S05]  /*d1d0*/  @P0 BRA `(.L_x_6070) ;  /* 0x0000003c00600947 */ /* 0x000fea0003800000 */
[----:B------:R-:W-:-:S04]  /*d1e0*/  LEA.HI R71, R71, R71, RZ, 0x1 ;  /* 0x0000004747477211 */ /* 0x000fc800078f08ff */
[----:B--2---:R-:W-:-:S05]  /*d1f0*/  LOP3.LUT R5, R71, 0xfffffffe, RZ, 0xc0, !PT ;  /* 0xfffffffe47057812 */ /* 0x004fca00078ec0ff */
[----:B------:R-:W-:-:S05]  /*d200*/  IMAD.WIDE R4, R5, 0x4, R26 ;  /* 0x0000000405047825 */ /* 0x000fca00078e021a */
[----:B------:R1:W-:Y:S01]  /*d210*/  ST.E.64 desc[UR44][R4.64], R2 ;  /* 0x0000000204007985 */ /* 0x0003e2000c101b2c */
[----:B------:R-:W-:Y:S05]  /*d220*/  BRA `(.L_x_6070) ;  /* 0x0000003c004c7947 */ /* 0x000fea0003800000 */
.L_x_6095:
        /* <DEDUP_REMOVED lines=36> */
[C---:B------:R-:W-:Y:S02]  /*d470*/  IADD3 R7, -R5.reuse, RZ, RZ ;  /* 0x000000ff05077210 */ /* 0x040fe40007ffe1ff */
[----:B------:R-:W-:Y:S01]  /*d480*/  IADD3 R2, P0, R5, R2, RZ ;  /* 0x0000000205027210 */ /* 0x000fe20007f1e0ff */
        /* <DEDUP_REMOVED lines=17> */
.L_x_6068:
        /* <DEDUP_REMOVED lines=18> */
.L_x_6098:
[----:B------:R-:W-:Y:S01]  /*d6c0*/  ULDC UR7, c[0x0][0xc50] ;  /* 0x0003140000077ab9 */ /* 0x000fe20000000800 */
[----:B------:R-:W-:Y:S01]  /*d6d0*/  UMOV UR36, UR6 ;  /* 0x0000000600247c82 */ /* 0x000fe20008000000 */
[----:B------:R-:W-:-:S11]  /*d6e0*/  UISETP.NE.AND UP0, UPT, UR7, 0x1, UPT ;  /* 0x000000010700788c */ /* 0x000fd6000bf05270 */
[----:B------:R-:W-:Y:S01]  /*d6f0*/  @UP0 ULDC UR4, c[0x0][0xc54] ;  /* 0x0003150000040ab9 */ /* 0x000fe20000000800 */
[----:B------:R-:W-:Y:S01]  /*d700*/  @UP0 ULDC UR8, c[0x0][0xc58] ;  /* 0x0003160000080ab9 */ /* 0x000fe20000000800 */
[----:B------:R-:W-:-:S04]  /*d710*/  UIMAD.WIDE.U32 UR4, UR6, UR4, URZ ;  /* 0x00000004060472a5 */ /* 0x000fc8000f8e003f */
[----:B------:R-:W-:-:S12]  /*d720*/  @UP0 USHF.R.U32.HI UR36, URZ, UR8, UR5 ;  /* 0x000000083f240299 */ /* 0x000fd80008011605 */
.L_x_6099:
        /* <DEDUP_REMOVED lines=17> */
[----:B------:R-:W-:-:S03]  /*d840*/  UIADD3 UR5, UR4, 0xdf, URZ ;  /* 0x000000df04057890 */ /* 0x000fc6000fffe03f */
[----:B------:R-:W-:Y:S01]  /*d850*/  UMOV UR4, URZ ;  /* 0x0000003f00047c82 */ /* 0x000fe20008000000 */
[----:B------:R-:W-:Y:S01]  /*d860*/  PLOP3.LUT P0, PT, PT, PT, UP0, 0x80, 0x0 ;  /* 0x000000000000781c */ /* 0x000fe20003f0f008 */
[----:B------:R-:W-:-:S04]  /*d870*/  UIMAD.WIDE UR4, UR5, -0x6db6db6d, UR4 ;  /* 0x92492493050478a5 */ /* 0x000fc8000f8e0204 */
        /* <DEDUP_REMOVED lines=21> */
[----:B------:R-:W-:Y:S02]  /*d9d0*/  IADD3 R5, RZ, -R6, RZ ;  /* 0x80000006ff057210 */ /* 0x000fe40007ffe0ff */
[----:B------:R-:W-:Y:S01]  /*d9e0*/  ISETP.LE.AND P2, PT, RZ, UR5, PT ;  /* 0x00000005ff007c0c */ /* 0x000fe2000bf43270 */
        /* <DEDUP_REMOVED lines=11> */
.L_x_6101:
        /* <DEDUP_REMOVED lines=30> */
.L_x_6102:
        /* <DEDUP_REMOVED lines=10> */
[----:B------:R-:W0:Y:S01]  /*dd20*/  LDC.64 R2, c[0x4][R2] ;  /* 0x0100000002027b82 */ /* 0x000e220000000a00 */
        /* <DEDUP_REMOVED lines=9> */
.L_x_6103:
        /* <DEDUP_REMOVED lines=20> */
.L_x_6104:
        /* <DEDUP_REMOVED lines=18> */
.L_x_6105:
[----:B------:R-:W0:Y:S01]  /*e020*/  LDC.64 R2, c[0x0][0x9f8] ;  /* 0x00027e00ff027b82 */ /* 0x000e220000000a00 */
[----:B------:R-:W-:Y:S01]  /*e030*/  IMAD.MOV.U32 R9, RZ, RZ, R18 ;  /* 0x000000ffff097224 */ /* 0x000fe200078e0012 */
[----:B------:R-:W2:Y:S01]  /*e040*/  LDL.LU R6, [R1] ;  /* 0x0000000001067983 */ /* 0x000ea20000300800 */
[----:B------:R-:W1:Y:S01]  /*e050*/  S2R R11, SR_TID.X ;  /* 0x00000000000b7919 */ /* 0x000e620000002100 */
[----:B0-----:R-:W-:-:S04]  /*e060*/  ISETP.NE.U32.AND P0, PT, R2, RZ, PT ;  /* 0x000000ff0200720c */ /* 0x001fc80003f05070 */
[----:B------:R-:W-:-:S13]  /*e070*/  ISETP.NE.AND.EX P0, PT, R3, RZ, PT, P0 ;  /* 0x000000ff0300720c */ /* 0x000fda0003f05300 */
[----:B------:R-:W0:Y:S02]  /*e080*/  @P0 LDC.64 R2, c[0x0][0x9f8] ;  /* 0x00027e00ff020b82 */ /* 0x000e240000000a00 */
[----:B0-----:R-:W-:-:S05]  /*e090*/  @P0 IMAD.WIDE R2, R18, 0x4, R2 ;  /* 0x0000000412020825 */ /* 0x001fca00078e0202 */
[----:B------:R0:W3:Y:S01]  /*e0a0*/  @P0 LDG.E R9, desc[UR44][R2.64] ;  /* 0x0000002c02090981 */ /* 0x0000e2000c1e1900 */
[C---:B-1----:R-:W-:Y:S01]  /*e0b0*/  IMAD.SHL.U32 R4, R11.reuse, 0x20, RZ ;  /* 0x000000200b047824 */ /* 0x042fe200078e00ff */
[----:B0-----:R-:W0:Y:S04]  /*e0c0*/  LDC.64 R2, c[0x0][0x418] ;  /* 0x00010600ff027b82 */ /* 0x001e280000000a00 */
[----:B------:R-:W-:Y:S01]  /*e0d0*/  LOP3.LUT R0, R4, 0x80, RZ, 0xc0, !PT ;  /* 0x0000008004007812 */ /* 0x000fe200078ec0ff */
[C---:B------:R-:W-:Y:S01]  /*e0e0*/  IMAD.SHL.U32 R7, R11.reuse, 0x4, RZ ;  /* 0x000000040b077824 */ /* 0x040fe200078e00ff */
[----:B------:R-:W-:Y:S02]  /*e0f0*/  LOP3.LUT R8, R11, 0x7f, RZ, 0xc0, !PT ;  /* 0x0000007f0b087812 */ /* 0x000fe400078ec0ff */
[----:B------:R-:W-:-:S02]  /*e100*/  LOP3.LUT R0, R0, 0x10, R11, 0xf8, !PT ;  /* 0x0000001000007812 */ /* 0x000fc400078ef80b */
[----:B------:R-:W-:Y:S02]  /*e110*/  LOP3.LUT R5, R4, 0x60, RZ, 0xc0, !PT ;  /* 0x0000006004057812 */ /* 0x000fe400078ec0ff */
[----:B------:R-:W-:Y:S02]  /*e120*/  LOP3.LUT R7, R0, 0x10, R7, 0x78, !PT ;  /* 0x0000001000077812 */ /* 0x000fe400078e7807 */
[----:B------:R-:W-:Y:S01]  /*e130*/  SHF.R.U32.HI R0, RZ, 0x5, R8 ;  /* 0x00000005ff007819 */ /* 0x000fe20000011608 */
[----:B------:R-:W-:Y:S01]  /*e140*/  IMAD.SHL.U32 R18, R11, 0x80, RZ ;  /* 0x000000800b127824 */ /* 0x000fe200078e00ff */
[----:B------:R-:W-:-:S03]  /*e150*/  LOP3.LUT R4, R4, 0x100, RZ, 0xc0, !PT ;  /* 0x0000010004047812 */ /* 0x000fc600078ec0ff */
[----:B------:R-:W-:Y:S02]  /*e160*/  IMAD R5, R0, 0x200, R5 ;  /* 0x0000020000057824 */ /* 0x000fe400078e0205 */
[----:B------:R-:W-:-:S03]  /*e170*/  IMAD.SHL.U32 R19, R11, 0x10, RZ ;  /* 0x000000100b137824 */ /* 0x000fc600078e00ff */
[----:B------:R-:W-:Y:S02]  /*e180*/  IADD3 R4, R7, R5, R4 ;  /* 0x0000000507047210 */ /* 0x000fe40007ffe004 */
[----:B------:R-:W-:Y:S02]  /*e190*/  LOP3.LUT R5, R18, 0x380, RZ, 0xc0, !PT ;  /* 0x0000038012057812 */ /* 0x000fe400078ec0ff */
[----:B0-----:R-:W-:Y:S02]  /*e1a0*/  ISETP.NE.U32.AND P0, PT, R2, RZ, PT ;  /* 0x000000ff0200720c */ /* 0x001fe40003f05070 */
[----:B------:R-:W-:Y:S02]  /*e1b0*/  LEA R0, R0, R5, 0x4 ;  /* 0x0000000500007211 */ /* 0x000fe400078e20ff */
[----:B------:R-:W-:Y:S02]  /*e1c0*/  ISETP.NE.AND.EX P2, PT, R3, RZ, PT, P0 ;  /* 0x000000ff0300720c */ /* 0x000fe40003f45300 */
[----:B------:R-:W-:-:S02]  /*e1d0*/  LOP3.LUT R19, R19, 0x70, RZ, 0xc0, !PT ;  /* 0x0000007013137812 */ /* 0x000fc400078ec0ff */
[----:B------:R-:W-:Y:S02]  /*e1e0*/  LOP3.LUT P1, RZ, R11, 0x4, RZ, 0xc0, !PT ;  /* 0x000000040bff7812 */ /* 0x000fe4000782c0ff */
[----:B------:R-:W-:Y:S01]  /*e1f0*/  LOP3.LUT R5, R0, R19, RZ, 0x3c, !PT ;  /* 0x0000001300057212 */ /* 0x000fe200078e3cff */
[----:B------:R-:W-:Y:S01]  /*e200*/  IMAD.MOV.U32 R0, RZ, RZ, 0x40 ;  /* 0x00000040ff007424 */ /* 0x000fe200078e00ff */
[----:B------:R0:W-:Y:S04]  /*e210*/  STL [R1+0x14], R4 ;  /* 0x0000140401007387 */ /* 0x0001e80000100800 */
[----:B------:R-:W-:-:S05]  /*e220*/  SEL R0, R0, 0xffffffc0, !P1 ;  /* 0xffffffc000007807 */ /* 0x000fca0004800000 */
[----:B------:R1:W-:Y:S01]  /*e230*/  STL [R1+0x24], R0 ;  /* 0x0000240001007387 */ /* 0x0003e20000100800 */
[----:B------:R-:W-:Y:S01]  /*e240*/  UMOV UR4, 0xffffffff ;  /* 0xffffffff00047882 */ /* 0x000fe20000000000 */
[----:B0-----:R-:W-:Y:S02]  /*e250*/  SHF.R.U32.HI R4, RZ, 0x5, R11 ;  /* 0x00000005ff047819 */ /* 0x001fe4000001160b */
[----:B------:R-:W-:Y:S02]  /*e260*/  LOP3.LUT R18, R5, 0xc00, R18, 0xf8, !PT ;  /* 0x00000c0005127812 */ /* 0x000fe400078ef812 */
[----:B------:R-:W-:Y:S02]  /*e270*/  LOP3.LUT R4, R4, 0x3, RZ, 0xc0, !PT ;  /* 0x0000000304047812 */ /* 0x000fe400078ec0ff */
[----:B--2---:R-:W-:-:S04]  /*e280*/  LOP3.LUT R6, R6, 0xfffffffe, RZ, 0xc0, !PT ;  /* 0xfffffffe06067812 */ /* 0x004fc800078ec0ff */
[----:B------:R-:W-:Y:S02]  /*e290*/  @P2 LOP3.LUT R6, R6, 0x1, RZ, 0xfc, !PT ;  /* 0x0000000106062812 */ /* 0x000fe400078efcff */
[----:B---3--:R-:W-:Y:S01]  /*e2a0*/  SHF.R.S32.HI R10, RZ, 0x1f, R9 ;  /* 0x0000001fff0a7819 */ /* 0x008fe20000011409 */
[----:B------:R1:W-:Y:S04]  /*e2b0*/  STL [R1+0x4], R9 ;  /* 0x0000040901007387 */ /* 0x0003e80000100800 */
[----:B------:R1:W-:Y:S04]  /*e2c0*/  STL [R1], R6 ;  /* 0x0000000601007387 */ /* 0x0003e80000100800 */
[----:B------:R1:W-:Y:S01]  /*e2d0*/  STL [R1+0xc], R10 ;  /* 0x00000c0a01007387 */ /* 0x0003e20000100800 */
[----:B------:R-:W-:Y:S01]  /*e2e0*/  SEL R16, R9, RZ, !P2 ;  /* 0x000000ff09107207 */ /* 0x000fe20005000000 */
[----:B------:R-:W-:Y:S06]  /*e2f0*/  BRA.DIV UR4, `(.L_x_6106) ;  /* 0x0000002e04987947 */ /* 0x000fec000b800000 */
[----:B------:R0:W2:Y:S02]  /*e300*/  SHFL.IDX PT, R14, R4, RZ, 0x1f ;  /* 0x00001fff040e7589 */ /* 0x0000a400000e0000 */
.L_x_6155:
[----:B------:R-:W-:Y:S01]  /*e310*/  PLOP3.LUT P1, PT, PT, PT, PT, 0x8, 0x0 ;  /* 0x000000000000781c */ /* 0x000fe20003f2e170 */
[----:B-1----:R-:W-:Y:S01]  /*e320*/  IMAD.MOV.U32 R0, RZ, RZ, R6 ;  /* 0x000000ffff007224 */ /* 0x002fe200078e0006 */
[----:B--2---:R-:W-:-:S04]  /*e330*/  ISETP.NE.AND P0, PT, R14, RZ, PT ;  /* 0x000000ff0e00720c */ /* 0x004fc80003f05270 */
[----:B------:R-:W-:-:S07]  /*e340*/  LOP3.LUT R0, R0, 0xfffffffd, RZ, 0xc0, !PT ;  /* 0xfffffffd00007812 */ /* 0x000fce00078ec0ff */
[----:B------:R-:W-:-:S05]  /*e350*/  @P1 LOP3.LUT R0, R0, 0x2, RZ, 0xfc, !PT ;  /* 0x0000000200001812 */ /* 0x000fca00078efcff */
[----:B------:R1:W-:Y:S01]  /*e360*/  STL [R1], R0 ;  /* 0x0000000001007387 */ /* 0x0003e20000100800 */
[----:B------:R-:W-:Y:S05]  /*e370*/  @P0 BRA `(.L_x_6107) ;  /* 0x0000000400300947 */ /* 0x000fea0003800000 */
[----:B------:R-:W-:Y:S01]  /*e380*/  UMOV UR4, 0xffffffff ;  /* 0xffffffff00047882 */ /* 0x000fe20000000000 */
[----:B-1----:R-:W-:Y:S02]  /*e390*/  VIADD R0, R17, 0xffffffff ;  /* 0xffffffff11007836 */ /* 0x002fe40000000000 */
[----:B------:R-:W-:Y:S05]  /*e3a0*/  BRA.DIV UR4, `(.L_x_6108) ;  /* 0x0000002e048c7947 */ /* 0x000fea000b800000 */
[----:B------:R-:W-:-:S13]  /*e3b0*/  ELECT P6, URZ, PT ;  /* 0x00000000003f782f */ /* 0x000fda00038c0000 */
.L_x_6158:
[----:B------:R-:W-:Y:S05]  /*e3c0*/  @!P6 BRA `(.L_x_6107) ;  /* 0x00000004001ce947 */ /* 0x000fea0003800000 */
[----:B------:R-:W-:Y:S01]  /*e3d0*/  IMAD.MOV.U32 R16, RZ, RZ, R9 ;  /* 0x000000ffff107224 */ /* 0x000fe200078e0009 */
[----:B------:R-:W-:Y:S06]  /*e3e0*/  @!P2 BRA `(.L_x_6109) ;  /* 0x000000000044a947 */ /* 0x000fec0003800000 */
        /* <DEDUP_REMOVED lines=17> */
.L_x_6109:
[----:B-1----:R-:W-:Y:S01]  /*e500*/  IMAD.MOV.U32 R2, RZ, RZ, 0x1 ;  /* 0x00000001ff027424 */ /* 0x002fe200078e00ff */
[----:B------:R-:W-:-:S04]  /*e510*/  ISETP.NE.AND P1, PT, R8, RZ, PT ;  /* 0x000000ff0800720c */ /* 0x000fc80003f25270 */
[----:B------:R-:W-:-:S04]  /*e520*/  SHF.L.U32 R2, R2, 0x1f, RZ ;  /* 0x0000001f02027819 */ /* 0x000fc800000006ff */
[----:B------:R-:W1:Y:S02]  /*e530*/  SYNCS.PHASECHK.TRANS64.TRYWAIT P0, [UR38+0x2e880], R2 ;  /* 0x02e88002ff0075a7 */ /* 0x000e640008000166 */
[----:B-1----:R-:W-:Y:S05]  /*e540*/  @!P0 BRA `(.L_x_6110) ;  /* 0x0000002c00448947 */ /* 0x002fea0003800000 */
.L_x_6159:
[----:B------:R-:W-:Y:S05]  /*e550*/  @P1 BRA `(.L_x_6111) ;  /* 0x0000000000181947 */ /* 0x000fea0003800000 */
[----:B0-----:R-:W0:Y:S01]  /*e560*/  S2R R4, SR_TID.X ;  /* 0x0000000000047919 */ /* 0x001e220000002100 */
[----:B-1----:R-:W-:-:S04]  /*e570*/  IMAD.MOV.U32 R3, RZ, RZ, 0x7000 ;  /* 0x00007000ff037424 */ /* 0x002fc800078e00ff */
[----:B------:R2:W-:Y:S01]  /*e580*/  SYNCS.ARRIVE.TRANS64 RZ, [UR38+0x2e870], R3 ;  /* 0x02e87003ffff79a7 */ /* 0x0005e20008000026 */
[----:B0-----:R-:W-:-:S13]  /*e590*/  LOP3.LUT P0, RZ, R4, 0x1f, RZ, 0xc0, !PT ;  /* 0x0000001f04ff7812 */ /* 0x001fda000780c0ff */
[----:B--2---:R-:W-:Y:S05]  /*e5a0*/  @!P0 BRA `(.L_x_6111) ;  /* 0x0000000000048947 */ /* 0x004fea0003800000 */
[----:B------:R-:W-:Y:S01]  /*e5b0*/  BPT.TRAP 0x1 ;  /* 0x000000040000795c */ /* 0x000fe20000300000 */
.L_x_6111:
[----:B------:R-:W-:Y:S01]  /*e5c0*/  IMAD R0, R0, 0xe0, RZ ;  /* 0x000000e000007824 */ /* 0x000fe200078e02ff */
[----:B------:R-:W-:Y:S01]  /*e5d0*/  ULDC.64 UR4, c[0x0][0x198] ;  /* 0x0000660000047ab9 */ /* 0x000fe20000000a00 */
[----:B-----5:R-:W-:Y:S01]  /*e5e0*/  R2UR UR13, R16 ;  /* 0x00000000100d72ca */ /* 0x020fe200000e0000 */
[----:B------:R-:W-:Y:S02]  /*e5f0*/  UIADD3 UR4, UP0, UR4, 0x470, URZ ;  /* 0x0000047004047890 */ /* 0x000fe4000ff1e03f */
[----:B------:R-:W-:Y:S01]  /*e600*/  R2UR UR11, R0 ;  /* 0x00000000000b72ca */ /* 0x000fe200000e0000 */
[----:B------:R-:W-:Y:S02]  /*e610*/  UIADD3 UR8, UR38, 0xe400, URZ ;  /* 0x0000e40026087890 */ /* 0x000fe4000fffe03f */
[----:B------:R-:W-:Y:S02]  /*e620*/  UIADD3 UR9, UR38, 0x2e870, URZ ;  /* 0x0002e87026097890 */ /* 0x000fe4000fffe03f */
[----:B------:R-:W-:Y:S01]  /*e630*/  UIADD3.X UR5, URZ, UR5, URZ, UP0, !UPT ;  /* 0x000000053f057290 */ /* 0x000fe200087fe43f */
[----:B------:R-:W-:Y:S01]  /*e640*/  UMOV UR6, 0x0 ;  /* 0x0000000000067882 */ /* 0x000fe20000000000 */
[----:B------:R-:W-:Y:S01]  /*e650*/  UMOV UR7, 0x14f00000 ;  /* 0x14f0000000077882 */ /* 0x000fe20000000000 */
[----:B------:R-:W-:Y:S01]  /*e660*/  UMOV UR10, URZ ;  /* 0x0000003f000a7c82 */ /* 0x000fe20008000000 */
[----:B------:R-:W-:-:S05]  /*e670*/  UMOV UR12, UR36 ;  /* 0x00000024000c7c82 */ /* 0x000fca0008000000 */
[----:B------:R2:W-:Y:S01]  /*e680*/  UTMALDG.4D [UR8], [UR4], desc[UR6] ;  /* 0x00000608040075b4 */ /* 0x0005e20008019000 */
[----:B------:R-:W3:Y:S02]  /*e690*/  SYNCS.PHASECHK.TRANS64.TRYWAIT P0, [UR38+0x2e840], R2 ;  /* 0x02e84002ff0075a7 */ /* 0x000ee40008000166 */
[----:B--23--:R-:W-:Y:S05]  /*e6a0*/  @!P0 BRA `(.L_x_6112) ;  /* 0x0000002c00048947 */ /* 0x00cfea0003800000 */
.L_x_6160:
[----:B------:R-:W-:Y:S05]  /*e6b0*/  @P1 BRA `(.L_x_6113) ;  /* 0x0000000000181947 */ /* 0x000fea0003800000 */
[----:B-1----:R-:W1:Y:S01]  /*e6c0*/  S2R R3, SR_TID.X ;  /* 0x0000000000037919 */ /* 0x002e620000002100 */
[----:B------:R-:W-:-:S04]  /*e6d0*/  IMAD.MOV.U32 R2, RZ, RZ, 0x7000 ;  /* 0x00007000ff027424 */ /* 0x000fc800078e00ff */
[----:B------:R2:W-:Y:S01]  /*e6e0*/  SYNCS.ARRIVE.TRANS64 RZ, [UR38+0x2e830], R2 ;  /* 0x02e83002ffff79a7 */ /* 0x0005e20008000026 */
[----:B-1----:R-:W-:-:S13]  /*e6f0*/  LOP3.LUT P0, RZ, R3, 0x1f, RZ, 0xc0, !PT ;  /* 0x0000001f03ff7812 */ /* 0x002fda000780c0ff */
[----:B--2---:R-:W-:Y:S05]  /*e700*/  @!P0 BRA `(.L_x_6113) ;  /* 0x0000000000048947 */ /* 0x004fea0003800000 */
[----:B------:R-:W-:Y:S01]  /*e710*/  BPT.TRAP 0x1 ;  /* 0x000000040000795c */ /* 0x000fe20000300000 */
.L_x_6113:
[----:B-1----:R-:W2:Y:S01]  /*e720*/  LDL.LU R2, [R1] ;  /* 0x0000000001027983 */ /* 0x002ea20000300800 */
[----:B------:R-:W-:Y:S01]  /*e730*/  PLOP3.LUT P0, PT, PT, PT, PT, 0x80, 0x0 ;  /* 0x000000000000781c */ /* 0x000fe20003f0f070 */
[----:B------:R-:W-:Y:S01]  /*e740*/  ULDC.64 UR4, c[0x0][0x198] ;  /* 0x0000660000047ab9 */ /* 0x000fe20000000a00 */
[----:B------:R-:W-:Y:S01]  /*e750*/  R2UR UR11, R0 ;  /* 0x00000000000b72ca */ /* 0x000fe200000e0000 */
[----:B------:R-:W-:Y:S01]  /*e760*/  UIADD3 UR4, UP0, UR4, 0x370, URZ ;  /* 0x0000037004047890 */ /* 0x000fe2000ff1e03f */
        /* <DEDUP_REMOVED lines=9> */
[----:B--2---:R-:W-:-:S04]  /*e800*/  LOP3.LUT R2, R2, 0xfffffffd, RZ, 0xc0, !PT ;  /* 0xfffffffd02027812 */ /* 0x004fc800078ec0ff */
[----:B------:R-:W-:-:S05]  /*e810*/  @P0 LOP3.LUT R2, R2, 0x2, RZ, 0xfc, !PT ;  /* 0x0000000202020812 */ /* 0x000fca00078efcff */
[----:B------:R3:W-:Y:S01]  /*e820*/  STL [R1], R2 ;  /* 0x0000000201007387 */ /* 0x0007e20000100800 */
[----:B------:R-:W-:Y:S01]  /*e830*/  NOP ;  /* 0x0000000000007918 */ /* 0x000fe20000000000 */
.L_x_6107:
        /* <DEDUP_REMOVED lines=10> */
[----:B0-----:R-:W-:Y:S01]  /*e8e0*/  IMAD.U32 R4, RZ, RZ, UR6 ;  /* 0x00000006ff047e24 */ /* 0x001fe2000f8e00ff */
        /* <DEDUP_REMOVED lines=11> */
.L_x_6114:
[----:B0-----:R-:W1:Y:S01]  /*e9a0*/  S2R R4, SR_CTAID.Z ;  /* 0x0000000000047919 */ /* 0x001e620000002700 */
[----:B------:R-:W0:Y:S01]  /*e9b0*/  LDC R8, c[0x0][0x448] ;  /* 0x00011200ff087b82 */ /* 0x000e220000000800 */
[----:B------:R-:W-:Y:S01]  /*e9c0*/  USHF.R.S32.HI UR4, URZ, 0x1f, UR36 ;  /* 0x0000001f3f047899 */ /* 0x000fe20008011424 */
[----:B------:R-:W2:Y:S01]  /*e9d0*/  S2R R9, SR_TID.X ;  /* 0x0000000000097919 */ /* 0x000ea20000002100 */
[----:B------:R-:W-:Y:S02]  /*e9e0*/  ULDC.64 UR8, c[0x0][0x2d8] ;  /* 0x0000b60000087ab9 */ /* 0x000fe40000000a00 */
[----:B------:R-:W-:Y:S01]  /*e9f0*/  UIMAD UR6, UR4, UR8, URZ ;  /* 0x00000008040672a4 */ /* 0x000fe2000f8e023f */
[----:B------:R-:W3:Y:S02]  /*ea00*/  S2R R10, SR_CTAID.X ;  /* 0x00000000000a7919 */ /* 0x000ee40000002500 */
[----:B------:R-:W4:Y:S01]  /*ea10*/  LDC.64 R2, c[0x0][0x2e0] ;  /* 0x0000b800ff027b82 */ /* 0x000f220000000a00 */
[----:B------:R-:W-:-:S02]  /*ea20*/  UIMAD.WIDE.U32 UR4, UR36, UR8, URZ ;  /* 0x00000008240472a5 */ /* 0x000fc4000f8e003f */
[----:B------:R-:W-:-:S04]  /*ea30*/  UIMAD UR6, UR36, UR9, UR6 ;  /* 0x00000009240672a4 */ /* 0x000fc8000f8e0206 */
[----:B------:R-:W-:Y:S01]  /*ea40*/  UIADD3 UR5, UR5, UR6, URZ ;  /* 0x0000000605057290 */ /* 0x000fe2000fffe03f */
[----:B0-----:R-:W-:Y:S02]  /*ea50*/  ISETP.NE.AND P0, PT, R8, 0x1, PT ;  /* 0x000000010800780c */ /* 0x001fe40003f05270 */
[----:B-1----:R-:W-:Y:S02]  /*ea60*/  SHF.R.S32.HI R0, RZ, 0x1f, R4 ;  /* 0x0000001fff007819 */ /* 0x002fe40000011404 */
[----:B--2---:R-:W-:-:S03]  /*ea70*/  LOP3.LUT R7, R9, 0x7f, RZ, 0xc0, !PT ;  /* 0x0000007f09077812 */ /* 0x004fc600078ec0ff */
[----:B----4-:R-:W-:-:S06]  /*ea80*/  IMAD R0, R0, R2, RZ ;  /* 0x0000000200007224 */ /* 0x010fcc00078e02ff */
[----:B------:R-:W0:Y:S01]  /*ea90*/  @P0 LDC R6, c[0x0][0x44c] ;  /* 0x00011300ff060b82 */ /* 0x000e220000000800 */
[----:B------:R-:W-:Y:S01]  /*eaa0*/  SHF.R.U32.HI R9, RZ, 0x3, R9 ;  /* 0x00000003ff097819 */ /* 0x000fe20000011609 */
[C---:B------:R-:W-:Y:S01]  /*eab0*/  IMAD R0, R4.reuse, R3, R0 ;  /* 0x0000000304007224 */ /* 0x040fe200078e0200 */
[----:B------:R-:W-:Y:S01]  /*eac0*/  LEA.HI R5, R7, R19, RZ, 0x1d ;  /* 0x0000001307057211 */ /* 0x000fe200078fe8ff */
[----:B------:R-:W-:Y:S01]  /*ead0*/  IMAD.WIDE.U32 R2, R4, R2, UR4 ;  /* 0x0000000404027e25 */ /* 0x000fe2000f8e0002 */
[----:B------:R-:W-:-:S03]  /*eae0*/  ULDC.64 UR4, c[0x0][0x2d0] ;  /* 0x0000b40000047ab9 */ /* 0x000fc60000000a00 */
[----:B------:R-:W-:Y:S02]  /*eaf0*/  IMAD.IADD R3, R3, 0x1, R0 ;  /* 0x0000000103037824 */ /* 0x000fe400078e0200 */
[----:B------:R-:W1:Y:S01]  /*eb00*/  @P0 LDC R0, c[0x0][0x450] ;  /* 0x00011400ff000b82 */ /* 0x000e620000000800 */
[----:B---3--:R-:W-:-:S04]  /*eb10*/  IMAD R5, R10, 0x80, R5 ;  /* 0x000000800a057824 */ /* 0x008fc800078e0205 */
        /* <DEDUP_REMOVED lines=18> */
[----:B------:R-:W-:Y:S01]  /*ec40*/  ULDC UR4, c[0x0][0x2b8] ;  /* 0x0000ae0000047ab9 */ /* 0x000fe20000000800 */
[----:B------:R-:W-:Y:S02]  /*ec50*/  SHF.L.U32 R2, R9, 0x7, RZ ;  /* 0x0000000709027819 */ /* 0x000fe400000006ff */
[----:B------:R-:W-:Y:S01]  /*ec60*/  IADD3.X R3, R3, UR5, R4, P0, !PT ;  /* 0x0000000503037c10 */ /* 0x000fe200087fe404 */
[----:B------:R-:W-:Y:S01]  /*ec70*/  IMAD.SHL.U32 R4, R9, 0x10, RZ ;  /* 0x0000001009047824 */ /* 0x000fe200078e00ff */
[C---:B------:R-:W-:Y:S02]  /*ec80*/  LOP3.LUT R2, R19.reuse, 0x380, R2, 0xf8, !PT ;  /* 0x0000038013027812 */ /* 0x040fe400078ef802 */
[----:B------:R-:W-:Y:S01]  /*ec90*/  ISETP.GE.AND P0, PT, R19, UR4, PT ;  /* 0x0000000413007c0c */ /* 0x000fe2000bf06270 */
[----:B------:R-:W-:Y:S01]  /*eca0*/  UMOV UR4, 0xffffffff ;  /* 0xffffffff00047882 */ /* 0x000fe20000000000 */
        /* <DEDUP_REMOVED lines=8> */
[----:B------:R-:W-:-:S03]  /*ed30*/  IMAD R2, R8, UR4, RZ ;  /* 0x0000000408027c24 */ /* 0x000fc6000f8e02ff */
[----:B------:R-:W-:Y:S02]  /*ed40*/  SHFL.IDX PT, R14, R0, 0x7, 0x181f ;  /* 0x00f81f00000e7f89 */ /* 0x000fe400000e0000 */
[----:B------:R-:W-:-:S13]  /*ed50*/  ISETP.GE.AND P1, PT, R5, R2, PT ;  /* 0x000000020500720c */ /* 0x000fda0003f26270 */
[----:B------:R-:W-:Y:S01]  /*ed60*/  @!P1 VIADD R8, R4, UR38 ;  /* 0x0000002604089c36 */ /* 0x000fe20008000000 */
[----:B0-----:R-:W-:-:S05]  /*ed70*/  @!P1 IADD3 R7, P2, R19, R7, RZ ;  /* 0x0000000713079210 */ /* 0x001fca0007f5e0ff */
[----:B-1----:R-:W-:-:S05]  /*ed80*/  @!P1 IMAD.X R6, RZ, RZ, R6, P2 ;  /* 0x000000ffff069224 */ /* 0x002fca00010e0606 */
[----:B------:R-:W-:-:S04]  /*ed90*/  @!P1 LOP3.LUT R7, R7, R6, RZ, 0x3c, !PT ;  /* 0x0000000607079212 */ /* 0x000fc800078e3cff */
[----:B------:R-:W-:-:S04]  /*eda0*/  @!P1 LOP3.LUT R6, R7, R6, RZ, 0x3c, !PT ;  /* 0x0000000607069212 */ /* 0x000fc800078e3cff */
[----:B------:R-:W-:-:S05]  /*edb0*/  @!P1 LOP3.LUT R7, R7, R6, RZ, 0x3c, !PT ;  /* 0x0000000607079212 */ /* 0x000fca00078e3cff */
[----:B------:R0:W-:Y:S02]  /*edc0*/  @!P1 LDGSTS.E.BYPASS.LTC128B.128 [R8+0x1c400], desc[UR44][R6.64], !P0 ;  /* 0x1c40000006089fae */ /* 0x0001e4000c101d6c */
[----:B0-----:R-:W-:Y:S02]  /*edd0*/  VIADD R6, R5, 0x10 ;  /* 0x0000001005067836 */ /* 0x001fe40000000000 */
        /* <DEDUP_REMOVED lines=21> */
[----:B0-----:R-:W-:Y:S02]  /*ef30*/  IADD3 R6, R5, 0x30, RZ ;  /* 0x0000003005067810 */ /* 0x001fe40007ffe0ff */
[----:B------:R-:W0:Y:S02]  /*ef40*/  SHFL.IDX PT, R7, R0, 0x3, 0x181f ;  /* 0x00781f0000077f89 */ /* 0x000e2400000e0000 */
        /* <DEDUP_REMOVED lines=42> */
[----:B--2---:R0:W-:Y:S02]  /*f1f0*/  @!P1 LDGSTS.E.BYPASS.LTC128B.128 [R8+0x1f400], desc[UR44][R6.64], !P0 ;  /* 0x1f40000006089fae */ /* 0x0041e4000c101d6c */
.L_x_6177:
[----:B------:R-:W-:Y:S01]  /*f200*/  IADD3 R5, R5, 0x70, RZ ;  /* 0x0000007005057810 */ /* 0x000fe20007ffe0ff */
[----:B------:R-:W-:-:S03]  /*f210*/  IMAD.MOV.U32 R0, RZ, RZ, 0x1 ;  /* 0x00000001ff007424 */ /* 0x000fc600078e00ff */
[----:B------:R-:W-:Y:S02]  /*f220*/  ISETP.GE.AND P1, PT, R5, R2, PT ;  /* 0x000000020500720c */ /* 0x000fe40003f26270 */
[----:B------:R-:W-:-:S11]  /*f230*/  SHF.L.U32 R0, R0, 0x1f, RZ ;  /* 0x0000001f00007819 */ /* 0x000fd600000006ff */
[----:B------:R-:W-:Y:S01]  /*f240*/  @!P1 IADD3 R2, P2, R19, R14, RZ ;  /* 0x0000000e13029210 */ /* 0x000fe20007f5e0ff */
[----:B------:R-:W-:-:S04]  /*f250*/  @!P1 VIADD R5, R4, UR38 ;  /* 0x0000002604059c36 */ /* 0x000fc80008000000 */
[----:B------:R-:W-:-:S05]  /*f260*/  @!P1 IMAD.X R3, RZ, RZ, R3, P2 ;  /* 0x000000ffff039224 */ /* 0x000fca00010e0603 */
[----:B------:R-:W-:Y:S01]  /*f270*/  @!PT LDS RZ, [RZ] ;  /* 0x00000000fffff984 */ /* 0x000fe20000000800 */
[----:B------:R-:W-:Y:S01]  /*f280*/  @!PT LDS RZ, [RZ] ;  /* 0x00000000fffff984 */ /* 0x000fe20000000800 */
[----:B------:R-:W-:Y:S01]  /*f290*/  @!PT LDS RZ, [RZ] ;  /* 0x00000000fffff984 */ /* 0x000fe20000000800 */
[----:B------:R1:W-:Y:S01]  /*f2a0*/  @!P1 LDGSTS.E.BYPASS.LTC128B.128 [R5+0x1fc00], desc[UR44][R2.64], !P0 ;  /* 0x1fc0000002059fae */ /* 0x0003e2000c101d6c */
[----:B------:R-:W-:Y:S01]  /*f2b0*/  NOP ;  /* 0x0000000000007918 */ /* 0x000fe20000000000 */
[----:B------:R-:W-:Y:S02]  /*f2c0*/  SYNCS.ARRIVE.TRANS64.RED.A0T1 RZ, [UR38+0x2e800], RZ ;  /* 0x02e800ffffff79a7 */ /* 0x000fe40008200426 */
[----:B------:R-:W-:Y:S01]  /*f2d0*/  ARRIVES.LDGSTSBAR.64.TRANSCNT [UR38+0x2e800] ;  /* 0x02e80000ff0079b0 */ /* 0x000fe20008000aa6 */
[----:B------:R-:W-:-:S03]  /*f2e0*/  NOP ;  /* 0x0000000000007918 */ /* 0x000fc60000000000 */
[----:B0-----:R-:W2:Y:S01]  /*f2f0*/  LDL R6, [R1+0x8] ;  /* 0x0000080001067983 */ /* 0x001ea20000100800 */
[----:B------:R-:W-:Y:S01]  /*f300*/  SYNCS.ARRIVE.TRANS64.A1T0 RZ, [UR38+0x2e800], RZ ;  /* 0x02e800ffffff79a7 */ /* 0x000fe20008100026 */
[----:B------:R-:W-:Y:S01]  /*f310*/  VIADD R17, R17, 0xfffffffe ;  /* 0xfffffffe11117836 */ /* 0x000fe20000000000 */
[----:B------:R-:W0:Y:S04]  /*f320*/  SYNCS.PHASECHK.TRANS64.TRYWAIT P0, [UR38+0x2e820], R0 ;  /* 0x02e82000ff0075a7 */ /* 0x000e280008000166 */
[----:B--2---:R-:W-:Y:S01]  /*f330*/  ISETP.GE.AND P1, PT, R17, R6, PT ;  /* 0x000000061100720c */ /* 0x004fe20003f26270 */
[----:B01----:R-:W-:-:S12]  /*f340*/  @!P0 BRA `(.L_x_6116) ;  /* 0x0000002800b48947 */ /* 0x003fd80003800000 */
.L_x_6178:
[----:B------:R-:W-:Y:S01]  /*f350*/  IMAD.MOV.U32 R21, RZ, RZ, 0x1 ;  /* 0x00000001ff157424 */ /* 0x000fe200078e00ff */
[----:B------:R-:W-:Y:S06]  /*f360*/  @!P1 BRA `(.L_x_6117) ;  /* 0x00000010000c9947 */ /* 0x000fec0003800000 */
[----:B------:R-:W2:Y:S04]  /*f370*/  LDL R3, [R1+0x18] ;  /* 0x0000180001037983 */ /* 0x000ea80000100800 */
[----:B0-----:R-:W3:Y:S01]  /*f380*/  LDL R2, [R1+0x24] ;  /* 0x0000240001027983 */ /* 0x001ee20000100800 */
[----:B------:R-:W-:Y:S01]  /*f390*/  IMAD.MOV.U32 R6, RZ, RZ, RZ ;  /* 0x000000ffff067224 */ /* 0x000fe200078e00ff */
[C---:B--2---:R-:W-:Y:S02]  /*f3a0*/  LOP3.LUT R0, R3.reuse, 0x1, RZ, 0xfc, !PT ;  /* 0x0000000103007812 */ /* 0x044fe400078efcff */
[----:B------:R-:W-:Y:S01]  /*f3b0*/  LOP3.LUT R3, R3, 0x2, RZ, 0xfc, !PT ;  /* 0x0000000203037812 */ /* 0x000fe200078efcff */
[----:B---3--:R-:W-:Y:S02]  /*f3c0*/  IMAD.IADD R2, R2, 0x1, R18 ;  /* 0x0000000102027824 */ /* 0x008fe400078e0212 */
[----:B------:R0:W-:Y:S04]  /*f3d0*/  STL [R1+0x20], R0 ;  /* 0x0000200001007387 */ /* 0x0001e80000100800 */
[----:B------:R1:W-:Y:S04]  /*f3e0*/  STL [R1+0x1c], R3 ;  /* 0x00001c0301007387 */ /* 0x0003e80000100800 */
[----:B------:R1:W-:Y:S01]  /*f3f0*/  STL [R1+0x10], R2 ;  /* 0x0000100201007387 */ /* 0x0003e20000100800 */
[----:B0-----:R-:W-:-:S07]  /*f400*/  IMAD.MOV.U32 R0, RZ, RZ, 0x1 ;  /* 0x00000001ff007424 */ /* 0x001fce00078e00ff */
.L_x_6134:
[----:B-1----:R-:W2:Y:S01]  /*f410*/  LDL R2, [R1] ;  /* 0x0000000001027983 */ /* 0x002ea20000100800 */
[----:B------:R-:W-:Y:S01]  /*f420*/  VIADD R20, R6, 0x1 ;  /* 0x0000000106147836 */ /* 0x000fe20000000000 */
[----:B------:R-:W-:Y:S04]  /*f430*/  BSSY B0, `(.L_x_6118) ;  /* 0x0000066000007945 */ /* 0x000fe80003800000 */
[----:B------:R-:W-:-:S04]  /*f440*/  ISETP.NE.AND P0, PT, R20, 0x2, PT ;  /* 0x000000021400780c */ /* 0x000fc80003f05270 */
[----:B------:R-:W-:Y:S02]  /*f450*/  SEL R21, RZ, 0x1, P0 ;  /* 0x00000001ff157807 */ /* 0x000fe40000000000 */
[----:B------:R-:W-:Y:S02]  /*f460*/  SEL R20, R20, RZ, P0 ;  /* 0x000000ff14147207 */ /* 0x000fe40000000000 */
[----:B------:R-:W-:Y:S02]  /*f470*/  LOP3.LUT R21, R0, R21, RZ, 0x3c, !PT ;  /* 0x0000001500157212 */ /* 0x000fe400078e3cff */
[----:B--2---:R-:W-:-:S13]  /*f480*/  LOP3.LUT P1, RZ, R2, 0x2, RZ, 0xc0, !PT ;  /* 0x0000000202ff7812 */ /* 0x004fda000782c0ff */
[----:B------:R-:W-:Y:S05]  /*f490*/  @!P1 BRA `(.L_x_6119) ;  /* 0x00000004007c9947 */ /* 0x000fea0003800000 */
        /* <DEDUP_REMOVED lines=12> */
[----:B------:R-:W-:Y:S02]  /*f560*/  IADD3 R7, -R2, RZ, RZ ;  /* 0x000000ff02077210 */ /* 0x000fe40007ffe1ff */
[----:B------:R-:W-:-:S03]  /*f570*/  SHF.R.S32.HI R3, RZ, 0x1f, R2 ;  /* 0x0000001fff037819 */ /* 0x000fc60000011402 */
        /* <DEDUP_REMOVED lines=9> */
.L_x_6120:
[----:B0-----:R-:W-:Y:S01]  /*f610*/  LEA R4, R20, UR38, 0x3 ;  /* 0x0000002614047c11 */ /* 0x001fe2000f8e18ff */
[----:B------:R-:W0:Y:S01]  /*f620*/  S2R R2, SR_TID.X ;  /* 0x0000000000027919 */ /* 0x000e220000002100 */
[----:B------:R-:W-:-:S04]  /*f630*/  SHF.L.U32 R3, R21, 0x1f, RZ ;  /* 0x0000001f15037819 */ /* 0x000fc800000006ff */
[----:B------:R-:W1:Y:S01]  /*f640*/  SYNCS.PHASECHK.TRANS64.TRYWAIT P0, [R4+URZ+0x2e880], R3 ;  /* 0x02e88003040075a7 */ /* 0x000e62000800017f */
[----:B0-----:R-:W-:-:S04]  /*f650*/  LOP3.LUT R2, R2, 0x7f, RZ, 0xc0, !PT ;  /* 0x0000007f02027812 */ /* 0x001fc800078ec0ff */
[----:B------:R-:W-:Y:S01]  /*f660*/  ISETP.NE.AND P1, PT, R2, RZ, PT ;  /* 0x000000ff0200720c */ /* 0x000fe20003f25270 */
[----:B-1----:R-:W-:-:S12]  /*f670*/  @!P0 BRA `(.L_x_6121) ;  /* 0x0000002800008947 */ /* 0x002fd80003800000 */
.L_x_6179:
        /* <DEDUP_REMOVED lines=9> */
.L_x_6123:
[----:B------:R-:W-:Y:S05]  /*f710*/  BSYNC B1 ;  /* 0x0000000000017941 */ /* 0x000fea0003800000 */
.L_x_6122:
        /* <DEDUP_REMOVED lines=16> */
.L_x_6124:
[----:B------:R-:W-:-:S13]  /*f820*/  @P0 ELECT P2, URZ, PT ;  /* 0x00000000003f082f */ /* 0x000fda0003840000 */
[----:B-----5:R-:W-:Y:S02]  /*f830*/  @P2 R2UR UR37, R16 ;  /* 0x00000000102522ca */ /* 0x020fe400000e0000 */
[----:B------:R-:W-:-:S11]  /*f840*/  @P2 PLOP3.LUT P0, PT, P2, PT, PT, 0x8, 0x0 ;  /* 0x000000000000281c */ /* 0x000fd6000170e170 */
[----:B------:R1:W-:Y:S01]  /*f850*/  UTMALDG.4D [UR32], [UR4], desc[UR6] ;  /* 0x00000620040075b4 */ /* 0x0003e20008019000 */
[----:B------:R-:W-:Y:S01]  /*f860*/  PLOP3.LUT P2, PT, PT, PT, PT, 0x8, 0x0 ;  /* 0x000000000000781c */ /* 0x000fe20003f4e170 */
[----:B-1----:R-:W-:-:S12]  /*f870*/  @P0 BRA.U.ANY `(.L_x_6124) ;  /* 0xfffffffd00e80947 */ /* 0x002fd8000393ffff */
[----:B------:R-:W1:Y:S02]  /*f880*/  SYNCS.PHASECHK.TRANS64.TRYWAIT P0, [R4+URZ+0x2e840], R3 ;  /* 0x02e84003040075a7 */ /* 0x000e64000800017f */
[----:B-1----:R-:W-:Y:S05]  /*f890*/  @!P0 BRA `(.L_x_6125) ;  /* 0x00000024008c8947 */ /* 0x002fea0003800000 */
.L_x_6180:
        /* <DEDUP_REMOVED lines=11> */
.L_x_6127:
[----:B------:R-:W-:Y:S05]  /*f950*/  BSYNC B1 ;  /* 0x0000000000017941 */ /* 0x000fea0003800000 */
.L_x_6126:
        /* <DEDUP_REMOVED lines=12> */
.L_x_6128:
[----:B------:R-:W-:-:S13]  /*fa20*/  @P0 ELECT P1, URZ, PT ;  /* 0x00000000003f082f */ /* 0x000fda0003820000 */
[----:B------:R-:W-:Y:S01]  /*fa30*/  @P1 R2UR UR13, R16 ;  /* 0x00000000100d12ca */ /* 0x000fe200000e0000 */
[----:B------:R-:W-:Y:S01]  /*fa40*/  UMOV UR12, UR36 ;  /* 0x00000024000c7c82 */ /* 0x000fe20008000000 */
[----:B------:R-:W-:-:S11]  /*fa50*/  @P1 PLOP3.LUT P0, PT, P1, PT, PT, 0x8, 0x0 ;  /* 0x000000000000181c */ /* 0x000fd60000f0e170 */
[----:B------:R2:W-:Y:S01]  /*fa60*/  UTMALDG.4D [UR8], [UR4], desc[UR6] ;  /* 0x00000608040075b4 */ /* 0x0005e20008019000 */
[----:B------:R-:W-:Y:S01]  /*fa70*/  PLOP3.LUT P1, PT, PT, PT, PT, 0x8, 0x0 ;  /* 0x000000000000781c */ /* 0x000fe20003f2e170 */
[----:B--2---:R-:W-:-:S12]  /*fa80*/  @P0 BRA.U.ANY `(.L_x_6128) ;  /* 0xfffffffd00e40947 */ /* 0x004fd8000393ffff */
.L_x_6119:
[----:B------:R-:W-:Y:S05]  /*fa90*/  BSYNC B0 ;  /* 0x0000000000007941 */ /* 0x000fea0003800000 */
.L_x_6118:
[----:B------:R-:W2:Y:S02]  /*faa0*/  LDL R2, [R1+0x20] ;  /* 0x0000200001027983 */ /* 0x000ea40000100800 */
[----:B--2---:R-:W-:-:S13]  /*fab0*/  ISETP.NE.AND P0, PT, R2, 0x3, PT ;  /* 0x000000030200780c */ /* 0x004fda0003f05270 */
[----:B------:R-:W-:Y:S05]  /*fac0*/  @!P0 BRA `(.L_x_6129) ;  /* 0x0000000000048947 */ /* 0x000fea0003800000 */
[----:B------:R-:W-:Y:S01]  /*fad0*/  BPT.TRAP 0x1 ;  /* 0x000000040000795c */ /* 0x000fe20000300000 */
.L_x_6129:
[----:B01----:R-:W2:Y:S01]  /*fae0*/  LDL R3, [R1+0x1c] ;  /* 0x00001c0001037983 */ /* 0x003ea20000100800 */
[----:B------:R-:W-:Y:S02]  /*faf0*/  LOP3.LUT R2, R0, 0x1, RZ, 0x3c, !PT ;  /* 0x0000000100027812 */ /* 0x000fe400078e3cff */
[----:B------:R-:W-:Y:S02]  /*fb00*/  LEA R19, R6, UR38, 0x3 ;  /* 0x0000002606137c11 */ /* 0x000fe4000f8e18ff */
[----:B------:R-:W-:-:S04]  /*fb10*/  SHF.L.U32 R2, R2, 0x1f, RZ ;  /* 0x0000001f02027819 */ /* 0x000fc800000006ff */
[----:B------:R-:W0:Y:S01]  /*fb20*/  SYNCS.PHASECHK.TRANS64.TRYWAIT P0, [R19+URZ+0x2e870], R2 ;  /* 0x02e87002130075a7 */ /* 0x000e22000800017f */
[----:B--2---:R-:W-:Y:S01]  /*fb30*/  ISETP.NE.AND P1, PT, R3, 0x3, PT ;  /* 0x000000030300780c */ /* 0x004fe20003f25270 */
[----:B0-----:R-:W-:-:S12]  /*fb40*/  @!P0 BRA `(.L_x_6130) ;  /* 0x0000002000f48947 */ /* 0x001fd80003800000 */
.L_x_6181:
[----:B------:R-:W-:Y:S05]  /*fb50*/  @!P1 BRA `(.L_x_6131) ;  /* 0x0000000000049947 */ /* 0x000fea0003800000 */
[----:B------:R-:W-:Y:S01]  /*fb60*/  BPT.TRAP 0x1 ;  /* 0x000000040000795c */ /* 0x000fe20000300000 */
.L_x_6131:
[----:B------:R-:W-:Y:S01]  /*fb70*/  SHF.L.U32 R0, R0, 0x1f, RZ ;  /* 0x0000001f00007819 */ /* 0x000fe200000006ff */
[----:B0-----:R-:W-:-:S03]  /*fb80*/  IMAD R2, R6, 0x7000, RZ ;  /* 0x0000700006027824 */ /* 0x001fc600078e02ff */
[----:B------:R-:W0:Y:S02]  /*fb90*/  SYNCS.PHASECHK.TRANS64.TRYWAIT P0, [R19+URZ+0x2e860], R0 ;  /* 0x02e86000130075a7 */ /* 0x000e24000800017f */
[----:B0-----:R-:W-:Y:S05]  /*fba0*/  @!P0 BRA `(.L_x_6132) ;  /* 0x0000002000f08947 */ /* 0x001fea0003800000 */
.L_x_6182:
[----:B------:R-:W2:Y:S04]  /*fbb0*/  LDL R3, [R1+0x10] ;  /* 0x0000100001037983 */ /* 0x000ea80000100800 */
[----:B------:R-:W0:Y:S01]  /*fbc0*/  LDL R13, [R1+0x14] ;  /* 0x00001400010d7983 */ /* 0x000e220000100800 */
[----:B------:R-:W-:Y:S01]  /*fbd0*/  LOP3.LUT R4, R2, R18, RZ, 0xfc, !PT ;  /* 0x0000001202047212 */ /* 0x000fe200078efcff */
[----:B------:R-:W-:Y:S05]  /*fbe0*/  WARPSYNC.ALL ;  /* 0x0000000000007948 */ /* 0x000fea0003800000 */
[----:B------:R-:W1:Y:S01]  /*fbf0*/  LDSM.16.MT88.4 R4, [R4+UR38+0xe400] ;  /* 0x00e400260404783b */ /* 0x000e620008004200 */
[----:B------:R-:W-:-:S04]  /*fc00*/  IMAD.U32 R12, RZ, RZ, UR38 ;  /* 0x00000026ff0c7e24 */ /* 0x000fc8000f8e00ff */
[----:B------:R-:W-:Y:S01]  /*fc10*/  VIADD R12, R12, 0x400 ;  /* 0x000004000c0c7836 */ /* 0x000fe20000000000 */
[C-C-:B-1----:R-:W-:Y:S02]  /*fc20*/  PRMT R8, R4.reuse, 0x6420, R5.reuse ;  /* 0x0000642004087816 */ /* 0x142fe40000000005 */
[----:B------:R-:W-:Y:S02]  /*fc30*/  PRMT R9, R4, 0x7531, R5 ;  /* 0x0000753104097816 */ /* 0x000fe40000000005 */
[C-C-:B------:R-:W-:Y:S02]  /*fc40*/  PRMT R10, R6.reuse, 0x6420, R7.reuse ;  /* 0x00006420060a7816 */ /* 0x140fe40000000007 */
[----:B------:R-:W-:Y:S02]  /*fc50*/  PRMT R11, R6, 0x7531, R7 ;  /* 0x00007531060b7816 */ /* 0x000fe40000000007 */
[----:B--2---:R-:W-:Y:S02]  /*fc60*/  IADD3 R3, R3, UR38, R2 ;  /* 0x0000002603037c10 */ /* 0x004fe4000fffe002 */
[----:B0-----:R-:W-:-:S03]  /*fc70*/  IADD3 R0, R12, R2, R13 ;  /* 0x000000020c007210 */ /* 0x001fc60007ffe00d */
        /* <DEDUP_REMOVED lines=14> */
[----:B------:R-:W0:Y:S04]  /*fd60*/  LDSM.16.MT88.4 R4, [R3+0xf400] ;  /* 0x00f400000304783b */ /* 0x000e280000004200 */
[----:B------:R-:W-:Y:S01]  /*fd70*/  STSM.16.M88.4 [R0+0x1000], R12 ;  /* 0x0010000c00007844 */ /* 0x000fe20000000200 */
        /* <DEDUP_REMOVED lines=15> */
[----:B------:R-:W-:Y:S02]  /*fe70*/  PRMT R9, R4, 0x7531, R5 ;  /* 0x0000753104097816 */ /* 0x000fe40000000005 */
[----:B------:R-:W-:-:S02]  /*fe80*/  IADD3 R4, R2, 0x3000, RZ ;  /* 0x0000300002047810 */ /* 0x000fc40007ffe0ff */
        /* <DEDUP_REMOVED lines=34> */
[----:B------:R-:W0:Y:S02]  /*100b0*/  LDSM.16.MT88.4 R4, [R4+UR38+0xe400] ;  /* 0x00e400260404783b */ /* 0x000e240008004200 */
[C-C-:B0-----:R-:W-:Y:S02]  /*100c0*/  PRMT R12, R4.reuse, 0x6420, R5.reuse ;  /* 0x00006420040c7816 */ /* 0x141fe40000000005 */
[----:B------:R-:W-:-:S02]  /*100d0*/  PRMT R13, R4, 0x7531, R5 ;  /* 0x00007531040d7816 */ /* 0x000fc40000000005 */
[C-C-:B------:R-:W-:Y:S02]  /*100e0*/  PRMT R14, R6.reuse, 0x6420, R7.reuse ;  /* 0x00006420060e7816 */ /* 0x140fe40000000007 */
[----:B------:R-:W-:Y:S02]  /*100f0*/  PRMT R15, R6, 0x7531, R7 ;  /* 0x00007531060f7816 */ /* 0x000fe40000000007 */
[----:B------:R-:W0:Y:S04]  /*10100*/  LDSM.16.MT88.4 R4, [R3+0x13400] ;  /* 0x013400000304783b */ /* 0x000e280000004200 */
[----:B------:R-:W-:Y:S01]  /*10110*/  STSM.16.M88.4 [R0+0x5000], R12 ;  /* 0x0050000c00007844 */ /* 0x000fe20000000200 */
[C-C-:B0-----:R-:W-:Y:S02]  /*10120*/  PRMT R8, R4.reuse, 0x6420, R5.reuse ;  /* 0x0000642004087816 */ /* 0x141fe40000000005 */
[----:B------:R-:W-:-:S02]  /*10130*/  PRMT R9, R4, 0x7531, R5 ;  /* 0x0000753104097816 */ /* 0x000fc40000000005 */
[C-C-:B------:R-:W-:Y:S02]  /*10140*/  PRMT R10, R6.reuse, 0x6420, R7.reuse ;  /* 0x00006420060a7816 */ /* 0x140fe40000000007 */
[----:B------:R-:W-:-:S05]  /*10150*/  PRMT R11, R6, 0x7531, R7 ;  /* 0x00007531060b7816 */ /* 0x000fca0000000007 */
[----:B------:R-:W-:Y:S04]  /*10160*/  STSM.16.M88.4 [R0+0x5800], R8 ;  /* 0x0058000800007844 */ /* 0x000fe80000000200 */
[----:B------:R-:W0:Y:S02]  /*10170*/  LDSM.16.MT88.4 R4, [R2+UR38+0xe400] ;  /* 0x00e400260204783b */ /* 0x000e240008004200 */
        /* <DEDUP_REMOVED lines=19> */
.L_x_6133:
[----:B-1----:R-:W1:Y:S01]  /*102b0*/  S2R R0, SR_TID.X ;  /* 0x0000000000007919 */ /* 0x002e620000002100 */
[----:B0-----:R0:W-:Y:S01]  /*102c0*/  SYNCS.ARRIVE.TRANS64.A1T0 RZ, [R19+URZ+0x2e850], RZ ;  /* 0x02e850ff13ff79a7 */ /* 0x0011e2000810003f */
[----:B-1----:R-:W-:Y:S02]  /*102d0*/  LOP3.LUT R2, R0, 0x7f, RZ, 0xc0, !PT ;  /* 0x0000007f00027812 */ /* 0x002fe400078ec0ff */
[----:B------:R-:W2:Y:S01]  /*102e0*/  LDL R0, [R1+0x8] ;  /* 0x0000080001007983 */ /* 0x000ea20000100800 */
[----:B------:R-:W-:Y:S01]  /*102f0*/  IMAD.MOV.U32 R6, RZ, RZ, R20 ;  /* 0x000000ffff067224 */ /* 0x000fe200078e0014 */
[----:B------:R-:W-:Y:S01]  /*10300*/  BAR.SYNC.DEFER_BLOCKING 0x2, 0x80 ;  /* 0x0082000000007b1d */ /* 0x000fe20000010000 */
[----:B------:R-:W-:-:S13]  /*10310*/  ISETP.NE.AND P0, PT, R2, RZ, PT ;  /* 0x000000ff0200720c */ /* 0x000fda0003f05270 */
[----:B0-----:R-:W-:-:S05]  /*10320*/  @!P0 VIADD R19, R19, 0x2e880 ;  /* 0x0002e88013138836 */ /* 0x001fca0000000000 */
[----:B------:R-:W-:-:S04]  /*10330*/  @!P0 PRMT R19, RZ, 0x654, R19 ;  /* 0x00000654ff138816 */ /* 0x000fc80000000013 */
[----:B------:R0:W-:Y:S01]  /*10340*/  @!P0 SYNCS.ARRIVE.TRANS64.RED.A1T0 RZ, [R19+URZ], RZ ;  /* 0x000000ff13ff89a7 */ /* 0x0001e2000810043f */
[C---:B--2---:R-:W-:Y:S01]  /*10350*/  ISETP.GT.AND P0, PT, R17.reuse, R0, PT ;  /* 0x000000001100720c */ /* 0x044fe20003f04270 */
[----:B------:R-:W-:Y:S02]  /*10360*/  VIADD R17, R17, 0xffffffff ;  /* 0xffffffff11117836 */ /* 0x000fe40000000000 */
[----:B------:R-:W-:-:S10]  /*10370*/  IMAD.MOV.U32 R0, RZ, RZ, R21 ;  /* 0x000000ffff007224 */ /* 0x000fd400078e0015 */
[----:B0-----:R-:W-:Y:S05]  /*10380*/  @P0 BRA `(.L_x_6134) ;  /* 0xfffffff000200947 */ /* 0x001fea000383ffff */
[----:B------:R-:W-:Y:S05]  /*10390*/  BRA `(.L_x_6135) ;  /* 0x0000000000047947 */ /* 0x000fea0003800000 */
.L_x_6117:
[----:B------:R-:W-:-:S07]  /*103a0*/  IMAD.MOV.U32 R20, RZ, RZ, RZ ;  /* 0x000000ffff147224 */ /* 0x000fce00078e00ff */
.L_x_6135:
[----:B0-----:R-:W2:Y:S02]  /*103b0*/  LDL R2, [R1+0x18] ;  /* 0x0000180001027983 */ /* 0x001ea40000100800 */
[----:B--2---:R-:W-:-:S04]  /*103c0*/  LOP3.LUT R0, R2, 0x1, RZ, 0xfc, !PT ;  /* 0x0000000102007812 */ /* 0x004fc800078efcff */
[----:B------:R-:W-:-:S13]  /*103d0*/  ISETP.NE.AND P0, PT, R0, 0x3, PT ;  /* 0x000000030000780c */ /* 0x000fda0003f05270 */
[----:B------:R-:W-:Y:S05]  /*103e0*/  @!P0 BRA `(.L_x_6136) ;  /* 0x0000000000048947 */ /* 0x000fea0003800000 */
[----:B------:R-:W-:Y:S01]  /*103f0*/  BPT.TRAP 0x1 ;  /* 0x000000040000795c */ /* 0x000fe20000300000 */
.L_x_6136:
[----:B------:R-:W-:Y:S01]  /*10400*/  LOP3.LUT R0, R21, 0x1, RZ, 0x3c, !PT ;  /* 0x0000000115007812 */ /* 0x000fe200078e3cff */
[----:B------:R-:W-:Y:S01]  /*10410*/  BSSY B0, `(.L_x_6137) ;  /* 0x0000008000007945 */ /* 0x000fe20003800000 */
[----:B------:R-:W-:Y:S02]  /*10420*/  LEA R3, R20, UR38, 0x3 ;  /* 0x0000002614037c11 */ /* 0x000fe4000f8e18ff */
[----:B------:R-:W-:Y:S02]  /*10430*/  SHF.L.U32 R0, R0, 0x1f, RZ ;  /* 0x0000001f00007819 */ /* 0x000fe400000006ff */
[----:B------:R-:W-:Y:S01]  /*10440*/  LOP3.LUT R2, R2, 0x2, RZ, 0xfc, !PT ;  /* 0x0000000202027812 */ /* 0x000fe200078efcff */
[----:B------:R0:W-:Y:S01]  /*10450*/  STL [R1], R3 ;  /* 0x0000000301007387 */ /* 0x0001e20000100800 */
[----:B------:R-:W1:Y:S02]  /*10460*/  SYNCS.PHASECHK.TRANS64.TRYWAIT P0, [R3+URZ+0x2e870], R0 ;  /* 0x02e87000030075a7 */ /* 0x000e64000800017f */
[----:B------:R-:W-:Y:S01]  /*10470*/  ISETP.NE.AND P1, PT, R2, 0x3, PT ;  /* 0x000000030200780c */ /* 0x000fe20003f25270 */
[----:B01----:R-:W-:-:S12]  /*10480*/  @!P0 BRA `(.L_x_6138) ;  /* 0x0000001800cc8947 */ /* 0x003fd80003800000 */
.L_x_6183:
[----:B------:R-:W-:Y:S05]  /*10490*/  BSYNC B0 ;  /* 0x0000000000007941 */ /* 0x000fea0003800000 */
.L_x_6137:
[----:B------:R-:W-:Y:S05]  /*104a0*/  @!P1 BRA `(.L_x_6139) ;  /* 0x0000000000049947 */ /* 0x000fea0003800000 */
[----:B------:R-:W-:Y:S01]  /*104b0*/  BPT.TRAP 0x1 ;  /* 0x000000040000795c */ /* 0x000fe20000300000 */
.L_x_6139:
[----:B0-----:R-:W2:Y:S01]  /*104c0*/  LDL R2, [R1] ;  /* 0x0000000001027983 */ /* 0x001ea20000100800 */
[----:B------:R-:W-:Y:S01]  /*104d0*/  SHF.L.U32 R0, R21, 0x1f, RZ ;  /* 0x0000001f15007819 */ /* 0x000fe200000006ff */
[----:B------:R-:W-:-:S03]  /*104e0*/  IMAD R13, R20, 0x7000, RZ ;  /* 0x00007000140d7824 */ /* 0x000fc600078e02ff */
[----:B--2---:R0:W1:Y:S02]  /*104f0*/  SYNCS.PHASECHK.TRANS64.TRYWAIT P0, [R2+URZ+0x2e860], R0 ;  /* 0x02e86000020075a7 */ /* 0x004064000800017f */
[----:B0-----:R-:W-:Y:S01]  /*10500*/  LOP3.LUT R2, R13, R18, RZ, 0xfc, !PT ;  /* 0x000000120d027212 */ /* 0x001fe200078efcff */
[----:B-1----:R-:W-:Y:S06]  /*10510*/  @!P0 BRA `(.L_x_6140) ;  /* 0x0000001800c08947 */ /* 0x002fec0003800000 */
.L_x_6184:
[----:B------:R-:W2:Y:S04]  /*10520*/  LDL.LU R4, [R1+0x24] ;  /* 0x0000240001047983 */ /* 0x000ea80000300800 */
[----:B------:R-:W3:Y:S01]  /*10530*/  LDL.LU R12, [R1+0x14] ;  /* 0x00001400010c7983 */ /* 0x000ee20000300800 */
[----:B0-----:R-:W-:Y:S01]  /*10540*/  VIADD R3, R2, UR38 ;  /* 0x0000002602037c36 */ /* 0x001fe20008000000 */
[----:B------:R-:W-:Y:S05]  /*10550*/  WARPSYNC.ALL ;  /* 0x0000000000007948 */ /* 0x000fea0003800000 */
[----:B------:R-:W0:Y:S02]  /*10560*/  LDSM.16.MT88.4 R8, [R2+UR38+0xe400] ;  /* 0x00e400260208783b */ /* 0x000e240008004200 */
[----:B0-----:R-:W-:-:S02]  /*10570*/  PRMT R14, R10, 0x6420, R11 ;  /* 0x000064200a0e7816 */ /* 0x001fc4000000000b */
[----:B------:R-:W-:Y:S01]  /*10580*/  PRMT R15, R10, 0x7531, R11 ;  /* 0x000075310a0f7816 */ /* 0x000fe2000000000b */
[----:B--2---:R-:W-:Y:S01]  /*10590*/  IMAD.IADD R3, R4, 0x1, R3 ;  /* 0x0000000104037824 */ /* 0x004fe200078e0203 */
[----:B---3--:R-:W-:-:S04]  /*105a0*/  IADD3 R0, R13, UR38, R12 ;  /* 0x000000260d007c10 */ /* 0x008fc8000fffe00c */
[----:B------:R-:W0:Y:S01]  /*105b0*/  LDSM.16.MT88.4 R4, [R3+0xe400] ;  /* 0x00e400000304783b */ /* 0x000e220000004200 */
[C-C-:B------:R-:W-:Y:S02]  /*105c0*/  PRMT R12, R8.reuse, 0x6420, R9.reuse ;  /* 0x00006420080c7816 */ /* 0x140fe40000000009 */
[----:B------:R-:W-:-:S05]  /*105d0*/  PRMT R13, R8, 0x7531, R9 ;  /* 0x00007531080d7816 */ /* 0x000fca0000000009 */
[----:B------:R-:W-:Y:S01]  /*105e0*/  STSM.16.M88.4 [R0+0x400], R12 ;  /* 0x0004000c00007844 */ /* 0x000fe20000000200 */
[C-C-:B0-----:R-:W-:Y:S02]  /*105f0*/  PRMT R8, R4.reuse, 0x6420, R5.reuse ;  /* 0x0000642004087816 */ /* 0x141fe40000000005 */
[----:B------:R-:W-:Y:S02]  /*10600*/  PRMT R9, R4, 0x7531, R5 ;  /* 0x0000753104097816 */ /* 0x000fe40000000005 */
[C-C-:B------:R-:W-:Y:S02]  /*10610*/  PRMT R10, R6.reuse, 0x6420, R7.reuse ;  /* 0x00006420060a7816 */ /* 0x140fe40000000007 */
[----:B------:R-:W-:-:S05]  /*10620*/  PRMT R11, R6, 0x7531, R7 ;  /* 0x00007531060b7816 */ /* 0x000fca0000000007 */
[----:B------:R-:W-:Y:S04]  /*10630*/  STSM.16.M88.4 [R0+0xc00], R8 ;  /* 0x000c000800007844 */ /* 0x000fe80000000200 */
[----:B------:R-:W0:Y:S04]  /*10640*/  LDSM.16.MT88.4 R8, [R2+UR38+0xf400] ;  /* 0x00f400260208783b */ /* 0x000e280008004200 */
[----:B------:R-:W1:Y:S01]  /*10650*/  LDSM.16.MT88.4 R4, [R3+0xf400] ;  /* 0x00f400000304783b */ /* 0x000e620000004200 */
[C-C-:B0-----:R-:W-:Y:S02]  /*10660*/  PRMT R16, R8.reuse, 0x6420, R9.reuse ;  /* 0x0000642008107816 */ /* 0x141fe40000000009 */
[----:B------:R-:W-:-:S02]  /*10670*/  PRMT R17, R8, 0x7531, R9 ;  /* 0x0000753108117816 */ /* 0x000fc40000000009 */
[C-C-:B------:R-:W-:Y:S02]  /*10680*/  PRMT R18, R10.reuse, 0x6420, R11.reuse ;  /* 0x000064200a127816 */ /* 0x140fe4000000000b */
[----:B------:R-:W-:Y:S02]  /*10690*/  PRMT R19, R10, 0x7531, R11 ;  /* 0x000075310a137816 */ /* 0x000fe4000000000b */
[C-C-:B-1----:R-:W-:Y:S02]  /*106a0*/  PRMT R12, R4.reuse, 0x6420, R5.reuse ;  /* 0x00006420040c7816 */ /* 0x142fe40000000005 */
[----:B------:R-:W-:Y:S01]  /*106b0*/  PRMT R13, R4, 0x7531, R5 ;  /* 0x00007531040d7816 */ /* 0x000fe20000000005 */
[----:B------:R-:W-:Y:S01]  /*106c0*/  STSM.16.M88.4 [R0+0x1400], R16 ;  /* 0x0014001000007844 */ /* 0x000fe20000000200 */
        /* <DEDUP_REMOVED lines=71> */
.L_x_6141:
[----:B------:R-:W1:Y:S01]  /*10b40*/  LDL.LU R2, [R1] ;  /* 0x0000000001027983 */ /* 0x000e620000300800 */
[----:B0-----:R-:W0:Y:S02]  /*10b50*/  S2R R0, SR_TID.X ;  /* 0x0000000000007919 */ /* 0x001e240000002100 */
[----:B0-----:R-:W-:-:S04]  /*10b60*/  LOP3.LUT R0, R0, 0x7f, RZ, 0xc0, !PT ;  /* 0x0000007f00007812 */ /* 0x001fc800078ec0ff */
[----:B------:R-:W-:Y:S01]  /*10b70*/  ISETP.NE.AND P0, PT, R0, RZ, PT ;  /* 0x000000ff0000720c */ /* 0x000fe20003f05270 */
[----:B-1----:R-:W-:-:S12]  /*10b80*/  SYNCS.ARRIVE.TRANS64.A1T0 RZ, [R2+URZ+0x2e850], RZ ;  /* 0x02e850ff02ff79a7 */ /* 0x002fd8000810003f */
[----:B------:R-:W-:-:S05]  /*10b90*/  @!P0 VIADD R0, R2, 0x2e880 ;  /* 0x0002e88002008836 */ /* 0x000fca0000000000 */
[----:B------:R-:W-:Y:S01]  /*10ba0*/  @!P0 PRMT R0, RZ, 0x654, R0 ;  /* 0x00000654ff008816 */ /* 0x000fe20000000000 */
[----:B------:R-:W-:Y:S06]  /*10bb0*/  BAR.SYNC.DEFER_BLOCKING 0x2, 0x80 ;  /* 0x0082000000007b1d */ /* 0x000fec0000010000 */
[----:B------:R0:W-:Y:S02]  /*10bc0*/  @!P0 SYNCS.ARRIVE.TRANS64.RED.A1T0 RZ, [R0+URZ], RZ ;  /* 0x000000ff00ff89a7 */ /* 0x0001e4000810043f */
[----:B0-----:R-:W-:-:S04]  /*10bd0*/  IADD3 R0, R20, 0x1, RZ ;  /* 0x0000000114007810 */ /* 0x001fc80007ffe0ff */
[----:B------:R-:W-:-:S04]  /*10be0*/  ISETP.NE.AND P0, PT, R0, 0x2, PT ;  /* 0x000000020000780c */ /* 0x000fc80003f05270 */
[----:B------:R-:W-:Y:S02]  /*10bf0*/  SEL R2, RZ, 0x1, P0 ;  /* 0x00000001ff027807 */ /* 0x000fe40000000000 */
[----:B------:R-:W-:Y:S02]  /*10c00*/  SEL R0, R0, RZ, P0 ;  /* 0x000000ff00007207 */ /* 0x000fe40000000000 */
[----:B------:R-:W-:Y:S01]  /*10c10*/  LOP3.LUT R21, R21, R2, RZ, 0x3c, !PT ;  /* 0x0000000215157212 */ /* 0x000fe200078e3cff */
[----:B------:R-:W-:-:S07]  /*10c20*/  IMAD.MOV.U32 R2, RZ, RZ, RZ ;  /* 0x000000ffff027224 */ /* 0x000fce00078e00ff */
.L_x_6100:
[----:B------:R-:W0:Y:S01]  /*10c30*/  S2R R4, SR_CgaCtaId ;  /* 0x0000000000047919 */ /* 0x000e220000008800 */
[----:B------:R-:W-:Y:S02]  /*10c40*/  MOV R3, 0x400 ;  /* 0x0000040000037802 */ /* 0x000fe40000000f00 */
[----:B------:R-:W-:Y:S02]  /*10c50*/  SHF.L.U32 R2, R2, 0x1f, RZ ;  /* 0x0000001f02027819 */ /* 0x000fe400000006ff */
[----:B0-----:R-:W-:-:S04]  /*10c60*/  LEA R7, R4, R3, 0x18 ;  /* 0x0000000304077211 */ /* 0x001fc800078ec0ff */
[----:B------:R-:W0:Y:S02]  /*10c70*/  SYNCS.PHASECHK.TRANS64.TRYWAIT P0, [R7+URZ+0x2e820], R2 ;  /* 0x02e82002070075a7 */ /* 0x000e24000800017f */
[----:B0-----:R-:W-:Y:S05]  /*10c80*/  @!P0 BRA `(.L_x_6142) ;  /* 0x0000001000fc8947 */ /* 0x001fea0003800000 */
.L_x_6185:
        /* <DEDUP_REMOVED lines=13> */
.L_x_6143:
        /* <DEDUP_REMOVED lines=12> */
.L_x_6186:
[----:B------:R-:W1:Y:S02]  /*10e20*/  SYNCS.PHASECHK.TRANS64.TRYWAIT P1, [R5+URZ], R2 ;  /* 0x00000002050075a7 */ /* 0x000e64000802017f */
[----:B-1----:R-:W-:Y:S05]  /*10e30*/  @!P1 BRA `(.L_x_6145) ;  /* 0x0000001000b89947 */ /* 0x002fea0003800000 */
.L_x_6187:
[----:B------:R-:W-:Y:S05]  /*10e40*/  @!P0 BRA `(.L_x_6146) ;  /* 0x0000000000048947 */ /* 0x000fea0003800000 */
[----:B------:R-:W-:Y:S01]  /*10e50*/  BPT.TRAP 0x1 ;  /* 0x000000040000795c */ /* 0x000fe20000300000 */
.L_x_6146:
[----:B------:R-:W-:-:S04]  /*10e60*/  IMAD R0, R0, 0x8, R7 ;  /* 0x0000000800007824 */ /* 0x000fc800078e0207 */
[----:B------:R-:W2:Y:S02]  /*10e70*/  SYNCS.PHASECHK.TRANS64.TRYWAIT P1, [R0+URZ+0x2e860], R3 ;  /* 0x02e86003000075a7 */ /* 0x000ea4000802017f */
[----:B--2---:R-:W-:Y:S05]  /*10e80*/  @!P1 BRA `(.L_x_6147) ;  /* 0x0000001000b89947 */ /* 0x004fea0003800000 */
.L_x_6188:
[----:B------:R-:W-:Y:S05]  /*10e90*/  @!P0 BRA `(.L_x_6148) ;  /* 0x0000000000048947 */ /* 0x000fea0003800000 */
[----:B------:R-:W-:Y:S01]  /*10ea0*/  BPT.TRAP 0x1 ;  /* 0x000000040000795c */ /* 0x000fe20000300000 */
.L_x_6148:
[----:B-1----:R-:W-:-:S04]  /*10eb0*/  IMAD R5, R4, 0x8, R7 ;  /* 0x0000000804057824 */ /* 0x002fc800078e0207 */
[----:B------:R-:W1:Y:S02]  /*10ec0*/  SYNCS.PHASECHK.TRANS64.TRYWAIT P1, [R5+URZ+0x2e860], R2 ;  /* 0x02e86002050075a7 */ /* 0x000e64000802017f */
[----:B-1----:R-:W-:Y:S05]  /*10ed0*/  @!P1 BRA `(.L_x_6149) ;  /* 0x0000001000b89947 */ /* 0x002fea0003800000 */
.L_x_6189:
[----:B------:R-:W-:Y:S05]  /*10ee0*/  @!P0 BRA `(.L_x_6150) ;  /* 0x0000000000048947 */ /* 0x000fea0003800000 */
[----:B------:R-:W-:Y:S01]  /*10ef0*/  BPT.TRAP 0x1 ;  /* 0x000000040000795c */ /* 0x000fe20000300000 */
.L_x_6150:
[----:B------:R-:W3:Y:S02]  /*10f00*/  SYNCS.PHASECHK.TRANS64.TRYWAIT P0, [R0+URZ+0x2e880], R3 ;  /* 0x02e88003000075a7 */ /* 0x000ee4000800017f */
[----:B---3--:R-:W-:Y:S05]  /*10f10*/  @!P0 BRA `(.L_x_6151) ;  /* 0x0000001000bc8947 */ /* 0x008fea0003800000 */
.L_x_6152:
[----:B----4-:R4:W0:Y:S02]  /*10f20*/  SYNCS.PHASECHK.TRANS64.TRYWAIT P0, [R5+URZ+0x2e880], R2 ;  /* 0x02e88002050075a7 */ /* 0x010824000800017f */
[----:B0-----:R-:W-:Y:S05]  /*10f30*/  @!P0 NANOSLEEP.SYNCS 0x989680 ;  /* 0x009896800000895d */ /* 0x001fea0003900000 */
[----:B------:R-:W0:Y:S02]  /*10f40*/  @!P0 SYNCS.PHASECHK.TRANS64 P0, [R5+URZ+0x2e880], R2 ;  /* 0x02e88002050085a7 */ /* 0x000e24000800007f */
[----:B0-----:R-:W-:Y:S05]  /*10f50*/  @!P0 BRA `(.L_x_6152) ;  /* 0xfffffffc00f08947 */ /* 0x001fea000383ffff */
.L_x_6070:
[----:B------:R-:W-:Y:S05]  /*10f60*/  BSYNC B6 ;  /* 0x0000000000067941 */ /* 0x000fea0003800000 */
.L_x_6067:
[----:B------:R-:W-:Y:S05]  /*10f70*/  EXIT ;  /* 0x000000000000794d */ /* 0x000fea0003800000 */
.L_x_6074:
[----:B0-----:R-:W-:-:S04]  /*10f80*/  IMAD.U32 R3, RZ, RZ, UR39 ;  /* 0x00000027ff037e24 */ /* 0x001fc8000f8e00ff */
[----:B------:R0:W1:Y:S03]  /*10f90*/  SYNCS.PHASECHK.TRANS64.TRYWAIT P1, [R3+URZ+0x2e800], R6 ;  /* 0x02e80006030075a7 */ /* 0x000066000802017f */
[----:B-1----:R-:W-:Y:S05]  /*10fa0*/  @!P1 NANOSLEEP.SYNCS 0x989680 ;  /* 0x009896800000995d */ /* 0x002fea0003900000 */
[----:B------:R-:W1:Y:S02]  /*10fb0*/  @!P1 SYNCS.PHASECHK.TRANS64 P1, [R3+URZ+0x2e800], R6 ;  /* 0x02e80006030095a7 */ /* 0x000e64000802007f */
[----:B-1----:R-:W-:Y:S05]  /*10fc0*/  @!P1 BRA `(.L_x_6074) ;  /* 0xfffffffc00ec9947 */ /* 0x002fea000383ffff */
[----:B------:R-:W-:Y:S05]  /*10fd0*/  BRA `(.L_x_6153) ;  /* 0xffffff04006c7947 */ /* 0x000fea000383ffff */
.L_x_6078:
[----:B0-----:R-:W-:-:S04]  /*10fe0*/  IMAD.U32 R3, RZ, RZ, UR39 ;  /* 0x00000027ff037e24 */ /* 0x001fc8000f8e00ff */
[----:B------:R0:W2:Y:S03]  /*10ff0*/  SYNCS.PHASECHK.TRANS64.TRYWAIT P2, [R3+URZ+0x2e830], R6 ;  /* 0x02e83006030075a7 */ /* 0x0000a6000804017f */
[----:B--2---:R-:W-:Y:S05]  /*11000*/  @!P2 NANOSLEEP.SYNCS 0x989680 ;  /* 0x009896800000a95d */ /* 0x004fea0003900000 */
[----:B------:R-:W2:Y:S02]  /*11010*/  @!P2 SYNCS.PHASECHK.TRANS64 P2, [R3+URZ+0x2e830], R6 ;  /* 0x02e830060300a5a7 */ /* 0x000ea4000804007f */
[----:B--2---:R-:W-:Y:S05]  /*11020*/  @!P2 BRA `(.L_x_6078) ;  /* 0xfffffffc00eca947 */ /* 0x004fea000383ffff */
[----:B------:R-:W-:Y:S05]  /*11030*/  BRA `(.L_x_6077) ;  /* 0xffffff0400847947 */ /* 0x000fea000383ffff */
.L_x_6083:
[----:B-1----:R-:W-:-:S04]  /*11040*/  IMAD.U32 R12, RZ, RZ, UR7 ;  /* 0x00000007ff0c7e24 */ /* 0x002fc8000f8e00ff */
[----:B------:R1:W2:Y:S03]  /*11050*/  SYNCS.PHASECHK.TRANS64.TRYWAIT P2, [R12+URZ+0x2e830], R11 ;  /* 0x02e8300b0c0075a7 */ /* 0x0002a6000804017f */
[----:B--2---:R-:W-:Y:S05]  /*11060*/  @!P2 NANOSLEEP.SYNCS 0x989680 ;  /* 0x009896800000a95d */ /* 0x004fea0003900000 */
[----:B------:R-:W2:Y:S02]  /*11070*/  @!P2 SYNCS.PHASECHK.TRANS64 P2, [R12+URZ+0x2e830], R11 ;  /* 0x02e8300b0c00a5a7 */ /* 0x000ea4000804007f */
[----:B--2---:R-:W-:Y:S05]  /*11080*/  @!P2 BRA `(.L_x_6083) ;  /* 0xfffffffc00eca947 */ /* 0x004fea000383ffff */
[----:B------:R-:W-:Y:S05]  /*11090*/  BRA `(.L_x_6080) ;  /* 0xffffff5000a87947 */ /* 0x000fea000383ffff */
.L_x_6087:
[----:B-1----:R-:W-:-:S04]  /*110a0*/  IMAD.U32 R11, RZ, RZ, UR10 ;  /* 0x0000000aff0b7e24 */ /* 0x002fc8000f8e00ff */
[----:B------:R1:W2:Y:S03]  /*110b0*/  SYNCS.PHASECHK.TRANS64.TRYWAIT P2, [R11+URZ+0x2e850], R10 ;  /* 0x02e8500a0b0075a7 */ /* 0x0002a6000804017f */
[----:B--2---:R-:W-:Y:S05]  /*110c0*/  @!P2 NANOSLEEP.SYNCS 0x989680 ;  /* 0x009896800000a95d */ /* 0x004fea0003900000 */
[----:B------:R-:W2:Y:S02]  /*110d0*/  @!P2 SYNCS.PHASECHK.TRANS64 P2, [R11+URZ+0x2e850], R10 ;  /* 0x02e8500a0b00a5a7 */ /* 0x000ea4000804007f */
[----:B--2---:R-:W-:Y:S05]  /*110e0*/  @!P2 BRA `(.L_x_6087) ;  /* 0xfffffffc00eca947 */ /* 0x004fea000383ffff */
[----:B------:R-:W-:Y:S05]  /*110f0*/  BRA `(.L_x_6084) ;  /* 0xffffff5c009c7947 */ /* 0x000fea000383ffff */
.L_x_6093:
[----:B-1----:R-:W-:-:S04]  /*11100*/  MOV R0, UR7 ;  /* 0x0000000700007c02 */ /* 0x002fc80008000f00 */
[----:B------:R1:W2:Y:S03]  /*11110*/  SYNCS.PHASECHK.TRANS64.TRYWAIT P1, [R0+URZ+0x2e850], R5 ;  /* 0x02e85005000075a7 */ /* 0x0002a6000802017f */
[----:B--2---:R-:W-:Y:S05]  /*11120*/  @!P1 NANOSLEEP.SYNCS 0x989680 ;  /* 0x009896800000995d */ /* 0x004fea0003900000 */
[----:B------:R-:W2:Y:S02]  /*11130*/  @!P1 SYNCS.PHASECHK.TRANS64 P1, [R0+URZ+0x2e850], R5 ;  /* 0x02e85005000095a7 */ /* 0x000ea4000802007f */
[----:B--2---:R-:W-:Y:S05]  /*11140*/  @!P1 BRA `(.L_x_6093) ;  /* 0xfffffffc00ec9947 */ /* 0x004fea000383ffff */
[----:B------:R-:W-:Y:S05]  /*11150*/  BRA `(.L_x_6092) ;  /* 0xffffff9400487947 */ /* 0x000fea000383ffff */
.L_x_6106:
[----:B------:R-:W-:Y:S02]  /*11160*/  IMAD.MOV.U32 R13, RZ, RZ, R4 ;  /* 0x000000ffff0d7224 */ /* 0x000fe400078e0004 */
[----:B------:R-:W-:Y:S02]  /*11170*/  IMAD.MOV.U32 R12, RZ, RZ, RZ ;  /* 0x000000ffff0c7224 */ /* 0x000fe400078e00ff */
[----:B------:R-:W-:Y:S02]  /*11180*/  IMAD.MOV.U32 R11, RZ, RZ, 0x1f ;  /* 0x0000001fff0b7424 */ /* 0x000fe400078e00ff */
[----:B------:R-:W-:-:S07]  /*11190*/  IMAD.MOV.U32 R15, RZ, RZ, -0x1 ;  /* 0xffffffffff0f7424 */ /* 0x000fce00078e00ff */
[----:B-1----:R-:W-:Y:S05]  /*111a0*/  WARPSYNC.COLLECTIVE R15, `(.L_x_6154) ;  /* 0x000000000f087348 */ /* 0x002fea0003c00000 */
[----:B------:R0:W2:Y:S02]  /*111b0*/  SHFL.IDX P6, R14, R13, R12, R11 ;  /* 0x0000000c0d0e7389 */ /* 0x0000a400000c000b */
[----:B012---:R-:W-:Y:S01]  /*111c0*/  ENDCOLLECTIVE ;  /* 0x000000000000791b */ /* 0x007fe20003800000 */
.L_x_6154:
[----:B------:R-:W-:Y:S05]  /*111d0*/  BRA `(.L_x_6155) ;  /* 0xffffffd0004c7947 */ /* 0x000fea000383ffff */
.L_x_6108:
[----:B------:R-:W-:Y:S01]  /*111e0*/  BSSY B0, `(.L_x_6156) ;  /* 0x0000006000007945 */ /* 0x000fe20003800000 */
[----:B------:R-:W-:-:S07]  /*111f0*/  IMAD.MOV.U32 R15, RZ, RZ, -0x1 ;  /* 0xffffffffff0f7424 */ /* 0x000fce00078e00ff */
[----:B0-----:R-:W-:Y:S05]  /*11200*/  WARPSYNC.COLLECTIVE R15, `(.L_x_6157) ;  /* 0x000000000f0c7348 */ /* 0x001fea0003c00000 */
[----:B------:R-:W-:Y:S02]  /*11210*/  ELECT P6, UR62, PT ;  /* 0x00000000003e782f */ /* 0x000fe400038c0000 */
[----:B------:R-:W-:Y:S01]  /*11220*/  MOV R14, UR62 ;  /* 0x0000003e000e7c02 */ /* 0x000fe20008000f00 */
[----:B0-----:R-:W-:Y:S10]  /*11230*/  ENDCOLLECTIVE ;  /* 0x000000000000791b */ /* 0x001ff40003800000 */
.L_x_6157:
[----:B------:R-:W-:Y:S05]  /*11240*/  BSYNC B0 ;  /* 0x0000000000007941 */ /* 0x000fea0003800000 */
.L_x_6156:
[----:B------:R-:W-:Y:S05]  /*11250*/  BRA `(.L_x_6158) ;  /* 0xffffffd000587947 */ /* 0x000fea000383ffff */
.L_x_6110:
[----:B-1----:R-:W-:-:S04]  /*11260*/  IMAD.U32 R3, RZ, RZ, UR38 ;  /* 0x00000026ff037e24 */ /* 0x002fc8000f8e00ff */
[----:B------:R1:W2:Y:S03]  /*11270*/  SYNCS.PHASECHK.TRANS64.TRYWAIT P0, [R3+URZ+0x2e880], R2 ;  /* 0x02e88002030075a7 */ /* 0x0002a6000800017f */
[----:B--2---:R-:W-:Y:S05]  /*11280*/  @!P0 NANOSLEEP.SYNCS 0x989680 ;  /* 0x009896800000895d */ /* 0x004fea0003900000 */
[----:B------:R-:W2:Y:S02]  /*11290*/  @!P0 SYNCS.PHASECHK.TRANS64 P0, [R3+URZ+0x2e880], R2 ;  /* 0x02e88002030085a7 */ /* 0x000ea4000800007f */
[----:B--2---:R-:W-:Y:S05]  /*112a0*/  @!P0 BRA `(.L_x_6110) ;  /* 0xfffffffc00ec8947 */ /* 0x004fea000383ffff */
[----:B------:R-:W-:Y:S05]  /*112b0*/  BRA `(.L_x_6159) ;  /* 0xffffffd000a47947 */ /* 0x000fea000383ffff */
.L_x_6112:
[----:B-1----:R-:W-:-:S04]  /*112c0*/  IMAD.U32 R3, RZ, RZ, UR38 ;  /* 0x00000026ff037e24 */ /* 0x002fc8000f8e00ff */
[----:B------:R1:W2:Y:S03]  /*112d0*/  SYNCS.PHASECHK.TRANS64.TRYWAIT P0, [R3+URZ+0x2e840], R2 ;  /* 0x02e84002030075a7 */ /* 0x0002a6000800017f */
[----:B--2---:R-:W-:Y:S05]  /*112e0*/  @!P0 NANOSLEEP.SYNCS 0x989680 ;  /* 0x009896800000895d */ /* 0x004fea0003900000 */
[----:B------:R-:W2:Y:S02]  /*112f0*/  @!P0 SYNCS.PHASECHK.TRANS64 P0, [R3+URZ+0x2e840], R2 ;  /* 0x02e84002030085a7 */ /* 0x000ea4000800007f */
[----:B--2---:R-:W-:Y:S05]  /*11300*/  @!P0 BRA `(.L_x_6112) ;  /* 0xfffffffc00ec8947 */ /* 0x004fea000383ffff */
[----:B------:R-:W-:Y:S05]  /*11310*/  BRA `(.L_x_6160) ;  /* 0xffffffd000e47947 */ /* 0x000fea000383ffff */
.L_x_6115:
[----:B------:R-:W-:Y:S01]  /*11320*/  IMAD.MOV.U32 R13, RZ, RZ, R3 ;  /* 0x000000ffff0d7224 */ /* 0x000fe200078e0003 */
[----:B------:R-:W-:Y:S01]  /*11330*/  MOV R15, 0xffffffff ;  /* 0xffffffff000f7802 */ /* 0x000fe20000000f00 */
[----:B------:R-:W-:Y:S02]  /*11340*/  IMAD.MOV.U32 R12, RZ, RZ, RZ ;  /* 0x000000ffff0c7224 */ /* 0x000fe400078e00ff */
[----:B------:R-:W-:Y:S02]  /*11350*/  IMAD.MOV.U32 R11, RZ, RZ, 0x181f ;  /* 0x0000181fff0b7424 */ /* 0x000fe400078e00ff */
[----:B------:R-:W-:-:S07]  /*11360*/  IMAD R5, R10, 0x80, R5 ;  /* 0x000000800a057824 */ /* 0x000fce00078e0205 */
[----:B------:R-:W-:Y:S05]  /*11370*/  WARPSYNC.COLLECTIVE R15, `(.L_x_6161) ;  /* 0x000000000f087348 */ /* 0x000fea0003c00000 */
[----:B------:R0:W1:Y:S02]  /*11380*/  SHFL.IDX P6, R14, R13, R12, R11 ;  /* 0x0000000c0d0e7389 */ /* 0x00006400000c000b */
[----:B01----:R-:W-:Y:S01]  /*11390*/  ENDCOLLECTIVE ;  /* 0x000000000000791b */ /* 0x003fe20003800000 */
.L_x_6161:
[----:B------:R-:W-:Y:S02]  /*113a0*/  VIADD R9, R5, 0x60 ;  /* 0x0000006005097836 */ /* 0x000fe40000000000 */
[----:B------:R-:W-:Y:S02]  /*113b0*/  IMAD.MOV.U32 R13, RZ, RZ, R0 ;  /* 0x000000ffff0d7224 */ /* 0x000fe400078e0000 */
[----:B------:R-:W-:-:S07]  /*113c0*/  IMAD.MOV.U32 R6, RZ, RZ, R14 ;  /* 0x000000ffff067224 */ /* 0x000fce00078e000e */
[----:B------:R-:W-:Y:S05]  /*113d0*/  WARPSYNC.COLLECTIVE R15, `(.L_x_6162) ;  /* 0x000000000f087348 */ /* 0x000fea0003c00000 */
[----:B------:R0:W1:Y:S02]  /*113e0*/  SHFL.IDX P6, R14, R13, R12, R11 ;  /* 0x0000000c0d0e7389 */ /* 0x00006400000c000b */
[----:B01----:R-:W-:Y:S01]  /*113f0*/  ENDCOLLECTIVE ;  /* 0x000000000000791b */ /* 0x003fe20003800000 */
.L_x_6162:
        /* <DEDUP_REMOVED lines=10> */
.L_x_6163:
        /* <DEDUP_REMOVED lines=9> */
[----:B------:R0:W-:Y:S02]  /*11530*/  @!P1 LDGSTS.E.BYPASS.LTC128B.128 [R8+0x1c400], desc[UR44][R6.64], !P0 ;  /* 0x1c40000006089fae */ /* 0x0001e4000c101d6c */
[----:B0-----:R-:W-:-:S05]  /*11540*/  VIADD R6, R5, 0x10 ;  /* 0x0000001005067836 */ /* 0x001fca0000000000 */
[----:B------:R-:W-:Y:S01]  /*11550*/  ISETP.GE.AND P1, PT, R6, R2, PT ;  /* 0x000000020600720c */ /* 0x000fe20003f26270 */
[----:B------:R-:W-:-:S12]  /*11560*/  IMAD.MOV.U32 R6, RZ, RZ, R14 ;  /* 0x000000ffff067224 */ /* 0x000fd800078e000e */
[----:B------:R-:W-:Y:S05]  /*11570*/  WARPSYNC.COLLECTIVE R15, `(.L_x_6164) ;  /* 0x000000000f087348 */ /* 0x000fea0003c00000 */
[----:B------:R0:W1:Y:S02]  /*11580*/  SHFL.IDX P6, R14, R13, R12, R11 ;  /* 0x0000000c0d0e7389 */ /* 0x00006400000c000b */
[----:B01----:R-:W-:Y:S01]  /*11590*/  ENDCOLLECTIVE ;  /* 0x000000000000791b */ /* 0x003fe20003800000 */
.L_x_6164:
[----:B------:R-:W-:Y:S02]  /*115a0*/  @!P1 VIADD R8, R4, UR38 ;  /* 0x0000002604089c36 */ /* 0x000fe40008000000 */
[----:B------:R-:W-:Y:S02]  /*115b0*/  IMAD.MOV.U32 R13, RZ, RZ, R3 ;  /* 0x000000ffff0d7224 */ /* 0x000fe400078e0003 */
[----:B------:R-:W-:Y:S02]  /*115c0*/  IMAD.MOV.U32 R12, RZ, RZ, 0x2 ;  /* 0x00000002ff0c7424 */ /* 0x000fe400078e00ff */
[----:B------:R-:W-:-:S07]  /*115d0*/  IMAD.MOV.U32 R7, RZ, RZ, R14 ;  /* 0x000000ffff077224 */ /* 0x000fce00078e000e */
[----:B------:R-:W-:Y:S05]  /*115e0*/  WARPSYNC.COLLECTIVE R15, `(.L_x_6165) ;  /* 0x000000000f087348 */ /* 0x000fea0003c00000 */
[----:B------:R0:W1:Y:S02]  /*115f0*/  SHFL.IDX P6, R14, R13, R12, R11 ;  /* 0x0000000c0d0e7389 */ /* 0x00006400000c000b */
[----:B01----:R-:W-:Y:S01]  /*11600*/  ENDCOLLECTIVE ;  /* 0x000000000000791b */ /* 0x003fe20003800000 */
.L_x_6165:
[----:B------:R-:W-:-:S04]  /*11610*/  @!P1 IADD3 R7, P2, R19, R7, RZ ;  /* 0x0000000713079210 */ /* 0x000fc80007f5e0ff */
        /* <DEDUP_REMOVED lines=15> */
.L_x_6166:
[----:B------:R-:W-:Y:S02]  /*11710*/  @!P1 VIADD R8, R4, UR38 ;  /* 0x0000002604089c36 */ /* 0x000fe40008000000 */
[----:B------:R-:W-:Y:S01]  /*11720*/  IMAD.MOV.U32 R13, RZ, RZ, R3 ;  /* 0x000000ffff0d7224 */ /* 0x000fe200078e0003 */
[----:B------:R-:W-:Y:S01]  /*11730*/  MOV R12, 0x3 ;  /* 0x00000003000c7802 */ /* 0x000fe20000000f00 */
[----:B------:R-:W-:-:S07]  /*11740*/  IMAD.MOV.U32 R7, RZ, RZ, R14 ;  /* 0x000000ffff077224 */ /* 0x000fce00078e000e */
[----:B------:R-:W-:Y:S05]  /*11750*/  WARPSYNC.COLLECTIVE R15, `(.L_x_6167) ;  /* 0x000000000f087348 */ /* 0x000fea0003c00000 */
[----:B------:R0:W1:Y:S02]  /*11760*/  SHFL.IDX P6, R14, R13, R12, R11 ;  /* 0x0000000c0d0e7389 */ /* 0x00006400000c000b */
[----:B01----:R-:W-:Y:S01]  /*11770*/  ENDCOLLECTIVE ;  /* 0x000000000000791b */ /* 0x003fe20003800000 */
.L_x_6167:
        /* <DEDUP_REMOVED lines=16> */
.L_x_6168:
[----:B------:R-:W-:Y:S02]  /*11880*/  @!P1 VIADD R8, R4, UR38 ;  /* 0x0000002604089c36 */ /* 0x000fe40008000000 */
[----:B------:R-:W-:Y:S02]  /*11890*/  IMAD.MOV.U32 R13, RZ, RZ, R3 ;  /* 0x000000ffff0d7224 */ /* 0x000fe400078e0003 */
[----:B------:R-:W-:Y:S02]  /*118a0*/  IMAD.MOV.U32 R12, RZ, RZ, 0x4 ;  /* 0x00000004ff0c7424 */ /* 0x000fe400078e00ff */
[----:B------:R-:W-:-:S07]  /*118b0*/  IMAD.MOV.U32 R7, RZ, RZ, R14 ;  /* 0x000000ffff077224 */ /* 0x000fce00078e000e */
[----:B------:R-:W-:Y:S05]  /*118c0*/  WARPSYNC.COLLECTIVE R15, `(.L_x_6169) ;  /* 0x000000000f087348 */ /* 0x000fea0003c00000 */
[----:B------:R0:W1:Y:S02]  /*118d0*/  SHFL.IDX P6, R14, R13, R12, R11 ;  /* 0x0000000c0d0e7389 */ /* 0x00006400000c000b */
[----:B01----:R-:W-:Y:S01]  /*118e0*/  ENDCOLLECTIVE ;  /* 0x000000000000791b */ /* 0x003fe20003800000 */
.L_x_6169:
        /* <DEDUP_REMOVED lines=16> */
.L_x_6170:
[----:B------:R-:W-:Y:S02]  /*119f0*/  @!P1 VIADD R8, R4, UR38 ;  /* 0x0000002604089c36 */ /* 0x000fe40008000000 */
[----:B------:R-:W-:Y:S02]  /*11a00*/  IMAD.MOV.U32 R13, RZ, RZ, R3 ;  /* 0x000000ffff0d7224 */ /* 0x000fe400078e0003 */
[----:B------:R-:W-:Y:S02]  /*11a10*/  IMAD.MOV.U32 R12, RZ, RZ, 0x5 ;  /* 0x00000005ff0c7424 */ /* 0x000fe400078e00ff */
[----:B------:R-:W-:-:S07]  /*11a20*/  IMAD.MOV.U32 R7, RZ, RZ, R14 ;  /* 0x000000ffff077224 */ /* 0x000fce00078e000e */
[----:B------:R-:W-:Y:S05]  /*11a30*/  WARPSYNC.COLLECTIVE R15, `(.L_x_6171) ;  /* 0x000000000f087348 */ /* 0x000fea0003c00000 */
[----:B------:R0:W1:Y:S02]  /*11a40*/  SHFL.IDX P6, R14, R13, R12, R11 ;  /* 0x0000000c0d0e7389 */ /* 0x00006400000c000b */
[----:B01----:R-:W-:Y:S01]  /*11a50*/  ENDCOLLECTIVE ;  /* 0x000000000000791b */ /* 0x003fe20003800000 */
.L_x_6171:
        /* <DEDUP_REMOVED lines=16> */
.L_x_6172:
[----:B------:R-:W-:Y:S02]  /*11b60*/  @!P1 VIADD R8, R4, UR38 ;  /* 0x0000002604089c36 */ /* 0x000fe40008000000 */
[----:B------:R-:W-:Y:S02]  /*11b70*/  IMAD.MOV.U32 R13, RZ, RZ, R3 ;  /* 0x000000ffff0d7224 */ /* 0x000fe400078e0003 */
[----:B------:R-:W-:Y:S02]  /*11b80*/  IMAD.MOV.U32 R12, RZ, RZ, 0x6 ;  /* 0x00000006ff0c7424 */ /* 0x000fe400078e00ff */
[----:B------:R-:W-:-:S07]  /*11b90*/  IMAD.MOV.U32 R7, RZ, RZ, R14 ;  /* 0x000000ffff077224 */ /* 0x000fce00078e000e */
[----:B------:R-:W-:Y:S05]  /*11ba0*/  WARPSYNC.COLLECTIVE R15, `(.L_x_6173) ;  /* 0x000000000f087348 */ /* 0x000fea0003c00000 */
[----:B------:R0:W1:Y:S02]  /*11bb0*/  SHFL.IDX P6, R14, R13, R12, R11 ;  /* 0x0000000c0d0e7389 */ /* 0x00006400000c000b */
[----:B01----:R-:W-:Y:S01]  /*11bc0*/  ENDCOLLECTIVE ;  /* 0x000000000000791b */ /* 0x003fe20003800000 */
.L_x_6173:
        /* <DEDUP_REMOVED lines=9> */
[----:B------:R0:W-:Y:S01]  /*11c60*/  @!P1 LDGSTS.E.BYPASS.LTC128B.128 [R8+0x1ec00], desc[UR44][R6.64], !P0 ;  /* 0x1ec0000006089fae */ /* 0x0001e2000c101d6c */
[----:B------:R-:W-:Y:S02]  /*11c70*/  ISETP.GE.AND P1, PT, R9, R2, PT ;  /* 0x000000020900720c */ /* 0x000fe40003f26270 */
[----:B0-----:R-:W-:-:S11]  /*11c80*/  MOV R6, R14 ;  /* 0x0000000e00067202 */ /* 0x001fd60000000f00 */
[----:B------:R-:W-:Y:S05]  /*11c90*/  WARPSYNC.COLLECTIVE R15, `(.L_x_6174) ;  /* 0x000000000f087348 */ /* 0x000fea0003c00000 */
[----:B------:R0:W1:Y:S02]  /*11ca0*/  SHFL.IDX P6, R14, R13, R12, R11 ;  /* 0x0000000c0d0e7389 */ /* 0x00006400000c000b */
[----:B01----:R-:W-:Y:S01]  /*11cb0*/  ENDCOLLECTIVE ;  /* 0x000000000000791b */ /* 0x003fe20003800000 */
.L_x_6174:
[----:B------:R-:W-:Y:S02]  /*11cc0*/  @!P1 VIADD R8, R4, UR38 ;  /* 0x0000002604089c36 */ /* 0x000fe40008000000 */
[----:B------:R-:W-:Y:S02]  /*11cd0*/  IMAD.MOV.U32 R13, RZ, RZ, R3 ;  /* 0x000000ffff0d7224 */ /* 0x000fe400078e0003 */
[----:B------:R-:W-:Y:S02]  /*11ce0*/  IMAD.MOV.U32 R12, RZ, RZ, 0x7 ;  /* 0x00000007ff0c7424 */ /* 0x000fe400078e00ff */
[----:B------:R-:W-:-:S07]  /*11cf0*/  IMAD.MOV.U32 R7, RZ, RZ, R14 ;  /* 0x000000ffff077224 */ /* 0x000fce00078e000e */
[----:B------:R-:W-:Y:S05]  /*11d00*/  WARPSYNC.COLLECTIVE R15, `(.L_x_6175) ;  /* 0x000000000f087348 */ /* 0x000fea0003c00000 */
[----:B------:R0:W1:Y:S02]  /*11d10*/  SHFL.IDX P6, R14, R13, R12, R11 ;  /* 0x0000000c0d0e7389 */ /* 0x00006400000c000b */
[----:B01----:R-:W-:Y:S01]  /*11d20*/  ENDCOLLECTIVE ;  /* 0x000000000000791b */ /* 0x003fe20003800000 */
.L_x_6175:
        /* <DEDUP_REMOVED lines=10> */
[----:B------:R0:W-:Y:S03]  /*11dd0*/  @!P1 LDGSTS.E.BYPASS.LTC128B.128 [R8+0x1f400], desc[UR44][R6.64], !P0 ;  /* 0x1f40000006089fae */ /* 0x0001e6000c101d6c */
[----:B0-----:R-:W-:Y:S05]  /*11de0*/  WARPSYNC.COLLECTIVE R15, `(.L_x_6176) ;  /* 0x000000000f087348 */ /* 0x001fea0003c00000 */
[----:B------:R1:W2:Y:S02]  /*11df0*/  SHFL.IDX P6, R14, R13, R12, R11 ;  /* 0x0000000c0d0e7389 */ /* 0x0002a400000c000b */
[----:B012---:R-:W-:Y:S01]  /*11e00*/  ENDCOLLECTIVE ;  /* 0x000000000000791b */ /* 0x007fe20003800000 */
.L_x_6176:
[----:B------:R-:W-:Y:S05]  /*11e10*/  BRA `(.L_x_6177) ;  /* 0xffffffd000f87947 */ /* 0x000fea000383ffff */
.L_x_6116:
[----:B0-----:R-:W-:-:S04]  /*11e20*/  IMAD.U32 R2, RZ, RZ, UR38 ;  /* 0x00000026ff027e24 */ /* 0x001fc8000f8e00ff */
[----:B------:R0:W1:Y:S03]  /*11e30*/  SYNCS.PHASECHK.TRANS64.TRYWAIT P0, [R2+URZ+0x2e820], R0 ;  /* 0x02e82000020075a7 */ /* 0x000066000800017f */
[----:B-1----:R-:W-:Y:S05]  /*11e40*/  @!P0 NANOSLEEP.SYNCS 0x989680 ;  /* 0x009896800000895d */ /* 0x002fea0003900000 */
[----:B------:R-:W1:Y:S02]  /*11e50*/  @!P0 SYNCS.PHASECHK.TRANS64 P0, [R2+URZ+0x2e820], R0 ;  /* 0x02e82000020085a7 */ /* 0x000e64000800007f */
[----:B-1----:R-:W-:Y:S05]  /*11e60*/  @!P0 BRA `(.L_x_6116) ;  /* 0xfffffffc00ec8947 */ /* 0x002fea000383ffff */
[----:B------:R-:W-:Y:S05]  /*11e70*/  BRA `(.L_x_6178) ;  /* 0xffffffd400347947 */ /* 0x000fea000383ffff */
.L_x_6121:
[----:B0-----:R0:W1:Y:S02]  /*11e80*/  SYNCS.PHASECHK.TRANS64.TRYWAIT P0, [R4+URZ+0x2e880], R3 ;  /* 0x02e88003040075a7 */ /* 0x001064000800017f */
[----:B-1----:R-:W-:Y:S05]  /*11e90*/  @!P0 NANOSLEEP.SYNCS 0x989680 ;  /* 0x009896800000895d */ /* 0x002fea0003900000 */
[----:B------:R-:W1:Y:S02]  /*11ea0*/  @!P0 SYNCS.PHASECHK.TRANS64 P0, [R4+URZ+0x2e880], R3 ;  /* 0x02e88003040085a7 */ /* 0x000e64000800007f */
[----:B-1----:R-:W-:Y:S05]  /*11eb0*/  @!P0 BRA `(.L_x_6121) ;  /* 0xfffffffc00f08947 */ /* 0x002fea000383ffff */
[----:B------:R-:W-:Y:S05]  /*11ec0*/  BRA `(.L_x_6179) ;  /* 0xffffffd400ec7947 */ /* 0x000fea000383ffff */
.L_x_6125:
[----:B-1----:R1:W2:Y:S02]  /*11ed0*/  SYNCS.PHASECHK.TRANS64.TRYWAIT P0, [R4+URZ+0x2e840], R3 ;  /* 0x02e84003040075a7 */ /* 0x0022a4000800017f */
[----:B--2---:R-:W-:Y:S05]  /*11ee0*/  @!P0 NANOSLEEP.SYNCS 0x989680 ;  /* 0x009896800000895d */ /* 0x004fea0003900000 */
[----:B------:R-:W2:Y:S02]  /*11ef0*/  @!P0 SYNCS.PHASECHK.TRANS64 P0, [R4+URZ+0x2e840], R3 ;  /* 0x02e84003040085a7 */ /* 0x000ea4000800007f */
[----:B--2---:R-:W-:Y:S05]  /*11f00*/  @!P0 BRA `(.L_x_6125) ;  /* 0xfffffffc00f08947 */ /* 0x004fea000383ffff */
[----:B------:R-:W-:Y:S05]  /*11f10*/  BRA `(.L_x_6180) ;  /* 0xffffffd800607947 */ /* 0x000fea000383ffff */
.L_x_6130:
[----:B0-----:R0:W1:Y:S02]  /*11f20*/  SYNCS.PHASECHK.TRANS64.TRYWAIT P0, [R19+URZ+0x2e870], R2 ;  /* 0x02e87002130075a7 */ /* 0x001064000800017f */
[----:B-1----:R-:W-:Y:S05]  /*11f30*/  @!P0 NANOSLEEP.SYNCS 0x989680 ;  /* 0x009896800000895d */ /* 0x002fea0003900000 */
[----:B------:R-:W1:Y:S02]  /*11f40*/  @!P0 SYNCS.PHASECHK.TRANS64 P0, [R19+URZ+0x2e870], R2 ;  /* 0x02e87002130085a7 */ /* 0x000e64000800007f */
[----:B-1----:R-:W-:Y:S05]  /*11f50*/  @!P0 BRA `(.L_x_6130) ;  /* 0xfffffffc00f08947 */ /* 0x002fea000383ffff */
[----:B------:R-:W-:Y:S05]  /*11f60*/  BRA `(.L_x_6181) ;  /* 0xffffffd800f87947 */ /* 0x000fea000383ffff */
.L_x_6132:
[----:B0-----:R0:W1:Y:S02]  /*11f70*/  SYNCS.PHASECHK.TRANS64.TRYWAIT P0, [R19+URZ+0x2e860], R0 ;  /* 0x02e86000130075a7 */ /* 0x001064000800017f */
[----:B-1----:R-:W-:Y:S05]  /*11f80*/  @!P0 NANOSLEEP.SYNCS 0x989680 ;  /* 0x009896800000895d */ /* 0x002fea0003900000 */
[----:B------:R-:W1:Y:S02]  /*11f90*/  @!P0 SYNCS.PHASECHK.TRANS64 P0, [R19+URZ+0x2e860], R0 ;  /* 0x02e86000130085a7 */ /* 0x000e64000800007f */
[----:B-1----:R-:W-:Y:S05]  /*11fa0*/  @!P0 BRA `(.L_x_6132) ;  /* 0xfffffffc00f08947 */ /* 0x002fea000383ffff */
[----:B------:R-:W-:Y:S05]  /*11fb0*/  BRA `(.L_x_6182) ;  /* 0xffffffd800fc7947 */ /* 0x000fea000383ffff */
.L_x_6138:
[----:B0-----:R-:W2:Y:S02]  /*11fc0*/  LDL R2, [R1] ;  /* 0x0000000001027983 */ /* 0x001ea40000100800 */
[----:B--2---:R0:W1:Y:S02]  /*11fd0*/  SYNCS.PHASECHK.TRANS64.TRYWAIT P0, [R2+URZ+0x2e870], R0 ;  /* 0x02e87000020075a7 */ /* 0x004064000800017f */
[----:B-1----:R-:W-:Y:S05]  /*11fe0*/  @!P0 NANOSLEEP.SYNCS 0x989680 ;  /* 0x009896800000895d */ /* 0x002fea0003900000 */
[----:B------:R-:W1:Y:S02]  /*11ff0*/  @!P0 SYNCS.PHASECHK.TRANS64 P0, [R2+URZ+0x2e870], R0 ;  /* 0x02e87000020085a7 */ /* 0x000e64000800007f */
[----:B-1----:R-:W-:Y:S05]  /*12000*/  @!P0 BRA `(.L_x_6138) ;  /* 0xfffffffc00ec8947 */ /* 0x002fea000383ffff */
[----:B------:R-:W-:Y:S05]  /*12010*/  BRA `(.L_x_6183) ;  /* 0xffffffe4001c7947 */ /* 0x000fea000383ffff */
.L_x_6140:
[----:B0-----:R-:W2:Y:S02]  /*12020*/  LDL R3, [R1] ;  /* 0x0000000001037983 */ /* 0x001ea40000100800 */
[----:B--2---:R0:W1:Y:S02]  /*12030*/  SYNCS.PHASECHK.TRANS64.TRYWAIT P0, [R3+URZ+0x2e860], R0 ;  /* 0x02e86000030075a7 */ /* 0x004064000800017f */
[----:B-1----:R-:W-:Y:S05]  /*12040*/  @!P0 NANOSLEEP.SYNCS 0x989680 ;  /* 0x009896800000895d */ /* 0x002fea0003900000 */
[----:B------:R-:W1:Y:S02]  /*12050*/  @!P0 SYNCS.PHASECHK.TRANS64 P0, [R3+URZ+0x2e860], R0 ;  /* 0x02e86000030085a7 */ /* 0x000e64000800007f */
[----:B-1----:R-:W-:Y:S05]  /*12060*/  @!P0 BRA `(.L_x_6140) ;  /* 0xfffffffc00ec8947 */ /* 0x002fea000383ffff */
[----:B------:R-:W-:Y:S05]  /*12070*/  BRA `(.L_x_6184) ;  /* 0xffffffe400287947 */ /* 0x000fea000383ffff */
.L_x_6142:
[----:B0-----:R0:W1:Y:S02]  /*12080*/  SYNCS.PHASECHK.TRANS64.TRYWAIT P0, [R7+URZ+0x2e820], R2 ;  /* 0x02e82002070075a7 */ /* 0x001064000800017f */
[----:B-1----:R-:W-:Y:S05]  /*12090*/  @!P0 NANOSLEEP.SYNCS 0x989680 ;  /* 0x009896800000895d */ /* 0x002fea0003900000 */
[----:B------:R-:W1:Y:S02]  /*120a0*/  @!P0 SYNCS.PHASECHK.TRANS64 P0, [R7+URZ+0x2e820], R2 ;  /* 0x02e82002070085a7 */ /* 0x000e64000800007f */
[----:B-1----:R-:W-:Y:S05]  /*120b0*/  @!P0 BRA `(.L_x_6142) ;  /* 0xfffffffc00f08947 */ /* 0x002fea000383ffff */
[----:B------:R-:W-:Y:S05]  /*120c0*/  BRA `(.L_x_6185) ;  /* 0xffffffe800f07947 */ /* 0x000fea000383ffff */
.L_x_6144:
[----:B0-----:R0:W1:Y:S02]  /*120d0*/  SYNCS.PHASECHK.TRANS64.TRYWAIT P1, [R6+URZ], R3 ;  /* 0x00000003060075a7 */ /* 0x001064000802017f */
[----:B-1----:R-:W-:Y:S05]  /*120e0*/  @!P1 NANOSLEEP.SYNCS 0x989680 ;  /* 0x009896800000995d */ /* 0x002fea0003900000 */
[----:B------:R-:W1:Y:S02]  /*120f0*/  @!P1 SYNCS.PHASECHK.TRANS64 P1, [R6+URZ], R3 ;  /* 0x00000003060095a7 */ /* 0x000e64000802007f */
[----:B-1----:R-:W-:Y:S05]  /*12100*/  @!P1 BRA `(.L_x_6144) ;  /* 0xfffffffc00f09947 */ /* 0x002fea000383ffff */
[----:B------:R-:W-:Y:S05]  /*12110*/  BRA `(.L_x_6186) ;  /* 0xffffffec00407947 */ /* 0x000fea000383ffff */
.L_x_6145:
[----:B-1----:R1:W2:Y:S02]  /*12120*/  SYNCS.PHASECHK.TRANS64.TRYWAIT P1, [R5+URZ], R2 ;  /* 0x00000002050075a7 */ /* 0x0022a4000802017f */
[----:B--2---:R-:W-:Y:S05]  /*12130*/  @!P1 NANOSLEEP.SYNCS 0x989680 ;  /* 0x009896800000995d */ /* 0x004fea0003900000 */
[----:B------:R-:W2:Y:S02]  /*12140*/  @!P1 SYNCS.PHASECHK.TRANS64 P1, [R5+URZ], R2 ;  /* 0x00000002050095a7 */ /* 0x000ea4000802007f */
[----:B--2---:R-:W-:Y:S05]  /*12150*/  @!P1 BRA `(.L_x_6145) ;  /* 0xfffffffc00f09947 */ /* 0x004fea000383ffff */
[----:B------:R-:W-:Y:S05]  /*12160*/  BRA `(.L_x_6187) ;  /* 0xffffffec00347947 */ /* 0x000fea000383ffff */
.L_x_6147:
[----:B--2---:R2:W3:Y:S02]  /*12170*/  SYNCS.PHASECHK.TRANS64.TRYWAIT P1, [R0+URZ+0x2e860], R3 ;  /* 0x02e86003000075a7 */ /* 0x0044e4000802017f */
[----:B---3--:R-:W-:Y:S05]  /*12180*/  @!P1 NANOSLEEP.SYNCS 0x989680 ;  /* 0x009896800000995d */ /* 0x008fea0003900000 */
[----:B------:R-:W3:Y:S02]  /*12190*/  @!P1 SYNCS.PHASECHK.TRANS64 P1, [R0+URZ+0x2e860], R3 ;  /* 0x02e86003000095a7 */ /* 0x000ee4000802007f */
[----:B---3--:R-:W-:Y:S05]  /*121a0*/  @!P1 BRA `(.L_x_6147) ;  /* 0xfffffffc00f09947 */ /* 0x008fea000383ffff */
[----:B------:R-:W-:Y:S05]  /*121b0*/  BRA `(.L_x_6188) ;  /* 0xffffffec00347947 */ /* 0x000fea000383ffff */
.L_x_6149:
[----:B-1----:R1:W3:Y:S02]  /*121c0*/  SYNCS.PHASECHK.TRANS64.TRYWAIT P1, [R5+URZ+0x2e860], R2 ;  /* 0x02e86002050075a7 */ /* 0x0022e4000802017f */
[----:B---3--:R-:W-:Y:S05]  /*121d0*/  @!P1 NANOSLEEP.SYNCS 0x989680 ;  /* 0x009896800000995d */ /* 0x008fea0003900000 */
[----:B------:R-:W3:Y:S02]  /*121e0*/  @!P1 SYNCS.PHASECHK.TRANS64 P1, [R5+URZ+0x2e860], R2 ;  /* 0x02e86002050095a7 */ /* 0x000ee4000802007f */
[----:B---3--:R-:W-:Y:S05]  /*121f0*/  @!P1 BRA `(.L_x_6149) ;  /* 0xfffffffc00f09947 */ /* 0x008fea000383ffff */
[----:B------:R-:W-:Y:S05]  /*12200*/  BRA `(.L_x_6189) ;  /* 0xffffffec00347947 */ /* 0x000fea000383ffff */
.L_x_6151:
[----:B---3--:R3:W4:Y:S02]  /*12210*/  SYNCS.PHASECHK.TRANS64.TRYWAIT P0, [R0+URZ+0x2e880], R3 ;  /* 0x02e88003000075a7 */ /* 0x008724000800017f */
[----:B----4-:R-:W-:Y:S05]  /*12220*/  @!P0 NANOSLEEP.SYNCS 0x989680 ;  /* 0x009896800000895d */ /* 0x010fea0003900000 */
[----:B------:R-:W4:Y:S02]  /*12230*/  @!P0 SYNCS.PHASECHK.TRANS64 P0, [R0+URZ+0x2e880], R3 ;  /* 0x02e88003000085a7 */ /* 0x000f24000800007f */
[----:B----4-:R-:W-:Y:S05]  /*12240*/  @!P0 BRA `(.L_x_6151) ;  /* 0xfffffffc00f08947 */ /* 0x010fea000383ffff */
[----:B------:R-:W-:Y:S05]  /*12250*/  BRA `(.L_x_6152) ;  /* 0xffffffec00307947 */ /* 0x000fea000383ffff */
.L_x_6190:
        /* <DEDUP_REMOVED lines=10> */
.L_x_13356:


//--------------------- .text._ZN7cutlass13device_kernelIN5flash11enable_sm90INS1_16FlashAttnFwdSm90INS1_25CollectiveMainloopFwdSm90ILi2EN4cute5tupleIJNS5_1CILi1EEES8_S8_EEENS6_IJNS7_ILi128EEENS7_ILi224EEESA_EEELi128ENS_12float_e4m3_tEfNS_4arch4Sm90ELb0ELb0ELb1ELb1ELb0ELb0ELb0ELb1ELb1ELb1ELb1ELb0EEENS1_21CollectiveEpilogueFwdINS6_IJSA_SA_SB_EEES9_NS_10bfloat16_tESF_Li256ELb1ELb1ELb1ELb1EEENS1_36VarlenDynamicPersistentTileSchedulerILi128ELi224ELi256ELi128ELb1ELb1ELb1ELb0ELb1ELb1EEEEEEEEEvNT_6ParamsE --------------------------
	.section	.text._ZN7cutlass13device_kernelIN5flash11enable_sm90INS1_16FlashAttnFwdSm90INS1_25CollectiveMainloopFwdSm90ILi2EN4cute5tupleIJNS5_1CILi1EEES8_S8_EEENS6_IJNS7_ILi128EEENS7_ILi224EEESA_EEELi128ENS_12float_e4m3_tEfNS_4arch4Sm90ELb0ELb0ELb1ELb1ELb0ELb0ELb0ELb1ELb1ELb1ELb1ELb0EEENS1_21CollectiveEpilogueFwdINS6_IJSA_SA_SB_EEES9_NS_10bfloat16_tESF_Li256ELb1ELb1ELb1ELb1EEENS1_36VarlenDynamicPersistentTileSchedulerILi128ELi224ELi256ELi128ELb1ELb1ELb1ELb0ELb1ELb1EEEEEEEEEvNT_6ParamsE,"ax",@progbits
	.align	128
.text._ZN7cutlass13device_kernelIN5flash11enable_sm90INS1_16FlashAttnFwdSm90INS1_25CollectiveMainloopFwdSm90ILi2EN4cute5tupleIJNS5_1CILi1EEES8_S8_EEENS6_IJNS7_ILi128EEENS7_ILi224EEESA_EEELi128ENS_12float_e4m3_tEfNS_4arch4Sm90ELb0ELb0ELb1ELb1ELb0ELb0ELb0ELb1ELb1ELb1ELb1ELb0EEENS1_21CollectiveEpilogueFwdINS6_IJSA_SA_SB_EEES9_NS_10bfloat16_tESF_Li256ELb1ELb1ELb1ELb1EEENS1_36VarlenDynamicPersistentTileSchedulerILi128ELi224ELi256ELi128ELb1ELb1ELb1ELb0ELb1ELb1EEEEEEEEEvNT_6ParamsE:
        .type           _ZN7cutlass13device_kernelIN5flash11enable_sm90INS1_16FlashAttnFwdSm90INS1_25CollectiveMainloopFwdSm90ILi2EN4cute5tupleIJNS5_1CILi1EEES8_S8_EEENS6_IJNS7_ILi128EEENS7_ILi224EEESA_EEELi128ENS_12float_e4m3_tEfNS_4arch4Sm90ELb0ELb0ELb1ELb1ELb0ELb0ELb0ELb1ELb1ELb1ELb1ELb0EEENS1_21CollectiveEpilogueFwdINS6_IJSA_SA_SB_EEES9_NS_10bfloat16_tESF_Li256ELb1ELb1ELb1ELb1EEENS1_36VarlenDynamicPersistentTileSchedulerILi128ELi224ELi256ELi128ELb1ELb1ELb1ELb0ELb1ELb1EEEEEEEEEvNT_6ParamsE,@function
        .size           _ZN7cutlass13device_kernelIN5flash11enable_sm90INS1_16FlashAttnFwdSm90INS1_25CollectiveMainloopFwdSm90ILi2EN4cute5tupleIJNS5_1CILi1EEES8_S8_EEENS6_IJNS7_ILi128EEENS7_ILi224EEESA_EEELi128ENS_12float_e4m3_tEfNS_4arch4Sm90ELb0ELb0ELb1ELb1ELb0ELb0ELb0ELb1ELb1ELb1ELb1ELb0EEENS1_21CollectiveEpilogueFwdINS6_IJSA_SA_SB_EEES9_NS_10bfloat16_tESF_Li256ELb1ELb1ELb1ELb1EEENS1_36VarlenDynamicPersistentTileSchedulerILi128ELi224ELi256ELi128ELb1ELb1ELb1ELb0ELb1ELb1EEEEEEEEEvNT_6ParamsE,(.L_x_13357 - _ZN7cutlass13device_kernelIN5flash11enable_sm90INS1_16FlashAttnFwdSm90INS1_25CollectiveMainloopFwdSm90ILi2EN4cute5tupleIJNS5_1CILi1EEES8_S8_EEENS6_IJNS7_ILi128EEENS7_ILi224EEESA_EEELi128ENS_12float_e4m3_tEfNS_4arch4Sm90ELb0ELb0ELb1ELb1ELb0ELb0ELb0ELb1ELb1ELb1ELb1ELb0EEENS1_21CollectiveEpilogueFwdINS6_IJSA_SA_SB_EEES9_NS_10bfloat16_tESF_Li256ELb1ELb1ELb1ELb1EEENS1_36VarlenDynamicPersistentTileSchedulerILi128ELi224ELi256ELi128ELb1ELb1ELb1ELb0ELb1ELb1EEEEEEEEEvNT_6ParamsE)
        .other          _ZN7cutlass13device_kernelIN5flash11enable_sm90INS1_16FlashAttnFwdSm90INS1_25CollectiveMainloopFwdSm90ILi2EN4cute5tupleIJNS5_1CILi1EEES8_S8_EEENS6_IJNS7_ILi128EEENS7_ILi224EEESA_EEELi128ENS_12float_e4m3_tEfNS_4arch4Sm90ELb0ELb0ELb1ELb1ELb0ELb0ELb0ELb1ELb1ELb1ELb1ELb0EEENS1_21CollectiveEpilogueFwdINS6_IJSA_SA_SB_EEES9_NS_10bfloat16_tESF_Li256ELb1ELb1ELb1ELb1EEENS1_36VarlenDynamicPersistentTileSchedulerILi128ELi224ELi256ELi128ELb1ELb1ELb1ELb0ELb1ELb1EEEEEEEEEvNT_6ParamsE,@"STO_CUDA_ENTRY STV_DEFAULT"
_ZN7cutlass13device_kernelIN5flash11enable_sm90INS1_16FlashAttnFwdSm90INS1_25CollectiveMainloopFwdSm90ILi2EN4cute5tupleIJNS5_1CILi1EEES8_S8_EEENS6_IJNS7_ILi128EEENS7_ILi224EEESA_EEELi128ENS_12float_e4m3_tEfNS_4arch4Sm90ELb0ELb0ELb1ELb1ELb0ELb0ELb0ELb1ELb1ELb1ELb1ELb0EEENS1_21CollectiveEpilogueFwdINS6_IJSA_SA_SB_EEES9_NS_10bfloat16_tESF_Li256ELb1ELb1ELb1ELb1EEENS1_36VarlenDynamicPersistentTileSchedulerILi128ELi224ELi256ELi128ELb1ELb1ELb1ELb0ELb1ELb1EEEEEEEEEvNT_6ParamsE:
        /* <DEDUP_REMOVED lines=18> */
.L_x_6192:
[----:B------:R-:W-:Y:S05]  /*0120*/  BSYNC B0 ;  /* 0x0000000000007941 */ /* 0x000fea0003800000 */
.L_x_6191:
        /* <DEDUP_REMOVED lines=41> */
.L_x_6193:
        /* <DEDUP_REMOVED lines=22> */
.L_x_6194:
        /* <DEDUP_REMOVED lines=18> */
.L_x_6195:
        /* <DEDUP_REMOVED lines=22> */
.L_x_6196:
        /* <DEDUP_REMOVED lines=22> */
.L_x_6197:
[----:B------:R-:W-:Y:S01]  /*0900*/  PLOP3.LUT P0, PT, PT, PT, UP0, 0x80, 0x0 ;  /* 0x000000000000781c */ /* 0x000fe20003f0f008 */
[----:B------:R-:W-:Y:S01]  /*0910*/  UMOV UR38, 0x1 ;  /* 0x0000000100267882 */ /* 0x000fe20000000000 */
[----:B------:R-:W-:Y:S01]  /*0920*/  NOP ;  /* 0x0000000000007918 */ /* 0x000fe20000000000 */
[----:B------:R-:W-:Y:S01]  /*0930*/  USEL UR38, UR38, 0x2, !UP0 ;  /* 0x0000000226267887 */ /* 0x000fe2000c000000 */
[----:B------:R-:W-:Y:S01]  /*0940*/  ULDC.64 UR48, c[0x0][0x208] ;  /* 0x0000820000307ab9 */ /* 0x000fe20000000a00 */
[----:B012-4-:R-:W-:Y:S08]  /*0950*/  BAR.SYNC.DEFER_BLOCKING 0x0 ;  /* 0x0000000000007b1d */ /* 0x017ff00000010000 */
[----:B------:R-:W-:Y:S05]  /*0960*/  @!P0 BRA `(.L_x_6198) ;  /* 0x000000ec00fc8947 */ /* 0x000fea0003800000 */
.L_x_6199:
        /* <DEDUP_REMOVED lines=25> */
[----:B------:R-:W-:Y:S02]  /*0b00*/  UMOV UR51, URZ ;  /* 0x0000003f00337c82 */ /* 0x000fe40008000000 */
[CC--:B------:R-:W-:Y:S02]  /*0b10*/  LEA.HI R2, R0.reuse, R12.reuse, RZ, 0x7 ;  /* 0x0000000c00027211 */ /* 0x0c0fe400078f38ff */
[----:B------:R-:W-:-:S02]  /*0b20*/  LEA.HI R4, R0, R12, RZ, 0x5 ;  /* 0x0000000c00047211 */ /* 0x000fc400078f28ff */
[----:B------:R-:W-:-:S03]  /*0b30*/  LOP3.LUT R3, R2, 0xffffff80, RZ, 0xc0, !PT ;  /* 0xffffff8002037812 */ /* 0x000fc600078ec0ff */
[----:B------:R-:W-:Y:S02]  /*0b40*/  IMAD.SHL.U32 R5, R4, 0x20, RZ ;  /* 0x0000002004057824 */ /* 0x000fe400078e00ff */
[----:B------:R-:W-:Y:S01]  /*0b50*/  IMAD.IADD R11, R12, 0x1, -R3 ;  /* 0x000000010c0b7824 */ /* 0x000fe200078e0a03 */
[----:B------:R-:W-:Y:S02]  /*0b60*/  LEA.HI R3, R0, R12, RZ, 0x4 ;  /* 0x0000000c00037211 */ /* 0x000fe400078f20ff */
[----:B------:R-:W-:Y:S02]  /*0b70*/  LOP3.LUT R5, R5, 0xfffffc00, RZ, 0xc0, !PT ;  /* 0xfffffc0005057812 */ /* 0x000fe400078ec0ff */
[C---:B------:R-:W-:Y:S02]  /*0b80*/  LOP3.LUT R4, R3.reuse, 0x3fffff0, RZ, 0xc0, !PT ;  /* 0x03fffff003047812 */ /* 0x040fe400078ec0ff */
[----:B------:R-:W-:Y:S02]  /*0b90*/  SHF.R.S32.HI R6, RZ, 0x4, R3 ;  /* 0x00000004ff067819 */ /* 0x000fe40000011403 */
[----:B------:R-:W-:Y:S01]  /*0ba0*/  SHF.R.S32.HI R7, RZ, 0x1f, R11 ;  /* 0x0000001fff077819 */ /* 0x000fe2000001140b */
[----:B------:R-:W-:Y:S01]  /*0bb0*/  IMAD.IADD R4, R12, 0x1, -R4 ;  /* 0x000000010c047824 */ /* 0x000fe200078e0a04 */
[----:B------:R-:W-:-:S02]  /*0bc0*/  LEA.HI R3, R3, R6, RZ, 0x1 ;  /* 0x0000000603037211 */ /* 0x000fc400078f08ff */
[----:B------:R-:W-:Y:S01]  /*0bd0*/  LEA.HI R8, R7, R11, RZ, 0x2 ;  /* 0x0000000b07087211 */ /* 0x000fe200078f10ff */
[----:B------:R-:W-:Y:S01]  /*0be0*/  IMAD R4, R4, 0x40, R5 ;  /* 0x0000004004047824 */ /* 0x000fe200078e0205 */
[----:B------:R-:W-:Y:S02]  /*0bf0*/  LOP3.LUT R3, R3, 0x1ffffffe, RZ, 0xc0, !PT ;  /* 0x1ffffffe03037812 */ /* 0x000fe400078ec0ff */
[-C--:B------:R-:W-:Y:S02]  /*0c00*/  LEA.HI R5, R0, R12.reuse, RZ, 0x2 ;  /* 0x0000000c00057211 */ /* 0x080fe400078f10ff */
[--C-:B------:R-:W-:Y:S01]  /*0c10*/  SHF.R.S32.HI R9, RZ, 0x2, R8.reuse ;  /* 0x00000002ff097819 */ /* 0x100fe20000011408 */
[----:B------:R-:W-:Y:S01]  /*0c20*/  IMAD.IADD R3, R6, 0x1, -R3 ;  /* 0x0000000106037824 */ /* 0x000fe200078e0a03 */
[----:B------:R-:W-:Y:S02]  /*0c30*/  LOP3.LUT R5, R5, 0xfffffffc, RZ, 0xc0, !PT ;  /* 0xfffffffc05057812 */ /* 0x000fe400078ec0ff */
[----:B------:R-:W-:Y:S01]  /*0c40*/  SHF.R.S32.HI R10, RZ, 0x1f, R8 ;  /* 0x0000001fff0a7819 */ /* 0x000fe20000011408 */
[----:B------:R-:W-:Y:S01]  /*0c50*/  IMAD R3, R3, 0x8, R4 ;  /* 0x0000000803037824 */ /* 0x000fe200078e0204 */
[----:B------:R-:W-:Y:S01]  /*0c60*/  LEA.HI R0, R0, R12, RZ, 0x3 ;  /* 0x0000000c00007211 */ /* 0x000fe200078f18ff */
[----:B------:R-:W-:Y:S01]  /*0c70*/  IMAD.IADD R5, R12, 0x1, -R5 ;  /* 0x000000010c057824 */ /* 0x000fe200078e0a05 */
[----:B------:R-:W-:-:S02]  /*0c80*/  LEA.HI R10, R10, R9, RZ, 0x3 ;  /* 0x000000090a0a7211 */ /* 0x000fc400078f18ff */
[----:B------:R-:W-:Y:S01]  /*0c90*/  SHF.R.S32.HI R6, RZ, 0x7, R2 ;  /* 0x00000007ff067819 */ /* 0x000fe20000011402 */
[----:B------:R0:W-:Y:S01]  /*0ca0*/  STL [R1+0x4c], R3 ;  /* 0x00004c0301007387 */ /* 0x0001e20000100800 */
[----:B------:R-:W-:Y:S02]  /*0cb0*/  LOP3.LUT R18, R0, 0xfffffff8, RZ, 0xc0, !PT ;  /* 0xfffffff800127812 */ /* 0x000fe400078ec0ff */
[----:B------:R-:W-:Y:S02]  /*0cc0*/  LOP3.LUT R10, R10, 0xfffffff8, RZ, 0xc0, !PT ;  /* 0xfffffff80a0a7812 */ /* 0x000fe400078ec0ff */
[----:B------:R-:W-:Y:S01]  /*0cd0*/  LEA.HI R7, R7, R11, RZ, 0x5 ;  /* 0x0000000b07077211 */ /* 0x000fe200078f28ff */
[----:B------:R-:W-:Y:S01]  /*0ce0*/  IMAD.IADD R18, R12, 0x1, -R18 ;  /* 0x000000010c127824 */ /* 0x000fe200078e0a12 */
[----:B------:R-:W-:Y:S01]  /*0cf0*/  LEA.HI R2, R2, R6, RZ, 0x1 ;  /* 0x0000000602027211 */ /* 0x000fe200078f08ff */
[----:B------:R-:W-:Y:S01]  /*0d00*/  IMAD.IADD R10, R9, 0x1, -R10 ;  /* 0x00000001090a7824 */ /* 0x000fe200078e0a0a */
[----:B------:R-:W-:Y:S01]  /*0d10*/  LOP3.LUT R8, R8, 0x7ffffffc, RZ, 0xc0, !PT ;  /* 0x7ffffffc08087812 */ /* 0x000fe200078ec0ff */
[----:B------:R-:W-:Y:S01]  /*0d20*/  IMAD.SHL.U32 R16, R18, 0x8, RZ ;  /* 0x0000000812107824 */ /* 0x000fe200078e00ff */
[----:B0-----:R-:W-:-:S02]  /*0d30*/  LEA.HI R3, R5, R5, RZ, 0x1 ;  /* 0x0000000505037211 */ /* 0x001fc400078f08ff */
[----:B------:R-:W-:Y:S01]  /*0d40*/  SHF.R.S32.HI R7, RZ, 0x5, R7 ;  /* 0x00000005ff077819 */ /* 0x000fe20000011407 */
[----:B------:R-:W-:Y:S01]  /*0d50*/  IMAD.IADD R8, R11, 0x1, -R8 ;  /* 0x000000010b087824 */ /* 0x000fe200078e0a08 */
[----:B------:R-:W-:Y:S01]  /*0d60*/  LOP3.LUT R2, R2, 0x3fffffe, RZ, 0xc0, !PT ;  /* 0x03fffffe02027812 */ /* 0x000fe200078ec0ff */
[----:B------:R-:W-:Y:S01]  /*0d70*/  VIADD R17, R16, 0x40 ;  /* 0x0000004010117836 */ /* 0x000fe20000000000 */
[----:B------:R-:W-:Y:S01]  /*0d80*/  LOP3.LUT R4, R3, 0x1ffffffe, RZ, 0xc0, !PT ;  /* 0x1ffffffe03047812 */ /* 0x000fe200078ec0ff */
[----:B------:R-:W-:Y:S01]  /*0d90*/  IMAD R7, R7, 0x10, R10 ;  /* 0x0000001007077824 */ /* 0x000fe200078e020a */
[----:B------:R-:W-:Y:S01]  /*0da0*/  SHF.R.S32.HI R3, RZ, 0x1f, R16 ;  /* 0x0000001fff037819 */ /* 0x000fe20000011410 */
[----:B------:R-:W-:Y:S01]  /*0db0*/  IMAD.IADD R2, R6, 0x1, -R2 ;  /* 0x0000000106027824 */ /* 0x000fe200078e0a02 */
[----:B------:R-:W-:Y:S01]  /*0dc0*/  SHF.R.S32.HI R6, RZ, 0x3, R0 ;  /* 0x00000003ff067819 */ /* 0x000fe20000011400 */
[----:B------:R-:W-:Y:S01]  /*0dd0*/  IMAD.IADD R4, R5, 0x1, -R4 ;  /* 0x0000000105047824 */ /* 0x000fe200078e0a04 */
[----:B------:R-:W-:Y:S01]  /*0de0*/  SHF.R.S32.HI R0, RZ, 0x1f, R17 ;  /* 0x0000001fff007819 */ /* 0x000fe20000011411 */
[----:B------:R-:W-:-:S02]  /*0df0*/  IMAD.SHL.U32 R5, R8, 0x2, RZ ;  /* 0x0000000208057824 */ /* 0x000fc400078e00ff */
[----:B------:R-:W-:Y:S02]  /*0e00*/  IMAD R2, R2, 0x40, R7 ;  /* 0x0000004002027824 */ /* 0x000fe400078e0207 */
[C---:B------:R-:W-:Y:S02]  /*0e10*/  VIADD R3, R5.reuse, 0x8 ;  /* 0x0000000805037836 */ /* 0x040fe40000000000 */
[C---:B------:R-:W-:Y:S01]  /*0e20*/  VIADD R0, R5.reuse, 0x10 ;  /* 0x0000001005007836 */ /* 0x040fe20000000000 */
[----:B------:R-:W-:Y:S01]  /*0e30*/  STL [R1+0x44], R2 ;  /* 0x0000440201007387 */ /* 0x000fe20000100800 */
[C---:B------:R-:W-:Y:S01]  /*0e40*/  VIADD R236, R5.reuse, 0x20 ;  /* 0x0000002005ec7836 */ /* 0x040fe20000000000 */
[----:B------:R-:W-:Y:S01]  /*0e50*/  SHF.R.S32.HI R6, RZ, 0x1f, R3 ;  /* 0x0000001fff067819 */ /* 0x000fe20000011403 */
[C---:B------:R-:W-:Y:S01]  /*0e60*/  VIADD R233, R5.reuse, 0x38 ;  /* 0x0000003805e97836 */ /* 0x040fe20000000000 */
[----:B------:R-:W-:Y:S01]  /*0e70*/  STL [R1+0x8], R5 ;  /* 0x0000080501007387 */ /* 0x000fe20000100800 */
[----:B------:R-:W-:-:S02]  /*0e80*/  VIADD R230, R5, 0x50 ;  /* 0x0000005005e67836 */ /* 0x000fc40000000000 */
[C---:B------:R-:W-:Y:S01]  /*0e90*/  VIADD R237, R5.reuse, 0x18 ;  /* 0x0000001805ed7836 */ /* 0x040fe20000000000 */
[----:B------:R0:W-:Y:S01]  /*0ea0*/  STL [R1+0x4], R3 ;  /* 0x0000040301007387 */ /* 0x0001e20000100800 */
[C---:B------:R-:W-:Y:S02]  /*0eb0*/  VIADD R235, R5.reuse, 0x28 ;  /* 0x0000002805eb7836 */ /* 0x040fe40000000000 */
[C---:B------:R-:W-:Y:S01]  /*0ec0*/  VIADD R234, R5.reuse, 0x30 ;  /* 0x0000003005ea7836 */ /* 0x040fe20000000000 */
[----:B------:R1:W-:Y:S01]  /*0ed0*/  STL [R1], R0 ;  /* 0x0000000001007387 */ /* 0x0003e20000100800 */
[C---:B------:R-:W-:Y:S02]  /*0ee0*/  VIADD R232, R5.reuse, 0x40 ;  /* 0x0000004005e87836 */ /* 0x040fe40000000000 */
[C---:B------:R-:W-:Y:S01]  /*0ef0*/  VIADD R231, R5.reuse, 0x48 ;  /* 0x0000004805e77836 */ /* 0x040fe20000000000 */
[----:B------:R-:W-:Y:S01]  /*0f00*/  STL [R1+0x40], R6 ;  /* 0x0000400601007387 */ /* 0x000fe20000100800 */
        /* <DEDUP_REMOVED lines=10> */
[----:B-1----:R-:W-:Y:S02]  /*0fb0*/  SHF.R.S32.HI R0, RZ, 0x1f, R236 ;  /* 0x0000001fff007819 */ /* 0x002fe400000114ec */
[----:B------:R-:W-:Y:S01]  /*0fc0*/  SHF.R.S32.HI R0, RZ, 0x1f, R233 ;  /* 0x0000001fff007819 */ /* 0x000fe200000114e9 */
[----:B------:R0:W-:Y:S01]  /*0fd0*/  STL [R1+0x3c], R5 ;  /* 0x00003c0501007387 */ /* 0x0001e20000100800 */
[----:B------:R-:W-:Y:S02]  /*0fe0*/  SHF.R.S32.HI R0, RZ, 0x1f, R230 ;  /* 0x0000001fff007819 */ /* 0x000fe400000114e6 */
[----:B------:R-:W-:Y:S01]  /*0ff0*/  SHF.R.S32.HI R0, RZ, 0x1f, R23 ;  /* 0x0000001fff007819 */ /* 0x000fe20000011417 */
[----:B------:R-:W-:Y:S01]  /*1000*/  IMAD R0, R4, 0x8, R2 ;  /* 0x0000000804007824 */ /* 0x000fe200078e0202 */
[----:B------:R-:W-:-:S04]  /*1010*/  SHF.R.S32.HI R3, RZ, 0x1f, R19 ;  /* 0x0000001fff037819 */ /* 0x000fc80000011413 */
[----:B------:R1:W-:Y:S01]  /*1020*/  STL [R1+0x48], R0 ;  /* 0x0000480001007387 */ /* 0x0003e20000100800 */
[----:B0-----:R-:W-:Y:S02]  /*1030*/  SHF.R.S32.HI R5, RZ, 0x1f, R235 ;  /* 0x0000001fff057819 */ /* 0x001fe400000114eb */
[----:B------:R-:W-:Y:S02]  /*1040*/  SHF.R.S32.HI R5, RZ, 0x1f, R232 ;  /* 0x0000001fff057819 */ /* 0x000fe400000114e8 */
[----:B------:R-:W-:Y:S02]  /*1050*/  SHF.R.S32.HI R5, RZ, 0x1f, R229 ;  /* 0x0000001fff057819 */ /* 0x000fe400000114e5 */
[----:B------:R-:W-:-:S07]  /*1060*/  SHF.R.S32.HI R5, RZ, 0x1f, R22 ;  /* 0x0000001fff057819 */ /* 0x000fce0000011416 */
.L_x_6247:
[----:B0-23--:R-:W0:Y:S01]  /*1070*/  LDC.64 R2, c[0x0][0xc88] ;  /* 0x00032200ff027b82 */ /* 0x00de220000000a00 */
[----:B------:R-:W-:Y:S01]  /*1080*/  ULDC.64 UR8, c[0x0][0xa28] ;  /* 0x00028a0000087ab9 */ /* 0x000fe20000000a00 */
[----:B------:R-:W-:Y:S01]  /*1090*/  ULDC.64 UR10, c[0x0][0xa20] ;  /* 0x00028800000a7ab9 */ /* 0x000fe20000000a00 */
[----:B------:R-:W-:Y:S01]  /*10a0*/  ULDC UR4, c[0x0][0x424] ;  /* 0x0001090000047ab9 */ /* 0x000fe20000000800 */
[----:B------:R-:W-:Y:S01]  /*10b0*/  ULDC UR7, c[0x0][0x2f0] ;  /* 0x0000bc0000077ab9 */ /* 0x000fe20000000800 */
[----:B0-----:R-:W-:-:S06]  /*10c0*/  IMAD.WIDE R2, R31, 0x4, R2 ;  /* 0x000000041f027825 */ /* 0x001fcc00078e0202 */
        /* <DEDUP_REMOVED lines=16> */
[----:B-1----:R-:W-:-:S03]  /*11d0*/  IMAD.U32 R4, RZ, RZ, UR10 ;  /* 0x0000000aff047e24 */ /* 0x002fc6000f8e00ff */
[----:B----4-:R-:W-:Y:S01]  /*11e0*/  IMAD.U32 R5, RZ, RZ, UR11 ;  /* 0x0000000bff057e24 */ /* 0x010fe2000f8e00ff */
        /* <DEDUP_REMOVED lines=23> */
[----:B-1----:R-:W3:Y:S01]  /*1360*/  LDG.E R0, desc[UR48][R2.64+0x4] ;  /* 0x0000043002007981 */ /* 0x002ee2000c1e1900 */
[----:B--2---:R-:W-:Y:S02]  /*1370*/  R2UR UR4, R4 ;  /* 0x00000000040472ca */ /* 0x004fe400000e0000 */
[----:B---3--:R-:W-:-:S13]  /*1380*/  R2UR UR5, R0 ;  /* 0x00000000000572ca */ /* 0x008fda00000e0000 */
[----:B------:R-:W-:-:S12]  /*1390*/  UIADD3 UR4, -UR4, UR5, URZ ;  /* 0x0000000504047290 */ /* 0x000fd8000fffe13f */
.L_x_6200:
[----:B------:R-:W-:Y:S02]  /*13a0*/  UIADD3 UR52, -UR52, UR4, URZ ;  /* 0x0000000434347290 */ /* 0x000fe4000fffe13f */
[----:B------:R-:W-:Y:S02]  /*13b0*/  USHF.R.U32.HI UR7, URZ, 0x8, UR7 ;  /* 0x000000083f077899 */ /* 0x000fe40008011607 */
[----:B------:R-:W-:Y:S02]  /*13c0*/  UISETP.GE.AND UP0, UPT, UR52, 0x1, UPT ;  /* 0x000000013400788c */ /* 0x000fe4000bf06270 */
[----:B------:R-:W-:Y:S01]  /*13d0*/  UIADD3 UR5, UR52, 0xdf, URZ ;  /* 0x000000df34057890 */ /* 0x000fe2000fffe03f */
[----:B------:R-:W-:Y:S01]  /*13e0*/  UMOV UR4, URZ ;  /* 0x0000003f00047c82 */ /* 0x000fe20008000000 */
[----:B------:R-:W-:Y:S02]  /*13f0*/  ULEA.HI UR7, UR6, UR7, URZ, 0x10 ;  /* 0x0000000706077291 */ /* 0x000fe4000f8f803f */
[----:B------:R-:W-:Y:S01]  /*1400*/  PLOP3.LUT P0, PT, PT, PT, UP0, 0x80, 0x0 ;  /* 0x000000000000781c */ /* 0x000fe20003f0f008 */
[----:B------:R-:W-:-:S02]  /*1410*/  UIMAD.WIDE UR4, UR5, -0x6db6db6d, UR4 ;  /* 0x92492493050478a5 */ /* 0x000fc4000f8e0204 */
        /* <DEDUP_REMOVED lines=13> */
[-C--:B-1----:R-:W-:Y:S01]  /*14f0*/  IABS R0, R3.reuse ;  /* 0x0000000300007213 */ /* 0x082fe20000000000 */
        /* <DEDUP_REMOVED lines=28> */
.L_x_6201:
[----:B------:R-:W-:Y:S01]  /*16c0*/  UIMAD UR41, UR40, UR4, URZ ;  /* 0x00000004282972a4 */ /* 0x000fe2000f8e023f */
[----:B-1----:R-:W-:Y:S01]  /*16d0*/  IMAD.U32 R0, RZ, RZ, UR9 ;  /* 0x00000009ff007e24 */ /* 0x002fe2000f8e00ff */
        /* <DEDUP_REMOVED lines=23> */
[----:B------:R-:W-:Y:S01]  /*1850*/  UISETP.GT.AND UP0, UPT, UR50, UR41, UPT ;  /* 0x000000293200728c */ /* 0x000fe2000bf04270 */
[----:B------:R-:W-:Y:S02]  /*1860*/  CS2R R60, SRZ ;  /* 0x00000000003c7805 */ /* 0x000fe4000001ff00 */
[----:B------:R-:W-:Y:S02]  /*1870*/  CS2R R56, SRZ ;  /* 0x0000000000387805 */ /* 0x000fe4000001ff00 */
[----:B------:R-:W-:Y:S02]  /*1880*/  CS2R R62, SRZ ;  /* 0x00000000003e7805 */ /* 0x000fe4000001ff00 */
[----:B------:R-:W-:Y:S02]  /*1890*/  CS2R R58, SRZ ;  /* 0x00000000003a7805 */ /* 0x000fe4000001ff00 */
[----:B------:R-:W-:-:S02]  /*18a0*/  CS2R R68, SRZ ;  /* 0x0000000000447805 */ /* 0x000fc4000001ff00 */
[----:B------:R-:W-:Y:S02]  /*18b0*/  PLOP3.LUT P1, PT, PT, PT, UP0, 0x80, 0x0 ;  /* 0x000000000000781c */ /* 0x000fe40003f2f008 */
        /* <DEDUP_REMOVED lines=48> */
.L_x_6203:
        /* <DEDUP_REMOVED lines=46> */
.L_x_6338:
[----:B------:R-:W-:Y:S05]  /*1ea0*/  @!P0 BRA `(.L_x_6205) ;  /* 0x0000000000048947 */ /* 0x000fea0003800000 */
[----:B------:R-:W-:Y:S01]  /*1eb0*/  BPT.TRAP 0x1 ;  /* 0x000000040000795c */ /* 0x000fe20000300000 */
.L_x_6205:
[----:B------:R-:W-:Y:S02]  /*1ec0*/  IMAD.U32 R7, RZ, RZ, UR45 ;  /* 0x0000002dff077e24 */ /* 0x000fe4000f8e00ff */
[----:B------:R-:W-:-:S03]  /*1ed0*/  IMAD.U32 R5, RZ, RZ, UR51 ;  /* 0x00000033ff057e24 */ /* 0x000fc6000f8e00ff */
[----:B------:R-:W-:Y:S01]  /*1ee0*/  SHF.L.U32 R7, R7, 0x1f, RZ ;  /* 0x0000001f07077819 */ /* 0x000fe200000006ff */
[----:B------:R-:W-:-:S04]  /*1ef0*/  IMAD R6, R5, 0x8, R2 ;  /* 0x0000000805067824 */ /* 0x000fc800078e0202 */
[----:B------:R1:W2:Y:S01]  /*1f00*/  SYNCS.PHASECHK.TRANS64.TRYWAIT P2, [R6+URZ+0x2e830], R7 ;  /* 0x02e83007060075a7 */ /* 0x0002a2000804017f */
[----:B------:R-:W-:Y:S05]  /*1f10*/  @!P0 BRA `(.L_x_6206) ;  /* 0x0000000000048947 */ /* 0x000fea0003800000 */
[----:B------:R-:W-:Y:S01]  /*1f20*/  BPT.TRAP 0x1 ;  /* 0x000000040000795c */ /* 0x000fe20000300000 */
.L_x_6206:
[----:B------:R-:W3:Y:S01]  /*1f30*/  S2R R4, SR_TID.X ;  /* 0x0000000000047919 */ /* 0x000ee20000002100 */
[----:B------:R-:W-:-:S05]  /*1f40*/  VIADD R5, R2, 0x20400 ;  /* 0x0002040002057836 */ /* 0x000fca0000000000 */
[----:B------:R-:W-:-:S04]  /*1f50*/  SHF.R.U32.HI R5, RZ, 0x4, R5 ;  /* 0x00000004ff057819 */ /* 0x000fc80000011605 */
[----:B------:R-:W-:Y:S02]  /*1f60*/  LOP3.LUT R5, R5, 0x3fff, RZ, 0xc0, !PT ;  /* 0x00003fff05057812 */ /* 0x000fe400078ec0ff */
[----:B---3--:R-:W-:Y:S01]  /*1f70*/  LOP3.LUT P1, R4, R4, 0x7f, RZ, 0xc0, !PT ;  /* 0x0000007f04047812 */ /* 0x008fe2000782c0ff */
[----:B--2---:R-:W-:-:S12]  /*1f80*/  @P2 BRA `(.L_x_6207) ;  /* 0x0000000000082947 */ /* 0x004fd80003800000 */
[----:B------:R-:W2:Y:S02]  /*1f90*/  SYNCS.PHASECHK.TRANS64.TRYWAIT P2, [R6+URZ+0x2e830], R7 ;  /* 0x02e83007060075a7 */ /* 0x000ea4000804017f */
[----:B--2---:R-:W-:Y:S05]  /*1fa0*/  @!P2 BRA `(.L_x_6208) ;  /* 0x000001340080a947 */ /* 0x004fea0003800000 */
.L_x_6207:
[----:B------:R-:W-:Y:S05]  /*1fb0*/  WARPSYNC.ALL ;  /* 0x0000000000007948 */ /* 0x000fea0003800000 */
[----:B------:R-:W-:Y:S01]  /*1fc0*/  IMAD.MOV.U32 R25, RZ, RZ, RZ ;  /* 0x000000ffff197224 */ /* 0x000fe200078e00ff */
[----:B------:R-:W-:-:S04]  /*1fd0*/  LOP3.LUT R5, R5, 0x10000, RZ, 0xfc, !PT ;  /* 0x0001000005057812 */ /* 0x000fc800078efcff */
[----:B------:R-:W-:Y:S01]  /*1fe0*/  R2UR UR20, R5 ;  /* 0x00000000051472ca */ /* 0x000fe200000e0000 */
[----:B------:R-:W-:Y:S01]  /*1ff0*/  ULOP3.LUT UR12, UR53, 0x10000, URZ, 0xfc, !UPT ;  /* 0x00010000350c7892 */ /* 0x000fe2000f8efc3f */
[----:B------:R-:W-:Y:S01]  /*2000*/  WARPGROUP.ARRIVE ;  /* 0x00000000000079c5 */ /* 0x000fe20000000000 */
[----:B------:R-:W-:Y:S01]  /*2010*/  UMOV UR17, 0x40000040 ;  /* 0x4000004000117882 */ /* 0x000fe20000000000 */
[----:B------:R-:W-:Y:S01]  /*2020*/  UMOV UR19, 0x40000040 ;  /* 0x4000004000137882 */ /* 0x000fe20000000000 */
[----:B------:R-:W3:Y:S01]  /*2030*/  LDL R141, [R1+0x8] ;  /* 0x00000800018d7983 */ /* 0x000ee20000100800 */
[----:B------:R-:W-:Y:S01]  /*2040*/  UIADD3 UR7, UR12, 0x2, URZ ;  /* 0x000000020c077890 */ /* 0x000fe2000fffe03f */
[----:B------:R-:W-:Y:S01]  /*2050*/  P2R R140, PR, RZ, 0x1 ;  /* 0x00000001ff8c7803 */ /* 0x000fe20000000000 */
[----:B------:R-:W-:Y:S01]  /*2060*/  UMOV UR16, UR12 ;  /* 0x0000000c00107c82 */ /* 0x000fe20008000000 */
[----:B------:R-:W-:Y:S01]  /*2070*/  UIADD3 UR11, UR12, 0x4, URZ ;  /* 0x000000040c0b7890 */ /* 0x000fe2000fffe03f */
[----:B-12---:R-:W-:Y:S01]  /*2080*/  @!P1 VIADD R6, R6, 0x2e840 ;  /* 0x0002e84006069836 */ /* 0x006fe20000000000 */
[----:B------:R-:W-:-:S02]  /*2090*/  UIADD3 UR14, UR12, 0x6, URZ ;  /* 0x000000060c0e7890 */ /* 0x000fc4000fffe03f */
[----:B------:R-:W-:Y:S01]  /*20a0*/  UIMAD UR20, UR51, 0x700, UR20 ;  /* 0x00000700331478a4 */ /* 0x000fe2000f8e0214 */
[----:B------:R-:W-:Y:S01]  /*20b0*/  UMOV UR13, 0x40000040 ;  /* 0x40000040000d7882 */ /* 0x000fe20000000000 */
[----:B------:R-:W-:Y:S02]  /*20c0*/  UMOV UR15, 0x40000040 ;  /* 0x40000040000f7882 */ /* 0x000fe40000000000 */
[----:B------:R-:W-:Y:S02]  /*20d0*/  UIADD3 UR4, UR20, 0x200, URZ ;  /* 0x0000020014047890 */ /* 0x000fe4000fffe03f */
[----:B------:R-:W-:Y:S02]  /*20e0*/  UIADD3 UR5, UR20, 0x300, URZ ;  /* 0x0000030014057890 */ /* 0x000fe4000fffe03f */
[----:B------:R-:W-:Y:S01]  /*20f0*/  UMOV UR18, UR20 ;  /* 0x0000001400127c82 */ /* 0x000fe20008000000 */
[----:B------:R-:W-:Y:S01]  /*2100*/  UIADD3 UR6, UR20, 0x400, URZ ;  /* 0x0000040014067890 */ /* 0x000fe2000fffe03f */
[----:B------:R-:W-:Y:S01]  /*2110*/  QGMMA.64x32x32.F32.E4M3.E4M3 R124, gdesc[UR16], RZ, !UPT, gsb0 ;  /* 0x00600000107c79f3 */ /* 0x000fe2000c0008ff */
[----:B------:R-:W-:Y:S01]  /*2120*/  UIADD3 UR18, UR20, 0x100, URZ ;  /* 0x0000010014127890 */ /* 0x000fe2000fffe03f */
[----:B------:R-:W-:Y:S01]  /*2130*/  UMOV UR19, 0x40000040 ;  /* 0x4000004000137882 */ /* 0x000fe20000000000 */
[----:B------:R-:W-:-:S02]  /*2140*/  UIADD3 UR8, UR20, 0x202, URZ ;  /* 0x0000020214087890 */ /* 0x000fc4000fffe03f */
[----:B------:R-:W-:Y:S02]  /*2150*/  UIADD3 UR9, UR20, 0x302, URZ ;  /* 0x0000030214097890 */ /* 0x000fe4000fffe03f */
[----:B------:R-:W-:Y:S02]  /*2160*/  UIADD3 UR10, UR20, 0x402, URZ ;  /* 0x00000402140a7890 */ /* 0x000fe4000fffe03f */
[----:B------:R-:W-:Y:S01]  /*2170*/  UIADD3 UR12, UR20, 0x404, URZ ;  /* 0x00000404140c7890 */ /* 0x000fe2000fffe03f */
[----:B------:R-:W-:Y:S02]  /*2180*/  WARPGROUP.DEPBAR.LE gsb0, 0x0 ;  /* 0x00008000000079c5 */ /* 0x000fe40000010000 */
[----:B------:R-:W-:-:S06]  /*2190*/  WARPGROUP.ARRIVE ;  /* 0x00000000000079c5 */ /* 0x000fcc0000000000 */
[----:B------:R-:W-:Y:S01]  /*21a0*/  QGMMA.64x32x32.F32.E4M3.E4M3 R108, gdesc[UR16], RZ, !UPT, gsb0 ;  /* 0x00600000106c79f3 */ /* 0x000fe2000c0008ff */
[----:B------:R-:W-:Y:S01]  /*21b0*/  UMOV UR18, UR4 ;  /* 0x0000000400127c82 */ /* 0x000fe20008000000 */
[----:B------:R-:W-:Y:S01]  /*21c0*/  UMOV UR19, 0x40000040 ;  /* 0x4000004000137882 */ /* 0x000fe20000000000 */
        /* <DEDUP_REMOVED lines=18> */
[----:B------:R-:W-:Y:S01]  /*22f0*/  UMOV UR4, UR7 ;  /* 0x0000000700047c82 */ /* 0x000fe20008000000 */
[----:B------:R-:W-:Y:S01]  /*2300*/  UMOV UR7, 0x40000040 ;  /* 0x4000004000077882 */ /* 0x000fe20000000000 */
[----:B------:R-:W-:Y:S02]  /*2310*/  WARPGROUP.DEPBAR.LE gsb0, 0x0 ;  /* 0x00008000000079c5 */ /* 0x000fe40000010000 */
[----:B------:R-:W-:-:S06]  /*2320*/  WARPGROUP.ARRIVE ;  /* 0x00000000000079c5 */ /* 0x000fcc0000000000 */
[----:B------:R-:W-:Y:S01]  /*2330*/  QGMMA.64x32x32.F32.E4M3.E4M3 R44, gdesc[UR16], RZ, !UPT, gsb0 ;  /* 0x00600000102c79f3 */ /* 0x000fe2000c0008ff */
[----:B------:R-:W-:Y:S01]  /*2340*/  UMOV UR18, UR5 ;  /* 0x0000000500127c82 */ /* 0x000fe20008000000 */
[----:B------:R-:W-:Y:S01]  /*2350*/  UMOV UR19, 0x40000040 ;  /* 0x4000004000137882 */ /* 0x000fe20000000000 */
[----:B------:R-:W-:Y:S01]  /*2360*/  UMOV UR5, 0x40000040 ;  /* 0x4000004000057882 */ /* 0x000fe20000000000 */
[----:B------:R-:W-:Y:S02]  /*2370*/  WARPGROUP.DEPBAR.LE gsb0, 0x0 ;  /* 0x00008000000079c5 */ /* 0x000fe40000010000 */
[----:B------:R-:W-:-:S06]  /*2380*/  WARPGROUP.ARRIVE ;  /* 0x00000000000079c5 */ /* 0x000fcc0000000000 */
[----:B------:R-:W-:Y:S01]  /*2390*/  QGMMA.64x32x32.F32.E4M3.E4M3 R28, gdesc[UR16], RZ, !UPT, gsb0 ;  /* 0x00600000101c79f3 */ /* 0x000fe2000c0008ff */
        /* <DEDUP_REMOVED lines=79> */
[----:B------:R-:W-:Y:S02]  /*2890*/  ULDC UR11, c[0x0][0x988] ;  /* 0x00026200000b7ab9 */ /* 0x000fe40000000800 */
[----:B------:R-:W-:Y:S02]  /*28a0*/  WARPGROUP.DEPBAR.LE gsb0, 0x0 ;  /* 0x00008000000079c5 */ /* 0x000fe40000010000 */
[----:B------:R-:W-:-:S06]  /*28b0*/  WARPGROUP.ARRIVE ;  /* 0x00000000000079c5 */ /* 0x000fcc0000000000 */
[----:B------:R-:W-:Y:S01]  /*28c0*/  QGMMA.64x32x32.F32.E4M3.E4M3 R124, gdesc[UR12], R124, gsb0 ;  /* 0x006000000c7c79f3 */ /* 0x000fe2000800087c */
[----:B------:R-:W-:Y:S01]  /*28d0*/  UIADD3 UR14, UR20, 0x106, URZ ;  /* 0x00000106140e7890 */ /* 0x000fe2000fffe03f */
[----:B------:R-:W-:Y:S01]  /*28e0*/  UMOV UR15, 0x40000040 ;  /* 0x40000040000f7882 */ /* 0x000fe20000000000 */
[----:B------:R-:W-:Y:S02]  /*28f0*/  WARPGROUP.DEPBAR.LE gsb0, 0x0 ;  /* 0x00008000000079c5 */ /* 0x000fe40000010000 */
[----:B------:R-:W-:Y:S01]  /*2900*/  WARPGROUP.ARRIVE ;  /* 0x00000000000079c5 */ /* 0x000fe20000000000 */
[C---:B0-----:R-:W-:Y:S01]  /*2910*/  FMUL.FTZ R11, R0.reuse, R127 ;  /* 0x0000007f000b7220 */ /* 0x041fe20000410000 */
[C---:B------:R-:W-:Y:S01]  /*2920*/  FMUL.FTZ R7, R0.reuse, R124 ;  /* 0x0000007c00077220 */ /* 0x040fe20000410000 */
[C---:B------:R-:W-:Y:S01]  /*2930*/  FMUL.FTZ R9, R0.reuse, R125 ;  /* 0x0000007d00097220 */ /* 0x040fe20000410000 */
[C---:B------:R-:W-:Y:S01]  /*2940*/  FMUL.FTZ R10, R0.reuse, R128 ;  /* 0x00000080000a7220 */ /* 0x040fe20000410000 */
[----:B------:R-:W-:Y:S01]  /*2950*/  FMUL.FTZ R12, R0, R129 ;  /* 0x00000081000c7220 */ /* 0x000fe20000410000 */
[----:B------:R-:W-:Y:S01]  /*2960*/  QGMMA.64x32x32.F32.E4M3.E4M3 R108, gdesc[UR12], R108, gsb0 ;  /* 0x006000000c6c79f3 */ /* 0x000fe2000800086c */
[----:B------:R-:W-:Y:S01]  /*2970*/  UIADD3 UR14, UR20, 0x206, URZ ;  /* 0x00000206140e7890 */ /* 0x000fe2000fffe03f */
[----:B------:R-:W0:Y:S01]  /*2980*/  MUFU.TANH R7, R7 ;  /* 0x0000000700077308 */ /* 0x000e220000002400 */
[----:B------:R-:W-:Y:S01]  /*2990*/  UMOV UR15, 0x40000040 ;  /* 0x40000040000f7882 */ /* 0x000fe20000000000 */
[----:B------:R-:W-:-:S02]  /*29a0*/  IMAD.U32 R128, RZ, RZ, UR50 ;  /* 0x00000032ff807e24 */ /* 0x000fc4000f8e00ff */
        /* <DEDUP_REMOVED lines=11> */
[----:B------:R-:W-:Y:S01]  /*2a60*/  FMUL.FTZ R125, R0, R139 ;  /* 0x0000008b007d7220 */ /* 0x000fe20000410000 */
[----:B------:R-:W-:Y:S01]  /*2a70*/  UIADD3 UR50, UR50, -0x2, URZ ;  /* 0xfffffffe32327890 */ /* 0x000fe2000fffe03f */
[----:B------:R-:W1:Y:S03]  /*2a80*/  MUFU.TANH R10, R10 ;  /* 0x0000000a000a7308 */ /* 0x000e660000002400 */
[----:B------:R-:W-:-:S05]  /*2a90*/  UISETP.GE.AND UP0, UPT, UR50, UR41, UPT ;  /* 0x000000293200728c */ /* 0x000fca000bf06270 */
[----:B------:R-:W2:Y:S08]  /*2aa0*/  MUFU.TANH R12, R12 ;  /* 0x0000000c000c7308 */ /* 0x000eb00000002400 */
[----:B------:R-:W4:Y:S08]  /*2ab0*/  MUFU.TANH R8, R8 ;  /* 0x0000000800087308 */ /* 0x000f300000002400 */
[----:B------:R-:W5:Y:S08]  /*2ac0*/  MUFU.TANH R13, R13 ;  /* 0x0000000d000d7308 */ /* 0x000f700000002400 */
        /* <DEDUP_REMOVED lines=40> */
[----:B------:R-:W-:Y:S01]  /*2d50*/  MUFU.TANH R124, R124 ;  /* 0x0000007c007c7308 */ /* 0x000fe20000002400 */
[----:B------:R-:W-:Y:S01]  /*2d60*/  UMOV UR15, 0x40000040 ;  /* 0x40000040000f7882 */ /* 0x000fe20000000000 */
        /* <DEDUP_REMOVED lines=27> */
[C---:B------:R-:W-:Y:S01]  /*2f20*/  FMUL.FTZ R85, R0.reuse, R89 ;  /* 0x0000005900557220 */ /* 0x040fe20000410000 */
[----:B------:R-:W-:Y:S01]  /*2f30*/  UMOV UR15, 0x40000040 ;  /* 0x40000040000f7882 */ /* 0x000fe20000000000 */
        /* <DEDUP_REMOVED lines=11> */
[----:B------:R-:W-:-:S06]  /*2ff0*/  FMUL.FTZ R87, R0, R87 ;  /* 0x0000005700577220 */ /* 0x000fcc0000410000 */
        /* <DEDUP_REMOVED lines=10> */
[----:B------:R-:W5:Y:S01]  /*30a0*/  MUFU.TANH R93, R93 ;  /* 0x0000005d005d7308 */ /* 0x000f620000002400 */
[C---:B------:R-:W-:Y:S01]  /*30b0*/  FMUL.FTZ R75, R0.reuse, R75 ;  /* 0x0000004b004b7220 */ /* 0x040fe20000410000 */
[----:B------:R-:W-:Y:S01]  /*30c0*/  QGMMA.64x32x32.F32.E4M3.E4M3 R44, gdesc[UR12], R44, gsb0 ;  /* 0x006000000c2c79f3 */ /* 0x000fe2000800082c */
[----:B---3--:R-:W-:Y:S01]  /*30d0*/  IADD3 R63, R63, 0xe0, -R141 ;  /* 0x000000e03f3f7810 */ /* 0x008fe20007ffe88d */
[----:B------:R-:W-:Y:S01]  /*30e0*/  UIADD3 UR14, UR20, 0x606, URZ ;  /* 0x00000606140e7890 */ /* 0x000fe2000fffe03f */
[C---:B------:R-:W-:Y:S01]  /*30f0*/  FMUL.FTZ R60, R0.reuse, R60 ;  /* 0x0000003c003c7220 */ /* 0x040fe20000410000 */
[----:B------:R-:W-:Y:S01]  /*3100*/  UMOV UR15, 0x40000040 ;  /* 0x40000040000f7882 */ /* 0x000fe20000000000 */
[----:B------:R-:W-:Y:S01]  /*3110*/  FMUL.FTZ R90, R0, R62 ;  /* 0x0000003e005a7220 */ /* 0x000fe20000410000 */
[----:B------:R-:W-:Y:S01]  /*3120*/  IMAD R63, R128, -0xe0, R63 ;  /* 0xffffff20803f7824 */ /* 0x000fe200078e023f */
[----:B------:R-:W3:Y:S01]  /*3130*/  MUFU.TANH R120, R120 ;  /* 0x0000007800787308 */ /* 0x000ee20000002400 */
[C---:B------:R-:W-:Y:S01]  /*3140*/  FMUL.FTZ R128, R0.reuse, R71 ;  /* 0x0000004700807220 */ /* 0x040fe20000410000 */
[C---:B------:R-:W-:Y:S01]  /*3150*/  FMUL.FTZ R61, R0.reuse, R61 ;  /* 0x0000003d003d7220 */ /* 0x040fe20000410000 */
[C---:B------:R-:W-:Y:S01]  /*3160*/  FMUL.FTZ R62, R0.reuse, R64 ;  /* 0x00000040003e7220 */ /* 0x040fe20000410000 */
[C---:B------:R-:W-:Y:S01]  /*3170*/  ISETP.GT.AND P3, PT, R63.reuse, RZ, PT ;  /* 0x000000ff3f00720c */ /* 0x040fe20003f64270 */
[C---:B------:R-:W-:Y:S01]  /*3180*/  FMUL.FTZ R69, R0.reuse, R69 ;  /* 0x0000004500457220 */ /* 0x040fe20000410000 */
[C---:B------:R-:W-:Y:S01]  /*3190*/  ISETP.GT.AND P6, PT, R63.reuse, 0x1, PT ;  /* 0x000000013f00780c */ /* 0x040fe20003fc4270 */
[C---:B------:R-:W-:Y:S01]  /*31a0*/  FMUL.FTZ R64, R0.reuse, R65 ;  /* 0x0000004100407220 */ /* 0x040fe20000410000 */
[----:B------:R-:W-:Y:S01]  /*31b0*/  ISETP.GT.AND P5, PT, R63, 0x8, PT ;  /* 0x000000083f00780c */ /* 0x000fe20003fa4270 */
[----:B------:R-:W3:Y:S01]  /*31c0*/  MUFU.TANH R94, R94 ;  /* 0x0000005e005e7308 */ /* 0x000ee20000002400 */
[----:B0-----:R-:W-:Y:S01]  /*31d0*/  FSEL R7, R7, -INF , P3 ;  /* 0xff80000007077808 */ /* 0x001fe20001800000 */
[C---:B------:R-:W-:Y:S01]  /*31e0*/  FMUL.FTZ R65, R0.reuse, R68 ;  /* 0x0000004400417220 */ /* 0x040fe20000410000 */
[C---:B------:R-:W-:Y:S01]  /*31f0*/  ISETP.GT.AND P4, PT, R63.reuse, 0x9, PT ;  /* 0x000000093f00780c */ /* 0x040fe20003f84270 */
[----:B------:R-:W-:Y:S01]  /*3200*/  FMUL.FTZ R67, R0, R67 ;  /* 0x0000004300437220 */ /* 0x000fe20000410000 */
[----:B-1----:R-:W-:Y:S01]  /*3210*/  FSEL R10, R10, -INF , P5 ;  /* 0xff8000000a0a7808 */ /* 0x002fe20002800000 */
[----:B------:R-:W-:Y:S01]  /*3220*/  FMUL.FTZ R66, R0, R66 ;  /* 0x0000004200427220 */ /* 0x000fe20000410000 */
[C---:B------:R-:W-:Y:S01]  /*3230*/  ISETP.GT.AND P2, PT, R63.reuse, 0x10, PT ;  /* 0x000000103f00780c */ /* 0x040fe20003f44270 */
[----:B------:R-:W0:Y:S01]  /*3240*/  MUFU.TANH R121, R121 ;  /* 0x0000007900797308 */ /* 0x000e220000002400 */
[----:B--2---:R-:W-:Y:S01]  /*3250*/  FSEL R12, R12, -INF , P4 ;  /* 0xff8000000c0c7808 */ /* 0x004fe20002000000 */
[----:B------:R-:W-:Y:S01]  /*3260*/  FMUL.FTZ R68, R0, R70 ;  /* 0x0000004600447220 */ /* 0x000fe20000410000 */
[----:B----4-:R-:W-:Y:S01]  /*3270*/  FSEL R8, R8, -INF , P3 ;  /* 0xff80000008087808 */ /* 0x010fe20001800000 */
[C---:B------:R-:W-:Y:S01]  /*3280*/  FMUL.FTZ R129, R0.reuse, R72 ;  /* 0x0000004800817220 */ /* 0x040fe20000410000 */
[----:B------:R-:W-:Y:S01]  /*3290*/  ISETP.GT.AND P3, PT, R63, 0x11, PT ;  /* 0x000000113f00780c */ /* 0x000fe20003f64270 */
[----:B------:R-:W-:Y:S01]  /*32a0*/  FMUL.FTZ R73, R0, R73 ;  /* 0x0000004900497220 */ /* 0x000fe20000410000 */
[----:B-----5:R-:W-:Y:S01]  /*32b0*/  FSEL R13, R13, -INF , P2 ;  /* 0xff8000000d0d7808 */ /* 0x020fe20001000000 */
[----:B------:R-:W1:Y:S01]  /*32c0*/  MUFU.TANH R95, R95 ;  /* 0x0000005f005f7308 */ /* 0x000e620000002400 */
[----:B------:R-:W-:-:S02]  /*32d0*/  FSEL R11, R11, -INF , P6 ;  /* 0xff8000000b0b7808 */ /* 0x000fc40003000000 */
[----:B------:R-:W-:Y:S02]  /*32e0*/  FSEL R15, R15, -INF , P3 ;  /* 0xff8000000f0f7808 */ /* 0x000fe40001800000 */
[----:B------:R-:W-:Y:S02]  /*32f0*/  FSEL R14, R14, -INF , P5 ;  /* 0xff8000000e0e7808 */ /* 0x000fe40002800000 */
[C---:B------:R-:W-:Y:S01]  /*3300*/  ISETP.GT.AND P5, PT, R63.reuse, 0x19, PT ;  /* 0x000000193f00780c */ /* 0x040fe20003fa4270 */
[----:B------:R-:W2:Y:S01]  /*3310*/  MUFU.TANH R122, R122 ;  /* 0x0000007a007a7308 */ /* 0x000ea20000002400 */
[----:B------:R-:W-:Y:S02]  /*3320*/  FSEL R20, R20, -INF , P4 ;  /* 0xff80000014147808 */ /* 0x000fe40002000000 */
[----:B------:R-:W-:Y:S02]  /*3330*/  ISETP.GT.AND P4, PT, R63, 0x20, PT ;  /* 0x000000203f00780c */ /* 0x000fe40003f84270 */
[----:B------:R-:W-:-:S02]  /*3340*/  FSEL R27, R27, -INF , P5 ;  /* 0xff8000001b1b7808 */ /* 0x000fc40002800000 */
[----:B------:R-:W-:Y:S01]  /*3350*/  FSEL R24, R24, -INF , P2 ;  /* 0xff80000018187808 */ /* 0x000fe20001000000 */
[----:B------:R-:W4:Y:S01]  /*3360*/  MUFU.TANH R96, R96 ;  /* 0x0000006000607308 */ /* 0x000f220000002400 */
[C---:B------:R-:W-:Y:S02]  /*3370*/  ISETP.GT.AND P2, PT, R63.reuse, 0x21, PT ;  /* 0x000000213f00780c */ /* 0x040fe40003f44270 */
[----:B------:R-:W-:Y:S02]  /*3380*/  FSEL R108, R108, -INF , P4 ;  /* 0xff8000006c6c7808 */ /* 0x000fe40002000000 */
[----:B------:R-:W-:Y:S02]  /*3390*/  FSEL R26, R26, -INF , P3 ;  /* 0xff8000001a1a7808 */ /* 0x000fe40001800000 */
[----:B------:R-:W-:Y:S01]  /*33a0*/  ISETP.GT.AND P3, PT, R63, 0x28, PT ;  /* 0x000000283f00780c */ /* 0x000fe20003f64270 */
[----:B------:R-:W5:Y:S01]  /*33b0*/  MUFU.TANH R123, R123 ;  /* 0x0000007b007b7308 */ /* 0x000f620000002400 */
[----:B------:R-:W-:-:S02]  /*33c0*/  FSEL R109, R109, -INF , P2 ;  /* 0xff8000006d6d7808 */ /* 0x000fc40001000000 */
[----:B------:R-:W-:Y:S01]  /*33d0*/  FSEL R111, R111, -INF , P3 ;  /* 0xff8000006f6f7808 */ /* 0x000fe20001800000 */
[----:B------:R-:W-:Y:S02]  /*33e0*/  WARPGROUP.DEPBAR.LE gsb0, 0x0 ;  /* 0x00008000000079c5 */ /* 0x000fe40000010000 */
[C---:B------:R-:W-:Y:S01]  /*33f0*/  FMUL.FTZ R132, R0.reuse, R46 ;  /* 0x0000002e00847220 */ /* 0x040fe20000410000 */
[----:B------:R-:W-:Y:S01]  /*3400*/  FSEL R46, R9, -INF , P6 ;  /* 0xff800000092e7808 */ /* 0x000fe20003000000 */
[C---:B------:R-:W-:Y:S01]  /*3410*/  FMUL.FTZ R136, R0.reuse, R50 ;  /* 0x0000003200887220 */ /* 0x040fe20000410000 */
[----:B------:R-:W-:Y:S01]  /*3420*/  ISETP.GT.AND P6, PT, R63, 0x18, PT ;  /* 0x000000183f00780c */ /* 0x000fe20003fc4270 */
[----:B------:R3:W-:Y:S01]  /*3430*/  MUFU.TANH R50, R74 ;  /* 0x0000004a00327308 */ /* 0x0007e20000002400 */
[----:B------:R-:W-:Y:S01]  /*3440*/  FMNMX.FTZ R9, R7, R46, !PT ;  /* 0x0000002e07097209 */ /* 0x000fe20007810000 */
[----:B------:R-:W-:Y:S01]  /*3450*/  WARPGROUP.ARRIVE ;  /* 0x00000000000079c5 */ /* 0x000fe20000000000 */
[----:B------:R-:W-:Y:S01]  /*3460*/  FSEL R21, R21, -INF , P6 ;  /* 0xff80000015157808 */ /* 0x000fe20003000000 */
[----:B------:R-:W-:Y:S01]  /*3470*/  FMUL.FTZ R71, R0, R52 ;  /* 0x0000003400477220 */ /* 0x000fe20000410000 */
[----:B------:R-:W-:Y:S01]  /*3480*/  FMNMX.FTZ R9, R10, R9, !PT ;  /* 0x000000090a097209 */ /* 0x000fe20007810000 */
[----:B------:R-:W-:Y:S01]  /*3490*/  FMUL.FTZ R131, R0, R45 ;  /* 0x0000002d00837220 */ /* 0x000fe20000410000 */
[----:B------:R-:W-:Y:S01]  /*34a0*/  FSEL R124, R124, -INF , P6 ;  /* 0xff8000007c7c7808 */ /* 0x000fe20003000000 */
[----:B------:R-:W5:Y:S01]  /*34b0*/  MUFU.TANH R99, R99 ;  /* 0x0000006300637308 */ /* 0x000f620000002400 */
[----:B---3--:R-:W-:Y:S01]  /*34c0*/  FMNMX.FTZ R74, R12, R9, !PT ;  /* 0x000000090c4a7209 */ /* 0x008fe20007810000 */
[----:B------:R-:W-:Y:S01]  /*34d0*/  QGMMA.64x32x32.F32.E4M3.E4M3 R28, gdesc[UR12], R28, gsb0 ;  /* 0x006000000c1c79f3 */ /* 0x000fe2000800081c */
[----:B------:R-:W-:Y:S01]  /*34e0*/  ISETP.GT.AND P6, PT, R63, 0x29, PT ;  /* 0x000000293f00780c */ /* 0x000fe20003fc4270 */
[C---:B------:R-:W-:Y:S01]  /*34f0*/  FMUL.FTZ R135, R0.reuse, R49 ;  /* 0x0000003100877220 */ /* 0x040fe20000410000 */
[----:B------:R-:W-:Y:S01]  /*3500*/  FMNMX.FTZ R74, R13, R74, !PT ;  /* 0x0000004a0d4a7209 */ /* 0x000fe20007810000 */
[C---:B------:R-:W-:Y:S01]  /*3510*/  FMUL.FTZ R134, R0.reuse, R48 ;  /* 0x0000003000867220 */ /* 0x040fe20000410000 */
[----:B------:R-:W-:Y:S01]  /*3520*/  FSEL R125, R125, -INF , P5 ;  /* 0xff8000007d7d7808 */ /* 0x000fe20002800000 */
[----:B------:R-:W3:Y:S01]  /*3530*/  MUFU.TANH R98, R98 ;  /* 0x0000006200627308 */ /* 0x000ee20000002400 */
[----:B------:R-:W-:Y:S01]  /*3540*/  FMNMX.FTZ R74, R15, R74, !PT ;  /* 0x0000004a0f4a7209 */ /* 0x000fe20007810000 */
[C---:B------:R-:W-:Y:S01]  /*3550*/  FMUL.FTZ R133, R0.reuse, R47 ;  /* 0x0000002f00857220 */ /* 0x040fe20000410000 */
[----:B------:R-:W-:Y:S01]  /*3560*/  ISETP.GT.AND P5, PT, R63, 0x30, PT ;  /* 0x000000303f00780c */ /* 0x000fe20003fa4270 */
[C---:B------:R-:W-:Y:S01]  /*3570*/  FMUL.FTZ R130, R0.reuse, R44 ;  /* 0x0000002c00827220 */ /* 0x040fe20000410000 */
[----:B------:R-:W-:Y:S01]  /*3580*/  FMNMX.FTZ R74, R21, R74, !PT ;  /* 0x0000004a154a7209 */ /* 0x000fe20007810000 */
[----:B------:R-:W-:Y:S01]  /*3590*/  FMUL.FTZ R47, R0, R53 ;  /* 0x00000035002f7220 */ /* 0x000fe20000410000 */
[----:B------:R-:W-:Y:S01]  /*35a0*/  FSEL R112, R112, -INF , P6 ;  /* 0xff80000070707808 */ /* 0x000fe20003000000 */
[----:B------:R-:W3:Y:S01]  /*35b0*/  MUFU.TANH R100, R100 ;  /* 0x0000006400647308 */ /* 0x000ee20000002400 */
[----:B------:R-:W-:Y:S01]  /*35c0*/  FMNMX.FTZ R9, R27, R74, !PT ;  /* 0x0000004a1b097209 */ /* 0x000fe20007810000 */
[----:B------:R-:W-:Y:S01]  /*35d0*/  FMUL.FTZ R72, R0, R51 ;  /* 0x0000003300487220 */ /* 0x000fe20000410000 */
[----:B------:R-:W-:Y:S01]  /*35e0*/  FSEL R110, R110, -INF , P4 ;  /* 0xff8000006e6e7808 */ /* 0x000fe20002000000 */
[----:B------:R-:W-:Y:S01]  /*35f0*/  FMUL.FTZ R70, R0, R54 ;  /* 0x0000003600467220 */ /* 0x000fe20000410000 */
[----:B------:R-:W-:Y:S01]  /*3600*/  FMNMX.FTZ R74, R108, R9, !PT ;  /* 0x000000096c4a7209 */ /* 0x000fe20007810000 */
[C---:B------:R-:W-:Y:S01]  /*3610*/  FMUL.FTZ R55, R0.reuse, R55 ;  /* 0x0000003700377220 */ /* 0x040fe20000410000 */
[----:B------:R-:W-:Y:S01]  /*3620*/  ISETP.GT.AND P4, PT, R63, 0x31, PT ;  /* 0x000000313f00780c */ /* 0x000fe20003f84270 */
[----:B------:R-:W3:Y:S01]  /*3630*/  MUFU.TANH R97, R97 ;  /* 0x0000006100617308 */ /* 0x000ee20000002400 */
[----:B------:R-:W-:Y:S01]  /*3640*/  FMNMX.FTZ R74, R109, R74, !PT ;  /* 0x0000004a6d4a7209 */ /* 0x000fe20007810000 */
[C---:B------:R-:W-:Y:S01]  /*3650*/  FMUL.FTZ R56, R0.reuse, R56 ;  /* 0x0000003800387220 */ /* 0x040fe20000410000 */
[----:B------:R-:W-:Y:S01]  /*3660*/  FSEL R113, R113, -INF , P5 ;  /* 0xff80000071717808 */ /* 0x000fe20002800000 */
[C---:B------:R-:W-:Y:S01]  /*3670*/  FMUL.FTZ R57, R0.reuse, R57 ;  /* 0x0000003900397220 */ /* 0x040fe20000410000 */
[----:B------:R-:W-:Y:S01]  /*3680*/  FMNMX.FTZ R9, R111, R74, !PT ;  /* 0x0000004a6f097209 */ /* 0x000fe20007810000 */
[----:B------:R-:W-:Y:S01]  /*3690*/  FMUL.FTZ R58, R0, R58 ;  /* 0x0000003a003a7220 */ /* 0x000fe20000410000 */
[----:B------:R-:W-:Y:S01]  /*36a0*/  FSEL R126, R126, -INF , P2 ;  /* 0xff8000007e7e7808 */ /* 0x000fe20001000000 */
[----:B------:R-:W3:Y:S01]  /*36b0*/  MUFU.TANH R101, R101 ;  /* 0x0000006500657308 */ /* 0x000ee20000002400 */
[----:B------:R-:W-:Y:S01]  /*36c0*/  FMNMX.FTZ R74, R112, R9, !PT ;  /* 0x00000009704a7209 */ /* 0x000fe20007810000 */
[----:B------:R-:W-:Y:S01]  /*36d0*/  FMUL.FTZ R59, R0, R59 ;  /* 0x0000003b003b7220 */ /* 0x000fe20000410000 */
[----:B------:R-:W-:-:S02]  /*36e0*/  ISETP.GT.AND P2, PT, R63, 0x38, PT ;  /* 0x000000383f00780c */ /* 0x000fc40003f44270 */
[----:B------:R-:W-:Y:S02]  /*36f0*/  FSEL R115, R115, -INF , P4 ;  /* 0xff80000073737808 */ /* 0x000fe40002000000 */
[----:B------:R-:W-:Y:S01]  /*3700*/  FMNMX.FTZ R74, R113, R74, !PT ;  /* 0x0000004a714a7209 */ /* 0x000fe20007810000 */
[----:B------:R-:W3:Y:S01]  /*3710*/  MUFU.TANH R102, R102 ;  /* 0x0000006600667308 */ /* 0x000ee20000002400 */
[----:B------:R-:W-:Y:S02]  /*3720*/  FSEL R114, R114, -INF , P3 ;  /* 0xff80000072727808 */ /* 0x000fe40001800000 */
[----:B------:R-:W-:Y:S02]  /*3730*/  ISETP.GT.AND P3, PT, R63, 0x39, PT ;  /* 0x000000393f00780c */ /* 0x000fe40003f64270 */
[----:B------:R-:W-:Y:S02]  /*3740*/  FSEL R117, R117, -INF , P2 ;  /* 0xff80000075757808 */ /* 0x000fe40001000000 */
[----:B------:R-:W-:Y:S01]  /*3750*/  FMNMX.FTZ R74, R115, R74, !PT ;  /* 0x0000004a734a7209 */ /* 0x000fe20007810000 */
[----:B------:R-:W3:Y:S01]  /*3760*/  MUFU.TANH R76, R76 ;  /* 0x0000004c004c7308 */ /* 0x000ee20000002400 */
[----:B------:R-:W-:-:S02]  /*3770*/  FSEL R127, R127, -INF , P6 ;  /* 0xff8000007f7f7808 */ /* 0x000fc40003000000 */
[----:B------:R-:W-:Y:S02]  /*3780*/  ISETP.GT.AND P6, PT, R63, 0x40, PT ;  /* 0x000000403f00780c */ /* 0x000fe40003fc4270 */
[----:B------:R-:W-:Y:S02]  /*3790*/  FSEL R119, R119, -INF , P3 ;  /* 0xff80000077777808 */ /* 0x000fe40001800000 */
[----:B------:R-:W-:Y:S01]  /*37a0*/  FMNMX.FTZ R74, R117, R74, !PT ;  /* 0x0000004a754a7209 */ /* 0x000fe20007810000 */
[----:B------:R-:W3:Y:S01]  /*37b0*/  MUFU.TANH R103, R103 ;  /* 0x0000006700677308 */ /* 0x000ee20000002400 */
[----:B------:R-:W-:Y:S02]  /*37c0*/  FSEL R116, R116, -INF , P5 ;  /* 0xff80000074747808 */ /* 0x000fe40002800000 */
[----:B------:R-:W-:Y:S02]  /*37d0*/  ISETP.GT.AND P5, PT, R63, 0x41, PT ;  /* 0x000000413f00780c */ /* 0x000fe40003fa4270 */
[----:B------:R-:W-:Y:S01]  /*37e0*/  FSEL R92, R92, -INF , P6 ;  /* 0xff8000005c5c7808 */ /* 0x000fe20003000000 */
[----:B------:R-:W-:-:S02]  /*37f0*/  WARPGROUP.DEPBAR.LE gsb0, 0x0 ;  /* 0x00008000000079c5 */ /* 0x000fc40000010000 */
[----:B------:R-:W-:Y:S01]  /*3800*/  FMNMX.FTZ R9, R119, R74, !PT ;  /* 0x0000004a77097209 */ /* 0x000fe20007810000 */
[----:B------:R-:W3:Y:S01]  /*3810*/  MUFU.TANH R77, R77 ;  /* 0x0000004d004d7308 */ /* 0x000ee20000002400 */
[----:B------:R-:W-:Y:S01]  /*3820*/  FSEL R118, R118, -INF , P4 ;  /* 0xff80000076767808 */ /* 0x000fe20002000000 */
[C---:B------:R-:W-:Y:S01]  /*3830*/  FMUL.FTZ R28, R0.reuse, R28 ;  /* 0x0000001c001c7220 */ /* 0x040fe20000410000 */
[----:B------:R-:W-:Y:S01]  /*3840*/  ISETP.GT.AND P4, PT, R63, 0x48, PT ;  /* 0x000000483f00780c */ /* 0x000fe20003f84270 */
[C---:B------:R-:W-:Y:S01]  /*3850*/  FMUL.FTZ R30, R0.reuse, R30 ;  /* 0x0000001e001e7220 */ /* 0x040fe20000410000 */
[----:B------:R-:W-:Y:S01]  /*3860*/  FSEL R93, R93, -INF , P5 ;  /* 0xff8000005d5d7808 */ /* 0x000fe20002800000 */
[----:B------:R-:W-:Y:S01]  /*3870*/  FMUL.FTZ R148, R0, R38 ;  /* 0x0000002600947220 */ /* 0x000fe20000410000 */
[----:B------:R-:W-:Y:S01]  /*3880*/  FMNMX.FTZ R74, R92, R9, !PT ;  /* 0x000000095c4a7209 */ /* 0x000fe20007810000 */
[----:B------:R-:W3:Y:S01]  /*3890*/  MUFU.TANH R104, R104 ;  /* 0x0000006800687308 */ /* 0x000ee20000002400 */
[----:B------:R-:W-:Y:S01]  /*38a0*/  FSEL R120, R120, -INF , P2 ;  /* 0xff80000078787808 */ /* 0x000fe20001000000 */
[C---:B------:R-:W-:Y:S01]  /*38b0*/  FMUL.FTZ R146, R0.reuse, R39 ;  /* 0x0000002700927220 */ /* 0x040fe20000410000 */
[----:B------:R-:W-:Y:S01]  /*38c0*/  ISETP.GT.AND P2, PT, R63, 0x49, PT ;  /* 0x000000493f00780c */ /* 0x000fe20003f44270 */
[----:B------:R-:W-:Y:S01]  /*38d0*/  FMUL.FTZ R150, R0, R42 ;  /* 0x0000002a00967220 */ /* 0x000fe20000410000 */
[----:B------:R-:W-:Y:S01]  /*38e0*/  FSEL R94, R94, -INF , P4 ;  /* 0xff8000005e5e7808 */ /* 0x000fe20002000000 */
[----:B------:R-:W-:Y:S01]  /*38f0*/  FMUL.FTZ R149, R0, R43 ;  /* 0x0000002b00957220 */ /* 0x000fe20000410000 */
[----:B------:R-:W-:Y:S01]  /*3900*/  FMNMX.FTZ R9, R93, R74, !PT ;  /* 0x0000004a5d097209 */ /* 0x000fe20007810000 */
[----:B------:R-:W3:Y:S01]  /*3910*/  MUFU.TANH R78, R78 ;  /* 0x0000004e004e7308 */ /* 0x000ee20000002400 */
[----:B0-----:R-:W-:-:S02]  /*3920*/  FSEL R121, R121, -INF , P3 ;  /* 0xff80000079797808 */ /* 0x001fc40001800000 */
[----:B------:R-:W-:Y:S02]  /*3930*/  ISETP.GT.AND P3, PT, R63, 0x50, PT ;  /* 0x000000503f00780c */ /* 0x000fe40003f64270 */
[----:B-1----:R-:W-:Y:S02]  /*3940*/  FSEL R95, R95, -INF , P2 ;  /* 0xff8000005f5f7808 */ /* 0x002fe40001000000 */
[----:B------:R-:W-:Y:S01]  /*3950*/  FMNMX.FTZ R74, R94, R9, !PT ;  /* 0x000000095e4a7209 */ /* 0x000fe20007810000 */
[----:B------:R-:W0:Y:S01]  /*3960*/  MUFU.TANH R105, R105 ;  /* 0x0000006900697308 */ /* 0x000e220000002400 */
[----:B--2---:R-:W-:Y:S02]  /*3970*/  FSEL R122, R122, -INF , P6 ;  /* 0xff8000007a7a7808 */ /* 0x004fe40003000000 */
[----:B------:R-:W-:Y:S02]  /*3980*/  ISETP.GT.AND P6, PT, R63, 0x51, PT ;  /* 0x000000513f00780c */ /* 0x000fe40003fc4270 */
[----:B----4-:R-:W-:-:S02]  /*3990*/  FSEL R96, R96, -INF , P3 ;  /* 0xff80000060607808 */ /* 0x010fc40001800000 */
[----:B------:R-:W-:Y:S01]  /*39a0*/  FMNMX.FTZ R9, R95, R74, !PT ;  /* 0x0000004a5f097209 */ /* 0x000fe20007810000 */
[----:B------:R-:W1:Y:S01]  /*39b0*/  MUFU.TANH R79, R79 ;  /* 0x0000004f004f7308 */ /* 0x000e620000002400 */
[----:B-----5:R-:W-:Y:S02]  /*39c0*/  FSEL R123, R123, -INF , P5 ;  /* 0xff8000007b7b7808 */ /* 0x020fe40002800000 */
[----:B------:R-:W-:Y:S02]  /*39d0*/  ISETP.GT.AND P5, PT, R63, 0x58, PT ;  /* 0x000000583f00780c */ /* 0x000fe40003fa4270 */
[----:B------:R-:W-:Y:S02]  /*39e0*/  FSEL R99, R99, -INF , P6 ;  /* 0xff80000063637808 */ /* 0x000fe40003000000 */
[----:B------:R-:W-:Y:S01]  /*39f0*/  FMNMX.FTZ R74, R96, R9, !PT ;  /* 0x00000009604a7209 */ /* 0x000fe20007810000 */
[----:B------:R-:W2:Y:S01]  /*3a00*/  MUFU.TANH R106, R106 ;  /* 0x0000006a006a7308 */ /* 0x000ea20000002400 */
[----:B---3--:R-:W-:-:S02]  /*3a10*/  FSEL R98, R98, -INF , P4 ;  /* 0xff80000062627808 */ /* 0x008fc40002000000 */
[----:B------:R-:W-:Y:S02]  /*3a20*/  ISETP.GT.AND P4, PT, R63, 0x59, PT ;  /* 0x000000593f00780c */ /* 0x000fe40003f84270 */
[----:B------:R-:W-:Y:S02]  /*3a30*/  FSEL R100, R100, -INF , P5 ;  /* 0xff80000064647808 */ /* 0x000fe40002800000 */
[----:B------:R-:W-:Y:S01]  /*3a40*/  FMNMX.FTZ R9, R99, R74, !PT ;  /* 0x0000004a63097209 */ /* 0x000fe20007810000 */
[----:B------:R-:W3:Y:S01]  /*3a50*/  MUFU.TANH R81, R81 ;  /* 0x0000005100517308 */ /* 0x000ee20000002400 */
[----:B------:R-:W-:Y:S02]  /*3a60*/  FSEL R97, R97, -INF , P2 ;  /* 0xff80000061617808 */ /* 0x000fe40001000000 */
[----:B------:R-:W-:Y:S02]  /*3a70*/  ISETP.GT.AND P2, PT, R63, 0x60, PT ;  /* 0x000000603f00780c */ /* 0x000fe40003f44270 */
[----:B------:R-:W-:-:S02]  /*3a80*/  FSEL R101, R101, -INF , P4 ;  /* 0xff80000065657808 */ /* 0x000fc40002000000 */
[----:B------:R-:W-:Y:S01]  /*3a90*/  FMNMX.FTZ R74, R100, R9, !PT ;  /* 0x00000009644a7209 */ /* 0x000fe20007810000 */
[----:B------:R4:W-:Y:S01]  /*3aa0*/  MUFU.TANH R52, R75 ;  /* 0x0000004b00347308 */ /* 0x0009e20000002400 */
[----:B------:R-:W-:Y:S02]  /*3ab0*/  FSEL R102, R102, -INF , P3 ;  /* 0xff80000066667808 */ /* 0x000fe40001800000 */
[----:B------:R-:W-:Y:S02]  /*3ac0*/  ISETP.GT.AND P3, PT, R63, 0x61, PT ;  /* 0x000000613f00780c */ /* 0x000fe40003f64270 */
[----:B------:R-:W-:Y:S02]  /*3ad0*/  FSEL R76, R76, -INF , P2 ;  /* 0xff8000004c4c7808 */ /* 0x000fe40001000000 */
[----:B------:R-:W-:Y:S01]  /*3ae0*/  FSEL R103, R103, -INF , P6 ;  /* 0xff80000067677808 */ /* 0x000fe20003000000 */
[----:B------:R-:W5:Y:S01]  /*3af0*/  MUFU.TANH R107, R107 ;  /* 0x0000006b006b7308 */ /* 0x000f620000002400 */
[----:B----4-:R-:W-:-:S02]  /*3b00*/  FMNMX.FTZ R75, R101, R74, !PT ;  /* 0x0000004a654b7209 */ /* 0x010fc40007810000 */
[----:B------:R-:W-:Y:S02]  /*3b10*/  ISETP.GT.AND P6, PT, R63, 0x68, PT ;  /* 0x000000683f00780c */ /* 0x000fe40003fc4270 */
[----:B------:R-:W-:Y:S02]  /*3b20*/  FSEL R77, R77, -INF , P3 ;  /* 0xff8000004d4d7808 */ /* 0x000fe40001800000 */
[----:B------:R-:W-:Y:S01]  /*3b30*/  FMNMX.FTZ R74, R76, R75, !PT ;  /* 0x0000004b4c4a7209 */ /* 0x000fe20007810000 */
[----:B------:R-:W4:Y:S01]  /*3b40*/  MUFU.TANH R83, R83 ;  /* 0x0000005300537308 */ /* 0x000f220000002400 */
[----:B------:R-:W-:Y:S02]  /*3b50*/  FSEL R104, R104, -INF , P5 ;  /* 0xff80000068687808 */ /* 0x000fe40002800000 */
[----:B------:R-:W-:Y:S02]  /*3b60*/  ISETP.GT.AND P5, PT, R63, 0x69, PT ;  /* 0x000000693f00780c */ /* 0x000fe40003fa4270 */
[----:B------:R-:W-:-:S02]  /*3b70*/  FSEL R78, R78, -INF , P6 ;  /* 0xff8000004e4e7808 */ /* 0x000fc40003000000 */
[----:B------:R-:W-:Y:S01]  /*3b80*/  FMNMX.FTZ R75, R77, R74, !PT ;  /* 0x0000004a4d4b7209 */ /* 0x000fe20007810000 */
[----:B------:R-:W4:Y:S01]  /*3b90*/  MUFU.TANH R80, R80 ;  /* 0x0000005000507308 */ /* 0x000f220000002400 */
[----:B0-----:R-:W-:Y:S02]  /*3ba0*/  FSEL R105, R105, -INF , P4 ;  /* 0xff80000069697808 */ /* 0x001fe40002000000 */
[----:B------:R-:W-:Y:S02]  /*3bb0*/  ISETP.GT.AND P4, PT, R63, 0x70, PT ;  /* 0x000000703f00780c */ /* 0x000fe40003f84270 */
[----:B-1----:R-:W-:Y:S02]  /*3bc0*/  FSEL R79, R79, -INF , P5 ;  /* 0xff8000004f4f7808 */ /* 0x002fe40002800000 */
[----:B------:R-:W-:Y:S01]  /*3bd0*/  FMNMX.FTZ R74, R78, R75, !PT ;  /* 0x0000004b4e4a7209 */ /* 0x000fe20007810000 */
[----:B------:R-:W0:Y:S01]  /*3be0*/  MUFU.TANH R84, R84 ;  /* 0x0000005400547308 */ /* 0x000e220000002400 */
[----:B--2---:R-:W-:-:S02]  /*3bf0*/  FSEL R106, R106, -INF , P2 ;  /* 0xff8000006a6a7808 */ /* 0x004fc40001000000 */
[----:B------:R-:W-:Y:S02]  /*3c00*/  ISETP.GT.AND P2, PT, R63, 0x71, PT ;  /* 0x000000713f00780c */ /* 0x000fe40003f44270 */
[----:B---3--:R-:W-:Y:S02]  /*3c10*/  FSEL R81, R81, -INF , P4 ;  /* 0xff80000051517808 */ /* 0x008fe40002000000 */
[----:B------:R-:W-:Y:S01]  /*3c20*/  FMNMX.FTZ R74, R79, R74, !PT ;  /* 0x0000004a4f4a7209 */ /* 0x000fe20007810000 */
[----:B------:R-:W1:Y:S01]  /*3c30*/  MUFU.TANH R82, R82 ;  /* 0x0000005200527308 */ /* 0x000e620000002400 */
[----:B-----5:R-:W-:Y:S02]  /*3c40*/  FSEL R107, R107, -INF , P3 ;  /* 0xff8000006b6b7808 */ /* 0x020fe40001800000 */
[----:B------:R-:W-:Y:S02]  /*3c50*/  ISETP.GT.AND P3, PT, R63, 0x78, PT ;  /* 0x000000783f00780c */ /* 0x000fe40003f64270 */
[----:B----4-:R-:W-:-:S02]  /*3c60*/  FSEL R83, R83, -INF , P2 ;  /* 0xff80000053537808 */ /* 0x010fc40001000000 */
[----:B------:R-:W-:Y:S01]  /*3c70*/  FMNMX.FTZ R74, R81, R74, !PT ;  /* 0x0000004a514a7209 */ /* 0x000fe20007810000 */
[----:B------:R-:W2:Y:S01]  /*3c80*/  MUFU.TANH R85, R85 ;  /* 0x0000005500557308 */ /* 0x000ea20000002400 */
[----:B------:R-:W-:Y:S02]  /*3c90*/  FSEL R80, R80, -INF , P6 ;  /* 0xff80000050507808 */ /* 0x000fe40003000000 */
[----:B------:R-:W-:Y:S02]  /*3ca0*/  ISETP.GT.AND P6, PT, R63, 0x79, PT ;  /* 0x000000793f00780c */ /* 0x000fe40003fc4270 */
[----:B0-----:R-:W-:Y:S02]  /*3cb0*/  FSEL R84, R84, -INF , P3 ;  /* 0xff80000054547808 */ /* 0x001fe40001800000 */
[----:B------:R-:W-:Y:S01]  /*3cc0*/  FMNMX.FTZ R75, R83, R74, !PT ;  /* 0x0000004a534b7209 */ /* 0x000fe20007810000 */
[----:B------:R-:W0:Y:S01]  /*3cd0*/  MUFU.TANH R86, R86 ;  /* 0x0000005600567308 */ /* 0x000e220000002400 */
[----:B-1----:R-:W-:-:S02]  /*3ce0*/  FSEL R82, R82, -INF , P5 ;  /* 0xff80000052527808 */ /* 0x002fc40002800000 */
[----:B------:R-:W-:Y:S02]  /*3cf0*/  ISETP.GT.AND P5, PT, R63, 0x80, PT ;  /* 0x000000803f00780c */ /* 0x000fe40003fa4270 */
[----:B------:R-:W-:-:S03]  /*3d00*/  FMNMX.FTZ R74, R84, R75, !PT ;  /* 0x0000004b544a7209 */ /* 0x000fc60007810000 */
[----:B------:R-:W1:Y:S01]  /*3d10*/  MUFU.TANH R60, R60 ;  /* 0x0000003c003c7308 */ /* 0x000e620000002400 */
[----:B--2---:R-:W-:-:S04]  /*3d20*/  FSEL R85, R85, -INF , P6 ;  /* 0xff80000055557808 */ /* 0x004fc80003000000 */
[----:B------:R-:W-:Y:S01]  /*3d30*/  FMNMX.FTZ R75, R85, R74, !PT ;  /* 0x0000004a554b7209 */ /* 0x000fe20007810000 */
[----:B------:R-:W-:Y:S02]  /*3d40*/  FMUL.FTZ R74, R0, R29 ;  /* 0x0000001d004a7220 */ /* 0x000fe40000410000 */
        /* <DEDUP_REMOVED lines=10> */
[----:B------:R-:W-:-:S05]  /*3df0*/  ISETP.GT.AND P2, PT, R63, 0x88, PT ;  /* 0x000000883f00780c */ /* 0x000fca0003f44270 */
[----:B------:R-:W-:Y:S01]  /*3e00*/  MUFU.TANH R45, R69 ;  /* 0x00000045002d7308 */ /* 0x000fe20000002400 */
[----:B-1----:R-:W-:-:S07]  /*3e10*/  FSEL R61, R61, -INF , P4 ;  /* 0xff8000003d3d7808 */ /* 0x002fce0002000000 */
[----:B------:R-:W0:Y:S01]  /*3e20*/  MUFU.TANH R62, R62 ;  /* 0x0000003e003e7308 */ /* 0x000e220000002400 */
[----:B--2---:R-:W-:Y:S02]  /*3e30*/  FSEL R9, R88, -INF , P3 ;  /* 0xff80000058097808 */ /* 0x004fe40001800000 */
[----:B------:R-:W-:-:S05]  /*3e40*/  ISETP.GT.AND P3, PT, R63, 0x89, PT ;  /* 0x000000893f00780c */ /* 0x000fca0003f64270 */
[----:B------:R-:W1:Y:S08]  /*3e50*/  MUFU.TANH R91, R91 ;  /* 0x0000005b005b7308 */ /* 0x000e700000002400 */
[----:B------:R-:W-:Y:S01]  /*3e60*/  MUFU.TANH R89, R89 ;  /* 0x0000005900597308 */ /* 0x000fe20000002400 */
[----:B0-----:R-:W-:-:S07]  /*3e70*/  FSEL R62, R62, -INF , P2 ;  /* 0xff8000003e3e7808 */ /* 0x001fce0001000000 */
[----:B------:R0:W-:Y:S01]  /*3e80*/  MUFU.TANH R49, R128 ;  /* 0x0000008000317308 */ /* 0x0001e20000002400 */
[----:B-1----:R-:W-:Y:S02]  /*3e90*/  FSEL R91, R91, -INF , P4 ;  /* 0xff8000005b5b7808 */ /* 0x002fe40002000000 */
[----:B------:R-:W-:-:S04]  /*3ea0*/  ISETP.GT.AND P4, PT, R63, 0x98, PT ;  /* 0x000000983f00780c */ /* 0x000fc80003f84270 */
[----:B------:R-:W-:Y:S01]  /*3eb0*/  FSEL R29, R50, -INF , P4 ;  /* 0xff800000321d7808 */ /* 0x000fe20002000000 */
[----:B------:R-:W1:Y:S01]  /*3ec0*/  MUFU.TANH R64, R64 ;  /* 0x0000004000407308 */ /* 0x000e620000002400 */
[----:B0-----:R-:W-:Y:S02]  /*3ed0*/  FMNMX.FTZ R128, R60, R75, !PT ;  /* 0x0000004b3c807209 */ /* 0x001fe40007810000 */
[----:B------:R-:W-:Y:S02]  /*3ee0*/  FSEL R75, R45, -INF , P5 ;  /* 0xff8000002d4b7808 */ /* 0x000fe40002800000 */
[----:B------:R-:W-:-:S03]  /*3ef0*/  FMNMX.FTZ R45, R61, R128, !PT ;  /* 0x000000803d2d7209 */ /* 0x000fc60007810000 */
[----:B------:R-:W-:Y:S08]  /*3f00*/  MUFU.TANH R65, R65 ;  /* 0x0000004100417308 */ /* 0x000ff00000002400 */
[----:B------:R-:W0:Y:S01]  /*3f10*/  MUFU.TANH R67, R67 ;  /* 0x0000004300437308 */ /* 0x000e220000002400 */
[----:B-1----:R-:W-:-:S07]  /*3f20*/  FSEL R64, R64, -INF , P3 ;  /* 0xff80000040407808 */ /* 0x002fce0001800000 */
[----:B------:R-:W1:Y:S08]  /*3f30*/  MUFU.TANH R66, R66 ;  /* 0x0000004200427308 */ /* 0x000e700000002400 */
[----:B------:R-:W-:Y:S01]  /*3f40*/  MUFU.TANH R44, R68 ;  /* 0x00000044002c7308 */ /* 0x000fe20000002400 */
[----:B0-----:R-:W-:Y:S02]  /*3f50*/  FSEL R67, R67, -INF , P3 ;  /* 0xff80000043437808 */ /* 0x001fe40001800000 */
[----:B------:R-:W-:-:S05]  /*3f60*/  ISETP.GT.AND P3, PT, R63, 0xa0, PT ;  /* 0x000000a03f00780c */ /* 0x000fca0003f64270 */
[----:B------:R-:W0:Y:S01]  /*3f70*/  MUFU.TANH R48, R129 ;  /* 0x0000008100307308 */ /* 0x000e220000002400 */
[----:B-1----:R-:W-:Y:S02]  /*3f80*/  FSEL R66, R66, -INF , P2 ;  /* 0xff80000042427808 */ /* 0x002fe40001000000 */
[----:B------:R-:W-:-:S05]  /*3f90*/  ISETP.GT.AND P2, PT, R63, 0x99, PT ;  /* 0x000000993f00780c */ /* 0x000fca0003f44270 */
[----:B------:R-:W-:Y:S08]  /*3fa0*/  MUFU.TANH R68, R131 ;  /* 0x0000008300447308 */ /* 0x000ff00000002400 */
[----:B------:R-:W-:Y:S08]  /*3fb0*/  MUFU.TANH R131, R134 ;  /* 0x0000008600837308 */ /* 0x000ff00000002400 */
[----:B------:R-:W1:Y:S08]  /*3fc0*/  MUFU.TANH R53, R130 ;  /* 0x0000008200357308 */ /* 0x000e700000002400 */
[----:B------:R2:W-:Y:S08]  /*3fd0*/  MUFU.TANH R134, R47 ;  /* 0x0000002f00867308 */ /* 0x0005f00000002400 */
[----:B------:R3:W-:Y:S01]  /*3fe0*/  MUFU.TANH R138, R28 ;  /* 0x0000001c008a7308 */ /* 0x0007e20000002400 */
[----:B--2---:R-:W-:-:S02]  /*3ff0*/  FSEL R47, R89, -INF , P6 ;  /* 0xff800000592f7808 */ /* 0x004fc40003000000 */
[----:B------:R-:W-:Y:S02]  /*4000*/  ISETP.GT.AND P6, PT, R63, 0x90, PT ;  /* 0x000000903f00780c */ /* 0x000fe40003fc4270 */
[----:B0-----:R-:W-:Y:S02]  /*4010*/  FSEL R89, R48, -INF , P4 ;  /* 0xff80000030597808 */ /* 0x001fe40002000000 */
[----:B------:R-:W-:Y:S01]  /*4020*/  FSEL R65, R65, -INF , P6 ;  /* 0xff80000041417808 */ /* 0x000fe20003000000 */
[----:B------:R-:W0:Y:S01]  /*4030*/  MUFU.TANH R51, R73 ;  /* 0x0000004900337308 */ /* 0x000e220000002400 */
[----:B---3--:R-:W-:Y:S02]  /*4040*/  FSEL R28, R49, -INF , P5 ;  /* 0xff800000311c7808 */ /* 0x008fe40002800000 */
[----:B------:R-:W-:Y:S01]  /*4050*/  FMNMX.FTZ R49, R62, R45, !PT ;  /* 0x0000002d3e317209 */ /* 0x000fe20007810000 */
[----:B------:R-:W-:Y:S01]  /*4060*/  FMUL.FTZ R45, R0, R31 ;  /* 0x0000001f002d7220 */ /* 0x000fe20000410000 */
[----:B-1----:R-:W-:-:S02]  /*4070*/  FSEL R129, R53, -INF , P3 ;  /* 0xff80000035817808 */ /* 0x002fc40001800000 */
[----:B------:R-:W-:Y:S01]  /*4080*/  FMNMX.FTZ R50, R64, R49, !PT ;  /* 0x0000003140327209 */ /* 0x000fe20007810000 */
[----:B------:R-:W1:Y:S01]  /*4090*/  MUFU.TANH R54, R132 ;  /* 0x0000008400367308 */ /* 0x000e620000002400 */
[----:B------:R-:W-:Y:S01]  /*40a0*/  FSEL R44, R44, -INF , P6 ;  /* 0xff8000002c2c7808 */ /* 0x000fe20003000000 */
[C---:B------:R-:W-:Y:S01]  /*40b0*/  FMUL.FTZ R49, R0.reuse, R32 ;  /* 0x0000002000317220 */ /* 0x040fe20000410000 */
[----:B------:R-:W-:Y:S02]  /*40c0*/  FMNMX.FTZ R50, R65, R50, !PT ;  /* 0x0000003241327209 */ /* 0x000fe40007810000 */
[----:B------:R-:W-:Y:S02]  /*40d0*/  ISETP.GT.AND P6, PT, R63, 0xa1, PT ;  /* 0x000000a13f00780c */ /* 0x000fe40003fc4270 */
[----:B------:R-:W-:Y:S01]  /*40e0*/  FMNMX.FTZ R50, R75, R50, !PT ;  /* 0x000000324b327209 */ /* 0x000fe20007810000 */
[----:B------:R-:W2:Y:S01]  /*40f0*/  MUFU.TANH R132, R135 ;  /* 0x0000008700847308 */ /* 0x000ea20000002400 */
[----:B0-----:R-:W-:Y:S01]  /*4100*/  FSEL R128, R51, -INF , P2 ;  /* 0xff80000033807808 */ /* 0x001fe20001000000 */
[----:B------:R-:W-:Y:S01]  /*4110*/  FMUL.FTZ R51, R0, R34 ;  /* 0x0000002200337220 */ /* 0x000fe20000410000 */
[----:B------:R-:W-:-:S02]  /*4120*/  FMNMX.FTZ R53, R89, R50, !PT ;  /* 0x0000003259357209 */ /* 0x000fc40007810000 */
[C---:B------:R-:W-:Y:S02]  /*4130*/  ISETP.GT.AND P5, PT, R63.reuse, 0xa8, PT ;  /* 0x000000a83f00780c */ /* 0x040fe40003fa4270 */
[----:B------:R-:W-:Y:S01]  /*4140*/  FMNMX.FTZ R50, R128, R53, !PT ;  /* 0x0000003580327209 */ /* 0x000fe20007810000 */
[----:B------:R-:W-:Y:S01]  /*4150*/  MUFU.TANH R71, R71 ;  /* 0x0000004700477308 */ /* 0x000fe20000002400 */
[----:B------:R-:W-:Y:S01]  /*4160*/  FSEL R130, R68, -INF , P6 ;  /* 0xff80000044827808 */ /* 0x000fe20003000000 */
[----:B------:R-:W-:Y:S01]  /*4170*/  FMUL.FTZ R53, R0, R37 ;  /* 0x0000002500357220 */ /* 0x000fe20000410000 */
[----:B------:R-:W-:Y:S02]  /*4180*/  ISETP.GT.AND P4, PT, R63, 0xa9, PT ;  /* 0x000000a93f00780c */ /* 0x000fe40003f84270 */
[----:B------:R-:W-:Y:S02]  /*4190*/  FSEL R131, R131, -INF , P5 ;  /* 0xff80000083837808 */ /* 0x000fe40002800000 */
[----:B-1----:R-:W-:Y:S01]  /*41a0*/  FSEL R31, R54, -INF , P3 ;  /* 0xff800000361f7808 */ /* 0x002fe20001800000 */
[----:B------:R-:W0:Y:S01]  /*41b0*/  MUFU.TANH R69, R133 ;  /* 0x0000008500457308 */ /* 0x000e220000002400 */
[----:B--2---:R-:W-:-:S02]  /*41c0*/  FSEL R132, R132, -INF , P4 ;  /* 0xff80000084847808 */ /* 0x004fc40002000000 */
[----:B------:R-:W-:-:S04]  /*41d0*/  ISETP.GT.AND P3, PT, R63, 0xb1, PT ;  /* 0x000000b13f00780c */ /* 0x000fc80003f64270 */
[----:B------:R-:W-:Y:S01]  /*41e0*/  FSEL R134, R134, -INF , P3 ;  /* 0xff80000086867808 */ /* 0x000fe20001800000 */
[----:B------:R-:W1:Y:S08]  /*41f0*/  MUFU.TANH R55, R55 ;  /* 0x0000003700377308 */ /* 0x000e700000002400 */
[----:B------:R2:W-:Y:S01]  /*4200*/  MUFU.TANH R48, R45 ;  /* 0x0000002d00307308 */ /* 0x0005e20000002400 */
[----:B0-----:R-:W-:-:S02]  /*4210*/  FSEL R32, R69, -INF , P6 ;  /* 0xff80000045207808 */ /* 0x001fc40003000000 */
[----:B------:R-:W-:-:S05]  /*4220*/  ISETP.GT.AND P6, PT, R63, 0xb8, PT ;  /* 0x000000b83f00780c */ /* 0x000fca0003fc4270 */
[----:B------:R-:W0:Y:S01]  /*4230*/  MUFU.TANH R73, R136 ;  /* 0x0000008800497308 */ /* 0x000e220000002400 */
[----:B--2---:R-:W-:Y:S01]  /*4240*/  FMNMX.FTZ R45, R129, R50, !PT ;  /* 0x00000032812d7209 */ /* 0x004fe20007810000 */
[----:B------:R-:W-:-:S06]  /*4250*/  FMUL.FTZ R50, R0, R33 ;  /* 0x0000002100327220 */ /* 0x000fcc0000410000 */
[----:B------:R2:W-:Y:S08]  /*4260*/  MUFU.TANH R88, R30 ;  /* 0x0000001e00587308 */ /* 0x0005f00000002400 */
[----:B------:R-:W3:Y:S01]  /*4270*/  MUFU.TANH R56, R56 ;  /* 0x0000003800387308 */ /* 0x000ee20000002400 */
[----:B--2---:R-:W-:Y:S02]  /*4280*/  FSEL R30, R52, -INF , P2 ;  /* 0xff800000341e7808 */ /* 0x004fe40001000000 */
[----:B------:R-:W-:-:S02]  /*4290*/  FMNMX.FTZ R52, R130, R45, !PT ;  /* 0x0000002d82347209 */ /* 0x000fc40007810000 */
[----:B------:R-:W-:Y:S02]  /*42a0*/  ISETP.GT.AND P2, PT, R63, 0xb0, PT ;  /* 0x000000b03f00780c */ /* 0x000fe40003f44270 */
[----:B------:R-:W-:Y:S01]  /*42b0*/  FMNMX.FTZ R45, R131, R52, !PT ;  /* 0x00000034832d7209 */ /* 0x000fe20007810000 */
[----:B------:R-:W2:Y:S01]  /*42c0*/  MUFU.TANH R72, R72 ;  /* 0x0000004800487308 */ /* 0x000ea20000002400 */
[----:B------:R-:W-:Y:S01]  /*42d0*/  FSEL R133, R71, -INF , P2 ;  /* 0xff80000047857808 */ /* 0x000fe20001000000 */
[----:B------:R-:W-:Y:S01]  /*42e0*/  FMUL.FTZ R52, R0, R36 ;  /* 0x0000002400347220 */ /* 0x000fe20000410000 */
[----:B------:R-:W-:Y:S02]  /*42f0*/  FMNMX.FTZ R54, R132, R45, !PT ;  /* 0x0000002d84367209 */ /* 0x000fe40007810000 */
[----:B-1----:R-:W-:Y:S02]  /*4300*/  FSEL R45, R55, -INF , P3 ;  /* 0xff800000372d7808 */ /* 0x002fe40001800000 */
[----:B------:R-:W-:Y:S01]  /*4310*/  FMNMX.FTZ R55, R133, R54, !PT ;  /* 0x0000003685377209 */ /* 0x000fe20007810000 */
[----:B------:R-:W1:Y:S01]  /*4320*/  MUFU.TANH R57, R57 ;  /* 0x0000003900397308 */ /* 0x000e620000002400 */
[----:B0-----:R-:W-:-:S02]  /*4330*/  FSEL R34, R73, -INF , P5 ;  /* 0xff80000049227808 */ /* 0x001fc40002800000 */
[C---:B------:R-:W-:Y:S02]  /*4340*/  ISETP.GT.AND P5, PT, R63.reuse, 0xb9, PT ;  /* 0x000000b93f00780c */ /* 0x040fe40003fa4270 */
[----:B---3--:R-:W-:Y:S02]  /*4350*/  FSEL R135, R56, -INF , P6 ;  /* 0xff80000038877808 */ /* 0x008fe40003000000 */
[----:B------:R-:W-:Y:S01]  /*4360*/  FMNMX.FTZ R54, R134, R55, !PT ;  /* 0x0000003786367209 */ /* 0x000fe20007810000 */
[----:B------:R-:W0:Y:S01]  /*4370*/  MUFU.TANH R70, R70 ;  /* 0x0000004600467308 */ /* 0x000e220000002400 */
[----:B--2---:R-:W-:Y:S02]  /*4380*/  FSEL R33, R72, -INF , P4 ;  /* 0xff80000048217808 */ /* 0x004fe40002000000 */
[----:B------:R-:W-:Y:S02]  /*4390*/  ISETP.GT.AND P4, PT, R63, 0xc0, PT ;  /* 0x000000c03f00780c */ /* 0x000fe40003f84270 */
[----:B------:R-:W-:Y:S01]  /*43a0*/  FMNMX.FTZ R55, R135, R54, !PT ;  /* 0x0000003687377209 */ /* 0x000fe20007810000 */
[----:B------:R-:W-:Y:S01]  /*43b0*/  FMUL.FTZ R54, R0, R40 ;  /* 0x0000002800367220 */ /* 0x000fe20000410000 */
[----:B------:R-:W-:Y:S01]  /*43c0*/  ISETP.GT.AND P3, PT, R63, 0xc1, PT ;  /* 0x000000c13f00780c */ /* 0x000fe20003f64270 */
[----:B------:R-:W2:Y:S01]  /*43d0*/  MUFU.TANH R74, R74 ;  /* 0x0000004a004a7308 */ /* 0x000ea20000002400 */
[----:B-1----:R-:W-:-:S02]  /*43e0*/  FSEL R136, R57, -INF , P5 ;  /* 0xff80000039887808 */ /* 0x002fc40002800000 */
[----:B------:R-:W-:Y:S02]  /*43f0*/  FSEL R138, R138, -INF , P4 ;  /* 0xff8000008a8a7808 */ /* 0x000fe40002000000 */
[----:B------:R-:W-:Y:S02]  /*4400*/  FMNMX.FTZ R55, R136, R55, !PT ;  /* 0x0000003788377209 */ /* 0x000fe40007810000 */
[----:B------:R-:W-:Y:S01]  /*4410*/  FSEL R48, R48, -INF , P3 ;  /* 0xff80000030307808 */ /* 0x000fe20001800000 */
[----:B------:R-:W1:Y:S01]  /*4420*/  MUFU.TANH R58, R58 ;  /* 0x0000003a003a7308 */ /* 0x000e620000002400 */
[----:B0-----:R-:W-:Y:S02]  /*4430*/  FSEL R36, R70, -INF , P2 ;  /* 0xff80000046247808 */ /* 0x001fe40001000000 */
[----:B------:R-:W-:Y:S02]  /*4440*/  ISETP.GT.AND P2, PT, R63, 0xc8, PT ;  /* 0x000000c83f00780c */ /* 0x000fe40003f44270 */
[----:B------:R-:W-:Y:S01]  /*4450*/  FMNMX.FTZ R56, R138, R55, !PT ;  /* 0x000000378a387209 */ /* 0x000fe20007810000 */
[----:B------:R-:W-:Y:S01]  /*4460*/  FMUL.FTZ R55, R0, R41 ;  /* 0x0000002900377220 */ /* 0x000fe20000410000 */
[----:B------:R-:W-:Y:S01]  /*4470*/  FSEL R41, R88, -INF , P4 ;  /* 0xff80000058297808 */ /* 0x000fe20002000000 */
[----:B------:R-:W0:Y:S01]  /*4480*/  MUFU.TANH R49, R49 ;  /* 0x0000003100317308 */ /* 0x000e220000002400 */
[----:B--2---:R-:W-:-:S02]  /*4490*/  FSEL R137, R74, -INF , P3 ;  /* 0xff8000004a897808 */ /* 0x004fc40001800000 */
[----:B------:R-:W-:Y:S02]  /*44a0*/  ISETP.GT.AND P4, PT, R63, 0xd1, PT ;  /* 0x000000d13f00780c */ /* 0x000fe40003f84270 */
[----:B------:R-:W-:Y:S02]  /*44b0*/  FMNMX.FTZ R56, R137, R56, !PT ;  /* 0x0000003889387209 */ /* 0x000fe40007810000 */
[C---:B------:R-:W-:Y:S01]  /*44c0*/  ISETP.GT.AND P3, PT, R63.reuse, 0xd8, PT ;  /* 0x000000d83f00780c */ /* 0x040fe20003f64270 */
[----:B------:R-:W2:Y:S01]  /*44d0*/  MUFU.TANH R59, R59 ;  /* 0x0000003b003b7308 */ /* 0x000ea20000002400 */
[----:B-1----:R-:W-:Y:S02]  /*44e0*/  FSEL R37, R58, -INF , P6 ;  /* 0xff8000003a257808 */ /* 0x002fe40003000000 */
[----:B------:R-:W-:-:S05]  /*44f0*/  ISETP.GT.AND P6, PT, R63, 0xc9, PT ;  /* 0x000000c93f00780c */ /* 0x000fca0003fc4270 */
[----:B------:R-:W1:Y:S01]  /*4500*/  MUFU.TANH R50, R50 ;  /* 0x0000003200327308 */ /* 0x000e620000002400 */
[----:B0-----:R-:W-:-:S04]  /*4510*/  FSEL R139, R49, -INF , P2 ;  /* 0xff800000318b7808 */ /* 0x001fc80001000000 */
[----:B------:R-:W-:-:S03]  /*4520*/  FMNMX.FTZ R56, R139, R56, !PT ;  /* 0x000000388b387209 */ /* 0x000fc60007810000 */
[----:B------:R-:W0:Y:S01]  /*4530*/  MUFU.TANH R52, R52 ;  /* 0x0000003400347308 */ /* 0x000e220000002400 */
[----:B--2---:R-:W-:Y:S02]  /*4540*/  FSEL R40, R59, -INF , P5 ;  /* 0xff8000003b287808 */ /* 0x004fe40002800000 */
[----:B------:R-:W-:-:S05]  /*4550*/  ISETP.GT.AND P5, PT, R63, 0xd0, PT ;  /* 0x000000d03f00780c */ /* 0x000fca0003fa4270 */
[----:B------:R-:W2:Y:S01]  /*4560*/  MUFU.TANH R53, R53 ;  /* 0x0000003500357308 */ /* 0x000ea20000002400 */
[----:B-1----:R-:W-:-:S04]  /*4570*/  FSEL R141, R50, -INF , P6 ;  /* 0xff800000328d7808 */ /* 0x002fc80003000000 */
[----:B------:R-:W-:-:S03]  /*4580*/  FMNMX.FTZ R49, R141, R56, !PT ;  /* 0x000000388d317209 */ /* 0x000fc60007810000 */
[----:B------:R-:W1:Y:S01]  /*4590*/  MUFU.TANH R51, R51 ;  /* 0x0000003300337308 */ /* 0x000e620000002400 */
[----:B0-----:R-:W-:-:S04]  /*45a0*/  FSEL R142, R52, -INF , P5 ;  /* 0xff800000348e7808 */ /* 0x001fc80002800000 */
[----:B------:R-:W-:-:S03]  /*45b0*/  FMNMX.FTZ R50, R142, R49, !PT ;  /* 0x000000318e327209 */ /* 0x000fc60007810000 */
[----:B------:R-:W0:Y:S01]  /*45c0*/  MUFU.TANH R54, R54 ;  /* 0x0000003600367308 */ /* 0x000e220000002400 */
[----:B--2---:R-:W-:Y:S01]  /*45d0*/  FSEL R143, R53, -INF , P4 ;  /* 0xff800000358f7808 */ /* 0x004fe20002000000 */
[----:B------:R-:W-:-:S03]  /*45e0*/  IMAD.U32 R53, RZ, RZ, UR11 ;  /* 0x0000000bff357e24 */ /* 0x000fc6000f8e00ff */
[----:B------:R-:W-:-:S03]  /*45f0*/  FMNMX.FTZ R50, R143, R50, !PT ;  /* 0x000000328f327209 */ /* 0x000fc60007810000 */
[----:B------:R-:W2:Y:S01]  /*4600*/  MUFU.TANH R55, R55 ;  /* 0x0000003700377308 */ /* 0x000ea20000002400 */
[----:B-1----:R-:W-:Y:S02]  /*4610*/  FSEL R49, R51, -INF , P2 ;  /* 0xff80000033317808 */ /* 0x002fe40001000000 */
[----:B------:R-:W-:-:S05]  /*4620*/  ISETP.GT.AND P2, PT, R63, 0xd9, PT ;  /* 0x000000d93f00780c */ /* 0x000fca0003f44270 */
[----:B------:R-:W1:Y:S01]  /*4630*/  MUFU.TANH R148, R148 ;  /* 0x0000009400947308 */ /* 0x000e620000002400 */
[----:B0-----:R-:W-:-:S04]  /*4640*/  FSEL R147, R54, -INF , P3 ;  /* 0xff80000036937808 */ /* 0x001fc80001800000 */
[----:B------:R-:W-:-:S03]  /*4650*/  FMNMX.FTZ R50, R147, R50, !PT ;  /* 0x0000003293327209 */ /* 0x000fc60007810000 */
[----:B------:R-:W0:Y:S01]  /*4660*/  MUFU.TANH R146, R146 ;  /* 0x0000009200927308 */ /* 0x000e220000002400 */
[----:B--2---:R-:W-:-:S04]  /*4670*/  FSEL R145, R55, -INF , P2 ;  /* 0xff80000037917808 */ /* 0x004fc80001000000 */
[----:B------:R-:W-:-:S03]  /*4680*/  FMNMX.FTZ R50, R145, R50, !PT ;  /* 0x0000003291327209 */ /* 0x000fc60007810000 */
[----:B------:R-:W2:Y:S01]  /*4690*/  MUFU.TANH R150, R150 ;  /* 0x0000009600967308 */ /* 0x000ea20000002400 */
[----:B-1----:R-:W-:Y:S01]  /*46a0*/  FSEL R148, R148, -INF , P5 ;  /* 0xff80000094947808 */ /* 0x002fe20002800000 */
[----:B------:R-:W1:Y:S06]  /*46b0*/  SHFL.BFLY PT, R51, R50, 0x2, 0x1f ;  /* 0x0c401f0032337f89 */ /* 0x000e6c00000e0000 */
[----:B------:R-:W3:Y:S01]  /*46c0*/  MUFU.TANH R149, R149 ;  /* 0x0000009500957308 */ /* 0x000ee20000002400 */
[----:B0-----:R-:W-:Y:S02]  /*46d0*/  FSEL R146, R146, -INF , P4 ;  /* 0xff80000092927808 */ /* 0x001fe40002000000 */
[----:B--2---:R-:W-:-:S02]  /*46e0*/  FSEL R150, R150, -INF , P3 ;  /* 0xff80000096967808 */ /* 0x004fc40001800000 */
[----:B---3--:R-:W-:Y:S02]  /*46f0*/  FSEL R149, R149, -INF , P2 ;  /* 0xff80000095957808 */ /* 0x008fe40001000000 */
[----:B-1----:R-:W-:-:S05]  /*4700*/  FMNMX.FTZ R51, R50, R51, !PT ;  /* 0x0000003332337209 */ /* 0x002fca0007810000 */
[----:B------:R-:W0:Y:S02]  /*4710*/  SHFL.BFLY PT, R88, R51, 0x1, 0x1f ;  /* 0x0c201f0033587f89 */ /* 0x000e2400000e0000 */
        /* <DEDUP_REMOVED lines=8> */
[----:B------:R-:W-:Y:S01]  /*47a0*/  ISETP.NE.AND P0, PT, R140, RZ, PT ;  /* 0x000000ff8c00720c */ /* 0x000fe20003f05270 */
[--C-:B------:R-:W-:Y:S01]  /*47b0*/  FFMA.FTZ R76, R76, UR11, -R144.reuse ;  /* 0x0000000b4c4c7c23 */ /* 0x100fe20008010890 */
[----:B------:R-:W-:Y:S01]  /*47c0*/  FMNMX.FTZ R53, R26, R53, !PT ;  /* 0x000000351a357209 */ /* 0x000fe20007810000 */
[--C-:B------:R-:W-:Y:S01]  /*47d0*/  FFMA.FTZ R78, R78, UR11, -R144.reuse ;  /* 0x0000000b4e4e7c23 */ /* 0x100fe20008010890 */
[----:B------:R-:W-:Y:S01]  /*47e0*/  FMUL.FTZ R140, R0, R35 ;  /* 0x00000023008c7220 */ /* 0x000fe20000410000 */
[--C-:B------:R-:W-:Y:S01]  /*47f0*/  FFMA.FTZ R94, R94, UR11, -R144.reuse ;  /* 0x0000000b5e5e7c23 */ /* 0x100fe20008010890 */
[----:B------:R-:W-:Y:S01]  /*4800*/  FMNMX.FTZ R58, R124, R53, !PT ;  /* 0x000000357c3a7209 */ /* 0x000fe20007810000 */
[--C-:B------:R-:W-:Y:S01]  /*4810*/  FFMA.FTZ R100, R100, UR11, -R144.reuse ;  /* 0x0000000b64647c23 */ /* 0x100fe20008010890 */
[----:B------:R-:W-:-:S01]  /*4820*/  FFMA.FTZ R128, R128, UR11, -R144 ;  /* 0x0000000b80807c23 */ /* 0x000fc20008010890 */
[--C-:B------:R-:W-:Y:S01]  /*4830*/  FFMA.FTZ R92, R92, UR11, -R144.reuse ;  /* 0x0000000b5c5c7c23 */ /* 0x100fe20008010890 */
[----:B------:R-:W-:Y:S01]  /*4840*/  FMNMX.FTZ R53, R125, R58, !PT ;  /* 0x0000003a7d357209 */ /* 0x000fe20007810000 */
[----:B------:R-:W0:Y:S01]  /*4850*/  MUFU.TANH R140, R140 ;  /* 0x0000008c008c7308 */ /* 0x000e220000002400 */
        /* <DEDUP_REMOVED lines=16> */
[----:B0-----:R-:W-:Y:S01]  /*4960*/  FSEL R140, R140, -INF , P6 ;  /* 0xff8000008c8c7808 */ /* 0x001fe20003000000 */
[----:B------:R0:W-:Y:S01]  /*4970*/  MUFU.EX2 R51, R92 ;  /* 0x0000005c00337308 */ /* 0x0001e20000000800 */
        /* <DEDUP_REMOVED lines=9> */
[----:B0-----:R-:W-:Y:S01]  /*4a10*/  FFMA.FTZ R92, R130, UR11, -R144 ;  /* 0x0000000b825c7c23 */ /* 0x001fe20008010890 */
[----:B------:R-:W-:-:S02]  /*4a20*/  IMAD.U32 R130, RZ, RZ, UR11 ;  /* 0x0000000bff827e24 */ /* 0x000fc4000f8e00ff */
        /* <DEDUP_REMOVED lines=28> */
[----:B------:R0:W-:Y:S01]  /*4bf0*/  MUFU.EX2 R59, R76 ;  /* 0x0000004c003b7308 */ /* 0x0001e20000000800 */
[----:B------:R-:W-:-:S04]  /*4c00*/  FMNMX.FTZ R74, R104, R63, !PT ;  /* 0x0000003f684a7209 */ /* 0x000fc80007810000 */
[----:B------:R-:W-:-:S03]  /*4c10*/  FMNMX.FTZ R63, R105, R74, !PT ;  /* 0x0000004a693f7209 */ /* 0x000fc60007810000 */
[----:B------:R-:W1:Y:S01]  /*4c20*/  MUFU.EX2 R35, R35 ;  /* 0x0000002300237308 */ /* 0x000e620000000800 */
[----:B------:R-:W-:-:S04]  /*4c30*/  FMNMX.FTZ R74, R106, R63, !PT ;  /* 0x0000003f6a4a7209 */ /* 0x000fc80007810000 */
[----:B------:R-:W-:Y:S01]  /*4c40*/  FMNMX.FTZ R69, R107, R74, !PT ;  /* 0x0000004a6b457209 */ /* 0x000fe20007810000 */
[----:B------:R-:W-:-:S01]  /*4c50*/  FFMA.FTZ R74, R79, UR11, -R144 ;  /* 0x0000000b4f4a7c23 */ /* 0x000fc20008010890 */
[----:B------:R-:W-:Y:S01]  /*4c60*/  FFMA.FTZ R79, R64, UR11, -R144 ;  /* 0x0000000b404f7c23 */ /* 0x000fe20008010890 */
[----:B------:R2:W-:Y:S01]  /*4c70*/  MUFU.EX2 R63, R78 ;  /* 0x0000004e003f7308 */ /* 0x0005e20000000800 */
[----:B------:R-:W-:-:S04]  /*4c80*/  FMNMX.FTZ R69, R80, R69, !PT ;  /* 0x0000004550457209 */ /* 0x000fc80007810000 */
[----:B------:R-:W-:-:S03]  /*4c90*/  FMNMX.FTZ R69, R82, R69, !PT ;  /* 0x0000004552457209 */ /* 0x000fc60007810000 */
[----:B------:R-:W-:Y:S01]  /*4ca0*/  MUFU.EX2 R12, R12 ;  /* 0x0000000c000c7308 */ /* 0x000fe20000000800 */
[----:B0-----:R-:W-:Y:S02]  /*4cb0*/  FMNMX.FTZ R76, R86, R69, !PT ;  /* 0x00000045564c7209 */ /* 0x001fe40007810000 */
[----:B-1----:R-:W-:Y:S02]  /*4cc0*/  F2FP.SATFINITE.E4M3.F32.PACK_AB_MERGE_C R200, R35, R10, RZ ;  /* 0x0000000a23c8723e */ /* 0x002fe400048070ff */
[----:B------:R-:W-:Y:S02]  /*4cd0*/  FMNMX.FTZ R76, R87, R76, !PT ;  /* 0x0000004c574c7209 */ /* 0x000fe40007810000 */
[----:B------:R-:W-:Y:S01]  /*4ce0*/  F2FP.SATFINITE.E4M3.F32.PACK_AB_MERGE_C R200, R38, R7, R200 ;  /* 0x0000000726c8723e */ /* 0x000fe200048070c8 */
[----:B------:R-:W-:Y:S01]  /*4cf0*/  MUFU.EX2 R13, R13 ;  /* 0x0000000d000d7308 */ /* 0x000fe20000000800 */
[----:B--2---:R-:W-:-:S04]  /*4d00*/  FMNMX.FTZ R78, R9, R76, !PT ;  /* 0x0000004c094e7209 */ /* 0x004fc80007810000 */
        /* <DEDUP_REMOVED lines=8> */
[----:B------:R-:W0:Y:S01]  /*4d90*/  MUFU.EX2 R42, R42 ;  /* 0x0000002a002a7308 */ /* 0x000e220000000800 */
[----:B------:R-:W-:-:S04]  /*4da0*/  FMNMX.FTZ R73, R44, R73, !PT ;  /* 0x000000492c497209 */ /* 0x000fc80007810000 */
[----:B------:R-:W-:-:S03]  /*4db0*/  FMNMX.FTZ R84, R28, R73, !PT ;  /* 0x000000491c547209 */ /* 0x000fc60007810000 */
[----:B------:R-:W-:Y:S01]  /*4dc0*/  MUFU.EX2 R21, R21 ;  /* 0x0000001500157308 */ /* 0x000fe20000000800 */
[----:B------:R-:W-:-:S04]  /*4dd0*/  FMNMX.FTZ R73, R29, R84, !PT ;  /* 0x000000541d497209 */ /* 0x000fc80007810000 */
[----:B------:R-:W-:-:S03]  /*4de0*/  FMNMX.FTZ R84, R30, R73, !PT ;  /* 0x000000491e547209 */ /* 0x000fc60007810000 */
[----:B------:R-:W-:Y:S01]  /*4df0*/  MUFU.EX2 R46, R46 ;  /* 0x0000002e002e7308 */ /* 0x000fe20000000800 */
[----:B------:R-:W-:Y:S02]  /*4e00*/  FMNMX.FTZ R73, R31, R84, !PT ;  /* 0x000000541f497209 */ /* 0x000fe40007810000 */
[----:B0-----:R-:W-:Y:S02]  /*4e10*/  F2FP.SATFINITE.E4M3.F32.PACK_AB_MERGE_C R202, R42, R15, RZ ;  /* 0x0000000f2aca723e */ /* 0x001fe400048070ff */
[----:B------:R-:W-:Y:S02]  /*4e20*/  FMNMX.FTZ R73, R32, R73, !PT ;  /* 0x0000004920497209 */ /* 0x000fe40007810000 */
[----:B------:R-:W-:Y:S01]  /*4e30*/  F2FP.SATFINITE.E4M3.F32.PACK_AB_MERGE_C R202, R13, R12, R202 ;  /* 0x0000000c0dca723e */ /* 0x000fe200048070ca */
[----:B------:R-:W-:Y:S01]  /*4e40*/  MUFU.EX2 R27, R27 ;  /* 0x0000001b001b7308 */ /* 0x000fe20000000800 */
[----:B------:R-:W-:-:S04]  /*4e50*/  FMNMX.FTZ R64, R34, R73, !PT ;  /* 0x0000004922407209 */ /* 0x000fc80007810000 */
[----:B------:R-:W-:Y:S01]  /*4e60*/  FMNMX.FTZ R77, R33, R64, !PT ;  /* 0x00000040214d7209 */ /* 0x000fe20007810000 */
[----:B------:R-:W-:-:S01]  /*4e70*/  FFMA.FTZ R64, R65, UR11, -R144 ;  /* 0x0000000b41407c23 */ /* 0x000fc20008010890 */
[----:B------:R-:W-:Y:S01]  /*4e80*/  FFMA.FTZ R65, R75, UR11, -R144 ;  /* 0x0000000b4b417c23 */ /* 0x000fe20008010890 */
[----:B------:R-:W-:Y:S01]  /*4e90*/  MUFU.EX2 R73, R79 ;  /* 0x0000004f00497308 */ /* 0x000fe20000000800 */
[----:B------:R-:W-:-:S04]  /*4ea0*/  FMNMX.FTZ R84, R36, R77, !PT ;  /* 0x0000004d24547209 */ /* 0x000fc80007810000 */
[----:B------:R-:W-:-:S03]  /*4eb0*/  FMNMX.FTZ R84, R45, R84, !PT ;  /* 0x000000542d547209 */ /* 0x000fc60007810000 */
[----:B------:R-:W0:Y:S01]  /*4ec0*/  MUFU.EX2 R50, R50 ;  /* 0x0000003200327308 */ /* 0x000e220000000800 */
[----:B------:R-:W-:-:S04]  /*4ed0*/  FMNMX.FTZ R75, R37, R84, !PT ;  /* 0x00000054254b7209 */ /* 0x000fc80007810000 */
[----:B------:R-:W-:Y:S01]  /*4ee0*/  FMNMX.FTZ R84, R40, R75, !PT ;  /* 0x0000004b28547209 */ /* 0x000fe20007810000 */
[----:B------:R-:W-:-:S02]  /*4ef0*/  FFMA.FTZ R75, R89, UR11, -R144 ;  /* 0x0000000b594b7c23 */ /* 0x000fc40008010890 */
        /* <DEDUP_REMOVED lines=10> */
[----:B------:R-:W-:-:S03]  /*4fa0*/  FMNMX.FTZ R79, R146, R79, !PT ;  /* 0x0000004f924f7209 */ /* 0x000fc60007810000 */
[----:B------:R-:W-:Y:S01]  /*4fb0*/  MUFU.EX2 R77, R129 ;  /* 0x00000081004d7308 */ /* 0x000fe20000000800 */
[----:B------:R-:W-:Y:S01]  /*4fc0*/  FMNMX.FTZ R94, R150, R79, !PT ;  /* 0x0000004f965e7209 */ /* 0x000fe20007810000 */
[----:B------:R-:W-:-:S03]  /*4fd0*/  FFMA.FTZ R79, R131, UR11, -R144 ;  /* 0x0000000b834f7c23 */ /* 0x000fc60008010890 */
[----:B------:R-:W-:Y:S01]  /*4fe0*/  FMNMX.FTZ R85, R149, R94, !PT ;  /* 0x0000005e95557209 */ /* 0x000fe20007810000 */
[----:B------:R-:W-:-:S02]  /*4ff0*/  FFMA.FTZ R94, R132, UR11, -R144 ;  /* 0x0000000b845e7c23 */ /* 0x000fc40008010890 */
[----:B------:R-:W-:Y:S02]  /*5000*/  MUFU.EX2 R43, R43 ;  /* 0x0000002b002b7308 */ /* 0x000fe40000000800 */
[----:B------:R-:W0:Y:S06]  /*5010*/  SHFL.BFLY PT, R100, R85, 0x2, 0x1f ;  /* 0x0c401f0055647f89 */ /* 0x000e2c00000e0000 */
[----:B------:R-:W1:Y:S08]  /*5020*/  MUFU.EX2 R54, R54 ;  /* 0x0000003600367308 */ /* 0x000e700000000800 */
[----:B------:R-:W-:Y:S08]  /*5030*/  MUFU.EX2 R56, R56 ;  /* 0x0000003800387308 */ /* 0x000ff00000000800 */
[----:B------:R-:W2:Y:S01]  /*5040*/  MUFU.EX2 R58, R58 ;  /* 0x0000003a003a7308 */ /* 0x000ea20000000800 */
[----:B-1----:R-:W-:-:S02]  /*5050*/  F2FP.SATFINITE.E4M3.F32.PACK_AB_MERGE_C R206, R54, R43, RZ ;  /* 0x0000002b36ce723e */ /* 0x002fc400048070ff */
[----:B0-----:R-:W-:Y:S01]  /*5060*/  FMNMX.FTZ R99, R85, R100, !PT ;  /* 0x0000006455637209 */ /* 0x001fe20007810000 */
[----:B------:R-:W-:-:S01]  /*5070*/  FFMA.FTZ R85, R138, UR11, -R144 ;  /* 0x0000000b8a557c23 */ /* 0x000fc20008010890 */
[----:B------:R-:W-:-:S03]  /*5080*/  F2FP.SATFINITE.E4M3.F32.PACK_AB_MERGE_C R206, R52, R39, R206 ;  /* 0x0000002734ce723e */ /* 0x000fc600048070ce */
[----:B------:R-:W0:Y:S01]  /*5090*/  SHFL.BFLY PT, R128, R99, 0x1, 0x1f ;  /* 0x0c201f0063807f89 */ /* 0x000e2200000e0000 */
[----:B------:R1:W-:Y:S08]  /*50a0*/  MUFU.EX2 R55, R96 ;  /* 0x0000006000377308 */ /* 0x0003f00000000800 */
[----:B------:R-:W-:Y:S01]  /*50b0*/  MUFU.EX2 R68, R68 ;  /* 0x0000004400447308 */ /* 0x000fe20000000800 */
[----:B-1----:R-:W-:-:S01]  /*50c0*/  FFMA.FTZ R96, R134, UR11, -R144 ;  /* 0x0000000b86607c23 */ /* 0x002fc20008010890 */
[----:B--2---:R-:W-:-:S04]  /*50d0*/  F2FP.SATFINITE.E4M3.F32.PACK_AB_MERGE_C R208, R58, R53, RZ ;  /* 0x000000353ad0723e */ /* 0x004fc800048070ff */
[----:B------:R-:W-:Y:S02]  /*50e0*/  F2FP.SATFINITE.E4M3.F32.PACK_AB_MERGE_C R208, R56, R51, R208 ;  /* 0x0000003338d0723e */ /* 0x000fe400048070d0 */
[----:B------:R-:W1:Y:S01]  /*50f0*/  MUFU.EX2 R70, R70 ;  /* 0x0000004600467308 */ /* 0x000e620000000800 */
[----:B0-----:R-:W-:-:S07]  /*5100*/  FMNMX.FTZ R89, R99, R128, !PT ;  /* 0x0000008063597209 */ /* 0x001fce0007810000 */
[----:B------:R-:W-:Y:S01]  /*5110*/  MUFU.EX2 R72, R72 ;  /* 0x0000004800487308 */ /* 0x000fe20000000800 */
[----:B------:R-:W-:-:S01]  /*5120*/  FFMA.FTZ R99, R147, UR11, -R144 ;  /* 0x0000000b93637c23 */ /* 0x000fc20008010890 */
[--C-:B------:R-:W-:Y:S01]  /*5130*/  FFMA.FTZ R128, R143, UR11, -R144.reuse ;  /* 0x0000000b8f807c23 */ /* 0x100fe20008010890 */
[C---:B------:R-:W-:Y:S01]  /*5140*/  FSETP.NEU.FTZ.AND P2, PT, R89.reuse, -INF , PT ;  /* 0xff8000005900780b */ /* 0x040fe20003f5d000 */
[----:B------:R-:W-:Y:S01]  /*5150*/  FFMA.FTZ R109, R89, R130, -8 ;  /* 0xc1000000596d7423 */ /* 0x000fe20000010082 */
[----:B------:R-:W-:-:S03]  /*5160*/  FFMA.FTZ R130, R145, UR11, -R144 ;  /* 0x0000000b91827c23 */ /* 0x000fc60008010890 */
[----:B------:R-:W-:Y:S01]  /*5170*/  MUFU.EX2 R74, R74 ;  /* 0x0000004a004a7308 */ /* 0x000fe20000000800 */
[----:B------:R-:W-:Y:S02]  /*5180*/  FSEL R109, R109, RZ, P2 ;  /* 0x000000ff6d6d7208 */ /* 0x000fe40001000000 */
[----:B-1----:R-:W-:-:S03]  /*5190*/  F2FP.SATFINITE.E4M3.F32.PACK_AB_MERGE_C R210, R70, R57, RZ ;  /* 0x0000003946d2723e */ /* 0x002fc600048070ff */
        /* <DEDUP_REMOVED lines=20> */
[----:B------:R-:W-:Y:S01]  /*52e0*/  FADD.FTZ R9, R7, R38 ;  /* 0x0000002607097221 */ /* 0x000fe20000010000 */
[----:B------:R-:W-:-:S01]  /*52f0*/  FFMA.FTZ R80, R86, UR11, -R109 ;  /* 0x0000000b56507c23 */ /* 0x000fc2000801086d */
[----:B------:R-:W1:Y:S01]  /*5300*/  MUFU.EX2 R113, R113 ;  /* 0x0000007100717308 */ /* 0x000e620000000800 */
[----:B------:R-:W-:-:S01]  /*5310*/  FFMA.FTZ R24, R116, UR11, -R109 ;  /* 0x0000000b74187c23 */ /* 0x000fc2000801086d */
[--C-:B------:R-:W-:Y:S01]  /*5320*/  FFMA.FTZ R117, R125, UR11, -R109.reuse ;  /* 0x0000000b7d757c23 */ /* 0x100fe2000801086d */
[----:B------:R-:W-:-:S01]  /*5330*/  FFMA.FTZ R116, R120, UR11, -R109 ;  /* 0x0000000b78747c23 */ /* 0x000fc2000801086d */
[----:B------:R-:W-:Y:S01]  /*5340*/  FADD.FTZ R120, R10, R9 ;  /* 0x000000090a787221 */ /* 0x000fe20000010000 */
[----:B------:R-:W-:-:S01]  /*5350*/  FFMA.FTZ R125, R127, UR11, -R109 ;  /* 0x0000000b7f7d7c23 */ /* 0x000fc2000801086d */
        /* <DEDUP_REMOVED lines=17> */
[----:B------:R-:W-:Y:S01]  /*5470*/  @!P1 PRMT R86, RZ, 0x654, R6 ;  /* 0x00000654ff569816 */ /* 0x000fe20000000006 */
[----:B------:R-:W1:Y:S01]  /*5480*/  MUFU.EX2 R101, R101 ;  /* 0x0000006500657308 */ /* 0x000e620000000800 */
[----:B--2---:R-:W-:-:S01]  /*5490*/  FADD.FTZ R127, R132, R127 ;  /* 0x0000007f847f7221 */ /* 0x004fc20000010000 */
[----:B------:R-:W-:Y:S01]  /*54a0*/  FADD.FTZ R129, R15, R120 ;  /* 0x000000780f817221 */ /* 0x000fe20000010000 */
[----:B------:R2:W-:Y:S01]  /*54b0*/  @!P1 SYNCS.ARRIVE.TRANS64.RED.A1T0 RZ, [R86+URZ], RZ ;  /* 0x000000ff56ff99a7 */ /* 0x0005e2000810043f */
[----:B------:R-:W-:-:S01]  /*54c0*/  FFMA.FTZ R32, R32, UR11, -R109 ;  /* 0x0000000b20207c23 */ /* 0x000fc2000801086d */
[--C-:B------:R-:W-:Y:S01]  /*54d0*/  FFMA.FTZ R87, R87, UR11, -R109.reuse ;  /* 0x0000000b57577c23 */ /* 0x100fe2000801086d */
[----:B------:R-:W-:-:S01]  /*54e0*/  FFMA.FTZ R47, R47, UR11, -R109 ;  /* 0x0000000b2f2f7c23 */ /* 0x000fc2000801086d */
[----:B------:R-:W-:Y:S01]  /*54f0*/  F2FP.SATFINITE.E4M3.F32.PACK_AB_MERGE_C R212, R74, R63, RZ ;  /* 0x0000003f4ad4723e */ /* 0x000fe200048070ff */
        /* <DEDUP_REMOVED lines=18> */
[----:B------:R-:W-:Y:S01]  /*5620*/  F2FP.SATFINITE.E4M3.F32.PACK_AB_MERGE_C R201, R132, R113, RZ ;  /* 0x0000007184c9723e */ /* 0x000fe200048070ff */
[----:B------:R-:W-:-:S01]  /*5630*/  FFMA.FTZ R48, R48, UR11, -R109 ;  /* 0x0000000b30307c23 */ /* 0x000fc2000801086d */
[--C-:B------:R-:W-:Y:S01]  /*5640*/  FFMA.FTZ R49, R49, UR11, -R109.reuse ;  /* 0x0000000b31317c23 */ /* 0x100fe2000801086d */
[----:B------:R-:W-:-:S01]  /*5650*/  FFMA.FTZ R140, R140, UR11, -R109 ;  /* 0x0000000b8c8c7c23 */ /* 0x000fc2000801086d */
[----:B------:R-:W-:Y:S01]  /*5660*/  F2FP.SATFINITE.E4M3.F32.PACK_AB_MERGE_C R201, R11, R8, R201 ;  /* 0x000000080bc9723e */ /* 0x000fe200048070c9 */
[----:B------:R-:W-:-:S01]  /*5670*/  FFMA.FTZ R148, R148, UR11, -R109 ;  /* 0x0000000b94947c23 */ /* 0x000fc2000801086d */
[----:B------:R-:W2:Y:S01]  /*5680*/  MUFU.EX2 R111, R111 ;  /* 0x0000006f006f7308 */ /* 0x000ea20000000800 */
[----:B0-----:R-:W-:-:S01]  /*5690*/  FADD.FTZ R127, R117, R86 ;  /* 0x00000056757f7221 */ /* 0x001fc20000010000 */
[----:B------:R-:W-:Y:S01]  /*56a0*/  FFMA.FTZ R86, R28, UR11, -R109 ;  /* 0x0000000b1c567c23 */ /* 0x000fe2000801086d */
[----:B------:R-:W-:-:S01]  /*56b0*/  FADD.FTZ R28, R46, R129 ;  /* 0x000000812e1c7221 */ /* 0x000fc20000010000 */
[----:B------:R-:W-:Y:S01]  /*56c0*/  F2FP.SATFINITE.E4M3.F32.PACK_AB_MERGE_C R203, R117, R26, RZ ;  /* 0x0000001a75cb723e */ /* 0x000fe200048070ff */
[----:B------:R-:W-:-:S01]  /*56d0*/  FFMA.FTZ R146, R146, UR11, -R109 ;  /* 0x0000000b92927c23 */ /* 0x000fc2000801086d */
[----:B------:R-:W-:Y:S01]  /*56e0*/  FFMA.FTZ R150, R150, UR11, -R109 ;  /* 0x0000000b96967c23 */ /* 0x000fe2000801086d */
[----:B------:R-:W-:Y:S01]  /*56f0*/  PLOP3.LUT P1, PT, PT, PT, UP0, 0x80, 0x0 ;  /* 0x000000000000781c */ /* 0x000fe20003f2f008 */
[----:B------:R-:W0:Y:S01]  /*5700*/  MUFU.EX2 R114, R114 ;  /* 0x0000007200727308 */ /* 0x000e220000000800 */
[----:B-1----:R-:W-:-:S01]  /*5710*/  FADD.FTZ R120, R20, R127 ;  /* 0x0000007f14787221 */ /* 0x002fc20000010000 */
[----:B------:R-:W-:Y:S01]  /*5720*/  FADD.FTZ R127, R27, R28 ;  /* 0x0000001c1b7f7221 */ /* 0x000fe20000010000 */
[----:B------:R-:W-:Y:S01]  /*5730*/  F2FP.SATFINITE.E4M3.F32.PACK_AB_MERGE_C R210, R68, R55, R210 ;  /* 0x0000003744d2723e */ /* 0x000fe200048070d2 */
[--C-:B------:R-:W-:Y:S01]  /*5740*/  IMAD.MOV.U32 R38, RZ, RZ, R25.reuse ;  /* 0x000000ffff267224 */ /* 0x100fe200078e0019 */
[----:B------:R-:W-:Y:S01]  /*5750*/  F2FP.SATFINITE.E4M3.F32.PACK_AB_MERGE_C R212, R72, R59, R212 ;  /* 0x0000003b48d4723e */ /* 0x000fe200048070d4 */
[----:B------:R-:W-:Y:S01]  /*5760*/  IMAD.MOV.U32 R46, RZ, RZ, R25 ;  /* 0x000000ffff2e7224 */ /* 0x000fe200078e0019 */
[----:B------:R-:W-:Y:S01]  /*5770*/  F2FP.SATFINITE.E4M3.F32.PACK_AB_MERGE_C R203, R101, R14, R203 ;  /* 0x0000000e65cb723e */ /* 0x000fe200048070cb */
[----:B------:R-:W1:Y:S01]  /*5780*/  MUFU.EX2 R125, R125 ;  /* 0x0000007d007d7308 */ /* 0x000e620000000800 */
[----:B--2---:R-:W-:-:S01]  /*5790*/  FADD.FTZ R29, R111, R120 ;  /* 0x000000786f1d7221 */ /* 0x004fc20000010000 */
[----:B------:R-:W-:-:S06]  /*57a0*/  FFMA.FTZ R120, R33, UR11, -R109 ;  /* 0x0000000b21787c23 */ /* 0x000fcc000801086d */
[----:B------:R-:W2:Y:S01]  /*57b0*/  MUFU.EX2 R24, R24 ;  /* 0x0000001800187308 */ /* 0x000ea20000000800 */
[----:B0-----:R-:W-:-:S07]  /*57c0*/  FADD.FTZ R28, R114, R29 ;  /* 0x0000001d721c7221 */ /* 0x001fce0000010000 */
[----:B------:R-:W0:Y:S01]  /*57d0*/  MUFU.EX2 R115, R115 ;  /* 0x0000007300737308 */ /* 0x000e220000000800 */
[----:B-1----:R-:W-:-:S01]  /*57e0*/  FADD.FTZ R29, R125, R28 ;  /* 0x0000001c7d1d7221 */ /* 0x002fc20000010000 */
[----:B------:R-:W-:-:S04]  /*57f0*/  F2FP.SATFINITE.E4M3.F32.PACK_AB_MERGE_C R114, R125, R114, RZ ;  /* 0x000000727d72723e */ /* 0x000fc800048070ff */
[----:B------:R-:W-:Y:S02]  /*5800*/  F2FP.SATFINITE.E4M3.F32.PACK_AB_MERGE_C R205, R111, R20, R114 ;  /* 0x000000146fcd723e */ /* 0x000fe40004807072 */
[----:B------:R-:W1:Y:S08]  /*5810*/  MUFU.EX2 R116, R116 ;  /* 0x0000007400747308 */ /* 0x000e700000000800 */
[----:B------:R3:W-:Y:S08]  /*5820*/  MUFU.EX2 R6, R91 ;  /* 0x0000005b00067308 */ /* 0x0007f00000000800 */
[----:B------:R-:W4:Y:S01]  /*5830*/  MUFU.EX2 R121, R121 ;  /* 0x0000007900797308 */ /* 0x000f220000000800 */
[----:B---3--:R-:W-:-:S01]  /*5840*/  FFMA.FTZ R91, R30, UR11, -R109 ;  /* 0x0000000b1e5b7c23 */ /* 0x008fc2000801086d */
[----:B------:R-:W-:Y:S01]  /*5850*/  FADD.FTZ R30, R50, R127 ;  /* 0x0000007f321e7221 */ /* 0x000fe20000010000 */
[----:B------:R-:W-:-:S01]  /*5860*/  FFMA.FTZ R109, R149, UR11, -R109 ;  /* 0x0000000b956d7c23 */ /* 0x000fc2000801086d */
[----:B------:R-:W-:-:S02]  /*5870*/  IMAD.MOV.U32 R50, RZ, RZ, R25 ;  /* 0x000000ffff327224 */ /* 0x000fc400078e0019 */
[----:B------:R-:W-:-:S01]  /*5880*/  FADD.FTZ R127, R39, R30 ;  /* 0x0000001e277f7221 */ /* 0x000fc20000010000 */
[----:B--2---:R-:W-:Y:S01]  /*5890*/  FADD.FTZ R30, R24, R29 ;  /* 0x0000001d181e7221 */ /* 0x004fe20000010000 */
[----:B------:R-:W2:Y:S01]  /*58a0*/  MUFU.EX2 R110, R110 ;  /* 0x0000006e006e7308 */ /* 0x000ea20000000800 */
[----:B------:R-:W-:Y:S02]  /*58b0*/  IMAD.MOV.U32 R39, RZ, RZ, R25 ;  /* 0x000000ffff277224 */ /* 0x000fe400078e0019 */
[----:B------:R-:W-:Y:S01]  /*58c0*/  FADD.FTZ R122, R52, R127 ;  /* 0x0000007f347a7221 */ /* 0x000fe20000010000 */
[----:B0-----:R-:W-:-:S01]  /*58d0*/  FADD.FTZ R33, R115, R30 ;  /* 0x0000001e73217221 */ /* 0x001fc20000010000 */
[----:B------:R-:W-:Y:S02]  /*58e0*/  IMAD.MOV.U32 R52, RZ, RZ, R25 ;  /* 0x000000ffff347224 */ /* 0x000fe400078e0019 */
[----:B------:R-:W-:-:S01]  /*58f0*/  FADD.FTZ R127, R43, R122 ;  /* 0x0000007a2b7f7221 */ /* 0x000fc20000010000 */
[----:B-1----:R-:W-:Y:S01]  /*5900*/  FADD.FTZ R30, R116, R33 ;  /* 0x00000021741e7221 */ /* 0x002fe20000010000 */
[----:B------:R-:W0:Y:S01]  /*5910*/  MUFU.EX2 R119, R119 ;  /* 0x0000007700777308 */ /* 0x000e220000000800 */
[----:B----4-:R-:W-:-:S02]  /*5920*/  F2FP.SATFINITE.E4M3.F32.PACK_AB_MERGE_C R116, R121, R116, RZ ;  /* 0x000000747974723e */ /* 0x010fc400048070ff */
[----:B------:R-:W-:Y:S02]  /*5930*/  FADD.FTZ R33, R121, R30 ;  /* 0x0000001e79217221 */ /* 0x000fe40000010000 */
[----:B------:R-:W-:Y:S01]  /*5940*/  F2FP.SATFINITE.E4M3.F32.PACK_AB_MERGE_C R207, R115, R24, R116 ;  /* 0x0000001873cf723e */ /* 0x000fe20004807074 */
[----:B------:R-:W-:Y:S02]  /*5950*/  IMAD.MOV.U32 R24, RZ, RZ, R25 ;  /* 0x000000ffff187224 */ /* 0x000fe400078e0019 */
[----:B------:R-:W1:Y:S08]  /*5960*/  MUFU.EX2 R118, R118 ;  /* 0x0000007600767308 */ /* 0x000e700000000800 */
[----:B------:R3:W-:Y:S08]  /*5970*/  MUFU.EX2 R28, R44 ;  /* 0x0000002c001c7308 */ /* 0x0007f00000000800 */
[----:B------:R-:W4:Y:S01]  /*5980*/  MUFU.EX2 R123, R123 ;  /* 0x0000007b007b7308 */ /* 0x000f220000000800 */
[----:B---3--:R-:W-:-:S01]  /*5990*/  FADD.FTZ R44, R54, R127 ;  /* 0x0000007f362c7221 */ /* 0x008fc20000010000 */
[----:B------:R-:W-:-:S03]  /*59a0*/  IMAD.MOV.U32 R54, RZ, RZ, R25 ;  /* 0x000000ffff367224 */ /* 0x000fc600078e0019 */
[----:B------:R-:W-:Y:S01]  /*59b0*/  FADD.FTZ R127, R51, R44 ;  /* 0x0000002c337f7221 */ /* 0x000fe20000010000 */
[----:B--2---:R-:W-:-:S01]  /*59c0*/  FADD.FTZ R44, R110, R33 ;  /* 0x000000216e2c7221 */ /* 0x004fc20000010000 */
[----:B------:R-:W-:Y:S01]  /*59d0*/  IMAD.MOV.U32 R51, RZ, RZ, R25 ;  /* 0x000000ffff337224 */ /* 0x000fe200078e0019 */
[----:B------:R-:W2:Y:S08]  /*59e0*/  MUFU.EX2 R97, R97 ;  /* 0x0000006100617308 */ /* 0x000eb00000000800 */
[----:B------:R3:W-:Y:S08]  /*59f0*/  MUFU.EX2 R29, R86 ;  /* 0x00000056001d7308 */ /* 0x0007f00000000800 */
[----:B------:R-:W5:Y:S01]  /*5a00*/  MUFU.EX2 R98, R98 ;  /* 0x0000006200627308 */ /* 0x000f620000000800 */
[----:B---3--:R-:W-:-:S01]  /*5a10*/  FADD.FTZ R86, R56, R127 ;  /* 0x0000007f38567221 */ /* 0x008fc20000010000 */
[----:B0-----:R-:W-:Y:S01]  /*5a20*/  FADD.FTZ R127, R119, R44 ;  /* 0x0000002c777f7221 */ /* 0x001fe20000010000 */
[----:B------:R-:W-:-:S02]  /*5a30*/  IMAD.MOV.U32 R56, RZ, RZ, R25 ;  /* 0x000000ffff387224 */ /* 0x000fc400078e0019 */
[----:B------:R-:W-:Y:S01]  /*5a40*/  FADD.FTZ R129, R53, R86 ;  /* 0x0000005635817221 */ /* 0x000fe20000010000 */
[----:B-1----:R-:W-:-:S01]  /*5a50*/  FADD.FTZ R44, R118, R127 ;  /* 0x0000007f762c7221 */ /* 0x002fc20000010000 */
[----:B----4-:R-:W-:Y:S01]  /*5a60*/  F2FP.SATFINITE.E4M3.F32.PACK_AB_MERGE_C R118, R123, R118, RZ ;  /* 0x000000767b76723e */ /* 0x010fe200048070ff */
[----:B------:R-:W0:Y:S01]  /*5a70*/  MUFU.EX2 R104, R104 ;  /* 0x0000006800687308 */ /* 0x000e220000000800 */
[----:B------:R-:W-:-:S01]  /*5a80*/  FADD.FTZ R86, R58, R129 ;  /* 0x000000813a567221 */ /* 0x000fc20000010000 */
[----:B------:R-:W-:Y:S01]  /*5a90*/  FADD.FTZ R44, R123, R44 ;  /* 0x0000002c7b2c7221 */ /* 0x000fe20000010000 */
[----:B------:R-:W-:Y:S01]  /*5aa0*/  F2FP.SATFINITE.E4M3.F32.PACK_AB_MERGE_C R209, R119, R110, R118 ;  /* 0x0000006e77d1723e */ /* 0x000fe20004807076 */
[----:B------:R-:W-:Y:S02]  /*5ab0*/  IMAD.MOV.U32 R53, RZ, RZ, R25 ;  /* 0x000000ffff357224 */ /* 0x000fe400078e0019 */
[----:B------:R-:W-:-:S01]  /*5ac0*/  FADD.FTZ R127, R55, R86 ;  /* 0x00000056377f7221 */ /* 0x000fc20000010000 */
[--C-:B------:R-:W-:Y:S01]  /*5ad0*/  IMAD.MOV.U32 R55, RZ, RZ, R25.reuse ;  /* 0x000000ffff377224 */ /* 0x100fe200078e0019 */
[----:B------:R-:W1:Y:S01]  /*5ae0*/  MUFU.EX2 R105, R105 ;  /* 0x0000006900697308 */ /* 0x000e620000000800 */
[----:B------:R-:W-:-:S02]  /*5af0*/  IMAD.MOV.U32 R58, RZ, RZ, R25 ;  /* 0x000000ffff3a7224 */ /* 0x000fc400078e0019 */
[----:B------:R-:W-:-:S05]  /*5b00*/  IMAD.MOV.U32 R86, RZ, RZ, R25 ;  /* 0x000000ffff567224 */ /* 0x000fca00078e0019 */
[----:B------:R-:W-:Y:S08]  /*5b10*/  MUFU.EX2 R102, R102 ;  /* 0x0000006600667308 */ /* 0x000ff00000000800 */
[----:B------:R2:W-:Y:S08]  /*5b20*/  MUFU.EX2 R33, R91 ;  /* 0x0000005b00217308 */ /* 0x0005f00000000800 */
[----:B------:R-:W-:Y:S01]  /*5b30*/  MUFU.EX2 R103, R103 ;  /* 0x0000006700677308 */ /* 0x000fe20000000800 */
[----:B--2---:R-:W-:-:S01]  /*5b40*/  FADD.FTZ R91, R97, R44 ;  /* 0x0000002c615b7221 */ /* 0x004fc20000010000 */
[----:B------:R-:W-:Y:S01]  /*5b50*/  FADD.FTZ R44, R68, R127 ;  /* 0x0000007f442c7221 */ /* 0x000fe20000010000 */
[----:B------:R-:W-:-:S02]  /*5b60*/  IMAD.MOV.U32 R68, RZ, RZ, R25 ;  /* 0x000000ffff447224 */ /* 0x000fc400078e0019 */
[----:B-----5:R-:W-:Y:S01]  /*5b70*/  FADD.FTZ R91, R98, R91 ;  /* 0x0000005b625b7221 */ /* 0x020fe20000010000 */
[----:B------:R-:W-:-:S01]  /*5b80*/  FADD.FTZ R35, R57, R44 ;  /* 0x0000002c39237221 */ /* 0x000fc20000010000 */
[----:B------:R-:W-:Y:S01]  /*5b90*/  IMAD.MOV.U32 R57, RZ, RZ, R25 ;  /* 0x000000ffff397224 */ /* 0x000fe200078e0019 */
[----:B------:R-:W-:Y:S01]  /*5ba0*/  MUFU.EX2 R106, R106 ;  /* 0x0000006a006a7308 */ /* 0x000fe20000000800 */
[----:B0-----:R-:W-:-:S01]  /*5bb0*/  FADD.FTZ R42, R104, R91 ;  /* 0x0000005b682a7221 */ /* 0x001fc20000010000 */
[----:B------:R-:W-:Y:S01]  /*5bc0*/  FADD.FTZ R44, R70, R35 ;  /* 0x00000023462c7221 */ /* 0x000fe20000010000 */
[C---:B-1----:R-:W-:Y:S01]  /*5bd0*/  F2FP.SATFINITE.E4M3.F32.PACK_AB_MERGE_C R104, R105.reuse, R104, RZ ;  /* 0x000000686968723e */ /* 0x042fe200048070ff */
[----:B------:R-:W-:Y:S02]  /*5be0*/  IMAD.MOV.U32 R70, RZ, RZ, R25 ;  /* 0x000000ffff467224 */ /* 0x000fe400078e0019 */
[----:B------:R-:W-:-:S01]  /*5bf0*/  FADD.FTZ R15, R105, R42 ;  /* 0x0000002a690f7221 */ /* 0x000fc20000010000 */
[----:B------:R-:W-:Y:S01]  /*5c00*/  FADD.FTZ R35, R59, R44 ;  /* 0x0000002c3b237221 */ /* 0x000fe20000010000 */
[----:B------:R-:W-:Y:S01]  /*5c10*/  F2FP.SATFINITE.E4M3.F32.PACK_AB_MERGE_C R211, R98, R97, R104 ;  /* 0x0000006162d3723e */ /* 0x000fe20004807068 */
[----:B------:R-:W-:Y:S01]  /*5c20*/  MUFU.EX2 R107, R107 ;  /* 0x0000006b006b7308 */ /* 0x000fe20000000800 */
[----:B------:R-:W-:-:S02]  /*5c30*/  IMAD.MOV.U32 R44, RZ, RZ, R25 ;  /* 0x000000ffff2c7224 */ /* 0x000fc400078e0019 */
[----:B------:R-:W-:Y:S01]  /*5c40*/  FADD.FTZ R42, R72, R35 ;  /* 0x00000023482a7221 */ /* 0x000fe20000010000 */
[--C-:B------:R-:W-:Y:S02]  /*5c50*/  IMAD.MOV.U32 R59, RZ, RZ, R25.reuse ;  /* 0x000000ffff3b7224 */ /* 0x100fe400078e0019 */
[----:B------:R-:W-:Y:S02]  /*5c60*/  IMAD.MOV.U32 R72, RZ, RZ, R25 ;  /* 0x000000ffff487224 */ /* 0x000fe400078e0019 */
[----:B------:R-:W-:-:S01]  /*5c70*/  FADD.FTZ R35, R63, R42 ;  /* 0x0000002a3f237221 */ /* 0x000fc20000010000 */
[--C-:B------:R-:W-:Y:S01]  /*5c80*/  IMAD.MOV.U32 R42, RZ, RZ, R25.reuse ;  /* 0x000000ffff2a7224 */ /* 0x100fe200078e0019 */
[----:B------:R0:W1:Y:S01]  /*5c90*/  MUFU.EX2 R69, R81 ;  /* 0x0000005100457308 */ /* 0x0000620000000800 */
[----:B------:R-:W-:Y:S02]  /*5ca0*/  IMAD.MOV.U32 R63, RZ, RZ, R25 ;  /* 0x000000ffff3f7224 */ /* 0x000fe400078e0019 */
[----:B------:R-:W-:-:S05]  /*5cb0*/  FADD.FTZ R74, R74, R35 ;  /* 0x000000234a4a7221 */ /* 0x000fca0000010000 */
[----:B------:R-:W2:Y:S01]  /*5cc0*/  MUFU.EX2 R80, R80 ;  /* 0x0000005000507308 */ /* 0x000ea20000000800 */
[----:B0-----:R-:W-:-:S07]  /*5cd0*/  FFMA.FTZ R81, R133, UR11, -R144 ;  /* 0x0000000b85517c23 */ /* 0x001fce0008010890 */
[----:B------:R0:W-:Y:S01]  /*5ce0*/  MUFU.EX2 R10, R32 ;  /* 0x00000020000a7308 */ /* 0x0001e20000000800 */
[----:B-1----:R-:W-:-:S01]  /*5cf0*/  FADD.FTZ R43, R69, R74 ;  /* 0x0000004a452b7221 */ /* 0x002fc20000010000 */
[----:B------:R-:W-:-:S06]  /*5d00*/  IMAD.MOV.U32 R74, RZ, RZ, R25 ;  /* 0x000000ffff4a7224 */ /* 0x000fcc00078e0019 */
[----:B------:R1:W3:Y:S01]  /*5d10*/  MUFU.EX2 R76, R83 ;  /* 0x00000053004c7308 */ /* 0x0002e20000000800 */
[----:B0-----:R-:W-:-:S04]  /*5d20*/  FADD.FTZ R32, R102, R15 ;  /* 0x0000000f66207221 */ /* 0x001fc80000010000 */
[----:B------:R-:W-:-:S03]  /*5d30*/  FADD.FTZ R15, R103, R32 ;  /* 0x00000020670f7221 */ /* 0x000fc60000010000 */
[----:B------:R-:W0:Y:S01]  /*5d40*/  MUFU.EX2 R87, R87 ;  /* 0x0000005700577308 */ /* 0x000e220000000800 */
[----:B------:R-:W-:-:S01]  /*5d50*/  FADD.FTZ R26, R106, R15 ;  /* 0x0000000f6a1a7221 */ /* 0x000fc20000010000 */
[----:B-1----:R-:W-:Y:S01]  /*5d60*/  FFMA.FTZ R83, R135, UR11, -R144 ;  /* 0x0000000b87537c23 */ /* 0x002fe20008010890 */
[C---:B------:R-:W-:Y:S02]  /*5d70*/  F2FP.SATFINITE.E4M3.F32.PACK_AB_MERGE_C R106, R107.reuse, R106, RZ ;  /* 0x0000006a6b6a723e */ /* 0x040fe400048070ff */
[----:B------:R-:W-:Y:S02]  /*5d80*/  FADD.FTZ R35, R107, R26 ;  /* 0x0000001a6b237221 */ /* 0x000fe40000010000 */
[----:B------:R-:W-:Y:S01]  /*5d90*/  F2FP.SATFINITE.E4M3.F32.PACK_AB_MERGE_C R213, R103, R102, R106 ;  /* 0x0000006667d5723e */ /* 0x000fe2000480706a */
[----:B------:R-:W1:Y:S01]  /*5da0*/  MUFU.EX2 R82, R82 ;  /* 0x0000005200527308 */ /* 0x000e620000000800 */
[----:B--2---:R-:W-:-:S01]  /*5db0*/  FADD.FTZ R26, R80, R35 ;  /* 0x00000023501a7221 */ /* 0x004fc20000010000 */
[----:B---3--:R-:W-:-:S04]  /*5dc0*/  FADD.FTZ R32, R76, R43 ;  /* 0x0000002b4c207221 */ /* 0x008fc80000010000 */
[----:B------:R-:W-:Y:S02]  /*5dd0*/  FADD.FTZ R43, R71, R32 ;  /* 0x00000020472b7221 */ /* 0x000fe40000010000 */
[----:B------:R-:W2:Y:S01]  /*5de0*/  MUFU.EX2 R78, R78 ;  /* 0x0000004e004e7308 */ /* 0x000ea20000000800 */
[----:B0-----:R-:W-:-:S07]  /*5df0*/  FADD.FTZ R35, R87, R26 ;  /* 0x0000001a57237221 */ /* 0x001fce0000010000 */
[----:B------:R-:W0:Y:S01]  /*5e00*/  MUFU.EX2 R47, R47 ;  /* 0x0000002f002f7308 */ /* 0x000e220000000800 */
[----:B-1----:R-:W-:-:S01]  /*5e10*/  FADD.FTZ R32, R82, R35 ;  /* 0x0000002352207221 */ /* 0x002fc20000010000 */
[----:B------:R-:W-:-:S06]  /*5e20*/  IMAD.MOV.U32 R35, RZ, RZ, R25 ;  /* 0x000000ffff237224 */ /* 0x000fcc00078e0019 */
[----:B------:R-:W-:Y:S01]  /*5e30*/  MUFU.EX2 R60, R60 ;  /* 0x0000003c003c7308 */ /* 0x000fe20000000800 */
[----:B--2---:R-:W-:-:S01]  /*5e40*/  FADD.FTZ R43, R78, R43 ;  /* 0x0000002b4e2b7221 */ /* 0x004fc20000010000 */
[----:B------:R-:W-:Y:S01]  /*5e50*/  F2FP.SATFINITE.E4M3.F32.PACK_AB_MERGE_C R214, R78, R71, RZ ;  /* 0x000000474ed6723e */ /* 0x000fe200048070ff */
[--C-:B------:R-:W-:Y:S02]  /*5e60*/  IMAD.MOV.U32 R71, RZ, RZ, R25.reuse ;  /* 0x000000ffff477224 */ /* 0x100fe400078e0019 */
[--C-:B------:R-:W-:Y:S01]  /*5e70*/  IMAD.MOV.U32 R78, RZ, RZ, R25.reuse ;  /* 0x000000ffff4e7224 */ /* 0x100fe200078e0019 */
[----:B------:R-:W-:Y:S01]  /*5e80*/  F2FP.SATFINITE.E4M3.F32.PACK_AB_MERGE_C R214, R76, R69, R214 ;  /* 0x000000454cd6723e */ /* 0x000fe200048070d6 */
[----:B------:R-:W-:Y:S01]  /*5e90*/  IMAD.MOV.U32 R69, RZ, RZ, R25 ;  /* 0x000000ffff457224 */ /* 0x000fe200078e0019 */
[----:B------:R-:W1:Y:S01]  /*5ea0*/  MUFU.EX2 R9, R9 ;  /* 0x0000000900097308 */ /* 0x000e620000000800 */
[----:B0-----:R-:W-:-:S01]  /*5eb0*/  FADD.FTZ R32, R47, R32 ;  /* 0x000000202f207221 */ /* 0x001fc20000010000 */
[----:B------:R-:W-:Y:S01]  /*5ec0*/  F2FP.SATFINITE.E4M3.F32.PACK_AB_MERGE_C R82, R47, R82, RZ ;  /* 0x000000522f52723e */ /* 0x000fe200048070ff */
[----:B------:R-:W-:-:S02]  /*5ed0*/  IMAD.MOV.U32 R47, RZ, RZ, R25 ;  /* 0x000000ffff2f7224 */ /* 0x000fc400078e0019 */
[--C-:B------:R-:W-:Y:S01]  /*5ee0*/  IMAD.MOV.U32 R76, RZ, RZ, R25.reuse ;  /* 0x000000ffff4c7224 */ /* 0x100fe200078e0019 */
[----:B------:R-:W-:Y:S01]  /*5ef0*/  F2FP.SATFINITE.E4M3.F32.PACK_AB_MERGE_C R215, R87, R80, R82 ;  /* 0x0000005057d7723e */ /* 0x000fe20004807052 */
[--C-:B------:R-:W-:Y:S01]  /*5f00*/  IMAD.MOV.U32 R80, RZ, RZ, R25.reuse ;  /* 0x000000ffff507224 */ /* 0x100fe200078e0019 */
[----:B------:R-:W-:Y:S01]  /*5f10*/  MUFU.EX2 R61, R61 ;  /* 0x0000003d003d7308 */ /* 0x000fe20000000800 */
[--C-:B------:R-:W-:Y:S02]  /*5f20*/  IMAD.MOV.U32 R82, RZ, RZ, R25.reuse ;  /* 0x000000ffff527224 */ /* 0x100fe400078e0019 */
[----:B------:R-:W-:-:S05]  /*5f30*/  IMAD.MOV.U32 R87, RZ, RZ, R25 ;  /* 0x000000ffff577224 */ /* 0x000fca00078e0019 */
[----:B------:R-:W0:Y:S01]  /*5f40*/  MUFU.EX2 R62, R62 ;  /* 0x0000003e003e7308 */ /* 0x000e220000000800 */
[----:B-1----:R-:W-:-:S04]  /*5f50*/  FADD.FTZ R7, R9, R32 ;  /* 0x0000002009077221 */ /* 0x002fc80000010000 */
[----:B------:R-:W-:-:S03]  /*5f60*/  FADD.FTZ R7, R6, R7 ;  /* 0x0000000706077221 */ /* 0x000fc60000010000 */
[----:B------:R-:W1:Y:S08]  /*5f70*/  MUFU.EX2 R66, R66 ;  /* 0x0000004200427308 */ /* 0x000e700000000800 */
[----:B------:R-:W2:Y:S01]  /*5f80*/  MUFU.EX2 R67, R67 ;  /* 0x0000004300437308 */ /* 0x000ea20000000800 */
[----:B0-----:R-:W-:-:S04]  /*5f90*/  F2FP.SATFINITE.E4M3.F32.PACK_AB_MERGE_C R216, R73, R62, RZ ;  /* 0x0000003e49d8723e */ /* 0x001fc800048070ff */
[----:B------:R-:W-:-:S03]  /*5fa0*/  F2FP.SATFINITE.E4M3.F32.PACK_AB_MERGE_C R216, R61, R60, R216 ;  /* 0x0000003c3dd8723e */ /* 0x000fc600048070d8 */
[----:B------:R-:W0:Y:S01]  /*5fb0*/  MUFU.EX2 R64, R64 ;  /* 0x0000004000407308 */ /* 0x000e220000000800 */
[----:B-1----:R-:W-:-:S07]  /*5fc0*/  FADD.FTZ R32, R66, R7 ;  /* 0x0000000742207221 */ /* 0x002fce0000010000 */
[----:B------:R1:W-:Y:S01]  /*5fd0*/  MUFU.EX2 R27, R34 ;  /* 0x00000022001b7308 */ /* 0x0003e20000000800 */
[C---:B--2---:R-:W-:Y:S01]  /*5fe0*/  F2FP.SATFINITE.E4M3.F32.PACK_AB_MERGE_C R66, R67.reuse, R66, RZ ;  /* 0x000000424342723e */ /* 0x044fe200048070ff */
[----:B------:R-:W-:-:S03]  /*5ff0*/  FADD.FTZ R67, R67, R32 ;  /* 0x0000002043437221 */ /* 0x000fc60000010000 */
[----:B------:R-:W-:Y:S01]  /*6000*/  F2FP.SATFINITE.E4M3.F32.PACK_AB_MERGE_C R217, R6, R9, R66 ;  /* 0x0000000906d9723e */ /* 0x000fe20004807042 */
[----:B------:R-:W-:-:S01]  /*6010*/  FADD.FTZ R32, R28, R67 ;  /* 0x000000431c207221 */ /* 0x000fc20000010000 */
[----:B------:R-:W-:Y:S01]  /*6020*/  IMAD.MOV.U32 R67, RZ, RZ, R25 ;  /* 0x000000ffff437224 */ /* 0x000fe200078e0019 */
[----:B------:R-:W2:Y:S01]  /*6030*/  MUFU.EX2 R65, R65 ;  /* 0x0000004100417308 */ /* 0x000ea20000000800 */
[----:B-1----:R-:W-:-:S01]  /*6040*/  FADD.FTZ R34, R60, R43 ;  /* 0x0000002b3c227221 */ /* 0x002fc20000010000 */
[----:B------:R-:W-:Y:S01]  /*6050*/  FADD.FTZ R7, R29, R32 ;  /* 0x000000201d077221 */ /* 0x000fe20000010000 */
[--C-:B------:R-:W-:Y:S02]  /*6060*/  IMAD.MOV.U32 R32, RZ, RZ, R25.reuse ;  /* 0x000000ffff207224 */ /* 0x100fe400078e0019 */
[----:B------:R-:W-:Y:S01]  /*6070*/  FADD.FTZ R13, R61, R34 ;  /* 0x000000223d0d7221 */ /* 0x000fe20000010000 */
[----:B------:R-:W-:Y:S02]  /*6080*/  IMAD.MOV.U32 R34, RZ, RZ, R25 ;  /* 0x000000ffff227224 */ /* 0x000fe400078e0019 */
[----:B------:R-:W1:Y:S01]  /*6090*/  MUFU.EX2 R75, R75 ;  /* 0x0000004b004b7308 */ /* 0x000e620000000800 */
[----:B------:R-:W-:-:S01]  /*60a0*/  FADD.FTZ R12, R62, R13 ;  /* 0x0000000d3e0c7221 */ /* 0x000fc20000010000 */
[----:B------:R-:W-:-:S02]  /*60b0*/  IMAD.MOV.U32 R43, RZ, RZ, R25 ;  /* 0x000000ffff2b7224 */ /* 0x000fc400078e0019 */
[--C-:B------:R-:W-:Y:S02]  /*60c0*/  IMAD.MOV.U32 R61, RZ, RZ, R25.reuse ;  /* 0x000000ffff3d7224 */ /* 0x100fe400078e0019 */
[----:B------:R-:W-:Y:S01]  /*60d0*/  FADD.FTZ R73, R73, R12 ;  /* 0x0000000c49497221 */ /* 0x000fe20000010000 */
[----:B------:R-:W-:Y:S01]  /*60e0*/  IMAD.MOV.U32 R60, RZ, RZ, R25 ;  /* 0x000000ffff3c7224 */ /* 0x000fe200078e0019 */
[----:B------:R-:W3:Y:S02]  /*60f0*/  MUFU.EX2 R30, R90 ;  /* 0x0000005a001e7308 */ /* 0x000ee40000000800 */
[----:B0-----:R-:W-:-:S01]  /*6100*/  FADD.FTZ R12, R64, R73 ;  /* 0x00000049400c7221 */ /* 0x001fc20000010000 */
[--C-:B------:R-:W-:Y:S02]  /*6110*/  IMAD.MOV.U32 R62, RZ, RZ, R25.reuse ;  /* 0x000000ffff3e7224 */ /* 0x100fe400078e0019 */
[--C-:B------:R-:W-:Y:S02]  /*6120*/  IMAD.MOV.U32 R66, RZ, RZ, R25.reuse ;  /* 0x000000ffff427224 */ /* 0x100fe400078e0019 */
[----:B--2---:R-:W-:Y:S01]  /*6130*/  FADD.FTZ R12, R65, R12 ;  /* 0x0000000c410c7221 */ /* 0x004fe20000010000 */
[----:B------:R-:W-:Y:S01]  /*6140*/  IMAD.MOV.U32 R73, RZ, RZ, R25 ;  /* 0x000000ffff497224 */ /* 0x000fe200078e0019 */
[----:B------:R-:W0:Y:S02]  /*6150*/  MUFU.EX2 R31, R31 ;  /* 0x0000001f001f7308 */ /* 0x000e240000000800 */
[----:B-1----:R-:W-:-:S01]  /*6160*/  FADD.FTZ R13, R75, R12 ;  /* 0x0000000c4b0d7221 */ /* 0x002fc20000010000 */
[----:B------:R-:W-:Y:S01]  /*6170*/  F2FP.SATFINITE.E4M3.F32.PACK_AB_MERGE_C R218, R84, R75, RZ ;  /* 0x0000004b54da723e */ /* 0x000fe200048070ff */
[----:B------:R-:W-:-:S02]  /*6180*/  IMAD.MOV.U32 R75, RZ, RZ, R25 ;  /* 0x000000ffff4b7224 */ /* 0x000fc400078e0019 */
[----:B------:R-:W-:Y:S01]  /*6190*/  FADD.FTZ R84, R84, R13 ;  /* 0x0000000d54547221 */ /* 0x000fe20000010000 */
[----:B------:R-:W-:Y:S01]  /*61a0*/  F2FP.SATFINITE.E4M3.F32.PACK_AB_MERGE_C R218, R65, R64, R218 ;  /* 0x0000004041da723e */ /* 0x000fe200048070da */
[----:B------:R-:W-:Y:S01]  /*61b0*/  IMAD.MOV.U32 R65, RZ, RZ, R25 ;  /* 0x000000ffff417224 */ /* 0x000fe200078e0019 */
[----:B------:R-:W1:Y:S01]  /*61c0*/  MUFU.EX2 R92, R92 ;  /* 0x0000005c005c7308 */ /* 0x000e620000000800 */
[----:B---3--:R-:W-:-:S01]  /*61d0*/  FADD.FTZ R12, R30, R7 ;  /* 0x000000071e0c7221 */ /* 0x008fc20000010000 */
[----:B------:R-:W-:Y:S01]  /*61e0*/  FADD.FTZ R7, R77, R84 ;  /* 0x000000544d077221 */ /* 0x000fe20000010000 */
[C---:B------:R-:W-:Y:S01]  /*61f0*/  F2FP.SATFINITE.E4M3.F32.PACK_AB_MERGE_C R21, R33.reuse, R30, RZ ;  /* 0x0000001e2115723e */ /* 0x040fe200048070ff */
[----:B------:R-:W-:Y:S02]  /*6200*/  IMAD.MOV.U32 R64, RZ, RZ, R25 ;  /* 0x000000ffff407224 */ /* 0x000fe400078e0019 */
[----:B------:R-:W-:-:S01]  /*6210*/  FADD.FTZ R12, R33, R12 ;  /* 0x0000000c210c7221 */ /* 0x000fc20000010000 */
[----:B------:R-:W-:Y:S01]  /*6220*/  IMAD.MOV.U32 R33, RZ, RZ, R25 ;  /* 0x000000ffff217224 */ /* 0x000fe200078e0019 */
[----:B------:R-:W-:Y:S01]  /*6230*/  F2FP.SATFINITE.E4M3.F32.PACK_AB_MERGE_C R219, R29, R28, R21 ;  /* 0x0000001c1ddb723e */ /* 0x000fe20004807015 */
[----:B------:R-:W-:Y:S01]  /*6240*/  MUFU.EX2 R79, R79 ;  /* 0x0000004f004f7308 */ /* 0x000fe20000000800 */
[----:B0-----:R-:W-:-:S01]  /*6250*/  FADD.FTZ R13, R31, R12 ;  /* 0x0000000c1f0d7221 */ /* 0x001fc20000010000 */
[----:B------:R-:W-:-:S02]  /*6260*/  IMAD.MOV.U32 R29, RZ, RZ, R25 ;  /* 0x000000ffff1d7224 */ /* 0x000fc400078e0019 */
[----:B------:R-:W-:Y:S02]  /*6270*/  IMAD.MOV.U32 R28, RZ, RZ, R25 ;  /* 0x000000ffff1c7224 */ /* 0x000fe400078e0019 */
[----:B------:R-:W-:Y:S01]  /*6280*/  FADD.FTZ R30, R10, R13 ;  /* 0x0000000d0a1e7221 */ /* 0x000fe20000010000 */
[----:B------:R-:W-:Y:S01]  /*6290*/  IMAD.MOV.U32 R84, RZ, RZ, R25 ;  /* 0x000000ffff547224 */ /* 0x000fe200078e0019 */
[----:B------:R-:W0:Y:S01]  /*62a0*/  MUFU.EX2 R94, R94 ;  /* 0x0000005e005e7308 */ /* 0x000e220000000800 */
[----:B-1----:R-:W-:-:S01]  /*62b0*/  FADD.FTZ R12, R92, R7 ;  /* 0x000000075c0c7221 */ /* 0x002fc20000010000 */
[----:B------:R-:W-:Y:S01]  /*62c0*/  FADD.FTZ R7, R27, R30 ;  /* 0x0000001e1b077221 */ /* 0x000fe20000010000 */
[----:B------:R-:W-:-:S05]  /*62d0*/  IMAD.MOV.U32 R30, RZ, RZ, R25 ;  /* 0x000000ffff1e7224 */ /* 0x000fca00078e0019 */
[----:B------:R-:W1:Y:S08]  /*62e0*/  MUFU.EX2 R120, R120 ;  /* 0x0000007800787308 */ /* 0x000e700000000800 */
[----:B------:R-:W-:Y:S01]  /*62f0*/  MUFU.EX2 R83, R83 ;  /* 0x0000005300537308 */ /* 0x000fe20000000800 */
[----:B0-----:R-:W-:Y:S01]  /*6300*/  F2FP.SATFINITE.E4M3.F32.PACK_AB_MERGE_C R220, R94, R79, RZ ;  /* 0x0000004f5edc723e */ /* 0x001fe200048070ff */
[----:B------:R-:W-:-:S03]  /*6310*/  FADD.FTZ R79, R79, R12 ;  /* 0x0000000c4f4f7221 */ /* 0x000fc60000010000 */
[----:B------:R-:W-:Y:S01]  /*6320*/  F2FP.SATFINITE.E4M3.F32.PACK_AB_MERGE_C R220, R92, R77, R220 ;  /* 0x0000004d5cdc723e */ /* 0x000fe200048070dc */
[----:B------:R-:W-:-:S01]  /*6330*/  FADD.FTZ R94, R94, R79 ;  /* 0x0000004f5e5e7221 */ /* 0x000fc20000010000 */
[----:B------:R-:W-:Y:S01]  /*6340*/  IMAD.MOV.U32 R77, RZ, RZ, R25 ;  /* 0x000000ffff4d7224 */ /* 0x000fe200078e0019 */
[----:B------:R-:W0:Y:S01]  /*6350*/  MUFU.EX2 R100, R136 ;  /* 0x0000008800647308 */ /* 0x000e220000000800 */
[C---:B-1----:R-:W-:Y:S01]  /*6360*/  F2FP.SATFINITE.E4M3.F32.PACK_AB_MERGE_C R27, R120.reuse, R27, RZ ;  /* 0x0000001b781b723e */ /* 0x042fe200048070ff */
[----:B------:R-:W-:Y:S01]  /*6370*/  FADD.FTZ R120, R120, R7 ;  /* 0x0000000778787221 */ /* 0x000fe20000010000 */
[----:B------:R-:W-:Y:S02]  /*6380*/  IMAD.MOV.U32 R79, RZ, RZ, R25 ;  /* 0x000000ffff4f7224 */ /* 0x000fe400078e0019 */
[----:B------:R-:W-:Y:S01]  /*6390*/  F2FP.SATFINITE.E4M3.F32.PACK_AB_MERGE_C R221, R10, R31, R27 ;  /* 0x0000001f0add723e */ /* 0x000fe2000480701b */
[--C-:B------:R-:W-:Y:S02]  /*63a0*/  IMAD.MOV.U32 R27, RZ, RZ, R25.reuse ;  /* 0x000000ffff1b7224 */ /* 0x100fe400078e0019 */
[----:B------:R-:W1:Y:S01]  /*63b0*/  MUFU.EX2 R81, R81 ;  /* 0x0000005100517308 */ /* 0x000e620000000800 */
[----:B------:R-:W-:-:S07]  /*63c0*/  IMAD.MOV.U32 R31, RZ, RZ, R25 ;  /* 0x000000ffff1f7224 */ /* 0x000fce00078e0019 */
[----:B------:R2:W3:Y:S01]  /*63d0*/  MUFU.EX2 R15, R36 ;  /* 0x00000024000f7308 */ /* 0x0004e20000000800 */
[----:B0-----:R-:W-:-:S07]  /*63e0*/  F2FP.SATFINITE.E4M3.F32.PACK_AB_MERGE_C R8, R100, R83, RZ ;  /* 0x000000536408723e */ /* 0x001fce00048070ff */
[----:B------:R-:W0:Y:S01]  /*63f0*/  MUFU.EX2 R96, R96 ;  /* 0x0000006000607308 */ /* 0x000e220000000800 */
[----:B-1----:R-:W-:-:S01]  /*6400*/  FADD.FTZ R7, R81, R94 ;  /* 0x0000005e51077221 */ /* 0x002fc20000010000 */
[----:B--2---:R-:W-:-:S06]  /*6410*/  IMAD.MOV.U32 R36, RZ, RZ, R25 ;  /* 0x000000ffff247224 */ /* 0x004fcc00078e0019 */
[----:B------:R1:W2:Y:S01]  /*6420*/  MUFU.EX2 R26, R45 ;  /* 0x0000002d001a7308 */ /* 0x0002a20000000800 */
[----:B---3--:R-:W-:-:S07]  /*6430*/  FADD.FTZ R11, R15, R120 ;  /* 0x000000780f0b7221 */ /* 0x008fce0000010000 */
[----:B------:R-:W3:Y:S01]  /*6440*/  MUFU.EX2 R37, R37 ;  /* 0x0000002500257308 */ /* 0x000ee20000000800 */
[C---:B0-----:R-:W-:Y:S01]  /*6450*/  F2FP.SATFINITE.E4M3.F32.PACK_AB_MERGE_C R222, R96.reuse, R81, R8 ;  /* 0x0000005160de723e */ /* 0x041fe20004807008 */
[----:B------:R-:W-:Y:S01]  /*6460*/  FADD.FTZ R96, R96, R7 ;  /* 0x0000000760607221 */ /* 0x000fe20000010000 */
[--C-:B-1----:R-:W-:Y:S02]  /*6470*/  IMAD.MOV.U32 R45, RZ, RZ, R25.reuse ;  /* 0x000000ffff2d7224 */ /* 0x102fe400078e0019 */
[----:B------:R-:W-:Y:S02]  /*6480*/  IMAD.MOV.U32 R81, RZ, RZ, R25 ;  /* 0x000000ffff517224 */ /* 0x000fe400078e0019 */
[----:B------:R-:W-:-:S01]  /*6490*/  FADD.FTZ R83, R83, R96 ;  /* 0x0000006053537221 */ /* 0x000fc20000010000 */
[----:B------:R-:W0:Y:S01]  /*64a0*/  MUFU.EX2 R40, R40 ;  /* 0x0000002800287308 */ /* 0x000e220000000800 */
[----:B--2---:R-:W-:-:S02]  /*64b0*/  FADD.FTZ R8, R26, R11 ;  /* 0x0000000b1a087221 */ /* 0x004fc40000010000 */
[----:B------:R-:W-:Y:S01]  /*64c0*/  FADD.FTZ R100, R100, R83 ;  /* 0x0000005364647221 */ /* 0x000fe20000010000 */
[----:B------:R-:W-:-:S04]  /*64d0*/  IMAD.MOV.U32 R83, RZ, RZ, R25 ;  /* 0x000000ffff537224 */ /* 0x000fc800078e0019 */
[----:B------:R-:W-:Y:S01]  /*64e0*/  MUFU.EX2 R93, R93 ;  /* 0x0000005d005d7308 */ /* 0x000fe20000000800 */
[----:B---3--:R-:W-:-:S07]  /*64f0*/  FADD.FTZ R11, R37, R8 ;  /* 0x00000008250b7221 */ /* 0x008fce0000010000 */
[----:B------:R-:W1:Y:S01]  /*6500*/  MUFU.EX2 R112, R112 ;  /* 0x0000007000707308 */ /* 0x000e620000000800 */
[C---:B0-----:R-:W-:Y:S01]  /*6510*/  F2FP.SATFINITE.E4M3.F32.PACK_AB_MERGE_C R37, R40.reuse, R37, RZ ;  /* 0x000000252825723e */ /* 0x041fe200048070ff */
[----:B------:R-:W-:-:S03]  /*6520*/  FADD.FTZ R40, R40, R11 ;  /* 0x0000000b28287221 */ /* 0x000fc60000010000 */
[----:B------:R-:W-:Y:S01]  /*6530*/  F2FP.SATFINITE.E4M3.F32.PACK_AB_MERGE_C R223, R26, R15, R37 ;  /* 0x0000000f1adf723e */ /* 0x000fe20004807025 */
[--C-:B------:R-:W-:Y:S02]  /*6540*/  IMAD.MOV.U32 R26, RZ, RZ, R25.reuse ;  /* 0x000000ffff1a7224 */ /* 0x100fe400078e0019 */
[----:B------:R-:W0:Y:S01]  /*6550*/  MUFU.EX2 R85, R85 ;  /* 0x0000005500557308 */ /* 0x000e220000000800 */
[----:B------:R-:W-:-:S07]  /*6560*/  IMAD.MOV.U32 R37, RZ, RZ, R25 ;  /* 0x000000ffff257224 */ /* 0x000fce00078e0019 */
[----:B------:R-:W2:Y:S01]  /*6570*/  MUFU.EX2 R41, R41 ;  /* 0x0000002900297308 */ /* 0x000ea20000000800 */
[----:B-1----:R-:W-:-:S07]  /*6580*/  F2FP.SATFINITE.E4M3.F32.PACK_AB_MERGE_C R8, R112, R93, RZ ;  /* 0x0000005d7008723e */ /* 0x002fce00048070ff */
[----:B------:R-:W1:Y:S01]  /*6590*/  MUFU.EX2 R108, R108 ;  /* 0x0000006c006c7308 */ /* 0x000e620000000800 */
[----:B0-----:R-:W-:-:S07]  /*65a0*/  FADD.FTZ R11, R85, R100 ;  /* 0x00000064550b7221 */ /* 0x001fce0000010000 */
[----:B------:R-:W0:Y:S01]  /*65b0*/  MUFU.EX2 R48, R48 ;  /* 0x0000003000307308 */ /* 0x000e220000000800 */
[----:B--2---:R-:W-:-:S01]  /*65c0*/  FADD.FTZ R13, R41, R40 ;  /* 0x00000028290d7221 */ /* 0x004fc20000010000 */
[----:B------:R-:W-:-:S06]  /*65d0*/  IMAD.MOV.U32 R40, RZ, RZ, R25 ;  /* 0x000000ffff287224 */ /* 0x000fcc00078e0019 */
[----:B------:R-:W2:Y:S01]  /*65e0*/  MUFU.EX2 R49, R49 ;  /* 0x0000003100317308 */ /* 0x000ea20000000800 */
[C---:B-1----:R-:W-:Y:S01]  /*65f0*/  F2FP.SATFINITE.E4M3.F32.PACK_AB_MERGE_C R224, R108.reuse, R85, R8 ;  /* 0x000000556ce0723e */ /* 0x042fe20004807008 */
[----:B------:R-:W-:Y:S01]  /*6600*/  FADD.FTZ R108, R108, R11 ;  /* 0x0000000b6c6c7221 */ /* 0x000fe20000010000 */
[----:B------:R-:W-:-:S03]  /*6610*/  IMAD.MOV.U32 R85, RZ, RZ, R25 ;  /* 0x000000ffff557224 */ /* 0x000fc600078e0019 */
[----:B------:R-:W-:Y:S02]  /*6620*/  FADD.FTZ R93, R93, R108 ;  /* 0x0000006c5d5d7221 */ /* 0x000fe40000010000 */
[----:B------:R-:W1:Y:S01]  /*6630*/  MUFU.EX2 R140, R140 ;  /* 0x0000008c008c7308 */ /* 0x000e620000000800 */
[----:B0-----:R-:W-:-:S01]  /*6640*/  FADD.FTZ R8, R48, R13 ;  /* 0x0000000d30087221 */ /* 0x001fc20000010000 */
[----:B------:R-:W-:-:S06]  /*6650*/  FADD.FTZ R112, R112, R93 ;  /* 0x0000005d70707221 */ /* 0x000fcc0000010000 */
[----:B------:R-:W-:Y:S01]  /*6660*/  MUFU.EX2 R99, R99 ;  /* 0x0000006300637308 */ /* 0x000fe20000000800 */
[----:B--2---:R-:W-:-:S07]  /*6670*/  FADD.FTZ R11, R49, R8 ;  /* 0x00000008310b7221 */ /* 0x004fce0000010000 */
[----:B------:R-:W0:Y:S01]  /*6680*/  MUFU.EX2 R130, R130 ;  /* 0x0000008200827308 */ /* 0x000e220000000800 */
[----:B-1----:R-:W-:-:S01]  /*6690*/  FADD.FTZ R11, R140, R11 ;  /* 0x0000000b8c0b7221 */ /* 0x002fc20000010000 */
[----:B------:R-:W-:-:S04]  /*66a0*/  F2FP.SATFINITE.E4M3.F32.PACK_AB_MERGE_C R49, R140, R49, RZ ;  /* 0x000000318c31723e */ /* 0x000fc800048070ff */
[----:B------:R-:W-:Y:S01]  /*66b0*/  F2FP.SATFINITE.E4M3.F32.PACK_AB_MERGE_C R225, R48, R41, R49 ;  /* 0x0000002930e1723e */ /* 0x000fe20004807031 */
[--C-:B------:R-:W-:Y:S01]  /*66c0*/  IMAD.MOV.U32 R41, RZ, RZ, R25.reuse ;  /* 0x000000ffff297224 */ /* 0x100fe200078e0019 */
[----:B------:R-:W1:Y:S01]  /*66d0*/  MUFU.EX2 R95, R95 ;  /* 0x0000005f005f7308 */ /* 0x000e620000000800 */
[--C-:B------:R-:W-:Y:S02]  /*66e0*/  IMAD.MOV.U32 R49, RZ, RZ, R25.reuse ;  /* 0x000000ffff317224 */ /* 0x100fe400078e0019 */
[----:B------:R-:W-:-:S05]  /*66f0*/  IMAD.MOV.U32 R48, RZ, RZ, R25 ;  /* 0x000000ffff307224 */ /* 0x000fca00078e0019 */
[----:B------:R-:W2:Y:S01]  /*6700*/  MUFU.EX2 R148, R148 ;  /* 0x0000009400947308 */ /* 0x000ea20000000800 */
[----:B0-----:R-:W-:-:S07]  /*6710*/  F2FP.SATFINITE.E4M3.F32.PACK_AB_MERGE_C R8, R130, R99, RZ ;  /* 0x000000638208723e */ /* 0x001fce00048070ff */
[----:B------:R-:W0:Y:S01]  /*6720*/  MUFU.EX2 R128, R128 ;  /* 0x0000008000807308 */ /* 0x000e220000000800 */
[----:B-1----:R-:W-:-:S07]  /*6730*/  FADD.FTZ R9, R95, R112 ;  /* 0x000000705f097221 */ /* 0x002fce0000010000 */
[----:B------:R-:W1:Y:S01]  /*6740*/  MUFU.EX2 R7, R146 ;  /* 0x0000009200077308 */ /* 0x000e620000000800 */
[----:B--2---:R-:W-:-:S07]  /*6750*/  FADD.FTZ R6, R148, R11 ;  /* 0x0000000b94067221 */ /* 0x004fce0000010000 */
[----:B------:R-:W-:Y:S01]  /*6760*/  MUFU.EX2 R150, R150 ;  /* 0x0000009600967308 */ /* 0x000fe20000000800 */
[C---:B0-----:R-:W-:Y:S01]  /*6770*/  F2FP.SATFINITE.E4M3.F32.PACK_AB_MERGE_C R226, R128.reuse, R95, R8 ;  /* 0x0000005f80e2723e */ /* 0x041fe20004807008 */
[----:B------:R-:W-:-:S04]  /*6780*/  FADD.FTZ R128, R128, R9 ;  /* 0x0000000980807221 */ /* 0x000fc80000010000 */
[----:B------:R-:W-:Y:S02]  /*6790*/  FADD.FTZ R99, R99, R128 ;  /* 0x0000008063637221 */ /* 0x000fe40000010000 */
[----:B------:R-:W0:Y:S01]  /*67a0*/  MUFU.EX2 R109, R109 ;  /* 0x0000006d006d7308 */ /* 0x000e220000000800 */
[----:B-1----:R-:W-:-:S01]  /*67b0*/  FADD.FTZ R9, R7, R6 ;  /* 0x0000000607097221 */ /* 0x002fc20000010000 */
[----:B0-----:R-:W-:-:S03]  /*67c0*/  F2FP.SATFINITE.E4M3.F32.PACK_AB_MERGE_C R6, R109, R150, RZ ;  /* 0x000000966d06723e */ /* 0x001fc600048070ff */
[----:B------:R-:W-:Y:S01]  /*67d0*/  FADD.FTZ R150, R150, R9 ;  /* 0x0000000996967221 */ /* 0x000fe20000010000 */
[----:B------:R-:W-:Y:S01]  /*67e0*/  F2FP.SATFINITE.E4M3.F32.PACK_AB_MERGE_C R227, R7, R148, R6 ;  /* 0x0000009407e3723e */ /* 0x000fe20004807006 */
[----:B------:R-:W-:Y:S02]  /*67f0*/  FADD.FTZ R6, R130, R99 ;  /* 0x0000006382067221 */ /* 0x000fe40000010000 */
[----:B------:R-:W-:-:S01]  /*6800*/  FADD.FTZ R7, R109, R150 ;  /* 0x000000966d077221 */ /* 0x000fc20000010000 */
        /* <DEDUP_REMOVED lines=35> */
[----:B------:R-:W-:Y:S01]  /*6a40*/  UMOV UR53, UR51 ;  /* 0x0000003300357c82 */ /* 0x000fe20008000000 */
[----:B------:R-:W-:Y:S01]  /*6a50*/  UMOV UR54, UR45 ;  /* 0x0000002d00367c82 */ /* 0x000fe20008000000 */
[----:B------:R-:W-:-:S05]  /*6a60*/  ULDC UR51, c[0x0][0x988] ;  /* 0x0002620000337ab9 */ /* 0x000fca0000000800 */
.L_x_6219:
[----:B------:R-:W-:Y:S01]  /*6a70*/  ISETP.NE.AND P2, PT, RZ, UR43, PT ;  /* 0x0000002bff007c0c */ /* 0x000fe2000bf45270 */
[----:B------:R-:W-:-:S04]  /*6a80*/  UISETP.NE.AND UP0, UPT, UR53, 0x1, UPT ;  /* 0x000000013500788c */ /* 0x000fc8000bf05270 */
[----:B------:R-:W-:-:S04]  /*6a90*/  USEL UR45, URZ, 0x1, UP0 ;  /* 0x000000013f2d7887 */ /* 0x000fc80008000000 */
[----:B------:R-:W-:-:S04]  /*6aa0*/  ULOP3.LUT UR45, UR54, UR45, URZ, 0x3c, !UPT ;  /* 0x0000002d362d7292 */ /* 0x000fc8000f8e3c3f */
[----:B------:R-:W-:Y:S08]  /*6ab0*/  @P2 BRA `(.L_x_6210) ;  /* 0x0000000000442947 */ /* 0x000ff00003800000 */
[----:B------:R-:W-:Y:S05]  /*6ac0*/  @!P0 BRA `(.L_x_6211) ;  /* 0x0000000000048947 */ /* 0x000fea0003800000 */
[----:B------:R-:W-:Y:S01]  /*6ad0*/  BPT.TRAP 0x1 ;  /* 0x000000040000795c */ /* 0x000fe20000300000 */
.L_x_6211:
        /* <DEDUP_REMOVED lines=12> */
.L_x_6212:
[----:B-1----:R-:W-:Y:S05]  /*6ba0*/  @P1 BRA `(.L_x_6210) ;  /* 0x0000000000081947 */ /* 0x002fea0003800000 */
[----:B------:R-:W1:Y:S02]  /*6bb0*/  SYNCS.PHASECHK.TRANS64.TRYWAIT P1, [UR6+0x2e830], R2 ;  /* 0x02e83002ff0075a7 */ /* 0x000e640008020146 */
[----:B-1----:R-:W-:Y:S05]  /*6bc0*/  @!P1 BRA `(.L_x_6213) ;  /* 0x000000e8008c9947 */ /* 0x002fea0003800000 */
.L_x_6210:
[----:B-1----:R-:W1:Y:S01]  /*6bd0*/  S2R R3, SR_TID.X ;  /* 0x0000000000037919 */ /* 0x002e620000002100 */
[----:B------:R-:W-:Y:S01]  /*6be0*/  R2UR UR55, R5 ;  /* 0x00000000053772ca */ /* 0x000fe200000e0000 */
        /* <DEDUP_REMOVED lines=11> */
[----:B------:R-:W-:Y:S02]  /*6ca0*/  UMOV UR28, UR16 ;  /* 0x00000010001c7c82 */ /* 0x000fe40008000000 */
[----:B------:R-:W-:Y:S02]  /*6cb0*/  UIADD3 UR22, UR55, 0x100, URZ ;  /* 0x0000010037167890 */ /* 0x000fe4000fffe03f */
[----:B------:R-:W-:Y:S02]  /*6cc0*/  UIADD3 UR26, UR55, 0x200, URZ ;  /* 0x00000200371a7890 */ /* 0x000fe4000fffe03f */
[----:B------:R-:W-:Y:S01]  /*6cd0*/  UMOV UR18, UR55 ;  /* 0x0000003700127c82 */ /* 0x000fe20008000000 */
[----:B------:R-:W-:Y:S01]  /*6ce0*/  UIADD3 UR30, UR55, 0x300, URZ ;  /* 0x00000300371e7890 */ /* 0x000fe2000fffe03f */
[----:B------:R-:W-:Y:S01]  /*6cf0*/  UMOV UR29, UR17 ;  /* 0x00000011001d7c82 */ /* 0x000fe20008000000 */
[----:B------:R-:W-:Y:S01]  /*6d00*/  UMOV UR31, 0x40000040 ;  /* 0x40000040001f7882 */ /* 0x000fe20000000000 */
[----:B------:R-:W-:Y:S01]  /*6d10*/  UIADD3 UR34, UR55, 0x400, URZ ;  /* 0x0000040037227890 */ /* 0x000fe2000fffe03f */
[----:B------:R-:W-:Y:S01]  /*6d20*/  UMOV UR32, UR16 ;  /* 0x0000001000207c82 */ /* 0x000fe20008000000 */
[----:B------:R-:W-:Y:S01]  /*6d30*/  UMOV UR33, UR17 ;  /* 0x0000001100217c82 */ /* 0x000fe20008000000 */
[----:B------:R-:W-:Y:S01]  /*6d40*/  UMOV UR35, 0x40000040 ;  /* 0x4000004000237882 */ /* 0x000fe20000000000 */
[----:B-1----:R-:W-:Y:S01]  /*6d50*/  SHF.R.U32.HI R3, RZ, 0x7, R3 ;  /* 0x00000007ff037819 */ /* 0x002fe20000011603 */
[----:B------:R-:W-:Y:S01]  /*6d60*/  UIADD3 UR6, UR55, 0x2, URZ ;  /* 0x0000000237067890 */ /* 0x000fe2000fffe03f */
[----:B------:R-:W-:Y:S01]  /*6d70*/  UMOV UR7, 0x40000040 ;  /* 0x4000004000077882 */ /* 0x000fe20000000000 */
[----:B------:R-:W-:-:S02]  /*6d80*/  UIADD3 UR10, UR55, 0x602, URZ ;  /* 0x00000602370a7890 */ /* 0x000fc4000fffe03f */
[----:B0-----:R-:W-:Y:S01]  /*6d90*/  VIADD R2, R3, 0x8 ;  /* 0x0000000803027836 */ /* 0x001fe20000000000 */
[----:B------:R-:W-:Y:S01]  /*6da0*/  UMOV UR11, 0x40000040 ;  /* 0x40000040000b7882 */ /* 0x000fe20000000000 */
[----:B------:R-:W-:Y:S01]  /*6db0*/  UIADD3 UR14, UR55, 0x6, URZ ;  /* 0x00000006370e7890 */ /* 0x000fe2000fffe03f */
[----:B------:R-:W-:Y:S02]  /*6dc0*/  UMOV UR15, 0x40000040 ;  /* 0x40000040000f7882 */ /* 0x000fe40000000000 */
        /* <DEDUP_REMOVED lines=157> */
.L_x_6215:
        /* <DEDUP_REMOVED lines=9> */
.L_x_6216:
[----:B-1----:R-:W-:Y:S05]  /*7830*/  @P1 BRA `(.L_x_6214) ;  /* 0x0000000000081947 */ /* 0x002fea0003800000 */
[----:B------:R-:W1:Y:S02]  /*7840*/  SYNCS.PHASECHK.TRANS64.TRYWAIT P1, [UR6+0x2e850], R2 ;  /* 0x02e85002ff0075a7 */ /* 0x000e640008020146 */
[----:B-1----:R-:W-:Y:S05]  /*7850*/  @!P1 BRA `(.L_x_6217) ;  /* 0x000000dc00809947 */ /* 0x002fea0003800000 */
.L_x_6214:
        /* <DEDUP_REMOVED lines=71> */
[----:B------:R-:W-:Y:S01]  /*7cd0*/  QGMMA.64x128x32.F32.E4M3.E4M3 R24, R200, gdesc[UR4], R24, gsb0 ;  /* 0x01e00004c8187df3 */ /* 0x000fe20008000818 */
        /* <DEDUP_REMOVED lines=93> */
[----:B------:R-:W-:Y:S01]  /*82b0*/  UMOV UR11, UR51 ;  /* 0x00000033000b7c82 */ /* 0x000fe20008000000 */
[----:B------:R-:W-:Y:S01]  /*82c0*/  ISETP.NE.AND P1, PT, R4, RZ, PT ;  /* 0x000000ff0400720c */ /* 0x000fe20003f25270 */
[----:B------:R-:W-:-:S04]  /*82d0*/  IMAD.U32 R197, RZ, RZ, UR52 ;  /* 0x00000034ffc57e24 */ /* 0x000fc8000f8e00ff */
[----:B------:R-:W2:Y:S01]  /*82e0*/  MUFU.TANH R172, R172 ;  /* 0x000000ac00ac7308 */ /* 0x000ea20000002400 */
[----:B0-----:R-:W-:-:S07]  /*82f0*/  FMNMX.FTZ R193, R169, R193, !PT ;  /* 0x000000c1a9c17209 */ /* 0x001fce0007810000 */
[----:B------:R-:W0:Y:S01]  /*8300*/  MUFU.TANH R174, R174 ;  /* 0x000000ae00ae7308 */ /* 0x000e220000002400 */
[----:B-1----:R-:W-:Y:S01]  /*8310*/  FMNMX.FTZ R194, R171, R194, !PT ;  /* 0x000000c2abc27209 */ /* 0x002fe20007810000 */
[----:B------:R-:W-:-:S06]  /*8320*/  @!P1 IMAD R197, R197, 0x8, R2 ;  /* 0x00000008c5c59824 */ /* 0x000fcc00078e0202 */
        /* <DEDUP_REMOVED lines=8> */
[----:B------:R-:W-:Y:S02]  /*83b0*/  WARPGROUP.DEPBAR.LE gsb0, 0x0 ;  /* 0x00008000000079c5 */ /* 0x000fe40000010000 */
[----:B------:R-:W-:-:S06]  /*83c0*/  WARPGROUP.ARRIVE ;  /* 0x00000000000079c5 */ /* 0x000fcc0000000000 */
[----:B------:R-:W2:Y:S01]  /*83d0*/  S2R R203, SR_TID.X ;  /* 0x0000000000cb7919 */ /* 0x000ea20000002100 */
[----:B------:R-:W3:Y:S01]  /*83e0*/  MUFU.TANH R177, R177 ;  /* 0x000000b100b17308 */ /* 0x000ee20000002400 */
[----:B0-----:R-:W-:Y:S01]  /*83f0*/  FMNMX.FTZ R193, R176, R193, !PT ;  /* 0x000000c1b0c17209 */ /* 0x001fe20007810000 */
[----:B------:R-:W-:Y:S01]  /*8400*/  QGMMA.64x128x32.F32.E4M3.E4M3 R24, R204, gdesc[UR4], R24, gsb0 ;  /* 0x01e00004cc187df3 */ /* 0x000fe20008000818 */
[----:B------:R-:W-:Y:S01]  /*8410*/  UIADD3 UR6, UR10, 0x200, URZ ;  /* 0x000002000a067890 */ /* 0x000fe2000fffe03f */
[----:B------:R-:W-:-:S04]  /*8420*/  UMOV UR7, 0xc0000010 ;  /* 0xc000001000077882 */ /* 0x000fc80000000000 */
[----:B------:R-:W0:Y:S01]  /*8430*/  MUFU.TANH R179, R179 ;  /* 0x000000b300b37308 */ /* 0x000e220000002400 */
[----:B-1----:R-:W-:-:S07]  /*8440*/  FMNMX.FTZ R194, R178, R194, !PT ;  /* 0x000000c2b2c27209 */ /* 0x002fce0007810000 */
[----:B------:R-:W1:Y:S01]  /*8450*/  MUFU.TANH R180, R180 ;  /* 0x000000b400b47308 */ /* 0x000e620000002400 */
[----:B---3--:R-:W-:-:S07]  /*8460*/  FMNMX.FTZ R193, R177, R193, !PT ;  /* 0x000000c1b1c17209 */ /* 0x008fce0007810000 */
[----:B------:R-:W3:Y:S01]  /*8470*/  MUFU.TANH R182, R182 ;  /* 0x000000b600b67308 */ /* 0x000ee20000002400 */
[----:B0-----:R-:W-:Y:S02]  /*8480*/  FMNMX.FTZ R194, R179, R194, !PT ;  /* 0x000000c2b3c27209 */ /* 0x001fe40007810000 */
[----:B--2---:R-:W-:-:S05]  /*8490*/  SHF.R.U32.HI R203, RZ, 0x7, R203 ;  /* 0x00000007ffcb7819 */ /* 0x004fca00000116cb */
[----:B------:R-:W0:Y:S01]  /*84a0*/  MUFU.TANH R181, R181 ;  /* 0x000000b500b57308 */ /* 0x000e220000002400 */
[----:B-1----:R-:W-:-:S07]  /*84b0*/  FMNMX.FTZ R193, R180, R193, !PT ;  /* 0x000000c1b4c17209 */ /* 0x002fce0007810000 */
        /* <DEDUP_REMOVED lines=26> */
[----:B------:R-:W-:Y:S01]  /*8660*/  FMUL.FTZ R194, R0, R89 ;  /* 0x0000005900c27220 */ /* 0x000fe20000410000 */
[----:B------:R-:W-:Y:S02]  /*8670*/  WARPGROUP.DEPBAR.LE gsb0, 0x0 ;  /* 0x00008000000079c5 */ /* 0x000fe40000010000 */
[----:B------:R-:W-:-:S03]  /*8680*/  WARPGROUP.ARRIVE ;  /* 0x00000000000079c5 */ /* 0x000fc60000000000 */
[----:B------:R-:W2:Y:S01]  /*8690*/  MUFU.TANH R164, R164 ;  /* 0x000000a400a47308 */ /* 0x000ea20000002400 */
[----:B0-----:R-:W-:Y:S02]  /*86a0*/  FMNMX.FTZ R193, R161, R193, !PT ;  /* 0x000000c1a1c17209 */ /* 0x001fe40007810000 */
[----:B------:R-:W-:Y:S01]  /*86b0*/  QGMMA.64x128x32.F32.E4M3.E4M3 R24, R208, gdesc[UR4], R24, gsb0 ;  /* 0x01e00004d0187df3 */ /* 0x000fe20008000818 */
[----:B-1----:R-:W-:Y:S01]  /*86c0*/  FMNMX.FTZ R88, R163, R88, !PT ;  /* 0x00000058a3587209 */ /* 0x002fe20007810000 */
[----:B------:R-:W-:-:S03]  /*86d0*/  UIADD3 UR6, UR10, 0x300, URZ ;  /* 0x000003000a067890 */ /* 0x000fc6000fffe03f */
[----:B------:R-:W0:Y:S01]  /*86e0*/  MUFU.TANH R166, R166 ;  /* 0x000000a600a67308 */ /* 0x000e220000002400 */
[----:B------:R-:W-:-:S07]  /*86f0*/  UMOV UR7, 0xc0000010 ;  /* 0xc000001000077882 */ /* 0x000fce0000000000 */
        /* <DEDUP_REMOVED lines=81> */
[----:B------:R-:W-:Y:S01]  /*8c10*/  QGMMA.64x128x32.F32.E4M3.E4M3 R24, R216, gdesc[UR4], R24, gsb0 ;  /* 0x01e00004d8187df3 */ /* 0x000fe20008000818 */
        /* <DEDUP_REMOVED lines=65> */
[----:B--2---:R-:W-:-:S05]  /*9030*/  FMNMX.FTZ R88, R101, R89, !PT ;  /* 0x0000005965587209 */ /* 0x004fca0007810000 */
[----:B------:R-:W1:Y:S01]  /*9040*/  SHFL.BFLY PT, R195, R88, 0x2, 0x1f ;  /* 0x0c401f0058c37f89 */ /* 0x000e6200000e0000 */
[----:B0-----:R-:W-:-:S05]  /*9050*/  FMNMX.FTZ R89, R103, R194, !PT ;  /* 0x000000c267597209 */ /* 0x001fca0007810000 */
[----:B------:R-:W0:Y:S01]  /*9060*/  SHFL.BFLY PT, R194, R89, 0x2, 0x1f ;  /* 0x0c401f0059c27f89 */ /* 0x000e2200000e0000 */
[----:B-1----:R-:W-:-:S05]  /*9070*/  FMNMX.FTZ R88, R88, R195, !PT ;  /* 0x000000c358587209 */ /* 0x002fca0007810000 */
[----:B------:R-:W1:Y:S01]  /*9080*/  SHFL.BFLY PT, R195, R88, 0x1, 0x1f ;  /* 0x0c201f0058c37f89 */ /* 0x000e6200000e0000 */
[----:B0-----:R-:W-:-:S05]  /*9090*/  FMNMX.FTZ R89, R89, R194, !PT ;  /* 0x000000c259597209 */ /* 0x001fca0007810000 */
[----:B------:R-:W0:Y:S01]  /*90a0*/  SHFL.BFLY PT, R194, R89, 0x1, 0x1f ;  /* 0x0c201f0059c27f89 */ /* 0x000e2200000e0000 */
[----:B------:R-:W-:Y:S02]  /*90b0*/  WARPGROUP.DEPBAR.LE gsb0, 0x0 ;  /* 0x00008000000079c5 */ /* 0x000fe40000010000 */
[----:B------:R-:W-:Y:S01]  /*90c0*/  WARPGROUP.ARRIVE ;  /* 0x00000000000079c5 */ /* 0x000fe20000000000 */
[----:B-1----:R-:W-:Y:S01]  /*90d0*/  FMNMX.FTZ R88, R88, R195, !PT ;  /* 0x000000c358587209 */ /* 0x002fe20007810000 */
[----:B------:R-:W-:-:S04]  /*90e0*/  IMAD.U32 R195, RZ, RZ, UR11 ;  /* 0x0000000bffc37e24 */ /* 0x000fc8000f8e00ff */
[C---:B------:R-:W-:Y:S01]  /*90f0*/  FADD.FTZ R9, -R88.reuse, R9 ;  /* 0x0000000958097221 */ /* 0x040fe20000010100 */
[----:B------:R-:W-:Y:S01]  /*9100*/  QGMMA.64x128x32.F32.E4M3.E4M3 R24, R224, gdesc[UR4], R24, gsb0 ;  /* 0x01e00004e0187df3 */ /* 0x000fe20008000818 */
        /* <DEDUP_REMOVED lines=62> */
[----:B------:R-:W-:-:S01]  /*94f0*/  FFMA.FTZ R194, R89, R195, -8 ;  /* 0xc100000059c27423 */ /* 0x000fc200000100c3 */
[----:B------:R-:W-:Y:S01]  /*9500*/  FMUL.FTZ R8, R8, UR11 ;  /* 0x0000000b08087c20 */ /* 0x000fe20008410000 */
[----:B------:R-:W0:Y:S02]  /*9510*/  MUFU.EX2 R10, R10 ;  /* 0x0000000a000a7308 */ /* 0x000e240000000800 */
        /* <DEDUP_REMOVED lines=233> */
[----:B------:R-:W-:-:S05]  /*a3b0*/  IADD3 R6, -R203, 0xb, RZ ;  /* 0x0000000bcb067810 */ /* 0x000fca0007ffe1ff */
[----:B------:R0:W-:Y:S06]  /*a3c0*/  BAR.ARV R6, 0x100 ;  /* 0x000400060000751d */ /* 0x0001ec0000002000 */
[----:B------:R-:W3:Y:S01]  /*a3d0*/  MUFU.EX2 R114, R114 ;  /* 0x0000007200727308 */ /* 0x000ee20000000800 */
[----:B--2---:R-:W-:-:S01]  /*a3e0*/  FADD.FTZ R195, R111, R196 ;  /* 0x000000c46fc37221 */ /* 0x004fc20000010000 */
[----:B0-----:R-:W-:Y:S02]  /*a3f0*/  @!P1 VIADD R6, R197, 0x2e840 ;  /* 0x0002e840c5069836 */ /* 0x001fe40000000000 */
[----:B-1----:R-:W-:-:S03]  /*a400*/  FADD.FTZ R196, R112, R7 ;  /* 0x0000000770c47221 */ /* 0x002fc60000010000 */
[----:B------:R-:W-:Y:S01]  /*a410*/  @!P1 PRMT R6, RZ, 0x654, R6 ;  /* 0x00000654ff069816 */ /* 0x000fe20000000006 */
[----:B------:R-:W0:Y:S03]  /*a420*/  MUFU.EX2 R113, R113 ;  /* 0x0000007100717308 */ /* 0x000e260000000800 */
        /* <DEDUP_REMOVED lines=47> */
.L_x_6218:
        /* <DEDUP_REMOVED lines=132> */
[----:B0-----:R-:W-:Y:S06]  /*af60*/  @P1 BRA `(.L_x_6219) ;  /* 0xffffffb800c01947 */ /* 0x001fec000383ffff */
[----:B------:R-:W-:-:S05]  /*af70*/  UMOV UR51, UR52 ;  /* 0x0000003400337c82 */ /* 0x000fca0008000000 */
.L_x_6209:
[----:B------:R-:W-:Y:S06]  /*af80*/  BAR.ARV 0x8, 0x180 ;  /* 0x0206000000007b1d */ /* 0x000fec0000002000 */
[----:B------:R-:W-:Y:S05]  /*af90*/  @!P0 BRA `(.L_x_6220) ;  /* 0x0000000000048947 */ /* 0x000fea0003800000 */
[----:B------:R-:W-:Y:S01]  /*afa0*/  BPT.TRAP 0x1 ;  /* 0x000000040000795c */ /* 0x000fe20000300000 */
.L_x_6220:
[----:B------:R-:W-:Y:S02]  /*afb0*/  IMAD.U32 R0, RZ, RZ, UR45 ;  /* 0x0000002dff007e24 */ /* 0x000fe4000f8e00ff */
[----:B------:R-:W-:-:S03]  /*afc0*/  IMAD.U32 R13, RZ, RZ, UR51 ;  /* 0x00000033ff0d7e24 */ /* 0x000fc6000f8e00ff */
[----:B------:R-:W-:Y:S01]  /*afd0*/  SHF.L.U32 R0, R0, 0x1f, RZ ;  /* 0x0000001f00007819 */ /* 0x000fe200000006ff */
[----:B------:R-:W-:-:S04]  /*afe0*/  IMAD R13, R13, 0x8, R2 ;  /* 0x000000080d0d7824 */ /* 0x000fc800078e0202 */
[----:B------:R0:W1:Y:S01]  /*aff0*/  SYNCS.PHASECHK.TRANS64.TRYWAIT P1, [R13+URZ+0x2e850], R0 ;  /* 0x02e850000d0075a7 */ /* 0x000062000802017f */
[----:B------:R-:W-:Y:S05]  /*b000*/  @!P0 BRA `(.L_x_6221) ;  /* 0x0000000000048947 */ /* 0x000fea0003800000 */
[----:B------:R-:W-:Y:S01]  /*b010*/  BPT.TRAP 0x1 ;  /* 0x000000040000795c */ /* 0x000fe20000300000 */
.L_x_6221:
        /* <DEDUP_REMOVED lines=8> */
.L_x_6222:
[----:B------:R-:W-:Y:S01]  /*b0a0*/  IMAD R4, R5, 0x700, R2 ;  /* 0x0000070005047824 */ /* 0x000fe200078e0202 */
[----:B------:R-:W-:Y:S05]  /*b0b0*/  WARPSYNC.ALL ;  /* 0x0000000000007948 */ /* 0x000fea0003800000 */
[----:B------:R-:W-:Y:S01]  /*b0c0*/  IMAD.MOV.U32 R5, RZ, RZ, -0x3ffffff0 ;  /* 0xc0000010ff057424 */ /* 0x000fe200078e00ff */
[C---:B------:R-:W-:Y:S01]  /*b0d0*/  R2UR UR6, R4.reuse ;  /* 0x00000000040672ca */ /* 0x040fe200000e0000 */
[----:B------:R-:W-:Y:S01]  /*b0e0*/  WARPGROUP.ARRIVE ;  /* 0x00000000000079c5 */ /* 0x000fe20000000000 */
[C---:B------:R-:W-:Y:S01]  /*b0f0*/  VIADD R8, R4.reuse, 0x100 ;  /* 0x0000010004087836 */ /* 0x040fe20000000000 */
[----:B------:R-:W-:Y:S01]  /*b100*/  ULDC.64 UR4, c[0x0][0x9a0] ;  /* 0x0002680000047ab9 */ /* 0x000fe20000000a00 */
[----:B------:R-:W-:Y:S01]  /*b110*/  R2UR UR7, R5 ;  /* 0x00000000050772ca */ /* 0x000fe200000e0000 */
[----:B------:R-:W-:Y:S01]  /*b120*/  IMAD.MOV.U32 R9, RZ, RZ, -0x3ffffff0 ;  /* 0xc0000010ff097424 */ /* 0x000fe200078e00ff */
[----:B------:R-:W-:Y:S01]  /*b130*/  ISETP.NE.U32.AND P1, PT, RZ, UR4, PT ;  /* 0x00000004ff007c0c */ /* 0x000fe2000bf25070 */
[----:B------:R-:W-:-:S02]  /*b140*/  VIADD R14, R4, 0x400 ;  /* 0x00000400040e7836 */ /* 0x000fc40000000000 */
[----:B------:R-:W-:Y:S01]  /*b150*/  IMAD.MOV.U32 R15, RZ, RZ, -0x3ffffff0 ;  /* 0xc0000010ff0f7424 */ /* 0x000fe200078e00ff */
[----:B------:R-:W-:Y:S01]  /*b160*/  ISETP.NE.AND.EX P1, PT, RZ, UR5, PT, P1 ;  /* 0x00000005ff007c0c */ /* 0x000fe2000bf25310 */
[----:B------:R-:W-:-:S06]  /*b170*/  IMAD.MOV.U32 R12, RZ, RZ, 0x3f800000 ;  /* 0x3f800000ff0c7424 */ /* 0x000fcc00078e00ff */
[----:B------:R-:W-:Y:S01]  /*b180*/  QGMMA.64x128x32.F32.E4M3.E4M3 R24, R200, gdesc[UR4], R24, gsb0 ;  /* 0x01e00004c8187df3 */ /* 0x000fe20008000818 */
[----:B------:R-:W-:Y:S01]  /*b190*/  R2UR UR6, R8 ;  /* 0x00000000080672ca */ /* 0x000fe200000e0000 */
[----:B------:R-:W-:Y:S01]  /*b1a0*/  VIADD R8, R4, 0x200 ;  /* 0x0000020004087836 */ /* 0x000fe20000000000 */
[----:B------:R-:W-:Y:S01]  /*b1b0*/  R2UR UR7, R9 ;  /* 0x00000000090772ca */ /* 0x000fe200000e0000 */
[----:B------:R-:W-:Y:S02]  /*b1c0*/  IMAD.MOV.U32 R9, RZ, RZ, -0x3ffffff0 ;  /* 0xc0000010ff097424 */ /* 0x000fe400078e00ff */
[----:B------:R-:W2:Y:S01]  /*b1d0*/  @P1 LDC.64 R10, c[0x0][0x9d0] ;  /* 0x00027400ff0a1b82 */ /* 0x000ea20000000a00 */
[----:B------:R-:W-:Y:S02]  /*b1e0*/  WARPGROUP.DEPBAR.LE gsb0, 0x0 ;  /* 0x00008000000079c5 */ /* 0x000fe40000010000 */
[----:B------:R-:W-:-:S07]  /*b1f0*/  WARPGROUP.ARRIVE ;  /* 0x00000000000079c5 */ /* 0x000fce0000000000 */
[----:B------:R-:W-:Y:S01]  /*b200*/  QGMMA.64x128x32.F32.E4M3.E4M3 R24, R204, gdesc[UR4], R24, gsb0 ;  /* 0x01e00004cc187df3 */ /* 0x000fe20008000818 */
[----:B------:R-:W-:Y:S01]  /*b210*/  R2UR UR6, R8 ;  /* 0x00000000080672ca */ /* 0x000fe200000e0000 */
[----:B------:R-:W-:Y:S01]  /*b220*/  VIADD R8, R4, 0x300 ;  /* 0x0000030004087836 */ /* 0x000fe20000000000 */
[----:B------:R-:W-:Y:S01]  /*b230*/  R2UR UR7, R9 ;  /* 0x00000000090772ca */ /* 0x000fe200000e0000 */
[----:B------:R-:W-:Y:S01]  /*b240*/  IMAD.MOV.U32 R9, RZ, RZ, -0x3ffffff0 ;  /* 0xc0000010ff097424 */ /* 0x000fe200078e00ff */
[----:B------:R-:W-:Y:S02]  /*b250*/  WARPGROUP.DEPBAR.LE gsb0, 0x0 ;  /* 0x00008000000079c5 */ /* 0x000fe40000010000 */
[----:B------:R-:W-:-:S09]  /*b260*/  WARPGROUP.ARRIVE ;  /* 0x00000000000079c5 */ /* 0x000fd20000000000 */
[----:B------:R-:W-:Y:S01]  /*b270*/  QGMMA.64x128x32.F32.E4M3.E4M3 R24, R208, gdesc[UR4], R24, gsb0 ;  /* 0x01e00004d0187df3 */ /* 0x000fe20008000818 */
        /* <DEDUP_REMOVED lines=14> */
[----:B------:R-:W-:Y:S01]  /*b360*/  QGMMA.64x128x32.F32.E4M3.E4M3 R24, R212, gdesc[UR4], R24, gsb0 ;  /* 0x01e00004d4187df3 */ /* 0x000fe20008000818 */
[----:B------:R-:W-:Y:S02]  /*b370*/  R2UR UR6, R14 ;  /* 0x000000000e0672ca */ /* 0x000fe400000e0000 */
[----:B------:R-:W-:Y:S01]  /*b380*/  R2UR UR7, R15 ;  /* 0x000000000f0772ca */ /* 0x000fe200000e0000 */
[----:B------:R-:W-:Y:S02]  /*b390*/  VIADD R8, R4, 0x500 ;  /* 0x0000050004087836 */ /* 0x000fe40000000000 */
[----:B------:R-:W-:Y:S01]  /*b3a0*/  IMAD.MOV.U32 R9, RZ, RZ, -0x3ffffff0 ;  /* 0xc0000010ff097424 */ /* 0x000fe200078e00ff */
[----:B------:R-:W-:Y:S02]  /*b3b0*/  WARPGROUP.DEPBAR.LE gsb0, 0x0 ;  /* 0x00008000000079c5 */ /* 0x000fe40000010000 */
[----:B------:R-:W-:-:S07]  /*b3c0*/  WARPGROUP.ARRIVE ;  /* 0x00000000000079c5 */ /* 0x000fce0000000000 */
[----:B------:R-:W-:Y:S01]  /*b3d0*/  QGMMA.64x128x32.F32.E4M3.E4M3 R24, R216, gdesc[UR4], R24, gsb0 ;  /* 0x01e00004d8187df3 */ /* 0x000fe20008000818 */
[----:B------:R-:W-:Y:S02]  /*b3e0*/  R2UR UR6, R8 ;  /* 0x00000000080672ca */ /* 0x000fe400000e0000 */
[----:B------:R-:W-:Y:S01]  /*b3f0*/  R2UR UR7, R9 ;  /* 0x00000000090772ca */ /* 0x000fe200000e0000 */
[----:B------:R-:W-:Y:S02]  /*b400*/  VIADD R4, R4, 0x600 ;  /* 0x0000060004047836 */ /* 0x000fe40000000000 */
[----:B------:R-:W-:Y:S01]  /*b410*/  IMAD.MOV.U32 R5, RZ, RZ, -0x3ffffff0 ;  /* 0xc0000010ff057424 */ /* 0x000fe200078e00ff */
[----:B------:R-:W1:Y:S04]  /*b420*/  SHFL.BFLY PT, R9, R6, 0x2, 0x1f ;  /* 0x0c401f0006097f89 */ /* 0x000e6800000e0000 */
[----:B------:R-:W3:Y:S01]  /*b430*/  SHFL.BFLY PT, R2, R7, 0x2, 0x1f ;  /* 0x0c401f0007027f89 */ /* 0x000ee200000e0000 */
[----:B------:R-:W-:-:S02]  /*b440*/  WARPGROUP.DEPBAR.LE gsb0, 0x0 ;  /* 0x00008000000079c5 */ /* 0x000fc40000010000 */
[----:B------:R-:W-:-:S06]  /*b450*/  WARPGROUP.ARRIVE ;  /* 0x00000000000079c5 */ /* 0x000fcc0000000000 */
[----:B------:R-:W-:Y:S01]  /*b460*/  QGMMA.64x128x32.F32.E4M3.E4M3 R24, R220, gdesc[UR4], R24, gsb0 ;  /* 0x01e00004dc187df3 */ /* 0x000fe20008000818 */
        /* <DEDUP_REMOVED lines=38> */
.L_x_6224:
        /* <DEDUP_REMOVED lines=14> */
[----:B------:R-:W-:Y:S01]  /*b7b0*/  FMUL.FTZ R61, R49, R5 ;  /* 0x00000005313d7220 */ /* 0x000fe20000410000 */
        /* <DEDUP_REMOVED lines=59> */
.L_x_6202:
[----:B------:R-:W0:Y:S01]  /*bb70*/  S2R R4, SR_CgaCtaId ;  /* 0x0000000000047919 */ /* 0x000e220000008800 */
[----:B------:R-:W-:Y:S01]  /*bb80*/  MOV R3, 0x400 ;  /* 0x0000040000037802 */ /* 0x000fe20000000f00 */
[----:B------:R-:W-:Y:S01]  /*bb90*/  UISETP.NE.AND UP0, UPT, UR44, URZ, UPT ;  /* 0x0000003f2c00728c */ /* 0x000fe2000bf05270 */
[----:B------:R-:W-:Y:S01]  /*bba0*/  BSSY B0, `(.L_x_6225) ;  /* 0x00003d7000007945 */ /* 0x000fe20003800000 */
[----:B------:R-:W-:Y:S09]  /*bbb0*/  BAR.SYNC.DEFER_BLOCKING 0x5, 0x180 ;  /* 0x0146000000007b1d */ /* 0x000ff20000010000 */
[----:B------:R-:W-:Y:S01]  /*bbc0*/  @!UP0 ULDC UR44, c[0x0][0xad4] ;  /* 0x0002b500002c8ab9 */ /* 0x000fe20000000800 */
[----:B0-----:R-:W-:-:S05]  /*bbd0*/  LEA R3, R4, R3, 0x18 ;  /* 0x0000000304037211 */ /* 0x001fca00078ec0ff */
[----:B------:R-:W0:Y:S02]  /*bbe0*/  LDS.128 R28, [R3+0x2e8d0] ;  /* 0x02e8d000031c7984 */ /* 0x000e240000000c00 */
[----:B0-----:R-:W-:Y:S02]  /*bbf0*/  R2UR UR6, R29 ;  /* 0x000000001d0672ca */ /* 0x001fe400000e0000 */
[----:B------:R-:W-:Y:S01]  /*bc00*/  R2UR UR5, R30 ;  /* 0x000000001e0572ca */ /* 0x000fe200000e0000 */
[----:B------:R-:W-:Y:S06]  /*bc10*/  BAR.ARV 0x4, 0x180 ;  /* 0x0106000000007b1d */ /* 0x000fec0000002000 */
[----:B------:R-:W-:Y:S08]  /*bc20*/  @P0 BRA `(.L_x_6226) ;  /* 0x0000003000080947 */ /* 0x000ff00003800000 */
[----:B------:R-:W0:Y:S01]  /*bc30*/  S2R R112, SR_TID.X ;  /* 0x0000000000707919 */ /* 0x000e220000002100 */
[----:B------:R-:W-:Y:S01]  /*bc40*/  ULDC.64 UR8, c[0x4][0xa8] ;  /* 0x01002a0000087ab9 */ /* 0x000fe20000000a00 */
[----:B------:R-:W-:Y:S01]  /*bc50*/  ULDC.64 UR10, c[0x0][0xc00] ;  /* 0x00030000000a7ab9 */ /* 0x000fe20000000a00 */
[----:B------:R-:W2:Y:S04]  /*bc60*/  LDL R92, [R1+0x4c] ;  /* 0x00004c00015c7983 */ /* 0x000ea80000100800 */
[----:B------:R-:W3:Y:S01]  /*bc70*/  LDL R114, [R1+0x48] ;  /* 0x0000480001727983 */ /* 0x000ee20000100800 */
[----:B0-----:R-:W-:-:S05]  /*bc80*/  IMAD.SHL.U32 R4, R112, 0x4, RZ ;  /* 0x0000000470047824 */ /* 0x001fca00078e00ff */
[----:B------:R-:W-:Y:S01]  /*bc90*/  LOP3.LUT R4, R4, 0xc, RZ, 0xc0, !PT ;  /* 0x0000000c04047812 */ /* 0x000fe200078ec0ff */
[----:B------:R-:W-:Y:S03]  /*bca0*/  BAR.SYNC.DEFER_BLOCKING 0x1, 0x100 ;  /* 0x0044000000007b1d */ /* 0x000fe60000010000 */
[----:B------:R-:W-:-:S05]  /*bcb0*/  IADD3 R4, P0, R4, UR8, RZ ;  /* 0x0000000804047c10 */ /* 0x000fca000ff1e0ff */
[----:B------:R-:W-:Y:S01]  /*bcc0*/  IMAD.X R5, RZ, RZ, UR9, P0 ;  /* 0x00000009ff057e24 */ /* 0x000fe200080e06ff */
[----:B------:R-:W-:-:S04]  /*bcd0*/  ULDC.64 UR8, c[0x0][0xc00] ;  /* 0x0003000000087ab9 */ /* 0x000fc80000000a00 */
[----:B------:R0:W4:Y:S01]  /*bce0*/  LDG.E.CONSTANT R24, desc[UR48][R4.64] ;  /* 0x0000003004187981 */ /* 0x000122000c1e9900 */
[----:B------:R-:W-:-:S04]  /*bcf0*/  LOP3.LUT P0, R25, R112, 0x3, RZ, 0xc0, !PT ;  /* 0x0000000370197812 */ /* 0x000fc8000780c0ff */
[----:B------:R-:W-:-:S04]  /*bd00*/  ISETP.EQ.OR P0, PT, R25, 0x3, !P0 ;  /* 0x000000031900780c */ /* 0x000fc80004702670 */
[----:B------:R-:W-:Y:S01]  /*bd10*/  SEL R147, R21, R40, P0 ;  /* 0x0000002815937207 */ /* 0x000fe20000000000 */
[----:B0-----:R-:W0:Y:S01]  /*bd20*/  S2R R4, SR_SWINHI ;  /* 0x0000000000047919 */ /* 0x001e220000002f00 */
        /* <DEDUP_REMOVED lines=16> */
[----:B------:R-:W-:-:S02]  /*be30*/  MOV R20, R3 ;  /* 0x0000000300147202 */ /* 0x000fc40000000f00 */
[----:B0-----:R-:W-:Y:S02]  /*be40*/  MOV R21, R4 ;  /* 0x0000000400157202 */ /* 0x001fe40000000f00 */
        /* <DEDUP_REMOVED lines=47> */
[----:B------:R-:W-:Y:S01]  /*c140*/  UIMAD.WIDE UR8, UR36, 0x4, UR8 ;  /* 0x00000004240878a5 */ /* 0x000fe2000f8e0208 */
[----:B--2---:R-:W-:-:S03]  /*c150*/  IMAD.WIDE R10, R92, 0x2, R20 ;  /* 0x000000025c0a7825 */ /* 0x004fc600078e0214 */
[C---:B------:R-:W-:Y:S02]  /*c160*/  IADD3 R53, P6, R10.reuse, 0x20, RZ ;  /* 0x000000200a357810 */ /* 0x040fe40007fde0ff */
[C---:B------:R-:W-:Y:S02]  /*c170*/  IADD3 R55, P1, R10.reuse, 0x40, RZ ;  /* 0x000000400a377810 */ /* 0x040fe40007f3e0ff */
[----:B------:R-:W-:Y:S02]  /*c180*/  LOP3.LUT R4, R53, 0x380, RZ, 0xc0, !PT ;  /* 0x0000038035047812 */ /* 0x000fe400078ec0ff */
[----:B------:R-:W-:Y:S02]  /*c190*/  LOP3.LUT R6, R55, 0x380, RZ, 0xc0, !PT ;  /* 0x0000038037067812 */ /* 0x000fe400078ec0ff */
[----:B------:R-:W-:Y:S02]  /*c1a0*/  IADD3 R59, P2, R10, 0x60, RZ ;  /* 0x000000600a3b7810 */ /* 0x000fe40007f5e0ff */
[----:B------:R-:W-:-:S02]  /*c1b0*/  SHF.R.U64 R4, R4, 0x3, RZ ;  /* 0x0000000304047819 */ /* 0x000fc400000012ff */
[----:B------:R-:W-:Y:S02]  /*c1c0*/  SHF.R.U64 R6, R6, 0x3, RZ ;  /* 0x0000000306067819 */ /* 0x000fe400000012ff */
[C---:B------:R-:W-:Y:S02]  /*c1d0*/  IADD3 R63, P3, R10.reuse, 0x4000, RZ ;  /* 0x000040000a3f7810 */ /* 0x040fe40007f7e0ff */
[C---:B------:R-:W-:Y:S02]  /*c1e0*/  IADD3 R71, P4, R10.reuse, 0x4020, RZ ;  /* 0x000040200a477810 */ /* 0x040fe40007f9e0ff */
[----:B------:R-:W-:Y:S02]  /*c1f0*/  IADD3 R75, P5, R10, 0x4040, RZ ;  /* 0x000040400a4b7810 */ /* 0x000fe40007fbe0ff */
[----:B------:R-:W-:Y:S02]  /*c200*/  LOP3.LUT R8, R59, 0x380, RZ, 0xc0, !PT ;  /* 0x000003803b087812 */ /* 0x000fe400078ec0ff */
[----:B------:R-:W-:-:S02]  /*c210*/  LOP3.LUT R100, R4, R53, RZ, 0x3c, !PT ;  /* 0x0000003504647212 */ /* 0x000fc400078e3cff */
[----:B------:R-:W-:Y:S01]  /*c220*/  LOP3.LUT R14, R6, R55, RZ, 0x3c, !PT ;  /* 0x00000037060e7212 */ /* 0x000fe200078e3cff */
[----:B------:R-:W-:Y:S01]  /*c230*/  IMAD.X R101, RZ, RZ, R11, P6 ;  /* 0x000000ffff657224 */ /* 0x000fe200030e060b */
[----:B------:R-:W-:Y:S02]  /*c240*/  LOP3.LUT R4, R63, 0x380, RZ, 0xc0, !PT ;  /* 0x000003803f047812 */ /* 0x000fe400078ec0ff */
[----:B------:R-:W-:Y:S02]  /*c250*/  LOP3.LUT R6, R71, 0x380, RZ, 0xc0, !PT ;  /* 0x0000038047067812 */ /* 0x000fe400078ec0ff */
[----:B------:R-:W-:Y:S02]  /*c260*/  LOP3.LUT R30, R75, 0x380, RZ, 0xc0, !PT ;  /* 0x000003804b1e7812 */ /* 0x000fe400078ec0ff */
[----:B------:R-:W-:Y:S02]  /*c270*/  IADD3 R79, P6, R10, 0x4060, RZ ;  /* 0x000040600a4f7810 */ /* 0x000fe40007fde0ff */
[----:B------:R-:W-:-:S02]  /*c280*/  SHF.R.U64 R8, R8, 0x3, RZ ;  /* 0x0000000308087819 */ /* 0x000fc400000012ff */
[----:B------:R-:W-:Y:S02]  /*c290*/  SHF.R.U64 R4, R4, 0x3, RZ ;  /* 0x0000000304047819 */ /* 0x000fe400000012ff */
[----:B------:R-:W-:Y:S02]  /*c2a0*/  SHF.R.U64 R6, R6, 0x3, RZ ;  /* 0x0000000306067819 */ /* 0x000fe400000012ff */
[----:B------:R-:W-:Y:S02]  /*c2b0*/  LOP3.LUT R5, R10, 0x380, RZ, 0xc0, !PT ;  /* 0x000003800a057812 */ /* 0x000fe400078ec0ff */
[----:B------:R-:W-:Y:S01]  /*c2c0*/  SHF.R.U64 R30, R30, 0x3, RZ ;  /* 0x000000031e1e7819 */ /* 0x000fe200000012ff */
[--C-:B------:R-:W-:Y:S01]  /*c2d0*/  IMAD.X R95, RZ, RZ, R11.reuse, P3 ;  /* 0x000000ffff5f7224 */ /* 0x100fe200018e060b */
[----:B------:R-:W-:Y:S01]  /*c2e0*/  LOP3.LUT R52, R79, 0x380, RZ, 0xc0, !PT ;  /* 0x000003804f347812 */ /* 0x000fe200078ec0ff */
[----:B------:R-:W-:Y:S01]  /*c2f0*/  IMAD.X R7, RZ, RZ, R11, P5 ;  /* 0x000000ffff077224 */ /* 0x000fe200028e060b */
[----:B------:R-:W-:-:S02]  /*c300*/  LOP3.LUT R12, R8, R59, RZ, 0x3c, !PT ;  /* 0x0000003b080c7212 */ /* 0x000fc400078e3cff */
[----:B------:R-:W-:Y:S02]  /*c310*/  LOP3.LUT R94, R4, R63, RZ, 0x3c, !PT ;  /* 0x0000003f045e7212 */ /* 0x000fe400078e3cff */
[----:B------:R-:W-:Y:S02]  /*c320*/  LOP3.LUT R8, R6, R71, RZ, 0x3c, !PT ;  /* 0x0000004706087212 */ /* 0x000fe400078e3cff */
[----:B------:R-:W-:Y:S02]  /*c330*/  SHF.R.U64 R5, R5, 0x3, RZ ;  /* 0x0000000305057819 */ /* 0x000fe400000012ff */
[----:B------:R-:W-:Y:S02]  /*c340*/  LOP3.LUT R6, R30, R75, RZ, 0x3c, !PT ;  /* 0x0000004b1e067212 */ /* 0x000fe400078e3cff */
[----:B------:R-:W-:Y:S02]  /*c350*/  SHF.R.U64 R52, R52, 0x3, RZ ;  /* 0x0000000334347819 */ /* 0x000fe400000012ff */
[----:B------:R-:W-:-:S02]  /*c360*/  MOV R94, R94 ;  /* 0x0000005e005e7202 */ /* 0x000fc40000000f00 */
[----:B------:R-:W-:Y:S01]  /*c370*/  LOP3.LUT R10, R5, R10, RZ, 0x3c, !PT ;  /* 0x0000000a050a7212 */ /* 0x000fe200078e3cff */
[--C-:B------:R-:W-:Y:S01]  /*c380*/  IMAD.X R5, RZ, RZ, R11.reuse, P6 ;  /* 0x000000ffff057224 */ /* 0x100fe200030e060b */
[----:B------:R-:W-:Y:S01]  /*c390*/  MOV R95, R6 ;  /* 0x00000006005f7202 */ /* 0x000fe20000000f00 */
[--C-:B------:R-:W-:Y:S01]  /*c3a0*/  IMAD.X R9, RZ, RZ, R11.reuse, P4 ;  /* 0x000000ffff097224 */ /* 0x100fe200020e060b */
[----:B------:R-:W-:Y:S02]  /*c3b0*/  LOP3.LUT R4, R52, R79, RZ, 0x3c, !PT ;  /* 0x0000004f34047212 */ /* 0x000fe400078e3cff */
[----:B----4-:R-:W-:Y:S01]  /*c3c0*/  LOP3.LUT R6, R24, 0x2, RZ, 0x3c, !PT ;  /* 0x0000000218067812 */ /* 0x010fe200078e3cff */
[--C-:B------:R-:W-:Y:S01]  /*c3d0*/  IMAD.X R13, RZ, RZ, R11.reuse, P2 ;  /* 0x000000ffff0d7224 */ /* 0x100fe200010e060b */
[----:B------:R-:W-:Y:S01]  /*c3e0*/  MOV R96, R4 ;  /* 0x0000000400607202 */ /* 0x000fe20000000f00 */
[----:B------:R-:W-:Y:S01]  /*c3f0*/  IMAD.X R15, RZ, RZ, R11, P1 ;  /* 0x000000ffff0f7224 */ /* 0x000fe200008e060b */
[----:B------:R-:W-:Y:S01]  /*c400*/  SHFL.IDX PT, R90, R153, R24, 0x1c1f ;  /* 0x001c1f18995a7589 */ /* 0x000fe200000e0000 */
[----:B------:R-:W-:-:S02]  /*c410*/  MOV R100, R100 ;  /* 0x0000006400647202 */ /* 0x000fc40000000f00 */
[----:B------:R-:W-:Y:S01]  /*c420*/  MOV R30, R8 ;  /* 0x00000008001e7202 */ /* 0x000fe20000000f00 */
[----:B------:R-:W-:Y:S01]  /*c430*/  SHFL.IDX PT, R86, R149, R24, 0x1c1f ;  /* 0x001c1f1895567589 */ /* 0x000fe200000e0000 */
[----:B------:R-:W-:-:S03]  /*c440*/  MOV R99, R10 ;  /* 0x0000000a00637202 */ /* 0x000fc60000000f00 */
[----:B------:R-:W0:Y:S01]  /*c450*/  SHFL.IDX PT, R25, R25, R6, 0x1c1f ;  /* 0x001c1f0619197589 */ /* 0x000e2200000e0000 */
[----:B------:R-:W-:-:S03]  /*c460*/  MOV R98, R12 ;  /* 0x0000000c00627202 */ /* 0x000fc60000000f00 */
[----:B------:R-:W1:Y:S01]  /*c470*/  SHFL.IDX PT, R87, R26, R6, 0x1c1f ;  /* 0x001c1f061a577589 */ /* 0x000e6200000e0000 */
[----:B------:R-:W-:-:S03]  /*c480*/  MOV R97, R14 ;  /* 0x0000000e00617202 */ /* 0x000fc60000000f00 */
[----:B------:R-:W-:Y:S04]  /*c490*/  SHFL.IDX PT, R4, R155, R24, 0x1c1f ;  /* 0x001c1f189b047589 */ /* 0x000fe800000e0000 */
[----:B------:R-:W-:Y:S04]  /*c4a0*/  SHFL.IDX PT, R82, R145, R24, 0x1c1f ;  /* 0x001c1f1891527589 */ /* 0x000fe800000e0000 */
[----:B------:R-:W-:Y:S04]  /*c4b0*/  SHFL.IDX PT, R53, R121, R24, 0x1c1f ;  /* 0x001c1f1879357589 */ /* 0x000fe800000e0000 */
[----:B------:R-:W-:Y:S04]  /*c4c0*/  SHFL.IDX PT, R52, R123, R24, 0x1c1f ;  /* 0x001c1f187b347589 */ /* 0x000fe800000e0000 */
[----:B------:R-:W2:Y:S04]  /*c4d0*/  SHFL.IDX PT, R27, R27, R6, 0x1c1f ;  /* 0x001c1f061b1b7589 */ /* 0x000ea800000e0000 */
[----:B------:R-:W-:Y:S04]  /*c4e0*/  SHFL.IDX PT, R83, R28, R6, 0x1c1f ;  /* 0x001c1f061c537589 */ /* 0x000fe800000e0000 */
[----:B------:R-:W4:Y:S04]  /*c4f0*/  SHFL.IDX PT, R44, R44, R6, 0x1c1f ;  /* 0x001c1f062c2c7589 */ /* 0x000f2800000e0000 */
[----:B------:R-:W3:Y:S04]  /*c500*/  SHFL.IDX PT, R45, R45, R6, 0x1c1f ;  /* 0x001c1f062d2d7589 */ /* 0x000ee800000e0000 */
        /* <DEDUP_REMOVED lines=24> */
[----:B------:R-:W3:Y:S04]  /*c690*/  SHFL.IDX PT, R73, R50, R6, 0x1c1f ;  /* 0x001c1f0632497589 */ /* 0x000ee800000e0000 */
[----:B------:R-:W-:Y:S04]  /*c6a0*/  SHFL.IDX PT, R9, R143, R24, 0x1c1f ;  /* 0x001c1f188f097589 */ /* 0x000fe800000e0000 */
[----:B------:R-:W-:Y:S04]  /*c6b0*/  SHFL.IDX PT, R70, R133, R24, 0x1c1f ;  /* 0x001c1f1885467589 */ /* 0x000fe800000e0000 */
[----:B------:R-:W-:Y:S04]  /*c6c0*/  SHFL.IDX PT, R68, R129, R24, 0x1c1f ;  /* 0x001c1f1881447589 */ /* 0x000fe800000e0000 */
[----:B------:R-:W-:Y:S04]  /*c6d0*/  SHFL.IDX PT, R62, R125, R24, 0x1c1f ;  /* 0x001c1f187d3e7589 */ /* 0x000fe800000e0000 */
[----:B------:R2:W-:Y:S04]  /*c6e0*/  SHFL.IDX PT, R60, R93, R24, 0x1c1f ;  /* 0x001c1f185d3c7589 */ /* 0x0005e800000e0000 */
[----:B------:R-:W-:Y:S04]  /*c6f0*/  SHFL.IDX PT, R59, R113, R24, 0x1c1f ;  /* 0x001c1f18713b7589 */ /* 0x000fe800000e0000 */
[----:B------:R3:W3:Y:S04]  /*c700*/  SHFL.IDX PT, R12, R36, R6, 0x1c1f ;  /* 0x001c1f06240c7589 */ /* 0x0006e800000e0000 */
[----:B------:R3:W-:Y:S04]  /*c710*/  SHFL.IDX PT, R71, R35, R6, 0x1c1f ;  /* 0x001c1f0623477589 */ /* 0x0007e800000e0000 */
[----:B------:R-:W-:Y:S04]  /*c720*/  SHFL.IDX PT, R69, R38, R6, 0x1c1f ;  /* 0x001c1f0626457589 */ /* 0x000fe800000e0000 */
        /* <DEDUP_REMOVED lines=9> */
[----:B------:R3:W3:Y:S04]  /*c7c0*/  SHFL.IDX PT, R14, R37, R6, 0x1c1f ;  /* 0x001c1f06250e7589 */ /* 0x0006e800000e0000 */
[----:B------:R-:W3:Y:S04]  /*c7d0*/  SHFL.IDX PT, R24, R40, R6, 0x1c1f ;  /* 0x001c1f0628187589 */ /* 0x000ee800000e0000 */
[----:B------:R-:W3:Y:S04]  /*c7e0*/  SHFL.IDX PT, R58, R41, R6, 0x1c1f ;  /* 0x001c1f06293a7589 */ /* 0x000ee800000e0000 */
[----:B------:R-:W3:Y:S04]  /*c7f0*/  SHFL.IDX PT, R26, R42, R6, 0x1c1f ;  /* 0x001c1f062a1a7589 */ /* 0x000ee800000e0000 */
[----:B------:R3:W-:Y:S04]  /*c800*/  SHFL.IDX PT, R104, R89, R6, 0x1c1f ;  /* 0x001c1f0659687589 */ /* 0x0007e800000e0000 */
[----:B------:R-:W3:Y:S04]  /*c810*/  SHFL.IDX PT, R103, R103, R6, 0x1c1f ;  /* 0x001c1f0667677589 */ /* 0x000ee800000e0000 */
[----:B------:R3:W-:Y:S04]  /*c820*/  SHFL.IDX PT, R108, R85, R6, 0x1c1f ;  /* 0x001c1f06556c7589 */ /* 0x0007e800000e0000 */
[----:B------:R-:W3:Y:S04]  /*c830*/  SHFL.IDX PT, R107, R107, R6, 0x1c1f ;  /* 0x001c1f066b6b7589 */ /* 0x000ee800000e0000 */
[----:B------:R3:W3:Y:S01]  /*c840*/  SHFL.IDX PT, R110, R81, R6, 0x1c1f ;  /* 0x001c1f06516e7589 */ /* 0x0006e200000e0000 */
[----:B0-----:R-:W-:-:S02]  /*c850*/  SEL R92, R90, R25, P0 ;  /* 0x000000195a5c7207 */ /* 0x001fc40000000000 */
[----:B-1----:R-:W-:Y:S02]  /*c860*/  SEL R88, R86, R87, P0 ;  /* 0x0000005756587207 */ /* 0x002fe40000000000 */
[----:B------:R-:W-:Y:S02]  /*c870*/  SEL R90, R25, R90, P0 ;  /* 0x0000005a195a7207 */ /* 0x000fe40000000000 */
[----:B--2---:R-:W-:Y:S02]  /*c880*/  SEL R93, R4, R27, P0 ;  /* 0x0000001b045d7207 */ /* 0x004fe40000000000 */
[----:B------:R-:W-:Y:S02]  /*c890*/  SEL R91, R27, R4, P0 ;  /* 0x000000041b5b7207 */ /* 0x000fe40000000000 */
[----:B----4-:R-:W-:Y:S02]  /*c8a0*/  SEL R34, R53, R44, P0 ;  /* 0x0000002c35227207 */ /* 0x010fe40000000000 */
[----:B---3--:R-:W-:-:S02]  /*c8b0*/  SEL R36, R44, R53, P0 ;  /* 0x000000352c247207 */ /* 0x008fc40000000000 */
        /* <DEDUP_REMOVED lines=63> */
[----:B------:R-:W-:Y:S02]  /*ccb0*/  F2FP.BF16.F32.PACK_AB R24, R81, R80 ;  /* 0x000000505118723e */ /* 0x000fe400000010ff */
[----:B------:R-:W-:Y:S02]  /*ccc0*/  F2FP.BF16.F32.PACK_AB R25, R47, R46 ;  /* 0x0000002e2f19723e */ /* 0x000fe400000010ff */
[----:B------:R-:W-:-:S02]  /*ccd0*/  F2FP.BF16.F32.PACK_AB R26, R79, R78 ;  /* 0x0000004e4f1a723e */ /* 0x000fc400000010ff */
[----:B------:R-:W-:Y:S01]  /*cce0*/  F2FP.BF16.F32.PACK_AB R27, R49, R48 ;  /* 0x00000030311b723e */ /* 0x000fe200000010ff */
[----:B------:R0:W-:Y:S01]  /*ccf0*/  STSM.16.M88.4 [R99], R4 ;  /* 0x0000000463007844 */ /* 0x0001e20000000200 */
[----:B------:R-:W-:Y:S02]  /*cd00*/  SEL R58, R106, R107, P0 ;  /* 0x0000006b6a3a7207 */ /* 0x000fe40000000000 */
[----:B------:R-:W-:Y:S02]  /*cd10*/  SEL R60, R107, R106, P0 ;  /* 0x0000006a6b3c7207 */ /* 0x000fe40000000000 */
[----:B------:R-:W-:Y:S02]  /*cd20*/  SEL R59, R105, R108, P0 ;  /* 0x0000006c693b7207 */ /* 0x000fe40000000000 */
[----:B------:R-:W-:Y:S01]  /*cd30*/  SEL R61, R108, R105, P0 ;  /* 0x000000696c3d7207 */ /* 0x000fe20000000000 */
[----:B------:R1:W-:Y:S01]  /*cd40*/  STSM.16.M88.4 [R100], R8 ;  /* 0x0000000864007844 */ /* 0x0003e20000000200 */
[----:B------:R-:W-:-:S02]  /*cd50*/  SEL R28, R109, R110, P0 ;  /* 0x0000006e6d1c7207 */ /* 0x000fc40000000000 */
[----:B------:R-:W-:Y:S01]  /*cd60*/  SEL R32, R110, R109, P0 ;  /* 0x0000006d6e207207 */ /* 0x000fe20000000000 */
[----:B------:R2:W-:Y:S01]  /*cd70*/  STSM.16.M88.4 [R97], R12 ;  /* 0x0000000c61007844 */ /* 0x0005e20000000200 */
[----:B0-----:R-:W-:Y:S02]  /*cd80*/  F2FP.BF16.F32.PACK_AB R4, R77, R76 ;  /* 0x0000004c4d04723e */ /* 0x001fe400000010ff */
[----:B------:R-:W-:Y:S02]  /*cd90*/  F2FP.BF16.F32.PACK_AB R5, R51, R50 ;  /* 0x000000323305723e */ /* 0x000fe400000010ff */
[----:B------:R-:W-:Y:S02]  /*cda0*/  F2FP.BF16.F32.PACK_AB R6, R75, R74 ;  /* 0x0000004a4b06723e */ /* 0x000fe400000010ff */
[----:B------:R-:W-:Y:S01]  /*cdb0*/  F2FP.BF16.F32.PACK_AB R7, R53, R52 ;  /* 0x000000343507723e */ /* 0x000fe200000010ff */
[----:B------:R0:W-:Y:S01]  /*cdc0*/  STSM.16.M88.4 [R98], R24 ;  /* 0x0000001862007844 */ /* 0x0001e20000000200 */
[----:B-1----:R-:W-:-:S02]  /*cdd0*/  F2FP.BF16.F32.PACK_AB R8, R73, R72 ;  /* 0x000000484908723e */ /* 0x002fc400000010ff */
[----:B------:R-:W-:Y:S02]  /*cde0*/  F2FP.BF16.F32.PACK_AB R9, R55, R54 ;  /* 0x000000363709723e */ /* 0x000fe400000010ff */
[----:B------:R-:W-:Y:S02]  /*cdf0*/  F2FP.BF16.F32.PACK_AB R10, R71, R70 ;  /* 0x00000046470a723e */ /* 0x000fe400000010ff */
[----:B------:R-:W-:Y:S02]  /*ce00*/  F2FP.BF16.F32.PACK_AB R11, R57, R56 ;  /* 0x00000038390b723e */ /* 0x000fe400000010ff */
[----:B--2---:R-:W-:Y:S02]  /*ce10*/  F2FP.BF16.F32.PACK_AB R12, R67, R66 ;  /* 0x00000042430c723e */ /* 0x004fe400000010ff */
[----:B------:R-:W-:Y:S02]  /*ce20*/  F2FP.BF16.F32.PACK_AB R13, R59, R58 ;  /* 0x0000003a3b0d723e */ /* 0x000fe400000010ff */
[----:B------:R-:W-:-:S02]  /*ce30*/  F2FP.BF16.F32.PACK_AB R14, R69, R68 ;  /* 0x00000044450e723e */ /* 0x000fc400000010ff */
[----:B------:R-:W-:Y:S02]  /*ce40*/  F2FP.BF16.F32.PACK_AB R15, R61, R60 ;  /* 0x0000003c3d0f723e */ /* 0x000fe400000010ff */
[----:B0-----:R-:W-:Y:S02]  /*ce50*/  F2FP.BF16.F32.PACK_AB R24, R65, R64 ;  /* 0x000000404118723e */ /* 0x001fe400000010ff */
[----:B------:R-:W-:Y:S02]  /*ce60*/  F2FP.BF16.F32.PACK_AB R25, R29, R28 ;  /* 0x0000001c1d19723e */ /* 0x000fe400000010ff */
[----:B------:R-:W-:Y:S02]  /*ce70*/  F2FP.BF16.F32.PACK_AB R26, R63, R62 ;  /* 0x0000003e3f1a723e */ /* 0x000fe400000010ff */
[----:B------:R-:W-:Y:S01]  /*ce80*/  F2FP.BF16.F32.PACK_AB R27, R33, R32 ;  /* 0x00000020211b723e */ /* 0x000fe200000010ff */
[----:B------:R0:W-:Y:S04]  /*ce90*/  STSM.16.M88.4 [R94], R4 ;  /* 0x000000045e007844 */ /* 0x0001e80000000200 */
[----:B------:R1:W-:Y:S04]  /*cea0*/  STSM.16.M88.4 [R30], R8 ;  /* 0x000000081e007844 */ /* 0x0003e80000000200 */
[----:B------:R2:W-:Y:S04]  /*ceb0*/  STSM.16.M88.4 [R95], R12 ;  /* 0x0000000c5f007844 */ /* 0x0005e80000000200 */
[----:B------:R3:W-:Y:S01]  /*cec0*/  STSM.16.M88.4 [R96], R24 ;  /* 0x0000001860007844 */ /* 0x0007e20000000200 */
[----:B------:R-:W-:Y:S01]  /*ced0*/  BAR.SYNC.DEFER_BLOCKING 0x1, 0x100 ;  /* 0x0044000000007b1d */ /* 0x000fe20000010000 */
[----:B------:R-:W-:-:S04]  /*cee0*/  ISETP.NE.U32.AND P0, PT, RZ, UR10, PT ;  /* 0x0000000aff007c0c */ /* 0x000fc8000bf05070 */
[----:B------:R-:W-:Y:S01]  /*cef0*/  ISETP.NE.AND.EX P0, PT, RZ, UR11, PT, P0 ;  /* 0x0000000bff007c0c */ /* 0x000fe2000bf05300 */
[----:B------:R-:W-:Y:S02]  /*cf00*/  IMAD.U32 R98, RZ, RZ, UR8 ;  /* 0x00000008ff627e24 */ /* 0x000fe4000f8e00ff */
[----:B0-----:R-:W0:Y:S01]  /*cf10*/  LDC R94, c[0x0][0xbe8] ;  /* 0x0002fa00ff5e7b82 */ /* 0x001e220000000800 */
[----:B------:R-:W-:Y:S01]  /*cf20*/  IMAD.U32 R99, RZ, RZ, UR9 ;  /* 0x00000009ff637e24 */ /* 0x000fe2000f8e00ff */
[----:B------:R-:W-:-:S08]  /*cf30*/  ULDC.64 UR8, c[0x0][0xc08] ;  /* 0x0003020000087ab9 */ /* 0x000fd00000000a00 */
[----:B------:R-:W4:Y:S01]  /*cf40*/  @P0 LDG.E R97, desc[UR48][R98.64] ;  /* 0x0000003062610981 */ /* 0x000f22000c1e1900 */
[----:B------:R-:W-:-:S04]  /*cf50*/  UISETP.NE.U32.AND UP0, UPT, UR8, URZ, UPT ;  /* 0x0000003f0800728c */ /* 0x000fc8000bf05070 */
[----:B------:R-:W-:Y:S01]  /*cf60*/  UISETP.NE.AND.EX UP0, UPT, UR9, URZ, UPT, UP0 ;  /* 0x0000003f0900728c */ /* 0x000fe2000bf05300 */
[----:B0-----:R-:W-:Y:S01]  /*cf70*/  ISETP.NE.AND P1, PT, R94, 0x1, PT ;  /* 0x000000015e00780c */ /* 0x001fe20003f25270 */
[----:B------:R-:W-:-:S09]  /*cf80*/  UMOV UR16, 0x9b8 ;  /* 0x000009b800107882 */ /* 0x000fd20000000000 */
[----:B------:R-:W-:-:S03]  /*cf90*/  @UP0 ULEA UR8, UP1, UR36, UR8, 0x2 ;  /* 0x0000000824080291 */ /* 0x000fc6000f82103f */
[----:B------:R-:W0:Y:S01]  /*cfa0*/  @P1 LDC R6, c[0x0][0xbec] ;  /* 0x0002fb00ff061b82 */ /* 0x000e220000000800 */
[----:B------:R-:W-:Y:S02]  /*cfb0*/  @UP0 ULEA.HI.X UR9, UR36, UR9, UR37, 0x2, UP1 ;  /* 0x0000000924090291 */ /* 0x000fe400088f1425 */
[----:B------:R-:W-:-:S05]  /*cfc0*/  UISETP.GT.AND UP1, UPT, UR44, 0x1, UPT ;  /* 0x000000012c00788c */ /* 0x000fca000bf24270 */
[----:B-1----:R-:W1:Y:S01]  /*cfd0*/  @P1 LDC R11, c[0x0][0xbf0] ;  /* 0x0002fc00ff0b1b82 */ /* 0x002e620000000800 */
[----:B------:R-:W-:Y:S01]  /*cfe0*/  USEL UR16, UR16, 0x978, UP1 ;  /* 0x0000097810107887 */ /* 0x000fe20008800000 */
[----:B------:R-:W-:Y:S01]  /*cff0*/  PLOP3.LUT P4, PT, PT, PT, UP0, 0x80, 0x0 ;  /* 0x000000000000781c */ /* 0x000fe20003f8f008 */
[----:B------:R-:W-:Y:S01]  /*d000*/  UISETP.NE.U32.AND UP0, UPT, UR10, URZ, UPT ;  /* 0x0000003f0a00728c */ /* 0x000fe2000bf05070 */
[----:B--2---:R-:W-:Y:S01]  /*d010*/  IMAD.U32 R13, RZ, RZ, UR42 ;  /* 0x0000002aff0d7e24 */ /* 0x004fe2000f8e00ff */
        /* <DEDUP_REMOVED lines=32> */
[----:B------:R-:W-:-:S03]  /*d220*/  IMAD.U32 R8, RZ, RZ, UR14 ;  /* 0x0000000eff087e24 */ /* 0x000fc6000f8e00ff */
[----:B------:R-:W-:Y:S02]  /*d230*/  SHF.R.S32.HI R6, RZ, 0x1f, R11 ;  /* 0x0000001fff067819 */ /* 0x000fe4000001140b */
[----:B----4-:R-:W-:-:S13]  /*d240*/  @P0 R2UR UR4, R97 ;  /* 0x00000000610402ca */ /* 0x010fda00000e0000 */
[----:B------:R-:W-:Y:S02]  /*d250*/  UIADD3 UR8, UP0, UP2, UR10, UR8, UR4 ;  /* 0x000000080a087290 */ /* 0x000fe4000fa1e004 */
[----:B------:R-:W-:Y:S01]  /*d260*/  USHF.R.S32.HI UR12, URZ, 0x1f, UR4 ;  /* 0x0000001f3f0c7899 */ /* 0x000fe20008011404 */
[----:B------:R-:W-:Y:S01]  /*d270*/  ULDC.64 UR10, c[0x0][0xba8] ;  /* 0x0002ea00000a7ab9 */ /* 0x000fe20000000a00 */
[----:B------:R-:W-:Y:S02]  /*d280*/  @!UP1 ULDC UR10, c[0x0][0xb50] ;  /* 0x0002d400000a9ab9 */ /* 0x000fe40000000800 */
[----:B------:R-:W-:Y:S01]  /*d290*/  UIADD3.X UR7, UR7, UR9, UR12, UP0, UP2 ;  /* 0x0000000907077290 */ /* 0x000fe200087e440c */
[----:B------:R-:W-:Y:S01]  /*d2a0*/  IADD3 R4, P2, P3, R7, UR8, R4 ;  /* 0x0000000807047c10 */ /* 0x000fe2000fb5e004 */
[----:B------:R-:W-:Y:S01]  /*d2b0*/  @!UP1 ULDC UR11, c[0x0][0xb54] ;  /* 0x0002d500000b9ab9 */ /* 0x000fe20000000800 */
[----:B------:R-:W-:Y:S02]  /*d2c0*/  ULDC.64 UR8, c[0x0][UR16+0x210] ;  /* 0x0000840010087abb */ /* 0x000fe40008000a00 */
[----:B------:R-:W-:Y:S01]  /*d2d0*/  IMAD R7, R11, UR9, RZ ;  /* 0x000000090b077c24 */ /* 0x000fe2000f8e02ff */
[----:B------:R-:W-:-:S03]  /*d2e0*/  IADD3.X R5, R5, UR7, R8, P2, P3 ;  /* 0x0000000705057c10 */ /* 0x000fc600097e6408 */
[----:B------:R-:W-:Y:S02]  /*d2f0*/  IMAD R7, R6, UR8, R7 ;  /* 0x0000000806077c24 */ /* 0x000fe4000f8e0207 */
[----:B------:R-:W-:-:S04]  /*d300*/  IMAD.WIDE.U32 R4, R11, UR8, R4 ;  /* 0x000000080b047c25 */ /* 0x000fc8000f8e0004 */
[----:B------:R-:W-:Y:S01]  /*d310*/  IMAD.IADD R5, R5, 0x1, R7 ;  /* 0x0000000105057824 */ /* 0x000fe200078e0207 */
[----:B------:R-:W-:-:S04]  /*d320*/  LEA R8, P2, R4, UR10, 0x2 ;  /* 0x0000000a04087c11 */ /* 0x000fc8000f8410ff */
[----:B------:R-:W-:Y:S01]  /*d330*/  LEA.HI.X R10, R4, UR11, R5, 0x2, P2 ;  /* 0x0000000b040a7c11 */ /* 0x000fe200090f1405 */
[----:B---3--:R-:W-:Y:S08]  /*d340*/  @P4 BRA `(.L_x_6227) ;  /* 0x0000000000104947 */ /* 0x008ff00003800000 */
[----:B------:R-:W-:Y:S05]  /*d350*/  @!P0 BRA `(.L_x_6227) ;  /* 0x00000000000c8947 */ /* 0x000fea0003800000 */
[----:B------:R-:W2:Y:S04]  /*d360*/  LDG.E R4, desc[UR48][R98.64] ;  /* 0x0000003062047981 */ /* 0x000ea8000c1e1900 */
[----:B-----5:R-:W2:Y:S02]  /*d370*/  LDG.E R9, desc[UR48][R98.64+0x4] ;  /* 0x0000043062097981 */ /* 0x020ea4000c1e1900 */
[----:B--2---:R-:W-:-:S07]  /*d380*/  IMAD.IADD R9, R9, 0x1, -R4 ;  /* 0x0000000109097824 */ /* 0x004fce00078e0a04 */
.L_x_6227:
[----:B------:R-:W2:Y:S01]  /*d390*/  LDL R12, [R1+0x44] ;  /* 0x00004400010c7983 */ /* 0x000ea20000100800 */
[----:B------:R-:W0:Y:S01]  /*d3a0*/  S2R R6, SR_TID.X ;  /* 0x0000000000067919 */ /* 0x000e220000002100 */
[----:B------:R-:W-:Y:S02]  /*d3b0*/  IMAD.U32 R15, RZ, RZ, UR42 ;  /* 0x0000002aff0f7e24 */ /* 0x000fe4000f8e00ff */
[----:B------:R-:W-:Y:S04]  /*d3c0*/  SHFL.IDX PT, R4, R8, RZ, 0x1c1f ;  /* 0x001c1fff08047589 */ /* 0x000fe800000e0000 */
[----:B------:R-:W1:Y:S04]  /*d3d0*/  SHFL.IDX PT, R5, R10, RZ, 0x1c1f ;  /* 0x001c1fff0a057589 */ /* 0x000e6800000e0000 */
[----:B------:R-:W-:Y:S01]  /*d3e0*/  SHFL.IDX PT, R7, R10, 0x1, 0x1c1f ;  /* 0x003c1f000a077f89 */ /* 0x000fe200000e0000 */
[----:B0-----:R-:W-:-:S05]  /*d3f0*/  VIADD R14, R6, 0xffffff80 ;  /* 0xffffff80060e7836 */ /* 0x001fca0000000000 */
[----:B------:R-:W-:-:S04]  /*d400*/  SHF.R.S32.HI R11, RZ, 0x1f, R14 ;  /* 0x0000001fff0b7819 */ /* 0x000fc8000001140e */
[----:B------:R-:W-:-:S04]  /*d410*/  LEA.HI R11, R11, R14, RZ, 0x7 ;  /* 0x0000000e0b0b7211 */ /* 0x000fc800078f38ff */
[----:B------:R-:W-:Y:S01]  /*d420*/  LOP3.LUT R11, R11, 0xffffff80, RZ, 0xc0, !PT ;  /* 0xffffff800b0b7812 */ /* 0x000fe200078ec0ff */
[----:B------:R-:W0:Y:S04]  /*d430*/  SHFL.IDX PT, R6, R8, 0x1, 0x1c1f ;  /* 0x003c1f0008067f89 */ /* 0x000e2800000e0000 */
[----:B------:R-:W-:Y:S02]  /*d440*/  IMAD.IADD R11, R14, 0x1, -R11 ;  /* 0x000000010e0b7824 */ /* 0x000fe400078e0a0b */
[----:B-----5:R-:W-:-:S03]  /*d450*/  IMAD R30, R9, R94, RZ ;  /* 0x0000005e091e7224 */ /* 0x020fc600078e02ff */
[----:B------:R-:W-:Y:S01]  /*d460*/  LOP3.LUT P0, RZ, R11, 0x3, RZ, 0xc0, !PT ;  /* 0x000000030bff7812 */ /* 0x000fe2000780c0ff */
[----:B--2---:R-:W-:-:S04]  /*d470*/  IMAD R15, R15, 0x80, R12 ;  /* 0x000000800f0f7824 */ /* 0x004fc800078e020c */
[C---:B------:R-:W-:Y:S01]  /*d480*/  VIADD R25, R15.reuse, 0x8 ;  /* 0x000000080f197836 */ /* 0x040fe20000000000 */
[----:B------:R-:W-:-:S04]  /*d490*/  ISETP.GE.OR P2, PT, R15, R30, P0 ;  /* 0x0000001e0f00720c */ /* 0x000fc80000746670 */
[----:B------:R-:W-:-:S09]  /*d4a0*/  ISETP.GE.OR P0, PT, R25, R30, P0 ;  /* 0x0000001e1900720c */ /* 0x000fd20000706670 */
[----:B-1----:R1:W-:Y:S04]  /*d4b0*/  @!P2 ST.E desc[UR48][R4.64], R2 ;  /* 0x000000020400a985 */ /* 0x0023e8000c101930 */
[----:B0-----:R1:W-:Y:S01]  /*d4c0*/  @!P0 ST.E desc[UR48][R6.64], R0 ;  /* 0x0000000006008985 */ /* 0x0013e2000c101930 */
[----:B------:R-:W-:-:S13]  /*d4d0*/  PLOP3.LUT P0, PT, PT, PT, UP1, 0x80, 0x0 ;  /* 0x000000000000781c */ /* 0x000fda0003f0f018 */
[----:B-1----:R-:W-:Y:S05]  /*d4e0*/  @P0 BRA `(.L_x_6228) ;  /* 0x0000000800a80947 */ /* 0x002fea0003800000 */
[----:B------:R-:W-:Y:S01]  /*d4f0*/  VIADD R11, R112, 0xffffff80 ;  /* 0xffffff80700b7836 */ /* 0x000fe20000000000 */
[----:B------:R-:W0:Y:S01]  /*d500*/  @P1 LDC R49, c[0x0][0xbec] ;  /* 0x0002fb00ff311b82 */ /* 0x000e220000000800 */
[----:B------:R-:W-:-:S03]  /*d510*/  ULDC.64 UR10, c[0x0][0xaa0] ;  /* 0x0002a800000a7ab9 */ /* 0x000fc60000000a00 */
[----:B------:R-:W-:-:S04]  /*d520*/  SHF.R.S32.HI R95, RZ, 0x1f, R11 ;  /* 0x0000001fff5f7819 */ /* 0x000fc8000001140b */
[----:B------:R-:W-:-:S04]  /*d530*/  LEA.HI R95, R95, R11, RZ, 0x3 ;  /* 0x0000000b5f5f7211 */ /* 0x000fc800078f18ff */
[----:B------:R-:W-:-:S05]  /*d540*/  SHF.R.S32.HI R95, RZ, 0x3, R95 ;  /* 0x00000003ff5f7819 */ /* 0x000fca000001145f */
        /* <DEDUP_REMOVED lines=11> */
[C---:B------:R-:W-:Y:S02]  /*d600*/  IADD3 R41, P0, R20.reuse, 0x6000, RZ ;  /* 0x0000600014297810 */ /* 0x040fe40007f1e0ff */
[C---:B------:R-:W-:Y:S01]  /*d610*/  LOP3.LUT R7, R20.reuse, 0x380, RZ, 0xc0, !PT ;  /* 0x0000038014077812 */ /* 0x040fe200078ec0ff */
[----:B------:R-:W-:Y:S01]  /*d620*/  UIMAD UR7, UR12, UR10, URZ ;  /* 0x0000000a0c0772a4 */ /* 0x000fe2000f8e023f */
[----:B------:R-:W-:Y:S01]  /*d630*/  IADD3 R5, P6, R20, 0x7000, RZ ;  /* 0x0000700014057810 */ /* 0x000fe20007fde0ff */
[----:B------:R-:W-:Y:S01]  /*d640*/  UIMAD.WIDE.U32 UR8, UR4, UR10, URZ ;  /* 0x0000000a040872a5 */ /* 0x000fe2000f8e003f */
[----:B------:R-:W-:Y:S01]  /*d650*/  LOP3.LUT R12, R13, 0x380, RZ, 0xc0, !PT ;  /* 0x000003800d0c7812 */ /* 0x000fe200078ec0ff */
[----:B------:R-:W-:Y:S01]  /*d660*/  IMAD.U32 R29, RZ, RZ, UR42 ;  /* 0x0000002aff1d7e24 */ /* 0x000fe2000f8e00ff */
[----:B------:R-:W-:Y:S01]  /*d670*/  LOP3.LUT R24, R25, 0x380, RZ, 0xc0, !PT ;  /* 0x0000038019187812 */ /* 0x000fe200078ec0ff */
[----:B------:R-:W-:Y:S01]  /*d680*/  IMAD.X R45, RZ, RZ, R21, P6 ;  /* 0x000000ffff2d7224 */ /* 0x000fe200030e0615 */
[----:B------:R-:W-:Y:S01]  /*d690*/  LOP3.LUT R32, R33, 0x380, RZ, 0xc0, !PT ;  /* 0x0000038021207812 */ /* 0x000fe200078ec0ff */
[----:B------:R-:W-:Y:S01]  /*d6a0*/  ULDC.64 UR12, c[0x0][0xaf0] ;  /* 0x0002bc00000c7ab9 */ /* 0x000fe20000000a00 */
[----:B------:R-:W-:Y:S01]  /*d6b0*/  LOP3.LUT R36, R37, 0x380, RZ, 0xc0, !PT ;  /* 0x0000038025247812 */ /* 0x000fe200078ec0ff */
[----:B------:R-:W5:Y:S01]  /*d6c0*/  LD.E.128 R8, desc[UR48][R8.64] ;  /* 0x0000003008087980 */ /* 0x000f62000c101d00 */
[----:B------:R-:W-:-:S02]  /*d6d0*/  LOP3.LUT R40, R41, 0x380, RZ, 0xc0, !PT ;  /* 0x0000038029287812 */ /* 0x000fc400078ec0ff */
[----:B------:R-:W-:Y:S02]  /*d6e0*/  SHF.R.U64 R7, R7, 0x3, RZ ;  /* 0x0000000307077819 */ /* 0x000fe400000012ff */
[----:B------:R-:W-:Y:S02]  /*d6f0*/  LOP3.LUT R0, R5, 0x380, RZ, 0xc0, !PT ;  /* 0x0000038005007812 */ /* 0x000fe400078ec0ff */
[----:B------:R-:W-:Y:S02]  /*d700*/  SHF.R.U64 R12, R12, 0x3, RZ ;  /* 0x000000030c0c7819 */ /* 0x000fe400000012ff */
[----:B------:R-:W-:Y:S02]  /*d710*/  SHF.R.U64 R24, R24, 0x3, RZ ;  /* 0x0000000318187819 */ /* 0x000fe400000012ff */
[----:B------:R-:W-:Y:S02]  /*d720*/  SHF.R.U64 R32, R32, 0x3, RZ ;  /* 0x0000000320207819 */ /* 0x000fe400000012ff */
[----:B------:R-:W-:-:S02]  /*d730*/  SHF.R.U64 R36, R36, 0x3, RZ ;  /* 0x0000000324247819 */ /* 0x000fc400000012ff */
[----:B------:R-:W-:Y:S02]  /*d740*/  SHF.R.U64 R40, R40, 0x3, RZ ;  /* 0x0000000328287819 */ /* 0x000fe400000012ff */
[----:B------:R-:W-:Y:S02]  /*d750*/  LOP3.LUT R20, R7, R20, RZ, 0x3c, !PT ;  /* 0x0000001407147212 */ /* 0x000fe400078e3cff */
        /* <DEDUP_REMOVED lines=13> */
[----:B------:R1:W5:Y:S01]  /*d830*/  LD.E.128 R4, desc[UR48][R20.64] ;  /* 0x0000003014047980 */ /* 0x000362000c101d00 */
[----:B------:R-:W-:Y:S01]  /*d840*/  IMAD R0, R18, 0x20, R95 ;  /* 0x0000002012007824 */ /* 0x000fe200078e025f */
[----:B------:R-:W-:-:S02]  /*d850*/  ULDC.64 UR10, c[0x0][0xae8] ;  /* 0x0002ba00000a7ab9 */ /* 0x000fc40000000a00 */
[----:B------:R-:W5:Y:S04]  /*d860*/  LD.E.128 R12, desc[UR48][R12.64] ;  /* 0x000000300c0c7980 */ /* 0x000f68000c101d00 */
[----:B------:R-:W5:Y:S01]  /*d870*/  LD.E.128 R24, desc[UR48][R24.64] ;  /* 0x0000003018187980 */ /* 0x000f62000c101d00 */
[----:B-1----:R-:W1:Y:S01]  /*d880*/  @P1 LDC R21, c[0x0][0xbf0] ;  /* 0x0002fc00ff151b82 */ /* 0x002e620000000800 */
[----:B------:R-:W-:Y:S01]  /*d890*/  UIADD3 UR9, UR9, UR7, URZ ;  /* 0x0000000709097290 */ /* 0x000fe2000fffe03f */
[----:B------:R-:W-:Y:S01]  /*d8a0*/  IMAD R2, R29, 0x80, R0 ;  /* 0x000000801d027824 */ /* 0x000fe200078e0200 */
[----:B------:R-:W-:Y:S01]  /*d8b0*/  USHF.R.S32.HI UR4, URZ, 0x1f, UR36 ;  /* 0x0000001f3f047899 */ /* 0x000fe20008011424 */
[----:B------:R-:W5:Y:S01]  /*d8c0*/  LD.E.128 R32, desc[UR48][R32.64] ;  /* 0x0000003020207980 */ /* 0x000f62000c101d00 */
[----:B------:R-:W-:Y:S01]  /*d8d0*/  UIMAD.WIDE.U32 UR8, UR39, UR10, UR8 ;  /* 0x0000000a270872a5 */ /* 0x000fe2000f8e0008 */
[----:B0-----:R-:W-:Y:S01]  /*d8e0*/  @P1 IMAD.HI.U32 R0, R2, R49, RZ ;  /* 0x0000003102001227 */ /* 0x001fe200078e00ff */
[----:B------:R-:W-:Y:S01]  /*d8f0*/  UIMAD UR4, UR4, UR12, URZ ;  /* 0x0000000c040472a4 */ /* 0x000fe2000f8e023f */
[----:B------:R-:W5:Y:S01]  /*d900*/  LD.E.128 R36, desc[UR48][R36.64] ;  /* 0x0000003024247980 */ /* 0x000f62000c101d00 */
[----:B------:R-:W-:Y:S01]  /*d910*/  UIMAD UR9, UR39, UR11, UR9 ;  /* 0x0000000b270972a4 */ /* 0x000fe2000f8e0209 */
[----:B------:R-:W-:Y:S01]  /*d920*/  IMAD.MOV.U32 R29, RZ, RZ, R2 ;  /* 0x000000ffff1d7224 */ /* 0x000fe200078e0002 */
[----:B------:R-:W-:Y:S01]  /*d930*/  UIMAD UR4, UR36, UR13, UR4 ;  /* 0x0000000d240472a4 */ /* 0x000fe2000f8e0204 */
[----:B------:R-:W5:Y:S01]  /*d940*/  LD.E.128 R40, desc[UR48][R40.64] ;  /* 0x0000003028287980 */ /* 0x000f62000c101d00 */
[----:B------:R-:W-:-:S03]  /*d950*/  UIMAD.WIDE.U32 UR36, UR36, UR12, UR8 ;  /* 0x0000000c242472a5 */ /* 0x000fc6000f8e0008 */
[----:B------:R-:W-:Y:S01]  /*d960*/  ULDC.64 UR8, c[0x0][0xae0] ;  /* 0x0002b80000087ab9 */ /* 0x000fe20000000a00 */
[----:B------:R-:W-:Y:S01]  /*d970*/  UIADD3 UR4, UR37, UR4, URZ ;  /* 0x0000000425047290 */ /* 0x000fe2000fffe03f */
[----:B------:R-:W5:Y:S01]  /*d980*/  LD.E.128 R44, desc[UR48][R44.64] ;  /* 0x000000302c2c7980 */ /* 0x000f62000c101d00 */
[----:B-1----:R-:W-:Y:S01]  /*d990*/  @P1 SHF.R.U32.HI R29, RZ, R21, R0 ;  /* 0x00000015ff1d1219 */ /* 0x002fe20000011600 */
[----:B------:R-:W-:Y:S01]  /*d9a0*/  IMAD.U32 R20, RZ, RZ, UR36 ;  /* 0x00000024ff147e24 */ /* 0x000fe2000f8e00ff */
[----:B------:R-:W-:Y:S01]  /*d9b0*/  @!PT LDS RZ, [RZ] ;  /* 0x00000000fffff984 */ /* 0x000fe20000000800 */
[----:B------:R-:W-:Y:S01]  /*d9c0*/  @!PT LDS RZ, [RZ] ;  /* 0x00000000fffff984 */ /* 0x000fe20000000800 */
[----:B------:R-:W-:Y:S01]  /*d9d0*/  @!PT LDS RZ, [RZ] ;  /* 0x00000000fffff984 */ /* 0x000fe20000000800 */
[----:B------:R-:W-:Y:S01]  /*d9e0*/  @!PT LDS RZ, [RZ] ;  /* 0x00000000fffff984 */ /* 0x000fe20000000800 */
[----:B------:R0:W-:Y:S06]  /*d9f0*/  MEMBAR.ALL.CTA ;  /* 0x0000000000007992 */ /* 0x0001ec0000008000 */
[----:B0-----:R-:W0:Y:S01]  /*da00*/  FENCE.VIEW.ASYNC.S ;  /* 0x00000000000073c6 */ /* 0x001e220000000000 */
[--C-:B------:R-:W-:Y:S01]  /*da10*/  SHF.R.S32.HI R0, RZ, 0x1f, R29.reuse ;  /* 0x0000001fff007819 */ /* 0x100fe2000001141d */
[----:B------:R-:W-:-:S02]  /*da20*/  IMAD.MOV R49, RZ, RZ, -R29 ;  /* 0x000000ffff317224 */ /* 0x000fc400078e0a1d */
[----:B------:R-:W-:Y:S02]  /*da30*/  IMAD.U32 R21, RZ, RZ, UR37 ;  /* 0x00000025ff157e24 */ /* 0x000fe4000f8e00ff */
[----:B------:R-:W-:Y:S02]  /*da40*/  IMAD R0, R0, UR8, RZ ;  /* 0x0000000800007c24 */ /* 0x000fe4000f8e02ff */
[----:B------:R-:W-:Y:S02]  /*da50*/  IMAD R49, R94, R49, R2 ;  /* 0x000000315e317224 */ /* 0x000fe400078e0202 */
[----:B------:R-:W-:Y:S02]  /*da60*/  IMAD.U32 R21, RZ, RZ, UR4 ;  /* 0x00000004ff157e24 */ /* 0x000fe4000f8e00ff */
[C---:B------:R-:W-:Y:S01]  /*da70*/  IMAD R51, R29.reuse, UR9, R0 ;  /* 0x000000091d337c24 */ /* 0x040fe2000f8e0200 */
[----:B------:R-:W-:Y:S01]  /*da80*/  SHF.R.S32.HI R0, RZ, 0x1f, R49 ;  /* 0x0000001fff007819 */ /* 0x000fe20000011431 */
[----:B------:R-:W-:Y:S01]  /*da90*/  IMAD.WIDE.U32 R20, R29, UR8, R20 ;  /* 0x000000081d147c25 */ /* 0x000fe2000f8e0014 */
[----:B------:R-:W-:-:S03]  /*daa0*/  ULDC.64 UR8, c[0x0][0xad8] ;  /* 0x0002b60000087ab9 */ /* 0x000fc60000000a00 */
[----:B------:R-:W-:Y:S02]  /*dab0*/  IMAD.U32 R53, RZ, RZ, UR42 ;  /* 0x0000002aff357e24 */ /* 0x000fe4000f8e00ff */
[----:B------:R-:W-:Y:S02]  /*dac0*/  IMAD.IADD R21, R21, 0x1, R51 ;  /* 0x0000000115157824 */ /* 0x000fe400078e0233 */
[----:B------:R-:W-:Y:S02]  /*dad0*/  IMAD R0, R0, UR8, RZ ;  /* 0x0000000800007c24 */ /* 0x000fe4000f8e02ff */
[----:B------:R-:W-:Y:S02]  /*dae0*/  IMAD R53, R53, 0x80, R95 ;  /* 0x0000008035357824 */ /* 0x000fe400078e025f */
[C---:B------:R-:W-:Y:S02]  /*daf0*/  IMAD R51, R49.reuse, UR9, R0 ;  /* 0x0000000931337c24 */ /* 0x040fe4000f8e0200 */
[----:B------:R-:W-:Y:S01]  /*db00*/  IMAD.WIDE.U32 R20, R49, UR8, R20 ;  /* 0x0000000831147c25 */ /* 0x000fe2000f8e0014 */
[----:B------:R-:W-:Y:S01]  /*db10*/  ISETP.GE.AND P2, PT, R53, R30, PT ;  /* 0x0000001e3500720c */ /* 0x000fe20003f46270 */
[----:B------:R-:W-:-:S02]  /*db20*/  ULDC.64 UR8, c[0x0][0xa80] ;  /* 0x0002a00000087ab9 */ /* 0x000fc40000000a00 */
[----:B------:R-:W-:Y:S01]  /*db30*/  IMAD.IADD R21, R21, 0x1, R51 ;  /* 0x0000000115157824 */ /* 0x000fe200078e0233 */
[C---:B------:R-:W-:Y:S01]  /*db40*/  LEA R0, P3, R20.reuse, UR8, 0x1 ;  /* 0x0000000814007c11 */ /* 0x040fe2000f8608ff */
[----:B------:R-:W-:Y:S02]  /*db50*/  VIADD R3, R3, 0x2e820 ;  /* 0x0002e82003037836 */ /* 0x000fe40000000000 */
[----:B------:R-:W-:Y:S01]  /*db60*/  VIADD R29, R53, 0x20 ;  /* 0x00000020351d7836 */ /* 0x000fe20000000000 */
[----:B------:R-:W-:Y:S02]  /*db70*/  LEA.HI.X R28, R20, UR9, R21, 0x1, P3 ;  /* 0x00000009141c7c11 */ /* 0x000fe400098f0c15 */
[----:B------:R-:W-:Y:S02]  /*db80*/  PRMT R3, RZ, 0x654, R3 ;  /* 0x00000654ff037816 */ /* 0x000fe40000000003 */
[-C--:B------:R-:W-:Y:S01]  /*db90*/  ISETP.GE.AND P0, PT, R29, R30.reuse, PT ;  /* 0x0000001e1d00720c */ /* 0x080fe20003f06270 */
[----:B------:R-:W-:Y:S01]  /*dba0*/  VIADD R29, R53, 0x40 ;  /* 0x00000040351d7836 */ /* 0x000fe20000000000 */
[----:B0-----:R0:W-:Y:S01]  /*dbb0*/  SYNCS.ARRIVE.TRANS64.RED.A1T0 RZ, [R3+URZ], RZ ;  /* 0x000000ff03ff79a7 */ /* 0x0011e2000810043f */
[----:B------:R0:W1:Y:S01]  /*dbc0*/  SHFL.IDX PT, R20, R0, RZ, 0x181f ;  /* 0x00181fff00147589 */ /* 0x00006200000e0000 */
[----:B------:R-:W-:Y:S03]  /*dbd0*/  BSSY B1, `(.L_x_6229) ;  /* 0x000000f000017945 */ /* 0x000fe60003800000 */
[----:B------:R0:W2:Y:S01]  /*dbe0*/  SHFL.IDX PT, R21, R28, RZ, 0x181f ;  /* 0x00181fff1c157589 */ /* 0x0000a200000e0000 */
[----:B------:R-:W-:-:S02]  /*dbf0*/  ISETP.GE.AND P1, PT, R29, R30, PT ;  /* 0x0000001e1d00720c */ /* 0x000fc40003f26270 */
[----:B------:R-:W-:Y:S02]  /*dc00*/  SHF.R.S32.HI R95, RZ, 0x1f, R17 ;  /* 0x0000001fff5f7819 */ /* 0x000fe40000011411 */
[----:B------:R-:W-:Y:S01]  /*dc10*/  SHF.R.S32.HI R96, RZ, 0x1f, R16 ;  /* 0x0000001fff607819 */ /* 0x000fe20000011410 */
[----:B------:R-:W-:Y:S08]  /*dc20*/  @P2 BRA `(.L_x_6230) ;  /* 0x0000000000242947 */ /* 0x000ff00003800000 */
[----:B------:R-:W-:Y:S02]  /*dc30*/  ULDC UR4, c[0x0][0xac8] ;  /* 0x0002b20000047ab9 */ /* 0x000fe40000000800 */
[----:B------:R-:W-:Y:S02]  /*dc40*/  ISETP.GE.AND P2, PT, R16, UR4, PT ;  /* 0x0000000410007c0c */ /* 0x000fe4000bf46270 */
[----:B------:R-:W-:-:S11]  /*dc50*/  ISETP.GE.AND P3, PT, R17, UR4, PT ;  /* 0x0000000411007c0c */ /* 0x000fd6000bf66270 */
[CC--:B-1----:R-:W-:Y:S02]  /*dc60*/  @!P2 LEA R2, P4, R16.reuse, R20.reuse, 0x1 ;  /* 0x000000141002a211 */ /* 0x0c2fe400078808ff */
[C---:B------:R-:W-:Y:S02]  /*dc70*/  @!P3 LEA R20, P5, R17.reuse, R20, 0x1 ;  /* 0x000000141114b211 */ /* 0x040fe400078a08ff */
[-C--:B0-2---:R-:W-:Y:S02]  /*dc80*/  @!P2 LEA.HI.X R3, R16, R21.reuse, R96, 0x1, P4 ;  /* 0x000000151003a211 */ /* 0x085fe400020f0c60 */
[----:B------:R-:W-:-:S03]  /*dc90*/  @!P3 LEA.HI.X R21, R17, R21, R95, 0x1, P5 ;  /* 0x000000151115b211 */ /* 0x000fc600028f0c5f */
[----:B-----5:R3:W-:Y:S04]  /*dca0*/  @!P2 ST.E.128 desc[UR48][R2.64], R4 ;  /* 0x000000040200a985 */ /* 0x0207e8000c101d30 */
[----:B------:R3:W-:Y:S02]  /*dcb0*/  @!P3 ST.E.128 desc[UR48][R20.64], R32 ;  /* 0x000000201400b985 */ /* 0x0007e4000c101d30 */
.L_x_6230:
[----:B------:R-:W-:Y:S05]  /*dcc0*/  BSYNC B1 ;  /* 0x0000000000017941 */ /* 0x000fea0003800000 */
.L_x_6229:
[----:B---3-5:R3:W4:Y:S01]  /*dcd0*/  SHFL.IDX PT, R5, R28, 0x1, 0x181f ;  /* 0x00381f001c057f89 */ /* 0x02872200000e0000 */
[----:B------:R-:W-:Y:S03]  /*dce0*/  BSSY B1, `(.L_x_6231) ;  /* 0x000000c000017945 */ /* 0x000fe60003800000 */
[----:B------:R3:W0:Y:S01]  /*dcf0*/  SHFL.IDX PT, R4, R0, 0x1, 0x181f ;  /* 0x00381f0000047f89 */ /* 0x00062200000e0000 */
[----:B------:R-:W-:Y:S05]  /*dd00*/  @P0 BRA `(.L_x_6232) ;  /* 0x0000000000240947 */ /* 0x000fea0003800000 */
[----:B------:R-:W-:Y:S02]  /*dd10*/  ULDC UR4, c[0x0][0xac8] ;  /* 0x0002b20000047ab9 */ /* 0x000fe40000000800 */
[----:B------:R-:W-:Y:S02]  /*dd20*/  ISETP.GE.AND P3, PT, R16, UR4, PT ;  /* 0x0000000410007c0c */ /* 0x000fe4000bf66270 */
[----:B------:R-:W-:-:S11]  /*dd30*/  ISETP.GE.AND P4, PT, R17, UR4, PT ;  /* 0x0000000411007c0c */ /* 0x000fd6000bf86270 */
[CC--:B0-----:R-:W-:Y:S02]  /*dd40*/  @!P3 LEA R2, P0, R16.reuse, R4.reuse, 0x1 ;  /* 0x000000041002b211 */ /* 0x0c1fe400078008ff */
[C---:B------:R-:W-:Y:S02]  /*dd50*/  @!P4 LEA R4, P2, R17.reuse, R4, 0x1 ;  /* 0x000000041104c211 */ /* 0x040fe400078408ff */
[-C--:B----4-:R-:W-:Y:S02]  /*dd60*/  @!P3 LEA.HI.X R3, R16, R5.reuse, R96, 0x1, P0 ;  /* 0x000000051003b211 */ /* 0x090fe400000f0c60 */
[----:B------:R-:W-:-:S03]  /*dd70*/  @!P4 LEA.HI.X R5, R17, R5, R95, 0x1, P2 ;  /* 0x000000051105c211 */ /* 0x000fc600010f0c5f */
[----:B------:R0:W-:Y:S04]  /*dd80*/  @!P3 ST.E.128 desc[UR48][R2.64], R8 ;  /* 0x000000080200b985 */ /* 0x0001e8000c101d30 */
[----:B------:R0:W-:Y:S02]  /*dd90*/  @!P4 ST.E.128 desc[UR48][R4.64], R36 ;  /* 0x000000240400c985 */ /* 0x0001e4000c101d30 */
.L_x_6232:
[----:B------:R-:W-:Y:S05]  /*dda0*/  BSYNC B1 ;  /* 0x0000000000017941 */ /* 0x000fea0003800000 */
.L_x_6231:
[----:B0---4-:R0:W4:Y:S01]  /*ddb0*/  SHFL.IDX PT, R5, R28, 0x2, 0x181f ;  /* 0x00581f001c057f89 */ /* 0x01112200000e0000 */
        /* <DEDUP_REMOVED lines=12> */
.L_x_6234:
[----:B------:R-:W-:Y:S05]  /*de80*/  BSYNC B1 ;  /* 0x0000000000017941 */ /* 0x000fea0003800000 */
.L_x_6233:
[----:B0-----:R-:W-:Y:S01]  /*de90*/  VIADD R3, R53, 0x60 ;  /* 0x0000006035037836 */ /* 0x001fe20000000000 */
[----:B---3--:R-:W0:Y:S04]  /*dea0*/  SHFL.IDX PT, R28, R28, 0x3, 0x181f ;  /* 0x00781f001c1c7f89 */ /* 0x008e2800000e0000 */
[----:B------:R-:W-:Y:S01]  /*deb0*/  ISETP.GE.AND P0, PT, R3, R30, PT ;  /* 0x0000001e0300720c */ /* 0x000fe20003f06270 */
[----:B------:R-:W3:-:S12]  /*dec0*/  SHFL.IDX PT, R0, R0, 0x3, 0x181f ;  /* 0x00781f0000007f89 */ /* 0x000ed800000e0000 */
[----:B------:R-:W-:Y:S05]  /*ded0*/  @P0 BRA `(.L_x_6235) ;  /* 0x00000018008c0947 */ /* 0x000fea0003800000 */
[----:B------:R-:W-:Y:S02]  /*dee0*/  ULDC UR4, c[0x0][0xac8] ;  /* 0x0002b20000047ab9 */ /* 0x000fe40000000800 */
[----:B------:R-:W-:-:S13]  /*def0*/  ISETP.GE.AND P1, PT, R16, UR4, PT ;  /* 0x0000000410007c0c */ /* 0x000fda000bf26270 */
[----:B---3--:R-:W-:-:S04]  /*df00*/  @!P1 LEA R2, P0, R16, R0, 0x1 ;  /* 0x0000000010029211 */ /* 0x008fc800078008ff */
[----:B0-----:R-:W-:Y:S02]  /*df10*/  @!P1 LEA.HI.X R3, R16, R28, R96, 0x1, P0 ;  /* 0x0000001c10039211 */ /* 0x001fe400000f0c60 */
[----:B------:R-:W-:-:S03]  /*df20*/  ISETP.GE.AND P0, PT, R17, UR4, PT ;  /* 0x0000000411007c0c */ /* 0x000fc6000bf06270 */
[----:B------:R0:W-:Y:S10]  /*df30*/  @!P1 ST.E.128 desc[UR48][R2.64], R24 ;  /* 0x0000001802009985 */ /* 0x0001f4000c101d30 */
[----:B------:R-:W-:Y:S05]  /*df40*/  @P0 BRA `(.L_x_6235) ;  /* 0x0000001800700947 */ /* 0x000fea0003800000 */
[----:B0-----:R-:W-:-:S04]  /*df50*/  LEA R2, P0, R17, R0, 0x1 ;  /* 0x0000000011027211 */ /* 0x001fc800078008ff */
[----:B------:R-:W-:-:S05]  /*df60*/  LEA.HI.X R3, R17, R28, R95, 0x1, P0 ;  /* 0x0000001c11037211 */ /* 0x000fca00000f0c5f */
[----:B------:R0:W-:Y:S01]  /*df70*/  ST.E.128 desc[UR48][R2.64], R44 ;  /* 0x0000002c02007985 */ /* 0x0001e2000c101d30 */
[----:B------:R-:W-:Y:S05]  /*df80*/  BRA `(.L_x_6235) ;  /* 0x0000001800607947 */ /* 0x000fea0003800000 */
.L_x_6228:
[----:B------:R0:W5:Y:S01]  /*df90*/  LDL R108, [R1+0x8] ;  /* 0x00000800016c7983 */ /* 0x0001620000100800 */
[----:B------:R-:W-:Y:S01]  /*dfa0*/  ULDC.64 UR10, c[0x0][0xb08] ;  /* 0x0002c200000a7ab9 */ /* 0x000fe20000000a00 */
[----:B------:R-:W1:Y:S02]  /*dfb0*/  @P1 LDC R0, c[0x0][0xbec] ;  /* 0x0002fb00ff001b82 */ /* 0x000e640000000800 */
[----:B------:R0:W5:Y:S04]  /*dfc0*/  LDL R107, [R1+0x40] ;  /* 0x00004000016b7983 */ /* 0x0001680000100800 */
[----:B------:R0:W5:Y:S04]  /*dfd0*/  LDL R106, [R1+0x4] ;  /* 0x00000400016a7983 */ /* 0x0001680000100800 */
[----:B------:R0:W5:Y:S04]  /*dfe0*/  LDL R105, [R1+0x3c] ;  /* 0x00003c0001697983 */ /* 0x0001680000100800 */
[----:B------:R0:W5:Y:S01]  /*dff0*/  LDL R104, [R1] ;  /* 0x0000000001687983 */ /* 0x0001620000100800 */
[----:B------:R-:W-:Y:S01]  /*e000*/  UIMAD UR7, UR12, UR10, URZ ;  /* 0x0000000a0c0772a4 */ /* 0x000fe2000f8e023f */
[----:B------:R-:W2:Y:S01]  /*e010*/  @P1 LDC R5, c[0x0][0xbf0] ;  /* 0x0002fc00ff051b82 */ /* 0x000ea20000000800 */
[----:B------:R-:W-:Y:S01]  /*e020*/  UIMAD.WIDE.U32 UR8, UR4, UR10, URZ ;  /* 0x0000000a040872a5 */ /* 0x000fe2000f8e003f */
[----:B------:R-:W-:Y:S01]  /*e030*/  IMAD.MOV.U32 R7, RZ, RZ, R13 ;  /* 0x000000ffff077224 */ /* 0x000fe200078e000d */
[----:B------:R-:W-:Y:S01]  /*e040*/  UIMAD UR7, UR4, UR11, UR7 ;  /* 0x0000000b040772a4 */ /* 0x000fe2000f8e0207 */
[----:B------:R-:W-:Y:S01]  /*e050*/  ISETP.GE.AND P0, PT, R15, R30, PT ;  /* 0x0000001e0f00720c */ /* 0x000fe20003f06270 */
[----:B------:R-:W-:Y:S01]  /*e060*/  USHF.R.S32.HI UR4, URZ, 0x1f, UR36 ;  /* 0x0000001f3f047899 */ /* 0x000fe20008011424 */
[----:B------:R-:W-:Y:S01]  /*e070*/  VIADD R2, R3, 0x2e820 ;  /* 0x0002e82003027836 */ /* 0x000fe20000000000 */
[----:B------:R-:W-:Y:S01]  /*e080*/  UIADD3 UR9, UR9, UR7, URZ ;  /* 0x0000000709097290 */ /* 0x000fe2000fffe03f */
[----:B-1----:R-:W-:Y:S01]  /*e090*/  @P1 IMAD.HI.U32 R0, R13, R0, RZ ;  /* 0x000000000d001227 */ /* 0x002fe200078e00ff */
[----:B------:R-:W-:Y:S01]  /*e0a0*/  ULDC.64 UR10, c[0x0][0xb38] ;  /* 0x0002ce00000a7ab9 */ /* 0x000fe20000000a00 */
[----:B------:R-:W-:Y:S01]  /*e0b0*/  BSSY B1, `(.L_x_6236) ;  /* 0x0000073000017945 */ /* 0x000fe20003800000 */
[----:B------:R-:W-:Y:S01]  /*e0c0*/  UIMAD.WIDE.U32 UR8, UR39, UR10, UR8 ;  /* 0x0000000a270872a5 */ /* 0x000fe2000f8e0008 */
[----:B------:R-:W-:-:S02]  /*e0d0*/  PRMT R2, RZ, 0x654, R2 ;  /* 0x00000654ff027816 */ /* 0x000fc40000000002 */
[----:B------:R-:W-:Y:S01]  /*e0e0*/  SHF.R.S32.HI R21, RZ, 0x1f, R19 ;  /* 0x0000001fff157819 */ /* 0x000fe20000011413 */
[----:B------:R-:W-:Y:S01]  /*e0f0*/  UIMAD UR9, UR39, UR11, UR9 ;  /* 0x0000000b270972a4 */ /* 0x000fe2000f8e0209 */
[----:B------:R0:W-:Y:S01]  /*e100*/  SYNCS.ARRIVE.TRANS64.RED.A1T0 RZ, [R2+URZ], RZ ;  /* 0x000000ff02ff79a7 */ /* 0x0001e2000810043f */
[----:B------:R-:W-:Y:S01]  /*e110*/  SHF.R.S32.HI R24, RZ, 0x1f, R22 ;  /* 0x0000001fff187819 */ /* 0x000fe20000011416 */
[----:B------:R-:W-:Y:S01]  /*e120*/  ULDC.64 UR10, c[0x0][0xb40] ;  /* 0x0002d000000a7ab9 */ /* 0x000fe20000000a00 */
[----:B------:R-:W-:Y:S01]  /*e130*/  SHF.R.S32.HI R26, RZ, 0x1f, R23 ;  /* 0x0000001fff1a7819 */ /* 0x000fe20000011417 */
[----:B------:R-:W-:Y:S01]  /*e140*/  UIMAD UR4, UR4, UR10, URZ ;  /* 0x0000000a040472a4 */ /* 0x000fe2000f8e023f */
[----:B------:R-:W-:Y:S02]  /*e150*/  SHF.R.S32.HI R27, RZ, 0x1f, R228 ;  /* 0x0000001fff1b7819 */ /* 0x000fe400000114e4 */
[----:B------:R-:W-:Y:S01]  /*e160*/  SHF.R.S32.HI R95, RZ, 0x1f, R229 ;  /* 0x0000001fff5f7819 */ /* 0x000fe200000114e5 */
[----:B------:R-:W-:Y:S01]  /*e170*/  UIMAD UR4, UR36, UR11, UR4 ;  /* 0x0000000b240472a4 */ /* 0x000fe2000f8e0204 */
[----:B--2---:R-:W-:Y:S01]  /*e180*/  @P1 SHF.R.U32.HI R7, RZ, R5, R0 ;  /* 0x00000005ff071219 */ /* 0x004fe20000011600 */
[----:B------:R-:W-:Y:S01]  /*e190*/  UIMAD.WIDE.U32 UR36, UR36, UR10, UR8 ;  /* 0x0000000a242472a5 */ /* 0x000fe2000f8e0008 */
[----:B------:R-:W-:-:S02]  /*e1a0*/  SHF.R.S32.HI R96, RZ, 0x1f, R230 ;  /* 0x0000001fff607819 */ /* 0x000fc400000114e6 */
[----:B------:R-:W-:Y:S01]  /*e1b0*/  ULDC.64 UR10, c[0x0][0xb48] ;  /* 0x0002d200000a7ab9 */ /* 0x000fe20000000a00 */
[----:B------:R-:W-:Y:S01]  /*e1c0*/  UIADD3 UR9, UR37, UR4, URZ ;  /* 0x0000000425097290 */ /* 0x000fe2000fffe03f */
[--C-:B------:R-:W-:Y:S01]  /*e1d0*/  SHF.R.S32.HI R0, RZ, 0x1f, R7.reuse ;  /* 0x0000001fff007819 */ /* 0x100fe20000011407 */
[----:B------:R-:W-:Y:S01]  /*e1e0*/  IMAD.MOV R9, RZ, RZ, -R7 ;  /* 0x000000ffff097224 */ /* 0x000fe200078e0a07 */
[----:B------:R-:W-:Y:S01]  /*e1f0*/  UMOV UR8, UR36 ;  /* 0x0000002400087c82 */ /* 0x000fe20008000000 */
[----:B------:R-:W-:Y:S01]  /*e200*/  SHF.R.S32.HI R97, RZ, 0x1f, R231 ;  /* 0x0000001fff617819 */ /* 0x000fe200000114e7 */
[----:B------:R-:W-:Y:S01]  /*e210*/  UIMAD.WIDE.U32 UR8, UR40, UR10, UR8 ;  /* 0x0000000a280872a5 */ /* 0x000fe2000f8e0008 */
[----:B------:R-:W-:Y:S01]  /*e220*/  IMAD R9, R94, R9, R13 ;  /* 0x000000095e097224 */ /* 0x000fe200078e020d */
[----:B------:R-:W-:Y:S02]  /*e230*/  SHF.R.S32.HI R98, RZ, 0x1f, R232 ;  /* 0x0000001fff627819 */ /* 0x000fe400000114e8 */
[----:B------:R-:W-:Y:S01]  /*e240*/  UIMAD UR40, UR40, UR11, UR9 ;  /* 0x0000000b282872a4 */ /* 0x000fe2000f8e0209 */
[----:B------:R-:W-:Y:S01]  /*e250*/  SHF.R.S32.HI R99, RZ, 0x1f, R233 ;  /* 0x0000001fff637819 */ /* 0x000fe200000114e9 */
[----:B------:R-:W-:Y:S01]  /*e260*/  IMAD.U32 R5, RZ, RZ, UR9 ;  /* 0x00000009ff057e24 */ /* 0x000fe2000f8e00ff */
[----:B------:R-:W-:Y:S01]  /*e270*/  ULDC.64 UR10, c[0x0][0xb30] ;  /* 0x0002cc00000a7ab9 */ /* 0x000fe20000000a00 */
[----:B------:R-:W-:Y:S01]  /*e280*/  IMAD.U32 R4, RZ, RZ, UR8 ;  /* 0x00000008ff047e24 */ /* 0x000fe2000f8e00ff */
[----:B------:R-:W-:Y:S01]  /*e290*/  ULDC.64 UR8, c[0x0][0xb28] ;  /* 0x0002ca0000087ab9 */ /* 0x000fe20000000a00 */
[----:B------:R-:W-:Y:S01]  /*e2a0*/  IMAD R0, R0, UR10, RZ ;  /* 0x0000000a00007c24 */ /* 0x000fe2000f8e02ff */
[----:B------:R-:W-:Y:S01]  /*e2b0*/  SHF.R.S32.HI R100, RZ, 0x1f, R234 ;  /* 0x0000001fff647819 */ /* 0x000fe200000114ea */
[----:B------:R-:W-:Y:S01]  /*e2c0*/  IMAD.U32 R5, RZ, RZ, UR40 ;  /* 0x00000028ff057e24 */ /* 0x000fe2000f8e00ff */
[----:B------:R-:W-:Y:S01]  /*e2d0*/  SHF.R.S32.HI R101, RZ, 0x1f, R235 ;  /* 0x0000001fff657819 */ /* 0x000fe200000114eb */
[C---:B------:R-:W-:Y:S01]  /*e2e0*/  IMAD R11, R7.reuse, UR11, R0 ;  /* 0x0000000b070b7c24 */ /* 0x040fe2000f8e0200 */
[----:B------:R-:W-:Y:S01]  /*e2f0*/  SHF.R.S32.HI R0, RZ, 0x1f, R9 ;  /* 0x0000001fff007819 */ /* 0x000fe20000011409 */
[----:B------:R-:W-:Y:S01]  /*e300*/  IMAD.WIDE.U32 R4, R7, UR10, R4 ;  /* 0x0000000a07047c25 */ /* 0x000fe2000f8e0004 */
[----:B------:R-:W-:-:S02]  /*e310*/  SHF.R.S32.HI R102, RZ, 0x1f, R236 ;  /* 0x0000001fff667819 */ /* 0x000fc400000114ec */
[----:B------:R-:W-:Y:S01]  /*e320*/  SHF.R.S32.HI R103, RZ, 0x1f, R237 ;  /* 0x0000001fff677819 */ /* 0x000fe200000114ed */
[----:B------:R-:W-:Y:S02]  /*e330*/  IMAD R0, R0, UR8, RZ ;  /* 0x0000000800007c24 */ /* 0x000fe4000f8e02ff */
[----:B------:R-:W-:Y:S02]  /*e340*/  IMAD.IADD R5, R5, 0x1, R11 ;  /* 0x0000000105057824 */ /* 0x000fe400078e020b */
        /* <DEDUP_REMOVED lines=9> */
[----:B------:R-:W-:Y:S02]  /*e3e0*/  ULDC UR4, c[0x0][0xac8] ;  /* 0x0002b20000047ab9 */ /* 0x000fe40000000800 */
[----:B-----5:R-:W-:Y:S02]  /*e3f0*/  ISETP.GE.AND P3, PT, R106, UR4, PT ;  /* 0x000000046a007c0c */ /* 0x020fe4000bf66270 */
[----:B------:R-:W-:Y:S02]  /*e400*/  ISETP.GE.AND P2, PT, R108, UR4, PT ;  /* 0x000000046c007c0c */ /* 0x000fe4000bf46270 */
[----:B------:R-:W-:Y:S02]  /*e410*/  ISETP.GE.AND P1, PT, R104, UR4, PT ;  /* 0x0000000468007c0c */ /* 0x000fe4000bf26270 */
[----:B------:R-:W-:Y:S02]  /*e420*/  ISETP.GE.AND P0, PT, R237, UR4, PT ;  /* 0x00000004ed007c0c */ /* 0x000fe4000bf06270 */
[----:B------:R-:W-:-:S05]  /*e430*/  ISETP.GE.AND P4, PT, R236, UR4, PT ;  /* 0x00000004ec007c0c */ /* 0x000fca000bf86270 */
[-C--:B-1----:R-:W-:Y:S02]  /*e440*/  @!P3 LEA R6, P5, R106, R4.reuse, 0x2 ;  /* 0x000000046a06b211 */ /* 0x082fe400078a10ff */
[----:B0-2---:R-:W-:Y:S02]  /*e450*/  @!P2 IMAD.WIDE R2, R108, 0x4, R4 ;  /* 0x000000046c02a825 */ /* 0x005fe400078e0204 */
[----:B------:R-:W-:Y:S02]  /*e460*/  @!P3 LEA.HI.X R7, R106, R5, R107, 0x2, P5 ;  /* 0x000000056a07b211 */ /* 0x000fe400028f146b */
[-C--:B------:R-:W-:Y:S01]  /*e470*/  @!P1 LEA R8, P6, R104, R4.reuse, 0x2 ;  /* 0x0000000468089211 */ /* 0x080fe200078c10ff */
[----:B------:R0:W-:Y:S01]  /*e480*/  @!P2 ST.E.64 desc[UR48][R2.64], R92 ;  /* 0x0000005c0200a985 */ /* 0x0001e2000c101b30 */
[----:B------:R-:W-:Y:S02]  /*e490*/  ISETP.GE.AND P2, PT, R235, UR4, PT ;  /* 0x00000004eb007c0c */ /* 0x000fe4000bf46270 */
[----:B------:R-:W-:Y:S01]  /*e4a0*/  @!P0 LEA R10, P5, R237, R4, 0x2 ;  /* 0x00000004ed0a8211 */ /* 0x000fe200078a10ff */
[----:B------:R1:W-:Y:S01]  /*e4b0*/  @!P3 ST.E.64 desc[UR48][R6.64], R90 ;  /* 0x0000005a0600b985 */ /* 0x0003e2000c101b30 */
[----:B------:R-:W-:-:S02]  /*e4c0*/  ISETP.GE.AND P3, PT, R234, UR4, PT ;  /* 0x00000004ea007c0c */ /* 0x000fc4000bf66270 */
[-C--:B------:R-:W-:Y:S02]  /*e4d0*/  @!P1 LEA.HI.X R9, R104, R5.reuse, R105, 0x2, P6 ;  /* 0x0000000568099211 */ /* 0x080fe400030f1469 */
[----:B------:R-:W-:-:S03]  /*e4e0*/  @!P0 LEA.HI.X R11, R237, R5, R103, 0x2, P5 ;  /* 0x00000005ed0b8211 */ /* 0x000fc600028f1467 */
[----:B------:R2:W-:Y:S01]  /*e4f0*/  @!P1 ST.E.64 desc[UR48][R8.64], R88 ;  /* 0x0000005808009985 */ /* 0x0005e2000c101b30 */
[----:B0-----:R-:W-:-:S03]  /*e500*/  @!P4 LEA R2, P1, R236, R4, 0x2 ;  /* 0x00000004ec02c211 */ /* 0x001fc600078210ff */
[----:B------:R0:W-:Y:S01]  /*e510*/  @!P0 ST.E.64 desc[UR48][R10.64], R86 ;  /* 0x000000560a008985 */ /* 0x0001e2000c101b30 */
[----:B------:R-:W-:Y:S02]  /*e520*/  ISETP.GE.AND P0, PT, R233, UR4, PT ;  /* 0x00000004e9007c0c */ /* 0x000fe4000bf06270 */
[-C--:B------:R-:W-:Y:S02]  /*e530*/  @!P4 LEA.HI.X R3, R236, R5.reuse, R102, 0x2, P1 ;  /* 0x00000005ec03c211 */ /* 0x080fe400008f1466 */
[CC--:B------:R-:W-:Y:S02]  /*e540*/  @!P2 LEA R12, P6, R235.reuse, R4.reuse, 0x2 ;  /* 0x00000004eb0ca211 */ /* 0x0c0fe400078c10ff */
[----:B------:R-:W-:Y:S01]  /*e550*/  ISETP.GE.AND P1, PT, R232, UR4, PT ;  /* 0x00000004e8007c0c */ /* 0x000fe2000bf26270 */
[----:B------:R3:W-:Y:S01]  /*e560*/  @!P4 ST.E.64 desc[UR48][R2.64], R84 ;  /* 0x000000540200c985 */ /* 0x0007e2000c101b30 */
[----:B------:R-:W-:Y:S02]  /*e570*/  @!P3 LEA R14, P5, R234, R4, 0x2 ;  /* 0x00000004ea0eb211 */ /* 0x000fe400078a10ff */
[----:B------:R-:W-:-:S02]  /*e580*/  @!P2 LEA.HI.X R13, R235, R5, R101, 0x2, P6 ;  /* 0x00000005eb0da211 */ /* 0x000fc400030f1465 */
[----:B------:R-:W-:Y:S02]  /*e590*/  ISETP.GE.AND P4, PT, R231, UR4, PT ;  /* 0x00000004e7007c0c */ /* 0x000fe4000bf86270 */
[----:B------:R-:W-:Y:S01]  /*e5a0*/  @!P3 LEA.HI.X R15, R234, R5, R100, 0x2, P5 ;  /* 0x00000005ea0fb211 */ /* 0x000fe200028f1464 */
[----:B------:R4:W-:Y:S01]  /*e5b0*/  @!P2 ST.E.64 desc[UR48][R12.64], R82 ;  /* 0x000000520c00a985 */ /* 0x0009e2000c101b30 */
[----:B-1----:R-:W-:-:S03]  /*e5c0*/  @!P0 LEA R6, P2, R233, R4, 0x2 ;  /* 0x00000004e9068211 */ /* 0x002fc600078410ff */
[----:B------:R-:W-:Y:S01]  /*e5d0*/  @!P3 ST.E.64 desc[UR48][R14.64], R80 ;  /* 0x000000500e00b985 */ /* 0x000fe2000c101b30 */
[----:B------:R-:W-:Y:S02]  /*e5e0*/  ISETP.GE.AND P3, PT, R230, UR4, PT ;  /* 0x00000004e6007c0c */ /* 0x000fe4000bf66270 */
[CC--:B--2---:R-:W-:Y:S02]  /*e5f0*/  @!P1 LEA R8, P5, R232.reuse, R4.reuse, 0x2 ;  /* 0x00000004e8089211 */ /* 0x0c4fe400078a10ff */
[-C--:B------:R-:W-:Y:S02]  /*e600*/  @!P0 LEA.HI.X R7, R233, R5.reuse, R99, 0x2, P2 ;  /* 0x00000005e9078211 */ /* 0x080fe400010f1463 */
[----:B------:R-:W-:Y:S02]  /*e610*/  ISETP.GE.AND P2, PT, R229, UR4, PT ;  /* 0x00000004e5007c0c */ /* 0x000fe4000bf46270 */
[----:B0-----:R-:W-:Y:S01]  /*e620*/  @!P4 LEA R10, P6, R231, R4, 0x2 ;  /* 0x00000004e70ac211 */ /* 0x001fe200078c10ff */
[----:B------:R0:W-:Y:S01]  /*e630*/  @!P0 ST.E.64 desc[UR48][R6.64], R78 ;  /* 0x0000004e06008985 */ /* 0x0001e2000c101b30 */
[----:B------:R-:W-:-:S02]  /*e640*/  @!P1 LEA.HI.X R9, R232, R5, R98, 0x2, P5 ;  /* 0x00000005e8099211 */ /* 0x000fc400028f1462 */
[-C--:B------:R-:W-:Y:S02]  /*e650*/  @!P4 LEA.HI.X R11, R231, R5.reuse, R97, 0x2, P6 ;  /* 0x00000005e70bc211 */ /* 0x080fe400030f1461 */
[----:B------:R-:W-:Y:S01]  /*e660*/  ISETP.GE.AND P0, PT, R228, UR4, PT ;  /* 0x00000004e4007c0c */ /* 0x000fe2000bf06270 */
[----:B------:R1:W-:Y:S01]  /*e670*/  @!P1 ST.E.64 desc[UR48][R8.64], R76 ;  /* 0x0000004c08009985 */ /* 0x0003e2000c101b30 */
        /* <DEDUP_REMOVED lines=22> */
.L_x_6237:
[----:B------:R-:W-:Y:S05]  /*e7e0*/  BSYNC B1 ;  /* 0x0000000000017941 */ /* 0x000fea0003800000 */
.L_x_6236:
[----:B------:R-:W-:Y:S01]  /*e7f0*/  ISETP.GE.AND P0, PT, R25, R30, PT ;  /* 0x0000001e1900720c */ /* 0x000fe20003f06270 */
[----:B--23--:R2:W3:Y:S04]  /*e800*/  SHFL.IDX PT, R5, R20, 0x1, 0x1c1f ;  /* 0x003c1f0014057f89 */ /* 0x00c4e800000e0000 */
[----:B-1----:R2:W1:Y:S08]  /*e810*/  SHFL.IDX PT, R4, R0, 0x1, 0x1c1f ;  /* 0x003c1f0000047f89 */ /* 0x00247000000e0000 */
[----:B--2---:R-:W-:Y:S05]  /*e820*/  @P0 BRA `(.L_x_6235) ;  /* 0x0000001000380947 */ /* 0x004fea0003800000 */
[----:B------:R-:W-:Y:S02]  /*e830*/  ULDC UR4, c[0x0][0xac8] ;  /* 0x0002b20000047ab9 */ /* 0x000fe40000000800 */
[----:B-----5:R-:W-:Y:S02]  /*e840*/  ISETP.GE.AND P1, PT, R106, UR4, PT ;  /* 0x000000046a007c0c */ /* 0x020fe4000bf26270 */
[----:B------:R-:W-:Y:S02]  /*e850*/  ISETP.GE.AND P6, PT, R108, UR4, PT ;  /* 0x000000046c007c0c */ /* 0x000fe4000bfc6270 */
[----:B------:R-:W-:Y:S02]  /*e860*/  ISETP.GE.AND P0, PT, R104, UR4, PT ;  /* 0x0000000468007c0c */ /* 0x000fe4000bf06270 */
[----:B------:R-:W-:Y:S02]  /*e870*/  ISETP.GE.AND P2, PT, R237, UR4, PT ;  /* 0x00000004ed007c0c */ /* 0x000fe4000bf46270 */
[----:B------:R-:W-:-:S05]  /*e880*/  ISETP.GE.AND P3, PT, R236, UR4, PT ;  /* 0x00000004ec007c0c */ /* 0x000fca000bf66270 */
[-C--:B-1----:R-:W-:Y:S02]  /*e890*/  @!P1 LEA R6, P4, R106, R4.reuse, 0x2 ;  /* 0x000000046a069211 */ /* 0x082fe400078810ff */
[----:B0--3--:R-:W-:Y:S02]  /*e8a0*/  @!P6 IMAD.WIDE R2, R108, 0x4, R4 ;  /* 0x000000046c02e825 */ /* 0x009fe400078e0204 */
[-C--:B------:R-:W-:Y:S02]  /*e8b0*/  @!P1 LEA.HI.X R7, R106, R5.reuse, R107, 0x2, P4 ;  /* 0x000000056a079211 */ /* 0x080fe400020f146b */
[----:B------:R-:W-:Y:S01]  /*e8c0*/  ISETP.GE.AND P4, PT, R235, UR4, PT ;  /* 0x00000004eb007c0c */ /* 0x000fe2000bf86270 */
[----:B------:R0:W-:Y:S01]  /*e8d0*/  @!P6 ST.E.64 desc[UR48][R2.64], R34 ;  /* 0x000000220200e985 */ /* 0x0001e2000c101b30 */
[-C--:B------:R-:W-:Y:S02]  /*e8e0*/  @!P0 LEA R8, P5, R104, R4.reuse, 0x2 ;  /* 0x0000000468088211 */ /* 0x080fe400078a10ff */
[----:B------:R-:W-:Y:S01]  /*e8f0*/  @!P3 LEA R12, P6, R236, R4, 0x2 ;  /* 0x00000004ec0cb211 */ /* 0x000fe200078c10ff */
[----:B------:R1:W-:Y:S01]  /*e900*/  @!P1 ST.E.64 desc[UR48][R6.64], R36 ;  /* 0x0000002406009985 */ /* 0x0003e2000c101b30 */
[----:B------:R-:W-:-:S02]  /*e910*/  @!P0 LEA.HI.X R9, R104, R5, R105, 0x2, P5 ;  /* 0x0000000568098211 */ /* 0x000fc400028f1469 */
[CC--:B------:R-:W-:Y:S02]  /*e920*/  @!P2 LEA R10, P1, R237.reuse, R4.reuse, 0x2 ;  /* 0x00000004ed0aa211 */ /* 0x0c0fe400078210ff */
        /* <DEDUP_REMOVED lines=9> */
[----:B------:R4:W-:Y:S02]  /*e9c0*/  @!P3 ST.E.64 desc[UR48][R12.64], R42 ;  /* 0x0000002a0c00b985 */ /* 0x0009e4000c101b30 */
[CC--:B0-----:R-:W-:Y:S02]  /*e9d0*/  @!P0 LEA R2, P3, R234.reuse, R4.reuse, 0x2 ;  /* 0x00000004ea028211 */ /* 0x0c1fe400078610ff */
[----:B------:R-:W-:Y:S01]  /*e9e0*/  @!P4 ST.E.64 desc[UR48][R14.64], R44 ;  /* 0x0000002c0e00c985 */ /* 0x000fe2000c101b30 */
[----:B------:R-:W-:Y:S02]  /*e9f0*/  ISETP.GE.AND P4, PT, R231, UR4, PT ;  /* 0x00000004e7007c0c */ /* 0x000fe4000bf86270 */
[----:B-1----:R-:W-:Y:S02]  /*ea00*/  @!P1 LEA R6, P5, R233, R4, 0x2 ;  /* 0x00000004e9069211 */ /* 0x002fe400078a10ff */
[----:B------:R-:W-:-:S02]  /*ea10*/  @!P0 LEA.HI.X R3, R234, R5, R100, 0x2, P3 ;  /* 0x00000005ea038211 */ /* 0x000fc400018f1464 */
[----:B------:R-:W-:Y:S02]  /*ea20*/  ISETP.GE.AND P3, PT, R230, UR4, PT ;  /* 0x00000004e6007c0c */ /* 0x000fe4000bf66270 */
[CC--:B--2---:R-:W-:Y:S01]  /*ea30*/  @!P2 LEA R8, P6, R232.reuse, R4.reuse, 0x2 ;  /* 0x00000004e808a211 */ /* 0x0c4fe200078c10ff */
[----:B------:R0:W-:Y:S01]  /*ea40*/  @!P0 ST.E.64 desc[UR48][R2.64], R46 ;  /* 0x0000002e02008985 */ /* 0x0001e2000c101b30 */
[-C--:B------:R-:W-:Y:S02]  /*ea50*/  @!P1 LEA.HI.X R7, R233, R5.reuse, R99, 0x2, P5 ;  /* 0x00000005e9079211 */ /* 0x080fe400028f1463 */
[----:B------:R-:W-:Y:S02]  /*ea60*/  @!P2 LEA.HI.X R9, R232, R5, R98, 0x2, P6 ;  /* 0x00000005e809a211 */ /* 0x000fe400030f1462 */
[----:B------:R-:W-:Y:S01]  /*ea70*/  ISETP.GE.AND P0, PT, R229, UR4, PT ;  /* 0x00000004e5007c0c */ /* 0x000fe2000bf06270 */
[----:B------:R1:W-:Y:S01]  /*ea80*/  @!P1 ST.E.64 desc[UR48][R6.64], R48 ;  /* 0x0000003006009985 */ /* 0x0003e2000c101b30 */
[----:B---3--:R-:W-:-:S02]  /*ea90*/  @!P4 LEA R10, P1, R231, R4, 0x2 ;  /* 0x00000004e70ac211 */ /* 0x008fc400078210ff */
[----:B------:R-:W-:Y:S01]  /*eaa0*/  ISETP.GE.AND P5, PT, R228, UR4, PT ;  /* 0x00000004e4007c0c */ /* 0x000fe2000bfa6270 */
[----:B------:R2:W-:Y:S01]  /*eab0*/  @!P2 ST.E.64 desc[UR48][R8.64], R50 ;  /* 0x000000320800a985 */ /* 0x0005e2000c101b30 */
[----:B------:R-:W-:Y:S02]  /*eac0*/  @!P4 LEA.HI.X R11, R231, R5, R97, 0x2, P1 ;  /* 0x00000005e70bc211 */ /* 0x000fe400008f1461 */
[----:B------:R-:W-:Y:S02]  /*ead0*/  ISETP.GE.AND P2, PT, R23, UR4, PT ;  /* 0x0000000417007c0c */ /* 0x000fe4000bf46270 */
[----:B------:R-:W-:Y:S01]  /*eae0*/  ISETP.GE.AND P1, PT, R22, UR4, PT ;  /* 0x0000000416007c0c */ /* 0x000fe2000bf26270 */
[----:B------:R3:W-:Y:S01]  /*eaf0*/  @!P4 ST.E.64 desc[UR48][R10.64], R52 ;  /* 0x000000340a00c985 */ /* 0x0007e2000c101b30 */
[-C--:B----4-:R-:W-:Y:S02]  /*eb00*/  @!P3 LEA R12, P6, R230, R4.reuse, 0x2 ;  /* 0x00000004e60cb211 */ /* 0x090fe400078c10ff */
[----:B0-----:R-:W-:-:S02]  /*eb10*/  @!P0 LEA R2, P4, R229, R4, 0x2 ;  /* 0x00000004e5028211 */ /* 0x001fc400078810ff */
        /* <DEDUP_REMOVED lines=15> */
[----:B---3--:R-:W-:-:S04]  /*ec10*/  LEA R2, P0, R19, R4, 0x2 ;  /* 0x0000000413027211 */ /* 0x008fc800078010ff */
[----:B------:R-:W-:-:S05]  /*ec20*/  LEA.HI.X R3, R19, R5, R21, 0x2, P0 ;  /* 0x0000000513037211 */ /* 0x000fca00000f1415 */
[----:B------:R2:W-:Y:S01]  /*ec30*/  ST.E.64 desc[UR48][R2.64], R32 ;  /* 0x0000002002007985 */ /* 0x0005e2000c101b30 */
[----:B------:R-:W-:Y:S05]  /*ec40*/  BRA `(.L_x_6235) ;  /* 0x0000000c00307947 */ /* 0x000fea0003800000 */
.L_x_6226:
        /* <DEDUP_REMOVED lines=31> */
.L_x_6238:
[----:B------:R-:W-:Y:S01]  /*ee40*/  USEL UR36, UR36, URZ, !UP0 ;  /* 0x0000003f24247287 */ /* 0x000fe2000c000000 */
[----:B------:R-:W-:Y:S01]  /*ee50*/  BSSY B1, `(.L_x_6239) ;  /* 0x0000038000017945 */ /* 0x000fe20003800000 */
[----:B------:R-:W-:-:S03]  /*ee60*/  USEL UR37, UR37, URZ, !UP0 ;  /* 0x0000003f25257287 */ /* 0x000fc6000c000000 */
[----:B------:R-:W-:Y:S09]  /*ee70*/  @P0 BRA `(.L_x_6240) ;  /* 0x0000000000d40947 */ /* 0x000ff20003800000 */
[----:B------:R-:W0:Y:S01]  /*ee80*/  LDC R9, c[0x0][0xbe8] ;  /* 0x0002fa00ff097b82 */ /* 0x000e220000000800 */
[----:B------:R-:W-:-:S04]  /*ee90*/  IMAD.U32 R2, RZ, RZ, UR42 ;  /* 0x0000002aff027e24 */ /* 0x000fc8000f8e00ff */
[----:B------:R-:W-:-:S04]  /*eea0*/  IMAD R2, R2, 0x80, R7 ;  /* 0x0000008002027824 */ /* 0x000fc800078e0207 */
[----:B------:R-:W-:Y:S02]  /*eeb0*/  VIADD R4, R2, 0xffffff80 ;  /* 0xffffff8002047836 */ /* 0x000fe40000000000 */
        /* <DEDUP_REMOVED lines=13> */
[----:B------:R-:W-:Y:S01]  /*ef90*/  UIMAD UR7, UR11, UR36, URZ ;  /* 0x000000240b0772a4 */ /* 0x000fe2000f8e023f */
[----:B------:R-:W1:Y:S01]  /*efa0*/  @P0 LDC R7, c[0x0][0xbf0] ;  /* 0x0002fc00ff070b82 */ /* 0x000e620000000800 */
[----:B------:R-:W-:Y:S02]  /*efb0*/  UIMAD.WIDE.U32 UR14, UR8, UR39, URZ ;  /* 0x00000027080e72a5 */ /* 0x000fe4000f8e003f */
        /* <DEDUP_REMOVED lines=12> */
[----:B------:R-:W-:Y:S01]  /*f080*/  UIADD3.X UR7, UR7, UR11, UR16, UP0, UP1 ;  /* 0x0000000b07077290 */ /* 0x000fe200087e2410 */
[----:B-1----:R-:W-:Y:S01]  /*f090*/  @P0 SHF.R.U32.HI R5, RZ, R7, R2 ;  /* 0x00000007ff050219 */ /* 0x002fe20000011602 */
[----:B------:R-:W-:Y:S01]  /*f0a0*/  IMAD.U32 R2, RZ, RZ, UR20 ;  /* 0x00000014ff027e24 */ /* 0x000fe2000f8e00ff */
[----:B------:R-:W-:Y:S01]  /*f0b0*/  ULDC.64 UR8, c[0x0][UR17+0x210] ;  /* 0x0000840011087abb */ /* 0x000fe20008000a00 */
[----:B------:R-:W-:Y:S01]  /*f0c0*/  ULDC.64 UR10, c[0x0][0xba8] ;  /* 0x0002ea00000a7ab9 */ /* 0x000fe20000000a00 */
[----:B------:R-:W-:Y:S01]  /*f0d0*/  @!UP2 ULDC UR10, c[0x0][0xb50] ;  /* 0x0002d400000aaab9 */ /* 0x000fe20000000800 */
[--C-:B------:R-:W-:Y:S01]  /*f0e0*/  IMAD.MOV R7, RZ, RZ, -R5.reuse ;  /* 0x000000ffff077224 */ /* 0x100fe200078e0a05 */
[----:B------:R-:W-:Y:S01]  /*f0f0*/  IADD3 R2, P0, P1, R5, UR14, R2 ;  /* 0x0000000e05027c10 */ /* 0x000fe2000f91e002 */
[----:B------:R-:W-:Y:S01]  /*f100*/  @!UP2 ULDC UR11, c[0x0][0xb54] ;  /* 0x0002d500000baab9 */ /* 0x000fe20000000800 */
[----:B------:R-:W-:Y:S01]  /*f110*/  SHF.R.S32.HI R5, RZ, 0x1f, R5 ;  /* 0x0000001fff057819 */ /* 0x000fe20000011405 */
[----:B------:R-:W-:-:S03]  /*f120*/  IMAD R7, R9, R7, R4 ;  /* 0x0000000709077224 */ /* 0x000fc600078e0204 */
[----:B------:R-:W-:Y:S01]  /*f130*/  IADD3.X R3, R5, UR7, R6, P0, P1 ;  /* 0x0000000705037c10 */ /* 0x000fe200087e2406 */
[C---:B------:R-:W-:Y:S01]  /*f140*/  IMAD R9, R7.reuse, UR9, RZ ;  /* 0x0000000907097c24 */ /* 0x040fe2000f8e02ff */
[----:B------:R-:W-:Y:S01]  /*f150*/  SHF.R.S32.HI R4, RZ, 0x1f, R7 ;  /* 0x0000001fff047819 */ /* 0x000fe20000011407 */
[----:B------:R-:W-:-:S04]  /*f160*/  IMAD.WIDE.U32 R2, R7, UR8, R2 ;  /* 0x0000000807027c25 */ /* 0x000fc8000f8e0002 */
[----:B------:R-:W-:Y:S01]  /*f170*/  IMAD R9, R4, UR8, R9 ;  /* 0x0000000804097c24 */ /* 0x000fe2000f8e0209 */
[----:B------:R-:W-:-:S03]  /*f180*/  LEA R4, P0, R2, UR10, 0x2 ;  /* 0x0000000a02047c11 */ /* 0x000fc6000f8010ff */
[----:B------:R-:W-:-:S05]  /*f190*/  IMAD.IADD R3, R3, 0x1, R9 ;  /* 0x0000000103037824 */ /* 0x000fca00078e0209 */
[----:B------:R-:W-:Y:S01]  /*f1a0*/  LEA.HI.X R5, R2, UR11, R3, 0x2, P0 ;  /* 0x0000000b02057c11 */ /* 0x000fe200080f1403 */
[----:B------:R-:W-:-:S05]  /*f1b0*/  IMAD.MOV.U32 R3, RZ, RZ, -0x800000 ;  /* 0xff800000ff037424 */ /* 0x000fca00078e00ff */
[----:B------:R0:W-:Y:S02]  /*f1c0*/  STG.E desc[UR48][R4.64], R3 ;  /* 0x0000000304007986 */ /* 0x0001e4000c101930 */
.L_x_6240:
[----:B------:R-:W-:Y:S05]  /*f1d0*/  BSYNC B1 ;  /* 0x0000000000017941 */ /* 0x000fea0003800000 */
.L_x_6239:
[----:B------:R-:W-:-:S06]  /*f1e0*/  UISETP.GT.AND UP0, UPT, UR44, 0x1, UPT ;  /* 0x000000012c00788c */ /* 0x000fcc000bf04270 */
[----:B------:R-:W-:-:S13]  /*f1f0*/  PLOP3.LUT P0, PT, PT, PT, UP0, 0x80, 0x0 ;  /* 0x000000000000781c */ /* 0x000fda0003f0f008 */
[----:B------:R-:W-:Y:S05]  /*f200*/  @P0 BRA `(.L_x_6235) ;  /* 0x0000000400c00947 */ /* 0x000fea0003800000 */
[----:B------:R-:W1:Y:S01]  /*f210*/  LDC R11, c[0x0][0xbe8] ;  /* 0x0002fa00ff0b7b82 */ /* 0x000e620000000800 */
[----:B------:R-:W-:Y:S01]  /*f220*/  SHF.R.S32.HI R8, RZ, 0x1f, R10 ;  /* 0x0000001fff087819 */ /* 0x000fe2000001140a */
[----:B------:R-:W-:Y:S01]  /*f230*/  ULDC.64 UR10, c[0x0][0xaa0] ;  /* 0x0002a800000a7ab9 */ /* 0x000fe20000000a00 */
[----:B0-----:R-:W-:Y:S01]  /*f240*/  IMAD.U32 R5, RZ, RZ, UR42 ;  /* 0x0000002aff057e24 */ /* 0x001fe2000f8e00ff */
[----:B------:R-:W-:Y:S01]  /*f250*/  UIMAD UR7, UR16, UR10, URZ ;  /* 0x0000000a100772a4 */ /* 0x000fe2000f8e023f */
[----:B------:R-:W-:Y:S01]  /*f260*/  LEA.HI R8, R8, R10, RZ, 0x3 ;  /* 0x0000000a08087211 */ /* 0x000fe200078f18ff */
[----:B------:R-:W-:Y:S01]  /*f270*/  UIMAD.WIDE.U32 UR8, UR4, UR10, URZ ;  /* 0x0000000a040872a5 */ /* 0x000fe2000f8e003f */
[----:B------:R-:W-:Y:S01]  /*f280*/  BSSY B1, `(.L_x_6241) ;  /* 0x000003e000017945 */ /* 0x000fe20003800000 */
[----:B------:R-:W-:Y:S01]  /*f290*/  UIMAD UR7, UR4, UR11, UR7 ;  /* 0x0000000b040772a4 */ /* 0x000fe2000f8e0207 */
[----:B------:R-:W-:Y:S02]  /*f2a0*/  SHF.R.S32.HI R8, RZ, 0x3, R8 ;  /* 0x00000003ff087819 */ /* 0x000fe40000011408 */
[----:B------:R-:W-:Y:S01]  /*f2b0*/  ULDC.64 UR10, c[0x0][0xae8] ;  /* 0x0002ba00000a7ab9 */ /* 0x000fe20000000a00 */
[----:B------:R-:W-:Y:S01]  /*f2c0*/  UIADD3 UR9, UR9, UR7, URZ ;  /* 0x0000000709097290 */ /* 0x000fe2000fffe03f */
[----:B------:R-:W-:Y:S01]  /*f2d0*/  SHF.R.S32.HI R10, RZ, 0x1f, R17 ;  /* 0x0000001fff0a7819 */ /* 0x000fe20000011411 */
[----:B------:R-:W-:Y:S01]  /*f2e0*/  IMAD R2, R18, 0x20, R8 ;  /* 0x0000002012027824 */ /* 0x000fe200078e0208 */
[----:B------:R-:W-:Y:S01]  /*f2f0*/  SHF.R.S32.HI R12, RZ, 0x1f, R16 ;  /* 0x0000001fff0c7819 */ /* 0x000fe20000011410 */
[----:B------:R-:W-:-:S02]  /*f300*/  UIMAD.WIDE.U32 UR8, UR39, UR10, UR8 ;  /* 0x0000000a270872a5 */ /* 0x000fc4000f8e0008 */
[----:B------:R-:W-:Y:S02]  /*f310*/  IMAD R6, R5, 0x80, R2 ;  /* 0x0000008005067824 */ /* 0x000fe400078e0202 */
[----:B------:R-:W-:Y:S02]  /*f320*/  UIMAD UR9, UR39, UR11, UR9 ;  /* 0x0000000b270972a4 */ /* 0x000fe4000f8e0209 */
[----:B------:R-:W-:Y:S01]  /*f330*/  IMAD.MOV.U32 R5, RZ, RZ, R6 ;  /* 0x000000ffff057224 */ /* 0x000fe200078e0006 */
        /* <DEDUP_REMOVED lines=26> */
[----:B-----5:R-:W-:Y:S02]  /*f4e0*/  IMAD R11, R0, R11, RZ ;  /* 0x0000000b000b7224 */ /* 0x020fe400078e02ff */
[----:B------:R-:W-:-:S02]  /*f4f0*/  IMAD R5, R7, UR9, R4 ;  /* 0x0000000907057c24 */ /* 0x000fc4000f8e0204 */
[----:B------:R-:W-:Y:S01]  /*f500*/  IMAD.WIDE.U32 R2, R7, UR8, R2 ;  /* 0x0000000807027c25 */ /* 0x000fe2000f8e0002 */
[C---:B------:R-:W-:Y:S01]  /*f510*/  ISETP.GE.AND P2, PT, R6.reuse, R11, PT ;  /* 0x0000000b0600720c */ /* 0x040fe20003f46270 */
[----:B------:R-:W-:Y:S02]  /*f520*/  ULDC.64 UR8, c[0x0][0xa80] ;  /* 0x0002a00000087ab9 */ /* 0x000fe40000000a00 */
[----:B------:R-:W-:Y:S01]  /*f530*/  VIADD R0, R6, 0x20 ;  /* 0x0000002006007836 */ /* 0x000fe20000000000 */
[----:B------:R-:W-:Y:S01]  /*f540*/  LEA R4, P3, R2, UR8, 0x1 ;  /* 0x0000000802047c11 */ /* 0x000fe2000f8608ff */
[----:B------:R-:W-:-:S03]  /*f550*/  IMAD.IADD R3, R3, 0x1, R5 ;  /* 0x0000000103037824 */ /* 0x000fc600078e0205 */
[-C--:B------:R-:W-:Y:S01]  /*f560*/  ISETP.GE.AND P1, PT, R0, R11.reuse, PT ;  /* 0x0000000b0000720c */ /* 0x080fe20003f26270 */
[----:B------:R-:W-:Y:S01]  /*f570*/  VIADD R0, R6, 0x40 ;  /* 0x0000004006007836 */ /* 0x000fe20000000000 */
[----:B------:R-:W-:Y:S02]  /*f580*/  LEA.HI.X R5, R2, UR9, R3, 0x1, P3 ;  /* 0x0000000902057c11 */ /* 0x000fe400098f0c03 */
[----:B------:R0:W1:Y:S02]  /*f590*/  SHFL.IDX PT, R2, R4, RZ, 0x181f ;  /* 0x00181fff04027589 */ /* 0x00006400000e0000 */
[----:B------:R-:W-:Y:S02]  /*f5a0*/  ISETP.GE.AND P0, PT, R0, R11, PT ;  /* 0x0000000b0000720c */ /* 0x000fe40003f06270 */
[----:B------:R0:W2:Y:S01]  /*f5b0*/  SHFL.IDX PT, R0, R5, RZ, 0x181f ;  /* 0x00181fff05007589 */ /* 0x0000a200000e0000 */
[----:B------:R-:W-:Y:S10]  /*f5c0*/  @P2 BRA `(.L_x_6242) ;  /* 0x0000000000242947 */ /* 0x000ff40003800000 */
[----:B------:R-:W-:Y:S02]  /*f5d0*/  ULDC UR4, c[0x0][0xac8] ;  /* 0x0002b20000047ab9 */ /* 0x000fe40000000800 */
[----:B------:R-:W-:Y:S02]  /*f5e0*/  ISETP.GE.AND P4, PT, R16, UR4, PT ;  /* 0x0000000410007c0c */ /* 0x000fe4000bf86270 */
[----:B------:R-:W-:-:S11]  /*f5f0*/  ISETP.GE.AND P5, PT, R17, UR4, PT ;  /* 0x0000000411007c0c */ /* 0x000fd6000bfa6270 */
[CC--:B-1----:R-:W-:Y:S02]  /*f600*/  @!P4 LEA R8, P2, R16.reuse, R2.reuse, 0x1 ;  /* 0x000000021008c211 */ /* 0x0c2fe400078408ff */
[C---:B------:R-:W-:Y:S02]  /*f610*/  @!P5 LEA R2, P3, R17.reuse, R2, 0x1 ;  /* 0x000000021102d211 */ /* 0x040fe400078608ff */
[-C--:B--2---:R-:W-:Y:S02]  /*f620*/  @!P4 LEA.HI.X R9, R16, R0.reuse, R12, 0x1, P2 ;  /* 0x000000001009c211 */ /* 0x084fe400010f0c0c */
[----:B------:R-:W-:-:S03]  /*f630*/  @!P5 LEA.HI.X R3, R17, R0, R10, 0x1, P3 ;  /* 0x000000001103d211 */ /* 0x000fc600018f0c0a */
[----:B------:R3:W-:Y:S04]  /*f640*/  @!P4 ST.E.128 desc[UR48][R8.64], RZ ;  /* 0x000000ff0800c985 */ /* 0x0007e8000c101d30 */
[----:B------:R3:W-:Y:S02]  /*f650*/  @!P5 ST.E.128 desc[UR48][R2.64], RZ ;  /* 0x000000ff0200d985 */ /* 0x0007e4000c101d30 */
.L_x_6242:
[----:B------:R-:W-:Y:S05]  /*f660*/  BSYNC B1 ;  /* 0x0000000000017941 */ /* 0x000fea0003800000 */
.L_x_6241:
[----:B--2---:R2:W4:Y:S01]  /*f670*/  SHFL.IDX PT, R0, R5, 0x1, 0x181f ;  /* 0x00381f0005007f89 */ /* 0x00452200000e0000 */
[----:B------:R-:W-:Y:S03]  /*f680*/  BSSY B1, `(.L_x_6243) ;  /* 0x000000c000017945 */ /* 0x000fe60003800000 */
[----:B-1-3--:R2:W1:Y:S01]  /*f690*/  SHFL.IDX PT, R2, R4, 0x1, 0x181f ;  /* 0x00381f0004027f89 */ /* 0x00a46200000e0000 */
[----:B------:R-:W-:Y:S05]  /*f6a0*/  @P1 BRA `(.L_x_6244) ;  /* 0x0000000000241947 */ /* 0x000fea0003800000 */
[----:B------:R-:W-:Y:S02]  /*f6b0*/  ULDC UR4, c[0x0][0xac8] ;  /* 0x0002b20000047ab9 */ /* 0x000fe40000000800 */
[----:B------:R-:W-:Y:S02]  /*f6c0*/  ISETP.GE.AND P3, PT, R16, UR4, PT ;  /* 0x0000000410007c0c */ /* 0x000fe4000bf66270 */
[----:B------:R-:W-:-:S11]  /*f6d0*/  ISETP.GE.AND P4, PT, R17, UR4, PT ;  /* 0x0000000411007c0c */ /* 0x000fd6000bf86270 */
[CC--:B-1----:R-:W-:Y:S02]  /*f6e0*/  @!P3 LEA R8, P1, R16.reuse, R2.reuse, 0x1 ;  /* 0x000000021008b211 */ /* 0x0c2fe400078208ff */
[C---:B------:R-:W-:Y:S02]  /*f6f0*/  @!P4 LEA R2, P2, R17.reuse, R2, 0x1 ;  /* 0x000000021102c211 */ /* 0x040fe400078408ff */
[-C--:B----4-:R-:W-:Y:S02]  /*f700*/  @!P3 LEA.HI.X R9, R16, R0.reuse, R12, 0x1, P1 ;  /* 0x000000001009b211 */ /* 0x090fe400008f0c0c */
[----:B------:R-:W-:-:S03]  /*f710*/  @!P4 LEA.HI.X R3, R17, R0, R10, 0x1, P2 ;  /* 0x000000001103c211 */ /* 0x000fc600010f0c0a */
[----:B------:R3:W-:Y:S04]  /*f720*/  @!P3 ST.E.128 desc[UR48][R8.64], RZ ;  /* 0x000000ff0800b985 */ /* 0x0007e8000c101d30 */
[----:B------:R3:W-:Y:S02]  /*f730*/  @!P4 ST.E.128 desc[UR48][R2.64], RZ ;  /* 0x000000ff0200c985 */ /* 0x0007e4000c101d30 */
.L_x_6244:
[----:B------:R-:W-:Y:S05]  /*f740*/  BSYNC B1 ;  /* 0x0000000000017941 */ /* 0x000fea0003800000 */
.L_x_6243:
[----:B----4-:R4:W0:Y:S01]  /*f750*/  SHFL.IDX PT, R0, R5, 0x2, 0x181f ;  /* 0x00581f0005007f89 */ /* 0x01082200000e0000 */
        /* <DEDUP_REMOVED lines=8> */
[-C--:B0-----:R-:W-:Y:S02]  /*f7e0*/  @!P2 LEA.HI.X R9, R16, R0.reuse, R12, 0x1, P0 ;  /* 0x000000001009a211 */ /* 0x081fe400000f0c0c */
[----:B------:R-:W-:-:S03]  /*f7f0*/  @!P3 LEA.HI.X R3, R17, R0, R10, 0x1, P1 ;  /* 0x000000001103b211 */ /* 0x000fc600008f0c0a */
[----:B------:R3:W-:Y:S04]  /*f800*/  @!P2 ST.E.128 desc[UR48][R8.64], RZ ;  /* 0x000000ff0800a985 */ /* 0x0007e8000c101d30 */
[----:B------:R3:W-:Y:S02]  /*f810*/  @!P3 ST.E.128 desc[UR48][R2.64], RZ ;  /* 0x000000ff0200b985 */ /* 0x0007e4000c101d30 */
.L_x_6246:
[----:B------:R-:W-:Y:S05]  /*f820*/  BSYNC B1 ;  /* 0x0000000000017941 */ /* 0x000fea0003800000 */
.L_x_6245:
[----:B0-----:R-:W-:Y:S01]  /*f830*/  VIADD R0, R6, 0x60 ;  /* 0x0000006006007836 */ /* 0x001fe20000000000 */
[----:B--2-4-:R-:W0:Y:S04]  /*f840*/  SHFL.IDX PT, R5, R5, 0x3, 0x181f ;  /* 0x00781f0005057f89 */ /* 0x014e2800000e0000 */
[----:B------:R-:W-:Y:S01]  /*f850*/  ISETP.GE.AND P0, PT, R0, R11, PT ;  /* 0x0000000b0000720c */ /* 0x000fe20003f06270 */
[----:B-1-3--:R1:W2:-:S12]  /*f860*/  SHFL.IDX PT, R2, R4, 0x3, 0x181f ;  /* 0x00781f0004027f89 */ /* 0x00a29800000e0000 */
[----:B-1----:R-:W-:Y:S05]  /*f870*/  @P0 BRA `(.L_x_6235) ;  /* 0x0000000000240947 */ /* 0x002fea0003800000 */
[----:B------:R-:W-:Y:S02]  /*f880*/  ULDC UR4, c[0x0][0xac8] ;  /* 0x0002b20000047ab9 */ /* 0x000fe40000000800 */
[----:B------:R-:W-:Y:S02]  /*f890*/  ISETP.GE.AND P2, PT, R16, UR4, PT ;  /* 0x0000000410007c0c */ /* 0x000fe4000bf46270 */
[----:B------:R-:W-:-:S11]  /*f8a0*/  ISETP.GE.AND P3, PT, R17, UR4, PT ;  /* 0x0000000411007c0c */ /* 0x000fd6000bf66270 */
[CC--:B--2---:R-:W-:Y:S02]  /*f8b0*/  @!P2 LEA R6, P0, R16.reuse, R2.reuse, 0x1 ;  /* 0x000000021006a211 */ /* 0x0c4fe400078008ff */
[C---:B------:R-:W-:Y:S02]  /*f8c0*/  @!P3 LEA R2, P1, R17.reuse, R2, 0x1 ;  /* 0x000000021102b211 */ /* 0x040fe400078208ff */
[-C--:B0-----:R-:W-:Y:S02]  /*f8d0*/  @!P2 LEA.HI.X R7, R16, R5.reuse, R12, 0x1, P0 ;  /* 0x000000051007a211 */ /* 0x081fe400000f0c0c */
[----:B------:R-:W-:-:S03]  /*f8e0*/  @!P3 LEA.HI.X R3, R17, R5, R10, 0x1, P1 ;  /* 0x000000051103b211 */ /* 0x000fc600008f0c0a */
[----:B------:R0:W-:Y:S04]  /*f8f0*/  @!P2 ST.E.128 desc[UR48][R6.64], RZ ;  /* 0x000000ff0600a985 */ /* 0x0001e8000c101d30 */
[----:B------:R0:W-:Y:S02]  /*f900*/  @!P3 ST.E.128 desc[UR48][R2.64], RZ ;  /* 0x000000ff0200b985 */ /* 0x0001e4000c101d30 */
.L_x_6235:
[----:B------:R-:W-:Y:S05]  /*f910*/  BSYNC B0 ;  /* 0x0000000000007941 */ /* 0x000fea0003800000 */
.L_x_6225:
[----:B------:R-:W-:Y:S02]  /*f920*/  ULDC UR4, c[0x0][0xc3c] ;  /* 0x00030f0000047ab9 */ /* 0x000fe40000000800 */
[----:B------:R-:W-:-:S13]  /*f930*/  ISETP.GE.AND P0, PT, R31, UR4, PT ;  /* 0x000000041f007c0c */ /* 0x000fda000bf06270 */
[----:B------:R-:W-:Y:S05]  /*f940*/  @!P0 BRA `(.L_x_6247) ;  /* 0xffffff1400c88947 */ /* 0x000fea000383ffff */
[----:B------:R-:W-:Y:S05]  /*f950*/  EXIT ;  /* 0x000000000000794d */ /* 0x000fea0003800000 */
.L_x_6198:
        /* <DEDUP_REMOVED lines=22> */
.L_x_6248:
        /* <DEDUP_REMOVED lines=44> */
.L_x_6252:
        /* <DEDUP_REMOVED lines=38> */
.L_x_6250:
        /* <DEDUP_REMOVED lines=20> */
.L_x_6253:
        /* <DEDUP_REMOVED lines=56> */
.L_x_6251:
[----:B------:R1:W-:Y:S04]  /*104a0*/  STL [R1+0x10], R7 ;  /* 0x0000100701007387 */ /* 0x0003e80000100800 */
[----:B------:R1:W-:Y:S04]  /*104b0*/  STL [R1+0x14], RZ ;  /* 0x000014ff01007387 */ /* 0x0003e80000100800 */
[----:B------:R1:W-:Y:S02]  /*104c0*/  STL [R1+0x18], RZ ;  /* 0x000018ff01007387 */ /* 0x0003e40000100800 */
.L_x_6254:
        /* <DEDUP_REMOVED lines=11> */
.L_x_6249:
        /* <DEDUP_REMOVED lines=19> */
[C---:B------:R-:W-:Y:S01]  /*106b0*/  LOP3.LUT P0, RZ, R6.reuse, 0x4, RZ, 0xc0, !PT ;  /* 0x0000000406ff7812 */ /* 0x040fe2000780c0ff */
[C---:B------:R-:W-:Y:S01]  /*106c0*/  IMAD.SHL.U32 R5, R6.reuse, 0x4, RZ ;  /* 0x0000000406057824 */ /* 0x040fe200078e00ff */
[----:B------:R-:W-:Y:S01]  /*106d0*/  SHF.R.U32.HI R3, RZ, 0x5, R4 ;  /* 0x00000005ff037819 */ /* 0x000fe20000011604 */
[----:B------:R-:W-:Y:S01]  /*106e0*/  IMAD.SHL.U32 R19, R6, 0x80, RZ ;  /* 0x0000008006137824 */ /* 0x000fe200078e00ff */
[----:B------:R-:W-:-:S04]  /*106f0*/  LOP3.LUT R2, R0, 0x80, RZ, 0xc0, !PT ;  /* 0x0000008000027812 */ /* 0x000fc800078ec0ff */
[----:B------:R-:W-:-:S04]  /*10700*/  LOP3.LUT R2, R2, 0x10, R6, 0xf8, !PT ;  /* 0x0000001002027812 */ /* 0x000fc800078ef806 */
[----:B------:R-:W-:Y:S02]  /*10710*/  LOP3.LUT R5, R2, 0x10, R5, 0x78, !PT ;  /* 0x0000001002057812 */ /* 0x000fe400078e7805 */
[C---:B------:R-:W-:Y:S02]  /*10720*/  LOP3.LUT R2, R0.reuse, 0x60, RZ, 0xc0, !PT ;  /* 0x0000006000027812 */ /* 0x040fe400078ec0ff */
[----:B------:R-:W-:-:S03]  /*10730*/  LOP3.LUT R0, R0, 0x100, RZ, 0xc0, !PT ;  /* 0x0000010000007812 */ /* 0x000fc600078ec0ff */
[----:B------:R-:W-:-:S05]  /*10740*/  IMAD R2, R3, 0x200, R2 ;  /* 0x0000020003027824 */ /* 0x000fca00078e0202 */
[----:B------:R-:W-:Y:S02]  /*10750*/  IADD3 R2, R5, R2, R0 ;  /* 0x0000000205027210 */ /* 0x000fe40007ffe000 */
[----:B------:R-:W-:-:S03]  /*10760*/  LOP3.LUT R0, R19, 0x380, RZ, 0xc0, !PT ;  /* 0x0000038013007812 */ /* 0x000fc600078ec0ff */
[----:B------:R0:W-:Y:S02]  /*10770*/  STL [R1+0x24], R2 ;  /* 0x0000240201007387 */ /* 0x0001e40000100800 */
[----:B------:R-:W-:Y:S02]  /*10780*/  IMAD R3, R3, 0x10, R0 ;  /* 0x0000001003037824 */ /* 0x000fe400078e0200 */
[----:B------:R-:W-:-:S05]  /*10790*/  IMAD.SHL.U32 R0, R6, 0x10, RZ ;  /* 0x0000001006007824 */ /* 0x000fca00078e00ff */
[----:B0-----:R-:W-:Y:S01]  /*107a0*/  LOP3.LUT R2, R3, 0x70, R0, 0x78, !PT ;  /* 0x0000007003027812 */ /* 0x001fe200078e7800 */
[----:B------:R-:W-:-:S03]  /*107b0*/  IMAD.SHL.U32 R3, R6, 0x2, RZ ;  /* 0x0000000206037824 */ /* 0x000fc600078e00ff */
[----:B------:R-:W-:Y:S02]  /*107c0*/  LOP3.LUT R19, R2, 0xc00, R19, 0xf8, !PT ;  /* 0x00000c0002137812 */ /* 0x000fe400078ef813 */
[----:B------:R-:W-:-:S04]  /*107d0*/  LOP3.LUT R2, R0, 0x3f0, RZ, 0xc0, !PT ;  /* 0x000003f000027812 */ /* 0x000fc800078ec0ff */
[----:B------:R-:W-:Y:S01]  /*107e0*/  LOP3.LUT R3, R2, 0x70, R3, 0x78, !PT ;  /* 0x0000007002037812 */ /* 0x000fe200078e7803 */
[----:B------:R-:W-:Y:S01]  /*107f0*/  IMAD.SHL.U32 R2, R4, 0x10, RZ ;  /* 0x0000001004027824 */ /* 0x000fe200078e00ff */
[----:B------:R-:W-:-:S04]  /*10800*/  SHF.R.U32.HI R4, RZ, 0x3, R4 ;  /* 0x00000003ff047819 */ /* 0x000fc80000011604 */
[----:B------:R-:W-:Y:S01]  /*10810*/  LOP3.LUT R2, R3, 0x400, R2, 0xf8, !PT ;  /* 0x0000040003027812 */ /* 0x000fe200078ef802 */
[----:B------:R-:W-:Y:S01]  /*10820*/  IMAD.MOV.U32 R3, RZ, RZ, 0x40 ;  /* 0x00000040ff037424 */ /* 0x000fe200078e00ff */
[----:B------:R-:W-:Y:S01]  /*10830*/  LOP3.LUT R4, R4, 0x70, R0, 0xf8, !PT ;  /* 0x0000007004047812 */ /* 0x000fe200078ef800 */
[----:B------:R-:W-:Y:S02]  /*10840*/  IMAD.MOV.U32 R0, RZ, RZ, 0x1 ;  /* 0x00000001ff007424 */ /* 0x000fe400078e00ff */
[----:B------:R-:W-:Y:S01]  /*10850*/  IMAD.IADD R2, R17, 0x1, R2 ;  /* 0x0000000111027824 */ /* 0x000fe200078e0202 */
[----:B------:R-:W-:-:S05]  /*10860*/  SEL R3, R3, 0xffffffc0, !P0 ;  /* 0xffffffc003037807 */ /* 0x000fca0004000000 */
[----:B------:R-:W-:Y:S04]  /*10870*/  STL [R1+0x38], R3 ;  /* 0x0000380301007387 */ /* 0x000fe80000100800 */
[----:B------:R-:W-:Y:S04]  /*10880*/  STL [R1+0x2c], R2 ;  /* 0x00002c0201007387 */ /* 0x000fe80000100800 */
[----:B------:R-:W-:Y:S04]  /*10890*/  STL [R1+0x34], RZ ;  /* 0x000034ff01007387 */ /* 0x000fe80000100800 */
[----:B------:R0:W-:Y:S04]  /*108a0*/  STL [R1+0x4], R0 ;  /* 0x0000040001007387 */ /* 0x0001e80000100800 */
[----:B------:R1:W-:Y:S01]  /*108b0*/  STL [R1], RZ ;  /* 0x000000ff01007387 */ /* 0x0003e20000100800 */
[----:B0-----:R-:W-:-:S05]  /*108c0*/  IMAD.IADD R0, R3, 0x1, R19 ;  /* 0x0000000103007824 */ /* 0x001fca00078e0213 */
[----:B------:R1:W-:Y:S02]  /*108d0*/  STL [R1+0x28], R0 ;  /* 0x0000280001007387 */ /* 0x0003e40000100800 */
.L_x_6321:
[----:B------:R-:W-:Y:S01]  /*108e0*/  ULDC.64 UR4, c[0x0][0xc88] ;  /* 0x0003220000047ab9 */ /* 0x000fe20000000a00 */
[----:B------:R-:W-:Y:S01]  /*108f0*/  ULDC.64 UR6, c[0x0][0xa18] ;  /* 0x0002860000067ab9 */ /* 0x000fe20000000a00 */
[----:B------:R-:W-:Y:S01]  /*10900*/  UIMAD.WIDE UR4, UR43, 0x4, UR4 ;  /* 0x000000042b0478a5 */ /* 0x000fe2000f8e0204 */
[----:B------:R-:W2:Y:S01]  /*10910*/  LDL.LU R10, [R1+0x18] ;  /* 0x00001800010a7983 */ /* 0x000ea20000300800 */
        /* <DEDUP_REMOVED lines=37> */
[----:B------:R-:W-:Y:S02]  /*10b70*/  UIADD3.X UR7, UR50, UR9, URZ, UP1, !UPT ;  /* 0x0000000932077290 */ /* 0x000fe40008ffe43f */
[----:B------:R-:W-:-:S04]  /*10b80*/  IMAD.U32 R6, RZ, RZ, UR6 ;  /* 0x00000006ff067e24 */ /* 0x000fc8000f8e00ff */
[----:B------:R-:W-:-:S05]  /*10b90*/  IMAD.U32 R7, RZ, RZ, UR7 ;  /* 0x00000007ff077e24 */ /* 0x000fca000f8e00ff */
[----:B------:R-:W3:Y:S04]  /*10ba0*/  @P2 LDG.E R8, desc[UR48][R6.64] ;  /* 0x0000003006082981 */ /* 0x000ee8000c1e1900 */
[----:B----4-:R1:W-:Y:S04]  /*10bb0*/  STL [R1+0x30], R0 ;  /* 0x0000300001007387 */ /* 0x0103e80000100800 */
[----:B-1----:R1:W4:Y:S02]  /*10bc0*/  @P4 LDG.E R0, desc[UR48][R4.64] ;  /* 0x0000003004004981 */ /* 0x002324000c1e1900 */
[----:B-1----:R-:W-:-:S02]  /*10bd0*/  IMAD.U32 R4, RZ, RZ, UR4 ;  /* 0x00000004ff047e24 */ /* 0x002fc4000f8e00ff */
[----:B------:R-:W-:-:S05]  /*10be0*/  IMAD.U32 R5, RZ, RZ, UR5 ;  /* 0x00000005ff057e24 */ /* 0x000fca000f8e00ff */
[----:B------:R-:W5:Y:S01]  /*10bf0*/  @P0 LDG.E R2, desc[UR48][R4.64] ;  /* 0x0000003004020981 */ /* 0x000f62000c1e1900 */
[----:B------:R-:W-:Y:S02]  /*10c00*/  ISETP.NE.AND.EX P1, PT, R3, RZ, PT, P1 ;  /* 0x000000ff0300720c */ /* 0x000fe40003f25310 */
[----:B------:R-:W1:Y:S01]  /*10c10*/  LDC R3, c[0x0][0x424] ;  /* 0x00010900ff037b82 */ /* 0x000e620000000800 */
        /* <DEDUP_REMOVED lines=17> */
.L_x_6256:
[----:B------:R-:W-:Y:S01]  /*10d30*/  SEL R3, R3, 0x1, P1 ;  /* 0x0000000103037807 */ /* 0x000fe20000800000 */
[----:B------:R-:W-:Y:S01]  /*10d40*/  ULDC.64 UR6, c[0x0][0xa20] ;  /* 0x0002880000067ab9 */ /* 0x000fe20000000a00 */
[----:B------:R-:W-:Y:S01]  /*10d50*/  ULOP3.LUT UR36, UR36, 0xffff, URZ, 0xc0, !UPT ;  /* 0x0000ffff24247892 */ /* 0x000fe2000f8ec03f */
[----:B------:R-:W-:Y:S01]  /*10d60*/  ISETP.NE.U32.AND P0, PT, RZ, UR6, PT ;  /* 0x00000006ff007c0c */ /* 0x000fe2000bf05070 */
[----:B------:R-:W-:Y:S01]  /*10d70*/  UIADD3 UR40, UR40, UR4, URZ ;  /* 0x0000000428287290 */ /* 0x000fe2000fffe03f */
[----:B0-----:R-:W-:Y:S02]  /*10d80*/  IMAD R2, R3, R9, RZ ;  /* 0x0000000903027224 */ /* 0x001fe400078e02ff */
[----:B------:R-:W-:Y:S01]  /*10d90*/  IMAD.U32 R3, RZ, RZ, UR45 ;  /* 0x0000002dff037e24 */ /* 0x000fe2000f8e00ff */
[----:B------:R-:W-:-:S04]  /*10da0*/  ISETP.NE.AND.EX P0, PT, RZ, UR7, PT, P0 ;  /* 0x00000007ff007c0c */ /* 0x000fc8000bf05300 */
[----:B------:R0:W-:Y:S09]  /*10db0*/  STL [R1+0x8], R3 ;  /* 0x0000080301007387 */ /* 0x0001f20000100800 */
[----:B------:R-:W-:Y:S05]  /*10dc0*/  @!P0 BRA `(.L_x_6257) ;  /* 0x0000000000188947 */ /* 0x000fea0003800000 */
[----:B------:R-:W-:-:S04]  /*10dd0*/  UIADD3 UR5, UP0, UR47, UR6, URZ ;  /* 0x000000062f057290 */ /* 0x000fc8000ff1e03f */
[----:B------:R-:W-:Y:S02]  /*10de0*/  UIADD3.X UR6, UR50, UR7, URZ, UP0, !UPT ;  /* 0x0000000732067290 */ /* 0x000fe400087fe43f */
[----:B------:R-:W-:-:S04]  /*10df0*/  IMAD.U32 R2, RZ, RZ, UR5 ;  /* 0x00000005ff027e24 */ /* 0x000fc8000f8e00ff */
[----:B0-----:R-:W-:-:S05]  /*10e00*/  IMAD.U32 R3, RZ, RZ, UR6 ;  /* 0x00000006ff037e24 */ /* 0x001fca000f8e00ff */
[----:B------:R1:W5:Y:S01]  /*10e10*/  LDG.E R2, desc[UR48][R2.64] ;  /* 0x0000003002027981 */ /* 0x000362000c1e1900 */
[----:B------:R-:W-:Y:S05]  /*10e20*/  BRA `(.L_x_6258) ;  /* 0x0000000000107947 */ /* 0x000fea0003800000 */
.L_x_6257:
[----:B------:R-:W-:Y:S05]  /*10e30*/  @!P2 BRA `(.L_x_6258) ;  /* 0x00000000000ca947 */ /* 0x000fea0003800000 */
[----:B------:R-:W2:Y:S04]  /*10e40*/  LDG.E R2, desc[UR48][R6.64] ;  /* 0x0000003006027981 */ /* 0x000ea8000c1e1900 */
[----:B------:R-:W2:Y:S02]  /*10e50*/  LDG.E R6, desc[UR48][R6.64+0x4] ;  /* 0x0000043006067981 */ /* 0x000ea4000c1e1900 */
[----:B--2---:R-:W-:-:S07]  /*10e60*/  IMAD.IADD R2, R6, 0x1, -R2 ;  /* 0x0000000106027824 */ /* 0x004fce00078e0a02 */
.L_x_6258:
[----:B-----5:R-:W-:-:S04]  /*10e70*/  VIADD R2, R2, -UR4 ;  /* 0x8000000402027c36 */ /* 0x020fc80008000000 */
[C---:B01----:R-:W-:Y:S01]  /*10e80*/  VIADD R3, R2.reuse, 0xdf ;  /* 0x000000df02037836 */ /* 0x043fe20000000000 */
[----:B------:R-:W-:Y:S01]  /*10e90*/  ISETP.GE.AND P0, PT, R2, 0x1, PT ;  /* 0x000000010200780c */ /* 0x000fe20003f06270 */
[----:B------:R-:W-:-:S04]  /*10ea0*/  IMAD.MOV.U32 R2, RZ, RZ, RZ ;  /* 0x000000ffff027224 */ /* 0x000fc800078e00ff */
[----:B------:R-:W-:-:S05]  /*10eb0*/  IMAD.HI R2, R3, -0x6db6db6d, R2 ;  /* 0x9249249303027827 */ /* 0x000fca00078e0202 */
[----:B------:R-:W-:-:S04]  /*10ec0*/  SHF.R.U32.HI R18, RZ, 0x1f, R2 ;  /* 0x0000001fff127819 */ /* 0x000fc80000011602 */
[----:B------:R-:W-:Y:S01]  /*10ed0*/  LEA.HI.SX32 R18, R2, R18, 0x19 ;  /* 0x0000001202127211 */ /* 0x000fe200078fcaff */
[----:B------:R-:W-:Y:S01]  /*10ee0*/  IMAD.MOV.U32 R2, RZ, RZ, RZ ;  /* 0x000000ffff027224 */ /* 0x000fe200078e00ff */
        /* <DEDUP_REMOVED lines=30> */
.L_x_6259:
[----:B------:R-:W-:Y:S01]  /*110d0*/  LOP3.LUT R0, R0, 0xff, RZ, 0xc0, !PT ;  /* 0x000000ff00007812 */ /* 0x000fe200078ec0ff */
[----:B------:R-:W-:Y:S04]  /*110e0*/  BSSY B7, `(.L_x_6260) ;  /* 0x000033d000077945 */ /* 0x000fe80003800000 */
[----:B------:R-:W-:-:S05]  /*110f0*/  IMAD R3, R0, R2, RZ ;  /* 0x0000000200037224 */ /* 0x000fca00078e02ff */
[----:B------:R0:W-:Y:S01]  /*11100*/  STL [R1+0x18], R3 ;  /* 0x0000180301007387 */ /* 0x0001e20000100800 */
[----:B------:R-:W-:-:S04]  /*11110*/  VIADDMNMX R18, R3, R2, R18, PT ;  /* 0x0000000203127246 */ /* 0x000fc80003800112 */
[----:B------:R-:W-:-:S13]  /*11120*/  ISETP.GT.AND P0, PT, R18, R3, PT ;  /* 0x000000031200720c */ /* 0x000fda0003f04270 */
        /* <DEDUP_REMOVED lines=19> */
.L_x_6261:
        /* <DEDUP_REMOVED lines=20> */
.L_x_6264:
[----:B------:R-:W-:Y:S05]  /*113a0*/  BSYNC B6 ;  /* 0x0000000000067941 */ /* 0x000fea0003800000 */
.L_x_6263:
        /* <DEDUP_REMOVED lines=24> */
.L_x_6266:
[----:B------:R-:W-:Y:S05]  /*11530*/  BSYNC B6 ;  /* 0x0000000000067941 */ /* 0x000fea0003800000 */
.L_x_6265:
[----:B------:R-:W-:Y:S01]  /*11540*/  VIADD R0, R17, 0x400 ;  /* 0x0000040011007836 */ /* 0x000fe20000000000 */
[----:B------:R-:W-:Y:S04]  /*11550*/  BSSY B6, `(.L_x_6267) ;  /* 0x0000014000067945 */ /* 0x000fe80003800000 */
[----:B------:R1:W-:Y:S01]  /*11560*/  STL [R1+0x20], R0 ;  /* 0x0000200001007387 */ /* 0x0003e20000100800 */
[----:B------:R-:W-:-:S13]  /*11570*/  LOP3.LUT P0, RZ, R0, 0x9f, RZ, 0xc0, !PT ;  /* 0x0000009f00ff7812 */ /* 0x000fda000780c0ff */
[----:B-1----:R-:W-:Y:S05]  /*11580*/  @!P0 BRA `(.L_x_6268) ;  /* 0x0000000000408947 */ /* 0x002fea0003800000 */
        /* <DEDUP_REMOVED lines=16> */
.L_x_6268:
[----:B------:R-:W-:Y:S05]  /*11690*/  BSYNC B6 ;  /* 0x0000000000067941 */ /* 0x000fea0003800000 */
.L_x_6267:
        /* <DEDUP_REMOVED lines=19> */
.L_x_6270:
[----:B------:R-:W-:Y:S05]  /*117d0*/  BSYNC B6 ;  /* 0x0000000000067941 */ /* 0x000fea0003800000 */
.L_x_6269:
        /* <DEDUP_REMOVED lines=24> */
.L_x_6340:
        /* <DEDUP_REMOVED lines=11> */
.L_x_6343:
        /* <DEDUP_REMOVED lines=21> */
.L_x_6274:
[----:B0-----:R-:W3:Y:S04]  /*11b60*/  LDL R3, [R1] ;  /* 0x0000000001037983 */ /* 0x001ee80000100800 */
        /* <DEDUP_REMOVED lines=8> */
.L_x_6344:
        /* <DEDUP_REMOVED lines=8> */
.L_x_6276:
[----:B------:R-:W2:Y:S01]  /*11c70*/  LDL R5, [R1] ;  /* 0x0000000001057983 */ /* 0x000ea20000100800 */
        /* <DEDUP_REMOVED lines=9> */
[----:B------:R-:W-:-:S04]  /*11d10*/  UMOV UR34, URZ ;  /* 0x0000003f00227c82 */ /* 0x000fc80008000000 */
[----:B------:R-:W-:Y:S01]  /*11d20*/  UIADD3 UR33, UR33, 0x2e870, URZ ;  /* 0x0002e87021217890 */ /* 0x000fe2000fffe03f */
[----:B--2---:R-:W-:-:S05]  /*11d30*/  IMAD R4, R5, 0x7000, R17 ;  /* 0x0000700005047824 */ /* 0x004fca00078e0211 */
[----:B------:R-:W-:-:S13]  /*11d40*/  R2UR UR32, R4 ;  /* 0x00000000042072ca */ /* 0x000fda00000e0000 */
[----:B------:R-:W-:-:S09]  /*11d50*/  UIADD3 UR32, UR32, 0xe400, URZ ;  /* 0x0000e40020207890 */ /* 0x000fd2000fffe03f */
[----:B------:R1:W-:Y:S01]  /*11d60*/  UTMALDG.4D [UR32], [UR4], desc[UR6] ;  /* 0x00000620040075b4 */ /* 0x0003e20008019000 */
[----:B------:R-:W2:Y:S02]  /*11d70*/  SYNCS.PHASECHK.TRANS64.TRYWAIT P0, [R3+URZ+0x2e840], R2 ;  /* 0x02e84002030075a7 */ /* 0x000ea4000800017f */
[----:B-12---:R-:W-:Y:S05]  /*11d80*/  @!P0 BRA `(.L_x_6277) ;  /* 0x0000003800b48947 */ /* 0x006fea0003800000 */
.L_x_6345:
        /* <DEDUP_REMOVED lines=8> */
.L_x_6278:
        /* <DEDUP_REMOVED lines=11> */
[----:B------:R-:W-:-:S03]  /*11ec0*/  UMOV UR12, UR36 ;  /* 0x00000024000c7c82 */ /* 0x000fc60008000000 */
[----:B------:R-:W-:Y:S02]  /*11ed0*/  UIADD3 UR8, UR8, 0x20400, URZ ;  /* 0x0002040008087890 */ /* 0x000fe4000fffe03f */
[----:B------:R-:W-:-:S09]  /*11ee0*/  UIADD3 UR9, UR9, 0x2e830, URZ ;  /* 0x0002e83009097890 */ /* 0x000fd2000fffe03f */
[----:B------:R1:W-:Y:S01]  /*11ef0*/  UTMALDG.4D [UR8], [UR4], desc[UR6] ;  /* 0x00000608040075b4 */ /* 0x0003e20008019000 */
[----:B--2---:R-:W-:-:S04]  /*11f00*/  LOP3.LUT R2, R2, 0xfffffffe, RZ, 0xc0, !PT ;  /* 0xfffffffe02027812 */ /* 0x004fc800078ec0ff */
[----:B------:R-:W-:-:S05]  /*11f10*/  @P0 LOP3.LUT R2, R2, 0x1, RZ, 0xfc, !PT ;  /* 0x0000000102020812 */ /* 0x000fca00078efcff */
[----:B------:R1:W-:Y:S01]  /*11f20*/  STL [R1+0xc], R2 ;  /* 0x00000c0201007387 */ /* 0x0003e20000100800 */
[----:B------:R-:W-:Y:S01]  /*11f30*/  NOP ;  /* 0x0000000000007918 */ /* 0x000fe20000000000 */
.L_x_6272:
        /* <DEDUP_REMOVED lines=33> */
.L_x_6280:
[----:B------:R-:W-:Y:S05]  /*12150*/  BSYNC B6 ;  /* 0x0000000000067941 */ /* 0x000fea0003800000 */
.L_x_6279:
        /* <DEDUP_REMOVED lines=24> */
[----:B------:R-:W-:Y:S02]  /*122e0*/  LOP3.LUT R9, R9, 0x70, RZ, 0xc0, !PT ;  /* 0x0000007009097812 */ /* 0x000fe400078ec0ff */
[----:B------:R-:W-:-:S04]  /*122f0*/  LOP3.LUT R7, R7, 0x7f, RZ, 0xc0, !PT ;  /* 0x0000007f07077812 */ /* 0x000fc800078ec0ff */
[----:B------:R-:W-:Y:S01]  /*12300*/  SHF.R.U32.HI R10, RZ, 0x3, R7 ;  /* 0x00000003ff0a7819 */ /* 0x000fe20000011607 */
        /* <DEDUP_REMOVED lines=20> */
[----:B------:R-:W-:-:S03]  /*12450*/  ULDC UR4, c[0x0][0x2b8] ;  /* 0x0000ae0000047ab9 */ /* 0x000fc60000000800 */
[----:B------:R-:W-:Y:S02]  /*12460*/  IADD3.X R2, R3, UR5, R4, P0, !PT ;  /* 0x0000000503027c10 */ /* 0x000fe400087fe404 */
[----:B------:R-:W-:Y:S01]  /*12470*/  ISETP.GE.AND P0, PT, R9, UR4, PT ;  /* 0x0000000409007c0c */ /* 0x000fe2000bf06270 */
[----:B------:R-:W-:-:S03]  /*12480*/  UMOV UR4, 0xffffffff ;  /* 0xffffffff00047882 */ /* 0x000fc60000000000 */
[----:B--2---:R-:W-:Y:S09]  /*12490*/  BRA.DIV UR4, `(.L_x_6281) ;  /* 0x0000003604047947 */ /* 0x004ff2000b800000 */
        /* <DEDUP_REMOVED lines=8> */
[----:B-1----:R-:W-:-:S05]  /*12520*/  @!P1 IMAD.X R7, RZ, RZ, R7, P2 ;  /* 0x000000ffff079224 */ /* 0x002fca00010e0607 */
[----:B------:R-:W-:Y:S01]  /*12530*/  @!PT LDS RZ, [RZ] ;  /* 0x00000000fffff984 */ /* 0x000fe20000000800 */
[----:B-----5:R0:W-:Y:S01]  /*12540*/  @!P1 LDGSTS.E.BYPASS.LTC128B.128 [R8+0x1c400], desc[UR48][R6.64], !P0 ;  /* 0x1c40000006089fae */ /* 0x0201e2000c101d70 */
[----:B------:R-:W-:-:S03]  /*12550*/  ISETP.GE.AND P1, PT, R5, R4, PT ;  /* 0x000000040500720c */ /* 0x000fc60003f26270 */
[----:B------:R-:W-:Y:S04]  /*12560*/  SHFL.IDX PT, R5, R2, 0x1, 0x181f ;  /* 0x00381f0002057f89 */ /* 0x000fe800000e0000 */
[----:B0-----:R-:W0:Y:S06]  /*12570*/  SHFL.IDX PT, R6, R0, 0x1, 0x181f ;  /* 0x00381f0000067f89 */ /* 0x001e2c00000e0000 */
[----:B0-----:R-:W-:-:S05]  /*12580*/  @!P1 IADD3 R6, P2, R9, R6, RZ ;  /* 0x0000000609069210 */ /* 0x001fca0007f5e0ff */
[----:B------:R-:W-:-:S04]  /*12590*/  @!P1 IMAD.X R5, RZ, RZ, R5, P2 ;  /* 0x000000ffff059224 */ /* 0x000fc800010e0605 */
[----:B------:R-:W-:Y:S02]  /*125a0*/  @!P1 IMAD.MOV.U32 R7, RZ, RZ, R5 ;  /* 0x000000ffff079224 */ /* 0x000fe400078e0005 */
[----:B------:R-:W-:-:S03]  /*125b0*/  VIADD R5, R3, 0x20 ;  /* 0x0000002003057836 */ /* 0x000fc60000000000 */
[----:B------:R0:W-:Y:S02]  /*125c0*/  @!P1 LDGSTS.E.BYPASS.LTC128B.128 [R8+0x1cc00], desc[UR48][R6.64], !P0 ;  /* 0x1cc0000006089fae */ /* 0x0001e4000c101d70 */
[----:B------:R-:W-:Y:S02]  /*125d0*/  ISETP.GE.AND P1, PT, R5, R4, PT ;  /* 0x000000040500720c */ /* 0x000fe40003f26270 */
[----:B------:R-:W-:Y:S04]  /*125e0*/  SHFL.IDX PT, R5, R2, 0x2, 0x181f ;  /* 0x00581f0002057f89 */ /* 0x000fe800000e0000 */
[----:B0-----:R-:W0:Y:S07]  /*125f0*/  SHFL.IDX PT, R6, R0, 0x2, 0x181f ;  /* 0x00581f0000067f89 */ /* 0x001e2e00000e0000 */
        /* <DEDUP_REMOVED lines=31> */
[----:B0-----:R-:W0:Y:S04]  /*127f0*/  SHFL.IDX PT, R6, R0, 0x6, 0x181f ;  /* 0x00d81f0000067f89 */ /* 0x001e2800000e0000 */
[----:B------:R-:W1:Y:S03]  /*12800*/  SHFL.IDX PT, R0, R0, 0x7, 0x181f ;  /* 0x00f81f0000007f89 */ /* 0x000e6600000e0000 */
[----:B0-----:R-:W-:-:S05]  /*12810*/  @!P1 IADD3 R6, P2, R9, R6, RZ ;  /* 0x0000000609069210 */ /* 0x001fca0007f5e0ff */
[----:B------:R-:W-:-:S04]  /*12820*/  @!P1 IMAD.X R5, RZ, RZ, R5, P2 ;  /* 0x000000ffff059224 */ /* 0x000fc800010e0605 */
[----:B------:R-:W-:Y:S02]  /*12830*/  @!P1 IMAD.MOV.U32 R7, RZ, RZ, R5 ;  /* 0x000000ffff079224 */ /* 0x000fe400078e0005 */
[----:B------:R0:W2:Y:S04]  /*12840*/  SHFL.IDX PT, R5, R2, 0x7, 0x181f ;  /* 0x00f81f0002057f89 */ /* 0x0000a800000e0000 */
[----:B-1----:R0:W-:Y:S02]  /*12850*/  @!P1 LDGSTS.E.BYPASS.LTC128B.128 [R8+0x1f400], desc[UR48][R6.64], !P0 ;  /* 0x1f40000006089fae */ /* 0x0021e4000c101d70 */
.L_x_6362:
[----:B------:R-:W-:-:S05]  /*12860*/  VIADD R3, R3, 0x70 ;  /* 0x0000007003037836 */ /* 0x000fca0000000000 */
[----:B------:R-:W-:-:S13]  /*12870*/  ISETP.GE.AND P1, PT, R3, R4, PT ;  /* 0x000000040300720c */ /* 0x000fda0003f26270 */
[----:B0-----:R-:W-:-:S05]  /*12880*/  @!P1 IADD3 R2, P2, R9, R0, RZ ;  /* 0x0000000009029210 */ /* 0x001fca0007f5e0ff */
[----:B--2---:R-:W-:-:S05]  /*12890*/  @!P1 IMAD.X R3, RZ, RZ, R5, P2 ;  /* 0x000000ffff039224 */ /* 0x004fca00010e0605 */
[----:B------:R-:W-:Y:S01]  /*128a0*/  @!PT LDS RZ, [RZ] ;  /* 0x00000000fffff984 */ /* 0x000fe20000000800 */
[----:B------:R-:W-:Y:S01]  /*128b0*/  @!PT LDS RZ, [RZ] ;  /* 0x00000000fffff984 */ /* 0x000fe20000000800 */
[----:B------:R-:W-:Y:S01]  /*128c0*/  @!PT LDS RZ, [RZ] ;  /* 0x00000000fffff984 */ /* 0x000fe20000000800 */
[----:B------:R0:W-:Y:S01]  /*128d0*/  @!P1 LDGSTS.E.BYPASS.LTC128B.128 [R8+0x1fc00], desc[UR48][R2.64], !P0 ;  /* 0x1fc0000002089fae */ /* 0x0001e2000c101d70 */
[----:B------:R-:W-:Y:S01]  /*128e0*/  PLOP3.LUT P0, PT, PT, PT, PT, 0x80, 0x0 ;  /* 0x000000000000781c */ /* 0x000fe20003f0f070 */
[----:B------:R-:W-:-:S12]  /*128f0*/  NOP ;  /* 0x0000000000007918 */ /* 0x000fd80000000000 */
.L_x_6282:
[----:B------:R-:W-:Y:S02]  /*12900*/  PLOP3.LUT P1, PT, P1, P0, PT, 0xa2, 0x0 ;  /* 0x000000000000781c */ /* 0x000fe40000f21472 */
[----:B------:R-:W-:-:S08]  /*12910*/  @P0 R2UR P1, UR4, R17 ;  /* 0x00000000110402ca */ /* 0x000fd00000020000 */
[----:B------:R-:W-:-:S05]  /*12920*/  @P0 PLOP3.LUT P0, PT, P1, PT, PT, 0x80, 0x0 ;  /* 0x000000000000081c */ /* 0x000fca0000f0f070 */
[----:B------:R-:W-:Y:S01]  /*12930*/  @!P1 SYNCS.ARRIVE.TRANS64.RED.A0T1 RZ, [UR4+0x2e800], RZ ;  /* 0x02e800ffffff99a7 */ /* 0x000fe20008200404 */
[----:B------:R-:W-:Y:S07]  /*12940*/  @!P1 ARRIVES.LDGSTSBAR.64.TRANSCNT [UR4+0x2e800] ;  /* 0x02e80000ff0099b0 */ /* 0x000fee0008000a84 */
[----:B------:R-:W-:Y:S05]  /*12950*/  @P0 BRA.U.ANY `(.L_x_6282) ;  /* 0xfffffffd00e80947 */ /* 0x000fea000393ffff */
[----:B0-----:R-:W2:Y:S02]  /*12960*/  LDL.LU R2, [R1+0x34] ;  /* 0x0000340001027983 */ /* 0x001ea40000300800 */
        /* <DEDUP_REMOVED lines=11> */
.L_x_6363:
[----:B------:R-:W-:Y:S05]  /*12a20*/  BSYNC B0 ;  /* 0x0000000000007941 */ /* 0x000fea0003800000 */
.L_x_6283:
[----:B------:R-:W2:Y:S01]  /*12a30*/  LDL R2, [R1+0x18] ;  /* 0x0000180001027983 */ /* 0x000ea20000100800 */
[----:B------:R-:W-:-:S05]  /*12a40*/  VIADD R18, R18, 0xfffffffe ;  /* 0xfffffffe12127836 */ /* 0x000fca0000000000 */
[----:B--2---:R-:W-:-:S13]  /*12a50*/  ISETP.GE.AND P0, PT, R18, R2, PT ;  /* 0x000000021200720c */ /* 0x004fda0003f06270 */
[----:B------:R-:W-:Y:S05]  /*12a60*/  @!P0 BRA `(.L_x_6285) ;  /* 0x0000001000288947 */ /* 0x000fea0003800000 */
[----:B0-----:R0:W5:Y:S04]  /*12a70*/  LDL.LU R0, [R1+0x4] ;  /* 0x0000040001007983 */ /* 0x0011680000300800 */
[----:B------:R0:W5:Y:S02]  /*12a80*/  LDL.LU R6, [R1] ;  /* 0x0000000001067983 */ /* 0x0001640000300800 */
.L_x_6305:
        /* <DEDUP_REMOVED lines=25> */
[----:B------:R-:W-:-:S05]  /*12c20*/  @P0 SHF.R.U32.HI R2, RZ, R3, R4 ;  /* 0x00000003ff020219 */ /* 0x000fca0000011604 */
[----:B------:R-:W-:-:S04]  /*12c30*/  IMAD.MOV R3, RZ, RZ, -R2 ;  /* 0x000000ffff037224 */ /* 0x000fc800078e0a02 */
[----:B------:R-:W-:Y:S01]  /*12c40*/  IMAD R7, R7, R3, R18 ;  /* 0x0000000307077224 */ /* 0x000fe200078e0212 */
[----:B------:R-:W-:Y:S01]  /*12c50*/  SHF.R.S32.HI R3, RZ, 0x1f, R2 ;  /* 0x0000001fff037819 */ /* 0x000fe20000011402 */
[----:B--2---:R-:W-:-:S04]  /*12c60*/  IMAD R4, R10, UR6, RZ ;  /* 0x000000060a047c24 */ /* 0x004fc8000f8e02ff */
[C---:B----4-:R-:W-:Y:S02]  /*12c70*/  IMAD R4, R5.reuse, UR7, R4 ;  /* 0x0000000705047c24 */ /* 0x050fe4000f8e0204 */
[----:B------:R-:W-:-:S04]  /*12c80*/  IMAD.WIDE.U32 R2, R5, UR6, R2 ;  /* 0x0000000605027c25 */ /* 0x000fc8000f8e0002 */
[----:B------:R-:W-:Y:S01]  /*12c90*/  IMAD.IADD R3, R4, 0x1, R3 ;  /* 0x0000000104037824 */ /* 0x000fe200078e0203 */
[----:B------:R-:W-:-:S04]  /*12ca0*/  LEA R4, P0, R2, UR4, 0x2 ;  /* 0x0000000402047c11 */ /* 0x000fc8000f8010ff */
[----:B------:R-:W-:-:S05]  /*12cb0*/  LEA.HI.X R5, R2, UR5, R3, 0x2, P0 ;  /* 0x0000000502057c11 */ /* 0x000fca00080f1403 */
[----:B------:R2:W5:Y:S04]  /*12cc0*/  LDG.E R16, desc[UR48][R4.64] ;  /* 0x0000003004107981 */ /* 0x000568000c1e1900 */
.L_x_6288:
[----:B------:R-:W2:Y:S01]  /*12cd0*/  S2R R2, SR_TID.X ;  /* 0x0000000000027919 */ /* 0x000ea20000002100 */
[----:B------:R-:W-:Y:S01]  /*12ce0*/  IMAD R3, R9, 0x8, R17 ;  /* 0x0000000809037824 */ /* 0x000fe200078e0211 */
[----:B------:R-:W-:Y:S01]  /*12cf0*/  BSSY B1, `(.L_x_6289) ;  /* 0x0000006000017945 */ /* 0x000fe20003800000 */
[----:B--2---:R-:W-:Y:S02]  /*12d00*/  LOP3.LUT R4, R2, 0x7f, RZ, 0xc0, !PT ;  /* 0x0000007f02047812 */ /* 0x004fe400078ec0ff */
[----:B------:R-:W-:Y:S02]  /*12d10*/  SHF.L.U32 R2, R8, 0x1f, RZ ;  /* 0x0000001f08027819 */ /* 0x000fe400000006ff */
[----:B------:R-:W-:Y:S02]  /*12d20*/  ISETP.NE.AND P1, PT, R4, RZ, PT ;  /* 0x000000ff0400720c */ /* 0x000fe40003f25270 */
[----:B------:R-:W2:Y:S02]  /*12d30*/  SYNCS.PHASECHK.TRANS64.TRYWAIT P0, [R3+URZ+0x2e880], R2 ;  /* 0x02e88002030075a7 */ /* 0x000ea4000800017f */
[----:B--2---:R-:W-:Y:S09]  /*12d40*/  @!P0 BRA `(.L_x_6290) ;  /* 0x0000003400588947 */ /* 0x004ff20003800000 */
.L_x_6364:
[----:B------:R-:W-:Y:S05]  /*12d50*/  BSYNC B1 ;  /* 0x0000000000017941 */ /* 0x000fea0003800000 */
.L_x_6289:
        /* <DEDUP_REMOVED lines=9> */
.L_x_6292:
[----:B------:R-:W-:Y:S05]  /*12df0*/  BSYNC B1 ;  /* 0x0000000000017941 */ /* 0x000fea0003800000 */
.L_x_6291:
[----:B------:R-:W3:Y:S01]  /*12e00*/  LDL R5, [R1] ;  /* 0x0000000001057983 */ /* 0x000ee20000100800 */
[----:B-1----:R-:W-:Y:S01]  /*12e10*/  IMAD.MOV.U32 R9, RZ, RZ, RZ ;  /* 0x000000ffff097224 */ /* 0x002fe200078e00ff */
        /* <DEDUP_REMOVED lines=10> */
[----:B------:R-:W-:-:S07]  /*12ec0*/  VIADD R8, R5, 0xe400 ;  /* 0x0000e40005087836 */ /* 0x000fce0000000000 */
.L_x_6293:
        /* <DEDUP_REMOVED lines=13> */
.L_x_6365:
[----:B------:R-:W-:Y:S05]  /*12fa0*/  BSYNC B1 ;  /* 0x0000000000017941 */ /* 0x000fea0003800000 */
.L_x_6294:
        /* <DEDUP_REMOVED lines=11> */
.L_x_6297:
[----:B------:R-:W-:Y:S05]  /*13060*/  BSYNC B1 ;  /* 0x0000000000017941 */ /* 0x000fea0003800000 */
.L_x_6296:
[----:B------:R-:W-:Y:S01]  /*13070*/  R2UR UR10, R9 ;  /* 0x00000000090a72ca */ /* 0x000fe200000e0000 */
[----:B------:R-:W-:Y:S01]  /*13080*/  UIADD3 UR4, UP0, UR52, 0x370, URZ ;  /* 0x0000037034047890 */ /* 0x000fe2000ff1e03f */
[----:B------:R-:W-:Y:S01]  /*13090*/  R2UR UR6, R10 ;  /* 0x000000000a0672ca */ /* 0x000fe200000e0000 */
[----:B------:R-:W-:Y:S01]  /*130a0*/  VIADD R5, R5, 0x20400 ;  /* 0x0002040005057836 */ /* 0x000fe20000000000 */
[----:B------:R-:W-:Y:S01]  /*130b0*/  R2UR UR7, R11 ;  /* 0x000000000b0772ca */ /* 0x000fe200000e0000 */
[----:B-12---:R-:W-:Y:S01]  /*130c0*/  VIADD R3, R3, 0x2e830 ;  /* 0x0002e83003037836 */ /* 0x006fe20000000000 */
[----:B------:R-:W-:Y:S01]  /*130d0*/  PLOP3.LUT P0, PT, PT, PT, PT, 0x80, 0x0 ;  /* 0x000000000000781c */ /* 0x000fe20003f0f070 */
[----:B------:R-:W-:-:S12]  /*130e0*/  UIADD3.X UR5, URZ, UR53, URZ, UP0, !UPT ;  /* 0x000000353f057290 */ /* 0x000fd800087fe43f */
.L_x_6298:
        /* <DEDUP_REMOVED lines=10> */
.L_x_6287:
[----:B------:R-:W-:Y:S05]  /*13190*/  BSYNC B0 ;  /* 0x0000000000007941 */ /* 0x000fea0003800000 */
.L_x_6286:
[----:B------:R-:W-:-:S06]  /*131a0*/  UISETP.NE.AND UP0, UPT, UR39, 0x3, UPT ;  /* 0x000000032700788c */ /* 0x000fcc000bf05270 */
[----:B------:R-:W-:-:S13]  /*131b0*/  PLOP3.LUT P0, PT, PT, PT, UP0, 0x80, 0x0 ;  /* 0x000000000000781c */ /* 0x000fda0003f0f008 */
[----:B------:R-:W-:Y:S05]  /*131c0*/  @!P0 BRA `(.L_x_6299) ;  /* 0x0000000000048947 */ /* 0x000fea0003800000 */
[----:B------:R-:W-:Y:S01]  /*131d0*/  BPT.TRAP 0x1 ;  /* 0x000000040000795c */ /* 0x000fe20000300000 */
.L_x_6299:
        /* <DEDUP_REMOVED lines=8> */
.L_x_6366:
[----:B------:R-:W-:Y:S05]  /*13260*/  BSYNC B0 ;  /* 0x0000000000007941 */ /* 0x000fea0003800000 */
.L_x_6300:
[----:B------:R-:W-:Y:S05]  /*13270*/  @!P1 BRA `(.L_x_6302) ;  /* 0x0000000000049947 */ /* 0x000fea0003800000 */
[----:B------:R-:W-:Y:S01]  /*13280*/  BPT.TRAP 0x1 ;  /* 0x000000040000795c */ /* 0x000fe20000300000 */
.L_x_6302:
[----:B------:R-:W-:Y:S01]  /*13290*/  SHF.L.U32 R0, R0, 0x1f, RZ ;  /* 0x0000001f00007819 */ /* 0x000fe200000006ff */
[----:B--2---:R-:W-:-:S03]  /*132a0*/  IMAD R2, R6, 0x7000, RZ ;  /* 0x0000700006027824 */ /* 0x004fc600078e02ff */
[----:B------:R-:W2:Y:S02]  /*132b0*/  SYNCS.PHASECHK.TRANS64.TRYWAIT P0, [R20+URZ+0x2e860], R0 ;  /* 0x02e86000140075a7 */ /* 0x000ea4000800017f */
[----:B--2---:R-:W-:Y:S05]  /*132c0*/  @!P0 BRA `(.L_x_6303) ;  /* 0x0000003000348947 */ /* 0x004fea0003800000 */
.L_x_6367:
[----:B------:R-:W3:Y:S04]  /*132d0*/  LDL R3, [R1+0x28] ;  /* 0x0000280001037983 */ /* 0x000ee80000100800 */
[----:B------:R-:W4:Y:S04]  /*132e0*/  LDL R13, [R1+0x24] ;  /* 0x00002400010d7983 */ /* 0x000f280000100800 */
[----:B------:R-:W4:Y:S01]  /*132f0*/  LDL R12, [R1+0x20] ;  /* 0x00002000010c7983 */ /* 0x000f220000100800 */
[----:B--2---:R-:W-:Y:S01]  /*13300*/  LOP3.LUT R0, R2, R19, RZ, 0xfc, !PT ;  /* 0x0000001302007212 */ /* 0x004fe200078efcff */
[----:B------:R-:W-:Y:S05]  /*13310*/  WARPSYNC.ALL ;  /* 0x0000000000007948 */ /* 0x000fea0003800000 */
[----:B------:R-:W-:-:S05]  /*13320*/  IMAD.IADD R0, R17, 0x1, R0 ;  /* 0x0000000111007824 */ /* 0x000fca00078e0200 */
[----:B------:R-:W1:Y:S02]  /*13330*/  LDSM.16.MT88.4 R4, [R0+0xe400] ;  /* 0x00e400000004783b */ /* 0x000e640000004200 */
[C-C-:B-1----:R-:W-:Y:S02]  /*13340*/  PRMT R8, R4.reuse, 0x6420, R5.reuse ;  /* 0x0000642004087816 */ /* 0x142fe40000000005 */
[----:B------:R-:W-:Y:S02]  /*13350*/  PRMT R9, R4, 0x7531, R5 ;  /* 0x0000753104097816 */ /* 0x000fe40000000005 */
[C-C-:B------:R-:W-:Y:S02]  /*13360*/  PRMT R10, R6.reuse, 0x6420, R7.reuse ;  /* 0x00006420060a7816 */ /* 0x140fe40000000007 */
[----:B------:R-:W-:Y:S02]  /*13370*/  PRMT R11, R6, 0x7531, R7 ;  /* 0x00007531060b7816 */ /* 0x000fe40000000007 */
[----:B---3--:R-:W-:-:S05]  /*13380*/  IADD3 R3, R17, R3, R2 ;  /* 0x0000000311037210 */ /* 0x008fca0007ffe002 */
[----:B------:R-:W1:Y:S01]  /*13390*/  LDSM.16.MT88.4 R4, [R3+0xe400] ;  /* 0x00e400000304783b */ /* 0x000e620000004200 */
[----:B----4-:R-:W-:-:S05]  /*133a0*/  IADD3 R0, R12, R2, R13 ;  /* 0x000000020c007210 */ /* 0x010fca0007ffe00d */
[----:B------:R-:W-:Y:S01]  /*133b0*/  STSM.16.M88.4 [R0], R8 ;  /* 0x0000000800007844 */ /* 0x000fe20000000200 */
[C-C-:B-1----:R-:W-:Y:S02]  /*133c0*/  PRMT R12, R4.reuse, 0x6420, R5.reuse ;  /* 0x00006420040c7816 */ /* 0x142fe40000000005 */
[----:B------:R-:W-:Y:S01]  /*133d0*/  PRMT R13, R4, 0x7531, R5 ;  /* 0x00007531040d7816 */ /* 0x000fe20000000005 */
[----:B------:R-:W-:Y:S01]  /*133e0*/  VIADD R4, R2, 0x1000 ;  /* 0x0000100002047836 */ /* 0x000fe20000000000 */
[C-C-:B------:R-:W-:Y:S02]  /*133f0*/  PRMT R14, R6.reuse, 0x6420, R7.reuse ;  /* 0x00006420060e7816 */ /* 0x140fe40000000007 */
[----:B------:R-:W-:Y:S02]  /*13400*/  PRMT R15, R6, 0x7531, R7 ;  /* 0x00007531060f7816 */ /* 0x000fe40000000007 */
[----:B------:R-:W-:-:S03]  /*13410*/  LOP3.LUT R4, R4, R19, RZ, 0xfc, !PT ;  /* 0x0000001304047212 */ /* 0x000fc600078efcff */
[----:B------:R-:W-:Y:S02]  /*13420*/  STSM.16.M88.4 [R0+0x800], R12 ;  /* 0x0008000c00007844 */ /* 0x000fe40000000200 */
[----:B------:R-:W-:-:S05]  /*13430*/  IMAD.IADD R4, R17, 0x1, R4 ;  /* 0x0000000111047824 */ /* 0x000fca00078e0204 */
[----:B------:R-:W1:Y:S02]  /*13440*/  LDSM.16.MT88.4 R8, [R4+0xe400] ;  /* 0x00e400000408783b */ /* 0x000e640000004200 */
[C-C-:B-1----:R-:W-:Y:S02]  /*13450*/  PRMT R4, R8.reuse, 0x6420, R9.reuse ;  /* 0x0000642008047816 */ /* 0x142fe40000000009 */
[----:B------:R-:W-:Y:S02]  /*13460*/  PRMT R5, R8, 0x7531, R9 ;  /* 0x0000753108057816 */ /* 0x000fe40000000009 */
[C-C-:B------:R-:W-:Y:S02]  /*13470*/  PRMT R6, R10.reuse, 0x6420, R11.reuse ;  /* 0x000064200a067816 */ /* 0x140fe4000000000b */
[----:B------:R-:W-:Y:S02]  /*13480*/  PRMT R7, R10, 0x7531, R11 ;  /* 0x000075310a077816 */ /* 0x000fe4000000000b */
[----:B------:R-:W1:Y:S04]  /*13490*/  LDSM.16.MT88.4 R8, [R3+0xf400] ;  /* 0x00f400000308783b */ /* 0x000e680000004200 */
[----:B------:R2:W-:Y:S02]  /*134a0*/  STSM.16.M88.4 [R0+0x1000], R4 ;  /* 0x0010000400007844 */ /* 0x0005e40000000200 */
[----:B--2---:R-:W-:-:S05]  /*134b0*/  VIADD R4, R2, 0x2000 ;  /* 0x0000200002047836 */ /* 0x004fca0000000000 */
        /* <DEDUP_REMOVED lines=44> */
[C---:B--2---:R-:W-:Y:S02]  /*13780*/  VIADD R4, R2.reuse, 0x5000 ;  /* 0x0000500002047836 */ /* 0x044fe40000000000 */
[----:B------:R-:W-:-:S03]  /*13790*/  VIADD R2, R2, 0x6000 ;  /* 0x0000600002027836 */ /* 0x000fc60000000000 */
[-C--:B------:R-:W-:Y:S02]  /*137a0*/  LOP3.LUT R4, R4, R19.reuse, RZ, 0xfc, !PT ;  /* 0x0000001304047212 */ /* 0x080fe400078efcff */
[----:B------:R-:W-:-:S03]  /*137b0*/  LOP3.LUT R2, R2, R19, RZ, 0xfc, !PT ;  /* 0x0000001302027212 */ /* 0x000fc600078efcff */
[C---:B------:R-:W-:Y:S02]  /*137c0*/  IMAD.IADD R4, R17.reuse, 0x1, R4 ;  /* 0x0000000111047824 */ /* 0x040fe400078e0204 */
        /* <DEDUP_REMOVED lines=12> */
[----:B------:R-:W-:Y:S01]  /*13890*/  STSM.16.M88.4 [R0+0x5000], R4 ;  /* 0x0050000400007844 */ /* 0x000fe20000000200 */
[C-C-:B-1----:R-:W-:Y:S02]  /*138a0*/  PRMT R12, R8.reuse, 0x6420, R9.reuse ;  /* 0x00006420080c7816 */ /* 0x142fe40000000009 */
[----:B------:R-:W-:Y:S02]  /*138b0*/  PRMT R13, R8, 0x7531, R9 ;  /* 0x00007531080d7816 */ /* 0x000fe40000000009 */
[----:B------:R-:W-:-:S02]  /*138c0*/  PRMT R14, R10, 0x6420, R11 ;  /* 0x000064200a0e7816 */ /* 0x000fc4000000000b */
        /* <DEDUP_REMOVED lines=22> */
.L_x_6304:
[----:B-1----:R-:W1:Y:S01]  /*13a30*/  S2R R0, SR_TID.X ;  /* 0x0000000000007919 */ /* 0x002e620000002100 */
[----:B--2---:R2:W-:Y:S01]  /*13a40*/  SYNCS.ARRIVE.TRANS64.A1T0 RZ, [R20+URZ+0x2e850], RZ ;  /* 0x02e850ff14ff79a7 */ /* 0x0045e2000810003f */
[----:B------:R3:W5:Y:S01]  /*13a50*/  LDL R6, [R1] ;  /* 0x0000000001067983 */ /* 0x0007620000100800 */
        /* <DEDUP_REMOVED lines=11> */
.L_x_6285:
        /* <DEDUP_REMOVED lines=8> */
[----:B------:R-:W0:Y:S01]  /*13b90*/  POPC R5, UR4 ;  /* 0x0000000400057d09 */ /* 0x000e220008000000 */
        /* <DEDUP_REMOVED lines=9> */
.L_x_6307:
[----:B------:R-:W-:Y:S05]  /*13c30*/  BSYNC B0 ;  /* 0x0000000000007941 */ /* 0x000fea0003800000 */
.L_x_6306:
[----:B------:R-:W-:-:S06]  /*13c40*/  UISETP.NE.AND UP0, UPT, UR39, 0x3, UPT ;  /* 0x000000032700788c */ /* 0x000fcc000bf05270 */
[----:B------:R-:W-:-:S13]  /*13c50*/  PLOP3.LUT P1, PT, PT, PT, UP0, 0x80, 0x0 ;  /* 0x000000000000781c */ /* 0x000fda0003f2f008 */
[----:B------:R-:W-:Y:S05]  /*13c60*/  @!P1 BRA `(.L_x_6308) ;  /* 0x0000000000049947 */ /* 0x000fea0003800000 */
[----:B------:R-:W-:Y:S01]  /*13c70*/  BPT.TRAP 0x1 ;  /* 0x000000040000795c */ /* 0x000fe20000300000 */
.L_x_6308:
[----:B------:R-:W2:Y:S04]  /*13c80*/  LDL R3, [R1+0x4] ;  /* 0x0000040001037983 */ /* 0x000ea80000100800 */
[----:B------:R-:W3:Y:S01]  /*13c90*/  LDL R2, [R1] ;  /* 0x0000000001027983 */ /* 0x000ee20000100800 */
[----:B01---5:R-:W-:Y:S01]  /*13ca0*/  IMAD.U32 R0, RZ, RZ, UR42 ;  /* 0x0000002aff007e24 */ /* 0x023fe2000f8e00ff */
[----:B------:R-:W-:Y:S04]  /*13cb0*/  BSSY B0, `(.L_x_6309) ;  /* 0x0000007000007945 */ /* 0x000fe80003800000 */
[----:B------:R-:W-:-:S02]  /*13cc0*/  ISETP.NE.AND P2, PT, R0, 0x3, PT ;  /* 0x000000030000780c */ /* 0x000fc40003f45270 */
[----:B--2---:R-:W-:-:S04]  /*13cd0*/  LOP3.LUT R3, R3, 0x1, RZ, 0x3c, !PT ;  /* 0x0000000103037812 */ /* 0x004fc800078e3cff */
[----:B------:R-:W-:Y:S01]  /*13ce0*/  SHF.L.U32 R3, R3, 0x1f, RZ ;  /* 0x0000001f03037819 */ /* 0x000fe200000006ff */
[----:B---3--:R-:W-:-:S04]  /*13cf0*/  IMAD R16, R2, 0x8, R17 ;  /* 0x0000000802107824 */ /* 0x008fc800078e0211 */
[----:B------:R-:W0:Y:S02]  /*13d00*/  SYNCS.PHASECHK.TRANS64.TRYWAIT P1, [R16+URZ+0x2e870], R3 ;  /* 0x02e87003100075a7 */ /* 0x000e24000802017f */
[----:B0-----:R-:W-:Y:S05]  /*13d10*/  @!P1 BRA `(.L_x_6310) ;  /* 0x0000002400b49947 */ /* 0x001fea0003800000 */
.L_x_6368:
[----:B------:R-:W-:Y:S05]  /*13d20*/  BSYNC B0 ;  /* 0x0000000000007941 */ /* 0x000fea0003800000 */
.L_x_6309:
[----:B------:R-:W-:Y:S05]  /*13d30*/  @!P2 BRA `(.L_x_6311) ;  /* 0x000000000004a947 */ /* 0x000fea0003800000 */
[----:B------:R-:W-:Y:S01]  /*13d40*/  BPT.TRAP 0x1 ;  /* 0x000000040000795c */ /* 0x000fe20000300000 */
.L_x_6311:
[----:B------:R-:W0:Y:S02]  /*13d50*/  LDL R0, [R1+0x4] ;  /* 0x0000040001007983 */ /* 0x000e240000100800 */
[----:B0-----:R-:W-:-:S04]  /*13d60*/  SHF.L.U32 R3, R0, 0x1f, RZ ;  /* 0x0000001f00037819 */ /* 0x001fc800000006ff */
[----:B------:R-:W0:Y:S02]  /*13d70*/  SYNCS.PHASECHK.TRANS64.TRYWAIT P1, [R16+URZ+0x2e860], R3 ;  /* 0x02e86003100075a7 */ /* 0x000e24000802017f */
[----:B0-----:R-:W-:Y:S05]  /*13d80*/  @!P1 BRA `(.L_x_6312) ;  /* 0x0000002400ac9947 */ /* 0x001fea0003800000 */
.L_x_6369:
[----:B------:R-:W2:Y:S04]  /*13d90*/  LDL R18, [R1] ;  /* 0x0000000001127983 */ /* 0x000ea80000100800 */
[----:B------:R-:W0:Y:S04]  /*13da0*/  LDL R13, [R1+0x38] ;  /* 0x00003800010d7983 */ /* 0x000e280000100800 */
[----:B------:R-:W3:Y:S01]  /*13db0*/  LDL R12, [R1+0x24] ;  /* 0x00002400010c7983 */ /* 0x000ee20000100800 */
[----:B------:R-:W-:Y:S05]  /*13dc0*/  WARPSYNC.ALL ;  /* 0x0000000000007948 */ /* 0x000fea0003800000 */
[----:B--2---:R-:W-:-:S05]  /*13dd0*/  IMAD R0, R18, 0x7000, RZ ;  /* 0x0000700012007824 */ /* 0x004fca00078e02ff */
[----:B------:R-:W-:-:S05]  /*13de0*/  LOP3.LUT R2, R0, R19, RZ, 0xfc, !PT ;  /* 0x0000001300027212 */ /* 0x000fca00078efcff */
[----:B------:R-:W-:-:S05]  /*13df0*/  IMAD.IADD R2, R17, 0x1, R2 ;  /* 0x0000000111027824 */ /* 0x000fca00078e0202 */
[----:B------:R-:W1:Y:S01]  /*13e00*/  LDSM.16.MT88.4 R4, [R2+0xe400] ;  /* 0x00e400000204783b */ /* 0x000e620000004200 */
[----:B0-----:R-:W-:Y:S01]  /*13e10*/  IMAD.IADD R3, R13, 0x1, R2 ;  /* 0x000000010d037824 */ /* 0x001fe200078e0202 */
[----:B---3--:R-:W-:Y:S02]  /*13e20*/  IADD3 R0, R17, R0, R12 ;  /* 0x0000000011007210 */ /* 0x008fe40007ffe00c */
[C-C-:B-1----:R-:W-:Y:S02]  /*13e30*/  PRMT R8, R4.reuse, 0x6420, R5.reuse ;  /* 0x0000642004087816 */ /* 0x142fe40000000005 */
[----:B------:R-:W-:Y:S02]  /*13e40*/  PRMT R9, R4, 0x7531, R5 ;  /* 0x0000753104097816 */ /* 0x000fe40000000005 */
[C-C-:B------:R-:W-:Y:S02]  /*13e50*/  PRMT R10, R6.reuse, 0x6420, R7.reuse ;  /* 0x00006420060a7816 */ /* 0x140fe40000000007 */
[----:B------:R-:W-:-:S02]  /*13e60*/  PRMT R11, R6, 0x7531, R7 ;  /* 0x00007531060b7816 */ /* 0x000fc40000000007 */
[----:B------:R-:W0:Y:S04]  /*13e70*/  LDSM.16.MT88.4 R4, [R3+0xe400] ;  /* 0x00e400000304783b */ /* 0x000e280000004200 */
[----:B------:R0:W-:Y:S02]  /*13e80*/  STSM.16.M88.4 [R0+0x400], R8 ;  /* 0x0004000800007844 */ /* 0x0001e40000000200 */
[C-C-:B0-----:R-:W-:Y:S02]  /*13e90*/  PRMT R8, R4.reuse, 0x6420, R5.reuse ;  /* 0x0000642004087816 */ /* 0x141fe40000000005 */
[----:B------:R-:W-:Y:S02]  /*13ea0*/  PRMT R9, R4, 0x7531, R5 ;  /* 0x0000753104097816 */ /* 0x000fe40000000005 */
[----:B------:R-:W-:-:S02]  /*13eb0*/  PRMT R10, R6, 0x6420, R7 ;  /* 0x00006420060a7816 */ /* 0x000fc40000000007 */
        /* <DEDUP_REMOVED lines=82> */
.L_x_6313:
[----:B------:R-:W2:Y:S01]  /*143e0*/  LDL.LU R3, [R1+0x4] ;  /* 0x0000040001037983 */ /* 0x000ea20000300800 */
[----:B0-----:R-:W-:Y:S01]  /*143f0*/  SYNCS.ARRIVE.TRANS64.A1T0 RZ, [R16+URZ+0x2e850], RZ ;  /* 0x02e850ff10ff79a7 */ /* 0x001fe2000810003f */
[----:B-1----:R-:W-:-:S05]  /*14400*/  @!P0 VIADD R0, R16, 0x2e880 ;  /* 0x0002e88010008836 */ /* 0x002fca0000000000 */
[----:B------:R-:W-:Y:S01]  /*14410*/  @!P0 PRMT R0, RZ, 0x654, R0 ;  /* 0x00000654ff008816 */ /* 0x000fe20000000000 */
[----:B------:R-:W-:Y:S06]  /*14420*/  BAR.SYNC.DEFER_BLOCKING 0x2, 0x80 ;  /* 0x0082000000007b1d */ /* 0x000fec0000010000 */
[----:B------:R0:W-:Y:S02]  /*14430*/  @!P0 SYNCS.ARRIVE.TRANS64.RED.A1T0 RZ, [R0+URZ], RZ ;  /* 0x000000ff00ff89a7 */ /* 0x0001e4000810043f */
[----:B0-----:R-:W-:-:S05]  /*14440*/  VIADD R0, R18, 0x1 ;  /* 0x0000000112007836 */ /* 0x001fca0000000000 */
[----:B------:R-:W-:-:S04]  /*14450*/  ISETP.NE.AND P0, PT, R0, 0x2, PT ;  /* 0x000000020000780c */ /* 0x000fc80003f05270 */
[----:B------:R-:W-:Y:S02]  /*14460*/  SEL R2, RZ, 0x1, P0 ;  /* 0x00000001ff027807 */ /* 0x000fe40000000000 */
[----:B------:R-:W-:-:S05]  /*14470*/  SEL R0, R0, RZ, P0 ;  /* 0x000000ff00007207 */ /* 0x000fca0000000000 */
[----:B------:R1:W-:Y:S01]  /*14480*/  STL [R1], R0 ;  /* 0x0000000001007387 */ /* 0x0003e20000100800 */
[----:B--2---:R-:W-:-:S05]  /*14490*/  LOP3.LUT R3, R3, R2, RZ, 0x3c, !PT ;  /* 0x0000000203037212 */ /* 0x004fca00078e3cff */
[----:B------:R1:W-:Y:S02]  /*144a0*/  STL [R1+0x4], R3 ;  /* 0x0000040301007387 */ /* 0x0003e40000100800 */
.L_x_6262:
[----:B------:R-:W-:Y:S05]  /*144b0*/  BSYNC B7 ;  /* 0x0000000000077941 */ /* 0x000fea0003800000 */
.L_x_6260:
        /* <DEDUP_REMOVED lines=15> */
.L_x_6314:
        /* <DEDUP_REMOVED lines=47> */
.L_x_6318:
        /* <DEDUP_REMOVED lines=38> */
.L_x_6316:
        /* <DEDUP_REMOVED lines=13> */
.L_x_6319:
        /* <DEDUP_REMOVED lines=61> */
.L_x_6317:
[----:B------:R0:W-:Y:S01]  /*14fa0*/  STL [R1+0x10], R4 ;  /* 0x0000100401007387 */ /* 0x0001e20000100800 */
[----:B------:R-:W-:-:S03]  /*14fb0*/  ULDC UR43, c[0x0][0xc3c] ;  /* 0x00030f00002b7ab9 */ /* 0x000fc60000000800 */
[----:B------:R0:W-:Y:S04]  /*14fc0*/  STL [R1+0x14], RZ ;  /* 0x000014ff01007387 */ /* 0x0001e80000100800 */
[----:B------:R0:W-:Y:S02]  /*14fd0*/  STL [R1+0x18], RZ ;  /* 0x000018ff01007387 */ /* 0x0001e40000100800 */
.L_x_6320:
        /* <DEDUP_REMOVED lines=16> */
.L_x_6315:
[----:B------:R-:W-:Y:S02]  /*150e0*/  ULDC UR4, c[0x0][0xc3c] ;  /* 0x00030f0000047ab9 */ /* 0x000fe40000000800 */
[----:B------:R-:W-:-:S06]  /*150f0*/  UISETP.GE.AND UP0, UPT, UR43, UR4, UPT ;  /* 0x000000042b00728c */ /* 0x000fcc000bf06270 */
[----:B------:R-:W-:-:S13]  /*15100*/  PLOP3.LUT P0, PT, PT, PT, UP0, 0x80, 0x0 ;  /* 0x000000000000781c */ /* 0x000fda0003f0f008 */
[----:B------:R-:W-:Y:S05]  /*15110*/  @!P0 BRA `(.L_x_6321) ;  /* 0xffffffb400f08947 */ /* 0x000fea000383ffff */
.L_x_6255:
        /* <DEDUP_REMOVED lines=12> */
.L_x_6370:
[----:B------:R-:W-:Y:S05]  /*151e0*/  BSYNC B0 ;  /* 0x0000000000007941 */ /* 0x000fea0003800000 */
.L_x_6322:
[----:B------:R-:W-:-:S03]  /*151f0*/  UMOV UR4, 0xffffffff ;  /* 0xffffffff00047882 */ /* 0x000fc60000000000 */
[----:B------:R-:W-:Y:S05]  /*15200*/  BRA.DIV UR4, `(.L_x_6324) ;  /* 0x0000001204b47947 */ /* 0x000fea000b800000 */
[----:B------:R-:W1:Y:S02]  /*15210*/  S2R R2, SR_TID.X ;  /* 0x0000000000027919 */ /* 0x000e640000002100 */
[----:B-1----:R-:W-:-:S04]  /*15220*/  SHF.R.U32.HI R2, RZ, 0x5, R2 ;  /* 0x00000005ff027819 */ /* 0x002fc80000011602 */
[----:B------:R-:W-:-:S05]  /*15230*/  LOP3.LUT R2, R2, 0x3, RZ, 0xc0, !PT ;  /* 0x0000000302027812 */ /* 0x000fca00078ec0ff */
[----:B------:R1:W2:Y:S02]  /*15240*/  SHFL.IDX PT, R14, R2, RZ, 0x1f ;  /* 0x00001fff020e7589 */ /* 0x0002a400000e0000 */
.L_x_6373:
[----:B--2---:R-:W-:Y:S01]  /*15250*/  ISETP.NE.AND P0, PT, R14, RZ, PT ;  /* 0x000000ff0e00720c */ /* 0x004fe20003f05270 */
[----:B------:R-:W-:-:S12]  /*15260*/  BSSY B0, `(.L_x_6325) ;  /* 0x000002e000007945 */ /* 0x000fd80003800000 */
[----:B------:R-:W-:Y:S05]  /*15270*/  @P0 BRA `(.L_x_6326) ;  /* 0x0000000000b00947 */ /* 0x000fea0003800000 */
[----:B------:R-:W-:-:S03]  /*15280*/  UMOV UR4, 0xffffffff ;  /* 0xffffffff00047882 */ /* 0x000fc60000000000 */
[----:B------:R-:W-:Y:S05]  /*15290*/  BRA.DIV UR4, `(.L_x_6327) ;  /* 0x0000001204c47947 */ /* 0x000fea000b800000 */
[----:B------:R-:W-:-:S13]  /*152a0*/  ELECT P6, URZ, PT ;  /* 0x00000000003f782f */ /* 0x000fda00038c0000 */
.L_x_6376:
[----:B------:R-:W-:Y:S05]  /*152b0*/  @!P6 BRA `(.L_x_6326) ;  /* 0x0000000000a0e947 */ /* 0x000fea0003800000 */
[----:B------:R-:W-:-:S06]  /*152c0*/  ULOP3.LUT UR4, UR38, 0x2, URZ, 0xfc, !UPT ;  /* 0x0000000226047892 */ /* 0x000fcc000f8efc3f */
[----:B-1----:R-:W-:-:S05]  /*152d0*/  IMAD.U32 R2, RZ, RZ, UR4 ;  /* 0x00000004ff027e24 */ /* 0x002fca000f8e00ff */
[----:B------:R-:W-:-:S13]  /*152e0*/  ISETP.NE.AND P0, PT, R2, 0x3, PT ;  /* 0x000000030200780c */ /* 0x000fda0003f05270 */
[----:B------:R-:W-:Y:S05]  /*152f0*/  @!P0 BRA `(.L_x_6328) ;  /* 0x0000000000048947 */ /* 0x000fea0003800000 */
[----:B------:R-:W-:Y:S01]  /*15300*/  BPT.TRAP 0x1 ;  /* 0x000000040000795c */ /* 0x000fe20000300000 */
.L_x_6328:
        /* <DEDUP_REMOVED lines=14> */
.L_x_6377:
[----:B------:R-:W1:Y:S02]  /*153f0*/  SYNCS.PHASECHK.TRANS64.TRYWAIT P1, [R7+URZ], R2 ;  /* 0x00000002070075a7 */ /* 0x000e64000802017f */
[----:B-1----:R-:W-:Y:S05]  /*15400*/  @!P1 BRA `(.L_x_6330) ;  /* 0x00000010009c9947 */ /* 0x002fea0003800000 */
.L_x_6378:
[----:B------:R-:W-:Y:S05]  /*15410*/  @!P0 BRA `(.L_x_6331) ;  /* 0x0000000000048947 */ /* 0x000fea0003800000 */
[----:B------:R-:W-:Y:S01]  /*15420*/  BPT.TRAP 0x1 ;  /* 0x000000040000795c */ /* 0x000fe20000300000 */
.L_x_6331:
[----:B------:R-:W2:Y:S02]  /*15430*/  LDL.LU R4, [R1] ;  /* 0x0000000001047983 */ /* 0x000ea40000300800 */
[----:B--2---:R-:W-:-:S04]  /*15440*/  IMAD R4, R4, 0x8, R0 ;  /* 0x0000000804047824 */ /* 0x004fc800078e0200 */
[----:B------:R-:W2:Y:S02]  /*15450*/  SYNCS.PHASECHK.TRANS64.TRYWAIT P1, [R4+URZ+0x2e860], R5 ;  /* 0x02e86005040075a7 */ /* 0x000ea4000802017f */
[----:B--2---:R-:W-:Y:S05]  /*15460*/  @!P1 BRA `(.L_x_6332) ;  /* 0x0000001000989947 */ /* 0x004fea0003800000 */
.L_x_6379:
[----:B------:R-:W-:Y:S05]  /*15470*/  @!P0 BRA `(.L_x_6333) ;  /* 0x0000000000048947 */ /* 0x000fea0003800000 */
[----:B------:R-:W-:Y:S01]  /*15480*/  BPT.TRAP 0x1 ;  /* 0x000000040000795c */ /* 0x000fe20000300000 */
.L_x_6333:
[----:B------:R-:W-:-:S04]  /*15490*/  IMAD R3, R3, 0x8, R0 ;  /* 0x0000000803037824 */ /* 0x000fc800078e0200 */
[----:B------:R-:W3:Y:S02]  /*154a0*/  SYNCS.PHASECHK.TRANS64.TRYWAIT P1, [R3+URZ+0x2e860], R2 ;  /* 0x02e86002030075a7 */ /* 0x000ee4000802017f */
[----:B---3--:R-:W-:Y:S05]  /*154b0*/  @!P1 BRA `(.L_x_6334) ;  /* 0x0000001000989947 */ /* 0x008fea0003800000 */
.L_x_6380:
[----:B------:R-:W-:Y:S05]  /*154c0*/  @!P0 BRA `(.L_x_6335) ;  /* 0x0000000000048947 */ /* 0x000fea0003800000 */
[----:B------:R-:W-:Y:S01]  /*154d0*/  BPT.TRAP 0x1 ;  /* 0x000000040000795c */ /* 0x000fe20000300000 */
.L_x_6335:
[----:B------:R-:W4:Y:S02]  /*154e0*/  SYNCS.PHASECHK.TRANS64.TRYWAIT P0, [R4+URZ+0x2e880], R5 ;  /* 0x02e88005040075a7 */ /* 0x000f24000800017f */
[----:B----4-:R-:W-:Y:S05]  /*154f0*/  @!P0 BRA `(.L_x_6336) ;  /* 0x00000010009c8947 */ /* 0x010fea0003800000 */
.L_x_6337:
[----:B------:R0:W0:Y:S02]  /*15500*/  SYNCS.PHASECHK.TRANS64.TRYWAIT P0, [R3+URZ+0x2e880], R2 ;  /* 0x02e88002030075a7 */ /* 0x000024000800017f */
[----:B0-----:R-:W-:Y:S05]  /*15510*/  @!P0 NANOSLEEP.SYNCS 0x989680 ;  /* 0x009896800000895d */ /* 0x001fea0003900000 */
[----:B------:R-:W0:Y:S02]  /*15520*/  @!P0 SYNCS.PHASECHK.TRANS64 P0, [R3+URZ+0x2e880], R2 ;  /* 0x02e88002030085a7 */ /* 0x000e24000800007f */
[----:B0-----:R-:W-:Y:S05]  /*15530*/  @!P0 BRA `(.L_x_6337) ;  /* 0xfffffffc00f08947 */ /* 0x001fea000383ffff */
.L_x_6326:
[----:B------:R-:W-:Y:S05]  /*15540*/  BSYNC B0 ;  /* 0x0000000000007941 */ /* 0x000fea0003800000 */
.L_x_6325:
[----:B------:R-:W-:Y:S05]  /*15550*/  EXIT ;  /* 0x000000000000794d */ /* 0x000fea0003800000 */
.L_x_6204:
[----:B0-----:R0:W1:Y:S02]  /*15560*/  SYNCS.PHASECHK.TRANS64.TRYWAIT P1, [R2+URZ+0x2e800], R11 ;  /* 0x02e8000b020075a7 */ /* 0x001064000802017f */
[----:B-1----:R-:W-:Y:S05]  /*15570*/  @!P1 NANOSLEEP.SYNCS 0x989680 ;  /* 0x009896800000995d */ /* 0x002fea0003900000 */
[----:B------:R-:W1:Y:S02]  /*15580*/  @!P1 SYNCS.PHASECHK.TRANS64 P1, [R2+URZ+0x2e800], R11 ;  /* 0x02e8000b020095a7 */ /* 0x000e64000802007f */
[----:B-1----:R-:W-:Y:S05]  /*15590*/  @!P1 BRA `(.L_x_6204) ;  /* 0xfffffffc00f09947 */ /* 0x002fea000383ffff */
[----:B------:R-:W-:Y:S05]  /*155a0*/  BRA `(.L_x_6338) ;  /* 0xfffffec8003c7947 */ /* 0x000fea000383ffff */
.L_x_6208:
[----:B--2---:R2:W3:Y:S02]  /*155b0*/  SYNCS.PHASECHK.TRANS64.TRYWAIT P2, [R6+URZ+0x2e830], R7 ;  /* 0x02e83007060075a7 */ /* 0x0044e4000804017f */
[----:B---3--:R-:W-:Y:S05]  /*155c0*/  @!P2 NANOSLEEP.SYNCS 0x989680 ;  /* 0x009896800000a95d */ /* 0x008fea0003900000 */
[----:B------:R-:W3:Y:S02]  /*155d0*/  @!P2 SYNCS.PHASECHK.TRANS64 P2, [R6+URZ+0x2e830], R7 ;  /* 0x02e830070600a5a7 */ /* 0x000ee4000804007f */
[----:B---3--:R-:W-:Y:S05]  /*155e0*/  @!P2 BRA `(.L_x_6208) ;  /* 0xfffffffc00f0a947 */ /* 0x008fea000383ffff */
[----:B------:R-:W-:Y:S05]  /*155f0*/  BRA `(.L_x_6207) ;  /* 0xfffffec8006c7947 */ /* 0x000fea000383ffff */
.L_x_6213:
[----:B-1----:R-:W-:-:S04]  /*15600*/  IMAD.U32 R3, RZ, RZ, UR6 ;  /* 0x00000006ff037e24 */ /* 0x002fc8000f8e00ff */
[----:B------:R1:W2:Y:S03]  /*15610*/  SYNCS.PHASECHK.TRANS64.TRYWAIT P1, [R3+URZ+0x2e830], R2 ;  /* 0x02e83002030075a7 */ /* 0x0002a6000802017f */
[----:B--2---:R-:W-:Y:S05]  /*15620*/  @!P1 NANOSLEEP.SYNCS 0x989680 ;  /* 0x009896800000995d */ /* 0x004fea0003900000 */
[----:B------:R-:W2:Y:S02]  /*15630*/  @!P1 SYNCS.PHASECHK.TRANS64 P1, [R3+URZ+0x2e830], R2 ;  /* 0x02e83002030095a7 */ /* 0x000ea4000802007f */
[----:B--2---:R-:W-:Y:S05]  /*15640*/  @!P1 BRA `(.L_x_6213) ;  /* 0xfffffffc00ec9947 */ /* 0x004fea000383ffff */
[----:B------:R-:W-:Y:S05]  /*15650*/  BRA `(.L_x_6210) ;  /* 0xffffff14005c7947 */ /* 0x000fea000383ffff */
.L_x_6217:
[----:B-1----:R-:W-:-:S04]  /*15660*/  IMAD.U32 R3, RZ, RZ, UR6 ;  /* 0x00000006ff037e24 */ /* 0x002fc8000f8e00ff */
[----:B------:R1:W2:Y:S03]  /*15670*/  SYNCS.PHASECHK.TRANS64.TRYWAIT P1, [R3+URZ+0x2e850], R2 ;  /* 0x02e85002030075a7 */ /* 0x0002a6000802017f */
[----:B--2---:R-:W-:Y:S05]  /*15680*/  @!P1 NANOSLEEP.SYNCS 0x989680 ;  /* 0x009896800000995d */ /* 0x004fea0003900000 */
[----:B------:R-:W2:Y:S02]  /*15690*/  @!P1 SYNCS.PHASECHK.TRANS64 P1, [R3+URZ+0x2e850], R2 ;  /* 0x02e85002030095a7 */ /* 0x000ea4000802007f */
[----:B--2---:R-:W-:Y:S05]  /*156a0*/  @!P1 BRA `(.L_x_6217) ;  /* 0xfffffffc00ec9947 */ /* 0x004fea000383ffff */
[----:B------:R-:W-:Y:S05]  /*156b0*/  BRA `(.L_x_6214) ;  /* 0xffffff2000687947 */ /* 0x000fea000383ffff */
.L_x_6223:
[----:B-1----:R1:W2:Y:S02]  /*156c0*/  SYNCS.PHASECHK.TRANS64.TRYWAIT P1, [R13+URZ+0x2e850], R0 ;  /* 0x02e850000d0075a7 */ /* 0x0022a4000802017f */
[----:B--2---:R-:W-:Y:S05]  /*156d0*/  @!P1 NANOSLEEP.SYNCS 0x989680 ;  /* 0x009896800000995d */ /* 0x004fea0003900000 */
[----:B------:R-:W2:Y:S02]  /*156e0*/  @!P1 SYNCS.PHASECHK.TRANS64 P1, [R13+URZ+0x2e850], R0 ;  /* 0x02e850000d0095a7 */ /* 0x000ea4000802007f */
[----:B--2---:R-:W-:Y:S05]  /*156f0*/  @!P1 BRA `(.L_x_6223) ;  /* 0xfffffffc00f09947 */ /* 0x004fea000383ffff */
[----:B------:R-:W-:Y:S05]  /*15700*/  BRA `(.L_x_6222) ;  /* 0xffffff5800647947 */ /* 0x000fea000383ffff */
.L_x_6271:
[----:B------:R-:W-:Y:S02]  /*15710*/  IMAD.MOV.U32 R13, RZ, RZ, R0 ;  /* 0x000000ffff0d7224 */ /* 0x000fe400078e0000 */
[----:B------:R-:W-:Y:S02]  /*15720*/  IMAD.MOV.U32 R12, RZ, RZ, RZ ;  /* 0x000000ffff0c7224 */ /* 0x000fe400078e00ff */
[----:B------:R-:W-:Y:S02]  /*15730*/  IMAD.MOV.U32 R11, RZ, RZ, 0x1f ;  /* 0x0000001fff0b7424 */ /* 0x000fe400078e00ff */
[----:B------:R-:W-:-:S07]  /*15740*/  IMAD.MOV.U32 R15, RZ, RZ, -0x1 ;  /* 0xffffffffff0f7424 */ /* 0x000fce00078e00ff */
[----:B--2---:R-:W-:Y:S05]  /*15750*/  WARPSYNC.COLLECTIVE R15, `(.L_x_6339) ;  /* 0x000000000f087348 */ /* 0x004fea0003c00000 */
[----:B------:R0:W1:Y:S02]  /*15760*/  SHFL.IDX P6, R14, R13, R12, R11 ;  /* 0x0000000c0d0e7389 */ /* 0x00006400000c000b */
[----:B012---:R-:W-:Y:S01]  /*15770*/  ENDCOLLECTIVE ;  /* 0x000000000000791b */ /* 0x007fe20003800000 */
.L_x_6339:
[----:B------:R-:W-:Y:S05]  /*15780*/  BRA `(.L_x_6340) ;  /* 0xffffffc000747947 */ /* 0x000fea000383ffff */
.L_x_6273:
[----:B------:R-:W-:Y:S01]  /*15790*/  BSSY B0, `(.L_x_6341) ;  /* 0x0000006000007945 */ /* 0x000fe20003800000 */
[----:B------:R-:W-:-:S07]  /*157a0*/  IMAD.MOV.U32 R15, RZ, RZ, -0x1 ;  /* 0xffffffffff0f7424 */ /* 0x000fce00078e00ff */
[----:B--2---:R-:W-:Y:S05]  /*157b0*/  WARPSYNC.COLLECTIVE R15, `(.L_x_6342) ;  /* 0x000000000f0c7348 */ /* 0x004fea0003c00000 */
[----:B------:R-:W-:Y:S02]  /*157c0*/  ELECT P6, UR62, PT ;  /* 0x00000000003e782f */ /* 0x000fe400038c0000 */
[----:B------:R-:W-:Y:S01]  /*157d0*/  MOV R14, UR62 ;  /* 0x0000003e000e7c02 */ /* 0x000fe20008000f00 */
[----:B--2---:R-:W-:Y:S10]  /*157e0*/  ENDCOLLECTIVE ;  /* 0x000000000000791b */ /* 0x004ff40003800000 */
.L_x_6342:
[----:B------:R-:W-:Y:S05]  /*157f0*/  BSYNC B0 ;  /* 0x0000000000007941 */ /* 0x000fea0003800000 */
.L_x_6341:
[----:B------:R-:W-:Y:S05]  /*15800*/  BRA `(.L_x_6343) ;  /* 0xffffffc000807947 */ /* 0x000fea000383ffff */
.L_x_6275:
[----:B0-----:R0:W1:Y:S02]  /*15810*/  SYNCS.PHASECHK.TRANS64.TRYWAIT P0, [R3+URZ+0x2e880], R2 ;  /* 0x02e88002030075a7 */ /* 0x001064000800017f */
[----:B-1----:R-:W-:Y:S05]  /*15820*/  @!P0 NANOSLEEP.SYNCS 0x989680 ;  /* 0x009896800000895d */ /* 0x002fea0003900000 */
[----:B------:R-:W1:Y:S02]  /*15830*/  @!P0 SYNCS.PHASECHK.TRANS64 P0, [R3+URZ+0x2e880], R2 ;  /* 0x02e88002030085a7 */ /* 0x000e64000800007f */
[----:B-1----:R-:W-:Y:S05]  /*15840*/  @!P0 BRA `(.L_x_6275) ;  /* 0xfffffffc00f08947 */ /* 0x002fea000383ffff */
[----:B------:R-:W-:Y:S05]  /*15850*/  BRA `(.L_x_6344) ;  /* 0xffffffc000e47947 */ /* 0x000fea000383ffff */
.L_x_6277:
[----:B-1----:R1:W2:Y:S02]  /*15860*/  SYNCS.PHASECHK.TRANS64.TRYWAIT P0, [R3+URZ+0x2e840], R2 ;  /* 0x02e84002030075a7 */ /* 0x0022a4000800017f */
[----:B--2---:R-:W-:Y:S05]  /*15870*/  @!P0 NANOSLEEP.SYNCS 0x989680 ;  /* 0x009896800000895d */ /* 0x004fea0003900000 */
[----:B------:R-:W2:Y:S02]  /*15880*/  @!P0 SYNCS.PHASECHK.TRANS64 P0, [R3+URZ+0x2e840], R2 ;  /* 0x02e84002030085a7 */ /* 0x000ea4000800007f */
[----:B--2---:R-:W-:Y:S05]  /*15890*/  @!P0 BRA `(.L_x_6277) ;  /* 0xfffffffc00f08947 */ /* 0x004fea000383ffff */
[----:B------:R-:W-:Y:S05]  /*158a0*/  BRA `(.L_x_6345) ;  /* 0xffffffc400387947 */ /* 0x000fea000383ffff */
.L_x_6281:
        /* <DEDUP_REMOVED lines=9> */
.L_x_6346:
[----:B------:R-:W-:Y:S02]  /*15940*/  VIADD R5, R3, 0x10 ;  /* 0x0000001003057836 */ /* 0x000fe40000000000 */
[----:B------:R-:W-:Y:S02]  /*15950*/  IMAD.MOV.U32 R13, RZ, RZ, R0 ;  /* 0x000000ffff0d7224 */ /* 0x000fe400078e0000 */
[----:B------:R-:W-:Y:S02]  /*15960*/  IMAD R4, R7, R6, RZ ;  /* 0x0000000607047224 */ /* 0x000fe400078e02ff */
[----:B------:R-:W-:-:S07]  /*15970*/  IMAD.MOV.U32 R7, RZ, RZ, R14 ;  /* 0x000000ffff077224 */ /* 0x000fce00078e000e */
[----:B------:R-:W-:Y:S05]  /*15980*/  WARPSYNC.COLLECTIVE R15, `(.L_x_6347) ;  /* 0x000000000f087348 */ /* 0x000fea0003c00000 */
[----:B------:R0:W1:Y:S02]  /*15990*/  SHFL.IDX P6, R14, R13, R12, R11 ;  /* 0x0000000c0d0e7389 */ /* 0x00006400000c000b */
[----:B01----:R-:W-:Y:S01]  /*159a0*/  ENDCOLLECTIVE ;  /* 0x000000000000791b */ /* 0x003fe20003800000 */
.L_x_6347:
[----:B------:R-:W-:Y:S01]  /*159b0*/  ISETP.GE.AND P1, PT, R3, R4, PT ;  /* 0x000000040300720c */ /* 0x000fe20003f26270 */
[----:B------:R-:W-:Y:S02]  /*159c0*/  IMAD.MOV.U32 R13, RZ, RZ, R2 ;  /* 0x000000ffff0d7224 */ /* 0x000fe400078e0002 */
[----:B------:R-:W-:Y:S02]  /*159d0*/  IMAD.MOV.U32 R12, RZ, RZ, 0x1 ;  /* 0x00000001ff0c7424 */ /* 0x000fe400078e00ff */
[----:B------:R-:W-:-:S08]  /*159e0*/  IMAD.MOV.U32 R6, RZ, RZ, R14 ;  /* 0x000000ffff067224 */ /* 0x000fd000078e000e */
[----:B------:R-:W-:Y:S05]  /*159f0*/  WARPSYNC.COLLECTIVE R15, `(.L_x_6348) ;  /* 0x000000000f087348 */ /* 0x000fea0003c00000 */
[----:B------:R0:W1:Y:S02]  /*15a00*/  SHFL.IDX P6, R14, R13, R12, R11 ;  /* 0x0000000c0d0e7389 */ /* 0x00006400000c000b */
[----:B01----:R-:W-:Y:S01]  /*15a10*/  ENDCOLLECTIVE ;  /* 0x000000000000791b */ /* 0x003fe20003800000 */
.L_x_6348:
[----:B------:R-:W-:-:S05]  /*15a20*/  @!P1 IADD3 R6, P2, R9, R6, RZ ;  /* 0x0000000609069210 */ /* 0x000fca0007f5e0ff */
[----:B------:R-:W-:-:S05]  /*15a30*/  @!P1 IMAD.X R7, RZ, RZ, R7, P2 ;  /* 0x000000ffff079224 */ /* 0x000fca00010e0607 */
[----:B------:R-:W-:Y:S01]  /*15a40*/  @!PT LDS RZ, [RZ] ;  /* 0x00000000fffff984 */ /* 0x000fe20000000800 */
[----:B------:R-:W-:Y:S01]  /*15a50*/  @!PT LDS RZ, [RZ] ;  /* 0x00000000fffff984 */ /* 0x000fe20000000800 */
[----:B------:R-:W-:Y:S01]  /*15a60*/  @!PT LDS RZ, [RZ] ;  /* 0x00000000fffff984 */ /* 0x000fe20000000800 */
[----:B------:R0:W-:Y:S01]  /*15a70*/  @!P1 LDGSTS.E.BYPASS.LTC128B.128 [R8+0x1c400], desc[UR48][R6.64], !P0 ;  /* 0x1c40000006089fae */ /* 0x0001e2000c101d70 */
[----:B------:R-:W-:Y:S01]  /*15a80*/  IMAD.MOV.U32 R13, RZ, RZ, R0 ;  /* 0x000000ffff0d7224 */ /* 0x000fe200078e0000 */
[----:B------:R-:W-:Y:S01]  /*15a90*/  ISETP.GE.AND P1, PT, R5, R4, PT ;  /* 0x000000040500720c */ /* 0x000fe20003f26270 */
[----:B------:R-:W-:-:S12]  /*15aa0*/  IMAD.MOV.U32 R5, RZ, RZ, R14 ;  /* 0x000000ffff057224 */ /* 0x000fd800078e000e */
[----:B0-----:R-:W-:Y:S05]  /*15ab0*/  WARPSYNC.COLLECTIVE R15, `(.L_x_6349) ;  /* 0x000000000f087348 */ /* 0x001fea0003c00000 */
[----:B------:R1:W2:Y:S02]  /*15ac0*/  SHFL.IDX P6, R14, R13, R12, R11 ;  /* 0x0000000c0d0e7389 */ /* 0x0002a400000c000b */
[----:B012---:R-:W-:Y:S01]  /*15ad0*/  ENDCOLLECTIVE ;  /* 0x000000000000791b */ /* 0x007fe20003800000 */
.L_x_6349:
[----:B------:R-:W-:Y:S02]  /*15ae0*/  IMAD.MOV.U32 R13, RZ, RZ, R2 ;  /* 0x000000ffff0d7224 */ /* 0x000fe400078e0002 */
[----:B------:R-:W-:Y:S02]  /*15af0*/  IMAD.MOV.U32 R12, RZ, RZ, 0x2 ;  /* 0x00000002ff0c7424 */ /* 0x000fe400078e00ff */
[----:B------:R-:W-:-:S07]  /*15b00*/  IMAD.MOV.U32 R6, RZ, RZ, R14 ;  /* 0x000000ffff067224 */ /* 0x000fce00078e000e */
[----:B------:R-:W-:Y:S05]  /*15b10*/  WARPSYNC.COLLECTIVE R15, `(.L_x_6350) ;  /* 0x000000000f087348 */ /* 0x000fea0003c00000 */
[----:B------:R0:W1:Y:S02]  /*15b20*/  SHFL.IDX P6, R14, R13, R12, R11 ;  /* 0x0000000c0d0e7389 */ /* 0x00006400000c000b */
[----:B01----:R-:W-:Y:S01]  /*15b30*/  ENDCOLLECTIVE ;  /* 0x000000000000791b */ /* 0x003fe20003800000 */
.L_x_6350:
        /* <DEDUP_REMOVED lines=8> */
[----:B------:R0:W-:Y:S02]  /*15bc0*/  @!P1 LDGSTS.E.BYPASS.LTC128B.128 [R8+0x1cc00], desc[UR48][R6.64], !P0 ;  /* 0x1cc0000006089fae */ /* 0x0001e4000c101d70 */
[----:B------:R-:W-:Y:S01]  /*15bd0*/  ISETP.GE.AND P1, PT, R5, R4, PT ;  /* 0x000000040500720c */ /* 0x000fe20003f26270 */
[----:B------:R-:W-:-:S12]  /*15be0*/  IMAD.MOV.U32 R5, RZ, RZ, R14 ;  /* 0x000000ffff057224 */ /* 0x000fd800078e000e */
[----:B0-----:R-:W-:Y:S05]  /*15bf0*/  WARPSYNC.COLLECTIVE R15, `(.L_x_6351) ;  /* 0x000000000f087348 */ /* 0x001fea0003c00000 */
[----:B------:R1:W2:Y:S02]  /*15c00*/  SHFL.IDX P6, R14, R13, R12, R11 ;  /* 0x0000000c0d0e7389 */ /* 0x0002a400000c000b */
[----:B012---:R-:W-:Y:S01]  /*15c10*/  ENDCOLLECTIVE ;  /* 0x000000000000791b */ /* 0x007fe20003800000 */
.L_x_6351:
[----:B------:R-:W-:Y:S02]  /*15c20*/  IMAD.MOV.U32 R13, RZ, RZ, R2 ;  /* 0x000000ffff0d7224 */ /* 0x000fe400078e0002 */
[----:B------:R-:W-:Y:S02]  /*15c30*/  IMAD.MOV.U32 R12, RZ, RZ, 0x3 ;  /* 0x00000003ff0c7424 */ /* 0x000fe400078e00ff */
[----:B------:R-:W-:-:S07]  /*15c40*/  IMAD.MOV.U32 R6, RZ, RZ, R14 ;  /* 0x000000ffff067224 */ /* 0x000fce00078e000e */
[----:B------:R-:W-:Y:S05]  /*15c50*/  WARPSYNC.COLLECTIVE R15, `(.L_x_6352) ;  /* 0x000000000f087348 */ /* 0x000fea0003c00000 */
[----:B------:R0:W1:Y:S02]  /*15c60*/  SHFL.IDX P6, R14, R13, R12, R11 ;  /* 0x0000000c0d0e7389 */ /* 0x00006400000c000b */
[----:B01----:R-:W-:Y:S01]  /*15c70*/  ENDCOLLECTIVE ;  /* 0x000000000000791b */ /* 0x003fe20003800000 */
.L_x_6352:
        /* <DEDUP_REMOVED lines=14> */
.L_x_6353:
[----:B------:R-:W-:Y:S02]  /*15d60*/  IMAD.MOV.U32 R13, RZ, RZ, R2 ;  /* 0x000000ffff0d7224 */ /* 0x000fe400078e0002 */
[----:B------:R-:W-:Y:S02]  /*15d70*/  IMAD.MOV.U32 R12, RZ, RZ, 0x4 ;  /* 0x00000004ff0c7424 */ /* 0x000fe400078e00ff */
[----:B------:R-:W-:-:S07]  /*15d80*/  IMAD.MOV.U32 R6, RZ, RZ, R14 ;  /* 0x000000ffff067224 */ /* 0x000fce00078e000e */
[----:B------:R-:W-:Y:S05]  /*15d90*/  WARPSYNC.COLLECTIVE R15, `(.L_x_6354) ;  /* 0x000000000f087348 */ /* 0x000fea0003c00000 */
[----:B------:R0:W1:Y:S02]  /*15da0*/  SHFL.IDX P6, R14, R13, R12, R11 ;  /* 0x0000000c0d0e7389 */ /* 0x00006400000c000b */
[----:B01----:R-:W-:Y:S01]  /*15db0*/  ENDCOLLECTIVE ;  /* 0x000000000000791b */ /* 0x003fe20003800000 */
.L_x_6354:
        /* <DEDUP_REMOVED lines=14> */
.L_x_6355:
[----:B------:R-:W-:Y:S02]  /*15ea0*/  IMAD.MOV.U32 R13, RZ, RZ, R2 ;  /* 0x000000ffff0d7224 */ /* 0x000fe400078e0002 */
[----:B------:R-:W-:Y:S02]  /*15eb0*/  IMAD.MOV.U32 R12, RZ, RZ, 0x5 ;  /* 0x00000005ff0c7424 */ /* 0x000fe400078e00ff */
[----:B------:R-:W-:-:S07]  /*15ec0*/  IMAD.MOV.U32 R6, RZ, RZ, R14 ;  /* 0x000000ffff067224 */ /* 0x000fce00078e000e */
[----:B------:R-:W-:Y:S05]  /*15ed0*/  WARPSYNC.COLLECTIVE R15, `(.L_x_6356) ;  /* 0x000000000f087348 */ /* 0x000fea0003c00000 */
[----:B------:R0:W1:Y:S02]  /*15ee0*/  SHFL.IDX P6, R14, R13, R12, R11 ;  /* 0x0000000c0d0e7389 */ /* 0x00006400000c000b */
[----:B01----:R-:W-:Y:S01]  /*15ef0*/  ENDCOLLECTIVE ;  /* 0x000000000000791b */ /* 0x003fe20003800000 */
.L_x_6356:
        /* <DEDUP_REMOVED lines=14> */
.L_x_6357:
[----:B------:R-:W-:Y:S02]  /*15fe0*/  IMAD.MOV.U32 R13, RZ, RZ, R2 ;  /* 0x000000ffff0d7224 */ /* 0x000fe400078e0002 */
[----:B------:R-:W-:Y:S02]  /*15ff0*/  IMAD.MOV.U32 R12, RZ, RZ, 0x6 ;  /* 0x00000006ff0c7424 */ /* 0x000fe400078e00ff */
[----:B------:R-:W-:-:S07]  /*16000*/  IMAD.MOV.U32 R6, RZ, RZ, R14 ;  /* 0x000000ffff067224 */ /* 0x000fce00078e000e */
[----:B------:R-:W-:Y:S05]  /*16010*/  WARPSYNC.COLLECTIVE R15, `(.L_x_6358) ;  /* 0x000000000f087348 */ /* 0x000fea0003c00000 */
[----:B------:R0:W1:Y:S02]  /*16020*/  SHFL.IDX P6, R14, R13, R12, R11 ;  /* 0x0000000c0d0e7389 */ /* 0x00006400000c000b */
[----:B01----:R-:W-:Y:S01]  /*16030*/  ENDCOLLECTIVE ;  /* 0x000000000000791b */ /* 0x003fe20003800000 */
.L_x_6358:
[----:B------:R-:W-:-:S05]  /*16040*/  @!P1 IADD3 R6, P2, R9, R6, RZ ;  /* 0x0000000609069210 */ /* 0x000fca0007f5e0ff */
[----:B------:R-:W-:-:S04]  /*16050*/  @!P1 IMAD.X R5, RZ, RZ, R5, P2 ;  /* 0x000000ffff059224 */ /* 0x000fc800010e0605 */
[----:B------:R-:W-:Y:S02]  /*16060*/  @!P1 IMAD.MOV.U32 R7, RZ, RZ, R5 ;  /* 0x000000ffff079224 */ /* 0x000fe400078e0005 */
[----:B------:R-:W-:-:S03]  /*16070*/  IMAD.MOV.U32 R13, RZ, RZ, R0 ;  /* 0x000000ffff0d7224 */ /* 0x000fc600078e0000 */
[----:B------:R-:W-:Y:S01]  /*16080*/  @!PT LDS RZ, [RZ] ;  /* 0x00000000fffff984 */ /* 0x000fe20000000800 */
[----:B------:R-:W-:Y:S01]  /*16090*/  @!PT LDS RZ, [RZ] ;  /* 0x00000000fffff984 */ /* 0x000fe20000000800 */
[----:B------:R-:W-:Y:S01]  /*160a0*/  @!PT LDS RZ, [RZ] ;  /* 0x00000000fffff984 */ /* 0x000fe20000000800 */
[----:B------:R0:W-:Y:S01]  /*160b0*/  @!P1 LDGSTS.E.BYPASS.LTC128B.128 [R8+0x1ec00], desc[UR48][R6.64], !P0 ;  /* 0x1ec0000006089fae */ /* 0x0001e2000c101d70 */
[----:B------:R-:W-:-:S07]  /*160c0*/  IMAD.MOV.U32 R5, RZ, RZ, R14 ;  /* 0x000000ffff057224 */ /* 0x000fce00078e000e */
[----:B0-----:R-:W-:Y:S05]  /*160d0*/  WARPSYNC.COLLECTIVE R15, `(.L_x_6359) ;  /* 0x000000000f087348 */ /* 0x001fea0003c00000 */
[----:B------:R1:W2:Y:S02]  /*160e0*/  SHFL.IDX P6, R14, R13, R12, R11 ;  /* 0x0000000c0d0e7389 */ /* 0x0002a400000c000b */
[----:B012---:R-:W-:Y:S01]  /*160f0*/  ENDCOLLECTIVE ;  /* 0x000000000000791b */ /* 0x007fe20003800000 */
.L_x_6359:
        /* <DEDUP_REMOVED lines=8> */
.L_x_6360:
        /* <DEDUP_REMOVED lines=12> */
.L_x_6361:
[----:B------:R-:W-:Y:S01]  /*16240*/  IMAD.MOV.U32 R0, RZ, RZ, R14 ;  /* 0x000000ffff007224 */ /* 0x000fe200078e000e */
[----:B------:R-:W-:Y:S06]  /*16250*/  BRA `(.L_x_6362) ;  /* 0xffffffc400807947 */ /* 0x000fec000383ffff */
.L_x_6284:
[----:B0-----:R0:W1:Y:S02]  /*16260*/  SYNCS.PHASECHK.TRANS64.TRYWAIT P0, [R17+URZ+0x2e820], R0 ;  /* 0x02e82000110075a7 */ /* 0x001064000800017f */
[----:B-1----:R-:W-:Y:S05]  /*16270*/  @!P0 NANOSLEEP.SYNCS 0x989680 ;  /* 0x009896800000895d */ /* 0x002fea0003900000 */
[----:B------:R-:W1:Y:S02]  /*16280*/  @!P0 SYNCS.PHASECHK.TRANS64 P0, [R17+URZ+0x2e820], R0 ;  /* 0x02e82000110085a7 */ /* 0x000e64000800007f */
[----:B-1----:R-:W-:Y:S05]  /*16290*/  @!P0 BRA `(.L_x_6284) ;  /* 0xfffffffc00f08947 */ /* 0x002fea000383ffff */
[----:B------:R-:W-:Y:S05]  /*162a0*/  BRA `(.L_x_6363) ;  /* 0xffffffc400dc7947 */ /* 0x000fea000383ffff */
.L_x_6290:
[----:B--2---:R2:W3:Y:S02]  /*162b0*/  SYNCS.PHASECHK.TRANS64.TRYWAIT P0, [R3+URZ+0x2e880], R2 ;  /* 0x02e88002030075a7 */ /* 0x0044e4000800017f */
[----:B---3--:R-:W-:Y:S05]  /*162c0*/  @!P0 NANOSLEEP.SYNCS 0x989680 ;  /* 0x009896800000895d */ /* 0x008fea0003900000 */
[----:B------:R-:W3:Y:S02]  /*162d0*/  @!P0 SYNCS.PHASECHK.TRANS64 P0, [R3+URZ+0x2e880], R2 ;  /* 0x02e88002030085a7 */ /* 0x000ee4000800007f */
[----:B---3--:R-:W-:Y:S05]  /*162e0*/  @!P0 BRA `(.L_x_6290) ;  /* 0xfffffffc00f08947 */ /* 0x008fea000383ffff */
[----:B------:R-:W-:Y:S05]  /*162f0*/  BRA `(.L_x_6364) ;  /* 0xffffffc800947947 */ /* 0x000fea000383ffff */
.L_x_6295:
[----:B-1----:R1:W3:Y:S02]  /*16300*/  SYNCS.PHASECHK.TRANS64.TRYWAIT P0, [R3+URZ+0x2e840], R2 ;  /* 0x02e84002030075a7 */ /* 0x0022e4000800017f */
[----:B---3--:R-:W-:Y:S05]  /*16310*/  @!P0 NANOSLEEP.SYNCS 0x989680 ;  /* 0x009896800000895d */ /* 0x008fea0003900000 */
[----:B------:R-:W3:Y:S02]  /*16320*/  @!P0 SYNCS.PHASECHK.TRANS64 P0, [R3+URZ+0x2e840], R2 ;  /* 0x02e84002030085a7 */ /* 0x000ee4000800007f */
[----:B---3--:R-:W-:Y:S05]  /*16330*/  @!P0 BRA `(.L_x_6295) ;  /* 0xfffffffc00f08947 */ /* 0x008fea000383ffff */
[----:B------:R-:W-:Y:S05]  /*16340*/  BRA `(.L_x_6365) ;  /* 0xffffffcc00147947 */ /* 0x000fea000383ffff */
.L_x_6301:
[----:B--2---:R2:W3:Y:S02]  /*16350*/  SYNCS.PHASECHK.TRANS64.TRYWAIT P0, [R20+URZ+0x2e870], R2 ;  /* 0x02e87002140075a7 */ /* 0x0044e4000800017f */
[----:B---3--:R-:W-:Y:S05]  /*16360*/  @!P0 NANOSLEEP.SYNCS 0x989680 ;  /* 0x009896800000895d */ /* 0x008fea0003900000 */
[----:B------:R-:W3:Y:S02]  /*16370*/  @!P0 SYNCS.PHASECHK.TRANS64 P0, [R20+URZ+0x2e870], R2 ;  /* 0x02e87002140085a7 */ /* 0x000ee4000800007f */
[----:B---3--:R-:W-:Y:S05]  /*16380*/  @!P0 BRA `(.L_x_6301) ;  /* 0xfffffffc00f08947 */ /* 0x008fea000383ffff */
[----:B------:R-:W-:Y:S05]  /*16390*/  BRA `(.L_x_6366) ;  /* 0xffffffcc00b07947 */ /* 0x000fea000383ffff */
.L_x_6303:
[----:B--2---:R2:W3:Y:S02]  /*163a0*/  SYNCS.PHASECHK.TRANS64.TRYWAIT P0, [R20+URZ+0x2e860], R0 ;  /* 0x02e86000140075a7 */ /* 0x0044e4000800017f */
[----:B---3--:R-:W-:Y:S05]  /*163b0*/  @!P0 NANOSLEEP.SYNCS 0x989680 ;  /* 0x009896800000895d */ /* 0x008fea0003900000 */
[----:B------:R-:W3:Y:S02]  /*163c0*/  @!P0 SYNCS.PHASECHK.TRANS64 P0, [R20+URZ+0x2e860], R0 ;  /* 0x02e86000140085a7 */ /* 0x000ee4000800007f */
[----:B---3--:R-:W-:Y:S05]  /*163d0*/  @!P0 BRA `(.L_x_6303) ;  /* 0xfffffffc00f08947 */ /* 0x008fea000383ffff */
[----:B------:R-:W-:Y:S05]  /*163e0*/  BRA `(.L_x_6367) ;  /* 0xffffffcc00b87947 */ /* 0x000fea000383ffff */
.L_x_6310:
[----:B0-----:R0:W1:Y:S02]  /*163f0*/  SYNCS.PHASECHK.TRANS64.TRYWAIT P1, [R16+URZ+0x2e870], R3 ;  /* 0x02e87003100075a7 */ /* 0x001064000802017f */
[----:B-1----:R-:W-:Y:S05]  /*16400*/  @!P1 NANOSLEEP.SYNCS 0x989680 ;  /* 0x009896800000995d */ /* 0x002fea0003900000 */
[----:B------:R-:W1:Y:S02]  /*16410*/  @!P1 SYNCS.PHASECHK.TRANS64 P1, [R16+URZ+0x2e870], R3 ;  /* 0x02e87003100095a7 */ /* 0x000e64000802007f */
[----:B-1----:R-:W-:Y:S05]  /*16420*/  @!P1 BRA `(.L_x_6310) ;  /* 0xfffffffc00f09947 */ /* 0x002fea000383ffff */
[----:B------:R-:W-:Y:S05]  /*16430*/  BRA `(.L_x_6368) ;  /* 0xffffffd800387947 */ /* 0x000fea000383ffff */
.L_x_6312:
[----:B0-----:R0:W1:Y:S02]  /*16440*/  SYNCS.PHASECHK.TRANS64.TRYWAIT P1, [R16+URZ+0x2e860], R3 ;  /* 0x02e86003100075a7 */ /* 0x001064000802017f */
[----:B-1----:R-:W-:Y:S05]  /*16450*/  @!P1 NANOSLEEP.SYNCS 0x989680 ;  /* 0x009896800000995d */ /* 0x002fea0003900000 */
[----:B------:R-:W1:Y:S02]  /*16460*/  @!P1 SYNCS.PHASECHK.TRANS64 P1, [R16+URZ+0x2e860], R3 ;  /* 0x02e86003100095a7 */ /* 0x000e64000802007f */
[----:B-1----:R-:W-:Y:S05]  /*16470*/  @!P1 BRA `(.L_x_6312) ;  /* 0xfffffffc00f09947 */ /* 0x002fea000383ffff */
[----:B------:R-:W-:Y:S05]  /*16480*/  BRA `(.L_x_6369) ;  /* 0xffffffd800407947 */ /* 0x000fea000383ffff */
.L_x_6323:
[----:B0-----:R0:W1:Y:S02]  /*16490*/  SYNCS.PHASECHK.TRANS64.TRYWAIT P0, [R0+URZ+0x2e820], R3 ;  /* 0x02e82003000075a7 */ /* 0x001064000800017f */
[----:B-1----:R-:W-:Y:S05]  /*164a0*/  @!P0 NANOSLEEP.SYNCS 0x989680 ;  /* 0x009896800000895d */ /* 0x002fea0003900000 */
[----:B------:R-:W1:Y:S02]  /*164b0*/  @!P0 SYNCS.PHASECHK.TRANS64 P0, [R0+URZ+0x2e820], R3 ;  /* 0x02e82003000085a7 */ /* 0x000e64000800007f */
[----:B-1----:R-:W-:Y:S05]  /*164c0*/  @!P0 BRA `(.L_x_6323) ;  /* 0xfffffffc00f08947 */ /* 0x002fea000383ffff */
[----:B------:R-:W-:Y:S05]  /*164d0*/  BRA `(.L_x_6370) ;  /* 0xffffffec00407947 */ /* 0x000fea000383ffff */
.L_x_6324:
        /* <DEDUP_REMOVED lines=11> */
.L_x_6372:
[----:B------:R-:W-:Y:S05]  /*16590*/  BSYNC B0 ;  /* 0x0000000000007941 */ /* 0x000fea0003800000 */
.L_x_6371:
[----:B------:R-:W-:Y:S05]  /*165a0*/  BRA `(.L_x_6373) ;  /* 0xffffffec00287947 */ /* 0x000fea000383ffff */
.L_x_6327:
[----:B------:R-:W-:Y:S01]  /*165b0*/  BSSY B1, `(.L_x_6374) ;  /* 0x0000006000017945 */ /* 0x000fe20003800000 */
[----:B------:R-:W-:-:S07]  /*165c0*/  IMAD.MOV.U32 R15, RZ, RZ, -0x1 ;  /* 0xffffffffff0f7424 */ /* 0x000fce00078e00ff */
[----:B01----:R-:W-:Y:S05]  /*165d0*/  WARPSYNC.COLLECTIVE R15, `(.L_x_6375) ;  /* 0x000000000f0c7348 */ /* 0x003fea0003c00000 */
[----:B------:R-:W-:Y:S02]  /*165e0*/  ELECT P6, UR62, PT ;  /* 0x00000000003e782f */ /* 0x000fe400038c0000 */
[----:B------:R-:W-:Y:S01]  /*165f0*/  MOV R14, UR62 ;  /* 0x0000003e000e7c02 */ /* 0x000fe20008000f00 */
[----:B01----:R-:W-:Y:S10]  /*16600*/  ENDCOLLECTIVE ;  /* 0x000000000000791b */ /* 0x003ff40003800000 */
.L_x_6375:
[----:B------:R-:W-:Y:S05]  /*16610*/  BSYNC B1 ;  /* 0x0000000000017941 */ /* 0x000fea0003800000 */
.L_x_6374:
[----:B------:R-:W-:Y:S05]  /*16620*/  BRA `(.L_x_6376) ;  /* 0xffffffec00207947 */ /* 0x000fea000383ffff */
.L_x_6329:
[----:B0-----:R0:W1:Y:S02]  /*16630*/  SYNCS.PHASECHK.TRANS64.TRYWAIT P1, [R6+URZ], R5 ;  /* 0x00000005060075a7 */ /* 0x001064000802017f */
[----:B-1----:R-:W-:Y:S05]  /*16640*/  @!P1 NANOSLEEP.SYNCS 0x989680 ;  /* 0x009896800000995d */ /* 0x002fea0003900000 */
[----:B------:R-:W1:Y:S02]  /*16650*/  @!P1 SYNCS.PHASECHK.TRANS64 P1, [R6+URZ], R5 ;  /* 0x00000005060095a7 */ /* 0x000e64000802007f */
[----:B-1----:R-:W-:Y:S05]  /*16660*/  @!P1 BRA `(.L_x_6329) ;  /* 0xfffffffc00f09947 */ /* 0x002fea000383ffff */
[----:B------:R-:W-:Y:S05]  /*16670*/  BRA `(.L_x_6377) ;  /* 0xffffffec005c7947 */ /* 0x000fea000383ffff */
.L_x_6330:
[----:B-1----:R1:W2:Y:S02]  /*16680*/  SYNCS.PHASECHK.TRANS64.TRYWAIT P1, [R7+URZ], R2 ;  /* 0x00000002070075a7 */ /* 0x0022a4000802017f */
[----:B--2---:R-:W-:Y:S05]  /*16690*/  @!P1 NANOSLEEP.SYNCS 0x989680 ;  /* 0x009896800000995d */ /* 0x004fea0003900000 */
[----:B------:R-:W2:Y:S02]  /*166a0*/  @!P1 SYNCS.PHASECHK.TRANS64 P1, [R7+URZ], R2 ;  /* 0x00000002070095a7 */ /* 0x000ea4000802007f */
[----:B--2---:R-:W-:Y:S05]  /*166b0*/  @!P1 BRA `(.L_x_6330) ;  /* 0xfffffffc00f09947 */ /* 0x004fea000383ffff */
[----:B------:R-:W-:Y:S05]  /*166c0*/  BRA `(.L_x_6378) ;  /* 0xffffffec00507947 */ /* 0x000fea000383ffff */
.L_x_6332:
[----:B--2---:R2:W3:Y:S02]  /*166d0*/  SYNCS.PHASECHK.TRANS64.TRYWAIT P1, [R4+URZ+0x2e860], R5 ;  /* 0x02e86005040075a7 */ /* 0x0044e4000802017f */
[----:B---3--:R-:W-:Y:S05]  /*166e0*/  @!P1 NANOSLEEP.SYNCS 0x989680 ;  /* 0x009896800000995d */ /* 0x008fea0003900000 */
[----:B------:R-:W3:Y:S02]  /*166f0*/  @!P1 SYNCS.PHASECHK.TRANS64 P1, [R4+URZ+0x2e860], R5 ;  /* 0x02e86005040095a7 */ /* 0x000ee4000802007f */
[----:B---3--:R-:W-:Y:S05]  /*16700*/  @!P1 BRA `(.L_x_6332) ;  /* 0xfffffffc00f09947 */ /* 0x008fea000383ffff */
[----:B------:R-:W-:Y:S05]  /*16710*/  BRA `(.L_x_6379) ;  /* 0xffffffec00547947 */ /* 0x000fea000383ffff */
.L_x_6334:
[----:B---3--:R3:W4:Y:S02]  /*16720*/  SYNCS.PHASECHK.TRANS64.TRYWAIT P1, [R3+URZ+0x2e860], R2 ;  /* 0x02e86002030075a7 */ /* 0x008724000802017f */
[----:B----4-:R-:W-:Y:S05]  /*16730*/  @!P1 NANOSLEEP.SYNCS 0x989680 ;  /* 0x009896800000995d */ /* 0x010fea0003900000 */
[----:B------:R-:W4:Y:S02]  /*16740*/  @!P1 SYNCS.PHASECHK.TRANS64 P1, [R3+URZ+0x2e860], R2 ;  /* 0x02e86002030095a7 */ /* 0x000f24000802007f */
[----:B----4-:R-:W-:Y:S05]  /*16750*/  @!P1 BRA `(.L_x_6334) ;  /* 0xfffffffc00f09947 */ /* 0x010fea000383ffff */
[----:B------:R-:W-:Y:S05]  /*16760*/  BRA `(.L_x_6380) ;  /* 0xffffffec00547947 */ /* 0x000fea000383ffff */
.L_x_6336:
[----:B----4-:R4:W0:Y:S02]  /*16770*/  SYNCS.PHASECHK.TRANS64.TRYWAIT P0, [R4+URZ+0x2e880], R5 ;  /* 0x02e88005040075a7 */ /* 0x010824000800017f */
[----:B0-----:R-:W-:Y:S05]  /*16780*/  @!P0 NANOSLEEP.SYNCS 0x989680 ;  /* 0x009896800000895d */ /* 0x001fea0003900000 */
[----:B------:R-:W0:Y:S02]  /*16790*/  @!P0 SYNCS.PHASECHK.TRANS64 P0, [R4+URZ+0x2e880], R5 ;  /* 0x02e88005040085a7 */ /* 0x000e24000800007f */
[----:B0-----:R-:W-:Y:S05]  /*167a0*/  @!P0 BRA `(.L_x_6336) ;  /* 0xfffffffc00f08947 */ /* 0x001fea000383ffff */
[----:B------:R-:W-:Y:S05]  /*167b0*/  BRA `(.L_x_6337) ;  /* 0xffffffec00507947 */ /* 0x000fea000383ffff */
.L_x_6381:
        /* <DEDUP_REMOVED lines=12> */
.L_x_13357:


//--------------------- .text._ZN7cutlass13device_kernelIN5flash11enable_sm90INS1_16FlashAttnFwdSm90INS1_25CollectiveMainloopFwdSm90ILi2EN4cute5tupleIJNS5_1CILi1EEES8_S8_EEENS6_IJNS7_ILi128EEENS7_ILi224EEESA_EEELi128ENS_12float_e4m3_tEfNS_4arch4Sm90ELb0ELb0ELb1ELb1ELb0ELb1ELb0ELb1ELb1ELb1ELb1ELb0EEENS1_21CollectiveEpilogueFwdINS6_IJSA_SA_SB_EEES9_NS_10bfloat16_tESF_Li256ELb1ELb1ELb1ELb1EEENS1_36VarlenDynamicPersistentTileSchedulerILi128ELi224ELi256ELi128ELb1ELb1ELb1ELb0ELb1ELb1EEEEEEEEEvNT_6ParamsE --------------------------
	.section	.text._ZN7cutlass13device_kernelIN5flash11enable_sm90INS1_16FlashAttnFwdSm90INS1_25CollectiveMainloopFwdSm90ILi2EN4cute5tupleIJNS5_1CILi1EEES8_S8_EEENS6_IJNS7_ILi128EEENS7_ILi224EEESA_EEELi128ENS_12float_e4m3_tEfNS_4arch4Sm90ELb0ELb0ELb1ELb1ELb0ELb1ELb0ELb1ELb1ELb1ELb1ELb0EEENS1_21CollectiveEpilogueFwdINS6_IJSA_SA_SB_EEES9_NS_10bfloat16_tESF_Li256ELb1ELb1ELb1ELb1EEENS1_36VarlenDynamicPersistentTileSchedulerILi128ELi224ELi256ELi128ELb1ELb1ELb1ELb0ELb1ELb1EEEEEEEEEvNT_6ParamsE,"ax",@progbits
	.align	128
.text._ZN7cutlass13device_kernelIN5flash11enable_sm90INS1_16FlashAttnFwdSm90INS1_25CollectiveMainloopFwdSm90ILi2EN4cute5tupleIJNS5_1CILi1EEES8_S8_EEENS6_IJNS7_ILi128EEENS7_ILi224EEESA_EEELi128ENS_12float_e4m3_tEfNS_4arch4Sm90ELb0ELb0ELb1ELb1ELb0ELb1ELb0ELb1ELb1ELb1ELb1ELb0EEENS1_21CollectiveEpilogueFwdINS6_IJSA_SA_SB_EEES9_NS_10bfloat16_tESF_Li256ELb1ELb1ELb1ELb1EEENS1_36VarlenDynamicPersistentTileSchedulerILi128ELi224ELi256ELi128ELb1ELb1ELb1ELb0ELb1ELb1EEEEEEEEEvNT_6ParamsE:
        .type           _ZN7cutlass13device_kernelIN5flash11enable_sm90INS1_16FlashAttnFwdSm90INS1_25CollectiveMainloopFwdSm90ILi2EN4cute5tupleIJNS5_1CILi1EEES8_S8_EEENS6_IJNS7_ILi128EEENS7_ILi224EEESA_EEELi128ENS_12float_e4m3_tEfNS_4arch4Sm90ELb0ELb0ELb1ELb1ELb0ELb1ELb0ELb1ELb1ELb1ELb1ELb0EEENS1_21CollectiveEpilogueFwdINS6_IJSA_SA_SB_EEES9_NS_10bfloat16_tESF_Li256ELb1ELb1ELb1ELb1EEENS1_36VarlenDynamicPersistentTileSchedulerILi128ELi224ELi256ELi128ELb1ELb1ELb1ELb0ELb1ELb1EEEEEEEEEvNT_6ParamsE,@function
        .size           _ZN7cutlass13device_kernelIN5flash11enable_sm90INS1_16FlashAttnFwdSm90INS1_25CollectiveMainloopFwdSm90ILi2EN4cute5tupleIJNS5_1CILi1EEES8_S8_EEENS6_IJNS7_ILi128EEENS7_ILi224EEESA_EEELi128ENS_12float_e4m3_tEfNS_4arch4Sm90ELb0ELb0ELb1ELb1ELb0ELb1ELb0ELb1ELb1ELb1ELb1ELb0EEENS1_21CollectiveEpilogueFwdINS6_IJSA_SA_SB_EEES9_NS_10bfloat16_tESF_Li256ELb1ELb1ELb1ELb1EEENS1_36VarlenDynamicPersistentTileSchedulerILi128ELi224ELi256ELi128ELb1ELb1ELb1ELb0ELb1ELb1EEEEEEEEEvNT_6ParamsE,(.L_x_13358 - _ZN7cutlass13device_kernelIN5flash11enable_sm90INS1_16FlashAttnFwdSm90INS1_25CollectiveMainloopFwdSm90ILi2EN4cute5tupleIJNS5_1CILi1EEES8_S8_EEENS6_IJNS7_ILi128EEENS7_ILi224EEESA_EEELi128ENS_12float_e4m3_tEfNS_4arch4Sm90ELb0ELb0ELb1ELb1ELb0ELb1ELb0ELb1ELb1ELb1ELb1ELb0EEENS1_21CollectiveEpilogueFwdINS6_IJSA_SA_SB_EEES9_NS_10bfloat16_tESF_Li256ELb1ELb1ELb1ELb1EEENS1_36VarlenDynamicPersistentTileSchedulerILi128ELi224ELi256ELi128ELb1ELb1ELb1ELb0ELb1ELb1EEEEEEEEEvNT_6ParamsE)
        .other          _ZN7cutlass13device_kernelIN5flash11enable_sm90INS1_16FlashAttnFwdSm90INS1_25CollectiveMainloopFwdSm90ILi2EN4cute5tupleIJNS5_1CILi1EEES8_S8_EEENS6_IJNS7_ILi128EEENS7_ILi224EEESA_EEELi128ENS_12float_e4m3_tEfNS_4arch4Sm90ELb0ELb0ELb1ELb1ELb0ELb1ELb0ELb1ELb1ELb1ELb1ELb0EEENS1_21CollectiveEpilogueFwdINS6_IJSA_SA_SB_EEES9_NS_10bfloat16_tESF_Li256ELb1ELb1ELb1ELb1EEENS1_36VarlenDynamicPersistentTileSchedulerILi128ELi224ELi256ELi128ELb1ELb1ELb1ELb0ELb1ELb1EEEEEEEEEvNT_6ParamsE,@"STO_CUDA_ENTRY STV_DEFAULT"
_ZN7cutlass13device_kernelIN5flash11enable_sm90INS1_16FlashAttnFwdSm90INS1_25CollectiveMainloopFwdSm90ILi2EN4cute5tupleIJNS5_1CILi1EEES8_S8_EEENS6_IJNS7_ILi128EEENS7_ILi224EEESA_EEELi128ENS_12float_e4m3_tEfNS_4arch4Sm90ELb0ELb0ELb1ELb1ELb0ELb1ELb0ELb1ELb1ELb1ELb1ELb0EEENS1_21CollectiveEpilogueFwdINS6_IJSA_SA_SB_EEES9_NS_10bfloat16_tESF_Li256ELb1ELb1ELb1ELb1EEENS1_36VarlenDynamicPersistentTileSchedulerILi128ELi224ELi256ELi128ELb1ELb1ELb1ELb0ELb1ELb1EEEEEEEEEvNT_6ParamsE:
        /* <DEDUP_REMOVED lines=24> */
.L_x_6383:
[----:B------:R-:W-:Y:S05]  /*0180*/  BSYNC B0 ;  /* 0x0000000000007941 */ /* 0x000fea0003800000 */
.L_x_6382:
        /* <DEDUP_REMOVED lines=41> */
.L_x_6384:
        /* <DEDUP_REMOVED lines=22> */
.L_x_6385:
        /* <DEDUP_REMOVED lines=18> */
.L_x_6386:
        /* <DEDUP_REMOVED lines=22> */
.L_x_6387:
        /* <DEDUP_REMOVED lines=22> */
.L_x_6388:
[----:B0-----:R-:W-:Y:S01]  /*0960*/  UMOV UR4, 0x1 ;  /* 0x0000000100047882 */ /* 0x001fe20000000000 */
[----:B------:R-:W-:Y:S01]  /*0970*/  PLOP3.LUT P0, PT, PT, PT, UP0, 0x80, 0x0 ;  /* 0x000000000000781c */ /* 0x000fe20003f0f008 */
[----:B------:R-:W-:Y:S01]  /*0980*/  USEL UR4, UR4, 0x2, !UP0 ;  /* 0x0000000204047887 */ /* 0x000fe2000c000000 */
[----:B------:R-:W-:Y:S01]  /*0990*/  NOP ;  /* 0x0000000000007918 */ /* 0x000fe20000000000 */
[----:B------:R-:W-:Y:S01]  /*09a0*/  ULDC.64 UR60, c[0x0][0x208] ;  /* 0x00008200003c7ab9 */ /* 0x000fe20000000a00 */
[----:B------:R-:W-:Y:S03]  /*09b0*/  BSSY B8, `(.L_x_6389) ;  /* 0x0002764000087945 */ /* 0x000fe60003800000 */
[----:B------:R-:W-:-:S05]  /*09c0*/  IMAD.U32 R2, RZ, RZ, UR4 ;  /* 0x00000004ff027e24 */ /* 0x000fca000f8e00ff */
[----:B------:R0:W-:Y:S01]  /*09d0*/  STL [R1+0xe8], R2 ;  /* 0x0000e80201007387 */ /* 0x0001e20000100800 */
[----:B-12-4-:R-:W-:Y:S06]  /*09e0*/  BAR.SYNC.DEFER_BLOCKING 0x0 ;  /* 0x0000000000007b1d */ /* 0x016fec0000010000 */
[----:B------:R-:W-:Y:S05]  /*09f0*/  @!P0 BRA `(.L_x_6390) ;  /* 0x000001fc00c08947 */ /* 0x000fea0003800000 */
.L_x_6391:
[----:B------:R-:W-:-:S08]  /*0a00*/  NOP ;  /* 0x0000000000007918 */ /* 0x000fd00000000000 */
[----:B------:R-:W1:Y:S02]  /*0a10*/  USETMAXREG.TRY_ALLOC.CTAPOOL UP0, 0xf0 ;  /* 0x000000f0000079c8 */ /* 0x000e640008000600 */
[----:B-1----:R-:W-:-:S13]  /*0a20*/  PLOP3.LUT P0, PT, PT, PT, UP0, 0x80, 0x0 ;  /* 0x000000000000781c */ /* 0x002fda0003f0f008 */
[----:B------:R-:W-:Y:S05]  /*0a30*/  @!P0 BRA `(.L_x_6391) ;  /* 0xfffffffc00f08947 */ /* 0x000fea000383ffff */
[----:B------:R-:W2:Y:S01]  /*0a40*/  LDL.LU R0, [R1+0x18] ;  /* 0x0000180001007983 */ /* 0x000ea20000300800 */
[----:B0-----:R-:W0:Y:S01]  /*0a50*/  S2R R2, SR_TID.X ;  /* 0x0000000000027919 */ /* 0x001e220000002100 */
        /* <DEDUP_REMOVED lines=11> */
[----:B------:R-:W-:Y:S01]  /*0b10*/  IMAD.U32 R2, RZ, RZ, UR5 ;  /* 0x00000005ff027e24 */ /* 0x000fe2000f8e00ff */
[----:B------:R-:W-:Y:S06]  /*0b20*/  BAR.ARV 0x4, 0x180 ;  /* 0x0106000000007b1d */ /* 0x000fec0000002000 */
[----:B------:R1:W-:Y:S01]  /*0b30*/  STL [R1+0x8c], R2 ;  /* 0x00008c0201007387 */ /* 0x0003e20000100800 */
[----:B--2---:R-:W-:-:S04]  /*0b40*/  LOP3.LUT R0, R0, 0xfffffff7, RZ, 0xc0, !PT ;  /* 0xfffffff700007812 */ /* 0x004fc800078ec0ff */
[----:B------:R-:W-:-:S05]  /*0b50*/  @P0 LOP3.LUT R0, R0, 0x8, RZ, 0xfc, !PT ;  /* 0x0000000800000812 */ /* 0x000fca00078efcff */
[----:B------:R1:W-:Y:S01]  /*0b60*/  STL [R1+0x18], R0 ;  /* 0x0000180001007387 */ /* 0x0003e20000100800 */
[----:B0-----:R-:W-:-:S13]  /*0b70*/  ISETP.GE.AND P0, PT, R123, UR4, PT ;  /* 0x000000047b007c0c */ /* 0x001fda000bf06270 */
[----:B-1----:R-:W-:Y:S05]  /*0b80*/  @P0 BRA `(.L_x_6392) ;  /* 0x0000027400180947 */ /* 0x002fea0003800000 */
[----:B------:R-:W2:Y:S01]  /*0b90*/  LDL R2, [R1+0xe8] ;  /* 0x0000e80001027983 */ /* 0x000ea20000100800 */
[----:B------:R-:W-:Y:S02]  /*0ba0*/  IMAD.MOV.U32 R17, RZ, RZ, RZ ;  /* 0x000000ffff117224 */ /* 0x000fe400078e00ff */
[----:B------:R-:W-:Y:S01]  /*0bb0*/  IMAD.MOV.U32 R231, RZ, RZ, RZ ;  /* 0x000000ffffe77224 */ /* 0x000fe200078e00ff */
[----:B------:R-:W0:Y:S01]  /*0bc0*/  S2R R0, SR_TID.X ;  /* 0x0000000000007919 */ /* 0x000e220000002100 */
[----:B------:R-:W-:Y:S02]  /*0bd0*/  IMAD.MOV.U32 R235, RZ, RZ, RZ ;  /* 0x000000ffffeb7224 */ /* 0x000fe400078e00ff */
[----:B------:R-:W-:Y:S02]  /*0be0*/  IMAD.MOV.U32 R232, RZ, RZ, RZ ;  /* 0x000000ffffe87224 */ /* 0x000fe400078e00ff */
[----:B0-----:R-:W-:-:S05]  /*0bf0*/  VIADD R12, R0, 0xffffff80 ;  /* 0xffffff80000c7836 */ /* 0x001fca0000000000 */
[----:B------:R-:W-:Y:S02]  /*0c00*/  SHF.R.S32.HI R0, RZ, 0x1f, R12 ;  /* 0x0000001fff007819 */ /* 0x000fe4000001140c */
[----:B--2---:R-:W-:Y:S02]  /*0c10*/  R2UR UR4, R2 ;  /* 0x00000000020472ca */ /* 0x004fe400000e0000 */
[----:B------:R-:W-:-:S04]  /*0c20*/  LEA.HI R2, R0, R12, RZ, 0x7 ;  /* 0x0000000c00027211 */ /* 0x000fc800078f38ff */
[----:B------:R-:W-:Y:S02]  /*0c30*/  LOP3.LUT R3, R2, 0xffffff80, RZ, 0xc0, !PT ;  /* 0xffffff8002037812 */ /* 0x000fe400078ec0ff */
[----:B------:R-:W-:Y:S02]  /*0c40*/  SHF.R.S32.HI R13, RZ, 0x7, R2 ;  /* 0x00000007ff0d7819 */ /* 0x000fe40000011402 */
[----:B------:R-:W-:Y:S02]  /*0c50*/  IADD3 R11, R12, -R3, RZ ;  /* 0x800000030c0b7210 */ /* 0x000fe40007ffe0ff */
[----:B------:R-:W-:Y:S01]  /*0c60*/  LEA.HI R2, R2, R13, RZ, 0x1 ;  /* 0x0000000d02027211 */ /* 0x000fe200078f08ff */
[----:B------:R-:W-:Y:S01]  /*0c70*/  ULOP3.LUT UR4, UR4, 0x1, URZ, 0xfc, !UPT ;  /* 0x0000000104047892 */ /* 0x000fe2000f8efc3f */
[----:B------:R-:W-:Y:S02]  /*0c80*/  SHF.R.S32.HI R6, RZ, 0x1f, R11 ;  /* 0x0000001fff067819 */ /* 0x000fe4000001140b */
[----:B------:R-:W-:-:S02]  /*0c90*/  LOP3.LUT R2, R2, 0x3fffffe, RZ, 0xc0, !PT ;  /* 0x03fffffe02027812 */ /* 0x000fc400078ec0ff */
[CC--:B------:R-:W-:Y:S02]  /*0ca0*/  LEA.HI R8, R6.reuse, R11.reuse, RZ, 0x2 ;  /* 0x0000000b06087211 */ /* 0x0c0fe400078f10ff */
[----:B------:R-:W-:Y:S01]  /*0cb0*/  LEA.HI R6, R6, R11, RZ, 0x5 ;  /* 0x0000000b06067211 */ /* 0x000fe200078f28ff */
[----:B------:R-:W-:Y:S01]  /*0cc0*/  IMAD.IADD R2, R13, 0x1, -R2 ;  /* 0x000000010d027824 */ /* 0x000fe200078e0a02 */
[--C-:B------:R-:W-:Y:S02]  /*0cd0*/  SHF.R.S32.HI R5, RZ, 0x2, R8.reuse ;  /* 0x00000002ff057819 */ /* 0x100fe40000011408 */
[----:B------:R-:W-:Y:S02]  /*0ce0*/  SHF.R.S32.HI R4, RZ, 0x1f, R8 ;  /* 0x0000001fff047819 */ /* 0x000fe40000011408 */
[----:B------:R-:W-:Y:S02]  /*0cf0*/  SHF.R.S32.HI R6, RZ, 0x5, R6 ;  /* 0x00000005ff067819 */ /* 0x000fe40000011406 */
[----:B------:R-:W-:-:S02]  /*0d00*/  LEA.HI R3, R4, R5, RZ, 0x3 ;  /* 0x0000000504037211 */ /* 0x000fc400078f18ff */
[CC--:B------:R-:W-:Y:S02]  /*0d10*/  LEA.HI R4, R0.reuse, R12.reuse, RZ, 0x4 ;  /* 0x0000000c00047211 */ /* 0x0c0fe400078f20ff */
[----:B------:R-:W-:Y:S02]  /*0d20*/  LOP3.LUT R10, R3, 0xfffffff8, RZ, 0xc0, !PT ;  /* 0xfffffff8030a7812 */ /* 0x000fe400078ec0ff */
[----:B------:R-:W-:Y:S02]  /*0d30*/  LEA.HI R3, R0, R12, RZ, 0x5 ;  /* 0x0000000c00037211 */ /* 0x000fe400078f28ff */
[----:B------:R-:W-:Y:S01]  /*0d40*/  SHF.R.S32.HI R7, RZ, 0x4, R4 ;  /* 0x00000004ff077819 */ /* 0x000fe20000011404 */
[----:B------:R-:W-:Y:S01]  /*0d50*/  IMAD.IADD R9, R5, 0x1, -R10 ;  /* 0x0000000105097824 */ /* 0x000fe200078e0a0a */
[C---:B------:R-:W-:Y:S01]  /*0d60*/  LOP3.LUT R5, R4.reuse, 0x3fffff0, RZ, 0xc0, !PT ;  /* 0x03fffff004057812 */ /* 0x040fe200078ec0ff */
[----:B------:R-:W-:Y:S01]  /*0d70*/  IMAD.SHL.U32 R3, R3, 0x20, RZ ;  /* 0x0000002003037824 */ /* 0x000fe200078e00ff */
[----:B------:R-:W-:-:S02]  /*0d80*/  LEA.HI R4, R4, R7, RZ, 0x1 ;  /* 0x0000000704047211 */ /* 0x000fc400078f08ff */
[----:B------:R-:W-:Y:S01]  /*0d90*/  LEA R9, R6, R9, 0x4 ;  /* 0x0000000906097211 */ /* 0x000fe200078e20ff */
[----:B------:R-:W-:Y:S01]  /*0da0*/  IMAD.IADD R5, R12, 0x1, -R5 ;  /* 0x000000010c057824 */ /* 0x000fe200078e0a05 */
[----:B------:R-:W-:Y:S02]  /*0db0*/  LOP3.LUT R4, R4, 0x1ffffffe, RZ, 0xc0, !PT ;  /* 0x1ffffffe04047812 */ /* 0x000fe400078ec0ff */
[----:B------:R-:W-:Y:S01]  /*0dc0*/  LOP3.LUT R14, R3, 0xfffffc00, RZ, 0xc0, !PT ;  /* 0xfffffc00030e7812 */ /* 0x000fe200078ec0ff */
[----:B------:R-:W-:Y:S01]  /*0dd0*/  IMAD R10, R2, 0x40, R9 ;  /* 0x00000040020a7824 */ /* 0x000fe200078e0209 */
[----:B------:R-:W-:Y:S01]  /*0de0*/  LEA.HI R2, R0, R12, RZ, 0x2 ;  /* 0x0000000c00027211 */ /* 0x000fe200078f10ff */
[----:B------:R-:W-:Y:S01]  /*0df0*/  IMAD.IADD R4, R7, 0x1, -R4 ;  /* 0x0000000107047824 */ /* 0x000fe200078e0a04 */
[----:B------:R-:W-:Y:S01]  /*0e00*/  LOP3.LUT R8, R8, 0x7ffffffc, RZ, 0xc0, !PT ;  /* 0x7ffffffc08087812 */ /* 0x000fe200078ec0ff */
[----:B------:R-:W-:Y:S01]  /*0e10*/  IMAD R5, R5, 0x40, R14 ;  /* 0x0000004005057824 */ /* 0x000fe200078e020e */
[----:B------:R-:W-:-:S03]  /*0e20*/  SHF.R.S32.HI R228, RZ, 0x2, R2 ;  /* 0x00000002ffe47819 */ /* 0x000fc60000011402 */
[----:B------:R-:W-:Y:S01]  /*0e30*/  IMAD R3, R4, 0x8, R5 ;  /* 0x0000000804037824 */ /* 0x000fe200078e0205 */
[----:B------:R-:W-:Y:S01]  /*0e40*/  LEA.HI R4, R0, R12, RZ, 0x3 ;  /* 0x0000000c00047211 */ /* 0x000fe200078f18ff */
[----:B------:R-:W-:Y:S01]  /*0e50*/  VIADD R15, R228, 0x40 ;  /* 0x00000040e40f7836 */ /* 0x000fe20000000000 */
[----:B------:R-:W-:Y:S01]  /*0e60*/  LOP3.LUT R0, R2, 0xfffffffc, RZ, 0xc0, !PT ;  /* 0xfffffffc02007812 */ /* 0x000fe200078ec0ff */
[C---:B------:R-:W-:Y:S01]  /*0e70*/  VIADD R13, R228.reuse, 0xc0 ;  /* 0x000000c0e40d7836 */ /* 0x040fe20000000000 */
[----:B------:R0:W-:Y:S01]  /*0e80*/  STL [R1+0xdc], R3 ;  /* 0x0000dc0301007387 */ /* 0x0001e20000100800 */
[----:B------:R-:W-:Y:S01]  /*0e90*/  IADD3 R14, R228, 0x80, RZ ;  /* 0x00000080e40e7810 */ /* 0x000fe20007ffe0ff */
[----:B------:R-:W-:Y:S02]  /*0ea0*/  IMAD.IADD R8, R11, 0x1, -R8 ;  /* 0x000000010b087824 */ /* 0x000fe400078e0a08 */
[----:B------:R-:W-:Y:S01]  /*0eb0*/  STL [R1+0xd4], R10 ;  /* 0x0000d40a01007387 */ /* 0x000fe20000100800 */
[----:B------:R-:W-:Y:S01]  /*0ec0*/  IMAD.IADD R0, R12, 0x1, -R0 ;  /* 0x000000010c007824 */ /* 0x000fe200078e0a00 */
[----:B------:R-:W-:Y:S01]  /*0ed0*/  SHF.R.S32.HI R6, RZ, 0x1f, R14 ;  /* 0x0000001fff067819 */ /* 0x000fe2000001140e */
[----:B------:R-:W-:Y:S01]  /*0ee0*/  IMAD.SHL.U32 R7, R13, 0x80, RZ ;  /* 0x000000800d077824 */ /* 0x000fe200078e00ff */
[----:B------:R-:W-:Y:S01]  /*0ef0*/  SHF.R.S32.HI R9, RZ, 0x1f, R13 ;  /* 0x0000001fff097819 */ /* 0x000fe2000001140d */
[C---:B------:R-:W-:Y:S01]  /*0f00*/  IMAD.SHL.U32 R18, R0.reuse, 0x10, RZ ;  /* 0x0000001000127824 */ /* 0x040fe200078e00ff */
[----:B0-----:R-:W-:Y:S01]  /*0f10*/  MOV R3, UR4 ;  /* 0x0000000400037c02 */ /* 0x001fe20008000f00 */
[----:B------:R-:W-:Y:S01]  /*0f20*/  IMAD.SHL.U32 R22, R0, 0x8, RZ ;  /* 0x0000000800167824 */ /* 0x000fe200078e00ff */
[----:B------:R-:W-:Y:S01]  /*0f30*/  LEA.HI R6, R6, R14, RZ, 0x3 ;  /* 0x0000000e06067211 */ /* 0x000fe200078f18ff */
[----:B------:R-:W-:Y:S01]  /*0f40*/  UMOV UR4, URZ ;  /* 0x0000003f00047c82 */ /* 0x000fe20008000000 */
[----:B------:R-:W-:Y:S01]  /*0f50*/  LEA.HI R9, R9, R13, RZ, 0x3 ;  /* 0x0000000d09097211 */ /* 0x000fe200078f18ff */
[----:B------:R0:W-:Y:S01]  /*0f60*/  STL [R1+0x50], R3 ;  /* 0x0000500301007387 */ /* 0x0001e20000100800 */
[----:B------:R-:W-:Y:S01]  /*0f70*/  SHF.R.S32.HI R19, RZ, 0x1f, R18 ;  /* 0x0000001fff137819 */ /* 0x000fe20000011412 */
[----:B------:R-:W-:Y:S01]  /*0f80*/  IMAD.SHL.U32 R6, R6, 0x80, RZ ;  /* 0x0000008006067824 */ /* 0x000fe200078e00ff */
[----:B------:R-:W-:Y:S01]  /*0f90*/  SHF.R.S32.HI R23, RZ, 0x1f, R22 ;  /* 0x0000001fff177819 */ /* 0x000fe20000011416 */
[----:B------:R-:W-:-:S02]  /*0fa0*/  IMAD.SHL.U32 R9, R9, 0x80, RZ ;  /* 0x0000008009097824 */ /* 0x000fc400078e00ff */
[----:B------:R-:W-:Y:S01]  /*0fb0*/  VIADD R230, R22, 0x20 ;  /* 0x0000002016e67836 */ /* 0x000fe20000000000 */
[----:B0-----:R-:W-:Y:S02]  /*0fc0*/  SHF.R.S32.HI R3, RZ, 0x1f, R2 ;  /* 0x0000001fff037819 */ /* 0x001fe40000011402 */
[----:B------:R-:W-:Y:S02]  /*0fd0*/  LOP3.LUT R2, R4, 0xfffffff8, RZ, 0xc0, !PT ;  /* 0xfffffff804027812 */ /* 0x000fe400078ec0ff */
[----:B------:R-:W-:Y:S02]  /*0fe0*/  LEA.HI R3, R3, R228, RZ, 0x3 ;  /* 0x000000e403037211 */ /* 0x000fe400078f18ff */
[----:B------:R-:W-:Y:S01]  /*0ff0*/  SHF.R.S32.HI R4, RZ, 0x3, R4 ;  /* 0x00000003ff047819 */ /* 0x000fe20000011404 */
[----:B------:R-:W-:Y:S01]  /*1000*/  IMAD.IADD R12, R12, 0x1, -R2 ;  /* 0x000000010c0c7824 */ /* 0x000fe200078e0a02 */
[----:B------:R-:W-:Y:S02]  /*1010*/  LEA.HI R2, R0, R0, RZ, 0x1 ;  /* 0x0000000000027211 */ /* 0x000fe400078f08ff */
[----:B------:R-:W-:Y:S01]  /*1020*/  LOP3.LUT R3, R3, 0xfffffff8, RZ, 0xc0, !PT ;  /* 0xfffffff803037812 */ /* 0x000fe200078ec0ff */
[----:B------:R-:W-:Y:S01]  /*1030*/  IMAD.SHL.U32 R12, R12, 0x8, RZ ;  /* 0x000000080c0c7824 */ /* 0x000fe200078e00ff */
[----:B------:R-:W-:-:S02]  /*1040*/  LOP3.LUT R5, R2, 0x1ffffffe, RZ, 0xc0, !PT ;  /* 0x1ffffffe02057812 */ /* 0x000fc400078ec0ff */
[----:B------:R-:W-:Y:S01]  /*1050*/  SHF.R.S32.HI R2, RZ, 0x1f, R228 ;  /* 0x0000001fff027819 */ /* 0x000fe200000114e4 */
[----:B------:R-:W-:Y:S01]  /*1060*/  IMAD.IADD R229, R228, 0x1, -R3 ;  /* 0x00000001e4e57824 */ /* 0x000fe200078e0a03 */
[----:B------:R-:W-:Y:S01]  /*1070*/  SHF.R.S32.HI R2, RZ, 0x1f, R15 ;  /* 0x0000001fff027819 */ /* 0x000fe2000001140f */
[----:B------:R-:W-:Y:S01]  /*1080*/  IMAD.IADD R5, R0, 0x1, -R5 ;  /* 0x0000000100057824 */ /* 0x000fe200078e0a05 */
[----:B------:R-:W-:Y:S01]  /*1090*/  SHF.L.U32 R4, R14, 0x7, RZ ;  /* 0x000000070e047819 */ /* 0x000fe200000006ff */
[----:B------:R-:W-:Y:S01]  /*10a0*/  IMAD.SHL.U32 R0, R15, 0x80, RZ ;  /* 0x000000800f007824 */ /* 0x000fe200078e00ff */
[----:B------:R-:W-:Y:S01]  /*10b0*/  LEA.HI R2, R2, R15, RZ, 0x3 ;  /* 0x0000000f02027211 */ /* 0x000fe200078f18ff */
[----:B------:R-:W-:Y:S01]  /*10c0*/  STL [R1+0x6c], R12 ;  /* 0x00006c0c01007387 */ /* 0x000fe20000100800 */
[----:B------:R-:W-:Y:S01]  /*10d0*/  LOP3.LUT R3, R7, 0x380, RZ, 0xc0, !PT ;  /* 0x0000038007037812 */ /* 0x000fe200078ec0ff */
[----:B------:R-:W-:Y:S01]  /*10e0*/  IMAD.SHL.U32 R7, R8, 0x2, RZ ;  /* 0x0000000208077824 */ /* 0x000fe200078e00ff */
[----:B------:R-:W-:Y:S01]  /*10f0*/  LOP3.LUT R4, R4, 0x380, RZ, 0xc0, !PT ;  /* 0x0000038004047812 */ /* 0x000fe200078ec0ff */
[----:B------:R-:W-:Y:S01]  /*1100*/  VIADD R4, R12, 0x40 ;  /* 0x000000400c047836 */ /* 0x000fe20000000000 */
[----:B------:R-:W-:-:S02]  /*1110*/  SHF.R.S32.HI R3, RZ, 0x1f, R12 ;  /* 0x0000001fff037819 */ /* 0x000fc4000001140c */
[----:B------:R-:W-:Y:S02]  /*1120*/  LOP3.LUT R0, R0, 0x380, RZ, 0xc0, !PT ;  /* 0x0000038000007812 */ /* 0x000fe400078ec0ff */
[----:B------:R-:W-:Y:S01]  /*1130*/  SHF.L.U32 R2, R2, 0x7, RZ ;  /* 0x0000000702027819 */ /* 0x000fe200000006ff */
[----:B------:R0:W-:Y:S03]  /*1140*/  STL [R1+0xe4], R3 ;  /* 0x0000e40301007387 */ /* 0x0001e60000100800 */
[----:B------:R-:W-:Y:S01]  /*1150*/  LOP3.LUT R2, R2, 0xfffffc00, RZ, 0xc0, !PT ;  /* 0xfffffc0002027812 */ /* 0x000fe200078ec0ff */
[----:B------:R1:W-:Y:S04]  /*1160*/  STL [R1+0x90], R4 ;  /* 0x0000900401007387 */ /* 0x0003e80000100800 */
[----:B------:R2:W-:Y:S01]  /*1170*/  STL [R1+0x78], R2 ;  /* 0x0000780201007387 */ /* 0x0005e20000100800 */
[----:B0-----:R-:W-:-:S02]  /*1180*/  SHF.R.U32.HI R3, RZ, 0x3, R0 ;  /* 0x00000003ff037819 */ /* 0x001fc40000011600 */
[----:B------:R-:W-:Y:S02]  /*1190*/  LOP3.LUT R0, R0, 0x70, R18, 0xf8, !PT ;  /* 0x0000007000007812 */ /* 0x000fe400078ef812 */
[----:B-1----:R-:W-:Y:S02]  /*11a0*/  SHF.R.S32.HI R4, RZ, 0x1f, R4 ;  /* 0x0000001fff047819 */ /* 0x002fe40000011404 */
[----:B------:R-:W-:Y:S02]  /*11b0*/  LOP3.LUT R3, R2, R0, R3, 0xf6, !PT ;  /* 0x0000000002037212 */ /* 0x000fe400078ef603 */
[----:B--2---:R-:W-:Y:S01]  /*11c0*/  LOP3.LUT R2, R9, 0xfffffc00, RZ, 0xc0, !PT ;  /* 0xfffffc0009027812 */ /* 0x004fe200078ec0ff */
[----:B------:R0:W-:Y:S02]  /*11d0*/  STL [R1+0xe0], R4 ;  /* 0x0000e00401007387 */ /* 0x0001e40000100800 */
[----:B------:R-:W-:Y:S01]  /*11e0*/  IMAD.IADD R0, R16, 0x1, R3 ;  /* 0x0000000110007824 */ /* 0x000fe200078e0203 */
[----:B0-----:R-:W-:-:S02]  /*11f0*/  LOP3.LUT R4, R6, 0xfffffc00, RZ, 0xc0, !PT ;  /* 0xfffffc0006047812 */ /* 0x001fc400078ec0ff */
[----:B------:R-:W-:-:S03]  /*1200*/  IADD3 R6, R7, 0x60, RZ ;  /* 0x0000006007067810 */ /* 0x000fc60007ffe0ff */
[----:B------:R0:W-:Y:S04]  /*1210*/  STL [R1+0x80], R4 ;  /* 0x0000800401007387 */ /* 0x0001e80000100800 */
[----:B------:R-:W-:Y:S04]  /*1220*/  STL [R1+0x88], R7 ;  /* 0x0000880701007387 */ /* 0x000fe80000100800 */
[----:B------:R1:W-:Y:S01]  /*1230*/  STL [R1+0x7c], R2 ;  /* 0x00007c0201007387 */ /* 0x0003e20000100800 */
[----:B0-----:R-:W-:-:S03]  /*1240*/  VIADD R4, R7, 0x68 ;  /* 0x0000006807047836 */ /* 0x001fc60000000000 */
[----:B------:R0:W-:Y:S02]  /*1250*/  STL [R1+0xd0], R0 ;  /* 0x0000d00001007387 */ /* 0x0001e40000100800 */
[----:B------:R-:W-:Y:S02]  /*1260*/  SHF.R.S32.HI R3, RZ, 0x1f, R4 ;  /* 0x0000001fff037819 */ /* 0x000fe40000011404 */
[----:B------:R2:W-:Y:S01]  /*1270*/  STL [R1+0xb8], R6 ;  /* 0x0000b80601007387 */ /* 0x0005e20000100800 */
[----:B-1----:R-:W-:-:S03]  /*1280*/  VIADD R2, R7, 0x70 ;  /* 0x0000007007027836 */ /* 0x002fc60000000000 */
[----:B------:R-:W-:Y:S01]  /*1290*/  STL [R1+0xb4], R4 ;  /* 0x0000b40401007387 */ /* 0x000fe20000100800 */
[----:B0-----:R-:W-:Y:S01]  /*12a0*/  VIADD R0, R7, 0x78 ;  /* 0x0000007807007836 */ /* 0x001fe20000000000 */
[----:B--2---:R-:W-:-:S05]  /*12b0*/  SHF.R.S32.HI R6, RZ, 0x1f, R6 ;  /* 0x0000001fff067819 */ /* 0x004fca0000011406 */
[----:B------:R-:W-:Y:S04]  /*12c0*/  STL [R1+0xcc], R6 ;  /* 0x0000cc0601007387 */ /* 0x000fe80000100800 */
[----:B------:R0:W-:Y:S04]  /*12d0*/  STL [R1+0xb0], R2 ;  /* 0x0000b00201007387 */ /* 0x0001e80000100800 */
[----:B------:R-:W-:Y:S04]  /*12e0*/  STL [R1+0xc8], R3 ;  /* 0x0000c80301007387 */ /* 0x000fe80000100800 */
[----:B------:R1:W-:Y:S01]  /*12f0*/  STL [R1+0xac], R0 ;  /* 0x0000ac0001007387 */ /* 0x0003e20000100800 */
[----:B0-----:R-:W-:-:S05]  /*1300*/  SHF.R.S32.HI R2, RZ, 0x1f, R2 ;  /* 0x0000001fff027819 */ /* 0x001fca0000011402 */
[----:B------:R0:W-:Y:S01]  /*1310*/  STL [R1+0xc4], R2 ;  /* 0x0000c40201007387 */ /* 0x0001e20000100800 */
[----:B-1----:R-:W-:-:S05]  /*1320*/  SHF.R.S32.HI R0, RZ, 0x1f, R0 ;  /* 0x0000001fff007819 */ /* 0x002fca0000011400 */
[----:B------:R1:W-:Y:S01]  /*1330*/  STL [R1+0xc0], R0 ;  /* 0x0000c00001007387 */ /* 0x0003e20000100800 */
[----:B0-----:R-:W-:-:S05]  /*1340*/  IMAD R2, R5, 0x8, R10 ;  /* 0x0000000805027824 */ /* 0x001fca00078e020a */
[----:B------:R0:W-:Y:S01]  /*1350*/  STL [R1+0xd8], R2 ;  /* 0x0000d80201007387 */ /* 0x0001e20000100800 */
[----:B-1----:R-:W-:-:S05]  /*1360*/  IMAD.U32 R0, RZ, RZ, UR4 ;  /* 0x00000004ff007e24 */ /* 0x002fca000f8e00ff */
[----:B------:R0:W-:Y:S02]  /*1370*/  STL [R1+0xbc], R0 ;  /* 0x0000bc0001007387 */ /* 0x0001e40000100800 */
.L_x_6576:
[----:B0123--:R-:W0:Y:S02]  /*1380*/  LDC.64 R2, c[0x0][0xc88] ;  /* 0x00032200ff027b82 */ /* 0x00fe240000000a00 */
        /* <DEDUP_REMOVED lines=8> */
[----:B------:R-:W-:Y:S01]  /*1410*/  ISETP.NE.U32.AND P0, PT, RZ, UR6, PT ;  /* 0x00000006ff007c0c */ /* 0x000fe2000bf05070 */
[----:B------:R-:W-:Y:S01]  /*1420*/  IMAD.MOV.U32 R27, RZ, RZ, RZ ;  /* 0x000000ffff1b7224 */ /* 0x000fe200078e00ff */
[----:B------:R-:W-:-:S02]  /*1430*/  ISETP.NE.AND.EX P1, PT, RZ, UR5, PT, P1 ;  /* 0x00000005ff007c0c */ /* 0x000fc4000bf25310 */
[----:B------:R-:W-:Y:S02]  /*1440*/  ISETP.NE.AND.EX P0, PT, RZ, UR7, PT, P0 ;  /* 0x00000007ff007c0c */ /* 0x000fe4000bf05300 */
[----:B--2---:R-:W-:Y:S01]  /*1450*/  SHF.R.S32.HI R0, RZ, 0x1f, R30 ;  /* 0x0000001fff007819 */ /* 0x004fe2000001141e */
[----:B------:R0:W-:Y:S08]  /*1460*/  STL [R1+0x84], R30 ;  /* 0x0000841e01007387 */ /* 0x0001f00000100800 */
[----:B------:R-:W-:-:S02]  /*1470*/  @P1 LEA R4, P2, R30, UR4, 0x2 ;  /* 0x000000041e041c11 */ /* 0x000fc4000f8410ff */
[C---:B------:R-:W-:Y:S01]  /*1480*/  SHF.L.U32 R32, R30.reuse, 0x2, RZ ;  /* 0x000000021e207819 */ /* 0x040fe200000006ff */
[----:B------:R0:W-:Y:S01]  /*1490*/  STL [R1+0xa0], R0 ;  /* 0x0000a00001007387 */ /* 0x0001e20000100800 */
[C-C-:B------:R-:W-:Y:S02]  /*14a0*/  @P1 LEA.HI.X R5, R30.reuse, UR5, R0.reuse, 0x2, P2 ;  /* 0x000000051e051c11 */ /* 0x140fe400090f1400 */
[----:B------:R-:W-:Y:S01]  /*14b0*/  ISETP.NE.U32.AND P2, PT, RZ, UR8, PT ;  /* 0x00000008ff007c0c */ /* 0x000fe2000bf45070 */
[----:B------:R-:W-:Y:S01]  /*14c0*/  ULDC UR4, c[0x0][0x288] ;  /* 0x0000a20000047ab9 */ /* 0x000fe20000000800 */
[----:B------:R-:W-:Y:S01]  /*14d0*/  SHF.L.U64.HI R31, R30, 0x2, R0 ;  /* 0x000000021e1f7819 */ /* 0x000fe20000010200 */
[----:B------:R0:W5:Y:S01]  /*14e0*/  @P1 LDG.E R11, desc[UR60][R4.64] ;  /* 0x0000003c040b1981 */ /* 0x000162000c1e1900 */
[----:B------:R-:W-:Y:S02]  /*14f0*/  ISETP.NE.AND.EX P2, PT, RZ, UR9, PT, P2 ;  /* 0x00000009ff007c0c */ /* 0x000fe4000bf45320 */
[----:B------:R-:W-:Y:S01]  /*1500*/  IADD3 R8, P3, R32, UR6, RZ ;  /* 0x0000000620087c10 */ /* 0x000fe2000ff7e0ff */
[----:B------:R-:W-:Y:S01]  /*1510*/  IMAD.U32 R134, RZ, RZ, UR4 ;  /* 0x00000004ff867e24 */ /* 0x000fe2000f8e00ff */
[----:B------:R-:W-:Y:S01]  /*1520*/  ULDC.64 UR4, c[0x0][0x418] ;  /* 0x0001060000047ab9 */ /* 0x000fe20000000a00 */
[----:B------:R0:W-:Y:S01]  /*1530*/  STL [R1+0x98], R32 ;  /* 0x0000982001007387 */ /* 0x0001e20000100800 */
[----:B------:R-:W-:-:S07]  /*1540*/  IADD3.X R9, R31, UR7, RZ, P3, !PT ;  /* 0x000000071f097c10 */ /* 0x000fce0009ffe4ff */
[----:B------:R-:W-:Y:S01]  /*1550*/  @P2 IADD3 R6, P1, R32, UR8, RZ ;  /* 0x0000000820062c10 */ /* 0x000fe2000ff3e0ff */
[----:B------:R0:W5:Y:S03]  /*1560*/  @P0 LDG.E R27, desc[UR60][R8.64] ;  /* 0x0000003c081b0981 */ /* 0x000166000c1e1900 */
[----:B------:R-:W-:Y:S01]  /*1570*/  @P2 IADD3.X R7, R31, UR9, RZ, P1, !PT ;  /* 0x000000091f072c10 */ /* 0x000fe20008ffe4ff */
[----:B------:R-:W-:Y:S01]  /*1580*/  UISETP.NE.U32.AND UP0, UPT, UR4, URZ, UPT ;  /* 0x0000003f0400728c */ /* 0x000fe2000bf05070 */
[----:B------:R0:W-:Y:S02]  /*1590*/  STL [R1+0x9c], R31 ;  /* 0x00009c1f01007387 */ /* 0x0001e40000100800 */
[----:B------:R-:W-:Y:S02]  /*15a0*/  ULDC UR4, c[0x0][0x424] ;  /* 0x0001090000047ab9 */ /* 0x000fe40000000800 */
        /* <DEDUP_REMOVED lines=17> */
[----:B--2---:R-:W-:-:S07]  /*16c0*/  IADD3 R134, -R134, R3, RZ ;  /* 0x0000000386867210 */ /* 0x004fce0007ffe1ff */
.L_x_6393:
        /* <DEDUP_REMOVED lines=15> */
.L_x_6394:
[----:B------:R-:W-:Y:S05]  /*17c0*/  @!P0 BRA `(.L_x_6395) ;  /* 0x00000000000c8947 */ /* 0x000fea0003800000 */
[----:B------:R-:W2:Y:S04]  /*17d0*/  LDG.E R3, desc[UR60][R8.64] ;  /* 0x0000003c08037981 */ /* 0x000ea8000c1e1900 */
[----:B------:R-:W2:Y:S02]  /*17e0*/  LDG.E R26, desc[UR60][R8.64+0x4] ;  /* 0x0000043c081a7981 */ /* 0x000ea4000c1e1900 */
[----:B--2---:R-:W-:-:S07]  /*17f0*/  IMAD.IADD R26, R26, 0x1, -R3 ;  /* 0x000000011a1a7824 */ /* 0x004fce00078e0a03 */
.L_x_6395:
        /* <DEDUP_REMOVED lines=15> */
[----:B------:R-:W-:Y:S01]  /*18f0*/  IMAD.IADD R11, R26, 0x1, -R11 ;  /* 0x000000011a0b7824 */ /* 0x000fe200078e0a0b */
[----:B------:R-:W-:Y:S01]  /*1900*/  LOP3.LUT R12, R10, 0xff, RZ, 0xc0, !PT ;  /* 0x000000ff0a0c7812 */ /* 0x000fe200078ec0ff */
[----:B0-----:R-:W-:Y:S01]  /*1910*/  IMAD.MOV.U32 R4, RZ, RZ, RZ ;  /* 0x000000ffff047224 */ /* 0x001fe200078e00ff */
[----:B------:R-:W-:Y:S01]  /*1920*/  SHF.R.U32.HI R8, RZ, 0x10, R10 ;  /* 0x00000010ff087819 */ /* 0x000fe2000001160a */
[----:B------:R-:W-:Y:S02]  /*1930*/  BSSY B0, `(.L_x_6396) ;  /* 0x000002c000007945 */ /* 0x000fe40003800000 */
[----:B------:R1:W-:Y:S01]  /*1940*/  STL [R1+0xa8], R12 ;  /* 0x0000a80c01007387 */ /* 0x0003e20000100800 */
[----:B--2---:R-:W-:Y:S01]  /*1950*/  LOP3.LUT R28, R28, 0xffffffef, RZ, 0xc0, !PT ;  /* 0xffffffef1c1c7812 */ /* 0x004fe200078ec0ff */
[----:B---3--:R-:W-:Y:S02]  /*1960*/  @P0 IMAD.IADD R2, R3, 0x1, -R0 ;  /* 0x0000000103020824 */ /* 0x008fe400078e0a00 */
[----:B------:R-:W-:-:S02]  /*1970*/  IMAD.MOV.U32 R0, RZ, RZ, RZ ;  /* 0x000000ffff007224 */ /* 0x000fc400078e00ff */
[----:B------:R-:W-:-:S05]  /*1980*/  IMAD.IADD R138, R11, 0x1, R2 ;  /* 0x000000010b8a7824 */ /* 0x000fca00078e0202 */
[C---:B------:R-:W-:Y:S02]  /*1990*/  ISETP.GE.AND P3, PT, R138.reuse, 0x1, PT ;  /* 0x000000018a00780c */ /* 0x040fe40003f66270 */
[----:B------:R-:W-:-:S05]  /*19a0*/  IADD3 R5, R138, 0xdf, RZ ;  /* 0x000000df8a057810 */ /* 0x000fca0007ffe0ff */
[----:B------:R-:W-:-:S05]  /*19b0*/  IMAD.HI R4, R5, -0x6db6db6d, R4 ;  /* 0x9249249305047827 */ /* 0x000fca00078e0204 */
[----:B------:R-:W-:Y:S02]  /*19c0*/  SHF.R.U32.HI R129, RZ, 0x1f, R4 ;  /* 0x0000001fff817819 */ /* 0x000fe40000011604 */
[----:B------:R-:W-:Y:S02]  /*19d0*/  @P3 LOP3.LUT R28, R28, 0x10, RZ, 0xfc, !PT ;  /* 0x000000101c1c3812 */ /* 0x000fe400078efcff */
[----:B------:R-:W-:-:S03]  /*19e0*/  LEA.HI.SX32 R129, R4, R129, 0x19 ;  /* 0x0000008104817211 */ /* 0x000fc600078fcaff */
[----:B------:R1:W-:Y:S04]  /*19f0*/  STL [R1+0x18], R28 ;  /* 0x0000181c01007387 */ /* 0x0003e80000100800 */
[----:B------:R1:W-:Y:S01]  /*1a00*/  STL [R1+0x94], R8 ;  /* 0x0000940801007387 */ /* 0x0003e20000100800 */
[----:B------:R-:W-:Y:S05]  /*1a10*/  @!P3 BRA `(.L_x_6397) ;  /* 0x000000000074b947 */ /* 0x000fea0003800000 */
[----:B------:R-:W-:Y:S01]  /*1a20*/  ISETP.NE.AND P0, PT, R8, RZ, PT ;  /* 0x000000ff0800720c */ /* 0x000fe20003f05270 */
[----:B------:R-:W-:-:S03]  /*1a30*/  ULDC UR4, c[0x0][0x9f0] ;  /* 0x00027c0000047ab9 */ /* 0x000fc60000000800 */
[----:B------:R-:W-:-:S04]  /*1a40*/  SEL R9, R8, UR4, P0 ;  /* 0x0000000408097c07 */ /* 0x000fc80008000000 */
[-C--:B-1----:R-:W-:Y:S02]  /*1a50*/  IABS R6, R9.reuse ;  /* 0x0000000900067213 */ /* 0x082fe40000000000 */
        /* <DEDUP_REMOVED lines=25> */
.L_x_6397:
[----:B------:R-:W-:Y:S05]  /*1bf0*/  BSYNC B0 ;  /* 0x0000000000007941 */ /* 0x000fea0003800000 */
.L_x_6396:
        /* <DEDUP_REMOVED lines=8> */
[----:B------:R-:W-:-:S04]  /*1c80*/  IMAD.WIDE.U32 R24, R24, 0x24924925, RZ ;  /* 0x2492492518187825 */ /* 0x000fc800078e00ff */
[----:B------:R-:W-:-:S04]  /*1c90*/  IMAD.MOV.U32 R24, RZ, RZ, R25 ;  /* 0x000000ffff187224 */ /* 0x000fc800078e0019 */
[----:B------:R-:W-:Y:S02]  /*1ca0*/  IMAD.MOV.U32 R25, RZ, RZ, R24 ;  /* 0x000000ffff197224 */ /* 0x000fe400078e0018 */
[----:B------:R-:W-:Y:S01]  /*1cb0*/  @P0 IADD3 R5, R4, 0xdf, RZ ;  /* 0x000000df04050810 */ /* 0x000fe20007ffe0ff */
[----:B------:R-:W-:-:S04]  /*1cc0*/  @P0 IMAD.MOV.U32 R4, RZ, RZ, RZ ;  /* 0x000000ffff040224 */ /* 0x000fc800078e00ff */
[----:B------:R-:W-:-:S05]  /*1cd0*/  @P0 IMAD.HI R4, R5, -0x6db6db6d, R4 ;  /* 0x9249249305040827 */ /* 0x000fca00078e0204 */
        /* <DEDUP_REMOVED lines=17> */
[----:B-1----:R-:W-:Y:S01]  /*1df0*/  MOV R12, 0x1 ;  /* 0x00000001000c7802 */ /* 0x002fe20000000f00 */
[----:B------:R-:W-:Y:S02]  /*1e00*/  IMAD.U32 R6, RZ, RZ, UR4 ;  /* 0x00000004ff067e24 */ /* 0x000fe4000f8e00ff */
[----:B------:R-:W-:-:S02]  /*1e10*/  IMAD.U32 R7, RZ, RZ, UR5 ;  /* 0x00000005ff077e24 */ /* 0x000fc4000f8e00ff */
[----:B------:R-:W-:Y:S02]  /*1e20*/  IMAD.U32 R11, RZ, RZ, UR7 ;  /* 0x00000007ff0b7e24 */ /* 0x000fe4000f8e00ff */
[----:B------:R-:W-:Y:S02]  /*1e30*/  IMAD.MOV.U32 R8, RZ, RZ, 0x70 ;  /* 0x00000070ff087424 */ /* 0x000fe400078e00ff */
[----:B0-----:R-:W-:-:S07]  /*1e40*/  IMAD.MOV.U32 R13, RZ, RZ, RZ ;  /* 0x000000ffff0d7224 */ /* 0x001fce00078e00ff */
[----:B------:R-:W-:-:S07]  /*1e50*/  LEPC R20, `(.L_x_6400) ;  /* 0x000000001014794e */ /* 0x000fce0000000000 */
[----:B--2--5:R-:W-:Y:S05]  /*1e60*/  CALL.ABS.NOINC R14 ;  /* 0x000000000e007343 */ /* 0x024fea0003c00000 */
.L_x_6400:
[----:B------:R-:W-:Y:S05]  /*1e70*/  BSYNC B6 ;  /* 0x0000000000067941 */ /* 0x000fea0003800000 */
.L_x_6399:
        /* <DEDUP_REMOVED lines=11> */
[----:B------:R-:W-:Y:S01]  /*1f30*/  IMAD.U32 R10, RZ, RZ, UR6 ;  /* 0x00000006ff0a7e24 */ /* 0x000fe2000f8e00ff */
[----:B-1----:R-:W-:Y:S01]  /*1f40*/  MOV R7, UR5 ;  /* 0x0000000500077c02 */ /* 0x002fe20008000f00 */
[----:B------:R-:W-:Y:S02]  /*1f50*/  IMAD.U32 R6, RZ, RZ, UR4 ;  /* 0x00000004ff067e24 */ /* 0x000fe4000f8e00ff */
[----:B------:R-:W-:-:S02]  /*1f60*/  IMAD.U32 R11, RZ, RZ, UR7 ;  /* 0x00000007ff0b7e24 */ /* 0x000fc4000f8e00ff */
[----:B------:R-:W-:Y:S02]  /*1f70*/  IMAD.MOV.U32 R8, RZ, RZ, 0x70 ;  /* 0x00000070ff087424 */ /* 0x000fe400078e00ff */
[----:B------:R-:W-:Y:S02]  /*1f80*/  IMAD.MOV.U32 R12, RZ, RZ, 0x1 ;  /* 0x00000001ff0c7424 */ /* 0x000fe400078e00ff */
[----:B0-----:R-:W-:-:S07]  /*1f90*/  IMAD.MOV.U32 R13, RZ, RZ, RZ ;  /* 0x000000ffff0d7224 */ /* 0x001fce00078e00ff */
[----:B------:R-:W-:-:S07]  /*1fa0*/  LEPC R20, `(.L_x_6402) ;  /* 0x000000001014794e */ /* 0x000fce0000000000 */
[----:B--2--5:R-:W-:Y:S05]  /*1fb0*/  CALL.ABS.NOINC R14 ;  /* 0x000000000e007343 */ /* 0x024fea0003c00000 */
.L_x_6402:
[----:B------:R-:W-:Y:S05]  /*1fc0*/  BSYNC B6 ;  /* 0x0000000000067941 */ /* 0x000fea0003800000 */
.L_x_6401:
[----:B------:R-:W-:Y:S01]  /*1fd0*/  ULDC.64 UR4, c[0x0][0x9f8] ;  /* 0x00027e0000047ab9 */ /* 0x000fe20000000a00 */
[----:B------:R-:W-:Y:S01]  /*1fe0*/  MOV R0, R30 ;  /* 0x0000001e00007202 */ /* 0x000fe20000000f00 */
[----:B------:R-:W0:Y:S01]  /*1ff0*/  LDC R115, c[0x0][0x3f4] ;  /* 0x0000fd00ff737b82 */ /* 0x000e220000000800 */
[----:B------:R-:W-:Y:S01]  /*2000*/  ISETP.NE.U32.AND P0, PT, RZ, UR4, PT ;  /* 0x00000004ff007c0c */ /* 0x000fe2000bf05070 */
[----:B------:R-:W-:Y:S01]  /*2010*/  IMAD.MOV.U32 R20, RZ, RZ, R28 ;  /* 0x000000ffff147224 */ /* 0x000fe200078e001c */
[----:B------:R-:W-:Y:S02]  /*2020*/  ULDC.64 UR6, c[0x0][0x310] ;  /* 0x0000c40000067ab9 */ /* 0x000fe40000000a00 */
[----:B------:R-:W-:Y:S01]  /*2030*/  ISETP.NE.AND.EX P0, PT, RZ, UR5, PT, P0 ;  /* 0x00000005ff007c0c */ /* 0x000fe2000bf05300 */
[----:B------:R-:W2:Y:S02]  /*2040*/  S2R R21, SR_TID.X ;  /* 0x0000000000157919 */ /* 0x000ea40000002100 */
[----:B------:R-:W1:Y:S01]  /*2050*/  LDC.64 R42, c[0x0][0x300] ;  /* 0x0000c000ff2a7b82 */ /* 0x000e620000000a00 */
[----:B------:R-:W-:-:S07]  /*2060*/  IMAD.IADD R101, R27, 0x1, R26 ;  /* 0x000000011b657824 */ /* 0x000fce00078e021a */
[----:B------:R-:W3:Y:S02]  /*2070*/  LDC.64 R38, c[0x0][0x3f8] ;  /* 0x0000fe00ff267b82 */ /* 0x000ee40000000a00 */
[----:B------:R-:W-:-:S04]  /*2080*/  @P0 IADD3 R4, P1, R32, UR4, RZ ;  /* 0x0000000420040c10 */ /* 0x000fc8000ff3e0ff */
[----:B------:R-:W-:Y:S01]  /*2090*/  @P0 IADD3.X R5, R31, UR5, RZ, P1, !PT ;  /* 0x000000051f050c10 */ /* 0x000fe20008ffe4ff */
[----:B------:R-:W-:Y:S01]  /*20a0*/  ULDC.64 UR4, c[0x0][0xa08] ;  /* 0x0002820000047ab9 */ /* 0x000fe20000000a00 */
[----:B------:R-:W4:Y:S03]  /*20b0*/  LDC.64 R98, c[0x0][0x408] ;  /* 0x00010200ff627b82 */ /* 0x000f260000000a00 */
[----:B------:R2:W4:Y:S01]  /*20c0*/  @P0 LDG.E R0, desc[UR60][R4.64] ;  /* 0x0000003c04000981 */ /* 0x000522000c1e1900 */
[----:B0-----:R-:W-:Y:S01]  /*20d0*/  ISETP.GE.AND P2, PT, R18, R115, PT ;  /* 0x000000731200720c */ /* 0x001fe20003f46270 */
[----:B------:R-:W-:Y:S01]  /*20e0*/  VIADD R26, R228, 0x80 ;  /* 0x00000080e41a7836 */ /* 0x000fe20000000000 */
[----:B------:R-:W-:Y:S01]  /*20f0*/  LOP3.LUT R20, R20, 0xfffffffd, RZ, 0xc0, !PT ;  /* 0xfffffffd14147812 */ /* 0x000fe200078ec0ff */
[----:B------:R-:W-:Y:S01]  /*2100*/  VIADD R14, R228, 0xc0 ;  /* 0x000000c0e40e7836 */ /* 0x000fe20000000000 */
[----:B------:R-:W-:Y:S01]  /*2110*/  SHF.R.S32.HI R15, RZ, 0x1f, R101 ;  /* 0x0000001fff0f7819 */ /* 0x000fe20000011465 */
[----:B-1----:R-:W-:Y:S01]  /*2120*/  IMAD.WIDE.U32 R6, R101, R42, RZ ;  /* 0x0000002a65067225 */ /* 0x002fe200078e00ff */
[----:B------:R-:W-:-:S02]  /*2130*/  ISETP.NE.U32.AND P0, PT, RZ, UR4, PT ;  /* 0x00000004ff007c0c */ /* 0x000fc4000bf05070 */
[----:B------:R-:W-:Y:S01]  /*2140*/  SHF.R.S32.HI R122, RZ, 0x1f, R26 ;  /* 0x0000001fff7a7819 */ /* 0x000fe2000001141a */
[----:B------:R-:W-:Y:S01]  /*2150*/  IMAD R8, R15, R42, RZ ;  /* 0x0000002a0f087224 */ /* 0x000fe200078e02ff */
[----:B--2---:R-:W-:Y:S01]  /*2160*/  SHF.R.U32.HI R21, RZ, 0x7, R21 ;  /* 0x00000007ff157819 */ /* 0x004fe20000011615 */
[----:B------:R-:W-:Y:S01]  /*2170*/  IMAD.WIDE.U32 R130, R42, 0xe0, RZ ;  /* 0x000000e02a827825 */ /* 0x000fe200078e00ff */
[----:B------:R-:W-:Y:S01]  /*2180*/  ISETP.NE.AND.EX P0, PT, RZ, UR5, PT, P0 ;  /* 0x00000005ff007c0c */ /* 0x000fe2000bf05300 */
[----:B------:R-:W-:Y:S01]  /*2190*/  ULDC.64 UR4, c[0x0][0x308] ;  /* 0x0000c20000047ab9 */ /* 0x000fe20000000a00 */
[----:B------:R-:W-:Y:S01]  /*21a0*/  @P2 LOP3.LUT R20, R20, 0x2, RZ, 0xfc, !PT ;  /* 0x0000000214142812 */ /* 0x000fe200078efcff */
[----:B------:R-:W-:Y:S01]  /*21b0*/  IMAD R3, R101, R43, R8 ;  /* 0x0000002b65037224 */ /* 0x000fe200078e0208 */
[----:B------:R-:W-:Y:S01]  /*21c0*/  ISETP.NE.AND P6, PT, R21, 0x1, PT ;  /* 0x000000011500780c */ /* 0x000fe20003fc5270 */
[----:B------:R-:W0:Y:S01]  /*21d0*/  S2R R26, SR_TID.X ;  /* 0x00000000001a7919 */ /* 0x000e220000002100 */
[----:B------:R-:W-:Y:S01]  /*21e0*/  SHF.R.S32.HI R28, RZ, 0x1f, R228 ;  /* 0x0000001fff1c7819 */ /* 0x000fe200000114e4 */
[----:B------:R-:W-:Y:S01]  /*21f0*/  IMAD.IADD R7, R7, 0x1, R3 ;  /* 0x0000000107077824 */ /* 0x000fe200078e0203 */
[----:B------:R-:W-:Y:S01]  /*2200*/  IADD3 R12, R228, 0xc0, RZ ;  /* 0x000000c0e40c7810 */ /* 0x000fe20007ffe0ff */
[----:B------:R1:W-:Y:S01]  /*2210*/  STL [R1+0x18], R20 ;  /* 0x0000181401007387 */ /* 0x0003e20000100800 */
[----:B------:R-:W-:Y:S01]  /*2220*/  VIADD R135, R21, 0x8 ;  /* 0x0000000815877836 */ /* 0x000fe20000000000 */
[----:B------:R-:W-:Y:S01]  /*2230*/  SHF.L.U64.HI R105, R42, 0x6, R43 ;  /* 0x000000062a697819 */ /* 0x000fe2000001022b */
[----:B------:R-:W-:Y:S01]  /*2240*/  IMAD.WIDE.U32 R4, R29, UR4, R6 ;  /* 0x000000041d047c25 */ /* 0x000fe2000f8e0006 */
[----:B------:R-:W2:Y:S01]  /*2250*/  LDL R52, [R1+0x78] ;  /* 0x0000780001347983 */ /* 0x000ea20000100800 */
[----:B------:R-:W-:-:S02]  /*2260*/  SHF.R.S32.HI R120, RZ, 0x1f, R12 ;  /* 0x0000001fff787819 */ /* 0x000fc4000001140c */
[----:B------:R-:W-:Y:S01]  /*2270*/  IMAD R5, R29, UR5, R5 ;  /* 0x000000051d057c24 */ /* 0x000fe2000f8e0205 */
[----:B------:R-:W2:Y:S01]  /*2280*/  LDL R50, [R1+0x80] ;  /* 0x0000800001327983 */ /* 0x000ea20000100800 */
[----:B------:R-:W-:Y:S01]  /*2290*/  IMAD R12, R28, R42, RZ ;  /* 0x0000002a1c0c7224 */ /* 0x000fe200078e02ff */
[----:B------:R-:W-:Y:S01]  /*22a0*/  SHF.L.U64.HI R107, R42, 0x7, R43 ;  /* 0x000000072a6b7819 */ /* 0x000fe2000001022b */
[----:B-1----:R-:W-:Y:S01]  /*22b0*/  VIADD R20, R228, 0x80 ;  /* 0x00000080e4147836 */ /* 0x002fe20000000000 */
[----:B------:R-:W2:Y:S01]  /*22c0*/  LDL R48, [R1+0x7c] ;  /* 0x00007c0001307983 */ /* 0x000ea20000100800 */
[----:B------:R-:W-:Y:S01]  /*22d0*/  IMAD R21, R43, 0xe0, RZ ;  /* 0x000000e02b157824 */ /* 0x000fe200078e02ff */
[----:B------:R-:W-:Y:S01]  /*22e0*/  SHF.L.U32 R14, R14, 0x7, RZ ;  /* 0x000000070e0e7819 */ /* 0x000fe200000006ff */
[----:B------:R-:W-:Y:S02]  /*22f0*/  IMAD.SHL.U32 R20, R20, 0x80, RZ ;  /* 0x0000008014147824 */ /* 0x000fe400078e00ff */
[----:B------:R-:W-:Y:S01]  /*2300*/  IMAD.SHL.U32 R104, R42, 0x40, RZ ;  /* 0x000000402a687824 */ /* 0x000fe200078e00ff */
[----:B------:R-:W-:Y:S01]  /*2310*/  LOP3.LUT R14, R14, 0x380, RZ, 0xc0, !PT ;  /* 0x000003800e0e7812 */ /* 0x000fe200078ec0ff */
[----:B---3--:R-:W-:Y:S01]  /*2320*/  IMAD.WIDE.U32 R8, R228, R38, R18 ;  /* 0x00000026e4087225 */ /* 0x008fe200078e0012 */
[----:B------:R-:W-:-:S02]  /*2330*/  LOP3.LUT R20, R20, 0x380, RZ, 0xc0, !PT ;  /* 0x0000038014147812 */ /* 0x000fc400078ec0ff */
[----:B------:R-:W-:Y:S01]  /*2340*/  SHF.R.U32.HI R139, RZ, 0x3, R14 ;  /* 0x00000003ff8b7819 */ /* 0x000fe2000001160e */
[----:B------:R-:W-:Y:S01]  /*2350*/  IMAD.IADD R40, R131, 0x1, R21 ;  /* 0x0000000183287824 */ /* 0x000fe200078e0215 */
[----:B------:R-:W-:Y:S01]  /*2360*/  SHF.R.U32.HI R140, RZ, 0x3, R20 ;  /* 0x00000003ff8c7819 */ /* 0x000fe20000011614 */
[C---:B------:R-:W-:Y:S02]  /*2370*/  IMAD R35, R228.reuse, R43, R12 ;  /* 0x0000002be4237224 */ /* 0x040fe400078e020c */
[----:B------:R-:W-:-:S04]  /*2380*/  IMAD.WIDE.U32 R132, R228, R42, R104 ;  /* 0x0000002ae4847225 */ /* 0x000fc800078e0068 */
[----:B----4-:R-:W-:Y:S01]  /*2390*/  IMAD.WIDE.U32 R10, R228, R98, R18 ;  /* 0x00000062e40a7225 */ /* 0x010fe200078e0012 */
[----:B------:R-:W-:-:S03]  /*23a0*/  IADD3 R43, R35, R133, RZ ;  /* 0x00000085232b7210 */ /* 0x000fc60007ffe0ff */
[----:B------:R-:W-:Y:S01]  /*23b0*/  IMAD.MOV.U32 R90, RZ, RZ, R8 ;  /* 0x000000ffff5a7224 */ /* 0x000fe200078e0008 */
[----:B------:R-:W-:Y:S01]  /*23c0*/  MOV R96, R10 ;  /* 0x0000000a00607202 */ /* 0x000fe20000000f00 */
[C---:B------:R-:W-:Y:S01]  /*23d0*/  IMAD.SHL.U32 R8, R38.reuse, 0x80, RZ ;  /* 0x0000008026087824 */ /* 0x040fe200078e00ff */
[C---:B------:R-:W-:Y:S01]  /*23e0*/  SHF.L.U64.HI R10, R38.reuse, 0x7, R39 ;  /* 0x00000007260a7819 */ /* 0x040fe20000010227 */
[----:B------:R-:W-:-:S04]  /*23f0*/  IMAD.WIDE.U32 R92, R38, 0xe0, RZ ;  /* 0x000000e0265c7825 */ /* 0x000fc800078e00ff */
[----:B------:R-:W-:-:S04]  /*2400*/  IMAD.WIDE.U32 R102, R228, R42, R18 ;  /* 0x0000002ae4667225 */ /* 0x000fc800078e0012 */
[----:B------:R-:W-:Y:S02]  /*2410*/  IMAD R27, R99, 0xe0, RZ ;  /* 0x000000e0631b7824 */ /* 0x000fe400078e02ff */
[----:B------:R-:W-:Y:S02]  /*2420*/  IMAD.IADD R35, R103, 0x1, R35 ;  /* 0x0000000167237824 */ /* 0x000fe400078e0223 */
[----:B------:R-:W-:-:S05]  /*2430*/  VIADD R30, R228, 0x40 ;  /* 0x00000040e41e7836 */ /* 0x000fca0000000000 */
[----:B------:R-:W-:Y:S02]  /*2440*/  SHF.R.S32.HI R123, RZ, 0x1f, R30 ;  /* 0x0000001fff7b7819 */ /* 0x000fe4000001141e */
[----:B------:R-:W-:Y:S02]  /*2450*/  SHF.R.S32.HI R3, RZ, 0x1f, R0 ;  /* 0x0000001fff037819 */ /* 0x000fe40000011400 */
[----:B------:R-:W-:Y:S02]  /*2460*/  SEL R7, R0, RZ, !P0 ;  /* 0x000000ff00077207 */ /* 0x000fe40004000000 */
[----:B------:R-:W-:Y:S02]  /*2470*/  SEL R3, R3, RZ, !P0 ;  /* 0x000000ff03037207 */ /* 0x000fe40004000000 */
[----:B------:R-:W-:Y:S01]  /*2480*/  IADD3 R100, P0, R228, R101, RZ ;  /* 0x00000065e4647210 */ /* 0x000fe20007f1e0ff */
[----:B------:R-:W-:-:S04]  /*2490*/  IMAD.WIDE.U32 R44, R7, UR6, R4 ;  /* 0x00000006072c7c25 */ /* 0x000fc8000f8e0004 */
[----:B------:R-:W-:Y:S02]  /*24a0*/  IMAD R0, R3, UR6, RZ ;  /* 0x0000000603007c24 */ /* 0x000fe4000f8e02ff */
[C---:B------:R-:W-:Y:S02]  /*24b0*/  IMAD.X R101, R28.reuse, 0x1, R15, P0 ;  /* 0x000000011c657824 */ /* 0x040fe400000e060f */
[----:B------:R-:W-:Y:S01]  /*24c0*/  IMAD R49, R7, UR7, R0 ;  /* 0x0000000707317c24 */ /* 0x000fe2000f8e0200 */
[----:B------:R-:W-:Y:S05]  /*24d0*/  @!P6 WARPSYNC.ALL ;  /* 0x000000000000e948 */ /* 0x000fea0003800000 */
[----:B------:R-:W-:Y:S01]  /*24e0*/  ULDC.64 UR4, c[0x0][0x330] ;  /* 0x0000cc0000047ab9 */ /* 0x000fe20000000a00 */
[----:B------:R-:W-:-:S02]  /*24f0*/  IMAD R0, R28, R38, RZ ;  /* 0x000000261c007224 */ /* 0x000fc400078e02ff */
[----:B------:R-:W-:-:S04]  /*2500*/  IMAD.WIDE.U32 R4, R29, UR4, R18 ;  /* 0x000000041d047c25 */ /* 0x000fc8000f8e0012 */
[----:B------:R-:W-:Y:S01]  /*2510*/  IMAD R47, R29, UR5, R5 ;  /* 0x000000051d2f7c24 */ /* 0x000fe2000f8e0205 */
[----:B------:R-:W-:Y:S01]  /*2520*/  ULDC.64 UR4, c[0x0][0x338] ;  /* 0x0000ce0000047ab9 */ /* 0x000fe20000000a00 */
[----:B------:R-:W-:Y:S02]  /*2530*/  IMAD.MOV.U32 R46, RZ, RZ, R4 ;  /* 0x000000ffff2e7224 */ /* 0x000fe400078e0004 */
[----:B------:R-:W-:Y:S02]  /*2540*/  IMAD R3, R3, UR4, RZ ;  /* 0x0000000403037c24 */ /* 0x000fe4000f8e02ff */
[----:B------:R-:W-:Y:S02]  /*2550*/  IMAD R91, R228, R39, R0 ;  /* 0x00000027e45b7224 */ /* 0x000fe400078e0200 */
[----:B------:R-:W-:Y:S01]  /*2560*/  IMAD R51, R7, UR5, R3 ;  /* 0x0000000507337c24 */ /* 0x000fe2000f8e0203 */
[----:B------:R-:W-:Y:S01]  /*2570*/  SEL R3, R115, RZ, P2 ;  /* 0x000000ff73037207 */ /* 0x000fe20001000000 */
[----:B------:R-:W-:-:S02]  /*2580*/  IMAD R0, R28, R98, RZ ;  /* 0x000000621c007224 */ /* 0x000fc400078e02ff */
[----:B------:R-:W-:Y:S01]  /*2590*/  IMAD.WIDE.U32 R46, R7, UR4, R46 ;  /* 0x00000004072e7c25 */ /* 0x000fe2000f8e002e */
[----:B------:R-:W-:Y:S01]  /*25a0*/  IADD3 R41, P0, R104, R132, RZ ;  /* 0x0000008468297210 */ /* 0x000fe20007f1e0ff */
[----:B------:R-:W-:Y:S02]  /*25b0*/  ULDC UR4, c[0x0][0x2f4] ;  /* 0x0000bd0000047ab9 */ /* 0x000fe40000000800 */
[----:B------:R-:W-:-:S04]  /*25c0*/  IMAD.WIDE.U32 R6, R228, R98, R22 ;  /* 0x00000062e4067225 */ /* 0x000fc800078e0016 */
[----:B------:R-:W-:Y:S02]  /*25d0*/  IMAD R97, R228, R99, R0 ;  /* 0x00000063e4617224 */ /* 0x000fe400078e0200 */
[----:B------:R-:W-:Y:S02]  /*25e0*/  IMAD.IADD R3, R18, 0x1, R3 ;  /* 0x0000000112037824 */ /* 0x000fe400078e0203 */
[----:B------:R-:W-:Y:S01]  /*25f0*/  IMAD.IADD R95, R7, 0x1, R97 ;  /* 0x00000001075f7824 */ /* 0x000fe200078e0261 */
[----:B-----5:R-:W-:Y:S01]  /*2600*/  SHF.R.S32.HI R7, RZ, 0x1f, R119 ;  /* 0x0000001fff077819 */ /* 0x020fe20000011477 */
[----:B0-----:R-:W-:Y:S01]  /*2610*/  VIADD R28, R26, 0xffffff80 ;  /* 0xffffff801a1c7836 */ /* 0x001fe20000000000 */
[----:B------:R-:W-:Y:S01]  /*2620*/  SHF.R.S32.HI R0, RZ, 0x1f, R3 ;  /* 0x0000001fff007819 */ /* 0x000fe20000011403 */
[----:B------:R-:W-:-:S03]  /*2630*/  IMAD.WIDE.U32 R4, R228, R38, R22 ;  /* 0x00000026e4047225 */ /* 0x000fc600078e0016 */
[----:B------:R-:W-:Y:S01]  /*2640*/  LEA.HI R13, R0, R3, RZ, 0x4 ;  /* 0x00000003000d7211 */ /* 0x000fe200078f20ff */
[----:B------:R-:W-:Y:S01]  /*2650*/  IMAD R0, R7, R98, RZ ;  /* 0x0000006207007224 */ /* 0x000fe200078e02ff */
[----:B------:R-:W-:Y:S01]  /*2660*/  SHF.R.S32.HI R53, RZ, 0x1f, R28 ;  /* 0x0000001fff357819 */ /* 0x000fe2000001141c */
[----:B------:R-:W-:Y:S01]  /*2670*/  IMAD.IADD R5, R5, 0x1, R91 ;  /* 0x0000000105057824 */ /* 0x000fe200078e025b */
[----:B------:R-:W-:Y:S01]  /*2680*/  IADD3 R26, R228, 0x40, RZ ;  /* 0x00000040e41a7810 */ /* 0x000fe20007ffe0ff */
[----:B------:R-:W-:Y:S01]  /*2690*/  IMAD R29, R119, R99, R0 ;  /* 0x00000063771d7224 */ /* 0x000fe200078e0200 */
[----:B------:R-:W-:Y:S01]  /*26a0*/  LOP3.LUT R21, R20, 0x70, R13, 0xf8, !PT ;  /* 0x0000007014157812 */ /* 0x000fe200078ef80d */
[----:B------:R-:W-:Y:S01]  /*26b0*/  IMAD.SHL.U32 R0, R229, 0x80, RZ ;  /* 0x00000080e5007824 */ /* 0x000fe200078e00ff */
[----:B------:R-:W-:Y:S01]  /*26c0*/  LEA.HI R53, R53, R28, RZ, 0x5 ;  /* 0x0000001c35357211 */ /* 0x000fe200078f28ff */
[----:B------:R-:W-:Y:S01]  /*26d0*/  VIADD R20, R228, 0x40 ;  /* 0x00000040e4147836 */ /* 0x000fe20000000000 */
[----:B------:R-:W-:Y:S01]  /*26e0*/  IADD3 R91, R91, R9, RZ ;  /* 0x000000095b5b7210 */ /* 0x000fe20007ffe0ff */
[----:B------:R-:W-:Y:S01]  /*26f0*/  IMAD.SHL.U32 R26, R26, 0x80, RZ ;  /* 0x000000801a1a7824 */ /* 0x000fe200078e00ff */
[----:B------:R-:W-:Y:S01]  /*2700*/  LOP3.LUT R0, R0, 0x380, RZ, 0xc0, !PT ;  /* 0x0000038000007812 */ /* 0x000fe200078ec0ff */
[----:B------:R-:W-:-:S02]  /*2710*/  IMAD.SHL.U32 R20, R20, 0x80, RZ ;  /* 0x0000008014147824 */ /* 0x000fc400078e00ff */
[----:B------:R-:W-:Y:S01]  /*2720*/  IMAD.SHL.U32 R53, R53, 0x20, RZ ;  /* 0x0000002035357824 */ /* 0x000fe200078e00ff */
[----:B------:R-:W-:Y:S01]  /*2730*/  SHF.R.U32.HI R106, RZ, 0x3, R0 ;  /* 0x00000003ff6a7819 */ /* 0x000fe20000011600 */
[----:B------:R-:W-:Y:S01]  /*2740*/  IMAD.IADD R97, R97, 0x1, R11 ;  /* 0x0000000161617824 */ /* 0x000fe200078e020b */
[----:B------:R-:W-:Y:S01]  /*2750*/  LOP3.LUT R15, R0, 0x30, R18, 0xf8, !PT ;  /* 0x00000030000f7812 */ /* 0x000fe200078ef812 */
[----:B------:R-:W-:Y:S01]  /*2760*/  IMAD.MOV.U32 R94, RZ, RZ, R6 ;  /* 0x000000ffff5e7224 */ /* 0x000fe200078e0006 */
[----:B------:R-:W-:Y:S01]  /*2770*/  LOP3.LUT R26, R26, 0x380, RZ, 0xc0, !PT ;  /* 0x000003801a1a7812 */ /* 0x000fe200078ec0ff */
[-C--:B------:R-:W-:Y:S01]  /*2780*/  IMAD R6, R7, R38.reuse, RZ ;  /* 0x0000002607067224 */ /* 0x080fe200078e02ff */
[----:B------:R-:W-:Y:S01]  /*2790*/  LOP3.LUT R20, R20, 0x380, RZ, 0xc0, !PT ;  /* 0x0000038014147812 */ /* 0x000fe200078ec0ff */
[C---:B------:R-:W-:Y:S01]  /*27a0*/  IMAD.SHL.U32 R9, R38.reuse, 0x40, RZ ;  /* 0x0000004026097824 */ /* 0x040fe200078e00ff */
[----:B------:R-:W-:Y:S01]  /*27b0*/  SHF.L.U64.HI R11, R38, 0x6, R39 ;  /* 0x00000006260b7819 */ /* 0x000fe20000010227 */
[----:B------:R-:W-:Y:S01]  /*27c0*/  IMAD.WIDE.U32 R88, R119, R38, R4 ;  /* 0x0000002677587225 */ /* 0x000fe200078e0004 */
[----:B------:R-:W-:-:S02]  /*27d0*/  LOP3.LUT R15, R15, R106, RZ, 0x3c, !PT ;  /* 0x0000006a0f0f7212 */ /* 0x000fc400078e3cff */
[----:B------:R-:W-:Y:S01]  /*27e0*/  LOP3.LUT R53, R53, 0xfffffc00, RZ, 0xc0, !PT ;  /* 0xfffffc0035357812 */ /* 0x000fe200078ec0ff */
[----:B------:R-:W-:Y:S01]  /*27f0*/  IMAD.WIDE.U32 R90, R119, R38, R90 ;  /* 0x00000026775a7225 */ /* 0x000fe200078e005a */
[----:B------:R-:W-:Y:S02]  /*2800*/  LOP3.LUT R12, R26, 0x70, R13, 0xf8, !PT ;  /* 0x000000701a0c7812 */ /* 0x000fe400078ef80d */
[C---:B------:R-:W-:Y:S01]  /*2810*/  SHF.L.U64.HI R7, R98.reuse, 0x6, R99 ;  /* 0x0000000662077819 */ /* 0x040fe20000010263 */
[----:B------:R-:W-:Y:S01]  /*2820*/  IMAD.X R38, R43, 0x1, R105, P0 ;  /* 0x000000012b267824 */ /* 0x000fe200000e0669 */
[----:B------:R-:W-:Y:S01]  /*2830*/  IADD3 R37, P0, R41, R104, RZ ;  /* 0x0000006829257210 */ /* 0x000fe20007f1e0ff */
[----:B------:R-:W-:Y:S01]  /*2840*/  IMAD R31, R119, R39, R6 ;  /* 0x00000027771f7224 */ /* 0x000fe200078e0206 */
[----:B------:R-:W-:Y:S01]  /*2850*/  SHF.R.U32.HI R20, RZ, 0x3, R20 ;  /* 0x00000003ff147819 */ /* 0x000fe20000011614 */
[C---:B------:R-:W-:Y:S01]  /*2860*/  IMAD.SHL.U32 R5, R98.reuse, 0x40, RZ ;  /* 0x0000004062057824 */ /* 0x040fe200078e00ff */
[C---:B------:R-:W-:Y:S01]  /*2870*/  SHF.L.U64.HI R6, R98.reuse, 0x7, R99 ;  /* 0x0000000762067819 */ /* 0x040fe20000010263 */
[----:B------:R-:W-:-:S02]  /*2880*/  IMAD.SHL.U32 R4, R98, 0x80, RZ ;  /* 0x0000008062047824 */ /* 0x000fc400078e00ff */
[----:B------:R-:W-:Y:S01]  /*2890*/  IMAD.WIDE.U32 R94, R119, R98, R94 ;  /* 0x00000062775e7225 */ /* 0x000fe200078e005e */
[----:B------:R-:W-:-:S03]  /*28a0*/  LOP3.LUT R14, R14, 0x70, R13, 0xf8, !PT ;  /* 0x000000700e0e7812 */ /* 0x000fc600078ef80d */
[----:B------:R-:W-:Y:S01]  /*28b0*/  IMAD.WIDE.U32 R96, R119, R98, R96 ;  /* 0x0000006277607225 */ /* 0x000fe200078e0060 */
[----:B------:R-:W-:-:S03]  /*28c0*/  LOP3.LUT R113, R12, R20, RZ, 0x3c, !PT ;  /* 0x000000140c717212 */ /* 0x000fc600078e3cff */
[----:B------:R-:W-:Y:S01]  /*28d0*/  IMAD.IADD R34, R53, 0x1, R15 ;  /* 0x0000000135227824 */ /* 0x000fe200078e020f */
[----:B------:R-:W-:Y:S01]  /*28e0*/  LOP3.LUT R15, R0, 0x70, R13, 0xf8, !PT ;  /* 0x00000070000f7812 */ /* 0x000fe200078ef80d */
[----:B------:R-:W-:Y:S01]  /*28f0*/  IMAD.WIDE.U32 R98, R98, 0xe0, RZ ;  /* 0x000000e062627825 */ /* 0x000fe200078e00ff */
[----:B------:R-:W-:-:S03]  /*2900*/  IADD3 R20, R45, R49, RZ ;  /* 0x000000312d147210 */ /* 0x000fc60007ffe0ff */
[----:B------:R-:W-:Y:S01]  /*2910*/  IMAD.X R33, R38, 0x1, R105, P0 ;  /* 0x0000000126217824 */ /* 0x000fe200000e0669 */
[----:B------:R-:W-:Y:S01]  /*2920*/  IADD3 R26, P0, R44, R102, RZ ;  /* 0x000000662c1a7210 */ /* 0x000fe20007f1e0ff */
[----:B------:R-:W-:Y:S01]  /*2930*/  VIADD R3, R18, 0x40 ;  /* 0x0000004012037836 */ /* 0x000fe20000000000 */
[----:B------:R-:W-:Y:S01]  /*2940*/  LOP3.LUT R114, R15, R106, RZ, 0x3c, !PT ;  /* 0x0000006a0f727212 */ /* 0x000fe200078e3cff */
[----:B------:R-:W-:Y:S01]  /*2950*/  IMAD R39, R39, 0xe0, RZ ;  /* 0x000000e027277824 */ /* 0x000fe200078e02ff */
[----:B------:R-:W-:Y:S01]  /*2960*/  IADD3 R36, R99, R27, RZ ;  /* 0x0000001b63247210 */ /* 0x000fe20007ffe0ff */
[----:B------:R-:W-:Y:S01]  /*2970*/  IMAD.SHL.U32 R115, R115, 0x2, RZ ;  /* 0x0000000273737824 */ /* 0x000fe200078e00ff */
[----:B------:R-:W-:Y:S02]  /*2980*/  LOP3.LUT R108, R14, R139, RZ, 0x3c, !PT ;  /* 0x0000008b0e6c7212 */ /* 0x000fe400078e3cff */
[----:B------:R-:W-:Y:S02]  /*2990*/  IADD3 R15, P1, R44, 0x40, RZ ;  /* 0x000000402c0f7810 */ /* 0x000fe40007f3e0ff */
[----:B------:R-:W-:-:S02]  /*29a0*/  SHF.R.S32.HI R28, RZ, 0x4, R13 ;  /* 0x00000004ff1c7819 */ /* 0x000fc4000001140d */
[----:B------:R-:W-:Y:S01]  /*29b0*/  LOP3.LUT R27, R13, 0xfffffff0, RZ, 0xc0, !PT ;  /* 0xfffffff00d1b7812 */ /* 0x000fe200078ec0ff */
[--C-:B------:R-:W-:Y:S01]  /*29c0*/  IMAD.X R13, R35, 0x1, R20.reuse, P0 ;  /* 0x00000001230d7824 */ /* 0x100fe200000e0614 */
[----:B------:R-:W-:Y:S02]  /*29d0*/  LOP3.LUT R112, R21, R140, RZ, 0x3c, !PT ;  /* 0x0000008c15707212 */ /* 0x000fe400078e3cff */
[----:B------:R-:W-:Y:S01]  /*29e0*/  IADD3 R14, P2, R26, 0x40, RZ ;  /* 0x000000401a0e7810 */ /* 0x000fe20007f5e0ff */
[----:B------:R-:W-:Y:S01]  /*29f0*/  IMAD.IADD R32, R89, 0x1, R31 ;  /* 0x0000000159207824 */ /* 0x000fe200078e021f */
[----:B------:R-:W-:Y:S01]  /*2a00*/  SHF.R.S32.HI R21, RZ, 0x1f, R27 ;  /* 0x0000001fff157819 */ /* 0x000fe2000001141b */
[----:B------:R-:W-:Y:S01]  /*2a10*/  IMAD.IADD R30, R95, 0x1, R29 ;  /* 0x000000015f1e7824 */ /* 0x000fe200078e021d */
[----:B------:R-:W-:Y:S01]  /*2a20*/  ISETP.GE.AND P0, PT, R18, UR4, PT ;  /* 0x0000000412007c0c */ /* 0x000fe2000bf06270 */
[----:B------:R-:W-:Y:S01]  /*2a30*/  IMAD.X R12, RZ, RZ, R20, P1 ;  /* 0x000000ffff0c7224 */ /* 0x000fe200008e0614 */
[----:B------:R-:W-:Y:S01]  /*2a40*/  ISETP.GE.AND P1, PT, R3, UR4, PT ;  /* 0x0000000403007c0c */ /* 0x000fe2000bf26270 */
[----:B------:R-:W-:Y:S01]  /*2a50*/  IMAD.IADD R39, R93, 0x1, R39 ;  /* 0x000000015d277824 */ /* 0x000fe200078e0227 */
[----:B--2---:R-:W-:Y:S01]  /*2a60*/  IADD3 R108, R48, R108, RZ ;  /* 0x0000006c306c7210 */ /* 0x004fe20007ffe0ff */
[----:B------:R-:W-:-:S02]  /*2a70*/  IMAD.IADD R31, R31, 0x1, R91 ;  /* 0x000000011f1f7824 */ /* 0x000fc400078e025b */
[----:B------:R-:W-:Y:S02]  /*2a80*/  IMAD.IADD R29, R29, 0x1, R97 ;  /* 0x000000011d1d7824 */ /* 0x000fe400078e0261 */
[----:B------:R-:W-:Y:S02]  /*2a90*/  IMAD.IADD R114, R53, 0x1, R114 ;  /* 0x0000000135727824 */ /* 0x000fe400078e0272 */
[----:B------:R-:W-:Y:S02]  /*2aa0*/  IMAD.IADD R113, R52, 0x1, R113 ;  /* 0x0000000134717824 */ /* 0x000fe400078e0271 */
[----:B------:R-:W-:Y:S02]  /*2ab0*/  IMAD.IADD R112, R50, 0x1, R112 ;  /* 0x0000000132707824 */ /* 0x000fe400078e0270 */
[----:B------:R-:W-:Y:S02]  /*2ac0*/  IMAD.X R109, RZ, RZ, R13, P2 ;  /* 0x000000ffff6d7224 */ /* 0x000fe400010e060d */
[----:B------:R-:W-:Y:S01]  /*2ad0*/  IMAD.IADD R110, R47, 0x1, R51 ;  /* 0x000000012f6e7824 */ /* 0x000fe200078e0233 */
[----:B------:R-:W-:Y:S06]  /*2ae0*/  @!P6 BAR.SYNC.DEFER_BLOCKING 0x9, 0x100 ;  /* 0x024400000000eb1d */ /* 0x000fec0000010000 */
.L_x_6486:
[----:B------:R-:W2:Y:S01]  /*2af0*/  LDL.LU R48, [R1+0x18] ;  /* 0x0000180001307983 */ /* 0x000ea20000300800 */
[----:B------:R-:W-:Y:S01]  /*2b00*/  VIADD R25, R25, 0xffffffff ;  /* 0xffffffff19197836 */ /* 0x000fe20000000000 */
[----:B------:R-:W0:Y:S01]  /*2b10*/  LDC R126, c[0x0][0x3f4] ;  /* 0x0000fd00ff7e7b82 */ /* 0x000e220000000800 */
[----:B------:R-:W-:Y:S01]  /*2b20*/  IMAD R116, R17, 0x7000, R34 ;  /* 0x0000700011747824 */ /* 0x000fe200078e0222 */
[----:B------:R-:W-:Y:S05]  /*2b30*/  YIELD ;  /* 0x0000000000007946 */ /* 0x000fea0003800000 */
[----:B------:R-:W-:Y:S01]  /*2b40*/  ISETP.GT.AND P3, PT, R25, R24, PT ;  /* 0x000000181900720c */ /* 0x000fe20003f64270 */
[----:B------:R-:W-:Y:S01]  /*2b50*/  BSSY B0, `(.L_x_6403) ;  /* 0x000097e000007945 */ /* 0x000fe20003800000 */
[----:B------:R-:W-:Y:S01]  /*2b60*/  IMAD.IADD R117, R16, 0x1, R116 ;  /* 0x0000000110757824 */ /* 0x000fe200078e0274 */
[----:B0-----:R-:W-:-:S02]  /*2b70*/  ISETP.GE.AND P2, PT, R126, 0x1, PT ;  /* 0x000000017e00780c */ /* 0x001fc40003f46270 */
[----:B--2---:R-:W-:-:S08]  /*2b80*/  LOP3.LUT R48, R48, 0xfffffffb, RZ, 0xc0, !PT ;  /* 0xfffffffb30307812 */ /* 0x004fd000078ec0ff */
[----:B------:R-:W-:-:S05]  /*2b90*/  @P3 LOP3.LUT R48, R48, 0x4, RZ, 0xfc, !PT ;  /* 0x0000000430303812 */ /* 0x000fca00078efcff */
[----:B------:R0:W-:Y:S01]  /*2ba0*/  STL [R1+0x18], R48 ;  /* 0x0000183001007387 */ /* 0x0001e20000100800 */
[----:B------:R-:W-:Y:S05]  /*2bb0*/  @!P2 BRA `(.L_x_6404) ;  /* 0x000000900024a947 */ /* 0x000fea0003800000 */
[----:B------:R-:W-:Y:S01]  /*2bc0*/  ULDC.U8 UR4, c[0x0][0x410] ;  /* 0x0001040000047ab9 */ /* 0x000fe20000000000 */
[----:B------:R-:W-:Y:S01]  /*2bd0*/  SHF.R.S32.HI R49, RZ, 0x1f, R25 ;  /* 0x0000001fff317819 */ /* 0x000fe20000011419 */
[-C--:B0-----:R-:W-:Y:S01]  /*2be0*/  IMAD R48, R40, R25.reuse, RZ ;  /* 0x0000001928307224 */ /* 0x081fe200078e02ff */
        /* <DEDUP_REMOVED lines=50> */
.L_x_6407:
[----:B------:R-:W-:Y:S05]  /*2f10*/  BSYNC B1 ;  /* 0x0000000000017941 */ /* 0x000fea0003800000 */
.L_x_6406:
        /* <DEDUP_REMOVED lines=26> */
.L_x_6409:
[----:B------:R-:W-:Y:S05]  /*30c0*/  BSYNC B1 ;  /* 0x0000000000017941 */ /* 0x000fea0003800000 */
.L_x_6408:
[----:B0-----:R-:W-:Y:S01]  /*30d0*/  VIADD R84, R228, 0x80 ;  /* 0x00000080e4547836 */ /* 0x001fe20000000000 */
[----:B------:R-:W-:Y:S04]  /*30e0*/  BSSY B1, `(.L_x_6410) ;  /* 0x0000018000017945 */ /* 0x000fe80003800000 */
[----:B------:R-:W-:-:S04]  /*30f0*/  ISETP.GE.AND P4, PT, R84, R118, PT ;  /* 0x000000765400720c */ /* 0x000fc80003f86270 */
[----:B------:R-:W-:-:S09]  /*3100*/  P2R R136, PR, RZ, 0x10 ;  /* 0x00000010ff887803 */ /* 0x000fd20000000000 */
        /* <DEDUP_REMOVED lines=21> */
.L_x_6411:
[----:B------:R-:W-:Y:S05]  /*3260*/  BSYNC B1 ;  /* 0x0000000000017941 */ /* 0x000fea0003800000 */
.L_x_6410:
[----:B0-----:R-:W-:Y:S01]  /*3270*/  IADD3 R84, R228, 0xc0, RZ ;  /* 0x000000c0e4547810 */ /* 0x001fe20007ffe0ff */
[----:B------:R-:W-:Y:S03]  /*3280*/  BSSY B1, `(.L_x_6412) ;  /* 0x000001d000017945 */ /* 0x000fe60003800000 */
        /* <DEDUP_REMOVED lines=28> */
.L_x_6413:
[----:B------:R-:W-:Y:S05]  /*3450*/  BSYNC B1 ;  /* 0x0000000000017941 */ /* 0x000fea0003800000 */
.L_x_6412:
[----:B0-----:R-:W2:Y:S01]  /*3460*/  LDL R48, [R1+0x50] ;  /* 0x0000500001307983 */ /* 0x001ea20000100800 */
[----:B------:R-:W-:Y:S01]  /*3470*/  IMAD.MOV.U32 R153, RZ, RZ, R78 ;  /* 0x000000ffff997224 */ /* 0x000fe200078e004e */
[----:B------:R-:W-:Y:S01]  /*3480*/  MOV R154, R82 ;  /* 0x00000052009a7202 */ /* 0x000fe20000000f00 */
[----:B-----5:R-:W-:Y:S01]  /*3490*/  IMAD.MOV.U32 R147, RZ, RZ, R68 ;  /* 0x000000ffff937224 */ /* 0x020fe200078e0044 */
[----:B------:R-:W-:Y:S01]  /*34a0*/  MOV R145, R64 ;  /* 0x0000004000917202 */ /* 0x000fe20000000f00 */
[----:B------:R-:W-:Y:S01]  /*34b0*/  IMAD.MOV.U32 R149, RZ, RZ, R72 ;  /* 0x000000ffff957224 */ /* 0x000fe200078e0048 */
[----:B------:R-:W-:Y:S01]  /*34c0*/  MOV R87, R58 ;  /* 0x0000003a00577202 */ /* 0x000fe20000000f00 */
[----:B------:R-:W-:Y:S02]  /*34d0*/  IMAD.MOV.U32 R148, RZ, RZ, R70 ;  /* 0x000000ffff947224 */ /* 0x000fe400078e0046 */
[----:B------:R-:W-:Y:S02]  /*34e0*/  IMAD.MOV.U32 R150, RZ, RZ, R74 ;  /* 0x000000ffff967224 */ /* 0x000fe400078e004a */
[----:B------:R-:W-:-:S02]  /*34f0*/  IMAD.MOV.U32 R142, RZ, RZ, R60 ;  /* 0x000000ffff8e7224 */ /* 0x000fc400078e003c */
[----:B------:R-:W-:Y:S02]  /*3500*/  IMAD.MOV.U32 R141, RZ, RZ, R62 ;  /* 0x000000ffff8d7224 */ /* 0x000fe400078e003e */
[----:B------:R-:W-:Y:S02]  /*3510*/  IMAD.MOV.U32 R146, RZ, RZ, R66 ;  /* 0x000000ffff927224 */ /* 0x000fe400078e0042 */
[----:B------:R-:W-:Y:S02]  /*3520*/  IMAD.MOV.U32 R84, RZ, RZ, R52 ;  /* 0x000000ffff547224 */ /* 0x000fe400078e0034 */
[----:B------:R-:W-:Y:S02]  /*3530*/  IMAD.MOV.U32 R86, RZ, RZ, R56 ;  /* 0x000000ffff567224 */ /* 0x000fe400078e0038 */
[----:B------:R-:W-:Y:S01]  /*3540*/  IMAD.MOV.U32 R85, RZ, RZ, R54 ;  /* 0x000000ffff557224 */ /* 0x000fe200078e0036 */
[----:B--2---:R-:W-:-:S13]  /*3550*/  R2UR UR4, R48 ;  /* 0x00000000300472ca */ /* 0x004fda00000e0000 */
[----:B------:R-:W-:-:S06]  /*3560*/  UISETP.NE.AND UP0, UPT, UR4, 0x3, UPT ;  /* 0x000000030400788c */ /* 0x000fcc000bf05270 */
[----:B------:R-:W-:-:S13]  /*3570*/  PLOP3.LUT P5, PT, PT, PT, UP0, 0x80, 0x0 ;  /* 0x000000000000781c */ /* 0x000fda0003faf008 */
[----:B------:R-:W-:Y:S05]  /*3580*/  @!P5 BRA `(.L_x_6414) ;  /* 0x000000000004d947 */ /* 0x000fea0003800000 */
[----:B------:R-:W-:Y:S01]  /*3590*/  BPT.TRAP 0x1 ;  /* 0x000000040000795c */ /* 0x000fe20000300000 */
.L_x_6414:
[----:B------:R-:W-:Y:S01]  /*35a0*/  IMAD R111, R17, 0x8, R16 ;  /* 0x00000008116f7824 */ /* 0x000fe200078e0210 */
[----:B------:R-:W-:Y:S01]  /*35b0*/  SHF.L.U32 R128, R231, 0x1f, RZ ;  /* 0x0000001fe7807819 */ /* 0x000fe200000006ff */
[----:B------:R-:W-:Y:S03]  /*35c0*/  BSSY B1, `(.L_x_6415) ;  /* 0x0000003000017945 */ /* 0x000fe60003800000 */
[----:B------:R-:W0:Y:S02]  /*35d0*/  SYNCS.PHASECHK.TRANS64.TRYWAIT P6, [R111+URZ+0x2e890], R128 ;  /* 0x02e890806f0075a7 */ /* 0x000e2400080c017f */
[----:B0-----:R-:W-:Y:S05]  /*35e0*/  @!P6 BRA `(.L_x_6416) ;  /* 0x000002480088e947 */ /* 0x001fea0003800000 */
.L_x_6703:
[----:B------:R-:W-:Y:S05]  /*35f0*/  BSYNC B1 ;  /* 0x0000000000017941 */ /* 0x000fea0003800000 */
.L_x_6415:
[----:B------:R-:W-:Y:S01]  /*3600*/  BSSY B1, `(.L_x_6417) ;  /* 0x00000f5000017945 */ /* 0x000fe20003800000 */
[----:B------:R-:W-:-:S03]  /*3610*/  IMAD R143, R17, 0x7000, R34 ;  /* 0x00007000118f7824 */ /* 0x000fc600078e0222 */
[----:B------:R-:W-:Y:S05]  /*3620*/  @P2 BRA `(.L_x_6418) ;  /* 0x0000000c00c82947 */ /* 0x000fea0003800000 */
[----:B------:R-:W-:Y:S01]  /*3630*/  IADD3 R152, P2, R102, R124, RZ ;  /* 0x0000007c66987210 */ /* 0x000fe20007f5e0ff */
[----:B------:R-:W-:Y:S04]  /*3640*/  BSSY B2, `(.L_x_6419) ;  /* 0x0000077000027945 */ /* 0x000fe80003800000 */
[----:B------:R-:W-:Y:S01]  /*3650*/  IMAD.X R151, R127, 0x1, R35, P2 ;  /* 0x000000017f977824 */ /* 0x000fe200010e0623 */
[----:B------:R-:W-:Y:S07]  /*3660*/  @P0 BRA `(.L_x_6420) ;  /* 0x0000000400d00947 */ /* 0x000fee0003800000 */
[----:B------:R1:W2:Y:S01]  /*3670*/  LDS.128 R48, [R117+0x20400] ;  /* 0x0204000075307984 */ /* 0x0002a20000000c00 */
[----:B------:R-:W-:Y:S01]  /*3680*/  ISETP.GE.AND P2, PT, R22, R126, PT ;  /* 0x0000007e1600720c */ /* 0x000fe20003f46270 */
[----:B------:R-:W-:-:S12]  /*3690*/  BSSY B3, `(.L_x_6421) ;  /* 0x000006d000037945 */ /* 0x000fd80003800000 */
[----:B-1----:R-:W-:Y:S05]  /*36a0*/  @P2 BRA `(.L_x_6422) ;  /* 0x0000000400ac2947 */ /* 0x002fea0003800000 */
[--C-:B------:R-:W-:Y:S02]  /*36b0*/  SHF.R.U32.HI R159, RZ, 0x10, R81.reuse ;  /* 0x00000010ff9f7819 */ /* 0x100fe40000011651 */
[----:B------:R-:W-:Y:S02]  /*36c0*/  SHF.R.U32.HI R158, RZ, 0x8, R81 ;  /* 0x00000008ff9e7819 */ /* 0x000fe40000011651 */
[----:B------:R-:W-:Y:S02]  /*36d0*/  LOP3.LUT R80, R81, 0xff, RZ, 0xc0, !PT ;  /* 0x000000ff51507812 */ /* 0x000fe400078ec0ff */
        /* <DEDUP_REMOVED lines=11> */
[----:B------:R-:W-:-:S02]  /*3790*/  LOP3.LUT R81, R81, 0xff00, R80, 0xf8, !PT ;  /* 0x0000ff0051517812 */ /* 0x000fc400078ef850 */
[----:B------:R-:W-:Y:S01]  /*37a0*/  LOP3.LUT R156, R156, 0xff00, R83, 0xf8, !PT ;  /* 0x0000ff009c9c7812 */ /* 0x000fe200078ef853 */
[----:B------:R-:W-:Y:S01]  /*37b0*/  IMAD.U32 R83, R157, 0x10000, RZ ;  /* 0x000100009d537824 */ /* 0x000fe200078e00ff */
[----:B------:R-:W-:Y:S01]  /*37c0*/  SHF.L.U32 R80, R159, 0x10, RZ ;  /* 0x000000109f507819 */ /* 0x000fe200000006ff */
[--C-:B------:R-:W-:Y:S01]  /*37d0*/  HADD2.F32 R159, -RZ, R155.reuse.H0_H0 ;  /* 0x2000009bff9f7230 */ /* 0x100fe20000004100 */
[-C--:B------:R-:W-:Y:S01]  /*37e0*/  F2FP.F16.E4M3.UNPACK_B R48, R49.reuse ;  /* 0x00000031ff30723e */ /* 0x080fe200020006ff */
[----:B------:R-:W-:Y:S01]  /*37f0*/  HADD2.F32 R160, -RZ, R155.H1_H1 ;  /* 0x3000009bffa07230 */ /* 0x000fe20000004100 */
[----:B------:R-:W-:Y:S02]  /*3800*/  LOP3.LUT R80, R81, 0xff0000, R80, 0xf8, !PT ;  /* 0x00ff000051507812 */ /* 0x000fe400078ef850 */
[----:B------:R-:W-:Y:S01]  /*3810*/  LOP3.LUT R81, R156, 0xff0000, R83, 0xf8, !PT ;  /* 0x00ff00009c517812 */ /* 0x000fe200078ef853 */
[--C-:B------:R-:W-:Y:S01]  /*3820*/  HADD2.F32 R83, -RZ, R48.reuse.H1_H1 ;  /* 0x30000030ff537230 */ /* 0x100fe20000004100 */
[----:B------:R-:W-:Y:S01]  /*3830*/  F2FP.F16.E4M3.UNPACK_B R157, R144.H1 ;  /* 0x00000090ff9d723e */ /* 0x000fe200030006ff */
[----:B------:R-:W-:Y:S01]  /*3840*/  HADD2.F32 R48, -RZ, R48.H0_H0 ;  /* 0x20000030ff307230 */ /* 0x000fe20000004100 */
[----:B------:R-:W-:-:S02]  /*3850*/  F2FP.F16.E4M3.UNPACK_B R49, R49.H1 ;  /* 0x00000031ff31723e */ /* 0x000fc400030006ff */
[CC--:B------:R-:W-:Y:S01]  /*3860*/  FMUL.FTZ R161, R83.reuse, R159.reuse ;  /* 0x0000009f53a17220 */ /* 0x0c0fe20000410000 */
[----:B------:R-:W-:Y:S02]  /*3870*/  HADD2.F32 R158, -RZ, R157.H0_H0 ;  /* 0x2000009dff9e7230 */ /* 0x000fe40000004100 */
[----:B------:R-:W-:Y:S01]  /*3880*/  FMUL.FTZ R162, R48, R159 ;  /* 0x0000009f30a27220 */ /* 0x000fe20000410000 */
[--C-:B------:R-:W-:Y:S01]  /*3890*/  HADD2.F32 R155, -RZ, R49.reuse.H0_H0 ;  /* 0x20000031ff9b7230 */ /* 0x100fe20000004100 */
[----:B------:R-:W-:Y:S01]  /*38a0*/  F2FP.F16.E4M3.UNPACK_B R154, R154 ;  /* 0x0000009aff9a723e */ /* 0x000fe200020006ff */
[----:B------:R-:W-:Y:S02]  /*38b0*/  HADD2.F32 R156, -RZ, R49.H1_H1 ;  /* 0x30000031ff9c7230 */ /* 0x000fe40000004100 */
[----:B------:R-:W-:Y:S01]  /*38c0*/  FFMA.FTZ R49, R83, R158, R162 ;  /* 0x0000009e53317223 */ /* 0x000fe200000100a2 */
[----:B------:R-:W-:Y:S02]  /*38d0*/  HADD2.F32 R157, -RZ, R157.H1_H1 ;  /* 0x3000009dff9d7230 */ /* 0x000fe40000004100 */
[C---:B------:R-:W-:Y:S01]  /*38e0*/  FMUL.FTZ R159, R155.reuse, R160 ;  /* 0x000000a09b9f7220 */ /* 0x040fe20000410000 */
[----:B------:R-:W-:Y:S01]  /*38f0*/  F2FP.F16.E4M3.UNPACK_B R83, R82.H1 ;  /* 0x00000052ff53723e */ /* 0x000fe200030006ff */
[----:B------:R-:W-:Y:S01]  /*3900*/  FMUL.FTZ R164, R156, R160 ;  /* 0x000000a09ca47220 */ /* 0x000fe20000410000 */
[----:B------:R-:W-:Y:S01]  /*3910*/  FFMA.FTZ R48, R48, R158, -R161 ;  /* 0x0000009e30307223 */ /* 0x000fe200000108a1 */
[-C--:B------:R-:W-:Y:S01]  /*3920*/  FFMA.FTZ R161, R156, R157.reuse, R159 ;  /* 0x0000009d9ca17223 */ /* 0x080fe2000001009f */
[----:B------:R-:W-:Y:S01]  /*3930*/  F2FP.F16.E4M3.UNPACK_B R82, R82 ;  /* 0x00000052ff52723e */ /* 0x000fe200020006ff */
[----:B------:R-:W-:Y:S01]  /*3940*/  FFMA.FTZ R164, R155, R157, -R164 ;  /* 0x0000009d9ba47223 */ /* 0x000fe200000108a4 */
[----:B------:R-:W-:Y:S01]  /*3950*/  F2FP.F16.E4M3.UNPACK_B R156, R144 ;  /* 0x00000090ff9c723e */ /* 0x000fe200020006ff */
[--C-:B------:R-:W-:Y:S01]  /*3960*/  HADD2.F32 R158, -RZ, R154.reuse.H1_H1 ;  /* 0x3000009aff9e7230 */ /* 0x100fe20000004100 */
[-C--:B------:R-:W-:Y:S01]  /*3970*/  F2FP.F16.E4M3.UNPACK_B R163, R81.reuse.H1 ;  /* 0x00000051ffa3723e */ /* 0x080fe200030006ff */
[----:B------:R-:W-:Y:S01]  /*3980*/  HADD2.F32 R157, -RZ, R154.H0_H0 ;  /* 0x2000009aff9d7230 */ /* 0x000fe20000004100 */
[----:B------:R-:W-:Y:S01]  /*3990*/  F2FP.F16.E4M3.UNPACK_B R162, R81 ;  /* 0x00000051ffa2723e */ /* 0x000fe200020006ff */
[--C-:B------:R-:W-:Y:S01]  /*39a0*/  HADD2.F32 R155, -RZ, R83.reuse.H1_H1 ;  /* 0x30000053ff9b7230 */ /* 0x100fe20000004100 */
[----:B------:R-:W-:Y:S01]  /*39b0*/  F2FP.F16.E4M3.UNPACK_B R81, R80 ;  /* 0x00000050ff51723e */ /* 0x000fe200020006ff */
[----:B------:R-:W-:-:S02]  /*39c0*/  HADD2.F32 R154, -RZ, R83.H0_H0 ;  /* 0x20000053ff9a7230 */ /* 0x000fc40000004100 */
[--C-:B------:R-:W-:Y:S02]  /*39d0*/  HADD2.F32 R83, -RZ, R82.reuse.H0_H0 ;  /* 0x20000052ff537230 */ /* 0x100fe40000004100 */
[-C--:B------:R-:W-:Y:S01]  /*39e0*/  FMUL.FTZ R159, R155, R158.reuse ;  /* 0x0000009e9b9f7220 */ /* 0x080fe20000410000 */
[----:B------:R-:W-:Y:S02]  /*39f0*/  HADD2.F32 R144, -RZ, R82.H1_H1 ;  /* 0x30000052ff907230 */ /* 0x000fe40000004100 */
[----:B------:R-:W-:Y:S01]  /*3a00*/  FMUL.FTZ R160, R154, R158 ;  /* 0x0000009e9aa07220 */ /* 0x000fe20000410000 */
[--C-:B------:R-:W-:Y:S02]  /*3a10*/  HADD2.F32 R82, -RZ, R156.reuse.H1_H1 ;  /* 0x3000009cff527230 */ /* 0x100fe40000004100 */
[----:B------:R-:W-:Y:S02]  /*3a20*/  HADD2.F32 R156, -RZ, R156.H0_H0 ;  /* 0x2000009cff9c7230 */ /* 0x000fe40000004100 */
        /* <DEDUP_REMOVED lines=11> */
[----:B------:R-:W-:Y:S01]  /*3ae0*/  F2FP.SATFINITE.E4M3.F32.PACK_AB_MERGE_C R144, R161, R164, RZ ;  /* 0x000000a4a190723e */ /* 0x000fe200048070ff */
[----:B------:R-:W-:Y:S01]  /*3af0*/  HADD2.F32 R159, -RZ, R155.H1_H1 ;  /* 0x3000009bff9f7230 */ /* 0x000fe20000004100 */
[----:B------:R-:W-:Y:S01]  /*3b00*/  F2FP.F16.E4M3.UNPACK_B R155, R80.H1 ;  /* 0x00000050ff9b723e */ /* 0x000fe200030006ff */
[----:B------:R-:W-:-:S02]  /*3b10*/  HADD2.F32 R157, -RZ, R156.H1_H1 ;  /* 0x3000009cff9d7230 */ /* 0x000fc40000004100 */
[CC--:B------:R-:W-:Y:S01]  /*3b20*/  FMUL.FTZ R166, R158.reuse, R160.reuse ;  /* 0x000000a09ea67220 */ /* 0x0c0fe20000410000 */
[----:B------:R-:W-:Y:S02]  /*3b30*/  HADD2.F32 R164, -RZ, R162.H1_H1 ;  /* 0x300000a2ffa47230 */ /* 0x000fe40000004100 */
[----:B------:R-:W-:Y:S01]  /*3b40*/  FMUL.FTZ R165, R159, R160 ;  /* 0x000000a09fa57220 */ /* 0x000fe20000410000 */
[----:B------:R-:W-:Y:S01]  /*3b50*/  HADD2.F32 R161, -RZ, R155.H1_H1 ;  /* 0x3000009bffa17230 */ /* 0x000fe20000004100 */
[----:B------:R-:W-:Y:S01]  /*3b60*/  F2FP.F16.E4M3.UNPACK_B R50, R50 ;  /* 0x00000032ff32723e */ /* 0x000fe200020006ff */
[----:B------:R-:W-:Y:S01]  /*3b70*/  HADD2.F32 R156, -RZ, R156.H0_H0 ;  /* 0x2000009cff9c7230 */ /* 0x000fe20000004100 */
[----:B------:R-:W-:Y:S01]  /*3b80*/  F2FP.SATFINITE.E4M3.F32.PACK_AB_MERGE_C R49, R49, R48, R144 ;  /* 0x000000303131723e */ /* 0x000fe20004807090 */
[----:B------:R-:W-:Y:S02]  /*3b90*/  HADD2.F32 R160, -RZ, R81.H1_H1 ;  /* 0x30000051ffa07230 */ /* 0x000fe40000004100 */
[----:B------:R-:W-:Y:S01]  /*3ba0*/  FFMA.FTZ R80, R158, R161, -R165 ;  /* 0x000000a19e507223 */ /* 0x000fe200000108a5 */
[-C--:B------:R-:W-:Y:S01]  /*3bb0*/  FMUL.FTZ R165, R157, R164.reuse ;  /* 0x000000a49da57220 */ /* 0x080fe20000410000 */
[----:B------:R-:W-:Y:S01]  /*3bc0*/  F2FP.F16.E4M3.UNPACK_B R158, R51 ;  /* 0x00000033ff9e723e */ /* 0x000fe200020006ff */
[C---:B------:R-:W-:Y:S01]  /*3bd0*/  FMUL.FTZ R164, R156.reuse, R164 ;  /* 0x000000a49ca47220 */ /* 0x040fe20000410000 */
[----:B------:R-:W-:Y:S01]  /*3be0*/  FFMA.FTZ R51, R159, R161, R166 ;  /* 0x000000a19f337223 */ /* 0x000fe200000100a6 */
[----:B------:R-:W-:Y:S01]  /*3bf0*/  FFMA.FTZ R165, R156, R160, -R165 ;  /* 0x000000a09ca57223 */ /* 0x000fe200000108a5 */
[----:B------:R-:W-:-:S02]  /*3c00*/  HADD2.F32 R156, -RZ, R50.H0_H0 ;  /* 0x20000032ff9c7230 */ /* 0x000fc40000004100 */
[----:B------:R-:W-:Y:S01]  /*3c10*/  FFMA.FTZ R164, R157, R160, R164 ;  /* 0x000000a09da47223 */ /* 0x000fe200000100a4 */
[--C-:B------:R-:W-:Y:S01]  /*3c20*/  HADD2.F32 R157, -RZ, R158.reuse.H0_H0 ;  /* 0x2000009eff9d7230 */ /* 0x100fe20000004100 */
[----:B------:R-:W-:Y:S01]  /*3c30*/  F2FP.SATFINITE.E4M3.F32.PACK_AB_MERGE_C R51, R51, R80, RZ ;  /* 0x000000503333723e */ /* 0x000fe200048070ff */
[----:B------:R-:W-:Y:S01]  /*3c40*/  HADD2.F32 R158, -RZ, R158.H1_H1 ;  /* 0x3000009eff9e7230 */ /* 0x000fe20000004100 */
[----:B------:R-:W-:Y:S01]  /*3c50*/  F2FP.SATFINITE.E4M3.F32.PACK_AB_MERGE_C R48, R83, R82, R154 ;  /* 0x000000525330723e */ /* 0x000fe2000480709a */
[----:B------:R-:W-:Y:S01]  /*3c60*/  HADD2.F32 R163, -RZ, R163.H0_H0 ;  /* 0x200000a3ffa37230 */ /* 0x000fe20000004100 */
[----:B------:R-:W-:Y:S01]  /*3c70*/  F2FP.SATFINITE.E4M3.F32.PACK_AB_MERGE_C R164, R164, R165, RZ ;  /* 0x000000a5a4a4723e */ /* 0x000fe200048070ff */
[----:B------:R-:W-:Y:S02]  /*3c80*/  HADD2.F32 R50, -RZ, R50.H1_H1 ;  /* 0x30000032ff327230 */ /* 0x000fe40000004100 */
[----:B------:R-:W-:Y:S02]  /*3c90*/  HADD2.F32 R159, -RZ, R162.H0_H0 ;  /* 0x200000a2ff9f7230 */ /* 0x000fe40000004100 */
[----:B------:R-:W-:Y:S01]  /*3ca0*/  FMUL.FTZ R160, R158, R163 ;  /* 0x000000a39ea07220 */ /* 0x000fe20000410000 */
[----:B------:R-:W-:-:S02]  /*3cb0*/  HADD2.F32 R155, -RZ, R155.H0_H0 ;  /* 0x2000009bff9b7230 */ /* 0x000fc40000004100 */
[C---:B------:R-:W-:Y:S01]  /*3cc0*/  FMUL.FTZ R163, R157.reuse, R163 ;  /* 0x000000a39da37220 */ /* 0x040fe20000410000 */
[----:B------:R-:W-:Y:S02]  /*3cd0*/  HADD2.F32 R81, -RZ, R81.H0_H0 ;  /* 0x20000051ff517230 */ /* 0x000fe40000004100 */
[-C--:B------:R-:W-:Y:S01]  /*3ce0*/  FMUL.FTZ R161, R50, R159.reuse ;  /* 0x0000009f32a17220 */ /* 0x080fe20000410000 */
[----:B------:R-:W-:Y:S01]  /*3cf0*/  FMUL.FTZ R159, R156, R159 ;  /* 0x0000009f9c9f7220 */ /* 0x000fe20000410000 */
[-C--:B------:R-:W-:Y:S01]  /*3d00*/  FFMA.FTZ R160, R157, R155.reuse, -R160 ;  /* 0x0000009b9da07223 */ /* 0x080fe200000108a0 */
[----:B------:R-:W-:Y:S01]  /*3d10*/  FFMA.FTZ R163, R158, R155, R163 ;  /* 0x0000009b9ea37223 */ /* 0x000fe200000100a3 */
[-C--:B------:R-:W-:Y:S01]  /*3d20*/  FFMA.FTZ R161, R156, R81.reuse, -R161 ;  /* 0x000000519ca17223 */ /* 0x080fe200000108a1 */
[----:B------:R-:W-:-:S03]  /*3d30*/  FFMA.FTZ R50, R50, R81, R159 ;  /* 0x0000005132327223 */ /* 0x000fc6000001009f */
[----:B------:R-:W-:Y:S02]  /*3d40*/  F2FP.SATFINITE.E4M3.F32.PACK_AB_MERGE_C R51, R163, R160, R51 ;  /* 0x000000a0a333723e */ /* 0x000fe40004807033 */
[----:B------:R-:W-:-:S07]  /*3d50*/  F2FP.SATFINITE.E4M3.F32.PACK_AB_MERGE_C R50, R50, R161, R164 ;  /* 0x000000a13232723e */ /* 0x000fce00048070a4 */
.L_x_6422:
[----:B------:R-:W-:Y:S05]  /*3d60*/  BSYNC B3 ;  /* 0x0000000000037941 */ /* 0x000fea0003800000 */
.L_x_6421:
[----:B------:R-:W-:Y:S02]  /*3d70*/  ULDC.64 UR4, c[0x0][0x2e8] ;  /* 0x0000ba0000047ab9 */ /* 0x000fe40000000a00 */
[----:B------:R-:W-:-:S04]  /*3d80*/  IADD3 R80, P2, P6, R152, UR4, R44 ;  /* 0x0000000498507c10 */ /* 0x000fc8000fe5e02c */
[----:B------:R-:W-:-:S05]  /*3d90*/  IADD3.X R81, R151, UR5, R20, P2, P6 ;  /* 0x0000000597517c10 */ /* 0x000fca00097ec414 */
[----:B--2---:R1:W-:Y:S04]  /*3da0*/  STG.E.128 desc[UR60][R80.64], R48 ;  /* 0x0000003050007986 */ /* 0x0043e8000c101d3c */
.L_x_6420:
[----:B------:R-:W-:Y:S05]  /*3db0*/  BSYNC B2 ;  /* 0x0000000000027941 */ /* 0x000fea0003800000 */
.L_x_6419:
[----:B------:R-:W-:Y:S05]  /*3dc0*/  @P1 BRA `(.L_x_6418) ;  /* 0x0000000400e01947 */ /* 0x000fea0003800000 */
[----:B------:R-:W-:Y:S01]  /*3dd0*/  LOP3.LUT P2, RZ, R229, 0x4, RZ, 0xc0, !PT ;  /* 0x00000004e5ff7812 */ /* 0x000fe2000784c0ff */
[C---:B-1----:R-:W-:Y:S01]  /*3de0*/  VIADD R49, R143.reuse, 0x40 ;  /* 0x000000408f317836 */ /* 0x042fe20000000000 */
[----:B------:R-:W-:Y:S11]  /*3df0*/  BSSY B2, `(.L_x_6423) ;  /* 0x0000071000027945 */ /* 0x000ff60003800000 */
[----:B------:R-:W-:Y:S01]  /*3e00*/  @P2 VIADD R49, R143, 0xffffffc0 ;  /* 0xffffffc08f312836 */ /* 0x000fe20000000000 */
[----:B------:R-:W-:-:S03]  /*3e10*/  ISETP.GE.AND P2, PT, R230, R126, PT ;  /* 0x0000007ee600720c */ /* 0x000fc60003f46270 */
[----:B------:R-:W-:-:S06]  /*3e20*/  IMAD.IADD R49, R16, 0x1, R49 ;  /* 0x0000000110317824 */ /* 0x000fcc00078e0231 */
[----:B------:R-:W1:Y:S04]  /*3e30*/  LDS.128 R48, [R49+0x20400] ;  /* 0x0204000031307984 */ /* 0x000e680000000c00 */
[----:B------:R-:W-:Y:S05]  /*3e40*/  @P2 BRA `(.L_x_6424) ;  /* 0x0000000400ac2947 */ /* 0x000fea0003800000 */
        /* <DEDUP_REMOVED lines=11> */
[----:B------:R-:W-:Y:S01]  /*3f00*/  IMAD.U32 R82, R82, 0x10000, RZ ;  /* 0x0001000052527824 */ /* 0x000fe200078e00ff */
[----:B------:R-:W-:Y:S01]  /*3f10*/  SHF.L.U32 R80, R80, 0x8, RZ ;  /* 0x0000000850507819 */ /* 0x000fe200000006ff */
[----:B-1----:R-:W-:Y:S01]  /*3f20*/  IMAD.MOV.U32 R78, RZ, RZ, R48 ;  /* 0x000000ffff4e7224 */ /* 0x002fe200078e0030 */
[----:B------:R-:W-:Y:S01]  /*3f30*/  LOP3.LUT R76, R76, 0xff00, R77, 0xf8, !PT ;  /* 0x0000ff004c4c7812 */ /* 0x000fe200078ef84d */
[----:B------:R-:W-:Y:S01]  /*3f40*/  IMAD.U32 R77, R81, 0x10000, RZ ;  /* 0x00010000514d7824 */ /* 0x000fe200078e00ff */
[----:B------:R-:W-:-:S02]  /*3f50*/  LOP3.LUT R79, R79, 0xff00, R80, 0xf8, !PT ;  /* 0x0000ff004f4f7812 */ /* 0x000fc400078ef850 */
        /* <DEDUP_REMOVED lines=10> */
[-C--:B------:R-:W-:Y:S01]  /*4000*/  FMUL.FTZ R155, R79, R144.reuse ;  /* 0x000000904f9b7220 */ /* 0x080fe20000410000 */
[--C-:B------:R-:W-:Y:S02]  /*4010*/  HADD2.F32 R83, -RZ, R82.reuse.H0_H0 ;  /* 0x20000052ff537230 */ /* 0x100fe40000004100 */
[C---:B------:R-:W-:Y:S01]  /*4020*/  FMUL.FTZ R144, R48.reuse, R144 ;  /* 0x0000009030907220 */ /* 0x040fe20000410000 */
[--C-:B------:R-:W-:Y:S01]  /*4030*/  HADD2.F32 R81, -RZ, R49.reuse.H1_H1 ;  /* 0x30000031ff517230 */ /* 0x100fe20000004100 */
[----:B------:R-:W-:Y:S01]  /*4040*/  F2FP.F16.E4M3.UNPACK_B R153, R153 ;  /* 0x00000099ff99723e */ /* 0x000fe200020006ff */
[----:B------:R-:W-:Y:S02]  /*4050*/  HADD2.F32 R80, -RZ, R49.H0_H0 ;  /* 0x20000031ff507230 */ /* 0x000fe40000004100 */
[-C--:B------:R-:W-:Y:S01]  /*4060*/  FFMA.FTZ R48, R48, R83.reuse, -R155 ;  /* 0x0000005330307223 */ /* 0x080fe2000001089b */
[----:B------:R-:W-:Y:S02]  /*4070*/  HADD2.F32 R82, -RZ, R82.H1_H1 ;  /* 0x30000052ff527230 */ /* 0x000fe40000004100 */
[-C--:B------:R-:W-:Y:S01]  /*4080*/  FMUL.FTZ R155, R81, R154.reuse ;  /* 0x0000009a519b7220 */ /* 0x080fe20000410000 */
[----:B------:R-:W-:Y:S01]  /*4090*/  FFMA.FTZ R49, R79, R83, R144 ;  /* 0x000000534f317223 */ /* 0x000fe20000010090 */
[C---:B------:R-:W-:Y:S01]  /*40a0*/  FMUL.FTZ R154, R80.reuse, R154 ;  /* 0x0000009a509a7220 */ /* 0x040fe20000410000 */
[----:B------:R-:W-:Y:S01]  /*40b0*/  F2FP.F16.E4M3.UNPACK_B R79, R78.H1 ;  /* 0x0000004eff4f723e */ /* 0x000fe200030006ff */
[----:B------:R-:W-:Y:S01]  /*40c0*/  FFMA.FTZ R155, R80, R82, -R155 ;  /* 0x00000052509b7223 */ /* 0x000fe2000001089b */
[----:B------:R-:W-:Y:S01]  /*40d0*/  F2FP.F16.E4M3.UNPACK_B R78, R78 ;  /* 0x0000004eff4e723e */ /* 0x000fe200020006ff */
[----:B------:R-:W-:Y:S01]  /*40e0*/  FFMA.FTZ R156, R81, R82, R154 ;  /* 0x00000052519c7223 */ /* 0x000fe2000001009a */
[----:B------:R-:W-:Y:S01]  /*40f0*/  HADD2.F32 R83, -RZ, R153.H1_H1 ;  /* 0x30000099ff537230 */ /* 0x000fe20000004100 */
[----:B------:R-:W-:Y:S01]  /*4100*/  F2FP.F16.E4M3.UNPACK_B R137, R137 ;  /* 0x00000089ff89723e */ /* 0x000fe200020006ff */
[----:B------:R-:W-:-:S02]  /*4110*/  HADD2.F32 R82, -RZ, R79.H1_H1 ;  /* 0x3000004fff527230 */ /* 0x000fc40000004100 */
[----:B------:R-:W-:Y:S02]  /*4120*/  HADD2.F32 R81, -RZ, R79.H0_H0 ;  /* 0x2000004fff517230 */ /* 0x000fe40000004100 */
[----:B------:R-:W-:Y:S02]  /*4130*/  HADD2.F32 R153, -RZ, R153.H0_H0 ;  /* 0x20000099ff997230 */ /* 0x000fe40000004100 */
[-C--:B------:R-:W-:Y:S01]  /*4140*/  FMUL.FTZ R154, R82, R83.reuse ;  /* 0x00000053529a7220 */ /* 0x080fe20000410000 */
[--C-:B------:R-:W-:Y:S02]  /*4150*/  HADD2.F32 R80, -RZ, R78.reuse.H1_H1 ;  /* 0x3000004eff507230 */ /* 0x100fe40000004100 */
[----:B------:R-:W-:Y:S01]  /*4160*/  FMUL.FTZ R83, R81, R83 ;  /* 0x0000005351537220 */ /* 0x000fe20000410000 */
[----:B------:R-:W-:Y:S02]  /*4170*/  HADD2.F32 R79, -RZ, R78.H0_H0 ;  /* 0x2000004eff4f7230 */ /* 0x000fe40000004100 */
[----:B------:R-:W-:-:S02]  /*4180*/  HADD2.F32 R78, -RZ, R137.H1_H1 ;  /* 0x30000089ff4e7230 */ /* 0x000fc40000004100 */
[-C--:B------:R-:W-:Y:S01]  /*4190*/  FMUL.FTZ R144, R80, R153.reuse ;  /* 0x0000009950907220 */ /* 0x080fe20000410000 */
[----:B------:R-:W-:Y:S02]  /*41a0*/  HADD2.F32 R137, -RZ, R137.H0_H0 ;  /* 0x20000089ff897230 */ /* 0x000fe40000004100 */
        /* <DEDUP_REMOVED lines=8> */
[--C-:B------:R-:W-:Y:S01]  /*4230*/  HADD2.F32 R137, -RZ, R83.reuse.H0_H0 ;  /* 0x20000053ff897230 */ /* 0x100fe20000004100 */
[----:B------:R-:W-:Y:S01]  /*4240*/  F2FP.SATFINITE.E4M3.F32.PACK_AB_MERGE_C R81, R82, R81, RZ ;  /* 0x000000515251723e */ /* 0x000fe200048070ff */
[----:B------:R-:W-:Y:S01]  /*4250*/  HADD2.F32 R83, -RZ, R83.H1_H1 ;  /* 0x30000053ff537230 */ /* 0x000fe20000004100 */
[----:B------:R-:W-:Y:S01]  /*4260*/  F2FP.F16.E4M3.UNPACK_B R153, R76.H1 ;  /* 0x0000004cff99723e */ /* 0x000fe200030006ff */
[--C-:B------:R-:W-:Y:S01]  /*4270*/  HADD2.F32 R158, -RZ, R156.reuse.H1_H1 ;  /* 0x3000009cff9e7230 */ /* 0x100fe20000004100 */
[----:B------:R-:W-:Y:S01]  /*4280*/  F2FP.F16.E4M3.UNPACK_B R82, R50.H1 ;  /* 0x00000032ff52723e */ /* 0x000fe200030006ff */
[----:B------:R-:W-:Y:S01]  /*4290*/  HADD2.F32 R156, -RZ, R156.H0_H0 ;  /* 0x2000009cff9c7230 */ /* 0x000fe20000004100 */
[----:B------:R-:W-:Y:S01]  /*42a0*/  F2FP.F16.E4M3.UNPACK_B R155, R77 ;  /* 0x0000004dff9b723e */ /* 0x000fe200020006ff */
[----:B------:R-:W-:Y:S01]  /*42b0*/  HADD2.F32 R154, -RZ, R153.H1_H1 ;  /* 0x30000099ff9a7230 */ /* 0x000fe20000004100 */
        /* <DEDUP_REMOVED lines=17> */
[----:B------:R-:W-:Y:S01]  /*43d0*/  HADD2.F32 R82, -RZ, R51.H1_H1 ;  /* 0x30000033ff527230 */ /* 0x000fe20000004100 */
[----:B------:R-:W-:Y:S01]  /*43e0*/  F2FP.SATFINITE.E4M3.F32.PACK_AB_MERGE_C R49, R49, R48, R80 ;  /* 0x000000303131723e */ /* 0x000fe20004807050 */
[--C-:B------:R-:W-:Y:S02]  /*43f0*/  HADD2.F32 R51, -RZ, R50.reuse.H0_H0 ;  /* 0x20000032ff337230 */ /* 0x100fe40000004100 */
[-C--:B------:R-:W-:Y:S01]  /*4400*/  FMUL.FTZ R83, R77, R156.reuse ;  /* 0x0000009c4d537220 */ /* 0x080fe20000410000 */
[----:B------:R-:W-:Y:S02]  /*4410*/  HADD2.F32 R50, -RZ, R50.H1_H1 ;  /* 0x30000032ff327230 */ /* 0x000fe40000004100 */
[----:B------:R-:W-:Y:S01]  /*4420*/  FMUL.FTZ R160, R82, R156 ;  /* 0x0000009c52a07220 */ /* 0x000fe20000410000 */
        /* <DEDUP_REMOVED lines=9> */
[----:B------:R-:W-:Y:S02]  /*44c0*/  F2FP.SATFINITE.E4M3.F32.PACK_AB_MERGE_C R76, R157, R76, RZ ;  /* 0x0000004c9d4c723e */ /* 0x000fe400048070ff */
[----:B------:R-:W-:Y:S02]  /*44d0*/  F2FP.SATFINITE.E4M3.F32.PACK_AB_MERGE_C R48, R79, R78, R81 ;  /* 0x0000004e4f30723e */ /* 0x000fe40004807051 */
[----:B------:R-:W-:-:S02]  /*44e0*/  F2FP.SATFINITE.E4M3.F32.PACK_AB_MERGE_C R50, R155, R154, R158 ;  /* 0x0000009a9b32723e */ /* 0x000fc4000480709e */
[----:B------:R-:W-:-:S07]  /*44f0*/  F2FP.SATFINITE.E4M3.F32.PACK_AB_MERGE_C R51, R83, R160, R76 ;  /* 0x000000a05333723e */ /* 0x000fce000480704c */
.L_x_6424:
[----:B------:R-:W-:Y:S05]  /*4500*/  BSYNC B2 ;  /* 0x0000000000027941 */ /* 0x000fea0003800000 */
.L_x_6423:
[----:B------:R-:W-:Y:S02]  /*4510*/  ULDC.64 UR4, c[0x0][0x2e8] ;  /* 0x0000ba0000047ab9 */ /* 0x000fe40000000a00 */
[----:B------:R-:W-:-:S04]  /*4520*/  IADD3 R76, P2, P6, R15, UR4, R152 ;  /* 0x000000040f4c7c10 */ /* 0x000fc8000fe5e098 */
[----:B------:R-:W-:-:S05]  /*4530*/  IADD3.X R77, R12, UR5, R151, P2, P6 ;  /* 0x000000050c4d7c10 */ /* 0x000fca00097ec497 */
[----:B-1----:R2:W-:Y:S04]  /*4540*/  STG.E.128 desc[UR60][R76.64], R48 ;  /* 0x000000304c007986 */ /* 0x0025e8000c101d3c */
.L_x_6418:
[----:B------:R-:W-:Y:S05]  /*4550*/  BSYNC B1 ;  /* 0x0000000000017941 */ /* 0x000fea0003800000 */
.L_x_6417:
[----:B------:R-:W-:Y:S04]  /*4560*/  BSSY B1, `(.L_x_6425) ;  /* 0x00000f5000017945 */ /* 0x000fe80003800000 */
[----:B------:R-:W-:Y:S05]  /*4570*/  @P3 BRA `(.L_x_6426) ;  /* 0x0000000c00cc3947 */ /* 0x000fea0003800000 */
[----:B--2---:R-:W-:Y:S01]  /*4580*/  IADD3 R76, P2, P3, R132, R124, R18 ;  /* 0x0000007c844c7210 */ /* 0x004fe20007b5e012 */
[----:B------:R-:W-:Y:S03]  /*4590*/  BSSY B2, `(.L_x_6427) ;  /* 0x0000077000027945 */ /* 0x000fe60003800000 */
[----:B------:R-:W-:Y:S01]  /*45a0*/  IADD3.X R77, R43, R127, R19, P2, P3 ;  /* 0x0000007f2b4d7210 */ /* 0x000fe200017e6413 */
[----:B------:R-:W-:Y:S08]  /*45b0*/  @P0 BRA `(.L_x_6428) ;  /* 0x0000000400d00947 */ /* 0x000ff00003800000 */
[----:B-1----:R1:W2:Y:S01]  /*45c0*/  LDS.128 R48, [R117+0x22400] ;  /* 0x0224000075307984 */ /* 0x0022a20000000c00 */
[----:B------:R-:W-:Y:S01]  /*45d0*/  ISETP.GE.AND P2, PT, R22, R126, PT ;  /* 0x0000007e1600720c */ /* 0x000fe20003f46270 */
[----:B------:R-:W-:-:S12]  /*45e0*/  BSSY B3, `(.L_x_6429) ;  /* 0x000006d000037945 */ /* 0x000fd80003800000 */
[----:B-1----:R-:W-:Y:S05]  /*45f0*/  @P2 BRA `(.L_x_6430) ;  /* 0x0000000400ac2947 */ /* 0x002fea0003800000 */
        /* <DEDUP_REMOVED lines=12> */
[----:B--2---:R-:W-:Y:S01]  /*46c0*/  MOV R74, R48 ;  /* 0x00000030004a7202 */ /* 0x004fe20000000f00 */
[----:B------:R-:W-:Y:S01]  /*46d0*/  IMAD.U32 R80, R80, 0x10000, RZ ;  /* 0x0001000050507824 */ /* 0x000fe200078e00ff */
        /* <DEDUP_REMOVED lines=30> */
[----:B------:R-:W-:-:S02]  /*48c0*/  HADD2.F32 R79, -RZ, R75.H0_H0 ;  /* 0x2000004bff4f7230 */ /* 0x000fc40000004100 */
[----:B------:R-:W-:Y:S02]  /*48d0*/  HADD2.F32 R80, -RZ, R75.H1_H1 ;  /* 0x3000004bff507230 */ /* 0x000fe40000004100 */
        /* <DEDUP_REMOVED lines=14> */
[----:B------:R-:W-:Y:S02]  /*49c0*/  F2FP.F16.E4M3.UNPACK_B R81, R51.H1 ;  /* 0x00000033ff51723e */ /* 0x000fe400030006ff */
[----:B------:R-:W-:Y:S01]  /*49d0*/  F2FP.SATFINITE.E4M3.F32.PACK_AB_MERGE_C R78, R152, R137, RZ ;  /* 0x00000089984e723e */ /* 0x000fe200048070ff */
[--C-:B------:R-:W-:Y:S01]  /*49e0*/  HADD2.F32 R152, -RZ, R150.reuse.H1_H1 ;  /* 0x30000096ff987230 */ /* 0x100fe20000004100 */
[----:B------:R-:W-:Y:S01]  /*49f0*/  F2FP.SATFINITE.E4M3.F32.PACK_AB_MERGE_C R79, R80, R79, RZ ;  /* 0x0000004f504f723e */ /* 0x000fe200048070ff */
[--C-:B------:R-:W-:Y:S01]  /*4a00*/  HADD2.F32 R82, -RZ, R81.reuse.H0_H0 ;  /* 0x20000051ff527230 */ /* 0x100fe20000004100 */
[----:B------:R-:W-:Y:S01]  /*4a10*/  F2FP.F16.E4M3.UNPACK_B R80, R50.H1 ;  /* 0x00000032ff50723e */ /* 0x000fe200030006ff */
[----:B------:R-:W-:Y:S01]  /*4a20*/  HADD2.F32 R81, -RZ, R81.H1_H1 ;  /* 0x30000051ff517230 */ /* 0x000fe20000004100 */
[-C--:B------:R-:W-:Y:S01]  /*4a30*/  F2FP.F16.E4M3.UNPACK_B R137, R72.reuse.H1 ;  /* 0x00000048ff89723e */ /* 0x080fe200030006ff */
[----:B------:R-:W-:Y:S01]  /*4a40*/  HADD2.F32 R150, -RZ, R150.H0_H0 ;  /* 0x20000096ff967230 */ /* 0x000fe20000004100 */
        /* <DEDUP_REMOVED lines=21> */
[--C-:B------:R-:W-:Y:S01]  /*4ba0*/  HADD2.F32 R51, -RZ, R50.reuse.H0_H0 ;  /* 0x20000032ff337230 */ /* 0x100fe20000004100 */
[----:B------:R-:W-:Y:S01]  /*4bb0*/  F2FP.SATFINITE.E4M3.F32.PACK_AB_MERGE_C R82, R82, R153, RZ ;  /* 0x000000995252723e */ /* 0x000fe200048070ff */
[----:B------:R-:W-:Y:S02]  /*4bc0*/  HADD2.F32 R50, -RZ, R50.H1_H1 ;  /* 0x30000032ff327230 */ /* 0x000fe40000004100 */
        /* <DEDUP_REMOVED lines=10> */
[----:B------:R-:W-:Y:S02]  /*4c70*/  F2FP.SATFINITE.E4M3.F32.PACK_AB_MERGE_C R151, R151, R152, RZ ;  /* 0x000000989797723e */ /* 0x000fe400048070ff */
[----:B------:R-:W-:-:S02]  /*4c80*/  F2FP.SATFINITE.E4M3.F32.PACK_AB_MERGE_C R48, R75, R74, R79 ;  /* 0x0000004a4b30723e */ /* 0x000fc4000480704f */
[----:B------:R-:W-:Y:S02]  /*4c90*/  F2FP.SATFINITE.E4M3.F32.PACK_AB_MERGE_C R50, R149, R80, R82 ;  /* 0x000000509532723e */ /* 0x000fe40004807052 */
[----:B------:R-:W-:-:S07]  /*4ca0*/  F2FP.SATFINITE.E4M3.F32.PACK_AB_MERGE_C R51, R150, R81, R151 ;  /* 0x000000519633723e */ /* 0x000fce0004807097 */
.L_x_6430:
[----:B------:R-:W-:Y:S05]  /*4cb0*/  BSYNC B3 ;  /* 0x0000000000037941 */ /* 0x000fea0003800000 */
.L_x_6429:
[----:B------:R-:W-:Y:S02]  /*4cc0*/  ULDC.64 UR4, c[0x0][0x2e8] ;  /* 0x0000ba0000047ab9 */ /* 0x000fe40000000a00 */
[----:B------:R-:W-:-:S04]  /*4cd0*/  IADD3 R72, P2, P3, R76, UR4, R44 ;  /* 0x000000044c487c10 */ /* 0x000fc8000fb5e02c */
[----:B------:R-:W-:-:S05]  /*4ce0*/  IADD3.X R73, R77, UR5, R20, P2, P3 ;  /* 0x000000054d497c10 */ /* 0x000fca00097e6414 */
[----:B--2---:R2:W-:Y:S04]  /*4cf0*/  STG.E.128 desc[UR60][R72.64], R48 ;  /* 0x0000003048007986 */ /* 0x0045e8000c101d3c */
.L_x_6428:
[----:B------:R-:W-:Y:S05]  /*4d00*/  BSYNC B2 ;  /* 0x0000000000027941 */ /* 0x000fea0003800000 */
.L_x_6427:
[----:B------:R-:W-:Y:S05]  /*4d10*/  @P1 BRA `(.L_x_6426) ;  /* 0x0000000400e41947 */ /* 0x000fea0003800000 */
[----:B------:R-:W-:Y:S01]  /*4d20*/  LOP3.LUT P2, RZ, R229, 0x4, RZ, 0xc0, !PT ;  /* 0x00000004e5ff7812 */ /* 0x000fe2000784c0ff */
[C---:B-12---:R-:W-:Y:S01]  /*4d30*/  VIADD R49, R143.reuse, 0x40 ;  /* 0x000000408f317836 */ /* 0x046fe20000000000 */
[----:B------:R-:W-:Y:S11]  /*4d40*/  BSSY B2, `(.L_x_6431) ;  /* 0x0000072000027945 */ /* 0x000ff60003800000 */
[----:B------:R-:W-:Y:S01]  /*4d50*/  @P2 VIADD R49, R143, 0xffffffc0 ;  /* 0xffffffc08f312836 */ /* 0x000fe20000000000 */
[----:B------:R-:W-:-:S03]  /*4d60*/  ISETP.GE.AND P2, PT, R230, R126, PT ;  /* 0x0000007ee600720c */ /* 0x000fc60003f46270 */
[----:B------:R-:W-:-:S06]  /*4d70*/  IMAD.IADD R49, R16, 0x1, R49 ;  /* 0x0000000110317824 */ /* 0x000fcc00078e0231 */
[----:B------:R-:W1:Y:S04]  /*4d80*/  LDS.128 R48, [R49+0x22400] ;  /* 0x0224000031307984 */ /* 0x000e680000000c00 */
[----:B------:R-:W-:Y:S05]  /*4d90*/  @P2 BRA `(.L_x_6432) ;  /* 0x0000000400b02947 */ /* 0x000fea0003800000 */
        /* <DEDUP_REMOVED lines=11> */
[----:B-1----:R-:W-:Y:S01]  /*4e50*/  IMAD.MOV.U32 R69, RZ, RZ, R49 ;  /* 0x000000ffff457224 */ /* 0x002fe200078e0031 */
        /* <DEDUP_REMOVED lines=33> */
[----:B------:R-:W-:-:S02]  /*5070*/  HADD2.F32 R74, -RZ, R71.H1_H1 ;  /* 0x30000047ff4a7230 */ /* 0x000fc40000004100 */
[----:B------:R-:W-:Y:S01]  /*5080*/  HADD2.F32 R73, -RZ, R71.H0_H0 ;  /* 0x20000047ff497230 */ /* 0x000fe20000004100 */
[----:B------:R-:W-:Y:S01]  /*5090*/  F2FP.SATFINITE.E4M3.F32.PACK_AB_MERGE_C R149, R82, R81, RZ ;  /* 0x000000515295723e */ /* 0x000fe200048070ff */
[--C-:B------:R-:W-:Y:S02]  /*50a0*/  HADD2.F32 R71, -RZ, R70.reuse.H0_H0 ;  /* 0x20000046ff477230 */ /* 0x100fe40000004100 */
[-C--:B------:R-:W-:Y:S01]  /*50b0*/  FMUL.FTZ R80, R74, R75.reuse ;  /* 0x0000004b4a507220 */ /* 0x080fe20000410000 */
[----:B------:R-:W-:Y:S02]  /*50c0*/  HADD2.F32 R72, -RZ, R70.H1_H1 ;  /* 0x30000046ff487230 */ /* 0x000fe40000004100 */
[----:B------:R-:W-:Y:S01]  /*50d0*/  FMUL.FTZ R79, R73, R75 ;  /* 0x0000004b494f7220 */ /* 0x000fe20000410000 */
[----:B------:R-:W-:Y:S01]  /*50e0*/  HADD2.F32 R70, -RZ, R147.H1_H1 ;  /* 0x30000093ff467230 */ /* 0x000fe20000004100 */
[----:B------:R-:W-:Y:S01]  /*50f0*/  F2FP.F16.E4M3.UNPACK_B R81, R68.H1 ;  /* 0x00000044ff51723e */ /* 0x000fe200030006ff */
[----:B------:R-:W-:-:S02]  /*5100*/  HADD2.F32 R148, -RZ, R148.H0_H0 ;  /* 0x20000094ff947230 */ /* 0x000fc40000004100 */
[----:B------:R-:W-:Y:S02]  /*5110*/  HADD2.F32 R147, -RZ, R147.H0_H0 ;  /* 0x20000093ff937230 */ /* 0x000fe40000004100 */
[-C--:B------:R-:W-:Y:S01]  /*5120*/  FFMA.FTZ R80, R73, R70.reuse, -R80 ;  /* 0x0000004649507223 */ /* 0x080fe20000010850 */
[----:B------:R-:W-:Y:S01]  /*5130*/  FFMA.FTZ R79, R74, R70, R79 ;  /* 0x000000464a4f7223 */ /* 0x000fe2000001004f */
[CC--:B------:R-:W-:Y:S01]  /*5140*/  FMUL.FTZ R78, R72.reuse, R148.reuse ;  /* 0x00000094484e7220 */ /* 0x0c0fe20000410000 */
[----:B------:R-:W-:Y:S01]  /*5150*/  F2FP.F16.E4M3.UNPACK_B R73, R51.H1 ;  /* 0x00000033ff49723e */ /* 0x000fe200030006ff */
[C---:B------:R-:W-:Y:S01]  /*5160*/  FMUL.FTZ R75, R71.reuse, R148 ;  /* 0x00000094474b7220 */ /* 0x040fe20000410000 */
[----:B------:R-:W-:Y:S02]  /*5170*/  HADD2.F32 R82, -RZ, R81.H1_H1 ;  /* 0x30000051ff527230 */ /* 0x000fe40000004100 */
[-C--:B------:R-:W-:Y:S01]  /*5180*/  FFMA.FTZ R70, R71, R147.reuse, -R78 ;  /* 0x0000009347467223 */ /* 0x080fe2000001084e */
[----:B------:R-:W-:Y:S01]  /*5190*/  F2FP.SATFINITE.E4M3.F32.PACK_AB_MERGE_C R148, R79, R80, RZ ;  /* 0x000000504f94723e */ /* 0x000fe200048070ff */
[----:B------:R-:W-:Y:S01]  /*51a0*/  FFMA.FTZ R71, R72, R147, R75 ;  /* 0x0000009348477223 */ /* 0x000fe2000001004b */
[--C-:B------:R-:W-:Y:S01]  /*51b0*/  HADD2.F32 R74, -RZ, R73.reuse.H0_H0 ;  /* 0x20000049ff4a7230 */ /* 0x100fe20000004100 */
[-C--:B------:R-:W-:Y:S01]  /*51c0*/  F2FP.F16.E4M3.UNPACK_B R78, R49.reuse.H1 ;  /* 0x00000031ff4e723e */ /* 0x080fe200030006ff */
[----:B------:R-:W-:Y:S01]  /*51d0*/  HADD2.F32 R73, -RZ, R73.H1_H1 ;  /* 0x30000049ff497230 */ /* 0x000fe20000004100 */
[----:B------:R-:W-:Y:S01]  /*51e0*/  F2FP.F16.E4M3.UNPACK_B R72, R50.H1 ;  /* 0x00000032ff48723e */ /* 0x000fe200030006ff */
[----:B------:R-:W-:Y:S01]  /*51f0*/  HADD2.F32 R81, -RZ, R81.H0_H0 ;  /* 0x20000051ff517230 */ /* 0x000fe20000004100 */
[----:B------:R-:W-:Y:S01]  /*5200*/  F2FP.F16.E4M3.UNPACK_B R80, R68 ;  /* 0x00000044ff50723e */ /* 0x000fe200020006ff */
[----:B------:R-:W-:Y:S01]  /*5210*/  HADD2.F32 R79, -RZ, R78.H1_H1 ;  /* 0x3000004eff4f7230 */ /* 0x000fe20000004100 */
[----:B------:R-:W-:Y:S01]  /*5220*/  F2FP.F16.E4M3.UNPACK_B R75, R49 ;  /* 0x00000031ff4b723e */ /* 0x000fe200020006ff */
[----:B------:R-:W-:-:S02]  /*5230*/  HADD2.F32 R68, -RZ, R72.H1_H1 ;  /* 0x30000048ff447230 */ /* 0x000fc40000004100 */
[----:B------:R-:W-:Y:S01]  /*5240*/  FMUL.FTZ R49, R73, R82 ;  /* 0x0000005249317220 */ /* 0x000fe20000410000 */
[----:B------:R-:W-:Y:S01]  /*5250*/  HADD2.F32 R83, -RZ, R80.H1_H1 ;  /* 0x30000050ff537230 */ /* 0x000fe20000004100 */
[----:B------:R-:W-:Y:S01]  /*5260*/  F2FP.F16.E4M3.UNPACK_B R51, R51 ;  /* 0x00000033ff33723e */ /* 0x000fe200020006ff */
[----:B------:R-:W-:Y:S02]  /*5270*/  HADD2.F32 R72, -RZ, R72.H0_H0 ;  /* 0x20000048ff487230 */ /* 0x000fe40000004100 */
[----:B------:R-:W-:Y:S01]  /*5280*/  FFMA.FTZ R144, R74, R79, -R49 ;  /* 0x0000004f4a907223 */ /* 0x000fe20000010831 */
[----:B------:R-:W-:Y:S02]  /*5290*/  HADD2.F32 R49, -RZ, R75.H1_H1 ;  /* 0x3000004bff317230 */ /* 0x000fe40000004100 */
[-C--:B------:R-:W-:Y:S01]  /*52a0*/  FMUL.FTZ R137, R68, R83.reuse ;  /* 0x0000005344897220 */ /* 0x080fe20000410000 */
[----:B------:R-:W-:Y:S01]  /*52b0*/  F2FP.F16.E4M3.UNPACK_B R50, R50 ;  /* 0x00000032ff32723e */ /* 0x000fe200020006ff */
[----:B------:R-:W-:Y:S01]  /*52c0*/  FMUL.FTZ R83, R72, R83 ;  /* 0x0000005348537220 */ /* 0x000fe20000410000 */
[----:B------:R-:W-:Y:S01]  /*52d0*/  FMUL.FTZ R82, R74, R82 ;  /* 0x000000524a527220 */ /* 0x000fe20000410000 */
[----:B------:R-:W-:Y:S01]  /*52e0*/  FFMA.FTZ R137, R72, R49, -R137 ;  /* 0x0000003148897223 */ /* 0x000fe20000010889 */
[----:B------:R-:W-:-:S02]  /*52f0*/  HADD2.F32 R80, -RZ, R80.H0_H0 ;  /* 0x20000050ff507230 */ /* 0x000fc40000004100 */
[----:B------:R-:W-:Y:S01]  /*5300*/  FFMA.FTZ R74, R68, R49, R83 ;  /* 0x00000031444a7223 */ /* 0x000fe20000010053 */
[--C-:B------:R-:W-:Y:S02]  /*5310*/  HADD2.F32 R68, -RZ, R51.reuse.H0_H0 ;  /* 0x20000033ff447230 */ /* 0x100fe40000004100 */
[----:B------:R-:W-:Y:S01]  /*5320*/  FFMA.FTZ R147, R73, R79, R82 ;  /* 0x0000004f49937223 */ /* 0x000fe20000010052 */
[--C-:B------:R-:W-:Y:S02]  /*5330*/  HADD2.F32 R49, -RZ, R50.reuse.H0_H0 ;  /* 0x20000032ff317230 */ /* 0x100fe40000004100 */
[----:B------:R-:W-:Y:S02]  /*5340*/  HADD2.F32 R51, -RZ, R51.H1_H1 ;  /* 0x30000033ff337230 */ /* 0x000fe40000004100 */
[----:B------:R-:W-:Y:S01]  /*5350*/  FMUL.FTZ R82, R68, R81 ;  /* 0x0000005144527220 */ /* 0x000fe20000410000 */
[----:B------:R-:W-:Y:S02]  /*5360*/  HADD2.F32 R50, -RZ, R50.H1_H1 ;  /* 0x30000032ff327230 */ /* 0x000fe40000004100 */
[----:B------:R-:W-:Y:S01]  /*5370*/  FMUL.FTZ R73, R49, R80 ;  /* 0x0000005031497220 */ /* 0x000fe20000410000 */
[----:B------:R-:W-:-:S02]  /*5380*/  HADD2.F32 R78, -RZ, R78.H0_H0 ;  /* 0x2000004eff4e7230 */ /* 0x000fc40000004100 */
        /* <DEDUP_REMOVED lines=8> */
[----:B------:R-:W-:Y:S02]  /*5410*/  F2FP.SATFINITE.E4M3.F32.PACK_AB_MERGE_C R144, R147, R144, RZ ;  /* 0x000000909390723e */ /* 0x000fe400048070ff */
[----:B------:R-:W-:-:S02]  /*5420*/  F2FP.SATFINITE.E4M3.F32.PACK_AB_MERGE_C R49, R69, R48, R149 ;  /* 0x000000304531723e */ /* 0x000fc40004807095 */
[----:B------:R-:W-:Y:S02]  /*5430*/  F2FP.SATFINITE.E4M3.F32.PACK_AB_MERGE_C R48, R71, R70, R148 ;  /* 0x000000464730723e */ /* 0x000fe40004807094 */
[----:B------:R-:W-:Y:S02]  /*5440*/  F2FP.SATFINITE.E4M3.F32.PACK_AB_MERGE_C R50, R73, R72, R74 ;  /* 0x000000484932723e */ /* 0x000fe4000480704a */
[----:B------:R-:W-:-:S07]  /*5450*/  F2FP.SATFINITE.E4M3.F32.PACK_AB_MERGE_C R51, R82, R79, R144 ;  /* 0x0000004f5233723e */ /* 0x000fce0004807090 */
.L_x_6432:
[----:B------:R-:W-:Y:S05]  /*5460*/  BSYNC B2 ;  /* 0x0000000000027941 */ /* 0x000fea0003800000 */
.L_x_6431:
[----:B------:R-:W-:Y:S02]  /*5470*/  ULDC.64 UR4, c[0x0][0x2e8] ;  /* 0x0000ba0000047ab9 */ /* 0x000fe40000000a00 */
[----:B------:R-:W-:-:S04]  /*5480*/  IADD3 R68, P2, P3, R15, UR4, R76 ;  /* 0x000000040f447c10 */ /* 0x000fc8000fb5e04c */
[----:B------:R-:W-:-:S05]  /*5490*/  IADD3.X R69, R12, UR5, R77, P2, P3 ;  /* 0x000000050c457c10 */ /* 0x000fca00097e644d */
[----:B-1----:R3:W-:Y:S04]  /*54a0*/  STG.E.128 desc[UR60][R68.64], R48 ;  /* 0x0000003044007986 */ /* 0x0027e8000c101d3c */
.L_x_6426:
[----:B------:R-:W-:Y:S05]  /*54b0*/  BSYNC B1 ;  /* 0x0000000000017941 */ /* 0x000fea0003800000 */
.L_x_6425:
[----:B------:R-:W-:Y:S01]  /*54c0*/  ISETP.NE.AND P2, PT, R136, RZ, PT ;  /* 0x000000ff8800720c */ /* 0x000fe20003f45270 */
[----:B------:R-:W-:-:S12]  /*54d0*/  BSSY B1, `(.L_x_6433) ;  /* 0x00000f4000017945 */ /* 0x000fd80003800000 */
[----:B------:R-:W-:Y:S05]  /*54e0*/  @P2 BRA `(.L_x_6434) ;  /* 0x0000000c00c82947 */ /* 0x000fea0003800000 */
[----:B---3--:R-:W-:Y:S01]  /*54f0*/  IADD3 R68, P2, P3, R41, R124, R18 ;  /* 0x0000007c29447210 */ /* 0x008fe20007b5e012 */
[----:B------:R-:W-:Y:S03]  /*5500*/  BSSY B2, `(.L_x_6435) ;  /* 0x0000077000027945 */ /* 0x000fe60003800000 */
[----:B------:R-:W-:Y:S01]  /*5510*/  IADD3.X R69, R38, R127, R19, P2, P3 ;  /* 0x0000007f26457210 */ /* 0x000fe200017e6413 */
[----:B------:R-:W-:Y:S08]  /*5520*/  @P0 BRA `(.L_x_6436) ;  /* 0x0000000400d00947 */ /* 0x000ff00003800000 */
        /* <DEDUP_REMOVED lines=13> */
[----:B------:R-:W-:Y:S02]  /*5600*/  PRMT R70, R70, 0x654, R65 ;  /* 0x0000065446467816 */ /* 0x000fe40000000041 */
[----:B------:R-:W-:Y:S01]  /*5610*/  PRMT R66, R73, 0x654, R64 ;  /* 0x0000065449427816 */ /* 0x000fe20000000040 */
[----:B--2---:R-:W-:Y:S01]  /*5620*/  IMAD.MOV.U32 R64, RZ, RZ, R48 ;  /* 0x000000ffff407224 */ /* 0x004fe200078e0030 */
[----:B------:R-:W-:Y:S02]  /*5630*/  SHF.L.U32 R65, R74, 0x8, RZ ;  /* 0x000000084a417819 */ /* 0x000fe400000006ff */
        /* <DEDUP_REMOVED lines=44> */
[CC--:B------:R-:W-:Y:S01]  /*5900*/  FMUL.FTZ R71, R65.reuse, R146.reuse ;  /* 0x0000009241477220 */ /* 0x0c0fe20000410000 */
[----:B------:R-:W-:Y:S01]  /*5910*/  FMUL.FTZ R74, R64, R146 ;  /* 0x00000092404a7220 */ /* 0x000fe20000410000 */
[----:B------:R-:W-:Y:S02]  /*5920*/  F2FP.F16.E4M3.UNPACK_B R70, R72.H1 ;  /* 0x00000048ff46723e */ /* 0x000fe400030006ff */
[----:B------:R-:W-:Y:S01]  /*5930*/  F2FP.SATFINITE.E4M3.F32.PACK_AB_MERGE_C R81, R76, R73, RZ ;  /* 0x000000494c51723e */ /* 0x000fe200048070ff */
[----:B------:R-:W-:Y:S01]  /*5940*/  FFMA.FTZ R77, R65, R145, -R74 ;  /* 0x00000091414d7223 */ /* 0x000fe2000001084a */
[----:B------:R-:W-:Y:S01]  /*5950*/  F2FP.F16.E4M3.UNPACK_B R65, R51.H1 ;  /* 0x00000033ff41723e */ /* 0x000fe200030006ff */
[----:B------:R-:W-:Y:S01]  /*5960*/  FFMA.FTZ R78, R64, R145, R71 ;  /* 0x00000091404e7223 */ /* 0x000fe20000010047 */
[-C--:B------:R-:W-:Y:S01]  /*5970*/  F2FP.F16.E4M3.UNPACK_B R73, R75.reuse.H1 ;  /* 0x0000004bff49723e */ /* 0x080fe200030006ff */
[----:B------:R-:W-:Y:S01]  /*5980*/  HADD2.F32 R71, -RZ, R70.H1_H1 ;  /* 0x30000046ff477230 */ /* 0x000fe20000004100 */
[----:B------:R-:W-:Y:S01]  /*5990*/  F2FP.F16.E4M3.UNPACK_B R64, R50.H1 ;  /* 0x00000032ff40723e */ /* 0x000fe200030006ff */
        /* <DEDUP_REMOVED lines=29> */
[----:B------:R-:W-:Y:S01]  /*5b70*/  FMUL.FTZ R66, R50, R75 ;  /* 0x0000004b32427220 */ /* 0x000fe20000410000 */
[----:B------:R-:W-:Y:S02]  /*5b80*/  HADD2.F32 R72, -RZ, R72.H0_H0 ;  /* 0x20000048ff487230 */ /* 0x000fe40000004100 */
[-C--:B------:R-:W-:Y:S01]  /*5b90*/  FMUL.FTZ R67, R65, R73.reuse ;  /* 0x0000004941437220 */ /* 0x080fe20000410000 */
[C---:B------:R-:W-:Y:S01]  /*5ba0*/  FMUL.FTZ R76, R64.reuse, R73 ;  /* 0x00000049404c7220 */ /* 0x040fe20000410000 */
[----:B------:R-:W-:Y:S02]  /*5bb0*/  FMUL.FTZ R75, R51, R75 ;  /* 0x0000004b334b7220 */ /* 0x000fe40000410000 */
[-C--:B------:R-:W-:Y:S01]  /*5bc0*/  FFMA.FTZ R67, R64, R70.reuse, -R67 ;  /* 0x0000004640437223 */ /* 0x080fe20000010843 */
[----:B------:R-:W-:Y:S01]  /*5bd0*/  FFMA.FTZ R76, R65, R70, R76 ;  /* 0x00000046414c7223 */ /* 0x000fe2000001004c */
[-C--:B------:R-:W-:Y:S01]  /*5be0*/  FFMA.FTZ R66, R51, R72.reuse, -R66 ;  /* 0x0000004833427223 */ /* 0x080fe20000010842 */
[----:B------:R-:W-:-:S03]  /*5bf0*/  FFMA.FTZ R75, R50, R72, R75 ;  /* 0x00000048324b7223 */ /* 0x000fc6000001004b */
[----:B------:R-:W-:Y:S02]  /*5c00*/  F2FP.SATFINITE.E4M3.F32.PACK_AB_MERGE_C R51, R76, R67, R71 ;  /* 0x000000434c33723e */ /* 0x000fe40004807047 */
[----:B------:R-:W-:-:S07]  /*5c10*/  F2FP.SATFINITE.E4M3.F32.PACK_AB_MERGE_C R50, R75, R66, R74 ;  /* 0x000000424b32723e */ /* 0x000fce000480704a */
.L_x_6438:
[----:B------:R-:W-:Y:S05]  /*5c20*/  BSYNC B3 ;  /* 0x0000000000037941 */ /* 0x000fea0003800000 */
.L_x_6437:
[----:B------:R-:W-:Y:S02]  /*5c30*/  ULDC.64 UR4, c[0x0][0x2e8] ;  /* 0x0000ba0000047ab9 */ /* 0x000fe40000000a00 */
[----:B------:R-:W-:-:S04]  /*5c40*/  IADD3 R64, P2, P3, R68, UR4, R44 ;  /* 0x0000000444407c10 */ /* 0x000fc8000fb5e02c */
[----:B------:R-:W-:-:S05]  /*5c50*/  IADD3.X R65, R69, UR5, R20, P2, P3 ;  /* 0x0000000545417c10 */ /* 0x000fca00097e6414 */
[----:B--2---:R3:W-:Y:S04]  /*5c60*/  STG.E.128 desc[UR60][R64.64], R48 ;  /* 0x0000003040007986 */ /* 0x0047e8000c101d3c */
.L_x_6436:
[----:B------:R-:W-:Y:S05]  /*5c70*/  BSYNC B2 ;  /* 0x0000000000027941 */ /* 0x000fea0003800000 */
.L_x_6435:
[----:B------:R-:W-:Y:S05]  /*5c80*/  @P1 BRA `(.L_x_6434) ;  /* 0x0000000400e01947 */ /* 0x000fea0003800000 */
[----:B------:R-:W-:Y:S01]  /*5c90*/  LOP3.LUT P2, RZ, R229, 0x4, RZ, 0xc0, !PT ;  /* 0x00000004e5ff7812 */ /* 0x000fe2000784c0ff */
[C---:B-123--:R-:W-:Y:S01]  /*5ca0*/  VIADD R49, R143.reuse, 0x40 ;  /* 0x000000408f317836 */ /* 0x04efe20000000000 */
[----:B------:R-:W-:Y:S11]  /*5cb0*/  BSSY B2, `(.L_x_6439) ;  /* 0x0000071000027945 */ /* 0x000ff60003800000 */
[----:B------:R-:W-:-:S02]  /*5cc0*/  @P2 IADD3 R49, R143, -0x40, RZ ;  /* 0xffffffc08f312810 */ /* 0x000fc40007ffe0ff */
[----:B------:R-:W-:-:S03]  /*5cd0*/  ISETP.GE.AND P2, PT, R230, R126, PT ;  /* 0x0000007ee600720c */ /* 0x000fc60003f46270 */
[----:B------:R-:W-:-:S06]  /*5ce0*/  IMAD.IADD R49, R16, 0x1, R49 ;  /* 0x0000000110317824 */ /* 0x000fcc00078e0231 */
[----:B------:R-:W1:Y:S04]  /*5cf0*/  LDS.128 R48, [R49+0x24400] ;  /* 0x0244000031307984 */ /* 0x000e680000000c00 */
[----:B------:R-:W-:Y:S05]  /*5d00*/  @P2 BRA `(.L_x_6440) ;  /* 0x0000000400ac2947 */ /* 0x000fea0003800000 */
        /* <DEDUP_REMOVED lines=12> */
[----:B-1----:R-:W-:Y:S01]  /*5dd0*/  IMAD.MOV.U32 R60, RZ, RZ, R48 ;  /* 0x000000ffff3c7224 */ /* 0x002fe200078e0030 */
[----:B------:R-:W-:Y:S02]  /*5de0*/  SHF.L.U32 R65, R65, 0x10, RZ ;  /* 0x0000001041417819 */ /* 0x000fe400000006ff */
[----:B------:R-:W-:Y:S01]  /*5df0*/  LOP3.LUT R61, R61, 0xff00, R62, 0xf8, !PT ;  /* 0x0000ff003d3d7812 */ /* 0x000fe200078ef83e */
[----:B------:R-:W-:Y:S01]  /*5e00*/  IMAD.U32 R62, R66, 0x10000, RZ ;  /* 0x00010000423e7824 */ /* 0x000fe200078e00ff */
[----:B------:R-:W-:-:S02]  /*5e10*/  LOP3.LUT R64, R63, 0xff00, R64, 0xf8, !PT ;  /* 0x0000ff003f407812 */ /* 0x000fc400078ef840 */
        /* <DEDUP_REMOVED lines=90> */
.L_x_6440:
[----:B------:R-:W-:Y:S05]  /*63c0*/  BSYNC B2 ;  /* 0x0000000000027941 */ /* 0x000fea0003800000 */
.L_x_6439:
[----:B------:R-:W-:Y:S02]  /*63d0*/  ULDC.64 UR4, c[0x0][0x2e8] ;  /* 0x0000ba0000047ab9 */ /* 0x000fe40000000a00 */
[----:B------:R-:W-:-:S04]  /*63e0*/  IADD3 R60, P2, P3, R15, UR4, R68 ;  /* 0x000000040f3c7c10 */ /* 0x000fc8000fb5e044 */
[----:B------:R-:W-:-:S05]  /*63f0*/  IADD3.X R61, R12, UR5, R69, P2, P3 ;  /* 0x000000050c3d7c10 */ /* 0x000fca00097e6445 */
[----:B-1----:R4:W-:Y:S04]  /*6400*/  STG.E.128 desc[UR60][R60.64], R48 ;  /* 0x000000303c007986 */ /* 0x0029e8000c101d3c */
.L_x_6434:
[----:B------:R-:W-:Y:S05]  /*6410*/  BSYNC B1 ;  /* 0x0000000000017941 */ /* 0x000fea0003800000 */
.L_x_6433:
[----:B------:R-:W-:Y:S05]  /*6420*/  @P4 BRA `(.L_x_6441) ;  /* 0x0000005c00c04947 */ /* 0x000fea0003800000 */
[----:B------:R-:W-:Y:S01]  /*6430*/  IADD3 R124, P2, P3, R37, R124, R18 ;  /* 0x0000007c257c7210 */ /* 0x000fe20007b5e012 */
[----:B------:R-:W-:Y:S03]  /*6440*/  BSSY B1, `(.L_x_6442) ;  /* 0x0000077000017945 */ /* 0x000fe60003800000 */
[----:B------:R-:W-:Y:S01]  /*6450*/  IADD3.X R127, R33, R127, R19, P2, P3 ;  /* 0x0000007f217f7210 */ /* 0x000fe200017e6413 */
[----:B------:R-:W-:Y:S08]  /*6460*/  @P0 BRA `(.L_x_6443) ;  /* 0x0000000400d00947 */ /* 0x000ff00003800000 */
[----:B-1234-:R1:W2:Y:S01]  /*6470*/  LDS.128 R48, [R117+0x26400] ;  /* 0x0264000075307984 */ /* 0x01e2a20000000c00 */
        /* <DEDUP_REMOVED lines=110> */
.L_x_6445:
[----:B------:R-:W-:Y:S05]  /*6b60*/  BSYNC B2 ;  /* 0x0000000000027941 */ /* 0x000fea0003800000 */
.L_x_6444:
[----:B------:R-:W-:Y:S02]  /*6b70*/  ULDC.64 UR4, c[0x0][0x2e8] ;  /* 0x0000ba0000047ab9 */ /* 0x000fe40000000a00 */
[----:B------:R-:W-:-:S04]  /*6b80*/  IADD3 R56, P2, P3, R124, UR4, R44 ;  /* 0x000000047c387c10 */ /* 0x000fc8000fb5e02c */
[----:B------:R-:W-:-:S05]  /*6b90*/  IADD3.X R57, R127, UR5, R20, P2, P3 ;  /* 0x000000057f397c10 */ /* 0x000fca00097e6414 */
[----:B--2---:R1:W-:Y:S04]  /*6ba0*/  STG.E.128 desc[UR60][R56.64], R48 ;  /* 0x0000003038007986 */ /* 0x0043e8000c101d3c */
.L_x_6443:
[----:B------:R-:W-:Y:S05]  /*6bb0*/  BSYNC B1 ;  /* 0x0000000000017941 */ /* 0x000fea0003800000 */
.L_x_6442:
[----:B------:R-:W-:Y:S05]  /*6bc0*/  @P1 BRA `(.L_x_6441) ;  /* 0x0000005400d81947 */ /* 0x000fea0003800000 */
[----:B------:R-:W-:Y:S01]  /*6bd0*/  LOP3.LUT P2, RZ, R229, 0x4, RZ, 0xc0, !PT ;  /* 0x00000004e5ff7812 */ /* 0x000fe2000784c0ff */
[----:B------:R-:W-:Y:S01]  /*6be0*/  BSSY B1, `(.L_x_6446) ;  /* 0x000006f000017945 */ /* 0x000fe20003800000 */
[----:B-1234-:R-:W-:-:S11]  /*6bf0*/  IADD3 R49, R143, 0x40, RZ ;  /* 0x000000408f317810 */ /* 0x01efd60007ffe0ff */
        /* <DEDUP_REMOVED lines=14> */
[----:B------:R-:W-:-:S03]  /*6ce0*/  IMAD.SHL.U32 R52, R58, 0x100, RZ ;  /* 0x000001003a347824 */ /* 0x000fc600078e00ff */
[----:B------:R-:W-:Y:S02]  /*6cf0*/  LOP3.LUT R58, R56, 0xff00, R55, 0xf8, !PT ;  /* 0x0000ff00383a7812 */ /* 0x000fe400078ef837 */
[----:B------:R-:W-:Y:S01]  /*6d00*/  LOP3.LUT R54, R53, 0xff00, R52, 0xf8, !PT ;  /* 0x0000ff0035367812 */ /* 0x000fe200078ef834 */
[----:B------:R-:W-:Y:S01]  /*6d10*/  IMAD.U32 R53, R59, 0x10000, RZ ;  /* 0x000100003b357824 */ /* 0x000fe200078e00ff */
[----:B------:R-:W-:Y:S02]  /*6d20*/  SHF.L.U32 R55, R57, 0x10, RZ ;  /* 0x0000001039377819 */ /* 0x000fe400000006ff */
[----:B------:R-:W-:Y:S02]  /*6d30*/  F2FP.F16.E4M3.UNPACK_B R56, R85.H1 ;  /* 0x00000055ff38723e */ /* 0x000fe400030006ff */
[-C--:B-1----:R-:W-:Y:S02]  /*6d40*/  F2FP.F16.E4M3.UNPACK_B R52, R49.reuse ;  /* 0x00000031ff34723e */ /* 0x082fe400020006ff */
        /* <DEDUP_REMOVED lines=40> */
[----:B------:R-:W-:Y:S01]  /*6fd0*/  F2FP.F16.E4M3.UNPACK_B R49, R51.H1 ;  /* 0x00000033ff31723e */ /* 0x000fe200030006ff */
[----:B------:R-:W-:Y:S01]  /*6fe0*/  FFMA.FTZ R84, R48, R84, R85 ;  /* 0x0000005430547223 */ /* 0x000fe20000010055 */
[----:B------:R-:W-:-:S02]  /*6ff0*/  F2FP.F16.E4M3.UNPACK_B R56, R60.H1 ;  /* 0x0000003cff38723e */ /* 0x000fc400030006ff */
[----:B------:R-:W-:Y:S01]  /*7000*/  F2FP.SATFINITE.E4M3.F32.PACK_AB_MERGE_C R66, R58, R59, RZ ;  /* 0x0000003b3a42723e */ /* 0x000fe200048070ff */
[--C-:B------:R-:W-:Y:S01]  /*7010*/  HADD2.F32 R53, -RZ, R49.reuse.H1_H1 ;  /* 0x30000031ff357230 */ /* 0x100fe20000004100 */
[-C--:B------:R-:W-:Y:S01]  /*7020*/  F2FP.F16.E4M3.UNPACK_B R54, R57.reuse.H1 ;  /* 0x00000039ff36723e */ /* 0x080fe200030006ff */
[----:B------:R-:W-:Y:S01]  /*7030*/  HADD2.F32 R59, -RZ, R56.H1_H1 ;  /* 0x30000038ff3b7230 */ /* 0x000fe20000004100 */
[----:B------:R-:W-:Y:S01]  /*7040*/  F2FP.F16.E4M3.UNPACK_B R48, R50.H1 ;  /* 0x00000032ff30723e */ /* 0x000fe200030006ff */
[----:B------:R-:W-:Y:S01]  /*7050*/  HADD2.F32 R52, -RZ, R49.H0_H0 ;  /* 0x20000031ff347230 */ /* 0x000fe20000004100 */
        /* <DEDUP_REMOVED lines=10> */
[-C--:B------:R-:W-:Y:S01]  /*7100*/  FMUL.FTZ R59, R49, R58.reuse ;  /* 0x0000003a313b7220 */ /* 0x080fe20000410000 */
[----:B------:R-:W-:Y:S01]  /*7110*/  F2FP.F16.E4M3.UNPACK_B R51, R51 ;  /* 0x00000033ff33723e */ /* 0x000fe200020006ff */
[C---:B------:R-:W-:Y:S01]  /*7120*/  FMUL.FTZ R58, R48.reuse, R58 ;  /* 0x0000003a303a7220 */ /* 0x040fe20000410000 */
[----:B------:R-:W-:Y:S01]  /*7130*/  F2FP.F16.E4M3.UNPACK_B R50, R50 ;  /* 0x00000032ff32723e */ /* 0x000fe200020006ff */
[-C--:B------:R-:W-:Y:S01]  /*7140*/  FFMA.FTZ R59, R48, R52.reuse, -R59 ;  /* 0x00000034303b7223 */ /* 0x080fe2000001083b */
[----:B------:R-:W-:Y:S01]  /*7150*/  FFMA.FTZ R64, R53, R55, R64 ;  /* 0x0000003735407223 */ /* 0x000fe20000010040 */
        /* <DEDUP_REMOVED lines=11> */
[C---:B------:R-:W-:Y:S01]  /*7210*/  FMUL.FTZ R56, R49.reuse, R56 ;  /* 0x0000003831387220 */ /* 0x040fe20000410000 */
[----:B------:R-:W-:Y:S02]  /*7220*/  HADD2.F32 R57, -RZ, R57.H0_H0 ;  /* 0x20000039ff397230 */ /* 0x000fe40000004100 */
[-C--:B------:R-:W-:Y:S01]  /*7230*/  FMUL.FTZ R55, R50, R53.reuse ;  /* 0x0000003532377220 */ /* 0x080fe20000410000 */
[C---:B------:R-:W-:Y:S01]  /*7240*/  FMUL.FTZ R53, R48.reuse, R53 ;  /* 0x0000003530357220 */ /* 0x040fe20000410000 */
        /* <DEDUP_REMOVED lines=8> */
.L_x_6447:
[----:B------:R-:W-:Y:S05]  /*72d0*/  BSYNC B1 ;  /* 0x0000000000017941 */ /* 0x000fea0003800000 */
.L_x_6446:
[----:B------:R-:W-:Y:S02]  /*72e0*/  ULDC.64 UR4, c[0x0][0x2e8] ;  /* 0x0000ba0000047ab9 */ /* 0x000fe40000000a00 */
[----:B------:R-:W-:-:S04]  /*72f0*/  IADD3 R52, P2, P3, R15, UR4, R124 ;  /* 0x000000040f347c10 */ /* 0x000fc8000fb5e07c */
[----:B------:R-:W-:-:S05]  /*7300*/  IADD3.X R53, R12, UR5, R127, P2, P3 ;  /* 0x000000050c357c10 */ /* 0x000fca00097e647f */
[----:B-1----:R1:W-:Y:S01]  /*7310*/  STG.E.128 desc[UR60][R52.64], R48 ;  /* 0x0000003034007986 */ /* 0x0023e2000c101d3c */
[----:B------:R-:W-:Y:S05]  /*7320*/  BRA `(.L_x_6441) ;  /* 0x0000005000007947 */ /* 0x000fea0003800000 */
.L_x_6405:
[----:B------:R-:W2:Y:S01]  /*7330*/  LDL R52, [R1+0x50] ;  /* 0x0000500001347983 */ /* 0x000ea20000100800 */
[C---:B------:R-:W-:Y:S01]  /*7340*/  ISETP.GE.AND P5, PT, R228.reuse, R118, PT ;  /* 0x00000076e400720c */ /* 0x040fe20003fa6270 */
[C---:B------:R-:W-:Y:S01]  /*7350*/  VIADD R62, R228.reuse, 0x80 ;  /* 0x00000080e43e7836 */ /* 0x040fe20000000000 */
[----:B------:R-:W-:Y:S02]  /*7360*/  IADD3 R60, R228, 0x40, RZ ;  /* 0x00000040e43c7810 */ /* 0x000fe40007ffe0ff */
[----:B------:R-:W-:Y:S02]  /*7370*/  ISETP.GE.OR P5, PT, R18, R126, P5 ;  /* 0x0000007e1200720c */ /* 0x000fe40002fa6670 */
[----:B------:R-:W-:-:S11]  /*7380*/  P2R R61, PR, RZ, 0x1 ;  /* 0x00000001ff3d7803 */ /* 0x000fd60000000000 */
[----:B------:R-:W0:Y:S08]  /*7390*/  @!P5 LDC.64 R56, c[0x0][0x3e8] ;  /* 0x0000fa00ff38db82 */ /* 0x000e300000000a00 */
[----:B------:R-:W1:Y:S01]  /*73a0*/  @!P5 LDC.64 R58, c[0x0][0x400] ;  /* 0x00010000ff3adb82 */ /* 0x000e620000000a00 */
[----:B0-----:R-:W-:-:S04]  /*73b0*/  @!P5 IADD3 R56, P2, P3, R90, R56, R48 ;  /* 0x000000385a38d210 */ /* 0x001fc80007b5e030 */
[----:B------:R-:W-:Y:S02]  /*73c0*/  @!P5 IADD3.X R57, R31, R57, R141, P2, P3 ;  /* 0x000000391f39d210 */ /* 0x000fe400017e648d */
[----:B------:R-:W-:Y:S02]  /*73d0*/  CS2R R70, SRZ ;  /* 0x0000000000467805 */ /* 0x000fe4000001ff00 */
[----:B------:R-:W-:Y:S02]  /*73e0*/  CS2R R68, SRZ ;  /* 0x0000000000447805 */ /* 0x000fe4000001ff00 */
[----:B------:R-:W-:Y:S02]  /*73f0*/  CS2R R78, SRZ ;  /* 0x00000000004e7805 */ /* 0x000fe4000001ff00 */
[----:B------:R-:W-:Y:S02]  /*7400*/  CS2R R76, SRZ ;  /* 0x00000000004c7805 */ /* 0x000fe4000001ff00 */
[----:B--2---:R-:W-:Y:S01]  /*7410*/  R2UR UR4, R52 ;  /* 0x00000000340472ca */ /* 0x004fe200000e0000 */
[----:B------:R-:W-:-:S05]  /*7420*/  VIADD R52, R228, 0xc0 ;  /* 0x000000c0e4347836 */ /* 0x000fca0000000000 */
[----:B------:R-:W-:-:S04]  /*7430*/  ISETP.GE.AND P2, PT, R52, R118, PT ;  /* 0x000000763400720c */ /* 0x000fc80003f46270 */
[----:B------:R-:W-:-:S13]  /*7440*/  ISETP.GE.OR P2, PT, R18, R126, P2 ;  /* 0x0000007e1200720c */ /* 0x000fda0001746670 */
[----:B------:R-:W0:Y:S01]  /*7450*/  @!P2 LDC.64 R52, c[0x0][0x3f8] ;  /* 0x0000fe00ff34ab82 */ /* 0x000e220000000a00 */
[----:B------:R-:W-:Y:S02]  /*7460*/  @!P2 IMAD.MOV.U32 R49, RZ, RZ, R141 ;  /* 0x000000ffff31a224 */ /* 0x000fe400078e008d */
[----:B------:R-:W-:-:S05]  /*7470*/  @!P2 IMAD.MOV.U32 R51, RZ, RZ, R111 ;  /* 0x000000ffff33a224 */ /* 0x000fca00078e006f */
[----:B------:R-:W2:Y:S08]  /*7480*/  @!P2 LDC.64 R80, c[0x0][0x3e8] ;  /* 0x0000fa00ff50ab82 */ /* 0x000eb00000000a00 */
[----:B------:R-:W3:Y:S01]  /*7490*/  @!P2 LDC.64 R82, c[0x0][0x400] ;  /* 0x00010000ff52ab82 */ /* 0x000ee20000000a00 */
[----:B0-----:R-:W-:-:S04]  /*74a0*/  @!P2 IMAD.WIDE.U32 R54, R52, 0xc0, R48 ;  /* 0x000000c03436a825 */ /* 0x001fc800078e0030 */
[----:B------:R-:W-:-:S04]  /*74b0*/  @!P2 IMAD R53, R53, 0xc0, RZ ;  /* 0x000000c03535a824 */ /* 0x000fc800078e02ff */
[----:B------:R-:W-:Y:S01]  /*74c0*/  @!P2 IMAD.IADD R52, R55, 0x1, R53 ;  /* 0x000000013734a824 */ /* 0x000fe200078e0235 */
[----:B--2---:R-:W-:-:S04]  /*74d0*/  @!P2 IADD3 R80, P3, P4, R90, R80, R54 ;  /* 0x000000505a50a210 */ /* 0x004fc80007c7e036 */
[----:B------:R-:W-:Y:S02]  /*74e0*/  @!P2 IADD3.X R81, R31, R81, R52, P3, P4 ;  /* 0x000000511f51a210 */ /* 0x000fe40001fe8434 */
[----:B------:R-:W0:Y:S02]  /*74f0*/  @!P2 LDC.64 R52, c[0x0][0x408] ;  /* 0x00010200ff34ab82 */ /* 0x000e240000000a00 */
[----:B0-----:R-:W-:-:S04]  /*7500*/  @!P2 IMAD.WIDE.U32 R54, R52, 0xc0, R50 ;  /* 0x000000c03436a825 */ /* 0x001fc800078e0032 */
[----:B------:R-:W-:Y:S01]  /*7510*/  @!P2 IMAD R53, R53, 0xc0, RZ ;  /* 0x000000c03535a824 */ /* 0x000fe200078e02ff */
[----:B---3--:R-:W-:-:S03]  /*7520*/  @!P2 IADD3 R82, P3, P4, R96, R82, R54 ;  /* 0x000000526052a210 */ /* 0x008fc60007c7e036 */
[----:B------:R-:W-:-:S05]  /*7530*/  @!P2 IMAD.IADD R52, R55, 0x1, R53 ;  /* 0x000000013734a824 */ /* 0x000fca00078e0235 */
[----:B------:R-:W-:Y:S02]  /*7540*/  @!P2 IADD3.X R83, R29, R83, R52, P3, P4 ;  /* 0x000000531d53a210 */ /* 0x000fe40001fe8434 */
[----:B-1----:R-:W-:-:S03]  /*7550*/  @!P5 IADD3 R58, P3, P4, R96, R58, R50 ;  /* 0x0000003a603ad210 */ /* 0x002fc60007c7e032 */
[----:B------:R-:W2:Y:S01]  /*7560*/  @!P2 LDG.E.128 R76, desc[UR60][R82.64] ;  /* 0x0000003c524ca981 */ /* 0x000ea2000c1e1d00 */
[----:B------:R-:W-:Y:S02]  /*7570*/  @!P5 IADD3.X R59, R29, R59, R111, P3, P4 ;  /* 0x0000003b1d3bd210 */ /* 0x000fe40001fe846f */
[----:B------:R-:W-:-:S04]  /*7580*/  ISETP.GE.AND P4, PT, R60, R118, PT ;  /* 0x000000763c00720c */ /* 0x000fc80003f86270 */
        /* <DEDUP_REMOVED lines=8> */
[----:B------:R-:W3:Y:S03]  /*7610*/  @!P3 LDC.64 R72, c[0x0][0x3e8] ;  /* 0x0000fa00ff48bb82 */ /* 0x000ee60000000a00 */
[----:B------:R-:W-:Y:S02]  /*7620*/  @!P3 IADD3.X R52, R31, R10, R141, P0, P6 ;  /* 0x0000000a1f34b210 */ /* 0x000fe400007ec48d */
[----:B------:R-:W-:-:S03]  /*7630*/  @!P4 IADD3 R53, P0, P6, R96, R50, R5 ;  /* 0x000000326035c210 */ /* 0x000fc60007e1e005 */
[----:B------:R-:W4:Y:S01]  /*7640*/  @!P3 LDC.64 R74, c[0x0][0x400] ;  /* 0x00010000ff4abb82 */ /* 0x000f220000000a00 */
[----:B------:R-:W-:Y:S02]  /*7650*/  @!P4 IADD3.X R54, R29, R111, R7, P0, P6 ;  /* 0x0000006f1d36c210 */ /* 0x000fe400007ec407 */
[----:B------:R-:W-:-:S04]  /*7660*/  @!P3 IADD3 R51, P0, P6, R96, R4, R50 ;  /* 0x000000046033b210 */ /* 0x000fc80007e1e032 */
[----:B------:R-:W-:Y:S02]  /*7670*/  @!P3 IADD3.X R48, R29, R6, R111, P0, P6 ;  /* 0x000000061d30b210 */ /* 0x000fe400007ec46f */
[----:B0-----:R-:W-:Y:S02]  /*7680*/  @!P4 IADD3 R64, P6, R55, R64, RZ ;  /* 0x000000403740c210 */ /* 0x001fe40007fde0ff */
[----:B------:R-:W-:Y:S02]  /*7690*/  CS2R R62, SRZ ;  /* 0x00000000003e7805 */ /* 0x000fe4000001ff00 */
[----:B------:R-:W-:Y:S01]  /*76a0*/  ISETP.NE.AND P0, PT, R61, RZ, PT ;  /* 0x000000ff3d00720c */ /* 0x000fe20003f05270 */
[----:B------:R-:W-:Y:S01]  /*76b0*/  @!P4 IMAD.X R65, R60, 0x1, R65, P6 ;  /* 0x000000013c41c824 */ /* 0x000fe200030e0641 */
[----:B-1----:R-:W-:-:S05]  /*76c0*/  @!P4 IADD3 R66, P6, R53, R66, RZ ;  /* 0x000000423542c210 */ /* 0x002fca0007fde0ff */
[----:B------:R-:W-:Y:S01]  /*76d0*/  @!P4 IMAD.X R67, R54, 0x1, R67, P6 ;  /* 0x000000013643c824 */ /* 0x000fe200030e0643 */
[----:B---3--:R-:W-:Y:S02]  /*76e0*/  @!P3 IADD3 R72, P6, R49, R72, RZ ;  /* 0x000000483148b210 */ /* 0x008fe40007fde0ff */
[----:B------:R-:W-:-:S03]  /*76f0*/  CS2R R54, SRZ ;  /* 0x0000000000367805 */ /* 0x000fc6000001ff00 */
[----:B------:R-:W-:Y:S01]  /*7700*/  @!P3 IMAD.X R73, R52, 0x1, R73, P6 ;  /* 0x000000013449b824 */ /* 0x000fe200030e0649 */
[----:B----4-:R-:W-:Y:S02]  /*7710*/  @!P3 IADD3 R74, P6, R51, R74, RZ ;  /* 0x0000004a334ab210 */ /* 0x010fe40007fde0ff */
[----:B------:R-:W-:Y:S02]  /*7720*/  CS2R R50, SRZ ;  /* 0x0000000000327805 */ /* 0x000fe4000001ff00 */
[----:B------:R-:W-:Y:S01]  /*7730*/  CS2R R52, SRZ ;  /* 0x0000000000347805 */ /* 0x000fe2000001ff00 */
[----:B------:R-:W-:Y:S01]  /*7740*/  @!P3 IMAD.X R75, R48, 0x1, R75, P6 ;  /* 0x00000001304bb824 */ /* 0x000fe200030e064b */
[----:B------:R-:W-:Y:S02]  /*7750*/  CS2R R48, SRZ ;  /* 0x0000000000307805 */ /* 0x000fe4000001ff00 */
[----:B------:R-:W-:Y:S02]  /*7760*/  CS2R R60, SRZ ;  /* 0x00000000003c7805 */ /* 0x000fe4000001ff00 */
[----:B------:R0:W3:Y:S04]  /*7770*/  @!P5 LDG.E.128 R52, desc[UR60][R58.64] ;  /* 0x0000003c3a34d981 */ /* 0x0000e8000c1e1d00 */
[----:B------:R1:W4:Y:S04]  /*7780*/  @!P5 LDG.E.128 R48, desc[UR60][R56.64] ;  /* 0x0000003c3830d981 */ /* 0x000328000c1e1d00 */
[----:B------:R5:W4:Y:S01]  /*7790*/  @!P4 LDG.E.128 R60, desc[UR60][R66.64] ;  /* 0x0000003c423cc981 */ /* 0x000b22000c1e1d00 */
[----:B0-----:R-:W-:-:S03]  /*77a0*/  CS2R R58, SRZ ;  /* 0x00000000003a7805 */ /* 0x001fc6000001ff00 */
[----:B------:R0:W4:Y:S01]  /*77b0*/  @!P3 LDG.E.128 R68, desc[UR60][R74.64] ;  /* 0x0000003c4a44b981 */ /* 0x000122000c1e1d00 */
[----:B-1----:R-:W-:Y:S02]  /*77c0*/  CS2R R56, SRZ ;  /* 0x0000000000387805 */ /* 0x002fe4000001ff00 */
[----:B-----5:R-:W-:-:S04]  /*77d0*/  CS2R R66, SRZ ;  /* 0x0000000000427805 */ /* 0x020fc8000001ff00 */
[----:B------:R1:W5:Y:S01]  /*77e0*/  @!P4 LDG.E.128 R56, desc[UR60][R64.64] ;  /* 0x0000003c4038c981 */ /* 0x000362000c1e1d00 */
[----:B0-----:R-:W-:Y:S02]  /*77f0*/  CS2R R74, SRZ ;  /* 0x00000000004a7805 */ /* 0x001fe4000001ff00 */
[----:B-1----:R-:W-:-:S06]  /*7800*/  CS2R R64, SRZ ;  /* 0x0000000000407805 */ /* 0x002fcc000001ff00 */
[----:B------:R0:W5:Y:S02]  /*7810*/  @!P3 LDG.E.128 R64, desc[UR60][R72.64] ;  /* 0x0000003c4840b981 */ /* 0x000164000c1e1d00 */
[----:B0-----:R-:W-:-:S06]  /*7820*/  CS2R R72, SRZ ;  /* 0x0000000000487805 */ /* 0x001fcc000001ff00 */
[----:B------:R-:W5:Y:S01]  /*7830*/  @!P2 LDG.E.128 R72, desc[UR60][R80.64] ;  /* 0x0000003c5048a981 */ /* 0x000f62000c1e1d00 */
[----:B------:R-:W-:-:S06]  /*7840*/  UISETP.NE.AND UP0, UPT, UR4, 0x3, UPT ;  /* 0x000000030400788c */ /* 0x000fcc000bf05270 */
[----:B------:R-:W-:Y:S02]  /*7850*/  PLOP3.LUT P5, PT, PT, PT, UP0, 0x80, 0x0 ;  /* 0x000000000000781c */ /* 0x000fe40003faf008 */
[----:B------:R-:W-:Y:S01]  /*7860*/  ISETP.GE.AND P2, PT, R18, R126, PT ;  /* 0x0000007e1200720c */ /* 0x000fe20003f46270 */
[----:B--2---:R-:W-:Y:S02]  /*7870*/  IMAD.MOV.U32 R143, RZ, RZ, R78 ;  /* 0x000000ffff8f7224 */ /* 0x004fe400078e004e */
[----:B------:R-:W-:Y:S02]  /*7880*/  IMAD.MOV.U32 R144, RZ, RZ, R76 ;  /* 0x000000ffff907224 */ /* 0x000fe400078e004c */
[----:B---3--:R-:W-:Y:S02]  /*7890*/  IMAD.MOV.U32 R155, RZ, RZ, R54 ;  /* 0x000000ffff9b7224 */ /* 0x008fe400078e0036 */
[----:B------:R-:W-:Y:S01]  /*78a0*/  IMAD.MOV.U32 R170, RZ, RZ, R52 ;  /* 0x000000ffffaa7224 */ /* 0x000fe200078e0034 */
[----:B----4-:R-:W-:Y:S01]  /*78b0*/  MOV R156, R50 ;  /* 0x00000032009c7202 */ /* 0x010fe20000000f00 */
[----:B------:R-:W-:Y:S01]  /*78c0*/  IMAD.MOV.U32 R169, RZ, RZ, R48 ;  /* 0x000000ffffa97224 */ /* 0x000fe200078e0030 */
[----:B------:R-:W-:Y:S01]  /*78d0*/  MOV R153, R62 ;  /* 0x0000003e00997202 */ /* 0x000fe20000000f00 */
[----:B------:R-:W-:-:S02]  /*78e0*/  IMAD.MOV.U32 R154, RZ, RZ, R60 ;  /* 0x000000ffff9a7224 */ /* 0x000fc400078e003c */
[----:B------:R-:W-:Y:S02]  /*78f0*/  IMAD.MOV.U32 R149, RZ, RZ, R70 ;  /* 0x000000ffff957224 */ /* 0x000fe400078e0046 */
[----:B------:R-:W-:Y:S02]  /*7900*/  IMAD.MOV.U32 R150, RZ, RZ, R68 ;  /* 0x000000ffff967224 */ /* 0x000fe400078e0044 */
[----:B-----5:R-:W-:Y:S02]  /*7910*/  IMAD.MOV.U32 R151, RZ, RZ, R58 ;  /* 0x000000ffff977224 */ /* 0x020fe400078e003a */
[----:B------:R-:W-:Y:S02]  /*7920*/  IMAD.MOV.U32 R152, RZ, RZ, R56 ;  /* 0x000000ffff987224 */ /* 0x000fe400078e0038 */
[----:B------:R-:W-:Y:S02]  /*7930*/  IMAD.MOV.U32 R147, RZ, RZ, R66 ;  /* 0x000000ffff937224 */ /* 0x000fe400078e0042 */
[----:B------:R-:W-:Y:S01]  /*7940*/  IMAD.MOV.U32 R148, RZ, RZ, R64 ;  /* 0x000000ffff947224 */ /* 0x000fe200078e0040 */
[----:B------:R-:W-:Y:S01]  /*7950*/  MOV R141, R74 ;  /* 0x0000004a008d7202 */ /* 0x000fe20000000f00 */
[----:B------:R-:W-:Y:S01]  /*7960*/  IMAD.MOV.U32 R142, RZ, RZ, R72 ;  /* 0x000000ffff8e7224 */ /* 0x000fe200078e0048 */
[----:B------:R-:W-:Y:S06]  /*7970*/  @!P5 BRA `(.L_x_6448) ;  /* 0x000000000004d947 */ /* 0x000fec0003800000 */
[----:B------:R-:W-:Y:S01]  /*7980*/  BPT.TRAP 0x1 ;  /* 0x000000040000795c */ /* 0x000fe20000300000 */
.L_x_6448:
[----:B------:R-:W-:Y:S01]  /*7990*/  IMAD R111, R17, 0x8, R16 ;  /* 0x00000008116f7824 */ /* 0x000fe200078e0210 */
[----:B------:R-:W-:Y:S01]  /*79a0*/  SHF.L.U32 R128, R231, 0x1f, RZ ;  /* 0x0000001fe7807819 */ /* 0x000fe200000006ff */
[----:B------:R-:W0:Y:S01]  /*79b0*/  LDC R145, c[0x0][0x2f4] ;  /* 0x0000bd00ff917b82 */ /* 0x000e220000000800 */
[----:B------:R-:W-:Y:S01]  /*79c0*/  IMAD.MOV.U32 R125, RZ, RZ, R127 ;  /* 0x000000ffff7d7224 */ /* 0x000fe200078e007f */
[----:B------:R-:W-:Y:S01]  /*79d0*/  BSSY B1, `(.L_x_6449) ;  /* 0x0000005000017945 */ /* 0x000fe20003800000 */
[----:B------:R-:W1:Y:S05]  /*79e0*/  SYNCS.PHASECHK.TRANS64.TRYWAIT P3, [R111+URZ+0x2e890], R128 ;  /* 0x02e890806f0075a7 */ /* 0x000e6a000806017f */
[----:B------:R-:W2:Y:S01]  /*79f0*/  LDC.64 R126, c[0x0][0x300] ;  /* 0x0000c000ff7e7b82 */ /* 0x000ea20000000a00 */
[----:B0-----:R-:W-:Y:S01]  /*7a00*/  IADD3 R146, -R115, R145, RZ ;  /* 0x0000009173927210 */ /* 0x001fe20007ffe1ff */
[----:B-1----:R-:W-:Y:S06]  /*7a10*/  @!P3 BRA `(.L_x_6450) ;  /* 0x000002040090b947 */ /* 0x002fec0003800000 */
.L_x_6704:
[----:B------:R-:W-:Y:S05]  /*7a20*/  BSYNC B1 ;  /* 0x0000000000017941 */ /* 0x000fea0003800000 */
.L_x_6449:
[----:B------:R-:W-:Y:S01]  /*7a30*/  ISETP.GE.OR P3, PT, R228, R118, P0 ;  /* 0x00000076e400720c */ /* 0x000fe20000766670 */
[----:B------:R-:W-:-:S12]  /*7a40*/  BSSY B1, `(.L_x_6451) ;  /* 0x0000105000017945 */ /* 0x000fd80003800000 */
[----:B------:R-:W-:Y:S05]  /*7a50*/  @P3 BRA `(.L_x_6452) ;  /* 0x00000010000c3947 */ /* 0x000fea0003800000 */
[----:B------:R-:W3:Y:S01]  /*7a60*/  LDL R81, [R1+0x18] ;  /* 0x0000180001517983 */ /* 0x000ee20000100800 */
[----:B------:R-:W-:Y:S01]  /*7a70*/  SHF.R.S32.HI R80, RZ, 0x1f, R228 ;  /* 0x0000001fff507819 */ /* 0x000fe200000114e4 */
[-C--:B--2---:R-:W-:Y:S01]  /*7a80*/  IMAD.WIDE.U32 R136, R228, R126.reuse, R124 ;  /* 0x0000007ee4887225 */ /* 0x084fe200078e007c */
[----:B------:R-:W-:Y:S01]  /*7a90*/  BSSY B2, `(.L_x_6453) ;  /* 0x00000f4000027945 */ /* 0x000fe20003800000 */
[----:B------:R-:W1:Y:S02]  /*7aa0*/  S2R R82, SR_TID.X ;  /* 0x0000000000527919 */ /* 0x000e640000002100 */
[----:B------:R-:W-:Y:S01]  /*7ab0*/  IMAD R80, R80, R126, RZ ;  /* 0x0000007e50507224 */ /* 0x000fe200078e02ff */
[----:B------:R-:W-:Y:S01]  /*7ac0*/  IADD3 R159, P3, P4, R44, R136, R27 ;  /* 0x000000882c9f7210 */ /* 0x000fe20007c7e01b */
[----:B-1----:R-:W-:-:S05]  /*7ad0*/  VIADD R83, R82, 0xffffff80 ;  /* 0xffffff8052537836 */ /* 0x002fca0000000000 */
[----:B------:R-:W-:-:S04]  /*7ae0*/  SHF.R.S32.HI R82, RZ, 0x1f, R83 ;  /* 0x0000001fff527819 */ /* 0x000fc80000011453 */
[----:B------:R-:W-:-:S05]  /*7af0*/  LEA.HI R82, R82, R83, RZ, 0x5 ;  /* 0x0000005352527211 */ /* 0x000fca00078f28ff */
[----:B------:R-:W-:-:S05]  /*7b00*/  IMAD.SHL.U32 R82, R82, 0x20, RZ ;  /* 0x0000002052527824 */ /* 0x000fca00078e00ff */
[----:B------:R-:W-:Y:S02]  /*7b10*/  LOP3.LUT R82, R82, 0xfffffc00, RZ, 0xc0, !PT ;  /* 0xfffffc0052527812 */ /* 0x000fe400078ec0ff */
[----:B---3--:R-:W-:Y:S01]  /*7b20*/  LOP3.LUT P6, RZ, R81, 0x2, RZ, 0xc0, !PT ;  /* 0x0000000251ff7812 */ /* 0x008fe200078cc0ff */
[----:B------:R-:W-:-:S03]  /*7b30*/  IMAD R81, R228, R127, R80 ;  /* 0x0000007fe4517224 */ /* 0x000fc600078e0250 */
[----:B------:R-:W-:Y:S01]  /*7b40*/  SEL R80, R115, R146, !P6 ;  /* 0x0000009273507207 */ /* 0x000fe20007000000 */
[----:B------:R-:W-:-:S03]  /*7b50*/  IMAD.IADD R158, R81, 0x1, R137 ;  /* 0x00000001519e7824 */ /* 0x000fc600078e0289 */
[----:B------:R-:W-:Y:S02]  /*7b60*/  SHF.R.S32.HI R81, RZ, 0x1f, R80 ;  /* 0x0000001fff517819 */ /* 0x000fe40000011450 */
[----:B------:R-:W-:Y:S02]  /*7b70*/  IADD3.X R157, R20, R158, R21, P3, P4 ;  /* 0x0000009e149d7210 */ /* 0x000fe40001fe8415 */
[----:B------:R-:W-:-:S04]  /*7b80*/  LEA.HI R81, R81, R80, RZ, 0x5 ;  /* 0x0000005051517211 */ /* 0x000fc800078f28ff */
[----:B------:R-:W-:-:S05]  /*7b90*/  LEA.HI.SX32 R81, R81, R28, 0x1b ;  /* 0x0000001c51517211 */ /* 0x000fca00078fdaff */
[----:B------:R-:W-:-:S05]  /*7ba0*/  IMAD.SHL.U32 R160, R81, 0x10, RZ ;  /* 0x0000001051a07824 */ /* 0x000fca00078e00ff */
[----:B------:R-:W-:-:S04]  /*7bb0*/  LOP3.LUT R81, R0, 0x70, R160, 0xf8, !PT ;  /* 0x0000007000517812 */ /* 0x000fc800078ef8a0 */
[----:B------:R-:W-:-:S05]  /*7bc0*/  LOP3.LUT R81, R81, R106, RZ, 0x3c, !PT ;  /* 0x0000006a51517212 */ /* 0x000fca00078e3cff */
[----:B------:R-:W-:Y:S02]  /*7bd0*/  IMAD.IADD R80, R82, 0x1, R81 ;  /* 0x0000000152507824 */ /* 0x000fe400078e0251 */
[C---:B------:R-:W-:Y:S02]  /*7be0*/  IMAD R81, R17.reuse, 0x7000, R114 ;  /* 0x0000700011517824 */ /* 0x040fe400078e0272 */
[----:B------:R-:W-:-:S03]  /*7bf0*/  IMAD R83, R17, 0x7000, R80 ;  /* 0x0000700011537824 */ /* 0x000fc600078e0250 */
[C---:B------:R-:W-:Y:S01]  /*7c00*/  IADD3 R81, R16.reuse, R81, RZ ;  /* 0x0000005110517210 */ /* 0x040fe20007ffe0ff */
[----:B------:R-:W-:-:S05]  /*7c10*/  IMAD.IADD R84, R16, 0x1, R83 ;  /* 0x0000000110547824 */ /* 0x000fca00078e0253 */
[----:B------:R-:W1:Y:S04]  /*7c20*/  LDS.128 R80, [R81+0x20400] ;  /* 0x0204000051507984 */ /* 0x000e680000000c00 */
[----:B------:R-:W2:Y:S01]  /*7c30*/  LDS.128 R84, [R84+0x20400] ;  /* 0x0204000054547984 */ /* 0x000ea20000000c00 */
[----:B------:R-:W-:Y:S05]  /*7c40*/  @P2 BRA `(.L_x_6454) ;  /* 0x0000000c00602947 */ /* 0x000fea0003800000 */
[--C-:B------:R-:W-:Y:S01]  /*7c50*/  SHF.R.U32.HI R168, RZ, 0x18, R55.reuse ;  /* 0x00000018ffa87819 */ /* 0x100fe20000011637 */
[----:B--2---:R-:W-:Y:S01]  /*7c60*/  IMAD.MOV.U32 R175, RZ, RZ, R84 ;  /* 0x000000ffffaf7224 */ /* 0x004fe200078e0054 */
[----:B------:R-:W-:Y:S02]  /*7c70*/  LOP3.LUT R167, R55, 0xff, RZ, 0xc0, !PT ;  /* 0x000000ff37a77812 */ /* 0x000fe400078ec0ff */
[--C-:B------:R-:W-:Y:S02]  /*7c80*/  SHF.R.U32.HI R166, RZ, 0x8, R55.reuse ;  /* 0x00000008ffa67819 */ /* 0x100fe40000011637 */
[----:B------:R-:W-:Y:S01]  /*7c90*/  SHF.R.U32.HI R171, RZ, 0x10, R55 ;  /* 0x00000010ffab7819 */ /* 0x000fe20000011637 */
[----:B-1----:R-:W-:Y:S01]  /*7ca0*/  IMAD.MOV.U32 R55, RZ, RZ, R80 ;  /* 0x000000ffff377224 */ /* 0x002fe200078e0050 */
[----:B------:R-:W-:Y:S01]  /*7cb0*/  F2FP.F16.E4M3.UNPACK_B R172, R170.H1 ;  /* 0x000000aaffac723e */ /* 0x000fe200030006ff */
[----:B------:R-:W-:Y:S01]  /*7cc0*/  IMAD.SHL.U32 R166, R166, 0x100, RZ ;  /* 0x00000100a6a67824 */ /* 0x000fe200078e00ff */
[----:B------:R-:W-:-:S02]  /*7cd0*/  F2FP.F16.E4M3.UNPACK_B R173, R175.H1 ;  /* 0x000000afffad723e */ /* 0x000fc400030006ff */
[----:B------:R-:W-:Y:S01]  /*7ce0*/  F2FP.F16.E4M3.UNPACK_B R174, R55.H1 ;  /* 0x00000037ffae723e */ /* 0x000fe200030006ff */
[----:B------:R-:W-:Y:S01]  /*7cf0*/  HADD2.F32 R179, -RZ, R172.H0_H0 ;  /* 0x200000acffb37230 */ /* 0x000fe20000004100 */
[----:B------:R-:W-:Y:S01]  /*7d00*/  F2FP.F16.E4M3.UNPACK_B R176, R169.H1 ;  /* 0x000000a9ffb0723e */ /* 0x000fe200030006ff */
[----:B------:R-:W-:Y:S01]  /*7d10*/  HADD2.F32 R80, -RZ, R173.H0_H0 ;  /* 0x200000adff507230 */ /* 0x000fe20000004100 */
[----:B------:R-:W-:Y:S01]  /*7d20*/  F2FP.F16.E4M3.UNPACK_B R175, R175 ;  /* 0x000000afffaf723e */ /* 0x000fe200020006ff */
[----:B------:R-:W-:Y:S01]  /*7d30*/  HADD2.F32 R84, -RZ, R174.H0_H0 ;  /* 0x200000aeff547230 */ /* 0x000fe20000004100 */
[----:B------:R-:W-:Y:S01]  /*7d40*/  F2FP.F16.E4M3.UNPACK_B R169, R169 ;  /* 0x000000a9ffa9723e */ /* 0x000fe200020006ff */
        /* <DEDUP_REMOVED lines=10> */
[----:B------:R-:W-:Y:S01]  /*7df0*/  HADD2.F32 R178, -RZ, R169.H0_H0 ;  /* 0x200000a9ffb27230 */ /* 0x000fe20000004100 */
[----:B------:R-:W-:Y:S01]  /*7e00*/  F2FP.F16.E4M3.UNPACK_B R179, R156.H1 ;  /* 0x0000009cffb3723e */ /* 0x000fe200030006ff */
[C---:B------:R-:W-:Y:S01]  /*7e10*/  FMUL.FTZ R172, R177.reuse, R172 ;  /* 0x000000acb1ac7220 */ /* 0x040fe20000410000 */
[----:B------:R-:W-:Y:S01]  /*7e20*/  FFMA.FTZ R174, R177, R176, -R174 ;  /* 0x000000b0b1ae7223 */ /* 0x000fe200000108ae */
[----:B------:R-:W-:-:S02]  /*7e30*/  SHF.R.U32.HI R50, RZ, 0x8, R49 ;  /* 0x00000008ff327819 */ /* 0x000fc40000011631 */
[--C-:B------:R-:W-:Y:S02]  /*7e40*/  HADD2.F32 R181, -RZ, R179.reuse.H0_H0 ;  /* 0x200000b3ffb57230 */ /* 0x100fe40000004100 */
[----:B------:R-:W-:Y:S01]  /*7e50*/  FFMA.FTZ R173, R173, R176, R172 ;  /* 0x000000b0adad7223 */ /* 0x000fe200000100ac */
[----:B------:R-:W-:Y:S01]  /*7e60*/  F2FP.F16.E4M3.UNPACK_B R172, R170 ;  /* 0x000000aaffac723e */ /* 0x000fe200020006ff */
[----:B------:R-:W-:Y:S01]  /*7e70*/  HADD2.F32 R179, -RZ, R179.H1_H1 ;  /* 0x300000b3ffb37230 */ /* 0x000fe20000004100 */
[----:B------:R-:W-:Y:S01]  /*7e80*/  F2FP.F16.E4M3.UNPACK_B R176, R55 ;  /* 0x00000037ffb0723e */ /* 0x000fe200020006ff */
[----:B------:R-:W-:Y:S01]  /*7e90*/  HADD2.F32 R55, -RZ, R175.H0_H0 ;  /* 0x200000afff377230 */ /* 0x000fe20000004100 */
[----:B------:R-:W-:Y:S01]  /*7ea0*/  SHF.R.U32.HI R165, RZ, 0x18, R53 ;  /* 0x00000018ffa57819 */ /* 0x000fe20000011635 */
[----:B------:R-:W-:Y:S01]  /*7eb0*/  HADD2.F32 R180, -RZ, R172.H0_H0 ;  /* 0x200000acffb47230 */ /* 0x000fe20000004100 */
[----:B------:R-:W-:Y:S01]  /*7ec0*/  LOP3.LUT R164, R53, 0xff, RZ, 0xc0, !PT ;  /* 0x000000ff35a47812 */ /* 0x000fe200078ec0ff */
[----:B------:R-:W-:Y:S01]  /*7ed0*/  HADD2.F32 R177, -RZ, R176.H0_H0 ;  /* 0x200000b0ffb17230 */ /* 0x000fe20000004100 */
[----:B------:R-:W-:Y:S01]  /*7ee0*/  SHF.R.U32.HI R52, RZ, 0x18, R49 ;  /* 0x00000018ff347819 */ /* 0x000fe20000011631 */
[----:B------:R-:W-:-:S02]  /*7ef0*/  HADD2.F32 R172, -RZ, R172.H1_H1 ;  /* 0x300000acffac7230 */ /* 0x000fc40000004100 */
[-C--:B------:R-:W-:Y:S01]  /*7f00*/  FMUL.FTZ R170, R55, R180.reuse ;  /* 0x000000b437aa7220 */ /* 0x080fe20000410000 */
[----:B------:R-:W-:Y:S02]  /*7f10*/  HADD2.F32 R175, -RZ, R175.H1_H1 ;  /* 0x300000afffaf7230 */ /* 0x000fe40000004100 */
[----:B------:R-:W-:Y:S01]  /*7f20*/  FMUL.FTZ R180, R177, R180 ;  /* 0x000000b4b1b47220 */ /* 0x000fe20000410000 */
[----:B------:R-:W-:Y:S01]  /*7f30*/  LOP3.LUT R48, R49, 0xff, RZ, 0xc0, !PT ;  /* 0x000000ff31307812 */ /* 0x000fe200078ec0ff */
[-C--:B------:R-:W-:Y:S01]  /*7f40*/  FFMA.FTZ R170, R177, R178.reuse, -R170 ;  /* 0x000000b2b1aa7223 */ /* 0x080fe200000108aa */
[----:B------:R-:W-:Y:S02]  /*7f50*/  HADD2.F32 R177, -RZ, R176.H1_H1 ;  /* 0x300000b0ffb17230 */ /* 0x000fe40000004100 */
[----:B------:R-:W-:Y:S01]  /*7f60*/  FFMA.FTZ R55, R55, R178, R180 ;  /* 0x000000b237377223 */ /* 0x000fe200000100b4 */
[----:B------:R-:W-:Y:S02]  /*7f70*/  HADD2.F32 R176, -RZ, R169.H1_H1 ;  /* 0x300000a9ffb07230 */ /* 0x000fe40000004100 */
[-C--:B------:R-:W-:Y:S01]  /*7f80*/  FMUL.FTZ R178, R175, R172.reuse ;  /* 0x000000acafb27220 */ /* 0x080fe20000410000 */
[----:B------:R-:W-:Y:S01]  /*7f90*/  SHF.R.U32.HI R54, RZ, 0x10, R49 ;  /* 0x00000010ff367819 */ /* 0x000fe20000011631 */
[C---:B------:R-:W-:Y:S01]  /*7fa0*/  FMUL.FTZ R180, R177.reuse, R172 ;  /* 0x000000acb1b47220 */ /* 0x040fe20000410000 */
[----:B------:R-:W-:Y:S01]  /*7fb0*/  SHF.R.U32.HI R49, RZ, 0x18, R51 ;  /* 0x00000018ff317819 */ /* 0x000fe20000011633 */
[-C--:B------:R-:W-:Y:S01]  /*7fc0*/  FFMA.FTZ R172, R177, R176.reuse, -R178 ;  /* 0x000000b0b1ac7223 */ /* 0x080fe200000108b2 */
[----:B------:R-:W-:Y:S01]  /*7fd0*/  LOP3.LUT R162, R51, 0xff, RZ, 0xc0, !PT ;  /* 0x000000ff33a27812 */ /* 0x000fe200078ec0ff */
[----:B------:R-:W-:Y:S01]  /*7fe0*/  FFMA.FTZ R169, R175, R176, R180 ;  /* 0x000000b0afa97223 */ /* 0x000fe200000100b4 */
[----:B------:R-:W-:Y:S01]  /*7ff0*/  IMAD.MOV.U32 R175, RZ, RZ, R86 ;  /* 0x000000ffffaf7224 */ /* 0x000fe200078e0056 */
[----:B------:R-:W-:-:S02]  /*8000*/  F2FP.F16.E4M3.UNPACK_B R86, R155.H1 ;  /* 0x0000009bff56723e */ /* 0x000fc400030006ff */
[----:B------:R-:W-:Y:S02]  /*8010*/  F2FP.F16.E4M3.UNPACK_B R176, R82.H1 ;  /* 0x00000052ffb0723e */ /* 0x000fe400030006ff */
[----:B------:R-:W-:Y:S01]  /*8020*/  F2FP.F16.E4M3.UNPACK_B R177, R175.H1 ;  /* 0x000000afffb1723e */ /* 0x000fe200030006ff */
[----:B------:R-:W-:Y:S01]  /*8030*/  HADD2.F32 R183, -RZ, R86.H0_H0 ;  /* 0x20000056ffb77230 */ /* 0x000fe20000004100 */
[----:B------:R-:W-:Y:S01]  /*8040*/  SHF.R.U32.HI R161, RZ, 0x8, R51 ;  /* 0x00000008ffa17819 */ /* 0x000fe20000011633 */
[----:B------:R-:W-:Y:S01]  /*8050*/  HADD2.F32 R180, -RZ, R176.H0_H0 ;  /* 0x200000b0ffb47230 */ /* 0x000fe20000004100 */
[----:B------:R-:W-:Y:S01]  /*8060*/  SHF.R.U32.HI R163, RZ, 0x8, R53 ;  /* 0x00000008ffa37819 */ /* 0x000fe20000011635 */
[--C-:B------:R-:W-:Y:S01]  /*8070*/  HADD2.F32 R178, -RZ, R177.reuse.H0_H0 ;  /* 0x200000b1ffb27230 */ /* 0x100fe20000004100 */
[----:B------:R-:W-:Y:S01]  /*8080*/  PRMT R164, R165, 0x654, R164 ;  /* 0x00000654a5a47816 */ /* 0x000fe200000000a4 */
[----:B------:R-:W-:Y:S01]  /*8090*/  HADD2.F32 R86, -RZ, R86.H1_H1 ;  /* 0x30000056ff567230 */ /* 0x000fe20000004100 */
[----:B------:R-:W-:Y:S01]  /*80a0*/  PRMT R49, R49, 0x654, R162 ;  /* 0x0000065431317816 */ /* 0x000fe200000000a2 */
[----:B------:R-:W-:-:S02]  /*80b0*/  HADD2.F32 R177, -RZ, R177.H1_H1 ;  /* 0x300000b1ffb17230 */ /* 0x000fc40000004100 */
[-C--:B------:R-:W-:Y:S01]  /*80c0*/  FMUL.FTZ R182, R178, R183.reuse ;  /* 0x000000b7b2b67220 */ /* 0x080fe20000410000 */
[----:B------:R-:W-:Y:S01]  /*80d0*/  FMUL.FTZ R183, R180, R183 ;  /* 0x000000b7b4b77220 */ /* 0x000fe20000410000 */
[----:B------:R-:W-:Y:S01]  /*80e0*/  HADD2.F32 R176, -RZ, R176.H1_H1 ;  /* 0x300000b0ffb07230 */ /* 0x000fe20000004100 */
[----:B------:R-:W-:Y:S01]  /*80f0*/  SHF.R.U32.HI R51, RZ, 0x10, R51 ;  /* 0x00000010ff337819 */ /* 0x000fe20000011633 */
[----:B------:R-:W-:Y:S02]  /*8100*/  IMAD.SHL.U32 R165, R50, 0x100, RZ ;  /* 0x0000010032a57824 */ /* 0x000fe400078e00ff */
[----:B------:R-:W-:Y:S01]  /*8110*/  FFMA.FTZ R183, R178, R181, R183 ;  /* 0x000000b5b2b77223 */ /* 0x000fe200000100b7 */
[-C--:B------:R-:W-:Y:S01]  /*8120*/  FMUL.FTZ R178, R177, R86.reuse ;  /* 0x00000056b1b27220 */ /* 0x080fe20000410000 */
[----:B------:R-:W-:Y:S01]  /*8130*/  SHF.L.U32 R50, R161, 0x8, RZ ;  /* 0x00000008a1327819 */ /* 0x000fe200000006ff */
[----:B------:R-:W-:Y:S01]  /*8140*/  FMUL.FTZ R86, R176, R86 ;  /* 0x00000056b0567220 */ /* 0x000fe20000410000 */
[----:B------:R-:W-:Y:S01]  /*8150*/  F2FP.F16.E4M3.UNPACK_B R155, R155 ;  /* 0x0000009bff9b723e */ /* 0x000fe200020006ff */
[----:B------:R-:W-:Y:S01]  /*8160*/  IMAD.SHL.U32 R163, R163, 0x100, RZ ;  /* 0x00000100a3a37824 */ /* 0x000fe200078e00ff */
[----:B------:R-:W-:Y:S01]  /*8170*/  F2FP.F16.E4M3.UNPACK_B R175, R175 ;  /* 0x000000afffaf723e */ /* 0x000fe200020006ff */
[----:B------:R-:W-:Y:S01]  /*8180*/  FFMA.FTZ R182, R180, R181, -R182 ;  /* 0x000000b5b4b67223 */ /* 0x000fe200000108b6 */
[----:B------:R-:W-:Y:S01]  /*8190*/  F2FP.F16.E4M3.UNPACK_B R82, R82 ;  /* 0x00000052ff52723e */ /* 0x000fe200020006ff */
[-C--:B------:R-:W-:Y:S01]  /*81a0*/  FFMA.FTZ R176, R176, R179.reuse, -R178 ;  /* 0x000000b3b0b07223 */ /* 0x080fe200000108b2 */
[----:B------:R-:W-:Y:S01]  /*81b0*/  SHF.R.U32.HI R53, RZ, 0x10, R53 ;  /* 0x00000010ff357819 */ /* 0x000fe20000011635 */
[----:B------:R-:W-:Y:S01]  /*81c0*/  FFMA.FTZ R86, R177, R179, R86 ;  /* 0x000000b3b1567223 */ /* 0x000fe20000010056 */
[----:B------:R-:W-:Y:S01]  /*81d0*/  PRMT R48, R52, 0x654, R48 ;  /* 0x0000065434307816 */ /* 0x000fe20000000030 */
[----:B------:R-:W-:Y:S01]  /*81e0*/  HADD2.F32 R181, -RZ, R155.H0_H0 ;  /* 0x2000009bffb57230 */ /* 0x000fe20000004100 */
[----:B------:R-:W-:Y:S01]  /*81f0*/  LOP3.LUT R52, R49, 0xff00, R50, 0xf8, !PT ;  /* 0x0000ff0031347812 */ /* 0x000fe200078ef832 */
[----:B------:R-:W-:Y:S01]  /*8200*/  IMAD.U32 R49, R54, 0x10000, RZ ;  /* 0x0001000036317824 */ /* 0x000fe200078e00ff */
[----:B------:R-:W-:Y:S01]  /*8210*/  F2FP.F16.E4M3.UNPACK_B R156, R156 ;  /* 0x0000009cff9c723e */ /* 0x000fe200020006ff */
[----:B------:R-:W-:Y:S01]  /*8220*/  HADD2.F32 R177, -RZ, R175.H0_H0 ;  /* 0x200000afffb17230 */ /* 0x000fe20000004100 */
[----:B------:R-:W-:Y:S01]  /*8230*/  LOP3.LUT R48, R48, 0xff00, R165, 0xf8, !PT ;  /* 0x0000ff0030307812 */ /* 0x000fe200078ef8a5 */
[----:B------:R-:W-:Y:S01]  /*8240*/  HADD2.F32 R179, -RZ, R82.H0_H0 ;  /* 0x20000052ffb37230 */ /* 0x000fe20000004100 */
[----:B------:R-:W-:Y:S01]  /*8250*/  LOP3.LUT R163, R164, 0xff00, R163, 0xf8, !PT ;  /* 0x0000ff00a4a37812 */ /* 0x000fe200078ef8a3 */
[----:B------:R-:W-:Y:S01]  /*8260*/  IMAD.U32 R51, R51, 0x10000, RZ ;  /* 0x0001000033337824 */ /* 0x000fe200078e00ff */
[----:B------:R-:W-:Y:S01]  /*8270*/  LOP3.LUT R50, R48, 0xff0000, R49, 0xf8, !PT ;  /* 0x00ff000030327812 */ /* 0x000fe200078ef831 */
[----:B------:R-:W-:-:S02]  /*8280*/  IMAD.U32 R54, R53, 0x10000, RZ ;  /* 0x0001000035367824 */ /* 0x000fc400078e00ff */
[-C--:B------:R-:W-:Y:S01]  /*8290*/  FMUL.FTZ R180, R177, R181.reuse ;  /* 0x000000b5b1b47220 */ /* 0x080fe20000410000 */
[----:B------:R-:W-:Y:S01]  /*82a0*/  HADD2.F32 R155, -RZ, R155.H1_H1 ;  /* 0x3000009bff9b7230 */ /* 0x000fe20000004100 */
[----:B------:R-:W-:Y:S01]  /*82b0*/  LOP3.LUT R48, R52, 0xff0000, R51, 0xf8, !PT ;  /* 0x00ff000034307812 */ /* 0x000fe200078ef833 */
[----:B------:R-:W-:Y:S01]  /*82c0*/  HADD2.F32 R175, -RZ, R175.H1_H1 ;  /* 0x300000afffaf7230 */ /* 0x000fe20000004100 */
[----:B------:R-:W-:Y:S01]  /*82d0*/  LOP3.LUT R53, R163, 0xff0000, R54, 0xf8, !PT ;  /* 0x00ff0000a3357812 */ /* 0x000fe200078ef836 */
[----:B------:R-:W-:Y:S02]  /*82e0*/  HADD2.F32 R82, -RZ, R82.H1_H1 ;  /* 0x30000052ff527230 */ /* 0x000fe40000004100 */
[----:B------:R-:W-:Y:S01]  /*82f0*/  FMUL.FTZ R181, R179, R181 ;  /* 0x000000b5b3b57220 */ /* 0x000fe20000410000 */
[--C-:B------:R-:W-:Y:S02]  /*8300*/  HADD2.F32 R178, -RZ, R156.reuse.H0_H0 ;  /* 0x2000009cffb27230 */ /* 0x100fe40000004100 */
[----:B------:R-:W-:Y:S01]  /*8310*/  FMUL.FTZ R51, R175, R155 ;  /* 0x0000009baf337220 */ /* 0x000fe20000410000 */
[----:B------:R-:W-:-:S02]  /*8320*/  HADD2.F32 R156, -RZ, R156.H1_H1 ;  /* 0x3000009cff9c7230 */ /* 0x000fc40000004100 */
[----:B------:R-:W-:Y:S01]  /*8330*/  FMUL.FTZ R52, R82, R155 ;  /* 0x0000009b52347220 */ /* 0x000fe20000410000 */
[----:B------:R-:W-:Y:S01]  /*8340*/  F2FP.SATFINITE.E4M3.F32.PACK_AB_MERGE_C R155, R174, R84, RZ ;  /* 0x00000054ae9b723e */ /* 0x000fe200048070ff */
[----:B------:R-:W-:Y:S01]  /*8350*/  FFMA.FTZ R180, R179, R178, -R180 ;  /* 0x000000b2b3b47223 */ /* 0x000fe200000108b4 */
[----:B------:R-:W-:Y:S01]  /*8360*/  F2FP.SATFINITE.E4M3.F32.PACK_AB_MERGE_C R84, R173, R80, RZ ;  /* 0x00000050ad54723e */ /* 0x000fe200048070ff */
[-C--:B------:R-:W-:Y:S01]  /*8370*/  FFMA.FTZ R51, R82, R156.reuse, -R51 ;  /* 0x0000009c52337223 */ /* 0x080fe20000010833 */
[----:B------:R-:W-:Y:S01]  /*8380*/  FFMA.FTZ R162, R175, R156, R52 ;  /* 0x0000009cafa27223 */ /* 0x000fe20000010034 */
[----:B------:R-:W-:Y:S01]  /*8390*/  F2FP.F16.E4M3.UNPACK_B R54, R85 ;  /* 0x00000055ff36723e */ /* 0x000fe200020006ff */
[----:B------:R-:W-:Y:S01]  /*83a0*/  FFMA.FTZ R181, R177, R178, R181 ;  /* 0x000000b2b1b57223 */ /* 0x000fe200000100b5 */
[----:B------:R-:W-:Y:S02]  /*83b0*/  F2FP.F16.E4M3.UNPACK_B R161, R53 ;  /* 0x00000035ffa1723e */ /* 0x000fe400020006ff */
[----:B------:R-:W-:-:S02]  /*83c0*/  PRMT R167, R168, 0x654, R167 ;  /* 0x00000654a8a77816 */ /* 0x000fc400000000a7 */
[----:B------:R-:W-:Y:S01]  /*83d0*/  F2FP.SATFINITE.E4M3.F32.PACK_AB_MERGE_C R82, R176, R182, RZ ;  /* 0x000000b6b052723e */ /* 0x000fe200048070ff */
[--C-:B------:R-:W-:Y:S01]  /*83e0*/  HADD2.F32 R164, -RZ, R161.reuse.H0_H0 ;  /* 0x200000a1ffa47230 */ /* 0x100fe20000004100 */
[----:B------:R-:W-:Y:S01]  /*83f0*/  F2FP.F16.E4M3.UNPACK_B R52, R81 ;  /* 0x00000051ff34723e */ /* 0x000fe200020006ff */
[----:B------:R-:W-:Y:S01]  /*8400*/  HADD2.F32 R161, -RZ, R161.H1_H1 ;  /* 0x300000a1ffa17230 */ /* 0x000fe20000004100 */
[----:B------:R-:W-:Y:S01]  /*8410*/  F2FP.SATFINITE.E4M3.F32.PACK_AB_MERGE_C R84, R169, R55, R84 ;  /* 0x00000037a954723e */ /* 0x000fe20004807054 */
[----:B------:R-:W-:Y:S01]  /*8420*/  HADD2.F32 R55, -RZ, R54.H0_H0 ;  /* 0x20000036ff377230 */ /* 0x000fe20000004100 */
[----:B------:R-:W-:Y:S02]  /*8430*/  LOP3.LUT R166, R167, 0xff00, R166, 0xf8, !PT ;  /* 0x0000ff00a7a67812 */ /* 0x000fe400078ef8a6 */
[----:B------:R-:W-:Y:S02]  /*8440*/  SHF.L.U32 R49, R171, 0x10, RZ ;  /* 0x00000010ab317819 */ /* 0x000fe400000006ff */
[----:B------:R-:W-:-:S02]  /*8450*/  F2FP.SATFINITE.E4M3.F32.PACK_AB_MERGE_C R86, R86, R183, RZ ;  /* 0x000000b75656723e */ /* 0x000fc400048070ff */
[----:B------:R-:W-:Y:S02]  /*8460*/  F2FP.F16.E4M3.UNPACK_B R156, R50 ;  /* 0x00000032ff9c723e */ /* 0x000fe400020006ff */
[----:B------:R-:W-:Y:S01]  /*8470*/  F2FP.SATFINITE.E4M3.F32.PACK_AB_MERGE_C R82, R51, R180, R82 ;  /* 0x000000b43352723e */ /* 0x000fe20004807052 */
[----:B------:R-:W-:Y:S01]  /*8480*/  HADD2.F32 R51, -RZ, R52.H0_H0 ;  /* 0x20000034ff337230 */ /* 0x000fe20000004100 */
[----:B------:R-:W-:Y:S01]  /*8490*/  LOP3.LUT R49, R166, 0xff0000, R49, 0xf8, !PT ;  /* 0x00ff0000a6317812 */ /* 0x000fe200078ef831 */
[----:B------:R-:W-:Y:S01]  /*84a0*/  FMUL.FTZ R166, R55, R164 ;  /* 0x000000a437a67220 */ /* 0x000fe20000410000 */
[----:B------:R-:W-:Y:S01]  /*84b0*/  F2FP.SATFINITE.E4M3.F32.PACK_AB_MERGE_C R80, R172, R170, R155 ;  /* 0x000000aaac50723e */ /* 0x000fe2000480709b */
[----:B------:R-:W-:Y:S01]  /*84c0*/  HADD2.F32 R155, -RZ, R54.H1_H1 ;  /* 0x30000036ff9b7230 */ /* 0x000fe20000004100 */
[----:B------:R-:W-:Y:S01]  /*84d0*/  F2FP.SATFINITE.E4M3.F32.PACK_AB_MERGE_C R86, R162, R181, R86 ;  /* 0x000000b5a256723e */ /* 0x000fe20004807056 */
[----:B------:R-:W-:Y:S02]  /*84e0*/  HADD2.F32 R162, -RZ, R156.H0_H0 ;  /* 0x2000009cffa27230 */ /* 0x000fe40000004100 */
[----:B------:R-:W-:Y:S01]  /*84f0*/  FMUL.FTZ R164, R51, R164 ;  /* 0x000000a433a47220 */ /* 0x000fe20000410000 */
[----:B------:R-:W-:Y:S01]  /*8500*/  HADD2.F32 R54, -RZ, R52.H1_H1 ;  /* 0x30000034ff367230 */ /* 0x000fe20000004100 */
[----:B------:R-:W-:Y:S01]  /*8510*/  F2FP.F16.E4M3.UNPACK_B R85, R85.H1 ;  /* 0x00000055ff55723e */ /* 0x000fe200030006ff */
[----:B------:R-:W-:-:S02]  /*8520*/  HADD2.F32 R156, -RZ, R156.H1_H1 ;  /* 0x3000009cff9c7230 */ /* 0x000fc40000004100 */
[-C--:B------:R-:W-:Y:S01]  /*8530*/  FFMA.FTZ R51, R51, R162.reuse, -R166 ;  /* 0x000000a233337223 */ /* 0x080fe200000108a6 */
[----:B------:R-:W-:Y:S01]  /*8540*/  FFMA.FTZ R52, R55, R162, R164 ;  /* 0x000000a237347223 */ /* 0x000fe200000100a4 */
[CC--:B------:R-:W-:Y:S01]  /*8550*/  FMUL.FTZ R55, R155.reuse, R161.reuse ;  /* 0x000000a19b377220 */ /* 0x0c0fe20000410000 */
[C---:B------:R-:W-:Y:S01]  /*8560*/  FMUL.FTZ R162, R54.reuse, R161 ;  /* 0x000000a136a27220 */ /* 0x040fe20000410000 */
[----:B------:R-:W-:Y:S02]  /*8570*/  F2FP.F16.E4M3.UNPACK_B R161, R53.H1 ;  /* 0x00000035ffa1723e */ /* 0x000fe400030006ff */
[----:B------:R-:W-:Y:S01]  /*8580*/  F2FP.F16.E4M3.UNPACK_B R81, R81.H1 ;  /* 0x00000051ff51723e */ /* 0x000fe200030006ff */
[----:B------:R-:W-:Y:S01]  /*8590*/  FFMA.FTZ R53, R155, R156, R162 ;  /* 0x0000009c9b357223 */ /* 0x000fe200000100a2 */
[----:B------:R-:W-:Y:S01]  /*85a0*/  F2FP.F16.E4M3.UNPACK_B R50, R50.H1 ;  /* 0x00000032ff32723e */ /* 0x000fe200030006ff */
[----:B------:R-:W-:Y:S01]  /*85b0*/  FFMA.FTZ R54, R54, R156, -R55 ;  /* 0x0000009c36367223 */ /* 0x000fe20000010837 */
[----:B------:R-:W-:-:S02]  /*85c0*/  HADD2.F32 R155, -RZ, R85.H0_H0 ;  /* 0x20000055ff9b7230 */ /* 0x000fc40000004100 */
[----:B------:R-:W-:Y:S02]  /*85d0*/  HADD2.F32 R164, -RZ, R161.H0_H0 ;  /* 0x200000a1ffa47230 */ /* 0x000fe40000004100 */
[----:B------:R-:W-:Y:S02]  /*85e0*/  HADD2.F32 R55, -RZ, R81.H0_H0 ;  /* 0x20000051ff377230 */ /* 0x000fe40000004100 */
[----:B------:R-:W-:Y:S02]  /*85f0*/  HADD2.F32 R156, -RZ, R85.H1_H1 ;  /* 0x30000055ff9c7230 */ /* 0x000fe40000004100 */
[-C--:B------:R-:W-:Y:S01]  /*8600*/  FMUL.FTZ R166, R155, R164.reuse ;  /* 0x000000a49ba67220 */ /* 0x080fe20000410000 */
[----:B------:R-:W-:Y:S02]  /*8610*/  HADD2.F32 R81, -RZ, R81.H1_H1 ;  /* 0x30000051ff517230 */ /* 0x000fe40000004100 */
[----:B------:R-:W-:Y:S01]  /*8620*/  FMUL.FTZ R164, R55, R164 ;  /* 0x000000a437a47220 */ /* 0x000fe20000410000 */
[----:B------:R-:W-:-:S02]  /*8630*/  HADD2.F32 R85, -RZ, R161.H1_H1 ;  /* 0x300000a1ff557230 */ /* 0x000fc40000004100 */
[--C-:B------:R-:W-:Y:S02]  /*8640*/  HADD2.F32 R162, -RZ, R50.reuse.H0_H0 ;  /* 0x20000032ffa27230 */ /* 0x100fe40000004100 */
[----:B------:R-:W-:Y:S02]  /*8650*/  HADD2.F32 R161, -RZ, R50.H1_H1 ;  /* 0x30000032ffa17230 */ /* 0x000fe40000004100 */
[-C--:B------:R-:W-:Y:S01]  /*8660*/  FMUL.FTZ R163, R81, R85.reuse ;  /* 0x0000005551a37220 */ /* 0x080fe20000410000 */
[C---:B------:R-:W-:Y:S01]  /*8670*/  FMUL.FTZ R168, R156.reuse, R85 ;  /* 0x000000559ca87220 */ /* 0x040fe20000410000 */
[-C--:B------:R-:W-:Y:S01]  /*8680*/  FFMA.FTZ R50, R55, R162.reuse, -R166 ;  /* 0x000000a237327223 */ /* 0x080fe200000108a6 */
[----:B------:R-:W-:Y:S01]  /*8690*/  FFMA.FTZ R55, R155, R162, R164 ;  /* 0x000000a29b377223 */ /* 0x000fe200000100a4 */
[----:B------:R-:W-:Y:S01]  /*86a0*/  F2FP.F16.E4M3.UNPACK_B R155, R83 ;  /* 0x00000053ff9b723e */ /* 0x000fe200020006ff */
[----:B------:R-:W-:Y:S01]  /*86b0*/  FFMA.FTZ R156, R156, R161, R163 ;  /* 0x000000a19c9c7223 */ /* 0x000fe200000100a3 */
[----:B------:R-:W-:Y:S01]  /*86c0*/  F2FP.F16.E4M3.UNPACK_B R83, R83.H1 ;  /* 0x00000053ff53723e */ /* 0x000fe200030006ff */
[----:B------:R-:W-:Y:S01]  /*86d0*/  FFMA.FTZ R81, R81, R161, -R168 ;  /* 0x000000a151517223 */ /* 0x000fe200000108a8 */
[----:B------:R-:W-:Y:S01]  /*86e0*/  F2FP.F16.E4M3.UNPACK_B R163, R87.H1 ;  /* 0x00000057ffa3723e */ /* 0x000fe200030006ff */
[----:B------:R-:W-:Y:S01]  /*86f0*/  HADD2.F32 R161, -RZ, R155.H0_H0 ;  /* 0x2000009bffa17230 */ /* 0x000fe20000004100 */
[----:B------:R-:W-:Y:S01]  /*8700*/  F2FP.F16.E4M3.UNPACK_B R164, R49.H1 ;  /* 0x00000031ffa4723e */ /* 0x000fe200030006ff */
[----:B------:R-:W-:Y:S01]  /*8710*/  HADD2.F32 R165, -RZ, R83.H0_H0 ;  /* 0x20000053ffa57230 */ /* 0x000fe20000004100 */
[----:B------:R-:W-:Y:S01]  /*8720*/  F2FP.F16.E4M3.UNPACK_B R85, R87 ;  /* 0x00000057ff55723e */ /* 0x000fe200020006ff */
[----:B------:R-:W-:Y:S01]  /*8730*/  HADD2.F32 R166, -RZ, R163.H0_H0 ;  /* 0x200000a3ffa67230 */ /* 0x000fe20000004100 */
[----:B------:R-:W-:Y:S01]  /*8740*/  F2FP.F16.E4M3.UNPACK_B R87, R49 ;  /* 0x00000031ff57723e */ /* 0x000fe200020006ff */
[----:B------:R-:W-:Y:S01]  /*8750*/  HADD2.F32 R170, -RZ, R164.H0_H0 ;  /* 0x200000a4ffaa7230 */ /* 0x000fe20000004100 */
[-C--:B------:R-:W-:Y:S01]  /*8760*/  F2FP.F16.E4M3.UNPACK_B R49, R48.reuse ;  /* 0x00000030ff31723e */ /* 0x080fe200020006ff */
[----:B------:R-:W-:Y:S01]  /*8770*/  HADD2.F32 R162, -RZ, R85.H0_H0 ;  /* 0x20000055ffa27230 */ /* 0x000fe20000004100 */
[----:B------:R-:W-:Y:S01]  /*8780*/  F2FP.F16.E4M3.UNPACK_B R48, R48.H1 ;  /* 0x00000030ff30723e */ /* 0x000fe200030006ff */
[----:B------:R-:W-:-:S02]  /*8790*/  HADD2.F32 R169, -RZ, R87.H0_H0 ;  /* 0x20000057ffa97230 */ /* 0x000fc40000004100 */
[-C--:B------:R-:W-:Y:S01]  /*87a0*/  FMUL.FTZ R174, R166, R170.reuse ;  /* 0x000000aaa6ae7220 */ /* 0x080fe20000410000 */
[----:B------:R-:W-:Y:S01]  /*87b0*/  FMUL.FTZ R171, R165, R170 ;  /* 0x000000aaa5ab7220 */ /* 0x000fe20000410000 */
        /* <DEDUP_REMOVED lines=17> */
[-C--:B------:R-:W-:Y:S01]  /*88d0*/  FMUL.FTZ R170, R85, R168.reuse ;  /* 0x000000a855aa7220 */ /* 0x080fe20000410000 */
[----:B------:R-:W-:Y:S02]  /*88e0*/  HADD2.F32 R164, -RZ, R49.H1_H1 ;  /* 0x30000031ffa47230 */ /* 0x000fe40000004100 */
[----:B------:R-:W-:Y:S01]  /*88f0*/  FMUL.FTZ R168, R155, R168 ;  /* 0x000000a89ba87220 */ /* 0x000fe20000410000 */
[----:B------:R-:W-:Y:S01]  /*8900*/  FFMA.FTZ R162, R162, R167, R169 ;  /* 0x000000a7a2a27223 */ /* 0x000fe200000100a9 */
[-C--:B------:R-:W-:Y:S01]  /*8910*/  FFMA.FTZ R163, R163, R48.reuse, R174 ;  /* 0x00000030a3a37223 */ /* 0x080fe200000100ae */
[----:B------:R-:W-:Y:S01]  /*8920*/  FFMA.FTZ R172, R83, R48, -R172 ;  /* 0x0000003053ac7223 */ /* 0x000fe200000108ac */
[-C--:B------:R-:W-:Y:S01]  /*8930*/  FFMA.FTZ R85, R85, R164.reuse, R168 ;  /* 0x000000a455557223 */ /* 0x080fe200000100a8 */
[----:B------:R-:W-:Y:S01]  /*8940*/  FFMA.FTZ R170, R155, R164, -R170 ;  /* 0x000000a49baa7223 */ /* 0x000fe200000108aa */
[----:B------:R-:W-:-:S02]  /*8950*/  F2FP.SATFINITE.E4M3.F32.PACK_AB_MERGE_C R53, R53, R52, R55 ;  /* 0x000000343535723e */ /* 0x000fc40004807037 */
[----:B------:R-:W-:Y:S02]  /*8960*/  F2FP.SATFINITE.E4M3.F32.PACK_AB_MERGE_C R163, R163, R166, RZ ;  /* 0x000000a6a3a3723e */ /* 0x000fe400048070ff */
[----:B------:R-:W-:Y:S02]  /*8970*/  F2FP.SATFINITE.E4M3.F32.PACK_AB_MERGE_C R50, R81, R50, RZ ;  /* 0x000000325132723e */ /* 0x000fe400048070ff */
[----:B------:R-:W-:Y:S02]  /*8980*/  F2FP.SATFINITE.E4M3.F32.PACK_AB_MERGE_C R165, R172, R165, RZ ;  /* 0x000000a5aca5723e */ /* 0x000fe400048070ff */
[----:B------:R-:W-:Y:S01]  /*8990*/  F2FP.SATFINITE.E4M3.F32.PACK_AB_MERGE_C R87, R85, R162, R163 ;  /* 0x000000a25557723e */ /* 0x000fe200048070a3 */
[----:B------:R-:W-:Y:S01]  /*89a0*/  IMAD.MOV.U32 R85, RZ, RZ, R53 ;  /* 0x000000ffff557224 */ /* 0x000fe200078e0035 */
[----:B------:R-:W-:Y:S02]  /*89b0*/  F2FP.SATFINITE.E4M3.F32.PACK_AB_MERGE_C R81, R54, R51, R50 ;  /* 0x000000333651723e */ /* 0x000fe40004807032 */
[----:B------:R-:W-:-:S07]  /*89c0*/  F2FP.SATFINITE.E4M3.F32.PACK_AB_MERGE_C R83, R170, R161, R165 ;  /* 0x000000a1aa53723e */ /* 0x000fce00048070a5 */
.L_x_6454:
[----:B------:R-:W-:Y:S05]  /*89d0*/  BSYNC B2 ;  /* 0x0000000000027941 */ /* 0x000fea0003800000 */
.L_x_6453:
[----:B------:R-:W-:Y:S01]  /*89e0*/  ISETP.GE.AND P3, PT, R160, R145, PT ;  /* 0x00000091a000720c */ /* 0x000fe20003f66270 */
[----:B------:R-:W-:-:S12]  /*89f0*/  ULDC.64 UR4, c[0x0][0x2e8] ;  /* 0x0000ba0000047ab9 */ /* 0x000fd80000000a00 */
[--C-:B------:R-:W-:Y:S02]  /*8a00*/  @!P3 SHF.R.S32.HI R49, RZ, 0x1f, R160.reuse ;  /* 0x0000001fff31b819 */ /* 0x100fe400000114a0 */
[----:B------:R-:W-:-:S04]  /*8a10*/  @!P3 IADD3 R50, P4, P6, R44, R136, R160 ;  /* 0x000000882c32b210 */ /* 0x000fc80007e9e0a0 */
[----:B------:R-:W-:Y:S02]  /*8a20*/  @!P3 IADD3.X R158, R20, R158, R49, P4, P6 ;  /* 0x0000009e149eb210 */ /* 0x000fe400027ec431 */
[----:B------:R-:W-:-:S04]  /*8a30*/  IADD3 R48, P4, R159, UR4, RZ ;  /* 0x000000049f307c10 */ /* 0x000fc8000ff9e0ff */
[----:B------:R-:W-:Y:S02]  /*8a40*/  IADD3.X R49, R157, UR5, RZ, P4, !PT ;  /* 0x000000059d317c10 */ /* 0x000fe4000a7fe4ff */
[----:B------:R-:W-:-:S03]  /*8a50*/  @!P3 IADD3 R50, P4, R50, UR4, RZ ;  /* 0x000000043232bc10 */ /* 0x000fc6000ff9e0ff */
[----:B-1----:R1:W-:Y:S01]  /*8a60*/  STG.E.128 desc[UR60][R48.64], R80 ;  /* 0x0000005030007986 */ /* 0x0023e2000c101d3c */
[----:B------:R-:W-:-:S05]  /*8a70*/  @!P3 IADD3.X R51, R158, UR5, RZ, P4, !PT ;  /* 0x000000059e33bc10 */ /* 0x000fca000a7fe4ff */
[----:B--2---:R1:W-:Y:S04]  /*8a80*/  @!P3 STG.E.128 desc[UR60][R50.64], R84 ;  /* 0x000000543200b986 */ /* 0x0043e8000c101d3c */
.L_x_6452:
[----:B------:R-:W-:Y:S05]  /*8a90*/  BSYNC B1 ;  /* 0x0000000000017941 */ /* 0x000fea0003800000 */
.L_x_6451:
[----:B-1----:R-:W-:Y:S01]  /*8aa0*/  VIADD R49, R228, 0x40 ;  /* 0x00000040e4317836 */ /* 0x002fe20000000000 */
[----:B------:R-:W-:Y:S04]  /*8ab0*/  BSSY B1, `(.L_x_6455) ;  /* 0x000010b000017945 */ /* 0x000fe80003800000 */
[----:B------:R-:W-:-:S13]  /*8ac0*/  ISETP.GE.OR P3, PT, R49, R118, P0 ;  /* 0x000000763100720c */ /* 0x000fda0000766670 */
[----:B------:R-:W-:Y:S05]  /*8ad0*/  @P3 BRA `(.L_x_6456) ;  /* 0x0000001000203947 */ /* 0x000fea0003800000 */
[----:B------:R-:W3:Y:S04]  /*8ae0*/  LDL R48, [R1+0x18] ;  /* 0x0000180001307983 */ /* 0x000ee80000100800 */
[----:B------:R-:W4:Y:S01]  /*8af0*/  LDL R50, [R1+0x78] ;  /* 0x0000780001327983 */ /* 0x000f220000100800 */
[----:B--2---:R-:W-:Y:S01]  /*8b00*/  IMAD.WIDE.U32 R80, R49, R126, R124 ;  /* 0x0000007e31507225 */ /* 0x004fe200078e007c */
[C---:B------:R-:W-:Y:S01]  /*8b10*/  IADD3 R52, R228.reuse, 0x40, RZ ;  /* 0x00000040e4347810 */ /* 0x040fe20007ffe0ff */
[----:B------:R-:W-:Y:S02]  /*8b20*/  BSSY B2, `(.L_x_6457) ;  /* 0x00000f8000027945 */ /* 0x000fe40003800000 */
[----:B------:R-:W-:Y:S01]  /*8b30*/  VIADD R51, R228, 0x40 ;  /* 0x00000040e4337836 */ /* 0x000fe20000000000 */
[----:B------:R-:W-:Y:S01]  /*8b40*/  IADD3 R82, P3, P4, R44, R80, R27 ;  /* 0x000000502c527210 */ /* 0x000fe20007c7e01b */
[----:B------:R-:W-:-:S02]  /*8b50*/  IMAD.SHL.U32 R52, R52, 0x80, RZ ;  /* 0x0000008034347824 */ /* 0x000fc400078e00ff */
[----:B------:R-:W-:-:S03]  /*8b60*/  IMAD.SHL.U32 R51, R51, 0x80, RZ ;  /* 0x0000008033337824 */ /* 0x000fc600078e00ff */
[----:B------:R-:W-:Y:S02]  /*8b70*/  LOP3.LUT R52, R52, 0x380, RZ, 0xc0, !PT ;  /* 0x0000038034347812 */ /* 0x000fe400078ec0ff */
[----:B------:R-:W-:-:S04]  /*8b80*/  LOP3.LUT R51, R51, 0x380, RZ, 0xc0, !PT ;  /* 0x0000038033337812 */ /* 0x000fc800078ec0ff */
[----:B------:R-:W-:Y:S02]  /*8b90*/  SHF.R.U32.HI R51, RZ, 0x3, R51 ;  /* 0x00000003ff337819 */ /* 0x000fe40000011633 */
[----:B---3--:R-:W-:Y:S01]  /*8ba0*/  LOP3.LUT P6, RZ, R48, 0x2, RZ, 0xc0, !PT ;  /* 0x0000000230ff7812 */ /* 0x008fe200078cc0ff */
[----:B------:R-:W-:-:S04]  /*8bb0*/  IMAD R48, R123, R126, RZ ;  /* 0x0000007e7b307224 */ /* 0x000fc800078e02ff */
[----:B------:R-:W-:Y:S01]  /*8bc0*/  IMAD R83, R49, R127, R48 ;  /* 0x0000007f31537224 */ /* 0x000fe200078e0230 */
[----:B------:R-:W-:-:S03]  /*8bd0*/  SEL R48, R115, R146, !P6 ;  /* 0x0000009273307207 */ /* 0x000fc60007000000 */
[----:B------:R-:W-:Y:S01]  /*8be0*/  IMAD.IADD R83, R81, 0x1, R83 ;  /* 0x0000000151537824 */ /* 0x000fe200078e0253 */
[----:B------:R-:W-:-:S04]  /*8bf0*/  SHF.R.S32.HI R49, RZ, 0x1f, R48 ;  /* 0x0000001fff317819 */ /* 0x000fc80000011430 */
[----:B------:R-:W-:Y:S02]  /*8c00*/  LEA.HI R49, R49, R48, RZ, 0x5 ;  /* 0x0000003031317211 */ /* 0x000fe400078f28ff */
[----:B------:R-:W-:Y:S02]  /*8c10*/  IADD3.X R86, R20, R83, R21, P3, P4 ;  /* 0x0000005314567210 */ /* 0x000fe40001fe8415 */
[----:B------:R-:W-:-:S05]  /*8c20*/  LEA.HI.SX32 R49, R49, R28, 0x1b ;  /* 0x0000001c31317211 */ /* 0x000fca00078fdaff */
[----:B------:R-:W-:Y:S02]  /*8c30*/  IMAD.SHL.U32 R85, R49, 0x10, RZ ;  /* 0x0000001031557824 */ /* 0x000fe400078e00ff */
[----:B------:R-:W-:-:S03]  /*8c40*/  IMAD R49, R17, 0x7000, R113 ;  /* 0x0000700011317824 */ /* 0x000fc600078e0271 */
[----:B------:R-:W-:Y:S01]  /*8c50*/  LOP3.LUT R48, R52, 0x70, R85, 0xf8, !PT ;  /* 0x0000007034307812 */ /* 0x000fe200078ef855 */
[----:B------:R-:W-:-:S03]  /*8c60*/  IMAD.IADD R49, R16, 0x1, R49 ;  /* 0x0000000110317824 */ /* 0x000fc600078e0231 */
[----:B------:R-:W-:-:S05]  /*8c70*/  LOP3.LUT R48, R48, R51, RZ, 0x3c, !PT ;  /* 0x0000003330307212 */ /* 0x000fca00078e3cff */
[----:B----4-:R-:W-:-:S04]  /*8c80*/  IMAD.IADD R48, R50, 0x1, R48 ;  /* 0x0000000132307824 */ /* 0x010fc800078e0230 */
[----:B------:R-:W-:-:S04]  /*8c90*/  IMAD R51, R17, 0x7000, R48 ;  /* 0x0000700011337824 */ /* 0x000fc800078e0230 */
[----:B------:R-:W-:Y:S02]  /*8ca0*/  IMAD.IADD R52, R16, 0x1, R51 ;  /* 0x0000000110347824 */ /* 0x000fe400078e0233 */
[----:B------:R-:W1:Y:S04]  /*8cb0*/  LDS.128 R48, [R49+0x20400] ;  /* 0x0204000031307984 */ /* 0x000e680000000c00 */
[----:B------:R-:W2:Y:S01]  /*8cc0*/  LDS.128 R52, [R52+0x20400] ;  /* 0x0204000034347984 */ /* 0x000ea20000000c00 */
[----:B------:R-:W-:Y:S05]  /*8cd0*/  @P2 BRA `(.L_x_6458) ;  /* 0x0000000c00702947 */ /* 0x000fea0003800000 */
[--C-:B------:R-:W-:Y:S01]  /*8ce0*/  SHF.R.U32.HI R163, RZ, 0x8, R57.reuse ;  /* 0x00000008ffa37819 */ /* 0x100fe20000011639 */
[----:B--2---:R-:W-:Y:S01]  /*8cf0*/  IMAD.MOV.U32 R58, RZ, RZ, R54 ;  /* 0x000000ffff3a7224 */ /* 0x004fe200078e0036 */
[----:B------:R-:W-:Y:S01]  /*8d00*/  LOP3.LUT R87, R57, 0xff, RZ, 0xc0, !PT ;  /* 0x000000ff39577812 */ /* 0x000fe200078ec0ff */
[----:B-1----:R-:W-:Y:S01]  /*8d10*/  IMAD.MOV.U32 R56, RZ, RZ, R50 ;  /* 0x000000ffff387224 */ /* 0x002fe200078e0032 */
[----:B------:R-:W-:Y:S02]  /*8d20*/  SHF.R.U32.HI R162, RZ, 0x18, R57 ;  /* 0x00000018ffa27819 */ /* 0x000fe40000011639 */
[--C-:B------:R-:W-:Y:S02]  /*8d30*/  SHF.R.U32.HI R157, RZ, 0x8, R63.reuse ;  /* 0x00000008ff9d7819 */ /* 0x100fe4000001163f */
[----:B------:R-:W-:Y:S01]  /*8d40*/  MOV R60, R48 ;  /* 0x00000030003c7202 */ /* 0x000fe20000000f00 */
[----:B------:R-:W-:Y:S01]  /*8d50*/  IMAD.SHL.U32 R48, R163, 0x100, RZ ;  /* 0x00000100a3307824 */ /* 0x000fe200078e00ff */
[----:B------:R-:W-:Y:S01]  /*8d60*/  LOP3.LUT R155, R63, 0xff, RZ, 0xc0, !PT ;  /* 0x000000ff3f9b7812 */ /* 0x000fe200078ec0ff */
[----:B------:R-:W-:Y:S01]  /*8d70*/  IMAD.SHL.U32 R54, R157, 0x100, RZ ;  /* 0x000001009d367824 */ /* 0x000fe200078e00ff */
[----:B------:R-:W-:-:S02]  /*8d80*/  SHF.R.U32.HI R156, RZ, 0x18, R63 ;  /* 0x00000018ff9c7819 */ /* 0x000fc4000001163f */
[----:B------:R-:W-:Y:S02]  /*8d90*/  SHF.R.U32.HI R160, RZ, 0x8, R59 ;  /* 0x00000008ffa07819 */ /* 0x000fe4000001163b */
[----:B------:R-:W-:Y:S02]  /*8da0*/  PRMT R87, R162, 0x654, R87 ;  /* 0x00000654a2577816 */ /* 0x000fe40000000057 */
[----:B------:R-:W-:Y:S02]  /*8db0*/  SHF.R.U32.HI R84, RZ, 0x10, R57 ;  /* 0x00000010ff547819 */ /* 0x000fe40000011639 */
[----:B------:R-:W-:Y:S02]  /*8dc0*/  LOP3.LUT R136, R59, 0xff, RZ, 0xc0, !PT ;  /* 0x000000ff3b887812 */ /* 0x000fe400078ec0ff */
[----:B------:R-:W-:Y:S02]  /*8dd0*/  SHF.R.U32.HI R161, RZ, 0x18, R59 ;  /* 0x00000018ffa17819 */ /* 0x000fe4000001163b */
[----:B------:R-:W-:-:S02]  /*8de0*/  SHF.R.U32.HI R57, RZ, 0x10, R61 ;  /* 0x00000010ff397819 */ /* 0x000fc4000001163d */
[--C-:B------:R-:W-:Y:S02]  /*8df0*/  SHF.R.U32.HI R159, RZ, 0x8, R61.reuse ;  /* 0x00000008ff9f7819 */ /* 0x100fe4000001163d */
[----:B------:R-:W-:Y:S02]  /*8e00*/  LOP3.LUT R137, R61, 0xff, RZ, 0xc0, !PT ;  /* 0x000000ff3d897812 */ /* 0x000fe400078ec0ff */
[----:B------:R-:W-:Y:S01]  /*8e10*/  SHF.R.U32.HI R158, RZ, 0x18, R61 ;  /* 0x00000018ff9e7819 */ /* 0x000fe2000001163d */
[----:B------:R-:W-:Y:S01]  /*8e20*/  IMAD.MOV.U32 R61, RZ, RZ, R52 ;  /* 0x000000ffff3d7224 */ /* 0x000fe200078e0034 */
[----:B------:R-:W-:Y:S01]  /*8e30*/  PRMT R155, R156, 0x654, R155 ;  /* 0x000006549c9b7816 */ /* 0x000fe2000000009b */
[----:B------:R-:W-:Y:S01]  /*8e40*/  IMAD.U32 R52, R84, 0x10000, RZ ;  /* 0x0001000054347824 */ /* 0x000fe200078e00ff */
[----:B------:R-:W-:Y:S02]  /*8e50*/  SHF.R.U32.HI R62, RZ, 0x10, R59 ;  /* 0x00000010ff3e7819 */ /* 0x000fe4000001163b */
[----:B------:R-:W-:Y:S01]  /*8e60*/  LOP3.LUT R87, R87, 0xff00, R48, 0xf8, !PT ;  /* 0x0000ff0057577812 */ /* 0x000fe200078ef830 */
[----:B------:R-:W-:Y:S01]  /*8e70*/  IMAD.SHL.U32 R48, R160, 0x100, RZ ;  /* 0x00000100a0307824 */ /* 0x000fe200078e00ff */
[----:B------:R-:W-:-:S02]  /*8e80*/  SHF.R.U32.HI R59, RZ, 0x10, R63 ;  /* 0x00000010ff3b7819 */ /* 0x000fc4000001163f */
[----:B------:R-:W-:Y:S02]  /*8e90*/  PRMT R63, R161, 0x654, R136 ;  /* 0x00000654a13f7816 */ /* 0x000fe40000000088 */
[----:B------:R-:W-:Y:S01]  /*8ea0*/  PRMT R137, R158, 0x654, R137 ;  /* 0x000006549e897816 */ /* 0x000fe20000000089 */
[----:B------:R-:W-:Y:S01]  /*8eb0*/  IMAD.U32 R59, R59, 0x10000, RZ ;  /* 0x000100003b3b7824 */ /* 0x000fe200078e00ff */
[----:B------:R-:W-:Y:S01]  /*8ec0*/  LOP3.LUT R158, R155, 0xff00, R54, 0xf8, !PT ;  /* 0x0000ff009b9e7812 */ /* 0x000fe200078ef836 */
[----:B------:R-:W-:Y:S01]  /*8ed0*/  IMAD.U32 R54, R57, 0x10000, RZ ;  /* 0x0001000039367824 */ /* 0x000fe200078e00ff */
[----:B------:R-:W-:Y:S02]  /*8ee0*/  SHF.L.U32 R50, R159, 0x8, RZ ;  /* 0x000000089f327819 */ /* 0x000fe400000006ff */
[----:B------:R-:W-:Y:S02]  /*8ef0*/  F2FP.F16.E4M3.UNPACK_B R155, R154.H1 ;  /* 0x0000009aff9b723e */ /* 0x000fe400030006ff */
[----:B------:R-:W-:-:S02]  /*8f00*/  F2FP.F16.E4M3.UNPACK_B R84, R61.H1 ;  /* 0x0000003dff54723e */ /* 0x000fc400030006ff */
[----:B------:R-:W-:Y:S01]  /*8f10*/  LOP3.LUT R63, R63, 0xff00, R48, 0xf8, !PT ;  /* 0x0000ff003f3f7812 */ /* 0x000fe200078ef830 */
[----:B------:R-:W-:Y:S01]  /*8f20*/  IMAD.U32 R48, R62, 0x10000, RZ ;  /* 0x000100003e307824 */ /* 0x000fe200078e00ff */
[----:B------:R-:W-:Y:S01]  /*8f30*/  LOP3.LUT R137, R137, 0xff00, R50, 0xf8, !PT ;  /* 0x0000ff0089897812 */ /* 0x000fe200078ef832 */
[----:B------:R-:W-:Y:S01]  /*8f40*/  HADD2.F32 R50, -RZ, R155.H0_H0 ;  /* 0x2000009bff327230 */ /* 0x000fe20000004100 */
[----:B------:R-:W-:Y:S01]  /*8f50*/  LOP3.LUT R52, R87, 0xff0000, R52, 0xf8, !PT ;  /* 0x00ff000057347812 */ /* 0x000fe200078ef834 */
[----:B------:R-:W-:Y:S01]  /*8f60*/  HADD2.F32 R87, -RZ, R84.H0_H0 ;  /* 0x20000054ff577230 */ /* 0x000fe20000004100 */
[----:B------:R-:W-:Y:S02]  /*8f70*/  F2FP.F16.E4M3.UNPACK_B R62, R60.H1 ;  /* 0x0000003cff3e723e */ /* 0x000fe400030006ff */
[----:B------:R-:W-:Y:S02]  /*8f80*/  F2FP.F16.E4M3.UNPACK_B R136, R152.H1 ;  /* 0x00000098ff88723e */ /* 0x000fe400030006ff */
[----:B------:R-:W-:Y:S01]  /*8f90*/  LOP3.LUT R48, R63, 0xff0000, R48, 0xf8, !PT ;  /* 0x00ff00003f307812 */ /* 0x000fe200078ef830 */
[----:B------:R-:W-:-:S02]  /*8fa0*/  HADD2.F32 R63, -RZ, R62.H0_H0 ;  /* 0x2000003eff3f7230 */ /* 0x000fc40000004100 */
[-C--:B------:R-:W-:Y:S01]  /*8fb0*/  FMUL.FTZ R160, R87, R50.reuse ;  /* 0x0000003257a07220 */ /* 0x080fe20000410000 */
[--C-:B------:R-:W-:Y:S01]  /*8fc0*/  HADD2.F32 R156, -RZ, R136.reuse.H0_H0 ;  /* 0x20000088ff9c7230 */ /* 0x100fe20000004100 */
[----:B------:R-:W-:Y:S01]  /*8fd0*/  LOP3.LUT R54, R137, 0xff0000, R54, 0xf8, !PT ;  /* 0x00ff000089367812 */ /* 0x000fe200078ef836 */
[----:B------:R-:W-:Y:S02]  /*8fe0*/  HADD2.F32 R137, -RZ, R136.H1_H1 ;  /* 0x30000088ff897230 */ /* 0x000fe40000004100 */
[C---:B------:R-:W-:Y:S01]  /*8ff0*/  FMUL.FTZ R162, R63.reuse, R50 ;  /* 0x000000323fa27220 */ /* 0x040fe20000410000 */
[----:B------:R-:W-:Y:S02]  /*9000*/  HADD2.F32 R62, -RZ, R62.H1_H1 ;  /* 0x3000003eff3e7230 */ /* 0x000fe40000004100 */
[----:B------:R-:W-:Y:S01]  /*9010*/  FFMA.FTZ R57, R63, R156, -R160 ;  /* 0x0000009c3f397223 */ /* 0x000fe200000108a0 */
[----:B------:R-:W-:Y:S01]  /*9020*/  HADD2.F32 R63, -RZ, R155.H1_H1 ;  /* 0x3000009bff3f7230 */ /* 0x000fe20000004100 */
[----:B------:R-:W-:Y:S01]  /*9030*/  F2FP.F16.E4M3.UNPACK_B R155, R154 ;  /* 0x0000009aff9b723e */ /* 0x000fe200020006ff */
[----:B------:R-:W-:Y:S01]  /*9040*/  HADD2.F32 R136, -RZ, R84.H1_H1 ;  /* 0x30000054ff887230 */ /* 0x000fe20000004100 */
[----:B------:R-:W-:-:S02]  /*9050*/  F2FP.F16.E4M3.UNPACK_B R61, R61 ;  /* 0x0000003dff3d723e */ /* 0x000fc400020006ff */
[----:B------:R-:W-:Y:S01]  /*9060*/  F2FP.F16.E4M3.UNPACK_B R84, R60 ;  /* 0x0000003cff54723e */ /* 0x000fe200020006ff */
[-C--:B------:R-:W-:Y:S01]  /*9070*/  FMUL.FTZ R159, R62, R63.reuse ;  /* 0x0000003f3e9f7220 */ /* 0x080fe20000410000 */
[----:B------:R-:W-:Y:S01]  /*9080*/  LOP3.LUT R50, R158, 0xff0000, R59, 0xf8, !PT ;  /* 0x00ff00009e327812 */ /* 0x000fe200078ef83b */
[----:B------:R-:W-:Y:S01]  /*9090*/  FFMA.FTZ R59, R87, R156, R162 ;  /* 0x0000009c573b7223 */ /* 0x000fe200000100a2 */
[----:B------:R-:W-:Y:S01]  /*90a0*/  F2FP.F16.E4M3.UNPACK_B R152, R152 ;  /* 0x00000098ff98723e */ /* 0x000fe200020006ff */
[----:B------:R-:W-:Y:S02]  /*90b0*/  HADD2.F32 R156, -RZ, R155.H0_H0 ;  /* 0x2000009bff9c7230 */ /* 0x000fe40000004100 */
[----:B------:R-:W-:Y:S01]  /*90c0*/  FMUL.FTZ R157, R136, R63 ;  /* 0x0000003f889d7220 */ /* 0x000fe20000410000 */
[----:B------:R-:W-:Y:S02]  /*90d0*/  HADD2.F32 R87, -RZ, R61.H0_H0 ;  /* 0x2000003dff577230 */ /* 0x000fe40000004100 */
        /* <DEDUP_REMOVED lines=13> */
[-C--:B------:R-:W-:Y:S01]  /*91b0*/  FMUL.FTZ R87, R136, R155.reuse ;  /* 0x0000009b88577220 */ /* 0x080fe20000410000 */
[----:B------:R-:W-:Y:S01]  /*91c0*/  F2FP.F16.E4M3.UNPACK_B R152, R58.H1 ;  /* 0x0000003aff98723e */ /* 0x000fe200030006ff */
[C---:B------:R-:W-:Y:S01]  /*91d0*/  FMUL.FTZ R155, R84.reuse, R155 ;  /* 0x0000009b549b7220 */ /* 0x040fe20000410000 */
[----:B------:R-:W-:Y:S01]  /*91e0*/  F2FP.F16.E4M3.UNPACK_B R156, R151.H1 ;  /* 0x00000097ff9c723e */ /* 0x000fe200030006ff */
[-C--:B------:R-:W-:Y:S01]  /*91f0*/  FFMA.FTZ R84, R84, R137.reuse, -R87 ;  /* 0x0000008954547223 */ /* 0x080fe20000010857 */
[-C--:B------:R-:W-:Y:S01]  /*9200*/  F2FP.F16.E4M3.UNPACK_B R87, R56.reuse.H1 ;  /* 0x00000038ff57723e */ /* 0x080fe200030006ff */
[--C-:B------:R-:W-:Y:S02]  /*9210*/  HADD2.F32 R158, -RZ, R157.reuse.H0_H0 ;  /* 0x2000009dff9e7230 */ /* 0x100fe40000004100 */
[----:B------:R-:W-:Y:S01]  /*9220*/  FFMA.FTZ R136, R136, R137, R155 ;  /* 0x0000008988887223 */ /* 0x000fe2000001009b */
[--C-:B------:R-:W-:Y:S01]  /*9230*/  HADD2.F32 R154, -RZ, R152.reuse.H0_H0 ;  /* 0x20000098ff9a7230 */ /* 0x100fe20000004100 */
[----:B------:R-:W-:Y:S01]  /*9240*/  F2FP.F16.E4M3.UNPACK_B R153, R153 ;  /* 0x00000099ff99723e */ /* 0x000fe200020006ff */
[----:B------:R-:W-:Y:S01]  /*9250*/  HADD2.F32 R159, -RZ, R157.H1_H1 ;  /* 0x3000009dff9f7230 */ /* 0x000fe20000004100 */
[----:B------:R-:W-:Y:S01]  /*9260*/  F2FP.F16.E4M3.UNPACK_B R56, R56 ;  /* 0x00000038ff38723e */ /* 0x000fe200020006ff */
[----:B------:R-:W-:-:S02]  /*9270*/  HADD2.F32 R155, -RZ, R152.H1_H1 ;  /* 0x30000098ff9b7230 */ /* 0x000fc40000004100 */
[-C--:B------:R-:W-:Y:S01]  /*9280*/  FMUL.FTZ R160, R154, R158.reuse ;  /* 0x0000009e9aa07220 */ /* 0x080fe20000410000 */
[--C-:B------:R-:W-:Y:S01]  /*9290*/  HADD2.F32 R137, -RZ, R87.reuse.H0_H0 ;  /* 0x20000057ff897230 */ /* 0x100fe20000004100 */
[----:B------:R-:W-:Y:S01]  /*92a0*/  F2FP.SATFINITE.E4M3.F32.PACK_AB_MERGE_C R57, R60, R57, RZ ;  /* 0x000000393c39723e */ /* 0x000fe200048070ff */
[--C-:B------:R-:W-:Y:S02]  /*92b0*/  HADD2.F32 R157, -RZ, R156.reuse.H0_H0 ;  /* 0x2000009cff9d7230 */ /* 0x100fe40000004100 */
[----:B------:R-:W-:Y:S01]  /*92c0*/  FMUL.FTZ R163, R155, R159 ;  /* 0x0000009f9ba37220 */ /* 0x000fe20000410000 */
[----:B------:R-:W-:Y:S02]  /*92d0*/  HADD2.F32 R152, -RZ, R87.H1_H1 ;  /* 0x30000057ff987230 */ /* 0x000fe40000004100 */
[C---:B------:R-:W-:Y:S01]  /*92e0*/  FMUL.FTZ R161, R137.reuse, R158 ;  /* 0x0000009e89a17220 */ /* 0x040fe20000410000 */
[----:B------:R-:W-:Y:S02]  /*92f0*/  HADD2.F32 R156, -RZ, R156.H1_H1 ;  /* 0x3000009cff9c7230 */ /* 0x000fe40000004100 */
[----:B------:R-:W-:Y:S01]  /*9300*/  FFMA.FTZ R87, R137, R157, -R160 ;  /* 0x0000009d89577223 */ /* 0x000fe200000108a0 */
[----:B------:R-:W-:Y:S01]  /*9310*/  FMUL.FTZ R160, R152, R159 ;  /* 0x0000009f98a07220 */ /* 0x000fe20000410000 */
[----:B------:R-:W-:Y:S01]  /*9320*/  FFMA.FTZ R137, R154, R157, R161 ;  /* 0x0000009d9a897223 */ /* 0x000fe200000100a1 */
[----:B------:R-:W-:Y:S01]  /*9330*/  FFMA.FTZ R158, R152, R156, -R163 ;  /* 0x0000009c989e7223 */ /* 0x000fe200000108a3 */
[----:B------:R-:W-:Y:S01]  /*9340*/  F2FP.F16.E4M3.UNPACK_B R152, R58 ;  /* 0x0000003aff98723e */ /* 0x000fe200020006ff */
[----:B------:R-:W-:Y:S01]  /*9350*/  FFMA.FTZ R160, R155, R156, R160 ;  /* 0x0000009c9ba07223 */ /* 0x000fe200000100a0 */
[----:B------:R-:W-:-:S02]  /*9360*/  HADD2.F32 R155, -RZ, R153.H0_H0 ;  /* 0x20000099ff9b7230 */ /* 0x000fc40000004100 */
[----:B------:R-:W-:Y:S01]  /*9370*/  HADD2.F32 R157, -RZ, R153.H1_H1 ;  /* 0x30000099ff9d7230 */ /* 0x000fe20000004100 */
[----:B------:R-:W-:Y:S01]  /*9380*/  F2FP.F16.E4M3.UNPACK_B R153, R151 ;  /* 0x00000097ff99723e */ /* 0x000fe200020006ff */
[----:B------:R-:W-:Y:S01]  /*9390*/  HADD2.F32 R151, -RZ, R152.H0_H0 ;  /* 0x20000098ff977230 */ /* 0x000fe20000004100 */
        /* <DEDUP_REMOVED lines=8> */
[----:B------:R-:W-:Y:S01]  /*9420*/  FFMA.FTZ R159, R58, R154, -R159 ;  /* 0x0000009a3a9f7223 */ /* 0x000fe2000001089f */
[----:B------:R-:W-:Y:S01]  /*9430*/  F2FP.SATFINITE.E4M3.F32.PACK_AB_MERGE_C R58, R62, R59, RZ ;  /* 0x0000003b3e3a723e */ /* 0x000fe200048070ff */
[----:B------:R-:W-:Y:S02]  /*9440*/  HADD2.F32 R153, -RZ, R153.H1_H1 ;  /* 0x30000099ff997230 */ /* 0x000fe40000004100 */
[----:B------:R-:W-:Y:S01]  /*9450*/  FMUL.FTZ R155, R152, R157 ;  /* 0x0000009d989b7220 */ /* 0x000fe20000410000 */
[----:B------:R-:W-:Y:S01]  /*9460*/  F2FP.SATFINITE.E4M3.F32.PACK_AB_MERGE_C R59, R84, R63, R57 ;  /* 0x0000003f543b723e */ /* 0x000fe20004807039 */
[C---:B------:R-:W-:Y:S01]  /*9470*/  FMUL.FTZ R157, R56.reuse, R157 ;  /* 0x0000009d389d7220 */ /* 0x040fe20000410000 */
[----:B------:R-:W-:Y:S01]  /*9480*/  F2FP.F16.E4M3.UNPACK_B R62, R53 ;  /* 0x00000035ff3e723e */ /* 0x000fe200020006ff */
[----:B------:R-:W-:Y:S01]  /*9490*/  FFMA.FTZ R56, R56, R153, -R155 ;  /* 0x0000009938387223 */ /* 0x000fe2000001089b */
[----:B------:R-:W-:Y:S01]  /*94a0*/  F2FP.F16.E4M3.UNPACK_B R63, R54 ;  /* 0x00000036ff3f723e */ /* 0x000fe200020006ff */
[----:B------:R-:W-:Y:S01]  /*94b0*/  FFMA.FTZ R156, R151, R154, R156 ;  /* 0x0000009a979c7223 */ /* 0x000fe2000001009c */
[----:B------:R-:W-:Y:S01]  /*94c0*/  F2FP.SATFINITE.E4M3.F32.PACK_AB_MERGE_C R58, R136, R61, R58 ;  /* 0x0000003d883a723e */ /* 0x000fe2000480703a */
[----:B------:R-:W-:Y:S01]  /*94d0*/  FFMA.FTZ R157, R152, R153, R157 ;  /* 0x00000099989d7223 */ /* 0x000fe2000001009d */
[----:B------:R-:W-:Y:S01]  /*94e0*/  F2FP.F16.E4M3.UNPACK_B R61, R49 ;  /* 0x00000031ff3d723e */ /* 0x000fe200020006ff */
[----:B------:R-:W-:Y:S01]  /*94f0*/  HADD2.F32 R84, -RZ, R62.H0_H0 ;  /* 0x2000003eff547230 */ /* 0x000fe20000004100 */
[----:B------:R-:W-:Y:S01]  /*9500*/  F2FP.F16.E4M3.UNPACK_B R136, R52 ;  /* 0x00000034ff88723e */ /* 0x000fe200020006ff */
[----:B------:R-:W-:Y:S01]  /*9510*/  HADD2.F32 R151, -RZ, R63.H0_H0 ;  /* 0x2000003fff977230 */ /* 0x000fe20000004100 */
        /* <DEDUP_REMOVED lines=13> */
[----:B------:R-:W-:Y:S01]  /*95f0*/  F2FP.F16.E4M3.UNPACK_B R84, R53.H1 ;  /* 0x00000035ff54723e */ /* 0x000fe200030006ff */
[C---:B------:R-:W-:Y:S01]  /*9600*/  FMUL.FTZ R152, R63.reuse, R152 ;  /* 0x000000983f987220 */ /* 0x040fe20000410000 */
[----:B------:R-:W-:Y:S02]  /*9610*/  F2FP.F16.E4M3.UNPACK_B R137, R54.H1 ;  /* 0x00000036ff89723e */ /* 0x000fe400030006ff */
[----:B------:R-:W-:Y:S01]  /*9620*/  F2FP.F16.E4M3.UNPACK_B R62, R49.H1 ;  /* 0x00000031ff3e723e */ /* 0x000fe200030006ff */
[-C--:B------:R-:W-:Y:S01]  /*9630*/  FFMA.FTZ R49, R63, R136.reuse, -R154 ;  /* 0x000000883f317223 */ /* 0x080fe2000001089a */
[----:B------:R-:W-:Y:S01]  /*9640*/  FFMA.FTZ R54, R87, R136, R152 ;  /* 0x0000008857367223 */ /* 0x000fe20000010098 */
[----:B------:R-:W-:Y:S01]  /*9650*/  F2FP.F16.E4M3.UNPACK_B R52, R52.H1 ;  /* 0x00000034ff34723e */ /* 0x000fe200030006ff */
[----:B------:R-:W-:Y:S01]  /*9660*/  HADD2.F32 R63, -RZ, R84.H0_H0 ;  /* 0x20000054ff3f7230 */ /* 0x000fe20000004100 */
[-C--:B------:R-:W-:Y:S01]  /*9670*/  F2FP.F16.E4M3.UNPACK_B R157, R50.reuse.H1 ;  /* 0x00000032ff9d723e */ /* 0x080fe200030006ff */
[----:B------:R-:W-:Y:S01]  /*9680*/  HADD2.F32 R136, -RZ, R137.H0_H0 ;  /* 0x20000089ff887230 */ /* 0x000fe20000004100 */
[----:B------:R-:W-:Y:S01]  /*9690*/  F2FP.F16.E4M3.UNPACK_B R156, R50 ;  /* 0x00000032ff9c723e */ /* 0x000fe200020006ff */
        /* <DEDUP_REMOVED lines=9> */
[-C--:B------:R-:W-:Y:S01]  /*9730*/  FFMA.FTZ R52, R53, R84.reuse, -R152 ;  /* 0x0000005435347223 */ /* 0x080fe20000010898 */
[-C--:B------:R-:W-:Y:S01]  /*9740*/  FMUL.FTZ R153, R87, R151.reuse ;  /* 0x0000009757997220 */ /* 0x080fe20000410000 */
[----:B------:R-:W-:Y:S01]  /*9750*/  FFMA.FTZ R53, R63, R84, R136 ;  /* 0x000000543f357223 */ /* 0x000fe20000010088 */
[C---:B------:R-:W-:Y:S01]  /*9760*/  FMUL.FTZ R152, R62.reuse, R151 ;  /* 0x000000973e987220 */ /* 0x040fe20000410000 */
[----:B------:R-:W-:Y:S01]  /*9770*/  F2FP.F16.E4M3.UNPACK_B R84, R51 ;  /* 0x00000033ff54723e */ /* 0x000fe200020006ff */
[----:B------:R-:W-:Y:S01]  /*9780*/  FFMA.FTZ R63, R62, R137, -R153 ;  /* 0x000000893e3f7223 */ /* 0x000fe20000010899 */
[----:B------:R-:W-:Y:S01]  /*9790*/  F2FP.F16.E4M3.UNPACK_B R51, R51.H1 ;  /* 0x00000033ff33723e */ /* 0x000fe200030006ff */
[----:B------:R-:W-:Y:S01]  /*97a0*/  FFMA.FTZ R62, R87, R137, R152 ;  /* 0x00000089573e7223 */ /* 0x000fe20000010098 */
[-C--:B------:R-:W-:Y:S01]  /*97b0*/  F2FP.F16.E4M3.UNPACK_B R136, R55.reuse ;  /* 0x00000037ff88723e */ /* 0x080fe200020006ff */
[----:B------:R-:W-:Y:S01]  /*97c0*/  HADD2.F32 R158, -RZ, R157.H0_H0 ;  /* 0x2000009dff9e7230 */ /* 0x000fe20000004100 */
[----:B------:R-:W-:Y:S01]  /*97d0*/  F2FP.F16.E4M3.UNPACK_B R137, R55.H1 ;  /* 0x00000037ff89723e */ /* 0x000fe200030006ff */
[----:B------:R-:W-:Y:S01]  /*97e0*/  HADD2.F32 R87, -RZ, R51.H0_H0 ;  /* 0x20000033ff577230 */ /* 0x000fe20000004100 */
[----:B------:R-:W-:Y:S01]  /*97f0*/  F2FP.F16.E4M3.UNPACK_B R153, R48 ;  /* 0x00000030ff99723e */ /* 0x000fe200020006ff */
[----:B------:R-:W-:Y:S01]  /*9800*/  HADD2.F32 R151, -RZ, R136.H0_H0 ;  /* 0x20000088ff977230 */ /* 0x000fe20000004100 */
[----:B------:R-:W-:Y:S01]  /*9810*/  F2FP.SATFINITE.E4M3.F32.PACK_AB_MERGE_C R52, R63, R52, RZ ;  /* 0x000000343f34723e */ /* 0x000fe200048070ff */
[----:B------:R-:W-:-:S02]  /*9820*/  HADD2.F32 R48, -RZ, R156.H0_H0 ;  /* 0x2000009cff307230 */ /* 0x000fc40000004100 */
[----:B------:R-:W-:Y:S01]  /*9830*/  FMUL.FTZ R159, R87, R158 ;  /* 0x0000009e579f7220 */ /* 0x000fe20000410000 */
[----:B------:R-:W-:Y:S01]  /*9840*/  HADD2.F32 R152, -RZ, R137.H0_H0 ;  /* 0x20000089ff987230 */ /* 0x000fe20000004100 */
[----:B------:R-:W-:Y:S01]  /*9850*/  F2FP.SATFINITE.E4M3.F32.PACK_AB_MERGE_C R53, R62, R53, RZ ;  /* 0x000000353e35723e */ /* 0x000fe200048070ff */
[----:B------:R-:W-:Y:S02]  /*9860*/  HADD2.F32 R155, -RZ, R154.H0_H0 ;  /* 0x2000009aff9b7230 */ /* 0x000fe40000004100 */
[----:B------:R-:W-:Y:S01]  /*9870*/  FMUL.FTZ R160, R151, R48 ;  /* 0x0000003097a07220 */ /* 0x000fe20000410000 */
[----:B------:R-:W-:Y:S02]  /*9880*/  HADD2.F32 R55, -RZ, R84.H0_H0 ;  /* 0x20000054ff377230 */ /* 0x000fe40000004100 */
[C---:B------:R-:W-:Y:S01]  /*9890*/  FMUL.FTZ R164, R152.reuse, R158 ;  /* 0x0000009e98a47220 */ /* 0x040fe20000410000 */
[----:B------:R-:W-:Y:S02]  /*98a0*/  HADD2.F32 R50, -RZ, R153.H0_H0 ;  /* 0x20000099ff327230 */ /* 0x000fe40000004100 */
[----:B------:R-:W-:Y:S01]  /*98b0*/  FFMA.FTZ R159, R152, R155, R159 ;  /* 0x0000009b989f7223 */ /* 0x000fe2000001009f */
[----:B------:R-:W-:-:S02]  /*98c0*/  HADD2.F32 R137, -RZ, R137.H1_H1 ;  /* 0x30000089ff897230 */ /* 0x000fc40000004100 */
[C---:B------:R-:W-:Y:S01]  /*98d0*/  FMUL.FTZ R162, R55.reuse, R48 ;  /* 0x0000003037a27220 */ /* 0x040fe20000410000 */
[----:B------:R-:W-:Y:S02]  /*98e0*/  HADD2.F32 R152, -RZ, R157.H1_H1 ;  /* 0x3000009dff987230 */ /* 0x000fe40000004100 */
[-C--:B------:R-:W-:Y:S01]  /*98f0*/  FFMA.FTZ R48, R55, R50.reuse, -R160 ;  /* 0x0000003237307223 */ /* 0x080fe200000108a0 */
[----:B------:R-:W-:Y:S02]  /*9900*/  HADD2.F32 R51, -RZ, R51.H1_H1 ;  /* 0x30000033ff337230 */ /* 0x000fe40000004100 */
[----:B------:R-:W-:Y:S01]  /*9910*/  FFMA.FTZ R164, R87, R155, -R164 ;  /* 0x0000009b57a47223 */ /* 0x000fe200000108a4 */
[----:B------:R-:W-:Y:S02]  /*9920*/  HADD2.F32 R136, -RZ, R136.H1_H1 ;  /* 0x30000088ff887230 */ /* 0x000fe40000004100 */
[----:B------:R-:W-:Y:S01]  /*9930*/  FFMA.FTZ R50, R151, R50, R162 ;  /* 0x0000003297327223 */ /* 0x000fe200000100a2 */
[----:B------:R-:W-:-:S02]  /*9940*/  HADD2.F32 R55, -RZ, R156.H1_H1 ;  /* 0x3000009cff377230 */ /* 0x000fc40000004100 */
[-C--:B------:R-:W-:Y:S01]  /*9950*/  FMUL.FTZ R156, R137, R152.reuse ;  /* 0x00000098899c7220 */ /* 0x080fe20000410000 */
[----:B------:R-:W-:Y:S02]  /*9960*/  HADD2.F32 R84, -RZ, R84.H1_H1 ;  /* 0x30000054ff547230 */ /* 0x000fe40000004100 */
[----:B------:R-:W-:Y:S01]  /*9970*/  FMUL.FTZ R152, R51, R152 ;  /* 0x0000009833987220 */ /* 0x000fe20000410000 */
[----:B------:R-:W-:Y:S02]  /*9980*/  HADD2.F32 R154, -RZ, R154.H1_H1 ;  /* 0x3000009aff9a7230 */ /* 0x000fe40000004100 */
[-C--:B------:R-:W-:Y:S01]  /*9990*/  FMUL.FTZ R87, R136, R55.reuse ;  /* 0x0000003788577220 */ /* 0x080fe20000410000 */
[----:B------:R-:W-:Y:S02]  /*99a0*/  HADD2.F32 R153, -RZ, R153.H1_H1 ;  /* 0x30000099ff997230 */ /* 0x000fe40000004100 */
[C---:B------:R-:W-:Y:S01]  /*99b0*/  FMUL.FTZ R55, R84.reuse, R55 ;  /* 0x0000003754377220 */ /* 0x040fe20000410000 */
[----:B------:R-:W-:Y:S01]  /*99c0*/  F2FP.SATFINITE.E4M3.F32.PACK_AB_MERGE_C R49, R49, R60, R52 ;  /* 0x0000003c3131723e */ /* 0x000fe20004807034 */
        /* <DEDUP_REMOVED lines=9> */
[----:B------:R-:W-:Y:S02]  /*9a60*/  F2FP.SATFINITE.E4M3.F32.PACK_AB_MERGE_C R51, R87, R48, R51 ;  /* 0x000000305733723e */ /* 0x000fe40004807033 */
[----:B------:R-:W-:Y:S01]  /*9a70*/  F2FP.SATFINITE.E4M3.F32.PACK_AB_MERGE_C R55, R55, R50, R152 ;  /* 0x000000323737723e */ /* 0x000fe20004807098 */
[----:B------:R-:W-:Y:S01]  /*9a80*/  IMAD.MOV.U32 R50, RZ, RZ, R57 ;  /* 0x000000ffff327224 */ /* 0x000fe200078e0039 */
[----:B------:R-:W-:-:S07]  /*9a90*/  MOV R48, R59 ;  /* 0x0000003b00307202 */ /* 0x000fce0000000f00 */
.L_x_6458:
[----:B------:R-:W-:Y:S05]  /*9aa0*/  BSYNC B2 ;  /* 0x0000000000027941 */ /* 0x000fea0003800000 */
.L_x_6457:
        /* <DEDUP_REMOVED lines=11> */
.L_x_6456:
[----:B------:R-:W-:Y:S05]  /*9b60*/  BSYNC B1 ;  /* 0x0000000000017941 */ /* 0x000fea0003800000 */
.L_x_6455:
[----:B-1----:R-:W-:Y:S01]  /*9b70*/  VIADD R49, R228, 0x80 ;  /* 0x00000080e4317836 */ /* 0x002fe20000000000 */
[----:B------:R-:W-:Y:S04]  /*9b80*/  BSSY B1, `(.L_x_6459) ;  /* 0x0000106000017945 */ /* 0x000fe80003800000 */
[----:B------:R-:W-:-:S13]  /*9b90*/  ISETP.GE.OR P3, PT, R49, R118, P0 ;  /* 0x000000763100720c */ /* 0x000fda0000766670 */
[----:B------:R-:W-:Y:S05]  /*9ba0*/  @P3 BRA `(.L_x_6460) ;  /* 0x00000010000c3947 */ /* 0x000fea0003800000 */
[----:B------:R-:W3:Y:S04]  /*9bb0*/  LDL R48, [R1+0x18] ;  /* 0x0000180001307983 */ /* 0x000ee80000100800 */
[----:B------:R-:W4:Y:S01]  /*9bc0*/  LDL R50, [R1+0x80] ;  /* 0x0000800001327983 */ /* 0x000f220000100800 */
[----:B--2---:R-:W-:Y:S01]  /*9bd0*/  IMAD.WIDE.U32 R56, R49, R126, R124 ;  /* 0x0000007e31387225 */ /* 0x004fe200078e007c */
[----:B------:R-:W-:Y:S01]  /*9be0*/  IADD3 R51, R228, 0x80, RZ ;  /* 0x00000080e4337810 */ /* 0x000fe20007ffe0ff */
[----:B------:R-:W-:Y:S01]  /*9bf0*/  BSSY B2, `(.L_x_6461) ;  /* 0x00000f3000027945 */ /* 0x000fe20003800000 */
[----:B------:R-:W-:-:S03]  /*9c00*/  IADD3 R58, P3, P4, R44, R56, R27 ;  /* 0x000000382c3a7210 */ /* 0x000fc60007c7e01b */
[----:B------:R-:W-:-:S05]  /*9c10*/  IMAD.SHL.U32 R51, R51, 0x80, RZ ;  /* 0x0000008033337824 */ /* 0x000fca00078e00ff */
[----:B------:R-:W-:Y:S02]  /*9c20*/  LOP3.LUT R51, R51, 0x380, RZ, 0xc0, !PT ;  /* 0x0000038033337812 */ /* 0x000fe400078ec0ff */
        /* <DEDUP_REMOVED lines=9> */
[----:B------:R-:W-:-:S05]  /*9cc0*/  IMAD.SHL.U32 R61, R49, 0x10, RZ ;  /* 0x00000010313d7824 */ /* 0x000fca00078e00ff */
[----:B------:R-:W-:-:S04]  /*9cd0*/  LOP3.LUT R49, R51, 0x70, R61, 0xf8, !PT ;  /* 0x0000007033317812 */ /* 0x000fc800078ef83d */
[----:B------:R-:W-:-:S05]  /*9ce0*/  LOP3.LUT R49, R49, R140, RZ, 0x3c, !PT ;  /* 0x0000008c31317212 */ /* 0x000fca00078e3cff */
[----:B----4-:R-:W-:Y:S02]  /*9cf0*/  IMAD.IADD R48, R50, 0x1, R49 ;  /* 0x0000000132307824 */ /* 0x010fe400078e0231 */
[C---:B------:R-:W-:Y:S02]  /*9d00*/  IMAD R49, R17.reuse, 0x7000, R112 ;  /* 0x0000700011317824 */ /* 0x040fe400078e0270 */
[----:B------:R-:W-:Y:S02]  /*9d10*/  IMAD R51, R17, 0x7000, R48 ;  /* 0x0000700011337824 */ /* 0x000fe400078e0230 */
[C---:B------:R-:W-:Y:S02]  /*9d20*/  IMAD.IADD R49, R16.reuse, 0x1, R49 ;  /* 0x0000000110317824 */ /* 0x040fe400078e0231 */
[----:B------:R-:W-:-:S04]  /*9d30*/  IMAD.IADD R52, R16, 0x1, R51 ;  /* 0x0000000110347824 */ /* 0x000fc800078e0233 */
[----:B------:R-:W1:Y:S04]  /*9d40*/  LDS.128 R48, [R49+0x20400] ;  /* 0x0204000031307984 */ /* 0x000e680000000c00 */
[----:B------:R-:W2:Y:S01]  /*9d50*/  LDS.128 R52, [R52+0x20400] ;  /* 0x0204000034347984 */ /* 0x000ea20000000c00 */
[----:B------:R-:W-:Y:S05]  /*9d60*/  @P2 BRA `(.L_x_6462) ;  /* 0x0000000c006c2947 */ /* 0x000fea0003800000 */
[--C-:B------:R-:W-:Y:S01]  /*9d70*/  SHF.R.U32.HI R137, RZ, 0x8, R65.reuse ;  /* 0x00000008ff897819 */ /* 0x100fe20000011641 */
[----:B-1----:R-:W-:Y:S01]  /*9d80*/  IMAD.MOV.U32 R62, RZ, RZ, R50 ;  /* 0x000000ffff3e7224 */ /* 0x002fe200078e0032 */
[--C-:B------:R-:W-:Y:S01]  /*9d90*/  SHF.R.U32.HI R152, RZ, 0x18, R65.reuse ;  /* 0x00000018ff987819 */ /* 0x100fe20000011641 */
[----:B--2---:R-:W-:Y:S01]  /*9da0*/  IMAD.MOV.U32 R66, RZ, RZ, R52 ;  /* 0x000000ffff427224 */ /* 0x004fe200078e0034 */
[----:B------:R-:W-:Y:S02]  /*9db0*/  LOP3.LUT R63, R65, 0xff, RZ, 0xc0, !PT ;  /* 0x000000ff413f7812 */ /* 0x000fe400078ec0ff */
[----:B------:R-:W-:Y:S01]  /*9dc0*/  SHF.R.U32.HI R136, RZ, 0x10, R65 ;  /* 0x00000010ff887819 */ /* 0x000fe20000011641 */
[----:B------:R-:W-:Y:S01]  /*9dd0*/  IMAD.MOV.U32 R65, RZ, RZ, R48 ;  /* 0x000000ffff417224 */ /* 0x000fe200078e0030 */
[----:B------:R-:W-:Y:S01]  /*9de0*/  SHF.R.U32.HI R87, RZ, 0x18, R67 ;  /* 0x00000018ff577819 */ /* 0x000fe20000011643 */
[----:B------:R-:W-:Y:S01]  /*9df0*/  IMAD.SHL.U32 R48, R137, 0x100, RZ ;  /* 0x0000010089307824 */ /* 0x000fe200078e00ff */
[----:B------:R-:W-:-:S02]  /*9e00*/  LOP3.LUT R64, R67, 0xff, RZ, 0xc0, !PT ;  /* 0x000000ff43407812 */ /* 0x000fc400078ec0ff */
[--C-:B------:R-:W-:Y:S02]  /*9e10*/  SHF.R.U32.HI R86, RZ, 0x8, R67.reuse ;  /* 0x00000008ff567819 */ /* 0x100fe40000011643 */
[----:B------:R-:W-:Y:S02]  /*9e20*/  SHF.R.U32.HI R85, RZ, 0x10, R67 ;  /* 0x00000010ff557819 */ /* 0x000fe40000011643 */
[--C-:B------:R-:W-:Y:S02]  /*9e30*/  SHF.R.U32.HI R84, RZ, 0x18, R69.reuse ;  /* 0x00000018ff547819 */ /* 0x100fe40000011645 */
[----:B------:R-:W-:Y:S02]  /*9e40*/  LOP3.LUT R67, R69, 0xff, RZ, 0xc0, !PT ;  /* 0x000000ff45437812 */ /* 0x000fe400078ec0ff */
[--C-:B------:R-:W-:Y:S02]  /*9e50*/  SHF.R.U32.HI R82, RZ, 0x8, R69.reuse ;  /* 0x00000008ff527819 */ /* 0x100fe40000011645 */
[----:B------:R-:W-:-:S02]  /*9e60*/  SHF.R.U32.HI R70, RZ, 0x10, R69 ;  /* 0x00000010ff467819 */ /* 0x000fc40000011645 */
[----:B------:R-:W-:Y:S02]  /*9e70*/  SHF.R.U32.HI R69, RZ, 0x8, R71 ;  /* 0x00000008ff457819 */ /* 0x000fe40000011647 */
[----:B------:R-:W-:Y:S02]  /*9e80*/  PRMT R63, R152, 0x654, R63 ;  /* 0x00000654983f7816 */ /* 0x000fe4000000003f */
[----:B------:R-:W-:Y:S01]  /*9e90*/  SHF.R.U32.HI R81, RZ, 0x18, R71 ;  /* 0x00000018ff517819 */ /* 0x000fe20000011647 */
[----:B------:R-:W-:Y:S01]  /*9ea0*/  IMAD.SHL.U32 R69, R69, 0x100, RZ ;  /* 0x0000010045457824 */ /* 0x000fe200078e00ff */
[----:B------:R-:W-:Y:S02]  /*9eb0*/  LOP3.LUT R68, R71, 0xff, RZ, 0xc0, !PT ;  /* 0x000000ff47447812 */ /* 0x000fe400078ec0ff */
[----:B------:R-:W-:Y:S01]  /*9ec0*/  MOV R60, R49 ;  /* 0x00000031003c7202 */ /* 0x000fe20000000f00 */
[----:B------:R-:W-:Y:S01]  /*9ed0*/  IMAD.U32 R49, R136, 0x10000, RZ ;  /* 0x0001000088317824 */ /* 0x000fe200078e00ff */
[----:B------:R-:W-:-:S02]  /*9ee0*/  PRMT R67, R84, 0x654, R67 ;  /* 0x0000065454437816 */ /* 0x000fc40000000043 */
[----:B------:R-:W-:Y:S02]  /*9ef0*/  SHF.L.U32 R50, R82, 0x8, RZ ;  /* 0x0000000852327819 */ /* 0x000fe400000006ff */
[----:B------:R-:W-:Y:S01]  /*9f00*/  LOP3.LUT R48, R63, 0xff00, R48, 0xf8, !PT ;  /* 0x0000ff003f307812 */ /* 0x000fe200078ef830 */
[----:B------:R-:W-:Y:S01]  /*9f10*/  IMAD.SHL.U32 R63, R86, 0x100, RZ ;  /* 0x00000100563f7824 */ /* 0x000fe200078e00ff */
[----:B------:R-:W-:Y:S01]  /*9f20*/  PRMT R68, R81, 0x654, R68 ;  /* 0x0000065451447816 */ /* 0x000fe20000000044 */
[----:B------:R-:W-:Y:S01]  /*9f30*/  IMAD.U32 R81, R70, 0x10000, RZ ;  /* 0x0001000046517824 */ /* 0x000fe200078e00ff */
[----:B------:R-:W-:Y:S02]  /*9f40*/  PRMT R64, R87, 0x654, R64 ;  /* 0x0000065457407816 */ /* 0x000fe40000000040 */
[----:B------:R-:W-:Y:S02]  /*9f50*/  LOP3.LUT R52, R67, 0xff00, R50, 0xf8, !PT ;  /* 0x0000ff0043347812 */ /* 0x000fe400078ef832 */
[----:B------:R-:W-:Y:S01]  /*9f60*/  LOP3.LUT R50, R48, 0xff0000, R49, 0xf8, !PT ;  /* 0x00ff000030327812 */ /* 0x000fe200078ef831 */
[----:B------:R-:W-:Y:S01]  /*9f70*/  IMAD.U32 R48, R85, 0x10000, RZ ;  /* 0x0001000055307824 */ /* 0x000fe200078e00ff */
[----:B------:R-:W-:-:S02]  /*9f80*/  SHF.R.U32.HI R83, RZ, 0x10, R71 ;  /* 0x00000010ff537819 */ /* 0x000fc40000011647 */
[----:B------:R-:W-:Y:S02]  /*9f90*/  LOP3.LUT R82, R68, 0xff00, R69, 0xf8, !PT ;  /* 0x0000ff0044527812 */ /* 0x000fe400078ef845 */
[----:B------:R-:W-:Y:S01]  /*9fa0*/  LOP3.LUT R63, R64, 0xff00, R63, 0xf8, !PT ;  /* 0x0000ff00403f7812 */ /* 0x000fe200078ef83f */
[----:B------:R-:W-:Y:S01]  /*9fb0*/  IMAD.U32 R83, R83, 0x10000, RZ ;  /* 0x0001000053537824 */ /* 0x000fe200078e00ff */
[----:B------:R-:W-:Y:S02]  /*9fc0*/  F2FP.F16.E4M3.UNPACK_B R71, R150.H1 ;  /* 0x00000096ff47723e */ /* 0x000fe400030006ff */
[----:B------:R-:W-:Y:S02]  /*9fd0*/  F2FP.F16.E4M3.UNPACK_B R69, R66.H1 ;  /* 0x00000042ff45723e */ /* 0x000fe400030006ff */
[----:B------:R-:W-:Y:S01]  /*9fe0*/  F2FP.F16.E4M3.UNPACK_B R67, R65.H1 ;  /* 0x00000041ff43723e */ /* 0x000fe200030006ff */
[----:B------:R-:W-:Y:S01]  /*9ff0*/  HADD2.F32 R49, -RZ, R71.H0_H0 ;  /* 0x20000047ff317230 */ /* 0x000fe20000004100 */
[----:B------:R-:W-:Y:S01]  /*a000*/  LOP3.LUT R48, R63, 0xff0000, R48, 0xf8, !PT ;  /* 0x00ff00003f307812 */ /* 0x000fe200078ef830 */
[----:B------:R-:W-:Y:S01]  /*a010*/  HADD2.F32 R64, -RZ, R69.H0_H0 ;  /* 0x20000045ff407230 */ /* 0x000fe20000004100 */
[----:B------:R-:W-:Y:S01]  /*a020*/  F2FP.F16.E4M3.UNPACK_B R68, R148.H1 ;  /* 0x00000094ff44723e */ /* 0x000fe200030006ff */
[----:B------:R-:W-:Y:S01]  /*a030*/  HADD2.F32 R63, -RZ, R67.H0_H0 ;  /* 0x20000043ff3f7230 */ /* 0x000fe20000004100 */
[----:B------:R-:W-:Y:S01]  /*a040*/  LOP3.LUT R52, R52, 0xff0000, R81, 0xf8, !PT ;  /* 0x00ff000034347812 */ /* 0x000fe200078ef851 */
[----:B------:R-:W-:-:S02]  /*a050*/  HADD2.F32 R71, -RZ, R71.H1_H1 ;  /* 0x30000047ff477230 */ /* 0x000fc40000004100 */
[-C--:B------:R-:W-:Y:S01]  /*a060*/  FMUL.FTZ R84, R64, R49.reuse ;  /* 0x0000003140547220 */ /* 0x080fe20000410000 */
[--C-:B------:R-:W-:Y:S02]  /*a070*/  HADD2.F32 R70, -RZ, R68.reuse.H0_H0 ;  /* 0x20000044ff467230 */ /* 0x100fe40000004100 */
[C---:B------:R-:W-:Y:S01]  /*a080*/  FMUL.FTZ R85, R63.reuse, R49 ;  /* 0x000000313f557220 */ /* 0x040fe20000410000 */
        /* <DEDUP_REMOVED lines=13> */
[----:B------:R-:W-:Y:S01]  /*a160*/  HADD2.F32 R71, -RZ, R70.H0_H0 ;  /* 0x20000046ff477230 */ /* 0x000fe20000004100 */
[----:B------:R-:W-:Y:S01]  /*a170*/  F2FP.F16.E4M3.UNPACK_B R85, R149.H1 ;  /* 0x00000095ff55723e */ /* 0x000fe200030006ff */
[----:B------:R-:W-:-:S02]  /*a180*/  HADD2.F32 R67, -RZ, R69.H0_H0 ;  /* 0x20000045ff437230 */ /* 0x000fc40000004100 */
[-C--:B------:R-:W-:Y:S01]  /*a190*/  FFMA.FTZ R66, R68, R82.reuse, -R65 ;  /* 0x0000005244427223 */ /* 0x080fe20000010841 */
[----:B------:R-:W-:Y:S01]  /*a1a0*/  FFMA.FTZ R65, R81, R82, R86 ;  /* 0x0000005251417223 */ /* 0x000fe20000010056 */
[----:B------:R-:W-:Y:S02]  /*a1b0*/  HADD2.F32 R68, -RZ, R148.H0_H0 ;  /* 0x20000094ff447230 */ /* 0x000fe40000004100 */
[-C--:B------:R-:W-:Y:S01]  /*a1c0*/  FMUL.FTZ R82, R71, R84.reuse ;  /* 0x0000005447527220 */ /* 0x080fe20000410000 */
[C---:B------:R-:W-:Y:S01]  /*a1d0*/  FMUL.FTZ R84, R67.reuse, R84 ;  /* 0x0000005443547220 */ /* 0x040fe20000410000 */
[----:B------:R-:W-:Y:S01]  /*a1e0*/  HADD2.F32 R150, -RZ, R150.H1_H1 ;  /* 0x30000096ff967230 */ /* 0x000fe20000004100 */
[----:B------:R-:W-:Y:S01]  /*a1f0*/  F2FP.F16.E4M3.UNPACK_B R149, R149 ;  /* 0x00000095ff95723e */ /* 0x000fe200020006ff */
[----:B------:R-:W-:Y:S02]  /*a200*/  HADD2.F32 R81, -RZ, R70.H1_H1 ;  /* 0x30000046ff517230 */ /* 0x000fe40000004100 */
[----:B------:R-:W-:Y:S01]  /*a210*/  FFMA.FTZ R67, R67, R68, -R82 ;  /* 0x0000004443437223 */ /* 0x000fe20000010852 */
[----:B------:R-:W-:Y:S01]  /*a220*/  HADD2.F32 R69, -RZ, R69.H1_H1 ;  /* 0x30000045ff457230 */ /* 0x000fe20000004100 */
[----:B------:R-:W-:Y:S01]  /*a230*/  F2FP.F16.E4M3.UNPACK_B R82, R54.H1 ;  /* 0x00000036ff52723e */ /* 0x000fe200030006ff */
[----:B------:R-:W-:-:S02]  /*a240*/  HADD2.F32 R148, -RZ, R148.H1_H1 ;  /* 0x30000094ff947230 */ /* 0x000fc40000004100 */
[----:B------:R-:W-:Y:S01]  /*a250*/  FFMA.FTZ R68, R71, R68, R84 ;  /* 0x0000004447447223 */ /* 0x000fe20000010054 */
[-C--:B------:R-:W-:Y:S01]  /*a260*/  FMUL.FTZ R70, R81, R150.reuse ;  /* 0x0000009651467220 */ /* 0x080fe20000410000 */
[C---:B------:R-:W-:Y:S01]  /*a270*/  FMUL.FTZ R150, R69.reuse, R150 ;  /* 0x0000009645967220 */ /* 0x040fe20000410000 */
[----:B------:R-:W-:Y:S01]  /*a280*/  F2FP.F16.E4M3.UNPACK_B R84, R147.H1 ;  /* 0x00000093ff54723e */ /* 0x000fe200030006ff */
[--C-:B------:R-:W-:Y:S01]  /*a290*/  HADD2.F32 R136, -RZ, R85.reuse.H0_H0 ;  /* 0x20000055ff887230 */ /* 0x100fe20000004100 */
[----:B------:R-:W-:Y:S01]  /*a2a0*/  F2FP.F16.E4M3.UNPACK_B R71, R62.H1 ;  /* 0x0000003eff47723e */ /* 0x000fe200030006ff */
[--C-:B------:R-:W-:Y:S02]  /*a2b0*/  HADD2.F32 R83, -RZ, R82.reuse.H0_H0 ;  /* 0x20000052ff537230 */ /* 0x100fe40000004100 */
[-C--:B------:R-:W-:Y:S01]  /*a2c0*/  FFMA.FTZ R70, R69, R148.reuse, -R70 ;  /* 0x0000009445467223 */ /* 0x080fe20000010846 */
[----:B------:R-:W-:Y:S02]  /*a2d0*/  HADD2.F32 R85, -RZ, R85.H1_H1 ;  /* 0x30000055ff557230 */ /* 0x000fe40000004100 */
[----:B------:R-:W-:Y:S01]  /*a2e0*/  FFMA.FTZ R69, R81, R148, R150 ;  /* 0x0000009451457223 */ /* 0x000fe20000010096 */
[----:B------:R-:W-:-:S02]  /*a2f0*/  HADD2.F32 R82, -RZ, R82.H1_H1 ;  /* 0x30000052ff527230 */ /* 0x000fc40000004100 */
[----:B------:R-:W-:Y:S01]  /*a300*/  FMUL.FTZ R148, R83, R136 ;  /* 0x0000008853947220 */ /* 0x000fe20000410000 */
[--C-:B------:R-:W-:Y:S01]  /*a310*/  HADD2.F32 R81, -RZ, R71.reuse.H0_H0 ;  /* 0x20000047ff517230 */ /* 0x100fe20000004100 */
[----:B------:R-:W-:Y:S01]  /*a320*/  F2FP.F16.E4M3.UNPACK_B R62, R62 ;  /* 0x0000003eff3e723e */ /* 0x000fe200020006ff */
[--C-:B------:R-:W-:Y:S02]  /*a330*/  HADD2.F32 R86, -RZ, R84.reuse.H0_H0 ;  /* 0x20000054ff567230 */ /* 0x100fe40000004100 */
[----:B------:R-:W-:Y:S01]  /*a340*/  FMUL.FTZ R150, R82, R85 ;  /* 0x0000005552967220 */ /* 0x000fe20000410000 */
[----:B------:R-:W-:Y:S02]  /*a350*/  HADD2.F32 R71, -RZ, R71.H1_H1 ;  /* 0x30000047ff477230 */ /* 0x000fe40000004100 */
[C---:B------:R-:W-:Y:S01]  /*a360*/  FMUL.FTZ R136, R81.reuse, R136 ;  /* 0x0000008851887220 */ /* 0x040fe20000410000 */
[----:B------:R-:W-:Y:S02]  /*a370*/  HADD2.F32 R84, -RZ, R84.H1_H1 ;  /* 0x30000054ff547230 */ /* 0x000fe40000004100 */
[-C--:B------:R-:W-:Y:S01]  /*a380*/  FFMA.FTZ R148, R81, R86.reuse, -R148 ;  /* 0x0000005651947223 */ /* 0x080fe20000010894 */
[----:B------:R-:W-:Y:S01]  /*a390*/  F2FP.F16.E4M3.UNPACK_B R147, R147 ;  /* 0x00000093ff93723e */ /* 0x000fe200020006ff */
[----:B------:R-:W-:Y:S01]  /*a3a0*/  FMUL.FTZ R85, R71, R85 ;  /* 0x0000005547557220 */ /* 0x000fe20000410000 */
[----:B------:R-:W-:Y:S01]  /*a3b0*/  FFMA.FTZ R136, R83, R86, R136 ;  /* 0x0000005653887223 */ /* 0x000fe20000010088 */
[----:B------:R-:W-:Y:S01]  /*a3c0*/  FFMA.FTZ R87, R71, R84, -R150 ;  /* 0x0000005447577223 */ /* 0x000fe20000010896 */
[----:B------:R-:W-:Y:S01]  /*a3d0*/  F2FP.F16.E4M3.UNPACK_B R71, R54 ;  /* 0x00000036ff47723e */ /* 0x000fe200020006ff */
[----:B------:R-:W-:-:S02]  /*a3e0*/  HADD2.F32 R83, -RZ, R149.H0_H0 ;  /* 0x20000095ff537230 */ /* 0x000fc40000004100 */
[----:B------:R-:W-:Y:S01]  /*a3f0*/  FFMA.FTZ R137, R82, R84, R85 ;  /* 0x0000005452897223 */ /* 0x000fe20000010055 */
[--C-:B------:R-:W-:Y:S01]  /*a400*/  HADD2.F32 R54, -RZ, R62.reuse.H0_H0 ;  /* 0x2000003eff367230 */ /* 0x100fe20000004100 */
[----:B------:R-:W-:Y:S01]  /*a410*/  F2FP.SATFINITE.E4M3.F32.PACK_AB_MERGE_C R63, R66, R63, RZ ;  /* 0x0000003f423f723e */ /* 0x000fe200048070ff */
        /* <DEDUP_REMOVED lines=17> */
[----:B------:R-:W-:Y:S02]  /*a530*/  F2FP.F16.E4M3.UNPACK_B R71, R53 ;  /* 0x00000035ff47723e */ /* 0x000fe400020006ff */
[----:B------:R-:W-:-:S02]  /*a540*/  F2FP.F16.E4M3.UNPACK_B R81, R52 ;  /* 0x00000034ff51723e */ /* 0x000fc400020006ff */
[----:B------:R-:W-:Y:S01]  /*a550*/  F2FP.SATFINITE.E4M3.F32.PACK_AB_MERGE_C R63, R69, R68, R65 ;  /* 0x00000044453f723e */ /* 0x000fe20004807041 */
[----:B------:R-:W-:Y:S01]  /*a560*/  HADD2.F32 R67, -RZ, R71.H0_H0 ;  /* 0x20000047ff437230 */ /* 0x000fe20000004100 */
[-C--:B------:R-:W-:Y:S01]  /*a570*/  F2FP.F16.E4M3.UNPACK_B R69, R50.reuse ;  /* 0x00000032ff45723e */ /* 0x080fe200020006ff */
[----:B------:R-:W-:Y:S01]  /*a580*/  HADD2.F32 R68, -RZ, R81.H0_H0 ;  /* 0x20000051ff447230 */ /* 0x000fe20000004100 */
[----:B------:R-:W-:Y:S01]  /*a590*/  F2FP.F16.E4M3.UNPACK_B R50, R50.H1 ;  /* 0x00000032ff32723e */ /* 0x000fe200030006ff */
        /* <DEDUP_REMOVED lines=13> */
[----:B------:R-:W-:Y:S01]  /*a670*/  FMUL.FTZ R82, R68, R81 ;  /* 0x0000005144527220 */ /* 0x000fe20000410000 */
[----:B------:R-:W-:-:S02]  /*a680*/  F2FP.F16.E4M3.UNPACK_B R81, R52.H1 ;  /* 0x00000034ff51723e */ /* 0x000fc400030006ff */
[----:B------:R-:W-:Y:S01]  /*a690*/  F2FP.F16.E4M3.UNPACK_B R67, R60.H1 ;  /* 0x0000003cff43723e */ /* 0x000fe200030006ff */
[-C--:B------:R-:W-:Y:S01]  /*a6a0*/  FFMA.FTZ R60, R68, R70.reuse, -R83 ;  /* 0x00000046443c7223 */ /* 0x080fe20000010853 */
[----:B------:R-:W-:Y:S02]  /*a6b0*/  HADD2.F32 R68, -RZ, R69.H0_H0 ;  /* 0x20000045ff447230 */ /* 0x000fe40000004100 */
[----:B------:R-:W-:Y:S01]  /*a6c0*/  FFMA.FTZ R53, R71, R70, R82 ;  /* 0x0000004647357223 */ /* 0x000fe20000010052 */
[----:B------:R-:W-:Y:S01]  /*a6d0*/  HADD2.F32 R83, -RZ, R81.H0_H0 ;  /* 0x20000051ff537230 */ /* 0x000fe20000004100 */
[----:B------:R-:W-:Y:S01]  /*a6e0*/  F2FP.SATFINITE.E4M3.F32.PACK_AB_MERGE_C R87, R87, R148, RZ ;  /* 0x000000945757723e */ /* 0x000fe200048070ff */
[----:B------:R-:W-:Y:S01]  /*a6f0*/  HADD2.F32 R52, -RZ, R67.H0_H0 ;  /* 0x20000043ff347230 */ /* 0x000fe20000004100 */
[----:B------:R-:W-:Y:S01]  /*a700*/  F2FP.SATFINITE.E4M3.F32.PACK_AB_MERGE_C R54, R147, R54, R136 ;  /* 0x000000369336723e */ /* 0x000fe20004807088 */
[----:B------:R-:W-:Y:S02]  /*a710*/  HADD2.F32 R70, -RZ, R81.H1_H1 ;  /* 0x30000051ff467230 */ /* 0x000fe40000004100 */
[----:B------:R-:W-:Y:S01]  /*a720*/  FMUL.FTZ R81, R68, R83 ;  /* 0x0000005344517220 */ /* 0x000fe20000410000 */
[----:B------:R-:W-:-:S02]  /*a730*/  HADD2.F32 R71, -RZ, R50.H0_H0 ;  /* 0x20000032ff477230 */ /* 0x000fc40000004100 */
[----:B------:R-:W-:Y:S01]  /*a740*/  FMUL.FTZ R83, R52, R83 ;  /* 0x0000005334537220 */ /* 0x000fe20000410000 */
[----:B------:R-:W-:Y:S01]  /*a750*/  HADD2.F32 R67, -RZ, R67.H1_H1 ;  /* 0x30000043ff437230 */ /* 0x000fe20000004100 */
[----:B------:R-:W-:Y:S01]  /*a760*/  F2FP.SATFINITE.E4M3.F32.PACK_AB_MERGE_C R62, R62, R85, R87 ;  /* 0x000000553e3e723e */ /* 0x000fe20004807057 */
[----:B------:R-:W-:Y:S02]  /*a770*/  HADD2.F32 R82, -RZ, R50.H1_H1 ;  /* 0x30000032ff527230 */ /* 0x000fe40000004100 */
[-C--:B------:R-:W-:Y:S01]  /*a780*/  FFMA.FTZ R50, R52, R71.reuse, -R81 ;  /* 0x0000004734327223 */ /* 0x080fe20000010851 */
[----:B------:R-:W-:Y:S02]  /*a790*/  HADD2.F32 R69, -RZ, R69.H1_H1 ;  /* 0x30000045ff457230 */ /* 0x000fe40000004100 */
[----:B------:R-:W-:Y:S01]  /*a7a0*/  FFMA.FTZ R52, R68, R71, R83 ;  /* 0x0000004744347223 */ /* 0x000fe20000010053 */
[-C--:B------:R-:W-:Y:S01]  /*a7b0*/  FMUL.FTZ R68, R67, R70.reuse ;  /* 0x0000004643447220 */ /* 0x080fe20000410000 */
[----:B------:R-:W-:Y:S01]  /*a7c0*/  F2FP.F16.E4M3.UNPACK_B R85, R49.H1 ;  /* 0x00000031ff55723e */ /* 0x000fe200030006ff */
[----:B------:R-:W-:-:S02]  /*a7d0*/  FMUL.FTZ R84, R69, R70 ;  /* 0x0000004645547220 */ /* 0x000fc40000410000 */
[-C--:B------:R-:W-:Y:S01]  /*a7e0*/  FFMA.FTZ R147, R69, R82.reuse, R68 ;  /* 0x0000005245937223 */ /* 0x080fe20000010044 */
[----:B------:R-:W-:Y:S01]  /*a7f0*/  F2FP.F16.E4M3.UNPACK_B R69, R55.H1 ;  /* 0x00000037ff45723e */ /* 0x000fe200030006ff */
[----:B------:R-:W-:Y:S02]  /*a800*/  HADD2.F32 R87, -RZ, R85.H0_H0 ;  /* 0x20000055ff577230 */ /* 0x000fe40000004100 */
[----:B------:R-:W-:Y:S01]  /*a810*/  FFMA.FTZ R137, R67, R82, -R84 ;  /* 0x0000005243897223 */ /* 0x000fe20000010854 */
[----:B------:R-:W-:Y:S02]  /*a820*/  F2FP.F16.E4M3.UNPACK_B R67, R51 ;  /* 0x00000033ff43723e */ /* 0x000fe400020006ff */
[----:B------:R-:W-:Y:S02]  /*a830*/  F2FP.F16.E4M3.UNPACK_B R84, R49 ;  /* 0x00000031ff54723e */ /* 0x000fe400020006ff */
[----:B------:R-:W-:Y:S01]  /*a840*/  F2FP.F16.E4M3.UNPACK_B R70, R55 ;  /* 0x00000037ff46723e */ /* 0x000fe200020006ff */
[----:B------:R-:W-:Y:S01]  /*a850*/  HADD2.F32 R55, -RZ, R67.H0_H0 ;  /* 0x20000043ff377230 */ /* 0x000fe20000004100 */
        /* <DEDUP_REMOVED lines=8> */
[-C--:B------:R-:W-:Y:S01]  /*a8e0*/  FMUL.FTZ R136, R71, R86.reuse ;  /* 0x0000005647887220 */ /* 0x080fe20000410000 */
[----:B------:R-:W-:Y:S02]  /*a8f0*/  HADD2.F32 R83, -RZ, R81.H0_H0 ;  /* 0x20000051ff537230 */ /* 0x000fe40000004100 */
[-C--:B------:R-:W-:Y:S01]  /*a900*/  FMUL.FTZ R149, R48, R87.reuse ;  /* 0x0000005730957220 */ /* 0x080fe20000410000 */
[----:B------:R-:W-:Y:S02]  /*a910*/  HADD2.F32 R82, -RZ, R49.H0_H0 ;  /* 0x20000031ff527230 */ /* 0x000fe40000004100 */
[C---:B------:R-:W-:Y:S01]  /*a920*/  FMUL.FTZ R87, R68.reuse, R87 ;  /* 0x0000005744577220 */ /* 0x040fe20000410000 */
[----:B------:R-:W-:Y:S01]  /*a930*/  FMUL.FTZ R86, R55, R86 ;  /* 0x0000005637567220 */ /* 0x000fe20000410000 */
[-C--:B------:R-:W-:Y:S01]  /*a940*/  FFMA.FTZ R149, R68, R83.reuse, -R149 ;  /* 0x0000005344957223 */ /* 0x080fe20000010895 */
[----:B------:R-:W-:Y:S02]  /*a950*/  HADD2.F32 R69, -RZ, R69.H1_H1 ;  /* 0x30000045ff457230 */ /* 0x000fe40000004100 */
[----:B------:R-:W-:Y:S01]  /*a960*/  FFMA.FTZ R87, R48, R83, R87 ;  /* 0x0000005330577223 */ /* 0x000fe20000010057 */
        /* <DEDUP_REMOVED lines=8> */
[----:B------:R-:W-:Y:S01]  /*a9f0*/  HADD2.F32 R84, -RZ, R84.H1_H1 ;  /* 0x30000054ff547230 */ /* 0x000fe20000004100 */
[----:B------:R-:W-:Y:S01]  /*aa00*/  F2FP.SATFINITE.E4M3.F32.PACK_AB_MERGE_C R52, R147, R52, RZ ;  /* 0x000000349334723e */ /* 0x000fe200048070ff */
[----:B------:R-:W-:-:S02]  /*aa10*/  HADD2.F32 R48, -RZ, R81.H1_H1 ;  /* 0x30000051ff307230 */ /* 0x000fc40000004100 */
[----:B------:R-:W-:Y:S02]  /*aa20*/  HADD2.F32 R49, -RZ, R49.H1_H1 ;  /* 0x30000031ff317230 */ /* 0x000fe40000004100 */
[CC--:B------:R-:W-:Y:S01]  /*aa30*/  FMUL.FTZ R68, R70.reuse, R84.reuse ;  /* 0x0000005446447220 */ /* 0x0c0fe20000410000 */
[----:B------:R-:W-:Y:S01]  /*aa40*/  FMUL.FTZ R55, R67, R84 ;  /* 0x0000005443377220 */ /* 0x000fe20000410000 */
[-C--:B------:R-:W-:Y:S01]  /*aa50*/  FFMA.FTZ R82, R51, R48.reuse, -R82 ;  /* 0x0000003033527223 */ /* 0x080fe20000010852 */
[----:B------:R-:W-:Y:S01]  /*aa60*/  FFMA.FTZ R148, R69, R48, R148 ;  /* 0x0000003045947223 */ /* 0x000fe20000010094 */
[-C--:B------:R-:W-:Y:S01]  /*aa70*/  FFMA.FTZ R67, R67, R49.reuse, -R68 ;  /* 0x0000003143437223 */ /* 0x080fe20000010844 */
[----:B------:R-:W-:Y:S01]  /*aa80*/  FFMA.FTZ R55, R70, R49, R55 ;  /* 0x0000003146377223 */ /* 0x000fe20000010037 */
[----:B------:R-:W-:Y:S01]  /*aa90*/  F2FP.SATFINITE.E4M3.F32.PACK_AB_MERGE_C R49, R60, R65, R50 ;  /* 0x000000413c31723e */ /* 0x000fe20004807032 */
[----:B------:R-:W-:Y:S01]  /*aaa0*/  IMAD.MOV.U32 R50, RZ, RZ, R62 ;  /* 0x000000ffff327224 */ /* 0x000fe200078e003e */
[----:B------:R-:W-:-:S02]  /*aab0*/  F2FP.SATFINITE.E4M3.F32.PACK_AB_MERGE_C R82, R82, R149, RZ ;  /* 0x000000955252723e */ /* 0x000fc400048070ff */
[----:B------:R-:W-:Y:S02]  /*aac0*/  F2FP.SATFINITE.E4M3.F32.PACK_AB_MERGE_C R87, R148, R87, RZ ;  /* 0x000000579457723e */ /* 0x000fe400048070ff */
[----:B------:R-:W-:Y:S01]  /*aad0*/  F2FP.SATFINITE.E4M3.F32.PACK_AB_MERGE_C R53, R53, R66, R52 ;  /* 0x000000423535723e */ /* 0x000fe20004807034 */
[----:B------:R-:W-:Y:S01]  /*aae0*/  IMAD.MOV.U32 R52, RZ, RZ, R63 ;  /* 0x000000ffff347224 */ /* 0x000fe200078e003f */
[----:B------:R-:W-:Y:S02]  /*aaf0*/  F2FP.SATFINITE.E4M3.F32.PACK_AB_MERGE_C R51, R67, R136, R82 ;  /* 0x000000884333723e */ /* 0x000fe40004807052 */
[----:B------:R-:W-:Y:S02]  /*ab00*/  F2FP.SATFINITE.E4M3.F32.PACK_AB_MERGE_C R55, R55, R86, R87 ;  /* 0x000000563737723e */ /* 0x000fe40004807057 */
[----:B------:R-:W-:-:S07]  /*ab10*/  MOV R48, R64 ;  /* 0x0000004000307202 */ /* 0x000fce0000000f00 */
.L_x_6462:
[----:B------:R-:W-:Y:S05]  /*ab20*/  BSYNC B2 ;  /* 0x0000000000027941 */ /* 0x000fea0003800000 */
.L_x_6461:
        /* <DEDUP_REMOVED lines=11> */
.L_x_6460:
[----:B------:R-:W-:Y:S05]  /*abe0*/  BSYNC B1 ;  /* 0x0000000000017941 */ /* 0x000fea0003800000 */
.L_x_6459:
[----:B-1----:R-:W-:Y:S02]  /*abf0*/  VIADD R49, R228, 0xc0 ;  /* 0x000000c0e4317836 */ /* 0x002fe40000000000 */
[-C--:B--2---:R-:W-:Y:S02]  /*ac00*/  IMAD R48, R120, R126.reuse, RZ ;  /* 0x0000007e78307224 */ /* 0x084fe400078e02ff */
[C---:B------:R-:W-:Y:S01]  /*ac10*/  IMAD.WIDE.U32 R124, R49.reuse, R126, R124 ;  /* 0x0000007e317c7225 */ /* 0x040fe200078e007c */
[----:B------:R-:W-:-:S03]  /*ac20*/  ISETP.GE.OR P3, PT, R49, R118, P0 ;  /* 0x000000763100720c */ /* 0x000fc60000766670 */
[----:B------:R-:W-:-:S10]  /*ac30*/  IMAD R61, R49, R127, R48 ;  /* 0x0000007f313d7224 */ /* 0x000fd400078e0230 */
[----:B------:R-:W-:Y:S05]  /*ac40*/  @P3 BRA `(.L_x_6441) ;  /* 0x0000001400b83947 */ /* 0x000fea0003800000 */
[----:B------:R-:W2:Y:S01]  /*ac50*/  LDL R49, [R1+0x18] ;  /* 0x0000180001317983 */ /* 0x000ea20000100800 */
[----:B------:R-:W1:Y:S03]  /*ac60*/  LDC.64 R56, c[0x0][0x2e8] ;  /* 0x0000ba00ff387b82 */ /* 0x000e660000000a00 */
[----:B------:R-:W3:Y:S01]  /*ac70*/  LDL R50, [R1+0x7c] ;  /* 0x00007c0001327983 */ /* 0x000ee20000100800 */
[----:B------:R-:W-:Y:S01]  /*ac80*/  IADD3 R51, R228, 0xc0, RZ ;  /* 0x000000c0e4337810 */ /* 0x000fe20007ffe0ff */
[----:B------:R-:W-:Y:S01]  /*ac90*/  IMAD.IADD R61, R125, 0x1, R61 ;  /* 0x000000017d3d7824 */ /* 0x000fe200078e023d */
[----:B------:R-:W-:Y:S01]  /*aca0*/  IADD3 R59, P3, P4, R44, R124, R27 ;  /* 0x0000007c2c3b7210 */ /* 0x000fe20007c7e01b */
[----:B------:R-:W-:Y:S02]  /*acb0*/  BSSY B1, `(.L_x_6463) ;  /* 0x00000ef000017945 */ /* 0x000fe40003800000 */
[----:B------:R-:W-:Y:S01]  /*acc0*/  IMAD.SHL.U32 R51, R51, 0x80, RZ ;  /* 0x0000008033337824 */ /* 0x000fe200078e00ff */
[----:B------:R-:W-:-:S04]  /*acd0*/  IADD3.X R48, R20, R61, R21, P3, P4 ;  /* 0x0000003d14307210 */ /* 0x000fc80001fe8415 */
[----:B------:R-:W-:Y:S02]  /*ace0*/  LOP3.LUT R51, R51, 0x380, RZ, 0xc0, !PT ;  /* 0x0000038033337812 */ /* 0x000fe400078ec0ff */
[----:B-1----:R-:W-:-:S05]  /*acf0*/  IADD3 R58, P3, R59, R56, RZ ;  /* 0x000000383b3a7210 */ /* 0x002fca0007f7e0ff */
[----:B------:R-:W-:Y:S01]  /*ad00*/  IMAD.X R59, R48, 0x1, R57, P3 ;  /* 0x00000001303b7824 */ /* 0x000fe200018e0639 */
[----:B--2---:R-:W-:-:S04]  /*ad10*/  LOP3.LUT P6, RZ, R49, 0x2, RZ, 0xc0, !PT ;  /* 0x0000000231ff7812 */ /* 0x004fc800078cc0ff */
[----:B------:R-:W-:-:S04]  /*ad20*/  SEL R146, R115, R146, !P6 ;  /* 0x0000009273927207 */ /* 0x000fc80007000000 */
[----:B------:R-:W-:-:S04]  /*ad30*/  SHF.R.S32.HI R49, RZ, 0x1f, R146 ;  /* 0x0000001fff317819 */ /* 0x000fc80000011492 */
[----:B------:R-:W-:-:S04]  /*ad40*/  LEA.HI R49, R49, R146, RZ, 0x5 ;  /* 0x0000009231317211 */ /* 0x000fc800078f28ff */
[----:B------:R-:W-:-:S05]  /*ad50*/  LEA.HI.SX32 R49, R49, R28, 0x1b ;  /* 0x0000001c31317211 */ /* 0x000fca00078fdaff */
[----:B------:R-:W-:Y:S02]  /*ad60*/  IMAD.SHL.U32 R63, R49, 0x10, RZ ;  /* 0x00000010313f7824 */ /* 0x000fe400078e00ff */
[----:B------:R-:W-:-:S03]  /*ad70*/  IMAD R49, R17, 0x7000, R108 ;  /* 0x0000700011317824 */ /* 0x000fc600078e026c */
[----:B------:R-:W-:Y:S01]  /*ad80*/  LOP3.LUT R48, R51, 0x70, R63, 0xf8, !PT ;  /* 0x0000007033307812 */ /* 0x000fe200078ef83f */
[----:B------:R-:W-:-:S03]  /*ad90*/  IMAD.IADD R49, R16, 0x1, R49 ;  /* 0x0000000110317824 */ /* 0x000fc600078e0231 */
[----:B------:R-:W-:-:S05]  /*ada0*/  LOP3.LUT R48, R48, R139, RZ, 0x3c, !PT ;  /* 0x0000008b30307212 */ /* 0x000fca00078e3cff */
[----:B---3--:R-:W-:-:S04]  /*adb0*/  IMAD.IADD R48, R50, 0x1, R48 ;  /* 0x0000000132307824 */ /* 0x008fc800078e0230 */
[----:B------:R-:W-:-:S04]  /*adc0*/  IMAD R51, R17, 0x7000, R48 ;  /* 0x0000700011337824 */ /* 0x000fc800078e0230 */
[----:B------:R-:W-:Y:S02]  /*add0*/  IMAD.IADD R52, R16, 0x1, R51 ;  /* 0x0000000110347824 */ /* 0x000fe400078e0233 */
[----:B------:R-:W1:Y:S04]  /*ade0*/  LDS.128 R48, [R49+0x20400] ;  /* 0x0204000031307984 */ /* 0x000e680000000c00 */
[----:B------:R-:W2:Y:S01]  /*adf0*/  LDS.128 R52, [R52+0x20400] ;  /* 0x0204000034347984 */ /* 0x000ea20000000c00 */
[----:B------:R-:W-:Y:S05]  /*ae00*/  @P2 BRA `(.L_x_6464) ;  /* 0x0000000c00642947 */ /* 0x000fea0003800000 */
[--C-:B------:R-:W-:Y:S01]  /*ae10*/  SHF.R.U32.HI R82, RZ, 0x8, R73.reuse ;  /* 0x00000008ff527819 */ /* 0x100fe20000011649 */
[----:B-1----:R-:W-:Y:S01]  /*ae20*/  IMAD.MOV.U32 R66, RZ, RZ, R48 ;  /* 0x000000ffff427224 */ /* 0x002fe200078e0030 */
[----:B------:R-:W-:Y:S01]  /*ae30*/  LOP3.LUT R64, R73, 0xff, RZ, 0xc0, !PT ;  /* 0x000000ff49407812 */ /* 0x000fe200078ec0ff */
[----:B--2---:R-:W-:Y:S01]  /*ae40*/  IMAD.MOV.U32 R68, RZ, RZ, R52 ;  /* 0x000000ffff447224 */ /* 0x004fe200078e0034 */
[--C-:B------:R-:W-:Y:S01]  /*ae50*/  SHF.R.U32.HI R81, RZ, 0x18, R73.reuse ;  /* 0x00000018ff517819 */ /* 0x100fe20000011649 */
[----:B------:R-:W-:Y:S01]  /*ae60*/  IMAD.SHL.U32 R48, R82, 0x100, RZ ;  /* 0x0000010052307824 */ /* 0x000fe200078e00ff */
[----:B------:R-:W-:Y:S01]  /*ae70*/  SHF.R.U32.HI R83, RZ, 0x10, R73 ;  /* 0x00000010ff537819 */ /* 0x000fe20000011649 */
[----:B------:R-:W-:Y:S01]  /*ae80*/  IMAD.MOV.U32 R62, RZ, RZ, R50 ;  /* 0x000000ffff3e7224 */ /* 0x000fe200078e0032 */
[----:B------:R-:W-:Y:S02]  /*ae90*/  MOV R60, R49 ;  /* 0x00000031003c7202 */ /* 0x000fe40000000f00 */
[----:B------:R-:W-:Y:S01]  /*aea0*/  SHF.R.U32.HI R73, RZ, 0x8, R75 ;  /* 0x00000008ff497819 */ /* 0x000fe2000001164b */
[----:B------:R-:W-:Y:S01]  /*aeb0*/  IMAD.U32 R50, R83, 0x10000, RZ ;  /* 0x0001000053327824 */ /* 0x000fe200078e00ff */
[----:B------:R-:W-:-:S02]  /*aec0*/  PRMT R49, R81, 0x654, R64 ;  /* 0x0000065451317816 */ /* 0x000fc40000000040 */
[----:B------:R-:W-:Y:S02]  /*aed0*/  SHF.R.U32.HI R70, RZ, 0x8, R79 ;  /* 0x00000008ff467819 */ /* 0x000fe4000001164f */
[----:B------:R-:W-:Y:S02]  /*aee0*/  LOP3.LUT R65, R75, 0xff, RZ, 0xc0, !PT ;  /* 0x000000ff4b417812 */ /* 0x000fe400078ec0ff */
[----:B------:R-:W-:Y:S01]  /*aef0*/  SHF.R.U32.HI R78, RZ, 0x18, R75 ;  /* 0x00000018ff4e7819 */ /* 0x000fe2000001164b */
[----:B------:R-:W-:Y:S01]  /*af00*/  IMAD.SHL.U32 R64, R70, 0x100, RZ ;  /* 0x0000010046407824 */ /* 0x000fe200078e00ff */
[--C-:B------:R-:W-:Y:S02]  /*af10*/  SHF.R.U32.HI R71, RZ, 0x8, R77.reuse ;  /* 0x00000008ff477819 */ /* 0x100fe4000001164d */
[----:B------:R-:W-:Y:S02]  /*af20*/  LOP3.LUT R67, R77, 0xff, RZ, 0xc0, !PT ;  /* 0x000000ff4d437812 */ /* 0x000fe400078ec0ff */
[----:B------:R-:W-:-:S02]  /*af30*/  SHF.R.U32.HI R74, RZ, 0x18, R77 ;  /* 0x00000018ff4a7819 */ /* 0x000fc4000001164d */
[----:B------:R-:W-:Y:S01]  /*af40*/  LOP3.LUT R49, R49, 0xff00, R48, 0xf8, !PT ;  /* 0x0000ff0031317812 */ /* 0x000fe200078ef830 */
[----:B------:R-:W-:Y:S01]  /*af50*/  IMAD.SHL.U32 R48, R73, 0x100, RZ ;  /* 0x0000010049307824 */ /* 0x000fe200078e00ff */
[----:B------:R-:W-:Y:S02]  /*af60*/  SHF.R.U32.HI R80, RZ, 0x10, R75 ;  /* 0x00000010ff507819 */ /* 0x000fe4000001164b */
[----:B------:R-:W-:Y:S02]  /*af70*/  PRMT R65, R78, 0x654, R65 ;  /* 0x000006544e417816 */ /* 0x000fe40000000041 */
[----:B------:R-:W-:Y:S02]  /*af80*/  LOP3.LUT R69, R79, 0xff0000ff, RZ, 0xc0, !PT ;  /* 0xff0000ff4f457812 */ /* 0x000fe400078ec0ff */
[----:B------:R-:W-:Y:S02]  /*af90*/  PRMT R67, R74, 0x654, R67 ;  /* 0x000006544a437816 */ /* 0x000fe40000000043 */
[----:B------:R-:W-:-:S02]  /*afa0*/  SHF.L.U32 R52, R71, 0x8, RZ ;  /* 0x0000000847347819 */ /* 0x000fc400000006ff */
[----:B------:R-:W-:Y:S02]  /*afb0*/  SHF.R.U32.HI R76, RZ, 0x10, R77 ;  /* 0x00000010ff4c7819 */ /* 0x000fe4000001164d */
[----:B------:R-:W-:Y:S01]  /*afc0*/  LOP3.LUT R65, R65, 0xff00, R48, 0xf8, !PT ;  /* 0x0000ff0041417812 */ /* 0x000fe200078ef830 */
[----:B------:R-:W-:Y:S01]  /*afd0*/  IMAD.U32 R48, R80, 0x10000, RZ ;  /* 0x0001000050307824 */ /* 0x000fe200078e00ff */
[----:B------:R-:W-:Y:S01]  /*afe0*/  LOP3.LUT R75, R67, 0xff00, R52, 0xf8, !PT ;  /* 0x0000ff00434b7812 */ /* 0x000fe200078ef834 */
[----:B------:R-:W-:Y:S01]  /*aff0*/  IMAD.U32 R52, R76, 0x10000, RZ ;  /* 0x000100004c347824 */ /* 0x000fe200078e00ff */
[----:B------:R-:W-:Y:S02]  /*b000*/  LOP3.LUT R77, R69, 0xff00, R64, 0xf8, !PT ;  /* 0x0000ff00454d7812 */ /* 0x000fe400078ef840 */
[----:B------:R-:W-:Y:S02]  /*b010*/  F2FP.F16.E4M3.UNPACK_B R73, R144.H1 ;  /* 0x00000090ff49723e */ /* 0x000fe400030006ff */
[----:B------:R-:W-:-:S02]  /*b020*/  F2FP.F16.E4M3.UNPACK_B R69, R68.H1 ;  /* 0x00000044ff45723e */ /* 0x000fc400030006ff */
[----:B------:R-:W-:Y:S02]  /*b030*/  F2FP.F16.E4M3.UNPACK_B R67, R66.H1 ;  /* 0x00000042ff43723e */ /* 0x000fe400030006ff */
[----:B------:R-:W-:Y:S02]  /*b040*/  SHF.R.U32.HI R72, RZ, 0x10, R79 ;  /* 0x00000010ff487819 */ /* 0x000fe4000001164f */
[----:B------:R-:W-:Y:S01]  /*b050*/  LOP3.LUT R50, R49, 0xff0000, R50, 0xf8, !PT ;  /* 0x00ff000031327812 */ /* 0x000fe200078ef832 */
[----:B------:R-:W-:Y:S01]  /*b060*/  HADD2.F32 R49, -RZ, R73.H0_H0 ;  /* 0x20000049ff317230 */ /* 0x000fe20000004100 */
[----:B------:R-:W-:Y:S01]  /*b070*/  LOP3.LUT R48, R65, 0xff0000, R48, 0xf8, !PT ;  /* 0x00ff000041307812 */ /* 0x000fe200078ef830 */
[----:B------:R-:W-:Y:S01]  /*b080*/  HADD2.F32 R65, -RZ, R69.H0_H0 ;  /* 0x20000045ff417230 */ /* 0x000fe20000004100 */
[----:B------:R-:W-:Y:S01]  /*b090*/  F2FP.F16.E4M3.UNPACK_B R70, R142.H1 ;  /* 0x0000008eff46723e */ /* 0x000fe200030006ff */
[----:B------:R-:W-:Y:S01]  /*b0a0*/  HADD2.F32 R64, -RZ, R67.H0_H0 ;  /* 0x20000043ff407230 */ /* 0x000fe20000004100 */
[----:B------:R-:W-:Y:S01]  /*b0b0*/  F2FP.F16.E4M3.UNPACK_B R144, R144 ;  /* 0x00000090ff90723e */ /* 0x000fe200020006ff */
[----:B------:R-:W-:-:S02]  /*b0c0*/  IMAD.U32 R72, R72, 0x10000, RZ ;  /* 0x0001000048487824 */ /* 0x000fc400078e00ff */
[-C--:B------:R-:W-:Y:S01]  /*b0d0*/  FMUL.FTZ R79, R65, R49.reuse ;  /* 0x00000031414f7220 */ /* 0x080fe20000410000 */
[--C-:B------:R-:W-:Y:S02]  /*b0e0*/  HADD2.F32 R71, -RZ, R70.reuse.H0_H0 ;  /* 0x20000046ff477230 */ /* 0x100fe40000004100 */
[C---:B------:R-:W-:Y:S01]  /*b0f0*/  FMUL.FTZ R74, R64.reuse, R49 ;  /* 0x00000031404a7220 */ /* 0x040fe20000410000 */
[----:B------:R-:W-:Y:S01]  /*b100*/  HADD2.F32 R67, -RZ, R67.H1_H1 ;  /* 0x30000043ff437230 */ /* 0x000fe20000004100 */
[----:B------:R-:W-:Y:S01]  /*b110*/  LOP3.LUT R49, R77, 0xff0000, R72, 0xf8, !PT ;  /* 0x00ff00004d317812 */ /* 0x000fe200078ef848 */
[----:B------:R-:W-:Y:S02]  /*b120*/  HADD2.F32 R72, -RZ, R70.H1_H1 ;  /* 0x30000046ff487230 */ /* 0x000fe40000004100 */
[-C--:B------:R-:W-:Y:S01]  /*b130*/  FFMA.FTZ R64, R64, R71.reuse, -R79 ;  /* 0x0000004740407223 */ /* 0x080fe2000001084f */
[----:B------:R-:W-:Y:S01]  /*b140*/  FFMA.FTZ R65, R65, R71, R74 ;  /* 0x0000004741417223 */ /* 0x000fe2000001004a */
[----:B------:R-:W-:Y:S01]  /*b150*/  HADD2.F32 R70, -RZ, R73.H1_H1 ;  /* 0x30000049ff467230 */ /* 0x000fe20000004100 */
[----:B------:R-:W-:Y:S01]  /*b160*/  F2FP.F16.E4M3.UNPACK_B R66, R66 ;  /* 0x00000042ff42723e */ /* 0x000fe200020006ff */
[----:B------:R-:W-:Y:S01]  /*b170*/  HADD2.F32 R71, -RZ, R69.H1_H1 ;  /* 0x30000045ff477230 */ /* 0x000fe20000004100 */
[----:B------:R-:W-:Y:S01]  /*b180*/  F2FP.F16.E4M3.UNPACK_B R69, R68 ;  /* 0x00000044ff45723e */ /* 0x000fe200020006ff */
[----:B------:R-:W-:-:S02]  /*b190*/  HADD2.F32 R73, -RZ, R144.H0_H0 ;  /* 0x20000090ff497230 */ /* 0x000fc40000004100 */
[----:B------:R-:W-:Y:S01]  /*b1a0*/  FMUL.FTZ R76, R67, R70 ;  /* 0x00000046434c7220 */ /* 0x000fe20000410000 */
[----:B------:R-:W-:Y:S01]  /*b1b0*/  F2FP.F16.E4M3.UNPACK_B R142, R142 ;  /* 0x0000008eff8e723e */ /* 0x000fe200020006ff */
[----:B------:R-:W-:Y:S01]  /*b1c0*/  FMUL.FTZ R74, R71, R70 ;  /* 0x00000046474a7220 */ /* 0x000fe20000410000 */
[----:B------:R-:W-:Y:S01]  /*b1d0*/  HADD2.F32 R70, -RZ, R69.H0_H0 ;  /* 0x20000045ff467230 */ /* 0x000fe20000004100 */
[----:B------:R-:W-:Y:S01]  /*b1e0*/  LOP3.LUT R52, R75, 0xff0000, R52, 0xf8, !PT ;  /* 0x00ff00004b347812 */ /* 0x000fe200078ef834 */
[----:B------:R-:W-:Y:S02]  /*b1f0*/  HADD2.F32 R68, -RZ, R66.H0_H0 ;  /* 0x20000042ff447230 */ /* 0x000fe40000004100 */
[----:B------:R-:W-:Y:S01]  /*b200*/  FFMA.FTZ R78, R71, R72, R76 ;  /* 0x00000048474e7223 */ /* 0x000fe2000001004c */
[----:B------:R-:W-:Y:S02]  /*b210*/  HADD2.F32 R71, -RZ, R142.H0_H0 ;  /* 0x2000008eff477230 */ /* 0x000fe40000004100 */
[----:B------:R-:W-:Y:S01]  /*b220*/  FMUL.FTZ R75, R70, R73 ;  /* 0x00000049464b7220 */ /* 0x000fe20000410000 */
[----:B------:R-:W-:-:S02]  /*b230*/  HADD2.F32 R144, -RZ, R144.H1_H1 ;  /* 0x30000090ff907230 */ /* 0x000fc40000004100 */
[C---:B------:R-:W-:Y:S01]  /*b240*/  FMUL.FTZ R73, R68.reuse, R73 ;  /* 0x0000004944497220 */ /* 0x040fe20000410000 */
[----:B------:R-:W-:Y:S02]  /*b250*/  HADD2.F32 R69, -RZ, R69.H1_H1 ;  /* 0x30000045ff457230 */ /* 0x000fe40000004100 */
[----:B------:R-:W-:Y:S01]  /*b260*/  FFMA.FTZ R67, R67, R72, -R74 ;  /* 0x0000004843437223 */ /* 0x000fe2000001084a */
[-C--:B------:R-:W-:Y:S01]  /*b270*/  FFMA.FTZ R74, R68, R71.reuse, -R75 ;  /* 0x00000047444a7223 */ /* 0x080fe2000001084b */
[----:B------:R-:W-:Y:S01]  /*b280*/  FFMA.FTZ R76, R70, R71, R73 ;  /* 0x00000047464c7223 */ /* 0x000fe20000010049 */
[----:B------:R-:W-:Y:S02]  /*b290*/  HADD2.F32 R66, -RZ, R66.H1_H1 ;  /* 0x30000042ff427230 */ /* 0x000fe40000004100 */
[-C--:B------:R-:W-:Y:S01]  /*b2a0*/  FMUL.FTZ R71, R69, R144.reuse ;  /* 0x0000009045477220 */ /* 0x080fe20000410000 */
[----:B------:R-:W-:Y:S01]  /*b2b0*/  HADD2.F32 R142, -RZ, R142.H1_H1 ;  /* 0x3000008eff8e7230 */ /* 0x000fe20000004100 */
[----:B------:R-:W-:Y:S01]  /*b2c0*/  F2FP.F16.E4M3.UNPACK_B R68, R143.H1 ;  /* 0x0000008fff44723e */ /* 0x000fe200030006ff */
[----:B------:R-:W-:Y:S01]  /*b2d0*/  FMUL.FTZ R144, R66, R144 ;  /* 0x0000009042907220 */ /* 0x000fe20000410000 */
[----:B------:R-:W-:-:S02]  /*b2e0*/  F2FP.F16.E4M3.UNPACK_B R70, R54.H1 ;  /* 0x00000036ff46723e */ /* 0x000fc400030006ff */
[----:B------:R-:W-:Y:S01]  /*b2f0*/  FFMA.FTZ R77, R66, R142, -R71 ;  /* 0x0000008e424d7223 */ /* 0x000fe20000010847 */
[----:B------:R-:W-:Y:S01]  /*b300*/  F2FP.F16.E4M3.UNPACK_B R66, R62.H1 ;  /* 0x0000003eff42723e */ /* 0x000fe200030006ff */
[--C-:B------:R-:W-:Y:S01]  /*b310*/  HADD2.F32 R73, -RZ, R68.reuse.H0_H0 ;  /* 0x20000044ff497230 */ /* 0x100fe20000004100 */
[----:B------:R-:W-:Y:S01]  /*b320*/  F2FP.F16.E4M3.UNPACK_B R72, R141.H1 ;  /* 0x0000008dff48723e */ /* 0x000fe200030006ff */
[----:B------:R-:W-:Y:S02]  /*b330*/  HADD2.F32 R75, -RZ, R68.H1_H1 ;  /* 0x30000044ff4b7230 */ /* 0x000fe40000004100 */
[----:B------:R-:W-:Y:S01]  /*b340*/  FFMA.FTZ R79, R69, R142, R144 ;  /* 0x0000008e454f7223 */ /* 0x000fe20000010090 */
[----:B------:R-:W-:Y:S01]  /*b350*/  HADD2.F32 R71, -RZ, R70.H0_H0 ;  /* 0x20000046ff477230 */ /* 0x000fe20000004100 */
[----:B------:R-:W-:Y:S01]  /*b360*/  F2FP.F16.E4M3.UNPACK_B R143, R143 ;  /* 0x0000008fff8f723e */ /* 0x000fe200020006ff */
[----:B------:R-:W-:Y:S01]  /*b370*/  HADD2.F32 R68, -RZ, R66.H0_H0 ;  /* 0x20000042ff447230 */ /* 0x000fe20000004100 */
[----:B------:R-:W-:Y:S01]  /*b380*/  F2FP.F16.E4M3.UNPACK_B R62, R62 ;  /* 0x0000003eff3e723e */ /* 0x000fe200020006ff */
[----:B------:R-:W-:-:S02]  /*b390*/  HADD2.F32 R70, -RZ, R70.H1_H1 ;  /* 0x30000046ff467230 */ /* 0x000fc40000004100 */
[CC--:B------:R-:W-:Y:S01]  /*b3a0*/  FMUL.FTZ R81, R71.reuse, R73.reuse ;  /* 0x0000004947517220 */ /* 0x0c0fe20000410000 */
[----:B------:R-:W-:Y:S02]  /*b3b0*/  HADD2.F32 R66, -RZ, R66.H1_H1 ;  /* 0x30000042ff427230 */ /* 0x000fe40000004100 */
[----:B------:R-:W-:Y:S01]  /*b3c0*/  FMUL.FTZ R80, R68, R73 ;  /* 0x0000004944507220 */ /* 0x000fe20000410000 */
[--C-:B------:R-:W-:Y:S02]  /*b3d0*/  HADD2.F32 R73, -RZ, R72.reuse.H1_H1 ;  /* 0x30000048ff497230 */ /* 0x100fe40000004100 */
[-C--:B------:R-:W-:Y:S01]  /*b3e0*/  FMUL.FTZ R83, R70, R75.reuse ;  /* 0x0000004b46537220 */ /* 0x080fe20000410000 */
[----:B------:R-:W-:Y:S02]  /*b3f0*/  HADD2.F32 R69, -RZ, R72.H0_H0 ;  /* 0x20000048ff457230 */ /* 0x000fe40000004100 */
[C---:B------:R-:W-:Y:S01]  /*b400*/  FMUL.FTZ R75, R66.reuse, R75 ;  /* 0x0000004b424b7220 */ /* 0x040fe20000410000 */
[----:B------:R-:W-:Y:S01]  /*b410*/  F2FP.F16.E4M3.UNPACK_B R141, R141 ;  /* 0x0000008dff8d723e */ /* 0x000fe200020006ff */
[----:B------:R-:W-:Y:S01]  /*b420*/  FFMA.FTZ R72, R66, R73, -R83 ;  /* 0x0000004942487223 */ /* 0x000fe20000010853 */
[----:B------:R-:W-:Y:S01]  /*b430*/  F2FP.F16.E4M3.UNPACK_B R66, R54 ;  /* 0x00000036ff42723e */ /* 0x000fe200020006ff */
[-C--:B------:R-:W-:Y:S01]  /*b440*/  FFMA.FTZ R81, R68, R69.reuse, -R81 ;  /* 0x0000004544517223 */ /* 0x080fe20000010851 */
[----:B------:R-:W-:Y:S01]  /*b450*/  FFMA.FTZ R80, R71, R69, R80 ;  /* 0x0000004547507223 */ /* 0x000fe20000010050 */
[----:B------:R-:W-:-:S02]  /*b460*/  HADD2.F32 R71, -RZ, R143.H0_H0 ;  /* 0x2000008fff477230 */ /* 0x000fc40000004100 */
[----:B------:R-:W-:Y:S01]  /*b470*/  FFMA.FTZ R83, R70, R73, R75 ;  /* 0x0000004946537223 */ /* 0x000fe2000001004b */
[----:B------:R-:W-:Y:S01]  /*b480*/  HADD2.F32 R68, -RZ, R66.H0_H0 ;  /* 0x20000042ff447230 */ /* 0x000fe20000004100 */
[----:B------:R-:W-:Y:S01]  /*b490*/  F2FP.SATFINITE.E4M3.F32.PACK_AB_MERGE_C R64, R67, R64, RZ ;  /* 0x000000404340723e */ /* 0x000fe200048070ff */
[----:B------:R-:W-:Y:S01]  /*b4a0*/  HADD2.F32 R54, -RZ, R62.H0_H0 ;  /* 0x2000003eff367230 */ /* 0x000fe20000004100 */
[----:B------:R-:W-:Y:S01]  /*b4b0*/  F2FP.F16.E4M3.UNPACK_B R67, R60 ;  /* 0x0000003cff43723e */ /* 0x000fe200020006ff */
[----:B------:R-:W-:Y:S02]  /*b4c0*/  HADD2.F32 R143, -RZ, R143.H1_H1 ;  /* 0x3000008fff8f7230 */ /* 0x000fe40000004100 */
[-C--:B------:R-:W-:Y:S01]  /*b4d0*/  FMUL.FTZ R73, R68, R71.reuse ;  /* 0x0000004744497220 */ /* 0x080fe20000410000 */
[----:B------:R-:W-:Y:S02]  /*b4e0*/  HADD2.F32 R66, -RZ, R66.H1_H1 ;  /* 0x30000042ff427230 */ /* 0x000fe40000004100 */
[----:B------:R-:W-:Y:S01]  /*b4f0*/  FMUL.FTZ R71, R54, R71 ;  /* 0x0000004736477220 */ /* 0x000fe20000410000 */
[----:B------:R-:W-:Y:S01]  /*b500*/  HADD2.F32 R69, -RZ, R141.H0_H0 ;  /* 0x2000008dff457230 */ /* 0x000fe20000004100 */
[----:B------:R-:W-:Y:S01]  /*b510*/  F2FP.SATFINITE.E4M3.F32.PACK_AB_MERGE_C R64, R77, R74, R64 ;  /* 0x0000004a4d40723e */ /* 0x000fe20004807040 */
[----:B------:R-:W-:-:S02]  /*b520*/  HADD2.F32 R62, -RZ, R62.H1_H1 ;  /* 0x3000003eff3e7230 */ /* 0x000fc40000004100 */
[----:B------:R-:W-:Y:S01]  /*b530*/  FMUL.FTZ R75, R66, R143 ;  /* 0x0000008f424b7220 */ /* 0x000fe20000410000 */
        /* <DEDUP_REMOVED lines=8> */
[----:B------:R-:W-:Y:S01]  /*b5c0*/  F2FP.SATFINITE.E4M3.F32.PACK_AB_MERGE_C R62, R72, R81, RZ ;  /* 0x00000051483e723e */ /* 0x000fe200048070ff */
[--C-:B------:R-:W-:Y:S01]  /*b5d0*/  HADD2.F32 R69, -RZ, R68.reuse.H0_H0 ;  /* 0x20000044ff457230 */ /* 0x100fe20000004100 */
[----:B------:R-:W-:Y:S01]  /*b5e0*/  F2FP.F16.E4M3.UNPACK_B R71, R50 ;  /* 0x00000032ff47723e */ /* 0x000fe200020006ff */
[----:B------:R-:W-:Y:S01]  /*b5f0*/  HADD2.F32 R74, -RZ, R73.H0_H0 ;  /* 0x20000049ff4a7230 */ /* 0x000fe20000004100 */
[----:B------:R-:W-:Y:S01]  /*b600*/  F2FP.SATFINITE.E4M3.F32.PACK_AB_MERGE_C R80, R83, R80, RZ ;  /* 0x000000505350723e */ /* 0x000fe200048070ff */
[----:B------:R-:W-:Y:S01]  /*b610*/  HADD2.F32 R66, -RZ, R67.H0_H0 ;  /* 0x20000043ff427230 */ /* 0x000fe20000004100 */
[----:B------:R-:W-:Y:S01]  /*b620*/  F2FP.SATFINITE.E4M3.F32.PACK_AB_MERGE_C R62, R75, R54, R62 ;  /* 0x000000364b3e723e */ /* 0x000fe2000480703e */
[----:B------:R-:W-:Y:S01]  /*b630*/  HADD2.F32 R72, -RZ, R71.H0_H0 ;  /* 0x20000047ff487230 */ /* 0x000fe20000004100 */
[----:B------:R-:W-:Y:S01]  /*b640*/  F2FP.SATFINITE.E4M3.F32.PACK_AB_MERGE_C R54, R143, R70, R80 ;  /* 0x000000468f36723e */ /* 0x000fe20004807050 */
        /* <DEDUP_REMOVED lines=10> */
[C---:B------:R-:W-:Y:S01]  /*b6f0*/  FMUL.FTZ R73, R68.reuse, R73 ;  /* 0x0000004944497220 */ /* 0x040fe20000410000 */
[----:B------:R-:W-:Y:S01]  /*b700*/  F2FP.F16.E4M3.UNPACK_B R60, R60.H1 ;  /* 0x0000003cff3c723e */ /* 0x000fe200030006ff */
[-C--:B------:R-:W-:Y:S01]  /*b710*/  FFMA.FTZ R53, R68, R71.reuse, -R75 ;  /* 0x0000004744357223 */ /* 0x080fe2000001084b */
[----:B------:R-:W-:Y:S01]  /*b720*/  F2FP.F16.E4M3.UNPACK_B R72, R52.H1 ;  /* 0x00000034ff48723e */ /* 0x000fe200030006ff */
[----:B------:R-:W-:Y:S01]  /*b730*/  FFMA.FTZ R52, R70, R71, R73 ;  /* 0x0000004746347223 */ /* 0x000fe20000010049 */
[--C-:B------:R-:W-:Y:S01]  /*b740*/  HADD2.F32 R70, -RZ, R69.reuse.H0_H0 ;  /* 0x20000045ff467230 */ /* 0x100fe20000004100 */
[----:B------:R-:W-:Y:S01]  /*b750*/  F2FP.F16.E4M3.UNPACK_B R50, R50.H1 ;  /* 0x00000032ff32723e */ /* 0x000fe200030006ff */
[----:B------:R-:W-:Y:S01]  /*b760*/  HADD2.F32 R68, -RZ, R60.H0_H0 ;  /* 0x2000003cff447230 */ /* 0x000fe20000004100 */
[----:B------:R-:W-:Y:S01]  /*b770*/  F2FP.SATFINITE.E4M3.F32.PACK_AB_MERGE_C R65, R78, R65, RZ ;  /* 0x000000414e41723e */ /* 0x000fe200048070ff */
[----:B------:R-:W-:-:S02]  /*b780*/  HADD2.F32 R69, -RZ, R69.H1_H1 ;  /* 0x30000045ff457230 */ /* 0x000fc40000004100 */
[--C-:B------:R-:W-:Y:S01]  /*b790*/  HADD2.F32 R74, -RZ, R72.reuse.H1_H1 ;  /* 0x30000048ff4a7230 */ /* 0x100fe20000004100 */
[----:B------:R-:W-:Y:S01]  /*b7a0*/  F2FP.SATFINITE.E4M3.F32.PACK_AB_MERGE_C R65, R79, R76, R65 ;  /* 0x0000004c4f41723e */ /* 0x000fe20004807041 */
[----:B------:R-:W-:Y:S02]  /*b7b0*/  HADD2.F32 R73, -RZ, R72.H0_H0 ;  /* 0x20000048ff497230 */ /* 0x000fe40000004100 */
[----:B------:R-:W-:Y:S02]  /*b7c0*/  HADD2.F32 R60, -RZ, R60.H1_H1 ;  /* 0x3000003cff3c7230 */ /* 0x000fe40000004100 */
[----:B------:R-:W-:Y:S01]  /*b7d0*/  FMUL.FTZ R77, R69, R74 ;  /* 0x0000004a454d7220 */ /* 0x000fe20000410000 */
[--C-:B------:R-:W-:Y:S02]  /*b7e0*/  HADD2.F32 R71, -RZ, R50.reuse.H0_H0 ;  /* 0x20000032ff477230 */ /* 0x100fe40000004100 */
[----:B------:R-:W-:Y:S01]  /*b7f0*/  FMUL.FTZ R75, R70, R73 ;  /* 0x00000049464b7220 */ /* 0x000fe20000410000 */
[----:B------:R-:W-:-:S02]  /*b800*/  HADD2.F32 R72, -RZ, R50.H1_H1 ;  /* 0x30000032ff487230 */ /* 0x000fc40000004100 */
[----:B------:R-:W-:Y:S01]  /*b810*/  FMUL.FTZ R74, R60, R74 ;  /* 0x0000004a3c4a7220 */ /* 0x000fe20000410000 */
[C---:B------:R-:W-:Y:S01]  /*b820*/  FMUL.FTZ R73, R68.reuse, R73 ;  /* 0x0000004944497220 */ /* 0x040fe20000410000 */
[----:B------:R-:W-:Y:S01]  /*b830*/  FFMA.FTZ R78, R68, R71, -R75 ;  /* 0x00000047444e7223 */ /* 0x000fe2000001084b */
[----:B------:R-:W-:Y:S01]  /*b840*/  F2FP.F16.E4M3.UNPACK_B R75, R49.H1 ;  /* 0x00000031ff4b723e */ /* 0x000fe200030006ff */
[-C--:B------:R-:W-:Y:S01]  /*b850*/  FFMA.FTZ R80, R69, R72.reuse, R74 ;  /* 0x0000004845507223 */ /* 0x080fe2000001004a */
[----:B------:R-:W-:Y:S01]  /*b860*/  F2FP.F16.E4M3.UNPACK_B R69, R55.H1 ;  /* 0x00000037ff45723e */ /* 0x000fe200030006ff */
[----:B------:R-:W-:Y:S01]  /*b870*/  FFMA.FTZ R79, R70, R71, R73 ;  /* 0x00000047464f7223 */ /* 0x000fe20000010049 */
[----:B------:R-:W-:Y:S01]  /*b880*/  F2FP.F16.E4M3.UNPACK_B R50, R51 ;  /* 0x00000033ff32723e */ /* 0x000fe200020006ff */
[----:B------:R-:W-:Y:S01]  /*b890*/  FFMA.FTZ R81, R60, R72, -R77 ;  /* 0x000000483c517223 */ /* 0x000fe2000001084d */
[----:B------:R-:W-:Y:S01]  /*b8a0*/  F2FP.F16.E4M3.UNPACK_B R74, R49 ;  /* 0x00000031ff4a723e */ /* 0x000fe200020006ff */
[----:B------:R-:W-:Y:S01]  /*b8b0*/  HADD2.F32 R77, -RZ, R75.H0_H0 ;  /* 0x2000004bff4d7230 */ /* 0x000fe20000004100 */
[----:B------:R-:W-:Y:S01]  /*b8c0*/  F2FP.F16.E4M3.UNPACK_B R68, R55 ;  /* 0x00000037ff44723e */ /* 0x000fe200020006ff */
        /* <DEDUP_REMOVED lines=24> */
[----:B------:R-:W-:Y:S01]  /*ba50*/  FMUL.FTZ R60, R51, R60 ;  /* 0x0000003c333c7220 */ /* 0x000fe20000410000 */
[----:B------:R-:W-:Y:S01]  /*ba60*/  HADD2.F32 R50, -RZ, R50.H1_H1 ;  /* 0x30000032ff327230 */ /* 0x000fe20000004100 */
[----:B------:R-:W-:Y:S01]  /*ba70*/  F2FP.SATFINITE.E4M3.F32.PACK_AB_MERGE_C R78, R81, R78, RZ ;  /* 0x0000004e514e723e */ /* 0x000fe200048070ff */
        /* <DEDUP_REMOVED lines=18> */
.L_x_6464:
[----:B------:R-:W-:Y:S05]  /*bba0*/  BSYNC B1 ;  /* 0x0000000000017941 */ /* 0x000fea0003800000 */
.L_x_6463:
        /* <DEDUP_REMOVED lines=8> */
[----:B--2---:R1:W-:Y:S01]  /*bc30*/  STG.E.128 desc[UR60][R56.64], R52 ;  /* 0x0000003438007986 */ /* 0x0043e2000c101d3c */
[----:B------:R-:W-:Y:S05]  /*bc40*/  BRA `(.L_x_6441) ;  /* 0x0000000400b87947 */ /* 0x000fea0003800000 */
.L_x_6404:
[----:B0-----:R-:W2:Y:S02]  /*bc50*/  LDL R48, [R1+0x50] ;  /* 0x0000500001307983 */ /* 0x001ea40000100800 */
[----:B--2---:R-:W-:-:S13]  /*bc60*/  R2UR UR4, R48 ;  /* 0x00000000300472ca */ /* 0x004fda00000e0000 */
[----:B------:R-:W-:-:S06]  /*bc70*/  UISETP.NE.AND UP0, UPT, UR4, 0x3, UPT ;  /* 0x000000030400788c */ /* 0x000fcc000bf05270 */
[----:B------:R-:W-:-:S13]  /*bc80*/  PLOP3.LUT P5, PT, PT, PT, UP0, 0x80, 0x0 ;  /* 0x000000000000781c */ /* 0x000fda0003faf008 */
[----:B------:R-:W-:Y:S05]  /*bc90*/  @!P5 BRA `(.L_x_6465) ;  /* 0x000000000004d947 */ /* 0x000fea0003800000 */
[----:B------:R-:W-:Y:S01]  /*bca0*/  BPT.TRAP 0x1 ;  /* 0x000000040000795c */ /* 0x000fe20000300000 */
.L_x_6465:
[----:B------:R-:W-:Y:S01]  /*bcb0*/  IMAD R111, R17, 0x8, R16 ;  /* 0x00000008116f7824 */ /* 0x000fe200078e0210 */
[----:B------:R-:W-:Y:S01]  /*bcc0*/  SHF.L.U32 R128, R231, 0x1f, RZ ;  /* 0x0000001fe7807819 */ /* 0x000fe200000006ff */
[-C--:B------:R-:W-:Y:S01]  /*bcd0*/  IMAD R48, R40, R25.reuse, RZ ;  /* 0x0000001928307224 */ /* 0x080fe200078e02ff */
[----:B------:R-:W-:Y:S01]  /*bce0*/  SHF.R.S32.HI R49, RZ, 0x1f, R25 ;  /* 0x0000001fff317819 */ /* 0x000fe20000011419 */
[----:B------:R-:W-:Y:S01]  /*bcf0*/  IMAD R118, R25, -0xe0, R2 ;  /* 0xffffff2019767824 */ /* 0x000fe200078e0202 */
[----:B------:R-:W0:Y:S01]  /*bd00*/  SYNCS.PHASECHK.TRANS64.TRYWAIT P2, [R111+URZ+0x2e890], R128 ;  /* 0x02e890806f0075a7 */ /* 0x000e22000804017f */
[----:B------:R-:W-:Y:S01]  /*bd10*/  IMAD.WIDE.U32 R52, R130, R25, RZ ;  /* 0x0000001982347225 */ /* 0x000fe200078e00ff */
[----:B------:R-:W-:Y:S02]  /*bd20*/  BSSY B1, `(.L_x_6466) ;  /* 0x0000005000017945 */ /* 0x000fe40003800000 */
[----:B------:R-:W-:Y:S01]  /*bd30*/  VIMNMX R118, R118, 0xe0, PT ;  /* 0x000000e076767848 */ /* 0x000fe20003fe0100 */
[----:B------:R-:W-:-:S04]  /*bd40*/  IMAD R49, R49, R130, R48 ;  /* 0x0000008231317224 */ /* 0x000fc800078e0230 */
[----:B------:R-:W-:Y:S01]  /*bd50*/  IMAD.IADD R56, R49, 0x1, R53 ;  /* 0x0000000131387824 */ /* 0x000fe200078e0235 */
[----:B0-----:R-:W-:Y:S06]  /*bd60*/  @!P2 BRA `(.L_x_6467) ;  /* 0x000001c000d0a947 */ /* 0x001fec0003800000 */
.L_x_6705:
[----:B------:R-:W-:Y:S05]  /*bd70*/  BSYNC B1 ;  /* 0x0000000000017941 */ /* 0x000fea0003800000 */
.L_x_6466:
[----:B------:R-:W-:Y:S01]  /*bd80*/  ISETP.GE.AND P2, PT, R228, R118, PT ;  /* 0x00000076e400720c */ /* 0x000fe20003f46270 */
[----:B------:R-:W-:-:S12]  /*bd90*/  BSSY B1, `(.L_x_6468) ;  /* 0x0000012000017945 */ /* 0x000fd80003800000 */
[----:B------:R-:W-:Y:S05]  /*bda0*/  @P2 BRA `(.L_x_6469) ;  /* 0x0000000000402947 */ /* 0x000fea0003800000 */
[----:B------:R-:W1:Y:S01]  /*bdb0*/  @!P0 LDS.128 R48, [R117+0x20400] ;  /* 0x0204000075308984 */ /* 0x000e620000000c00 */
[----:B------:R-:W2:Y:S02]  /*bdc0*/  @!P0 LDC.64 R54, c[0x0][0x2e8] ;  /* 0x0000ba00ff368b82 */ /* 0x000ea40000000a00 */
[----:B--2---:R-:W-:-:S04]  /*bdd0*/  @!P0 IADD3 R54, P2, P3, R52, R54, R26 ;  /* 0x0000003634368210 */ /* 0x004fc80007b5e01a */
[----:B------:R-:W-:-:S05]  /*bde0*/  @!P0 IADD3.X R55, R56, R55, R13, P2, P3 ;  /* 0x0000003738378210 */ /* 0x000fca00017e640d */
[----:B-1----:R1:W-:Y:S01]  /*bdf0*/  @!P0 STG.E.128 desc[UR60][R54.64], R48 ;  /* 0x0000003036008986 */ /* 0x0023e2000c101d3c */
[----:B------:R-:W-:Y:S05]  /*be00*/  @P1 BRA `(.L_x_6469) ;  /* 0x0000000000281947 */ /* 0x000fea0003800000 */
[----:B------:R-:W-:Y:S01]  /*be10*/  ULDC.64 UR4, c[0x0][0x2e8] ;  /* 0x0000ba0000047ab9 */ /* 0x000fe20000000a00 */
[----:B-1----:R-:W-:Y:S02]  /*be20*/  IADD3 R48, R34, 0x40, RZ ;  /* 0x0000004022307810 */ /* 0x002fe40007ffe0ff */
[----:B------:R-:W-:-:S04]  /*be30*/  IADD3 R54, P2, P3, R14, UR4, R52 ;  /* 0x000000040e367c10 */ /* 0x000fc8000fb5e034 */
[----:B------:R-:W-:Y:S02]  /*be40*/  IADD3.X R55, R109, UR5, R56, P2, P3 ;  /* 0x000000056d377c10 */ /* 0x000fe400097e6438 */
[----:B------:R-:W-:-:S13]  /*be50*/  LOP3.LUT P2, RZ, R229, 0x4, RZ, 0xc0, !PT ;  /* 0x00000004e5ff7812 */ /* 0x000fda000784c0ff */
[----:B------:R-:W-:-:S04]  /*be60*/  @P2 VIADD R48, R34, 0xffffffc0 ;  /* 0xffffffc022302836 */ /* 0x000fc80000000000 */
[----:B------:R-:W-:-:S04]  /*be70*/  IMAD R49, R17, 0x7000, R48 ;  /* 0x0000700011317824 */ /* 0x000fc800078e0230 */
[----:B------:R-:W-:-:S06]  /*be80*/  IMAD.IADD R49, R16, 0x1, R49 ;  /* 0x0000000110317824 */ /* 0x000fcc00078e0231 */
[----:B------:R-:W1:Y:S04]  /*be90*/  LDS.128 R48, [R49+0x20400] ;  /* 0x0204000031307984 */ /* 0x000e680000000c00 */
[----:B-1----:R2:W-:Y:S02]  /*bea0*/  STG.E.128 desc[UR60][R54.64], R48 ;  /* 0x0000003036007986 */ /* 0x0025e4000c101d3c */
.L_x_6469:
[----:B------:R-:W-:Y:S05]  /*beb0*/  BSYNC B1 ;  /* 0x0000000000017941 */ /* 0x000fea0003800000 */
.L_x_6468:
[----:B-12---:R-:W-:Y:S01]  /*bec0*/  VIADD R48, R228, 0x40 ;  /* 0x00000040e4307836 */ /* 0x006fe20000000000 */
[----:B------:R-:W-:Y:S04]  /*bed0*/  BSSY B1, `(.L_x_6470) ;  /* 0x0000015000017945 */ /* 0x000fe80003800000 */
[----:B------:R-:W-:-:S13]  /*bee0*/  ISETP.GE.AND P2, PT, R48, R118, PT ;  /* 0x000000763000720c */ /* 0x000fda0003f46270 */
[----:B------:R-:W-:Y:S05]  /*bef0*/  @P2 BRA `(.L_x_6471) ;  /* 0x0000000000482947 */ /* 0x000fea0003800000 */
[----:B------:R-:W1:Y:S01]  /*bf00*/  @!P0 LDS.128 R48, [R117+0x22400] ;  /* 0x0224000075308984 */ /* 0x000e620000000c00 */
[----:B------:R-:W2:Y:S01]  /*bf10*/  @!P0 LDC.64 R54, c[0x0][0x2e8] ;  /* 0x0000ba00ff368b82 */ /* 0x000ea20000000a00 */
[----:B------:R-:W-:-:S05]  /*bf20*/  IADD3 R57, P2, R104, R52, RZ ;  /* 0x0000003468397210 */ /* 0x000fca0007f5e0ff */
[----:B------:R-:W-:Y:S01]  /*bf30*/  IMAD.X R58, R56, 0x1, R105, P2 ;  /* 0x00000001383a7824 */ /* 0x000fe200010e0669 */
[----:B--2---:R-:W-:-:S04]  /*bf40*/  @!P0 IADD3 R54, P2, P3, R57, R54, R26 ;  /* 0x0000003639368210 */ /* 0x004fc80007b5e01a */
[----:B------:R-:W-:-:S05]  /*bf50*/  @!P0 IADD3.X R55, R58, R55, R13, P2, P3 ;  /* 0x000000373a378210 */ /* 0x000fca00017e640d */
[----:B-1----:R1:W-:Y:S01]  /*bf60*/  @!P0 STG.E.128 desc[UR60][R54.64], R48 ;  /* 0x0000003036008986 */ /* 0x0023e2000c101d3c */
[----:B------:R-:W-:Y:S05]  /*bf70*/  @P1 BRA `(.L_x_6471) ;  /* 0x0000000000281947 */ /* 0x000fea0003800000 */
[----:B------:R-:W-:Y:S01]  /*bf80*/  ULDC.64 UR4, c[0x0][0x2e8] ;  /* 0x0000ba0000047ab9 */ /* 0x000fe20000000a00 */
[----:B-1----:R-:W-:Y:S01]  /*bf90*/  VIADD R48, R34, 0x40 ;  /* 0x0000004022307836 */ /* 0x002fe20000000000 */
[----:B------:R-:W-:-:S04]  /*bfa0*/  IADD3 R54, P2, P3, R14, UR4, R57 ;  /* 0x000000040e367c10 */ /* 0x000fc8000fb5e039 */
[----:B------:R-:W-:Y:S02]  /*bfb0*/  IADD3.X R55, R109, UR5, R58, P2, P3 ;  /* 0x000000056d377c10 */ /* 0x000fe400097e643a */
[----:B------:R-:W-:-:S13]  /*bfc0*/  LOP3.LUT P2, RZ, R229, 0x4, RZ, 0xc0, !PT ;  /* 0x00000004e5ff7812 */ /* 0x000fda000784c0ff */
[----:B------:R-:W-:-:S05]  /*bfd0*/  @P2 IADD3 R48, R34, -0x40, RZ ;  /* 0xffffffc022302810 */ /* 0x000fca0007ffe0ff */
[----:B------:R-:W-:-:S04]  /*bfe0*/  IMAD R49, R17, 0x7000, R48 ;  /* 0x0000700011317824 */ /* 0x000fc800078e0230 */
[----:B------:R-:W-:-:S06]  /*bff0*/  IMAD.IADD R49, R16, 0x1, R49 ;  /* 0x0000000110317824 */ /* 0x000fcc00078e0231 */
[----:B------:R-:W1:Y:S04]  /*c000*/  LDS.128 R48, [R49+0x22400] ;  /* 0x0224000031307984 */ /* 0x000e680000000c00 */
[----:B-1----:R2:W-:Y:S02]  /*c010*/  STG.E.128 desc[UR60][R54.64], R48 ;  /* 0x0000003036007986 */ /* 0x0025e4000c101d3c */
.L_x_6471:
[----:B------:R-:W-:Y:S05]  /*c020*/  BSYNC B1 ;  /* 0x0000000000017941 */ /* 0x000fea0003800000 */
.L_x_6470:
[----:B-12---:R-:W-:Y:S01]  /*c030*/  VIADD R48, R228, 0x80 ;  /* 0x00000080e4307836 */ /* 0x006fe20000000000 */
[----:B------:R-:W-:Y:S04]  /*c040*/  BSSY B1, `(.L_x_6472) ;  /* 0x0000015000017945 */ /* 0x000fe80003800000 */
[----:B------:R-:W-:-:S13]  /*c050*/  ISETP.GE.AND P2, PT, R48, R118, PT ;  /* 0x000000763000720c */ /* 0x000fda0003f46270 */
[----:B------:R-:W-:Y:S05]  /*c060*/  @P2 BRA `(.L_x_6473) ;  /* 0x0000000000482947 */ /* 0x000fea0003800000 */
[----:B------:R-:W1:Y:S01]  /*c070*/  @!P0 LDS.128 R48, [R117+0x24400] ;  /* 0x0244000075308984 */ /* 0x000e620000000c00 */
[----:B------:R-:W2:Y:S01]  /*c080*/  @!P0 LDC.64 R54, c[0x0][0x2e8] ;  /* 0x0000ba00ff368b82 */ /* 0x000ea20000000a00 */
[----:B------:R-:W-:-:S05]  /*c090*/  LEA R57, P2, R42, R52, 0x7 ;  /* 0x000000342a397211 */ /* 0x000fca00078438ff */
        /* <DEDUP_REMOVED lines=10> */
[----:B------:R-:W-:-:S04]  /*c140*/  @P2 VIADD R48, R34, 0xffffffc0 ;  /* 0xffffffc022302836 */ /* 0x000fc80000000000 */
[----:B------:R-:W-:-:S05]  /*c150*/  IMAD R49, R17, 0x7000, R48 ;  /* 0x0000700011317824 */ /* 0x000fca00078e0230 */
[----:B------:R-:W-:-:S06]  /*c160*/  IADD3 R49, R16, R49, RZ ;  /* 0x0000003110317210 */ /* 0x000fcc0007ffe0ff */
[----:B------:R-:W1:Y:S04]  /*c170*/  LDS.128 R48, [R49+0x24400] ;  /* 0x0244000031307984 */ /* 0x000e680000000c00 */
[----:B-1----:R2:W-:Y:S02]  /*c180*/  STG.E.128 desc[UR60][R54.64], R48 ;  /* 0x0000003036007986 */ /* 0x0025e4000c101d3c */
.L_x_6473:
[----:B------:R-:W-:Y:S05]  /*c190*/  BSYNC B1 ;  /* 0x0000000000017941 */ /* 0x000fea0003800000 */
.L_x_6472:
[----:B-12---:R-:W-:-:S05]  /*c1a0*/  VIADD R48, R228, 0xc0 ;  /* 0x000000c0e4307836 */ /* 0x006fca0000000000 */
[----:B------:R-:W-:-:S13]  /*c1b0*/  ISETP.GE.AND P2, PT, R48, R118, PT ;  /* 0x000000763000720c */ /* 0x000fda0003f46270 */
[----:B------:R-:W-:Y:S05]  /*c1c0*/  @P2 BRA `(.L_x_6441) ;  /* 0x0000000000582947 */ /* 0x000fea0003800000 */
[----:B------:R-:W1:Y:S01]  /*c1d0*/  LDC.64 R50, c[0x0][0x300] ;  /* 0x0000c000ff327b82 */ /* 0x000e620000000a00 */
[----:B------:R-:W-:Y:S02]  /*c1e0*/  IMAD.MOV.U32 R54, RZ, RZ, R52 ;  /* 0x000000ffff367224 */ /* 0x000fe400078e0034 */
[----:B------:R-:W-:-:S05]  /*c1f0*/  IMAD.MOV.U32 R55, RZ, RZ, R56 ;  /* 0x000000ffff377224 */ /* 0x000fca00078e0038 */
[----:B------:R-:W2:Y:S01]  /*c200*/  @!P0 LDC.64 R48, c[0x0][0x2e8] ;  /* 0x0000ba00ff308b82 */ /* 0x000ea20000000a00 */
[----:B-1----:R-:W-:-:S04]  /*c210*/  IMAD.WIDE.U32 R54, R50, 0xc0, R54 ;  /* 0x000000c032367825 */ /* 0x002fc800078e0036 */
[----:B------:R-:W-:-:S04]  /*c220*/  IMAD R51, R51, 0xc0, RZ ;  /* 0x000000c033337824 */ /* 0x000fc800078e02ff */
[----:B------:R-:W-:Y:S01]  /*c230*/  IMAD.IADD R56, R55, 0x1, R51 ;  /* 0x0000000137387824 */ /* 0x000fe200078e0233 */
[----:B--2---:R-:W-:-:S04]  /*c240*/  @!P0 IADD3 R52, P2, P3, R54, R48, R26 ;  /* 0x0000003036348210 */ /* 0x004fc80007b5e01a */
[----:B------:R-:W-:Y:S02]  /*c250*/  @!P0 IADD3.X R53, R56, R49, R13, P2, P3 ;  /* 0x0000003138358210 */ /* 0x000fe400017e640d */
[----:B------:R-:W1:Y:S04]  /*c260*/  @!P0 LDS.128 R48, [R117+0x26400] ;  /* 0x0264000075308984 */ /* 0x000e680000000c00 */
        /* <DEDUP_REMOVED lines=12> */
.L_x_6441:
[----:B------:R-:W-:Y:S05]  /*c330*/  BSYNC B0 ;  /* 0x0000000000007941 */ /* 0x000fea0003800000 */
.L_x_6403:
        /* <DEDUP_REMOVED lines=17> */
.L_x_6475:
[----:B------:R-:W-:Y:S05]  /*c450*/  BSYNC B0 ;  /* 0x0000000000007941 */ /* 0x000fea0003800000 */
.L_x_6474:
[----:B------:R-:W2:Y:S01]  /*c460*/  SYNCS.PHASECHK.TRANS64.TRYWAIT P3, [R111+URZ+0x2e8b0], R128 ;  /* 0x02e8b0806f0075a7 */ /* 0x000ea2000806017f */
[----:B------:R-:W-:Y:S01]  /*c470*/  ULDC.64 UR38, c[0x0][0x328] ;  /* 0x0000ca0000267ab9 */ /* 0x000fe20000000a00 */
[----:B------:R-:W-:Y:S01]  /*c480*/  ULDC.64 UR36, c[0x0][0x318] ;  /* 0x0000c60000247ab9 */ /* 0x000fe20000000a00 */
[----:B------:R-:W-:Y:S01]  /*c490*/  BSSY B0, `(.L_x_6476) ;  /* 0x0000003000007945 */ /* 0x000fe20003800000 */
[----:B------:R-:W-:-:S03]  /*c4a0*/  IMAD.WIDE R52, R25, 0xe0, R100 ;  /* 0x000000e019347825 */ /* 0x000fc600078e0264 */
[----:B--2---:R-:W-:Y:S05]  /*c4b0*/  @!P3 BRA `(.L_x_6477) ;  /* 0x000001bc0010b947 */ /* 0x004fea0003800000 */
.L_x_6706:
[----:B------:R-:W-:Y:S05]  /*c4c0*/  BSYNC B0 ;  /* 0x0000000000007941 */ /* 0x000fea0003800000 */
.L_x_6476:
[----:B------:R-:W-:Y:S01]  /*c4d0*/  ISETP.GE.AND P3, PT, R228, R118, PT ;  /* 0x00000076e400720c */ /* 0x000fe20003f66270 */
[----:B------:R-:W-:-:S12]  /*c4e0*/  BSSY B0, `(.L_x_6478) ;  /* 0x0000016000007945 */ /* 0x000fd80003800000 */
[----:B------:R-:W-:Y:S05]  /*c4f0*/  @P3 BRA `(.L_x_6479) ;  /* 0x0000000000503947 */ /* 0x000fea0003800000 */
[----:B------:R-:W-:Y:S01]  /*c500*/  ULDC UR4, c[0x0][0x2f4] ;  /* 0x0000bd0000047ab9 */ /* 0x000fe20000000800 */
[----:B------:R-:W-:Y:S01]  /*c510*/  PLOP3.LUT P4, PT, PT, PT, PT, 0x8, 0x0 ;  /* 0x000000000000781c */ /* 0x000fe20003f8e170 */
[----:B-1----:R-:W-:Y:S01]  /*c520*/  IMAD.MOV.U32 R48, RZ, RZ, R46 ;  /* 0x000000ffff307224 */ /* 0x002fe200078e002e */
[----:B------:R-:W-:Y:S01]  /*c530*/  ISETP.GE.AND P3, PT, R3, UR4, PT ;  /* 0x0000000403007c0c */ /* 0x000fe2000bf66270 */
[----:B------:R-:W-:Y:S02]  /*c540*/  IMAD.MOV.U32 R49, RZ, RZ, R110 ;  /* 0x000000ffff317224 */ /* 0x000fe400078e006e */
[----:B------:R-:W-:Y:S02]  /*c550*/  IMAD R51, R53, UR38, RZ ;  /* 0x0000002635337c24 */ /* 0x000fe4000f8e02ff */
[----:B------:R-:W-:-:S04]  /*c560*/  IMAD.WIDE.U32 R48, R52, UR38, R48 ;  /* 0x0000002634307c25 */ /* 0x000fc8000f8e0030 */
[----:B------:R-:W-:-:S04]  /*c570*/  IMAD R51, R52, UR39, R51 ;  /* 0x0000002734337c24 */ /* 0x000fc8000f8e0233 */
[----:B------:R-:W-:Y:S01]  /*c580*/  @!P3 LOP3.LUT P5, RZ, R229, 0x4, RZ, 0xc0, !PT ;  /* 0x00000004e5ffb812 */ /* 0x000fe200078ac0ff */
[----:B------:R-:W-:-:S03]  /*c590*/  @!P3 VIADD R56, R116, 0x40 ;  /* 0x000000407438b836 */ /* 0x000fc60000000000 */
[----:B------:R-:W-:Y:S02]  /*c5a0*/  @!P3 PLOP3.LUT P4, PT, P5, PT, PT, 0x80, 0x0 ;  /* 0x000000000000b81c */ /* 0x000fe40002f8f070 */
[----:B------:R-:W-:-:S04]  /*c5b0*/  IADD3 R54, P5, R48, UR36, RZ ;  /* 0x0000002430367c10 */ /* 0x000fc8000ffbe0ff */
[----:B------:R-:W-:-:S07]  /*c5c0*/  IADD3.X R55, R49, UR37, R51, P5, !PT ;  /* 0x0000002531377c10 */ /* 0x000fce000affe433 */
[----:B------:R-:W-:Y:S02]  /*c5d0*/  @P4 IADD3 R56, R116, -0x40, RZ ;  /* 0xffffffc074384810 */ /* 0x000fe40007ffe0ff */
[----:B------:R-:W-:-:S03]  /*c5e0*/  ISETP.GE.AND P4, PT, R18, UR4, PT ;  /* 0x0000000412007c0c */ /* 0x000fc6000bf86270 */
[----:B------:R-:W-:-:S10]  /*c5f0*/  @!P3 IMAD.IADD R56, R16, 0x1, R56 ;  /* 0x000000011038b824 */ /* 0x000fd400078e0238 */
[----:B------:R-:W1:Y:S04]  /*c600*/  @!P4 LDS.128 R48, [R117+0xe400] ;  /* 0x00e400007530c984 */ /* 0x000e680000000c00 */
[----:B-1----:R-:W-:Y:S04]  /*c610*/  @!P4 STG.E.128 desc[UR60][R54.64], R48 ;  /* 0x000000303600c986 */ /* 0x002fe8000c101d3c */
[----:B------:R-:W1:Y:S04]  /*c620*/  @!P3 LDS.128 R48, [R56+0xe400] ;  /* 0x00e400003830b984 */ /* 0x000e680000000c00 */
[----:B-1----:R3:W-:Y:S02]  /*c630*/  @!P3 STG.E.128 desc[UR60][R54.64+0x40], R48 ;  /* 0x000040303600b986 */ /* 0x0027e4000c101d3c */
.L_x_6479:
[----:B------:R-:W-:Y:S05]  /*c640*/  BSYNC B0 ;  /* 0x0000000000007941 */ /* 0x000fea0003800000 */
.L_x_6478:
[----:B-1-3--:R-:W-:Y:S01]  /*c650*/  VIADD R48, R228, 0x40 ;  /* 0x00000040e4307836 */ /* 0x00afe20000000000 */
[----:B------:R-:W-:Y:S04]  /*c660*/  BSSY B0, `(.L_x_6480) ;  /* 0x0000019000007945 */ /* 0x000fe80003800000 */
[----:B------:R-:W-:-:S13]  /*c670*/  ISETP.GE.AND P3, PT, R48, R118, PT ;  /* 0x000000763000720c */ /* 0x000fda0003f66270 */
[----:B------:R-:W-:Y:S05]  /*c680*/  @P3 BRA `(.L_x_6481) ;  /* 0x0000000000583947 */ /* 0x000fea0003800000 */
[----:B------:R-:W-:Y:S01]  /*c690*/  ULDC UR4, c[0x0][0x2f4] ;  /* 0x0000bd0000047ab9 */ /* 0x000fe20000000800 */
[----:B------:R-:W-:Y:S01]  /*c6a0*/  PLOP3.LUT P4, PT, PT, PT, PT, 0x8, 0x0 ;  /* 0x000000000000781c */ /* 0x000fe20003f8e170 */
[----:B------:R-:W-:Y:S01]  /*c6b0*/  IMAD.MOV.U32 R49, RZ, RZ, R110 ;  /* 0x000000ffff317224 */ /* 0x000fe200078e006e */
[----:B------:R-:W-:Y:S02]  /*c6c0*/  ISETP.GE.AND P3, PT, R3, UR4, PT ;  /* 0x0000000403007c0c */ /* 0x000fe4000bf66270 */
[----:B------:R-:W-:-:S11]  /*c6d0*/  MOV R48, R46 ;  /* 0x0000002e00307202 */ /* 0x000fd60000000f00 */
[----:B------:R-:W-:Y:S01]  /*c6e0*/  @!P3 LOP3.LUT P5, RZ, R229, 0x4, RZ, 0xc0, !PT ;  /* 0x00000004e5ffb812 */ /* 0x000fe200078ac0ff */
[----:B------:R-:W-:-:S03]  /*c6f0*/  @!P3 VIADD R56, R116, 0x40 ;  /* 0x000000407438b836 */ /* 0x000fc60000000000 */
[----:B------:R-:W-:Y:S02]  /*c700*/  @!P3 PLOP3.LUT P4, PT, P5, PT, PT, 0x80, 0x0 ;  /* 0x000000000000b81c */ /* 0x000fe40002f8f070 */
[----:B------:R-:W-:-:S05]  /*c710*/  IADD3 R51, P5, R52, 0x40, RZ ;  /* 0x0000004034337810 */ /* 0x000fca0007fbe0ff */
[----:B------:R-:W-:Y:S02]  /*c720*/  IMAD.X R50, RZ, RZ, R53, P5 ;  /* 0x000000ffff327224 */ /* 0x000fe400028e0635 */
[----:B------:R-:W-:-:S04]  /*c730*/  IMAD.WIDE.U32 R48, R51, UR38, R48 ;  /* 0x0000002633307c25 */ /* 0x000fc8000f8e0030 */
[----:B------:R-:W-:Y:S02]  /*c740*/  IMAD R50, R50, UR38, RZ ;  /* 0x0000002632327c24 */ /* 0x000fe4000f8e02ff */
[----:B------:R-:W-:Y:S01]  /*c750*/  @P4 VIADD R56, R116, 0xffffffc0 ;  /* 0xffffffc074384836 */ /* 0x000fe20000000000 */
[----:B------:R-:W-:Y:S01]  /*c760*/  IADD3 R54, P4, R48, UR36, RZ ;  /* 0x0000002430367c10 */ /* 0x000fe2000ff9e0ff */
[----:B------:R-:W-:Y:S02]  /*c770*/  IMAD R51, R51, UR39, R50 ;  /* 0x0000002733337c24 */ /* 0x000fe4000f8e0232 */
[----:B------:R-:W-:-:S03]  /*c780*/  @!P3 IMAD.IADD R56, R16, 0x1, R56 ;  /* 0x000000011038b824 */ /* 0x000fc600078e0238 */
[----:B------:R-:W-:Y:S02]  /*c790*/  IADD3.X R55, R49, UR37, R51, P4, !PT ;  /* 0x0000002531377c10 */ /* 0x000fe4000a7fe433 */
[----:B------:R-:W-:-:S13]  /*c7a0*/  ISETP.GE.AND P4, PT, R18, UR4, PT ;  /* 0x0000000412007c0c */ /* 0x000fda000bf86270 */
[----:B------:R-:W1:Y:S04]  /*c7b0*/  @!P4 LDS.128 R48, [R117+0x10400] ;  /* 0x010400007530c984 */ /* 0x000e680000000c00 */
[----:B-1----:R-:W-:Y:S04]  /*c7c0*/  @!P4 STG.E.128 desc[UR60][R54.64], R48 ;  /* 0x000000303600c986 */ /* 0x002fe8000c101d3c */
[----:B------:R-:W1:Y:S04]  /*c7d0*/  @!P3 LDS.128 R48, [R56+0x10400] ;  /* 0x010400003830b984 */ /* 0x000e680000000c00 */
[----:B-1----:R1:W-:Y:S02]  /*c7e0*/  @!P3 STG.E.128 desc[UR60][R54.64+0x40], R48 ;  /* 0x000040303600b986 */ /* 0x0023e4000c101d3c */
.L_x_6481:
[----:B------:R-:W-:Y:S05]  /*c7f0*/  BSYNC B0 ;  /* 0x0000000000007941 */ /* 0x000fea0003800000 */
.L_x_6480:
[----:B-1----:R-:W-:Y:S01]  /*c800*/  VIADD R48, R228, 0x80 ;  /* 0x00000080e4307836 */ /* 0x002fe20000000000 */
[----:B------:R-:W-:Y:S04]  /*c810*/  BSSY B0, `(.L_x_6482) ;  /* 0x0000019000007945 */ /* 0x000fe80003800000 */
[----:B------:R-:W-:-:S13]  /*c820*/  ISETP.GE.AND P3, PT, R48, R118, PT ;  /* 0x000000763000720c */ /* 0x000fda0003f66270 */
[----:B------:R-:W-:Y:S05]  /*c830*/  @P3 BRA `(.L_x_6483) ;  /* 0x0000000000583947 */ /* 0x000fea0003800000 */
[----:B------:R-:W-:Y:S01]  /*c840*/  ULDC UR4, c[0x0][0x2f4] ;  /* 0x0000bd0000047ab9 */ /* 0x000fe20000000800 */
[----:B------:R-:W-:Y:S01]  /*c850*/  PLOP3.LUT P4, PT, PT, PT, PT, 0x8, 0x0 ;  /* 0x000000000000781c */ /* 0x000fe20003f8e170 */
[----:B------:R-:W-:Y:S01]  /*c860*/  IMAD.MOV.U32 R48, RZ, RZ, R46 ;  /* 0x000000ffff307224 */ /* 0x000fe200078e002e */
[----:B------:R-:W-:Y:S01]  /*c870*/  ISETP.GE.AND P3, PT, R3, UR4, PT ;  /* 0x0000000403007c0c */ /* 0x000fe2000bf66270 */
[----:B------:R-:W-:-:S12]  /*c880*/  IMAD.MOV.U32 R49, RZ, RZ, R110 ;  /* 0x000000ffff317224 */ /* 0x000fd800078e006e */
[----:B------:R-:W-:Y:S01]  /*c890*/  @!P3 LOP3.LUT P5, RZ, R229, 0x4, RZ, 0xc0, !PT ;  /* 0x00000004e5ffb812 */ /* 0x000fe200078ac0ff */
[----:B------:R-:W-:-:S03]  /*c8a0*/  @!P3 VIADD R56, R116, 0x40 ;  /* 0x000000407438b836 */ /* 0x000fc60000000000 */
[----:B------:R-:W-:Y:S02]  /*c8b0*/  @!P3 PLOP3.LUT P4, PT, P5, PT, PT, 0x80, 0x0 ;  /* 0x000000000000b81c */ /* 0x000fe40002f8f070 */
[----:B------:R-:W-:-:S05]  /*c8c0*/  IADD3 R51, P5, R52, 0x80, RZ ;  /* 0x0000008034337810 */ /* 0x000fca0007fbe0ff */
[----:B------:R-:W-:Y:S02]  /*c8d0*/  IMAD.X R50, RZ, RZ, R53, P5 ;  /* 0x000000ffff327224 */ /* 0x000fe400028e0635 */
[----:B------:R-:W-:-:S04]  /*c8e0*/  IMAD.WIDE.U32 R48, R51, UR38, R48 ;  /* 0x0000002633307c25 */ /* 0x000fc8000f8e0030 */
[----:B------:R-:W-:Y:S01]  /*c8f0*/  IMAD R50, R50, UR38, RZ ;  /* 0x0000002632327c24 */ /* 0x000fe2000f8e02ff */
[----:B------:R-:W-:Y:S02]  /*c900*/  @P4 IADD3 R56, R116, -0x40, RZ ;  /* 0xffffffc074384810 */ /* 0x000fe40007ffe0ff */
        /* <DEDUP_REMOVED lines=9> */
.L_x_6483:
[----:B------:R-:W-:Y:S05]  /*c9a0*/  BSYNC B0 ;  /* 0x0000000000007941 */ /* 0x000fea0003800000 */
.L_x_6482:
        /* <DEDUP_REMOVED lines=9> */
[----:B------:R-:W-:Y:S02]  /*ca40*/  @!P3 LOP3.LUT P5, RZ, R229, 0x4, RZ, 0xc0, !PT ;  /* 0x00000004e5ffb812 */ /* 0x000fe400078ac0ff */
[----:B------:R-:W-:Y:S02]  /*ca50*/  @!P3 IADD3 R54, R116, 0x40, RZ ;  /* 0x000000407436b810 */ /* 0x000fe40007ffe0ff */
[----:B------:R-:W-:Y:S02]  /*ca60*/  @!P3 PLOP3.LUT P4, PT, P5, PT, PT, 0x80, 0x0 ;  /* 0x000000000000b81c */ /* 0x000fe40002f8f070 */
[----:B------:R-:W-:-:S05]  /*ca70*/  IADD3 R51, P5, R52, 0xc0, RZ ;  /* 0x000000c034337810 */ /* 0x000fca0007fbe0ff */
[----:B------:R-:W-:Y:S02]  /*ca80*/  IMAD.X R52, RZ, RZ, R53, P5 ;  /* 0x000000ffff347224 */ /* 0x000fe400028e0635 */
[----:B------:R-:W-:-:S04]  /*ca90*/  IMAD.WIDE.U32 R48, R51, UR38, R48 ;  /* 0x0000002633307c25 */ /* 0x000fc8000f8e0030 */
[----:B------:R-:W-:Y:S02]  /*caa0*/  IMAD R52, R52, UR38, RZ ;  /* 0x0000002634347c24 */ /* 0x000fe4000f8e02ff */
[----:B------:R-:W-:Y:S02]  /*cab0*/  @P4 VIADD R54, R116, 0xffffffc0 ;  /* 0xffffffc074364836 */ /* 0x000fe40000000000 */
[----:B------:R-:W-:Y:S01]  /*cac0*/  IMAD R51, R51, UR39, R52 ;  /* 0x0000002733337c24 */ /* 0x000fe2000f8e0234 */
[----:B------:R-:W-:Y:S01]  /*cad0*/  IADD3 R52, P4, R48, UR36, RZ ;  /* 0x0000002430347c10 */ /* 0x000fe2000ff9e0ff */
[----:B------:R-:W-:-:S03]  /*cae0*/  @!P3 IMAD.IADD R54, R16, 0x1, R54 ;  /* 0x000000011036b824 */ /* 0x000fc600078e0236 */
[----:B------:R-:W-:Y:S02]  /*caf0*/  IADD3.X R53, R49, UR37, R51, P4, !PT ;  /* 0x0000002531357c10 */ /* 0x000fe4000a7fe433 */
[----:B------:R-:W-:-:S13]  /*cb00*/  ISETP.GE.AND P4, PT, R18, UR4, PT ;  /* 0x0000000412007c0c */ /* 0x000fda000bf86270 */
[----:B------:R-:W1:Y:S04]  /*cb10*/  @!P4 LDS.128 R48, [R117+0x14400] ;  /* 0x014400007530c984 */ /* 0x000e680000000c00 */
[----:B-1----:R-:W-:Y:S04]  /*cb20*/  @!P4 STG.E.128 desc[UR60][R52.64], R48 ;  /* 0x000000303400c986 */ /* 0x002fe8000c101d3c */
[----:B------:R-:W1:Y:S04]  /*cb30*/  @!P3 LDS.128 R48, [R54+0x14400] ;  /* 0x014400003630b984 */ /* 0x000e680000000c00 */
[----:B-1----:R1:W-:Y:S02]  /*cb40*/  @!P3 STG.E.128 desc[UR60][R52.64+0x40], R48 ;  /* 0x000040303400b986 */ /* 0x0023e4000c101d3c */
.L_x_6485:
[----:B------:R-:W-:Y:S05]  /*cb50*/  BSYNC B0 ;  /* 0x0000000000007941 */ /* 0x000fea0003800000 */
.L_x_6484:
[----:B-1----:R-:W3:Y:S01]  /*cb60*/  LDL R48, [R1+0x18] ;  /* 0x0000180001307983 */ /* 0x002ee20000100800 */
[----:B0-2---:R-:W-:Y:S01]  /*cb70*/  @!P2 VIADD R111, R111, 0x2e8c0 ;  /* 0x0002e8c06f6fa836 */ /* 0x005fe20000000000 */
[----:B------:R-:W-:Y:S01]  /*cb80*/  IADD3 R17, R17, 0x1, RZ ;  /* 0x0000000111117810 */ /* 0x000fe20007ffe0ff */
        /* <DEDUP_REMOVED lines=10> */
[----:B------:R-:W-:Y:S02]  /*cc30*/  SEL R17, R17, RZ, P2 ;  /* 0x000000ff11117207 */ /* 0x000fe40001000000 */
[----:B---3--:R-:W-:Y:S02]  /*cc40*/  LOP3.LUT P3, RZ, R48, 0x4, RZ, 0xc0, !PT ;  /* 0x0000000430ff7812 */ /* 0x008fe4000786c0ff */
[----:B------:R-:W-:-:S04]  /*cc50*/  SEL R48, RZ, 0x1, P2 ;  /* 0x00000001ff307807 */ /* 0x000fc80001000000 */
[----:B------:R-:W-:-:S07]  /*cc60*/  LOP3.LUT R231, R231, R48, RZ, 0x3c, !PT ;  /* 0x00000030e7e77212 */ /* 0x000fce00078e3cff */
[----:B0-----:R-:W-:Y:S05]  /*cc70*/  @P3 BRA `(.L_x_6486) ;  /* 0xffffff5c009c3947 */ /* 0x001fea000383ffff */
[----:B------:R-:W0:Y:S01]  /*cc80*/  S2R R49, SR_TID.X ;  /* 0x0000000000317919 */ /* 0x000e220000002100 */
[----:B------:R-:W-:Y:S02]  /*cc90*/  PLOP3.LUT P0, PT, PT, PT, PT, 0x8, 0x0 ;  /* 0x000000000000781c */ /* 0x000fe40003f0e170 */
[----:B0-----:R-:W-:-:S04]  /*cca0*/  SHF.R.U32.HI R49, RZ, 0x7, R49 ;  /* 0x00000007ff317819 */ /* 0x001fc80000011631 */
[----:B------:R-:W-:-:S13]  /*ccb0*/  ISETP.NE.AND P3, PT, R49, 0x1, PT ;  /* 0x000000013100780c */ /* 0x000fda0003f65270 */
[----:B------:R-:W-:Y:S06]  /*ccc0*/  @!P3 BAR.ARV 0x9, 0x100 ;  /* 0x024400000000bb1d */ /* 0x000fec0000002000 */
.L_x_6398:
[----:B------:R-:W-:Y:S01]  /*ccd0*/  IMAD.MOV.U32 R136, RZ, RZ, RZ ;  /* 0x000000ffff887224 */ /* 0x000fe200078e00ff */
[----:B------:R-:W-:Y:S06]  /*cce0*/  @P0 BRA `(.L_x_6487) ;  /* 0x00000000000c0947 */ /* 0x000fec0003800000 */
[----:B------:R-:W0:Y:S01]  /*ccf0*/  FENCE.VIEW.ASYNC.G ;  /* 0x00000000000073c6 */ /* 0x000e220000000100 */
[----:B------:R-:W-:Y:S05]  /*cd00*/  WARPSYNC.ALL ;  /* 0x0000000000007948 */ /* 0x000fea0003800000 */
[----:B0-----:R-:W-:Y:S06]  /*cd10*/  BAR.ARV 0xc, 0x180 ;  /* 0x0306000000007b1d */ /* 0x001fec0000002000 */
.L_x_6487:
[----:B------:R-:W2:Y:S01]  /*cd20*/  LDL R0, [R1+0x18] ;  /* 0x0000180001007983 */ /* 0x000ea20000100800 */
[----:B------:R-:W-:Y:S01]  /*cd30*/  BSSY B0, `(.L_x_6488) ;  /* 0x0000022000007945 */ /* 0x000fe20003800000 */
[----:B--2---:R-:W-:-:S13]  /*cd40*/  LOP3.LUT P0, RZ, R0, 0x10, RZ, 0xc0, !PT ;  /* 0x0000001000ff7812 */ /* 0x004fda000780c0ff */
[----:B------:R-:W-:Y:S05]  /*cd50*/  @!P0 BRA `(.L_x_6489) ;  /* 0x00000000007c8947 */ /* 0x000fea0003800000 */
[----:B------:R-:W2:Y:S01]  /*cd60*/  LDL R0, [R1+0x94] ;  /* 0x0000940001007983 */ /* 0x000ea20000100800 */
[----:B------:R-:W-:Y:S01]  /*cd70*/  ULDC UR4, c[0x0][0x9f0] ;  /* 0x00027c0000047ab9 */ /* 0x000fe20000000800 */
[----:B--2---:R-:W-:-:S04]  /*cd80*/  ISETP.NE.AND P0, PT, R0, RZ, PT ;  /* 0x000000ff0000720c */ /* 0x004fc80003f05270 */
[----:B-1----:R-:W-:-:S04]  /*cd90*/  SEL R6, R0, UR4, P0 ;  /* 0x0000000400067c07 */ /* 0x002fc80008000000 */
[-C--:B------:R-:W-:Y:S02]  /*cda0*/  IABS R5, R6.reuse ;  /* 0x0000000600057213 */ /* 0x080fe40000000000 */
[----:B------:R-:W-:Y:S02]  /*cdb0*/  IABS R9, R6 ;  /* 0x0000000600097213 */ /* 0x000fe40000000000 */
[----:B------:R-:W0:Y:S01]  /*cdc0*/  I2F.RP R4, R5 ;  /* 0x0000000500047306 */ /* 0x000e220000209400 */
[----:B------:R-:W-:Y:S02]  /*cdd0*/  IADD3 R0, R129, -0x1, R6 ;  /* 0xffffffff81007810 */ /* 0x000fe40007ffe006 */
[----:B------:R-:W-:-:S05]  /*cde0*/  IMAD.MOV R9, RZ, RZ, -R9 ;  /* 0x000000ffff097224 */ /* 0x000fca00078e0a09 */
        /* <DEDUP_REMOVED lines=9> */
[----:B------:R-:W-:Y:S01]  /*ce80*/  IMAD.HI.U32 R3, R3, R7, R2 ;  /* 0x0000000703037227 */ /* 0x000fe200078e0002 */
[----:B------:R-:W-:-:S05]  /*ce90*/  MOV R2, R9 ;  /* 0x0000000900027202 */ /* 0x000fca0000000f00 */
        /* <DEDUP_REMOVED lines=11> */
.L_x_6489:
[----:B------:R-:W-:Y:S05]  /*cf50*/  BSYNC B0 ;  /* 0x0000000000007941 */ /* 0x000fea0003800000 */
.L_x_6488:
[----:B------:R-:W2:Y:S01]  /*cf60*/  LDL R0, [R1+0xa8] ;  /* 0x0000a80001007983 */ /* 0x000ea20000100800 */
[----:B------:R-:W-:Y:S02]  /*cf70*/  PLOP3.LUT P0, PT, PT, PT, PT, 0x80, 0x0 ;  /* 0x000000000000781c */ /* 0x000fe40003f0f070 */
[----:B------:R-:W-:Y:S02]  /*cf80*/  CS2R R2, SRZ ;  /* 0x0000000000027805 */ /* 0x000fe4000001ff00 */
[----:B------:R-:W-:Y:S02]  /*cf90*/  MOV R92, RZ ;  /* 0x000000ff005c7202 */ /* 0x000fe40000000f00 */
[----:B------:R-:W-:Y:S02]  /*cfa0*/  CS2R R90, SRZ ;  /* 0x00000000005a7805 */ /* 0x000fe4000001ff00 */
[----:B------:R-:W-:Y:S02]  /*cfb0*/  CS2R R72, SRZ ;  /* 0x0000000000487805 */ /* 0x000fe4000001ff00 */
[----:B------:R-:W-:Y:S01]  /*cfc0*/  CS2R R60, SRZ ;  /* 0x00000000003c7805 */ /* 0x000fe2000001ff00 */
[----:B------:R-:W-:Y:S01]  /*cfd0*/  IMAD.MOV.U32 R11, RZ, RZ, RZ ;  /* 0x000000ffff0b7224 */ /* 0x000fe200078e00ff */
[----:B-1----:R-:W-:-:S02]  /*cfe0*/  CS2R R12, SRZ ;  /* 0x00000000000c7805 */ /* 0x002fc4000001ff00 */
[----:B------:R-:W-:Y:S02]  /*cff0*/  CS2R R110, SRZ ;  /* 0x00000000006e7805 */ /* 0x000fe4000001ff00 */
[----:B------:R-:W-:Y:S01]  /*d000*/  CS2R R42, SRZ ;  /* 0x00000000002a7805 */ /* 0x000fe2000001ff00 */
        /* <DEDUP_REMOVED lines=10> */
[----:B------:R-:W-:Y:S01]  /*d0b0*/  MOV R66, RZ ;  /* 0x000000ff00427202 */ /* 0x000fe20000000f00 */
        /* <DEDUP_REMOVED lines=11> */
[----:B------:R-:W-:Y:S01]  /*d170*/  MOV R142, RZ ;  /* 0x000000ff008e7202 */ /* 0x000fe20000000f00 */
[----:B------:R-:W-:Y:S01]  /*d180*/  IMAD.MOV.U32 R77, RZ, RZ, RZ ;  /* 0x000000ffff4d7224 */ /* 0x000fe200078e00ff */
[----:B------:R-:W-:Y:S01]  /*d190*/  CS2R R64, SRZ ;  /* 0x0000000000407805 */ /* 0x000fe2000001ff00 */
[----:B------:R-:W-:Y:S01]  /*d1a0*/  IMAD.MOV.U32 R71, RZ, RZ, RZ ;  /* 0x000000ffff477224 */ /* 0x000fe200078e00ff */
[----:B------:R-:W-:-:S02]  /*d1b0*/  CS2R R8, SRZ ;  /* 0x0000000000087805 */ /* 0x000fc4000001ff00 */
[----:B------:R-:W-:Y:S02]  /*d1c0*/  CS2R R24, SRZ ;  /* 0x0000000000187805 */ /* 0x000fe4000001ff00 */
[----:B------:R-:W-:Y:S01]  /*d1d0*/  CS2R R26, SRZ ;  /* 0x00000000001a7805 */ /* 0x000fe2000001ff00 */
[----:B------:R-:W-:Y:S02]  /*d1e0*/  IMAD.MOV.U32 R80, RZ, RZ, RZ ;  /* 0x000000ffff507224 */ /* 0x000fe400078e00ff */
[----:B------:R-:W-:Y:S02]  /*d1f0*/  IMAD.MOV.U32 R6, RZ, RZ, RZ ;  /* 0x000000ffff067224 */ /* 0x000fe400078e00ff */
[----:B--2---:R-:W-:Y:S02]  /*d200*/  IMAD R4, R0, R136, RZ ;  /* 0x0000008800047224 */ /* 0x004fe400078e02ff */
[----:B------:R-:W-:-:S03]  /*d210*/  IMAD.MOV.U32 R0, RZ, RZ, RZ ;  /* 0x000000ffff007224 */ /* 0x000fc600078e00ff */
[----:B------:R0:W-:Y:S01]  /*d220*/  STL [R1+0x54], R4 ;  /* 0x0000540401007387 */ /* 0x0001e20000100800 */
[----:B------:R-:W-:-:S04]  /*d230*/  VIADDMNMX R136, R4, R136, R129, PT ;  /* 0x0000008804887246 */ /* 0x000fc80003800181 */
[----:B------:R-:W-:-:S13]  /*d240*/  ISETP.GT.AND P1, PT, R136, R4, PT ;  /* 0x000000048800720c */ /* 0x000fda0003f24270 */
[----:B0-----:R-:W-:Y:S05]  /*d250*/  @!P1 BRA `(.L_x_6490) ;  /* 0x000000f000e49947 */ /* 0x001fea0003800000 */
[----:B------:R-:W-:-:S03]  /*d260*/  UMOV UR4, 0xffffffff ;  /* 0xffffffff00047882 */ /* 0x000fc60000000000 */
[----:B------:R-:W-:Y:S05]  /*d270*/  BRA.DIV UR4, `(.L_x_6491) ;  /* 0x000001ae04b47947 */ /* 0x000fea000b800000 */
[----:B------:R-:W0:Y:S02]  /*d280*/  S2R R0, SR_TID.X ;  /* 0x0000000000007919 */ /* 0x000e240000002100 */
[----:B0-----:R-:W-:-:S05]  /*d290*/  VIADD R2, R0, 0xffffff80 ;  /* 0xffffff8000027836 */ /* 0x001fca0000000000 */
[----:B------:R-:W-:-:S04]  /*d2a0*/  SHF.R.S32.HI R0, RZ, 0x1f, R2 ;  /* 0x0000001fff007819 */ /* 0x000fc80000011402 */
[----:B------:R-:W-:-:S04]  /*d2b0*/  LEA.HI R0, R0, R2, RZ, 0x7 ;  /* 0x0000000200007211 */ /* 0x000fc800078f38ff */
[----:B------:R-:W-:-:S06]  /*d2c0*/  SHF.R.S32.HI R0, RZ, 0x7, R0 ;  /* 0x00000007ff007819 */ /* 0x000fcc0000011400 */
[----:B------:R-:W0:Y:S04]  /*d2d0*/  SHFL.IDX PT, R0, R0, RZ, 0x1f ;  /* 0x00001fff00007589 */ /* 0x000e2800000e0000 */
[----:B0-----:R1:W-:Y:S02]  /*d2e0*/  STL [R1+0x58], R0 ;  /* 0x0000580001007387 */ /* 0x0013e40000100800 */
.L_x_6709:
[----:B------:R-:W1:Y:S01]  /*d2f0*/  LDL R2, [R1+0x58] ;  /* 0x0000580001027983 */ /* 0x000e620000100800 */
[----:B------:R-:W-:Y:S01]  /*d300*/  VIADD R27, R16, 0x1c400 ;  /* 0x0001c400101b7836 */ /* 0x000fe20000000000 */
[----:B------:R-:W-:Y:S04]  /*d310*/  BSSY B6, `(.L_x_6492) ;  /* 0x0000019000067945 */ /* 0x000fe80003800000 */
[----:B------:R-:W-:Y:S02]  /*d320*/  LOP3.LUT P0, RZ, R27, 0x9f, RZ, 0xc0, !PT ;  /* 0x0000009f1bff7812 */ /* 0x000fe4000780c0ff */
[----:B-1----:R-:W-:-:S04]  /*d330*/  LEA.HI R0, R2, R2, RZ, 0x1 ;  /* 0x0000000202007211 */ /* 0x002fc800078f08ff */
[----:B------:R-:W-:-:S04]  /*d340*/  LOP3.LUT R0, R0, 0x1e, RZ, 0xc0, !PT ;  /* 0x0000001e00007812 */ /* 0x000fc800078ec0ff */
[----:B------:R-:W-:-:S05]  /*d350*/  IADD3 R0, R2, -R0, RZ ;  /* 0x8000000002007210 */ /* 0x000fca0007ffe0ff */
[----:B------:R-:W-:-:S05]  /*d360*/  IMAD R0, R0, 0x2000, R27 ;  /* 0x0000200000007824 */ /* 0x000fca00078e021b */
        /* <DEDUP_REMOVED lines=16> */
[----:B-1----:R-:W-:-:S07]  /*d470*/  IMAD.MOV.U32 R13, RZ, RZ, RZ ;  /* 0x000000ffff0d7224 */ /* 0x002fce00078e00ff */
[----:B------:R-:W-:-:S07]  /*d480*/  LEPC R20, `(.L_x_6493) ;  /* 0x000000001014794e */ /* 0x000fce0000000000 */
[----:B0-2--5:R-:W-:Y:S05]  /*d490*/  CALL.ABS.NOINC R2 ;  /* 0x0000000002007343 */ /* 0x025fea0003c00000 */
.L_x_6493:
[----:B------:R-:W-:Y:S05]  /*d4a0*/  BSYNC B6 ;  /* 0x0000000000067941 */ /* 0x000fea0003800000 */
.L_x_6492:
        /* <DEDUP_REMOVED lines=11> */
[----:B------:R-:W0:Y:S08]  /*d560*/  @P0 LDC.64 R10, c[0x0][0x9b0] ;  /* 0x00026c00ff0a0b82 */ /* 0x000e300000000a00 */
[----:B------:R-:W4:Y:S01]  /*d570*/  @P1 LDC.64 R12, c[0x0][0x9c0] ;  /* 0x00027000ff0c1b82 */ /* 0x000f220000000a00 */
        /* <DEDUP_REMOVED lines=9> */
[----:B0-----:R-:W-:Y:S01]  /*d610*/  @P0 IMAD.WIDE.U32 R2, R20, R10, R2 ;  /* 0x0000000a14020225 */ /* 0x001fe200078e0002 */
        /* <DEDUP_REMOVED lines=16> */
[----:B------:R-:W2:Y:S02]  /*d720*/  LDL R20, [R1+0xbc] ;  /* 0x0000bc0001147983 */ /* 0x000ea40000100800 */
[----:B--2---:R-:W-:-:S13]  /*d730*/  R2UR UR5, R20 ;  /* 0x00000000140572ca */ /* 0x004fda00000e0000 */
        /* <DEDUP_REMOVED lines=10> */
.L_x_6497:
[----:B-1----:R1:W2:Y:S02]  /*d7e0*/  SYNCS.PHASECHK.TRANS64.TRYWAIT P0, [R16+URZ+0x2e800], R3 ;  /* 0x02e80003100075a7 */ /* 0x0022a4000800017f */
[----:B--2---:R-:W-:Y:S05]  /*d7f0*/  @!P0 NANOSLEEP.SYNCS 0x989680 ;  /* 0x009896800000895d */ /* 0x004fea0003900000 */
[----:B------:R-:W2:Y:S02]  /*d800*/  @!P0 SYNCS.PHASECHK.TRANS64 P0, [R16+URZ+0x2e800], R3 ;  /* 0x02e80003100085a7 */ /* 0x000ea4000800007f */
[----:B--2---:R-:W-:Y:S05]  /*d810*/  @!P0 BRA `(.L_x_6497) ;  /* 0xfffffffc00f08947 */ /* 0x004fea000383ffff */
.L_x_6496:
[----:B------:R-:W-:Y:S05]  /*d820*/  BSYNC B0 ;  /* 0x0000000000007941 */ /* 0x000fea0003800000 */
.L_x_6495:
[----:B------:R-:W-:Y:S05]  /*d830*/  BRA `(.L_x_6498) ;  /* 0x0000004000447947 */ /* 0x000fea0003800000 */
.L_x_6494:
[----:B------:R-:W0:Y:S01]  /*d840*/  LDC.64 R24, c[0x0][0x3e8] ;  /* 0x0000fa00ff187b82 */ /* 0x000e220000000a00 */
[----:B------:R-:W-:Y:S01]  /*d850*/  LOP3.LUT P0, RZ, R27, 0x3ff, RZ, 0xc0, !PT ;  /* 0x000003ff1bff7812 */ /* 0x000fe2000780c0ff */
[----:B------:R-:W-:Y:S01]  /*d860*/  ULDC.64 UR4, c[0x0][0x3f8] ;  /* 0x0000fe0000047ab9 */ /* 0x000fe20000000a00 */
[----:B-----5:R-:W-:Y:S01]  /*d870*/  SHF.R.S32.HI R0, RZ, 0x1f, R119 ;  /* 0x0000001fff007819 */ /* 0x020fe20000011477 */
[----:B------:R-:W-:Y:S01]  /*d880*/  ULDC.64 UR6, c[0x0][0x408] ;  /* 0x0001020000067ab9 */ /* 0x000fe20000000a00 */
[----:B------:R-:W-:Y:S03]  /*d890*/  BSSY B6, `(.L_x_6499) ;  /* 0x000001b000067945 */ /* 0x000fe60003800000 */
[----:B------:R-:W1:Y:S01]  /*d8a0*/  LDC.64 R28, c[0x0][0x400] ;  /* 0x00010000ff1c7b82 */ /* 0x000e620000000a00 */
[C---:B------:R-:W-:Y:S02]  /*d8b0*/  IMAD R4, R0.reuse, UR4, RZ ;  /* 0x0000000400047c24 */ /* 0x040fe4000f8e02ff */
[----:B------:R-:W-:-:S02]  /*d8c0*/  IMAD R0, R0, UR6, RZ ;  /* 0x0000000600007c24 */ /* 0x000fc4000f8e02ff */
        /* <DEDUP_REMOVED lines=23> */
.L_x_6500:
[----:B------:R-:W-:Y:S05]  /*da40*/  BSYNC B6 ;  /* 0x0000000000067941 */ /* 0x000fea0003800000 */
.L_x_6499:
        /* <DEDUP_REMOVED lines=11> */
.L_x_6715:
[----:B------:R-:W5:Y:S01]  /*db00*/  S2R R6, SR_TID.X ;  /* 0x0000000000067919 */ /* 0x000f620000002100 */
[----:B------:R-:W-:Y:S01]  /*db10*/  ULDC UR4, c[0x0][0x448] ;  /* 0x0001120000047ab9 */ /* 0x000fe20000000800 */
[C---:B------:R-:W-:Y:S01]  /*db20*/  IMAD.SHL.U32 R4, R229.reuse, 0x80, RZ ;  /* 0x00000080e5047824 */ /* 0x040fe200078e00ff */
[----:B------:R-:W-:Y:S01]  /*db30*/  BSSY B1, `(.L_x_6504) ;  /* 0x0000026000017945 */ /* 0x000fe20003800000 */
[----:B0-----:R-:W-:Y:S01]  /*db40*/  IMAD R28, R134, UR4, RZ ;  /* 0x00000004861c7c24 */ /* 0x001fe2000f8e02ff */
[----:B------:R-:W-:Y:S02]  /*db50*/  LOP3.LUT P0, RZ, R229, 0x4, RZ, 0xc0, !PT ;  /* 0x00000004e5ff7812 */ /* 0x000fe4000780c0ff */
[----:B------:R-:W-:Y:S02]  /*db60*/  CS2R R12, SRZ ;  /* 0x00000000000c7805 */ /* 0x000fe4000001ff00 */
[----:B------:R-:W-:Y:S02]  /*db70*/  LOP3.LUT R9, R4, 0x380, RZ, 0xc0, !PT ;  /* 0x0000038004097812 */ /* 0x000fe400078ec0ff */
[----:B------:R-:W-:-:S02]  /*db80*/  CS2R R20, SRZ ;  /* 0x0000000000147805 */ /* 0x000fc4000001ff00 */
[----:B------:R-:W-:Y:S01]  /*db90*/  ISETP.GE.AND P1, PT, R0, R28, PT ;  /* 0x0000001c0000720c */ /* 0x000fe20003f26270 */
[----:B------:R-:W-:Y:S01]  /*dba0*/  IMAD R28, R121, -0x80, R28 ;  /* 0xffffff80791c7824 */ /* 0x000fe200078e021c */
[----:B------:R-:W-:Y:S02]  /*dbb0*/  LOP3.LUT R4, R9, 0x30, R18, 0xf8, !PT ;  /* 0x0000003009047812 */ /* 0x000fe400078ef812 */
[----:B------:R-:W-:-:S04]  /*dbc0*/  SHF.R.U32.HI R9, RZ, 0x3, R9 ;  /* 0x00000003ff097819 */ /* 0x000fc80000011609 */
[----:B------:R-:W-:Y:S01]  /*dbd0*/  LOP3.LUT R11, R4, R9, RZ, 0x3c, !PT ;  /* 0x00000009040b7212 */ /* 0x000fe200078e3cff */
[----:B-----5:R-:W-:-:S05]  /*dbe0*/  VIADD R8, R6, 0xffffff80 ;  /* 0xffffff8006087836 */ /* 0x020fca0000000000 */
[----:B------:R-:W-:-:S04]  /*dbf0*/  SHF.R.S32.HI R6, RZ, 0x1f, R8 ;  /* 0x0000001fff067819 */ /* 0x000fc80000011408 */
[----:B------:R-:W-:Y:S02]  /*dc00*/  LEA.HI R6, R6, R8, RZ, 0x5 ;  /* 0x0000000806067211 */ /* 0x000fe400078f28ff */
[----:B------:R-:W-:Y:S02]  /*dc10*/  CS2R R8, SRZ ;  /* 0x0000000000087805 */ /* 0x000fe4000001ff00 */
[----:B------:R-:W-:-:S04]  /*dc20*/  SHF.L.U32 R6, R6, 0x5, RZ ;  /* 0x0000000506067819 */ /* 0x000fc800000006ff */
[----:B------:R-:W-:-:S04]  /*dc30*/  LOP3.LUT R6, R6, 0xfffffc00, RZ, 0xc0, !PT ;  /* 0xfffffc0006067812 */ /* 0x000fc800078ec0ff */
[----:B------:R-:W-:Y:S02]  /*dc40*/  IADD3 R0, R16, R11, R6 ;  /* 0x0000000b10007210 */ /* 0x000fe40007ffe006 */
[----:B------:R-:W-:Y:S01]  /*dc50*/  CS2R R10, SRZ ;  /* 0x00000000000a7805 */ /* 0x000fe2000001ff00 */
[----:B------:R-:W-:Y:S06]  /*dc60*/  @P1 BRA `(.L_x_6505) ;  /* 0x0000000000481947 */ /* 0x000fec0003800000 */
[----:B------:R-:W-:Y:S01]  /*dc70*/  ULDC UR4, c[0x0][0x3f4] ;  /* 0x0000fd0000047ab9 */ /* 0x000fe20000000800 */
[----:B------:R-:W-:Y:S02]  /*dc80*/  SHF.R.S32.HI R6, RZ, 0x1f, R230 ;  /* 0x0000001fff067819 */ /* 0x000fe400000114e6 */
[----:B------:R-:W-:Y:S02]  /*dc90*/  ISETP.GE.AND P2, PT, R22, UR4, PT ;  /* 0x0000000416007c0c */ /* 0x000fe4000bf46270 */
[----:B------:R-:W-:Y:S02]  /*dca0*/  ISETP.GE.AND P1, PT, R230, UR4, PT ;  /* 0x00000004e6007c0c */ /* 0x000fe4000bf26270 */
[----:B------:R-:W-:-:S09]  /*dcb0*/  CS2R R12, SRZ ;  /* 0x00000000000c7805 */ /* 0x000fd2000001ff00 */
[-C--:B-1----:R-:W-:Y:S02]  /*dcc0*/  @!P2 IADD3 R4, P5, R22, R5.reuse, RZ ;  /* 0x000000051604a210 */ /* 0x082fe40007fbe0ff */
[C---:B------:R-:W-:Y:S02]  /*dcd0*/  @!P1 IADD3 R24, P4, R230.reuse, R5, RZ ;  /* 0x00000005e6189210 */ /* 0x040fe40007f9e0ff */
[-C--:B--2---:R-:W-:Y:S01]  /*dce0*/  @!P1 IADD3 R26, P3, R230, R14.reuse, RZ ;  /* 0x0000000ee61a9210 */ /* 0x084fe20007f7e0ff */
[C-C-:B---3--:R-:W-:Y:S01]  /*dcf0*/  @!P2 IMAD.X R5, R3.reuse, 0x1, R23.reuse, P5 ;  /* 0x000000010305a824 */ /* 0x148fe200028e0617 */
[----:B------:R-:W-:Y:S02]  /*dd00*/  @!P2 IADD3 R14, P5, R22, R14, RZ ;  /* 0x0000000e160ea210 */ /* 0x000fe40007fbe0ff */
[----:B------:R-:W-:Y:S01]  /*dd10*/  CS2R R8, SRZ ;  /* 0x0000000000087805 */ /* 0x000fe2000001ff00 */
[--C-:B------:R-:W-:Y:S02]  /*dd20*/  @!P1 IMAD.X R25, R3, 0x1, R6.reuse, P4 ;  /* 0x0000000103199824 */ /* 0x100fe400020e0606 */
[C---:B----4-:R-:W-:Y:S01]  /*dd30*/  @!P1 IMAD.X R27, R7.reuse, 0x1, R6, P3 ;  /* 0x00000001071b9824 */ /* 0x050fe200018e0606 */
[----:B------:R0:W5:Y:S01]  /*dd40*/  @!P2 LD.E.64 R20, desc[UR60][R4.64] ;  /* 0x0000003c0414a980 */ /* 0x000162000c101b00 */
[----:B------:R-:W-:-:S03]  /*dd50*/  @!P2 IMAD.X R15, R7, 0x1, R23, P5 ;  /* 0x00000001070fa824 */ /* 0x000fc600028e0617 */
[----:B------:R0:W5:Y:S04]  /*dd60*/  @!P1 LD.E.64 R12, desc[UR60][R24.64] ;  /* 0x0000003c180c9980 */ /* 0x000168000c101b00 */
[----:B------:R0:W5:Y:S04]  /*dd70*/  @!P2 LD.E.64 R10, desc[UR60][R14.64] ;  /* 0x0000003c0e0aa980 */ /* 0x000168000c101b00 */
[----:B------:R0:W5:Y:S02]  /*dd80*/  @!P1 LD.E.64 R8, desc[UR60][R26.64] ;  /* 0x0000003c1a089980 */ /* 0x000164000c101b00 */
.L_x_6505:
[----:B------:R-:W-:Y:S05]  /*dd90*/  BSYNC B1 ;  /* 0x0000000000017941 */ /* 0x000fea0003800000 */
.L_x_6504:
[----:B---3--:R-:W3:Y:S01]  /*dda0*/  LDL R3, [R1+0xbc] ;  /* 0x0000bc0001037983 */ /* 0x008ee20000100800 */
[----:B----4-:R-:W-:Y:S01]  /*ddb0*/  VIADD R7, R0, 0x1c400 ;  /* 0x0001c40000077836 */ /* 0x010fe20000000000 */
[----:B0----5:R-:W-:Y:S01]  /*ddc0*/  SHF.R.U32.HI R4, RZ, 0x8, R20 ;  /* 0x00000008ff047819 */ /* 0x021fe20000011614 */
[----:B------:R-:W-:Y:S01]  /*ddd0*/  BSSY B1, `(.L_x_6506) ;  /* 0x0000042000017945 */ /* 0x000fe20003800000 */
[----:B------:R-:W-:Y:S02]  /*dde0*/  SHF.R.U32.HI R15, RZ, 0x8, R21 ;  /* 0x00000008ff0f7819 */ /* 0x000fe40000011615 */
[----:B-1----:R-:W-:Y:S02]  /*ddf0*/  LOP3.LUT R5, R20, 0xff, RZ, 0xc0, !PT ;  /* 0x000000ff14057812 */ /* 0x002fe400078ec0ff */
[----:B------:R-:W-:Y:S02]  /*de00*/  LOP3.LUT R4, R4, 0xff, RZ, 0xc0, !PT ;  /* 0x000000ff04047812 */ /* 0x000fe400078ec0ff */
[----:B------:R-:W-:-:S02]  /*de10*/  LOP3.LUT R6, R21, 0xff, RZ, 0xc0, !PT ;  /* 0x000000ff15067812 */ /* 0x000fc400078ec0ff */
[----:B------:R-:W-:Y:S02]  /*de20*/  LOP3.LUT R15, R15, 0xff, RZ, 0xc0, !PT ;  /* 0x000000ff0f0f7812 */ /* 0x000fe400078ec0ff */
[----:B--2---:R-:W-:Y:S02]  /*de30*/  LOP3.LUT R14, R12, 0xff, RZ, 0xc0, !PT ;  /* 0x000000ff0c0e7812 */ /* 0x004fe400078ec0ff */
[----:B------:R-:W-:Y:S02]  /*de40*/  PRMT R6, R15, 0x7604, R6 ;  /* 0x000076040f067816 */ /* 0x000fe40000000006 */
[----:B------:R-:W-:Y:S02]  /*de50*/  LOP3.LUT R26, R10, 0xff, RZ, 0xc0, !PT ;  /* 0x000000ff0a1a7812 */ /* 0x000fe400078ec0ff */
[----:B------:R-:W-:Y:S02]  /*de60*/  SHF.R.U32.HI R27, RZ, 0x8, R13 ;  /* 0x00000008ff1b7819 */ /* 0x000fe4000001160d */
[----:B------:R-:W-:-:S02]  /*de70*/  LOP3.LUT R24, R13, 0xff, RZ, 0xc0, !PT ;  /* 0x000000ff0d187812 */ /* 0x000fc400078ec0ff */
[----:B------:R-:W-:Y:S02]  /*de80*/  LOP3.LUT R27, R27, 0xff, RZ, 0xc0, !PT ;  /* 0x000000ff1b1b7812 */ /* 0x000fe400078ec0ff */
[----:B------:R-:W-:Y:S02]  /*de90*/  SHF.R.U32.HI R31, RZ, 0x10, R11 ;  /* 0x00000010ff1f7819 */ /* 0x000fe4000001160b */
[----:B------:R-:W-:Y:S02]  /*dea0*/  PRMT R24, R27, 0x7604, R24 ;  /* 0x000076041b187816 */ /* 0x000fe40000000018 */
[--C-:B------:R-:W-:Y:S01]  /*deb0*/  SHF.R.U32.HI R27, RZ, 0x8, R9.reuse ;  /* 0x00000008ff1b7819 */ /* 0x100fe20000011609 */
[----:B------:R-:W-:Y:S01]  /*dec0*/  IMAD.U32 R31, R31, 0x10000, RZ ;  /* 0x000100001f1f7824 */ /* 0x000fe200078e00ff */
[----:B------:R-:W-:Y:S02]  /*ded0*/  SHF.R.U32.HI R35, RZ, 0x10, R9 ;  /* 0x00000010ff237819 */ /* 0x000fe40000011609 */
[----:B------:R-:W-:-:S02]  /*dee0*/  LOP3.LUT R27, R27, 0xff, RZ, 0xc0, !PT ;  /* 0x000000ff1b1b7812 */ /* 0x000fc400078ec0ff */
[----:B------:R-:W-:Y:S02]  /*def0*/  SHF.L.U32 R35, R35, 0x10, RZ ;  /* 0x0000001023237819 */ /* 0x000fe400000006ff */
[----:B---3--:R-:W-:Y:S02]  /*df00*/  R2UR UR5, R3 ;  /* 0x00000000030572ca */ /* 0x008fe400000e0000 */
[----:B------:R-:W-:Y:S01]  /*df10*/  IADD3 R3, R0, 0x1c440, RZ ;  /* 0x0001c44000037810 */ /* 0x000fe20007ffe0ff */
[----:B------:R-:W-:Y:S01]  /*df20*/  @P0 VIADD R3, R7, 0xffffffc0 ;  /* 0xffffffc007030836 */ /* 0x000fe20000000000 */
[----:B------:R-:W-:Y:S02]  /*df30*/  PRMT R7, R4, 0x7604, R5 ;  /* 0x0000760404077816 */ /* 0x000fe40000000005 */
[----:B------:R-:W-:Y:S02]  /*df40*/  SHF.R.U32.HI R4, RZ, 0x8, R12 ;  /* 0x00000008ff047819 */ /* 0x000fe4000001160c */
[----:B------:R-:W-:-:S02]  /*df50*/  SHF.R.U32.HI R5, RZ, 0x8, R10 ;  /* 0x00000008ff057819 */ /* 0x000fc4000001160a */
[----:B------:R-:W-:Y:S02]  /*df60*/  LOP3.LUT R15, R4, 0xff, RZ, 0xc0, !PT ;  /* 0x000000ff040f7812 */ /* 0x000fe400078ec0ff */
[----:B------:R-:W-:Y:S01]  /*df70*/  LOP3.LUT R5, R5, 0xff, RZ, 0xc0, !PT ;  /* 0x000000ff05057812 */ /* 0x000fe200078ec0ff */
[----:B------:R-:W-:Y:S01]  /*df80*/  ULEA.HI UR4, UR5, UR5, URZ, 0x1 ;  /* 0x0000000505047291 */ /* 0x000fe2000f8f083f */
[----:B------:R-:W-:Y:S02]  /*df90*/  PRMT R25, R15, 0x7604, R14 ;  /* 0x000076040f197816 */ /* 0x000fe4000000000e */
[----:B------:R-:W-:Y:S01]  /*dfa0*/  SHF.R.U32.HI R4, RZ, 0x8, R8 ;  /* 0x00000008ff047819 */ /* 0x000fe20000011608 */
[----:B------:R-:W-:Y:S01]  /*dfb0*/  ULOP3.LUT UR4, UR4, 0xfffffffe, URZ, 0xc0, !UPT ;  /* 0xfffffffe04047892 */ /* 0x000fe2000f8ec03f */
[----:B------:R-:W-:Y:S02]  /*dfc0*/  SHF.R.U32.HI R14, RZ, 0x8, R11 ;  /* 0x00000008ff0e7819 */ /* 0x000fe4000001160b */
[----:B------:R-:W-:Y:S01]  /*dfd0*/  PRMT R29, R5, 0x7604, R26 ;  /* 0x00007604051d7816 */ /* 0x000fe2000000001a */
[----:B------:R-:W-:Y:S01]  /*dfe0*/  UIADD3 UR4, UR5, -UR4, URZ ;  /* 0x8000000405047290 */ /* 0x000fe2000fffe03f */
[----:B------:R-:W-:-:S02]  /*dff0*/  LOP3.LUT R15, R8, 0xff, RZ, 0xc0, !PT ;  /* 0x000000ff080f7812 */ /* 0x000fc400078ec0ff */
[----:B------:R-:W-:Y:S02]  /*e000*/  LOP3.LUT R4, R4, 0xff, RZ, 0xc0, !PT ;  /* 0x000000ff04047812 */ /* 0x000fe400078ec0ff */
[----:B------:R-:W-:Y:S01]  /*e010*/  LOP3.LUT R5, R11, 0xff, RZ, 0xc0, !PT ;  /* 0x000000ff0b057812 */ /* 0x000fe200078ec0ff */
[----:B------:R-:W-:Y:S01]  /*e020*/  IMAD.U32 R37, RZ, RZ, UR4 ;  /* 0x00000004ff257e24 */ /* 0x000fe2000f8e00ff */
[----:B------:R-:W-:Y:S02]  /*e030*/  LOP3.LUT R14, R14, 0xff, RZ, 0xc0, !PT ;  /* 0x000000ff0e0e7812 */ /* 0x000fe400078ec0ff */
[----:B------:R-:W-:Y:S02]  /*e040*/  PRMT R33, R4, 0x7604, R15 ;  /* 0x0000760404217816 */ /* 0x000fe4000000000f */
[----:B------:R-:W-:Y:S02]  /*e050*/  SHF.L.U32 R37, R37, 0x1f, RZ ;  /* 0x0000001f25257819 */ /* 0x000fe400000006ff */
[----:B------:R-:W-:-:S02]  /*e060*/  PRMT R14, R14, 0x7604, R5 ;  /* 0x000076040e0e7816 */ /* 0x000fc40000000005 */
[----:B------:R-:W0:Y:S01]  /*e070*/  SYNCS.PHASECHK.TRANS64.TRYWAIT P0, [R16+URZ+0x2e800], R37 ;  /* 0x02e80025100075a7 */ /* 0x000e22000800017f */
[----:B------:R-:W-:Y:S02]  /*e080*/  SHF.R.U32.HI R15, RZ, 0x10, R13 ;  /* 0x00000010ff0f7819 */ /* 0x000fe4000001160d */
[----:B------:R-:W-:Y:S02]  /*e090*/  SHF.R.U32.HI R5, RZ, 0x10, R21 ;  /* 0x00000010ff057819 */ /* 0x000fe40000011615 */
[----:B------:R-:W-:Y:S01]  /*e0a0*/  LOP3.LUT R26, R9, 0xff, RZ, 0xc0, !PT ;  /* 0x000000ff091a7812 */ /* 0x000fe200078ec0ff */
[----:B------:R-:W-:Y:S01]  /*e0b0*/  IMAD.U32 R15, R15, 0x10000, RZ ;  /* 0x000100000f0f7824 */ /* 0x000fe200078e00ff */
[----:B------:R-:W-:Y:S01]  /*e0c0*/  LOP3.LUT R7, R7, 0xff0000, R20, 0xf8, !PT ;  /* 0x00ff000007077812 */ /* 0x000fe200078ef814 */
[----:B------:R-:W-:Y:S01]  /*e0d0*/  IMAD.U32 R5, R5, 0x10000, RZ ;  /* 0x0001000005057824 */ /* 0x000fe200078e00ff */
[----:B------:R-:W-:Y:S02]  /*e0e0*/  PRMT R26, R27, 0x7604, R26 ;  /* 0x000076041b1a7816 */ /* 0x000fe4000000001a */
[----:B------:R-:W-:-:S02]  /*e0f0*/  LOP3.LUT R27, R24, 0xff0000, R15, 0xf8, !PT ;  /* 0x00ff0000181b7812 */ /* 0x000fc400078ef80f */
[----:B------:R-:W-:Y:S02]  /*e100*/  LOP3.LUT R5, R6, 0xff0000, R5, 0xf8, !PT ;  /* 0x00ff000006057812 */ /* 0x000fe400078ef805 */
[----:B------:R-:W-:Y:S02]  /*e110*/  VIMNMX R15, R28, 0x80, PT ;  /* 0x000000801c0f7848 */ /* 0x000fe40003fe0100 */
[----:B------:R-:W-:Y:S02]  /*e120*/  LOP3.LUT R31, R14, 0xff0000, R31, 0xf8, !PT ;  /* 0x00ff00000e1f7812 */ /* 0x000fe400078ef81f */
[----:B------:R-:W-:Y:S02]  /*e130*/  LOP3.LUT R25, R25, 0xff0000, R12, 0xf8, !PT ;  /* 0x00ff000019197812 */ /* 0x000fe400078ef80c */
[----:B------:R-:W-:Y:S02]  /*e140*/  LOP3.LUT R29, R29, 0xff0000, R10, 0xf8, !PT ;  /* 0x00ff00001d1d7812 */ /* 0x000fe400078ef80a */
[----:B------:R-:W-:-:S02]  /*e150*/  LOP3.LUT R14, R7, 0xff000000, R20, 0xf8, !PT ;  /* 0xff000000070e7812 */ /* 0x000fc400078ef814 */
[----:B------:R-:W-:Y:S02]  /*e160*/  LOP3.LUT R35, R26, 0xff0000, R35, 0xf8, !PT ;  /* 0x00ff00001a237812 */ /* 0x000fe400078ef823 */
[----:B------:R-:W-:Y:S02]  /*e170*/  ISETP.GE.AND P1, PT, R228, R15, PT ;  /* 0x0000000fe400720c */ /* 0x000fe40003f26270 */
[----:B------:R-:W-:Y:S02]  /*e180*/  LOP3.LUT R20, R5, 0xff000000, R21, 0xf8, !PT ;  /* 0xff00000005147812 */ /* 0x000fe400078ef815 */
[----:B------:R-:W-:Y:S02]  /*e190*/  LOP3.LUT R12, R25, 0xff000000, R12, 0xf8, !PT ;  /* 0xff000000190c7812 */ /* 0x000fe400078ef80c */
[----:B------:R-:W-:Y:S02]  /*e1a0*/  LOP3.LUT R13, R27, 0xff000000, R13, 0xf8, !PT ;  /* 0xff0000001b0d7812 */ /* 0x000fe400078ef80d */
[----:B------:R-:W-:-:S02]  /*e1b0*/  LOP3.LUT R10, R29, 0xff000000, R10, 0xf8, !PT ;  /* 0xff0000001d0a7812 */ /* 0x000fc400078ef80a */
[----:B------:R-:W-:Y:S02]  /*e1c0*/  LOP3.LUT R11, R31, 0xff000000, R11, 0xf8, !PT ;  /* 0xff0000001f0b7812 */ /* 0x000fe400078ef80b */
[----:B------:R-:W-:Y:S01]  /*e1d0*/  LOP3.LUT R33, R33, 0xff0000, R8, 0xf8, !PT ;  /* 0x00ff000021217812 */ /* 0x000fe200078ef808 */
[----:B0-----:R-:W-:Y:S06]  /*e1e0*/  @!P0 BRA `(.L_x_6507) ;  /* 0x000001a000888947 */ /* 0x001fec0003800000 */
.L_x_6716:
[----:B------:R-:W-:Y:S05]  /*e1f0*/  BSYNC B1 ;  /* 0x0000000000017941 */ /* 0x000fea0003800000 */
.L_x_6506:
[----:B------:R-:W-:Y:S01]  /*e200*/  BSSY B1, `(.L_x_6508) ;  /* 0x00000bf000017945 */ /* 0x000fe20003800000 */
[----:B------:R-:W-:Y:S02]  /*e210*/  LOP3.LUT R8, R33, 0xff000000, R8, 0xf8, !PT ;  /* 0xff00000021087812 */ /* 0x000fe400078ef808 */
[----:B------:R-:W-:Y:S01]  /*e220*/  LOP3.LUT R9, R35, 0xff000000, R9, 0xf8, !PT ;  /* 0xff00000023097812 */ /* 0x000fe200078ef809 */
[----:B------:R-:W-:Y:S06]  /*e230*/  @P1 BRA `(.L_x_6509) ;  /* 0x0000000800ec1947 */ /* 0x000fec0003800000 */
[----:B------:R-:W1:Y:S01]  /*e240*/  LDC R5, c[0x0][0x3f4] ;  /* 0x0000fd00ff057b82 */ /* 0x000e620000000800 */
[----:B------:R-:W-:Y:S01]  /*e250*/  BSSY B2, `(.L_x_6510) ;  /* 0x000005e000027945 */ /* 0x000fe20003800000 */
[-C--:B-1----:R-:W-:Y:S02]  /*e260*/  ISETP.GE.AND P0, PT, R22, R5.reuse, PT ;  /* 0x000000051600720c */ /* 0x082fe40003f06270 */
[----:B------:R-:W-:-:S11]  /*e270*/  ISETP.GE.AND P1, PT, R230, R5, PT ;  /* 0x00000005e600720c */ /* 0x000fd60003f26270 */
[----:B------:R-:W-:Y:S05]  /*e280*/  @P0 BRA `(.L_x_6511) ;  /* 0x0000000400680947 */ /* 0x000fea0003800000 */
[----:B------:R-:W1:Y:S01]  /*e290*/  LDS.128 R4, [R0+0x1c400] ;  /* 0x01c4000000047984 */ /* 0x000e620000000c00 */
[----:B------:R-:W-:Y:S02]  /*e2a0*/  F2FP.F16.E4M3.UNPACK_B R31, R10 ;  /* 0x0000000aff1f723e */ /* 0x000fe400020006ff */
[----:B------:R-:W-:-:S03]  /*e2b0*/  F2FP.F16.E4M3.UNPACK_B R28, R14 ;  /* 0x0000000eff1c723e */ /* 0x000fc600020006ff */
[--C-:B------:R-:W-:Y:S02]  /*e2c0*/  HADD2.F32 R32, -RZ, R31.reuse.H1_H1 ;  /* 0x3000001fff207230 */ /* 0x100fe40000004100 */
[--C-:B------:R-:W-:Y:S02]  /*e2d0*/  HADD2.F32 R29, -RZ, R28.reuse.H1_H1 ;  /* 0x3000001cff1d7230 */ /* 0x100fe40000004100 */
        /* <DEDUP_REMOVED lines=11> */
[----:B------:R-:W-:Y:S01]  /*e390*/  FMUL.FTZ R33, R21, R29 ;  /* 0x0000001d15217220 */ /* 0x000fe20000410000 */
        /* <DEDUP_REMOVED lines=20> */
[C---:B0-----:R-:W-:Y:S01]  /*e4e0*/  FFMA.FTZ R37, R26.reuse, R28, -R31 ;  /* 0x0000001c1a257223 */ /* 0x041fe2000001081f */
[----:B------:R-:W-:Y:S01]  /*e4f0*/  HADD2.F32 R24, -RZ, R24.H0_H0 ;  /* 0x20000018ff187230 */ /* 0x000fe20000004100 */
[----:B------:R-:W-:Y:S01]  /*e500*/  F2FP.F16.E4M3.UNPACK_B R28, R11 ;  /* 0x0000000bff1c723e */ /* 0x000fe200020006ff */
[----:B------:R-:W-:Y:S02]  /*e510*/  HADD2.F32 R25, -RZ, R25.H0_H0 ;  /* 0x20000019ff197230 */ /* 0x000fe40000004100 */
[----:B------:R-:W-:Y:S01]  /*e520*/  FFMA.FTZ R32, R26, R32, R5 ;  /* 0x000000201a207223 */ /* 0x000fe20000010005 */
[C---:B------:R-:W-:Y:S01]  /*e530*/  FMUL.FTZ R38, R4.reuse, R29 ;  /* 0x0000001d04267220 */ /* 0x040fe20000410000 */
[----:B------:R-:W-:Y:S01]  /*e540*/  F2FP.F16.E4M3.UNPACK_B R26, R20 ;  /* 0x00000014ff1a723e */ /* 0x000fe200020006ff */
        /* <DEDUP_REMOVED lines=9> */
[----:B------:R-:W-:Y:S02]  /*e5e0*/  HADD2.F32 R26, -RZ, R26.H0_H0 ;  /* 0x2000001aff1a7230 */ /* 0x000fe40000004100 */
[-C--:B------:R-:W-:Y:S01]  /*e5f0*/  FMUL.FTZ R41, R5, R24.reuse ;  /* 0x0000001805297220 */ /* 0x080fe20000410000 */
[----:B------:R-:W-:Y:S02]  /*e600*/  HADD2.F32 R28, -RZ, R28.H0_H0 ;  /* 0x2000001cff1c7230 */ /* 0x000fe40000004100 */
[----:B------:R-:W-:Y:S01]  /*e610*/  FFMA.FTZ R39, R6, R24, -R25 ;  /* 0x0000001806277223 */ /* 0x000fe20000010819 */
[--C-:B------:R-:W-:Y:S01]  /*e620*/  HADD2.F32 R4, -RZ, R27.reuse.H1_H1 ;  /* 0x3000001bff047230 */ /* 0x100fe20000004100 */
[----:B------:R-:W-:Y:S01]  /*e630*/  F2FP.F16.E4M3.UNPACK_B R5, R20.H1 ;  /* 0x00000014ff05723e */ /* 0x000fe200030006ff */
[----:B------:R-:W-:-:S02]  /*e640*/  HADD2.F32 R27, -RZ, R27.H0_H0 ;  /* 0x2000001bff1b7230 */ /* 0x000fc40000004100 */
[----:B------:R-:W-:Y:S01]  /*e650*/  FFMA.FTZ R40, R6, R31, R41 ;  /* 0x0000001f06287223 */ /* 0x000fe20000010029 */
[C---:B------:R-:W-:Y:S01]  /*e660*/  FMUL.FTZ R24, R4.reuse, R28 ;  /* 0x0000001c04187220 */ /* 0x040fe20000410000 */
[-C--:B------:R-:W-:Y:S01]  /*e670*/  FMUL.FTZ R25, R4, R26.reuse ;  /* 0x0000001a04197220 */ /* 0x080fe20000410000 */
[----:B------:R-:W-:Y:S01]  /*e680*/  F2FP.F16.E4M3.UNPACK_B R4, R11.H1 ;  /* 0x0000000bff04723e */ /* 0x000fe200030006ff */
[--C-:B------:R-:W-:Y:S02]  /*e690*/  HADD2.F32 R6, -RZ, R5.reuse.H0_H0 ;  /* 0x20000005ff067230 */ /* 0x100fe40000004100 */
[C---:B------:R-:W-:Y:S01]  /*e6a0*/  FFMA.FTZ R31, R27.reuse, R26, -R24 ;  /* 0x0000001a1b1f7223 */ /* 0x040fe20000010818 */
[----:B------:R-:W-:Y:S02]  /*e6b0*/  HADD2.F32 R24, -RZ, R5.H1_H1 ;  /* 0x30000005ff187230 */ /* 0x000fe40000004100 */
[----:B------:R-:W-:Y:S01]  /*e6c0*/  FFMA.FTZ R28, R27, R28, R25 ;  /* 0x0000001c1b1c7223 */ /* 0x000fe20000010019 */
[----:B------:R-:W-:-:S02]  /*e6d0*/  HADD2.F32 R26, -RZ, R4.H1_H1 ;  /* 0x30000004ff1a7230 */ /* 0x000fc40000004100 */
[----:B------:R-:W-:Y:S02]  /*e6e0*/  HADD2.F32 R5, -RZ, R7.H1_H1 ;  /* 0x30000007ff057230 */ /* 0x000fe40000004100 */
[----:B------:R-:W-:Y:S02]  /*e6f0*/  HADD2.F32 R25, -RZ, R4.H0_H0 ;  /* 0x20000004ff197230 */ /* 0x000fe40000004100 */
[----:B------:R-:W-:Y:S02]  /*e700*/  HADD2.F32 R4, -RZ, R21.H1_H1 ;  /* 0x30000015ff047230 */ /* 0x000fe40000004100 */
[C---:B------:R-:W-:Y:S01]  /*e710*/  FMUL.FTZ R44, R5.reuse, R26 ;  /* 0x0000001a052c7220 */ /* 0x040fe20000410000 */
[----:B------:R-:W-:Y:S02]  /*e720*/  HADD2.F32 R7, -RZ, R7.H0_H0 ;  /* 0x20000007ff077230 */ /* 0x000fe40000004100 */
[----:B------:R-:W-:Y:S01]  /*e730*/  FMUL.FTZ R5, R5, R24 ;  /* 0x0000001805057220 */ /* 0x000fe20000410000 */
[----:B------:R-:W-:-:S02]  /*e740*/  HADD2.F32 R21, -RZ, R21.H0_H0 ;  /* 0x20000015ff157230 */ /* 0x000fc40000004100 */
[CC--:B------:R-:W-:Y:S01]  /*e750*/  FMUL.FTZ R42, R4.reuse, R25.reuse ;  /* 0x00000019042a7220 */ /* 0x0c0fe20000410000 */
        /* <DEDUP_REMOVED lines=11> */
[----:B------:R-:W-:-:S05]  /*e810*/  F2FP.SATFINITE.E4M3.F32.PACK_AB_MERGE_C R7, R24, R7, R44 ;  /* 0x000000071807723e */ /* 0x000fca000480702c */
[----:B------:R1:W-:Y:S02]  /*e820*/  STS.128 [R0+0x1c400], R4 ;  /* 0x01c4000400007388 */ /* 0x0003e40000000c00 */
.L_x_6511:
[----:B------:R-:W-:Y:S05]  /*e830*/  BSYNC B2 ;  /* 0x0000000000027941 */ /* 0x000fea0003800000 */
.L_x_6510:
[----:B------:R-:W-:Y:S05]  /*e840*/  @P1 BRA `(.L_x_6509) ;  /* 0x0000000400681947 */ /* 0x000fea0003800000 */
[----:B-1----:R-:W1:Y:S01]  /*e850*/  LDS.128 R4, [R3] ;  /* 0x0000000003047984 */ /* 0x002e620000000c00 */
        /* <DEDUP_REMOVED lines=88> */
[----:B------:R2:W-:Y:S02]  /*ede0*/  STS.128 [R3], R4 ;  /* 0x0000000403007388 */ /* 0x0005e40000000c00 */
.L_x_6509:
[----:B------:R-:W-:Y:S05]  /*edf0*/  BSYNC B1 ;  /* 0x0000000000017941 */ /* 0x000fea0003800000 */
.L_x_6508:
[----:B-12---:R-:W-:-:S05]  /*ee00*/  VIADD R4, R228, 0x40 ;  /* 0x00000040e4047836 */ /* 0x006fca0000000000 */
[----:B------:R-:W-:-:S13]  /*ee10*/  ISETP.GE.AND P0, PT, R4, R15, PT ;  /* 0x0000000f0400720c */ /* 0x000fda0003f06270 */
[----:B------:R-:W-:Y:S05]  /*ee20*/  @P0 BRA `(.L_x_6512) ;  /* 0x0000002800a40947 */ /* 0x000fea0003800000 */
        /* <DEDUP_REMOVED lines=8> */
[----:B------:R-:W-:Y:S02]  /*eeb0*/  HADD2.F32 R33, -RZ, R31.H1_H1 ;  /* 0x3000001fff217230 */ /* 0x000fe40000004100 */
[----:B------:R-:W-:Y:S02]  /*eec0*/  HADD2.F32 R29, -RZ, R27.H1_H1 ;  /* 0x3000001bff1d7230 */ /* 0x000fe40000004100 */
[----:B------:R-:W-:Y:S01]  /*eed0*/  HADD2.F32 R34, -RZ, R31.H0_H0 ;  /* 0x2000001fff227230 */ /* 0x000fe20000004100 */
[----:B------:R-:W-:Y:S02]  /*eee0*/  F2FP.F16.E4M3.UNPACK_B R31, R14.H1 ;  /* 0x0000000eff1f723e */ /* 0x000fe400030006ff */
[-C--:B-1----:R-:W-:Y:S02]  /*eef0*/  F2FP.F16.E4M3.UNPACK_B R15, R4.reuse.H1 ;  /* 0x00000004ff0f723e */ /* 0x082fe400030006ff */
[----:B------:R-:W-:Y:S02]  /*ef00*/  F2FP.F16.E4M3.UNPACK_B R4, R4 ;  /* 0x00000004ff04723e */ /* 0x000fe400020006ff */
[-C--:B------:R-:W-:Y:S01]  /*ef10*/  F2FP.F16.E4M3.UNPACK_B R24, R5.reuse ;  /* 0x00000005ff18723e */ /* 0x080fe200020006ff */
[--C-:B------:R-:W-:Y:S01]  /*ef20*/  HADD2.F32 R21, -RZ, R15.reuse.H0_H0 ;  /* 0x2000000fff157230 */ /* 0x100fe20000004100 */
[----:B------:R-:W-:Y:S01]  /*ef30*/  F2FP.F16.E4M3.UNPACK_B R25, R5.H1 ;  /* 0x00000005ff19723e */ /* 0x000fe200030006ff */
[----:B------:R-:W-:Y:S01]  /*ef40*/  HADD2.F32 R15, -RZ, R15.H1_H1 ;  /* 0x3000000fff0f7230 */ /* 0x000fe20000004100 */
[-C--:B------:R-:W-:Y:S01]  /*ef50*/  F2FP.F16.E4M3.UNPACK_B R26, R6.reuse ;  /* 0x00000006ff1a723e */ /* 0x080fe200020006ff */
[--C-:B------:R-:W-:Y:S01]  /*ef60*/  HADD2.F32 R5, -RZ, R4.reuse.H1_H1 ;  /* 0x30000004ff057230 */ /* 0x100fe20000004100 */
[----:B------:R-:W-:Y:S01]  /*ef70*/  F2FP.F16.E4M3.UNPACK_B R6, R6.H1 ;  /* 0x00000006ff06723e */ /* 0x000fe200030006ff */
[----:B------:R-:W-:-:S02]  /*ef80*/  HADD2.F32 R4, -RZ, R4.H0_H0 ;  /* 0x20000004ff047230 */ /* 0x000fc40000004100 */
[-C--:B------:R-:W-:Y:S01]  /*ef90*/  FMUL.FTZ R28, R33, R15.reuse ;  /* 0x0000000f211c7220 */ /* 0x080fe20000410000 */
[C---:B------:R-:W-:Y:S01]  /*efa0*/  FMUL.FTZ R32, R29.reuse, R15 ;  /* 0x0000000f1d207220 */ /* 0x040fe20000410000 */
[----:B------:R-:W-:Y:S02]  /*efb0*/  F2FP.F16.E4M3.UNPACK_B R15, R7 ;  /* 0x00000007ff0f723e */ /* 0x000fe400020006ff */
[-C--:B------:R-:W-:Y:S01]  /*efc0*/  FFMA.FTZ R28, R29, R21.reuse, -R28 ;  /* 0x000000151d1c7223 */ /* 0x080fe2000001081c */
[----:B------:R-:W-:Y:S01]  /*efd0*/  FFMA.FTZ R29, R33, R21, R32 ;  /* 0x00000015211d7223 */ /* 0x000fe20000010020 */
[----:B------:R-:W-:Y:S01]  /*efe0*/  HADD2.F32 R32, -RZ, R27.H0_H0 ;  /* 0x2000001bff207230 */ /* 0x000fe20000004100 */
[----:B------:R-:W-:Y:S01]  /*eff0*/  F2FP.F16.E4M3.UNPACK_B R33, R10.H1 ;  /* 0x0000000aff21723e */ /* 0x000fe200030006ff */
[----:B------:R-:W-:Y:S01]  /*f000*/  FMUL.FTZ R21, R34, R5 ;  /* 0x0000000522157220 */ /* 0x000fe20000410000 */
[----:B------:R-:W-:Y:S02]  /*f010*/  F2FP.F16.E4M3.UNPACK_B R7, R7.H1 ;  /* 0x00000007ff07723e */ /* 0x000fe400030006ff */
[----:B------:R-:W-:Y:S01]  /*f020*/  FMUL.FTZ R27, R32, R5 ;  /* 0x00000005201b7220 */ /* 0x000fe20000410000 */
[----:B------:R-:W-:-:S02]  /*f030*/  HADD2.F32 R35, -RZ, R33.H1_H1 ;  /* 0x30000021ff237230 */ /* 0x000fc40000004100 */
[-C--:B------:R-:W-:Y:S01]  /*f040*/  FFMA.FTZ R21, R32, R4.reuse, -R21 ;  /* 0x0000000420157223 */ /* 0x080fe20000010815 */
[----:B------:R-:W-:Y:S02]  /*f050*/  HADD2.F32 R5, -RZ, R25.H1_H1 ;  /* 0x30000019ff057230 */ /* 0x000fe40000004100 */
[----:B------:R-:W-:Y:S01]  /*f060*/  FFMA.FTZ R10, R34, R4, R27 ;  /* 0x00000004220a7223 */ /* 0x000fe2000001001b */
[----:B------:R-:W-:Y:S02]  /*f070*/  HADD2.F32 R27, -RZ, R31.H1_H1 ;  /* 0x3000001fff1b7230 */ /* 0x000fe40000004100 */
[----:B------:R-:W-:Y:S02]  /*f080*/  HADD2.F32 R25, -RZ, R25.H0_H0 ;  /* 0x20000019ff197230 */ /* 0x000fe40000004100 */
[-C--:B------:R-:W-:Y:S01]  /*f090*/  FMUL.FTZ R14, R35, R5.reuse ;  /* 0x00000005230e7220 */ /* 0x080fe20000410000 */
[----:B------:R-:W-:Y:S02]  /*f0a0*/  HADD2.F32 R34, -RZ, R33.H0_H0 ;  /* 0x20000021ff227230 */ /* 0x000fe40000004100 */
[----:B------:R-:W-:Y:S01]  /*f0b0*/  FMUL.FTZ R32, R27, R5 ;  /* 0x000000051b207220 */ /* 0x000fe20000410000 */
[----:B------:R-:W-:-:S02]  /*f0c0*/  HADD2.F32 R4, -RZ, R24.H1_H1 ;  /* 0x30000018ff047230 */ /* 0x000fc40000004100 */
[----:B------:R-:W-:Y:S01]  /*f0d0*/  FFMA.FTZ R27, R27, R25, -R14 ;  /* 0x000000191b1b7223 */ /* 0x000fe2000001080e */
[----:B------:R-:W-:Y:S01]  /*f0e0*/  HADD2.F32 R14, -RZ, R31.H0_H0 ;  /* 0x2000001fff0e7230 */ /* 0x000fe20000004100 */
[----:B------:R-:W-:Y:S01]  /*f0f0*/  F2FP.F16.E4M3.UNPACK_B R33, R11 ;  /* 0x0000000bff21723e */ /* 0x000fe200020006ff */
[----:B------:R-:W-:Y:S02]  /*f100*/  HADD2.F32 R24, -RZ, R24.H0_H0 ;  /* 0x20000018ff187230 */ /* 0x000fe40000004100 */
[----:B------:R-:W-:Y:S01]  /*f110*/  FMUL.FTZ R5, R34, R4 ;  /* 0x0000000422057220 */ /* 0x000fe20000410000 */
[----:B------:R-:W-:Y:S01]  /*f120*/  FFMA.FTZ R32, R35, R25, R32 ;  /* 0x0000001923207223 */ /* 0x000fe20000010020 */
[----:B------:R-:W-:Y:S01]  /*f130*/  F2FP.F16.E4M3.UNPACK_B R31, R20 ;  /* 0x00000014ff1f723e */ /* 0x000fe200020006ff */
[C---:B------:R-:W-:Y:S01]  /*f140*/  FMUL.FTZ R25, R14.reuse, R4 ;  /* 0x000000040e197220 */ /* 0x040fe20000410000 */
[----:B------:R-:W-:Y:S01]  /*f150*/  FFMA.FTZ R14, R14, R24, -R5 ;  /* 0x000000180e0e7223 */ /* 0x000fe20000010805 */
[----:B------:R-:W-:Y:S01]  /*f160*/  HADD2.F32 R38, -RZ, R33.H1_H1 ;  /* 0x30000021ff267230 */ /* 0x000fe20000004100 */
[----:B------:R-:W-:Y:S01]  /*f170*/  F2FP.F16.E4M3.UNPACK_B R20, R20.H1 ;  /* 0x00000014ff14723e */ /* 0x000fe200030006ff */
[----:B------:R-:W-:-:S02]  /*f180*/  HADD2.F32 R5, -RZ, R6.H1_H1 ;  /* 0x30000006ff057230 */ /* 0x000fc40000004100 */
[----:B------:R-:W-:Y:S01]  /*f190*/  FFMA.FTZ R25, R34, R24, R25 ;  /* 0x0000001822197223 */ /* 0x000fe20000010019 */
[--C-:B------:R-:W-:Y:S01]  /*f1a0*/  HADD2.F32 R24, -RZ, R31.reuse.H1_H1 ;  /* 0x3000001fff187230 */ /* 0x100fe20000004100 */
[----:B------:R-:W-:Y:S01]  /*f1b0*/  F2FP.SATFINITE.E4M3.F32.PACK_AB_MERGE_C R27, R32, R27, RZ ;  /* 0x0000001b201b723e */ /* 0x000fe200048070ff */
[----:B------:R-:W-:Y:S02]  /*f1c0*/  HADD2.F32 R34, -RZ, R31.H0_H0 ;  /* 0x2000001fff227230 */ /* 0x000fe40000004100 */
[-C--:B------:R-:W-:Y:S01]  /*f1d0*/  FMUL.FTZ R31, R38, R5.reuse ;  /* 0x00000005261f7220 */ /* 0x080fe20000410000 */
[----:B------:R-:W-:Y:S02]  /*f1e0*/  HADD2.F32 R6, -RZ, R6.H0_H0 ;  /* 0x20000006ff067230 */ /* 0x000fe40000004100 */
[----:B------:R-:W-:Y:S02]  /*f1f0*/  HADD2.F32 R36, -RZ, R33.H0_H0 ;  /* 0x20000021ff247230 */ /* 0x000fe40000004100 */
[----:B------:R-:W-:Y:S01]  /*f200*/  FMUL.FTZ R33, R24, R5 ;  /* 0x0000000518217220 */ /* 0x000fe20000410000 */
[----:B------:R-:W-:-:S02]  /*f210*/  HADD2.F32 R4, -RZ, R26.H1_H1 ;  /* 0x3000001aff047230 */ /* 0x000fc40000004100 */
[-C--:B------:R-:W-:Y:S01]  /*f220*/  FFMA.FTZ R24, R24, R6.reuse, -R31 ;  /* 0x0000000618187223 */ /* 0x080fe2000001081f */
[----:B------:R-:W-:Y:S02]  /*f230*/  HADD2.F32 R26, -RZ, R26.H0_H0 ;  /* 0x2000001aff1a7230 */ /* 0x000fe40000004100 */
[----:B------:R-:W-:Y:S01]  /*f240*/  FFMA.FTZ R33, R38, R6, R33 ;  /* 0x0000000626217223 */ /* 0x000fe20000010021 */
[--C-:B------:R-:W-:Y:S02]  /*f250*/  HADD2.F32 R35, -RZ, R20.reuse.H1_H1 ;  /* 0x30000014ff237230 */ /* 0x100fe40000004100 */
[-C--:B------:R-:W-:Y:S01]  /*f260*/  FMUL.FTZ R5, R36, R4.reuse ;  /* 0x0000000424057220 */ /* 0x080fe20000410000 */
[C---:B------:R-:W-:Y:S01]  /*f270*/  FMUL.FTZ R31, R34.reuse, R4 ;  /* 0x00000004221f7220 */ /* 0x040fe20000410000 */
[----:B------:R-:W-:Y:S01]  /*f280*/  F2FP.F16.E4M3.UNPACK_B R4, R11.H1 ;  /* 0x0000000bff04723e */ /* 0x000fe200030006ff */
[----:B------:R-:W-:Y:S02]  /*f290*/  HADD2.F32 R11, -RZ, R20.H0_H0 ;  /* 0x20000014ff0b7230 */ /* 0x000fe40000004100 */
[----:B------:R-:W-:Y:S01]  /*f2a0*/  FFMA.FTZ R6, R34, R26, -R5 ;  /* 0x0000001a22067223 */ /* 0x000fe20000010805 */
[----:B------:R-:W-:-:S02]  /*f2b0*/  HADD2.F32 R5, -RZ, R7.H1_H1 ;  /* 0x30000007ff057230 */ /* 0x000fc40000004100 */
[----:B------:R-:W-:Y:S01]  /*f2c0*/  FFMA.FTZ R31, R36, R26, R31 ;  /* 0x0000001a241f7223 */ /* 0x000fe2000001001f */
[--C-:B------:R-:W-:Y:S01]  /*f2d0*/  HADD2.F32 R39, -RZ, R4.reuse.H1_H1 ;  /* 0x30000004ff277230 */ /* 0x100fe20000004100 */
[----:B------:R-:W-:Y:S01]  /*f2e0*/  F2FP.SATFINITE.E4M3.F32.PACK_AB_MERGE_C R24, R33, R24, RZ ;  /* 0x000000182118723e */ /* 0x000fe200048070ff */
[----:B0-----:R-:W-:Y:S02]  /*f2f0*/  HADD2.F32 R37, -RZ, R4.H0_H0 ;  /* 0x20000004ff257230 */ /* 0x001fe40000004100 */
[-C--:B------:R-:W-:Y:S01]  /*f300*/  FMUL.FTZ R34, R35, R5.reuse ;  /* 0x0000000523227220 */ /* 0x080fe20000410000 */
[----:B------:R-:W-:Y:S02]  /*f310*/  HADD2.F32 R4, -RZ, R15.H1_H1 ;  /* 0x3000000fff047230 */ /* 0x000fe40000004100 */
[----:B------:R-:W-:Y:S01]  /*f320*/  FMUL.FTZ R26, R39, R5 ;  /* 0x00000005271a7220 */ /* 0x000fe20000410000 */
[----:B------:R-:W-:Y:S01]  /*f330*/  HADD2.F32 R7, -RZ, R7.H0_H0 ;  /* 0x20000007ff077230 */ /* 0x000fe20000004100 */
[----:B------:R-:W-:Y:S01]  /*f340*/  F2FP.SATFINITE.E4M3.F32.PACK_AB_MERGE_C R6, R31, R6, R24 ;  /* 0x000000061f06723e */ /* 0x000fe20004807018 */
        /* <DEDUP_REMOVED lines=8> */
[----:B------:R-:W-:Y:S02]  /*f3d0*/  F2FP.SATFINITE.E4M3.F32.PACK_AB_MERGE_C R26, R5, R26, RZ ;  /* 0x0000001a051a723e */ /* 0x000fe400048070ff */
[----:B------:R-:W-:-:S02]  /*f3e0*/  F2FP.SATFINITE.E4M3.F32.PACK_AB_MERGE_C R4, R10, R21, R4 ;  /* 0x000000150a04723e */ /* 0x000fc40004807004 */
[----:B------:R-:W-:Y:S02]  /*f3f0*/  F2FP.SATFINITE.E4M3.F32.PACK_AB_MERGE_C R5, R25, R14, R27 ;  /* 0x0000000e1905723e */ /* 0x000fe4000480701b */
[----:B------:R-:W-:-:S05]  /*f400*/  F2FP.SATFINITE.E4M3.F32.PACK_AB_MERGE_C R7, R20, R7, R26 ;  /* 0x000000071407723e */ /* 0x000fca000480701a */
[----:B------:R1:W-:Y:S02]  /*f410*/  STS.128 [R0+0x1e400], R4 ;  /* 0x01e4000400007388 */ /* 0x0003e40000000c00 */
.L_x_6514:
[----:B------:R-:W-:Y:S05]  /*f420*/  BSYNC B1 ;  /* 0x0000000000017941 */ /* 0x000fea0003800000 */
.L_x_6513:
[----:B------:R-:W-:Y:S05]  /*f430*/  @P1 BRA `(.L_x_6512) ;  /* 0x0000002400201947 */ /* 0x000fea0003800000 */
[----:B-1----:R-:W1:Y:S01]  /*f440*/  LDS.128 R4, [R3+0x2000] ;  /* 0x0020000003047984 */ /* 0x002e620000000c00 */
[----:B------:R-:W-:Y:S02]  /*f450*/  F2FP.F16.E4M3.UNPACK_B R26, R12 ;  /* 0x0000000cff1a723e */ /* 0x000fe400020006ff */
[----:B------:R-:W-:Y:S02]  /*f460*/  F2FP.F16.E4M3.UNPACK_B R28, R8 ;  /* 0x00000008ff1c723e */ /* 0x000fe400020006ff */
[----:B------:R-:W-:Y:S01]  /*f470*/  F2FP.F16.E4M3.UNPACK_B R12, R12.H1 ;  /* 0x0000000cff0c723e */ /* 0x000fe200030006ff */
[----:B------:R-:W-:Y:S02]  /*f480*/  HADD2.F32 R24, -RZ, R26.H1_H1 ;  /* 0x3000001aff187230 */ /* 0x000fe40000004100 */
[----:B------:R-:W-:Y:S02]  /*f490*/  HADD2.F32 R32, -RZ, R28.H1_H1 ;  /* 0x3000001cff207230 */ /* 0x000fe40000004100 */
[----:B------:R-:W-:-:S02]  /*f4a0*/  HADD2.F32 R26, -RZ, R26.H0_H0 ;  /* 0x2000001aff1a7230 */ /* 0x000fc40000004100 */
[----:B------:R-:W-:Y:S02]  /*f4b0*/  HADD2.F32 R28, -RZ, R28.H0_H0 ;  /* 0x2000001cff1c7230 */ /* 0x000fe40000004100 */
        /* <DEDUP_REMOVED lines=8> */
[----:B------:R-:W-:Y:S01]  /*f540*/  F2FP.F16.E4M3.UNPACK_B R15, R6.H1 ;  /* 0x00000006ff0f723e */ /* 0x000fe200030006ff */
[----:B------:R-:W-:Y:S02]  /*f550*/  HADD2.F32 R6, -RZ, R5.H1_H1 ;  /* 0x30000005ff067230 */ /* 0x000fe40000004100 */
[-C--:B------:R-:W-:Y:S01]  /*f560*/  FMUL.FTZ R21, R32, R0.reuse ;  /* 0x0000000020157220 */ /* 0x080fe20000410000 */
[C---:B------:R-:W-:Y:S01]  /*f570*/  FMUL.FTZ R25, R24.reuse, R0 ;  /* 0x0000000018197220 */ /* 0x040fe20000410000 */
[--C-:B------:R-:W-:Y:S01]  /*f580*/  HADD2.F32 R0, -RZ, R4.reuse.H1_H1 ;  /* 0x30000004ff007230 */ /* 0x100fe20000004100 */
[----:B------:R-:W-:Y:S01]  /*f590*/  F2FP.F16.E4M3.UNPACK_B R20, R7 ;  /* 0x00000007ff14723e */ /* 0x000fe200020006ff */
[-C--:B------:R-:W-:Y:S01]  /*f5a0*/  FFMA.FTZ R24, R24, R10.reuse, -R21 ;  /* 0x0000000a18187223 */ /* 0x080fe20000010815 */
[----:B------:R-:W-:Y:S01]  /*f5b0*/  FFMA.FTZ R27, R32, R10, R25 ;  /* 0x0000000a201b7223 */ /* 0x000fe20000010019 */
[----:B------:R-:W-:Y:S01]  /*f5c0*/  F2FP.F16.E4M3.UNPACK_B R10, R8.H1 ;  /* 0x00000008ff0a723e */ /* 0x000fe200030006ff */
[----:B------:R-:W-:-:S02]  /*f5d0*/  HADD2.F32 R4, -RZ, R4.H0_H0 ;  /* 0x20000004ff047230 */ /* 0x000fc40000004100 */
[-C--:B------:R-:W-:Y:S01]  /*f5e0*/  FMUL.FTZ R25, R26, R0.reuse ;  /* 0x000000001a197220 */ /* 0x080fe20000410000 */
[C---:B------:R-:W-:Y:S01]  /*f5f0*/  FMUL.FTZ R21, R28.reuse, R0 ;  /* 0x000000001c157220 */ /* 0x040fe20000410000 */
[----:B------:R-:W-:Y:S01]  /*f600*/  HADD2.F32 R5, -RZ, R5.H0_H0 ;  /* 0x20000005ff057230 */ /* 0x000fe20000004100 */
[----:B------:R-:W-:Y:S01]  /*f610*/  F2FP.F16.E4M3.UNPACK_B R7, R7.H1 ;  /* 0x00000007ff07723e */ /* 0x000fe200030006ff */
[----:B------:R-:W-:Y:S02]  /*f620*/  HADD2.F32 R33, -RZ, R10.H1_H1 ;  /* 0x3000000aff217230 */ /* 0x000fe40000004100 */
[-C--:B------:R-:W-:Y:S01]  /*f630*/  FFMA.FTZ R8, R28, R4.reuse, R25 ;  /* 0x000000041c087223 */ /* 0x080fe20000010019 */
[----:B------:R-:W-:Y:S01]  /*f640*/  FFMA.FTZ R21, R26, R4, -R21 ;  /* 0x000000041a157223 */ /* 0x000fe20000010815 */
[----:B------:R-:W-:Y:S01]  /*f650*/  HADD2.F32 R25, -RZ, R12.H1_H1 ;  /* 0x3000000cff197230 */ /* 0x000fe20000004100 */
[----:B------:R-:W-:Y:S01]  /*f660*/  F2FP.F16.E4M3.UNPACK_B R26, R9 ;  /* 0x00000009ff1a723e */ /* 0x000fe200020006ff */
[----:B------:R-:W-:Y:S01]  /*f670*/  FMUL.FTZ R4, R33, R6 ;  /* 0x0000000621047220 */ /* 0x000fe20000410000 */
[----:B------:R-:W-:Y:S01]  /*f680*/  HADD2.F32 R31, -RZ, R10.H0_H0 ;  /* 0x2000000aff1f7230 */ /* 0x000fe20000004100 */
[----:B------:R-:W-:Y:S01]  /*f690*/  F2FP.F16.E4M3.UNPACK_B R12, R13 ;  /* 0x0000000dff0c723e */ /* 0x000fe200020006ff */
[----:B------:R-:W-:-:S02]  /*f6a0*/  HADD2.F32 R0, -RZ, R11.H1_H1 ;  /* 0x3000000bff007230 */ /* 0x000fc40000004100 */
[C---:B------:R-:W-:Y:S01]  /*f6b0*/  FMUL.FTZ R6, R25.reuse, R6 ;  /* 0x0000000619067220 */ /* 0x040fe20000410000 */
[----:B------:R-:W-:Y:S01]  /*f6c0*/  FFMA.FTZ R10, R25, R5, -R4 ;  /* 0x00000005190a7223 */ /* 0x000fe20000010804 */
[----:B------:R-:W-:Y:S01]  /*f6d0*/  HADD2.F32 R11, -RZ, R11.H0_H0 ;  /* 0x2000000bff0b7230 */ /* 0x000fe20000004100 */
[----:B------:R-:W-:Y:S01]  /*f6e0*/  F2FP.F16.E4M3.UNPACK_B R9, R9.H1 ;  /* 0x00000009ff09723e */ /* 0x000fe200030006ff */
[-C--:B------:R-:W-:Y:S01]  /*f6f0*/  FMUL.FTZ R4, R31, R0.reuse ;  /* 0x000000001f047220 */ /* 0x080fe20000410000 */
[----:B------:R-:W-:Y:S01]  /*f700*/  FMUL.FTZ R0, R29, R0 ;  /* 0x000000001d007220 */ /* 0x000fe20000410000 */
[----:B------:R-:W-:Y:S01]  /*f710*/  FFMA.FTZ R25, R33, R5, R6 ;  /* 0x0000000521197223 */ /* 0x000fe20000010006 */
[----:B------:R-:W-:Y:S02]  /*f720*/  HADD2.F32 R28, -RZ, R12.H0_H0 ;  /* 0x2000000cff1c7230 */ /* 0x000fe40000004100 */
[----:B------:R-:W-:Y:S01]  /*f730*/  FFMA.FTZ R5, R29, R11, -R4 ;  /* 0x0000000b1d057223 */ /* 0x000fe20000010804 */
[----:B------:R-:W-:-:S02]  /*f740*/  HADD2.F32 R29, -RZ, R26.H1_H1 ;  /* 0x3000001aff1d7230 */ /* 0x000fc40000004100 */
[----:B------:R-:W-:Y:S01]  /*f750*/  FFMA.FTZ R6, R31, R11, R0 ;  /* 0x0000000b1f067223 */ /* 0x000fe20000010000 */
[--C-:B------:R-:W-:Y:S01]  /*f760*/  HADD2.F32 R4, -RZ, R15.reuse.H1_H1 ;  /* 0x3000000fff047230 */ /* 0x100fe20000004100 */
[----:B------:R-:W-:Y:S01]  /*f770*/  F2FP.SATFINITE.E4M3.F32.PACK_AB_MERGE_C R10, R25, R10, RZ ;  /* 0x0000000a190a723e */ /* 0x000fe200048070ff */
[----:B------:R-:W-:Y:S02]  /*f780*/  HADD2.F32 R11, -RZ, R12.H1_H1 ;  /* 0x3000000cff0b7230 */ /* 0x000fe40000004100 */
[----:B------:R-:W-:Y:S02]  /*f790*/  HADD2.F32 R15, -RZ, R15.H0_H0 ;  /* 0x2000000fff0f7230 */ /* 0x000fe40000004100 */
[-C--:B------:R-:W-:Y:S01]  /*f7a0*/  FMUL.FTZ R12, R29, R4.reuse ;  /* 0x000000041d0c7220 */ /* 0x080fe20000410000 */
[----:B------:R-:W-:Y:S02]  /*f7b0*/  HADD2.F32 R32, -RZ, R26.H0_H0 ;  /* 0x2000001aff207230 */ /* 0x000fe40000004100 */
[C---:B------:R-:W-:Y:S01]  /*f7c0*/  FMUL.FTZ R4, R11.reuse, R4 ;  /* 0x000000040b047220 */ /* 0x040fe20000410000 */
[--C-:B------:R-:W-:Y:S01]  /*f7d0*/  HADD2.F32 R0, -RZ, R14.reuse.H1_H1 ;  /* 0x3000000eff007230 */ /* 0x100fe20000004100 */
[----:B------:R-:W-:Y:S01]  /*f7e0*/  F2FP.F16.E4M3.UNPACK_B R26, R13.H1 ;  /* 0x0000000dff1a723e */ /* 0x000fe200030006ff */
[----:B------:R-:W-:Y:S01]  /*f7f0*/  FFMA.FTZ R12, R11, R15, -R12 ;  /* 0x0000000f0b0c7223 */ /* 0x000fe2000001080c */
[----:B------:R-:W-:-:S02]  /*f800*/  HADD2.F32 R14, -RZ, R14.H0_H0 ;  /* 0x2000000eff0e7230 */ /* 0x000fc40000004100 */
[----:B------:R-:W-:Y:S01]  /*f810*/  FFMA.FTZ R15, R29, R15, R4 ;  /* 0x0000000f1d0f7223 */ /* 0x000fe20000010004 */
[-C--:B------:R-:W-:Y:S01]  /*f820*/  FMUL.FTZ R11, R32, R0.reuse ;  /* 0x00000000200b7220 */ /* 0x080fe20000410000 */
[----:B------:R-:W-:Y:S01]  /*f830*/  FMUL.FTZ R13, R28, R0 ;  /* 0x000000001c0d7220 */ /* 0x000fe20000410000 */
[----:B------:R-:W-:Y:S01]  /*f840*/  HADD2.F32 R31, -RZ, R9.H1_H1 ;  /* 0x30000009ff1f7230 */ /* 0x000fe20000004100 */
[----:B------:R-:W-:Y:S01]  /*f850*/  F2FP.SATFINITE.E4M3.F32.PACK_AB_MERGE_C R5, R6, R5, R10 ;  /* 0x000000050605723e */ /* 0x000fe2000480700a */
[----:B------:R-:W-:Y:S02]  /*f860*/  HADD2.F32 R4, -RZ, R7.H1_H1 ;  /* 0x30000007ff047230 */ /* 0x000fe40000004100 */
[-C--:B------:R-:W-:Y:S01]  /*f870*/  FFMA.FTZ R11, R28, R14.reuse, -R11 ;  /* 0x0000000e1c0b7223 */ /* 0x080fe2000001080b */
[--C-:B------:R-:W-:Y:S02]  /*f880*/  HADD2.F32 R29, -RZ, R26.reuse.H1_H1 ;  /* 0x3000001aff1d7230 */ /* 0x100fe40000004100 */
[----:B------:R-:W-:Y:S01]  /*f890*/  FFMA.FTZ R14, R32, R14, R13 ;  /* 0x0000000e200e7223 */ /* 0x000fe2000001000d */
[----:B------:R-:W-:-:S02]  /*f8a0*/  HADD2.F32 R28, -RZ, R26.H0_H0 ;  /* 0x2000001aff1c7230 */ /* 0x000fc40000004100 */
[-C--:B------:R-:W-:Y:S01]  /*f8b0*/  FMUL.FTZ R26, R31, R4.reuse ;  /* 0x000000041f1a7220 */ /* 0x080fe20000410000 */
[----:B------:R-:W-:Y:S02]  /*f8c0*/  HADD2.F32 R32, -RZ, R9.H0_H0 ;  /* 0x20000009ff207230 */ /* 0x000fe40000004100 */
[----:B------:R-:W-:Y:S01]  /*f8d0*/  FMUL.FTZ R4, R29, R4 ;  /* 0x000000041d047220 */ /* 0x000fe20000410000 */
[--C-:B------:R-:W-:Y:S01]  /*f8e0*/  HADD2.F32 R0, -RZ, R20.reuse.H1_H1 ;  /* 0x30000014ff007230 */ /* 0x100fe20000004100 */
[----:B------:R-:W-:Y:S01]  /*f8f0*/  F2FP.SATFINITE.E4M3.F32.PACK_AB_MERGE_C R12, R15, R12, RZ ;  /* 0x0000000c0f0c723e */ /* 0x000fe200048070ff */
        /* <DEDUP_REMOVED lines=11> */
[----:B------:R-:W-:Y:S02]  /*f9b0*/  F2FP.SATFINITE.E4M3.F32.PACK_AB_MERGE_C R6, R14, R11, R12 ;  /* 0x0000000b0e06723e */ /* 0x000fe4000480700c */
[----:B------:R-:W-:-:S05]  /*f9c0*/  F2FP.SATFINITE.E4M3.F32.PACK_AB_MERGE_C R7, R20, R7, R26 ;  /* 0x000000071407723e */ /* 0x000fca000480701a */
[----:B------:R2:W-:Y:S01]  /*f9d0*/  STS.128 [R3+0x2000], R4 ;  /* 0x0020000403007388 */ /* 0x0005e20000000c00 */
[----:B------:R-:W-:Y:S05]  /*f9e0*/  BRA `(.L_x_6512) ;  /* 0x0000001c00b47947 */ /* 0x000fea0003800000 */
.L_x_6502:
[----:B------:R-:W-:-:S03]  /*f9f0*/  UMOV UR4, 0xffffffff ;  /* 0xffffffff00047882 */ /* 0x000fc60000000000 */
[----:B------:R-:W-:Y:S05]  /*fa00*/  BRA.DIV UR4, `(.L_x_6515) ;  /* 0x0000018a04947947 */ /* 0x000fea000b800000 */
[----:B------:R0:W1:Y:S04]  /*fa10*/  SHFL.IDX PT, R21, R24, RZ, 0x1c1f ;  /* 0x001c1fff18157589 */ /* 0x00006800000e0000 */
[----:B------:R0:W2:Y:S04]  /*fa20*/  SHFL.IDX PT, R14, R28, RZ, 0x1c1f ;  /* 0x001c1fff1c0e7589 */ /* 0x0000a800000e0000 */
[----:B------:R0:W3:Y:S04]  /*fa30*/  SHFL.IDX PT, R3, R26, RZ, 0x1c1f ;  /* 0x001c1fff1a037589 */ /* 0x0000e800000e0000 */
[----:B------:R0:W4:Y:S02]  /*fa40*/  SHFL.IDX PT, R25, R27, RZ, 0x1c1f ;  /* 0x001c1fff1b197589 */ /* 0x00012400000e0000 */
.L_x_6722:
        /* <DEDUP_REMOVED lines=19> */
.L_x_6517:
[----:B------:R-:W-:Y:S05]  /*fb80*/  BSYNC B1 ;  /* 0x0000000000017941 */ /* 0x000fea0003800000 */
.L_x_6516:
[----:B------:R-:W2:Y:S01]  /*fb90*/  LDL R0, [R1+0xbc] ;  /* 0x0000bc0001007983 */ /* 0x000ea20000100800 */
[----:B---3-5:R-:W-:Y:S01]  /*fba0*/  LOP3.LUT R3, R4, 0xff, RZ, 0xc0, !PT ;  /* 0x000000ff04037812 */ /* 0x028fe200078ec0ff */
[----:B------:R-:W-:Y:S01]  /*fbb0*/  IMAD R26, R121, -0x80, R26 ;  /* 0xffffff80791a7824 */ /* 0x000fe200078e021a */
[----:B0-----:R-:W-:Y:S01]  /*fbc0*/  SHF.R.U32.HI R15, RZ, 0x8, R5 ;  /* 0x00000008ff0f7819 */ /* 0x001fe20000011605 */
[----:B------:R-:W-:Y:S01]  /*fbd0*/  VIADD R32, R228, 0x40 ;  /* 0x00000040e4207836 */ /* 0x000fe20000000000 */
[----:B------:R-:W-:Y:S01]  /*fbe0*/  LOP3.LUT R24, R8, 0xff, RZ, 0xc0, !PT ;  /* 0x000000ff08187812 */ /* 0x000fe200078ec0ff */
[----:B------:R-:W-:Y:S01]  /*fbf0*/  BSSY B1, `(.L_x_6518) ;  /* 0x0000043000017945 */ /* 0x000fe20003800000 */
[----:B------:R-:W-:Y:S02]  /*fc00*/  LOP3.LUT R12, R5, 0xff, RZ, 0xc0, !PT ;  /* 0x000000ff050c7812 */ /* 0x000fe400078ec0ff */
[----:B----4-:R-:W-:Y:S02]  /*fc10*/  SHF.R.U32.HI R25, RZ, 0x8, R7 ;  /* 0x00000008ff197819 */ /* 0x010fe40000011607 */
[----:B------:R-:W-:-:S02]  /*fc20*/  LOP3.LUT R15, R15, 0xff, RZ, 0xc0, !PT ;  /* 0x000000ff0f0f7812 */ /* 0x000fc400078ec0ff */
[----:B--2---:R-:W-:Y:S02]  /*fc30*/  LOP3.LUT R14, R6, 0xff, RZ, 0xc0, !PT ;  /* 0x000000ff060e7812 */ /* 0x004fe400078ec0ff */
[----:B------:R-:W-:Y:S02]  /*fc40*/  LOP3.LUT R20, R7, 0xff, RZ, 0xc0, !PT ;  /* 0x000000ff07147812 */ /* 0x000fe400078ec0ff */
[----:B------:R-:W-:Y:S02]  /*fc50*/  LOP3.LUT R25, R25, 0xff, RZ, 0xc0, !PT ;  /* 0x000000ff19197812 */ /* 0x000fe400078ec0ff */
[----:B------:R-:W-:Y:S02]  /*fc60*/  PRMT R12, R15, 0x7604, R12 ;  /* 0x000076040f0c7816 */ /* 0x000fe4000000000c */
[----:B------:R-:W-:Y:S02]  /*fc70*/  SHF.R.U32.HI R15, RZ, 0x8, R9 ;  /* 0x00000008ff0f7819 */ /* 0x000fe40000011609 */
[----:B------:R-:W-:-:S02]  /*fc80*/  PRMT R20, R25, 0x7604, R20 ;  /* 0x0000760419147816 */ /* 0x000fc40000000014 */
[----:B------:R-:W-:Y:S02]  /*fc90*/  LOP3.LUT R15, R15, 0xff, RZ, 0xc0, !PT ;  /* 0x000000ff0f0f7812 */ /* 0x000fe400078ec0ff */
[--C-:B------:R-:W-:Y:S02]  /*fca0*/  SHF.R.U32.HI R28, RZ, 0x8, R11.reuse ;  /* 0x00000008ff1c7819 */ /* 0x100fe4000001160b */
[----:B------:R-:W-:Y:S02]  /*fcb0*/  SHF.R.U32.HI R33, RZ, 0x10, R11 ;  /* 0x00000010ff217819 */ /* 0x000fe4000001160b */
[----:B------:R-:W-:Y:S02]  /*fcc0*/  SHF.R.U32.HI R29, RZ, 0x10, R9 ;  /* 0x00000010ff1d7819 */ /* 0x000fe40000011609 */
[----:B------:R-:W-:Y:S01]  /*fcd0*/  VIMNMX R37, R26, 0x80, PT ;  /* 0x000000801a257848 */ /* 0x000fe20003fe0100 */
[----:B------:R-:W-:Y:S02]  /*fce0*/  IMAD.U32 R33, R33, 0x10000, RZ ;  /* 0x0001000021217824 */ /* 0x000fe400078e00ff */
[----:B------:R-:W-:Y:S01]  /*fcf0*/  IMAD.U32 R29, R29, 0x10000, RZ ;  /* 0x000100001d1d7824 */ /* 0x000fe200078e00ff */
[----:B------:R-:W-:-:S02]  /*fd00*/  R2UR UR5, R0 ;  /* 0x00000000000572ca */ /* 0x000fc400000e0000 */
[----:B------:R-:W-:-:S04]  /*fd10*/  SHF.R.U32.HI R0, RZ, 0x8, R4 ;  /* 0x00000008ff007819 */ /* 0x000fc80000011604 */
[----:B------:R-:W-:-:S04]  /*fd20*/  LOP3.LUT R0, R0, 0xff, RZ, 0xc0, !PT ;  /* 0x000000ff00007812 */ /* 0x000fc800078ec0ff */
[----:B------:R-:W-:Y:S02]  /*fd30*/  PRMT R13, R0, 0x7604, R3 ;  /* 0x00007604000d7816 */ /* 0x000fe40000000003 */
[----:B------:R-:W-:Y:S01]  /*fd40*/  SHF.R.U32.HI R3, RZ, 0x8, R8 ;  /* 0x00000008ff037819 */ /* 0x000fe20000011608 */
[----:B------:R-:W-:Y:S01]  /*fd50*/  ULEA.HI UR4, UR5, UR5, URZ, 0x1 ;  /* 0x0000000505047291 */ /* 0x000fe2000f8f083f */
[----:B------:R-:W-:Y:S02]  /*fd60*/  SHF.R.U32.HI R0, RZ, 0x8, R6 ;  /* 0x00000008ff007819 */ /* 0x000fe40000011606 */
[----:B------:R-:W-:Y:S01]  /*fd70*/  LOP3.LUT R3, R3, 0xff, RZ, 0xc0, !PT ;  /* 0x000000ff03037812 */ /* 0x000fe200078ec0ff */
[----:B------:R-:W-:Y:S01]  /*fd80*/  ULOP3.LUT UR4, UR4, 0xfffffffe, URZ, 0xc0, !UPT ;  /* 0xfffffffe04047892 */ /* 0x000fe2000f8ec03f */
[----:B-1----:R-:W-:Y:S02]  /*fd90*/  LOP3.LUT R21, R0, 0xff, RZ, 0xc0, !PT ;  /* 0x000000ff00157812 */ /* 0x002fe400078ec0ff */
[----:B------:R-:W-:Y:S01]  /*fda0*/  PRMT R27, R3, 0x7604, R24 ;  /* 0x00007604031b7816 */ /* 0x000fe20000000018 */
[----:B------:R-:W-:Y:S01]  /*fdb0*/  UIADD3 UR4, UR5, -UR4, URZ ;  /* 0x8000000405047290 */ /* 0x000fe2000fffe03f */
[----:B------:R-:W0:Y:S01]  /*fdc0*/  LDC R3, c[0x0][0x3f4] ;  /* 0x0000fd00ff037b82 */ /* 0x000e220000000800 */
[----:B------:R-:W-:-:S02]  /*fdd0*/  SHF.R.U32.HI R0, RZ, 0x8, R10 ;  /* 0x00000008ff007819 */ /* 0x000fc4000001160a */
[----:B------:R-:W-:Y:S02]  /*fde0*/  PRMT R21, R21, 0x7604, R14 ;  /* 0x0000760415157816 */ /* 0x000fe4000000000e */
[----:B------:R-:W-:Y:S01]  /*fdf0*/  IMAD.U32 R35, RZ, RZ, UR4 ;  /* 0x00000004ff237e24 */ /* 0x000fe2000f8e00ff */
[----:B------:R-:W-:Y:S02]  /*fe00*/  LOP3.LUT R14, R9, 0xff, RZ, 0xc0, !PT ;  /* 0x000000ff090e7812 */ /* 0x000fe400078ec0ff */
[----:B------:R-:W-:Y:S02]  /*fe10*/  LOP3.LUT R24, R10, 0xff, RZ, 0xc0, !PT ;  /* 0x000000ff0a187812 */ /* 0x000fe400078ec0ff */
[----:B------:R-:W-:Y:S02]  /*fe20*/  SHF.L.U32 R35, R35, 0x1f, RZ ;  /* 0x0000001f23237819 */ /* 0x000fe400000006ff */
[----:B------:R-:W-:Y:S02]  /*fe30*/  LOP3.LUT R25, R0, 0xff, RZ, 0xc0, !PT ;  /* 0x000000ff00197812 */ /* 0x000fe400078ec0ff */
[----:B------:R-:W1:Y:S01]  /*fe40*/  SYNCS.PHASECHK.TRANS64.TRYWAIT P1, [R16+URZ+0x2e800], R35 ;  /* 0x02e80023100075a7 */ /* 0x000e62000802017f */
[----:B------:R-:W-:-:S02]  /*fe50*/  PRMT R14, R15, 0x7604, R14 ;  /* 0x000076040f0e7816 */ /* 0x000fc4000000000e */
[----:B------:R-:W-:Y:S02]  /*fe60*/  PRMT R31, R25, 0x7604, R24 ;  /* 0x00007604191f7816 */ /* 0x000fe40000000018 */
[----:B------:R-:W-:Y:S02]  /*fe70*/  LOP3.LUT R0, R11, 0xff, RZ, 0xc0, !PT ;  /* 0x000000ff0b007812 */ /* 0x000fe400078ec0ff */
[----:B------:R-:W-:Y:S02]  /*fe80*/  LOP3.LUT R15, R28, 0xff, RZ, 0xc0, !PT ;  /* 0x000000ff1c0f7812 */ /* 0x000fe400078ec0ff */
[----:B------:R-:W-:Y:S02]  /*fe90*/  SHF.R.U32.HI R24, RZ, 0x10, R5 ;  /* 0x00000010ff187819 */ /* 0x000fe40000011605 */
[----:B------:R-:W-:Y:S02]  /*fea0*/  PRMT R0, R15, 0x7604, R0 ;  /* 0x000076040f007816 */ /* 0x000fe40000000000 */
[----:B------:R-:W-:Y:S01]  /*feb0*/  SHF.R.U32.HI R25, RZ, 0x10, R7 ;  /* 0x00000010ff197819 */ /* 0x000fe20000011607 */
[----:B------:R-:W-:Y:S01]  /*fec0*/  IMAD.U32 R15, R24, 0x10000, RZ ;  /* 0x00010000180f7824 */ /* 0x000fe200078e00ff */
[----:B------:R-:W-:-:S02]  /*fed0*/  LOP3.LUT R13, R13, 0xff0000, R4, 0xf8, !PT ;  /* 0x00ff00000d0d7812 */ /* 0x000fc400078ef804 */
[----:B------:R-:W-:Y:S02]  /*fee0*/  SHF.L.U32 R25, R25, 0x10, RZ ;  /* 0x0000001019197819 */ /* 0x000fe400000006ff */
[----:B------:R-:W-:Y:S02]  /*fef0*/  LOP3.LUT R15, R12, 0xff0000, R15, 0xf8, !PT ;  /* 0x00ff00000c0f7812 */ /* 0x000fe400078ef80f */
[----:B------:R-:W-:Y:S02]  /*ff00*/  LOP3.LUT R33, R0, 0xff0000, R33, 0xf8, !PT ;  /* 0x00ff000000217812 */ /* 0x000fe400078ef821 */
[----:B------:R-:W-:Y:S02]  /*ff10*/  LOP3.LUT R0, R13, 0xff000000, R4, 0xf8, !PT ;  /* 0xff0000000d007812 */ /* 0x000fe400078ef804 */
[----:B0-----:R-:W-:Y:S02]  /*ff20*/  ISETP.GE.AND P0, PT, R18, R3, PT ;  /* 0x000000031200720c */ /* 0x001fe40003f06270 */
[----:B------:R-:W-:-:S02]  /*ff30*/  LOP3.LUT R12, R15, 0xff000000, R5, 0xf8, !PT ;  /* 0xff0000000f0c7812 */ /* 0x000fc400078ef805 */
[----:B------:R-:W-:Y:S02]  /*ff40*/  LOP3.LUT R13, R21, 0xff0000, R6, 0xf8, !PT ;  /* 0x00ff0000150d7812 */ /* 0x000fe400078ef806 */
[----:B------:R-:W-:Y:S02]  /*ff50*/  LOP3.LUT R25, R20, 0xff0000, R25, 0xf8, !PT ;  /* 0x00ff000014197812 */ /* 0x000fe400078ef819 */
[----:B------:R-:W-:Y:S02]  /*ff60*/  LOP3.LUT R29, R14, 0xff0000, R29, 0xf8, !PT ;  /* 0x00ff00000e1d7812 */ /* 0x000fe400078ef81d */
[----:B------:R-:W-:Y:S02]  /*ff70*/  LOP3.LUT R15, R27, 0xff0000, R8, 0xf8, !PT ;  /* 0x00ff00001b0f7812 */ /* 0x000fe400078ef808 */
[----:B------:R-:W-:Y:S02]  /*ff80*/  LOP3.LUT R21, R31, 0xff0000, R10, 0xf8, !PT ;  /* 0x00ff00001f157812 */ /* 0x000fe400078ef80a */
[----:B------:R-:W-:-:S02]  /*ff90*/  ISETP.GE.OR P2, PT, R228, R37, P0 ;  /* 0x00000025e400720c */ /* 0x000fc40000746670 */
[----:B------:R-:W-:Y:S02]  /*ffa0*/  ISETP.GE.OR P0, PT, R32, R37, P0 ;  /* 0x000000252000720c */ /* 0x000fe40000706670 */
[----:B------:R-:W-:Y:S02]  /*ffb0*/  LOP3.LUT R13, R13, 0xff000000, R6, 0xf8, !PT ;  /* 0xff0000000d0d7812 */ /* 0x000fe400078ef806 */
[----:B------:R-:W-:Y:S02]  /*ffc0*/  LOP3.LUT R14, R25, 0xff000000, R7, 0xf8, !PT ;  /* 0xff000000190e7812 */ /* 0x000fe400078ef807 */
[----:B------:R-:W-:Y:S02]  /*ffd0*/  LOP3.LUT R15, R15, 0xff000000, R8, 0xf8, !PT ;  /* 0xff0000000f0f7812 */ /* 0x000fe400078ef808 */
[----:B------:R-:W-:Y:S02]  /*ffe0*/  LOP3.LUT R20, R29, 0xff000000, R9, 0xf8, !PT ;  /* 0xff0000001d147812 */ /* 0x000fe400078ef809 */
[----:B------:R-:W-:-:S02]  /*fff0*/  LOP3.LUT R21, R21, 0xff000000, R10, 0xf8, !PT ;  /* 0xff00000015157812 */ /* 0x000fc400078ef80a */
[----:B------:R-:W-:Y:S01]  /*10000*/  LOP3.LUT R24, R33, 0xff000000, R11, 0xf8, !PT ;  /* 0xff00000021187812 */ /* 0x000fe200078ef80b */
[----:B-1----:R-:W-:Y:S06]  /*10010*/  @!P1 BRA `(.L_x_6519) ;  /* 0x0000018400809947 */ /* 0x002fec0003800000 */
.L_x_6723:
[----:B------:R-:W-:Y:S05]  /*10020*/  BSYNC B1 ;  /* 0x0000000000017941 */ /* 0x000fea0003800000 */
.L_x_6518:
[----:B------:R-:W-:Y:S04]  /*10030*/  BSSY B1, `(.L_x_6520) ;  /* 0x00000c6000017945 */ /* 0x000fe80003800000 */
[----:B------:R-:W-:Y:S05]  /*10040*/  @P2 BRA `(.L_x_6521) ;  /* 0x0000000c00102947 */ /* 0x000fea0003800000 */
[----:B------:R-:W1:Y:S01]  /*10050*/  S2R R5, SR_TID.X ;  /* 0x0000000000057919 */ /* 0x000e620000002100 */
[----:B------:R-:W-:Y:S01]  /*10060*/  IMAD.SHL.U32 R4, R229, 0x80, RZ ;  /* 0x00000080e5047824 */ /* 0x000fe200078e00ff */
[----:B------:R-:W-:Y:S02]  /*10070*/  F2FP.F16.E4M3.UNPACK_B R38, R0.H1 ;  /* 0x00000000ff26723e */ /* 0x000fe400030006ff */
[-C--:B------:R-:W-:Y:S02]  /*10080*/  F2FP.F16.E4M3.UNPACK_B R42, R15.reuse.H1 ;  /* 0x0000000fff2a723e */ /* 0x080fe400030006ff */
[----:B------:R-:W-:Y:S01]  /*10090*/  LOP3.LUT R6, R4, 0x380, RZ, 0xc0, !PT ;  /* 0x0000038004067812 */ /* 0x000fe200078ec0ff */
[----:B------:R-:W-:Y:S01]  /*100a0*/  HADD2.F32 R39, -RZ, R38.H0_H0 ;  /* 0x20000026ff277230 */ /* 0x000fe20000004100 */
[----:B------:R-:W-:Y:S01]  /*100b0*/  F2FP.F16.E4M3.UNPACK_B R41, R15 ;  /* 0x0000000fff29723e */ /* 0x000fe200020006ff */
[----:B------:R-:W-:Y:S01]  /*100c0*/  HADD2.F32 R40, -RZ, R42.H0_H0 ;  /* 0x2000002aff287230 */ /* 0x000fe20000004100 */
[----:B------:R-:W-:-:S02]  /*100d0*/  LOP3.LUT R4, R6, 0x70, R18, 0xf8, !PT ;  /* 0x0000007006047812 */ /* 0x000fc400078ef812 */
[----:B------:R-:W-:-:S04]  /*100e0*/  SHF.R.U32.HI R9, RZ, 0x3, R6 ;  /* 0x00000003ff097819 */ /* 0x000fc80000011606 */
[----:B------:R-:W-:Y:S01]  /*100f0*/  LOP3.LUT R25, R4, R9, RZ, 0x3c, !PT ;  /* 0x0000000904197212 */ /* 0x000fe200078e3cff */
[----:B-1----:R-:W-:-:S05]  /*10100*/  VIADD R5, R5, 0xffffff80 ;  /* 0xffffff8005057836 */ /* 0x002fca0000000000 */
[----:B------:R-:W-:-:S04]  /*10110*/  SHF.R.S32.HI R8, RZ, 0x1f, R5 ;  /* 0x0000001fff087819 */ /* 0x000fc80000011405 */
[----:B------:R-:W-:Y:S01]  /*10120*/  LEA.HI R8, R8, R5, RZ, 0x5 ;  /* 0x0000000508087211 */ /* 0x000fe200078f28ff */
[----:B------:R-:W-:-:S03]  /*10130*/  IMAD.IADD R5, R18, 0x1, R3 ;  /* 0x0000000112057824 */ /* 0x000fc600078e0203 */
[----:B------:R-:W-:Y:S02]  /*10140*/  SHF.L.U32 R8, R8, 0x5, RZ ;  /* 0x0000000508087819 */ /* 0x000fe400000006ff */
[----:B------:R-:W-:Y:S02]  /*10150*/  LOP3.LUT R5, R6, 0x70, R5, 0xf8, !PT ;  /* 0x0000007006057812 */ /* 0x000fe400078ef805 */
[----:B------:R-:W-:Y:S02]  /*10160*/  LOP3.LUT R8, R8, 0xfffffc00, RZ, 0xc0, !PT ;  /* 0xfffffc0008087812 */ /* 0x000fe400078ec0ff */
[----:B------:R-:W-:Y:S02]  /*10170*/  LOP3.LUT R9, R5, R9, RZ, 0x3c, !PT ;  /* 0x0000000905097212 */ /* 0x000fe400078e3cff */
[C-C-:B------:R-:W-:Y:S02]  /*10180*/  IADD3 R25, R16.reuse, R25, R8.reuse ;  /* 0x0000001910197210 */ /* 0x140fe40007ffe008 */
[----:B------:R-:W-:-:S03]  /*10190*/  IADD3 R26, R16, R9, R8 ;  /* 0x00000009101a7210 */ /* 0x000fc60007ffe008 */
[----:B------:R-:W1:Y:S04]  /*101a0*/  LDS.128 R4, [R25+0x1c400] ;  /* 0x01c4000019047984 */ /* 0x000e680000000c00 */
[----:B------:R-:W2:Y:S01]  /*101b0*/  LDS.128 R8, [R26+0x1c400] ;  /* 0x01c400001a087984 */ /* 0x000ea20000000c00 */
[-C--:B-1----:R-:W-:Y:S02]  /*101c0*/  F2FP.F16.E4M3.UNPACK_B R27, R4.reuse ;  /* 0x00000004ff1b723e */ /* 0x082fe400020006ff */
[----:B------:R-:W-:Y:S02]  /*101d0*/  F2FP.F16.E4M3.UNPACK_B R4, R4.H1 ;  /* 0x00000004ff04723e */ /* 0x000fe400030006ff */
[----:B--2---:R-:W-:Y:S02]  /*101e0*/  F2FP.F16.E4M3.UNPACK_B R33, R8.H1 ;  /* 0x00000008ff21723e */ /* 0x004fe400030006ff */
[----:B------:R-:W-:-:S02]  /*101f0*/  F2FP.F16.E4M3.UNPACK_B R28, R5 ;  /* 0x00000005ff1c723e */ /* 0x000fc400020006ff */
[----:B------:R-:W-:Y:S01]  /*10200*/  F2FP.F16.E4M3.UNPACK_B R29, R5.H1 ;  /* 0x00000005ff1d723e */ /* 0x000fe200030006ff */
[--C-:B------:R-:W-:Y:S01]  /*10210*/  HADD2.F32 R34, -RZ, R33.reuse.H0_H0 ;  /* 0x20000021ff227230 */ /* 0x100fe20000004100 */
[-C--:B0-----:R-:W-:Y:S01]  /*10220*/  F2FP.F16.E4M3.UNPACK_B R35, R9.reuse ;  /* 0x00000009ff23723e */ /* 0x081fe200020006ff */
[----:B------:R-:W-:Y:S01]  /*10230*/  HADD2.F32 R5, -RZ, R4.H0_H0 ;  /* 0x20000004ff057230 */ /* 0x000fe20000004100 */
[----:B------:R-:W-:Y:S01]  /*10240*/  F2FP.F16.E4M3.UNPACK_B R36, R9.H1 ;  /* 0x00000009ff24723e */ /* 0x000fe200030006ff */
[----:B------:R-:W-:Y:S02]  /*10250*/  HADD2.F32 R33, -RZ, R33.H1_H1 ;  /* 0x30000021ff217230 */ /* 0x000fe40000004100 */
[CC--:B------:R-:W-:Y:S01]  /*10260*/  FMUL.FTZ R9, R34.reuse, R39.reuse ;  /* 0x0000002722097220 */ /* 0x0c0fe20000410000 */
[----:B------:R-:W-:Y:S01]  /*10270*/  FMUL.FTZ R44, R34, R40 ;  /* 0x00000028222c7220 */ /* 0x000fe20000410000 */
[----:B------:R-:W-:Y:S02]  /*10280*/  F2FP.F16.E4M3.UNPACK_B R8, R8 ;  /* 0x00000008ff08723e */ /* 0x000fe400020006ff */
[C---:B------:R-:W-:Y:S01]  /*10290*/  FFMA.FTZ R46, R5.reuse, R40, R9 ;  /* 0x00000028052e7223 */ /* 0x040fe20000010009 */
[----:B------:R-:W-:Y:S01]  /*102a0*/  FFMA.FTZ R45, R5, R39, -R44 ;  /* 0x00000027052d7223 */ /* 0x000fe2000001082c */
        /* <DEDUP_REMOVED lines=8> */
[----:B------:R-:W-:Y:S01]  /*10330*/  HADD2.F32 R5, -RZ, R4.H1_H1 ;  /* 0x30000004ff057230 */ /* 0x000fe20000004100 */
[----:B------:R-:W-:Y:S01]  /*10340*/  F2FP.F16.E4M3.UNPACK_B R10, R10.H1 ;  /* 0x0000000aff0a723e */ /* 0x000fe200030006ff */
[----:B------:R-:W-:Y:S02]  /*10350*/  HADD2.F32 R39, -RZ, R38.H0_H0 ;  /* 0x20000026ff277230 */ /* 0x000fe40000004100 */
[----:B------:R-:W-:Y:S01]  /*10360*/  FMUL.FTZ R33, R9, R42 ;  /* 0x0000002a09217220 */ /* 0x000fe20000410000 */
[----:B------:R-:W-:Y:S02]  /*10370*/  HADD2.F32 R4, -RZ, R27.H0_H0 ;  /* 0x2000001bff047230 */ /* 0x000fe40000004100 */
[C---:B------:R-:W-:Y:S01]  /*10380*/  FFMA.FTZ R47, R5.reuse, R44, R43 ;  /* 0x0000002c052f7223 */ /* 0x040fe2000001002b */
[----:B------:R-:W-:Y:S01]  /*10390*/  FFMA.FTZ R48, R5, R40, -R48 ;  /* 0x0000002805307223 */ /* 0x000fe20000010830 */
[----:B------:R-:W-:Y:S01]  /*103a0*/  FMUL.FTZ R9, R9, R39 ;  /* 0x0000002709097220 */ /* 0x000fe20000410000 */
[----:B------:R-:W-:-:S02]  /*103b0*/  HADD2.F32 R5, -RZ, R36.H0_H0 ;  /* 0x20000024ff057230 */ /* 0x000fc40000004100 */
[C---:B------:R-:W-:Y:S01]  /*103c0*/  FFMA.FTZ R43, R4.reuse, R39, -R33 ;  /* 0x00000027042b7223 */ /* 0x040fe20000010821 */
[----:B------:R-:W-:Y:S01]  /*103d0*/  F2FP.F16.E4M3.UNPACK_B R39, R20.H1 ;  /* 0x00000014ff27723e */ /* 0x000fe200030006ff */
[----:B------:R-:W-:Y:S01]  /*103e0*/  FFMA.FTZ R42, R4, R42, R9 ;  /* 0x0000002a042a7223 */ /* 0x000fe20000010009 */
[----:B------:R-:W-:Y:S01]  /*103f0*/  F2FP.F16.E4M3.UNPACK_B R9, R12.H1 ;  /* 0x0000000cff09723e */ /* 0x000fe200030006ff */
[----:B------:R-:W-:Y:S01]  /*10400*/  HADD2.F32 R41, -RZ, R41.H1_H1 ;  /* 0x30000029ff297230 */ /* 0x000fe20000004100 */
[-C--:B------:R-:W-:Y:S01]  /*10410*/  F2FP.F16.E4M3.UNPACK_B R31, R6.reuse ;  /* 0x00000006ff1f723e */ /* 0x080fe200020006ff */
[----:B------:R-:W-:Y:S01]  /*10420*/  HADD2.F32 R40, -RZ, R39.H0_H0 ;  /* 0x20000027ff287230 */ /* 0x000fe20000004100 */
[----:B------:R-:W-:Y:S01]  /*10430*/  F2FP.F16.E4M3.UNPACK_B R6, R6.H1 ;  /* 0x00000006ff06723e */ /* 0x000fe200030006ff */
[----:B------:R-:W-:Y:S01]  /*10440*/  HADD2.F32 R8, -RZ, R8.H1_H1 ;  /* 0x30000008ff087230 */ /* 0x000fe20000004100 */
[----:B------:R-:W-:Y:S01]  /*10450*/  F2FP.F16.E4M3.UNPACK_B R34, R11 ;  /* 0x0000000bff22723e */ /* 0x000fe200020006ff */
[----:B------:R-:W-:-:S02]  /*10460*/  HADD2.F32 R38, -RZ, R38.H1_H1 ;  /* 0x30000026ff267230 */ /* 0x000fc40000004100 */
[C---:B------:R-:W-:Y:S01]  /*10470*/  FMUL.FTZ R49, R5.reuse, R40 ;  /* 0x0000002805317220 */ /* 0x040fe20000410000 */
[----:B------:R-:W-:Y:S02]  /*10480*/  HADD2.F32 R33, -RZ, R9.H0_H0 ;  /* 0x20000009ff217230 */ /* 0x000fe40000004100 */
[C---:B------:R-:W-:Y:S01]  /*10490*/  FMUL.FTZ R44, R8.reuse, R41 ;  /* 0x00000029082c7220 */ /* 0x040fe20000410000 */
[----:B------:R-:W-:Y:S02]  /*104a0*/  HADD2.F32 R4, -RZ, R29.H0_H0 ;  /* 0x2000001dff047230 */ /* 0x000fe40000004100 */
[----:B------:R-:W-:Y:S01]  /*104b0*/  FMUL.FTZ R8, R8, R38 ;  /* 0x0000002608087220 */ /* 0x000fe20000410000 */
[----:B------:R-:W-:Y:S02]  /*104c0*/  HADD2.F32 R27, -RZ, R27.H1_H1 ;  /* 0x3000001bff1b7230 */ /* 0x000fe40000004100 */
[----:B------:R-:W-:Y:S01]  /*104d0*/  FMUL.FTZ R5, R5, R33 ;  /* 0x0000002105057220 */ /* 0x000fe20000410000 */
[----:B------:R-:W-:-:S02]  /*104e0*/  HADD2.F32 R39, -RZ, R39.H1_H1 ;  /* 0x30000027ff277230 */ /* 0x000fc40000004100 */
[C---:B------:R-:W-:Y:S01]  /*104f0*/  FFMA.FTZ R51, R4.reuse, R33, -R49 ;  /* 0x0000002104337223 */ /* 0x040fe20000010831 */
[----:B------:R-:W-:Y:S01]  /*10500*/  F2FP.F16.E4M3.UNPACK_B R33, R20 ;  /* 0x00000014ff21723e */ /* 0x000fe200020006ff */
[C---:B------:R-:W-:Y:S01]  /*10510*/  FFMA.FTZ R44, R27.reuse, R38, -R44 ;  /* 0x000000261b2c7223 */ /* 0x040fe2000001082c */
[----:B------:R-:W-:Y:S01]  /*10520*/  FFMA.FTZ R41, R27, R41, R8 ;  /* 0x000000291b297223 */ /* 0x000fe20000010008 */
[----:B------:R-:W-:Y:S01]  /*10530*/  HADD2.F32 R36, -RZ, R36.H1_H1 ;  /* 0x30000024ff247230 */ /* 0x000fe20000004100 */
[----:B------:R-:W-:Y:S01]  /*10540*/  F2FP.F16.E4M3.UNPACK_B R8, R12 ;  /* 0x0000000cff08723e */ /* 0x000fe200020006ff */
[----:B------:R-:W-:Y:S02]  /*10550*/  HADD2.F32 R27, -RZ, R9.H1_H1 ;  /* 0x30000009ff1b7230 */ /* 0x000fe40000004100 */
[----:B------:R-:W-:Y:S01]  /*10560*/  FFMA.FTZ R52, R4, R40, R5 ;  /* 0x0000002804347223 */ /* 0x000fe20000010005 */
[----:B------:R-:W-:Y:S02]  /*10570*/  HADD2.F32 R38, -RZ, R33.H0_H0 ;  /* 0x20000021ff267230 */ /* 0x000fe40000004100 */
[----:B------:R-:W-:Y:S01]  /*10580*/  FMUL.FTZ R40, R36, R39 ;  /* 0x0000002724287220 */ /* 0x000fe20000410000 */
[----:B------:R-:W-:-:S02]  /*10590*/  HADD2.F32 R5, -RZ, R35.H0_H0 ;  /* 0x20000023ff057230 */ /* 0x000fc40000004100 */
[----:B------:R-:W-:Y:S01]  /*105a0*/  FMUL.FTZ R36, R36, R27 ;  /* 0x0000001b24247220 */ /* 0x000fe20000410000 */
[----:B------:R-:W-:Y:S01]  /*105b0*/  HADD2.F32 R29, -RZ, R29.H1_H1 ;  /* 0x3000001dff1d7230 */ /* 0x000fe20000004100 */
[----:B------:R-:W-:Y:S01]  /*105c0*/  F2FP.F16.E4M3.UNPACK_B R11, R11.H1 ;  /* 0x0000000bff0b723e */ /* 0x000fe200030006ff */
[----:B------:R-:W-:Y:S02]  /*105d0*/  HADD2.F32 R9, -RZ, R8.H0_H0 ;  /* 0x20000008ff097230 */ /* 0x000fe40000004100 */
[-C--:B------:R-:W-:Y:S01]  /*105e0*/  FMUL.FTZ R49, R5, R38.reuse ;  /* 0x0000002605317220 */ /* 0x080fe20000410000 */
[----:B------:R-:W-:Y:S02]  /*105f0*/  HADD2.F32 R4, -RZ, R28.H0_H0 ;  /* 0x2000001cff047230 */ /* 0x000fe40000004100 */
[C---:B------:R-:W-:Y:S01]  /*10600*/  FFMA.FTZ R54, R29.reuse, R27, -R40 ;  /* 0x0000001b1d367223 */ /* 0x040fe20000010828 */
[----:B------:R-:W-:Y:S01]  /*10610*/  FFMA.FTZ R53, R29, R39, R36 ;  /* 0x000000271d357223 */ /* 0x000fe20000010024 */
[----:B------:R-:W-:Y:S01]  /*10620*/  FMUL.FTZ R5, R5, R9 ;  /* 0x0000000905057220 */ /* 0x000fe20000410000 */
[----:B------:R-:W-:Y:S01]  /*10630*/  F2FP.F16.E4M3.UNPACK_B R29, R21.H1 ;  /* 0x00000015ff1d723e */ /* 0x000fe200030006ff */
[C---:B------:R-:W-:Y:S01]  /*10640*/  FFMA.FTZ R49, R4.reuse, R9, -R49 ;  /* 0x0000000904317223 */ /* 0x040fe20000010831 */
[----:B------:R-:W-:Y:S01]  /*10650*/  F2FP.F16.E4M3.UNPACK_B R9, R13.H1 ;  /* 0x0000000dff09723e */ /* 0x000fe200030006ff */
[----:B------:R-:W-:Y:S01]  /*10660*/  FFMA.FTZ R38, R4, R38, R5 ;  /* 0x0000002604267223 */ /* 0x000fe20000010005 */
[----:B------:R-:W-:Y:S01]  /*10670*/  HADD2.F32 R8, -RZ, R8.H1_H1 ;  /* 0x30000008ff087230 */ /* 0x000fe20000004100 */
[-C--:B------:R-:W-:Y:S01]  /*10680*/  F2FP.F16.E4M3.UNPACK_B R32, R7.reuse ;  /* 0x00000007ff20723e */ /* 0x080fe200020006ff */
        /* <DEDUP_REMOVED lines=8> */
[----:B------:R-:W-:Y:S02]  /*10710*/  HADD2.F32 R4, -RZ, R6.H0_H0 ;  /* 0x20000006ff047230 */ /* 0x000fe40000004100 */
[----:B------:R-:W-:Y:S01]  /*10720*/  FMUL.FTZ R35, R5, R36 ;  /* 0x0000002405237220 */ /* 0x000fe20000410000 */
[----:B------:R-:W-:-:S02]  /*10730*/  HADD2.F32 R28, -RZ, R28.H1_H1 ;  /* 0x3000001cff1c7230 */ /* 0x000fc40000004100 */
[-C--:B------:R-:W-:Y:S01]  /*10740*/  FMUL.FTZ R5, R5, R27.reuse ;  /* 0x0000001b05057220 */ /* 0x080fe20000410000 */
[----:B------:R-:W-:Y:S02]  /*10750*/  HADD2.F32 R29, -RZ, R29.H1_H1 ;  /* 0x3000001dff1d7230 */ /* 0x000fe40000004100 */
[----:B------:R-:W-:Y:S01]  /*10760*/  FFMA.FTZ R35, R4, R27, -R35 ;  /* 0x0000001b04237223 */ /* 0x000fe20000010823 */
[----:B------:R-:W-:Y:S02]  /*10770*/  HADD2.F32 R10, -RZ, R10.H1_H1 ;  /* 0x3000000aff0a7230 */ /* 0x000fe40000004100 */
[----:B------:R-:W-:Y:S01]  /*10780*/  FFMA.FTZ R40, R28, R8, -R39 ;  /* 0x000000081c287223 */ /* 0x000fe20000010827 */
        /* <DEDUP_REMOVED lines=12> */
[----:B------:R-:W-:Y:S02]  /*10850*/  HADD2.F32 R6, -RZ, R8.H0_H0 ;  /* 0x20000008ff067230 */ /* 0x000fe40000004100 */
        /* <DEDUP_REMOVED lines=17> */
[--C-:B------:R-:W-:Y:S02]  /*10970*/  HADD2.F32 R6, -RZ, R4.reuse.H0_H0 ;  /* 0x20000004ff067230 */ /* 0x100fe40000004100 */
[----:B------:R-:W-:Y:S02]  /*10980*/  HADD2.F32 R8, -RZ, R4.H1_H1 ;  /* 0x30000004ff087230 */ /* 0x000fe40000004100 */
[----:B------:R-:W-:Y:S01]  /*10990*/  FMUL.FTZ R31, R5, R10 ;  /* 0x0000000a051f7220 */ /* 0x000fe20000410000 */
[----:B------:R-:W-:Y:S02]  /*109a0*/  HADD2.F32 R4, -RZ, R7.H0_H0 ;  /* 0x20000007ff047230 */ /* 0x000fe40000004100 */
[----:B------:R-:W-:-:S02]  /*109b0*/  HADD2.F32 R28, -RZ, R9.H1_H1 ;  /* 0x30000009ff1c7230 */ /* 0x000fc40000004100 */
[-C--:B------:R-:W-:Y:S01]  /*109c0*/  FMUL.FTZ R9, R5, R6.reuse ;  /* 0x0000000605097220 */ /* 0x080fe20000410000 */
[----:B------:R-:W-:Y:S02]  /*109d0*/  HADD2.F32 R11, -RZ, R11.H1_H1 ;  /* 0x3000000bff0b7230 */ /* 0x000fe40000004100 */
[C---:B------:R-:W-:Y:S01]  /*109e0*/  FFMA.FTZ R37, R4.reuse, R6, -R31 ;  /* 0x0000000604257223 */ /* 0x040fe2000001081f */
[----:B------:R-:W-:Y:S01]  /*109f0*/  HADD2.F32 R7, -RZ, R7.H1_H1 ;  /* 0x30000007ff077230 */ /* 0x000fe20000004100 */
[----:B------:R-:W-:Y:S01]  /*10a00*/  F2FP.F16.E4M3.UNPACK_B R5, R14 ;  /* 0x0000000eff05723e */ /* 0x000fe200020006ff */
[----:B------:R-:W-:Y:S01]  /*10a10*/  FFMA.FTZ R55, R4, R10, R9 ;  /* 0x0000000a04377223 */ /* 0x000fe20000010009 */
[C---:B------:R-:W-:Y:S01]  /*10a20*/  FMUL.FTZ R6, R11.reuse, R28 ;  /* 0x0000001c0b067220 */ /* 0x040fe20000410000 */
[----:B------:R-:W-:Y:S01]  /*10a30*/  FMUL.FTZ R11, R11, R8 ;  /* 0x000000080b0b7220 */ /* 0x000fe20000410000 */
[----:B------:R-:W-:Y:S02]  /*10a40*/  F2FP.F16.E4M3.UNPACK_B R4, R24 ;  /* 0x00000018ff04723e */ /* 0x000fe400020006ff */
[C---:B------:R-:W-:Y:S01]  /*10a50*/  FFMA.FTZ R60, R7.reuse, R8, -R6 ;  /* 0x00000008073c7223 */ /* 0x040fe20000010806 */
[----:B------:R-:W-:Y:S01]  /*10a60*/  FFMA.FTZ R62, R7, R28, R11 ;  /* 0x0000001c073e7223 */ /* 0x000fe2000001000b */
[----:B------:R-:W-:-:S02]  /*10a70*/  HADD2.F32 R6, -RZ, R5.H0_H0 ;  /* 0x20000005ff067230 */ /* 0x000fc40000004100 */
[----:B------:R-:W-:Y:S02]  /*10a80*/  HADD2.F32 R7, -RZ, R5.H1_H1 ;  /* 0x30000005ff077230 */ /* 0x000fe40000004100 */
[----:B------:R-:W-:Y:S01]  /*10a90*/  HADD2.F32 R8, -RZ, R4.H0_H0 ;  /* 0x20000004ff087230 */ /* 0x000fe20000004100 */
[----:B------:R-:W-:Y:S01]  /*10aa0*/  F2FP.SATFINITE.E4M3.F32.PACK_AB_MERGE_C R55, R62, R55, RZ ;  /* 0x000000373e37723e */ /* 0x000fe200048070ff */
[----:B------:R-:W-:Y:S02]  /*10ab0*/  HADD2.F32 R5, -RZ, R34.H0_H0 ;  /* 0x20000022ff057230 */ /* 0x000fe40000004100 */
        /* <DEDUP_REMOVED lines=16> */
[----:B------:R-:W-:Y:S02]  /*10bc0*/  F2FP.SATFINITE.E4M3.F32.PACK_AB_MERGE_C R8, R47, R46, RZ ;  /* 0x0000002e2f08723e */ /* 0x000fe400048070ff */
[----:B------:R-:W-:Y:S02]  /*10bd0*/  F2FP.SATFINITE.E4M3.F32.PACK_AB_MERGE_C R9, R53, R52, RZ ;  /* 0x000000343509723e */ /* 0x000fe400048070ff */
[----:B------:R-:W-:Y:S02]  /*10be0*/  F2FP.SATFINITE.E4M3.F32.PACK_AB_MERGE_C R10, R58, R39, RZ ;  /* 0x000000273a0a723e */ /* 0x000fe400048070ff */
[----:B------:R-:W-:-:S02]  /*10bf0*/  F2FP.SATFINITE.E4M3.F32.PACK_AB_MERGE_C R4, R44, R43, R4 ;  /* 0x0000002b2c04723e */ /* 0x000fc40004807004 */
[----:B------:R-:W-:Y:S02]  /*10c00*/  F2FP.SATFINITE.E4M3.F32.PACK_AB_MERGE_C R5, R40, R49, R5 ;  /* 0x000000312805723e */ /* 0x000fe40004807005 */
[----:B------:R-:W-:Y:S02]  /*10c10*/  F2FP.SATFINITE.E4M3.F32.PACK_AB_MERGE_C R6, R36, R27, R6 ;  /* 0x0000001b2406723e */ /* 0x000fe40004807006 */
[----:B------:R-:W-:Y:S02]  /*10c20*/  F2FP.SATFINITE.E4M3.F32.PACK_AB_MERGE_C R7, R34, R11, R7 ;  /* 0x0000000b2207723e */ /* 0x000fe40004807007 */
[----:B------:R-:W-:Y:S02]  /*10c30*/  F2FP.SATFINITE.E4M3.F32.PACK_AB_MERGE_C R8, R41, R42, R8 ;  /* 0x0000002a2908723e */ /* 0x000fe40004807008 */
[----:B------:R-:W-:Y:S01]  /*10c40*/  F2FP.SATFINITE.E4M3.F32.PACK_AB_MERGE_C R9, R33, R38, R9 ;  /* 0x000000262109723e */ /* 0x000fe20004807009 */
[----:B------:R1:W-:Y:S01]  /*10c50*/  STS.128 [R25+0x1c400], R4 ;  /* 0x01c4000419007388 */ /* 0x0003e20000000c00 */
[----:B------:R-:W-:-:S02]  /*10c60*/  F2FP.SATFINITE.E4M3.F32.PACK_AB_MERGE_C R10, R50, R29, R10 ;  /* 0x0000001d320a723e */ /* 0x000fc4000480700a */
[----:B------:R-:W-:-:S05]  /*10c70*/  F2FP.SATFINITE.E4M3.F32.PACK_AB_MERGE_C R11, R31, R28, R55 ;  /* 0x0000001c1f0b723e */ /* 0x000fca0004807037 */
[----:B------:R1:W-:Y:S02]  /*10c80*/  STS.128 [R26+0x1c400], R8 ;  /* 0x01c400081a007388 */ /* 0x0003e40000000c00 */
.L_x_6521:
[----:B------:R-:W-:Y:S05]  /*10c90*/  BSYNC B1 ;  /* 0x0000000000017941 */ /* 0x000fea0003800000 */
.L_x_6520:
[----:B------:R-:W-:Y:S05]  /*10ca0*/  @P0 BRA `(.L_x_6512) ;  /* 0x0000000c00040947 */ /* 0x000fea0003800000 */
[----:B-1----:R-:W2:Y:S01]  /*10cb0*/  LDL R8, [R1+0x78] ;  /* 0x0000780001087983 */ /* 0x002ea20000100800 */
[C---:B------:R-:W-:Y:S02]  /*10cc0*/  VIADD R4, R228.reuse, 0x40 ;  /* 0x00000040e4047836 */ /* 0x040fe40000000000 */
[----:B------:R-:W-:Y:S01]  /*10cd0*/  VIADD R5, R228, 0x40 ;  /* 0x00000040e4057836 */ /* 0x000fe20000000000 */
[----:B------:R-:W3:Y:S01]  /*10ce0*/  LDL R49, [R1+0xd0] ;  /* 0x0000d00001317983 */ /* 0x000ee20000100800 */
[----:B------:R-:W-:Y:S02]  /*10cf0*/  IMAD.SHL.U32 R4, R4, 0x80, RZ ;  /* 0x0000008004047824 */ /* 0x000fe400078e00ff */
[----:B------:R-:W-:Y:S01]  /*10d00*/  IMAD.SHL.U32 R5, R5, 0x80, RZ ;  /* 0x0000008005057824 */ /* 0x000fe200078e00ff */
[----:B------:R-:W-:Y:S02]  /*10d10*/  IADD3 R3, R18, R3, RZ ;  /* 0x0000000312037210 */ /* 0x000fe40007ffe0ff */
[----:B------:R-:W-:-:S02]  /*10d20*/  LOP3.LUT R4, R4, 0x380, RZ, 0xc0, !PT ;  /* 0x0000038004047812 */ /* 0x000fc400078ec0ff */
[----:B------:R-:W-:Y:S02]  /*10d30*/  LOP3.LUT R5, R5, 0x380, RZ, 0xc0, !PT ;  /* 0x0000038005057812 */ /* 0x000fe400078ec0ff */
[----:B------:R-:W-:Y:S02]  /*10d40*/  SHF.R.U32.HI R4, RZ, 0x3, R4 ;  /* 0x00000003ff047819 */ /* 0x000fe40000011604 */
[----:B------:R-:W-:-:S04]  /*10d50*/  LOP3.LUT R3, R5, 0x70, R3, 0xf8, !PT ;  /* 0x0000007005037812 */ /* 0x000fc800078ef803 */
[----:B------:R-:W-:Y:S02]  /*10d60*/  LOP3.LUT R3, R3, R4, RZ, 0x3c, !PT ;  /* 0x0000000403037212 */ /* 0x000fe400078e3cff */
[----:B------:R-:W-:Y:S02]  /*10d70*/  F2FP.F16.E4M3.UNPACK_B R37, R0.H1 ;  /* 0x00000000ff25723e */ /* 0x000fe400030006ff */
[----:B------:R-:W-:-:S03]  /*10d80*/  F2FP.F16.E4M3.UNPACK_B R41, R15.H1 ;  /* 0x0000000fff29723e */ /* 0x000fc600030006ff */
[----:B0-----:R-:W-:Y:S02]  /*10d90*/  HADD2.F32 R35, -RZ, R37.H0_H0 ;  /* 0x20000025ff237230 */ /* 0x001fe40000004100 */
[--C-:B------:R-:W-:Y:S02]  /*10da0*/  HADD2.F32 R39, -RZ, R41.reuse.H0_H0 ;  /* 0x20000029ff277230 */ /* 0x100fe40000004100 */
[----:B------:R-:W-:Y:S02]  /*10db0*/  HADD2.F32 R46, -RZ, R41.H1_H1 ;  /* 0x30000029ff2e7230 */ /* 0x000fe40000004100 */
[----:B------:R-:W-:Y:S01]  /*10dc0*/  HADD2.F32 R40, -RZ, R37.H1_H1 ;  /* 0x30000025ff287230 */ /* 0x000fe20000004100 */
[----:B------:R-:W-:Y:S02]  /*10dd0*/  F2FP.F16.E4M3.UNPACK_B R45, R20 ;  /* 0x00000014ff2d723e */ /* 0x000fe400020006ff */
[----:B--2---:R-:W-:Y:S01]  /*10de0*/  IADD3 R3, R16, R3, R8 ;  /* 0x0000000310037210 */ /* 0x004fe20007ffe008 */
[----:B---3--:R-:W0:Y:S04]  /*10df0*/  LDS.128 R4, [R49+0x1c400] ;  /* 0x01c4000031047984 */ /* 0x008e280000000c00 */
[----:B------:R-:W1:Y:S01]  /*10e00*/  LDS.128 R8, [R3+0x1c400] ;  /* 0x01c4000003087984 */ /* 0x000e620000000c00 */
[----:B0-----:R-:W-:-:S02]  /*10e10*/  F2FP.F16.E4M3.UNPACK_B R25, R4 ;  /* 0x00000004ff19723e */ /* 0x001fc400020006ff */
[----:B-1----:R-:W-:Y:S02]  /*10e20*/  F2FP.F16.E4M3.UNPACK_B R31, R8.H1 ;  /* 0x00000008ff1f723e */ /* 0x002fe400030006ff */
[----:B------:R-:W-:-:S03]  /*10e30*/  F2FP.F16.E4M3.UNPACK_B R4, R4.H1 ;  /* 0x00000004ff04723e */ /* 0x000fc600030006ff */
[--C-:B------:R-:W-:Y:S01]  /*10e40*/  HADD2.F32 R32, -RZ, R31.reuse.H0_H0 ;  /* 0x2000001fff207230 */ /* 0x100fe20000004100 */
[-C--:B------:R-:W-:Y:S02]  /*10e50*/  F2FP.F16.E4M3.UNPACK_B R26, R5.reuse ;  /* 0x00000005ff1a723e */ /* 0x080fe400020006ff */
[----:B------:R-:W-:Y:S01]  /*10e60*/  F2FP.F16.E4M3.UNPACK_B R27, R5.H1 ;  /* 0x00000005ff1b723e */ /* 0x000fe200030006ff */
[----:B------:R-:W-:Y:S02]  /*10e70*/  HADD2.F32 R5, -RZ, R4.H0_H0 ;  /* 0x20000004ff057230 */ /* 0x000fe40000004100 */
[-C--:B------:R-:W-:Y:S01]  /*10e80*/  FMUL.FTZ R38, R35, R32.reuse ;  /* 0x0000002023267220 */ /* 0x080fe20000410000 */
[C---:B------:R-:W-:Y:S01]  /*10e90*/  FMUL.FTZ R36, R39.reuse, R32 ;  /* 0x0000002027247220 */ /* 0x040fe20000410000 */
[----:B------:R-:W-:Y:S02]  /*10ea0*/  F2FP.F16.E4M3.UNPACK_B R8, R8 ;  /* 0x00000008ff08723e */ /* 0x000fe400020006ff */
[----:B------:R-:W-:Y:S01]  /*10eb0*/  FFMA.FTZ R38, R39, R5, R38 ;  /* 0x0000000527267223 */ /* 0x000fe20000010026 */
[----:B------:R-:W-:Y:S01]  /*10ec0*/  F2FP.F16.E4M3.UNPACK_B R39, R15 ;  /* 0x0000000fff27723e */ /* 0x000fe200020006ff */
[----:B------:R-:W-:Y:S01]  /*10ed0*/  FFMA.FTZ R35, R35, R5, -R36 ;  /* 0x0000000523237223 */ /* 0x000fe20000010824 */
[----:B------:R-:W-:Y:S01]  /*10ee0*/  F2FP.F16.E4M3.UNPACK_B R36, R0 ;  /* 0x00000000ff24723e */ /* 0x000fe200020006ff */
[----:B------:R-:W-:-:S02]  /*10ef0*/  HADD2.F32 R31, -RZ, R31.H1_H1 ;  /* 0x3000001fff1f7230 */ /* 0x000fc40000004100 */
[----:B------:R-:W-:Y:S02]  /*10f00*/  HADD2.F32 R44, -RZ, R39.H0_H0 ;  /* 0x20000027ff2c7230 */ /* 0x000fe40000004100 */
[----:B------:R-:W-:Y:S02]  /*10f10*/  HADD2.F32 R5, -RZ, R8.H0_H0 ;  /* 0x20000008ff057230 */ /* 0x000fe40000004100 */
[-C--:B------:R-:W-:Y:S01]  /*10f20*/  FMUL.FTZ R37, R46, R31.reuse ;  /* 0x0000001f2e257220 */ /* 0x080fe20000410000 */
[----:B------:R-:W-:Y:S02]  /*10f30*/  HADD2.F32 R4, -RZ, R4.H1_H1 ;  /* 0x30000004ff047230 */ /* 0x000fe40000004100 */
[----:B------:R-:W-:Y:S01]  /*10f40*/  FMUL.FTZ R31, R40, R31 ;  /* 0x0000001f281f7220 */ /* 0x000fe20000410000 */
[----:B------:R-:W-:Y:S02]  /*10f50*/  HADD2.F32 R42, -RZ, R36.H0_H0 ;  /* 0x20000024ff2a7230 */ /* 0x000fe40000004100 */
[----:B------:R-:W-:Y:S01]  /*10f60*/  FMUL.FTZ R15, R44, R5 ;  /* 0x000000052c0f7220 */ /* 0x000fe20000410000 */
[----:B------:R-:W-:-:S02]  /*10f70*/  HADD2.F32 R0, -RZ, R25.H0_H0 ;  /* 0x20000019ff007230 */ /* 0x000fc40000004100 */
[----:B------:R-:W-:Y:S02]  /*10f80*/  HADD2.F32 R43, -RZ, R39.H1_H1 ;  /* 0x30000027ff2b7230 */ /* 0x000fe40000004100 */
[----:B------:R-:W-:Y:S02]  /*10f90*/  HADD2.F32 R8, -RZ, R8.H1_H1 ;  /* 0x30000008ff087230 */ /* 0x000fe40000004100 */
[----:B------:R-:W-:Y:S01]  /*10fa0*/  HADD2.F32 R41, -RZ, R36.H1_H1 ;  /* 0x30000024ff297230 */ /* 0x000fe20000004100 */
[----:B------:R-:W-:Y:S01]  /*10fb0*/  F2FP.F16.E4M3.UNPACK_B R33, R9 ;  /* 0x00000009ff21723e */ /* 0x000fe200020006ff */
[----:B------:R-:W-:Y:S01]  /*10fc0*/  FMUL.FTZ R5, R42, R5 ;  /* 0x000000052a057220 */ /* 0x000fe20000410000 */
[----:B------:R-:W-:Y:S01]  /*10fd0*/  FFMA.FTZ R31, R46, R4, R31 ;  /* 0x000000042e1f7223 */ /* 0x000fe2000001001f */
[----:B------:R-:W-:Y:S01]  /*10fe0*/  FFMA.FTZ R15, R42, R0, -R15 ;  /* 0x000000002a0f7223 */ /* 0x000fe2000001080f */
[----:B------:R-:W-:Y:S01]  /*10ff0*/  F2FP.F16.E4M3.UNPACK_B R9, R9.H1 ;  /* 0x00000009ff09723e */ /* 0x000fe200030006ff */
[----:B------:R-:W-:Y:S01]  /*11000*/  HADD2.F32 R25, -RZ, R25.H1_H1 ;  /* 0x30000019ff197230 */ /* 0x000fe20000004100 */
[----:B------:R-:W-:Y:S01]  /*11010*/  F2FP.F16.E4M3.UNPACK_B R46, R20.H1 ;  /* 0x00000014ff2e723e */ /* 0x000fe200030006ff */
[----:B------:R-:W-:Y:S01]  /*11020*/  FMUL.FTZ R36, R43, R8 ;  /* 0x000000082b247220 */ /* 0x000fe20000410000 */
[----:B------:R-:W-:Y:S01]  /*11030*/  F2FP.F16.E4M3.UNPACK_B R42, R12.H1 ;  /* 0x0000000cff2a723e */ /* 0x000fe200030006ff */
[----:B------:R-:W-:Y:S01]  /*11040*/  FMUL.FTZ R8, R41, R8 ;  /* 0x0000000829087220 */ /* 0x000fe20000410000 */
[----:B------:R-:W-:Y:S01]  /*11050*/  FFMA.FTZ R40, R40, R4, -R37 ;  /* 0x0000000428287223 */ /* 0x000fe20000010825 */
[----:B------:R-:W-:Y:S01]  /*11060*/  FFMA.FTZ R5, R44, R0, R5 ;  /* 0x000000002c057223 */ /* 0x000fe20000010005 */
[----:B------:R-:W-:-:S02]  /*11070*/  HADD2.F32 R48, -RZ, R46.H0_H0 ;  /* 0x2000002eff307230 */ /* 0x000fc40000004100 */
[-C--:B------:R-:W-:Y:S01]  /*11080*/  FFMA.FTZ R8, R43, R25.reuse, R8 ;  /* 0x000000192b087223 */ /* 0x080fe20000010008 */
[--C-:B------:R-:W-:Y:S02]  /*11090*/  HADD2.F32 R4, -RZ, R9.reuse.H0_H0 ;  /* 0x20000009ff047230 */ /* 0x100fe40000004100 */
[--C-:B------:R-:W-:Y:S02]  /*110a0*/  HADD2.F32 R44, -RZ, R42.reuse.H0_H0 ;  /* 0x2000002aff2c7230 */ /* 0x100fe40000004100 */
[----:B------:R-:W-:Y:S02]  /*110b0*/  HADD2.F32 R43, -RZ, R42.H1_H1 ;  /* 0x3000002aff2b7230 */ /* 0x000fe40000004100 */
[----:B------:R-:W-:Y:S02]  /*110c0*/  HADD2.F32 R9, -RZ, R9.H1_H1 ;  /* 0x30000009ff097230 */ /* 0x000fe40000004100 */
[----:B------:R-:W-:Y:S01]  /*110d0*/  FFMA.FTZ R36, R41, R25, -R36 ;  /* 0x0000001929247223 */ /* 0x000fe20000010824 */
[----:B------:R-:W-:-:S02]  /*110e0*/  HADD2.F32 R0, -RZ, R27.H0_H0 ;  /* 0x2000001bff007230 */ /* 0x000fc40000004100 */
[-C--:B------:R-:W-:Y:S01]  /*110f0*/  FMUL.FTZ R37, R48, R4.reuse ;  /* 0x0000000430257220 */ /* 0x080fe20000410000 */
[C---:B------:R-:W-:Y:S01]  /*11100*/  FMUL.FTZ R39, R44.reuse, R4 ;  /* 0x000000042c277220 */ /* 0x040fe20000410000 */
[----:B------:R-:W-:Y:S01]  /*11110*/  HADD2.F32 R47, -RZ, R46.H1_H1 ;  /* 0x3000002eff2f7230 */ /* 0x000fe20000004100 */
[----:B------:R-:W-:Y:S01]  /*11120*/  F2FP.F16.E4M3.UNPACK_B R41, R12 ;  /* 0x0000000cff29723e */ /* 0x000fe200020006ff */
[----:B------:R-:W-:Y:S02]  /*11130*/  HADD2.F32 R27, -RZ, R27.H1_H1 ;  /* 0x3000001bff1b7230 */ /* 0x000fe40000004100 */
[----:B------:R-:W-:Y:S01]  /*11140*/  FMUL.FTZ R42, R43, R9 ;  /* 0x000000092b2a7220 */ /* 0x000fe20000410000 */
[----:B------:R-:W-:Y:S02]  /*11150*/  HADD2.F32 R46, -RZ, R45.H0_H0 ;  /* 0x2000002dff2e7230 */ /* 0x000fe40000004100 */
[----:B------:R-:W-:Y:S02]  /*11160*/  HADD2.F32 R4, -RZ, R33.H0_H0 ;  /* 0x20000021ff047230 */ /* 0x000fe40000004100 */
[-C--:B------:R-:W-:Y:S01]  /*11170*/  FFMA.FTZ R37, R44, R0.reuse, -R37 ;  /* 0x000000002c257223 */ /* 0x080fe20000010825 */
[----:B------:R-:W-:Y:S01]  /*11180*/  FFMA.FTZ R39, R48, R0, R39 ;  /* 0x0000000030277223 */ /* 0x000fe20000010027 */
[----:B------:R-:W-:-:S02]  /*11190*/  HADD2.F32 R44, -RZ, R41.H0_H0 ;  /* 0x20000029ff2c7230 */ /* 0x000fc40000004100 */
[C---:B------:R-:W-:Y:S01]  /*111a0*/  FMUL.FTZ R12, R47.reuse, R9 ;  /* 0x000000092f0c7220 */ /* 0x040fe20000410000 */
[----:B------:R-:W-:Y:S01]  /*111b0*/  HADD2.F32 R0, -RZ, R26.H0_H0 ;  /* 0x2000001aff007230 */ /* 0x000fe20000004100 */
[----:B------:R-:W-:Y:S01]  /*111c0*/  F2FP.F16.E4M3.UNPACK_B R34, R10 ;  /* 0x0000000aff22723e */ /* 0x000fe200020006ff */
[----:B------:R-:W-:Y:S01]  /*111d0*/  FMUL.FTZ R9, R46, R4 ;  /* 0x000000042e097220 */ /* 0x000fe20000410000 */
[----:B------:R-:W-:Y:S01]  /*111e0*/  FFMA.FTZ R42, R47, R27, R42 ;  /* 0x0000001b2f2a7223 */ /* 0x000fe2000001002a */
[----:B------:R-:W-:Y:S02]  /*111f0*/  F2FP.F16.E4M3.UNPACK_B R10, R10.H1 ;  /* 0x0000000aff0a723e */ /* 0x000fe400030006ff */
[----:B------:R-:W-:Y:S01]  /*11200*/  F2FP.F16.E4M3.UNPACK_B R47, R21.H1 ;  /* 0x00000015ff2f723e */ /* 0x000fe200030006ff */
[C---:B------:R-:W-:Y:S01]  /*11210*/  FMUL.FTZ R25, R44.reuse, R4 ;  /* 0x000000042c197220 */ /* 0x040fe20000410000 */
[----:B------:R-:W-:Y:S01]  /*11220*/  F2FP.F16.E4M3.UNPACK_B R28, R6 ;  /* 0x00000006ff1c723e */ /* 0x000fe200020006ff */
[----:B------:R-:W-:Y:S01]  /*11230*/  FFMA.FTZ R9, R44, R0, -R9 ;  /* 0x000000002c097223 */ /* 0x000fe20000010809 */
[----:B------:R-:W-:Y:S01]  /*11240*/  F2FP.F16.E4M3.UNPACK_B R6, R6.H1 ;  /* 0x00000006ff06723e */ /* 0x000fe200030006ff */
[----:B------:R-:W-:Y:S01]  /*11250*/  HADD2.F32 R50, -RZ, R47.H0_H0 ;  /* 0x2000002fff327230 */ /* 0x000fe20000004100 */
[----:B------:R-:W-:Y:S01]  /*11260*/  F2FP.F16.E4M3.UNPACK_B R44, R13.H1 ;  /* 0x0000000dff2c723e */ /* 0x000fe200030006ff */
[----:B------:R-:W-:-:S02]  /*11270*/  HADD2.F32 R4, -RZ, R10.H0_H0 ;  /* 0x2000000aff047230 */ /* 0x000fc40000004100 */
[----:B------:R-:W-:Y:S01]  /*11280*/  FFMA.FTZ R20, R43, R27, -R12 ;  /* 0x0000001b2b147223 */ /* 0x000fe2000001080c */
[----:B------:R-:W-:Y:S01]  /*11290*/  FFMA.FTZ R25, R46, R0, R25 ;  /* 0x000000002e197223 */ /* 0x000fe20000010019 */
[----:B------:R-:W-:Y:S02]  /*112a0*/  HADD2.F32 R48, -RZ, R45.H1_H1 ;  /* 0x3000002dff307230 */ /* 0x000fe40000004100 */
[----:B------:R-:W-:Y:S02]  /*112b0*/  HADD2.F32 R33, -RZ, R33.H1_H1 ;  /* 0x30000021ff217230 */ /* 0x000fe40000004100 */
[----:B------:R-:W-:Y:S02]  /*112c0*/  HADD2.F32 R12, -RZ, R41.H1_H1 ;  /* 0x30000029ff0c7230 */ /* 0x000fe40000004100 */
[----:B------:R-:W-:Y:S01]  /*112d0*/  FMUL.FTZ R41, R50, R4 ;  /* 0x0000000432297220 */ /* 0x000fe20000410000 */
[----:B------:R-:W-:Y:S02]  /*112e0*/  HADD2.F32 R46, -RZ, R44.H0_H0 ;  /* 0x2000002cff2e7230 */ /* 0x000fe40000004100 */
[----:B------:R-:W-:-:S02]  /*112f0*/  HADD2.F32 R0, -RZ, R6.H0_H0 ;  /* 0x20000006ff007230 */ /* 0x000fc40000004100 */
[-C--:B------:R-:W-:Y:S01]  /*11300*/  FMUL.FTZ R27, R48, R33.reuse ;  /* 0x00000021301b7220 */ /* 0x080fe20000410000 */
[----:B------:R-:W-:Y:S02]  /*11310*/  HADD2.F32 R26, -RZ, R26.H1_H1 ;  /* 0x3000001aff1a7230 */ /* 0x000fe40000004100 */
[----:B------:R-:W-:Y:S01]  /*11320*/  FMUL.FTZ R33, R12, R33 ;  /* 0x000000210c217220 */ /* 0x000fe20000410000 */
[C---:B------:R-:W-:Y:S01]  /*11330*/  FMUL.FTZ R43, R46.reuse, R4 ;  /* 0x000000042e2b7220 */ /* 0x040fe20000410000 */
[----:B------:R-:W-:Y:S01]  /*11340*/  FFMA.FTZ R41, R46, R0, -R41 ;  /* 0x000000002e297223 */ /* 0x000fe20000010829 */
[----:B------:R-:W-:Y:S02]  /*11350*/  HADD2.F32 R46, -RZ, R47.H1_H1 ;  /* 0x3000002fff2e7230 */ /* 0x000fe40000004100 */
[----:B------:R-:W-:Y:S02]  /*11360*/  HADD2.F32 R10, -RZ, R10.H1_H1 ;  /* 0x3000000aff0a7230 */ /* 0x000fe40000004100 */
[----:B------:R-:W-:-:S02]  /*11370*/  HADD2.F32 R44, -RZ, R44.H1_H1 ;  /* 0x3000002cff2c7230 */ /* 0x000fc40000004100 */
[-C--:B------:R-:W-:Y:S01]  /*11380*/  FFMA.FTZ R12, R12, R26.reuse, -R27 ;  /* 0x0000001a0c0c7223 */ /* 0x080fe2000001081b */
[----:B------:R-:W-:Y:S01]  /*11390*/  FFMA.FTZ R26, R48, R26, R33 ;  /* 0x0000001a301a7223 */ /* 0x000fe20000010021 */
[----:B------:R-:W-:Y:S01]  /*113a0*/  F2FP.F16.E4M3.UNPACK_B R33, R21 ;  /* 0x00000015ff21723e */ /* 0x000fe200020006ff */
[----:B------:R-:W-:Y:S01]  /*113b0*/  HADD2.F32 R6, -RZ, R6.H1_H1 ;  /* 0x30000006ff067230 */ /* 0x000fe20000004100 */
[----:B------:R-:W-:Y:S01]  /*113c0*/  F2FP.F16.E4M3.UNPACK_B R27, R13 ;  /* 0x0000000dff1b723e */ /* 0x000fe200020006ff */
[-C--:B------:R-:W-:Y:S01]  /*113d0*/  FMUL.FTZ R13, R46, R10.reuse ;  /* 0x0000000a2e0d7220 */ /* 0x080fe20000410000 */
[C---:B------:R-:W-:Y:S01]  /*113e0*/  FMUL.FTZ R21, R44.reuse, R10 ;  /* 0x0000000a2c157220 */ /* 0x040fe20000410000 */
[----:B------:R-:W-:Y:S02]  /*113f0*/  HADD2.F32 R10, -RZ, R33.H0_H0 ;  /* 0x20000021ff0a7230 */ /* 0x000fe40000004100 */
[-C--:B------:R-:W-:Y:S01]  /*11400*/  FFMA.FTZ R44, R44, R6.reuse, -R13 ;  /* 0x000000062c2c7223 */ /* 0x080fe2000001080d */
[----:B------:R-:W-:Y:S01]  /*11410*/  FFMA.FTZ R46, R46, R6, R21 ;  /* 0x000000062e2e7223 */ /* 0x000fe20000010015 */
[----:B------:R-:W-:-:S02]  /*11420*/  HADD2.F32 R4, -RZ, R34.H0_H0 ;  /* 0x20000022ff047230 */ /* 0x000fc40000004100 */
[----:B------:R-:W-:Y:S02]  /*11430*/  HADD2.F32 R6, -RZ, R27.H0_H0 ;  /* 0x2000001bff067230 */ /* 0x000fe40000004100 */
[----:B------:R-:W-:Y:S01]  /*11440*/  FFMA.FTZ R43, R50, R0, R43 ;  /* 0x00000000322b7223 */ /* 0x000fe2000001002b */
[----:B------:R-:W-:Y:S02]  /*11450*/  HADD2.F32 R0, -RZ, R28.H0_H0 ;  /* 0x2000001cff007230 */ /* 0x000fe40000004100 */
[-C--:B------:R-:W-:Y:S01]  /*11460*/  FMUL.FTZ R13, R10, R4.reuse ;  /* 0x000000040a0d7220 */ /* 0x080fe20000410000 */
[----:B------:R-:W-:Y:S02]  /*11470*/  HADD2.F32 R48, -RZ, R33.H1_H1 ;  /* 0x30000021ff307230 */ /* 0x000fe40000004100 */
[C---:B------:R-:W-:Y:S01]  /*11480*/  FMUL.FTZ R21, R6.reuse, R4 ;  /* 0x0000000406157220 */ /* 0x040fe20000410000 */
[----:B------:R-:W-:Y:S02]  /*11490*/  HADD2.F32 R34, -RZ, R34.H1_H1 ;  /* 0x30000022ff227230 */ /* 0x000fe40000004100 */
[----:B------:R-:W-:Y:S01]  /*114a0*/  HADD2.F32 R4, -RZ, R27.H1_H1 ;  /* 0x3000001bff047230 */ /* 0x000fe20000004100 */
[----:B------:R-:W-:Y:S01]  /*114b0*/  F2FP.F16.E4M3.UNPACK_B R32, R11 ;  /* 0x0000000bff20723e */ /* 0x000fe200020006ff */
[----:B------:R-:W-:Y:S01]  /*114c0*/  FFMA.FTZ R6, R6, R0, -R13 ;  /* 0x0000000006067223 */ /* 0x000fe2000001080d */
[----:B------:R-:W-:-:S02]  /*114d0*/  HADD2.F32 R28, -RZ, R28.H1_H1 ;  /* 0x3000001cff1c7230 */ /* 0x000fc40000004100 */
[----:B------:R-:W-:Y:S01]  /*114e0*/  FFMA.FTZ R10, R10, R0, R21 ;  /* 0x000000000a0a7223 */ /* 0x000fe20000010015 */
[----:B------:R-:W-:Y:S01]  /*114f0*/  F2FP.F16.E4M3.UNPACK_B R11, R11.H1 ;  /* 0x0000000bff0b723e */ /* 0x000fe200030006ff */
[----:B------:R-:W-:Y:S01]  /*11500*/  FMUL.FTZ R13, R48, R34 ;  /* 0x00000022300d7220 */ /* 0x000fe20000410000 */
[----:B------:R-:W-:Y:S01]  /*11510*/  F2FP.F16.E4M3.UNPACK_B R33, R24.H1 ;  /* 0x00000018ff21723e */ /* 0x000fe200030006ff */
[C---:B------:R-:W-:Y:S01]  /*11520*/  FMUL.FTZ R21, R4.reuse, R34 ;  /* 0x0000002204157220 */ /* 0x040fe20000410000 */
[----:B------:R-:W-:Y:S01]  /*11530*/  F2FP.F16.E4M3.UNPACK_B R0, R14.H1 ;  /* 0x0000000eff00723e */ /* 0x000fe200030006ff */
[-C--:B------:R-:W-:Y:S01]  /*11540*/  FFMA.FTZ R13, R4, R28.reuse, -R13 ;  /* 0x0000001c040d7223 */ /* 0x080fe2000001080d */
[-C--:B------:R-:W-:Y:S01]  /*11550*/  F2FP.F16.E4M3.UNPACK_B R29, R7.reuse ;  /* 0x00000007ff1d723e */ /* 0x080fe200020006ff */
[----:B------:R-:W-:Y:S01]  /*11560*/  FFMA.FTZ R21, R48, R28, R21 ;  /* 0x0000001c30157223 */ /* 0x000fe20000010015 */
[----:B------:R-:W-:Y:S01]  /*11570*/  F2FP.F16.E4M3.UNPACK_B R7, R7.H1 ;  /* 0x00000007ff07723e */ /* 0x000fe200030006ff */
[----:B------:R-:W-:-:S02]  /*11580*/  HADD2.F32 R50, -RZ, R33.H0_H0 ;  /* 0x20000021ff327230 */ /* 0x000fc40000004100 */
[----:B------:R-:W-:Y:S02]  /*11590*/  HADD2.F32 R4, -RZ, R11.H0_H0 ;  /* 0x2000000bff047230 */ /* 0x000fe40000004100 */
[--C-:B------:R-:W-:Y:S02]  /*115a0*/  HADD2.F32 R28, -RZ, R0.reuse.H0_H0 ;  /* 0x20000000ff1c7230 */ /* 0x100fe40000004100 */
[----:B------:R-:W-:Y:S02]  /*115b0*/  HADD2.F32 R45, -RZ, R0.H1_H1 ;  /* 0x30000000ff2d7230 */ /* 0x000fe40000004100 */
[-C--:B------:R-:W-:Y:S01]  /*115c0*/  FMUL.FTZ R27, R50, R4.reuse ;  /* 0x00000004321b7220 */ /* 0x080fe20000410000 */
[----:B------:R-:W-:Y:S02]  /*115d0*/  HADD2.F32 R0, -RZ, R7.H0_H0 ;  /* 0x20000007ff007230 */ /* 0x000fe40000004100 */
[----:B------:R-:W-:Y:S02]  /*115e0*/  HADD2.F32 R47, -RZ, R33.H1_H1 ;  /* 0x30000021ff2f7230 */ /* 0x000fe40000004100 */
[----:B------:R-:W-:Y:S01]  /*115f0*/  FMUL.FTZ R33, R28, R4 ;  /* 0x000000041c217220 */ /* 0x000fe20000410000 */
[----:B------:R-:W-:-:S02]  /*11600*/  HADD2.F32 R11, -RZ, R11.H1_H1 ;  /* 0x3000000bff0b7230 */ /* 0x000fc40000004100 */
[----:B------:R-:W-:Y:S01]  /*11610*/  FFMA.FTZ R27, R28, R0, -R27 ;  /* 0x000000001c1b7223 */ /* 0x000fe2000001081b */
[----:B------:R-:W-:Y:S01]  /*11620*/  HADD2.F32 R7, -RZ, R7.H1_H1 ;  /* 0x30000007ff077230 */ /* 0x000fe20000004100 */
[----:B------:R-:W-:Y:S01]  /*11630*/  F2FP.F16.E4M3.UNPACK_B R34, R14 ;  /* 0x0000000eff22723e */ /* 0x000fe200020006ff */
[----:B------:R-:W-:Y:S01]  /*11640*/  FFMA.FTZ R33, R50, R0, R33 ;  /* 0x0000000032217223 */ /* 0x000fe20000010021 */
[-C--:B------:R-:W-:Y:S01]  /*11650*/  FMUL.FTZ R4, R47, R11.reuse ;  /* 0x0000000b2f047220 */ /* 0x080fe20000410000 */
[----:B------:R-:W-:Y:S01]  /*11660*/  F2FP.F16.E4M3.UNPACK_B R0, R24 ;  /* 0x00000018ff00723e */ /* 0x000fe200020006ff */
[C---:B------:R-:W-:Y:S01]  /*11670*/  FMUL.FTZ R28, R45.reuse, R11 ;  /* 0x0000000b2d1c7220 */ /* 0x040fe20000410000 */
[--C-:B------:R-:W-:Y:S02]  /*11680*/  HADD2.F32 R24, -RZ, R34.reuse.H0_H0 ;  /* 0x20000022ff187230 */ /* 0x100fe40000004100 */
[----:B------:R-:W-:Y:S01]  /*11690*/  FFMA.FTZ R14, R45, R7, -R4 ;  /* 0x000000072d0e7223 */ /* 0x000fe20000010804 */
[----:B------:R-:W-:-:S02]  /*116a0*/  HADD2.F32 R45, -RZ, R34.H1_H1 ;  /* 0x30000022ff2d7230 */ /* 0x000fc40000004100 */
[----:B------:R-:W-:Y:S01]  /*116b0*/  FFMA.FTZ R28, R47, R7, R28 ;  /* 0x000000072f1c7223 */ /* 0x000fe2000001001c */
[----:B------:R-:W-:Y:S02]  /*116c0*/  HADD2.F32 R34, -RZ, R0.H0_H0 ;  /* 0x20000000ff227230 */ /* 0x000fe40000004100 */
[----:B------:R-:W-:Y:S02]  /*116d0*/  HADD2.F32 R4, -RZ, R32.H0_H0 ;  /* 0x20000020ff047230 */ /* 0x000fe40000004100 */
[----:B------:R-:W-:Y:S02]  /*116e0*/  HADD2.F32 R47, -RZ, R0.H1_H1 ;  /* 0x30000000ff2f7230 */ /* 0x000fe40000004100 */
[----:B------:R-:W-:Y:S02]  /*116f0*/  HADD2.F32 R32, -RZ, R32.H1_H1 ;  /* 0x30000020ff207230 */ /* 0x000fe40000004100 */
[----:B------:R-:W-:Y:S01]  /*11700*/  FMUL.FTZ R7, R34, R4 ;  /* 0x0000000422077220 */ /* 0x000fe20000410000 */
[----:B------:R-:W-:-:S02]  /*11710*/  HADD2.F32 R0, -RZ, R29.H0_H0 ;  /* 0x2000001dff007230 */ /* 0x000fc40000004100 */
[C---:B------:R-:W-:Y:S01]  /*11720*/  FMUL.FTZ R11, R24.reuse, R4 ;  /* 0x00000004180b7220 */ /* 0x040fe20000410000 */
[----:B------:R-:W-:Y:S02]  /*11730*/  HADD2.F32 R29, -RZ, R29.H1_H1 ;  /* 0x3000001dff1d7230 */ /* 0x000fe40000004100 */
[-C--:B------:R-:W-:Y:S01]  /*11740*/  FMUL.FTZ R4, R47, R32.reuse ;  /* 0x000000202f047220 */ /* 0x080fe20000410000 */
[C---:B------:R-:W-:Y:S01]  /*11750*/  FMUL.FTZ R32, R45.reuse, R32 ;  /* 0x000000202d207220 */ /* 0x040fe20000410000 */
[-C--:B------:R-:W-:Y:S01]  /*11760*/  FFMA.FTZ R7, R24, R0.reuse, -R7 ;  /* 0x0000000018077223 */ /* 0x080fe20000010807 */
[----:B------:R-:W-:Y:S01]  /*11770*/  FFMA.FTZ R11, R34, R0, R11 ;  /* 0x00000000220b7223 */ /* 0x000fe2000001000b */
[-C--:B------:R-:W-:Y:S01]  /*11780*/  FFMA.FTZ R0, R45, R29.reuse, -R4 ;  /* 0x0000001d2d007223 */ /* 0x080fe20000010804 */
[----:B------:R-:W-:Y:S01]  /*11790*/  F2FP.SATFINITE.E4M3.F32.PACK_AB_MERGE_C R31, R31, R38, RZ ;  /* 0x000000261f1f723e */ /* 0x000fe200048070ff */
[----:B------:R-:W-:Y:S01]  /*117a0*/  FFMA.FTZ R32, R47, R29, R32 ;  /* 0x0000001d2f207223 */ /* 0x000fe20000010020 */
[----:B------:R-:W-:-:S02]  /*117b0*/  F2FP.SATFINITE.E4M3.F32.PACK_AB_MERGE_C R4, R40, R35, RZ ;  /* 0x000000232804723e */ /* 0x000fc400048070ff */
[----:B------:R-:W-:Y:S02]  /*117c0*/  F2FP.SATFINITE.E4M3.F32.PACK_AB_MERGE_C R20, R20, R37, RZ ;  /* 0x000000251414723e */ /* 0x000fe400048070ff */
[----:B------:R-:W-:Y:S02]  /*117d0*/  F2FP.SATFINITE.E4M3.F32.PACK_AB_MERGE_C R41, R44, R41, RZ ;  /* 0x000000292c29723e */ /* 0x000fe400048070ff */
[----:B------:R-:W-:Y:S02]  /*117e0*/  F2FP.SATFINITE.E4M3.F32.PACK_AB_MERGE_C R14, R14, R27, RZ ;  /* 0x0000001b0e0e723e */ /* 0x000fe400048070ff */
[----:B------:R-:W-:Y:S02]  /*117f0*/  F2FP.SATFINITE.E4M3.F32.PACK_AB_MERGE_C R39, R42, R39, RZ ;  /* 0x000000272a27723e */ /* 0x000fe400048070ff */
[----:B------:R-:W-:Y:S02]  /*11800*/  F2FP.SATFINITE.E4M3.F32.PACK_AB_MERGE_C R43, R46, R43, RZ ;  /* 0x0000002b2e2b723e */ /* 0x000fe400048070ff */
[----:B------:R-:W-:-:S02]  /*11810*/  F2FP.SATFINITE.E4M3.F32.PACK_AB_MERGE_C R28, R28, R33, RZ ;  /* 0x000000211c1c723e */ /* 0x000fc400048070ff */
        /* <DEDUP_REMOVED lines=10> */
.L_x_6512:
[----:B------:R-:W-:Y:S05]  /*118c0*/  BSYNC B0 ;  /* 0x0000000000007941 */ /* 0x000fea0003800000 */
.L_x_6501:
[----:B------:R-:W-:Y:S01]  /*118d0*/  @!PT LDS RZ, [RZ] ;  /* 0x00000000fffff984 */ /* 0x000fe20000000800 */
[----:B------:R-:W-:Y:S01]  /*118e0*/  @!PT LDS RZ, [RZ] ;  /* 0x00000000fffff984 */ /* 0x000fe20000000800 */
[----:B------:R-:W-:Y:S01]  /*118f0*/  @!PT LDS RZ, [RZ] ;  /* 0x00000000fffff984 */ /* 0x000fe20000000800 */
[----:B------:R-:W-:Y:S01]  /*11900*/  @!PT LDS RZ, [RZ] ;  /* 0x00000000fffff984 */ /* 0x000fe20000000800 */
[----:B------:R4:W-:Y:S06]  /*11910*/  MEMBAR.ALL.CTA ;  /* 0x0000000000007992 */ /* 0x0009ec0000008000 */
[----:B----4-:R-:W4:Y:S01]  /*11920*/  FENCE.VIEW.ASYNC.S ;  /* 0x00000000000073c6 */ /* 0x010f220000000000 */
[----:B------:R-:W-:Y:S05]  /*11930*/  WARPSYNC.ALL ;  /* 0x0000000000007948 */ /* 0x000fea0003800000 */
[----:B----4-:R-:W-:Y:S06]  /*11940*/  BAR.SYNC.DEFER_BLOCKING 0xd, 0x100 ;  /* 0x0344000000007b1d */ /* 0x010fec0000010000 */
.L_x_6498:
[----:B-1----:R-:W4:Y:S02]  /*11950*/  LDL R0, [R1+0x50] ;  /* 0x0000500001007983 */ /* 0x002f240000100800 */
[----:B----4-:R-:W-:-:S13]  /*11960*/  R2UR UR4, R0 ;  /* 0x00000000000472ca */ /* 0x010fda00000e0000 */
[----:B------:R-:W-:-:S05]  /*11970*/  IMAD.U32 R0, RZ, RZ, UR4 ;  /* 0x00000004ff007e24 */ /* 0x000fca000f8e00ff */
[----:B------:R-:W-:-:S13]  /*11980*/  ISETP.NE.AND P0, PT, R0, 0x3, PT ;  /* 0x000000030000780c */ /* 0x000fda0003f05270 */
[----:B------:R-:W-:Y:S05]  /*11990*/  @!P0 BRA `(.L_x_6522) ;  /* 0x0000000000048947 */ /* 0x000fea0003800000 */
[----:B------:R-:W-:Y:S01]  /*119a0*/  BPT.TRAP 0x1 ;  /* 0x000000040000795c */ /* 0x000fe20000300000 */
.L_x_6522:
[----:B------:R-:W-:Y:S01]  /*119b0*/  IMAD R0, R232, 0x8, R16 ;  /* 0x00000008e8007824 */ /* 0x000fe200078e0210 */
[----:B--23--:R-:W-:-:S04]  /*119c0*/  SHF.L.U32 R7, R235, 0x1f, RZ ;  /* 0x0000001feb077819 */ /* 0x00cfc800000006ff */
[----:B------:R1:W2:Y:S01]  /*119d0*/  SYNCS.PHASECHK.TRANS64.TRYWAIT P1, [R0+URZ+0x2e830], R7 ;  /* 0x02e83007000075a7 */ /* 0x0002a2000802017f */
[----:B------:R-:W-:Y:S05]  /*119e0*/  @!P0 BRA `(.L_x_6523) ;  /* 0x0000000000048947 */ /* 0x000fea0003800000 */
[----:B------:R-:W-:Y:S01]  /*119f0*/  BPT.TRAP 0x1 ;  /* 0x000000040000795c */ /* 0x000fe20000300000 */
.L_x_6523:
[----:B0-----:R-:W-:Y:S01]  /*11a00*/  VIADD R3, R16, 0x20400 ;  /* 0x0002040010037836 */ /* 0x001fe20000000000 */
[----:B------:R-:W-:Y:S01]  /*11a10*/  LOP3.LUT R4, R30, 0x10000, RZ, 0xfc, !PT ;  /* 0x000100001e047812 */ /* 0x000fe200078efcff */
[----:B------:R-:W-:-:S03]  /*11a20*/  IMAD.MOV.U32 R5, RZ, RZ, 0x40000040 ;  /* 0x40000040ff057424 */ /* 0x000fc600078e00ff */
[----:B------:R-:W-:-:S04]  /*11a30*/  SHF.R.U32.HI R3, RZ, 0x4, R3 ;  /* 0x00000004ff037819 */ /* 0x000fc80000011603 */
[----:B------:R-:W-:-:S04]  /*11a40*/  LOP3.LUT R3, R3, 0x3fff, RZ, 0xc0, !PT ;  /* 0x00003fff03037812 */ /* 0x000fc800078ec0ff */
[----:B------:R-:W-:-:S05]  /*11a50*/  LOP3.LUT R3, R3, 0x10000, RZ, 0xfc, !PT ;  /* 0x0001000003037812 */ /* 0x000fca00078efcff */
[----:B------:R0:W-:Y:S01]  /*11a60*/  STL [R1+0x5c], R3 ;  /* 0x00005c0301007387 */ /* 0x0001e20000100800 */
[----:B--2---:R-:W-:Y:S05]  /*11a70*/  @P1 BRA `(.L_x_6524) ;  /* 0x0000000000081947 */ /* 0x004fea0003800000 */
[----:B------:R-:W2:Y:S02]  /*11a80*/  SYNCS.PHASECHK.TRANS64.TRYWAIT P1, [R0+URZ+0x2e830], R7 ;  /* 0x02e83007000075a7 */ /* 0x000ea4000802017f */
[----:B--2---:R-:W-:Y:S05]  /*11a90*/  @!P1 BRA `(.L_x_6525) ;  /* 0x0000016800f49947 */ /* 0x004fea0003800000 */
.L_x_6524:
[----:B0-----:R-:W3:Y:S01]  /*11aa0*/  LDL R3, [R1+0x5c] ;  /* 0x00005c0001037983 */ /* 0x001ee20000100800 */
[----:B------:R-:W-:Y:S01]  /*11ab0*/  IMAD.MOV.U32 R13, RZ, RZ, 0x40000040 ;  /* 0x40000040ff0d7424 */ /* 0x000fe200078e00ff */
[----:B------:R-:W-:Y:S05]  /*11ac0*/  WARPSYNC.ALL ;  /* 0x0000000000007948 */ /* 0x000fea0003800000 */
[----:B------:R-:W-:Y:S01]  /*11ad0*/  R2UR UR4, R4 ;  /* 0x00000000040472ca */ /* 0x000fe200000e0000 */
[----:B------:R-:W4:Y:S01]  /*11ae0*/  LDL R137, [R1+0x88] ;  /* 0x0000880001897983 */ /* 0x000f220000100800 */
[----:B------:R-:W-:Y:S02]  /*11af0*/  R2UR UR5, R5 ;  /* 0x00000000050572ca */ /* 0x000fe400000e0000 */
[----:B------:R-:W-:Y:S01]  /*11b00*/  R2UR UR7, R13 ;  /* 0x000000000d0772ca */ /* 0x000fe200000e0000 */
[----:B------:R-:W-:Y:S01]  /*11b10*/  WARPGROUP.ARRIVE ;  /* 0x00000000000079c5 */ /* 0x000fe20000000000 */
[----:B-12---:R-:W-:-:S02]  /*11b20*/  IMAD.MOV.U32 R7, RZ, RZ, 0x40000040 ;  /* 0x40000040ff077424 */ /* 0x006fc400078e00ff */
[----:B------:R-:W-:Y:S01]  /*11b30*/  IMAD.MOV.U32 R9, RZ, RZ, 0x40000040 ;  /* 0x40000040ff097424 */ /* 0x000fe200078e00ff */
[C---:B------:R-:W-:Y:S02]  /*11b40*/  R2UR UR8, R4.reuse ;  /* 0x00000000040872ca */ /* 0x040fe400000e0000 */
[----:B------:R-:W-:Y:S02]  /*11b50*/  R2UR UR9, R5 ;  /* 0x00000000050972ca */ /* 0x000fe400000e0000 */
[----:B------:R-:W-:Y:S02]  /*11b60*/  R2UR UR11, R9 ;  /* 0x00000000090b72ca */ /* 0x000fe400000e0000 */
[----:B------:R-:W-:Y:S02]  /*11b70*/  MOV R11, 0x40000040 ;  /* 0x40000040000b7802 */ /* 0x000fe40000000f00 */
[----:B------:R-:W-:Y:S02]  /*11b80*/  R2UR UR12, R4 ;  /* 0x00000000040c72ca */ /* 0x000fe400000e0000 */
[----:B------:R-:W-:-:S02]  /*11b90*/  R2UR UR15, R11 ;  /* 0x000000000b0f72ca */ /* 0x000fc400000e0000 */
[----:B------:R-:W-:Y:S01]  /*11ba0*/  R2UR UR13, R5 ;  /* 0x00000000050d72ca */ /* 0x000fe200000e0000 */
[----:B---3--:R-:W-:-:S05]  /*11bb0*/  IMAD R12, R232, 0x700, R3 ;  /* 0x00000700e80c7824 */ /* 0x008fca00078e0203 */
[----:B------:R-:W-:-:S13]  /*11bc0*/  R2UR UR6, R12 ;  /* 0x000000000c0672ca */ /* 0x000fda00000e0000 */
[----:B------:R-:W-:Y:S01]  /*11bd0*/  QGMMA.64x32x32.F32.E4M3.E4M3 R120, gdesc[UR4], RZ, !UPT, gsb0 ;  /* 0x00600000047879f3 */ /* 0x000fe2000c0008ff */
[----:B------:R-:W-:Y:S02]  /*11be0*/  IADD3 R6, R12, 0x100, RZ ;  /* 0x000001000c067810 */ /* 0x000fe40007ffe0ff */
[----:B------:R-:W-:Y:S02]  /*11bf0*/  R2UR UR7, R7 ;  /* 0x00000000070772ca */ /* 0x000fe400000e0000 */
[----:B------:R-:W-:Y:S02]  /*11c00*/  R2UR UR6, R6 ;  /* 0x00000000060672ca */ /* 0x000fe400000e0000 */
[----:B------:R-:W-:Y:S02]  /*11c10*/  R2UR UR4, R4 ;  /* 0x00000000040472ca */ /* 0x000fe400000e0000 */
[----:B------:R-:W-:Y:S01]  /*11c20*/  R2UR UR5, R5 ;  /* 0x00000000050572ca */ /* 0x000fe200000e0000 */
[----:B------:R-:W-:-:S02]  /*11c30*/  WARPGROUP.DEPBAR.LE gsb0, 0x0 ;  /* 0x00008000000079c5 */ /* 0x000fc40000010000 */
[----:B-----5:R-:W-:-:S10]  /*11c40*/  WARPGROUP.ARRIVE ;  /* 0x00000000000079c5 */ /* 0x020fd40000000000 */
[----:B------:R-:W-:Y:S01]  /*11c50*/  QGMMA.64x32x32.F32.E4M3.E4M3 R104, gdesc[UR4], RZ, !UPT, gsb0 ;  /* 0x00600000046879f3 */ /* 0x000fe2000c0008ff */
[----:B------:R-:W-:-:S05]  /*11c60*/  VIADD R8, R12, 0x200 ;  /* 0x000002000c087836 */ /* 0x000fca0000000000 */
[----:B------:R-:W-:Y:S01]  /*11c70*/  R2UR UR10, R8 ;  /* 0x00000000080a72ca */ /* 0x000fe200000e0000 */
[----:B------:R-:W-:Y:S02]  /*11c80*/  WARPGROUP.DEPBAR.LE gsb0, 0x0 ;  /* 0x00008000000079c5 */ /* 0x000fe40000010000 */
[----:B------:R-:W-:-:S10]  /*11c90*/  WARPGROUP.ARRIVE ;  /* 0x00000000000079c5 */ /* 0x000fd40000000000 */
[----:B------:R-:W-:Y:S01]  /*11ca0*/  QGMMA.64x32x32.F32.E4M3.E4M3 R88, gdesc[UR8], RZ, !UPT, gsb0 ;  /* 0x00600000085879f3 */ /* 0x000fe2000c0008ff */
[----:B------:R-:W-:-:S05]  /*11cb0*/  VIADD R10, R12, 0x300 ;  /* 0x000003000c0a7836 */ /* 0x000fca0000000000 */
[----:B------:R-:W-:Y:S01]  /*11cc0*/  R2UR UR14, R10 ;  /* 0x000000000a0e72ca */ /* 0x000fe200000e0000 */
[----:B------:R-:W-:Y:S02]  /*11cd0*/  WARPGROUP.DEPBAR.LE gsb0, 0x0 ;  /* 0x00008000000079c5 */ /* 0x000fe40000010000 */
[----:B------:R-:W-:-:S10]  /*11ce0*/  WARPGROUP.ARRIVE ;  /* 0x00000000000079c5 */ /* 0x000fd40000000000 */
[----:B------:R-:W-:Y:S01]  /*11cf0*/  QGMMA.64x32x32.F32.E4M3.E4M3 R72, gdesc[UR12], RZ, !UPT, gsb0 ;  /* 0x006000000c4879f3 */ /* 0x000fe2000c0008ff */
[----:B------:R-:W-:Y:S02]  /*11d00*/  VIADD R6, R12, 0x400 ;  /* 0x000004000c067836 */ /* 0x000fe40000000000 */
[----:B------:R-:W-:Y:S01]  /*11d10*/  IMAD.MOV.U32 R7, RZ, RZ, 0x40000040 ;  /* 0x40000040ff077424 */ /* 0x000fe200078e00ff */
[----:B------:R-:W-:Y:S02]  /*11d20*/  R2UR UR16, R4 ;  /* 0x00000000041072ca */ /* 0x000fe400000e0000 */
[----:B------:R-:W-:Y:S02]  /*11d30*/  R2UR UR18, R6 ;  /* 0x00000000061272ca */ /* 0x000fe400000e0000 */
[----:B------:R-:W-:Y:S02]  /*11d40*/  R2UR UR19, R7 ;  /* 0x00000000071372ca */ /* 0x000fe400000e0000 */
[----:B------:R-:W-:Y:S01]  /*11d50*/  R2UR UR17, R5 ;  /* 0x00000000051172ca */ /* 0x000fe200000e0000 */
[----:B------:R-:W-:-:S02]  /*11d60*/  WARPGROUP.DEPBAR.LE gsb0, 0x0 ;  /* 0x00008000000079c5 */ /* 0x000fc40000010000 */
        /* <DEDUP_REMOVED lines=20> */
[----:B------:R-:W-:Y:S01]  /*11eb0*/  VIADD R14, R12, 0x2 ;  /* 0x000000020c0e7836 */ /* 0x000fe20000000000 */
[----:B------:R-:W-:Y:S01]  /*11ec0*/  IADD3 R10, R4, 0x2, RZ ;  /* 0x00000002040a7810 */ /* 0x000fe20007ffe0ff */
[----:B------:R-:W-:Y:S02]  /*11ed0*/  IMAD.MOV.U32 R15, RZ, RZ, 0x40000040 ;  /* 0x40000040ff0f7424 */ /* 0x000fe400078e00ff */
[----:B------:R-:W-:Y:S01]  /*11ee0*/  IMAD.MOV.U32 R11, RZ, RZ, 0x40000040 ;  /* 0x40000040ff0b7424 */ /* 0x000fe200078e00ff */
[----:B------:R-:W-:Y:S02]  /*11ef0*/  R2UR UR30, R14 ;  /* 0x000000000e1e72ca */ /* 0x000fe400000e0000 */
[----:B------:R-:W-:Y:S02]  /*11f00*/  R2UR UR31, R15 ;  /* 0x000000000f1f72ca */ /* 0x000fe400000e0000 */
[----:B------:R-:W-:-:S02]  /*11f10*/  R2UR UR28, R10 ;  /* 0x000000000a1c72ca */ /* 0x000fc400000e0000 */
[----:B------:R-:W-:Y:S01]  /*11f20*/  R2UR UR29, R11 ;  /* 0x000000000b1d72ca */ /* 0x000fe200000e0000 */
[----:B------:R-:W-:Y:S02]  /*11f30*/  WARPGROUP.DEPBAR.LE gsb0, 0x0 ;  /* 0x00008000000079c5 */ /* 0x000fe40000010000 */
[----:B------:R-:W-:-:S10]  /*11f40*/  WARPGROUP.ARRIVE ;  /* 0x00000000000079c5 */ /* 0x000fd40000000000 */
[----:B------:R-:W-:Y:S01]  /*11f50*/  QGMMA.64x32x32.F32.E4M3.E4M3 R120, gdesc[UR28], R120, gsb0 ;  /* 0x006000001c7879f3 */ /* 0x000fe20008000878 */
        /* <DEDUP_REMOVED lines=18> */
[----:B------:R-:W-:Y:S01]  /*12080*/  IMAD.MOV.U32 R15, RZ, RZ, 0x40000040 ;  /* 0x40000040ff0f7424 */ /* 0x000fe200078e00ff */
[----:B------:R-:W-:Y:S02]  /*12090*/  IADD3 R14, R12, 0x302, RZ ;  /* 0x000003020c0e7810 */ /* 0x000fe40007ffe0ff */
[----:B------:R-:W-:Y:S02]  /*120a0*/  R2UR UR12, R10 ;  /* 0x000000000a0c72ca */ /* 0x000fe400000e0000 */
[----:B------:R-:W-:Y:S02]  /*120b0*/  R2UR UR14, R14 ;  /* 0x000000000e0e72ca */ /* 0x000fe400000e0000 */
[----:B------:R-:W-:Y:S02]  /*120c0*/  R2UR UR15, R15 ;  /* 0x000000000f0f72ca */ /* 0x000fe400000e0000 */
[----:B------:R-:W-:Y:S01]  /*120d0*/  R2UR UR13, R11 ;  /* 0x000000000b0d72ca */ /* 0x000fe200000e0000 */
[----:B------:R-:W-:-:S02]  /*120e0*/  WARPGROUP.DEPBAR.LE gsb0, 0x0 ;  /* 0x00008000000079c5 */ /* 0x000fc40000010000 */
[----:B------:R-:W-:-:S10]  /*120f0*/  WARPGROUP.ARRIVE ;  /* 0x00000000000079c5 */ /* 0x000fd40000000000 */
[----:B------:R-:W-:Y:S01]  /*12100*/  QGMMA.64x32x32.F32.E4M3.E4M3 R72, gdesc[UR12], R72, gsb0 ;  /* 0x006000000c4879f3 */ /* 0x000fe20008000848 */
[----:B------:R-:W-:Y:S01]  /*12110*/  VIADD R6, R12, 0x402 ;  /* 0x000004020c067836 */ /* 0x000fe20000000000 */
[----:B------:R-:W-:Y:S02]  /*12120*/  MOV R7, 0x40000040 ;  /* 0x4000004000077802 */ /* 0x000fe40000000f00 */
        /* <DEDUP_REMOVED lines=26> */
[----:B------:R-:W-:Y:S01]  /*122d0*/  MOV R15, 0x40000040 ;  /* 0x40000040000f7802 */ /* 0x000fe20000000f00 */
[----:B------:R-:W-:Y:S02]  /*122e0*/  VIADD R8, R4, 0x4 ;  /* 0x0000000404087836 */ /* 0x000fe40000000000 */
        /* <DEDUP_REMOVED lines=115> */
[----:B------:R-:W-:Y:S01]  /*12a20*/  FMUL.FTZ R3, R2, R120 ;  /* 0x0000007802037220 */ /* 0x000fe20000410000 */
[----:B------:R-:W-:-:S02]  /*12a30*/  WARPGROUP.DEPBAR.LE gsb0, 0x0 ;  /* 0x00008000000079c5 */ /* 0x000fc40000010000 */
[----:B------:R-:W-:-:S09]  /*12a40*/  WARPGROUP.ARRIVE ;  /* 0x00000000000079c5 */ /* 0x000fd20000000000 */
[----:B------:R-:W-:Y:S01]  /*12a50*/  QGMMA.64x32x32.F32.E4M3.E4M3 R40, gdesc[UR4], R40, gsb0 ;  /* 0x00600000042879f3 */ /* 0x000fe20008000828 */
        /* <DEDUP_REMOVED lines=13> */
[----:B------:R-:W-:Y:S01]  /*12b30*/  FMUL.FTZ R85, R2, R87 ;  /* 0x0000005702557220 */ /* 0x000fe20000410000 */
[----:B----4-:R-:W-:-:S03]  /*12b40*/  IADD3 R87, R138, 0xe0, -R137 ;  /* 0x000000e08a577810 */ /* 0x010fc60007ffe889 */
[----:B------:R-:W0:Y:S01]  /*12b50*/  MUFU.TANH R124, R124 ;  /* 0x0000007c007c7308 */ /* 0x000e220000002400 */
[----:B------:R-:W-:-:S07]  /*12b60*/  FMUL.FTZ R108, R2, R108 ;  /* 0x0000006c026c7220 */ /* 0x000fce0000410000 */
[----:B------:R-:W1:Y:S08]  /*12b70*/  MUFU.TANH R20, R20 ;  /* 0x0000001400147308 */ /* 0x000e700000002400 */
[----:B------:R-:W2:Y:S08]  /*12b80*/  MUFU.TANH R3, R3 ;  /* 0x0000000300037308 */ /* 0x000eb00000002400 */
[----:B------:R-:W3:Y:S08]  /*12b90*/  MUFU.TANH R21, R21 ;  /* 0x0000001500157308 */ /* 0x000ef00000002400 */
[----:B------:R-:W4:Y:S08]  /*12ba0*/  MUFU.TANH R106, R106 ;  /* 0x0000006a006a7308 */ /* 0x000f300000002400 */
[----:B------:R0:W-:Y:S01]  /*12bb0*/  MUFU.TANH R14, R13 ;  /* 0x0000000d000e7308 */ /* 0x0001e20000002400 */
[----:B------:R-:W-:-:S02]  /*12bc0*/  WARPGROUP.DEPBAR.LE gsb0, 0x0 ;  /* 0x00008000000079c5 */ /* 0x000fc40000010000 */
[----:B------:R-:W-:-:S05]  /*12bd0*/  FMUL.FTZ R141, R2, R40 ;  /* 0x00000028028d7220 */ /* 0x000fca0000410000 */
[----:B------:R-:W4:Y:S01]  /*12be0*/  MUFU.TANH R121, R121 ;  /* 0x0000007900797308 */ /* 0x000f220000002400 */
[C---:B0-----:R-:W-:Y:S01]  /*12bf0*/  FMUL.FTZ R13, R2.reuse, R66 ;  /* 0x00000042020d7220 */ /* 0x041fe20000410000 */
[----:B------:R-:W-:Y:S01]  /*12c00*/  FMUL.FTZ R66, R2, R65 ;  /* 0x0000004102427220 */ /* 0x000fe20000410000 */
[----:B------:R-:W-:-:S05]  /*12c10*/  IMAD R65, R136, -0xe0, R87 ;  /* 0xffffff2088417824 */ /* 0x000fca00078e0257 */
[----:B------:R-:W-:Y:S01]  /*12c20*/  MUFU.TANH R127, R127 ;  /* 0x0000007f007f7308 */ /* 0x000fe20000002400 */
[----:B------:R-:W-:-:S07]  /*12c30*/  ISETP.GT.AND P3, PT, R65, 0x9, PT ;  /* 0x000000094100780c */ /* 0x000fce0003f64270 */
[----:B------:R-:W0:Y:S01]  /*12c40*/  MUFU.TANH R128, R128 ;  /* 0x0000008000807308 */ /* 0x000e220000002400 */
[C---:B------:R-:W-:Y:S01]  /*12c50*/  ISETP.GT.AND P5, PT, R65.reuse, RZ, PT ;  /* 0x000000ff4100720c */ /* 0x040fe20003fa4270 */
[----:B------:R-:W-:Y:S01]  /*12c60*/  FMUL.FTZ R122, R2, R126 ;  /* 0x0000007e027a7220 */ /* 0x000fe20000410000 */
[----:B------:R-:W-:-:S05]  /*12c70*/  ISETP.GT.AND P1, PT, R65, 0x1, PT ;  /* 0x000000014100780c */ /* 0x000fca0003f24270 */
[----:B------:R1:W-:Y:S01]  /*12c80*/  MUFU.TANH R40, R13 ;  /* 0x0000000d00287308 */ /* 0x0003e20000002400 */
[C---:B------:R-:W-:Y:S01]  /*12c90*/  FMUL.FTZ R129, R2.reuse, R132 ;  /* 0x0000008402817220 */ /* 0x040fe20000410000 */
[----:B------:R-:W-:Y:S01]  /*12ca0*/  FMUL.FTZ R138, R2, R43 ;  /* 0x0000002b028a7220 */ /* 0x000fe20000410000 */
[----:B------:R-:W-:-:S05]  /*12cb0*/  FSEL R43, R124, -INF , P3 ;  /* 0xff8000007c2b7808 */ /* 0x000fca0001800000 */
[----:B------:R-:W-:Y:S01]  /*12cc0*/  MUFU.TANH R108, R108 ;  /* 0x0000006c006c7308 */ /* 0x000fe20000002400 */
[----:B-1----:R-:W-:Y:S01]  /*12cd0*/  IMAD.MOV.U32 R13, RZ, RZ, 0x40000040 ;  /* 0x40000040ff0d7424 */ /* 0x002fe200078e00ff */
[----:B------:R-:W-:Y:S02]  /*12ce0*/  FSEL R123, R123, -INF , P3 ;  /* 0xff8000007b7b7808 */ /* 0x000fe40001800000 */
[----:B------:R-:W-:-:S04]  /*12cf0*/  ISETP.GT.AND P3, PT, R65, 0x20, PT ;  /* 0x000000204100780c */ /* 0x000fc80003f64270 */
[----:B------:R-:W1:Y:S01]  /*12d00*/  MUFU.TANH R125, R125 ;  /* 0x0000007d007d7308 */ /* 0x000e620000002400 */
[----:B------:R-:W-:Y:S02]  /*12d10*/  R2UR UR7, R13 ;  /* 0x000000000d0772ca */ /* 0x000fe400000e0000 */
[----:B------:R-:W-:Y:S01]  /*12d20*/  FSEL R13, R20, -INF , P5 ;  /* 0xff800000140d7808 */ /* 0x000fe20002800000 */
[----:B------:R-:W-:Y:S01]  /*12d30*/  FMUL.FTZ R131, R2, R133 ;  /* 0x0000008502837220 */ /* 0x000fe20000410000 */
[----:B------:R-:W-:-:S03]  /*12d40*/  ISETP.GT.AND P2, PT, R65, 0x8, PT ;  /* 0x000000084100780c */ /* 0x000fc60003f44270 */
[----:B------:R-:W1:Y:S01]  /*12d50*/  MUFU.TANH R120, R120 ;  /* 0x0000007800787308 */ /* 0x000e620000002400 */
[----:B--2---:R-:W-:Y:S02]  /*12d60*/  FSEL R3, R3, -INF , P5 ;  /* 0xff80000003037808 */ /* 0x004fe40002800000 */
[----:B---3--:R-:W-:Y:S01]  /*12d70*/  FSEL R20, R21, -INF , P1 ;  /* 0xff80000015147808 */ /* 0x008fe20000800000 */
[----:B------:R-:W-:Y:S01]  /*12d80*/  FMUL.FTZ R15, R2, R86 ;  /* 0x00000056020f7220 */ /* 0x000fe20000410000 */
[----:B------:R-:W-:Y:S01]  /*12d90*/  ISETP.GT.AND P5, PT, R65, 0x11, PT ;  /* 0x000000114100780c */ /* 0x000fe20003fa4270 */
[----:B------:R-:W-:Y:S01]  /*12da0*/  VIADD R12, R12, 0x606 ;  /* 0x000006060c0c7836 */ /* 0x000fe20000000000 */
[----:B----4-:R-:W-:Y:S01]  /*12db0*/  FSEL R133, R106, -INF , P3 ;  /* 0xff8000006a857808 */ /* 0x010fe20001800000 */
[----:B------:R-:W2:Y:S01]  /*12dc0*/  MUFU.TANH R122, R122 ;  /* 0x0000007a007a7308 */ /* 0x000ea20000002400 */
[C---:B------:R-:W-:Y:S01]  /*12dd0*/  FMUL.FTZ R126, R2.reuse, R130 ;  /* 0x00000082027e7220 */ /* 0x040fe20000410000 */
[C---:B------:R-:W-:Y:S01]  /*12de0*/  FMUL.FTZ R68, R2.reuse, R68 ;  /* 0x0000004402447220 */ /* 0x040fe20000410000 */
[C---:B------:R-:W-:Y:S01]  /*12df0*/  FMUL.FTZ R86, R2.reuse, R70 ;  /* 0x0000004602567220 */ /* 0x040fe20000410000 */
[----:B------:R-:W-:Y:S01]  /*12e00*/  FSEL R121, R121, -INF , P2 ;  /* 0xff80000079797808 */ /* 0x000fe20001000000 */
[----:B------:R-:W-:Y:S01]  /*12e10*/  FMUL.FTZ R104, R2, R104 ;  /* 0x0000006802687220 */ /* 0x000fe20000410000 */
[----:B------:R-:W-:-:S02]  /*12e20*/  FMNMX.FTZ R106, R3, R20, !PT ;  /* 0x00000014036a7209 */ /* 0x000fc40007810000 */
[----:B------:R-:W3:Y:S01]  /*12e30*/  MUFU.TANH R129, R129 ;  /* 0x0000008100817308 */ /* 0x000ee20000002400 */
[C---:B------:R-:W-:Y:S01]  /*12e40*/  FMUL.FTZ R70, R2.reuse, R69 ;  /* 0x0000004502467220 */ /* 0x040fe20000410000 */
[----:B------:R-:W-:Y:S01]  /*12e50*/  FMUL.FTZ R139, R2, R71 ;  /* 0x00000047028b7220 */ /* 0x000fe20000410000 */
[----:B0-----:R-:W-:Y:S02]  /*12e60*/  FSEL R69, R128, -INF , P5 ;  /* 0xff80000080457808 */ /* 0x001fe40002800000 */
[----:B------:R-:W-:Y:S02]  /*12e70*/  FSEL R127, R127, -INF , P5 ;  /* 0xff8000007f7f7808 */ /* 0x000fe40002800000 */
[C---:B------:R-:W-:Y:S01]  /*12e80*/  ISETP.GT.AND P5, PT, R65.reuse, 0x28, PT ;  /* 0x000000284100780c */ /* 0x040fe20003fa4270 */
[----:B------:R-:W0:Y:S01]  /*12e90*/  MUFU.TANH R131, R131 ;  /* 0x0000008300837308 */ /* 0x000e220000002400 */
[----:B------:R-:W-:Y:S01]  /*12ea0*/  R2UR UR6, R12 ;  /* 0x000000000c0672ca */ /* 0x000fe200000e0000 */
[----:B------:R-:W-:Y:S01]  /*12eb0*/  FMUL.FTZ R105, R2, R105 ;  /* 0x0000006902697220 */ /* 0x000fe20000410000 */
[----:B------:R-:W-:-:S02]  /*12ec0*/  ISETP.GT.AND P4, PT, R65, 0x10, PT ;  /* 0x000000104100780c */ /* 0x000fc40003f84270 */
[----:B------:R-:W-:-:S03]  /*12ed0*/  FMNMX.FTZ R106, R121, R106, !PT ;  /* 0x0000006a796a7209 */ /* 0x000fc60007810000 */
[----:B------:R-:W-:Y:S01]  /*12ee0*/  MUFU.TANH R12, R68 ;  /* 0x00000044000c7308 */ /* 0x000fe20000002400 */
[----:B------:R-:W-:Y:S01]  /*12ef0*/  FMUL.FTZ R130, R2, R134 ;  /* 0x0000008602827220 */ /* 0x000fe20000410000 */
[----:B-1----:R-:W-:-:S06]  /*12f00*/  FSEL R125, R125, -INF , P4 ;  /* 0xff8000007d7d7808 */ /* 0x002fcc0002000000 */
[----:B------:R-:W-:Y:S01]  /*12f10*/  MUFU.TANH R126, R126 ;  /* 0x0000007e007e7308 */ /* 0x000fe20000002400 */
[----:B------:R-:W-:Y:S01]  /*12f20*/  FSEL R120, R120, -INF , P1 ;  /* 0xff80000078787808 */ /* 0x000fe20000800000 */
[----:B------:R-:W-:-:S06]  /*12f30*/  FMUL.FTZ R132, R2, R135 ;  /* 0x0000008702847220 */ /* 0x000fcc0000410000 */
[----:B------:R1:W-:Y:S01]  /*12f40*/  MUFU.TANH R68, R139 ;  /* 0x0000008b00447308 */ /* 0x0003e20000002400 */
[----:B------:R-:W-:Y:S01]  /*12f50*/  ISETP.GT.AND P1, PT, R65, 0x18, PT ;  /* 0x000000184100780c */ /* 0x000fe20003f24270 */
[----:B------:R-:W-:-:S06]  /*12f60*/  FMUL.FTZ R109, R2, R109 ;  /* 0x0000006d026d7220 */ /* 0x000fcc0000410000 */
[----:B------:R-:W4:Y:S01]  /*12f70*/  MUFU.TANH R104, R104 ;  /* 0x0000006800687308 */ /* 0x000f220000002400 */
[----:B-1----:R-:W-:Y:S02]  /*12f80*/  FSEL R139, R108, -INF , P5 ;  /* 0xff8000006c8b7808 */ /* 0x002fe40002800000 */
[----:B------:R-:W-:-:S04]  /*12f90*/  FMNMX.FTZ R108, R123, R106, !PT ;  /* 0x0000006a7b6c7209 */ /* 0x000fc80007810000 */
[----:B------:R-:W-:Y:S01]  /*12fa0*/  FMNMX.FTZ R108, R125, R108, !PT ;  /* 0x0000006c7d6c7209 */ /* 0x000fe20007810000 */
[----:B------:R-:W-:Y:S01]  /*12fb0*/  MUFU.TANH R105, R105 ;  /* 0x0000006900697308 */ /* 0x000fe20000002400 */
[----:B--2---:R-:W-:Y:S01]  /*12fc0*/  FSEL R21, R122, -INF , P2 ;  /* 0xff8000007a157808 */ /* 0x004fe20001000000 */
[----:B------:R-:W-:Y:S01]  /*12fd0*/  FMUL.FTZ R112, R2, R112 ;  /* 0x0000007002707220 */ /* 0x000fe20000410000 */
[----:B------:R-:W-:Y:S02]  /*12fe0*/  ISETP.GT.AND P2, PT, R65, 0x19, PT ;  /* 0x000000194100780c */ /* 0x000fe40003f44270 */
[----:B---3--:R-:W-:-:S03]  /*12ff0*/  FSEL R129, R129, -INF , P1 ;  /* 0xff80000081817808 */ /* 0x008fc60000800000 */
[----:B------:R-:W1:Y:S01]  /*13000*/  MUFU.TANH R130, R130 ;  /* 0x0000008200827308 */ /* 0x000e620000002400 */
[----:B------:R-:W-:Y:S01]  /*13010*/  FMNMX.FTZ R108, R127, R108, !PT ;  /* 0x0000006c7f6c7209 */ /* 0x000fe20007810000 */
[C---:B------:R-:W-:Y:S01]  /*13020*/  FMUL.FTZ R67, R2.reuse, R67 ;  /* 0x0000004302437220 */ /* 0x040fe20000410000 */
[C---:B------:R-:W-:Y:S01]  /*13030*/  FMUL.FTZ R107, R2.reuse, R107 ;  /* 0x0000006b026b7220 */ /* 0x040fe20000410000 */
[----:B0-----:R-:W-:Y:S01]  /*13040*/  FSEL R131, R131, -INF , P2 ;  /* 0xff80000083837808 */ /* 0x001fe20001000000 */
[C---:B------:R-:W-:Y:S01]  /*13050*/  FMUL.FTZ R113, R2.reuse, R113 ;  /* 0x0000007102717220 */ /* 0x040fe20000410000 */
[----:B------:R-:W-:Y:S02]  /*13060*/  FMNMX.FTZ R108, R129, R108, !PT ;  /* 0x0000006c816c7209 */ /* 0x000fe40007810000 */
[----:B------:R-:W0:Y:S01]  /*13070*/  MUFU.TANH R132, R132 ;  /* 0x0000008400847308 */ /* 0x000e220000002400 */
[----:B------:R-:W-:Y:S01]  /*13080*/  FMUL.FTZ R142, R2, R42 ;  /* 0x0000002a028e7220 */ /* 0x000fe20000410000 */
[----:B------:R-:W-:-:S02]  /*13090*/  R2UR UR4, R6 ;  /* 0x00000000060472ca */ /* 0x000fc400000e0000 */
[----:B------:R-:W-:-:S04]  /*130a0*/  R2UR UR5, R7 ;  /* 0x00000000070572ca */ /* 0x000fc800000e0000 */
[----:B------:R-:W2:Y:S01]  /*130b0*/  MUFU.TANH R109, R109 ;  /* 0x0000006d006d7308 */ /* 0x000ea20000002400 */
[----:B------:R-:W-:Y:S01]  /*130c0*/  FMUL.FTZ R110, R2, R110 ;  /* 0x0000006e026e7220 */ /* 0x000fe20000410000 */
[----:B----4-:R-:W-:Y:S01]  /*130d0*/  FSEL R135, R104, -INF , P3 ;  /* 0xff80000068877808 */ /* 0x010fe20001800000 */
[----:B------:R-:W-:Y:S01]  /*130e0*/  FMUL.FTZ R116, R2, R116 ;  /* 0x0000007402747220 */ /* 0x000fe20000410000 */
[----:B------:R-:W-:-:S04]  /*130f0*/  FMNMX.FTZ R108, R131, R108, !PT ;  /* 0x0000006c836c7209 */ /* 0x000fc80007810000 */
[----:B------:R3:W-:Y:S01]  /*13100*/  MUFU.TANH R42, R67 ;  /* 0x00000043002a7308 */ /* 0x0007e20000002400 */
[----:B------:R-:W-:Y:S01]  /*13110*/  FMUL.FTZ R111, R2, R111 ;  /* 0x0000006f026f7220 */ /* 0x000fe20000410000 */
[----:B------:R-:W-:Y:S01]  /*13120*/  FMNMX.FTZ R108, R135, R108, !PT ;  /* 0x0000006c876c7209 */ /* 0x000fe20007810000 */
[----:B------:R-:W-:-:S05]  /*13130*/  WARPGROUP.ARRIVE ;  /* 0x00000000000079c5 */ /* 0x000fca0000000000 */
[----:B------:R-:W4:Y:S01]  /*13140*/  MUFU.TANH R112, R112 ;  /* 0x0000007000707308 */ /* 0x000f220000002400 */
[----:B---3--:R-:W-:Y:S01]  /*13150*/  FSEL R67, R126, -INF , P4 ;  /* 0xff8000007e437808 */ /* 0x008fe20002000000 */
[C---:B------:R-:W-:Y:S01]  /*13160*/  FMUL.FTZ R117, R2.reuse, R117 ;  /* 0x0000007502757220 */ /* 0x040fe20000410000 */
[----:B------:R-:W-:Y:S01]  /*13170*/  ISETP.GT.AND P4, PT, R65, 0x21, PT ;  /* 0x000000214100780c */ /* 0x000fe20003f84270 */
[----:B------:R-:W-:Y:S01]  /*13180*/  FMUL.FTZ R114, R2, R114 ;  /* 0x0000007202727220 */ /* 0x000fe20000410000 */
[----:B-1----:R-:W-:Y:S01]  /*13190*/  FSEL R71, R130, -INF , P1 ;  /* 0xff80000082477808 */ /* 0x002fe20000800000 */
[C---:B------:R-:W-:Y:S02]  /*131a0*/  FMUL.FTZ R88, R2.reuse, R88 ;  /* 0x0000005802587220 */ /* 0x040fe40000410000 */
[----:B------:R-:W1:Y:S01]  /*131b0*/  MUFU.TANH R107, R107 ;  /* 0x0000006b006b7308 */ /* 0x000e620000002400 */
[----:B------:R-:W-:Y:S01]  /*131c0*/  FSEL R137, R105, -INF , P4 ;  /* 0xff80000069897808 */ /* 0x000fe20002000000 */
[----:B------:R-:W-:Y:S01]  /*131d0*/  QGMMA.64x32x32.F32.E4M3.E4M3 R24, gdesc[UR4], R24, gsb0 ;  /* 0x00600000041879f3 */ /* 0x000fe20008000818 */
[----:B------:R-:W-:Y:S01]  /*131e0*/  ISETP.GT.AND P1, PT, R65, 0x29, PT ;  /* 0x000000294100780c */ /* 0x000fe20003f24270 */
[----:B------:R-:W-:-:S04]  /*131f0*/  FMUL.FTZ R115, R2, R115 ;  /* 0x0000007302737220 */ /* 0x000fc80000410000 */
[----:B------:R-:W3:Y:S01]  /*13200*/  MUFU.TANH R113, R113 ;  /* 0x0000007100717308 */ /* 0x000ee20000002400 */
[----:B------:R-:W-:Y:S01]  /*13210*/  FMNMX.FTZ R108, R137, R108, !PT ;  /* 0x0000006c896c7209 */ /* 0x000fe20007810000 */
[----:B------:R-:W-:Y:S01]  /*13220*/  FMUL.FTZ R89, R2, R89 ;  /* 0x0000005902597220 */ /* 0x000fe20000410000 */
[----:B0-----:R-:W-:Y:S01]  /*13230*/  FSEL R87, R132, -INF , P2 ;  /* 0xff80000084577808 */ /* 0x001fe20001000000 */
[----:B------:R-:W-:-:S04]  /*13240*/  FMUL.FTZ R118, R2, R118 ;  /* 0x0000007602767220 */ /* 0x000fc80000410000 */
[----:B------:R-:W0:Y:S01]  /*13250*/  MUFU.TANH R110, R110 ;  /* 0x0000006e006e7308 */ /* 0x000e220000002400 */
[----:B------:R-:W-:Y:S01]  /*13260*/  ISETP.GT.AND P2, PT, R65, 0x30, PT ;  /* 0x000000304100780c */ /* 0x000fe20003f44270 */
[C---:B------:R-:W-:Y:S01]  /*13270*/  FMUL.FTZ R92, R2.reuse, R92 ;  /* 0x0000005c025c7220 */ /* 0x040fe20000410000 */
[----:B--2---:R-:W-:Y:S01]  /*13280*/  FSEL R109, R109, -INF , P1 ;  /* 0xff8000006d6d7808 */ /* 0x004fe20000800000 */
[----:B------:R-:W-:-:S04]  /*13290*/  FMUL.FTZ R119, R2, R119 ;  /* 0x0000007702777220 */ /* 0x000fc80000410000 */
[----:B------:R-:W2:Y:S01]  /*132a0*/  MUFU.TANH R116, R116 ;  /* 0x0000007400747308 */ /* 0x000ea20000002400 */
[----:B------:R-:W-:Y:S01]  /*132b0*/  FMNMX.FTZ R108, R139, R108, !PT ;  /* 0x0000006c8b6c7209 */ /* 0x000fe20007810000 */
[----:B------:R-:W-:-:S06]  /*132c0*/  FMUL.FTZ R93, R2, R93 ;  /* 0x0000005d025d7220 */ /* 0x000fcc0000410000 */
[----:B------:R-:W2:Y:S01]  /*132d0*/  MUFU.TANH R111, R111 ;  /* 0x0000006f006f7308 */ /* 0x000ea20000002400 */
[----:B------:R-:W-:Y:S01]  /*132e0*/  ISETP.GT.AND P3, PT, R65, 0x31, PT ;  /* 0x000000314100780c */ /* 0x000fe20003f64270 */
[----:B------:R-:W-:Y:S01]  /*132f0*/  FMUL.FTZ R90, R2, R90 ;  /* 0x0000005a025a7220 */ /* 0x000fe20000410000 */
[----:B----4-:R-:W-:Y:S01]  /*13300*/  FSEL R143, R112, -INF , P2 ;  /* 0xff800000708f7808 */ /* 0x010fe20001000000 */
[----:B------:R-:W-:-:S04]  /*13310*/  FMUL.FTZ R94, R2, R94 ;  /* 0x0000005e025e7220 */ /* 0x000fc80000410000 */
[----:B------:R-:W4:Y:S01]  /*13320*/  MUFU.TANH R117, R117 ;  /* 0x0000007500757308 */ /* 0x000f220000002400 */
[----:B------:R-:W-:Y:S01]  /*13330*/  FMNMX.FTZ R108, R109, R108, !PT ;  /* 0x0000006c6d6c7209 */ /* 0x000fe20007810000 */
[C---:B------:R-:W-:Y:S01]  /*13340*/  FMUL.FTZ R96, R2.reuse, R96 ;  /* 0x0000006002607220 */ /* 0x040fe20000410000 */
[----:B-1----:R-:W-:Y:S01]  /*13350*/  FSEL R107, R107, -INF , P4 ;  /* 0xff8000006b6b7808 */ /* 0x002fe20002000000 */
[----:B------:R-:W-:-:S04]  /*13360*/  FMUL.FTZ R95, R2, R95 ;  /* 0x0000005f025f7220 */ /* 0x000fc80000410000 */
[----:B------:R-:W-:Y:S01]  /*13370*/  MUFU.TANH R114, R114 ;  /* 0x0000007200727308 */ /* 0x000fe20000002400 */
[----:B------:R-:W-:Y:S01]  /*13380*/  ISETP.GT.AND P4, PT, R65, 0x38, PT ;  /* 0x000000384100780c */ /* 0x000fe20003f84270 */
[C---:B------:R-:W-:Y:S01]  /*13390*/  FMUL.FTZ R140, R2.reuse, R41 ;  /* 0x00000029028c7220 */ /* 0x040fe20000410000 */
[----:B---3--:R-:W-:Y:S01]  /*133a0*/  FSEL R145, R113, -INF , P3 ;  /* 0xff80000071917808 */ /* 0x008fe20001800000 */
[----:B------:R-:W-:-:S04]  /*133b0*/  FMUL.FTZ R91, R2, R91 ;  /* 0x0000005b025b7220 */ /* 0x000fc80000410000 */
[----:B------:R-:W1:Y:S01]  /*133c0*/  MUFU.TANH R88, R88 ;  /* 0x0000005800587308 */ /* 0x000e620000002400 */
[----:B------:R-:W-:Y:S01]  /*133d0*/  FMNMX.FTZ R108, R143, R108, !PT ;  /* 0x0000006c8f6c7209 */ /* 0x000fe20007810000 */
[----:B------:R-:W-:Y:S01]  /*133e0*/  FMUL.FTZ R97, R2, R97 ;  /* 0x0000006102617220 */ /* 0x000fe20000410000 */
[----:B0-----:R-:W-:Y:S01]  /*133f0*/  FSEL R105, R110, -INF , P5 ;  /* 0xff8000006e697808 */ /* 0x001fe20002800000 */
[C---:B------:R-:W-:Y:S01]  /*13400*/  FMUL.FTZ R101, R2.reuse, R101 ;  /* 0x0000006502657220 */ /* 0x040fe20000410000 */
[C---:B------:R-:W-:Y:S01]  /*13410*/  FMUL.FTZ R103, R2.reuse, R103 ;  /* 0x0000006702677220 */ /* 0x040fe20000410000 */
[C---:B------:R-:W-:Y:S01]  /*13420*/  FMUL.FTZ R72, R2.reuse, R72 ;  /* 0x0000004802487220 */ /* 0x040fe20000410000 */
[C---:B------:R-:W-:Y:S01]  /*13430*/  FMUL.FTZ R74, R2.reuse, R74 ;  /* 0x0000004a024a7220 */ /* 0x040fe20000410000 */
[----:B------:R-:W0:Y:S01]  /*13440*/  MUFU.TANH R115, R115 ;  /* 0x0000007300737308 */ /* 0x000e220000002400 */
[----:B------:R-:W-:Y:S01]  /*13450*/  ISETP.GT.AND P5, PT, R65, 0x39, PT ;  /* 0x000000394100780c */ /* 0x000fe20003fa4270 */
[----:B------:R-:W-:Y:S01]  /*13460*/  FMUL.FTZ R100, R2, R100 ;  /* 0x0000006402647220 */ /* 0x000fe20000410000 */
[----:B--2---:R-:W-:Y:S01]  /*13470*/  FSEL R147, R116, -INF , P4 ;  /* 0xff80000074937808 */ /* 0x004fe20002000000 */
[C---:B------:R-:W-:Y:S01]  /*13480*/  FMUL.FTZ R80, R2.reuse, R80 ;  /* 0x0000005002507220 */ /* 0x040fe20000410000 */
[C---:B------:R-:W-:Y:S01]  /*13490*/  FMUL.FTZ R82, R2.reuse, R82 ;  /* 0x0000005202527220 */ /* 0x040fe20000410000 */
[C---:B------:R-:W-:Y:S01]  /*134a0*/  FMUL.FTZ R81, R2.reuse, R81 ;  /* 0x0000005102517220 */ /* 0x040fe20000410000 */
[C---:B------:R-:W-:Y:S01]  /*134b0*/  FMUL.FTZ R83, R2.reuse, R83 ;  /* 0x0000005302537220 */ /* 0x040fe20000410000 */
[----:B------:R-:W2:Y:S01]  /*134c0*/  MUFU.TANH R89, R89 ;  /* 0x0000005900597308 */ /* 0x000ea20000002400 */
[----:B------:R-:W-:Y:S01]  /*134d0*/  FMNMX.FTZ R108, R145, R108, !PT ;  /* 0x0000006c916c7209 */ /* 0x000fe20007810000 */
[C---:B------:R-:W-:Y:S01]  /*134e0*/  FMUL.FTZ R98, R2.reuse, R98 ;  /* 0x0000006202627220 */ /* 0x040fe20000410000 */
[----:B------:R-:W-:Y:S01]  /*134f0*/  FSEL R111, R111, -INF , P1 ;  /* 0xff8000006f6f7808 */ /* 0x000fe20000800000 */
[C---:B------:R-:W-:Y:S01]  /*13500*/  FMUL.FTZ R99, R2.reuse, R99 ;  /* 0x0000006302637220 */ /* 0x040fe20000410000 */
[C---:B------:R-:W-:Y:S01]  /*13510*/  FMUL.FTZ R57, R2.reuse, R57 ;  /* 0x0000003902397220 */ /* 0x040fe20000410000 */
[C---:B------:R-:W-:Y:S01]  /*13520*/  FMUL.FTZ R60, R2.reuse, R60 ;  /* 0x0000003c023c7220 */ /* 0x040fe20000410000 */
[C---:B------:R-:W-:Y:S01]  /*13530*/  FMUL.FTZ R62, R2.reuse, R62 ;  /* 0x0000003e023e7220 */ /* 0x040fe20000410000 */
[----:B------:R-:W3:Y:S01]  /*13540*/  MUFU.TANH R118, R118 ;  /* 0x0000007600767308 */ /* 0x000ee20000002400 */
[----:B------:R-:W-:Y:S01]  /*13550*/  ISETP.GT.AND P1, PT, R65, 0x40, PT ;  /* 0x000000404100780c */ /* 0x000fe20003f24270 */
[C---:B------:R-:W-:Y:S01]  /*13560*/  FMUL.FTZ R73, R2.reuse, R73 ;  /* 0x0000004902497220 */ /* 0x040fe20000410000 */
[----:B----4-:R-:W-:Y:S01]  /*13570*/  FSEL R117, R117, -INF , P5 ;  /* 0xff80000075757808 */ /* 0x010fe20002800000 */
[C---:B------:R-:W-:Y:S01]  /*13580*/  FMUL.FTZ R76, R2.reuse, R76 ;  /* 0x0000004c024c7220 */ /* 0x040fe20000410000 */
[C---:B------:R-:W-:Y:S01]  /*13590*/  FMUL.FTZ R78, R2.reuse, R78 ;  /* 0x0000004e024e7220 */ /* 0x040fe20000410000 */
[C---:B------:R-:W-:Y:S01]  /*135a0*/  FMUL.FTZ R102, R2.reuse, R102 ;  /* 0x0000006602667220 */ /* 0x040fe20000410000 */
[C---:B------:R-:W-:Y:S01]  /*135b0*/  FMUL.FTZ R47, R2.reuse, R47 ;  /* 0x0000002f022f7220 */ /* 0x040fe20000410000 */
[----:B------:R-:W4:Y:S01]  /*135c0*/  MUFU.TANH R92, R92 ;  /* 0x0000005c005c7308 */ /* 0x000f220000002400 */
[----:B------:R-:W-:Y:S01]  /*135d0*/  FMNMX.FTZ R108, R147, R108, !PT ;  /* 0x0000006c936c7209 */ /* 0x000fe20007810000 */
[C---:B------:R-:W-:Y:S01]  /*135e0*/  FMUL.FTZ R77, R2.reuse, R77 ;  /* 0x0000004d024d7220 */ /* 0x040fe20000410000 */
[C---:B------:R-:W-:Y:S01]  /*135f0*/  FMUL.FTZ R49, R2.reuse, R49 ;  /* 0x0000003102317220 */ /* 0x040fe20000410000 */
[----:B------:R-:W-:-:S04]  /*13600*/  FMUL.FTZ R75, R2, R75 ;  /* 0x0000004b024b7220 */ /* 0x000fc80000410000 */
[----:B------:R-:W-:Y:S01]  /*13610*/  MUFU.TANH R84, R84 ;  /* 0x0000005400547308 */ /* 0x000fe20000002400 */
[----:B-1----:R-:W-:Y:S01]  /*13620*/  FSEL R151, R88, -INF , P1 ;  /* 0xff80000058977808 */ /* 0x002fe20000800000 */
[----:B------:R-:W-:-:S06]  /*13630*/  FMUL.FTZ R79, R2, R79 ;  /* 0x0000004f024f7220 */ /* 0x000fcc0000410000 */
[----:B------:R-:W-:Y:S01]  /*13640*/  MUFU.TANH R85, R85 ;  /* 0x0000005500557308 */ /* 0x000fe20000002400 */
[----:B------:R-:W-:Y:S01]  /*13650*/  FMNMX.FTZ R108, R117, R108, !PT ;  /* 0x0000006c756c7209 */ /* 0x000fe20007810000 */
        /* <DEDUP_REMOVED lines=8> */
[----:B------:R-:W-:-:S06]  /*136e0*/  FMUL.FTZ R64, R2, R64 ;  /* 0x0000004002407220 */ /* 0x000fcc0000410000 */
        /* <DEDUP_REMOVED lines=9> */
[----:B0-----:R-:W-:Y:S01]  /*13780*/  FSEL R115, R115, -INF , P3 ;  /* 0xff80000073737808 */ /* 0x001fe20001800000 */
[----:B------:R-:W-:Y:S01]  /*13790*/  FMUL.FTZ R54, R2, R54 ;  /* 0x0000003602367220 */ /* 0x000fe20000410000 */
[----:B------:R-:W-:-:S05]  /*137a0*/  ULDC UR4, c[0x0][0x988] ;  /* 0x0002620000047ab9 */ /* 0x000fca0000000800 */
[----:B------:R-:W-:Y:S01]  /*137b0*/  MUFU.TANH R41, R66 ;  /* 0x0000004200297308 */ /* 0x000fe20000002400 */
[----:B------:R-:W-:-:S07]  /*137c0*/  ISETP.GT.AND P3, PT, R65, 0x48, PT ;  /* 0x000000484100780c */ /* 0x000fce0003f64270 */
[----:B------:R-:W-:Y:S01]  /*137d0*/  MUFU.TANH R66, R70 ;  /* 0x0000004600427308 */ /* 0x000fe20000002400 */
[----:B------:R-:W-:-:S07]  /*137e0*/  FMNMX.FTZ R108, R151, R108, !PT ;  /* 0x0000006c976c7209 */ /* 0x000fce0007810000 */
[----:B------:R-:W0:Y:S08]  /*137f0*/  MUFU.TANH R90, R90 ;  /* 0x0000005a005a7308 */ /* 0x000e300000002400 */
[----:B------:R2:W-:Y:S08]  /*13800*/  MUFU.TANH R70, R141 ;  /* 0x0000008d00467308 */ /* 0x0005f00000002400 */
[----:B------:R-:W0:Y:S01]  /*13810*/  MUFU.TANH R94, R94 ;  /* 0x0000005e005e7308 */ /* 0x000e220000002400 */
[----:B--2---:R-:W-:-:S02]  /*13820*/  FSEL R141, R114, -INF , P2 ;  /* 0xff800000728d7808 */ /* 0x004fc40001000000 */
[----:B------:R-:W-:-:S05]  /*13830*/  ISETP.GT.AND P2, PT, R65, 0x41, PT ;  /* 0x000000414100780c */ /* 0x000fca0003f44270 */
[----:B------:R-:W2:Y:S01]  /*13840*/  MUFU.TANH R96, R96 ;  /* 0x0000006000607308 */ /* 0x000ea20000002400 */
[----:B------:R-:W-:-:S07]  /*13850*/  FSEL R155, R89, -INF , P2 ;  /* 0xff800000599b7808 */ /* 0x000fce0001000000 */
[----:B------:R-:W2:Y:S01]  /*13860*/  MUFU.TANH R95, R95 ;  /* 0x0000005f005f7308 */ /* 0x000ea20000002400 */
[----:B---3--:R-:W-:-:S07]  /*13870*/  FSEL R113, R118, -INF , P4 ;  /* 0xff80000076717808 */ /* 0x008fce0002000000 */
[----:B------:R-:W3:Y:S01]  /*13880*/  MUFU.TANH R91, R91 ;  /* 0x0000005b005b7308 */ /* 0x000ee20000002400 */
[----:B------:R-:W-:Y:S02]  /*13890*/  ISETP.GT.AND P4, PT, R65, 0x49, PT ;  /* 0x000000494100780c */ /* 0x000fe40003f84270 */
[----:B----4-:R-:W-:-:S05]  /*138a0*/  FSEL R157, R92, -INF , P3 ;  /* 0xff8000005c9d7808 */ /* 0x010fca0001800000 */
[----:B------:R-:W4:Y:S01]  /*138b0*/  MUFU.TANH R97, R97 ;  /* 0x0000006100617308 */ /* 0x000f220000002400 */
[----:B------:R-:W-:-:S07]  /*138c0*/  FMNMX.FTZ R108, R155, R108, !PT ;  /* 0x0000006c9b6c7209 */ /* 0x000fce0007810000 */
[----:B------:R-:W-:Y:S01]  /*138d0*/  MUFU.TANH R101, R101 ;  /* 0x0000006500657308 */ /* 0x000fe20000002400 */
[----:B-1----:R-:W-:-:S07]  /*138e0*/  FSEL R119, R119, -INF , P5 ;  /* 0xff80000077777808 */ /* 0x002fce0002800000 */
[----:B------:R-:W1:Y:S01]  /*138f0*/  MUFU.TANH R103, R103 ;  /* 0x0000006700677308 */ /* 0x000e620000002400 */
[----:B------:R-:W-:-:S07]  /*13900*/  ISETP.GT.AND P5, PT, R65, 0x50, PT ;  /* 0x000000504100780c */ /* 0x000fce0003fa4270 */
[----:B------:R-:W1:Y:S01]  /*13910*/  MUFU.TANH R72, R72 ;  /* 0x0000004800487308 */ /* 0x000e620000002400 */
[----:B------:R-:W-:-:S07]  /*13920*/  FSEL R93, R93, -INF , P4 ;  /* 0xff8000005d5d7808 */ /* 0x000fce0002000000 */
[----:B------:R-:W-:Y:S01]  /*13930*/  MUFU.TANH R74, R74 ;  /* 0x0000004a004a7308 */ /* 0x000fe20000002400 */
[----:B------:R-:W-:-:S07]  /*13940*/  FMNMX.FTZ R108, R157, R108, !PT ;  /* 0x0000006c9d6c7209 */ /* 0x000fce0007810000 */
[----:B------:R-:W1:Y:S01]  /*13950*/  MUFU.TANH R100, R100 ;  /* 0x0000006400647308 */ /* 0x000e620000002400 */
[----:B0-----:R-:W-:-:S07]  /*13960*/  FSEL R149, R90, -INF , P1 ;  /* 0xff8000005a957808 */ /* 0x001fce0000800000 */
[----:B------:R-:W0:Y:S01]  /*13970*/  MUFU.TANH R80, R80 ;  /* 0x0000005000507308 */ /* 0x000e220000002400 */
[----:B------:R-:W-:-:S07]  /*13980*/  ISETP.GT.AND P1, PT, R65, 0x51, PT ;  /* 0x000000514100780c */ /* 0x000fce0003f24270 */
[----:B------:R-:W-:Y:S01]  /*13990*/  MUFU.TANH R82, R82 ;  /* 0x0000005200527308 */ /* 0x000fe20000002400 */
[----:B------:R-:W-:-:S07]  /*139a0*/  FSEL R153, R94, -INF , P3 ;  /* 0xff8000005e997808 */ /* 0x000fce0001800000 */
[----:B------:R-:W-:Y:S01]  /*139b0*/  MUFU.TANH R81, R81 ;  /* 0x0000005100517308 */ /* 0x000fe20000002400 */
[----:B--2---:R-:W-:-:S07]  /*139c0*/  FSEL R161, R96, -INF , P5 ;  /* 0xff80000060a17808 */ /* 0x004fce0002800000 */
[----:B------:R-:W2:Y:S01]  /*139d0*/  MUFU.TANH R83, R83 ;  /* 0x0000005300537308 */ /* 0x000ea20000002400 */
[----:B------:R-:W-:Y:S02]  /*139e0*/  FMNMX.FTZ R108, R93, R108, !PT ;  /* 0x0000006c5d6c7209 */ /* 0x000fe40007810000 */
[----:B------:R-:W-:Y:S02]  /*139f0*/  ISETP.GT.AND P3, PT, R65, 0x59, PT ;  /* 0x000000594100780c */ /* 0x000fe40003f64270 */
[----:B------:R-:W-:-:S03]  /*13a00*/  FSEL R95, R95, -INF , P4 ;  /* 0xff8000005f5f7808 */ /* 0x000fc60002000000 */
[----:B------:R-:W2:Y:S01]  /*13a10*/  MUFU.TANH R98, R98 ;  /* 0x0000006200627308 */ /* 0x000ea20000002400 */
[----:B------:R-:W-:Y:S02]  /*13a20*/  ISETP.GT.AND P4, PT, R65, 0x60, PT ;  /* 0x000000604100780c */ /* 0x000fe40003f84270 */
[----:B---3--:R-:W-:-:S05]  /*13a30*/  FSEL R91, R91, -INF , P2 ;  /* 0xff8000005b5b7808 */ /* 0x008fca0001000000 */
[----:B------:R-:W3:Y:S01]  /*13a40*/  MUFU.TANH R99, R99 ;  /* 0x0000006300637308 */ /* 0x000ee20000002400 */
[----:B------:R-:W-:-:S07]  /*13a50*/  ISETP.GT.AND P2, PT, R65, 0x58, PT ;  /* 0x000000584100780c */ /* 0x000fce0003f44270 */
[----:B------:R-:W3:Y:S01]  /*13a60*/  MUFU.TANH R57, R57 ;  /* 0x0000003900397308 */ /* 0x000ee20000002400 */
[----:B----4-:R-:W-:Y:S02]  /*13a70*/  FSEL R97, R97, -INF , P1 ;  /* 0xff80000061617808 */ /* 0x010fe40000800000 */
[----:B------:R-:W-:-:S05]  /*13a80*/  FMNMX.FTZ R108, R161, R108, !PT ;  /* 0x0000006ca16c7209 */ /* 0x000fca0007810000 */
[----:B------:R-:W-:Y:S01]  /*13a90*/  MUFU.TANH R60, R60 ;  /* 0x0000003c003c7308 */ /* 0x000fe20000002400 */
[----:B-1----:R-:W-:-:S07]  /*13aa0*/  FSEL R103, R103, -INF , P3 ;  /* 0xff80000067677808 */ /* 0x002fce0001800000 */
[----:B------:R-:W1:Y:S01]  /*13ab0*/  MUFU.TANH R62, R62 ;  /* 0x0000003e003e7308 */ /* 0x000e620000002400 */
[----:B------:R-:W-:Y:S02]  /*13ac0*/  FSEL R101, R101, -INF , P3 ;  /* 0xff80000065657808 */ /* 0x000fe40001800000 */
[----:B------:R-:W-:Y:S02]  /*13ad0*/  ISETP.GT.AND P3, PT, R65, 0x70, PT ;  /* 0x000000704100780c */ /* 0x000fe40003f64270 */
[----:B------:R-:W-:-:S03]  /*13ae0*/  FSEL R165, R72, -INF , P4 ;  /* 0xff80000048a57808 */ /* 0x000fc60002000000 */
[----:B------:R-:W4:Y:S01]  /*13af0*/  MUFU.TANH R73, R73 ;  /* 0x0000004900497308 */ /* 0x000f220000002400 */
[----:B------:R-:W-:Y:S02]  /*13b00*/  FSEL R163, R100, -INF , P2 ;  /* 0xff80000064a37808 */ /* 0x000fe40001000000 */
[----:B------:R-:W-:-:S05]  /*13b10*/  FMNMX.FTZ R108, R97, R108, !PT ;  /* 0x0000006c616c7209 */ /* 0x000fca0007810000 */
[----:B------:R-:W-:Y:S01]  /*13b20*/  MUFU.TANH R76, R76 ;  /* 0x0000004c004c7308 */ /* 0x000fe20000002400 */
[----:B0-----:R-:W-:-:S07]  /*13b30*/  FSEL R171, R80, -INF , P3 ;  /* 0xff80000050ab7808 */ /* 0x001fce0001800000 */
[----:B------:R-:W0:Y:S01]  /*13b40*/  MUFU.TANH R78, R78 ;  /* 0x0000004e004e7308 */ /* 0x000e220000002400 */
[----:B------:R-:W-:-:S07]  /*13b50*/  FMNMX.FTZ R108, R163, R108, !PT ;  /* 0x0000006ca36c7209 */ /* 0x000fce0007810000 */
[----:B------:R2:W-:Y:S08]  /*13b60*/  MUFU.TANH R89, R47 ;  /* 0x0000002f00597308 */ /* 0x0005f00000002400 */
[----:B------:R-:W0:Y:S01]  /*13b70*/  MUFU.TANH R102, R102 ;  /* 0x0000006600667308 */ /* 0x000e220000002400 */
[----:B--2---:R-:W-:Y:S02]  /*13b80*/  FSEL R47, R74, -INF , P4 ;  /* 0xff8000004a2f7808 */ /* 0x004fe40002000000 */
[----:B------:R-:W-:-:S05]  /*13b90*/  ISETP.GT.AND P4, PT, R65, 0x71, PT ;  /* 0x000000714100780c */ /* 0x000fca0003f84270 */
[----:B------:R2:W-:Y:S01]  /*13ba0*/  MUFU.TANH R207, R49 ;  /* 0x0000003100cf7308 */ /* 0x0005e20000002400 */
[----:B------:R-:W-:Y:S02]  /*13bb0*/  FSEL R83, R83, -INF , P4 ;  /* 0xff80000053537808 */ /* 0x000fe40002000000 */
[----:B------:R-:W-:Y:S02]  /*13bc0*/  FSEL R81, R81, -INF , P4 ;  /* 0xff80000051517808 */ /* 0x000fe40002000000 */
[----:B------:R-:W-:-:S03]  /*13bd0*/  ISETP.GT.AND P4, PT, R65, 0x88, PT ;  /* 0x000000884100780c */ /* 0x000fc60003f84270 */
[----:B------:R-:W0:Y:S01]  /*13be0*/  MUFU.TANH R77, R77 ;  /* 0x0000004d004d7308 */ /* 0x000e220000002400 */
[----:B--2---:R-:W-:Y:S02]  /*13bf0*/  FSEL R49, R82, -INF , P3 ;  /* 0xff80000052317808 */ /* 0x004fe40001800000 */
[----:B------:R-:W-:Y:S02]  /*13c00*/  ISETP.GT.AND P3, PT, R65, 0x81, PT ;  /* 0x000000814100780c */ /* 0x000fe40003f64270 */
[----:B------:R-:W-:Y:S02]  /*13c10*/  FSEL R159, R98, -INF , P5 ;  /* 0xff800000629f7808 */ /* 0x000fe40002800000 */
[----:B---3--:R-:W-:Y:S02]  /*13c20*/  FSEL R99, R99, -INF , P1 ;  /* 0xff80000063637808 */ /* 0x008fe40000800000 */
[----:B------:R-:W-:Y:S02]  /*13c30*/  FSEL R179, R57, -INF , P3 ;  /* 0xff80000039b37808 */ /* 0x000fe40001800000 */
[----:B------:R-:W-:-:S02]  /*13c40*/  ISETP.GT.AND P5, PT, R65, 0x61, PT ;  /* 0x000000614100780c */ /* 0x000fc40003fa4270 */
[----:B------:R-:W-:Y:S02]  /*13c50*/  ISETP.GT.AND P1, PT, R65, 0x68, PT ;  /* 0x000000684100780c */ /* 0x000fe40003f24270 */
[----:B------:R-:W-:Y:S02]  /*13c60*/  FMNMX.FTZ R108, R101, R108, !PT ;  /* 0x0000006c656c7209 */ /* 0x000fe40007810000 */
[----:B-1----:R-:W-:Y:S02]  /*13c70*/  FSEL R57, R62, -INF , P4 ;  /* 0xff8000003e397808 */ /* 0x002fe40002000000 */
[----:B------:R-:W-:Y:S01]  /*13c80*/  FSEL R181, R60, -INF , P4 ;  /* 0xff8000003cb57808 */ /* 0x000fe20002000000 */
[----:B------:R-:W1:Y:S01]  /*13c90*/  MUFU.TANH R75, R75 ;  /* 0x0000004b004b7308 */ /* 0x000e620000002400 */
[----:B------:R-:W-:Y:S02]  /*13ca0*/  ISETP.GT.AND P4, PT, R65, 0x99, PT ;  /* 0x000000994100780c */ /* 0x000fe40003f84270 */
[----:B----4-:R-:W-:-:S02]  /*13cb0*/  FSEL R73, R73, -INF , P5 ;  /* 0xff80000049497808 */ /* 0x010fc40002800000 */
[----:B0-----:R-:W-:Y:S02]  /*13cc0*/  FSEL R167, R78, -INF , P1 ;  /* 0xff8000004ea77808 */ /* 0x001fe40000800000 */
[----:B------:R-:W-:Y:S01]  /*13cd0*/  FSEL R169, R76, -INF , P1 ;  /* 0xff8000004ca97808 */ /* 0x000fe20000800000 */
[----:B------:R-:W0:Y:S01]  /*13ce0*/  MUFU.TANH R79, R79 ;  /* 0x0000004f004f7308 */ /* 0x000e220000002400 */
[----:B------:R-:W-:Y:S01]  /*13cf0*/  FMNMX.FTZ R108, R165, R108, !PT ;  /* 0x0000006ca56c7209 */ /* 0x000fe20007810000 */
[----:B------:R-:W-:Y:S02]  /*13d00*/  WARPGROUP.DEPBAR.LE gsb0, 0x0 ;  /* 0x00008000000079c5 */ /* 0x000fe40000010000 */
[----:B------:R-:W-:Y:S02]  /*13d10*/  ISETP.GT.AND P1, PT, R65, 0x79, PT ;  /* 0x000000794100780c */ /* 0x000fe40003f24270 */
[----:B------:R-:W-:Y:S01]  /*13d20*/  FSEL R187, R66, -INF , P4 ;  /* 0xff80000042bb7808 */ /* 0x000fe20002000000 */
[----:B------:R-:W-:Y:S01]  /*13d30*/  FMUL.FTZ R66, R2, R38 ;  /* 0x0000002602427220 */ /* 0x000fe20000410000 */
[----:B------:R2:W-:Y:S01]  /*13d40*/  MUFU.TANH R205, R45 ;  /* 0x0000002d00cd7308 */ /* 0x0005e20000002400 */
[----:B------:R-:W-:-:S02]  /*13d50*/  FMNMX.FTZ R38, R13, R120, !PT ;  /* 0x000000780d267209 */ /* 0x000fc40007810000 */
[----:B------:R-:W-:Y:S02]  /*13d60*/  FMNMX.FTZ R108, R73, R108, !PT ;  /* 0x0000006c496c7209 */ /* 0x000fe40007810000 */
[----:B------:R-:W-:Y:S02]  /*13d70*/  FSEL R85, R85, -INF , P1 ;  /* 0xff80000055557808 */ /* 0x000fe40000800000 */
[----:B------:R-:W-:Y:S01]  /*13d80*/  FSEL R175, R84, -INF , P1 ;  /* 0xff80000054af7808 */ /* 0x000fe20000800000 */
[----:B------:R-:W-:Y:S01]  /*13d90*/  MUFU.TANH R56, R56 ;  /* 0x0000003800387308 */ /* 0x000fe20000002400 */
[----:B--2---:R-:W-:Y:S02]  /*13da0*/  FSEL R45, R102, -INF , P2 ;  /* 0xff800000662d7808 */ /* 0x004fe40001000000 */
[C---:B------:R-:W-:Y:S02]  /*13db0*/  ISETP.GT.AND P2, PT, R65.reuse, 0x69, PT ;  /* 0x000000694100780c */ /* 0x040fe40003f44270 */
[----:B------:R-:W-:-:S03]  /*13dc0*/  ISETP.GT.AND P1, PT, R65, 0x90, PT ;  /* 0x000000904100780c */ /* 0x000fc60003f24270 */
[----:B------:R-:W2:Y:S01]  /*13dd0*/  MUFU.TANH R58, R58 ;  /* 0x0000003a003a7308 */ /* 0x000ea20000002400 */
[----:B------:R-:W-:Y:S02]  /*13de0*/  FMNMX.FTZ R38, R21, R38, !PT ;  /* 0x0000002615267209 */ /* 0x000fe40007810000 */
[----:B------:R-:W-:Y:S02]  /*13df0*/  FSEL R77, R77, -INF , P2 ;  /* 0xff8000004d4d7808 */ /* 0x000fe40001000000 */
[----:B------:R-:W-:-:S03]  /*13e00*/  FMNMX.FTZ R108, R169, R108, !PT ;  /* 0x0000006ca96c7209 */ /* 0x000fc60007810000 */
[----:B------:R3:W-:Y:S01]  /*13e10*/  MUFU.TANH R211, R53 ;  /* 0x0000003500d37308 */ /* 0x0007e20000002400 */
[----:B------:R-:W-:Y:S02]  /*13e20*/  FMNMX.FTZ R108, R77, R108, !PT ;  /* 0x0000006c4d6c7209 */ /* 0x000fe40007810000 */
[----:B-1----:R-:W-:Y:S02]  /*13e30*/  FSEL R75, R75, -INF , P5 ;  /* 0xff8000004b4b7808 */ /* 0x002fe40002800000 */
[----:B---3--:R-:W-:Y:S02]  /*13e40*/  FSEL R53, R40, -INF , P1 ;  /* 0xff80000028357808 */ /* 0x008fe40000800000 */
[----:B------:R-:W-:Y:S02]  /*13e50*/  FMNMX.FTZ R40, R43, R38, !PT ;  /* 0x000000262b287209 */ /* 0x000fe40007810000 */
[----:B------:R-:W-:Y:S02]  /*13e60*/  ISETP.GT.AND P5, PT, R65, 0x78, PT ;  /* 0x000000784100780c */ /* 0x000fe40003fa4270 */
[----:B------:R-:W-:-:S02]  /*13e70*/  FMNMX.FTZ R40, R67, R40, !PT ;  /* 0x0000002843287209 */ /* 0x000fc40007810000 */
[----:B0-----:R-:W-:Y:S02]  /*13e80*/  FSEL R79, R79, -INF , P2 ;  /* 0xff8000004f4f7808 */ /* 0x001fe40001000000 */
[----:B------:R-:W-:Y:S02]  /*13e90*/  FMNMX.FTZ R108, R171, R108, !PT ;  /* 0x0000006cab6c7209 */ /* 0x000fe40007810000 */
[----:B------:R-:W-:Y:S01]  /*13ea0*/  ISETP.GT.AND P2, PT, R65, 0x80, PT ;  /* 0x000000804100780c */ /* 0x000fe20003f44270 */
[----:B------:R0:W-:Y:S01]  /*13eb0*/  MUFU.TANH R201, R51 ;  /* 0x0000003300c97308 */ /* 0x0001e20000002400 */
[----:B------:R-:W-:Y:S02]  /*13ec0*/  FMNMX.FTZ R40, R69, R40, !PT ;  /* 0x0000002845287209 */ /* 0x000fe40007810000 */
[----:B------:R-:W-:Y:S02]  /*13ed0*/  FMNMX.FTZ R108, R81, R108, !PT ;  /* 0x0000006c516c7209 */ /* 0x000fe40007810000 */
[----:B--2---:R-:W-:-:S02]  /*13ee0*/  FSEL R173, R58, -INF , P2 ;  /* 0xff8000003aad7808 */ /* 0x004fc40001000000 */
[----:B------:R-:W-:Y:S01]  /*13ef0*/  FSEL R177, R56, -INF , P2 ;  /* 0xff80000038b17808 */ /* 0x000fe20001000000 */
[----:B------:R-:W1:Y:S01]  /*13f00*/  MUFU.TANH R59, R59 ;  /* 0x0000003b003b7308 */ /* 0x000e620000002400 */
[----:B0-----:R-:W-:Y:S02]  /*13f10*/  FSEL R51, R14, -INF , P5 ;  /* 0xff8000000e337808 */ /* 0x001fe40002800000 */
[----:B------:R-:W-:Y:S02]  /*13f20*/  ISETP.GT.AND P2, PT, R65, 0x91, PT ;  /* 0x000000914100780c */ /* 0x000fe40003f44270 */
[----:B------:R-:W-:Y:S01]  /*13f30*/  FMNMX.FTZ R40, R71, R40, !PT ;  /* 0x0000002847287209 */ /* 0x000fe20007810000 */
[----:B------:R-:W-:Y:S01]  /*13f40*/  FMUL.FTZ R14, R2, R25 ;  /* 0x00000019020e7220 */ /* 0x000fe20000410000 */
[----:B------:R-:W-:Y:S01]  /*13f50*/  FMNMX.FTZ R108, R51, R108, !PT ;  /* 0x0000006c336c7209 */ /* 0x000fe20007810000 */
[----:B------:R-:W0:Y:S01]  /*13f60*/  MUFU.TANH R61, R61 ;  /* 0x0000003d003d7308 */ /* 0x000e220000002400 */
[----:B------:R-:W-:-:S02]  /*13f70*/  FSEL R25, R42, -INF , P2 ;  /* 0xff8000002a197808 */ /* 0x000fc40001000000 */
[----:B------:R-:W-:Y:S02]  /*13f80*/  FMNMX.FTZ R42, R87, R40, !PT ;  /* 0x00000028572a7209 */ /* 0x000fe40007810000 */
[----:B------:R-:W-:-:S03]  /*13f90*/  FMNMX.FTZ R108, R175, R108, !PT ;  /* 0x0000006caf6c7209 */ /* 0x000fc60007810000 */
[----:B------:R-:W2:Y:S01]  /*13fa0*/  MUFU.TANH R44, R86 ;  /* 0x00000056002c7308 */ /* 0x000ea20000002400 */
[----:B------:R-:W-:Y:S02]  /*13fb0*/  FMNMX.FTZ R42, R133, R42, !PT ;  /* 0x0000002a852a7209 */ /* 0x000fe40007810000 */
[----:B------:R-:W-:-:S05]  /*13fc0*/  FMNMX.FTZ R108, R177, R108, !PT ;  /* 0x0000006cb16c7209 */ /* 0x000fca0007810000 */
[----:B------:R-:W3:Y:S01]  /*13fd0*/  MUFU.TANH R64, R64 ;  /* 0x0000004000407308 */ /* 0x000ee20000002400 */
[----:B------:R-:W-:Y:S02]  /*13fe0*/  FSEL R15, R15, -INF , P5 ;  /* 0xff8000000f0f7808 */ /* 0x000fe40002800000 */
[----:B------:R-:W-:Y:S02]  /*13ff0*/  FMNMX.FTZ R42, R107, R42, !PT ;  /* 0x0000002a6b2a7209 */ /* 0x000fe40007810000 */
[----:B------:R-:W-:Y:S02]  /*14000*/  ISETP.GT.AND P5, PT, R65, 0x89, PT ;  /* 0x000000894100780c */ /* 0x000fe40003fa4270 */
[----:B------:R-:W-:Y:S01]  /*14010*/  FMNMX.FTZ R108, R179, R108, !PT ;  /* 0x0000006cb36c7209 */ /* 0x000fe20007810000 */
[----:B------:R-:W4:Y:S01]  /*14020*/  MUFU.TANH R63, R63 ;  /* 0x0000003f003f7308 */ /* 0x000f220000002400 */
[----:B-1----:R-:W-:Y:S02]  /*14030*/  FSEL R59, R59, -INF , P3 ;  /* 0xff8000003b3b7808 */ /* 0x002fe40001800000 */
[----:B------:R-:W-:-:S02]  /*14040*/  ISETP.GT.AND P3, PT, R65, 0x98, PT ;  /* 0x000000984100780c */ /* 0x000fc40003f64270 */
[----:B------:R-:W-:Y:S02]  /*14050*/  FMNMX.FTZ R42, R105, R42, !PT ;  /* 0x0000002a692a7209 */ /* 0x000fe40007810000 */
[----:B0-----:R-:W-:Y:S01]  /*14060*/  FSEL R61, R61, -INF , P5 ;  /* 0xff8000003d3d7808 */ /* 0x001fe20002800000 */
[----:B------:R-:W0:Y:S01]  /*14070*/  MUFU.TANH R46, R46 ;  /* 0x0000002e002e7308 */ /* 0x000e220000002400 */
[----:B------:R-:W-:Y:S02]  /*14080*/  FMNMX.FTZ R108, R181, R108, !PT ;  /* 0x0000006cb56c7209 */ /* 0x000fe40007810000 */
[----:B--2---:R-:W-:Y:S02]  /*14090*/  FSEL R183, R44, -INF , P3 ;  /* 0xff8000002cb77808 */ /* 0x004fe40001800000 */
[----:B------:R-:W-:Y:S02]  /*140a0*/  FMNMX.FTZ R44, R111, R42, !PT ;  /* 0x0000002a6f2c7209 */ /* 0x000fe40007810000 */
[----:B------:R-:W-:Y:S01]  /*140b0*/  FMNMX.FTZ R108, R61, R108, !PT ;  /* 0x0000006c3d6c7209 */ /* 0x000fe20007810000 */
[----:B------:R3:W-:Y:S01]  /*140c0*/  MUFU.TANH R221, R55 ;  /* 0x0000003700dd7308 */ /* 0x0007e20000002400 */
[----:B------:R-:W-:-:S02]  /*140d0*/  FMNMX.FTZ R44, R141, R44, !PT ;  /* 0x0000002c8d2c7209 */ /* 0x000fc40007810000 */
[----:B------:R-:W-:Y:S02]  /*140e0*/  FSEL R41, R41, -INF , P2 ;  /* 0xff80000029297808 */ /* 0x000fe40001000000 */
[----:B---3--:R-:W-:-:S03]  /*140f0*/  FSEL R55, R64, -INF , P1 ;  /* 0xff80000040377808 */ /* 0x008fc60000800000 */
[----:B------:R-:W1:Y:S01]  /*14100*/  MUFU.TANH R104, R140 ;  /* 0x0000008c00687308 */ /* 0x000e620000002400 */
[----:B------:R-:W-:Y:S02]  /*14110*/  FMNMX.FTZ R108, R55, R108, !PT ;  /* 0x0000006c376c7209 */ /* 0x000fe40007810000 */
[----:B------:R-:W-:Y:S02]  /*14120*/  FMNMX.FTZ R44, R115, R44, !PT ;  /* 0x0000002c732c7209 */ /* 0x000fe40007810000 */
[----:B------:R-:W-:-:S03]  /*14130*/  FSEL R185, R12, -INF , P3 ;  /* 0xff8000000cb97808 */ /* 0x000fc60001800000 */
[----:B------:R-:W2:Y:S01]  /*14140*/  MUFU.TANH R88, R134 ;  /* 0x0000008600587308 */ /* 0x000ea20000002400 */
[----:B------:R-:W-:Y:S02]  /*14150*/  FMNMX.FTZ R108, R41, R108, !PT ;  /* 0x0000006c296c7209 */ /* 0x000fe40007810000 */
[----:B------:R-:W-:Y:S02]  /*14160*/  ISETP.GT.AND P2, PT, R65, 0xa8, PT ;  /* 0x000000a84100780c */ /* 0x000fe40003f44270 */
[----:B----4-:R-:W-:Y:S02]  /*14170*/  FSEL R63, R63, -INF , P5 ;  /* 0xff8000003f3f7808 */ /* 0x010fe40002800000 */
[----:B------:R-:W-:Y:S01]  /*14180*/  FMNMX.FTZ R44, R113, R44, !PT ;  /* 0x0000002c712c7209 */ /* 0x000fe20007810000 */
[----:B------:R-:W3:Y:S01]  /*14190*/  MUFU.TANH R48, R48 ;  /* 0x0000003000307308 */ /* 0x000ee20000002400 */
[----:B------:R-:W-:Y:S02]  /*141a0*/  ISETP.GT.AND P5, PT, R65, 0xa0, PT ;  /* 0x000000a04100780c */ /* 0x000fe40003fa4270 */
[----:B------:R-:W-:-:S02]  /*141b0*/  FMNMX.FTZ R108, R185, R108, !PT ;  /* 0x0000006cb96c7209 */ /* 0x000fc40007810000 */
[----:B0-----:R-:W-:Y:S02]  /*141c0*/  FSEL R195, R46, -INF , P2 ;  /* 0xff8000002ec37808 */ /* 0x001fe40001000000 */
[----:B------:R-:W-:Y:S01]  /*141d0*/  FMNMX.FTZ R46, R119, R44, !PT ;  /* 0x0000002c772e7209 */ /* 0x000fe20007810000 */
[----:B------:R-:W0:Y:S01]  /*141e0*/  MUFU.TANH R86, R142 ;  /* 0x0000008e00567308 */ /* 0x000e220000002400 */
[----:B------:R-:W-:Y:S02]  /*141f0*/  ISETP.GT.AND P1, PT, R65, 0xa1, PT ;  /* 0x000000a14100780c */ /* 0x000fe40003f24270 */
[----:B------:R-:W-:Y:S02]  /*14200*/  FSEL R191, R70, -INF , P5 ;  /* 0xff80000046bf7808 */ /* 0x000fe40002800000 */
[----:B------:R-:W-:Y:S02]  /*14210*/  FMNMX.FTZ R108, R187, R108, !PT ;  /* 0x0000006cbb6c7209 */ /* 0x000fe40007810000 */
[----:B------:R-:W-:Y:S01]  /*14220*/  FMNMX.FTZ R46, R149, R46, !PT ;  /* 0x0000002e952e7209 */ /* 0x000fe20007810000 */
[----:B------:R-:W4:Y:S01]  /*14230*/  MUFU.TANH R106, R138 ;  /* 0x0000008a006a7308 */ /* 0x000f220000002400 */
[----:B-1----:R-:W-:-:S02]  /*14240*/  FSEL R197, R104, -INF , P1 ;  /* 0xff80000068c57808 */ /* 0x002fc40000800000 */
[----:B------:R-:W-:Y:S01]  /*14250*/  FMNMX.FTZ R108, R191, R108, !PT ;  /* 0x0000006cbf6c7209 */ /* 0x000fe20007810000 */
[C---:B------:R-:W-:Y:S01]  /*14260*/  FMUL.FTZ R219, R2.reuse, R27 ;  /* 0x0000001b02db7220 */ /* 0x040fe20000410000 */
[----:B------:R-:W-:Y:S01]  /*14270*/  FMNMX.FTZ R46, R91, R46, !PT ;  /* 0x0000002e5b2e7209 */ /* 0x000fe20007810000 */
[----:B------:R-:W-:Y:S01]  /*14280*/  FMUL.FTZ R223, R2, R24 ;  /* 0x0000001802df7220 */ /* 0x000fe20000410000 */
[----:B------:R-:W-:Y:S01]  /*14290*/  ISETP.GT.AND P3, PT, R65, 0xa9, PT ;  /* 0x000000a94100780c */ /* 0x000fe20003f64270 */
[----:B------:R-:W1:Y:S01]  /*142a0*/  MUFU.TANH R52, R52 ;  /* 0x0000003400347308 */ /* 0x000e620000002400 */
[----:B--2---:R-:W-:Y:S02]  /*142b0*/  FSEL R199, R88, -INF , P2 ;  /* 0xff80000058c77808 */ /* 0x004fe40001000000 */
[----:B------:R-:W-:Y:S02]  /*142c0*/  FMNMX.FTZ R108, R197, R108, !PT ;  /* 0x0000006cc56c7209 */ /* 0x000fe40007810000 */
[----:B------:R-:W-:-:S02]  /*142d0*/  FSEL R27, R68, -INF , P4 ;  /* 0xff800000441b7808 */ /* 0x000fc40002000000 */
[----:B------:R-:W-:Y:S02]  /*142e0*/  ISETP.GT.AND P4, PT, R65, 0xb0, PT ;  /* 0x000000b04100780c */ /* 0x000fe40003f84270 */
[----:B------:R-:W-:Y:S01]  /*142f0*/  FMNMX.FTZ R46, R153, R46, !PT ;  /* 0x0000002e992e7209 */ /* 0x000fe20007810000 */
[----:B------:R-:W2:Y:S01]  /*14300*/  MUFU.TANH R50, R50 ;  /* 0x0000003200327308 */ /* 0x000ea20000002400 */
[----:B------:R-:W-:Y:S02]  /*14310*/  FSEL R205, R205, -INF , P3 ;  /* 0xff800000cdcd7808 */ /* 0x000fe40001800000 */
[----:B------:R-:W-:Y:S02]  /*14320*/  FMNMX.FTZ R108, R199, R108, !PT ;  /* 0x0000006cc76c7209 */ /* 0x000fe40007810000 */
[----:B---3--:R-:W-:Y:S02]  /*14330*/  FSEL R209, R48, -INF , P4 ;  /* 0xff80000030d17808 */ /* 0x008fe40002000000 */
[----:B0-----:R-:W-:Y:S01]  /*14340*/  FSEL R189, R86, -INF , P5 ;  /* 0xff80000056bd7808 */ /* 0x001fe20002800000 */
[----:B------:R-:W0:Y:S01]  /*14350*/  MUFU.TANH R223, R223 ;  /* 0x000000df00df7308 */ /* 0x000e220000002400 */
[----:B------:R-:W-:Y:S01]  /*14360*/  FMNMX.FTZ R48, R95, R46, !PT ;  /* 0x0000002e5f307209 */ /* 0x000fe20007810000 */
[----:B------:R-:W-:Y:S01]  /*14370*/  FMUL.FTZ R28, R2, R28 ;  /* 0x0000001c021c7220 */ /* 0x000fe20000410000 */
[----:B------:R-:W-:-:S02]  /*14380*/  ISETP.GT.AND P5, PT, R65, 0xb1, PT ;  /* 0x000000b14100780c */ /* 0x000fc40003fa4270 */
[----:B------:R-:W-:Y:S01]  /*14390*/  FMNMX.FTZ R108, R205, R108, !PT ;  /* 0x0000006ccd6c7209 */ /* 0x000fe20007810000 */
[----:B------:R-:W-:Y:S01]  /*143a0*/  FMUL.FTZ R12, R2, R29 ;  /* 0x0000001d020c7220 */ /* 0x000fe20000410000 */
[----:B----4-:R-:W-:Y:S01]  /*143b0*/  FSEL R193, R106, -INF , P1 ;  /* 0xff8000006ac17808 */ /* 0x010fe20000800000 */
[----:B------:R-:W3:Y:S01]  /*143c0*/  MUFU.TANH R14, R14 ;  /* 0x0000000e000e7308 */ /* 0x000ee20000002400 */
[----:B------:R-:W-:Y:S02]  /*143d0*/  FMNMX.FTZ R48, R159, R48, !PT ;  /* 0x000000309f307209 */ /* 0x000fe40007810000 */
[----:B------:R-:W-:Y:S02]  /*143e0*/  ISETP.GT.AND P1, PT, R65, 0xb8, PT ;  /* 0x000000b84100780c */ /* 0x000fe40003f24270 */
[----:B------:R-:W-:Y:S02]  /*143f0*/  FSEL R207, R207, -INF , P5 ;  /* 0xff800000cfcf7808 */ /* 0x000fe40002800000 */
[----:B------:R-:W-:Y:S01]  /*14400*/  FMNMX.FTZ R108, R209, R108, !PT ;  /* 0x0000006cd16c7209 */ /* 0x000fe20007810000 */
[----:B------:R-:W4:Y:S01]  /*14410*/  MUFU.TANH R54, R54 ;  /* 0x0000003600367308 */ /* 0x000f220000002400 */
[----:B------:R-:W-:Y:S01]  /*14420*/  FMNMX.FTZ R48, R99, R48, !PT ;  /* 0x0000003063307209 */ /* 0x000fe20007810000 */
[C---:B------:R-:W-:Y:S01]  /*14430*/  FMUL.FTZ R217, R2.reuse, R26 ;  /* 0x0000001a02d97220 */ /* 0x040fe20000410000 */
[----:B------:R-:W-:Y:S01]  /*14440*/  ISETP.GT.AND P2, PT, R65, 0xb9, PT ;  /* 0x000000b94100780c */ /* 0x000fe20003f44270 */
[----:B------:R-:W-:Y:S01]  /*14450*/  FMUL.FTZ R32, R2, R32 ;  /* 0x0000002002207220 */ /* 0x000fe20000410000 */
[----:B-1----:R-:W-:-:S02]  /*14460*/  FSEL R213, R52, -INF , P1 ;  /* 0xff80000034d57808 */ /* 0x002fc40000800000 */
[----:B------:R-:W-:Y:S01]  /*14470*/  FMNMX.FTZ R108, R207, R108, !PT ;  /* 0x0000006ccf6c7209 */ /* 0x000fe20007810000 */
[----:B------:R-:W1:Y:S01]  /*14480*/  MUFU.TANH R28, R28 ;  /* 0x0000001c001c7308 */ /* 0x000e620000002400 */
[----:B------:R-:W-:Y:S02]  /*14490*/  FSEL R29, R89, -INF , P3 ;  /* 0xff800000591d7808 */ /* 0x000fe40001800000 */
[----:B------:R-:W-:Y:S01]  /*144a0*/  FMNMX.FTZ R48, R45, R48, !PT ;  /* 0x000000302d307209 */ /* 0x000fe20007810000 */
[----:B------:R-:W-:Y:S01]  /*144b0*/  FMUL.FTZ R24, R2, R33 ;  /* 0x0000002102187220 */ /* 0x000fe20000410000 */
[----:B------:R-:W-:-:S03]  /*144c0*/  ISETP.GT.AND P3, PT, R65, 0xc0, PT ;  /* 0x000000c04100780c */ /* 0x000fc60003f64270 */
[----:B------:R-:W1:Y:S01]  /*144d0*/  MUFU.TANH R12, R12 ;  /* 0x0000000c000c7308 */ /* 0x000e620000002400 */
[----:B------:R-:W-:Y:S02]  /*144e0*/  FSEL R211, R211, -INF , P2 ;  /* 0xff800000d3d37808 */ /* 0x000fe40001000000 */
[----:B------:R-:W-:Y:S02]  /*144f0*/  FMNMX.FTZ R108, R213, R108, !PT ;  /* 0x0000006cd56c7209 */ /* 0x000fe40007810000 */
[----:B--2---:R-:W-:Y:S01]  /*14500*/  FSEL R203, R50, -INF , P4 ;  /* 0xff80000032cb7808 */ /* 0x004fe20002000000 */
[C---:B------:R-:W-:Y:S01]  /*14510*/  FMUL.FTZ R30, R2.reuse, R30 ;  /* 0x0000001e021e7220 */ /* 0x040fe20000410000 */
[----:B------:R-:W-:Y:S01]  /*14520*/  FMNMX.FTZ R50, R103, R48, !PT ;  /* 0x0000003067327209 */ /* 0x000fe20007810000 */
[----:B------:R-:W2:Y:S01]  /*14530*/  MUFU.TANH R217, R217 ;  /* 0x000000d900d97308 */ /* 0x000ea20000002400 */
[----:B------:R-:W-:Y:S01]  /*14540*/  ISETP.GT.AND P4, PT, R65, 0xc1, PT ;  /* 0x000000c14100780c */ /* 0x000fe20003f84270 */
[----:B------:R-:W-:Y:S01]  /*14550*/  FMUL.FTZ R36, R2, R36 ;  /* 0x0000002402247220 */ /* 0x000fe20000410000 */
[----:B0-----:R-:W-:-:S02]  /*14560*/  FSEL R223, R223, -INF , P3 ;  /* 0xff800000dfdf7808 */ /* 0x001fc40001800000 */
[----:B------:R-:W-:-:S03]  /*14570*/  FMNMX.FTZ R108, R211, R108, !PT ;  /* 0x0000006cd36c7209 */ /* 0x000fc60007810000 */
[----:B------:R-:W0:Y:S01]  /*14580*/  MUFU.TANH R32, R32 ;  /* 0x0000002000207308 */ /* 0x000e220000002400 */
[----:B------:R-:W-:Y:S02]  /*14590*/  FSEL R201, R201, -INF , P5 ;  /* 0xff800000c9c97808 */ /* 0x000fe40002800000 */
[----:B------:R-:W-:Y:S02]  /*145a0*/  FMNMX.FTZ R50, R47, R50, !PT ;  /* 0x000000322f327209 */ /* 0x000fe40007810000 */
[----:B------:R-:W-:-:S03]  /*145b0*/  ISETP.GT.AND P5, PT, R65, 0xc8, PT ;  /* 0x000000c84100780c */ /* 0x000fc60003fa4270 */
[----:B------:R-:W0:Y:S01]  /*145c0*/  MUFU.TANH R219, R219 ;  /* 0x000000db00db7308 */ /* 0x000e220000002400 */
[----:B---3--:R-:W-:Y:S02]  /*145d0*/  FSEL R215, R14, -INF , P4 ;  /* 0xff8000000ed77808 */ /* 0x008fe40002000000 */
[----:B------:R-:W-:Y:S01]  /*145e0*/  FMNMX.FTZ R108, R223, R108, !PT ;  /* 0x0000006cdf6c7209 */ /* 0x000fe20007810000 */
[----:B------:R-:W-:Y:S01]  /*145f0*/  FMUL.FTZ R37, R2, R37 ;  /* 0x0000002502257220 */ /* 0x000fe20000410000 */
[----:B----4-:R-:W-:-:S03]  /*14600*/  FSEL R33, R54, -INF , P1 ;  /* 0xff80000036217808 */ /* 0x010fc60000800000 */
[----:B------:R-:W3:Y:S01]  /*14610*/  MUFU.TANH R24, R24 ;  /* 0x0000001800187308 */ /* 0x000ee20000002400 */
[----:B------:R-:W-:Y:S02]  /*14620*/  ISETP.GT.AND P1, PT, R65, 0xc9, PT ;  /* 0x000000c94100780c */ /* 0x000fe40003f24270 */
[----:B------:R-:W-:Y:S02]  /*14630*/  FMNMX.FTZ R50, R75, R50, !PT ;  /* 0x000000324b327209 */ /* 0x000fe40007810000 */
[----:B-1----:R-:W-:-:S03]  /*14640*/  FSEL R14, R28, -INF , P5 ;  /* 0xff8000001c0e7808 */ /* 0x002fc60002800000 */
[----:B------:R-:W1:Y:S01]  /*14650*/  MUFU.TANH R30, R30 ;  /* 0x0000001e001e7308 */ /* 0x000e620000002400 */
[----:B------:R-:W-:Y:S02]  /*14660*/  FMNMX.FTZ R89, R215, R108, !PT ;  /* 0x0000006cd7597209 */ /* 0x000fe40007810000 */
[----:B------:R-:W-:-:S05]  /*14670*/  FSEL R221, R221, -INF , P2 ;  /* 0xff800000dddd7808 */ /* 0x000fca0001000000 */
[----:B------:R-:W4:Y:S01]  /*14680*/  MUFU.TANH R36, R36 ;  /* 0x0000002400247308 */ /* 0x000f220000002400 */
[----:B------:R-:W-:Y:S02]  /*14690*/  FSEL R237, R12, -INF , P1 ;  /* 0xff8000000ced7808 */ /* 0x000fe40000800000 */
[----:B------:R-:W-:Y:S02]  /*146a0*/  FMNMX.FTZ R50, R167, R50, !PT ;  /* 0x00000032a7327209 */ /* 0x000fe40007810000 */
[----:B------:R-:W-:Y:S02]  /*146b0*/  ISETP.GT.AND P2, PT, R65, 0xd0, PT ;  /* 0x000000d04100780c */ /* 0x000fe40003f44270 */
[----:B------:R-:W-:Y:S01]  /*146c0*/  FMNMX.FTZ R12, R14, R89, !PT ;  /* 0x000000590e0c7209 */ /* 0x000fe20007810000 */
[----:B------:R1:W4:Y:S01]  /*146d0*/  MUFU.TANH R26, R37 ;  /* 0x00000025001a7308 */ /* 0x0003220000002400 */
[----:B--2---:R-:W-:Y:S02]  /*146e0*/  FSEL R217, R217, -INF , P3 ;  /* 0xff800000d9d97808 */ /* 0x004fe40001800000 */
[----:B------:R-:W-:-:S02]  /*146f0*/  FMNMX.FTZ R52, R79, R50, !PT ;  /* 0x000000324f347209 */ /* 0x000fc40007810000 */
[----:B------:R-:W-:Y:S02]  /*14700*/  ISETP.GT.AND P3, PT, R65, 0xd1, PT ;  /* 0x000000d14100780c */ /* 0x000fe40003f64270 */
[----:B0-----:R-:W-:Y:S02]  /*14710*/  FSEL R233, R32, -INF , P2 ;  /* 0xff80000020e97808 */ /* 0x001fe40001000000 */
[----:B------:R-:W-:Y:S02]  /*14720*/  FMNMX.FTZ R12, R237, R12, !PT ;  /* 0x0000000ced0c7209 */ /* 0x000fe40007810000 */
[----:B------:R-:W-:Y:S02]  /*14730*/  FSEL R219, R219, -INF , P4 ;  /* 0xff800000dbdb7808 */ /* 0x000fe40002000000 */
[----:B------:R-:W-:Y:S02]  /*14740*/  FMNMX.FTZ R52, R49, R52, !PT ;  /* 0x0000003431347209 */ /* 0x000fe40007810000 */
[----:B------:R-:W-:-:S02]  /*14750*/  ISETP.GT.AND P4, PT, R65, 0xd8, PT ;  /* 0x000000d84100780c */ /* 0x000fc40003f84270 */
[----:B---3--:R-:W-:Y:S02]  /*14760*/  FSEL R227, R24, -INF , P3 ;  /* 0xff80000018e37808 */ /* 0x008fe40001800000 */
[----:B------:R-:W-:Y:S02]  /*14770*/  FMNMX.FTZ R12, R233, R12, !PT ;  /* 0x0000000ce90c7209 */ /* 0x000fe40007810000 */
[----:B-1----:R-:W-:Y:S02]  /*14780*/  FSEL R37, R30, -INF , P5 ;  /* 0xff8000001e257808 */ /* 0x002fe40002800000 */
[----:B------:R-:W-:Y:S02]  /*14790*/  FMNMX.FTZ R52, R83, R52, !PT ;  /* 0x0000003453347209 */ /* 0x000fe40007810000 */
[----:B------:R-:W-:Y:S02]  /*147a0*/  ISETP.GT.AND P5, PT, R65, 0xd9, PT ;  /* 0x000000d94100780c */ /* 0x000fe40003fa4270 */
[----:B----4-:R-:W-:-:S02]  /*147b0*/  FSEL R225, R36, -INF , P4 ;  /* 0xff80000024e17808 */ /* 0x010fc40002000000 */
[----:B------:R-:W-:Y:S02]  /*147c0*/  FMNMX.FTZ R12, R227, R12, !PT ;  /* 0x0000000ce30c7209 */ /* 0x000fe40007810000 */
[----:B------:R-:W-:Y:S02]  /*147d0*/  FMNMX.FTZ R52, R15, R52, !PT ;  /* 0x000000340f347209 */ /* 0x000fe40007810000 */
[----:B------:R-:W-:Y:S02]  /*147e0*/  FSEL R65, R26, -INF , P5 ;  /* 0xff8000001a417808 */ /* 0x000fe40002800000 */
[----:B------:R-:W-:Y:S02]  /*147f0*/  FMNMX.FTZ R12, R225, R12, !PT ;  /* 0x0000000ce10c7209 */ /* 0x000fe40007810000 */
[----:B------:R-:W-:Y:S02]  /*14800*/  FMNMX.FTZ R52, R85, R52, !PT ;  /* 0x0000003455347209 */ /* 0x000fe40007810000 */
[----:B------:R-:W-:-:S02]  /*14810*/  FMNMX.FTZ R24, R65, R12, !PT ;  /* 0x0000000c41187209 */ /* 0x000fc40007810000 */
        /* <DEDUP_REMOVED lines=14> */
[----:B------:R-:W-:Y:S01]  /*14900*/  FMNMX.FTZ R58, R29, R58, !PT ;  /* 0x0000003a1d3a7209 */ /* 0x000fe20007810000 */
[----:B------:R-:W-:-:S03]  /*14910*/  FMUL.FTZ R60, R2, R31 ;  /* 0x0000001f023c7220 */ /* 0x000fc60000410000 */
[----:B------:R-:W-:Y:S01]  /*14920*/  FMNMX.FTZ R58, R203, R58, !PT ;  /* 0x0000003acb3a7209 */ /* 0x000fe20007810000 */
[----:B------:R-:W-:-:S03]  /*14930*/  FMUL.FTZ R62, R2, R34 ;  /* 0x00000022023e7220 */ /* 0x000fc60000410000 */
[----:B------:R-:W-:Y:S01]  /*14940*/  FMNMX.FTZ R70, R201, R58, !PT ;  /* 0x0000003ac9467209 */ /* 0x000fe20007810000 */
[----:B------:R-:W1:Y:S01]  /*14950*/  MUFU.TANH R60, R60 ;  /* 0x0000003c003c7308 */ /* 0x000e620000002400 */
[----:B------:R-:W-:Y:S02]  /*14960*/  MOV R88, UR4 ;  /* 0x0000000400587c02 */ /* 0x000fe40008000f00 */
[----:B0-----:R-:W-:Y:S01]  /*14970*/  FMNMX.FTZ R89, R26, R89, !PT ;  /* 0x000000591a597209 */ /* 0x001fe20007810000 */
[----:B------:R-:W-:Y:S01]  /*14980*/  FMUL.FTZ R64, R2, R35 ;  /* 0x0000002302407220 */ /* 0x000fe20000410000 */
[----:B------:R-:W-:-:S03]  /*14990*/  FMNMX.FTZ R70, R33, R70, !PT ;  /* 0x0000004621467209 */ /* 0x000fc60007810000 */
[----:B------:R-:W0:Y:S01]  /*149a0*/  MUFU.TANH R62, R62 ;  /* 0x0000003e003e7308 */ /* 0x000e220000002400 */
[----:B------:R-:W-:-:S01]  /*149b0*/  FFMA.FTZ R12, R89, R88, -8 ;  /* 0xc1000000590c7423 */ /* 0x000fc20000010058 */
[----:B------:R-:W-:Y:S02]  /*149c0*/  FMNMX.FTZ R70, R221, R70, !PT ;  /* 0x00000046dd467209 */ /* 0x000fe40007810000 */
[----:B------:R-:W-:Y:S01]  /*149d0*/  FSETP.NEU.FTZ.AND P6, PT, R89, -INF , PT ;  /* 0xff8000005900780b */ /* 0x000fe20003fdd000 */
[----:B------:R-:W-:Y:S01]  /*149e0*/  FMUL.FTZ R68, R2, R39 ;  /* 0x0000002702447220 */ /* 0x000fe20000410000 */
[----:B------:R-:W-:Y:S02]  /*149f0*/  FMNMX.FTZ R70, R217, R70, !PT ;  /* 0x00000046d9467209 */ /* 0x000fe40007810000 */
[----:B------:R-:W2:Y:S01]  /*14a00*/  MUFU.TANH R64, R64 ;  /* 0x0000004000407308 */ /* 0x000ea20000002400 */
[----:B------:R-:W-:Y:S02]  /*14a10*/  FSEL R12, R12, RZ, P6 ;  /* 0x000000ff0c0c7208 */ /* 0x000fe40003000000 */
[----:B------:R-:W-:-:S05]  /*14a20*/  FMNMX.FTZ R70, R219, R70, !PT ;  /* 0x00000046db467209 */ /* 0x000fca0007810000 */
[----:B------:R-:W3:Y:S01]  /*14a30*/  MUFU.TANH R66, R66 ;  /* 0x0000004200427308 */ /* 0x000ee20000002400 */
[----:B------:R-:W-:-:S01]  /*14a40*/  FFMA.FTZ R24, R121, R88, -R12 ;  /* 0x0000005879187223 */ /* 0x000fc2000001080c */
[----:B------:R-:W-:Y:S01]  /*14a50*/  FFMA.FTZ R121, R137, R88, -R12 ;  /* 0x0000005889797223 */ /* 0x000fe2000001080c */
[----:B-1----:R-:W-:Y:S02]  /*14a60*/  FSEL R137, R60, -INF , P1 ;  /* 0xff8000003c897808 */ /* 0x002fe40000800000 */
[----:B------:R-:W-:-:S03]  /*14a70*/  FMNMX.FTZ R70, R37, R70, !PT ;  /* 0x0000004625467209 */ /* 0x000fc60007810000 */
[----:B------:R-:W1:Y:S01]  /*14a80*/  MUFU.TANH R68, R68 ;  /* 0x0000004400447308 */ /* 0x000e620000002400 */
[----:B------:R-:W-:-:S01]  /*14a90*/  FFMA.FTZ R32, R139, R88, -R12 ;  /* 0x000000588b207223 */ /* 0x000fc2000001080c */
[----:B0-----:R-:W-:Y:S02]  /*14aa0*/  FSEL R139, R62, -INF , P2 ;  /* 0xff8000003e8b7808 */ /* 0x001fe40001000000 */
[----:B------:R-:W-:Y:S01]  /*14ab0*/  FMNMX.FTZ R70, R137, R70, !PT ;  /* 0x0000004689467209 */ /* 0x000fe20007810000 */
[--C-:B------:R-:W-:Y:S01]  /*14ac0*/  FFMA.FTZ R34, R143, R88, -R12.reuse ;  /* 0x000000588f227223 */ /* 0x100fe2000001080c */
[----:B--2---:R-:W-:Y:S02]  /*14ad0*/  FSEL R143, R64, -INF , P3 ;  /* 0xff800000408f7808 */ /* 0x004fe40001800000 */
[----:B------:R-:W-:Y:S01]  /*14ae0*/  FMNMX.FTZ R70, R139, R70, !PT ;  /* 0x000000468b467209 */ /* 0x000fe20007810000 */
[----:B------:R-:W-:-:S01]  /*14af0*/  FFMA.FTZ R31, R123, R88, -R12 ;  /* 0x000000587b1f7223 */ /* 0x000fc2000001080c */
[-CC-:B------:R-:W-:Y:S01]  /*14b00*/  FFMA.FTZ R123, R145, R88.reuse, -R12.reuse ;  /* 0x00000058917b7223 */ /* 0x180fe2000001080c */
[----:B------:R-:W-:-:S01]  /*14b10*/  FFMA.FTZ R151, R151, R88, -R12 ;  /* 0x0000005897977223 */ /* 0x000fc2000001080c */
[----:B---3--:R-:W-:-:S02]  /*14b20*/  FSEL R145, R66, -INF , P4 ;  /* 0xff80000042917808 */ /* 0x008fc40002000000 */
[----:B------:R-:W-:Y:S01]  /*14b30*/  FMNMX.FTZ R70, R143, R70, !PT ;  /* 0x000000468f467209 */ /* 0x000fe20007810000 */
[----:B------:R1:W-:Y:S03]  /*14b40*/  MUFU.EX2 R38, R151 ;  /* 0x0000009700267308 */ /* 0x0003e60000000800 */
[----:B------:R-:W-:Y:S02]  /*14b50*/  FMNMX.FTZ R70, R145, R70, !PT ;  /* 0x0000004691467209 */ /* 0x000fe40007810000 */
[----:B-1----:R-:W-:Y:S01]  /*14b60*/  FSEL R151, R68, -INF , P5 ;  /* 0xff80000044977808 */ /* 0x002fe20002800000 */
[----:B------:R-:W-:-:S03]  /*14b70*/  FFMA.FTZ R26, R125, R88, -R12 ;  /* 0x000000587d1a7223 */ /* 0x000fc6000001080c */
[----:B------:R-:W-:Y:S01]  /*14b80*/  FMNMX.FTZ R70, R151, R70, !PT ;  /* 0x0000004697467209 */ /* 0x000fe20007810000 */
[----:B------:R-:W-:-:S04]  /*14b90*/  FFMA.FTZ R125, R155, R88, -R12 ;  /* 0x000000589b7d7223 */ /* 0x000fc8000001080c */
[----:B------:R-:W0:Y:S01]  /*14ba0*/  SHFL.BFLY PT, R155, R70, 0x2, 0x1f ;  /* 0x0c401f00469b7f89 */ /* 0x000e2200000e0000 */
[----:B------:R-:W-:-:S04]  /*14bb0*/  FFMA.FTZ R161, R161, R88, -R12 ;  /* 0x00000058a1a17223 */ /* 0x000fc8000001080c */
[----:B------:R1:W-:Y:S01]  /*14bc0*/  MUFU.EX2 R42, R161 ;  /* 0x000000a1002a7308 */ /* 0x0003e20000000800 */
[----:B0-----:R-:W-:-:S05]  /*14bd0*/  FMNMX.FTZ R74, R70, R155, !PT ;  /* 0x0000009b464a7209 */ /* 0x001fca0007810000 */
[----:B-1----:R-:W0:Y:S02]  /*14be0*/  SHFL.BFLY PT, R161, R74, 0x1, 0x1f ;  /* 0x0c201f004aa17f89 */ /* 0x002e2400000e0000 */
[----:B0-----:R-:W-:-:S04]  /*14bf0*/  FMNMX.FTZ R90, R74, R161, !PT ;  /* 0x000000a14a5a7209 */ /* 0x001fc80007810000 */
[C---:B------:R-:W-:Y:S01]  /*14c00*/  FSETP.NEU.FTZ.AND P1, PT, R90.reuse, -INF , PT ;  /* 0xff8000005a00780b */ /* 0x040fe20003f3d000 */
[----:B------:R-:W-:-:S05]  /*14c10*/  FFMA.FTZ R80, R90, R88, -8 ;  /* 0xc10000005a507423 */ /* 0x000fca0000010058 */
[----:B------:R-:W-:-:S05]  /*14c20*/  FSEL R80, R80, RZ, P1 ;  /* 0x000000ff50507208 */ /* 0x000fca0000800000 */
[-C--:B------:R-:W-:Y:S02]  /*14c30*/  FFMA.FTZ R96, R99, R88.reuse, -R80 ;  /* 0x0000005863607223 */ /* 0x080fe40000010850 */
[----:B------:R-:W2:Y:S01]  /*14c40*/  LDL R99, [R1+0x54] ;  /* 0x0000540001637983 */ /* 0x000ea20000100800 */
[----:B------:R-:W-:-:S01]  /*14c50*/  FFMA.FTZ R157, R157, R88, -R12 ;  /* 0x000000589d9d7223 */ /* 0x000fc2000001080c */
[----:B------:R-:W0:Y:S01]  /*14c60*/  S2R R144, SR_TID.X ;  /* 0x0000000000907919 */ /* 0x000e220000002100 */
        /* <DEDUP_REMOVED lines=42> */
[-CC-:B-1----:R-:W-:Y:S01]  /*14f10*/  FFMA.FTZ R157, R237, R88.reuse, -R12.reuse ;  /* 0x00000058ed9d7223 */ /* 0x182fe2000001080c */
[----:B---3--:R-:W-:-:S01]  /*14f20*/  FFMA.FTZ R72, R233, R88, -R12 ;  /* 0x00000058e9487223 */ /* 0x008fc2000001080c */
[-CC-:B------:R-:W-:Y:S01]  /*14f30*/  FFMA.FTZ R227, R227, R88.reuse, -R12.reuse ;  /* 0x00000058e3e37223 */ /* 0x180fe2000001080c */
[----:B------:R-:W-:-:S01]  /*14f40*/  FFMA.FTZ R74, R225, R88, -R12 ;  /* 0x00000058e14a7223 */ /* 0x000fc2000001080c */
[-C--:B------:R-:W-:Y:S01]  /*14f50*/  FFMA.FTZ R65, R65, R88.reuse, -R12 ;  /* 0x0000005841417223 */ /* 0x080fe2000001080c */
[----:B------:R-:W-:-:S01]  /*14f60*/  FFMA.FTZ R12, R13, R88, -R80 ;  /* 0x000000580d0c7223 */ /* 0x000fc20000010850 */
[-CC-:B------:R-:W-:Y:S01]  /*14f70*/  FFMA.FTZ R13, R120, R88.reuse, -R80.reuse ;  /* 0x00000058780d7223 */ /* 0x180fe20000010850 */
[----:B------:R-:W-:Y:S01]  /*14f80*/  MUFU.EX2 R3, R3 ;  /* 0x0000000300037308 */ /* 0x000fe20000000800 */
[----:B------:R-:W-:-:S07]  /*14f90*/  FFMA.FTZ R82, R21, R88, -R80 ;  /* 0x0000005815527223 */ /* 0x000fce0000010850 */
[----:B------:R-:W1:Y:S01]  /*14fa0*/  MUFU.EX2 R20, R20 ;  /* 0x0000001400147308 */ /* 0x000e620000000800 */
[----:B------:R-:W-:-:S07]  /*14fb0*/  FFMA.FTZ R21, R67, R88, -R80 ;  /* 0x0000005843157223 */ /* 0x000fce0000010850 */
[----:B------:R-:W3:Y:S01]  /*14fc0*/  MUFU.EX2 R24, R24 ;  /* 0x0000001800187308 */ /* 0x000ee20000000800 */
[----:B------:R-:W-:-:S07]  /*14fd0*/  FFMA.FTZ R104, R95, R88, -R80 ;  /* 0x000000585f687223 */ /* 0x000fce0000010850 */
[----:B------:R-:W-:Y:S08]  /*14fe0*/  MUFU.EX2 R12, R12 ;  /* 0x0000000c000c7308 */ /* 0x000ff00000000800 */
[----:B------:R-:W4:Y:S01]  /*14ff0*/  MUFU.EX2 R13, R13 ;  /* 0x0000000d000d7308 */ /* 0x000f220000000800 */
[----:B------:R-:W-:-:S07]  /*15000*/  FFMA.FTZ R95, R45, R88, -R80 ;  /* 0x000000582d5f7223 */ /* 0x000fce0000010850 */
[----:B------:R0:W-:Y:S01]  /*15010*/  MUFU.EX2 R44, R163 ;  /* 0x000000a3002c7308 */ /* 0x0001e20000000800 */
[----:B------:R-:W-:-:S07]  /*15020*/  FFMA.FTZ R45, R47, R88, -R80 ;  /* 0x000000582f2d7223 */ /* 0x000fce0000010850 */
[----:B------:R-:W4:Y:S01]  /*15030*/  MUFU.EX2 R31, R31 ;  /* 0x0000001f001f7308 */ /* 0x000f220000000800 */
[----:B0-----:R-:W-:-:S01]  /*15040*/  FFMA.FTZ R163, R43, R88, -R80 ;  /* 0x000000582ba37223 */ /* 0x001fc20000010850 */
[----:B------:R-:W-:-:S06]  /*15050*/  FFMA.FTZ R76, R69, R88, -R80 ;  /* 0x00000058454c7223 */ /* 0x000fcc0000010850 */
[----:B------:R-:W0:Y:S01]  /*15060*/  MUFU.EX2 R82, R82 ;  /* 0x0000005200527308 */ /* 0x000e220000000800 */
[----:B------:R-:W-:-:S01]  /*15070*/  FFMA.FTZ R47, R49, R88, -R80 ;  /* 0x00000058312f7223 */ /* 0x000fc20000010850 */
[----:B------:R-:W-:Y:S01]  /*15080*/  FFMA.FTZ R49, R15, R88, -R80 ;  /* 0x000000580f317223 */ /* 0x000fe20000010850 */
[----:B-1----:R-:W-:-:S05]  /*15090*/  FADD.FTZ R15, R3, R20 ;  /* 0x00000014030f7221 */ /* 0x002fca0000010000 */
[----:B------:R-:W1:Y:S01]  /*150a0*/  MUFU.EX2 R26, R26 ;  /* 0x0000001a001a7308 */ /* 0x000e620000000800 */
[----:B------:R-:W-:-:S07]  /*150b0*/  FFMA.FTZ R71, R71, R88, -R80 ;  /* 0x0000005847477223 */ /* 0x000fce0000010850 */
[----:B------:R-:W1:Y:S01]  /*150c0*/  MUFU.EX2 R163, R163 ;  /* 0x000000a300a37308 */ /* 0x000e620000000800 */
[----:B------:R-:W-:-:S01]  /*150d0*/  FFMA.FTZ R108, R79, R88, -R80 ;  /* 0x000000584f6c7223 */ /* 0x000fc20000010850 */
[----:B------:R-:W-:Y:S01]  /*150e0*/  LOP3.LUT R144, R144, 0x7f, RZ, 0xc0, !PT ;  /* 0x0000007f90907812 */ /* 0x000fe200078ec0ff */
[----:B---3--:R-:W-:-:S05]  /*150f0*/  FADD.FTZ R112, R24, R15 ;  /* 0x0000000f18707221 */ /* 0x008fca0000010000 */
[----:B------:R-:W3:Y:S01]  /*15100*/  MUFU.EX2 R35, R35 ;  /* 0x0000002300237308 */ /* 0x000ee20000000800 */
[----:B----4-:R-:W-:-:S01]  /*15110*/  FADD.FTZ R79, R12, R13 ;  /* 0x0000000d0c4f7221 */ /* 0x010fc20000010000 */
[----:B------:R-:W-:-:S06]  /*15120*/  FFMA.FTZ R92, R87, R88, -R80 ;  /* 0x00000058575c7223 */ /* 0x000fcc0000010850 */
[----:B------:R-:W4:Y:S01]  /*15130*/  MUFU.EX2 R21, R21 ;  /* 0x0000001500157308 */ /* 0x000f220000000800 */
[----:B------:R-:W-:-:S01]  /*15140*/  FFMA.FTZ R100, R83, R88, -R80 ;  /* 0x0000005853647223 */ /* 0x000fc20000010850 */
[----:B------:R-:W-:Y:S01]  /*15150*/  ISETP.NE.AND P1, PT, R144, RZ, PT ;  /* 0x000000ff9000720c */ /* 0x000fe20003f25270 */
[----:B------:R-:W-:-:S05]  /*15160*/  FADD.FTZ R83, R31, R112 ;  /* 0x000000701f537221 */ /* 0x000fca0000010000 */
[----:B------:R-:W4:Y:S01]  /*15170*/  MUFU.EX2 R28, R28 ;  /* 0x0000001c001c7308 */ /* 0x000f220000000800 */
[----:B0-----:R-:W-:-:S01]  /*15180*/  FADD.FTZ R112, R82, R79 ;  /* 0x0000004f52707221 */ /* 0x001fc20000010000 */
[----:B------:R-:W-:-:S06]  /*15190*/  FFMA.FTZ R43, R133, R88, -R80 ;  /* 0x00000058852b7223 */ /* 0x000fcc0000010850 */
[----:B------:R-:W0:Y:S01]  /*151a0*/  MUFU.EX2 R76, R76 ;  /* 0x0000004c004c7308 */ /* 0x000e220000000800 */
[----:B-1----:R-:W-:-:S01]  /*151b0*/  FADD.FTZ R114, R26, R83 ;  /* 0x000000531a727221 */ /* 0x002fc20000010000 */
[----:B------:R-:W-:-:S06]  /*151c0*/  FADD.FTZ R112, R163, R112 ;  /* 0x00000070a3707221 */ /* 0x000fcc0000010000 */
[----:B------:R-:W1:Y:S01]  /*151d0*/  MUFU.EX2 R39, R39 ;  /* 0x0000002700277308 */ /* 0x000e620000000800 */
[----:B------:R-:W-:-:S07]  /*151e0*/  FFMA.FTZ R78, R107, R88, -R80 ;  /* 0x000000586b4e7223 */ /* 0x000fce0000010850 */
[----:B------:R-:W1:Y:S01]  /*151f0*/  MUFU.EX2 R71, R71 ;  /* 0x0000004700477308 */ /* 0x000e620000000800 */
[----:B------:R-:W-:-:S01]  /*15200*/  FFMA.FTZ R110, R85, R88, -R80 ;  /* 0x00000058556e7223 */ /* 0x000fc20000010850 */
[----:B---3--:R-:W-:-:S06]  /*15210*/  FADD.FTZ R85, R35, R114 ;  /* 0x0000007223557221 */ /* 0x008fcc0000010000 */
[----:B------:R-:W3:Y:S01]  /*15220*/  MUFU.EX2 R30, R30 ;  /* 0x0000001e001e7308 */ /* 0x000ee20000000800 */
[----:B----4-:R-:W-:-:S01]  /*15230*/  FADD.FTZ R83, R21, R112 ;  /* 0x0000007015537221 */ /* 0x010fc20000010000 */
[----:B------:R-:W-:-:S06]  /*15240*/  FFMA.FTZ R94, R105, R88, -R80 ;  /* 0x00000058695e7223 */ /* 0x000fcc0000010850 */
[----:B------:R-:W4:Y:S01]  /*15250*/  MUFU.EX2 R92, R92 ;  /* 0x0000005c005c7308 */ /* 0x000f220000000800 */
[----:B------:R-:W-:-:S01]  /*15260*/  FADD.FTZ R116, R28, R85 ;  /* 0x000000551c747221 */ /* 0x000fc20000010000 */
[----:B------:R-:W-:-:S06]  /*15270*/  @!P1 VIADD R0, R0, 0x2e840 ;  /* 0x0002e84000009836 */ /* 0x000fcc0000000000 */
[----:B------:R-:W4:Y:S01]  /*15280*/  MUFU.EX2 R121, R121 ;  /* 0x0000007900797308 */ /* 0x000f220000000800 */
[----:B0-----:R-:W-:-:S01]  /*15290*/  FADD.FTZ R112, R76, R83 ;  /* 0x000000534c707221 */ /* 0x001fc20000010000 */
[----:B------:R-:W-:-:S06]  /*152a0*/  FFMA.FTZ R105, R111, R88, -R80 ;  /* 0x000000586f697223 */ /* 0x000fcc0000010850 */
[----:B------:R-:W0:Y:S01]  /*152b0*/  MUFU.EX2 R43, R43 ;  /* 0x0000002b002b7308 */ /* 0x000e220000000800 */
[----:B------:R-:W-:-:S01]  /*152c0*/  FFMA.FTZ R114, R63, R88, -R80 ;  /* 0x000000583f727223 */ /* 0x000fc20000010850 */
[----:B-1----:R-:W-:-:S06]  /*152d0*/  FADD.FTZ R83, R39, R116 ;  /* 0x0000007427537221 */ /* 0x002fcc0000010000 */
[----:B------:R-:W1:Y:S01]  /*152e0*/  MUFU.EX2 R32, R32 ;  /* 0x0000002000207308 */ /* 0x000e620000000800 */
[----:B------:R-:W-:-:S01]  /*152f0*/  FFMA.FTZ R79, R59, R88, -R80 ;  /* 0x000000583b4f7223 */ /* 0x000fc20000010850 */
[----:B------:R-:W-:-:S06]  /*15300*/  FADD.FTZ R63, R71, R112 ;  /* 0x00000070473f7221 */ /* 0x000fcc0000010000 */
[----:B------:R-:W1:Y:S01]  /*15310*/  MUFU.EX2 R78, R78 ;  /* 0x0000004e004e7308 */ /* 0x000e620000000800 */
[----:B------:R-:W-:-:S01]  /*15320*/  FFMA.FTZ R67, R141, R88, -R80 ;  /* 0x000000588d437223 */ /* 0x000fc20000010850 */
[----:B------:R-:W-:Y:S01]  /*15330*/  @!P1 PRMT R59, RZ, 0x654, R0 ;  /* 0x00000654ff3b9816 */ /* 0x000fe20000000000 */
[----:B---3--:R-:W-:-:S05]  /*15340*/  FADD.FTZ R118, R30, R83 ;  /* 0x000000531e767221 */ /* 0x008fca0000010000 */
[----:B------:R-:W3:Y:S01]  /*15350*/  MUFU.EX2 R109, R109 ;  /* 0x0000006d006d7308 */ /* 0x000ee20000000800 */
[----:B----4-:R-:W-:-:S01]  /*15360*/  FADD.FTZ R116, R92, R63 ;  /* 0x0000003f5c747221 */ /* 0x010fc20000010000 */
[-CC-:B------:R-:W-:Y:S01]  /*15370*/  FFMA.FTZ R84, R115, R88.reuse, -R80.reuse ;  /* 0x0000005873547223 */ /* 0x180fe20000010850 */
[----:B------:R4:W-:Y:S05]  /*15380*/  @!P1 SYNCS.ARRIVE.TRANS64.RED.A1T0 RZ, [R59+URZ], RZ ;  /* 0x000000ff3bff99a7 */ /* 0x0009ea000810043f */
[----:B------:R-:W3:Y:S01]  /*15390*/  MUFU.EX2 R94, R94 ;  /* 0x0000005e005e7308 */ /* 0x000ee20000000800 */
[----:B------:R-:W-:-:S01]  /*153a0*/  FFMA.FTZ R112, R25, R88, -R80 ;  /* 0x0000005819707223 */ /* 0x000fc20000010850 */
[----:B----4-:R-:W-:-:S06]  /*153b0*/  FFMA.FTZ R59, R53, R88, -R80 ;  /* 0x00000058353b7223 */ /* 0x010fcc0000010850 */
[----:B------:R-:W4:Y:S01]  /*153c0*/  MUFU.EX2 R34, R34 ;  /* 0x0000002200227308 */ /* 0x000f220000000800 */
[----:B------:R-:W-:-:S01]  /*153d0*/  FADD.FTZ R53, R121, R118 ;  /* 0x0000007679357221 */ /* 0x000fc20000010000 */
[----:B0-----:R-:W-:-:S06]  /*153e0*/  FADD.FTZ R25, R43, R116 ;  /* 0x000000742b197221 */ /* 0x001fcc0000010000 */
[----:B------:R-:W0:Y:S01]  /*153f0*/  MUFU.EX2 R105, R105 ;  /* 0x0000006900697308 */ /* 0x000e220000000800 */
[----:B------:R-:W-:-:S01]  /*15400*/  FFMA.FTZ R102, R113, R88, -R80 ;  /* 0x0000005871667223 */ /* 0x000fc20000010850 */
[----:B------:R-:W-:Y:S01]  /*15410*/  FFMA.FTZ R116, R27, R88, -R80 ;  /* 0x000000581b747223 */ /* 0x000fe20000010850 */
[----:B-1----:R-:W-:-:S05]  /*15420*/  FADD.FTZ R118, R32, R53 ;  /* 0x0000003520767221 */ /* 0x002fca0000010000 */
[----:B------:R-:W1:Y:S01]  /*15430*/  MUFU.EX2 R123, R123 ;  /* 0x0000007b007b7308 */ /* 0x000e620000000800 */
[----:B------:R-:W-:-:S01]  /*15440*/  FADD.FTZ R27, R78, R25 ;  /* 0x000000194e1b7221 */ /* 0x000fc20000010000 */
[----:B------:R-:W-:-:S06]  /*15450*/  FFMA.FTZ R107, R119, R88, -R80 ;  /* 0x00000058776b7223 */ /* 0x000fcc0000010850 */
[----:B------:R-:W1:Y:S01]  /*15460*/  MUFU.EX2 R67, R67 ;  /* 0x0000004300437308 */ /* 0x000e620000000800 */
[----:B---3--:R-:W-:-:S01]  /*15470*/  FADD.FTZ R53, R109, R118 ;  /* 0x000000766d357221 */ /* 0x008fc20000010000 */
[----:B------:R-:W-:-:S06]  /*15480*/  FADD.FTZ R118, R94, R27 ;  /* 0x0000001b5e767221 */ /* 0x000fcc0000010000 */
[----:B------:R-:W3:Y:S01]  /*15490*/  MUFU.EX2 R36, R36 ;  /* 0x0000002400247308 */ /* 0x000ee20000000800 */
[----:B------:R-:W-:-:S07]  /*154a0*/  FFMA.FTZ R69, R149, R88, -R80 ;  /* 0x0000005895457223 */ /* 0x000fce0000010850 */
[----:B------:R-:W2:Y:S01]  /*154b0*/  MUFU.EX2 R84, R84 ;  /* 0x0000005400547308 */ /* 0x000ea20000000800 */
[----:B----4-:R-:W-:-:S01]  /*154c0*/  FADD.FTZ R120, R34, R53 ;  /* 0x0000003522787221 */ /* 0x010fc20000010000 */
[----:B0-----:R-:W-:-:S06]  /*154d0*/  FADD.FTZ R118, R105, R118 ;  /* 0x0000007669767221 */ /* 0x001fcc0000010000 */
[----:B------:R-:W0:Y:S01]  /*154e0*/  MUFU.EX2 R117, R117 ;  /* 0x0000007500757308 */ /* 0x000e220000000800 */
[----:B------:R-:W-:-:S07]  /*154f0*/  FFMA.FTZ R86, R91, R88, -R80 ;  /* 0x000000585b567223 */ /* 0x000fce0000010850 */
[----:B------:R-:W4:Y:S01]  /*15500*/  MUFU.EX2 R102, R102 ;  /* 0x0000006600667308 */ /* 0x000f220000000800 */
[----:B------:R-:W-:-:S01]  /*15510*/  FFMA.FTZ R53, R29, R88, -R80 ;  /* 0x000000581d357223 */ /* 0x000fc20000010850 */
[----:B-1----:R-:W-:Y:S01]  /*15520*/  FADD.FTZ R29, R123, R120 ;  /* 0x000000787b1d7221 */ /* 0x002fe20000010000 */
[----:B------:R-:W-:-:S05]  /*15530*/  FADD.FTZ R27, R67, R118 ;  /* 0x00000076431b7221 */ /* 0x000fca0000010000 */
[----:B------:R-:W1:Y:S01]  /*15540*/  MUFU.EX2 R107, R107 ;  /* 0x0000006b006b7308 */ /* 0x000e620000000800 */
[----:B------:R-:W-:-:S01]  /*15550*/  FFMA.FTZ R91, R153, R88, -R80 ;  /* 0x00000058995b7223 */ /* 0x000fc20000010850 */
[----:B---3--:R-:W-:-:S06]  /*15560*/  FADD.FTZ R118, R36, R29 ;  /* 0x0000001d24767221 */ /* 0x008fcc0000010000 */
[----:B------:R-:W3:Y:S01]  /*15570*/  MUFU.EX2 R125, R125 ;  /* 0x0000007d007d7308 */ /* 0x000ee20000000800 */
[----:B--2---:R-:W-:-:S07]  /*15580*/  FADD.FTZ R29, R84, R27 ;  /* 0x0000001b541d7221 */ /* 0x004fce0000010000 */
[----:B------:R-:W2:Y:S01]  /*15590*/  MUFU.EX2 R69, R69 ;  /* 0x0000004500457308 */ /* 0x000ea20000000800 */
[----:B------:R-:W-:-:S07]  /*155a0*/  FFMA.FTZ R87, R159, R88, -R80 ;  /* 0x000000589f577223 */ /* 0x000fce0000010850 */
[----:B------:R-:W2:Y:S08]  /*155b0*/  MUFU.EX2 R86, R86 ;  /* 0x0000005600567308 */ /* 0x000eb00000000800 */
[----:B------:R-:W2:Y:S08]  /*155c0*/  MUFU.EX2 R93, R93 ;  /* 0x0000005d005d7308 */ /* 0x000eb00000000800 */
[----:B------:R0:W-:Y:S08]  /*155d0*/  MUFU.EX2 R25, R59 ;  /* 0x0000003b00197308 */ /* 0x0001f00000000800 */
[----:B------:R-:W2:Y:S01]  /*155e0*/  MUFU.EX2 R91, R91 ;  /* 0x0000005b005b7308 */ /* 0x000ea20000000800 */
[----:B0-----:R-:W-:-:S01]  /*155f0*/  FADD.FTZ R59, R117, R118 ;  /* 0x00000076753b7221 */ /* 0x001fc20000010000 */
[----:B----4-:R-:W-:-:S03]  /*15600*/  FADD.FTZ R118, R102, R29 ;  /* 0x0000001d66767221 */ /* 0x010fc60000010000 */
[----:B------:R-:W-:Y:S01]  /*15610*/  FADD.FTZ R120, R38, R59 ;  /* 0x0000003b26787221 */ /* 0x000fe20000010000 */
[----:B-1----:R-:W-:-:S02]  /*15620*/  FADD.FTZ R118, R107, R118 ;  /* 0x000000766b767221 */ /* 0x002fc40000010000 */
[----:B------:R-:W0:Y:S01]  /*15630*/  MUFU.EX2 R104, R104 ;  /* 0x0000006800687308 */ /* 0x000e220000000800 */
[----:B---3--:R-:W-:-:S01]  /*15640*/  FADD.FTZ R59, R125, R120 ;  /* 0x000000787d3b7221 */ /* 0x008fc20000010000 */
[----:B--2---:R-:W-:-:S06]  /*15650*/  FADD.FTZ R29, R69, R118 ;  /* 0x00000076451d7221 */ /* 0x004fcc0000010000 */
[----:B------:R-:W1:Y:S01]  /*15660*/  MUFU.EX2 R97, R97 ;  /* 0x0000006100617308 */ /* 0x000e620000000800 */
[----:B------:R-:W-:-:S01]  /*15670*/  FADD.FTZ R120, R40, R59 ;  /* 0x0000003b28787221 */ /* 0x000fc20000010000 */
[----:B------:R-:W-:-:S06]  /*15680*/  FADD.FTZ R118, R86, R29 ;  /* 0x0000001d56767221 */ /* 0x000fcc0000010000 */
[----:B------:R-:W2:Y:S01]  /*15690*/  MUFU.EX2 R87, R87 ;  /* 0x0000005700577308 */ /* 0x000ea20000000800 */
[----:B------:R-:W-:-:S01]  /*156a0*/  FFMA.FTZ R106, R103, R88, -R80 ;  /* 0x00000058676a7223 */ /* 0x000fc20000010850 */
[----:B------:R-:W-:Y:S01]  /*156b0*/  FADD.FTZ R63, R93, R120 ;  /* 0x000000785d3f7221 */ /* 0x000fe20000010000 */
[----:B------:R-:W-:-:S05]  /*156c0*/  FADD.FTZ R59, R91, R118 ;  /* 0x000000765b3b7221 */ /* 0x000fca0000010000 */
[----:B------:R-:W3:Y:S01]  /*156d0*/  MUFU.EX2 R96, R96 ;  /* 0x0000006000607308 */ /* 0x000ee20000000800 */
[----:B------:R-:W-:-:S01]  /*156e0*/  FADD.FTZ R120, R42, R63 ;  /* 0x0000003f2a787221 */ /* 0x000fc20000010000 */
[----:B0-----:R-:W-:-:S06]  /*156f0*/  FADD.FTZ R118, R104, R59 ;  /* 0x0000003b68767221 */ /* 0x001fcc0000010000 */
[----:B------:R-:W0:Y:S01]  /*15700*/  MUFU.EX2 R101, R101 ;  /* 0x0000006500657308 */ /* 0x000e220000000800 */
[----:B------:R-:W-:-:S07]  /*15710*/  FFMA.FTZ R98, R75, R88, -R80 ;  /* 0x000000584b627223 */ /* 0x000fce0000010850 */
[----:B------:R-:W4:Y:S01]  /*15720*/  MUFU.EX2 R95, R95 ;  /* 0x0000005f005f7308 */ /* 0x000f220000000800 */
[----:B------:R-:W-:Y:S01]  /*15730*/  F2FP.SATFINITE.E4M3.F32.PACK_AB_MERGE_C R224, R31, R24, RZ ;  /* 0x000000181fe0723e */ /* 0x000fe200048070ff */
[----:B-1----:R-:W-:-:S06]  /*15740*/  FADD.FTZ R59, R97, R120 ;  /* 0x00000078613b7221 */ /* 0x002fcc0000010000 */
[----:B------:R-:W1:Y:S01]  /*15750*/  MUFU.EX2 R46, R165 ;  /* 0x000000a5002e7308 */ /* 0x000e620000000800 */
[----:B--2---:R-:W-:-:S01]  /*15760*/  FADD.FTZ R31, R87, R118 ;  /* 0x00000076571f7221 */ /* 0x004fc20000010000 */
[----:B------:R-:W-:-:S06]  /*15770*/  FFMA.FTZ R75, R167, R88, -R80 ;  /* 0x00000058a74b7223 */ /* 0x000fcc0000010850 */
[----:B------:R-:W2:Y:S01]  /*15780*/  MUFU.EX2 R106, R106 ;  /* 0x0000006a006a7308 */ /* 0x000ea20000000800 */
[----:B------:R-:W-:Y:S01]  /*15790*/  F2FP.SATFINITE.E4M3.F32.PACK_AB_MERGE_C R226, R39, R28, RZ ;  /* 0x0000001c27e2723e */ /* 0x000fe200048070ff */
[----:B------:R-:W-:Y:S01]  /*157a0*/  FADD.FTZ R28, R44, R59 ;  /* 0x0000003b2c1c7221 */ /* 0x000fe20000010000 */
[----:B------:R-:W-:-:S05]  /*157b0*/  F2FP.SATFINITE.E4M3.F32.PACK_AB_MERGE_C R220, R109, R32, RZ ;  /* 0x000000206ddc723e */ /* 0x000fca00048070ff */
[----:B------:R-:W2:Y:S01]  /*157c0*/  MUFU.EX2 R73, R73 ;  /* 0x0000004900497308 */ /* 0x000ea20000000800 */
[----:B---3--:R-:W-:-:S07]  /*157d0*/  FADD.FTZ R32, R96, R31 ;  /* 0x0000001f60207221 */ /* 0x008fce0000010000 */
[----:B------:R-:W3:Y:S01]  /*157e0*/  MUFU.EX2 R45, R45 ;  /* 0x0000002d002d7308 */ /* 0x000ee20000000800 */
[----:B0-----:R-:W-:-:S01]  /*157f0*/  FADD.FTZ R39, R101, R28 ;  /* 0x0000001c65277221 */ /* 0x001fc20000010000 */
[----:B----4-:R-:W-:-:S06]  /*15800*/  FADD.FTZ R31, R95, R32 ;  /* 0x000000205f1f7221 */ /* 0x010fcc0000010000 */
[----:B------:R-:W0:Y:S01]  /*15810*/  MUFU.EX2 R48, R169 ;  /* 0x000000a900307308 */ /* 0x000e220000000800 */
[----:B------:R-:W-:-:S07]  /*15820*/  F2FP.SATFINITE.E4M3.F32.PACK_AB_MERGE_C R222, R117, R36, RZ ;  /* 0x0000002475de723e */ /* 0x000fce00048070ff */
[----:B------:R-:W4:Y:S01]  /*15830*/  MUFU.EX2 R98, R98 ;  /* 0x0000006200627308 */ /* 0x000f220000000800 */
[----:B-1----:R-:W-:-:S07]  /*15840*/  FADD.FTZ R36, R46, R39 ;  /* 0x000000272e247221 */ /* 0x002fce0000010000 */
[----:B------:R-:W1:Y:S01]  /*15850*/  MUFU.EX2 R77, R77 ;  /* 0x0000004d004d7308 */ /* 0x000e620000000800 */
[----:B--2---:R-:W-:-:S07]  /*15860*/  FADD.FTZ R32, R106, R31 ;  /* 0x0000001f6a207221 */ /* 0x004fce0000010000 */
[----:B------:R-:W2:Y:S01]  /*15870*/  MUFU.EX2 R75, R75 ;  /* 0x0000004b004b7308 */ /* 0x000ea20000000800 */
[----:B------:R-:W-:-:S01]  /*15880*/  FADD.FTZ R39, R73, R36 ;  /* 0x0000002449277221 */ /* 0x000fc20000010000 */
[----:B---3--:R-:W-:-:S06]  /*15890*/  FADD.FTZ R31, R45, R32 ;  /* 0x000000202d1f7221 */ /* 0x008fcc0000010000 */
[----:B------:R-:W3:Y:S08]  /*158a0*/  MUFU.EX2 R50, R171 ;  /* 0x000000ab00327308 */ /* 0x000ef00000000800 */
[----:B------:R-:W3:Y:S01]  /*158b0*/  MUFU.EX2 R108, R108 ;  /* 0x0000006c006c7308 */ /* 0x000ee20000000800 */
[----:B0-----:R-:W-:-:S01]  /*158c0*/  FADD.FTZ R36, R48, R39 ;  /* 0x0000002730247221 */ /* 0x001fc20000010000 */
[----:B----4-:R-:W-:-:S06]  /*158d0*/  FADD.FTZ R32, R98, R31 ;  /* 0x0000001f62207221 */ /* 0x010fcc0000010000 */
[----:B------:R-:W0:Y:S01]  /*158e0*/  MUFU.EX2 R81, R81 ;  /* 0x0000005100517308 */ /* 0x000e220000000800 */
[----:B-1----:R-:W-:-:S07]  /*158f0*/  F2FP.SATFINITE.E4M3.F32.PACK_AB_MERGE_C R204, R77, R48, RZ ;  /* 0x000000304dcc723e */ /* 0x002fce00048070ff */
[----:B------:R-:W1:Y:S01]  /*15900*/  MUFU.EX2 R47, R47 ;  /* 0x0000002f002f7308 */ /* 0x000e620000000800 */
[----:B------:R-:W-:-:S01]  /*15910*/  FADD.FTZ R77, R77, R36 ;  /* 0x000000244d4d7221 */ /* 0x000fc20000010000 */
[----:B--2---:R-:W-:-:S06]  /*15920*/  FADD.FTZ R31, R75, R32 ;  /* 0x000000204b1f7221 */ /* 0x004fcc0000010000 */
[----:B------:R-:W2:Y:S01]  /*15930*/  MUFU.EX2 R51, R51 ;  /* 0x0000003300337308 */ /* 0x000ea20000000800 */
[----:B------:R-:W-:-:S07]  /*15940*/  FFMA.FTZ R15, R173, R88, -R80 ;  /* 0x00000058ad0f7223 */ /* 0x000fce0000010850 */
[----:B------:R-:W4:Y:S01]  /*15950*/  MUFU.EX2 R100, R100 ;  /* 0x0000006400647308 */ /* 0x000f220000000800 */
[----:B---3--:R-:W-:-:S01]  /*15960*/  FADD.FTZ R32, R50, R77 ;  /* 0x0000004d32207221 */ /* 0x008fc20000010000 */
[----:B------:R-:W-:-:S06]  /*15970*/  FADD.FTZ R36, R108, R31 ;  /* 0x0000001f6c247221 */ /* 0x000fcc0000010000 */
[----:B------:R-:W3:Y:S01]  /*15980*/  MUFU.EX2 R52, R175 ;  /* 0x000000af00347308 */ /* 0x000ee20000000800 */
[----:B------:R-:W-:-:S07]  /*15990*/  F2FP.SATFINITE.E4M3.F32.PACK_AB_MERGE_C R200, R93, R40, RZ ;  /* 0x000000285dc8723e */ /* 0x000fce00048070ff */
[----:B------:R-:W3:Y:S01]  /*159a0*/  MUFU.EX2 R49, R49 ;  /* 0x0000003100317308 */ /* 0x000ee20000000800 */
[----:B0-----:R-:W-:-:S01]  /*159b0*/  FADD.FTZ R40, R81, R32 ;  /* 0x0000002051287221 */ /* 0x001fc20000010000 */
[----:B-1----:R-:W-:-:S06]  /*159c0*/  FADD.FTZ R31, R47, R36 ;  /* 0x000000242f1f7221 */ /* 0x002fcc0000010000 */
[----:B------:R-:W0:Y:S01]  /*159d0*/  MUFU.EX2 R54, R177 ;  /* 0x000000b100367308 */ /* 0x000e220000000800 */
[----:B------:R-:W-:-:S07]  /*159e0*/  FFMA.FTZ R57, R57, R88, -R80 ;  /* 0x0000005839397223 */ /* 0x000fce0000010850 */
[----:B------:R-:W1:Y:S01]  /*159f0*/  MUFU.EX2 R110, R110 ;  /* 0x0000006e006e7308 */ /* 0x000e620000000800 */
[----:B--2---:R-:W-:-:S01]  /*15a00*/  FADD.FTZ R39, R51, R40 ;  /* 0x0000002833277221 */ /* 0x004fc20000010000 */
[----:B------:R-:W-:-:S06]  /*15a10*/  F2FP.SATFINITE.E4M3.F32.PACK_AB_MERGE_C R224, R20, R3, R224 ;  /* 0x0000000314e0723e */ /* 0x000fcc00048070e0 */
[----:B------:R-:W2:Y:S01]  /*15a20*/  MUFU.EX2 R127, R127 ;  /* 0x0000007f007f7308 */ /* 0x000ea20000000800 */
[----:B----4-:R-:W-:-:S07]  /*15a30*/  FADD.FTZ R20, R100, R31 ;  /* 0x0000001f64147221 */ /* 0x010fce0000010000 */
[----:B------:R-:W4:Y:S01]  /*15a40*/  MUFU.EX2 R15, R15 ;  /* 0x0000000f000f7308 */ /* 0x000f220000000800 */
[----:B---3--:R-:W-:-:S01]  /*15a50*/  FADD.FTZ R39, R52, R39 ;  /* 0x0000002734277221 */ /* 0x008fc20000010000 */
[----:B------:R-:W-:-:S06]  /*15a60*/  FADD.FTZ R3, R49, R20 ;  /* 0x0000001431037221 */ /* 0x000fcc0000010000 */
[----:B------:R-:W3:Y:S08]  /*15a70*/  MUFU.EX2 R56, R181 ;  /* 0x000000b500387308 */ /* 0x000ef00000000800 */
[----:B------:R-:W3:Y:S01]  /*15a80*/  MUFU.EX2 R0, R79 ;  /* 0x0000004f00007308 */ /* 0x000ee20000000800 */
[----:B0-----:R-:W-:-:S01]  /*15a90*/  FADD.FTZ R20, R54, R39 ;  /* 0x0000002736147221 */ /* 0x001fc20000010000 */
[----:B-1----:R-:W-:-:S06]  /*15aa0*/  F2FP.SATFINITE.E4M3.F32.PACK_AB_MERGE_C R49, R110, R49, RZ ;  /* 0x000000316e31723e */ /* 0x002fcc00048070ff */
[----:B------:R-:W0:Y:S01]  /*15ab0*/  MUFU.EX2 R61, R61 ;  /* 0x0000003d003d7308 */ /* 0x000e220000000800 */
[----:B------:R-:W-:-:S07]  /*15ac0*/  FADD.FTZ R110, R110, R3 ;  /* 0x000000036e6e7221 */ /* 0x000fce0000010000 */
[----:B------:R-:W1:Y:S01]  /*15ad0*/  MUFU.EX2 R57, R57 ;  /* 0x0000003900397308 */ /* 0x000e620000000800 */
[----:B--2---:R-:W-:-:S01]  /*15ae0*/  FADD.FTZ R31, R127, R20 ;  /* 0x000000147f1f7221 */ /* 0x004fc20000010000 */
[----:B----4-:R-:W-:-:S06]  /*15af0*/  FADD.FTZ R3, R15, R110 ;  /* 0x0000006e0f037221 */ /* 0x010fcc0000010000 */
[----:B------:R-:W2:Y:S08]  /*15b00*/  MUFU.EX2 R55, R55 ;  /* 0x0000003700377308 */ /* 0x000eb00000000800 */
[----:B------:R-:W4:Y:S01]  /*15b10*/  MUFU.EX2 R114, R114 ;  /* 0x0000007200727308 */ /* 0x000f220000000800 */
[----:B------:R-:W-:Y:S01]  /*15b20*/  F2FP.SATFINITE.E4M3.F32.PACK_AB_MERGE_C R220, R121, R30, R220 ;  /* 0x0000001e79dc723e */ /* 0x000fe200048070dc */
[----:B------:R-:W-:Y:S01]  /*15b30*/  FFMA.FTZ R183, R183, R88, -R80 ;  /* 0x00000058b7b77223 */ /* 0x000fe20000010850 */
[----:B------:R-:W-:Y:S01]  /*15b40*/  F2FP.SATFINITE.E4M3.F32.PACK_AB_MERGE_C R226, R35, R26, R226 ;  /* 0x0000001a23e2723e */ /* 0x000fe200048070e2 */
[----:B---3--:R-:W-:Y:S01]  /*15b50*/  FADD.FTZ R30, R56, R31 ;  /* 0x0000001f381e7221 */ /* 0x008fe20000010000 */
[----:B------:R-:W-:-:S03]  /*15b60*/  FADD.FTZ R26, R0, R3 ;  /* 0x00000003001a7221 */ /* 0x000fc60000010000 */
[----:B------:R-:W3:Y:S01]  /*15b70*/  MUFU.EX2 R41, R41 ;  /* 0x0000002900297308 */ /* 0x000ee20000000800 */
[----:B0-----:R-:W-:-:S01]  /*15b80*/  FADD.FTZ R30, R61, R30 ;  /* 0x0000001e3d1e7221 */ /* 0x001fc20000010000 */
[----:B-1----:R-:W-:-:S06]  /*15b90*/  FADD.FTZ R3, R57, R26 ;  /* 0x0000001a39037221 */ /* 0x002fcc0000010000 */
[----:B------:R-:W0:Y:S01]  /*15ba0*/  MUFU.EX2 R112, R112 ;  /* 0x0000007000707308 */ /* 0x000e220000000800 */
[----:B------:R-:W-:-:S01]  /*15bb0*/  FFMA.FTZ R189, R189, R88, -R80 ;  /* 0x00000058bdbd7223 */ /* 0x000fc20000010850 */
[----:B--2---:R-:W-:Y:S01]  /*15bc0*/  FADD.FTZ R31, R55, R30 ;  /* 0x0000001e371f7221 */ /* 0x004fe20000010000 */
[----:B----4-:R-:W-:-:S05]  /*15bd0*/  F2FP.SATFINITE.E4M3.F32.PACK_AB_MERGE_C R57, R114, R57, RZ ;  /* 0x000000397239723e */ /* 0x010fca00048070ff */
[----:B------:R-:W1:Y:S01]  /*15be0*/  MUFU.EX2 R27, R183 ;  /* 0x000000b7001b7308 */ /* 0x000e620000000800 */
[----:B------:R-:W-:-:S07]  /*15bf0*/  FADD.FTZ R114, R114, R3 ;  /* 0x0000000372727221 */ /* 0x000fce0000010000 */
[----:B------:R-:W2:Y:S01]  /*15c00*/  MUFU.EX2 R60, R187 ;  /* 0x000000bb003c7308 */ /* 0x000ea20000000800 */
[----:B------:R-:W-:-:S01]  /*15c10*/  FFMA.FTZ R193, R193, R88, -R80 ;  /* 0x00000058c1c17223 */ /* 0x000fc20000010850 */
[----:B------:R-:W-:-:S06]  /*15c20*/  FADD.FTZ R30, R58, R31 ;  /* 0x0000001f3a1e7221 */ /* 0x000fcc0000010000 */
[----:B------:R-:W4:Y:S01]  /*15c30*/  MUFU.EX2 R116, R116 ;  /* 0x0000007400747308 */ /* 0x000f220000000800 */
[----:B------:R-:W-:-:S07]  /*15c40*/  FADD.FTZ R3, R25, R114 ;  /* 0x0000007219037221 */ /* 0x000fce0000010000 */
[----:B------:R-:W-:Y:S08]  /*15c50*/  MUFU.EX2 R64, R64 ;  /* 0x0000004000407308 */ /* 0x000ff00000000800 */
[----:B------:R-:W4:Y:S01]  /*15c60*/  MUFU.EX2 R131, R131 ;  /* 0x0000008300837308 */ /* 0x000f220000000800 */
[----:B------:R-:W-:-:S07]  /*15c70*/  FFMA.FTZ R195, R195, R88, -R80 ;  /* 0x00000058c3c37223 */ /* 0x000fce0000010850 */
[----:B------:R-:W4:Y:S01]  /*15c80*/  MUFU.EX2 R62, R62 ;  /* 0x0000003e003e7308 */ /* 0x000f220000000800 */
[----:B---3--:R-:W-:-:S01]  /*15c90*/  FADD.FTZ R31, R41, R30 ;  /* 0x0000001e291f7221 */ /* 0x008fc20000010000 */
[----:B0-----:R-:W-:-:S06]  /*15ca0*/  FADD.FTZ R30, R112, R3 ;  /* 0x00000003701e7221 */ /* 0x001fcc0000010000 */
[----:B------:R-:W0:Y:S08]  /*15cb0*/  MUFU.EX2 R129, R129 ;  /* 0x0000008100817308 */ /* 0x000e300000000800 */
[----:B------:R-:W3:Y:S01]  /*15cc0*/  MUFU.EX2 R29, R189 ;  /* 0x000000bd001d7308 */ /* 0x000ee20000000800 */
[----:B-1----:R-:W-:-:S01]  /*15cd0*/  FADD.FTZ R3, R27, R30 ;  /* 0x0000001e1b037221 */ /* 0x002fc20000010000 */
[----:B------:R-:W-:-:S06]  /*15ce0*/  FFMA.FTZ R203, R203, R88, -R80 ;  /* 0x00000058cbcb7223 */ /* 0x000fcc0000010850 */
[----:B------:R-:W1:Y:S01]  /*15cf0*/  MUFU.EX2 R24, R193 ;  /* 0x000000c100187308 */ /* 0x000e620000000800 */
[----:B--2---:R-:W-:-:S01]  /*15d00*/  FADD.FTZ R31, R60, R31 ;  /* 0x0000001f3c1f7221 */ /* 0x004fc20000010000 */
[C---:B----4-:R-:W-:Y:S01]  /*15d10*/  F2FP.SATFINITE.E4M3.F32.PACK_AB_MERGE_C R27, R116.reuse, R27, RZ ;  /* 0x0000001b741b723e */ /* 0x050fe200048070ff */
[----:B------:R-:W-:-:S05]  /*15d20*/  FADD.FTZ R116, R116, R3 ;  /* 0x0000000374747221 */ /* 0x000fca0000010000 */
[----:B------:R-:W2:Y:S01]  /*15d30*/  MUFU.EX2 R28, R195 ;  /* 0x000000c3001c7308 */ /* 0x000ea20000000800 */
[----:B------:R-:W-:Y:S01]  /*15d40*/  F2FP.SATFINITE.E4M3.F32.PACK_AB_MERGE_C R212, R131, R64, RZ ;  /* 0x0000004083d4723e */ /* 0x000fe200048070ff */
[----:B------:R-:W-:Y:S01]  /*15d50*/  FADD.FTZ R30, R62, R31 ;  /* 0x0000001f3e1e7221 */ /* 0x000fe20000010000 */
[----:B------:R-:W-:-:S05]  /*15d60*/  FFMA.FTZ R201, R201, R88, -R80 ;  /* 0x00000058c9c97223 */ /* 0x000fca0000010850 */
[----:B------:R-:W-:Y:S01]  /*15d70*/  MUFU.EX2 R68, R68 ;  /* 0x0000004400447308 */ /* 0x000fe20000000800 */
[----:B0-----:R-:W-:Y:S01]  /*15d80*/  F2FP.SATFINITE.E4M3.F32.PACK_AB_MERGE_C R212, R129, R62, R212 ;  /* 0x0000003e81d4723e */ /* 0x001fe200048070d4 */
[----:B---3--:R-:W-:-:S06]  /*15d90*/  FADD.FTZ R3, R29, R116 ;  /* 0x000000741d037221 */ /* 0x008fcc0000010000 */
[----:B------:R-:W-:Y:S01]  /*15da0*/  MUFU.EX2 R147, R147 ;  /* 0x0000009300937308 */ /* 0x000fe20000000800 */
[----:B------:R-:W-:-:S01]  /*15db0*/  FFMA.FTZ R33, R33, R88, -R80 ;  /* 0x0000005821217223 */ /* 0x000fc20000010850 */
[----:B------:R-:W-:-:S06]  /*15dc0*/  FADD.FTZ R129, R129, R30 ;  /* 0x0000001e81817221 */ /* 0x000fcc0000010000 */
[----:B------:R-:W0:Y:S01]  /*15dd0*/  MUFU.EX2 R53, R53 ;  /* 0x0000003500357308 */ /* 0x000e220000000800 */
[----:B------:R-:W-:-:S07]  /*15de0*/  F2FP.SATFINITE.E4M3.F32.PACK_AB_MERGE_C R82, R163, R82, RZ ;  /* 0x00000052a352723e */ /* 0x000fce00048070ff */
[----:B------:R-:W3:Y:S01]  /*15df0*/  MUFU.EX2 R66, R66 ;  /* 0x0000004200427308 */ /* 0x000ee20000000800 */
[----:B-1----:R-:W-:-:S01]  /*15e00*/  FADD.FTZ R3, R24, R3 ;  /* 0x0000000318037221 */ /* 0x002fc20000010000 */
[----:B------:R-:W-:-:S06]  /*15e10*/  FADD.FTZ R64, R64, R129 ;  /* 0x0000008140407221 */ /* 0x000fcc0000010000 */
[----:B------:R-:W1:Y:S01]  /*15e20*/  MUFU.EX2 R135, R135 ;  /* 0x0000008700877308 */ /* 0x000e620000000800 */
[----:B------:R-:W-:-:S07]  /*15e30*/  FFMA.FTZ R221, R221, R88, -R80 ;  /* 0x00000058dddd7223 */ /* 0x000fce0000010850 */
[----:B------:R-:W4:Y:S01]  /*15e40*/  MUFU.EX2 R203, R203 ;  /* 0x000000cb00cb7308 */ /* 0x000f220000000800 */
[----:B------:R-:W-:Y:S01]  /*15e50*/  F2FP.SATFINITE.E4M3.F32.PACK_AB_MERGE_C R225, R13, R12, R82 ;  /* 0x0000000c0de1723e */ /* 0x000fe20004807052 */
[----:B--2---:R-:W-:-:S06]  /*15e60*/  FADD.FTZ R12, R28, R3 ;  /* 0x000000031c0c7221 */ /* 0x004fcc0000010000 */
[----:B------:R-:W2:Y:S01]  /*15e70*/  MUFU.EX2 R32, R201 ;  /* 0x000000c900207308 */ /* 0x000ea20000000800 */
[----:B------:R-:W-:-:S01]  /*15e80*/  FFMA.FTZ R217, R217, R88, -R80 ;  /* 0x00000058d9d97223 */ /* 0x000fc20000010850 */
[----:B------:R-:W-:Y:S01]  /*15e90*/  FADD.FTZ R131, R131, R64 ;  /* 0x0000004083837221 */ /* 0x000fe20000010000 */
[----:B0-----:R-:W-:-:S05]  /*15ea0*/  F2FP.SATFINITE.E4M3.F32.PACK_AB_MERGE_C R13, R53, R28, RZ ;  /* 0x0000001c350d723e */ /* 0x001fca00048070ff */
[----:B------:R-:W0:Y:S01]  /*15eb0*/  MUFU.EX2 R33, R33 ;  /* 0x0000002100217308 */ /* 0x000e220000000800 */
[----:B------:R-:W-:Y:S01]  /*15ec0*/  F2FP.SATFINITE.E4M3.F32.PACK_AB_MERGE_C R214, R147, R68, RZ ;  /* 0x0000004493d6723e */ /* 0x000fe200048070ff */
[----:B------:R-:W-:Y:S01]  /*15ed0*/  FADD.FTZ R12, R53, R12 ;  /* 0x0000000c350c7221 */ /* 0x000fe20000010000 */
[----:B---3--:R-:W-:-:S05]  /*15ee0*/  FADD.FTZ R28, R66, R131 ;  /* 0x00000083421c7221 */ /* 0x008fca0000010000 */
[----:B------:R-:W3:Y:S01]  /*15ef0*/  MUFU.EX2 R20, R221 ;  /* 0x000000dd00147308 */ /* 0x000ee20000000800 */
[----:B------:R-:W-:-:S01]  /*15f00*/  FFMA.FTZ R219, R219, R88, -R80 ;  /* 0x00000058dbdb7223 */ /* 0x000fc20000010850 */
[----:B-1----:R-:W-:Y:S01]  /*15f10*/  F2FP.SATFINITE.E4M3.F32.PACK_AB_MERGE_C R214, R135, R66, R214 ;  /* 0x0000004287d6723e */ /* 0x002fe200048070d6 */
[----:B----4-:R-:W-:-:S05]  /*15f20*/  FADD.FTZ R3, R203, R12 ;  /* 0x0000000ccb037221 */ /* 0x010fca0000010000 */
[----:B------:R-:W1:Y:S01]  /*15f30*/  MUFU.EX2 R70, R70 ;  /* 0x0000004600467308 */ /* 0x000e620000000800 */
[----:B------:R-:W-:-:S01]  /*15f40*/  FFMA.FTZ R37, R37, R88, -R80 ;  /* 0x0000005825257223 */ /* 0x000fc20000010850 */
[----:B------:R-:W-:-:S06]  /*15f50*/  FADD.FTZ R135, R135, R28 ;  /* 0x0000001c87877221 */ /* 0x000fcc0000010000 */
[----:B------:R-:W-:Y:S08]  /*15f60*/  MUFU.EX2 R14, R14 ;  /* 0x0000000e000e7308 */ /* 0x000ff00000000800 */
[----:B------:R-:W-:Y:S01]  /*15f70*/  MUFU.EX2 R157, R157 ;  /* 0x0000009d009d7308 */ /* 0x000fe20000000800 */
[----:B--2---:R-:W-:-:S01]  /*15f80*/  FADD.FTZ R12, R32, R3 ;  /* 0x00000003200c7221 */ /* 0x004fc20000010000 */
[----:B------:R-:W-:-:S06]  /*15f90*/  FADD.FTZ R68, R68, R135 ;  /* 0x0000008744447221 */ /* 0x000fcc0000010000 */
[----:B------:R-:W2:Y:S01]  /*15fa0*/  MUFU.EX2 R217, R217 ;  /* 0x000000d900d97308 */ /* 0x000ea20000000800 */
[----:B------:R-:W-:-:S07]  /*15fb0*/  FFMA.FTZ R137, R137, R88, -R80 ;  /* 0x0000005889897223 */ /* 0x000fce0000010850 */
[----:B------:R-:W4:Y:S01]  /*15fc0*/  MUFU.EX2 R155, R155 ;  /* 0x0000009b009b7308 */ /* 0x000f220000000800 */
[----:B------:R-:W-:Y:S01]  /*15fd0*/  F2FP.SATFINITE.E4M3.F32.PACK_AB_MERGE_C R71, R92, R71, RZ ;  /* 0x000000475c47723e */ /* 0x000fe200048070ff */
[----:B0-----:R-:W-:-:S06]  /*15fe0*/  FADD.FTZ R3, R33, R12 ;  /* 0x0000000c21037221 */ /* 0x001fcc0000010000 */
[----:B------:R-:W0:Y:S01]  /*15ff0*/  MUFU.EX2 R26, R219 ;  /* 0x000000db001a7308 */ /* 0x000e220000000800 */
[----:B------:R-:W-:-:S01]  /*16000*/  FFMA.FTZ R139, R139, R88, -R80 ;  /* 0x000000588b8b7223 */ /* 0x000fc20000010850 */
[----:B------:R-:W-:Y:S01]  /*16010*/  FADD.FTZ R147, R147, R68 ;  /* 0x0000004493937221 */ /* 0x000fe20000010000 */
[----:B---3--:R-:W-:-:S05]  /*16020*/  F2FP.SATFINITE.E4M3.F32.PACK_AB_MERGE_C R33, R20, R33, RZ ;  /* 0x000000211421723e */ /* 0x008fca00048070ff */
[----:B------:R-:W3:Y:S01]  /*16030*/  MUFU.EX2 R37, R37 ;  /* 0x0000002500257308 */ /* 0x000ee20000000800 */
[----:B------:R-:W-:-:S01]  /*16040*/  FADD.FTZ R20, R20, R3 ;  /* 0x0000000314147221 */ /* 0x000fc20000010000 */
[----:B-1----:R-:W-:Y:S01]  /*16050*/  FADD.FTZ R12, R70, R147 ;  /* 0x00000093460c7221 */ /* 0x002fe20000010000 */
[----:B------:R-:W-:-:S05]  /*16060*/  FFMA.FTZ R143, R143, R88, -R80 ;  /* 0x000000588f8f7223 */ /* 0x000fca0000010850 */
[----:B------:R-:W1:Y:S01]  /*16070*/  MUFU.EX2 R30, R137 ;  /* 0x00000089001e7308 */ /* 0x000e620000000800 */
[----:B--2---:R-:W-:-:S01]  /*16080*/  FADD.FTZ R3, R217, R20 ;  /* 0x00000014d9037221 */ /* 0x004fc20000010000 */
[----:B------:R-:W-:-:S06]  /*16090*/  FFMA.FTZ R145, R145, R88, -R80 ;  /* 0x0000005891917223 */ /* 0x000fcc0000010850 */
[----:B------:R2:W-:Y:S01]  /*160a0*/  MUFU.EX2 R161, R227 ;  /* 0x000000e300a17308 */ /* 0x0005e20000000800 */
[----:B------:R-:W-:-:S07]  /*160b0*/  FFMA.FTZ R80, R151, R88, -R80 ;  /* 0x0000005897507223 */ /* 0x000fce0000010850 */
[----:B------:R-:W-:Y:S01]  /*160c0*/  MUFU.EX2 R74, R74 ;  /* 0x0000004a004a7308 */ /* 0x000fe20000000800 */
[----:B--2---:R-:W-:Y:S02]  /*160d0*/  F2FP.SATFINITE.E4M3.F32.PACK_AB_MERGE_C R227, R76, R21, R71 ;  /* 0x000000154ce3723e */ /* 0x004fe40004807047 */
[----:B------:R-:W-:-:S05]  /*160e0*/  F2FP.SATFINITE.E4M3.F32.PACK_AB_MERGE_C R21, R157, R14, RZ ;  /* 0x0000000e9d15723e */ /* 0x000fca00048070ff */
[----:B------:R-:W-:Y:S01]  /*160f0*/  MUFU.EX2 R65, R65 ;  /* 0x0000004100417308 */ /* 0x000fe20000000800 */
[C---:B----4-:R-:W-:Y:S01]  /*16100*/  F2FP.SATFINITE.E4M3.F32.PACK_AB_MERGE_C R216, R155.reuse, R70, R21 ;  /* 0x000000469bd8723e */ /* 0x050fe20004807015 */
[----:B------:R-:W-:-:S06]  /*16110*/  FADD.FTZ R155, R155, R12 ;  /* 0x0000000c9b9b7221 */ /* 0x000fcc0000010000 */
[----:B------:R-:W2:Y:S01]  /*16120*/  MUFU.EX2 R72, R72 ;  /* 0x0000004800487308 */ /* 0x000ea20000000800 */
[----:B0-----:R-:W-:-:S07]  /*16130*/  FADD.FTZ R20, R26, R3 ;  /* 0x000000031a147221 */ /* 0x001fce0000010000 */
[----:B------:R-:W0:Y:S01]  /*16140*/  MUFU.EX2 R139, R139 ;  /* 0x0000008b008b7308 */ /* 0x000e220000000800 */
[----:B------:R-:W-:-:S01]  /*16150*/  FADD.FTZ R14, R14, R155 ;  /* 0x0000009b0e0e7221 */ /* 0x000fc20000010000 */
[----:B---3--:R-:W-:-:S06]  /*16160*/  FADD.FTZ R3, R37, R20 ;  /* 0x0000001425037221 */ /* 0x008fcc0000010000 */
[----:B------:R-:W3:Y:S01]  /*16170*/  MUFU.EX2 R12, R143 ;  /* 0x0000008f000c7308 */ /* 0x000ee20000000800 */
[----:B------:R-:W-:Y:S02]  /*16180*/  VIADD R20, R136, 0xfffffffe ;  /* 0xfffffffe88147836 */ /* 0x000fe40000000000 */
[----:B------:R-:W-:Y:S01]  /*16190*/  FADD.FTZ R157, R157, R14 ;  /* 0x0000000e9d9d7221 */ /* 0x000fe20000010000 */
[----:B-1----:R-:W-:-:S04]  /*161a0*/  F2FP.SATFINITE.E4M3.F32.PACK_AB_MERGE_C R37, R30, R37, RZ ;  /* 0x000000251e25723e */ /* 0x002fc800048070ff */
[----:B------:R-:W1:Y:S01]  /*161b0*/  MUFU.EX2 R145, R145 ;  /* 0x0000009100917308 */ /* 0x000e620000000800 */
[----:B------:R-:W-:-:S01]  /*161c0*/  FADD.FTZ R30, R30, R3 ;  /* 0x000000031e1e7221 */ /* 0x000fc20000010000 */
[----:B------:R-:W-:-:S06]  /*161d0*/  F2FP.SATFINITE.E4M3.F32.PACK_AB_MERGE_C R213, R24, R29, R13 ;  /* 0x0000001d18d5723e */ /* 0x000fcc000480700d */
[----:B------:R-:W4:Y:S01]  /*161e0*/  MUFU.EX2 R80, R80 ;  /* 0x0000005000507308 */ /* 0x000f220000000800 */
[----:B------:R-:W-:Y:S01]  /*161f0*/  F2FP.SATFINITE.E4M3.F32.PACK_AB_MERGE_C R209, R0, R15, R57 ;  /* 0x0000000f00d1723e */ /* 0x000fe20004807039 */
[----:B--2---:R-:W-:Y:S01]  /*16200*/  FADD.FTZ R0, R72, R157 ;  /* 0x0000009d48007221 */ /* 0x004fe20000010000 */
[----:B------:R-:W-:Y:S02]  /*16210*/  F2FP.SATFINITE.E4M3.F32.PACK_AB_MERGE_C R13, R65, R74, RZ ;  /* 0x0000004a410d723e */ /* 0x000fe400048070ff */
[----:B------:R-:W-:Y:S01]  /*16220*/  ISETP.GE.AND P1, PT, R20, R99, PT ;  /* 0x000000631400720c */ /* 0x000fe20003f26270 */
[----:B0-----:R-:W-:-:S01]  /*16230*/  FADD.FTZ R3, R139, R30 ;  /* 0x0000001e8b037221 */ /* 0x001fc20000010000 */
[C---:B------:R-:W-:Y:S01]  /*16240*/  F2FP.SATFINITE.E4M3.F32.PACK_AB_MERGE_C R218, R161.reuse, R72, R13 ;  /* 0x00000048a1da723e */ /* 0x040fe2000480700d */
[----:B------:R-:W-:-:S01]  /*16250*/  FADD.FTZ R161, R161, R0 ;  /* 0x00000000a1a17221 */ /* 0x000fc20000010000 */
[----:B------:R-:W-:Y:S01]  /*16260*/  F2FP.SATFINITE.E4M3.F32.PACK_AB_MERGE_C R95, R106, R95, RZ ;  /* 0x0000005f6a5f723e */ /* 0x000fe200048070ff */
[----:B---3--:R-:W-:-:S01]  /*16270*/  FADD.FTZ R0, R12, R3 ;  /* 0x000000030c007221 */ /* 0x008fc20000010000 */
[----:B------:R-:W-:Y:S01]  /*16280*/  F2FP.SATFINITE.E4M3.F32.PACK_AB_MERGE_C R211, R112, R25, R27 ;  /* 0x0000001970d3723e */ /* 0x000fe2000480701b */
[----:B------:R-:W-:-:S01]  /*16290*/  FADD.FTZ R74, R74, R161 ;  /* 0x000000a14a4a7221 */ /* 0x000fc20000010000 */
[----:B------:R-:W-:Y:S01]  /*162a0*/  F2FP.SATFINITE.E4M3.F32.PACK_AB_MERGE_C R202, R101, R44, RZ ;  /* 0x0000002c65ca723e */ /* 0x000fe200048070ff */
[----:B-1----:R-:W-:-:S01]  /*162b0*/  FADD.FTZ R3, R145, R0 ;  /* 0x0000000091037221 */ /* 0x002fc20000010000 */
[----:B------:R-:W-:Y:S01]  /*162c0*/  F2FP.SATFINITE.E4M3.F32.PACK_AB_MERGE_C R94, R105, R94, RZ ;  /* 0x0000005e695e723e */ /* 0x000fe200048070ff */
[----:B------:R-:W-:Y:S01]  /*162d0*/  IMAD.MOV.U32 R25, RZ, RZ, RZ ;  /* 0x000000ffff197224 */ /* 0x000fe200078e00ff */
[----:B------:R-:W-:-:S02]  /*162e0*/  F2FP.SATFINITE.E4M3.F32.PACK_AB_MERGE_C R223, R107, R102, RZ ;  /* 0x000000666bdf723e */ /* 0x000fc400048070ff */
[----:B------:R-:W-:Y:S02]  /*162f0*/  F2FP.SATFINITE.E4M3.F32.PACK_AB_MERGE_C R91, R104, R91, RZ ;  /* 0x0000005b685b723e */ /* 0x000fe400048070ff */
[----:B------:R-:W-:Y:S02]  /*16300*/  F2FP.SATFINITE.E4M3.F32.PACK_AB_MERGE_C R75, R108, R75, RZ ;  /* 0x0000004b6c4b723e */ /* 0x000fe400048070ff */
[----:B------:R-:W-:Y:S02]  /*16310*/  F2FP.SATFINITE.E4M3.F32.PACK_AB_MERGE_C R206, R52, R51, RZ ;  /* 0x0000003334ce723e */ /* 0x000fe400048070ff */
[----:B------:R-:W-:Y:S02]  /*16320*/  F2FP.SATFINITE.E4M3.F32.PACK_AB_MERGE_C R208, R61, R56, RZ ;  /* 0x000000383dd0723e */ /* 0x000fe400048070ff */
[----:B------:R-:W-:Y:S02]  /*16330*/  F2FP.SATFINITE.E4M3.F32.PACK_AB_MERGE_C R210, R60, R41, RZ ;  /* 0x000000293cd2723e */ /* 0x000fe400048070ff */
[----:B------:R-:W-:-:S02]  /*16340*/  F2FP.SATFINITE.E4M3.F32.PACK_AB_MERGE_C R95, R96, R87, R95 ;  /* 0x00000057605f723e */ /* 0x000fc4000480705f */
[C---:B----4-:R-:W-:Y:S01]  /*16350*/  F2FP.SATFINITE.E4M3.F32.PACK_AB_MERGE_C R13, R80.reuse, R145, RZ ;  /* 0x00000091500d723e */ /* 0x050fe200048070ff */
[----:B------:R-:W-:Y:S01]  /*16360*/  FADD.FTZ R234, R65, R74 ;  /* 0x0000004a41ea7221 */ /* 0x000fe20000010000 */
[----:B------:R-:W-:Y:S01]  /*16370*/  F2FP.SATFINITE.E4M3.F32.PACK_AB_MERGE_C R222, R123, R34, R222 ;  /* 0x000000227bde723e */ /* 0x000fe200048070de */
[----:B------:R-:W-:Y:S01]  /*16380*/  FADD.FTZ R3, R80, R3 ;  /* 0x0000000350037221 */ /* 0x000fe20000010000 */
[----:B------:R-:W-:Y:S01]  /*16390*/  F2FP.SATFINITE.E4M3.F32.PACK_AB_MERGE_C R200, R125, R38, R200 ;  /* 0x000000267dc8723e */ /* 0x000fe200048070c8 */
[--C-:B------:R-:W-:Y:S01]  /*163a0*/  IMAD.MOV.U32 R24, RZ, RZ, R25.reuse ;  /* 0x000000ffff187224 */ /* 0x100fe200078e0019 */
        /* <DEDUP_REMOVED lines=74> */
[----:B------:R-:W-:Y:S02]  /*16850*/  IMAD.MOV.U32 R87, RZ, RZ, R25 ;  /* 0x000000ffff577224 */ /* 0x000fe400078e0019 */
[----:B------:R-:W-:Y:S01]  /*16860*/  IMAD.MOV.U32 R203, RZ, RZ, R95 ;  /* 0x000000ffffcb7224 */ /* 0x000fe200078e005f */
[----:B------:R-:W-:Y:S06]  /*16870*/  @!P1 BRA `(.L_x_6526) ;  /* 0x0000005000489947 */ /* 0x000fec0003800000 */
[----:B------:R-:W-:Y:S01]  /*16880*/  IMAD.MOV.U32 R233, RZ, RZ, R90 ;  /* 0x000000ffffe97224 */ /* 0x000fe200078e005a */
[----:B------:R-:W-:Y:S01]  /*16890*/  CS2R R86, SRZ ;  /* 0x0000000000567805 */ /* 0x000fe2000001ff00 */
[----:B------:R-:W-:Y:S01]  /*168a0*/  IMAD.MOV.U32 R0, RZ, RZ, R89 ;  /* 0x000000ffff007224 */ /* 0x000fe200078e0059 */
[----:B------:R-:W-:Y:S01]  /*168b0*/  CS2R R84, SRZ ;  /* 0x0000000000547805 */ /* 0x000fe2000001ff00 */
[----:B------:R-:W-:Y:S01]  /*168c0*/  IMAD.MOV.U32 R236, RZ, RZ, R235 ;  /* 0x000000ffffec7224 */ /* 0x000fe200078e00eb */
[----:B------:R-:W-:Y:S01]  /*168d0*/  CS2R R82, SRZ ;  /* 0x0000000000527805 */ /* 0x000fe2000001ff00 */
[----:B------:R-:W-:Y:S01]  /*168e0*/  IMAD.MOV.U32 R21, RZ, RZ, R232 ;  /* 0x000000ffff157224 */ /* 0x000fe200078e00e8 */
        /* <DEDUP_REMOVED lines=28> */
[----:B------:R-:W-:-:S07]  /*16ab0*/  CS2R R24, SRZ ;  /* 0x0000000000187805 */ /* 0x000fce000001ff00 */
.L_x_6537:
        /* <DEDUP_REMOVED lines=9> */
.L_x_6528:
[----:B------:R-:W-:-:S04]  /*16b50*/  IADD3 R12, R21, 0x1, RZ ;  /* 0x00000001150c7810 */ /* 0x000fc80007ffe0ff */
[----:B------:R-:W-:-:S04]  /*16b60*/  ISETP.NE.AND P2, PT, R12, 0x2, PT ;  /* 0x000000020c00780c */ /* 0x000fc80003f45270 */
[----:B------:R-:W-:Y:S02]  /*16b70*/  SEL R13, R12, RZ, P2 ;  /* 0x000000ff0c0d7207 */ /* 0x000fe40001000000 */
[----:B------:R-:W-:-:S03]  /*16b80*/  SHF.L.U32 R12, R235, 0x1f, RZ ;  /* 0x0000001feb0c7819 */ /* 0x000fc600000006ff */
[----:B------:R-:W-:-:S04]  /*16b90*/  IMAD R13, R13, 0x8, R16 ;  /* 0x000000080d0d7824 */ /* 0x000fc800078e0210 */
[----:B------:R0:W1:Y:S01]  /*16ba0*/  SYNCS.PHASECHK.TRANS64.TRYWAIT P2, [R13+URZ+0x2e830], R12 ;  /* 0x02e8300c0d0075a7 */ /* 0x000062000804017f */
[----:B------:R-:W-:Y:S05]  /*16bb0*/  @!P0 BRA `(.L_x_6529) ;  /* 0x0000000000048947 */ /* 0x000fea0003800000 */
[----:B------:R-:W-:Y:S01]  /*16bc0*/  BPT.TRAP 0x1 ;  /* 0x000000040000795c */ /* 0x000fe20000300000 */
.L_x_6529:
[----:B------:R-:W-:Y:S04]  /*16bd0*/  BSSY B0, `(.L_x_6527) ;  /* 0x0000004000007945 */ /* 0x000fe80003800000 */
[----:B-1----:R-:W-:Y:S05]  /*16be0*/  @P2 BRA `(.L_x_6530) ;  /* 0x0000000000082947 */ /* 0x002fea0003800000 */
[----:B------:R-:W1:Y:S02]  /*16bf0*/  SYNCS.PHASECHK.TRANS64.TRYWAIT P2, [R13+URZ+0x2e830], R12 ;  /* 0x02e8300c0d0075a7 */ /* 0x000e64000804017f */
[----:B-1----:R-:W-:Y:S05]  /*16c00*/  @!P2 BRA `(.L_x_6531) ;  /* 0x0000011800aca947 */ /* 0x002fea0003800000 */
.L_x_6530:
[----:B------:R-:W-:Y:S05]  /*16c10*/  BSYNC B0 ;  /* 0x0000000000007941 */ /* 0x000fea0003800000 */
.L_x_6527:
[----:B01----:R-:W2:Y:S01]  /*16c20*/  LDL R12, [R1+0x5c] ;  /* 0x00005c00010c7983 */ /* 0x003ea20000100800 */
[----:B------:R-:W-:Y:S01]  /*16c30*/  VIADD R232, R21, 0x1 ;  /* 0x0000000115e87836 */ /* 0x000fe20000000000 */
[----:B------:R-:W-:Y:S05]  /*16c40*/  WARPSYNC.ALL ;  /* 0x0000000000007948 */ /* 0x000fea0003800000 */
[----:B------:R-:W0:Y:S01]  /*16c50*/  S2R R14, SR_TID.X ;  /* 0x00000000000e7919 */ /* 0x000e220000002100 */
[----:B------:R-:W-:Y:S01]  /*16c60*/  ISETP.NE.AND P2, PT, R232, 0x2, PT ;  /* 0x00000002e800780c */ /* 0x000fe20003f45270 */
[----:B------:R-:W-:Y:S01]  /*16c70*/  IMAD.MOV.U32 R15, RZ, RZ, 0x40000040 ;  /* 0x40000040ff0f7424 */ /* 0x000fe200078e00ff */
[----:B------:R-:W-:Y:S01]  /*16c80*/  R2UR UR40, R4 ;  /* 0x00000000042872ca */ /* 0x000fe200000e0000 */
[----:B------:R-:W-:Y:S01]  /*16c90*/  IMAD.MOV.U32 R91, RZ, RZ, 0x40000040 ;  /* 0x40000040ff5b7424 */ /* 0x000fe200078e00ff */
[----:B------:R-:W-:Y:S01]  /*16ca0*/  SEL R232, R232, RZ, P2 ;  /* 0x000000ffe8e87207 */ /* 0x000fe20001000000 */
[----:B------:R-:W-:Y:S01]  /*16cb0*/  STL [R1+0x124], R29 ;  /* 0x0001241d01007387 */ /* 0x000fe20000100800 */
[----:B------:R-:W-:Y:S01]  /*16cc0*/  R2UR UR35, R15 ;  /* 0x000000000f2372ca */ /* 0x000fe200000e0000 */
[----:B------:R-:W-:Y:S01]  /*16cd0*/  IMAD.MOV.U32 R13, RZ, RZ, 0x40000040 ;  /* 0x40000040ff0d7424 */ /* 0x000fe200078e00ff */
[----:B------:R-:W-:Y:S01]  /*16ce0*/  R2UR UR17, R91 ;  /* 0x000000005b1172ca */ /* 0x000fe200000e0000 */
[----:B------:R-:W-:Y:S01]  /*16cf0*/  STL [R1+0x120], R28 ;  /* 0x0001201c01007387 */ /* 0x000fe20000100800 */
[----:B------:R-:W-:Y:S01]  /*16d00*/  IMAD.MOV.U32 R89, RZ, RZ, 0x40000040 ;  /* 0x40000040ff597424 */ /* 0x000fe200078e00ff */
[----:B------:R-:W-:-:S02]  /*16d10*/  R2UR UR25, R15 ;  /* 0x000000000f1972ca */ /* 0x000fc400000e0000 */
[----:B------:R-:W-:Y:S01]  /*16d20*/  STL [R1+0x11c], R27 ;  /* 0x00011c1b01007387 */ /* 0x000fe20000100800 */
[----:B------:R-:W-:Y:S01]  /*16d30*/  R2UR UR19, R13 ;  /* 0x000000000d1372ca */ /* 0x000fe200000e0000 */
[----:B------:R-:W-:Y:S01]  /*16d40*/  IMAD.MOV.U32 R13, RZ, RZ, 0x40000040 ;  /* 0x40000040ff0d7424 */ /* 0x000fe200078e00ff */
[C---:B------:R-:W-:Y:S01]  /*16d50*/  R2UR UR43, R89.reuse ;  /* 0x00000000592b72ca */ /* 0x040fe200000e0000 */
[----:B------:R-:W-:Y:S01]  /*16d60*/  STL [R1+0x118], R26 ;  /* 0x0001181a01007387 */ /* 0x000fe20000100800 */
[C---:B------:R-:W-:Y:S02]  /*16d70*/  R2UR UR5, R89.reuse ;  /* 0x00000000590572ca */ /* 0x040fe400000e0000 */
[----:B------:R-:W-:Y:S01]  /*16d80*/  R2UR UR7, R89 ;  /* 0x00000000590772ca */ /* 0x000fe200000e0000 */
[----:B------:R1:W-:Y:S01]  /*16d90*/  STL [R1+0x114], R25 ;  /* 0x0001141901007387 */ /* 0x0003e20000100800 */
[----:B------:R-:W-:Y:S02]  /*16da0*/  R2UR UR9, R91 ;  /* 0x000000005b0972ca */ /* 0x000fe400000e0000 */
[----:B------:R-:W-:Y:S01]  /*16db0*/  R2UR UR11, R15 ;  /* 0x000000000f0b72ca */ /* 0x000fe200000e0000 */
[----:B------:R-:W-:Y:S01]  /*16dc0*/  STL [R1+0x110], R24 ;  /* 0x0001101801007387 */ /* 0x000fe20000100800 */
[----:B------:R-:W-:-:S02]  /*16dd0*/  R2UR UR59, R89 ;  /* 0x00000000593b72ca */ /* 0x000fc400000e0000 */
[----:B------:R-:W-:Y:S01]  /*16de0*/  R2UR UR29, R89 ;  /* 0x00000000591d72ca */ /* 0x000fe200000e0000 */
[----:B------:R3:W-:Y:S01]  /*16df0*/  STL [R1+0x10c], R23 ;  /* 0x00010c1701007387 */ /* 0x0007e20000100800 */
[----:B------:R-:W-:Y:S02]  /*16e00*/  R2UR UR13, R15 ;  /* 0x000000000f0d72ca */ /* 0x000fe400000e0000 */
[----:B0-----:R-:W-:Y:S01]  /*16e10*/  SHF.R.U32.HI R14, RZ, 0x7, R14 ;  /* 0x00000007ff0e7819 */ /* 0x001fe2000001160e */
[----:B------:R-:W-:Y:S01]  /*16e20*/  STL [R1+0x108], R22 ;  /* 0x0001081601007387 */ /* 0x000fe20000100800 */
[----:B-1----:R-:W-:Y:S01]  /*16e30*/  MOV R25, UR43 ;  /* 0x0000002b00197c02 */ /* 0x002fe20008000f00 */
[----:B------:R-:W-:Y:S01]  /*16e40*/  UMOV UR43, UR25 ;  /* 0x00000019002b7c82 */ /* 0x000fe20008000000 */
[----:B------:R-:W-:Y:S01]  /*16e50*/  R2UR UR15, R91 ;  /* 0x000000005b0f72ca */ /* 0x000fe200000e0000 */
[----:B------:R-:W-:Y:S01]  /*16e60*/  VIADD R92, R14, 0x8 ;  /* 0x000000080e5c7836 */ /* 0x000fe20000000000 */
[----:B------:R-:W-:Y:S01]  /*16e70*/  MOV R94, UR43 ;  /* 0x0000002b005e7c02 */ /* 0x000fe20008000f00 */
[----:B------:R-:W-:Y:S01]  /*16e80*/  UMOV UR43, UR5 ;  /* 0x00000005002b7c82 */ /* 0x000fe20008000000 */
[----:B---3--:R-:W-:Y:S01]  /*16e90*/  MOV R23, UR35 ;  /* 0x0000002300177c02 */ /* 0x008fe20008000f00 */
[----:B------:R-:W-:Y:S01]  /*16ea0*/  UMOV UR35, UR17 ;  /* 0x0000001100237c82 */ /* 0x000fe20008000000 */
[----:B------:R0:W-:Y:S01]  /*16eb0*/  BAR.SYNC.DEFER_BLOCKING R92, 0x100 ;  /* 0x0004005c0000751d */ /* 0x0001e20000010000 */
[----:B------:R-:W-:-:S02]  /*16ec0*/  R2UR UR17, R5 ;  /* 0x00000000051172ca */ /* 0x000fc400000e0000 */
[C---:B------:R-:W-:Y:S02]  /*16ed0*/  R2UR UR5, R5.reuse ;  /* 0x00000000050572ca */ /* 0x040fe400000e0000 */
[----:B------:R-:W-:Y:S01]  /*16ee0*/  MOV R96, UR35 ;  /* 0x0000002300607c02 */ /* 0x000fe20008000f00 */
[----:B------:R-:W-:Y:S01]  /*16ef0*/  UMOV UR35, UR9 ;  /* 0x0000000900237c82 */ /* 0x000fe20008000000 */
[----:B------:R-:W-:Y:S01]  /*16f00*/  R2UR UR9, R5 ;  /* 0x00000000050972ca */ /* 0x000fe200000e0000 */
[----:B------:R1:W-:Y:S01]  /*16f10*/  STL [R1+0x104], R20 ;  /* 0x0001041401007387 */ /* 0x0003e20000100800 */
[----:B------:R-:W-:Y:S02]  /*16f20*/  R2UR UR31, R15 ;  /* 0x000000000f1f72ca */ /* 0x000fe400000e0000 */
[C---:B------:R-:W-:Y:S01]  /*16f30*/  R2UR UR21, R89.reuse ;  /* 0x00000000591572ca */ /* 0x040fe200000e0000 */
[----:B------:R-:W-:Y:S01]  /*16f40*/  STL [R1+0x100], R19 ;  /* 0x0001001301007387 */ /* 0x000fe20000100800 */
[----:B------:R-:W-:-:S02]  /*16f50*/  R2UR UR23, R89 ;  /* 0x00000000591772ca */ /* 0x000fc400000e0000 */
[----:B------:R-:W-:Y:S01]  /*16f60*/  R2UR UR27, R15 ;  /* 0x000000000f1b72ca */ /* 0x000fe200000e0000 */
[----:B------:R-:W-:Y:S01]  /*16f70*/  STL [R1+0xfc], R18 ;  /* 0x0000fc1201007387 */ /* 0x000fe20000100800 */
[C---:B------:R-:W-:Y:S02]  /*16f80*/  R2UR UR25, R5.reuse ;  /* 0x00000000051972ca */ /* 0x040fe400000e0000 */
[----:B-1----:R-:W-:Y:S01]  /*16f90*/  MOV R20, UR59 ;  /* 0x0000003b00147c02 */ /* 0x002fe20008000f00 */
[----:B------:R-:W-:Y:S01]  /*16fa0*/  UMOV UR59, UR29 ;  /* 0x0000001d003b7c82 */ /* 0x000fe20008000000 */
[----:B------:R-:W-:Y:S01]  /*16fb0*/  STL [R1+0xf8], R17 ;  /* 0x0000f81101007387 */ /* 0x000fe20000100800 */
[----:B------:R-:W-:Y:S01]  /*16fc0*/  MOV R29, UR59 ;  /* 0x0000003b001d7c02 */ /* 0x000fe20008000f00 */
[----:B------:R-:W-:Y:S01]  /*16fd0*/  UMOV UR59, UR13 ;  /* 0x0000000d003b7c82 */ /* 0x000fe20008000000 */
[----:B------:R-:W-:Y:S01]  /*16fe0*/  WARPGROUP.ARRIVE ;  /* 0x00000000000079c5 */ /* 0x000fe20000000000 */
[----:B------:R-:W-:Y:S01]  /*16ff0*/  R2UR UR13, R5 ;  /* 0x00000000050d72ca */ /* 0x000fe200000e0000 */
[----:B------:R1:W-:Y:S01]  /*17000*/  STL [R1+0xf4], R16 ;  /* 0x0000f41001007387 */ /* 0x0003e20000100800 */
[----:B------:R-:W-:-:S02]  /*17010*/  R2UR UR47, R15 ;  /* 0x000000000f2f72ca */ /* 0x000fc400000e0000 */
[----:B------:R-:W-:Y:S01]  /*17020*/  R2UR UR51, R89 ;  /* 0x00000000593372ca */ /* 0x000fe200000e0000 */
[----:B------:R3:W-:Y:S01]  /*17030*/  STL [R1+0xf0], R3 ;  /* 0x0000f00301007387 */ /* 0x0007e20000100800 */
[----:B------:R-:W-:Y:S01]  /*17040*/  R2UR UR55, R15 ;  /* 0x000000000f3772ca */ /* 0x000fe200000e0000 */
[----:B------:R-:W-:Y:S01]  /*17050*/  IMAD.MOV.U32 R89, RZ, RZ, 0x40000040 ;  /* 0x40000040ff597424 */ /* 0x000fe200078e00ff */
[----:B------:R-:W-:Y:S01]  /*17060*/  MOV R15, 0x40000040 ;  /* 0x40000040000f7802 */ /* 0x000fe20000000f00 */
[----:B------:R4:W-:Y:S01]  /*17070*/  STL [R1+0xec], R2 ;  /* 0x0000ec0201007387 */ /* 0x0009e20000100800 */
[----:B------:R-:W-:Y:S02]  /*17080*/  R2UR UR41, R5 ;  /* 0x00000000052972ca */ /* 0x000fe400000e0000 */
[----:B-1----:R-:W-:Y:S02]  /*17090*/  MOV R16, UR39 ;  /* 0x0000002700107c02 */ /* 0x002fe40008000f00 */
[----:B------:R-:W-:-:S02]  /*170a0*/  R2UR UR39, R91 ;  /* 0x000000005b2772ca */ /* 0x000fc400000e0000 */
[----:B---3--:R-:W-:Y:S02]  /*170b0*/  MOV R3, UR38 ;  /* 0x0000002600037c02 */ /* 0x008fe40008000f00 */
[C---:B------:R-:W-:Y:S02]  /*170c0*/  R2UR UR32, R10.reuse ;  /* 0x000000000a2072ca */ /* 0x040fe400000e0000 */
[C---:B------:R-:W-:Y:S02]  /*170d0*/  R2UR UR33, R11.reuse ;  /* 0x000000000b2172ca */ /* 0x040fe400000e0000 */
[----:B------:R-:W-:Y:S02]  /*170e0*/  R2UR UR56, R10 ;  /* 0x000000000a3872ca */ /* 0x000fe400000e0000 */
[----:B------:R-:W-:Y:S02]  /*170f0*/  R2UR UR57, R11 ;  /* 0x000000000b3972ca */ /* 0x000fe400000e0000 */
[----:B----4-:R-:W-:-:S02]  /*17100*/  MOV R2, UR37 ;  /* 0x0000002500027c02 */ /* 0x010fc40008000f00 */
[----:B------:R-:W-:Y:S01]  /*17110*/  MOV R18, UR39 ;  /* 0x0000002700127c02 */ /* 0x000fe20008000f00 */
[----:B------:R-:W-:Y:S01]  /*17120*/  UMOV UR39, UR31 ;  /* 0x0000001f00277c82 */ /* 0x000fe20008000000 */
[----:B------:R-:W-:Y:S02]  /*17130*/  R2UR UR31, R13 ;  /* 0x000000000d1f72ca */ /* 0x000fe400000e0000 */
[----:B------:R-:W-:Y:S01]  /*17140*/  MOV R27, UR39 ;  /* 0x00000027001b7c02 */ /* 0x000fe20008000f00 */
[----:B------:R-:W-:Y:S01]  /*17150*/  UMOV UR39, UR21 ;  /* 0x0000001500277c82 */ /* 0x000fe20008000000 */
[----:B------:R-:W-:Y:S02]  /*17160*/  R2UR UR21, R5 ;  /* 0x00000000051572ca */ /* 0x000fe400000e0000 */
[----:B------:R-:W-:Y:S02]  /*17170*/  MOV R237, UR36 ;  /* 0x0000002400ed7c02 */ /* 0x000fe40008000f00 */
[----:B------:R-:W-:-:S02]  /*17180*/  R2UR UR36, R10 ;  /* 0x000000000a2472ca */ /* 0x000fc400000e0000 */
[----:B------:R-:W-:Y:S01]  /*17190*/  R2UR UR37, R11 ;  /* 0x000000000b2572ca */ /* 0x000fe200000e0000 */
[----:B--2---:R-:W-:-:S04]  /*171a0*/  IMAD R12, R232, 0x700, R12 ;  /* 0x00000700e80c7824 */ /* 0x004fc800078e020c */
[C---:B------:R-:W-:Y:S01]  /*171b0*/  VIADD R90, R12.reuse, 0x300 ;  /* 0x000003000c5a7836 */ /* 0x040fe20000000000 */
[C---:B------:R-:W-:Y:S01]  /*171c0*/  IADD3 R14, R12.reuse, 0x200, RZ ;  /* 0x000002000c0e7810 */ /* 0x040fe20007ffe0ff */
[C---:B------:R-:W-:Y:S01]  /*171d0*/  VIADD R88, R12.reuse, 0x100 ;  /* 0x000001000c587836 */ /* 0x040fe20000000000 */
[----:B------:R-:W-:Y:S02]  /*171e0*/  R2UR UR18, R12 ;  /* 0x000000000c1272ca */ /* 0x000fe400000e0000 */
[----:B------:R-:W-:Y:S02]  /*171f0*/  R2UR UR10, R14 ;  /* 0x000000000e0a72ca */ /* 0x000fe400000e0000 */
[----:B------:R-:W-:Y:S02]  /*17200*/  IADD3 R14, R12, 0x500, RZ ;  /* 0x000005000c0e7810 */ /* 0x000fe40007ffe0ff */
[----:B------:R-:W-:Y:S01]  /*17210*/  R2UR UR14, R90 ;  /* 0x000000005a0e72ca */ /* 0x000fe200000e0000 */
        /* <DEDUP_REMOVED lines=8> */
[----:B------:R-:W-:Y:S02]  /*172a0*/  IADD3 R14, R12, 0x302, RZ ;  /* 0x000003020c0e7810 */ /* 0x000fe40007ffe0ff */
[----:B------:R-:W-:Y:S01]  /*172b0*/  R2UR UR16, R90 ;  /* 0x000000005a1072ca */ /* 0x000fe200000e0000 */
[----:B------:R-:W-:Y:S01]  /*172c0*/  VIADD R90, R12, 0x4 ;  /* 0x000000040c5a7836 */ /* 0x000fe20000000000 */
[----:B------:R-:W-:Y:S01]  /*172d0*/  R2UR UR24, R14 ;  /* 0x000000000e1872ca */ /* 0x000fe200000e0000 */
[----:B------:R-:W-:Y:S01]  /*172e0*/  VIADD R14, R12, 0x602 ;  /* 0x000006020c0e7836 */ /* 0x000fe20000000000 */
[----:B------:R-:W-:Y:S01]  /*172f0*/  R2UR UR22, R88 ;  /* 0x00000000581672ca */ /* 0x000fe200000e0000 */
[----:B------:R-:W-:Y:S01]  /*17300*/  VIADD R88, R12, 0x600 ;  /* 0x000006000c587836 */ /* 0x000fe20000000000 */
[----:B------:R-:W-:Y:S02]  /*17310*/  R2UR UR38, R90 ;  /* 0x000000005a2672ca */ /* 0x000fe400000e0000 */
[----:B------:R-:W-:Y:S01]  /*17320*/  R2UR UR30, R14 ;  /* 0x000000000e1e72ca */ /* 0x000fe200000e0000 */
[----:B------:R-:W-:Y:S01]  /*17330*/  VIADD R14, R12, 0x204 ;  /* 0x000002040c0e7836 */ /* 0x000fe20000000000 */
[----:B------:R-:W-:Y:S01]  /*17340*/  R2UR UR4, R88 ;  /* 0x00000000580472ca */ /* 0x000fe200000e0000 */
[----:B------:R-:W-:-:S03]  /*17350*/  VIADD R88, R12, 0x202 ;  /* 0x000002020c587836 */ /* 0x000fc60000000000 */
[----:B------:R-:W-:Y:S01]  /*17360*/  R2UR UR34, R14 ;  /* 0x000000000e2272ca */ /* 0x000fe200000e0000 */
[----:B------:R-:W-:Y:S01]  /*17370*/  VIADD R14, R12, 0x404 ;  /* 0x000004040c0e7836 */ /* 0x000fe20000000000 */
[----:B------:R-:W-:Y:S01]  /*17380*/  R2UR UR20, R88 ;  /* 0x00000000581472ca */ /* 0x000fe200000e0000 */
[----:B------:R-:W-:Y:S02]  /*17390*/  VIADD R88, R12, 0x502 ;  /* 0x000005020c587836 */ /* 0x000fe40000000000 */
[----:B------:R-:W-:Y:S02]  /*173a0*/  MOV R17, UR38 ;  /* 0x0000002600117c02 */ /* 0x000fe40008000f00 */
[----:B------:R-:W-:Y:S01]  /*173b0*/  UMOV UR38, UR30 ;  /* 0x0000001e00267c82 */ /* 0x000fe20008000000 */
[----:B------:R-:W-:Y:S02]  /*173c0*/  R2UR UR28, R88 ;  /* 0x00000000581c72ca */ /* 0x000fe400000e0000 */
[----:B------:R-:W-:-:S02]  /*173d0*/  IADD3 R88, R12, 0x104, RZ ;  /* 0x000001040c587810 */ /* 0x000fc40007ffe0ff */
[----:B------:R-:W-:Y:S02]  /*173e0*/  MOV R26, UR38 ;  /* 0x00000026001a7c02 */ /* 0x000fe40008000f00 */
[----:B------:R-:W-:Y:S01]  /*173f0*/  MOV R22, UR34 ;  /* 0x0000002200167c02 */ /* 0x000fe20008000f00 */
[----:B------:R-:W-:Y:S01]  /*17400*/  UMOV UR34, UR16 ;  /* 0x0000001000227c82 */ /* 0x000fe20008000000 */
[----:B------:R-:W-:Y:S01]  /*17410*/  R2UR UR16, R4 ;  /* 0x00000000041072ca */ /* 0x000fe200000e0000 */
[----:B------:R-:W-:Y:S01]  /*17420*/  UMOV UR38, UR20 ;  /* 0x0000001400267c82 */ /* 0x000fe20008000000 */
[----:B------:R-:W-:Y:S01]  /*17430*/  R2UR UR58, R88 ;  /* 0x00000000583a72ca */ /* 0x000fe200000e0000 */
[----:B------:R-:W-:Y:S01]  /*17440*/  VIADD R88, R12, 0x304 ;  /* 0x000003040c587836 */ /* 0x000fe20000000000 */
[----:B------:R-:W-:Y:S01]  /*17450*/  MOV R95, UR34 ;  /* 0x00000022005f7c02 */ /* 0x000fe20008000f00 */
[----:B------:R-:W-:Y:S01]  /*17460*/  UMOV UR34, UR8 ;  /* 0x0000000800227c82 */ /* 0x000fe20008000000 */
[----:B------:R-:W-:-:S02]  /*17470*/  R2UR UR8, R4 ;  /* 0x00000000040872ca */ /* 0x000fc400000e0000 */
[----:B------:R-:W-:Y:S01]  /*17480*/  R2UR UR42, R88 ;  /* 0x00000000582a72ca */ /* 0x000fe200000e0000 */
[----:B------:R-:W-:Y:S01]  /*17490*/  VIADD R88, R12, 0x504 ;  /* 0x000005040c587836 */ /* 0x000fe20000000000 */
[----:B------:R-:W-:Y:S02]  /*174a0*/  R2UR UR20, R4 ;  /* 0x00000000041472ca */ /* 0x000fe400000e0000 */
[----:B------:R-:W-:Y:S01]  /*174b0*/  R2UR UR46, R14 ;  /* 0x000000000e2e72ca */ /* 0x000fe200000e0000 */
[----:B------:R-:W-:Y:S01]  /*174c0*/  QGMMA.64x32x32.F32.E4M3.E4M3 R184, gdesc[UR16], RZ, !UPT, gsb0 ;  /* 0x0060000010b879f3 */ /* 0x000fe2000c0008ff */
[----:B------:R-:W-:Y:S02]  /*174d0*/  IADD3 R14, R12, 0x604, RZ ;  /* 0x000006040c0e7810 */ /* 0x000fe40007ffe0ff */
[----:B------:R-:W-:Y:S01]  /*174e0*/  MOV R19, UR58 ;  /* 0x0000003a00137c02 */ /* 0x000fe20008000f00 */
[----:B------:R-:W-:Y:S01]  /*174f0*/  UMOV UR58, UR28 ;  /* 0x0000001c003a7c82 */ /* 0x000fe20008000000 */
[----:B------:R-:W-:Y:S01]  /*17500*/  R2UR UR50, R88 ;  /* 0x00000000583272ca */ /* 0x000fe200000e0000 */
[----:B------:R-:W-:Y:S01]  /*17510*/  VIADD R88, R12, 0x6 ;  /* 0x000000060c587836 */ /* 0x000fe20000000000 */
[----:B------:R-:W-:Y:S01]  /*17520*/  MOV R28, UR58 ;  /* 0x0000003a001c7c02 */ /* 0x000fe20008000f00 */
[----:B------:R-:W-:Y:S01]  /*17530*/  UMOV UR58, UR12 ;  /* 0x0000000c003a7c82 */ /* 0x000fe20008000000 */
[----:B------:R-:W-:Y:S01]  /*17540*/  MOV R24, UR42 ;  /* 0x0000002a00187c02 */ /* 0x000fe20008000f00 */
[----:B------:R-:W-:Y:S01]  /*17550*/  UMOV UR42, UR24 ;  /* 0x00000018002a7c82 */ /* 0x000fe20008000000 */
[----:B------:R-:W-:-:S02]  /*17560*/  R2UR UR12, R4 ;  /* 0x00000000040c72ca */ /* 0x000fc400000e0000 */
[----:B------:R-:W-:Y:S01]  /*17570*/  MOV R93, UR42 ;  /* 0x0000002a005d7c02 */ /* 0x000fe20008000f00 */
[----:B------:R-:W-:Y:S01]  /*17580*/  UMOV UR42, UR4 ;  /* 0x00000004002a7c82 */ /* 0x000fe20008000000 */
[C---:B------:R-:W-:Y:S02]  /*17590*/  R2UR UR4, R4.reuse ;  /* 0x00000000040472ca */ /* 0x040fe400000e0000 */
[----:B------:R-:W-:Y:S01]  /*175a0*/  R2UR UR24, R4 ;  /* 0x00000000041872ca */ /* 0x000fe200000e0000 */
[----:B------:R-:W-:Y:S01]  /*175b0*/  IMAD.MOV.U32 R13, RZ, RZ, R93 ;  /* 0x000000ffff0d7224 */ /* 0x000fe200078e005d */
[----:B------:R-:W-:Y:S01]  /*175c0*/  R2UR UR54, R14 ;  /* 0x000000000e3672ca */ /* 0x000fe200000e0000 */
[----:B------:R-:W-:Y:S01]  /*175d0*/  VIADD R14, R12, 0x106 ;  /* 0x000001060c0e7836 */ /* 0x000fe20000000000 */
[----:B------:R-:W-:Y:S02]  /*175e0*/  WARPGROUP.DEPBAR.LE gsb0, 0x0 ;  /* 0x00008000000079c5 */ /* 0x000fe40000010000 */
[----:B------:R-:W-:-:S06]  /*175f0*/  WARPGROUP.ARRIVE ;  /* 0x00000000000079c5 */ /* 0x000fcc0000000000 */
[----:B------:R-:W-:Y:S01]  /*17600*/  QGMMA.64x32x32.F32.E4M3.E4M3 R168, gdesc[UR4], RZ, !UPT, gsb0 ;  /* 0x0060000004a879f3 */ /* 0x000fe2000c0008ff */
[----:B------:R-:W-:Y:S01]  /*17610*/  R2UR UR6, R88 ;  /* 0x00000000580672ca */ /* 0x000fe200000e0000 */
[----:B------:R-:W-:Y:S01]  /*17620*/  VIADD R88, R12, 0x206 ;  /* 0x000002060c587836 */ /* 0x000fe20000000000 */
[----:B------:R-:W-:Y:S01]  /*17630*/  R2UR UR7, R89 ;  /* 0x00000000590772ca */ /* 0x000fe200000e0000 */
[----:B------:R-:W-:Y:S01]  /*17640*/  IMAD.MOV.U32 R89, RZ, RZ, 0x40000040 ;  /* 0x40000040ff597424 */ /* 0x000fe200078e00ff */
[----:B------:R-:W-:Y:S02]  /*17650*/  WARPGROUP.DEPBAR.LE gsb0, 0x0 ;  /* 0x00008000000079c5 */ /* 0x000fe40000010000 */
[----:B------:R-:W-:-:S06]  /*17660*/  WARPGROUP.ARRIVE ;  /* 0x00000000000079c5 */ /* 0x000fcc0000000000 */
[----:B------:R-:W-:Y:S01]  /*17670*/  QGMMA.64x32x32.F32.E4M3.E4M3 R152, gdesc[UR8], RZ, !UPT, gsb0 ;  /* 0x00600000089879f3 */ /* 0x000fe2000c0008ff */
[----:B------:R-:W-:Y:S01]  /*17680*/  R2UR UR10, R14 ;  /* 0x000000000e0a72ca */ /* 0x000fe200000e0000 */
[----:B------:R-:W-:Y:S01]  /*17690*/  VIADD R14, R12, 0x306 ;  /* 0x000003060c0e7836 */ /* 0x000fe20000000000 */
[----:B------:R-:W-:Y:S01]  /*176a0*/  R2UR UR11, R15 ;  /* 0x000000000f0b72ca */ /* 0x000fe200000e0000 */
[----:B------:R-:W-:-:S03]  /*176b0*/  IMAD.MOV.U32 R15, RZ, RZ, 0x40000040 ;  /* 0x40000040ff0f7424 */ /* 0x000fc600078e00ff */
[----:B------:R-:W-:Y:S02]  /*176c0*/  R2UR UR18, R14 ;  /* 0x000000000e1272ca */ /* 0x000fe400000e0000 */
[----:B------:R-:W-:Y:S01]  /*176d0*/  R2UR UR19, R15 ;  /* 0x000000000f1372ca */ /* 0x000fe200000e0000 */
[----:B------:R-:W-:Y:S01]  /*176e0*/  IMAD.MOV.U32 R15, RZ, RZ, 0x40000040 ;  /* 0x40000040ff0f7424 */ /* 0x000fe200078e00ff */
[----:B------:R-:W-:Y:S01]  /*176f0*/  IADD3 R14, R12, 0x506, RZ ;  /* 0x000005060c0e7810 */ /* 0x000fe20007ffe0ff */
[----:B------:R-:W-:Y:S02]  /*17700*/  WARPGROUP.DEPBAR.LE gsb0, 0x0 ;  /* 0x00008000000079c5 */ /* 0x000fe40000010000 */
[----:B------:R-:W-:-:S06]  /*17710*/  WARPGROUP.ARRIVE ;  /* 0x00000000000079c5 */ /* 0x000fcc0000000000 */
[----:B------:R-:W-:Y:S01]  /*17720*/  QGMMA.64x32x32.F32.E4M3.E4M3 R136, gdesc[UR12], RZ, !UPT, gsb0 ;  /* 0x006000000c8879f3 */ /* 0x000fe2000c0008ff */
[----:B------:R-:W-:Y:S01]  /*17730*/  R2UR UR14, R88 ;  /* 0x00000000580e72ca */ /* 0x000fe200000e0000 */
[C---:B------:R-:W-:Y:S01]  /*17740*/  VIADD R88, R12.reuse, 0x406 ;  /* 0x000004060c587836 */ /* 0x040fe20000000000 */
[----:B------:R-:W-:Y:S01]  /*17750*/  R2UR UR15, R89 ;  /* 0x00000000590f72ca */ /* 0x000fe200000e0000 */
[----:B------:R-:W-:Y:S01]  /*17760*/  IMAD.MOV.U32 R89, RZ, RZ, 0x40000040 ;  /* 0x40000040ff597424 */ /* 0x000fe200078e00ff */
[----:B------:R-:W-:-:S04]  /*17770*/  IADD3 R12, R12, 0x606, RZ ;  /* 0x000006060c0c7810 */ /* 0x000fc80007ffe0ff */
[----:B------:R-:W-:Y:S01]  /*17780*/  R2UR UR30, R12 ;  /* 0x000000000c1e72ca */ /* 0x000fe200000e0000 */
[----:B------:R-:W-:Y:S01]  /*17790*/  IMAD.MOV.U32 R12, RZ, RZ, R94 ;  /* 0x000000ffff0c7224 */ /* 0x000fe200078e005e */
[----:B------:R-:W-:Y:S02]  /*177a0*/  WARPGROUP.DEPBAR.LE gsb0, 0x0 ;  /* 0x00008000000079c5 */ /* 0x000fe40000010000 */
[----:B------:R-:W-:-:S06]  /*177b0*/  WARPGROUP.ARRIVE ;  /* 0x00000000000079c5 */ /* 0x000fcc0000000000 */
[----:B------:R-:W-:Y:S01]  /*177c0*/  QGMMA.64x32x32.F32.E4M3.E4M3 R120, gdesc[UR20], RZ, !UPT, gsb0 ;  /* 0x00600000147879f3 */ /* 0x000fe2000c0008ff */
[----:B------:R-:W-:Y:S02]  /*177d0*/  R2UR UR22, R88 ;  /* 0x00000000581672ca */ /* 0x000fe400000e0000 */
[----:B------:R-:W-:Y:S01]  /*177e0*/  R2UR UR23, R89 ;  /* 0x00000000591772ca */ /* 0x000fe200000e0000 */
[----:B------:R-:W-:Y:S02]  /*177f0*/  WARPGROUP.DEPBAR.LE gsb0, 0x0 ;  /* 0x00008000000079c5 */ /* 0x000fe40000010000 */
[----:B------:R-:W-:-:S06]  /*17800*/  WARPGROUP.ARRIVE ;  /* 0x00000000000079c5 */ /* 0x000fcc0000000000 */
[----:B------:R-:W-:Y:S01]  /*17810*/  QGMMA.64x32x32.F32.E4M3.E4M3 R104, gdesc[UR24], RZ, !UPT, gsb0 ;  /* 0x00600000186879f3 */ /* 0x000fe2000c0008ff */
[----:B------:R-:W-:Y:S01]  /*17820*/  R2UR UR26, R14 ;  /* 0x000000000e1a72ca */ /* 0x000fe200000e0000 */
[----:B------:R-:W-:Y:S01]  /*17830*/  IMAD.MOV.U32 R14, RZ, RZ, R96 ;  /* 0x000000ffff0e7224 */ /* 0x000fe200078e0060 */
[----:B------:R-:W-:Y:S01]  /*17840*/  R2UR UR27, R15 ;  /* 0x000000000f1b72ca */ /* 0x000fe200000e0000 */
[----:B------:R-:W-:Y:S01]  /*17850*/  IMAD.MOV.U32 R15, RZ, RZ, R95 ;  /* 0x000000ffff0f7224 */ /* 0x000fe200078e005f */
[----:B------:R-:W-:Y:S02]  /*17860*/  WARPGROUP.DEPBAR.LE gsb0, 0x0 ;  /* 0x00008000000079c5 */ /* 0x000fe40000010000 */
[----:B0-----:R-:W-:-:S06]  /*17870*/  WARPGROUP.ARRIVE ;  /* 0x00000000000079c5 */ /* 0x001fcc0000000000 */
[----:B------:R-:W-:Y:S01]  /*17880*/  QGMMA.64x32x32.F32.E4M3.E4M3 R88, gdesc[UR40], RZ, !UPT, gsb0 ;  /* 0x00600000285879f3 */ /* 0x000fe2000c0008ff */
[----:B------:R-:W-:Y:S02]  /*17890*/  R2UR UR43, R12 ;  /* 0x000000000c2b72ca */ /* 0x000fe400000e0000 */
[----:B------:R-:W-:Y:S01]  /*178a0*/  R2UR UR42, R13 ;  /* 0x000000000d2a72ca */ /* 0x000fe200000e0000 */
[----:B------:R-:W-:Y:S02]  /*178b0*/  WARPGROUP.DEPBAR.LE gsb0, 0x0 ;  /* 0x00008000000079c5 */ /* 0x000fe40000010000 */
[----:B------:R-:W-:-:S06]  /*178c0*/  WARPGROUP.ARRIVE ;  /* 0x00000000000079c5 */ /* 0x000fcc0000000000 */
[----:B------:R-:W-:Y:S01]  /*178d0*/  QGMMA.64x32x32.F32.E4M3.E4M3 R184, gdesc[UR32], R184, gsb0 ;  /* 0x0060000020b879f3 */ /* 0x000fe200080008b8 */
[----:B------:R-:W-:Y:S02]  /*178e0*/  R2UR UR40, R10 ;  /* 0x000000000a2872ca */ /* 0x000fe400000e0000 */
[----:B------:R-:W-:Y:S02]  /*178f0*/  R2UR UR41, R11 ;  /* 0x000000000b2972ca */ /* 0x000fe400000e0000 */
        /* <DEDUP_REMOVED lines=9> */
[----:B------:R0:W5:Y:S01]  /*17990*/  LDL.LU R29, [R1+0x124] ;  /* 0x00012400011d7983 */ /* 0x0001620000300800 */
[----:B------:R-:W-:Y:S02]  /*179a0*/  R2UR UR56, R10 ;  /* 0x000000000a3872ca */ /* 0x000fe400000e0000 */
[----:B------:R-:W-:Y:S01]  /*179b0*/  R2UR UR57, R11 ;  /* 0x000000000b3972ca */ /* 0x000fe200000e0000 */
[----:B------:R0:W5:Y:S01]  /*179c0*/  LDL.LU R28, [R1+0x120] ;  /* 0x00012000011c7983 */ /* 0x0001620000300800 */
[----:B------:R-:W-:-:S02]  /*179d0*/  WARPGROUP.DEPBAR.LE gsb0, 0x0 ;  /* 0x00008000000079c5 */ /* 0x000fc40000010000 */
        /* <DEDUP_REMOVED lines=11> */
[----:B------:R-:W-:Y:S02]  /*17a90*/  R2UR UR39, R27 ;  /* 0x000000001b2772ca */ /* 0x000fe400000e0000 */
[----:B------:R-:W-:Y:S01]  /*17aa0*/  R2UR UR38, R26 ;  /* 0x000000001a2672ca */ /* 0x000fe200000e0000 */
[----:B------:R0:W5:Y:S01]  /*17ab0*/  LDL.LU R27, [R1+0x11c] ;  /* 0x00011c00011b7983 */ /* 0x0001620000300800 */
[----:B------:R-:W-:Y:S02]  /*17ac0*/  R2UR UR36, R10 ;  /* 0x000000000a2472ca */ /* 0x000fe400000e0000 */
[----:B------:R-:W-:Y:S01]  /*17ad0*/  R2UR UR37, R11 ;  /* 0x000000000b2572ca */ /* 0x000fe200000e0000 */
[----:B------:R0:W5:Y:S01]  /*17ae0*/  LDL.LU R26, [R1+0x118] ;  /* 0x00011800011a7983 */ /* 0x0001620000300800 */
[----:B------:R-:W-:Y:S02]  /*17af0*/  WARPGROUP.DEPBAR.LE gsb0, 0x0 ;  /* 0x00008000000079c5 */ /* 0x000fe40000010000 */
[----:B------:R-:W-:-:S09]  /*17b00*/  WARPGROUP.ARRIVE ;  /* 0x00000000000079c5 */ /* 0x000fd20000000000 */
[----:B------:R-:W-:Y:S01]  /*17b10*/  QGMMA.64x32x32.F32.E4M3.E4M3 R88, gdesc[UR36], R88, gsb0 ;  /* 0x00600000245879f3 */ /* 0x000fe20008000858 */
[----:B------:R-:W-:Y:S02]  /*17b20*/  R2UR UR39, R18 ;  /* 0x00000000122772ca */ /* 0x000fe400000e0000 */
[----:B------:R-:W-:Y:S02]  /*17b30*/  R2UR UR38, R17 ;  /* 0x00000000112672ca */ /* 0x000fe400000e0000 */
[----:B------:R-:W-:Y:S02]  /*17b40*/  R2UR UR36, R8 ;  /* 0x00000000082472ca */ /* 0x000fe400000e0000 */
[----:B------:R-:W-:Y:S01]  /*17b50*/  R2UR UR37, R9 ;  /* 0x00000000092572ca */ /* 0x000fe200000e0000 */
[----:B------:R-:W-:Y:S02]  /*17b60*/  WARPGROUP.DEPBAR.LE gsb0, 0x0 ;  /* 0x00008000000079c5 */ /* 0x000fe40000010000 */
[----:B------:R-:W-:-:S10]  /*17b70*/  WARPGROUP.ARRIVE ;  /* 0x00000000000079c5 */ /* 0x000fd40000000000 */
        /* <DEDUP_REMOVED lines=16> */
[----:B------:R-:W-:Y:S01]  /*17c80*/  R2UR UR42, R24 ;  /* 0x00000000182a72ca */ /* 0x000fe200000e0000 */
[----:B------:R0:W5:Y:S01]  /*17c90*/  LDL.LU R25, [R1+0x114] ;  /* 0x0001140001197983 */ /* 0x0001620000300800 */
[C---:B------:R-:W-:Y:S02]  /*17ca0*/  R2UR UR40, R8.reuse ;  /* 0x00000000082872ca */ /* 0x040fe400000e0000 */
[C---:B------:R-:W-:Y:S01]  /*17cb0*/  R2UR UR41, R9.reuse ;  /* 0x00000000092972ca */ /* 0x040fe200000e0000 */
[----:B------:R0:W5:Y:S01]  /*17cc0*/  LDL.LU R24, [R1+0x110] ;  /* 0x0001100001187983 */ /* 0x0001620000300800 */
[C---:B------:R-:W-:Y:S02]  /*17cd0*/  R2UR UR44, R8.reuse ;  /* 0x00000000082c72ca */ /* 0x040fe400000e0000 */
[----:B------:R-:W-:Y:S01]  /*17ce0*/  R2UR UR45, R9 ;  /* 0x00000000092d72ca */ /* 0x000fe200000e0000 */
[----:B------:R0:W5:Y:S01]  /*17cf0*/  LDL.LU R23, [R1+0x10c] ;  /* 0x00010c0001177983 */ /* 0x0001620000300800 */
[----:B------:R-:W-:-:S02]  /*17d00*/  R2UR UR48, R8 ;  /* 0x00000000083072ca */ /* 0x000fc400000e0000 */
[C---:B------:R-:W-:Y:S01]  /*17d10*/  R2UR UR49, R9.reuse ;  /* 0x00000000093172ca */ /* 0x040fe200000e0000 */
[----:B------:R0:W5:Y:S01]  /*17d20*/  LDL.LU R22, [R1+0x108] ;  /* 0x0001080001167983 */ /* 0x0001620000300800 */
[----:B------:R-:W-:Y:S02]  /*17d30*/  R2UR UR52, R8 ;  /* 0x00000000083472ca */ /* 0x000fe400000e0000 */
[----:B------:R-:W-:Y:S01]  /*17d40*/  R2UR UR53, R9 ;  /* 0x00000000093572ca */ /* 0x000fe200000e0000 */
        /* <DEDUP_REMOVED lines=29> */
[----:B------:R0:W5:Y:S01]  /*17f20*/  LDL.LU R16, [R1+0xf4] ;  /* 0x0000f40001107983 */ /* 0x0001620000300800 */
[----:B------:R-:W-:Y:S02]  /*17f30*/  R2UR UR38, R3 ;  /* 0x00000000032672ca */ /* 0x000fe400000e0000 */
[----:B------:R-:W-:Y:S01]  /*17f40*/  R2UR UR37, R2 ;  /* 0x00000000022572ca */ /* 0x000fe200000e0000 */
[----:B------:R0:W5:Y:S04]  /*17f50*/  LDL.LU R3, [R1+0xf0] ;  /* 0x0000f00001037983 */ /* 0x0001680000300800 */
[----:B------:R0:W5:Y:S01]  /*17f60*/  LDL.LU R2, [R1+0xec] ;  /* 0x0000ec0001027983 */ /* 0x0001620000300800 */
[----:B------:R-:W-:-:S02]  /*17f70*/  WARPGROUP.DEPBAR.LE gsb0, 0x0 ;  /* 0x00008000000079c5 */ /* 0x000fc40000010000 */
[----:B------:R-:W-:-:S06]  /*17f80*/  WARPGROUP.ARRIVE ;  /* 0x00000000000079c5 */ /* 0x000fcc0000000000 */
[----:B------:R-:W-:Y:S01]  /*17f90*/  QGMMA.64x32x32.F32.E4M3.E4M3 R152, gdesc[UR12], R152, gsb0 ;  /* 0x006000000c9879f3 */ /* 0x000fe20008000898 */
[----:B------:R-:W-:Y:S02]  /*17fa0*/  R2UR UR16, R6 ;  /* 0x00000000061072ca */ /* 0x000fe400000e0000 */
[----:B------:R-:W-:Y:S01]  /*17fb0*/  R2UR UR17, R7 ;  /* 0x00000000071172ca */ /* 0x000fe200000e0000 */
[----:B------:R-:W-:Y:S02]  /*17fc0*/  WARPGROUP.DEPBAR.LE gsb0, 0x0 ;  /* 0x00008000000079c5 */ /* 0x000fe40000010000 */
[----:B------:R-:W-:-:S10]  /*17fd0*/  WARPGROUP.ARRIVE ;  /* 0x00000000000079c5 */ /* 0x000fd40000000000 */
        /* <DEDUP_REMOVED lines=17> */
[----:B------:R-:W-:Y:S02]  /*180f0*/  WARPGROUP.DEPBAR.LE gsb0, 0x0 ;  /* 0x00008000000079c5 */ /* 0x000fe40000010000 */
[----:B0-----:R-:W-:Y:S11]  /*18100*/  @P1 BRA `(.L_x_6532) ;  /* 0x0000000000281947 */ /* 0x001ff60003800000 */
[----:B------:R-:W-:Y:S05]  /*18110*/  @!P0 BRA `(.L_x_6533) ;  /* 0x0000000000048947 */ /* 0x000fea0003800000 */
[----:B------:R-:W-:Y:S01]  /*18120*/  BPT.TRAP 0x1 ;  /* 0x000000040000795c */ /* 0x000fe20000300000 */
.L_x_6533:
[----:B------:R-:W-:Y:S01]  /*18130*/  SHF.L.U32 R12, R236, 0x1f, RZ ;  /* 0x0000001fec0c7819 */ /* 0x000fe200000006ff */
[----:B-----5:R-:W-:-:S04]  /*18140*/  IMAD R13, R21, 0x8, R16 ;  /* 0x00000008150d7824 */ /* 0x020fc800078e0210 */
[----:B------:R0:W1:Y:S01]  /*18150*/  SYNCS.PHASECHK.TRANS64.TRYWAIT P1, [R13+URZ+0x2e850], R12 ;  /* 0x02e8500c0d0075a7 */ /* 0x000062000802017f */
[----:B------:R-:W-:Y:S05]  /*18160*/  @!P0 BRA `(.L_x_6534) ;  /* 0x0000000000048947 */ /* 0x000fea0003800000 */
[----:B------:R-:W-:Y:S01]  /*18170*/  BPT.TRAP 0x1 ;  /* 0x000000040000795c */ /* 0x000fe20000300000 */
.L_x_6534:
[----:B-1----:R-:W-:Y:S05]  /*18180*/  @P1 BRA `(.L_x_6532) ;  /* 0x0000000000081947 */ /* 0x002fea0003800000 */
[----:B------:R-:W1:Y:S02]  /*18190*/  SYNCS.PHASECHK.TRANS64.TRYWAIT P1, [R13+URZ+0x2e850], R12 ;  /* 0x02e8500c0d0075a7 */ /* 0x000e64000802017f */
[----:B-1----:R-:W-:Y:S05]  /*181a0*/  @!P1 BRA `(.L_x_6535) ;  /* 0x0000010400589947 */ /* 0x002fea0003800000 */
.L_x_6532:
[----:B01---5:R-:W-:Y:S01]  /*181b0*/  IADD3 R12, R16, 0x400, RZ ;  /* 0x00000400100c7810 */ /* 0x023fe20007ffe0ff */
[----:B------:R-:W-:Y:S01]  /*181c0*/  IMAD.MOV.U32 R13, RZ, RZ, -0x3ffffff0 ;  /* 0xc0000010ff0d7424 */ /* 0x000fe200078e00ff */
[----:B------:R-:W-:Y:S05]  /*181d0*/  WARPSYNC.ALL ;  /* 0x0000000000007948 */ /* 0x000fea0003800000 */
[----:B------:R-:W-:Y:S01]  /*181e0*/  SHF.R.U32.HI R12, RZ, 0x4, R12 ;  /* 0x00000004ff0c7819 */ /* 0x000fe2000001160c */
[----:B------:R-:W-:Y:S01]  /*181f0*/  WARPGROUP.ARRIVE ;  /* 0x00000000000079c5 */ /* 0x000fe20000000000 */
[----:B------:R-:W-:Y:S01]  /*18200*/  R2UR UR7, R13 ;  /* 0x000000000d0772ca */ /* 0x000fe200000e0000 */
[----:B------:R-:W-:Y:S01]  /*18210*/  IMAD.MOV.U32 R15, RZ, RZ, -0x3ffffff0 ;  /* 0xc0000010ff0f7424 */ /* 0x000fe200078e00ff */
[----:B------:R-:W-:Y:S01]  /*18220*/  LOP3.LUT R12, R12, 0x3fff, RZ, 0xc0, !PT ;  /* 0x00003fff0c0c7812 */ /* 0x000fe200078ec0ff */
[C---:B------:R-:W-:Y:S01]  /*18230*/  FMUL.FTZ R13, R2.reuse, R184 ;  /* 0x000000b8020d7220 */ /* 0x040fe20000410000 */
[C---:B------:R-:W-:Y:S01]  /*18240*/  FMUL.FTZ R184, R2.reuse, R187 ;  /* 0x000000bb02b87220 */ /* 0x040fe20000410000 */
[----:B------:R-:W-:Y:S01]  /*18250*/  FMUL.FTZ R187, R2, R190 ;  /* 0x000000be02bb7220 */ /* 0x000fe20000410000 */
[----:B------:R-:W-:Y:S01]  /*18260*/  LOP3.LUT R12, R12, 0x10000, RZ, 0xfc, !PT ;  /* 0x000100000c0c7812 */ /* 0x000fe200078efcff */
[C---:B------:R-:W-:Y:S01]  /*18270*/  FMUL.FTZ R190, R2.reuse, R193 ;  /* 0x000000c102be7220 */ /* 0x040fe20000410000 */
[C---:B------:R-:W-:Y:S01]  /*18280*/  FMUL.FTZ R193, R2.reuse, R196 ;  /* 0x000000c402c17220 */ /* 0x040fe20000410000 */
[----:B------:R-:W0:Y:S01]  /*18290*/  MUFU.TANH R13, R13 ;  /* 0x0000000d000d7308 */ /* 0x000e220000002400 */
        /* <DEDUP_REMOVED lines=19> */
[----:B------:R-:W-:Y:S01]  /*183d0*/  QGMMA.64x128x32.F32.E4M3.E4M3 R24, R224, gdesc[UR4], R24, gsb0 ;  /* 0x01e00004e0187df3 */ /* 0x000fe20008000818 */
[----:B------:R-:W-:Y:S01]  /*183e0*/  R2UR UR6, R14 ;  /* 0x000000000e0672ca */ /* 0x000fe200000e0000 */
[----:B------:R-:W-:Y:S01]  /*183f0*/  VIADD R14, R12, 0x200 ;  /* 0x000002000c0e7836 */ /* 0x000fe20000000000 */
[----:B------:R-:W-:Y:S01]  /*18400*/  R2UR UR7, R15 ;  /* 0x000000000f0772ca */ /* 0x000fe200000e0000 */
[----:B------:R-:W-:Y:S01]  /*18410*/  MUFU.TANH R190, R190 ;  /* 0x000000be00be7308 */ /* 0x000fe20000002400 */
[----:B------:R-:W-:Y:S01]  /*18420*/  MOV R15, 0xc0000010 ;  /* 0xc0000010000f7802 */ /* 0x000fe20000000f00 */
        /* <DEDUP_REMOVED lines=91> */
[----:B------:R-:W-:-:S03]  /*189e0*/  ULDC UR4, c[0x0][0x988] ;  /* 0x0002620000047ab9 */ /* 0x000fc60000000800 */
        /* <DEDUP_REMOVED lines=8> */
[----:B------:R-:W1:Y:S01]  /*18a70*/  S2R R227, SR_TID.X ;  /* 0x0000000000e37919 */ /* 0x000e620000002100 */
[----:B------:R-:W-:Y:S01]  /*18a80*/  MUFU.TANH R183, R183 ;  /* 0x000000b700b77308 */ /* 0x000fe20000002400 */
[----:B------:R-:W-:Y:S01]  /*18a90*/  QGMMA.64x128x32.F32.E4M3.E4M3 R24, R220, gdesc[UR4], R24, gsb0 ;  /* 0x01e00004dc187df3 */ /* 0x000fe20008000818 */
[----:B------:R-:W-:Y:S01]  /*18aa0*/  R2UR UR6, R14 ;  /* 0x000000000e0672ca */ /* 0x000fe200000e0000 */
[----:B------:R-:W-:Y:S01]  /*18ab0*/  VIADD R14, R12, 0x300 ;  /* 0x000003000c0e7836 */ /* 0x000fe20000000000 */
[----:B------:R-:W-:Y:S01]  /*18ac0*/  R2UR UR7, R15 ;  /* 0x000000000f0772ca */ /* 0x000fe200000e0000 */
[----:B------:R-:W-:-:S03]  /*18ad0*/  IMAD.MOV.U32 R15, RZ, RZ, -0x3ffffff0 ;  /* 0xc0000010ff0f7424 */ /* 0x000fc600078e00ff */
[----:B------:R-:W-:Y:S08]  /*18ae0*/  MUFU.TANH R152, R152 ;  /* 0x0000009800987308 */ /* 0x000ff00000002400 */
[----:B------:R-:W-:Y:S08]  /*18af0*/  MUFU.TANH R154, R154 ;  /* 0x0000009a009a7308 */ /* 0x000ff00000002400 */
[----:B------:R-:W-:Y:S01]  /*18b00*/  MUFU.TANH R153, R153 ;  /* 0x0000009900997308 */ /* 0x000fe20000002400 */
[----:B-1----:R-:W-:-:S07]  /*18b10*/  LOP3.LUT R227, R227, 0x7f, RZ, 0xc0, !PT ;  /* 0x0000007fe3e37812 */ /* 0x002fce00078ec0ff */
[----:B------:R-:W-:Y:S01]  /*18b20*/  MUFU.TANH R155, R155 ;  /* 0x0000009b009b7308 */ /* 0x000fe20000002400 */
[----:B------:R-:W-:Y:S02]  /*18b30*/  ISETP.NE.AND P1, PT, R227, RZ, PT ;  /* 0x000000ffe300720c */ /* 0x000fe40003f25270 */
[----:B------:R-:W1:Y:S05]  /*18b40*/  S2R R227, SR_TID.X ;  /* 0x0000000000e37919 */ /* 0x000e6a0000002100 */
[----:B------:R-:W-:Y:S08]  /*18b50*/  MUFU.TANH R156, R156 ;  /* 0x0000009c009c7308 */ /* 0x000ff00000002400 */
[----:B------:R-:W-:Y:S08]  /*18b60*/  MUFU.TANH R158, R158 ;  /* 0x0000009e009e7308 */ /* 0x000ff00000002400 */
[----:B------:R-:W-:Y:S08]  /*18b70*/  MUFU.TANH R157, R157 ;  /* 0x0000009d009d7308 */ /* 0x000ff00000002400 */
[----:B------:R-:W-:Y:S01]  /*18b80*/  MUFU.TANH R159, R159 ;  /* 0x0000009f009f7308 */ /* 0x000fe20000002400 */
[----:B-1----:R-:W-:-:S07]  /*18b90*/  SHF.R.U32.HI R227, RZ, 0x7, R227 ;  /* 0x00000007ffe37819 */ /* 0x002fce00000116e3 */
        /* <DEDUP_REMOVED lines=40> */
[----:B------:R-:W-:Y:S01]  /*18e20*/  FMUL.FTZ R15, R2, R186 ;  /* 0x000000ba020f7220 */ /* 0x000fe20000410000 */
        /* <DEDUP_REMOVED lines=10> */
[----:B0-----:R-:W-:Y:S01]  /*18ed0*/  FMNMX.FTZ R197, R13, R0, !PT ;  /* 0x000000000dc57209 */ /* 0x001fe20007810000 */
[C---:B------:R-:W-:Y:S01]  /*18ee0*/  FMUL.FTZ R195, R2.reuse, R198 ;  /* 0x000000c602c37220 */ /* 0x040fe20000410000 */
[----:B------:R-:W-:Y:S01]  /*18ef0*/  FMUL.FTZ R198, R2, R88 ;  /* 0x0000005802c67220 */ /* 0x000fe20000410000 */
[----:B------:R-:W0:Y:S08]  /*18f00*/  MUFU.TANH R14, R14 ;  /* 0x0000000e000e7308 */ /* 0x000e300000002400 */
[----:B------:R-:W2:Y:S01]  /*18f10*/  MUFU.TANH R185, R185 ;  /* 0x000000b900b97308 */ /* 0x000ea20000002400 */
[----:B-1----:R-:W-:-:S04]  /*18f20*/  FMNMX.FTZ R199, R15, R233, !PT ;  /* 0x000000e90fc77209 */ /* 0x002fc80007810000 */
[----:B------:R-:W-:-:S03]  /*18f30*/  FMNMX.FTZ R199, R184, R199, !PT ;  /* 0x000000c7b8c77209 */ /* 0x000fc60007810000 */
[----:B------:R-:W1:Y:S01]  /*18f40*/  MUFU.TANH R186, R186 ;  /* 0x000000ba00ba7308 */ /* 0x000e620000002400 */
[----:B0-----:R-:W-:Y:S02]  /*18f50*/  FMNMX.FTZ R197, R14, R197, !PT ;  /* 0x000000c50ec57209 */ /* 0x001fe40007810000 */
[----:B------:R-:W-:-:S05]  /*18f60*/  FMNMX.FTZ R199, R187, R199, !PT ;  /* 0x000000c7bbc77209 */ /* 0x000fca0007810000 */
[----:B------:R-:W0:Y:S01]  /*18f70*/  MUFU.TANH R188, R188 ;  /* 0x000000bc00bc7308 */ /* 0x000e220000002400 */
[----:B--2---:R-:W-:-:S07]  /*18f80*/  FMNMX.FTZ R197, R185, R197, !PT ;  /* 0x000000c5b9c57209 */ /* 0x004fce0007810000 */
[----:B------:R-:W2:Y:S01]  /*18f90*/  MUFU.TANH R189, R189 ;  /* 0x000000bd00bd7308 */ /* 0x000ea20000002400 */
[----:B-1----:R-:W-:-:S07]  /*18fa0*/  FMNMX.FTZ R197, R186, R197, !PT ;  /* 0x000000c5bac57209 */ /* 0x002fce0007810000 */
[----:B------:R-:W1:Y:S01]  /*18fb0*/  MUFU.TANH R191, R191 ;  /* 0x000000bf00bf7308 */ /* 0x000e620000002400 */
[----:B0-----:R-:W-:-:S07]  /*18fc0*/  FMNMX.FTZ R199, R188, R199, !PT ;  /* 0x000000c7bcc77209 */ /* 0x001fce0007810000 */
[----:B------:R-:W0:Y:S01]  /*18fd0*/  MUFU.TANH R192, R192 ;  /* 0x000000c000c07308 */ /* 0x000e220000002400 */
[----:B--2---:R-:W-:-:S04]  /*18fe0*/  FMNMX.FTZ R197, R189, R197, !PT ;  /* 0x000000c5bdc57209 */ /* 0x004fc80007810000 */
[----:B------:R-:W-:-:S03]  /*18ff0*/  FMNMX.FTZ R197, R190, R197, !PT ;  /* 0x000000c5bec57209 */ /* 0x000fc60007810000 */
[----:B------:R-:W2:Y:S01]  /*19000*/  MUFU.TANH R195, R195 ;  /* 0x000000c300c37308 */ /* 0x000ea20000002400 */
[----:B-1----:R-:W-:Y:S02]  /*19010*/  FMNMX.FTZ R199, R191, R199, !PT ;  /* 0x000000c7bfc77209 */ /* 0x002fe40007810000 */
[----:B------:R-:W-:-:S05]  /*19020*/  FMNMX.FTZ R197, R193, R197, !PT ;  /* 0x000000c5c1c57209 */ /* 0x000fca0007810000 */
[----:B------:R-:W1:Y:S01]  /*19030*/  MUFU.TANH R194, R194 ;  /* 0x000000c200c27308 */ /* 0x000e620000002400 */
[----:B0-----:R-:W-:-:S07]  /*19040*/  FMNMX.FTZ R199, R192, R199, !PT ;  /* 0x000000c7c0c77209 */ /* 0x001fce0007810000 */
[----:B------:R-:W-:Y:S01]  /*19050*/  MUFU.TANH R126, R126 ;  /* 0x0000007e007e7308 */ /* 0x000fe20000002400 */
[----:B--2---:R-:W-:-:S04]  /*19060*/  FMNMX.FTZ R199, R195, R199, !PT ;  /* 0x000000c7c3c77209 */ /* 0x004fc80007810000 */
[----:B------:R-:W-:-:S03]  /*19070*/  FMNMX.FTZ R199, R196, R199, !PT ;  /* 0x000000c7c4c77209 */ /* 0x000fc60007810000 */
[----:B------:R-:W0:Y:S01]  /*19080*/  MUFU.TANH R125, R125 ;  /* 0x0000007d007d7308 */ /* 0x000e220000002400 */
[----:B-1----:R-:W-:Y:S02]  /*19090*/  FMNMX.FTZ R197, R194, R197, !PT ;  /* 0x000000c5c2c57209 */ /* 0x002fe40007810000 */
[----:B------:R-:W-:Y:S02]  /*190a0*/  FMNMX.FTZ R199, R170, R199, !PT ;  /* 0x000000c7aac77209 */ /* 0x000fe40007810000 */
[----:B------:R-:W-:Y:S02]  /*190b0*/  FMNMX.FTZ R197, R168, R197, !PT ;  /* 0x000000c5a8c57209 */ /* 0x000fe40007810000 */
[----:B------:R-:W-:Y:S01]  /*190c0*/  FMNMX.FTZ R199, R171, R199, !PT ;  /* 0x000000c7abc77209 */ /* 0x000fe20007810000 */
[----:B------:R-:W-:Y:S01]  /*190d0*/  MUFU.TANH R127, R127 ;  /* 0x0000007f007f7308 */ /* 0x000fe20000002400 */
[----:B------:R-:W-:Y:S02]  /*190e0*/  FMNMX.FTZ R197, R169, R197, !PT ;  /* 0x000000c5a9c57209 */ /* 0x000fe40007810000 */
[----:B------:R-:W-:-:S02]  /*190f0*/  FMNMX.FTZ R199, R174, R199, !PT ;  /* 0x000000c7aec77209 */ /* 0x000fc40007810000 */
[----:B------:R-:W-:Y:S02]  /*19100*/  FMNMX.FTZ R197, R172, R197, !PT ;  /* 0x000000c5acc57209 */ /* 0x000fe40007810000 */
[----:B------:R-:W-:Y:S01]  /*19110*/  FMNMX.FTZ R199, R175, R199, !PT ;  /* 0x000000c7afc77209 */ /* 0x000fe20007810000 */
[----:B------:R-:W1:Y:S01]  /*19120*/  MUFU.TANH R128, R128 ;  /* 0x0000008000807308 */ /* 0x000e620000002400 */
        /* <DEDUP_REMOVED lines=9> */
[----:B------:R-:W2:Y:S01]  /*191c0*/  MUFU.TANH R129, R129 ;  /* 0x0000008100817308 */ /* 0x000ea20000002400 */
[----:B------:R-:W-:Y:S02]  /*191d0*/  FMNMX.FTZ R197, R181, R197, !PT ;  /* 0x000000c5b5c57209 */ /* 0x000fe40007810000 */
[----:B------:R-:W-:Y:S02]  /*191e0*/  FMNMX.FTZ R199, R154, R199, !PT ;  /* 0x000000c79ac77209 */ /* 0x000fe40007810000 */
[----:B------:R-:W-:-:S02]  /*191f0*/  FMNMX.FTZ R197, R152, R197, !PT ;  /* 0x000000c598c57209 */ /* 0x000fc40007810000 */
[----:B------:R-:W-:Y:S01]  /*19200*/  FMNMX.FTZ R199, R155, R199, !PT ;  /* 0x000000c79bc77209 */ /* 0x000fe20007810000 */
[----:B------:R-:W-:Y:S01]  /*19210*/  MUFU.TANH R131, R131 ;  /* 0x0000008300837308 */ /* 0x000fe20000002400 */
[----:B------:R-:W-:Y:S02]  /*19220*/  FMNMX.FTZ R197, R153, R197, !PT ;  /* 0x000000c599c57209 */ /* 0x000fe40007810000 */
[----:B------:R-:W-:Y:S02]  /*19230*/  FMNMX.FTZ R199, R158, R199, !PT ;  /* 0x000000c79ec77209 */ /* 0x000fe40007810000 */
[----:B------:R-:W-:Y:S01]  /*19240*/  FMNMX.FTZ R197, R156, R197, !PT ;  /* 0x000000c59cc57209 */ /* 0x000fe20007810000 */
[----:B------:R-:W-:Y:S02]  /*19250*/  WARPGROUP.DEPBAR.LE gsb0, 0x0 ;  /* 0x00008000000079c5 */ /* 0x000fe40000010000 */
[----:B------:R-:W-:Y:S01]  /*19260*/  FMNMX.FTZ R199, R159, R199, !PT ;  /* 0x000000c79fc77209 */ /* 0x000fe20007810000 */
[----:B------:R-:W3:Y:S01]  /*19270*/  MUFU.TANH R132, R132 ;  /* 0x0000008400847308 */ /* 0x000ee20000002400 */
[----:B------:R-:W-:Y:S01]  /*19280*/  FMNMX.FTZ R197, R157, R197, !PT ;  /* 0x000000c59dc57209 */ /* 0x000fe20007810000 */
[----:B------:R-:W-:Y:S01]  /*19290*/  WARPGROUP.ARRIVE ;  /* 0x00000000000079c5 */ /* 0x000fe20000000000 */
[----:B------:R-:W-:-:S02]  /*192a0*/  FMNMX.FTZ R199, R162, R199, !PT ;  /* 0x000000c7a2c77209 */ /* 0x000fc40007810000 */
[----:B------:R-:W-:Y:S02]  /*192b0*/  FMNMX.FTZ R197, R160, R197, !PT ;  /* 0x000000c5a0c57209 */ /* 0x000fe40007810000 */
[----:B------:R-:W-:Y:S01]  /*192c0*/  FMNMX.FTZ R199, R163, R199, !PT ;  /* 0x000000c7a3c77209 */ /* 0x000fe20007810000 */
[----:B------:R-:W-:Y:S01]  /*192d0*/  MUFU.TANH R134, R134 ;  /* 0x0000008600867308 */ /* 0x000fe20000002400 */
[----:B------:R-:W-:Y:S01]  /*192e0*/  FMNMX.FTZ R88, R161, R197, !PT ;  /* 0x000000c5a1587209 */ /* 0x000fe20007810000 */
[----:B------:R-:W-:Y:S03]  /*192f0*/  QGMMA.64x128x32.F32.E4M3.E4M3 R24, R208, gdesc[UR4], R24, gsb0 ;  /* 0x01e00004d0187df3 */ /* 0x000fe60008000818 */
[----:B------:R-:W-:-:S03]  /*19300*/  FMNMX.FTZ R88, R164, R88, !PT ;  /* 0x00000058a4587209 */ /* 0x000fc60007810000 */
[----:B------:R4:W-:Y:S01]  /*19310*/  MUFU.TANH R197, R198 ;  /* 0x000000c600c57308 */ /* 0x0009e20000002400 */
[----:B------:R-:W-:-:S04]  /*19320*/  FMNMX.FTZ R88, R165, R88, !PT ;  /* 0x00000058a5587209 */ /* 0x000fc80007810000 */
[----:B------:R-:W-:-:S03]  /*19330*/  FMNMX.FTZ R88, R136, R88, !PT ;  /* 0x0000005888587209 */ /* 0x000fc60007810000 */
[----:B------:R-:W3:Y:S01]  /*19340*/  MUFU.TANH R133, R133 ;  /* 0x0000008500857308 */ /* 0x000ee20000002400 */
[----:B----4-:R-:W-:Y:S01]  /*19350*/  FMUL.FTZ R198, R2, R89 ;  /* 0x0000005902c67220 */ /* 0x010fe20000410000 */
[----:B------:R-:W-:Y:S01]  /*19360*/  FMNMX.FTZ R89, R166, R199, !PT ;  /* 0x000000c7a6597209 */ /* 0x000fe20007810000 */
[----:B------:R-:W-:Y:S01]  /*19370*/  FMUL.FTZ R199, R2, R90 ;  /* 0x0000005a02c77220 */ /* 0x000fe20000410000 */
        /* <DEDUP_REMOVED lines=8> */
[----:B------:R-:W4:Y:S01]  /*19400*/  MUFU.TANH R104, R104 ;  /* 0x0000006800687308 */ /* 0x000f220000002400 */
        /* <DEDUP_REMOVED lines=16> */
[----:B0-----:R-:W-:Y:S02]  /*19510*/  FMNMX.FTZ R88, R125, R88, !PT ;  /* 0x000000587d587209 */ /* 0x001fe40007810000 */
[----:B------:R-:W-:-:S02]  /*19520*/  FMNMX.FTZ R89, R123, R89, !PT ;  /* 0x000000597b597209 */ /* 0x000fc40007810000 */
[----:B-1----:R-:W-:Y:S01]  /*19530*/  FMNMX.FTZ R88, R128, R88, !PT ;  /* 0x0000005880587209 */ /* 0x002fe20007810000 */
[----:B------:R-:W0:Y:S01]  /*19540*/  MUFU.TANH R108, R108 ;  /* 0x0000006c006c7308 */ /* 0x000e220000002400 */
[----:B------:R-:W-:Y:S02]  /*19550*/  FMNMX.FTZ R89, R126, R89, !PT ;  /* 0x000000597e597209 */ /* 0x000fe40007810000 */
[----:B--2---:R-:W-:Y:S02]  /*19560*/  FMNMX.FTZ R88, R129, R88, !PT ;  /* 0x0000005881587209 */ /* 0x004fe40007810000 */
[----:B------:R-:W-:Y:S02]  /*19570*/  FMNMX.FTZ R89, R127, R89, !PT ;  /* 0x000000597f597209 */ /* 0x000fe40007810000 */
[----:B---3--:R-:W-:Y:S01]  /*19580*/  FMNMX.FTZ R88, R132, R88, !PT ;  /* 0x0000005884587209 */ /* 0x008fe20007810000 */
[----:B------:R-:W1:Y:S01]  /*19590*/  MUFU.TANH R110, R110 ;  /* 0x0000006e006e7308 */ /* 0x000e620000002400 */
[----:B------:R-:W-:-:S02]  /*195a0*/  FMNMX.FTZ R89, R130, R89, !PT ;  /* 0x0000005982597209 */ /* 0x000fc40007810000 */
[----:B------:R-:W-:Y:S02]  /*195b0*/  FMNMX.FTZ R88, R133, R88, !PT ;  /* 0x0000005885587209 */ /* 0x000fe40007810000 */
[----:B------:R-:W-:Y:S02]  /*195c0*/  FMNMX.FTZ R89, R131, R89, !PT ;  /* 0x0000005983597209 */ /* 0x000fe40007810000 */
[----:B----4-:R-:W-:Y:S01]  /*195d0*/  FMNMX.FTZ R88, R104, R88, !PT ;  /* 0x0000005868587209 */ /* 0x010fe20007810000 */
[----:B------:R-:W2:Y:S01]  /*195e0*/  MUFU.TANH R109, R109 ;  /* 0x0000006d006d7308 */ /* 0x000ea20000002400 */
[----:B------:R-:W-:Y:S02]  /*195f0*/  FMNMX.FTZ R89, R134, R89, !PT ;  /* 0x0000005986597209 */ /* 0x000fe40007810000 */
[----:B------:R-:W-:Y:S02]  /*19600*/  FMNMX.FTZ R88, R105, R88, !PT ;  /* 0x0000005869587209 */ /* 0x000fe40007810000 */
[----:B------:R-:W-:-:S02]  /*19610*/  FMNMX.FTZ R89, R135, R89, !PT ;  /* 0x0000005987597209 */ /* 0x000fc40007810000 */
[----:B0-----:R-:W-:Y:S01]  /*19620*/  FMNMX.FTZ R88, R108, R88, !PT ;  /* 0x000000586c587209 */ /* 0x001fe20007810000 */
[----:B------:R-:W0:Y:S01]  /*19630*/  MUFU.TANH R111, R111 ;  /* 0x0000006f006f7308 */ /* 0x000e220000002400 */
[----:B------:R-:W-:-:S04]  /*19640*/  FMNMX.FTZ R89, R106, R89, !PT ;  /* 0x000000596a597209 */ /* 0x000fc80007810000 */
[----:B------:R-:W-:-:S03]  /*19650*/  FMNMX.FTZ R89, R107, R89, !PT ;  /* 0x000000596b597209 */ /* 0x000fc60007810000 */
[----:B------:R-:W3:Y:S01]  /*19660*/  MUFU.TANH R112, R112 ;  /* 0x0000007000707308 */ /* 0x000ee20000002400 */
[----:B-1----:R-:W-:Y:S02]  /*19670*/  FMNMX.FTZ R89, R110, R89, !PT ;  /* 0x000000596e597209 */ /* 0x002fe40007810000 */
[----:B--2---:R-:W-:-:S05]  /*19680*/  FMNMX.FTZ R88, R109, R88, !PT ;  /* 0x000000586d587209 */ /* 0x004fca0007810000 */
        /* <DEDUP_REMOVED lines=9> */
[----:B--2---:R-:W-:Y:S01]  /*19720*/  FMNMX.FTZ R89, R115, R89, !PT ;  /* 0x0000005973597209 */ /* 0x004fe20007810000 */
[----:B------:R-:W-:-:S06]  /*19730*/  WARPGROUP.DEPBAR.LE gsb0, 0x0 ;  /* 0x00008000000079c5 */ /* 0x000fcc0000010000 */
[----:B------:R-:W2:Y:S01]  /*19740*/  MUFU.TANH R117, R117 ;  /* 0x0000007500757308 */ /* 0x000ea20000002400 */
[----:B-1----:R-:W-:Y:S01]  /*19750*/  FMNMX.FTZ R88, R116, R88, !PT ;  /* 0x0000005874587209 */ /* 0x002fe20007810000 */
[----:B------:R-:W-:-:S06]  /*19760*/  WARPGROUP.ARRIVE ;  /* 0x00000000000079c5 */ /* 0x000fcc0000000000 */
[----:B------:R-:W1:Y:S01]  /*19770*/  MUFU.TANH R119, R119 ;  /* 0x0000007700777308 */ /* 0x000e620000002400 */
[----:B0-----:R-:W-:-:S07]  /*19780*/  FMNMX.FTZ R89, R118, R89, !PT ;  /* 0x0000005976597209 */ /* 0x001fce0007810000 */
[----:B------:R-:W0:Y:S01]  /*19790*/  MUFU.TANH R199, R199 ;  /* 0x000000c700c77308 */ /* 0x000e220000002400 */
[----:B--2---:R-:W-:-:S04]  /*197a0*/  FMNMX.FTZ R88, R117, R88, !PT ;  /* 0x0000005875587209 */ /* 0x004fc80007810000 */
[----:B------:R-:W-:-:S03]  /*197b0*/  FMNMX.FTZ R88, R197, R88, !PT ;  /* 0x00000058c5587209 */ /* 0x000fc60007810000 */
        /* <DEDUP_REMOVED lines=27> */
[----:B0-----:R-:W-:Y:S02]  /*19970*/  FMNMX.FTZ R89, R102, R89, !PT ;  /* 0x0000005966597209 */ /* 0x001fe40007810000 */
[----:B--2---:R-:W-:Y:S02]  /*19980*/  FMNMX.FTZ R201, R101, R88, !PT ;  /* 0x0000005865c97209 */ /* 0x004fe40007810000 */
[----:B-1----:R-:W-:-:S03]  /*19990*/  FMNMX.FTZ R90, R103, R89, !PT ;  /* 0x00000059675a7209 */ /* 0x002fc60007810000 */
[----:B------:R-:W0:Y:S04]  /*199a0*/  SHFL.BFLY PT, R89, R201, 0x2, 0x1f ;  /* 0x0c401f00c9597f89 */ /* 0x000e2800000e0000 */
[----:B------:R-:W1:Y:S01]  /*199b0*/  SHFL.BFLY PT, R88, R90, 0x2, 0x1f ;  /* 0x0c401f005a587f89 */ /* 0x000e6200000e0000 */
[----:B0-----:R-:W-:Y:S01]  /*199c0*/  FMNMX.FTZ R201, R201, R89, !PT ;  /* 0x00000059c9c97209 */ /* 0x001fe20007810000 */
[----:B------:R-:W-:Y:S01]  /*199d0*/  IMAD.MOV.U32 R89, RZ, RZ, -0x3ffffff0 ;  /* 0xc0000010ff597424 */ /* 0x000fe200078e00ff */
[----:B-1----:R-:W-:-:S03]  /*199e0*/  FMNMX.FTZ R90, R90, R88, !PT ;  /* 0x000000585a5a7209 */ /* 0x002fc60007810000 */
[----:B------:R-:W0:Y:S01]  /*199f0*/  SHFL.BFLY PT, R202, R201, 0x1, 0x1f ;  /* 0x0c201f00c9ca7f89 */ /* 0x000e2200000e0000 */
[----:B------:R-:W-:Y:S02]  /*19a00*/  IADD3 R88, R12, 0x500, RZ ;  /* 0x000005000c587810 */ /* 0x000fe40007ffe0ff */
[----:B------:R-:W-:Y:S01]  /*19a10*/  R2UR UR7, R89 ;  /* 0x00000000590772ca */ /* 0x000fe200000e0000 */
[----:B------:R-:W1:Y:S01]  /*19a20*/  SHFL.BFLY PT, R200, R90, 0x1, 0x1f ;  /* 0x0c201f005ac87f89 */ /* 0x000e6200000e0000 */
[----:B------:R-:W-:Y:S01]  /*19a30*/  R2UR UR6, R88 ;  /* 0x00000000580672ca */ /* 0x000fe200000e0000 */
[----:B------:R-:W-:-:S12]  /*19a40*/  IMAD.U32 R88, RZ, RZ, UR4 ;  /* 0x00000004ff587e24 */ /* 0x000fd8000f8e00ff */
[----:B------:R-:W-:Y:S01]  /*19a50*/  QGMMA.64x128x32.F32.E4M3.E4M3 R24, R212, gdesc[UR4], R24, gsb0 ;  /* 0x01e00004d4187df3 */ /* 0x000fe20008000818 */
[----:B0-----:R-:W-:Y:S02]  /*19a60*/  FMNMX.FTZ R89, R201, R202, !PT ;  /* 0x000000cac9597209 */ /* 0x001fe40007810000 */
[----:B-1----:R-:W-:-:S03]  /*19a70*/  FMNMX.FTZ R90, R90, R200, !PT ;  /* 0x000000c85a5a7209 */ /* 0x002fc60007810000 */
[C---:B------:R-:W-:Y:S01]  /*19a80*/  FFMA.FTZ R203, R89.reuse, R88, -8 ;  /* 0xc100000059cb7423 */ /* 0x040fe20000010058 */
        /* <DEDUP_REMOVED lines=101> */
[----:B-1----:R-:W-:-:S01]  /*1a0e0*/  FADD.FTZ R3, R184, R3 ;  /* 0x00000003b8037221 */ /* 0x002fc20000010000 */
        /* <DEDUP_REMOVED lines=26> */
[----:B------:R-:W-:-:S02]  /*1a290*/  WARPGROUP.DEPBAR.LE gsb0, 0x0 ;  /* 0x00008000000079c5 */ /* 0x000fc40000010000 */
[----:B------:R-:W-:Y:S02]  /*1a2a0*/  WARPGROUP.ARRIVE ;  /* 0x00000000000079c5 */ /* 0x000fe40000000000 */
[----:B------:R-:W1:Y:S01]  /*1a2b0*/  MUFU.EX2 R195, R195 ;  /* 0x000000c300c37308 */ /* 0x000e620000000800 */
[----:B--2---:R-:W-:-:S07]  /*1a2c0*/  FADD.FTZ R3, R192, R3 ;  /* 0x00000003c0037221 */ /* 0x004fce0000010000 */
[----:B------:R-:W2:Y:S01]  /*1a2d0*/  MUFU.EX2 R14, R14 ;  /* 0x0000000e000e7308 */ /* 0x000ea20000000800 */
[----:B0-----:R-:W-:-:S07]  /*1a2e0*/  FFMA.FTZ R234, R201, R234, R13 ;  /* 0x000000eac9ea7223 */ /* 0x001fce000001000d */
        /* <DEDUP_REMOVED lines=90> */
[----:B------:R-:W-:Y:S02]  /*1a890*/  VIADD R92, R12, 0x600 ;  /* 0x000006000c5c7836 */ /* 0x000fe40000000000 */
[----:B------:R-:W-:-:S03]  /*1a8a0*/  FFMA.FTZ R12, R114, R88, -R203 ;  /* 0x00000058720c7223 */ /* 0x000fc600000108cb */
[----:B------:R-:W-:Y:S01]  /*1a8b0*/  R2UR UR6, R92 ;  /* 0x000000005c0672ca */ /* 0x000fe200000e0000 */
        /* <DEDUP_REMOVED lines=8> */
[----:B-1----:R-:W-:-:S01]  /*1a940*/  FADD.FTZ R114, R150, R93 ;  /* 0x0000005d96727221 */ /* 0x002fc20000010000 */
[----:B------:R-:W-:-:S05]  /*1a950*/  IMAD.MOV.U32 R93, RZ, RZ, -0x3ffffff0 ;  /* 0xc0000010ff5d7424 */ /* 0x000fca00078e00ff */
[----:B------:R-:W-:Y:S01]  /*1a960*/  R2UR UR7, R93 ;  /* 0x000000005d0772ca */ /* 0x000fe200000e0000 */
[----:B------:R-:W1:Y:S01]  /*1a970*/  MUFU.EX2 R141, R141 ;  /* 0x0000008d008d7308 */ /* 0x000e620000000800 */
[----:B--2---:R-:W-:-:S01]  /*1a980*/  FADD.FTZ R234, R137, R234 ;  /* 0x000000ea89ea7221 */ /* 0x004fc20000010000 */
[----:B------:R-:W-:Y:S01]  /*1a990*/  FFMA.FTZ R93, R199, R88, -R203 ;  /* 0x00000058c75d7223 */ /* 0x000fe200000108cb */
[----:B------:R-:W-:-:S05]  /*1a9a0*/  @!P1 LEA R199, R232, R16, 0x3 ;  /* 0x00000010e8c79211 */ /* 0x000fca00078e18ff */
[----:B------:R-:W2:Y:S01]  /*1a9b0*/  MUFU.EX2 R144, R144 ;  /* 0x0000009000907308 */ /* 0x000ea20000000800 */
[----:B0-----:R-:W-:-:S01]  /*1a9c0*/  FADD.FTZ R234, R140, R234 ;  /* 0x000000ea8cea7221 */ /* 0x001fc20000010000 */
[----:B------:R-:W-:Y:S02]  /*1a9d0*/  @!P1 VIADD R199, R199, 0x2e840 ;  /* 0x0002e840c7c79836 */ /* 0x000fe40000000000 */
[----:B------:R-:W-:Y:S03]  /*1a9e0*/  QGMMA.64x128x32.F32.E4M3.E4M3 R24, R216, gdesc[UR4], R24, gsb0 ;  /* 0x01e00004d8187df3 */ /* 0x000fe60008000818 */
[----:B------:R-:W-:Y:S01]  /*1a9f0*/  @!P1 PRMT R199, RZ, 0x654, R199 ;  /* 0x00000654ffc79816 */ /* 0x000fe200000000c7 */
        /* <DEDUP_REMOVED lines=91> */
[----:B------:R2:W-:Y:S01]  /*1afb0*/  @!P1 SYNCS.ARRIVE.TRANS64.RED.A1T0 RZ, [R199+URZ], RZ ;  /* 0x000000ffc7ff99a7 */ /* 0x0005e2000810043f */
[----:B0-----:R-:W-:-:S05]  /*1afc0*/  FADD.FTZ R114, R204, R114 ;  /* 0x00000072cc727221 */ /* 0x001fca0000010000 */
[----:B------:R-:W0:Y:S08]  /*1afd0*/  MUFU.EX2 R96, R96 ;  /* 0x0000006000607308 */ /* 0x000e300000000800 */
[----:B------:R-:W4:Y:S01]  /*1afe0*/  MUFU.EX2 R98, R98 ;  /* 0x0000006200627308 */ /* 0x000f220000000800 */
[----:B---3--:R-:W-:-:S07]  /*1aff0*/  FADD.FTZ R118, R95, R118 ;  /* 0x000000765f767221 */ /* 0x008fce0000010000 */
[----:B------:R-:W3:Y:S01]  /*1b000*/  MUFU.EX2 R97, R97 ;  /* 0x0000006100617308 */ /* 0x000ee20000000800 */
[----:B0-----:R-:W-:-:S07]  /*1b010*/  FADD.FTZ R114, R96, R114 ;  /* 0x0000007260727221 */ /* 0x001fce0000010000 */
[----:B------:R-:W0:Y:S01]  /*1b020*/  MUFU.EX2 R99, R99 ;  /* 0x0000006300637308 */ /* 0x000e220000000800 */
[----:B----4-:R-:W-:-:S07]  /*1b030*/  FADD.FTZ R118, R98, R118 ;  /* 0x0000007662767221 */ /* 0x010fce0000010000 */
[----:B------:R-:W4:Y:S01]  /*1b040*/  MUFU.EX2 R100, R100 ;  /* 0x0000006400647308 */ /* 0x000f220000000800 */
[----:B---3--:R-:W-:-:S07]  /*1b050*/  FADD.FTZ R114, R97, R114 ;  /* 0x0000007261727221 */ /* 0x008fce0000010000 */
[----:B------:R-:W3:Y:S01]  /*1b060*/  MUFU.EX2 R102, R102 ;  /* 0x0000006600667308 */ /* 0x000ee20000000800 */
[----:B0-----:R-:W-:-:S07]  /*1b070*/  FADD.FTZ R118, R99, R118 ;  /* 0x0000007663767221 */ /* 0x001fce0000010000 */
[----:B------:R-:W0:Y:S01]  /*1b080*/  MUFU.EX2 R101, R101 ;  /* 0x0000006500657308 */ /* 0x000e220000000800 */
[----:B----4-:R-:W-:-:S07]  /*1b090*/  FADD.FTZ R114, R100, R114 ;  /* 0x0000007264727221 */ /* 0x010fce0000010000 */
[----:B------:R-:W1:Y:S01]  /*1b0a0*/  MUFU.EX2 R103, R103 ;  /* 0x0000006700677308 */ /* 0x000e620000000800 */
[----:B---3--:R-:W-:-:S01]  /*1b0b0*/  FADD.FTZ R118, R102, R118 ;  /* 0x0000007666767221 */ /* 0x008fc20000010000 */
[----:B0-----:R-:W-:-:S03]  /*1b0c0*/  FADD.FTZ R234, R101, R114 ;  /* 0x0000007265ea7221 */ /* 0x001fc60000010000 */
[----:B-1----:R-:W-:Y:S01]  /*1b0d0*/  FADD.FTZ R3, R103, R118 ;  /* 0x0000007667037221 */ /* 0x002fe20000010000 */
[----:B--2---:R-:W-:Y:S06]  /*1b0e0*/  @!P0 BRA `(.L_x_6536) ;  /* 0x0000000000048947 */ /* 0x004fec0003800000 */
[----:B------:R-:W-:Y:S01]  /*1b0f0*/  BPT.TRAP 0x1 ;  /* 0x000000040000795c */ /* 0x000fe20000300000 */
.L_x_6536:
[----:B------:R-:W2:Y:S04]  /*1b100*/  LDL R0, [R1+0x8c] ;  /* 0x00008c0001007983 */ /* 0x000ea80000100800 */
[----:B------:R-:W3:Y:S01]  /*1b110*/  LDL R114, [R1+0x54] ;  /* 0x0000540001727983 */ /* 0x000ee20000100800 */
[----:B------:R-:W-:Y:S02]  /*1b120*/  F2FP.SATFINITE.E4M3.F32.PACK_AB_MERGE_C R158, R159, R158, RZ ;  /* 0x0000009e9f9e723e */ /* 0x000fe400048070ff */
[----:B------:R-:W-:Y:S02]  /*1b130*/  F2FP.SATFINITE.E4M3.F32.PACK_AB_MERGE_C R164, R165, R164, RZ ;  /* 0x000000a4a5a4723e */ /* 0x000fe400048070ff */
[----:B------:R-:W-:Y:S02]  /*1b140*/  F2FP.SATFINITE.E4M3.F32.PACK_AB_MERGE_C R156, R157, R156, RZ ;  /* 0x0000009c9d9c723e */ /* 0x000fe400048070ff */
[----:B------:R-:W-:-:S02]  /*1b150*/  F2FP.SATFINITE.E4M3.F32.PACK_AB_MERGE_C R202, R204, R202, RZ ;  /* 0x000000caccca723e */ /* 0x000fc400048070ff */
[----:B------:R-:W-:Y:S02]  /*1b160*/  F2FP.SATFINITE.E4M3.F32.PACK_AB_MERGE_C R158, R155, R154, R158 ;  /* 0x0000009a9b9e723e */ /* 0x000fe4000480709e */
[----:B------:R-:W-:Y:S02]  /*1b170*/  F2FP.SATFINITE.E4M3.F32.PACK_AB_MERGE_C R164, R161, R160, R164 ;  /* 0x000000a0a1a4723e */ /* 0x000fe400048070a4 */
[----:B------:R-:W-:Y:S02]  /*1b180*/  F2FP.SATFINITE.E4M3.F32.PACK_AB_MERGE_C R185, R186, R185, RZ ;  /* 0x000000b9bab9723e */ /* 0x000fe400048070ff */
[----:B------:R-:W-:Y:S02]  /*1b190*/  F2FP.SATFINITE.E4M3.F32.PACK_AB_MERGE_C R187, R188, R187, RZ ;  /* 0x000000bbbcbb723e */ /* 0x000fe400048070ff */
[----:B------:R-:W-:Y:S02]  /*1b1a0*/  F2FP.SATFINITE.E4M3.F32.PACK_AB_MERGE_C R193, R194, R193, RZ ;  /* 0x000000c1c2c1723e */ /* 0x000fe400048070ff */
[----:B------:R-:W-:-:S02]  /*1b1b0*/  F2FP.SATFINITE.E4M3.F32.PACK_AB_MERGE_C R195, R196, R195, RZ ;  /* 0x000000c3c4c3723e */ /* 0x000fc400048070ff */
[----:B------:R-:W-:Y:S02]  /*1b1c0*/  F2FP.SATFINITE.E4M3.F32.PACK_AB_MERGE_C R172, R173, R172, RZ ;  /* 0x000000acadac723e */ /* 0x000fe400048070ff */
[----:B------:R-:W-:Y:S02]  /*1b1d0*/  F2FP.SATFINITE.E4M3.F32.PACK_AB_MERGE_C R174, R175, R174, RZ ;  /* 0x000000aeafae723e */ /* 0x000fe400048070ff */
        /* <DEDUP_REMOVED lines=112> */
[----:B------:R-:W-:Y:S02]  /*1b8e0*/  MOV R200, R156 ;  /* 0x0000009c00c87202 */ /* 0x000fe40000000f00 */
[----:B--2---:R-:W-:Y:S01]  /*1b8f0*/  R2UR UR4, R0 ;  /* 0x00000000000472ca */ /* 0x004fe200000e0000 */
[----:B------:R-:W-:Y:S01]  /*1b900*/  IMAD R0, R21, 0x8, R16 ;  /* 0x0000000815007824 */ /* 0x000fe200078e0210 */
[----:B---3--:R-:W-:-:S03]  /*1b910*/  ISETP.GT.AND P1, PT, R20, R114, PT ;  /* 0x000000721400720c */ /* 0x008fc60003f24270 */
[----:B------:R-:W-:-:S08]  /*1b920*/  VIADD R0, R0, 0x2e860 ;  /* 0x0002e86000007836 */ /* 0x000fd00000000000 */
[----:B------:R-:W-:-:S05]  /*1b930*/  IMAD.U32 R21, RZ, RZ, UR4 ;  /* 0x00000004ff157e24 */ /* 0x000fca000f8e00ff */
[----:B------:R-:W-:Y:S01]  /*1b940*/  PRMT R0, R21, 0x654, R0 ;  /* 0x0000065415007816 */ /* 0x000fe20000000000 */
[----:B------:R-:W-:-:S03]  /*1b950*/  IMAD.MOV.U32 R21, RZ, RZ, R232 ;  /* 0x000000ffff157224 */ /* 0x000fc600078e00e8 */
[----:B------:R0:W-:Y:S01]  /*1b960*/  SYNCS.ARRIVE.TRANS64.RED.A1T0 RZ, [R0+URZ], RZ ;  /* 0x000000ff00ff79a7 */ /* 0x0001e2000810043f */
[----:B------:R-:W-:Y:S01]  /*1b970*/  IADD3 R20, R20, -0x1, RZ ;  /* 0xffffffff14147810 */ /* 0x000fe20007ffe0ff */
[----:B0-----:R-:W-:Y:S01]  /*1b980*/  IMAD.MOV.U32 R0, RZ, RZ, R89 ;  /* 0x000000ffff007224 */ /* 0x001fe200078e0059 */
[----:B------:R-:W-:Y:S06]  /*1b990*/  @P1 BRA `(.L_x_6537) ;  /* 0xffffffb000481947 */ /* 0x000fec000383ffff */
.L_x_6526:
[----:B------:R-:W-:Y:S05]  /*1b9a0*/  WARPSYNC.ALL ;  /* 0x0000000000007948 */ /* 0x000fea0003800000 */
[----:B------:R-:W-:Y:S06]  /*1b9b0*/  BAR.ARV 0x8, 0x180 ;  /* 0x0206000000007b1d */ /* 0x000fec0000002000 */
[----:B------:R-:W-:Y:S05]  /*1b9c0*/  @!P0 BRA `(.L_x_6538) ;  /* 0x0000000000048947 */ /* 0x000fea0003800000 */
[----:B------:R-:W-:Y:S01]  /*1b9d0*/  BPT.TRAP 0x1 ;  /* 0x000000040000795c */ /* 0x000fe20000300000 */
.L_x_6538:
[----:B------:R-:W-:Y:S01]  /*1b9e0*/  IMAD R11, R232, 0x8, R16 ;  /* 0x00000008e80b7824 */ /* 0x000fe200078e0210 */
[----:B------:R-:W-:-:S04]  /*1b9f0*/  SHF.L.U32 R0, R235, 0x1f, RZ ;  /* 0x0000001feb007819 */ /* 0x000fc800000006ff */
[----:B------:R0:W1:Y:S01]  /*1ba00*/  SYNCS.PHASECHK.TRANS64.TRYWAIT P1, [R11+URZ+0x2e850], R0 ;  /* 0x02e850000b0075a7 */ /* 0x000062000802017f */
[----:B------:R-:W-:Y:S05]  /*1ba10*/  @!P0 BRA `(.L_x_6539) ;  /* 0x0000000000048947 */ /* 0x000fea0003800000 */
[----:B------:R-:W-:Y:S01]  /*1ba20*/  BPT.TRAP 0x1 ;  /* 0x000000040000795c */ /* 0x000fe20000300000 */
.L_x_6539:
[----:B------:R-:W-:-:S05]  /*1ba30*/  VIADD R16, R16, 0x400 ;  /* 0x0000040010107836 */ /* 0x000fca0000000000 */
[----:B------:R-:W-:-:S04]  /*1ba40*/  SHF.R.U32.HI R16, RZ, 0x4, R16 ;  /* 0x00000004ff107819 */ /* 0x000fc80000011610 */
[----:B------:R-:W-:-:S04]  /*1ba50*/  LOP3.LUT R16, R16, 0x3fff, RZ, 0xc0, !PT ;  /* 0x00003fff10107812 */ /* 0x000fc800078ec0ff */
[----:B------:R-:W-:Y:S01]  /*1ba60*/  LOP3.LUT R5, R16, 0x10000, RZ, 0xfc, !PT ;  /* 0x0001000010057812 */ /* 0x000fe200078efcff */
[----:B-1----:R-:W-:Y:S06]  /*1ba70*/  @P1 BRA `(.L_x_6540) ;  /* 0x0000000000081947 */ /* 0x002fec0003800000 */
[----:B------:R-:W1:Y:S02]  /*1ba80*/  SYNCS.PHASECHK.TRANS64.TRYWAIT P1, [R11+URZ+0x2e850], R0 ;  /* 0x02e850000b0075a7 */ /* 0x000e64000802017f */
[----:B-1----:R-:W-:Y:S05]  /*1ba90*/  @!P1 BRA `(.L_x_6541) ;  /* 0x000000cc00309947 */ /* 0x002fea0003800000 */
.L_x_6540:
[----:B------:R-:W-:Y:S01]  /*1baa0*/  IMAD R4, R232, 0x700, R5 ;  /* 0x00000700e8047824 */ /* 0x000fe200078e0205 */
[----:B------:R-:W-:Y:S01]  /*1bab0*/  MOV R5, 0xc0000010 ;  /* 0xc000001000057802 */ /* 0x000fe20000000f00 */
[----:B------:R-:W-:Y:S05]  /*1bac0*/  WARPSYNC.ALL ;  /* 0x0000000000007948 */ /* 0x000fea0003800000 */
[C---:B------:R-:W-:Y:S01]  /*1bad0*/  R2UR UR6, R4.reuse ;  /* 0x00000000040672ca */ /* 0x040fe200000e0000 */
[----:B------:R-:W-:Y:S01]  /*1bae0*/  VIADD R6, R4, 0x100 ;  /* 0x0000010004067836 */ /* 0x000fe20000000000 */
[----:B------:R-:W-:Y:S01]  /*1baf0*/  R2UR UR7, R5 ;  /* 0x00000000050772ca */ /* 0x000fe200000e0000 */
[----:B------:R-:W-:Y:S01]  /*1bb00*/  WARPGROUP.ARRIVE ;  /* 0x00000000000079c5 */ /* 0x000fe20000000000 */
[----:B------:R-:W-:Y:S01]  /*1bb10*/  IMAD.MOV.U32 R7, RZ, RZ, -0x3ffffff0 ;  /* 0xc0000010ff077424 */ /* 0x000fe200078e00ff */
[----:B------:R-:W0:Y:S01]  /*1bb20*/  LDL R12, [R1+0xa0] ;  /* 0x0000a000010c7983 */ /* 0x000e220000100800 */
[----:B------:R-:W-:-:S03]  /*1bb30*/  ULDC.64 UR4, c[0x0][0x9a0] ;  /* 0x0002680000047ab9 */ /* 0x000fc60000000a00 */
[----:B------:R-:W2:Y:S04]  /*1bb40*/  LDL R10, [R1+0x84] ;  /* 0x00008400010a7983 */ /* 0x000ea80000100800 */
[----:B------:R-:W3:Y:S01]  /*1bb50*/  LDL R2, [R1+0x74] ;  /* 0x0000740001027983 */ /* 0x000ee20000100800 */
[----:B------:R-:W-:Y:S01]  /*1bb60*/  ISETP.NE.U32.AND P1, PT, RZ, UR4, PT ;  /* 0x00000004ff007c0c */ /* 0x000fe2000bf25070 */
[----:B------:R-:W-:Y:S01]  /*1bb70*/  QGMMA.64x128x32.F32.E4M3.E4M3 R24, R224, gdesc[UR4], R24, gsb0 ;  /* 0x01e00004e0187df3 */ /* 0x000fe20008000818 */
[----:B------:R-:W-:Y:S01]  /*1bb80*/  R2UR UR6, R6 ;  /* 0x00000000060672ca */ /* 0x000fe200000e0000 */
[----:B------:R-:W-:Y:S01]  /*1bb90*/  VIADD R6, R4, 0x200 ;  /* 0x0000020004067836 */ /* 0x000fe20000000000 */
[----:B------:R-:W-:Y:S01]  /*1bba0*/  R2UR UR7, R7 ;  /* 0x00000000070772ca */ /* 0x000fe200000e0000 */
[----:B------:R-:W-:Y:S01]  /*1bbb0*/  IMAD.MOV.U32 R7, RZ, RZ, -0x3ffffff0 ;  /* 0xc0000010ff077424 */ /* 0x000fe200078e00ff */
[----:B------:R-:W-:-:S02]  /*1bbc0*/  ISETP.NE.AND.EX P1, PT, RZ, UR5, PT, P1 ;  /* 0x00000005ff007c0c */ /* 0x000fc4000bf25310 */
[----:B------:R-:W-:-:S11]  /*1bbd0*/  MOV R13, 0xc0000010 ;  /* 0xc0000010000d7802 */ /* 0x000fd60000000f00 */
[----:B------:R-:W3:Y:S01]  /*1bbe0*/  @P1 LDC.64 R8, c[0x0][0x9d0] ;  /* 0x00027400ff081b82 */ /* 0x000ee20000000a00 */
[----:B------:R-:W-:Y:S02]  /*1bbf0*/  WARPGROUP.DEPBAR.LE gsb0, 0x0 ;  /* 0x00008000000079c5 */ /* 0x000fe40000010000 */
[----:B------:R-:W-:-:S06]  /*1bc00*/  WARPGROUP.ARRIVE ;  /* 0x00000000000079c5 */ /* 0x000fcc0000000000 */
[----:B------:R-:W-:Y:S01]  /*1bc10*/  QGMMA.64x128x32.F32.E4M3.E4M3 R24, R220, gdesc[UR4], R24, gsb0 ;  /* 0x01e00004dc187df3 */ /* 0x000fe20008000818 */
[----:B------:R-:W-:Y:S02]  /*1bc20*/  R2UR UR6, R6 ;  /* 0x00000000060672ca */ /* 0x000fe400000e0000 */
[----:B------:R-:W-:Y:S01]  /*1bc30*/  R2UR UR7, R7 ;  /* 0x00000000070772ca */ /* 0x000fe200000e0000 */
[----:B------:R-:W-:Y:S01]  /*1bc40*/  IMAD.MOV.U32 R7, RZ, RZ, -0x3ffffff0 ;  /* 0xc0000010ff077424 */ /* 0x000fe200078e00ff */
[----:B------:R-:W-:Y:S01]  /*1bc50*/  IADD3 R6, R4, 0x300, RZ ;  /* 0x0000030004067810 */ /* 0x000fe20007ffe0ff */
[----:B------:R-:W-:Y:S02]  /*1bc60*/  WARPGROUP.DEPBAR.LE gsb0, 0x0 ;  /* 0x00008000000079c5 */ /* 0x000fe40000010000 */
[----:B------:R-:W-:-:S08]  /*1bc70*/  WARPGROUP.ARRIVE ;  /* 0x00000000000079c5 */ /* 0x000fd00000000000 */
[----:B------:R-:W-:Y:S01]  /*1bc80*/  QGMMA.64x128x32.F32.E4M3.E4M3 R24, R200, gdesc[UR4], R24, gsb0 ;  /* 0x01e00004c8187df3 */ /* 0x000fe20008000818 */
[----:B------:R-:W-:Y:S02]  /*1bc90*/  R2UR UR6, R6 ;  /* 0x00000000060672ca */ /* 0x000fe400000e0000 */
[----:B------:R-:W-:Y:S02]  /*1bca0*/  R2UR UR7, R7 ;  /* 0x00000000070772ca */ /* 0x000fe400000e0000 */
[----:B------:R-:W0:Y:S02]  /*1bcb0*/  @P1 LDC.64 R6, c[0x0][0x9c8] ;  /* 0x00027200ff061b82 */ /* 0x000e240000000a00 */
[----:B01----:R-:W-:Y:S02]  /*1bcc0*/  @P1 IMAD R0, R12, R6, RZ ;  /* 0x000000060c001224 */ /* 0x003fe400078e02ff */
[----:B------:R-:W-:Y:S02]  /*1bcd0*/  VIADD R12, R4, 0x400 ;  /* 0x00000400040c7836 */ /* 0x000fe40000000000 */
[----:B--2---:R-:W-:-:S02]  /*1bce0*/  @P1 IMAD R5, R10, R7, R0 ;  /* 0x000000070a051224 */ /* 0x004fc400078e0200 */
[----:B------:R-:W-:-:S04]  /*1bcf0*/  @P1 IMAD.WIDE.U32 R6, R10, R6, RZ ;  /* 0x000000060a061225 */ /* 0x000fc800078e00ff */
[----:B------:R-:W-:Y:S02]  /*1bd00*/  @P1 IMAD.IADD R7, R7, 0x1, R5 ;  /* 0x0000000107071824 */ /* 0x000fe400078e0205 */
[----:B------:R-:W-:Y:S02]  /*1bd10*/  IMAD.MOV.U32 R0, RZ, RZ, 0x3f800000 ;  /* 0x3f800000ff007424 */ /* 0x000fe400078e00ff */
[----:B---3--:R-:W-:-:S04]  /*1bd20*/  @P1 IMAD.WIDE.U32 R6, R2, R8, R6 ;  /* 0x0000000802061225 */ /* 0x008fc800078e0006 */
[----:B------:R-:W-:Y:S01]  /*1bd30*/  @P1 IMAD R5, R2, R9, R7 ;  /* 0x0000000902051224 */ /* 0x000fe200078e0207 */
        /* <DEDUP_REMOVED lines=17> */
[----:B------:R-:W1:Y:S01]  /*1be50*/  SHFL.BFLY PT, R7, R234, 0x2, 0x1f ;  /* 0x0c401f00ea077f89 */ /* 0x000e6200000e0000 */
[----:B------:R-:W-:Y:S02]  /*1be60*/  WARPGROUP.DEPBAR.LE gsb0, 0x0 ;  /* 0x00008000000079c5 */ /* 0x000fe40000010000 */
[----:B------:R-:W-:-:S06]  /*1be70*/  WARPGROUP.ARRIVE ;  /* 0x00000000000079c5 */ /* 0x000fcc0000000000 */
[----:B------:R-:W-:Y:S01]  /*1be80*/  QGMMA.64x128x32.F32.E4M3.E4M3 R24, R212, gdesc[UR4], R24, gsb0 ;  /* 0x01e00004d4187df3 */ /* 0x000fe20008000818 */
[----:B------:R-:W-:Y:S02]  /*1be90*/  R2UR UR6, R4 ;  /* 0x00000000040672ca */ /* 0x000fe400000e0000 */
[----:B------:R-:W-:Y:S01]  /*1bea0*/  R2UR UR7, R5 ;  /* 0x00000000050772ca */ /* 0x000fe200000e0000 */
[----:B------:R-:W3:Y:S01]  /*1beb0*/  SHFL.BFLY PT, R4, R3, 0x2, 0x1f ;  /* 0x0c401f0003047f89 */ /* 0x000ee200000e0000 */
[----:B-1----:R-:W-:-:S05]  /*1bec0*/  FADD.FTZ R7, R7, R234 ;  /* 0x000000ea07077221 */ /* 0x002fca0000010000 */
[----:B------:R-:W1:Y:S01]  /*1bed0*/  SHFL.BFLY PT, R2, R7, 0x1, 0x1f ;  /* 0x0c201f0007027f89 */ /* 0x000e6200000e0000 */
[----:B---3--:R-:W-:-:S05]  /*1bee0*/  FADD.FTZ R4, R4, R3 ;  /* 0x0000000304047221 */ /* 0x008fca0000010000 */
[----:B------:R-:W0:Y:S01]  /*1bef0*/  SHFL.BFLY PT, R5, R4, 0x1, 0x1f ;  /* 0x0c201f0004057f89 */ /* 0x000e2200000e0000 */
[----:B-1----:R-:W-:-:S05]  /*1bf00*/  FADD.FTZ R6, R7, R2 ;  /* 0x0000000207067221 */ /* 0x002fca0000010000 */
[C---:B------:R-:W-:Y:S01]  /*1bf10*/  FSETP.NE.FTZ.AND P1, PT, R6.reuse, RZ, PT ;  /* 0x000000ff0600720b */ /* 0x040fe20003f35000 */
[----:B------:R-:W-:Y:S01]  /*1bf20*/  FMUL.FTZ R10, R6, 0.00390625 ;  /* 0x3b800000060a7820 */ /* 0x000fe20000410000 */
[----:B------:R-:W-:-:S04]  /*1bf30*/  MOV R3, RZ ;  /* 0x000000ff00037202 */ /* 0x000fc80000000f00 */
[----:B------:R-:W-:Y:S01]  /*1bf40*/  FSETP.NE.FTZ.AND P2, PT, R10, RZ, PT ;  /* 0x000000ff0a00720b */ /* 0x000fe20003f55000 */
[----:B0-----:R-:W-:-:S04]  /*1bf50*/  FADD.FTZ R8, R4, R5 ;  /* 0x0000000504087221 */ /* 0x001fc80000010000 */
[----:B------:R-:W-:Y:S02]  /*1bf60*/  FMUL.FTZ R12, R8, 0.00390625 ;  /* 0x3b800000080c7820 */ /* 0x000fe40000410000 */
[----:B------:R-:W-:Y:S03]  /*1bf70*/  @P1 MUFU.RCP R3, R6 ;  /* 0x0000000600031308 */ /* 0x000fe60000001000 */
[----:B------:R-:W-:Y:S01]  /*1bf80*/  FSETP.NE.FTZ.AND P3, PT, R12, RZ, PT ;  /* 0x000000ff0c00720b */ /* 0x000fe20003f75000 */
[----:B------:R-:W-:Y:S02]  /*1bf90*/  WARPGROUP.DEPBAR.LE gsb0, 0x0 ;  /* 0x00008000000079c5 */ /* 0x000fe40000010000 */
[----:B------:R-:W-:-:S06]  /*1bfa0*/  WARPGROUP.ARRIVE ;  /* 0x00000000000079c5 */ /* 0x000fcc0000000000 */
[----:B------:R-:W-:Y:S01]  /*1bfb0*/  QGMMA.64x128x32.F32.E4M3.E4M3 R24, R216, gdesc[UR4], R24, gsb0 ;  /* 0x01e00004d8187df3 */ /* 0x000fe20008000818 */
[----:B------:R-:W-:Y:S01]  /*1bfc0*/  FSETP.NE.FTZ.AND P1, PT, R8, RZ, PT ;  /* 0x000000ff0800720b */ /* 0x000fe20003f35000 */
[----:B------:R-:W-:Y:S01]  /*1bfd0*/  IMAD.MOV.U32 R7, RZ, RZ, RZ ;  /* 0x000000ffff077224 */ /* 0x000fe200078e00ff */
[----:B------:R-:W0:Y:S08]  /*1bfe0*/  @P2 MUFU.LG2 R5, R10 ;  /* 0x0000000a00052308 */ /* 0x000e300000000c00 */
[----:B------:R-:W1:Y:S08]  /*1bff0*/  @P3 MUFU.LG2 R4, R12 ;  /* 0x0000000c00043308 */ /* 0x000e700000000c00 */
[----:B------:R-:W3:Y:S01]  /*1c000*/  @P1 MUFU.RCP R7, R8 ;  /* 0x0000000800071308 */ /* 0x000ee20000001000 */
[C---:B------:R-:W-:Y:S01]  /*1c010*/  @P2 FMUL.FTZ R2, R88.reuse, 0.69314718246459960938 ;  /* 0x3f31721858022820 */ /* 0x040fe20000410000 */
[----:B------:R-:W-:Y:S01]  /*1c020*/  @P3 FMUL.FTZ R88, R88, 0.69314718246459960938 ;  /* 0x3f31721858583820 */ /* 0x000fe20000410000 */
[----:B0-----:R-:W-:Y:S01]  /*1c030*/  @P2 FMUL.FTZ R5, R5, 0.69314718246459960938 ;  /* 0x3f31721805052820 */ /* 0x001fe20000410000 */
[----:B------:R-:W-:-:S02]  /*1c040*/  IMAD.MOV.U32 R91, RZ, RZ, -0x800000 ;  /* 0xff800000ff5b7424 */ /* 0x000fc400078e00ff */
[----:B------:R-:W-:Y:S02]  /*1c050*/  IMAD.MOV.U32 R92, RZ, RZ, -0x800000 ;  /* 0xff800000ff5c7424 */ /* 0x000fe400078e00ff */
[----:B-1----:R-:W-:Y:S01]  /*1c060*/  @P3 FMUL.FTZ R9, R4, 0.69314718246459960938 ;  /* 0x3f31721804093820 */ /* 0x002fe20000410000 */
[----:B------:R-:W-:-:S01]  /*1c070*/  @P2 FFMA.FTZ R91, R2, R89, R5 ;  /* 0x00000059025b2223 */ /* 0x000fc20000010005 */
[----:B--2---:R-:W-:Y:S02]  /*1c080*/  FMUL.FTZ R4, R3, R0 ;  /* 0x0000000003047220 */ /* 0x004fe40000410000 */
[----:B------:R-:W-:-:S01]  /*1c090*/  @P3 FFMA.FTZ R92, R88, R90, R9 ;  /* 0x0000005a585c3223 */ /* 0x000fc20000010009 */
[----:B---3--:R-:W-:Y:S01]  /*1c0a0*/  FMUL.FTZ R7, R7, R0 ;  /* 0x0000000007077220 */ /* 0x008fe20000410000 */
[----:B------:R-:W-:Y:S02]  /*1c0b0*/  WARPGROUP.DEPBAR.LE gsb0, 0x0 ;  /* 0x00008000000079c5 */ /* 0x000fe40000010000 */
[----:B------:R-:W-:Y:S05]  /*1c0c0*/  @!P0 BRA `(.L_x_6542) ;  /* 0x0000000000048947 */ /* 0x000fea0003800000 */
[----:B------:R-:W-:Y:S01]  /*1c0d0*/  BPT.TRAP 0x1 ;  /* 0x000000040000795c */ /* 0x000fe20000300000 */
.L_x_6542:
[----:B------:R-:W2:Y:S04]  /*1c0e0*/  LDL R2, [R1+0x8c] ;  /* 0x00008c0001027983 */ /* 0x000ea80000100800 */
[----:B------:R-:W3:Y:S01]  /*1c0f0*/  LDL.LU R0, [R1+0xbc] ;  /* 0x0000bc0001007983 */ /* 0x000ee20000300800 */
[----:B------:R-:W-:Y:S02]  /*1c100*/  VIADD R232, R232, 0x1 ;  /* 0x00000001e8e87836 */ /* 0x000fe40000000000 */
        /* <DEDUP_REMOVED lines=59> */
[----:B------:R-:W-:-:S02]  /*1c4c0*/  SEL R232, R232, RZ, P1 ;  /* 0x000000ffe8e87207 */ /* 0x000fc40000800000 */
[----:B--2---:R-:W-:Y:S01]  /*1c4d0*/  R2UR UR4, R2 ;  /* 0x00000000020472ca */ /* 0x004fe200000e0000 */
[----:B------:R-:W-:Y:S02]  /*1c4e0*/  VIADD R2, R11, 0x2e860 ;  /* 0x0002e8600b027836 */ /* 0x000fe40000000000 */
[----:B------:R-:W-:-:S10]  /*1c4f0*/  FMUL.FTZ R11, R29, R4 ;  /* 0x000000041d0b7220 */ /* 0x000fd40000410000 */
[----:B------:R-:W-:Y:S02]  /*1c500*/  MOV R3, UR4 ;  /* 0x0000000400037c02 */ /* 0x000fe40008000f00 */
[----:B---3--:R-:W-:Y:S01]  /*1c510*/  R2UR UR4, R0 ;  /* 0x00000000000472ca */ /* 0x008fe200000e0000 */
[-C--:B------:R-:W-:Y:S01]  /*1c520*/  FMUL.FTZ R0, R24, R4.reuse ;  /* 0x0000000418007220 */ /* 0x080fe20000410000 */
[----:B------:R-:W-:Y:S01]  /*1c530*/  PRMT R3, R3, 0x654, R2 ;  /* 0x0000065403037816 */ /* 0x000fe20000000002 */
[----:B------:R-:W-:Y:S01]  /*1c540*/  FMUL.FTZ R2, R28, R4 ;  /* 0x000000041c027220 */ /* 0x000fe20000410000 */
[----:B------:R-:W-:Y:S01]  /*1c550*/  SEL R4, RZ, 0x1, P1 ;  /* 0x00000001ff047807 */ /* 0x000fe20000800000 */
[-C--:B------:R-:W-:Y:S01]  /*1c560*/  FMUL.FTZ R24, R74, R7.reuse ;  /* 0x000000074a187220 */ /* 0x080fe20000410000 */
[----:B------:R0:W-:Y:S01]  /*1c570*/  SYNCS.ARRIVE.TRANS64.RED.A1T0 RZ, [R3+URZ], RZ ;  /* 0x000000ff03ff79a7 */ /* 0x0001e2000810043f */
[----:B------:R-:W-:Y:S01]  /*1c580*/  FMUL.FTZ R74, R35, R7 ;  /* 0x00000007234a7220 */ /* 0x000fe20000410000 */
[----:B------:R-:W-:-:S05]  /*1c590*/  LOP3.LUT R235, R235, R4, RZ, 0x3c, !PT ;  /* 0x00000004ebeb7212 */ /* 0x000fca00078e3cff */
[----:B------:R-:W-:Y:S01]  /*1c5a0*/  UIADD3 UR4, UR4, 0x1, URZ ;  /* 0x0000000104047890 */ /* 0x000fe2000fffe03f */
[-C--:B0-----:R-:W-:Y:S01]  /*1c5b0*/  FMUL.FTZ R3, R66, R7.reuse ;  /* 0x0000000742037220 */ /* 0x081fe20000410000 */
[----:B------:R-:W-:-:S04]  /*1c5c0*/  FMUL.FTZ R66, R46, R7 ;  /* 0x000000072e427220 */ /* 0x000fc80000410000 */
[----:B------:R-:W-:-:S05]  /*1c5d0*/  IMAD.U32 R5, RZ, RZ, UR4 ;  /* 0x00000004ff057e24 */ /* 0x000fca000f8e00ff */
[----:B------:R0:W-:Y:S02]  /*1c5e0*/  STL [R1+0xbc], R5 ;  /* 0x0000bc0501007387 */ /* 0x0001e40000100800 */
.L_x_6490:
[----:B------:R-:W-:Y:S05]  /*1c5f0*/  WARPSYNC.ALL ;  /* 0x0000000000007948 */ /* 0x000fea0003800000 */
[----:B------:R-:W2:Y:S01]  /*1c600*/  LDL R127, [R1+0x94] ;  /* 0x00009400017f7983 */ /* 0x000ea20000100800 */
[----:B------:R-:W1:Y:S01]  /*1c610*/  S2UR UR5, SR_CgaCtaId ;  /* 0x00000000000579c3 */ /* 0x000e620000008800 */
[----:B------:R-:W-:Y:S01]  /*1c620*/  UMOV UR4, 0x400 ;  /* 0x0000040000047882 */ /* 0x000fe20000000000 */
[----:B------:R-:W-:Y:S01]  /*1c630*/  BSSY B0, `(.L_x_6543) ;  /* 0x0000428000007945 */ /* 0x000fe20003800000 */
[----:B-1----:R-:W-:Y:S01]  /*1c640*/  IMAD.U32 R4, RZ, RZ, UR5 ;  /* 0x00000005ff047e24 */ /* 0x002fe2000f8e00ff */
[----:B------:R-:W-:-:S04]  /*1c650*/  ULEA UR4, UR5, UR4, 0x18 ;  /* 0x0000000405047291 */ /* 0x000fc8000f8ec03f */
[----:B------:R1:W-:Y:S02]  /*1c660*/  STL [R1+0x8c], R4 ;  /* 0x00008c0401007387 */ /* 0x0003e40000100800 */
[----:B------:R-:W-:Y:S01]  /*1c670*/  IMAD.U32 R16, RZ, RZ, UR4 ;  /* 0x00000004ff107e24 */ /* 0x000fe2000f8e00ff */
[----:B------:R-:W-:Y:S06]  /*1c680*/  BAR.SYNC.DEFER_BLOCKING 0x5, 0x180 ;  /* 0x0146000000007b1d */ /* 0x000fec0000010000 */
[----:B------:R1:W3:Y:S02]  /*1c690*/  LDS.128 R120, [R16+0x2e8d0] ;  /* 0x02e8d00010787984 */ /* 0x0002e40000000c00 */
[----:B------:R-:W-:Y:S06]  /*1c6a0*/  BAR.ARV 0x4, 0x180 ;  /* 0x0106000000007b1d */ /* 0x000fec0000002000 */
[----:B--2---:R-:W-:-:S13]  /*1c6b0*/  ISETP.NE.AND P1, PT, R127, RZ, PT ;  /* 0x000000ff7f00720c */ /* 0x004fda0003f25270 */
[----:B------:R-:W2:Y:S02]  /*1c6c0*/  @!P1 LDC R127, c[0x0][0xad4] ;  /* 0x0002b500ff7f9b82 */ /* 0x000ea40000000800 */
[----:B--2---:R1:W-:Y:S01]  /*1c6d0*/  @!P1 STL [R1+0x94], R127 ;  /* 0x0000947f01009387 */ /* 0x0043e20000100800 */
[----:B---3--:R-:W-:Y:S05]  /*1c6e0*/  @P0 BRA `(.L_x_6544) ;  /* 0x0000003000f80947 */ /* 0x008fea0003800000 */
[----:B------:R-:W2:Y:S01]  /*1c6f0*/  LDL R14, [R1+0xdc] ;  /* 0x0000dc00010e7983 */ /* 0x000ea20000100800 */
[----:B------:R-:W-:Y:S01]  /*1c700*/  ULDC.64 UR4, c[0x4][0xa8] ;  /* 0x01002a0000047ab9 */ /* 0x000fe20000000a00 */
[----:B------:R-:W1:Y:S01]  /*1c710*/  S2R R10, SR_TID.X ;  /* 0x00000000000a7919 */ /* 0x000e620000002100 */
[----:B------:R-:W3:Y:S01]  /*1c720*/  S2R R15, SR_SWINHI ;  /* 0x00000000000f7919 */ /* 0x000ee20000002f00 */
[----:B-1----:R-:W-:-:S04]  /*1c730*/  SHF.L.U32 R4, R10, 0x2, RZ ;  /* 0x000000020a047819 */ /* 0x002fc800000006ff */
[----:B------:R-:W-:Y:S02]  /*1c740*/  LOP3.LUT R4, R4, 0xc, RZ, 0xc0, !PT ;  /* 0x0000000c04047812 */ /* 0x000fe400078ec0ff */
[----:B------:R-:W-:Y:S02]  /*1c750*/  MOV R58, R16 ;  /* 0x00000010003a7202 */ /* 0x000fe40000000f00 */
[----:B---3--:R-:W-:Y:S02]  /*1c760*/  MOV R59, R15 ;  /* 0x0000000f003b7202 */ /* 0x008fe40000000f00 */
[----:B------:R-:W-:-:S05]  /*1c770*/  IADD3 R4, P0, R4, UR4, RZ ;  /* 0x0000000404047c10 */ /* 0x000fca000ff1e0ff */
[----:B0-----:R-:W-:Y:S01]  /*1c780*/  IMAD.X R5, RZ, RZ, UR5, P0 ;  /* 0x00000005ff057e24 */ /* 0x001fe200080e06ff */
[----:B------:R-:W-:-:S04]  /*1c790*/  LOP3.LUT P0, R10, R10, 0x3, RZ, 0xc0, !PT ;  /* 0x000000030a0a7812 */ /* 0x000fc8000780c0ff */
[----:B------:R0:W5:Y:S01]  /*1c7a0*/  LDG.E.CONSTANT R7, desc[UR60][R4.64] ;  /* 0x0000003c04077981 */ /* 0x000162000c1e9900 */
[----:B------:R-:W-:-:S04]  /*1c7b0*/  ISETP.EQ.OR P0, PT, R10, 0x3, !P0 ;  /* 0x000000030a00780c */ /* 0x000fc80004702670 */
[----:B------:R-:W-:Y:S02]  /*1c7c0*/  SEL R96, R0, R13, P0 ;  /* 0x0000000d00607207 */ /* 0x000fe40000000000 */
[----:B------:R-:W-:Y:S02]  /*1c7d0*/  SEL R0, R13, R0, P0 ;  /* 0x000000000d007207 */ /* 0x000fe40000000000 */
[----:B------:R-:W-:Y:S02]  /*1c7e0*/  SEL R13, R2, R11, P0 ;  /* 0x0000000b020d7207 */ /* 0x000fe40000000000 */
[----:B------:R-:W-:Y:S01]  /*1c7f0*/  SEL R2, R11, R2, P0 ;  /* 0x000000020b027207 */ /* 0x000fe20000000000 */
[----:B------:R-:W-:Y:S01]  /*1c800*/  UMOV UR4, 0xffffffff ;  /* 0xffffffff00047882 */ /* 0x000fe20000000000 */
[----:B--2---:R-:W-:-:S03]  /*1c810*/  IMAD.WIDE R34, R14, 0x2, R58 ;  /* 0x000000020e227825 */ /* 0x004fc600078e023a */
[C---:B------:R-:W-:Y:S02]  /*1c820*/  IADD3 R33, P5, R34.reuse, 0x4060, RZ ;  /* 0x0000406022217810 */ /* 0x040fe40007fbe0ff */
[C---:B------:R-:W-:Y:S02]  /*1c830*/  IADD3 R31, P1, R34.reuse, 0x4040, RZ ;  /* 0x00004040221f7810 */ /* 0x040fe40007f3e0ff */
[----:B------:R-:W-:Y:S02]  /*1c840*/  LOP3.LUT R32, R33, 0x380, RZ, 0xc0, !PT ;  /* 0x0000038021207812 */ /* 0x000fe400078ec0ff */
[----:B------:R-:W-:Y:S02]  /*1c850*/  LOP3.LUT R30, R31, 0x380, RZ, 0xc0, !PT ;  /* 0x000003801f1e7812 */ /* 0x000fe400078ec0ff */
[----:B0-----:R-:W-:Y:S02]  /*1c860*/  IADD3 R5, P3, R34, 0x4000, RZ ;  /* 0x0000400022057810 */ /* 0x001fe40007f7e0ff */
[----:B------:R-:W-:-:S02]  /*1c870*/  SHF.R.U64 R32, R32, 0x3, RZ ;  /* 0x0000000320207819 */ /* 0x000fc400000012ff */
[----:B------:R-:W-:Y:S02]  /*1c880*/  SHF.R.U64 R30, R30, 0x3, RZ ;  /* 0x000000031e1e7819 */ /* 0x000fe400000012ff */
[----:B------:R-:W-:Y:S02]  /*1c890*/  LOP3.LUT R20, R5, 0x380, RZ, 0xc0, !PT ;  /* 0x0000038005147812 */ /* 0x000fe400078ec0ff */
[----:B------:R-:W-:Y:S01]  /*1c8a0*/  LOP3.LUT R32, R32, R33, RZ, 0x3c, !PT ;  /* 0x0000002120207212 */ /* 0x000fe200078e3cff */
[--C-:B------:R-:W-:Y:S01]  /*1c8b0*/  IMAD.X R33, RZ, RZ, R35.reuse, P5 ;  /* 0x000000ffff217224 */ /* 0x100fe200028e0623 */
[----:B------:R-:W-:Y:S01]  /*1c8c0*/  LOP3.LUT R30, R30, R31, RZ, 0x3c, !PT ;  /* 0x0000001f1e1e7212 */ /* 0x000fe200078e3cff */
[----:B------:R-:W-:Y:S01]  /*1c8d0*/  IMAD.X R31, RZ, RZ, R35, P1 ;  /* 0x000000ffff1f7224 */ /* 0x000fe200008e0623 */
[----:B------:R-:W-:Y:S02]  /*1c8e0*/  SHF.R.U64 R20, R20, 0x3, RZ ;  /* 0x0000000314147819 */ /* 0x000fe400000012ff */
[----:B------:R-:W-:-:S02]  /*1c8f0*/  IADD3 R29, P2, R34, 0x4020, RZ ;  /* 0x00004020221d7810 */ /* 0x000fc40007f5e0ff */
[C---:B------:R-:W-:Y:S02]  /*1c900*/  IADD3 R15, P5, R34.reuse, 0x40, RZ ;  /* 0x00000040220f7810 */ /* 0x040fe40007fbe0ff */
[C---:B------:R-:W-:Y:S02]  /*1c910*/  IADD3 R11, P1, R34.reuse, 0x20, RZ ;  /* 0x00000020220b7810 */ /* 0x040fe40007f3e0ff */
[----:B------:R-:W-:Y:S02]  /*1c920*/  IADD3 R21, P4, R34, 0x60, RZ ;  /* 0x0000006022157810 */ /* 0x000fe40007f9e0ff */
[----:B------:R-:W-:Y:S02]  /*1c930*/  LOP3.LUT R20, R20, R5, RZ, 0x3c, !PT ;  /* 0x0000000514147212 */ /* 0x000fe400078e3cff */
[----:B------:R-:W-:Y:S02]  /*1c940*/  LOP3.LUT R28, R29, 0x380, RZ, 0xc0, !PT ;  /* 0x000003801d1c7812 */ /* 0x000fe400078ec0ff */
[----:B------:R-:W-:-:S02]  /*1c950*/  LOP3.LUT R10, R15, 0x380, RZ, 0xc0, !PT ;  /* 0x000003800f0a7812 */ /* 0x000fc400078ec0ff */
[----:B------:R-:W-:Y:S02]  /*1c960*/  LOP3.LUT R4, R11, 0x380, RZ, 0xc0, !PT ;  /* 0x000003800b047812 */ /* 0x000fe400078ec0ff */
[----:B------:R-:W-:Y:S02]  /*1c970*/  LOP3.LUT R5, R34, 0x380, RZ, 0xc0, !PT ;  /* 0x0000038022057812 */ /* 0x000fe400078ec0ff */
[----:B------:R-:W-:Y:S02]  /*1c980*/  LOP3.LUT R14, R21, 0x380, RZ, 0xc0, !PT ;  /* 0x00000380150e7812 */ /* 0x000fe400078ec0ff */
        /* <DEDUP_REMOVED lines=14> */
[-C--:B------:R-:W-:Y:S02]  /*1ca70*/  IADD3.X R21, RZ, R35.reuse, RZ, P3, !PT ;  /* 0x00000023ff157210 */ /* 0x080fe40001ffe4ff */
[----:B------:R-:W-:Y:S02]  /*1ca80*/  MOV R99, R34 ;  /* 0x0000002200637202 */ /* 0x000fe40000000f00 */
[----:B------:R-:W-:Y:S02]  /*1ca90*/  MOV R85, R32 ;  /* 0x0000002000557202 */ /* 0x000fe40000000f00 */
[----:B------:R-:W-:Y:S02]  /*1caa0*/  MOV R83, R30 ;  /* 0x0000001e00537202 */ /* 0x000fe40000000f00 */
[----:B------:R-:W-:Y:S02]  /*1cab0*/  MOV R81, R28 ;  /* 0x0000001c00517202 */ /* 0x000fe40000000f00 */
[----:B------:R-:W-:-:S02]  /*1cac0*/  MOV R79, R20 ;  /* 0x00000014004f7202 */ /* 0x000fc40000000f00 */
[----:B------:R-:W-:Y:S02]  /*1cad0*/  MOV R97, R14 ;  /* 0x0000000e00617202 */ /* 0x000fe40000000f00 */
[----:B------:R-:W-:Y:S02]  /*1cae0*/  MOV R95, R10 ;  /* 0x0000000a005f7202 */ /* 0x000fe40000000f00 */
[----:B------:R-:W-:Y:S01]  /*1caf0*/  MOV R93, R4 ;  /* 0x00000004005d7202 */ /* 0x000fe20000000f00 */
[----:B------:R-:W-:Y:S06]  /*1cb00*/  BRA.DIV UR4, `(.L_x_6545) ;  /* 0x000000be04287947 */ /* 0x000fec000b800000 */
[----:B------:R-:W-:Y:S01]  /*1cb10*/  SEL R116, R88, R111, P0 ;  /* 0x0000006f58747207 */ /* 0x000fe20000000000 */
[----:B-----5:R-:W-:Y:S01]  /*1cb20*/  SHFL.IDX PT, R21, R13, R7, 0x1c1f ;  /* 0x001c1f070d157589 */ /* 0x020fe200000e0000 */
[----:B------:R-:W-:Y:S02]  /*1cb30*/  LOP3.LUT R5, R7, 0x2, RZ, 0x3c, !PT ;  /* 0x0000000207057812 */ /* 0x000fe400078e3cff */
        /* <DEDUP_REMOVED lines=88> */
[----:B------:R-:W4:Y:S01]  /*1d0c0*/  SHFL.IDX PT, R71, R40, R5, 0x1c1f ;  /* 0x001c1f0528477589 */ /* 0x000f2200000e0000 */
[----:B0-----:R-:W-:Y:S02]  /*1d0d0*/  SEL R3, R21, R2, P0 ;  /* 0x0000000215037207 */ /* 0x001fe40000000000 */
        /* <DEDUP_REMOVED lines=14> */
[----:B---3--:R-:W-:-:S02]  /*1d1c0*/  SEL R105, R63, R110, P0 ;  /* 0x0000006e3f697207 */ /* 0x008fc40000000000 */
[----:B------:R-:W-:Y:S01]  /*1d1d0*/  SEL R107, R110, R63, P0 ;  /* 0x0000003f6e6b7207 */ /* 0x000fe20000000000 */
[----:B------:R-:W-:Y:S01]  /*1d1e0*/  SHFL.IDX PT, R74, R74, R7, 0x1c1f ;  /* 0x001c1f074a4a7589 */ /* 0x000fe200000e0000 */
[----:B------:R-:W-:Y:S02]  /*1d1f0*/  SEL R44, R104, R47, P0 ;  /* 0x0000002f682c7207 */ /* 0x000fe40000000000 */
[----:B------:R-:W-:Y:S01]  /*1d200*/  SEL R101, R57, R90, P0 ;  /* 0x0000005a39657207 */ /* 0x000fe20000000000 */
[----:B------:R-:W-:Y:S01]  /*1d210*/  SHFL.IDX PT, R25, R66, R7, 0x1c1f ;  /* 0x001c1f0742197589 */ /* 0x000fe200000e0000 */
[----:B------:R-:W-:Y:S02]  /*1d220*/  SEL R103, R90, R57, P0 ;  /* 0x000000395a677207 */ /* 0x000fe40000000000 */
[----:B----4-:R-:W-:Y:S01]  /*1d230*/  SEL R61, R78, R71, P0 ;  /* 0x000000474e3d7207 */ /* 0x010fe20000000000 */
[----:B------:R-:W-:Y:S01]  /*1d240*/  SHFL.IDX PT, R9, R68, R7, 0x1c1f ;  /* 0x001c1f0744097589 */ /* 0x000fe200000e0000 */
[----:B------:R-:W-:-:S02]  /*1d250*/  SEL R63, R71, R78, P0 ;  /* 0x0000004e473f7207 */ /* 0x000fc40000000000 */
        /* <DEDUP_REMOVED lines=8> */
[----:B------:R-:W4:Y:S04]  /*1d2e0*/  SHFL.IDX PT, R86, R86, R5, 0x1c1f ;  /* 0x001c1f0556567589 */ /* 0x000f2800000e0000 */
[----:B------:R0:W4:Y:S01]  /*1d2f0*/  SHFL.IDX PT, R114, R42, R5, 0x1c1f ;  /* 0x001c1f052a727589 */ /* 0x00012200000e0000 */
[----:B--2---:R-:W-:-:S03]  /*1d300*/  SEL R48, R36, R51, P0 ;  /* 0x0000003324307207 */ /* 0x004fc60000000000 */
[----:B------:R2:W4:Y:S04]  /*1d310*/  SHFL.IDX PT, R118, R46, R5, 0x1c1f ;  /* 0x001c1f052e767589 */ /* 0x00052800000e0000 */
[----:B------:R-:W4:Y:S01]  /*1d320*/  SHFL.IDX PT, R73, R50, R5, 0x1c1f ;  /* 0x001c1f0532497589 */ /* 0x000f2200000e0000 */
[----:B0-----:R-:W-:Y:S02]  /*1d330*/  SEL R89, R37, R98, P0 ;  /* 0x0000006225597207 */ /* 0x001fe40000000000 */
[----:B------:R-:W-:Y:S01]  /*1d340*/  SEL R42, R47, R104, P0 ;  /* 0x000000682f2a7207 */ /* 0x000fe20000000000 */
[----:B------:R-:W0:Y:S01]  /*1d350*/  SHFL.IDX PT, R75, R60, R5, 0x1c1f ;  /* 0x001c1f053c4b7589 */ /* 0x000e2200000e0000 */
[----:B-1----:R-:W-:Y:S02]  /*1d360*/  SEL R43, R45, R84, P0 ;  /* 0x000000542d2b7207 */ /* 0x002fe40000000000 */
[----:B--2---:R-:W-:Y:S01]  /*1d370*/  SEL R46, R51, R36, P0 ;  /* 0x00000024332e7207 */ /* 0x004fe20000000000 */
[----:B------:R1:W-:Y:S01]  /*1d380*/  SHFL.IDX PT, R77, R56, R5, 0x1c1f ;  /* 0x001c1f05384d7589 */ /* 0x0003e200000e0000 */
[----:B------:R-:W-:-:S02]  /*1d390*/  SEL R36, R55, R108, P0 ;  /* 0x0000006c37247207 */ /* 0x000fc40000000000 */
[----:B------:R-:W-:Y:S01]  /*1d3a0*/  SEL R108, R108, R55, P0 ;  /* 0x000000376c6c7207 */ /* 0x000fe20000000000 */
[----:B------:R-:W2:Y:S01]  /*1d3b0*/  SHFL.IDX PT, R109, R26, R5, 0x1c1f ;  /* 0x001c1f051a6d7589 */ /* 0x000ea200000e0000 */
[----:B---3--:R-:W-:Y:S02]  /*1d3c0*/  SEL R47, R49, R106, P0 ;  /* 0x0000006a312f7207 */ /* 0x008fe40000000000 */
[----:B----4-:R-:W-:Y:S01]  /*1d3d0*/  SEL R51, R53, R86, P0 ;  /* 0x0000005635337207 */ /* 0x010fe20000000000 */
[----:B------:R-:W-:Y:S01]  /*1d3e0*/  SHFL.IDX PT, R33, R140, R7, 0x1c1f ;  /* 0x001c1f078c217589 */ /* 0x000fe200000e0000 */
[----:B------:R-:W-:Y:S02]  /*1d3f0*/  SEL R40, R65, R114, P0 ;  /* 0x0000007241287207 */ /* 0x000fe40000000000 */
[----:B-1----:R-:W-:Y:S01]  /*1d400*/  SEL R56, R70, R69, P0 ;  /* 0x0000004546387207 */ /* 0x002fe20000000000 */
[----:B------:R1:W-:Y:S01]  /*1d410*/  SHFL.IDX PT, R29, R62, R7, 0x1c1f ;  /* 0x001c1f073e1d7589 */ /* 0x0003e200000e0000 */
[----:B------:R-:W-:-:S02]  /*1d420*/  SEL R50, R114, R65, P0 ;  /* 0x0000004172327207 */ /* 0x000fc40000000000 */
[----:B------:R-:W-:Y:S01]  /*1d430*/  SEL R55, R67, R118, P0 ;  /* 0x0000007643377207 */ /* 0x000fe20000000000 */
[----:B------:R-:W-:Y:S01]  /*1d440*/  SHFL.IDX PT, R27, R64, R7, 0x1c1f ;  /* 0x001c1f07401b7589 */ /* 0x000fe200000e0000 */
[----:B------:R-:W-:Y:S02]  /*1d450*/  SEL R57, R118, R67, P0 ;  /* 0x0000004376397207 */ /* 0x000fe40000000000 */
[----:B------:R-:W-:Y:S01]  /*1d460*/  SEL R60, R76, R73, P0 ;  /* 0x000000494c3c7207 */ /* 0x000fe20000000000 */
[----:B------:R-:W-:Y:S01]  /*1d470*/  SHFL.IDX PT, R32, R32, R7, 0x1c1f ;  /* 0x001c1f0720207589 */ /* 0x000fe200000e0000 */
[----:B0-----:R-:W-:Y:S02]  /*1d480*/  SEL R71, R75, R74, P0 ;  /* 0x0000004a4b477207 */ /* 0x001fe40000000000 */
[----:B-1----:R-:W-:Y:S01]  /*1d490*/  SEL R62, R73, R76, P0 ;  /* 0x0000004c493e7207 */ /* 0x002fe20000000000 */
[----:B------:R-:W0:Y:S01]  /*1d4a0*/  SHFL.IDX PT, R94, R94, R5, 0x1c1f ;  /* 0x001c1f055e5e7589 */ /* 0x000e2200000e0000 */
[----:B------:R-:W-:-:S02]  /*1d4b0*/  SEL R37, R98, R37, P0 ;  /* 0x0000002562257207 */ /* 0x000fc40000000000 */
[----:B------:R-:W-:Y:S01]  /*1d4c0*/  SEL R45, R84, R45, P0 ;  /* 0x0000002d542d7207 */ /* 0x000fe20000000000 */
[----:B------:R1:W3:Y:S01]  /*1d4d0*/  SHFL.IDX PT, R66, R54, R5, 0x1c1f ;  /* 0x001c1f0536427589 */ /* 0x0002e200000e0000 */
[----:B--2---:R-:W-:Y:S02]  /*1d4e0*/  SEL R119, R34, R109, P0 ;  /* 0x0000006d22777207 */ /* 0x004fe40000000000 */
[----:B------:R-:W-:Y:S01]  /*1d4f0*/  SEL R125, R109, R34, P0 ;  /* 0x000000226d7d7207 */ /* 0x000fe20000000000 */
[----:B------:R2:W4:Y:S01]  /*1d500*/  SHFL.IDX PT, R68, R52, R5, 0x1c1f ;  /* 0x001c1f0534447589 */ /* 0x00052200000e0000 */
[----:B------:R-:W-:Y:S01]  /*1d510*/  SEL R49, R106, R49, P0 ;  /* 0x000000316a317207 */ /* 0x000fe20000000000 */
[----:B------:R-:W-:Y:S01]  /*1d520*/  IMAD.MOV.U32 R109, RZ, RZ, RZ ;  /* 0x000000ffff6d7224 */ /* 0x000fe200078e00ff */
[----:B------:R-:W-:Y:S01]  /*1d530*/  SEL R53, R86, R53, P0 ;  /* 0x0000003556357207 */ /* 0x000fe20000000000 */
[----:B------:R-:W4:Y:S01]  /*1d540*/  SHFL.IDX PT, R30, R30, R5, 0x1c1f ;  /* 0x001c1f051e1e7589 */ /* 0x000f2200000e0000 */
[----:B-1----:R-:W-:-:S03]  /*1d550*/  SEL R54, R69, R70, P0 ;  /* 0x0000004645367207 */ /* 0x002fc60000000000 */
[----:B------:R-:W1:Y:S01]  /*1d560*/  SHFL.IDX PT, R28, R28, R5, 0x1c1f ;  /* 0x001c1f051c1c7589 */ /* 0x000e6200000e0000 */
[----:B------:R-:W-:Y:S02]  /*1d570*/  SEL R70, R77, R72, P0 ;  /* 0x000000484d467207 */ /* 0x000fe40000000000 */
[----:B--2---:R-:W-:Y:S01]  /*1d580*/  SEL R52, R72, R77, P0 ;  /* 0x0000004d48347207 */ /* 0x004fe20000000000 */
[----:B------:R-:W2:Y:S01]  /*1d590*/  SHFL.IDX PT, R111, R24, R5, 0x1c1f ;  /* 0x001c1f05186f7589 */ /* 0x000ea200000e0000 */
[----:B------:R-:W-:-:S03]  /*1d5a0*/  SEL R69, R74, R75, P0 ;  /* 0x0000004b4a457207 */ /* 0x000fc60000000000 */
[----:B------:R1:W2:Y:S01]  /*1d5b0*/  SHFL.IDX PT, R4, R4, R7, 0x1c1f ;  /* 0x001c1f0704047589 */ /* 0x0002a200000e0000 */
[----:B0-----:R-:W-:Y:S02]  /*1d5c0*/  SEL R117, R33, R94, P0 ;  /* 0x0000005e21757207 */ /* 0x001fe40000000000 */
[----:B------:R-:W-:Y:S01]  /*1d5d0*/  SEL R87, R94, R33, P0 ;  /* 0x000000215e577207 */ /* 0x000fe20000000000 */
[----:B------:R0:W0:Y:S01]  /*1d5e0*/  SHFL.IDX PT, R10, R10, R7, 0x1c1f ;  /* 0x001c1f070a0a7589 */ /* 0x00002200000e0000 */
[----:B---3--:R-:W-:Y:S02]  /*1d5f0*/  SEL R73, R9, R66, P0 ;  /* 0x0000004209497207 */ /* 0x008fe40000000000 */
[----:B------:R-:W-:Y:S01]  /*1d600*/  SEL R75, R66, R9, P0 ;  /* 0x00000009424b7207 */ /* 0x000fe20000000000 */
[----:B------:R3:W0:Y:S01]  /*1d610*/  SHFL.IDX PT, R7, R8, R5, 0x1c1f ;  /* 0x001c1f0508077589 */ /* 0x00062200000e0000 */
[----:B----4-:R-:W-:Y:S02]  /*1d620*/  SEL R72, R25, R68, P0 ;  /* 0x0000004419487207 */ /* 0x010fe40000000000 */
[----:B------:R-:W-:Y:S01]  /*1d630*/  SEL R74, R68, R25, P0 ;  /* 0x00000019444a7207 */ /* 0x000fe20000000000 */
[----:B------:R3:W4:Y:S01]  /*1d640*/  SHFL.IDX PT, R14, R6, R5, 0x1c1f ;  /* 0x001c1f05060e7589 */ /* 0x00072200000e0000 */
[----:B------:R-:W-:-:S02]  /*1d650*/  SEL R77, R27, R30, P0 ;  /* 0x0000001e1b4d7207 */ /* 0x000fc40000000000 */
[----:B------:R-:W-:Y:S02]  /*1d660*/  SEL R115, R30, R27, P0 ;  /* 0x0000001b1e737207 */ /* 0x000fe40000000000 */
[----:B-1----:R-:W-:Y:S02]  /*1d670*/  SEL R76, R29, R28, P0 ;  /* 0x0000001c1d4c7207 */ /* 0x002fe40000000000 */
[----:B------:R-:W-:Y:S02]  /*1d680*/  SEL R114, R28, R29, P0 ;  /* 0x0000001d1c727207 */ /* 0x000fe40000000000 */
[----:B--2---:R-:W-:Y:S02]  /*1d690*/  SEL R118, R32, R111, P0 ;  /* 0x0000006f20767207 */ /* 0x004fe40000000000 */
[----:B---3--:R-:W-:-:S07]  /*1d6a0*/  SEL R124, R111, R32, P0 ;  /* 0x000000206f7c7207 */ /* 0x008fce0000000000 */
.L_x_6788:
[----:B------:R-:W2:Y:S04]  /*1d6b0*/  LDL.LU R78, [R1+0x98] ;  /* 0x00009800014e7983 */ /* 0x000ea80000300800 */
[----:B------:R-:W3:Y:S01]  /*1d6c0*/  LDL.LU R68, [R1+0x9c] ;  /* 0x00009c0001447983 */ /* 0x000ee20000300800 */
[----:B------:R-:W-:Y:S05]  /*1d6d0*/  WARPSYNC.ALL ;  /* 0x0000000000007948 */ /* 0x000fea0003800000 */
[----:B----4-:R-:W-:Y:S01]  /*1d6e0*/  SEL R64, R4, R14, P0 ;  /* 0x0000000e04407207 */ /* 0x010fe20000000000 */
[----:B------:R-:W-:Y:S01]  /*1d6f0*/  ULDC.64 UR6, c[0x0][0xc08] ;  /* 0x0003020000067ab9 */ /* 0x000fe20000000a00 */
[----:B------:R-:W-:Y:S01]  /*1d700*/  SEL R66, R14, R4, P0 ;  /* 0x000000040e427207 */ /* 0x000fe20000000000 */
[----:B------:R-:W-:Y:S01]  /*1d710*/  ULDC.64 UR4, c[0x0][0xc00] ;  /* 0x0003000000047ab9 */ /* 0x000fe20000000a00 */
[----:B0-----:R-:W-:-:S02]  /*1d720*/  SEL R65, R10, R7, P0 ;  /* 0x000000070a417207 */ /* 0x001fc40000000000 */
[----:B------:R-:W-:Y:S02]  /*1d730*/  SEL R67, R7, R10, P0 ;  /* 0x0000000a07437207 */ /* 0x000fe40000000000 */
[----:B------:R-:W-:Y:S02]  /*1d740*/  F2FP.BF16.F32.PACK_AB R4, R3, R112 ;  /* 0x000000700304723e */ /* 0x000fe400000010ff */
[----:B------:R-:W-:Y:S02]  /*1d750*/  F2FP.BF16.F32.PACK_AB R5, R105, R40 ;  /* 0x000000286905723e */ /* 0x000fe400000010ff */
[----:B------:R-:W-:Y:S02]  /*1d760*/  F2FP.BF16.F32.PACK_AB R6, R21, R96 ;  /* 0x000000601506723e */ /* 0x000fe400000010ff */
[----:B------:R-:W-:Y:S01]  /*1d770*/  F2FP.BF16.F32.PACK_AB R7, R107, R50 ;  /* 0x000000326b07723e */ /* 0x000fe200000010ff */
[----:B------:R-:W-:Y:S01]  /*1d780*/  BAR.SYNC.DEFER_BLOCKING 0x1, 0x100 ;  /* 0x0044000000007b1d */ /* 0x000fe20000010000 */
[----:B------:R-:W-:-:S02]  /*1d790*/  F2FP.BF16.F32.PACK_AB R8, R117, R116 ;  /* 0x000000747508723e */ /* 0x000fc400000010ff */
[----:B------:R-:W-:Y:S02]  /*1d7a0*/  F2FP.BF16.F32.PACK_AB R9, R55, R54 ;  /* 0x000000363709723e */ /* 0x000fe400000010ff */
[----:B------:R-:W-:Y:S02]  /*1d7b0*/  F2FP.BF16.F32.PACK_AB R10, R87, R82 ;  /* 0x00000052570a723e */ /* 0x000fe400000010ff */
[----:B------:R-:W-:Y:S02]  /*1d7c0*/  F2FP.BF16.F32.PACK_AB R11, R57, R56 ;  /* 0x00000038390b723e */ /* 0x000fe400000010ff */
[----:B------:R-:W-:Y:S02]  /*1d7d0*/  F2FP.BF16.F32.PACK_AB R12, R89, R0 ;  /* 0x00000000590c723e */ /* 0x000fe400000010ff */
[----:B------:R-:W-:Y:S02]  /*1d7e0*/  F2FP.BF16.F32.PACK_AB R13, R61, R60 ;  /* 0x0000003c3d0d723e */ /* 0x000fe400000010ff */
[----:B------:R-:W-:-:S02]  /*1d7f0*/  F2FP.BF16.F32.PACK_AB R14, R37, R2 ;  /* 0x00000002250e723e */ /* 0x000fc400000010ff */
        /* <DEDUP_REMOVED lines=14> */
[----:B------:R-:W-:Y:S01]  /*1d8e0*/  STSM.16.M88.4 [R97], R24 ;  /* 0x0000001861007844 */ /* 0x000fe20000000200 */
[----:B------:R-:W-:-:S02]  /*1d8f0*/  F2FP.BF16.F32.PACK_AB R34, R49, R48 ;  /* 0x000000303122723e */ /* 0x000fc400000010ff */
[----:B------:R-:W-:Y:S01]  /*1d900*/  F2FP.BF16.F32.PACK_AB R35, R115, R114 ;  /* 0x000000727323723e */ /* 0x000fe200000010ff */
[----:B------:R-:W-:Y:S01]  /*1d910*/  STSM.16.M88.4 [R79], R28 ;  /* 0x0000001c4f007844 */ /* 0x000fe20000000200 */
[----:B0-----:R-:W-:Y:S02]  /*1d920*/  F2FP.BF16.F32.PACK_AB R4, R51, R36 ;  /* 0x000000243304723e */ /* 0x001fe400000010ff */
[----:B------:R-:W-:Y:S01]  /*1d930*/  F2FP.BF16.F32.PACK_AB R5, R119, R118 ;  /* 0x000000767705723e */ /* 0x000fe200000010ff */
[----:B------:R-:W-:Y:S01]  /*1d940*/  STSM.16.M88.4 [R81], R32 ;  /* 0x0000002051007844 */ /* 0x000fe20000000200 */
[----:B------:R-:W-:Y:S02]  /*1d950*/  F2FP.BF16.F32.PACK_AB R6, R53, R108 ;  /* 0x0000006c3506723e */ /* 0x000fe400000010ff */
[----:B------:R-:W-:Y:S02]  /*1d960*/  F2FP.BF16.F32.PACK_AB R7, R125, R124 ;  /* 0x0000007c7d07723e */ /* 0x000fe400000010ff */
[----:B-1----:R-:W-:-:S02]  /*1d970*/  F2FP.BF16.F32.PACK_AB R8, R101, R100 ;  /* 0x000000646508723e */ /* 0x002fc400000010ff */
[----:B------:R-:W-:Y:S01]  /*1d980*/  F2FP.BF16.F32.PACK_AB R10, R103, R102 ;  /* 0x00000066670a723e */ /* 0x000fe200000010ff */
[----:B------:R-:W-:Y:S01]  /*1d990*/  STSM.16.M88.4 [R83], R4 ;  /* 0x0000000453007844 */ /* 0x000fe20000000200 */
[----:B------:R-:W-:Y:S02]  /*1d9a0*/  F2FP.BF16.F32.PACK_AB R9, R65, R64 ;  /* 0x000000404109723e */ /* 0x000fe400000010ff */
[----:B------:R-:W-:Y:S02]  /*1d9b0*/  F2FP.BF16.F32.PACK_AB R11, R67, R66 ;  /* 0x00000042430b723e */ /* 0x000fe400000010ff */
[----:B------:R-:W-:Y:S02]  /*1d9c0*/  ISETP.NE.U32.AND P3, PT, RZ, UR6, PT ;  /* 0x00000006ff007c0c */ /* 0x000fe4000bf65070 */
[----:B------:R-:W-:Y:S01]  /*1d9d0*/  ISETP.NE.U32.AND P0, PT, RZ, UR4, PT ;  /* 0x00000004ff007c0c */ /* 0x000fe2000bf05070 */
[----:B------:R0:W-:Y:S01]  /*1d9e0*/  STSM.16.M88.4 [R85], R8 ;  /* 0x0000000855007844 */ /* 0x0001e20000000200 */
[----:B------:R-:W-:Y:S01]  /*1d9f0*/  BAR.SYNC.DEFER_BLOCKING 0x1, 0x100 ;  /* 0x0044000000007b1d */ /* 0x000fe20000010000 */
[----:B------:R-:W-:-:S02]  /*1da00*/  ISETP.NE.AND.EX P3, PT, RZ, UR7, PT, P3 ;  /* 0x00000007ff007c0c */ /* 0x000fc4000bf65330 */
[----:B------:R-:W-:Y:S02]  /*1da10*/  ISETP.NE.AND.EX P0, PT, RZ, UR5, PT, P0 ;  /* 0x00000005ff007c0c */ /* 0x000fe4000bf05300 */
[----:B--2---:R-:W-:-:S04]  /*1da20*/  IADD3 R12, P1, R78, UR4, RZ ;  /* 0x000000044e0c7c10 */ /* 0x004fc8000ff3e0ff */
[----:B---3--:R-:W-:-:S05]  /*1da30*/  IADD3.X R13, R68, UR5, RZ, P1, !PT ;  /* 0x00000005440d7c10 */ /* 0x008fca0008ffe4ff */
[----:B------:R-:W-:Y:S01]  /*1da40*/  @P3 IADD3 R14, P1, R78, UR6, RZ ;  /* 0x000000064e0e3c10 */ /* 0x000fe2000ff3e0ff */
[----:B------:R-:W-:Y:S01]  /*1da50*/  ULDC UR6, c[0x0][0xa88] ;  /* 0x0002a20000067ab9 */ /* 0x000fe20000000800 */
[----:B0-----:R-:W-:Y:S01]  /*1da60*/  IMAD.MOV.U32 R10, RZ, RZ, 0x9b8 ;  /* 0x000009b8ff0a7424 */ /* 0x001fe200078e00ff */
[----:B------:R-:W-:Y:S01]  /*1da70*/  MOV R25, UR6 ;  /* 0x0000000600197c02 */ /* 0x000fe20008000f00 */
[----:B------:R0:W5:Y:S01]  /*1da80*/  @P0 LDG.E R109, desc[UR60][R12.64] ;  /* 0x0000003c0c6d0981 */ /* 0x000162000c1e1900 */
[----:B------:R-:W-:Y:S01]  /*1da90*/  @P3 IADD3.X R15, R68, UR7, RZ, P1, !PT ;  /* 0x00000007440f3c10 */ /* 0x000fe20008ffe4ff */
[----:B------:R-:W1:Y:S04]  /*1daa0*/  LDC R78, c[0x0][0xbe8] ;  /* 0x0002fa00ff4e7b82 */ /* 0x000e680000000800 */
[----:B------:R0:W5:Y:S01]  /*1dab0*/  @P3 LDG.E R25, desc[UR60][R14.64] ;  /* 0x0000003c0e193981 */ /* 0x000162000c1e1900 */
[----:B------:R-:W-:-:S04]  /*1dac0*/  ISETP.GT.AND P2, PT, R127, 0x1, PT ;  /* 0x000000017f00780c */ /* 0x000fc80003f44270 */
[----:B------:R-:W-:-:S04]  /*1dad0*/  SEL R10, R10, 0x978, P2 ;  /* 0x000009780a0a7807 */ /* 0x000fc80001000000 */
[----:B------:R0:W2:Y:S08]  /*1dae0*/  LDC.64 R4, c[0x0][R10+0x220] ;  /* 0x000088000a047b82 */ /* 0x0000b00000000a00 */
[----:B------:R0:W3:Y:S01]  /*1daf0*/  LDC.64 R6, c[0x0][R10+0x218] ;  /* 0x000086000a067b82 */ /* 0x0000e20000000a00 */
[----:B-1----:R-:W-:-:S07]  /*1db00*/  ISETP.NE.AND P1, PT, R78, 0x1, PT ;  /* 0x000000014e00780c */ /* 0x002fce0003f25270 */
[----:B------:R0:W1:Y:S01]  /*1db10*/  LDC.64 R8, c[0x0][R10+0x228] ;  /* 0x00008a000a087b82 */ /* 0x0000620000000a00 */
[----:B------:R-:W-:Y:S05]  /*1db20*/  @P3 BRA `(.L_x_6546) ;  /* 0x0000000000103947 */ /* 0x000fea0003800000 */
[----:B------:R-:W-:Y:S05]  /*1db30*/  @!P0 BRA `(.L_x_6546) ;  /* 0x00000000000c8947 */ /* 0x000fea0003800000 */
[----:B0-----:R-:W4:Y:S04]  /*1db40*/  LDG.E R14, desc[UR60][R12.64] ;  /* 0x0000003c0c0e7981 */ /* 0x001f28000c1e1900 */
[----:B-----5:R-:W4:Y:S02]  /*1db50*/  LDG.E R25, desc[UR60][R12.64+0x4] ;  /* 0x0000043c0c197981 */ /* 0x020f24000c1e1900 */
[----:B----4-:R-:W-:-:S07]  /*1db60*/  IMAD.IADD R25, R25, 0x1, -R14 ;  /* 0x0000000119197824 */ /* 0x010fce00078e0a0e */
.L_x_6546:
[----:B------:R-:W4:Y:S01]  /*1db70*/  LDL R11, [R1+0x74] ;  /* 0x00007400010b7983 */ /* 0x000f220000100800 */
[----:B------:R-:W-:Y:S01]  /*1db80*/  ISETP.NE.U32.AND P0, PT, RZ, UR4, PT ;  /* 0x00000004ff007c0c */ /* 0x000fe2000bf05070 */
[----:B0-----:R-:W0:Y:S02]  /*1db90*/  @P1 LDC R14, c[0x0][0xbec] ;  /* 0x0002fb00ff0e1b82 */ /* 0x001e240000000800 */
[----:B------:R-:W2:Y:S04]  /*1dba0*/  LDL.LU R12, [R1+0x84] ;  /* 0x00008400010c7983 */ /* 0x000ea80000300800 */
[----:B------:R-:W3:Y:S02]  /*1dbb0*/  LDL.LU R26, [R1+0xa0] ;  /* 0x0000a000011a7983 */ /* 0x000ee40000300800 */
[----:B------:R-:W1:Y:S02]  /*1dbc0*/  @P1 LDC R33, c[0x0][0xbf0] ;  /* 0x0002fc00ff211b82 */ /* 0x000e640000000800 */
[----:B------:R-:W2:Y:S04]  /*1dbd0*/  LDL R24, [R1+0xd8] ;  /* 0x0000d80001187983 */ /* 0x000ea80000100800 */
[----:B------:R-:W2:Y:S04]  /*1dbe0*/  LDL R84, [R1+0xa4] ;  /* 0x0000a40001547983 */ /* 0x000ea80000100800 */
[----:B------:R-:W2:Y:S01]  /*1dbf0*/  LDL R79, [R1+0xa8] ;  /* 0x0000a800014f7983 */ /* 0x000ea20000100800 */
[----:B------:R-:W-:Y:S01]  /*1dc00*/  ISETP.NE.AND.EX P0, PT, RZ, UR5, PT, P0 ;  /* 0x00000005ff007c0c */ /* 0x000fe2000bf05300 */
[----:B-----5:R-:W-:-:S02]  /*1dc10*/  IMAD R68, R25, R78, RZ ;  /* 0x0000004e19447224 */ /* 0x020fc400078e02ff */
[----:B----4-:R-:W-:Y:S01]  /*1dc20*/  IMAD.MOV.U32 R80, RZ, RZ, R11 ;  /* 0x000000ffff507224 */ /* 0x010fe200078e000b */
[----:B---3--:R-:W-:Y:S02]  /*1dc30*/  SEL R27, R26, RZ, !P0 ;  /* 0x000000ff1a1b7207 */ /* 0x008fe40004000000 */
[----:B------:R-:W3:Y:S01]  /*1dc40*/  LDL R26, [R1+0xd4] ;  /* 0x0000d400011a7983 */ /* 0x000ee20000100800 */
[----:B------:R-:W4:Y:S01]  /*1dc50*/  LDC.64 R10, c[0x0][R10+0x210] ;  /* 0x000084000a0a7b82 */ /* 0x000f220000000a00 */
[----:B--2---:R-:W-:-:S07]  /*1dc60*/  SEL R15, R12, RZ, !P0 ;  /* 0x000000ff0c0f7207 */ /* 0x004fce0004000000 */
[----:B------:R-:W2:Y:S01]  /*1dc70*/  LDC.64 R12, c[0x0][0xba8] ;  /* 0x0002ea00ff0c7b82 */ /* 0x000ea20000000a00 */
[----:B------:R-:W-:Y:S02]  /*1dc80*/  IMAD R5, R5, R15, RZ ;  /* 0x0000000f05057224 */ /* 0x000fe400078e02ff */
[----:B------:R-:W-:Y:S02]  /*1dc90*/  IMAD R35, R84, 0x80, R24 ;  /* 0x0000008054237824 */ /* 0x000fe400078e0218 */
[----:B------:R-:W4:Y:S01]  /*1dca0*/  S2R R24, SR_TID.X ;  /* 0x0000000000187919 */ /* 0x000f220000002100 */
[----:B------:R-:W-:Y:S02]  /*1dcb0*/  IMAD R31, R4, R27, R5 ;  /* 0x0000001b041f7224 */ /* 0x000fe400078e0205 */
[-C--:B------:R-:W-:Y:S02]  /*1dcc0*/  IMAD R29, R7, R80.reuse, RZ ;  /* 0x00000050071d7224 */ /* 0x080fe400078e02ff */
[----:B------:R-:W-:-:S04]  /*1dcd0*/  IMAD.WIDE.U32 R6, R6, R80, RZ ;  /* 0x0000005006067225 */ /* 0x000fc800078e00ff */
[----:B------:R-:W-:Y:S01]  /*1dce0*/  IMAD.WIDE.U32 R4, R4, R15, RZ ;  /* 0x0000000f04047225 */ /* 0x000fe200078e00ff */
[----:B------:R-:W-:Y:S02]  /*1dcf0*/  SEL R27, R79, RZ, P2 ;  /* 0x000000ff4f1b7207 */ /* 0x000fe40001000000 */
[----:B------:R-:W-:Y:S01]  /*1dd00*/  IADD3 R6, P0, P3, R4, R6, R109 ;  /* 0x0000000604067210 */ /* 0x000fe20007b1e06d */
[----:B0-----:R-:W-:Y:S01]  /*1dd10*/  @P1 IMAD.HI.U32 R4, R35, R14, RZ ;  /* 0x0000000e23041227 */ /* 0x001fe200078e00ff */
[----:B------:R-:W-:-:S03]  /*1dd20*/  IADD3 R7, R7, R29, RZ ;  /* 0x0000001d07077210 */ /* 0x000fc60007ffe0ff */
[----:B------:R-:W-:Y:S01]  /*1dd30*/  IMAD.IADD R31, R5, 0x1, R31 ;  /* 0x00000001051f7824 */ /* 0x000fe200078e021f */
[----:B--2---:R-:W0:Y:S01]  /*1dd40*/  @!P2 LDC R12, c[0x0][0xb50] ;  /* 0x0002d400ff0cab82 */ /* 0x004e220000000800 */
[----:B------:R-:W-:Y:S01]  /*1dd50*/  IMAD.MOV.U32 R5, RZ, RZ, R35 ;  /* 0x000000ffff057224 */ /* 0x000fe200078e0023 */
[----:B-1----:R-:W-:Y:S01]  /*1dd60*/  @P1 SHF.R.U32.HI R5, RZ, R33, R4 ;  /* 0x00000021ff051219 */ /* 0x002fe20000011604 */
[-C--:B------:R-:W-:Y:S01]  /*1dd70*/  IMAD R29, R9, R27.reuse, RZ ;  /* 0x0000001b091d7224 */ /* 0x080fe200078e02ff */
[----:B------:R-:W-:Y:S01]  /*1dd80*/  SHF.R.S32.HI R14, RZ, 0x1f, R109 ;  /* 0x0000001fff0e7819 */ /* 0x000fe2000001146d */
[----:B------:R-:W-:-:S03]  /*1dd90*/  IMAD.WIDE.U32 R8, R8, R27, RZ ;  /* 0x0000001b08087225 */ /* 0x000fc600078e00ff */
[----:B------:R-:W1:Y:S01]  /*1dda0*/  @!P2 LDC R13, c[0x0][0xb54] ;  /* 0x0002d500ff0dab82 */ /* 0x000e620000000800 */
[----:B------:R-:W-:Y:S01]  /*1ddb0*/  IMAD.MOV R27, RZ, RZ, -R5 ;  /* 0x000000ffff1b7224 */ /* 0x000fe200078e0a05 */
[----:B------:R-:W-:Y:S01]  /*1ddc0*/  IADD3.X R7, R31, R7, R14, P0, P3 ;  /* 0x000000071f077210 */ /* 0x000fe200007e640e */
[----:B------:R-:W-:Y:S01]  /*1ddd0*/  IMAD.IADD R29, R9, 0x1, R29 ;  /* 0x00000001091d7824 */ /* 0x000fe200078e021d */
[----:B------:R-:W-:Y:S02]  /*1dde0*/  IADD3 R8, P0, P3, R5, R6, R8 ;  /* 0x0000000605087210 */ /* 0x000fe40007b1e008 */
[----:B------:R-:W-:Y:S01]  /*1ddf0*/  SHF.R.S32.HI R4, RZ, 0x1f, R5 ;  /* 0x0000001fff047819 */ /* 0x000fe20000011405 */
[----:B------:R-:W-:-:S03]  /*1de00*/  IMAD R5, R78, R27, R35 ;  /* 0x0000001b4e057224 */ /* 0x000fc600078e0223 */
[----:B------:R-:W-:Y:S01]  /*1de10*/  IADD3.X R9, R4, R7, R29, P0, P3 ;  /* 0x0000000704097210 */ /* 0x000fe200007e641d */
[-C--:B----4-:R-:W-:Y:S01]  /*1de20*/  IMAD R4, R11, R5.reuse, RZ ;  /* 0x000000050b047224 */ /* 0x090fe200078e02ff */
[----:B------:R-:W-:Y:S01]  /*1de30*/  SHF.R.S32.HI R7, RZ, 0x1f, R5 ;  /* 0x0000001fff077819 */ /* 0x000fe20000011405 */
[----:B------:R-:W-:Y:S02]  /*1de40*/  VIADD R28, R24, 0xffffff80 ;  /* 0xffffff80181c7836 */ /* 0x000fe40000000000 */
[----:B------:R-:W-:-:S04]  /*1de50*/  IMAD.WIDE.U32 R8, R10, R5, R8 ;  /* 0x000000050a087225 */ /* 0x000fc800078e0008 */
[----:B------:R-:W-:Y:S01]  /*1de60*/  IMAD R7, R10, R7, R4 ;  /* 0x000000070a077224 */ /* 0x000fe200078e0204 */
[----:B------:R-:W-:Y:S02]  /*1de70*/  SHF.R.S32.HI R24, RZ, 0x1f, R28 ;  /* 0x0000001fff187819 */ /* 0x000fe4000001141c */
[----:B0-----:R-:W-:Y:S02]  /*1de80*/  LEA R12, P0, R8, R12, 0x2 ;  /* 0x0000000c080c7211 */ /* 0x001fe400078010ff */
[----:B------:R-:W-:Y:S02]  /*1de90*/  IADD3 R4, R9, R7, RZ ;  /* 0x0000000709047210 */ /* 0x000fe40007ffe0ff */
[----:B------:R-:W-:Y:S02]  /*1dea0*/  LEA.HI R24, R24, R28, RZ, 0x7 ;  /* 0x0000001c18187211 */ /* 0x000fe400078f38ff */
[----:B-1----:R-:W-:Y:S02]  /*1deb0*/  LEA.HI.X R13, R8, R13, R4, 0x2, P0 ;  /* 0x0000000d080d7211 */ /* 0x002fe400000f1404 */
[----:B------:R-:W-:Y:S01]  /*1dec0*/  LOP3.LUT R24, R24, 0xffffff80, RZ, 0xc0, !PT ;  /* 0xffffff8018187812 */ /* 0x000fe200078ec0ff */
[----:B------:R-:W-:Y:S04]  /*1ded0*/  SHFL.IDX PT, R4, R12, RZ, 0x1c1f ;  /* 0x001c1fff0c047589 */ /* 0x000fe800000e0000 */
[----:B------:R-:W0:Y:S01]  /*1dee0*/  SHFL.IDX PT, R5, R13, RZ, 0x1c1f ;  /* 0x001c1fff0d057589 */ /* 0x000e2200000e0000 */
[----:B------:R-:W-:-:S03]  /*1def0*/  IMAD.IADD R24, R28, 0x1, -R24 ;  /* 0x000000011c187824 */ /* 0x000fc600078e0a18 */
[----:B------:R-:W-:Y:S04]  /*1df00*/  SHFL.IDX PT, R6, R12, 0x1, 0x1c1f ;  /* 0x003c1f000c067f89 */ /* 0x000fe800000e0000 */
[----:B------:R-:W1:Y:S01]  /*1df10*/  SHFL.IDX PT, R7, R13, 0x1, 0x1c1f ;  /* 0x003c1f000d077f89 */ /* 0x000e6200000e0000 */
[----:B------:R-:W-:Y:S01]  /*1df20*/  LOP3.LUT P0, RZ, R24, 0x3, RZ, 0xc0, !PT ;  /* 0x0000000318ff7812 */ /* 0x000fe2000780c0ff */
[----:B---3--:R-:W-:-:S04]  /*1df30*/  IMAD R81, R84, 0x80, R26 ;  /* 0x0000008054517824 */ /* 0x008fc800078e021a */
[C---:B------:R-:W-:Y:S01]  /*1df40*/  VIADD R27, R81.reuse, 0x8 ;  /* 0x00000008511b7836 */ /* 0x040fe20000000000 */
[----:B------:R-:W-:-:S04]  /*1df50*/  ISETP.GE.OR P3, PT, R81, R68, P0 ;  /* 0x000000445100720c */ /* 0x000fc80000766670 */
[----:B------:R-:W-:-:S09]  /*1df60*/  ISETP.GE.OR P0, PT, R27, R68, P0 ;  /* 0x000000441b00720c */ /* 0x000fd20000706670 */
[----:B0-----:R0:W-:Y:S04]  /*1df70*/  @!P3 ST.E desc[UR60][R4.64], R91 ;  /* 0x0000005b0400b985 */ /* 0x0011e8000c10193c */
[----:B-1----:R0:W-:Y:S01]  /*1df80*/  @!P0 ST.E desc[UR60][R6.64], R92 ;  /* 0x0000005c06008985 */ /* 0x0021e2000c10193c */
[----:B------:R-:W-:Y:S05]  /*1df90*/  @P2 BRA `(.L_x_6547) ;  /* 0x0000000800f42947 */ /* 0x000fea0003800000 */
[----:B------:R-:W2:Y:S01]  /*1dfa0*/  LDL R83, [R1+0x6c] ;  /* 0x00006c0001537983 */ /* 0x000ea20000100800 */
[----:B------:R-:W1:Y:S01]  /*1dfb0*/  @P1 LDC R11, c[0x0][0xbec] ;  /* 0x0002fb00ff0b1b82 */ /* 0x000e620000000800 */
[----:B------:R-:W-:Y:S01]  /*1dfc0*/  ULDC.64 UR4, c[0x0][0xaa0] ;  /* 0x0002a80000047ab9 */ /* 0x000fe20000000a00 */
[----:B------:R-:W3:Y:S06]  /*1dfd0*/  S2R R24, SR_TID.X ;  /* 0x0000000000187919 */ /* 0x000eec0000002100 */
[----:B------:R-:W4:Y:S01]  /*1dfe0*/  @P1 LDC R13, c[0x0][0xbf0] ;  /* 0x0002fc00ff0d1b82 */ /* 0x000f220000000800 */
[----:B---3--:R-:W-:-:S04]  /*1dff0*/  IADD3 R86, R24, -0x80, RZ ;  /* 0xffffff8018567810 */ /* 0x008fc80007ffe0ff */
[----:B------:R-:W-:-:S04]  /*1e000*/  SHF.R.S32.HI R85, RZ, 0x1f, R86 ;  /* 0x0000001fff557819 */ /* 0x000fc80000011456 */
[----:B------:R-:W-:-:S04]  /*1e010*/  LEA.HI R85, R85, R86, RZ, 0x3 ;  /* 0x0000005655557211 */ /* 0x000fc800078f18ff */
[----:B------:R-:W-:Y:S02]  /*1e020*/  SHF.R.S32.HI R85, RZ, 0x3, R85 ;  /* 0x00000003ff557819 */ /* 0x000fe40000011455 */
[----:B------:R-:W-:Y:S01]  /*1e030*/  SHF.R.S32.HI R8, RZ, 0x1f, R86 ;  /* 0x0000001fff087819 */ /* 0x000fe20000011456 */
[----:B------:R-:W-:-:S03]  /*1e040*/  IMAD R14, R14, UR4, RZ ;  /* 0x000000040e0e7c24 */ /* 0x000fc6000f8e02ff */
[----:B------:R-:W-:Y:S01]  /*1e050*/  LEA.HI R8, R8, R86, RZ, 0x3 ;  /* 0x0000005608087211 */ /* 0x000fe200078f18ff */
[----:B------:R-:W-:-:S03]  /*1e060*/  IMAD R9, R109, UR5, R14 ;  /* 0x000000056d097c24 */ /* 0x000fc6000f8e020e */
[----:B------:R-:W-:-:S05]  /*1e070*/  LOP3.LUT R8, R8, 0xfffffff8, RZ, 0xc0, !PT ;  /* 0xfffffff808087812 */ /* 0x000fca00078ec0ff */
[----:B------:R-:W-:Y:S02]  /*1e080*/  IMAD.IADD R8, R86, 0x1, -R8 ;  /* 0x0000000156087824 */ /* 0x000fe400078e0a08 */
[----:B--2---:R-:W-:-:S04]  /*1e090*/  IMAD R3, R85, 0x40, R83 ;  /* 0x0000004055037824 */ /* 0x004fc800078e0253 */
[----:B------:R-:W-:-:S03]  /*1e0a0*/  IMAD.WIDE R58, R3, 0x2, R58 ;  /* 0x00000002033a7825 */ /* 0x000fc600078e023a */
[C---:B------:R-:W-:Y:S02]  /*1e0b0*/  IADD3 R29, P0, R58.reuse, 0x2000, RZ ;  /* 0x000020003a1d7810 */ /* 0x040fe40007f1e0ff */
[----:B------:R-:W-:Y:S02]  /*1e0c0*/  IADD3 R25, P5, R58, 0x1000, RZ ;  /* 0x000010003a197810 */ /* 0x000fe40007fbe0ff */
[----:B------:R-:W-:Y:S02]  /*1e0d0*/  LOP3.LUT R28, R29, 0x380, RZ, 0xc0, !PT ;  /* 0x000003801d1c7812 */ /* 0x000fe400078ec0ff */
[----:B------:R-:W-:Y:S02]  /*1e0e0*/  LOP3.LUT R24, R25, 0x380, RZ, 0xc0, !PT ;  /* 0x0000038019187812 */ /* 0x000fe400078ec0ff */
[----:B------:R-:W-:Y:S02]  /*1e0f0*/  SHF.R.U64 R28, R28, 0x3, RZ ;  /* 0x000000031c1c7819 */ /* 0x000fe400000012ff */
[----:B------:R-:W-:-:S02]  /*1e100*/  SHF.R.U64 R24, R24, 0x3, RZ ;  /* 0x0000000318187819 */ /* 0x000fc400000012ff */
[----:B------:R-:W-:Y:S01]  /*1e110*/  LOP3.LUT R28, R28, R29, RZ, 0x3c, !PT ;  /* 0x0000001d1c1c7212 */ /* 0x000fe200078e3cff */
[--C-:B------:R-:W-:Y:S01]  /*1e120*/  IMAD.X R29, RZ, RZ, R59.reuse, P0 ;  /* 0x000000ffff1d7224 */ /* 0x100fe200000e063b */
[----:B------:R-:W-:Y:S02]  /*1e130*/  IADD3 R3, P0, R58, 0x7000, RZ ;  /* 0x000070003a037810 */ /* 0x000fe40007f1e0ff */
[----:B------:R-:W-:Y:S01]  /*1e140*/  LOP3.LUT R24, R24, R25, RZ, 0x3c, !PT ;  /* 0x0000001918187212 */ /* 0x000fe200078e3cff */
[----:B------:R-:W-:Y:S01]  /*1e150*/  IMAD.X R25, RZ, RZ, R59, P5 ;  /* 0x000000ffff197224 */ /* 0x000fe200028e063b */
[C---:B------:R-:W-:Y:S01]  /*1e160*/  IADD3 R33, P2, R58.reuse, 0x3000, RZ ;  /* 0x000030003a217810 */ /* 0x040fe20007f5e0ff */
[----:B------:R-:W5:Y:S01]  /*1e170*/  LD.E.128 R28, desc[UR60][R28.64] ;  /* 0x0000003c1c1c7980 */ /* 0x000f62000c101d00 */
[C---:B------:R-:W-:Y:S02]  /*1e180*/  IADD3 R37, P3, R58.reuse, 0x4000, RZ ;  /* 0x000040003a257810 */ /* 0x040fe40007f7e0ff */
[----:B------:R-:W-:-:S02]  /*1e190*/  IADD3 R41, P4, R58, 0x5000, RZ ;  /* 0x000050003a297810 */ /* 0x000fc40007f9e0ff */
[C---:B0-----:R-:W-:Y:S01]  /*1e1a0*/  LOP3.LUT R5, R58.reuse, 0x380, RZ, 0xc0, !PT ;  /* 0x000003803a057812 */ /* 0x041fe200078ec0ff */
[----:B------:R-:W-:Y:S01]  /*1e1b0*/  IMAD.X R49, RZ, RZ, R59, P0 ;  /* 0x000000ffff317224 */ /* 0x000fe200000e063b */
[----:B------:R-:W-:Y:S01]  /*1e1c0*/  IADD3 R45, P5, R58, 0x6000, RZ ;  /* 0x000060003a2d7810 */ /* 0x000fe20007fbe0ff */
[----:B------:R-:W5:Y:S01]  /*1e1d0*/  LD.E.128 R24, desc[UR60][R24.64] ;  /* 0x0000003c18187980 */ /* 0x000f62000c101d00 */
[----:B------:R-:W-:Y:S02]  /*1e1e0*/  LOP3.LUT R0, R3, 0x380, RZ, 0xc0, !PT ;  /* 0x0000038003007812 */ /* 0x000fe400078ec0ff */
        /* <DEDUP_REMOVED lines=8> */
[----:B------:R-:W-:-:S02]  /*1e270*/  SHF.R.U64 R44, R44, 0x3, RZ ;  /* 0x000000032c2c7819 */ /* 0x000fc400000012ff */
[----:B------:R-:W-:Y:S01]  /*1e280*/  LOP3.LUT R48, R0, R3, RZ, 0x3c, !PT ;  /* 0x0000000300307212 */ /* 0x000fe200078e3cff */
[----:B------:R-:W-:Y:S01]  /*1e290*/  IMAD.WIDE.U32 R2, R109, UR4, RZ ;  /* 0x000000046d027c25 */ /* 0x000fe2000f8e00ff */
[----:B------:R-:W-:Y:S01]  /*1e2a0*/  SHF.R.U64 R5, R5, 0x3, RZ ;  /* 0x0000000305057819 */ /* 0x000fe200000012ff */
[----:B------:R-:W-:Y:S01]  /*1e2b0*/  ULDC.64 UR4, c[0x0][0xae8] ;  /* 0x0002ba0000047ab9 */ /* 0x000fe20000000a00 */
[----:B------:R-:W-:Y:S01]  /*1e2c0*/  LOP3.LUT R32, R32, R33, RZ, 0x3c, !PT ;  /* 0x0000002120207212 */ /* 0x000fe200078e3cff */
[--C-:B------:R-:W-:Y:S01]  /*1e2d0*/  IMAD.X R33, RZ, RZ, R59.reuse, P2 ;  /* 0x000000ffff217224 */ /* 0x100fe200010e063b */
[----:B------:R-:W-:Y:S02]  /*1e2e0*/  LOP3.LUT R36, R36, R37, RZ, 0x3c, !PT ;  /* 0x0000002524247212 */ /* 0x000fe400078e3cff */
[----:B------:R-:W-:Y:S01]  /*1e2f0*/  LOP3.LUT R40, R40, R41, RZ, 0x3c, !PT ;  /* 0x0000002928287212 */ /* 0x000fe200078e3cff */
[--C-:B------:R-:W-:Y:S01]  /*1e300*/  IMAD.X R41, RZ, RZ, R59.reuse, P4 ;  /* 0x000000ffff297224 */ /* 0x100fe200020e063b */
[----:B------:R-:W-:Y:S01]  /*1e310*/  LOP3.LUT R44, R44, R45, RZ, 0x3c, !PT ;  /* 0x0000002d2c2c7212 */ /* 0x000fe200078e3cff */
[----:B------:R-:W-:Y:S01]  /*1e320*/  IMAD.X R45, RZ, RZ, R59, P5 ;  /* 0x000000ffff2d7224 */ /* 0x000fe200028e063b */
[----:B------:R-:W-:Y:S01]  /*1e330*/  IADD3.X R37, RZ, R59, RZ, P3, !PT ;  /* 0x0000003bff257210 */ /* 0x000fe20001ffe4ff */
[----:B------:R-:W-:Y:S01]  /*1e340*/  IMAD R0, R8, 0x20, R85 ;  /* 0x0000002008007824 */ /* 0x000fe200078e0255 */
[----:B------:R-:W-:Y:S01]  /*1e350*/  LOP3.LUT R58, R5, R58, RZ, 0x3c, !PT ;  /* 0x0000003a053a7212 */ /* 0x000fe200078e3cff */
[----:B------:R-:W5:Y:S01]  /*1e360*/  LD.E.128 R32, desc[UR60][R32.64] ;  /* 0x0000003c20207980 */ /* 0x000f62000c101d00 */
[----:B------:R-:W-:-:S03]  /*1e370*/  IADD3 R3, R3, R9, RZ ;  /* 0x0000000903037210 */ /* 0x000fc60007ffe0ff */
[----:B------:R0:W5:Y:S01]  /*1e380*/  LD.E.128 R4, desc[UR60][R58.64] ;  /* 0x0000003c3a047980 */ /* 0x000162000c101d00 */
[----:B------:R-:W-:-:S03]  /*1e390*/  IMAD.WIDE.U32 R2, R80, UR4, R2 ;  /* 0x0000000450027c25 */ /* 0x000fc6000f8e0002 */
[----:B------:R-:W5:Y:S01]  /*1e3a0*/  LD.E.128 R36, desc[UR60][R36.64] ;  /* 0x0000003c24247980 */ /* 0x000f62000c101d00 */
[----:B------:R-:W-:-:S03]  /*1e3b0*/  SHF.R.S32.HI R8, RZ, 0x1f, R15 ;  /* 0x0000001fff087819 */ /* 0x000fc6000001140f */
[----:B------:R-:W5:Y:S01]  /*1e3c0*/  LD.E.128 R40, desc[UR60][R40.64] ;  /* 0x0000003c28287980 */ /* 0x000f62000c101d00 */
[----:B------:R-:W-:-:S03]  /*1e3d0*/  IMAD R10, R84, 0x80, R0 ;  /* 0x00000080540a7824 */ /* 0x000fc600078e0200 */
        /* <DEDUP_REMOVED lines=9> */
[----:B--2---:R-:W2:Y:S01]  /*1e470*/  FENCE.VIEW.ASYNC.S ;  /* 0x00000000000073c6 */ /* 0x004ea20000000000 */
[----:B------:R-:W-:-:S02]  /*1e480*/  IMAD R8, R8, UR4, RZ ;  /* 0x0000000408087c24 */ /* 0x000fc4000f8e02ff */
[----:B-1----:R-:W-:-:S04]  /*1e490*/  @P1 IMAD.HI.U32 R0, R10, R11, RZ ;  /* 0x0000000b0a001227 */ /* 0x002fc800078e00ff */
[----:B------:R-:W-:Y:S01]  /*1e4a0*/  IMAD.MOV.U32 R9, RZ, RZ, R10 ;  /* 0x000000ffff097224 */ /* 0x000fe200078e000a */
[----:B----4-:R-:W-:Y:S01]  /*1e4b0*/  @P1 SHF.R.U32.HI R9, RZ, R13, R0 ;  /* 0x0000000dff091219 */ /* 0x010fe20000011600 */
[C---:B------:R-:W-:Y:S02]  /*1e4c0*/  IMAD R11, R15.reuse, UR5, R8 ;  /* 0x000000050f0b7c24 */ /* 0x040fe4000f8e0208 */
[----:B------:R-:W-:Y:S01]  /*1e4d0*/  IMAD.WIDE.U32 R2, R15, UR4, R2 ;  /* 0x000000040f027c25 */ /* 0x000fe2000f8e0002 */
[----:B------:R-:W-:Y:S01]  /*1e4e0*/  SHF.R.S32.HI R8, RZ, 0x1f, R9 ;  /* 0x0000001fff087819 */ /* 0x000fe20000011409 */
[----:B------:R-:W-:Y:S02]  /*1e4f0*/  ULDC.64 UR4, c[0x0][0xae0] ;  /* 0x0002b80000047ab9 */ /* 0x000fe40000000a00 */
[----:B------:R-:W-:Y:S01]  /*1e500*/  IMAD.IADD R3, R3, 0x1, R11 ;  /* 0x0000000103037824 */ /* 0x000fe200078e020b */
[----:B------:R-:W-:Y:S01]  /*1e510*/  IADD3 R11, -R9, RZ, RZ ;  /* 0x000000ff090b7210 */ /* 0x000fe20007ffe1ff */
[----:B------:R-:W-:-:S02]  /*1e520*/  VIADD R0, R16, 0x2e820 ;  /* 0x0002e82010007836 */ /* 0x000fc40000000000 */
[----:B------:R-:W-:Y:S02]  /*1e530*/  IMAD R8, R8, UR4, RZ ;  /* 0x0000000408087c24 */ /* 0x000fe4000f8e02ff */
[----:B------:R-:W-:Y:S01]  /*1e540*/  IMAD R11, R78, R11, R10 ;  /* 0x0000000b4e0b7224 */ /* 0x000fe200078e020a */
[----:B------:R-:W-:Y:S01]  /*1e550*/  PRMT R0, RZ, 0x654, R0 ;  /* 0x00000654ff007816 */ /* 0x000fe20000000000 */
[C---:B------:R-:W-:Y:S02]  /*1e560*/  IMAD R13, R9.reuse, UR5, R8 ;  /* 0x00000005090d7c24 */ /* 0x040fe4000f8e0208 */
[----:B------:R-:W-:Y:S01]  /*1e570*/  IMAD.WIDE.U32 R2, R9, UR4, R2 ;  /* 0x0000000409027c25 */ /* 0x000fe2000f8e0002 */
[----:B--2---:R1:W-:Y:S01]  /*1e580*/  SYNCS.ARRIVE.TRANS64.RED.A1T0 RZ, [R0+URZ], RZ ;  /* 0x000000ff00ff79a7 */ /* 0x0043e2000810043f */
[----:B------:R-:W-:Y:S02]  /*1e590*/  ULDC.64 UR4, c[0x0][0xad8] ;  /* 0x0002b60000047ab9 */ /* 0x000fe40000000a00 */
[----:B------:R-:W-:Y:S01]  /*1e5a0*/  IMAD.IADD R3, R3, 0x1, R13 ;  /* 0x0000000103037824 */ /* 0x000fe200078e020d */
[----:B-1----:R-:W-:Y:S01]  /*1e5b0*/  SHF.R.S32.HI R0, RZ, 0x1f, R11 ;  /* 0x0000001fff007819 */ /* 0x002fe2000001140b */
[----:B------:R-:W-:-:S04]  /*1e5c0*/  IMAD.WIDE.U32 R8, R11, UR4, R2 ;  /* 0x000000040b087c25 */ /* 0x000fc8000f8e0002 */
        /* <DEDUP_REMOVED lines=10> */
.L_x_6791:
[----:B------:R-:W-:Y:S01]  /*1e670*/  IMAD R21, R84, 0x80, R85 ;  /* 0x0000008054157824 */ /* 0x000fe200078e0255 */
[----:B------:R-:W-:Y:S04]  /*1e680*/  BSSY B1, `(.L_x_6549) ;  /* 0x000000f000017945 */ /* 0x000fe80003800000 */
[----:B------:R-:W-:-:S13]  /*1e690*/  ISETP.GE.AND P0, PT, R21, R68, PT ;  /* 0x000000441500720c */ /* 0x000fda0003f06270 */
[----:B------:R-:W-:Y:S05]  /*1e6a0*/  @P0 BRA `(.L_x_6550) ;  /* 0x0000000000300947 */ /* 0x000fea0003800000 */
[----:B------:R-:W3:Y:S01]  /*1e6b0*/  LDL R10, [R1+0x90] ;  /* 0x00009000010a7983 */ /* 0x000ee20000100800 */
[----:B------:R-:W-:-:S03]  /*1e6c0*/  ULDC UR4, c[0x0][0xac8] ;  /* 0x0002b20000047ab9 */ /* 0x000fc60000000800 */
[----:B------:R-:W1:Y:S04]  /*1e6d0*/  LDL R12, [R1+0xe4] ;  /* 0x0000e400010c7983 */ /* 0x000e680000100800 */
[----:B------:R-:W4:Y:S01]  /*1e6e0*/  LDL R11, [R1+0xe0] ;  /* 0x0000e000010b7983 */ /* 0x000f220000100800 */
[----:B------:R-:W-:-:S13]  /*1e6f0*/  ISETP.GE.AND P0, PT, R83, UR4, PT ;  /* 0x0000000453007c0c */ /* 0x000fda000bf06270 */
[C---:B--2---:R-:W-:Y:S02]  /*1e700*/  @!P0 LEA R8, P2, R83.reuse, R14, 0x1 ;  /* 0x0000000e53088211 */ /* 0x044fe400078408ff */
[----:B---3--:R-:W-:Y:S02]  /*1e710*/  ISETP.GE.AND P1, PT, R10, UR4, PT ;  /* 0x000000040a007c0c */ /* 0x008fe4000bf26270 */
[----:B-1----:R-:W-:-:S11]  /*1e720*/  @!P0 LEA.HI.X R9, R83, R0, R12, 0x1, P2 ;  /* 0x0000000053098211 */ /* 0x002fd600010f0c0c */
[----:B------:R-:W-:-:S04]  /*1e730*/  @!P1 LEA R14, P3, R10, R14, 0x1 ;  /* 0x0000000e0a0e9211 */ /* 0x000fc800078608ff */
[----:B----4-:R-:W-:Y:S01]  /*1e740*/  @!P1 LEA.HI.X R15, R10, R0, R11, 0x1, P3 ;  /* 0x000000000a0f9211 */ /* 0x010fe200018f0c0b */
[----:B-----5:R3:W-:Y:S04]  /*1e750*/  @!P0 ST.E.128 desc[UR60][R8.64], R4 ;  /* 0x0000000408008985 */ /* 0x0207e8000c101d3c */
[----:B------:R3:W-:Y:S04]  /*1e760*/  @!P1 ST.E.128 desc[UR60][R14.64], R36 ;  /* 0x000000240e009985 */ /* 0x0007e8000c101d3c */
.L_x_6550:
[----:B------:R-:W-:Y:S05]  /*1e770*/  BSYNC B1 ;  /* 0x0000000000017941 */ /* 0x000fea0003800000 */
.L_x_6549:
[----:B------:R-:W-:-:S03]  /*1e780*/  UMOV UR4, 0xffffffff ;  /* 0xffffffff00047882 */ /* 0x000fc60000000000 */
[----:B------:R-:W-:Y:S05]  /*1e790*/  BRA.DIV UR4, `(.L_x_6551) ;  /* 0x000000be04a47947 */ /* 0x000fea000b800000 */
[----:B-1----:R1:W4:Y:S04]  /*1e7a0*/  SHFL.IDX PT, R0, R3, 0x1, 0x181f ;  /* 0x00381f0003007f89 */ /* 0x00232800000e0000 */
[----:B--23--:R1:W2:Y:S02]  /*1e7b0*/  SHFL.IDX PT, R14, R2, 0x1, 0x181f ;  /* 0x00381f00020e7f89 */ /* 0x00c2a400000e0000 */
.L_x_6795:
[----:B-----5:R-:W-:Y:S01]  /*1e7c0*/  IADD3 R5, R21, 0x20, RZ ;  /* 0x0000002015057810 */ /* 0x020fe20007ffe0ff */
[----:B------:R-:W-:Y:S03]  /*1e7d0*/  BSSY B1, `(.L_x_6552) ;  /* 0x000000f000017945 */ /* 0x000fe60003800000 */
[----:B------:R-:W-:-:S13]  /*1e7e0*/  ISETP.GE.AND P0, PT, R5, R68, PT ;  /* 0x000000440500720c */ /* 0x000fda0003f06270 */
[----:B------:R-:W-:Y:S05]  /*1e7f0*/  @P0 BRA `(.L_x_6553) ;  /* 0x0000000000300947 */ /* 0x000fea0003800000 */
[----:B------:R-:W3:Y:S01]  /*1e800*/  LDL R6, [R1+0x90] ;  /* 0x0000900001067983 */ /* 0x000ee20000100800 */
[----:B------:R-:W-:-:S03]  /*1e810*/  ULDC UR4, c[0x0][0xac8] ;  /* 0x0002b20000047ab9 */ /* 0x000fc60000000800 */
[----:B------:R-:W4:Y:S04]  /*1e820*/  LDL R8, [R1+0xe4] ;  /* 0x0000e40001087983 */ /* 0x000f280000100800 */
[----:B------:R-:W5:Y:S01]  /*1e830*/  LDL R7, [R1+0xe0] ;  /* 0x0000e00001077983 */ /* 0x000f620000100800 */
[----:B------:R-:W-:-:S13]  /*1e840*/  ISETP.GE.AND P2, PT, R83, UR4, PT ;  /* 0x0000000453007c0c */ /* 0x000fda000bf46270 */
[C---:B--2---:R-:W-:Y:S02]  /*1e850*/  @!P2 LEA R4, P0, R83.reuse, R14, 0x1 ;  /* 0x0000000e5304a211 */ /* 0x044fe400078008ff */
[----:B---3--:R-:W-:Y:S02]  /*1e860*/  ISETP.GE.AND P3, PT, R6, UR4, PT ;  /* 0x0000000406007c0c */ /* 0x008fe4000bf66270 */
[----:B----4-:R-:W-:-:S11]  /*1e870*/  @!P2 LEA.HI.X R5, R83, R0, R8, 0x1, P0 ;  /* 0x000000005305a211 */ /* 0x010fd600000f0c08 */
[----:B------:R-:W-:-:S04]  /*1e880*/  @!P3 LEA R14, P1, R6, R14, 0x1 ;  /* 0x0000000e060eb211 */ /* 0x000fc800078208ff */
[----:B-----5:R-:W-:Y:S01]  /*1e890*/  @!P3 LEA.HI.X R15, R6, R0, R7, 0x1, P1 ;  /* 0x00000000060fb211 */ /* 0x020fe200008f0c07 */
[----:B------:R3:W-:Y:S04]  /*1e8a0*/  @!P2 ST.E.128 desc[UR60][R4.64], R24 ;  /* 0x000000180400a985 */ /* 0x0007e8000c101d3c */
[----:B------:R3:W-:Y:S04]  /*1e8b0*/  @!P3 ST.E.128 desc[UR60][R14.64], R40 ;  /* 0x000000280e00b985 */ /* 0x0007e8000c101d3c */
.L_x_6553:
[----:B------:R-:W-:Y:S05]  /*1e8c0*/  BSYNC B1 ;  /* 0x0000000000017941 */ /* 0x000fea0003800000 */
.L_x_6552:
[----:B------:R-:W-:-:S03]  /*1e8d0*/  UMOV UR4, 0xffffffff ;  /* 0xffffffff00047882 */ /* 0x000fc60000000000 */
[----:B------:R-:W-:Y:S05]  /*1e8e0*/  BRA.DIV UR4, `(.L_x_6554) ;  /* 0x000000be04987947 */ /* 0x000fea000b800000 */
[----:B----4-:R4:W0:Y:S04]  /*1e8f0*/  SHFL.IDX PT, R0, R3, 0x2, 0x181f ;  /* 0x00581f0003007f89 */ /* 0x01082800000e0000 */
[----:B--23--:R4:W2:Y:S02]  /*1e900*/  SHFL.IDX PT, R14, R2, 0x2, 0x181f ;  /* 0x00581f00020e7f89 */ /* 0x00c8a400000e0000 */
.L_x_6799:
[----:B------:R-:W-:Y:S01]  /*1e910*/  VIADD R5, R21, 0x40 ;  /* 0x0000004015057836 */ /* 0x000fe20000000000 */
[----:B------:R-:W-:Y:S04]  /*1e920*/  BSSY B1, `(.L_x_6555) ;  /* 0x000000f000017945 */ /* 0x000fe80003800000 */
[----:B------:R-:W-:-:S13]  /*1e930*/  ISETP.GE.AND P0, PT, R5, R68, PT ;  /* 0x000000440500720c */ /* 0x000fda0003f06270 */
[----:B------:R-:W-:Y:S05]  /*1e940*/  @P0 BRA `(.L_x_6556) ;  /* 0x0000000000300947 */ /* 0x000fea0003800000 */
[----:B------:R-:W3:Y:S01]  /*1e950*/  LDL R6, [R1+0x90] ;  /* 0x0000900001067983 */ /* 0x000ee20000100800 */
[----:B------:R-:W-:-:S03]  /*1e960*/  ULDC UR4, c[0x0][0xac8] ;  /* 0x0002b20000047ab9 */ /* 0x000fc60000000800 */
[----:B------:R-:W0:Y:S04]  /*1e970*/  LDL R8, [R1+0xe4] ;  /* 0x0000e40001087983 */ /* 0x000e280000100800 */
[----:B------:R-:W5:Y:S01]  /*1e980*/  LDL R7, [R1+0xe0] ;  /* 0x0000e00001077983 */ /* 0x000f620000100800 */
[----:B------:R-:W-:-:S13]  /*1e990*/  ISETP.GE.AND P2, PT, R83, UR4, PT ;  /* 0x0000000453007c0c */ /* 0x000fda000bf46270 */
[C---:B--2---:R-:W-:Y:S02]  /*1e9a0*/  @!P2 LEA R4, P0, R83.reuse, R14, 0x1 ;  /* 0x0000000e5304a211 */ /* 0x044fe400078008ff */
[----:B---3--:R-:W-:Y:S02]  /*1e9b0*/  ISETP.GE.AND P3, PT, R6, UR4, PT ;  /* 0x0000000406007c0c */ /* 0x008fe4000bf66270 */
[----:B0-----:R-:W-:-:S11]  /*1e9c0*/  @!P2 LEA.HI.X R5, R83, R0, R8, 0x1, P0 ;  /* 0x000000005305a211 */ /* 0x001fd600000f0c08 */
[----:B------:R-:W-:-:S04]  /*1e9d0*/  @!P3 LEA R14, P1, R6, R14, 0x1 ;  /* 0x0000000e060eb211 */ /* 0x000fc800078208ff */
[----:B-----5:R-:W-:Y:S01]  /*1e9e0*/  @!P3 LEA.HI.X R15, R6, R0, R7, 0x1, P1 ;  /* 0x00000000060fb211 */ /* 0x020fe200008f0c07 */
[----:B------:R3:W-:Y:S04]  /*1e9f0*/  @!P2 ST.E.128 desc[UR60][R4.64], R28 ;  /* 0x0000001c0400a985 */ /* 0x0007e8000c101d3c */
[----:B------:R3:W-:Y:S04]  /*1ea00*/  @!P3 ST.E.128 desc[UR60][R14.64], R44 ;  /* 0x0000002c0e00b985 */ /* 0x0007e8000c101d3c */
.L_x_6556:
[----:B------:R-:W-:Y:S05]  /*1ea10*/  BSYNC B1 ;  /* 0x0000000000017941 */ /* 0x000fea0003800000 */
.L_x_6555:
[----:B------:R-:W-:-:S03]  /*1ea20*/  UMOV UR4, 0xffffffff ;  /* 0xffffffff00047882 */ /* 0x000fc60000000000 */
[----:B------:R-:W-:Y:S05]  /*1ea30*/  BRA.DIV UR4, `(.L_x_6557) ;  /* 0x000000be048c7947 */ /* 0x000fea000b800000 */
[----:B0-----:R0:W0:Y:S04]  /*1ea40*/  SHFL.IDX PT, R0, R3, 0x3, 0x181f ;  /* 0x00781f0003007f89 */ /* 0x00102800000e0000 */
[----:B--23--:R2:W3:Y:S02]  /*1ea50*/  SHFL.IDX PT, R14, R2, 0x3, 0x181f ;  /* 0x00781f00020e7f89 */ /* 0x00c4e400000e0000 */
.L_x_6803:
[----:B01--4-:R-:W-:-:S05]  /*1ea60*/  VIADD R3, R21, 0x60 ;  /* 0x0000006015037836 */ /* 0x013fca0000000000 */
[----:B------:R-:W-:-:S13]  /*1ea70*/  ISETP.GE.AND P0, PT, R3, R68, PT ;  /* 0x000000440300720c */ /* 0x000fda0003f06270 */
[----:B------:R-:W-:Y:S05]  /*1ea80*/  @P0 BRA `(.L_x_6558) ;  /* 0x0000001c00880947 */ /* 0x000fea0003800000 */
[----:B------:R-:W4:Y:S01]  /*1ea90*/  LDL R5, [R1+0xe4] ;  /* 0x0000e40001057983 */ /* 0x000f220000100800 */
[----:B------:R-:W-:-:S03]  /*1eaa0*/  ULDC UR4, c[0x0][0xac8] ;  /* 0x0002b20000047ab9 */ /* 0x000fc60000000800 */
[----:B------:R-:W5:Y:S01]  /*1eab0*/  LDL R4, [R1+0x90] ;  /* 0x0000900001047983 */ /* 0x000f620000100800 */
[----:B------:R-:W-:-:S13]  /*1eac0*/  ISETP.GE.AND P1, PT, R83, UR4, PT ;  /* 0x0000000453007c0c */ /* 0x000fda000bf26270 */
[----:B--23--:R-:W-:-:S04]  /*1ead0*/  @!P1 LEA R2, P0, R83, R14, 0x1 ;  /* 0x0000000e53029211 */ /* 0x00cfc800078008ff */
[----:B----4-:R-:W-:Y:S02]  /*1eae0*/  @!P1 LEA.HI.X R3, R83, R0, R5, 0x1, P0 ;  /* 0x0000000053039211 */ /* 0x010fe400000f0c05 */
[----:B-----5:R-:W-:-:S03]  /*1eaf0*/  ISETP.GE.AND P0, PT, R4, UR4, PT ;  /* 0x0000000404007c0c */ /* 0x020fc6000bf06270 */
[----:B------:R0:W-:Y:S10]  /*1eb00*/  @!P1 ST.E.128 desc[UR60][R2.64], R32 ;  /* 0x0000002002009985 */ /* 0x0001f4000c101d3c */
[----:B------:R-:W-:Y:S05]  /*1eb10*/  @P0 BRA `(.L_x_6558) ;  /* 0x0000001c00640947 */ /* 0x000fea0003800000 */
[----:B------:R-:W2:Y:S01]  /*1eb20*/  LDL R5, [R1+0xe0] ;  /* 0x0000e00001057983 */ /* 0x000ea20000100800 */
[----:B------:R-:W-:-:S04]  /*1eb30*/  LEA R14, P0, R4, R14, 0x1 ;  /* 0x0000000e040e7211 */ /* 0x000fc800078008ff */
[----:B--2---:R-:W-:-:S05]  /*1eb40*/  LEA.HI.X R15, R4, R0, R5, 0x1, P0 ;  /* 0x00000000040f7211 */ /* 0x004fca00000f0c05 */
[----:B------:R1:W-:Y:S01]  /*1eb50*/  ST.E.128 desc[UR60][R14.64], R48 ;  /* 0x000000300e007985 */ /* 0x0003e2000c101d3c */
[----:B------:R-:W-:Y:S05]  /*1eb60*/  BRA `(.L_x_6558) ;  /* 0x0000001c00507947 */ /* 0x000fea0003800000 */
.L_x_6547:
[----:B------:R-:W2:Y:S01]  /*1eb70*/  LDL R94, [R1+0x88] ;  /* 0x00008800015e7983 */ /* 0x000ea20000100800 */
[----:B------:R-:W1:Y:S01]  /*1eb80*/  @P1 LDC R8, c[0x0][0xbec] ;  /* 0x0002fb00ff081b82 */ /* 0x000e620000000800 */
[----:B------:R-:W-:Y:S01]  /*1eb90*/  ULDC.64 UR4, c[0x0][0xb08] ;  /* 0x0002c20000047ab9 */ /* 0x000fe20000000a00 */
[----:B0-----:R-:W-:Y:S01]  /*1eba0*/  SHF.R.S32.HI R6, RZ, 0x1f, R15 ;  /* 0x0000001fff067819 */ /* 0x001fe2000001140f */
[----:B------:R-:W-:Y:S01]  /*1ebb0*/  IMAD R14, R14, UR4, RZ ;  /* 0x000000040e0e7c24 */ /* 0x000fe2000f8e02ff */
[----:B------:R-:W-:Y:S01]  /*1ebc0*/  ULDC.64 UR6, c[0x0][0xb30] ;  /* 0x0002cc0000067ab9 */ /* 0x000fe20000000a00 */
[----:B------:R-:W-:-:S03]  /*1ebd0*/  IMAD.WIDE.U32 R4, R109, UR4, RZ ;  /* 0x000000046d047c25 */ /* 0x000fc6000f8e00ff */
[----:B------:R-:W0:Y:S01]  /*1ebe0*/  @P1 LDC R11, c[0x0][0xbf0] ;  /* 0x0002fc00ff0b1b82 */ /* 0x000e220000000800 */
[----:B------:R-:W-:Y:S01]  /*1ebf0*/  IMAD R109, R109, UR5, R14 ;  /* 0x000000056d6d7c24 */ /* 0x000fe2000f8e020e */
[----:B------:R-:W-:-:S03]  /*1ec00*/  ULDC.64 UR4, c[0x0][0xb38] ;  /* 0x0002ce0000047ab9 */ /* 0x000fc60000000a00 */
[----:B------:R-:W-:Y:S02]  /*1ec10*/  IMAD.IADD R5, R5, 0x1, R109 ;  /* 0x0000000105057824 */ /* 0x000fe400078e026d */
[----:B------:R-:W-:-:S04]  /*1ec20*/  IMAD.WIDE.U32 R4, R80, UR4, R4 ;  /* 0x0000000450047c25 */ /* 0x000fc8000f8e0004 */
[----:B------:R-:W-:Y:S01]  /*1ec30*/  IMAD R5, R80, UR5, R5 ;  /* 0x0000000550057c24 */ /* 0x000fe2000f8e0205 */
[----:B------:R-:W-:Y:S02]  /*1ec40*/  ULDC.64 UR4, c[0x0][0xb40] ;  /* 0x0002d00000047ab9 */ /* 0x000fe40000000a00 */
[----:B------:R-:W-:Y:S02]  /*1ec50*/  IMAD R6, R6, UR4, RZ ;  /* 0x0000000406067c24 */ /* 0x000fe4000f8e02ff */
[----:B-1----:R-:W-:-:S04]  /*1ec60*/  @P1 IMAD.HI.U32 R8, R35, R8, RZ ;  /* 0x0000000823081227 */ /* 0x002fc800078e00ff */
[C---:B------:R-:W-:Y:S02]  /*1ec70*/  IMAD R9, R15.reuse, UR5, R6 ;  /* 0x000000050f097c24 */ /* 0x040fe4000f8e0206 */
[----:B------:R-:W-:Y:S01]  /*1ec80*/  IMAD.WIDE.U32 R4, R15, UR4, R4 ;  /* 0x000000040f047c25 */ /* 0x000fe2000f8e0004 */
[----:B------:R-:W-:-:S03]  /*1ec90*/  ULDC.64 UR4, c[0x0][0xb48] ;  /* 0x0002d20000047ab9 */ /* 0x000fc60000000a00 */
[----:B------:R-:W-:Y:S01]  /*1eca0*/  IMAD.MOV.U32 R7, RZ, RZ, R35 ;  /* 0x000000ffff077224 */ /* 0x000fe200078e0023 */
[----:B0-----:R-:W-:Y:S02]  /*1ecb0*/  @P1 SHF.R.U32.HI R7, RZ, R11, R8 ;  /* 0x0000000bff071219 */ /* 0x001fe40000011608 */
[----:B------:R-:W-:Y:S02]  /*1ecc0*/  IADD3 R5, R5, R9, RZ ;  /* 0x0000000905057210 */ /* 0x000fe40007ffe0ff */
[--C-:B------:R-:W-:Y:S01]  /*1ecd0*/  SHF.R.S32.HI R6, RZ, 0x1f, R7.reuse ;  /* 0x0000001fff067819 */ /* 0x100fe20000011407 */
[----:B------:R-:W-:Y:S02]  /*1ece0*/  IMAD.MOV R9, RZ, RZ, -R7 ;  /* 0x000000ffff097224 */ /* 0x000fe400078e0a07 */
[----:B------:R-:W-:-:S04]  /*1ecf0*/  IMAD.WIDE.U32 R4, R79, UR4, R4 ;  /* 0x000000044f047c25 */ /* 0x000fc8000f8e0004 */
[----:B------:R-:W-:Y:S02]  /*1ed00*/  IMAD R9, R78, R9, R35 ;  /* 0x000000094e097224 */ /* 0x000fe400078e0223 */
[----:B------:R-:W-:Y:S02]  /*1ed10*/  IMAD R6, R6, UR6, RZ ;  /* 0x0000000606067c24 */ /* 0x000fe4000f8e02ff */
[----:B------:R-:W-:Y:S01]  /*1ed20*/  IMAD R5, R79, UR5, R5 ;  /* 0x000000054f057c24 */ /* 0x000fe2000f8e0205 */
[----:B------:R-:W-:Y:S01]  /*1ed30*/  ULDC.64 UR4, c[0x0][0xb28] ;  /* 0x0002ca0000047ab9 */ /* 0x000fe20000000a00 */
[C---:B------:R-:W-:Y:S01]  /*1ed40*/  IMAD R11, R7.reuse, UR7, R6 ;  /* 0x00000007070b7c24 */ /* 0x040fe2000f8e0206 */
[----:B------:R-:W-:Y:S01]  /*1ed50*/  SHF.R.S32.HI R6, RZ, 0x1f, R9 ;  /* 0x0000001fff067819 */ /* 0x000fe20000011409 */
[----:B------:R-:W-:-:S04]  /*1ed60*/  IMAD.WIDE.U32 R4, R7, UR6, R4 ;  /* 0x0000000607047c25 */ /* 0x000fc8000f8e0004 */
[----:B------:R-:W-:Y:S02]  /*1ed70*/  IMAD R6, R6, UR4, RZ ;  /* 0x0000000406067c24 */ /* 0x000fe4000f8e02ff */
[----:B------:R-:W-:Y:S02]  /*1ed80*/  IMAD.IADD R5, R5, 0x1, R11 ;  /* 0x0000000105057824 */ /* 0x000fe400078e020b */
[C---:B------:R-:W-:Y:S02]  /*1ed90*/  IMAD R11, R9.reuse, UR5, R6 ;  /* 0x00000005090b7c24 */ /* 0x040fe4000f8e0206 */
[----:B------:R-:W-:Y:S02]  /*1eda0*/  VIADD R8, R16, 0x2e820 ;  /* 0x0002e82010087836 */ /* 0x000fe40000000000 */
[----:B------:R-:W-:Y:S01]  /*1edb0*/  IMAD.WIDE.U32 R6, R9, UR4, R4 ;  /* 0x0000000409067c25 */ /* 0x000fe2000f8e0004 */
[----:B------:R-:W-:Y:S02]  /*1edc0*/  ULDC.64 UR4, c[0x0][0xb00] ;  /* 0x0002c00000047ab9 */ /* 0x000fe40000000a00 */
[----:B------:R-:W-:Y:S01]  /*1edd0*/  PRMT R8, RZ, 0x654, R8 ;  /* 0x00000654ff087816 */ /* 0x000fe20000000008 */
[----:B------:R-:W-:Y:S01]  /*1ede0*/  IMAD.IADD R5, R7, 0x1, R11 ;  /* 0x0000000107057824 */ /* 0x000fe200078e020b */
[C---:B------:R-:W-:Y:S01]  /*1edf0*/  LEA R4, P0, R6.reuse, UR4, 0x2 ;  /* 0x0000000406047c11 */ /* 0x040fe2000f8010ff */
[----:B------:R-:W-:Y:S01]  /*1ee00*/  UMOV UR4, 0xffffffff ;  /* 0xffffffff00047882 */ /* 0x000fe20000000000 */
[----:B------:R0:W-:Y:S02]  /*1ee10*/  SYNCS.ARRIVE.TRANS64.RED.A1T0 RZ, [R8+URZ], RZ ;  /* 0x000000ff08ff79a7 */ /* 0x0001e4000810043f */
[----:B------:R-:W-:Y:S01]  /*1ee20*/  LEA.HI.X R6, R6, UR5, R5, 0x2, P0 ;  /* 0x0000000506067c11 */ /* 0x000fe200080f1405 */
[C---:B--2---:R-:W-:Y:S01]  /*1ee30*/  VIADD R85, R94.reuse, 0x10 ;  /* 0x000000105e557836 */ /* 0x044fe20000000000 */
[C---:B------:R-:W-:Y:S01]  /*1ee40*/  IADD3 R80, R94.reuse, 0x8, RZ ;  /* 0x000000085e507810 */ /* 0x040fe20007ffe0ff */
[C---:B------:R-:W-:Y:S01]  /*1ee50*/  VIADD R90, R94.reuse, 0x18 ;  /* 0x000000185e5a7836 */ /* 0x040fe20000000000 */
[C---:B------:R-:W-:Y:S01]  /*1ee60*/  IADD3 R59, R94.reuse, 0x30, RZ ;  /* 0x000000305e3b7810 */ /* 0x040fe20007ffe0ff */
[C---:B------:R-:W-:Y:S01]  /*1ee70*/  VIADD R92, R94.reuse, 0x20 ;  /* 0x000000205e5c7836 */ /* 0x040fe20000000000 */
[C---:B------:R-:W-:Y:S01]  /*1ee80*/  IADD3 R7, R94.reuse, 0x58, RZ ;  /* 0x000000585e077810 */ /* 0x040fe20007ffe0ff */
[----:B------:R-:W-:-:S02]  /*1ee90*/  VIADD R78, R94, 0x28 ;  /* 0x000000285e4e7836 */ /* 0x000fc40000000000 */
[C---:B------:R-:W-:Y:S02]  /*1eea0*/  VIADD R35, R94.reuse, 0x38 ;  /* 0x000000385e237836 */ /* 0x040fe40000000000 */
[C---:B------:R-:W-:Y:S02]  /*1eeb0*/  VIADD R33, R94.reuse, 0x40 ;  /* 0x000000405e217836 */ /* 0x040fe40000000000 */
[C---:B------:R-:W-:Y:S02]  /*1eec0*/  VIADD R31, R94.reuse, 0x48 ;  /* 0x000000485e1f7836 */ /* 0x040fe40000000000 */
[----:B------:R-:W-:Y:S01]  /*1eed0*/  VIADD R29, R94, 0x50 ;  /* 0x000000505e1d7836 */ /* 0x000fe20000000000 */
        /* <DEDUP_REMOVED lines=10> */
[----:B------:R-:W-:Y:S01]  /*1ef80*/  SHF.R.S32.HI R26, RZ, 0x1f, R7 ;  /* 0x0000001fff1a7819 */ /* 0x000fe20000011407 */
[----:B0-----:R-:W-:Y:S06]  /*1ef90*/  BRA.DIV UR4, `(.L_x_6559) ;  /* 0x000000ba047c7947 */ /* 0x001fec000b800000 */
[----:B------:R0:W1:Y:S04]  /*1efa0*/  SHFL.IDX PT, R5, R6, RZ, 0x1c1f ;  /* 0x001c1fff06057589 */ /* 0x00006800000e0000 */
[----:B------:R0:W2:Y:S02]  /*1efb0*/  SHFL.IDX PT, R14, R4, RZ, 0x1c1f ;  /* 0x001c1fff040e7589 */ /* 0x0000a400000e0000 */
.L_x_6806:
        /* <DEDUP_REMOVED lines=11> */
[----:B------:R-:W5:Y:S01]  /*1f070*/  LDL R98, [R1+0xc0] ;  /* 0x0000c00001627983 */ /* 0x000f620000100800 */
[----:B------:R-:W-:-:S02]  /*1f080*/  ISETP.GE.AND P0, PT, R94, UR4, PT ;  /* 0x000000045e007c0c */ /* 0x000fc4000bf06270 */
[----:B------:R-:W-:Y:S02]  /*1f090*/  ISETP.GE.AND P3, PT, R80, UR4, PT ;  /* 0x0000000450007c0c */ /* 0x000fe4000bf66270 */
[----:B------:R-:W-:Y:S02]  /*1f0a0*/  ISETP.GE.AND P2, PT, R85, UR4, PT ;  /* 0x0000000455007c0c */ /* 0x000fe4000bf46270 */
[----:B------:R-:W-:-:S07]  /*1f0b0*/  ISETP.GE.AND P1, PT, R90, UR4, PT ;  /* 0x000000045a007c0c */ /* 0x000fce000bf26270 */
[----:B-1----:R-:W-:Y:S02]  /*1f0c0*/  @!P0 IMAD.MOV.U32 R15, RZ, RZ, R5 ;  /* 0x000000ffff0f8224 */ /* 0x002fe400078e0005 */
[----:B------:R-:W-:Y:S02]  /*1f0d0*/  @!P0 IMAD.MOV.U32 R113, RZ, RZ, R3 ;  /* 0x000000ffff718224 */ /* 0x000fe400078e0003 */
[----:B--2---:R-:W-:Y:S01]  /*1f0e0*/  @!P0 IMAD.WIDE R10, R94, 0x4, R14 ;  /* 0x000000045e0a8825 */ /* 0x004fe200078e020e */
[----:B------:R-:W-:-:S04]  /*1f0f0*/  @!P3 LEA R8, P4, R80, R14, 0x2 ;  /* 0x0000000e5008b211 */ /* 0x000fc800078810ff */
[----:B------:R1:W-:Y:S01]  /*1f100*/  @!P0 ST.E.64 desc[UR60][R10.64], R112 ;  /* 0x000000700a008985 */ /* 0x0003e2000c101b3c */
[----:B------:R-:W-:Y:S01]  /*1f110*/  ISETP.GE.AND P0, PT, R92, UR4, PT ;  /* 0x000000045c007c0c */ /* 0x000fe2000bf06270 */
[----:B------:R-:W-:Y:S01]  /*1f120*/  @!P3 IMAD.MOV.U32 R97, RZ, RZ, R21 ;  /* 0x000000ffff61b224 */ /* 0x000fe200078e0015 */
[----:B------:R-:W-:Y:S02]  /*1f130*/  @!P3 LEA.HI.X R9, R80, R5, R84, 0x2, P4 ;  /* 0x000000055009b211 */ /* 0x000fe400020f1454 */
[----:B------:R-:W-:-:S03]  /*1f140*/  @!P2 LEA R12, P4, R85, R14, 0x2 ;  /* 0x0000000e550ca211 */ /* 0x000fc600078810ff */
[----:B------:R2:W-:Y:S01]  /*1f150*/  @!P3 ST.E.64 desc[UR60][R8.64], R96 ;  /* 0x000000600800b985 */ /* 0x0005e2000c101b3c */
[-C--:B------:R-:W-:Y:S02]  /*1f160*/  @!P2 LEA.HI.X R13, R85, R5.reuse, R86, 0x2, P4 ;  /* 0x00000005550da211 */ /* 0x080fe400020f1456 */
[----:B------:R-:W-:Y:S02]  /*1f170*/  ISETP.GE.AND P3, PT, R78, UR4, PT ;  /* 0x000000044e007c0c */ /* 0x000fe4000bf66270 */
[CC--:B------:R-:W-:Y:S01]  /*1f180*/  @!P1 LEA R24, P5, R90.reuse, R14.reuse, 0x2 ;  /* 0x0000000e5a189211 */ /* 0x0c0fe200078a10ff */
[----:B------:R-:W-:Y:S01]  /*1f190*/  @!P2 ST.E.64 desc[UR60][R12.64], R116 ;  /* 0x000000740c00a985 */ /* 0x000fe2000c101b3c */
[----:B------:R-:W-:Y:S01]  /*1f1a0*/  ISETP.GE.AND P2, PT, R59, UR4, PT ;  /* 0x000000043b007c0c */ /* 0x000fe2000bf46270 */
[----:B------:R-:W-:Y:S01]  /*1f1b0*/  @!P1 IMAD.MOV.U32 R83, RZ, RZ, R87 ;  /* 0x000000ffff539224 */ /* 0x000fe200078e0057 */
[----:B------:R-:W-:Y:S02]  /*1f1c0*/  @!P1 LEA.HI.X R25, R90, R5, R91, 0x2, P5 ;  /* 0x000000055a199211 */ /* 0x000fe400028f145b */
[----:B-1----:R-:W-:-:S02]  /*1f1d0*/  @!P0 LEA R10, P4, R92, R14, 0x2 ;  /* 0x0000000e5c0a8211 */ /* 0x002fc400078810ff */
[----:B------:R-:W-:Y:S01]  /*1f1e0*/  @!P0 MOV R88, R0 ;  /* 0x0000000000588202 */ /* 0x000fe20000000f00 */
[----:B------:R-:W-:Y:S01]  /*1f1f0*/  @!P1 ST.E.64 desc[UR60][R24.64], R82 ;  /* 0x0000005218009985 */ /* 0x000fe2000c101b3c */
[-C--:B------:R-:W-:Y:S02]  /*1f200*/  @!P0 LEA.HI.X R11, R92, R5.reuse, R93, 0x2, P4 ;  /* 0x000000055c0b8211 */ /* 0x080fe400020f145d */
[----:B------:R-:W-:Y:S02]  /*1f210*/  ISETP.GE.AND P1, PT, R35, UR4, PT ;  /* 0x0000000423007c0c */ /* 0x000fe4000bf26270 */
[CC--:B--2---:R-:W-:Y:S01]  /*1f220*/  @!P3 LEA R8, P5, R78.reuse, R14.reuse, 0x2 ;  /* 0x0000000e4e08b211 */ /* 0x0c4fe200078a10ff */
[----:B------:R1:W-:Y:S01]  /*1f230*/  @!P0 ST.E.64 desc[UR60][R10.64], R88 ;  /* 0x000000580a008985 */ /* 0x0003e2000c101b3c */
[----:B------:R-:W-:Y:S02]  /*1f240*/  ISETP.GE.AND P0, PT, R33, UR4, PT ;  /* 0x0000000421007c0c */ /* 0x000fe4000bf06270 */
[----:B------:R-:W-:Y:S01]  /*1f250*/  @!P3 LEA.HI.X R9, R78, R5, R79, 0x2, P5 ;  /* 0x000000054e09b211 */ /* 0x000fe200028f144f */
[----:B-1----:R-:W-:Y:S01]  /*1f260*/  @!P3 IMAD.MOV.U32 R10, RZ, RZ, R2 ;  /* 0x000000ffff0ab224 */ /* 0x002fe200078e0002 */
[----:B------:R-:W-:Y:S01]  /*1f270*/  @!P2 LEA R2, P5, R59, R14, 0x2 ;  /* 0x0000000e3b02a211 */ /* 0x000fe200078a10ff */
[----:B------:R-:W-:-:S04]  /*1f280*/  @!P3 IMAD.MOV.U32 R11, RZ, RZ, R37 ;  /* 0x000000ffff0bb224 */ /* 0x000fc800078e0025 */
[-C--:B------:R-:W-:Y:S02]  /*1f290*/  @!P1 LEA R12, P4, R35, R14.reuse, 0x2 ;  /* 0x0000000e230c9211 */ /* 0x080fe400078810ff */
[-C--:B------:R-:W-:Y:S01]  /*1f2a0*/  @!P2 LEA.HI.X R3, R59, R5.reuse, R34, 0x2, P5 ;  /* 0x000000053b03a211 */ /* 0x080fe200028f1422 */
[----:B------:R-:W-:Y:S01]  /*1f2b0*/  @!P3 ST.E.64 desc[UR60][R8.64], R10 ;  /* 0x0000000a0800b985 */ /* 0x000fe2000c101b3c */
[----:B------:R-:W-:Y:S02]  /*1f2c0*/  ISETP.GE.AND P3, PT, R31, UR4, PT ;  /* 0x000000041f007c0c */ /* 0x000fe4000bf66270 */
[----:B------:R-:W-:Y:S01]  /*1f2d0*/  ISETP.GE.AND P5, PT, R29, UR4, PT ;  /* 0x000000041d007c0c */ /* 0x000fe2000bfa6270 */
[----:B------:R1:W-:Y:S01]  /*1f2e0*/  @!P2 ST.E.64 desc[UR60][R2.64], R38 ;  /* 0x000000260200a985 */ /* 0x0003e2000c101b3c */
[----:B------:R-:W-:Y:S01]  /*1f2f0*/  @!P1 LEA.HI.X R13, R35, R5, R58, 0x2, P4 ;  /* 0x00000005230d9211 */ /* 0x000fe200020f143a */
[----:B-1----:R-:W-:Y:S01]  /*1f300*/  @!P1 IMAD.MOV.U32 R2, RZ, RZ, R20 ;  /* 0x000000ffff029224 */ /* 0x002fe200078e0014 */
[----:B------:R-:W-:Y:S01]  /*1f310*/  @!P0 LEA R20, P2, R33, R14, 0x2 ;  /* 0x0000000e21148211 */ /* 0x000fe200078410ff */
[----:B------:R-:W-:-:S03]  /*1f320*/  @!P1 IMAD.MOV.U32 R3, RZ, RZ, R41 ;  /* 0x000000ffff039224 */ /* 0x000fc600078e0029 */
[-C--:B------:R-:W-:Y:S02]  /*1f330*/  @!P0 LEA.HI.X R21, R33, R5.reuse, R32, 0x2, P2 ;  /* 0x0000000521158211 */ /* 0x080fe400010f1420 */
[----:B------:R1:W-:Y:S01]  /*1f340*/  @!P1 ST.E.64 desc[UR60][R12.64], R2 ;  /* 0x000000020c009985 */ /* 0x0003e2000c101b3c */
[----:B------:R-:W-:Y:S02]  /*1f350*/  ISETP.GE.AND P1, PT, R7, UR4, PT ;  /* 0x0000000407007c0c */ /* 0x000fe4000bf26270 */
[-C--:B------:R-:W-:Y:S01]  /*1f360*/  @!P3 LEA R8, P4, R31, R14.reuse, 0x2 ;  /* 0x0000000e1f08b211 */ /* 0x080fe200078810ff */
[----:B------:R-:W-:Y:S01]  /*1f370*/  @!P0 ST.E.64 desc[UR60][R20.64], R42 ;  /* 0x0000002a14008985 */ /* 0x000fe2000c101b3c */
[----:B------:R-:W-:Y:S02]  /*1f380*/  @!P5 LEA R10, P2, R29, R14, 0x2 ;  /* 0x0000000e1d0ad211 */ /* 0x000fe400078410ff */
[-C--:B------:R-:W-:Y:S02]  /*1f390*/  @!P3 LEA.HI.X R9, R31, R5.reuse, R30, 0x2, P4 ;  /* 0x000000051f09b211 */ /* 0x080fe400020f141e */
[----:B------:R-:W-:-:S03]  /*1f3a0*/  @!P5 LEA.HI.X R11, R29, R5, R28, 0x2, P2 ;  /* 0x000000051d0bd211 */ /* 0x000fc600010f141c */
[----:B------:R2:W-:Y:S02]  /*1f3b0*/  @!P3 ST.E.64 desc[UR60][R8.64], R44 ;  /* 0x0000002c0800b985 */ /* 0x0005e4000c101b3c */
[C---:B-1----:R-:W-:Y:S02]  /*1f3c0*/  @!P1 LEA R2, P2, R7.reuse, R14, 0x2 ;  /* 0x0000000e07029211 */ /* 0x042fe400078410ff */
[----:B------:R1:W-:Y:S02]  /*1f3d0*/  @!P5 ST.E.64 desc[UR60][R10.64], R46 ;  /* 0x0000002e0a00d985 */ /* 0x0003e4000c101b3c */
[----:B------:R-:W-:-:S05]  /*1f3e0*/  @!P1 LEA.HI.X R3, R7, R5, R26, 0x2, P2 ;  /* 0x0000000507039211 */ /* 0x000fca00010f141a */
[----:B------:R0:W-:Y:S01]  /*1f3f0*/  @!P1 ST.E.64 desc[UR60][R2.64], R48 ;  /* 0x0000003002009985 */ /* 0x0001e2000c101b3c */
[----:B---3--:R-:W-:Y:S02]  /*1f400*/  ISETP.GE.AND P0, PT, R110, UR4, PT ;  /* 0x000000046e007c0c */ /* 0x008fe4000bf06270 */
[----:B----4-:R-:W-:Y:S02]  /*1f410*/  ISETP.GE.AND P3, PT, R106, UR4, PT ;  /* 0x000000046a007c0c */ /* 0x010fe4000bf66270 */
[----:B-----5:R-:W-:Y:S02]  /*1f420*/  ISETP.GE.AND P5, PT, R99, UR4, PT ;  /* 0x0000000463007c0c */ /* 0x020fe4000bfa6270 */
[----:B------:R-:W-:-:S07]  /*1f430*/  ISETP.GE.AND P4, PT, R95, UR4, PT ;  /* 0x000000045f007c0c */ /* 0x000fce000bf86270 */
[CC--:B------:R-:W-:Y:S02]  /*1f440*/  @!P0 LEA R12, P2, R110.reuse, R14.reuse, 0x2 ;  /* 0x0000000e6e0c8211 */ /* 0x0c0fe400078410ff */
[----:B------:R-:W-:Y:S02]  /*1f450*/  @!P0 MOV R37, R51 ;  /* 0x0000003300258202 */ /* 0x000fe40000000f00 */
[----:B------:R-:W-:Y:S02]  /*1f460*/  @!P0 LEA.HI.X R13, R110, R5, R111, 0x2, P2 ;  /* 0x000000056e0d8211 */ /* 0x000fe400010f146f */
[----:B--2---:R-:W-:-:S03]  /*1f470*/  @!P3 LEA R8, P1, R106, R14, 0x2 ;  /* 0x0000000e6a08b211 */ /* 0x004fc600078210ff */
[----:B------:R0:W-:Y:S01]  /*1f480*/  @!P0 ST.E.64 desc[UR60][R12.64], R36 ;  /* 0x000000240c008985 */ /* 0x0001e2000c101b3c */
[-C--:B-1----:R-:W-:Y:S02]  /*1f490*/  @!P5 LEA R10, P0, R99, R14.reuse, 0x2 ;  /* 0x0000000e630ad211 */ /* 0x082fe400078010ff */
[----:B------:R-:W-:Y:S02]  /*1f4a0*/  @!P4 LEA R14, P2, R95, R14, 0x2 ;  /* 0x0000000e5f0ec211 */ /* 0x000fe400078410ff */
[-C--:B------:R-:W-:Y:S01]  /*1f4b0*/  @!P3 LEA.HI.X R9, R106, R5.reuse, R109, 0x2, P1 ;  /* 0x000000056a09b211 */ /* 0x080fe200008f146d */
[----:B------:R-:W-:Y:S01]  /*1f4c0*/  @!P3 IMAD.MOV.U32 R109, RZ, RZ, R53 ;  /* 0x000000ffff6db224 */ /* 0x000fe200078e0035 */
[-C--:B------:R-:W-:Y:S02]  /*1f4d0*/  @!P5 LEA.HI.X R11, R99, R5.reuse, R104, 0x2, P0 ;  /* 0x00000005630bd211 */ /* 0x080fe400000f1468 */
[----:B------:R-:W-:Y:S02]  /*1f4e0*/  @!P4 LEA.HI.X R15, R95, R5, R98, 0x2, P2 ;  /* 0x000000055f0fc211 */ /* 0x000fe400010f1462 */
[----:B------:R0:W-:Y:S04]  /*1f4f0*/  @!P3 ST.E.64 desc[UR60][R8.64], R108 ;  /* 0x0000006c0800b985 */ /* 0x0001e8000c101b3c */
[----:B------:R0:W-:Y:S04]  /*1f500*/  @!P5 ST.E.64 desc[UR60][R10.64], R100 ;  /* 0x000000640a00d985 */ /* 0x0001e8000c101b3c */
[----:B------:R0:W-:Y:S02]  /*1f510*/  @!P4 ST.E.64 desc[UR60][R14.64], R102 ;  /* 0x000000660e00c985 */ /* 0x0001e4000c101b3c */
.L_x_6561:
[----:B------:R-:W-:Y:S05]  /*1f520*/  BSYNC B1 ;  /* 0x0000000000017941 */ /* 0x000fea0003800000 */
.L_x_6560:
[----:B------:R-:W-:-:S03]  /*1f530*/  UMOV UR4, 0xffffffff ;  /* 0xffffffff00047882 */ /* 0x000fc60000000000 */
[----:B------:R-:W-:Y:S05]  /*1f540*/  BRA.DIV UR4, `(.L_x_6562) ;  /* 0x000000b604447947 */ /* 0x000fea000b800000 */
[----:B0-----:R0:W3:Y:S04]  /*1f550*/  SHFL.IDX PT, R3, R6, 0x1, 0x1c1f ;  /* 0x003c1f0006037f89 */ /* 0x0010e800000e0000 */
[----:B--2---:R0:W2:Y:S02]  /*1f560*/  SHFL.IDX PT, R14, R4, 0x1, 0x1c1f ;  /* 0x003c1f00040e7f89 */ /* 0x0040a400000e0000 */
.L_x_6810:
[----:B------:R-:W-:-:S13]  /*1f570*/  ISETP.GE.AND P0, PT, R27, R68, PT ;  /* 0x000000441b00720c */ /* 0x000fda0003f06270 */
[----:B------:R-:W-:Y:S05]  /*1f580*/  @P0 BRA `(.L_x_6558) ;  /* 0x0000001000c80947 */ /* 0x000fea0003800000 */
[----:B------:R-:W4:Y:S01]  /*1f590*/  LDL R8, [R1+0xb8] ;  /* 0x0000b80001087983 */ /* 0x000f220000100800 */
[----:B------:R-:W-:-:S03]  /*1f5a0*/  ULDC UR4, c[0x0][0xac8] ;  /* 0x0002b20000047ab9 */ /* 0x000fc60000000800 */
[----:B------:R-:W5:Y:S04]  /*1f5b0*/  LDL R10, [R1+0xb4] ;  /* 0x0000b400010a7983 */ /* 0x000f680000100800 */
[----:B------:R-:W5:Y:S04]  /*1f5c0*/  LDL R9, [R1+0xc8] ;  /* 0x0000c80001097983 */ /* 0x000f680000100800 */
[----:B------:R-:W5:Y:S04]  /*1f5d0*/  LDL R11, [R1+0xc4] ;  /* 0x0000c400010b7983 */ /* 0x000f680000100800 */
[----:B------:R-:W5:Y:S04]  /*1f5e0*/  LDL R12, [R1+0xb0] ;  /* 0x0000b000010c7983 */ /* 0x000f680000100800 */
[----:B0-----:R-:W5:Y:S04]  /*1f5f0*/  LDL R6, [R1+0xcc] ;  /* 0x0000cc0001067983 */ /* 0x001f680000100800 */
[----:B------:R-:W5:Y:S01]  /*1f600*/  LDL R0, [R1+0xac] ;  /* 0x0000ac0001007983 */ /* 0x000f620000100800 */
[----:B------:R-:W-:-:S02]  /*1f610*/  ISETP.GE.AND P4, PT, R94, UR4, PT ;  /* 0x000000045e007c0c */ /* 0x000fc4000bf86270 */
[----:B------:R-:W-:Y:S02]  /*1f620*/  ISETP.GE.AND P3, PT, R80, UR4, PT ;  /* 0x0000000450007c0c */ /* 0x000fe4000bf66270 */
[----:B------:R-:W-:Y:S02]  /*1f630*/  ISETP.GE.AND P0, PT, R85, UR4, PT ;  /* 0x0000000455007c0c */ /* 0x000fe4000bf06270 */
[----:B------:R-:W-:-:S07]  /*1f640*/  ISETP.GE.AND P2, PT, R90, UR4, PT ;  /* 0x000000045a007c0c */ /* 0x000fce000bf46270 */
[----:B--2---:R-:W-:Y:S02]  /*1f650*/  @!P4 IMAD.MOV.U32 R2, RZ, RZ, R14 ;  /* 0x000000ffff02c224 */ /* 0x004fe400078e000e */
[----:B------:R-:W-:Y:S02]  /*1f660*/  @!P4 IMAD.MOV.U32 R41, RZ, RZ, R105 ;  /* 0x000000ffff29c224 */ /* 0x000fe400078e0069 */
[----:B-1-3--:R-:W-:Y:S01]  /*1f670*/  @!P4 IMAD.WIDE R4, R94, 0x4, R2 ;  /* 0x000000045e04c825 */ /* 0x00afe200078e0202 */
[----:B------:R-:W-:-:S04]  /*1f680*/  ISETP.GE.AND P1, PT, R92, UR4, PT ;  /* 0x000000045c007c0c */ /* 0x000fc8000bf26270 */
[----:B------:R0:W-:Y:S01]  /*1f690*/  @!P4 ST.E.64 desc[UR60][R4.64], R40 ;  /* 0x000000280400c985 */ /* 0x0001e2000c101b3c */
[----:B------:R-:W-:Y:S01]  /*1f6a0*/  @!P3 MOV R51, R107 ;  /* 0x0000006b0033b202 */ /* 0x000fe20000000f00 */
[----:B----4-:R-:W-:Y:S01]  /*1f6b0*/  IMAD.MOV.U32 R39, RZ, RZ, R8 ;  /* 0x000000ffff277224 */ /* 0x010fe200078e0008 */
[C---:B------:R-:W-:Y:S02]  /*1f6c0*/  @!P3 LEA R8, P5, R80.reuse, R14, 0x2 ;  /* 0x0000000e5008b211 */ /* 0x040fe400078a10ff */
[----:B-----5:R-:W-:Y:S02]  /*1f6d0*/  MOV R37, R10 ;  /* 0x0000000a00257202 */ /* 0x020fe40000000f00 */
[CC--:B------:R-:W-:Y:S01]  /*1f6e0*/  @!P0 LEA R10, P4, R85.reuse, R14.reuse, 0x2 ;  /* 0x0000000e550a8211 */ /* 0x0c0fe200078810ff */
[----:B------:R-:W-:Y:S01]  /*1f6f0*/  IMAD.MOV.U32 R38, RZ, RZ, R9 ;  /* 0x000000ffff267224 */ /* 0x000fe200078e0009 */
[-C--:B------:R-:W-:Y:S02]  /*1f700*/  @!P3 LEA.HI.X R9, R80, R3.reuse, R84, 0x2, P5 ;  /* 0x000000035009b211 */ /* 0x080fe400028f1454 */
[----:B------:R-:W-:Y:S01]  /*1f710*/  ISETP.GE.AND P5, PT, R78, UR4, PT ;  /* 0x000000044e007c0c */ /* 0x000fe2000bfa6270 */
[----:B------:R-:W-:Y:S01]  /*1f720*/  IMAD.MOV.U32 R36, RZ, RZ, R11 ;  /* 0x000000ffff247224 */ /* 0x000fe200078e000b */
[----:B------:R-:W-:Y:S01]  /*1f730*/  @!P0 LEA.HI.X R11, R85, R3, R86, 0x2, P4 ;  /* 0x00000003550b8211 */ /* 0x000fe200020f1456 */
[----:B------:R-:W-:Y:S01]  /*1f740*/  IMAD.MOV.U32 R15, RZ, RZ, R12 ;  /* 0x000000ffff0f7224 */ /* 0x000fe200078e000c */
[----:B------:R-:W-:Y:S01]  /*1f750*/  @!P2 LEA R12, P4, R90, R14, 0x2 ;  /* 0x0000000e5a0ca211 */ /* 0x000fe200078810ff */
[----:B------:R1:W-:Y:S01]  /*1f760*/  @!P3 ST.E.64 desc[UR60][R8.64], R50 ;  /* 0x000000320800b985 */ /* 0x0003e2000c101b3c */
[----:B------:R-:W-:-:S02]  /*1f770*/  ISETP.GE.AND P3, PT, R59, UR4, PT ;  /* 0x000000043b007c0c */ /* 0x000fc4000bf66270 */
[-C--:B------:R-:W-:Y:S01]  /*1f780*/  @!P2 LEA.HI.X R13, R90, R3.reuse, R91, 0x2, P4 ;  /* 0x000000035a0da211 */ /* 0x080fe200020f145b */
[----:B------:R2:W-:Y:S01]  /*1f790*/  @!P0 ST.E.64 desc[UR60][R10.64], R54 ;  /* 0x000000360a008985 */ /* 0x0005e2000c101b3c */
[CC--:B------:R-:W-:Y:S02]  /*1f7a0*/  @!P1 LEA R20, P4, R92.reuse, R14.reuse, 0x2 ;  /* 0x0000000e5c149211 */ /* 0x0c0fe400078810ff */
[----:B------:R-:W-:Y:S02]  /*1f7b0*/  ISETP.GE.AND P0, PT, R35, UR4, PT ;  /* 0x0000000423007c0c */ /* 0x000fe4000bf06270 */
[----:B------:R-:W-:Y:S01]  /*1f7c0*/  @!P1 LEA.HI.X R21, R92, R3, R93, 0x2, P4 ;  /* 0x000000035c159211 */ /* 0x000fe200020f145d */
[----:B------:R3:W-:Y:S01]  /*1f7d0*/  @!P2 ST.E.64 desc[UR60][R12.64], R56 ;  /* 0x000000380c00a985 */ /* 0x0007e2000c101b3c */
[----:B------:R-:W-:Y:S02]  /*1f7e0*/  @!P5 LEA R24, P4, R78, R14, 0x2 ;  /* 0x0000000e4e18d211 */ /* 0x000fe400078810ff */
[----:B------:R-:W-:-:S02]  /*1f7f0*/  ISETP.GE.AND P2, PT, R33, UR4, PT ;  /* 0x0000000421007c0c */ /* 0x000fc4000bf46270 */
[-C--:B------:R-:W-:Y:S01]  /*1f800*/  @!P5 LEA.HI.X R25, R78, R3.reuse, R79, 0x2, P4 ;  /* 0x000000034e19d211 */ /* 0x080fe200020f144f */
[----:B------:R4:W-:Y:S01]  /*1f810*/  @!P1 ST.E.64 desc[UR60][R20.64], R60 ;  /* 0x0000003c14009985 */ /* 0x0009e2000c101b3c */
[----:B------:R-:W-:Y:S02]  /*1f820*/  ISETP.GE.AND P1, PT, R31, UR4, PT ;  /* 0x000000041f007c0c */ /* 0x000fe4000bf26270 */
[-C--:B0-----:R-:W-:Y:S01]  /*1f830*/  @!P3 LEA R4, P4, R59, R14.reuse, 0x2 ;  /* 0x0000000e3b04b211 */ /* 0x081fe200078810ff */
[----:B------:R-:W-:Y:S01]  /*1f840*/  @!P5 ST.E.64 desc[UR60][R24.64], R62 ;  /* 0x0000003e1800d985 */ /* 0x000fe2000c101b3c */
[----:B-1----:R-:W-:Y:S01]  /*1f850*/  @!P0 LEA R8, P5, R35, R14, 0x2 ;  /* 0x0000000e23088211 */ /* 0x002fe200078a10ff */
[----:B------:R-:W-:Y:S01]  /*1f860*/  @!P3 IMAD.MOV.U32 R53, RZ, RZ, R69 ;  /* 0x000000ffff35b224 */ /* 0x000fe200078e0045 */
[----:B------:R-:W-:Y:S02]  /*1f870*/  @!P3 LEA.HI.X R5, R59, R3, R34, 0x2, P4 ;  /* 0x000000033b05b211 */ /* 0x000fe400020f1422 */
[----:B------:R-:W-:-:S02]  /*1f880*/  ISETP.GE.AND P4, PT, R29, UR4, PT ;  /* 0x000000041d007c0c */ /* 0x000fc4000bf86270 */
[-C--:B------:R-:W-:Y:S02]  /*1f890*/  @!P0 LEA.HI.X R9, R35, R3.reuse, R58, 0x2, P5 ;  /* 0x0000000323098211 */ /* 0x080fe400028f143a */
[-C--:B--2---:R-:W-:Y:S01]  /*1f8a0*/  @!P2 LEA R10, P5, R33, R14.reuse, 0x2 ;  /* 0x0000000e210aa211 */ /* 0x084fe200078a10ff */
[----:B------:R0:W-:Y:S01]  /*1f8b0*/  @!P3 ST.E.64 desc[UR60][R4.64], R52 ;  /* 0x000000340400b985 */ /* 0x0001e2000c101b3c */
[----:B------:R-:W-:Y:S02]  /*1f8c0*/  ISETP.GE.AND P3, PT, R7, UR4, PT ;  /* 0x0000000407007c0c */ /* 0x000fe4000bf66270 */
[-C--:B------:R-:W-:Y:S02]  /*1f8d0*/  @!P2 LEA.HI.X R11, R33, R3.reuse, R32, 0x2, P5 ;  /* 0x00000003210ba211 */ /* 0x080fe400028f1420 */
[CC--:B---3--:R-:W-:Y:S01]  /*1f8e0*/  @!P1 LEA R12, P5, R31.reuse, R14.reuse, 0x2 ;  /* 0x0000000e1f0c9211 */ /* 0x0c8fe200078a10ff */
[----:B------:R1:W-:Y:S03]  /*1f8f0*/  @!P0 ST.E.64 desc[UR60][R8.64], R70 ;  /* 0x0000004608008985 */ /* 0x0003e6000c101b3c */
[----:B------:R-:W-:Y:S01]  /*1f900*/  @!P1 LEA.HI.X R13, R31, R3, R30, 0x2, P5 ;  /* 0x000000031f0d9211 */ /* 0x000fe200028f141e */
[----:B------:R2:W-:Y:S01]  /*1f910*/  @!P2 ST.E.64 desc[UR60][R10.64], R72 ;  /* 0x000000480a00a985 */ /* 0x0005e2000c101b3c */
[----:B----4-:R-:W-:-:S02]  /*1f920*/  @!P4 LEA R20, P5, R29, R14, 0x2 ;  /* 0x0000000e1d14c211 */ /* 0x010fc400078a10ff */
[----:B------:R-:W-:Y:S01]  /*1f930*/  ISETP.GE.AND P0, PT, R39, UR4, PT ;  /* 0x0000000427007c0c */ /* 0x000fe2000bf06270 */
[----:B------:R4:W-:Y:S01]  /*1f940*/  @!P1 ST.E.64 desc[UR60][R12.64], R74 ;  /* 0x0000004a0c009985 */ /* 0x0009e2000c101b3c */
[----:B------:R-:W-:Y:S02]  /*1f950*/  ISETP.GE.AND P2, PT, R37, UR4, PT ;  /* 0x0000000425007c0c */ /* 0x000fe4000bf46270 */
[----:B------:R-:W-:Y:S02]  /*1f960*/  ISETP.GE.AND P1, PT, R15, UR4, PT ;  /* 0x000000040f007c0c */ /* 0x000fe4000bf26270 */
[----:B------:R-:W-:Y:S02]  /*1f970*/  @!P4 LEA.HI.X R21, R29, R3, R28, 0x2, P5 ;  /* 0x000000031d15c211 */ /* 0x000fe400028f141c */
[----:B0-----:R-:W-:-:S04]  /*1f980*/  @!P3 LEA R4, P5, R7, R14, 0x2 ;  /* 0x0000000e0704b211 */ /* 0x001fc800078a10ff */
[----:B------:R-:W-:Y:S01]  /*1f990*/  @!P3 LEA.HI.X R5, R7, R3, R26, 0x2, P5 ;  /* 0x000000030705b211 */ /* 0x000fe200028f141a */
[----:B------:R-:W-:Y:S01]  /*1f9a0*/  IMAD.MOV.U32 R42, RZ, RZ, R6 ;  /* 0x000000ffff2a7224 */ /* 0x000fe200078e0006 */
[----:B------:R4:W-:Y:S01]  /*1f9b0*/  @!P4 ST.E.64 desc[UR60][R20.64], R76 ;  /* 0x0000004c1400c985 */ /* 0x0009e2000c101b3c */
[----:B------:R-:W-:-:S03]  /*1f9c0*/  @!P0 LEA R6, P4, R39, R14, 0x2 ;  /* 0x0000000e27068211 */ /* 0x000fc600078810ff */
[----:B------:R4:W-:Y:S01]  /*1f9d0*/  @!P3 ST.E.64 desc[UR60][R4.64], R114 ;  /* 0x000000720400b985 */ /* 0x0009e2000c101b3c */
[-C--:B-1----:R-:W-:Y:S02]  /*1f9e0*/  @!P2 LEA R8, P3, R37, R14.reuse, 0x2 ;  /* 0x0000000e2508a211 */ /* 0x082fe400078610ff */
        /* <DEDUP_REMOVED lines=9> */
[----:B------:R-:W2:Y:S01]  /*1fa80*/  LDL R36, [R1+0xc0] ;  /* 0x0000c00001247983 */ /* 0x000ea20000100800 */
[----:B------:R-:W-:-:S04]  /*1fa90*/  LEA R14, P0, R0, R14, 0x2 ;  /* 0x0000000e000e7211 */ /* 0x000fc800078010ff */
[----:B--2---:R-:W-:-:S05]  /*1faa0*/  LEA.HI.X R15, R0, R3, R36, 0x2, P0 ;  /* 0x00000003000f7211 */ /* 0x004fca00000f1424 */
[----:B------:R4:W-:Y:S01]  /*1fab0*/  ST.E.64 desc[UR60][R14.64], R66 ;  /* 0x000000420e007985 */ /* 0x0009e2000c101b3c */
[----:B------:R-:W-:Y:S05]  /*1fac0*/  BRA `(.L_x_6558) ;  /* 0x0000000c00787947 */ /* 0x000fea0003800000 */
.L_x_6544:
[----:B-1----:R-:W2:Y:S01]  /*1fad0*/  LDL.LU R4, [R1+0x98] ;  /* 0x0000980001047983 */ /* 0x002ea20000300800 */
[----:B------:R-:W-:Y:S01]  /*1fae0*/  ULDC.64 UR6, c[0x0][0xc08] ;  /* 0x0003020000067ab9 */ /* 0x000fe20000000a00 */
[----:B------:R-:W-:Y:S02]  /*1faf0*/  ULDC.64 UR4, c[0x0][0xc00] ;  /* 0x0003000000047ab9 */ /* 0x000fe40000000a00 */
[----:B------:R-:W3:Y:S01]  /*1fb00*/  LDL.LU R0, [R1+0x9c] ;  /* 0x00009c0001007983 */ /* 0x000ee20000300800 */
[----:B------:R-:W-:Y:S01]  /*1fb10*/  ISETP.NE.U32.AND P1, PT, RZ, UR6, PT ;  /* 0x00000006ff007c0c */ /* 0x000fe2000bf25070 */
[----:B------:R-:W-:Y:S01]  /*1fb20*/  IMAD.MOV.U32 R13, RZ, RZ, RZ ;  /* 0x000000ffff0d7224 */ /* 0x000fe200078e00ff */
[----:B------:R-:W-:Y:S01]  /*1fb30*/  ISETP.NE.U32.AND P0, PT, RZ, UR4, PT ;  /* 0x00000004ff007c0c */ /* 0x000fe2000bf05070 */
[----:B------:R-:W1:Y:S01]  /*1fb40*/  S2R R6, SR_TID.X ;  /* 0x0000000000067919 */ /* 0x000e620000002100 */
[----:B------:R-:W-:Y:S02]  /*1fb50*/  ISETP.NE.AND.EX P1, PT, RZ, UR7, PT, P1 ;  /* 0x00000007ff007c0c */ /* 0x000fe4000bf25310 */
[----:B------:R-:W-:-:S02]  /*1fb60*/  ISETP.NE.AND.EX P0, PT, RZ, UR5, PT, P0 ;  /* 0x00000005ff007c0c */ /* 0x000fc4000bf05300 */
[----:B--2---:R-:W-:Y:S01]  /*1fb70*/  IADD3 R2, P2, R4, UR4, RZ ;  /* 0x0000000404027c10 */ /* 0x004fe2000ff5e0ff */
[----:B------:R-:W-:-:S03]  /*1fb80*/  ULDC UR4, c[0x0][0xa88] ;  /* 0x0002a20000047ab9 */ /* 0x000fc60000000800 */
[----:B---3--:R-:W-:-:S05]  /*1fb90*/  IADD3.X R3, R0, UR5, RZ, P2, !PT ;  /* 0x0000000500037c10 */ /* 0x008fca00097fe4ff */
[----:B------:R-:W-:Y:S01]  /*1fba0*/  @P1 IADD3 R4, P2, R4, UR6, RZ ;  /* 0x0000000604041c10 */ /* 0x000fe2000ff5e0ff */
[----:B------:R-:W-:Y:S01]  /*1fbb0*/  IMAD.U32 R20, RZ, RZ, UR4 ;  /* 0x00000004ff147e24 */ /* 0x000fe2000f8e00ff */
[----:B------:R2:W5:Y:S02]  /*1fbc0*/  @P0 LDG.E R13, desc[UR60][R2.64] ;  /* 0x0000003c020d0981 */ /* 0x000564000c1e1900 */
[----:B0-----:R-:W-:Y:S01]  /*1fbd0*/  @P1 IADD3.X R5, R0, UR7, RZ, P2, !PT ;  /* 0x0000000700051c10 */ /* 0x001fe200097fe4ff */
[----:B-1----:R-:W-:-:S04]  /*1fbe0*/  VIADD R26, R6, 0xffffff80 ;  /* 0xffffff80061a7836 */ /* 0x002fc80000000000 */
[----:B------:R2:W5:Y:S01]  /*1fbf0*/  @P1 LDG.E R20, desc[UR60][R4.64] ;  /* 0x0000003c04141981 */ /* 0x000562000c1e1900 */
[----:B------:R-:W-:Y:S02]  /*1fc00*/  ISETP.GT.AND P3, PT, R26, 0x7f, PT ;  /* 0x0000007f1a00780c */ /* 0x000fe40003f64270 */
[----:B------:R-:W-:Y:S01]  /*1fc10*/  ISETP.GT.AND P2, PT, R127, 0x1, PT ;  /* 0x000000017f00780c */ /* 0x000fe20003f44270 */
[----:B------:R-:W-:-:S12]  /*1fc20*/  @P1 BRA `(.L_x_6563) ;  /* 0x0000000000101947 */ /* 0x000fd80003800000 */
[----:B------:R-:W-:Y:S05]  /*1fc30*/  @!P0 BRA `(.L_x_6563) ;  /* 0x00000000000c8947 */ /* 0x000fea0003800000 */
[----:B--2---:R-:W2:Y:S04]  /*1fc40*/  LDG.E R5, desc[UR60][R2.64] ;  /* 0x0000003c02057981 */ /* 0x004ea8000c1e1900 */
[----:B-----5:R-:W2:Y:S02]  /*1fc50*/  LDG.E R20, desc[UR60][R2.64+0x4] ;  /* 0x0000043c02147981 */ /* 0x020ea4000c1e1900 */
[----:B--2---:R-:W-:-:S07]  /*1fc60*/  IADD3 R20, -R5, R20, RZ ;  /* 0x0000001405147210 */ /* 0x004fce0007ffe1ff */
.L_x_6563:
[----:B------:R-:W3:Y:S04]  /*1fc70*/  LDL.LU R0, [R1+0xa0] ;  /* 0x0000a00001007983 */ /* 0x000ee80000300800 */
[----:B--2---:R-:W2:Y:S01]  /*1fc80*/  LDL.LU R2, [R1+0x84] ;  /* 0x0000840001027983 */ /* 0x004ea20000300800 */
[----:B------:R-:W-:Y:S01]  /*1fc90*/  BSSY B1, `(.L_x_6564) ;  /* 0x0000039000017945 */ /* 0x000fe20003800000 */
[----:B-----5:R-:W-:Y:S02]  /*1fca0*/  SHF.R.S32.HI R12, RZ, 0x1f, R13 ;  /* 0x0000001fff0c7819 */ /* 0x020fe4000001140d */
[----:B---3--:R-:W-:Y:S02]  /*1fcb0*/  SEL R14, R0, RZ, !P0 ;  /* 0x000000ff000e7207 */ /* 0x008fe40004000000 */
[----:B--2---:R-:W-:Y:S01]  /*1fcc0*/  SEL R21, R2, RZ, !P0 ;  /* 0x000000ff02157207 */ /* 0x004fe20004000000 */
[----:B------:R-:W-:Y:S06]  /*1fcd0*/  @P3 BRA `(.L_x_6565) ;  /* 0x0000000000d03947 */ /* 0x000fec0003800000 */
[----:B------:R-:W2:Y:S01]  /*1fce0*/  LDL R0, [R1+0xa4] ;  /* 0x0000a40001007983 */ /* 0x000ea20000100800 */
[----:B------:R-:W0:Y:S02]  /*1fcf0*/  LDC R27, c[0x0][0xbe8] ;  /* 0x0002fa00ff1b7b82 */ /* 0x000e240000000800 */
[----:B0-----:R-:W-:Y:S02]  /*1fd00*/  IMAD R2, R20, R27, RZ ;  /* 0x0000001b14027224 */ /* 0x001fe400078e02ff */
[----:B--2---:R-:W-:-:S04]  /*1fd10*/  IMAD R0, R0, 0x80, R6 ;  /* 0x0000008000007824 */ /* 0x004fc800078e0206 */
[----:B------:R-:W-:-:S05]  /*1fd20*/  VIADD R25, R0, 0xffffff80 ;  /* 0xffffff8000197836 */ /* 0x000fca0000000000 */
[----:B------:R-:W-:-:S13]  /*1fd30*/  ISETP.GE.AND P0, PT, R25, R2, PT ;  /* 0x000000021900720c */ /* 0x000fda0003f06270 */
[----:B------:R-:W-:Y:S05]  /*1fd40*/  @P0 BRA `(.L_x_6565) ;  /* 0x0000000000b40947 */ /* 0x000fea0003800000 */
[----:B------:R-:W2:Y:S01]  /*1fd50*/  LDL R10, [R1+0x74] ;  /* 0x00007400010a7983 */ /* 0x000ea20000100800 */
[----:B------:R-:W-:Y:S01]  /*1fd60*/  IMAD.MOV.U32 R0, RZ, RZ, 0x9b8 ;  /* 0x000009b8ff007424 */ /* 0x000fe200078e00ff */
[----:B------:R-:W-:Y:S01]  /*1fd70*/  ISETP.GT.AND P3, PT, R127, 0x1, PT ;  /* 0x000000017f00780c */ /* 0x000fe20003f64270 */
[----:B------:R-:W0:Y:S01]  /*1fd80*/  LDC.64 R28, c[0x0][0xba8] ;  /* 0x0002ea00ff1c7b82 */ /* 0x000e220000000a00 */
[----:B------:R-:W3:Y:S01]  /*1fd90*/  LDL.LU R30, [R1+0xa8] ;  /* 0x0000a800011e7983 */ /* 0x000ee20000300800 */
[----:B------:R-:W-:Y:S01]  /*1fda0*/  ISETP.NE.AND P0, PT, R27, 0x1, PT ;  /* 0x000000011b00780c */ /* 0x000fe20003f05270 */
[----:B------:R-:W-:Y:S01]  /*1fdb0*/  IMAD.MOV.U32 R15, RZ, RZ, R25 ;  /* 0x000000ffff0f7224 */ /* 0x000fe200078e0019 */
[----:B------:R-:W-:-:S04]  /*1fdc0*/  SEL R24, R0, 0x978, P3 ;  /* 0x0000097800187807 */ /* 0x000fc80001800000 */
[----:B------:R-:W1:Y:S08]  /*1fdd0*/  LDC.64 R6, c[0x0][R24+0x220] ;  /* 0x0000880018067b82 */ /* 0x000e700000000a00 */
[----:B------:R-:W2:Y:S08]  /*1fde0*/  LDC.64 R2, c[0x0][R24+0x218] ;  /* 0x0000860018027b82 */ /* 0x000eb00000000a00 */
[----:B------:R-:W4:Y:S08]  /*1fdf0*/  LDC.64 R8, c[0x0][R24+0x228] ;  /* 0x00008a0018087b82 */ /* 0x000f300000000a00 */
[----:B------:R-:W5:Y:S08]  /*1fe00*/  LDC.64 R4, c[0x0][R24+0x210] ;  /* 0x0000840018047b82 */ /* 0x000f700000000a00 */
[----:B------:R-:W4:Y:S08]  /*1fe10*/  @P0 LDC R0, c[0x0][0xbec] ;  /* 0x0002fb00ff000b82 */ /* 0x000f300000000800 */
[----:B------:R-:W5:Y:S01]  /*1fe20*/  @P0 LDC R33, c[0x0][0xbf0] ;  /* 0x0002fc00ff210b82 */ /* 0x000f620000000800 */
[----:B-1----:R-:W-:-:S07]  /*1fe30*/  IMAD R7, R7, R21, RZ ;  /* 0x0000001507077224 */ /* 0x002fce00078e02ff */
[----:B0-----:R-:W0:Y:S01]  /*1fe40*/  @!P3 LDC R28, c[0x0][0xb50] ;  /* 0x0002d400ff1cbb82 */ /* 0x001e220000000800 */
[----:B------:R-:W-:Y:S02]  /*1fe50*/  IMAD R7, R6, R14, R7 ;  /* 0x0000000e06077224 */ /* 0x000fe400078e0207 */
[----:B----4-:R-:W-:-:S05]  /*1fe60*/  @P0 IMAD.HI.U32 R0, R25, R0, RZ ;  /* 0x0000000019000227 */ /* 0x010fca00078e00ff */
[----:B------:R-:W1:Y:S01]  /*1fe70*/  @!P3 LDC R29, c[0x0][0xb54] ;  /* 0x0002d500ff1dbb82 */ /* 0x000e620000000800 */
[----:B-----5:R-:W-:-:S05]  /*1fe80*/  @P0 SHF.R.U32.HI R15, RZ, R33, R0 ;  /* 0x00000021ff0f0219 */ /* 0x020fca0000011600 */
[----:B------:R-:W-:Y:S02]  /*1fe90*/  IMAD.MOV R0, RZ, RZ, -R15 ;  /* 0x000000ffff007224 */ /* 0x000fe400078e0a0f */
[-C--:B--2---:R-:W-:Y:S02]  /*1fea0*/  IMAD R31, R3, R10.reuse, RZ ;  /* 0x0000000a031f7224 */ /* 0x084fe400078e02ff */
[----:B------:R-:W-:Y:S01]  /*1feb0*/  IMAD.WIDE.U32 R10, R2, R10, RZ ;  /* 0x0000000a020a7225 */ /* 0x000fe200078e00ff */
[----:B---3--:R-:W-:-:S03]  /*1fec0*/  SEL R33, R30, RZ, P3 ;  /* 0x000000ff1e217207 */ /* 0x008fc60001800000 */
[----:B------:R-:W-:Y:S01]  /*1fed0*/  IMAD.WIDE.U32 R2, R6, R21, RZ ;  /* 0x0000001506027225 */ /* 0x000fe200078e00ff */
[----:B------:R-:W-:-:S03]  /*1fee0*/  IADD3 R11, R31, R11, RZ ;  /* 0x0000000b1f0b7210 */ /* 0x000fc60007ffe0ff */
[----:B------:R-:W-:Y:S01]  /*1fef0*/  IMAD.IADD R6, R3, 0x1, R7 ;  /* 0x0000000103067824 */ /* 0x000fe200078e0207 */
[----:B------:R-:W-:Y:S01]  /*1ff00*/  IADD3 R10, P0, P1, R2, R10, R13 ;  /* 0x0000000a020a7210 */ /* 0x000fe2000791e00d */
        /* <DEDUP_REMOVED lines=9> */
[----:B------:R-:W-:-:S04]  /*1ffa0*/  IMAD R0, R5, R7, RZ ;  /* 0x0000000705007224 */ /* 0x000fc800078e02ff */
[C---:B------:R-:W-:Y:S02]  /*1ffb0*/  IMAD R9, R4.reuse, R9, R0 ;  /* 0x0000000904097224 */ /* 0x040fe400078e0200 */
[----:B------:R-:W-:-:S04]  /*1ffc0*/  IMAD.WIDE.U32 R2, R4, R7, R2 ;  /* 0x0000000704027225 */ /* 0x000fc800078e0002 */
[----:B------:R-:W-:Y:S01]  /*1ffd0*/  IMAD.IADD R0, R3, 0x1, R9 ;  /* 0x0000000103007824 */ /* 0x000fe200078e0209 */
[C---:B0-----:R-:W-:Y:S02]  /*1ffe0*/  LEA R4, P0, R2.reuse, R28, 0x2 ;  /* 0x0000001c02047211 */ /* 0x041fe400078010ff */
[----:B------:R-:W-:Y:S02]  /*1fff0*/  MOV R3, 0xff800000 ;  /* 0xff80000000037802 */ /* 0x000fe40000000f00 */
[----:B-1----:R-:W-:-:S05]  /*20000*/  LEA.HI.X R5, R2, R29, R0, 0x2, P0 ;  /* 0x0000001d02057211 */ /* 0x002fca00000f1400 */
[----:B------:R0:W-:Y:S04]  /*20010*/  STG.E desc[UR60][R4.64], R3 ;  /* 0x0000000304007986 */ /* 0x0001e8000c10193c */
.L_x_6565:
[----:B------:R-:W-:Y:S05]  /*20020*/  BSYNC B1 ;  /* 0x0000000000017941 */ /* 0x000fea0003800000 */
.L_x_6564:
[----:B------:R-:W-:Y:S05]  /*20030*/  @P2 BRA `(.L_x_6558) ;  /* 0x00000008001c2947 */ /* 0x000fea0003800000 */
[----:B------:R-:W2:Y:S01]  /*20040*/  LDL.LU R10, [R1+0x74] ;  /* 0x00007400010a7983 */ /* 0x000ea20000300800 */
[----:B------:R-:W1:Y:S01]  /*20050*/  LDC R25, c[0x0][0xbe8] ;  /* 0x0002fa00ff197b82 */ /* 0x000e620000000800 */
[--C-:B------:R-:W-:Y:S01]  /*20060*/  SHF.R.S32.HI R9, RZ, 0x1f, R26.reuse ;  /* 0x0000001fff097819 */ /* 0x100fe2000001141a */
[----:B------:R-:W-:Y:S01]  /*20070*/  ULDC.64 UR4, c[0x0][0xaa0] ;  /* 0x0002a80000047ab9 */ /* 0x000fe20000000a00 */
[----:B------:R-:W3:Y:S01]  /*20080*/  LDL R6, [R1+0xa4] ;  /* 0x0000a40001067983 */ /* 0x000ee20000100800 */
[----:B------:R-:W-:Y:S01]  /*20090*/  SHF.R.S32.HI R8, RZ, 0x1f, R26 ;  /* 0x0000001fff087819 */ /* 0x000fe2000001141a */
[----:B------:R-:W-:Y:S01]  /*200a0*/  IMAD R0, R12, UR4, RZ ;  /* 0x000000040c007c24 */ /* 0x000fe2000f8e02ff */
[-C--:B------:R-:W-:Y:S01]  /*200b0*/  LEA.HI R9, R9, R26.reuse, RZ, 0x3 ;  /* 0x0000001a09097211 */ /* 0x080fe200078f18ff */
[----:B0-----:R-:W-:Y:S01]  /*200c0*/  IMAD.WIDE.U32 R2, R13, UR4, RZ ;  /* 0x000000040d027c25 */ /* 0x001fe2000f8e00ff */
[----:B------:R-:W-:Y:S01]  /*200d0*/  LEA.HI R8, R8, R26, RZ, 0x3 ;  /* 0x0000001a08087211 */ /* 0x000fe200078f18ff */
[----:B------:R-:W-:Y:S01]  /*200e0*/  ULDC.64 UR6, c[0x0][0xaf0] ;  /* 0x0002bc0000067ab9 */ /* 0x000fe20000000a00 */
[----:B------:R-:W-:Y:S01]  /*200f0*/  LOP3.LUT R9, R9, 0xfffffff8, RZ, 0xc0, !PT ;  /* 0xfffffff809097812 */ /* 0x000fe200078ec0ff */
[----:B------:R-:W-:Y:S01]  /*20100*/  IMAD R5, R13, UR5, R0 ;  /* 0x000000050d057c24 */ /* 0x000fe2000f8e0200 */
[----:B------:R-:W-:Y:S01]  /*20110*/  SHF.R.S32.HI R8, RZ, 0x3, R8 ;  /* 0x00000003ff087819 */ /* 0x000fe20000011408 */
[----:B------:R-:W-:-:S02]  /*20120*/  ULDC.64 UR4, c[0x0][0xae8] ;  /* 0x0002ba0000047ab9 */ /* 0x000fc40000000a00 */
[----:B------:R-:W-:Y:S02]  /*20130*/  IMAD.IADD R9, R26, 0x1, -R9 ;  /* 0x000000011a097824 */ /* 0x000fe400078e0a09 */
[----:B------:R-:W-:Y:S02]  /*20140*/  IMAD.IADD R3, R3, 0x1, R5 ;  /* 0x0000000103037824 */ /* 0x000fe400078e0205 */
[----:B------:R-:W-:Y:S01]  /*20150*/  IMAD R0, R9, 0x20, R8 ;  /* 0x0000002009007824 */ /* 0x000fe200078e0208 */
[----:B-1----:R-:W-:-:S13]  /*20160*/  ISETP.NE.AND P0, PT, R25, 0x1, PT ;  /* 0x000000011900780c */ /* 0x002fda0003f05270 */
[----:B------:R-:W0:Y:S08]  /*20170*/  @P0 LDC R4, c[0x0][0xbec] ;  /* 0x0002fb00ff040b82 */ /* 0x000e300000000800 */
[----:B------:R-:W1:Y:S01]  /*20180*/  @P0 LDC R7, c[0x0][0xbf0] ;  /* 0x0002fc00ff070b82 */ /* 0x000e620000000800 */
[----:B--2---:R-:W-:-:S04]  /*20190*/  IMAD.WIDE.U32 R2, R10, UR4, R2 ;  /* 0x000000040a027c25 */ /* 0x004fc8000f8e0002 */
[----:B---3--:R-:W-:Y:S02]  /*201a0*/  IMAD R9, R6, 0x80, R0 ;  /* 0x0000008006097824 */ /* 0x008fe400078e0200 */
[----:B------:R-:W-:Y:S01]  /*201b0*/  IMAD R3, R10, UR5, R3 ;  /* 0x000000050a037c24 */ /* 0x000fe2000f8e0203 */
[----:B------:R-:W-:Y:S01]  /*201c0*/  ULDC.64 UR4, c[0x0][0xae0] ;  /* 0x0002b80000047ab9 */ /* 0x000fe20000000a00 */
[----:B0-----:R-:W-:Y:S01]  /*201d0*/  @P0 IMAD.HI.U32 R0, R9, R4, RZ ;  /* 0x0000000409000227 */ /* 0x001fe200078e00ff */
[----:B------:R-:W-:-:S03]  /*201e0*/  MOV R5, R9 ;  /* 0x0000000900057202 */ /* 0x000fc60000000f00 */
[----:B------:R-:W-:Y:S01]  /*201f0*/  IMAD R4, R14, UR6, RZ ;  /* 0x000000060e047c24 */ /* 0x000fe2000f8e02ff */
[----:B-1----:R-:W-:Y:S01]  /*20200*/  @P0 SHF.R.U32.HI R5, RZ, R7, R0 ;  /* 0x00000007ff050219 */ /* 0x002fe20000011600 */
[----:B------:R-:W-:-:S03]  /*20210*/  IMAD.WIDE.U32 R2, R21, UR6, R2 ;  /* 0x0000000615027c25 */ /* 0x000fc6000f8e0002 */
[--C-:B------:R-:W-:Y:S01]  /*20220*/  SHF.R.S32.HI R0, RZ, 0x1f, R5.reuse ;  /* 0x0000001fff007819 */ /* 0x100fe20000011405 */
[----:B------:R-:W-:Y:S02]  /*20230*/  IMAD R7, R21, UR7, R4 ;  /* 0x0000000715077c24 */ /* 0x000fe4000f8e0204 */
[----:B------:R-:W-:Y:S02]  /*20240*/  IMAD.MOV R4, RZ, RZ, -R5 ;  /* 0x000000ffff047224 */ /* 0x000fe400078e0a05 */
[----:B------:R-:W-:Y:S02]  /*20250*/  IMAD.IADD R3, R3, 0x1, R7 ;  /* 0x0000000103037824 */ /* 0x000fe400078e0207 */
[----:B------:R-:W-:Y:S02]  /*20260*/  IMAD R0, R0, UR4, RZ ;  /* 0x0000000400007c24 */ /* 0x000fe4000f8e02ff */
[----:B------:R-:W-:Y:S02]  /*20270*/  IMAD R7, R25, R4, R9 ;  /* 0x0000000419077224 */ /* 0x000fe400078e0209 */
[----:B------:R-:W-:-:S02]  /*20280*/  IMAD R9, R5, UR5, R0 ;  /* 0x0000000505097c24 */ /* 0x000fc4000f8e0200 */
[----:B------:R-:W-:Y:S01]  /*20290*/  IMAD.WIDE.U32 R2, R5, UR4, R2 ;  /* 0x0000000405027c25 */ /* 0x000fe2000f8e0002 */
        /* <DEDUP_REMOVED lines=14> */
.L_x_6813:
[----:B------:R-:W-:Y:S01]  /*20380*/  IMAD R25, R20, R25, RZ ;  /* 0x0000001914197224 */ /* 0x000fe200078e02ff */
[----:B------:R-:W-:Y:S01]  /*20390*/  LEA R6, R6, R8, 0x7 ;  /* 0x0000000806067211 */ /* 0x000fe200078e38ff */
[----:B------:R-:W-:Y:S03]  /*203a0*/  BSSY B1, `(.L_x_6567) ;  /* 0x0000010000017945 */ /* 0x000fe60003800000 */
[----:B------:R-:W-:-:S13]  /*203b0*/  ISETP.GE.AND P0, PT, R6, R25, PT ;  /* 0x000000190600720c */ /* 0x000fda0003f06270 */
[----:B------:R-:W-:Y:S05]  /*203c0*/  @P0 BRA `(.L_x_6568) ;  /* 0x0000000000340947 */ /* 0x000fea0003800000 */
[----:B------:R-:W3:Y:S01]  /*203d0*/  LDL R9, [R1+0x6c] ;  /* 0x00006c0001097983 */ /* 0x000ee20000100800 */
[----:B------:R-:W-:-:S03]  /*203e0*/  ULDC UR4, c[0x0][0xac8] ;  /* 0x0002b20000047ab9 */ /* 0x000fc60000000800 */
[----:B------:R-:W4:Y:S04]  /*203f0*/  LDL R7, [R1+0x90] ;  /* 0x0000900001077983 */ /* 0x000f280000100800 */
[----:B------:R-:W1:Y:S04]  /*20400*/  LDL R10, [R1+0xe4] ;  /* 0x0000e400010a7983 */ /* 0x000e680000100800 */
[----:B------:R-:W5:Y:S01]  /*20410*/  LDL R8, [R1+0xe0] ;  /* 0x0000e00001087983 */ /* 0x000f620000100800 */
[----:B---3--:R-:W-:Y:S02]  /*20420*/  ISETP.GE.AND P2, PT, R9, UR4, PT ;  /* 0x0000000409007c0c */ /* 0x008fe4000bf46270 */
[----:B----4-:R-:W-:-:S11]  /*20430*/  ISETP.GE.AND P3, PT, R7, UR4, PT ;  /* 0x0000000407007c0c */ /* 0x010fd6000bf66270 */
[-C--:B--2---:R-:W-:Y:S02]  /*20440*/  @!P2 LEA R4, P0, R9, R14.reuse, 0x1 ;  /* 0x0000000e0904a211 */ /* 0x084fe400078008ff */
[----:B------:R-:W-:Y:S02]  /*20450*/  @!P3 LEA R14, P1, R7, R14, 0x1 ;  /* 0x0000000e070eb211 */ /* 0x000fe400078208ff */
[-C--:B-1----:R-:W-:Y:S02]  /*20460*/  @!P2 LEA.HI.X R5, R9, R0.reuse, R10, 0x1, P0 ;  /* 0x000000000905a211 */ /* 0x082fe400000f0c0a */
[----:B-----5:R-:W-:-:S03]  /*20470*/  @!P3 LEA.HI.X R15, R7, R0, R8, 0x1, P1 ;  /* 0x00000000070fb211 */ /* 0x020fc600008f0c08 */
[----:B------:R3:W-:Y:S04]  /*20480*/  @!P2 ST.E.128 desc[UR60][R4.64], RZ ;  /* 0x000000ff0400a985 */ /* 0x0007e8000c101d3c */
[----:B------:R3:W-:Y:S02]  /*20490*/  @!P3 ST.E.128 desc[UR60][R14.64], RZ ;  /* 0x000000ff0e00b985 */ /* 0x0007e4000c101d3c */
.L_x_6568:
[----:B------:R-:W-:Y:S05]  /*204a0*/  BSYNC B1 ;  /* 0x0000000000017941 */ /* 0x000fea0003800000 */
.L_x_6567:
[----:B------:R-:W-:-:S03]  /*204b0*/  UMOV UR4, 0xffffffff ;  /* 0xffffffff00047882 */ /* 0x000fc60000000000 */
[----:B------:R-:W-:Y:S05]  /*204c0*/  BRA.DIV UR4, `(.L_x_6569) ;  /* 0x000000a604e07947 */ /* 0x000fea000b800000 */
[----:B-1----:R1:W4:Y:S04]  /*204d0*/  SHFL.IDX PT, R0, R3, 0x1, 0x181f ;  /* 0x00381f0003007f89 */ /* 0x00232800000e0000 */
[----:B--23--:R1:W2:Y:S02]  /*204e0*/  SHFL.IDX PT, R14, R2, 0x1, 0x181f ;  /* 0x00381f00020e7f89 */ /* 0x00c2a400000e0000 */
.L_x_6817:
[----:B------:R-:W-:Y:S01]  /*204f0*/  VIADD R4, R6, 0x20 ;  /* 0x0000002006047836 */ /* 0x000fe20000000000 */
[----:B------:R-:W-:Y:S04]  /*20500*/  BSSY B1, `(.L_x_6570) ;  /* 0x0000010000017945 */ /* 0x000fe80003800000 */
[----:B------:R-:W-:-:S13]  /*20510*/  ISETP.GE.AND P0, PT, R4, R25, PT ;  /* 0x000000190400720c */ /* 0x000fda0003f06270 */
[----:B------:R-:W-:Y:S05]  /*20520*/  @P0 BRA `(.L_x_6571) ;  /* 0x0000000000340947 */ /* 0x000fea0003800000 */
[----:B------:R-:W3:Y:S01]  /*20530*/  LDL R9, [R1+0x6c] ;  /* 0x00006c0001097983 */ /* 0x000ee20000100800 */
[----:B------:R-:W-:-:S03]  /*20540*/  ULDC UR4, c[0x0][0xac8] ;  /* 0x0002b20000047ab9 */ /* 0x000fc60000000800 */
[----:B------:R-:W5:Y:S04]  /*20550*/  LDL R7, [R1+0x90] ;  /* 0x0000900001077983 */ /* 0x000f680000100800 */
[----:B------:R-:W4:Y:S04]  /*20560*/  LDL R10, [R1+0xe4] ;  /* 0x0000e400010a7983 */ /* 0x000f280000100800 */
[----:B------:R-:W4:Y:S01]  /*20570*/  LDL R8, [R1+0xe0] ;  /* 0x0000e00001087983 */ /* 0x000f220000100800 */
[----:B---3--:R-:W-:Y:S02]  /*20580*/  ISETP.GE.AND P2, PT, R9, UR4, PT ;  /* 0x0000000409007c0c */ /* 0x008fe4000bf46270 */
[----:B-----5:R-:W-:-:S11]  /*20590*/  ISETP.GE.AND P3, PT, R7, UR4, PT ;  /* 0x0000000407007c0c */ /* 0x020fd6000bf66270 */
[-C--:B--2---:R-:W-:Y:S02]  /*205a0*/  @!P2 LEA R4, P0, R9, R14.reuse, 0x1 ;  /* 0x0000000e0904a211 */ /* 0x084fe400078008ff */
[----:B------:R-:W-:Y:S02]  /*205b0*/  @!P3 LEA R14, P1, R7, R14, 0x1 ;  /* 0x0000000e070eb211 */ /* 0x000fe400078208ff */
[-C--:B----4-:R-:W-:Y:S02]  /*205c0*/  @!P2 LEA.HI.X R5, R9, R0.reuse, R10, 0x1, P0 ;  /* 0x000000000905a211 */ /* 0x090fe400000f0c0a */
[----:B------:R-:W-:-:S03]  /*205d0*/  @!P3 LEA.HI.X R15, R7, R0, R8, 0x1, P1 ;  /* 0x00000000070fb211 */ /* 0x000fc600008f0c08 */
[----:B------:R3:W-:Y:S04]  /*205e0*/  @!P2 ST.E.128 desc[UR60][R4.64], RZ ;  /* 0x000000ff0400a985 */ /* 0x0007e8000c101d3c */
[----:B------:R3:W-:Y:S02]  /*205f0*/  @!P3 ST.E.128 desc[UR60][R14.64], RZ ;  /* 0x000000ff0e00b985 */ /* 0x0007e4000c101d3c */
.L_x_6571:
[----:B------:R-:W-:Y:S05]  /*20600*/  BSYNC B1 ;  /* 0x0000000000017941 */ /* 0x000fea0003800000 */
.L_x_6570:
[----:B------:R-:W-:-:S03]  /*20610*/  UMOV UR4, 0xffffffff ;  /* 0xffffffff00047882 */ /* 0x000fc60000000000 */
[----:B------:R-:W-:Y:S05]  /*20620*/  BRA.DIV UR4, `(.L_x_6572) ;  /* 0x000000a604d07947 */ /* 0x000fea000b800000 */
[----:B----4-:R4:W0:Y:S04]  /*20630*/  SHFL.IDX PT, R0, R3, 0x2, 0x181f ;  /* 0x00581f0003007f89 */ /* 0x01082800000e0000 */
[----:B--23--:R4:W2:Y:S02]  /*20640*/  SHFL.IDX PT, R14, R2, 0x2, 0x181f ;  /* 0x00581f00020e7f89 */ /* 0x00c8a400000e0000 */
.L_x_6821:
[----:B------:R-:W-:Y:S01]  /*20650*/  VIADD R4, R6, 0x40 ;  /* 0x0000004006047836 */ /* 0x000fe20000000000 */
[----:B------:R-:W-:Y:S04]  /*20660*/  BSSY B1, `(.L_x_6573) ;  /* 0x0000010000017945 */ /* 0x000fe80003800000 */
[----:B------:R-:W-:-:S13]  /*20670*/  ISETP.GE.AND P0, PT, R4, R25, PT ;  /* 0x000000190400720c */ /* 0x000fda0003f06270 */
[----:B------:R-:W-:Y:S05]  /*20680*/  @P0 BRA `(.L_x_6574) ;  /* 0x0000000000340947 */ /* 0x000fea0003800000 */
[----:B------:R-:W3:Y:S01]  /*20690*/  LDL R9, [R1+0x6c] ;  /* 0x00006c0001097983 */ /* 0x000ee20000100800 */
[----:B------:R-:W-:-:S03]  /*206a0*/  ULDC UR4, c[0x0][0xac8] ;  /* 0x0002b20000047ab9 */ /* 0x000fc60000000800 */
[----:B------:R-:W5:Y:S04]  /*206b0*/  LDL R7, [R1+0x90] ;  /* 0x0000900001077983 */ /* 0x000f680000100800 */
[----:B------:R-:W0:Y:S04]  /*206c0*/  LDL R10, [R1+0xe4] ;  /* 0x0000e400010a7983 */ /* 0x000e280000100800 */
[----:B------:R-:W4:Y:S01]  /*206d0*/  LDL R8, [R1+0xe0] ;  /* 0x0000e00001087983 */ /* 0x000f220000100800 */
[----:B---3--:R-:W-:Y:S02]  /*206e0*/  ISETP.GE.AND P2, PT, R9, UR4, PT ;  /* 0x0000000409007c0c */ /* 0x008fe4000bf46270 */
[----:B-----5:R-:W-:-:S11]  /*206f0*/  ISETP.GE.AND P3, PT, R7, UR4, PT ;  /* 0x0000000407007c0c */ /* 0x020fd6000bf66270 */
[-C--:B--2---:R-:W-:Y:S02]  /*20700*/  @!P2 LEA R4, P0, R9, R14.reuse, 0x1 ;  /* 0x0000000e0904a211 */ /* 0x084fe400078008ff */
[----:B------:R-:W-:Y:S02]  /*20710*/  @!P3 LEA R14, P1, R7, R14, 0x1 ;  /* 0x0000000e070eb211 */ /* 0x000fe400078208ff */
[-C--:B0-----:R-:W-:Y:S02]  /*20720*/  @!P2 LEA.HI.X R5, R9, R0.reuse, R10, 0x1, P0 ;  /* 0x000000000905a211 */ /* 0x081fe400000f0c0a */
[----:B----4-:R-:W-:-:S03]  /*20730*/  @!P3 LEA.HI.X R15, R7, R0, R8, 0x1, P1 ;  /* 0x00000000070fb211 */ /* 0x010fc600008f0c08 */
[----:B------:R3:W-:Y:S04]  /*20740*/  @!P2 ST.E.128 desc[UR60][R4.64], RZ ;  /* 0x000000ff0400a985 */ /* 0x0007e8000c101d3c */
[----:B------:R3:W-:Y:S02]  /*20750*/  @!P3 ST.E.128 desc[UR60][R14.64], RZ ;  /* 0x000000ff0e00b985 */ /* 0x0007e4000c101d3c */
.L_x_6574:
[----:B------:R-:W-:Y:S05]  /*20760*/  BSYNC B1 ;  /* 0x0000000000017941 */ /* 0x000fea0003800000 */
.L_x_6573:
[----:B------:R-:W-:-:S03]  /*20770*/  UMOV UR4, 0xffffffff ;  /* 0xffffffff00047882 */ /* 0x000fc60000000000 */
[----:B------:R-:W-:Y:S05]  /*20780*/  BRA.DIV UR4, `(.L_x_6575) ;  /* 0x000000a604c07947 */ /* 0x000fea000b800000 */
[----:B0-----:R0:W0:Y:S04]  /*20790*/  SHFL.IDX PT, R0, R3, 0x3, 0x181f ;  /* 0x00781f0003007f89 */ /* 0x00102800000e0000 */
[----:B--23--:R2:W3:Y:S02]  /*207a0*/  SHFL.IDX PT, R14, R2, 0x3, 0x181f ;  /* 0x00781f00020e7f89 */ /* 0x00c4e400000e0000 */
.L_x_6825:
[----:B-12-4-:R-:W-:-:S05]  /*207b0*/  VIADD R2, R6, 0x60 ;  /* 0x0000006006027836 */ /* 0x016fca0000000000 */
[----:B------:R-:W-:-:S13]  /*207c0*/  ISETP.GE.AND P0, PT, R2, R25, PT ;  /* 0x000000190200720c */ /* 0x000fda0003f06270 */
[----:B------:R-:W-:Y:S05]  /*207d0*/  @P0 BRA `(.L_x_6558) ;  /* 0x0000000000340947 */ /* 0x000fea0003800000 */
[----:B------:R-:W2:Y:S01]  /*207e0*/  LDL R7, [R1+0x6c] ;  /* 0x00006c0001077983 */ /* 0x000ea20000100800 */
[----:B------:R-:W-:-:S03]  /*207f0*/  ULDC UR4, c[0x0][0xac8] ;  /* 0x0002b20000047ab9 */ /* 0x000fc60000000800 */
[----:B------:R-:W4:Y:S04]  /*20800*/  LDL R4, [R1+0x90] ;  /* 0x0000900001047983 */ /* 0x000f280000100800 */
[----:B------:R-:W0:Y:S04]  /*20810*/  LDL R8, [R1+0xe4] ;  /* 0x0000e40001087983 */ /* 0x000e280000100800 */
[----:B------:R-:W5:Y:S01]  /*20820*/  LDL R5, [R1+0xe0] ;  /* 0x0000e00001057983 */ /* 0x000f620000100800 */
[----:B--2---:R-:W-:Y:S02]  /*20830*/  ISETP.GE.AND P2, PT, R7, UR4, PT ;  /* 0x0000000407007c0c */ /* 0x004fe4000bf46270 */
[----:B----4-:R-:W-:-:S11]  /*20840*/  ISETP.GE.AND P3, PT, R4, UR4, PT ;  /* 0x0000000404007c0c */ /* 0x010fd6000bf66270 */
[CC--:B---3--:R-:W-:Y:S02]  /*20850*/  @!P2 LEA R2, P0, R7.reuse, R14.reuse, 0x1 ;  /* 0x0000000e0702a211 */ /* 0x0c8fe400078008ff */
[C---:B------:R-:W-:Y:S02]  /*20860*/  @!P3 LEA R14, P1, R4.reuse, R14, 0x1 ;  /* 0x0000000e040eb211 */ /* 0x040fe400078208ff */
[-C--:B0-----:R-:W-:Y:S02]  /*20870*/  @!P2 LEA.HI.X R3, R7, R0.reuse, R8, 0x1, P0 ;  /* 0x000000000703a211 */ /* 0x081fe400000f0c08 */
[----:B-----5:R-:W-:-:S03]  /*20880*/  @!P3 LEA.HI.X R15, R4, R0, R5, 0x1, P1 ;  /* 0x00000000040fb211 */ /* 0x020fc600008f0c05 */
[----:B------:R1:W-:Y:S04]  /*20890*/  @!P2 ST.E.128 desc[UR60][R2.64], RZ ;  /* 0x000000ff0200a985 */ /* 0x0003e8000c101d3c */
[----:B------:R1:W-:Y:S02]  /*208a0*/  @!P3 ST.E.128 desc[UR60][R14.64], RZ ;  /* 0x000000ff0e00b985 */ /* 0x0003e4000c101d3c */
.L_x_6558:
[----:B------:R-:W-:Y:S05]  /*208b0*/  BSYNC B0 ;  /* 0x0000000000007941 */ /* 0x000fea0003800000 */
.L_x_6543:
[----:B------:R-:W-:Y:S02]  /*208c0*/  ULDC UR4, c[0x0][0xc3c] ;  /* 0x00030f0000047ab9 */ /* 0x000fe40000000800 */
[----:B------:R-:W-:-:S13]  /*208d0*/  ISETP.GE.AND P0, PT, R123, UR4, PT ;  /* 0x000000047b007c0c */ /* 0x000fda000bf06270 */
[----:B------:R-:W-:Y:S05]  /*208e0*/  @!P0 BRA `(.L_x_6576) ;  /* 0xfffffe0800a48947 */ /* 0x000fea000383ffff */
[----:B------:R-:W-:Y:S05]  /*208f0*/  BRA `(.L_x_6392) ;  /* 0x0000007400bc7947 */ /* 0x000fea0003800000 */
.L_x_6390:
        /* <DEDUP_REMOVED lines=20> */
.L_x_6577:
[----:B------:R-:W1:Y:S01]  /*20a40*/  S2R R0, SR_TID.X ;  /* 0x0000000000007919 */ /* 0x000e620000002100 */
[----:B------:R-:W-:Y:S01]  /*20a50*/  ULDC UR4, c[0x0][0xc3c] ;  /* 0x00030f0000047ab9 */ /* 0x000fe20000000800 */
[----:B------:R-:W-:Y:S01]  /*20a60*/  MOV R9, RZ ;  /* 0x000000ff00097202 */ /* 0x000fe20000000f00 */
        /* <DEDUP_REMOVED lines=41> */
.L_x_6581:
[----:B------:R-:W0:Y:S01]  /*20d00*/  LDC R2, c[0x0][0xc3c] ;  /* 0x00030f00ff027b82 */ /* 0x000e220000000800 */
[----:B------:R-:W-:Y:S01]  /*20d10*/  ULDC UR7, c[0x0][0xc3c] ;  /* 0x00030f0000077ab9 */ /* 0x000fe20000000800 */
[----:B------:R-:W-:Y:S01]  /*20d20*/  UIADD3 UR4, UR4, 0x1f, URZ ;  /* 0x0000001f04047890 */ /* 0x000fe2000fffe03f */
[----:B------:R-:W-:-:S05]  /*20d30*/  IMAD.U32 R3, RZ, RZ, UR7 ;  /* 0x00000007ff037e24 */ /* 0x000fca000f8e00ff */
[----:B------:R1:W-:Y:S01]  /*20d40*/  STL [R1+0xc], R3 ;  /* 0x00000c0301007387 */ /* 0x0003e20000100800 */
[----:B0-----:R-:W-:-:S13]  /*20d50*/  ISETP.LE.AND P6, PT, R2, UR4, PT ;  /* 0x0000000402007c0c */ /* 0x001fda000bfc3270 */
[----:B-1----:R-:W-:Y:S05]  /*20d60*/  @P6 BRA `(.L_x_6580) ;  /* 0x0000000400a46947 */ /* 0x002fea0003800000 */
[----:B------:R-:W-:Y:S01]  /*20d70*/  VIADD R9, R0, UR4 ;  /* 0x0000000400097c36 */ /* 0x000fe20008000000 */
[----:B------:R-:W-:-:S04]  /*20d80*/  MOV R6, RZ ;  /* 0x000000ff00067202 */ /* 0x000fc80000000f00 */
        /* <DEDUP_REMOVED lines=29> */
.L_x_6579:
[----:B------:R-:W-:Y:S02]  /*20f60*/  IMAD.IADD R11, R7, 0x1, -R4 ;  /* 0x00000001070b7824 */ /* 0x000fe400078e0a04 */
[----:B------:R-:W-:Y:S02]  /*20f70*/  IMAD.MOV.U32 R12, RZ, RZ, RZ ;  /* 0x000000ffff0c7224 */ /* 0x000fe400078e00ff */
[----:B------:R-:W-:-:S05]  /*20f80*/  IMAD R3, R2, UR5, R11 ;  /* 0x0000000502037c24 */ /* 0x000fca000f8e020b */
[----:B------:R-:W-:-:S13]  /*20f90*/  ISETP.GT.AND P0, PT, R3, UR6, PT ;  /* 0x0000000603007c0c */ /* 0x000fda000bf04270 */
[----:B------:R-:W-:-:S04]  /*20fa0*/  VOTE.ANY R10, PT, !P0 ;  /* 0x00000000000a7806 */ /* 0x000fc800040e0100 */
[----:B------:R-:W0:Y:S01]  /*20fb0*/  POPC R5, R10 ;  /* 0x0000000a00057309 */ /* 0x000e220000000000 */
[----:B------:R-:W-:Y:S01]  /*20fc0*/  ISETP.NE.AND P0, PT, R10, RZ, PT ;  /* 0x000000ff0a00720c */ /* 0x000fe20003f05270 */
[----:B0-----:R-:W0:Y:S04]  /*20fd0*/  SHFL.IDX PT, R6, R6, R5, 0x1f ;  /* 0x00001f0506067589 */ /* 0x001e2800000e0000 */
        /* <DEDUP_REMOVED lines=8> */
[----:B0-----:R-:W-:Y:S01]  /*21060*/  IADD3 R15, RZ, -R3, RZ ;  /* 0x80000003ff0f7210 */ /* 0x001fe20007ffe0ff */
[----:B------:R-:W-:Y:S06]  /*21070*/  @!P0 BRA `(.L_x_6582) ;  /* 0x0000000000088947 */ /* 0x000fec0003800000 */
[----:B------:R-:W-:-:S05]  /*21080*/  VIADD R9, R5, 0xffffffff ;  /* 0xffffffff05097836 */ /* 0x000fca0000000000 */
[----:B------:R0:W1:Y:S02]  /*21090*/  SHFL.IDX PT, R12, R2, R9, 0x1f ;  /* 0x00001f09020c7589 */ /* 0x00006400000e0000 */
.L_x_6582:
        /* <DEDUP_REMOVED lines=10> */
[----:B0-----:R-:W-:Y:S01]  /*21140*/  IMAD.HI.U32 R11, R2, R13, RZ ;  /* 0x0000000d020b7227 */ /* 0x001fe200078e00ff */
[----:B-1----:R-:W-:-:S03]  /*21150*/  IADD3 R3, R10, 0xffffffe, RZ ;  /* 0x0ffffffe0a037810 */ /* 0x002fc60007ffe0ff */
[----:B------:R-:W-:-:S03]  /*21160*/  IMAD R13, R11, R12, R13 ;  /* 0x0000000c0b0d7224 */ /* 0x000fc600078e020d */
[----:B------:R-:W0:Y:S02]  /*21170*/  F2I.FTZ.U32.TRUNC.NTZ R3, R3 ;  /* 0x0000000300037305 */ /* 0x000e24000021f000 */
        /* <DEDUP_REMOVED lines=10> */
[----:B------:R-:W-:Y:S02]  /*21220*/  ISETP.GE.AND P2, PT, R2, RZ, PT ;  /* 0x000000ff0200720c */ /* 0x000fe40003f46270 */
[----:B------:R-:W-:Y:S02]  /*21230*/  @P0 IADD3 R11, R11, 0x1, RZ ;  /* 0x000000010b0b0810 */ /* 0x000fe40007ffe0ff */
[----:B------:R-:W-:-:S05]  /*21240*/  IABS R2, R8 ;  /* 0x0000000800027213 */ /* 0x000fca0000000000 */
[----:B------:R-:W-:-:S04]  /*21250*/  IMAD.MOV R2, RZ, RZ, -R2 ;  /* 0x000000ffff027224 */ /* 0x000fc800078e0a02 */
[----:B------:R-:W-:Y:S01]  /*21260*/  @!P2 IMAD.MOV R11, RZ, RZ, -R11 ;  /* 0x000000ffff0ba224 */ /* 0x000fe200078e0a0b */
[----:B------:R-:W-:-:S04]  /*21270*/  @!P1 LOP3.LUT R11, RZ, R6, RZ, 0x33, !PT ;  /* 0x00000006ff0b9212 */ /* 0x000fc800078e33ff */
[-C--:B------:R-:W-:Y:S01]  /*21280*/  IABS R3, R11.reuse ;  /* 0x0000000b00037213 */ /* 0x080fe20000000000 */
[----:B------:R-:W-:-:S04]  /*21290*/  IMAD R6, R6, R11, RZ ;  /* 0x0000000b06067224 */ /* 0x000fc800078e02ff */
[----:B------:R-:W-:-:S04]  /*212a0*/  IMAD.HI.U32 R4, R4, R3, RZ ;  /* 0x0000000304047227 */ /* 0x000fc800078e00ff */
[----:B------:R-:W-:Y:S02]  /*212b0*/  IMAD R2, R4, R2, R3 ;  /* 0x0000000204027224 */ /* 0x000fe400078e0203 */
[----:B------:R-:W-:-:S03]  /*212c0*/  IMAD.IADD R6, R9, 0x1, -R6 ;  /* 0x0000000109067824 */ /* 0x000fc600078e0a06 */
[----:B------:R-:W-:Y:S02]  /*212d0*/  ISETP.GT.U32.AND P1, PT, R7, R2, PT ;  /* 0x000000020700720c */ /* 0x000fe40003f24070 */
[----:B------:R1:W-:Y:S11]  /*212e0*/  STL [R1+0x4], R6 ;  /* 0x0000040601007387 */ /* 0x0003f60000100800 */
[----:B------:R-:W-:-:S02]  /*212f0*/  @!P1 IMAD.IADD R2, R2, 0x1, -R7 ;  /* 0x0000000102029824 */ /* 0x000fc400078e0a07 */
[----:B------:R-:W-:Y:S01]  /*21300*/  @!P1 VIADD R4, R4, 0x1 ;  /* 0x0000000104049836 */ /* 0x000fe20000000000 */
[----:B------:R-:W-:Y:S02]  /*21310*/  ISETP.NE.AND P1, PT, R8, RZ, PT ;  /* 0x000000ff0800720c */ /* 0x000fe40003f25270 */
[----:B------:R-:W-:Y:S02]  /*21320*/  ISETP.GE.U32.AND P0, PT, R2, R7, PT ;  /* 0x000000070200720c */ /* 0x000fe40003f06070 */
[----:B------:R-:W-:-:S04]  /*21330*/  LOP3.LUT R2, R11, R8, RZ, 0x3c, !PT ;  /* 0x000000080b027212 */ /* 0x000fc800078e3cff */
[----:B------:R-:W-:-:S07]  /*21340*/  ISETP.GE.AND P2, PT, R2, RZ, PT ;  /* 0x000000ff0200720c */ /* 0x000fce0003f46270 */
[----:B------:R-:W-:-:S06]  /*21350*/  @P0 IADD3 R4, R4, 0x1, RZ ;  /* 0x0000000104040810 */ /* 0x000fcc0007ffe0ff */
[----:B------:R-:W-:Y:S01]  /*21360*/  @!P2 IMAD.MOV R4, RZ, RZ, -R4 ;  /* 0x000000ffff04a224 */ /* 0x000fe200078e0a04 */
[----:B------:R-:W-:-:S05]  /*21370*/  @!P1 LOP3.LUT R4, RZ, R8, RZ, 0x33, !PT ;  /* 0x00000008ff049212 */ /* 0x000fca00078e33ff */
[--C-:B------:R-:W-:Y:S02]  /*21380*/  IMAD.MOV R2, RZ, RZ, -R4.reuse ;  /* 0x000000ffff027224 */ /* 0x100fe400078e0a04 */
[C---:B------:R-:W-:Y:S02]  /*21390*/  IMAD R4, R8.reuse, 0x1000000, R4 ;  /* 0x0100000008047824 */ /* 0x040fe400078e0204 */
[----:B------:R-:W-:Y:S02]  /*213a0*/  IMAD R11, R8, R2, R11 ;  /* 0x00000002080b7224 */ /* 0x000fe400078e020b */
[----:B------:R-:W-:-:S03]  /*213b0*/  VIADD R2, R5, UR4 ;  /* 0x0000000405027c36 */ /* 0x000fc60008000000 */
[----:B------:R-:W-:Y:S02]  /*213c0*/  LEA R3, R11, R4, 0x10 ;  /* 0x000000040b037211 */ /* 0x000fe400078e80ff */
[----:B------:R1:W-:Y:S04]  /*213d0*/  STL [R1+0xc], R2 ;  /* 0x00000c0201007387 */ /* 0x0003e80000100800 */
[----:B------:R1:W-:Y:S01]  /*213e0*/  STL [R1+0x8], R3 ;  /* 0x0000080301007387 */ /* 0x0003e20000100800 */
[----:B------:R-:W-:Y:S05]  /*213f0*/  BRA `(.L_x_6583) ;  /* 0x0000000000107947 */ /* 0x000fea0003800000 */
.L_x_6580:
[----:B------:R-:W-:Y:S01]  /*21400*/  IMAD.U32 R2, RZ, RZ, UR6 ;  /* 0x00000006ff027e24 */ /* 0x000fe2000f8e00ff */
[----:B------:R0:W-:Y:S04]  /*21410*/  STL [R1+0x4], RZ ;  /* 0x000004ff01007387 */ /* 0x0001e80000100800 */
[----:B------:R0:W-:Y:S04]  /*21420*/  STL [R1+0x8], RZ ;  /* 0x000008ff01007387 */ /* 0x0001e80000100800 */
[----:B------:R0:W-:Y:S02]  /*21430*/  STL [R1], R2 ;  /* 0x0000000201007387 */ /* 0x0001e40000100800 */
.L_x_6583:
[----:B------:R-:W2:Y:S04]  /*21440*/  LDL R4, [R1] ;  /* 0x0000000001047983 */ /* 0x000ea80000100800 */
[----:B------:R-:W2:Y:S04]  /*21450*/  LDL R5, [R1+0x4] ;  /* 0x0000040001057983 */ /* 0x000ea80000100800 */
[----:B-1----:R-:W2:Y:S04]  /*21460*/  LDL R6, [R1+0x8] ;  /* 0x0000080001067983 */ /* 0x002ea80000100800 */
[----:B------:R-:W2:Y:S01]  /*21470*/  LDL R7, [R1+0xc] ;  /* 0x00000c0001077983 */ /* 0x000ea20000100800 */
[----:B------:R-:W-:-:S13]  /*21480*/  ISETP.NE.AND P0, PT, R0, RZ, PT ;  /* 0x000000ff0000720c */ /* 0x000fda0003f05270 */
[----:B------:R-:W1:Y:S01]  /*21490*/  @!P0 S2R R3, SR_CgaCtaId ;  /* 0x0000000000038919 */ /* 0x000e620000008800 */
[----:B------:R-:W-:-:S04]  /*214a0*/  @!P0 MOV R0, 0x400 ;  /* 0x0000040000008802 */ /* 0x000fc80000000f00 */
[----:B-1----:R-:W-:-:S05]  /*214b0*/  @!P0 LEA R0, R3, R0, 0x18 ;  /* 0x0000000003008211 */ /* 0x002fca00078ec0ff */
[----:B--2---:R1:W-:Y:S01]  /*214c0*/  @!P0 STS.128 [R0+0x2e8d0], R4 ;  /* 0x02e8d00400008388 */ /* 0x0043e20000000c00 */
[----:B------:R-:W-:Y:S06]  /*214d0*/  BAR.ARV 0x5, 0x180 ;  /* 0x0146000000007b1d */ /* 0x000fec0000002000 */
.L_x_6578:
[----:B-1----:R-:W3:Y:S01]  /*214e0*/  LDL R0, [R1+0xc] ;  /* 0x00000c0001007983 */ /* 0x002ee20000100800 */
[----:B------:R-:W-:-:S03]  /*214f0*/  ULDC UR4, c[0x0][0xc3c] ;  /* 0x00030f0000047ab9 */ /* 0x000fc60000000800 */
[----:B------:R1:W-:Y:S01]  /*21500*/  STL [R1+0x1c], RZ ;  /* 0x00001cff01007387 */ /* 0x0003e20000100800 */
[----:B---3--:R-:W-:Y:S01]  /*21510*/  ISETP.GE.AND P0, PT, R0, UR4, PT ;  /* 0x0000000400007c0c */ /* 0x008fe2000bf06270 */
[----:B------:R-:W-:-:S05]  /*21520*/  IMAD.MOV.U32 R0, RZ, RZ, 0x1 ;  /* 0x00000001ff007424 */ /* 0x000fca00078e00ff */
[----:B------:R1:W-:Y:S04]  /*21530*/  STL [R1+0x24], R0 ;  /* 0x0000240001007387 */ /* 0x0003e80000100800 */
[----:B------:R1:W-:Y:S03]  /*21540*/  STL [R1+0x78], RZ ;  /* 0x000078ff01007387 */ /* 0x0003e60000100800 */
[----:B------:R-:W-:Y:S05]  /*21550*/  @P0 BRA `(.L_x_6584) ;  /* 0x0000006400980947 */ /* 0x000fea0003800000 */
[----:B-1----:R-:W3:Y:S01]  /*21560*/  LDL R0, [R1+0xe8] ;  /* 0x0000e80001007983 */ /* 0x002ee20000100800 */
[----:B------:R-:W1:Y:S01]  /*21570*/  S2UR UR5, SR_CgaCtaId ;  /* 0x00000000000579c3 */ /* 0x000e620000008800 */
[----:B------:R-:W-:Y:S01]  /*21580*/  UMOV UR4, 0x400 ;  /* 0x0000040000047882 */ /* 0x000fe20000000000 */
[----:B------:R-:W-:Y:S01]  /*21590*/  BSSY B7, `(.L_x_6584) ;  /* 0x0000662000077945 */ /* 0x000fe20003800000 */
[----:B------:R-:W4:Y:S01]  /*215a0*/  S2R R11, SR_TID.X ;  /* 0x00000000000b7919 */ /* 0x000f220000002100 */
[----:B------:R-:W-:Y:S01]  /*215b0*/  ULDC.64 UR36, c[0x0][0x198] ;  /* 0x0000660000247ab9 */ /* 0x000fe20000000a00 */
[----:B------:R-:W-:Y:S01]  /*215c0*/  ULDC UR40, c[0x0][0xc] ;  /* 0x0000030000287ab9 */ /* 0x000fe20000000800 */
[----:B-1----:R-:W-:-:S06]  /*215d0*/  ULEA UR4, UR5, UR4, 0x18 ;  /* 0x0000000405047291 */ /* 0x002fcc000f8ec03f */
[----:B------:R-:W-:Y:S02]  /*215e0*/  MOV R18, UR4 ;  /* 0x0000000400127c02 */ /* 0x000fe40008000f00 */
[C---:B----4-:R-:W-:Y:S01]  /*215f0*/  LOP3.LUT R10, R11.reuse, 0x7f, RZ, 0xc0, !PT ;  /* 0x0000007f0b0a7812 */ /* 0x050fe200078ec0ff */
[C---:B--2---:R-:W-:Y:S01]  /*21600*/  IMAD.SHL.U32 R5, R11.reuse, 0x20, RZ ;  /* 0x000000200b057824 */ /* 0x044fe200078e00ff */
[----:B------:R-:W-:Y:S02]  /*21610*/  SHF.L.U32 R3, R11, 0x1, RZ ;  /* 0x000000010b037819 */ /* 0x000fe400000006ff */
[----:B------:R-:W-:Y:S02]  /*21620*/  SHF.R.U32.HI R6, RZ, 0x1, R11 ;  /* 0x00000001ff067819 */ /* 0x000fe4000001160b */
[----:B------:R-:W-:Y:S02]  /*21630*/  LOP3.LUT R7, R5, 0x80, RZ, 0xc0, !PT ;  /* 0x0000008005077812 */ /* 0x000fe400078ec0ff */
[----:B------:R-:W-:-:S02]  /*21640*/  LOP3.LUT P0, RZ, R11, 0x4, RZ, 0xc0, !PT ;  /* 0x000000040bff7812 */ /* 0x000fc4000780c0ff */
[----:B------:R-:W-:Y:S02]  /*21650*/  LOP3.LUT R7, R7, 0x10, R11, 0xf8, !PT ;  /* 0x0000001007077812 */ /* 0x000fe400078ef80b */
[----:B---3--:R-:W-:Y:S01]  /*21660*/  R2UR UR6, R0 ;  /* 0x00000000000672ca */ /* 0x008fe200000e0000 */
[----:B------:R-:W-:-:S05]  /*21670*/  IMAD.SHL.U32 R0, R11, 0x10, RZ ;  /* 0x000000100b007824 */ /* 0x000fca00078e00ff */
[----:B0-----:R-:W-:-:S04]  /*21680*/  LOP3.LUT R2, R0, 0x3f0, RZ, 0xc0, !PT ;  /* 0x000003f000027812 */ /* 0x001fc800078ec0ff */
[----:B------:R-:W-:Y:S01]  /*21690*/  LOP3.LUT R3, R2, 0x70, R3, 0x78, !PT ;  /* 0x0000007002037812 */ /* 0x000fe200078e7803 */
[----:B------:R-:W-:Y:S02]  /*216a0*/  IMAD.SHL.U32 R2, R10, 0x10, RZ ;  /* 0x000000100a027824 */ /* 0x000fe400078e00ff */
[----:B------:R-:W-:Y:S02]  /*216b0*/  ULOP3.LUT UR38, UR6, 0x1, URZ, 0xfc, !UPT ;  /* 0x0000000106267892 */ /* 0x000fe4000f8efc3f */
[----:B------:R-:W-:Y:S01]  /*216c0*/  ULOP3.LUT UR39, UR6, 0x2, URZ, 0xfc, !UPT ;  /* 0x0000000206277892 */ /* 0x000fe2000f8efc3f */
[----:B------:R-:W-:Y:S02]  /*216d0*/  LOP3.LUT R3, R3, 0x400, R2, 0xf8, !PT ;  /* 0x0000040003037812 */ /* 0x000fe400078ef802 */
[----:B------:R-:W-:-:S03]  /*216e0*/  LOP3.LUT R2, R2, 0x600, RZ, 0xc0, !PT ;  /* 0x0000060002027812 */ /* 0x000fc600078ec0ff */
[----:B------:R-:W-:Y:S01]  /*216f0*/  IMAD.IADD R3, R18, 0x1, R3 ;  /* 0x0000000112037824 */ /* 0x000fe200078e0203 */
[----:B------:R-:W-:-:S04]  /*21700*/  LOP3.LUT R2, R2, 0x60, R5, 0xf8, !PT ;  /* 0x0000006002027812 */ /* 0x000fc800078ef805 */
[----:B------:R-:W-:Y:S01]  /*21710*/  LOP3.LUT R4, R2, 0x100, R5, 0xf8, !PT ;  /* 0x0000010002047812 */ /* 0x000fe200078ef805 */
[----:B------:R-:W-:-:S05]  /*21720*/  IMAD.SHL.U32 R2, R11, 0x80, RZ ;  /* 0x000000800b027824 */ /* 0x000fca00078e00ff */
[----:B------:R-:W-:-:S04]  /*21730*/  LOP3.LUT R5, R2, 0x380, RZ, 0xc0, !PT ;  /* 0x0000038002057812 */ /* 0x000fc800078ec0ff */
[----:B------:R-:W-:Y:S01]  /*21740*/  LOP3.LUT R5, R5, 0x30, R6, 0xf8, !PT ;  /* 0x0000003005057812 */ /* 0x000fe200078ef806 */
[----:B------:R-:W-:-:S03]  /*21750*/  IMAD.SHL.U32 R6, R11, 0x4, RZ ;  /* 0x000000040b067824 */ /* 0x000fc600078e00ff */
[----:B------:R-:W-:Y:S02]  /*21760*/  LOP3.LUT R5, R5, 0x70, R0, 0x78, !PT ;  /* 0x0000007005057812 */ /* 0x000fe400078e7800 */
[----:B------:R-:W-:Y:S02]  /*21770*/  LOP3.LUT R7, R7, 0x10, R6, 0x78, !PT ;  /* 0x0000001007077812 */ /* 0x000fe400078e7806 */
[----:B------:R-:W-:Y:S02]  /*21780*/  LOP3.LUT R9, R5, 0xc00, R2, 0xf8, !PT ;  /* 0x00000c0005097812 */ /* 0x000fe400078ef802 */
[----:B------:R-:W-:Y:S02]  /*21790*/  LOP3.LUT R8, R4, R7, RZ, 0xfc, !PT ;  /* 0x0000000704087212 */ /* 0x000fe400078efcff */
[----:B------:R-:W-:Y:S01]  /*217a0*/  SHF.R.U32.HI R4, RZ, 0x3, R10 ;  /* 0x00000003ff047819 */ /* 0x000fe2000001160a */
[C---:B------:R-:W-:Y:S02]  /*217b0*/  VIADD R2, R9.reuse, 0x40 ;  /* 0x0000004009027836 */ /* 0x040fe40000000000 */
[----:B------:R-:W-:Y:S01]  /*217c0*/  @P0 VIADD R2, R9, 0xffffffc0 ;  /* 0xffffffc009020836 */ /* 0x000fe20000000000 */
[----:B------:R-:W-:Y:S01]  /*217d0*/  LOP3.LUT R0, R4, 0x70, R0, 0xf8, !PT ;  /* 0x0000007004007812 */ /* 0x000fe200078ef800 */
[----:B------:R-:W-:Y:S01]  /*217e0*/  STL [R1+0x10], R8 ;  /* 0x0000100801007387 */ /* 0x000fe20000100800 */
[----:B------:R-:W-:-:S03]  /*217f0*/  IMAD.MOV.U32 R0, RZ, RZ, 0x1 ;  /* 0x00000001ff007424 */ /* 0x000fc600078e00ff */
[----:B------:R-:W-:Y:S04]  /*21800*/  STL [R1+0x14], R9 ;  /* 0x0000140901007387 */ /* 0x000fe80000100800 */
[----:B------:R0:W-:Y:S04]  /*21810*/  STL [R1+0x68], R3 ;  /* 0x0000680301007387 */ /* 0x0001e80000100800 */
[----:B------:R-:W-:Y:S04]  /*21820*/  STL [R1+0x78], RZ ;  /* 0x000078ff01007387 */ /* 0x000fe80000100800 */
[----:B------:R1:W-:Y:S01]  /*21830*/  STL [R1+0x38], R2 ;  /* 0x0000380201007387 */ /* 0x0003e20000100800 */
[----:B0-----:R-:W-:-:S03]  /*21840*/  LOP3.LUT R3, R8, 0x1800, RZ, 0xfc, !PT ;  /* 0x0000180008037812 */ /* 0x001fc600078efcff */
[----:B------:R-:W-:Y:S04]  /*21850*/  STL [R1+0x28], R0 ;  /* 0x0000280001007387 */ /* 0x000fe80000100800 */
[----:B------:R-:W-:Y:S01]  /*21860*/  STL [R1+0x20], RZ ;  /* 0x000020ff01007387 */ /* 0x000fe20000100800 */
[----:B-1----:R-:W-:-:S03]  /*21870*/  LOP3.LUT R2, R8, 0x2800, RZ, 0xfc, !PT ;  /* 0x0000280008027812 */ /* 0x002fc600078efcff */
[----:B------:R-:W-:Y:S04]  /*21880*/  STL [R1+0x1c], RZ ;  /* 0x00001cff01007387 */ /* 0x000fe80000100800 */
[----:B------:R0:W-:Y:S04]  /*21890*/  STL [R1+0x24], R0 ;  /* 0x0000240001007387 */ /* 0x0001e80000100800 */
[----:B------:R1:W-:Y:S04]  /*218a0*/  STL [R1+0x54], R3 ;  /* 0x0000540301007387 */ /* 0x0003e80000100800 */
[----:B------:R2:W-:Y:S01]  /*218b0*/  STL [R1+0x4c], R2 ;  /* 0x00004c0201007387 */ /* 0x0005e20000100800 */
[----:B0-----:R-:W-:-:S02]  /*218c0*/  LOP3.LUT R0, R8, 0x3800, RZ, 0xfc, !PT ;  /* 0x0000380008007812 */ /* 0x001fc400078efcff */
[----:B-1----:R-:W-:-:S03]  /*218d0*/  LOP3.LUT R3, R8, 0x4800, RZ, 0xfc, !PT ;  /* 0x0000480008037812 */ /* 0x002fc600078efcff */
[----:B------:R0:W-:Y:S01]  /*218e0*/  STL [R1+0x48], R0 ;  /* 0x0000480001007387 */ /* 0x0001e20000100800 */
[----:B--2---:R-:W-:-:S03]  /*218f0*/  LOP3.LUT R2, R8, 0x5800, RZ, 0xfc, !PT ;  /* 0x0000580008027812 */ /* 0x004fc600078efcff */
[----:B------:R1:W-:Y:S04]  /*21900*/  STL [R1+0x44], R3 ;  /* 0x0000440301007387 */ /* 0x0003e80000100800 */
[----:B------:R1:W-:Y:S01]  /*21910*/  STL [R1+0x40], R2 ;  /* 0x0000400201007387 */ /* 0x0003e20000100800 */
[----:B0-----:R-:W-:-:S05]  /*21920*/  LOP3.LUT R0, R8, 0x6800, RZ, 0xfc, !PT ;  /* 0x0000680008007812 */ /* 0x001fca00078efcff */
[----:B------:R1:W-:Y:S02]  /*21930*/  STL [R1+0x3c], R0 ;  /* 0x00003c0001007387 */ /* 0x0003e40000100800 */
.L_x_6688:
        /* <DEDUP_REMOVED lines=40> */
[----:B---3--:R-:W-:Y:S01]  /*21bc0*/  IMAD.U32 R12, RZ, RZ, UR4 ;  /* 0x00000004ff0c7e24 */ /* 0x008fe2000f8e00ff */
        /* <DEDUP_REMOVED lines=24> */
.L_x_6585:
        /* <DEDUP_REMOVED lines=18> */
.L_x_6586:
[----:B------:R-:W-:Y:S05]  /*21e70*/  @!P0 BRA `(.L_x_6587) ;  /* 0x00000000000c8947 */ /* 0x000fea0003800000 */
[----:B------:R-:W2:Y:S04]  /*21e80*/  LDG.E R8, desc[UR60][R6.64] ;  /* 0x0000003c06087981 */ /* 0x000ea8000c1e1900 */
[----:B------:R-:W2:Y:S02]  /*21e90*/  LDG.E R6, desc[UR60][R6.64+0x4] ;  /* 0x0000043c06067981 */ /* 0x000ea4000c1e1900 */
[----:B--2---:R-:W-:-:S07]  /*21ea0*/  IMAD.IADD R8, R6, 0x1, -R8 ;  /* 0x0000000106087824 */ /* 0x004fce00078e0a08 */
.L_x_6587:
[----:B-----5:R-:W-:Y:S02]  /*21eb0*/  IADD3 R6, -R0, R8, RZ ;  /* 0x0000000800067210 */ /* 0x020fe40007ffe1ff */
[----:B------:R-:W2:Y:S04]  /*21ec0*/  @P2 LDG.E R0, desc[UR60][R4.64] ;  /* 0x0000003c04002981 */ /* 0x000ea8000c1e1900 */
[----:B------:R-:W2:Y:S01]  /*21ed0*/  @P2 LDG.E R4, desc[UR60][R4.64+0x4] ;  /* 0x0000043c04042981 */ /* 0x000ea2000c1e1900 */
[----:B01----:R-:W-:Y:S01]  /*21ee0*/  IMAD.MOV.U32 R2, RZ, RZ, RZ ;  /* 0x000000ffff027224 */ /* 0x003fe200078e00ff */
[----:B------:R-:W-:Y:S01]  /*21ef0*/  BSSY B0, `(.L_x_6588) ;  /* 0x0000029000007945 */ /* 0x000fe20003800000 */
[----:B------:R-:W-:Y:S02]  /*21f00*/  LOP3.LUT R20, R17, 0xff, RZ, 0xc0, !PT ;  /* 0x000000ff11147812 */ /* 0x000fe400078ec0ff */
[----:B------:R-:W-:Y:S01]  /*21f10*/  SHF.R.U32.HI R17, RZ, 0x10, R17 ;  /* 0x00000010ff117819 */ /* 0x000fe20000011611 */
[----:B--2---:R-:W-:-:S04]  /*21f20*/  @P2 IMAD.IADD R9, R4, 0x1, -R0 ;  /* 0x0000000104092824 */ /* 0x004fc800078e0a00 */
[----:B------:R-:W-:-:S04]  /*21f30*/  IMAD.IADD R0, R6, 0x1, R9 ;  /* 0x0000000106007824 */ /* 0x000fc800078e0209 */
[C---:B------:R-:W-:Y:S01]  /*21f40*/  VIADD R3, R0.reuse, 0xdf ;  /* 0x000000df00037836 */ /* 0x040fe20000000000 */
[----:B------:R-:W-:Y:S02]  /*21f50*/  ISETP.GE.AND P1, PT, R0, 0x1, PT ;  /* 0x000000010000780c */ /* 0x000fe40003f26270 */
[----:B------:R-:W-:Y:S01]  /*21f60*/  MOV R0, RZ ;  /* 0x000000ff00007202 */ /* 0x000fe20000000f00 */
[----:B------:R-:W-:-:S05]  /*21f70*/  IMAD.HI R2, R3, -0x6db6db6d, R2 ;  /* 0x9249249303027827 */ /* 0x000fca00078e0202 */
[----:B------:R-:W-:-:S04]  /*21f80*/  SHF.R.U32.HI R19, RZ, 0x1f, R2 ;  /* 0x0000001fff137819 */ /* 0x000fc80000011602 */
[----:B------:R-:W-:Y:S01]  /*21f90*/  LEA.HI.SX32 R19, R2, R19, 0x19 ;  /* 0x0000001302137211 */ /* 0x000fe200078fcaff */
        /* <DEDUP_REMOVED lines=30> */
.L_x_6589:
[----:B------:R-:W-:Y:S05]  /*22180*/  BSYNC B0 ;  /* 0x0000000000007941 */ /* 0x000fea0003800000 */
.L_x_6588:
[-C--:B------:R-:W-:Y:S01]  /*22190*/  IMAD R2, R20, R0.reuse, RZ ;  /* 0x0000000014027224 */ /* 0x080fe200078e02ff */
[----:B------:R-:W-:Y:S03]  /*221a0*/  BSSY B0, `(.L_x_6590) ;  /* 0x00000e5000007945 */ /* 0x000fe60003800000 */
[C---:B------:R-:W-:Y:S01]  /*221b0*/  IMAD R3, R2.reuse, 0xe0, -R6 ;  /* 0x000000e002037824 */ /* 0x040fe200078e0a06 */
[----:B------:R-:W-:-:S05]  /*221c0*/  VIADDMNMX R0, R2, R0, R19, PT ;  /* 0x0000000002007246 */ /* 0x000fca0003800113 */
        /* <DEDUP_REMOVED lines=23> */
.L_x_6828:
[----:B-1----:R-:W-:Y:S02]  /*22340*/  ISETP.NE.AND P0, PT, R14, RZ, PT ;  /* 0x000000ff0e00720c */ /* 0x002fe40003f05270 */
[----:B------:R-:W-:-:S11]  /*22350*/  PLOP3.LUT P6, PT, PT, PT, PT, 0x8, 0x0 ;  /* 0x000000000000781c */ /* 0x000fd60003fce170 */
[----:B------:R-:W-:Y:S05]  /*22360*/  @P0 BRA `(.L_x_6593) ;  /* 0x00000000000c0947 */ /* 0x000fea0003800000 */
[----:B------:R-:W-:-:S03]  /*22370*/  UMOV UR4, 0xffffffff ;  /* 0xffffffff00047882 */ /* 0x000fc60000000000 */
[----:B------:R-:W-:Y:S05]  /*22380*/  BRA.DIV UR4, `(.L_x_6594) ;  /* 0x0000008e043c7947 */ /* 0x000fea000b800000 */
[----:B------:R-:W-:-:S13]  /*22390*/  ELECT P6, URZ, PT ;  /* 0x00000000003f782f */ /* 0x000fda00038c0000 */
.L_x_6593:
[----:B0-----:R-:W2:Y:S01]  /*223a0*/  LDL R2, [R1+0x78] ;  /* 0x0000780001027983 */ /* 0x001ea20000100800 */
[----:B------:R-:W-:Y:S01]  /*223b0*/  BSSY B1, `(.L_x_6595) ;  /* 0x0000008000017945 */ /* 0x000fe20003800000 */
[----:B--2---:R-:W-:-:S05]  /*223c0*/  VIADD R2, R2, 0x1 ;  /* 0x0000000102027836 */ /* 0x004fca0000000000 */
[----:B------:R-:W-:-:S04]  /*223d0*/  LEA.HI R3, R2, R2, RZ, 0x1 ;  /* 0x0000000202037211 */ /* 0x000fc800078f08ff */
[----:B------:R-:W-:-:S04]  /*223e0*/  LOP3.LUT R3, R3, 0xfffffffe, RZ, 0xc0, !PT ;  /* 0xfffffffe03037812 */ /* 0x000fc800078ec0ff */
[----:B------:R-:W-:-:S04]  /*223f0*/  IADD3 R2, R2, -R3, RZ ;  /* 0x8000000302027210 */ /* 0x000fc80007ffe0ff */
[----:B------:R-:W-:-:S04]  /*22400*/  SHF.L.U32 R2, R2, 0x1f, RZ ;  /* 0x0000001f02027819 */ /* 0x000fc800000006ff */
[----:B------:R-:W0:Y:S02]  /*22410*/  SYNCS.PHASECHK.TRANS64.TRYWAIT P0, [R18+URZ+0x2e820], R2 ;  /* 0x02e82002120075a7 */ /* 0x000e24000800017f */
[----:B0-----:R-:W-:Y:S05]  /*22420*/  @!P0 BRA `(.L_x_6596) ;  /* 0x0000008c00348947 */ /* 0x001fea0003800000 */
.L_x_6831:
[----:B------:R-:W-:Y:S05]  /*22430*/  BSYNC B1 ;  /* 0x0000000000017941 */ /* 0x000fea0003800000 */
.L_x_6595:
        /* <DEDUP_REMOVED lines=12> */
.L_x_6832:
[----:B------:R-:W-:Y:S05]  /*22500*/  BSYNC B2 ;  /* 0x0000000000027941 */ /* 0x000fea0003800000 */
.L_x_6599:
        /* <DEDUP_REMOVED lines=9> */
.L_x_6602:
[----:B------:R-:W-:Y:S05]  /*225a0*/  BSYNC B2 ;  /* 0x0000000000027941 */ /* 0x000fea0003800000 */
.L_x_6601:
[----:B------:R-:W2:Y:S01]  /*225b0*/  LDL R3, [R1+0x20] ;  /* 0x0000200001037983 */ /* 0x000ea20000100800 */
[----:B------:R-:W-:Y:S01]  /*225c0*/  IMAD.MOV.U32 R11, RZ, RZ, RZ ;  /* 0x000000ffff0b7224 */ /* 0x000fe200078e00ff */
[----:B------:R-:W-:Y:S01]  /*225d0*/  UIADD3 UR4, UP0, UR36, 0x570, URZ ;  /* 0x0000057024047890 */ /* 0x000fe2000ff1e03f */
[----:B0-----:R-:W-:Y:S01]  /*225e0*/  IMAD R2, R6, 0xe0, R10 ;  /* 0x000000e006027824 */ /* 0x001fe200078e020a */
[----:B------:R-:W-:Y:S01]  /*225f0*/  PLOP3.LUT P0, PT, PT, PT, PT, 0x80, 0x0 ;  /* 0x000000000000781c */ /* 0x000fe20003f0f070 */
[----:B------:R-:W-:Y:S01]  /*22600*/  UMOV UR6, 0x0 ;  /* 0x0000000000067882 */ /* 0x000fe20000000000 */
[----:B------:R-:W-:Y:S01]  /*22610*/  R2UR UR10, R11 ;  /* 0x000000000b0a72ca */ /* 0x000fe200000e0000 */
[----:B------:R-:W-:Y:S01]  /*22620*/  VIADD R2, R2, 0xffffff20 ;  /* 0xffffff2002027836 */ /* 0x000fe20000000000 */
[----:B------:R-:W-:Y:S01]  /*22630*/  UIADD3.X UR5, URZ, UR37, URZ, UP0, !UPT ;  /* 0x000000253f057290 */ /* 0x000fe200087fe43f */
[----:B------:R-:W-:Y:S01]  /*22640*/  UMOV UR7, 0x12f00000 ;  /* 0x12f0000000077882 */ /* 0x000fe20000000000 */
[----:B--2---:R-:W-:Y:S01]  /*22650*/  IMAD R8, R3, 0x7000, R18 ;  /* 0x0000700003087824 */ /* 0x004fe200078e0212 */
[----:B------:R-:W-:-:S03]  /*22660*/  IADD3 R3, R5, 0x2e890, RZ ;  /* 0x0002e89005037810 */ /* 0x000fc60007ffe0ff */
[----:B------:R-:W-:-:S07]  /*22670*/  VIADD R4, R8, 0x20400 ;  /* 0x0002040008047836 */ /* 0x000fce0000000000 */
.L_x_6603:
        /* <DEDUP_REMOVED lines=13> */
.L_x_6833:
[----:B------:R-:W-:Y:S05]  /*22750*/  BSYNC B2 ;  /* 0x0000000000027941 */ /* 0x000fea0003800000 */
.L_x_6604:
        /* <DEDUP_REMOVED lines=11> */
.L_x_6607:
[----:B------:R-:W-:Y:S05]  /*22810*/  BSYNC B2 ;  /* 0x0000000000027941 */ /* 0x000fea0003800000 */
.L_x_6606:
[----:B------:R-:W-:Y:S01]  /*22820*/  R2UR UR10, R11 ;  /* 0x000000000b0a72ca */ /* 0x000fe200000e0000 */
[----:B------:R-:W-:Y:S01]  /*22830*/  UIADD3 UR4, UP0, UR36, 0x670, URZ ;  /* 0x0000067024047890 */ /* 0x000fe2000ff1e03f */
[----:B------:R-:W-:Y:S01]  /*22840*/  R2UR UR6, R12 ;  /* 0x000000000c0672ca */ /* 0x000fe200000e0000 */
[----:B------:R-:W-:Y:S01]  /*22850*/  VIADD R4, R5, 0x2e8b0 ;  /* 0x0002e8b005047836 */ /* 0x000fe20000000000 */
[----:B------:R-:W-:Y:S01]  /*22860*/  R2UR UR7, R13 ;  /* 0x000000000d0772ca */ /* 0x000fe200000e0000 */
[----:B------:R-:W-:Y:S01]  /*22870*/  UIADD3.X UR5, URZ, UR37, URZ, UP0, !UPT ;  /* 0x000000253f057290 */ /* 0x000fe200087fe43f */
[----:B------:R-:W-:Y:S02]  /*22880*/  PLOP3.LUT P0, PT, PT, PT, PT, 0x80, 0x0 ;  /* 0x000000000000781c */ /* 0x000fe40003f0f070 */
[----:B------:R-:W-:-:S11]  /*22890*/  IADD3 R3, R8, 0xe400, RZ ;  /* 0x0000e40008037810 */ /* 0x000fd60007ffe0ff */
.L_x_6608:
        /* <DEDUP_REMOVED lines=10> */
.L_x_6598:
[----:B------:R-:W-:Y:S05]  /*22940*/  BSYNC B1 ;  /* 0x0000000000017941 */ /* 0x000fea0003800000 */
.L_x_6597:
[----:B01----:R-:W2:Y:S04]  /*22950*/  LDL.LU R7, [R1+0x20] ;  /* 0x0000200001077983 */ /* 0x003ea80000300800 */
        /* <DEDUP_REMOVED lines=12> */
.L_x_6621:
        /* <DEDUP_REMOVED lines=13> */
.L_x_6834:
[----:B------:R-:W-:Y:S05]  /*22af0*/  BSYNC B2 ;  /* 0x0000000000027941 */ /* 0x000fea0003800000 */
.L_x_6611:
[----:B------:R-:W-:Y:S04]  /*22b00*/  BSSY B2, `(.L_x_6613) ;  /* 0x0000009000027945 */ /* 0x000fe80003800000 */
        /* <DEDUP_REMOVED lines=8> */
.L_x_6614:
[----:B------:R-:W-:Y:S05]  /*22b90*/  BSYNC B2 ;  /* 0x0000000000027941 */ /* 0x000fea0003800000 */
.L_x_6613:
[----:B------:R-:W2:Y:S01]  /*22ba0*/  LDL R5, [R1+0x20] ;  /* 0x0000200001057983 */ /* 0x000ea20000100800 */
[----:B------:R-:W-:Y:S01]  /*22bb0*/  IMAD.MOV.U32 R11, RZ, RZ, RZ ;  /* 0x000000ffff0b7224 */ /* 0x000fe200078e00ff */
[----:B------:R-:W-:Y:S01]  /*22bc0*/  UIADD3 UR4, UP0, UR36, 0x570, URZ ;  /* 0x0000057024047890 */ /* 0x000fe2000ff1e03f */
[----:B------:R-:W-:Y:S01]  /*22bd0*/  PLOP3.LUT P2, PT, PT, PT, PT, 0x80, 0x0 ;  /* 0x000000000000781c */ /* 0x000fe20003f4f070 */
[----:B------:R-:W-:Y:S01]  /*22be0*/  IMAD R6, R2, 0xe0, R10 ;  /* 0x000000e002067824 */ /* 0x000fe200078e020a */
[----:B------:R-:W-:Y:S01]  /*22bf0*/  UMOV UR6, 0x0 ;  /* 0x0000000000067882 */ /* 0x000fe20000000000 */
[----:B------:R-:W-:Y:S01]  /*22c00*/  R2UR UR10, R11 ;  /* 0x000000000b0a72ca */ /* 0x000fe200000e0000 */
[----:B------:R-:W-:Y:S01]  /*22c10*/  VIADD R7, R3, 0x2e890 ;  /* 0x0002e89003077836 */ /* 0x000fe20000000000 */
[----:B------:R-:W-:Y:S01]  /*22c20*/  UIADD3.X UR5, URZ, UR37, URZ, UP0, !UPT ;  /* 0x000000253f057290 */ /* 0x000fe200087fe43f */
[----:B------:R-:W-:Y:S01]  /*22c30*/  UMOV UR7, 0x12f00000 ;  /* 0x12f0000000077882 */ /* 0x000fe20000000000 */
[----:B--2---:R-:W-:-:S04]  /*22c40*/  IMAD R5, R5, 0x7000, R18 ;  /* 0x0000700005057824 */ /* 0x004fc800078e0212 */
[----:B------:R-:W-:-:S07]  /*22c50*/  VIADD R8, R5, 0x20400 ;  /* 0x0002040005087836 */ /* 0x000fce0000000000 */
.L_x_6615:
        /* <DEDUP_REMOVED lines=13> */
.L_x_6835:
[----:B------:R-:W-:Y:S05]  /*22d30*/  BSYNC B2 ;  /* 0x0000000000027941 */ /* 0x000fea0003800000 */
.L_x_6616:
[----:B------:R-:W-:Y:S01]  /*22d40*/  BSSY B2, `(.L_x_6618) ;  /* 0x000000b000027945 */ /* 0x000fe20003800000 */
[----:B------:R-:W-:Y:S01]  /*22d50*/  IMAD.MOV.U32 R12, RZ, RZ, 0x0 ;  /* 0x00000000ff0c7424 */ /* 0x000fe200078e00ff */
[----:B------:R-:W-:Y:S02]  /*22d60*/  MOV R13, 0x12f00000 ;  /* 0x12f00000000d7802 */ /* 0x000fe40000000f00 */
        /* <DEDUP_REMOVED lines=8> */
.L_x_6619:
[----:B------:R-:W-:Y:S05]  /*22df0*/  BSYNC B2 ;  /* 0x0000000000027941 */ /* 0x000fea0003800000 */
.L_x_6618:
[----:B------:R-:W-:Y:S01]  /*22e00*/  R2UR UR10, R11 ;  /* 0x000000000b0a72ca */ /* 0x000fe200000e0000 */
[----:B------:R-:W-:Y:S01]  /*22e10*/  UIADD3 UR4, UP0, UR36, 0x670, URZ ;  /* 0x0000067024047890 */ /* 0x000fe2000ff1e03f */
[----:B------:R-:W-:Y:S01]  /*22e20*/  R2UR UR6, R12 ;  /* 0x000000000c0672ca */ /* 0x000fe200000e0000 */
[----:B------:R-:W-:Y:S01]  /*22e30*/  VIADD R5, R5, 0xe400 ;  /* 0x0000e40005057836 */ /* 0x000fe20000000000 */
[----:B------:R-:W-:Y:S01]  /*22e40*/  R2UR UR7, R13 ;  /* 0x000000000d0772ca */ /* 0x000fe200000e0000 */
[----:B01----:R-:W-:Y:S01]  /*22e50*/  VIADD R3, R3, 0x2e8b0 ;  /* 0x0002e8b003037836 */ /* 0x003fe20000000000 */
[----:B------:R-:W-:Y:S01]  /*22e60*/  PLOP3.LUT P2, PT, PT, PT, PT, 0x80, 0x0 ;  /* 0x000000000000781c */ /* 0x000fe20003f4f070 */
[----:B------:R-:W-:-:S12]  /*22e70*/  UIADD3.X UR5, URZ, UR37, URZ, UP0, !UPT ;  /* 0x000000253f057290 */ /* 0x000fd800087fe43f */
.L_x_6620:
        /* <DEDUP_REMOVED lines=10> */
.L_x_6610:
[----:B------:R-:W-:Y:S05]  /*22f20*/  BSYNC B1 ;  /* 0x0000000000017941 */ /* 0x000fea0003800000 */
.L_x_6609:
[----:B------:R-:W0:Y:S04]  /*22f30*/  LDL.LU R4, [R1+0x20] ;  /* 0x0000200001047983 */ /* 0x000e280000300800 */
[----:B------:R-:W2:Y:S01]  /*22f40*/  LDL.LU R7, [R1+0x28] ;  /* 0x0000280001077983 */ /* 0x000ea20000300800 */
[C---:B------:R-:W-:Y:S02]  /*22f50*/  ISETP.GT.AND P3, PT, R2.reuse, R9, PT ;  /* 0x000000090200720c */ /* 0x040fe40003f64270 */
[----:B------:R-:W-:Y:S01]  /*22f60*/  IADD3 R2, R2, -0x1, RZ ;  /* 0xffffffff02027810 */ /* 0x000fe20007ffe0ff */
[----:B0-----:R-:W-:-:S05]  /*22f70*/  VIADD R3, R4, 0x1 ;  /* 0x0000000104037836 */ /* 0x001fca0000000000 */
[----:B------:R-:W-:-:S04]  /*22f80*/  ISETP.NE.AND P2, PT, R3, 0x2, PT ;  /* 0x000000020300780c */ /* 0x000fc80003f45270 */
[----:B------:R-:W-:Y:S02]  /*22f90*/  SEL R4, RZ, 0x1, P2 ;  /* 0x00000001ff047807 */ /* 0x000fe40001000000 */
[----:B------:R-:W-:Y:S02]  /*22fa0*/  SEL R3, R3, RZ, P2 ;  /* 0x000000ff03037207 */ /* 0x000fe40001000000 */
[----:B--2---:R-:W-:-:S05]  /*22fb0*/  LOP3.LUT R7, R7, R4, RZ, 0x3c, !PT ;  /* 0x0000000407077212 */ /* 0x004fca00078e3cff */
[----:B------:R1:W-:Y:S04]  /*22fc0*/  STL [R1+0x28], R7 ;  /* 0x0000280701007387 */ /* 0x0003e80000100800 */
[----:B------:R1:W-:Y:S01]  /*22fd0*/  STL [R1+0x20], R3 ;  /* 0x0000200301007387 */ /* 0x0003e20000100800 */
[----:B------:R-:W-:Y:S05]  /*22fe0*/  @P3 BRA `(.L_x_6621) ;  /* 0xfffffff8008c3947 */ /* 0x000fea000383ffff */
.L_x_6591:
[----:B------:R-:W-:Y:S05]  /*22ff0*/  BSYNC B0 ;  /* 0x0000000000007941 */ /* 0x000fea0003800000 */
.L_x_6590:
[----:B------:R-:W-:Y:S05]  /*23000*/  @!P0 WARPSYNC.ALL ;  /* 0x0000000000008948 */ /* 0x000fea0003800000 */
[----:B------:R-:W-:Y:S01]  /*23010*/  @!P0 BAR.SYNC.DEFER_BLOCKING 0xc, 0x180 ;  /* 0x0306000000008b1d */ /* 0x000fe20000010000 */
[----:B------:R-:W-:-:S05]  /*23020*/  IMAD.MOV.U32 R0, RZ, RZ, RZ ;  /* 0x000000ffff007224 */ /* 0x000fca00078e00ff */
        /* <DEDUP_REMOVED lines=8> */
[----:B0-----:R0:W2:Y:S02]  /*230b0*/  F2I.FTZ.U32.TRUNC.NTZ R5, R4 ;  /* 0x0000000400057305 */ /* 0x0010a4000021f000 */
[----:B0-----:R-:W-:Y:S02]  /*230c0*/  IMAD.MOV.U32 R4, RZ, RZ, RZ ;  /* 0x000000ffff047224 */ /* 0x001fe400078e00ff */
[----:B--2---:R-:W-:-:S04]  /*230d0*/  IMAD.MOV R0, RZ, RZ, -R5 ;  /* 0x000000ffff007224 */ /* 0x004fc800078e0a05 */
[----:B------:R-:W-:-:S04]  /*230e0*/  IMAD R0, R0, R2, RZ ;  /* 0x0000000200007224 */ /* 0x000fc800078e02ff */
[----:B------:R-:W-:Y:S01]  /*230f0*/  IMAD.HI.U32 R6, R5, R0, R4 ;  /* 0x0000000005067227 */ /* 0x000fe200078e0004 */
[-C--:B------:R-:W-:Y:S02]  /*23100*/  IABS R0, R17.reuse ;  /* 0x0000001100007213 */ /* 0x080fe40000000000 */
[----:B------:R-:W-:Y:S02]  /*23110*/  IADD3 R4, R19, -0x1, R17 ;  /* 0xffffffff13047810 */ /* 0x000fe40007ffe011 */
[----:B------:R-:W-:Y:S02]  /*23120*/  IADD3 R0, RZ, -R0, RZ ;  /* 0x80000000ff007210 */ /* 0x000fe40007ffe0ff */
[----:B-1----:R-:W-:Y:S02]  /*23130*/  IABS R3, R4 ;  /* 0x0000000400037213 */ /* 0x002fe40000000000 */
[----:B------:R-:W-:Y:S01]  /*23140*/  LOP3.LUT R4, R4, R17, RZ, 0x3c, !PT ;  /* 0x0000001104047212 */ /* 0x000fe200078e3cff */
[----:B------:R-:W-:-:S02]  /*23150*/  IMAD.MOV.U32 R5, RZ, RZ, R0 ;  /* 0x000000ffff057224 */ /* 0x000fc400078e0000 */
        /* <DEDUP_REMOVED lines=11> */
.L_x_6623:
[----:B------:R-:W-:Y:S05]  /*23210*/  BSYNC B0 ;  /* 0x0000000000007941 */ /* 0x000fea0003800000 */
.L_x_6622:
        /* <DEDUP_REMOVED lines=24> */
.L_x_6624:
        /* <DEDUP_REMOVED lines=19> */
[----:B0-----:R-:W-:Y:S05]  /*234d0*/  CALL.ABS.NOINC R2 ;  /* 0x0000000002007343 */ /* 0x001fea0003c00000 */
.L_x_6627:
[----:B------:R-:W-:Y:S05]  /*234e0*/  BSYNC B6 ;  /* 0x0000000000067941 */ /* 0x000fea0003800000 */
.L_x_6626:
        /* <DEDUP_REMOVED lines=24> */
.L_x_6629:
[----:B------:R-:W-:Y:S05]  /*23670*/  BSYNC B6 ;  /* 0x0000000000067941 */ /* 0x000fea0003800000 */
.L_x_6628:
        /* <DEDUP_REMOVED lines=20> */
.L_x_6631:
[----:B------:R-:W-:Y:S05]  /*237c0*/  BSYNC B6 ;  /* 0x0000000000067941 */ /* 0x000fea0003800000 */
.L_x_6630:
        /* <DEDUP_REMOVED lines=19> */
.L_x_6633:
[----:B------:R-:W-:Y:S05]  /*23900*/  BSYNC B6 ;  /* 0x0000000000067941 */ /* 0x000fea0003800000 */
.L_x_6632:
        /* <DEDUP_REMOVED lines=23> */
.L_x_6838:
        /* <DEDUP_REMOVED lines=10> */
.L_x_6841:
[----:B------:R-:W-:Y:S05]  /*23b20*/  @!P6 BRA `(.L_x_6635) ;  /* 0x000000040058e947 */ /* 0x000fea0003800000 */
[----:B0-----:R-:W2:Y:S01]  /*23b30*/  LDL R0, [R1+0x60] ;  /* 0x0000600001007983 */ /* 0x001ea20000100800 */
[----:B------:R-:W-:-:S04]  /*23b40*/  ISETP.NE.U32.AND P0, PT, R2, RZ, PT ;  /* 0x000000ff0200720c */ /* 0x000fc80003f05070 */
[----:B------:R-:W-:Y:S02]  /*23b50*/  ISETP.NE.AND.EX P0, PT, R3, RZ, PT, P0 ;  /* 0x000000ff0300720c */ /* 0x000fe40003f05300 */
[----:B--2---:R-:W-:-:S11]  /*23b60*/  IADD3 R4, R0, -0x1, RZ ;  /* 0xffffffff00047810 */ /* 0x004fd60007ffe0ff */
        /* <DEDUP_REMOVED lines=19> */
.L_x_6637:
[----:B------:R-:W2:Y:S04]  /*23ca0*/  LDL R0, [R1+0x1c] ;  /* 0x00001c0001007983 */ /* 0x000ea80000100800 */
[----:B0-----:R-:W3:Y:S01]  /*23cb0*/  LDL R2, [R1+0x24] ;  /* 0x0000240001027983 */ /* 0x001ee20000100800 */
[----:B-1----:R-:W0:Y:S02]  /*23cc0*/  S2R R9, SR_TID.X ;  /* 0x0000000000097919 */ /* 0x002e240000002100 */
[----:B0-----:R-:W-:-:S04]  /*23cd0*/  LOP3.LUT R9, R9, 0x7f, RZ, 0xc0, !PT ;  /* 0x0000007f09097812 */ /* 0x001fc800078ec0ff */
[----:B------:R-:W-:Y:S02]  /*23ce0*/  ISETP.NE.AND P1, PT, R9, RZ, PT ;  /* 0x000000ff0900720c */ /* 0x000fe40003f25270 */
[----:B--2---:R-:W-:Y:S02]  /*23cf0*/  LEA R0, R0, R18, 0x3 ;  /* 0x0000001200007211 */ /* 0x004fe400078e18ff */
[----:B---3--:R-:W-:-:S04]  /*23d00*/  SHF.L.U32 R3, R2, 0x1f, RZ ;  /* 0x0000001f02037819 */ /* 0x008fc800000006ff */
[----:B------:R-:W0:Y:S02]  /*23d10*/  SYNCS.PHASECHK.TRANS64.TRYWAIT P0, [R0+URZ+0x2e880], R3 ;  /* 0x02e88003000075a7 */ /* 0x000e24000800017f */
[----:B0-----:R-:W-:Y:S05]  /*23d20*/  @!P0 BRA `(.L_x_6638) ;  /* 0x0000007400ac8947 */ /* 0x001fea0003800000 */
.L_x_6842:
        /* <DEDUP_REMOVED lines=8> */
.L_x_6639:
[----:B------:R-:W2:Y:S04]  /*23db0*/  LDL R2, [R1+0x1c] ;  /* 0x00001c0001027983 */ /* 0x000ea80000100800 */
[----:B------:R-:W3:Y:S01]  /*23dc0*/  LDL R5, [R1+0x34] ;  /* 0x0000340001057983 */ /* 0x000ee20000100800 */
[----:B------:R-:W-:Y:S01]  /*23dd0*/  R2UR UR9, R0 ;  /* 0x00000000000972ca */ /* 0x000fe200000e0000 */
[----:B------:R-:W-:Y:S01]  /*23de0*/  UIADD3 UR4, UP0, UR36, 0x470, URZ ;  /* 0x0000047024047890 */ /* 0x000fe2000ff1e03f */
[----:B------:R-:W-:Y:S01]  /*23df0*/  R2UR UR12, R16 ;  /* 0x00000000100c72ca */ /* 0x000fe200000e0000 */
[----:B------:R-:W-:Y:S01]  /*23e00*/  UMOV UR6, 0x0 ;  /* 0x0000000000067882 */ /* 0x000fe20000000000 */
[----:B-----5:R-:W-:Y:S01]  /*23e10*/  R2UR UR13, R17 ;  /* 0x00000000110d72ca */ /* 0x020fe200000e0000 */
[----:B------:R-:W-:Y:S01]  /*23e20*/  UIADD3.X UR5, URZ, UR37, URZ, UP0, !UPT ;  /* 0x000000253f057290 */ /* 0x000fe200087fe43f */
[----:B------:R-:W-:Y:S01]  /*23e30*/  UMOV UR7, 0x14f00000 ;  /* 0x14f0000000077882 */ /* 0x000fe20000000000 */
[----:B------:R-:W-:-:S06]  /*23e40*/  UMOV UR10, URZ ;  /* 0x0000003f000a7c82 */ /* 0x000fcc0008000000 */
[----:B------:R-:W-:Y:S01]  /*23e50*/  UIADD3 UR9, UR9, 0x2e870, URZ ;  /* 0x0002e87009097890 */ /* 0x000fe2000fffe03f */
[----:B--2---:R-:W-:Y:S02]  /*23e60*/  IMAD R2, R2, 0x7000, R18 ;  /* 0x0000700002027824 */ /* 0x004fe400078e0212 */
[----:B---3--:R-:W-:-:S03]  /*23e70*/  IMAD R4, R4, 0xe0, R5 ;  /* 0x000000e004047824 */ /* 0x008fc600078e0205 */
[----:B------:R-:W-:Y:S02]  /*23e80*/  R2UR UR8, R2 ;  /* 0x00000000020872ca */ /* 0x000fe400000e0000 */
[----:B------:R-:W-:-:S11]  /*23e90*/  R2UR UR11, R4 ;  /* 0x00000000040b72ca */ /* 0x000fd600000e0000 */
[----:B------:R-:W-:-:S09]  /*23ea0*/  UIADD3 UR8, UR8, 0xe400, URZ ;  /* 0x0000e40008087890 */ /* 0x000fd2000fffe03f */
[----:B------:R1:W-:Y:S01]  /*23eb0*/  UTMALDG.4D [UR8], [UR4], desc[UR6] ;  /* 0x00000608040075b4 */ /* 0x0003e20008019000 */
[----:B------:R-:W2:Y:S02]  /*23ec0*/  SYNCS.PHASECHK.TRANS64.TRYWAIT P0, [R0+URZ+0x2e840], R3 ;  /* 0x02e84003000075a7 */ /* 0x000ea4000800017f */
[----:B-12---:R-:W-:Y:S05]  /*23ed0*/  @!P0 BRA `(.L_x_6640) ;  /* 0x0000007400548947 */ /* 0x006fea0003800000 */
.L_x_6843:
        /* <DEDUP_REMOVED lines=8> */
.L_x_6641:
        /* <DEDUP_REMOVED lines=11> */
[----:B------:R-:W-:-:S03]  /*24010*/  R2UR UR13, R17 ;  /* 0x00000000110d72ca */ /* 0x000fc600000e0000 */
[----:B------:R-:W-:Y:S02]  /*24020*/  UIADD3 UR8, UR8, 0x20400, URZ ;  /* 0x0002040008087890 */ /* 0x000fe4000fffe03f */
[----:B------:R-:W-:-:S09]  /*24030*/  UIADD3 UR9, UR9, 0x2e830, URZ ;  /* 0x0002e83009097890 */ /* 0x000fd2000fffe03f */
[----:B------:R3:W-:Y:S01]  /*24040*/  UTMALDG.4D [UR8], [UR4], desc[UR6] ;  /* 0x00000608040075b4 */ /* 0x0007e20008019000 */
[----:B--2---:R-:W-:-:S04]  /*24050*/  LOP3.LUT R3, R3, 0xfffffffe, RZ, 0xc0, !PT ;  /* 0xfffffffe03037812 */ /* 0x004fc800078ec0ff */
[----:B------:R-:W-:-:S05]  /*24060*/  @P0 LOP3.LUT R3, R3, 0x1, RZ, 0xfc, !PT ;  /* 0x0000000103030812 */ /* 0x000fca00078efcff */
[----:B------:R3:W-:Y:S01]  /*24070*/  STL [R1+0x18], R3 ;  /* 0x0000180301007387 */ /* 0x0007e20000100800 */
[----:B------:R-:W-:Y:S01]  /*24080*/  NOP ;  /* 0x0000000000007918 */ /* 0x000fe20000000000 */
.L_x_6635:
        /* <DEDUP_REMOVED lines=28> */
[----:B------:R-:W-:Y:S01]  /*24250*/  MOV R4, UR4 ;  /* 0x0000000400047c02 */ /* 0x000fe20008000f00 */
[----:B------:R-:W-:Y:S01]  /*24260*/  IMAD.U32 R5, RZ, RZ, UR5 ;  /* 0x00000005ff057e24 */ /* 0x000fe2000f8e00ff */
[----:B------:R-:W0:Y:S01]  /*24270*/  LDC.64 R2, c[0x4][R2] ;  /* 0x0100000002027b82 */ /* 0x000e220000000a00 */
[----:B------:R-:W-:Y:S01]  /*24280*/  IMAD.U32 R6, RZ, RZ, UR6 ;  /* 0x00000006ff067e24 */ /* 0x000fe2000f8e00ff */
[----:B------:R-:W-:Y:S01]  /*24290*/  MOV R11, UR9 ;  /* 0x00000009000b7c02 */ /* 0x000fe20008000f00 */
[----:B------:R-:W-:Y:S02]  /*242a0*/  IMAD.U32 R7, RZ, RZ, UR7 ;  /* 0x00000007ff077e24 */ /* 0x000fe4000f8e00ff */
[----:B-1----:R-:W-:-:S02]  /*242b0*/  IMAD.U32 R10, RZ, RZ, UR8 ;  /* 0x00000008ff0a7e24 */ /* 0x002fc4000f8e00ff */
[----:B------:R-:W-:Y:S02]  /*242c0*/  IMAD.MOV.U32 R8, RZ, RZ, 0x70 ;  /* 0x00000070ff087424 */ /* 0x000fe400078e00ff */
[----:B------:R-:W-:Y:S02]  /*242d0*/  IMAD.MOV.U32 R12, RZ, RZ, 0x1 ;  /* 0x00000001ff0c7424 */ /* 0x000fe400078e00ff */
[----:B------:R-:W-:-:S07]  /*242e0*/  IMAD.MOV.U32 R13, RZ, RZ, RZ ;  /* 0x000000ffff0d7224 */ /* 0x000fce00078e00ff */
[----:B------:R-:W-:-:S07]  /*242f0*/  LEPC R20, `(.L_x_6643) ;  /* 0x000000001014794e */ /* 0x000fce0000000000 */
[----:B0-----:R-:W-:Y:S05]  /*24300*/  CALL.ABS.NOINC R2 ;  /* 0x0000000002007343 */ /* 0x001fea0003c00000 */
.L_x_6643:
[----:B------:R-:W-:Y:S05]  /*24310*/  BSYNC B6 ;  /* 0x0000000000067941 */ /* 0x000fea0003800000 */
.L_x_6642:
[----:B0-----:R-:W2:Y:S01]  /*24320*/  LDL.LU R0, [R1+0x70] ;  /* 0x0000700001007983 */ /* 0x001ea20000300800 */
[----:B------:R-:W0:Y:S01]  /*24330*/  LDC R8, c[0x0][0x448] ;  /* 0x00011200ff087b82 */ /* 0x000e220000000800 */
[----:B------:R-:W-:Y:S01]  /*24340*/  ULDC.64 UR4, c[0x0][0x2d8] ;  /* 0x0000b60000047ab9 */ /* 0x000fe20000000a00 */
[----:B------:R-:W-:Y:S01]  /*24350*/  ULDC UR6, c[0x0][0x2b8] ;  /* 0x0000ae0000067ab9 */ /* 0x000fe20000000800 */
[----:B------:R-:W3:Y:S04]  /*24360*/  LDL.LU R4, [R1+0x64] ;  /* 0x0000640001047983 */ /* 0x000ee80000300800 */
[----:B------:R-:W3:Y:S04]  /*24370*/  LDL.LU.64 R2, [R1+0x58] ;  /* 0x0000580001027983 */ /* 0x000ee80000300a00 */
[----:B------:R-:W4:Y:S04]  /*24380*/  LDL.LU R6, [R1+0x50] ;  /* 0x0000500001067983 */ /* 0x000f280000300800 */
[----:B------:R-:W4:Y:S04]  /*24390*/  LDL.LU R5, [R1+0x4] ;  /* 0x0000040001057983 */ /* 0x000f280000300800 */
[----:B-1----:R1:W5:Y:S01]  /*243a0*/  LDL R9, [R1+0x68] ;  /* 0x0000680001097983 */ /* 0x0023620000100800 */
[----:B0-----:R-:W-:-:S13]  /*243b0*/  ISETP.NE.AND P0, PT, R8, 0x1, PT ;  /* 0x000000010800780c */ /* 0x001fda0003f05270 */
[----:B------:R-:W0:Y:S01]  /*243c0*/  @P0 LDC R7, c[0x0][0x450] ;  /* 0x00011400ff070b82 */ /* 0x000e220000000800 */
[----:B---3--:R-:W-:Y:S02]  /*243d0*/  IMAD.MOV.U32 R3, RZ, RZ, R4 ;  /* 0x000000ffff037224 */ /* 0x008fe400078e0004 */
[----:B------:R-:W3:Y:S01]  /*243e0*/  S2R R4, SR_TID.X ;  /* 0x0000000000047919 */ /* 0x000ee20000002100 */
[----:B------:R-:W-:-:S04]  /*243f0*/  IMAD.WIDE.U32 R2, R16, UR4, R2 ;  /* 0x0000000410027c25 */ /* 0x000fc8000f8e0002 */
[----:B------:R-:W-:Y:S01]  /*24400*/  IMAD R3, R16, UR5, R3 ;  /* 0x0000000510037c24 */ /* 0x000fe2000f8e0203 */
[----:B------:R-:W-:Y:S02]  /*24410*/  ULDC.64 UR4, c[0x0][0x2e0] ;  /* 0x0000b80000047ab9 */ /* 0x000fe40000000a00 */
[----:B--2---:R-:W-:Y:S02]  /*24420*/  IMAD R0, R0, UR4, RZ ;  /* 0x0000000400007c24 */ /* 0x004fe4000f8e02ff */
[----:B----4-:R-:W-:-:S04]  /*24430*/  IMAD.WIDE.U32 R2, R6, UR4, R2 ;  /* 0x0000000406027c25 */ /* 0x010fc8000f8e0002 */
[----:B------:R-:W-:Y:S01]  /*24440*/  IMAD R0, R6, UR5, R0 ;  /* 0x0000000506007c24 */ /* 0x000fe2000f8e0200 */
[----:B------:R-:W-:Y:S01]  /*24450*/  ULDC.64 UR4, c[0x0][0x2d0] ;  /* 0x0000b40000047ab9 */ /* 0x000fe20000000a00 */
[C---:B---3--:R-:W-:Y:S01]  /*24460*/  LOP3.LUT R6, R4.reuse, 0x7f, RZ, 0xc0, !PT ;  /* 0x0000007f04067812 */ /* 0x048fe200078ec0ff */
[----:B------:R-:W-:-:S03]  /*24470*/  IMAD.SHL.U32 R4, R4, 0x10, RZ ;  /* 0x0000001004047824 */ /* 0x000fc600078e00ff */
[----:B------:R-:W-:-:S04]  /*24480*/  SHF.R.U32.HI R6, RZ, 0x3, R6 ;  /* 0x00000003ff067819 */ /* 0x000fc80000011606 */
[----:B------:R-:W-:Y:S02]  /*24490*/  LOP3.LUT R4, R6, 0x70, R4, 0xf8, !PT ;  /* 0x0000007006047812 */ /* 0x000fe400078ef804 */
[----:B------:R-:W2:Y:S01]  /*244a0*/  @P0 LDC R6, c[0x0][0x44c] ;  /* 0x00011300ff060b82 */ /* 0x000ea20000000800 */
[----:B------:R-:W-:-:S05]  /*244b0*/  IMAD.SHL.U32 R5, R5, 0x80, RZ ;  /* 0x0000008005057824 */ /* 0x000fca00078e00ff */
[----:B------:R-:W-:Y:S02]  /*244c0*/  LOP3.LUT R4, R4, R5, RZ, 0xfc, !PT ;  /* 0x0000000504047212 */ /* 0x000fe400078efcff */
[----:B------:R-:W-:-:S03]  /*244d0*/  IADD3 R3, R3, R0, RZ ;  /* 0x0000000003037210 */ /* 0x000fc60007ffe0ff */
[----:B------:R-:W-:Y:S02]  /*244e0*/  IMAD.MOV.U32 R0, RZ, RZ, R4 ;  /* 0x000000ffff007224 */ /* 0x000fe400078e0004 */
[----:B--2---:R-:W-:-:S05]  /*244f0*/  @P0 IMAD.HI.U32 R6, R4, R6, RZ ;  /* 0x0000000604060227 */ /* 0x004fca00078e00ff */
[----:B0-----:R-:W-:Y:S02]  /*24500*/  @P0 SHF.R.U32.HI R0, RZ, R7, R6 ;  /* 0x00000007ff000219 */ /* 0x001fe40000011606 */
[----:B------:R-:W0:Y:S03]  /*24510*/  S2R R7, SR_TID.X ;  /* 0x0000000000077919 */ /* 0x000e260000002100 */
[----:B------:R-:W-:-:S04]  /*24520*/  IMAD.MOV R6, RZ, RZ, -R0 ;  /* 0x000000ffff067224 */ /* 0x000fc800078e0a00 */
[----:B------:R-:W-:Y:S01]  /*24530*/  IMAD R4, R8, R6, R4 ;  /* 0x0000000608047224 */ /* 0x000fe200078e0204 */
[----:B------:R-:W-:Y:S01]  /*24540*/  SHF.R.S32.HI R6, RZ, 0x1f, R0 ;  /* 0x0000001fff067819 */ /* 0x000fe20000011400 */
[----:B------:R-:W-:-:S04]  /*24550*/  IMAD.WIDE.U32 R2, R0, UR4, R2 ;  /* 0x0000000400027c25 */ /* 0x000fc8000f8e0002 */
[----:B------:R-:W-:-:S04]  /*24560*/  IMAD R6, R6, UR4, RZ ;  /* 0x0000000406067c24 */ /* 0x000fc8000f8e02ff */
[----:B------:R-:W-:Y:S01]  /*24570*/  IMAD R0, R0, UR5, R6 ;  /* 0x0000000500007c24 */ /* 0x000fe2000f8e0206 */
[----:B------:R-:W-:-:S04]  /*24580*/  ULDC.64 UR4, c[0x0][0x2c8] ;  /* 0x0000b20000047ab9 */ /* 0x000fc80000000a00 */
[----:B------:R-:W-:Y:S02]  /*24590*/  IADD3 R3, R3, R0, RZ ;  /* 0x0000000003037210 */ /* 0x000fe40007ffe0ff */
[----:B------:R-:W-:Y:S01]  /*245a0*/  SHF.R.S32.HI R0, RZ, 0x1f, R4 ;  /* 0x0000001fff007819 */ /* 0x000fe20000011404 */
[----:B------:R-:W-:-:S04]  /*245b0*/  IMAD.WIDE.U32 R2, R4, UR4, R2 ;  /* 0x0000000404027c25 */ /* 0x000fc8000f8e0002 */
[----:B------:R-:W-:Y:S02]  /*245c0*/  IMAD R0, R0, UR4, RZ ;  /* 0x0000000400007c24 */ /* 0x000fe4000f8e02ff */
[----:B0-----:R-:W-:Y:S02]  /*245d0*/  IMAD.SHL.U32 R10, R7, 0x10, RZ ;  /* 0x00000010070a7824 */ /* 0x001fe400078e00ff */
[----:B------:R-:W-:Y:S01]  /*245e0*/  IMAD R0, R4, UR5, R0 ;  /* 0x0000000504007c24 */ /* 0x000fe2000f8e0200 */
[----:B------:R-:W-:Y:S02]  /*245f0*/  ULDC.64 UR4, c[0x0][0x280] ;  /* 0x0000a00000047ab9 */ /* 0x000fe40000000a00 */
[----:B------:R-:W-:Y:S02]  /*24600*/  LOP3.LUT R10, R10, 0x70, RZ, 0xc0, !PT ;  /* 0x000000700a0a7812 */ /* 0x000fe400078ec0ff */
[----:B------:R-:W-:Y:S01]  /*24610*/  IADD3 R4, P1, R2, UR4, RZ ;  /* 0x0000000402047c10 */ /* 0x000fe2000ff3e0ff */
[----:B------:R-:W-:Y:S01]  /*24620*/  UMOV UR4, 0xffffffff ;  /* 0xffffffff00047882 */ /* 0x000fe20000000000 */
[----:B------:R-:W-:-:S02]  /*24630*/  ISETP.GE.AND P0, PT, R10, UR6, PT ;  /* 0x000000060a007c0c */ /* 0x000fc4000bf06270 */
[----:B------:R-:W-:Y:S01]  /*24640*/  IADD3.X R3, R3, UR5, R0, P1, !PT ;  /* 0x0000000503037c10 */ /* 0x000fe20008ffe400 */
[----:B-1----:R-:W-:Y:S10]  /*24650*/  BRA.DIV UR4, `(.L_x_6644) ;  /* 0x0000006e04887947 */ /* 0x002ff4000b800000 */
[----:B------:R-:W0:Y:S02]  /*24660*/  S2R R6, SR_TID.X ;  /* 0x0000000000067919 */ /* 0x000e240000002100 */
[----:B0-----:R-:W-:Y:S02]  /*24670*/  LOP3.LUT R7, R6, 0x7f, RZ, 0xc0, !PT ;  /* 0x0000007f06077812 */ /* 0x001fe400078ec0ff */
[----:B------:R-:W2:Y:S02]  /*24680*/  LDL.LU R6, [R1+0x6c] ;  /* 0x00006c0001067983 */ /* 0x000ea40000300800 */
[----:B------:R-:W-:Y:S02]  /*24690*/  SHF.R.U32.HI R11, RZ, 0x3, R7 ;  /* 0x00000003ff0b7819 */ /* 0x000fe40000011607 */
[----:B------:R-:W0:Y:S03]  /*246a0*/  SHFL.IDX PT, R7, R4, RZ, 0x181f ;  /* 0x00181fff04077589 */ /* 0x000e2600000e0000 */
[----:B------:R-:W-:-:S04]  /*246b0*/  IMAD.IADD R0, R11, 0x1, R5 ;  /* 0x000000010b007824 */ /* 0x000fc800078e0205 */
[----:B------:R-:W-:Y:S02]  /*246c0*/  VIADD R5, R0, 0x10 ;  /* 0x0000001000057836 */ /* 0x000fe40000000000 */
[----:B--2---:R-:W-:Y:S02]  /*246d0*/  IMAD R2, R6, R8, RZ ;  /* 0x0000000806027224 */ /* 0x004fe400078e02ff */
[----:B------:R-:W1:Y:S03]  /*246e0*/  SHFL.IDX PT, R6, R3, RZ, 0x181f ;  /* 0x00181fff03067589 */ /* 0x000e6600000e0000 */
[----:B------:R-:W-:-:S13]  /*246f0*/  ISETP.GE.AND P1, PT, R0, R2, PT ;  /* 0x000000020000720c */ /* 0x000fda0003f26270 */
[----:B0-----:R-:W-:-:S05]  /*24700*/  @!P1 IADD3 R7, P2, R10, R7, RZ ;  /* 0x000000070a079210 */ /* 0x001fca0007f5e0ff */
[----:B-1----:R-:W-:-:S05]  /*24710*/  @!P1 IMAD.X R6, RZ, RZ, R6, P2 ;  /* 0x000000ffff069224 */ /* 0x002fca00010e0606 */
[----:B------:R-:W-:-:S04]  /*24720*/  @!P1 LOP3.LUT R7, R7, R6, RZ, 0x3c, !PT ;  /* 0x0000000607079212 */ /* 0x000fc800078e3cff */
[----:B------:R-:W-:-:S04]  /*24730*/  @!P1 LOP3.LUT R6, R7, R6, RZ, 0x3c, !PT ;  /* 0x0000000607069212 */ /* 0x000fc800078e3cff */
[----:B------:R-:W-:-:S05]  /*24740*/  @!P1 LOP3.LUT R7, R7, R6, RZ, 0x3c, !PT ;  /* 0x0000000607079212 */ /* 0x000fca00078e3cff */
[----:B------:R-:W-:Y:S01]  /*24750*/  @!PT LDS RZ, [RZ] ;  /* 0x00000000fffff984 */ /* 0x000fe20000000800 */
[----:B-----5:R0:W-:Y:S01]  /*24760*/  @!P1 LDGSTS.E.BYPASS.LTC128B.128 [R9+0x1c400], desc[UR60][R6.64], !P0 ;  /* 0x1c40000006099fae */ /* 0x0201e2000c101d7c */
        /* <DEDUP_REMOVED lines=8> */
[----:B------:R0:W-:Y:S02]  /*247f0*/  @!P1 LDGSTS.E.BYPASS.LTC128B.128 [R9+0x1cc00], desc[UR60][R6.64], !P0 ;  /* 0x1cc0000006099fae */ /* 0x0001e4000c101d7c */
[----:B------:R-:W-:Y:S02]  /*24800*/  ISETP.GE.AND P1, PT, R5, R2, PT ;  /* 0x000000020500720c */ /* 0x000fe40003f26270 */
[----:B------:R-:W1:Y:S04]  /*24810*/  SHFL.IDX PT, R5, R4, 0x2, 0x181f ;  /* 0x00581f0004057f89 */ /* 0x000e6800000e0000 */
[----:B0-----:R-:W0:Y:S07]  /*24820*/  SHFL.IDX PT, R6, R3, 0x2, 0x181f ;  /* 0x00581f0003067f89 */ /* 0x001e2e00000e0000 */
[----:B-1----:R-:W-:-:S05]  /*24830*/  @!P1 IADD3 R5, P2, R10, R5, RZ ;  /* 0x000000050a059210 */ /* 0x002fca0007f5e0ff */
[----:B0-----:R-:W-:-:S05]  /*24840*/  @!P1 IMAD.X R6, RZ, RZ, R6, P2 ;  /* 0x000000ffff069224 */ /* 0x001fca00010e0606 */
[----:B------:R-:W-:Y:S01]  /*24850*/  @!P1 MOV R7, R6 ;  /* 0x0000000600079202 */ /* 0x000fe20000000f00 */
[----:B------:R-:W-:Y:S02]  /*24860*/  @!P1 IMAD.MOV.U32 R6, RZ, RZ, R5 ;  /* 0x000000ffff069224 */ /* 0x000fe400078e0005 */
[----:B------:R-:W-:-:S03]  /*24870*/  VIADD R5, R0, 0x30 ;  /* 0x0000003000057836 */ /* 0x000fc60000000000 */
[----:B------:R0:W-:Y:S02]  /*24880*/  @!P1 LDGSTS.E.BYPASS.LTC128B.128 [R9+0x1d400], desc[UR60][R6.64], !P0 ;  /* 0x1d40000006099fae */ /* 0x0001e4000c101d7c */
[----:B------:R-:W-:Y:S02]  /*24890*/  ISETP.GE.AND P1, PT, R5, R2, PT ;  /* 0x000000020500720c */ /* 0x000fe40003f26270 */
[----:B------:R-:W1:Y:S04]  /*248a0*/  SHFL.IDX PT, R5, R4, 0x3, 0x181f ;  /* 0x00781f0004057f89 */ /* 0x000e6800000e0000 */
[----:B0-----:R-:W0:Y:S07]  /*248b0*/  SHFL.IDX PT, R6, R3, 0x3, 0x181f ;  /* 0x00781f0003067f89 */ /* 0x001e2e00000e0000 */
[----:B-1----:R-:W-:-:S05]  /*248c0*/  @!P1 IADD3 R5, P2, R10, R5, RZ ;  /* 0x000000050a059210 */ /* 0x002fca0007f5e0ff */
[----:B0-----:R-:W-:-:S04]  /*248d0*/  @!P1 IMAD.X R6, RZ, RZ, R6, P2 ;  /* 0x000000ffff069224 */ /* 0x001fc800010e0606 */
[----:B------:R-:W-:Y:S01]  /*248e0*/  @!P1 IMAD.MOV.U32 R7, RZ, RZ, R6 ;  /* 0x000000ffff079224 */ /* 0x000fe200078e0006 */
[----:B------:R-:W-:Y:S01]  /*248f0*/  @!P1 MOV R6, R5 ;  /* 0x0000000500069202 */ /* 0x000fe20000000f00 */
[----:B------:R-:W-:-:S04]  /*24900*/  VIADD R5, R0, 0x40 ;  /* 0x0000004000057836 */ /* 0x000fc80000000000 */
        /* <DEDUP_REMOVED lines=18> */
[----:B------:R0:W-:Y:S02]  /*24a30*/  @!P1 LDGSTS.E.BYPASS.LTC128B.128 [R9+0x1ec00], desc[UR60][R6.64], !P0 ;  /* 0x1ec0000006099fae */ /* 0x0001e4000c101d7c */
[----:B------:R-:W-:Y:S02]  /*24a40*/  ISETP.GE.AND P1, PT, R5, R2, PT ;  /* 0x000000020500720c */ /* 0x000fe40003f26270 */
[----:B------:R-:W1:Y:S04]  /*24a50*/  SHFL.IDX PT, R5, R4, 0x6, 0x181f ;  /* 0x00d81f0004057f89 */ /* 0x000e6800000e0000 */
[----:B0-----:R-:W0:Y:S07]  /*24a60*/  SHFL.IDX PT, R6, R3, 0x6, 0x181f ;  /* 0x00d81f0003067f89 */ /* 0x001e2e00000e0000 */
[----:B-1----:R-:W-:-:S04]  /*24a70*/  @!P1 IADD3 R5, P2, R10, R5, RZ ;  /* 0x000000050a059210 */ /* 0x002fc80007f5e0ff */
[----:B0-----:R-:W-:-:S05]  /*24a80*/  @!P1 IADD3.X R6, RZ, R6, RZ, P2, !PT ;  /* 0x00000006ff069210 */ /* 0x001fca00017fe4ff */
[----:B------:R-:W-:Y:S02]  /*24a90*/  @!P1 IMAD.MOV.U32 R7, RZ, RZ, R6 ;  /* 0x000000ffff079224 */ /* 0x000fe400078e0006 */
[----:B------:R-:W-:Y:S02]  /*24aa0*/  @!P1 IMAD.MOV.U32 R6, RZ, RZ, R5 ;  /* 0x000000ffff069224 */ /* 0x000fe400078e0005 */
[----:B------:R0:W1:Y:S04]  /*24ab0*/  SHFL.IDX PT, R5, R3, 0x7, 0x181f ;  /* 0x00f81f0003057f89 */ /* 0x00006800000e0000 */
[----:B------:R0:W-:Y:S04]  /*24ac0*/  @!P1 LDGSTS.E.BYPASS.LTC128B.128 [R9+0x1f400], desc[UR60][R6.64], !P0 ;  /* 0x1f40000006099fae */ /* 0x0001e8000c101d7c */
[----:B------:R0:W2:Y:S02]  /*24ad0*/  SHFL.IDX PT, R3, R4, 0x7, 0x181f ;  /* 0x00f81f0004037f89 */ /* 0x0000a400000e0000 */
.L_x_6860:
[----:B------:R-:W-:-:S05]  /*24ae0*/  VIADD R0, R0, 0x70 ;  /* 0x0000007000007836 */ /* 0x000fca0000000000 */
[----:B------:R-:W-:-:S13]  /*24af0*/  ISETP.GE.AND P1, PT, R0, R2, PT ;  /* 0x000000020000720c */ /* 0x000fda0003f26270 */
[----:B--2---:R-:W-:-:S05]  /*24b00*/  @!P1 IADD3 R2, P2, R10, R3, RZ ;  /* 0x000000030a029210 */ /* 0x004fca0007f5e0ff */
[----:B01----:R-:W-:-:S05]  /*24b10*/  @!P1 IMAD.X R3, RZ, RZ, R5, P2 ;  /* 0x000000ffff039224 */ /* 0x003fca00010e0605 */
[----:B------:R-:W-:Y:S01]  /*24b20*/  @!PT LDS RZ, [RZ] ;  /* 0x00000000fffff984 */ /* 0x000fe20000000800 */
[----:B------:R-:W-:Y:S01]  /*24b30*/  @!PT LDS RZ, [RZ] ;  /* 0x00000000fffff984 */ /* 0x000fe20000000800 */
[----:B------:R-:W-:Y:S01]  /*24b40*/  @!PT LDS RZ, [RZ] ;  /* 0x00000000fffff984 */ /* 0x000fe20000000800 */
[----:B------:R0:W-:Y:S01]  /*24b50*/  @!P1 LDGSTS.E.BYPASS.LTC128B.128 [R9+0x1fc00], desc[UR60][R2.64], !P0 ;  /* 0x1fc0000002099fae */ /* 0x0001e2000c101d7c */
[----:B------:R-:W-:Y:S01]  /*24b60*/  PLOP3.LUT P0, PT, PT, PT, PT, 0x80, 0x0 ;  /* 0x000000000000781c */ /* 0x000fe20003f0f070 */
[----:B------:R-:W-:-:S12]  /*24b70*/  NOP ;  /* 0x0000000000007918 */ /* 0x000fd80000000000 */
.L_x_6645:
[----:B------:R-:W-:Y:S02]  /*24b80*/  PLOP3.LUT P1, PT, P1, P0, PT, 0xa2, 0x0 ;  /* 0x000000000000781c */ /* 0x000fe40000f21472 */
[----:B------:R-:W-:-:S08]  /*24b90*/  @P0 R2UR P1, UR4, R18 ;  /* 0x00000000120402ca */ /* 0x000fd00000020000 */
[----:B------:R-:W-:-:S05]  /*24ba0*/  @P0 PLOP3.LUT P0, PT, P1, PT, PT, 0x80, 0x0 ;  /* 0x000000000000081c */ /* 0x000fca0000f0f070 */
[----:B------:R-:W-:Y:S01]  /*24bb0*/  @!P1 SYNCS.ARRIVE.TRANS64.RED.A0T1 RZ, [UR4+0x2e800], RZ ;  /* 0x02e800ffffff99a7 */ /* 0x000fe20008200404 */
[----:B------:R-:W-:Y:S07]  /*24bc0*/  @!P1 ARRIVES.LDGSTSBAR.64.TRANSCNT [UR4+0x2e800] ;  /* 0x02e80000ff0099b0 */ /* 0x000fee0008000a84 */
[----:B------:R-:W-:Y:S05]  /*24bd0*/  @P0 BRA.U.ANY `(.L_x_6645) ;  /* 0xfffffffd00e80947 */ /* 0x000fea000393ffff */
[----:B0-----:R-:W2:Y:S02]  /*24be0*/  LDL.LU R2, [R1+0x78] ;  /* 0x0000780001027983 */ /* 0x001ea40000300800 */
[----:B--2---:R-:W-:-:S04]  /*24bf0*/  IADD3 R2, R2, 0x1, RZ ;  /* 0x0000000102027810 */ /* 0x004fc80007ffe0ff */
[----:B------:R-:W-:Y:S01]  /*24c00*/  LEA.HI R0, R2, R2, RZ, 0x1 ;  /* 0x0000000202007211 */ /* 0x000fe200078f08ff */
[----:B------:R0:W-:Y:S03]  /*24c10*/  STL [R1+0x78], R2 ;  /* 0x0000780201007387 */ /* 0x0001e60000100800 */
        /* <DEDUP_REMOVED lines=8> */
.L_x_6861:
[----:B------:R-:W-:Y:S05]  /*24ca0*/  BSYNC B0 ;  /* 0x0000000000007941 */ /* 0x000fea0003800000 */
.L_x_6646:
[----:B------:R-:W2:Y:S04]  /*24cb0*/  LDL.LU R2, [R1+0x60] ;  /* 0x0000600001027983 */ /* 0x000ea80000300800 */
[----:B------:R-:W3:Y:S01]  /*24cc0*/  LDL R3, [R1+0x2c] ;  /* 0x00002c0001037983 */ /* 0x000ee20000100800 */
[----:B--2---:R-:W-:-:S05]  /*24cd0*/  VIADD R2, R2, 0xfffffffe ;  /* 0xfffffffe02027836 */ /* 0x004fca0000000000 */
[----:B---3--:R-:W-:-:S13]  /*24ce0*/  ISETP.GE.AND P0, PT, R2, R3, PT ;  /* 0x000000030200720c */ /* 0x008fda0003f06270 */
[----:B------:R-:W-:Y:S05]  /*24cf0*/  @!P0 BRA `(.L_x_6648) ;  /* 0x0000001000c48947 */ /* 0x000fea0003800000 */
[----:B0-----:R0:W5:Y:S04]  /*24d00*/  LDL.LU R0, [R1+0x1c] ;  /* 0x00001c0001007983 */ /* 0x0011680000300800 */
[----:B------:R0:W5:Y:S02]  /*24d10*/  LDL.LU R8, [R1+0x24] ;  /* 0x0000240001087983 */ /* 0x0001640000300800 */
.L_x_6668:
        /* <DEDUP_REMOVED lines=23> */
[----:B---3--:R-:W-:Y:S01]  /*24e90*/  @P0 IMAD.HI.U32 R3, R2, R4, RZ ;  /* 0x0000000402030227 */ /* 0x008fe200078e00ff */
[----:B------:R-:W-:-:S04]  /*24ea0*/  MOV R4, R2 ;  /* 0x0000000200047202 */ /* 0x000fc80000000f00 */
        /* <DEDUP_REMOVED lines=11> */
.L_x_6651:
        /* <DEDUP_REMOVED lines=8> */
.L_x_6862:
[----:B------:R-:W-:Y:S05]  /*24fe0*/  BSYNC B1 ;  /* 0x0000000000017941 */ /* 0x000fea0003800000 */
.L_x_6652:
        /* <DEDUP_REMOVED lines=9> */
.L_x_6655:
[----:B------:R-:W-:Y:S05]  /*25080*/  BSYNC B1 ;  /* 0x0000000000017941 */ /* 0x000fea0003800000 */
.L_x_6654:
[----:B------:R-:W3:Y:S04]  /*25090*/  LDL R4, [R1+0x1c] ;  /* 0x00001c0001047983 */ /* 0x000ee80000100800 */
[----:B------:R-:W4:Y:S01]  /*250a0*/  LDL R7, [R1+0x34] ;  /* 0x0000340001077983 */ /* 0x000f220000100800 */
[----:B-1----:R-:W-:Y:S01]  /*250b0*/  MOV R10, RZ ;  /* 0x000000ff000a7202 */ /* 0x002fe20000000f00 */
[----:B------:R-:W-:Y:S01]  /*250c0*/  UIADD3 UR4, UP0, UR36, 0x470, URZ ;  /* 0x0000047024047890 */ /* 0x000fe2000ff1e03f */
[----:B------:R-:W-:Y:S01]  /*250d0*/  PLOP3.LUT P0, PT, PT, PT, PT, 0x80, 0x0 ;  /* 0x000000000000781c */ /* 0x000fe20003f0f070 */
[----:B------:R-:W-:Y:S01]  /*250e0*/  UMOV UR6, 0x0 ;  /* 0x0000000000067882 */ /* 0x000fe20000000000 */
[----:B------:R-:W-:Y:S01]  /*250f0*/  R2UR UR10, R10 ;  /* 0x000000000a0a72ca */ /* 0x000fe200000e0000 */
[----:B------:R-:W-:Y:S01]  /*25100*/  UIADD3.X UR5, URZ, UR37, URZ, UP0, !UPT ;  /* 0x000000253f057290 */ /* 0x000fe200087fe43f */
[----:B------:R-:W-:Y:S01]  /*25110*/  UMOV UR7, 0x14f00000 ;  /* 0x14f0000000077882 */ /* 0x000fe20000000000 */
[----:B---3--:R-:W-:-:S02]  /*25120*/  IMAD R4, R4, 0x7000, R18 ;  /* 0x0000700004047824 */ /* 0x008fc400078e0212 */
[----:B----4-:R-:W-:Y:S02]  /*25130*/  IMAD R3, R3, 0xe0, R7 ;  /* 0x000000e003037824 */ /* 0x010fe400078e0207 */
[----:B------:R-:W-:Y:S02]  /*25140*/  VIADD R7, R6, 0x2e870 ;  /* 0x0002e87006077836 */ /* 0x000fe40000000000 */
[----:B------:R-:W-:-:S07]  /*25150*/  VIADD R9, R4, 0xe400 ;  /* 0x0000e40004097836 */ /* 0x000fce0000000000 */
.L_x_6656:
        /* <DEDUP_REMOVED lines=13> */
.L_x_6863:
[----:B------:R-:W-:Y:S05]  /*25230*/  BSYNC B1 ;  /* 0x0000000000017941 */ /* 0x000fea0003800000 */
.L_x_6657:
[----:B------:R-:W-:Y:S01]  /*25240*/  BSSY B1, `(.L_x_6659) ;  /* 0x000000b000017945 */ /* 0x000fe20003800000 */
[----:B------:R-:W-:Y:S02]  /*25250*/  IMAD.MOV.U32 R12, RZ, RZ, 0x0 ;  /* 0x00000000ff0c7424 */ /* 0x000fe400078e00ff */
[----:B------:R-:W-:Y:S01]  /*25260*/  IMAD.MOV.U32 R13, RZ, RZ, 0x14f00000 ;  /* 0x14f00000ff0d7424 */ /* 0x000fe200078e00ff */
[----:B------:R-:W-:Y:S06]  /*25270*/  @P1 BRA `(.L_x_6660) ;  /* 0x00000000001c1947 */ /* 0x000fec0003800000 */
[----:B------:R-:W3:Y:S01]  /*25280*/  S2R R7, SR_TID.X ;  /* 0x0000000000077919 */ /* 0x000ee20000002100 */
[----:B-12---:R-:W-:-:S04]  /*25290*/  MOV R5, 0x7000 ;  /* 0x0000700000057802 */ /* 0x006fc80000000f00 */
[----:B------:R4:W-:Y:S01]  /*252a0*/  SYNCS.ARRIVE.TRANS64 RZ, [R6+URZ+0x2e830], R5 ;  /* 0x02e8300506ff79a7 */ /* 0x0009e2000800003f */
[----:B---3--:R-:W-:-:S04]  /*252b0*/  LOP3.LUT R7, R7, 0x1f, RZ, 0xc0, !PT ;  /* 0x0000001f07077812 */ /* 0x008fc800078ec0ff */
[----:B------:R-:W-:-:S13]  /*252c0*/  ISETP.NE.AND P0, PT, R7, RZ, PT ;  /* 0x000000ff0700720c */ /* 0x000fda0003f05270 */
[----:B----4-:R-:W-:Y:S05]  /*252d0*/  @!P0 BRA `(.L_x_6660) ;  /* 0x0000000000048947 */ /* 0x010fea0003800000 */
[----:B------:R-:W-:Y:S01]  /*252e0*/  BPT.TRAP 0x1 ;  /* 0x000000040000795c */ /* 0x000fe20000300000 */
.L_x_6660:
[----:B------:R-:W-:Y:S05]  /*252f0*/  BSYNC B1 ;  /* 0x0000000000017941 */ /* 0x000fea0003800000 */
.L_x_6659:
        /* <DEDUP_REMOVED lines=8> */
.L_x_6661:
        /* <DEDUP_REMOVED lines=10> */
.L_x_6650:
[----:B------:R-:W-:Y:S05]  /*25420*/  BSYNC B0 ;  /* 0x0000000000007941 */ /* 0x000fea0003800000 */
.L_x_6649:
[----:B------:R-:W-:-:S06]  /*25430*/  UISETP.NE.AND UP0, UPT, UR38, 0x3, UPT ;  /* 0x000000032600788c */ /* 0x000fcc000bf05270 */
[----:B------:R-:W-:-:S13]  /*25440*/  PLOP3.LUT P0, PT, PT, PT, UP0, 0x80, 0x0 ;  /* 0x000000000000781c */ /* 0x000fda0003f0f008 */
[----:B------:R-:W-:Y:S05]  /*25450*/  @!P0 BRA `(.L_x_6662) ;  /* 0x0000000000048947 */ /* 0x000fea0003800000 */
[----:B------:R-:W-:Y:S01]  /*25460*/  BPT.TRAP 0x1 ;  /* 0x000000040000795c */ /* 0x000fe20000300000 */
.L_x_6662:
        /* <DEDUP_REMOVED lines=8> */
.L_x_6864:
[----:B------:R-:W-:Y:S05]  /*254f0*/  BSYNC B0 ;  /* 0x0000000000007941 */ /* 0x000fea0003800000 */
.L_x_6663:
[----:B------:R-:W-:Y:S05]  /*25500*/  @!P1 BRA `(.L_x_6665) ;  /* 0x0000000000049947 */ /* 0x000fea0003800000 */
[----:B------:R-:W-:Y:S01]  /*25510*/  BPT.TRAP 0x1 ;  /* 0x000000040000795c */ /* 0x000fe20000300000 */
.L_x_6665:
[----:B--2---:R-:W-:Y:S01]  /*25520*/  SHF.L.U32 R4, R8, 0x1f, RZ ;  /* 0x0000001f08047819 */ /* 0x004fe200000006ff */
[----:B------:R-:W-:-:S03]  /*25530*/  IMAD R0, R0, 0x7000, RZ ;  /* 0x0000700000007824 */ /* 0x000fc600078e02ff */
[----:B------:R-:W2:Y:S02]  /*25540*/  SYNCS.PHASECHK.TRANS64.TRYWAIT P0, [R3+URZ+0x2e860], R4 ;  /* 0x02e86004030075a7 */ /* 0x000ea4000800017f */
[----:B--2---:R-:W-:Y:S05]  /*25550*/  @!P0 BRA `(.L_x_6666) ;  /* 0x0000006800b08947 */ /* 0x004fea0003800000 */
.L_x_6865:
[----:B------:R-:W2:Y:S04]  /*25560*/  LDL R13, [R1+0x14] ;  /* 0x00001400010d7983 */ /* 0x000ea80000100800 */
[----:B------:R-:W3:Y:S04]  /*25570*/  LDL R12, [R1+0x38] ;  /* 0x00003800010c7983 */ /* 0x000ee80000100800 */
[----:B------:R4:W-:Y:S04]  /*25580*/  STL [R1+0xec], R2 ;  /* 0x0000ec0201007387 */ /* 0x0009e80000100800 */
[----:B----4-:R-:W4:Y:S01]  /*25590*/  LDL R2, [R1+0x10] ;  /* 0x0000100001027983 */ /* 0x010f220000100800 */
[----:B------:R-:W-:Y:S05]  /*255a0*/  WARPSYNC.ALL ;  /* 0x0000000000007948 */ /* 0x000fea0003800000 */
[----:B--2---:R-:W-:-:S04]  /*255b0*/  LOP3.LUT R4, R0, R13, RZ, 0xfc, !PT ;  /* 0x0000000d00047212 */ /* 0x004fc800078efcff */
[----:B------:R-:W-:-:S06]  /*255c0*/  IADD3 R4, R18, R4, RZ ;  /* 0x0000000412047210 */ /* 0x000fcc0007ffe0ff */
[----:B------:R-:W2:Y:S01]  /*255d0*/  LDSM.16.MT88.4 R4, [R4+0xe400] ;  /* 0x00e400000404783b */ /* 0x000ea20000004200 */
[----:B---3--:R-:W-:Y:S02]  /*255e0*/  IADD3 R20, R18, R12, R0 ;  /* 0x0000000c12147210 */ /* 0x008fe40007ffe000 */
[----:B----4-:R-:W-:Y:S02]  /*255f0*/  LOP3.LUT R12, R0, R2, RZ, 0xfc, !PT ;  /* 0x00000002000c7212 */ /* 0x010fe400078efcff */
[C-C-:B--2---:R-:W-:Y:S02]  /*25600*/  PRMT R8, R4.reuse, 0x6420, R5.reuse ;  /* 0x0000642004087816 */ /* 0x144fe40000000005 */
[----:B-1----:R-:W-:Y:S02]  /*25610*/  PRMT R9, R4, 0x7531, R5 ;  /* 0x0000753104097816 */ /* 0x002fe40000000005 */
[C-C-:B------:R-:W-:Y:S02]  /*25620*/  PRMT R10, R6.reuse, 0x6420, R7.reuse ;  /* 0x00006420060a7816 */ /* 0x140fe40000000007 */
[----:B------:R-:W-:-:S02]  /*25630*/  PRMT R11, R6, 0x7531, R7 ;  /* 0x00007531060b7816 */ /* 0x000fc40000000007 */
[----:B------:R-:W1:Y:S01]  /*25640*/  LDSM.16.MT88.4 R4, [R20+0xe400] ;  /* 0x00e400001404783b */ /* 0x000e620000004200 */
[----:B------:R-:W-:-:S05]  /*25650*/  IMAD.IADD R12, R19, 0x1, R12 ;  /* 0x00000001130c7824 */ /* 0x000fca00078e020c */
[----:B------:R1:W-:Y:S02]  /*25660*/  STSM.16.M88.4 [R12], R8 ;  /* 0x000000080c007844 */ /* 0x0003e40000000200 */
[C-C-:B-1----:R-:W-:Y:S02]  /*25670*/  PRMT R8, R4.reuse, 0x6420, R5.reuse ;  /* 0x0000642004087816 */ /* 0x142fe40000000005 */
[----:B------:R-:W-:Y:S02]  /*25680*/  PRMT R9, R4, 0x7531, R5 ;  /* 0x0000753104097816 */ /* 0x000fe40000000005 */
[----:B------:R-:W-:Y:S02]  /*25690*/  LOP3.LUT R4, R0, 0x800, R2, 0xfe, !PT ;  /* 0x0000080000047812 */ /* 0x000fe400078efe02 */
[C-C-:B------:R-:W-:Y:S02]  /*256a0*/  PRMT R10, R6.reuse, 0x6420, R7.reuse ;  /* 0x00006420060a7816 */ /* 0x140fe40000000007 */
[----:B------:R-:W-:Y:S01]  /*256b0*/  PRMT R11, R6, 0x7531, R7 ;  /* 0x00007531060b7816 */ /* 0x000fe20000000007 */
[----:B------:R-:W-:-:S05]  /*256c0*/  IMAD.IADD R4, R19, 0x1, R4 ;  /* 0x0000000113047824 */ /* 0x000fca00078e0204 */
[----:B------:R1:W-:Y:S02]  /*256d0*/  STSM.16.M88.4 [R4], R8 ;  /* 0x0000000804007844 */ /* 0x0003e40000000200 */
[----:B-1----:R-:W-:Y:S02]  /*256e0*/  IMAD.MOV.U32 R11, RZ, RZ, R13 ;  /* 0x000000ffff0b7224 */ /* 0x002fe400078e000d */
[----:B------:R-:W-:-:S05]  /*256f0*/  VIADD R8, R0, 0x1000 ;  /* 0x0000100000087836 */ /* 0x000fca0000000000 */
[----:B------:R-:W-:-:S04]  /*25700*/  LOP3.LUT R4, R8, R11, RZ, 0xfc, !PT ;  /* 0x0000000b08047212 */ /* 0x000fc800078efcff */
[----:B------:R-:W-:-:S06]  /*25710*/  IADD3 R4, R18, R4, RZ ;  /* 0x0000000412047210 */ /* 0x000fcc0007ffe0ff */
        /* <DEDUP_REMOVED lines=9> */
[----:B--2---:R-:W2:Y:S01]  /*257b0*/  LDL R14, [R1+0x54] ;  /* 0x00005400010e7983 */ /* 0x004ea20000100800 */
[----:B------:R-:W-:Y:S01]  /*257c0*/  IMAD.MOV.U32 R15, RZ, RZ, R11 ;  /* 0x000000ffff0f7224 */ /* 0x000fe200078e000b */
[----:B-1----:R-:W-:-:S02]  /*257d0*/  PRMT R8, R4, 0x6420, R5 ;  /* 0x0000642004087816 */ /* 0x002fc40000000005 */
[----:B------:R-:W-:Y:S02]  /*257e0*/  PRMT R9, R4, 0x7531, R5 ;  /* 0x0000753104097816 */ /* 0x000fe40000000005 */
[C-C-:B------:R-:W-:Y:S02]  /*257f0*/  PRMT R10, R6.reuse, 0x6420, R7.reuse ;  /* 0x00006420060a7816 */ /* 0x140fe40000000007 */
[----:B------:R-:W-:Y:S02]  /*25800*/  PRMT R11, R6, 0x7531, R7 ;  /* 0x00007531060b7816 */ /* 0x000fe40000000007 */
[----:B--2---:R-:W-:-:S05]  /*25810*/  IADD3 R4, R19, R14, R0 ;  /* 0x0000000e13047210 */ /* 0x004fca0007ffe000 */
        /* <DEDUP_REMOVED lines=85> */
[----:B-1----:R-:W-:-:S05]  /*25d70*/  VIADD R8, R0, 0x6000 ;  /* 0x0000600000087836 */ /* 0x002fca0000000000 */
[----:B------:R-:W-:-:S05]  /*25d80*/  LOP3.LUT R4, R8, R15, RZ, 0xfc, !PT ;  /* 0x0000000f08047212 */ /* 0x000fca00078efcff */
[----:B------:R-:W-:-:S06]  /*25d90*/  IMAD.IADD R4, R18, 0x1, R4 ;  /* 0x0000000112047824 */ /* 0x000fcc00078e0204 */
[----:B------:R-:W1:Y:S01]  /*25da0*/  LDSM.16.MT88.4 R4, [R4+0xe400] ;  /* 0x00e400000404783b */ /* 0x000e620000004200 */
[----:B------:R-:W-:-:S03]  /*25db0*/  LOP3.LUT R8, R8, R2, RZ, 0xfc, !PT ;  /* 0x0000000208087212 */ /* 0x000fc600078efcff */
[----:B------:R2:W5:Y:S01]  /*25dc0*/  LDL.LU R2, [R1+0xec] ;  /* 0x0000ec0001027983 */ /* 0x0005620000300800 */
[----:B------:R-:W-:Y:S02]  /*25dd0*/  IADD3 R8, R19, R8, RZ ;  /* 0x0000000813087210 */ /* 0x000fe40007ffe0ff */
[C-C-:B-1----:R-:W-:Y:S02]  /*25de0*/  PRMT R12, R4.reuse, 0x6420, R5.reuse ;  /* 0x00006420040c7816 */ /* 0x142fe40000000005 */
[----:B------:R-:W-:Y:S02]  /*25df0*/  PRMT R13, R4, 0x7531, R5 ;  /* 0x00007531040d7816 */ /* 0x000fe40000000005 */
[C-C-:B------:R-:W-:Y:S02]  /*25e00*/  PRMT R14, R6.reuse, 0x6420, R7.reuse ;  /* 0x00006420060e7816 */ /* 0x140fe40000000007 */
[----:B------:R-:W-:Y:S02]  /*25e10*/  PRMT R15, R6, 0x7531, R7 ;  /* 0x00007531060f7816 */ /* 0x000fe40000000007 */
[----:B------:R-:W1:Y:S04]  /*25e20*/  LDSM.16.MT88.4 R4, [R20+0x14400] ;  /* 0x014400001404783b */ /* 0x000e680000004200 */
[----:B------:R3:W-:Y:S04]  /*25e30*/  STSM.16.M88.4 [R8], R12 ;  /* 0x0000000c08007844 */ /* 0x0007e80000000200 */
[----:B---3--:R-:W3:Y:S01]  /*25e40*/  LDL R15, [R1+0x3c] ;  /* 0x00003c00010f7983 */ /* 0x008ee20000100800 */
[----:B-1----:R-:W-:-:S02]  /*25e50*/  PRMT R8, R4, 0x6420, R5 ;  /* 0x0000642004087816 */ /* 0x002fc40000000005 */
[----:B------:R-:W-:Y:S02]  /*25e60*/  PRMT R9, R4, 0x7531, R5 ;  /* 0x0000753104097816 */ /* 0x000fe40000000005 */
[C-C-:B------:R-:W-:Y:S02]  /*25e70*/  PRMT R10, R6.reuse, 0x6420, R7.reuse ;  /* 0x00006420060a7816 */ /* 0x140fe40000000007 */
[----:B------:R-:W-:Y:S02]  /*25e80*/  PRMT R11, R6, 0x7531, R7 ;  /* 0x00007531060b7816 */ /* 0x000fe40000000007 */
[----:B---3--:R-:W-:-:S05]  /*25e90*/  IADD3 R0, R19, R15, R0 ;  /* 0x0000000f13007210 */ /* 0x008fca0007ffe000 */
        /* <DEDUP_REMOVED lines=9> */
.L_x_6667:
[----:B--2---:R-:W2:Y:S01]  /*25f30*/  S2R R0, SR_TID.X ;  /* 0x0000000000007919 */ /* 0x004ea20000002100 */
[----:B-1----:R1:W-:Y:S01]  /*25f40*/  SYNCS.ARRIVE.TRANS64.A1T0 RZ, [R3+URZ+0x2e850], RZ ;  /* 0x02e850ff03ff79a7 */ /* 0x0023e2000810003f */
[----:B------:R3:W5:Y:S01]  /*25f50*/  LDL R8, [R1+0x24] ;  /* 0x0000240001087983 */ /* 0x0007620000100800 */
[----:B--2---:R-:W-:-:S03]  /*25f60*/  LOP3.LUT R4, R0, 0x7f, RZ, 0xc0, !PT ;  /* 0x0000007f00047812 */ /* 0x004fc600078ec0ff */
[----:B------:R-:W2:Y:S01]  /*25f70*/  LDL R0, [R1+0x2c] ;  /* 0x00002c0001007983 */ /* 0x000ea20000100800 */
[----:B------:R-:W-:Y:S01]  /*25f80*/  BAR.SYNC.DEFER_BLOCKING 0x2, 0x80 ;  /* 0x0082000000007b1d */ /* 0x000fe20000010000 */
[----:B------:R-:W-:-:S13]  /*25f90*/  ISETP.NE.AND P0, PT, R4, RZ, PT ;  /* 0x000000ff0400720c */ /* 0x000fda0003f05270 */
[----:B-1----:R-:W-:-:S05]  /*25fa0*/  @!P0 VIADD R3, R3, 0x2e880 ;  /* 0x0002e88003038836 */ /* 0x002fca0000000000 */
[----:B------:R-:W-:-:S04]  /*25fb0*/  @!P0 PRMT R3, RZ, 0x654, R3 ;  /* 0x00000654ff038816 */ /* 0x000fc80000000003 */
[----:B------:R3:W-:Y:S01]  /*25fc0*/  @!P0 SYNCS.ARRIVE.TRANS64.RED.A1T0 RZ, [R3+URZ], RZ ;  /* 0x000000ff03ff89a7 */ /* 0x0007e2000810043f */
[C---:B--2--5:R-:W-:Y:S01]  /*25fd0*/  ISETP.GT.AND P0, PT, R2.reuse, R0, PT ;  /* 0x000000000200720c */ /* 0x064fe20003f04270 */
[----:B------:R-:W-:Y:S01]  /*25fe0*/  VIADD R2, R2, 0xffffffff ;  /* 0xffffffff02027836 */ /* 0x000fe20000000000 */
[----:B------:R3:W5:Y:S11]  /*25ff0*/  LDL R0, [R1+0x1c] ;  /* 0x00001c0001007983 */ /* 0x0007760000100800 */
[----:B---3--:R-:W-:Y:S05]  /*26000*/  @P0 BRA `(.L_x_6668) ;  /* 0xffffffec00440947 */ /* 0x008fea000383ffff */
.L_x_6648:
[----:B------:R-:W1:Y:S01]  /*26010*/  S2R R3, SR_TID.X ;  /* 0x0000000000037919 */ /* 0x000e620000002100 */
[----:B------:R-:W-:Y:S01]  /*26020*/  BSSY B0, `(.L_x_6669) ;  /* 0x0000011000007945 */ /* 0x000fe20003800000 */
[----:B-1----:R-:W-:-:S04]  /*26030*/  LOP3.LUT R3, R3, 0x7f, RZ, 0xc0, !PT ;  /* 0x0000007f03037812 */ /* 0x002fc800078ec0ff */
[----:B------:R-:W-:-:S13]  /*26040*/  ISETP.NE.AND P0, PT, R3, RZ, PT ;  /* 0x000000ff0300720c */ /* 0x000fda0003f05270 */
[----:B------:R-:W-:Y:S05]  /*26050*/  @P0 BRA `(.L_x_6670) ;  /* 0x0000000000340947 */ /* 0x000fea0003800000 */
[----:B0----5:R-:W0:Y:S01]  /*26060*/  S2R R0, SR_LANEID ;  /* 0x0000000000007919 */ /* 0x021e220000000000 */
        /* <DEDUP_REMOVED lines=11> */
[----:B------:R1:W-:Y:S02]  /*26120*/  STL [R1], R0 ;  /* 0x0000000001007387 */ /* 0x0003e40000100800 */
.L_x_6670:
[----:B------:R-:W-:Y:S05]  /*26130*/  BSYNC B0 ;  /* 0x0000000000007941 */ /* 0x000fea0003800000 */
.L_x_6669:
[----:B------:R-:W-:-:S06]  /*26140*/  UISETP.NE.AND UP0, UPT, UR38, 0x3, UPT ;  /* 0x000000032600788c */ /* 0x000fcc000bf05270 */
[----:B------:R-:W-:-:S13]  /*26150*/  PLOP3.LUT P1, PT, PT, PT, UP0, 0x80, 0x0 ;  /* 0x000000000000781c */ /* 0x000fda0003f2f008 */
[----:B------:R-:W-:Y:S05]  /*26160*/  @!P1 BRA `(.L_x_6671) ;  /* 0x0000000000049947 */ /* 0x000fea0003800000 */
[----:B------:R-:W-:Y:S01]  /*26170*/  BPT.TRAP 0x1 ;  /* 0x000000040000795c */ /* 0x000fe20000300000 */
.L_x_6671:
[----:B------:R-:W2:Y:S04]  /*26180*/  LDL R2, [R1+0x24] ;  /* 0x0000240001027983 */ /* 0x000ea80000100800 */
[----:B------:R-:W3:Y:S01]  /*26190*/  LDL R3, [R1+0x1c] ;  /* 0x00001c0001037983 */ /* 0x000ee20000100800 */
        /* <DEDUP_REMOVED lines=8> */
.L_x_6866:
[----:B------:R-:W-:Y:S05]  /*26220*/  BSYNC B0 ;  /* 0x0000000000007941 */ /* 0x000fea0003800000 */
.L_x_6672:
[----:B------:R-:W-:Y:S05]  /*26230*/  @!P2 BRA `(.L_x_6674) ;  /* 0x000000000004a947 */ /* 0x000fea0003800000 */
[----:B------:R-:W-:Y:S01]  /*26240*/  BPT.TRAP 0x1 ;  /* 0x000000040000795c */ /* 0x000fe20000300000 */
.L_x_6674:
[----:B0-----:R-:W2:Y:S02]  /*26250*/  LDL R2, [R1+0x24] ;  /* 0x0000240001027983 */ /* 0x001ea40000100800 */
[----:B--2---:R-:W-:-:S04]  /*26260*/  SHF.L.U32 R2, R2, 0x1f, RZ ;  /* 0x0000001f02027819 */ /* 0x004fc800000006ff */
[----:B------:R-:W0:Y:S02]  /*26270*/  SYNCS.PHASECHK.TRANS64.TRYWAIT P1, [R0+URZ+0x2e860], R2 ;  /* 0x02e86002000075a7 */ /* 0x000e24000802017f */
[----:B0-----:R-:W-:Y:S05]  /*26280*/  @!P1 BRA `(.L_x_6675) ;  /* 0x0000005c008c9947 */ /* 0x001fea0003800000 */
.L_x_6867:
[----:B------:R-:W2:Y:S04]  /*26290*/  LDL R16, [R1+0x1c] ;  /* 0x00001c0001107983 */ /* 0x000ea80000100800 */
[----:B------:R-:W3:Y:S04]  /*262a0*/  LDL R14, [R1+0x14] ;  /* 0x00001400010e7983 */ /* 0x000ee80000100800 */
[----:B------:R-:W0:Y:S04]  /*262b0*/  LDL R12, [R1+0x38] ;  /* 0x00003800010c7983 */ /* 0x000e280000100800 */
[----:B------:R-:W4:Y:S04]  /*262c0*/  LDL R13, [R1+0x10] ;  /* 0x00001000010d7983 */ /* 0x000f280000100800 */
[----:B------:R-:W5:Y:S01]  /*262d0*/  LDL R17, [R1+0x54] ;  /* 0x0000540001117983 */ /* 0x000f620000100800 */
[----:B------:R-:W-:Y:S05]  /*262e0*/  WARPSYNC.ALL ;  /* 0x0000000000007948 */ /* 0x000fea0003800000 */
[----:B--2---:R-:W-:-:S05]  /*262f0*/  IMAD R3, R16, 0x7000, RZ ;  /* 0x0000700010037824 */ /* 0x004fca00078e02ff */
[----:B---3--:R-:W-:-:S04]  /*26300*/  LOP3.LUT R4, R3, R14, RZ, 0xfc, !PT ;  /* 0x0000000e03047212 */ /* 0x008fc800078efcff */
[----:B------:R-:W-:-:S06]  /*26310*/  IADD3 R4, R18, R4, RZ ;  /* 0x0000000412047210 */ /* 0x000fcc0007ffe0ff */
[----:B------:R-:W1:Y:S01]  /*26320*/  LDSM.16.MT88.4 R4, [R4+0xe400] ;  /* 0x00e400000404783b */ /* 0x000e620000004200 */
[----:B0-----:R-:W-:Y:S02]  /*26330*/  IADD3 R2, R18, R12, R3 ;  /* 0x0000000c12027210 */ /* 0x001fe40007ffe003 */
[----:B----4-:R-:W-:Y:S02]  /*26340*/  LOP3.LUT R12, R3, R13, RZ, 0xfc, !PT ;  /* 0x0000000d030c7212 */ /* 0x010fe400078efcff */
[C-C-:B-1----:R-:W-:Y:S02]  /*26350*/  PRMT R8, R4.reuse, 0x6420, R5.reuse ;  /* 0x0000642004087816 */ /* 0x142fe40000000005 */
[----:B------:R-:W-:Y:S02]  /*26360*/  PRMT R9, R4, 0x7531, R5 ;  /* 0x0000753104097816 */ /* 0x000fe40000000005 */
[C-C-:B------:R-:W-:Y:S02]  /*26370*/  PRMT R10, R6.reuse, 0x6420, R7.reuse ;  /* 0x00006420060a7816 */ /* 0x140fe40000000007 */
[----:B------:R-:W-:-:S02]  /*26380*/  PRMT R11, R6, 0x7531, R7 ;  /* 0x00007531060b7816 */ /* 0x000fc40000000007 */
[----:B------:R-:W0:Y:S01]  /*26390*/  LDSM.16.MT88.4 R4, [R2+0xe400] ;  /* 0x00e400000204783b */ /* 0x000e220000004200 */
[----:B------:R-:W-:-:S05]  /*263a0*/  IMAD.IADD R12, R19, 0x1, R12 ;  /* 0x00000001130c7824 */ /* 0x000fca00078e020c */
[----:B------:R0:W-:Y:S02]  /*263b0*/  STSM.16.M88.4 [R12], R8 ;  /* 0x000000080c007844 */ /* 0x0001e40000000200 */
[C-C-:B0-----:R-:W-:Y:S02]  /*263c0*/  PRMT R8, R4.reuse, 0x6420, R5.reuse ;  /* 0x0000642004087816 */ /* 0x141fe40000000005 */
[----:B------:R-:W-:Y:S02]  /*263d0*/  PRMT R9, R4, 0x7531, R5 ;  /* 0x0000753104097816 */ /* 0x000fe40000000005 */
[----:B------:R-:W-:Y:S02]  /*263e0*/  LOP3.LUT R4, R3, 0x800, R13, 0xfe, !PT ;  /* 0x0000080003047812 */ /* 0x000fe400078efe0d */
[C-C-:B------:R-:W-:Y:S02]  /*263f0*/  PRMT R10, R6.reuse, 0x6420, R7.reuse ;  /* 0x00006420060a7816 */ /* 0x140fe40000000007 */
[----:B------:R-:W-:Y:S01]  /*26400*/  PRMT R11, R6, 0x7531, R7 ;  /* 0x00007531060b7816 */ /* 0x000fe20000000007 */
[----:B------:R-:W-:-:S05]  /*26410*/  IMAD.IADD R4, R19, 0x1, R4 ;  /* 0x0000000113047824 */ /* 0x000fca00078e0204 */
[----:B------:R0:W-:Y:S02]  /*26420*/  STSM.16.M88.4 [R4], R8 ;  /* 0x0000000804007844 */ /* 0x0001e40000000200 */
[----:B0-----:R-:W-:Y:S01]  /*26430*/  IMAD.MOV.U32 R10, RZ, RZ, R14 ;  /* 0x000000ffff0a7224 */ /* 0x001fe200078e000e */
[----:B------:R-:W-:-:S04]  /*26440*/  IADD3 R8, R3, 0x1000, RZ ;  /* 0x0000100003087810 */ /* 0x000fc80007ffe0ff */
[----:B------:R-:W-:-:S05]  /*26450*/  LOP3.LUT R4, R8, R10, RZ, 0xfc, !PT ;  /* 0x0000000a08047212 */ /* 0x000fca00078efcff */
[----:B------:R-:W-:-:S06]  /*26460*/  IMAD.IADD R4, R18, 0x1, R4 ;  /* 0x0000000112047824 */ /* 0x000fcc00078e0204 */
[----:B------:R-:W0:Y:S01]  /*26470*/  LDSM.16.MT88.4 R4, [R4+0xe400] ;  /* 0x00e400000404783b */ /* 0x000e220000004200 */
[----:B------:R-:W-:-:S05]  /*26480*/  IMAD.MOV.U32 R11, RZ, RZ, R13 ;  /* 0x000000ffff0b7224 */ /* 0x000fca00078e000d */
[----:B------:R-:W-:Y:S02]  /*26490*/  LOP3.LUT R8, R8, R11, RZ, 0xfc, !PT ;  /* 0x0000000b08087212 */ /* 0x000fe400078efcff */
[C-C-:B0-----:R-:W-:Y:S02]  /*264a0*/  PRMT R12, R4.reuse, 0x6420, R5.reuse ;  /* 0x00006420040c7816 */ /* 0x141fe40000000005 */
[----:B------:R-:W-:Y:S02]  /*264b0*/  PRMT R13, R4, 0x7531, R5 ;  /* 0x00007531040d7816 */ /* 0x000fe40000000005 */
[C-C-:B------:R-:W-:Y:S02]  /*264c0*/  PRMT R14, R6.reuse, 0x6420, R7.reuse ;  /* 0x00006420060e7816 */ /* 0x140fe40000000007 */
[----:B------:R-:W-:Y:S02]  /*264d0*/  PRMT R15, R6, 0x7531, R7 ;  /* 0x00007531060f7816 */ /* 0x000fe40000000007 */
[----:B------:R-:W0:Y:S01]  /*264e0*/  LDSM.16.MT88.4 R4, [R2+0xf400] ;  /* 0x00f400000204783b */ /* 0x000e220000004200 */
[----:B------:R-:W-:-:S05]  /*264f0*/  IMAD.IADD R8, R19, 0x1, R8 ;  /* 0x0000000113087824 */ /* 0x000fca00078e0208 */
[----:B------:R0:W-:Y:S02]  /*26500*/  STSM.16.M88.4 [R8], R12 ;  /* 0x0000000c08007844 */ /* 0x0001e40000000200 */
[C-C-:B0-----:R-:W-:Y:S02]  /*26510*/  PRMT R8, R4.reuse, 0x6420, R5.reuse ;  /* 0x0000642004087816 */ /* 0x141fe40000000005 */
[----:B------:R-:W-:Y:S02]  /*26520*/  PRMT R9, R4, 0x7531, R5 ;  /* 0x0000753104097816 */ /* 0x000fe40000000005 */
[----:B-----5:R-:W-:Y:S02]  /*26530*/  IADD3 R4, R19, R17, R3 ;  /* 0x0000001113047210 */ /* 0x020fe40007ffe003 */
[----:B------:R-:W2:Y:S01]  /*26540*/  LDL R17, [R1+0x4c] ;  /* 0x00004c0001117983 */ /* 0x000ea20000100800 */
[----:B------:R-:W-:Y:S01]  /*26550*/  IMAD.MOV.U32 R14, RZ, RZ, R10 ;  /* 0x000000ffff0e7224 */ /* 0x000fe200078e000a */
[C---:B------:R-:W-:Y:S01]  /*26560*/  PRMT R10, R6.reuse, 0x6420, R7 ;  /* 0x00006420060a7816 */ /* 0x040fe20000000007 */
[----:B------:R-:W-:Y:S01]  /*26570*/  IMAD.MOV.U32 R15, RZ, RZ, R11 ;  /* 0x000000ffff0f7224 */ /* 0x000fe200078e000b */
[----:B------:R-:W-:-:S05]  /*26580*/  PRMT R11, R6, 0x7531, R7 ;  /* 0x00007531060b7816 */ /* 0x000fca0000000007 */
[----:B------:R0:W-:Y:S02]  /*26590*/  STSM.16.M88.4 [R4], R8 ;  /* 0x0000000804007844 */ /* 0x0001e40000000200 */
[----:B0-----:R-:W-:Y:S01]  /*265a0*/  VIADD R8, R3, 0x2000 ;  /* 0x0000200003087836 */ /* 0x001fe20000000000 */
[----:B------:R-:W-:-:S04]  /*265b0*/  MOV R10, R14 ;  /* 0x0000000e000a7202 */ /* 0x000fc80000000f00 */
        /* <DEDUP_REMOVED lines=14> */
[----:B--2---:R-:W-:Y:S02]  /*266a0*/  IADD3 R4, R19, R17, R3 ;  /* 0x0000001113047210 */ /* 0x004fe40007ffe003 */
[----:B------:R-:W2:Y:S01]  /*266b0*/  LDL R17, [R1+0x48] ;  /* 0x0000480001117983 */ /* 0x000ea20000100800 */
[----:B------:R-:W-:Y:S01]  /*266c0*/  MOV R14, R10 ;  /* 0x0000000a000e7202 */ /* 0x000fe20000000f00 */
[----:B------:R-:W-:Y:S01]  /*266d0*/  IMAD.MOV.U32 R15, RZ, RZ, R11 ;  /* 0x000000ffff0f7224 */ /* 0x000fe200078e000b */
[----:B------:R-:W-:-:S02]  /*266e0*/  PRMT R10, R6, 0x6420, R7 ;  /* 0x00006420060a7816 */ /* 0x000fc40000000007 */
[----:B------:R-:W-:-:S05]  /*266f0*/  PRMT R11, R6, 0x7531, R7 ;  /* 0x00007531060b7816 */ /* 0x000fca0000000007 */
[----:B------:R0:W-:Y:S02]  /*26700*/  STSM.16.M88.4 [R4], R8 ;  /* 0x0000000804007844 */ /* 0x0001e40000000200 */
[----:B0-----:R-:W-:Y:S02]  /*26710*/  IMAD.MOV.U32 R10, RZ, RZ, R14 ;  /* 0x000000ffff0a7224 */ /* 0x001fe400078e000e */
[----:B------:R-:W-:-:S05]  /*26720*/  VIADD R8, R3, 0x3000 ;  /* 0x0000300003087836 */ /* 0x000fca0000000000 */
[----:B------:R-:W-:-:S04]  /*26730*/  LOP3.LUT R4, R8, R10, RZ, 0xfc, !PT ;  /* 0x0000000a08047212 */ /* 0x000fc800078efcff */
[----:B------:R-:W-:-:S06]  /*26740*/  IADD3 R4, R18, R4, RZ ;  /* 0x0000000412047210 */ /* 0x000fcc0007ffe0ff */
        /* <DEDUP_REMOVED lines=14> */
[----:B------:R-:W-:Y:S01]  /*26830*/  IMAD.MOV.U32 R14, RZ, RZ, R10 ;  /* 0x000000ffff0e7224 */ /* 0x000fe200078e000a */
[C---:B------:R-:W-:Y:S01]  /*26840*/  PRMT R10, R6.reuse, 0x6420, R7 ;  /* 0x00006420060a7816 */ /* 0x040fe20000000007 */
[----:B------:R-:W-:Y:S01]  /*26850*/  IMAD.MOV.U32 R15, RZ, RZ, R11 ;  /* 0x000000ffff0f7224 */ /* 0x000fe200078e000b */
[----:B------:R-:W-:-:S05]  /*26860*/  PRMT R11, R6, 0x7531, R7 ;  /* 0x00007531060b7816 */ /* 0x000fca0000000007 */
[----:B------:R0:W-:Y:S02]  /*26870*/  STSM.16.M88.4 [R4], R8 ;  /* 0x0000000804007844 */ /* 0x0001e40000000200 */
[----:B0-----:R-:W-:Y:S02]  /*26880*/  IMAD.MOV.U32 R10, RZ, RZ, R14 ;  /* 0x000000ffff0a7224 */ /* 0x001fe400078e000e */
[----:B------:R-:W-:-:S05]  /*26890*/  VIADD R8, R3, 0x4000 ;  /* 0x0000400003087836 */ /* 0x000fca0000000000 */
[----:B------:R-:W-:-:S05]  /*268a0*/  LOP3.LUT R4, R8, R10, RZ, 0xfc, !PT ;  /* 0x0000000a08047212 */ /* 0x000fca00078efcff */
[----:B------:R-:W-:-:S06]  /*268b0*/  IMAD.IADD R4, R18, 0x1, R4 ;  /* 0x0000000112047824 */ /* 0x000fcc00078e0204 */
[----:B------:R-:W0:Y:S01]  /*268c0*/  LDSM.16.MT88.4 R4, [R4+0xe400] ;  /* 0x00e400000404783b */ /* 0x000e220000004200 */
[----:B------:R-:W-:-:S04]  /*268d0*/  MOV R11, R15 ;  /* 0x0000000f000b7202 */ /* 0x000fc80000000f00 */
        /* <DEDUP_REMOVED lines=8> */
[----:B-1----:R-:W-:Y:S01]  /*26960*/  IMAD.MOV.U32 R14, RZ, RZ, R10 ;  /* 0x000000ffff0e7224 */ /* 0x002fe200078e000a */
[----:B------:R-:W-:Y:S02]  /*26970*/  MOV R15, R11 ;  /* 0x0000000b000f7202 */ /* 0x000fe40000000f00 */
[C-C-:B0-----:R-:W-:Y:S02]  /*26980*/  PRMT R8, R4.reuse, 0x6420, R5.reuse ;  /* 0x0000642004087816 */ /* 0x141fe40000000005 */
[----:B------:R-:W-:Y:S02]  /*26990*/  PRMT R9, R4, 0x7531, R5 ;  /* 0x0000753104097816 */ /* 0x000fe40000000005 */
[C-C-:B------:R-:W-:Y:S02]  /*269a0*/  PRMT R10, R6.reuse, 0x6420, R7.reuse ;  /* 0x00006420060a7816 */ /* 0x140fe40000000007 */
[----:B------:R-:W-:-:S02]  /*269b0*/  PRMT R11, R6, 0x7531, R7 ;  /* 0x00007531060b7816 */ /* 0x000fc40000000007 */
[----:B--2---:R-:W-:Y:S02]  /*269c0*/  IADD3 R4, R19, R17, R3 ;  /* 0x0000001113047210 */ /* 0x004fe40007ffe003 */
[----:B------:R-:W2:Y:S04]  /*269d0*/  LDL R17, [R1+0x3c] ;  /* 0x00003c0001117983 */ /* 0x000ea80000100800 */
[----:B------:R0:W-:Y:S02]  /*269e0*/  STSM.16.M88.4 [R4], R8 ;  /* 0x0000000804007844 */ /* 0x0001e40000000200 */
[----:B0-----:R-:W-:Y:S02]  /*269f0*/  IMAD.MOV.U32 R10, RZ, RZ, R14 ;  /* 0x000000ffff0a7224 */ /* 0x001fe400078e000e */
[----:B------:R-:W-:-:S05]  /*26a00*/  VIADD R8, R3, 0x5000 ;  /* 0x0000500003087836 */ /* 0x000fca0000000000 */
[----:B------:R-:W-:-:S05]  /*26a10*/  LOP3.LUT R4, R8, R10, RZ, 0xfc, !PT ;  /* 0x0000000a08047212 */ /* 0x000fca00078efcff */
[----:B------:R-:W-:-:S06]  /*26a20*/  IMAD.IADD R4, R18, 0x1, R4 ;  /* 0x0000000112047824 */ /* 0x000fcc00078e0204 */
[----:B------:R-:W0:Y:S01]  /*26a30*/  LDSM.16.MT88.4 R4, [R4+0xe400] ;  /* 0x00e400000404783b */ /* 0x000e220000004200 */
[----:B------:R-:W-:-:S05]  /*26a40*/  IMAD.MOV.U32 R11, RZ, RZ, R15 ;  /* 0x000000ffff0b7224 */ /* 0x000fca00078e000f */
[----:B------:R-:W-:-:S04]  /*26a50*/  LOP3.LUT R8, R8, R11, RZ, 0xfc, !PT ;  /* 0x0000000b08087212 */ /* 0x000fc800078efcff */
[----:B------:R-:W-:Y:S02]  /*26a60*/  IADD3 R8, R19, R8, RZ ;  /* 0x0000000813087210 */ /* 0x000fe40007ffe0ff */
[C-C-:B0-----:R-:W-:Y:S02]  /*26a70*/  PRMT R12, R4.reuse, 0x6420, R5.reuse ;  /* 0x00006420040c7816 */ /* 0x141fe40000000005 */
[----:B------:R-:W-:Y:S02]  /*26a80*/  PRMT R13, R4, 0x7531, R5 ;  /* 0x00007531040d7816 */ /* 0x000fe40000000005 */
[C-C-:B------:R-:W-:Y:S02]  /*26a90*/  PRMT R14, R6.reuse, 0x6420, R7.reuse ;  /* 0x00006420060e7816 */ /* 0x140fe40000000007 */
[----:B------:R-:W-:Y:S02]  /*26aa0*/  PRMT R15, R6, 0x7531, R7 ;  /* 0x00007531060f7816 */ /* 0x000fe40000000007 */
[----:B------:R-:W0:Y:S04]  /*26ab0*/  LDSM.16.MT88.4 R4, [R2+0x13400] ;  /* 0x013400000204783b */ /* 0x000e280000004200 */
[----:B------:R1:W-:Y:S04]  /*26ac0*/  STSM.16.M88.4 [R8], R12 ;  /* 0x0000000c08007844 */ /* 0x0003e80000000200 */
[----:B-1----:R-:W3:Y:S01]  /*26ad0*/  LDL R13, [R1+0x40] ;  /* 0x00004000010d7983 */ /* 0x002ee20000100800 */
[----:B------:R-:W-:-:S02]  /*26ae0*/  IMAD.MOV.U32 R14, RZ, RZ, R10 ;  /* 0x000000ffff0e7224 */ /* 0x000fc400078e000a */
[----:B------:R-:W-:Y:S01]  /*26af0*/  IMAD.MOV.U32 R15, RZ, RZ, R11 ;  /* 0x000000ffff0f7224 */ /* 0x000fe200078e000b */
[C-C-:B0-----:R-:W-:Y:S02]  /*26b00*/  PRMT R8, R4.reuse, 0x6420, R5.reuse ;  /* 0x0000642004087816 */ /* 0x141fe40000000005 */
[----:B------:R-:W-:Y:S02]  /*26b10*/  PRMT R9, R4, 0x7531, R5 ;  /* 0x0000753104097816 */ /* 0x000fe40000000005 */
[C-C-:B------:R-:W-:Y:S02]  /*26b20*/  PRMT R10, R6.reuse, 0x6420, R7.reuse ;  /* 0x00006420060a7816 */ /* 0x140fe40000000007 */
[----:B------:R-:W-:Y:S02]  /*26b30*/  PRMT R11, R6, 0x7531, R7 ;  /* 0x00007531060b7816 */ /* 0x000fe40000000007 */
[----:B---3--:R-:W-:-:S05]  /*26b40*/  IADD3 R4, R19, R13, R3 ;  /* 0x0000000d13047210 */ /* 0x008fca0007ffe003 */
[----:B------:R0:W-:Y:S02]  /*26b50*/  STSM.16.M88.4 [R4], R8 ;  /* 0x0000000804007844 */ /* 0x0001e40000000200 */
[----:B0-----:R-:W-:-:S05]  /*26b60*/  VIADD R8, R3, 0x6000 ;  /* 0x0000600003087836 */ /* 0x001fca0000000000 */
[----:B------:R-:W-:-:S05]  /*26b70*/  LOP3.LUT R4, R8, R14, RZ, 0xfc, !PT ;  /* 0x0000000e08047212 */ /* 0x000fca00078efcff */
[----:B------:R-:W-:-:S06]  /*26b80*/  IMAD.IADD R4, R18, 0x1, R4 ;  /* 0x0000000112047824 */ /* 0x000fcc00078e0204 */
[----:B------:R-:W0:Y:S01]  /*26b90*/  LDSM.16.MT88.4 R4, [R4+0xe400] ;  /* 0x00e400000404783b */ /* 0x000e220000004200 */
[----:B------:R-:W-:Y:S02]  /*26ba0*/  LOP3.LUT R8, R8, R15, RZ, 0xfc, !PT ;  /* 0x0000000f08087212 */ /* 0x000fe400078efcff */
[C---:B--2---:R-:W-:Y:S02]  /*26bb0*/  IADD3 R3, R19.reuse, R17, R3 ;  /* 0x0000001113037210 */ /* 0x044fe40007ffe003 */
[----:B------:R-:W-:Y:S02]  /*26bc0*/  IADD3 R19, R19, R8, RZ ;  /* 0x0000000813137210 */ /* 0x000fe40007ffe0ff */
[C-C-:B0-----:R-:W-:Y:S02]  /*26bd0*/  PRMT R8, R4.reuse, 0x6420, R5.reuse ;  /* 0x0000642004087816 */ /* 0x141fe40000000005 */
[----:B------:R-:W-:Y:S02]  /*26be0*/  PRMT R9, R4, 0x7531, R5 ;  /* 0x0000753104097816 */ /* 0x000fe40000000005 */
[----:B------:R-:W-:-:S02]  /*26bf0*/  PRMT R10, R6, 0x6420, R7 ;  /* 0x00006420060a7816 */ /* 0x000fc40000000007 */
[----:B------:R-:W-:Y:S02]  /*26c00*/  PRMT R11, R6, 0x7531, R7 ;  /* 0x00007531060b7816 */ /* 0x000fe40000000007 */
[----:B------:R-:W0:Y:S04]  /*26c10*/  LDSM.16.MT88.4 R4, [R2+0x14400] ;  /* 0x014400000204783b */ /* 0x000e280000004200 */
[----:B------:R0:W-:Y:S02]  /*26c20*/  STSM.16.M88.4 [R19], R8 ;  /* 0x0000000813007844 */ /* 0x0001e40000000200 */
[C-C-:B0-----:R-:W-:Y:S02]  /*26c30*/  PRMT R8, R4.reuse, 0x6420, R5.reuse ;  /* 0x0000642004087816 */ /* 0x141fe40000000005 */
[----:B------:R-:W-:-:S02]  /*26c40*/  PRMT R9, R4, 0x7531, R5 ;  /* 0x0000753104097816 */ /* 0x000fc40000000005 */
        /* <DEDUP_REMOVED lines=11> */
.L_x_6676:
[----:B0-----:R-:W2:Y:S01]  /*26d00*/  LDL.LU R3, [R1+0x24] ;  /* 0x0000240001037983 */ /* 0x001ea20000300800 */
[----:B-1----:R0:W-:Y:S02]  /*26d10*/  SYNCS.ARRIVE.TRANS64.A1T0 RZ, [R0+URZ+0x2e850], RZ ;  /* 0x02e850ff00ff79a7 */ /* 0x0021e4000810003f */
[----:B0-----:R-:W-:-:S05]  /*26d20*/  @!P0 VIADD R0, R0, 0x2e880 ;  /* 0x0002e88000008836 */ /* 0x001fca0000000000 */
[----:B------:R-:W-:Y:S01]  /*26d30*/  @!P0 PRMT R0, RZ, 0x654, R0 ;  /* 0x00000654ff008816 */ /* 0x000fe20000000000 */
[----:B------:R-:W-:Y:S06]  /*26d40*/  BAR.SYNC.DEFER_BLOCKING 0x2, 0x80 ;  /* 0x0082000000007b1d */ /* 0x000fec0000010000 */
[----:B------:R0:W-:Y:S02]  /*26d50*/  @!P0 SYNCS.ARRIVE.TRANS64.RED.A1T0 RZ, [R0+URZ], RZ ;  /* 0x000000ff00ff89a7 */ /* 0x0001e4000810043f */
[----:B0-----:R-:W-:-:S05]  /*26d60*/  VIADD R0, R16, 0x1 ;  /* 0x0000000110007836 */ /* 0x001fca0000000000 */
[----:B------:R-:W-:-:S04]  /*26d70*/  ISETP.NE.AND P0, PT, R0, 0x2, PT ;  /* 0x000000020000780c */ /* 0x000fc80003f05270 */
[----:B------:R-:W-:Y:S02]  /*26d80*/  SEL R2, RZ, 0x1, P0 ;  /* 0x00000001ff027807 */ /* 0x000fe40000000000 */
[----:B------:R-:W-:-:S05]  /*26d90*/  SEL R0, R0, RZ, P0 ;  /* 0x000000ff00007207 */ /* 0x000fca0000000000 */
[----:B------:R1:W-:Y:S01]  /*26da0*/  STL [R1+0x1c], R0 ;  /* 0x00001c0001007387 */ /* 0x0003e20000100800 */
[----:B--2---:R-:W-:-:S05]  /*26db0*/  LOP3.LUT R3, R3, R2, RZ, 0x3c, !PT ;  /* 0x0000000203037212 */ /* 0x004fca00078e3cff */
[----:B------:R1:W-:Y:S02]  /*26dc0*/  STL [R1+0x24], R3 ;  /* 0x0000240301007387 */ /* 0x0003e40000100800 */
.L_x_6625:
        /* <DEDUP_REMOVED lines=14> */
.L_x_6677:
        /* <DEDUP_REMOVED lines=21> */
[----:B------:R-:W-:Y:S01]  /*27000*/  SHFL.IDX PT, R5, R10, RZ, 0x1f ;  /* 0x00001fff0a057589 */ /* 0x000fe200000e0000 */
[C---:B------:R-:W-:Y:S02]  /*27010*/  ISETP.GE.U32.AND P4, PT, R16.reuse, 0x8, PT ;  /* 0x000000081000780c */ /* 0x040fe40003f86070 */
[----:B------:R-:W-:Y:S01]  /*27020*/  ISETP.GE.U32.AND P5, PT, R16, 0x10, PT ;  /* 0x000000101000780c */ /* 0x000fe20003fa6070 */
[----:B------:R-:W-:Y:S01]  /*27030*/  SHFL.IDX PT, R8, R10, 0x1, 0x1f ;  /* 0x00201f000a087f89 */ /* 0x000fe200000e0000 */
[----:B------:R-:W-:Y:S01]  /*27040*/  MOV R9, RZ ;  /* 0x000000ff00097202 */ /* 0x000fe20000000f00 */
[----:B--2---:R-:W-:-:S02]  /*27050*/  @!P1 IMAD.MOV.U32 R4, RZ, RZ, R0 ;  /* 0x000000ffff049224 */ /* 0x004fc400078e0000 */
[----:B---3--:R-:W-:Y:S01]  /*27060*/  @!P1 IMAD.MOV.U32 R6, RZ, RZ, R2 ;  /* 0x000000ffff069224 */ /* 0x008fe200078e0002 */
[----:B------:R-:W-:-:S03]  /*27070*/  ISETP.NE.AND P1, PT, R16, RZ, PT ;  /* 0x000000ff1000720c */ /* 0x000fc60003f25270 */
[----:B------:R-:W-:-:S05]  /*27080*/  IMAD R0, R6, R4, RZ ;  /* 0x0000000406007224 */ /* 0x000fca00078e02ff */
        /* <DEDUP_REMOVED lines=16> */
.L_x_6877:
[----:B------:R-:W-:Y:S02]  /*27190*/  ULDC UR4, c[0x0][0xc38] ;  /* 0x00030e0000047ab9 */ /* 0x000fe40000000800 */
[----:B------:R-:W-:-:S04]  /*271a0*/  IMAD.U32 R2, RZ, RZ, UR4 ;  /* 0x00000004ff027e24 */ /* 0x000fc8000f8e00ff */
[----:B-1----:R-:W-:-:S04]  /*271b0*/  IMAD R7, R7, R2, RZ ;  /* 0x0000000207077224 */ /* 0x002fc800078e02ff */
[----:B------:R-:W-:Y:S02]  /*271c0*/  IMAD.IADD R0, R8, 0x1, R7 ;  /* 0x0000000108007824 */ /* 0x000fe400078e0207 */
[----:B------:R-:W-:-:S03]  /*271d0*/  IMAD.MOV.U32 R8, RZ, RZ, R3 ;  /* 0x000000ffff087224 */ /* 0x000fc600078e0003 */
[----:B------:R-:W-:-:S13]  /*271e0*/  ISETP.GT.AND P6, PT, R0, R5, PT ;  /* 0x000000050000720c */ /* 0x000fda0003fc4270 */
[----:B------:R-:W-:Y:S05]  /*271f0*/  @P6 BRA `(.L_x_6680) ;  /* 0x0000000000b06947 */ /* 0x000fea0003800000 */
.L_x_6683:
[----:B------:R-:W2:Y:S01]  /*27200*/  LDL.LU R2, [R1+0xc] ;  /* 0x00000c0001027983 */ /* 0x000ea20000300800 */
[----:B0-----:R-:W0:Y:S01]  /*27210*/  LDC R3, c[0x0][0xc3c] ;  /* 0x00030f00ff037b82 */ /* 0x001e220000000800 */
[----:B--2---:R-:W-:-:S05]  /*27220*/  VIADD R2, R2, 0x1f ;  /* 0x0000001f02027836 */ /* 0x004fca0000000000 */
[----:B0-----:R-:W-:-:S13]  /*27230*/  ISETP.GE.AND P6, PT, R2, R3, PT ;  /* 0x000000030200720c */ /* 0x001fda0003fc6270 */
[----:B------:R-:W-:Y:S05]  /*27240*/  @P6 BRA `(.L_x_6681) ;  /* 0x0000000400e06947 */ /* 0x000fea0003800000 */
[----:B------:R-:W0:Y:S01]  /*27250*/  S2R R4, SR_TID.X ;  /* 0x0000000000047919 */ /* 0x000e220000002100 */
[----:B------:R1:W-:Y:S01]  /*27260*/  STL [R1+0xc], R2 ;  /* 0x00000c0201007387 */ /* 0x0003e20000100800 */
[----:B0-----:R-:W-:-:S04]  /*27270*/  LOP3.LUT R4, R4, 0x1f, RZ, 0xc0, !PT ;  /* 0x0000001f04047812 */ /* 0x001fc800078ec0ff */
[----:B------:R-:W-:Y:S01]  /*27280*/  IADD3 R6, R2, R4, RZ ;  /* 0x0000000402067210 */ /* 0x000fe20007ffe0ff */
        /* <DEDUP_REMOVED lines=27> */
[----:B------:R0:W1:Y:S02]  /*27440*/  SHFL.IDX PT, R7, R3, 0x1f, 0x1f ;  /* 0x03e01f0003077f89 */ /* 0x00006400000e0000 */
.L_x_6885:
[----:B------:R-:W-:Y:S02]  /*27450*/  ULDC UR4, c[0x0][0xc38] ;  /* 0x00030e0000047ab9 */ /* 0x000fe40000000800 */
[----:B------:R-:W-:-:S04]  /*27460*/  IMAD.U32 R2, RZ, RZ, UR4 ;  /* 0x00000004ff027e24 */ /* 0x000fc8000f8e00ff */
[----:B-1----:R-:W-:-:S04]  /*27470*/  IMAD R7, R7, R2, RZ ;  /* 0x0000000207077224 */ /* 0x002fc800078e02ff */
[----:B------:R-:W-:-:S05]  /*27480*/  IMAD.IADD R0, R7, 0x1, R0 ;  /* 0x0000000107007824 */ /* 0x000fca00078e0200 */
[----:B------:R-:W-:-:S13]  /*27490*/  ISETP.GT.AND P6, PT, R0, R5, PT ;  /* 0x000000050000720c */ /* 0x000fda0003fc4270 */
[----:B------:R-:W-:Y:S05]  /*274a0*/  @!P6 BRA `(.L_x_6683) ;  /* 0xfffffffc0054e947 */ /* 0x000fea000383ffff */
[----:B------:R-:W-:-:S07]  /*274b0*/  MOV R8, R3 ;  /* 0x0000000300087202 */ /* 0x000fce0000000f00 */
.L_x_6680:
[----:B------:R-:W-:Y:S01]  /*274c0*/  IMAD.IADD R7, R0, 0x1, -R7 ;  /* 0x0000000100077824 */ /* 0x000fe200078e0a07 */
[----:B------:R-:W-:-:S03]  /*274d0*/  UMOV UR4, 0xffffffff ;  /* 0xffffffff00047882 */ /* 0x000fc60000000000 */
[----:B------:R-:W-:-:S05]  /*274e0*/  IMAD R0, R8, R2, R7 ;  /* 0x0000000208007224 */ /* 0x000fca00078e0207 */
[----:B------:R-:W-:Y:S01]  /*274f0*/  ISETP.GT.AND P6, PT, R0, R5, PT ;  /* 0x000000050000720c */ /* 0x000fe20003fc4270 */
[----:B------:R-:W-:-:S12]  /*27500*/  BRA.DIV UR4, `(.L_x_6684) ;  /* 0x0000005604387947 */ /* 0x000fd8000b800000 */
[----:B0-----:R-:W-:-:S04]  /*27510*/  VOTE.ANY R3, PT, !P6 ;  /* 0x0000000000037806 */ /* 0x001fc800070e0100 */
[----:B------:R-:W0:Y:S02]  /*27520*/  POPC R0, R3 ;  /* 0x0000000300007309 */ /* 0x000e240000000000 */
[----:B0-----:R0:W1:Y:S04]  /*27530*/  SHFL.IDX PT, R4, R4, R0, 0x1f ;  /* 0x00001f0004047589 */ /* 0x00106800000e0000 */
[----:B------:R0:W2:Y:S02]  /*27540*/  SHFL.IDX PT, R6, R6, R0, 0x1f ;  /* 0x00001f0006067589 */ /* 0x0000a400000e0000 */
.L_x_6890:
[----:B------:R-:W-:-:S13]  /*27550*/  ISETP.NE.AND P0, PT, R3, RZ, PT ;  /* 0x000000ff0300720c */ /* 0x000fda0003f05270 */
[----:B------:R-:W-:Y:S05]  /*27560*/  @!P0 BRA `(.L_x_6685) ;  /* 0x0000000000148947 */ /* 0x000fea0003800000 */
[----:B------:R-:W-:Y:S01]  /*27570*/  UMOV UR4, 0xffffffff ;  /* 0xffffffff00047882 */ /* 0x000fe20000000000 */
[----:B------:R-:W-:Y:S02]  /*27580*/  VIADD R12, R0, 0xffffffff ;  /* 0xffffffff000c7836 */ /* 0x000fe40000000000 */
[----:B------:R-:W-:Y:S05]  /*27590*/  BRA.DIV UR4, `(.L_x_6686) ;  /* 0x0000005604707947 */ /* 0x000fea000b800000 */
[----:B------:R3:W4:Y:S02]  /*275a0*/  SHFL.IDX PT, R8, R8, R12, 0x1f ;  /* 0x00001f0c08087589 */ /* 0x00072400000e0000 */
.L_x_6893:
[----:B----4-:R-:W-:-:S07]  /*275b0*/  IMAD.MOV.U32 R9, RZ, RZ, R8 ;  /* 0x000000ffff097224 */ /* 0x010fce00078e0008 */
.L_x_6685:
[----:B------:R-:W4:Y:S01]  /*275c0*/  LDL.LU R11, [R1+0xc] ;  /* 0x00000c00010b7983 */ /* 0x000f220000300800 */
[----:B-1----:R-:W-:Y:S01]  /*275d0*/  IABS R3, R4 ;  /* 0x0000000400037213 */ /* 0x002fe20000000000 */
[----:B------:R-:W-:-:S03]  /*275e0*/  IMAD R7, R9, R2, R7 ;  /* 0x0000000209077224 */ /* 0x000fc600078e0207 */
[----:B------:R-:W1:Y:S01]  /*275f0*/  I2F.RP R8, R3 ;  /* 0x0000000300087306 */ /* 0x000e620000209400 */
[----:B------:R-:W-:Y:S01]  /*27600*/  IMAD.IADD R10, R5, 0x1, -R7 ;  /* 0x00000001050a7824 */ /* 0x000fe200078e0a07 */
[----:B------:R5:W-:Y:S04]  /*27610*/  STL [R1], R7 ;  /* 0x0000000701007387 */ /* 0x000be80000100800 */
[----:B------:R-:W-:Y:S02]  /*27620*/  IABS R5, R10 ;  /* 0x0000000a00057213 */ /* 0x000fe40000000000 */
[----:B-1----:R-:W1:Y:S02]  /*27630*/  MUFU.RCP R8, R8 ;  /* 0x0000000800087308 */ /* 0x002e640000001000 */
[----:B-1----:R-:W-:-:S06]  /*27640*/  VIADD R8, R8, 0xffffffe ;  /* 0x0ffffffe08087836 */ /* 0x002fcc0000000000 */
[----:B------:R1:W0:Y:S02]  /*27650*/  F2I.FTZ.U32.TRUNC.NTZ R9, R8 ;  /* 0x0000000800097305 */ /* 0x000224000021f000 */
[----:B-1----:R-:W-:Y:S01]  /*27660*/  IMAD.MOV.U32 R8, RZ, RZ, RZ ;  /* 0x000000ffff087224 */ /* 0x002fe200078e00ff */
[----:B0-----:R-:W-:-:S05]  /*27670*/  IADD3 R2, RZ, -R9, RZ ;  /* 0x80000009ff027210 */ /* 0x001fca0007ffe0ff */
[----:B------:R-:W-:-:S04]  /*27680*/  IMAD R2, R2, R3, RZ ;  /* 0x0000000302027224 */ /* 0x000fc800078e02ff */
[----:B------:R-:W-:Y:S01]  /*27690*/  IMAD.HI.U32 R8, R9, R2, R8 ;  /* 0x0000000209087227 */ /* 0x000fe200078e0008 */
[----:B------:R-:W-:-:S05]  /*276a0*/  IABS R2, R4 ;  /* 0x0000000400027213 */ /* 0x000fca0000000000 */
[----:B------:R-:W-:-:S04]  /*276b0*/  IMAD.MOV R2, RZ, RZ, -R2 ;  /* 0x000000ffff027224 */ /* 0x000fc800078e0a02 */
[----:B-----5:R-:W-:Y:S02]  /*276c0*/  IMAD.MOV.U32 R7, RZ, RZ, R2 ;  /* 0x000000ffff077224 */ /* 0x020fe400078e0002 */
[----:B------:R-:W-:-:S04]  /*276d0*/  IMAD.HI.U32 R2, R8, R5, RZ ;  /* 0x0000000508027227 */ /* 0x000fc800078e00ff */
[----:B------:R-:W-:-:S05]  /*276e0*/  IMAD R5, R2, R7, R5 ;  /* 0x0000000702057224 */ /* 0x000fca00078e0205 */
[----:B------:R-:W-:-:S13]  /*276f0*/  ISETP.GT.U32.AND P1, PT, R3, R5, PT ;  /* 0x000000050300720c */ /* 0x000fda0003f24070 */
[-C--:B------:R-:W-:Y:S01]  /*27700*/  @!P1 IADD3 R5, R5, -R3.reuse, RZ ;  /* 0x8000000305059210 */ /* 0x080fe20007ffe0ff */
[----:B------:R-:W-:Y:S01]  /*27710*/  @!P1 VIADD R2, R2, 0x1 ;  /* 0x0000000102029836 */ /* 0x000fe20000000000 */
[----:B------:R-:W-:Y:S02]  /*27720*/  ISETP.NE.AND P1, PT, R4, RZ, PT ;  /* 0x000000ff0400720c */ /* 0x000fe40003f25270 */
[----:B------:R-:W-:Y:S02]  /*27730*/  ISETP.GE.U32.AND P0, PT, R5, R3, PT ;  /* 0x000000030500720c */ /* 0x000fe40003f06070 */
[----:B--2---:R-:W-:-:S04]  /*27740*/  IABS R5, R6 ;  /* 0x0000000600057213 */ /* 0x004fc80000000000 */
[----:B------:R-:W0:Y:S07]  /*27750*/  I2F.RP R8, R5 ;  /* 0x0000000500087306 */ /* 0x000e2e0000209400 */
[----:B------:R-:W-:Y:S01]  /*27760*/  @P0 IADD3 R2, R2, 0x1, RZ ;  /* 0x0000000102020810 */ /* 0x000fe20007ffe0ff */
        /* <DEDUP_REMOVED lines=30> */
[----:B------:R-:W-:Y:S02]  /*27950*/  IMAD R5, R6, R5, R2 ;  /* 0x0000000506057224 */ /* 0x000fe400078e0202 */
[----:B------:R-:W-:Y:S01]  /*27960*/  IMAD.IADD R2, R10, 0x1, -R4 ;  /* 0x000000010a027824 */ /* 0x000fe200078e0a04 */
[----:B----4-:R-:W-:Y:S01]  /*27970*/  IADD3 R11, R0, R11, RZ ;  /* 0x0000000b000b7210 */ /* 0x010fe20007ffe0ff */
[----:B------:R-:W-:-:S05]  /*27980*/  IMAD R0, R5, 0x10000, R3 ;  /* 0x0001000005007824 */ /* 0x000fca00078e0203 */
[----:B------:R1:W-:Y:S04]  /*27990*/  STL [R1+0x8], R0 ;  /* 0x0000080001007387 */ /* 0x0003e80000100800 */
[----:B------:R1:W-:Y:S04]  /*279a0*/  STL [R1+0xc], R11 ;  /* 0x00000c0b01007387 */ /* 0x0003e80000100800 */
[----:B------:R1:W-:Y:S01]  /*279b0*/  STL [R1+0x4], R2 ;  /* 0x0000040201007387 */ /* 0x0003e20000100800 */
[----:B------:R-:W-:Y:S05]  /*279c0*/  BRA `(.L_x_6687) ;  /* 0x0000000000287947 */ /* 0x000fea0003800000 */
.L_x_6681:
        /* <DEDUP_REMOVED lines=10> */
.L_x_6687:
[----:B01----:R-:W2:Y:S04]  /*27a70*/  LDL R2, [R1+0xc] ;  /* 0x00000c0001027983 */ /* 0x003ea80000100800 */
[----:B------:R-:W4:Y:S04]  /*27a80*/  LDL R3, [R1+0x8] ;  /* 0x0000080001037983 */ /* 0x000f280000100800 */
[----:B------:R-:W5:Y:S04]  /*27a90*/  LDL R4, [R1] ;  /* 0x0000000001047983 */ /* 0x000f680000100800 */
[----:B------:R-:W5:Y:S01]  /*27aa0*/  LDL R5, [R1+0x4] ;  /* 0x0000040001057983 */ /* 0x000f620000100800 */
[----:B------:R-:W0:Y:S01]  /*27ab0*/  S2R R0, SR_TID.X ;  /* 0x0000000000007919 */ /* 0x000e220000002100 */
[----:B------:R-:W-:Y:S05]  /*27ac0*/  WARPSYNC.ALL ;  /* 0x0000000000007948 */ /* 0x000fea0003800000 */
[----:B0-----:R-:W-:Y:S01]  /*27ad0*/  LOP3.LUT R0, R0, 0x1f, RZ, 0xc0, !PT ;  /* 0x0000001f00007812 */ /* 0x001fe200078ec0ff */
[----:B------:R-:W-:Y:S03]  /*27ae0*/  BAR.SYNC.DEFER_BLOCKING 0x4, 0x180 ;  /* 0x0106000000007b1d */ /* 0x000fe60000010000 */
[----:B------:R-:W-:-:S13]  /*27af0*/  ISETP.NE.AND P0, PT, R0, RZ, PT ;  /* 0x000000ff0000720c */ /* 0x000fda0003f05270 */
[----:B------:R-:W0:Y:S01]  /*27b00*/  @!P0 S2R R0, SR_CgaCtaId ;  /* 0x0000000000008919 */ /* 0x000e220000008800 */
[----:B--2---:R-:W-:Y:S01]  /*27b10*/  IMAD.MOV.U32 R7, RZ, RZ, R2 ;  /* 0x000000ffff077224 */ /* 0x004fe200078e0002 */
[----:B------:R-:W-:Y:S01]  /*27b20*/  @!P0 MOV R2, 0x400 ;  /* 0x0000040000028802 */ /* 0x000fe20000000f00 */
[----:B----4-:R-:W-:-:S03]  /*27b30*/  IMAD.MOV.U32 R6, RZ, RZ, R3 ;  /* 0x000000ffff067224 */ /* 0x010fc600078e0003 */
[----:B0-----:R-:W-:-:S05]  /*27b40*/  @!P0 LEA R18, R0, R2, 0x18 ;  /* 0x0000000200128211 */ /* 0x001fca00078ec0ff */
[----:B-----5:R1:W-:Y:S01]  /*27b50*/  @!P0 STS.128 [R18+0x2e8d0], R4 ;  /* 0x02e8d00412008388 */ /* 0x0203e20000000c00 */
[----:B------:R-:W-:Y:S06]  /*27b60*/  BAR.ARV 0x5, 0x180 ;  /* 0x0146000000007b1d */ /* 0x000fec0000002000 */
.L_x_6678:
[----:B------:R-:W2:Y:S01]  /*27b70*/  LDL R0, [R1+0xc] ;  /* 0x00000c0001007983 */ /* 0x000ea20000100800 */
[----:B------:R-:W-:Y:S02]  /*27b80*/  ULDC UR4, c[0x0][0xc3c] ;  /* 0x00030f0000047ab9 */ /* 0x000fe40000000800 */
[----:B--2---:R-:W-:-:S13]  /*27b90*/  ISETP.GE.AND P0, PT, R0, UR4, PT ;  /* 0x0000000400007c0c */ /* 0x004fda000bf06270 */
[----:B------:R-:W-:Y:S05]  /*27ba0*/  @!P0 BRA `(.L_x_6688) ;  /* 0xffffff9c00648947 */ /* 0x000fea000383ffff */
[----:B------:R-:W-:Y:S05]  /*27bb0*/  BSYNC B7 ;  /* 0x0000000000077941 */ /* 0x000fea0003800000 */
.L_x_6584:
[----:B-1----:R-:W4:Y:S01]  /*27bc0*/  LDL.LU R0, [R1+0x78] ;  /* 0x0000780001007983 */ /* 0x002f220000300800 */
[----:B------:R-:W-:Y:S01]  /*27bd0*/  BSSY B0, `(.L_x_6689) ;  /* 0x000000b000007945 */ /* 0x000fe20003800000 */
[----:B0-2---:R-:W0:Y:S01]  /*27be0*/  S2R R5, SR_CgaCtaId ;  /* 0x0000000000057919 */ /* 0x005e220000008800 */
[----:B----4-:R-:W-:-:S05]  /*27bf0*/  VIADD R0, R0, 0x1 ;  /* 0x0000000100007836 */ /* 0x010fca0000000000 */
        /* <DEDUP_REMOVED lines=8> */
.L_x_6894:
[----:B------:R-:W-:Y:S05]  /*27c80*/  BSYNC B0 ;  /* 0x0000000000007941 */ /* 0x000fea0003800000 */
.L_x_6689:
[----:B------:R-:W-:-:S03]  /*27c90*/  UMOV UR4, 0xffffffff ;  /* 0xffffffff00047882 */ /* 0x000fc60000000000 */
[----:B------:R-:W-:Y:S05]  /*27ca0*/  BRA.DIV UR4, `(.L_x_6691) ;  /* 0x0000004e04e87947 */ /* 0x000fea000b800000 */
[----:B------:R-:W1:Y:S02]  /*27cb0*/  S2R R2, SR_TID.X ;  /* 0x0000000000027919 */ /* 0x000e640000002100 */
[----:B-1----:R-:W-:-:S04]  /*27cc0*/  SHF.R.U32.HI R2, RZ, 0x5, R2 ;  /* 0x00000005ff027819 */ /* 0x002fc80000011602 */
[----:B------:R-:W-:-:S05]  /*27cd0*/  LOP3.LUT R2, R2, 0x3, RZ, 0xc0, !PT ;  /* 0x0000000302027812 */ /* 0x000fca00078ec0ff */
[----:B------:R1:W2:Y:S02]  /*27ce0*/  SHFL.IDX PT, R14, R2, RZ, 0x1f ;  /* 0x00001fff020e7589 */ /* 0x0002a400000e0000 */
.L_x_6897:
[----:B--2---:R-:W-:-:S13]  /*27cf0*/  ISETP.NE.AND P0, PT, R14, RZ, PT ;  /* 0x000000ff0e00720c */ /* 0x004fda0003f05270 */
[----:B------:R-:W-:Y:S05]  /*27d00*/  @P0 BRA `(.L_x_6392) ;  /* 0x0000000000b80947 */ /* 0x000fea0003800000 */
[----:B------:R-:W-:-:S03]  /*27d10*/  UMOV UR4, 0xffffffff ;  /* 0xffffffff00047882 */ /* 0x000fc60000000000 */
[----:B------:R-:W-:Y:S05]  /*27d20*/  BRA.DIV UR4, `(.L_x_6692) ;  /* 0x0000004e04fc7947 */ /* 0x000fea000b800000 */
[----:B------:R-:W-:-:S13]  /*27d30*/  ELECT P6, URZ, PT ;  /* 0x00000000003f782f */ /* 0x000fda00038c0000 */
.L_x_6900:
[----:B------:R-:W-:Y:S05]  /*27d40*/  @!P6 BRA `(.L_x_6392) ;  /* 0x0000000000a8e947 */ /* 0x000fea0003800000 */
[----:B-1----:R-:W2:Y:S02]  /*27d50*/  LDL R2, [R1+0xe8] ;  /* 0x0000e80001027983 */ /* 0x002ea40000100800 */
[----:B--2---:R-:W-:-:S13]  /*27d60*/  R2UR UR4, R2 ;  /* 0x00000000020472ca */ /* 0x004fda00000e0000 */
[----:B------:R-:W-:-:S06]  /*27d70*/  ULOP3.LUT UR4, UR4, 0x2, URZ, 0xfc, !UPT ;  /* 0x0000000204047892 */ /* 0x000fcc000f8efc3f */
[----:B------:R-:W-:-:S04]  /*27d80*/  MOV R2, UR4 ;  /* 0x0000000400027c02 */ /* 0x000fc80008000f00 */
[----:B------:R-:W-:-:S13]  /*27d90*/  ISETP.NE.AND P0, PT, R2, 0x3, PT ;  /* 0x000000030200780c */ /* 0x000fda0003f05270 */
[----:B------:R-:W-:Y:S05]  /*27da0*/  @!P0 BRA `(.L_x_6693) ;  /* 0x0000000000048947 */ /* 0x000fea0003800000 */
[----:B------:R-:W-:Y:S01]  /*27db0*/  BPT.TRAP 0x1 ;  /* 0x000000040000795c */ /* 0x000fe20000300000 */
.L_x_6693:
[----:B0-----:R-:W2:Y:S04]  /*27dc0*/  LDL R3, [R1+0x1c] ;  /* 0x00001c0001037983 */ /* 0x001ea80000100800 */
[----:B------:R-:W4:Y:S01]  /*27dd0*/  LDL.LU R7, [R1+0x24] ;  /* 0x0000240001077983 */ /* 0x000f220000300800 */
[----:B------:R-:W-:-:S04]  /*27de0*/  VIADD R2, R0, 0x2e840 ;  /* 0x0002e84000027836 */ /* 0x000fc80000000000 */
[C---:B--2---:R-:W-:Y:S02]  /*27df0*/  IMAD R6, R3.reuse, 0x8, R2 ;  /* 0x0000000803067824 */ /* 0x044fe400078e0202 */
[----:B------:R-:W-:Y:S01]  /*27e00*/  VIADD R3, R3, 0x1 ;  /* 0x0000000103037836 */ /* 0x000fe20000000000 */
[----:B----4-:R-:W-:-:S04]  /*27e10*/  SHF.L.U32 R5, R7, 0x1f, RZ ;  /* 0x0000001f07057819 */ /* 0x010fc800000006ff */
        /* <DEDUP_REMOVED lines=8> */
.L_x_6901:
[----:B------:R-:W1:Y:S02]  /*27ea0*/  SYNCS.PHASECHK.TRANS64.TRYWAIT P1, [R7+URZ], R2 ;  /* 0x00000002070075a7 */ /* 0x000e64000802017f */
[----:B-1----:R-:W-:Y:S05]  /*27eb0*/  @!P1 BRA `(.L_x_6695) ;  /* 0x0000004c00cc9947 */ /* 0x002fea0003800000 */
.L_x_6902:
[----:B------:R-:W-:Y:S05]  /*27ec0*/  @!P0 BRA `(.L_x_6696) ;  /* 0x0000000000048947 */ /* 0x000fea0003800000 */
[----:B------:R-:W-:Y:S01]  /*27ed0*/  BPT.TRAP 0x1 ;  /* 0x000000040000795c */ /* 0x000fe20000300000 */
.L_x_6696:
[----:B------:R-:W2:Y:S02]  /*27ee0*/  LDL.LU R4, [R1+0x1c] ;  /* 0x00001c0001047983 */ /* 0x000ea40000300800 */
[----:B--2---:R-:W-:-:S04]  /*27ef0*/  LEA R4, R4, R0, 0x3 ;  /* 0x0000000004047211 */ /* 0x004fc800078e18ff */
[----:B------:R-:W2:Y:S02]  /*27f00*/  SYNCS.PHASECHK.TRANS64.TRYWAIT P1, [R4+URZ+0x2e860], R5 ;  /* 0x02e86005040075a7 */ /* 0x000ea4000802017f */
[----:B--2---:R-:W-:Y:S05]  /*27f10*/  @!P1 BRA `(.L_x_6697) ;  /* 0x0000004c00c89947 */ /* 0x004fea0003800000 */
.L_x_6903:
[----:B------:R-:W-:Y:S05]  /*27f20*/  @!P0 BRA `(.L_x_6698) ;  /* 0x0000000000048947 */ /* 0x000fea0003800000 */
[----:B------:R-:W-:Y:S01]  /*27f30*/  BPT.TRAP 0x1 ;  /* 0x000000040000795c */ /* 0x000fe20000300000 */
.L_x_6698:
[----:B------:R-:W-:-:S04]  /*27f40*/  IMAD R3, R3, 0x8, R0 ;  /* 0x0000000803037824 */ /* 0x000fc800078e0200 */
[----:B------:R-:W4:Y:S02]  /*27f50*/  SYNCS.PHASECHK.TRANS64.TRYWAIT P1, [R3+URZ+0x2e860], R2 ;  /* 0x02e86002030075a7 */ /* 0x000f24000802017f */
[----:B----4-:R-:W-:Y:S05]  /*27f60*/  @!P1 BRA `(.L_x_6699) ;  /* 0x0000004c00c89947 */ /* 0x010fea0003800000 */
.L_x_6904:
[----:B------:R-:W-:Y:S05]  /*27f70*/  @!P0 BRA `(.L_x_6700) ;  /* 0x0000000000048947 */ /* 0x000fea0003800000 */
[----:B------:R-:W-:Y:S01]  /*27f80*/  BPT.TRAP 0x1 ;  /* 0x000000040000795c */ /* 0x000fe20000300000 */
.L_x_6700:
[----:B------:R-:W5:Y:S02]  /*27f90*/  SYNCS.PHASECHK.TRANS64.TRYWAIT P0, [R4+URZ+0x2e880], R5 ;  /* 0x02e88005040075a7 */ /* 0x000f64000800017f */
[----:B-----5:R-:W-:Y:S05]  /*27fa0*/  @!P0 BRA `(.L_x_6701) ;  /* 0x0000004c00cc8947 */ /* 0x020fea0003800000 */
.L_x_6702:
[----:B------:R0:W0:Y:S02]  /*27fb0*/  SYNCS.PHASECHK.TRANS64.TRYWAIT P0, [R3+URZ+0x2e880], R2 ;  /* 0x02e88002030075a7 */ /* 0x000024000800017f */
[----:B0-----:R-:W-:Y:S05]  /*27fc0*/  @!P0 NANOSLEEP.SYNCS 0x989680 ;  /* 0x009896800000895d */ /* 0x001fea0003900000 */
[----:B------:R-:W0:Y:S02]  /*27fd0*/  @!P0 SYNCS.PHASECHK.TRANS64 P0, [R3+URZ+0x2e880], R2 ;  /* 0x02e88002030085a7 */ /* 0x000e24000800007f */
[----:B0-----:R-:W-:Y:S05]  /*27fe0*/  @!P0 BRA `(.L_x_6702) ;  /* 0xfffffffc00f08947 */ /* 0x001fea000383ffff */
.L_x_6392:
[----:B------:R-:W-:Y:S05]  /*27ff0*/  BSYNC B8 ;  /* 0x0000000000087941 */ /* 0x000fea0003800000 */
.L_x_6389:
[----:B------:R-:W-:Y:S05]  /*28000*/  EXIT ;  /* 0x000000000000794d */ /* 0x000fea0003800000 */
.L_x_6416:
[----:B0-----:R0:W1:Y:S02]  /*28010*/  SYNCS.PHASECHK.TRANS64.TRYWAIT P6, [R111+URZ+0x2e890], R128 ;  /* 0x02e890806f0075a7 */ /* 0x00106400080c017f */
[----:B-1----:R-:W-:Y:S05]  /*28020*/  @!P6 NANOSLEEP.SYNCS 0x989680 ;  /* 0x009896800000e95d */ /* 0x002fea0003900000 */
[----:B------:R-:W1:Y:S02]  /*28030*/  @!P6 SYNCS.PHASECHK.TRANS64 P6, [R111+URZ+0x2e890], R128 ;  /* 0x02e890806f00e5a7 */ /* 0x000e6400080c007f */
[----:B-1----:R-:W-:Y:S05]  /*28040*/  @!P6 BRA `(.L_x_6416) ;  /* 0xfffffffc00f0e947 */ /* 0x002fea000383ffff */
[----:B------:R-:W-:Y:S05]  /*28050*/  BRA `(.L_x_6703) ;  /* 0xfffffdb400647947 */ /* 0x000fea000383ffff */
.L_x_6450:
[----:B0-----:R0:W1:Y:S02]  /*28060*/  SYNCS.PHASECHK.TRANS64.TRYWAIT P3, [R111+URZ+0x2e890], R128 ;  /* 0x02e890806f0075a7 */ /* 0x001064000806017f */
[----:B-1----:R-:W-:Y:S05]  /*28070*/  @!P3 NANOSLEEP.SYNCS 0x989680 ;  /* 0x009896800000b95d */ /* 0x002fea0003900000 */
[----:B------:R-:W1:Y:S02]  /*28080*/  @!P3 SYNCS.PHASECHK.TRANS64 P3, [R111+URZ+0x2e890], R128 ;  /* 0x02e890806f00b5a7 */ /* 0x000e64000806007f */
[----:B-1----:R-:W-:Y:S05]  /*28090*/  @!P3 BRA `(.L_x_6450) ;  /* 0xfffffffc00f0b947 */ /* 0x002fea000383ffff */
[----:B------:R-:W-:Y:S05]  /*280a0*/  BRA `(.L_x_6704) ;  /* 0xfffffdf8005c7947 */ /* 0x000fea000383ffff */
.L_x_6467:
[----:B0-----:R0:W1:Y:S02]  /*280b0*/  SYNCS.PHASECHK.TRANS64.TRYWAIT P2, [R111+URZ+0x2e890], R128 ;  /* 0x02e890806f0075a7 */ /* 0x001064000804017f */
[----:B-1----:R-:W-:Y:S05]  /*280c0*/  @!P2 NANOSLEEP.SYNCS 0x989680 ;  /* 0x009896800000a95d */ /* 0x002fea0003900000 */
[----:B------:R-:W1:Y:S02]  /*280d0*/  @!P2 SYNCS.PHASECHK.TRANS64 P2, [R111+URZ+0x2e890], R128 ;  /* 0x02e890806f00a5a7 */ /* 0x000e64000804007f */
[----:B-1----:R-:W-:Y:S05]  /*280e0*/  @!P2 BRA `(.L_x_6467) ;  /* 0xfffffffc00f0a947 */ /* 0x002fea000383ffff */
[----:B------:R-:W-:Y:S05]  /*280f0*/  BRA `(.L_x_6705) ;  /* 0xfffffe3c001c7947 */ /* 0x000fea000383ffff */
.L_x_6477:
[----:B--2---:R2:W3:Y:S02]  /*28100*/  SYNCS.PHASECHK.TRANS64.TRYWAIT P3, [R111+URZ+0x2e8b0], R128 ;  /* 0x02e8b0806f0075a7 */ /* 0x0044e4000806017f */
[----:B---3--:R-:W-:Y:S05]  /*28110*/  @!P3 NANOSLEEP.SYNCS 0x989680 ;  /* 0x009896800000b95d */ /* 0x008fea0003900000 */
[----:B------:R-:W3:Y:S02]  /*28120*/  @!P3 SYNCS.PHASECHK.TRANS64 P3, [R111+URZ+0x2e8b0], R128 ;  /* 0x02e8b0806f00b5a7 */ /* 0x000ee4000806007f */
[----:B---3--:R-:W-:Y:S05]  /*28130*/  @!P3 BRA `(.L_x_6477) ;  /* 0xfffffffc00f0b947 */ /* 0x008fea000383ffff */
[----:B------:R-:W-:Y:S05]  /*28140*/  BRA `(.L_x_6706) ;  /* 0xfffffe4000dc7947 */ /* 0x000fea000383ffff */
.L_x_6491:
[----:B------:R-:W0:Y:S01]  /*28150*/  S2R R4, SR_TID.X ;  /* 0x0000000000047919 */ /* 0x000e220000002100 */
[----:B------:R-:W-:Y:S01]  /*28160*/  BSSY B0, `(.L_x_6707) ;  /* 0x000000c000007945 */ /* 0x000fe20003800000 */
[----:B------:R-:W-:Y:S01]  /*28170*/  IMAD.MOV.U32 R12, RZ, RZ, RZ ;  /* 0x000000ffff0c7224 */ /* 0x000fe200078e00ff */
[----:B------:R-:W-:Y:S01]  /*28180*/  MOV R11, 0x1f ;  /* 0x0000001f000b7802 */ /* 0x000fe20000000f00 */
[----:B------:R-:W-:Y:S02]  /*28190*/  IMAD.MOV.U32 R15, RZ, RZ, -0x1 ;  /* 0xffffffffff0f7424 */ /* 0x000fe400078e00ff */
[----:B0-----:R-:W-:-:S05]  /*281a0*/  VIADD R5, R4, 0xffffff80 ;  /* 0xffffff8004057836 */ /* 0x001fca0000000000 */
[----:B------:R-:W-:-:S04]  /*281b0*/  SHF.R.S32.HI R4, RZ, 0x1f, R5 ;  /* 0x0000001fff047819 */ /* 0x000fc80000011405 */
[----:B------:R-:W-:-:S04]  /*281c0*/  LEA.HI R4, R4, R5, RZ, 0x7 ;  /* 0x0000000504047211 */ /* 0x000fc800078f38ff */
[----:B------:R-:W-:-:S05]  /*281d0*/  SHF.R.S32.HI R4, RZ, 0x7, R4 ;  /* 0x00000007ff047819 */ /* 0x000fca0000011404 */
[----:B------:R-:W-:-:S07]  /*281e0*/  IMAD.MOV.U32 R13, RZ, RZ, R4 ;  /* 0x000000ffff0d7224 */ /* 0x000fce00078e0004 */
[----:B-----5:R-:W-:Y:S05]  /*281f0*/  WARPSYNC.COLLECTIVE R15, `(.L_x_6708) ;  /* 0x000000000f087348 */ /* 0x020fea0003c00000 */
[----:B------:R0:W1:Y:S02]  /*28200*/  SHFL.IDX P6, R14, R13, R12, R11 ;  /* 0x0000000c0d0e7389 */ /* 0x00006400000c000b */
[----:B01---5:R-:W-:Y:S01]  /*28210*/  ENDCOLLECTIVE ;  /* 0x000000000000791b */ /* 0x023fe20003800000 */
.L_x_6708:
[----:B------:R-:W-:Y:S05]  /*28220*/  BSYNC B0 ;  /* 0x0000000000007941 */ /* 0x000fea0003800000 */
.L_x_6707:
[----:B------:R0:W-:Y:S01]  /*28230*/  STL [R1+0x58], R14 ;  /* 0x0000580e01007387 */ /* 0x0001e20000100800 */
[----:B------:R-:W-:Y:S05]  /*28240*/  BRA `(.L_x_6709) ;  /* 0xfffffe5000287947 */ /* 0x000fea000383ffff */
.L_x_6503:
[----:B------:R-:W-:Y:S01]  /*28250*/  BSSY B1, `(.L_x_6710) ;  /* 0x0000008000017945 */ /* 0x000fe20003800000 */
[----:B------:R-:W-:Y:S01]  /*28260*/  IMAD.MOV.U32 R13, RZ, RZ, R26 ;  /* 0x000000ffff0d7224 */ /* 0x000fe200078e001a */
[----:B------:R-:W-:Y:S01]  /*28270*/  MOV R15, 0xffffffff ;  /* 0xffffffff000f7802 */ /* 0x000fe20000000f00 */
[----:B------:R-:W-:Y:S02]  /*28280*/  IMAD.MOV.U32 R12, RZ, RZ, RZ ;  /* 0x000000ffff0c7224 */ /* 0x000fe400078e00ff */
[----:B------:R-:W-:-:S07]  /*28290*/  IMAD.MOV.U32 R11, RZ, RZ, 0x1c1f ;  /* 0x00001c1fff0b7424 */ /* 0x000fce00078e00ff */
[----:B------:R-:W-:Y:S05]  /*282a0*/  WARPSYNC.COLLECTIVE R15, `(.L_x_6711) ;  /* 0x000000000f087348 */ /* 0x000fea0003c00000 */
[----:B------:R0:W1:Y:S02]  /*282b0*/  SHFL.IDX P6, R14, R13, R12, R11 ;  /* 0x0000000c0d0e7389 */ /* 0x00006400000c000b */
[----:B01----:R-:W-:Y:S01]  /*282c0*/  ENDCOLLECTIVE ;  /* 0x000000000000791b */ /* 0x003fe20003800000 */
.L_x_6711:
[----:B------:R-:W-:Y:S05]  /*282d0*/  BSYNC B1 ;  /* 0x0000000000017941 */ /* 0x000fea0003800000 */
.L_x_6710:
[----:B------:R-:W-:Y:S01]  /*282e0*/  IMAD.MOV.U32 R13, RZ, RZ, R24 ;  /* 0x000000ffff0d7224 */ /* 0x000fe200078e0018 */
[----:B------:R-:W-:Y:S01]  /*282f0*/  MOV R15, 0xffffffff ;  /* 0xffffffff000f7802 */ /* 0x000fe20000000f00 */
[----:B------:R-:W-:Y:S02]  /*28300*/  IMAD.MOV.U32 R12, RZ, RZ, RZ ;  /* 0x000000ffff0c7224 */ /* 0x000fe400078e00ff */
[----:B------:R-:W-:Y:S02]  /*28310*/  IMAD.MOV.U32 R11, RZ, RZ, 0x1c1f ;  /* 0x00001c1fff0b7424 */ /* 0x000fe400078e00ff */
[----:B------:R-:W-:-:S07]  /*28320*/  IMAD.MOV.U32 R3, RZ, RZ, R14 ;  /* 0x000000ffff037224 */ /* 0x000fce00078e000e */
[----:B------:R-:W-:Y:S05]  /*28330*/  WARPSYNC.COLLECTIVE R15, `(.L_x_6712) ;  /* 0x000000000f087348 */ /* 0x000fea0003c00000 */
[----:B------:R0:W1:Y:S02]  /*28340*/  SHFL.IDX P6, R14, R13, R12, R11 ;  /* 0x0000000c0d0e7389 */ /* 0x00006400000c000b */
[----:B01----:R-:W-:Y:S01]  /*28350*/  ENDCOLLECTIVE ;  /* 0x000000000000791b */ /* 0x003fe20003800000 */
.L_x_6712:
[----:B------:R-:W-:Y:S02]  /*28360*/  IMAD.MOV.U32 R13, RZ, RZ, R27 ;  /* 0x000000ffff0d7224 */ /* 0x000fe400078e001b */
[----:B------:R-:W-:-:S07]  /*28370*/  IMAD.MOV.U32 R5, RZ, RZ, R14 ;  /* 0x000000ffff057224 */ /* 0x000fce00078e000e */
[----:B------:R-:W-:Y:S05]  /*28380*/  WARPSYNC.COLLECTIVE R15, `(.L_x_6713) ;  /* 0x000000000f087348 */ /* 0x000fea0003c00000 */
[----:B------:R0:W1:Y:S02]  /*28390*/  SHFL.IDX P6, R14, R13, R12, R11 ;  /* 0x0000000c0d0e7389 */ /* 0x00006400000c000b */
[----:B01----:R-:W-:Y:S01]  /*283a0*/  ENDCOLLECTIVE ;  /* 0x000000000000791b */ /* 0x003fe20003800000 */
.L_x_6713:
[----:B------:R-:W-:Y:S02]  /*283b0*/  IMAD.MOV.U32 R13, RZ, RZ, R28 ;  /* 0x000000ffff0d7224 */ /* 0x000fe400078e001c */
[----:B------:R-:W-:-:S07]  /*283c0*/  IMAD.MOV.U32 R7, RZ, RZ, R14 ;  /* 0x000000ffff077224 */ /* 0x000fce00078e000e */
[----:B------:R-:W-:Y:S05]  /*283d0*/  WARPSYNC.COLLECTIVE R15, `(.L_x_6714) ;  /* 0x000000000f087348 */ /* 0x000fea0003c00000 */
[----:B------:R0:W1:Y:S02]  /*283e0*/  SHFL.IDX P6, R14, R13, R12, R11 ;  /* 0x0000000c0d0e7389 */ /* 0x00006400000c000b */
[----:B01----:R-:W-:Y:S01]  /*283f0*/  ENDCOLLECTIVE ;  /* 0x000000000000791b */ /* 0x003fe20003800000 */
.L_x_6714:
[----:B------:R-:W-:Y:S05]  /*28400*/  BRA `(.L_x_6715) ;  /* 0xfffffe5400bc7947 */ /* 0x000fea000383ffff */
.L_x_6507:
[----:B0-----:R0:W1:Y:S02]  /*28410*/  SYNCS.PHASECHK.TRANS64.TRYWAIT P0, [R16+URZ+0x2e800], R37 ;  /* 0x02e80025100075a7 */ /* 0x001064000800017f */
[----:B-1----:R-:W-:Y:S05]  /*28420*/  @!P0 NANOSLEEP.SYNCS 0x989680 ;  /* 0x009896800000895d */ /* 0x002fea0003900000 */
[----:B------:R-:W1:Y:S02]  /*28430*/  @!P0 SYNCS.PHASECHK.TRANS64 P0, [R16+URZ+0x2e800], R37 ;  /* 0x02e80025100085a7 */ /* 0x000e64000800007f */
[----:B-1----:R-:W-:Y:S05]  /*28440*/  @!P0 BRA `(.L_x_6507) ;  /* 0xfffffffc00f08947 */ /* 0x002fea000383ffff */
[----:B------:R-:W-:Y:S05]  /*28450*/  BRA `(.L_x_6716) ;  /* 0xfffffe5c00647947 */ /* 0x000fea000383ffff */
.L_x_6515:
        /* <DEDUP_REMOVED lines=8> */
.L_x_6718:
[----:B------:R-:W-:Y:S05]  /*284e0*/  BSYNC B1 ;  /* 0x0000000000017941 */ /* 0x000fea0003800000 */
.L_x_6717:
        /* <DEDUP_REMOVED lines=8> */
.L_x_6719:
[----:B------:R-:W-:Y:S01]  /*28570*/  MOV R13, R27 ;  /* 0x0000001b000d7202 */ /* 0x000fe20000000f00 */
[----:B------:R-:W-:-:S07]  /*28580*/  IMAD.MOV.U32 R21, RZ, RZ, R14 ;  /* 0x000000ffff157224 */ /* 0x000fce00078e000e */
[----:B------:R-:W-:Y:S05]  /*28590*/  WARPSYNC.COLLECTIVE R15, `(.L_x_6720) ;  /* 0x000000000f087348 */ /* 0x000fea0003c00000 */
[----:B------:R0:W1:Y:S02]  /*285a0*/  SHFL.IDX P6, R14, R13, R12, R11 ;  /* 0x0000000c0d0e7389 */ /* 0x00006400000c000b */
[----:B01----:R-:W-:Y:S01]  /*285b0*/  ENDCOLLECTIVE ;  /* 0x000000000000791b */ /* 0x003fe20003800000 */
.L_x_6720:
[----:B------:R-:W-:Y:S02]  /*285c0*/  IMAD.MOV.U32 R13, RZ, RZ, R28 ;  /* 0x000000ffff0d7224 */ /* 0x000fe400078e001c */
[----:B------:R-:W-:-:S07]  /*285d0*/  IMAD.MOV.U32 R25, RZ, RZ, R14 ;  /* 0x000000ffff197224 */ /* 0x000fce00078e000e */
[----:B------:R-:W-:Y:S05]  /*285e0*/  WARPSYNC.COLLECTIVE R15, `(.L_x_6721) ;  /* 0x000000000f087348 */ /* 0x000fea0003c00000 */
[----:B------:R0:W1:Y:S02]  /*285f0*/  SHFL.IDX P6, R14, R13, R12, R11 ;  /* 0x0000000c0d0e7389 */ /* 0x00006400000c000b */
[----:B01----:R-:W-:Y:S01]  /*28600*/  ENDCOLLECTIVE ;  /* 0x000000000000791b */ /* 0x003fe20003800000 */
.L_x_6721:
[----:B------:R-:W-:Y:S05]  /*28610*/  BRA `(.L_x_6722) ;  /* 0xfffffe74000c7947 */ /* 0x000fea000383ffff */
.L_x_6519:
[----:B0-----:R0:W1:Y:S02]  /*28620*/  SYNCS.PHASECHK.TRANS64.TRYWAIT P1, [R16+URZ+0x2e800], R35 ;  /* 0x02e80023100075a7 */ /* 0x001064000802017f */
[----:B-1----:R-:W-:Y:S05]  /*28630*/  @!P1 NANOSLEEP.SYNCS 0x989680 ;  /* 0x009896800000995d */ /* 0x002fea0003900000 */
[----:B------:R-:W1:Y:S02]  /*28640*/  @!P1 SYNCS.PHASECHK.TRANS64 P1, [R16+URZ+0x2e800], R35 ;  /* 0x02e80023100095a7 */ /* 0x000e64000802007f */
[----:B-1----:R-:W-:Y:S05]  /*28650*/  @!P1 BRA `(.L_x_6519) ;  /* 0xfffffffc00f09947 */ /* 0x002fea000383ffff */
[----:B------:R-:W-:Y:S05]  /*28660*/  BRA `(.L_x_6723) ;  /* 0xfffffe78006c7947 */ /* 0x000fea000383ffff */
.L_x_6525:
[----:B--2---:R2:W3:Y:S02]  /*28670*/  SYNCS.PHASECHK.TRANS64.TRYWAIT P1, [R0+URZ+0x2e830], R7 ;  /* 0x02e83007000075a7 */ /* 0x0044e4000802017f */
[----:B---3--:R-:W-:Y:S05]  /*28680*/  @!P1 NANOSLEEP.SYNCS 0x989680 ;  /* 0x009896800000995d */ /* 0x008fea0003900000 */
[----:B------:R-:W3:Y:S02]  /*28690*/  @!P1 SYNCS.PHASECHK.TRANS64 P1, [R0+URZ+0x2e830], R7 ;  /* 0x02e83007000095a7 */ /* 0x000ee4000802007f */
[----:B---3--:R-:W-:Y:S05]  /*286a0*/  @!P1 BRA `(.L_x_6525) ;  /* 0xfffffffc00f09947 */ /* 0x008fea000383ffff */
[----:B------:R-:W-:Y:S05]  /*286b0*/  BRA `(.L_x_6524) ;  /* 0xfffffe9000f87947 */ /* 0x000fea000383ffff */
.L_x_6531:
[----:B-1----:R1:W2:Y:S02]  /*286c0*/  SYNCS.PHASECHK.TRANS64.TRYWAIT P2, [R13+URZ+0x2e830], R12 ;  /* 0x02e8300c0d0075a7 */ /* 0x0022a4000804017f */
[----:B--2---:R-:W-:Y:S05]  /*286d0*/  @!P2 NANOSLEEP.SYNCS 0x989680 ;  /* 0x009896800000a95d */ /* 0x004fea0003900000 */
[----:B------:R-:W2:Y:S02]  /*286e0*/  @!P2 SYNCS.PHASECHK.TRANS64 P2, [R13+URZ+0x2e830], R12 ;  /* 0x02e8300c0d00a5a7 */ /* 0x000ea4000804007f */
[----:B--2---:R-:W-:Y:S05]  /*286f0*/  @!P2 BRA `(.L_x_6531) ;  /* 0xfffffffc00f0a947 */ /* 0x004fea000383ffff */
[----:B------:R-:W-:Y:S05]  /*28700*/  BRA `(.L_x_6530) ;  /* 0xfffffee400407947 */ /* 0x000fea000383ffff */
.L_x_6535:
[----:B-1----:R1:W2:Y:S02]  /*28710*/  SYNCS.PHASECHK.TRANS64.TRYWAIT P1, [R13+URZ+0x2e850], R12 ;  /* 0x02e8500c0d0075a7 */ /* 0x0022a4000802017f */
[----:B--2---:R-:W-:Y:S05]  /*28720*/  @!P1 NANOSLEEP.SYNCS 0x989680 ;  /* 0x009896800000995d */ /* 0x004fea0003900000 */
[----:B------:R-:W2:Y:S02]  /*28730*/  @!P1 SYNCS.PHASECHK.TRANS64 P1, [R13+URZ+0x2e850], R12 ;  /* 0x02e8500c0d0095a7 */ /* 0x000ea4000802007f */
[----:B--2---:R-:W-:Y:S05]  /*28740*/  @!P1 BRA `(.L_x_6535) ;  /* 0xfffffffc00f09947 */ /* 0x004fea000383ffff */
[----:B------:R-:W-:Y:S05]  /*28750*/  BRA `(.L_x_6532) ;  /* 0xfffffef800947947 */ /* 0x000fea000383ffff */
.L_x_6541:
[----:B-1----:R1:W2:Y:S02]  /*28760*/  SYNCS.PHASECHK.TRANS64.TRYWAIT P1, [R11+URZ+0x2e850], R0 ;  /* 0x02e850000b0075a7 */ /* 0x0022a4000802017f */
[----:B--2---:R-:W-:Y:S05]  /*28770*/  @!P1 NANOSLEEP.SYNCS 0x989680 ;  /* 0x009896800000995d */ /* 0x004fea0003900000 */
[----:B------:R-:W2:Y:S02]  /*28780*/  @!P1 SYNCS.PHASECHK.TRANS64 P1, [R11+URZ+0x2e850], R0 ;  /* 0x02e850000b0095a7 */ /* 0x000ea4000802007f */
[----:B--2---:R-:W-:Y:S05]  /*28790*/  @!P1 BRA `(.L_x_6541) ;  /* 0xfffffffc00f09947 */ /* 0x004fea000383ffff */
[----:B------:R-:W-:Y:S05]  /*287a0*/  BRA `(.L_x_6540) ;  /* 0xffffff3000bc7947 */ /* 0x000fea000383ffff */
.L_x_6545:
[----:B------:R-:W-:Y:S01]  /*287b0*/  SEL R130, R65, R12, P0 ;  /* 0x0000000c41827207 */ /* 0x000fe20000000000 */
[----:B------:R-:W-:Y:S01]  /*287c0*/  IMAD.MOV.U32 R11, RZ, RZ, 0x1c1f ;  /* 0x00001c1fff0b7424 */ /* 0x000fe200078e00ff */
[----:B------:R-:W-:Y:S01]  /*287d0*/  SEL R86, R12, R65, P0 ;  /* 0x000000410c567207 */ /* 0x000fe20000000000 */
[----:B-----5:R-:W-:Y:S01]  /*287e0*/  IMAD.MOV.U32 R12, RZ, RZ, R7 ;  /* 0x000000ffff0c7224 */ /* 0x020fe200078e0007 */
[----:B------:R-:W-:Y:S02]  /*287f0*/  MOV R15, 0xffffffff ;  /* 0xffffffff000f7802 */ /* 0x000fe40000000f00 */
[----:B------:R-:W-:Y:S02]  /*28800*/  LOP3.LUT R5, R7, 0x2, RZ, 0x3c, !PT ;  /* 0x0000000207057812 */ /* 0x000fe400078e3cff */
[----:B------:R-:W-:-:S07]  /*28810*/  SEL R140, R109, R94, P0 ;  /* 0x0000005e6d8c7207 */ /* 0x000fce0000000000 */
[----:B------:R-:W-:Y:S05]  /*28820*/  WARPSYNC.COLLECTIVE R15, `(.L_x_6724) ;  /* 0x000000000f087348 */ /* 0x000fea0003c00000 */
[----:B------:R0:W1:Y:S02]  /*28830*/  SHFL.IDX P6, R14, R13, R12, R11 ;  /* 0x0000000c0d0e7389 */ /* 0x00006400000c000b */
[----:B01----:R-:W-:Y:S01]  /*28840*/  ENDCOLLECTIVE ;  /* 0x000000000000791b */ /* 0x003fe20003800000 */
.L_x_6724:
        /* <DEDUP_REMOVED lines=18> */
.L_x_6725:
        /* <DEDUP_REMOVED lines=18> */
.L_x_6726:
        /* <DEDUP_REMOVED lines=18> */
.L_x_6727:
        /* <DEDUP_REMOVED lines=18> */
.L_x_6728:
        /* <DEDUP_REMOVED lines=14> */
.L_x_6729:
[----:B------:R-:W-:Y:S01]  /*28db0*/  IMAD.MOV.U32 R13, RZ, RZ, R94 ;  /* 0x000000ffff0d7224 */ /* 0x000fe200078e005e */
[----:B------:R-:W-:Y:S01]  /*28dc0*/  MOV R12, R5 ;  /* 0x00000005000c7202 */ /* 0x000fe20000000f00 */
[----:B------:R-:W-:-:S07]  /*28dd0*/  IMAD.MOV.U32 R35, RZ, RZ, R14 ;  /* 0x000000ffff237224 */ /* 0x000fce00078e000e */
[----:B------:R-:W-:Y:S05]  /*28de0*/  WARPSYNC.COLLECTIVE R15, `(.L_x_6730) ;  /* 0x000000000f087348 */ /* 0x000fea0003c00000 */
[----:B------:R0:W1:Y:S02]  /*28df0*/  SHFL.IDX P6, R14, R13, R12, R11 ;  /* 0x0000000c0d0e7389 */ /* 0x00006400000c000b */
[----:B01----:R-:W-:Y:S01]  /*28e00*/  ENDCOLLECTIVE ;  /* 0x000000000000791b */ /* 0x003fe20003800000 */
.L_x_6730:
[----:B------:R-:W-:Y:S02]  /*28e10*/  IMAD.MOV.U32 R13, RZ, RZ, R82 ;  /* 0x000000ffff0d7224 */ /* 0x000fe400078e0052 */
[----:B------:R-:W-:-:S07]  /*28e20*/  IMAD.MOV.U32 R94, RZ, RZ, R14 ;  /* 0x000000ffff5e7224 */ /* 0x000fce00078e000e */
[----:B------:R-:W-:Y:S05]  /*28e30*/  WARPSYNC.COLLECTIVE R15, `(.L_x_6731) ;  /* 0x000000000f087348 */ /* 0x000fea0003c00000 */
[----:B------:R0:W1:Y:S02]  /*28e40*/  SHFL.IDX P6, R14, R13, R12, R11 ;  /* 0x0000000c0d0e7389 */ /* 0x00006400000c000b */
[----:B01----:R-:W-:Y:S01]  /*28e50*/  ENDCOLLECTIVE ;  /* 0x000000000000791b */ /* 0x003fe20003800000 */
.L_x_6731:
        /* <DEDUP_REMOVED lines=8> */
.L_x_6732:
[----:B------:R-:W-:Y:S01]  /*28ee0*/  IMAD.MOV.U32 R13, RZ, RZ, R116 ;  /* 0x000000ffff0d7224 */ /* 0x000fe200078e0074 */
[----:B------:R-:W-:Y:S02]  /*28ef0*/  SEL R116, R35, R82, P0 ;  /* 0x0000005223747207 */ /* 0x000fe40000000000 */
[----:B------:R-:W-:Y:S01]  /*28f00*/  SEL R82, R82, R35, P0 ;  /* 0x0000002352527207 */ /* 0x000fe20000000000 */
[----:B------:R-:W-:-:S07]  /*28f10*/  IMAD.MOV.U32 R37, RZ, RZ, R14 ;  /* 0x000000ffff257224 */ /* 0x000fce00078e000e */
[----:B------:R-:W-:Y:S05]  /*28f20*/  WARPSYNC.COLLECTIVE R15, `(.L_x_6733) ;  /* 0x000000000f087348 */ /* 0x000fea0003c00000 */
[----:B------:R0:W1:Y:S02]  /*28f30*/  SHFL.IDX P6, R14, R13, R12, R11 ;  /* 0x0000000c0d0e7389 */ /* 0x00006400000c000b */
[----:B01----:R-:W-:Y:S01]  /*28f40*/  ENDCOLLECTIVE ;  /* 0x000000000000791b */ /* 0x003fe20003800000 */
.L_x_6733:
[----:B------:R-:W-:Y:S01]  /*28f50*/  IMAD.MOV.U32 R13, RZ, RZ, R98 ;  /* 0x000000ffff0d7224 */ /* 0x000fe200078e0062 */
[----:B------:R-:W-:Y:S01]  /*28f60*/  MOV R12, R5 ;  /* 0x00000005000c7202 */ /* 0x000fe20000000f00 */
[----:B------:R-:W-:-:S07]  /*28f70*/  IMAD.MOV.U32 R39, RZ, RZ, R14 ;  /* 0x000000ffff277224 */ /* 0x000fce00078e000e */
[----:B------:R-:W-:Y:S05]  /*28f80*/  WARPSYNC.COLLECTIVE R15, `(.L_x_6734) ;  /* 0x000000000f087348 */ /* 0x000fea0003c00000 */
[----:B------:R0:W1:Y:S02]  /*28f90*/  SHFL.IDX P6, R14, R13, R12, R11 ;  /* 0x0000000c0d0e7389 */ /* 0x00006400000c000b */
[----:B01----:R-:W-:Y:S01]  /*28fa0*/  ENDCOLLECTIVE ;  /* 0x000000000000791b */ /* 0x003fe20003800000 */
.L_x_6734:
[----:B------:R-:W-:Y:S02]  /*28fb0*/  IMAD.MOV.U32 R13, RZ, RZ, R88 ;  /* 0x000000ffff0d7224 */ /* 0x000fe400078e0058 */
[----:B------:R-:W-:-:S07]  /*28fc0*/  IMAD.MOV.U32 R98, RZ, RZ, R14 ;  /* 0x000000ffff627224 */ /* 0x000fce00078e000e */
[----:B------:R-:W-:Y:S05]  /*28fd0*/  WARPSYNC.COLLECTIVE R15, `(.L_x_6735) ;  /* 0x000000000f087348 */ /* 0x000fea0003c00000 */
[----:B------:R0:W1:Y:S02]  /*28fe0*/  SHFL.IDX P6, R14, R13, R12, R11 ;  /* 0x0000000c0d0e7389 */ /* 0x00006400000c000b */
[----:B01----:R-:W-:Y:S01]  /*28ff0*/  ENDCOLLECTIVE ;  /* 0x000000000000791b */ /* 0x003fe20003800000 */
.L_x_6735:
        /* <DEDUP_REMOVED lines=10> */
.L_x_6736:
[----:B------:R-:W-:Y:S02]  /*290a0*/  SEL R0, R39, R88, P0 ;  /* 0x0000005827007207 */ /* 0x000fe40000000000 */
[----:B------:R-:W-:Y:S01]  /*290b0*/  SEL R2, R88, R39, P0 ;  /* 0x0000002758027207 */ /* 0x000fe20000000000 */
[----:B------:R-:W-:Y:S02]  /*290c0*/  IMAD.MOV.U32 R13, RZ, RZ, R102 ;  /* 0x000000ffff0d7224 */ /* 0x000fe400078e0066 */
[----:B------:R-:W-:-:S07]  /*290d0*/  IMAD.MOV.U32 R41, RZ, RZ, R14 ;  /* 0x000000ffff297224 */ /* 0x000fce00078e000e */
[----:B------:R-:W-:Y:S05]  /*290e0*/  WARPSYNC.COLLECTIVE R15, `(.L_x_6737) ;  /* 0x000000000f087348 */ /* 0x000fea0003c00000 */
[----:B------:R0:W1:Y:S02]  /*290f0*/  SHFL.IDX P6, R14, R13, R12, R11 ;  /* 0x0000000c0d0e7389 */ /* 0x00006400000c000b */
[----:B01----:R-:W-:Y:S01]  /*29100*/  ENDCOLLECTIVE ;  /* 0x000000000000791b */ /* 0x003fe20003800000 */
.L_x_6737:
[----:B------:R-:W-:Y:S01]  /*29110*/  IMAD.MOV.U32 R13, RZ, RZ, R100 ;  /* 0x000000ffff0d7224 */ /* 0x000fe200078e0064 */
[----:B------:R-:W-:Y:S01]  /*29120*/  MOV R12, R5 ;  /* 0x00000005000c7202 */ /* 0x000fe20000000f00 */
[----:B------:R-:W-:-:S07]  /*29130*/  IMAD.MOV.U32 R43, RZ, RZ, R14 ;  /* 0x000000ffff2b7224 */ /* 0x000fce00078e000e */
[----:B------:R-:W-:Y:S05]  /*29140*/  WARPSYNC.COLLECTIVE R15, `(.L_x_6738) ;  /* 0x000000000f087348 */ /* 0x000fea0003c00000 */
[----:B------:R0:W1:Y:S02]  /*29150*/  SHFL.IDX P6, R14, R13, R12, R11 ;  /* 0x0000000c0d0e7389 */ /* 0x00006400000c000b */
[----:B01----:R-:W-:Y:S01]  /*29160*/  ENDCOLLECTIVE ;  /* 0x000000000000791b */ /* 0x003fe20003800000 */
.L_x_6738:
[----:B------:R-:W-:Y:S02]  /*29170*/  IMAD.MOV.U32 R13, RZ, RZ, R38 ;  /* 0x000000ffff0d7224 */ /* 0x000fe400078e0026 */
[----:B------:R-:W-:-:S07]  /*29180*/  IMAD.MOV.U32 R100, RZ, RZ, R14 ;  /* 0x000000ffff647224 */ /* 0x000fce00078e000e */
[----:B------:R-:W-:Y:S05]  /*29190*/  WARPSYNC.COLLECTIVE R15, `(.L_x_6739) ;  /* 0x000000000f087348 */ /* 0x000fea0003c00000 */
[----:B------:R0:W1:Y:S02]  /*291a0*/  SHFL.IDX P6, R14, R13, R12, R11 ;  /* 0x0000000c0d0e7389 */ /* 0x00006400000c000b */
[----:B01----:R-:W-:Y:S01]  /*291b0*/  ENDCOLLECTIVE ;  /* 0x000000000000791b */ /* 0x003fe20003800000 */
.L_x_6739:
        /* <DEDUP_REMOVED lines=8> */
.L_x_6740:
[----:B------:R-:W-:Y:S01]  /*29240*/  SEL R38, R43, R102, P0 ;  /* 0x000000662b267207 */ /* 0x000fe20000000000 */
[----:B------:R-:W-:Y:S02]  /*29250*/  IMAD.MOV.U32 R13, RZ, RZ, R104 ;  /* 0x000000ffff0d7224 */ /* 0x000fe400078e0068 */
[----:B------:R-:W-:-:S07]  /*29260*/  IMAD.MOV.U32 R45, RZ, RZ, R14 ;  /* 0x000000ffff2d7224 */ /* 0x000fce00078e000e */
[----:B------:R-:W-:Y:S05]  /*29270*/  WARPSYNC.COLLECTIVE R15, `(.L_x_6741) ;  /* 0x000000000f087348 */ /* 0x000fea0003c00000 */
[----:B------:R0:W1:Y:S02]  /*29280*/  SHFL.IDX P6, R14, R13, R12, R11 ;  /* 0x0000000c0d0e7389 */ /* 0x00006400000c000b */
[----:B01----:R-:W-:Y:S01]  /*29290*/  ENDCOLLECTIVE ;  /* 0x000000000000791b */ /* 0x003fe20003800000 */
.L_x_6741:
[----:B------:R-:W-:Y:S01]  /*292a0*/  IMAD.MOV.U32 R13, RZ, RZ, R84 ;  /* 0x000000ffff0d7224 */ /* 0x000fe200078e0054 */
[----:B------:R-:W-:Y:S01]  /*292b0*/  MOV R12, R5 ;  /* 0x00000005000c7202 */ /* 0x000fe20000000f00 */
[----:B------:R-:W-:-:S07]  /*292c0*/  IMAD.MOV.U32 R47, RZ, RZ, R14 ;  /* 0x000000ffff2f7224 */ /* 0x000fce00078e000e */
[----:B------:R-:W-:Y:S05]  /*292d0*/  WARPSYNC.COLLECTIVE R15, `(.L_x_6742) ;  /* 0x000000000f087348 */ /* 0x000fea0003c00000 */
[----:B------:R0:W1:Y:S02]  /*292e0*/  SHFL.IDX P6, R14, R13, R12, R11 ;  /* 0x0000000c0d0e7389 */ /* 0x00006400000c000b */
[----:B01----:R-:W-:Y:S01]  /*292f0*/  ENDCOLLECTIVE ;  /* 0x000000000000791b */ /* 0x003fe20003800000 */
.L_x_6742:
[----:B------:R-:W-:Y:S01]  /*29300*/  IMAD.MOV.U32 R13, RZ, RZ, R20 ;  /* 0x000000ffff0d7224 */ /* 0x000fe200078e0014 */
[----:B------:R-:W-:Y:S01]  /*29310*/  SEL R20, R102, R43, P0 ;  /* 0x0000002b66147207 */ /* 0x000fe20000000000 */
[----:B------:R-:W-:-:S07]  /*29320*/  IMAD.MOV.U32 R84, RZ, RZ, R14 ;  /* 0x000000ffff547224 */ /* 0x000fce00078e000e */
[----:B------:R-:W-:Y:S05]  /*29330*/  WARPSYNC.COLLECTIVE R15, `(.L_x_6743) ;  /* 0x000000000f087348 */ /* 0x000fea0003c00000 */
[----:B------:R0:W1:Y:S02]  /*29340*/  SHFL.IDX P6, R14, R13, R12, R11 ;  /* 0x0000000c0d0e7389 */ /* 0x00006400000c000b */
[----:B01----:R-:W-:Y:S01]  /*29350*/  ENDCOLLECTIVE ;  /* 0x000000000000791b */ /* 0x003fe20003800000 */
.L_x_6743:
        /* <DEDUP_REMOVED lines=8> */
.L_x_6744:
[----:B------:R-:W-:Y:S02]  /*293e0*/  IMAD.MOV.U32 R13, RZ, RZ, R106 ;  /* 0x000000ffff0d7224 */ /* 0x000fe400078e006a */
[----:B------:R-:W-:-:S07]  /*293f0*/  IMAD.MOV.U32 R49, RZ, RZ, R14 ;  /* 0x000000ffff317224 */ /* 0x000fce00078e000e */
[----:B------:R-:W-:Y:S05]  /*29400*/  WARPSYNC.COLLECTIVE R15, `(.L_x_6745) ;  /* 0x000000000f087348 */ /* 0x000fea0003c00000 */
[----:B------:R0:W1:Y:S02]  /*29410*/  SHFL.IDX P6, R14, R13, R12, R11 ;  /* 0x0000000c0d0e7389 */ /* 0x00006400000c000b */
[----:B01----:R-:W-:Y:S01]  /*29420*/  ENDCOLLECTIVE ;  /* 0x000000000000791b */ /* 0x003fe20003800000 */
.L_x_6745:
[----:B------:R-:W-:Y:S01]  /*29430*/  IMAD.MOV.U32 R13, RZ, RZ, R48 ;  /* 0x000000ffff0d7224 */ /* 0x000fe200078e0030 */
[----:B------:R-:W-:Y:S01]  /*29440*/  MOV R12, R5 ;  /* 0x00000005000c7202 */ /* 0x000fe20000000f00 */
[----:B------:R-:W-:-:S07]  /*29450*/  IMAD.MOV.U32 R51, RZ, RZ, R14 ;  /* 0x000000ffff337224 */ /* 0x000fce00078e000e */
[----:B------:R-:W-:Y:S05]  /*29460*/  WARPSYNC.COLLECTIVE R15, `(.L_x_6746) ;  /* 0x000000000f087348 */ /* 0x000fea0003c00000 */
[----:B------:R0:W1:Y:S02]  /*29470*/  SHFL.IDX P6, R14, R13, R12, R11 ;  /* 0x0000000c0d0e7389 */ /* 0x00006400000c000b */
[----:B01----:R-:W-:Y:S01]  /*29480*/  ENDCOLLECTIVE ;  /* 0x000000000000791b */ /* 0x003fe20003800000 */
.L_x_6746:
[----:B------:R-:W-:Y:S02]  /*29490*/  IMAD.MOV.U32 R13, RZ, RZ, R36 ;  /* 0x000000ffff0d7224 */ /* 0x000fe400078e0024 */
[----:B------:R-:W-:-:S07]  /*294a0*/  IMAD.MOV.U32 R106, RZ, RZ, R14 ;  /* 0x000000ffff6a7224 */ /* 0x000fce00078e000e */
[----:B------:R-:W-:Y:S05]  /*294b0*/  WARPSYNC.COLLECTIVE R15, `(.L_x_6747) ;  /* 0x000000000f087348 */ /* 0x000fea0003c00000 */
[----:B------:R0:W1:Y:S02]  /*294c0*/  SHFL.IDX P6, R14, R13, R12, R11 ;  /* 0x0000000c0d0e7389 */ /* 0x00006400000c000b */
[----:B01----:R-:W-:Y:S01]  /*294d0*/  ENDCOLLECTIVE ;  /* 0x000000000000791b */ /* 0x003fe20003800000 */
.L_x_6747:
[----:B------:R-:W-:Y:S01]  /*294e0*/  IMAD.MOV.U32 R13, RZ, RZ, R130 ;  /* 0x000000ffff0d7224 */ /* 0x000fe200078e0082 */
[----:B------:R-:W-:Y:S01]  /*294f0*/  MOV R12, R7 ;  /* 0x00000007000c7202 */ /* 0x000fe20000000f00 */
[----:B------:R-:W-:-:S07]  /*29500*/  IMAD.MOV.U32 R36, RZ, RZ, R14 ;  /* 0x000000ffff247224 */ /* 0x000fce00078e000e */
[----:B------:R-:W-:Y:S05]  /*29510*/  WARPSYNC.COLLECTIVE R15, `(.L_x_6748) ;  /* 0x000000000f087348 */ /* 0x000fea0003c00000 */
[----:B------:R0:W1:Y:S02]  /*29520*/  SHFL.IDX P6, R14, R13, R12, R11 ;  /* 0x0000000c0d0e7389 */ /* 0x00006400000c000b */
[----:B01----:R-:W-:Y:S01]  /*29530*/  ENDCOLLECTIVE ;  /* 0x000000000000791b */ /* 0x003fe20003800000 */
.L_x_6748:
[----:B------:R-:W-:Y:S01]  /*29540*/  SEL R48, R36, R51, P0 ;  /* 0x0000003324307207 */ /* 0x000fe20000000000 */
[----:B------:R-:W-:Y:S02]  /*29550*/  IMAD.MOV.U32 R13, RZ, RZ, R108 ;  /* 0x000000ffff0d7224 */ /* 0x000fe400078e006c */
[----:B------:R-:W-:-:S07]  /*29560*/  IMAD.MOV.U32 R53, RZ, RZ, R14 ;  /* 0x000000ffff357224 */ /* 0x000fce00078e000e */
[----:B------:R-:W-:Y:S05]  /*29570*/  WARPSYNC.COLLECTIVE R15, `(.L_x_6749) ;  /* 0x000000000f087348 */ /* 0x000fea0003c00000 */
[----:B------:R0:W1:Y:S02]  /*29580*/  SHFL.IDX P6, R14, R13, R12, R11 ;  /* 0x0000000c0d0e7389 */ /* 0x00006400000c000b */
[----:B01----:R-:W-:Y:S01]  /*29590*/  ENDCOLLECTIVE ;  /* 0x000000000000791b */ /* 0x003fe20003800000 */
.L_x_6749:
[----:B------:R-:W-:Y:S01]  /*295a0*/  IMAD.MOV.U32 R13, RZ, RZ, R86 ;  /* 0x000000ffff0d7224 */ /* 0x000fe200078e0056 */
[----:B------:R-:W-:Y:S01]  /*295b0*/  MOV R12, R5 ;  /* 0x00000005000c7202 */ /* 0x000fe20000000f00 */
[----:B------:R-:W-:-:S07]  /*295c0*/  IMAD.MOV.U32 R55, RZ, RZ, R14 ;  /* 0x000000ffff377224 */ /* 0x000fce00078e000e */
[----:B------:R-:W-:Y:S05]  /*295d0*/  WARPSYNC.COLLECTIVE R15, `(.L_x_6750) ;  /* 0x000000000f087348 */ /* 0x000fea0003c00000 */
[----:B------:R0:W1:Y:S02]  /*295e0*/  SHFL.IDX P6, R14, R13, R12, R11 ;  /* 0x0000000c0d0e7389 */ /* 0x00006400000c000b */
[----:B01----:R-:W-:Y:S01]  /*295f0*/  ENDCOLLECTIVE ;  /* 0x000000000000791b */ /* 0x003fe20003800000 */
.L_x_6750:
[----:B------:R-:W-:Y:S01]  /*29600*/  IMAD.MOV.U32 R13, RZ, RZ, R44 ;  /* 0x000000ffff0d7224 */ /* 0x000fe200078e002c */
[----:B------:R-:W-:Y:S01]  /*29610*/  SEL R44, R104, R47, P0 ;  /* 0x0000002f682c7207 */ /* 0x000fe20000000000 */
[----:B------:R-:W-:-:S07]  /*29620*/  IMAD.MOV.U32 R86, RZ, RZ, R14 ;  /* 0x000000ffff567224 */ /* 0x000fce00078e000e */
[----:B------:R-:W-:Y:S05]  /*29630*/  WARPSYNC.COLLECTIVE R15, `(.L_x_6751) ;  /* 0x000000000f087348 */ /* 0x000fea0003c00000 */
[----:B------:R0:W1:Y:S02]  /*29640*/  SHFL.IDX P6, R14, R13, R12, R11 ;  /* 0x0000000c0d0e7389 */ /* 0x00006400000c000b */
[----:B01----:R-:W-:Y:S01]  /*29650*/  ENDCOLLECTIVE ;  /* 0x000000000000791b */ /* 0x003fe20003800000 */
.L_x_6751:
[----:B------:R-:W-:Y:S01]  /*29660*/  IMAD.MOV.U32 R13, RZ, RZ, R128 ;  /* 0x000000ffff0d7224 */ /* 0x000fe200078e0080 */
[----:B------:R-:W-:Y:S01]  /*29670*/  MOV R12, R7 ;  /* 0x00000007000c7202 */ /* 0x000fe20000000f00 */
[----:B------:R-:W-:-:S07]  /*29680*/  IMAD.MOV.U32 R108, RZ, RZ, R14 ;  /* 0x000000ffff6c7224 */ /* 0x000fce00078e000e */
[----:B------:R-:W-:Y:S05]  /*29690*/  WARPSYNC.COLLECTIVE R15, `(.L_x_6752) ;  /* 0x000000000f087348 */ /* 0x000fea0003c00000 */
[----:B------:R0:W1:Y:S02]  /*296a0*/  SHFL.IDX P6, R14, R13, R12, R11 ;  /* 0x0000000c0d0e7389 */ /* 0x00006400000c000b */
[----:B01----:R-:W-:Y:S01]  /*296b0*/  ENDCOLLECTIVE ;  /* 0x000000000000791b */ /* 0x003fe20003800000 */
.L_x_6752:
[----:B------:R-:W-:Y:S02]  /*296c0*/  IMAD.MOV.U32 R13, RZ, RZ, R126 ;  /* 0x000000ffff0d7224 */ /* 0x000fe400078e007e */
[----:B------:R-:W-:-:S07]  /*296d0*/  IMAD.MOV.U32 R57, RZ, RZ, R14 ;  /* 0x000000ffff397224 */ /* 0x000fce00078e000e */
[----:B------:R-:W-:Y:S05]  /*296e0*/  WARPSYNC.COLLECTIVE R15, `(.L_x_6753) ;  /* 0x000000000f087348 */ /* 0x000fea0003c00000 */
[----:B------:R0:W1:Y:S02]  /*296f0*/  SHFL.IDX P6, R14, R13, R12, R11 ;  /* 0x0000000c0d0e7389 */ /* 0x00006400000c000b */
[----:B01----:R-:W-:Y:S01]  /*29700*/  ENDCOLLECTIVE ;  /* 0x000000000000791b */ /* 0x003fe20003800000 */
.L_x_6753:
[----:B------:R-:W-:Y:S01]  /*29710*/  IMAD.MOV.U32 R13, RZ, RZ, R90 ;  /* 0x000000ffff0d7224 */ /* 0x000fe200078e005a */
[----:B------:R-:W-:Y:S01]  /*29720*/  MOV R12, R5 ;  /* 0x00000005000c7202 */ /* 0x000fe20000000f00 */
[----:B------:R-:W-:-:S07]  /*29730*/  IMAD.MOV.U32 R61, RZ, RZ, R14 ;  /* 0x000000ffff3d7224 */ /* 0x000fce00078e000e */
[----:B------:R-:W-:Y:S05]  /*29740*/  WARPSYNC.COLLECTIVE R15, `(.L_x_6754) ;  /* 0x000000000f087348 */ /* 0x000fea0003c00000 */
[----:B------:R0:W1:Y:S02]  /*29750*/  SHFL.IDX P6, R14, R13, R12, R11 ;  /* 0x0000000c0d0e7389 */ /* 0x00006400000c000b */
[----:B01----:R-:W-:Y:S01]  /*29760*/  ENDCOLLECTIVE ;  /* 0x000000000000791b */ /* 0x003fe20003800000 */
.L_x_6754:
[----:B------:R-:W-:Y:S02]  /*29770*/  IMAD.MOV.U32 R13, RZ, RZ, R80 ;  /* 0x000000ffff0d7224 */ /* 0x000fe400078e0050 */
[----:B------:R-:W-:-:S07]  /*29780*/  IMAD.MOV.U32 R90, RZ, RZ, R14 ;  /* 0x000000ffff5a7224 */ /* 0x000fce00078e000e */
[----:B------:R-:W-:Y:S05]  /*29790*/  WARPSYNC.COLLECTIVE R15, `(.L_x_6755) ;  /* 0x000000000f087348 */ /* 0x000fea0003c00000 */
[----:B------:R0:W1:Y:S02]  /*297a0*/  SHFL.IDX P6, R14, R13, R12, R11 ;  /* 0x0000000c0d0e7389 */ /* 0x00006400000c000b */
[----:B01----:R-:W-:Y:S01]  /*297b0*/  ENDCOLLECTIVE ;  /* 0x000000000000791b */ /* 0x003fe20003800000 */
.L_x_6755:
        /* <DEDUP_REMOVED lines=8> */
.L_x_6756:
[----:B------:R-:W-:Y:S02]  /*29840*/  SEL R100, R61, R80, P0 ;  /* 0x000000503d647207 */ /* 0x000fe40000000000 */
[----:B------:R-:W-:Y:S01]  /*29850*/  SEL R102, R80, R61, P0 ;  /* 0x0000003d50667207 */ /* 0x000fe20000000000 */
[----:B------:R-:W-:Y:S02]  /*29860*/  IMAD.MOV.U32 R13, RZ, RZ, R114 ;  /* 0x000000ffff0d7224 */ /* 0x000fe400078e0072 */
[----:B------:R-:W-:-:S07]  /*29870*/  IMAD.MOV.U32 R63, RZ, RZ, R14 ;  /* 0x000000ffff3f7224 */ /* 0x000fce00078e000e */
[----:B------:R-:W-:Y:S05]  /*29880*/  WARPSYNC.COLLECTIVE R15, `(.L_x_6757) ;  /* 0x000000000f087348 */ /* 0x000fea0003c00000 */
[----:B------:R0:W1:Y:S02]  /*29890*/  SHFL.IDX P6, R14, R13, R12, R11 ;  /* 0x0000000c0d0e7389 */ /* 0x00006400000c000b */
[----:B01----:R-:W-:Y:S01]  /*298a0*/  ENDCOLLECTIVE ;  /* 0x000000000000791b */ /* 0x003fe20003800000 */
.L_x_6757:
[----:B------:R-:W-:Y:S01]  /*298b0*/  IMAD.MOV.U32 R13, RZ, RZ, R110 ;  /* 0x000000ffff0d7224 */ /* 0x000fe200078e006e */
[----:B------:R-:W-:Y:S01]  /*298c0*/  MOV R12, R5 ;  /* 0x00000005000c7202 */ /* 0x000fe20000000f00 */
[----:B------:R-:W-:-:S07]  /*298d0*/  IMAD.MOV.U32 R65, RZ, RZ, R14 ;  /* 0x000000ffff417224 */ /* 0x000fce00078e000e */
[----:B------:R-:W-:Y:S05]  /*298e0*/  WARPSYNC.COLLECTIVE R15, `(.L_x_6758) ;  /* 0x000000000f087348 */ /* 0x000fea0003c00000 */
[----:B------:R0:W1:Y:S02]  /*298f0*/  SHFL.IDX P6, R14, R13, R12, R11 ;  /* 0x0000000c0d0e7389 */ /* 0x00006400000c000b */
[----:B01----:R-:W-:Y:S01]  /*29900*/  ENDCOLLECTIVE ;  /* 0x000000000000791b */ /* 0x003fe20003800000 */
.L_x_6758:
        /* <DEDUP_REMOVED lines=8> */
.L_x_6759:
        /* <DEDUP_REMOVED lines=8> */
.L_x_6760:
[----:B------:R-:W-:Y:S02]  /*29a10*/  IMAD.MOV.U32 R13, RZ, RZ, R118 ;  /* 0x000000ffff0d7224 */ /* 0x000fe400078e0076 */
[----:B------:R-:W-:-:S07]  /*29a20*/  IMAD.MOV.U32 R67, RZ, RZ, R14 ;  /* 0x000000ffff437224 */ /* 0x000fce00078e000e */
[----:B------:R-:W-:Y:S05]  /*29a30*/  WARPSYNC.COLLECTIVE R15, `(.L_x_6761) ;  /* 0x000000000f087348 */ /* 0x000fea0003c00000 */
[----:B------:R0:W1:Y:S02]  /*29a40*/  SHFL.IDX P6, R14, R13, R12, R11 ;  /* 0x0000000c0d0e7389 */ /* 0x00006400000c000b */
[----:B01----:R-:W-:Y:S01]  /*29a50*/  ENDCOLLECTIVE ;  /* 0x000000000000791b */ /* 0x003fe20003800000 */
.L_x_6761:
        /* <DEDUP_REMOVED lines=11> */
.L_x_6762:
[----:B------:R-:W-:Y:S02]  /*29b10*/  IMAD.MOV.U32 R13, RZ, RZ, R70 ;  /* 0x000000ffff0d7224 */ /* 0x000fe400078e0046 */
[----:B------:R-:W-:-:S07]  /*29b20*/  IMAD.MOV.U32 R118, RZ, RZ, R14 ;  /* 0x000000ffff767224 */ /* 0x000fce00078e000e */
[----:B------:R-:W-:Y:S05]  /*29b30*/  WARPSYNC.COLLECTIVE R15, `(.L_x_6763) ;  /* 0x000000000f087348 */ /* 0x000fea0003c00000 */
[----:B------:R0:W1:Y:S02]  /*29b40*/  SHFL.IDX P6, R14, R13, R12, R11 ;  /* 0x0000000c0d0e7389 */ /* 0x00006400000c000b */
[----:B01----:R-:W-:Y:S01]  /*29b50*/  ENDCOLLECTIVE ;  /* 0x000000000000791b */ /* 0x003fe20003800000 */
.L_x_6763:
        /* <DEDUP_REMOVED lines=8> */
.L_x_6764:
[----:B------:R-:W-:Y:S02]  /*29be0*/  IMAD.MOV.U32 R13, RZ, RZ, R76 ;  /* 0x000000ffff0d7224 */ /* 0x000fe400078e004c */
[----:B------:R-:W-:-:S07]  /*29bf0*/  IMAD.MOV.U32 R78, RZ, RZ, R14 ;  /* 0x000000ffff4e7224 */ /* 0x000fce00078e000e */
[----:B------:R-:W-:Y:S05]  /*29c00*/  WARPSYNC.COLLECTIVE R15, `(.L_x_6765) ;  /* 0x000000000f087348 */ /* 0x000fea0003c00000 */
[----:B------:R0:W1:Y:S02]  /*29c10*/  SHFL.IDX P6, R14, R13, R12, R11 ;  /* 0x0000000c0d0e7389 */ /* 0x00006400000c000b */
[----:B01----:R-:W-:Y:S01]  /*29c20*/  ENDCOLLECTIVE ;  /* 0x000000000000791b */ /* 0x003fe20003800000 */
.L_x_6765:
[----:B------:R-:W-:Y:S01]  /*29c30*/  IMAD.MOV.U32 R13, RZ, RZ, R40 ;  /* 0x000000ffff0d7224 */ /* 0x000fe200078e0028 */
[----:B------:R-:W-:Y:S02]  /*29c40*/  MOV R12, R5 ;  /* 0x00000005000c7202 */ /* 0x000fe40000000f00 */
[----:B------:R-:W-:Y:S01]  /*29c50*/  SEL R40, R65, R114, P0 ;  /* 0x0000007241287207 */ /* 0x000fe20000000000 */
[----:B------:R-:W-:-:S07]  /*29c60*/  IMAD.MOV.U32 R76, RZ, RZ, R14 ;  /* 0x000000ffff4c7224 */ /* 0x000fce00078e000e */
[----:B------:R-:W-:Y:S05]  /*29c70*/  WARPSYNC.COLLECTIVE R15, `(.L_x_6766) ;  /* 0x000000000f087348 */ /* 0x000fea0003c00000 */
[----:B------:R0:W1:Y:S02]  /*29c80*/  SHFL.IDX P6, R14, R13, R12, R11 ;  /* 0x0000000c0d0e7389 */ /* 0x00006400000c000b */
[----:B01----:R-:W-:Y:S01]  /*29c90*/  ENDCOLLECTIVE ;  /* 0x000000000000791b */ /* 0x003fe20003800000 */
.L_x_6766:
[----:B------:R-:W-:Y:S01]  /*29ca0*/  IMAD.MOV.U32 R13, RZ, RZ, R50 ;  /* 0x000000ffff0d7224 */ /* 0x000fe200078e0032 */
[----:B------:R-:W-:Y:S01]  /*29cb0*/  SEL R50, R114, R65, P0 ;  /* 0x0000004172327207 */ /* 0x000fe20000000000 */
[----:B------:R-:W-:-:S07]  /*29cc0*/  IMAD.MOV.U32 R71, RZ, RZ, R14 ;  /* 0x000000ffff477224 */ /* 0x000fce00078e000e */
[----:B------:R-:W-:Y:S05]  /*29cd0*/  WARPSYNC.COLLECTIVE R15, `(.L_x_6767) ;  /* 0x000000000f087348 */ /* 0x000fea0003c00000 */
[----:B------:R0:W1:Y:S02]  /*29ce0*/  SHFL.IDX P6, R14, R13, R12, R11 ;  /* 0x0000000c0d0e7389 */ /* 0x00006400000c000b */
[----:B01----:R-:W-:Y:S01]  /*29cf0*/  ENDCOLLECTIVE ;  /* 0x000000000000791b */ /* 0x003fe20003800000 */
.L_x_6767:
        /* <DEDUP_REMOVED lines=8> */
.L_x_6768:
[----:B------:R-:W-:Y:S02]  /*29d80*/  IMAD.MOV.U32 R13, RZ, RZ, R72 ;  /* 0x000000ffff0d7224 */ /* 0x000fe400078e0048 */
[----:B------:R-:W-:-:S07]  /*29d90*/  IMAD.MOV.U32 R74, RZ, RZ, R14 ;  /* 0x000000ffff4a7224 */ /* 0x000fce00078e000e */
[----:B------:R-:W-:Y:S05]  /*29da0*/  WARPSYNC.COLLECTIVE R15, `(.L_x_6769) ;  /* 0x000000000f087348 */ /* 0x000fea0003c00000 */
[----:B------:R0:W1:Y:S02]  /*29db0*/  SHFL.IDX P6, R14, R13, R12, R11 ;  /* 0x0000000c0d0e7389 */ /* 0x00006400000c000b */
[----:B01----:R-:W-:Y:S01]  /*29dc0*/  ENDCOLLECTIVE ;  /* 0x000000000000791b */ /* 0x003fe20003800000 */
.L_x_6769:
[----:B------:R-:W-:Y:S01]  /*29dd0*/  IMAD.MOV.U32 R13, RZ, RZ, R60 ;  /* 0x000000ffff0d7224 */ /* 0x000fe200078e003c */
[----:B------:R-:W-:Y:S02]  /*29de0*/  MOV R12, R5 ;  /* 0x00000005000c7202 */ /* 0x000fe40000000f00 */
[----:B------:R-:W-:Y:S01]  /*29df0*/  SEL R60, R76, R73, P0 ;  /* 0x000000494c3c7207 */ /* 0x000fe20000000000 */
[----:B------:R-:W-:-:S07]  /*29e00*/  IMAD.MOV.U32 R72, RZ, RZ, R14 ;  /* 0x000000ffff487224 */ /* 0x000fce00078e000e */
[----:B------:R-:W-:Y:S05]  /*29e10*/  WARPSYNC.COLLECTIVE R15, `(.L_x_6770) ;  /* 0x000000000f087348 */ /* 0x000fea0003c00000 */
[----:B------:R0:W1:Y:S02]  /*29e20*/  SHFL.IDX P6, R14, R13, R12, R11 ;  /* 0x0000000c0d0e7389 */ /* 0x00006400000c000b */
[----:B01----:R-:W-:Y:S01]  /*29e30*/  ENDCOLLECTIVE ;  /* 0x000000000000791b */ /* 0x003fe20003800000 */
.L_x_6770:
[----:B------:R-:W-:Y:S01]  /*29e40*/  IMAD.MOV.U32 R13, RZ, RZ, R56 ;  /* 0x000000ffff0d7224 */ /* 0x000fe200078e0038 */
[----:B------:R-:W-:Y:S01]  /*29e50*/  SEL R56, R70, R69, P0 ;  /* 0x0000004546387207 */ /* 0x000fe20000000000 */
[----:B------:R-:W-:-:S07]  /*29e60*/  IMAD.MOV.U32 R75, RZ, RZ, R14 ;  /* 0x000000ffff4b7224 */ /* 0x000fce00078e000e */
[----:B------:R-:W-:Y:S05]  /*29e70*/  WARPSYNC.COLLECTIVE R15, `(.L_x_6771) ;  /* 0x000000000f087348 */ /* 0x000fea0003c00000 */
[----:B------:R0:W1:Y:S02]  /*29e80*/  SHFL.IDX P6, R14, R13, R12, R11 ;  /* 0x0000000c0d0e7389 */ /* 0x00006400000c000b */
[----:B01----:R-:W-:Y:S01]  /*29e90*/  ENDCOLLECTIVE ;  /* 0x000000000000791b */ /* 0x003fe20003800000 */
.L_x_6771:
[----:B------:R-:W-:Y:S01]  /*29ea0*/  SEL R71, R75, R74, P0 ;  /* 0x0000004a4b477207 */ /* 0x000fe20000000000 */
[----:B------:R-:W-:Y:S01]  /*29eb0*/  IMAD.MOV.U32 R13, RZ, RZ, R68 ;  /* 0x000000ffff0d7224 */ /* 0x000fe200078e0044 */
[----:B------:R-:W-:Y:S01]  /*29ec0*/  MOV R12, R7 ;  /* 0x00000007000c7202 */ /* 0x000fe20000000f00 */
[----:B------:R-:W-:-:S07]  /*29ed0*/  IMAD.MOV.U32 R77, RZ, RZ, R14 ;  /* 0x000000ffff4d7224 */ /* 0x000fce00078e000e */
[----:B------:R-:W-:Y:S05]  /*29ee0*/  WARPSYNC.COLLECTIVE R15, `(.L_x_6772) ;  /* 0x000000000f087348 */ /* 0x000fea0003c00000 */
[----:B------:R0:W1:Y:S02]  /*29ef0*/  SHFL.IDX P6, R14, R13, R12, R11 ;  /* 0x0000000c0d0e7389 */ /* 0x00006400000c000b */
[----:B01----:R-:W-:Y:S01]  /*29f00*/  ENDCOLLECTIVE ;  /* 0x000000000000791b */ /* 0x003fe20003800000 */
.L_x_6772:
[----:B------:R-:W-:Y:S02]  /*29f10*/  IMAD.MOV.U32 R13, RZ, RZ, R66 ;  /* 0x000000ffff0d7224 */ /* 0x000fe400078e0042 */
[----:B------:R-:W-:-:S07]  /*29f20*/  IMAD.MOV.U32 R9, RZ, RZ, R14 ;  /* 0x000000ffff097224 */ /* 0x000fce00078e000e */
[----:B------:R-:W-:Y:S05]  /*29f30*/  WARPSYNC.COLLECTIVE R15, `(.L_x_6773) ;  /* 0x000000000f087348 */ /* 0x000fea0003c00000 */
[----:B------:R0:W1:Y:S02]  /*29f40*/  SHFL.IDX P6, R14, R13, R12, R11 ;  /* 0x0000000c0d0e7389 */ /* 0x00006400000c000b */
[----:B01----:R-:W-:Y:S01]  /*29f50*/  ENDCOLLECTIVE ;  /* 0x000000000000791b */ /* 0x003fe20003800000 */
.L_x_6773:
[----:B------:R-:W-:Y:S01]  /*29f60*/  IMAD.MOV.U32 R13, RZ, RZ, R54 ;  /* 0x000000ffff0d7224 */ /* 0x000fe200078e0036 */
[----:B------:R-:W-:Y:S02]  /*29f70*/  MOV R12, R5 ;  /* 0x00000005000c7202 */ /* 0x000fe40000000f00 */
[----:B------:R-:W-:Y:S02]  /*29f80*/  SEL R54, R69, R70, P0 ;  /* 0x0000004645367207 */ /* 0x000fe40000000000 */
[----:B------:R-:W-:Y:S02]  /*29f90*/  SEL R69, R74, R75, P0 ;  /* 0x0000004b4a457207 */ /* 0x000fe40000000000 */
[----:B------:R-:W-:Y:S01]  /*29fa0*/  SEL R70, R77, R72, P0 ;  /* 0x000000484d467207 */ /* 0x000fe20000000000 */
[----:B------:R-:W-:-:S07]  /*29fb0*/  IMAD.MOV.U32 R25, RZ, RZ, R14 ;  /* 0x000000ffff197224 */ /* 0x000fce00078e000e */
[----:B------:R-:W-:Y:S05]  /*29fc0*/  WARPSYNC.COLLECTIVE R15, `(.L_x_6774) ;  /* 0x000000000f087348 */ /* 0x000fea0003c00000 */
[----:B------:R0:W1:Y:S02]  /*29fd0*/  SHFL.IDX P6, R14, R13, R12, R11 ;  /* 0x0000000c0d0e7389 */ /* 0x00006400000c000b */
[----:B01----:R-:W-:Y:S01]  /*29fe0*/  ENDCOLLECTIVE ;  /* 0x000000000000791b */ /* 0x003fe20003800000 */
.L_x_6774:
[----:B------:R-:W-:Y:S01]  /*29ff0*/  IMAD.MOV.U32 R13, RZ, RZ, R52 ;  /* 0x000000ffff0d7224 */ /* 0x000fe200078e0034 */
[----:B------:R-:W-:Y:S01]  /*2a000*/  SEL R52, R72, R77, P0 ;  /* 0x0000004d48347207 */ /* 0x000fe20000000000 */
[----:B------:R-:W-:-:S07]  /*2a010*/  IMAD.MOV.U32 R66, RZ, RZ, R14 ;  /* 0x000000ffff427224 */ /* 0x000fce00078e000e */
[----:B------:R-:W-:Y:S05]  /*2a020*/  WARPSYNC.COLLECTIVE R15, `(.L_x_6775) ;  /* 0x000000000f087348 */ /* 0x000fea0003c00000 */
[----:B------:R0:W1:Y:S02]  /*2a030*/  SHFL.IDX P6, R14, R13, R12, R11 ;  /* 0x0000000c0d0e7389 */ /* 0x00006400000c000b */
[----:B01----:R-:W-:Y:S01]  /*2a040*/  ENDCOLLECTIVE ;  /* 0x000000000000791b */ /* 0x003fe20003800000 */
.L_x_6775:
[----:B------:R-:W-:Y:S01]  /*2a050*/  SEL R75, R66, R9, P0 ;  /* 0x00000009424b7207 */ /* 0x000fe20000000000 */
[----:B------:R-:W-:Y:S01]  /*2a060*/  IMAD.MOV.U32 R13, RZ, RZ, R64 ;  /* 0x000000ffff0d7224 */ /* 0x000fe200078e0040 */
[----:B------:R-:W-:Y:S01]  /*2a070*/  MOV R12, R7 ;  /* 0x00000007000c7202 */ /* 0x000fe20000000f00 */
[----:B------:R-:W-:-:S07]  /*2a080*/  IMAD.MOV.U32 R68, RZ, RZ, R14 ;  /* 0x000000ffff447224 */ /* 0x000fce00078e000e */
[----:B------:R-:W-:Y:S05]  /*2a090*/  WARPSYNC.COLLECTIVE R15, `(.L_x_6776) ;  /* 0x000000000f087348 */ /* 0x000fea0003c00000 */
[----:B------:R0:W1:Y:S02]  /*2a0a0*/  SHFL.IDX P6, R14, R13, R12, R11 ;  /* 0x0000000c0d0e7389 */ /* 0x00006400000c000b */
[----:B01----:R-:W-:Y:S01]  /*2a0b0*/  ENDCOLLECTIVE ;  /* 0x000000000000791b */ /* 0x003fe20003800000 */
.L_x_6776:
        /* <DEDUP_REMOVED lines=9> */
.L_x_6777:
[----:B------:R-:W-:Y:S01]  /*2a150*/  IMAD.MOV.U32 R13, RZ, RZ, R30 ;  /* 0x000000ffff0d7224 */ /* 0x000fe200078e001e */
[----:B------:R-:W-:Y:S01]  /*2a160*/  MOV R12, R5 ;  /* 0x00000005000c7202 */ /* 0x000fe20000000f00 */
[----:B------:R-:W-:-:S07]  /*2a170*/  IMAD.MOV.U32 R29, RZ, RZ, R14 ;  /* 0x000000ffff1d7224 */ /* 0x000fce00078e000e */
[----:B------:R-:W-:Y:S05]  /*2a180*/  WARPSYNC.COLLECTIVE R15, `(.L_x_6778) ;  /* 0x000000000f087348 */ /* 0x000fea0003c00000 */
[----:B------:R0:W1:Y:S02]  /*2a190*/  SHFL.IDX P6, R14, R13, R12, R11 ;  /* 0x0000000c0d0e7389 */ /* 0x00006400000c000b */
[----:B01----:R-:W-:Y:S01]  /*2a1a0*/  ENDCOLLECTIVE ;  /* 0x000000000000791b */ /* 0x003fe20003800000 */
.L_x_6778:
[----:B------:R-:W-:Y:S02]  /*2a1b0*/  IMAD.MOV.U32 R13, RZ, RZ, R28 ;  /* 0x000000ffff0d7224 */ /* 0x000fe400078e001c */
[----:B------:R-:W-:-:S07]  /*2a1c0*/  IMAD.MOV.U32 R30, RZ, RZ, R14 ;  /* 0x000000ffff1e7224 */ /* 0x000fce00078e000e */
[----:B------:R-:W-:Y:S05]  /*2a1d0*/  WARPSYNC.COLLECTIVE R15, `(.L_x_6779) ;  /* 0x000000000f087348 */ /* 0x000fea0003c00000 */
[----:B------:R0:W1:Y:S02]  /*2a1e0*/  SHFL.IDX P6, R14, R13, R12, R11 ;  /* 0x0000000c0d0e7389 */ /* 0x00006400000c000b */
[----:B01----:R-:W-:Y:S01]  /*2a1f0*/  ENDCOLLECTIVE ;  /* 0x000000000000791b */ /* 0x003fe20003800000 */
.L_x_6779:
        /* <DEDUP_REMOVED lines=8> */
.L_x_6780:
[----:B------:R-:W-:Y:S02]  /*2a280*/  SEL R76, R29, R28, P0 ;  /* 0x0000001c1d4c7207 */ /* 0x000fe40000000000 */
[----:B------:R-:W-:Y:S01]  /*2a290*/  SEL R114, R28, R29, P0 ;  /* 0x0000001d1c727207 */ /* 0x000fe20000000000 */
[----:B------:R-:W-:Y:S02]  /*2a2a0*/  IMAD.MOV.U32 R13, RZ, RZ, R32 ;  /* 0x000000ffff0d7224 */ /* 0x000fe400078e0020 */
[----:B------:R-:W-:-:S07]  /*2a2b0*/  IMAD.MOV.U32 R34, RZ, RZ, R14 ;  /* 0x000000ffff227224 */ /* 0x000fce00078e000e */
[----:B------:R-:W-:Y:S05]  /*2a2c0*/  WARPSYNC.COLLECTIVE R15, `(.L_x_6781) ;  /* 0x000000000f087348 */ /* 0x000fea0003c00000 */
[----:B------:R0:W1:Y:S02]  /*2a2d0*/  SHFL.IDX P6, R14, R13, R12, R11 ;  /* 0x0000000c0d0e7389 */ /* 0x00006400000c000b */
[----:B01----:R-:W-:Y:S01]  /*2a2e0*/  ENDCOLLECTIVE ;  /* 0x000000000000791b */ /* 0x003fe20003800000 */
.L_x_6781:
[----:B------:R-:W-:Y:S01]  /*2a2f0*/  IMAD.MOV.U32 R13, RZ, RZ, R26 ;  /* 0x000000ffff0d7224 */ /* 0x000fe200078e001a */
[----:B------:R-:W-:Y:S01]  /*2a300*/  MOV R12, R5 ;  /* 0x00000005000c7202 */ /* 0x000fe20000000f00 */
[----:B------:R-:W-:-:S07]  /*2a310*/  IMAD.MOV.U32 R32, RZ, RZ, R14 ;  /* 0x000000ffff207224 */ /* 0x000fce00078e000e */
[----:B------:R-:W-:Y:S05]  /*2a320*/  WARPSYNC.COLLECTIVE R15, `(.L_x_6782) ;  /* 0x000000000f087348 */ /* 0x000fea0003c00000 */
[----:B------:R0:W1:Y:S02]  /*2a330*/  SHFL.IDX P6, R14, R13, R12, R11 ;  /* 0x0000000c0d0e7389 */ /* 0x00006400000c000b */
[----:B01----:R-:W-:Y:S01]  /*2a340*/  ENDCOLLECTIVE ;  /* 0x000000000000791b */ /* 0x003fe20003800000 */
.L_x_6782:
[----:B------:R-:W-:Y:S02]  /*2a350*/  IMAD.MOV.U32 R13, RZ, RZ, R24 ;  /* 0x000000ffff0d7224 */ /* 0x000fe400078e0018 */
[----:B------:R-:W-:-:S07]  /*2a360*/  IMAD.MOV.U32 R109, RZ, RZ, R14 ;  /* 0x000000ffff6d7224 */ /* 0x000fce00078e000e */
[----:B------:R-:W-:Y:S05]  /*2a370*/  WARPSYNC.COLLECTIVE R15, `(.L_x_6783) ;  /* 0x000000000f087348 */ /* 0x000fea0003c00000 */
[----:B------:R0:W1:Y:S02]  /*2a380*/  SHFL.IDX P6, R14, R13, R12, R11 ;  /* 0x0000000c0d0e7389 */ /* 0x00006400000c000b */
[----:B01----:R-:W-:Y:S01]  /*2a390*/  ENDCOLLECTIVE ;  /* 0x000000000000791b */ /* 0x003fe20003800000 */
.L_x_6783:
[----:B------:R-:W-:Y:S02]  /*2a3a0*/  SEL R119, R34, R109, P0 ;  /* 0x0000006d22777207 */ /* 0x000fe40000000000 */
[----:B------:R-:W-:Y:S01]  /*2a3b0*/  SEL R125, R109, R34, P0 ;  /* 0x000000226d7d7207 */ /* 0x000fe20000000000 */
[----:B------:R-:W-:Y:S02]  /*2a3c0*/  IMAD.MOV.U32 R109, RZ, RZ, RZ ;  /* 0x000000ffff6d7224 */ /* 0x000fe400078e00ff */
[----:B------:R-:W-:Y:S01]  /*2a3d0*/  IMAD.MOV.U32 R13, RZ, RZ, R10 ;  /* 0x000000ffff0d7224 */ /* 0x000fe200078e000a */
[----:B------:R-:W-:Y:S01]  /*2a3e0*/  MOV R12, R7 ;  /* 0x00000007000c7202 */ /* 0x000fe20000000f00 */
[----:B------:R-:W-:-:S07]  /*2a3f0*/  IMAD.MOV.U32 R111, RZ, RZ, R14 ;  /* 0x000000ffff6f7224 */ /* 0x000fce00078e000e */
[----:B------:R-:W-:Y:S05]  /*2a400*/  WARPSYNC.COLLECTIVE R15, `(.L_x_6784) ;  /* 0x000000000f087348 */ /* 0x000fea0003c00000 */
[----:B------:R0:W1:Y:S02]  /*2a410*/  SHFL.IDX P6, R14, R13, R12, R11 ;  /* 0x0000000c0d0e7389 */ /* 0x00006400000c000b */
[----:B01----:R-:W-:Y:S01]  /*2a420*/  ENDCOLLECTIVE ;  /* 0x000000000000791b */ /* 0x003fe20003800000 */
.L_x_6784:
[----:B------:R-:W-:Y:S02]  /*2a430*/  SEL R118, R32, R111, P0 ;  /* 0x0000006f20767207 */ /* 0x000fe40000000000 */
[----:B------:R-:W-:Y:S01]  /*2a440*/  SEL R124, R111, R32, P0 ;  /* 0x000000206f7c7207 */ /* 0x000fe20000000000 */
[----:B------:R-:W-:Y:S02]  /*2a450*/  IMAD.MOV.U32 R13, RZ, RZ, R4 ;  /* 0x000000ffff0d7224 */ /* 0x000fe400078e0004 */
[----:B------:R-:W-:-:S07]  /*2a460*/  IMAD.MOV.U32 R10, RZ, RZ, R14 ;  /* 0x000000ffff0a7224 */ /* 0x000fce00078e000e */
[----:B------:R-:W-:Y:S05]  /*2a470*/  WARPSYNC.COLLECTIVE R15, `(.L_x_6785) ;  /* 0x000000000f087348 */ /* 0x000fea0003c00000 */
[----:B------:R0:W1:Y:S02]  /*2a480*/  SHFL.IDX P6, R14, R13, R12, R11 ;  /* 0x0000000c0d0e7389 */ /* 0x00006400000c000b */
[----:B01----:R-:W-:Y:S01]  /*2a490*/  ENDCOLLECTIVE ;  /* 0x000000000000791b */ /* 0x003fe20003800000 */
.L_x_6785:
[----:B------:R-:W-:Y:S01]  /*2a4a0*/  IMAD.MOV.U32 R13, RZ, RZ, R8 ;  /* 0x000000ffff0d7224 */ /* 0x000fe200078e0008 */
[----:B------:R-:W-:Y:S01]  /*2a4b0*/  MOV R12, R5 ;  /* 0x00000005000c7202 */ /* 0x000fe20000000f00 */
[----:B------:R-:W-:-:S07]  /*2a4c0*/  IMAD.MOV.U32 R4, RZ, RZ, R14 ;  /* 0x000000ffff047224 */ /* 0x000fce00078e000e */
[----:B------:R-:W-:Y:S05]  /*2a4d0*/  WARPSYNC.COLLECTIVE R15, `(.L_x_6786) ;  /* 0x000000000f087348 */ /* 0x000fea0003c00000 */
[----:B------:R0:W1:Y:S02]  /*2a4e0*/  SHFL.IDX P6, R14, R13, R12, R11 ;  /* 0x0000000c0d0e7389 */ /* 0x00006400000c000b */
[----:B01----:R-:W-:Y:S01]  /*2a4f0*/  ENDCOLLECTIVE ;  /* 0x000000000000791b */ /* 0x003fe20003800000 */
.L_x_6786:
[----:B------:R-:W-:Y:S02]  /*2a500*/  IMAD.MOV.U32 R13, RZ, RZ, R6 ;  /* 0x000000ffff0d7224 */ /* 0x000fe400078e0006 */
[----:B------:R-:W-:-:S07]  /*2a510*/  IMAD.MOV.U32 R7, RZ, RZ, R14 ;  /* 0x000000ffff077224 */ /* 0x000fce00078e000e */
[----:B------:R-:W-:Y:S05]  /*2a520*/  WARPSYNC.COLLECTIVE R15, `(.L_x_6787) ;  /* 0x000000000f087348 */ /* 0x000fea0003c00000 */
[----:B------:R0:W1:Y:S02]  /*2a530*/  SHFL.IDX P6, R14, R13, R12, R11 ;  /* 0x0000000c0d0e7389 */ /* 0x00006400000c000b */
[----:B01----:R-:W-:Y:S01]  /*2a540*/  ENDCOLLECTIVE ;  /* 0x000000000000791b */ /* 0x003fe20003800000 */
.L_x_6787:
[----:B------:R-:W-:Y:S05]  /*2a550*/  BRA `(.L_x_6788) ;  /* 0xffffff3000547947 */ /* 0x000fea000383ffff */
.L_x_6548:
[----:B------:R-:W-:Y:S01]  /*2a560*/  IMAD.MOV.U32 R13, RZ, RZ, R3 ;  /* 0x000000ffff0d7224 */ /* 0x000fe200078e0003 */
[----:B------:R-:W-:Y:S01]  /*2a570*/  MOV R12, RZ ;  /* 0x000000ff000c7202 */ /* 0x000fe20000000f00 */
[----:B------:R-:W-:Y:S02]  /*2a580*/  IMAD.MOV.U32 R11, RZ, RZ, 0x181f ;  /* 0x0000181fff0b7424 */ /* 0x000fe400078e00ff */
[----:B------:R-:W-:-:S07]  /*2a590*/  IMAD.MOV.U32 R15, RZ, RZ, -0x1 ;  /* 0xffffffffff0f7424 */ /* 0x000fce00078e00ff */
[----:B-----5:R-:W-:Y:S05]  /*2a5a0*/  WARPSYNC.COLLECTIVE R15, `(.L_x_6789) ;  /* 0x000000000f087348 */ /* 0x020fea0003c00000 */
[----:B------:R0:W1:Y:S02]  /*2a5b0*/  SHFL.IDX P6, R14, R13, R12, R11 ;  /* 0x0000000c0d0e7389 */ /* 0x00006400000c000b */
[----:B01---5:R-:W-:Y:S01]  /*2a5c0*/  ENDCOLLECTIVE ;  /* 0x000000000000791b */ /* 0x023fe20003800000 */
.L_x_6789:
[----:B------:R-:W-:Y:S02]  /*2a5d0*/  IMAD.MOV.U32 R13, RZ, RZ, R2 ;  /* 0x000000ffff0d7224 */ /* 0x000fe400078e0002 */
[----:B------:R-:W-:-:S07]  /*2a5e0*/  IMAD.MOV.U32 R0, RZ, RZ, R14 ;  /* 0x000000ffff007224 */ /* 0x000fce00078e000e */
[----:B------:R-:W-:Y:S05]  /*2a5f0*/  WARPSYNC.COLLECTIVE R15, `(.L_x_6790) ;  /* 0x000000000f087348 */ /* 0x000fea0003c00000 */
[----:B------:R0:W1:Y:S02]  /*2a600*/  SHFL.IDX P6, R14, R13, R12, R11 ;  /* 0x0000000c0d0e7389 */ /* 0x00006400000c000b */
[----:B01----:R-:W-:Y:S01]  /*2a610*/  ENDCOLLECTIVE ;  /* 0x000000000000791b */ /* 0x003fe20003800000 */
.L_x_6790:
[----:B------:R-:W-:Y:S05]  /*2a620*/  BRA `(.L_x_6791) ;  /* 0xffffff4000107947 */ /* 0x000fea000383ffff */
.L_x_6551:
[----:B------:R-:W-:Y:S01]  /*2a630*/  BSSY B1, `(.L_x_6792) ;  /* 0x0000008000017945 */ /* 0x000fe20003800000 */
[----:B------:R-:W-:Y:S01]  /*2a640*/  MOV R13, R3 ;  /* 0x00000003000d7202 */ /* 0x000fe20000000f00 */
[----:B------:R-:W-:Y:S02]  /*2a650*/  IMAD.MOV.U32 R12, RZ, RZ, 0x1 ;  /* 0x00000001ff0c7424 */ /* 0x000fe400078e00ff */
[----:B------:R-:W-:Y:S02]  /*2a660*/  IMAD.MOV.U32 R11, RZ, RZ, 0x181f ;  /* 0x0000181fff0b7424 */ /* 0x000fe400078e00ff */
[----:B---3--:R-:W-:-:S07]  /*2a670*/  IMAD.MOV.U32 R15, RZ, RZ, -0x1 ;  /* 0xffffffffff0f7424 */ /* 0x008fce00078e00ff */
[----:B012--5:R-:W-:Y:S05]  /*2a680*/  WARPSYNC.COLLECTIVE R15, `(.L_x_6793) ;  /* 0x000000000f087348 */ /* 0x027fea0003c00000 */
[----:B--2---:R2:W3:Y:S02]  /*2a690*/  SHFL.IDX P6, R14, R13, R12, R11 ;  /* 0x0000000c0d0e7389 */ /* 0x0044e400000c000b */
[----:B0123-5:R-:W-:Y:S01]  /*2a6a0*/  ENDCOLLECTIVE ;  /* 0x000000000000791b */ /* 0x02ffe20003800000 */
.L_x_6793:
[----:B------:R-:W-:Y:S05]  /*2a6b0*/  BSYNC B1 ;  /* 0x0000000000017941 */ /* 0x000fea0003800000 */
.L_x_6792:
        /* <DEDUP_REMOVED lines=8> */
.L_x_6794:
[----:B------:R-:W-:Y:S05]  /*2a740*/  BRA `(.L_x_6795) ;  /* 0xffffff40001c7947 */ /* 0x000fea000383ffff */
.L_x_6554:
        /* <DEDUP_REMOVED lines=8> */
.L_x_6797:
[----:B------:R-:W-:Y:S05]  /*2a7d0*/  BSYNC B1 ;  /* 0x0000000000017941 */ /* 0x000fea0003800000 */
.L_x_6796:
        /* <DEDUP_REMOVED lines=8> */
.L_x_6798:
[----:B------:R-:W-:Y:S05]  /*2a860*/  BRA `(.L_x_6799) ;  /* 0xffffff4000287947 */ /* 0x000fea000383ffff */
.L_x_6557:
        /* <DEDUP_REMOVED lines=8> */
.L_x_6801:
[----:B------:R-:W-:Y:S05]  /*2a8f0*/  BSYNC B1 ;  /* 0x0000000000017941 */ /* 0x000fea0003800000 */
.L_x_6800:
        /* <DEDUP_REMOVED lines=8> */
.L_x_6802:
[----:B------:R-:W-:Y:S05]  /*2a980*/  BRA `(.L_x_6803) ;  /* 0xffffff4000347947 */ /* 0x000fea000383ffff */
.L_x_6559:
[----:B------:R-:W-:Y:S01]  /*2a990*/  IMAD.MOV.U32 R13, RZ, RZ, R6 ;  /* 0x000000ffff0d7224 */ /* 0x000fe200078e0006 */
[----:B------:R-:W-:Y:S01]  /*2a9a0*/  MOV R15, 0xffffffff ;  /* 0xffffffff000f7802 */ /* 0x000fe20000000f00 */
[----:B------:R-:W-:Y:S02]  /*2a9b0*/  IMAD.MOV.U32 R12, RZ, RZ, RZ ;  /* 0x000000ffff0c7224 */ /* 0x000fe400078e00ff */
[----:B------:R-:W-:-:S07]  /*2a9c0*/  IMAD.MOV.U32 R11, RZ, RZ, 0x1c1f ;  /* 0x00001c1fff0b7424 */ /* 0x000fce00078e00ff */
[----:B------:R-:W-:Y:S05]  /*2a9d0*/  WARPSYNC.COLLECTIVE R15, `(.L_x_6804) ;  /* 0x000000000f087348 */ /* 0x000fea0003c00000 */
[----:B------:R0:W1:Y:S02]  /*2a9e0*/  SHFL.IDX P6, R14, R13, R12, R11 ;  /* 0x0000000c0d0e7389 */ /* 0x00006400000c000b */
[----:B01----:R-:W-:Y:S01]  /*2a9f0*/  ENDCOLLECTIVE ;  /* 0x000000000000791b */ /* 0x003fe20003800000 */
.L_x_6804:
[----:B------:R-:W-:Y:S02]  /*2aa00*/  IMAD.MOV.U32 R13, RZ, RZ, R4 ;  /* 0x000000ffff0d7224 */ /* 0x000fe400078e0004 */
[----:B------:R-:W-:-:S07]  /*2aa10*/  IMAD.MOV.U32 R5, RZ, RZ, R14 ;  /* 0x000000ffff057224 */ /* 0x000fce00078e000e */
[----:B------:R-:W-:Y:S05]  /*2aa20*/  WARPSYNC.COLLECTIVE R15, `(.L_x_6805) ;  /* 0x000000000f087348 */ /* 0x000fea0003c00000 */
[----:B------:R0:W1:Y:S02]  /*2aa30*/  SHFL.IDX P6, R14, R13, R12, R11 ;  /* 0x0000000c0d0e7389 */ /* 0x00006400000c000b */
[----:B01----:R-:W-:Y:S01]  /*2aa40*/  ENDCOLLECTIVE ;  /* 0x000000000000791b */ /* 0x003fe20003800000 */
.L_x_6805:
[----:B------:R-:W-:Y:S05]  /*2aa50*/  BRA `(.L_x_6806) ;  /* 0xffffff4400587947 */ /* 0x000fea000383ffff */
.L_x_6562:
[----:B------:R-:W-:Y:S01]  /*2aa60*/  BSSY B1, `(.L_x_6807) ;  /* 0x0000008000017945 */ /* 0x000fe20003800000 */
[----:B0-----:R-:W-:Y:S01]  /*2aa70*/  IMAD.MOV.U32 R13, RZ, RZ, R6 ;  /* 0x000000ffff0d7224 */ /* 0x001fe200078e0006 */
[----:B------:R-:W-:Y:S01]  /*2aa80*/  MOV R11, 0x1c1f ;  /* 0x00001c1f000b7802 */ /* 0x000fe20000000f00 */
[----:B------:R-:W-:Y:S02]  /*2aa90*/  IMAD.MOV.U32 R12, RZ, RZ, 0x1 ;  /* 0x00000001ff0c7424 */ /* 0x000fe400078e00ff */
[----:B------:R-:W-:-:S07]  /*2aaa0*/  IMAD.MOV.U32 R15, RZ, RZ, -0x1 ;  /* 0xffffffffff0f7424 */ /* 0x000fce00078e00ff */
[----:B-12---:R-:W-:Y:S05]  /*2aab0*/  WARPSYNC.COLLECTIVE R15, `(.L_x_6808) ;  /* 0x000000000f087348 */ /* 0x006fea0003c00000 */
[----:B--2---:R0:W2:Y:S02]  /*2aac0*/  SHFL.IDX P6, R14, R13, R12, R11 ;  /* 0x0000000c0d0e7389 */ /* 0x0040a400000c000b */
[----:B012---:R-:W-:Y:S01]  /*2aad0*/  ENDCOLLECTIVE ;  /* 0x000000000000791b */ /* 0x007fe20003800000 */
.L_x_6808:
[----:B------:R-:W-:Y:S05]  /*2aae0*/  BSYNC B1 ;  /* 0x0000000000017941 */ /* 0x000fea0003800000 */
.L_x_6807:
        /* <DEDUP_REMOVED lines=8> */
.L_x_6809:
[----:B------:R-:W-:Y:S05]  /*2ab70*/  BRA `(.L_x_6810) ;  /* 0xffffff48007c7947 */ /* 0x000fea000383ffff */
.L_x_6566:
[----:B------:R-:W-:Y:S01]  /*2ab80*/  IMAD.MOV.U32 R13, RZ, RZ, R3 ;  /* 0x000000ffff0d7224 */ /* 0x000fe200078e0003 */
[----:B------:R-:W-:Y:S01]  /*2ab90*/  MOV R15, 0xffffffff ;  /* 0xffffffff000f7802 */ /* 0x000fe20000000f00 */
[----:B------:R-:W-:Y:S02]  /*2aba0*/  IMAD.MOV.U32 R12, RZ, RZ, RZ ;  /* 0x000000ffff0c7224 */ /* 0x000fe400078e00ff */
[----:B------:R-:W-:-:S07]  /*2abb0*/  IMAD.MOV.U32 R11, RZ, RZ, 0x181f ;  /* 0x0000181fff0b7424 */ /* 0x000fce00078e00ff */
[----:B------:R-:W-:Y:S05]  /*2abc0*/  WARPSYNC.COLLECTIVE R15, `(.L_x_6811) ;  /* 0x000000000f087348 */ /* 0x000fea0003c00000 */
[----:B------:R0:W1:Y:S02]  /*2abd0*/  SHFL.IDX P6, R14, R13, R12, R11 ;  /* 0x0000000c0d0e7389 */ /* 0x00006400000c000b */
[----:B01----:R-:W-:Y:S01]  /*2abe0*/  ENDCOLLECTIVE ;  /* 0x000000000000791b */ /* 0x003fe20003800000 */
.L_x_6811:
[----:B------:R-:W-:Y:S02]  /*2abf0*/  IMAD.MOV.U32 R13, RZ, RZ, R2 ;  /* 0x000000ffff0d7224 */ /* 0x000fe400078e0002 */
[----:B------:R-:W-:-:S07]  /*2ac00*/  IMAD.MOV.U32 R0, RZ, RZ, R14 ;  /* 0x000000ffff007224 */ /* 0x000fce00078e000e */
[----:B------:R-:W-:Y:S05]  /*2ac10*/  WARPSYNC.COLLECTIVE R15, `(.L_x_6812) ;  /* 0x000000000f087348 */ /* 0x000fea0003c00000 */
[----:B------:R0:W1:Y:S02]  /*2ac20*/  SHFL.IDX P6, R14, R13, R12, R11 ;  /* 0x0000000c0d0e7389 */ /* 0x00006400000c000b */
[----:B01----:R-:W-:Y:S01]  /*2ac30*/  ENDCOLLECTIVE ;  /* 0x000000000000791b */ /* 0x003fe20003800000 */
.L_x_6812:
[----:B------:R-:W-:Y:S05]  /*2ac40*/  BRA `(.L_x_6813) ;  /* 0xffffff5400cc7947 */ /* 0x000fea000383ffff */
.L_x_6569:
[----:B------:R-:W-:Y:S01]  /*2ac50*/  BSSY B1, `(.L_x_6814) ;  /* 0x0000008000017945 */ /* 0x000fe20003800000 */
[----:B------:R-:W-:Y:S01]  /*2ac60*/  IMAD.MOV.U32 R13, RZ, RZ, R3 ;  /* 0x000000ffff0d7224 */ /* 0x000fe200078e0003 */
[----:B------:R-:W-:Y:S01]  /*2ac70*/  MOV R11, 0x181f ;  /* 0x0000181f000b7802 */ /* 0x000fe20000000f00 */
[----:B------:R-:W-:Y:S02]  /*2ac80*/  IMAD.MOV.U32 R12, RZ, RZ, 0x1 ;  /* 0x00000001ff0c7424 */ /* 0x000fe400078e00ff */
[----:B---3--:R-:W-:-:S07]  /*2ac90*/  IMAD.MOV.U32 R15, RZ, RZ, -0x1 ;  /* 0xffffffffff0f7424 */ /* 0x008fce00078e00ff */
[----:B012---:R-:W-:Y:S05]  /*2aca0*/  WARPSYNC.COLLECTIVE R15, `(.L_x_6815) ;  /* 0x000000000f087348 */ /* 0x007fea0003c00000 */
[----:B--2---:R2:W3:Y:S02]  /*2acb0*/  SHFL.IDX P6, R14, R13, R12, R11 ;  /* 0x0000000c0d0e7389 */ /* 0x0044e400000c000b */
[----:B0123--:R-:W-:Y:S01]  /*2acc0*/  ENDCOLLECTIVE ;  /* 0x000000000000791b */ /* 0x00ffe20003800000 */
.L_x_6815:
[----:B------:R-:W-:Y:S05]  /*2acd0*/  BSYNC B1 ;  /* 0x0000000000017941 */ /* 0x000fea0003800000 */
.L_x_6814:
        /* <DEDUP_REMOVED lines=8> */
.L_x_6816:
[----:B------:R-:W-:Y:S05]  /*2ad60*/  BRA `(.L_x_6817) ;  /* 0xffffff5400e07947 */ /* 0x000fea000383ffff */
.L_x_6572:
[----:B------:R-:W-:Y:S01]  /*2ad70*/  BSSY B1, `(.L_x_6818) ;  /* 0x0000008000017945 */ /* 0x000fe20003800000 */
[----:B------:R-:W-:Y:S01]  /*2ad80*/  IMAD.MOV.U32 R13, RZ, RZ, R3 ;  /* 0x000000ffff0d7224 */ /* 0x000fe200078e0003 */
[----:B---3--:R-:W-:Y:S01]  /*2ad90*/  MOV R15, 0xffffffff ;  /* 0xffffffff000f7802 */ /* 0x008fe20000000f00 */
[----:B------:R-:W-:Y:S02]  /*2ada0*/  IMAD.MOV.U32 R12, RZ, RZ, 0x2 ;  /* 0x00000002ff0c7424 */ /* 0x000fe400078e00ff */
[----:B------:R-:W-:-:S07]  /*2adb0*/  IMAD.MOV.U32 R11, RZ, RZ, 0x181f ;  /* 0x0000181fff0b7424 */ /* 0x000fce00078e00ff */
[----:B012-4-:R-:W-:Y:S05]  /*2adc0*/  WARPSYNC.COLLECTIVE R15, `(.L_x_6819) ;  /* 0x000000000f087348 */ /* 0x017fea0003c00000 */
[----:B--2---:R2:W3:Y:S02]  /*2add0*/  SHFL.IDX P6, R14, R13, R12, R11 ;  /* 0x0000000c0d0e7389 */ /* 0x0044e400000c000b */
[----:B01234-:R-:W-:Y:S01]  /*2ade0*/  ENDCOLLECTIVE ;  /* 0x000000000000791b */ /* 0x01ffe20003800000 */
.L_x_6819:
[----:B------:R-:W-:Y:S05]  /*2adf0*/  BSYNC B1 ;  /* 0x0000000000017941 */ /* 0x000fea0003800000 */
.L_x_6818:
        /* <DEDUP_REMOVED lines=8> */
.L_x_6820:
[----:B------:R-:W-:Y:S05]  /*2ae80*/  BRA `(.L_x_6821) ;  /* 0xffffff5400f07947 */ /* 0x000fea000383ffff */
.L_x_6575:
        /* <DEDUP_REMOVED lines=8> */
.L_x_6823:
[----:B------:R-:W-:Y:S05]  /*2af10*/  BSYNC B1 ;  /* 0x0000000000017941 */ /* 0x000fea0003800000 */
.L_x_6822:
        /* <DEDUP_REMOVED lines=8> */
.L_x_6824:
[----:B------:R-:W-:Y:S05]  /*2afa0*/  BRA `(.L_x_6825) ;  /* 0xffffff5800007947 */ /* 0x000fea000383ffff */
.L_x_6592:
        /* <DEDUP_REMOVED lines=8> */
[----:B------:R-:W-:Y:S05]  /*2b030*/  WARPSYNC.COLLECTIVE R15, `(.L_x_6827) ;  /* 0x000000000f087348 */ /* 0x000fea0003c00000 */
[----:B------:R0:W1:Y:S02]  /*2b040*/  SHFL.IDX P6, R14, R13, R12, R11 ;  /* 0x0000000c0d0e7389 */ /* 0x00006400000c000b */
[----:B01----:R-:W-:Y:S01]  /*2b050*/  ENDCOLLECTIVE ;  /* 0x000000000000791b */ /* 0x003fe20003800000 */
.L_x_6827:
[----:B------:R-:W-:Y:S05]  /*2b060*/  BSYNC B1 ;  /* 0x0000000000017941 */ /* 0x000fea0003800000 */
.L_x_6826:
[----:B------:R-:W-:Y:S05]  /*2b070*/  BRA `(.L_x_6828) ;  /* 0xffffff7000b07947 */ /* 0x000fea000383ffff */
.L_x_6594:
[----:B------:R-:W-:Y:S01]  /*2b080*/  BSSY B1, `(.L_x_6829) ;  /* 0x0000006000017945 */ /* 0x000fe20003800000 */
[----:B------:R-:W-:-:S07]  /*2b090*/  IMAD.MOV.U32 R15, RZ, RZ, -0x1 ;  /* 0xffffffffff0f7424 */ /* 0x000fce00078e00ff */
[----:B0-----:R-:W-:Y:S05]  /*2b0a0*/  WARPSYNC.COLLECTIVE R15, `(.L_x_6830) ;  /* 0x000000000f0c7348 */ /* 0x001fea0003c00000 */
[----:B------:R-:W-:Y:S02]  /*2b0b0*/  ELECT P6, UR62, PT ;  /* 0x00000000003e782f */ /* 0x000fe400038c0000 */
[----:B------:R-:W-:Y:S01]  /*2b0c0*/  MOV R14, UR62 ;  /* 0x0000003e000e7c02 */ /* 0x000fe20008000f00 */
[----:B0-----:R-:W-:Y:S10]  /*2b0d0*/  ENDCOLLECTIVE ;  /* 0x000000000000791b */ /* 0x001ff40003800000 */
.L_x_6830:
[----:B------:R-:W-:Y:S05]  /*2b0e0*/  BSYNC B1 ;  /* 0x0000000000017941 */ /* 0x000fea0003800000 */
.L_x_6829:
[----:B------:R-:W-:Y:S05]  /*2b0f0*/  BRA `(.L_x_6593) ;  /* 0xffffff7000a87947 */ /* 0x000fea000383ffff */
.L_x_6596:
[----:B0-----:R0:W1:Y:S02]  /*2b100*/  SYNCS.PHASECHK.TRANS64.TRYWAIT P0, [R18+URZ+0x2e820], R2 ;  /* 0x02e82002120075a7 */ /* 0x001064000800017f */
[----:B-1----:R-:W-:Y:S05]  /*2b110*/  @!P0 NANOSLEEP.SYNCS 0x989680 ;  /* 0x009896800000895d */ /* 0x002fea0003900000 */
[----:B------:R-:W1:Y:S02]  /*2b120*/  @!P0 SYNCS.PHASECHK.TRANS64 P0, [R18+URZ+0x2e820], R2 ;  /* 0x02e82002120085a7 */ /* 0x000e64000800007f */
[----:B-1----:R-:W-:Y:S05]  /*2b130*/  @!P0 BRA `(.L_x_6596) ;  /* 0xfffffffc00f08947 */ /* 0x002fea000383ffff */
[----:B------:R-:W-:Y:S05]  /*2b140*/  BRA `(.L_x_6831) ;  /* 0xffffff7000b87947 */ /* 0x000fea000383ffff */
.L_x_6600:
[----:B-1----:R1:W2:Y:S02]  /*2b150*/  SYNCS.PHASECHK.TRANS64.TRYWAIT P0, [R5+URZ+0x2e8a0], R7 ;  /* 0x02e8a007050075a7 */ /* 0x0022a4000800017f */
[----:B--2---:R-:W-:Y:S05]  /*2b160*/  @!P0 NANOSLEEP.SYNCS 0x989680 ;  /* 0x009896800000895d */ /* 0x004fea0003900000 */
[----:B------:R-:W2:Y:S02]  /*2b170*/  @!P0 SYNCS.PHASECHK.TRANS64 P0, [R5+URZ+0x2e8a0], R7 ;  /* 0x02e8a007050085a7 */ /* 0x000ea4000800007f */
[----:B--2---:R-:W-:Y:S05]  /*2b180*/  @!P0 BRA `(.L_x_6600) ;  /* 0xfffffffc00f08947 */ /* 0x004fea000383ffff */
[----:B------:R-:W-:Y:S05]  /*2b190*/  BRA `(.L_x_6832) ;  /* 0xffffff7000d87947 */ /* 0x000fea000383ffff */
.L_x_6605:
[----:B0-----:R0:W2:Y:S02]  /*2b1a0*/  SYNCS.PHASECHK.TRANS64.TRYWAIT P0, [R5+URZ+0x2e8c0], R7 ;  /* 0x02e8c007050075a7 */ /* 0x0010a4000800017f */
[----:B--2---:R-:W-:Y:S05]  /*2b1b0*/  @!P0 NANOSLEEP.SYNCS 0x989680 ;  /* 0x009896800000895d */ /* 0x004fea0003900000 */
[----:B------:R-:W2:Y:S02]  /*2b1c0*/  @!P0 SYNCS.PHASECHK.TRANS64 P0, [R5+URZ+0x2e8c0], R7 ;  /* 0x02e8c007050085a7 */ /* 0x000ea4000800007f */
[----:B--2---:R-:W-:Y:S05]  /*2b1d0*/  @!P0 BRA `(.L_x_6605) ;  /* 0xfffffffc00f08947 */ /* 0x004fea000383ffff */
[----:B------:R-:W-:Y:S05]  /*2b1e0*/  BRA `(.L_x_6833) ;  /* 0xffffff7400587947 */ /* 0x000fea000383ffff */
.L_x_6612:
[----:B0-----:R0:W1:Y:S02]  /*2b1f0*/  SYNCS.PHASECHK.TRANS64.TRYWAIT P2, [R3+URZ+0x2e8a0], R4 ;  /* 0x02e8a004030075a7 */ /* 0x001064000804017f */
[----:B-1----:R-:W-:Y:S05]  /*2b200*/  @!P2 NANOSLEEP.SYNCS 0x989680 ;  /* 0x009896800000a95d */ /* 0x002fea0003900000 */
[----:B------:R-:W1:Y:S02]  /*2b210*/  @!P2 SYNCS.PHASECHK.TRANS64 P2, [R3+URZ+0x2e8a0], R4 ;  /* 0x02e8a0040300a5a7 */ /* 0x000e64000804007f */
[----:B-1----:R-:W-:Y:S05]  /*2b220*/  @!P2 BRA `(.L_x_6612) ;  /* 0xfffffffc00f0a947 */ /* 0x002fea000383ffff */
[----:B------:R-:W-:Y:S05]  /*2b230*/  BRA `(.L_x_6834) ;  /* 0xffffff78002c7947 */ /* 0x000fea000383ffff */
.L_x_6617:
[----:B-1----:R1:W2:Y:S02]  /*2b240*/  SYNCS.PHASECHK.TRANS64.TRYWAIT P2, [R3+URZ+0x2e8c0], R4 ;  /* 0x02e8c004030075a7 */ /* 0x0022a4000804017f */
[----:B--2---:R-:W-:Y:S05]  /*2b250*/  @!P2 NANOSLEEP.SYNCS 0x989680 ;  /* 0x009896800000a95d */ /* 0x004fea0003900000 */
[----:B------:R-:W2:Y:S02]  /*2b260*/  @!P2 SYNCS.PHASECHK.TRANS64 P2, [R3+URZ+0x2e8c0], R4 ;  /* 0x02e8c0040300a5a7 */ /* 0x000ea4000804007f */
[----:B--2---:R-:W-:Y:S05]  /*2b270*/  @!P2 BRA `(.L_x_6617) ;  /* 0xfffffffc00f0a947 */ /* 0x004fea000383ffff */
[----:B------:R-:W-:Y:S05]  /*2b280*/  BRA `(.L_x_6835) ;  /* 0xffffff7800a87947 */ /* 0x000fea000383ffff */
.L_x_6634:
        /* <DEDUP_REMOVED lines=11> */
.L_x_6837:
[----:B------:R-:W-:Y:S05]  /*2b340*/  BSYNC B0 ;  /* 0x0000000000007941 */ /* 0x000fea0003800000 */
.L_x_6836:
[----:B------:R-:W-:Y:S05]  /*2b350*/  BRA `(.L_x_6838) ;  /* 0xffffff8400c87947 */ /* 0x000fea000383ffff */
.L_x_6636:
[----:B------:R-:W-:Y:S01]  /*2b360*/  BSSY B0, `(.L_x_6839) ;  /* 0x0000006000007945 */ /* 0x000fe20003800000 */
[----:B------:R-:W-:-:S07]  /*2b370*/  IMAD.MOV.U32 R15, RZ, RZ, -0x1 ;  /* 0xffffffffff0f7424 */ /* 0x000fce00078e00ff */
[----:B01----:R-:W-:Y:S05]  /*2b380*/  WARPSYNC.COLLECTIVE R15, `(.L_x_6840) ;  /* 0x000000000f0c7348 */ /* 0x003fea0003c00000 */
[----:B------:R-:W-:Y:S02]  /*2b390*/  ELECT P6, UR62, PT ;  /* 0x00000000003e782f */ /* 0x000fe400038c0000 */
[----:B------:R-:W-:Y:S01]  /*2b3a0*/  MOV R14, UR62 ;  /* 0x0000003e000e7c02 */ /* 0x000fe20008000f00 */
[----:B01----:R-:W-:Y:S10]  /*2b3b0*/  ENDCOLLECTIVE ;  /* 0x000000000000791b */ /* 0x003ff40003800000 */
.L_x_6840:
[----:B------:R-:W-:Y:S05]  /*2b3c0*/  BSYNC B0 ;  /* 0x0000000000007941 */ /* 0x000fea0003800000 */
.L_x_6839:
[----:B------:R-:W-:Y:S05]  /*2b3d0*/  BRA `(.L_x_6841) ;  /* 0xffffff8400d07947 */ /* 0x000fea000383ffff */
.L_x_6638:
[----:B0-----:R0:W1:Y:S02]  /*2b3e0*/  SYNCS.PHASECHK.TRANS64.TRYWAIT P0, [R0+URZ+0x2e880], R3 ;  /* 0x02e88003000075a7 */ /* 0x001064000800017f */
[----:B-1----:R-:W-:Y:S05]  /*2b3f0*/  @!P0 NANOSLEEP.SYNCS 0x989680 ;  /* 0x009896800000895d */ /* 0x002fea0003900000 */
[----:B------:R-:W1:Y:S02]  /*2b400*/  @!P0 SYNCS.PHASECHK.TRANS64 P0, [R0+URZ+0x2e880], R3 ;  /* 0x02e88003000085a7 */ /* 0x000e64000800007f */
[----:B-1----:R-:W-:Y:S05]  /*2b410*/  @!P0 BRA `(.L_x_6638) ;  /* 0xfffffffc00f08947 */ /* 0x002fea000383ffff */
[----:B------:R-:W-:Y:S05]  /*2b420*/  BRA `(.L_x_6842) ;  /* 0xffffff8800407947 */ /* 0x000fea000383ffff */
.L_x_6640:
[----:B-1----:R1:W2:Y:S02]  /*2b430*/  SYNCS.PHASECHK.TRANS64.TRYWAIT P0, [R0+URZ+0x2e840], R3 ;  /* 0x02e84003000075a7 */ /* 0x0022a4000800017f */
[----:B--2---:R-:W-:Y:S05]  /*2b440*/  @!P0 NANOSLEEP.SYNCS 0x989680 ;  /* 0x009896800000895d */ /* 0x004fea0003900000 */
[----:B------:R-:W2:Y:S02]  /*2b450*/  @!P0 SYNCS.PHASECHK.TRANS64 P0, [R0+URZ+0x2e840], R3 ;  /* 0x02e84003000085a7 */ /* 0x000ea4000800007f */
[----:B--2---:R-:W-:Y:S05]  /*2b460*/  @!P0 BRA `(.L_x_6640) ;  /* 0xfffffffc00f08947 */ /* 0x004fea000383ffff */
[----:B------:R-:W-:Y:S05]  /*2b470*/  BRA `(.L_x_6843) ;  /* 0xffffff8800987947 */ /* 0x000fea000383ffff */
.L_x_6644:
[----:B------:R-:W2:Y:S01]  /*2b480*/  LDL.LU R11, [R1+0x6c] ;  /* 0x00006c00010b7983 */ /* 0x000ea20000300800 */
[----:B------:R-:W-:Y:S01]  /*2b490*/  MOV R13, R3 ;  /* 0x00000003000d7202 */ /* 0x000fe20000000f00 */
[----:B------:R-:W-:Y:S01]  /*2b4a0*/  IMAD.MOV.U32 R12, RZ, RZ, RZ ;  /* 0x000000ffff0c7224 */ /* 0x000fe200078e00ff */
[----:B------:R-:W-:Y:S01]  /*2b4b0*/  LOP3.LUT R7, R7, 0x7f, RZ, 0xc0, !PT ;  /* 0x0000007f07077812 */ /* 0x000fe200078ec0ff */
[----:B------:R-:W-:-:S03]  /*2b4c0*/  IMAD.MOV.U32 R15, RZ, RZ, -0x1 ;  /* 0xffffffffff0f7424 */ /* 0x000fc600078e00ff */
        /* <DEDUP_REMOVED lines=9> */
.L_x_6844:
[----:B------:R-:W-:Y:S01]  /*2b560*/  MOV R13, R4 ;  /* 0x00000004000d7202 */ /* 0x000fe20000000f00 */
[----:B------:R-:W-:-:S07]  /*2b570*/  IMAD.MOV.U32 R6, RZ, RZ, R14 ;  /* 0x000000ffff067224 */ /* 0x000fce00078e000e */
[----:B------:R-:W-:Y:S05]  /*2b580*/  WARPSYNC.COLLECTIVE R15, `(.L_x_6845) ;  /* 0x000000000f087348 */ /* 0x000fea0003c00000 */
[----:B------:R0:W1:Y:S02]  /*2b590*/  SHFL.IDX P6, R14, R13, R12, R11 ;  /* 0x0000000c0d0e7389 */ /* 0x00006400000c000b */
[----:B01----:R-:W-:Y:S01]  /*2b5a0*/  ENDCOLLECTIVE ;  /* 0x000000000000791b */ /* 0x003fe20003800000 */
.L_x_6845:
[----:B------:R-:W-:Y:S01]  /*2b5b0*/  MOV R13, R3 ;  /* 0x00000003000d7202 */ /* 0x000fe20000000f00 */
[----:B------:R-:W-:Y:S02]  /*2b5c0*/  IMAD.MOV.U32 R12, RZ, RZ, 0x1 ;  /* 0x00000001ff0c7424 */ /* 0x000fe400078e00ff */
[----:B------:R-:W-:-:S07]  /*2b5d0*/  IMAD.MOV.U32 R7, RZ, RZ, R14 ;  /* 0x000000ffff077224 */ /* 0x000fce00078e000e */
[----:B------:R-:W-:Y:S05]  /*2b5e0*/  WARPSYNC.COLLECTIVE R15, `(.L_x_6846) ;  /* 0x000000000f087348 */ /* 0x000fea0003c00000 */
[----:B------:R0:W1:Y:S02]  /*2b5f0*/  SHFL.IDX P6, R14, R13, R12, R11 ;  /* 0x0000000c0d0e7389 */ /* 0x00006400000c000b */
[----:B01----:R-:W-:Y:S01]  /*2b600*/  ENDCOLLECTIVE ;  /* 0x000000000000791b */ /* 0x003fe20003800000 */
.L_x_6846:
        /* <DEDUP_REMOVED lines=10> */
[----:B------:R-:W-:Y:S01]  /*2b6b0*/  ISETP.GE.AND P1, PT, R5, R2, PT ;  /* 0x000000020500720c */ /* 0x000fe20003f26270 */
[----:B0-----:R-:W-:-:S12]  /*2b6c0*/  IMAD.MOV.U32 R6, RZ, RZ, R14 ;  /* 0x000000ffff067224 */ /* 0x001fd800078e000e */
[----:B------:R-:W-:Y:S05]  /*2b6d0*/  WARPSYNC.COLLECTIVE R15, `(.L_x_6847) ;  /* 0x000000000f087348 */ /* 0x000fea0003c00000 */
[----:B------:R0:W1:Y:S02]  /*2b6e0*/  SHFL.IDX P6, R14, R13, R12, R11 ;  /* 0x0000000c0d0e7389 */ /* 0x00006400000c000b */
[----:B01----:R-:W-:Y:S01]  /*2b6f0*/  ENDCOLLECTIVE ;  /* 0x000000000000791b */ /* 0x003fe20003800000 */
.L_x_6847:
[----:B------:R-:W-:Y:S01]  /*2b700*/  IMAD.MOV.U32 R13, RZ, RZ, R3 ;  /* 0x000000ffff0d7224 */ /* 0x000fe200078e0003 */
[----:B------:R-:W-:Y:S01]  /*2b710*/  MOV R12, 0x2 ;  /* 0x00000002000c7802 */ /* 0x000fe20000000f00 */
[----:B------:R-:W-:-:S07]  /*2b720*/  IMAD.MOV.U32 R5, RZ, RZ, R14 ;  /* 0x000000ffff057224 */ /* 0x000fce00078e000e */
[----:B------:R-:W-:Y:S05]  /*2b730*/  WARPSYNC.COLLECTIVE R15, `(.L_x_6848) ;  /* 0x000000000f087348 */ /* 0x000fea0003c00000 */
[----:B------:R0:W1:Y:S02]  /*2b740*/  SHFL.IDX P6, R14, R13, R12, R11 ;  /* 0x0000000c0d0e7389 */ /* 0x00006400000c000b */
[----:B01----:R-:W-:Y:S01]  /*2b750*/  ENDCOLLECTIVE ;  /* 0x000000000000791b */ /* 0x003fe20003800000 */
.L_x_6848:
        /* <DEDUP_REMOVED lines=9> */
[----:B------:R0:W-:Y:S04]  /*2b7f0*/  @!P1 LDGSTS.E.BYPASS.LTC128B.128 [R9+0x1cc00], desc[UR60][R6.64], !P0 ;  /* 0x1cc0000006099fae */ /* 0x0001e8000c101d7c */
[----:B------:R-:W-:Y:S01]  /*2b800*/  ISETP.GE.AND P1, PT, R5, R2, PT ;  /* 0x000000020500720c */ /* 0x000fe20003f26270 */
[----:B0-----:R-:W-:-:S12]  /*2b810*/  IMAD.MOV.U32 R6, RZ, RZ, R14 ;  /* 0x000000ffff067224 */ /* 0x001fd800078e000e */
[----:B------:R-:W-:Y:S05]  /*2b820*/  WARPSYNC.COLLECTIVE R15, `(.L_x_6849) ;  /* 0x000000000f087348 */ /* 0x000fea0003c00000 */
[----:B------:R0:W1:Y:S02]  /*2b830*/  SHFL.IDX P6, R14, R13, R12, R11 ;  /* 0x0000000c0d0e7389 */ /* 0x00006400000c000b */
[----:B01----:R-:W-:Y:S01]  /*2b840*/  ENDCOLLECTIVE ;  /* 0x000000000000791b */ /* 0x003fe20003800000 */
.L_x_6849:
[----:B------:R-:W-:Y:S02]  /*2b850*/  IMAD.MOV.U32 R13, RZ, RZ, R3 ;  /* 0x000000ffff0d7224 */ /* 0x000fe400078e0003 */
[----:B------:R-:W-:Y:S02]  /*2b860*/  IMAD.MOV.U32 R12, RZ, RZ, 0x3 ;  /* 0x00000003ff0c7424 */ /* 0x000fe400078e00ff */
[----:B------:R-:W-:-:S07]  /*2b870*/  IMAD.MOV.U32 R5, RZ, RZ, R14 ;  /* 0x000000ffff057224 */ /* 0x000fce00078e000e */
[----:B------:R-:W-:Y:S05]  /*2b880*/  WARPSYNC.COLLECTIVE R15, `(.L_x_6850) ;  /* 0x000000000f087348 */ /* 0x000fea0003c00000 */
[----:B------:R0:W1:Y:S02]  /*2b890*/  SHFL.IDX P6, R14, R13, R12, R11 ;  /* 0x0000000c0d0e7389 */ /* 0x00006400000c000b */
[----:B01----:R-:W-:Y:S01]  /*2b8a0*/  ENDCOLLECTIVE ;  /* 0x000000000000791b */ /* 0x003fe20003800000 */
.L_x_6850:
        /* <DEDUP_REMOVED lines=9> */
[----:B------:R0:W-:Y:S04]  /*2b940*/  @!P1 LDGSTS.E.BYPASS.LTC128B.128 [R9+0x1d400], desc[UR60][R6.64], !P0 ;  /* 0x1d40000006099fae */ /* 0x0001e8000c101d7c */
[----:B------:R-:W-:-:S02]  /*2b950*/  ISETP.GE.AND P1, PT, R5, R2, PT ;  /* 0x000000020500720c */ /* 0x000fc40003f26270 */
[----:B0-----:R-:W-:-:S11]  /*2b960*/  MOV R6, R14 ;  /* 0x0000000e00067202 */ /* 0x001fd60000000f00 */
[----:B------:R-:W-:Y:S05]  /*2b970*/  WARPSYNC.COLLECTIVE R15, `(.L_x_6851) ;  /* 0x000000000f087348 */ /* 0x000fea0003c00000 */
[----:B------:R0:W1:Y:S02]  /*2b980*/  SHFL.IDX P6, R14, R13, R12, R11 ;  /* 0x0000000c0d0e7389 */ /* 0x00006400000c000b */
[----:B01----:R-:W-:Y:S01]  /*2b990*/  ENDCOLLECTIVE ;  /* 0x000000000000791b */ /* 0x003fe20003800000 */
.L_x_6851:
[----:B------:R-:W-:Y:S02]  /*2b9a0*/  IMAD.MOV.U32 R13, RZ, RZ, R3 ;  /* 0x000000ffff0d7224 */ /* 0x000fe400078e0003 */
[----:B------:R-:W-:Y:S02]  /*2b9b0*/  IMAD.MOV.U32 R12, RZ, RZ, 0x4 ;  /* 0x00000004ff0c7424 */ /* 0x000fe400078e00ff */
[----:B------:R-:W-:-:S07]  /*2b9c0*/  IMAD.MOV.U32 R5, RZ, RZ, R14 ;  /* 0x000000ffff057224 */ /* 0x000fce00078e000e */
[----:B------:R-:W-:Y:S05]  /*2b9d0*/  WARPSYNC.COLLECTIVE R15, `(.L_x_6852) ;  /* 0x000000000f087348 */ /* 0x000fea0003c00000 */
[----:B------:R0:W1:Y:S02]  /*2b9e0*/  SHFL.IDX P6, R14, R13, R12, R11 ;  /* 0x0000000c0d0e7389 */ /* 0x00006400000c000b */
[----:B01----:R-:W-:Y:S01]  /*2b9f0*/  ENDCOLLECTIVE ;  /* 0x000000000000791b */ /* 0x003fe20003800000 */
.L_x_6852:
[----:B------:R-:W-:-:S05]  /*2ba00*/  @!P1 IADD3 R5, P2, R10, R5, RZ ;  /* 0x000000050a059210 */ /* 0x000fca0007f5e0ff */
[----:B------:R-:W-:-:S04]  /*2ba10*/  @!P1 IMAD.X R6, RZ, RZ, R6, P2 ;  /* 0x000000ffff069224 */ /* 0x000fc800010e0606 */
[----:B------:R-:W-:Y:S01]  /*2ba20*/  @!P1 IMAD.MOV.U32 R7, RZ, RZ, R6 ;  /* 0x000000ffff079224 */ /* 0x000fe200078e0006 */
[----:B------:R-:W-:Y:S01]  /*2ba30*/  @!P1 MOV R6, R5 ;  /* 0x0000000500069202 */ /* 0x000fe20000000f00 */
[----:B------:R-:W-:Y:S01]  /*2ba40*/  VIADD R5, R0, 0x40 ;  /* 0x0000004000057836 */ /* 0x000fe20000000000 */
[----:B------:R-:W-:-:S03]  /*2ba50*/  MOV R13, R4 ;  /* 0x00000004000d7202 */ /* 0x000fc60000000f00 */
        /* <DEDUP_REMOVED lines=9> */
.L_x_6853:
[----:B------:R-:W-:Y:S02]  /*2baf0*/  IMAD.MOV.U32 R13, RZ, RZ, R3 ;  /* 0x000000ffff0d7224 */ /* 0x000fe400078e0003 */
[----:B------:R-:W-:Y:S02]  /*2bb00*/  IMAD.MOV.U32 R12, RZ, RZ, 0x5 ;  /* 0x00000005ff0c7424 */ /* 0x000fe400078e00ff */
[----:B------:R-:W-:-:S07]  /*2bb10*/  IMAD.MOV.U32 R5, RZ, RZ, R14 ;  /* 0x000000ffff057224 */ /* 0x000fce00078e000e */
[----:B------:R-:W-:Y:S05]  /*2bb20*/  WARPSYNC.COLLECTIVE R15, `(.L_x_6854) ;  /* 0x000000000f087348 */ /* 0x000fea0003c00000 */
[----:B------:R0:W1:Y:S02]  /*2bb30*/  SHFL.IDX P6, R14, R13, R12, R11 ;  /* 0x0000000c0d0e7389 */ /* 0x00006400000c000b */
[----:B01----:R-:W-:Y:S01]  /*2bb40*/  ENDCOLLECTIVE ;  /* 0x000000000000791b */ /* 0x003fe20003800000 */
.L_x_6854:
        /* <DEDUP_REMOVED lines=15> */
.L_x_6855:
[----:B------:R-:W-:Y:S01]  /*2bc40*/  IMAD.MOV.U32 R13, RZ, RZ, R3 ;  /* 0x000000ffff0d7224 */ /* 0x000fe200078e0003 */
[----:B------:R-:W-:Y:S02]  /*2bc50*/  MOV R12, 0x6 ;  /* 0x00000006000c7802 */ /* 0x000fe40000000f00 */
[----:B------:R-:W-:-:S07]  /*2bc60*/  MOV R5, R14 ;  /* 0x0000000e00057202 */ /* 0x000fce0000000f00 */
[----:B------:R-:W-:Y:S05]  /*2bc70*/  WARPSYNC.COLLECTIVE R15, `(.L_x_6856) ;  /* 0x000000000f087348 */ /* 0x000fea0003c00000 */
[----:B------:R0:W1:Y:S02]  /*2bc80*/  SHFL.IDX P6, R14, R13, R12, R11 ;  /* 0x0000000c0d0e7389 */ /* 0x00006400000c000b */
[----:B01----:R-:W-:Y:S01]  /*2bc90*/  ENDCOLLECTIVE ;  /* 0x000000000000791b */ /* 0x003fe20003800000 */
.L_x_6856:
        /* <DEDUP_REMOVED lines=8> */
[----:B------:R0:W-:Y:S02]  /*2bd20*/  @!P1 LDGSTS.E.BYPASS.LTC128B.128 [R9+0x1ec00], desc[UR60][R6.64], !P0 ;  /* 0x1ec0000006099fae */ /* 0x0001e4000c101d7c */
[----:B0-----:R-:W-:-:S07]  /*2bd30*/  IMAD.MOV.U32 R6, RZ, RZ, R14 ;  /* 0x000000ffff067224 */ /* 0x001fce00078e000e */
[----:B------:R-:W-:Y:S05]  /*2bd40*/  WARPSYNC.COLLECTIVE R15, `(.L_x_6857) ;  /* 0x000000000f087348 */ /* 0x000fea0003c00000 */
[----:B------:R0:W1:Y:S02]  /*2bd50*/  SHFL.IDX P6, R14, R13, R12, R11 ;  /* 0x0000000c0d0e7389 */ /* 0x00006400000c000b */
[----:B01----:R-:W-:Y:S01]  /*2bd60*/  ENDCOLLECTIVE ;  /* 0x000000000000791b */ /* 0x003fe20003800000 */
.L_x_6857:
        /* <DEDUP_REMOVED lines=8> */
.L_x_6858:
[----:B------:R-:W-:-:S04]  /*2bdf0*/  @!P1 IADD3 R5, P2, R10, R5, RZ ;  /* 0x000000050a059210 */ /* 0x000fc80007f5e0ff */
[----:B------:R-:W-:-:S05]  /*2be00*/  @!P1 IADD3.X R6, RZ, R6, RZ, P2, !PT ;  /* 0x00000006ff069210 */ /* 0x000fca00017fe4ff */
[----:B------:R-:W-:Y:S02]  /*2be10*/  @!P1 IMAD.MOV.U32 R7, RZ, RZ, R6 ;  /* 0x000000ffff079224 */ /* 0x000fe400078e0006 */
[----:B------:R-:W-:Y:S02]  /*2be20*/  IMAD.MOV.U32 R13, RZ, RZ, R4 ;  /* 0x000000ffff0d7224 */ /* 0x000fe400078e0004 */
[----:B------:R-:W-:-:S05]  /*2be30*/  @!P1 IMAD.MOV.U32 R6, RZ, RZ, R5 ;  /* 0x000000ffff069224 */ /* 0x000fca00078e0005 */
[----:B------:R-:W-:Y:S01]  /*2be40*/  @!PT LDS RZ, [RZ] ;  /* 0x00000000fffff984 */ /* 0x000fe20000000800 */
[----:B------:R-:W-:Y:S01]  /*2be50*/  @!PT LDS RZ, [RZ] ;  /* 0x00000000fffff984 */ /* 0x000fe20000000800 */
[----:B------:R-:W-:Y:S01]  /*2be60*/  @!PT LDS RZ, [RZ] ;  /* 0x00000000fffff984 */ /* 0x000fe20000000800 */
[----:B------:R0:W-:Y:S01]  /*2be70*/  @!P1 LDGSTS.E.BYPASS.LTC128B.128 [R9+0x1f400], desc[UR60][R6.64], !P0 ;  /* 0x1f40000006099fae */ /* 0x0001e2000c101d7c */
[----:B------:R-:W-:-:S07]  /*2be80*/  MOV R5, R14 ;  /* 0x0000000e00057202 */ /* 0x000fce0000000f00 */
[----:B0-----:R-:W-:Y:S05]  /*2be90*/  WARPSYNC.COLLECTIVE R15, `(.L_x_6859) ;  /* 0x000000000f087348 */ /* 0x001fea0003c00000 */
[----:B------:R1:W2:Y:S02]  /*2bea0*/  SHFL.IDX P6, R14, R13, R12, R11 ;  /* 0x0000000c0d0e7389 */ /* 0x0002a400000c000b */
[----:B012---:R-:W-:Y:S01]  /*2beb0*/  ENDCOLLECTIVE ;  /* 0x000000000000791b */ /* 0x007fe20003800000 */
.L_x_6859:
[----:B------:R-:W-:Y:S01]  /*2bec0*/  IMAD.MOV.U32 R3, RZ, RZ, R14 ;  /* 0x000000ffff037224 */ /* 0x000fe200078e000e */
[----:B------:R-:W-:Y:S06]  /*2bed0*/  BRA `(.L_x_6860) ;  /* 0xffffff8c00007947 */ /* 0x000fec000383ffff */
.L_x_6647:
[----:B0-----:R0:W1:Y:S02]  /*2bee0*/  SYNCS.PHASECHK.TRANS64.TRYWAIT P0, [R18+URZ+0x2e820], R0 ;  /* 0x02e82000120075a7 */ /* 0x001064000800017f */
[----:B-1----:R-:W-:Y:S05]  /*2bef0*/  @!P0 NANOSLEEP.SYNCS 0x989680 ;  /* 0x009896800000895d */ /* 0x002fea0003900000 */
[----:B------:R-:W1:Y:S02]  /*2bf00*/  @!P0 SYNCS.PHASECHK.TRANS64 P0, [R18+URZ+0x2e820], R0 ;  /* 0x02e82000120085a7 */ /* 0x000e64000800007f */
[----:B-1----:R-:W-:Y:S05]  /*2bf10*/  @!P0 BRA `(.L_x_6647) ;  /* 0xfffffffc00f08947 */ /* 0x002fea000383ffff */
[----:B------:R-:W-:Y:S05]  /*2bf20*/  BRA `(.L_x_6861) ;  /* 0xffffff8c005c7947 */ /* 0x000fea000383ffff */
.L_x_6653:
[----:B--2---:R2:W3:Y:S02]  /*2bf30*/  SYNCS.PHASECHK.TRANS64.TRYWAIT P0, [R6+URZ+0x2e880], R5 ;  /* 0x02e88005060075a7 */ /* 0x0044e4000800017f */
[----:B---3--:R-:W-:Y:S05]  /*2bf40*/  @!P0 NANOSLEEP.SYNCS 0x989680 ;  /* 0x009896800000895d */ /* 0x008fea0003900000 */
[----:B------:R-:W3:Y:S02]  /*2bf50*/  @!P0 SYNCS.PHASECHK.TRANS64 P0, [R6+URZ+0x2e880], R5 ;  /* 0x02e88005060085a7 */ /* 0x000ee4000800007f */
[----:B---3--:R-:W-:Y:S05]  /*2bf60*/  @!P0 BRA `(.L_x_6653) ;  /* 0xfffffffc00f08947 */ /* 0x008fea000383ffff */
[----:B------:R-:W-:Y:S05]  /*2bf70*/  BRA `(.L_x_6862) ;  /* 0xffffff9000187947 */ /* 0x000fea000383ffff */
.L_x_6658:
[----:B-1----:R1:W3:Y:S02]  /*2bf80*/  SYNCS.PHASECHK.TRANS64.TRYWAIT P0, [R6+URZ+0x2e840], R5 ;  /* 0x02e84005060075a7 */ /* 0x0022e4000800017f */
[----:B---3--:R-:W-:Y:S05]  /*2bf90*/  @!P0 NANOSLEEP.SYNCS 0x989680 ;  /* 0x009896800000895d */ /* 0x008fea0003900000 */
[----:B------:R-:W3:Y:S02]  /*2bfa0*/  @!P0 SYNCS.PHASECHK.TRANS64 P0, [R6+URZ+0x2e840], R5 ;  /* 0x02e84005060085a7 */ /* 0x000ee4000800007f */
[----:B---3--:R-:W-:Y:S05]  /*2bfb0*/  @!P0 BRA `(.L_x_6658) ;  /* 0xfffffffc00f08947 */ /* 0x008fea000383ffff */
[----:B------:R-:W-:Y:S05]  /*2bfc0*/  BRA `(.L_x_6863) ;  /* 0xffffff9000987947 */ /* 0x000fea000383ffff */
.L_x_6664:
[----:B--2---:R2:W3:Y:S02]  /*2bfd0*/  SYNCS.PHASECHK.TRANS64.TRYWAIT P0, [R3+URZ+0x2e870], R4 ;  /* 0x02e87004030075a7 */ /* 0x0044e4000800017f */
[----:B---3--:R-:W-:Y:S05]  /*2bfe0*/  @!P0 NANOSLEEP.SYNCS 0x989680 ;  /* 0x009896800000895d */ /* 0x008fea0003900000 */
[----:B------:R-:W3:Y:S02]  /*2bff0*/  @!P0 SYNCS.PHASECHK.TRANS64 P0, [R3+URZ+0x2e870], R4 ;  /* 0x02e87004030085a7 */ /* 0x000ee4000800007f */
[----:B---3--:R-:W-:Y:S05]  /*2c000*/  @!P0 BRA `(.L_x_6664) ;  /* 0xfffffffc00f08947 */ /* 0x008fea000383ffff */
[----:B------:R-:W-:Y:S05]  /*2c010*/  BRA `(.L_x_6864) ;  /* 0xffffff9400347947 */ /* 0x000fea000383ffff */
.L_x_6666:
[----:B--2---:R2:W3:Y:S02]  /*2c020*/  SYNCS.PHASECHK.TRANS64.TRYWAIT P0, [R3+URZ+0x2e860], R4 ;  /* 0x02e86004030075a7 */ /* 0x0044e4000800017f */
[----:B---3--:R-:W-:Y:S05]  /*2c030*/  @!P0 NANOSLEEP.SYNCS 0x989680 ;  /* 0x009896800000895d */ /* 0x008fea0003900000 */
[----:B------:R-:W3:Y:S02]  /*2c040*/  @!P0 SYNCS.PHASECHK.TRANS64 P0, [R3+URZ+0x2e860], R4 ;  /* 0x02e86004030085a7 */ /* 0x000ee4000800007f */
[----:B---3--:R-:W-:Y:S05]  /*2c050*/  @!P0 BRA `(.L_x_6666) ;  /* 0xfffffffc00f08947 */ /* 0x008fea000383ffff */
[----:B------:R-:W-:Y:S05]  /*2c060*/  BRA `(.L_x_6865) ;  /* 0xffffff94003c7947 */ /* 0x000fea000383ffff */
.L_x_6673:
[----:B0-----:R0:W1:Y:S02]  /*2c070*/  SYNCS.PHASECHK.TRANS64.TRYWAIT P1, [R0+URZ+0x2e870], R2 ;  /* 0x02e87002000075a7 */ /* 0x001064000802017f */
[----:B-1----:R-:W-:Y:S05]  /*2c080*/  @!P1 NANOSLEEP.SYNCS 0x989680 ;  /* 0x009896800000995d */ /* 0x002fea0003900000 */
[----:B------:R-:W1:Y:S02]  /*2c090*/  @!P1 SYNCS.PHASECHK.TRANS64 P1, [R0+URZ+0x2e870], R2 ;  /* 0x02e87002000095a7 */ /* 0x000e64000802007f */
[----:B-1----:R-:W-:Y:S05]  /*2c0a0*/  @!P1 BRA `(.L_x_6673) ;  /* 0xfffffffc00f09947 */ /* 0x002fea000383ffff */
[----:B------:R-:W-:Y:S05]  /*2c0b0*/  BRA `(.L_x_6866) ;  /* 0xffffffa000587947 */ /* 0x000fea000383ffff */
.L_x_6675:
[----:B0-----:R0:W1:Y:S02]  /*2c0c0*/  SYNCS.PHASECHK.TRANS64.TRYWAIT P1, [R0+URZ+0x2e860], R2 ;  /* 0x02e86002000075a7 */ /* 0x001064000802017f */
[----:B-1----:R-:W-:Y:S05]  /*2c0d0*/  @!P1 NANOSLEEP.SYNCS 0x989680 ;  /* 0x009896800000995d */ /* 0x002fea0003900000 */
[----:B------:R-:W1:Y:S02]  /*2c0e0*/  @!P1 SYNCS.PHASECHK.TRANS64 P1, [R0+URZ+0x2e860], R2 ;  /* 0x02e86002000095a7 */ /* 0x000e64000802007f */
[----:B-1----:R-:W-:Y:S05]  /*2c0f0*/  @!P1 BRA `(.L_x_6675) ;  /* 0xfffffffc00f09947 */ /* 0x002fea000383ffff */
[----:B------:R-:W-:Y:S05]  /*2c100*/  BRA `(.L_x_6867) ;  /* 0xffffffa000607947 */ /* 0x000fea000383ffff */
.L_x_6679:
[----:B------:R-:W2:Y:S01]  /*2c110*/  LDL R2, [R1] ;  /* 0x0000000001027983 */ /* 0x000ea20000100800 */
[----:B------:R-:W-:Y:S01]  /*2c120*/  BSSY B0, `(.L_x_6868) ;  /* 0x0000008000007945 */ /* 0x000fe20003800000 */
[----:B------:R-:W-:Y:S01]  /*2c130*/  IMAD.MOV.U32 R12, RZ, RZ, RZ ;  /* 0x000000ffff0c7224 */ /* 0x000fe200078e00ff */
[----:B------:R-:W-:Y:S01]  /*2c140*/  MOV R11, 0x1f ;  /* 0x0000001f000b7802 */ /* 0x000fe20000000f00 */
[----:B------:R-:W-:Y:S02]  /*2c150*/  IMAD.MOV.U32 R15, RZ, RZ, -0x1 ;  /* 0xffffffffff0f7424 */ /* 0x000fe400078e00ff */
[----:B--2---:R-:W-:-:S07]  /*2c160*/  IMAD.MOV.U32 R13, RZ, RZ, R2 ;  /* 0x000000ffff0d7224 */ /* 0x004fce00078e0002 */
[----:B------:R-:W-:Y:S05]  /*2c170*/  WARPSYNC.COLLECTIVE R15, `(.L_x_6869) ;  /* 0x000000000f087348 */ /* 0x000fea0003c00000 */
[----:B------:R0:W1:Y:S02]  /*2c180*/  SHFL.IDX P6, R14, R13, R12, R11 ;  /* 0x0000000c0d0e7389 */ /* 0x00006400000c000b */
[----:B01----:R-:W-:Y:S01]  /*2c190*/  ENDCOLLECTIVE ;  /* 0x000000000000791b */ /* 0x003fe20003800000 */
.L_x_6869:
[----:B------:R-:W-:Y:S05]  /*2c1a0*/  BSYNC B0 ;  /* 0x0000000000007941 */ /* 0x000fea0003800000 */
.L_x_6868:
        /* <DEDUP_REMOVED lines=9> */
.L_x_6870:
        /* <DEDUP_REMOVED lines=17> */
[C---:B------:R-:W-:Y:S02]  /*2c350*/  ISETP.GE.U32.AND P5, PT, R16.reuse, 0x10, PT ;  /* 0x000000101000780c */ /* 0x040fe40003fa6070 */
[----:B--2---:R-:W-:Y:S01]  /*2c360*/  @!P1 MOV R4, R0 ;  /* 0x0000000000049202 */ /* 0x004fe20000000f00 */
[----:B---3--:R-:W-:Y:S01]  /*2c370*/  @!P1 IMAD.MOV.U32 R6, RZ, RZ, R2 ;  /* 0x000000ffff069224 */ /* 0x008fe200078e0002 */
[----:B------:R-:W-:-:S03]  /*2c380*/  ISETP.NE.AND P1, PT, R16, RZ, PT ;  /* 0x000000ff1000720c */ /* 0x000fc60003f25270 */
[----:B------:R-:W-:-:S04]  /*2c390*/  IMAD R0, R6, R4, RZ ;  /* 0x0000000406007224 */ /* 0x000fc800078e02ff */
[----:B------:R-:W-:-:S07]  /*2c3a0*/  IMAD.MOV.U32 R13, RZ, RZ, R0 ;  /* 0x000000ffff0d7224 */ /* 0x000fce00078e0000 */
[----:B------:R-:W-:Y:S05]  /*2c3b0*/  WARPSYNC.COLLECTIVE R15, `(.L_x_6871) ;  /* 0x000000000f087348 */ /* 0x000fea0003c00000 */
[----:B------:R0:W1:Y:S02]  /*2c3c0*/  SHFL.UP P6, R14, R13, R12, R11 ;  /* 0x0400000c0d0e7389 */ /* 0x00006400000c000b */
[----:B01----:R-:W-:Y:S01]  /*2c3d0*/  ENDCOLLECTIVE ;  /* 0x000000000000791b */ /* 0x003fe20003800000 */
.L_x_6871:
        /* <DEDUP_REMOVED lines=8> */
.L_x_6872:
        /* <DEDUP_REMOVED lines=8> */
.L_x_6873:
        /* <DEDUP_REMOVED lines=8> */
.L_x_6874:
        /* <DEDUP_REMOVED lines=8> */
.L_x_6875:
[----:B------:R-:W-:Y:S01]  /*2c5e0*/  IMAD.MOV.U32 R12, RZ, RZ, 0x1f ;  /* 0x0000001fff0c7424 */ /* 0x000fe200078e00ff */
[----:B------:R-:W-:Y:S01]  /*2c5f0*/  MOV R11, 0x1f ;  /* 0x0000001f000b7802 */ /* 0x000fe20000000f00 */
[----:B------:R-:W-:-:S05]  /*2c600*/  IMAD.MOV.U32 R2, RZ, RZ, R14 ;  /* 0x000000ffff027224 */ /* 0x000fca00078e000e */
[----:B------:R-:W-:-:S05]  /*2c610*/  SEL R2, R2, RZ, P5 ;  /* 0x000000ff02027207 */ /* 0x000fca0002800000 */
[----:B------:R-:W-:-:S04]  /*2c620*/  IMAD.IADD R3, R0, 0x1, R2 ;  /* 0x0000000100037824 */ /* 0x000fc800078e0202 */
[----:B------:R-:W-:-:S07]  /*2c630*/  IMAD.MOV.U32 R13, RZ, RZ, R3 ;  /* 0x000000ffff0d7224 */ /* 0x000fce00078e0003 */
[----:B------:R-:W-:Y:S05]  /*2c640*/  WARPSYNC.COLLECTIVE R15, `(.L_x_6876) ;  /* 0x000000000f087348 */ /* 0x000fea0003c00000 */
[----:B------:R0:W1:Y:S02]  /*2c650*/  SHFL.IDX P6, R14, R13, R12, R11 ;  /* 0x0000000c0d0e7389 */ /* 0x00006400000c000b */
[----:B01----:R-:W-:Y:S01]  /*2c660*/  ENDCOLLECTIVE ;  /* 0x000000000000791b */ /* 0x003fe20003800000 */
.L_x_6876:
[----:B------:R-:W-:Y:S01]  /*2c670*/  IMAD.MOV.U32 R7, RZ, RZ, R14 ;  /* 0x000000ffff077224 */ /* 0x000fe200078e000e */
[----:B------:R-:W-:Y:S06]  /*2c680*/  BRA `(.L_x_6877) ;  /* 0xffffffa800c07947 */ /* 0x000fec000383ffff */
.L_x_6682:
[----:B------:R-:W-:Y:S01]  /*2c690*/  BSSY B0, `(.L_x_6878) ;  /* 0x0000008000007945 */ /* 0x000fe20003800000 */
[----:B------:R-:W-:Y:S01]  /*2c6a0*/  IMAD.MOV.U32 R13, RZ, RZ, R2 ;  /* 0x000000ffff0d7224 */ /* 0x000fe200078e0002 */
[----:B------:R-:W-:Y:S01]  /*2c6b0*/  MOV R11, RZ ;  /* 0x000000ff000b7202 */ /* 0x000fe20000000f00 */
[----:B------:R-:W-:Y:S02]  /*2c6c0*/  IMAD.MOV.U32 R12, RZ, RZ, 0x1 ;  /* 0x00000001ff0c7424 */ /* 0x000fe400078e00ff */
[----:B------:R-:W-:-:S07]  /*2c6d0*/  IMAD.MOV.U32 R15, RZ, RZ, -0x1 ;  /* 0xffffffffff0f7424 */ /* 0x000fce00078e00ff */
[----:B------:R-:W-:Y:S05]  /*2c6e0*/  WARPSYNC.COLLECTIVE R15, `(.L_x_6879) ;  /* 0x000000000f087348 */ /* 0x000fea0003c00000 */
[----:B------:R0:W1:Y:S02]  /*2c6f0*/  SHFL.UP P6, R14, R13, R12, R11 ;  /* 0x0400000c0d0e7389 */ /* 0x00006400000c000b */
[----:B01----:R-:W-:Y:S01]  /*2c700*/  ENDCOLLECTIVE ;  /* 0x000000000000791b */ /* 0x003fe20003800000 */
.L_x_6879:
[----:B------:R-:W-:Y:S05]  /*2c710*/  BSYNC B0 ;  /* 0x0000000000007941 */ /* 0x000fea0003800000 */
.L_x_6878:
        /* <DEDUP_REMOVED lines=10> */
.L_x_6880:
        /* <DEDUP_REMOVED lines=8> */
.L_x_6881:
        /* <DEDUP_REMOVED lines=8> */
.L_x_6882:
        /* <DEDUP_REMOVED lines=8> */
.L_x_6883:
        /* <DEDUP_REMOVED lines=9> */
.L_x_6884:
[----:B------:R-:W-:Y:S01]  /*2c9d0*/  MOV R7, R14 ;  /* 0x0000000e00077202 */ /* 0x000fe20000000f00 */
[----:B------:R-:W-:Y:S06]  /*2c9e0*/  BRA `(.L_x_6885) ;  /* 0xffffffa800987947 */ /* 0x000fec000383ffff */
.L_x_6684:
[----:B------:R-:W-:Y:S01]  /*2c9f0*/  BSSY B0, `(.L_x_6886) ;  /* 0x0000006000007945 */ /* 0x000fe20003800000 */
[----:B------:R-:W-:Y:S01]  /*2ca00*/  PLOP3.LUT P6, PT, P6, PT, PT, 0x8, 0x0 ;  /* 0x000000000000781c */ /* 0x000fe200037ce170 */
[----:B------:R-:W-:-:S12]  /*2ca10*/  IMAD.MOV.U32 R15, RZ, RZ, -0x1 ;  /* 0xffffffffff0f7424 */ /* 0x000fd800078e00ff */
[----:B0-----:R-:W-:Y:S05]  /*2ca20*/  WARPSYNC.COLLECTIVE R15, `(.L_x_6887) ;  /* 0x000000000f087348 */ /* 0x001fea0003c00000 */
[----:B------:R-:W-:Y:S01]  /*2ca30*/  VOTE.ANY R14, PT, P6 ;  /* 0x00000000000e7806 */ /* 0x000fe200030e0100 */
[----:B0-----:R-:W-:Y:S06]  /*2ca40*/  ENDCOLLECTIVE ;  /* 0x000000000000791b */ /* 0x001fec0003800000 */
.L_x_6887:
[----:B------:R-:W-:Y:S05]  /*2ca50*/  BSYNC B0 ;  /* 0x0000000000007941 */ /* 0x000fea0003800000 */
.L_x_6886:
[----:B------:R-:W-:Y:S01]  /*2ca60*/  IMAD.MOV.U32 R3, RZ, RZ, R14 ;  /* 0x000000ffff037224 */ /* 0x000fe200078e000e */
[----:B------:R-:W-:Y:S01]  /*2ca70*/  MOV R11, 0x1f ;  /* 0x0000001f000b7802 */ /* 0x000fe20000000f00 */
[----:B------:R-:W-:Y:S02]  /*2ca80*/  IMAD.MOV.U32 R13, RZ, RZ, R4 ;  /* 0x000000ffff0d7224 */ /* 0x000fe400078e0004 */
[----:B------:R-:W0:Y:S01]  /*2ca90*/  POPC R0, R3 ;  /* 0x0000000300007309 */ /* 0x000e220000000000 */
[----:B------:R-:W-:Y:S02]  /*2caa0*/  IMAD.MOV.U32 R15, RZ, RZ, -0x1 ;  /* 0xffffffffff0f7424 */ /* 0x000fe400078e00ff */
[----:B0-----:R-:W-:-:S07]  /*2cab0*/  IMAD.MOV.U32 R12, RZ, RZ, R0 ;  /* 0x000000ffff0c7224 */ /* 0x001fce00078e0000 */
[----:B------:R-:W-:Y:S05]  /*2cac0*/  WARPSYNC.COLLECTIVE R15, `(.L_x_6888) ;  /* 0x000000000f087348 */ /* 0x000fea0003c00000 */
[----:B------:R0:W1:Y:S02]  /*2cad0*/  SHFL.IDX P6, R14, R13, R12, R11 ;  /* 0x0000000c0d0e7389 */ /* 0x00006400000c000b */
[----:B01----:R-:W-:Y:S01]  /*2cae0*/  ENDCOLLECTIVE ;  /* 0x000000000000791b */ /* 0x003fe20003800000 */
.L_x_6888:
[----:B------:R-:W-:Y:S02]  /*2caf0*/  IMAD.MOV.U32 R13, RZ, RZ, R6 ;  /* 0x000000ffff0d7224 */ /* 0x000fe400078e0006 */
[----:B------:R-:W-:-:S07]  /*2cb00*/  IMAD.MOV.U32 R4, RZ, RZ, R14 ;  /* 0x000000ffff047224 */ /* 0x000fce00078e000e */
[----:B------:R-:W-:Y:S05]  /*2cb10*/  WARPSYNC.COLLECTIVE R15, `(.L_x_6889) ;  /* 0x000000000f087348 */ /* 0x000fea0003c00000 */
[----:B------:R0:W1:Y:S02]  /*2cb20*/  SHFL.IDX P6, R14, R13, R12, R11 ;  /* 0x0000000c0d0e7389 */ /* 0x00006400000c000b */
[----:B01----:R-:W-:Y:S01]  /*2cb30*/  ENDCOLLECTIVE ;  /* 0x000000000000791b */ /* 0x003fe20003800000 */
.L_x_6889:
[----:B------:R-:W-:Y:S01]  /*2cb40*/  IMAD.MOV.U32 R6, RZ, RZ, R14 ;  /* 0x000000ffff067224 */ /* 0x000fe200078e000e */
[----:B------:R-:W-:Y:S06]  /*2cb50*/  BRA `(.L_x_6890) ;  /* 0xffffffa8007c7947 */ /* 0x000fec000383ffff */
.L_x_6686:
[----:B------:R-:W-:Y:S01]  /*2cb60*/  BSSY B0, `(.L_x_6891) ;  /* 0x0000007000007945 */ /* 0x000fe20003800000 */
[----:B------:R-:W-:Y:S01]  /*2cb70*/  MOV R13, R8 ;  /* 0x00000008000d7202 */ /* 0x000fe20000000f00 */
[----:B------:R-:W-:Y:S02]  /*2cb80*/  IMAD.MOV.U32 R11, RZ, RZ, 0x1f ;  /* 0x0000001fff0b7424 */ /* 0x000fe400078e00ff */
[----:B------:R-:W-:-:S07]  /*2cb90*/  IMAD.MOV.U32 R15, RZ, RZ, -0x1 ;  /* 0xffffffffff0f7424 */ /* 0x000fce00078e00ff */
[----:B012---:R-:W-:Y:S05]  /*2cba0*/  WARPSYNC.COLLECTIVE R15, `(.L_x_6892) ;  /* 0x000000000f087348 */ /* 0x007fea0003c00000 */
[----:B------:R3:W4:Y:S02]  /*2cbb0*/  SHFL.IDX P6, R14, R13, R12, R11 ;  /* 0x0000000c0d0e7389 */ /* 0x00072400000c000b */
[----:B01234-:R-:W-:Y:S01]  /*2cbc0*/  ENDCOLLECTIVE ;  /* 0x000000000000791b */ /* 0x01ffe20003800000 */
.L_x_6892:
[----:B------:R-:W-:Y:S05]  /*2cbd0*/  BSYNC B0 ;  /* 0x0000000000007941 */ /* 0x000fea0003800000 */
.L_x_6891:
[----:B------:R-:W-:Y:S01]  /*2cbe0*/  IMAD.MOV.U32 R8, RZ, RZ, R14 ;  /* 0x000000ffff087224 */ /* 0x000fe200078e000e */
[----:B------:R-:W-:Y:S06]  /*2cbf0*/  BRA `(.L_x_6893) ;  /* 0xffffffa8006c7947 */ /* 0x000fec000383ffff */
.L_x_6690:
[----:B0-----:R0:W1:Y:S02]  /*2cc00*/  SYNCS.PHASECHK.TRANS64.TRYWAIT P0, [R0+URZ+0x2e820], R3 ;  /* 0x02e82003000075a7 */ /* 0x001064000800017f */
[----:B-1----:R-:W-:Y:S05]  /*2cc10*/  @!P0 NANOSLEEP.SYNCS 0x989680 ;  /* 0x009896800000895d */ /* 0x002fea0003900000 */
[----:B------:R-:W1:Y:S02]  /*2cc20*/  @!P0 SYNCS.PHASECHK.TRANS64 P0, [R0+URZ+0x2e820], R3 ;  /* 0x02e82003000085a7 */ /* 0x000e64000800007f */
[----:B-1----:R-:W-:Y:S05]  /*2cc30*/  @!P0 BRA `(.L_x_6690) ;  /* 0xfffffffc00f08947 */ /* 0x002fea000383ffff */
[----:B------:R-:W-:Y:S05]  /*2cc40*/  BRA `(.L_x_6894) ;  /* 0xffffffb0000c7947 */ /* 0x000fea000383ffff */
.L_x_6691:
[----:B------:R-:W1:Y:S01]  /*2cc50*/  S2R R2, SR_TID.X ;  /* 0x0000000000027919 */ /* 0x000e620000002100 */
[----:B------:R-:W-:Y:S01]  /*2cc60*/  BSSY B0, `(.L_x_6895) ;  /* 0x000000a000007945 */ /* 0x000fe20003800000 */
[----:B---3--:R-:W-:Y:S01]  /*2cc70*/  MOV R12, RZ ;  /* 0x000000ff000c7202 */ /* 0x008fe20000000f00 */
        /* <DEDUP_REMOVED lines=8> */
.L_x_6896:
[----:B------:R-:W-:Y:S05]  /*2cd00*/  BSYNC B0 ;  /* 0x0000000000007941 */ /* 0x000fea0003800000 */
.L_x_6895:
[----:B------:R-:W-:Y:S05]  /*2cd10*/  BRA `(.L_x_6897) ;  /* 0xffffffac00f47947 */ /* 0x000fea000383ffff */
.L_x_6692:
[----:B------:R-:W-:Y:S01]  /*2cd20*/  BSSY B0, `(.L_x_6898) ;  /* 0x0000006000007945 */ /* 0x000fe20003800000 */
[----:B------:R-:W-:-:S07]  /*2cd30*/  IMAD.MOV.U32 R15, RZ, RZ, -0x1 ;  /* 0xffffffffff0f7424 */ /* 0x000fce00078e00ff */
[----:B01-3--:R-:W-:Y:S05]  /*2cd40*/  WARPSYNC.COLLECTIVE R15, `(.L_x_6899) ;  /* 0x000000000f0c7348 */ /* 0x00bfea0003c00000 */
[----:B------:R-:W-:Y:S02]  /*2cd50*/  ELECT P6, UR62, PT ;  /* 0x00000000003e782f */ /* 0x000fe400038c0000 */
[----:B------:R-:W-:Y:S01]  /*2cd60*/  MOV R14, UR62 ;  /* 0x0000003e000e7c02 */ /* 0x000fe20008000f00 */
[----:B01-3--:R-:W-:Y:S10]  /*2cd70*/  ENDCOLLECTIVE ;  /* 0x000000000000791b */ /* 0x00bff40003800000 */
.L_x_6899:
[----:B------:R-:W-:Y:S05]  /*2cd80*/  BSYNC B0 ;  /* 0x0000000000007941 */ /* 0x000fea0003800000 */
.L_x_6898:
[----:B------:R-:W-:Y:S05]  /*2cd90*/  BRA `(.L_x_6900) ;  /* 0xffffffac00e87947 */ /* 0x000fea000383ffff */
.L_x_6694:
[----:B0-----:R0:W1:Y:S02]  /*2cda0*/  SYNCS.PHASECHK.TRANS64.TRYWAIT P1, [R6+URZ], R5 ;  /* 0x00000005060075a7 */ /* 0x001064000802017f */
[----:B-1----:R-:W-:Y:S05]  /*2cdb0*/  @!P1 NANOSLEEP.SYNCS 0x989680 ;  /* 0x009896800000995d */ /* 0x002fea0003900000 */
[----:B------:R-:W1:Y:S02]  /*2cdc0*/  @!P1 SYNCS.PHASECHK.TRANS64 P1, [R6+URZ], R5 ;  /* 0x00000005060095a7 */ /* 0x000e64000802007f */
[----:B-1----:R-:W-:Y:S05]  /*2cdd0*/  @!P1 BRA `(.L_x_6694) ;  /* 0xfffffffc00f09947 */ /* 0x002fea000383ffff */
[----:B------:R-:W-:Y:S05]  /*2cde0*/  BRA `(.L_x_6901) ;  /* 0xffffffb0002c7947 */ /* 0x000fea000383ffff */
.L_x_6695:
[----:B-1----:R1:W2:Y:S02]  /*2cdf0*/  SYNCS.PHASECHK.TRANS64.TRYWAIT P1, [R7+URZ], R2 ;  /* 0x00000002070075a7 */ /* 0x0022a4000802017f */
[----:B--2---:R-:W-:Y:S05]  /*2ce00*/  @!P1 NANOSLEEP.SYNCS 0x989680 ;  /* 0x009896800000995d */ /* 0x004fea0003900000 */
[----:B------:R-:W2:Y:S02]  /*2ce10*/  @!P1 SYNCS.PHASECHK.TRANS64 P1, [R7+URZ], R2 ;  /* 0x00000002070095a7 */ /* 0x000ea4000802007f */
[----:B--2---:R-:W-:Y:S05]  /*2ce20*/  @!P1 BRA `(.L_x_6695) ;  /* 0xfffffffc00f09947 */ /* 0x004fea000383ffff */
[----:B------:R-:W-:Y:S05]  /*2ce30*/  BRA `(.L_x_6902) ;  /* 0xffffffb000207947 */ /* 0x000fea000383ffff */
.L_x_6697:
[----:B--2---:R2:W4:Y:S02]  /*2ce40*/  SYNCS.PHASECHK.TRANS64.TRYWAIT P1, [R4+URZ+0x2e860], R5 ;  /* 0x02e86005040075a7 */ /* 0x004524000802017f */
[----:B----4-:R-:W-:Y:S05]  /*2ce50*/  @!P1 NANOSLEEP.SYNCS 0x989680 ;  /* 0x009896800000995d */ /* 0x010fea0003900000 */
[----:B------:R-:W4:Y:S02]  /*2ce60*/  @!P1 SYNCS.PHASECHK.TRANS64 P1, [R4+URZ+0x2e860], R5 ;  /* 0x02e86005040095a7 */ /* 0x000f24000802007f */
[----:B----4-:R-:W-:Y:S05]  /*2ce70*/  @!P1 BRA `(.L_x_6697) ;  /* 0xfffffffc00f09947 */ /* 0x010fea000383ffff */
[----:B------:R-:W-:Y:S05]  /*2ce80*/  BRA `(.L_x_6903) ;  /* 0xffffffb000247947 */ /* 0x000fea000383ffff */
.L_x_6699:
[----:B----4-:R4:W0:Y:S02]  /*2ce90*/  SYNCS.PHASECHK.TRANS64.TRYWAIT P1, [R3+URZ+0x2e860], R2 ;  /* 0x02e86002030075a7 */ /* 0x010824000802017f */
[----:B0-----:R-:W-:Y:S05]  /*2cea0*/  @!P1 NANOSLEEP.SYNCS 0x989680 ;  /* 0x009896800000995d */ /* 0x001fea0003900000 */
[----:B------:R-:W0:Y:S02]  /*2ceb0*/  @!P1 SYNCS.PHASECHK.TRANS64 P1, [R3+URZ+0x2e860], R2 ;  /* 0x02e86002030095a7 */ /* 0x000e24000802007f */
[----:B0-----:R-:W-:Y:S05]  /*2cec0*/  @!P1 BRA `(.L_x_6699) ;  /* 0xfffffffc00f09947 */ /* 0x001fea000383ffff */
[----:B------:R-:W-:Y:S05]  /*2ced0*/  BRA `(.L_x_6904) ;  /* 0xffffffb000247947 */ /* 0x000fea000383ffff */
.L_x_6701:
[----:B------:R0:W0:Y:S02]  /*2cee0*/  SYNCS.PHASECHK.TRANS64.TRYWAIT P0, [R4+URZ+0x2e880], R5 ;  /* 0x02e88005040075a7 */ /* 0x000024000800017f */
[----:B0-----:R-:W-:Y:S05]  /*2cef0*/  @!P0 NANOSLEEP.SYNCS 0x989680 ;  /* 0x009896800000895d */ /* 0x001fea0003900000 */
[----:B------:R-:W0:Y:S02]  /*2cf00*/  @!P0 SYNCS.PHASECHK.TRANS64 P0, [R4+URZ+0x2e880], R5 ;  /* 0x02e88005040085a7 */ /* 0x000e24000800007f */
[----:B0-----:R-:W-:Y:S05]  /*2cf10*/  @!P0 BRA `(.L_x_6701) ;  /* 0xfffffffc00f08947 */ /* 0x001fea000383ffff */
[----:B------:R-:W-:Y:S05]  /*2cf20*/  BRA `(.L_x_6702) ;  /* 0xffffffb000207947 */ /* 0x000fea000383ffff */
.L_x_6905:
        /* <DEDUP_REMOVED lines=13> */
.L_x_13358:


//--------------------- .text._ZN7cutlass13device_kernelIN5flash11enable_sm90INS1_16FlashAttnFwdSm90INS1_25CollectiveMainloopFwdSm90ILi2EN4cute5tupleIJNS5_1CILi1EEES8_S8_EEENS6_IJNS7_ILi128EEENS7_ILi192EEESA_EEELi128ENS_12float_e4m3_tEfNS_4arch4Sm90ELb0ELb1ELb1ELb0ELb0ELb0ELb0ELb1ELb1ELb1ELb1ELb0EEENS1_21CollectiveEpilogueFwdINS6_IJSA_SA_SB_EEES9_NS_10bfloat16_tESF_Li256ELb0ELb1ELb1ELb1EEENS1_19SingleTileSchedulerILb0ELb1ELb1ELi128EEEEEEEEEvNT_6ParamsE --------------------------
	.section	.text._ZN7cutlass13device_kernelIN5flash11enable_sm90INS1_16FlashAttnFwdSm90INS1_25CollectiveMainloopFwdSm90ILi2EN4cute5tupleIJNS5_1CILi1EEES8_S8_EEENS6_IJNS7_ILi128EEENS7_ILi192EEESA_EEELi128ENS_12float_e4m3_tEfNS_4arch4Sm90ELb0ELb1ELb1ELb0ELb0ELb0ELb0ELb1ELb1ELb1ELb1ELb0EEENS1_21CollectiveEpilogueFwdINS6_IJSA_SA_SB_EEES9_NS_10bfloat16_tESF_Li256ELb0ELb1ELb1ELb1EEENS1_19SingleTileSchedulerILb0ELb1ELb1ELi128EEEEEEEEEvNT_6ParamsE,"ax",@progbits
	.align	128
.text._ZN7cutlass13device_kernelIN5flash11enable_sm90INS1_16FlashAttnFwdSm90INS1_25CollectiveMainloopFwdSm90ILi2EN4cute5tupleIJNS5_1CILi1EEES8_S8_EEENS6_IJNS7_ILi128EEENS7_ILi192EEESA_EEELi128ENS_12float_e4m3_tEfNS_4arch4Sm90ELb0ELb1ELb1ELb0ELb0ELb0ELb0ELb1ELb1ELb1ELb1ELb0EEENS1_21CollectiveEpilogueFwdINS6_IJSA_SA_SB_EEES9_NS_10bfloat16_tESF_Li256ELb0ELb1ELb1ELb1EEENS1_19SingleTileSchedulerILb0ELb1ELb1ELi128EEEEEEEEEvNT_6ParamsE:
        .type           _ZN7cutlass13device_kernelIN5flash11enable_sm90INS1_16FlashAttnFwdSm90INS1_25CollectiveMainloopFwdSm90ILi2EN4cute5tupleIJNS5_1CILi1EEES8_S8_EEENS6_IJNS7_ILi128EEENS7_ILi192EEESA_EEELi128ENS_12float_e4m3_tEfNS_4arch4Sm90ELb0ELb1ELb1ELb0ELb0ELb0ELb0ELb1ELb1ELb1ELb1ELb0EEENS1_21CollectiveEpilogueFwdINS6_IJSA_SA_SB_EEES9_NS_10bfloat16_tESF_Li256ELb0ELb1ELb1ELb1EEENS1_19SingleTileSchedulerILb0ELb1ELb1ELi128EEEEEEEEEvNT_6ParamsE,@function
        .size           _ZN7cutlass13device_kernelIN5flash11enable_sm90INS1_16FlashAttnFwdSm90INS1_25CollectiveMainloopFwdSm90ILi2EN4cute5tupleIJNS5_1CILi1EEES8_S8_EEENS6_IJNS7_ILi128EEENS7_ILi192EEESA_EEELi128ENS_12float_e4m3_tEfNS_4arch4Sm90ELb0ELb1ELb1ELb0ELb0ELb0ELb0ELb1ELb1ELb1ELb1ELb0EEENS1_21CollectiveEpilogueFwdINS6_IJSA_SA_SB_EEES9_NS_10bfloat16_tESF_Li256ELb0ELb1ELb1ELb1EEENS1_19SingleTileSchedulerILb0ELb1ELb1ELi128EEEEEEEEEvNT_6ParamsE,(.L_x_13359 - _ZN7cutlass13device_kernelIN5flash11enable_sm90INS1_16FlashAttnFwdSm90INS1_25CollectiveMainloopFwdSm90ILi2EN4cute5tupleIJNS5_1CILi1EEES8_S8_EEENS6_IJNS7_ILi128EEENS7_ILi192EEESA_EEELi128ENS_12float_e4m3_tEfNS_4arch4Sm90ELb0ELb1ELb1ELb0ELb0ELb0ELb0ELb1ELb1ELb1ELb1ELb0EEENS1_21CollectiveEpilogueFwdINS6_IJSA_SA_SB_EEES9_NS_10bfloat16_tESF_Li256ELb0ELb1ELb1ELb1EEENS1_19SingleTileSchedulerILb0ELb1ELb1ELi128EEEEEEEEEvNT_6ParamsE)
        .other          _ZN7cutlass13device_kernelIN5flash11enable_sm90INS1_16FlashAttnFwdSm90INS1_25CollectiveMainloopFwdSm90ILi2EN4cute5tupleIJNS5_1CILi1EEES8_S8_EEENS6_IJNS7_ILi128EEENS7_ILi192EEESA_EEELi128ENS_12float_e4m3_tEfNS_4arch4Sm90ELb0ELb1ELb1ELb0ELb0ELb0ELb0ELb1ELb1ELb1ELb1ELb0EEENS1_21CollectiveEpilogueFwdINS6_IJSA_SA_SB_EEES9_NS_10bfloat16_tESF_Li256ELb0ELb1ELb1ELb1EEENS1_19SingleTileSchedulerILb0ELb1ELb1ELi128EEEEEEEEEvNT_6ParamsE,@"STO_CUDA_ENTRY STV_DEFAULT"
_ZN7cutlass13device_kernelIN5flash11enable_sm90INS1_16FlashAttnFwdSm90INS1_25CollectiveMainloopFwdSm90ILi2EN4cute5tupleIJNS5_1CILi1EEES8_S8_EEENS6_IJNS7_ILi128EEENS7_ILi192EEESA_EEELi128ENS_12float_e4m3_tEfNS_4arch4Sm90ELb0ELb1ELb1ELb0ELb0ELb0ELb0ELb1ELb1ELb1ELb1ELb0EEENS1_21CollectiveEpilogueFwdINS6_IJSA_SA_SB_EEES9_NS_10bfloat16_tESF_Li256ELb0ELb1ELb1ELb1EEENS1_19SingleTileSchedulerILb0ELb1ELb1ELi128EEEEEEEEEvNT_6ParamsE:
        /* <DEDUP_REMOVED lines=18> */
.L_x_6907:
[----:B------:R-:W-:Y:S05]  /*0120*/  BSYNC B0 ;  /* 0x0000000000007941 */ /* 0x000fea0003800000 */
.L_x_6906:
        /* <DEDUP_REMOVED lines=41> */
.L_x_6908:
        /* <DEDUP_REMOVED lines=22> */
.L_x_6909:
        /* <DEDUP_REMOVED lines=18> */
.L_x_6910:
        /* <DEDUP_REMOVED lines=22> */
.L_x_6911:
        /* <DEDUP_REMOVED lines=22> */
.L_x_6912:
        /* <DEDUP_REMOVED lines=8> */
.L_x_6915:
        /* <DEDUP_REMOVED lines=45> */
[----:B------:R-:W-:Y:S01]  /*0c50*/  PLOP3.LUT P1, PT, PT, PT, UP0, 0x80, 0x0 ;  /* 0x000000000000781c */ /* 0x000fe20003f2f008 */
[----:B------:R-:W-:Y:S01]  /*0c60*/  IMAD R19, R17, R4, RZ ;  /* 0x0000000411137224 */ /* 0x000fe200078e02ff */
        /* <DEDUP_REMOVED lines=15> */
.L_x_6918:
[----:B------:R-:W-:-:S11]  /*0d60*/  UISETP.NE.AND UP0, UPT, UR5, 0x1, UPT ;  /* 0x000000010500788c */ /* 0x000fd6000bf05270 */
[----:B------:R-:W-:Y:S02]  /*0d70*/  @UP0 ULDC.64 UR10, c[0x0][0x9e8] ;  /* 0x00027a00000a0ab9 */ /* 0x000fe40000000a00 */
[----:B------:R-:W-:-:S04]  /*0d80*/  UIMAD.WIDE.U32 UR8, UR4, UR10, URZ ;  /* 0x0000000a040872a5 */ /* 0x000fc8000f8e003f */
[----:B------:R-:W-:-:S12]  /*0d90*/  @UP0 USHF.R.U32.HI UR4, URZ, UR11, UR9 ;  /* 0x0000000b3f040299 */ /* 0x000fd80008011609 */
.L_x_6919:
[----:B------:R-:W-:-:S06]  /*0da0*/  UIMAD UR4, UR4, UR5, UR5 ;  /* 0x00000005040472a4 */ /* 0x000fcc000f8e0205 */
[----:B------:R-:W-:-:S07]  /*0db0*/  VIMNMX R0, R0, UR4, PT ;  /* 0x0000000400007c48 */ /* 0x000fce000bfe0100 */
.L_x_6917:
[CC--:B------:R-:W-:Y:S01]  /*0dc0*/  IMAD R22, R17.reuse, R4.reuse, -R22 ;  /* 0x0000000411167224 */ /* 0x0c0fe200078e0a16 */
[----:B------:R-:W-:Y:S01]  /*0dd0*/  @UP1 ULDC UR8, c[0x0][0x44c] ;  /* 0x0001130000081ab9 */ /* 0x000fe20000000800 */
[----:B------:R-:W-:Y:S01]  /*0de0*/  VIADD R2, R0, 0xbf ;  /* 0x000000bf00027836 */ /* 0x000fe20000000000 */
[----:B------:R-:W-:Y:S01]  /*0df0*/  UIMAD.WIDE.U32 UR8, UR45, UR8, URZ ;  /* 0x000000082d0872a5 */ /* 0x000fe2000f8e003f */
[----:B------:R-:W-:Y:S01]  /*0e00*/  IMAD R0, R17, R4, 0xbf ;  /* 0x000000bf11007424 */ /* 0x000fe200078e0204 */
[----:B------:R-:W-:Y:S01]  /*0e10*/  R2UR UR7, R22 ;  /* 0x00000000160772ca */ /* 0x000fe200000e0000 */
[----:B------:R-:W-:Y:S01]  /*0e20*/  @UP1 ULDC UR10, c[0x0][0x450] ;  /* 0x00011400000a1ab9 */ /* 0x000fe20000000800 */
[----:B------:R-:W-:Y:S01]  /*0e30*/  IMAD.HI R2, R2, 0x2aaaaaab, RZ ;  /* 0x2aaaaaab02027827 */ /* 0x000fe200078e02ff */
[----:B------:R-:W-:Y:S01]  /*0e40*/  UMOV UR4, UR45 ;  /* 0x0000002d00047c82 */ /* 0x000fe20008000000 */
[----:B------:R-:W-:Y:S02]  /*0e50*/  @UP1 USHF.R.U32.HI UR4, URZ, UR10, UR9 ;  /* 0x0000000a3f041299 */ /* 0x000fe40008011609 */
[----:B------:R-:W-:Y:S01]  /*0e60*/  IMAD.HI R0, R0, 0x2aaaaaab, RZ ;  /* 0x2aaaaaab00007827 */ /* 0x000fe200078e02ff */
[----:B------:R-:W-:-:S04]  /*0e70*/  SHF.R.U32.HI R5, RZ, 0x1f, R2 ;  /* 0x0000001fff057819 */ /* 0x000fc80000011602 */
[----:B------:R-:W-:Y:S02]  /*0e80*/  SHF.R.U32.HI R3, RZ, 0x1f, R0 ;  /* 0x0000001fff037819 */ /* 0x000fe40000011600 */
[----:B------:R-:W-:Y:S01]  /*0e90*/  UIADD3 UR4, UR7, UR4, URZ ;  /* 0x0000000407047290 */ /* 0x000fe2000fffe03f */
[----:B------:R-:W-:Y:S02]  /*0ea0*/  LEA.HI.SX32 R2, R2, R5, 0x1b ;  /* 0x0000000502027211 */ /* 0x000fe400078fdaff */
[----:B------:R-:W-:Y:S01]  /*0eb0*/  ULDC UR7, c[0x0][0x9dc] ;  /* 0x0002770000077ab9 */ /* 0x000fe20000000800 */
[----:B------:R-:W-:Y:S01]  /*0ec0*/  LEA.HI.SX32 R3, R0, R3, 0x1b ;  /* 0x0000000300037211 */ /* 0x000fe200078fdaff */
[----:B------:R-:W-:-:S03]  /*0ed0*/  UIADD3 UR7, UR4, -UR7, URZ ;  /* 0x8000000704077290 */ /* 0x000fc6000fffe03f */
[----:B------:R-:W-:Y:S01]  /*0ee0*/  VIMNMX R16, R3, R2, PT ;  /* 0x0000000203107248 */ /* 0x000fe20003fe0100 */
[----:B------:R-:W-:Y:S08]  /*0ef0*/  @!P1 BRA `(.L_x_6920) ;  /* 0x0000000000449947 */ /* 0x000ff00003800000 */
        /* <DEDUP_REMOVED lines=10> */
.L_x_6921:
[----:B------:R-:W-:-:S11]  /*0fa0*/  UISETP.NE.AND UP0, UPT, UR5, 0x1, UPT ;  /* 0x000000010500788c */ /* 0x000fd6000bf05270 */
[----:B------:R-:W-:Y:S02]  /*0fb0*/  @UP0 ULDC.64 UR10, c[0x0][0x9e8] ;  /* 0x00027a00000a0ab9 */ /* 0x000fe40000000a00 */
[----:B------:R-:W-:-:S04]  /*0fc0*/  UIMAD.WIDE.U32 UR8, UR4, UR10, URZ ;  /* 0x0000000a040872a5 */ /* 0x000fc8000f8e003f */
[----:B------:R-:W-:-:S12]  /*0fd0*/  @UP0 USHF.R.U32.HI UR4, URZ, UR11, UR9 ;  /* 0x0000000b3f040299 */ /* 0x000fd80008011609 */
.L_x_6922:
[----:B------:R-:W-:-:S04]  /*0fe0*/  UIMAD UR4, UR4, UR5, URZ ;  /* 0x00000005040472a4 */ /* 0x000fc8000f8e023f */
[----:B------:R-:W-:-:S04]  /*0ff0*/  UISETP.LT.AND UP0, UPT, UR7, UR4, UPT ;  /* 0x000000040700728c */ /* 0x000fc8000bf01270 */
[----:B------:R-:W-:-:S12]  /*1000*/  USEL UR7, UR7, UR4, !UP0 ;  /* 0x0000000407077287 */ /* 0x000fd8000c000000 */
.L_x_6920:
[----:B------:R-:W-:Y:S02]  /*1010*/  UIMAD.WIDE UR4, UR7, 0x2aaaaaab, URZ ;  /* 0x2aaaaaab070478a5 */ /* 0x000fe4000f8e023f */
[----:B------:R-:W-:Y:S02]  /*1020*/  USHF.R.U32.HI UR10, URZ, 0x10, UR6 ;  /* 0x000000103f0a7899 */ /* 0x000fe40008011606 */
[----:B------:R-:W-:Y:S02]  /*1030*/  USHF.R.U32.HI UR4, URZ, 0x1f, UR5 ;  /* 0x0000001f3f047899 */ /* 0x000fe40008011605 */
[----:B------:R-:W-:Y:S02]  /*1040*/  ULOP3.LUT UR39, UR6, 0xffff, URZ, 0xc0, !UPT ;  /* 0x0000ffff06277892 */ /* 0x000fe4000f8ec03f */
[----:B------:R-:W-:-:S04]  /*1050*/  ULEA.HI.SX32 UR4, UR5, UR4, 0x1b ;  /* 0x0000000405047291 */ /* 0x000fc8000f8fda3f */
        /* <DEDUP_REMOVED lines=42> */
.L_x_6923:
[----:B------:R-:W-:Y:S02]  /*1300*/  UIMAD UR39, UR39, UR4, UR9 ;  /* 0x00000004272772a4 */ /* 0x000fe4000f8e0209 */
[----:B------:R-:W-:Y:S01]  /*1310*/  IMAD.U32 R3, RZ, RZ, UR4 ;  /* 0x00000004ff037e24 */ /* 0x000fe2000f8e00ff */
[----:B------:R-:W-:Y:S02]  /*1320*/  PLOP3.LUT P0, PT, PT, PT, PT, 0x80, 0x0 ;  /* 0x000000000000781c */ /* 0x000fe40003f0f070 */
[----:B------:R-:W-:Y:S01]  /*1330*/  CS2R R124, SRZ ;  /* 0x00000000007c7805 */ /* 0x000fe2000001ff00 */
[----:B------:R-:W-:Y:S01]  /*1340*/  IMAD.MOV.U32 R0, RZ, RZ, RZ ;  /* 0x000000ffff007224 */ /* 0x000fe200078e00ff */
[----:B------:R-:W-:Y:S02]  /*1350*/  CS2R R126, SRZ ;  /* 0x00000000007e7805 */ /* 0x000fe4000001ff00 */
[----:B------:R-:W-:Y:S02]  /*1360*/  VIADDMNMX R16, R3, UR39, R16, PT ;  /* 0x0000002703107c46 */ /* 0x000fe4000b800110 */
[----:B------:R-:W-:-:S02]  /*1370*/  CS2R R2, SRZ ;  /* 0x0000000000027805 */ /* 0x000fc4000001ff00 */
[----:B------:R-:W-:Y:S01]  /*1380*/  CS2R R122, SRZ ;  /* 0x00000000007a7805 */ /* 0x000fe2000001ff00 */
[----:B------:R-:W-:Y:S01]  /*1390*/  IMAD.MOV.U32 R6, RZ, RZ, RZ ;  /* 0x000000ffff067224 */ /* 0x000fe200078e00ff */
        /* <DEDUP_REMOVED lines=64> */
.L_x_6925:
        /* <DEDUP_REMOVED lines=48> */
.L_x_7063:
[----:B------:R-:W-:-:S06]  /*1aa0*/  ULOP3.LUT UR4, UR41, 0x1, URZ, 0xfc, !UPT ;  /* 0x0000000129047892 */ /* 0x000fcc000f8efc3f */
[----:B------:R-:W-:-:S05]  /*1ab0*/  IMAD.U32 R2, RZ, RZ, UR4 ;  /* 0x00000004ff027e24 */ /* 0x000fca000f8e00ff */
[----:B------:R-:W-:-:S13]  /*1ac0*/  ISETP.NE.AND P0, PT, R2, 0x3, PT ;  /* 0x000000030200780c */ /* 0x000fda0003f05270 */
[----:B------:R-:W-:Y:S05]  /*1ad0*/  @!P0 BRA `(.L_x_6927) ;  /* 0x0000000000048947 */ /* 0x000fea0003800000 */
[----:B------:R-:W-:Y:S01]  /*1ae0*/  BPT.TRAP 0x1 ;  /* 0x000000040000795c */ /* 0x000fe20000300000 */
.L_x_6927:
[----:B------:R1:W2:Y:S01]  /*1af0*/  SYNCS.PHASECHK.TRANS64.TRYWAIT P2, [UR44+0x28830], R8 ;  /* 0x02883008ff0075a7 */ /* 0x0002a2000804016c */
[----:B------:R-:W-:Y:S05]  /*1b00*/  @!P0 BRA `(.L_x_6928) ;  /* 0x0000000000048947 */ /* 0x000fea0003800000 */
[----:B------:R-:W-:Y:S01]  /*1b10*/  BPT.TRAP 0x1 ;  /* 0x000000040000795c */ /* 0x000fe20000300000 */
.L_x_6928:
        /* <DEDUP_REMOVED lines=8> */
.L_x_6929:
        /* <DEDUP_REMOVED lines=15> */
[----:B------:R-:W-:Y:S01]  /*1c90*/  LEA.HI R123, R123, R120, RZ, 0x2 ;  /* 0x000000787b7b7211 */ /* 0x000fe200078f10ff */
[----:B------:R-:W-:Y:S01]  /*1ca0*/  UMOV UR15, 0x40000040 ;  /* 0x40000040000f7882 */ /* 0x000fe20000000000 */
[----:B------:R-:W-:Y:S01]  /*1cb0*/  UMOV UR17, 0x40000040 ;  /* 0x4000004000117882 */ /* 0x000fe20000000000 */
[----:B------:R-:W-:Y:S01]  /*1cc0*/  UIADD3 UR22, UR6, 0x2, URZ ;  /* 0x0000000206167890 */ /* 0x000fe2000fffe03f */
[----:B------:R-:W-:Y:S01]  /*1cd0*/  LOP3.LUT R123, R123, 0xfffffffc, RZ, 0xc0, !PT ;  /* 0xfffffffc7b7b7812 */ /* 0x000fe200078ec0ff */
[----:B------:R-:W-:Y:S01]  /*1ce0*/  UIADD3 UR20, UR16, 0x2, URZ ;  /* 0x0000000210147890 */ /* 0x000fe2000fffe03f */
[----:B------:R-:W-:Y:S01]  /*1cf0*/  UMOV UR10, UR6 ;  /* 0x00000006000a7c82 */ /* 0x000fe20008000000 */
[----:B------:R-:W-:Y:S01]  /*1d00*/  UIADD3 UR12, UR16, 0x4, URZ ;  /* 0x00000004100c7890 */ /* 0x000fe2000fffe03f */
[----:B------:R-:W-:Y:S01]  /*1d10*/  QGMMA.64x192x32.F32.E4M3.E4M3 R24, gdesc[UR8], RZ, !UPT, gsb0 ;  /* 0x02e00000081879f3 */ /* 0x000fe2000c0008ff */
[----:B------:R-:W-:Y:S01]  /*1d20*/  UIADD3 UR14, UR6, 0x4, URZ ;  /* 0x00000004060e7890 */ /* 0x000fe2000fffe03f */
[----:B------:R-:W-:Y:S01]  /*1d30*/  IMAD.IADD R123, R120, 0x1, -R123 ;  /* 0x00000001787b7824 */ /* 0x000fe200078e0a7b */
[----:B------:R-:W-:-:S02]  /*1d40*/  UIADD3 UR16, UR16, 0x6, URZ ;  /* 0x0000000610107890 */ /* 0x000fc4000fffe03f */
[----:B------:R-:W-:Y:S01]  /*1d50*/  UIADD3 UR18, UR6, 0x6, URZ ;  /* 0x0000000606127890 */ /* 0x000fe2000fffe03f */
[----:B------:R-:W-:Y:S01]  /*1d60*/  UMOV UR19, 0x40000040 ;  /* 0x4000004000137882 */ /* 0x000fe20000000000 */
[----:B------:R-:W-:Y:S01]  /*1d70*/  ULDC UR4, c[0x0][0x448] ;  /* 0x0001120000047ab9 */ /* 0x000fe20000000800 */
[----:B------:R-:W-:Y:S01]  /*1d80*/  ULDC UR28, c[0x0][0x288] ;  /* 0x0000a200001c7ab9 */ /* 0x000fe20000000800 */
[----:B------:R-:W-:Y:S01]  /*1d90*/  UISETP.NE.AND UP0, UPT, UR4, 0x1, UPT ;  /* 0x000000010400788c */ /* 0x000fe2000bf05270 */
[----:B------:R-:W-:Y:S02]  /*1da0*/  ULDC UR7, c[0x0][0x9dc] ;  /* 0x0002770000077ab9 */ /* 0x000fe40000000800 */
[----:B------:R-:W-:-:S03]  /*1db0*/  ULOP3.LUT UR7, URZ, UR7, URZ, 0x33, !UPT ;  /* 0x000000073f077292 */ /* 0x000fc6000f8e333f */
[----:B------:R-:W-:Y:S02]  /*1dc0*/  PLOP3.LUT P2, PT, PT, PT, UP0, 0x80, 0x0 ;  /* 0x000000000000781c */ /* 0x000fe40003f4f008 */
[----:B------:R-:W-:-:S03]  /*1dd0*/  PLOP3.LUT P3, PT, PT, PT, UP0, 0x80, 0x0 ;  /* 0x000000000000781c */ /* 0x000fc60003f6f008 */
[----:B------:R-:W-:Y:S01]  /*1de0*/  @UP0 ULDC UR4, c[0x0][0x44c] ;  /* 0x0001130000040ab9 */ /* 0x000fe20000000800 */
[----:B------:R-:W-:Y:S02]  /*1df0*/  WARPGROUP.DEPBAR.LE gsb0, 0x0 ;  /* 0x00008000000079c5 */ /* 0x000fe40000010000 */
[----:B------:R-:W-:-:S06]  /*1e00*/  WARPGROUP.ARRIVE ;  /* 0x00000000000079c5 */ /* 0x000fcc0000000000 */
[----:B------:R-:W-:Y:S03]  /*1e10*/  QGMMA.64x192x32.F32.E4M3.E4M3 R24, gdesc[UR20], R24, gsb0 ;  /* 0x02e00000141879f3 */ /* 0x000fe60008000818 */
[----:B------:R-:W-:Y:S02]  /*1e20*/  WARPGROUP.DEPBAR.LE gsb0, 0x0 ;  /* 0x00008000000079c5 */ /* 0x000fe40000010000 */
[----:B------:R-:W-:-:S15]  /*1e30*/  WARPGROUP.ARRIVE ;  /* 0x00000000000079c5 */ /* 0x000fde0000000000 */
[----:B------:R-:W-:Y:S03]  /*1e40*/  QGMMA.64x192x32.F32.E4M3.E4M3 R24, gdesc[UR12], R24, gsb0 ;  /* 0x02e000000c1879f3 */ /* 0x000fe60008000818 */
[----:B------:R-:W-:Y:S02]  /*1e50*/  WARPGROUP.DEPBAR.LE gsb0, 0x0 ;  /* 0x00008000000079c5 */ /* 0x000fe40000010000 */
[----:B------:R-:W-:-:S15]  /*1e60*/  WARPGROUP.ARRIVE ;  /* 0x00000000000079c5 */ /* 0x000fde0000000000 */
[----:B------:R-:W-:Y:S03]  /*1e70*/  QGMMA.64x192x32.F32.E4M3.E4M3 R24, gdesc[UR16], R24, gsb0 ;  /* 0x02e00000101879f3 */ /* 0x000fe60008000818 */
[----:B------:R-:W-:Y:S02]  /*1e80*/  WARPGROUP.DEPBAR.LE gsb0, 0x0 ;  /* 0x00008000000079c5 */ /* 0x000fe40000010000 */
[----:B------:R-:W-:Y:S01]  /*1e90*/  FMUL.FTZ R131, R0, R77 ;  /* 0x0000004d00837220 */ /* 0x000fe20000410000 */
[----:B------:R-:W-:Y:S01]  /*1ea0*/  IMAD.IADD R77, R120, 0x1, -R9 ;  /* 0x00000001784d7824 */ /* 0x000fe200078e0a09 */
[----:B------:R-:W-:Y:S01]  /*1eb0*/  LEA.HI R9, R121, R121, RZ, 0x1 ;  /* 0x0000007979097211 */ /* 0x000fe200078f08ff */
[C---:B------:R-:W-:Y:S01]  /*1ec0*/  FMUL.FTZ R130, R0.reuse, R76 ;  /* 0x0000004c00827220 */ /* 0x040fe20000410000 */
[C---:B------:R-:W-:Y:S01]  /*1ed0*/  FMUL.FTZ R125, R0.reuse, R28 ;  /* 0x0000001c007d7220 */ /* 0x040fe20000410000 */
[C---:B0-----:R-:W-:Y:S01]  /*1ee0*/  FMUL.FTZ R3, R0.reuse, R27 ;  /* 0x0000001b00037220 */ /* 0x041fe20000410000 */
[----:B-1----:R-:W-:Y:S01]  /*1ef0*/  SHF.R.S32.HI R8, RZ, 0x1f, R77 ;  /* 0x0000001fff087819 */ /* 0x002fe2000001144d */
[C---:B------:R-:W-:Y:S01]  /*1f00*/  FMUL.FTZ R21, R0.reuse, R47 ;  /* 0x0000002f00157220 */ /* 0x040fe20000410000 */
[----:B------:R-:W-:Y:S01]  /*1f10*/  LOP3.LUT R28, R9, 0x3fffffe, RZ, 0xc0, !PT ;  /* 0x03fffffe091c7812 */ /* 0x000fe200078ec0ff */
[----:B------:R-:W-:Y:S01]  /*1f20*/  FMUL.FTZ R47, R0, R79 ;  /* 0x0000004f002f7220 */ /* 0x000fe20000410000 */
[-C--:B------:R-:W-:Y:S01]  /*1f30*/  LEA.HI R76, R8, R77.reuse, RZ, 0x2 ;  /* 0x0000004d084c7211 */ /* 0x080fe200078f10ff */
[----:B------:R-:W-:Y:S01]  /*1f40*/  FMUL.FTZ R79, R0, R80 ;  /* 0x00000050004f7220 */ /* 0x000fe20000410000 */
[----:B------:R-:W-:Y:S01]  /*1f50*/  LEA.HI R9, R8, R77, RZ, 0x5 ;  /* 0x0000004d08097211 */ /* 0x000fe200078f28ff */
[C---:B------:R-:W-:Y:S01]  /*1f60*/  FMUL.FTZ R80, R0.reuse, R81 ;  /* 0x0000005100507220 */ /* 0x040fe20000410000 */
[--C-:B------:R-:W-:Y:S01]  /*1f70*/  SHF.R.S32.HI R8, RZ, 0x2, R76.reuse ;  /* 0x00000002ff087819 */ /* 0x100fe2000001144c */
[C---:B------:R-:W-:Y:S01]  /*1f80*/  FMUL.FTZ R81, R0.reuse, R84 ;  /* 0x0000005400517220 */ /* 0x040fe20000410000 */
[----:B------:R-:W-:Y:S01]  /*1f90*/  SHF.R.S32.HI R27, RZ, 0x1f, R76 ;  /* 0x0000001fff1b7819 */ /* 0x000fe2000001144c */
[C---:B------:R-:W-:Y:S01]  /*1fa0*/  FMUL.FTZ R126, R0.reuse, R29 ;  /* 0x0000001d007e7220 */ /* 0x040fe20000410000 */
[----:B------:R-:W-:Y:S01]  /*1fb0*/  SHF.R.S32.HI R9, RZ, 0x5, R9 ;  /* 0x00000005ff097819 */ /* 0x000fe20000011409 */
[C---:B------:R-:W-:Y:S01]  /*1fc0*/  FMUL.FTZ R29, R0.reuse, R54 ;  /* 0x00000036001d7220 */ /* 0x040fe20000410000 */
[----:B------:R-:W-:Y:S01]  /*1fd0*/  LEA.HI R27, R27, R8, RZ, 0x3 ;  /* 0x000000081b1b7211 */ /* 0x000fe200078f18ff */
[C---:B------:R-:W-:Y:S01]  /*1fe0*/  FMUL.FTZ R54, R0.reuse, R86 ;  /* 0x0000005600367220 */ /* 0x040fe20000410000 */
[----:B------:R-:W-:Y:S01]  /*1ff0*/  LEA.HI R84, R123, R123, RZ, 0x1 ;  /* 0x0000007b7b547211 */ /* 0x000fe200078f08ff */
[----:B------:R-:W-:Y:S01]  /*2000*/  IMAD.IADD R121, R121, 0x1, -R28 ;  /* 0x0000000179797824 */ /* 0x000fe200078e0a1c */
[----:B------:R-:W-:Y:S01]  /*2010*/  LEA R9, R9, UR45, 0x4 ;  /* 0x0000002d09097c11 */ /* 0x000fe2000f8e20ff */
[C---:B------:R-:W-:Y:S01]  /*2020*/  FMUL.FTZ R13, R0.reuse, R39 ;  /* 0x00000027000d7220 */ /* 0x040fe20000410000 */
[----:B------:R-:W-:Y:S01]  /*2030*/  LOP3.LUT R27, R27, 0xfffffff8, RZ, 0xc0, !PT ;  /* 0xfffffff81b1b7812 */ /* 0x000fe200078ec0ff */
[----:B------:R-:W-:Y:S01]  /*2040*/  FMUL.FTZ R39, R0, R71 ;  /* 0x0000004700277220 */ /* 0x000fe20000410000 */
[----:B------:R-:W-:Y:S01]  /*2050*/  LOP3.LUT R84, R84, 0x1ffffffe, RZ, 0xc0, !PT ;  /* 0x1ffffffe54547812 */ /* 0x000fe200078ec0ff */
[C---:B------:R-:W-:Y:S01]  /*2060*/  FMUL.FTZ R71, R0.reuse, R103 ;  /* 0x0000006700477220 */ /* 0x040fe20000410000 */
[----:B------:R-:W-:Y:S01]  /*2070*/  IADD3 R86, R9, R8, -R27 ;  /* 0x0000000809567210 */ /* 0x000fe20007ffe81b */
[----:B------:R-:W-:Y:S01]  /*2080*/  FMUL.FTZ R103, R0, R105 ;  /* 0x0000006900677220 */ /* 0x000fe20000410000 */
[----:B------:R-:W-:-:S02]  /*2090*/  IMAD.U32 R9, RZ, RZ, UR44 ;  /* 0x0000002cff097e24 */ /* 0x000fc4000f8e00ff */
[C---:B------:R-:W-:Y:S01]  /*20a0*/  FMUL.FTZ R105, R0.reuse, R108 ;  /* 0x0000006c00697220 */ /* 0x040fe20000410000 */
[----:B------:R-:W-:Y:S02]  /*20b0*/  IMAD.IADD R8, R123, 0x1, -R84 ;  /* 0x000000017b087824 */ /* 0x000fe400078e0a54 */
[C---:B------:R-:W-:Y:S01]  /*20c0*/  FMUL.FTZ R2, R0.reuse, R26 ;  /* 0x0000001a00027220 */ /* 0x040fe20000410000 */
[----:B------:R-:W-:Y:S02]  /*20d0*/  IMAD R121, R121, 0x40, R86 ;  /* 0x0000004079797824 */ /* 0x000fe400078e0256 */
[C---:B------:R-:W-:Y:S01]  /*20e0*/  FMUL.FTZ R128, R0.reuse, R33 ;  /* 0x0000002100807220 */ /* 0x040fe20000410000 */
[----:B------:R-:W-:Y:S02]  /*20f0*/  @!P1 VIADD R9, R9, 0x28840 ;  /* 0x0002884009099836 */ /* 0x000fe40000000000 */
[----:B------:R-:W-:Y:S01]  /*2100*/  FMUL.FTZ R26, R0, R50 ;  /* 0x00000032001a7220 */ /* 0x000fe20000410000 */
[----:B------:R-:W-:-:S02]  /*2110*/  IMAD R8, R8, 0x8, R121 ;  /* 0x0000000808087824 */ /* 0x000fc400078e0279 */
[C---:B------:R-:W-:Y:S01]  /*2120*/  FMUL.FTZ R33, R0.reuse, R62 ;  /* 0x0000003e00217220 */ /* 0x040fe20000410000 */
[C---:B------:R-:W-:Y:S01]  /*2130*/  FMUL.FTZ R50, R0.reuse, R82 ;  /* 0x0000005200327220 */ /* 0x040fe20000410000 */
[----:B------:R-:W-:Y:S01]  /*2140*/  FMUL.FTZ R62, R0, R94 ;  /* 0x0000005e003e7220 */ /* 0x000fe20000410000 */
[----:B------:R-:W-:Y:S01]  /*2150*/  @P2 IMAD.HI.U32 R84, R8, UR4, RZ ;  /* 0x0000000408542c27 */ /* 0x000fe2000f8e00ff */
[----:B------:R-:W-:-:S03]  /*2160*/  @UP0 ULDC UR4, c[0x0][0x450] ;  /* 0x0001140000040ab9 */ /* 0x000fc60000000800 */
[C---:B------:R-:W-:Y:S01]  /*2170*/  FMUL.FTZ R82, R0.reuse, R85 ;  /* 0x0000005500527220 */ /* 0x040fe20000410000 */
[----:B------:R-:W-:Y:S01]  /*2180*/  FMUL.FTZ R5, R0, R31 ;  /* 0x0000001f00057220 */ /* 0x000fe20000410000 */
[----:B------:R-:W-:Y:S01]  /*2190*/  IMAD.MOV.U32 R108, RZ, RZ, R8 ;  /* 0x000000ffff6c7224 */ /* 0x000fe200078e0008 */
[----:B------:R-:W-:Y:S01]  /*21a0*/  @P3 SHF.R.U32.HI R108, RZ, UR4, R84 ;  /* 0x00000004ff6c3c19 */ /* 0x000fe20008011654 */
[----:B------:R-:W-:Y:S01]  /*21b0*/  IMAD.MOV.U32 R85, RZ, RZ, -0xc0 ;  /* 0xffffff40ff557424 */ /* 0x000fe200078e00ff */
[----:B------:R-:W-:Y:S01]  /*21c0*/  LOP3.LUT R84, R76, 0x7ffffffc, RZ, 0xc0, !PT ;  /* 0x7ffffffc4c547812 */ /* 0x000fe200078ec0ff */
[----:B------:R-:W-:Y:S01]  /*21d0*/  ULDC.64 UR4, c[0x0][0x9e0] ;  /* 0x0002780000047ab9 */ /* 0x000fe20000000a00 */
[----:B------:R-:W-:Y:S01]  /*21e0*/  @!P1 PRMT R76, RZ, 0x654, R9 ;  /* 0x00000654ff4c9816 */ /* 0x000fe20000000009 */
[----:B------:R-:W0:Y:S01]  /*21f0*/  SHFL.IDX PT, R94, R108, RZ, 0x1c1f ;  /* 0x001c1fff6c5e7589 */ /* 0x000e2200000e0000 */
[C---:B------:R-:W-:Y:S01]  /*2200*/  FMUL.FTZ R14, R0.reuse, R38 ;  /* 0x00000026000e7220 */ /* 0x040fe20000410000 */
[C---:B------:R-:W-:Y:S01]  /*2210*/  FMUL.FTZ R124, R0.reuse, R25 ;  /* 0x00000019007c7220 */ /* 0x040fe20000410000 */
[C---:B------:R-:W-:Y:S01]  /*2220*/  FMUL.FTZ R20, R0.reuse, R42 ;  /* 0x0000002a00147220 */ /* 0x040fe20000410000 */
[C---:B------:R-:W-:Y:S01]  /*2230*/  FMUL.FTZ R15, R0.reuse, R43 ;  /* 0x0000002b000f7220 */ /* 0x040fe20000410000 */
[C---:B------:R-:W-:Y:S01]  /*2240*/  FMUL.FTZ R31, R0.reuse, R58 ;  /* 0x0000003a001f7220 */ /* 0x040fe20000410000 */
[C---:B------:R-:W-:Y:S01]  /*2250*/  FMUL.FTZ R38, R0.reuse, R70 ;  /* 0x0000004600267220 */ /* 0x040fe20000410000 */
        /* <DEDUP_REMOVED lines=24> */
[----:B------:R-:W-:Y:S01]  /*23e0*/  IMAD.IADD R9, R77, 0x1, -R84 ;  /* 0x000000014d097824 */ /* 0x000fe200078e0a54 */
[----:B------:R1:W-:Y:S01]  /*23f0*/  @!P1 SYNCS.ARRIVE.TRANS64.RED.A1T0 RZ, [R76+URZ], RZ ;  /* 0x000000ff4cff99a7 */ /* 0x0003e2000810043f */
        /* <DEDUP_REMOVED lines=42> */
[----:B-1----:R-:W-:Y:S01]  /*26a0*/  FMUL.FTZ R76, R0, R119 ;  /* 0x00000077004c7220 */ /* 0x002fe20000410000 */
[----:B------:R-:W-:Y:S01]  /*26b0*/  IMAD R88, R9, -0x2, R86 ;  /* 0xfffffffe09587824 */ /* 0x000fe200078e0256 */
[----:B------:R-:W-:Y:S01]  /*26c0*/  PLOP3.LUT P2, PT, PT, PT, UP1, 0x40, 0x0 ;  /* 0x000000000000781c */ /* 0x000fe20003f4e818 */
[--C-:B------:R-:W-:Y:S01]  /*26d0*/  IMAD R84, R16, -0xc0, R19.reuse ;  /* 0xffffff4010547824 */ /* 0x100fe200078e0213 */
[----:B------:R-:W1:Y:S01]  /*26e0*/  MUFU.TANH R4, R4 ;  /* 0x0000000400047308 */ /* 0x000e620000002400 */
[----:B------:R-:W-:Y:S01]  /*26f0*/  VIADD R114, R86, 0xffffffff ;  /* 0xffffffff56727836 */ /* 0x000fe20000000000 */
[----:B------:R-:W-:Y:S01]  /*2700*/  IADD3 R85, R88, -UR28, R19 ;  /* 0x8000001c58557c10 */ /* 0x000fe2000fffe013 */
[----:B------:R-:W-:-:S02]  /*2710*/  VIADD R84, R84, 0xc0 ;  /* 0x000000c054547836 */ /* 0x000fc40000000000 */
[----:B------:R-:W-:Y:S02]  /*2720*/  VIADD R115, R88, 0xffffffff ;  /* 0xffffffff58737836 */ /* 0x000fe40000000000 */
[----:B------:R-:W-:Y:S01]  /*2730*/  IMAD R111, R9, -0x2, R84 ;  /* 0xfffffffe096f7824 */ /* 0x000fe200078e0254 */
[----:B------:R-:W2:Y:S01]  /*2740*/  MUFU.TANH R124, R124 ;  /* 0x0000007c007c7308 */ /* 0x000ea20000002400 */
[C---:B------:R-:W-:Y:S02]  /*2750*/  VIADD R112, R85.reuse, UR4 ;  /* 0x0000000455707c36 */ /* 0x040fe40008000000 */
[----:B------:R-:W-:-:S03]  /*2760*/  VIADD R113, R85, UR7 ;  /* 0x0000000755717c36 */ /* 0x000fc60008000000 */
[----:B0-----:R-:W-:Y:S01]  /*2770*/  VIADDMNMX R109, R94, R112, R111, PT ;  /* 0x000000705e6d7246 */ /* 0x001fe2000380016f */
[----:B------:R-:W-:Y:S01]  /*2780*/  IMAD.IADD R110, R113, 0x1, R94 ;  /* 0x00000001716e7824 */ /* 0x000fe200078e025e */
        /* <DEDUP_REMOVED lines=94> */
[----:B-1234-:R-:W-:Y:S05]  /*2d70*/  @P2 BRA `(.L_x_6931) ;  /* 0x0000000000542947 */ /* 0x01efea0003800000 */
[----:B------:R-:W-:Y:S01]  /*2d80*/  IADD3 R84, R19, -UR28, R94 ;  /* 0x8000001c13547c10 */ /* 0x000fe2000fffe05e */
[----:B------:R-:W-:Y:S03]  /*2d90*/  BSSY B0, `(.L_x_6932) ;  /* 0x0000010000007945 */ /* 0x000fe60003800000 */
        /* <DEDUP_REMOVED lines=10> */
.L_x_6933:
[----:B------:R-:W-:-:S06]  /*2e40*/  UISETP.NE.AND UP2, UPT, UR5, 0x1, UPT ;  /* 0x000000010500788c */ /* 0x000fcc000bf45270 */
[----:B------:R-:W-:-:S05]  /*2e50*/  PLOP3.LUT P2, PT, PT, PT, UP2, 0x80, 0x0 ;  /* 0x000000000000781c */ /* 0x000fca0003f4f028 */
[----:B------:R-:W-:-:S08]  /*2e60*/  @UP2 ULDC.64 UR8, c[0x0][0x9e8] ;  /* 0x00027a0000082ab9 */ /* 0x000fd00000000a00 */
[----:B------:R-:W-:-:S05]  /*2e70*/  @P2 IMAD.HI.U32 R85, R84, UR8, RZ ;  /* 0x0000000854552c27 */ /* 0x000fca000f8e00ff */
[----:B------:R-:W-:-:S07]  /*2e80*/  @P2 SHF.R.U32.HI R84, RZ, UR9, R85 ;  /* 0x00000009ff542c19 */ /* 0x000fce0008011655 */
.L_x_6934:
[----:B------:R-:W-:Y:S05]  /*2e90*/  BSYNC B0 ;  /* 0x0000000000007941 */ /* 0x000fea0003800000 */
.L_x_6932:
[----:B------:R-:W-:-:S05]  /*2ea0*/  IMAD R84, R84, UR5, R115 ;  /* 0x0000000554547c24 */ /* 0x000fca000f8e0273 */
[----:B------:R-:W-:Y:S02]  /*2eb0*/  VIMNMX R110, R110, R84, !PT ;  /* 0x000000546e6e7248 */ /* 0x000fe40007fe0100 */
[----:B------:R-:W-:-:S07]  /*2ec0*/  VIADDMNMX R109, R84, UR5, R109, PT ;  /* 0x00000005546d7c46 */ /* 0x000fce000b80016d */
.L_x_6931:
        /* <DEDUP_REMOVED lines=109> */
[----:B------:R-:W-:Y:S01]  /*35a0*/  ISETP.GT.AND P3, PT, R110, 0x59, !P4 ;  /* 0x000000596e00780c */ /* 0x000fe20006764270 */
[----:B------:R-:W0:Y:S01]  /*35b0*/  SHFL.IDX PT, R68, R108, 0x1, 0x1c1f ;  /* 0x003c1f006c447f89 */ /* 0x000e2200000e0000 */
        /* <DEDUP_REMOVED lines=143> */
.L_x_6937:
[----:B------:R-:W-:-:S06]  /*3eb0*/  UISETP.NE.AND UP2, UPT, UR5, 0x1, UPT ;  /* 0x000000010500788c */ /* 0x000fcc000bf45270 */
[----:B------:R-:W-:-:S05]  /*3ec0*/  PLOP3.LUT P6, PT, PT, PT, UP2, 0x80, 0x0 ;  /* 0x000000000000781c */ /* 0x000fca0003fcf028 */
[----:B------:R-:W-:-:S08]  /*3ed0*/  @UP2 ULDC.64 UR8, c[0x0][0x9e8] ;  /* 0x00027a0000082ab9 */ /* 0x000fd00000000a00 */
[----:B------:R-:W-:Y:S01]  /*3ee0*/  @P6 IMAD.HI.U32 R68, R65, UR8, RZ ;  /* 0x0000000841446c27 */ /* 0x000fe2000f8e00ff */
[----:B------:R-:W-:-:S13]  /*3ef0*/  PLOP3.LUT P6, PT, PT, PT, UP2, 0x80, 0x0 ;  /* 0x000000000000781c */ /* 0x000fda0003fcf028 */
[----:B------:R-:W-:-:S07]  /*3f00*/  @P6 SHF.R.U32.HI R65, RZ, UR9, R68 ;  /* 0x00000009ff416c19 */ /* 0x000fce0008011644 */
.L_x_6938:
[----:B------:R-:W-:Y:S05]  /*3f10*/  BSYNC B0 ;  /* 0x0000000000007941 */ /* 0x000fea0003800000 */
.L_x_6936:
[----:B------:R-:W-:-:S05]  /*3f20*/  IMAD R65, R65, UR5, R115 ;  /* 0x0000000541417c24 */ /* 0x000fca000f8e0273 */
[----:B------:R-:W-:Y:S02]  /*3f30*/  VIMNMX R92, R92, R65, !PT ;  /* 0x000000415c5c7248 */ /* 0x000fe40007fe0100 */
[----:B------:R-:W-:-:S07]  /*3f40*/  VIADDMNMX R90, R65, UR5, R90, PT ;  /* 0x00000005415a7c46 */ /* 0x000fce000b80015a */
.L_x_6935:
        /* <DEDUP_REMOVED lines=9> */
[----:B------:R-:W-:Y:S01]  /*3fe0*/  @UP0 USHF.R.U32.HI UR45, URZ, UR14, UR11 ;  /* 0x0000000e3f2d0299 */ /* 0x000fe2000801160b */
[----:B------:R-:W-:-:S02]  /*3ff0*/  ISETP.NE.AND P2, PT, R119, RZ, PT ;  /* 0x000000ff7700720c */ /* 0x000fc40003f45270 */
[C---:B------:R-:W-:Y:S02]  /*4000*/  ISETP.GT.AND P4, PT, R92.reuse, 0xb1, !P4 ;  /* 0x000000b15c00780c */ /* 0x040fe40006784270 */
[----:B------:R-:W-:Y:S02]  /*4010*/  ISETP.GT.AND P2, PT, R92, 0x8, !P2 ;  /* 0x000000085c00780c */ /* 0x000fe40005744270 */
[C---:B------:R-:W-:Y:S02]  /*4020*/  ISETP.LT.OR P3, PT, R90.reuse, 0xb1, P3 ;  /* 0x000000b15a00780c */ /* 0x040fe40001f61670 */
[----:B------:R-:W-:Y:S02]  /*4030*/  ISETP.LT.OR P2, PT, R90, 0x9, P2 ;  /* 0x000000095a00780c */ /* 0x000fe40001741670 */
[----:B------:R-:W-:Y:S02]  /*4040*/  ISETP.GT.AND P5, PT, R92, 0xb8, !P5 ;  /* 0x000000b85c00780c */ /* 0x000fe40006fa4270 */
[----:B------:R-:W-:-:S02]  /*4050*/  FSEL R65, R10, -INF , !P2 ;  /* 0xff8000000a417808 */ /* 0x000fc40005000000 */
[----:B------:R-:W-:Y:S02]  /*4060*/  ISETP.NE.AND P2, PT, R120, RZ, PT ;  /* 0x000000ff7800720c */ /* 0x000fe40003f45270 */
[----:B------:R-:W-:Y:S02]  /*4070*/  FMNMX.FTZ R10, R103, R124, !PT ;  /* 0x0000007c670a7209 */ /* 0x000fe40007810000 */
[----:B------:R-:W-:Y:S02]  /*4080*/  ISETP.GT.AND P2, PT, R92, 0x9, !P2 ;  /* 0x000000095c00780c */ /* 0x000fe40005744270 */
[C---:B------:R-:W-:Y:S02]  /*4090*/  ISETP.LT.OR P4, PT, R90.reuse, 0xb2, P4 ;  /* 0x000000b25a00780c */ /* 0x040fe40002781670 */
[C---:B------:R-:W-:Y:S02]  /*40a0*/  ISETP.LT.OR P2, PT, R90.reuse, 0xa, P2 ;  /* 0x0000000a5a00780c */ /* 0x040fe40001741670 */
[----:B------:R-:W-:-:S02]  /*40b0*/  ISETP.LT.OR P5, PT, R90, 0xb9, P5 ;  /* 0x000000b95a00780c */ /* 0x000fc40002fa1670 */
[----:B------:R-:W-:Y:S02]  /*40c0*/  FSEL R5, R5, -INF , !P2 ;  /* 0xff80000005057808 */ /* 0x000fe40005000000 */
[----:B------:R-:W-:Y:S02]  /*40d0*/  ISETP.NE.AND P2, PT, R121, RZ, PT ;  /* 0x000000ff7900720c */ /* 0x000fe40003f45270 */
[----:B------:R-:W-:Y:S02]  /*40e0*/  FSEL R77, R77, -INF , !P5 ;  /* 0xff8000004d4d7808 */ /* 0x000fe40006800000 */
[----:B------:R-:W-:Y:S02]  /*40f0*/  ISETP.GT.AND P2, PT, R92, 0x10, !P2 ;  /* 0x000000105c00780c */ /* 0x000fe40005744270 */
[----:B------:R-:W-:Y:S02]  /*4100*/  R2UR UR9, R22 ;  /* 0x00000000160972ca */ /* 0x000fe400000e0000 */
[----:B------:R-:W-:-:S04]  /*4110*/  ISETP.LT.OR P2, PT, R90, 0x11, P2 ;  /* 0x000000115a00780c */ /* 0x000fc80001741670 */
[----:B------:R-:W-:Y:S02]  /*4120*/  FSEL R12, R12, -INF , !P2 ;  /* 0xff8000000c0c7808 */ /* 0x000fe40005000000 */
[----:B------:R-:W-:-:S04]  /*4130*/  ISETP.NE.AND P2, PT, R122, RZ, PT ;  /* 0x000000ff7a00720c */ /* 0x000fc80003f45270 */
[----:B------:R-:W-:Y:S01]  /*4140*/  ISETP.GT.AND P2, PT, R92, 0x11, !P2 ;  /* 0x000000115c00780c */ /* 0x000fe20005744270 */
[----:B------:R-:W-:-:S03]  /*4150*/  UIADD3 UR45, UR9, UR45, URZ ;  /* 0x0000002d092d7290 */ /* 0x000fc6000fffe03f */
[----:B------:R-:W-:Y:S01]  /*4160*/  ISETP.LT.OR P2, PT, R90, 0x12, P2 ;  /* 0x000000125a00780c */ /* 0x000fe20001741670 */
[----:B------:R-:W-:-:S03]  /*4170*/  UIADD3 UR4, UR45, UR4, URZ ;  /* 0x000000042d047290 */ /* 0x000fc6000fffe03f */
        /* <DEDUP_REMOVED lines=97> */
[----:B------:R-:W-:Y:S02]  /*4790*/  ISETP.GT.AND P2, PT, R92, 0x50, !P6 ;  /* 0x000000505c00780c */ /* 0x000fe40007744270 */
[----:B------:R-:W-:Y:S02]  /*47a0*/  ISETP.NE.AND P6, PT, R161, RZ, PT ;  /* 0x000000ffa100720c */ /* 0x000fe40003fc5270 */
        /* <DEDUP_REMOVED lines=14> */
[----:B------:R-:W-:-:S03]  /*4890*/  ISETP.LT.OR P2, PT, R90, 0x59, P2 ;  /* 0x000000595a00780c */ /* 0x000fc60001741670 */
[----:B------:R-:W0:Y:S01]  /*48a0*/  SHFL.BFLY PT, R10, R11, 0x2, 0x1f ;  /* 0x0c401f000b0a7f89 */ /* 0x000e2200000e0000 */
        /* <DEDUP_REMOVED lines=79> */
[----:B0-----:R-:W-:Y:S02]  /*4da0*/  FMNMX.FTZ R102, R11, R10, !PT ;  /* 0x0000000a0b667209 */ /* 0x001fe40007810000 */
[----:B------:R-:W-:-:S03]  /*4db0*/  ISETP.LT.OR P2, PT, R90, 0xa9, P2 ;  /* 0x000000a95a00780c */ /* 0x000fc60001741670 */
[----:B------:R-:W0:Y:S01]  /*4dc0*/  SHFL.BFLY PT, R105, R102, 0x1, 0x1f ;  /* 0x0c201f0066697f89 */ /* 0x000e2200000e0000 */
        /* <DEDUP_REMOVED lines=8> */
[--C-:B------:R-:W-:Y:S01]  /*4e50*/  FFMA.FTZ R109, R97, UR8, -R108.reuse ;  /* 0x00000008616d7c23 */ /* 0x100fe2000801086c */
[----:B------:R-:W-:Y:S01]  /*4e60*/  ISETP.LT.OR P2, PT, R90, 0x1, P2 ;  /* 0x000000015a00780c */ /* 0x000fe20001741670 */
[--C-:B------:R-:W-:Y:S01]  /*4e70*/  FFMA.FTZ R97, R101, UR8, -R108.reuse ;  /* 0x0000000865617c23 */ /* 0x100fe2000801086c */
[--C-:B------:R-:W-:Y:S01]  /*4e80*/  FFMA.FTZ R101, R83, UR8, -R108.reuse ;  /* 0x0000000853657c23 */ /* 0x100fe2000801086c */
[----:B------:R-:W-:Y:S01]  /*4e90*/  FSEL R83, R28, -INF , !P3 ;  /* 0xff8000001c537808 */ /* 0x000fe20005800000 */
        /* <DEDUP_REMOVED lines=16> */
[----:B------:R-:W-:Y:S01]  /*4fa0*/  MUFU.EX2 R103, R103 ;  /* 0x0000006700677308 */ /* 0x000fe20000000800 */
[----:B------:R-:W-:Y:S01]  /*4fb0*/  FMNMX.FTZ R110, R12, R11, !PT ;  /* 0x0000000b0c6e7209 */ /* 0x000fe20007810000 */
[--C-:B------:R-:W-:Y:S01]  /*4fc0*/  FFMA.FTZ R100, R100, UR8, -R108.reuse ;  /* 0x0000000864647c23 */ /* 0x100fe2000801086c */
[----:B------:R-:W-:Y:S01]  /*4fd0*/  ISETP.GT.AND P6, PT, R92, 0xb9, !P6 ;  /* 0x000000b95c00780c */ /* 0x000fe200077c4270 */
[--C-:B------:R-:W-:Y:S01]  /*4fe0*/  FFMA.FTZ R99, R99, UR8, -R108.reuse ;  /* 0x0000000863637c23 */ /* 0x100fe2000801086c */
[----:B------:R-:W-:Y:S01]  /*4ff0*/  FMNMX.FTZ R11, R3, R110, !PT ;  /* 0x0000006e030b7209 */ /* 0x000fe20007810000 */
[--C-:B------:R-:W-:Y:S01]  /*5000*/  FFMA.FTZ R98, R98, UR8, -R108.reuse ;  /* 0x0000000862627c23 */ /* 0x100fe2000801086c */
[----:B------:R-:W-:Y:S01]  /*5010*/  FSEL R92, R27, -INF , !P4 ;  /* 0xff8000001b5c7808 */ /* 0x000fe20006000000 */
[--C-:B------:R-:W-:Y:S01]  /*5020*/  FFMA.FTZ R27, R64, UR8, -R108.reuse ;  /* 0x00000008401b7c23 */ /* 0x100fe2000801086c */
[----:B------:R-:W-:Y:S01]  /*5030*/  FMNMX.FTZ R110, R14, R11, !PT ;  /* 0x0000000b0e6e7209 */ /* 0x000fe20007810000 */
[----:B------:R-:W-:Y:S01]  /*5040*/  MUFU.EX2 R102, R102 ;  /* 0x0000006600667308 */ /* 0x000fe20000000800 */
[----:B------:R-:W-:Y:S01]  /*5050*/  ISETP.LT.OR P6, PT, R90, 0xba, P6 ;  /* 0x000000ba5a00780c */ /* 0x000fe200037c1670 */
[--C-:B------:R-:W-:Y:S01]  /*5060*/  FFMA.FTZ R96, R96, UR8, -R108.reuse ;  /* 0x0000000860607c23 */ /* 0x100fe2000801086c */
[----:B------:R-:W-:Y:S01]  /*5070*/  FMNMX.FTZ R11, R13, R110, !PT ;  /* 0x0000006e0d0b7209 */ /* 0x000fe20007810000 */
[--C-:B------:R-:W-:Y:S01]  /*5080*/  FFMA.FTZ R95, R95, UR8, -R108.reuse ;  /* 0x000000085f5f7c23 */ /* 0x100fe2000801086c */
[----:B------:R-:W-:Y:S01]  /*5090*/  FSEL R76, R76, -INF , !P6 ;  /* 0xff8000004c4c7808 */ /* 0x000fe20007000000 */
[--C-:B------:R-:W-:Y:S01]  /*50a0*/  FFMA.FTZ R94, R94, UR8, -R108.reuse ;  /* 0x000000085e5e7c23 */ /* 0x100fe2000801086c */
[----:B------:R-:W-:Y:S01]  /*50b0*/  FMNMX.FTZ R110, R20, R11, !PT ;  /* 0x0000000b146e7209 */ /* 0x000fe20007810000 */
[----:B------:R-:W0:Y:S01]  /*50c0*/  MUFU.EX2 R105, R105 ;  /* 0x0000006900697308 */ /* 0x000e220000000800 */
[--C-:B------:R-:W-:Y:S01]  /*50d0*/  FFMA.FTZ R93, R93, UR8, -R108.reuse ;  /* 0x000000085d5d7c23 */ /* 0x100fe2000801086c */
[--C-:B------:R-:W-:Y:S01]  /*50e0*/  FFMA.FTZ R91, R91, UR8, -R108.reuse ;  /* 0x000000085b5b7c23 */ /* 0x100fe2000801086c */
[----:B------:R-:W-:Y:S01]  /*50f0*/  FMNMX.FTZ R110, R15, R110, !PT ;  /* 0x0000006e0f6e7209 */ /* 0x000fe20007810000 */
[--C-:B------:R-:W-:Y:S01]  /*5100*/  FFMA.FTZ R88, R88, UR8, -R108.reuse ;  /* 0x0000000858587c23 */ /* 0x100fe2000801086c */
[--C-:B------:R-:W-:Y:S01]  /*5110*/  FFMA.FTZ R87, R87, UR8, -R108.reuse ;  /* 0x0000000857577c23 */ /* 0x100fe2000801086c */
[--C-:B------:R-:W-:Y:S01]  /*5120*/  FFMA.FTZ R84, R84, UR8, -R108.reuse ;  /* 0x0000000854547c23 */ /* 0x100fe2000801086c */
[----:B------:R-:W-:Y:S01]  /*5130*/  FMNMX.FTZ R110, R23, R110, !PT ;  /* 0x0000006e176e7209 */ /* 0x000fe20007810000 */
[----:B------:R-:W-:Y:S01]  /*5140*/  MUFU.EX2 R28, R101 ;  /* 0x00000065001c7308 */ /* 0x000fe20000000800 */
        /* <DEDUP_REMOVED lines=23> */
[--C-:B------:R-:W-:Y:S01]  /*52c0*/  FFMA.FTZ R37, R37, UR8, -R108.reuse ;  /* 0x0000000825257c23 */ /* 0x100fe2000801086c */
[----:B------:R-:W-:Y:S01]  /*52d0*/  FFMA.FTZ R4, R4, UR8, -R108 ;  /* 0x0000000804047c23 */ /* 0x000fe2000801086c */
[----:B------:R-:W-:Y:S01]  /*52e0*/  MUFU.EX2 R106, R106 ;  /* 0x0000006a006a7308 */ /* 0x000fe20000000800 */
[----:B------:R-:W-:-:S02]  /*52f0*/  FMNMX.FTZ R112, R32, R11, !PT ;  /* 0x0000000b20707209 */ /* 0x000fc40007810000 */
[----:B0-----:R-:W-:Y:S02]  /*5300*/  F2FP.SATFINITE.E4M3.F32.PACK_AB_MERGE_C R204, R105, R102, RZ ;  /* 0x0000006669cc723e */ /* 0x001fe400048070ff */
[----:B------:R-:W-:Y:S02]  /*5310*/  FMNMX.FTZ R11, R33, R112, !PT ;  /* 0x00000070210b7209 */ /* 0x000fe40007810000 */
[----:B------:R-:W-:Y:S01]  /*5320*/  F2FP.SATFINITE.E4M3.F32.PACK_AB_MERGE_C R204, R103, R2, R204 ;  /* 0x0000000267cc723e */ /* 0x000fe200048070cc */
[----:B------:R-:W0:Y:S01]  /*5330*/  MUFU.EX2 R109, R109 ;  /* 0x0000006d006d7308 */ /* 0x000e220000000800 */
[----:B------:R-:W-:-:S04]  /*5340*/  FMNMX.FTZ R112, R34, R11, !PT ;  /* 0x0000000b22707209 */ /* 0x000fc80007810000 */
[----:B------:R-:W-:-:S03]  /*5350*/  FMNMX.FTZ R11, R35, R112, !PT ;  /* 0x00000070230b7209 */ /* 0x000fc60007810000 */
[----:B------:R-:W-:Y:S01]  /*5360*/  MUFU.EX2 R97, R97 ;  /* 0x0000006100617308 */ /* 0x000fe20000000800 */
[----:B------:R-:W-:-:S04]  /*5370*/  FMNMX.FTZ R11, R36, R11, !PT ;  /* 0x0000000b240b7209 */ /* 0x000fc80007810000 */
[----:B------:R-:W-:-:S03]  /*5380*/  FMNMX.FTZ R86, R38, R11, !PT ;  /* 0x0000000b26567209 */ /* 0x000fc60007810000 */
[----:B------:R-:W-:Y:S01]  /*5390*/  MUFU.EX2 R100, R100 ;  /* 0x0000006400647308 */ /* 0x000fe20000000800 */
[----:B------:R-:W-:Y:S01]  /*53a0*/  FMNMX.FTZ R11, R39, R86, !PT ;  /* 0x00000056270b7209 */ /* 0x000fe20007810000 */
[--C-:B------:R-:W-:Y:S01]  /*53b0*/  FFMA.FTZ R86, R69, UR8, -R108.reuse ;  /* 0x0000000845567c23 */ /* 0x100fe2000801086c */
[----:B------:R-:W-:Y:S01]  /*53c0*/  FFMA.FTZ R69, R72, UR8, -R108 ;  /* 0x0000000848457c23 */ /* 0x000fe2000801086c */
[----:B0-----:R-:W-:Y:S02]  /*53d0*/  F2FP.SATFINITE.E4M3.F32.PACK_AB_MERGE_C R206, R109, R106, RZ ;  /* 0x0000006a6dce723e */ /* 0x001fe400048070ff */
[----:B------:R-:W-:Y:S02]  /*53e0*/  FMNMX.FTZ R112, R42, R11, !PT ;  /* 0x0000000b2a707209 */ /* 0x000fe40007810000 */
[----:B------:R-:W-:Y:S01]  /*53f0*/  MUFU.EX2 R99, R99 ;  /* 0x0000006300637308 */ /* 0x000fe20000000800 */
[----:B------:R-:W-:Y:S02]  /*5400*/  F2FP.SATFINITE.E4M3.F32.PACK_AB_MERGE_C R206, R107, R104, R206 ;  /* 0x000000686bce723e */ /* 0x000fe400048070ce */
[----:B------:R-:W-:-:S04]  /*5410*/  FMNMX.FTZ R11, R43, R112, !PT ;  /* 0x000000702b0b7209 */ /* 0x000fc80007810000 */
[----:B------:R-:W-:Y:S01]  /*5420*/  FMNMX.FTZ R72, R46, R11, !PT ;  /* 0x0000000b2e487209 */ /* 0x000fe20007810000 */
[----:B------:R-:W0:Y:S03]  /*5430*/  MUFU.EX2 R98, R98 ;  /* 0x0000006200627308 */ /* 0x000e260000000800 */
[----:B------:R-:W-:Y:S01]  /*5440*/  FMNMX.FTZ R11, R47, R72, !PT ;  /* 0x000000482f0b7209 */ /* 0x000fe20007810000 */
[--C-:B------:R-:W-:Y:S01]  /*5450*/  FFMA.FTZ R72, R73, UR8, -R108.reuse ;  /* 0x0000000849487c23 */ /* 0x100fe2000801086c */
[----:B------:R-:W-:Y:S02]  /*5460*/  FFMA.FTZ R73, R130, UR8, -R108 ;  /* 0x0000000882497c23 */ /* 0x000fe4000801086c */
[----:B------:R-:W-:Y:S01]  /*5470*/  FMNMX.FTZ R112, R50, R11, !PT ;  /* 0x0000000b32707209 */ /* 0x000fe20007810000 */
[----:B------:R-:W-:Y:S03]  /*5480*/  MUFU.EX2 R96, R96 ;  /* 0x0000006000607308 */ /* 0x000fe60000000800 */
[----:B------:R-:W-:-:S04]  /*5490*/  FMNMX.FTZ R11, R51, R112, !PT ;  /* 0x00000070330b7209 */ /* 0x000fc80007810000 */
[----:B------:R-:W-:Y:S01]  /*54a0*/  FMNMX.FTZ R112, R54, R11, !PT ;  /* 0x0000000b36707209 */ /* 0x000fe20007810000 */
[----:B------:R-:W-:Y:S01]  /*54b0*/  MUFU.EX2 R95, R95 ;  /* 0x0000005f005f7308 */ /* 0x000fe20000000800 */
[----:B0-----:R-:W-:Y:S02]  /*54c0*/  F2FP.SATFINITE.E4M3.F32.PACK_AB_MERGE_C R200, R98, R99, RZ ;  /* 0x0000006362c8723e */ /* 0x001fe400048070ff */
[----:B------:R-:W-:Y:S01]  /*54d0*/  FMNMX.FTZ R11, R55, R112, !PT ;  /* 0x00000070370b7209 */ /* 0x000fe20007810000 */
[----:B------:R-:W-:Y:S01]  /*54e0*/  FFMA.FTZ R112, R131, UR8, -R108 ;  /* 0x0000000883707c23 */ /* 0x000fe2000801086c */
[----:B------:R-:W-:Y:S02]  /*54f0*/  F2FP.SATFINITE.E4M3.F32.PACK_AB_MERGE_C R200, R100, R97, R200 ;  /* 0x0000006164c8723e */ /* 0x000fe400048070c8 */
        /* <DEDUP_REMOVED lines=22> */
[--C-:B------:R-:W-:Y:S01]  /*5660*/  FFMA.FTZ R64, R45, UR8, -R108.reuse ;  /* 0x000000082d407c23 */ /* 0x100fe2000801086c */
[--C-:B------:R-:W-:Y:S01]  /*5670*/  FFMA.FTZ R45, R60, UR8, -R108.reuse ;  /* 0x000000083c2d7c23 */ /* 0x100fe2000801086c */
[--C-:B------:R-:W-:Y:S01]  /*5680*/  FFMA.FTZ R60, R53, UR8, -R108.reuse ;  /* 0x00000008353c7c23 */ /* 0x100fe2000801086c */
[----:B------:R-:W-:Y:S01]  /*5690*/  FMNMX.FTZ R11, R76, R11, !PT ;  /* 0x0000000b4c0b7209 */ /* 0x000fe20007810000 */
[----:B------:R-:W-:Y:S01]  /*56a0*/  FFMA.FTZ R53, R48, UR8, -R108 ;  /* 0x0000000830357c23 */ /* 0x000fe2000801086c */
[----:B------:R-:W-:Y:S03]  /*56b0*/  MUFU.EX2 R89, R89 ;  /* 0x0000005900597308 */ /* 0x000fe60000000800 */
[----:B------:R-:W0:Y:S05]  /*56c0*/  SHFL.BFLY PT, R90, R11, 0x2, 0x1f ;  /* 0x0c401f000b5a7f89 */ /* 0x000e2a00000e0000 */
[----:B------:R-:W-:Y:S08]  /*56d0*/  MUFU.EX2 R85, R85 ;  /* 0x0000005500557308 */ /* 0x000ff00000000800 */
[----:B------:R-:W-:Y:S08]  /*56e0*/  MUFU.EX2 R86, R86 ;  /* 0x0000005600567308 */ /* 0x000ff00000000800 */
[----:B------:R-:W-:Y:S01]  /*56f0*/  MUFU.EX2 R73, R73 ;  /* 0x0000004900497308 */ /* 0x000fe20000000800 */
[----:B0-----:R-:W-:-:S05]  /*5700*/  FMNMX.FTZ R90, R11, R90, !PT ;  /* 0x0000005a0b5a7209 */ /* 0x001fca0007810000 */
[----:B------:R-:W0:Y:S02]  /*5710*/  SHFL.BFLY PT, R11, R90, 0x1, 0x1f ;  /* 0x0c201f005a0b7f89 */ /* 0x000e2400000e0000 */
        /* <DEDUP_REMOVED lines=12> */
[--C-:B------:R-:W-:Y:S01]  /*57e0*/  FFMA.FTZ R101, R68, UR8, -R90.reuse ;  /* 0x0000000844657c23 */ /* 0x100fe2000801085a */
[--C-:B------:R-:W-:Y:S01]  /*57f0*/  FFMA.FTZ R68, R5, UR8, -R90.reuse ;  /* 0x0000000805447c23 */ /* 0x100fe2000801085a */
[--C-:B------:R-:W-:Y:S01]  /*5800*/  FFMA.FTZ R5, R12, UR8, -R90.reuse ;  /* 0x000000080c057c23 */ /* 0x100fe2000801085a */
[--C-:B------:R-:W-:Y:S01]  /*5810*/  FFMA.FTZ R12, R3, UR8, -R90.reuse ;  /* 0x00000008030c7c23 */ /* 0x100fe2000801085a */
[--C-:B------:R-:W-:Y:S01]  /*5820*/  FFMA.FTZ R65, R65, UR8, -R90.reuse ;  /* 0x0000000841417c23 */ /* 0x100fe2000801085a */
[--C-:B------:R-:W-:Y:S01]  /*5830*/  FFMA.FTZ R3, R20, UR8, -R90.reuse ;  /* 0x0000000814037c23 */ /* 0x100fe2000801085a */
[--C-:B------:R-:W-:Y:S01]  /*5840*/  FFMA.FTZ R20, R25, UR8, -R90.reuse ;  /* 0x0000000819147c23 */ /* 0x100fe2000801085a */
[----:B------:R-:W-:Y:S01]  /*5850*/  MUFU.EX2 R48, R48 ;  /* 0x0000003000307308 */ /* 0x000fe20000000800 */
[----:B------:R-:W-:Y:S01]  /*5860*/  FADD.FTZ R25, R2, R103 ;  /* 0x0000006702197221 */ /* 0x000fe20000010000 */
[--C-:B------:R-:W-:Y:S01]  /*5870*/  FFMA.FTZ R116, R30, UR8, -R90.reuse ;  /* 0x000000081e747c23 */ /* 0x100fe2000801085a */
[--C-:B------:R-:W-:Y:S01]  /*5880*/  FFMA.FTZ R30, R36, UR8, -R90.reuse ;  /* 0x00000008241e7c23 */ /* 0x100fe2000801085a */
[--C-:B------:R-:W-:Y:S01]  /*5890*/  FFMA.FTZ R108, R14, UR8, -R90.reuse ;  /* 0x000000080e6c7c23 */ /* 0x100fe2000801085a */
[----:B------:R-:W-:Y:S01]  /*58a0*/  FADD.FTZ R36, R102, R25 ;  /* 0x0000001966247221 */ /* 0x000fe20000010000 */
[--C-:B------:R-:W-:Y:S01]  /*58b0*/  FFMA.FTZ R113, R13, UR8, -R90.reuse ;  /* 0x000000080d717c23 */ /* 0x100fe2000801085a */
[----:B------:R-:W-:Y:S01]  /*58c0*/  FFMA.FTZ R14, R15, UR8, -R90 ;  /* 0x000000080f0e7c23 */ /* 0x000fe2000801085a */
[----:B------:R-:W0:Y:S01]  /*58d0*/  MUFU.EX2 R101, R101 ;  /* 0x0000006500657308 */ /* 0x000e220000000800 */
[----:B------:R-:W-:Y:S01]  /*58e0*/  FADD.FTZ R25, R105, R36 ;  /* 0x0000002469197221 */ /* 0x000fe20000010000 */
[--C-:B------:R-:W-:Y:S01]  /*58f0*/  FFMA.FTZ R15, R31, UR8, -R90.reuse ;  /* 0x000000081f0f7c23 */ /* 0x100fe2000801085a */
[--C-:B------:R-:W-:Y:S01]  /*5900*/  FFMA.FTZ R111, R23, UR8, -R90.reuse ;  /* 0x00000008176f7c23 */ /* 0x100fe2000801085a */
[--C-:B------:R-:W-:Y:S01]  /*5910*/  FFMA.FTZ R114, R21, UR8, -R90.reuse ;  /* 0x0000000815727c23 */ /* 0x100fe2000801085a */
[----:B------:R-:W-:Y:S01]  /*5920*/  FADD.FTZ R36, R104, R25 ;  /* 0x0000001968247221 */ /* 0x000fe20000010000 */
[--C-:B------:R-:W-:Y:S01]  /*5930*/  FFMA.FTZ R23, R42, UR8, -R90.reuse ;  /* 0x000000082a177c23 */ /* 0x100fe2000801085a */
[----:B------:R-:W-:Y:S01]  /*5940*/  FFMA.FTZ R13, R26, UR8, -R90 ;  /* 0x000000081a0d7c23 */ /* 0x000fe2000801085a */
[----:B------:R-:W1:Y:S01]  /*5950*/  MUFU.EX2 R65, R65 ;  /* 0x0000004100417308 */ /* 0x000e620000000800 */
[----:B------:R-:W-:Y:S01]  /*5960*/  FADD.FTZ R25, R107, R36 ;  /* 0x000000246b197221 */ /* 0x000fe20000010000 */
[--C-:B------:R-:W-:Y:S01]  /*5970*/  FFMA.FTZ R21, R35, UR8, -R90.reuse ;  /* 0x0000000823157c23 */ /* 0x100fe2000801085a */
[--C-:B------:R-:W-:Y:S01]  /*5980*/  FFMA.FTZ R29, R29, UR8, -R90.reuse ;  /* 0x000000081d1d7c23 */ /* 0x100fe2000801085a */
[--C-:B------:R-:W-:Y:S01]  /*5990*/  FFMA.FTZ R26, R32, UR8, -R90.reuse ;  /* 0x00000008201a7c23 */ /* 0x100fe2000801085a */
[----:B------:R-:W-:Y:S01]  /*59a0*/  FADD.FTZ R42, R106, R25 ;  /* 0x000000196a2a7221 */ /* 0x000fe20000010000 */
[--C-:B------:R-:W-:Y:S01]  /*59b0*/  FFMA.FTZ R33, R33, UR8, -R90.reuse ;  /* 0x0000000821217c23 */ /* 0x100fe2000801085a */
[----:B------:R-:W-:Y:S01]  /*59c0*/  FFMA.FTZ R34, R34, UR8, -R90 ;  /* 0x0000000822227c23 */ /* 0x000fe2000801085a */
[----:B------:R-:W2:Y:S01]  /*59d0*/  MUFU.EX2 R68, R68 ;  /* 0x0000004400447308 */ /* 0x000ea20000000800 */
[----:B0-----:R-:W-:Y:S01]  /*59e0*/  FADD.FTZ R36, R48, R101 ;  /* 0x0000006530247221 */ /* 0x001fe20000010000 */
[----:B------:R-:W-:Y:S01]  /*59f0*/  FADD.FTZ R42, R109, R42 ;  /* 0x0000002a6d2a7221 */ /* 0x000fe20000010000 */
[--C-:B------:R-:W-:Y:S01]  /*5a00*/  FFMA.FTZ R38, R38, UR8, -R90.reuse ;  /* 0x0000000826267c23 */ /* 0x100fe2000801085a */
[--C-:B------:R-:W-:Y:S01]  /*5a10*/  FFMA.FTZ R39, R39, UR8, -R90.reuse ;  /* 0x0000000827277c23 */ /* 0x100fe2000801085a */
[----:B------:R-:W-:Y:S01]  /*5a20*/  FFMA.FTZ R32, R43, UR8, -R90 ;  /* 0x000000082b207c23 */ /* 0x000fe2000801085a */
[----:B------:R-:W-:Y:S01]  /*5a30*/  FADD.FTZ R35, R97, R42 ;  /* 0x0000002a61237221 */ /* 0x000fe20000010000 */
[----:B------:R-:W-:Y:S01]  /*5a40*/  FFMA.FTZ R46, R46, UR8, -R90 ;  /* 0x000000082e2e7c23 */ /* 0x000fe2000801085a */
[----:B------:R-:W0:Y:S01]  /*5a50*/  MUFU.EX2 R5, R5 ;  /* 0x0000000500057308 */ /* 0x000e220000000800 */
[----:B-1----:R-:W-:Y:S01]  /*5a60*/  FADD.FTZ R31, R65, R36 ;  /* 0x00000024411f7221 */ /* 0x002fe20000010000 */
[----:B------:R-:W-:Y:S01]  /*5a70*/  FADD.FTZ R42, R100, R35 ;  /* 0x00000023642a7221 */ /* 0x000fe20000010000 */
[--C-:B------:R-:W-:Y:S01]  /*5a80*/  FFMA.FTZ R47, R47, UR8, -R90.reuse ;  /* 0x000000082f2f7c23 */ /* 0x100fe2000801085a */
[--C-:B------:R-:W-:Y:S01]  /*5a90*/  FFMA.FTZ R25, R50, UR8, -R90.reuse ;  /* 0x0000000832197c23 */ /* 0x100fe2000801085a */
[----:B------:R-:W-:Y:S01]  /*5aa0*/  FFMA.FTZ R51, R51, UR8, -R90 ;  /* 0x0000000833337c23 */ /* 0x000fe2000801085a */
[----:B------:R-:W-:Y:S01]  /*5ab0*/  FADD.FTZ R35, R99, R42 ;  /* 0x0000002a63237221 */ /* 0x000fe20000010000 */
[--C-:B------:R-:W-:Y:S01]  /*5ac0*/  FFMA.FTZ R54, R54, UR8, -R90.reuse ;  /* 0x0000000836367c23 */ /* 0x100fe2000801085a */
[----:B------:R-:W1:Y:S01]  /*5ad0*/  MUFU.EX2 R12, R12 ;  /* 0x0000000c000c7308 */ /* 0x000e620000000800 */
[----:B--2---:R-:W-:Y:S01]  /*5ae0*/  FADD.FTZ R36, R68, R31 ;  /* 0x0000001f44247221 */ /* 0x004fe20000010000 */
[----:B------:R-:W-:Y:S01]  /*5af0*/  FADD.FTZ R35, R98, R35 ;  /* 0x0000002362237221 */ /* 0x000fe20000010000 */
[--C-:B------:R-:W-:Y:S01]  /*5b00*/  FFMA.FTZ R55, R55, UR8, -R90.reuse ;  /* 0x0000000837377c23 */ /* 0x100fe2000801085a */
[--C-:B------:R-:W-:Y:S01]  /*5b10*/  FFMA.FTZ R58, R58, UR8, -R90.reuse ;  /* 0x000000083a3a7c23 */ /* 0x100fe2000801085a */
[--C-:B------:R-:W-:Y:S01]  /*5b20*/  FFMA.FTZ R59, R59, UR8, -R90.reuse ;  /* 0x000000083b3b7c23 */ /* 0x100fe2000801085a */
[----:B------:R-:W-:Y:S01]  /*5b30*/  FADD.FTZ R42, R96, R35 ;  /* 0x00000023602a7221 */ /* 0x000fe20000010000 */
[----:B------:R-:W-:Y:S01]  /*5b40*/  FFMA.FTZ R62, R62, UR8, -R90 ;  /* 0x000000083e3e7c23 */ /* 0x000fe2000801085a */
[----:B------:R-:W2:Y:S01]  /*5b50*/  MUFU.EX2 R108, R108 ;  /* 0x0000006c006c7308 */ /* 0x000ea20000000800 */
[----:B0-----:R-:W-:Y:S01]  /*5b60*/  FADD.FTZ R31, R5, R36 ;  /* 0x00000024051f7221 */ /* 0x001fe20000010000 */
[----:B------:R-:W-:Y:S01]  /*5b70*/  FADD.FTZ R35, R95, R42 ;  /* 0x0000002a5f237221 */ /* 0x000fe20000010000 */
[--C-:B------:R-:W-:Y:S01]  /*5b80*/  FFMA.FTZ R63, R63, UR8, -R90.reuse ;  /* 0x000000083f3f7c23 */ /* 0x100fe2000801085a */
[--C-:B------:R-:W-:Y:S01]  /*5b90*/  FFMA.FTZ R66, R66, UR8, -R90.reuse ;  /* 0x0000000842427c23 */ /* 0x100fe2000801085a */
[--C-:B------:R-:W-:Y:S01]  /*5ba0*/  FFMA.FTZ R67, R67, UR8, -R90.reuse ;  /* 0x0000000843437c23 */ /* 0x100fe2000801085a */
[--C-:B------:R-:W-:Y:S01]  /*5bb0*/  FFMA.FTZ R70, R70, UR8, -R90.reuse ;  /* 0x0000000846467c23 */ /* 0x100fe2000801085a */
[--C-:B------:R-:W-:Y:S01]  /*5bc0*/  FFMA.FTZ R71, R71, UR8, -R90.reuse ;  /* 0x0000000847477c23 */ /* 0x100fe2000801085a */
[----:B------:R-:W0:Y:S01]  /*5bd0*/  MUFU.EX2 R113, R113 ;  /* 0x0000007100717308 */ /* 0x000e220000000800 */
[----:B-1----:R-:W-:Y:S01]  /*5be0*/  FADD.FTZ R31, R12, R31 ;  /* 0x0000001f0c1f7221 */ /* 0x002fe20000010000 */
[--C-:B------:R-:W-:Y:S01]  /*5bf0*/  FFMA.FTZ R74, R74, UR8, -R90.reuse ;  /* 0x000000084a4a7c23 */ /* 0x100fe2000801085a */
[--C-:B------:R-:W-:Y:S01]  /*5c00*/  FFMA.FTZ R75, R75, UR8, -R90.reuse ;  /* 0x000000084b4b7c23 */ /* 0x100fe2000801085a */
[--C-:B------:R-:W-:Y:S01]  /*5c10*/  FFMA.FTZ R78, R78, UR8, -R90.reuse ;  /* 0x000000084e4e7c23 */ /* 0x100fe2000801085a */
[--C-:B------:R-:W-:Y:S01]  /*5c20*/  FFMA.FTZ R24, R24, UR8, -R90.reuse ;  /* 0x0000000818187c23 */ /* 0x100fe2000801085a */
[--C-:B------:R-:W-:Y:S01]  /*5c30*/  FFMA.FTZ R83, R83, UR8, -R90.reuse ;  /* 0x0000000853537c23 */ /* 0x100fe2000801085a */
[--C-:B------:R-:W-:Y:S01]  /*5c40*/  FFMA.FTZ R92, R92, UR8, -R90.reuse ;  /* 0x000000085c5c7c23 */ /* 0x100fe2000801085a */
[----:B------:R-:W1:Y:S01]  /*5c50*/  MUFU.EX2 R3, R3 ;  /* 0x0000000300037308 */ /* 0x000e620000000800 */
[----:B--2---:R-:W-:Y:S01]  /*5c60*/  FADD.FTZ R36, R108, R31 ;  /* 0x0000001f6c247221 */ /* 0x004fe20000010000 */
[--C-:B------:R-:W-:Y:S01]  /*5c70*/  FFMA.FTZ R77, R77, UR8, -R90.reuse ;  /* 0x000000084d4d7c23 */ /* 0x100fe2000801085a */
[----:B------:R-:W-:Y:S01]  /*5c80*/  FFMA.FTZ R76, R76, UR8, -R90 ;  /* 0x000000084c4c7c23 */ /* 0x000fe2000801085a */
[----:B------:R-:W-:-:S04]  /*5c90*/  F2FP.SATFINITE.E4M3.F32.PACK_AB_MERGE_C R65, R68, R65, RZ ;  /* 0x000000414441723e */ /* 0x000fc800048070ff */
[----:B------:R-:W2:Y:S01]  /*5ca0*/  MUFU.EX2 R14, R14 ;  /* 0x0000000e000e7308 */ /* 0x000ea20000000800 */
[C---:B0-----:R-:W-:Y:S01]  /*5cb0*/  FADD.FTZ R36, R113.reuse, R36 ;  /* 0x0000002471247221 */ /* 0x041fe20000010000 */
[----:B------:R-:W-:Y:S02]  /*5cc0*/  F2FP.SATFINITE.E4M3.F32.PACK_AB_MERGE_C R108, R113, R108, RZ ;  /* 0x0000006c716c723e */ /* 0x000fe400048070ff */
[----:B------:R-:W-:Y:S02]  /*5cd0*/  F2FP.SATFINITE.E4M3.F32.PACK_AB_MERGE_C R205, R101, R48, R65 ;  /* 0x0000003065cd723e */ /* 0x000fe40004807041 */
[----:B------:R-:W-:Y:S02]  /*5ce0*/  F2FP.SATFINITE.E4M3.F32.PACK_AB_MERGE_C R207, R12, R5, R108 ;  /* 0x000000050ccf723e */ /* 0x000fe4000480706c */
        /* <DEDUP_REMOVED lines=13> */
[C---:B------:R-:W-:Y:S02]  /*5dc0*/  F2FP.SATFINITE.E4M3.F32.PACK_AB_MERGE_C R88, R87.reuse, R88, RZ ;  /* 0x000000585758723e */ /* 0x040fe400048070ff */
[----:B------:R-:W-:Y:S01]  /*5dd0*/  F2FP.SATFINITE.E4M3.F32.PACK_AB_MERGE_C R35, R86, R85, RZ ;  /* 0x000000555623723e */ /* 0x000fe200048070ff */
[----:B------:R-:W-:Y:S01]  /*5de0*/  FADD.FTZ R87, R87, R36 ;  /* 0x0000002457577221 */ /* 0x000fe20000010000 */
[----:B------:R-:W-:Y:S01]  /*5df0*/  F2FP.SATFINITE.E4M3.F32.PACK_AB_MERGE_C R196, R110, R91, R88 ;  /* 0x0000005b6ec4723e */ /* 0x000fe20004807058 */
[----:B------:R-:W0:Y:S01]  /*5e00*/  MUFU.EX2 R20, R20 ;  /* 0x0000001400147308 */ /* 0x000e220000000800 */
[----:B-1----:R-:W-:Y:S01]  /*5e10*/  FADD.FTZ R2, R114, R31 ;  /* 0x0000001f72027221 */ /* 0x002fe20000010000 */
[----:B------:R-:W-:Y:S01]  /*5e20*/  FADD.FTZ R36, R84, R87 ;  /* 0x0000005754247221 */ /* 0x000fe20000010000 */
[----:B------:R-:W-:-:S02]  /*5e30*/  F2FP.SATFINITE.E4M3.F32.PACK_AB_MERGE_C R198, R89, R84, R35 ;  /* 0x0000005459c6723e */ /* 0x000fc40004807023 */
[----:B------:R-:W-:Y:S01]  /*5e40*/  F2FP.SATFINITE.E4M3.F32.PACK_AB_MERGE_C R35, R112, R73, RZ ;  /* 0x000000497023723e */ /* 0x000fe200048070ff */
[----:B------:R-:W-:Y:S01]  /*5e50*/  FADD.FTZ R36, R89, R36 ;  /* 0x0000002459247221 */ /* 0x000fe20000010000 */
[----:B------:R-:W-:Y:S01]  /*5e60*/  F2FP.SATFINITE.E4M3.F32.PACK_AB_MERGE_C R111, R114, R111, RZ ;  /* 0x0000006f726f723e */ /* 0x000fe200048070ff */
[----:B------:R-:W1:Y:S01]  /*5e70*/  MUFU.EX2 R29, R29 ;  /* 0x0000001d001d7308 */ /* 0x000e620000000800 */
[----:B--2---:R-:W-:Y:S01]  /*5e80*/  FADD.FTZ R31, R13, R2 ;  /* 0x000000020d1f7221 */ /* 0x004fe20000010000 */
[----:B------:R-:W-:Y:S01]  /*5e90*/  FADD.FTZ R85, R85, R36 ;  /* 0x0000002455557221 */ /* 0x000fe20000010000 */
[----:B------:R-:W-:Y:S02]  /*5ea0*/  F2FP.SATFINITE.E4M3.F32.PACK_AB_MERGE_C R192, R72, R69, R35 ;  /* 0x0000004548c0723e */ /* 0x000fe40004807023 */
[----:B------:R-:W-:Y:S01]  /*5eb0*/  F2FP.SATFINITE.E4M3.F32.PACK_AB_MERGE_C R201, R14, R3, R111 ;  /* 0x000000030ec9723e */ /* 0x000fe2000480706f */
[----:B------:R-:W-:Y:S02]  /*5ec0*/  FADD.FTZ R86, R86, R85 ;  /* 0x0000005556567221 */ /* 0x000fe40000010000 */
[----:B------:R-:W2:Y:S01]  /*5ed0*/  MUFU.EX2 R116, R116 ;  /* 0x0000007400747308 */ /* 0x000ea20000000800 */
[----:B0-----:R-:W-:Y:S01]  /*5ee0*/  FADD.FTZ R2, R20, R31 ;  /* 0x0000001f14027221 */ /* 0x001fe20000010000 */
[----:B------:R-:W-:-:S04]  /*5ef0*/  FADD.FTZ R69, R69, R86 ;  /* 0x0000005645457221 */ /* 0x000fc80000010000 */
[----:B------:R-:W-:Y:S02]  /*5f00*/  FADD.FTZ R72, R72, R69 ;  /* 0x0000004548487221 */ /* 0x000fe40000010000 */
[----:B------:R-:W0:Y:S01]  /*5f10*/  MUFU.EX2 R15, R15 ;  /* 0x0000000f000f7308 */ /* 0x000e220000000800 */
[----:B-1----:R-:W-:Y:S01]  /*5f20*/  FADD.FTZ R31, R29, R2 ;  /* 0x000000021d1f7221 */ /* 0x002fe20000010000 */
[----:B------:R-:W-:-:S04]  /*5f30*/  FADD.FTZ R73, R73, R72 ;  /* 0x0000004849497221 */ /* 0x000fc80000010000 */
[----:B------:R-:W-:Y:S02]  /*5f40*/  FADD.FTZ R112, R112, R73 ;  /* 0x0000004970707221 */ /* 0x000fe40000010000 */
        /* <DEDUP_REMOVED lines=21> */
[C---:B-1----:R-:W-:Y:S01]  /*60a0*/  FADD.FTZ R2, R39.reuse, R2 ;  /* 0x0000000227027221 */ /* 0x042fe20000010000 */
[----:B------:R-:W-:-:S04]  /*60b0*/  F2FP.SATFINITE.E4M3.F32.PACK_AB_MERGE_C R38, R39, R38, RZ ;  /* 0x000000262726723e */ /* 0x000fc800048070ff */
[----:B------:R-:W-:Y:S02]  /*60c0*/  F2FP.SATFINITE.E4M3.F32.PACK_AB_MERGE_C R199, R30, R21, R38 ;  /* 0x000000151ec7723e */ /* 0x000fe40004807026 */
[----:B------:R-:W-:Y:S01]  /*60d0*/  MUFU.EX2 R79, R79 ;  /* 0x0000004f004f7308 */ /* 0x000fe20000000800 */
[----:B--2---:R-:W-:Y:S01]  /*60e0*/  FADD.FTZ R31, R23, R2 ;  /* 0x00000002171f7221 */ /* 0x004fe20000010000 */
[----:B------:R-:W-:-:S06]  /*60f0*/  F2FP.SATFINITE.E4M3.F32.PACK_AB_MERGE_C R2, R82, R81, RZ ;  /* 0x000000515202723e */ /* 0x000fcc00048070ff */
[----:B------:R-:W1:Y:S01]  /*6100*/  MUFU.EX2 R80, R80 ;  /* 0x0000005000507308 */ /* 0x000e620000000800 */
[----:B0-----:R-:W-:-:S07]  /*6110*/  FADD.FTZ R31, R32, R31 ;  /* 0x0000001f201f7221 */ /* 0x001fce0000010000 */
        /* <DEDUP_REMOVED lines=9> */
[----:B------:R-:W-:Y:S01]  /*61b0*/  MUFU.EX2 R61, R61 ;  /* 0x0000003d003d7308 */ /* 0x000fe20000000800 */
[C---:B--2---:R-:W-:Y:S01]  /*61c0*/  FADD.FTZ R2, R47.reuse, R2 ;  /* 0x000000022f027221 */ /* 0x044fe20000010000 */
[----:B------:R-:W-:-:S04]  /*61d0*/  F2FP.SATFINITE.E4M3.F32.PACK_AB_MERGE_C R46, R47, R46, RZ ;  /* 0x0000002e2f2e723e */ /* 0x000fc800048070ff */
[----:B------:R-:W-:Y:S02]  /*61e0*/  F2FP.SATFINITE.E4M3.F32.PACK_AB_MERGE_C R193, R32, R23, R46 ;  /* 0x0000001720c1723e */ /* 0x000fe4000480702e */
[----:B------:R-:W0:Y:S01]  /*61f0*/  MUFU.EX2 R64, R64 ;  /* 0x0000004000407308 */ /* 0x000e220000000800 */
[----:B-1----:R-:W-:-:S07]  /*6200*/  FADD.FTZ R29, R25, R2 ;  /* 0x00000002191d7221 */ /* 0x002fce0000010000 */
[----:B------:R-:W1:Y:S08]  /*6210*/  MUFU.EX2 R22, R51 ;  /* 0x0000003300167308 */ /* 0x000e700000000800 */
[----:B------:R-:W2:Y:S01]  /*6220*/  MUFU.EX2 R27, R27 ;  /* 0x0000001b001b7308 */ /* 0x000ea20000000800 */
[----:B0-----:R-:W-:-:S07]  /*6230*/  F2FP.SATFINITE.E4M3.F32.PACK_AB_MERGE_C R2, R64, R61, RZ ;  /* 0x0000003d4002723e */ /* 0x001fce00048070ff */
[----:B------:R-:W0:Y:S01]  /*6240*/  MUFU.EX2 R54, R54 ;  /* 0x0000003600367308 */ /* 0x000e220000000800 */
[----:B-1----:R-:W-:-:S07]  /*6250*/  FADD.FTZ R29, R22, R29 ;  /* 0x0000001d161d7221 */ /* 0x002fce0000010000 */
[----:B------:R-:W1:Y:S01]  /*6260*/  MUFU.EX2 R55, R55 ;  /* 0x0000003700377308 */ /* 0x000e620000000800 */
[----:B--2---:R-:W-:Y:S01]  /*6270*/  F2FP.SATFINITE.E4M3.F32.PACK_AB_MERGE_C R188, R27, R28, R2 ;  /* 0x0000001c1bbc723e */ /* 0x004fe20004807002 */
[----:B------:R-:W-:-:S04]  /*6280*/  FADD.FTZ R28, R28, R81 ;  /* 0x000000511c1c7221 */ /* 0x000fc80000010000 */
[----:B------:R-:W-:Y:S02]  /*6290*/  FADD.FTZ R28, R27, R28 ;  /* 0x0000001c1b1c7221 */ /* 0x000fe40000010000 */
[----:B------:R-:W2:Y:S01]  /*62a0*/  MUFU.EX2 R58, R58 ;  /* 0x0000003a003a7308 */ /* 0x000ea20000000800 */
[----:B0-----:R-:W-:Y:S01]  /*62b0*/  FADD.FTZ R2, R54, R29 ;  /* 0x0000001d36027221 */ /* 0x001fe20000010000 */
[----:B------:R-:W-:-:S04]  /*62c0*/  FADD.FTZ R61, R61, R28 ;  /* 0x0000001c3d3d7221 */ /* 0x000fc80000010000 */
[----:B------:R-:W-:Y:S02]  /*62d0*/  FADD.FTZ R61, R64, R61 ;  /* 0x0000003d403d7221 */ /* 0x000fe40000010000 */
[----:B------:R-:W0:Y:S01]  /*62e0*/  MUFU.EX2 R59, R59 ;  /* 0x0000003b003b7308 */ /* 0x000e220000000800 */
[C---:B-1----:R-:W-:Y:S01]  /*62f0*/  F2FP.SATFINITE.E4M3.F32.PACK_AB_MERGE_C R54, R55.reuse, R54, RZ ;  /* 0x000000363736723e */ /* 0x042fe200048070ff */
[----:B------:R-:W-:-:S03]  /*6300*/  FADD.FTZ R55, R55, R2 ;  /* 0x0000000237377221 */ /* 0x000fc60000010000 */
[----:B------:R-:W-:-:S03]  /*6310*/  F2FP.SATFINITE.E4M3.F32.PACK_AB_MERGE_C R195, R22, R25, R54 ;  /* 0x0000001916c3723e */ /* 0x000fc60004807036 */
[----:B------:R-:W1:Y:S01]  /*6320*/  MUFU.EX2 R62, R62 ;  /* 0x0000003e003e7308 */ /* 0x000e620000000800 */
[----:B--2---:R-:W-:-:S07]  /*6330*/  FADD.FTZ R2, R58, R55 ;  /* 0x000000373a027221 */ /* 0x004fce0000010000 */
[----:B------:R-:W-:Y:S01]  /*6340*/  MUFU.EX2 R57, R57 ;  /* 0x0000003900397308 */ /* 0x000fe20000000800 */
[----:B0-----:R-:W-:-:S07]  /*6350*/  FADD.FTZ R27, R59, R2 ;  /* 0x000000023b1b7221 */ /* 0x001fce0000010000 */
        /* <DEDUP_REMOVED lines=46> */
[C---:B-1----:R-:W-:Y:S01]  /*6640*/  FADD.FTZ R2, R5.reuse, R2 ;  /* 0x0000000205027221 */ /* 0x042fe20000010000 */
[----:B------:R-:W-:-:S04]  /*6650*/  F2FP.SATFINITE.E4M3.F32.PACK_AB_MERGE_C R78, R5, R78, RZ ;  /* 0x0000004e054e723e */ /* 0x000fc800048070ff */
[----:B------:R-:W-:Y:S02]  /*6660*/  F2FP.SATFINITE.E4M3.F32.PACK_AB_MERGE_C R185, R75, R74, R78 ;  /* 0x0000004a4bb9723e */ /* 0x000fe4000480704e */
[----:B------:R-:W1:Y:S08]  /*6670*/  MUFU.EX2 R83, R83 ;  /* 0x0000005300537308 */ /* 0x000e700000000800 */
[----:B------:R-:W2:Y:S01]  /*6680*/  MUFU.EX2 R92, R92 ;  /* 0x0000005c005c7308 */ /* 0x000ea20000000800 */
[----:B0-----:R-:W-:Y:S01]  /*6690*/  F2FP.SATFINITE.E4M3.F32.PACK_AB_MERGE_C R186, R53, R40, R12 ;  /* 0x0000002835ba723e */ /* 0x001fe2000480700c */
[----:B------:R-:W-:-:S04]  /*66a0*/  FADD.FTZ R40, R40, R49 ;  /* 0x0000003128287221 */ /* 0x000fc80000010000 */
[----:B------:R-:W-:Y:S02]  /*66b0*/  FADD.FTZ R40, R53, R40 ;  /* 0x0000002835287221 */ /* 0x000fe40000010000 */
[----:B------:R-:W-:Y:S01]  /*66c0*/  MUFU.EX2 R77, R77 ;  /* 0x0000004d004d7308 */ /* 0x000fe20000000800 */
[----:B-1----:R-:W-:Y:S01]  /*66d0*/  FADD.FTZ R3, R83, R2 ;  /* 0x0000000253037221 */ /* 0x002fe20000010000 */
[----:B------:R-:W-:-:S04]  /*66e0*/  FADD.FTZ R5, R37, R40 ;  /* 0x0000002825057221 */ /* 0x000fc80000010000 */
[----:B------:R-:W-:Y:S02]  /*66f0*/  FADD.FTZ R5, R4, R5 ;  /* 0x0000000504057221 */ /* 0x000fe40000010000 */
[----:B------:R-:W0:Y:S01]  /*6700*/  MUFU.EX2 R76, R76 ;  /* 0x0000004c004c7308 */ /* 0x000e220000000800 */
[----:B--2---:R-:W-:Y:S01]  /*6710*/  FADD.FTZ R2, R92, R3 ;  /* 0x000000035c027221 */ /* 0x004fe20000010000 */
        /* <DEDUP_REMOVED lines=16> */
.L_x_6940:
[----:B------:R-:W-:-:S11]  /*6820*/  UISETP.NE.AND UP2, UPT, UR5, 0x1, UPT ;  /* 0x000000010500788c */ /* 0x000fd6000bf45270 */
[----:B------:R-:W-:Y:S02]  /*6830*/  @UP2 ULDC.64 UR14, c[0x0][0x9e8] ;  /* 0x00027a00000e2ab9 */ /* 0x000fe40000000a00 */
[----:B------:R-:W-:-:S04]  /*6840*/  UIMAD.WIDE.U32 UR10, UR9, UR14, URZ ;  /* 0x0000000e090a72a5 */ /* 0x000fc8000f8e003f */
[----:B------:R-:W-:-:S12]  /*6850*/  @UP2 USHF.R.U32.HI UR9, URZ, UR15, UR11 ;  /* 0x0000000f3f092299 */ /* 0x000fd8000801160b */
.L_x_6941:
[----:B------:R-:W-:-:S04]  /*6860*/  UIMAD UR5, UR9, UR5, UR5 ;  /* 0x00000005090572a4 */ /* 0x000fc8000f8e0205 */
[----:B------:R-:W-:-:S04]  /*6870*/  UISETP.LT.AND UP2, UPT, UR4, UR5, UPT ;  /* 0x000000050400728c */ /* 0x000fc8000bf41270 */
[----:B------:R-:W-:-:S12]  /*6880*/  USEL UR4, UR4, UR5, UP2 ;  /* 0x0000000504047287 */ /* 0x000fd80009000000 */
.L_x_6939:
[----:B------:R-:W-:Y:S01]  /*6890*/  UIMAD.WIDE UR10, UR4, 0x2aaaaaab, URZ ;  /* 0x2aaaaaab040a78a5 */ /* 0x000fe2000f8e023f */
[----:B------:R-:W0:Y:S01]  /*68a0*/  S2UR UR5, SR_CgaCtaId ;  /* 0x00000000000579c3 */ /* 0x000e220000008800 */
[----:B------:R-:W-:Y:S01]  /*68b0*/  UMOV UR24, URZ ;  /* 0x0000003f00187c82 */ /* 0x000fe20008000000 */
[----:B------:R-:W-:Y:S01]  /*68c0*/  CS2R R120, SRZ ;  /* 0x0000000000787805 */ /* 0x000fe2000001ff00 */
[----:B------:R-:W-:Y:S01]  /*68d0*/  USHF.R.U32.HI UR4, URZ, 0x1f, UR11 ;  /* 0x0000001f3f047899 */ /* 0x000fe2000801160b */
[----:B------:R-:W-:Y:S02]  /*68e0*/  CS2R R122, SRZ ;  /* 0x00000000007a7805 */ /* 0x000fe4000001ff00 */
[----:B------:R-:W-:Y:S02]  /*68f0*/  CS2R R124, SRZ ;  /* 0x00000000007c7805 */ /* 0x000fe4000001ff00 */
[----:B------:R-:W-:Y:S01]  /*6900*/  CS2R R126, SRZ ;  /* 0x00000000007e7805 */ /* 0x000fe2000001ff00 */
[----:B------:R-:W-:Y:S01]  /*6910*/  ULEA.HI.SX32 UR4, UR11, UR4, 0x1b ;  /* 0x000000040b047291 */ /* 0x000fe2000f8fda3f */
        /* <DEDUP_REMOVED lines=9> */
[----:B------:R-:W-:Y:S01]  /*69b0*/  CS2R R142, SRZ ;  /* 0x00000000008e7805 */ /* 0x000fe2000001ff00 */
[----:B------:R-:W-:Y:S01]  /*69c0*/  UMOV UR4, URZ ;  /* 0x0000003f00047c82 */ /* 0x000fe20008000000 */
[----:B------:R-:W-:Y:S02]  /*69d0*/  CS2R R144, SRZ ;  /* 0x0000000000907805 */ /* 0x000fe4000001ff00 */
[----:B------:R-:W-:Y:S02]  /*69e0*/  CS2R R146, SRZ ;  /* 0x0000000000927805 */ /* 0x000fe4000001ff00 */
[----:B------:R-:W-:Y:S02]  /*69f0*/  ISETP.GE.AND P2, PT, R3, UR27, PT ;  /* 0x0000001b03007c0c */ /* 0x000fe4000bf46270 */
        /* <DEDUP_REMOVED lines=51> */
[----:B------:R-:W-:Y:S01]  /*6d30*/  UMOV UR26, URZ ;  /* 0x0000003f001a7c82 */ /* 0x000fe20008000000 */
[----:B------:R-:W-:Y:S01]  /*6d40*/  UMOV UR25, URZ ;  /* 0x0000003f00197c82 */ /* 0x000fe20008000000 */
[----:B------:R-:W-:Y:S01]  /*6d50*/  ULDC UR31, c[0x0][0x9e4] ;  /* 0x00027900001f7ab9 */ /* 0x000fe20000000800 */
[----:B------:R-:W-:Y:S01]  /*6d60*/  ULDC UR28, c[0x0][0x288] ;  /* 0x0000a200001c7ab9 */ /* 0x000fe20000000800 */
[----:B------:R-:W-:Y:S01]  /*6d70*/  ULDC UR32, c[0x0][0x2f0] ;  /* 0x0000bc0000207ab9 */ /* 0x000fe20000000800 */
[----:B------:R-:W-:Y:S01]  /*6d80*/  ULDC UR29, c[0x0][0x988] ;  /* 0x00026200001d7ab9 */ /* 0x000fe20000000800 */
[----:B------:R-:W-:-:S05]  /*6d90*/  ULDC UR30, c[0x0][0x9e0] ;  /* 0x00027800001e7ab9 */ /* 0x000fca0000000800 */
.L_x_6960:
        /* <DEDUP_REMOVED lines=9> */
.L_x_6944:
[----:B------:R-:W-:Y:S01]  /*6e30*/  ULEA UR8, UR24, UR44, 0x3 ;  /* 0x0000002c18087291 */ /* 0x000fe2000f8e183f */
[----:B------:R-:W-:-:S05]  /*6e40*/  IMAD.U32 R12, RZ, RZ, UR4 ;  /* 0x00000004ff0c7e24 */ /* 0x000fca000f8e00ff */
[----:B------:R-:W-:-:S04]  /*6e50*/  SHF.L.U32 R12, R12, 0x1f, RZ ;  /* 0x0000001f0c0c7819 */ /* 0x000fc800000006ff */
[----:B------:R0:W1:Y:S01]  /*6e60*/  SYNCS.PHASECHK.TRANS64.TRYWAIT P2, [UR8+0x28830], R12 ;  /* 0x0288300cff0075a7 */ /* 0x0000620008040148 */
[----:B------:R-:W-:Y:S05]  /*6e70*/  @!P0 BRA `(.L_x_6945) ;  /* 0x0000000000048947 */ /* 0x000fea0003800000 */
[----:B------:R-:W-:Y:S01]  /*6e80*/  BPT.TRAP 0x1 ;  /* 0x000000040000795c */ /* 0x000fe20000300000 */
.L_x_6945:
[----:B-1----:R-:W-:Y:S05]  /*6e90*/  @P2 BRA `(.L_x_6943) ;  /* 0x0000000000082947 */ /* 0x002fea0003800000 */
[----:B------:R-:W1:Y:S02]  /*6ea0*/  SYNCS.PHASECHK.TRANS64.TRYWAIT P2, [UR8+0x28830], R12 ;  /* 0x0288300cff0075a7 */ /* 0x000e640008040148 */
[----:B-1----:R-:W-:Y:S05]  /*6eb0*/  @!P2 BRA `(.L_x_6946) ;  /* 0x0000014c00f8a947 */ /* 0x002fea0003800000 */
.L_x_6943:
        /* <DEDUP_REMOVED lines=12> */
[----:B------:R-:W-:-:S06]  /*6f80*/  WARPGROUP.ARRIVE ;  /* 0x00000000000079c5 */ /* 0x000fcc0000000000 */
[----:B------:R-:W-:Y:S03]  /*6f90*/  QGMMA.64x192x32.F32.E4M3.E4M3 R24, gdesc[UR8], RZ, !UPT, gsb0 ;  /* 0x02e00000081879f3 */ /* 0x000fe6000c0008ff */
[----:B------:R-:W-:Y:S02]  /*6fa0*/  WARPGROUP.DEPBAR.LE gsb0, 0x0 ;  /* 0x00008000000079c5 */ /* 0x000fe40000010000 */
[----:B------:R-:W-:-:S15]  /*6fb0*/  WARPGROUP.ARRIVE ;  /* 0x00000000000079c5 */ /* 0x000fde0000000000 */
        /* <DEDUP_REMOVED lines=8> */
[----:B0-----:R-:W-:Y:S05]  /*7040*/  @P3 BRA `(.L_x_6947) ;  /* 0x00000000002c3947 */ /* 0x001fea0003800000 */
[----:B------:R-:W-:Y:S05]  /*7050*/  @!P0 BRA `(.L_x_6948) ;  /* 0x0000000000048947 */ /* 0x000fea0003800000 */
[----:B------:R-:W-:Y:S01]  /*7060*/  BPT.TRAP 0x1 ;  /* 0x000000040000795c */ /* 0x000fe20000300000 */
.L_x_6948:
[----:B------:R-:W-:Y:S01]  /*7070*/  ULEA UR8, UR25, UR44, 0x3 ;  /* 0x0000002c19087291 */ /* 0x000fe2000f8e183f */
[----:B------:R-:W-:-:S05]  /*7080*/  IMAD.U32 R12, RZ, RZ, UR26 ;  /* 0x0000001aff0c7e24 */ /* 0x000fca000f8e00ff */
[----:B------:R-:W-:-:S04]  /*7090*/  SHF.L.U32 R12, R12, 0x1f, RZ ;  /* 0x0000001f0c0c7819 */ /* 0x000fc800000006ff */
[----:B------:R0:W1:Y:S01]  /*70a0*/  SYNCS.PHASECHK.TRANS64.TRYWAIT P2, [UR8+0x28850], R12 ;  /* 0x0288500cff0075a7 */ /* 0x0000620008040148 */
[----:B------:R-:W-:Y:S05]  /*70b0*/  @!P0 BRA `(.L_x_6949) ;  /* 0x0000000000048947 */ /* 0x000fea0003800000 */
[----:B------:R-:W-:Y:S01]  /*70c0*/  BPT.TRAP 0x1 ;  /* 0x000000040000795c */ /* 0x000fe20000300000 */
.L_x_6949:
[----:B-1----:R-:W-:Y:S05]  /*70d0*/  @P2 BRA `(.L_x_6947) ;  /* 0x0000000000082947 */ /* 0x002fea0003800000 */
[----:B------:R-:W1:Y:S02]  /*70e0*/  SYNCS.PHASECHK.TRANS64.TRYWAIT P2, [UR8+0x28850], R12 ;  /* 0x0288500cff0075a7 */ /* 0x000e640008040148 */
[----:B-1----:R-:W-:Y:S05]  /*70f0*/  @!P2 BRA `(.L_x_6950) ;  /* 0x0000014c0080a947 */ /* 0x002fea0003800000 */
.L_x_6947:
        /* <DEDUP_REMOVED lines=16> */
[----:B------:R-:W-:Y:S01]  /*7200*/  UIMAD UR8, UR25, 0x600, UR8 ;  /* 0x00000600190878a4 */ /* 0x000fe2000f8e0208 */
[C---:B------:R-:W-:Y:S01]  /*7210*/  FMUL.FTZ R26, R0.reuse, R34 ;  /* 0x00000022001a7220 */ /* 0x040fe20000410000 */
[C---:B------:R-:W-:Y:S01]  /*7220*/  FMUL.FTZ R35, R0.reuse, R43 ;  /* 0x0000002b00237220 */ /* 0x040fe20000410000 */
[C---:B------:R-:W-:Y:S01]  /*7230*/  FMUL.FTZ R39, R0.reuse, R45 ;  /* 0x0000002d00277220 */ /* 0x040fe20000410000 */
[C---:B01----:R-:W-:Y:S01]  /*7240*/  FMUL.FTZ R12, R0.reuse, R24 ;  /* 0x00000018000c7220 */ /* 0x043fe20000410000 */
[C---:B------:R-:W-:Y:S01]  /*7250*/  FMUL.FTZ R13, R0.reuse, R25 ;  /* 0x00000019000d7220 */ /* 0x040fe20000410000 */
[C---:B------:R-:W-:Y:S01]  /*7260*/  FMUL.FTZ R21, R0.reuse, R29 ;  /* 0x0000001d00157220 */ /* 0x040fe20000410000 */
[----:B------:R-:W-:Y:S01]  /*7270*/  UMOV UR10, UR8 ;  /* 0x00000008000a7c82 */ /* 0x000fe20008000000 */
[C---:B------:R-:W-:Y:S01]  /*7280*/  FMUL.FTZ R34, R0.reuse, R42 ;  /* 0x0000002a00227220 */ /* 0x040fe20000410000 */
[----:B------:R-:W-:Y:S01]  /*7290*/  QGMMA.64x128x32.F32.E4M3.E4M3 R120, R204, gdesc[UR8], R120, gsb0 ;  /* 0x01e00008cc787df3 */ /* 0x000fe20008000878 */
[----:B------:R-:W-:Y:S01]  /*72a0*/  UIADD3 UR10, UR8, 0x2, URZ ;  /* 0x00000002080a7890 */ /* 0x000fe2000fffe03f */
[----:B------:R-:W-:Y:S01]  /*72b0*/  FMUL.FTZ R43, R0, R51 ;  /* 0x00000033002b7220 */ /* 0x000fe20000410000 */
[----:B------:R-:W-:Y:S01]  /*72c0*/  UMOV UR11, 0x80000020 ;  /* 0x80000020000b7882 */ /* 0x000fe20000000000 */
[----:B------:R-:W-:-:S02]  /*72d0*/  IMAD.U32 R45, RZ, RZ, UR24 ;  /* 0x00000018ff2d7e24 */ /* 0x000fc4000f8e00ff */
        /* <DEDUP_REMOVED lines=28> */
[----:B------:R-:W-:Y:S01]  /*74a0*/  @!P1 LEA R45, R45, UR44, 0x3 ;  /* 0x0000002c2d2d9c11 */ /* 0x000fe2000f8e18ff */
        /* <DEDUP_REMOVED lines=25> */
[----:B------:R-:W-:Y:S02]  /*7640*/  @!P1 VIADD R45, R45, 0x28840 ;  /* 0x000288402d2d9836 */ /* 0x000fe40000000000 */
[C---:B------:R-:W-:Y:S01]  /*7650*/  FMUL.FTZ R76, R0.reuse, R80 ;  /* 0x00000050004c7220 */ /* 0x040fe20000410000 */
[C---:B------:R-:W-:Y:S01]  /*7660*/  FMUL.FTZ R77, R0.reuse, R81 ;  /* 0x00000051004d7220 */ /* 0x040fe20000410000 */
[C---:B------:R-:W-:Y:S01]  /*7670*/  FMUL.FTZ R87, R0.reuse, R99 ;  /* 0x0000006300577220 */ /* 0x040fe20000410000 */
[C---:B------:R-:W-:Y:S01]  /*7680*/  FMUL.FTZ R104, R0.reuse, R112 ;  /* 0x0000007000687220 */ /* 0x040fe20000410000 */
[C---:B------:R-:W-:Y:S01]  /*7690*/  FMUL.FTZ R80, R0.reuse, R84 ;  /* 0x0000005400507220 */ /* 0x040fe20000410000 */
[C---:B------:R-:W-:Y:S01]  /*76a0*/  FMUL.FTZ R81, R0.reuse, R85 ;  /* 0x0000005500517220 */ /* 0x040fe20000410000 */
[----:B------:R-:W-:Y:S01]  /*76b0*/  FMUL.FTZ R99, R0, R100 ;  /* 0x0000006400637220 */ /* 0x000fe20000410000 */
[----:B------:R-:W-:-:S02]  /*76c0*/  VIADD R112, R106, 0x1 ;  /* 0x000000016a707836 */ /* 0x000fc40000000000 */
[C---:B------:R-:W-:Y:S01]  /*76d0*/  FMUL.FTZ R84, R0.reuse, R94 ;  /* 0x0000005e00547220 */ /* 0x040fe20000410000 */
[C---:B------:R-:W-:Y:S01]  /*76e0*/  FMUL.FTZ R85, R0.reuse, R95 ;  /* 0x0000005f00557220 */ /* 0x040fe20000410000 */
[C---:B------:R-:W-:Y:S01]  /*76f0*/  FMUL.FTZ R100, R0.reuse, R105 ;  /* 0x0000006900647220 */ /* 0x040fe20000410000 */
[C---:B------:R-:W-:Y:S01]  /*7700*/  FMUL.FTZ R105, R0.reuse, R109 ;  /* 0x0000006d00697220 */ /* 0x040fe20000410000 */
[C---:B------:R-:W-:Y:S01]  /*7710*/  FMUL.FTZ R94, R0.reuse, R114 ;  /* 0x00000072005e7220 */ /* 0x040fe20000410000 */
[----:B------:R-:W-:Y:S01]  /*7720*/  FMUL.FTZ R95, R0, R115 ;  /* 0x00000073005f7220 */ /* 0x000fe20000410000 */
[----:B------:R-:W-:Y:S01]  /*7730*/  @!P1 PRMT R45, RZ, 0x654, R45 ;  /* 0x00000654ff2d9816 */ /* 0x000fe2000000002d */
[----:B------:R-:W-:Y:S01]  /*7740*/  IMAD R114, R9, -0x2, R112 ;  /* 0xfffffffe09727824 */ /* 0x000fe200078e0270 */
[----:B------:R-:W0:Y:S03]  /*7750*/  MUFU.TANH R12, R12 ;  /* 0x0000000c000c7308 */ /* 0x000e260000002400 */
[----:B------:R-:W-:-:S05]  /*7760*/  VIADD R109, R114, 0xffffffff ;  /* 0xffffffff726d7836 */ /* 0x000fca0000000000 */
[----:B------:R-:W1:Y:S08]  /*7770*/  MUFU.TANH R13, R13 ;  /* 0x0000000d000d7308 */ /* 0x000e700000002400 */
[----:B------:R-:W2:Y:S08]  /*7780*/  MUFU.TANH R14, R14 ;  /* 0x0000000e000e7308 */ /* 0x000eb00000002400 */
[----:B------:R-:W3:Y:S08]  /*7790*/  MUFU.TANH R15, R15 ;  /* 0x0000000f000f7308 */ /* 0x000ef00000002400 */
[----:B------:R-:W4:Y:S08]  /*77a0*/  MUFU.TANH R20, R20 ;  /* 0x0000001400147308 */ /* 0x000f300000002400 */
[----:B------:R-:W0:Y:S08]  /*77b0*/  MUFU.TANH R21, R21 ;  /* 0x0000001500157308 */ /* 0x000e300000002400 */
[----:B------:R-:W0:Y:S08]  /*77c0*/  MUFU.TANH R22, R22 ;  /* 0x0000001600167308 */ /* 0x000e300000002400 */
[----:B------:R-:W0:Y:S08]  /*77d0*/  MUFU.TANH R23, R23 ;  /* 0x0000001700177308 */ /* 0x000e300000002400 */
[----:B------:R-:W0:Y:S01]  /*77e0*/  MUFU.TANH R24, R24 ;  /* 0x0000001800187308 */ /* 0x000e220000002400 */
[----:B------:R-:W-:-:S02]  /*77f0*/  WARPGROUP.DEPBAR.LE gsb0, 0x0 ;  /* 0x00008000000079c5 */ /* 0x000fc40000010000 */
[----:B------:R-:W-:-:S05]  /*7800*/  WARPGROUP.ARRIVE ;  /* 0x00000000000079c5 */ /* 0x000fca0000000000 */
[----:B------:R-:W0:Y:S01]  /*7810*/  MUFU.TANH R25, R25 ;  /* 0x0000001900197308 */ /* 0x000e220000002400 */
[----:B------:R-:W-:Y:S01]  /*7820*/  QGMMA.64x128x32.F32.E4M3.E4M3 R120, R200, gdesc[UR8], R120, gsb0 ;  /* 0x01e00008c8787df3 */ /* 0x000fe20008000878 */
        /* <DEDUP_REMOVED lines=71> */
[----:B------:R-:W-:Y:S01]  /*7ca0*/  FMUL.FTZ R97, R0, R119 ;  /* 0x0000007700617220 */ /* 0x000fe20000410000 */
[----:B------:R-:W0:Y:S01]  /*7cb0*/  MUFU.TANH R82, R82 ;  /* 0x0000005200527308 */ /* 0x000e220000002400 */
[----:B------:R-:W-:Y:S01]  /*7cc0*/  QGMMA.64x128x32.F32.E4M3.E4M3 R120, R188, gdesc[UR8], R120, gsb0 ;  /* 0x01e00008bc787df3 */ /* 0x000fe20008000878 */
[----:B------:R-:W-:Y:S01]  /*7cd0*/  UIADD3 UR10, UR8, 0x402, URZ ;  /* 0x00000402080a7890 */ /* 0x000fe2000fffe03f */
[----:B------:R-:W-:Y:S02]  /*7ce0*/  UMOV UR11, 0x80000020 ;  /* 0x80000020000b7882 */ /* 0x000fe40000000000 */
[----:B------:R-:W-:-:S02]  /*7cf0*/  @UP0 ULDC UR8, c[0x0][0x44c] ;  /* 0x0001130000080ab9 */ /* 0x000fc40000000800 */
[----:B------:R-:W-:Y:S01]  /*7d00*/  @P2 IMAD.HI.U32 R44, R8, UR8, RZ ;  /* 0x00000008082c2c27 */ /* 0x000fe2000f8e00ff */
[----:B------:R-:W-:Y:S01]  /*7d10*/  @UP0 ULDC UR8, c[0x0][0x450] ;  /* 0x0001140000080ab9 */ /* 0x000fe20000000800 */
[----:B------:R-:W-:Y:S01]  /*7d20*/  PLOP3.LUT P2, PT, PT, PT, UP1, 0x40, 0x0 ;  /* 0x000000000000781c */ /* 0x000fe20003f4e818 */
        /* <DEDUP_REMOVED lines=21> */
[----:B------:R-:W-:Y:S01]  /*7e80*/  IMAD.MOV.U32 R110, RZ, RZ, R8 ;  /* 0x000000ffff6e7224 */ /* 0x000fe200078e0008 */
[----:B------:R-:W-:Y:S01]  /*7e90*/  @P3 SHF.R.U32.HI R110, RZ, UR8, R44 ;  /* 0x00000008ff6e3c19 */ /* 0x000fe2000801162c */
[C---:B------:R-:W-:Y:S01]  /*7ea0*/  FMUL.FTZ R189, R0.reuse, R88 ;  /* 0x0000005800bd7220 */ /* 0x040fe20000410000 */
[----:B------:R-:W-:Y:S01]  /*7eb0*/  QGMMA.64x128x32.F32.E4M3.E4M3 R120, R184, gdesc[UR8], R120, gsb0 ;  /* 0x01e00008b8787df3 */ /* 0x000fe20008000878 */
[C---:B------:R-:W-:Y:S01]  /*7ec0*/  FMUL.FTZ R188, R0.reuse, R89 ;  /* 0x0000005900bc7220 */ /* 0x040fe20000410000 */
[C---:B------:R-:W-:Y:S01]  /*7ed0*/  FMUL.FTZ R88, R0.reuse, R102 ;  /* 0x0000006600587220 */ /* 0x040fe20000410000 */
[----:B------:R-:W5:Y:S01]  /*7ee0*/  SHFL.IDX PT, R116, R110, RZ, 0x1c1f ;  /* 0x001c1fff6e747589 */ /* 0x000f6200000e0000 */
[C---:B------:R-:W-:Y:S01]  /*7ef0*/  FMUL.FTZ R190, R0.reuse, R93 ;  /* 0x0000005d00be7220 */ /* 0x040fe20000410000 */
[C---:B------:R-:W-:Y:S01]  /*7f00*/  FMUL.FTZ R89, R0.reuse, R103 ;  /* 0x0000006700597220 */ /* 0x040fe20000410000 */
[----:B------:R-:W-:Y:S01]  /*7f10*/  FMUL.FTZ R102, R0, R108 ;  /* 0x0000006c00667220 */ /* 0x000fe20000410000 */
[----:B------:R-:W-:Y:S01]  /*7f20*/  IADD3 R44, -R18, 0xb, RZ ;  /* 0x0000000b122c7810 */ /* 0x000fe20007ffe1ff */
        /* <DEDUP_REMOVED lines=19> */
[----:B------:R1:W-:Y:S02]  /*8060*/  @!P1 SYNCS.ARRIVE.TRANS64.RED.A1T0 RZ, [R45+URZ], RZ ;  /* 0x000000ff2dff99a7 */ /* 0x0003e4000810043f */
[----:B-1----:R-:W-:-:S04]  /*8070*/  IMAD R45, R17, UR32, R114 ;  /* 0x00000020112d7c24 */ /* 0x002fc8000f8e0272 */
[----:B------:R-:W-:-:S04]  /*8080*/  VIADD R45, R45, -UR28 ;  /* 0x8000001c2d2d7c36 */ /* 0x000fc80008000000 */
[C---:B------:R-:W-:Y:S02]  /*8090*/  VIADD R112, R45.reuse, UR30 ;  /* 0x0000001e2d707c36 */ /* 0x040fe40008000000 */
[----:B------:R-:W-:Y:S02]  /*80a0*/  VIADD R111, R45, UR7 ;  /* 0x000000072d6f7c36 */ /* 0x000fe40008000000 */
[--C-:B-----5:R-:W-:Y:S02]  /*80b0*/  IMAD.IADD R113, R112, 0x1, R116.reuse ;  /* 0x0000000170717824 */ /* 0x120fe400078e0274 */
[----:B------:R-:W-:Y:S01]  /*80c0*/  IMAD.IADD R114, R111, 0x1, R116 ;  /* 0x000000016f727824 */ /* 0x000fe200078e0274 */
[----:B0-234-:R-:W-:Y:S06]  /*80d0*/  @P2 BRA `(.L_x_6951) ;  /* 0x0000000000582947 */ /* 0x01dfec0003800000 */
        /* <DEDUP_REMOVED lines=13> */
.L_x_6953:
[----:B------:R-:W-:-:S05]  /*81b0*/  IMAD.U32 R116, RZ, RZ, UR31 ;  /* 0x0000001fff747e24 */ /* 0x000fca000f8e00ff */
[----:B------:R-:W-:-:S13]  /*81c0*/  ISETP.NE.AND P2, PT, R116, 0x1, PT ;  /* 0x000000017400780c */ /* 0x000fda0003f45270 */
[----:B------:R-:W0:Y:S02]  /*81d0*/  @P2 LDC.64 R44, c[0x0][0x9e8] ;  /* 0x00027a00ff2c2b82 */ /* 0x000e240000000a00 */
[----:B0-----:R-:W-:-:S05]  /*81e0*/  @P2 IMAD.HI.U32 R44, R115, R44, RZ ;  /* 0x0000002c732c2227 */ /* 0x001fca00078e00ff */
[----:B------:R-:W-:-:S07]  /*81f0*/  @P2 SHF.R.U32.HI R115, RZ, R45, R44 ;  /* 0x0000002dff732219 */ /* 0x000fce000001162c */
.L_x_6954:
[----:B------:R-:W-:Y:S05]  /*8200*/  BSYNC B0 ;  /* 0x0000000000007941 */ /* 0x000fea0003800000 */
.L_x_6952:
[----:B------:R-:W-:-:S05]  /*8210*/  IMAD R115, R115, R116, R109 ;  /* 0x0000007473737224 */ /* 0x000fca00078e026d */
[----:B------:R-:W-:Y:S02]  /*8220*/  VIADDMNMX R113, R115, R116, R113, PT ;  /* 0x0000007473717246 */ /* 0x000fe40003800171 */
[----:B------:R-:W-:-:S07]  /*8230*/  VIMNMX R114, R114, R115, !PT ;  /* 0x0000007372727248 */ /* 0x000fce0007fe0100 */
.L_x_6951:
[C---:B------:R-:W-:Y:S02]  /*8240*/  ISETP.GE.AND P4, PT, R106.reuse, 0x9, PT ;  /* 0x000000096a00780c */ /* 0x040fe40003f86270 */
[C---:B------:R-:W-:Y:S02]  /*8250*/  ISETP.GE.AND P2, PT, R106.reuse, 0x2, PT ;  /* 0x000000026a00780c */ /* 0x040fe40003f46270 */
[----:B------:R-:W-:Y:S02]  /*8260*/  ISETP.GE.AND P5, PT, R106, 0xa, PT ;  /* 0x0000000a6a00780c */ /* 0x000fe40003fa6270 */
[----:B------:R-:W-:Y:S02]  /*8270*/  ISETP.GT.AND P3, PT, R114, 0x1, !P2 ;  /* 0x000000017200780c */ /* 0x000fe40005764270 */
[----:B------:R-:W-:Y:S02]  /*8280*/  LOP3.LUT R16, R16, 0xfffffffd, RZ, 0xc0, !PT ;  /* 0xfffffffd10107812 */ /* 0x000fe400078ec0ff */
[----:B------:R-:W-:-:S02]  /*8290*/  ISETP.LT.OR P3, PT, R113, 0x2, P3 ;  /* 0x000000027100780c */ /* 0x000fc40001f61670 */
[----:B------:R-:W-:Y:S02]  /*82a0*/  LOP3.LUT R2, R2, 0xfffffbff, RZ, 0xc0, !PT ;  /* 0xfffffbff02027812 */ /* 0x000fe400078ec0ff */
[----:B------:R-:W-:Y:S02]  /*82b0*/  @P4 LOP3.LUT R16, R16, 0x2, RZ, 0xfc, !PT ;  /* 0x0000000210104812 */ /* 0x000fe400078efcff */
[----:B------:R-:W-:Y:S02]  /*82c0*/  ISETP.GT.AND P4, PT, R114, 0x8, !P4 ;  /* 0x000000087200780c */ /* 0x000fe40006784270 */
[----:B------:R-:W-:Y:S02]  /*82d0*/  FSEL R44, R13, -INF , !P3 ;  /* 0xff8000000d2c7808 */ /* 0x000fe40005800000 */
[----:B------:R-:W-:Y:S02]  /*82e0*/  LOP3.LUT R16, R16, 0xfffffffb, RZ, 0xc0, !PT ;  /* 0xfffffffb10107812 */ /* 0x000fe400078ec0ff */
[----:B------:R-:W-:-:S02]  /*82f0*/  ISETP.GT.AND P3, PT, R114, 0x9, !P5 ;  /* 0x000000097200780c */ /* 0x000fc40006f64270 */
[C---:B------:R-:W-:Y:S02]  /*8300*/  ISETP.LT.OR P4, PT, R113.reuse, 0x9, P4 ;  /* 0x000000097100780c */ /* 0x040fe40002781670 */
[----:B------:R-:W-:Y:S02]  /*8310*/  @P5 LOP3.LUT R16, R16, 0x4, RZ, 0xfc, !PT ;  /* 0x0000000410105812 */ /* 0x000fe400078efcff */
[----:B------:R-:W-:Y:S02]  /*8320*/  ISETP.LT.OR P3, PT, R113, 0xa, P3 ;  /* 0x0000000a7100780c */ /* 0x000fe40001f61670 */
[----:B------:R-:W-:Y:S02]  /*8330*/  FSEL R20, R20, -INF , !P4 ;  /* 0xff80000014147808 */ /* 0x000fe40006000000 */
[C---:B------:R-:W-:Y:S02]  /*8340*/  ISETP.GE.AND P5, PT, R106.reuse, 0x11, PT ;  /* 0x000000116a00780c */ /* 0x040fe40003fa6270 */
[----:B------:R-:W-:-:S02]  /*8350*/  ISETP.GE.AND P4, PT, R106, 0x12, PT ;  /* 0x000000126a00780c */ /* 0x000fc40003f86270 */
[----:B------:R-:W-:Y:S02]  /*8360*/  FSEL R21, R21, -INF , !P3 ;  /* 0xff80000015157808 */ /* 0x000fe40005800000 */
[----:B------:R-:W-:Y:S02]  /*8370*/  ISETP.GT.AND P3, PT, R114, 0x10, !P5 ;  /* 0x000000107200780c */ /* 0x000fe40006f64270 */
[----:B------:R-:W-:Y:S02]  /*8380*/  LOP3.LUT R16, R16, 0xfffffff7, RZ, 0xc0, !PT ;  /* 0xfffffff710107812 */ /* 0x000fe400078ec0ff */
[----:B------:R-:W-:-:S03]  /*8390*/  ISETP.LT.OR P3, PT, R113, 0x11, P3 ;  /* 0x000000117100780c */ /* 0x000fc60001f61670 */
[----:B------:R-:W-:Y:S02]  /*83a0*/  @P5 LOP3.LUT R16, R16, 0x8, RZ, 0xfc, !PT ;  /* 0x0000000810105812 */ /* 0x000fe400078efcff */
[----:B------:R-:W-:Y:S02]  /*83b0*/  FSEL R24, R24, -INF , !P3 ;  /* 0xff80000018187808 */ /* 0x000fe40005800000 */
[----:B------:R-:W-:Y:S02]  /*83c0*/  @P4 LOP3.LUT R2, R2, 0x400, RZ, 0xfc, !PT ;  /* 0x0000040002024812 */ /* 0x000fe400078efcff */
[----:B------:R-:W-:Y:S02]  /*83d0*/  ISETP.GT.AND P3, PT, R114, 0x11, !P4 ;  /* 0x000000117200780c */ /* 0x000fe40006764270 */
[----:B------:R-:W-:Y:S02]  /*83e0*/  ISETP.GE.AND P4, PT, R106, 0x19, PT ;  /* 0x000000196a00780c */ /* 0x000fe40003f86270 */
[----:B------:R-:W-:-:S02]  /*83f0*/  ISETP.LT.OR P3, PT, R113, 0x12, P3 ;  /* 0x000000127100780c */ /* 0x000fc40001f61670 */
[----:B------:R-:W-:Y:S02]  /*8400*/  LOP3.LUT R2, R2, 0xfffffdff, RZ, 0xc0, !PT ;  /* 0xfffffdff02027812 */ /* 0x000fe400078ec0ff */
[----:B------:R-:W-:Y:S02]  /*8410*/  FSEL R25, R25, -INF , !P3 ;  /* 0xff80000019197808 */ /* 0x000fe40005800000 */
[----:B------:R-:W-:Y:S02]  /*8420*/  ISETP.GT.AND P3, PT, R114, 0x18, !P4 ;  /* 0x000000187200780c */ /* 0x000fe40006764270 */
[----:B------:R-:W-:Y:S02]  /*8430*/  LOP3.LUT R16, R16, 0x7fffffff, RZ, 0xc0, !PT ;  /* 0x7fffffff10107812 */ /* 0x000fe400078ec0ff */
[----:B------:R-:W-:Y:S02]  /*8440*/  ISETP.LT.OR P3, PT, R113, 0x19, P3 ;  /* 0x000000197100780c */ /* 0x000fe40001f61670 */
[----:B------:R-:W-:-:S02]  /*8450*/  @P4 LOP3.LUT R2, R2, 0x200, RZ, 0xfc, !PT ;  /* 0x0000020002024812 */ /* 0x000fc400078efcff */
[----:B------:R-:W-:Y:S02]  /*8460*/  ISETP.GE.AND P4, PT, R106, 0x1a, PT ;  /* 0x0000001a6a00780c */ /* 0x000fe40003f86270 */
[----:B------:R-:W-:Y:S02]  /*8470*/  LOP3.LUT R2, R2, 0xfffffeff, RZ, 0xc0, !PT ;  /* 0xfffffeff02027812 */ /* 0x000fe400078ec0ff */
[----:B------:R-:W-:Y:S02]  /*8480*/  FSEL R28, R28, -INF , !P3 ;  /* 0xff8000001c1c7808 */ /* 0x000fe40005800000 */
[----:B------:R-:W-:-:S04]  /*8490*/  ISETP.GT.AND P3, PT, R114, 0x19, !P4 ;  /* 0x000000197200780c */ /* 0x000fc80006764270 */
[----:B------:R-:W-:-:S03]  /*84a0*/  ISETP.LT.OR P3, PT, R113, 0x1a, P3 ;  /* 0x0000001a7100780c */ /* 0x000fc60001f61670 */
[----:B------:R-:W-:Y:S02]  /*84b0*/  @P4 LOP3.LUT R2, R2, 0x100, RZ, 0xfc, !PT ;  /* 0x0000010002024812 */ /* 0x000fe400078efcff */
        /* <DEDUP_REMOVED lines=49> */
[----:B------:R-:W-:Y:S02]  /*87d0*/  FSEL R49, R49, -INF , !P3 ;  /* 0xff80000031317808 */ /* 0x000fe40005800000 */
[----:B------:R-:W-:Y:S02]  /*87e0*/  ISETP.GT.AND P3, PT, R114, 0x40, !P4 ;  /* 0x000000407200780c */ /* 0x000fe40006764270 */
[----:B------:R-:W-:Y:S02]  /*87f0*/  LOP3.LUT R2, R2, 0xfffff7ff, RZ, 0xc0, !PT ;  /* 0xfffff7ff02027812 */ /* 0x000fe400078ec0ff */
[----:B------:R-:W-:-:S04]  /*8800*/  ISETP.LT.OR P3, PT, R113, 0x41, P3 ;  /* 0x000000417100780c */ /* 0x000fc80001f61670 */
[----:B------:R-:W-:Y:S02]  /*8810*/  FSEL R52, R52, -INF , !P3 ;  /* 0xff80000034347808 */ /* 0x000fe40005800000 */
[----:B------:R-:W-:Y:S02]  /*8820*/  @P4 LOP3.LUT R16, R16, 0x80000000, RZ, 0xfc, !PT ;  /* 0x8000000010104812 */ /* 0x000fe400078efcff */
[----:B------:R-:W-:Y:S02]  /*8830*/  ISETP.GE.AND P4, PT, R106, 0x42, PT ;  /* 0x000000426a00780c */ /* 0x000fe40003f86270 */
[----:B------:R-:W-:Y:S02]  /*8840*/  LOP3.LUT R16, R16, 0xbfffffff, RZ, 0xc0, !PT ;  /* 0xbfffffff10107812 */ /* 0x000fe400078ec0ff */
[----:B------:R-:W-:-:S04]  /*8850*/  ISETP.GT.AND P3, PT, R114, 0x41, !P4 ;  /* 0x000000417200780c */ /* 0x000fc80006764270 */
        /* <DEDUP_REMOVED lines=158> */
[----:B------:R-:W-:Y:S02]  /*9240*/  ISETP.GE.AND P3, PT, R106, 0xb1, PT ;  /* 0x000000b16a00780c */ /* 0x000fe40003f66270 */
[----:B------:R-:W-:Y:S02]  /*9250*/  @P4 LOP3.LUT R16, R16, 0x10, RZ, 0xfc, !PT ;  /* 0x0000001010104812 */ /* 0x000fe400078efcff */
[----:B------:R-:W-:Y:S02]  /*9260*/  ISETP.GT.AND P4, PT, R114, 0xb0, !P3 ;  /* 0x000000b07200780c */ /* 0x000fe40005f84270 */
[----:B------:R-:W-:Y:S02]  /*9270*/  LOP3.LUT R16, R16, 0xfffffffe, RZ, 0xc0, !PT ;  /* 0xfffffffe10107812 */ /* 0x000fe400078ec0ff */
        /* <DEDUP_REMOVED lines=10> */
[----:B------:R-:W-:-:S13]  /*9320*/  ISETP.GE.AND P6, PT, R106, 0x1, PT ;  /* 0x000000016a00780c */ /* 0x000fda0003fc6270 */
[----:B------:R-:W-:Y:S02]  /*9330*/  @P6 LOP3.LUT R16, R16, 0x1, RZ, 0xfc, !PT ;  /* 0x0000000110106812 */ /* 0x000fe400078efcff */
[----:B------:R-:W-:-:S04]  /*9340*/  ISETP.GT.AND P6, PT, R114, RZ, !P6 ;  /* 0x000000ff7200720c */ /* 0x000fc800077c4270 */
[----:B------:R-:W-:-:S04]  /*9350*/  ISETP.LT.OR P6, PT, R113, 0x1, P6 ;  /* 0x000000017100780c */ /* 0x000fc800037c1670 */
[----:B------:R-:W-:Y:S02]  /*9360*/  FSEL R115, R12, -INF , !P6 ;  /* 0xff8000000c737808 */ /* 0x000fe40007000000 */
[----:B------:R-:W-:Y:S01]  /*9370*/  ISETP.GE.AND P6, PT, R106, 0xba, PT ;  /* 0x000000ba6a00780c */ /* 0x000fe20003fc6270 */
[----:B------:R-:W0:-:S12]  /*9380*/  SHFL.IDX PT, R12, R110, 0x1, 0x1c1f ;  /* 0x003c1f006e0c7f89 */ /* 0x000e1800000e0000 */
[----:B------:R-:W-:Y:S02]  /*9390*/  @P6 LOP3.LUT R2, R2, 0x800, RZ, 0xfc, !PT ;  /* 0x0000080002026812 */ /* 0x000fe400078efcff */
[----:B------:R-:W-:-:S04]  /*93a0*/  ISETP.GT.AND P6, PT, R114, 0xb9, !P6 ;  /* 0x000000b97200780c */ /* 0x000fc800077c4270 */
[----:B------:R-:W-:-:S04]  /*93b0*/  ISETP.LT.OR P6, PT, R113, 0xba, P6 ;  /* 0x000000ba7100780c */ /* 0x000fc800037c1670 */
[----:B------:R-:W-:Y:S02]  /*93c0*/  FSEL R108, R108, -INF , !P6 ;  /* 0xff8000006c6c7808 */ /* 0x000fe40007000000 */
[----:B------:R-:W-:Y:S01]  /*93d0*/  PLOP3.LUT P6, PT, PT, PT, UP1, 0x40, 0x0 ;  /* 0x000000000000781c */ /* 0x000fe20003fce818 */
[--C-:B0-----:R-:W-:Y:S02]  /*93e0*/  IMAD.IADD R107, R112, 0x1, R12.reuse ;  /* 0x00000001706b7824 */ /* 0x101fe400078e020c */
[----:B------:R-:W-:-:S10]  /*93f0*/  IMAD.IADD R106, R111, 0x1, R12 ;  /* 0x000000016f6a7824 */ /* 0x000fd400078e020c */
[----:B------:R-:W-:Y:S05]  /*9400*/  @P6 BRA `(.L_x_6955) ;  /* 0x0000000000586947 */ /* 0x000fea0003800000 */
        /* <DEDUP_REMOVED lines=13> */
.L_x_6957:
[----:B------:R-:W-:-:S05]  /*94e0*/  IMAD.U32 R112, RZ, RZ, UR31 ;  /* 0x0000001fff707e24 */ /* 0x000fca000f8e00ff */
[----:B------:R-:W-:-:S13]  /*94f0*/  ISETP.NE.AND P6, PT, R112, 0x1, PT ;  /* 0x000000017000780c */ /* 0x000fda0003fc5270 */
[----:B------:R-:W0:Y:S02]  /*9500*/  @P6 LDC.64 R12, c[0x0][0x9e8] ;  /* 0x00027a00ff0c6b82 */ /* 0x000e240000000a00 */
[----:B0-----:R-:W-:-:S05]  /*9510*/  @P6 IMAD.HI.U32 R12, R110, R12, RZ ;  /* 0x0000000c6e0c6227 */ /* 0x001fca00078e00ff */
[----:B------:R-:W-:-:S07]  /*9520*/  @P6 SHF.R.U32.HI R110, RZ, R13, R12 ;  /* 0x0000000dff6e6219 */ /* 0x000fce000001160c */
.L_x_6958:
[----:B------:R-:W-:Y:S05]  /*9530*/  BSYNC B0 ;  /* 0x0000000000007941 */ /* 0x000fea0003800000 */
.L_x_6956:
[----:B------:R-:W-:-:S05]  /*9540*/  IMAD R109, R110, R112, R109 ;  /* 0x000000706e6d7224 */ /* 0x000fca00078e026d */
[----:B------:R-:W-:Y:S02]  /*9550*/  VIADDMNMX R107, R109, R112, R107, PT ;  /* 0x000000706d6b7246 */ /* 0x000fe4000380016b */
[----:B------:R-:W-:-:S07]  /*9560*/  VIMNMX R106, R106, R109, !PT ;  /* 0x0000006d6a6a7248 */ /* 0x000fce0007fe0100 */
.L_x_6955:
[----:B------:R-:W-:Y:S01]  /*9570*/  ISETP.GT.AND P2, PT, R106, 0x1, !P2 ;  /* 0x000000016a00780c */ /* 0x000fe20005744270 */
[----:B------:R-:W-:Y:S01]  /*9580*/  UMOV UR8, UR29 ;  /* 0x0000001d00087c82 */ /* 0x000fe20008000000 */
[----:B------:R-:W-:Y:S01]  /*9590*/  LOP3.LUT P6, RZ, R2, 0x20, RZ, 0xc0, !PT ;  /* 0x0000002002ff7812 */ /* 0x000fe200078cc0ff */
[----:B------:R-:W-:Y:S01]  /*95a0*/  IMAD.U32 R111, RZ, RZ, UR8 ;  /* 0x00000008ff6f7e24 */ /* 0x000fe2000f8e00ff */
[----:B------:R-:W-:Y:S02]  /*95b0*/  ISETP.LT.OR P2, PT, R107, 0x2, P2 ;  /* 0x000000026b00780c */ /* 0x000fe40001741670 */
[----:B------:R-:W-:Y:S02]  /*95c0*/  FMNMX.FTZ R13, R115, R10, !PT ;  /* 0x0000000a730d7209 */ /* 0x000fe40007810000 */
[----:B------:R-:W-:Y:S02]  /*95d0*/  FSEL R15, R15, -INF , !P2 ;  /* 0xff8000000f0f7808 */ /* 0x000fe40005000000 */
[----:B------:R-:W-:-:S02]  /*95e0*/  LOP3.LUT P2, RZ, R16, 0x2, RZ, 0xc0, !PT ;  /* 0x0000000210ff7812 */ /* 0x000fc4000784c0ff */
[----:B------:R-:W-:Y:S02]  /*95f0*/  FMNMX.FTZ R13, R44, R13, !PT ;  /* 0x0000000d2c0d7209 */ /* 0x000fe40007810000 */
[----:B------:R-:W-:Y:S02]  /*9600*/  ISETP.GT.AND P2, PT, R106, 0x8, !P2 ;  /* 0x000000086a00780c */ /* 0x000fe40005744270 */
[----:B------:R-:W-:Y:S02]  /*9610*/  FMNMX.FTZ R12, R20, R13, !PT ;  /* 0x0000000d140c7209 */ /* 0x000fe40007810000 */
[----:B------:R-:W-:Y:S02]  /*9620*/  ISETP.LT.OR P2, PT, R107, 0x9, P2 ;  /* 0x000000096b00780c */ /* 0x000fe40001741670 */
[----:B------:R-:W-:Y:S02]  /*9630*/  FMNMX.FTZ R13, R21, R12, !PT ;  /* 0x0000000c150d7209 */ /* 0x000fe40007810000 */
[----:B------:R-:W-:-:S02]  /*9640*/  FSEL R22, R22, -INF , !P2 ;  /* 0xff80000016167808 */ /* 0x000fc40005000000 */
[----:B------:R-:W-:Y:S02]  /*9650*/  LOP3.LUT P2, RZ, R16, 0x4, RZ, 0xc0, !PT ;  /* 0x0000000410ff7812 */ /* 0x000fe4000784c0ff */
[----:B------:R-:W-:Y:S02]  /*9660*/  FMNMX.FTZ R12, R24, R13, !PT ;  /* 0x0000000d180c7209 */ /* 0x000fe40007810000 */
[----:B------:R-:W-:Y:S02]  /*9670*/  ISETP.GT.AND P2, PT, R106, 0x9, !P2 ;  /* 0x000000096a00780c */ /* 0x000fe40005744270 */
[----:B------:R-:W-:Y:S02]  /*9680*/  FMNMX.FTZ R13, R25, R12, !PT ;  /* 0x0000000c190d7209 */ /* 0x000fe40007810000 */
[----:B------:R-:W-:Y:S02]  /*9690*/  ISETP.LT.OR P2, PT, R107, 0xa, P2 ;  /* 0x0000000a6b00780c */ /* 0x000fe40001741670 */
[----:B------:R-:W-:-:S02]  /*96a0*/  FMNMX.FTZ R12, R28, R13, !PT ;  /* 0x0000000d1c0c7209 */ /* 0x000fc40007810000 */
[----:B------:R-:W-:Y:S02]  /*96b0*/  FSEL R23, R23, -INF , !P2 ;  /* 0xff80000017177808 */ /* 0x000fe40005000000 */
[----:B------:R-:W-:Y:S02]  /*96c0*/  LOP3.LUT P2, RZ, R16, 0x8, RZ, 0xc0, !PT ;  /* 0x0000000810ff7812 */ /* 0x000fe4000784c0ff */
[----:B------:R-:W-:Y:S02]  /*96d0*/  FMNMX.FTZ R13, R29, R12, !PT ;  /* 0x0000000c1d0d7209 */ /* 0x000fe40007810000 */
[----:B------:R-:W-:Y:S02]  /*96e0*/  ISETP.GT.AND P2, PT, R106, 0x10, !P2 ;  /* 0x000000106a00780c */ /* 0x000fe40005744270 */
[----:B------:R-:W-:Y:S02]  /*96f0*/  FMNMX.FTZ R12, R32, R13, !PT ;  /* 0x0000000d200c7209 */ /* 0x000fe40007810000 */
[----:B------:R-:W-:-:S02]  /*9700*/  ISETP.LT.OR P2, PT, R107, 0x11, P2 ;  /* 0x000000116b00780c */ /* 0x000fc40001741670 */
[----:B------:R-:W-:Y:S02]  /*9710*/  FMNMX.FTZ R13, R33, R12, !PT ;  /* 0x0000000c210d7209 */ /* 0x000fe40007810000 */
[----:B------:R-:W-:Y:S02]  /*9720*/  FSEL R26, R26, -INF , !P2 ;  /* 0xff8000001a1a7808 */ /* 0x000fe40005000000 */
[----:B------:R-:W-:Y:S02]  /*9730*/  LOP3.LUT P2, RZ, R2, 0x400, RZ, 0xc0, !PT ;  /* 0x0000040002ff7812 */ /* 0x000fe4000784c0ff */
[----:B------:R-:W-:Y:S02]  /*9740*/  FMNMX.FTZ R12, R38, R13, !PT ;  /* 0x0000000d260c7209 */ /* 0x000fe40007810000 */
[----:B------:R-:W-:Y:S02]  /*9750*/  ISETP.GT.AND P2, PT, R106, 0x11, !P2 ;  /* 0x000000116a00780c */ /* 0x000fe40005744270 */
[----:B------:R-:W-:-:S02]  /*9760*/  FMNMX.FTZ R13, R39, R12, !PT ;  /* 0x0000000c270d7209 */ /* 0x000fc40007810000 */
[----:B------:R-:W-:Y:S02]  /*9770*/  ISETP.LT.OR P2, PT, R107, 0x12, P2 ;  /* 0x000000126b00780c */ /* 0x000fe40001741670 */
[----:B------:R-:W-:Y:S02]  /*9780*/  FMNMX.FTZ R12, R40, R13, !PT ;  /* 0x0000000d280c7209 */ /* 0x000fe40007810000 */
[----:B------:R-:W-:Y:S02]  /*9790*/  FSEL R27, R27, -INF , !P2 ;  /* 0xff8000001b1b7808 */ /* 0x000fe40005000000 */
[----:B------:R-:W-:Y:S02]  /*97a0*/  LOP3.LUT P2, RZ, R2, 0x200, RZ, 0xc0, !PT ;  /* 0x0000020002ff7812 */ /* 0x000fe4000784c0ff */
[----:B------:R-:W-:Y:S02]  /*97b0*/  FMNMX.FTZ R13, R41, R12, !PT ;  /* 0x0000000c290d7209 */ /* 0x000fe40007810000 */
[----:B------:R-:W-:-:S02]  /*97c0*/  ISETP.GT.AND P2, PT, R106, 0x18, !P2 ;  /* 0x000000186a00780c */ /* 0x000fc40005744270 */
[----:B------:R-:W-:Y:S02]  /*97d0*/  FMNMX.FTZ R12, R48, R13, !PT ;  /* 0x0000000d300c7209 */ /* 0x000fe40007810000 */
[----:B------:R-:W-:Y:S02]  /*97e0*/  ISETP.LT.OR P2, PT, R107, 0x19, P2 ;  /* 0x000000196b00780c */ /* 0x000fe40001741670 */
[----:B------:R-:W-:Y:S02]  /*97f0*/  FMNMX.FTZ R13, R49, R12, !PT ;  /* 0x0000000c310d7209 */ /* 0x000fe40007810000 */
[----:B------:R-:W-:Y:S02]  /*9800*/  FSEL R30, R30, -INF , !P2 ;  /* 0xff8000001e1e7808 */ /* 0x000fe40005000000 */
[----:B------:R-:W-:Y:S02]  /*9810*/  LOP3.LUT P2, RZ, R2, 0x100, RZ, 0xc0, !PT ;  /* 0x0000010002ff7812 */ /* 0x000fe4000784c0ff */
[----:B------:R-:W-:-:S02]  /*9820*/  FMNMX.FTZ R12, R52, R13, !PT ;  /* 0x0000000d340c7209 */ /* 0x000fc40007810000 */
[----:B------:R-:W-:Y:S02]  /*9830*/  ISETP.GT.AND P2, PT, R106, 0x19, !P2 ;  /* 0x000000196a00780c */ /* 0x000fe40005744270 */
[----:B------:R-:W-:Y:S02]  /*9840*/  FMNMX.FTZ R13, R53, R12, !PT ;  /* 0x0000000c350d7209 */ /* 0x000fe40007810000 */
        /* <DEDUP_REMOVED lines=17> */
[----:B------:R-:W-:Y:S02]  /*9960*/  ISETP.GT.AND P2, PT, R106, 0x28, !P6 ;  /* 0x000000286a00780c */ /* 0x000fe40007744270 */
[----:B------:R-:W-:Y:S02]  /*9970*/  LOP3.LUT P6, RZ, R16, 0x4000000, RZ, 0xc0, !PT ;  /* 0x0400000010ff7812 */ /* 0x000fe400078cc0ff */
        /* <DEDUP_REMOVED lines=54> */
[C---:B------:R-:W-:Y:S02]  /*9ce0*/  ISETP.GT.AND P2, PT, R106.reuse, 0x48, !P2 ;  /* 0x000000486a00780c */ /* 0x040fe40005744270 */
[----:B------:R-:W-:Y:S01]  /*9cf0*/  ISETP.GT.AND P3, PT, R106, 0xb0, !P3 ;  /* 0x000000b06a00780c */ /* 0x000fe20005f64270 */
[----:B------:R-:W0:Y:S01]  /*9d00*/  SHFL.BFLY PT, R12, R13, 0x2, 0x1f ;  /* 0x0c401f000d0c7f89 */ /* 0x000e2200000e0000 */
[----:B------:R-:W-:-:S02]  /*9d10*/  ISETP.LT.OR P2, PT, R107, 0x49, P2 ;  /* 0x000000496b00780c */ /* 0x000fc40001741670 */
[----:B------:R-:W-:Y:S02]  /*9d20*/  ISETP.GT.AND P4, PT, R106, 0xb1, !P4 ;  /* 0x000000b16a00780c */ /* 0x000fe40006784270 */
[----:B------:R-:W-:Y:S02]  /*9d30*/  FSEL R54, R54, -INF , !P2 ;  /* 0xff80000036367808 */ /* 0x000fe40005000000 */
[----:B------:R-:W-:Y:S02]  /*9d40*/  LOP3.LUT P2, RZ, R16, 0x10000000, RZ, 0xc0, !PT ;  /* 0x1000000010ff7812 */ /* 0x000fe4000784c0ff */
[C---:B------:R-:W-:Y:S02]  /*9d50*/  ISETP.GT.AND P5, PT, R106.reuse, 0xb8, !P5 ;  /* 0x000000b86a00780c */ /* 0x040fe40006fa4270 */
[----:B------:R-:W-:Y:S02]  /*9d60*/  ISETP.GT.AND P2, PT, R106, 0x49, !P2 ;  /* 0x000000496a00780c */ /* 0x000fe40005744270 */
[----:B------:R-:W-:-:S02]  /*9d70*/  ISETP.LT.OR P3, PT, R107, 0xb1, P3 ;  /* 0x000000b16b00780c */ /* 0x000fc40001f61670 */
[C---:B------:R-:W-:Y:S02]  /*9d80*/  ISETP.LT.OR P2, PT, R107.reuse, 0x4a, P2 ;  /* 0x0000004a6b00780c */ /* 0x040fe40001741670 */
[----:B------:R-:W-:Y:S02]  /*9d90*/  ISETP.LT.OR P4, PT, R107, 0xb2, P4 ;  /* 0x000000b26b00780c */ /* 0x000fe40002781670 */
[----:B------:R-:W-:Y:S02]  /*9da0*/  FSEL R55, R55, -INF , !P2 ;  /* 0xff80000037377808 */ /* 0x000fe40005000000 */
[----:B------:R-:W-:Y:S02]  /*9db0*/  LOP3.LUT P2, RZ, R16, 0x8000000, RZ, 0xc0, !PT ;  /* 0x0800000010ff7812 */ /* 0x000fe4000784c0ff */
[----:B------:R-:W-:Y:S02]  /*9dc0*/  FSEL R94, R94, -INF , !P3 ;  /* 0xff8000005e5e7808 */ /* 0x000fe40005800000 */
[----:B------:R-:W-:-:S02]  /*9dd0*/  ISETP.GT.AND P2, PT, R106, 0x50, !P2 ;  /* 0x000000506a00780c */ /* 0x000fc40005744270 */
[----:B0-----:R-:W-:Y:S02]  /*9de0*/  FMNMX.FTZ R109, R13, R12, !PT ;  /* 0x0000000c0d6d7209 */ /* 0x001fe40007810000 */
[C---:B------:R-:W-:Y:S02]  /*9df0*/  ISETP.LT.OR P2, PT, R107.reuse, 0x51, P2 ;  /* 0x000000516b00780c */ /* 0x040fe40001741670 */
[----:B------:R-:W-:Y:S01]  /*9e00*/  ISETP.LT.OR P5, PT, R107, 0xb9, P5 ;  /* 0x000000b96b00780c */ /* 0x000fe20002fa1670 */
[----:B------:R-:W0:Y:S01]  /*9e10*/  SHFL.BFLY PT, R12, R109, 0x1, 0x1f ;  /* 0x0c201f006d0c7f89 */ /* 0x000e2200000e0000 */
[----:B------:R-:W-:Y:S02]  /*9e20*/  FSEL R58, R58, -INF , !P2 ;  /* 0xff8000003a3a7808 */ /* 0x000fe40005000000 */
[----:B------:R-:W-:Y:S02]  /*9e30*/  ISETP.GT.AND P2, PT, R106, 0x51, !P6 ;  /* 0x000000516a00780c */ /* 0x000fe40007744270 */
[----:B------:R-:W-:-:S02]  /*9e40*/  LOP3.LUT P6, RZ, R16, 0x8000, RZ, 0xc0, !PT ;  /* 0x0000800010ff7812 */ /* 0x000fc400078cc0ff */
[----:B------:R-:W-:Y:S02]  /*9e50*/  ISETP.LT.OR P2, PT, R107, 0x52, P2 ;  /* 0x000000526b00780c */ /* 0x000fe40001741670 */
[----:B------:R-:W-:Y:S02]  /*9e60*/  FSEL R96, R96, -INF , !P5 ;  /* 0xff80000060607808 */ /* 0x000fe40006800000 */
[----:B------:R-:W-:Y:S02]  /*9e70*/  FSEL R59, R59, -INF , !P2 ;  /* 0xff8000003b3b7808 */ /* 0x000fe40005000000 */
[----:B------:R-:W-:-:S04]  /*9e80*/  LOP3.LUT P2, RZ, R16, 0x2000000, RZ, 0xc0, !PT ;  /* 0x0200000010ff7812 */ /* 0x000fc8000784c0ff */
[----:B------:R-:W-:-:S04]  /*9e90*/  ISETP.GT.AND P2, PT, R106, 0x58, !P2 ;  /* 0x000000586a00780c */ /* 0x000fc80005744270 */
[----:B------:R-:W-:Y:S02]  /*9ea0*/  ISETP.LT.OR P2, PT, R107, 0x59, P2 ;  /* 0x000000596b00780c */ /* 0x000fe40001741670 */
[----:B0-----:R-:W-:Y:S02]  /*9eb0*/  FMNMX.FTZ R12, R109, R12, !PT ;  /* 0x0000000c6d0c7209 */ /* 0x001fe40007810000 */
[----:B------:R-:W-:Y:S02]  /*9ec0*/  FSEL R63, R63, -INF , !P2 ;  /* 0xff8000003f3f7808 */ /* 0x000fe40005000000 */
[----:B------:R-:W-:Y:S01]  /*9ed0*/  LOP3.LUT P2, RZ, R16, 0x1000000, RZ, 0xc0, !PT ;  /* 0x0100000010ff7812 */ /* 0x000fe2000784c0ff */
[----:B------:R-:W-:-:S03]  /*9ee0*/  FFMA.FTZ R111, R12, R111, -8 ;  /* 0xc10000000c6f7423 */ /* 0x000fc6000001006f */
[----:B------:R-:W-:-:S04]  /*9ef0*/  ISETP.GT.AND P2, PT, R106, 0x59, !P2 ;  /* 0x000000596a00780c */ /* 0x000fc80005744270 */
[----:B------:R-:W-:-:S04]  /*9f00*/  ISETP.LT.OR P2, PT, R107, 0x5a, P2 ;  /* 0x0000005a6b00780c */ /* 0x000fc80001741670 */
[----:B------:R-:W-:Y:S02]  /*9f10*/  FSEL R64, R64, -INF , !P2 ;  /* 0xff80000040407808 */ /* 0x000fe40005000000 */
[----:B------:R-:W-:-:S04]  /*9f20*/  LOP3.LUT P2, RZ, R16, 0x800000, RZ, 0xc0, !PT ;  /* 0x0080000010ff7812 */ /* 0x000fc8000784c0ff */
        /* <DEDUP_REMOVED lines=31> */
[----:B------:R-:W-:Y:S02]  /*a120*/  ISETP.GT.AND P2, PT, R106, 0x80, !P6 ;  /* 0x000000806a00780c */ /* 0x000fe40007744270 */
[----:B------:R-:W-:Y:S02]  /*a130*/  LOP3.LUT P6, RZ, R16, 0x10, RZ, 0xc0, !PT ;  /* 0x0000001010ff7812 */ /* 0x000fe400078cc0ff */
        /* <DEDUP_REMOVED lines=46> */
[----:B------:R-:W-:Y:S02]  /*a420*/  ISETP.GT.AND P2, PT, R106, RZ, !P6 ;  /* 0x000000ff6a00720c */ /* 0x000fe40007744270 */
[----:B------:R-:W-:Y:S02]  /*a430*/  LOP3.LUT P6, RZ, R2, 0x800, RZ, 0xc0, !PT ;  /* 0x0000080002ff7812 */ /* 0x000fe400078cc0ff */
[----:B------:R-:W-:Y:S02]  /*a440*/  ISETP.LT.OR P2, PT, R107, 0x1, P2 ;  /* 0x000000016b00780c */ /* 0x000fe40001741670 */
[----:B------:R-:W-:Y:S02]  /*a450*/  ISETP.GT.AND P6, PT, R106, 0xb9, !P6 ;  /* 0x000000b96a00780c */ /* 0x000fe400077c4270 */
[----:B------:R-:W-:-:S02]  /*a460*/  FSEL R112, R14, -INF , !P2 ;  /* 0xff8000000e707808 */ /* 0x000fc40005000000 */
[----:B------:R-:W-:Y:S02]  /*a470*/  FSETP.NEU.FTZ.AND P2, PT, R12, -INF , PT ;  /* 0xff8000000c00780b */ /* 0x000fe40003f5d000 */
[----:B------:R-:W-:Y:S02]  /*a480*/  ISETP.LT.OR P6, PT, R107, 0xba, P6 ;  /* 0x000000ba6b00780c */ /* 0x000fe400037c1670 */
[----:B------:R-:W-:Y:S02]  /*a490*/  FSEL R111, R111, RZ, P2 ;  /* 0x000000ff6f6f7208 */ /* 0x000fe40001000000 */
[----:B------:R-:W-:-:S03]  /*a4a0*/  FSEL R97, R97, -INF , !P6 ;  /* 0xff80000061617808 */ /* 0x000fc60007000000 */
        /* <DEDUP_REMOVED lines=24> */
[----:B0-----:R-:W-:-:S01]  /*a630*/  FFMA.FTZ R110, R56, UR8, -R111 ;  /* 0x00000008386e7c23 */ /* 0x001fc2000801086f */
[----:B------:R-:W-:Y:S01]  /*a640*/  FMNMX.FTZ R48, R30, R109, !PT ;  /* 0x0000006d1e307209 */ /* 0x000fe20007810000 */
[----:B------:R-:W-:-:S01]  /*a650*/  FFMA.FTZ R41, R41, UR8, -R111 ;  /* 0x0000000829297c23 */ /* 0x000fc2000801086f */
[--C-:B------:R-:W-:Y:S01]  /*a660*/  FFMA.FTZ R49, R49, UR8, -R111.reuse ;  /* 0x0000000831317c23 */ /* 0x100fe2000801086f */
[----:B------:R-:W-:-:S01]  /*a670*/  FFMA.FTZ R53, R53, UR8, -R111 ;  /* 0x0000000835357c23 */ /* 0x000fc2000801086f */
[----:B------:R-:W-:Y:S01]  /*a680*/  FMNMX.FTZ R109, R31, R48, !PT ;  /* 0x000000301f6d7209 */ /* 0x000fe20007810000 */
[----:B------:R-:W-:-:S01]  /*a690*/  FFMA.FTZ R57, R57, UR8, -R111 ;  /* 0x0000000839397c23 */ /* 0x000fc2000801086f */
        /* <DEDUP_REMOVED lines=27> */
[----:B------:R-:W-:Y:S03]  /*a850*/  MUFU.EX2 R14, R14 ;  /* 0x0000000e000e7308 */ /* 0x000fe60000000800 */
[----:B------:R-:W-:-:S04]  /*a860*/  FMNMX.FTZ R109, R47, R56, !PT ;  /* 0x000000382f6d7209 */ /* 0x000fc80007810000 */
[----:B------:R-:W-:Y:S01]  /*a870*/  FMNMX.FTZ R60, R50, R109, !PT ;  /* 0x0000006d323c7209 */ /* 0x000fe20007810000 */
[----:B------:R0:W-:Y:S03]  /*a880*/  MUFU.EX2 R56, R113 ;  /* 0x0000007100387308 */ /* 0x0001e60000000800 */
[----:B------:R-:W-:-:S04]  /*a890*/  FMNMX.FTZ R109, R51, R60, !PT ;  /* 0x0000003c336d7209 */ /* 0x000fc80007810000 */
[----:B------:R-:W-:Y:S01]  /*a8a0*/  FMNMX.FTZ R60, R54, R109, !PT ;  /* 0x0000006d363c7209 */ /* 0x000fe20007810000 */
[----:B------:R-:W-:Y:S01]  /*a8b0*/  MUFU.EX2 R13, R13 ;  /* 0x0000000d000d7308 */ /* 0x000fe20000000800 */
[----:B0-----:R-:W-:-:S02]  /*a8c0*/  FFMA.FTZ R113, R76, UR8, -R111 ;  /* 0x000000084c717c23 */ /* 0x001fc4000801086f */
[----:B------:R-:W-:-:S04]  /*a8d0*/  FMNMX.FTZ R109, R55, R60, !PT ;  /* 0x0000003c376d7209 */ /* 0x000fc80007810000 */
[----:B------:R-:W-:Y:S01]  /*a8e0*/  FMNMX.FTZ R62, R58, R109, !PT ;  /* 0x0000006d3a3e7209 */ /* 0x000fe20007810000 */
[----:B------:R0:W-:Y:S03]  /*a8f0*/  MUFU.EX2 R60, R110 ;  /* 0x0000006e003c7308 */ /* 0x0001e60000000800 */
[----:B------:R-:W-:-:S04]  /*a900*/  FMNMX.FTZ R62, R59, R62, !PT ;  /* 0x0000003e3b3e7209 */ /* 0x000fc80007810000 */
[----:B------:R-:W-:Y:S01]  /*a910*/  FMNMX.FTZ R109, R63, R62, !PT ;  /* 0x0000003e3f6d7209 */ /* 0x000fe20007810000 */
[----:B------:R-:W-:-:S01]  /*a920*/  FFMA.FTZ R62, R68, UR8, -R111 ;  /* 0x00000008443e7c23 */ /* 0x000fc2000801086f */
[----:B0-----:R-:W-:Y:S01]  /*a930*/  FFMA.FTZ R110, R72, UR8, -R111 ;  /* 0x00000008486e7c23 */ /* 0x001fe2000801086f */
        /* <DEDUP_REMOVED lines=26> */
[----:B0-----:R-:W-:Y:S01]  /*aae0*/  FMNMX.FTZ R110, R90, R109, !PT ;  /* 0x0000006d5a6e7209 */ /* 0x001fe20007810000 */
[----:B------:R-:W-:-:S02]  /*aaf0*/  FFMA.FTZ R109, R188, UR8, -R111 ;  /* 0x00000008bc6d7c23 */ /* 0x000fc4000801086f */
[----:B------:R-:W-:Y:S01]  /*ab00*/  MUFU.EX2 R32, R32 ;  /* 0x0000002000207308 */ /* 0x000fe20000000800 */
[----:B-1----:R-:W-:Y:S01]  /*ab10*/  FMNMX.FTZ R113, R91, R110, !PT ;  /* 0x0000006e5b717209 */ /* 0x002fe20007810000 */
[----:B------:R-:W-:-:S03]  /*ab20*/  FFMA.FTZ R110, R190, UR8, -R111 ;  /* 0x00000008be6e7c23 */ /* 0x000fc6000801086f */
[----:B------:R-:W-:-:S03]  /*ab30*/  FMNMX.FTZ R106, R92, R113, !PT ;  /* 0x000000715c6a7209 */ /* 0x000fc60007810000 */
[----:B------:R-:W-:Y:S01]  /*ab40*/  MUFU.EX2 R33, R33 ;  /* 0x0000002100217308 */ /* 0x000fe20000000800 */
[----:B------:R-:W-:Y:S02]  /*ab50*/  FMNMX.FTZ R113, R93, R106, !PT ;  /* 0x0000006a5d717209 */ /* 0x000fe40007810000 */
[----:B------:R-:W-:Y:S02]  /*ab60*/  FSEL R106, R95, -INF , !P4 ;  /* 0xff8000005f6a7808 */ /* 0x000fe40006000000 */
[----:B------:R-:W-:-:S03]  /*ab70*/  FMNMX.FTZ R113, R94, R113, !PT ;  /* 0x000000715e717209 */ /* 0x000fc60007810000 */
[----:B------:R-:W-:Y:S01]  /*ab80*/  MUFU.EX2 R38, R38 ;  /* 0x0000002600267308 */ /* 0x000fe20000000800 */
[----:B------:R-:W-:-:S04]  /*ab90*/  FMNMX.FTZ R113, R106, R113, !PT ;  /* 0x000000716a717209 */ /* 0x000fc80007810000 */
[----:B--2---:R-:W-:Y:S01]  /*aba0*/  FMNMX.FTZ R114, R96, R113, !PT ;  /* 0x0000007160727209 */ /* 0x004fe20007810000 */
[----:B------:R-:W-:-:S02]  /*abb0*/  FFMA.FTZ R113, R45, UR8, -R111 ;  /* 0x000000082d717c23 */ /* 0x000fc4000801086f */
[----:B------:R-:W-:Y:S01]  /*abc0*/  MUFU.EX2 R39, R39 ;  /* 0x0000002700277308 */ /* 0x000fe20000000800 */
[----:B------:R-:W-:Y:S01]  /*abd0*/  FMNMX.FTZ R115, R97, R114, !PT ;  /* 0x0000007261737209 */ /* 0x000fe20007810000 */
[----:B------:R-:W-:-:S04]  /*abe0*/  FFMA.FTZ R114, R192, UR8, -R111 ;  /* 0x00000008c0727c23 */ /* 0x000fc8000801086f */
[----:B------:R-:W0:Y:S02]  /*abf0*/  SHFL.BFLY PT, R116, R115, 0x2, 0x1f ;  /* 0x0c401f0073747f89 */ /* 0x000e2400000e0000 */
[----:B------:R-:W-:Y:S08]  /*ac00*/  MUFU.EX2 R40, R40 ;  /* 0x0000002800287308 */ /* 0x000ff00000000800 */
[----:B------:R-:W-:Y:S08]  /*ac10*/  MUFU.EX2 R41, R41 ;  /* 0x0000002900297308 */ /* 0x000ff00000000800 */
[----:B------:R-:W-:Y:S01]  /*ac20*/  MUFU.EX2 R49, R49 ;  /* 0x0000003100317308 */ /* 0x000fe20000000800 */
[----:B0-----:R-:W-:Y:S01]  /*ac30*/  FMNMX.FTZ R45, R115, R116, !PT ;  /* 0x00000074732d7209 */ /* 0x001fe20007810000 */
[----:B------:R-:W-:Y:S01]  /*ac40*/  FFMA.FTZ R116, R105, UR8, -R111 ;  /* 0x0000000869747c23 */ /* 0x000fe2000801086f */
[----:B------:R-:W-:-:S05]  /*ac50*/  FSEL R105, R12, RZ, P2 ;  /* 0x000000ff0c697208 */ /* 0x000fca0001000000 */
[----:B------:R-:W-:Y:S01]  /*ac60*/  MUFU.EX2 R53, R53 ;  /* 0x0000003500357308 */ /* 0x000fe20000000800 */
[----:B------:R-:W0:Y:S01]  /*ac70*/  SHFL.BFLY PT, R118, R45, 0x1, 0x1f ;  /* 0x0c201f002d767f89 */ /* 0x000e2200000e0000 */
[----:B------:R-:W-:-:S06]  /*ac80*/  FADD.FTZ R10, -R105, R10 ;  /* 0x0000000a690a7221 */ /* 0x000fcc0000010100 */
[----:B------:R1:W-:Y:S01]  /*ac90*/  MUFU.EX2 R105, R108 ;  /* 0x0000006c00697308 */ /* 0x0003e20000000800 */
[----:B------:R-:W-:-:S07]  /*aca0*/  FMUL.FTZ R115, R10, UR8 ;  /* 0x000000080a737c20 */ /* 0x000fce0008410000 */
[----:B------:R-:W2:Y:S08]  /*acb0*/  MUFU.EX2 R115, R115 ;  /* 0x0000007300737308 */ /* 0x000eb00000000800 */
[----:B------:R-:W-:Y:S01]  /*acc0*/  MUFU.EX2 R57, R57 ;  /* 0x0000003900397308 */ /* 0x000fe20000000800 */
[----:B0-----:R-:W-:Y:S01]  /*acd0*/  FMNMX.FTZ R45, R45, R118, !PT ;  /* 0x000000762d2d7209 */ /* 0x001fe20007810000 */
[----:B------:R-:W-:-:S03]  /*ace0*/  IMAD.U32 R118, RZ, RZ, UR8 ;  /* 0x00000008ff767e24 */ /* 0x000fc6000f8e00ff */
[C---:B------:R-:W-:Y:S01]  /*acf0*/  FSETP.NEU.FTZ.AND P2, PT, R45.reuse, -INF , PT ;  /* 0xff8000002d00780b */ /* 0x040fe20003f5d000 */
[----:B------:R-:W-:-:S02]  /*ad00*/  FFMA.FTZ R111, R45, R118, -8 ;  /* 0xc10000002d6f7423 */ /* 0x000fc40000010076 */
[----:B------:R-:W-:Y:S01]  /*ad10*/  MUFU.EX2 R61, R61 ;  /* 0x0000003d003d7308 */ /* 0x000fe20000000800 */
[----:B-1----:R-:W-:Y:S02]  /*ad20*/  FSEL R108, R45, RZ, P2 ;  /* 0x000000ff2d6c7208 */ /* 0x002fe40001000000 */
[----:B------:R-:W-:-:S03]  /*ad30*/  FSEL R111, R111, RZ, P2 ;  /* 0x000000ff6f6f7208 */ /* 0x000fc60001000000 */
[----:B------:R-:W-:Y:S02]  /*ad40*/  FADD.FTZ R108, -R108, R11 ;  /* 0x0000000b6c6c7221 */ /* 0x000fe40000010100 */
[----:B------:R-:W-:Y:S01]  /*ad50*/  MUFU.EX2 R65, R65 ;  /* 0x0000004100417308 */ /* 0x000fe20000000800 */
[----:B------:R-:W-:-:S01]  /*ad60*/  FFMA.FTZ R10, R15, UR8, -R111 ;  /* 0x000000080f0a7c23 */ /* 0x000fc2000801086f */
[--C-:B------:R-:W-:Y:S01]  /*ad70*/  FFMA.FTZ R15, R22, UR8, -R111.reuse ;  /* 0x00000008160f7c23 */ /* 0x100fe2000801086f */
[----:B------:R-:W-:-:S01]  /*ad80*/  FFMA.FTZ R117, R112, UR8, -R111 ;  /* 0x0000000870757c23 */ /* 0x000fc2000801086f */
[--C-:B------:R-:W-:Y:S01]  /*ad90*/  FFMA.FTZ R22, R23, UR8, -R111.reuse ;  /* 0x0000000817167c23 */ /* 0x100fe2000801086f */
[----:B------:R-:W-:Y:S01]  /*ada0*/  FMUL.FTZ R108, R108, UR8 ;  /* 0x000000086c6c7c20 */ /* 0x000fe20008410000 */
        /* <DEDUP_REMOVED lines=23> */
[----:B------:R-:W-:Y:S01]  /*af20*/  FFMA.FTZ R67, R70, UR8, -R111 ;  /* 0x0000000846437c23 */ /* 0x000fe2000801086f */
[----:B--2---:R-:W-:-:S01]  /*af30*/  FFMA.FTZ R70, R115, R5, R14 ;  /* 0x0000000573467223 */ /* 0x004fc2000001000e */
[--C-:B------:R-:W-:Y:S01]  /*af40*/  FFMA.FTZ R63, R63, UR8, -R111.reuse ;  /* 0x000000083f3f7c23 */ /* 0x100fe2000801086f */
[----:B------:R-:W-:-:S01]  /*af50*/  FFMA.FTZ R64, R64, UR8, -R111 ;  /* 0x0000000840407c23 */ /* 0x000fc2000801086f */
[----:B------:R-:W-:Y:S01]  /*af60*/  FFMA.FTZ R93, R93, UR8, -R111 ;  /* 0x000000085d5d7c23 */ /* 0x000fe2000801086f */
[----:B------:R-:W-:-:S01]  /*af70*/  FADD.FTZ R119, R13, R70 ;  /* 0x000000460d777221 */ /* 0x000fc20000010000 */
[----:B------:R-:W2:Y:S01]  /*af80*/  MUFU.EX2 R15, R15 ;  /* 0x0000000f000f7308 */ /* 0x000ea20000000800 */
[----:B0-----:R-:W-:-:S01]  /*af90*/  FFMA.FTZ R5, R108, R4, R117 ;  /* 0x000000046c057223 */ /* 0x001fc20000010075 */
[----:B------:R-:W-:Y:S01]  /*afa0*/  FFMA.FTZ R70, R71, UR8, -R111 ;  /* 0x0000000847467c23 */ /* 0x000fe2000801086f */
[----:B------:R-:W-:-:S01]  /*afb0*/  FADD.FTZ R112, R20, R119 ;  /* 0x0000007714707221 */ /* 0x000fc20000010000 */
[--C-:B------:R-:W-:Y:S01]  /*afc0*/  FFMA.FTZ R96, R96, UR8, -R111.reuse ;  /* 0x0000000860607c23 */ /* 0x100fe2000801086f */
[----:B------:R-:W-:-:S02]  /*afd0*/  FFMA.FTZ R97, R97, UR8, -R111 ;  /* 0x0000000861617c23 */ /* 0x000fc4000801086f */
[----:B------:R-:W-:Y:S01]  /*afe0*/  FADD.FTZ R71, R21, R112 ;  /* 0x0000007015477221 */ /* 0x000fe20000010000 */
[----:B------:R-:W0:Y:S01]  /*aff0*/  MUFU.EX2 R22, R22 ;  /* 0x0000001600167308 */ /* 0x000e220000000800 */
[----:B-1----:R-:W-:-:S07]  /*b000*/  FADD.FTZ R4, R10, R5 ;  /* 0x000000050a047221 */ /* 0x002fce0000010000 */
[----:B------:R-:W1:Y:S01]  /*b010*/  MUFU.EX2 R23, R23 ;  /* 0x0000001700177308 */ /* 0x000e620000000800 */
[----:B--2---:R-:W-:-:S01]  /*b020*/  FADD.FTZ R5, R15, R4 ;  /* 0x000000040f057221 */ /* 0x004fc20000010000 */
[----:B------:R-:W-:Y:S01]  /*b030*/  FFMA.FTZ R4, R74, UR8, -R111 ;  /* 0x000000084a047c23 */ /* 0x000fe2000801086f */
[----:B------:R-:W-:-:S04]  /*b040*/  FADD.FTZ R74, R24, R71 ;  /* 0x00000047184a7221 */ /* 0x000fc80000010000 */
[----:B------:R-:W-:Y:S01]  /*b050*/  FADD.FTZ R71, R25, R74 ;  /* 0x0000004a19477221 */ /* 0x000fe20000010000 */
[----:B------:R-:W2:Y:S01]  /*b060*/  MUFU.EX2 R26, R26 ;  /* 0x0000001a001a7308 */ /* 0x000ea20000000800 */
[----:B0-----:R-:W-:-:S01]  /*b070*/  FADD.FTZ R112, R22, R5 ;  /* 0x0000000516707221 */ /* 0x001fc20000010000 */
[----:B------:R-:W-:Y:S01]  /*b080*/  FFMA.FTZ R74, R75, UR8, -R111 ;  /* 0x000000084b4a7c23 */ /* 0x000fe2000801086f */
[----:B------:R-:W-:-:S01]  /*b090*/  FADD.FTZ R118, R28, R71 ;  /* 0x000000471c767221 */ /* 0x000fc20000010000 */
[----:B------:R-:W-:-:S03]  /*b0a0*/  FFMA.FTZ R71, R78, UR8, -R111 ;  /* 0x000000084e477c23 */ /* 0x000fc6000801086f */
[----:B------:R-:W-:Y:S01]  /*b0b0*/  FADD.FTZ R75, R29, R118 ;  /* 0x000000761d4b7221 */ /* 0x000fe20000010000 */
[----:B------:R-:W0:Y:S01]  /*b0c0*/  MUFU.EX2 R27, R27 ;  /* 0x0000001b001b7308 */ /* 0x000e220000000800 */
[----:B-1----:R-:W-:-:S02]  /*b0d0*/  FADD.FTZ R5, R23, R112 ;  /* 0x0000007017057221 */ /* 0x002fc40000010000 */
[----:B------:R-:W-:-:S04]  /*b0e0*/  FADD.FTZ R78, R32, R75 ;  /* 0x0000004b204e7221 */ /* 0x000fc80000010000 */
[----:B------:R-:W-:Y:S01]  /*b0f0*/  FADD.FTZ R75, R33, R78 ;  /* 0x0000004e214b7221 */ /* 0x000fe20000010000 */
[----:B------:R-:W1:Y:S01]  /*b100*/  MUFU.EX2 R30, R30 ;  /* 0x0000001e001e7308 */ /* 0x000e620000000800 */
[----:B--2---:R-:W-:-:S01]  /*b110*/  FADD.FTZ R112, R26, R5 ;  /* 0x000000051a707221 */ /* 0x004fc20000010000 */
[----:B------:R-:W-:-:S06]  /*b120*/  FFMA.FTZ R78, R79, UR8, -R111 ;  /* 0x000000084f4e7c23 */ /* 0x000fcc000801086f */
[----:B------:R-:W2:Y:S01]  /*b130*/  MUFU.EX2 R31, R31 ;  /* 0x0000001f001f7308 */ /* 0x000ea20000000800 */
[----:B0-----:R-:W-:-:S07]  /*b140*/  FADD.FTZ R5, R27, R112 ;  /* 0x000000701b057221 */ /* 0x001fce0000010000 */
[----:B------:R-:W0:Y:S01]  /*b150*/  MUFU.EX2 R34, R34 ;  /* 0x0000002200227308 */ /* 0x000e220000000800 */
[----:B-1----:R-:W-:-:S07]  /*b160*/  FADD.FTZ R112, R30, R5 ;  /* 0x000000051e707221 */ /* 0x002fce0000010000 */
[----:B------:R-:W1:Y:S01]  /*b170*/  MUFU.EX2 R35, R35 ;  /* 0x0000002300237308 */ /* 0x000e620000000800 */
[----:B--2---:R-:W-:-:S01]  /*b180*/  FADD.FTZ R5, R31, R112 ;  /* 0x000000701f057221 */ /* 0x004fc20000010000 */
[----:B------:R-:W-:Y:S01]  /*b190*/  FADD.FTZ R112, R38, R75 ;  /* 0x0000004b26707221 */ /* 0x000fe20000010000 */
[----:B------:R-:W-:-:S03]  /*b1a0*/  FFMA.FTZ R75, R82, UR8, -R111 ;  /* 0x00000008524b7c23 */ /* 0x000fc6000801086f */
[----:B------:R-:W-:Y:S02]  /*b1b0*/  FADD.FTZ R79, R39, R112 ;  /* 0x00000070274f7221 */ /* 0x000fe40000010000 */
[----:B------:R-:W2:Y:S02]  /*b1c0*/  MUFU.EX2 R36, R36 ;  /* 0x0000002400247308 */ /* 0x000ea40000000800 */
[----:B------:R-:W-:-:S04]  /*b1d0*/  FADD.FTZ R82, R40, R79 ;  /* 0x0000004f28527221 */ /* 0x000fc80000010000 */
[----:B------:R-:W-:Y:S01]  /*b1e0*/  FADD.FTZ R79, R41, R82 ;  /* 0x00000052294f7221 */ /* 0x000fe20000010000 */
[----:B------:R-:W-:-:S01]  /*b1f0*/  FFMA.FTZ R82, R83, UR8, -R111 ;  /* 0x0000000853527c23 */ /* 0x000fc2000801086f */
[----:B------:R-:W3:Y:S02]  /*b200*/  MUFU.EX2 R37, R37 ;  /* 0x0000002500257308 */ /* 0x000ee40000000800 */
[----:B------:R-:W-:-:S01]  /*b210*/  FADD.FTZ R112, R44, R79 ;  /* 0x0000004f2c707221 */ /* 0x000fc20000010000 */
[----:B------:R-:W-:-:S03]  /*b220*/  FFMA.FTZ R79, R84, UR8, -R111 ;  /* 0x00000008544f7c23 */ /* 0x000fc6000801086f */
[----:B------:R-:W-:Y:S02]  /*b230*/  FADD.FTZ R83, R49, R112 ;  /* 0x0000007031537221 */ /* 0x000fe40000010000 */
[----:B------:R-:W-:Y:S02]  /*b240*/  MUFU.EX2 R11, R63 ;  /* 0x0000003f000b7308 */ /* 0x000fe40000000800 */
[----:B------:R-:W-:-:S04]  /*b250*/  FADD.FTZ R84, R48, R83 ;  /* 0x0000005330547221 */ /* 0x000fc80000010000 */
[----:B------:R-:W-:Y:S01]  /*b260*/  FADD.FTZ R83, R53, R84 ;  /* 0x0000005435537221 */ /* 0x000fe20000010000 */
[----:B------:R-:W-:-:S01]  /*b270*/  FFMA.FTZ R84, R85, UR8, -R111 ;  /* 0x0000000855547c23 */ /* 0x000fc2000801086f */
[----:B------:R-:W-:Y:S02]  /*b280*/  MUFU.EX2 R63, R67 ;  /* 0x00000043003f7308 */ /* 0x000fe40000000800 */
[----:B------:R-:W-:-:S01]  /*b290*/  FADD.FTZ R112, R52, R83 ;  /* 0x0000005334707221 */ /* 0x000fc20000010000 */
[----:B------:R-:W-:-:S03]  /*b2a0*/  FFMA.FTZ R83, R86, UR8, -R111 ;  /* 0x0000000856537c23 */ /* 0x000fc6000801086f */
[----:B------:R-:W-:Y:S02]  /*b2b0*/  FADD.FTZ R85, R57, R112 ;  /* 0x0000007039557221 */ /* 0x000fe40000010000 */
[----:B------:R-:W4:Y:S02]  /*b2c0*/  MUFU.EX2 R42, R42 ;  /* 0x0000002a002a7308 */ /* 0x000f240000000800 */
[----:B------:R-:W-:-:S04]  /*b2d0*/  FADD.FTZ R86, R56, R85 ;  /* 0x0000005538567221 */ /* 0x000fc80000010000 */
[----:B------:R-:W-:Y:S01]  /*b2e0*/  FADD.FTZ R85, R61, R86 ;  /* 0x000000563d557221 */ /* 0x000fe20000010000 */
[----:B------:R-:W-:-:S01]  /*b2f0*/  FFMA.FTZ R86, R87, UR8, -R111 ;  /* 0x0000000857567c23 */ /* 0x000fc2000801086f */
[----:B------:R0:W-:Y:S02]  /*b300*/  MUFU.EX2 R67, R4 ;  /* 0x0000000400437308 */ /* 0x0001e40000000800 */
[----:B------:R-:W-:-:S01]  /*b310*/  FADD.FTZ R112, R60, R85 ;  /* 0x000000553c707221 */ /* 0x000fc20000010000 */
[----:B------:R-:W-:-:S03]  /*b320*/  FFMA.FTZ R85, R88, UR8, -R111 ;  /* 0x0000000858557c23 */ /* 0x000fc6000801086f */
[----:B------:R-:W-:Y:S02]  /*b330*/  FADD.FTZ R87, R65, R112 ;  /* 0x0000007041577221 */ /* 0x000fe40000010000 */
[----:B------:R-:W5:Y:S01]  /*b340*/  MUFU.EX2 R43, R43 ;  /* 0x0000002b002b7308 */ /* 0x000f620000000800 */
[----:B0-----:R-:W-:-:S04]  /*b350*/  FADD.FTZ R4, R34, R5 ;  /* 0x0000000522047221 */ /* 0x001fc80000010000 */
[----:B-1----:R-:W-:-:S03]  /*b360*/  FADD.FTZ R5, R35, R4 ;  /* 0x0000000423057221 */ /* 0x002fc60000010000 */
[----:B------:R-:W0:Y:S01]  /*b370*/  MUFU.EX2 R46, R46 ;  /* 0x0000002e002e7308 */ /* 0x000e220000000800 */
[----:B--2---:R-:W-:-:S04]  /*b380*/  FADD.FTZ R4, R36, R5 ;  /* 0x0000000524047221 */ /* 0x004fc80000010000 */
[----:B---3--:R-:W-:-:S03]  /*b390*/  FADD.FTZ R5, R37, R4 ;  /* 0x0000000425057221 */ /* 0x008fc60000010000 */
[----:B------:R-:W1:Y:S01]  /*b3a0*/  MUFU.EX2 R47, R47 ;  /* 0x0000002f002f7308 */ /* 0x000e620000000800 */
[----:B----4-:R-:W-:-:S04]  /*b3b0*/  FADD.FTZ R4, R42, R5 ;  /* 0x000000052a047221 */ /* 0x010fc80000010000 */
[----:B-----5:R-:W-:-:S03]  /*b3c0*/  FADD.FTZ R5, R43, R4 ;  /* 0x000000042b057221 */ /* 0x020fc60000010000 */
        /* <DEDUP_REMOVED lines=23> */
[----:B------:R-:W-:-:S03]  /*b540*/  FFMA.FTZ R88, R89, UR8, -R111 ;  /* 0x0000000859587c23 */ /* 0x000fc6000801086f */
[----:B------:R-:W-:Y:S01]  /*b550*/  FADD.FTZ R112, R68, R87 ;  /* 0x0000005744707221 */ /* 0x000fe20000010000 */
[----:B------:R-:W-:-:S02]  /*b560*/  FFMA.FTZ R87, R90, UR8, -R111 ;  /* 0x000000085a577c23 */ /* 0x000fc4000801086f */
[----:B------:R-:W1:Y:S01]  /*b570*/  MUFU.EX2 R70, R70 ;  /* 0x0000004600467308 */ /* 0x000e620000000800 */
[----:B--2---:R-:W-:-:S04]  /*b580*/  FADD.FTZ R4, R66, R5 ;  /* 0x0000000542047221 */ /* 0x004fc80000010000 */
[----:B------:R-:W-:-:S03]  /*b590*/  FADD.FTZ R5, R63, R4 ;  /* 0x000000043f057221 */ /* 0x000fc60000010000 */
[----:B------:R-:W2:Y:S01]  /*b5a0*/  MUFU.EX2 R77, R77 ;  /* 0x0000004d004d7308 */ /* 0x000ea20000000800 */
[----:B0-----:R-:W-:-:S04]  /*b5b0*/  FADD.FTZ R89, R73, R112 ;  /* 0x0000007049597221 */ /* 0x001fc80000010000 */
[----:B------:R-:W-:-:S03]  /*b5c0*/  FADD.FTZ R90, R72, R89 ;  /* 0x00000059485a7221 */ /* 0x000fc60000010000 */
[----:B------:R-:W0:Y:S01]  /*b5d0*/  MUFU.EX2 R74, R74 ;  /* 0x0000004a004a7308 */ /* 0x000e220000000800 */
[----:B-1----:R-:W-:-:S04]  /*b5e0*/  FADD.FTZ R4, R70, R5 ;  /* 0x0000000546047221 */ /* 0x002fc80000010000 */
[----:B------:R-:W-:-:S03]  /*b5f0*/  FADD.FTZ R5, R67, R4 ;  /* 0x0000000443057221 */ /* 0x000fc60000010000 */
[----:B------:R-:W1:Y:S01]  /*b600*/  MUFU.EX2 R71, R71 ;  /* 0x0000004700477308 */ /* 0x000e620000000800 */
[----:B--2---:R-:W-:-:S01]  /*b610*/  FADD.FTZ R89, R77, R90 ;  /* 0x0000005a4d597221 */ /* 0x004fc20000010000 */
[--C-:B------:R-:W-:Y:S01]  /*b620*/  FFMA.FTZ R90, R91, UR8, -R111.reuse ;  /* 0x000000085b5a7c23 */ /* 0x100fe2000801086f */
[----:B------:R-:W-:-:S02]  /*b630*/  FFMA.FTZ R91, R92, UR8, -R111 ;  /* 0x000000085c5b7c23 */ /* 0x000fc4000801086f */
        /* <DEDUP_REMOVED lines=25> */
[----:B------:R-:W-:-:S06]  /*b7d0*/  FFMA.FTZ R89, R94, UR8, -R111 ;  /* 0x000000085e597c23 */ /* 0x000fcc000801086f */
[----:B------:R-:W2:Y:S01]  /*b7e0*/  MUFU.EX2 R114, R114 ;  /* 0x0000007200727308 */ /* 0x000ea20000000800 */
[----:B0-----:R-:W-:-:S07]  /*b7f0*/  FADD.FTZ R5, R107, R4 ;  /* 0x000000046b057221 */ /* 0x001fce0000010000 */
[----:B------:R-:W0:Y:S01]  /*b800*/  MUFU.EX2 R86, R86 ;  /* 0x0000005600567308 */ /* 0x000e220000000800 */
[----:B-1----:R-:W-:-:S01]  /*b810*/  FADD.FTZ R119, R83, R92 ;  /* 0x0000005c53777221 */ /* 0x002fc20000010000 */
[----:B------:R-:W-:-:S06]  /*b820*/  FFMA.FTZ R92, R106, UR8, -R111 ;  /* 0x000000086a5c7c23 */ /* 0x000fcc000801086f */
        /* <DEDUP_REMOVED lines=12> */
[----:B------:R-:W-:Y:S08]  /*b8f0*/  MUFU.EX2 R90, R90 ;  /* 0x0000005a005a7308 */ /* 0x000ff00000000800 */
[----:B------:R-:W1:Y:S01]  /*b900*/  MUFU.EX2 R101, R101 ;  /* 0x0000006500657308 */ /* 0x000e620000000800 */
[----:B0-----:R-:W-:-:S07]  /*b910*/  FADD.FTZ R4, R100, R5 ;  /* 0x0000000564047221 */ /* 0x001fce0000010000 */
[----:B------:R-:W0:Y:S08]  /*b920*/  MUFU.EX2 R91, R91 ;  /* 0x0000005b005b7308 */ /* 0x000e300000000800 */
[----:B------:R2:W-:Y:S01]  /*b930*/  MUFU.EX2 R112, R93 ;  /* 0x0000005d00707308 */ /* 0x0005e20000000800 */
[----:B-1----:R-:W-:-:S07]  /*b940*/  FADD.FTZ R5, R101, R4 ;  /* 0x0000000465057221 */ /* 0x002fce0000010000 */
[----:B------:R-:W1:Y:S01]  /*b950*/  MUFU.EX2 R116, R116 ;  /* 0x0000007400747308 */ /* 0x000e620000000800 */
[----:B--2---:R-:W-:-:S04]  /*b960*/  FADD.FTZ R93, R85, R94 ;  /* 0x0000005e555d7221 */ /* 0x004fc80000010000 */
[----:B------:R-:W-:-:S03]  /*b970*/  FADD.FTZ R94, R88, R93 ;  /* 0x0000005d585e7221 */ /* 0x000fc60000010000 */
[----:B------:R-:W2:Y:S01]  /*b980*/  MUFU.EX2 R104, R104 ;  /* 0x0000006800687308 */ /* 0x000ea20000000800 */
[----:B------:R-:W-:-:S04]  /*b990*/  FADD.FTZ R93, R87, R94 ;  /* 0x0000005e575d7221 */ /* 0x000fc80000010000 */
[----:B------:R-:W-:-:S03]  /*b9a0*/  FADD.FTZ R94, R90, R93 ;  /* 0x0000005d5a5e7221 */ /* 0x000fc60000010000 */
[----:B------:R-:W3:Y:S01]  /*b9b0*/  MUFU.EX2 R89, R89 ;  /* 0x0000005900597308 */ /* 0x000ee20000000800 */
[----:B0-----:R-:W-:-:S01]  /*b9c0*/  FADD.FTZ R94, R91, R94 ;  /* 0x0000005e5b5e7221 */ /* 0x001fc20000010000 */
[----:B-1----:R-:W-:-:S03]  /*b9d0*/  FADD.FTZ R5, R116, R5 ;  /* 0x0000000574057221 */ /* 0x002fc60000010000 */
[----:B------:R-:W-:-:S03]  /*b9e0*/  FADD.FTZ R94, R112, R94 ;  /* 0x0000005e705e7221 */ /* 0x000fc60000010000 */
[----:B------:R-:W0:Y:S01]  /*b9f0*/  MUFU.EX2 R103, R103 ;  /* 0x0000006700677308 */ /* 0x000e220000000800 */
[----:B--2---:R-:W-:-:S07]  /*ba00*/  FADD.FTZ R4, R104, R5 ;  /* 0x0000000568047221 */ /* 0x004fce0000010000 */
[----:B------:R-:W1:Y:S01]  /*ba10*/  MUFU.EX2 R92, R92 ;  /* 0x0000005c005c7308 */ /* 0x000e620000000800 */
[----:B---3--:R-:W-:-:S07]  /*ba20*/  FADD.FTZ R5, R89, R94 ;  /* 0x0000005e59057221 */ /* 0x008fce0000010000 */
[----:B------:R-:W2:Y:S01]  /*ba30*/  MUFU.EX2 R102, R102 ;  /* 0x0000006600667308 */ /* 0x000ea20000000800 */
[----:B0-----:R-:W-:-:S07]  /*ba40*/  FADD.FTZ R93, R103, R4 ;  /* 0x00000004675d7221 */ /* 0x001fce0000010000 */
[----:B------:R-:W0:Y:S01]  /*ba50*/  MUFU.EX2 R96, R96 ;  /* 0x0000006000607308 */ /* 0x000e220000000800 */
[----:B-1----:R-:W-:-:S07]  /*ba60*/  FADD.FTZ R5, R92, R5 ;  /* 0x000000055c057221 */ /* 0x002fce0000010000 */
[----:B------:R-:W1:Y:S01]  /*ba70*/  MUFU.EX2 R97, R97 ;  /* 0x0000006100617308 */ /* 0x000e620000000800 */
[----:B--2---:R-:W-:-:S01]  /*ba80*/  FADD.FTZ R4, R102, R93 ;  /* 0x0000005d66047221 */ /* 0x004fc20000010000 */
[----:B0-----:R-:W-:-:S03]  /*ba90*/  FADD.FTZ R93, R96, R5 ;  /* 0x00000005605d7221 */ /* 0x001fc60000010000 */
[----:B------:R-:W-:Y:S01]  /*baa0*/  FADD.FTZ R5, R105, R4 ;  /* 0x0000000469057221 */ /* 0x000fe20000010000 */
[----:B-1----:R-:W-:-:S01]  /*bab0*/  FADD.FTZ R4, R97, R93 ;  /* 0x0000005d61047221 */ /* 0x002fc20000010000 */
[----:B------:R-:W-:Y:S06]  /*bac0*/  @!P0 BRA `(.L_x_6959) ;  /* 0x0000000000048947 */ /* 0x000fec0003800000 */
[----:B------:R-:W-:Y:S01]  /*bad0*/  BPT.TRAP 0x1 ;  /* 0x000000040000795c */ /* 0x000fe20000300000 */
.L_x_6959:
        /* <DEDUP_REMOVED lines=125> */
.L_x_6942:
[----:B------:R-:W0:Y:S01]  /*c2b0*/  LDC R12, c[0x0][0x2f0] ;  /* 0x0000bc00ff0c7b82 */ /* 0x000e220000000800 */
[----:B------:R-:W-:Y:S01]  /*c2c0*/  UIADD3 UR28, -UR28, 0x1, URZ ;  /* 0x000000011c1c7890 */ /* 0x000fe2000fffe13f */
[----:B------:R-:W-:Y:S01]  /*c2d0*/  ULDC UR10, c[0x0][0x448] ;  /* 0x00011200000a7ab9 */ /* 0x000fe20000000800 */
[----:B------:R-:W-:Y:S01]  /*c2e0*/  ULDC UR15, c[0x0][0x9e4] ;  /* 0x00027900000f7ab9 */ /* 0x000fe20000000800 */
[----:B------:R-:W-:Y:S02]  /*c2f0*/  UISETP.NE.AND UP0, UPT, UR10, 0x1, UPT ;  /* 0x000000010a00788c */ /* 0x000fe4000bf05270 */
[----:B------:R-:W-:Y:S02]  /*c300*/  UISETP.GE.AND UP1, UPT, UR15, 0x1, UPT ;  /* 0x000000010f00788c */ /* 0x000fe4000bf26270 */
[----:B------:R-:W1:Y:S04]  /*c310*/  S2UR UR9, SR_CTAID.X ;  /* 0x00000000000979c3 */ /* 0x000e680000002500 */
[----:B------:R-:W-:-:S03]  /*c320*/  PLOP3.LUT P2, PT, PT, PT, UP1, 0x40, 0x0 ;  /* 0x000000000000781c */ /* 0x000fc60003f4e818 */
[----:B------:R-:W-:Y:S01]  /*c330*/  @UP0 ULDC UR10, c[0x0][0x44c] ;  /* 0x00011300000a0ab9 */ /* 0x000fe20000000800 */
[----:B------:R-:W-:Y:S01]  /*c340*/  @UP0 ULDC UR18, c[0x0][0x450] ;  /* 0x0001140000120ab9 */ /* 0x000fe20000000800 */
[----:B0-----:R-:W-:-:S05]  /*c350*/  IMAD R12, R17, R12, UR28 ;  /* 0x0000001c110c7e24 */ /* 0x001fca000f8e020c */
[----:B------:R-:W-:Y:S01]  /*c360*/  R2UR UR14, R12 ;  /* 0x000000000c0e72ca */ /* 0x000fe200000e0000 */
[----:B-1----:R-:W-:-:S04]  /*c370*/  ULEA UR9, UR9, 0x7f, 0x7 ;  /* 0x0000007f09097891 */ /* 0x002fc8000f8e383f */
[----:B------:R-:W-:-:S04]  /*c380*/  UIMAD.WIDE.U32 UR10, UR9, UR10, URZ ;  /* 0x0000000a090a72a5 */ /* 0x000fc8000f8e003f */
[----:B------:R-:W-:-:S04]  /*c390*/  @UP0 USHF.R.U32.HI UR9, URZ, UR18, UR11 ;  /* 0x000000123f090299 */ /* 0x000fc8000801160b */
[----:B------:R-:W-:-:S03]  /*c3a0*/  UIADD3 UR9, UR14, UR9, URZ ;  /* 0x000000090e097290 */ /* 0x000fc6000fffe03f */
[----:B------:R-:W-:Y:S02]  /*c3b0*/  ULDC UR14, c[0x0][0x9dc] ;  /* 0x00027700000e7ab9 */ /* 0x000fe40000000800 */
[----:B------:R-:W-:Y:S01]  /*c3c0*/  UIADD3 UR14, UR9, -UR14, URZ ;  /* 0x8000000e090e7290 */ /* 0x000fe2000fffe03f */
[----:B------:R-:W-:Y:S11]  /*c3d0*/  @P2 BRA `(.L_x_6961) ;  /* 0x0000000000442947 */ /* 0x000ff60003800000 */
        /* <DEDUP_REMOVED lines=10> */
.L_x_6962:
[----:B------:R-:W-:-:S11]  /*c480*/  UISETP.NE.AND UP2, UPT, UR15, 0x1, UPT ;  /* 0x000000010f00788c */ /* 0x000fd6000bf45270 */
[----:B------:R-:W-:Y:S02]  /*c490*/  @UP2 ULDC.64 UR18, c[0x0][0x9e8] ;  /* 0x00027a0000122ab9 */ /* 0x000fe40000000a00 */
[----:B------:R-:W-:-:S04]  /*c4a0*/  UIMAD.WIDE.U32 UR10, UR9, UR18, URZ ;  /* 0x00000012090a72a5 */ /* 0x000fc8000f8e003f */
[----:B------:R-:W-:-:S12]  /*c4b0*/  @UP2 USHF.R.U32.HI UR9, URZ, UR19, UR11 ;  /* 0x000000133f092299 */ /* 0x000fd8000801160b */
.L_x_6963:
[----:B------:R-:W-:-:S04]  /*c4c0*/  UIMAD UR9, UR9, UR15, URZ ;  /* 0x0000000f090972a4 */ /* 0x000fc8000f8e023f */
[----:B------:R-:W-:-:S04]  /*c4d0*/  UISETP.LT.AND UP2, UPT, UR14, UR9, UPT ;  /* 0x000000090e00728c */ /* 0x000fc8000bf41270 */
[----:B------:R-:W-:-:S12]  /*c4e0*/  USEL UR14, UR14, UR9, !UP2 ;  /* 0x000000090e0e7287 */ /* 0x000fd8000d000000 */
.L_x_6961:
[----:B------:R-:W-:-:S04]  /*c4f0*/  UIADD3 UR10, UR14, 0xbf, URZ ;  /* 0x000000bf0e0a7890 */ /* 0x000fc8000fffe03f */
[----:B------:R-:W-:-:S04]  /*c500*/  UIMAD.WIDE UR10, UR10, 0x2aaaaaab, URZ ;  /* 0x2aaaaaab0a0a78a5 */ /* 0x000fc8000f8e023f */
[----:B------:R-:W-:-:S04]  /*c510*/  USHF.R.U32.HI UR9, URZ, 0x1f, UR11 ;  /* 0x0000001f3f097899 */ /* 0x000fc8000801160b */
[----:B------:R-:W-:-:S04]  /*c520*/  ULEA.HI.SX32 UR9, UR11, UR9, 0x1b ;  /* 0x000000090b097291 */ /* 0x000fc8000f8fda3f */
        /* <DEDUP_REMOVED lines=8> */
.L_x_6974:
[----:B------:R-:W-:Y:S01]  /*c5b0*/  ISETP.NE.AND P3, PT, RZ, UR40, PT ;  /* 0x00000028ff007c0c */ /* 0x000fe2000bf65270 */
[----:B------:R-:W-:-:S04]  /*c5c0*/  UISETP.NE.AND UP2, UPT, UR24, 0x1, UPT ;  /* 0x000000011800788c */ /* 0x000fc8000bf45270 */
[----:B------:R-:W-:-:S04]  /*c5d0*/  USEL UR4, URZ, 0x1, UP2 ;  /* 0x000000013f047887 */ /* 0x000fc80009000000 */
[----:B------:R-:W-:-:S04]  /*c5e0*/  ULOP3.LUT UR4, UR19, UR4, URZ, 0x3c, !UPT ;  /* 0x0000000413047292 */ /* 0x000fc8000f8e3c3f */
[----:B------:R-:W-:Y:S08]  /*c5f0*/  @P3 BRA `(.L_x_6965) ;  /* 0x0000000000383947 */ /* 0x000ff00003800000 */
[----:B------:R-:W-:Y:S05]  /*c600*/  @!P0 BRA `(.L_x_6966) ;  /* 0x0000000000048947 */ /* 0x000fea0003800000 */
[----:B------:R-:W-:Y:S01]  /*c610*/  BPT.TRAP 0x1 ;  /* 0x000000040000795c */ /* 0x000fe20000300000 */
.L_x_6966:
        /* <DEDUP_REMOVED lines=9> */
.L_x_6967:
[----:B-1----:R-:W-:Y:S05]  /*c6b0*/  @P2 BRA `(.L_x_6965) ;  /* 0x0000000000082947 */ /* 0x002fea0003800000 */
[----:B------:R-:W1:Y:S02]  /*c6c0*/  SYNCS.PHASECHK.TRANS64.TRYWAIT P2, [UR8+0x28830], R10 ;  /* 0x0288300aff0075a7 */ /* 0x000e640008040148 */
[----:B-1----:R-:W-:Y:S05]  /*c6d0*/  @!P2 BRA `(.L_x_6968) ;  /* 0x000000f80020a947 */ /* 0x002fea0003800000 */
.L_x_6965:
[----:B01----:R-:W-:Y:S01]  /*c6e0*/  VIADD R10, R18, 0x8 ;  /* 0x00000008120a7836 */ /* 0x003fe20000000000 */
[----:B------:R-:W-:Y:S01]  /*c6f0*/  UIADD3 UR18, UR24, 0x1, URZ ;  /* 0x0000000118127890 */ /* 0x000fe2000fffe03f */
[----:B------:R-:W-:Y:S01]  /*c700*/  R2UR UR8, R6 ;  /* 0x00000000060872ca */ /* 0x000fe200000e0000 */
[----:B------:R-:W-:Y:S01]  /*c710*/  UMOV UR11, 0x40000040 ;  /* 0x40000040000b7882 */ /* 0x000fe20000000000 */
[----:B------:R-:W-:Y:S01]  /*c720*/  R2UR UR9, R7 ;  /* 0x00000000070972ca */ /* 0x000fe200000e0000 */
[----:B------:R0:W-:Y:S01]  /*c730*/  BAR.SYNC.DEFER_BLOCKING R10, 0x100 ;  /* 0x0004000a0000751d */ /* 0x0001e20000010000 */
[----:B------:R-:W-:-:S04]  /*c740*/  UISETP.NE.AND UP2, UPT, UR18, 0x2, UPT ;  /* 0x000000021200788c */ /* 0x000fc8000bf45270 */
[----:B------:R-:W-:-:S04]  /*c750*/  USEL UR18, UR18, URZ, UP2 ;  /* 0x0000003f12127287 */ /* 0x000fc80009000000 */
[----:B------:R-:W-:-:S07]  /*c760*/  UIMAD UR22, UR18, 0x600, UR6 ;  /* 0x00000600121678a4 */ /* 0x000fce000f8e0206 */
[----:B------:R-:W-:Y:S01]  /*c770*/  UMOV UR10, UR22 ;  /* 0x00000016000a7c82 */ /* 0x000fe20008000000 */
[----:B------:R-:W-:-:S06]  /*c780*/  WARPGROUP.ARRIVE ;  /* 0x00000000000079c5 */ /* 0x000fcc0000000000 */
[----:B------:R-:W-:Y:S01]  /*c790*/  QGMMA.64x192x32.F32.E4M3.E4M3 R24, gdesc[UR8], RZ, !UPT, gsb0 ;  /* 0x02e00000081879f3 */ /* 0x000fe2000c0008ff */
[----:B------:R-:W-:Y:S01]  /*c7a0*/  UIADD3 UR10, UR22, 0x2, URZ ;  /* 0x00000002160a7890 */ /* 0x000fe2000fffe03f */
[----:B------:R-:W-:Y:S01]  /*c7b0*/  UMOV UR8, UR20 ;  /* 0x0000001400087c82 */ /* 0x000fe20008000000 */
[----:B------:R-:W-:Y:S01]  /*c7c0*/  UMOV UR9, UR21 ;  /* 0x0000001500097c82 */ /* 0x000fe20008000000 */
[----:B------:R-:W-:Y:S01]  /*c7d0*/  UMOV UR11, 0x40000040 ;  /* 0x40000040000b7882 */ /* 0x000fe20000000000 */
[----:B------:R-:W-:Y:S02]  /*c7e0*/  WARPGROUP.DEPBAR.LE gsb0, 0x0 ;  /* 0x00008000000079c5 */ /* 0x000fe40000010000 */
[----:B------:R-:W-:-:S13]  /*c7f0*/  WARPGROUP.ARRIVE ;  /* 0x00000000000079c5 */ /* 0x000fda0000000000 */
[----:B------:R-:W-:Y:S01]  /*c800*/  QGMMA.64x192x32.F32.E4M3.E4M3 R24, gdesc[UR8], R24, gsb0 ;  /* 0x02e00000081879f3 */ /* 0x000fe20008000818 */
        /* <DEDUP_REMOVED lines=13> */
[----:B------:R-:W-:Y:S03]  /*c8e0*/  QGMMA.64x192x32.F32.E4M3.E4M3 R24, gdesc[UR8], R24, gsb0 ;  /* 0x02e00000081879f3 */ /* 0x000fe60008000818 */
[----:B------:R-:W-:Y:S02]  /*c8f0*/  WARPGROUP.DEPBAR.LE gsb0, 0x0 ;  /* 0x00008000000079c5 */ /* 0x000fe40000010000 */
[----:B0-----:R-:W-:Y:S05]  /*c900*/  @P3 BRA `(.L_x_6969) ;  /* 0x00000000002c3947 */ /* 0x001fea0003800000 */
[----:B------:R-:W-:Y:S05]  /*c910*/  @!P0 BRA `(.L_x_6970) ;  /* 0x0000000000048947 */ /* 0x000fea0003800000 */
[----:B------:R-:W-:Y:S01]  /*c920*/  BPT.TRAP 0x1 ;  /* 0x000000040000795c */ /* 0x000fe20000300000 */
.L_x_6970:
[----:B------:R-:W-:Y:S01]  /*c930*/  ULEA UR8, UR24, UR44, 0x3 ;  /* 0x0000002c18087291 */ /* 0x000fe2000f8e183f */
[----:B------:R-:W-:-:S05]  /*c940*/  IMAD.U32 R10, RZ, RZ, UR19 ;  /* 0x00000013ff0a7e24 */ /* 0x000fca000f8e00ff */
[----:B------:R-:W-:-:S04]  /*c950*/  SHF.L.U32 R10, R10, 0x1f, RZ ;  /* 0x0000001f0a0a7819 */ /* 0x000fc800000006ff */
[----:B------:R0:W1:Y:S01]  /*c960*/  SYNCS.PHASECHK.TRANS64.TRYWAIT P2, [UR8+0x28850], R10 ;  /* 0x0288500aff0075a7 */ /* 0x0000620008040148 */
[----:B------:R-:W-:Y:S05]  /*c970*/  @!P0 BRA `(.L_x_6971) ;  /* 0x0000000000048947 */ /* 0x000fea0003800000 */
[----:B------:R-:W-:Y:S01]  /*c980*/  BPT.TRAP 0x1 ;  /* 0x000000040000795c */ /* 0x000fe20000300000 */
.L_x_6971:
[----:B-1----:R-:W-:Y:S05]  /*c990*/  @P2 BRA `(.L_x_6969) ;  /* 0x0000000000082947 */ /* 0x002fea0003800000 */
[----:B------:R-:W1:Y:S02]  /*c9a0*/  SYNCS.PHASECHK.TRANS64.TRYWAIT P2, [UR8+0x28850], R10 ;  /* 0x0288500aff0075a7 */ /* 0x000e640008040148 */
[----:B-1----:R-:W-:Y:S05]  /*c9b0*/  @!P2 BRA `(.L_x_6972) ;  /* 0x000000f40080a947 */ /* 0x002fea0003800000 */
.L_x_6969:
        /* <DEDUP_REMOVED lines=25> */
[----:B------:R-:W-:Y:S01]  /*cb50*/  QGMMA.64x128x32.F32.E4M3.E4M3 R120, R204, gdesc[UR8], R120, gsb0 ;  /* 0x01e00008cc787df3 */ /* 0x000fe20008000878 */
[----:B------:R-:W-:Y:S01]  /*cb60*/  UIADD3 UR10, UR9, 0x2, URZ ;  /* 0x00000002090a7890 */ /* 0x000fe2000fffe03f */
[----:B------:R-:W3:Y:S01]  /*cb70*/  MUFU.TANH R22, R22 ;  /* 0x0000001600167308 */ /* 0x000ee20000002400 */
[----:B------:R-:W-:Y:S01]  /*cb80*/  UMOV UR11, 0x80000020 ;  /* 0x80000020000b7882 */ /* 0x000fe20000000000 */
[----:B------:R-:W-:Y:S01]  /*cb90*/  FMUL.FTZ R69, R0, R75 ;  /* 0x0000004b00457220 */ /* 0x000fe20000410000 */
[----:B01----:R-:W-:Y:S01]  /*cba0*/  FMNMX.FTZ R10, R14, R13, !PT ;  /* 0x0000000d0e0a7209 */ /* 0x003fe20007810000 */
        /* <DEDUP_REMOVED lines=10> */
[----:B--2---:R-:W-:Y:S01]  /*cc50*/  FMNMX.FTZ R93, R15, R10, !PT ;  /* 0x0000000a0f5d7209 */ /* 0x004fe20007810000 */
        /* <DEDUP_REMOVED lines=10> */
[----:B------:R-:W-:Y:S01]  /*cd00*/  FMUL.FTZ R71, R0, R77 ;  /* 0x0000004d00477220 */ /* 0x000fe20000410000 */
[----:B---3--:R-:W-:Y:S01]  /*cd10*/  FMNMX.FTZ R10, R22, R93, !PT ;  /* 0x0000005d160a7209 */ /* 0x008fe20007810000 */
        /* <DEDUP_REMOVED lines=8> */
[----:B0-----:R-:W-:Y:S01]  /*cda0*/  FMNMX.FTZ R95, R23, R10, !PT ;  /* 0x0000000a175f7209 */ /* 0x001fe20007810000 */
        /* <DEDUP_REMOVED lines=8> */
[----:B-1----:R-:W-:Y:S01]  /*ce30*/  FMNMX.FTZ R94, R26, R95, !PT ;  /* 0x0000005f1a5e7209 */ /* 0x002fe20007810000 */
        /* <DEDUP_REMOVED lines=9> */
[----:B--2---:R-:W-:Y:S01]  /*ced0*/  FMNMX.FTZ R95, R27, R94, !PT ;  /* 0x0000005e1b5f7209 */ /* 0x004fe20007810000 */
[C---:B------:R-:W-:Y:S01]  /*cee0*/  FMUL.FTZ R55, R0.reuse, R61 ;  /* 0x0000003d00377220 */ /* 0x040fe20000410000 */
[----:B------:R-:W2:Y:S01]  /*cef0*/  MUFU.TANH R34, R34 ;  /* 0x0000002200227308 */ /* 0x000ea20000002400 */
[C---:B------:R-:W-:Y:S01]  /*cf00*/  FMUL.FTZ R78, R0.reuse, R84 ;  /* 0x00000054004e7220 */ /* 0x040fe20000410000 */
[C---:B------:R-:W-:Y:S01]  /*cf10*/  FMUL.FTZ R61, R0.reuse, R67 ;  /* 0x00000043003d7220 */ /* 0x040fe20000410000 */
[C---:B------:R-:W-:Y:S01]  /*cf20*/  FMUL.FTZ R84, R0.reuse, R90 ;  /* 0x0000005a00547220 */ /* 0x040fe20000410000 */
[C---:B------:R-:W-:Y:S01]  /*cf30*/  FMUL.FTZ R67, R0.reuse, R73 ;  /* 0x0000004900437220 */ /* 0x040fe20000410000 */
[C---:B------:R-:W-:Y:S01]  /*cf40*/  FMUL.FTZ R90, R0.reuse, R96 ;  /* 0x00000060005a7220 */ /* 0x040fe20000410000 */
[----:B------:R-:W-:Y:S01]  /*cf50*/  FMUL.FTZ R73, R0, R79 ;  /* 0x0000004f00497220 */ /* 0x000fe20000410000 */
[----:B---3--:R-:W-:Y:S01]  /*cf60*/  FMNMX.FTZ R96, R30, R95, !PT ;  /* 0x0000005f1e607209 */ /* 0x008fe20007810000 */
[----:B------:R-:W3:Y:S01]  /*cf70*/  MUFU.TANH R20, R20 ;  /* 0x0000001400147308 */ /* 0x000ee20000002400 */
[C---:B------:R-:W-:Y:S01]  /*cf80*/  FMUL.FTZ R79, R0.reuse, R85 ;  /* 0x00000055004f7220 */ /* 0x040fe20000410000 */
[C---:B------:R-:W-:Y:S01]  /*cf90*/  FMUL.FTZ R85, R0.reuse, R91 ;  /* 0x0000005b00557220 */ /* 0x040fe20000410000 */
[C---:B------:R-:W-:Y:S01]  /*cfa0*/  FMUL.FTZ R91, R0.reuse, R97 ;  /* 0x00000061005b7220 */ /* 0x040fe20000410000 */
[----:B0-----:R-:W-:Y:S01]  /*cfb0*/  FMNMX.FTZ R97, R31, R96, !PT ;  /* 0x000000601f617209 */ /* 0x001fe20007810000 */
[C---:B------:R-:W-:Y:S01]  /*cfc0*/  FMUL.FTZ R44, R0.reuse, R50 ;  /* 0x00000032002c7220 */ /* 0x040fe20000410000 */
[----:B------:R-:W-:Y:S01]  /*cfd0*/  FMUL.FTZ R50, R0, R56 ;  /* 0x0000003800327220 */ /* 0x000fe20000410000 */
[----:B-1----:R-:W-:Y:S01]  /*cfe0*/  FMNMX.FTZ R11, R21, R12, !PT ;  /* 0x0000000c150b7209 */ /* 0x002fe20007810000 */
[----:B------:R-:W0:Y:S01]  /*cff0*/  MUFU.TANH R35, R35 ;  /* 0x0000002300237308 */ /* 0x000e220000002400 */
[----:B--2---:R-:W-:Y:S01]  /*d000*/  FMNMX.FTZ R96, R34, R97, !PT ;  /* 0x0000006122607209 */ /* 0x004fe20007810000 */
        /* <DEDUP_REMOVED lines=11> */
[----:B------:R-:W-:Y:S01]  /*d0c0*/  FMUL.FTZ R95, R0, R101 ;  /* 0x00000065005f7220 */ /* 0x000fe20000410000 */
[----:B------:R-:W-:-:S02]  /*d0d0*/  UMOV UR8, UR15 ;  /* 0x0000000f00087c82 */ /* 0x000fc40008000000 */
        /* <DEDUP_REMOVED lines=24> */
[----:B--2---:R-:W-:Y:S01]  /*d260*/  FMNMX.FTZ R99, R43, R98, !PT ;  /* 0x000000622b637209 */ /* 0x004fe20007810000 */
[----:B------:R-:W-:-:S06]  /*d270*/  FMUL.FTZ R98, R0, R104 ;  /* 0x0000006800627220 */ /* 0x000fcc0000410000 */
        /* <DEDUP_REMOVED lines=37> */
[----:B-1----:R-:W-:Y:S01]  /*d4d0*/  FMNMX.FTZ R10, R48, R11, !PT ;  /* 0x0000000b300a7209 */ /* 0x002fe20007810000 */
[----:B------:R-:W-:Y:S02]  /*d4e0*/  WARPGROUP.DEPBAR.LE gsb0, 0x0 ;  /* 0x00008000000079c5 */ /* 0x000fe40000010000 */
[----:B------:R-:W-:-:S04]  /*d4f0*/  WARPGROUP.ARRIVE ;  /* 0x00000000000079c5 */ /* 0x000fc80000000000 */
[----:B------:R-:W1:Y:S01]  /*d500*/  MUFU.TANH R63, R63 ;  /* 0x0000003f003f7308 */ /* 0x000e620000002400 */
[----:B--2---:R-:W-:Y:S01]  /*d510*/  FMNMX.FTZ R104, R62, R103, !PT ;  /* 0x000000673e687209 */ /* 0x004fe20007810000 */
[----:B------:R-:W-:Y:S01]  /*d520*/  QGMMA.64x128x32.F32.E4M3.E4M3 R120, R196, gdesc[UR8], R120, gsb0 ;  /* 0x01e00008c4787df3 */ /* 0x000fe20008000878 */
[----:B------:R-:W-:Y:S01]  /*d530*/  FMUL.FTZ R103, R0, R109 ;  /* 0x0000006d00677220 */ /* 0x000fe20000410000 */
        /* <DEDUP_REMOVED lines=94> */
[----:B------:R-:W-:Y:S01]  /*db20*/  QGMMA.64x128x32.F32.E4M3.E4M3 R120, R188, gdesc[UR8], R120, gsb0 ;  /* 0x01e00008bc787df3 */ /* 0x000fe20008000878 */
[----:B------:R-:W-:Y:S01]  /*db30*/  UIADD3 UR10, UR9, 0x402, URZ ;  /* 0x00000402090a7890 */ /* 0x000fe2000fffe03f */
[----:B------:R-:W-:Y:S01]  /*db40*/  IMAD.U32 R118, RZ, RZ, UR18 ;  /* 0x00000012ff767e24 */ /* 0x000fe2000f8e00ff */
[----:B------:R-:W-:Y:S02]  /*db50*/  UMOV UR11, 0x80000020 ;  /* 0x80000020000b7882 */ /* 0x000fe40000000000 */
        /* <DEDUP_REMOVED lines=25> */
[----:B------:R-:W1:Y:S02]  /*dcf0*/  SHFL.BFLY PT, R115, R114, 0x2, 0x1f ;  /* 0x0c401f0072737f89 */ /* 0x000e6400000e0000 */
[----:B------:R-:W3:Y:S01]  /*dd00*/  MUFU.TANH R104, R104 ;  /* 0x0000006800687308 */ /* 0x000ee20000002400 */
[----:B--2---:R-:W-:-:S07]  /*dd10*/  FMNMX.FTZ R10, R100, R11, !PT ;  /* 0x0000000b640a7209 */ /* 0x004fce0007810000 */
[----:B------:R-:W2:Y:S01]  /*dd20*/  MUFU.TANH R105, R105 ;  /* 0x0000006900697308 */ /* 0x000ea20000002400 */
[----:B0-----:R-:W-:-:S07]  /*dd30*/  FMNMX.FTZ R11, R101, R10, !PT ;  /* 0x0000000a650b7209 */ /* 0x001fce0007810000 */
[----:B------:R-:W0:Y:S01]  /*dd40*/  MUFU.TANH R108, R108 ;  /* 0x0000006c006c7308 */ /* 0x000e220000002400 */
[----:B---3--:R-:W-:Y:S02]  /*dd50*/  FMNMX.FTZ R10, R104, R11, !PT ;  /* 0x0000000b680a7209 */ /* 0x008fe40007810000 */
[----:B-1----:R-:W-:-:S05]  /*dd60*/  FMNMX.FTZ R115, R114, R115, !PT ;  /* 0x0000007372737209 */ /* 0x002fca0007810000 */
        /* <DEDUP_REMOVED lines=8> */
[----:B--2---:R-:W-:-:S05]  /*ddf0*/  FMNMX.FTZ R10, R112, R11, !PT ;  /* 0x0000000b700a7209 */ /* 0x004fca0007810000 */
[----:B------:R-:W-:Y:S01]  /*de00*/  QGMMA.64x128x32.F32.E4M3.E4M3 R120, R184, gdesc[UR8], R120, gsb0 ;  /* 0x01e00008b8787df3 */ /* 0x000fe20008000878 */
[----:B0-----:R-:W-:Y:S02]  /*de10*/  FMNMX.FTZ R11, R113, R10, !PT ;  /* 0x0000000a710b7209 */ /* 0x001fe40007810000 */
[----:B------:R-:W0:Y:S04]  /*de20*/  SHFL.BFLY PT, R10, R115, 0x1, 0x1f ;  /* 0x0c201f00730a7f89 */ /* 0x000e2800000e0000 */
[----:B------:R-:W1:Y:S01]  /*de30*/  SHFL.BFLY PT, R116, R11, 0x2, 0x1f ;  /* 0x0c401f000b747f89 */ /* 0x000e6200000e0000 */
[----:B0-----:R-:W-:Y:S01]  /*de40*/  FMNMX.FTZ R10, R115, R10, !PT ;  /* 0x0000000a730a7209 */ /* 0x001fe20007810000 */
[----:B------:R-:W-:Y:S01]  /*de50*/  IMAD.U32 R115, RZ, RZ, UR8 ;  /* 0x00000008ff737e24 */ /* 0x000fe2000f8e00ff */
        /* <DEDUP_REMOVED lines=22> */
[----:B------:R-:W0:Y:S01]  /*dfc0*/  SHFL.BFLY PT, R117, R116, 0x1, 0x1f ;  /* 0x0c201f0074757f89 */ /* 0x000e2200000e0000 */
        /* <DEDUP_REMOVED lines=24> */
[----:B0-----:R-:W-:Y:S01]  /*e150*/  FMNMX.FTZ R11, R116, R117, !PT ;  /* 0x00000075740b7209 */ /* 0x001fe20007810000 */
[--C-:B------:R-:W-:Y:S01]  /*e160*/  FFMA.FTZ R102, R103, UR8, -R114.reuse ;  /* 0x0000000867667c23 */ /* 0x100fe20008010872 */
[----:B------:R-:W-:-:S01]  /*e170*/  FFMA.FTZ R103, R106, UR8, -R114 ;  /* 0x000000086a677c23 */ /* 0x000fc20008010872 */
[----:B------:R-:W-:-:S02]  /*e180*/  IMAD.U32 R116, RZ, RZ, UR8 ;  /* 0x00000008ff747e24 */ /* 0x000fc4000f8e00ff */
[----:B------:R-:W-:-:S01]  /*e190*/  FFMA.FTZ R106, R107, UR8, -R114 ;  /* 0x000000086b6a7c23 */ /* 0x000fc20008010872 */
[--C-:B------:R-:W-:Y:S01]  /*e1a0*/  FFMA.FTZ R107, R110, UR8, -R114.reuse ;  /* 0x000000086e6b7c23 */ /* 0x100fe20008010872 */
[----:B------:R-:W-:Y:S01]  /*e1b0*/  FMUL.FTZ R117, R13, UR8 ;  /* 0x000000080d757c20 */ /* 0x000fe20008410000 */
[----:B------:R-:W-:Y:S01]  /*e1c0*/  FFMA.FTZ R110, R111, UR8, -R114 ;  /* 0x000000086f6e7c23 */ /* 0x000fe20008010872 */
[----:B------:R-:W-:-:S01]  /*e1d0*/  FADD.FTZ R13, -R11, R12 ;  /* 0x0000000c0b0d7221 */ /* 0x000fc20000010100 */
[----:B------:R-:W-:Y:S01]  /*e1e0*/  FFMA.FTZ R111, R11, R116, -8 ;  /* 0xc10000000b6f7423 */ /* 0x000fe20000010074 */
[----:B------:R-:W-:Y:S02]  /*e1f0*/  MUFU.EX2 R12, R117 ;  /* 0x00000075000c7308 */ /* 0x000fe40000000800 */
[----:B------:R-:W-:Y:S01]  /*e200*/  FMUL.FTZ R13, R13, UR8 ;  /* 0x000000080d0d7c20 */ /* 0x000fe20008410000 */
        /* <DEDUP_REMOVED lines=43> */
[----:B------:R-:W-:-:S02]  /*e4c0*/  WARPGROUP.DEPBAR.LE gsb0, 0x0 ;  /* 0x00008000000079c5 */ /* 0x000fc40000010000 */
[----:B------:R-:W1:Y:S01]  /*e4d0*/  MUFU.EX2 R15, R15 ;  /* 0x0000000f000f7308 */ /* 0x000e620000000800 */
[----:B0-----:R-:W-:-:S01]  /*e4e0*/  FADD.FTZ R72, R14, R5 ;  /* 0x000000050e487221 */ /* 0x001fc20000010000 */
[----:B------:R-:W-:-:S06]  /*e4f0*/  FFMA.FTZ R112, R112, UR8, -R111 ;  /* 0x0000000870707c23 */ /* 0x000fcc000801086f */
[----:B------:R-:W0:Y:S01]  /*e500*/  MUFU.EX2 R20, R20 ;  /* 0x0000001400147308 */ /* 0x000e220000000800 */
[----:B--2---:R-:W-:-:S07]  /*e510*/  FADD.FTZ R5, R21, R4 ;  /* 0x0000000415057221 */ /* 0x004fce0000010000 */
[----:B------:R-:W2:Y:S01]  /*e520*/  MUFU.EX2 R22, R22 ;  /* 0x0000001600167308 */ /* 0x000ea20000000800 */
[----:B-1----:R-:W-:-:S01]  /*e530*/  FADD.FTZ R117, R15, R72 ;  /* 0x000000480f757221 */ /* 0x002fc20000010000 */
[----:B------:R-:W-:-:S06]  /*e540*/  FFMA.FTZ R72, R76, UR8, -R111 ;  /* 0x000000084c487c23 */ /* 0x000fcc000801086f */
        /* <DEDUP_REMOVED lines=16> */
[----:B------:R-:W-:-:S06]  /*e650*/  FFMA.FTZ R76, R80, UR8, -R111 ;  /* 0x00000008504c7c23 */ /* 0x000fcc000801086f */
        /* <DEDUP_REMOVED lines=16> */
[----:B------:R-:W-:-:S06]  /*e760*/  FFMA.FTZ R80, R84, UR8, -R111 ;  /* 0x0000000854507c23 */ /* 0x000fcc000801086f */
        /* <DEDUP_REMOVED lines=110> */
[----:B------:R-:W-:-:S06]  /*ee50*/  IADD3 R116, -R18, 0xb, RZ ;  /* 0x0000000b12747810 */ /* 0x000fcc0007ffe1ff */
[----:B------:R-:W2:Y:S01]  /*ee60*/  MUFU.EX2 R93, R93 ;  /* 0x0000005d005d7308 */ /* 0x000ea20000000800 */
[----:B-1----:R-:W-:-:S07]  /*ee70*/  FADD.FTZ R4, R88, R5 ;  /* 0x0000000558047221 */ /* 0x002fce0000010000 */
        /* <DEDUP_REMOVED lines=14> */
[----:B------:R-:W-:-:S05]  /*ef60*/  @!P1 LEA R4, R118, UR44, 0x3 ;  /* 0x0000002c76049c11 */ /* 0x000fca000f8e18ff */
[----:B------:R-:W-:Y:S01]  /*ef70*/  @!P1 VIADD R4, R4, 0x28840 ;  /* 0x0002884004049836 */ /* 0x000fe20000000000 */
[----:B------:R-:W1:Y:S01]  /*ef80*/  MUFU.EX2 R98, R98 ;  /* 0x0000006200627308 */ /* 0x000e620000000800 */
[----:B0-----:R-:W-:-:S01]  /*ef90*/  FADD.FTZ R109, R95, R108 ;  /* 0x0000006c5f6d7221 */ /* 0x001fc20000010000 */
[----:B------:R1:W-:Y:S06]  /*efa0*/  BAR.ARV R116, 0x100 ;  /* 0x000400740000751d */ /* 0x0003ec0000002000 */
[----:B------:R-:W0:Y:S01]  /*efb0*/  MUFU.EX2 R101, R101 ;  /* 0x0000006500657308 */ /* 0x000e220000000800 */
[----:B--2---:R-:W-:-:S01]  /*efc0*/  FADD.FTZ R108, R96, R5 ;  /* 0x00000005606c7221 */ /* 0x004fc20000010000 */
[----:B------:R-:W-:-:S04]  /*efd0*/  @!P1 PRMT R4, RZ, 0x654, R4 ;  /* 0x00000654ff049816 */ /* 0x000fc80000000004 */
[----:B------:R2:W-:Y:S02]  /*efe0*/  @!P1 SYNCS.ARRIVE.TRANS64.RED.A1T0 RZ, [R4+URZ], RZ ;  /* 0x000000ff04ff99a7 */ /* 0x0005e4000810043f */
[----:B------:R-:W3:Y:S01]  /*eff0*/  MUFU.EX2 R99, R99 ;  /* 0x0000006300637308 */ /* 0x000ee20000000800 */
[----:B-1----:R-:W-:-:S07]  /*f000*/  FADD.FTZ R116, R98, R109 ;  /* 0x0000006d62747221 */ /* 0x002fce0000010000 */
[----:B------:R-:W1:Y:S01]  /*f010*/  MUFU.EX2 R104, R104 ;  /* 0x0000006800687308 */ /* 0x000e620000000800 */
[----:B0-----:R-:W-:-:S07]  /*f020*/  FADD.FTZ R5, R101, R108 ;  /* 0x0000006c65057221 */ /* 0x001fce0000010000 */
[----:B------:R-:W2:Y:S01]  /*f030*/  MUFU.EX2 R102, R102 ;  /* 0x0000006600667308 */ /* 0x000ea20000000800 */
[----:B---3--:R-:W-:-:S07]  /*f040*/  FADD.FTZ R109, R99, R116 ;  /* 0x00000074636d7221 */ /* 0x008fce0000010000 */
        /* <DEDUP_REMOVED lines=22> */
.L_x_6973:
        /* <DEDUP_REMOVED lines=123> */
[----:B------:R-:W-:-:S05]  /*f960*/  UMOV UR24, UR18 ;  /* 0x0000001200187c82 */ /* 0x000fca0008000000 */
.L_x_6964:
        /* <DEDUP_REMOVED lines=11> */
[----:B------:R-:W-:Y:S01]  /*fa20*/  ULDC UR23, c[0x0][0x988] ;  /* 0x0002620000177ab9 */ /* 0x000fe20000000800 */
[----:B------:R-:W-:-:S05]  /*fa30*/  ULDC UR29, c[0x0][0x9e0] ;  /* 0x00027800001d7ab9 */ /* 0x000fca0000000800 */
.L_x_6993:
        /* <DEDUP_REMOVED lines=9> */
.L_x_6977:
[----:B------:R-:W-:Y:S01]  /*fad0*/  ULEA UR8, UR24, UR44, 0x3 ;  /* 0x0000002c18087291 */ /* 0x000fe2000f8e183f */
[----:B------:R-:W-:-:S05]  /*fae0*/  IMAD.U32 R10, RZ, RZ, UR4 ;  /* 0x00000004ff0a7e24 */ /* 0x000fca000f8e00ff */
[----:B------:R-:W-:-:S04]  /*faf0*/  SHF.L.U32 R10, R10, 0x1f, RZ ;  /* 0x0000001f0a0a7819 */ /* 0x000fc800000006ff */
[----:B------:R0:W1:Y:S01]  /*fb00*/  SYNCS.PHASECHK.TRANS64.TRYWAIT P2, [UR8+0x28830], R10 ;  /* 0x0288300aff0075a7 */ /* 0x0000620008040148 */
[----:B------:R-:W-:Y:S05]  /*fb10*/  @!P0 BRA `(.L_x_6978) ;  /* 0x0000000000048947 */ /* 0x000fea0003800000 */
[----:B------:R-:W-:Y:S01]  /*fb20*/  BPT.TRAP 0x1 ;  /* 0x000000040000795c */ /* 0x000fe20000300000 */
.L_x_6978:
[----:B-1----:R-:W-:Y:S05]  /*fb30*/  @P2 BRA `(.L_x_6976) ;  /* 0x0000000000082947 */ /* 0x002fea0003800000 */
[----:B------:R-:W1:Y:S02]  /*fb40*/  SYNCS.PHASECHK.TRANS64.TRYWAIT P2, [UR8+0x28830], R10 ;  /* 0x0288300aff0075a7 */ /* 0x000e640008040148 */
[----:B-1----:R-:W-:Y:S05]  /*fb50*/  @!P2 BRA `(.L_x_6979) ;  /* 0x000000c40030a947 */ /* 0x002fea0003800000 */
.L_x_6976:
[----:B------:R2:W-:Y:S01]  /*fb60*/  BAR.SYNC.DEFER_BLOCKING R12, 0x100 ;  /* 0x0004000c0000751d */ /* 0x0005e20000010000 */
[----:B------:R-:W-:Y:S01]  /*fb70*/  R2UR UR8, R6 ;  /* 0x00000000060872ca */ /* 0x000fe200000e0000 */
[----:B------:R-:W-:Y:S01]  /*fb80*/  UIMAD UR18, UR24, 0x600, UR6 ;  /* 0x00000600181278a4 */ /* 0x000fe2000f8e0206 */
[----:B------:R-:W-:-:S03]  /*fb90*/  R2UR UR9, R7 ;  /* 0x00000000070972ca */ /* 0x000fc600000e0000 */
[----:B------:R-:W-:Y:S01]  /*fba0*/  UMOV UR11, 0x40000040 ;  /* 0x40000040000b7882 */ /* 0x000fe20000000000 */
[----:B------:R-:W-:Y:S02]  /*fbb0*/  UIADD3 UR14, UR18, 0x4, URZ ;  /* 0x00000004120e7890 */ /* 0x000fe4000fffe03f */
[----:B------:R-:W-:Y:S01]  /*fbc0*/  UMOV UR10, UR18 ;  /* 0x00000012000a7c82 */ /* 0x000fe20008000000 */
[----:B------:R-:W-:Y:S01]  /*fbd0*/  UMOV UR15, 0x40000040 ;  /* 0x40000040000f7882 */ /* 0x000fe20000000000 */
[----:B------:R-:W-:Y:S01]  /*fbe0*/  UMOV UR19, 0x40000040 ;  /* 0x4000004000137882 */ /* 0x000fe20000000000 */
[----:B------:R-:W-:-:S06]  /*fbf0*/  WARPGROUP.ARRIVE ;  /* 0x00000000000079c5 */ /* 0x000fcc0000000000 */
[----:B------:R-:W-:Y:S01]  /*fc00*/  QGMMA.64x192x32.F32.E4M3.E4M3 R24, gdesc[UR8], RZ, !UPT, gsb0 ;  /* 0x02e00000081879f3 */ /* 0x000fe2000c0008ff */
[----:B------:R-:W-:Y:S01]  /*fc10*/  UIADD3 UR10, UR18, 0x2, URZ ;  /* 0x00000002120a7890 */ /* 0x000fe2000fffe03f */
[----:B------:R-:W-:Y:S01]  /*fc20*/  UMOV UR8, UR20 ;  /* 0x0000001400087c82 */ /* 0x000fe20008000000 */
[----:B------:R-:W-:Y:S01]  /*fc30*/  UMOV UR9, UR21 ;  /* 0x0000001500097c82 */ /* 0x000fe20008000000 */
[----:B------:R-:W-:Y:S01]  /*fc40*/  UMOV UR11, 0x40000040 ;  /* 0x40000040000b7882 */ /* 0x000fe20000000000 */
[----:B------:R-:W-:Y:S01]  /*fc50*/  UIADD3 UR18, UR18, 0x6, URZ ;  /* 0x0000000612127890 */ /* 0x000fe2000fffe03f */
[----:B------:R-:W-:Y:S02]  /*fc60*/  WARPGROUP.DEPBAR.LE gsb0, 0x0 ;  /* 0x00008000000079c5 */ /* 0x000fe40000010000 */
[----:B------:R-:W-:-:S12]  /*fc70*/  WARPGROUP.ARRIVE ;  /* 0x00000000000079c5 */ /* 0x000fd80000000000 */
        /* <DEDUP_REMOVED lines=8> */
[----:B--2---:R-:W-:Y:S05]  /*fd00*/  @P3 BRA `(.L_x_6980) ;  /* 0x00000000002c3947 */ /* 0x004fea0003800000 */
[----:B------:R-:W-:Y:S05]  /*fd10*/  @!P0 BRA `(.L_x_6981) ;  /* 0x0000000000048947 */ /* 0x000fea0003800000 */
[----:B------:R-:W-:Y:S01]  /*fd20*/  BPT.TRAP 0x1 ;  /* 0x000000040000795c */ /* 0x000fe20000300000 */
.L_x_6981:
[----:B------:R-:W-:Y:S01]  /*fd30*/  ULEA UR8, UR22, UR44, 0x3 ;  /* 0x0000002c16087291 */ /* 0x000fe2000f8e183f */
[----:B01----:R-:W-:-:S05]  /*fd40*/  IMAD.U32 R10, RZ, RZ, UR25 ;  /* 0x00000019ff0a7e24 */ /* 0x003fca000f8e00ff */
[----:B------:R-:W-:-:S04]  /*fd50*/  SHF.L.U32 R10, R10, 0x1f, RZ ;  /* 0x0000001f0a0a7819 */ /* 0x000fc800000006ff */
[----:B------:R0:W1:Y:S01]  /*fd60*/  SYNCS.PHASECHK.TRANS64.TRYWAIT P2, [UR8+0x28850], R10 ;  /* 0x0288500aff0075a7 */ /* 0x0000620008040148 */
[----:B------:R-:W-:Y:S05]  /*fd70*/  @!P0 BRA `(.L_x_6982) ;  /* 0x0000000000048947 */ /* 0x000fea0003800000 */
[----:B------:R-:W-:Y:S01]  /*fd80*/  BPT.TRAP 0x1 ;  /* 0x000000040000795c */ /* 0x000fe20000300000 */
.L_x_6982:
[----:B-1----:R-:W-:Y:S05]  /*fd90*/  @P2 BRA `(.L_x_6980) ;  /* 0x0000000000082947 */ /* 0x002fea0003800000 */
[----:B------:R-:W1:Y:S02]  /*fda0*/  SYNCS.PHASECHK.TRANS64.TRYWAIT P2, [UR8+0x28850], R10 ;  /* 0x0288500aff0075a7 */ /* 0x000e640008040148 */
[----:B-1----:R-:W-:Y:S05]  /*fdb0*/  @!P2 BRA `(.L_x_6983) ;  /* 0x000000c000b0a947 */ /* 0x002fea0003800000 */
.L_x_6980:
        /* <DEDUP_REMOVED lines=11> */
[C---:B01----:R-:W-:Y:S01]  /*fe70*/  FMUL.FTZ R10, R0.reuse, R24 ;  /* 0x00000018000a7220 */ /* 0x043fe20000410000 */
[----:B------:R-:W-:Y:S01]  /*fe80*/  ULOP3.LUT UR8, UR8, 0x10000, URZ, 0xfc, !UPT ;  /* 0x0001000008087892 */ /* 0x000fe2000f8efc3f */
[----:B------:R-:W-:Y:S01]  /*fe90*/  FMUL.FTZ R29, R0, R36 ;  /* 0x00000024001d7220 */ /* 0x000fe20000410000 */
[----:B------:R-:W-:-:S02]  /*fea0*/  IMAD.U32 R46, RZ, RZ, UR24 ;  /* 0x00000018ff2e7e24 */ /* 0x000fc4000f8e00ff */
        /* <DEDUP_REMOVED lines=9> */
[----:B------:R-:W-:Y:S01]  /*ff40*/  FMUL.FTZ R59, R0, R66 ;  /* 0x00000042003b7220 */ /* 0x000fe20000410000 */
[----:B------:R-:W-:Y:S01]  /*ff50*/  QGMMA.64x128x32.F32.E4M3.E4M3 R120, R204, gdesc[UR8], R120, gsb0 ;  /* 0x01e00008cc787df3 */ /* 0x000fe20008000878 */
        /* <DEDUP_REMOVED lines=156> */
[----:B------:R-:W-:-:S03]  /*10920*/  FMUL.FTZ R96, R0, R114 ;  /* 0x0000007200607220 */ /* 0x000fc60000410000 */
[----:B------:R-:W0:Y:S01]  /*10930*/  MUFU.TANH R84, R84 ;  /* 0x0000005400547308 */ /* 0x000e220000002400 */
[----:B------:R-:W-:Y:S01]  /*10940*/  QGMMA.64x128x32.F32.E4M3.E4M3 R120, R188, gdesc[UR8], R120, gsb0 ;  /* 0x01e00008bc787df3 */ /* 0x000fe20008000878 */
[----:B------:R-:W-:Y:S01]  /*10950*/  UIADD3 UR10, UR8, 0x402, URZ ;  /* 0x00000402080a7890 */ /* 0x000fe2000fffe03f */
[----:B------:R-:W-:Y:S02]  /*10960*/  UMOV UR11, 0x80000020 ;  /* 0x80000020000b7882 */ /* 0x000fe40000000000 */
[----:B------:R-:W-:Y:S02]  /*10970*/  @UP0 ULDC UR8, c[0x0][0x44c] ;  /* 0x0001130000080ab9 */ /* 0x000fe40000000800 */
        /* <DEDUP_REMOVED lines=26> */
[----:B------:R-:W-:Y:S01]  /*10b20*/  IMAD.MOV.U32 R113, RZ, RZ, R8 ;  /* 0x000000ffff717224 */ /* 0x000fe200078e0008 */
[----:B------:R-:W-:Y:S01]  /*10b30*/  QGMMA.64x128x32.F32.E4M3.E4M3 R120, R184, gdesc[UR8], R120, gsb0 ;  /* 0x01e00008b8787df3 */ /* 0x000fe20008000878 */
[----:B------:R-:W-:Y:S01]  /*10b40*/  FMUL.FTZ R89, R0, R99 ;  /* 0x0000006300597220 */ /* 0x000fe20000410000 */
[----:B------:R-:W-:Y:S01]  /*10b50*/  @P3 SHF.R.U32.HI R113, RZ, UR8, R47 ;  /* 0x00000008ff713c19 */ /* 0x000fe2000801162f */
[----:B------:R-:W-:Y:S02]  /*10b60*/  @!P1 VIADD R99, R46, 0x28840 ;  /* 0x000288402e639836 */ /* 0x000fe40000000000 */
[C---:B------:R-:W-:Y:S01]  /*10b70*/  FMUL.FTZ R189, R0.reuse, R93 ;  /* 0x0000005d00bd7220 */ /* 0x040fe20000410000 */
[C---:B------:R-:W-:Y:S01]  /*10b80*/  FMUL.FTZ R191, R0.reuse, R97 ;  /* 0x0000006100bf7220 */ /* 0x040fe20000410000 */
[----:B------:R-:W-:Y:S01]  /*10b90*/  FMUL.FTZ R93, R0, R107 ;  /* 0x0000006b005d7220 */ /* 0x000fe20000410000 */
[----:B------:R-:W5:Y:S01]  /*10ba0*/  SHFL.IDX PT, R47, R113, RZ, 0x1c1f ;  /* 0x001c1fff712f7589 */ /* 0x000f6200000e0000 */
[----:B------:R-:W-:Y:S01]  /*10bb0*/  @!P1 PRMT R99, RZ, 0x654, R99 ;  /* 0x00000654ff639816 */ /* 0x000fe20000000063 */
[----:B------:R-:W-:-:S02]  /*10bc0*/  VIADD R46, R109, 0x1 ;  /* 0x000000016d2e7836 */ /* 0x000fc40000000000 */
[C---:B------:R-:W-:Y:S01]  /*10bd0*/  FMUL.FTZ R107, R0.reuse, R112 ;  /* 0x00000070006b7220 */ /* 0x040fe20000410000 */
[----:B------:R-:W-:Y:S01]  /*10be0*/  FMUL.FTZ R97, R0, R115 ;  /* 0x0000007300617220 */ /* 0x000fe20000410000 */
[----:B------:R-:W0:Y:S01]  /*10bf0*/  MUFU.TANH R188, R188 ;  /* 0x000000bc00bc7308 */ /* 0x000e220000002400 */
[----:B------:R-:W-:-:S04]  /*10c00*/  IMAD R46, R9, -0x2, R46 ;  /* 0xfffffffe092e7824 */ /* 0x000fc800078e022e */
[C---:B------:R-:W-:Y:S01]  /*10c10*/  VIADD R112, R46.reuse, 0xffffffff ;  /* 0xffffffff2e707836 */ /* 0x040fe20000000000 */
[----:B------:R-:W-:Y:S02]  /*10c20*/  IADD3 R114, R46, -UR27, R19 ;  /* 0x8000001b2e727c10 */ /* 0x000fe4000fffe013 */
[----:B------:R-:W0:Y:S03]  /*10c30*/  MUFU.TANH R190, R190 ;  /* 0x000000be00be7308 */ /* 0x000e260000002400 */
[C---:B------:R-:W-:Y:S02]  /*10c40*/  VIADD R110, R114.reuse, UR29 ;  /* 0x0000001d726e7c36 */ /* 0x040fe40008000000 */
[----:B------:R-:W-:-:S03]  /*10c50*/  VIADD R114, R114, UR7 ;  /* 0x0000000772727c36 */ /* 0x000fc60008000000 */
[----:B------:R-:W0:Y:S01]  /*10c60*/  MUFU.TANH R189, R189 ;  /* 0x000000bd00bd7308 */ /* 0x000e220000002400 */
[--C-:B-----5:R-:W-:Y:S02]  /*10c70*/  IMAD.IADD R115, R110, 0x1, R47.reuse ;  /* 0x000000016e737824 */ /* 0x120fe400078e022f */
[----:B------:R-:W-:-:S05]  /*10c80*/  IMAD.IADD R116, R114, 0x1, R47 ;  /* 0x0000000172747824 */ /* 0x000fca00078e022f */
        /* <DEDUP_REMOVED lines=12> */
[----:B-----5:R-:W-:-:S06]  /*10d50*/  FMUL.FTZ R99, R0, R119 ;  /* 0x0000007700637220 */ /* 0x020fcc0000410000 */
[----:B------:R-:W0:Y:S01]  /*10d60*/  MUFU.TANH R99, R99 ;  /* 0x0000006300637308 */ /* 0x000e220000002400 */
[----:B-1234-:R-:W-:Y:S05]  /*10d70*/  @P2 BRA `(.L_x_6984) ;  /* 0x0000000000582947 */ /* 0x01efea0003800000 */
        /* <DEDUP_REMOVED lines=13> */
.L_x_6986:
[----:B------:R-:W-:-:S05]  /*10e50*/  IMAD.U32 R118, RZ, RZ, UR26 ;  /* 0x0000001aff767e24 */ /* 0x000fca000f8e00ff */
[----:B------:R-:W-:-:S13]  /*10e60*/  ISETP.NE.AND P2, PT, R118, 0x1, PT ;  /* 0x000000017600780c */ /* 0x000fda0003f45270 */
[----:B------:R-:W1:Y:S02]  /*10e70*/  @P2 LDC.64 R46, c[0x0][0x9e8] ;  /* 0x00027a00ff2e2b82 */ /* 0x000e640000000a00 */
[----:B-1----:R-:W-:-:S05]  /*10e80*/  @P2 IMAD.HI.U32 R46, R117, R46, RZ ;  /* 0x0000002e752e2227 */ /* 0x002fca00078e00ff */
[----:B------:R-:W-:-:S07]  /*10e90*/  @P2 SHF.R.U32.HI R117, RZ, R47, R46 ;  /* 0x0000002fff752219 */ /* 0x000fce000001162e */
.L_x_6987:
[----:B------:R-:W-:Y:S05]  /*10ea0*/  BSYNC B0 ;  /* 0x0000000000007941 */ /* 0x000fea0003800000 */
.L_x_6985:
[----:B------:R-:W-:-:S05]  /*10eb0*/  IMAD R117, R117, R118, R112 ;  /* 0x0000007675757224 */ /* 0x000fca00078e0270 */
[----:B------:R-:W-:Y:S02]  /*10ec0*/  VIADDMNMX R115, R117, R118, R115, PT ;  /* 0x0000007675737246 */ /* 0x000fe40003800173 */
[----:B------:R-:W-:-:S07]  /*10ed0*/  VIMNMX R116, R116, R117, !PT ;  /* 0x0000007574747248 */ /* 0x000fce0007fe0100 */
.L_x_6984:
        /* <DEDUP_REMOVED lines=18> */
[----:B0-----:R-:W-:Y:S02]  /*11000*/  FSEL R22, R22, -INF , !P3 ;  /* 0xff80000016167808 */ /* 0x001fe40005800000 */
        /* <DEDUP_REMOVED lines=60> */
[----:B------:R-:W-:Y:S01]  /*113d0*/  ISETP.GT.AND P3, PT, R116, 0x38, !P4 ;  /* 0x000000387400780c */ /* 0x000fe20006764270 */
[----:B------:R-:W0:Y:S03]  /*113e0*/  SHFL.IDX PT, R43, R113, 0x1, 0x1c1f ;  /* 0x003c1f00712b7f89 */ /* 0x000e2600000e0000 */
        /* <DEDUP_REMOVED lines=8> */
[----:B------:R-:W-:Y:S01]  /*11470*/  ISETP.GE.AND P4, PT, R109, 0x41, PT ;  /* 0x000000416d00780c */ /* 0x000fe20003f86270 */
[----:B0-----:R-:W-:Y:S01]  /*11480*/  IMAD.IADD R110, R110, 0x1, R43 ;  /* 0x000000016e6e7824 */ /* 0x001fe200078e022b */
        /* <DEDUP_REMOVED lines=187> */
[----:B------:R-:W-:-:S12]  /*12040*/  IMAD.IADD R109, R114, 0x1, R43 ;  /* 0x00000001726d7824 */ /* 0x000fd800078e022b */
[----:B------:R-:W-:Y:S02]  /*12050*/  @P6 LOP3.LUT R2, R2, 0x800, RZ, 0xfc, !PT ;  /* 0x0000080002026812 */ /* 0x000fe400078efcff */
[----:B------:R-:W-:-:S04]  /*12060*/  ISETP.GT.AND P6, PT, R116, 0xb9, !P6 ;  /* 0x000000b97400780c */ /* 0x000fc800077c4270 */
[----:B------:R-:W-:-:S04]  /*12070*/  ISETP.LT.OR P6, PT, R115, 0xba, P6 ;  /* 0x000000ba7300780c */ /* 0x000fc800037c1670 */
[----:B------:R-:W-:Y:S02]  /*12080*/  FSEL R111, R111, -INF , !P6 ;  /* 0xff8000006f6f7808 */ /* 0x000fe40007000000 */
[----:B------:R-:W-:-:S13]  /*12090*/  PLOP3.LUT P6, PT, PT, PT, UP1, 0x40, 0x0 ;  /* 0x000000000000781c */ /* 0x000fda0003fce818 */
        /* <DEDUP_REMOVED lines=14> */
.L_x_6990:
[----:B------:R-:W-:-:S05]  /*12180*/  IMAD.U32 R115, RZ, RZ, UR26 ;  /* 0x0000001aff737e24 */ /* 0x000fca000f8e00ff */
[----:B------:R-:W-:-:S13]  /*12190*/  ISETP.NE.AND P6, PT, R115, 0x1, PT ;  /* 0x000000017300780c */ /* 0x000fda0003fc5270 */
[----:B------:R-:W0:Y:S02]  /*121a0*/  @P6 LDC.64 R42, c[0x0][0x9e8] ;  /* 0x00027a00ff2a6b82 */ /* 0x000e240000000a00 */
[----:B0-----:R-:W-:-:S05]  /*121b0*/  @P6 IMAD.HI.U32 R42, R113, R42, RZ ;  /* 0x0000002a712a6227 */ /* 0x001fca00078e00ff */
[----:B------:R-:W-:-:S07]  /*121c0*/  @P6 SHF.R.U32.HI R113, RZ, R43, R42 ;  /* 0x0000002bff716219 */ /* 0x000fce000001162a */
.L_x_6991:
[----:B------:R-:W-:Y:S05]  /*121d0*/  BSYNC B0 ;  /* 0x0000000000007941 */ /* 0x000fea0003800000 */
.L_x_6989:
[----:B------:R-:W-:-:S05]  /*121e0*/  IMAD R112, R113, R115, R112 ;  /* 0x0000007371707224 */ /* 0x000fca00078e0270 */
[----:B------:R-:W-:Y:S02]  /*121f0*/  VIADDMNMX R110, R112, R115, R110, PT ;  /* 0x00000073706e7246 */ /* 0x000fe4000380016e */
[----:B------:R-:W-:-:S07]  /*12200*/  VIMNMX R109, R109, R112, !PT ;  /* 0x000000706d6d7248 */ /* 0x000fce0007fe0100 */
.L_x_6988:
        /* <DEDUP_REMOVED lines=126> */
[----:B------:R-:W-:Y:S02]  /*129f0*/  ISETP.LT.OR P3, PT, R110, 0xb1, P3 ;  /* 0x000000b16e00780c */ /* 0x000fe40001f61670 */
[C---:B------:R-:W-:Y:S02]  /*12a00*/  ISETP.GT.AND P2, PT, R109.reuse, 0x49, !P2 ;  /* 0x000000496d00780c */ /* 0x040fe40005744270 */
[----:B------:R-:W-:-:S02]  /*12a10*/  ISETP.GT.AND P5, PT, R109, 0xb8, !P5 ;  /* 0x000000b86d00780c */ /* 0x000fc40006fa4270 */
        /* <DEDUP_REMOVED lines=16> */
[----:B------:R-:W-:Y:S02]  /*12b20*/  LOP3.LUT P2, RZ, R16, 0x2000000, RZ, 0xc0, !PT ;  /* 0x0200000010ff7812 */ /* 0x000fe4000784c0ff */
[----:B------:R-:W-:Y:S02]  /*12b30*/  FSEL R98, R98, -INF , !P5 ;  /* 0xff80000062627808 */ /* 0x000fe40006800000 */
[----:B------:R-:W-:-:S04]  /*12b40*/  ISETP.GT.AND P2, PT, R109, 0x58, !P2 ;  /* 0x000000586d00780c */ /* 0x000fc80005744270 */
[----:B------:R-:W-:Y:S02]  /*12b50*/  ISETP.LT.OR P2, PT, R110, 0x59, P2 ;  /* 0x000000596e00780c */ /* 0x000fe40001741670 */
[----:B0-----:R-:W-:Y:S02]  /*12b60*/  FMNMX.FTZ R10, R43, R10, !PT ;  /* 0x0000000a2b0a7209 */ /* 0x001fe40007810000 */
        /* <DEDUP_REMOVED lines=85> */
[C---:B------:R-:W-:Y:S02]  /*130c0*/  ISETP.GT.AND P2, PT, R109.reuse, RZ, !P6 ;  /* 0x000000ff6d00720c */ /* 0x040fe40007744270 */
[----:B------:R-:W-:Y:S02]  /*130d0*/  LOP3.LUT P6, RZ, R2, 0x800, RZ, 0xc0, !PT ;  /* 0x0000080002ff7812 */ /* 0x000fe400078cc0ff */
[----:B------:R-:W-:Y:S02]  /*130e0*/  ISETP.LT.OR P2, PT, R110, 0x1, P2 ;  /* 0x000000016e00780c */ /* 0x000fe40001741670 */
[----:B------:R-:W-:Y:S02]  /*130f0*/  ISETP.GT.AND P6, PT, R109, 0xb9, !P6 ;  /* 0x000000b96d00780c */ /* 0x000fe400077c4270 */
[----:B------:R-:W-:Y:S01]  /*13100*/  FSEL R113, R11, -INF , !P2 ;  /* 0xff8000000b717808 */ /* 0x000fe20005000000 */
[----:B------:R-:W-:-:S01]  /*13110*/  FFMA.FTZ R11, R10, R115, -8 ;  /* 0xc10000000a0b7423 */ /* 0x000fc20000010073 */
[----:B------:R-:W-:-:S02]  /*13120*/  FSETP.NEU.FTZ.AND P2, PT, R10, -INF , PT ;  /* 0xff8000000a00780b */ /* 0x000fc40003f5d000 */
[----:B------:R-:W-:Y:S02]  /*13130*/  FMNMX.FTZ R115, R113, R14, !PT ;  /* 0x0000000e71737209 */ /* 0x000fe40007810000 */
[----:B------:R-:W-:Y:S02]  /*13140*/  FSEL R11, R11, RZ, P2 ;  /* 0x000000ff0b0b7208 */ /* 0x000fe40001000000 */
[----:B------:R-:W-:Y:S02]  /*13150*/  FMNMX.FTZ R112, R20, R115, !PT ;  /* 0x0000007314707209 */ /* 0x000fe40007810000 */
[----:B------:R-:W-:Y:S01]  /*13160*/  ISETP.LT.OR P6, PT, R110, 0xba, P6 ;  /* 0x000000ba6e00780c */ /* 0x000fe200037c1670 */
[----:B------:R-:W-:-:S01]  /*13170*/  FFMA.FTZ R43, R46, UR8, -R11 ;  /* 0x000000082e2b7c23 */ /* 0x000fc2000801080b */
[--C-:B------:R-:W-:Y:S01]  /*13180*/  FFMA.FTZ R46, R47, UR8, -R11.reuse ;  /* 0x000000082f2e7c23 */ /* 0x100fe2000801080b */
[----:B------:R-:W-:Y:S01]  /*13190*/  FMNMX.FTZ R47, R23, R112, !PT ;  /* 0x00000070172f7209 */ /* 0x000fe20007810000 */
[--C-:B------:R-:W-:Y:S01]  /*131a0*/  FFMA.FTZ R114, R49, UR8, -R11.reuse ;  /* 0x0000000831727c23 */ /* 0x100fe2000801080b */
[----:B------:R-:W-:-:S01]  /*131b0*/  FFMA.FTZ R115, R53, UR8, -R11 ;  /* 0x0000000835737c23 */ /* 0x000fc2000801080b */
[----:B------:R-:W-:Y:S01]  /*131c0*/  FSEL R99, R99, -INF , !P6 ;  /* 0xff80000063637808 */ /* 0x000fe20007000000 */
        /* <DEDUP_REMOVED lines=51> */
[----:B------:R0:W-:Y:S02]  /*13500*/  MUFU.EX2 R57, R115 ;  /* 0x0000007300397308 */ /* 0x0001e40000000800 */
[----:B------:R-:W-:-:S04]  /*13510*/  FMNMX.FTZ R61, R51, R112, !PT ;  /* 0x00000070333d7209 */ /* 0x000fc80007810000 */
[----:B------:R-:W-:Y:S02]  /*13520*/  FMNMX.FTZ R112, R52, R61, !PT ;  /* 0x0000003d34707209 */ /* 0x000fe40007810000 */
[----:B------:R-:W-:Y:S01]  /*13530*/  MUFU.EX2 R42, R42 ;  /* 0x0000002a002a7308 */ /* 0x000fe20000000800 */
[----:B0-----:R-:W-:-:S01]  /*13540*/  FFMA.FTZ R115, R69, UR8, -R11 ;  /* 0x0000000845737c23 */ /* 0x001fc2000801080b */
[----:B------:R-:W-:-:S04]  /*13550*/  FMNMX.FTZ R61, R55, R112, !PT ;  /* 0x00000070373d7209 */ /* 0x000fc80007810000 */
[----:B------:R-:W-:Y:S02]  /*13560*/  FMNMX.FTZ R112, R56, R61, !PT ;  /* 0x0000003d38707209 */ /* 0x000fe40007810000 */
        /* <DEDUP_REMOVED lines=17> */
[----:B------:R-:W-:Y:S02]  /*13680*/  MUFU.EX2 R22, R22 ;  /* 0x0000001600167308 */ /* 0x000fe40000000800 */
[----:B------:R-:W-:-:S04]  /*13690*/  FMNMX.FTZ R73, R79, R112, !PT ;  /* 0x000000704f497209 */ /* 0x000fc80007810000 */
[----:B------:R-:W-:Y:S02]  /*136a0*/  FMNMX.FTZ R77, R80, R73, !PT ;  /* 0x00000049504d7209 */ /* 0x000fe40007810000 */
[----:B------:R1:W-:Y:S02]  /*136b0*/  MUFU.EX2 R73, R115 ;  /* 0x0000007300497308 */ /* 0x0003e40000000800 */
[----:B------:R-:W-:-:S04]  /*136c0*/  FMNMX.FTZ R112, R84, R77, !PT ;  /* 0x0000004d54707209 */ /* 0x000fc80007810000 */
[----:B------:R-:W-:Y:S02]  /*136d0*/  FMNMX.FTZ R77, R85, R112, !PT ;  /* 0x00000070554d7209 */ /* 0x000fe40007810000 */
[----:B------:R-:W-:Y:S02]  /*136e0*/  MUFU.EX2 R25, R25 ;  /* 0x0000001900197308 */ /* 0x000fe40000000800 */
[----:B------:R-:W-:Y:S01]  /*136f0*/  FMNMX.FTZ R112, R86, R77, !PT ;  /* 0x0000004d56707209 */ /* 0x000fe20007810000 */
[----:B------:R-:W-:-:S03]  /*13700*/  FFMA.FTZ R77, R81, UR8, -R11 ;  /* 0x00000008514d7c23 */ /* 0x000fc6000801080b */
[----:B------:R-:W-:Y:S02]  /*13710*/  FMNMX.FTZ R81, R87, R112, !PT ;  /* 0x0000007057517209 */ /* 0x000fe40007810000 */
[----:B------:R-:W-:Y:S02]  /*13720*/  MUFU.EX2 R26, R26 ;  /* 0x0000001a001a7308 */ /* 0x000fe40000000800 */
        /* <DEDUP_REMOVED lines=10> */
[----:B0-----:R-:W-:Y:S01]  /*137d0*/  FMNMX.FTZ R114, R94, R83, !PT ;  /* 0x000000535e727209 */ /* 0x001fe20007810000 */
        /* <DEDUP_REMOVED lines=8> */
[----:B-1----:R-:W-:Y:S01]  /*13860*/  FMNMX.FTZ R115, R99, R114, !PT ;  /* 0x0000007263737209 */ /* 0x002fe20007810000 */
[----:B------:R-:W-:-:S01]  /*13870*/  FFMA.FTZ R114, R191, UR8, -R11 ;  /* 0x00000008bf727c23 */ /* 0x000fc2000801080b */
[----:B------:R-:W-:Y:S03]  /*13880*/  MUFU.EX2 R40, R40 ;  /* 0x0000002800287308 */ /* 0x000fe60000000800 */
[----:B------:R-:W0:Y:S05]  /*13890*/  SHFL.BFLY PT, R116, R115, 0x2, 0x1f ;  /* 0x0c401f0073747f89 */ /* 0x000e2a00000e0000 */
[----:B------:R-:W-:Y:S08]  /*138a0*/  MUFU.EX2 R43, R43 ;  /* 0x0000002b002b7308 */ /* 0x000ff00000000800 */
[----:B------:R-:W-:Y:S08]  /*138b0*/  MUFU.EX2 R46, R46 ;  /* 0x0000002e002e7308 */ /* 0x000ff00000000800 */
[----:B------:R-:W-:Y:S01]  /*138c0*/  MUFU.EX2 R50, R50 ;  /* 0x0000003200327308 */ /* 0x000fe20000000800 */
[----:B0-----:R-:W-:Y:S01]  /*138d0*/  FMNMX.FTZ R116, R115, R116, !PT ;  /* 0x0000007473747209 */ /* 0x001fe20007810000 */
[----:B------:R-:W-:Y:S01]  /*138e0*/  FFMA.FTZ R115, R108, UR8, -R11 ;  /* 0x000000086c737c23 */ /* 0x000fe2000801080b */
[----:B------:R-:W-:-:S03]  /*138f0*/  FSEL R108, R10, RZ, P2 ;  /* 0x000000ff0a6c7208 */ /* 0x000fc60001000000 */
[----:B------:R-:W0:Y:S02]  /*13900*/  SHFL.BFLY PT, R117, R116, 0x1, 0x1f ;  /* 0x0c201f0074757f89 */ /* 0x000e2400000e0000 */
[----:B------:R-:W-:Y:S01]  /*13910*/  MUFU.EX2 R54, R54 ;  /* 0x0000003600367308 */ /* 0x000fe20000000800 */
[----:B------:R-:W-:-:S04]  /*13920*/  FADD.FTZ R13, -R108, R13 ;  /* 0x0000000d6c0d7221 */ /* 0x000fc80000010100 */
[----:B------:R-:W-:-:S03]  /*13930*/  FMUL.FTZ R111, R13, UR8 ;  /* 0x000000080d6f7c20 */ /* 0x000fc60008410000 */
[----:B------:R-:W-:Y:S08]  /*13940*/  MUFU.EX2 R108, R118 ;  /* 0x00000076006c7308 */ /* 0x000ff00000000800 */
[----:B------:R-:W1:Y:S01]  /*13950*/  MUFU.EX2 R111, R111 ;  /* 0x0000006f006f7308 */ /* 0x000e620000000800 */
[----:B0-----:R-:W-:Y:S01]  /*13960*/  FMNMX.FTZ R11, R116, R117, !PT ;  /* 0x00000075740b7209 */ /* 0x001fe20007810000 */
[----:B------:R-:W-:-:S06]  /*13970*/  IMAD.U32 R116, RZ, RZ, UR8 ;  /* 0x00000008ff747e24 */ /* 0x000fcc000f8e00ff */
[----:B------:R-:W-:Y:S01]  /*13980*/  MUFU.EX2 R58, R58 ;  /* 0x0000003a003a7308 */ /* 0x000fe20000000800 */
[C---:B------:R-:W-:Y:S01]  /*13990*/  FSETP.NEU.FTZ.AND P2, PT, R11.reuse, -INF , PT ;  /* 0xff8000000b00780b */ /* 0x040fe20003f5d000 */
[----:B------:R-:W-:-:S03]  /*139a0*/  FFMA.FTZ R116, R11, R116, -8 ;  /* 0xc10000000b747423 */ /* 0x000fc60000010074 */
[----:B------:R-:W-:Y:S02]  /*139b0*/  FSEL R117, R11, RZ, P2 ;  /* 0x000000ff0b757208 */ /* 0x000fe40001000000 */
[----:B------:R-:W-:Y:S01]  /*139c0*/  FSEL R13, R116, RZ, P2 ;  /* 0x000000ff740d7208 */ /* 0x000fe20001000000 */
[----:B-1----:R-:W-:Y:S01]  /*139d0*/  FFMA.FTZ R184, R111, R5, R42 ;  /* 0x000000056fb87223 */ /* 0x002fe2000001002a */
[----:B------:R-:W-:Y:S01]  /*139e0*/  MUFU.EX2 R62, R62 ;  /* 0x0000003e003e7308 */ /* 0x000fe20000000800 */
[----:B------:R-:W-:-:S02]  /*139f0*/  FADD.FTZ R117, -R117, R14 ;  /* 0x0000000e75757221 */ /* 0x000fc40000010100 */
[--C-:B------:R-:W-:Y:S01]  /*13a00*/  FFMA.FTZ R113, R113, UR8, -R13.reuse ;  /* 0x0000000871717c23 */ /* 0x100fe2000801080d */
[----:B------:R-:W-:-:S01]  /*13a10*/  FFMA.FTZ R20, R20, UR8, -R13 ;  /* 0x0000000814147c23 */ /* 0x000fc2000801080d */
[----:B------:R-:W-:Y:S01]  /*13a20*/  FMUL.FTZ R116, R117, UR8 ;  /* 0x0000000875747c20 */ /* 0x000fe20008410000 */
        /* <DEDUP_REMOVED lines=41> */
[--C-:B------:R-:W-:Y:S01]  /*13cc0*/  FFMA.FTZ R94, R94, UR8, -R13.reuse ;  /* 0x000000085e5e7c23 */ /* 0x100fe2000801080d */
[----:B------:R-:W-:-:S01]  /*13cd0*/  FFMA.FTZ R95, R95, UR8, -R13 ;  /* 0x000000085f5f7c23 */ /* 0x000fc2000801080d */
[----:B------:R-:W1:Y:S01]  /*13ce0*/  MUFU.EX2 R27, R27 ;  /* 0x0000001b001b7308 */ /* 0x000e620000000800 */
[----:B--2---:R-:W-:-:S01]  /*13cf0*/  FADD.FTZ R117, R23, R4 ;  /* 0x0000000417757221 */ /* 0x004fc20000010000 */
[----:B------:R-:W-:Y:S01]  /*13d00*/  FADD.FTZ R4, R22, R5 ;  /* 0x0000000516047221 */ /* 0x000fe20000010000 */
[----:B------:R-:W-:-:S01]  /*13d10*/  FFMA.FTZ R97, R97, UR8, -R13 ;  /* 0x0000000861617c23 */ /* 0x000fc2000801080d */
[----:B------:R-:W-:-:S02]  /*13d20*/  FFMA.FTZ R98, R98, UR8, -R13 ;  /* 0x0000000862627c23 */ /* 0x000fc4000801080d */
[----:B------:R-:W-:-:S02]  /*13d30*/  FADD.FTZ R5, R25, R4 ;  /* 0x0000000419057221 */ /* 0x000fc40000010000 */
[----:B------:R-:W2:Y:S02]  /*13d40*/  MUFU.EX2 R28, R28 ;  /* 0x0000001c001c7308 */ /* 0x000ea40000000800 */
[----:B------:R-:W-:-:S04]  /*13d50*/  FADD.FTZ R4, R26, R5 ;  /* 0x000000051a047221 */ /* 0x000fc80000010000 */
[----:B------:R-:W-:Y:S02]  /*13d60*/  FADD.FTZ R5, R29, R4 ;  /* 0x000000041d057221 */ /* 0x000fe40000010000 */
[----:B------:R-:W3:Y:S02]  /*13d70*/  MUFU.EX2 R31, R31 ;  /* 0x0000001f001f7308 */ /* 0x000ee40000000800 */
[----:B------:R-:W-:-:S04]  /*13d80*/  FADD.FTZ R4, R30, R5 ;  /* 0x000000051e047221 */ /* 0x000fc80000010000 */
[----:B------:R-:W-:Y:S02]  /*13d90*/  FADD.FTZ R5, R33, R4 ;  /* 0x0000000421057221 */ /* 0x000fe40000010000 */
[----:B------:R-:W4:Y:S02]  /*13da0*/  MUFU.EX2 R32, R32 ;  /* 0x0000002000207308 */ /* 0x000f240000000800 */
[----:B------:R-:W-:-:S04]  /*13db0*/  FADD.FTZ R4, R34, R5 ;  /* 0x0000000522047221 */ /* 0x000fc80000010000 */
[----:B------:R-:W-:Y:S02]  /*13dc0*/  FADD.FTZ R5, R39, R4 ;  /* 0x0000000427057221 */ /* 0x000fe40000010000 */
[----:B------:R0:W-:Y:S02]  /*13dd0*/  MUFU.EX2 R14, R118 ;  /* 0x00000076000e7308 */ /* 0x0001e40000000800 */
[----:B------:R-:W-:-:S04]  /*13de0*/  FADD.FTZ R4, R40, R5 ;  /* 0x0000000528047221 */ /* 0x000fc80000010000 */
[----:B------:R-:W-:Y:S02]  /*13df0*/  FADD.FTZ R5, R43, R4 ;  /* 0x000000042b057221 */ /* 0x000fe40000010000 */
[----:B------:R-:W5:Y:S01]  /*13e00*/  MUFU.EX2 R35, R35 ;  /* 0x0000002300237308 */ /* 0x000f620000000800 */
[----:B0-----:R-:W-:-:S01]  /*13e10*/  FADD.FTZ R118, R24, R117 ;  /* 0x0000007518767221 */ /* 0x001fc20000010000 */
[----:B------:R-:W-:-:S03]  /*13e20*/  FADD.FTZ R4, R46, R5 ;  /* 0x000000052e047221 */ /* 0x000fc60000010000 */
[----:B-1----:R-:W-:Y:S01]  /*13e30*/  FADD.FTZ R75, R27, R118 ;  /* 0x000000761b4b7221 */ /* 0x002fe20000010000 */
[----:B------:R-:W-:-:S02]  /*13e40*/  FADD.FTZ R5, R47, R4 ;  /* 0x000000042f057221 */ /* 0x000fc40000010000 */
[----:B------:R-:W0:Y:S01]  /*13e50*/  MUFU.EX2 R36, R36 ;  /* 0x0000002400247308 */ /* 0x000e220000000800 */
[----:B--2---:R-:W-:-:S01]  /*13e60*/  FADD.FTZ R118, R28, R75 ;  /* 0x0000004b1c767221 */ /* 0x004fc20000010000 */
[--C-:B------:R-:W-:Y:S01]  /*13e70*/  FFMA.FTZ R75, R76, UR8, -R13.reuse ;  /* 0x000000084c4b7c23 */ /* 0x100fe2000801080d */
[----:B------:R-:W-:-:S01]  /*13e80*/  FFMA.FTZ R76, R79, UR8, -R13 ;  /* 0x000000084f4c7c23 */ /* 0x000fc2000801080d */
[----:B------:R-:W-:Y:S01]  /*13e90*/  FADD.FTZ R4, R50, R5 ;  /* 0x0000000532047221 */ /* 0x000fe20000010000 */
[----:B---3--:R-:W-:-:S03]  /*13ea0*/  FADD.FTZ R117, R31, R118 ;  /* 0x000000761f757221 */ /* 0x008fc60000010000 */
[----:B------:R-:W1:Y:S01]  /*13eb0*/  MUFU.EX2 R37, R37 ;  /* 0x0000002500257308 */ /* 0x000e620000000800 */
[----:B----4-:R-:W-:-:S01]  /*13ec0*/  FADD.FTZ R118, R32, R117 ;  /* 0x0000007520767221 */ /* 0x010fc20000010000 */
[----:B------:R-:W-:-:S03]  /*13ed0*/  FADD.FTZ R5, R49, R4 ;  /* 0x0000000431057221 */ /* 0x000fc60000010000 */
[----:B-----5:R-:W-:Y:S01]  /*13ee0*/  FADD.FTZ R79, R35, R118 ;  /* 0x00000076234f7221 */ /* 0x020fe20000010000 */
[----:B------:R-:W-:-:S02]  /*13ef0*/  FADD.FTZ R4, R54, R5 ;  /* 0x0000000536047221 */ /* 0x000fc40000010000 */
[----:B------:R-:W2:Y:S01]  /*13f00*/  MUFU.EX2 R38, R38 ;  /* 0x0000002600267308 */ /* 0x000ea20000000800 */
[----:B0-----:R-:W-:-:S01]  /*13f10*/  FADD.FTZ R118, R36, R79 ;  /* 0x0000004f24767221 */ /* 0x001fc20000010000 */
[--C-:B------:R-:W-:Y:S01]  /*13f20*/  FFMA.FTZ R79, R80, UR8, -R13.reuse ;  /* 0x00000008504f7c23 */ /* 0x100fe2000801080d */
[----:B------:R-:W-:-:S01]  /*13f30*/  FFMA.FTZ R80, R84, UR8, -R13 ;  /* 0x0000000854507c23 */ /* 0x000fc2000801080d */
[----:B------:R-:W-:-:S04]  /*13f40*/  FADD.FTZ R5, R53, R4 ;  /* 0x0000000435057221 */ /* 0x000fc80000010000 */
        /* <DEDUP_REMOVED lines=23> */
[--C-:B------:R-:W-:Y:S01]  /*140c0*/  FFMA.FTZ R86, R88, UR8, -R13.reuse ;  /* 0x0000000858567c23 */ /* 0x100fe2000801080d */
[----:B------:R-:W-:-:S05]  /*140d0*/  FFMA.FTZ R88, R90, UR8, -R13 ;  /* 0x000000085a587c23 */ /* 0x000fca000801080d */
        /* <DEDUP_REMOVED lines=8> */
[----:B-1----:R-:W-:-:S04]  /*14160*/  FADD.FTZ R118, R64, R5 ;  /* 0x0000000540767221 */ /* 0x002fc80000010000 */
[----:B------:R-:W-:-:S03]  /*14170*/  FADD.FTZ R117, R63, R118 ;  /* 0x000000763f757221 */ /* 0x000fc60000010000 */
[----:B------:R-:W1:Y:S01]  /*14180*/  MUFU.EX2 R70, R70 ;  /* 0x0000004600467308 */ /* 0x000e620000000800 */
[----:B--2---:R-:W-:-:S07]  /*14190*/  FADD.FTZ R5, R65, R4 ;  /* 0x0000000441057221 */ /* 0x004fce0000010000 */
[----:B------:R-:W2:Y:S01]  /*141a0*/  MUFU.EX2 R67, R67 ;  /* 0x0000004300437308 */ /* 0x000ea20000000800 */
[----:B0-----:R-:W-:-:S07]  /*141b0*/  FADD.FTZ R4, R66, R5 ;  /* 0x0000000542047221 */ /* 0x001fce0000010000 */
[----:B------:R-:W0:Y:S01]  /*141c0*/  MUFU.EX2 R68, R68 ;  /* 0x0000004400447308 */ /* 0x000e220000000800 */
[----:B-1----:R-:W-:-:S04]  /*141d0*/  FADD.FTZ R90, R70, R117 ;  /* 0x00000075465a7221 */ /* 0x002fc80000010000 */
[----:B------:R-:W-:Y:S01]  /*141e0*/  FADD.FTZ R117, R69, R90 ;  /* 0x0000005a45757221 */ /* 0x000fe20000010000 */
[----:B------:R-:W-:-:S02]  /*141f0*/  FFMA.FTZ R90, R92, UR8, -R13 ;  /* 0x000000085c5a7c23 */ /* 0x000fc4000801080d */
        /* <DEDUP_REMOVED lines=33> */
[--C-:B------:R-:W-:Y:S01]  /*14410*/  FFMA.FTZ R92, R96, UR8, -R13.reuse ;  /* 0x00000008605c7c23 */ /* 0x100fe2000801080d */
[----:B------:R-:W-:-:S05]  /*14420*/  FFMA.FTZ R13, R99, UR8, -R13 ;  /* 0x00000008630d7c23 */ /* 0x000fca000801080d */
        /* <DEDUP_REMOVED lines=48> */
[----:B------:R-:W-:Y:S01]  /*14730*/  FADD.FTZ R5, R108, R5 ;  /* 0x000000056c057221 */ /* 0x000fe20000010000 */
[----:B0-----:R-:W-:-:S04]  /*14740*/  FADD.FTZ R4, R185, R4 ;  /* 0x00000004b9047221 */ /* 0x001fc80000010000 */
[----:B-1----:R-:W-:Y:S01]  /*14750*/  FADD.FTZ R4, R13, R4 ;  /* 0x000000040d047221 */ /* 0x002fe20000010000 */
[----:B------:R-:W-:Y:S06]  /*14760*/  @!P0 BRA `(.L_x_6992) ;  /* 0x0000000000048947 */ /* 0x000fec0003800000 */
[----:B------:R-:W-:Y:S01]  /*14770*/  BPT.TRAP 0x1 ;  /* 0x000000040000795c */ /* 0x000fe20000300000 */
.L_x_6992:
        /* <DEDUP_REMOVED lines=123> */
.L_x_6975:
[----:B------:R-:W-:Y:S06]  /*14f30*/  BAR.ARV 0x8, 0x180 ;  /* 0x0206000000007b1d */ /* 0x000fec0000002000 */
[----:B------:R-:W-:Y:S05]  /*14f40*/  @!P0 BRA `(.L_x_6994) ;  /* 0x0000000000048947 */ /* 0x000fea0003800000 */
[----:B------:R-:W-:Y:S01]  /*14f50*/  BPT.TRAP 0x1 ;  /* 0x000000040000795c */ /* 0x000fe20000300000 */
.L_x_6994:
[----:B------:R-:W-:Y:S01]  /*14f60*/  ULEA UR9, UR24, UR44, 0x3 ;  /* 0x0000002c18097291 */ /* 0x000fe2000f8e183f */
[----:B------:R-:W-:-:S05]  /*14f70*/  IMAD.U32 R0, RZ, RZ, UR4 ;  /* 0x00000004ff007e24 */ /* 0x000fca000f8e00ff */
[----:B------:R-:W-:-:S04]  /*14f80*/  SHF.L.U32 R0, R0, 0x1f, RZ ;  /* 0x0000001f00007819 */ /* 0x000fc800000006ff */
[----:B------:R0:W1:Y:S01]  /*14f90*/  SYNCS.PHASECHK.TRANS64.TRYWAIT P1, [UR9+0x28850], R0 ;  /* 0x02885000ff0075a7 */ /* 0x0000620008020149 */
[----:B------:R-:W-:Y:S05]  /*14fa0*/  @!P0 BRA `(.L_x_6995) ;  /* 0x0000000000048947 */ /* 0x000fea0003800000 */
[----:B------:R-:W-:Y:S01]  /*14fb0*/  BPT.TRAP 0x1 ;  /* 0x000000040000795c */ /* 0x000fe20000300000 */
.L_x_6995:
[----:B-1----:R-:W-:Y:S05]  /*14fc0*/  @P1 BRA `(.L_x_6996) ;  /* 0x0000000000081947 */ /* 0x002fea0003800000 */
[----:B------:R-:W1:Y:S02]  /*14fd0*/  SYNCS.PHASECHK.TRANS64.TRYWAIT P1, [UR9+0x28850], R0 ;  /* 0x02885000ff0075a7 */ /* 0x000e640008020149 */
[----:B-1----:R-:W-:Y:S05]  /*14fe0*/  @!P1 BRA `(.L_x_6997) ;  /* 0x00000070003c9947 */ /* 0x002fea0003800000 */
.L_x_6996:
        /* <DEDUP_REMOVED lines=14> */
[----:B------:R-:W-:Y:S01]  /*150d0*/  UMOV UR6, UR24 ;  /* 0x0000001800067c82 */ /* 0x000fe20008000000 */
[----:B------:R-:W-:-:S05]  /*150e0*/  @UP0 USHF.R.S32.HI UR14, URZ, 0x1f, UR37 ;  /* 0x0000001f3f0e0899 */ /* 0x000fca0008011425 */
[----:B------:R-:W-:Y:S01]  /*150f0*/  QGMMA.64x128x32.F32.E4M3.E4M3 R120, R204, gdesc[UR4], R120, gsb0 ;  /* 0x01e00004cc787df3 */ /* 0x000fe20008000878 */
[----:B------:R-:W-:Y:S01]  /*15100*/  UMOV UR7, 0x80000020 ;  /* 0x8000002000077882 */ /* 0x000fe20000000000 */
[----:B------:R-:W-:Y:S01]  /*15110*/  UMOV UR6, UR4 ;  /* 0x0000000400067c82 */ /* 0x000fe20008000000 */
[----:B------:R-:W-:Y:S01]  /*15120*/  UIADD3 UR4, UR24, 0x200, URZ ;  /* 0x0000020018047890 */ /* 0x000fe2000fffe03f */
[----:B------:R-:W-:Y:S02]  /*15130*/  WARPGROUP.DEPBAR.LE gsb0, 0x0 ;  /* 0x00008000000079c5 */ /* 0x000fe40000010000 */
[----:B------:R-:W-:-:S06]  /*15140*/  WARPGROUP.ARRIVE ;  /* 0x00000000000079c5 */ /* 0x000fcc0000000000 */
[----:B------:R-:W-:Y:S01]  /*15150*/  QGMMA.64x128x32.F32.E4M3.E4M3 R120, R200, gdesc[UR4], R120, gsb0 ;  /* 0x01e00004c8787df3 */ /* 0x000fe20008000878 */
[----:B------:R-:W-:Y:S01]  /*15160*/  UMOV UR6, UR4 ;  /* 0x0000000400067c82 */ /* 0x000fe20008000000 */
[----:B------:R-:W-:Y:S01]  /*15170*/  UMOV UR7, 0x80000020 ;  /* 0x8000002000077882 */ /* 0x000fe20000000000 */
[----:B------:R-:W-:-:S04]  /*15180*/  @UP0 UIMAD UR4, UR38, UR12, URZ ;  /* 0x0000000c260402a4 */ /* 0x000fc8000f8e023f */
[----:B------:R-:W-:Y:S01]  /*15190*/  @UP0 UIMAD UR4, UR36, UR13, UR4 ;  /* 0x0000000d240402a4 */ /* 0x000fe2000f8e0204 */
[----:B------:R-:W-:Y:S02]  /*151a0*/  WARPGROUP.DEPBAR.LE gsb0, 0x0 ;  /* 0x00008000000079c5 */ /* 0x000fe40000010000 */
[----:B------:R-:W-:-:S06]  /*151b0*/  WARPGROUP.ARRIVE ;  /* 0x00000000000079c5 */ /* 0x000fcc0000000000 */
[----:B------:R-:W-:Y:S01]  /*151c0*/  QGMMA.64x128x32.F32.E4M3.E4M3 R120, R196, gdesc[UR4], R120, gsb0 ;  /* 0x01e00004c4787df3 */ /* 0x000fe20008000878 */
[----:B------:R-:W-:-:S03]  /*151d0*/  @UP0 UIMAD.WIDE.U32 UR6, UR36, UR12, URZ ;  /* 0x0000000c240602a5 */ /* 0x000fc6000f8e003f */
[----:B------:R-:W-:Y:S01]  /*151e0*/  @UP0 ULDC.64 UR12, c[0x0][0x9d0] ;  /* 0x00027400000c0ab9 */ /* 0x000fe20000000a00 */
[----:B------:R-:W-:Y:S02]  /*151f0*/  @UP0 UIADD3 UR7, UR7, UR4, URZ ;  /* 0x0000000407070290 */ /* 0x000fe4000fffe03f */
[----:B------:R-:W-:Y:S02]  /*15200*/  @UP0 UIMAD UR4, UR14, UR12, URZ ;  /* 0x0000000c0e0402a4 */ /* 0x000fe4000f8e023f */
[----:B------:R-:W-:Y:S02]  /*15210*/  @UP0 UIMAD.WIDE.U32 UR6, UR37, UR12, UR6 ;  /* 0x0000000c250602a5 */ /* 0x000fe4000f8e0006 */
[----:B------:R-:W-:Y:S02]  /*15220*/  @UP0 UIMAD UR4, UR37, UR13, UR4 ;  /* 0x0000000d250402a4 */ /* 0x000fe4000f8e0204 */
[----:B------:R-:W-:Y:S02]  /*15230*/  @UP0 ULEA UR10, UP1, UR6, UR10, 0x2 ;  /* 0x0000000a060a0291 */ /* 0x000fe4000f82103f */
[----:B------:R-:W-:-:S04]  /*15240*/  @UP0 UIADD3 UR4, UR7, UR4, URZ ;  /* 0x0000000407040290 */ /* 0x000fc8000fffe03f */
[----:B------:R-:W-:Y:S01]  /*15250*/  @UP0 ULEA.HI.X UR11, UR6, UR11, UR4, 0x2, UP1 ;  /* 0x0000000b060b0291 */ /* 0x000fe200088f1404 */
[----:B------:R-:W-:Y:S01]  /*15260*/  IMAD.U32 R2, RZ, RZ, UR10 ;  /* 0x0000000aff027e24 */ /* 0x000fe2000f8e00ff */
[----:B------:R-:W-:Y:S01]  /*15270*/  UIADD3 UR4, UR24, 0x202, URZ ;  /* 0x0000020218047890 */ /* 0x000fe2000fffe03f */
[----:B------:R-:W-:-:S03]  /*15280*/  UMOV UR7, 0x80000020 ;  /* 0x8000002000077882 */ /* 0x000fc60000000000 */
[----:B-1----:R-:W-:-:S03]  /*15290*/  IMAD.U32 R3, RZ, RZ, UR11 ;  /* 0x0000000bff037e24 */ /* 0x002fc6000f8e00ff */
[----:B------:R-:W-:Y:S02]  /*152a0*/  UMOV UR6, UR4 ;  /* 0x0000000400067c82 */ /* 0x000fe40008000000 */
[----:B------:R1:W2:Y:S01]  /*152b0*/  @P1 LDG.E R6, desc[UR42][R2.64] ;  /* 0x0000002a02061981 */ /* 0x0002a2000c1e1900 */
[----:B------:R-:W-:Y:S01]  /*152c0*/  UIADD3 UR4, UR24, 0x400, URZ ;  /* 0x0000040018047890 */ /* 0x000fe2000fffe03f */
[----:B------:R-:W-:Y:S02]  /*152d0*/  WARPGROUP.DEPBAR.LE gsb0, 0x0 ;  /* 0x00008000000079c5 */ /* 0x000fe40000010000 */
[----:B------:R-:W-:-:S06]  /*152e0*/  WARPGROUP.ARRIVE ;  /* 0x00000000000079c5 */ /* 0x000fcc0000000000 */
[----:B------:R-:W-:Y:S01]  /*152f0*/  QGMMA.64x128x32.F32.E4M3.E4M3 R120, R192, gdesc[UR4], R120, gsb0 ;  /* 0x01e00004c0787df3 */ /* 0x000fe20008000878 */
[----:B------:R-:W-:Y:S01]  /*15300*/  UMOV UR6, UR4 ;  /* 0x0000000400067c82 */ /* 0x000fe20008000000 */
[----:B------:R-:W-:Y:S01]  /*15310*/  UMOV UR7, 0x80000020 ;  /* 0x8000002000077882 */ /* 0x000fe20000000000 */
[----:B------:R-:W-:Y:S01]  /*15320*/  UIADD3 UR24, UR24, 0x402, URZ ;  /* 0x0000040218187890 */ /* 0x000fe2000fffe03f */
[----:B0-----:R-:W0:Y:S04]  /*15330*/  SHFL.BFLY PT, R0, R5, 0x2, 0x1f ;  /* 0x0c401f0005007f89 */ /* 0x001e2800000e0000 */
[----:B------:R-:W3:Y:S01]  /*15340*/  SHFL.BFLY PT, R7, R4, 0x2, 0x1f ;  /* 0x0c401f0004077f89 */ /* 0x000ee200000e0000 */
[----:B------:R-:W-:Y:S02]  /*15350*/  WARPGROUP.DEPBAR.LE gsb0, 0x0 ;  /* 0x00008000000079c5 */ /* 0x000fe40000010000 */
[----:B------:R-:W-:-:S06]  /*15360*/  WARPGROUP.ARRIVE ;  /* 0x00000000000079c5 */ /* 0x000fcc0000000000 */
[----:B------:R-:W-:Y:S01]  /*15370*/  QGMMA.64x128x32.F32.E4M3.E4M3 R120, R188, gdesc[UR4], R120, gsb0 ;  /* 0x01e00004bc787df3 */ /* 0x000fe20008000878 */
[----:B------:R-:W-:Y:S01]  /*15380*/  UMOV UR6, UR24 ;  /* 0x0000001800067c82 */ /* 0x000fe20008000000 */
[----:B------:R-:W-:Y:S01]  /*15390*/  UMOV UR7, 0x80000020 ;  /* 0x8000002000077882 */ /* 0x000fe20000000000 */
[----:B0-----:R-:W-:Y:S01]  /*153a0*/  FADD.FTZ R0, R0, R5 ;  /* 0x0000000500007221 */ /* 0x001fe20000010000 */
[----:B---3--:R-:W-:-:S04]  /*153b0*/  FADD.FTZ R7, R7, R4 ;  /* 0x0000000407077221 */ /* 0x008fc80000010000 */
[----:B-1----:R-:W0:Y:S04]  /*153c0*/  SHFL.BFLY PT, R3, R0, 0x1, 0x1f ;  /* 0x0c201f0000037f89 */ /* 0x002e2800000e0000 */
[----:B------:R-:W1:Y:S01]  /*153d0*/  SHFL.BFLY PT, R2, R7, 0x1, 0x1f ;  /* 0x0c201f0007027f89 */ /* 0x000e6200000e0000 */
[----:B0-----:R-:W-:Y:S01]  /*153e0*/  FADD.FTZ R9, R0, R3 ;  /* 0x0000000300097221 */ /* 0x001fe20000010000 */
        /* <DEDUP_REMOVED lines=31> */
.L_x_6998:
        /* <DEDUP_REMOVED lines=68> */
.L_x_6924:
[----:B------:R-:W-:Y:S05]  /*15a20*/  @P0 BRA `(.L_x_6999) ;  /* 0x00000020006c0947 */ /* 0x000fea0003800000 */
[----:B------:R-:W0:Y:S01]  /*15a30*/  S2R R9, SR_TID.X ;  /* 0x0000000000097919 */ /* 0x000e220000002100 */
[----:B------:R-:W-:Y:S01]  /*15a40*/  ULDC.64 UR4, c[0x4][0xa8] ;  /* 0x01002a0000047ab9 */ /* 0x000fe20000000a00 */
[----:B------:R-:W1:Y:S01]  /*15a50*/  LDC R84, c[0x0][0xbe8] ;  /* 0x0002fa00ff547b82 */ /* 0x000e620000000800 */
[----:B------:R-:W-:Y:S01]  /*15a60*/  ULDC.64 UR8, c[0x0][0xbd0] ;  /* 0x0002f40000087ab9 */ /* 0x000fe20000000a00 */
[----:B------:R-:W2:Y:S01]  /*15a70*/  S2R R73, SR_CTAID.X ;  /* 0x0000000000497919 */ /* 0x000ea20000002500 */
[----:B------:R-:W-:Y:S01]  /*15a80*/  USHF.R.S32.HI UR7, URZ, 0x1f, UR37 ;  /* 0x0000001f3f077899 */ /* 0x000fe20008011425 */
[----:B------:R-:W-:-:S04]  /*15a90*/  ULDC.64 UR10, c[0x0][0xb38] ;  /* 0x0002ce00000a7ab9 */ /* 0x000fc80000000a00 */
[----:B------:R-:W3:Y:S08]  /*15aa0*/  LDC.64 R86, c[0x0][0xbd8] ;  /* 0x0002f600ff567b82 */ /* 0x000ef00000000a00 */
[----:B------:R-:W4:Y:S08]  /*15ab0*/  LDC R83, c[0x0][0xc50] ;  /* 0x00031400ff537b82 */ /* 0x000f300000000800 */
[----:B------:R-:W5:Y:S01]  /*15ac0*/  LDC.64 R88, c[0x0][0xb40] ;  /* 0x0002d000ff587b82 */ /* 0x000f620000000a00 */
[----:B0-----:R-:W-:-:S05]  /*15ad0*/  IMAD.SHL.U32 R4, R9, 0x4, RZ ;  /* 0x0000000409047824 */ /* 0x001fca00078e00ff */
[----:B------:R-:W-:Y:S02]  /*15ae0*/  LOP3.LUT R4, R4, 0xc, RZ, 0xc0, !PT ;  /* 0x0000000c04047812 */ /* 0x000fe400078ec0ff */
[----:B------:R-:W-:Y:S02]  /*15af0*/  BAR.SYNC.DEFER_BLOCKING 0x1, 0x100 ;  /* 0x0044000000007b1d */ /* 0x000fe40000010000 */
[----:B------:R-:W-:-:S05]  /*15b00*/  IADD3 R4, P0, R4, UR4, RZ ;  /* 0x0000000404047c10 */ /* 0x000fca000ff1e0ff */
[----:B------:R-:W-:-:S06]  /*15b10*/  IMAD.X R5, RZ, RZ, UR5, P0 ;  /* 0x00000005ff057e24 */ /* 0x000fcc00080e06ff */
[----:B------:R0:W3:Y:S01]  /*15b20*/  LDG.E.CONSTANT R5, desc[UR42][R4.64] ;  /* 0x0000002a04057981 */ /* 0x0000e2000c1e9900 */
[C---:B------:R-:W-:Y:S01]  /*15b30*/  LOP3.LUT P0, R7, R9.reuse, 0x3, RZ, 0xc0, !PT ;  /* 0x0000000309077812 */ /* 0x040fe2000780c0ff */
[----:B------:R-:W-:Y:S01]  /*15b40*/  VIADD R9, R9, 0xffffff80 ;  /* 0xffffff8009097836 */ /* 0x000fe20000000000 */
[----:B-1----:R-:W-:Y:S01]  /*15b50*/  ISETP.NE.AND P2, PT, R84, 0x1, PT ;  /* 0x000000015400780c */ /* 0x002fe20003f45270 */
[----:B------:R-:W-:Y:S01]  /*15b60*/  UIMAD.WIDE.U32 UR4, UR37, UR8, URZ ;  /* 0x00000008250472a5 */ /* 0x000fe2000f8e003f */
[----:B------:R-:W-:Y:S01]  /*15b70*/  ISETP.EQ.OR P0, PT, R7, 0x3, !P0 ;  /* 0x000000030700780c */ /* 0x000fe20004702670 */
[----:B------:R-:W-:Y:S01]  /*15b80*/  UIMAD UR6, UR7, UR8, URZ ;  /* 0x00000008070672a4 */ /* 0x000fe2000f8e023f */
[----:B------:R-:W-:Y:S01]  /*15b90*/  BSSY B0, `(.L_x_7000) ;  /* 0x000018a000007945 */ /* 0x000fe20003800000 */
[----:B------:R-:W-:Y:S01]  /*15ba0*/  UIMAD UR8, UR7, UR10, URZ ;  /* 0x0000000a070872a4 */ /* 0x000fe2000f8e023f */
[----:B------:R-:W-:Y:S01]  /*15bb0*/  SEL R8, R3, R6, P0 ;  /* 0x0000000603087207 */ /* 0x000fe20000000000 */
[----:B------:R-:W-:Y:S01]  /*15bc0*/  UIMAD UR9, UR37, UR9, UR6 ;  /* 0x00000009250972a4 */ /* 0x000fe2000f8e0206 */
[----:B0-----:R-:W-:Y:S01]  /*15bd0*/  SHF.R.S32.HI R4, RZ, 0x1f, R9 ;  /* 0x0000001fff047819 */ /* 0x001fe20000011409 */
[----:B------:R-:W-:Y:S01]  /*15be0*/  IMAD.U32 R31, RZ, RZ, UR5 ;  /* 0x00000005ff1f7e24 */ /* 0x000fe2000f8e00ff */
[----:B------:R-:W-:Y:S01]  /*15bf0*/  SEL R7, R6, R3, P0 ;  /* 0x0000000306077207 */ /* 0x000fe20000000000 */
[----:B------:R-:W-:Y:S01]  /*15c00*/  UIADD3 UR9, UR5, UR9, URZ ;  /* 0x0000000905097290 */ /* 0x000fe2000fffe03f */
[CC--:B------:R-:W-:Y:S01]  /*15c10*/  LEA.HI R3, R4.reuse, R9.reuse, RZ, 0x7 ;  /* 0x0000000904037211 */ /* 0x0c0fe200078f38ff */
[----:B------:R-:W0:Y:S01]  /*15c20*/  @P2 LDC R81, c[0x0][0xbf0] ;  /* 0x0002fc00ff512b82 */ /* 0x000e220000000800 */
[----:B------:R-:W-:Y:S01]  /*15c30*/  LEA.HI R4, R4, R9, RZ, 0x2 ;  /* 0x0000000904047211 */ /* 0x000fe200078f10ff */
[----:B------:R-:W-:Y:S01]  /*15c40*/  UIMAD.WIDE.U32 UR6, UR37, UR10, URZ ;  /* 0x0000000a250672a5 */ /* 0x000fe2000f8e003f */
[----:B------:R-:W-:Y:S01]  /*15c50*/  LOP3.LUT R30, R3, 0xffffff80, RZ, 0xc0, !PT ;  /* 0xffffff80031e7812 */ /* 0x000fe200078ec0ff */
[----:B------:R-:W-:Y:S01]  /*15c60*/  IMAD.U32 R31, RZ, RZ, UR9 ;  /* 0x00000009ff1f7e24 */ /* 0x000fe2000f8e00ff */
[----:B------:R-:W-:Y:S01]  /*15c70*/  LOP3.LUT R36, R4, 0xfffffffc, RZ, 0xc0, !PT ;  /* 0xfffffffc04247812 */ /* 0x000fe200078ec0ff */
[----:B------:R-:W-:Y:S01]  /*15c80*/  UIMAD UR8, UR37, UR11, UR8 ;  /* 0x0000000b250872a4 */ /* 0x000fe2000f8e0208 */
[----:B------:R-:W-:Y:S01]  /*15c90*/  SEL R12, R122, R123, P0 ;  /* 0x0000007b7a0c7207 */ /* 0x000fe20000000000 */
[C---:B------:R-:W-:Y:S01]  /*15ca0*/  IMAD.IADD R68, R9.reuse, 0x1, -R30 ;  /* 0x0000000109447824 */ /* 0x040fe200078e0a1e */
[----:B------:R-:W-:Y:S01]  /*15cb0*/  SHF.R.S32.HI R30, RZ, 0x7, R3 ;  /* 0x00000007ff1e7819 */ /* 0x000fe20000011403 */
[----:B------:R-:W-:Y:S01]  /*15cc0*/  IMAD.IADD R9, R9, 0x1, -R36 ;  /* 0x0000000109097824 */ /* 0x000fe200078e0a24 */
[----:B------:R-:W-:Y:S01]  /*15cd0*/  SEL R6, R182, R183, P0 ;  /* 0x000000b7b6067207 */ /* 0x000fe20000000000 */
[----:B------:R-:W1:Y:S01]  /*15ce0*/  @P2 LDC R90, c[0x0][0xbec] ;  /* 0x0002fb00ff5a2b82 */ /* 0x000e620000000800 */
[----:B------:R-:W-:Y:S01]  /*15cf0*/  SHF.R.S32.HI R11, RZ, 0x1f, R68 ;  /* 0x0000001fff0b7819 */ /* 0x000fe20000011444 */
[----:B------:R-:W-:Y:S01]  /*15d00*/  UIADD3 UR8, UR7, UR8, URZ ;  /* 0x0000000807087290 */ /* 0x000fe2000fffe03f */
[----:B------:R-:W-:Y:S01]  /*15d10*/  LEA.HI R3, R3, R30, RZ, 0x1 ;  /* 0x0000001e03037211 */ /* 0x000fe200078f08ff */
[----:B------:R-:W-:Y:S01]  /*15d20*/  IMAD.U32 R37, RZ, RZ, UR7 ;  /* 0x00000007ff257e24 */ /* 0x000fe2000f8e00ff */
[CC--:B------:R-:W-:Y:S01]  /*15d30*/  LEA.HI R13, R11.reuse, R68.reuse, RZ, 0x2 ;  /* 0x000000440b0d7211 */ /* 0x0c0fe200078f10ff */
[----:B------:R-:W-:Y:S01]  /*15d40*/  IMAD.U32 R36, RZ, RZ, UR6 ;  /* 0x00000006ff247e24 */ /* 0x000fe2000f8e00ff */
[----:B------:R-:W-:Y:S01]  /*15d50*/  LEA.HI R11, R11, R68, RZ, 0x5 ;  /* 0x000000440b0b7211 */ /* 0x000fe200078f28ff */
[----:B------:R-:W0:Y:S01]  /*15d60*/  @P2 LDC R85, c[0x0][0xbf0] ;  /* 0x0002fc00ff552b82 */ /* 0x000e220000000800 */
[--C-:B------:R-:W-:Y:S01]  /*15d70*/  SHF.R.S32.HI R4, RZ, 0x2, R13.reuse ;  /* 0x00000002ff047819 */ /* 0x100fe2000001140d */
[----:B------:R-:W-:Y:S01]  /*15d80*/  IMAD.U32 R37, RZ, RZ, UR8 ;  /* 0x00000008ff257e24 */ /* 0x000fe2000f8e00ff */
[----:B------:R-:W-:Y:S01]  /*15d90*/  SHF.R.S32.HI R17, RZ, 0x1f, R13 ;  /* 0x0000001fff117819 */ /* 0x000fe2000001140d */
[----:B------:R-:W-:Y:S01]  /*15da0*/  ULDC.64 UR6, c[0x0][0xb48] ;  /* 0x0002d20000067ab9 */ /* 0x000fe20000000a00 */
[----:B------:R-:W-:Y:S01]  /*15db0*/  LOP3.LUT R3, R3, 0x3fffffe, RZ, 0xc0, !PT ;  /* 0x03fffffe03037812 */ /* 0x000fe200078ec0ff */
[----:B-----5:R-:W-:Y:S01]  /*15dc0*/  IMAD.WIDE.U32 R36, R88, UR36, R36 ;  /* 0x0000002458247c25 */ /* 0x020fe2000f8e0024 */
[----:B------:R-:W-:Y:S01]  /*15dd0*/  LEA.HI R17, R17, R4, RZ, 0x3 ;  /* 0x0000000411117211 */ /* 0x000fe200078f18ff */
[----:B------:R-:W-:Y:S01]  /*15de0*/  ULDC.64 UR8, c[0x0][0xb28] ;  /* 0x0002ca0000087ab9 */ /* 0x000fe20000000a00 */
[----:B------:R-:W-:Y:S01]  /*15df0*/  SHF.R.S32.HI R11, RZ, 0x5, R11 ;  /* 0x00000005ff0b7819 */ /* 0x000fe2000001140b */
[----:B------:R-:W-:Y:S01]  /*15e00*/  IMAD.IADD R3, R30, 0x1, -R3 ;  /* 0x000000011e037824 */ /* 0x000fe200078e0a03 */
[----:B------:R-:W-:Y:S01]  /*15e10*/  LOP3.LUT R17, R17, 0xfffffff8, RZ, 0xc0, !PT ;  /* 0xfffffff811117812 */ /* 0x000fe200078ec0ff */
[----:B------:R-:W-:Y:S01]  /*15e20*/  IMAD.U32 R30, RZ, RZ, UR4 ;  /* 0x00000004ff1e7e24 */ /* 0x000fe2000f8e00ff */
[----:B------:R-:W-:Y:S01]  /*15e30*/  SEL R183, R183, R182, P0 ;  /* 0x000000b6b7b77207 */ /* 0x000fe20000000000 */
[----:B------:R-:W4:Y:S01]  /*15e40*/  S2UR UR4, SR_CTAID.Y ;  /* 0x00000000000479c3 */ /* 0x000f220000002600 */
[----:B------:R-:W-:Y:S01]  /*15e50*/  SEL R76, R124, R125, P0 ;  /* 0x0000007d7c4c7207 */ /* 0x000fe20000000000 */
[----:B------:R-:W-:Y:S01]  /*15e60*/  IMAD.IADD R4, R4, 0x1, -R17 ;  /* 0x0000000104047824 */ /* 0x000fe200078e0a11 */
[----:B------:R-:W-:-:S02]  /*15e70*/  LEA.HI R17, R9, R9, RZ, 0x1 ;  /* 0x0000000909117211 */ /* 0x000fc400078f08ff */
[----:B------:R-:W-:Y:S01]  /*15e80*/  SEL R10, R134, R135, P0 ;  /* 0x00000087860a7207 */ /* 0x000fe20000000000 */
[----:B------:R-:W-:Y:S01]  /*15e90*/  IMAD R4, R11, 0x10, R4 ;  /* 0x000000100b047824 */ /* 0x000fe200078e0204 */
[----:B------:R-:W-:Y:S02]  /*15ea0*/  LOP3.LUT R70, R17, 0x1ffffffe, RZ, 0xc0, !PT ;  /* 0x1ffffffe11467812 */ /* 0x000fe400078ec0ff */
[----:B------:R-:W-:Y:S01]  /*15eb0*/  SEL R125, R125, R124, P0 ;  /* 0x0000007c7d7d7207 */ /* 0x000fe20000000000 */
[----:B------:R-:W-:Y:S01]  /*15ec0*/  IMAD R3, R3, 0x40, R4 ;  /* 0x0000004003037824 */ /* 0x000fe200078e0204 */
[----:B------:R-:W-:Y:S01]  /*15ed0*/  SEL R14, R128, R129, P0 ;  /* 0x00000081800e7207 */ /* 0x000fe20000000000 */
[----:B------:R-:W-:Y:S01]  /*15ee0*/  IMAD.IADD R70, R9, 0x1, -R70 ;  /* 0x0000000109467824 */ /* 0x000fe200078e0a46 */
[----:B------:R-:W-:Y:S02]  /*15ef0*/  SEL R15, R129, R128, P0 ;  /* 0x00000080810f7207 */ /* 0x000fe40000000000 */
[----:B------:R-:W-:Y:S01]  /*15f00*/  SEL R20, R136, R137, P0 ;  /* 0x0000008988147207 */ /* 0x000fe20000000000 */
[--C-:B------:R-:W-:Y:S01]  /*15f10*/  IMAD R4, R70, 0x8, R3.reuse ;  /* 0x0000000846047824 */ /* 0x100fe200078e0203 */
[----:B------:R-:W-:Y:S01]  /*15f20*/  SEL R21, R137, R136, P0 ;  /* 0x0000008889157207 */ /* 0x000fe20000000000 */
[C---:B--2---:R-:W-:Y:S01]  /*15f30*/  IMAD R70, R73.reuse, 0x80, R3 ;  /* 0x0000008049467824 */ /* 0x044fe200078e0203 */
[----:B------:R-:W-:Y:S01]  /*15f40*/  SEL R74, R132, R133, P0 ;  /* 0x00000085844a7207 */ /* 0x000fe20000000000 */
[----:B------:R-:W-:Y:S01]  /*15f50*/  IMAD R73, R73, 0x80, R4 ;  /* 0x0000008049497824 */ /* 0x000fe200078e0204 */
[----:B------:R-:W-:-:S02]  /*15f60*/  SEL R28, R152, R153, P0 ;  /* 0x00000099981c7207 */ /* 0x000fc40000000000 */
[----:B------:R-:W-:Y:S01]  /*15f70*/  SEL R29, R153, R152, P0 ;  /* 0x00000098991d7207 */ /* 0x000fe20000000000 */
[----:B-1----:R-:W-:Y:S01]  /*15f80*/  @P2 IMAD.HI.U32 R90, R73, R90, RZ ;  /* 0x0000005a495a2227 */ /* 0x002fe200078e00ff */
[----:B------:R-:W-:Y:S02]  /*15f90*/  SEL R16, R126, R127, P0 ;  /* 0x0000007f7e107207 */ /* 0x000fe40000000000 */
[----:B------:R-:W-:Y:S02]  /*15fa0*/  LOP3.LUT R13, R13, 0x7ffffffc, RZ, 0xc0, !PT ;  /* 0x7ffffffc0d0d7812 */ /* 0x000fe400078ec0ff */
        /* <DEDUP_REMOVED lines=50> */
[----:B---3--:R1:W-:Y:S04]  /*162d0*/  SHFL.IDX PT, R77, R12, R5, 0x1c1f ;  /* 0x001c1f050c4d7589 */ /* 0x0083e800000e0000 */
        /* <DEDUP_REMOVED lines=16> */
[----:B-1----:R-:W1:Y:S03]  /*163e0*/  @P2 LDC R74, c[0x0][0xbec] ;  /* 0x0002fb00ff4a2b82 */ /* 0x002e660000000800 */
[----:B------:R-:W2:Y:S04]  /*163f0*/  SHFL.IDX PT, R16, R133, R12, 0x1c1f ;  /* 0x001c1f0c85107589 */ /* 0x000ea800000e0000 */
[----:B------:R-:W-:Y:S04]  /*16400*/  SHFL.IDX PT, R29, R29, R12, 0x1c1f ;  /* 0x001c1f0c1d1d7589 */ /* 0x000fe800000e0000 */
[----:B------:R-:W-:Y:S04]  /*16410*/  SHFL.IDX PT, R17, R72, R5, 0x1c1f ;  /* 0x001c1f0548117589 */ /* 0x000fe800000e0000 */
[----:B------:R-:W-:Y:S04]  /*16420*/  SHFL.IDX PT, R53, R32, R5, 0x1c1f ;  /* 0x001c1f0520357589 */ /* 0x000fe800000e0000 */
[----:B------:R-:W-:Y:S04]  /*16430*/  SHFL.IDX PT, R18, R141, R12, 0x1c1f ;  /* 0x001c1f0c8d127589 */ /* 0x000fe800000e0000 */
[----:B------:R-:W-:Y:S04]  /*16440*/  SHFL.IDX PT, R22, R22, R5, 0x1c1f ;  /* 0x001c1f0516167589 */ /* 0x000fe800000e0000 */
[----:B------:R-:W-:Y:S01]  /*16450*/  SHFL.IDX PT, R25, R52, R5, 0x1c1f ;  /* 0x001c1f0534197589 */ /* 0x000fe200000e0000 */
[----:B--2---:R-:W-:-:S03]  /*16460*/  SEL R11, R13, R16, P0 ;  /* 0x000000100d0b7207 */ /* 0x004fc60000000000 */
[----:B------:R-:W-:Y:S04]  /*16470*/  SHFL.IDX PT, R19, R19, R12, 0x1c1f ;  /* 0x001c1f0c13137589 */ /* 0x000fe800000e0000 */
[----:B------:R-:W2:Y:S04]  /*16480*/  SHFL.IDX PT, R32, R157, R12, 0x1c1f ;  /* 0x001c1f0c9d207589 */ /* 0x000ea800000e0000 */
[----:B------:R-:W-:Y:S04]  /*16490*/  SHFL.IDX PT, R71, R24, R5, 0x1c1f ;  /* 0x001c1f0518477589 */ /* 0x000fe800000e0000 */
[----:B------:R-:W-:Y:S04]  /*164a0*/  SHFL.IDX PT, R23, R62, R5, 0x1c1f ;  /* 0x001c1f053e177589 */ /* 0x000fe800000e0000 */
[----:B------:R-:W-:Y:S04]  /*164b0*/  SHFL.IDX PT, R24, R149, R12, 0x1c1f ;  /* 0x001c1f0c95187589 */ /* 0x000fe800000e0000 */
[----:B------:R-:W-:Y:S04]  /*164c0*/  SHFL.IDX PT, R42, R42, R5, 0x1c1f ;  /* 0x001c1f052a2a7589 */ /* 0x000fe800000e0000 */
[----:B------:R-:W3:Y:S04]  /*164d0*/  SHFL.IDX PT, R45, R45, R12, 0x1c1f ;  /* 0x001c1f0c2d2d7589 */ /* 0x000ee800000e0000 */
[----:B------:R-:W-:Y:S01]  /*164e0*/  SHFL.IDX PT, R56, R56, R5, 0x1c1f ;  /* 0x001c1f0538387589 */ /* 0x000fe200000e0000 */
[----:B--2---:R-:W-:-:S03]  /*164f0*/  SEL R27, R25, R32, P0 ;  /* 0x00000020191b7207 */ /* 0x004fc60000000000 */
[----:B------:R-:W2:Y:S04]  /*16500*/  SHFL.IDX PT, R57, R57, R12, 0x1c1f ;  /* 0x001c1f0c39397589 */ /* 0x000ea800000e0000 */
[----:B------:R-:W-:Y:S04]  /*16510*/  SHFL.IDX PT, R33, R44, R5, 0x1c1f ;  /* 0x001c1f052c217589 */ /* 0x000fe800000e0000 */
[----:B------:R-:W5:Y:S04]  /*16520*/  SHFL.IDX PT, R52, R165, R12, 0x1c1f ;  /* 0x001c1f0ca5347589 */ /* 0x000f6800000e0000 */
        /* <DEDUP_REMOVED lines=11> */
[----:B------:R0:W-:Y:S04]  /*165e0*/  SHFL.IDX PT, R34, R34, R5, 0x1c1f ;  /* 0x001c1f0522227589 */ /* 0x0001e800000e0000 */
[----:B------:R-:W1:Y:S01]  /*165f0*/  SHFL.IDX PT, R62, R173, R12, 0x1c1f ;  /* 0x001c1f0cad3e7589 */ /* 0x000e6200000e0000 */
[----:B----4-:R-:W-:-:S03]  /*16600*/  SEL R26, R28, R29, P0 ;  /* 0x0000001d1c1a7207 */ /* 0x010fc60000000000 */
[----:B------:R-:W-:Y:S01]  /*16610*/  SHFL.IDX PT, R76, R181, R12, 0x1c1f ;  /* 0x001c1f0cb54c7589 */ /* 0x000fe200000e0000 */
[----:B------:R-:W-:Y:S02]  /*16620*/  SEL R28, R29, R28, P0 ;  /* 0x0000001c1d1c7207 */ /* 0x000fe40000000000 */
[----:B0-----:R-:W-:Y:S01]  /*16630*/  SEL R5, R3, R6, P0 ;  /* 0x0000000603057207 */ /* 0x001fe20000000000 */
[----:B------:R-:W0:Y:S01]  /*16640*/  SHFL.IDX PT, R72, R177, R12, 0x1c1f ;  /* 0x001c1f0cb1487589 */ /* 0x000e2200000e0000 */
        /* <DEDUP_REMOVED lines=15> */
[----:B------:R-:W-:Y:S01]  /*16740*/  IMAD R32, R86, UR38, RZ ;  /* 0x0000002656207c24 */ /* 0x000fe2000f8e02ff */
[----:B---3--:R-:W-:-:S02]  /*16750*/  SEL R16, R42, R45, P0 ;  /* 0x0000002d2a107207 */ /* 0x008fc40000000000 */
[----:B------:R-:W-:Y:S01]  /*16760*/  SHFL.IDX PT, R69, R69, R12, 0x1c1f ;  /* 0x001c1f0c45457589 */ /* 0x000fe200000e0000 */
[----:B------:R-:W-:Y:S01]  /*16770*/  IMAD R75, R87, UR36, R32 ;  /* 0x00000024574b7c24 */ /* 0x000fe2000f8e0220 */
[----:B--2---:R-:W-:Y:S02]  /*16780*/  SEL R32, R57, R56, P0 ;  /* 0x0000003839207207 */ /* 0x004fe40000000000 */
[----:B------:R-:W-:Y:S01]  /*16790*/  SHFL.IDX PT, R61, R61, R12, 0x1c1f ;  /* 0x001c1f0c3d3d7589 */ /* 0x000fe200000e0000 */
[----:B-----5:R-:W-:-:S03]  /*167a0*/  SEL R25, R52, R33, P0 ;  /* 0x0000002134197207 */ /* 0x020fc60000000000 */
[----:B------:R-:W-:Y:S04]  /*167b0*/  SHFL.IDX PT, R65, R65, R12, 0x1c1f ;  /* 0x001c1f0c41417589 */ /* 0x000fe800000e0000 */
        /* <DEDUP_REMOVED lines=18> */
[----:B------:R-:W-:Y:S01]  /*168e0*/  IMAD R56, RZ, RZ, -UR37 ;  /* 0x80000025ff387e24 */ /* 0x000fe2000f8e02ff */
[----:B-1----:R-:W-:Y:S01]  /*168f0*/  SEL R31, R53, R62, P0 ;  /* 0x0000003e351f7207 */ /* 0x002fe20000000000 */
[----:B------:R-:W-:Y:S01]  /*16900*/  @P2 IMAD.HI.U32 R42, R73, R74, RZ ;  /* 0x0000004a492a2227 */ /* 0x000fe200078e00ff */
[----:B------:R-:W-:-:S03]  /*16910*/  SEL R33, R62, R53, P0 ;  /* 0x000000353e217207 */ /* 0x000fc60000000000 */
[----:B------:R-:W-:Y:S01]  /*16920*/  IMAD R83, R83, R56, UR4 ;  /* 0x0000000453537e24 */ /* 0x000fe2000f8e0238 */
[----:B------:R-:W-:Y:S01]  /*16930*/  ULDC.64 UR4, c[0x0][0xbe0] ;  /* 0x0002f80000047ab9 */ /* 0x000fe20000000a00 */
[----:B------:R-:W-:Y:S02]  /*16940*/  IMAD R52, R88, UR38, RZ ;  /* 0x0000002658347c24 */ /* 0x000fe4000f8e02ff */
[----:B------:R-:W-:Y:S01]  /*16950*/  IMAD.MOV.U32 R57, RZ, RZ, R73 ;  /* 0x000000ffff397224 */ /* 0x000fe200078e0049 */
[----:B------:R-:W-:Y:S01]  /*16960*/  @P2 SHF.R.U32.HI R57, RZ, R81, R42 ;  /* 0x00000051ff392219 */ /* 0x000fe2000001162a */
[----:B------:R-:W-:Y:S01]  /*16970*/  IMAD R53, R89, UR36, R52 ;  /* 0x0000002459357c24 */ /* 0x000fe2000f8e0234 */
[----:B------:R-:W-:Y:S01]  /*16980*/  SHF.R.S32.HI R42, RZ, 0x1f, R83 ;  /* 0x0000001fff2a7819 */ /* 0x000fe20000011453 */
[----:B------:R-:W-:Y:S02]  /*16990*/  IMAD.IADD R45, R45, 0x1, R75 ;  /* 0x000000012d2d7824 */ /* 0x000fe400078e024b */
[----:B------:R-:W-:-:S02]  /*169a0*/  IMAD.IADD R53, R37, 0x1, R53 ;  /* 0x0000000125357824 */ /* 0x000fc400078e0235 */
[C---:B------:R-:W-:Y:S02]  /*169b0*/  IMAD R37, R42.reuse, UR4, RZ ;  /* 0x000000042a257c24 */ /* 0x040fe4000f8e02ff */
[----:B------:R-:W-:Y:S02]  /*169c0*/  IMAD.MOV.U32 R52, RZ, RZ, R36 ;  /* 0x000000ffff347224 */ /* 0x000fe400078e0024 */
[C---:B------:R-:W-:Y:S02]  /*169d0*/  IMAD R56, R83.reuse, UR5, R37 ;  /* 0x0000000553387c24 */ /* 0x040fe4000f8e0225 */
[----:B------:R-:W-:Y:S01]  /*169e0*/  IMAD.MOV.U32 R75, RZ, RZ, R73 ;  /* 0x000000ffff4b7224 */ /* 0x000fe200078e0049 */
[----:B------:R-:W-:Y:S01]  /*169f0*/  @P2 SHF.R.U32.HI R75, RZ, R85, R90 ;  /* 0x00000055ff4b2219 */ /* 0x000fe2000001165a */
        /* <DEDUP_REMOVED lines=11> */
[----:B------:R-:W-:Y:S01]  /*16ab0*/  IMAD.MOV R57, RZ, RZ, -R75 ;  /* 0x000000ffff397224 */ /* 0x000fe200078e0a4b */
[----:B0-----:R-:W-:Y:S01]  /*16ac0*/  SEL R56, R72, R63, P0 ;  /* 0x0000003f48387207 */ /* 0x001fe20000000000 */
[----:B------:R-:W-:-:S02]  /*16ad0*/  IMAD R42, R42, UR4, RZ ;  /* 0x000000042a2a7c24 */ /* 0x000fc4000f8e02ff */
[C-C-:B------:R-:W-:Y:S02]  /*16ae0*/  IMAD R53, R84.reuse, R52, R73.reuse ;  /* 0x0000003454357224 */ /* 0x140fe400078e0249 */
[----:B------:R-:W-:Y:S02]  /*16af0*/  IMAD R57, R84, R57, R73 ;  /* 0x0000003954397224 */ /* 0x000fe400078e0249 */
[----:B------:R-:W-:Y:S01]  /*16b00*/  IMAD R73, R75, UR5, R42 ;  /* 0x000000054b497c24 */ /* 0x000fe2000f8e022a */
[----:B------:R-:W-:Y:S01]  /*16b10*/  SHF.R.S32.HI R42, RZ, 0x1f, R53 ;  /* 0x0000001fff2a7819 */ /* 0x000fe20000011435 */
[----:B------:R-:W-:Y:S01]  /*16b20*/  IMAD.IADD R45, R45, 0x1, R81 ;  /* 0x000000012d2d7824 */ /* 0x000fe200078e0251 */
[----:B------:R-:W-:Y:S01]  /*16b30*/  SHF.R.S32.HI R52, RZ, 0x1f, R57 ;  /* 0x0000001fff347819 */ /* 0x000fe20000011439 */
[----:B------:R-:W0:Y:S01]  /*16b40*/  S2UR UR5, SR_CgaCtaId ;  /* 0x00000000000579c3 */ /* 0x000e220000008800 */
        /* <DEDUP_REMOVED lines=15> */
[----:B------:R-:W-:Y:S01]  /*16c40*/  SHFL.IDX PT, R72, R83, RZ, 0x1c1f ;  /* 0x001c1fff53487589 */ /* 0x000fe200000e0000 */
[----:B------:R-:W-:Y:S01]  /*16c50*/  IMAD.IADD R37, R45, 0x1, R75 ;  /* 0x000000012d257824 */ /* 0x000fe200078e024b */
[----:B0-----:R-:W-:Y:S01]  /*16c60*/  ULEA UR4, UR5, UR4, 0x18 ;  /* 0x0000000405047291 */ /* 0x001fe2000f8ec03f */
[----:B------:R-:W-:Y:S01]  /*16c70*/  IMAD R81, R84, UR6, RZ ;  /* 0x0000000654517c24 */ /* 0x000fe2000f8e02ff */
[----:B------:R-:W-:Y:S01]  /*16c80*/  LEA.HI.X R45, R36, UR7, R53, 0x2, P2 ;  /* 0x00000007242d7c11 */ /* 0x000fe200090f1435 */
[----:B------:R-:W-:Y:S01]  /*16c90*/  SHFL.IDX PT, R74, R83, 0x1, 0x1c1f ;  /* 0x003c1f00534a7f89 */ /* 0x000fe200000e0000 */
[C---:B------:R-:W-:Y:S01]  /*16ca0*/  VIADD R84, R70.reuse, 0x8 ;  /* 0x0000000846547836 */ /* 0x040fe20000000000 */
[----:B------:R-:W-:Y:S01]  /*16cb0*/  UIADD3 UR4, UR4, 0x28820, URZ ;  /* 0x0002882004047890 */ /* 0x000fe2000fffe03f */
[-C--:B------:R-:W-:Y:S01]  /*16cc0*/  ISETP.GE.OR P2, PT, R70, R81.reuse, P1 ;  /* 0x000000514600720c */ /* 0x080fe20000f46670 */
[----:B------:R-:W0:Y:S01]  /*16cd0*/  SHFL.IDX PT, R73, R45, RZ, 0x1c1f ;  /* 0x001c1fff2d497589 */ /* 0x000e2200000e0000 */
[----:B------:R-:W-:Y:S01]  /*16ce0*/  LEA R85, P3, R44, UR8, 0x2 ;  /* 0x000000082c557c11 */ /* 0x000fe2000f8610ff */
[----:B------:R-:W-:Y:S01]  /*16cf0*/  UPRMT UR4, URZ, 0x654, UR4 ;  /* 0x000006543f047896 */ /* 0x000fe20008000004 */
[----:B------:R-:W-:Y:S01]  /*16d00*/  ISETP.GE.OR P1, PT, R84, R81, P1 ;  /* 0x000000515400720c */ /* 0x000fe20000f26670 */
[----:B------:R1:W2:Y:S01]  /*16d10*/  SHFL.IDX PT, R75, R45, 0x1, 0x1c1f ;  /* 0x003c1f002d4b7f89 */ /* 0x0002a200000e0000 */
[----:B------:R-:W-:-:S02]  /*16d20*/  LEA.HI.X R86, R44, UR9, R37, 0x2, P3 ;  /* 0x000000092c567c11 */ /* 0x000fc400098f1425 */
[----:B------:R-:W-:Y:S01]  /*16d30*/  ISETP.GE.AND P3, PT, R70, R81, PT ;  /* 0x000000514600720c */ /* 0x000fe20003f66270 */
[----:B------:R3:W3:Y:S01]  /*16d40*/  SHFL.IDX PT, R62, R85, RZ, 0x1c1f ;  /* 0x001c1fff553e7589 */ /* 0x0006e200000e0000 */
[----:B------:R-:W-:Y:S02]  /*16d50*/  SEL R53, R71, R76, P0 ;  /* 0x0000004c47357207 */ /* 0x000fe40000000000 */
[----:B------:R-:W-:Y:S01]  /*16d60*/  SYNCS.ARRIVE.TRANS64.RED.A1T0 RZ, [UR4], RZ ;  /* 0x000000ffffff79a7 */ /* 0x000fe20008100404 */
[----:B------:R0:W3:Y:S01]  /*16d70*/  SHFL.IDX PT, R63, R86, RZ, 0x1c1f ;  /* 0x001c1fff563f7589 */ /* 0x0000e200000e0000 */
[----:B------:R-:W-:Y:S01]  /*16d80*/  SEL R57, R76, R71, P0 ;  /* 0x000000474c397207 */ /* 0x000fe20000000000 */
[----:B------:R-:W-:Y:S01]  /*16d90*/  IMAD.SHL.U32 R71, R68, 0x2, RZ ;  /* 0x0000000244477824 */ /* 0x000fe200078e00ff */
[----:B----4-:R-:W-:Y:S02]  /*16da0*/  SEL R37, R43, R78, P0 ;  /* 0x0000004e2b257207 */ /* 0x010fe40000000000 */
[----:B------:R-:W-:-:S02]  /*16db0*/  SEL R44, R46, R79, P0 ;  /* 0x0000004f2e2c7207 */ /* 0x000fc40000000000 */
[----:B-1----:R-:W-:Y:S02]  /*16dc0*/  SEL R45, R47, R82, P0 ;  /* 0x000000522f2d7207 */ /* 0x002fe40000000000 */
[----:B------:R-:W-:Y:S02]  /*16dd0*/  SEL R36, R77, R80, P0 ;  /* 0x000000504d247207 */ /* 0x000fe40000000000 */
[----:B------:R-:W-:Y:S01]  /*16de0*/  SEL R42, R80, R77, P0 ;  /* 0x0000004d502a7207 */ /* 0x000fe20000000000 */
[----:B0-----:R0:W-:Y:S01]  /*16df0*/  @!P2 ST.E desc[UR42][R72.64], R0 ;  /* 0x000000004800a985 */ /* 0x0011e2000c10192a */
[----:B------:R-:W-:Y:S02]  /*16e00*/  SEL R43, R78, R43, P0 ;  /* 0x0000002b4e2b7207 */ /* 0x000fe40000000000 */
[----:B------:R-:W-:Y:S01]  /*16e10*/  SEL R46, R79, R46, P0 ;  /* 0x0000002e4f2e7207 */ /* 0x000fe20000000000 */
[----:B--2---:R0:W-:Y:S01]  /*16e20*/  @!P1 ST.E desc[UR42][R74.64], R2 ;  /* 0x000000024a009985 */ /* 0x0041e2000c10192a */
        /* <DEDUP_REMOVED lines=13> */
[C-C-:B---3--:R-:W-:Y:S02]  /*16f00*/  @!P2 IMAD.WIDE R72, R71.reuse, 0x4, R62.reuse ;  /* 0x000000044748a825 */ /* 0x148fe400078e023e */
        /* <DEDUP_REMOVED lines=12> */
[--C-:B------:R-:W-:Y:S01]  /*16fd0*/  @!P4 IMAD.WIDE R76, R77, 0x4, R62.reuse ;  /* 0x000000044d4cc825 */ /* 0x100fe200078e023e */
[----:B------:R-:W-:Y:S02]  /*16fe0*/  ISETP.GE.AND P3, PT, R0, UR4, PT ;  /* 0x0000000400007c0c */ /* 0x000fe4000bf66270 */
[----:B0-----:R-:W-:Y:S01]  /*16ff0*/  @!P1 LOP3.LUT R7, R70, 0xfffffffe, RZ, 0xc0, !PT ;  /* 0xfffffffe46079812 */ /* 0x001fe200078ec0ff */
[C---:B------:R-:W-:Y:S01]  /*17000*/  VIADD R72, R71.reuse, 0x40 ;  /* 0x0000004047487836 */ /* 0x040fe20000000000 */
[----:B------:R-:W-:Y:S01]  /*17010*/  ISETP.GE.AND P6, PT, R68, UR4, PT ;  /* 0x0000000444007c0c */ /* 0x000fe2000bfc6270 */
[----:B------:R-:W-:Y:S01]  /*17020*/  VIADD R70, R71, 0x48 ;  /* 0x0000004847467836 */ /* 0x000fe20000000000 */
[----:B------:R0:W-:Y:S01]  /*17030*/  @!P4 ST.E.64 desc[UR42][R76.64], R10 ;  /* 0x0000000a4c00c985 */ /* 0x0001e2000c101b2a */
[----:B------:R-:W-:Y:S01]  /*17040*/  @!P1 IMAD.WIDE R6, R7, 0x4, R62 ;  /* 0x0000000407069825 */ /* 0x000fe200078e023e */
[----:B------:R-:W-:-:S02]  /*17050*/  ISETP.GE.AND P4, PT, R72, UR4, PT ;  /* 0x0000000448007c0c */ /* 0x000fc4000bf86270 */
[----:B------:R-:W-:Y:S02]  /*17060*/  @!P2 LEA.HI R78, R78, R78, RZ, 0x1 ;  /* 0x0000004e4e4ea211 */ /* 0x000fe400078f08ff */
[----:B------:R2:W-:Y:S01]  /*17070*/  @!P1 ST.E.64 desc[UR42][R6.64], R14 ;  /* 0x0000000e06009985 */ /* 0x0005e2000c101b2a */
[----:B------:R-:W-:Y:S02]  /*17080*/  ISETP.GE.AND P1, PT, R70, UR4, PT ;  /* 0x0000000446007c0c */ /* 0x000fe4000bf26270 */
[----:B-1----:R-:W-:Y:S02]  /*17090*/  @!P2 LOP3.LUT R9, R78, 0xfffffffe, RZ, 0xc0, !PT ;  /* 0xfffffffe4e09a812 */ /* 0x002fe400078ec0ff */
[----:B------:R-:W-:Y:S02]  /*170a0*/  @!P6 LEA.HI R68, R68, R68, RZ, 0x1 ;  /* 0x000000444444e211 */ /* 0x000fe400078f08ff */
[----:B------:R-:W-:Y:S01]  /*170b0*/  @!P3 LEA.HI R0, R0, R0, RZ, 0x1 ;  /* 0x000000000000b211 */ /* 0x000fe200078f08ff */
[----:B------:R-:W-:Y:S01]  /*170c0*/  @!P2 IMAD.WIDE R8, R9, 0x4, R62 ;  /* 0x000000040908a825 */ /* 0x000fe200078e023e */
[----:B------:R-:W-:-:S02]  /*170d0*/  @!P6 LOP3.LUT R73, R68, 0xfffffffe, RZ, 0xc0, !PT ;  /* 0xfffffffe4449e812 */ /* 0x000fc400078ec0ff */
[----:B0-----:R-:W-:Y:S01]  /*170e0*/  @!P3 LOP3.LUT R11, R0, 0xfffffffe, RZ, 0xc0, !PT ;  /* 0xfffffffe000bb812 */ /* 0x001fe200078ec0ff */
[----:B------:R-:W-:Y:S01]  /*170f0*/  VIADD R0, R71, 0x50 ;  /* 0x0000005047007836 */ /* 0x000fe20000000000 */
[----:B------:R-:W-:Y:S01]  /*17100*/  @!P4 LEA.HI R72, R72, R72, RZ, 0x1 ;  /* 0x000000484848c211 */ /* 0x000fe200078f08ff */
[--C-:B--2---:R-:W-:Y:S01]  /*17110*/  @!P6 IMAD.WIDE R6, R73, 0x4, R62.reuse ;  /* 0x000000044906e825 */ /* 0x104fe200078e023e */
[----:B------:R-:W-:Y:S01]  /*17120*/  @!P1 LEA.HI R70, R70, R70, RZ, 0x1 ;  /* 0x0000004646469211 */ /* 0x000fe200078f08ff */
[----:B------:R0:W-:Y:S01]  /*17130*/  @!P2 ST.E.64 desc[UR42][R8.64], R12 ;  /* 0x0000000c0800a985 */ /* 0x0001e2000c101b2a */
[----:B------:R-:W-:Y:S01]  /*17140*/  @!P5 LOP3.LUT R15, R79, 0xfffffffe, RZ, 0xc0, !PT ;  /* 0xfffffffe4f0fd812 */ /* 0x000fe200078ec0ff */
[----:B------:R-:W-:Y:S01]  /*17150*/  @!P3 IMAD.WIDE R10, R11, 0x4, R62 ;  /* 0x000000040b0ab825 */ /* 0x000fe200078e023e */
[----:B------:R-:W-:-:S03]  /*17160*/  @!P4 LOP3.LUT R73, R72, 0xfffffffe, RZ, 0xc0, !PT ;  /* 0xfffffffe4849c812 */ /* 0x000fc600078ec0ff */
[--C-:B------:R-:W-:Y:S01]  /*17170*/  @!P5 IMAD.WIDE R14, R15, 0x4, R62.reuse ;  /* 0x000000040f0ed825 */ /* 0x100fe200078e023e */
[----:B------:R1:W-:Y:S04]  /*17180*/  @!P3 ST.E.64 desc[UR42][R10.64], R20 ;  /* 0x000000140a00b985 */ /* 0x0003e8000c101b2a */
[----:B------:R2:W-:Y:S01]  /*17190*/  @!P6 ST.E.64 desc[UR42][R6.64], R18 ;  /* 0x000000120600e985 */ /* 0x0005e2000c101b2a */
[----:B0-----:R-:W-:Y:S01]  /*171a0*/  @!P1 LOP3.LUT R13, R70, 0xfffffffe, RZ, 0xc0, !PT ;  /* 0xfffffffe460d9812 */ /* 0x001fe200078ec0ff */
[----:B------:R-:W-:Y:S02]  /*171b0*/  @!P4 IMAD.WIDE R8, R73, 0x4, R62 ;  /* 0x000000044908c825 */ /* 0x000fe400078e023e */
[----:B------:R-:W-:Y:S02]  /*171c0*/  @!P5 ST.E.64 desc[UR42][R14.64], R22 ;  /* 0x000000160e00d985 */ /* 0x000fe4000c101b2a */
[----:B------:R-:W-:-:S02]  /*171d0*/  VIADD R12, R71, 0x58 ;  /* 0x00000058470c7836 */ /* 0x000fc40000000000 */
[----:B------:R0:W-:Y:S01]  /*171e0*/  @!P4 ST.E.64 desc[UR42][R8.64], R26 ;  /* 0x0000001a0800c985 */ /* 0x0001e2000c101b2a */
[----:B-1----:R-:W-:Y:S02]  /*171f0*/  @!P1 IMAD.WIDE R10, R13, 0x4, R62 ;  /* 0x000000040d0a9825 */ /* 0x002fe400078e023e */
[----:B------:R-:W-:Y:S02]  /*17200*/  ISETP.GE.AND P2, PT, R12, UR4, PT ;  /* 0x000000040c007c0c */ /* 0x000fe4000bf46270 */
[C---:B------:R-:W-:Y:S01]  /*17210*/  VIADD R13, R71.reuse, 0x60 ;  /* 0x00000060470d7836 */ /* 0x040fe20000000000 */
[----:B------:R1:W-:Y:S01]  /*17220*/  @!P1 ST.E.64 desc[UR42][R10.64], R28 ;  /* 0x0000001c0a009985 */ /* 0x0003e2000c101b2a */
        /* <DEDUP_REMOVED lines=12> */
[----:B0-----:R-:W-:Y:S02]  /*172f0*/  @!P6 LEA.HI R8, R7, R7, RZ, 0x1 ;  /* 0x000000070708e211 */ /* 0x001fe400078f08ff */
[----:B------:R-:W-:Y:S02]  /*17300*/  @!P5 LEA.HI R6, R6, R6, RZ, 0x1 ;  /* 0x000000060606d211 */ /* 0x000fe400078f08ff */
[----:B------:R-:W-:-:S02]  /*17310*/  @!P1 LOP3.LUT R7, R0, 0xfffffffe, RZ, 0xc0, !PT ;  /* 0xfffffffe00079812 */ /* 0x000fc400078ec0ff */
[----:B------:R-:W-:Y:S02]  /*17320*/  @!P2 LOP3.LUT R9, R12, 0xfffffffe, RZ, 0xc0, !PT ;  /* 0xfffffffe0c09a812 */ /* 0x000fe400078ec0ff */
        /* <DEDUP_REMOVED lines=16> */
.L_x_7001:
[----:B------:R-:W-:Y:S05]  /*17430*/  BSYNC B0 ;  /* 0x0000000000007941 */ /* 0x000fea0003800000 */
.L_x_7000:
[----:B------:R-:W-:Y:S01]  /*17440*/  ISETP.GE.AND P1, PT, R84, R81, PT ;  /* 0x000000515400720c */ /* 0x000fe20003f26270 */
[----:B------:R2:W4:Y:S01]  /*17450*/  SHFL.IDX PT, R27, R86, 0x1, 0x1c1f ;  /* 0x003c1f00561b7f89 */ /* 0x00052200000e0000 */
[----:B-1----:R-:W-:Y:S02]  /*17460*/  SEL R14, R66, R69, P0 ;  /* 0x00000045420e7207 */ /* 0x002fe40000000000 */
[----:B------:R-:W-:Y:S01]  /*17470*/  SEL R15, R64, R67, P0 ;  /* 0x00000043400f7207 */ /* 0x000fe20000000000 */
[----:B------:R2:W1:Y:S01]  /*17480*/  SHFL.IDX PT, R26, R85, 0x1, 0x1c1f ;  /* 0x003c1f00551a7f89 */ /* 0x00046200000e0000 */
        /* <DEDUP_REMOVED lines=20> */
[----:B-12-4-:R-:W-:Y:S06]  /*175d0*/  @P1 BRA `(.L_x_6916) ;  /* 0x0000004400f81947 */ /* 0x016fec0003800000 */
        /* <DEDUP_REMOVED lines=39> */
[----:B------:R-:W-:Y:S01]  /*17850*/  @!P4 LOP3.LUT R29, R29, 0xfffffffe, RZ, 0xc0, !PT ;  /* 0xfffffffe1d1dc812 */ /* 0x000fe200078ec0ff */
[----:B------:R-:W-:Y:S01]  /*17860*/  VIADD R28, R71, 0x48 ;  /* 0x00000048471c7836 */ /* 0x000fe20000000000 */
[----:B------:R1:W-:Y:S01]  /*17870*/  @!P2 ST.E.64 desc[UR42][R8.64], R46 ;  /* 0x0000002e0800a985 */ /* 0x0003e2000c101b2a */
[--C-:B------:R-:W-:Y:S02]  /*17880*/  @!P5 IMAD.WIDE R12, R13, 0x4, R26.reuse ;  /* 0x000000040d0cd825 */ /* 0x100fe400078e021a */
[----:B------:R-:W-:Y:S01]  /*17890*/  @!P1 LEA.HI R0, R0, R0, RZ, 0x1 ;  /* 0x0000000000009211 */ /* 0x000fe200078f08ff */
[----:B------:R2:W-:Y:S01]  /*178a0*/  @!P3 ST.E.64 desc[UR42][R10.64], R14 ;  /* 0x0000000e0a00b985 */ /* 0x0005e2000c101b2a */
[----:B0-----:R-:W-:Y:S01]  /*178b0*/  @!P4 IMAD.WIDE R6, R29, 0x4, R26 ;  /* 0x000000041d06c825 */ /* 0x001fe200078e021a */
[----:B------:R-:W-:-:S02]  /*178c0*/  ISETP.GE.AND P2, PT, R28, UR4, PT ;  /* 0x000000041c007c0c */ /* 0x000fc4000bf46270 */
[----:B------:R0:W-:Y:S04]  /*178d0*/  @!P5 ST.E.64 desc[UR42][R12.64], R66 ;  /* 0x000000420c00d985 */ /* 0x0001e8000c101b2a */
        /* <DEDUP_REMOVED lines=48> */
.L_x_6999:
        /* <DEDUP_REMOVED lines=58> */
.L_x_6914:
        /* <DEDUP_REMOVED lines=18> */
.L_x_7002:
[----:B------:R-:W-:Y:S01]  /*180a0*/  ULDC UR8, c[0x0][0xc50] ;  /* 0x0003140000087ab9 */ /* 0x000fe20000000800 */
[----:B------:R-:W-:Y:S01]  /*180b0*/  UMOV UR36, UR7 ;  /* 0x0000000700247c82 */ /* 0x000fe20008000000 */
[----:B------:R-:W-:-:S11]  /*180c0*/  UISETP.NE.AND UP0, UPT, UR8, 0x1, UPT ;  /* 0x000000010800788c */ /* 0x000fd6000bf05270 */
[----:B------:R-:W-:Y:S01]  /*180d0*/  @UP0 ULDC UR4, c[0x0][0xc54] ;  /* 0x0003150000040ab9 */ /* 0x000fe20000000800 */
[----:B------:R-:W-:Y:S01]  /*180e0*/  @UP0 ULDC UR6, c[0x0][0xc58] ;  /* 0x0003160000060ab9 */ /* 0x000fe20000000800 */
[----:B------:R-:W-:-:S04]  /*180f0*/  UIMAD.WIDE.U32 UR4, UR7, UR4, URZ ;  /* 0x00000004070472a5 */ /* 0x000fc8000f8e003f */
[----:B------:R-:W-:-:S12]  /*18100*/  @UP0 USHF.R.U32.HI UR36, URZ, UR6, UR5 ;  /* 0x000000063f240299 */ /* 0x000fd80008011605 */
.L_x_7003:
        /* <DEDUP_REMOVED lines=41> */
.L_x_7006:
[----:B------:R-:W-:-:S11]  /*183a0*/  UISETP.NE.AND UP0, UPT, UR5, 0x1, UPT ;  /* 0x000000010500788c */ /* 0x000fd6000bf05270 */
[----:B------:R-:W-:Y:S02]  /*183b0*/  @UP0 ULDC.64 UR10, c[0x0][0x9e8] ;  /* 0x00027a00000a0ab9 */ /* 0x000fe40000000a00 */
[----:B------:R-:W-:-:S04]  /*183c0*/  UIMAD.WIDE.U32 UR8, UR7, UR10, URZ ;  /* 0x0000000a070872a5 */ /* 0x000fc8000f8e003f */
[----:B------:R-:W-:-:S12]  /*183d0*/  @UP0 USHF.R.U32.HI UR7, URZ, UR11, UR9 ;  /* 0x0000000b3f070299 */ /* 0x000fd80008011609 */
.L_x_7007:
[----:B------:R-:W-:-:S04]  /*183e0*/  UIMAD UR7, UR7, UR5, UR5 ;  /* 0x00000005070772a4 */ /* 0x000fc8000f8e0205 */
[----:B------:R-:W-:-:S04]  /*183f0*/  UISETP.LT.AND UP0, UPT, UR4, UR7, UPT ;  /* 0x000000070400728c */ /* 0x000fc8000bf01270 */
[----:B------:R-:W-:-:S12]  /*18400*/  USEL UR4, UR4, UR7, UP0 ;  /* 0x0000000704047287 */ /* 0x000fd80008000000 */
.L_x_7005:
[----:B------:R-:W-:Y:S02]  /*18410*/  UIMAD UR8, UR14, UR16, 0xbf ;  /* 0x000000bf0e0874a4 */ /* 0x000fe4000f8e0210 */
[----:B------:R-:W-:Y:S02]  /*18420*/  UIADD3 UR10, UR4, 0xbf, URZ ;  /* 0x000000bf040a7890 */ /* 0x000fe4000fffe03f */
[----:B------:R-:W-:Y:S02]  /*18430*/  UIMAD.WIDE UR8, UR8, 0x2aaaaaab, URZ ;  /* 0x2aaaaaab080878a5 */ /* 0x000fe4000f8e023f */
[----:B------:R-:W-:Y:S01]  /*18440*/  UIMAD.WIDE UR10, UR10, 0x2aaaaaab, URZ ;  /* 0x2aaaaaab0a0a78a5 */ /* 0x000fe2000f8e023f */
[----:B------:R-:W-:Y:S01]  /*18450*/  @UP1 ULDC UR12, c[0x0][0x44c] ;  /* 0x00011300000c1ab9 */ /* 0x000fe20000000800 */
[----:B------:R-:W-:Y:S02]  /*18460*/  USHF.R.U32.HI UR8, URZ, 0x1f, UR9 ;  /* 0x0000001f3f087899 */ /* 0x000fe40008011609 */
[----:B------:R-:W-:-:S02]  /*18470*/  UIMAD.WIDE.U32 UR12, UR38, UR12, URZ ;  /* 0x0000000c260c72a5 */ /* 0x000fc4000f8e003f */
[----:B------:R-:W-:Y:S01]  /*18480*/  USHF.R.U32.HI UR4, URZ, 0x1f, UR11 ;  /* 0x0000001f3f047899 */ /* 0x000fe2000801160b */
[----:B------:R-:W-:Y:S01]  /*18490*/  @UP1 ULDC UR17, c[0x0][0x450] ;  /* 0x0001140000111ab9 */ /* 0x000fe20000000800 */
[----:B------:R-:W-:Y:S01]  /*184a0*/  UMOV UR7, UR38 ;  /* 0x0000002600077c82 */ /* 0x000fe20008000000 */
[----:B------:R-:W-:Y:S02]  /*184b0*/  UIMAD UR14, UR14, UR16, -UR15 ;  /* 0x000000100e0e72a4 */ /* 0x000fe4000f8e0a0f */
[----:B------:R-:W-:Y:S02]  /*184c0*/  @UP1 USHF.R.U32.HI UR7, URZ, UR17, UR13 ;  /* 0x000000113f071299 */ /* 0x000fe4000801160d */
[----:B------:R-:W-:Y:S02]  /*184d0*/  ULEA.HI.SX32 UR8, UR9, UR8, 0x1b ;  /* 0x0000000809087291 */ /* 0x000fe4000f8fda3f */
[----:B------:R-:W-:Y:S02]  /*184e0*/  ULEA.HI.SX32 UR4, UR11, UR4, 0x1b ;  /* 0x000000040b047291 */ /* 0x000fe4000f8fda3f */
[----:B------:R-:W-:-:S02]  /*184f0*/  UIADD3 UR7, UR14, UR7, URZ ;  /* 0x000000070e077290 */ /* 0x000fc4000fffe03f */
[----:B------:R-:W-:Y:S01]  /*18500*/  UISETP.LT.AND UP0, UPT, UR8, UR4, UPT ;  /* 0x000000040800728c */ /* 0x000fe2000bf01270 */
[----:B------:R-:W-:Y:S02]  /*18510*/  ULDC UR10, c[0x0][0x9dc] ;  /* 0x00027700000a7ab9 */ /* 0x000fe40000000800 */
[----:B------:R-:W-:Y:S02]  /*18520*/  UIADD3 UR10, UR7, -UR10, URZ ;  /* 0x8000000a070a7290 */ /* 0x000fe4000fffe03f */
[----:B------:R-:W-:Y:S01]  /*18530*/  USEL UR11, UR8, UR4, UP0 ;  /* 0x00000004080b7287 */ /* 0x000fe20008000000 */
        /* <DEDUP_REMOVED lines=11> */
.L_x_7009:
[----:B------:R-:W-:-:S11]  /*185f0*/  UISETP.NE.AND UP0, UPT, UR5, 0x1, UPT ;  /* 0x000000010500788c */ /* 0x000fd6000bf05270 */
[----:B------:R-:W-:Y:S02]  /*18600*/  @UP0 ULDC.64 UR12, c[0x0][0x9e8] ;  /* 0x00027a00000c0ab9 */ /* 0x000fe40000000a00 */
[----:B------:R-:W-:-:S04]  /*18610*/  UIMAD.WIDE.U32 UR8, UR7, UR12, URZ ;  /* 0x0000000c070872a5 */ /* 0x000fc8000f8e003f */
[----:B------:R-:W-:-:S12]  /*18620*/  @UP0 USHF.R.U32.HI UR7, URZ, UR13, UR9 ;  /* 0x0000000d3f070299 */ /* 0x000fd80008011609 */
.L_x_7010:
[----:B------:R-:W-:-:S04]  /*18630*/  UIMAD UR5, UR7, UR5, URZ ;  /* 0x00000005070572a4 */ /* 0x000fc8000f8e023f */
[----:B------:R-:W-:-:S04]  /*18640*/  UISETP.LT.AND UP0, UPT, UR10, UR5, UPT ;  /* 0x000000050a00728c */ /* 0x000fc8000bf01270 */
[----:B------:R-:W-:-:S12]  /*18650*/  USEL UR10, UR10, UR5, !UP0 ;  /* 0x000000050a0a7287 */ /* 0x000fd8000c000000 */
.L_x_7008:
[----:B------:R-:W-:Y:S02]  /*18660*/  UIMAD.WIDE UR4, UR10, 0x2aaaaaab, URZ ;  /* 0x2aaaaaab0a0478a5 */ /* 0x000fe4000f8e023f */
[----:B------:R-:W-:Y:S02]  /*18670*/  USHF.R.U32.HI UR12, URZ, 0x10, UR6 ;  /* 0x000000103f0c7899 */ /* 0x000fe40008011606 */
[----:B------:R-:W-:Y:S02]  /*18680*/  USHF.R.U32.HI UR4, URZ, 0x1f, UR5 ;  /* 0x0000001f3f047899 */ /* 0x000fe40008011605 */
[----:B------:R-:W-:Y:S02]  /*18690*/  ULOP3.LUT UR40, UR6, 0xffff, URZ, 0xc0, !UPT ;  /* 0x0000ffff06287892 */ /* 0x000fe4000f8ec03f */
[----:B------:R-:W-:-:S04]  /*186a0*/  ULEA.HI.SX32 UR4, UR5, UR4, 0x1b ;  /* 0x0000000405047291 */ /* 0x000fc8000f8fda3f */
        /* <DEDUP_REMOVED lines=40> */
.L_x_7011:
[----:B------:R-:W-:Y:S01]  /*18930*/  UIMAD UR40, UR40, UR4, UR10 ;  /* 0x00000004282872a4 */ /* 0x000fe2000f8e020a */
[----:B------:R-:W-:Y:S02]  /*18940*/  IMAD.U32 R18, RZ, RZ, UR11 ;  /* 0x0000000bff127e24 */ /* 0x000fe4000f8e00ff */
[----:B------:R-:W-:Y:S02]  /*18950*/  IMAD.MOV.U32 R0, RZ, RZ, RZ ;  /* 0x000000ffff007224 */ /* 0x000fe400078e00ff */
[----:B------:R-:W-:Y:S02]  /*18960*/  IMAD.MOV.U32 R2, RZ, RZ, 0x1 ;  /* 0x00000001ff027424 */ /* 0x000fe400078e00ff */
[----:B------:R-:W-:-:S05]  /*18970*/  IMAD.U32 R3, RZ, RZ, UR40 ;  /* 0x00000028ff037e24 */ /* 0x000fca000f8e00ff */
[----:B------:R-:W-:Y:S01]  /*18980*/  VIADDMNMX R18, R3, UR4, R18, PT ;  /* 0x0000000403127c46 */ /* 0x000fe2000b800112 */
[----:B------:R-:W-:-:S03]  /*18990*/  IMAD.MOV.U32 R3, RZ, RZ, 0x1 ;  /* 0x00000001ff037424 */ /* 0x000fc600078e00ff */
        /* <DEDUP_REMOVED lines=25> */
.L_x_7012:
        /* <DEDUP_REMOVED lines=20> */
.L_x_7013:
        /* <DEDUP_REMOVED lines=20> */
.L_x_7014:
        /* <DEDUP_REMOVED lines=18> */
.L_x_7015:
        /* <DEDUP_REMOVED lines=14> */
[----:B------:R-:W-:Y:S01]  /*18fb0*/  UMOV UR4, 0xffffffff ;  /* 0xffffffff00047882 */ /* 0x000fe20000000000 */
[----:B------:R-:W-:Y:S02]  /*18fc0*/  LOP3.LUT R16, R16, 0xfffffffe, RZ, 0xc0, !PT ;  /* 0xfffffffe10107812 */ /* 0x000fe400078ec0ff */
[----:B------:R-:W-:Y:S01]  /*18fd0*/  LOP3.LUT R4, R4, 0x10, R6, 0xf8, !PT ;  /* 0x0000001004047812 */ /* 0x000fe200078ef806 */
[----:B0-----:R-:W0:Y:S01]  /*18fe0*/  LDC.64 R2, c[0x0][0x418] ;  /* 0x00010600ff027b82 */ /* 0x001e220000000a00 */
[----:B------:R-:W-:-:S02]  /*18ff0*/  LOP3.LUT R19, R19, 0x70, RZ, 0xc0, !PT ;  /* 0x0000007013137812 */ /* 0x000fc400078ec0ff */
        /* <DEDUP_REMOVED lines=13> */
[----:B------:R-:W-:-:S05]  /*190d0*/  IMAD R4, R5, 0x10, R4 ;  /* 0x0000001005047824 */ /* 0x000fca00078e0204 */
[----:B------:R-:W-:Y:S01]  /*190e0*/  LOP3.LUT R5, R4, R19, RZ, 0x3c, !PT ;  /* 0x0000001304057212 */ /* 0x000fe200078e3cff */
[----:B------:R-:W-:Y:S01]  /*190f0*/  IMAD.MOV.U32 R4, RZ, RZ, 0x20 ;  /* 0x00000020ff047424 */ /* 0x000fe200078e00ff */
[----:B------:R-:W-:Y:S02]  /*19100*/  @P2 LOP3.LUT R16, R16, 0x1, RZ, 0xfc, !PT ;  /* 0x0000000110102812 */ /* 0x000fe400078efcff */
[----:B------:R-:W-:-:S05]  /*19110*/  LOP3.LUT R0, R5, 0xc00, R0, 0xf8, !PT ;  /* 0x00000c0005007812 */ /* 0x000fca00078ef800 */
[----:B------:R0:W-:Y:S02]  /*19120*/  STL [R1], R0 ;  /* 0x0000000001007387 */ /* 0x0001e40000100800 */
[----:B0-----:R-:W-:-:S05]  /*19130*/  IMAD.MOV.U32 R0, RZ, RZ, 0x40 ;  /* 0x00000040ff007424 */ /* 0x001fca00078e00ff */
[----:B------:R-:W-:Y:S02]  /*19140*/  SEL R0, R0, 0xffffffc0, !P1 ;  /* 0xffffffc000007807 */ /* 0x000fe40004800000 */
[----:B------:R-:W-:Y:S02]  /*19150*/  SEL R0, R4, 0xffffffe0, !P1 ;  /* 0xffffffe004007807 */ /* 0x000fe40004800000 */
[----:B--2---:R-:W-:Y:S01]  /*19160*/  SHF.R.S32.HI R10, RZ, 0x1f, R9 ;  /* 0x0000001fff0a7819 */ /* 0x004fe20000011409 */
[----:B------:R0:W-:Y:S01]  /*19170*/  STL [R1+0x8], R9 ;  /* 0x0000080901007387 */ /* 0x0001e20000100800 */
[----:B------:R-:W-:-:S03]  /*19180*/  SEL R17, R9, RZ, !P2 ;  /* 0x000000ff09117207 */ /* 0x000fc60005000000 */
[----:B------:R0:W-:Y:S01]  /*19190*/  STL [R1+0x10], R10 ;  /* 0x0000100a01007387 */ /* 0x0001e20000100800 */
[----:B------:R-:W-:Y:S05]  /*191a0*/  BRA.DIV UR4, `(.L_x_7016) ;  /* 0x0000002e04e47947 */ /* 0x000fea000b800000 */
[----:B------:R1:W2:Y:S02]  /*191b0*/  SHFL.IDX PT, R14, R6, RZ, 0x1f ;  /* 0x00001fff060e7589 */ /* 0x0002a400000e0000 */
.L_x_7065:
[----:B--2---:R-:W-:Y:S02]  /*191c0*/  ISETP.NE.AND P0, PT, R14, RZ, PT ;  /* 0x000000ff0e00720c */ /* 0x004fe40003f05270 */
[----:B------:R-:W-:Y:S02]  /*191d0*/  PLOP3.LUT P1, PT, PT, PT, PT, 0x8, 0x0 ;  /* 0x000000000000781c */ /* 0x000fe40003f2e170 */
[----:B------:R-:W-:-:S11]  /*191e0*/  LOP3.LUT R16, R16, 0xfffffffd, RZ, 0xc0, !PT ;  /* 0xfffffffd10107812 */ /* 0x000fd600078ec0ff */
[----:B------:R-:W-:Y:S01]  /*191f0*/  @P1 LOP3.LUT R16, R16, 0x2, RZ, 0xfc, !PT ;  /* 0x0000000210101812 */ /* 0x000fe200078efcff */
[----:B------:R-:W-:Y:S06]  /*19200*/  @P0 BRA `(.L_x_7017) ;  /* 0x0000000400240947 */ /* 0x000fec0003800000 */
[----:B------:R-:W-:Y:S01]  /*19210*/  UMOV UR4, 0xffffffff ;  /* 0xffffffff00047882 */ /* 0x000fe20000000000 */
[----:B------:R-:W-:Y:S02]  /*19220*/  VIADD R0, R18, 0xffffffff ;  /* 0xffffffff12007836 */ /* 0x000fe40000000000 */
[----:B------:R-:W-:Y:S05]  /*19230*/  BRA.DIV UR4, `(.L_x_7018) ;  /* 0x0000002e04e07947 */ /* 0x000fea000b800000 */
[----:B------:R-:W-:-:S13]  /*19240*/  ELECT P6, URZ, PT ;  /* 0x00000000003f782f */ /* 0x000fda00038c0000 */
.L_x_7068:
[----:B------:R-:W-:Y:S05]  /*19250*/  @!P6 BRA `(.L_x_7017) ;  /* 0x000000040010e947 */ /* 0x000fea0003800000 */
[----:B------:R-:W-:Y:S01]  /*19260*/  IMAD.MOV.U32 R17, RZ, RZ, R9 ;  /* 0x000000ffff117224 */ /* 0x000fe200078e0009 */
[----:B------:R-:W-:Y:S06]  /*19270*/  @!P2 BRA `(.L_x_7019) ;  /* 0x000000000044a947 */ /* 0x000fec0003800000 */
[----:B------:R-:W2:Y:S01]  /*19280*/  LDC R7, c[0x0][0x43c] ;  /* 0x00010f00ff077b82 */ /* 0x000ea20000000800 */
[----:B------:R-:W-:Y:S01]  /*19290*/  ULDC.64 UR4, c[0x0][0x428] ;  /* 0x00010a0000047ab9 */ /* 0x000fe20000000a00 */
[----:B--2---:R-:W-:-:S13]  /*192a0*/  ISETP.NE.AND P0, PT, R7, 0x1, PT ;  /* 0x000000010700780c */ /* 0x004fda0003f05270 */
        /* <DEDUP_REMOVED lines=14> */
.L_x_7019:
[----:B--2---:R-:W-:Y:S01]  /*19390*/  IMAD.MOV.U32 R2, RZ, RZ, 0x1 ;  /* 0x00000001ff027424 */ /* 0x004fe200078e00ff */
[----:B------:R-:W-:-:S04]  /*193a0*/  ISETP.NE.AND P1, PT, R8, RZ, PT ;  /* 0x000000ff0800720c */ /* 0x000fc80003f25270 */
[----:B------:R-:W-:-:S04]  /*193b0*/  SHF.L.U32 R2, R2, 0x1f, RZ ;  /* 0x0000001f02027819 */ /* 0x000fc800000006ff */
[----:B------:R-:W2:Y:S02]  /*193c0*/  SYNCS.PHASECHK.TRANS64.TRYWAIT P0, [UR39+0x28880], R2 ;  /* 0x02888002ff0075a7 */ /* 0x000ea40008000167 */
[----:B--2---:R-:W-:Y:S05]  /*193d0*/  @!P0 BRA `(.L_x_7020) ;  /* 0x0000002c00988947 */ /* 0x004fea0003800000 */
.L_x_7069:
[----:B------:R-:W-:Y:S05]  /*193e0*/  @P1 BRA `(.L_x_7021) ;  /* 0x0000000000181947 */ /* 0x000fea0003800000 */
[----:B------:R-:W3:Y:S01]  /*193f0*/  S2R R4, SR_TID.X ;  /* 0x0000000000047919 */ /* 0x000ee20000002100 */
[----:B--2---:R-:W-:-:S04]  /*19400*/  IMAD.MOV.U32 R3, RZ, RZ, 0x6000 ;  /* 0x00006000ff037424 */ /* 0x004fc800078e00ff */
[----:B------:R4:W-:Y:S01]  /*19410*/  SYNCS.ARRIVE.TRANS64 RZ, [UR39+0x28870], R3 ;  /* 0x02887003ffff79a7 */ /* 0x0009e20008000027 */
[----:B---3--:R-:W-:-:S13]  /*19420*/  LOP3.LUT P0, RZ, R4, 0x1f, RZ, 0xc0, !PT ;  /* 0x0000001f04ff7812 */ /* 0x008fda000780c0ff */
[----:B----4-:R-:W-:Y:S05]  /*19430*/  @!P0 BRA `(.L_x_7021) ;  /* 0x0000000000048947 */ /* 0x010fea0003800000 */
[----:B------:R-:W-:Y:S01]  /*19440*/  BPT.TRAP 0x1 ;  /* 0x000000040000795c */ /* 0x000fe20000300000 */
.L_x_7021:
        /* <DEDUP_REMOVED lines=13> */
[----:B------:R-:W4:Y:S02]  /*19520*/  SYNCS.PHASECHK.TRANS64.TRYWAIT P0, [UR39+0x28840], R2 ;  /* 0x02884002ff0075a7 */ /* 0x000f240008000167 */
[----:B---34-:R-:W-:Y:S05]  /*19530*/  @!P0 BRA `(.L_x_7022) ;  /* 0x0000002c00588947 */ /* 0x018fea0003800000 */
.L_x_7070:
[----:B------:R-:W-:Y:S05]  /*19540*/  @P1 BRA `(.L_x_7023) ;  /* 0x0000000000181947 */ /* 0x000fea0003800000 */
[----:B--2---:R-:W2:Y:S01]  /*19550*/  S2R R3, SR_TID.X ;  /* 0x0000000000037919 */ /* 0x004ea20000002100 */
[----:B------:R-:W-:-:S04]  /*19560*/  IMAD.MOV.U32 R2, RZ, RZ, 0x6000 ;  /* 0x00006000ff027424 */ /* 0x000fc800078e00ff */
[----:B------:R3:W-:Y:S01]  /*19570*/  SYNCS.ARRIVE.TRANS64 RZ, [UR39+0x28830], R2 ;  /* 0x02883002ffff79a7 */ /* 0x0007e20008000027 */
[----:B--2---:R-:W-:-:S13]  /*19580*/  LOP3.LUT P0, RZ, R3, 0x1f, RZ, 0xc0, !PT ;  /* 0x0000001f03ff7812 */ /* 0x004fda000780c0ff */
[----:B---3--:R-:W-:Y:S05]  /*19590*/  @!P0 BRA `(.L_x_7023) ;  /* 0x0000000000048947 */ /* 0x008fea0003800000 */
[----:B------:R-:W-:Y:S01]  /*195a0*/  BPT.TRAP 0x1 ;  /* 0x000000040000795c */ /* 0x000fe20000300000 */
.L_x_7023:
        /* <DEDUP_REMOVED lines=8> */
[----:B------:R-:W-:Y:S01]  /*19630*/  UIADD3.X UR5, URZ, UR5, URZ, UP0, !UPT ;  /* 0x000000053f057290 */ /* 0x000fe200087fe43f */
[----:B------:R-:W-:Y:S01]  /*19640*/  UMOV UR6, 0x0 ;  /* 0x0000000000067882 */ /* 0x000fe20000000000 */
[----:B------:R-:W-:Y:S01]  /*19650*/  UMOV UR7, 0x14f00000 ;  /* 0x14f0000000077882 */ /* 0x000fe20000000000 */
[----:B------:R-:W-:Y:S01]  /*19660*/  UMOV UR10, URZ ;  /* 0x0000003f000a7c82 */ /* 0x000fe20008000000 */
[----:B------:R-:W-:-:S05]  /*19670*/  UMOV UR12, UR36 ;  /* 0x00000024000c7c82 */ /* 0x000fca0008000000 */
[----:B------:R3:W-:Y:S02]  /*19680*/  UTMALDG.4D [UR8], [UR4], desc[UR6] ;  /* 0x00000608040075b4 */ /* 0x0007e40008019000 */
[----:B---3--:R-:W-:-:S07]  /*19690*/  @P0 LOP3.LUT R16, R16, 0x2, RZ, 0xfc, !PT ;  /* 0x0000000210100812 */ /* 0x008fce00078efcff */
.L_x_7017:
[----:B------:R-:W-:Y:S05]  /*196a0*/  WARPSYNC.ALL ;  /* 0x0000000000007948 */ /* 0x000fea0003800000 */
[----:B------:R-:W-:Y:S01]  /*196b0*/  UIADD3 UR4, UR39, 0x18400, URZ ;  /* 0x0001840027047890 */ /* 0x000fe2000fffe03f */
[----:B------:R-:W-:Y:S03]  /*196c0*/  BAR.SYNC.DEFER_BLOCKING 0x8, 0x180 ;  /* 0x0206000000007b1d */ /* 0x000fe60000010000 */
[----:B------:R-:W-:-:S06]  /*196d0*/  ULOP3.LUT UP0, URZ, UR4, 0x3ff, URZ, 0xc0, !UPT ;  /* 0x000003ff043f7892 */ /* 0x000fcc000f80c03f */
[----:B------:R-:W-:-:S13]  /*196e0*/  PLOP3.LUT P0, PT, PT, PT, UP0, 0x80, 0x0 ;  /* 0x000000000000781c */ /* 0x000fda0003f0f008 */
[----:B------:R-:W-:Y:S05]  /*196f0*/  @!P0 BRA `(.L_x_7024) ;  /* 0x0000000000408947 */ /* 0x000fea0003800000 */
[----:B--2---:R-:W-:Y:S01]  /*19700*/  MOV R2, 0x0 ;  /* 0x0000000000027802 */ /* 0x004fe20000000f00 */
        /* <DEDUP_REMOVED lines=8> */
[----:B0-----:R-:W-:Y:S02]  /*19790*/  IMAD.U32 R10, RZ, RZ, UR4 ;  /* 0x00000004ff0a7e24 */ /* 0x001fe4000f8e00ff */
[----:B------:R-:W-:Y:S02]  /*197a0*/  IMAD.U32 R11, RZ, RZ, UR5 ;  /* 0x00000005ff0b7e24 */ /* 0x000fe4000f8e00ff */
[----:B------:R-:W-:Y:S02]  /*197b0*/  IMAD.MOV.U32 R8, RZ, RZ, 0x70 ;  /* 0x00000070ff087424 */ /* 0x000fe400078e00ff */
[----:B------:R-:W-:Y:S02]  /*197c0*/  IMAD.MOV.U32 R12, RZ, RZ, 0x1 ;  /* 0x00000001ff0c7424 */ /* 0x000fe400078e00ff */
[----:B------:R-:W-:-:S07]  /*197d0*/  IMAD.MOV.U32 R13, RZ, RZ, RZ ;  /* 0x000000ffff0d7224 */ /* 0x000fce00078e00ff */
[----:B------:R-:W-:-:S07]  /*197e0*/  LEPC R20, `(.L_x_7024) ;  /* 0x000000001014794e */ /* 0x000fce0000000000 */
[----:B--2---:R-:W-:Y:S05]  /*197f0*/  CALL.ABS.NOINC R2 ;  /* 0x0000000002007343 */ /* 0x004fea0003c00000 */
.L_x_7024:
[----:B------:R-:W3:Y:S01]  /*19800*/  S2R R4, SR_CTAID.Z ;  /* 0x0000000000047919 */ /* 0x000ee20000002700 */
[----:B------:R-:W4:Y:S01]  /*19810*/  LDC R8, c[0x0][0x448] ;  /* 0x00011200ff087b82 */ /* 0x000f220000000800 */
[----:B------:R-:W-:Y:S01]  /*19820*/  USHF.R.S32.HI UR4, URZ, 0x1f, UR36 ;  /* 0x0000001f3f047899 */ /* 0x000fe20008011424 */
[----:B------:R-:W0:Y:S01]  /*19830*/  S2R R7, SR_TID.X ;  /* 0x0000000000077919 */ /* 0x000e220000002100 */
[----:B------:R-:W-:Y:S02]  /*19840*/  ULDC.64 UR8, c[0x0][0x2d8] ;  /* 0x0000b60000087ab9 */ /* 0x000fe40000000a00 */
[----:B------:R-:W-:-:S03]  /*19850*/  UIMAD UR6, UR4, UR8, URZ ;  /* 0x00000008040672a4 */ /* 0x000fc6000f8e023f */
[----:B--2---:R-:W2:Y:S01]  /*19860*/  LDC.64 R2, c[0x0][0x2e0] ;  /* 0x0000b800ff027b82 */ /* 0x004ea20000000a00 */
[----:B------:R-:W-:Y:S02]  /*19870*/  UIMAD.WIDE.U32 UR4, UR36, UR8, URZ ;  /* 0x00000008240472a5 */ /* 0x000fe4000f8e003f */
[----:B------:R-:W-:-:S04]  /*19880*/  UIMAD UR6, UR36, UR9, UR6 ;  /* 0x00000009240672a4 */ /* 0x000fc8000f8e0206 */
[----:B------:R-:W-:Y:S01]  /*19890*/  UIADD3 UR5, UR5, UR6, URZ ;  /* 0x0000000605057290 */ /* 0x000fe2000fffe03f */
[----:B----4-:R-:W-:Y:S02]  /*198a0*/  ISETP.NE.AND P0, PT, R8, 0x1, PT ;  /* 0x000000010800780c */ /* 0x010fe40003f05270 */
[----:B---3--:R-:W-:Y:S02]  /*198b0*/  SHF.R.S32.HI R5, RZ, 0x1f, R4 ;  /* 0x0000001fff057819 */ /* 0x008fe40000011404 */
[----:B0-----:R-:W-:-:S03]  /*198c0*/  LOP3.LUT R9, R7, 0x7f, RZ, 0xc0, !PT ;  /* 0x0000007f07097812 */ /* 0x001fc600078ec0ff */
        /* <DEDUP_REMOVED lines=28> */
[----:B------:R-:W-:Y:S01]  /*19a90*/  IMAD.SHL.U32 R2, R7, 0x80, RZ ;  /* 0x0000008007027824 */ /* 0x000fe200078e00ff */
[----:B------:R-:W-:Y:S02]  /*19aa0*/  ULDC UR4, c[0x0][0x2b8] ;  /* 0x0000ae0000047ab9 */ /* 0x000fe40000000800 */
[----:B------:R-:W-:Y:S01]  /*19ab0*/  IADD3.X R5, R3, UR5, R5, P0, !PT ;  /* 0x0000000503057c10 */ /* 0x000fe200087fe405 */
[----:B------:R-:W-:Y:S01]  /*19ac0*/  IMAD.SHL.U32 R3, R7, 0x10, RZ ;  /* 0x0000001007037824 */ /* 0x000fe200078e00ff */
[C---:B------:R-:W-:Y:S02]  /*19ad0*/  LOP3.LUT R2, R19.reuse, 0x380, R2, 0xf8, !PT ;  /* 0x0000038013027812 */ /* 0x040fe400078ef802 */
[----:B------:R-:W-:Y:S01]  /*19ae0*/  ISETP.GE.AND P0, PT, R19, UR4, PT ;  /* 0x0000000413007c0c */ /* 0x000fe2000bf06270 */
[----:B------:R-:W-:Y:S01]  /*19af0*/  UMOV UR4, 0xffffffff ;  /* 0xffffffff00047882 */ /* 0x000fe20000000000 */
[----:B------:R-:W-:-:S04]  /*19b00*/  LOP3.LUT R3, R2, 0x70, R3, 0x78, !PT ;  /* 0x0000007002037812 */ /* 0x000fc800078e7803 */
[----:B------:R-:W-:Y:S01]  /*19b10*/  LOP3.LUT R4, R3, 0x400, R4, 0xf8, !PT ;  /* 0x0000040003047812 */ /* 0x000fe200078ef804 */
[----:B------:R-:W-:Y:S06]  /*19b20*/  BRA.DIV UR4, `(.L_x_7025) ;  /* 0x0000002604f47947 */ /* 0x000fec000b800000 */
[----:B------:R-:W0:Y:S01]  /*19b30*/  SHFL.IDX PT, R7, R0, RZ, 0x181f ;  /* 0x00181fff00077589 */ /* 0x000e2200000e0000 */
[----:B------:R-:W-:Y:S01]  /*19b40*/  ULDC UR4, c[0x0][0x288] ;  /* 0x0000a20000047ab9 */ /* 0x000fe20000000800 */
[----:B------:R-:W-:Y:S01]  /*19b50*/  LEA.HI R2, R9, UR38, RZ, 0x1d ;  /* 0x0000002609027c11 */ /* 0x000fe2000f8fe8ff */
[----:B------:R-:W-:Y:S01]  /*19b60*/  IMAD R3, R8, UR4, RZ ;  /* 0x0000000408037c24 */ /* 0x000fe2000f8e02ff */
[----:B------:R-:W1:Y:S03]  /*19b70*/  SHFL.IDX PT, R6, R5, RZ, 0x181f ;  /* 0x00181fff05067589 */ /* 0x000e6600000e0000 */
[C---:B------:R-:W-:Y:S01]  /*19b80*/  VIADD R10, R2.reuse, 0x10 ;  /* 0x00000010020a7836 */ /* 0x040fe20000000000 */
        /* <DEDUP_REMOVED lines=8> */
[----:B------:R0:W-:Y:S01]  /*19c10*/  @!P1 LDGSTS.E.BYPASS.LTC128B.128 [R8+0x18400], desc[UR42][R6.64], !P0 ;  /* 0x1840000006089fae */ /* 0x0001e2000c101d6a */
[----:B------:R-:W-:Y:S01]  /*19c20*/  ISETP.GE.AND P1, PT, R10, R3, PT ;  /* 0x000000030a00720c */ /* 0x000fe20003f26270 */
[----:B------:R-:W-:Y:S02]  /*19c30*/  VIADD R10, R2, 0x20 ;  /* 0x00000020020a7836 */ /* 0x000fe40000000000 */
[----:B0-----:R-:W0:Y:S10]  /*19c40*/  SHFL.IDX PT, R7, R0, 0x1, 0x181f ;  /* 0x00381f0000077f89 */ /* 0x001e3400000e0000 */
[----:B------:R-:W-:Y:S01]  /*19c50*/  @!P1 VIADD R8, R4, UR39 ;  /* 0x0000002704089c36 */ /* 0x000fe20008000000 */
[----:B------:R-:W1:Y:S01]  /*19c60*/  SHFL.IDX PT, R6, R5, 0x1, 0x181f ;  /* 0x00381f0005067f89 */ /* 0x000e6200000e0000 */
        /* <DEDUP_REMOVED lines=60> */
[----:B--2---:R0:W-:Y:S02]  /*1a030*/  @!P1 LDGSTS.E.BYPASS.LTC128B.128 [R8+0x1b400], desc[UR42][R6.64], !P0 ;  /* 0x1b40000006089fae */ /* 0x0041e4000c101d6a */
.L_x_7087:
[----:B------:R-:W-:Y:S02]  /*1a040*/  VIADD R2, R2, 0x70 ;  /* 0x0000007002027836 */ /* 0x000fe40000000000 */
[----:B------:R-:W-:-:S03]  /*1a050*/  IMAD.MOV.U32 R0, RZ, RZ, 0x1 ;  /* 0x00000001ff007424 */ /* 0x000fc600078e00ff */
[----:B------:R-:W-:Y:S02]  /*1a060*/  ISETP.GE.AND P1, PT, R2, R3, PT ;  /* 0x000000030200720c */ /* 0x000fe40003f26270 */
[----:B------:R-:W-:-:S11]  /*1a070*/  SHF.L.U32 R0, R0, 0x1f, RZ ;  /* 0x0000001f00007819 */ /* 0x000fd600000006ff */
[----:B------:R-:W-:-:S05]  /*1a080*/  @!P1 IADD3 R2, P2, R19, R14, RZ ;  /* 0x0000000e13029210 */ /* 0x000fca0007f5e0ff */
[----:B------:R-:W-:Y:S02]  /*1a090*/  @!P1 IMAD.X R3, RZ, RZ, R5, P2 ;  /* 0x000000ffff039224 */ /* 0x000fe400010e0605 */
[----:B------:R-:W-:-:S05]  /*1a0a0*/  @!P1 VIADD R5, R4, UR39 ;  /* 0x0000002704059c36 */ /* 0x000fca0008000000 */
[----:B------:R-:W-:Y:S01]  /*1a0b0*/  @!PT LDS RZ, [RZ] ;  /* 0x00000000fffff984 */ /* 0x000fe20000000800 */
[----:B------:R-:W-:Y:S01]  /*1a0c0*/  @!PT LDS RZ, [RZ] ;  /* 0x00000000fffff984 */ /* 0x000fe20000000800 */
[----:B------:R-:W-:Y:S01]  /*1a0d0*/  @!PT LDS RZ, [RZ] ;  /* 0x00000000fffff984 */ /* 0x000fe20000000800 */
[----:B------:R1:W-:Y:S01]  /*1a0e0*/  @!P1 LDGSTS.E.BYPASS.LTC128B.128 [R5+0x1bc00], desc[UR42][R2.64], !P0 ;  /* 0x1bc0000002059fae */ /* 0x0003e2000c101d6a */
[----:B------:R-:W-:Y:S01]  /*1a0f0*/  NOP ;  /* 0x0000000000007918 */ /* 0x000fe20000000000 */
[----:B------:R-:W-:Y:S02]  /*1a100*/  SYNCS.ARRIVE.TRANS64.RED.A0T1 RZ, [UR39+0x28800], RZ ;  /* 0x028800ffffff79a7 */ /* 0x000fe40008200427 */
[----:B------:R-:W-:Y:S01]  /*1a110*/  ARRIVES.LDGSTSBAR.64.TRANSCNT [UR39+0x28800] ;  /* 0x02880000ff0079b0 */ /* 0x000fe20008000aa7 */
[----:B------:R-:W-:Y:S01]  /*1a120*/  NOP ;  /* 0x0000000000007918 */ /* 0x000fe20000000000 */
[----:B------:R-:W-:Y:S01]  /*1a130*/  SYNCS.ARRIVE.TRANS64.A1T0 RZ, [UR39+0x28800], RZ ;  /* 0x028800ffffff79a7 */ /* 0x000fe20008100027 */
[----:B------:R-:W-:-:S05]  /*1a140*/  VIADD R19, R18, 0xfffffffe ;  /* 0xfffffffe12137836 */ /* 0x000fca0000000000 */
[----:B------:R-:W-:Y:S01]  /*1a150*/  ISETP.GE.AND P1, PT, R19, UR40, PT ;  /* 0x0000002813007c0c */ /* 0x000fe2000bf26270 */
[----:B------:R-:W2:Y:S02]  /*1a160*/  SYNCS.PHASECHK.TRANS64.TRYWAIT P0, [UR39+0x28820], R0 ;  /* 0x02882000ff0075a7 */ /* 0x000ea40008000167 */
[----:B-12---:R-:W-:Y:S10]  /*1a170*/  @!P0 BRA `(.L_x_7026) ;  /* 0x0000002c00208947 */ /* 0x006ff40003800000 */
.L_x_7088:
[----:B-1----:R-:W-:-:S05]  /*1a180*/  IMAD.MOV.U32 R0, RZ, RZ, 0x1 ;  /* 0x00000001ff007424 */ /* 0x002fca00078e00ff */
[----:B------:R1:W-:Y:S01]  /*1a190*/  STL [R1+0x4], R0 ;  /* 0x0000040001007387 */ /* 0x0003e20000100800 */
[----:B------:R-:W-:Y:S05]  /*1a1a0*/  @!P1 BRA `(.L_x_7027) ;  /* 0x00000010001c9947 */ /* 0x000fea0003800000 */
[----:B------:R-:W2:Y:S01]  /*1a1b0*/  LDL R4, [R1] ;  /* 0x0000000001047983 */ /* 0x000ea20000100800 */
[----:B-1----:R-:W-:Y:S02]  /*1a1c0*/  IMAD.MOV.U32 R0, RZ, RZ, 0x1 ;  /* 0x00000001ff007424 */ /* 0x002fe400078e00ff */
[----:B0-----:R-:W-:Y:S01]  /*1a1d0*/  IMAD.MOV.U32 R6, RZ, RZ, RZ ;  /* 0x000000ffff067224 */ /* 0x001fe200078e00ff */
[----:B------:R-:W0:Y:S02]  /*1a1e0*/  S2R R3, SR_TID.X ;  /* 0x0000000000037919 */ /* 0x000e240000002100 */
[----:B0-----:R-:W-:Y:S01]  /*1a1f0*/  LOP3.LUT P0, RZ, R3, 0x4, RZ, 0xc0, !PT ;  /* 0x0000000403ff7812 */ /* 0x001fe2000780c0ff */
[----:B------:R-:W-:-:S05]  /*1a200*/  IMAD.MOV.U32 R3, RZ, RZ, 0x40 ;  /* 0x00000040ff037424 */ /* 0x000fca00078e00ff */
[----:B------:R-:W-:-:S05]  /*1a210*/  SEL R3, R3, 0xffffffc0, !P0 ;  /* 0xffffffc003037807 */ /* 0x000fca0004000000 */
[----:B--2---:R-:W-:-:S05]  /*1a220*/  IMAD.IADD R2, R3, 0x1, R4 ;  /* 0x0000000103027824 */ /* 0x004fca00078e0204 */
[----:B------:R0:W-:Y:S02]  /*1a230*/  STL [R1+0x14], R2 ;  /* 0x0000140201007387 */ /* 0x0001e40000100800 */
.L_x_7044:
[----:B------:R-:W-:Y:S01]  /*1a240*/  VIADD R21, R6, 0x1 ;  /* 0x0000000106157836 */ /* 0x000fe20000000000 */
[----:B------:R-:W-:Y:S01]  /*1a250*/  LOP3.LUT P1, RZ, R16, 0x2, RZ, 0xc0, !PT ;  /* 0x0000000210ff7812 */ /* 0x000fe2000782c0ff */
[----:B------:R-:W-:Y:S03]  /*1a260*/  BSSY B0, `(.L_x_7028) ;  /* 0x0000066000007945 */ /* 0x000fe60003800000 */
[----:B------:R-:W-:-:S04]  /*1a270*/  ISETP.NE.AND P0, PT, R21, 0x2, PT ;  /* 0x000000021500780c */ /* 0x000fc80003f05270 */
[----:B------:R-:W-:Y:S02]  /*1a280*/  SEL R3, RZ, 0x1, P0 ;  /* 0x00000001ff037807 */ /* 0x000fe40000000000 */
[----:B------:R-:W-:Y:S02]  /*1a290*/  SEL R21, R21, RZ, P0 ;  /* 0x000000ff15157207 */ /* 0x000fe40000000000 */
[----:B-1---5:R-:W-:-:S05]  /*1a2a0*/  LOP3.LUT R9, R0, R3, RZ, 0x3c, !PT ;  /* 0x0000000300097212 */ /* 0x022fca00078e3cff */
[----:B------:R1:W-:Y:S01]  /*1a2b0*/  STL [R1+0x4], R9 ;  /* 0x0000040901007387 */ /* 0x0003e20000100800 */
[----:B------:R-:W-:Y:S05]  /*1a2c0*/  @!P1 BRA `(.L_x_7029) ;  /* 0x00000004007c9947 */ /* 0x000fea0003800000 */
[----:B------:R-:W-:Y:S01]  /*1a2d0*/  LOP3.LUT P1, RZ, R16, 0x1, RZ, 0xc0, !PT ;  /* 0x0000000110ff7812 */ /* 0x000fe2000782c0ff */
[----:B------:R-:W-:-:S12]  /*1a2e0*/  IMAD.MOV.U32 R7, RZ, RZ, R19 ;  /* 0x000000ffff077224 */ /* 0x000fd800078e0013 */
[----:B------:R-:W-:Y:S05]  /*1a2f0*/  @!P1 BRA `(.L_x_7030) ;  /* 0x0000000000509947 */ /* 0x000fea0003800000 */
[----:B------:R-:W2:Y:S01]  /*1a300*/  LDL R8, [R1+0x10] ;  /* 0x0000100001087983 */ /* 0x000ea20000100800 */
[----:B------:R-:W3:Y:S01]  /*1a310*/  LDC R7, c[0x0][0x43c] ;  /* 0x00010f00ff077b82 */ /* 0x000ee20000000800 */
[----:B------:R-:W-:Y:S02]  /*1a320*/  ULDC.64 UR4, c[0x0][0x428] ;  /* 0x00010a0000047ab9 */ /* 0x000fe40000000a00 */
[----:B------:R-:W4:Y:S01]  /*1a330*/  LDL R10, [R1+0x8] ;  /* 0x00000800010a7983 */ /* 0x000f220000100800 */
[----:B---3--:R-:W-:-:S13]  /*1a340*/  ISETP.NE.AND P0, PT, R7, 0x1, PT ;  /* 0x000000010700780c */ /* 0x008fda0003f05270 */
[----:B0-----:R-:W0:Y:S02]  /*1a350*/  @P0 LDC.64 R2, c[0x0][0x440] ;  /* 0x00011000ff020b82 */ /* 0x001e240000000a00 */
        /* <DEDUP_REMOVED lines=8> */
[C---:B----4-:R-:W-:Y:S02]  /*1a3e0*/  IMAD R8, R10.reuse, UR5, R8 ;  /* 0x000000050a087c24 */ /* 0x050fe4000f8e0208 */
[----:B------:R-:W-:-:S04]  /*1a3f0*/  IMAD.WIDE.U32 R2, R10, UR4, R2 ;  /* 0x000000040a027c25 */ /* 0x000fc8000f8e0002 */
[----:B------:R-:W-:Y:S01]  /*1a400*/  IMAD.IADD R8, R8, 0x1, R3 ;  /* 0x0000000108087824 */ /* 0x000fe200078e0203 */
[----:B0-----:R-:W-:-:S04]  /*1a410*/  LEA R4, P0, R2, R4, 0x2 ;  /* 0x0000000402047211 */ /* 0x001fc800078010ff */
[----:B------:R-:W-:-:S05]  /*1a420*/  LEA.HI.X R5, R2, R5, R8, 0x2, P0 ;  /* 0x0000000502057211 */ /* 0x000fca00000f1408 */
[----:B------:R2:W5:Y:S04]  /*1a430*/  LDG.E R17, desc[UR42][R4.64] ;  /* 0x0000002a04117981 */ /* 0x000568000c1e1900 */
.L_x_7030:
[----:B--2---:R-:W-:Y:S01]  /*1a440*/  LEA R4, R21, UR39, 0x3 ;  /* 0x0000002715047c11 */ /* 0x004fe2000f8e18ff */
[----:B0-----:R-:W0:Y:S01]  /*1a450*/  S2R R2, SR_TID.X ;  /* 0x0000000000027919 */ /* 0x001e220000002100 */
[----:B------:R-:W-:-:S04]  /*1a460*/  SHF.L.U32 R3, R9, 0x1f, RZ ;  /* 0x0000001f09037819 */ /* 0x000fc800000006ff */
[----:B------:R-:W2:Y:S01]  /*1a470*/  SYNCS.PHASECHK.TRANS64.TRYWAIT P0, [R4+URZ+0x28880], R3 ;  /* 0x02888003040075a7 */ /* 0x000ea2000800017f */
[----:B0-----:R-:W-:-:S04]  /*1a480*/  LOP3.LUT R2, R2, 0x7f, RZ, 0xc0, !PT ;  /* 0x0000007f02027812 */ /* 0x001fc800078ec0ff */
[----:B------:R-:W-:Y:S01]  /*1a490*/  ISETP.NE.AND P1, PT, R2, RZ, PT ;  /* 0x000000ff0200720c */ /* 0x000fe20003f25270 */
[----:B--2---:R-:W-:-:S12]  /*1a4a0*/  @!P0 BRA `(.L_x_7031) ;  /* 0x00000028006c8947 */ /* 0x004fd80003800000 */
.L_x_7089:
        /* <DEDUP_REMOVED lines=9> */
.L_x_7033:
[----:B------:R-:W-:Y:S05]  /*1a540*/  BSYNC B1 ;  /* 0x0000000000017941 */ /* 0x000fea0003800000 */
.L_x_7032:
        /* <DEDUP_REMOVED lines=16> */
.L_x_7034:
[----:B------:R-:W-:-:S13]  /*1a650*/  @P0 ELECT P2, URZ, PT ;  /* 0x00000000003f082f */ /* 0x000fda0003840000 */
[----:B-----5:R-:W-:Y:S02]  /*1a660*/  @P2 R2UR UR37, R17 ;  /* 0x00000000112522ca */ /* 0x020fe400000e0000 */
[----:B------:R-:W-:-:S11]  /*1a670*/  @P2 PLOP3.LUT P0, PT, P2, PT, PT, 0x8, 0x0 ;  /* 0x000000000000281c */ /* 0x000fd6000170e170 */
[----:B------:R2:W-:Y:S01]  /*1a680*/  UTMALDG.4D [UR32], [UR4], desc[UR6] ;  /* 0x00000620040075b4 */ /* 0x0005e20008019000 */
[----:B------:R-:W-:Y:S01]  /*1a690*/  PLOP3.LUT P2, PT, PT, PT, PT, 0x8, 0x0 ;  /* 0x000000000000781c */ /* 0x000fe20003f4e170 */
[----:B--2---:R-:W-:-:S12]  /*1a6a0*/  @P0 BRA.U.ANY `(.L_x_7034) ;  /* 0xfffffffd00e80947 */ /* 0x004fd8000393ffff */
[----:B------:R-:W2:Y:S02]  /*1a6b0*/  SYNCS.PHASECHK.TRANS64.TRYWAIT P0, [R4+URZ+0x28840], R3 ;  /* 0x02884003040075a7 */ /* 0x000ea4000800017f */
[----:B--2---:R-:W-:Y:S05]  /*1a6c0*/  @!P0 BRA `(.L_x_7035) ;  /* 0x0000002400f88947 */ /* 0x004fea0003800000 */
.L_x_7090:
[----:B------:R-:W-:Y:S01]  /*1a6d0*/  BSSY B1, `(.L_x_7036) ;  /* 0x000000b000017945 */ /* 0x000fe20003800000 */
[----:B------:R-:W-:Y:S02]  /*1a6e0*/  IMAD.MOV.U32 R8, RZ, RZ, 0x0 ;  /* 0x00000000ff087424 */ /* 0x000fe400078e00ff */
[----:B-1----:R-:W-:Y:S01]  /*1a6f0*/  IMAD.MOV.U32 R9, RZ, RZ, 0x14f00000 ;  /* 0x14f00000ff097424 */ /* 0x002fe200078e00ff */
[----:B------:R-:W-:Y:S06]  /*1a700*/  @P1 BRA `(.L_x_7037) ;  /* 0x00000000001c1947 */ /* 0x000fec0003800000 */
[----:B------:R-:W1:Y:S01]  /*1a710*/  S2R R10, SR_TID.X ;  /* 0x00000000000a7919 */ /* 0x000e620000002100 */
[----:B0-2---:R-:W-:-:S04]  /*1a720*/  IMAD.MOV.U32 R3, RZ, RZ, 0x6000 ;  /* 0x00006000ff037424 */ /* 0x005fc800078e00ff */
[----:B------:R3:W-:Y:S01]  /*1a730*/  SYNCS.ARRIVE.TRANS64 RZ, [R4+URZ+0x28830], R3 ;  /* 0x0288300304ff79a7 */ /* 0x0007e2000800003f */
[----:B-1----:R-:W-:-:S04]  /*1a740*/  LOP3.LUT R10, R10, 0x1f, RZ, 0xc0, !PT ;  /* 0x0000001f0a0a7812 */ /* 0x002fc800078ec0ff */
[----:B------:R-:W-:-:S13]  /*1a750*/  ISETP.NE.AND P0, PT, R10, RZ, PT ;  /* 0x000000ff0a00720c */ /* 0x000fda0003f05270 */
[----:B---3--:R-:W-:Y:S05]  /*1a760*/  @!P0 BRA `(.L_x_7037) ;  /* 0x0000000000048947 */ /* 0x008fea0003800000 */
[----:B------:R-:W-:Y:S01]  /*1a770*/  BPT.TRAP 0x1 ;  /* 0x000000040000795c */ /* 0x000fe20000300000 */
.L_x_7037:
[----:B------:R-:W-:Y:S05]  /*1a780*/  BSYNC B1 ;  /* 0x0000000000017941 */ /* 0x000fea0003800000 */
.L_x_7036:
        /* <DEDUP_REMOVED lines=12> */
.L_x_7038:
[----:B------:R-:W-:-:S13]  /*1a850*/  @P0 ELECT P1, URZ, PT ;  /* 0x00000000003f082f */ /* 0x000fda0003820000 */
[----:B------:R-:W-:Y:S01]  /*1a860*/  @P1 R2UR UR13, R17 ;  /* 0x00000000110d12ca */ /* 0x000fe200000e0000 */
[----:B------:R-:W-:Y:S01]  /*1a870*/  UMOV UR12, UR36 ;  /* 0x00000024000c7c82 */ /* 0x000fe20008000000 */
[----:B------:R-:W-:-:S11]  /*1a880*/  @P1 PLOP3.LUT P0, PT, P1, PT, PT, 0x8, 0x0 ;  /* 0x000000000000181c */ /* 0x000fd60000f0e170 */
[----:B------:R3:W-:Y:S01]  /*1a890*/  UTMALDG.4D [UR8], [UR4], desc[UR6] ;  /* 0x00000608040075b4 */ /* 0x0007e20008019000 */
[----:B------:R-:W-:Y:S01]  /*1a8a0*/  PLOP3.LUT P1, PT, PT, PT, PT, 0x8, 0x0 ;  /* 0x000000000000781c */ /* 0x000fe20003f2e170 */
[----:B---3--:R-:W-:-:S12]  /*1a8b0*/  @P0 BRA.U.ANY `(.L_x_7038) ;  /* 0xfffffffd00e40947 */ /* 0x008fd8000393ffff */
.L_x_7029:
[----:B------:R-:W-:Y:S05]  /*1a8c0*/  BSYNC B0 ;  /* 0x0000000000007941 */ /* 0x000fea0003800000 */
.L_x_7028:
[----:B0-----:R-:W-:-:S05]  /*1a8d0*/  IMAD.U32 R2, RZ, RZ, UR41 ;  /* 0x00000029ff027e24 */ /* 0x001fca000f8e00ff */
[----:B------:R-:W-:-:S04]  /*1a8e0*/  LOP3.LUT R2, R2, 0x1, RZ, 0xfc, !PT ;  /* 0x0000000102027812 */ /* 0x000fc800078efcff */
[----:B------:R-:W-:-:S13]  /*1a8f0*/  ISETP.NE.AND P0, PT, R2, 0x3, PT ;  /* 0x000000030200780c */ /* 0x000fda0003f05270 */
[----:B------:R-:W-:Y:S05]  /*1a900*/  @!P0 BRA `(.L_x_7039) ;  /* 0x0000000000048947 */ /* 0x000fea0003800000 */
[----:B------:R-:W-:Y:S01]  /*1a910*/  BPT.TRAP 0x1 ;  /* 0x000000040000795c */ /* 0x000fe20000300000 */
.L_x_7039:
[----:B------:R-:W-:Y:S01]  /*1a920*/  LOP3.LUT R2, R0, 0x1, RZ, 0x3c, !PT ;  /* 0x0000000100027812 */ /* 0x000fe200078e3cff */
[----:B--2---:R-:W-:Y:S01]  /*1a930*/  IMAD.U32 R3, RZ, RZ, UR41 ;  /* 0x00000029ff037e24 */ /* 0x004fe2000f8e00ff */
[----:B------:R-:W-:Y:S02]  /*1a940*/  LEA R20, R6, UR39, 0x3 ;  /* 0x0000002706147c11 */ /* 0x000fe4000f8e18ff */
[----:B------:R-:W-:Y:S02]  /*1a950*/  SHF.L.U32 R2, R2, 0x1f, RZ ;  /* 0x0000001f02027819 */ /* 0x000fe400000006ff */
[----:B------:R-:W-:Y:S02]  /*1a960*/  LOP3.LUT R3, R3, 0x2, RZ, 0xfc, !PT ;  /* 0x0000000203037812 */ /* 0x000fe400078efcff */
[----:B------:R-:W0:Y:S02]  /*1a970*/  SYNCS.PHASECHK.TRANS64.TRYWAIT P0, [R20+URZ+0x28870], R2 ;  /* 0x02887002140075a7 */ /* 0x000e24000800017f */
[----:B------:R-:W-:Y:S01]  /*1a980*/  ISETP.NE.AND P1, PT, R3, 0x3, PT ;  /* 0x000000030300780c */ /* 0x000fe20003f25270 */
[----:B0-----:R-:W-:-:S12]  /*1a990*/  @!P0 BRA `(.L_x_7040) ;  /* 0x0000002400588947 */ /* 0x001fd80003800000 */
.L_x_7091:
[----:B------:R-:W-:Y:S05]  /*1a9a0*/  @!P1 BRA `(.L_x_7041) ;  /* 0x0000000000049947 */ /* 0x000fea0003800000 */
[----:B------:R-:W-:Y:S01]  /*1a9b0*/  BPT.TRAP 0x1 ;  /* 0x000000040000795c */ /* 0x000fe20000300000 */
.L_x_7041:
[----:B0-----:R-:W-:Y:S01]  /*1a9c0*/  SHF.L.U32 R2, R0, 0x1f, RZ ;  /* 0x0000001f00027819 */ /* 0x001fe200000006ff */
[----:B------:R-:W-:-:S03]  /*1a9d0*/  IMAD R0, R6, 0x6000, RZ ;  /* 0x0000600006007824 */ /* 0x000fc600078e02ff */
[----:B------:R-:W0:Y:S02]  /*1a9e0*/  SYNCS.PHASECHK.TRANS64.TRYWAIT P0, [R20+URZ+0x28860], R2 ;  /* 0x02886002140075a7 */ /* 0x000e24000800017f */
[----:B0-----:R-:W-:Y:S05]  /*1a9f0*/  @!P0 BRA `(.L_x_7042) ;  /* 0x0000002400548947 */ /* 0x001fea0003800000 */
.L_x_7092:
[----:B------:R-:W2:Y:S04]  /*1aa00*/  LDL R12, [R1] ;  /* 0x00000000010c7983 */ /* 0x000ea80000100800 */
[----:B------:R-:W3:Y:S04]  /*1aa10*/  LDL R14, [R1+0x14] ;  /* 0x00001400010e7983 */ /* 0x000ee80000100800 */
[----:B------:R-:W4:Y:S01]  /*1aa20*/  LDL R13, [R1+0xc] ;  /* 0x00000c00010d7983 */ /* 0x000f220000100800 */
[----:B------:R-:W-:Y:S05]  /*1aa30*/  WARPSYNC.ALL ;  /* 0x0000000000007948 */ /* 0x000fea0003800000 */
[----:B------:R-:W-:-:S04]  /*1aa40*/  IMAD.U32 R3, RZ, RZ, UR39 ;  /* 0x00000027ff037e24 */ /* 0x000fc8000f8e00ff */
[----:B------:R-:W-:Y:S02]  /*1aa50*/  VIADD R3, R3, 0x400 ;  /* 0x0000040003037836 */ /* 0x000fe40000000000 */
[C---:B0-----:R-:W-:Y:S01]  /*1aa60*/  VIADD R2, R0.reuse, 0x1000 ;  /* 0x0000100000027836 */ /* 0x041fe20000000000 */
[----:B------:R-:W0:Y:S02]  /*1aa70*/  S2R R15, SR_TID.X ;  /* 0x00000000000f7919 */ /* 0x000e240000002100 */
[----:B0-----:R-:W-:Y:S02]  /*1aa80*/  LOP3.LUT P0, RZ, R15, 0x4, RZ, 0xc0, !PT ;  /* 0x000000040fff7812 */ /* 0x001fe4000780c0ff */
[----:B--2---:R-:W-:-:S06]  /*1aa90*/  LOP3.LUT R4, R0, R12, RZ, 0xfc, !PT ;  /* 0x0000000c00047212 */ /* 0x004fcc00078efcff */
[----:B------:R-:W0:Y:S01]  /*1aaa0*/  LDSM.16.MT88.4 R4, [R4+UR39+0xc400] ;  /* 0x00c400270404783b */ /* 0x000e220008004200 */
[----:B---3--:R-:W-:Y:S02]  /*1aab0*/  IADD3 R18, R14, UR39, R0 ;  /* 0x000000270e127c10 */ /* 0x008fe4000fffe000 */
[----:B----4-:R-:W-:Y:S02]  /*1aac0*/  IADD3 R3, R3, R0, R13 ;  /* 0x0000000003037210 */ /* 0x010fe40007ffe00d */
[C-C-:B0-----:R-:W-:Y:S02]  /*1aad0*/  PRMT R8, R4.reuse, 0x6420, R5.reuse ;  /* 0x0000642004087816 */ /* 0x141fe40000000005 */
[----:B-1----:R-:W-:Y:S02]  /*1aae0*/  PRMT R9, R4, 0x7531, R5 ;  /* 0x0000753104097816 */ /* 0x002fe40000000005 */
[C-C-:B------:R-:W-:Y:S02]  /*1aaf0*/  PRMT R10, R6.reuse, 0x6420, R7.reuse ;  /* 0x00006420060a7816 */ /* 0x140fe40000000007 */
[----:B------:R-:W-:-:S02]  /*1ab00*/  PRMT R11, R6, 0x7531, R7 ;  /* 0x00007531060b7816 */ /* 0x000fc40000000007 */
[----:B------:R-:W0:Y:S04]  /*1ab10*/  LDSM.16.MT88.4 R4, [R18+0xc400] ;  /* 0x00c400001204783b */ /* 0x000e280000004200 */
[----:B------:R0:W-:Y:S02]  /*1ab20*/  STSM.16.M88.4 [R3], R8 ;  /* 0x0000000803007844 */ /* 0x0001e40000000200 */
[C-C-:B0-----:R-:W-:Y:S02]  /*1ab30*/  PRMT R8, R4.reuse, 0x6420, R5.reuse ;  /* 0x0000642004087816 */ /* 0x141fe40000000005 */
[----:B------:R-:W-:Y:S02]  /*1ab40*/  PRMT R9, R4, 0x7531, R5 ;  /* 0x0000753104097816 */ /* 0x000fe40000000005 */
[----:B------:R-:W-:-:S02]  /*1ab50*/  PRMT R10, R6, 0x6420, R7 ;  /* 0x00006420060a7816 */ /* 0x000fc40000000007 */
[----:B------:R-:W-:-:S05]  /*1ab60*/  PRMT R11, R6, 0x7531, R7 ;  /* 0x00007531060b7816 */ /* 0x000fca0000000007 */
[----:B------:R0:W-:Y:S02]  /*1ab70*/  STSM.16.M88.4 [R3+0x1000], R8 ;  /* 0x0010000803007844 */ /* 0x0001e40000000200 */
[----:B0-----:R-:W-:-:S05]  /*1ab80*/  IMAD.MOV.U32 R11, RZ, RZ, R12 ;  /* 0x000000ffff0b7224 */ /* 0x001fca00078e000c */
[----:B------:R-:W-:-:S05]  /*1ab90*/  LOP3.LUT R2, R2, R11, RZ, 0xfc, !PT ;  /* 0x0000000b02027212 */ /* 0x000fca00078efcff */
[----:B------:R-:W0:Y:S01]  /*1aba0*/  LDSM.16.MT88.4 R4, [R2+UR39+0xc400] ;  /* 0x00c400270204783b */ /* 0x000e220008004200 */
[----:B------:R-:W-:Y:S02]  /*1abb0*/  IMAD.MOV.U32 R9, RZ, RZ, R13 ;  /* 0x000000ffff097224 */ /* 0x000fe400078e000d */
[----:B------:R-:W-:Y:S02]  /*1abc0*/  IMAD.MOV.U32 R8, RZ, RZ, 0x20 ;  /* 0x00000020ff087424 */ /* 0x000fe400078e00ff */
[----:B------:R-:W-:-:S03]  /*1abd0*/  IMAD.U32 R10, RZ, RZ, UR39 ;  /* 0x00000027ff0a7e24 */ /* 0x000fc6000f8e00ff */
[----:B------:R-:W-:Y:S01]  /*1abe0*/  SEL R8, R8, 0xffffffe0, !P0 ;  /* 0xffffffe008087807 */ /* 0x000fe20004000000 */
[----:B------:R-:W-:Y:S01]  /*1abf0*/  VIADD R10, R10, 0x400 ;  /* 0x000004000a0a7836 */ /* 0x000fe20000000000 */
[C-C-:B0-----:R-:W-:Y:S02]  /*1ac00*/  PRMT R12, R4.reuse, 0x6420, R5.reuse ;  /* 0x00006420040c7816 */ /* 0x141fe40000000005 */
[----:B------:R-:W-:Y:S02]  /*1ac10*/  PRMT R13, R4, 0x7531, R5 ;  /* 0x00007531040d7816 */ /* 0x000fe40000000005 */
[C-C-:B------:R-:W-:Y:S02]  /*1ac20*/  PRMT R14, R6.reuse, 0x6420, R7.reuse ;  /* 0x00006420060e7816 */ /* 0x140fe40000000007 */
[----:B------:R-:W-:Y:S02]  /*1ac30*/  PRMT R15, R6, 0x7531, R7 ;  /* 0x00007531060f7816 */ /* 0x000fe40000000007 */
[----:B------:R-:W0:Y:S01]  /*1ac40*/  LDSM.16.MT88.4 R4, [R18+0xd400] ;  /* 0x00d400001204783b */ /* 0x000e220000004200 */
[----:B------:R-:W-:-:S05]  /*1ac50*/  IADD3 R2, R9, R0, R8 ;  /* 0x0000000009027210 */ /* 0x000fca0007ffe008 */
[----:B------:R-:W-:-:S05]  /*1ac60*/  IMAD.IADD R2, R2, 0x1, R10 ;  /* 0x0000000102027824 */ /* 0x000fca00078e020a */
[----:B------:R1:W-:Y:S02]  /*1ac70*/  STSM.16.M88.4 [R2], R12 ;  /* 0x0000000c02007844 */ /* 0x0003e40000000200 */
[----:B-1----:R-:W-:Y:S01]  /*1ac80*/  IMAD.MOV.U32 R15, RZ, RZ, R11 ;  /* 0x000000ffff0f7224 */ /* 0x002fe200078e000b */
[C-C-:B0-----:R-:W-:Y:S02]  /*1ac90*/  PRMT R8, R4.reuse, 0x6420, R5.reuse ;  /* 0x0000642004087816 */ /* 0x141fe40000000005 */
[----:B------:R-:W-:Y:S02]  /*1aca0*/  PRMT R9, R4, 0x7531, R5 ;  /* 0x0000753104097816 */ /* 0x000fe40000000005 */
[C-C-:B------:R-:W-:Y:S02]  /*1acb0*/  PRMT R10, R6.reuse, 0x6420, R7.reuse ;  /* 0x00006420060a7816 */ /* 0x140fe40000000007 */
[----:B------:R-:W-:Y:S01]  /*1acc0*/  PRMT R11, R6, 0x7531, R7 ;  /* 0x00007531060b7816 */ /* 0x000fe20000000007 */
[----:B------:R-:W-:-:S04]  /*1acd0*/  VIADD R4, R0, 0x2000 ;  /* 0x0000200000047836 */ /* 0x000fc80000000000 */
[----:B------:R0:W-:Y:S02]  /*1ace0*/  STSM.16.M88.4 [R2+0x1000], R8 ;  /* 0x0010000802007844 */ /* 0x0001e40000000200 */
[----:B0-----:R-:W-:-:S05]  /*1acf0*/  IMAD.MOV.U32 R11, RZ, RZ, R15 ;  /* 0x000000ffff0b7224 */ /* 0x001fca00078e000f */
[----:B------:R-:W-:-:S06]  /*1ad00*/  LOP3.LUT R4, R4, R11, RZ, 0xfc, !PT ;  /* 0x0000000b04047212 */ /* 0x000fcc00078efcff */
[----:B------:R-:W0:Y:S02]  /*1ad10*/  LDSM.16.MT88.4 R4, [R4+UR39+0xc400] ;  /* 0x00c400270404783b */ /* 0x000e240008004200 */
[C-C-:B0-----:R-:W-:Y:S02]  /*1ad20*/  PRMT R12, R4.reuse, 0x6420, R5.reuse ;  /* 0x00006420040c7816 */ /* 0x141fe40000000005 */
[----:B------:R-:W-:Y:S02]  /*1ad30*/  PRMT R13, R4, 0x7531, R5 ;  /* 0x00007531040d7816 */ /* 0x000fe40000000005 */
[C-C-:B------:R-:W-:Y:S02]  /*1ad40*/  PRMT R14, R6.reuse, 0x6420, R7.reuse ;  /* 0x00006420060e7816 */ /* 0x140fe40000000007 */
[----:B------:R-:W-:Y:S02]  /*1ad50*/  PRMT R15, R6, 0x7531, R7 ;  /* 0x00007531060f7816 */ /* 0x000fe40000000007 */
[----:B------:R-:W0:Y:S04]  /*1ad60*/  LDSM.16.MT88.4 R4, [R18+0xe400] ;  /* 0x00e400001204783b */ /* 0x000e280000004200 */
[----:B------:R1:W-:Y:S02]  /*1ad70*/  STSM.16.M88.4 [R3+0x2000], R12 ;  /* 0x0020000c03007844 */ /* 0x0003e40000000200 */
[----:B-1----:R-:W-:Y:S01]  /*1ad80*/  IMAD.MOV.U32 R15, RZ, RZ, R11 ;  /* 0x000000ffff0f7224 */ /* 0x002fe200078e000b */
[----:B0-----:R-:W-:-:S02]  /*1ad90*/  PRMT R8, R4, 0x6420, R5 ;  /* 0x0000642004087816 */ /* 0x001fc40000000005 */
        /* <DEDUP_REMOVED lines=23> */
[----:B------:R-:W0:Y:S01]  /*1af10*/  LDSM.16.MT88.4 R4, [R4+UR39+0xc400] ;  /* 0x00c400270404783b */ /* 0x000e220008004200 */
[----:B------:R-:W-:Y:S01]  /*1af20*/  VIADD R0, R0, 0x5000 ;  /* 0x0000500000007836 */ /* 0x000fe20000000000 */
[C-C-:B0-----:R-:W-:Y:S02]  /*1af30*/  PRMT R12, R4.reuse, 0x6420, R5.reuse ;  /* 0x00006420040c7816 */ /* 0x141fe40000000005 */
[----:B------:R-:W-:Y:S02]  /*1af40*/  PRMT R13, R4, 0x7531, R5 ;  /* 0x00007531040d7816 */ /* 0x000fe40000000005 */
[C-C-:B------:R-:W-:Y:S02]  /*1af50*/  PRMT R14, R6.reuse, 0x6420, R7.reuse ;  /* 0x00006420060e7816 */ /* 0x140fe40000000007 */
[----:B------:R-:W-:Y:S02]  /*1af60*/  PRMT R15, R6, 0x7531, R7 ;  /* 0x00007531060f7816 */ /* 0x000fe40000000007 */
[----:B------:R-:W0:Y:S04]  /*1af70*/  LDSM.16.MT88.4 R4, [R18+0x10400] ;  /* 0x010400001204783b */ /* 0x000e280000004200 */
[----:B------:R1:W-:Y:S02]  /*1af80*/  STSM.16.M88.4 [R3+0x4000], R12 ;  /* 0x0040000c03007844 */ /* 0x0003e40000000200 */
[----:B-1----:R-:W-:-:S05]  /*1af90*/  IMAD.MOV.U32 R15, RZ, RZ, R11 ;  /* 0x000000ffff0f7224 */ /* 0x002fca00078e000b */
[----:B------:R-:W-:Y:S02]  /*1afa0*/  LOP3.LUT R0, R0, R15, RZ, 0xfc, !PT ;  /* 0x0000000f00007212 */ /* 0x000fe400078efcff */
[C-C-:B0-----:R-:W-:Y:S02]  /*1afb0*/  PRMT R8, R4.reuse, 0x6420, R5.reuse ;  /* 0x0000642004087816 */ /* 0x141fe40000000005 */
[----:B------:R-:W-:Y:S02]  /*1afc0*/  PRMT R9, R4, 0x7531, R5 ;  /* 0x0000753104097816 */ /* 0x000fe40000000005 */
        /* <DEDUP_REMOVED lines=23> */
.L_x_7043:
[----:B------:R-:W2:Y:S01]  /*1b140*/  S2R R0, SR_TID.X ;  /* 0x0000000000007919 */ /* 0x000ea20000002100 */
[----:B0-----:R0:W-:Y:S01]  /*1b150*/  SYNCS.ARRIVE.TRANS64.A1T0 RZ, [R20+URZ+0x28850], RZ ;  /* 0x028850ff14ff79a7 */ /* 0x0011e2000810003f */
[----:B------:R-:W-:Y:S01]  /*1b160*/  IMAD.MOV.U32 R6, RZ, RZ, R21 ;  /* 0x000000ffff067224 */ /* 0x000fe200078e0015 */
[----:B--2---:R-:W-:Y:S01]  /*1b170*/  LOP3.LUT R0, R0, 0x7f, RZ, 0xc0, !PT ;  /* 0x0000007f00007812 */ /* 0x004fe200078ec0ff */
[----:B------:R-:W-:Y:S03]  /*1b180*/  BAR.SYNC.DEFER_BLOCKING 0x2, 0x80 ;  /* 0x0082000000007b1d */ /* 0x000fe60000010000 */
[----:B------:R-:W-:-:S03]  /*1b190*/  ISETP.NE.AND P0, PT, R0, RZ, PT ;  /* 0x000000ff0000720c */ /* 0x000fc60003f05270 */
[----:B------:R2:W5:Y:S10]  /*1b1a0*/  LDL R0, [R1+0x4] ;  /* 0x0000040001007983 */ /* 0x0005740000100800 */
[----:B0-----:R-:W-:-:S05]  /*1b1b0*/  @!P0 VIADD R20, R20, 0x28880 ;  /* 0x0002888014148836 */ /* 0x001fca0000000000 */
[----:B------:R-:W-:-:S04]  /*1b1c0*/  @!P0 PRMT R20, RZ, 0x654, R20 ;  /* 0x00000654ff148816 */ /* 0x000fc80000000014 */
[----:B------:R2:W-:Y:S01]  /*1b1d0*/  @!P0 SYNCS.ARRIVE.TRANS64.RED.A1T0 RZ, [R20+URZ], RZ ;  /* 0x000000ff14ff89a7 */ /* 0x0005e2000810043f */
[C---:B------:R-:W-:Y:S01]  /*1b1e0*/  ISETP.GT.AND P0, PT, R19.reuse, UR40, PT ;  /* 0x0000002813007c0c */ /* 0x040fe2000bf04270 */
[----:B------:R-:W-:-:S12]  /*1b1f0*/  VIADD R19, R19, 0xffffffff ;  /* 0xffffffff13137836 */ /* 0x000fd80000000000 */
[----:B--2---:R-:W-:Y:S05]  /*1b200*/  @P0 BRA `(.L_x_7044) ;  /* 0xfffffff0000c0947 */ /* 0x004fea000383ffff */
[----:B------:R-:W-:Y:S05]  /*1b210*/  BRA `(.L_x_7045) ;  /* 0x0000000000047947 */ /* 0x000fea0003800000 */
.L_x_7027:
[----:B------:R-:W-:-:S07]  /*1b220*/  IMAD.MOV.U32 R21, RZ, RZ, RZ ;  /* 0x000000ffff157224 */ /* 0x000fce00078e00ff */
.L_x_7045:
[----:B------:R-:W-:-:S04]  /*1b230*/  ULOP3.LUT UR4, UR41, 0x1, URZ, 0xfc, !UPT ;  /* 0x0000000129047892 */ /* 0x000fc8000f8efc3f */
[----:B------:R-:W-:-:S06]  /*1b240*/  UISETP.NE.AND UP0, UPT, UR4, 0x3, UPT ;  /* 0x000000030400788c */ /* 0x000fcc000bf05270 */
[----:B------:R-:W-:-:S13]  /*1b250*/  PLOP3.LUT P0, PT, PT, PT, UP0, 0x80, 0x0 ;  /* 0x000000000000781c */ /* 0x000fda0003f0f008 */
[----:B------:R-:W-:Y:S05]  /*1b260*/  @!P0 BRA `(.L_x_7046) ;  /* 0x0000000000048947 */ /* 0x000fea0003800000 */
[----:B------:R-:W-:Y:S01]  /*1b270*/  BPT.TRAP 0x1 ;  /* 0x000000040000795c */ /* 0x000fe20000300000 */
.L_x_7046:
[----:B-1---5:R-:W2:Y:S01]  /*1b280*/  LDL R0, [R1+0x4] ;  /* 0x0000040001007983 */ /* 0x022ea20000100800 */
[----:B------:R-:W-:Y:S01]  /*1b290*/  LEA R17, R21, UR39, 0x3 ;  /* 0x0000002715117c11 */ /* 0x000fe2000f8e18ff */
[----:B------:R-:W-:Y:S01]  /*1b2a0*/  BSSY B0, `(.L_x_7047) ;  /* 0x0000005000007945 */ /* 0x000fe20003800000 */
[----:B--2---:R-:W-:-:S04]  /*1b2b0*/  LOP3.LUT R0, R0, 0x1, RZ, 0x3c, !PT ;  /* 0x0000000100007812 */ /* 0x004fc800078e3cff */
[----:B------:R-:W-:-:S04]  /*1b2c0*/  SHF.L.U32 R0, R0, 0x1f, RZ ;  /* 0x0000001f00007819 */ /* 0x000fc800000006ff */
[----:B------:R-:W1:Y:S02]  /*1b2d0*/  SYNCS.PHASECHK.TRANS64.TRYWAIT P0, [R17+URZ+0x28870], R0 ;  /* 0x02887000110075a7 */ /* 0x000e64000800017f */
[----:B-1----:R-:W-:Y:S05]  /*1b2e0*/  @!P0 BRA `(.L_x_7048) ;  /* 0x0000001c002c8947 */ /* 0x002fea0003800000 */
.L_x_7093:
[----:B------:R-:W-:Y:S05]  /*1b2f0*/  BSYNC B0 ;  /* 0x0000000000007941 */ /* 0x000fea0003800000 */
.L_x_7047:
[----:B------:R-:W-:-:S06]  /*1b300*/  ULOP3.LUT UR4, UR41, 0x2, URZ, 0xfc, !UPT ;  /* 0x0000000229047892 */ /* 0x000fcc000f8efc3f */
[----:B-1----:R-:W-:-:S05]  /*1b310*/  IMAD.U32 R0, RZ, RZ, UR4 ;  /* 0x00000004ff007e24 */ /* 0x002fca000f8e00ff */
[----:B------:R-:W-:-:S13]  /*1b320*/  ISETP.NE.AND P1, PT, R0, 0x3, PT ;  /* 0x000000030000780c */ /* 0x000fda0003f25270 */
[----:B------:R-:W-:Y:S05]  /*1b330*/  @!P1 BRA `(.L_x_7049) ;  /* 0x0000000000049947 */ /* 0x000fea0003800000 */
[----:B------:R-:W-:Y:S01]  /*1b340*/  BPT.TRAP 0x1 ;  /* 0x000000040000795c */ /* 0x000fe20000300000 */
.L_x_7049:
[----:B------:R-:W2:Y:S04]  /*1b350*/  LDL R2, [R1+0x4] ;  /* 0x0000040001027983 */ /* 0x000ea80000100800 */
[----:B------:R-:W3:Y:S01]  /*1b360*/  LDL.LU R0, [R1] ;  /* 0x0000000001007983 */ /* 0x000ee20000300800 */
[----:B--2---:R-:W-:Y:S01]  /*1b370*/  SHF.L.U32 R4, R2, 0x1f, RZ ;  /* 0x0000001f02047819 */ /* 0x004fe200000006ff */
[----:B------:R-:W-:-:S03]  /*1b380*/  IMAD R2, R21, 0x6000, RZ ;  /* 0x0000600015027824 */ /* 0x000fc600078e02ff */
[----:B------:R-:W1:Y:S02]  /*1b390*/  SYNCS.PHASECHK.TRANS64.TRYWAIT P0, [R17+URZ+0x28860], R4 ;  /* 0x02886004110075a7 */ /* 0x000e64000800017f */
[----:B---3--:R-:W-:Y:S01]  /*1b3a0*/  LOP3.LUT R0, R2, R0, RZ, 0xfc, !PT ;  /* 0x0000000002007212 */ /* 0x008fe200078efcff */
[----:B-1----:R-:W-:Y:S06]  /*1b3b0*/  @!P0 BRA `(.L_x_7050) ;  /* 0x0000001c000c8947 */ /* 0x002fec0003800000 */
.L_x_7094:
[----:B------:R-:W2:Y:S01]  /*1b3c0*/  S2R R3, SR_TID.X ;  /* 0x0000000000037919 */ /* 0x000ea20000002100 */
[----:B------:R-:W-:Y:S01]  /*1b3d0*/  IMAD.MOV.U32 R5, RZ, RZ, 0x40 ;  /* 0x00000040ff057424 */ /* 0x000fe200078e00ff */
[----:B--2---:R-:W-:Y:S02]  /*1b3e0*/  LOP3.LUT P0, RZ, R3, 0x4, RZ, 0xc0, !PT ;  /* 0x0000000403ff7812 */ /* 0x004fe4000780c0ff */
[----:B------:R-:W2:Y:S01]  /*1b3f0*/  LDL.LU R3, [R1+0xc] ;  /* 0x00000c0001037983 */ /* 0x000ea20000300800 */
[----:B------:R-:W-:Y:S01]  /*1b400*/  VIADD R16, R0, UR39 ;  /* 0x0000002700107c36 */ /* 0x000fe20008000000 */
[----:B------:R-:W-:Y:S01]  /*1b410*/  SEL R5, R5, 0xffffffc0, !P0 ;  /* 0xffffffc005057807 */ /* 0x000fe20004000000 */
[----:B------:R-:W-:Y:S05]  /*1b420*/  WARPSYNC.ALL ;  /* 0x0000000000007948 */ /* 0x000fea0003800000 */
[----:B------:R-:W-:Y:S01]  /*1b430*/  IMAD.IADD R16, R5, 0x1, R16 ;  /* 0x0000000105107824 */ /* 0x000fe200078e0210 */
[----:B0-----:R-:W0:Y:S04]  /*1b440*/  LDSM.16.MT88.4 R8, [R0+UR39+0xc400] ;  /* 0x00c400270008783b */ /* 0x001e280008004200 */
[----:B-1----:R-:W1:Y:S01]  /*1b450*/  LDSM.16.MT88.4 R4, [R16+0xc400] ;  /* 0x00c400001004783b */ /* 0x002e620000004200 */
[----:B0-----:R-:W-:-:S02]  /*1b460*/  PRMT R12, R8, 0x6420, R9 ;  /* 0x00006420080c7816 */ /* 0x001fc40000000009 */
[----:B------:R-:W-:Y:S02]  /*1b470*/  PRMT R13, R8, 0x7531, R9 ;  /* 0x00007531080d7816 */ /* 0x000fe40000000009 */
[C-C-:B------:R-:W-:Y:S02]  /*1b480*/  PRMT R14, R10.reuse, 0x6420, R11.reuse ;  /* 0x000064200a0e7816 */ /* 0x140fe4000000000b */
[----:B------:R-:W-:Y:S02]  /*1b490*/  PRMT R15, R10, 0x7531, R11 ;  /* 0x000075310a0f7816 */ /* 0x000fe4000000000b */
[C-C-:B-1----:R-:W-:Y:S02]  /*1b4a0*/  PRMT R8, R4.reuse, 0x6420, R5.reuse ;  /* 0x0000642004087816 */ /* 0x142fe40000000005 */
[----:B------:R-:W-:Y:S02]  /*1b4b0*/  PRMT R9, R4, 0x7531, R5 ;  /* 0x0000753104097816 */ /* 0x000fe40000000005 */
[----:B------:R-:W-:-:S02]  /*1b4c0*/  PRMT R10, R6, 0x6420, R7 ;  /* 0x00006420060a7816 */ /* 0x000fc40000000007 */
[----:B------:R-:W-:Y:S02]  /*1b4d0*/  PRMT R11, R6, 0x7531, R7 ;  /* 0x00007531060b7816 */ /* 0x000fe40000000007 */
[----:B--2---:R-:W-:Y:S02]  /*1b4e0*/  IADD3 R2, R2, UR39, R3 ;  /* 0x0000002702027c10 */ /* 0x004fe4000fffe003 */
[----:B------:R-:W0:Y:S03]  /*1b4f0*/  S2R R3, SR_TID.X ;  /* 0x0000000000037919 */ /* 0x000e260000002100 */
[----:B------:R-:W-:Y:S04]  /*1b500*/  STSM.16.M88.4 [R2+0x400], R12 ;  /* 0x0004000c02007844 */ /* 0x000fe80000000200 */
[----:B------:R-:W-:Y:S04]  /*1b510*/  STSM.16.M88.4 [R2+0x1400], R8 ;  /* 0x0014000802007844 */ /* 0x000fe80000000200 */
[----:B------:R-:W1:Y:S04]  /*1b520*/  LDSM.16.MT88.4 R8, [R0+UR39+0xd400] ;  /* 0x00d400270008783b */ /* 0x000e680008004200 */
[----:B------:R-:W2:Y:S01]  /*1b530*/  LDSM.16.MT88.4 R4, [R16+0xd400] ;  /* 0x00d400001004783b */ /* 0x000ea20000004200 */
[----:B0-----:R-:W-:Y:S01]  /*1b540*/  LOP3.LUT P0, RZ, R3, 0x4, RZ, 0xc0, !PT ;  /* 0x0000000403ff7812 */ /* 0x001fe2000780c0ff */
[----:B------:R-:W-:-:S05]  /*1b550*/  IMAD.MOV.U32 R3, RZ, RZ, 0x20 ;  /* 0x00000020ff037424 */ /* 0x000fca00078e00ff */
[----:B------:R-:W-:-:S04]  /*1b560*/  SEL R3, R3, 0xffffffe0, !P0 ;  /* 0xffffffe003037807 */ /* 0x000fc80004000000 */
[----:B------:R-:W-:Y:S02]  /*1b570*/  IADD3 R3, R3, 0x400, R2 ;  /* 0x0000040003037810 */ /* 0x000fe40007ffe002 */
[C-C-:B-1----:R-:W-:Y:S02]  /*1b580*/  PRMT R12, R8.reuse, 0x6420, R9.reuse ;  /* 0x00006420080c7816 */ /* 0x142fe40000000009 */
[----:B------:R-:W-:Y:S02]  /*1b590*/  PRMT R13, R8, 0x7531, R9 ;  /* 0x00007531080d7816 */ /* 0x000fe40000000009 */
[C-C-:B------:R-:W-:Y:S02]  /*1b5a0*/  PRMT R14, R10.reuse, 0x6420, R11.reuse ;  /* 0x000064200a0e7816 */ /* 0x140fe4000000000b */
[----:B------:R-:W-:Y:S02]  /*1b5b0*/  PRMT R15, R10, 0x7531, R11 ;  /* 0x000075310a0f7816 */ /* 0x000fe4000000000b */
[----:B--2---:R-:W-:-:S02]  /*1b5c0*/  PRMT R8, R4, 0x6420, R5 ;  /* 0x0000642004087816 */ /* 0x004fc40000000005 */
[----:B------:R-:W-:Y:S02]  /*1b5d0*/  PRMT R9, R4, 0x7531, R5 ;  /* 0x0000753104097816 */ /* 0x000fe40000000005 */
[C-C-:B------:R-:W-:Y:S02]  /*1b5e0*/  PRMT R10, R6.reuse, 0x6420, R7.reuse ;  /* 0x00006420060a7816 */ /* 0x140fe40000000007 */
[----:B------:R-:W-:Y:S01]  /*1b5f0*/  PRMT R11, R6, 0x7531, R7 ;  /* 0x00007531060b7816 */ /* 0x000fe20000000007 */
[----:B------:R-:W-:Y:S04]  /*1b600*/  STSM.16.M88.4 [R3], R12 ;  /* 0x0000000c03007844 */ /* 0x000fe80000000200 */
[----:B------:R-:W-:Y:S04]  /*1b610*/  STSM.16.M88.4 [R3+0x1000], R8 ;  /* 0x0010000803007844 */ /* 0x000fe80000000200 */
[----:B------:R-:W0:Y:S04]  /*1b620*/  LDSM.16.MT88.4 R8, [R0+UR39+0xe400] ;  /* 0x00e400270008783b */ /* 0x000e280008004200 */
[----:B------:R-:W1:Y:S01]  /*1b630*/  LDSM.16.MT88.4 R4, [R16+0xe400] ;  /* 0x00e400001004783b */ /* 0x000e620000004200 */
[----:B0-----:R-:W-:-:S02]  /*1b640*/  PRMT R12, R8, 0x6420, R9 ;  /* 0x00006420080c7816 */ /* 0x001fc40000000009 */
[----:B------:R-:W-:Y:S02]  /*1b650*/  PRMT R13, R8, 0x7531, R9 ;  /* 0x00007531080d7816 */ /* 0x000fe40000000009 */
[C-C-:B------:R-:W-:Y:S02]  /*1b660*/  PRMT R14, R10.reuse, 0x6420, R11.reuse ;  /* 0x000064200a0e7816 */ /* 0x140fe4000000000b */
[----:B------:R-:W-:Y:S02]  /*1b670*/  PRMT R15, R10, 0x7531, R11 ;  /* 0x000075310a0f7816 */ /* 0x000fe4000000000b */
[C-C-:B-1----:R-:W-:Y:S02]  /*1b680*/  PRMT R8, R4.reuse, 0x6420, R5.reuse ;  /* 0x0000642004087816 */ /* 0x142fe40000000005 */
[----:B------:R-:W-:Y:S02]  /*1b690*/  PRMT R9, R4, 0x7531, R5 ;  /* 0x0000753104097816 */ /* 0x000fe40000000005 */
[----:B------:R-:W-:-:S02]  /*1b6a0*/  PRMT R10, R6, 0x6420, R7 ;  /* 0x00006420060a7816 */ /* 0x000fc40000000007 */
[----:B------:R-:W-:Y:S01]  /*1b6b0*/  PRMT R11, R6, 0x7531, R7 ;  /* 0x00007531060b7816 */ /* 0x000fe20000000007 */
[----:B------:R-:W-:Y:S04]  /*1b6c0*/  STSM.16.M88.4 [R2+0x2400], R12 ;  /* 0x0024000c02007844 */ /* 0x000fe80000000200 */
        /* <DEDUP_REMOVED lines=45> */
.L_x_7051:
[----:B0-----:R-:W2:Y:S01]  /*1b9a0*/  LDL.LU R3, [R1+0x4] ;  /* 0x0000040001037983 */ /* 0x001ea20000300800 */
[----:B-1----:R-:W-:Y:S01]  /*1b9b0*/  SYNCS.ARRIVE.TRANS64.A1T0 RZ, [R17+URZ+0x28850], RZ ;  /* 0x028850ff11ff79a7 */ /* 0x002fe2000810003f */
[----:B------:R-:W0:Y:S02]  /*1b9c0*/  S2R R0, SR_TID.X ;  /* 0x0000000000007919 */ /* 0x000e240000002100 */
        /* <DEDUP_REMOVED lines=10> */
[----:B--2---:R-:W-:Y:S01]  /*1ba70*/  LOP3.LUT R2, R3, R2, RZ, 0x3c, !PT ;  /* 0x0000000203027212 */ /* 0x004fe200078e3cff */
[----:B------:R-:W-:-:S07]  /*1ba80*/  IMAD.MOV.U32 R3, RZ, RZ, RZ ;  /* 0x000000ffff037224 */ /* 0x000fce00078e00ff */
.L_x_7004:
[----:B------:R-:W0:Y:S01]  /*1ba90*/  S2R R5, SR_CgaCtaId ;  /* 0x0000000000057919 */ /* 0x000e220000008800 */
[----:B------:R-:W-:Y:S02]  /*1baa0*/  MOV R4, 0x400 ;  /* 0x0000040000047802 */ /* 0x000fe40000000f00 */
[----:B------:R-:W-:Y:S02]  /*1bab0*/  SHF.L.U32 R3, R3, 0x1f, RZ ;  /* 0x0000001f03037819 */ /* 0x000fe400000006ff */
[----:B0-----:R-:W-:-:S04]  /*1bac0*/  LEA R6, R5, R4, 0x18 ;  /* 0x0000000405067211 */ /* 0x001fc800078ec0ff */
[----:B------:R-:W0:Y:S02]  /*1bad0*/  SYNCS.PHASECHK.TRANS64.TRYWAIT P0, [R6+URZ+0x28820], R3 ;  /* 0x02882003060075a7 */ /* 0x000e24000800017f */
[----:B0-----:R-:W-:Y:S05]  /*1bae0*/  @!P0 BRA `(.L_x_7052) ;  /* 0x0000001400548947 */ /* 0x001fea0003800000 */
.L_x_7095:
        /* <DEDUP_REMOVED lines=13> */
.L_x_7053:
[----:B------:R-:W-:Y:S01]  /*1bbc0*/  VIADD R8, R6, 0x28840 ;  /* 0x0002884006087836 */ /* 0x000fe20000000000 */
        /* <DEDUP_REMOVED lines=11> */
.L_x_7096:
[----:B------:R-:W1:Y:S02]  /*1bc80*/  SYNCS.PHASECHK.TRANS64.TRYWAIT P1, [R5+URZ], R2 ;  /* 0x00000002050075a7 */ /* 0x000e64000802017f */
[----:B-1----:R-:W-:Y:S05]  /*1bc90*/  @!P1 BRA `(.L_x_7055) ;  /* 0x0000001400109947 */ /* 0x002fea0003800000 */
.L_x_7097:
[----:B------:R-:W-:Y:S05]  /*1bca0*/  @!P0 BRA `(.L_x_7056) ;  /* 0x0000000000048947 */ /* 0x000fea0003800000 */
[----:B------:R-:W-:Y:S01]  /*1bcb0*/  BPT.TRAP 0x1 ;  /* 0x000000040000795c */ /* 0x000fe20000300000 */
.L_x_7056:
[----:B-1----:R-:W-:-:S04]  /*1bcc0*/  IMAD R5, R0, 0x8, R6 ;  /* 0x0000000800057824 */ /* 0x002fc800078e0206 */
[----:B------:R-:W1:Y:S02]  /*1bcd0*/  SYNCS.PHASECHK.TRANS64.TRYWAIT P1, [R5+URZ+0x28860], R4 ;  /* 0x02886004050075a7 */ /* 0x000e64000802017f */
[----:B-1----:R-:W-:Y:S05]  /*1bce0*/  @!P1 BRA `(.L_x_7057) ;  /* 0x0000001400109947 */ /* 0x002fea0003800000 */
.L_x_7098:
[----:B------:R-:W-:Y:S05]  /*1bcf0*/  @!P0 BRA `(.L_x_7058) ;  /* 0x0000000000048947 */ /* 0x000fea0003800000 */
[----:B------:R-:W-:Y:S01]  /*1bd00*/  BPT.TRAP 0x1 ;  /* 0x000000040000795c */ /* 0x000fe20000300000 */
.L_x_7058:
[----:B------:R-:W-:-:S04]  /*1bd10*/  IMAD R3, R3, 0x8, R6 ;  /* 0x0000000803037824 */ /* 0x000fc800078e0206 */
[----:B------:R-:W2:Y:S02]  /*1bd20*/  SYNCS.PHASECHK.TRANS64.TRYWAIT P1, [R3+URZ+0x28860], R2 ;  /* 0x02886002030075a7 */ /* 0x000ea4000802017f */
[----:B--2---:R-:W-:Y:S05]  /*1bd30*/  @!P1 BRA `(.L_x_7059) ;  /* 0x0000001400109947 */ /* 0x004fea0003800000 */
.L_x_7099:
[----:B------:R-:W-:Y:S05]  /*1bd40*/  @!P0 BRA `(.L_x_7060) ;  /* 0x0000000000048947 */ /* 0x000fea0003800000 */
[----:B------:R-:W-:Y:S01]  /*1bd50*/  BPT.TRAP 0x1 ;  /* 0x000000040000795c */ /* 0x000fe20000300000 */
.L_x_7060:
[----:B------:R-:W3:Y:S02]  /*1bd60*/  SYNCS.PHASECHK.TRANS64.TRYWAIT P0, [R5+URZ+0x28880], R4 ;  /* 0x02888004050075a7 */ /* 0x000ee4000800017f */
[----:B---3--:R-:W-:Y:S05]  /*1bd70*/  @!P0 BRA `(.L_x_7061) ;  /* 0x0000001400148947 */ /* 0x008fea0003800000 */
.L_x_7062:
[----:B----4-:R4:W0:Y:S02]  /*1bd80*/  SYNCS.PHASECHK.TRANS64.TRYWAIT P0, [R3+URZ+0x28880], R2 ;  /* 0x02888002030075a7 */ /* 0x010824000800017f */
[----:B0-----:R-:W-:Y:S05]  /*1bd90*/  @!P0 NANOSLEEP.SYNCS 0x989680 ;  /* 0x009896800000895d */ /* 0x001fea0003900000 */
[----:B------:R-:W0:Y:S02]  /*1bda0*/  @!P0 SYNCS.PHASECHK.TRANS64 P0, [R3+URZ+0x28880], R2 ;  /* 0x02888002030085a7 */ /* 0x000e24000800007f */
[----:B0-----:R-:W-:Y:S05]  /*1bdb0*/  @!P0 BRA `(.L_x_7062) ;  /* 0xfffffffc00f08947 */ /* 0x001fea000383ffff */
.L_x_6916:
[----:B------:R-:W-:Y:S05]  /*1bdc0*/  BSYNC B6 ;  /* 0x0000000000067941 */ /* 0x000fea0003800000 */
.L_x_6913:
[----:B------:R-:W-:Y:S05]  /*1bdd0*/  EXIT ;  /* 0x000000000000794d */ /* 0x000fea0003800000 */
.L_x_6926:
[----:B0-----:R-:W-:-:S04]  /*1bde0*/  IMAD.U32 R3, RZ, RZ, UR44 ;  /* 0x0000002cff037e24 */ /* 0x001fc8000f8e00ff */
[----:B------:R0:W1:Y:S03]  /*1bdf0*/  SYNCS.PHASECHK.TRANS64.TRYWAIT P0, [R3+URZ+0x28800], R8 ;  /* 0x02880008030075a7 */ /* 0x000066000800017f */
[----:B-1----:R-:W-:Y:S05]  /*1be00*/  @!P0 NANOSLEEP.SYNCS 0x989680 ;  /* 0x009896800000895d */ /* 0x002fea0003900000 */
[----:B------:R-:W1:Y:S02]  /*1be10*/  @!P0 SYNCS.PHASECHK.TRANS64 P0, [R3+URZ+0x28800], R8 ;  /* 0x02880008030085a7 */ /* 0x000e64000800007f */
[----:B-1----:R-:W-:Y:S05]  /*1be20*/  @!P0 BRA `(.L_x_6926) ;  /* 0xfffffffc00ec8947 */ /* 0x002fea000383ffff */
[----:B------:R-:W-:Y:S05]  /*1be30*/  BRA `(.L_x_7063) ;  /* 0xfffffe5c00187947 */ /* 0x000fea000383ffff */
.L_x_6930:
[----:B0-----:R-:W-:-:S04]  /*1be40*/  IMAD.U32 R3, RZ, RZ, UR44 ;  /* 0x0000002cff037e24 */ /* 0x001fc8000f8e00ff */
[----:B------:R0:W2:Y:S03]  /*1be50*/  SYNCS.PHASECHK.TRANS64.TRYWAIT P2, [R3+URZ+0x28830], R8 ;  /* 0x02883008030075a7 */ /* 0x0000a6000804017f */
[----:B--2---:R-:W-:Y:S05]  /*1be60*/  @!P2 NANOSLEEP.SYNCS 0x989680 ;  /* 0x009896800000a95d */ /* 0x004fea0003900000 */
[----:B------:R-:W2:Y:S02]  /*1be70*/  @!P2 SYNCS.PHASECHK.TRANS64 P2, [R3+URZ+0x28830], R8 ;  /* 0x028830080300a5a7 */ /* 0x000ea4000804007f */
[----:B--2---:R-:W-:Y:S05]  /*1be80*/  @!P2 BRA `(.L_x_6930) ;  /* 0xfffffffc00eca947 */ /* 0x004fea000383ffff */
[----:B------:R-:W-:Y:S05]  /*1be90*/  BRA `(.L_x_6929) ;  /* 0xfffffe5c00407947 */ /* 0x000fea000383ffff */
.L_x_6946:
[----:B-1----:R-:W-:-:S04]  /*1bea0*/  IMAD.U32 R13, RZ, RZ, UR8 ;  /* 0x00000008ff0d7e24 */ /* 0x002fc8000f8e00ff */
[----:B------:R1:W2:Y:S03]  /*1beb0*/  SYNCS.PHASECHK.TRANS64.TRYWAIT P2, [R13+URZ+0x28830], R12 ;  /* 0x0288300c0d0075a7 */ /* 0x0002a6000804017f */
[----:B--2---:R-:W-:Y:S05]  /*1bec0*/  @!P2 NANOSLEEP.SYNCS 0x989680 ;  /* 0x009896800000a95d */ /* 0x004fea0003900000 */
[----:B------:R-:W2:Y:S02]  /*1bed0*/  @!P2 SYNCS.PHASECHK.TRANS64 P2, [R13+URZ+0x28830], R12 ;  /* 0x0288300c0d00a5a7 */ /* 0x000ea4000804007f */
[----:B--2---:R-:W-:Y:S05]  /*1bee0*/  @!P2 BRA `(.L_x_6946) ;  /* 0xfffffffc00eca947 */ /* 0x004fea000383ffff */
[----:B------:R-:W-:Y:S05]  /*1bef0*/  BRA `(.L_x_6943) ;  /* 0xfffffeac00f07947 */ /* 0x000fea000383ffff */
.L_x_6950:
[----:B-1----:R-:W-:-:S04]  /*1bf00*/  IMAD.U32 R13, RZ, RZ, UR8 ;  /* 0x00000008ff0d7e24 */ /* 0x002fc8000f8e00ff */
[----:B------:R1:W2:Y:S03]  /*1bf10*/  SYNCS.PHASECHK.TRANS64.TRYWAIT P2, [R13+URZ+0x28850], R12 ;  /* 0x0288500c0d0075a7 */ /* 0x0002a6000804017f */
[----:B--2---:R-:W-:Y:S05]  /*1bf20*/  @!P2 NANOSLEEP.SYNCS 0x989680 ;  /* 0x009896800000a95d */ /* 0x004fea0003900000 */
[----:B------:R-:W2:Y:S02]  /*1bf30*/  @!P2 SYNCS.PHASECHK.TRANS64 P2, [R13+URZ+0x28850], R12 ;  /* 0x0288500c0d00a5a7 */ /* 0x000ea4000804007f */
[----:B--2---:R-:W-:Y:S05]  /*1bf40*/  @!P2 BRA `(.L_x_6950) ;  /* 0xfffffffc00eca947 */ /* 0x004fea000383ffff */
[----:B------:R-:W-:Y:S05]  /*1bf50*/  BRA `(.L_x_6947) ;  /* 0xfffffeb000687947 */ /* 0x000fea000383ffff */
.L_x_6968:
[----:B-1----:R-:W-:-:S04]  /*1bf60*/  IMAD.U32 R11, RZ, RZ, UR8 ;  /* 0x00000008ff0b7e24 */ /* 0x002fc8000f8e00ff */
[----:B------:R1:W2:Y:S03]  /*1bf70*/  SYNCS.PHASECHK.TRANS64.TRYWAIT P2, [R11+URZ+0x28830], R10 ;  /* 0x0288300a0b0075a7 */ /* 0x0002a6000804017f */
[----:B--2---:R-:W-:Y:S05]  /*1bf80*/  @!P2 NANOSLEEP.SYNCS 0x989680 ;  /* 0x009896800000a95d */ /* 0x004fea0003900000 */
[----:B------:R-:W2:Y:S02]  /*1bf90*/  @!P2 SYNCS.PHASECHK.TRANS64 P2, [R11+URZ+0x28830], R10 ;  /* 0x0288300a0b00a5a7 */ /* 0x000ea4000804007f */
[----:B--2---:R-:W-:Y:S05]  /*1bfa0*/  @!P2 BRA `(.L_x_6968) ;  /* 0xfffffffc00eca947 */ /* 0x004fea000383ffff */
[----:B------:R-:W-:Y:S05]  /*1bfb0*/  BRA `(.L_x_6965) ;  /* 0xffffff0400c87947 */ /* 0x000fea000383ffff */
.L_x_6972:
[----:B-1----:R-:W-:-:S04]  /*1bfc0*/  IMAD.U32 R11, RZ, RZ, UR8 ;  /* 0x00000008ff0b7e24 */ /* 0x002fc8000f8e00ff */
[----:B------:R1:W2:Y:S03]  /*1bfd0*/  SYNCS.PHASECHK.TRANS64.TRYWAIT P2, [R11+URZ+0x28850], R10 ;  /* 0x0288500a0b0075a7 */ /* 0x0002a6000804017f */
[----:B--2---:R-:W-:Y:S05]  /*1bfe0*/  @!P2 NANOSLEEP.SYNCS 0x989680 ;  /* 0x009896800000a95d */ /* 0x004fea0003900000 */
[----:B------:R-:W2:Y:S02]  /*1bff0*/  @!P2 SYNCS.PHASECHK.TRANS64 P2, [R11+URZ+0x28850], R10 ;  /* 0x0288500a0b00a5a7 */ /* 0x000ea4000804007f */
[----:B--2---:R-:W-:Y:S05]  /*1c000*/  @!P2 BRA `(.L_x_6972) ;  /* 0xfffffffc00eca947 */ /* 0x004fea000383ffff */
[----:B------:R-:W-:Y:S05]  /*1c010*/  BRA `(.L_x_6969) ;  /* 0xffffff0800687947 */ /* 0x000fea000383ffff */
.L_x_6979:
[----:B-1----:R-:W-:-:S04]  /*1c020*/  IMAD.U32 R11, RZ, RZ, UR8 ;  /* 0x00000008ff0b7e24 */ /* 0x002fc8000f8e00ff */
[----:B------:R1:W2:Y:S03]  /*1c030*/  SYNCS.PHASECHK.TRANS64.TRYWAIT P2, [R11+URZ+0x28830], R10 ;  /* 0x0288300a0b0075a7 */ /* 0x0002a6000804017f */
[----:B--2---:R-:W-:Y:S05]  /*1c040*/  @!P2 NANOSLEEP.SYNCS 0x989680 ;  /* 0x009896800000a95d */ /* 0x004fea0003900000 */
[----:B------:R-:W2:Y:S02]  /*1c050*/  @!P2 SYNCS.PHASECHK.TRANS64 P2, [R11+URZ+0x28830], R10 ;  /* 0x0288300a0b00a5a7 */ /* 0x000ea4000804007f */
[----:B--2---:R-:W-:Y:S05]  /*1c060*/  @!P2 BRA `(.L_x_6979) ;  /* 0xfffffffc00eca947 */ /* 0x004fea000383ffff */
[----:B------:R-:W-:Y:S05]  /*1c070*/  BRA `(.L_x_6976) ;  /* 0xffffff3800b87947 */ /* 0x000fea000383ffff */
.L_x_6983:
[----:B-1----:R-:W-:-:S04]  /*1c080*/  IMAD.U32 R11, RZ, RZ, UR8 ;  /* 0x00000008ff0b7e24 */ /* 0x002fc8000f8e00ff */
[----:B------:R1:W2:Y:S03]  /*1c090*/  SYNCS.PHASECHK.TRANS64.TRYWAIT P2, [R11+URZ+0x28850], R10 ;  /* 0x0288500a0b0075a7 */ /* 0x0002a6000804017f */
[----:B--2---:R-:W-:Y:S05]  /*1c0a0*/  @!P2 NANOSLEEP.SYNCS 0x989680 ;  /* 0x009896800000a95d */ /* 0x004fea0003900000 */
[----:B------:R-:W2:Y:S02]  /*1c0b0*/  @!P2 SYNCS.PHASECHK.TRANS64 P2, [R11+URZ+0x28850], R10 ;  /* 0x0288500a0b00a5a7 */ /* 0x000ea4000804007f */
[----:B--2---:R-:W-:Y:S05]  /*1c0c0*/  @!P2 BRA `(.L_x_6983) ;  /* 0xfffffffc00eca947 */ /* 0x004fea000383ffff */
[----:B------:R-:W-:Y:S05]  /*1c0d0*/  BRA `(.L_x_6980) ;  /* 0xffffff3c00387947 */ /* 0x000fea000383ffff */
.L_x_6997:
[----:B-1----:R-:W-:-:S04]  /*1c0e0*/  IMAD.U32 R3, RZ, RZ, UR9 ;  /* 0x00000009ff037e24 */ /* 0x002fc8000f8e00ff */
[----:B------:R1:W2:Y:S03]  /*1c0f0*/  SYNCS.PHASECHK.TRANS64.TRYWAIT P1, [R3+URZ+0x28850], R0 ;  /* 0x02885000030075a7 */ /* 0x0002a6000802017f */
[----:B--2---:R-:W-:Y:S05]  /*1c100*/  @!P1 NANOSLEEP.SYNCS 0x989680 ;  /* 0x009896800000995d */ /* 0x004fea0003900000 */
[----:B------:R-:W2:Y:S02]  /*1c110*/  @!P1 SYNCS.PHASECHK.TRANS64 P1, [R3+URZ+0x28850], R0 ;  /* 0x02885000030095a7 */ /* 0x000ea4000802007f */
[----:B--2---:R-:W-:Y:S05]  /*1c120*/  @!P1 BRA `(.L_x_6997) ;  /* 0xfffffffc00ec9947 */ /* 0x004fea000383ffff */
[----:B------:R-:W-:Y:S05]  /*1c130*/  BRA `(.L_x_6996) ;  /* 0xffffff8c00ac7947 */ /* 0x000fea000383ffff */
.L_x_7016:
[----:B------:R-:W-:Y:S02]  /*1c140*/  IMAD.MOV.U32 R13, RZ, RZ, R6 ;  /* 0x000000ffff0d7224 */ /* 0x000fe400078e0006 */
[----:B------:R-:W-:Y:S02]  /*1c150*/  IMAD.MOV.U32 R12, RZ, RZ, RZ ;  /* 0x000000ffff0c7224 */ /* 0x000fe400078e00ff */
[----:B------:R-:W-:Y:S02]  /*1c160*/  IMAD.MOV.U32 R11, RZ, RZ, 0x1f ;  /* 0x0000001fff0b7424 */ /* 0x000fe400078e00ff */
[----:B------:R-:W-:-:S07]  /*1c170*/  IMAD.MOV.U32 R15, RZ, RZ, -0x1 ;  /* 0xffffffffff0f7424 */ /* 0x000fce00078e00ff */
[----:B0-----:R-:W-:Y:S05]  /*1c180*/  WARPSYNC.COLLECTIVE R15, `(.L_x_7064) ;  /* 0x000000000f087348 */ /* 0x001fea0003c00000 */
[----:B------:R1:W2:Y:S02]  /*1c190*/  SHFL.IDX P6, R14, R13, R12, R11 ;  /* 0x0000000c0d0e7389 */ /* 0x0002a400000c000b */
[----:B012---:R-:W-:Y:S01]  /*1c1a0*/  ENDCOLLECTIVE ;  /* 0x000000000000791b */ /* 0x007fe20003800000 */
.L_x_7064:
[----:B------:R-:W-:Y:S05]  /*1c1b0*/  BRA `(.L_x_7065) ;  /* 0xffffffd000007947 */ /* 0x000fea000383ffff */
.L_x_7018:
[----:B------:R-:W-:Y:S01]  /*1c1c0*/  BSSY B0, `(.L_x_7066) ;  /* 0x0000006000007945 */ /* 0x000fe20003800000 */
[----:B------:R-:W-:-:S07]  /*1c1d0*/  IMAD.MOV.U32 R15, RZ, RZ, -0x1 ;  /* 0xffffffffff0f7424 */ /* 0x000fce00078e00ff */
[----:B01----:R-:W-:Y:S05]  /*1c1e0*/  WARPSYNC.COLLECTIVE R15, `(.L_x_7067) ;  /* 0x000000000f0c7348 */ /* 0x003fea0003c00000 */
[----:B------:R-:W-:Y:S02]  /*1c1f0*/  ELECT P6, UR62, PT ;  /* 0x00000000003e782f */ /* 0x000fe400038c0000 */
[----:B------:R-:W-:Y:S01]  /*1c200*/  MOV R14, UR62 ;  /* 0x0000003e000e7c02 */ /* 0x000fe20008000f00 */
[----:B01----:R-:W-:Y:S10]  /*1c210*/  ENDCOLLECTIVE ;  /* 0x000000000000791b */ /* 0x003ff40003800000 */
.L_x_7067:
[----:B------:R-:W-:Y:S05]  /*1c220*/  BSYNC B0 ;  /* 0x0000000000007941 */ /* 0x000fea0003800000 */
.L_x_7066:
[----:B------:R-:W-:Y:S05]  /*1c230*/  BRA `(.L_x_7068) ;  /* 0xffffffd000047947 */ /* 0x000fea000383ffff */
.L_x_7020:
[----:B--2---:R-:W-:-:S04]  /*1c240*/  IMAD.U32 R3, RZ, RZ, UR39 ;  /* 0x00000027ff037e24 */ /* 0x004fc8000f8e00ff */
[----:B------:R2:W3:Y:S03]  /*1c250*/  SYNCS.PHASECHK.TRANS64.TRYWAIT P0, [R3+URZ+0x28880], R2 ;  /* 0x02888002030075a7 */ /* 0x0004e6000800017f */
[----:B---3--:R-:W-:Y:S05]  /*1c260*/  @!P0 NANOSLEEP.SYNCS 0x989680 ;  /* 0x009896800000895d */ /* 0x008fea0003900000 */
[----:B------:R-:W3:Y:S02]  /*1c270*/  @!P0 SYNCS.PHASECHK.TRANS64 P0, [R3+URZ+0x28880], R2 ;  /* 0x02888002030085a7 */ /* 0x000ee4000800007f */
[----:B---3--:R-:W-:Y:S05]  /*1c280*/  @!P0 BRA `(.L_x_7020) ;  /* 0xfffffffc00ec8947 */ /* 0x008fea000383ffff */
[----:B------:R-:W-:Y:S05]  /*1c290*/  BRA `(.L_x_7069) ;  /* 0xffffffd000507947 */ /* 0x000fea000383ffff */
.L_x_7022:
[----:B--2---:R-:W-:-:S04]  /*1c2a0*/  IMAD.U32 R3, RZ, RZ, UR39 ;  /* 0x00000027ff037e24 */ /* 0x004fc8000f8e00ff */
[----:B------:R2:W3:Y:S03]  /*1c2b0*/  SYNCS.PHASECHK.TRANS64.TRYWAIT P0, [R3+URZ+0x28840], R2 ;  /* 0x02884002030075a7 */ /* 0x0004e6000800017f */
[----:B---3--:R-:W-:Y:S05]  /*1c2c0*/  @!P0 NANOSLEEP.SYNCS 0x989680 ;  /* 0x009896800000895d */ /* 0x008fea0003900000 */
[----:B------:R-:W3:Y:S02]  /*1c2d0*/  @!P0 SYNCS.PHASECHK.TRANS64 P0, [R3+URZ+0x28840], R2 ;  /* 0x02884002030085a7 */ /* 0x000ee4000800007f */
[----:B---3--:R-:W-:Y:S05]  /*1c2e0*/  @!P0 BRA `(.L_x_7022) ;  /* 0xfffffffc00ec8947 */ /* 0x008fea000383ffff */
[----:B------:R-:W-:Y:S05]  /*1c2f0*/  BRA `(.L_x_7070) ;  /* 0xffffffd000907947 */ /* 0x000fea000383ffff */
.L_x_7025:
        /* <DEDUP_REMOVED lines=9> */
.L_x_7071:
[----:B------:R-:W-:Y:S02]  /*1c390*/  IMAD.MOV.U32 R13, RZ, RZ, R0 ;  /* 0x000000ffff0d7224 */ /* 0x000fe400078e0000 */
[----:B------:R-:W-:-:S07]  /*1c3a0*/  IMAD.MOV.U32 R6, RZ, RZ, R14 ;  /* 0x000000ffff067224 */ /* 0x000fce00078e000e */
[----:B------:R-:W-:Y:S05]  /*1c3b0*/  WARPSYNC.COLLECTIVE R15, `(.L_x_7072) ;  /* 0x000000000f087348 */ /* 0x000fea0003c00000 */
[----:B------:R0:W1:Y:S02]  /*1c3c0*/  SHFL.IDX P6, R14, R13, R12, R11 ;  /* 0x0000000c0d0e7389 */ /* 0x00006400000c000b */
[----:B01----:R-:W-:Y:S01]  /*1c3d0*/  ENDCOLLECTIVE ;  /* 0x000000000000791b */ /* 0x003fe20003800000 */
.L_x_7072:
        /* <DEDUP_REMOVED lines=10> */
.L_x_7073:
        /* <DEDUP_REMOVED lines=11> */
[----:B------:R-:W-:Y:S02]  /*1c530*/  VIADD R10, R2, 0x20 ;  /* 0x00000020020a7836 */ /* 0x000fe40000000000 */
[----:B0-----:R-:W-:-:S10]  /*1c540*/  IMAD.MOV.U32 R6, RZ, RZ, R14 ;  /* 0x000000ffff067224 */ /* 0x001fd400078e000e */
[----:B------:R-:W-:Y:S05]  /*1c550*/  WARPSYNC.COLLECTIVE R15, `(.L_x_7074) ;  /* 0x000000000f087348 */ /* 0x000fea0003c00000 */
[----:B------:R0:W1:Y:S02]  /*1c560*/  SHFL.IDX P6, R14, R13, R12, R11 ;  /* 0x0000000c0d0e7389 */ /* 0x00006400000c000b */
[----:B01----:R-:W-:Y:S01]  /*1c570*/  ENDCOLLECTIVE ;  /* 0x000000000000791b */ /* 0x003fe20003800000 */
.L_x_7074:
[----:B------:R-:W-:Y:S02]  /*1c580*/  @!P1 VIADD R8, R4, UR39 ;  /* 0x0000002704089c36 */ /* 0x000fe40008000000 */
[----:B------:R-:W-:Y:S02]  /*1c590*/  IMAD.MOV.U32 R13, RZ, RZ, R5 ;  /* 0x000000ffff0d7224 */ /* 0x000fe400078e0005 */
[----:B------:R-:W-:Y:S02]  /*1c5a0*/  IMAD.MOV.U32 R12, RZ, RZ, 0x2 ;  /* 0x00000002ff0c7424 */ /* 0x000fe400078e00ff */
[----:B------:R-:W-:-:S07]  /*1c5b0*/  IMAD.MOV.U32 R7, RZ, RZ, R14 ;  /* 0x000000ffff077224 */ /* 0x000fce00078e000e */
[----:B------:R-:W-:Y:S05]  /*1c5c0*/  WARPSYNC.COLLECTIVE R15, `(.L_x_7075) ;  /* 0x000000000f087348 */ /* 0x000fea0003c00000 */
[----:B------:R0:W1:Y:S02]  /*1c5d0*/  SHFL.IDX P6, R14, R13, R12, R11 ;  /* 0x0000000c0d0e7389 */ /* 0x00006400000c000b */
[----:B01----:R-:W-:Y:S01]  /*1c5e0*/  ENDCOLLECTIVE ;  /* 0x000000000000791b */ /* 0x003fe20003800000 */
.L_x_7075:
        /* <DEDUP_REMOVED lines=16> */
.L_x_7076:
[----:B------:R-:W-:Y:S02]  /*1c6f0*/  @!P1 VIADD R8, R4, UR39 ;  /* 0x0000002704089c36 */ /* 0x000fe40008000000 */
[----:B------:R-:W-:Y:S02]  /*1c700*/  IMAD.MOV.U32 R13, RZ, RZ, R5 ;  /* 0x000000ffff0d7224 */ /* 0x000fe400078e0005 */
[----:B------:R-:W-:Y:S02]  /*1c710*/  IMAD.MOV.U32 R12, RZ, RZ, 0x3 ;  /* 0x00000003ff0c7424 */ /* 0x000fe400078e00ff */
[----:B------:R-:W-:-:S07]  /*1c720*/  IMAD.MOV.U32 R7, RZ, RZ, R14 ;  /* 0x000000ffff077224 */ /* 0x000fce00078e000e */
[----:B------:R-:W-:Y:S05]  /*1c730*/  WARPSYNC.COLLECTIVE R15, `(.L_x_7077) ;  /* 0x000000000f087348 */ /* 0x000fea0003c00000 */
[----:B------:R0:W1:Y:S02]  /*1c740*/  SHFL.IDX P6, R14, R13, R12, R11 ;  /* 0x0000000c0d0e7389 */ /* 0x00006400000c000b */
[----:B01----:R-:W-:Y:S01]  /*1c750*/  ENDCOLLECTIVE ;  /* 0x000000000000791b */ /* 0x003fe20003800000 */
.L_x_7077:
        /* <DEDUP_REMOVED lines=16> */
.L_x_7078:
[----:B------:R-:W-:Y:S02]  /*1c860*/  @!P1 VIADD R8, R4, UR39 ;  /* 0x0000002704089c36 */ /* 0x000fe40008000000 */
[----:B------:R-:W-:Y:S02]  /*1c870*/  IMAD.MOV.U32 R13, RZ, RZ, R5 ;  /* 0x000000ffff0d7224 */ /* 0x000fe400078e0005 */
[----:B------:R-:W-:Y:S02]  /*1c880*/  IMAD.MOV.U32 R12, RZ, RZ, 0x4 ;  /* 0x00000004ff0c7424 */ /* 0x000fe400078e00ff */
[----:B------:R-:W-:-:S07]  /*1c890*/  IMAD.MOV.U32 R7, RZ, RZ, R14 ;  /* 0x000000ffff077224 */ /* 0x000fce00078e000e */
[----:B------:R-:W-:Y:S05]  /*1c8a0*/  WARPSYNC.COLLECTIVE R15, `(.L_x_7079) ;  /* 0x000000000f087348 */ /* 0x000fea0003c00000 */
[----:B------:R0:W1:Y:S02]  /*1c8b0*/  SHFL.IDX P6, R14, R13, R12, R11 ;  /* 0x0000000c0d0e7389 */ /* 0x00006400000c000b */
[----:B01----:R-:W-:Y:S01]  /*1c8c0*/  ENDCOLLECTIVE ;  /* 0x000000000000791b */ /* 0x003fe20003800000 */
.L_x_7079:
        /* <DEDUP_REMOVED lines=16> */
.L_x_7080:
[----:B------:R-:W-:Y:S02]  /*1c9d0*/  @!P1 VIADD R8, R4, UR39 ;  /* 0x0000002704089c36 */ /* 0x000fe40008000000 */
[----:B------:R-:W-:Y:S02]  /*1c9e0*/  IMAD.MOV.U32 R13, RZ, RZ, R5 ;  /* 0x000000ffff0d7224 */ /* 0x000fe400078e0005 */
[----:B------:R-:W-:Y:S02]  /*1c9f0*/  IMAD.MOV.U32 R12, RZ, RZ, 0x5 ;  /* 0x00000005ff0c7424 */ /* 0x000fe400078e00ff */
[----:B------:R-:W-:-:S07]  /*1ca00*/  IMAD.MOV.U32 R7, RZ, RZ, R14 ;  /* 0x000000ffff077224 */ /* 0x000fce00078e000e */
[----:B------:R-:W-:Y:S05]  /*1ca10*/  WARPSYNC.COLLECTIVE R15, `(.L_x_7081) ;  /* 0x000000000f087348 */ /* 0x000fea0003c00000 */
[----:B------:R0:W1:Y:S02]  /*1ca20*/  SHFL.IDX P6, R14, R13, R12, R11 ;  /* 0x0000000c0d0e7389 */ /* 0x00006400000c000b */
[----:B01----:R-:W-:Y:S01]  /*1ca30*/  ENDCOLLECTIVE ;  /* 0x000000000000791b */ /* 0x003fe20003800000 */
.L_x_7081:
        /* <DEDUP_REMOVED lines=15> */
.L_x_7082:
[----:B------:R-:W-:Y:S02]  /*1cb30*/  @!P1 VIADD R8, R4, UR39 ;  /* 0x0000002704089c36 */ /* 0x000fe40008000000 */
[----:B------:R-:W-:Y:S02]  /*1cb40*/  IMAD.MOV.U32 R13, RZ, RZ, R5 ;  /* 0x000000ffff0d7224 */ /* 0x000fe400078e0005 */
[----:B------:R-:W-:Y:S02]  /*1cb50*/  IMAD.MOV.U32 R12, RZ, RZ, 0x6 ;  /* 0x00000006ff0c7424 */ /* 0x000fe400078e00ff */
[----:B------:R-:W-:-:S07]  /*1cb60*/  IMAD.MOV.U32 R7, RZ, RZ, R14 ;  /* 0x000000ffff077224 */ /* 0x000fce00078e000e */
[----:B------:R-:W-:Y:S05]  /*1cb70*/  WARPSYNC.COLLECTIVE R15, `(.L_x_7083) ;  /* 0x000000000f087348 */ /* 0x000fea0003c00000 */
[----:B------:R0:W1:Y:S02]  /*1cb80*/  SHFL.IDX P6, R14, R13, R12, R11 ;  /* 0x0000000c0d0e7389 */ /* 0x00006400000c000b */
[----:B01----:R-:W-:Y:S01]  /*1cb90*/  ENDCOLLECTIVE ;  /* 0x000000000000791b */ /* 0x003fe20003800000 */
.L_x_7083:
        /* <DEDUP_REMOVED lines=14> */
.L_x_7084:
        /* <DEDUP_REMOVED lines=9> */
.L_x_7085:
        /* <DEDUP_REMOVED lines=14> */
.L_x_7086:
[----:B------:R-:W-:Y:S05]  /*1cdf0*/  BRA `(.L_x_7087) ;  /* 0xffffffd000907947 */ /* 0x000fea000383ffff */
.L_x_7026:
[----:B-1----:R-:W-:-:S04]  /*1ce00*/  IMAD.U32 R2, RZ, RZ, UR39 ;  /* 0x00000027ff027e24 */ /* 0x002fc8000f8e00ff */
[----:B------:R1:W2:Y:S03]  /*1ce10*/  SYNCS.PHASECHK.TRANS64.TRYWAIT P0, [R2+URZ+0x28820], R0 ;  /* 0x02882000020075a7 */ /* 0x0002a6000800017f */
[----:B--2---:R-:W-:Y:S05]  /*1ce20*/  @!P0 NANOSLEEP.SYNCS 0x989680 ;  /* 0x009896800000895d */ /* 0x004fea0003900000 */
[----:B------:R-:W2:Y:S02]  /*1ce30*/  @!P0 SYNCS.PHASECHK.TRANS64 P0, [R2+URZ+0x28820], R0 ;  /* 0x02882000020085a7 */ /* 0x000ea4000800007f */
[----:B--2---:R-:W-:Y:S05]  /*1ce40*/  @!P0 BRA `(.L_x_7026) ;  /* 0xfffffffc00ec8947 */ /* 0x004fea000383ffff */
[----:B------:R-:W-:Y:S05]  /*1ce50*/  BRA `(.L_x_7088) ;  /* 0xffffffd000c87947 */ /* 0x000fea000383ffff */
.L_x_7031:
[----:B0-----:R0:W2:Y:S02]  /*1ce60*/  SYNCS.PHASECHK.TRANS64.TRYWAIT P0, [R4+URZ+0x28880], R3 ;  /* 0x02888003040075a7 */ /* 0x0010a4000800017f */
[----:B--2---:R-:W-:Y:S05]  /*1ce70*/  @!P0 NANOSLEEP.SYNCS 0x989680 ;  /* 0x009896800000895d */ /* 0x004fea0003900000 */
[----:B------:R-:W2:Y:S02]  /*1ce80*/  @!P0 SYNCS.PHASECHK.TRANS64 P0, [R4+URZ+0x28880], R3 ;  /* 0x02888003040085a7 */ /* 0x000ea4000800007f */
[----:B--2---:R-:W-:Y:S05]  /*1ce90*/  @!P0 BRA `(.L_x_7031) ;  /* 0xfffffffc00f08947 */ /* 0x004fea000383ffff */
[----:B------:R-:W-:Y:S05]  /*1cea0*/  BRA `(.L_x_7089) ;  /* 0xffffffd400807947 */ /* 0x000fea000383ffff */
.L_x_7035:
[----:B--2---:R2:W3:Y:S02]  /*1ceb0*/  SYNCS.PHASECHK.TRANS64.TRYWAIT P0, [R4+URZ+0x28840], R3 ;  /* 0x02884003040075a7 */ /* 0x0044e4000800017f */
[----:B---3--:R-:W-:Y:S05]  /*1cec0*/  @!P0 NANOSLEEP.SYNCS 0x989680 ;  /* 0x009896800000895d */ /* 0x008fea0003900000 */
[----:B------:R-:W3:Y:S02]  /*1ced0*/  @!P0 SYNCS.PHASECHK.TRANS64 P0, [R4+URZ+0x28840], R3 ;  /* 0x02884003040085a7 */ /* 0x000ee4000800007f */
[----:B---3--:R-:W-:Y:S05]  /*1cee0*/  @!P0 BRA `(.L_x_7035) ;  /* 0xfffffffc00f08947 */ /* 0x008fea000383ffff */
[----:B------:R-:W-:Y:S05]  /*1cef0*/  BRA `(.L_x_7090) ;  /* 0xffffffd400f47947 */ /* 0x000fea000383ffff */
.L_x_7040:
[----:B0-----:R0:W2:Y:S02]  /*1cf00*/  SYNCS.PHASECHK.TRANS64.TRYWAIT P0, [R20+URZ+0x28870], R2 ;  /* 0x02887002140075a7 */ /* 0x0010a4000800017f */
[----:B--2---:R-:W-:Y:S05]  /*1cf10*/  @!P0 NANOSLEEP.SYNCS 0x989680 ;  /* 0x009896800000895d */ /* 0x004fea0003900000 */
[----:B------:R-:W2:Y:S02]  /*1cf20*/  @!P0 SYNCS.PHASECHK.TRANS64 P0, [R20+URZ+0x28870], R2 ;  /* 0x02887002140085a7 */ /* 0x000ea4000800007f */
[----:B--2---:R-:W-:Y:S05]  /*1cf30*/  @!P0 BRA `(.L_x_7040) ;  /* 0xfffffffc00f08947 */ /* 0x004fea000383ffff */
[----:B------:R-:W-:Y:S05]  /*1cf40*/  BRA `(.L_x_7091) ;  /* 0xffffffd800947947 */ /* 0x000fea000383ffff */
.L_x_7042:
[----:B0-----:R0:W2:Y:S02]  /*1cf50*/  SYNCS.PHASECHK.TRANS64.TRYWAIT P0, [R20+URZ+0x28860], R2 ;  /* 0x02886002140075a7 */ /* 0x0010a4000800017f */
[----:B--2---:R-:W-:Y:S05]  /*1cf60*/  @!P0 NANOSLEEP.SYNCS 0x989680 ;  /* 0x009896800000895d */ /* 0x004fea0003900000 */
[----:B------:R-:W2:Y:S02]  /*1cf70*/  @!P0 SYNCS.PHASECHK.TRANS64 P0, [R20+URZ+0x28860], R2 ;  /* 0x02886002140085a7 */ /* 0x000ea4000800007f */
[----:B--2---:R-:W-:Y:S05]  /*1cf80*/  @!P0 BRA `(.L_x_7042) ;  /* 0xfffffffc00f08947 */ /* 0x004fea000383ffff */
[----:B------:R-:W-:Y:S05]  /*1cf90*/  BRA `(.L_x_7092) ;  /* 0xffffffd800987947 */ /* 0x000fea000383ffff */
.L_x_7048:
[----:B-1----:R1:W2:Y:S02]  /*1cfa0*/  SYNCS.PHASECHK.TRANS64.TRYWAIT P0, [R17+URZ+0x28870], R0 ;  /* 0x02887000110075a7 */ /* 0x0022a4000800017f */
[----:B--2---:R-:W-:Y:S05]  /*1cfb0*/  @!P0 NANOSLEEP.SYNCS 0x989680 ;  /* 0x009896800000895d */ /* 0x004fea0003900000 */
[----:B------:R-:W2:Y:S02]  /*1cfc0*/  @!P0 SYNCS.PHASECHK.TRANS64 P0, [R17+URZ+0x28870], R0 ;  /* 0x02887000110085a7 */ /* 0x000ea4000800007f */
[----:B--2---:R-:W-:Y:S05]  /*1cfd0*/  @!P0 BRA `(.L_x_7048) ;  /* 0xfffffffc00f08947 */ /* 0x004fea000383ffff */
[----:B------:R-:W-:Y:S05]  /*1cfe0*/  BRA `(.L_x_7093) ;  /* 0xffffffe000c07947 */ /* 0x000fea000383ffff */
.L_x_7050:
[----:B-1----:R1:W2:Y:S02]  /*1cff0*/  SYNCS.PHASECHK.TRANS64.TRYWAIT P0, [R17+URZ+0x28860], R4 ;  /* 0x02886004110075a7 */ /* 0x0022a4000800017f */
[----:B--2---:R-:W-:Y:S05]  /*1d000*/  @!P0 NANOSLEEP.SYNCS 0x989680 ;  /* 0x009896800000895d */ /* 0x004fea0003900000 */
[----:B------:R-:W2:Y:S02]  /*1d010*/  @!P0 SYNCS.PHASECHK.TRANS64 P0, [R17+URZ+0x28860], R4 ;  /* 0x02886004110085a7 */ /* 0x000ea4000800007f */
[----:B--2---:R-:W-:Y:S05]  /*1d020*/  @!P0 BRA `(.L_x_7050) ;  /* 0xfffffffc00f08947 */ /* 0x004fea000383ffff */
[----:B------:R-:W-:Y:S05]  /*1d030*/  BRA `(.L_x_7094) ;  /* 0xffffffe000e07947 */ /* 0x000fea000383ffff */
.L_x_7052:
[----:B0-----:R0:W1:Y:S02]  /*1d040*/  SYNCS.PHASECHK.TRANS64.TRYWAIT P0, [R6+URZ+0x28820], R3 ;  /* 0x02882003060075a7 */ /* 0x001064000800017f */
[----:B-1----:R-:W-:Y:S05]  /*1d050*/  @!P0 NANOSLEEP.SYNCS 0x989680 ;  /* 0x009896800000895d */ /* 0x002fea0003900000 */
[----:B------:R-:W1:Y:S02]  /*1d060*/  @!P0 SYNCS.PHASECHK.TRANS64 P0, [R6+URZ+0x28820], R3 ;  /* 0x02882003060085a7 */ /* 0x000e64000800007f */
[----:B-1----:R-:W-:Y:S05]  /*1d070*/  @!P0 BRA `(.L_x_7052) ;  /* 0xfffffffc00f08947 */ /* 0x002fea000383ffff */
[----:B------:R-:W-:Y:S05]  /*1d080*/  BRA `(.L_x_7095) ;  /* 0xffffffe800987947 */ /* 0x000fea000383ffff */
.L_x_7054:
[----:B0-----:R0:W1:Y:S02]  /*1d090*/  SYNCS.PHASECHK.TRANS64.TRYWAIT P1, [R7+URZ], R4 ;  /* 0x00000004070075a7 */ /* 0x001064000802017f */
[----:B-1----:R-:W-:Y:S05]  /*1d0a0*/  @!P1 NANOSLEEP.SYNCS 0x989680 ;  /* 0x009896800000995d */ /* 0x002fea0003900000 */
[----:B------:R-:W1:Y:S02]  /*1d0b0*/  @!P1 SYNCS.PHASECHK.TRANS64 P1, [R7+URZ], R4 ;  /* 0x00000004070095a7 */ /* 0x000e64000802007f */
[----:B-1----:R-:W-:Y:S05]  /*1d0c0*/  @!P1 BRA `(.L_x_7054) ;  /* 0xfffffffc00f09947 */ /* 0x002fea000383ffff */
[----:B------:R-:W-:Y:S05]  /*1d0d0*/  BRA `(.L_x_7096) ;  /* 0xffffffe800e87947 */ /* 0x000fea000383ffff */
.L_x_7055:
[----:B-1----:R1:W2:Y:S02]  /*1d0e0*/  SYNCS.PHASECHK.TRANS64.TRYWAIT P1, [R5+URZ], R2 ;  /* 0x00000002050075a7 */ /* 0x0022a4000802017f */
[----:B--2---:R-:W-:Y:S05]  /*1d0f0*/  @!P1 NANOSLEEP.SYNCS 0x989680 ;  /* 0x009896800000995d */ /* 0x004fea0003900000 */
[----:B------:R-:W2:Y:S02]  /*1d100*/  @!P1 SYNCS.PHASECHK.TRANS64 P1, [R5+URZ], R2 ;  /* 0x00000002050095a7 */ /* 0x000ea4000802007f */
[----:B--2---:R-:W-:Y:S05]  /*1d110*/  @!P1 BRA `(.L_x_7055) ;  /* 0xfffffffc00f09947 */ /* 0x004fea000383ffff */
[----:B------:R-:W-:Y:S05]  /*1d120*/  BRA `(.L_x_7097) ;  /* 0xffffffe800dc7947 */ /* 0x000fea000383ffff */
.L_x_7057:
[----:B-1----:R1:W2:Y:S02]  /*1d130*/  SYNCS.PHASECHK.TRANS64.TRYWAIT P1, [R5+URZ+0x28860], R4 ;  /* 0x02886004050075a7 */ /* 0x0022a4000802017f */
[----:B--2---:R-:W-:Y:S05]  /*1d140*/  @!P1 NANOSLEEP.SYNCS 0x989680 ;  /* 0x009896800000995d */ /* 0x004fea0003900000 */
[----:B------:R-:W2:Y:S02]  /*1d150*/  @!P1 SYNCS.PHASECHK.TRANS64 P1, [R5+URZ+0x28860], R4 ;  /* 0x02886004050095a7 */ /* 0x000ea4000802007f */
[----:B--2---:R-:W-:Y:S05]  /*1d160*/  @!P1 BRA `(.L_x_7057) ;  /* 0xfffffffc00f09947 */ /* 0x004fea000383ffff */
[----:B------:R-:W-:Y:S05]  /*1d170*/  BRA `(.L_x_7098) ;  /* 0xffffffe800dc7947 */ /* 0x000fea000383ffff */
.L_x_7059:
[----:B--2---:R2:W3:Y:S02]  /*1d180*/  SYNCS.PHASECHK.TRANS64.TRYWAIT P1, [R3+URZ+0x28860], R2 ;  /* 0x02886002030075a7 */ /* 0x0044e4000802017f */
[----:B---3--:R-:W-:Y:S05]  /*1d190*/  @!P1 NANOSLEEP.SYNCS 0x989680 ;  /* 0x009896800000995d */ /* 0x008fea0003900000 */
[----:B------:R-:W3:Y:S02]  /*1d1a0*/  @!P1 SYNCS.PHASECHK.TRANS64 P1, [R3+URZ+0x28860], R2 ;  /* 0x02886002030095a7 */ /* 0x000ee4000802007f */
[----:B---3--:R-:W-:Y:S05]  /*1d1b0*/  @!P1 BRA `(.L_x_7059) ;  /* 0xfffffffc00f09947 */ /* 0x008fea000383ffff */
[----:B------:R-:W-:Y:S05]  /*1d1c0*/  BRA `(.L_x_7099) ;  /* 0xffffffe800dc7947 */ /* 0x000fea000383ffff */
.L_x_7061:
[----:B---3--:R3:W4:Y:S02]  /*1d1d0*/  SYNCS.PHASECHK.TRANS64.TRYWAIT P0, [R5+URZ+0x28880], R4 ;  /* 0x02888004050075a7 */ /* 0x008724000800017f */
[----:B----4-:R-:W-:Y:S05]  /*1d1e0*/  @!P0 NANOSLEEP.SYNCS 0x989680 ;  /* 0x009896800000895d */ /* 0x010fea0003900000 */
[----:B------:R-:W4:Y:S02]  /*1d1f0*/  @!P0 SYNCS.PHASECHK.TRANS64 P0, [R5+URZ+0x28880], R4 ;  /* 0x02888004050085a7 */ /* 0x000f24000800007f */
[----:B----4-:R-:W-:Y:S05]  /*1d200*/  @!P0 BRA `(.L_x_7061) ;  /* 0xfffffffc00f08947 */ /* 0x010fea000383ffff */
[----:B------:R-:W-:Y:S05]  /*1d210*/  BRA `(.L_x_7062) ;  /* 0xffffffe800d87947 */ /* 0x000fea000383ffff */
.L_x_7100:
        /* <DEDUP_REMOVED lines=14> */
.L_x_13359:


//--------------------- .text._ZN7cutlass13device_kernelIN5flash11enable_sm90INS1_16FlashAttnFwdSm90INS1_25CollectiveMainloopFwdSm90ILi2EN4cute5tupleIJNS5_1CILi1EEES8_S8_EEENS6_IJNS7_ILi128EEENS7_ILi192EEESA_EEELi128ENS_12float_e4m3_tEfNS_4arch4Sm90ELb0ELb1ELb1ELb1ELb0ELb0ELb0ELb1ELb1ELb1ELb1ELb0EEENS1_21CollectiveEpilogueFwdINS6_IJSA_SA_SB_EEES9_NS_10bfloat16_tESF_Li256ELb1ELb1ELb1ELb1EEENS1_36VarlenDynamicPersistentTileSchedulerILi128ELi192ELi256ELi128ELb1ELb1ELb1ELb1ELb0ELb1EEEEEEEEEvNT_6ParamsE --------------------------
	.section	.text._ZN7cutlass13device_kernelIN5flash11enable_sm90INS1_16FlashAttnFwdSm90INS1_25CollectiveMainloopFwdSm90ILi2EN4cute5tupleIJNS5_1CILi1EEES8_S8_EEENS6_IJNS7_ILi128EEENS7_ILi192EEESA_EEELi128ENS_12float_e4m3_tEfNS_4arch4Sm90ELb0ELb1ELb1ELb1ELb0ELb0ELb0ELb1ELb1ELb1ELb1ELb0EEENS1_21CollectiveEpilogueFwdINS6_IJSA_SA_SB_EEES9_NS_10bfloat16_tESF_Li256ELb1ELb1ELb1ELb1EEENS1_36VarlenDynamicPersistentTileSchedulerILi128ELi192ELi256ELi128ELb1ELb1ELb1ELb1ELb0ELb1EEEEEEEEEvNT_6ParamsE,"ax",@progbits
	.align	128
.text._ZN7cutlass13device_kernelIN5flash11enable_sm90INS1_16FlashAttnFwdSm90INS1_25CollectiveMainloopFwdSm90ILi2EN4cute5tupleIJNS5_1CILi1EEES8_S8_EEENS6_IJNS7_ILi128EEENS7_ILi192EEESA_EEELi128ENS_12float_e4m3_tEfNS_4arch4Sm90ELb0ELb1ELb1ELb1ELb0ELb0ELb0ELb1ELb1ELb1ELb1ELb0EEENS1_21CollectiveEpilogueFwdINS6_IJSA_SA_SB_EEES9_NS_10bfloat16_tESF_Li256ELb1ELb1ELb1ELb1EEENS1_36VarlenDynamicPersistentTileSchedulerILi128ELi192ELi256ELi128ELb1ELb1ELb1ELb1ELb0ELb1EEEEEEEEEvNT_6ParamsE:
        .type           _ZN7cutlass13device_kernelIN5flash11enable_sm90INS1_16FlashAttnFwdSm90INS1_25CollectiveMainloopFwdSm90ILi2EN4cute5tupleIJNS5_1CILi1EEES8_S8_EEENS6_IJNS7_ILi128EEENS7_ILi192EEESA_EEELi128ENS_12float_e4m3_tEfNS_4arch4Sm90ELb0ELb1ELb1ELb1ELb0ELb0ELb0ELb1ELb1ELb1ELb1ELb0EEENS1_21CollectiveEpilogueFwdINS6_IJSA_SA_SB_EEES9_NS_10bfloat16_tESF_Li256ELb1ELb1ELb1ELb1EEENS1_36VarlenDynamicPersistentTileSchedulerILi128ELi192ELi256ELi128ELb1ELb1ELb1ELb1ELb0ELb1EEEEEEEEEvNT_6ParamsE,@function
        .size           _ZN7cutlass13device_kernelIN5flash11enable_sm90INS1_16FlashAttnFwdSm90INS1_25CollectiveMainloopFwdSm90ILi2EN4cute5tupleIJNS5_1CILi1EEES8_S8_EEENS6_IJNS7_ILi128EEENS7_ILi192EEESA_EEELi128ENS_12float_e4m3_tEfNS_4arch4Sm90ELb0ELb1ELb1ELb1ELb0ELb0ELb0ELb1ELb1ELb1ELb1ELb0EEENS1_21CollectiveEpilogueFwdINS6_IJSA_SA_SB_EEES9_NS_10bfloat16_tESF_Li256ELb1ELb1ELb1ELb1EEENS1_36VarlenDynamicPersistentTileSchedulerILi128ELi192ELi256ELi128ELb1ELb1ELb1ELb1ELb0ELb1EEEEEEEEEvNT_6ParamsE,(.L_x_13360 - _ZN7cutlass13device_kernelIN5flash11enable_sm90INS1_16FlashAttnFwdSm90INS1_25CollectiveMainloopFwdSm90ILi2EN4cute5tupleIJNS5_1CILi1EEES8_S8_EEENS6_IJNS7_ILi128EEENS7_ILi192EEESA_EEELi128ENS_12float_e4m3_tEfNS_4arch4Sm90ELb0ELb1ELb1ELb1ELb0ELb0ELb0ELb1ELb1ELb1ELb1ELb0EEENS1_21CollectiveEpilogueFwdINS6_IJSA_SA_SB_EEES9_NS_10bfloat16_tESF_Li256ELb1ELb1ELb1ELb1EEENS1_36VarlenDynamicPersistentTileSchedulerILi128ELi192ELi256ELi128ELb1ELb1ELb1ELb1ELb0ELb1EEEEEEEEEvNT_6ParamsE)
        .other          _ZN7cutlass13device_kernelIN5flash11enable_sm90INS1_16FlashAttnFwdSm90INS1_25CollectiveMainloopFwdSm90ILi2EN4cute5tupleIJNS5_1CILi1EEES8_S8_EEENS6_IJNS7_ILi128EEENS7_ILi192EEESA_EEELi128ENS_12float_e4m3_tEfNS_4arch4Sm90ELb0ELb1ELb1ELb1ELb0ELb0ELb0ELb1ELb1ELb1ELb1ELb0EEENS1_21CollectiveEpilogueFwdINS6_IJSA_SA_SB_EEES9_NS_10bfloat16_tESF_Li256ELb1ELb1ELb1ELb1EEENS1_36VarlenDynamicPersistentTileSchedulerILi128ELi192ELi256ELi128ELb1ELb1ELb1ELb1ELb0ELb1EEEEEEEEEvNT_6ParamsE,@"STO_CUDA_ENTRY STV_DEFAULT"
_ZN7cutlass13device_kernelIN5flash11enable_sm90INS1_16FlashAttnFwdSm90INS1_25CollectiveMainloopFwdSm90ILi2EN4cute5tupleIJNS5_1CILi1EEES8_S8_EEENS6_IJNS7_ILi128EEENS7_ILi192EEESA_EEELi128ENS_12float_e4m3_tEfNS_4arch4Sm90ELb0ELb1ELb1ELb1ELb0ELb0ELb0ELb1ELb1ELb1ELb1ELb0EEENS1_21CollectiveEpilogueFwdINS6_IJSA_SA_SB_EEES9_NS_10bfloat16_tESF_Li256ELb1ELb1ELb1ELb1EEENS1_36VarlenDynamicPersistentTileSchedulerILi128ELi192ELi256ELi128ELb1ELb1ELb1ELb1ELb0ELb1EEEEEEEEEvNT_6ParamsE:
        /* <DEDUP_REMOVED lines=18> */
.L_x_7102:
[----:B------:R-:W-:Y:S05]  /*0120*/  BSYNC B0 ;  /* 0x0000000000007941 */ /* 0x000fea0003800000 */
.L_x_7101:
        /* <DEDUP_REMOVED lines=41> */
.L_x_7103:
        /* <DEDUP_REMOVED lines=22> */
.L_x_7104:
        /* <DEDUP_REMOVED lines=18> */
.L_x_7105:
        /* <DEDUP_REMOVED lines=22> */
.L_x_7106:
        /* <DEDUP_REMOVED lines=22> */
.L_x_7107:
[----:B------:R-:W-:Y:S01]  /*0900*/  PLOP3.LUT P0, PT, PT, PT, UP0, 0x80, 0x0 ;  /* 0x000000000000781c */ /* 0x000fe20003f0f008 */
[----:B------:R-:W-:Y:S01]  /*0910*/  UMOV UR38, 0x1 ;  /* 0x0000000100267882 */ /* 0x000fe20000000000 */
[----:B------:R-:W-:Y:S01]  /*0920*/  NOP ;  /* 0x0000000000007918 */ /* 0x000fe20000000000 */
[----:B------:R-:W-:Y:S01]  /*0930*/  USEL UR38, UR38, 0x2, !UP0 ;  /* 0x0000000226267887 */ /* 0x000fe2000c000000 */
[----:B------:R-:W-:Y:S01]  /*0940*/  ULDC.64 UR50, c[0x0][0x208] ;  /* 0x0000820000327ab9 */ /* 0x000fe20000000a00 */
[----:B012-4-:R-:W-:Y:S08]  /*0950*/  BAR.SYNC.DEFER_BLOCKING 0x0 ;  /* 0x0000000000007b1d */ /* 0x017ff00000010000 */
[----:B------:R-:W-:Y:S05]  /*0960*/  @!P0 BRA `(.L_x_7108) ;  /* 0x0000019000808947 */ /* 0x000fea0003800000 */
.L_x_7109:
        /* <DEDUP_REMOVED lines=33> */
[----:B------:R-:W-:Y:S01]  /*0b80*/  LOP3.LUT R5, R2, 0x3fffff0, RZ, 0xc0, !PT ;  /* 0x03fffff002057812 */ /* 0x000fe200078ec0ff */
[----:B------:R-:W-:Y:S01]  /*0b90*/  IMAD.SHL.U32 R4, R4, 0x20, RZ ;  /* 0x0000002004047824 */ /* 0x000fe200078e00ff */
[----:B------:R-:W-:Y:S02]  /*0ba0*/  LEA.HI R2, R2, R7, RZ, 0x1 ;  /* 0x0000000702027211 */ /* 0x000fe400078f08ff */
[----:B------:R-:W-:Y:S01]  /*0bb0*/  SHF.R.S32.HI R9, RZ, 0x1f, R220 ;  /* 0x0000001fff097819 */ /* 0x000fe200000114dc */
[----:B------:R-:W-:Y:S01]  /*0bc0*/  IMAD.IADD R5, R234, 0x1, -R5 ;  /* 0x00000001ea057824 */ /* 0x000fe200078e0a05 */
[----:B------:R-:W-:-:S02]  /*0bd0*/  LOP3.LUT R4, R4, 0xfffffc00, RZ, 0xc0, !PT ;  /* 0xfffffc0004047812 */ /* 0x000fc400078ec0ff */
[----:B------:R-:W-:Y:S02]  /*0be0*/  LOP3.LUT R2, R2, 0x1ffffffe, RZ, 0xc0, !PT ;  /* 0x1ffffffe02027812 */ /* 0x000fe400078ec0ff */
[----:B------:R-:W-:Y:S01]  /*0bf0*/  LEA.HI R6, R9, R220, RZ, 0x2 ;  /* 0x000000dc09067211 */ /* 0x000fe200078f10ff */
[----:B------:R-:W-:Y:S01]  /*0c00*/  IMAD R5, R5, 0x40, R4 ;  /* 0x0000004005057824 */ /* 0x000fe200078e0204 */
[----:B------:R-:W-:Y:S01]  /*0c10*/  LEA.HI R4, R3, R234, RZ, 0x2 ;  /* 0x000000ea03047211 */ /* 0x000fe200078f10ff */
[----:B------:R-:W-:Y:S01]  /*0c20*/  IMAD.IADD R2, R7, 0x1, -R2 ;  /* 0x0000000107027824 */ /* 0x000fe200078e0a02 */
[--C-:B------:R-:W-:Y:S02]  /*0c30*/  SHF.R.S32.HI R8, RZ, 0x2, R6.reuse ;  /* 0x00000002ff087819 */ /* 0x100fe40000011406 */
[----:B------:R-:W-:Y:S01]  /*0c40*/  SHF.R.S32.HI R11, RZ, 0x1f, R6 ;  /* 0x0000001fff0b7819 */ /* 0x000fe20000011406 */
[----:B------:R-:W-:Y:S01]  /*0c50*/  IMAD R231, R2, 0x8, R5 ;  /* 0x0000000802e77824 */ /* 0x000fe200078e0205 */
[----:B------:R-:W-:-:S02]  /*0c60*/  LOP3.LUT R5, R4, 0xfffffffc, RZ, 0xc0, !PT ;  /* 0xfffffffc04057812 */ /* 0x000fc400078ec0ff */
[----:B------:R-:W-:Y:S02]  /*0c70*/  LEA.HI R3, R3, R234, RZ, 0x3 ;  /* 0x000000ea03037211 */ /* 0x000fe400078f18ff */
[----:B------:R-:W-:Y:S01]  /*0c80*/  LEA.HI R11, R11, R8, RZ, 0x3 ;  /* 0x000000080b0b7211 */ /* 0x000fe200078f18ff */
[----:B------:R-:W-:Y:S01]  /*0c90*/  IMAD.IADD R5, R234, 0x1, -R5 ;  /* 0x00000001ea057824 */ /* 0x000fe200078e0a05 */
[----:B------:R-:W-:Y:S02]  /*0ca0*/  SHF.R.S32.HI R229, RZ, 0x7, R0 ;  /* 0x00000007ffe57819 */ /* 0x000fe40000011400 */
[----:B------:R-:W-:Y:S02]  /*0cb0*/  LOP3.LUT R209, R3, 0xfffffff8, RZ, 0xc0, !PT ;  /* 0xfffffff803d17812 */ /* 0x000fe400078ec0ff */
[----:B------:R-:W-:Y:S02]  /*0cc0*/  LOP3.LUT R7, R6, 0x7ffffffc, RZ, 0xc0, !PT ;  /* 0x7ffffffc06077812 */ /* 0x000fe400078ec0ff */
[----:B------:R-:W-:Y:S01]  /*0cd0*/  LOP3.LUT R11, R11, 0xfffffff8, RZ, 0xc0, !PT ;  /* 0xfffffff80b0b7812 */ /* 0x000fe200078ec0ff */
[----:B------:R-:W-:Y:S01]  /*0ce0*/  IMAD.IADD R209, R234, 0x1, -R209 ;  /* 0x00000001ead17824 */ /* 0x000fe200078e0ad1 */
[----:B------:R-:W-:Y:S01]  /*0cf0*/  LEA.HI R9, R9, R220, RZ, 0x5 ;  /* 0x000000dc09097211 */ /* 0x000fe200078f28ff */
[----:B------:R-:W-:Y:S01]  /*0d00*/  IMAD.IADD R7, R220, 0x1, -R7 ;  /* 0x00000001dc077824 */ /* 0x000fe200078e0a07 */
[----:B------:R-:W-:Y:S01]  /*0d10*/  LEA.HI R0, R0, R229, RZ, 0x1 ;  /* 0x000000e500007211 */ /* 0x000fe200078f08ff */
[----:B------:R-:W-:Y:S01]  /*0d20*/  IMAD.IADD R8, R8, 0x1, -R11 ;  /* 0x0000000108087824 */ /* 0x000fe200078e0a0b */
[----:B------:R-:W-:Y:S01]  /*0d30*/  SHF.R.S32.HI R9, RZ, 0x5, R9 ;  /* 0x00000005ff097819 */ /* 0x000fe20000011409 */
[----:B------:R-:W-:Y:S01]  /*0d40*/  IMAD.SHL.U32 R23, R209, 0x8, RZ ;  /* 0x00000008d1177824 */ /* 0x000fe200078e00ff */
[----:B------:R-:W-:Y:S01]  /*0d50*/  LEA.HI R2, R5, R5, RZ, 0x1 ;  /* 0x0000000505027211 */ /* 0x000fe200078f08ff */
[----:B------:R-:W-:Y:S01]  /*0d60*/  IMAD.SHL.U32 R19, R7, 0x2, RZ ;  /* 0x0000000207137824 */ /* 0x000fe200078e00ff */
[----:B------:R-:W-:Y:S01]  /*0d70*/  LOP3.LUT R0, R0, 0x3fffffe, RZ, 0xc0, !PT ;  /* 0x03fffffe00007812 */ /* 0x000fe200078ec0ff */
[----:B------:R-:W-:Y:S01]  /*0d80*/  IMAD R9, R9, 0x10, R8 ;  /* 0x0000001009097824 */ /* 0x000fe200078e0208 */
[----:B------:R-:W-:Y:S01]  /*0d90*/  LOP3.LUT R2, R2, 0x1ffffffe, RZ, 0xc0, !PT ;  /* 0x1ffffffe02027812 */ /* 0x000fe200078ec0ff */
[----:B------:R-:W-:Y:S01]  /*0da0*/  VIADD R208, R23, 0x40 ;  /* 0x0000004017d07836 */ /* 0x000fe20000000000 */
[----:B------:R-:W-:Y:S01]  /*0db0*/  SHF.R.S32.HI R219, RZ, 0x3, R3 ;  /* 0x00000003ffdb7819 */ /* 0x000fe20000011403 */
[----:B------:R-:W-:Y:S01]  /*0dc0*/  IMAD.IADD R0, R229, 0x1, -R0 ;  /* 0x00000001e5007824 */ /* 0x000fe200078e0a00 */
[----:B------:R-:W-:Y:S01]  /*0dd0*/  SHF.R.S32.HI R233, RZ, 0x1f, R23 ;  /* 0x0000001fffe97819 */ /* 0x000fe20000011417 */
[C---:B------:R-:W-:Y:S01]  /*0de0*/  VIADD R218, R19.reuse, 0x40 ;  /* 0x0000004013da7836 */ /* 0x040fe20000000000 */
[----:B------:R-:W-:Y:S01]  /*0df0*/  SHF.R.S32.HI R232, RZ, 0x1f, R208 ;  /* 0x0000001fffe87819 */ /* 0x000fe200000114d0 */
        /* <DEDUP_REMOVED lines=17> */
[----:B------:R-:W-:-:S02]  /*0f10*/  VIADD R210, R19, 0x38 ;  /* 0x0000003813d27836 */ /* 0x000fc40000000000 */
[----:B------:R-:W-:-:S07]  /*0f20*/  IMAD R22, R5, 0x8, R230 ;  /* 0x0000000805167824 */ /* 0x000fce00078e02e6 */
.L_x_7217:
[----:B01-3--:R-:W0:Y:S01]  /*0f30*/  LDC.64 R6, c[0x0][0xa18] ;  /* 0x00028600ff067b82 */ /* 0x00be220000000a00 */
[----:B------:R-:W-:Y:S02]  /*0f40*/  IMAD.U32 R3, RZ, RZ, UR49 ;  /* 0x00000031ff037e24 */ /* 0x000fe4000f8e00ff */
[----:B--2---:R-:W-:-:S05]  /*0f50*/  IMAD.MOV.U32 R8, RZ, RZ, RZ ;  /* 0x000000ffff087224 */ /* 0x004fca00078e00ff */
[----:B------:R-:W1:Y:S08]  /*0f60*/  LDC R18, c[0x0][0x288] ;  /* 0x0000a200ff127b82 */ /* 0x000e700000000800 */
[----:B----4-:R-:W2:Y:S08]  /*0f70*/  LDC.64 R4, c[0x0][0xa28] ;  /* 0x00028a00ff047b82 */ /* 0x010eb00000000a00 */
[----:B------:R-:W3:Y:S01]  /*0f80*/  LDC.64 R10, c[0x0][0x418] ;  /* 0x00010600ff0a7b82 */ /* 0x000ee20000000a00 */
[----:B0-----:R-:W-:-:S07]  /*0f90*/  ISETP.NE.U32.AND P1, PT, R6, RZ, PT ;  /* 0x000000ff0600720c */ /* 0x001fce0003f25070 */
[----:B------:R-:W0:Y:S01]  /*0fa0*/  LDC R0, c[0x0][0x424] ;  /* 0x00010900ff007b82 */ /* 0x000e220000000800 */
[----:B------:R-:W-:-:S07]  /*0fb0*/  ISETP.NE.AND.EX P1, PT, R7, RZ, PT, P1 ;  /* 0x000000ff0700720c */ /* 0x000fce0003f25310 */
[----:B------:R-:W4:Y:S01]  /*0fc0*/  LDC R17, c[0x0][0x2f0] ;  /* 0x0000bc00ff117b82 */ /* 0x000f220000000800 */
[----:B--2---:R-:W-:Y:S01]  /*0fd0*/  ISETP.NE.U32.AND P0, PT, R4, RZ, PT ;  /* 0x000000ff0400720c */ /* 0x004fe20003f05070 */
[----:B------:R-:W-:Y:S01]  /*0fe0*/  ULOP3.LUT UR4, UR6, 0xff000000, URZ, 0xc0, !UPT ;  /* 0xff00000006047892 */ /* 0x000fe2000f8ec03f */
[----:B------:R-:W-:Y:S02]  /*0ff0*/  ULDC.64 UR8, c[0x0][0xa20] ;  /* 0x0002880000087ab9 */ /* 0x000fe40000000a00 */
[----:B------:R-:W-:-:S03]  /*1000*/  ISETP.NE.AND.EX P0, PT, R5, RZ, PT, P0 ;  /* 0x000000ff0500720c */ /* 0x000fc60003f05300 */
[----:B------:R-:W2:Y:S10]  /*1010*/  @P1 LDC.64 R6, c[0x0][0xa18] ;  /* 0x00028600ff061b82 */ /* 0x000eb40000000a00 */
[----:B------:R-:W3:Y:S01]  /*1020*/  @P0 LDC.64 R4, c[0x0][0xa28] ;  /* 0x00028a00ff040b82 */ /* 0x000ee20000000a00 */
[----:B--2---:R-:W-:-:S05]  /*1030*/  @P1 IMAD.WIDE R6, R3, 0x4, R6 ;  /* 0x0000000403061825 */ /* 0x004fca00078e0206 */
[----:B-1----:R1:W5:Y:S01]  /*1040*/  @P1 LDG.E R18, desc[UR50][R6.64] ;  /* 0x0000003206121981 */ /* 0x002362000c1e1900 */
[----:B---3--:R-:W-:Y:S01]  /*1050*/  @P0 IMAD.WIDE R4, R3, 0x4, R4 ;  /* 0x0000000403040825 */ /* 0x008fe200078e0204 */
[----:B------:R-:W-:Y:S01]  /*1060*/  ULOP3.LUT UR41, UR6, 0xff0000, URZ, 0xc0, !UPT ;  /* 0x00ff000006297892 */ /* 0x000fe2000f8ec03f */
[----:B------:R-:W-:Y:S01]  /*1070*/  ISETP.NE.U32.AND P2, PT, RZ, UR8, PT ;  /* 0x00000008ff007c0c */ /* 0x000fe2000bf45070 */
[----:B------:R-:W-:Y:S02]  /*1080*/  USHF.R.U32.HI UR4, URZ, 0x8, UR4 ;  /* 0x000000083f047899 */ /* 0x000fe40008011604 */
[----:B------:R1:W5:Y:S01]  /*1090*/  @P0 LDG.E R8, desc[UR50][R4.64] ;  /* 0x0000003204080981 */ /* 0x000362000c1e1900 */
[----:B------:R-:W-:Y:S01]  /*10a0*/  ISETP.NE.U32.AND P0, PT, R10, RZ, PT ;  /* 0x000000ff0a00720c */ /* 0x000fe20003f05070 */
[----:B------:R-:W-:Y:S01]  /*10b0*/  ULEA.HI UR41, UR41, UR4, URZ, 0x10 ;  /* 0x0000000429297291 */ /* 0x000fe2000f8f803f */
[----:B------:R-:W-:Y:S01]  /*10c0*/  ISETP.NE.AND.EX P2, PT, RZ, UR9, PT, P2 ;  /* 0x00000009ff007c0c */ /* 0x000fe2000bf45320 */
[----:B------:R-:W-:Y:S01]  /*10d0*/  ULOP3.LUT UR36, UR6, 0xffff, URZ, 0xc0, !UPT ;  /* 0x0000ffff06247892 */ /* 0x000fe2000f8ec03f */
[----:B------:R-:W-:-:S04]  /*10e0*/  ISETP.NE.AND.EX P0, PT, R11, RZ, PT, P0 ;  /* 0x000000ff0b00720c */ /* 0x000fc80003f05300 */
[----:B0-----:R-:W-:Y:S01]  /*10f0*/  SEL R0, R0, 0x1, P0 ;  /* 0x0000000100007807 */ /* 0x001fe20000000000 */
[----:B-1--4-:R-:W-:Y:S08]  /*1100*/  @P1 BRA `(.L_x_7110) ;  /* 0x0000000000281947 */ /* 0x012ff00003800000 */
[----:B------:R-:W-:Y:S02]  /*1110*/  ULDC.64 UR6, c[0x0][0xa00] ;  /* 0x0002800000067ab9 */ /* 0x000fe40000000a00 */
[----:B------:R-:W-:-:S04]  /*1120*/  ISETP.NE.U32.AND P0, PT, RZ, UR6, PT ;  /* 0x00000006ff007c0c */ /* 0x000fc8000bf05070 */
[----:B------:R-:W-:-:S13]  /*1130*/  ISETP.NE.AND.EX P0, PT, RZ, UR7, PT, P0 ;  /* 0x00000007ff007c0c */ /* 0x000fda000bf05300 */
[----:B------:R-:W-:Y:S05]  /*1140*/  @!P0 BRA `(.L_x_7110) ;  /* 0x0000000000188947 */ /* 0x000fea0003800000 */
[----:B------:R-:W0:Y:S01]  /*1150*/  LDC.64 R4, c[0x0][0xa00] ;  /* 0x00028000ff047b82 */ /* 0x000e220000000a00 */
[----:B------:R-:W-:-:S04]  /*1160*/  IMAD.U32 R3, RZ, RZ, UR49 ;  /* 0x00000031ff037e24 */ /* 0x000fc8000f8e00ff */
[----:B0-----:R-:W-:-:S05]  /*1170*/  IMAD.WIDE R4, R3, 0x4, R4 ;  /* 0x0000000403047825 */ /* 0x001fca00078e0204 */
[----:B-----5:R-:W2:Y:S04]  /*1180*/  LDG.E R18, desc[UR50][R4.64] ;  /* 0x0000003204127981 */ /* 0x020ea8000c1e1900 */
[----:B------:R-:W2:Y:S02]  /*1190*/  LDG.E R3, desc[UR50][R4.64+0x4] ;  /* 0x0000043204037981 */ /* 0x000ea4000c1e1900 */
[----:B--2---:R-:W-:-:S07]  /*11a0*/  IMAD.IADD R18, R3, 0x1, -R18 ;  /* 0x0000000103127824 */ /* 0x004fce00078e0a12 */
.L_x_7110:
[----:B------:R-:W-:Y:S01]  /*11b0*/  UMOV UR37, UR49 ;  /* 0x0000003100257c82 */ /* 0x000fe20008000000 */
[----:B------:R-:W-:Y:S01]  /*11c0*/  IMAD R17, R0, R17, RZ ;  /* 0x0000001100117224 */ /* 0x000fe200078e02ff */
[----:B------:R-:W-:Y:S06]  /*11d0*/  @!P2 BRA `(.L_x_7111) ;  /* 0x000000000018a947 */ /* 0x000fec0003800000 */
[----:B------:R-:W-:Y:S02]  /*11e0*/  ULDC.64 UR6, c[0x0][0xa20] ;  /* 0x0002880000067ab9 */ /* 0x000fe40000000a00 */
[----:B------:R-:W-:-:S06]  /*11f0*/  UIMAD.WIDE UR6, UR49, 0x4, UR6 ;  /* 0x00000004310678a5 */ /* 0x000fcc000f8e0206 */
[----:B------:R-:W-:Y:S02]  /*1200*/  IMAD.U32 R4, RZ, RZ, UR6 ;  /* 0x00000006ff047e24 */ /* 0x000fe4000f8e00ff */
[----:B------:R-:W-:-:S05]  /*1210*/  IMAD.U32 R5, RZ, RZ, UR7 ;  /* 0x00000007ff057e24 */ /* 0x000fca000f8e00ff */
[----:B------:R0:W5:Y:S01]  /*1220*/  LDG.E R17, desc[UR50][R4.64] ;  /* 0x0000003204117981 */ /* 0x000162000c1e1900 */
[----:B------:R-:W-:Y:S05]  /*1230*/  BRA `(.L_x_7112) ;  /* 0x0000000000287947 */ /* 0x000fea0003800000 */
.L_x_7111:
[----:B------:R-:W-:Y:S02]  /*1240*/  ULDC.64 UR6, c[0x0][0xa08] ;  /* 0x0002820000067ab9 */ /* 0x000fe40000000a00 */
[----:B------:R-:W-:-:S04]  /*1250*/  ISETP.NE.U32.AND P0, PT, RZ, UR6, PT ;  /* 0x00000006ff007c0c */ /* 0x000fc8000bf05070 */
[----:B------:R-:W-:-:S13]  /*1260*/  ISETP.NE.AND.EX P0, PT, RZ, UR7, PT, P0 ;  /* 0x00000007ff007c0c */ /* 0x000fda000bf05300 */
[----:B------:R-:W-:Y:S05]  /*1270*/  @!P0 BRA `(.L_x_7112) ;  /* 0x0000000000188947 */ /* 0x000fea0003800000 */
[----:B------:R-:W0:Y:S01]  /*1280*/  LDC.64 R4, c[0x0][0xa08] ;  /* 0x00028200ff047b82 */ /* 0x000e220000000a00 */
[----:B------:R-:W-:-:S04]  /*1290*/  IMAD.U32 R3, RZ, RZ, UR49 ;  /* 0x00000031ff037e24 */ /* 0x000fc8000f8e00ff */
[----:B0-----:R-:W-:-:S05]  /*12a0*/  IMAD.WIDE R4, R3, 0x4, R4 ;  /* 0x0000000403047825 */ /* 0x001fca00078e0204 */
[----:B------:R-:W2:Y:S04]  /*12b0*/  LDG.E R17, desc[UR50][R4.64] ;  /* 0x0000003204117981 */ /* 0x000ea8000c1e1900 */
[----:B------:R-:W2:Y:S02]  /*12c0*/  LDG.E R0, desc[UR50][R4.64+0x4] ;  /* 0x0000043204007981 */ /* 0x000ea4000c1e1900 */
[----:B--2---:R-:W-:-:S07]  /*12d0*/  IMAD.IADD R17, R0, 0x1, -R17 ;  /* 0x0000000100117824 */ /* 0x004fce00078e0a11 */
.L_x_7112:
[----:B------:R-:W-:Y:S01]  /*12e0*/  ULDC UR4, c[0x0][0x448] ;  /* 0x0001120000047ab9 */ /* 0x000fe20000000800 */
[----:B-----5:R-:W-:Y:S01]  /*12f0*/  IMAD.IADD R17, R17, 0x1, -R8 ;  /* 0x0000000111117824 */ /* 0x020fe200078e0a08 */
[----:B------:R-:W-:Y:S02]  /*1300*/  UISETP.NE.AND UP1, UPT, UR4, 0x1, UPT ;  /* 0x000000010400788c */ /* 0x000fe4000bf25270 */
[----:B------:R-:W-:Y:S02]  /*1310*/  USHF.L.U32 UR39, UR5, 0x7, URZ ;  /* 0x0000000705277899 */ /* 0x000fe4000800063f */
[----:B------:R-:W-:Y:S01]  /*1320*/  IADD3 R0, R17, 0x1, -R18 ;  /* 0x0000000111007810 */ /* 0x000fe20007ffe812 */
[----:B------:R-:W-:Y:S01]  /*1330*/  ULDC.64 UR4, c[0x0][0x9e0] ;  /* 0x0002780000047ab9 */ /* 0x000fe20000000a00 */
[----:B------:R-:W-:Y:S02]  /*1340*/  UIADD3 UR8, UR39, 0x7f, URZ ;  /* 0x0000007f27087890 */ /* 0x000fe4000fffe03f */
[----:B------:R-:W-:Y:S01]  /*1350*/  R2UR UR9, R0 ;  /* 0x00000000000972ca */ /* 0x000fe200000e0000 */
[----:B------:R-:W-:-:S02]  /*1360*/  UISETP.GE.AND UP0, UPT, UR5, 0x1, UPT ;  /* 0x000000010500788c */ /* 0x000fc4000bf06270 */
[----:B------:R-:W-:Y:S01]  /*1370*/  @UP1 ULDC UR6, c[0x0][0x44c] ;  /* 0x0001130000061ab9 */ /* 0x000fe20000000800 */
[----:B------:R-:W-:Y:S01]  /*1380*/  @UP1 ULDC UR10, c[0x0][0x450] ;  /* 0x00011400000a1ab9 */ /* 0x000fe20000000800 */
[----:B------:R-:W-:Y:S02]  /*1390*/  UIMAD.WIDE.U32 UR6, UR8, UR6, URZ ;  /* 0x00000006080672a5 */ /* 0x000fe4000f8e003f */
[----:B------:R-:W-:Y:S02]  /*13a0*/  PLOP3.LUT P1, PT, PT, PT, UP0, 0x80, 0x0 ;  /* 0x000000000000781c */ /* 0x000fe40003f2f008 */
[----:B------:R-:W-:-:S04]  /*13b0*/  @UP1 USHF.R.U32.HI UR8, URZ, UR10, UR7 ;  /* 0x0000000a3f081299 */ /* 0x000fc80008011607 */
        /* <DEDUP_REMOVED lines=14> */
.L_x_7114:
[----:B------:R-:W-:-:S11]  /*14a0*/  UISETP.NE.AND UP0, UPT, UR5, 0x1, UPT ;  /* 0x000000010500788c */ /* 0x000fd6000bf05270 */
[----:B------:R-:W-:Y:S02]  /*14b0*/  @UP0 ULDC.64 UR8, c[0x0][0x9e8] ;  /* 0x00027a0000080ab9 */ /* 0x000fe40000000a00 */
[----:B------:R-:W-:-:S04]  /*14c0*/  UIMAD.WIDE.U32 UR6, UR4, UR8, URZ ;  /* 0x00000008040672a5 */ /* 0x000fc8000f8e003f */
[----:B------:R-:W-:-:S12]  /*14d0*/  @UP0 USHF.R.U32.HI UR4, URZ, UR9, UR7 ;  /* 0x000000093f040299 */ /* 0x000fd80008011607 */
.L_x_7115:
[----:B------:R-:W-:-:S06]  /*14e0*/  UIMAD UR4, UR4, UR5, UR5 ;  /* 0x00000005040472a4 */ /* 0x000fcc000f8e0205 */
[----:B------:R-:W-:-:S07]  /*14f0*/  VIMNMX R0, R0, UR4, PT ;  /* 0x0000000400007c48 */ /* 0x000fce000bfe0100 */
.L_x_7113:
[C---:B------:R-:W-:Y:S01]  /*1500*/  IMAD.IADD R122, R17.reuse, 0x1, -R18 ;  /* 0x00000001117a7824 */ /* 0x040fe200078e0a12 */
[----:B------:R-:W-:Y:S01]  /*1510*/  @UP1 ULDC UR6, c[0x0][0x44c] ;  /* 0x0001130000061ab9 */ /* 0x000fe20000000800 */
[----:B------:R-:W-:Y:S01]  /*1520*/  VIADD R3, R0, 0xbf ;  /* 0x000000bf00037836 */ /* 0x000fe20000000000 */
[----:B------:R-:W-:Y:S01]  /*1530*/  UIMAD.WIDE.U32 UR6, UR39, UR6, URZ ;  /* 0x00000006270672a5 */ /* 0x000fe2000f8e003f */
[----:B------:R-:W-:Y:S01]  /*1540*/  VIADD R0, R17, 0xbf ;  /* 0x000000bf11007836 */ /* 0x000fe20000000000 */
[----:B------:R-:W-:Y:S01]  /*1550*/  R2UR UR8, R122 ;  /* 0x000000007a0872ca */ /* 0x000fe200000e0000 */
[----:B------:R-:W-:Y:S01]  /*1560*/  @UP1 ULDC UR9, c[0x0][0x450] ;  /* 0x0001140000091ab9 */ /* 0x000fe20000000800 */
[----:B0-----:R-:W-:Y:S01]  /*1570*/  IMAD.HI R4, R3, 0x2aaaaaab, RZ ;  /* 0x2aaaaaab03047827 */ /* 0x001fe200078e02ff */
        /* <DEDUP_REMOVED lines=22> */
.L_x_7117:
[----:B------:R-:W-:-:S11]  /*16e0*/  UISETP.NE.AND UP0, UPT, UR5, 0x1, UPT ;  /* 0x000000010500788c */ /* 0x000fd6000bf05270 */
[----:B------:R-:W-:Y:S02]  /*16f0*/  @UP0 ULDC.64 UR10, c[0x0][0x9e8] ;  /* 0x00027a00000a0ab9 */ /* 0x000fe40000000a00 */
[----:B------:R-:W-:-:S04]  /*1700*/  UIMAD.WIDE.U32 UR6, UR4, UR10, URZ ;  /* 0x0000000a040672a5 */ /* 0x000fc8000f8e003f */
[----:B------:R-:W-:-:S12]  /*1710*/  @UP0 USHF.R.U32.HI UR4, URZ, UR11, UR7 ;  /* 0x0000000b3f040299 */ /* 0x000fd80008011607 */
.L_x_7118:
[----:B------:R-:W-:-:S04]  /*1720*/  UIMAD UR4, UR4, UR5, URZ ;  /* 0x00000005040472a4 */ /* 0x000fc8000f8e023f */
[----:B------:R-:W-:-:S04]  /*1730*/  UISETP.LT.AND UP0, UPT, UR8, UR4, UPT ;  /* 0x000000040800728c */ /* 0x000fc8000bf01270 */
[----:B------:R-:W-:-:S12]  /*1740*/  USEL UR8, UR8, UR4, !UP0 ;  /* 0x0000000408087287 */ /* 0x000fd8000c000000 */
.L_x_7116:
[----:B------:R-:W-:Y:S02]  /*1750*/  UIMAD.WIDE UR4, UR8, 0x2aaaaaab, URZ ;  /* 0x2aaaaaab080478a5 */ /* 0x000fe4000f8e023f */
[----:B------:R-:W-:Y:S02]  /*1760*/  ULOP3.LUT UR40, UR41, 0xff, URZ, 0xc0, !UPT ;  /* 0x000000ff29287892 */ /* 0x000fe4000f8ec03f */
[----:B------:R-:W-:Y:S02]  /*1770*/  USHF.R.U32.HI UR4, URZ, 0x1f, UR5 ;  /* 0x0000001f3f047899 */ /* 0x000fe40008011605 */
[----:B------:R-:W-:Y:S02]  /*1780*/  USHF.R.U32.HI UR41, URZ, 0x10, UR41 ;  /* 0x000000103f297899 */ /* 0x000fe40008011629 */
[----:B------:R-:W-:-:S04]  /*1790*/  ULEA.HI.SX32 UR4, UR5, UR4, 0x1b ;  /* 0x0000000405047291 */ /* 0x000fc8000f8fda3f */
[----:B------:R-:W-:-:S04]  /*17a0*/  UISETP.LT.AND UP0, UPT, URZ, UR4, UPT ;  /* 0x000000043f00728c */ /* 0x000fc8000bf01270 */
[----:B------:R-:W-:-:S03]  /*17b0*/  USEL UR42, URZ, UR4, !UP0 ;  /* 0x000000043f2a7287 */ /* 0x000fc6000c000000 */
[----:B------:R-:W-:-:S03]  /*17c0*/  UMOV UR4, URZ ;  /* 0x0000003f00047c82 */ /* 0x000fc60008000000 */
[----:B------:R-:W-:-:S13]  /*17d0*/  ISETP.GT.AND P0, PT, R120, UR42, PT ;  /* 0x0000002a78007c0c */ /* 0x000fda000bf04270 */
[----:B------:R-:W-:Y:S05]  /*17e0*/  @!P0 BRA `(.L_x_7119) ;  /* 0x0000000000988947 */ /* 0x000fea0003800000 */
[----:B------:R-:W-:Y:S01]  /*17f0*/  UISETP.NE.AND UP0, UPT, UR41, URZ, UPT ;  /* 0x0000003f2900728c */ /* 0x000fe2000bf05270 */
[----:B------:R-:W-:-:S03]  /*1800*/  ULDC UR4, c[0x0][0x9f0] ;  /* 0x00027c0000047ab9 */ /* 0x000fc60000000800 */
[----:B------:R-:W-:-:S03]  /*1810*/  USEL UR9, UR41, UR4, UP0 ;  /* 0x0000000429097287 */ /* 0x000fc60008000000 */
[----:B------:R-:W-:-:S03]  /*1820*/  UMOV UR4, URZ ;  /* 0x0000003f00047c82 */ /* 0x000fc60008000000 */
[----:B------:R-:W-:-:S05]  /*1830*/  IMAD.U32 R5, RZ, RZ, UR9 ;  /* 0x00000009ff057e24 */ /* 0x000fca000f8e00ff */
        /* <DEDUP_REMOVED lines=33> */
.L_x_7119:
        /* <DEDUP_REMOVED lines=10> */
[----:B------:R-:W-:Y:S01]  /*1af0*/  ISETP.GT.AND P1, PT, R120, UR42, PT ;  /* 0x0000002a78007c0c */ /* 0x000fe2000bf24270 */
        /* <DEDUP_REMOVED lines=36> */
[----:B------:R-:W0:Y:S01]  /*1d40*/  SHFL.IDX PT, R0, R229, RZ, 0x1f ;  /* 0x00001fffe5007589 */ /* 0x000e2200000e0000 */
[----:B------:R-:W1:Y:S01]  /*1d50*/  S2UR UR43, SR_CgaCtaId ;  /* 0x00000000002b79c3 */ /* 0x000e620000008800 */
[----:B------:R-:W-:Y:S01]  /*1d60*/  UMOV UR45, 0x400 ;  /* 0x00000400002d7882 */ /* 0x000fe20000000000 */
[----:B0-----:R-:W-:Y:S01]  /*1d70*/  R2UR UR44, R0 ;  /* 0x00000000002c72ca */ /* 0x001fe200000e0000 */
[----:B-1----:R-:W-:-:S04]  /*1d80*/  ULEA UR45, UR43, UR45, 0x18 ;  /* 0x0000002d2b2d7291 */ /* 0x002fc8000f8ec03f */
[----:B------:R-:W-:-:S04]  /*1d90*/  UIADD3 UR5, UR45, 0x18400, URZ ;  /* 0x000184002d057890 */ /* 0x000fc8000fffe03f */
[----:B------:R-:W-:-:S04]  /*1da0*/  ULOP3.LUT UP0, URZ, UR5, 0x1bf, URZ, 0xc0, !UPT ;  /* 0x000001bf053f7892 */ /* 0x000fc8000f80c03f */
[----:B------:R-:W-:Y:S02]  /*1db0*/  ULEA.HI UR4, UR44, UR44, URZ, 0x1 ;  /* 0x0000002c2c047291 */ /* 0x000fe4000f8f083f */
[----:B------:R-:W-:Y:S02]  /*1dc0*/  PLOP3.LUT P0, PT, PT, PT, UP0, 0x80, 0x0 ;  /* 0x000000000000781c */ /* 0x000fe40003f0f008 */
        /* <DEDUP_REMOVED lines=22> */
.L_x_7121:
        /* <DEDUP_REMOVED lines=16> */
[----:B------:R-:W-:Y:S02]  /*2030*/  @UP0 UIMAD UR12, UR49, UR15, UR10 ;  /* 0x0000000f310c02a4 */ /* 0x000fe4000f8e020a */
[----:B------:R-:W-:-:S02]  /*2040*/  @UP1 UIMAD UR13, UR49, UR17, UR13 ;  /* 0x00000011310d12a4 */ /* 0x000fc4000f8e020d */
[----:B------:R-:W-:Y:S02]  /*2050*/  @UP0 UIMAD.WIDE.U32 UR8, UR49, UR14, URZ ;  /* 0x0000000e310802a5 */ /* 0x000fe4000f8e003f */
[----:B------:R-:W-:Y:S02]  /*2060*/  @UP1 UIMAD.WIDE.U32 UR10, UR49, UR16, URZ ;  /* 0x00000010310a12a5 */ /* 0x000fe4000f8e003f */
[----:B------:R-:W-:Y:S02]  /*2070*/  @UP0 UIADD3 UR9, UR9, UR12, URZ ;  /* 0x0000000c09090290 */ /* 0x000fe4000fffe03f */
[----:B------:R-:W-:Y:S01]  /*2080*/  @UP1 UIADD3 UR11, UR11, UR13, URZ ;  /* 0x0000000d0b0b1290 */ /* 0x000fe2000fffe03f */
[----:B------:R-:W-:Y:S02]  /*2090*/  @UP1 ULDC.64 UR14, c[0x0][0x9c0] ;  /* 0x00027000000e1ab9 */ /* 0x000fe40000000a00 */
[----:B------:R-:W-:Y:S01]  /*20a0*/  @UP0 ULDC.64 UR12, c[0x0][0x9b0] ;  /* 0x00026c00000c0ab9 */ /* 0x000fe20000000a00 */
[----:B------:R-:W-:-:S02]  /*20b0*/  @UP1 UIMAD.WIDE.U32 UR10, UR36, UR14, UR10 ;  /* 0x0000000e240a12a5 */ /* 0x000fc4000f8e000a */
[----:B------:R-:W-:Y:S02]  /*20c0*/  @UP0 UIMAD.WIDE.U32 UR8, UR36, UR12, UR8 ;  /* 0x0000000c240802a5 */ /* 0x000fe4000f8e0008 */
[----:B------:R-:W-:Y:S02]  /*20d0*/  @UP1 ULEA UR4, UP3, UR10, UR4, 0x2 ;  /* 0x000000040a041291 */ /* 0x000fe4000f86103f */
[----:B------:R-:W-:Y:S02]  /*20e0*/  @UP0 UIMAD UR12, UR36, UR13, UR9 ;  /* 0x0000000d240c02a4 */ /* 0x000fe4000f8e0209 */
[----:B------:R-:W-:Y:S02]  /*20f0*/  @UP1 UIMAD UR9, UR36, UR15, UR11 ;  /* 0x0000000f240912a4 */ /* 0x000fe4000f8e020b */
[----:B------:R-:W-:Y:S01]  /*2100*/  @UP0 ULEA UR6, UP2, UR8, UR6, 0x2 ;  /* 0x0000000608060291 */ /* 0x000fe2000f84103f */
[----:B------:R-:W-:Y:S01]  /*2110*/  IMAD.U32 R6, RZ, RZ, UR4 ;  /* 0x00000004ff067e24 */ /* 0x000fe2000f8e00ff */
[----:B------:R-:W-:-:S02]  /*2120*/  @UP1 ULEA.HI.X UR5, UR10, UR5, UR9, 0x2, UP3 ;  /* 0x000000050a051291 */ /* 0x000fc400098f1409 */
[----:B------:R-:W-:Y:S02]  /*2130*/  @UP0 ULEA.HI.X UR7, UR8, UR7, UR12, 0x2, UP2 ;  /* 0x0000000708070291 */ /* 0x000fe400090f140c */
[----:B------:R-:W-:Y:S02]  /*2140*/  IMAD.U32 R4, RZ, RZ, UR6 ;  /* 0x00000006ff047e24 */ /* 0x000fe4000f8e00ff */
[----:B------:R-:W-:Y:S02]  /*2150*/  IMAD.U32 R7, RZ, RZ, UR5 ;  /* 0x00000005ff077e24 */ /* 0x000fe4000f8e00ff */
[----:B------:R-:W-:-:S03]  /*2160*/  IMAD.U32 R5, RZ, RZ, UR7 ;  /* 0x00000007ff057e24 */ /* 0x000fc6000f8e00ff */
        /* <DEDUP_REMOVED lines=14> */
.L_x_7318:
[----:B------:R-:W-:Y:S05]  /*2250*/  @!P0 BRA `(.L_x_7123) ;  /* 0x0000000000048947 */ /* 0x000fea0003800000 */
[----:B------:R-:W-:Y:S01]  /*2260*/  BPT.TRAP 0x1 ;  /* 0x000000040000795c */ /* 0x000fe20000300000 */
.L_x_7123:
[----:B------:R-:W-:Y:S02]  /*2270*/  IMAD.U32 R125, RZ, RZ, UR52 ;  /* 0x00000034ff7d7e24 */ /* 0x000fe4000f8e00ff */
[----:B------:R-:W-:-:S03]  /*2280*/  IMAD.U32 R4, RZ, RZ, UR46 ;  /* 0x0000002eff047e24 */ /* 0x000fc6000f8e00ff */
[----:B------:R-:W-:Y:S02]  /*2290*/  LEA R125, R125, UR45, 0x3 ;  /* 0x0000002d7d7d7c11 */ /* 0x000fe4000f8e18ff */
[----:B------:R-:W-:-:S04]  /*22a0*/  SHF.L.U32 R4, R4, 0x1f, RZ ;  /* 0x0000001f04047819 */ /* 0x000fc800000006ff */
[----:B------:R1:W2:Y:S01]  /*22b0*/  SYNCS.PHASECHK.TRANS64.TRYWAIT P1, [R125+URZ+0x28830], R4 ;  /* 0x028830047d0075a7 */ /* 0x0002a2000802017f */
[----:B------:R-:W-:Y:S05]  /*22c0*/  @!P0 BRA `(.L_x_7124) ;  /* 0x0000000000048947 */ /* 0x000fea0003800000 */
[----:B------:R-:W-:Y:S01]  /*22d0*/  BPT.TRAP 0x1 ;  /* 0x000000040000795c */ /* 0x000fe20000300000 */
.L_x_7124:
[----:B0-----:R-:W0:Y:S01]  /*22e0*/  S2R R3, SR_TID.X ;  /* 0x0000000000037919 */ /* 0x001e220000002100 */
[----:B------:R-:W-:Y:S02]  /*22f0*/  LOP3.LUT R2, R2, 0xfffff7ff, RZ, 0xc0, !PT ;  /* 0xfffff7ff02027812 */ /* 0x000fe400078ec0ff */
[----:B0-----:R-:W-:-:S13]  /*2300*/  LOP3.LUT P2, RZ, R3, 0x7f, RZ, 0xc0, !PT ;  /* 0x0000007f03ff7812 */ /* 0x001fda000784c0ff */
[----:B------:R-:W-:Y:S01]  /*2310*/  @P2 LOP3.LUT R2, R2, 0x800, RZ, 0xfc, !PT ;  /* 0x0000080002022812 */ /* 0x000fe200078efcff */
[----:B--2---:R-:W-:Y:S06]  /*2320*/  @P1 BRA `(.L_x_7125) ;  /* 0x0000000000081947 */ /* 0x004fec0003800000 */
[----:B------:R-:W0:Y:S02]  /*2330*/  SYNCS.PHASECHK.TRANS64.TRYWAIT P1, [R125+URZ+0x28830], R4 ;  /* 0x028830047d0075a7 */ /* 0x000e24000802017f */
[----:B0-----:R-:W-:Y:S05]  /*2340*/  @!P1 BRA `(.L_x_7126) ;  /* 0x000001e000509947 */ /* 0x001fea0003800000 */
.L_x_7125:
[----:B------:R-:W-:Y:S05]  /*2350*/  WARPSYNC.ALL ;  /* 0x0000000000007948 */ /* 0x000fea0003800000 */
[----:B------:R-:W-:Y:S01]  /*2360*/  UIADD3 UR4, UR45, 0x1c400, URZ ;  /* 0x0001c4002d047890 */ /* 0x000fe2000fffe03f */
[----:B------:R-:W-:Y:S01]  /*2370*/  WARPGROUP.ARRIVE ;  /* 0x00000000000079c5 */ /* 0x000fe20000000000 */
[----:B------:R-:W-:-:S05]  /*2380*/  ULOP3.LUT UR16, UR53, 0x10000, URZ, 0xfc, !UPT ;  /* 0x0001000035107892 */ /* 0x000fca000f8efc3f */
[----:B------:R-:W2:Y:S01]  /*2390*/  S2R R146, SR_TID.X ;  /* 0x0000000000927919 */ /* 0x000ea20000002100 */
[----:B------:R-:W-:Y:S01]  /*23a0*/  USHF.R.U32.HI UR4, URZ, 0x4, UR4 ;  /* 0x000000043f047899 */ /* 0x000fe20008011604 */
[----:B------:R-:W-:Y:S01]  /*23b0*/  UMOV UR17, 0x40000040 ;  /* 0x4000004000117882 */ /* 0x000fe20000000000 */
[----:B------:R-:W-:Y:S02]  /*23c0*/  UMOV UR19, 0x40000040 ;  /* 0x4000004000137882 */ /* 0x000fe40000000000 */
[----:B------:R-:W-:Y:S01]  /*23d0*/  ULOP3.LUT UR4, UR4, 0x3fff, URZ, 0xc0, !UPT ;  /* 0x00003fff04047892 */ /* 0x000fe2000f8ec03f */
[----:B------:R-:W-:Y:S01]  /*23e0*/  UMOV UR5, 0x40000040 ;  /* 0x4000004000057882 */ /* 0x000fe20000000000 */
[----:B------:R-:W-:Y:S02]  /*23f0*/  UMOV UR7, 0x40000040 ;  /* 0x4000004000077882 */ /* 0x000fe40000000000 */
[----:B------:R-:W-:Y:S02]  /*2400*/  ULOP3.LUT UR20, UR4, 0x10000, URZ, 0xfc, !UPT ;  /* 0x0001000004147892 */ /* 0x000fe4000f8efc3f */
[----:B------:R-:W-:-:S02]  /*2410*/  UIADD3 UR4, UR16, 0x2, URZ ;  /* 0x0000000210047890 */ /* 0x000fc4000fffe03f */
[----:B------:R-:W-:Y:S02]  /*2420*/  UIMAD UR18, UR52, 0x600, UR20 ;  /* 0x00000600341278a4 */ /* 0x000fe4000f8e0214 */
[----:B------:R-:W-:Y:S02]  /*2430*/  UIADD3 UR8, UR16, 0x4, URZ ;  /* 0x0000000410087890 */ /* 0x000fe4000fffe03f */
[----:B------:R-:W-:Y:S02]  /*2440*/  UIADD3 UR6, UR18, 0x2, URZ ;  /* 0x0000000212067890 */ /* 0x000fe4000fffe03f */
[----:B------:R-:W-:Y:S01]  /*2450*/  UIADD3 UR10, UR18, 0x4, URZ ;  /* 0x00000004120a7890 */ /* 0x000fe2000fffe03f */
[----:B------:R-:W-:Y:S02]  /*2460*/  UMOV UR9, 0x40000040 ;  /* 0x4000004000097882 */ /* 0x000fe40000000000 */
[----:B------:R-:W-:Y:S01]  /*2470*/  QGMMA.64x192x32.F32.E4M3.E4M3 R24, gdesc[UR16], RZ, !UPT, gsb0 ;  /* 0x02e00000101879f3 */ /* 0x000fe2000c0008ff */
[----:B------:R-:W-:Y:S01]  /*2480*/  UMOV UR11, 0x40000040 ;  /* 0x40000040000b7882 */ /* 0x000fe20000000000 */
[----:B------:R-:W-:-:S02]  /*2490*/  UIADD3 UR12, UR16, 0x6, URZ ;  /* 0x00000006100c7890 */ /* 0x000fc4000fffe03f */
[----:B------:R-:W-:Y:S01]  /*24a0*/  UIADD3 UR14, UR18, 0x6, URZ ;  /* 0x00000006120e7890 */ /* 0x000fe2000fffe03f */
[----:B------:R-:W-:Y:S01]  /*24b0*/  UMOV UR13, 0x40000040 ;  /* 0x40000040000d7882 */ /* 0x000fe20000000000 */
[----:B------:R-:W-:Y:S01]  /*24c0*/  UMOV UR15, 0x40000040 ;  /* 0x40000040000f7882 */ /* 0x000fe20000000000 */
[----:B------:R-:W-:Y:S01]  /*24d0*/  ULDC UR21, c[0x0][0x9dc] ;  /* 0x0002770000157ab9 */ /* 0x000fe20000000800 */
[----:B--2---:R-:W-:Y:S01]  /*24e0*/  LOP3.LUT P3, RZ, R146, 0x7f, RZ, 0xc0, !PT ;  /* 0x0000007f92ff7812 */ /* 0x004fe2000786c0ff */
[----:B------:R-:W-:-:S12]  /*24f0*/  ULOP3.LUT UR21, URZ, UR21, URZ, 0x33, !UPT ;  /* 0x000000153f157292 */ /* 0x000fd8000f8e333f */
[----:B01----:R-:W-:-:S05]  /*2500*/  @!P3 VIADD R125, R125, 0x28840 ;  /* 0x000288407d7db836 */ /* 0x003fca0000000000 */
[----:B------:R-:W-:Y:S01]  /*2510*/  @!P3 PRMT R125, RZ, 0x654, R125 ;  /* 0x00000654ff7db816 */ /* 0x000fe2000000007d */
[----:B------:R-:W-:Y:S02]  /*2520*/  WARPGROUP.DEPBAR.LE gsb0, 0x0 ;  /* 0x00008000000079c5 */ /* 0x000fe40000010000 */
[----:B------:R-:W-:-:S06]  /*2530*/  WARPGROUP.ARRIVE ;  /* 0x00000000000079c5 */ /* 0x000fcc0000000000 */
[----:B------:R-:W-:Y:S01]  /*2540*/  QGMMA.64x192x32.F32.E4M3.E4M3 R24, gdesc[UR4], R24, gsb0 ;  /* 0x02e00000041879f3 */ /* 0x000fe20008000818 */
[----:B------:R-:W-:Y:S02]  /*2550*/  ULDC UR6, c[0x0][0x448] ;  /* 0x0001120000067ab9 */ /* 0x000fe40000000800 */
[----:B------:R-:W-:-:S06]  /*2560*/  UISETP.NE.AND UP0, UPT, UR6, 0x1, UPT ;  /* 0x000000010600788c */ /* 0x000fcc000bf05270 */
        /* <DEDUP_REMOVED lines=10> */
[C---:B------:R-:W-:Y:S01]  /*2610*/  FMUL.FTZ R139, R0.reuse, R57 ;  /* 0x00000039008b7220 */ /* 0x040fe20000410000 */
[----:B------:R-:W-:Y:S01]  /*2620*/  FMUL.FTZ R57, R0, R110 ;  /* 0x0000006e00397220 */ /* 0x000fe20000410000 */
[----:B------:R-:W-:Y:S02]  /*2630*/  VIADD R110, R22, UR39 ;  /* 0x00000027166e7c36 */ /* 0x000fe40008000000 */
[C---:B------:R-:W-:Y:S01]  /*2640*/  FMUL.FTZ R13, R0.reuse, R43 ;  /* 0x0000002b000d7220 */ /* 0x040fe20000410000 */
[C---:B------:R-:W-:Y:S01]  /*2650*/  FMUL.FTZ R7, R0.reuse, R31 ;  /* 0x0000001f00077220 */ /* 0x040fe20000410000 */
[----:B------:R-:W-:Y:S01]  /*2660*/  FMUL.FTZ R31, R0, R67 ;  /* 0x00000043001f7220 */ /* 0x000fe20000410000 */
[----:B------:R-:W-:Y:S01]  /*2670*/  @P1 IMAD.HI.U32 R43, R110, UR6, RZ ;  /* 0x000000066e2b1c27 */ /* 0x000fe2000f8e00ff */
[----:B------:R-:W-:-:S03]  /*2680*/  @UP0 ULDC UR6, c[0x0][0x450] ;  /* 0x0001140000060ab9 */ /* 0x000fc60000000800 */
[C---:B------:R-:W-:Y:S01]  /*2690*/  FMUL.FTZ R8, R0.reuse, R34 ;  /* 0x0000002200087220 */ /* 0x040fe20000410000 */
[C---:B------:R-:W-:Y:S01]  /*26a0*/  FMUL.FTZ R67, R0.reuse, R77 ;  /* 0x0000004d00437220 */ /* 0x040fe20000410000 */
[C---:B------:R-:W-:Y:S01]  /*26b0*/  FMUL.FTZ R34, R0.reuse, R75 ;  /* 0x0000004b00227220 */ /* 0x040fe20000410000 */
[----:B------:R-:W-:Y:S01]  /*26c0*/  @P2 SHF.R.U32.HI R110, RZ, UR6, R43 ;  /* 0x00000006ff6e2c19 */ /* 0x000fe2000801162b */
[C---:B------:R-:W-:Y:S01]  /*26d0*/  FMUL.FTZ R121, R0.reuse, R25 ;  /* 0x0000001900797220 */ /* 0x040fe20000410000 */
[C---:B------:R-:W-:Y:S01]  /*26e0*/  FMUL.FTZ R3, R0.reuse, R26 ;  /* 0x0000001a00037220 */ /* 0x040fe20000410000 */
[C---:B------:R-:W-:Y:S01]  /*26f0*/  FMUL.FTZ R5, R0.reuse, R27 ;  /* 0x0000001b00057220 */ /* 0x040fe20000410000 */
[----:B------:R-:W-:Y:S01]  /*2700*/  IMAD.MOV.U32 R75, RZ, RZ, -0xc0 ;  /* 0xffffff40ff4b7424 */ /* 0x000fe200078e00ff */
[----:B------:R-:W0:Y:S01]  /*2710*/  SHFL.IDX PT, R77, R110, RZ, 0x1c1f ;  /* 0x001c1fff6e4d7589 */ /* 0x000e2200000e0000 */
        /* <DEDUP_REMOVED lines=88> */
[----:B------:R-:W-:Y:S01]  /*2ca0*/  PLOP3.LUT P1, PT, PT, PT, UP1, 0x40, 0x0 ;  /* 0x000000000000781c */ /* 0x000fe20003f2e818 */
[----:B------:R-:W1:Y:S01]  /*2cb0*/  MUFU.TANH R4, R4 ;  /* 0x0000000400047308 */ /* 0x000e620000002400 */
[----:B------:R-:W-:Y:S01]  /*2cc0*/  IADD3 R75, R17, R146, -R19 ;  /* 0x00000092114b7210 */ /* 0x000fe20007ffe813 */
[----:B------:R-:W-:Y:S01]  /*2cd0*/  IMAD R74, R120, -0xc0, R17 ;  /* 0xffffff40784a7824 */ /* 0x000fe200078e0211 */
[----:B------:R2:W-:Y:S01]  /*2ce0*/  @!P3 SYNCS.ARRIVE.TRANS64.RED.A1T0 RZ, [R125+URZ], RZ ;  /* 0x000000ff7dffb9a7 */ /* 0x0005e2000810043f */
[----:B------:R-:W-:-:S02]  /*2cf0*/  VIADD R146, R146, 0xffffffff ;  /* 0xffffffff92927836 */ /* 0x000fc40000000000 */
[----:B------:R-:W-:Y:S01]  /*2d00*/  IMAD.IADD R75, R75, 0x1, -R18 ;  /* 0x000000014b4b7824 */ /* 0x000fe200078e0a12 */
[----:B------:R-:W-:Y:S01]  /*2d10*/  IADD3 R115, -R19, 0xc0, R74 ;  /* 0x000000c013737810 */ /* 0x000fe20007ffe14a */
[----:B------:R-:W3:Y:S01]  /*2d20*/  MUFU.TANH R121, R121 ;  /* 0x0000007900797308 */ /* 0x000ee20000002400 */
[----:B------:R-:W-:Y:S02]  /*2d30*/  IMAD.IADD R113, R146, 0x1, -R19 ;  /* 0x0000000192717824 */ /* 0x000fe400078e0a13 */
[C---:B------:R-:W-:Y:S02]  /*2d40*/  VIADD R118, R75.reuse, UR6 ;  /* 0x000000064b767c36 */ /* 0x040fe40008000000 */
[----:B------:R-:W-:-:S03]  /*2d50*/  VIADD R116, R75, UR21 ;  /* 0x000000154b747c36 */ /* 0x000fc60008000000 */
[----:B------:R-:W4:Y:S01]  /*2d60*/  MUFU.TANH R3, R3 ;  /* 0x0000000300037308 */ /* 0x000f220000002400 */
[----:B0-----:R-:W-:Y:S01]  /*2d70*/  VIADDMNMX R117, R77, R118, R115, PT ;  /* 0x000000764d757246 */ /* 0x001fe20003800173 */
[----:B------:R-:W-:-:S06]  /*2d80*/  IMAD.IADD R119, R116, 0x1, R77 ;  /* 0x0000000174777824 */ /* 0x000fcc00078e024d */
        /* <DEDUP_REMOVED lines=94> */
[----:B------:R-:W-:Y:S01]  /*3370*/  IADD3 R74, -R18, R17, R77 ;  /* 0x00000011124a7210 */ /* 0x000fe20007ffe14d */
        /* <DEDUP_REMOVED lines=11> */
.L_x_7129:
[----:B------:R-:W-:-:S06]  /*3430*/  UISETP.NE.AND UP2, UPT, UR7, 0x1, UPT ;  /* 0x000000010700788c */ /* 0x000fcc000bf45270 */
[----:B------:R-:W-:-:S05]  /*3440*/  PLOP3.LUT P1, PT, PT, PT, UP2, 0x80, 0x0 ;  /* 0x000000000000781c */ /* 0x000fca0003f2f028 */
[----:B------:R-:W-:-:S08]  /*3450*/  @UP2 ULDC.64 UR10, c[0x0][0x9e8] ;  /* 0x00027a00000a2ab9 */ /* 0x000fd00000000a00 */
[----:B------:R-:W-:-:S05]  /*3460*/  @P1 IMAD.HI.U32 R75, R74, UR10, RZ ;  /* 0x0000000a4a4b1c27 */ /* 0x000fca000f8e00ff */
[----:B------:R-:W-:-:S07]  /*3470*/  @P1 SHF.R.U32.HI R74, RZ, UR11, R75 ;  /* 0x0000000bff4a1c19 */ /* 0x000fce000801164b */
.L_x_7130:
[----:B------:R-:W-:Y:S05]  /*3480*/  BSYNC B0 ;  /* 0x0000000000007941 */ /* 0x000fea0003800000 */
.L_x_7128:
[----:B------:R-:W-:-:S05]  /*3490*/  IMAD R74, R74, UR7, R113 ;  /* 0x000000074a4a7c24 */ /* 0x000fca000f8e0271 */
[----:B------:R-:W-:Y:S02]  /*34a0*/  VIMNMX R119, R119, R74, !PT ;  /* 0x0000004a77777248 */ /* 0x000fe40007fe0100 */
[----:B------:R-:W-:-:S07]  /*34b0*/  VIADDMNMX R117, R74, UR7, R117, PT ;  /* 0x000000074a757c46 */ /* 0x000fce000b800175 */
.L_x_7127:
[C---:B------:R-:W-:Y:S02]  /*34c0*/  ISETP.GE.AND P1, PT, R146.reuse, 0x2, PT ;  /* 0x000000029200780c */ /* 0x040fe40003f26270 */
[C---:B------:R-:W-:Y:S02]  /*34d0*/  ISETP.GE.AND P5, PT, R146.reuse, 0x9, PT ;  /* 0x000000099200780c */ /* 0x040fe40003fa6270 */
[----:B------:R-:W-:Y:S02]  /*34e0*/  ISETP.GT.AND P2, PT, R119, 0x1, !P1 ;  /* 0x000000017700780c */ /* 0x000fe40004f44270 */
[----:B------:R-:W-:Y:S02]  /*34f0*/  ISETP.GE.AND P4, PT, R146, 0xa, PT ;  /* 0x0000000a9200780c */ /* 0x000fe40003f86270 */
[----:B------:R-:W-:Y:S02]  /*3500*/  ISETP.LT.OR P3, PT, R117, 0x2, P2 ;  /* 0x000000027500780c */ /* 0x000fe40001761670 */
[----:B------:R-:W-:-:S02]  /*3510*/  ISETP.GT.AND P2, PT, R119, 0x8, !P5 ;  /* 0x000000087700780c */ /* 0x000fc40006f44270 */
[----:B------:R-:W-:Y:S02]  /*3520*/  FSEL R121, R121, -INF , !P3 ;  /* 0xff80000079797808 */ /* 0x000fe40005800000 */
[----:B------:R-:W-:Y:S02]  /*3530*/  ISETP.GT.AND P3, PT, R119, 0x9, !P4 ;  /* 0x000000097700780c */ /* 0x000fe40006764270 */
[C---:B------:R-:W-:Y:S02]  /*3540*/  ISETP.LT.OR P2, PT, R117.reuse, 0x9, P2 ;  /* 0x000000097500780c */ /* 0x040fe40001741670 */
[----:B------:R-:W-:Y:S02]  /*3550*/  ISETP.LT.OR P3, PT, R117, 0xa, P3 ;  /* 0x0000000a7500780c */ /* 0x000fe40001f61670 */
[----:B0-----:R-:W-:Y:S02]  /*3560*/  FSEL R74, R123, -INF , !P2 ;  /* 0xff8000007b4a7808 */ /* 0x001fe40005000000 */
        /* <DEDUP_REMOVED lines=145> */
[C---:B------:R-:W-:Y:S02]  /*3e80*/  ISETP.GE.AND P4, PT, R146.reuse, 0x82, PT ;  /* 0x000000829200780c */ /* 0x040fe40003f86270 */
        /* <DEDUP_REMOVED lines=46> */
[----:B------:R-:W-:Y:S01]  /*4170*/  ISETP.GT.AND P3, PT, R119, 0xa8, !P4 ;  /* 0x000000a87700780c */ /* 0x000fe20006764270 */
[----:B------:R-:W0:Y:S01]  /*4180*/  SHFL.IDX PT, R105, R110, 0x1, 0x1c1f ;  /* 0x003c1f006e697f89 */ /* 0x000e2200000e0000 */
        /* <DEDUP_REMOVED lines=21> */
[----:B------:R-:W-:Y:S02]  /*42e0*/  ISETP.GE.AND P6, PT, R146, 0x1, PT ;  /* 0x000000019200780c */ /* 0x000fe40003fc6270 */
[----:B0-----:R-:W-:Y:S02]  /*42f0*/  VIADDMNMX R111, R105, R118, R115, PT ;  /* 0x00000076696f7246 */ /* 0x001fe40003800173 */
        /* <DEDUP_REMOVED lines=9> */
[----:B------:R-:W-:Y:S01]  /*4390*/  IMAD.IADD R112, R116, 0x1, R105 ;  /* 0x0000000174707824 */ /* 0x000fe200078e0269 */
[----:B------:R-:W-:-:S13]  /*43a0*/  PLOP3.LUT P6, PT, PT, PT, UP1, 0x40, 0x0 ;  /* 0x000000000000781c */ /* 0x000fda0003fce818 */
[----:B------:R-:W-:Y:S05]  /*43b0*/  @P6 BRA `(.L_x_7131) ;  /* 0x00000000005c6947 */ /* 0x000fea0003800000 */
        /* <DEDUP_REMOVED lines=13> */
.L_x_7133:
[----:B------:R-:W-:-:S06]  /*4490*/  UISETP.NE.AND UP2, UPT, UR7, 0x1, UPT ;  /* 0x000000010700788c */ /* 0x000fcc000bf45270 */
[----:B------:R-:W-:-:S05]  /*44a0*/  PLOP3.LUT P6, PT, PT, PT, UP2, 0x80, 0x0 ;  /* 0x000000000000781c */ /* 0x000fca0003fcf028 */
[----:B------:R-:W-:-:S08]  /*44b0*/  @UP2 ULDC.64 UR10, c[0x0][0x9e8] ;  /* 0x00027a00000a2ab9 */ /* 0x000fd00000000a00 */
[----:B------:R-:W-:Y:S01]  /*44c0*/  @P6 IMAD.HI.U32 R104, R4, UR10, RZ ;  /* 0x0000000a04686c27 */ /* 0x000fe2000f8e00ff */
[----:B------:R-:W-:-:S13]  /*44d0*/  PLOP3.LUT P6, PT, PT, PT, UP2, 0x80, 0x0 ;  /* 0x000000000000781c */ /* 0x000fda0003fcf028 */
[----:B------:R-:W-:-:S07]  /*44e0*/  @P6 SHF.R.U32.HI R4, RZ, UR11, R104 ;  /* 0x0000000bff046c19 */ /* 0x000fce0008011668 */
.L_x_7134:
[----:B------:R-:W-:Y:S05]  /*44f0*/  BSYNC B0 ;  /* 0x0000000000007941 */ /* 0x000fea0003800000 */
.L_x_7132:
[----:B------:R-:W-:-:S05]  /*4500*/  IMAD R4, R4, UR7, R113 ;  /* 0x0000000704047c24 */ /* 0x000fca000f8e0271 */
[----:B------:R-:W-:Y:S02]  /*4510*/  VIMNMX R112, R112, R4, !PT ;  /* 0x0000000470707248 */ /* 0x000fe40007fe0100 */
[----:B------:R-:W-:-:S07]  /*4520*/  VIADDMNMX R111, R4, UR7, R111, PT ;  /* 0x00000007046f7c46 */ /* 0x000fce000b80016f */
.L_x_7131:
[C---:B------:R-:W-:Y:S01]  /*4530*/  ISETP.GT.AND P1, PT, R112.reuse, 0x1, !P1 ;  /* 0x000000017000780c */ /* 0x040fe20004f24270 */
[----:B------:R-:W-:Y:S01]  /*4540*/  ULDC UR10, c[0x0][0x988] ;  /* 0x00026200000a7ab9 */ /* 0x000fe20000000800 */
[----:B------:R-:W-:Y:S01]  /*4550*/  ISETP.GT.AND P2, PT, R112, 0x10, !P2 ;  /* 0x000000107000780c */ /* 0x000fe20005744270 */
[----:B------:R-:W-:Y:S01]  /*4560*/  @UP0 ULDC UR14, c[0x0][0x44c] ;  /* 0x00011300000e0ab9 */ /* 0x000fe20000000800 */
[C---:B------:R-:W-:Y:S01]  /*4570*/  ISETP.LT.OR P1, PT, R111.reuse, 0x2, P1 ;  /* 0x000000026f00780c */ /* 0x040fe20000f21670 */
[----:B------:R-:W-:Y:S01]  /*4580*/  UIMAD.WIDE.U32 UR14, UR39, UR14, URZ ;  /* 0x0000000e270e72a5 */ /* 0x000fe2000f8e003f */
[----:B------:R-:W-:Y:S01]  /*4590*/  ISETP.LT.OR P2, PT, R111, 0x11, P2 ;  /* 0x000000116f00780c */ /* 0x000fe20001741670 */
[----:B------:R-:W-:Y:S01]  /*45a0*/  @UP0 ULDC UR19, c[0x0][0x450] ;  /* 0x0001140000130ab9 */ /* 0x000fe20000000800 */
[----:B------:R-:W-:Y:S01]  /*45b0*/  FSEL R109, R5, -INF , !P1 ;  /* 0xff800000056d7808 */ /* 0x000fe20004800000 */
[----:B------:R-:W-:Y:S01]  /*45c0*/  UMOV UR11, UR39 ;  /* 0x00000027000b7c82 */ /* 0x000fe20008000000 */
[----:B------:R-:W-:Y:S01]  /*45d0*/  ISETP.NE.AND P1, PT, R147, RZ, PT ;  /* 0x000000ff9300720c */ /* 0x000fe20003f25270 */
[----:B------:R-:W-:Y:S01]  /*45e0*/  @UP0 USHF.R.U32.HI UR11, URZ, UR19, UR15 ;  /* 0x000000133f0b0299 */ /* 0x000fe2000801160f */
[----:B------:R-:W-:-:S02]  /*45f0*/  FSEL R110, R8, -INF , !P2 ;  /* 0xff800000086e7808 */ /* 0x000fc40005000000 */
[----:B------:R-:W-:Y:S02]  /*4600*/  ISETP.GT.AND P1, PT, R112, 0x8, !P1 ;  /* 0x000000087000780c */ /* 0x000fe40004f24270 */
[----:B------:R-:W-:Y:S02]  /*4610*/  ISETP.NE.AND P2, PT, R158, RZ, PT ;  /* 0x000000ff9e00720c */ /* 0x000fe40003f45270 */
[----:B------:R-:W-:Y:S02]  /*4620*/  ISETP.LT.OR P1, PT, R111, 0x9, P1 ;  /* 0x000000096f00780c */ /* 0x000fe40000f21670 */
[----:B------:R-:W-:Y:S02]  /*4630*/  ISETP.NE.AND P6, PT, R160, RZ, PT ;  /* 0x000000ffa000720c */ /* 0x000fe40003fc5270 */
[----:B------:R-:W-:Y:S02]  /*4640*/  FSEL R108, R6, -INF , !P1 ;  /* 0xff800000066c7808 */ /* 0x000fe40004800000 */
[----:B------:R-:W-:-:S02]  /*4650*/  ISETP.NE.AND P1, PT, R125, RZ, PT ;  /* 0x000000ff7d00720c */ /* 0x000fc40003f25270 */
[C---:B------:R-:W-:Y:S02]  /*4660*/  ISETP.GT.AND P3, PT, R112.reuse, 0xb0, !P3 ;  /* 0x000000b07000780c */ /* 0x040fe40005f64270 */
[C---:B------:R-:W-:Y:S02]  /*4670*/  ISETP.GT.AND P1, PT, R112.reuse, 0x9, !P1 ;  /* 0x000000097000780c */ /* 0x040fe40004f24270 */
[----:B------:R-:W-:Y:S02]  /*4680*/  ISETP.GT.AND P4, PT, R112, 0xb1, !P4 ;  /* 0x000000b17000780c */ /* 0x000fe40006784270 */
[C---:B------:R-:W-:Y:S02]  /*4690*/  ISETP.LT.OR P1, PT, R111.reuse, 0xa, P1 ;  /* 0x0000000a6f00780c */ /* 0x040fe40000f21670 */
[----:B------:R-:W-:Y:S02]  /*46a0*/  ISETP.LT.OR P3, PT, R111, 0xb1, P3 ;  /* 0x000000b16f00780c */ /* 0x000fe40001f61670 */
        /* <DEDUP_REMOVED lines=22> */
[----:B------:R-:W-:Y:S02]  /*4810*/  ISETP.GT.AND P1, PT, R112, 0x20, !P2 ;  /* 0x000000207000780c */ /* 0x000fe40005724270 */
[----:B------:R-:W-:Y:S02]  /*4820*/  ISETP.NE.AND P2, PT, R161, RZ, PT ;  /* 0x000000ffa100720c */ /* 0x000fe40003f45270 */
[----:B------:R-:W-:-:S02]  /*4830*/  ISETP.LT.OR P1, PT, R111, 0x21, P1 ;  /* 0x000000216f00780c */ /* 0x000fc40000f21670 */
[----:B------:R-:W-:Y:S02]  /*4840*/  FMNMX.FTZ R6, R82, R7, !PT ;  /* 0x0000000752067209 */ /* 0x000fe40007810000 */
[----:B------:R-:W-:Y:S02]  /*4850*/  FSEL R12, R12, -INF , !P1 ;  /* 0xff8000000c0c7808 */ /* 0x000fe40004800000 */
[----:B------:R-:W-:Y:S02]  /*4860*/  ISETP.GT.AND P1, PT, R112, 0x21, !P6 ;  /* 0x000000217000780c */ /* 0x000fe40007724270 */
[----:B------:R-:W-:Y:S02]  /*4870*/  ISETP.NE.AND P6, PT, R162, RZ, PT ;  /* 0x000000ffa200720c */ /* 0x000fe40003fc5270 */
        /* <DEDUP_REMOVED lines=68> */
[C---:B------:R-:W-:Y:S02]  /*4cc0*/  ISETP.LT.OR P1, PT, R111.reuse, 0x4a, P1 ;  /* 0x0000004a6f00780c */ /* 0x040fe40000f21670 */
[----:B------:R-:W-:Y:S02]  /*4cd0*/  FMNMX.FTZ R6, R64, R7, !PT ;  /* 0x0000000740067209 */ /* 0x000fe40007810000 */
[----:B------:R-:W-:Y:S02]  /*4ce0*/  FSEL R28, R28, -INF , !P1 ;  /* 0xff8000001c1c7808 */ /* 0x000fe40004800000 */
[----:B------:R-:W-:Y:S02]  /*4cf0*/  ISETP.GT.AND P1, PT, R112, 0x50, !P6 ;  /* 0x000000507000780c */ /* 0x000fe40007724270 */
[----:B------:R-:W-:Y:S02]  /*4d00*/  ISETP.NE.AND P6, PT, R164, RZ, PT ;  /* 0x000000ffa400720c */ /* 0x000fe40003fc5270 */
        /* <DEDUP_REMOVED lines=19> */
[C---:B------:R-:W-:Y:S02]  /*4e40*/  ISETP.GT.AND P1, PT, R112.reuse, 0x59, !P1 ;  /* 0x000000597000780c */ /* 0x040fe40004f24270 */
[----:B------:R-:W-:Y:S01]  /*4e50*/  ISETP.GT.AND P5, PT, R112, 0xb8, !P5 ;  /* 0x000000b87000780c */ /* 0x000fe20006fa4270 */
[----:B------:R-:W0:Y:S01]  /*4e60*/  SHFL.BFLY PT, R7, R6, 0x2, 0x1f ;  /* 0x0c401f0006077f89 */ /* 0x000e2200000e0000 */
[C---:B------:R-:W-:Y:S02]  /*4e70*/  ISETP.LT.OR P1, PT, R111.reuse, 0x5a, P1 ;  /* 0x0000005a6f00780c */ /* 0x040fe40000f21670 */
[----:B------:R-:W-:Y:S02]  /*4e80*/  ISETP.LT.OR P4, PT, R111, 0xb2, P4 ;  /* 0x000000b26f00780c */ /* 0x000fe40002781670 */
[----:B------:R-:W-:Y:S02]  /*4e90*/  FSEL R32, R32, -INF , !P1 ;  /* 0xff80000020207808 */ /* 0x000fe40004800000 */
[----:B------:R-:W-:-:S02]  /*4ea0*/  ISETP.NE.AND P1, PT, R136, RZ, PT ;  /* 0x000000ff8800720c */ /* 0x000fc40003f25270 */
[----:B------:R-:W-:Y:S02]  /*4eb0*/  FSEL R39, R39, -INF , !P3 ;  /* 0xff80000027277808 */ /* 0x000fe40005800000 */
[----:B------:R-:W-:Y:S02]  /*4ec0*/  ISETP.GT.AND P1, PT, R112, 0x60, !P1 ;  /* 0x000000607000780c */ /* 0x000fe40004f24270 */
[C---:B------:R-:W-:Y:S02]  /*4ed0*/  ISETP.LT.OR P5, PT, R111.reuse, 0xb9, P5 ;  /* 0x000000b96f00780c */ /* 0x040fe40002fa1670 */
[----:B------:R-:W-:Y:S02]  /*4ee0*/  ISETP.LT.OR P1, PT, R111, 0x61, P1 ;  /* 0x000000616f00780c */ /* 0x000fe40000f21670 */
[----:B------:R-:W-:Y:S02]  /*4ef0*/  FSEL R40, R40, -INF , !P4 ;  /* 0xff80000028287808 */ /* 0x000fe40006000000 */
[----:B------:R-:W-:-:S02]  /*4f00*/  FSEL R35, R35, -INF , !P1 ;  /* 0xff80000023237808 */ /* 0x000fc40004800000 */
        /* <DEDUP_REMOVED lines=40> */
[----:B------:R-:W-:Y:S02]  /*5190*/  ISETP.NE.AND P1, PT, R156, RZ, PT ;  /* 0x000000ff9c00720c */ /* 0x000fe40003f25270 */
[----:B0-----:R-:W-:Y:S02]  /*51a0*/  FMNMX.FTZ R47, R6, R7, !PT ;  /* 0x00000007062f7209 */ /* 0x001fe40007810000 */
[----:B------:R-:W-:-:S04]  /*51b0*/  ISETP.GT.AND P1, PT, R112, 0x88, !P1 ;  /* 0x000000887000780c */ /* 0x000fc80004f24270 */
[----:B------:R-:W-:-:S04]  /*51c0*/  ISETP.LT.OR P1, PT, R111, 0x89, P1 ;  /* 0x000000896f00780c */ /* 0x000fc80000f21670 */
        /* <DEDUP_REMOVED lines=9> */
[----:B0-----:R-:W-:Y:S01]  /*5260*/  FMNMX.FTZ R7, R47, R50, !PT ;  /* 0x000000322f077209 */ /* 0x001fe20007810000 */
[----:B------:R-:W-:Y:S01]  /*5270*/  IMAD.U32 R50, RZ, RZ, UR10 ;  /* 0x0000000aff327e24 */ /* 0x000fe2000f8e00ff */
[----:B------:R-:W-:Y:S02]  /*5280*/  FSEL R9, R52, -INF , !P1 ;  /* 0xff80000034097808 */ /* 0x000fe40004800000 */
[----:B------:R-:W-:Y:S01]  /*5290*/  ISETP.NE.AND P1, PT, R142, RZ, PT ;  /* 0x000000ff8e00720c */ /* 0x000fe20003f25270 */
[----:B------:R-:W-:-:S03]  /*52a0*/  FFMA.FTZ R113, R7, R50, -8 ;  /* 0xc100000007717423 */ /* 0x000fc60000010032 */
        /* <DEDUP_REMOVED lines=42> */
[----:B------:R-:W-:Y:S01]  /*5550*/  MUFU.EX2 R77, R84 ;  /* 0x00000054004d7308 */ /* 0x000fe20000000800 */
        /* <DEDUP_REMOVED lines=12> */
[----:B------:R-:W-:Y:S01]  /*5620*/  ISETP.GT.AND P1, PT, R112, 0xa9, !P2 ;  /* 0x000000a97000780c */ /* 0x000fe20005724270 */
[--C-:B------:R-:W-:Y:S01]  /*5630*/  FFMA.FTZ R3, R114, UR10, -R113.reuse ;  /* 0x0000000a72037c23 */ /* 0x100fe20008010871 */
[----:B------:R-:W-:Y:S01]  /*5640*/  FMNMX.FTZ R6, R106, R81, !PT ;  /* 0x000000516a067209 */ /* 0x000fe20007810000 */
[--C-:B------:R-:W-:Y:S01]  /*5650*/  FFMA.FTZ R50, R121, UR10, -R113.reuse ;  /* 0x0000000a79327c23 */ /* 0x100fe20008010871 */
[----:B------:R0:W1:Y:S01]  /*5660*/  MUFU.EX2 R81, R86 ;  /* 0x0000005600517308 */ /* 0x0000620000000800 */
[----:B------:R-:W-:Y:S01]  /*5670*/  ISETP.LT.OR P1, PT, R111, 0xaa, P1 ;  /* 0x000000aa6f00780c */ /* 0x000fe20000f21670 */
[--C-:B------:R-:W-:Y:S01]  /*5680*/  FFMA.FTZ R98, R98, UR10, -R113.reuse ;  /* 0x0000000a62627c23 */ /* 0x100fe20008010871 */
[----:B------:R-:W-:Y:S01]  /*5690*/  FMNMX.FTZ R83, R105, R6, !PT ;  /* 0x0000000669537209 */ /* 0x000fe20007810000 */
[--C-:B------:R-:W-:Y:S01]  /*56a0*/  FFMA.FTZ R73, R73, UR10, -R113.reuse ;  /* 0x0000000a49497c23 */ /* 0x100fe20008010871 */
[----:B------:R-:W-:Y:S01]  /*56b0*/  FSEL R38, R38, -INF , !P1 ;  /* 0xff80000026267808 */ /* 0x000fe20004800000 */
[--C-:B------:R-:W-:Y:S01]  /*56c0*/  FFMA.FTZ R72, R72, UR10, -R113.reuse ;  /* 0x0000000a48487c23 */ /* 0x100fe20008010871 */
[----:B------:R-:W-:Y:S01]  /*56d0*/  FMNMX.FTZ R6, R12, R83, !PT ;  /* 0x000000530c067209 */ /* 0x000fe20007810000 */
[----:B------:R-:W-:Y:S01]  /*56e0*/  MUFU.EX2 R3, R3 ;  /* 0x0000000300037308 */ /* 0x000fe20000000800 */
[----:B0-----:R-:W-:-:S01]  /*56f0*/  FFMA.FTZ R86, R92, UR10, -R113 ;  /* 0x0000000a5c567c23 */ /* 0x001fc20008010871 */
[--C-:B------:R-:W-:Y:S01]  /*5700*/  FFMA.FTZ R92, R97, UR10, -R113.reuse ;  /* 0x0000000a615c7c23 */ /* 0x100fe20008010871 */
[----:B------:R-:W-:Y:S01]  /*5710*/  FMNMX.FTZ R83, R13, R6, !PT ;  /* 0x000000060d537209 */ /* 0x000fe20007810000 */
[--C-:B------:R-:W-:Y:S01]  /*5720*/  FFMA.FTZ R59, R59, UR10, -R113.reuse ;  /* 0x0000000a3b3b7c23 */ /* 0x100fe20008010871 */
[----:B------:R-:W-:Y:S01]  /*5730*/  ISETP.GT.AND P2, PT, R112, 0xb9, !P6 ;  /* 0x000000b97000780c */ /* 0x000fe20007744270 */
        /* <DEDUP_REMOVED lines=18> */
[----:B------:R0:W-:Y:S01]  /*5860*/  MUFU.EX2 R83, R89 ;  /* 0x0000005900537308 */ /* 0x0001e20000000800 */
[----:B------:R-:W-:-:S01]  /*5870*/  FFMA.FTZ R69, R69, UR10, -R113 ;  /* 0x0000000a45457c23 */ /* 0x000fc20008010871 */
[--C-:B------:R-:W-:Y:S01]  /*5880*/  FFMA.FTZ R70, R70, UR10, -R113.reuse ;  /* 0x0000000a46467c23 */ /* 0x100fe20008010871 */
[----:B------:R-:W-:Y:S01]  /*5890*/  FMNMX.FTZ R87, R25, R6, !PT ;  /* 0x0000000619577209 */ /* 0x000fe20007810000 */
[--C-:B------:R-:W-:Y:S01]  /*58a0*/  FFMA.FTZ R58, R58, UR10, -R113.reuse ;  /* 0x0000000a3a3a7c23 */ /* 0x100fe20008010871 */
[----:B------:R-:W-:-:S01]  /*58b0*/  FFMA.FTZ R71, R71, UR10, -R113 ;  /* 0x0000000a47477c23 */ /* 0x000fc20008010871 */
[----:B-1----:R-:W-:-:S02]  /*58c0*/  F2FP.SATFINITE.E4M3.F32.PACK_AB_MERGE_C R202, R84, R81, RZ ;  /* 0x0000005154ca723e */ /* 0x002fc400048070ff */
[----:B------:R-:W-:Y:S01]  /*58d0*/  FMNMX.FTZ R6, R26, R87, !PT ;  /* 0x000000571a067209 */ /* 0x000fe20007810000 */
[----:B------:R1:W-:Y:S01]  /*58e0*/  MUFU.EX2 R85, R90 ;  /* 0x0000005a00557308 */ /* 0x0003e20000000800 */
[----:B0-----:R-:W-:-:S01]  /*58f0*/  FFMA.FTZ R89, R94, UR10, -R113 ;  /* 0x0000000a5e597c23 */ /* 0x001fc20008010871 */
[----:B------:R-:W-:Y:S01]  /*5900*/  FFMA.FTZ R94, R99, UR10, -R113 ;  /* 0x0000000a635e7c23 */ /* 0x000fe20008010871 */
[----:B------:R-:W-:-:S04]  /*5910*/  FMNMX.FTZ R6, R27, R6, !PT ;  /* 0x000000061b067209 */ /* 0x000fc80007810000 */
[----:B------:R-:W-:Y:S01]  /*5920*/  FMNMX.FTZ R87, R29, R6, !PT ;  /* 0x000000061d577209 */ /* 0x000fe20007810000 */
[----:B------:R-:W0:Y:S01]  /*5930*/  MUFU.EX2 R52, R52 ;  /* 0x0000003400347308 */ /* 0x000e220000000800 */
[----:B-1----:R-:W-:-:S02]  /*5940*/  FFMA.FTZ R90, R95, UR10, -R113 ;  /* 0x0000000a5f5a7c23 */ /* 0x002fc40008010871 */
[----:B------:R-:W-:-:S04]  /*5950*/  FMNMX.FTZ R87, R28, R87, !PT ;  /* 0x000000571c577209 */ /* 0x000fc80007810000 */
[----:B------:R-:W-:Y:S01]  /*5960*/  FMNMX.FTZ R6, R30, R87, !PT ;  /* 0x000000571e067209 */ /* 0x000fe20007810000 */
[----:B------:R-:W-:Y:S03]  /*5970*/  MUFU.EX2 R49, R49 ;  /* 0x0000003100317308 */ /* 0x000fe60000000800 */
[----:B------:R-:W-:-:S04]  /*5980*/  FMNMX.FTZ R6, R31, R6, !PT ;  /* 0x000000061f067209 */ /* 0x000fc80007810000 */
[----:B------:R-:W-:Y:S01]  /*5990*/  FMNMX.FTZ R91, R33, R6, !PT ;  /* 0x00000006215b7209 */ /* 0x000fe20007810000 */
[----:B------:R1:W-:Y:S01]  /*59a0*/  MUFU.EX2 R87, R93 ;  /* 0x0000005d00577308 */ /* 0x0003e20000000800 */
[----:B0-----:R-:W-:Y:S02]  /*59b0*/  F2FP.SATFINITE.E4M3.F32.PACK_AB_MERGE_C R204, R52, R47, RZ ;  /* 0x0000002f34cc723e */ /* 0x001fe400048070ff */
[----:B------:R-:W-:Y:S02]  /*59c0*/  FMNMX.FTZ R6, R32, R91, !PT ;  /* 0x0000005b20067209 */ /* 0x000fe40007810000 */
[----:B------:R-:W-:Y:S02]  /*59d0*/  F2FP.SATFINITE.E4M3.F32.PACK_AB_MERGE_C R204, R50, R3, R204 ;  /* 0x0000000332cc723e */ /* 0x000fe400048070cc */
[----:B------:R-:W-:Y:S01]  /*59e0*/  FMNMX.FTZ R91, R35, R6, !PT ;  /* 0x00000006235b7209 */ /* 0x000fe20007810000 */
[----:B------:R-:W-:Y:S03]  /*59f0*/  MUFU.EX2 R54, R54 ;  /* 0x0000003600367308 */ /* 0x000fe60000000800 */
[----:B------:R-:W-:Y:S01]  /*5a00*/  FMNMX.FTZ R6, R34, R91, !PT ;  /* 0x0000005b22067209 */ /* 0x000fe20007810000 */
[--C-:B------:R-:W-:Y:S01]  /*5a10*/  FFMA.FTZ R91, R96, UR10, -R113.reuse ;  /* 0x0000000a605b7c23 */ /* 0x100fe20008010871 */
[----:B------:R-:W-:-:S01]  /*5a20*/  FFMA.FTZ R96, R101, UR10, -R113 ;  /* 0x0000000a65607c23 */ /* 0x000fc20008010871 */
[----:B------:R-:W-:Y:S01]  /*5a30*/  IMAD.U32 R101, RZ, RZ, UR10 ;  /* 0x0000000aff657e24 */ /* 0x000fe2000f8e00ff */
[----:B-1----:R-:W-:Y:S01]  /*5a40*/  FMNMX.FTZ R93, R37, R6, !PT ;  /* 0x00000006255d7209 */ /* 0x002fe20007810000 */
        /* <DEDUP_REMOVED lines=9> */
[----:B------:R1:W-:Y:S01]  /*5ae0*/  MUFU.EX2 R93, R98 ;  /* 0x00000062005d7308 */ /* 0x0003e20000000800 */
[----:B0-----:R-:W-:Y:S02]  /*5af0*/  F2FP.SATFINITE.E4M3.F32.PACK_AB_MERGE_C R206, R75, R74, RZ ;  /* 0x0000004a4bce723e */ /* 0x001fe400048070ff */
[----:B------:R-:W-:Y:S01]  /*5b00*/  FMNMX.FTZ R6, R4, R95, !PT ;  /* 0x0000005f04067209 */ /* 0x000fe20007810000 */
[----:B------:R-:W-:-:S01]  /*5b10*/  FFMA.FTZ R95, R100, UR10, -R113 ;  /* 0x0000000a645f7c23 */ /* 0x000fc20008010871 */
[----:B------:R-:W-:Y:S02]  /*5b20*/  F2FP.SATFINITE.E4M3.F32.PACK_AB_MERGE_C R206, R54, R49, R206 ;  /* 0x0000003136ce723e */ /* 0x000fe400048070ce */
[----:B------:R-:W-:Y:S01]  /*5b30*/  FMNMX.FTZ R97, R5, R6, !PT ;  /* 0x0000000605617209 */ /* 0x000fe20007810000 */
[----:B------:R-:W-:Y:S01]  /*5b40*/  MUFU.EX2 R76, R76 ;  /* 0x0000004c004c7308 */ /* 0x000fe20000000800 */
[----:B-1----:R-:W-:-:S02]  /*5b50*/  FFMA.FTZ R98, R103, UR10, -R113 ;  /* 0x0000000a67627c23 */ /* 0x002fc40008010871 */
[----:B------:R-:W-:-:S04]  /*5b60*/  FMNMX.FTZ R6, R8, R97, !PT ;  /* 0x0000006108067209 */ /* 0x000fc80007810000 */
[----:B------:R-:W-:Y:S01]  /*5b70*/  FMNMX.FTZ R97, R9, R6, !PT ;  /* 0x0000000609617209 */ /* 0x000fe20007810000 */
[----:B------:R-:W-:Y:S03]  /*5b80*/  MUFU.EX2 R78, R78 ;  /* 0x0000004e004e7308 */ /* 0x000fe60000000800 */
[----:B------:R-:W-:Y:S01]  /*5b90*/  FMNMX.FTZ R6, R10, R97, !PT ;  /* 0x000000610a067209 */ /* 0x000fe20007810000 */
[----:B------:R-:W-:-:S03]  /*5ba0*/  FFMA.FTZ R97, R102, UR10, -R113 ;  /* 0x0000000a66617c23 */ /* 0x000fc60008010871 */
[----:B------:R-:W-:Y:S01]  /*5bb0*/  FMNMX.FTZ R6, R11, R6, !PT ;  /* 0x000000060b067209 */ /* 0x000fe20007810000 */
[----:B------:R-:W0:Y:S03]  /*5bc0*/  MUFU.EX2 R79, R79 ;  /* 0x0000004f004f7308 */ /* 0x000e260000000800 */
[----:B------:R-:W-:-:S04]  /*5bd0*/  FMNMX.FTZ R99, R53, R6, !PT ;  /* 0x0000000635637209 */ /* 0x000fc80007810000 */
[----:B------:R-:W-:Y:S01]  /*5be0*/  FMNMX.FTZ R6, R56, R99, !PT ;  /* 0x0000006338067209 */ /* 0x000fe20007810000 */
[----:B------:R-:W1:Y:S03]  /*5bf0*/  MUFU.EX2 R80, R80 ;  /* 0x0000005000507308 */ /* 0x000e660000000800 */
[----:B------:R-:W-:-:S04]  /*5c00*/  FMNMX.FTZ R6, R55, R6, !PT ;  /* 0x0000000637067209 */ /* 0x000fc80007810000 */
[----:B------:R-:W-:Y:S01]  /*5c10*/  FMNMX.FTZ R99, R57, R6, !PT ;  /* 0x0000000639637209 */ /* 0x000fe20007810000 */
[----:B------:R-:W-:Y:S01]  /*5c20*/  MUFU.EX2 R82, R82 ;  /* 0x0000005200527308 */ /* 0x000fe20000000800 */
[----:B0-----:R-:W-:Y:S02]  /*5c30*/  F2FP.SATFINITE.E4M3.F32.PACK_AB_MERGE_C R200, R79, R78, RZ ;  /* 0x0000004e4fc8723e */ /* 0x001fe400048070ff */
[----:B------:R-:W-:Y:S02]  /*5c40*/  FMNMX.FTZ R6, R38, R99, !PT ;  /* 0x0000006326067209 */ /* 0x000fe40007810000 */
[----:B------:R-:W-:Y:S02]  /*5c50*/  F2FP.SATFINITE.E4M3.F32.PACK_AB_MERGE_C R200, R76, R51, R200 ;  /* 0x000000334cc8723e */ /* 0x000fe400048070c8 */
[----:B------:R-:W-:Y:S01]  /*5c60*/  FMNMX.FTZ R99, R39, R6, !PT ;  /* 0x0000000627637209 */ /* 0x000fe20007810000 */
[----:B------:R-:W0:Y:S01]  /*5c70*/  MUFU.EX2 R88, R88 ;  /* 0x0000005800587308 */ /* 0x000e220000000800 */
[----:B-1----:R-:W-:-:S02]  /*5c80*/  F2FP.SATFINITE.E4M3.F32.PACK_AB_MERGE_C R202, R80, R77, R202 ;  /* 0x0000004d50ca723e */ /* 0x002fc400048070ca */
[----:B------:R-:W-:-:S04]  /*5c90*/  FMNMX.FTZ R99, R40, R99, !PT ;  /* 0x0000006328637209 */ /* 0x000fc80007810000 */
[----:B------:R-:W-:Y:S01]  /*5ca0*/  FMNMX.FTZ R6, R44, R99, !PT ;  /* 0x000000632c067209 */ /* 0x000fe20007810000 */
[----:B------:R-:W-:Y:S03]  /*5cb0*/  MUFU.EX2 R86, R86 ;  /* 0x0000005600567308 */ /* 0x000fe60000000800 */
[----:B------:R-:W-:-:S05]  /*5cc0*/  FMNMX.FTZ R6, R43, R6, !PT ;  /* 0x000000062b067209 */ /* 0x000fca0007810000 */
[----:B------:R-:W1:Y:S01]  /*5cd0*/  SHFL.BFLY PT, R99, R6, 0x2, 0x1f ;  /* 0x0c401f0006637f89 */ /* 0x000e6200000e0000 */
[----:B------:R-:W-:Y:S01]  /*5ce0*/  MUFU.EX2 R89, R89 ;  /* 0x0000005900597308 */ /* 0x000fe20000000800 */
[----:B0-----:R-:W-:-:S04]  /*5cf0*/  F2FP.SATFINITE.E4M3.F32.PACK_AB_MERGE_C R196, R88, R85, RZ ;  /* 0x0000005558c4723e */ /* 0x001fc800048070ff */
[----:B------:R-:W-:-:S03]  /*5d00*/  F2FP.SATFINITE.E4M3.F32.PACK_AB_MERGE_C R196, R83, R82, R196 ;  /* 0x0000005253c4723e */ /* 0x000fc600048070c4 */
[----:B------:R-:W0:Y:S08]  /*5d10*/  MUFU.EX2 R90, R90 ;  /* 0x0000005a005a7308 */ /* 0x000e300000000800 */
[----:B------:R-:W2:Y:S01]  /*5d20*/  MUFU.EX2 R94, R94 ;  /* 0x0000005e005e7308 */ /* 0x000ea20000000800 */
[----:B-1----:R-:W-:-:S07]  /*5d30*/  FMNMX.FTZ R99, R6, R99, !PT ;  /* 0x0000006306637209 */ /* 0x002fce0007810000 */
[----:B------:R-:W-:Y:S01]  /*5d40*/  MUFU.EX2 R91, R91 ;  /* 0x0000005b005b7308 */ /* 0x000fe20000000800 */
[----:B0-----:R-:W-:Y:S01]  /*5d50*/  F2FP.SATFINITE.E4M3.F32.PACK_AB_MERGE_C R198, R90, R89, RZ ;  /* 0x000000595ac6723e */ /* 0x001fe200048070ff */
[----:B------:R-:W0:Y:S03]  /*5d60*/  SHFL.BFLY PT, R6, R99, 0x1, 0x1f ;  /* 0x0c201f0063067f89 */ /* 0x000e2600000e0000 */
[----:B------:R-:W-:-:S03]  /*5d70*/  F2FP.SATFINITE.E4M3.F32.PACK_AB_MERGE_C R198, R87, R86, R198 ;  /* 0x0000005657c6723e */ /* 0x000fc600048070c6 */
[----:B------:R-:W1:Y:S01]  /*5d80*/  MUFU.EX2 R92, R92 ;  /* 0x0000005c005c7308 */ /* 0x000e620000000800 */
[----:B--2---:R-:W-:-:S07]  /*5d90*/  F2FP.SATFINITE.E4M3.F32.PACK_AB_MERGE_C R192, R94, R93, RZ ;  /* 0x0000005d5ec0723e */ /* 0x004fce00048070ff */
[----:B------:R-:W-:Y:S08]  /*5da0*/  MUFU.EX2 R97, R97 ;  /* 0x0000006100617308 */ /* 0x000ff00000000800 */
[----:B------:R-:W-:Y:S01]  /*5db0*/  MUFU.EX2 R98, R98 ;  /* 0x0000006200627308 */ /* 0x000fe20000000800 */
[----:B-1----:R-:W-:Y:S02]  /*5dc0*/  F2FP.SATFINITE.E4M3.F32.PACK_AB_MERGE_C R192, R92, R91, R192 ;  /* 0x0000005b5cc0723e */ /* 0x002fe400048070c0 */
[----:B0-----:R-:W-:-:S04]  /*5dd0*/  FMNMX.FTZ R6, R99, R6, !PT ;  /* 0x0000000663067209 */ /* 0x001fc80007810000 */
[C---:B------:R-:W-:Y:S01]  /*5de0*/  FSETP.NEU.FTZ.AND P1, PT, R6.reuse, -INF , PT ;  /* 0xff8000000600780b */ /* 0x040fe20003f3d000 */
[----:B------:R-:W-:-:S01]  /*5df0*/  FFMA.FTZ R101, R6, R101, -8 ;  /* 0xc100000006657423 */ /* 0x000fc20000010065 */
[----:B------:R-:W-:Y:S04]  /*5e00*/  MUFU.EX2 R95, R95 ;  /* 0x0000005f005f7308 */ /* 0x000fe80000000800 */
[----:B------:R-:W-:Y:S02]  /*5e10*/  FSEL R101, R101, RZ, P1 ;  /* 0x000000ff65657208 */ /* 0x000fe40000800000 */
[----:B------:R-:W-:Y:S02]  /*5e20*/  PLOP3.LUT P1, PT, PT, PT, UP1, 0x40, 0x0 ;  /* 0x000000000000781c */ /* 0x000fe40003f2e818 */
        /* <DEDUP_REMOVED lines=20> */
[----:B------:R-:W-:Y:S01]  /*5f70*/  FADD.FTZ R35, R47, R110 ;  /* 0x0000006e2f237221 */ /* 0x000fe20000010000 */
[----:B------:R-:W-:-:S01]  /*5f80*/  FFMA.FTZ R29, R31, UR10, -R101 ;  /* 0x0000000a1f1d7c23 */ /* 0x000fc20008010865 */
[--C-:B------:R-:W-:Y:S01]  /*5f90*/  FFMA.FTZ R31, R33, UR10, -R101.reuse ;  /* 0x0000000a211f7c23 */ /* 0x100fe20008010865 */
[----:B------:R-:W-:-:S01]  /*5fa0*/  FFMA.FTZ R33, R34, UR10, -R101 ;  /* 0x0000000a22217c23 */ /* 0x000fc20008010865 */
[----:B------:R-:W1:Y:S01]  /*5fb0*/  MUFU.EX2 R103, R103 ;  /* 0x0000006700677308 */ /* 0x000e620000000800 */
[----:B------:R-:W-:-:S01]  /*5fc0*/  FFMA.FTZ R107, R107, UR10, -R101 ;  /* 0x0000000a6b6b7c23 */ /* 0x000fc20008010865 */
[----:B------:R-:W-:Y:S01]  /*5fd0*/  FADD.FTZ R34, R52, R35 ;  /* 0x0000002334227221 */ /* 0x000fe20000010000 */
[----:B------:R-:W-:-:S01]  /*5fe0*/  FFMA.FTZ R106, R106, UR10, -R101 ;  /* 0x0000000a6a6a7c23 */ /* 0x000fc20008010865 */
[--C-:B------:R-:W-:Y:S01]  /*5ff0*/  FFMA.FTZ R105, R105, UR10, -R101.reuse ;  /* 0x0000000a69697c23 */ /* 0x100fe20008010865 */
[----:B------:R-:W-:-:S01]  /*6000*/  FFMA.FTZ R12, R12, UR10, -R101 ;  /* 0x0000000a0c0c7c23 */ /* 0x000fc20008010865 */
[----:B------:R-:W-:Y:S01]  /*6010*/  FADD.FTZ R35, R49, R34 ;  /* 0x0000002231237221 */ /* 0x000fe20000010000 */
[----:B------:R-:W-:-:S01]  /*6020*/  FFMA.FTZ R34, R37, UR10, -R101 ;  /* 0x0000000a25227c23 */ /* 0x000fc20008010865 */
[----:B------:R-:W2:Y:S01]  /*6030*/  MUFU.EX2 R104, R104 ;  /* 0x0000006800687308 */ /* 0x000ea20000000800 */
[----:B------:R-:W-:-:S01]  /*6040*/  FFMA.FTZ R37, R36, UR10, -R101 ;  /* 0x0000000a24257c23 */ /* 0x000fc20008010865 */
[----:B0-----:R-:W-:Y:S01]  /*6050*/  FADD.FTZ R36, R99, R100 ;  /* 0x0000006463247221 */ /* 0x001fe20000010000 */
[----:B------:R-:W-:-:S01]  /*6060*/  FADD.FTZ R35, R54, R35 ;  /* 0x0000002336237221 */ /* 0x000fc20000010000 */
[--C-:B------:R-:W-:Y:S01]  /*6070*/  FFMA.FTZ R13, R13, UR10, -R101.reuse ;  /* 0x0000000a0d0d7c23 */ /* 0x100fe20008010865 */
[----:B------:R-:W-:-:S01]  /*6080*/  FFMA.FTZ R28, R28, UR10, -R101 ;  /* 0x0000000a1c1c7c23 */ /* 0x000fc20008010865 */
[----:B------:R-:W-:Y:S01]  /*6090*/  FFMA.FTZ R3, R48, UR10, -R101 ;  /* 0x0000000a30037c23 */ /* 0x000fe20008010865 */
[----:B------:R-:W-:-:S01]  /*60a0*/  FADD.FTZ R110, R74, R35 ;  /* 0x000000234a6e7221 */ /* 0x000fc20000010000 */
[----:B------:R-:W0:Y:S01]  /*60b0*/  MUFU.EX2 R102, R102 ;  /* 0x0000006600667308 */ /* 0x000e220000000800 */
[----:B-1----:R-:W-:-:S01]  /*60c0*/  FADD.FTZ R111, R103, R36 ;  /* 0x00000024676f7221 */ /* 0x002fc20000010000 */
[----:B------:R-:W-:Y:S01]  /*60d0*/  FFMA.FTZ R35, R42, UR10, -R101 ;  /* 0x0000000a2a237c23 */ /* 0x000fe20008010865 */
[----:B------:R-:W-:-:S01]  /*60e0*/  FADD.FTZ R110, R75, R110 ;  /* 0x0000006e4b6e7221 */ /* 0x000fc20000010000 */
[--C-:B------:R-:W-:Y:S01]  /*60f0*/  FFMA.FTZ R36, R41, UR10, -R101.reuse ;  /* 0x0000000a29247c23 */ /* 0x100fe20008010865 */
[----:B------:R-:W-:-:S01]  /*6100*/  FFMA.FTZ R32, R32, UR10, -R101 ;  /* 0x0000000a20207c23 */ /* 0x000fc20008010865 */
[----:B------:R-:W-:Y:S01]  /*6110*/  FFMA.FTZ R46, R46, UR10, -R101 ;  /* 0x0000000a2e2e7c23 */ /* 0x000fe20008010865 */
[----:B------:R-:W-:-:S01]  /*6120*/  FADD.FTZ R113, R51, R110 ;  /* 0x0000006e33717221 */ /* 0x000fc20000010000 */
[----:B------:R-:W1:Y:S01]  /*6130*/  MUFU.EX2 R107, R107 ;  /* 0x0000006b006b7308 */ /* 0x000e620000000800 */
[----:B--2---:R-:W-:-:S01]  /*6140*/  FADD.FTZ R111, R104, R111 ;  /* 0x0000006f686f7221 */ /* 0x004fc20000010000 */
[----:B------:R-:W-:Y:S01]  /*6150*/  FFMA.FTZ R45, R45, UR10, -R101 ;  /* 0x0000000a2d2d7c23 */ /* 0x000fe20008010865 */
[----:B------:R-:W-:-:S01]  /*6160*/  FADD.FTZ R113, R76, R113 ;  /* 0x000000714c717221 */ /* 0x000fc20000010000 */
[--C-:B------:R-:W-:Y:S01]  /*6170*/  FFMA.FTZ R4, R4, UR10, -R101.reuse ;  /* 0x0000000a04047c23 */ /* 0x100fe20008010865 */
[----:B------:R-:W-:-:S01]  /*6180*/  FFMA.FTZ R5, R5, UR10, -R101 ;  /* 0x0000000a05057c23 */ /* 0x000fc20008010865 */
[----:B------:R-:W-:Y:S01]  /*6190*/  FFMA.FTZ R8, R8, UR10, -R101 ;  /* 0x0000000a08087c23 */ /* 0x000fe20008010865 */
[----:B------:R-:W-:-:S01]  /*61a0*/  FADD.FTZ R110, R78, R113 ;  /* 0x000000714e6e7221 */ /* 0x000fc20000010000 */
[----:B------:R-:W2:Y:S01]  /*61b0*/  MUFU.EX2 R106, R106 ;  /* 0x0000006a006a7308 */ /* 0x000ea20000000800 */
[----:B0-----:R-:W-:-:S01]  /*61c0*/  FADD.FTZ R42, R102, R111 ;  /* 0x0000006f662a7221 */ /* 0x001fc20000010000 */
[----:B------:R-:W-:Y:S01]  /*61d0*/  FFMA.FTZ R9, R9, UR10, -R101 ;  /* 0x0000000a09097c23 */ /* 0x000fe20008010865 */
        /* <DEDUP_REMOVED lines=19> */
[----:B------:R-:W-:Y:S01]  /*6310*/  F2FP.SATFINITE.E4M3.F32.PACK_AB_MERGE_C R103, R104, R103, RZ ;  /* 0x000000676867723e */ /* 0x000fe200048070ff */
[----:B------:R-:W-:-:S01]  /*6320*/  FADD.FTZ R50, R82, R47 ;  /* 0x0000002f52327221 */ /* 0x000fc20000010000 */
[----:B------:R-:W2:Y:S01]  /*6330*/  MUFU.EX2 R13, R13 ;  /* 0x0000000d000d7308 */ /* 0x000ea20000000800 */
[----:B0-----:R-:W-:-:S01]  /*6340*/  FADD.FTZ R41, R105, R42 ;  /* 0x0000002a69297221 */ /* 0x001fc20000010000 */
[----:B------:R-:W-:Y:S01]  /*6350*/  F2FP.SATFINITE.E4M3.F32.PACK_AB_MERGE_C R105, R105, R106, RZ ;  /* 0x0000006a6969723e */ /* 0x000fe200048070ff */
[----:B------:R-:W-:-:S01]  /*6360*/  FADD.FTZ R50, R83, R50 ;  /* 0x0000003253327221 */ /* 0x000fc20000010000 */
[----:B------:R-:W-:-:S02]  /*6370*/  F2FP.SATFINITE.E4M3.F32.PACK_AB_MERGE_C R205, R100, R99, R103 ;  /* 0x0000006364cd723e */ /* 0x000fc40004807067 */
[----:B------:R-:W-:Y:S01]  /*6380*/  F2FP.SATFINITE.E4M3.F32.PACK_AB_MERGE_C R207, R107, R102, R105 ;  /* 0x000000666bcf723e */ /* 0x000fe20004807069 */
        /* <DEDUP_REMOVED lines=10> */
[----:B0-----:R-:W-:-:S01]  /*6430*/  FADD.FTZ R42, R108, R41 ;  /* 0x000000296c2a7221 */ /* 0x001fc20000010000 */
[----:B------:R-:W-:Y:S01]  /*6440*/  F2FP.SATFINITE.E4M3.F32.PACK_AB_MERGE_C R48, R98, R97, RZ ;  /* 0x000000616230723e */ /* 0x000fe200048070ff */
[----:B------:R-:W-:-:S03]  /*6450*/  FADD.FTZ R90, R90, R89 ;  /* 0x000000595a5a7221 */ /* 0x000fc60000010000 */
[----:B------:R-:W-:Y:S01]  /*6460*/  F2FP.SATFINITE.E4M3.F32.PACK_AB_MERGE_C R194, R96, R95, R48 ;  /* 0x0000005f60c2723e */ /* 0x000fe20004807030 */
[----:B------:R-:W-:-:S01]  /*6470*/  FADD.FTZ R47, R91, R90 ;  /* 0x0000005a5b2f7221 */ /* 0x000fc20000010000 */
[----:B------:R-:W0:Y:S01]  /*6480*/  MUFU.EX2 R15, R15 ;  /* 0x0000000f000f7308 */ /* 0x000e220000000800 */
[----:B-1----:R-:W-:-:S01]  /*6490*/  FADD.FTZ R41, R109, R42 ;  /* 0x0000002a6d297221 */ /* 0x002fc20000010000 */
[----:B------:R-:W-:Y:S01]  /*64a0*/  F2FP.SATFINITE.E4M3.F32.PACK_AB_MERGE_C R108, R109, R108, RZ ;  /* 0x0000006c6d6c723e */ /* 0x000fe200048070ff */
[----:B------:R-:W-:-:S03]  /*64b0*/  FADD.FTZ R92, R92, R47 ;  /* 0x0000002f5c5c7221 */ /* 0x000fc60000010000 */
[----:B------:R-:W-:Y:S01]  /*64c0*/  F2FP.SATFINITE.E4M3.F32.PACK_AB_MERGE_C R201, R13, R12, R108 ;  /* 0x0000000c0dc9723e */ /* 0x000fe2000480706c */
[----:B------:R-:W-:-:S01]  /*64d0*/  FADD.FTZ R93, R93, R92 ;  /* 0x0000005c5d5d7221 */ /* 0x000fc20000010000 */
        /* <DEDUP_REMOVED lines=10> */
[----:B------:R-:W-:-:S05]  /*6580*/  FADD.FTZ R98, R98, R97 ;  /* 0x0000006162627221 */ /* 0x000fca0000010000 */
        /* <DEDUP_REMOVED lines=13> */
[----:B-1----:R-:W-:-:S01]  /*6660*/  FADD.FTZ R42, R26, R41 ;  /* 0x000000291a2a7221 */ /* 0x002fc20000010000 */
[----:B------:R-:W-:-:S06]  /*6670*/  FFMA.FTZ R41, R38, UR10, -R101 ;  /* 0x0000000a26297c23 */ /* 0x000fcc0008010865 */
[----:B------:R-:W1:Y:S01]  /*6680*/  MUFU.EX2 R32, R32 ;  /* 0x0000002000207308 */ /* 0x000e620000000800 */
[----:B--2---:R-:W-:-:S07]  /*6690*/  FADD.FTZ R42, R29, R42 ;  /* 0x0000002a1d2a7221 */ /* 0x004fce0000010000 */
[----:B------:R-:W2:Y:S01]  /*66a0*/  MUFU.EX2 R30, R30 ;  /* 0x0000001e001e7308 */ /* 0x000ea20000000800 */
[----:B0-----:R-:W-:-:S07]  /*66b0*/  FADD.FTZ R47, R31, R42 ;  /* 0x0000002a1f2f7221 */ /* 0x001fce0000010000 */
        /* <DEDUP_REMOVED lines=12> */
[----:B------:R-:W-:Y:S01]  /*6780*/  MUFU.EX2 R59, R59 ;  /* 0x0000003b003b7308 */ /* 0x000fe20000000800 */
[----:B--2---:R-:W-:-:S01]  /*6790*/  FADD.FTZ R42, R37, R42 ;  /* 0x0000002a252a7221 */ /* 0x004fc20000010000 */
[----:B------:R-:W-:-:S04]  /*67a0*/  F2FP.SATFINITE.E4M3.F32.PACK_AB_MERGE_C R34, R37, R34, RZ ;  /* 0x000000222522723e */ /* 0x000fc800048070ff */
[----:B------:R-:W-:Y:S02]  /*67b0*/  F2FP.SATFINITE.E4M3.F32.PACK_AB_MERGE_C R193, R33, R30, R34 ;  /* 0x0000001e21c1723e */ /* 0x000fe40004807022 */
[----:B------:R-:W1:Y:S01]  /*67c0*/  MUFU.EX2 R60, R60 ;  /* 0x0000003c003c7308 */ /* 0x000e620000000800 */
[----:B0-----:R-:W-:-:S07]  /*67d0*/  FADD.FTZ R21, R35, R42 ;  /* 0x0000002a23157221 */ /* 0x001fce0000010000 */
[----:B------:R-:W0:Y:S08]  /*67e0*/  MUFU.EX2 R36, R36 ;  /* 0x0000002400247308 */ /* 0x000e300000000800 */
[----:B------:R-:W-:Y:S01]  /*67f0*/  MUFU.EX2 R73, R73 ;  /* 0x0000004900497308 */ /* 0x000fe20000000800 */
[----:B-1----:R-:W-:-:S07]  /*6800*/  F2FP.SATFINITE.E4M3.F32.PACK_AB_MERGE_C R24, R60, R59, RZ ;  /* 0x0000003b3c18723e */ /* 0x002fce00048070ff */
[----:B------:R-:W1:Y:S01]  /*6810*/  MUFU.EX2 R72, R72 ;  /* 0x0000004800487308 */ /* 0x000e620000000800 */
[----:B0-----:R-:W-:-:S07]  /*6820*/  FADD.FTZ R21, R36, R21 ;  /* 0x0000001524157221 */ /* 0x001fce0000010000 */
        /* <DEDUP_REMOVED lines=11> */
[----:B------:R-:W-:-:S04]  /*68e0*/  F2FP.SATFINITE.E4M3.F32.PACK_AB_MERGE_C R46, R45, R46, RZ ;  /* 0x0000002e2d2e723e */ /* 0x000fc800048070ff */
[----:B------:R-:W-:Y:S02]  /*68f0*/  F2FP.SATFINITE.E4M3.F32.PACK_AB_MERGE_C R195, R36, R35, R46 ;  /* 0x0000002324c3723e */ /* 0x000fe4000480702e */
[----:B------:R-:W1:Y:S08]  /*6900*/  MUFU.EX2 R3, R3 ;  /* 0x0000000300037308 */ /* 0x000e700000000800 */
[----:B------:R-:W-:Y:S01]  /*6910*/  MUFU.EX2 R61, R61 ;  /* 0x0000003d003d7308 */ /* 0x000fe20000000800 */
[----:B0-----:R-:W-:-:S07]  /*6920*/  F2FP.SATFINITE.E4M3.F32.PACK_AB_MERGE_C R28, R64, R63, RZ ;  /* 0x0000003f401c723e */ /* 0x001fce00048070ff */
[----:B------:R-:W0:Y:S01]  /*6930*/  MUFU.EX2 R62, R62 ;  /* 0x0000003e003e7308 */ /* 0x000e220000000800 */
[----:B-1----:R-:W-:-:S07]  /*6940*/  FADD.FTZ R21, R3, R24 ;  /* 0x0000001803157221 */ /* 0x002fce0000010000 */
        /* <DEDUP_REMOVED lines=12> */
[C---:B0-----:R-:W-:Y:S01]  /*6a10*/  F2FP.SATFINITE.E4M3.F32.PACK_AB_MERGE_C R12, R8.reuse, R5, RZ ;  /* 0x00000005080c723e */ /* 0x041fe200048070ff */
[----:B------:R-:W-:-:S03]  /*6a20*/  FADD.FTZ R8, R8, R13 ;  /* 0x0000000d08087221 */ /* 0x000fc60000010000 */
[----:B------:R-:W-:-:S03]  /*6a30*/  F2FP.SATFINITE.E4M3.F32.PACK_AB_MERGE_C R189, R4, R3, R12 ;  /* 0x0000000304bd723e */ /* 0x000fc6000480700c */
        /* <DEDUP_REMOVED lines=18> */
[----:B------:R-:W1:Y:S01]  /*6b60*/  MUFU.EX2 R57, R57 ;  /* 0x0000003900397308 */ /* 0x000e620000000800 */
[----:B0-----:R-:W-:-:S01]  /*6b70*/  FADD.FTZ R8, R56, R5 ;  /* 0x0000000538087221 */ /* 0x001fc20000010000 */
        /* <DEDUP_REMOVED lines=20> */
[----:B------:R-:W-:-:S06]  /*6cc0*/  FADD.FTZ R58, R58, R69 ;  /* 0x000000453a3a7221 */ /* 0x000fcc0000010000 */
[----:B------:R-:W1:Y:S01]  /*6cd0*/  MUFU.EX2 R43, R43 ;  /* 0x0000002b002b7308 */ /* 0x000e620000000800 */
[----:B--2---:R-:W-:-:S04]  /*6ce0*/  FADD.FTZ R3, R40, R3 ;  /* 0x0000000328037221 */ /* 0x004fc80000010000 */
[----:B0-----:R-:W-:Y:S01]  /*6cf0*/  FADD.FTZ R4, R44, R3 ;  /* 0x000000032c047221 */ /* 0x001fe20000010000 */
[----:B------:R-:W-:Y:S01]  /*6d00*/  VIADD R3, R120, 0xfffffffe ;  /* 0xfffffffe78037836 */ /* 0x000fe20000000000 */
[C---:B-1----:R-:W-:Y:S02]  /*6d10*/  F2FP.SATFINITE.E4M3.F32.PACK_AB_MERGE_C R5, R43.reuse, R44, RZ ;  /* 0x0000002c2b05723e */ /* 0x042fe400048070ff */
[----:B------:R-:W-:-:S02]  /*6d20*/  FADD.FTZ R4, R43, R4 ;  /* 0x000000042b047221 */ /* 0x000fc40000010000 */
[----:B------:R-:W-:Y:S01]  /*6d30*/  F2FP.SATFINITE.E4M3.F32.PACK_AB_MERGE_C R187, R40, R39, R5 ;  /* 0x0000002728bb723e */ /* 0x000fe20004807005 */
[----:B------:R-:W-:-:S01]  /*6d40*/  FADD.FTZ R5, R71, R58 ;  /* 0x0000003a47057221 */ /* 0x000fc20000010000 */
        /* <DEDUP_REMOVED lines=11> */
.L_x_7136:
[----:B------:R-:W-:-:S11]  /*6e00*/  UISETP.NE.AND UP2, UPT, UR7, 0x1, UPT ;  /* 0x000000010700788c */ /* 0x000fd6000bf45270 */
[----:B------:R-:W-:Y:S02]  /*6e10*/  @UP2 ULDC.64 UR18, c[0x0][0x9e8] ;  /* 0x00027a0000122ab9 */ /* 0x000fe40000000a00 */
[----:B------:R-:W-:-:S04]  /*6e20*/  UIMAD.WIDE.U32 UR14, UR11, UR18, URZ ;  /* 0x000000120b0e72a5 */ /* 0x000fc8000f8e003f */
[----:B------:R-:W-:-:S12]  /*6e30*/  @UP2 USHF.R.U32.HI UR11, URZ, UR19, UR15 ;  /* 0x000000133f0b2299 */ /* 0x000fd8000801160f */
.L_x_7137:
[----:B------:R-:W-:-:S04]  /*6e40*/  UIMAD UR7, UR11, UR7, UR7 ;  /* 0x000000070b0772a4 */ /* 0x000fc8000f8e0207 */
[----:B------:R-:W-:-:S04]  /*6e50*/  UISETP.LT.AND UP2, UPT, UR6, UR7, UPT ;  /* 0x000000070600728c */ /* 0x000fc8000bf41270 */
[----:B------:R-:W-:-:S12]  /*6e60*/  USEL UR6, UR6, UR7, UP2 ;  /* 0x0000000706067287 */ /* 0x000fd80009000000 */
.L_x_7135:
[----:B------:R-:W-:Y:S01]  /*6e70*/  UIMAD.WIDE UR6, UR6, 0x2aaaaaab, URZ ;  /* 0x2aaaaaab060678a5 */ /* 0x000fe2000f8e023f */
[----:B------:R-:W-:Y:S02]  /*6e80*/  CS2R R120, SRZ ;  /* 0x0000000000787805 */ /* 0x000fe4000001ff00 */
[----:B------:R-:W-:Y:S02]  /*6e90*/  CS2R R122, SRZ ;  /* 0x00000000007a7805 */ /* 0x000fe4000001ff00 */
        /* <DEDUP_REMOVED lines=68> */
[----:B------:R-:W-:Y:S01]  /*72e0*/  ULDC UR24, c[0x0][0x9e4] ;  /* 0x0002790000187ab9 */ /* 0x000fe20000000800 */
[----:B------:R-:W-:Y:S01]  /*72f0*/  ULDC UR23, c[0x0][0x988] ;  /* 0x0002620000177ab9 */ /* 0x000fe20000000800 */
[----:B------:R-:W-:-:S05]  /*7300*/  ULDC UR22, c[0x0][0x9e0] ;  /* 0x0002780000167ab9 */ /* 0x000fca0000000800 */
.L_x_7156:
        /* <DEDUP_REMOVED lines=9> */
.L_x_7140:
[----:B------:R-:W-:Y:S01]  /*73a0*/  ULEA UR6, UR26, UR45, 0x3 ;  /* 0x0000002d1a067291 */ /* 0x000fe2000f8e183f */
[----:B------:R-:W-:-:S05]  /*73b0*/  IMAD.U32 R8, RZ, RZ, UR25 ;  /* 0x00000019ff087e24 */ /* 0x000fca000f8e00ff */
[----:B------:R-:W-:-:S04]  /*73c0*/  SHF.L.U32 R8, R8, 0x1f, RZ ;  /* 0x0000001f08087819 */ /* 0x000fc800000006ff */
[----:B------:R0:W1:Y:S01]  /*73d0*/  SYNCS.PHASECHK.TRANS64.TRYWAIT P1, [UR6+0x28830], R8 ;  /* 0x02883008ff0075a7 */ /* 0x0000620008020146 */
[----:B------:R-:W-:Y:S05]  /*73e0*/  @!P0 BRA `(.L_x_7141) ;  /* 0x0000000000048947 */ /* 0x000fea0003800000 */
[----:B------:R-:W-:Y:S01]  /*73f0*/  BPT.TRAP 0x1 ;  /* 0x000000040000795c */ /* 0x000fe20000300000 */
.L_x_7141:
[----:B-1----:R-:W-:Y:S05]  /*7400*/  @P1 BRA `(.L_x_7139) ;  /* 0x0000000000081947 */ /* 0x002fea0003800000 */
[----:B------:R-:W1:Y:S02]  /*7410*/  SYNCS.PHASECHK.TRANS64.TRYWAIT P1, [UR6+0x28830], R8 ;  /* 0x02883008ff0075a7 */ /* 0x000e640008020146 */
[----:B-1----:R-:W-:Y:S05]  /*7420*/  @!P1 BRA `(.L_x_7142) ;  /* 0x00000190002c9947 */ /* 0x002fea0003800000 */
.L_x_7139:
        /* <DEDUP_REMOVED lines=27> */
.L_x_7144:
[----:B------:R-:W-:Y:S01]  /*75e0*/  ULEA UR6, UR52, UR45, 0x3 ;  /* 0x0000002d34067291 */ /* 0x000fe2000f8e183f */
[----:B------:R-:W-:-:S05]  /*75f0*/  IMAD.U32 R8, RZ, RZ, UR46 ;  /* 0x0000002eff087e24 */ /* 0x000fca000f8e00ff */
[----:B------:R-:W-:-:S04]  /*7600*/  SHF.L.U32 R8, R8, 0x1f, RZ ;  /* 0x0000001f08087819 */ /* 0x000fc800000006ff */
[----:B------:R0:W1:Y:S01]  /*7610*/  SYNCS.PHASECHK.TRANS64.TRYWAIT P1, [UR6+0x28850], R8 ;  /* 0x02885008ff0075a7 */ /* 0x0000620008020146 */
[----:B------:R-:W-:Y:S05]  /*7620*/  @!P0 BRA `(.L_x_7145) ;  /* 0x0000000000048947 */ /* 0x000fea0003800000 */
[----:B------:R-:W-:Y:S01]  /*7630*/  BPT.TRAP 0x1 ;  /* 0x000000040000795c */ /* 0x000fe20000300000 */
.L_x_7145:
[----:B-1----:R-:W-:Y:S05]  /*7640*/  @P1 BRA `(.L_x_7143) ;  /* 0x0000000000081947 */ /* 0x002fea0003800000 */
[----:B------:R-:W1:Y:S02]  /*7650*/  SYNCS.PHASECHK.TRANS64.TRYWAIT P1, [UR6+0x28850], R8 ;  /* 0x02885008ff0075a7 */ /* 0x000e640008020146 */
[----:B-1----:R-:W-:Y:S05]  /*7660*/  @!P1 BRA `(.L_x_7146) ;  /* 0x0000018c00b49947 */ /* 0x002fea0003800000 */
.L_x_7143:
[----:B------:R-:W-:Y:S01]  /*7670*/  UIADD3 UR6, UR45, 0x400, URZ ;  /* 0x000004002d067890 */ /* 0x000fe2000fffe03f */
[----:B------:R-:W-:Y:S01]  /*7680*/  WARPGROUP.ARRIVE ;  /* 0x00000000000079c5 */ /* 0x000fe20000000000 */
[----:B------:R-:W-:-:S05]  /*7690*/  UMOV UR7, 0x80000020 ;  /* 0x8000002000077882 */ /* 0x000fca0000000000 */
[----:B------:R-:W2:Y:S01]  /*76a0*/  S2R R235, SR_TID.X ;  /* 0x0000000000eb7919 */ /* 0x000ea20000002100 */
[----:B------:R-:W-:Y:S01]  /*76b0*/  USHF.R.U32.HI UR6, URZ, 0x4, UR6 ;  /* 0x000000043f067899 */ /* 0x000fe20008011606 */
[C---:B------:R-:W-:Y:S01]  /*76c0*/  FMUL.FTZ R12, R0.reuse, R28 ;  /* 0x0000001c000c7220 */ /* 0x040fe20000410000 */
[C---:B------:R-:W-:Y:S01]  /*76d0*/  FMUL.FTZ R28, R0.reuse, R38 ;  /* 0x00000026001c7220 */ /* 0x040fe20000410000 */
[C---:B------:R-:W-:Y:S01]  /*76e0*/  FMUL.FTZ R38, R0.reuse, R48 ;  /* 0x0000003000267220 */ /* 0x040fe20000410000 */
[----:B------:R-:W-:Y:S01]  /*76f0*/  ULOP3.LUT UR6, UR6, 0x3fff, URZ, 0xc0, !UPT ;  /* 0x00003fff06067892 */ /* 0x000fe2000f8ec03f */
[----:B------:R-:W-:Y:S01]  /*7700*/  PLOP3.LUT P1, PT, PT, PT, UP0, 0x80, 0x0 ;  /* 0x000000000000781c */ /* 0x000fe20003f2f008 */
[C---:B------:R-:W-:Y:S01]  /*7710*/  FMUL.FTZ R48, R0.reuse, R56 ;  /* 0x0000003800307220 */ /* 0x040fe20000410000 */
[C---:B------:R-:W-:Y:S01]  /*7720*/  FMUL.FTZ R56, R0.reuse, R64 ;  /* 0x0000004000387220 */ /* 0x040fe20000410000 */
[----:B------:R-:W-:Y:S01]  /*7730*/  ULOP3.LUT UR6, UR6, 0x10000, URZ, 0xfc, !UPT ;  /* 0x0001000006067892 */ /* 0x000fe2000f8efc3f */
[C---:B------:R-:W-:Y:S01]  /*7740*/  FMUL.FTZ R64, R0.reuse, R74 ;  /* 0x0000004a00407220 */ /* 0x040fe20000410000 */
[C---:B------:R-:W-:Y:S01]  /*7750*/  FMUL.FTZ R74, R0.reuse, R80 ;  /* 0x00000050004a7220 */ /* 0x040fe20000410000 */
[C---:B------:R-:W-:Y:S01]  /*7760*/  FMUL.FTZ R80, R0.reuse, R90 ;  /* 0x0000005a00507220 */ /* 0x040fe20000410000 */
[----:B------:R-:W-:Y:S01]  /*7770*/  UIMAD UR10, UR52, 0x600, UR6 ;  /* 0x00000600340a78a4 */ /* 0x000fe2000f8e0206 */
[----:B------:R-:W-:Y:S01]  /*7780*/  PLOP3.LUT P2, PT, PT, PT, UP0, 0x80, 0x0 ;  /* 0x000000000000781c */ /* 0x000fe20003f4f008 */
[C---:B------:R-:W-:Y:S01]  /*7790*/  FMUL.FTZ R90, R0.reuse, R96 ;  /* 0x00000060005a7220 */ /* 0x040fe20000410000 */
[C---:B------:R-:W-:Y:S01]  /*77a0*/  FMUL.FTZ R96, R0.reuse, R106 ;  /* 0x0000006a00607220 */ /* 0x040fe20000410000 */
[----:B------:R-:W-:Y:S01]  /*77b0*/  FMUL.FTZ R106, R0, R112 ;  /* 0x00000070006a7220 */ /* 0x000fe20000410000 */
[----:B------:R-:W-:-:S02]  /*77c0*/  VIADD R112, R22, UR39 ;  /* 0x0000002716707c36 */ /* 0x000fc40008000000 */
[C---:B------:R-:W-:Y:S01]  /*77d0*/  FMUL.FTZ R14, R0.reuse, R30 ;  /* 0x0000001e000e7220 */ /* 0x040fe20000410000 */
[----:B------:R-:W-:Y:S01]  /*77e0*/  UMOV UR6, UR10 ;  /* 0x0000000a00067c82 */ /* 0x000fe20008000000 */
[C---:B------:R-:W-:Y:S01]  /*77f0*/  FMUL.FTZ R15, R0.reuse, R31 ;  /* 0x0000001f000f7220 */ /* 0x040fe20000410000 */
[----:B------:R-:W-:Y:S01]  /*7800*/  QGMMA.64x128x32.F32.E4M3.E4M3 R120, R204, gdesc[UR4], R120, gsb0 ;  /* 0x01e00004cc787df3 */ /* 0x000fe20008000878 */
[----:B------:R-:W-:Y:S01]  /*7810*/  UIADD3 UR6, UR10, 0x2, URZ ;  /* 0x000000020a067890 */ /* 0x000fe2000fffe03f */
[C---:B------:R-:W-:Y:S01]  /*7820*/  FMUL.FTZ R30, R0.reuse, R40 ;  /* 0x00000028001e7220 */ /* 0x040fe20000410000 */
[----:B------:R-:W-:Y:S01]  /*7830*/  UMOV UR7, 0x80000020 ;  /* 0x8000002000077882 */ /* 0x000fe20000000000 */
[C---:B------:R-:W-:Y:S01]  /*7840*/  FMUL.FTZ R31, R0.reuse, R41 ;  /* 0x00000029001f7220 */ /* 0x040fe20000410000 */
[----:B------:R-:W-:Y:S02]  /*7850*/  IMAD.U32 R41, RZ, RZ, UR26 ;  /* 0x0000001aff297e24 */ /* 0x000fe4000f8e00ff */
[C---:B01----:R-:W-:Y:S01]  /*7860*/  FMUL.FTZ R8, R0.reuse, R24 ;  /* 0x0000001800087220 */ /* 0x043fe20000410000 */
[C---:B------:R-:W-:Y:S01]  /*7870*/  FMUL.FTZ R9, R0.reuse, R25 ;  /* 0x0000001900097220 */ /* 0x040fe20000410000 */
[C---:B------:R-:W-:Y:S01]  /*7880*/  FMUL.FTZ R11, R0.reuse, R27 ;  /* 0x0000001b000b7220 */ /* 0x040fe20000410000 */
[C---:B------:R-:W-:Y:S01]  /*7890*/  FMUL.FTZ R13, R0.reuse, R29 ;  /* 0x0000001d000d7220 */ /* 0x040fe20000410000 */
[----:B--2---:R-:W-:Y:S01]  /*78a0*/  LOP3.LUT P3, RZ, R235, 0x7f, RZ, 0xc0, !PT ;  /* 0x0000007febff7812 */ /* 0x004fe2000786c0ff */
        /* <DEDUP_REMOVED lines=37> */
[----:B------:R-:W-:Y:S01]  /*7b00*/  SHF.R.U32.HI R235, RZ, 0x7, R235 ;  /* 0x00000007ffeb7819 */ /* 0x000fe200000116eb */
[C---:B------:R-:W-:Y:S01]  /*7b10*/  FMUL.FTZ R62, R0.reuse, R71 ;  /* 0x00000047003e7220 */ /* 0x040fe20000410000 */
[C---:B------:R-:W-:Y:S01]  /*7b20*/  FMUL.FTZ R66, R0.reuse, R72 ;  /* 0x0000004800427220 */ /* 0x040fe20000410000 */
[C---:B------:R-:W-:Y:S01]  /*7b30*/  FMUL.FTZ R70, R0.reuse, R76 ;  /* 0x0000004c00467220 */ /* 0x040fe20000410000 */
[C---:B------:R-:W-:Y:S01]  /*7b40*/  FMUL.FTZ R68, R0.reuse, R78 ;  /* 0x0000004e00447220 */ /* 0x040fe20000410000 */
[C---:B------:R-:W-:Y:S01]  /*7b50*/  FMUL.FTZ R69, R0.reuse, R79 ;  /* 0x0000004f00457220 */ /* 0x040fe20000410000 */
[C---:B------:R-:W-:Y:S01]  /*7b60*/  FMUL.FTZ R75, R0.reuse, R81 ;  /* 0x00000051004b7220 */ /* 0x040fe20000410000 */
[----:B------:R-:W-:Y:S01]  /*7b70*/  FMUL.FTZ R73, R0, R83 ;  /* 0x0000005300497220 */ /* 0x000fe20000410000 */
[----:B------:R-:W-:-:S02]  /*7b80*/  @!P3 VIADD R41, R41, 0x28840 ;  /* 0x000288402929b836 */ /* 0x000fc40000000000 */
        /* <DEDUP_REMOVED lines=33> */
[----:B------:R-:W-:Y:S01]  /*7da0*/  @!P3 PRMT R41, RZ, 0x654, R41 ;  /* 0x00000654ff29b816 */ /* 0x000fe20000000029 */
[----:B------:R-:W-:-:S02]  /*7db0*/  IMAD R114, R3, -0xc0, RZ ;  /* 0xffffff4003727824 */ /* 0x000fc400078e02ff */
[----:B------:R-:W-:Y:S01]  /*7dc0*/  FMUL.FTZ R110, R0, R119 ;  /* 0x00000077006e7220 */ /* 0x000fe20000410000 */
[----:B------:R-:W0:Y:S01]  /*7dd0*/  MUFU.TANH R8, R8 ;  /* 0x0000000800087308 */ /* 0x000e220000002400 */
[----:B------:R-:W-:-:S07]  /*7de0*/  IMAD.IADD R109, R114, 0x1, -R19 ;  /* 0x00000001726d7824 */ /* 0x000fce00078e0a13 */
[----:B------:R-:W1:Y:S08]  /*7df0*/  MUFU.TANH R9, R9 ;  /* 0x0000000900097308 */ /* 0x000e700000002400 */
[----:B------:R-:W2:Y:S08]  /*7e00*/  MUFU.TANH R10, R10 ;  /* 0x0000000a000a7308 */ /* 0x000eb00000002400 */
[----:B------:R-:W3:Y:S08]  /*7e10*/  MUFU.TANH R11, R11 ;  /* 0x0000000b000b7308 */ /* 0x000ef00000002400 */
[----:B------:R-:W4:Y:S08]  /*7e20*/  MUFU.TANH R12, R12 ;  /* 0x0000000c000c7308 */ /* 0x000f300000002400 */
        /* <DEDUP_REMOVED lines=100> */
[----:B------:R-:W-:Y:S01]  /*8470*/  @UP0 ULDC UR6, c[0x0][0x44c] ;  /* 0x0001130000060ab9 */ /* 0x000fe20000000800 */
[----:B------:R-:W-:Y:S01]  /*8480*/  @UP0 ULDC UR7, c[0x0][0x450] ;  /* 0x0001140000070ab9 */ /* 0x000fe20000000800 */
[----:B------:R-:W-:Y:S01]  /*8490*/  @P1 IMAD.HI.U32 R40, R112, UR6, RZ ;  /* 0x0000000670281c27 */ /* 0x000fe2000f8e00ff */
[----:B------:R-:W-:-:S03]  /*84a0*/  PLOP3.LUT P1, PT, PT, PT, UP1, 0x40, 0x0 ;  /* 0x000000000000781c */ /* 0x000fc60003f2e818 */
[----:B------:R-:W0:Y:S01]  /*84b0*/  MUFU.TANH R96, R96 ;  /* 0x0000006000607308 */ /* 0x000e220000002400 */
[----:B------:R-:W-:Y:S02]  /*84c0*/  @P2 SHF.R.U32.HI R112, RZ, UR7, R40 ;  /* 0x00000007ff702c19 */ /* 0x000fe40008011628 */
[----:B------:R-:W-:-:S05]  /*84d0*/  IADD3 R40, -R235, 0xb, RZ ;  /* 0x0000000beb287810 */ /* 0x000fca0007ffe1ff */
        /* <DEDUP_REMOVED lines=16> */
[----:B------:R1:W-:Y:S02]  /*85e0*/  @!P3 SYNCS.ARRIVE.TRANS64.RED.A1T0 RZ, [R41+URZ], RZ ;  /* 0x000000ff29ffb9a7 */ /* 0x0003e4000810043f */
[----:B-1----:R-:W-:-:S04]  /*85f0*/  IADD3 R41, -R19, 0x1, R114 ;  /* 0x0000000113297810 */ /* 0x002fc80007ffe172 */
[----:B------:R-:W-:-:S05]  /*8600*/  IADD3 R41, -R18, R41, R17 ;  /* 0x0000002912297210 */ /* 0x000fca0007ffe111 */
[C---:B------:R-:W-:Y:S02]  /*8610*/  VIADD R118, R41.reuse, UR22 ;  /* 0x0000001629767c36 */ /* 0x040fe40008000000 */
[----:B------:R-:W-:Y:S02]  /*8620*/  VIADD R117, R41, UR21 ;  /* 0x0000001529757c36 */ /* 0x000fe40008000000 */
[--C-:B-----5:R-:W-:Y:S02]  /*8630*/  IMAD.IADD R116, R118, 0x1, R184.reuse ;  /* 0x0000000176747824 */ /* 0x120fe400078e02b8 */
[----:B------:R-:W-:Y:S01]  /*8640*/  IMAD.IADD R115, R117, 0x1, R184 ;  /* 0x0000000175737824 */ /* 0x000fe200078e02b8 */
[----:B0-234-:R-:W-:Y:S06]  /*8650*/  @P1 BRA `(.L_x_7147) ;  /* 0x0000000000541947 */ /* 0x01dfec0003800000 */
        /* <DEDUP_REMOVED lines=12> */
.L_x_7149:
[----:B------:R-:W-:-:S05]  /*8720*/  IMAD.U32 R184, RZ, RZ, UR24 ;  /* 0x00000018ffb87e24 */ /* 0x000fca000f8e00ff */
[----:B------:R-:W-:-:S13]  /*8730*/  ISETP.NE.AND P1, PT, R184, 0x1, PT ;  /* 0x00000001b800780c */ /* 0x000fda0003f25270 */
[----:B------:R-:W0:Y:S02]  /*8740*/  @P1 LDC.64 R40, c[0x0][0x9e8] ;  /* 0x00027a00ff281b82 */ /* 0x000e240000000a00 */
[----:B0-----:R-:W-:-:S05]  /*8750*/  @P1 IMAD.HI.U32 R40, R119, R40, RZ ;  /* 0x0000002877281227 */ /* 0x001fca00078e00ff */
[----:B------:R-:W-:-:S07]  /*8760*/  @P1 SHF.R.U32.HI R119, RZ, R41, R40 ;  /* 0x00000029ff771219 */ /* 0x000fce0000011628 */
.L_x_7150:
[----:B------:R-:W-:Y:S05]  /*8770*/  BSYNC B0 ;  /* 0x0000000000007941 */ /* 0x000fea0003800000 */
.L_x_7148:
[----:B------:R-:W-:-:S05]  /*8780*/  IMAD R119, R119, R184, R109 ;  /* 0x000000b877777224 */ /* 0x000fca00078e026d */
[----:B------:R-:W-:Y:S02]  /*8790*/  VIADDMNMX R116, R119, R184, R116, PT ;  /* 0x000000b877747246 */ /* 0x000fe40003800174 */
[----:B------:R-:W-:-:S07]  /*87a0*/  VIMNMX R115, R115, R119, !PT ;  /* 0x0000007773737248 */ /* 0x000fce0007fe0100 */
.L_x_7147:
[C---:B------:R-:W-:Y:S01]  /*87b0*/  ISETP.GE.AND P3, PT, R114.reuse, 0x9, PT ;  /* 0x000000097200780c */ /* 0x040fe20003f66270 */
[----:B------:R-:W0:Y:S01]  /*87c0*/  SHFL.IDX PT, R41, R112, 0x1, 0x1c1f ;  /* 0x003c1f0070297f89 */ /* 0x000e2200000e0000 */
[C---:B------:R-:W-:Y:S02]  /*87d0*/  ISETP.GE.AND P1, PT, R114.reuse, 0x2, PT ;  /* 0x000000027200780c */ /* 0x040fe40003f26270 */
[----:B------:R-:W-:Y:S02]  /*87e0*/  ISETP.GE.AND P4, PT, R114, 0xa, PT ;  /* 0x0000000a7200780c */ /* 0x000fe40003f86270 */
[----:B------:R-:W-:Y:S02]  /*87f0*/  LOP3.LUT R16, R16, 0xfffffffd, RZ, 0xc0, !PT ;  /* 0xfffffffd10107812 */ /* 0x000fe400078ec0ff */
[----:B------:R-:W-:Y:S02]  /*8800*/  ISETP.GT.AND P2, PT, R115, 0x1, !P1 ;  /* 0x000000017300780c */ /* 0x000fe40004f44270 */
[----:B------:R-:W-:-:S02]  /*8810*/  LOP3.LUT R2, R2, 0xfffffdff, RZ, 0xc0, !PT ;  /* 0xfffffdff02027812 */ /* 0x000fc400078ec0ff */
[----:B------:R-:W-:Y:S02]  /*8820*/  ISETP.LT.OR P2, PT, R116, 0x2, P2 ;  /* 0x000000027400780c */ /* 0x000fe40001741670 */
[----:B------:R-:W-:Y:S02]  /*8830*/  @P3 LOP3.LUT R16, R16, 0x2, RZ, 0xfc, !PT ;  /* 0x0000000210103812 */ /* 0x000fe400078efcff */
[----:B------:R-:W-:Y:S02]  /*8840*/  FSEL R40, R9, -INF , !P2 ;  /* 0xff80000009287808 */ /* 0x000fe40005000000 */
[----:B------:R-:W-:Y:S02]  /*8850*/  LOP3.LUT R16, R16, 0xfffffffb, RZ, 0xc0, !PT ;  /* 0xfffffffb10107812 */ /* 0x000fe400078ec0ff */
[----:B------:R-:W-:Y:S02]  /*8860*/  ISETP.GT.AND P3, PT, R115, 0x8, !P3 ;  /* 0x000000087300780c */ /* 0x000fe40005f64270 */
[----:B------:R-:W-:-:S02]  /*8870*/  @P4 LOP3.LUT R16, R16, 0x4, RZ, 0xfc, !PT ;  /* 0x0000000410104812 */ /* 0x000fc400078efcff */
[----:B------:R-:W-:Y:S01]  /*8880*/  ISETP.GT.AND P2, PT, R115, 0x9, !P4 ;  /* 0x000000097300780c */ /* 0x000fe20006744270 */
[--C-:B0-----:R-:W-:Y:S01]  /*8890*/  IMAD.IADD R118, R118, 0x1, R41.reuse ;  /* 0x0000000176767824 */ /* 0x101fe200078e0229 */
[----:B------:R-:W-:Y:S01]  /*88a0*/  ISETP.GE.AND P4, PT, R114, 0x11, PT ;  /* 0x000000117200780c */ /* 0x000fe20003f86270 */
[----:B------:R-:W-:Y:S01]  /*88b0*/  IMAD.IADD R117, R117, 0x1, R41 ;  /* 0x0000000175757824 */ /* 0x000fe200078e0229 */
[C---:B------:R-:W-:Y:S02]  /*88c0*/  ISETP.LT.OR P3, PT, R116.reuse, 0x9, P3 ;  /* 0x000000097400780c */ /* 0x040fe40001f61670 */
[----:B------:R-:W-:Y:S02]  /*88d0*/  ISETP.LT.OR P2, PT, R116, 0xa, P2 ;  /* 0x0000000a7400780c */ /* 0x000fe40001741670 */
[----:B------:R-:W-:Y:S02]  /*88e0*/  FSEL R12, R12, -INF , !P3 ;  /* 0xff8000000c0c7808 */ /* 0x000fe40005800000 */
[----:B------:R-:W-:-:S02]  /*88f0*/  ISETP.GE.AND P3, PT, R114, 0x12, PT ;  /* 0x000000127200780c */ /* 0x000fc40003f66270 */
[----:B------:R-:W-:Y:S02]  /*8900*/  LOP3.LUT R16, R16, 0xfffffff7, RZ, 0xc0, !PT ;  /* 0xfffffff710107812 */ /* 0x000fe400078ec0ff */
[----:B------:R-:W-:Y:S02]  /*8910*/  FSEL R13, R13, -INF , !P2 ;  /* 0xff8000000d0d7808 */ /* 0x000fe40005000000 */
[----:B------:R-:W-:Y:S02]  /*8920*/  ISETP.GT.AND P2, PT, R115, 0x10, !P4 ;  /* 0x000000107300780c */ /* 0x000fe40006744270 */
[----:B------:R-:W-:Y:S02]  /*8930*/  @P4 LOP3.LUT R16, R16, 0x8, RZ, 0xfc, !PT ;  /* 0x0000000810104812 */ /* 0x000fe400078efcff */
[----:B------:R-:W-:Y:S02]  /*8940*/  ISETP.LT.OR P2, PT, R116, 0x11, P2 ;  /* 0x000000117400780c */ /* 0x000fe40001741670 */
[----:B------:R-:W-:-:S02]  /*8950*/  LOP3.LUT R16, R16, 0xffffffef, RZ, 0xc0, !PT ;  /* 0xffffffef10107812 */ /* 0x000fc400078ec0ff */
[----:B------:R-:W-:Y:S02]  /*8960*/  FSEL R20, R20, -INF , !P2 ;  /* 0xff80000014147808 */ /* 0x000fe40005000000 */
[----:B------:R-:W-:Y:S02]  /*8970*/  @P3 LOP3.LUT R16, R16, 0x10, RZ, 0xfc, !PT ;  /* 0x0000001010103812 */ /* 0x000fe400078efcff */
[----:B------:R-:W-:Y:S02]  /*8980*/  ISETP.GT.AND P2, PT, R115, 0x11, !P3 ;  /* 0x000000117300780c */ /* 0x000fe40005f44270 */
[----:B------:R-:W-:Y:S02]  /*8990*/  ISETP.GE.AND P3, PT, R114, 0x19, PT ;  /* 0x000000197200780c */ /* 0x000fe40003f66270 */
[----:B------:R-:W-:Y:S02]  /*89a0*/  ISETP.LT.OR P2, PT, R116, 0x12, P2 ;  /* 0x000000127400780c */ /* 0x000fe40001741670 */
[----:B------:R-:W-:-:S02]  /*89b0*/  LOP3.LUT R16, R16, 0x7fffffff, RZ, 0xc0, !PT ;  /* 0x7fffffff10107812 */ /* 0x000fc400078ec0ff */
[----:B------:R-:W-:Y:S02]  /*89c0*/  FSEL R21, R21, -INF , !P2 ;  /* 0xff80000015157808 */ /* 0x000fe40005000000 */
[----:B------:R-:W-:-:S04]  /*89d0*/  ISETP.GT.AND P2, PT, R115, 0x18, !P3 ;  /* 0x000000187300780c */ /* 0x000fc80005f44270 */
[----:B------:R-:W-:Y:S02]  /*89e0*/  ISETP.LT.OR P2, PT, R116, 0x19, P2 ;  /* 0x000000197400780c */ /* 0x000fe40001741670 */
        /* <DEDUP_REMOVED lines=240> */
[----:B------:R-:W-:-:S13]  /*98f0*/  ISETP.GE.AND P6, PT, R114, 0xba, PT ;  /* 0x000000ba7200780c */ /* 0x000fda0003fc6270 */
[----:B------:R-:W-:Y:S02]  /*9900*/  @P6 LOP3.LUT R2, R2, 0x400, RZ, 0xfc, !PT ;  /* 0x0000040002026812 */ /* 0x000fe400078efcff */
[----:B------:R-:W-:-:S04]  /*9910*/  ISETP.GT.AND P6, PT, R115, 0xb9, !P6 ;  /* 0x000000b97300780c */ /* 0x000fc800077c4270 */
[----:B------:R-:W-:-:S04]  /*9920*/  ISETP.LT.OR P6, PT, R116, 0xba, P6 ;  /* 0x000000ba7400780c */ /* 0x000fc800037c1670 */
[----:B------:R-:W-:Y:S02]  /*9930*/  FSEL R113, R113, -INF , !P6 ;  /* 0xff80000071717808 */ /* 0x000fe40007000000 */
[----:B------:R-:W-:-:S13]  /*9940*/  PLOP3.LUT P6, PT, PT, PT, UP1, 0x40, 0x0 ;  /* 0x000000000000781c */ /* 0x000fda0003fce818 */
[----:B------:R-:W-:Y:S05]  /*9950*/  @P6 BRA `(.L_x_7151) ;  /* 0x0000000000546947 */ /* 0x000fea0003800000 */
        /* <DEDUP_REMOVED lines=12> */
.L_x_7153:
[----:B------:R-:W-:-:S05]  /*9a20*/  IMAD.U32 R112, RZ, RZ, UR24 ;  /* 0x00000018ff707e24 */ /* 0x000fca000f8e00ff */
[----:B------:R-:W-:-:S13]  /*9a30*/  ISETP.NE.AND P6, PT, R112, 0x1, PT ;  /* 0x000000017000780c */ /* 0x000fda0003fc5270 */
[----:B------:R-:W0:Y:S02]  /*9a40*/  @P6 LDC.64 R8, c[0x0][0x9e8] ;  /* 0x00027a00ff086b82 */ /* 0x000e240000000a00 */
[----:B0-----:R-:W-:-:S05]  /*9a50*/  @P6 IMAD.HI.U32 R8, R41, R8, RZ ;  /* 0x0000000829086227 */ /* 0x001fca00078e00ff */
[----:B------:R-:W-:-:S07]  /*9a60*/  @P6 SHF.R.U32.HI R41, RZ, R9, R8 ;  /* 0x00000009ff296219 */ /* 0x000fce0000011608 */
.L_x_7154:
[----:B------:R-:W-:Y:S05]  /*9a70*/  BSYNC B0 ;  /* 0x0000000000007941 */ /* 0x000fea0003800000 */
.L_x_7152:
[----:B------:R-:W-:-:S05]  /*9a80*/  IMAD R41, R41, R112, R109 ;  /* 0x0000007029297224 */ /* 0x000fca00078e026d */
[----:B------:R-:W-:Y:S02]  /*9a90*/  VIADDMNMX R118, R41, R112, R118, PT ;  /* 0x0000007029767246 */ /* 0x000fe40003800176 */
[----:B------:R-:W-:-:S07]  /*9aa0*/  VIMNMX R117, R117, R41, !PT ;  /* 0x0000002975757248 */ /* 0x000fce0007fe0100 */
.L_x_7151:
        /* <DEDUP_REMOVED lines=56> */
[----:B------:R-:W-:Y:S02]  /*9e30*/  ISETP.GT.AND P1, PT, R117, 0x21, !P6 ;  /* 0x000000217500780c */ /* 0x000fe40007724270 */
[----:B------:R-:W-:Y:S02]  /*9e40*/  LOP3.LUT P6, RZ, R16, 0x8000000, RZ, 0xc0, !PT ;  /* 0x0800000010ff7812 */ /* 0x000fe400078cc0ff */
        /* <DEDUP_REMOVED lines=65> */
[----:B------:R-:W-:Y:S02]  /*a260*/  ISETP.LT.OR P2, PT, R118, 0xaa, P2 ;  /* 0x000000aa7600780c */ /* 0x000fe40001741670 */
[----:B------:R-:W-:Y:S02]  /*a270*/  FSEL R54, R54, -INF , !P1 ;  /* 0xff80000036367808 */ /* 0x000fe40004800000 */
[----:B------:R-:W-:Y:S02]  /*a280*/  LOP3.LUT P1, RZ, R16, 0x10000000, RZ, 0xc0, !PT ;  /* 0x1000000010ff7812 */ /* 0x000fe4000782c0ff */
[C---:B------:R-:W-:Y:S02]  /*a290*/  ISETP.GT.AND P3, PT, R117.reuse, 0xb0, !P3 ;  /* 0x000000b07500780c */ /* 0x040fe40005f64270 */
[----:B------:R-:W-:Y:S02]  /*a2a0*/  ISETP.GT.AND P1, PT, R117, 0x49, !P1 ;  /* 0x000000497500780c */ /* 0x000fe40004f24270 */
[----:B------:R-:W-:-:S02]  /*a2b0*/  FSEL R101, R101, -INF , !P2 ;  /* 0xff80000065657808 */ /* 0x000fc40005000000 */
[----:B------:R-:W-:Y:S02]  /*a2c0*/  ISETP.LT.OR P1, PT, R118, 0x4a, P1 ;  /* 0x0000004a7600780c */ /* 0x000fe40000f21670 */
[----:B------:R-:W-:Y:S02]  /*a2d0*/  ISETP.GT.AND P4, PT, R117, 0xb1, !P4 ;  /* 0x000000b17500780c */ /* 0x000fe40006784270 */
[----:B------:R-:W-:Y:S02]  /*a2e0*/  FSEL R55, R55, -INF , !P1 ;  /* 0xff80000037377808 */ /* 0x000fe40004800000 */
[----:B------:R-:W-:Y:S02]  /*a2f0*/  ISETP.GT.AND P1, PT, R117, 0x50, !P6 ;  /* 0x000000507500780c */ /* 0x000fe40007724270 */
[----:B------:R-:W-:Y:S02]  /*a300*/  LOP3.LUT P6, RZ, R16, 0x10000, RZ, 0xc0, !PT ;  /* 0x0001000010ff7812 */ /* 0x000fe400078cc0ff */
[----:B------:R-:W-:-:S02]  /*a310*/  ISETP.LT.OR P1, PT, R118, 0x51, P1 ;  /* 0x000000517600780c */ /* 0x000fc40000f21670 */
[----:B0-----:R-:W-:Y:S02]  /*a320*/  FMNMX.FTZ R109, R41, R8, !PT ;  /* 0x00000008296d7209 */ /* 0x001fe40007810000 */
[----:B------:R-:W-:Y:S02]  /*a330*/  FSEL R58, R58, -INF , !P1 ;  /* 0xff8000003a3a7808 */ /* 0x000fe40004800000 */
[----:B------:R-:W-:Y:S01]  /*a340*/  LOP3.LUT P1, RZ, R16, 0x4000000, RZ, 0xc0, !PT ;  /* 0x0400000010ff7812 */ /* 0x000fe2000782c0ff */
[----:B------:R-:W0:Y:S01]  /*a350*/  SHFL.BFLY PT, R8, R109, 0x1, 0x1f ;  /* 0x0c201f006d087f89 */ /* 0x000e2200000e0000 */
        /* <DEDUP_REMOVED lines=9> */
[C---:B------:R-:W-:Y:S02]  /*a3f0*/  ISETP.LT.OR P5, PT, R118.reuse, 0xb9, P5 ;  /* 0x000000b97600780c */ /* 0x040fe40002fa1670 */
[----:B------:R-:W-:Y:S02]  /*a400*/  ISETP.LT.OR P1, PT, R118, 0x59, P1 ;  /* 0x000000597600780c */ /* 0x000fe40000f21670 */
[----:B------:R-:W-:Y:S02]  /*a410*/  FSEL R105, R105, -INF , !P4 ;  /* 0xff80000069697808 */ /* 0x000fe40006000000 */
[----:B------:R-:W-:Y:S02]  /*a420*/  FSEL R61, R61, -INF , !P1 ;  /* 0xff8000003d3d7808 */ /* 0x000fe40004800000 */
[----:B------:R-:W-:Y:S02]  /*a430*/  LOP3.LUT P1, RZ, R16, 0x1000000, RZ, 0xc0, !PT ;  /* 0x0100000010ff7812 */ /* 0x000fe4000782c0ff */
[----:B0-----:R-:W-:-:S02]  /*a440*/  FMNMX.FTZ R8, R109, R8, !PT ;  /* 0x000000086d087209 */ /* 0x001fc40007810000 */
[----:B------:R-:W-:Y:S02]  /*a450*/  ISETP.GT.AND P1, PT, R117, 0x59, !P1 ;  /* 0x000000597500780c */ /* 0x000fe40004f24270 */
[----:B------:R-:W-:Y:S02]  /*a460*/  FSEL R108, R108, -INF , !P5 ;  /* 0xff8000006c6c7808 */ /* 0x000fe40006800000 */
        /* <DEDUP_REMOVED lines=154> */
[----:B------:R-:W-:Y:S01]  /*ae10*/  FMNMX.FTZ R115, R61, R60, !PT ;  /* 0x0000003c3d737209 */ /* 0x000fe20007810000 */
[----:B------:R-:W-:-:S03]  /*ae20*/  FFMA.FTZ R60, R66, UR10, -R41 ;  /* 0x0000000a423c7c23 */ /* 0x000fc60008010829 */
[----:B------:R-:W-:Y:S02]  /*ae30*/  FMNMX.FTZ R115, R62, R115, !PT ;  /* 0x000000733e737209 */ /* 0x000fe40007810000 */
[----:B------:R-:W-:Y:S02]  /*ae40*/  MUFU.EX2 R13, R13 ;  /* 0x0000000d000d7308 */ /* 0x000fe40000000800 */
        /* <DEDUP_REMOVED lines=30> */
[----:B0-----:R-:W-:Y:S02]  /*b030*/  FSEL R114, R8, RZ, P1 ;  /* 0x000000ff08727208 */ /* 0x001fe40000800000 */
[----:B------:R-:W-:-:S03]  /*b040*/  FMNMX.FTZ R82, R100, R115, !PT ;  /* 0x0000007364527209 */ /* 0x000fc60007810000 */
[----:B------:R-:W-:Y:S01]  /*b050*/  FADD.FTZ R114, -R114, R7 ;  /* 0x0000000772727221 */ /* 0x000fe20000010100 */
[----:B------:R-:W-:Y:S01]  /*b060*/  FMNMX.FTZ R115, R101, R82, !PT ;  /* 0x0000005265737209 */ /* 0x000fe20007810000 */
[----:B------:R-:W-:Y:S02]  /*b070*/  MUFU.EX2 R31, R31 ;  /* 0x0000001f001f7308 */ /* 0x000fe40000000800 */
[----:B------:R-:W-:Y:S01]  /*b080*/  FMUL.FTZ R7, R114, UR10 ;  /* 0x0000000a72077c20 */ /* 0x000fe20008410000 */
[----:B------:R-:W-:-:S04]  /*b090*/  FMNMX.FTZ R86, R104, R115, !PT ;  /* 0x0000007368567209 */ /* 0x000fc80007810000 */
[----:B------:R-:W-:Y:S01]  /*b0a0*/  FMNMX.FTZ R115, R105, R86, !PT ;  /* 0x0000005669737209 */ /* 0x000fe20007810000 */
[----:B------:R0:W-:Y:S01]  /*b0b0*/  MUFU.EX2 R82, R112 ;  /* 0x0000007000527308 */ /* 0x0001e20000000800 */
        /* <DEDUP_REMOVED lines=10> */
[----:B------:R-:W1:Y:S01]  /*b160*/  MUFU.EX2 R7, R7 ;  /* 0x0000000700077308 */ /* 0x000e620000000800 */
[----:B0-----:R-:W0:Y:S07]  /*b170*/  SHFL.BFLY PT, R112, R115, 0x2, 0x1f ;  /* 0x0c401f0073707f89 */ /* 0x001e2e00000e0000 */
        /* <DEDUP_REMOVED lines=38> */
[----:B------:R-:W-:Y:S01]  /*b3e0*/  MUFU.EX2 R114, R114 ;  /* 0x0000007200727308 */ /* 0x000fe20000000800 */
[----:B------:R-:W-:-:S01]  /*b3f0*/  FFMA.FTZ R113, R61, UR10, -R112 ;  /* 0x0000000a3d717c23 */ /* 0x000fc20008010870 */
[----:B------:R-:W-:Y:S01]  /*b400*/  FFMA.FTZ R61, R64, UR10, -R112 ;  /* 0x0000000a403d7c23 */ /* 0x000fe20008010870 */
[----:B------:R-:W-:-:S01]  /*b410*/  FADD.FTZ R59, -R59, R6 ;  /* 0x000000063b3b7221 */ /* 0x000fc20000010100 */
[----:B------:R-:W-:Y:S01]  /*b420*/  FFMA.FTZ R64, R68, UR10, -R112 ;  /* 0x0000000a44407c23 */ /* 0x000fe20008010870 */
[----:B-1----:R-:W-:-:S01]  /*b430*/  FFMA.FTZ R68, R7, R5, R10 ;  /* 0x0000000507447223 */ /* 0x002fc2000001000a */
[--C-:B------:R-:W-:Y:S01]  /*b440*/  FFMA.FTZ R110, R110, UR10, -R112.reuse ;  /* 0x0000000a6e6e7c23 */ /* 0x100fe20008010870 */
[----:B------:R-:W-:Y:S01]  /*b450*/  FMUL.FTZ R116, R59, UR10 ;  /* 0x0000000a3b747c20 */ /* 0x000fe20008410000 */
[----:B------:R-:W-:Y:S01]  /*b460*/  MUFU.EX2 R9, R9 ;  /* 0x0000000900097308 */ /* 0x000fe20000000800 */
[----:B------:R-:W-:-:S01]  /*b470*/  FFMA.FTZ R59, R62, UR10, -R112 ;  /* 0x0000000a3e3b7c23 */ /* 0x000fc20008010870 */
[--C-:B------:R-:W-:Y:S01]  /*b480*/  FFMA.FTZ R62, R65, UR10, -R112.reuse ;  /* 0x0000000a413e7c23 */ /* 0x100fe20008010870 */
[----:B------:R-:W-:-:S05]  /*b490*/  FFMA.FTZ R65, R69, UR10, -R112 ;  /* 0x0000000a45417c23 */ /* 0x000fca0008010870 */
[----:B------:R-:W0:Y:S08]  /*b4a0*/  MUFU.EX2 R116, R116 ;  /* 0x0000007400747308 */ /* 0x000e300000000800 */
[----:B------:R-:W1:Y:S08]  /*b4b0*/  MUFU.EX2 R11, R11 ;  /* 0x0000000b000b7308 */ /* 0x000e700000000800 */
[----:B------:R-:W2:Y:S01]  /*b4c0*/  MUFU.EX2 R14, R14 ;  /* 0x0000000e000e7308 */ /* 0x000ea20000000800 */
[----:B0-----:R-:W-:-:S04]  /*b4d0*/  FFMA.FTZ R5, R116, R4, R9 ;  /* 0x0000000474057223 */ /* 0x001fc80000010009 */
[----:B------:R-:W-:-:S03]  /*b4e0*/  FADD.FTZ R4, R114, R5 ;  /* 0x0000000572047221 */ /* 0x000fc60000010000 */
[----:B------:R-:W0:Y:S01]  /*b4f0*/  MUFU.EX2 R15, R15 ;  /* 0x0000000f000f7308 */ /* 0x000e220000000800 */
[----:B-1----:R-:W-:-:S07]  /*b500*/  FADD.FTZ R5, R11, R4 ;  /* 0x000000040b057221 */ /* 0x002fce0000010000 */
[----:B------:R1:W-:Y:S01]  /*b510*/  MUFU.EX2 R6, R113 ;  /* 0x0000007100067308 */ /* 0x0003e20000000800 */
[----:B--2---:R-:W-:-:S07]  /*b520*/  FADD.FTZ R4, R14, R5 ;  /* 0x000000050e047221 */ /* 0x004fce0000010000 */
[----:B------:R-:W2:Y:S01]  /*b530*/  MUFU.EX2 R24, R24 ;  /* 0x0000001800187308 */ /* 0x000ea20000000800 */
[----:B-1----:R-:W-:-:S01]  /*b540*/  FADD.FTZ R113, R109, R68 ;  /* 0x000000446d717221 */ /* 0x002fc20000010000 */
[----:B0-----:R-:W-:-:S03]  /*b550*/  FADD.FTZ R5, R15, R4 ;  /* 0x000000040f057221 */ /* 0x001fc60000010000 */
[----:B------:R-:W-:-:S03]  /*b560*/  FADD.FTZ R68, R12, R113 ;  /* 0x000000710c447221 */ /* 0x000fc60000010000 */
[----:B------:R-:W0:Y:S01]  /*b570*/  MUFU.EX2 R25, R25 ;  /* 0x0000001900197308 */ /* 0x000e220000000800 */
[----:B------:R-:W-:-:S01]  /*b580*/  FADD.FTZ R69, R13, R68 ;  /* 0x000000440d457221 */ /* 0x000fc20000010000 */
[----:B------:R-:W-:-:S03]  /*b590*/  FFMA.FTZ R68, R72, UR10, -R112 ;  /* 0x0000000a48447c23 */ /* 0x000fc60008010870 */
[----:B------:R-:W-:Y:S01]  /*b5a0*/  FADD.FTZ R72, R20, R69 ;  /* 0x0000004514487221 */ /* 0x000fe20000010000 */
[----:B------:R-:W-:-:S02]  /*b5b0*/  FFMA.FTZ R69, R73, UR10, -R112 ;  /* 0x0000000a49457c23 */ /* 0x000fc40008010870 */
[----:B------:R-:W1:Y:S01]  /*b5c0*/  MUFU.EX2 R28, R28 ;  /* 0x0000001c001c7308 */ /* 0x000e620000000800 */
[----:B------:R-:W-:-:S01]  /*b5d0*/  FADD.FTZ R113, R21, R72 ;  /* 0x0000004815717221 */ /* 0x000fc20000010000 */
[----:B--2---:R-:W-:-:S03]  /*b5e0*/  FADD.FTZ R4, R24, R5 ;  /* 0x0000000518047221 */ /* 0x004fc60000010000 */
[----:B------:R-:W-:-:S03]  /*b5f0*/  FADD.FTZ R72, R26, R113 ;  /* 0x000000711a487221 */ /* 0x000fc60000010000 */
[----:B------:R-:W2:Y:S01]  /*b600*/  MUFU.EX2 R29, R29 ;  /* 0x0000001d001d7308 */ /* 0x000ea20000000800 */
[----:B0-----:R-:W-:-:S01]  /*b610*/  FADD.FTZ R5, R25, R4 ;  /* 0x0000000419057221 */ /* 0x001fc20000010000 */
[----:B------:R-:W-:Y:S01]  /*b620*/  FADD.FTZ R73, R27, R72 ;  /* 0x000000481b497221 */ /* 0x000fe20000010000 */
[----:B------:R-:W-:-:S03]  /*b630*/  FFMA.FTZ R72, R76, UR10, -R112 ;  /* 0x0000000a4c487c23 */ /* 0x000fc60008010870 */
[----:B------:R-:W-:Y:S01]  /*b640*/  FADD.FTZ R76, R30, R73 ;  /* 0x000000491e4c7221 */ /* 0x000fe20000010000 */
[----:B------:R-:W-:-:S01]  /*b650*/  FFMA.FTZ R73, R77, UR10, -R112 ;  /* 0x0000000a4d497c23 */ /* 0x000fc20008010870 */
[----:B------:R-:W0:Y:S01]  /*b660*/  MUFU.EX2 R32, R32 ;  /* 0x0000002000207308 */ /* 0x000e220000000800 */
[----:B-1----:R-:W-:-:S01]  /*b670*/  FADD.FTZ R4, R28, R5 ;  /* 0x000000051c047221 */ /* 0x002fc20000010000 */
[----:B------:R-:W-:-:S04]  /*b680*/  FADD.FTZ R113, R31, R76 ;  /* 0x0000004c1f717221 */ /* 0x000fc80000010000 */
[----:B------:R-:W-:Y:S02]  /*b690*/  FADD.FTZ R76, R34, R113 ;  /* 0x00000071224c7221 */ /* 0x000fe40000010000 */
[----:B------:R-:W1:Y:S01]  /*b6a0*/  MUFU.EX2 R33, R33 ;  /* 0x0000002100217308 */ /* 0x000e620000000800 */
[----:B--2---:R-:W-:-:S01]  /*b6b0*/  FADD.FTZ R5, R29, R4 ;  /* 0x000000041d057221 */ /* 0x004fc20000010000 */
[----:B------:R-:W-:Y:S01]  /*b6c0*/  FADD.FTZ R77, R35, R76 ;  /* 0x0000004c234d7221 */ /* 0x000fe20000010000 */
[----:B------:R-:W-:-:S03]  /*b6d0*/  FFMA.FTZ R76, R80, UR10, -R112 ;  /* 0x0000000a504c7c23 */ /* 0x000fc60008010870 */
[----:B------:R-:W-:Y:S01]  /*b6e0*/  FADD.FTZ R80, R38, R77 ;  /* 0x0000004d26507221 */ /* 0x000fe20000010000 */
[----:B------:R-:W-:-:S01]  /*b6f0*/  FFMA.FTZ R77, R81, UR10, -R112 ;  /* 0x0000000a514d7c23 */ /* 0x000fc20008010870 */
[----:B------:R-:W2:Y:S01]  /*b700*/  MUFU.EX2 R36, R36 ;  /* 0x0000002400247308 */ /* 0x000ea20000000800 */
[----:B0-----:R-:W-:-:S01]  /*b710*/  FADD.FTZ R4, R32, R5 ;  /* 0x0000000520047221 */ /* 0x001fc20000010000 */
[----:B------:R-:W-:-:S04]  /*b720*/  FADD.FTZ R113, R39, R80 ;  /* 0x0000005027717221 */ /* 0x000fc80000010000 */
[----:B------:R-:W-:Y:S02]  /*b730*/  FADD.FTZ R80, R40, R113 ;  /* 0x0000007128507221 */ /* 0x000fe40000010000 */
[----:B------:R-:W0:Y:S01]  /*b740*/  MUFU.EX2 R37, R37 ;  /* 0x0000002500257308 */ /* 0x000e220000000800 */
[----:B-1----:R-:W-:-:S01]  /*b750*/  FADD.FTZ R5, R33, R4 ;  /* 0x0000000421057221 */ /* 0x002fc20000010000 */
[----:B------:R-:W-:Y:S01]  /*b760*/  FADD.FTZ R81, R45, R80 ;  /* 0x000000502d517221 */ /* 0x000fe20000010000 */
[----:B------:R-:W-:-:S03]  /*b770*/  FFMA.FTZ R80, R84, UR10, -R112 ;  /* 0x0000000a54507c23 */ /* 0x000fc60008010870 */
[----:B------:R-:W-:Y:S01]  /*b780*/  FADD.FTZ R84, R44, R81 ;  /* 0x000000512c547221 */ /* 0x000fe20000010000 */
[----:B------:R-:W-:-:S01]  /*b790*/  FFMA.FTZ R81, R85, UR10, -R112 ;  /* 0x0000000a55517c23 */ /* 0x000fc20008010870 */
[----:B------:R-:W1:Y:S01]  /*b7a0*/  MUFU.EX2 R42, R42 ;  /* 0x0000002a002a7308 */ /* 0x000e620000000800 */
[----:B--2---:R-:W-:-:S01]  /*b7b0*/  FADD.FTZ R4, R36, R5 ;  /* 0x0000000524047221 */ /* 0x004fc20000010000 */
[----:B------:R-:W-:-:S04]  /*b7c0*/  FADD.FTZ R113, R49, R84 ;  /* 0x0000005431717221 */ /* 0x000fc80000010000 */
[----:B------:R-:W-:Y:S02]  /*b7d0*/  FADD.FTZ R84, R48, R113 ;  /* 0x0000007130547221 */ /* 0x000fe40000010000 */
        /* <DEDUP_REMOVED lines=8> */
[----:B------:R-:W-:Y:S01]  /*b860*/  FADD.FTZ R113, R57, R88 ;  /* 0x0000005839717221 */ /* 0x000fe20000010000 */
[----:B------:R-:W-:-:S05]  /*b870*/  FFMA.FTZ R89, R93, UR10, -R112 ;  /* 0x0000000a5d597c23 */ /* 0x000fca0008010870 */
        /* <DEDUP_REMOVED lines=14> */
[----:B------:R-:W-:-:S06]  /*b960*/  FADD.FTZ R4, R56, R113 ;  /* 0x0000007138047221 */ /* 0x000fcc0000010000 */
[----:B------:R-:W2:Y:S01]  /*b970*/  MUFU.EX2 R59, R59 ;  /* 0x0000003b003b7308 */ /* 0x000ea20000000800 */
[----:B0-----:R-:W-:-:S04]  /*b980*/  FADD.FTZ R5, R58, R5 ;  /* 0x000000053a057221 */ /* 0x001fc80000010000 */
[----:B------:R-:W-:-:S03]  /*b990*/  FADD.FTZ R88, R6, R5 ;  /* 0x0000000506587221 */ /* 0x000fc60000010000 */
        /* <DEDUP_REMOVED lines=20> */
[----:B0-----:R-:W-:-:S01]  /*bae0*/  FADD.FTZ R93, R65, R92 ;  /* 0x0000005c415d7221 */ /* 0x001fc20000010000 */
[----:B------:R-:W-:-:S06]  /*baf0*/  FFMA.FTZ R92, R96, UR10, -R112 ;  /* 0x0000000a605c7c23 */ /* 0x000fcc0008010870 */
[----:B------:R-:W0:Y:S01]  /*bb00*/  MUFU.EX2 R69, R69 ;  /* 0x0000004500457308 */ /* 0x000e220000000800 */
[----:B-1----:R-:W-:-:S01]  /*bb10*/  FADD.FTZ R96, R68, R93 ;  /* 0x0000005d44607221 */ /* 0x002fc20000010000 */
[----:B------:R-:W-:-:S06]  /*bb20*/  FFMA.FTZ R93, R99, UR10, -R112 ;  /* 0x0000000a635d7c23 */ /* 0x000fcc0008010870 */
        /* <DEDUP_REMOVED lines=27> */
[----:B------:R-:W-:-:S06]  /*bce0*/  FFMA.FTZ R100, R104, UR10, -R112 ;  /* 0x0000000a68647c23 */ /* 0x000fcc0008010870 */
        /* <DEDUP_REMOVED lines=50> */
.L_x_7155:
        /* <DEDUP_REMOVED lines=127> */
.L_x_7138:
[----:B------:R-:W-:Y:S01]  /*c800*/  ULDC UR6, c[0x0][0x448] ;  /* 0x0001120000067ab9 */ /* 0x000fe20000000800 */
[----:B------:R-:W-:Y:S01]  /*c810*/  IADD3 R8, R17, 0x1, -R18 ;  /* 0x0000000111087810 */ /* 0x000fe20007ffe812 */
[----:B------:R-:W-:Y:S01]  /*c820*/  UISETP.NE.AND UP0, UPT, UR6, 0x1, UPT ;  /* 0x000000010600788c */ /* 0x000fe2000bf05270 */
[----:B------:R-:W-:Y:S02]  /*c830*/  ULDC UR15, c[0x0][0x9e4] ;  /* 0x00027900000f7ab9 */ /* 0x000fe40000000800 */
[----:B------:R-:W-:Y:S01]  /*c840*/  R2UR UR14, R8 ;  /* 0x00000000080e72ca */ /* 0x000fe200000e0000 */
[----:B------:R-:W-:Y:S02]  /*c850*/  UISETP.GE.AND UP1, UPT, UR15, 0x1, UPT ;  /* 0x000000010f00788c */ /* 0x000fe4000bf26270 */
[----:B------:R-:W-:-:S04]  /*c860*/  UIADD3 UR11, UR39, 0x7f, URZ ;  /* 0x0000007f270b7890 */ /* 0x000fc8000fffe03f */
[----:B------:R-:W-:Y:S01]  /*c870*/  PLOP3.LUT P1, PT, PT, PT, UP1, 0x40, 0x0 ;  /* 0x000000000000781c */ /* 0x000fe20003f2e818 */
[----:B------:R-:W-:Y:S01]  /*c880*/  @UP0 ULDC UR6, c[0x0][0x44c] ;  /* 0x0001130000060ab9 */ /* 0x000fe20000000800 */
[----:B------:R-:W-:Y:S01]  /*c890*/  @UP0 ULDC UR18, c[0x0][0x450] ;  /* 0x0001140000120ab9 */ /* 0x000fe20000000800 */
        /* <DEDUP_REMOVED lines=16> */
.L_x_7158:
[----:B------:R-:W-:-:S11]  /*c9a0*/  UISETP.NE.AND UP2, UPT, UR15, 0x1, UPT ;  /* 0x000000010f00788c */ /* 0x000fd6000bf45270 */
[----:B------:R-:W-:Y:S02]  /*c9b0*/  @UP2 ULDC.64 UR18, c[0x0][0x9e8] ;  /* 0x00027a0000122ab9 */ /* 0x000fe40000000a00 */
[----:B------:R-:W-:-:S04]  /*c9c0*/  UIMAD.WIDE.U32 UR6, UR11, UR18, URZ ;  /* 0x000000120b0672a5 */ /* 0x000fc8000f8e003f */
[----:B------:R-:W-:-:S12]  /*c9d0*/  @UP2 USHF.R.U32.HI UR11, URZ, UR19, UR7 ;  /* 0x000000133f0b2299 */ /* 0x000fd80008011607 */
.L_x_7159:
[----:B------:R-:W-:-:S04]  /*c9e0*/  UIMAD UR11, UR11, UR15, URZ ;  /* 0x0000000f0b0b72a4 */ /* 0x000fc8000f8e023f */
[----:B------:R-:W-:-:S04]  /*c9f0*/  UISETP.LT.AND UP2, UPT, UR14, UR11, UPT ;  /* 0x0000000b0e00728c */ /* 0x000fc8000bf41270 */
[----:B------:R-:W-:-:S12]  /*ca00*/  USEL UR14, UR14, UR11, !UP2 ;  /* 0x0000000b0e0e7287 */ /* 0x000fd8000d000000 */
.L_x_7157:
        /* <DEDUP_REMOVED lines=12> */
.L_x_7170:
[----:B------:R-:W-:Y:S01]  /*cad0*/  ISETP.NE.AND P2, PT, RZ, UR44, PT ;  /* 0x0000002cff007c0c */ /* 0x000fe2000bf45270 */
[----:B------:R-:W-:-:S04]  /*cae0*/  UISETP.NE.AND UP2, UPT, UR52, 0x1, UPT ;  /* 0x000000013400788c */ /* 0x000fc8000bf45270 */
[----:B------:R-:W-:-:S04]  /*caf0*/  USEL UR46, URZ, 0x1, UP2 ;  /* 0x000000013f2e7887 */ /* 0x000fc80009000000 */
[----:B------:R-:W-:-:S04]  /*cb00*/  ULOP3.LUT UR46, UR25, UR46, URZ, 0x3c, !UPT ;  /* 0x0000002e192e7292 */ /* 0x000fc8000f8e3c3f */
[----:B------:R-:W-:Y:S08]  /*cb10*/  @P2 BRA `(.L_x_7161) ;  /* 0x0000000000382947 */ /* 0x000ff00003800000 */
[----:B------:R-:W-:Y:S05]  /*cb20*/  @!P0 BRA `(.L_x_7162) ;  /* 0x0000000000048947 */ /* 0x000fea0003800000 */
[----:B------:R-:W-:Y:S01]  /*cb30*/  BPT.TRAP 0x1 ;  /* 0x000000040000795c */ /* 0x000fe20000300000 */
.L_x_7162:
        /* <DEDUP_REMOVED lines=9> */
.L_x_7163:
[----:B-1----:R-:W-:Y:S05]  /*cbd0*/  @P1 BRA `(.L_x_7161) ;  /* 0x0000000000081947 */ /* 0x002fea0003800000 */
[----:B------:R-:W1:Y:S02]  /*cbe0*/  SYNCS.PHASECHK.TRANS64.TRYWAIT P1, [UR6+0x28830], R6 ;  /* 0x02883006ff0075a7 */ /* 0x000e640008020146 */
[----:B-1----:R-:W-:Y:S05]  /*cbf0*/  @!P1 BRA `(.L_x_7164) ;  /* 0x0000013800689947 */ /* 0x002fea0003800000 */
.L_x_7161:
[----:B-1----:R-:W1:Y:S01]  /*cc00*/  S2R R7, SR_TID.X ;  /* 0x0000000000077919 */ /* 0x002e620000002100 */
[----:B------:R-:W-:Y:S01]  /*cc10*/  UIADD3 UR23, UR52, 0x1, URZ ;  /* 0x0000000134177890 */ /* 0x000fe2000fffe03f */
[----:B------:R-:W-:Y:S01]  /*cc20*/  UMOV UR19, 0x40000040 ;  /* 0x4000004000137882 */ /* 0x000fe20000000000 */
[----:B------:R-:W-:Y:S02]  /*cc30*/  UMOV UR7, 0x40000040 ;  /* 0x4000004000077882 */ /* 0x000fe40000000000 */
[----:B------:R-:W-:Y:S01]  /*cc40*/  UISETP.NE.AND UP2, UPT, UR23, 0x2, UPT ;  /* 0x000000021700788c */ /* 0x000fe2000bf45270 */
[----:B------:R-:W-:Y:S01]  /*cc50*/  UMOV UR11, 0x40000040 ;  /* 0x40000040000b7882 */ /* 0x000fe20000000000 */
[----:B------:R-:W-:Y:S02]  /*cc60*/  UMOV UR15, 0x40000040 ;  /* 0x40000040000f7882 */ /* 0x000fe40000000000 */
[----:B------:R-:W-:-:S04]  /*cc70*/  USEL UR23, UR23, URZ, UP2 ;  /* 0x0000003f17177287 */ /* 0x000fc80009000000 */
[----:B------:R-:W-:-:S04]  /*cc80*/  UIMAD UR18, UR23, 0x600, UR20 ;  /* 0x00000600171278a4 */ /* 0x000fc8000f8e0214 */
[----:B------:R-:W-:Y:S02]  /*cc90*/  UIADD3 UR6, UR18, 0x2, URZ ;  /* 0x0000000212067890 */ /* 0x000fe4000fffe03f */
[----:B------:R-:W-:Y:S02]  /*cca0*/  UIADD3 UR10, UR18, 0x4, URZ ;  /* 0x00000004120a7890 */ /* 0x000fe4000fffe03f */
[----:B------:R-:W-:Y:S01]  /*ccb0*/  UIADD3 UR14, UR18, 0x6, URZ ;  /* 0x00000006120e7890 */ /* 0x000fe2000fffe03f */
        /* <DEDUP_REMOVED lines=18> */
.L_x_7166:
[----:B------:R-:W-:Y:S01]  /*cde0*/  ULEA UR6, UR52, UR45, 0x3 ;  /* 0x0000002d34067291 */ /* 0x000fe2000f8e183f */
[----:B------:R-:W-:-:S05]  /*cdf0*/  IMAD.U32 R6, RZ, RZ, UR25 ;  /* 0x00000019ff067e24 */ /* 0x000fca000f8e00ff */
[----:B------:R-:W-:-:S04]  /*ce00*/  SHF.L.U32 R6, R6, 0x1f, RZ ;  /* 0x0000001f06067819 */ /* 0x000fc800000006ff */
[----:B------:R0:W1:Y:S01]  /*ce10*/  SYNCS.PHASECHK.TRANS64.TRYWAIT P1, [UR6+0x28850], R6 ;  /* 0x02885006ff0075a7 */ /* 0x0000620008020146 */
[----:B------:R-:W-:Y:S05]  /*ce20*/  @!P0 BRA `(.L_x_7167) ;  /* 0x0000000000048947 */ /* 0x000fea0003800000 */
[----:B------:R-:W-:Y:S01]  /*ce30*/  BPT.TRAP 0x1 ;  /* 0x000000040000795c */ /* 0x000fe20000300000 */
.L_x_7167:
[----:B-1----:R-:W-:Y:S05]  /*ce40*/  @P1 BRA `(.L_x_7165) ;  /* 0x0000000000081947 */ /* 0x002fea0003800000 */
[----:B------:R-:W1:Y:S02]  /*ce50*/  SYNCS.PHASECHK.TRANS64.TRYWAIT P1, [UR6+0x28850], R6 ;  /* 0x02885006ff0075a7 */ /* 0x000e640008020146 */
[----:B-1----:R-:W-:Y:S05]  /*ce60*/  @!P1 BRA `(.L_x_7168) ;  /* 0x0000013400e49947 */ /* 0x002fea0003800000 */
.L_x_7165:
        /* <DEDUP_REMOVED lines=16> */
[----:B------:R-:W-:Y:S01]  /*cf70*/  UIMAD UR11, UR52, 0x600, UR6 ;  /* 0x00000600340b78a4 */ /* 0x000fe2000f8e0206 */
[----:B------:R-:W0:Y:S01]  /*cf80*/  MUFU.TANH R12, R12 ;  /* 0x0000000c000c7308 */ /* 0x000e220000002400 */
        /* <DEDUP_REMOVED lines=9> */
[----:B------:R-:W2:Y:S01]  /*d020*/  MUFU.TANH R10, R10 ;  /* 0x0000000a000a7308 */ /* 0x000ea20000002400 */
[----:B------:R-:W-:Y:S01]  /*d030*/  UMOV UR7, 0x80000020 ;  /* 0x8000002000077882 */ /* 0x000fe20000000000 */
[----:B-1----:R-:W-:Y:S01]  /*d040*/  FMNMX.FTZ R7, R11, R8, !PT ;  /* 0x000000080b077209 */ /* 0x002fe20007810000 */
[C---:B------:R-:W-:Y:S01]  /*d050*/  FMUL.FTZ R45, R0.reuse, R53 ;  /* 0x00000035002d7220 */ /* 0x040fe20000410000 */
[C---:B------:R-:W-:Y:S01]  /*d060*/  FMUL.FTZ R53, R0.reuse, R61 ;  /* 0x0000003d00357220 */ /* 0x040fe20000410000 */
[C---:B------:R-:W-:Y:S01]  /*d070*/  FMUL.FTZ R61, R0.reuse, R69 ;  /* 0x00000045003d7220 */ /* 0x040fe20000410000 */
[----:B------:R-:W-:Y:S01]  /*d080*/  FMUL.FTZ R30, R0, R38 ;  /* 0x00000026001e7220 */ /* 0x000fe20000410000 */
[----:B0-----:R-:W-:Y:S01]  /*d090*/  FMNMX.FTZ R6, R12, R9, !PT ;  /* 0x000000090c067209 */ /* 0x001fe20007810000 */
        /* <DEDUP_REMOVED lines=77> */
[----:B------:R-:W-:Y:S01]  /*d570*/  FMUL.FTZ R93, R0, R101 ;  /* 0x00000065005d7220 */ /* 0x000fe20000410000 */
[----:B------:R-:W-:Y:S01]  /*d580*/  UMOV UR10, UR24 ;  /* 0x00000018000a7c82 */ /* 0x000fe20008000000 */
[----:B------:R-:W1:Y:S01]  /*d590*/  S2R R235, SR_TID.X ;  /* 0x0000000000eb7919 */ /* 0x000e620000002100 */
[----:B------:R-:W3:Y:S01]  /*d5a0*/  MUFU.TANH R30, R30 ;  /* 0x0000001e001e7308 */ /* 0x000ee20000002400 */
[----:B--2---:R-:W-:-:S07]  /*d5b0*/  FMNMX.FTZ R95, R27, R94, !PT ;  /* 0x0000005e1b5f7209 */ /* 0x004fce0007810000 */
        /* <DEDUP_REMOVED lines=8> */
[----:B0-----:R-:W-:Y:S01]  /*d640*/  FMNMX.FTZ R95, R31, R94, !PT ;  /* 0x0000005e1f5f7209 */ /* 0x001fe20007810000 */
[----:B------:R-:W-:-:S06]  /*d650*/  FMUL.FTZ R94, R0, R102 ;  /* 0x00000066005e7220 */ /* 0x000fcc0000410000 */
[----:B------:R-:W0:Y:S01]  /*d660*/  MUFU.TANH R33, R33 ;  /* 0x0000002100217308 */ /* 0x000e220000002400 */
[----:B---3--:R-:W-:-:S07]  /*d670*/  FMNMX.FTZ R6, R32, R7, !PT ;  /* 0x0000000720067209 */ /* 0x008fce0007810000 */
[----:B------:R-:W2:Y:S01]  /*d680*/  MUFU.TANH R35, R35 ;  /* 0x0000002300237308 */ /* 0x000ea20000002400 */
[----:B-1----:R-:W-:Y:S01]  /*d690*/  FMNMX.FTZ R96, R34, R95, !PT ;  /* 0x0000005f22607209 */ /* 0x002fe20007810000 */
[----:B------:R-:W-:Y:S01]  /*d6a0*/  FMUL.FTZ R95, R0, R103 ;  /* 0x00000067005f7220 */ /* 0x000fe20000410000 */
[----:B------:R-:W-:Y:S02]  /*d6b0*/  WARPGROUP.DEPBAR.LE gsb0, 0x0 ;  /* 0x00008000000079c5 */ /* 0x000fe40000010000 */
[----:B------:R-:W-:-:S03]  /*d6c0*/  WARPGROUP.ARRIVE ;  /* 0x00000000000079c5 */ /* 0x000fc60000000000 */
[----:B------:R-:W1:Y:S01]  /*d6d0*/  MUFU.TANH R36, R36 ;  /* 0x0000002400247308 */ /* 0x000e620000002400 */
[----:B0-----:R-:W-:Y:S02]  /*d6e0*/  FMNMX.FTZ R7, R33, R6, !PT ;  /* 0x0000000621077209 */ /* 0x001fe40007810000 */
[----:B------:R-:W-:Y:S01]  /*d6f0*/  QGMMA.64x128x32.F32.E4M3.E4M3 R120, R200, gdesc[UR4], R120, gsb0 ;  /* 0x01e00004c8787df3 */ /* 0x000fe20008000878 */
[----:B------:R-:W-:Y:S01]  /*d700*/  UIADD3 UR6, UR11, 0x200, URZ ;  /* 0x000002000b067890 */ /* 0x000fe2000fffe03f */
[----:B------:R-:W-:-:S03]  /*d710*/  UMOV UR7, 0x80000020 ;  /* 0x8000002000077882 */ /* 0x000fc60000000000 */
        /* <DEDUP_REMOVED lines=32> */
[----:B0-----:R-:W-:Y:S01]  /*d920*/  FMNMX.FTZ R100, R50, R99, !PT ;  /* 0x0000006332647209 */ /* 0x001fe20007810000 */
[----:B------:R-:W-:-:S06]  /*d930*/  FMUL.FTZ R99, R0, R107 ;  /* 0x0000006b00637220 */ /* 0x000fcc0000410000 */
        /* <DEDUP_REMOVED lines=10> */
[----:B------:R-:W-:Y:S01]  /*d9e0*/  QGMMA.64x128x32.F32.E4M3.E4M3 R120, R196, gdesc[UR4], R120, gsb0 ;  /* 0x01e00004c4787df3 */ /* 0x000fe20008000878 */
[----:B------:R-:W-:Y:S01]  /*d9f0*/  UIADD3 UR6, UR11, 0x202, URZ ;  /* 0x000002020b067890 */ /* 0x000fe2000fffe03f */
[----:B------:R-:W-:-:S04]  /*da00*/  UMOV UR7, 0x80000020 ;  /* 0x8000002000077882 */ /* 0x000fc80000000000 */
        /* <DEDUP_REMOVED lines=41> */
[----:B------:R-:W-:Y:S01]  /*dca0*/  WARPGROUP.ARRIVE ;  /* 0x00000000000079c5 */ /* 0x000fe20000000000 */
[----:B------:R-:W-:-:S03]  /*dcb0*/  FMUL.FTZ R104, R0, R112 ;  /* 0x0000007000687220 */ /* 0x000fc60000410000 */
[----:B------:R-:W2:Y:S01]  /*dcc0*/  MUFU.TANH R73, R73 ;  /* 0x0000004900497308 */ /* 0x000ea20000002400 */
[----:B-1----:R-:W-:Y:S01]  /*dcd0*/  FMNMX.FTZ R6, R72, R7, !PT ;  /* 0x0000000748067209 */ /* 0x002fe20007810000 */
[----:B------:R-:W-:Y:S01]  /*dce0*/  QGMMA.64x128x32.F32.E4M3.E4M3 R120, R192, gdesc[UR4], R120, gsb0 ;  /* 0x01e00004c0787df3 */ /* 0x000fe20008000878 */
[----:B------:R-:W-:Y:S01]  /*dcf0*/  UIADD3 UR6, UR11, 0x400, URZ ;  /* 0x000004000b067890 */ /* 0x000fe2000fffe03f */
[----:B------:R-:W-:-:S04]  /*dd00*/  UMOV UR7, 0x80000020 ;  /* 0x8000002000077882 */ /* 0x000fc80000000000 */
        /* <DEDUP_REMOVED lines=33> */
[----:B------:R-:W-:Y:S01]  /*df20*/  FMUL.FTZ R108, R0, R116 ;  /* 0x00000074006c7220 */ /* 0x000fe20000410000 */
[----:B------:R-:W-:-:S05]  /*df30*/  IMAD.U32 R116, RZ, RZ, UR23 ;  /* 0x00000017ff747e24 */ /* 0x000fca000f8e00ff */
[----:B------:R-:W1:Y:S01]  /*df40*/  MUFU.TANH R89, R89 ;  /* 0x0000005900597308 */ /* 0x000e620000002400 */
[----:B0-----:R-:W-:-:S07]  /*df50*/  FMNMX.FTZ R6, R88, R7, !PT ;  /* 0x0000000758067209 */ /* 0x001fce0007810000 */
[----:B------:R-:W0:Y:S01]  /*df60*/  MUFU.TANH R91, R91 ;  /* 0x0000005b005b7308 */ /* 0x000e220000002400 */
[----:B--2---:R-:W-:Y:S01]  /*df70*/  FMNMX.FTZ R110, R90, R109, !PT ;  /* 0x0000006d5a6e7209 */ /* 0x004fe20007810000 */
[----:B------:R-:W-:-:S06]  /*df80*/  FMUL.FTZ R109, R0, R117 ;  /* 0x00000075006d7220 */ /* 0x000fcc0000410000 */
[----:B------:R-:W2:Y:S01]  /*df90*/  MUFU.TANH R92, R92 ;  /* 0x0000005c005c7308 */ /* 0x000ea20000002400 */
[----:B-1----:R-:W-:Y:S01]  /*dfa0*/  FMNMX.FTZ R7, R89, R6, !PT ;  /* 0x0000000659077209 */ /* 0x002fe20007810000 */
[----:B------:R-:W-:Y:S02]  /*dfb0*/  WARPGROUP.DEPBAR.LE gsb0, 0x0 ;  /* 0x00008000000079c5 */ /* 0x000fe40000010000 */
[----:B------:R-:W-:-:S04]  /*dfc0*/  WARPGROUP.ARRIVE ;  /* 0x00000000000079c5 */ /* 0x000fc80000000000 */
[----:B------:R-:W1:Y:S01]  /*dfd0*/  MUFU.TANH R94, R94 ;  /* 0x0000005e005e7308 */ /* 0x000e620000002400 */
[----:B0-----:R-:W-:Y:S01]  /*dfe0*/  FMNMX.FTZ R111, R91, R110, !PT ;  /* 0x0000006e5b6f7209 */ /* 0x001fe20007810000 */
[----:B------:R-:W-:Y:S01]  /*dff0*/  QGMMA.64x128x32.F32.E4M3.E4M3 R120, R188, gdesc[UR4], R120, gsb0 ;  /* 0x01e00004bc787df3 */ /* 0x000fe20008000878 */
[----:B------:R-:W-:Y:S01]  /*e000*/  UIADD3 UR6, UR11, 0x402, URZ ;  /* 0x000004020b067890 */ /* 0x000fe2000fffe03f */
[----:B------:R-:W-:-:S04]  /*e010*/  UMOV UR7, 0x80000020 ;  /* 0x8000002000077882 */ /* 0x000fc80000000000 */
        /* <DEDUP_REMOVED lines=39> */
[----:B------:R-:W-:Y:S01]  /*e290*/  WARPGROUP.ARRIVE ;  /* 0x00000000000079c5 */ /* 0x000fe20000000000 */
[----:B--2---:R-:W-:-:S05]  /*e2a0*/  FMNMX.FTZ R113, R109, R6, !PT ;  /* 0x000000066d717209 */ /* 0x004fca0007810000 */
[----:B------:R-:W-:Y:S01]  /*e2b0*/  QGMMA.64x128x32.F32.E4M3.E4M3 R120, R184, gdesc[UR4], R120, gsb0 ;  /* 0x01e00004b8787df3 */ /* 0x000fe20008000878 */
[----:B------:R-:W0:Y:S01]  /*e2c0*/  SHFL.BFLY PT, R6, R113, 0x2, 0x1f ;  /* 0x0c401f0071067f89 */ /* 0x000e2200000e0000 */
[----:B-1----:R-:W-:-:S05]  /*e2d0*/  FMNMX.FTZ R112, R111, R112, !PT ;  /* 0x000000706f707209 */ /* 0x002fca0007810000 */
[----:B------:R-:W1:Y:S01]  /*e2e0*/  SHFL.BFLY PT, R7, R112, 0x2, 0x1f ;  /* 0x0c401f0070077f89 */ /* 0x000e6200000e0000 */
[----:B0-----:R-:W-:Y:S01]  /*e2f0*/  FMNMX.FTZ R114, R113, R6, !PT ;  /* 0x0000000671727209 */ /* 0x001fe20007810000 */
[----:B------:R-:W-:Y:S01]  /*e300*/  IMAD.U32 R113, RZ, RZ, UR10 ;  /* 0x0000000aff717e24 */ /* 0x000fe2000f8e00ff */
[----:B-1----:R-:W-:Y:S01]  /*e310*/  FMNMX.FTZ R115, R112, R7, !PT ;  /* 0x0000000770737209 */ /* 0x002fe20007810000 */
[----:B------:R-:W-:Y:S02]  /*e320*/  IMAD.U32 R112, RZ, RZ, UR10 ;  /* 0x0000000aff707e24 */ /* 0x000fe4000f8e00ff */
[----:B------:R-:W0:Y:S04]  /*e330*/  SHFL.BFLY PT, R7, R114, 0x1, 0x1f ;  /* 0x0c201f0072077f89 */ /* 0x000e2800000e0000 */
[----:B------:R-:W1:Y:S01]  /*e340*/  SHFL.BFLY PT, R6, R115, 0x1, 0x1f ;  /* 0x0c201f0073067f89 */ /* 0x000e6200000e0000 */
[----:B0-----:R-:W-:-:S02]  /*e350*/  FMNMX.FTZ R7, R114, R7, !PT ;  /* 0x0000000772077209 */ /* 0x001fc40007810000 */
[----:B-1----:R-:W-:-:S03]  /*e360*/  FMNMX.FTZ R6, R115, R6, !PT ;  /* 0x0000000673067209 */ /* 0x002fc60007810000 */
[C---:B------:R-:W-:Y:S01]  /*e370*/  FFMA.FTZ R112, R7.reuse, R112, -8 ;  /* 0xc100000007707423 */ /* 0x040fe20000010070 */
[----:B------:R-:W-:-:S01]  /*e380*/  FADD.FTZ R8, -R7, R8 ;  /* 0x0000000807087221 */ /* 0x000fc20000010100 */
[----:B------:R-:W-:Y:S02]  /*e390*/  IADD3 R115, -R235, 0xb, RZ ;  /* 0x0000000beb737810 */ /* 0x000fe40007ffe1ff */
        /* <DEDUP_REMOVED lines=48> */
[----:B------:R-:W-:-:S01]  /*e6a0*/  FADD.FTZ R9, -R6, R9 ;  /* 0x0000000906097221 */ /* 0x000fc20000010100 */
[----:B------:R-:W-:Y:S01]  /*e6b0*/  FFMA.FTZ R112, R6, R113, -8 ;  /* 0xc100000006707423 */ /* 0x000fe20000010071 */
[----:B------:R-:W-:Y:S01]  /*e6c0*/  FMUL.FTZ R8, R8, UR10 ;  /* 0x0000000a08087c20 */ /* 0x000fe20008410000 */
[----:B------:R-:W-:Y:S01]  /*e6d0*/  MUFU.EX2 R11, R11 ;  /* 0x0000000b000b7308 */ /* 0x000fe20000000800 */
[----:B------:R-:W-:Y:S01]  /*e6e0*/  FMUL.FTZ R9, R9, UR10 ;  /* 0x0000000a09097c20 */ /* 0x000fe20008410000 */
        /* <DEDUP_REMOVED lines=42> */
[----:B------:R-:W1:Y:S01]  /*e990*/  S2R R235, SR_TID.X ;  /* 0x0000000000eb7919 */ /* 0x000e620000002100 */
[----:B------:R-:W-:-:S01]  /*e9a0*/  FFMA.FTZ R87, R87, UR10, -R112 ;  /* 0x0000000a57577c23 */ /* 0x000fc20008010870 */
[--C-:B------:R-:W-:Y:S01]  /*e9b0*/  FFMA.FTZ R90, R90, UR10, -R112.reuse ;  /* 0x0000000a5a5a7c23 */ /* 0x100fe20008010870 */
[----:B------:R-:W-:-:S01]  /*e9c0*/  FFMA.FTZ R91, R91, UR10, -R112 ;  /* 0x0000000a5b5b7c23 */ /* 0x000fc20008010870 */
[----:B------:R-:W3:Y:S01]  /*e9d0*/  MUFU.EX2 R14, R14 ;  /* 0x0000000e000e7308 */ /* 0x000ee20000000800 */
        /* <DEDUP_REMOVED lines=13> */
[----:B------:R-:W-:-:S02]  /*eab0*/  WARPGROUP.DEPBAR.LE gsb0, 0x0 ;  /* 0x00008000000079c5 */ /* 0x000fc40000010000 */
[----:B------:R-:W2:Y:S01]  /*eac0*/  MUFU.EX2 R15, R15 ;  /* 0x0000000f000f7308 */ /* 0x000ea20000000800 */
[----:B---3--:R-:W-:-:S07]  /*ead0*/  FADD.FTZ R4, R14, R5 ;  /* 0x000000050e047221 */ /* 0x008fce0000010000 */
[----:B------:R-:W3:Y:S01]  /*eae0*/  MUFU.EX2 R21, R21 ;  /* 0x0000001500157308 */ /* 0x000ee20000000800 */
[----:B0-----:R-:W-:-:S01]  /*eaf0*/  FADD.FTZ R114, R20, R113 ;  /* 0x0000007114727221 */ /* 0x001fc20000010000 */
[----:B-1----:R-:W-:-:S06]  /*eb00*/  LOP3.LUT P1, RZ, R235, 0x7f, RZ, 0xc0, !PT ;  /* 0x0000007febff7812 */ /* 0x002fcc000782c0ff */
        /* <DEDUP_REMOVED lines=146> */
[----:B------:R-:W-:-:S05]  /*f430*/  @!P1 LEA R4, R116, UR45, 0x3 ;  /* 0x0000002d74049c11 */ /* 0x000fca000f8e18ff */
[----:B------:R-:W-:Y:S01]  /*f440*/  @!P1 VIADD R4, R4, 0x28840 ;  /* 0x0002884004049836 */ /* 0x000fe20000000000 */
[----:B------:R-:W1:Y:S01]  /*f450*/  MUFU.EX2 R98, R98 ;  /* 0x0000006200627308 */ /* 0x000e620000000800 */
[----:B--2---:R-:W-:-:S03]  /*f460*/  FADD.FTZ R113, R95, R114 ;  /* 0x000000725f717221 */ /* 0x004fc60000010000 */
[----:B------:R-:W-:Y:S01]  /*f470*/  @!P1 PRMT R4, RZ, 0x654, R4 ;  /* 0x00000654ff049816 */ /* 0x000fe20000000004 */
[----:B------:R2:W-:Y:S06]  /*f480*/  BAR.ARV R115, 0x100 ;  /* 0x000400730000751d */ /* 0x0005ec0000002000 */
[----:B------:R-:W3:Y:S01]  /*f490*/  MUFU.EX2 R97, R97 ;  /* 0x0000006100617308 */ /* 0x000ee20000000800 */
[----:B0-----:R-:W-:-:S01]  /*f4a0*/  FADD.FTZ R114, R96, R5 ;  /* 0x0000000560727221 */ /* 0x001fc20000010000 */
[----:B------:R0:W-:Y:S01]  /*f4b0*/  @!P1 SYNCS.ARRIVE.TRANS64.RED.A1T0 RZ, [R4+URZ], RZ ;  /* 0x000000ff04ff99a7 */ /* 0x0001e2000810043f */
[----:B-1----:R-:W-:-:S05]  /*f4c0*/  FADD.FTZ R116, R98, R113 ;  /* 0x0000007162747221 */ /* 0x002fca0000010000 */
[----:B------:R-:W1:Y:S08]  /*f4d0*/  MUFU.EX2 R99, R99 ;  /* 0x0000006300637308 */ /* 0x000e700000000800 */
[----:B------:R-:W4:Y:S01]  /*f4e0*/  MUFU.EX2 R100, R100 ;  /* 0x0000006400647308 */ /* 0x000f220000000800 */
[----:B---3--:R-:W-:-:S07]  /*f4f0*/  FADD.FTZ R5, R97, R114 ;  /* 0x0000007261057221 */ /* 0x008fce0000010000 */
[----:B------:R-:W3:Y:S01]  /*f500*/  MUFU.EX2 R102, R102 ;  /* 0x0000006600667308 */ /* 0x000ee20000000800 */
[----:B-1----:R-:W-:-:S07]  /*f510*/  FADD.FTZ R113, R99, R116 ;  /* 0x0000007463717221 */ /* 0x002fce0000010000 */
[----:B------:R-:W1:Y:S01]  /*f520*/  MUFU.EX2 R101, R101 ;  /* 0x0000006500657308 */ /* 0x000e620000000800 */
[----:B----4-:R-:W-:-:S07]  /*f530*/  FADD.FTZ R112, R100, R5 ;  /* 0x0000000564707221 */ /* 0x010fce0000010000 */
[----:B------:R-:W4:Y:S01]  /*f540*/  MUFU.EX2 R103, R103 ;  /* 0x0000006700677308 */ /* 0x000f220000000800 */
[----:B---3--:R-:W-:-:S07]  /*f550*/  FADD.FTZ R114, R102, R113 ;  /* 0x0000007166727221 */ /* 0x008fce0000010000 */
[----:B------:R-:W0:Y:S01]  /*f560*/  MUFU.EX2 R104, R104 ;  /* 0x0000006800687308 */ /* 0x000e220000000800 */
[----:B-1----:R-:W-:-:S07]  /*f570*/  FADD.FTZ R5, R101, R112 ;  /* 0x0000007065057221 */ /* 0x002fce0000010000 */
[----:B------:R-:W1:Y:S01]  /*f580*/  MUFU.EX2 R106, R106 ;  /* 0x0000006a006a7308 */ /* 0x000e620000000800 */
[----:B----4-:R-:W-:-:S07]  /*f590*/  FADD.FTZ R113, R103, R114 ;  /* 0x0000007267717221 */ /* 0x010fce0000010000 */
        /* <DEDUP_REMOVED lines=11> */
[----:B---3--:R-:W-:-:S01]  /*f650*/  FADD.FTZ R113, R110, R113 ;  /* 0x000000716e717221 */ /* 0x008fc20000010000 */
[----:B0-----:R-:W-:-:S03]  /*f660*/  FADD.FTZ R5, R109, R4 ;  /* 0x000000046d057221 */ /* 0x001fc60000010000 */
[----:B-1----:R-:W-:Y:S01]  /*f670*/  FADD.FTZ R4, R111, R113 ;  /* 0x000000716f047221 */ /* 0x002fe20000010000 */
[----:B--2---:R-:W-:Y:S06]  /*f680*/  @!P0 BRA `(.L_x_7169) ;  /* 0x0000000000048947 */ /* 0x004fec0003800000 */
[----:B------:R-:W-:Y:S01]  /*f690*/  BPT.TRAP 0x1 ;  /* 0x000000040000795c */ /* 0x000fe20000300000 */
.L_x_7169:
        /* <DEDUP_REMOVED lines=124> */
.L_x_7160:
        /* <DEDUP_REMOVED lines=9> */
.L_x_7189:
[----:B------:R-:W-:Y:S01]  /*fef0*/  ISETP.NE.AND P2, PT, RZ, UR44, PT ;  /* 0x0000002cff007c0c */ /* 0x000fe2000bf45270 */
[----:B------:R-:W-:-:S04]  /*ff00*/  UISETP.NE.AND UP2, UPT, UR25, 0x1, UPT ;  /* 0x000000011900788c */ /* 0x000fc8000bf45270 */
[----:B------:R-:W-:-:S04]  /*ff10*/  USEL UR46, URZ, 0x1, UP2 ;  /* 0x000000013f2e7887 */ /* 0x000fc80009000000 */
[----:B------:R-:W-:-:S04]  /*ff20*/  ULOP3.LUT UR46, UR26, UR46, URZ, 0x3c, !UPT ;  /* 0x0000002e1a2e7292 */ /* 0x000fc8000f8e3c3f */
[----:B------:R-:W-:Y:S08]  /*ff30*/  @P2 BRA `(.L_x_7172) ;  /* 0x0000000000382947 */ /* 0x000ff00003800000 */
[----:B------:R-:W-:Y:S05]  /*ff40*/  @!P0 BRA `(.L_x_7173) ;  /* 0x0000000000048947 */ /* 0x000fea0003800000 */
[----:B------:R-:W-:Y:S01]  /*ff50*/  BPT.TRAP 0x1 ;  /* 0x000000040000795c */ /* 0x000fe20000300000 */
.L_x_7173:
        /* <DEDUP_REMOVED lines=9> */
.L_x_7174:
[----:B-1----:R-:W-:Y:S05]  /*fff0*/  @P1 BRA `(.L_x_7172) ;  /* 0x0000000000081947 */ /* 0x002fea0003800000 */
[----:B------:R-:W1:Y:S02]  /*10000*/  SYNCS.PHASECHK.TRANS64.TRYWAIT P1, [UR6+0x28830], R6 ;  /* 0x02883006ff0075a7 */ /* 0x000e640008020146 */
[----:B-1----:R-:W-:Y:S05]  /*10010*/  @!P1 BRA `(.L_x_7175) ;  /* 0x0000010400909947 */ /* 0x002fea0003800000 */
.L_x_7172:
        /* <DEDUP_REMOVED lines=30> */
.L_x_7177:
[----:B------:R-:W-:Y:S01]  /*10200*/  ULEA UR6, UR25, UR45, 0x3 ;  /* 0x0000002d19067291 */ /* 0x000fe2000f8e183f */
[----:B------:R-:W-:-:S05]  /*10210*/  IMAD.U32 R6, RZ, RZ, UR26 ;  /* 0x0000001aff067e24 */ /* 0x000fca000f8e00ff */
[----:B------:R-:W-:-:S04]  /*10220*/  SHF.L.U32 R6, R6, 0x1f, RZ ;  /* 0x0000001f06067819 */ /* 0x000fc800000006ff */
[----:B------:R0:W1:Y:S01]  /*10230*/  SYNCS.PHASECHK.TRANS64.TRYWAIT P1, [UR6+0x28850], R6 ;  /* 0x02885006ff0075a7 */ /* 0x0000620008020146 */
[----:B------:R-:W-:Y:S05]  /*10240*/  @!P0 BRA `(.L_x_7178) ;  /* 0x0000000000048947 */ /* 0x000fea0003800000 */
[----:B------:R-:W-:Y:S01]  /*10250*/  BPT.TRAP 0x1 ;  /* 0x000000040000795c */ /* 0x000fe20000300000 */
.L_x_7178:
[----:B-1----:R-:W-:Y:S05]  /*10260*/  @P1 BRA `(.L_x_7176) ;  /* 0x0000000000081947 */ /* 0x002fea0003800000 */
[----:B------:R-:W1:Y:S02]  /*10270*/  SYNCS.PHASECHK.TRANS64.TRYWAIT P1, [UR6+0x28850], R6 ;  /* 0x02885006ff0075a7 */ /* 0x000e640008020146 */
[----:B-1----:R-:W-:Y:S05]  /*10280*/  @!P1 BRA `(.L_x_7179) ;  /* 0x00000104000c9947 */ /* 0x002fea0003800000 */
.L_x_7176:
        /* <DEDUP_REMOVED lines=119> */
[----:B------:R-:W0:Y:S08]  /*10a00*/  MUFU.TANH R6, R6 ;  /* 0x0000000600067308 */ /* 0x000e300000002400 */
[----:B------:R-:W1:Y:S08]  /*10a10*/  MUFU.TANH R7, R7 ;  /* 0x0000000700077308 */ /* 0x000e700000002400 */
[----:B------:R-:W2:Y:S08]  /*10a20*/  MUFU.TANH R10, R10 ;  /* 0x0000000a000a7308 */ /* 0x000eb00000002400 */
[----:B------:R-:W3:Y:S08]  /*10a30*/  MUFU.TANH R11, R11 ;  /* 0x0000000b000b7308 */ /* 0x000ef00000002400 */
[----:B------:R-:W4:Y:S08]  /*10a40*/  MUFU.TANH R12, R12 ;  /* 0x0000000c000c7308 */ /* 0x000f300000002400 */
        /* <DEDUP_REMOVED lines=104> */
[----:B------:R-:W-:-:S05]  /*110d0*/  @P2 SHF.R.U32.HI R112, RZ, UR7, R41 ;  /* 0x00000007ff702c19 */ /* 0x000fca0008011629 */
[----:B------:R-:W5:Y:S02]  /*110e0*/  SHFL.IDX PT, R41, R112, RZ, 0x1c1f ;  /* 0x001c1fff70297589 */ /* 0x000f6400000e0000 */
        /* <DEDUP_REMOVED lines=17> */
[----:B-1----:R-:W-:Y:S01]  /*11200*/  IMAD.IADD R110, R114, 0x1, -R19 ;  /* 0x00000001726e7824 */ /* 0x002fe200078e0a13 */
[----:B--2---:R-:W-:-:S04]  /*11210*/  IADD3 R40, -R19, 0x1, R114 ;  /* 0x0000000113287810 */ /* 0x004fc80007ffe172 */
[----:B------:R-:W-:-:S05]  /*11220*/  IADD3 R40, -R18, R40, R17 ;  /* 0x0000002812287210 */ /* 0x000fca0007ffe111 */
[C---:B------:R-:W-:Y:S02]  /*11230*/  VIADD R118, R40.reuse, UR24 ;  /* 0x0000001828767c36 */ /* 0x040fe40008000000 */
[----:B------:R-:W-:Y:S02]  /*11240*/  VIADD R117, R40, UR21 ;  /* 0x0000001528757c36 */ /* 0x000fe40008000000 */
[--C-:B-----5:R-:W-:Y:S02]  /*11250*/  IMAD.IADD R116, R118, 0x1, R41.reuse ;  /* 0x0000000176747824 */ /* 0x120fe400078e0229 */
[----:B------:R-:W-:Y:S01]  /*11260*/  IMAD.IADD R115, R117, 0x1, R41 ;  /* 0x0000000175737824 */ /* 0x000fe200078e0229 */
[----:B0--34-:R-:W-:Y:S06]  /*11270*/  @P1 BRA `(.L_x_7180) ;  /* 0x0000000000541947 */ /* 0x019fec0003800000 */
        /* <DEDUP_REMOVED lines=12> */
.L_x_7182:
[----:B------:R-:W-:-:S05]  /*11340*/  IMAD.U32 R184, RZ, RZ, UR22 ;  /* 0x00000016ffb87e24 */ /* 0x000fca000f8e00ff */
[----:B------:R-:W-:-:S13]  /*11350*/  ISETP.NE.AND P1, PT, R184, 0x1, PT ;  /* 0x00000001b800780c */ /* 0x000fda0003f25270 */
[----:B------:R-:W0:Y:S02]  /*11360*/  @P1 LDC.64 R40, c[0x0][0x9e8] ;  /* 0x00027a00ff281b82 */ /* 0x000e240000000a00 */
[----:B0-----:R-:W-:-:S05]  /*11370*/  @P1 IMAD.HI.U32 R40, R119, R40, RZ ;  /* 0x0000002877281227 */ /* 0x001fca00078e00ff */
[----:B------:R-:W-:-:S07]  /*11380*/  @P1 SHF.R.U32.HI R119, RZ, R41, R40 ;  /* 0x00000029ff771219 */ /* 0x000fce0000011628 */
.L_x_7183:
[----:B------:R-:W-:Y:S05]  /*11390*/  BSYNC B0 ;  /* 0x0000000000007941 */ /* 0x000fea0003800000 */
.L_x_7181:
[----:B------:R-:W-:-:S05]  /*113a0*/  IMAD R119, R119, R184, R110 ;  /* 0x000000b877777224 */ /* 0x000fca00078e026e */
[----:B------:R-:W-:Y:S02]  /*113b0*/  VIADDMNMX R116, R119, R184, R116, PT ;  /* 0x000000b877747246 */ /* 0x000fe40003800174 */
[----:B------:R-:W-:-:S07]  /*113c0*/  VIMNMX R115, R115, R119, !PT ;  /* 0x0000007773737248 */ /* 0x000fce0007fe0100 */
.L_x_7180:
        /* <DEDUP_REMOVED lines=295> */
.L_x_7186:
[----:B------:R-:W-:-:S05]  /*12640*/  IMAD.U32 R119, RZ, RZ, UR22 ;  /* 0x00000016ff777e24 */ /* 0x000fca000f8e00ff */
[----:B------:R-:W-:-:S13]  /*12650*/  ISETP.NE.AND P6, PT, R119, 0x1, PT ;  /* 0x000000017700780c */ /* 0x000fda0003fc5270 */
[----:B------:R-:W0:Y:S02]  /*12660*/  @P6 LDC.64 R6, c[0x0][0x9e8] ;  /* 0x00027a00ff066b82 */ /* 0x000e240000000a00 */
[----:B0-----:R-:W-:-:S05]  /*12670*/  @P6 IMAD.HI.U32 R6, R115, R6, RZ ;  /* 0x0000000673066227 */ /* 0x001fca00078e00ff */
[----:B------:R-:W-:-:S07]  /*12680*/  @P6 SHF.R.U32.HI R115, RZ, R7, R6 ;  /* 0x00000007ff736219 */ /* 0x000fce0000011606 */
.L_x_7187:
[----:B------:R-:W-:Y:S05]  /*12690*/  BSYNC B0 ;  /* 0x0000000000007941 */ /* 0x000fea0003800000 */
.L_x_7185:
[----:B------:R-:W-:-:S05]  /*126a0*/  IMAD R110, R115, R119, R110 ;  /* 0x00000077736e7224 */ /* 0x000fca00078e026e */
[----:B------:R-:W-:Y:S02]  /*126b0*/  VIADDMNMX R118, R110, R119, R118, PT ;  /* 0x000000776e767246 */ /* 0x000fe40003800176 */
[----:B------:R-:W-:-:S07]  /*126c0*/  VIMNMX R117, R117, R110, !PT ;  /* 0x0000006e75757248 */ /* 0x000fce0007fe0100 */
.L_x_7184:
        /* <DEDUP_REMOVED lines=155> */
[----:B------:R-:W-:Y:S01]  /*13080*/  FSEL R107, R107, -INF , !P5 ;  /* 0xff8000006b6b7808 */ /* 0x000fe20006800000 */
[----:B------:R-:W-:-:S01]  /*13090*/  FFMA.FTZ R115, R7, R112, -8 ;  /* 0xc100000007737423 */ /* 0x000fc20000010070 */
        /* <DEDUP_REMOVED lines=192> */
[----:B------:R-:W-:-:S03]  /*13ca0*/  FFMA.FTZ R119, R108, UR10, -R115 ;  /* 0x0000000a6c777c23 */ /* 0x000fc60008010873 */
        /* <DEDUP_REMOVED lines=14> */
[----:B------:R-:W-:-:S01]  /*13d90*/  FFMA.FTZ R104, R111, UR10, -R115 ;  /* 0x0000000a6f687c23 */ /* 0x000fc20008010873 */
[----:B------:R-:W-:Y:S01]  /*13da0*/  FSEL R111, R7, RZ, P1 ;  /* 0x000000ff076f7208 */ /* 0x000fe20000800000 */
[----:B------:R-:W-:Y:S01]  /*13db0*/  IMAD.U32 R115, RZ, RZ, UR10 ;  /* 0x0000000aff737e24 */ /* 0x000fe2000f8e00ff */
[----:B------:R-:W0:Y:S02]  /*13dc0*/  SHFL.BFLY PT, R185, R112, 0x1, 0x1f ;  /* 0x0c201f0070b97f89 */ /* 0x000e2400000e0000 */
[----:B------:R-:W-:Y:S01]  /*13dd0*/  MUFU.EX2 R63, R63 ;  /* 0x0000003f003f7308 */ /* 0x000fe20000000800 */
[----:B------:R-:W-:-:S04]  /*13de0*/  FADD.FTZ R111, -R111, R8 ;  /* 0x000000086f6f7221 */ /* 0x000fc80000010100 */
[----:B------:R-:W-:-:S03]  /*13df0*/  FMUL.FTZ R111, R111, UR10 ;  /* 0x0000000a6f6f7c20 */ /* 0x000fc60008410000 */
[----:B------:R-:W-:Y:S08]  /*13e00*/  MUFU.EX2 R60, R60 ;  /* 0x0000003c003c7308 */ /* 0x000ff00000000800 */
[----:B------:R-:W1:Y:S01]  /*13e10*/  MUFU.EX2 R111, R111 ;  /* 0x0000006f006f7308 */ /* 0x000e620000000800 */
[----:B0-----:R-:W-:-:S07]  /*13e20*/  FMNMX.FTZ R6, R112, R185, !PT ;  /* 0x000000b970067209 */ /* 0x001fce0007810000 */
[----:B------:R-:W-:Y:S01]  /*13e30*/  MUFU.EX2 R67, R67 ;  /* 0x0000004300437308 */ /* 0x000fe20000000800 */
[C---:B------:R-:W-:Y:S01]  /*13e40*/  FSETP.NEU.FTZ.AND P1, PT, R6.reuse, -INF , PT ;  /* 0xff8000000600780b */ /* 0x040fe20003f3d000 */
[----:B------:R-:W-:-:S03]  /*13e50*/  FFMA.FTZ R8, R6, R115, -8 ;  /* 0xc100000006087423 */ /* 0x000fc60000010073 */
[----:B------:R-:W-:-:S03]  /*13e60*/  FSEL R106, R6, RZ, P1 ;  /* 0x000000ff066a7208 */ /* 0x000fc60000800000 */
[----:B------:R-:W-:Y:S01]  /*13e70*/  MUFU.EX2 R66, R66 ;  /* 0x0000004200427308 */ /* 0x000fe20000000800 */
[----:B------:R-:W-:Y:S01]  /*13e80*/  FSEL R8, R8, RZ, P1 ;  /* 0x000000ff08087208 */ /* 0x000fe20000800000 */
[----:B------:R-:W-:-:S04]  /*13e90*/  FADD.FTZ R106, -R106, R9 ;  /* 0x000000096a6a7221 */ /* 0x000fc80000010100 */
[--C-:B------:R-:W-:Y:S01]  /*13ea0*/  FFMA.FTZ R115, R10, UR10, -R8.reuse ;  /* 0x0000000a0a737c23 */ /* 0x100fe20008010808 */
[----:B------:R-:W-:-:S01]  /*13eb0*/  FFMA.FTZ R10, R11, UR10, -R8 ;  /* 0x0000000a0b0a7c23 */ /* 0x000fc20008010808 */
[--C-:B------:R-:W-:Y:S01]  /*13ec0*/  FFMA.FTZ R11, R14, UR10, -R8.reuse ;  /* 0x0000000a0e0b7c23 */ /* 0x100fe20008010808 */
[----:B------:R-:W-:-:S01]  /*13ed0*/  FFMA.FTZ R14, R15, UR10, -R8 ;  /* 0x0000000a0f0e7c23 */ /* 0x000fc20008010808 */
[----:B------:R-:W-:Y:S01]  /*13ee0*/  FMUL.FTZ R106, R106, UR10 ;  /* 0x0000000a6a6a7c20 */ /* 0x000fe20008410000 */
        /* <DEDUP_REMOVED lines=23> */
[----:B------:R-:W-:Y:S01]  /*14060*/  FFMA.FTZ R65, R68, UR10, -R8 ;  /* 0x0000000a44417c23 */ /* 0x000fe20008010808 */
[----:B-1----:R-:W-:-:S01]  /*14070*/  FFMA.FTZ R68, R111, R5, R110 ;  /* 0x000000056f447223 */ /* 0x002fc2000001006e */
[--C-:B------:R-:W-:Y:S01]  /*14080*/  FFMA.FTZ R61, R61, UR10, -R8.reuse ;  /* 0x0000000a3d3d7c23 */ /* 0x100fe20008010808 */
[----:B------:R-:W-:-:S02]  /*14090*/  FFMA.FTZ R62, R62, UR10, -R8 ;  /* 0x0000000a3e3e7c23 */ /* 0x000fc40008010808 */
[----:B------:R-:W-:Y:S01]  /*140a0*/  FADD.FTZ R185, R41, R68 ;  /* 0x0000004429b97221 */ /* 0x000fe20000010000 */
[----:B------:R-:W1:Y:S01]  /*140b0*/  MUFU.EX2 R11, R11 ;  /* 0x0000000b000b7308 */ /* 0x000e620000000800 */
[----:B0-----:R-:W-:-:S01]  /*140c0*/  FFMA.FTZ R5, R106, R4, R115 ;  /* 0x000000046a057223 */ /* 0x001fc20000010073 */
[----:B------:R-:W-:Y:S01]  /*140d0*/  FFMA.FTZ R68, R69, UR10, -R8 ;  /* 0x0000000a45447c23 */ /* 0x000fe20008010808 */
[----:B------:R-:W-:-:S04]  /*140e0*/  FADD.FTZ R108, R12, R185 ;  /* 0x000000b90c6c7221 */ /* 0x000fc80000010000 */
[----:B------:R-:W-:Y:S01]  /*140f0*/  FADD.FTZ R69, R13, R108 ;  /* 0x0000006c0d457221 */ /* 0x000fe20000010000 */
[----:B------:R-:W0:Y:S01]  /*14100*/  MUFU.EX2 R14, R14 ;  /* 0x0000000e000e7308 */ /* 0x000e220000000800 */
[----:B--2---:R-:W-:-:S07]  /*14110*/  FADD.FTZ R4, R10, R5 ;  /* 0x000000050a047221 */ /* 0x004fce0000010000 */
[----:B------:R-:W2:Y:S01]  /*14120*/  MUFU.EX2 R15, R15 ;  /* 0x0000000f000f7308 */ /* 0x000ea20000000800 */
[----:B-1----:R-:W-:-:S01]  /*14130*/  FADD.FTZ R5, R11, R4 ;  /* 0x000000040b057221 */ /* 0x002fc20000010000 */
[----:B------:R-:W-:Y:S01]  /*14140*/  FFMA.FTZ R4, R72, UR10, -R8 ;  /* 0x0000000a48047c23 */ /* 0x000fe20008010808 */
[----:B------:R-:W-:-:S04]  /*14150*/  FADD.FTZ R72, R20, R69 ;  /* 0x0000004514487221 */ /* 0x000fc80000010000 */
[----:B------:R-:W-:Y:S01]  /*14160*/  FADD.FTZ R69, R21, R72 ;  /* 0x0000004815457221 */ /* 0x000fe20000010000 */
[----:B------:R-:W1:Y:S01]  /*14170*/  MUFU.EX2 R24, R24 ;  /* 0x0000001800187308 */ /* 0x000e620000000800 */
[----:B0-----:R-:W-:-:S01]  /*14180*/  FADD.FTZ R108, R14, R5 ;  /* 0x000000050e6c7221 */ /* 0x001fc20000010000 */
[----:B------:R-:W-:Y:S01]  /*14190*/  FFMA.FTZ R72, R73, UR10, -R8 ;  /* 0x0000000a49487c23 */ /* 0x000fe20008010808 */
[----:B------:R-:W-:-:S01]  /*141a0*/  FADD.FTZ R112, R26, R69 ;  /* 0x000000451a707221 */ /* 0x000fc20000010000 */
[----:B------:R-:W-:-:S03]  /*141b0*/  FFMA.FTZ R69, R76, UR10, -R8 ;  /* 0x0000000a4c457c23 */ /* 0x000fc60008010808 */
[----:B------:R-:W-:Y:S01]  /*141c0*/  FADD.FTZ R73, R27, R112 ;  /* 0x000000701b497221 */ /* 0x000fe20000010000 */
[----:B------:R-:W0:Y:S01]  /*141d0*/  MUFU.EX2 R25, R25 ;  /* 0x0000001900197308 */ /* 0x000e220000000800 */
[----:B--2---:R-:W-:-:S02]  /*141e0*/  FADD.FTZ R5, R15, R108 ;  /* 0x0000006c0f057221 */ /* 0x004fc40000010000 */
[----:B------:R-:W-:-:S04]  /*141f0*/  FADD.FTZ R76, R30, R73 ;  /* 0x000000491e4c7221 */ /* 0x000fc80000010000 */
[----:B------:R-:W-:Y:S01]  /*14200*/  FADD.FTZ R73, R31, R76 ;  /* 0x0000004c1f497221 */ /* 0x000fe20000010000 */
        /* <DEDUP_REMOVED lines=8> */
[----:B-1----:R-:W-:-:S01]  /*14290*/  FADD.FTZ R5, R29, R108 ;  /* 0x0000006c1d057221 */ /* 0x002fc20000010000 */
[----:B------:R-:W-:Y:S01]  /*142a0*/  FADD.FTZ R108, R34, R73 ;  /* 0x00000049226c7221 */ /* 0x000fe20000010000 */
[----:B------:R-:W-:-:S03]  /*142b0*/  FFMA.FTZ R73, R80, UR10, -R8 ;  /* 0x0000000a50497c23 */ /* 0x000fc60008010808 */
[----:B------:R-:W-:Y:S02]  /*142c0*/  FADD.FTZ R77, R35, R108 ;  /* 0x0000006c234d7221 */ /* 0x000fe40000010000 */
[----:B------:R-:W1:Y:S02]  /*142d0*/  MUFU.EX2 R36, R36 ;  /* 0x0000002400247308 */ /* 0x000e640000000800 */
        /* <DEDUP_REMOVED lines=24> */
[----:B0-----:R-:W-:-:S01]  /*14460*/  FADD.FTZ R4, R32, R5 ;  /* 0x0000000520047221 */ /* 0x001fc20000010000 */
[----:B------:R-:W-:-:S03]  /*14470*/  FADD.FTZ R92, R60, R89 ;  /* 0x000000593c5c7221 */ /* 0x000fc60000010000 */
[----:B--2---:R-:W-:Y:S01]  /*14480*/  FADD.FTZ R5, R33, R4 ;  /* 0x0000000421057221 */ /* 0x004fe20000010000 */
[----:B------:R-:W-:-:S01]  /*14490*/  FADD.FTZ R89, R67, R92 ;  /* 0x0000005c43597221 */ /* 0x000fc20000010000 */
[----:B------:R-:W-:Y:S01]  /*144a0*/  FFMA.FTZ R92, R93, UR10, -R8 ;  /* 0x0000000a5d5c7c23 */ /* 0x000fe20008010808 */
[----:B------:R-:W0:Y:S01]  /*144b0*/  MUFU.EX2 R46, R46 ;  /* 0x0000002e002e7308 */ /* 0x000e220000000800 */
[----:B-1----:R-:W-:-:S01]  /*144c0*/  FADD.FTZ R4, R36, R5 ;  /* 0x0000000524047221 */ /* 0x002fc20000010000 */
[----:B------:R-:W-:Y:S01]  /*144d0*/  FADD.FTZ R108, R66, R89 ;  /* 0x00000059426c7221 */ /* 0x000fe20000010000 */
[----:B------:R-:W-:-:S02]  /*144e0*/  FFMA.FTZ R89, R96, UR10, -R8 ;  /* 0x0000000a60597c23 */ /* 0x000fc40008010808 */
        /* <DEDUP_REMOVED lines=35> */
[----:B------:R-:W-:-:S06]  /*14720*/  FFMA.FTZ R96, R99, UR10, -R8 ;  /* 0x0000000a63607c23 */ /* 0x000fcc0008010808 */
        /* <DEDUP_REMOVED lines=40> */
[--C-:B------:R-:W-:Y:S01]  /*149b0*/  FFMA.FTZ R101, R107, UR10, -R8.reuse ;  /* 0x0000000a6b657c23 */ /* 0x100fe20008010808 */
        /* <DEDUP_REMOVED lines=39> */
.L_x_7188:
        /* <DEDUP_REMOVED lines=123> */
.L_x_7171:
[----:B------:R-:W-:Y:S06]  /*153e0*/  BAR.ARV 0x8, 0x180 ;  /* 0x0206000000007b1d */ /* 0x000fec0000002000 */
[----:B------:R-:W-:Y:S05]  /*153f0*/  @!P0 BRA `(.L_x_7190) ;  /* 0x0000000000048947 */ /* 0x000fea0003800000 */
[----:B------:R-:W-:Y:S01]  /*15400*/  BPT.TRAP 0x1 ;  /* 0x000000040000795c */ /* 0x000fe20000300000 */
.L_x_7190:
[----:B------:R-:W-:Y:S01]  /*15410*/  ULEA UR9, UR52, UR45, 0x3 ;  /* 0x0000002d34097291 */ /* 0x000fe2000f8e183f */
[----:B------:R-:W-:-:S05]  /*15420*/  IMAD.U32 R0, RZ, RZ, UR46 ;  /* 0x0000002eff007e24 */ /* 0x000fca000f8e00ff */
[----:B------:R-:W-:-:S04]  /*15430*/  SHF.L.U32 R0, R0, 0x1f, RZ ;  /* 0x0000001f00007819 */ /* 0x000fc800000006ff */
[----:B------:R0:W1:Y:S01]  /*15440*/  SYNCS.PHASECHK.TRANS64.TRYWAIT P1, [UR9+0x28850], R0 ;  /* 0x02885000ff0075a7 */ /* 0x0000620008020149 */
[----:B------:R-:W-:Y:S05]  /*15450*/  @!P0 BRA `(.L_x_7191) ;  /* 0x0000000000048947 */ /* 0x000fea0003800000 */
[----:B------:R-:W-:Y:S01]  /*15460*/  BPT.TRAP 0x1 ;  /* 0x000000040000795c */ /* 0x000fe20000300000 */
.L_x_7191:
[----:B-1----:R-:W-:Y:S05]  /*15470*/  @P1 BRA `(.L_x_7192) ;  /* 0x0000000000081947 */ /* 0x002fea0003800000 */
[----:B------:R-:W1:Y:S02]  /*15480*/  SYNCS.PHASECHK.TRANS64.TRYWAIT P1, [UR9+0x28850], R0 ;  /* 0x02885000ff0075a7 */ /* 0x000e640008020149 */
[----:B-1----:R-:W-:Y:S05]  /*15490*/  @!P1 BRA `(.L_x_7193) ;  /* 0x000000b000a09947 */ /* 0x002fea0003800000 */
.L_x_7192:
        /* <DEDUP_REMOVED lines=15> */
[----:B------:R-:W-:Y:S01]  /*15590*/  QGMMA.64x128x32.F32.E4M3.E4M3 R120, R204, gdesc[UR4], R120, gsb0 ;  /* 0x01e00004cc787df3 */ /* 0x000fe20008000878 */
[----:B------:R-:W-:Y:S01]  /*155a0*/  UIADD3 UR6, UR8, 0x2, URZ ;  /* 0x0000000208067890 */ /* 0x000fe2000fffe03f */
[----:B------:R-:W-:Y:S01]  /*155b0*/  UMOV UR7, 0x80000020 ;  /* 0x8000002000077882 */ /* 0x000fe20000000000 */
[----:B------:R-:W-:Y:S02]  /*155c0*/  WARPGROUP.DEPBAR.LE gsb0, 0x0 ;  /* 0x00008000000079c5 */ /* 0x000fe40000010000 */
[----:B------:R-:W-:-:S07]  /*155d0*/  WARPGROUP.ARRIVE ;  /* 0x00000000000079c5 */ /* 0x000fce0000000000 */
[----:B------:R-:W-:Y:S01]  /*155e0*/  QGMMA.64x128x32.F32.E4M3.E4M3 R120, R200, gdesc[UR4], R120, gsb0 ;  /* 0x01e00004c8787df3 */ /* 0x000fe20008000878 */
[----:B------:R-:W-:Y:S01]  /*155f0*/  UIADD3 UR6, UR8, 0x200, URZ ;  /* 0x0000020008067890 */ /* 0x000fe2000fffe03f */
[----:B------:R-:W-:Y:S01]  /*15600*/  UMOV UR7, 0x80000020 ;  /* 0x8000002000077882 */ /* 0x000fe20000000000 */
[----:B------:R-:W-:Y:S02]  /*15610*/  WARPGROUP.DEPBAR.LE gsb0, 0x0 ;  /* 0x00008000000079c5 */ /* 0x000fe40000010000 */
[----:B------:R-:W-:-:S07]  /*15620*/  WARPGROUP.ARRIVE ;  /* 0x00000000000079c5 */ /* 0x000fce0000000000 */
[----:B------:R-:W-:Y:S01]  /*15630*/  QGMMA.64x128x32.F32.E4M3.E4M3 R120, R196, gdesc[UR4], R120, gsb0 ;  /* 0x01e00004c4787df3 */ /* 0x000fe20008000878 */
[----:B------:R-:W-:-:S04]  /*15640*/  @UP0 USHF.R.S32.HI UR6, URZ, 0x1f, UR49 ;  /* 0x0000001f3f060899 */ /* 0x000fc80008011431 */
[----:B------:R-:W-:-:S04]  /*15650*/  @UP0 UIMAD UR6, UR6, UR14, URZ ;  /* 0x0000000e060602a4 */ /* 0x000fc8000f8e023f */
[----:B------:R-:W-:-:S04]  /*15660*/  @UP0 UIMAD UR6, UR49, UR15, UR6 ;  /* 0x0000000f310602a4 */ /* 0x000fc8000f8e0206 */
[----:B------:R-:W-:-:S03]  /*15670*/  @UP0 UIADD3 UR5, UR5, UR6, URZ ;  /* 0x0000000605050290 */ /* 0x000fc6000fffe03f */
[----:B------:R-:W-:Y:S02]  /*15680*/  @UP0 ULDC.64 UR6, c[0x0][0x9d0] ;  /* 0x0002740000060ab9 */ /* 0x000fe40000000a00 */
[----:B------:R-:W-:-:S04]  /*15690*/  @UP0 UIMAD.WIDE.U32 UR4, UR36, UR6, UR4 ;  /* 0x00000006240402a5 */ /* 0x000fc8000f8e0004 */
[----:B------:R-:W-:Y:S02]  /*156a0*/  @UP0 ULEA UR6, UP1, UR4, UR12, 0x2 ;  /* 0x0000000c04060291 */ /* 0x000fe4000f82103f */
[----:B------:R-:W-:-:S04]  /*156b0*/  @UP0 UIMAD UR5, UR36, UR7, UR5 ;  /* 0x00000007240502a4 */ /* 0x000fc8000f8e0205 */
[----:B------:R-:W-:Y:S01]  /*156c0*/  IMAD.U32 R8, RZ, RZ, UR6 ;  /* 0x00000006ff087e24 */ /* 0x000fe2000f8e00ff */
[----:B------:R-:W-:Y:S02]  /*156d0*/  @UP0 ULEA.HI.X UR7, UR4, UR13, UR5, 0x2, UP1 ;  /* 0x0000000d04070291 */ /* 0x000fe400088f1405 */
[----:B------:R-:W-:-:S04]  /*156e0*/  UIADD3 UR6, UR8, 0x202, URZ ;  /* 0x0000020208067890 */ /* 0x000fc8000fffe03f */
[----:B------:R-:W-:Y:S01]  /*156f0*/  IMAD.U32 R9, RZ, RZ, UR7 ;  /* 0x00000007ff097e24 */ /* 0x000fe2000f8e00ff */
[----:B------:R-:W-:-:S04]  /*15700*/  UMOV UR7, 0x80000020 ;  /* 0x8000002000077882 */ /* 0x000fc80000000000 */
[----:B------:R2:W3:Y:S01]  /*15710*/  @P1 LDG.E R10, desc[UR50][R8.64] ;  /* 0x00000032080a1981 */ /* 0x0004e2000c1e1900 */
[----:B------:R-:W-:Y:S02]  /*15720*/  WARPGROUP.DEPBAR.LE gsb0, 0x0 ;  /* 0x00008000000079c5 */ /* 0x000fe40000010000 */
[----:B------:R-:W-:-:S06]  /*15730*/  WARPGROUP.ARRIVE ;  /* 0x00000000000079c5 */ /* 0x000fcc0000000000 */
[----:B------:R-:W-:Y:S01]  /*15740*/  QGMMA.64x128x32.F32.E4M3.E4M3 R120, R192, gdesc[UR4], R120, gsb0 ;  /* 0x01e00004c0787df3 */ /* 0x000fe20008000878 */
[----:B------:R-:W-:Y:S01]  /*15750*/  UIADD3 UR6, UR8, 0x400, URZ ;  /* 0x0000040008067890 */ /* 0x000fe2000fffe03f */
[----:B------:R-:W-:Y:S01]  /*15760*/  UMOV UR7, 0x80000020 ;  /* 0x8000002000077882 */ /* 0x000fe20000000000 */
[----:B------:R-:W-:Y:S01]  /*15770*/  UIADD3 UR8, UR8, 0x402, URZ ;  /* 0x0000040208087890 */ /* 0x000fe2000fffe03f */
[----:B01----:R-:W0:Y:S04]  /*15780*/  SHFL.BFLY PT, R0, R5, 0x2, 0x1f ;  /* 0x0c401f0005007f89 */ /* 0x003e2800000e0000 */
[----:B------:R-:W1:Y:S01]  /*15790*/  SHFL.BFLY PT, R11, R4, 0x2, 0x1f ;  /* 0x0c401f00040b7f89 */ /* 0x000e6200000e0000 */
[----:B------:R-:W-:Y:S02]  /*157a0*/  WARPGROUP.DEPBAR.LE gsb0, 0x0 ;  /* 0x00008000000079c5 */ /* 0x000fe40000010000 */
[----:B------:R-:W-:-:S06]  /*157b0*/  WARPGROUP.ARRIVE ;  /* 0x00000000000079c5 */ /* 0x000fcc0000000000 */
[----:B------:R-:W-:Y:S01]  /*157c0*/  QGMMA.64x128x32.F32.E4M3.E4M3 R120, R188, gdesc[UR4], R120, gsb0 ;  /* 0x01e00004bc787df3 */ /* 0x000fe20008000878 */
[----:B------:R-:W-:Y:S01]  /*157d0*/  UMOV UR6, UR8 ;  /* 0x0000000800067c82 */ /* 0x000fe20008000000 */
[----:B------:R-:W-:Y:S01]  /*157e0*/  UMOV UR7, 0x80000020 ;  /* 0x8000002000077882 */ /* 0x000fe20000000000 */
[----:B0-----:R-:W-:-:S01]  /*157f0*/  FADD.FTZ R0, R0, R5 ;  /* 0x0000000500007221 */ /* 0x001fc20000010000 */
[----:B-1----:R-:W-:-:S04]  /*15800*/  FADD.FTZ R11, R11, R4 ;  /* 0x000000040b0b7221 */ /* 0x002fc80000010000 */
[----:B------:R-:W0:Y:S04]  /*15810*/  SHFL.BFLY PT, R3, R0, 0x1, 0x1f ;  /* 0x0c201f0000037f89 */ /* 0x000e2800000e0000 */
[----:B--2---:R-:W1:Y:S01]  /*15820*/  SHFL.BFLY PT, R8, R11, 0x1, 0x1f ;  /* 0x0c201f000b087f89 */ /* 0x004e6200000e0000 */
        /* <DEDUP_REMOVED lines=16> */
[----:B------:R-:W2:Y:S01]  /*15930*/  @P1 MUFU.RCP R11, R14 ;  /* 0x0000000e000b1308 */ /* 0x000ea20000001000 */
        /* <DEDUP_REMOVED lines=10> */
[-C--:B---3--:R-:W-:Y:S01]  /*159e0*/  FMUL.FTZ R5, R5, R10.reuse ;  /* 0x0000000a05057220 */ /* 0x088fe20000410000 */
[----:B--2---:R-:W-:Y:S01]  /*159f0*/  FMUL.FTZ R11, R11, R10 ;  /* 0x0000000a0b0b7220 */ /* 0x004fe20000410000 */
[----:B------:R-:W-:-:S02]  /*15a00*/  WARPGROUP.DEPBAR.LE gsb0, 0x0 ;  /* 0x00008000000079c5 */ /* 0x000fc40000010000 */
[----:B------:R-:W-:Y:S05]  /*15a10*/  @!P0 BRA `(.L_x_7194) ;  /* 0x0000000000048947 */ /* 0x000fea0003800000 */
[----:B------:R-:W-:Y:S01]  /*15a20*/  BPT.TRAP 0x1 ;  /* 0x000000040000795c */ /* 0x000fe20000300000 */
.L_x_7194:
        /* <DEDUP_REMOVED lines=74> */
.L_x_7120:
        /* <DEDUP_REMOVED lines=9> */
[----:B------:R-:W-:Y:S02]  /*15f60*/  R2UR UR6, R38 ;  /* 0x00000000260672ca */ /* 0x000fe400000e0000 */
[----:B------:R-:W-:Y:S01]  /*15f70*/  R2UR UR49, R39 ;  /* 0x00000000273172ca */ /* 0x000fe200000e0000 */
[----:B------:R-:W-:Y:S06]  /*15f80*/  BAR.ARV 0x4, 0x180 ;  /* 0x0106000000007b1d */ /* 0x000fec0000002000 */
[----:B------:R-:W-:Y:S08]  /*15f90*/  @P0 BRA `(.L_x_7196) ;  /* 0x0000002c00b00947 */ /* 0x000ff00003800000 */
[----:B------:R-:W0:Y:S01]  /*15fa0*/  S2R R7, SR_TID.X ;  /* 0x0000000000077919 */ /* 0x000e220000002100 */
        /* <DEDUP_REMOVED lines=10> */
[----:B------:R-:W-:-:S03]  /*16050*/  UIMAD.WIDE UR8, UR37, 0x4, UR8 ;  /* 0x00000004250878a5 */ /* 0x000fc6000f8e0208 */
        /* <DEDUP_REMOVED lines=22> */
[----:B------:R-:W-:Y:S01]  /*161c0*/  SEL R39, R126, R127, P0 ;  /* 0x0000007f7e277207 */ /* 0x000fe20000000000 */
[----:B------:R-:W-:Y:S01]  /*161d0*/  IMAD.WIDE R8, R231, 0x2, R20 ;  /* 0x00000002e7087825 */ /* 0x000fe200078e0214 */
[----:B------:R-:W-:Y:S02]  /*161e0*/  SEL R28, R137, R28, P0 ;  /* 0x0000001c891c7207 */ /* 0x000fe40000000000 */
[----:B------:R-:W-:Y:S02]  /*161f0*/  SEL R126, R127, R126, P0 ;  /* 0x0000007e7f7e7207 */ /* 0x000fe40000000000 */
[----:B------:R-:W-:-:S02]  /*16200*/  IADD3 R95, P6, R8, 0x20, RZ ;  /* 0x00000020085f7810 */ /* 0x000fc40007fde0ff */
[C---:B------:R-:W-:Y:S02]  /*16210*/  IADD3 R111, P2, R8.reuse, 0x60, RZ ;  /* 0x00000060086f7810 */ /* 0x040fe40007f5e0ff */
[----:B------:R-:W-:Y:S01]  /*16220*/  LOP3.LUT R4, R95, 0x380, RZ, 0xc0, !PT ;  /* 0x000003805f047812 */ /* 0x000fe200078ec0ff */
[--C-:B------:R-:W-:Y:S01]  /*16230*/  IMAD.X R99, RZ, RZ, R9.reuse, P6 ;  /* 0x000000ffff637224 */ /* 0x100fe200030e0609 */
[----:B------:R-:W-:Y:S01]  /*16240*/  IADD3 R113, P3, R8, 0x4000, RZ ;  /* 0x0000400008717810 */ /* 0x000fe20007f7e0ff */
[--C-:B------:R-:W-:Y:S01]  /*16250*/  IMAD.X R13, RZ, RZ, R9.reuse, P2 ;  /* 0x000000ffff0d7224 */ /* 0x100fe200010e0609 */
[----:B------:R-:W-:Y:S02]  /*16260*/  SHF.R.U64 R4, R4, 0x3, RZ ;  /* 0x0000000304047819 */ /* 0x000fe400000012ff */
[C---:B------:R-:W-:Y:S01]  /*16270*/  IADD3 R119, P6, R8.reuse, 0x4060, RZ ;  /* 0x0000406008777810 */ /* 0x040fe20007fde0ff */
[----:B------:R-:W-:Y:S01]  /*16280*/  IMAD.X R11, RZ, RZ, R9, P3 ;  /* 0x000000ffff0b7224 */ /* 0x000fe200018e0609 */
[----:B------:R-:W-:-:S02]  /*16290*/  LOP3.LUT R5, R8, 0x380, RZ, 0xc0, !PT ;  /* 0x0000038008057812 */ /* 0x000fc400078ec0ff */
[----:B------:R-:W-:Y:S02]  /*162a0*/  LOP3.LUT R10, R111, 0x380, RZ, 0xc0, !PT ;  /* 0x000003806f0a7812 */ /* 0x000fe400078ec0ff */
[----:B------:R-:W-:Y:S02]  /*162b0*/  LOP3.LUT R98, R4, R95, RZ, 0x3c, !PT ;  /* 0x0000005f04627212 */ /* 0x000fe400078e3cff */
[----:B------:R-:W-:Y:S02]  /*162c0*/  IADD3 R97, P1, R8, 0x40, RZ ;  /* 0x0000004008617810 */ /* 0x000fe40007f3e0ff */
[----:B------:R-:W-:Y:S02]  /*162d0*/  LOP3.LUT R4, R113, 0x380, RZ, 0xc0, !PT ;  /* 0x0000038071047812 */ /* 0x000fe400078ec0ff */
[----:B------:R-:W-:Y:S01]  /*162e0*/  LOP3.LUT R40, R119, 0x380, RZ, 0xc0, !PT ;  /* 0x0000038077287812 */ /* 0x000fe200078ec0ff */
[----:B------:R-:W-:Y:S01]  /*162f0*/  IMAD.X R15, RZ, RZ, R9, P1 ;  /* 0x000000ffff0f7224 */ /* 0x000fe200008e0609 */
[----:B------:R-:W-:-:S02]  /*16300*/  SHF.R.U64 R5, R5, 0x3, RZ ;  /* 0x0000000305057819 */ /* 0x000fc400000012ff */
[----:B------:R-:W-:Y:S02]  /*16310*/  SHF.R.U64 R10, R10, 0x3, RZ ;  /* 0x000000030a0a7819 */ /* 0x000fe400000012ff */
[----:B------:R-:W-:Y:S02]  /*16320*/  LOP3.LUT R6, R97, 0x380, RZ, 0xc0, !PT ;  /* 0x0000038061067812 */ /* 0x000fe400078ec0ff */
[----:B------:R-:W-:Y:S02]  /*16330*/  SHF.R.U64 R4, R4, 0x3, RZ ;  /* 0x0000000304047819 */ /* 0x000fe400000012ff */
[----:B------:R-:W-:Y:S02]  /*16340*/  SHF.R.U64 R40, R40, 0x3, RZ ;  /* 0x0000000328287819 */ /* 0x000fe400000012ff */
[C---:B------:R-:W-:Y:S02]  /*16350*/  IADD3 R115, P4, R8.reuse, 0x4020, RZ ;  /* 0x0000402008737810 */ /* 0x040fe40007f9e0ff */
[----:B------:R-:W-:-:S02]  /*16360*/  IADD3 R117, P5, R8, 0x4040, RZ ;  /* 0x0000404008757810 */ /* 0x000fc40007fbe0ff */
[----:B------:R-:W-:Y:S01]  /*16370*/  LOP3.LUT R8, R5, R8, RZ, 0x3c, !PT ;  /* 0x0000000805087212 */ /* 0x000fe200078e3cff */
[--C-:B------:R-:W-:Y:S01]  /*16380*/  IMAD.X R5, RZ, RZ, R9.reuse, P6 ;  /* 0x000000ffff057224 */ /* 0x100fe200030e0609 */
[----:B------:R-:W-:Y:S01]  /*16390*/  LOP3.LUT R12, R10, R111, RZ, 0x3c, !PT ;  /* 0x0000006f0a0c7212 */ /* 0x000fe200078e3cff */
[--C-:B------:R-:W-:Y:S01]  /*163a0*/  IMAD.X R93, RZ, RZ, R9.reuse, P4 ;  /* 0x000000ffff5d7224 */ /* 0x100fe200020e0609 */
[----:B------:R-:W-:Y:S01]  /*163b0*/  SHF.R.U64 R6, R6, 0x3, RZ ;  /* 0x0000000306067819 */ /* 0x000fe200000012ff */
[----:B------:R-:W-:Y:S01]  /*163c0*/  IMAD.X R7, RZ, RZ, R9, P5 ;  /* 0x000000ffff077224 */ /* 0x000fe200028e0609 */
[----:B------:R-:W-:Y:S02]  /*163d0*/  LOP3.LUT R10, R4, R113, RZ, 0x3c, !PT ;  /* 0x00000071040a7212 */ /* 0x000fe400078e3cff */
[----:B------:R-:W-:Y:S02]  /*163e0*/  LOP3.LUT R4, R40, R119, RZ, 0x3c, !PT ;  /* 0x0000007728047212 */ /* 0x000fe400078e3cff */
[----:B------:R-:W-:-:S02]  /*163f0*/  LOP3.LUT R14, R6, R97, RZ, 0x3c, !PT ;  /* 0x00000061060e7212 */ /* 0x000fc400078e3cff */
[----:B------:R-:W-:Y:S02]  /*16400*/  LOP3.LUT R6, R115, 0x380, RZ, 0xc0, !PT ;  /* 0x0000038073067812 */ /* 0x000fe400078ec0ff */
[----:B------:R-:W-:Y:S02]  /*16410*/  MOV R94, R4 ;  /* 0x00000004005e7202 */ /* 0x000fe40000000f00 */
        /* <DEDUP_REMOVED lines=17> */
[----:B------:R-:W-:Y:S02]  /*16530*/  SHF.R.U64 R6, R6, 0x3, RZ ;  /* 0x0000000306067819 */ /* 0x000fe400000012ff */
[----:B------:R-:W-:Y:S02]  /*16540*/  SEL R146, R147, R146, P0 ;  /* 0x0000009293927207 */ /* 0x000fe40000000000 */
[----:B------:R-:W-:Y:S02]  /*16550*/  SEL R150, R151, R150, P0 ;  /* 0x0000009697967207 */ /* 0x000fe40000000000 */
[----:B------:R-:W-:Y:S02]  /*16560*/  SEL R55, R154, R155, P0 ;  /* 0x0000009b9a377207 */ /* 0x000fe40000000000 */
[----:B------:R-:W-:-:S02]  /*16570*/  SEL R57, R158, R159, P0 ;  /* 0x0000009f9e397207 */ /* 0x000fc40000000000 */
[----:B------:R-:W-:Y:S02]  /*16580*/  SHF.R.U64 R18, R18, 0x3, RZ ;  /* 0x0000000312127819 */ /* 0x000fe400000012ff */
[----:B------:R-:W-:Y:S02]  /*16590*/  SEL R154, R155, R154, P0 ;  /* 0x0000009a9b9a7207 */ /* 0x000fe40000000000 */
[----:B------:R-:W-:Y:S02]  /*165a0*/  SEL R158, R159, R158, P0 ;  /* 0x0000009e9f9e7207 */ /* 0x000fe40000000000 */
[----:B------:R-:W-:Y:S02]  /*165b0*/  SEL R162, R163, R162, P0 ;  /* 0x000000a2a3a27207 */ /* 0x000fe40000000000 */
[----:B------:R-:W-:Y:S02]  /*165c0*/  SEL R75, R168, R169, P0 ;  /* 0x000000a9a84b7207 */ /* 0x000fe40000000000 */
[----:B------:R-:W-:-:S02]  /*165d0*/  SEL R36, R169, R168, P0 ;  /* 0x000000a8a9247207 */ /* 0x000fc40000000000 */
[----:B------:R-:W-:Y:S02]  /*165e0*/  LOP3.LUT R92, R6, R115, RZ, 0x3c, !PT ;  /* 0x00000073065c7212 */ /* 0x000fe400078e3cff */
[----:B------:R-:W-:Y:S02]  /*165f0*/  SEL R77, R172, R173, P0 ;  /* 0x000000adac4d7207 */ /* 0x000fe40000000000 */
[----:B------:R-:W-:Y:S02]  /*16600*/  SEL R166, R167, R166, P0 ;  /* 0x000000a6a7a67207 */ /* 0x000fe40000000000 */
[----:B------:R-:W-:Y:S02]  /*16610*/  LOP3.LUT R6, R18, R117, RZ, 0x3c, !PT ;  /* 0x0000007512067212 */ /* 0x000fe400078e3cff */
        /* <DEDUP_REMOVED lines=8> */
[----:B------:R-:W-:Y:S02]  /*166a0*/  MOV R98, R98 ;  /* 0x0000006200627202 */ /* 0x000fe40000000f00 */
[----:B------:R-:W-:Y:S02]  /*166b0*/  SEL R34, R149, R34, P0 ;  /* 0x0000002295227207 */ /* 0x000fe40000000000 */
[----:B------:R-:W-:Y:S02]  /*166c0*/  SEL R37, R177, R176, P0 ;  /* 0x000000b0b1257207 */ /* 0x000fe40000000000 */
[----:B------:R-:W-:Y:S02]  /*166d0*/  SEL R67, R180, R181, P0 ;  /* 0x000000b5b4437207 */ /* 0x000fe40000000000 */
[----:B------:R-:W-:Y:S02]  /*166e0*/  SEL R81, R164, R165, P0 ;  /* 0x000000a5a4517207 */ /* 0x000fe40000000000 */
[----:B------:R-:W-:-:S02]  /*166f0*/  MOV R96, R12 ;  /* 0x0000000c00607202 */ /* 0x000fc40000000f00 */
[----:B------:R-:W-:Y:S02]  /*16700*/  MOV R92, R92 ;  /* 0x0000005c005c7202 */ /* 0x000fe40000000f00 */
[----:B------:R-:W-:Y:S02]  /*16710*/  SEL R38, R165, R164, P0 ;  /* 0x000000a4a5267207 */ /* 0x000fe40000000000 */
[----:B------:R-:W-:Y:S02]  /*16720*/  SEL R180, R181, R180, P0 ;  /* 0x000000b4b5b47207 */ /* 0x000fe40000000000 */
[----:B------:R-:W-:Y:S02]  /*16730*/  MOV R97, R8 ;  /* 0x0000000800617202 */ /* 0x000fe40000000f00 */
[----:B------:R-:W-:Y:S02]  /*16740*/  MOV R93, R6 ;  /* 0x00000006005d7202 */ /* 0x000fe40000000f00 */
[----:B------:R-:W-:-:S02]  /*16750*/  MOV R18, R10 ;  /* 0x0000000a00127202 */ /* 0x000fc40000000f00 */
[----:B------:R-:W-:Y:S02]  /*16760*/  SEL R170, R171, R170, P0 ;  /* 0x000000aaabaa7207 */ /* 0x000fe40000000000 */
[----:B------:R-:W-:Y:S02]  /*16770*/  MOV R95, R14 ;  /* 0x0000000e005f7202 */ /* 0x000fe40000000f00 */
        /* <DEDUP_REMOVED lines=37> */
[----:B------:R0:W-:Y:S04]  /*169d0*/  SHFL.IDX PT, R63, R36, R5, 0x1c1f ;  /* 0x001c1f05243f7589 */ /* 0x0001e800000e0000 */
[----:B------:R-:W-:Y:S04]  /*169e0*/  SHFL.IDX PT, R4, R109, R24, 0x1c1f ;  /* 0x001c1f186d047589 */ /* 0x000fe800000e0000 */
[----:B------:R-:W3:Y:S01]  /*169f0*/  SHFL.IDX PT, R86, R91, R24, 0x1c1f ;  /* 0x001c1f185b567589 */ /* 0x000ee200000e0000 */
[----:B0-----:R-:W-:-:S03]  /*16a00*/  SEL R36, R43, R28, P0 ;  /* 0x0000001c2b247207 */ /* 0x001fc60000000000 */
[----:B------:R-:W-:Y:S01]  /*16a10*/  SHFL.IDX PT, R12, R85, R24, 0x1c1f ;  /* 0x001c1f18550c7589 */ /* 0x000fe200000e0000 */
[----:B-1----:R-:W-:Y:S02]  /*16a20*/  SEL R78, R82, R83, P0 ;  /* 0x00000053524e7207 */ /* 0x002fe40000000000 */
[----:B------:R-:W-:Y:S01]  /*16a30*/  SEL R82, R83, R82, P0 ;  /* 0x0000005253527207 */ /* 0x000fe20000000000 */
[----:B------:R-:W0:Y:S04]  /*16a40*/  SHFL.IDX PT, R27, R27, R5, 0x1c1f ;  /* 0x001c1f051b1b7589 */ /* 0x000e2800000e0000 */
[----:B------:R-:W-:Y:S01]  /*16a50*/  SHFL.IDX PT, R61, R166, R5, 0x1c1f ;  /* 0x001c1f05a63d7589 */ /* 0x000fe200000e0000 */
[----:B--2---:R-:W-:Y:S02]  /*16a60*/  SEL R76, R74, R25, P0 ;  /* 0x000000194a4c7207 */ /* 0x004fe40000000000 */
[----:B------:R-:W-:Y:S01]  /*16a70*/  SEL R74, R25, R74, P0 ;  /* 0x0000004a194a7207 */ /* 0x000fe20000000000 */
[----:B------:R-:W-:Y:S04]  /*16a80*/  SHFL.IDX PT, R6, R105, R24, 0x1c1f ;  /* 0x001c1f1869067589 */ /* 0x000fe800000e0000 */
[----:B------:R-:W-:Y:S04]  /*16a90*/  SHFL.IDX PT, R8, R101, R24, 0x1c1f ;  /* 0x001c1f1865087589 */ /* 0x000fe800000e0000 */
[----:B------:R1:W-:Y:S01]  /*16aa0*/  SHFL.IDX PT, R56, R77, R24, 0x1c1f ;  /* 0x001c1f184d387589 */ /* 0x0003e200000e0000 */
[----:B---3--:R-:W-:-:S02]  /*16ab0*/  SEL R80, R86, R87, P0 ;  /* 0x0000005756507207 */ /* 0x008fc40000000000 */
[----:B------:R-:W-:Y:S01]  /*16ac0*/  SEL R86, R87, R86, P0 ;  /* 0x0000005657567207 */ /* 0x000fe20000000000 */
[----:B------:R-:W2:Y:S04]  /*16ad0*/  SHFL.IDX PT, R7, R29, R5, 0x1c1f ;  /* 0x001c1f051d077589 */ /* 0x000ea800000e0000 */
[----:B------:R-:W3:Y:S01]  /*16ae0*/  SHFL.IDX PT, R85, R30, R5, 0x1c1f ;  /* 0x001c1f051e557589 */ /* 0x000ee200000e0000 */
[----:B0-----:R-:W-:Y:S02]  /*16af0*/  SEL R75, R27, R4, P0 ;  /* 0x000000041b4b7207 */ /* 0x001fe40000000000 */
[----:B-1----:R-:W-:Y:S01]  /*16b00*/  SEL R77, R4, R27, P0 ;  /* 0x0000001b044d7207 */ /* 0x002fe20000000000 */
[----:B------:R-:W-:Y:S03]  /*16b10*/  SHFL.IDX PT, R57, R172, R5, 0x1c1f ;  /* 0x001c1f05ac397589 */ /* 0x000fe600000e0000 */
[----:B------:R-:W-:Y:S01]  /*16b20*/  F2FP.BF16.F32.PACK_AB R4, R77, R76 ;  /* 0x0000004c4d04723e */ /* 0x000fe200000010ff */
[----:B------:R-:W-:Y:S04]  /*16b30*/  SHFL.IDX PT, R66, R73, R24, 0x1c1f ;  /* 0x001c1f1849427589 */ /* 0x000fe800000e0000 */
[----:B------:R0:W1:Y:S04]  /*16b40*/  SHFL.IDX PT, R9, R32, R5, 0x1c1f ;  /* 0x001c1f0520097589 */ /* 0x00006800000e0000 */
[----:B------:R-:W4:Y:S04]  /*16b50*/  SHFL.IDX PT, R71, R182, R5, 0x1c1f ;  /* 0x001c1f05b6477589 */ /* 0x000f2800000e0000 */
[----:B------:R-:W-:Y:S01]  /*16b60*/  SHFL.IDX PT, R101, R174, R5, 0x1c1f ;  /* 0x001c1f05ae657589 */ /* 0x000fe200000e0000 */
[----:B--2---:R-:W-:-:S02]  /*16b70*/  SEL R83, R7, R6, P0 ;  /* 0x0000000607537207 */ /* 0x004fc40000000000 */
[----:B0-----:R-:W-:Y:S01]  /*16b80*/  SEL R32, R40, R41, P0 ;  /* 0x0000002928207207 */ /* 0x001fe20000000000 */
[----:B------:R-:W-:Y:S01]  /*16b90*/  SHFL.IDX PT, R10, R89, R24, 0x1c1f ;  /* 0x001c1f18590a7589 */ /* 0x000fe200000e0000 */
[----:B---3--:R-:W-:Y:S02]  /*16ba0*/  SEL R88, R84, R85, P0 ;  /* 0x0000005554587207 */ /* 0x008fe40000000000 */
[----:B------:R-:W-:Y:S01]  /*16bb0*/  SEL R84, R85, R84, P0 ;  /* 0x0000005455547207 */ /* 0x000fe20000000000 */
[----:B------:R0:W-:Y:S04]  /*16bc0*/  SHFL.IDX PT, R68, R79, R24, 0x1c1f ;  /* 0x001c1f184f447589 */ /* 0x0001e800000e0000 */
[----:B------:R2:W3:Y:S04]  /*16bd0*/  SHFL.IDX PT, R11, R34, R5, 0x1c1f ;  /* 0x001c1f05220b7589 */ /* 0x0004e800000e0000 */
[----:B------:R2:W3:Y:S01]  /*16be0*/  SHFL.IDX PT, R73, R31, R5, 0x1c1f ;  /* 0x001c1f051f497589 */ /* 0x0004e200000e0000 */
[----:B-1----:R-:W-:-:S02]  /*16bf0*/  SEL R87, R9, R8, P0 ;  /* 0x0000000809577207 */ /* 0x002fc40000000000 */
[----:B0-----:R-:W-:Y:S01]  /*16c00*/  SEL R79, R6, R7, P0 ;  /* 0x00000007064f7207 */ /* 0x001fe20000000000 */
[----:B------:R0:W1:Y:S01]  /*16c10*/  SHFL.IDX PT, R69, R33, R5, 0x1c1f ;  /* 0x001c1f0521457589 */ /* 0x00006200000e0000 */
[----:B----4-:R-:W-:Y:S02]  /*16c20*/  SEL R29, R70, R71, P0 ;  /* 0x00000047461d7207 */ /* 0x010fe40000000000 */
[----:B--2---:R-:W-:Y:S01]  /*16c30*/  SEL R34, R41, R40, P0 ;  /* 0x0000002829227207 */ /* 0x004fe20000000000 */
[----:B------:R2:W4:Y:S01]  /*16c40*/  SHFL.IDX PT, R65, R37, R5, 0x1c1f ;  /* 0x001c1f0525417589 */ /* 0x00052200000e0000 */
[----:B------:R-:W-:Y:S02]  /*16c50*/  SEL R40, R46, R49, P0 ;  /* 0x000000312e287207 */ /* 0x000fe40000000000 */
[----:B------:R-:W-:Y:S01]  /*16c60*/  SEL R41, R44, R47, P0 ;  /* 0x0000002f2c297207 */ /* 0x000fe20000000000 */
[----:B------:R3:W-:Y:S01]  /*16c70*/  SHFL.IDX PT, R14, R81, R24, 0x1c1f ;  /* 0x001c1f18510e7589 */ /* 0x0007e200000e0000 */
[----:B------:R-:W-:-:S02]  /*16c80*/  SEL R31, R71, R70, P0 ;  /* 0x00000046471f7207 */ /* 0x000fc40000000000 */
[----:B0-----:R-:W-:Y:S01]  /*16c90*/  SEL R33, R39, R26, P0 ;  /* 0x0000001a27217207 */ /* 0x001fe20000000000 */
[----:B------:R-:W-:Y:S01]  /*16ca0*/  SHFL.IDX PT, R67, R67, R24, 0x1c1f ;  /* 0x001c1f1843437589 */ /* 0x000fe200000e0000 */
[----:B------:R-:W-:Y:S02]  /*16cb0*/  F2FP.BF16.F32.PACK_AB R6, R75, R74 ;  /* 0x0000004a4b06723e */ /* 0x000fe400000010ff */
[----:B--2---:R-:W-:Y:S01]  /*16cc0*/  SEL R37, R42, R45, P0 ;  /* 0x0000002d2a257207 */ /* 0x004fe20000000000 */
[----:B------:R0:W2:Y:S01]  /*16cd0*/  SHFL.IDX PT, R13, R35, R5, 0x1c1f ;  /* 0x001c1f05230d7589 */ /* 0x0000a200000e0000 */
[----:B---3--:R-:W-:Y:S02]  /*16ce0*/  SEL R89, R10, R11, P0 ;  /* 0x0000000b0a597207 */ /* 0x008fe40000000000 */
[----:B------:R-:W-:Y:S01]  /*16cf0*/  SEL R81, R8, R9, P0 ;  /* 0x0000000908517207 */ /* 0x000fe20000000000 */
[----:B------:R3:W2:Y:S01]  /*16d00*/  SHFL.IDX PT, R15, R38, R5, 0x1c1f ;  /* 0x001c1f05260f7589 */ /* 0x0006a200000e0000 */
[----:B------:R-:W-:-:S02]  /*16d10*/  SEL R85, R11, R10, P0 ;  /* 0x0000000a0b557207 */ /* 0x000fc40000000000 */
[----:B------:R-:W-:Y:S01]  /*16d20*/  SEL R90, R72, R73, P0 ;  /* 0x00000049485a7207 */ /* 0x000fe20000000000 */
[----:B------:R-:W2:Y:S01]  /*16d30*/  SHFL.IDX PT, R24, R180, R5, 0x1c1f ;  /* 0x001c1f05b4187589 */ /* 0x000ea200000e0000 */
[----:B-1----:R-:W-:Y:S02]  /*16d40*/  SEL R70, R68, R69, P0 ;  /* 0x0000004544467207 */ /* 0x002fe40000000000 */
[----:B0-----:R-:W-:Y:S01]  /*16d50*/  SEL R35, R26, R39, P0 ;  /* 0x000000271a237207 */ /* 0x001fe20000000000 */
[----:B------:R-:W0:Y:S01]  /*16d60*/  SHFL.IDX PT, R103, R170, R5, 0x1c1f ;  /* 0x001c1f05aa677589 */ /* 0x000e2200000e0000 */
[----:B------:R-:W-:Y:S02]  /*16d70*/  SEL R39, R45, R42, P0 ;  /* 0x0000002a2d277207 */ /* 0x000fe40000000000 */
[----:B---3--:R-:W-:Y:S01]  /*16d80*/  SEL R38, R28, R43, P0 ;  /* 0x0000002b1c267207 */ /* 0x008fe20000000000 */
[----:B------:R1:W3:Y:S01]  /*16d90*/  SHFL.IDX PT, R105, R178, R5, 0x1c1f ;  /* 0x001c1f05b2697589 */ /* 0x0002e200000e0000 */
        /* <DEDUP_REMOVED lines=20> */
[----:B----4-:R-:W-:Y:S02]  /*16ee0*/  SEL R64, R66, R65, P0 ;  /* 0x0000004142407207 */ /* 0x010fe40000000000 */
[----:B------:R-:W-:Y:S02]  /*16ef0*/  SEL R72, R73, R72, P0 ;  /* 0x0000004849487207 */ /* 0x000fe40000000000 */
[----:B------:R-:W-:Y:S02]  /*16f00*/  SEL R68, R69, R68, P0 ;  /* 0x0000004445447207 */ /* 0x000fe40000000000 */
[----:B------:R-:W-:Y:S02]  /*16f10*/  SEL R66, R65, R66, P0 ;  /* 0x0000004241427207 */ /* 0x000fe40000000000 */
[----:B-1----:R-:W-:-:S02]  /*16f20*/  F2FP.BF16.F32.PACK_AB R5, R33, R32 ;  /* 0x000000202105723e */ /* 0x002fc400000010ff */
[----:B------:R-:W-:Y:S02]  /*16f30*/  F2FP.BF16.F32.PACK_AB R7, R35, R34 ;  /* 0x000000222307723e */ /* 0x000fe400000010ff */
[----:B--2---:R-:W-:Y:S02]  /*16f40*/  SEL R91, R12, R13, P0 ;  /* 0x0000000d0c5b7207 */ /* 0x004fe40000000000 */
[----:B------:R-:W-:Y:S01]  /*16f50*/  SEL R73, R13, R12, P0 ;  /* 0x0000000c0d497207 */ /* 0x000fe20000000000 */
[----:B------:R1:W-:Y:S01]  /*16f60*/  STSM.16.M88.4 [R97], R4 ;  /* 0x0000000461007844 */ /* 0x0003e20000000200 */
[----:B------:R-:W-:Y:S02]  /*16f70*/  SEL R71, R14, R15, P0 ;  /* 0x0000000f0e477207 */ /* 0x000fe40000000000 */
[----:B------:R-:W-:Y:S02]  /*16f80*/  SEL R69, R15, R14, P0 ;  /* 0x0000000e0f457207 */ /* 0x000fe40000000000 */
[----:B------:R-:W-:-:S02]  /*16f90*/  SEL R65, R67, R24, P0 ;  /* 0x0000001843417207 */ /* 0x000fc40000000000 */
[----:B------:R-:W-:Y:S02]  /*16fa0*/  F2FP.BF16.F32.PACK_AB R8, R79, R78 ;  /* 0x0000004e4f08723e */ /* 0x000fe400000010ff */
[----:B------:R-:W-:Y:S02]  /*16fb0*/  F2FP.BF16.F32.PACK_AB R9, R37, R36 ;  /* 0x000000242509723e */ /* 0x000fe400000010ff */
[----:B------:R-:W-:Y:S02]  /*16fc0*/  F2FP.BF16.F32.PACK_AB R10, R83, R82 ;  /* 0x00000052530a723e */ /* 0x000fe400000010ff */
[----:B------:R-:W-:Y:S02]  /*16fd0*/  F2FP.BF16.F32.PACK_AB R11, R39, R38 ;  /* 0x00000026270b723e */ /* 0x000fe400000010ff */
[----:B------:R-:W-:Y:S01]  /*16fe0*/  SEL R67, R24, R67, P0 ;  /* 0x0000004318437207 */ /* 0x000fe20000000000 */
[----:B-1----:R-:W-:Y:S01]  /*16ff0*/  IMAD.U32 R97, RZ, RZ, UR9 ;  /* 0x00000009ff617e24 */ /* 0x002fe2000f8e00ff */
[----:B------:R-:W-:Y:S01]  /*17000*/  F2FP.BF16.F32.PACK_AB R12, R81, R80 ;  /* 0x00000050510c723e */ /* 0x000fe200000010ff */
[----:B------:R1:W-:Y:S01]  /*17010*/  STSM.16.M88.4 [R98], R8 ;  /* 0x0000000862007844 */ /* 0x0003e20000000200 */
[----:B------:R-:W-:-:S02]  /*17020*/  F2FP.BF16.F32.PACK_AB R13, R41, R40 ;  /* 0x00000028290d723e */ /* 0x000fc400000010ff */
[----:B------:R-:W-:Y:S02]  /*17030*/  F2FP.BF16.F32.PACK_AB R14, R87, R86 ;  /* 0x00000056570e723e */ /* 0x000fe400000010ff */
[----:B------:R-:W-:Y:S02]  /*17040*/  F2FP.BF16.F32.PACK_AB R15, R43, R42 ;  /* 0x0000002a2b0f723e */ /* 0x000fe400000010ff */
[----:B------:R-:W-:Y:S02]  /*17050*/  F2FP.BF16.F32.PACK_AB R24, R89, R88 ;  /* 0x000000585918723e */ /* 0x000fe400000010ff */
[----:B------:R-:W-:Y:S01]  /*17060*/  F2FP.BF16.F32.PACK_AB R25, R45, R44 ;  /* 0x0000002c2d19723e */ /* 0x000fe200000010ff */
[----:B------:R-:W-:Y:S01]  /*17070*/  STSM.16.M88.4 [R95], R12 ;  /* 0x0000000c5f007844 */ /* 0x000fe20000000200 */
[----:B------:R-:W-:Y:S02]  /*17080*/  F2FP.BF16.F32.PACK_AB R26, R85, R84 ;  /* 0x00000054551a723e */ /* 0x000fe400000010ff */
[----:B------:R-:W-:-:S02]  /*17090*/  F2FP.BF16.F32.PACK_AB R27, R47, R46 ;  /* 0x0000002e2f1b723e */ /* 0x000fc400000010ff */
[----:B0-----:R-:W-:Y:S01]  /*170a0*/  SEL R56, R100, R103, P0 ;  /* 0x0000006764387207 */ /* 0x001fe20000000000 */
[----:B-1----:R-:W0:Y:S01]  /*170b0*/  LDC.64 R98, c[0x0][0xc08] ;  /* 0x00030200ff627b82 */ /* 0x002e220000000a00 */
[----:B------:R-:W-:Y:S01]  /*170c0*/  SEL R58, R103, R100, P0 ;  /* 0x00000064673a7207 */ /* 0x000fe20000000000 */
[----:B------:R1:W-:Y:S01]  /*170d0*/  STSM.16.M88.4 [R96], R24 ;  /* 0x0000001860007844 */ /* 0x0003e20000000200 */
[----:B---3--:R-:W-:Y:S02]  /*170e0*/  SEL R28, R102, R105, P0 ;  /* 0x00000069661c7207 */ /* 0x008fe40000000000 */
[----:B------:R-:W-:Y:S02]  /*170f0*/  SEL R30, R105, R102, P0 ;  /* 0x00000066691e7207 */ /* 0x000fe40000000000 */
[----:B------:R-:W-:Y:S02]  /*17100*/  F2FP.BF16.F32.PACK_AB R4, R91, R90 ;  /* 0x0000005a5b04723e */ /* 0x000fe400000010ff */
[----:B------:R-:W-:-:S02]  /*17110*/  F2FP.BF16.F32.PACK_AB R5, R49, R48 ;  /* 0x000000303105723e */ /* 0x000fc400000010ff */
[----:B------:R-:W-:Y:S02]  /*17120*/  F2FP.BF16.F32.PACK_AB R6, R73, R72 ;  /* 0x000000484906723e */ /* 0x000fe400000010ff */
[----:B------:R-:W-:Y:S02]  /*17130*/  F2FP.BF16.F32.PACK_AB R7, R51, R50 ;  /* 0x000000323307723e */ /* 0x000fe400000010ff */
[----:B------:R-:W-:Y:S02]  /*17140*/  F2FP.BF16.F32.PACK_AB R8, R71, R70 ;  /* 0x000000464708723e */ /* 0x000fe400000010ff */
[----:B------:R-:W-:Y:S01]  /*17150*/  F2FP.BF16.F32.PACK_AB R9, R53, R52 ;  /* 0x000000343509723e */ /* 0x000fe200000010ff */
[----:B------:R-:W-:Y:S01]  /*17160*/  STSM.16.M88.4 [R18], R4 ;  /* 0x0000000412007844 */ /* 0x000fe20000000200 */
[----:B------:R-:W-:Y:S01]  /*17170*/  F2FP.BF16.F32.PACK_AB R10, R69, R68 ;  /* 0x00000044450a723e */ /* 0x000fe200000010ff */
[----:B-1----:R-:W-:Y:S01]  /*17180*/  IMAD.U32 R96, RZ, RZ, UR8 ;  /* 0x00000008ff607e24 */ /* 0x002fe2000f8e00ff */
[----:B------:R-:W-:-:S02]  /*17190*/  F2FP.BF16.F32.PACK_AB R11, R55, R54 ;  /* 0x00000036370b723e */ /* 0x000fc400000010ff */
[----:B------:R-:W-:Y:S02]  /*171a0*/  F2FP.BF16.F32.PACK_AB R12, R61, R60 ;  /* 0x0000003c3d0c723e */ /* 0x000fe400000010ff */
        /* <DEDUP_REMOVED lines=9> */
[----:B------:R-:W-:-:S03]  /*17240*/  ISETP.NE.U32.AND P0, PT, RZ, UR10, PT ;  /* 0x0000000aff007c0c */ /* 0x000fc6000bf05070 */
[----:B------:R2:W-:Y:S01]  /*17250*/  STSM.16.M88.4 [R94], R24 ;  /* 0x000000185e007844 */ /* 0x0005e20000000200 */
[----:B------:R-:W-:Y:S01]  /*17260*/  ISETP.NE.AND.EX P0, PT, RZ, UR11, PT, P0 ;  /* 0x0000000bff007c0c */ /* 0x000fe2000bf05300 */
[----:B------:R-:W-:Y:S08]  /*17270*/  BAR.SYNC.DEFER_BLOCKING 0x1, 0x100 ;  /* 0x0044000000007b1d */ /* 0x000ff00000010000 */
[----:B-1----:R-:W1:Y:S04]  /*17280*/  LDC R93, c[0x0][0xbe8] ;  /* 0x0002fa00ff5d7b82 */ /* 0x002e680000000800 */
[----:B------:R-:W3:Y:S01]  /*17290*/  @P0 LDG.E R95, desc[UR50][R96.64] ;  /* 0x00000032605f0981 */ /* 0x000ee2000c1e1900 */
[----:B0-----:R-:W-:-:S02]  /*172a0*/  ISETP.NE.U32.AND P1, PT, R98, RZ, PT ;  /* 0x000000ff6200720c */ /* 0x001fc40003f25070 */
[----:B------:R-:W-:-:S11]  /*172b0*/  R2UR UR4, R99 ;  /* 0x00000000630472ca */ /* 0x000fd600000e0000 */
[----:B------:R-:W-:Y:S01]  /*172c0*/  VOTEU.ANY UP0, P1 ;  /* 0x00000000003f7886 */ /* 0x000fe20000800100 */
[----:B-1----:R-:W-:Y:S01]  /*172d0*/  ISETP.NE.AND P1, PT, R93, 0x1, PT ;  /* 0x000000015d00780c */ /* 0x002fe20003f25270 */
[----:B------:R-:W-:Y:S02]  /*172e0*/  UISETP.NE.AND.EX UP0, UPT, UR4, URZ, UPT, UP0 ;  /* 0x0000003f0400728c */ /* 0x000fe4000bf05300 */
[----:B------:R-:W-:Y:S01]  /*172f0*/  UISETP.GT.AND UP1, UPT, UR41, 0x1, UPT ;  /* 0x000000012900788c */ /* 0x000fe2000bf24270 */
[----:B------:R-:W-:Y:S01]  /*17300*/  UMOV UR18, 0x9b8 ;  /* 0x000009b800127882 */ /* 0x000fe20000000000 */
[----:B------:R-:W-:Y:S02]  /*17310*/  ULDC UR4, c[0x0][0xa88] ;  /* 0x0002a20000047ab9 */ /* 0x000fe40000000800 */
[----:B------:R-:W-:Y:S01]  /*17320*/  USEL UR18, UR18, 0x978, UP1 ;  /* 0x0000097812127887 */ /* 0x000fe20008800000 */
[----:B------:R-:W-:Y:S01]  /*17330*/  PLOP3.LUT P4, PT, PT, PT, UP0, 0x80, 0x0 ;  /* 0x000000000000781c */ /* 0x000fe20003f8f008 */
[----:B------:R-:W-:-:S03]  /*17340*/  IMAD.U32 R18, RZ, RZ, UR4 ;  /* 0x00000004ff127e24 */ /* 0x000fc6000f8e00ff */
[----:B------:R-:W-:Y:S01]  /*17350*/  @UP0 ULDC.64 UR8, c[0x0][0xc08] ;  /* 0x0003020000080ab9 */ /* 0x000fe20000000a00 */
[----:B------:R-:W0:Y:S01]  /*17360*/  @P1 LDC R6, c[0x0][0xbec] ;  /* 0x0002fb00ff061b82 */ /* 0x000e220000000800 */
[----:B------:R-:W-:-:S07]  /*17370*/  @UP0 UIMAD.WIDE UR8, UR37, 0x4, UR8 ;  /* 0x00000004250808a5 */ /* 0x000fce000f8e0208 */
[----:B------:R-:W1:Y:S01]  /*17380*/  @P1 LDC R9, c[0x0][0xbf0] ;  /* 0x0002fc00ff091b82 */ /* 0x000e620000000800 */
[----:B------:R-:W-:Y:S01]  /*17390*/  UISETP.NE.U32.AND UP0, UPT, UR10, URZ, UPT ;  /* 0x0000003f0a00728c */ /* 0x000fe2000bf05070 */
[----:B------:R-:W-:Y:S01]  /*173a0*/  IMAD.U32 R4, RZ, RZ, UR8 ;  /* 0x00000008ff047e24 */ /* 0x000fe2000f8e00ff */
[----:B------:R-:W-:Y:S01]  /*173b0*/  ULDC.64 UR12, c[0x0][UR18+0x218] ;  /* 0x00008600120c7abb */ /* 0x000fe20008000a00 */
[----:B------:R-:W-:Y:S01]  /*173c0*/  IMAD.U32 R5, RZ, RZ, UR9 ;  /* 0x00000009ff057e24 */ /* 0x000fe2000f8e00ff */
[----:B------:R-:W-:Y:S02]  /*173d0*/  UISETP.NE.AND.EX UP0, UPT, UR11, URZ, UPT, UP0 ;  /* 0x0000003f0b00728c */ /* 0x000fe4000bf05300 */
[----:B------:R-:W-:Y:S01]  /*173e0*/  USEL UR16, UR40, URZ, UP1 ;  /* 0x0000003f28107287 */ /* 0x000fe20008800000 */
[----:B------:R-:W-:Y:S01]  /*173f0*/  VIADD R13, R22, UR39 ;  /* 0x00000027160d7c36 */ /* 0x000fe20008000000 */
[----:B------:R-:W-:Y:S01]  /*17400*/  UMOV UR4, URZ ;  /* 0x0000003f00047c82 */ /* 0x000fe20008000000 */
[----:B------:R-:W-:Y:S01]  /*17410*/  UIMAD.WIDE.U32 UR8, UR12, UR36, URZ ;  /* 0x000000240c0872a5 */ /* 0x000fe2000f8e003f */
[----:B------:R0:W5:Y:S01]  /*17420*/  @P4 LDG.E R18, desc[UR50][R4.64] ;  /* 0x0000003204124981 */ /* 0x000162000c1e1900 */
[----:B------:R-:W-:Y:S01]  /*17430*/  ULDC.64 UR14, c[0x0][UR18+0x228] ;  /* 0x00008a00120e7abb */ /* 0x000fe20008000a00 */
[----:B------:R-:W-:Y:S01]  /*17440*/  UIMAD UR12, UR13, UR36, URZ ;  /* 0x000000240d0c72a4 */ /* 0x000fe2000f8e023f */
[----:B------:R-:W-:Y:S01]  /*17450*/  IMAD.MOV.U32 R7, RZ, RZ, R13 ;  /* 0x000000ffff077224 */ /* 0x000fe200078e000d */
[----:B------:R-:W-:-:S02]  /*17460*/  USHF.R.S32.HI UR17, URZ, 0x1f, UR37 ;  /* 0x0000001f3f117899 */ /* 0x000fc40008011425 */
[----:B------:R-:W-:Y:S02]  /*17470*/  USEL UR7, UR37, URZ, !UP0 ;  /* 0x0000003f25077287 */ /* 0x000fe4000c000000 */
[----:B------:R-:W-:Y:S01]  /*17480*/  UIMAD.WIDE.U32 UR20, UR14, UR16, URZ ;  /* 0x000000100e1472a5 */ /* 0x000fe2000f8e003f */
[----:B------:R-:W-:Y:S01]  /*17490*/  ULDC.64 UR10, c[0x0][UR18+0x220] ;  /* 0x00008800120a7abb */ /* 0x000fe20008000a00 */
[----:B------:R-:W-:Y:S01]  /*174a0*/  UIMAD UR14, UR15, UR16, URZ ;  /* 0x000000100f0e72a4 */ /* 0x000fe2000f8e023f */
[----:B0-----:R-:W-:Y:S01]  /*174b0*/  @P1 IMAD.HI.U32 R4, R13, R6, RZ ;  /* 0x000000060d041227 */ /* 0x001fe200078e00ff */
[----:B------:R-:W-:Y:S02]  /*174c0*/  UIADD3 UR15, UR9, UR12, URZ ;  /* 0x0000000c090f7290 */ /* 0x000fe4000fffe03f */
[----:B------:R-:W-:Y:S01]  /*174d0*/  USEL UR17, UR17, URZ, !UP0 ;  /* 0x0000003f11117287 */ /* 0x000fe2000c000000 */
[----:B------:R-:W-:Y:S01]  /*174e0*/  IMAD.U32 R5, RZ, RZ, UR21 ;  /* 0x00000015ff057e24 */ /* 0x000fe2000f8e00ff */
[----:B------:R-:W-:Y:S01]  /*174f0*/  UIMAD UR9, UR11, UR7, URZ ;  /* 0x000000070b0972a4 */ /* 0x000fe2000f8e023f */
[----:B-1----:R-:W-:Y:S01]  /*17500*/  @P1 SHF.R.U32.HI R7, RZ, R9, R4 ;  /* 0x00000009ff071219 */ /* 0x002fe20000011604 */
[----:B------:R-:W-:Y:S01]  /*17510*/  UIMAD.WIDE.U32 UR12, UR10, UR7, URZ ;  /* 0x000000070a0c72a5 */ /* 0x000fe2000f8e003f */
[----:B------:R-:W-:Y:S01]  /*17520*/  IMAD.U32 R4, RZ, RZ, UR20 ;  /* 0x00000014ff047e24 */ /* 0x000fe2000f8e00ff */
[----:B------:R-:W-:Y:S01]  /*17530*/  UIMAD UR9, UR10, UR17, UR9 ;  /* 0x000000110a0972a4 */ /* 0x000fe2000f8e0209 */
[--C-:B------:R-:W-:Y:S01]  /*17540*/  SHF.R.S32.HI R5, RZ, 0x1f, R7.reuse ;  /* 0x0000001fff057819 */ /* 0x100fe20000011407 */
[----:B------:R-:W-:Y:S01]  /*17550*/  UIADD3 UR14, UR21, UR14, URZ ;  /* 0x0000000e150e7290 */ /* 0x000fe2000fffe03f */
[----:B------:R-:W-:Y:S01]  /*17560*/  IMAD.MOV R6, RZ, RZ, -R7 ;  /* 0x000000ffff067224 */ /* 0x000fe200078e0a07 */
[----:B------:R-:W-:-:S03]  /*17570*/  UIADD3 UR9, UR13, UR9, URZ ;  /* 0x000000090d097290 */ /* 0x000fc6000fffe03f */
[----:B------:R-:W-:Y:S02]  /*17580*/  IMAD R9, R93, R6, R13 ;  /* 0x000000065d097224 */ /* 0x000fe400078e020d */
        /* <DEDUP_REMOVED lines=18> */
[----:B--2---:R-:W-:Y:S08]  /*176b0*/  @P4 BRA `(.L_x_7197) ;  /* 0x0000000000104947 */ /* 0x004ff00003800000 */
[----:B------:R-:W-:Y:S05]  /*176c0*/  @!P0 BRA `(.L_x_7197) ;  /* 0x00000000000c8947 */ /* 0x000fea0003800000 */
[----:B------:R-:W2:Y:S04]  /*176d0*/  LDG.E R5, desc[UR50][R96.64] ;  /* 0x0000003260057981 */ /* 0x000ea8000c1e1900 */
[----:B-----5:R-:W2:Y:S02]  /*176e0*/  LDG.E R18, desc[UR50][R96.64+0x4] ;  /* 0x0000043260127981 */ /* 0x020ea4000c1e1900 */
[----:B--2---:R-:W-:-:S07]  /*176f0*/  IMAD.IADD R18, R18, 0x1, -R5 ;  /* 0x0000000112127824 */ /* 0x004fce00078e0a05 */
.L_x_7197:
[----:B------:R-:W-:Y:S01]  /*17700*/  SHFL.IDX PT, R4, R8, RZ, 0x1c1f ;  /* 0x001c1fff08047589 */ /* 0x000fe200000e0000 */
[----:B------:R-:W-:Y:S01]  /*17710*/  VIADD R11, R230, UR39 ;  /* 0x00000027e60b7c36 */ /* 0x000fe20008000000 */
[----:B------:R-:W-:Y:S01]  /*17720*/  LOP3.LUT P0, RZ, R220, 0x3, RZ, 0xc0, !PT ;  /* 0x00000003dcff7812 */ /* 0x000fe2000780c0ff */
[----:B-----5:R-:W-:Y:S01]  /*17730*/  IMAD R18, R18, R93, RZ ;  /* 0x0000005d12127224 */ /* 0x020fe200078e02ff */
[----:B------:R-:W0:Y:S01]  /*17740*/  SHFL.IDX PT, R5, R9, RZ, 0x1c1f ;  /* 0x001c1fff09057589 */ /* 0x000e2200000e0000 */
[----:B------:R-:W-:-:S03]  /*17750*/  VIADD R25, R11, 0x8 ;  /* 0x000000080b197836 */ /* 0x000fc60000000000 */
[----:B------:R-:W-:Y:S01]  /*17760*/  SHFL.IDX PT, R6, R8, 0x1, 0x1c1f ;  /* 0x003c1f0008067f89 */ /* 0x000fe200000e0000 */
[-C--:B------:R-:W-:Y:S02]  /*17770*/  ISETP.GE.OR P2, PT, R11, R18.reuse, P0 ;  /* 0x000000120b00720c */ /* 0x080fe40000746670 */
[----:B------:R-:W-:Y:S01]  /*17780*/  ISETP.GE.OR P0, PT, R25, R18, P0 ;  /* 0x000000121900720c */ /* 0x000fe20000706670 */
[----:B------:R-:W1:Y:S10]  /*17790*/  SHFL.IDX PT, R7, R9, 0x1, 0x1c1f ;  /* 0x003c1f0009077f89 */ /* 0x000e7400000e0000 */
[----:B0-----:R0:W-:Y:S04]  /*177a0*/  @!P2 ST.E desc[UR50][R4.64], R3 ;  /* 0x000000030400a985 */ /* 0x0011e8000c101932 */
[----:B-1----:R0:W-:Y:S01]  /*177b0*/  @!P0 ST.E desc[UR50][R6.64], R0 ;  /* 0x0000000006008985 */ /* 0x0021e2000c101932 */
[----:B------:R-:W-:-:S13]  /*177c0*/  PLOP3.LUT P0, PT, PT, PT, UP1, 0x80, 0x0 ;  /* 0x000000000000781c */ /* 0x000fda0003f0f018 */
[----:B0-----:R-:W-:Y:S05]  /*177d0*/  @P0 BRA `(.L_x_7198) ;  /* 0x0000000800880947 */ /* 0x001fea0003800000 */
[----:B------:R-:W-:Y:S01]  /*177e0*/  IMAD R3, R219, 0x40, R23 ;  /* 0x00000040db037824 */ /* 0x000fe200078e0217 */
[----:B------:R-:W-:-:S03]  /*177f0*/  ULDC.64 UR12, c[0x0][0xaa0] ;  /* 0x0002a800000c7ab9 */ /* 0x000fc60000000a00 */
[----:B------:R-:W-:-:S03]  /*17800*/  IMAD.WIDE R20, R3, 0x2, R20 ;  /* 0x0000000203147825 */ /* 0x000fc600078e0214 */
[C---:B------:R-:W-:Y:S02]  /*17810*/  IADD3 R13, P6, R20.reuse, 0x1000, RZ ;  /* 0x00001000140d7810 */ /* 0x040fe40007fde0ff */
[----:B------:R-:W-:Y:S02]  /*17820*/  LOP3.LUT R7, R20, 0x380, RZ, 0xc0, !PT ;  /* 0x0000038014077812 */ /* 0x000fe400078ec0ff */
[----:B------:R-:W-:Y:S02]  /*17830*/  LOP3.LUT R12, R13, 0x380, RZ, 0xc0, !PT ;  /* 0x000003800d0c7812 */ /* 0x000fe400078ec0ff */
[----:B------:R-:W-:Y:S02]  /*17840*/  SHF.R.U64 R7, R7, 0x3, RZ ;  /* 0x0000000307077819 */ /* 0x000fe400000012ff */
[----:B------:R-:W-:Y:S02]  /*17850*/  SHF.R.U64 R12, R12, 0x3, RZ ;  /* 0x000000030c0c7819 */ /* 0x000fe400000012ff */
[----:B------:R-:W-:-:S02]  /*17860*/  IADD3 R5, P5, R20, 0x2000, RZ ;  /* 0x0000200014057810 */ /* 0x000fc40007fbe0ff */
[----:B------:R-:W-:Y:S02]  /*17870*/  IADD3 R9, P4, R20, 0x3000, RZ ;  /* 0x0000300014097810 */ /* 0x000fe40007f9e0ff */
[----:B------:R-:W-:Y:S01]  /*17880*/  LOP3.LUT R12, R12, R13, RZ, 0x3c, !PT ;  /* 0x0000000d0c0c7212 */ /* 0x000fe200078e3cff */
[--C-:B------:R-:W-:Y:S01]  /*17890*/  IMAD.X R13, RZ, RZ, R21.reuse, P6 ;  /* 0x000000ffff0d7224 */ /* 0x100fe200030e0615 */
[C---:B------:R-:W-:Y:S02]  /*178a0*/  IADD3 R41, P3, R20.reuse, 0x4000, RZ ;  /* 0x0000400014297810 */ /* 0x040fe40007f7e0ff */
[C---:B------:R-:W-:Y:S02]  /*178b0*/  IADD3 R37, P2, R20.reuse, 0x5000, RZ ;  /* 0x0000500014257810 */ /* 0x040fe40007f5e0ff */
[C---:B------:R-:W-:Y:S01]  /*178c0*/  IADD3 R33, P0, R20.reuse, 0x6000, RZ ;  /* 0x0000600014217810 */ /* 0x040fe20007f1e0ff */
[----:B------:R-:W-:Y:S01]  /*178d0*/  UIMAD UR10, UR11, UR12, URZ ;  /* 0x0000000c0b0a72a4 */ /* 0x000fe2000f8e023f */
[----:B------:R-:W-:Y:S01]  /*178e0*/  IADD3 R3, P6, R20, 0x7000, RZ ;  /* 0x0000700014037810 */ /* 0x000fe20007fde0ff */
[----:B------:R-:W-:Y:S01]  /*178f0*/  UIMAD.WIDE.U32 UR8, UR4, UR12, URZ ;  /* 0x0000000c040872a5 */ /* 0x000fe2000f8e003f */
[----:B------:R-:W-:Y:S01]  /*17900*/  LOP3.LUT R20, R7, R20, RZ, 0x3c, !PT ;  /* 0x0000001407147212 */ /* 0x000fe200078e3cff */
[----:B------:R-:W5:Y:S01]  /*17910*/  LD.E.128 R12, desc[UR50][R12.64] ;  /* 0x000000320c0c7980 */ /* 0x000f62000c101d00 */
[----:B------:R-:W-:Y:S01]  /*17920*/  LOP3.LUT R4, R5, 0x380, RZ, 0xc0, !PT ;  /* 0x0000038005047812 */ /* 0x000fe200078ec0ff */
[----:B------:R-:W-:Y:S01]  /*17930*/  IMAD.X R29, RZ, RZ, R21, P6 ;  /* 0x000000ffff1d7224 */ /* 0x000fe200030e0615 */
[----:B------:R-:W-:Y:S01]  /*17940*/  LOP3.LUT R8, R9, 0x380, RZ, 0xc0, !PT ;  /* 0x0000038009087812 */ /* 0x000fe200078ec0ff */
[----:B------:R0:W5:Y:S01]  /*17950*/  LD.E.128 R24, desc[UR50][R20.64] ;  /* 0x0000003214187980 */ /* 0x000162000c101d00 */
[----:B------:R-:W-:-:S02]  /*17960*/  LOP3.LUT R40, R41, 0x380, RZ, 0xc0, !PT ;  /* 0x0000038029287812 */ /* 0x000fc400078ec0ff */
[----:B------:R-:W-:Y:S02]  /*17970*/  LOP3.LUT R36, R37, 0x380, RZ, 0xc0, !PT ;  /* 0x0000038025247812 */ /* 0x000fe400078ec0ff */
[----:B------:R-:W-:Y:S02]  /*17980*/  LOP3.LUT R32, R33, 0x380, RZ, 0xc0, !PT ;  /* 0x0000038021207812 */ /* 0x000fe400078ec0ff */
[----:B------:R-:W-:Y:S02]  /*17990*/  SHF.R.U64 R4, R4, 0x3, RZ ;  /* 0x0000000304047819 */ /* 0x000fe400000012ff */
[----:B------:R-:W-:Y:S01]  /*179a0*/  SHF.R.U64 R8, R8, 0x3, RZ ;  /* 0x0000000308087819 */ /* 0x000fe200000012ff */
[----:B0-----:R-:W0:Y:S01]  /*179b0*/  @P1 LDC R20, c[0x0][0xbec] ;  /* 0x0002fb00ff141b82 */ /* 0x001e220000000800 */
        /* <DEDUP_REMOVED lines=13> */
[----:B------:R-:W-:Y:S01]  /*17a90*/  LOP3.LUT R0, R3, 0x380, RZ, 0xc0, !PT ;  /* 0x0000038003007812 */ /* 0x000fe200078ec0ff */
[----:B------:R-:W1:Y:S01]  /*17aa0*/  @P1 LDC R21, c[0x0][0xbf0] ;  /* 0x0002fc00ff151b82 */ /* 0x000e620000000800 */
[----:B------:R-:W-:Y:S01]  /*17ab0*/  UIMAD UR10, UR4, UR13, UR10 ;  /* 0x0000000d040a72a4 */ /* 0x000fe2000f8e020a */
[----:B------:R-:W5:Y:S01]  /*17ac0*/  LD.E.128 R4, desc[UR50][R4.64] ;  /* 0x0000003204047980 */ /* 0x000f62000c101d00 */
[----:B------:R-:W-:-:S02]  /*17ad0*/  SHF.R.U64 R0, R0, 0x3, RZ ;  /* 0x0000000300007819 */ /* 0x000fc400000012ff */
[----:B------:R-:W-:Y:S01]  /*17ae0*/  UIADD3 UR9, UR9, UR10, URZ ;  /* 0x0000000a09097290 */ /* 0x000fe2000fffe03f */
[----:B------:R-:W5:Y:S01]  /*17af0*/  LD.E.128 R8, desc[UR50][R8.64] ;  /* 0x0000003208087980 */ /* 0x000f62000c101d00 */
[----:B------:R-:W-:Y:S01]  /*17b00*/  LOP3.LUT R28, R0, R3, RZ, 0x3c, !PT ;  /* 0x00000003001c7212 */ /* 0x000fe200078e3cff */
[----:B------:R-:W-:Y:S01]  /*17b10*/  IMAD R0, R209, 0x20, R219 ;  /* 0x00000020d1007824 */ /* 0x000fe200078e02db */
[----:B------:R-:W-:Y:S01]  /*17b20*/  ULDC.64 UR10, c[0x0][0xae8] ;  /* 0x0002ba00000a7ab9 */ /* 0x000fe20000000a00 */
[----:B------:R-:W5:Y:S01]  /*17b30*/  LD.E.128 R40, desc[UR50][R40.64] ;  /* 0x0000003228287980 */ /* 0x000f62000c101d00 */
[----:B------:R-:W-:Y:S01]  /*17b40*/  UIMAD.WIDE.U32 UR8, UR36, UR10, UR8 ;  /* 0x0000000a240872a5 */ /* 0x000fe2000f8e0008 */
[----:B------:R-:W-:Y:S01]  /*17b50*/  VIADD R45, R0, UR39 ;  /* 0x00000027002d7c36 */ /* 0x000fe20008000000 */
[----:B------:R-:W-:Y:S01]  /*17b60*/  USHF.R.S32.HI UR4, URZ, 0x1f, UR7 ;  /* 0x0000001f3f047899 */ /* 0x000fe20008011407 */
[----:B------:R-:W5:Y:S01]  /*17b70*/  LD.E.128 R36, desc[UR50][R36.64] ;  /* 0x0000003224247980 */ /* 0x000f62000c101d00 */
[----:B------:R-:W-:Y:S01]  /*17b80*/  UIMAD UR9, UR36, UR11, UR9 ;  /* 0x0000000b240972a4 */ /* 0x000fe2000f8e0209 */
[----:B0-----:R-:W-:-:S02]  /*17b90*/  @P1 IMAD.HI.U32 R0, R45, R20, RZ ;  /* 0x000000142d001227 */ /* 0x001fc400078e00ff */
[----:B------:R-:W-:Y:S01]  /*17ba0*/  ULDC.64 UR10, c[0x0][0xaf0] ;  /* 0x0002bc00000a7ab9 */ /* 0x000fe20000000a00 */
[----:B------:R-:W5:Y:S01]  /*17bb0*/  LD.E.128 R32, desc[UR50][R32.64] ;  /* 0x0000003220207980 */ /* 0x000f62000c101d00 */
[----:B------:R-:W-:Y:S01]  /*17bc0*/  UIMAD UR4, UR4, UR10, URZ ;  /* 0x0000000a040472a4 */ /* 0x000fe2000f8e023f */
[----:B------:R-:W-:Y:S01]  /*17bd0*/  IMAD.MOV.U32 R3, RZ, RZ, R45 ;  /* 0x000000ffff037224 */ /* 0x000fe200078e002d */
[----:B------:R-:W-:Y:S01]  /*17be0*/  UIMAD.WIDE.U32 UR8, UR7, UR10, UR8 ;  /* 0x0000000a070872a5 */ /* 0x000fe2000f8e0008 */
[----:B------:R-:W5:Y:S01]  /*17bf0*/  LD.E.128 R28, desc[UR50][R28.64] ;  /* 0x000000321c1c7980 */ /* 0x000f62000c101d00 */
[----:B-1----:R-:W-:Y:S01]  /*17c00*/  @P1 SHF.R.U32.HI R3, RZ, R21, R0 ;  /* 0x00000015ff031219 */ /* 0x002fe20000011600 */
[----:B------:R-:W-:Y:S01]  /*17c10*/  UIMAD UR4, UR7, UR11, UR4 ;  /* 0x0000000b070472a4 */ /* 0x000fe2000f8e0204 */
[----:B------:R-:W-:Y:S01]  /*17c20*/  @!PT LDS RZ, [RZ] ;  /* 0x00000000fffff984 */ /* 0x000fe20000000800 */
[----:B------:R-:W-:Y:S01]  /*17c30*/  @!PT LDS RZ, [RZ] ;  /* 0x00000000fffff984 */ /* 0x000fe20000000800 */
[----:B------:R-:W-:Y:S01]  /*17c40*/  @!PT LDS RZ, [RZ] ;  /* 0x00000000fffff984 */ /* 0x000fe20000000800 */
[----:B------:R-:W-:Y:S01]  /*17c50*/  @!PT LDS RZ, [RZ] ;  /* 0x00000000fffff984 */ /* 0x000fe20000000800 */
[----:B------:R0:W-:Y:S06]  /*17c60*/  MEMBAR.ALL.CTA ;  /* 0x0000000000007992 */ /* 0x0001ec0000008000 */
[----:B0-----:R-:W0:Y:S01]  /*17c70*/  FENCE.VIEW.ASYNC.S ;  /* 0x00000000000073c6 */ /* 0x001e220000000000 */
[--C-:B------:R-:W-:Y:S01]  /*17c80*/  SHF.R.S32.HI R0, RZ, 0x1f, R3.reuse ;  /* 0x0000001fff007819 */ /* 0x100fe20000011403 */
[----:B------:R-:W-:Y:S01]  /*17c90*/  UIADD3 UR4, UR9, UR4, URZ ;  /* 0x0000000409047290 */ /* 0x000fe2000fffe03f */
[----:B------:R-:W-:Y:S01]  /*17ca0*/  IMAD.MOV R44, RZ, RZ, -R3 ;  /* 0x000000ffff2c7224 */ /* 0x000fe200078e0a03 */
[----:B------:R-:W-:Y:S01]  /*17cb0*/  ULDC.64 UR10, c[0x0][0xae0] ;  /* 0x0002b800000a7ab9 */ /* 0x000fe20000000a00 */
[----:B------:R-:W-:-:S02]  /*17cc0*/  IMAD.U32 R21, RZ, RZ, UR9 ;  /* 0x00000009ff157e24 */ /* 0x000fc4000f8e00ff */
[----:B------:R-:W-:Y:S02]  /*17cd0*/  IMAD R0, R0, UR10, RZ ;  /* 0x0000000a00007c24 */ /* 0x000fe4000f8e02ff */
[----:B------:R-:W-:Y:S02]  /*17ce0*/  IMAD R45, R93, R44, R45 ;  /* 0x0000002c5d2d7224 */ /* 0x000fe400078e022d */
[----:B------:R-:W-:Y:S01]  /*17cf0*/  IMAD.U32 R20, RZ, RZ, UR8 ;  /* 0x00000008ff147e24 */ /* 0x000fe2000f8e00ff */
[----:B------:R-:W-:Y:S01]  /*17d00*/  ULDC.64 UR8, c[0x0][0xad8] ;  /* 0x0002b60000087ab9 */ /* 0x000fe20000000a00 */
[----:B------:R-:W-:Y:S02]  /*17d10*/  IMAD.U32 R21, RZ, RZ, UR4 ;  /* 0x00000004ff157e24 */ /* 0x000fe4000f8e00ff */
[C---:B------:R-:W-:Y:S01]  /*17d20*/  IMAD R47, R3.reuse, UR11, R0 ;  /* 0x0000000b032f7c24 */ /* 0x040fe2000f8e0200 */
[----:B------:R-:W-:Y:S01]  /*17d30*/  SHF.R.S32.HI R0, RZ, 0x1f, R45 ;  /* 0x0000001fff007819 */ /* 0x000fe2000001142d */
[----:B------:R-:W-:-:S04]  /*17d40*/  IMAD.WIDE.U32 R20, R3, UR10, R20 ;  /* 0x0000000a03147c25 */ /* 0x000fc8000f8e0014 */
[----:B------:R-:W-:Y:S02]  /*17d50*/  IMAD.IADD R21, R21, 0x1, R47 ;  /* 0x0000000115157824 */ /* 0x000fe400078e022f */
[----:B------:R-:W-:Y:S02]  /*17d60*/  IMAD R0, R0, UR8, RZ ;  /* 0x0000000800007c24 */ /* 0x000fe4000f8e02ff */
[----:B------:R-:W-:Y:S02]  /*17d70*/  VIADD R49, R219, UR39 ;  /* 0x00000027db317c36 */ /* 0x000fe40008000000 */
[C---:B------:R-:W-:Y:S02]  /*17d80*/  IMAD R47, R45.reuse, UR9, R0 ;  /* 0x000000092d2f7c24 */ /* 0x040fe4000f8e0200 */
[----:B------:R-:W-:Y:S01]  /*17d90*/  IMAD.WIDE.U32 R20, R45, UR8, R20 ;  /* 0x000000082d147c25 */ /* 0x000fe2000f8e0014 */
[----:B------:R-:W-:Y:S01]  /*17da0*/  ISETP.GE.AND P2, PT, R49, R18, PT ;  /* 0x000000123100720c */ /* 0x000fe20003f46270 */
[----:B------:R-:W-:-:S02]  /*17db0*/  ULDC.64 UR8, c[0x0][0xa80] ;  /* 0x0002a00000087ab9 */ /* 0x000fc40000000a00 */
[----:B------:R-:W-:Y:S01]  /*17dc0*/  VIADD R3, R49, 0x20 ;  /* 0x0000002031037836 */ /* 0x000fe20000000000 */
[C---:B------:R-:W-:Y:S01]  /*17dd0*/  LEA R0, P3, R20.reuse, UR8, 0x1 ;  /* 0x0000000814007c11 */ /* 0x040fe2000f8608ff */
[----:B------:R-:W-:Y:S02]  /*17de0*/  IMAD.IADD R21, R21, 0x1, R47 ;  /* 0x0000000115157824 */ /* 0x000fe400078e022f */
[----:B------:R-:W-:Y:S01]  /*17df0*/  VIADD R17, R17, 0x28820 ;  /* 0x0002882011117836 */ /* 0x000fe20000000000 */
[-C--:B------:R-:W-:Y:S01]  /*17e00*/  ISETP.GE.AND P0, PT, R3, R18.reuse, PT ;  /* 0x000000120300720c */ /* 0x080fe20003f06270 */
[----:B------:R-:W-:Y:S01]  /*17e10*/  VIADD R3, R49, 0x40 ;  /* 0x0000004031037836 */ /* 0x000fe20000000000 */
[----:B------:R-:W-:Y:S02]  /*17e20*/  LEA.HI.X R46, R20, UR9, R21, 0x1, P3 ;  /* 0x00000009142e7c11 */ /* 0x000fe400098f0c15 */
[----:B------:R-:W-:Y:S01]  /*17e30*/  PRMT R17, RZ, 0x654, R17 ;  /* 0x00000654ff117816 */ /* 0x000fe20000000011 */
[----:B0-----:R0:W1:Y:S01]  /*17e40*/  SHFL.IDX PT, R44, R0, RZ, 0x181f ;  /* 0x00181fff002c7589 */ /* 0x00106200000e0000 */
[----:B------:R-:W-:Y:S01]  /*17e50*/  ISETP.GE.AND P1, PT, R3, R18, PT ;  /* 0x000000120300720c */ /* 0x000fe20003f26270 */
[----:B------:R-:W-:Y:S01]  /*17e60*/  BSSY B1, `(.L_x_7199) ;  /* 0x000000d000017945 */ /* 0x000fe20003800000 */
[----:B------:R0:W-:Y:S01]  /*17e70*/  SYNCS.ARRIVE.TRANS64.RED.A1T0 RZ, [R17+URZ], RZ ;  /* 0x000000ff11ff79a7 */ /* 0x0001e2000810043f */
[----:B------:R0:W2:Y:S02]  /*17e80*/  SHFL.IDX PT, R3, R46, RZ, 0x181f ;  /* 0x00181fff2e037589 */ /* 0x0000a400000e0000 */
[----:B------:R-:W-:Y:S08]  /*17e90*/  @P2 BRA `(.L_x_7200) ;  /* 0x0000000000242947 */ /* 0x000ff00003800000 */
[----:B------:R-:W-:Y:S02]  /*17ea0*/  ULDC UR4, c[0x0][0xac8] ;  /* 0x0002b20000047ab9 */ /* 0x000fe40000000800 */
[----:B------:R-:W-:Y:S02]  /*17eb0*/  ISETP.GE.AND P2, PT, R23, UR4, PT ;  /* 0x0000000417007c0c */ /* 0x000fe4000bf46270 */
[----:B------:R-:W-:-:S11]  /*17ec0*/  ISETP.GE.AND P3, PT, R208, UR4, PT ;  /* 0x00000004d0007c0c */ /* 0x000fd6000bf66270 */
[CC--:B-1----:R-:W-:Y:S02]  /*17ed0*/  @!P2 LEA R20, P4, R23.reuse, R44.reuse, 0x1 ;  /* 0x0000002c1714a211 */ /* 0x0c2fe400078808ff */
[C---:B------:R-:W-:Y:S02]  /*17ee0*/  @!P3 LEA R44, P5, R208.reuse, R44, 0x1 ;  /* 0x0000002cd02cb211 */ /* 0x040fe400078a08ff */
[-C--:B--2---:R-:W-:Y:S02]  /*17ef0*/  @!P2 LEA.HI.X R21, R23, R3.reuse, R233, 0x1, P4 ;  /* 0x000000031715a211 */ /* 0x084fe400020f0ce9 */
[----:B------:R-:W-:-:S03]  /*17f00*/  @!P3 LEA.HI.X R45, R208, R3, R232, 0x1, P5 ;  /* 0x00000003d02db211 */ /* 0x000fc600028f0ce8 */
[----:B-----5:R3:W-:Y:S04]  /*17f10*/  @!P2 ST.E.128 desc[UR50][R20.64], R24 ;  /* 0x000000181400a985 */ /* 0x0207e8000c101d32 */
[----:B------:R3:W-:Y:S02]  /*17f20*/  @!P3 ST.E.128 desc[UR50][R44.64], R40 ;  /* 0x000000282c00b985 */ /* 0x0007e4000c101d32 */
.L_x_7200:
[----:B------:R-:W-:Y:S05]  /*17f30*/  BSYNC B1 ;  /* 0x0000000000017941 */ /* 0x000fea0003800000 */
.L_x_7199:
[----:B--2---:R2:W4:Y:S01]  /*17f40*/  SHFL.IDX PT, R3, R46, 0x1, 0x181f ;  /* 0x00381f002e037f89 */ /* 0x00452200000e0000 */
[----:B------:R-:W-:Y:S03]  /*17f50*/  BSSY B1, `(.L_x_7201) ;  /* 0x000000c000017945 */ /* 0x000fe60003800000 */
[----:B---3-5:R2:W3:Y:S01]  /*17f60*/  SHFL.IDX PT, R24, R0, 0x1, 0x181f ;  /* 0x00381f0000187f89 */ /* 0x0284e200000e0000 */
[----:B------:R-:W-:Y:S05]  /*17f70*/  @P0 BRA `(.L_x_7202) ;  /* 0x0000000000240947 */ /* 0x000fea0003800000 */
[----:B------:R-:W-:Y:S02]  /*17f80*/  ULDC UR4, c[0x0][0xac8] ;  /* 0x0002b20000047ab9 */ /* 0x000fe40000000800 */
[----:B------:R-:W-:Y:S02]  /*17f90*/  ISETP.GE.AND P3, PT, R23, UR4, PT ;  /* 0x0000000417007c0c */ /* 0x000fe4000bf66270 */
[----:B------:R-:W-:-:S11]  /*17fa0*/  ISETP.GE.AND P4, PT, R208, UR4, PT ;  /* 0x00000004d0007c0c */ /* 0x000fd6000bf86270 */
[CC--:B---3--:R-:W-:Y:S02]  /*17fb0*/  @!P3 LEA R20, P0, R23.reuse, R24.reuse, 0x1 ;  /* 0x000000181714b211 */ /* 0x0c8fe400078008ff */
[C---:B------:R-:W-:Y:S02]  /*17fc0*/  @!P4 LEA R24, P2, R208.reuse, R24, 0x1 ;  /* 0x00000018d018c211 */ /* 0x040fe400078408ff */
[-C--:B----4-:R-:W-:Y:S02]  /*17fd0*/  @!P3 LEA.HI.X R21, R23, R3.reuse, R233, 0x1, P0 ;  /* 0x000000031715b211 */ /* 0x090fe400000f0ce9 */
[----:B------:R-:W-:-:S03]  /*17fe0*/  @!P4 LEA.HI.X R25, R208, R3, R232, 0x1, P2 ;  /* 0x00000003d019c211 */ /* 0x000fc600010f0ce8 */
[----:B------:R3:W-:Y:S04]  /*17ff0*/  @!P3 ST.E.128 desc[UR50][R20.64], R12 ;  /* 0x0000000c1400b985 */ /* 0x0007e8000c101d32 */
[----:B------:R3:W-:Y:S02]  /*18000*/  @!P4 ST.E.128 desc[UR50][R24.64], R36 ;  /* 0x000000241800c985 */ /* 0x0007e4000c101d32 */
.L_x_7202:
[----:B------:R-:W-:Y:S05]  /*18010*/  BSYNC B1 ;  /* 0x0000000000017941 */ /* 0x000fea0003800000 */
.L_x_7201:
[----:B----4-:R4:W0:Y:S01]  /*18020*/  SHFL.IDX PT, R3, R46, 0x2, 0x181f ;  /* 0x00581f002e037f89 */ /* 0x01082200000e0000 */
[----:B------:R-:W-:Y:S03]  /*18030*/  BSSY B1, `(.L_x_7203) ;  /* 0x000000c000017945 */ /* 0x000fe60003800000 */
[----:B---3--:R4:W3:Y:S01]  /*18040*/  SHFL.IDX PT, R14, R0, 0x2, 0x181f ;  /* 0x00581f00000e7f89 */ /* 0x0088e200000e0000 */
[----:B------:R-:W-:Y:S05]  /*18050*/  @P1 BRA `(.L_x_7204) ;  /* 0x0000000000241947 */ /* 0x000fea0003800000 */
[----:B------:R-:W-:Y:S02]  /*18060*/  ULDC UR4, c[0x0][0xac8] ;  /* 0x0002b20000047ab9 */ /* 0x000fe40000000800 */
[----:B------:R-:W-:Y:S02]  /*18070*/  ISETP.GE.AND P2, PT, R23, UR4, PT ;  /* 0x0000000417007c0c */ /* 0x000fe4000bf46270 */
[----:B------:R-:W-:-:S11]  /*18080*/  ISETP.GE.AND P3, PT, R208, UR4, PT ;  /* 0x00000004d0007c0c */ /* 0x000fd6000bf66270 */
[CC--:B---3--:R-:W-:Y:S02]  /*18090*/  @!P2 LEA R12, P0, R23.reuse, R14.reuse, 0x1 ;  /* 0x0000000e170ca211 */ /* 0x0c8fe400078008ff */
[C---:B------:R-:W-:Y:S02]  /*180a0*/  @!P3 LEA R14, P1, R208.reuse, R14, 0x1 ;  /* 0x0000000ed00eb211 */ /* 0x040fe400078208ff */
[-C--:B0-----:R-:W-:Y:S02]  /*180b0*/  @!P2 LEA.HI.X R13, R23, R3.reuse, R233, 0x1, P0 ;  /* 0x00000003170da211 */ /* 0x081fe400000f0ce9 */
[----:B------:R-:W-:-:S03]  /*180c0*/  @!P3 LEA.HI.X R15, R208, R3, R232, 0x1, P1 ;  /* 0x00000003d00fb211 */ /* 0x000fc600008f0ce8 */
[----:B------:R0:W-:Y:S04]  /*180d0*/  @!P2 ST.E.128 desc[UR50][R12.64], R4 ;  /* 0x000000040c00a985 */ /* 0x0001e8000c101d32 */
[----:B------:R0:W-:Y:S02]  /*180e0*/  @!P3 ST.E.128 desc[UR50][R14.64], R32 ;  /* 0x000000200e00b985 */ /* 0x0001e4000c101d32 */
.L_x_7204:
[----:B------:R-:W-:Y:S05]  /*180f0*/  BSYNC B1 ;  /* 0x0000000000017941 */ /* 0x000fea0003800000 */
.L_x_7203:
[----:B0-----:R-:W-:Y:S01]  /*18100*/  VIADD R3, R49, 0x60 ;  /* 0x0000006031037836 */ /* 0x001fe20000000000 */
[----:B--2-4-:R-:W0:Y:S04]  /*18110*/  SHFL.IDX PT, R46, R46, 0x3, 0x181f ;  /* 0x00781f002e2e7f89 */ /* 0x014e2800000e0000 */
[----:B------:R-:W-:Y:S01]  /*18120*/  ISETP.GE.AND P0, PT, R3, R18, PT ;  /* 0x000000120300720c */ /* 0x000fe20003f06270 */
[----:B------:R-:W2:-:S12]  /*18130*/  SHFL.IDX PT, R0, R0, 0x3, 0x181f ;  /* 0x00781f0000007f89 */ /* 0x000e9800000e0000 */
[----:B------:R-:W-:Y:S05]  /*18140*/  @P0 BRA `(.L_x_7205) ;  /* 0x0000001800700947 */ /* 0x000fea0003800000 */
[----:B------:R-:W-:Y:S02]  /*18150*/  ULDC UR4, c[0x0][0xac8] ;  /* 0x0002b20000047ab9 */ /* 0x000fe40000000800 */
[----:B------:R-:W-:-:S13]  /*18160*/  ISETP.GE.AND P1, PT, R23, UR4, PT ;  /* 0x0000000417007c0c */ /* 0x000fda000bf26270 */
[----:B--2---:R-:W-:-:S04]  /*18170*/  @!P1 LEA R4, P0, R23, R0, 0x1 ;  /* 0x0000000017049211 */ /* 0x004fc800078008ff */
        /* <DEDUP_REMOVED lines=8> */
.L_x_7198:
[----:B------:R-:W-:Y:S01]  /*18200*/  ULDC.64 UR12, c[0x0][0xb08] ;  /* 0x0002c200000c7ab9 */ /* 0x000fe20000000a00 */
[----:B------:R-:W0:Y:S01]  /*18210*/  @P1 LDC R0, c[0x0][0xbec] ;  /* 0x0002fb00ff001b82 */ /* 0x000e220000000800 */
[----:B------:R-:W-:Y:S01]  /*18220*/  UIMAD UR10, UR11, UR12, URZ ;  /* 0x0000000c0b0a72a4 */ /* 0x000fe2000f8e023f */
[----:B------:R-:W-:Y:S01]  /*18230*/  IMAD.MOV.U32 R3, RZ, RZ, R13 ;  /* 0x000000ffff037224 */ /* 0x000fe200078e000d */
[----:B------:R-:W-:Y:S01]  /*18240*/  UIMAD.WIDE.U32 UR8, UR4, UR12, URZ ;  /* 0x0000000c040872a5 */ /* 0x000fe2000f8e003f */
[----:B------:R-:W-:Y:S01]  /*18250*/  VIADD R17, R17, 0x28820 ;  /* 0x0002882011117836 */ /* 0x000fe20000000000 */
[----:B------:R-:W-:Y:S01]  /*18260*/  UIMAD UR10, UR4, UR13, UR10 ;  /* 0x0000000d040a72a4 */ /* 0x000fe2000f8e020a */
[----:B------:R-:W-:Y:S01]  /*18270*/  ISETP.GE.AND P0, PT, R11, R18, PT ;  /* 0x000000120b00720c */ /* 0x000fe20003f06270 */
[----:B------:R-:W-:Y:S01]  /*18280*/  USHF.R.S32.HI UR4, URZ, 0x1f, UR7 ;  /* 0x0000001f3f047899 */ /* 0x000fe20008011407 */
[----:B------:R-:W1:Y:S01]  /*18290*/  @P1 LDC R5, c[0x0][0xbf0] ;  /* 0x0002fc00ff051b82 */ /* 0x000e620000000800 */
[----:B------:R-:W-:Y:S01]  /*182a0*/  UIADD3 UR9, UR9, UR10, URZ ;  /* 0x0000000a09097290 */ /* 0x000fe2000fffe03f */
[----:B------:R-:W-:Y:S01]  /*182b0*/  PRMT R17, RZ, 0x654, R17 ;  /* 0x00000654ff117816 */ /* 0x000fe20000000011 */
[C---:B------:R-:W-:Y:S01]  /*182c0*/  VIADD R27, R19.reuse, 0x10 ;  /* 0x00000010131b7836 */ /* 0x040fe20000000000 */
[----:B------:R-:W-:Y:S01]  /*182d0*/  ULDC.64 UR10, c[0x0][0xb38] ;  /* 0x0002ce00000a7ab9 */ /* 0x000fe20000000a00 */
[C---:B------:R-:W-:Y:S01]  /*182e0*/  VIADD R95, R19.reuse, 0x20 ;  /* 0x00000020135f7836 */ /* 0x040fe20000000000 */
[----:B------:R-:W-:Y:S01]  /*182f0*/  UIMAD.WIDE.U32 UR8, UR36, UR10, UR8 ;  /* 0x0000000a240872a5 */ /* 0x000fe2000f8e0008 */
[C---:B------:R-:W-:Y:S01]  /*18300*/  VIADD R97, R19.reuse, 0x28 ;  /* 0x0000002813617836 */ /* 0x040fe20000000000 */
[----:B------:R2:W-:Y:S01]  /*18310*/  SYNCS.ARRIVE.TRANS64.RED.A1T0 RZ, [R17+URZ], RZ ;  /* 0x000000ff11ff79a7 */ /* 0x0005e2000810043f */
[----:B------:R-:W-:Y:S01]  /*18320*/  VIADD R99, R19, 0x30 ;  /* 0x0000003013637836 */ /* 0x000fe20000000000 */
[----:B------:R-:W-:Y:S01]  /*18330*/  UIMAD UR9, UR36, UR11, UR9 ;  /* 0x0000000b240972a4 */ /* 0x000fe2000f8e0209 */
[----:B------:R-:W-:Y:S01]  /*18340*/  BSSY B1, `(.L_x_7206) ;  /* 0x000006b000017945 */ /* 0x000fe20003800000 */
[----:B------:R-:W-:Y:S01]  /*18350*/  SHF.R.S32.HI R101, RZ, 0x1f, R210 ;  /* 0x0000001fff657819 */ /* 0x000fe200000114d2 */
[----:B------:R-:W-:Y:S01]  /*18360*/  ULDC.64 UR10, c[0x0][0xb40] ;  /* 0x0002d000000a7ab9 */ /* 0x000fe20000000a00 */
[----:B------:R-:W-:Y:S01]  /*18370*/  SHF.R.S32.HI R26, RZ, 0x1f, R27 ;  /* 0x0000001fff1a7819 */ /* 0x000fe2000001141b */
[----:B------:R-:W-:Y:S01]  /*18380*/  UIMAD UR4, UR4, UR10, URZ ;  /* 0x0000000a040472a4 */ /* 0x000fe2000f8e023f */
[----:B0-----:R-:W-:Y:S01]  /*18390*/  @P1 IMAD.HI.U32 R0, R13, R0, RZ ;  /* 0x000000000d001227 */ /* 0x001fe200078e00ff */
[----:B------:R-:W-:Y:S01]  /*183a0*/  UIMAD.WIDE.U32 UR8, UR7, UR10, UR8 ;  /* 0x0000000a070872a5 */ /* 0x000fe2000f8e0008 */
[----:B------:R-:W-:Y:S01]  /*183b0*/  SHF.R.S32.HI R94, RZ, 0x1f, R95 ;  /* 0x0000001fff5e7819 */ /* 0x000fe2000001145f */
[----:B------:R-:W-:Y:S01]  /*183c0*/  UIMAD UR4, UR7, UR11, UR4 ;  /* 0x0000000b070472a4 */ /* 0x000fe2000f8e0204 */
[----:B--2---:R-:W-:Y:S01]  /*183d0*/  VIADD R17, R19, 0x8 ;  /* 0x0000000813117836 */ /* 0x004fe20000000000 */
[----:B------:R-:W-:Y:S01]  /*183e0*/  SHF.R.S32.HI R96, RZ, 0x1f, R97 ;  /* 0x0000001fff607819 */ /* 0x000fe20000011461 */
        /* <DEDUP_REMOVED lines=8> */
[----:B------:R-:W-:Y:S02]  /*18470*/  UIMAD UR40, UR40, UR11, UR9 ;  /* 0x0000000b282872a4 */ /* 0x000fe4000f8e0209 */
[----:B------:R-:W-:Y:S01]  /*18480*/  IMAD R7, R93, R4, R13 ;  /* 0x000000045d077224 */ /* 0x000fe200078e020d */
[----:B------:R-:W-:Y:S01]  /*18490*/  ULDC.64 UR10, c[0x0][0xb30] ;  /* 0x0002cc00000a7ab9 */ /* 0x000fe20000000a00 */
[----:B------:R-:W-:Y:S02]  /*184a0*/  IMAD.U32 R5, RZ, RZ, UR9 ;  /* 0x00000009ff057e24 */ /* 0x000fe4000f8e00ff */
[----:B------:R-:W-:-:S02]  /*184b0*/  IMAD R0, R0, UR10, RZ ;  /* 0x0000000a00007c24 */ /* 0x000fc4000f8e02ff */
        /* <DEDUP_REMOVED lines=12> */
[----:B------:R-:W-:Y:S01]  /*18580*/  LEA R0, P1, R4, UR8, 0x2 ;  /* 0x0000000804007c11 */ /* 0x000fe2000f8210ff */
[----:B------:R-:W-:-:S03]  /*18590*/  VIADD R93, R19, 0x18 ;  /* 0x00000018135d7836 */ /* 0x000fc60000000000 */
[----:B------:R-:W-:Y:S01]  /*185a0*/  LEA.HI.X R3, R4, UR9, R3, 0x2, P1 ;  /* 0x0000000904037c11 */ /* 0x000fe200088f1403 */
[----:B------:R0:W1:Y:S01]  /*185b0*/  SHFL.IDX PT, R6, R0, RZ, 0x1c1f ;  /* 0x001c1fff00067589 */ /* 0x00006200000e0000 */
[----:B------:R-:W-:-:S03]  /*185c0*/  SHF.R.S32.HI R92, RZ, 0x1f, R93 ;  /* 0x0000001fff5c7819 */ /* 0x000fc6000001145d */
[----:B------:R0:W2:Y:S01]  /*185d0*/  SHFL.IDX PT, R7, R3, RZ, 0x1c1f ;  /* 0x001c1fff03077589 */ /* 0x0000a200000e0000 */
[----:B------:R-:W-:Y:S05]  /*185e0*/  @P0 BRA `(.L_x_7207) ;  /* 0x0000000400000947 */ /* 0x000fea0003800000 */
[----:B------:R-:W-:Y:S02]  /*185f0*/  ULDC UR4, c[0x0][0xac8] ;  /* 0x0002b20000047ab9 */ /* 0x000fe40000000800 */
[----:B------:R-:W-:Y:S02]  /*18600*/  ISETP.GE.AND P3, PT, R17, UR4, PT ;  /* 0x0000000411007c0c */ /* 0x000fe4000bf66270 */
[----:B------:R-:W-:Y:S02]  /*18610*/  ISETP.GE.AND P2, PT, R19, UR4, PT ;  /* 0x0000000413007c0c */ /* 0x000fe4000bf46270 */
[----:B------:R-:W-:Y:S02]  /*18620*/  ISETP.GE.AND P1, PT, R27, UR4, PT ;  /* 0x000000041b007c0c */ /* 0x000fe4000bf26270 */
[----:B------:R-:W-:Y:S02]  /*18630*/  ISETP.GE.AND P0, PT, R93, UR4, PT ;  /* 0x000000045d007c0c */ /* 0x000fe4000bf06270 */
[----:B------:R-:W-:-:S05]  /*18640*/  ISETP.GE.AND P4, PT, R95, UR4, PT ;  /* 0x000000045f007c0c */ /* 0x000fca000bf86270 */
[-C--:B-1----:R-:W-:Y:S02]  /*18650*/  @!P3 LEA R8, P5, R17, R6.reuse, 0x2 ;  /* 0x000000061108b211 */ /* 0x082fe400078a10ff */
[----:B--2---:R-:W-:Y:S02]  /*18660*/  @!P2 IMAD.WIDE R4, R19, 0x4, R6 ;  /* 0x000000041304a825 */ /* 0x004fe400078e0206 */
        /* <DEDUP_REMOVED lines=10> */
[----:B-1----:R-:W-:-:S03]  /*18710*/  @!P4 LEA R4, P1, R95, R6, 0x2 ;  /* 0x000000065f04c211 */ /* 0x002fc600078210ff */
[----:B------:R1:W-:Y:S01]  /*18720*/  @!P0 ST.E.64 desc[UR50][R12.64], R82 ;  /* 0x000000520c008985 */ /* 0x0003e2000c101b32 */
[----:B------:R-:W-:Y:S02]  /*18730*/  ISETP.GE.AND P0, PT, R210, UR4, PT ;  /* 0x00000004d2007c0c */ /* 0x000fe4000bf06270 */
[-C--:B------:R-:W-:Y:S02]  /*18740*/  @!P4 LEA.HI.X R5, R95, R7.reuse, R94, 0x2, P1 ;  /* 0x000000075f05c211 */ /* 0x080fe400008f145e */
[-C--:B------:R-:W-:Y:S02]  /*18750*/  @!P2 LEA R14, P6, R97, R6.reuse, 0x2 ;  /* 0x00000006610ea211 */ /* 0x080fe400078c10ff */
[----:B------:R-:W-:Y:S01]  /*18760*/  ISETP.GE.AND P1, PT, R218, UR4, PT ;  /* 0x00000004da007c0c */ /* 0x000fe2000bf26270 */
[----:B------:R4:W-:Y:S01]  /*18770*/  @!P4 ST.E.64 desc[UR50][R4.64], R80 ;  /* 0x000000500400c985 */ /* 0x0009e2000c101b32 */
[----:B------:R-:W-:Y:S02]  /*18780*/  @!P3 LEA R20, P5, R99, R6, 0x2 ;  /* 0x000000066314b211 */ /* 0x000fe400078a10ff */
[----:B------:R-:W-:-:S02]  /*18790*/  @!P2 LEA.HI.X R15, R97, R7, R96, 0x2, P6 ;  /* 0x00000007610fa211 */ /* 0x000fc400030f1460 */
[----:B------:R-:W-:Y:S02]  /*187a0*/  ISETP.GE.AND P4, PT, R217, UR4, PT ;  /* 0x00000004d9007c0c */ /* 0x000fe4000bf86270 */
[----:B------:R-:W-:Y:S01]  /*187b0*/  @!P3 LEA.HI.X R21, R99, R7, R98, 0x2, P5 ;  /* 0x000000076315b211 */ /* 0x000fe200028f1462 */
[----:B------:R5:W-:Y:S01]  /*187c0*/  @!P2 ST.E.64 desc[UR50][R14.64], R86 ;  /* 0x000000560e00a985 */ /* 0x000be2000c101b32 */
[----:B--2---:R-:W-:-:S03]  /*187d0*/  @!P0 LEA R8, P2, R210, R6, 0x2 ;  /* 0x00000006d2088211 */ /* 0x004fc600078410ff */
[----:B------:R-:W-:Y:S01]  /*187e0*/  @!P3 ST.E.64 desc[UR50][R20.64], R88 ;  /* 0x000000581400b985 */ /* 0x000fe2000c101b32 */
[----:B------:R-:W-:Y:S02]  /*187f0*/  ISETP.GE.AND P3, PT, R216, UR4, PT ;  /* 0x00000004d8007c0c */ /* 0x000fe4000bf66270 */
[-C--:B---3--:R-:W-:Y:S02]  /*18800*/  @!P1 LEA R10, P5, R218, R6.reuse, 0x2 ;  /* 0x00000006da0a9211 */ /* 0x088fe400078a10ff */
        /* <DEDUP_REMOVED lines=30> */
.L_x_7207:
[----:B------:R-:W-:Y:S05]  /*189f0*/  BSYNC B1 ;  /* 0x0000000000017941 */ /* 0x000fea0003800000 */
.L_x_7206:
[----:B------:R-:W-:Y:S01]  /*18a00*/  ISETP.GE.AND P0, PT, R25, R18, PT ;  /* 0x000000121900720c */ /* 0x000fe20003f06270 */
[----:B--2-4-:R2:W3:Y:S04]  /*18a10*/  SHFL.IDX PT, R7, R3, 0x1, 0x1c1f ;  /* 0x003c1f0003077f89 */ /* 0x0144e800000e0000 */
[----:B-1----:R2:W1:Y:S08]  /*18a20*/  SHFL.IDX PT, R6, R0, 0x1, 0x1c1f ;  /* 0x003c1f0000067f89 */ /* 0x00247000000e0000 */
[----:B--2---:R-:W-:Y:S05]  /*18a30*/  @P0 BRA `(.L_x_7205) ;  /* 0x0000001000340947 */ /* 0x004fea0003800000 */
[----:B------:R-:W-:Y:S02]  /*18a40*/  ULDC UR4, c[0x0][0xac8] ;  /* 0x0002b20000047ab9 */ /* 0x000fe40000000800 */
[----:B------:R-:W-:Y:S02]  /*18a50*/  ISETP.GE.AND P1, PT, R19, UR4, PT ;  /* 0x0000000413007c0c */ /* 0x000fe4000bf26270 */
[----:B------:R-:W-:Y:S02]  /*18a60*/  ISETP.GE.AND P0, PT, R17, UR4, PT ;  /* 0x0000000411007c0c */ /* 0x000fe4000bf06270 */
[----:B------:R-:W-:Y:S02]  /*18a70*/  ISETP.GE.AND P3, PT, R93, UR4, PT ;  /* 0x000000045d007c0c */ /* 0x000fe4000bf66270 */
[----:B------:R-:W-:Y:S02]  /*18a80*/  ISETP.GE.AND P2, PT, R27, UR4, PT ;  /* 0x000000041b007c0c */ /* 0x000fe4000bf46270 */
[----:B------:R-:W-:-:S02]  /*18a90*/  ISETP.GE.AND P4, PT, R95, UR4, PT ;  /* 0x000000045f007c0c */ /* 0x000fc4000bf86270 */
[----:B------:R-:W-:-:S03]  /*18aa0*/  ISETP.GE.AND P5, PT, R97, UR4, PT ;  /* 0x0000000461007c0c */ /* 0x000fc6000bfa6270 */
[----:B-1-3--:R-:W-:Y:S02]  /*18ab0*/  @!P1 IMAD.WIDE R4, R19, 0x4, R6 ;  /* 0x0000000413049825 */ /* 0x00afe400078e0206 */
[----:B------:R-:W-:-:S03]  /*18ac0*/  @!P0 LEA R8, P6, R17, R6, 0x2 ;  /* 0x0000000611088211 */ /* 0x000fc600078c10ff */
[----:B------:R1:W-:Y:S01]  /*18ad0*/  @!P1 ST.E.64 desc[UR50][R4.64], R32 ;  /* 0x0000002004009985 */ /* 0x0003e2000c101b32 */
[-C--:B------:R-:W-:Y:S02]  /*18ae0*/  @!P0 LEA.HI.X R9, R17, R7.reuse, R24, 0x2, P6 ;  /* 0x0000000711098211 */ /* 0x080fe400030f1418 */
[-C--:B------:R-:W-:Y:S02]  /*18af0*/  @!P3 LEA R12, P6, R93, R6.reuse, 0x2 ;  /* 0x000000065d0cb211 */ /* 0x080fe400078c10ff */
[-C--:B------:R-:W-:Y:S01]  /*18b00*/  @!P2 LEA R10, P1, R27, R6.reuse, 0x2 ;  /* 0x000000061b0aa211 */ /* 0x080fe200078210ff */
[----:B------:R2:W-:Y:S01]  /*18b10*/  @!P0 ST.E.64 desc[UR50][R8.64], R34 ;  /* 0x0000002208008985 */ /* 0x0005e2000c101b32 */
[-C--:B------:R-:W-:Y:S02]  /*18b20*/  @!P3 LEA.HI.X R13, R93, R7.reuse, R92, 0x2, P6 ;  /* 0x000000075d0db211 */ /* 0x080fe400030f145c */
[----:B------:R-:W-:Y:S02]  /*18b30*/  @!P2 LEA.HI.X R11, R27, R7, R26, 0x2, P1 ;  /* 0x000000071b0ba211 */ /* 0x000fe400008f141a */
[----:B------:R-:W-:-:S02]  /*18b40*/  @!P4 LEA R14, P6, R95, R6, 0x2 ;  /* 0x000000065f0ec211 */ /* 0x000fc400078c10ff */
[----:B------:R-:W-:Y:S01]  /*18b50*/  ISETP.GE.AND P1, PT, R99, UR4, PT ;  /* 0x0000000463007c0c */ /* 0x000fe2000bf26270 */
[----:B------:R-:W-:Y:S01]  /*18b60*/  @!P2 ST.E.64 desc[UR50][R10.64], R36 ;  /* 0x000000240a00a985 */ /* 0x000fe2000c101b32 */
[----:B------:R-:W-:Y:S02]  /*18b70*/  ISETP.GE.AND P0, PT, R210, UR4, PT ;  /* 0x00000004d2007c0c */ /* 0x000fe4000bf06270 */
[-C--:B------:R-:W-:Y:S01]  /*18b80*/  @!P4 LEA.HI.X R15, R95, R7.reuse, R94, 0x2, P6 ;  /* 0x000000075f0fc211 */ /* 0x080fe200030f145e */
[----:B------:R-:W-:Y:S01]  /*18b90*/  @!P3 ST.E.64 desc[UR50][R12.64], R38 ;  /* 0x000000260c00b985 */ /* 0x000fe2000c101b32 */
[C---:B-1----:R-:W-:Y:S02]  /*18ba0*/  @!P5 LEA R4, P6, R97.reuse, R6, 0x2 ;  /* 0x000000066104d211 */ /* 0x042fe400078c10ff */
[----:B------:R-:W-:Y:S01]  /*18bb0*/  ISETP.GE.AND P2, PT, R218, UR4, PT ;  /* 0x00000004da007c0c */ /* 0x000fe2000bf46270 */
[----:B------:R-:W-:Y:S01]  /*18bc0*/  @!P4 ST.E.64 desc[UR50][R14.64], R40 ;  /* 0x000000280e00c985 */ /* 0x000fe2000c101b32 */
[----:B------:R-:W-:-:S02]  /*18bd0*/  @!P5 LEA.HI.X R5, R97, R7, R96, 0x2, P6 ;  /* 0x000000076105d211 */ /* 0x000fc400030f1460 */
[----:B------:R-:W-:Y:S02]  /*18be0*/  ISETP.GE.AND P4, PT, R217, UR4, PT ;  /* 0x00000004d9007c0c */ /* 0x000fe4000bf86270 */
[CC--:B------:R-:W-:Y:S01]  /*18bf0*/  @!P1 LEA R20, P6, R99.reuse, R6.reuse, 0x2 ;  /* 0x0000000663149211 */ /* 0x0c0fe200078c10ff */
[----:B------:R1:W-:Y:S01]  /*18c00*/  @!P5 ST.E.64 desc[UR50][R4.64], R42 ;  /* 0x0000002a0400d985 */ /* 0x0003e2000c101b32 */
[-C--:B------:R-:W-:Y:S02]  /*18c10*/  @!P0 LEA R24, P5, R210, R6.reuse, 0x2 ;  /* 0x00000006d2188211 */ /* 0x080fe400078a10ff */
[-C--:B------:R-:W-:Y:S02]  /*18c20*/  @!P1 LEA.HI.X R21, R99, R7.reuse, R98, 0x2, P6 ;  /* 0x0000000763159211 */ /* 0x080fe400030f1462 */
[----:B------:R-:W-:Y:S02]  /*18c30*/  ISETP.GE.AND P3, PT, R216, UR4, PT ;  /* 0x00000004d8007c0c */ /* 0x000fe4000bf66270 */
[----:B------:R-:W-:Y:S01]  /*18c40*/  @!P0 LEA.HI.X R25, R210, R7, R101, 0x2, P5 ;  /* 0x00000007d2198211 */ /* 0x000fe200028f1465 */
[----:B------:R3:W-:Y:S01]  /*18c50*/  @!P1 ST.E.64 desc[UR50][R20.64], R44 ;  /* 0x0000002c14009985 */ /* 0x0007e2000c101b32 */
[----:B------:R-:W-:-:S02]  /*18c60*/  @!P2 LEA R26, P6, R218, R6, 0x2 ;  /* 0x00000006da1aa211 */ /* 0x000fc400078c10ff */
[----:B--2---:R-:W-:Y:S01]  /*18c70*/  @!P4 LEA R8, P1, R217, R6, 0x2 ;  /* 0x00000006d908c211 */ /* 0x004fe200078210ff */
[----:B------:R2:W-:Y:S01]  /*18c80*/  @!P0 ST.E.64 desc[UR50][R24.64], R46 ;  /* 0x0000002e18008985 */ /* 0x0005e2000c101b32 */
[-C--:B------:R-:W-:Y:S02]  /*18c90*/  @!P2 LEA.HI.X R27, R218, R7.reuse, R228, 0x2, P6 ;  /* 0x00000007da1ba211 */ /* 0x080fe400030f14e4 */
[----:B------:R-:W-:Y:S02]  /*18ca0*/  ISETP.GE.AND P0, PT, R215, UR4, PT ;  /* 0x00000004d7007c0c */ /* 0x000fe4000bf06270 */
[----:B------:R-:W-:Y:S01]  /*18cb0*/  ISETP.GE.AND P5, PT, R214, UR4, PT ;  /* 0x00000004d6007c0c */ /* 0x000fe2000bfa6270 */
[----:B------:R2:W-:Y:S01]  /*18cc0*/  @!P2 ST.E.64 desc[UR50][R26.64], R48 ;  /* 0x000000301a00a985 */ /* 0x0005e2000c101b32 */
[----:B------:R-:W-:Y:S02]  /*18cd0*/  @!P4 LEA.HI.X R9, R217, R7, R227, 0x2, P1 ;  /* 0x00000007d909c211 */ /* 0x000fe400008f14e3 */
[----:B------:R-:W-:-:S02]  /*18ce0*/  ISETP.GE.AND P2, PT, R213, UR4, PT ;  /* 0x00000004d5007c0c */ /* 0x000fc4000bf46270 */
[----:B------:R-:W-:Y:S01]  /*18cf0*/  ISETP.GE.AND P1, PT, R212, UR4, PT ;  /* 0x00000004d4007c0c */ /* 0x000fe2000bf26270 */
[----:B------:R2:W-:Y:S01]  /*18d00*/  @!P4 ST.E.64 desc[UR50][R8.64], R50 ;  /* 0x000000320800c985 */ /* 0x0005e2000c101b32 */
[----:B-1----:R-:W-:-:S03]  /*18d10*/  @!P3 LEA R4, P6, R216, R6, 0x2 ;  /* 0x00000006d804b211 */ /* 0x002fc600078c10ff */
[CC--:B------:R-:W-:Y:S02]  /*18d20*/  @!P0 LEA R10, P4, R215.reuse, R6.reuse, 0x2 ;  /* 0x00000006d70a8211 */ /* 0x0c0fe400078810ff */
[-C--:B------:R-:W-:Y:S02]  /*18d30*/  @!P3 LEA.HI.X R5, R216, R7.reuse, R226, 0x2, P6 ;  /* 0x00000007d805b211 */ /* 0x080fe400030f14e2 */
[-C--:B------:R-:W-:Y:S02]  /*18d40*/  @!P0 LEA.HI.X R11, R215, R7.reuse, R225, 0x2, P4 ;  /* 0x00000007d70b8211 */ /* 0x080fe400020f14e1 */
[-C--:B------:R-:W-:Y:S01]  /*18d50*/  @!P2 LEA R14, P4, R213, R6.reuse, 0x2 ;  /* 0x00000006d50ea211 */ /* 0x080fe200078810ff */
[----:B------:R2:W-:Y:S01]  /*18d60*/  @!P3 ST.E.64 desc[UR50][R4.64], R52 ;  /* 0x000000340400b985 */ /* 0x0005e2000c101b32 */
[-C--:B------:R-:W-:Y:S02]  /*18d70*/  @!P5 LEA R12, P3, R214, R6.reuse, 0x2 ;  /* 0x00000006d60cd211 */ /* 0x080fe400078610ff */
[----:B---3--:R-:W-:Y:S01]  /*18d80*/  @!P1 LEA R20, P6, R212, R6, 0x2 ;  /* 0x00000006d4149211 */ /* 0x008fe200078c10ff */
[----:B------:R2:W-:Y:S01]  /*18d90*/  @!P0 ST.E.64 desc[UR50][R10.64], R54 ;  /* 0x000000360a008985 */ /* 0x0005e2000c101b32 */
[----:B------:R-:W-:-:S02]  /*18da0*/  @!P5 LEA.HI.X R13, R214, R7, R224, 0x2, P3 ;  /* 0x00000007d60dd211 */ /* 0x000fc400018f14e0 */
[-C--:B------:R-:W-:Y:S02]  /*18db0*/  @!P2 LEA.HI.X R15, R213, R7.reuse, R223, 0x2, P4 ;  /* 0x00000007d50fa211 */ /* 0x080fe400020f14df */
[----:B------:R-:W-:Y:S01]  /*18dc0*/  @!P1 LEA.HI.X R21, R212, R7, R222, 0x2, P6 ;  /* 0x00000007d4159211 */ /* 0x000fe200030f14de */
[----:B------:R2:W-:Y:S01]  /*18dd0*/  @!P5 ST.E.64 desc[UR50][R12.64], R56 ;  /* 0x000000380c00d985 */ /* 0x0005e2000c101b32 */
[----:B------:R-:W-:-:S03]  /*18de0*/  ISETP.GE.AND P0, PT, R211, UR4, PT ;  /* 0x00000004d3007c0c */ /* 0x000fc6000bf06270 */
[----:B------:R2:W-:Y:S04]  /*18df0*/  @!P2 ST.E.64 desc[UR50][R14.64], R58 ;  /* 0x0000003a0e00a985 */ /* 0x0005e8000c101b32 */
[----:B------:R2:W-:Y:S06]  /*18e00*/  @!P1 ST.E.64 desc[UR50][R20.64], R28 ;  /* 0x0000001c14009985 */ /* 0x0005ec000c101b32 */
[----:B------:R-:W-:Y:S05]  /*18e10*/  @P0 BRA `(.L_x_7205) ;  /* 0x0000000c003c0947 */ /* 0x000fea0003800000 */
[----:B--2---:R-:W-:-:S04]  /*18e20*/  LEA R4, P0, R211, R6, 0x2 ;  /* 0x00000006d3047211 */ /* 0x004fc800078010ff */
[----:B------:R-:W-:-:S05]  /*18e30*/  LEA.HI.X R5, R211, R7, R221, 0x2, P0 ;  /* 0x00000007d3057211 */ /* 0x000fca00000f14dd */
[----:B------:R4:W-:Y:S01]  /*18e40*/  ST.E.64 desc[UR50][R4.64], R30 ;  /* 0x0000001e04007985 */ /* 0x0009e2000c101b32 */
[----:B------:R-:W-:Y:S05]  /*18e50*/  BRA `(.L_x_7205) ;  /* 0x0000000c002c7947 */ /* 0x000fea0003800000 */
.L_x_7196:
[----:B------:R-:W0:Y:S01]  /*18e60*/  LDC.64 R4, c[0x0][0xc00] ;  /* 0x00030000ff047b82 */ /* 0x000e220000000a00 */
[----:B------:R-:W-:Y:S01]  /*18e70*/  ULDC.64 UR8, c[0x0][0xc00] ;  /* 0x0003000000087ab9 */ /* 0x000fe20000000a00 */
[----:B------:R-:W-:Y:S01]  /*18e80*/  IMAD.MOV.U32 R3, RZ, RZ, RZ ;  /* 0x000000ffff037224 */ /* 0x000fe200078e00ff */
[----:B------:R-:W-:-:S05]  /*18e90*/  UIMAD.WIDE UR8, UR37, 0x4, UR8 ;  /* 0x00000004250878a5 */ /* 0x000fca000f8e0208 */
[----:B------:R-:W1:Y:S01]  /*18ea0*/  LDC.64 R6, c[0x0][0xc08] ;  /* 0x00030200ff067b82 */ /* 0x000e620000000a00 */
[----:B0-----:R-:W-:Y:S01]  /*18eb0*/  ISETP.NE.U32.AND P0, PT, R4, RZ, PT ;  /* 0x000000ff0400720c */ /* 0x001fe20003f05070 */
[----:B------:R-:W-:Y:S01]  /*18ec0*/  IMAD.U32 R4, RZ, RZ, UR8 ;  /* 0x00000008ff047e24 */ /* 0x000fe2000f8e00ff */
[----:B------:R-:W-:Y:S01]  /*18ed0*/  R2UR UR4, R5 ;  /* 0x00000000050472ca */ /* 0x000fe200000e0000 */
[----:B------:R-:W-:Y:S01]  /*18ee0*/  IMAD.U32 R5, RZ, RZ, UR9 ;  /* 0x00000009ff057e24 */ /* 0x000fe2000f8e00ff */
[----:B-1----:R-:W-:-:S09]  /*18ef0*/  ISETP.NE.U32.AND P1, PT, R6, RZ, PT ;  /* 0x000000ff0600720c */ /* 0x002fd20003f25070 */
[----:B------:R-:W-:Y:S02]  /*18f00*/  VOTEU.ANY UP0, P0 ;  /* 0x00000000003f7886 */ /* 0x000fe40000000100 */
[----:B------:R-:W-:Y:S01]  /*18f10*/  UISETP.NE.AND.EX UP0, UPT, UR4, URZ, UPT, UP0 ;  /* 0x0000003f0400728c */ /* 0x000fe2000bf05300 */
[----:B------:R-:W-:Y:S01]  /*18f20*/  R2UR UR4, R7 ;  /* 0x00000000070472ca */ /* 0x000fe200000e0000 */
[----:B------:R-:W-:-:S04]  /*18f30*/  VOTEU.ANY UP1, P1 ;  /* 0x00000000003f7886 */ /* 0x000fc80000820100 */
[----:B------:R-:W-:-:S08]  /*18f40*/  PLOP3.LUT P0, PT, PT, PT, UP0, 0x80, 0x0 ;  /* 0x000000000000781c */ /* 0x000fd00003f0f008 */
[----:B------:R-:W-:-:S06]  /*18f50*/  UISETP.NE.AND.EX UP1, UPT, UR4, URZ, UPT, UP1 ;  /* 0x0000003f0400728c */ /* 0x000fcc000bf25310 */
[----:B------:R-:W-:Y:S01]  /*18f60*/  PLOP3.LUT P1, PT, PT, PT, UP1, 0x80, 0x0 ;  /* 0x000000000000781c */ /* 0x000fe20003f2f018 */
[----:B------:R0:W5:Y:S01]  /*18f70*/  @P0 LDG.E R3, desc[UR50][R4.64] ;  /* 0x0000003204030981 */ /* 0x000162000c1e1900 */
[----:B------:R-:W-:Y:S02]  /*18f80*/  ULDC UR4, c[0x0][0xa88] ;  /* 0x0002a20000047ab9 */ /* 0x000fe40000000800 */
[----:B------:R-:W-:Y:S01]  /*18f90*/  IMAD.U32 R0, RZ, RZ, UR4 ;  /* 0x00000004ff007e24 */ /* 0x000fe2000f8e00ff */
[----:B------:R-:W-:Y:S02]  /*18fa0*/  @UP1 ULDC.64 UR8, c[0x0][0xc08] ;  /* 0x0003020000081ab9 */ /* 0x000fe40000000a00 */
[----:B------:R-:W-:-:S06]  /*18fb0*/  @UP1 UIMAD.WIDE UR8, UR37, 0x4, UR8 ;  /* 0x00000004250818a5 */ /* 0x000fcc000f8e0208 */
[----:B------:R-:W-:Y:S02]  /*18fc0*/  IMAD.U32 R6, RZ, RZ, UR8 ;  /* 0x00000008ff067e24 */ /* 0x000fe4000f8e00ff */
[----:B------:R-:W-:-:S05]  /*18fd0*/  IMAD.U32 R7, RZ, RZ, UR9 ;  /* 0x00000009ff077e24 */ /* 0x000fca000f8e00ff */
[----:B------:R0:W5:Y:S01]  /*18fe0*/  @P1 LDG.E R0, desc[UR50][R6.64] ;  /* 0x0000003206001981 */ /* 0x000162000c1e1900 */
[----:B------:R-:W-:Y:S05]  /*18ff0*/  @P1 BRA `(.L_x_7208) ;  /* 0x0000000000101947 */ /* 0x000fea0003800000 */
[----:B------:R-:W-:Y:S05]  /*19000*/  @!P0 BRA `(.L_x_7208) ;  /* 0x00000000000c8947 */ /* 0x000fea0003800000 */
[----:B0-----:R-:W2:Y:S04]  /*19010*/  LDG.E R7, desc[UR50][R4.64] ;  /* 0x0000003204077981 */ /* 0x001ea8000c1e1900 */
[----:B-----5:R-:W2:Y:S02]  /*19020*/  LDG.E R0, desc[UR50][R4.64+0x4] ;  /* 0x0000043204007981 */ /* 0x020ea4000c1e1900 */
[----:B--2---:R-:W-:-:S07]  /*19030*/  IMAD.IADD R0, R0, 0x1, -R7 ;  /* 0x0000000100007824 */ /* 0x004fce00078e0a07 */
.L_x_7208:
[----:B-----5:R-:W-:Y:S01]  /*19040*/  R2UR UR16, R3 ;  /* 0x00000000031072ca */ /* 0x020fe200000e0000 */
[----:B------:R-:W-:Y:S01]  /*19050*/  USHF.R.S32.HI UR7, URZ, 0x1f, UR37 ;  /* 0x0000001f3f077899 */ /* 0x000fe20008011425 */
[----:B------:R-:W-:Y:S01]  /*19060*/  ISETP.GT.AND P0, PT, R234, 0x7f, PT ;  /* 0x0000007fea00780c */ /* 0x000fe20003f04270 */
[----:B------:R-:W-:Y:S01]  /*19070*/  USEL UR4, UR37, URZ, !UP0 ;  /* 0x0000003f25047287 */ /* 0x000fe2000c000000 */
[----:B------:R-:W-:Y:S01]  /*19080*/  BSSY B1, `(.L_x_7209) ;  /* 0x000003a000017945 */ /* 0x000fe20003800000 */
[----:B------:R-:W-:-:S08]  /*19090*/  USEL UR7, UR7, URZ, !UP0 ;  /* 0x0000003f07077287 */ /* 0x000fd0000c000000 */
[----:B------:R-:W-:Y:S02]  /*190a0*/  USHF.R.S32.HI UR16, URZ, 0x1f, UR16 ;  /* 0x0000001f3f107899 */ /* 0x000fe40008011410 */
[----:B------:R-:W-:Y:S10]  /*190b0*/  @P0 BRA `(.L_x_7210) ;  /* 0x0000000000d80947 */ /* 0x000ff40003800000 */
[----:B0-----:R-:W0:Y:S01]  /*190c0*/  S2R R5, SR_TID.X ;  /* 0x0000000000057919 */ /* 0x001e220000002100 */
[----:B------:R-:W1:Y:S01]  /*190d0*/  LDC R9, c[0x0][0xbe8] ;  /* 0x0002fa00ff097b82 */ /* 0x000e620000000800 */
[----:B------:R-:W-:Y:S02]  /*190e0*/  IMAD.U32 R8, RZ, RZ, UR39 ;  /* 0x00000027ff087e24 */ /* 0x000fe4000f8e00ff */
[----:B-1----:R-:W-:-:S03]  /*190f0*/  IMAD R4, R0, R9, RZ ;  /* 0x0000000900047224 */ /* 0x002fc600078e02ff */
        /* <DEDUP_REMOVED lines=12> */
[----:B------:R-:W-:Y:S02]  /*191c0*/  UIMAD.WIDE.U32 UR14, UR8, UR36, URZ ;  /* 0x00000024080e72a5 */ /* 0x000fe4000f8e003f */
[----:B------:R-:W1:Y:S01]  /*191d0*/  @P0 LDC R10, c[0x0][0xbf0] ;  /* 0x0002fc00ff0a0b82 */ /* 0x000e620000000800 */
[----:B------:R-:W-:Y:S02]  /*191e0*/  UIMAD UR18, UR9, UR36, URZ ;  /* 0x00000024091272a4 */ /* 0x000fe4000f8e023f */
[----:B------:R-:W-:Y:S01]  /*191f0*/  UIMAD UR11, UR11, UR4, URZ ;  /* 0x000000040b0b72a4 */ /* 0x000fe2000f8e023f */
[----:B------:R-:W-:Y:S01]  /*19200*/  IMAD.U32 R4, RZ, RZ, UR14 ;  /* 0x0000000eff047e24 */ /* 0x000fe2000f8e00ff */
[----:B------:R-:W-:Y:S01]  /*19210*/  UIMAD.WIDE.U32 UR8, UR10, UR4, URZ ;  /* 0x000000040a0872a5 */ /* 0x000fe2000f8e003f */
[----:B------:R-:W-:Y:S01]  /*19220*/  IMAD.U32 R5, RZ, RZ, UR15 ;  /* 0x0000000fff057e24 */ /* 0x000fe2000f8e00ff */
[----:B------:R-:W-:-:S02]  /*19230*/  UIADD3 UR14, UR18, UR15, URZ ;  /* 0x0000000f120e7290 */ /* 0x000fc4000fffe03f */
[----:B------:R-:W-:Y:S01]  /*19240*/  UIMAD UR11, UR10, UR7, UR11 ;  /* 0x000000070a0b72a4 */ /* 0x000fe2000f8e020b */
[----:B------:R-:W-:-:S03]  /*19250*/  ULDC.64 UR12, c[0x0][UR17+0x228] ;  /* 0x00008a00110c7abb */ /* 0x000fc60008000a00 */
[----:B------:R-:W-:Y:S01]  /*19260*/  UIADD3 UR11, UR9, UR11, URZ ;  /* 0x0000000b090b7290 */ /* 0x000fe2000fffe03f */
[----:B------:R-:W-:Y:S01]  /*19270*/  IMAD.U32 R11, RZ, RZ, UR14 ;  /* 0x0000000eff0b7e24 */ /* 0x000fe2000f8e00ff */
[----:B------:R-:W-:Y:S01]  /*19280*/  UIMAD.WIDE.U32 UR20, UR12, UR19, URZ ;  /* 0x000000130c1472a5 */ /* 0x000fe2000f8e003f */
[----:B0-----:R-:W-:Y:S01]  /*19290*/  @P0 IMAD.HI.U32 R7, R8, R7, RZ ;  /* 0x0000000708070227 */ /* 0x001fe200078e00ff */
[----:B------:R-:W-:-:S04]  /*192a0*/  UIMAD UR10, UR13, UR19, URZ ;  /* 0x000000130d0a72a4 */ /* 0x000fc8000f8e023f */
[----:B------:R-:W-:Y:S01]  /*192b0*/  UIADD3 UR10, UR10, UR21, URZ ;  /* 0x000000150a0a7290 */ /* 0x000fe2000fffe03f */
[----:B-1----:R-:W-:Y:S02]  /*192c0*/  @P0 SHF.R.U32.HI R6, RZ, R10, R7 ;  /* 0x0000000aff060219 */ /* 0x002fe40000011607 */
[----:B------:R-:W-:Y:S01]  /*192d0*/  IADD3 R5, P0, P1, R4, UR8, R3 ;  /* 0x0000000804057c10 */ /* 0x000fe2000f91e003 */
[----:B------:R-:W-:Y:S01]  /*192e0*/  IMAD.U32 R4, RZ, RZ, UR16 ;  /* 0x00000010ff047e24 */ /* 0x000fe2000f8e00ff */
[----:B------:R-:W-:Y:S01]  /*192f0*/  ULDC.64 UR8, c[0x0][UR17+0x210] ;  /* 0x0000840011087abb */ /* 0x000fe20008000a00 */
[----:B------:R-:W-:-:S04]  /*19300*/  IMAD.MOV R7, RZ, RZ, -R6 ;  /* 0x000000ffff077224 */ /* 0x000fc800078e0a06 */
[----:B------:R-:W-:Y:S01]  /*19310*/  IMAD R7, R9, R7, R8 ;  /* 0x0000000709077224 */ /* 0x000fe200078e0208 */
[----:B------:R-:W-:Y:S02]  /*19320*/  IADD3.X R8, R11, UR11, R4, P0, P1 ;  /* 0x0000000b0b087c10 */ /* 0x000fe400087e2404 */
[----:B------:R-:W-:Y:S01]  /*19330*/  IADD3 R4, P0, P1, R6, UR20, R5 ;  /* 0x0000001406047c10 */ /* 0x000fe2000f91e005 */
[----:B------:R-:W-:Y:S01]  /*19340*/  IMAD R9, R7, UR9, RZ ;  /* 0x0000000907097c24 */ /* 0x000fe2000f8e02ff */
[----:B------:R-:W-:Y:S02]  /*19350*/  SHF.R.S32.HI R5, RZ, 0x1f, R6 ;  /* 0x0000001fff057819 */ /* 0x000fe40000011406 */
[----:B------:R-:W-:Y:S02]  /*19360*/  SHF.R.S32.HI R6, RZ, 0x1f, R7 ;  /* 0x0000001fff067819 */ /* 0x000fe40000011407 */
[----:B------:R-:W-:Y:S01]  /*19370*/  IADD3.X R5, R5, UR10, R8, P0, P1 ;  /* 0x0000000a05057c10 */ /* 0x000fe200087e2408 */
[----:B------:R-:W-:Y:S01]  /*19380*/  ULDC.64 UR10, c[0x0][0xba8] ;  /* 0x0002ea00000a7ab9 */ /* 0x000fe20000000a00 */
[----:B------:R-:W-:Y:S01]  /*19390*/  @!UP0 ULDC UR10, c[0x0][0xb50] ;  /* 0x0002d400000a8ab9 */ /* 0x000fe20000000800 */
[----:B------:R-:W-:Y:S01]  /*193a0*/  IMAD R9, R6, UR8, R9 ;  /* 0x0000000806097c24 */ /* 0x000fe2000f8e0209 */
[----:B------:R-:W-:Y:S01]  /*193b0*/  @!UP0 ULDC UR11, c[0x0][0xb54] ;  /* 0x0002d500000b8ab9 */ /* 0x000fe20000000800 */
[----:B------:R-:W-:-:S04]  /*193c0*/  IMAD.WIDE.U32 R4, R7, UR8, R4 ;  /* 0x0000000807047c25 */ /* 0x000fc8000f8e0004 */
[----:B------:R-:W-:Y:S01]  /*193d0*/  IMAD.IADD R5, R5, 0x1, R9 ;  /* 0x0000000105057824 */ /* 0x000fe200078e0209 */
[----:B------:R-:W-:-:S04]  /*193e0*/  LEA R6, P0, R4, UR10, 0x2 ;  /* 0x0000000a04067c11 */ /* 0x000fc8000f8010ff */
[----:B------:R-:W-:Y:S01]  /*193f0*/  LEA.HI.X R7, R4, UR11, R5, 0x2, P0 ;  /* 0x0000000b04077c11 */ /* 0x000fe200080f1405 */
[----:B------:R-:W-:-:S05]  /*19400*/  IMAD.MOV.U32 R5, RZ, RZ, -0x800000 ;  /* 0xff800000ff057424 */ /* 0x000fca00078e00ff */
[----:B------:R1:W-:Y:S03]  /*19410*/  STG.E desc[UR50][R6.64], R5 ;  /* 0x0000000506007986 */ /* 0x0003e6000c101932 */
.L_x_7210:
[----:B------:R-:W-:Y:S05]  /*19420*/  BSYNC B1 ;  /* 0x0000000000017941 */ /* 0x000fea0003800000 */
.L_x_7209:
[----:B------:R-:W-:-:S06]  /*19430*/  UISETP.GT.AND UP0, UPT, UR41, 0x1, UPT ;  /* 0x000000012900788c */ /* 0x000fcc000bf04270 */
[----:B------:R-:W-:-:S13]  /*19440*/  PLOP3.LUT P0, PT, PT, PT, UP0, 0x80, 0x0 ;  /* 0x000000000000781c */ /* 0x000fda0003f0f008 */
[----:B------:R-:W-:Y:S05]  /*19450*/  @P0 BRA `(.L_x_7205) ;  /* 0x0000000400ac0947 */ /* 0x000fea0003800000 */
[----:B------:R-:W2:Y:S01]  /*19460*/  LDC R11, c[0x0][0xbe8] ;  /* 0x0002fa00ff0b7b82 */ /* 0x000ea20000000800 */
[C---:B------:R-:W-:Y:S01]  /*19470*/  R2UR UR11, R3.reuse ;  /* 0x00000000030b72ca */ /* 0x040fe200000e0000 */
[----:B------:R-:W-:Y:S01]  /*19480*/  ULDC.64 UR12, c[0x0][0xaa0] ;  /* 0x0002a800000c7ab9 */ /* 0x000fe20000000a00 */
[----:B------:R-:W-:Y:S01]  /*19490*/  R2UR UR8, R3 ;  /* 0x00000000030872ca */ /* 0x000fe200000e0000 */
[----:B------:R-:W-:Y:S01]  /*194a0*/  UIMAD UR10, UR16, UR12, URZ ;  /* 0x0000000c100a72a4 */ /* 0x000fe2000f8e023f */
[----:B------:R-:W-:Y:S01]  /*194b0*/  IMAD R3, R209, 0x20, R219 ;  /* 0x00000020d1037824 */ /* 0x000fe200078e02db */
[----:B------:R-:W-:Y:S03]  /*194c0*/  BSSY B1, `(.L_x_7211) ;  /* 0x000003a000017945 */ /* 0x000fe60003800000 */
[----:B------:R-:W-:-:S04]  /*194d0*/  VIADD R8, R3, UR39 ;  /* 0x0000002703087c36 */ /* 0x000fc80008000000 */
[----:B------:R-:W-:Y:S01]  /*194e0*/  IMAD.MOV.U32 R3, RZ, RZ, R8 ;  /* 0x000000ffff037224 */ /* 0x000fe200078e0008 */
[----:B------:R-:W-:Y:S02]  /*194f0*/  UIMAD UR10, UR11, UR13, UR10 ;  /* 0x0000000d0b0a72a4 */ /* 0x000fe4000f8e020a */
[----:B------:R-:W-:-:S04]  /*19500*/  UIMAD.WIDE.U32 UR8, UR8, UR12, URZ ;  /* 0x0000000c080872a5 */ /* 0x000fc8000f8e003f */
[----:B------:R-:W-:-:S03]  /*19510*/  UIADD3 UR9, UR9, UR10, URZ ;  /* 0x0000000a09097290 */ /* 0x000fc6000fffe03f */
[----:B------:R-:W-:Y:S01]  /*19520*/  ULDC.64 UR10, c[0x0][0xae8] ;  /* 0x0002ba00000a7ab9 */ /* 0x000fe20000000a00 */
[----:B--2---:R-:W-:Y:S01]  /*19530*/  ISETP.NE.AND P0, PT, R11, 0x1, PT ;  /* 0x000000010b00780c */ /* 0x004fe20003f05270 */
[----:B------:R-:W-:-:S04]  /*19540*/  UIMAD.WIDE.U32 UR8, UR36, UR10, UR8 ;  /* 0x0000000a240872a5 */ /* 0x000fc8000f8e0008 */
[----:B------:R-:W-:-:S03]  /*19550*/  UIMAD UR9, UR36, UR11, UR9 ;  /* 0x0000000b240972a4 */ /* 0x000fc6000f8e0209 */
[----:B------:R-:W-:Y:S02]  /*19560*/  ULDC.64 UR10, c[0x0][0xaf0] ;  /* 0x0002bc00000a7ab9 */ /* 0x000fe40000000a00 */
[----:B------:R-:W-:Y:S02]  /*19570*/  UIMAD UR7, UR7, UR10, URZ ;  /* 0x0000000a070772a4 */ /* 0x000fe4000f8e023f */
[----:B------:R-:W-:Y:S01]  /*19580*/  UIMAD.WIDE.U32 UR8, UR4, UR10, UR8 ;  /* 0x0000000a040872a5 */ /* 0x000fe2000f8e0008 */
[----:B01----:R-:W0:Y:S01]  /*19590*/  @P0 LDC R5, c[0x0][0xbec] ;  /* 0x0002fb00ff050b82 */ /* 0x003e220000000800 */
[----:B------:R-:W-:-:S03]  /*195a0*/  UIMAD UR7, UR4, UR11, UR7 ;  /* 0x0000000b040772a4 */ /* 0x000fc6000f8e0207 */
[----:B------:R-:W-:Y:S01]  /*195b0*/  ULDC.64 UR10, c[0x0][0xae0] ;  /* 0x0002b800000a7ab9 */ /* 0x000fe20000000a00 */
[----:B------:R-:W-:-:S03]  /*195c0*/  UIADD3 UR4, UR9, UR7, URZ ;  /* 0x0000000709047290 */ /* 0x000fc6000fffe03f */
        /* <DEDUP_REMOVED lines=8> */
[----:B------:R-:W-:Y:S01]  /*19650*/  IMAD.U32 R4, RZ, RZ, UR8 ;  /* 0x00000008ff047e24 */ /* 0x000fe2000f8e00ff */
[----:B------:R-:W-:Y:S01]  /*19660*/  ULDC.64 UR8, c[0x0][0xad8] ;  /* 0x0002b60000087ab9 */ /* 0x000fe20000000a00 */
[----:B------:R-:W-:Y:S02]  /*19670*/  IMAD R7, R11, R7, R8 ;  /* 0x000000070b077224 */ /* 0x000fe400078e0208 */
[C---:B------:R-:W-:Y:S02]  /*19680*/  IMAD R9, R3.reuse, UR11, R6 ;  /* 0x0000000b03097c24 */ /* 0x040fe4000f8e0206 */
[----:B------:R-:W-:Y:S01]  /*19690*/  IMAD.WIDE.U32 R4, R3, UR10, R4 ;  /* 0x0000000a03047c25 */ /* 0x000fe2000f8e0004 */
[----:B------:R-:W-:-:S03]  /*196a0*/  SHF.R.S32.HI R3, RZ, 0x1f, R7 ;  /* 0x0000001fff037819 */ /* 0x000fc60000011407 */
[----:B------:R-:W-:Y:S02]  /*196b0*/  IMAD.IADD R5, R5, 0x1, R9 ;  /* 0x0000000105057824 */ /* 0x000fe400078e0209 */
[----:B------:R-:W-:Y:S02]  /*196c0*/  IMAD R6, R3, UR8, RZ ;  /* 0x0000000803067c24 */ /* 0x000fe4000f8e02ff */
[----:B------:R-:W-:Y:S02]  /*196d0*/  VIADD R8, R219, UR39 ;  /* 0x00000027db087c36 */ /* 0x000fe40008000000 */
[----:B------:R-:W-:Y:S02]  /*196e0*/  IMAD R11, R0, R11, RZ ;  /* 0x0000000b000b7224 */ /* 0x000fe400078e02ff */
[C---:B------:R-:W-:Y:S02]  /*196f0*/  IMAD R3, R7.reuse, UR9, R6 ;  /* 0x0000000907037c24 */ /* 0x040fe4000f8e0206 */
[----:B------:R-:W-:Y:S01]  /*19700*/  IMAD.WIDE.U32 R4, R7, UR8, R4 ;  /* 0x0000000807047c25 */ /* 0x000fe2000f8e0004 */
[----:B------:R-:W-:Y:S01]  /*19710*/  ISETP.GE.AND P2, PT, R8, R11, PT ;  /* 0x0000000b0800720c */ /* 0x000fe20003f46270 */
[----:B------:R-:W-:-:S02]  /*19720*/  ULDC.64 UR8, c[0x0][0xa80] ;  /* 0x0002a00000087ab9 */ /* 0x000fc40000000a00 */
        /* <DEDUP_REMOVED lines=19> */
.L_x_7212:
[----:B------:R-:W-:Y:S05]  /*19860*/  BSYNC B1 ;  /* 0x0000000000017941 */ /* 0x000fea0003800000 */
.L_x_7211:
        /* <DEDUP_REMOVED lines=13> */
.L_x_7214:
[----:B------:R-:W-:Y:S05]  /*19940*/  BSYNC B1 ;  /* 0x0000000000017941 */ /* 0x000fea0003800000 */
.L_x_7213:
        /* <DEDUP_REMOVED lines=13> */
.L_x_7216:
[----:B------:R-:W-:Y:S05]  /*19a20*/  BSYNC B1 ;  /* 0x0000000000017941 */ /* 0x000fea0003800000 */
.L_x_7215:
        /* <DEDUP_REMOVED lines=14> */
.L_x_7205:
[----:B------:R-:W-:Y:S05]  /*19b10*/  BSYNC B0 ;  /* 0x0000000000007941 */ /* 0x000fea0003800000 */
.L_x_7195:
[----:B------:R-:W-:Y:S02]  /*19b20*/  ULDC UR4, c[0x0][0xc3c] ;  /* 0x00030f0000047ab9 */ /* 0x000fe40000000800 */
[----:B------:R-:W-:-:S06]  /*19b30*/  UISETP.GE.AND UP0, UPT, UR49, UR4, UPT ;  /* 0x000000043100728c */ /* 0x000fcc000bf06270 */
[----:B------:R-:W-:-:S13]  /*19b40*/  PLOP3.LUT P0, PT, PT, PT, UP0, 0x80, 0x0 ;  /* 0x000000000000781c */ /* 0x000fda0003f0f008 */
[----:B------:R-:W-:Y:S05]  /*19b50*/  @!P0 BRA `(.L_x_7217) ;  /* 0xfffffe7000f48947 */ /* 0x000fea000383ffff */
[----:B------:R-:W-:Y:S05]  /*19b60*/  EXIT ;  /* 0x000000000000794d */ /* 0x000fea0003800000 */
.L_x_7108:
[----:B------:R-:W-:-:S08]  /*19b70*/  NOP ;  /* 0x0000000000007918 */ /* 0x000fd00000000000 */
[----:B------:R-:W0:-:S00]  /*19b80*/  USETMAXREG.DEALLOC.CTAPOOL 0x18 ;  /* 0x00000018000079c8 */ /* 0x000e0000080e0500 */
[----:B0-----:R-:W-:Y:S01]  /*19b90*/  LOP3.LUT R0, R0, 0x3, RZ, 0xc0, !PT ;  /* 0x0000000300007812 */ /* 0x001fe200078ec0ff */
[----:B------:R-:W-:Y:S01]  /*19ba0*/  IMAD.MOV.U32 R6, RZ, RZ, RZ ;  /* 0x000000ffff067224 */ /* 0x000fe200078e00ff */
[----:B------:R-:W-:-:S04]  /*19bb0*/  LOP3.LUT R16, R16, 0xfffffffd, RZ, 0xc0, !PT ;  /* 0xfffffffd10107812 */ /* 0x000fc800078ec0ff */
[----:B------:R-:W0:Y:S02]  /*19bc0*/  SHFL.IDX PT, R0, R0, RZ, 0x1f ;  /* 0x00001fff00007589 */ /* 0x000e2400000e0000 */
[----:B0-----:R-:W-:-:S13]  /*19bd0*/  ISETP.NE.AND P0, PT, R0, RZ, PT ;  /* 0x000000ff0000720c */ /* 0x001fda0003f05270 */
[----:B------:R-:W-:Y:S01]  /*19be0*/  @P0 LOP3.LUT R16, R16, 0x2, RZ, 0xfc, !PT ;  /* 0x0000000210100812 */ /* 0x000fe200078efcff */
[----:B------:R-:W-:Y:S06]  /*19bf0*/  @!P0 BRA `(.L_x_7218) ;  /* 0x00000000002c8947 */ /* 0x000fec0003800000 */
[----:B------:R-:W0:Y:S08]  /*19c00*/  S2UR UR5, SR_CgaCtaId ;  /* 0x00000000000579c3 */ /* 0x000e300000008800 */
[----:B------:R-:W-:Y:S06]  /*19c10*/  BAR.SYNC.DEFER_BLOCKING 0x5, 0x180 ;  /* 0x0146000000007b1d */ /* 0x000fec0000010000 */
[----:B------:R-:W-:-:S02]  /*19c20*/  UMOV UR4, 0x400 ;  /* 0x0000040000047882 */ /* 0x000fc40000000000 */
[----:B0-----:R-:W-:-:S09]  /*19c30*/  ULEA UR4, UR5, UR4, 0x18 ;  /* 0x0000000405047291 */ /* 0x001fd2000f8ec03f */
[----:B------:R-:W0:Y:S04]  /*19c40*/  LDS.128 R4, [UR4+0x288d0] ;  /* 0x0288d004ff047984 */ /* 0x000e280008000c00 */
[----:B0-----:R0:W-:Y:S01]  /*19c50*/  STL.64 [R1+0x10], R4 ;  /* 0x0000100401007387 */ /* 0x0011e20000100a00 */
[----:B------:R-:W-:-:S03]  /*19c60*/  IMAD.MOV.U32 R0, RZ, RZ, R7 ;  /* 0x000000ffff007224 */ /* 0x000fc600078e0007 */
[----:B------:R0:W-:Y:S02]  /*19c70*/  STL [R1+0x18], R6 ;  /* 0x0000180601007387 */ /* 0x0001e40000100800 */
[----:B------:R-:W-:Y:S01]  /*19c80*/  R2UR UR42, R0 ;  /* 0x00000000002a72ca */ /* 0x000fe200000e0000 */
[----:B------:R-:W-:Y:S06]  /*19c90*/  BAR.ARV 0x4, 0x180 ;  /* 0x0106000000007b1d */ /* 0x000fec0000002000 */
[----:B------:R-:W-:Y:S08]  /*19ca0*/  BRA `(.L_x_7219) ;  /* 0x0000000c00c47947 */ /* 0x000ff00003800000 */
.L_x_7218:
[----:B------:R-:W0:Y:S01]  /*19cb0*/  S2R R0, SR_TID.X ;  /* 0x0000000000007919 */ /* 0x000e220000002100 */
        /* <DEDUP_REMOVED lines=43> */
.L_x_7222:
        /* <DEDUP_REMOVED lines=39> */
.L_x_7220:
        /* <DEDUP_REMOVED lines=15> */
.L_x_7223:
        /* <DEDUP_REMOVED lines=62> */
.L_x_7224:
        /* <DEDUP_REMOVED lines=63> */
.L_x_7225:
[----:B01----:R-:W-:-:S05]  /*1aaa0*/  LOP3.LUT R3, RZ, R2, RZ, 0x33, !PT ;  /* 0x00000002ff037212 */ /* 0x003fca00078e33ff */
[----:B------:R-:W-:-:S05]  /*1aab0*/  IMAD.IADD R2, R6, 0x1, R3 ;  /* 0x0000000106027824 */ /* 0x000fca00078e0203 */
[----:B------:R1:W-:Y:S01]  /*1aac0*/  STL [R1+0x14], R2 ;  /* 0x0000140201007387 */ /* 0x0003e20000100800 */
[----:B------:R-:W-:Y:S05]  /*1aad0*/  BRA `(.L_x_7226) ;  /* 0x00000000000c7947 */ /* 0x000fea0003800000 */
.L_x_7221:
[----:B------:R0:W-:Y:S04]  /*1aae0*/  STL [R1+0x10], R7 ;  /* 0x0000100701007387 */ /* 0x0001e80000100800 */
[----:B------:R0:W-:Y:S04]  /*1aaf0*/  STL [R1+0x14], RZ ;  /* 0x000014ff01007387 */ /* 0x0001e80000100800 */
[----:B------:R0:W-:Y:S02]  /*1ab00*/  STL [R1+0x18], RZ ;  /* 0x000018ff01007387 */ /* 0x0001e40000100800 */
.L_x_7226:
        /* <DEDUP_REMOVED lines=11> */
.L_x_7219:
[----:B-1----:R-:W-:Y:S01]  /*1abc0*/  IMAD.MOV.U32 R0, RZ, RZ, 0x1 ;  /* 0x00000001ff007424 */ /* 0x002fe200078e00ff */
[----:B------:R-:W-:Y:S01]  /*1abd0*/  ULDC UR4, c[0x0][0xc3c] ;  /* 0x00030f0000047ab9 */ /* 0x000fe20000000800 */
[----:B------:R1:W-:Y:S01]  /*1abe0*/  STL [R1+0x4], RZ ;  /* 0x000004ff01007387 */ /* 0x0003e20000100800 */
[----:B------:R-:W-:-:S03]  /*1abf0*/  UISETP.GE.AND UP0, UPT, UR42, UR4, UPT ;  /* 0x000000042a00728c */ /* 0x000fc6000bf06270 */
[----:B------:R1:W-:Y:S03]  /*1ac00*/  STL [R1+0x8], R0 ;  /* 0x0000080001007387 */ /* 0x0003e60000100800 */
[----:B------:R-:W-:Y:S01]  /*1ac10*/  PLOP3.LUT P0, PT, PT, PT, UP0, 0x80, 0x0 ;  /* 0x000000000000781c */ /* 0x000fe20003f0f008 */
[----:B------:R1:W-:-:S12]  /*1ac20*/  STL [R1+0x38], RZ ;  /* 0x000038ff01007387 */ /* 0x0003d80000100800 */
[----:B-1----:R-:W-:Y:S05]  /*1ac30*/  @P0 BRA `(.L_x_7227) ;  /* 0x0000005000ec0947 */ /* 0x002fea0003800000 */
[----:B0-----:R-:W0:Y:S01]  /*1ac40*/  S2R R4, SR_TID.X ;  /* 0x0000000000047919 */ /* 0x001e220000002100 */
        /* <DEDUP_REMOVED lines=11> */
[----:B------:R-:W-:-:S03]  /*1ad00*/  IMAD.SHL.U32 R3, R4, 0x8, RZ ;  /* 0x0000000804037824 */ /* 0x000fc600078e00ff */
[----:B------:R-:W-:-:S04]  /*1ad10*/  LOP3.LUT R2, R0, 0x180, RZ, 0xc0, !PT ;  /* 0x0000018000027812 */ /* 0x000fc800078ec0ff */
[----:B------:R-:W-:-:S04]  /*1ad20*/  LOP3.LUT R2, R2, 0x10, R4, 0xf8, !PT ;  /* 0x0000001002027812 */ /* 0x000fc800078ef804 */
[----:B------:R-:W-:Y:S02]  /*1ad30*/  LOP3.LUT R5, R2, 0x30, R3, 0x78, !PT ;  /* 0x0000003002057812 */ /* 0x000fe400078e7803 */
        /* <DEDUP_REMOVED lines=14> */
[----:B------:R-:W-:Y:S01]  /*1ae20*/  LOP3.LUT R2, R0, 0x3f0, RZ, 0xc0, !PT ;  /* 0x000003f000027812 */ /* 0x000fe200078ec0ff */
[----:B------:R-:W-:Y:S02]  /*1ae30*/  IMAD.MOV.U32 R4, RZ, RZ, 0x20 ;  /* 0x00000020ff047424 */ /* 0x000fe400078e00ff */
[----:B------:R-:W-:Y:S01]  /*1ae40*/  STL [R1], R6 ;  /* 0x0000000601007387 */ /* 0x000fe20000100800 */
[----:B------:R-:W-:Y:S01]  /*1ae50*/  LOP3.LUT R3, R2, 0x70, R3, 0x78, !PT ;  /* 0x0000007002037812 */ /* 0x000fe200078e7803 */
[----:B------:R-:W-:Y:S01]  /*1ae60*/  IMAD.SHL.U32 R2, R7, 0x10, RZ ;  /* 0x0000001007027824 */ /* 0x000fe200078e00ff */
[----:B------:R-:W-:Y:S02]  /*1ae70*/  SEL R4, R4, 0xffffffe0, !P0 ;  /* 0xffffffe004047807 */ /* 0x000fe40004000000 */
[----:B------:R-:W-:Y:S01]  /*1ae80*/  LOP3.LUT R4, R5, 0x70, R0, 0xf8, !PT ;  /* 0x0000007005047812 */ /* 0x000fe200078ef800 */
[----:B------:R-:W-:Y:S01]  /*1ae90*/  IMAD.MOV.U32 R0, RZ, RZ, 0x1 ;  /* 0x00000001ff007424 */ /* 0x000fe200078e00ff */
[----:B------:R-:W-:Y:S01]  /*1aea0*/  LOP3.LUT R3, R3, 0x400, R2, 0xf8, !PT ;  /* 0x0000040003037812 */ /* 0x000fe200078ef802 */
[----:B------:R-:W-:-:S04]  /*1aeb0*/  IMAD.MOV.U32 R2, RZ, RZ, 0x40 ;  /* 0x00000040ff027424 */ /* 0x000fc800078e00ff */
[----:B------:R-:W-:Y:S01]  /*1aec0*/  IMAD.IADD R3, R18, 0x1, R3 ;  /* 0x0000000112037824 */ /* 0x000fe200078e0203 */
[----:B------:R-:W-:-:S04]  /*1aed0*/  SEL R2, R2, 0xffffffc0, !P0 ;  /* 0xffffffc002027807 */ /* 0x000fc80004000000 */
[----:B------:R-:W-:Y:S04]  /*1aee0*/  STL [R1+0x30], R3 ;  /* 0x0000300301007387 */ /* 0x000fe80000100800 */
[----:B------:R-:W-:Y:S04]  /*1aef0*/  STL [R1+0x38], RZ ;  /* 0x000038ff01007387 */ /* 0x000fe80000100800 */
[----:B------:R0:W-:Y:S04]  /*1af00*/  STL [R1+0x8], R0 ;  /* 0x0000080001007387 */ /* 0x0001e80000100800 */
[----:B------:R1:W-:Y:S01]  /*1af10*/  STL [R1+0x4], RZ ;  /* 0x000004ff01007387 */ /* 0x0003e20000100800 */
[----:B0-----:R-:W-:-:S05]  /*1af20*/  IMAD.IADD R0, R2, 0x1, R6 ;  /* 0x0000000102007824 */ /* 0x001fca00078e0206 */
[----:B------:R1:W-:Y:S02]  /*1af30*/  STL [R1+0x28], R0 ;  /* 0x0000280001007387 */ /* 0x0003e40000100800 */
.L_x_7301:
[----:B------:R-:W-:Y:S01]  /*1af40*/  ULDC.64 UR4, c[0x0][0xa28] ;  /* 0x00028a0000047ab9 */ /* 0x000fe20000000a00 */
[----:B------:R-:W-:Y:S01]  /*1af50*/  ULDC.64 UR8, c[0x0][0xa00] ;  /* 0x0002800000087ab9 */ /* 0x000fe20000000a00 */
[----:B------:R-:W-:Y:S01]  /*1af60*/  UISETP.NE.U32.AND UP0, UPT, UR4, URZ, UPT ;  /* 0x0000003f0400728c */ /* 0x000fe2000bf05070 */
[----:B------:R-:W-:Y:S01]  /*1af70*/  ISETP.NE.U32.AND P0, PT, RZ, UR8, PT ;  /* 0x00000008ff007c0c */ /* 0x000fe2000bf05070 */
[----:B------:R-:W-:Y:S01]  /*1af80*/  ULDC.64 UR6, c[0x0][0xa00] ;  /* 0x0002800000067ab9 */ /* 0x000fe20000000a00 */
[----:B-1----:R-:W-:Y:S01]  /*1af90*/  IMAD.MOV.U32 R0, RZ, RZ, RZ ;  /* 0x000000ffff007224 */ /* 0x002fe200078e00ff */
[----:B------:R-:W-:Y:S01]  /*1afa0*/  UISETP.NE.AND.EX UP0, UPT, UR5, URZ, UPT, UP0 ;  /* 0x0000003f0500728c */ /* 0x000fe2000bf05300 */
[----:B------:R-:W-:Y:S01]  /*1afb0*/  ISETP.NE.AND.EX P0, PT, RZ, UR9, PT, P0 ;  /* 0x00000009ff007c0c */ /* 0x000fe2000bf05300 */
[----:B------:R-:W-:Y:S01]  /*1afc0*/  UIMAD.WIDE UR6, UR42, 0x4, UR6 ;  /* 0x000000042a0678a5 */ /* 0x000fe2000f8e0206 */
[----:B0-----:R-:W2:Y:S01]  /*1afd0*/  LDL.LU R7, [R1+0x18] ;  /* 0x0000180001077983 */ /* 0x001ea20000300800 */
[----:B------:R-:W-:Y:S01]  /*1afe0*/  ULDC.64 UR10, c[0x0][0xa18] ;  /* 0x00028600000a7ab9 */ /* 0x000fe20000000a00 */
[----:B------:R-:W0:Y:S01]  /*1aff0*/  LDC R6, c[0x0][0x288] ;  /* 0x0000a200ff067b82 */ /* 0x000e220000000800 */
        /* <DEDUP_REMOVED lines=54> */
.L_x_7228:
        /* <DEDUP_REMOVED lines=9> */
.L_x_7229:
[----:B------:R-:W-:Y:S05]  /*1b3f0*/  @!P1 BRA `(.L_x_7230) ;  /* 0x0000000000149947 */ /* 0x000fea0003800000 */
[----:B-1----:R-:W-:Y:S02]  /*1b400*/  IMAD.U32 R2, RZ, RZ, UR8 ;  /* 0x00000008ff027e24 */ /* 0x002fe4000f8e00ff */
[----:B------:R-:W-:-:S05]  /*1b410*/  IMAD.U32 R3, RZ, RZ, UR9 ;  /* 0x00000009ff037e24 */ /* 0x000fca000f8e00ff */
[----:B------:R-:W2:Y:S04]  /*1b420*/  LDG.E R5, desc[UR50][R2.64] ;  /* 0x0000003202057981 */ /* 0x000ea8000c1e1900 */
[----:B------:R-:W2:Y:S02]  /*1b430*/  LDG.E R2, desc[UR50][R2.64+0x4] ;  /* 0x0000043202027981 */ /* 0x000ea4000c1e1900 */
[----:B--2---:R-:W-:-:S07]  /*1b440*/  IMAD.IADD R5, R2, 0x1, -R5 ;  /* 0x0000000102057824 */ /* 0x004fce00078e0a05 */
.L_x_7230:
[----:B------:R-:W2:Y:S01]  /*1b450*/  LDL.LU R4, [R1+0x14] ;  /* 0x0000140001047983 */ /* 0x000ea20000300800 */
[----:B-1----:R-:W1:Y:S01]  /*1b460*/  LDC R2, c[0x0][0x448] ;  /* 0x00011200ff027b82 */ /* 0x002e620000000800 */
[----:B-----5:R-:W-:Y:S01]  /*1b470*/  IMAD.IADD R0, R5, 0x1, -R0 ;  /* 0x0000000105007824 */ /* 0x020fe200078e0a00 */
[----:B-1----:R-:W-:-:S13]  /*1b480*/  ISETP.NE.AND P1, PT, R2, 0x1, PT ;  /* 0x000000010200780c */ /* 0x002fda0003f25270 */
[----:B------:R-:W1:Y:S08]  /*1b490*/  @P1 LDC R3, c[0x0][0x44c] ;  /* 0x00011300ff031b82 */ /* 0x000e700000000800 */
[----:B------:R-:W3:Y:S01]  /*1b4a0*/  @P1 LDC R2, c[0x0][0x450] ;  /* 0x00011400ff021b82 */ /* 0x000ee20000000800 */
[----:B--2---:R-:W-:-:S04]  /*1b4b0*/  IMAD.SHL.U32 R19, R4, 0x80, RZ ;  /* 0x0000008004137824 */ /* 0x004fc800078e00ff */
[----:B------:R-:W-:-:S04]  /*1b4c0*/  VIADD R4, R19, 0x7f ;  /* 0x0000007f13047836 */ /* 0x000fc80000000000 */
        /* <DEDUP_REMOVED lines=8> */
[----:B------:R-:W-:Y:S05]  /*1b550*/  @!P2 BRA `(.L_x_7231) ;  /* 0x000000000040a947 */ /* 0x000fea0003800000 */
        /* <DEDUP_REMOVED lines=10> */
.L_x_7232:
[----:B------:R-:W-:-:S13]  /*1b600*/  ISETP.NE.AND P0, PT, R3, 0x1, PT ;  /* 0x000000010300780c */ /* 0x000fda0003f05270 */
[----:B------:R-:W1:Y:S02]  /*1b610*/  @P0 LDC.64 R4, c[0x0][0x9e8] ;  /* 0x00027a00ff040b82 */ /* 0x000e640000000a00 */
[----:B-1----:R-:W-:-:S05]  /*1b620*/  @P0 IMAD.HI.U32 R4, R8, R4, RZ ;  /* 0x0000000408040227 */ /* 0x002fca00078e00ff */
[----:B------:R-:W-:-:S07]  /*1b630*/  @P0 SHF.R.U32.HI R8, RZ, R5, R4 ;  /* 0x00000005ff080219 */ /* 0x000fce0000011604 */
.L_x_7233:
[----:B------:R-:W-:-:S05]  /*1b640*/  IMAD R8, R8, R3, R3 ;  /* 0x0000000308087224 */ /* 0x000fca00078e0203 */
[----:B------:R-:W-:-:S07]  /*1b650*/  VIMNMX R2, R2, R8, PT ;  /* 0x0000000802027248 */ /* 0x000fce0003fe0100 */
.L_x_7231:
[----:B------:R-:W1:Y:S01]  /*1b660*/  @P1 LDC R5, c[0x0][0x44c] ;  /* 0x00011300ff051b82 */ /* 0x000e620000000800 */
[----:B------:R-:W-:Y:S01]  /*1b670*/  IMAD.MOV.U32 R4, RZ, RZ, R19 ;  /* 0x000000ffff047224 */ /* 0x000fe200078e0013 */
[----:B------:R-:W-:-:S06]  /*1b680*/  ULDC UR4, c[0x0][0x9dc] ;  /* 0x0002770000047ab9 */ /* 0x000fcc0000000800 */
[----:B------:R-:W2:Y:S01]  /*1b690*/  @P1 LDC R6, c[0x0][0x450] ;  /* 0x00011400ff061b82 */ /* 0x000ea20000000800 */
[----:B-1----:R-:W-:-:S05]  /*1b6a0*/  @P1 IMAD.HI.U32 R5, R19, R5, RZ ;  /* 0x0000000513051227 */ /* 0x002fca00078e00ff */
[----:B--2---:R-:W-:Y:S01]  /*1b6b0*/  @P1 SHF.R.U32.HI R4, RZ, R6, R5 ;  /* 0x00000006ff041219 */ /* 0x004fe20000011605 */
[----:B------:R-:W-:Y:S02]  /*1b6c0*/  VIADD R5, R2, 0xbf ;  /* 0x000000bf02057836 */ /* 0x000fe40000000000 */
[----:B------:R-:W-:Y:S01]  /*1b6d0*/  VIADD R2, R0, 0xbf ;  /* 0x000000bf00027836 */ /* 0x000fe20000000000 */
[----:B------:R-:W-:Y:S01]  /*1b6e0*/  IADD3 R6, R4, R0, -R9 ;  /* 0x0000000004067210 */ /* 0x000fe20007ffe809 */
[----:B------:R-:W-:-:S04]  /*1b6f0*/  IMAD.HI R5, R5, 0x2aaaaaab, RZ ;  /* 0x2aaaaaab05057827 */ /* 0x000fc800078e02ff */
[----:B------:R-:W-:Y:S01]  /*1b700*/  IMAD.HI R2, R2, 0x2aaaaaab, RZ ;  /* 0x2aaaaaab02027827 */ /* 0x000fe200078e02ff */
[----:B------:R-:W-:-:S04]  /*1b710*/  SHF.R.U32.HI R0, RZ, 0x1f, R5 ;  /* 0x0000001fff007819 */ /* 0x000fc80000011605 */
[----:B------:R-:W-:Y:S02]  /*1b720*/  SHF.R.U32.HI R4, RZ, 0x1f, R2 ;  /* 0x0000001fff047819 */ /* 0x000fe40000011602 */
[----:B------:R-:W-:Y:S02]  /*1b730*/  LEA.HI.SX32 R0, R5, R0, 0x1b ;  /* 0x0000000005007211 */ /* 0x000fe400078fdaff */
[----:B------:R-:W-:Y:S01]  /*1b740*/  LEA.HI.SX32 R4, R2, R4, 0x1b ;  /* 0x0000000402047211 */ /* 0x000fe200078fdaff */
[----:B------:R-:W-:-:S03]  /*1b750*/  VIADD R2, R6, -UR4 ;  /* 0x8000000406027c36 */ /* 0x000fc60008000000 */
        /* <DEDUP_REMOVED lines=11> */
.L_x_7235:
[----:B------:R-:W-:-:S13]  /*1b810*/  ISETP.NE.AND P0, PT, R3, 0x1, PT ;  /* 0x000000010300780c */ /* 0x000fda0003f05270 */
[----:B------:R-:W1:Y:S02]  /*1b820*/  @P0 LDC.64 R4, c[0x0][0x9e8] ;  /* 0x00027a00ff040b82 */ /* 0x000e640000000a00 */
[----:B-1----:R-:W-:-:S05]  /*1b830*/  @P0 IMAD.HI.U32 R4, R6, R4, RZ ;  /* 0x0000000406040227 */ /* 0x002fca00078e00ff */
[----:B------:R-:W-:-:S07]  /*1b840*/  @P0 SHF.R.U32.HI R6, RZ, R5, R4 ;  /* 0x00000005ff060219 */ /* 0x000fce0000011604 */
.L_x_7236:
[----:B------:R-:W-:-:S05]  /*1b850*/  IMAD R3, R6, R3, RZ ;  /* 0x0000000306037224 */ /* 0x000fca00078e02ff */
[----:B------:R-:W-:-:S07]  /*1b860*/  VIMNMX R2, R2, R3, !PT ;  /* 0x0000000302027248 */ /* 0x000fce0007fe0100 */
.L_x_7234:
[----:B------:R-:W-:Y:S01]  /*1b870*/  SHF.R.U32.HI R5, RZ, 0x10, R7 ;  /* 0x00000010ff057819 */ /* 0x000fe20000011607 */
[----:B------:R-:W-:-:S03]  /*1b880*/  IMAD.HI R2, R2, 0x2aaaaaab, RZ ;  /* 0x2aaaaaab02027827 */ /* 0x000fc600078e02ff */
[----:B------:R-:W-:Y:S02]  /*1b890*/  ISETP.NE.AND P0, PT, R5, RZ, PT ;  /* 0x000000ff0500720c */ /* 0x000fe40003f05270 */
[----:B------:R-:W-:-:S04]  /*1b8a0*/  SHF.R.U32.HI R3, RZ, 0x1f, R2 ;  /* 0x0000001fff037819 */ /* 0x000fc80000011602 */
[----:B------:R-:W-:Y:S01]  /*1b8b0*/  LEA.HI.SX32 R3, R2, R3, 0x1b ;  /* 0x0000000302037211 */ /* 0x000fe200078fdaff */
[----:B------:R-:W-:-:S03]  /*1b8c0*/  IMAD.MOV.U32 R2, RZ, RZ, RZ ;  /* 0x000000ffff027224 */ /* 0x000fc600078e00ff */
[----:B------:R-:W-:-:S03]  /*1b8d0*/  VIMNMX R4, RZ, R3, !PT ;  /* 0x00000003ff047248 */ /* 0x000fc60007fe0100 */
[----:B------:R-:W1:Y:S01]  /*1b8e0*/  @!P0 LDC R5, c[0x0][0x9f0] ;  /* 0x00027c00ff058b82 */ /* 0x000e620000000800 */
[----:B------:R-:W-:-:S13]  /*1b8f0*/  ISETP.GT.AND P1, PT, R0, R4, PT ;  /* 0x000000040000720c */ /* 0x000fda0003f24270 */
[----:B------:R-:W-:Y:S05]  /*1b900*/  @!P1 BRA `(.L_x_7237) ;  /* 0x0000000000689947 */ /* 0x000fea0003800000 */
[-C--:B-1----:R-:W-:Y:S02]  /*1b910*/  IABS R6, R5.reuse ;  /* 0x0000000500067213 */ /* 0x082fe40000000000 */
[----:B0-----:R-:W-:Y:S02]  /*1b920*/  IABS R9, R5 ;  /* 0x0000000500097213 */ /* 0x001fe40000000000 */
        /* <DEDUP_REMOVED lines=24> */
.L_x_7237:
        /* <DEDUP_REMOVED lines=15> */
[----:B-1----:R-:W1:Y:S01]  /*1bba0*/  POPC R5, UR4 ;  /* 0x0000000400057d09 */ /* 0x002e620008000000 */
[----:B--2---:R-:W-:-:S02]  /*1bbb0*/  ISETP.EQ.U32.AND P0, PT, R0, R3, PT ;  /* 0x000000030000720c */ /* 0x004fc40003f02070 */
[----:B------:R-:W1:Y:S11]  /*1bbc0*/  LDC.64 R2, c[0x0][0xc60] ;  /* 0x00031800ff027b82 */ /* 0x000e760000000a00 */
[----:B-1----:R-:W2:Y:S01]  /*1bbd0*/  @P0 ATOMG.E.ADD.STRONG.GPU PT, R3, desc[UR50][R2.64], R5 ;  /* 0x00000005020309a8 */ /* 0x002ea200081ee1f2 */
[----:B------:R-:W1:Y:S02]  /*1bbe0*/  S2R R4, SR_LTMASK ;  /* 0x0000000000047919 */ /* 0x000e640000003900 */
[----:B-1----:R-:W-:-:S04]  /*1bbf0*/  LOP3.LUT R4, R4, UR4, RZ, 0xc0, !PT ;  /* 0x0000000404047c12 */ /* 0x002fc8000f8ec0ff */
[----:B------:R-:W1:Y:S01]  /*1bc00*/  POPC R7, R4 ;  /* 0x0000000400077309 */ /* 0x000e620000000000 */
[----:B--2---:R-:W1:Y:S02]  /*1bc10*/  SHFL.IDX PT, R0, R3, R0, 0x1f ;  /* 0x00001f0003007589 */ /* 0x004e6400000e0000 */
[----:B-1----:R-:W-:-:S05]  /*1bc20*/  IADD3 R0, R0, UR40, R7 ;  /* 0x0000002800007c10 */ /* 0x002fca000fffe007 */
[----:B------:R2:W-:Y:S01]  /*1bc30*/  STL [R1+0x10], R0 ;  /* 0x0000100001007387 */ /* 0x0005e20000100800 */
[----:B------:R-:W-:Y:S05]  /*1bc40*/  BRA `(.L_x_7240) ;  /* 0x0000003000b87947 */ /* 0x000fea0003800000 */
.L_x_7239:
        /* <DEDUP_REMOVED lines=10> */
[----:B-1----:R-:W-:Y:S02]  /*1bcf0*/  IMAD.U32 R5, RZ, RZ, UR7 ;  /* 0x00000007ff057e24 */ /* 0x002fe4000f8e00ff */
        /* <DEDUP_REMOVED lines=9> */
.L_x_7242:
[----:B------:R-:W-:Y:S05]  /*1bd90*/  BSYNC B6 ;  /* 0x0000000000067941 */ /* 0x000fea0003800000 */
.L_x_7241:
[----:B------:R-:W-:Y:S01]  /*1bda0*/  VIADD R0, R18, 0xc400 ;  /* 0x0000c40012007836 */ /* 0x000fe20000000000 */
[----:B------:R-:W-:Y:S01]  /*1bdb0*/  LOP3.LUT R16, R16, 0xfffffffe, RZ, 0xc0, !PT ;  /* 0xfffffffe10107812 */ /* 0x000fe200078ec0ff */
[----:B------:R-:W-:Y:S03]  /*1bdc0*/  BSSY B6, `(.L_x_7243) ;  /* 0x0000014000067945 */ /* 0x000fe60003800000 */
[----:B------:R-:W-:-:S13]  /*1bdd0*/  LOP3.LUT P0, RZ, R0, 0x3ff, RZ, 0xc0, !PT ;  /* 0x000003ff00ff7812 */ /* 0x000fda000780c0ff */
[----:B------:R-:W-:Y:S01]  /*1bde0*/  @P0 LOP3.LUT R16, R16, 0x1, RZ, 0xfc, !PT ;  /* 0x0000000110100812 */ /* 0x000fe200078efcff */
[----:B------:R-:W-:Y:S06]  /*1bdf0*/  @!P0 BRA `(.L_x_7244) ;  /* 0x0000000000408947 */ /* 0x000fec0003800000 */
        /* <DEDUP_REMOVED lines=16> */
.L_x_7244:
[----:B------:R-:W-:Y:S05]  /*1bf00*/  BSYNC B6 ;  /* 0x0000000000067941 */ /* 0x000fea0003800000 */
.L_x_7243:
        /* <DEDUP_REMOVED lines=21> */
.L_x_7246:
[----:B------:R-:W-:Y:S05]  /*1c060*/  BSYNC B6 ;  /* 0x0000000000067941 */ /* 0x000fea0003800000 */
.L_x_7245:
        /* <DEDUP_REMOVED lines=19> */
.L_x_7248:
[----:B------:R-:W-:Y:S05]  /*1c1a0*/  BSYNC B6 ;  /* 0x0000000000067941 */ /* 0x000fea0003800000 */
.L_x_7247:
        /* <DEDUP_REMOVED lines=11> */
[----:B------:R3:W0:Y:S02]  /*1c260*/  @P0 LDG.E R8, desc[UR50][R2.64] ;  /* 0x0000003202080981 */ /* 0x000624000c1e1900 */
[----:B---3--:R-:W3:Y:S01]  /*1c270*/  LDC.64 R2, c[0x0][0x418] ;  /* 0x00010600ff027b82 */ /* 0x008ee20000000a00 */
[----:B--2---:R-:W-:-:S04]  /*1c280*/  SHF.R.U32.HI R0, RZ, 0x5, R0 ;  /* 0x00000005ff007819 */ /* 0x004fc80000011600 */
[----:B------:R-:W-:Y:S02]  /*1c290*/  LOP3.LUT R0, R0, 0x3, RZ, 0xc0, !PT ;  /* 0x0000000300007812 */ /* 0x000fe400078ec0ff */
[----:B---3--:R-:W-:Y:S01]  /*1c2a0*/  LOP3.LUT P0, RZ, R2, UR4, RZ, 0xfc, !PT ;  /* 0x0000000402ff7c12 */ /* 0x008fe2000f80fcff */
[----:B------:R-:W-:-:S03]  /*1c2b0*/  UMOV UR4, 0xffffffff ;  /* 0xffffffff00047882 */ /* 0x000fc60000000000 */
[----:B------:R-:W-:Y:S02]  /*1c2c0*/  LOP3.LUT P0, RZ, R3, UR5, RZ, 0xfc, P0 ;  /* 0x0000000503ff7c12 */ /* 0x000fe4000800fcff */
[----:B0-----:R-:W-:Y:S01]  /*1c2d0*/  SHF.R.S32.HI R9, RZ, 0x1f, R8 ;  /* 0x0000001fff097819 */ /* 0x001fe20000011408 */
[----:B------:R0:W-:Y:S01]  /*1c2e0*/  STL [R1+0xc], R8 ;  /* 0x00000c0801007387 */ /* 0x0001e20000100800 */
[----:B------:R-:W-:-:S03]  /*1c2f0*/  SEL R17, R8, RZ, !P0 ;  /* 0x000000ff08117207 */ /* 0x000fc60004000000 */
[----:B------:R0:W-:Y:S01]  /*1c300*/  STL [R1+0x1c], R9 ;  /* 0x00001c0901007387 */ /* 0x0001e20000100800 */
[----:B------:R-:W-:Y:S05]  /*1c310*/  BRA.DIV UR4, `(.L_x_7249) ;  /* 0x0000004604187947 */ /* 0x000fea000b800000 */
[----:B------:R2:W3:Y:S02]  /*1c320*/  SHFL.IDX PT, R14, R0, RZ, 0x1f ;  /* 0x00001fff000e7589 */ /* 0x0004e400000e0000 */
.L_x_7320:
[----:B---3--:R-:W-:Y:S02]  /*1c330*/  ISETP.NE.AND P0, PT, R14, RZ, PT ;  /* 0x000000ff0e00720c */ /* 0x008fe40003f05270 */
[----:B------:R-:W-:Y:S02]  /*1c340*/  PLOP3.LUT P1, PT, PT, PT, PT, 0x8, 0x0 ;  /* 0x000000000000781c */ /* 0x000fe40003f2e170 */
[----:B------:R-:W-:-:S11]  /*1c350*/  LOP3.LUT R16, R16, 0xfffffffe, RZ, 0xc0, !PT ;  /* 0xfffffffe10107812 */ /* 0x000fd600078ec0ff */
[----:B------:R-:W-:Y:S01]  /*1c360*/  @P1 LOP3.LUT R16, R16, 0x1, RZ, 0xfc, !PT ;  /* 0x0000000110101812 */ /* 0x000fe200078efcff */
[----:B------:R-:W-:Y:S06]  /*1c370*/  @P0 BRA `(.L_x_7250) ;  /* 0x0000000400580947 */ /* 0x000fec0003800000 */
[----:B--2---:R-:W2:Y:S01]  /*1c380*/  LDL R0, [R1+0x34] ;  /* 0x0000340001007983 */ /* 0x004ea20000100800 */
[----:B------:R-:W-:Y:S01]  /*1c390*/  UMOV UR4, 0xffffffff ;  /* 0xffffffff00047882 */ /* 0x000fe20000000000 */
[----:B--2---:R-:W-:Y:S02]  /*1c3a0*/  VIADD R0, R0, 0xffffffff ;  /* 0xffffffff00007836 */ /* 0x004fe40000000000 */
[----:B------:R-:W-:Y:S05]  /*1c3b0*/  BRA.DIV UR4, `(.L_x_7251) ;  /* 0x0000004604107947 */ /* 0x000fea000b800000 */
[----:B------:R-:W-:-:S13]  /*1c3c0*/  ELECT P6, URZ, PT ;  /* 0x00000000003f782f */ /* 0x000fda00038c0000 */
.L_x_7323:
        /* <DEDUP_REMOVED lines=21> */
.L_x_7252:
[----:B--2---:R-:W2:Y:S04]  /*1c520*/  LDL R2, [R1+0x4] ;  /* 0x0000040001027983 */ /* 0x004ea80000100800 */
[----:B------:R-:W3:Y:S01]  /*1c530*/  LDL R3, [R1+0x8] ;  /* 0x0000080001037983 */ /* 0x000ee20000100800 */
[----:B0-----:R-:W0:Y:S02]  /*1c540*/  S2R R8, SR_TID.X ;  /* 0x0000000000087919 */ /* 0x001e240000002100 */
[----:B0-----:R-:W-:-:S04]  /*1c550*/  LOP3.LUT R8, R8, 0x7f, RZ, 0xc0, !PT ;  /* 0x0000007f08087812 */ /* 0x001fc800078ec0ff */
[----:B------:R-:W-:Y:S01]  /*1c560*/  ISETP.NE.AND P1, PT, R8, RZ, PT ;  /* 0x000000ff0800720c */ /* 0x000fe20003f25270 */
[----:B--2---:R-:W-:Y:S01]  /*1c570*/  IMAD R2, R2, 0x8, R18 ;  /* 0x0000000802027824 */ /* 0x004fe200078e0212 */
[----:B---3--:R-:W-:-:S04]  /*1c580*/  SHF.L.U32 R4, R3, 0x1f, RZ ;  /* 0x0000001f03047819 */ /* 0x008fc800000006ff */
[----:B------:R-:W0:Y:S02]  /*1c590*/  SYNCS.PHASECHK.TRANS64.TRYWAIT P0, [R2+URZ+0x28880], R4 ;  /* 0x02888004020075a7 */ /* 0x000e24000800017f */
[----:B0-----:R-:W-:Y:S05]  /*1c5a0*/  @!P0 BRA `(.L_x_7253) ;  /* 0x0000004000b48947 */ /* 0x001fea0003800000 */
.L_x_7324:
[----:B------:R-:W-:Y:S05]  /*1c5b0*/  @P1 BRA `(.L_x_7254) ;  /* 0x00000000001c1947 */ /* 0x000fea0003800000 */
[----:B------:R-:W1:Y:S02]  /*1c5c0*/  S2R R3, SR_TID.X ;  /* 0x0000000000037919 */ /* 0x000e640000002100 */
[----:B-1----:R-:W-:Y:S01]  /*1c5d0*/  LOP3.LUT R5, R3, 0x1f, RZ, 0xc0, !PT ;  /* 0x0000001f03057812 */ /* 0x002fe200078ec0ff */
[----:B------:R-:W-:-:S03]  /*1c5e0*/  IMAD.MOV.U32 R3, RZ, RZ, 0x6000 ;  /* 0x00006000ff037424 */ /* 0x000fc600078e00ff */
[----:B------:R-:W-:Y:S01]  /*1c5f0*/  ISETP.NE.AND P0, PT, R5, RZ, PT ;  /* 0x000000ff0500720c */ /* 0x000fe20003f05270 */
[----:B------:R2:W-:-:S12]  /*1c600*/  SYNCS.ARRIVE.TRANS64 RZ, [R2+URZ+0x28870], R3 ;  /* 0x0288700302ff79a7 */ /* 0x0005d8000800003f */
[----:B--2---:R-:W-:Y:S05]  /*1c610*/  @!P0 BRA `(.L_x_7254) ;  /* 0x0000000000048947 */ /* 0x004fea0003800000 */
[----:B------:R-:W-:Y:S01]  /*1c620*/  BPT.TRAP 0x1 ;  /* 0x000000040000795c */ /* 0x000fe20000300000 */
.L_x_7254:
[----:B------:R-:W2:Y:S04]  /*1c630*/  LDL R3, [R1+0x4] ;  /* 0x0000040001037983 */ /* 0x000ea80000100800 */
[----:B-1----:R-:W3:Y:S01]  /*1c640*/  LDL R5, [R1+0x24] ;  /* 0x0000240001057983 */ /* 0x002ee20000100800 */
[----:B------:R-:W-:Y:S01]  /*1c650*/  R2UR UR33, R2 ;  /* 0x00000000022172ca */ /* 0x000fe200000e0000 */
[----:B------:R-:W-:Y:S01]  /*1c660*/  UIADD3 UR4, UP0, UR44, 0x470, URZ ;  /* 0x000004702c047890 */ /* 0x000fe2000ff1e03f */
[----:B-----5:R-:W-:Y:S01]  /*1c670*/  R2UR UR37, R17 ;  /* 0x00000000112572ca */ /* 0x020fe200000e0000 */
[----:B------:R-:W-:Y:S01]  /*1c680*/  UMOV UR6, 0x0 ;  /* 0x0000000000067882 */ /* 0x000fe20000000000 */
[----:B------:R-:W-:Y:S01]  /*1c690*/  UMOV UR7, 0x14f00000 ;  /* 0x14f0000000077882 */ /* 0x000fe20000000000 */
[----:B------:R-:W-:Y:S01]  /*1c6a0*/  UIADD3.X UR5, URZ, UR45, URZ, UP0, !UPT ;  /* 0x0000002d3f057290 */ /* 0x000fe200087fe43f */
[----:B------:R-:W-:-:S07]  /*1c6b0*/  UMOV UR34, URZ ;  /* 0x0000003f00227c82 */ /* 0x000fce0008000000 */
        /* <DEDUP_REMOVED lines=9> */
.L_x_7325:
        /* <DEDUP_REMOVED lines=8> */
.L_x_7256:
        /* <DEDUP_REMOVED lines=8> */
[----:B------:R-:W-:Y:S01]  /*1c850*/  UMOV UR10, URZ ;  /* 0x0000003f000a7c82 */ /* 0x000fe20008000000 */
[----:B------:R-:W-:Y:S01]  /*1c860*/  UMOV UR12, UR36 ;  /* 0x00000024000c7c82 */ /* 0x000fe20008000000 */
[----:B------:R-:W-:-:S02]  /*1c870*/  PLOP3.LUT P0, PT, PT, PT, PT, 0x80, 0x0 ;  /* 0x000000000000781c */ /* 0x000fc40003f0f070 */
[----:B------:R-:W-:Y:S01]  /*1c880*/  LOP3.LUT R16, R16, 0xfffffffe, RZ, 0xc0, !PT ;  /* 0xfffffffe10107812 */ /* 0x000fe200078ec0ff */
[----:B------:R-:W-:Y:S02]  /*1c890*/  UIADD3 UR8, UR8, 0x1c400, URZ ;  /* 0x0001c40008087890 */ /* 0x000fe4000fffe03f */
[----:B------:R-:W-:-:S08]  /*1c8a0*/  UIADD3 UR9, UR9, 0x28830, URZ ;  /* 0x0002883009097890 */ /* 0x000fd0000fffe03f */
[----:B------:R-:W-:Y:S01]  /*1c8b0*/  @P0 LOP3.LUT R16, R16, 0x1, RZ, 0xfc, !PT ;  /* 0x0000000110100812 */ /* 0x000fe200078efcff */
[----:B------:R3:W-:Y:S02]  /*1c8c0*/  UTMALDG.4D [UR8], [UR4], desc[UR6] ;  /* 0x00000608040075b4 */ /* 0x0007e40008019000 */
[----:B---3--:R-:W-:-:S04]  /*1c8d0*/  NOP ;  /* 0x0000000000007918 */ /* 0x008fc80000000000 */
.L_x_7250:
[----:B------:R-:W-:Y:S05]  /*1c8e0*/  WARPSYNC.ALL ;  /* 0x0000000000007948 */ /* 0x000fea0003800000 */
[----:B--2---:R-:W-:Y:S01]  /*1c8f0*/  VIADD R0, R18, 0x18400 ;  /* 0x0001840012007836 */ /* 0x004fe20000000000 */
[----:B------:R-:W-:Y:S01]  /*1c900*/  USHF.R.S32.HI UR4, URZ, 0x1f, UR43 ;  /* 0x0000001f3f047899 */ /* 0x000fe2000801142b */
        /* <DEDUP_REMOVED lines=9> */
[----:B01----:R-:W-:Y:S01]  /*1c9a0*/  MOV R2, 0x0 ;  /* 0x0000000000027802 */ /* 0x003fe20000000f00 */
        /* <DEDUP_REMOVED lines=15> */
.L_x_7258:
[----:B------:R-:W-:Y:S05]  /*1caa0*/  BSYNC B6 ;  /* 0x0000000000067941 */ /* 0x000fea0003800000 */
.L_x_7257:
[----:B0-----:R0:W5:Y:S01]  /*1cab0*/  LDL R9, [R1+0x30] ;  /* 0x0000300001097983 */ /* 0x0011620000100800 */
[----:B------:R-:W2:Y:S01]  /*1cac0*/  LDC R8, c[0x0][0x448] ;  /* 0x00011200ff087b82 */ /* 0x000ea20000000800 */
[----:B------:R-:W-:Y:S01]  /*1cad0*/  ULDC.64 UR8, c[0x0][0xa00] ;  /* 0x0002800000087ab9 */ /* 0x000fe20000000a00 */
[----:B------:R-:W-:Y:S01]  /*1cae0*/  ULDC.64 UR6, c[0x0][0x2d8] ;  /* 0x0000b60000067ab9 */ /* 0x000fe20000000a00 */
[----:B-1----:R-:W1:Y:S01]  /*1caf0*/  S2R R2, SR_TID.X ;  /* 0x0000000000027919 */ /* 0x002e620000002100 */
[----:B------:R-:W3:Y:S01]  /*1cb00*/  S2R R0, SR_TID.X ;  /* 0x0000000000007919 */ /* 0x000ee20000002100 */
[----:B------:R-:W-:Y:S01]  /*1cb10*/  UISETP.NE.U32.AND UP0, UPT, UR8, URZ, UPT ;  /* 0x0000003f0800728c */ /* 0x000fe2000bf05070 */
[----:B------:R-:W-:Y:S01]  /*1cb20*/  UMOV UR4, UR46 ;  /* 0x0000002e00047c82 */ /* 0x000fe20008000000 */
[----:B--2---:R-:W-:Y:S02]  /*1cb30*/  ISETP.NE.AND P0, PT, R8, 0x1, PT ;  /* 0x000000010800780c */ /* 0x004fe40003f05270 */
[----:B-1----:R-:W-:Y:S01]  /*1cb40*/  LOP3.LUT R2, R2, 0x7f, RZ, 0xc0, !PT ;  /* 0x0000007f02027812 */ /* 0x002fe200078ec0ff */
[----:B---3--:R-:W-:-:S03]  /*1cb50*/  IMAD.SHL.U32 R0, R0, 0x10, RZ ;  /* 0x0000001000007824 */ /* 0x008fc600078e00ff */
[----:B------:R-:W-:Y:S01]  /*1cb60*/  SHF.R.U32.HI R2, RZ, 0x3, R2 ;  /* 0x00000003ff027819 */ /* 0x000fe20000011602 */
[----:B------:R-:W-:Y:S01]  /*1cb70*/  UMOV UR5, UR37 ;  /* 0x0000002500057c82 */ /* 0x000fe20008000000 */
[----:B------:R-:W-:-:S05]  /*1cb80*/  UISETP.NE.AND.EX UP0, UPT, UR9, URZ, UPT, UP0 ;  /* 0x0000003f0900728c */ /* 0x000fca000bf05300 */
[----:B------:R-:W1:Y:S01]  /*1cb90*/  @P0 LDC R3, c[0x0][0x450] ;  /* 0x00011400ff030b82 */ /* 0x000e620000000800 */
[----:B------:R-:W-:Y:S01]  /*1cba0*/  LOP3.LUT R0, R2, 0x70, R0, 0xf8, !PT ;  /* 0x0000007002007812 */ /* 0x000fe200078ef800 */
[----:B------:R-:W-:Y:S01]  /*1cbb0*/  UIMAD.WIDE.U32 UR4, UR36, UR6, UR4 ;  /* 0x00000006240472a5 */ /* 0x000fe2000f8e0004 */
[----:B------:R-:W-:-:S05]  /*1cbc0*/  ULDC.64 UR8, c[0x0][0x2e0] ;  /* 0x0000b80000087ab9 */ /* 0x000fca0000000a00 */
[----:B------:R-:W2:Y:S01]  /*1cbd0*/  @P0 LDC R2, c[0x0][0x44c] ;  /* 0x00011300ff020b82 */ /* 0x000ea20000000800 */
[----:B------:R-:W-:Y:S01]  /*1cbe0*/  UIMAD UR5, UR36, UR7, UR5 ;  /* 0x00000007240572a4 */ /* 0x000fe2000f8e0205 */
[----:B------:R-:W-:Y:S01]  /*1cbf0*/  IMAD.IADD R0, R0, 0x1, R19 ;  /* 0x0000000100007824 */ /* 0x000fe200078e0213 */
[----:B------:R-:W-:-:S04]  /*1cc00*/  USEL UR7, UR42, URZ, !UP0 ;  /* 0x0000003f2a077287 */ /* 0x000fc8000c000000 */
[----:B------:R-:W-:Y:S02]  /*1cc10*/  UIMAD.WIDE.U32 UR4, UR7, UR8, UR4 ;  /* 0x00000008070472a5 */ /* 0x000fe4000f8e0004 */
[----:B------:R-:W-:-:S04]  /*1cc20*/  USHF.R.S32.HI UR6, URZ, 0x1f, UR42 ;  /* 0x0000001f3f067899 */ /* 0x000fc8000801142a */
[----:B------:R-:W-:Y:S01]  /*1cc30*/  IMAD.U32 R7, RZ, RZ, UR5 ;  /* 0x00000005ff077e24 */ /* 0x000fe2000f8e00ff */
[----:B------:R-:W-:Y:S01]  /*1cc40*/  USEL UR6, UR6, URZ, !UP0 ;  /* 0x0000003f06067287 */ /* 0x000fe2000c000000 */
[----:B------:R-:W-:-:S03]  /*1cc50*/  IMAD.MOV.U32 R4, RZ, RZ, R0 ;  /* 0x000000ffff047224 */ /* 0x000fc600078e0000 */
[----:B------:R-:W-:Y:S01]  /*1cc60*/  UIMAD UR6, UR6, UR8, URZ ;  /* 0x00000008060672a4 */ /* 0x000fe2000f8e023f */
[----:B------:R-:W3:Y:S01]  /*1cc70*/  S2R R7, SR_TID.X ;  /* 0x0000000000077919 */ /* 0x000ee20000002100 */
[----:B--2---:R-:W-:Y:S02]  /*1cc80*/  @P0 IMAD.HI.U32 R2, R0, R2, RZ ;  /* 0x0000000200020227 */ /* 0x004fe400078e00ff */
[----:B------:R-:W-:-:S03]  /*1cc90*/  UIMAD UR6, UR7, UR9, UR6 ;  /* 0x00000009070672a4 */ /* 0x000fc6000f8e0206 */
[----:B-1----:R-:W-:Y:S01]  /*1cca0*/  @P0 SHF.R.U32.HI R4, RZ, R3, R2 ;  /* 0x00000003ff040219 */ /* 0x002fe20000011602 */
[----:B------:R-:W-:Y:S01]  /*1ccb0*/  UIADD3 UR6, UR5, UR6, URZ ;  /* 0x0000000605067290 */ /* 0x000fe2000fffe03f */
[----:B------:R-:W-:Y:S02]  /*1ccc0*/  IMAD.U32 R6, RZ, RZ, UR4 ;  /* 0x00000004ff067e24 */ /* 0x000fe4000f8e00ff */
[--C-:B------:R-:W-:Y:S01]  /*1ccd0*/  SHF.R.S32.HI R5, RZ, 0x1f, R4.reuse ;  /* 0x0000001fff057819 */ /* 0x100fe20000011404 */
[----:B------:R-:W-:Y:S01]  /*1cce0*/  IMAD.MOV R2, RZ, RZ, -R4 ;  /* 0x000000ffff027224 */ /* 0x000fe200078e0a04 */
[----:B------:R-:W-:Y:S01]  /*1ccf0*/  ULDC.64 UR4, c[0x0][0x2d0] ;  /* 0x0000b40000047ab9 */ /* 0x000fe20000000a00 */
[----:B------:R-:W-:Y:S01]  /*1cd00*/  IMAD.U32 R3, RZ, RZ, UR6 ;  /* 0x00000006ff037e24 */ /* 0x000fe2000f8e00ff */
[----:B------:R-:W-:Y:S01]  /*1cd10*/  ULDC UR6, c[0x0][0x2b8] ;  /* 0x0000ae0000067ab9 */ /* 0x000fe20000000800 */
[----:B------:R-:W-:Y:S02]  /*1cd20*/  IMAD R0, R8, R2, R0 ;  /* 0x0000000208007224 */ /* 0x000fe400078e0200 */
[----:B------:R-:W-:-:S02]  /*1cd30*/  IMAD.MOV.U32 R2, RZ, RZ, R6 ;  /* 0x000000ffff027224 */ /* 0x000fc400078e0006 */
[----:B------:R-:W-:Y:S02]  /*1cd40*/  IMAD R5, R5, UR4, RZ ;  /* 0x0000000405057c24 */ /* 0x000fe4000f8e02ff */
[----:B------:R-:W-:-:S04]  /*1cd50*/  IMAD.WIDE.U32 R2, R4, UR4, R2 ;  /* 0x0000000404027c25 */ /* 0x000fc8000f8e0002 */
[----:B------:R-:W-:Y:S01]  /*1cd60*/  IMAD R4, R4, UR5, R5 ;  /* 0x0000000504047c24 */ /* 0x000fe2000f8e0205 */
[----:B------:R-:W-:-:S03]  /*1cd70*/  ULDC.64 UR4, c[0x0][0x2c8] ;  /* 0x0000b20000047ab9 */ /* 0x000fc60000000a00 */
[----:B------:R-:W-:Y:S01]  /*1cd80*/  IMAD.IADD R3, R3, 0x1, R4 ;  /* 0x0000000103037824 */ /* 0x000fe200078e0204 */
[----:B------:R-:W-:Y:S01]  /*1cd90*/  SHF.R.S32.HI R4, RZ, 0x1f, R0 ;  /* 0x0000001fff047819 */ /* 0x000fe20000011400 */
[----:B---3--:R-:W-:Y:S02]  /*1cda0*/  IMAD.SHL.U32 R10, R7, 0x10, RZ ;  /* 0x00000010070a7824 */ /* 0x008fe400078e00ff */
[----:B------:R-:W-:-:S04]  /*1cdb0*/  IMAD.WIDE.U32 R2, R0, UR4, R2 ;  /* 0x0000000400027c25 */ /* 0x000fc8000f8e0002 */
[----:B------:R-:W-:Y:S01]  /*1cdc0*/  IMAD R4, R4, UR4, RZ ;  /* 0x0000000404047c24 */ /* 0x000fe2000f8e02ff */
[----:B------:R-:W-:-:S03]  /*1cdd0*/  LOP3.LUT R10, R10, 0x70, RZ, 0xc0, !PT ;  /* 0x000000700a0a7812 */ /* 0x000fc600078ec0ff */
[----:B------:R-:W-:Y:S01]  /*1cde0*/  IMAD R0, R0, UR5, R4 ;  /* 0x0000000500007c24 */ /* 0x000fe2000f8e0204 */
[----:B------:R-:W-:Y:S02]  /*1cdf0*/  ULDC.64 UR4, c[0x0][0x280] ;  /* 0x0000a00000047ab9 */ /* 0x000fe40000000a00 */
[----:B------:R-:W-:Y:S01]  /*1ce00*/  IADD3 R4, P1, R2, UR4, RZ ;  /* 0x0000000402047c10 */ /* 0x000fe2000ff3e0ff */
[----:B------:R-:W-:Y:S01]  /*1ce10*/  UMOV UR4, 0xffffffff ;  /* 0xffffffff00047882 */ /* 0x000fe20000000000 */
[----:B------:R-:W-:Y:S02]  /*1ce20*/  ISETP.GE.AND P0, PT, R10, UR6, PT ;  /* 0x000000060a007c0c */ /* 0x000fe4000bf06270 */
[----:B------:R-:W-:Y:S01]  /*1ce30*/  IADD3.X R0, R3, UR5, R0, P1, !PT ;  /* 0x0000000503007c10 */ /* 0x000fe20008ffe400 */
[----:B0-----:R-:W-:Y:S10]  /*1ce40*/  BRA.DIV UR4, `(.L_x_7259) ;  /* 0x0000003a04b47947 */ /* 0x001ff4000b800000 */
[----:B------:R-:W2:Y:S01]  /*1ce50*/  LDL.LU R6, [R1+0x2c] ;  /* 0x00002c0001067983 */ /* 0x000ea20000300800 */
[----:B------:R-:W0:Y:S03]  /*1ce60*/  S2R R5, SR_TID.X ;  /* 0x0000000000057919 */ /* 0x000e260000002100 */
[----:B------:R-:W1:Y:S01]  /*1ce70*/  SHFL.IDX PT, R7, R4, RZ, 0x181f ;  /* 0x00181fff04077589 */ /* 0x000e6200000e0000 */
[----:B0-----:R-:W-:-:S04]  /*1ce80*/  LOP3.LUT R5, R5, 0x7f, RZ, 0xc0, !PT ;  /* 0x0000007f05057812 */ /* 0x001fc800078ec0ff */
[----:B------:R-:W-:-:S05]  /*1ce90*/  SHF.R.U32.HI R5, RZ, 0x3, R5 ;  /* 0x00000003ff057819 */ /* 0x000fca0000011605 */
[----:B------:R-:W-:-:S04]  /*1cea0*/  IMAD.IADD R2, R5, 0x1, R19 ;  /* 0x0000000105027824 */ /* 0x000fc800078e0213 */
[----:B------:R-:W-:Y:S02]  /*1ceb0*/  VIADD R5, R2, 0x10 ;  /* 0x0000001002057836 */ /* 0x000fe40000000000 */
[----:B--2---:R-:W-:Y:S02]  /*1cec0*/  IMAD R3, R6, R8, RZ ;  /* 0x0000000806037224 */ /* 0x004fe400078e02ff */
[----:B------:R-:W0:Y:S03]  /*1ced0*/  SHFL.IDX PT, R6, R0, RZ, 0x181f ;  /* 0x00181fff00067589 */ /* 0x000e2600000e0000 */
[----:B------:R-:W-:-:S13]  /*1cee0*/  ISETP.GE.AND P1, PT, R2, R3, PT ;  /* 0x000000030200720c */ /* 0x000fda0003f26270 */
[----:B-1----:R-:W-:-:S05]  /*1cef0*/  @!P1 IADD3 R7, P2, R10, R7, RZ ;  /* 0x000000070a079210 */ /* 0x002fca0007f5e0ff */
[----:B0-----:R-:W-:-:S05]  /*1cf00*/  @!P1 IMAD.X R6, RZ, RZ, R6, P2 ;  /* 0x000000ffff069224 */ /* 0x001fca00010e0606 */
        /* <DEDUP_REMOVED lines=56> */
[----:B------:R-:W-:Y:S01]  /*1d290*/  @!P1 IMAD.MOV.U32 R6, RZ, RZ, R5 ;  /* 0x000000ffff069224 */ /* 0x000fe200078e0005 */
[----:B------:R-:W0:Y:S04]  /*1d2a0*/  SHFL.IDX PT, R0, R0, 0x7, 0x181f ;  /* 0x00f81f0000007f89 */ /* 0x000e2800000e0000 */
[----:B------:R1:W-:Y:S04]  /*1d2b0*/  @!P1 LDGSTS.E.BYPASS.LTC128B.128 [R9+0x1b400], desc[UR50][R6.64], !P0 ;  /* 0x1b40000006099fae */ /* 0x0003e8000c101d72 */
[----:B------:R-:W2:Y:S02]  /*1d2c0*/  SHFL.IDX PT, R4, R4, 0x7, 0x181f ;  /* 0x00f81f0004047f89 */ /* 0x000ea400000e0000 */
.L_x_7342:
[----:B------:R-:W-:-:S05]  /*1d2d0*/  VIADD R2, R2, 0x70 ;  /* 0x0000007002027836 */ /* 0x000fca0000000000 */
[----:B------:R-:W-:-:S13]  /*1d2e0*/  ISETP.GE.AND P1, PT, R2, R3, PT ;  /* 0x000000030200720c */ /* 0x000fda0003f26270 */
[----:B--2---:R-:W-:-:S05]  /*1d2f0*/  @!P1 IADD3 R2, P2, R10, R4, RZ ;  /* 0x000000040a029210 */ /* 0x004fca0007f5e0ff */
[----:B0-----:R-:W-:-:S05]  /*1d300*/  @!P1 IMAD.X R3, RZ, RZ, R0, P2 ;  /* 0x000000ffff039224 */ /* 0x001fca00010e0600 */
[----:B------:R-:W-:Y:S01]  /*1d310*/  @!PT LDS RZ, [RZ] ;  /* 0x00000000fffff984 */ /* 0x000fe20000000800 */
[----:B------:R-:W-:Y:S01]  /*1d320*/  @!PT LDS RZ, [RZ] ;  /* 0x00000000fffff984 */ /* 0x000fe20000000800 */
[----:B------:R-:W-:Y:S01]  /*1d330*/  @!PT LDS RZ, [RZ] ;  /* 0x00000000fffff984 */ /* 0x000fe20000000800 */
[----:B------:R0:W-:Y:S01]  /*1d340*/  @!P1 LDGSTS.E.BYPASS.LTC128B.128 [R9+0x1bc00], desc[UR50][R2.64], !P0 ;  /* 0x1bc0000002099fae */ /* 0x0001e2000c101d72 */
[----:B------:R-:W-:Y:S01]  /*1d350*/  PLOP3.LUT P0, PT, PT, PT, PT, 0x80, 0x0 ;  /* 0x000000000000781c */ /* 0x000fe20003f0f070 */
[----:B------:R-:W-:-:S12]  /*1d360*/  NOP ;  /* 0x0000000000007918 */ /* 0x000fd80000000000 */
.L_x_7260:
        /* <DEDUP_REMOVED lines=18> */
.L_x_7343:
[----:B------:R-:W-:Y:S05]  /*1d490*/  BSYNC B0 ;  /* 0x0000000000007941 */ /* 0x000fea0003800000 */
.L_x_7261:
[----:B------:R-:W2:Y:S04]  /*1d4a0*/  LDL.LU R3, [R1+0x34] ;  /* 0x0000340001037983 */ /* 0x000ea80000300800 */
[----:B------:R-:W3:Y:S01]  /*1d4b0*/  LDL R2, [R1+0x18] ;  /* 0x0000180001027983 */ /* 0x000ee20000100800 */
[----:B--2---:R-:W-:-:S05]  /*1d4c0*/  VIADD R20, R3, 0xfffffffe ;  /* 0xfffffffe03147836 */ /* 0x004fca0000000000 */
[----:B---3--:R-:W-:-:S13]  /*1d4d0*/  ISETP.GE.AND P0, PT, R20, R2, PT ;  /* 0x000000021400720c */ /* 0x008fda0003f06270 */
[----:B------:R-:W-:Y:S05]  /*1d4e0*/  @!P0 BRA `(.L_x_7263) ;  /* 0x0000001000308947 */ /* 0x000fea0003800000 */
[----:B0-----:R0:W5:Y:S04]  /*1d4f0*/  LDL.LU R0, [R1+0x4] ;  /* 0x0000040001007983 */ /* 0x0011680000300800 */
[----:B-1----:R0:W5:Y:S02]  /*1d500*/  LDL.LU R6, [R1+0x8] ;  /* 0x0000080001067983 */ /* 0x0021640000300800 */
.L_x_7283:
[----:B-----5:R-:W-:Y:S01]  /*1d510*/  VIADD R3, R0, 0x1 ;  /* 0x0000000100037836 */ /* 0x020fe20000000000 */
[----:B------:R-:W-:Y:S01]  /*1d520*/  LOP3.LUT P1, RZ, R16, 0x1, RZ, 0xc0, !PT ;  /* 0x0000000110ff7812 */ /* 0x000fe2000782c0ff */
[----:B------:R-:W-:Y:S05]  /*1d530*/  YIELD ;  /* 0x0000000000007946 */ /* 0x000fea0003800000 */
[----:B------:R-:W-:Y:S01]  /*1d540*/  ISETP.NE.AND P0, PT, R3, 0x2, PT ;  /* 0x000000020300780c */ /* 0x000fe20003f05270 */
[----:B------:R-:W-:Y:S03]  /*1d550*/  BSSY B0, `(.L_x_7264) ;  /* 0x000006b000007945 */ /* 0x000fe60003800000 */
[----:B------:R-:W-:-:S02]  /*1d560*/  SEL R2, RZ, 0x1, P0 ;  /* 0x00000001ff027807 */ /* 0x000fc40000000000 */
[----:B------:R-:W-:Y:S02]  /*1d570*/  SEL R9, R3, RZ, P0 ;  /* 0x000000ff03097207 */ /* 0x000fe40000000000 */
        /* <DEDUP_REMOVED lines=28> */
.L_x_7266:
        /* <DEDUP_REMOVED lines=8> */
.L_x_7344:
[----:B------:R-:W-:Y:S05]  /*1d7c0*/  BSYNC B1 ;  /* 0x0000000000017941 */ /* 0x000fea0003800000 */
.L_x_7267:
        /* <DEDUP_REMOVED lines=9> */
.L_x_7270:
[----:B------:R-:W-:Y:S05]  /*1d860*/  BSYNC B1 ;  /* 0x0000000000017941 */ /* 0x000fea0003800000 */
.L_x_7269:
[----:B------:R-:W3:Y:S04]  /*1d870*/  LDL R2, [R1+0x4] ;  /* 0x0000040001027983 */ /* 0x000ee80000100800 */
[----:B------:R-:W4:Y:S01]  /*1d880*/  LDL R5, [R1+0x24] ;  /* 0x0000240001057983 */ /* 0x000f220000100800 */
[----:B-1----:R-:W-:Y:S01]  /*1d890*/  IMAD.MOV.U32 R9, RZ, RZ, RZ ;  /* 0x000000ffff097224 */ /* 0x002fe200078e00ff */
        /* <DEDUP_REMOVED lines=9> */
[----:B------:R-:W-:-:S07]  /*1d930*/  VIADD R8, R2, 0xc400 ;  /* 0x0000c40002087836 */ /* 0x000fce0000000000 */
.L_x_7271:
        /* <DEDUP_REMOVED lines=13> */
.L_x_7345:
[----:B------:R-:W-:Y:S05]  /*1da10*/  BSYNC B1 ;  /* 0x0000000000017941 */ /* 0x000fea0003800000 */
.L_x_7272:
        /* <DEDUP_REMOVED lines=11> */
.L_x_7275:
[----:B------:R-:W-:Y:S05]  /*1dad0*/  BSYNC B1 ;  /* 0x0000000000017941 */ /* 0x000fea0003800000 */
.L_x_7274:
        /* <DEDUP_REMOVED lines=8> */
.L_x_7276:
        /* <DEDUP_REMOVED lines=10> */
.L_x_7265:
[----:B------:R-:W-:Y:S05]  /*1dc00*/  BSYNC B0 ;  /* 0x0000000000007941 */ /* 0x000fea0003800000 */
.L_x_7264:
[----:B------:R-:W-:-:S06]  /*1dc10*/  UISETP.NE.AND UP0, UPT, UR39, 0x3, UPT ;  /* 0x000000032700788c */ /* 0x000fcc000bf05270 */
[----:B------:R-:W-:-:S13]  /*1dc20*/  PLOP3.LUT P0, PT, PT, PT, UP0, 0x80, 0x0 ;  /* 0x000000000000781c */ /* 0x000fda0003f0f008 */
[----:B------:R-:W-:Y:S05]  /*1dc30*/  @!P0 BRA `(.L_x_7277) ;  /* 0x0000000000048947 */ /* 0x000fea0003800000 */
[----:B------:R-:W-:Y:S01]  /*1dc40*/  BPT.TRAP 0x1 ;  /* 0x000000040000795c */ /* 0x000fe20000300000 */
.L_x_7277:
        /* <DEDUP_REMOVED lines=8> */
.L_x_7346:
[----:B------:R-:W-:Y:S05]  /*1dcd0*/  BSYNC B0 ;  /* 0x0000000000007941 */ /* 0x000fea0003800000 */
.L_x_7278:
[----:B------:R-:W-:Y:S05]  /*1dce0*/  @!P1 BRA `(.L_x_7280) ;  /* 0x0000000000049947 */ /* 0x000fea0003800000 */
[----:B------:R-:W-:Y:S01]  /*1dcf0*/  BPT.TRAP 0x1 ;  /* 0x000000040000795c */ /* 0x000fe20000300000 */
.L_x_7280:
[----:B--2---:R-:W-:Y:S01]  /*1dd00*/  SHF.L.U32 R2, R6, 0x1f, RZ ;  /* 0x0000001f06027819 */ /* 0x004fe200000006ff */
[----:B------:R-:W-:-:S03]  /*1dd10*/  IMAD R0, R0, 0x6000, RZ ;  /* 0x0000600000007824 */ /* 0x000fc600078e02ff */
[----:B------:R-:W2:Y:S02]  /*1dd20*/  SYNCS.PHASECHK.TRANS64.TRYWAIT P0, [R21+URZ+0x28860], R2 ;  /* 0x02886002150075a7 */ /* 0x000ea4000800017f */
[----:B--2---:R-:W-:Y:S05]  /*1dd30*/  @!P0 BRA `(.L_x_7281) ;  /* 0x0000003400e08947 */ /* 0x004fea0003800000 */
.L_x_7347:
[----:B------:R-:W2:Y:S04]  /*1dd40*/  LDL R12, [R1] ;  /* 0x00000000010c7983 */ /* 0x000ea80000100800 */
[----:B------:R-:W3:Y:S04]  /*1dd50*/  LDL R3, [R1+0x28] ;  /* 0x0000280001037983 */ /* 0x000ee80000100800 */
[----:B------:R-:W4:Y:S04]  /*1dd60*/  LDL R13, [R1+0x20] ;  /* 0x00002000010d7983 */ /* 0x000f280000100800 */
[----:B------:R0:W-:Y:S04]  /*1dd70*/  STL [R1+0x3c], R16 ;  /* 0x00003c1001007387 */ /* 0x0001e80000100800 */
[----:B0-----:R-:W4:Y:S01]  /*1dd80*/  LDL R16, [R1+0x14] ;  /* 0x0000140001107983 */ /* 0x001f220000100800 */
[----:B------:R-:W-:Y:S05]  /*1dd90*/  WARPSYNC.ALL ;  /* 0x0000000000007948 */ /* 0x000fea0003800000 */
[----:B------:R-:W0:Y:S02]  /*1dda0*/  S2R R14, SR_TID.X ;  /* 0x00000000000e7919 */ /* 0x000e240000002100 */
[----:B0-----:R-:W-:-:S02]  /*1ddb0*/  LOP3.LUT P0, RZ, R14, 0x4, RZ, 0xc0, !PT ;  /* 0x000000040eff7812 */ /* 0x001fc4000780c0ff */
[----:B--2---:R-:W-:-:S05]  /*1ddc0*/  LOP3.LUT R2, R0, R12, RZ, 0xfc, !PT ;  /* 0x0000000c00027212 */ /* 0x004fca00078efcff */
[----:B------:R-:W-:-:S05]  /*1ddd0*/  IMAD.IADD R2, R18, 0x1, R2 ;  /* 0x0000000112027824 */ /* 0x000fca00078e0202 */
[----:B------:R-:W1:Y:S01]  /*1dde0*/  LDSM.16.MT88.4 R4, [R2+0xc400] ;  /* 0x00c400000204783b */ /* 0x000e620000004200 */
[----:B---3--:R-:W-:Y:S02]  /*1ddf0*/  IADD3 R19, R18, R3, R0 ;  /* 0x0000000312137210 */ /* 0x008fe40007ffe000 */
[C-C-:B-1----:R-:W-:Y:S02]  /*1de00*/  PRMT R8, R4.reuse, 0x6420, R5.reuse ;  /* 0x0000642004087816 */ /* 0x142fe40000000005 */
[----:B------:R-:W-:Y:S02]  /*1de10*/  PRMT R9, R4, 0x7531, R5 ;  /* 0x0000753104097816 */ /* 0x000fe40000000005 */
[C-C-:B------:R-:W-:Y:S02]  /*1de20*/  PRMT R10, R6.reuse, 0x6420, R7.reuse ;  /* 0x00006420060a7816 */ /* 0x140fe40000000007 */
[----:B------:R-:W-:Y:S02]  /*1de30*/  PRMT R11, R6, 0x7531, R7 ;  /* 0x00007531060b7816 */ /* 0x000fe40000000007 */
[----:B------:R-:W0:Y:S01]  /*1de40*/  LDSM.16.MT88.4 R4, [R19+0xc400] ;  /* 0x00c400001304783b */ /* 0x000e220000004200 */
[----:B----4-:R-:W-:-:S05]  /*1de50*/  IADD3 R3, R16, R0, R13 ;  /* 0x0000000010037210 */ /* 0x010fca0007ffe00d */
[----:B------:R0:W-:Y:S01]  /*1de60*/  STSM.16.M88.4 [R3], R8 ;  /* 0x0000000803007844 */ /* 0x0001e20000000200 */
[----:B------:R-:W-:Y:S01]  /*1de70*/  VIADD R2, R0, 0x1000 ;  /* 0x0000100000027836 */ /* 0x000fe20000000000 */
[C-C-:B0-----:R-:W-:Y:S02]  /*1de80*/  PRMT R8, R4.reuse, 0x6420, R5.reuse ;  /* 0x0000642004087816 */ /* 0x141fe40000000005 */
[----:B------:R-:W-:Y:S02]  /*1de90*/  PRMT R9, R4, 0x7531, R5 ;  /* 0x0000753104097816 */ /* 0x000fe40000000005 */
[C-C-:B------:R-:W-:Y:S02]  /*1dea0*/  PRMT R10, R6.reuse, 0x6420, R7.reuse ;  /* 0x00006420060a7816 */ /* 0x140fe40000000007 */
[----:B------:R-:W-:-:S05]  /*1deb0*/  PRMT R11, R6, 0x7531, R7 ;  /* 0x00007531060b7816 */ /* 0x000fca0000000007 */
[----:B------:R0:W-:Y:S02]  /*1dec0*/  STSM.16.M88.4 [R3+0x1000], R8 ;  /* 0x0010000803007844 */ /* 0x0001e40000000200 */
[----:B0-----:R-:W-:-:S05]  /*1ded0*/  IMAD.MOV.U32 R11, RZ, RZ, R12 ;  /* 0x000000ffff0b7224 */ /* 0x001fca00078e000c */
[----:B------:R-:W-:-:S05]  /*1dee0*/  LOP3.LUT R2, R2, R11, RZ, 0xfc, !PT ;  /* 0x0000000b02027212 */ /* 0x000fca00078efcff */
[----:B------:R-:W-:-:S05]  /*1def0*/  IMAD.IADD R2, R18, 0x1, R2 ;  /* 0x0000000112027824 */ /* 0x000fca00078e0202 */
[----:B------:R-:W0:Y:S01]  /*1df00*/  LDSM.16.MT88.4 R4, [R2+0xc400] ;  /* 0x00c400000204783b */ /* 0x000e220000004200 */
[----:B------:R-:W-:Y:S02]  /*1df10*/  IMAD.MOV.U32 R10, RZ, RZ, R13 ;  /* 0x000000ffff0a7224 */ /* 0x000fe400078e000d */
[----:B------:R-:W-:-:S05]  /*1df20*/  IMAD.MOV.U32 R9, RZ, RZ, 0x20 ;  /* 0x00000020ff097424 */ /* 0x000fca00078e00ff */
[----:B------:R-:W-:Y:S02]  /*1df30*/  SEL R9, R9, 0xffffffe0, !P0 ;  /* 0xffffffe009097807 */ /* 0x000fe40004000000 */
[C-C-:B0-----:R-:W-:Y:S02]  /*1df40*/  PRMT R12, R4.reuse, 0x6420, R5.reuse ;  /* 0x00006420040c7816 */ /* 0x141fe40000000005 */
[----:B------:R-:W-:Y:S02]  /*1df50*/  PRMT R13, R4, 0x7531, R5 ;  /* 0x00007531040d7816 */ /* 0x000fe40000000005 */
[C-C-:B------:R-:W-:Y:S02]  /*1df60*/  PRMT R14, R6.reuse, 0x6420, R7.reuse ;  /* 0x00006420060e7816 */ /* 0x140fe40000000007 */
[----:B------:R-:W-:Y:S02]  /*1df70*/  PRMT R15, R6, 0x7531, R7 ;  /* 0x00007531060f7816 */ /* 0x000fe40000000007 */
[----:B------:R-:W0:Y:S01]  /*1df80*/  LDSM.16.MT88.4 R4, [R19+0xd400] ;  /* 0x00d400001304783b */ /* 0x000e220000004200 */
[----:B------:R-:W-:-:S05]  /*1df90*/  IADD3 R2, R10, R0, R9 ;  /* 0x000000000a027210 */ /* 0x000fca0007ffe009 */
[----:B------:R-:W-:Y:S02]  /*1dfa0*/  IMAD.IADD R2, R16, 0x1, R2 ;  /* 0x0000000110027824 */ /* 0x000fe400078e0202 */
[----:B------:R1:W5:Y:S04]  /*1dfb0*/  LDL.LU R16, [R1+0x3c] ;  /* 0x00003c0001107983 */ /* 0x0003680000300800 */
[----:B------:R2:W-:Y:S02]  /*1dfc0*/  STSM.16.M88.4 [R2], R12 ;  /* 0x0000000c02007844 */ /* 0x0005e40000000200 */
[----:B--2---:R-:W-:Y:S01]  /*1dfd0*/  IMAD.MOV.U32 R15, RZ, RZ, R11 ;  /* 0x000000ffff0f7224 */ /* 0x004fe200078e000b */
[C-C-:B0-----:R-:W-:Y:S02]  /*1dfe0*/  PRMT R8, R4.reuse, 0x6420, R5.reuse ;  /* 0x0000642004087816 */ /* 0x141fe40000000005 */
[----:B------:R-:W-:-:S02]  /*1dff0*/  PRMT R9, R4, 0x7531, R5 ;  /* 0x0000753104097816 */ /* 0x000fc40000000005 */
[C-C-:B------:R-:W-:Y:S02]  /*1e000*/  PRMT R10, R6.reuse, 0x6420, R7.reuse ;  /* 0x00006420060a7816 */ /* 0x140fe40000000007 */
[----:B------:R-:W-:Y:S01]  /*1e010*/  PRMT R11, R6, 0x7531, R7 ;  /* 0x00007531060b7816 */ /* 0x000fe20000000007 */
[----:B------:R-:W-:-:S04]  /*1e020*/  VIADD R4, R0, 0x2000 ;  /* 0x0000200000047836 */ /* 0x000fc80000000000 */
[----:B------:R0:W-:Y:S02]  /*1e030*/  STSM.16.M88.4 [R2+0x1000], R8 ;  /* 0x0010000802007844 */ /* 0x0001e40000000200 */
[----:B0-----:R-:W-:-:S05]  /*1e040*/  IMAD.MOV.U32 R11, RZ, RZ, R15 ;  /* 0x000000ffff0b7224 */ /* 0x001fca00078e000f */
[----:B------:R-:W-:-:S05]  /*1e050*/  LOP3.LUT R4, R4, R11, RZ, 0xfc, !PT ;  /* 0x0000000b04047212 */ /* 0x000fca00078efcff */
[----:B------:R-:W-:-:S06]  /*1e060*/  IMAD.IADD R4, R18, 0x1, R4 ;  /* 0x0000000112047824 */ /* 0x000fcc00078e0204 */
[----:B------:R-:W0:Y:S02]  /*1e070*/  LDSM.16.MT88.4 R4, [R4+0xc400] ;  /* 0x00c400000404783b */ /* 0x000e240000004200 */
[C-C-:B0-----:R-:W-:Y:S02]  /*1e080*/  PRMT R12, R4.reuse, 0x6420, R5.reuse ;  /* 0x00006420040c7816 */ /* 0x141fe40000000005 */
[----:B------:R-:W-:Y:S02]  /*1e090*/  PRMT R13, R4, 0x7531, R5 ;  /* 0x00007531040d7816 */ /* 0x000fe40000000005 */
[C-C-:B------:R-:W-:Y:S02]  /*1e0a0*/  PRMT R14, R6.reuse, 0x6420, R7.reuse ;  /* 0x00006420060e7816 */ /* 0x140fe40000000007 */
[----:B------:R-:W-:Y:S02]  /*1e0b0*/  PRMT R15, R6, 0x7531, R7 ;  /* 0x00007531060f7816 */ /* 0x000fe40000000007 */
[----:B------:R-:W0:Y:S04]  /*1e0c0*/  LDSM.16.MT88.4 R4, [R19+0xe400] ;  /* 0x00e400001304783b */ /* 0x000e280000004200 */
[----:B------:R2:W-:Y:S02]  /*1e0d0*/  STSM.16.M88.4 [R3+0x2000], R12 ;  /* 0x0020000c03007844 */ /* 0x0005e40000000200 */
[----:B--2---:R-:W-:Y:S01]  /*1e0e0*/  IMAD.MOV.U32 R15, RZ, RZ, R11 ;  /* 0x000000ffff0f7224 */ /* 0x004fe200078e000b */
[----:B0-----:R-:W-:-:S02]  /*1e0f0*/  PRMT R8, R4, 0x6420, R5 ;  /* 0x0000642004087816 */ /* 0x001fc40000000005 */
[----:B------:R-:W-:Y:S02]  /*1e100*/  PRMT R9, R4, 0x7531, R5 ;  /* 0x0000753104097816 */ /* 0x000fe40000000005 */
        /* <DEDUP_REMOVED lines=24> */
[----:B------:R-:W0:Y:S01]  /*1e290*/  LDSM.16.MT88.4 R4, [R4+0xc400] ;  /* 0x00c400000404783b */ /* 0x000e220000004200 */
[----:B------:R-:W-:Y:S01]  /*1e2a0*/  VIADD R0, R0, 0x5000 ;  /* 0x0000500000007836 */ /* 0x000fe20000000000 */
[C-C-:B0-----:R-:W-:Y:S02]  /*1e2b0*/  PRMT R12, R4.reuse, 0x6420, R5.reuse ;  /* 0x00006420040c7816 */ /* 0x141fe40000000005 */
[----:B------:R-:W-:Y:S02]  /*1e2c0*/  PRMT R13, R4, 0x7531, R5 ;  /* 0x00007531040d7816 */ /* 0x000fe40000000005 */
[C-C-:B------:R-:W-:Y:S02]  /*1e2d0*/  PRMT R14, R6.reuse, 0x6420, R7.reuse ;  /* 0x00006420060e7816 */ /* 0x140fe40000000007 */
[----:B------:R-:W-:Y:S02]  /*1e2e0*/  PRMT R15, R6, 0x7531, R7 ;  /* 0x00007531060f7816 */ /* 0x000fe40000000007 */
[----:B------:R-:W0:Y:S04]  /*1e2f0*/  LDSM.16.MT88.4 R4, [R19+0x10400] ;  /* 0x010400001304783b */ /* 0x000e280000004200 */
[----:B------:R2:W-:Y:S02]  /*1e300*/  STSM.16.M88.4 [R3+0x4000], R12 ;  /* 0x0040000c03007844 */ /* 0x0005e40000000200 */
[----:B--2---:R-:W-:-:S05]  /*1e310*/  IMAD.MOV.U32 R15, RZ, RZ, R11 ;  /* 0x000000ffff0f7224 */ /* 0x004fca00078e000b */
[----:B------:R-:W-:-:S05]  /*1e320*/  LOP3.LUT R0, R0, R15, RZ, 0xfc, !PT ;  /* 0x0000000f00007212 */ /* 0x000fca00078efcff */
        /* <DEDUP_REMOVED lines=26> */
.L_x_7282:
[----:B------:R-:W1:Y:S01]  /*1e4d0*/  S2R R0, SR_TID.X ;  /* 0x0000000000007919 */ /* 0x000e620000002100 */
[----:B0-----:R0:W-:Y:S01]  /*1e4e0*/  SYNCS.ARRIVE.TRANS64.A1T0 RZ, [R21+URZ+0x28850], RZ ;  /* 0x028850ff15ff79a7 */ /* 0x0011e2000810003f */
[----:B------:R2:W5:Y:S01]  /*1e4f0*/  LDL R6, [R1+0x8] ;  /* 0x0000080001067983 */ /* 0x0005620000100800 */
[----:B-1----:R-:W-:-:S03]  /*1e500*/  LOP3.LUT R2, R0, 0x7f, RZ, 0xc0, !PT ;  /* 0x0000007f00027812 */ /* 0x002fc600078ec0ff */
[----:B------:R-:W3:Y:S01]  /*1e510*/  LDL R0, [R1+0x18] ;  /* 0x0000180001007983 */ /* 0x000ee20000100800 */
[----:B------:R-:W-:Y:S01]  /*1e520*/  BAR.SYNC.DEFER_BLOCKING 0x2, 0x80 ;  /* 0x0082000000007b1d */ /* 0x000fe20000010000 */
[----:B------:R-:W-:-:S13]  /*1e530*/  ISETP.NE.AND P0, PT, R2, RZ, PT ;  /* 0x000000ff0200720c */ /* 0x000fda0003f05270 */
[----:B0-----:R-:W-:-:S05]  /*1e540*/  @!P0 VIADD R21, R21, 0x28880 ;  /* 0x0002888015158836 */ /* 0x001fca0000000000 */
[----:B------:R-:W-:-:S04]  /*1e550*/  @!P0 PRMT R21, RZ, 0x654, R21 ;  /* 0x00000654ff158816 */ /* 0x000fc80000000015 */
[----:B------:R2:W-:Y:S01]  /*1e560*/  @!P0 SYNCS.ARRIVE.TRANS64.RED.A1T0 RZ, [R21+URZ], RZ ;  /* 0x000000ff15ff89a7 */ /* 0x0005e2000810043f */
[C---:B---3--:R-:W-:Y:S01]  /*1e570*/  ISETP.GT.AND P0, PT, R20.reuse, R0, PT ;  /* 0x000000001400720c */ /* 0x048fe20003f04270 */
[----:B------:R-:W-:Y:S01]  /*1e580*/  VIADD R20, R20, 0xffffffff ;  /* 0xffffffff14147836 */ /* 0x000fe20000000000 */
[----:B------:R2:W5:Y:S11]  /*1e590*/  LDL R0, [R1+0x4] ;  /* 0x0000040001007983 */ /* 0x0005760000100800 */
[----:B--2---:R-:W-:Y:S05]  /*1e5a0*/  @P0 BRA `(.L_x_7283) ;  /* 0xffffffec00d80947 */ /* 0x004fea000383ffff */
.L_x_7263:
[----:B------:R-:W2:Y:S01]  /*1e5b0*/  S2R R2, SR_TID.X ;  /* 0x0000000000027919 */ /* 0x000ea20000002100 */
[----:B------:R-:W-:Y:S01]  /*1e5c0*/  BSSY B0, `(.L_x_7284) ;  /* 0x0000011000007945 */ /* 0x000fe20003800000 */
[----:B--2---:R-:W-:-:S04]  /*1e5d0*/  LOP3.LUT R2, R2, 0x7f, RZ, 0xc0, !PT ;  /* 0x0000007f02027812 */ /* 0x004fc800078ec0ff */
[----:B------:R-:W-:-:S13]  /*1e5e0*/  ISETP.NE.AND P0, PT, R2, RZ, PT ;  /* 0x000000ff0200720c */ /* 0x000fda0003f05270 */
[----:B------:R-:W-:Y:S05]  /*1e5f0*/  @P0 BRA `(.L_x_7285) ;  /* 0x0000000000340947 */ /* 0x000fea0003800000 */
[----:B------:R-:W2:Y:S01]  /*1e600*/  S2R R3, SR_LANEID ;  /* 0x0000000000037919 */ /* 0x000ea20000000000 */
[----:B------:R-:W-:Y:S02]  /*1e610*/  VOTEU.ANY UR4, UPT, PT ;  /* 0x0000000000047886 */ /* 0x000fe400038e0100 */
[----:B0----5:R-:W2:Y:S08]  /*1e620*/  FLO.U32 R0, UR4 ;  /* 0x0000000400007d00 */ /* 0x021eb000080e0000 */
[----:B------:R-:W0:Y:S01]  /*1e630*/  POPC R5, UR4 ;  /* 0x0000000400057d09 */ /* 0x000e220008000000 */
[----:B--2---:R-:W-:-:S02]  /*1e640*/  ISETP.EQ.U32.AND P1, PT, R0, R3, PT ;  /* 0x000000030000720c */ /* 0x004fc40003f22070 */
[----:B------:R-:W0:Y:S11]  /*1e650*/  LDC.64 R2, c[0x0][0xc60] ;  /* 0x00031800ff027b82 */ /* 0x000e360000000a00 */
[----:B0-----:R-:W2:Y:S01]  /*1e660*/  @P1 ATOMG.E.ADD.STRONG.GPU PT, R3, desc[UR50][R2.64], R5 ;  /* 0x00000005020319a8 */ /* 0x001ea200081ee1f2 */
[----:B------:R-:W0:Y:S02]  /*1e670*/  S2R R4, SR_LTMASK ;  /* 0x0000000000047919 */ /* 0x000e240000003900 */
[----:B0-----:R-:W-:-:S04]  /*1e680*/  LOP3.LUT R4, R4, UR4, RZ, 0xc0, !PT ;  /* 0x0000000404047c12 */ /* 0x001fc8000f8ec0ff */
[----:B-1----:R-:W0:Y:S01]  /*1e690*/  POPC R7, R4 ;  /* 0x0000000400077309 */ /* 0x002e220000000000 */
[----:B--2---:R-:W0:Y:S02]  /*1e6a0*/  SHFL.IDX PT, R0, R3, R0, 0x1f ;  /* 0x00001f0003007589 */ /* 0x004e2400000e0000 */
[----:B0-----:R-:W-:-:S05]  /*1e6b0*/  IADD3 R0, R0, UR40, R7 ;  /* 0x0000002800007c10 */ /* 0x001fca000fffe007 */
[----:B------:R2:W-:Y:S02]  /*1e6c0*/  STL [R1+0x10], R0 ;  /* 0x0000100001007387 */ /* 0x0005e40000100800 */
.L_x_7285:
[----:B------:R-:W-:Y:S05]  /*1e6d0*/  BSYNC B0 ;  /* 0x0000000000007941 */ /* 0x000fea0003800000 */
.L_x_7284:
[----:B------:R-:W-:-:S06]  /*1e6e0*/  UISETP.NE.AND UP0, UPT, UR39, 0x3, UPT ;  /* 0x000000032700788c */ /* 0x000fcc000bf05270 */
[----:B------:R-:W-:-:S13]  /*1e6f0*/  PLOP3.LUT P1, PT, PT, PT, UP0, 0x80, 0x0 ;  /* 0x000000000000781c */ /* 0x000fda0003f2f008 */
[----:B------:R-:W-:Y:S05]  /*1e700*/  @!P1 BRA `(.L_x_7286) ;  /* 0x0000000000049947 */ /* 0x000fea0003800000 */
[----:B------:R-:W-:Y:S01]  /*1e710*/  BPT.TRAP 0x1 ;  /* 0x000000040000795c */ /* 0x000fe20000300000 */
.L_x_7286:
[----:B------:R-:W3:Y:S04]  /*1e720*/  LDL R3, [R1+0x8] ;  /* 0x0000080001037983 */ /* 0x000ee80000100800 */
[----:B------:R-:W4:Y:S01]  /*1e730*/  LDL R2, [R1+0x4] ;  /* 0x0000040001027983 */ /* 0x000f220000100800 */
[----:B0-2--5:R-:W-:Y:S01]  /*1e740*/  IMAD.U32 R0, RZ, RZ, UR41 ;  /* 0x00000029ff007e24 */ /* 0x025fe2000f8e00ff */
[----:B------:R-:W-:Y:S04]  /*1e750*/  BSSY B0, `(.L_x_7287) ;  /* 0x0000007000007945 */ /* 0x000fe80003800000 */
[----:B------:R-:W-:-:S02]  /*1e760*/  ISETP.NE.AND P2, PT, R0, 0x3, PT ;  /* 0x000000030000780c */ /* 0x000fc40003f45270 */
[----:B---3--:R-:W-:-:S04]  /*1e770*/  LOP3.LUT R0, R3, 0x1, RZ, 0x3c, !PT ;  /* 0x0000000103007812 */ /* 0x008fc800078e3cff */
[----:B------:R-:W-:Y:S01]  /*1e780*/  SHF.L.U32 R0, R0, 0x1f, RZ ;  /* 0x0000001f00007819 */ /* 0x000fe200000006ff */
[----:B----4-:R-:W-:-:S04]  /*1e790*/  IMAD R19, R2, 0x8, R18 ;  /* 0x0000000802137824 */ /* 0x010fc800078e0212 */
[----:B------:R-:W0:Y:S02]  /*1e7a0*/  SYNCS.PHASECHK.TRANS64.TRYWAIT P1, [R19+URZ+0x28870], R0 ;  /* 0x02887000130075a7 */ /* 0x000e24000802017f */
[----:B0-----:R-:W-:Y:S05]  /*1e7b0*/  @!P1 BRA `(.L_x_7288) ;  /* 0x0000002c00549947 */ /* 0x001fea0003800000 */
.L_x_7348:
[----:B------:R-:W-:Y:S05]  /*1e7c0*/  BSYNC B0 ;  /* 0x0000000000007941 */ /* 0x000fea0003800000 */
.L_x_7287:
[----:B------:R-:W-:Y:S05]  /*1e7d0*/  @!P2 BRA `(.L_x_7289) ;  /* 0x000000000004a947 */ /* 0x000fea0003800000 */
[----:B------:R-:W-:Y:S01]  /*1e7e0*/  BPT.TRAP 0x1 ;  /* 0x000000040000795c */ /* 0x000fe20000300000 */
.L_x_7289:
[----:B0-----:R-:W2:Y:S02]  /*1e7f0*/  LDL R0, [R1+0x8] ;  /* 0x0000080001007983 */ /* 0x001ea40000100800 */
[----:B--2---:R-:W-:-:S04]  /*1e800*/  SHF.L.U32 R0, R0, 0x1f, RZ ;  /* 0x0000001f00007819 */ /* 0x004fc800000006ff */
[----:B------:R-:W0:Y:S02]  /*1e810*/  SYNCS.PHASECHK.TRANS64.TRYWAIT P1, [R19+URZ+0x28860], R0 ;  /* 0x02886000130075a7 */ /* 0x000e24000802017f */
[----:B0-----:R-:W-:Y:S05]  /*1e820*/  @!P1 BRA `(.L_x_7290) ;  /* 0x0000002c004c9947 */ /* 0x001fea0003800000 */
.L_x_7349:
[----:B------:R-:W0:Y:S04]  /*1e830*/  LDL R3, [R1+0x4] ;  /* 0x0000040001037983 */ /* 0x000e280000100800 */
[----:B------:R-:W2:Y:S04]  /*1e840*/  LDL R2, [R1] ;  /* 0x0000000001027983 */ /* 0x000ea80000100800 */
[----:B------:R-:W3:Y:S01]  /*1e850*/  LDL R12, [R1+0x20] ;  /* 0x00002000010c7983 */ /* 0x000ee20000100800 */
[----:B------:R-:W-:Y:S05]  /*1e860*/  WARPSYNC.ALL ;  /* 0x0000000000007948 */ /* 0x000fea0003800000 */
[----:B-1----:R-:W1:Y:S01]  /*1e870*/  S2R R9, SR_TID.X ;  /* 0x0000000000097919 */ /* 0x002e620000002100 */
[----:B------:R-:W-:Y:S01]  /*1e880*/  IMAD.MOV.U32 R13, RZ, RZ, 0x40 ;  /* 0x00000040ff0d7424 */ /* 0x000fe200078e00ff */
[----:B------:R-:W4:Y:S01]  /*1e890*/  S2R R14, SR_TID.X ;  /* 0x00000000000e7919 */ /* 0x000f220000002100 */
[----:B-1----:R-:W-:-:S04]  /*1e8a0*/  LOP3.LUT P1, RZ, R9, 0x4, RZ, 0xc0, !PT ;  /* 0x0000000409ff7812 */ /* 0x002fc8000782c0ff */
[----:B------:R-:W-:Y:S02]  /*1e8b0*/  SEL R13, R13, 0xffffffc0, !P1 ;  /* 0xffffffc00d0d7807 */ /* 0x000fe40004800000 */
[----:B----4-:R-:W-:Y:S01]  /*1e8c0*/  LOP3.LUT P1, RZ, R14, 0x4, RZ, 0xc0, !PT ;  /* 0x000000040eff7812 */ /* 0x010fe2000782c0ff */
[----:B0-----:R-:W-:-:S05]  /*1e8d0*/  IMAD R0, R3, 0x6000, RZ ;  /* 0x0000600003007824 */ /* 0x001fca00078e02ff */
[----:B--2---:R-:W-:Y:S02]  /*1e8e0*/  LOP3.LUT R3, R0, R2, RZ, 0xfc, !PT ;  /* 0x0000000200037212 */ /* 0x004fe400078efcff */
[----:B---3--:R-:W-:-:S03]  /*1e8f0*/  IADD3 R0, R18, R0, R12 ;  /* 0x0000000012007210 */ /* 0x008fc60007ffe00c */
[----:B------:R-:W-:Y:S02]  /*1e900*/  IMAD.IADD R2, R18, 0x1, R3 ;  /* 0x0000000112027824 */ /* 0x000fe400078e0203 */
[----:B------:R-:W-:Y:S02]  /*1e910*/  IMAD.MOV.U32 R3, RZ, RZ, 0x20 ;  /* 0x00000020ff037424 */ /* 0x000fe400078e00ff */
[----:B------:R-:W-:Y:S01]  /*1e920*/  IMAD.IADD R17, R13, 0x1, R2 ;  /* 0x000000010d117824 */ /* 0x000fe200078e0202 */
[----:B------:R-:W0:Y:S02]  /*1e930*/  LDSM.16.MT88.4 R4, [R2+0xc400] ;  /* 0x00c400000204783b */ /* 0x000e240000004200 */
[----:B------:R-:W-:-:S04]  /*1e940*/  SEL R3, R3, 0xffffffe0, !P1 ;  /* 0xffffffe003037807 */ /* 0x000fc80004800000 */
[----:B------:R-:W-:Y:S02]  /*1e950*/  IADD3 R3, R3, 0x400, R0 ;  /* 0x0000040003037810 */ /* 0x000fe40007ffe000 */
[C-C-:B0-----:R-:W-:Y:S02]  /*1e960*/  PRMT R8, R4.reuse, 0x6420, R5.reuse ;  /* 0x0000642004087816 */ /* 0x141fe40000000005 */
        /* <DEDUP_REMOVED lines=16> */
[----:B------:R-:W-:Y:S01]  /*1ea70*/  STSM.16.M88.4 [R3], R12 ;  /* 0x0000000c03007844 */ /* 0x000fe20000000200 */
        /* <DEDUP_REMOVED lines=61> */
.L_x_7291:
[----:B------:R-:W2:Y:S01]  /*1ee50*/  LDL.LU R0, [R1+0x4] ;  /* 0x0000040001007983 */ /* 0x000ea20000300800 */
[----:B0-----:R0:W-:Y:S03]  /*1ee60*/  SYNCS.ARRIVE.TRANS64.A1T0 RZ, [R19+URZ+0x28850], RZ ;  /* 0x028850ff13ff79a7 */ /* 0x0011e6000810003f */
[----:B-1----:R-:W3:Y:S01]  /*1ee70*/  LDL.LU R3, [R1+0x8] ;  /* 0x0000080001037983 */ /* 0x002ee20000300800 */
[----:B0-----:R-:W-:-:S05]  /*1ee80*/  @!P0 VIADD R19, R19, 0x28880 ;  /* 0x0002888013138836 */ /* 0x001fca0000000000 */
[----:B------:R-:W-:Y:S01]  /*1ee90*/  @!P0 PRMT R19, RZ, 0x654, R19 ;  /* 0x00000654ff138816 */ /* 0x000fe20000000013 */
[----:B------:R-:W-:Y:S06]  /*1eea0*/  BAR.SYNC.DEFER_BLOCKING 0x2, 0x80 ;  /* 0x0082000000007b1d */ /* 0x000fec0000010000 */
[----:B------:R0:W-:Y:S01]  /*1eeb0*/  @!P0 SYNCS.ARRIVE.TRANS64.RED.A1T0 RZ, [R19+URZ], RZ ;  /* 0x000000ff13ff89a7 */ /* 0x0001e2000810043f */
[----:B--2---:R-:W-:-:S05]  /*1eec0*/  VIADD R0, R0, 0x1 ;  /* 0x0000000100007836 */ /* 0x004fca0000000000 */
[----:B------:R-:W-:-:S04]  /*1eed0*/  ISETP.NE.AND P0, PT, R0, 0x2, PT ;  /* 0x000000020000780c */ /* 0x000fc80003f05270 */
[----:B------:R-:W-:Y:S02]  /*1eee0*/  SEL R2, RZ, 0x1, P0 ;  /* 0x00000001ff027807 */ /* 0x000fe40000000000 */
[----:B------:R-:W-:Y:S02]  /*1eef0*/  SEL R0, R0, RZ, P0 ;  /* 0x000000ff00007207 */ /* 0x000fe40000000000 */
[----:B---3--:R-:W-:-:S03]  /*1ef00*/  LOP3.LUT R3, R3, R2, RZ, 0x3c, !PT ;  /* 0x0000000203037212 */ /* 0x008fc600078e3cff */
[----:B------:R0:W-:Y:S04]  /*1ef10*/  STL [R1+0x4], R0 ;  /* 0x0000040001007387 */ /* 0x0001e80000100800 */
[----:B------:R0:W-:Y:S02]  /*1ef20*/  STL [R1+0x8], R3 ;  /* 0x0000080301007387 */ /* 0x0001e40000100800 */
.L_x_7240:
[----:B------:R-:W-:Y:S05]  /*1ef30*/  BSYNC B7 ;  /* 0x0000000000077941 */ /* 0x000fea0003800000 */
.L_x_7238:
[----:B------:R-:W-:-:S13]  /*1ef40*/  LOP3.LUT P0, RZ, R16, 0x2, RZ, 0xc0, !PT ;  /* 0x0000000210ff7812 */ /* 0x000fda000780c0ff */
[----:B------:R-:W-:Y:S05]  /*1ef50*/  @!P0 BRA `(.L_x_7292) ;  /* 0x0000000000308947 */ /* 0x000fea0003800000 */
[----:B------:R-:W3:Y:S08]  /*1ef60*/  S2UR UR5, SR_CgaCtaId ;  /* 0x00000000000579c3 */ /* 0x000ef00000008800 */
[----:B------:R-:W-:Y:S06]  /*1ef70*/  BAR.SYNC.DEFER_BLOCKING 0x5, 0x180 ;  /* 0x0146000000007b1d */ /* 0x000fec0000010000 */
[----:B------:R-:W-:-:S02]  /*1ef80*/  UMOV UR4, 0x400 ;  /* 0x0000040000047882 */ /* 0x000fc40000000000 */
[----:B---3--:R-:W-:-:S06]  /*1ef90*/  ULEA UR4, UR5, UR4, 0x18 ;  /* 0x0000000405047291 */ /* 0x008fcc000f8ec03f */
[----:B------:R-:W-:-:S05]  /*1efa0*/  IMAD.U32 R18, RZ, RZ, UR4 ;  /* 0x00000004ff127e24 */ /* 0x000fca000f8e00ff */
[----:B-1----:R-:W1:Y:S04]  /*1efb0*/  LDS.128 R4, [R18+0x288d0] ;  /* 0x0288d00012047984 */ /* 0x002e680000000c00 */
[----:B-1----:R1:W-:Y:S01]  /*1efc0*/  STL.64 [R1+0x10], R4 ;  /* 0x0000100401007387 */ /* 0x0023e20000100a00 */
[----:B0-2---:R-:W-:-:S03]  /*1efd0*/  IMAD.MOV.U32 R0, RZ, RZ, R7 ;  /* 0x000000ffff007224 */ /* 0x005fc600078e0007 */
[----:B------:R1:W-:Y:S02]  /*1efe0*/  STL [R1+0x18], R6 ;  /* 0x0000180601007387 */ /* 0x0003e40000100800 */
[----:B------:R-:W-:Y:S01]  /*1eff0*/  R2UR UR42, R0 ;  /* 0x00000000002a72ca */ /* 0x000fe200000e0000 */
[----:B------:R-:W-:Y:S06]  /*1f000*/  BAR.ARV 0x4, 0x180 ;  /* 0x0106000000007b1d */ /* 0x000fec0000002000 */
[----:B------:R-:W-:Y:S08]  /*1f010*/  BRA `(.L_x_7293) ;  /* 0x0000000c00e47947 */ /* 0x000ff00003800000 */
.L_x_7292:
[----:B0-2---:R-:W2:Y:S01]  /*1f020*/  LDL.LU R0, [R1+0x10] ;  /* 0x0000100001007983 */ /* 0x005ea20000300800 */
        /* <DEDUP_REMOVED lines=46> */
.L_x_7296:
        /* <DEDUP_REMOVED lines=38> */
.L_x_7294:
        /* <DEDUP_REMOVED lines=13> */
.L_x_7297:
        /* <DEDUP_REMOVED lines=63> */
.L_x_7298:
        /* <DEDUP_REMOVED lines=64> */
.L_x_7299:
[----:B-1----:R-:W-:-:S05]  /*1fe30*/  LOP3.LUT R3, RZ, R4, RZ, 0x33, !PT ;  /* 0x00000004ff037212 */ /* 0x002fca00078e33ff */
[----:B------:R-:W-:-:S05]  /*1fe40*/  IMAD.IADD R0, R0, 0x1, R3 ;  /* 0x0000000100007824 */ /* 0x000fca00078e0203 */
[----:B------:R1:W-:Y:S01]  /*1fe50*/  STL [R1+0x14], R0 ;  /* 0x0000140001007387 */ /* 0x0003e20000100800 */
[----:B------:R-:W-:Y:S05]  /*1fe60*/  BRA `(.L_x_7300) ;  /* 0x0000000000107947 */ /* 0x000fea0003800000 */
.L_x_7295:
[----:B------:R0:W-:Y:S01]  /*1fe70*/  STL [R1+0x10], R4 ;  /* 0x0000100401007387 */ /* 0x0001e20000100800 */
[----:B------:R-:W-:-:S03]  /*1fe80*/  ULDC UR42, c[0x0][0xc3c] ;  /* 0x00030f00002a7ab9 */ /* 0x000fc60000000800 */
[----:B------:R0:W-:Y:S04]  /*1fe90*/  STL [R1+0x14], RZ ;  /* 0x000014ff01007387 */ /* 0x0001e80000100800 */
[----:B------:R0:W-:Y:S02]  /*1fea0*/  STL [R1+0x18], RZ ;  /* 0x000018ff01007387 */ /* 0x0001e40000100800 */
.L_x_7300:
[----:B0-----:R-:W2:Y:S04]  /*1feb0*/  LDL R2, [R1+0x18] ;  /* 0x0000180001027983 */ /* 0x001ea80000100800 */
[----:B------:R-:W3:Y:S04]  /*1fec0*/  LDL R3, [R1+0x14] ;  /* 0x0000140001037983 */ /* 0x000ee80000100800 */
[----:B------:R-:W4:Y:S01]  /*1fed0*/  LDL R4, [R1+0x10] ;  /* 0x0000100001047983 */ /* 0x000f220000100800 */
[----:B-1----:R-:W0:Y:S02]  /*1fee0*/  S2R R0, SR_TID.X ;  /* 0x0000000000007919 */ /* 0x002e240000002100 */
        /* <DEDUP_REMOVED lines=12> */
.L_x_7293:
[----:B------:R-:W-:Y:S02]  /*1ffb0*/  ULDC UR4, c[0x0][0xc3c] ;  /* 0x00030f0000047ab9 */ /* 0x000fe40000000800 */
[----:B------:R-:W-:-:S06]  /*1ffc0*/  UISETP.GE.AND UP0, UPT, UR42, UR4, UPT ;  /* 0x000000042a00728c */ /* 0x000fcc000bf06270 */
[----:B------:R-:W-:-:S13]  /*1ffd0*/  PLOP3.LUT P0, PT, PT, PT, UP0, 0x80, 0x0 ;  /* 0x000000000000781c */ /* 0x000fda0003f0f008 */
[----:B------:R-:W-:Y:S05]  /*1ffe0*/  @!P0 BRA `(.L_x_7301) ;  /* 0xffffffac00d48947 */ /* 0x000fea000383ffff */
.L_x_7227:
        /* <DEDUP_REMOVED lines=12> */
.L_x_7350:
[----:B------:R-:W-:Y:S05]  /*200b0*/  BSYNC B0 ;  /* 0x0000000000007941 */ /* 0x000fea0003800000 */
.L_x_7302:
[----:B------:R-:W-:-:S03]  /*200c0*/  UMOV UR4, 0xffffffff ;  /* 0xffffffff00047882 */ /* 0x000fc60000000000 */
[----:B------:R-:W-:Y:S05]  /*200d0*/  BRA.DIV UR4, `(.L_x_7304) ;  /* 0x0000001604487947 */ /* 0x000fea000b800000 */
[----:B------:R-:W1:Y:S02]  /*200e0*/  S2R R2, SR_TID.X ;  /* 0x0000000000027919 */ /* 0x000e640000002100 */
[----:B-1----:R-:W-:-:S04]  /*200f0*/  SHF.R.U32.HI R2, RZ, 0x5, R2 ;  /* 0x00000005ff027819 */ /* 0x002fc80000011602 */
[----:B------:R-:W-:-:S05]  /*20100*/  LOP3.LUT R2, R2, 0x3, RZ, 0xc0, !PT ;  /* 0x0000000302027812 */ /* 0x000fca00078ec0ff */
[----:B------:R1:W2:Y:S02]  /*20110*/  SHFL.IDX PT, R14, R2, RZ, 0x1f ;  /* 0x00001fff020e7589 */ /* 0x0002a400000e0000 */
.L_x_7353:
[----:B--2---:R-:W-:Y:S01]  /*20120*/  ISETP.NE.AND P0, PT, R14, RZ, PT ;  /* 0x000000ff0e00720c */ /* 0x004fe20003f05270 */
[----:B------:R-:W-:-:S12]  /*20130*/  BSSY B0, `(.L_x_7305) ;  /* 0x000002e000007945 */ /* 0x000fd80003800000 */
[----:B------:R-:W-:Y:S05]  /*20140*/  @P0 BRA `(.L_x_7306) ;  /* 0x0000000000b00947 */ /* 0x000fea0003800000 */
[----:B------:R-:W-:-:S03]  /*20150*/  UMOV UR4, 0xffffffff ;  /* 0xffffffff00047882 */ /* 0x000fc60000000000 */
[----:B------:R-:W-:Y:S05]  /*20160*/  BRA.DIV UR4, `(.L_x_7307) ;  /* 0x0000001604587947 */ /* 0x000fea000b800000 */
[----:B------:R-:W-:-:S13]  /*20170*/  ELECT P6, URZ, PT ;  /* 0x00000000003f782f */ /* 0x000fda00038c0000 */
.L_x_7356:
[----:B------:R-:W-:Y:S05]  /*20180*/  @!P6 BRA `(.L_x_7306) ;  /* 0x0000000000a0e947 */ /* 0x000fea0003800000 */
[----:B------:R-:W-:-:S06]  /*20190*/  ULOP3.LUT UR4, UR38, 0x2, URZ, 0xfc, !UPT ;  /* 0x0000000226047892 */ /* 0x000fcc000f8efc3f */
[----:B-1----:R-:W-:-:S05]  /*201a0*/  IMAD.U32 R2, RZ, RZ, UR4 ;  /* 0x00000004ff027e24 */ /* 0x002fca000f8e00ff */
[----:B------:R-:W-:-:S13]  /*201b0*/  ISETP.NE.AND P0, PT, R2, 0x3, PT ;  /* 0x000000030200780c */ /* 0x000fda0003f05270 */
[----:B------:R-:W-:Y:S05]  /*201c0*/  @!P0 BRA `(.L_x_7308) ;  /* 0x0000000000048947 */ /* 0x000fea0003800000 */
[----:B------:R-:W-:Y:S01]  /*201d0*/  BPT.TRAP 0x1 ;  /* 0x000000040000795c */ /* 0x000fe20000300000 */
.L_x_7308:
        /* <DEDUP_REMOVED lines=14> */
.L_x_7357:
[----:B------:R-:W1:Y:S02]  /*202c0*/  SYNCS.PHASECHK.TRANS64.TRYWAIT P1, [R7+URZ], R2 ;  /* 0x00000002070075a7 */ /* 0x000e64000802017f */
[----:B-1----:R-:W-:Y:S05]  /*202d0*/  @!P1 BRA `(.L_x_7310) ;  /* 0x0000001400309947 */ /* 0x002fea0003800000 */
.L_x_7358:
[----:B------:R-:W-:Y:S05]  /*202e0*/  @!P0 BRA `(.L_x_7311) ;  /* 0x0000000000048947 */ /* 0x000fea0003800000 */
[----:B------:R-:W-:Y:S01]  /*202f0*/  BPT.TRAP 0x1 ;  /* 0x000000040000795c */ /* 0x000fe20000300000 */
.L_x_7311:
[----:B------:R-:W2:Y:S02]  /*20300*/  LDL.LU R4, [R1+0x4] ;  /* 0x0000040001047983 */ /* 0x000ea40000300800 */
[----:B--2---:R-:W-:-:S04]  /*20310*/  IMAD R4, R4, 0x8, R0 ;  /* 0x0000000804047824 */ /* 0x004fc800078e0200 */
[----:B------:R-:W2:Y:S02]  /*20320*/  SYNCS.PHASECHK.TRANS64.TRYWAIT P1, [R4+URZ+0x28860], R5 ;  /* 0x02886005040075a7 */ /* 0x000ea4000802017f */
[----:B--2---:R-:W-:Y:S05]  /*20330*/  @!P1 BRA `(.L_x_7312) ;  /* 0x00000014002c9947 */ /* 0x004fea0003800000 */
.L_x_7359:
[----:B------:R-:W-:Y:S05]  /*20340*/  @!P0 BRA `(.L_x_7313) ;  /* 0x0000000000048947 */ /* 0x000fea0003800000 */
[----:B------:R-:W-:Y:S01]  /*20350*/  BPT.TRAP 0x1 ;  /* 0x000000040000795c */ /* 0x000fe20000300000 */
.L_x_7313:
[----:B------:R-:W-:-:S04]  /*20360*/  IMAD R3, R3, 0x8, R0 ;  /* 0x0000000803037824 */ /* 0x000fc800078e0200 */
[----:B------:R-:W3:Y:S02]  /*20370*/  SYNCS.PHASECHK.TRANS64.TRYWAIT P1, [R3+URZ+0x28860], R2 ;  /* 0x02886002030075a7 */ /* 0x000ee4000802017f */
[----:B---3--:R-:W-:Y:S05]  /*20380*/  @!P1 BRA `(.L_x_7314) ;  /* 0x00000014002c9947 */ /* 0x008fea0003800000 */
.L_x_7360:
[----:B------:R-:W-:Y:S05]  /*20390*/  @!P0 BRA `(.L_x_7315) ;  /* 0x0000000000048947 */ /* 0x000fea0003800000 */
[----:B------:R-:W-:Y:S01]  /*203a0*/  BPT.TRAP 0x1 ;  /* 0x000000040000795c */ /* 0x000fe20000300000 */
.L_x_7315:
[----:B------:R-:W4:Y:S02]  /*203b0*/  SYNCS.PHASECHK.TRANS64.TRYWAIT P0, [R4+URZ+0x28880], R5 ;  /* 0x02888005040075a7 */ /* 0x000f24000800017f */
[----:B----4-:R-:W-:Y:S05]  /*203c0*/  @!P0 BRA `(.L_x_7316) ;  /* 0x0000001400308947 */ /* 0x010fea0003800000 */
.L_x_7317:
[----:B------:R0:W0:Y:S02]  /*203d0*/  SYNCS.PHASECHK.TRANS64.TRYWAIT P0, [R3+URZ+0x28880], R2 ;  /* 0x02888002030075a7 */ /* 0x000024000800017f */
[----:B0-----:R-:W-:Y:S05]  /*203e0*/  @!P0 NANOSLEEP.SYNCS 0x989680 ;  /* 0x009896800000895d */ /* 0x001fea0003900000 */
[----:B------:R-:W0:Y:S02]  /*203f0*/  @!P0 SYNCS.PHASECHK.TRANS64 P0, [R3+URZ+0x28880], R2 ;  /* 0x02888002030085a7 */ /* 0x000e24000800007f */
[----:B0-----:R-:W-:Y:S05]  /*20400*/  @!P0 BRA `(.L_x_7317) ;  /* 0xfffffffc00f08947 */ /* 0x001fea000383ffff */
.L_x_7306:
[----:B------:R-:W-:Y:S05]  /*20410*/  BSYNC B0 ;  /* 0x0000000000007941 */ /* 0x000fea0003800000 */
.L_x_7305:
[----:B------:R-:W-:Y:S05]  /*20420*/  EXIT ;  /* 0x000000000000794d */ /* 0x000fea0003800000 */
.L_x_7122:
[----:B0-----:R-:W-:-:S04]  /*20430*/  IMAD.U32 R3, RZ, RZ, UR45 ;  /* 0x0000002dff037e24 */ /* 0x001fc8000f8e00ff */
[----:B------:R0:W1:Y:S03]  /*20440*/  SYNCS.PHASECHK.TRANS64.TRYWAIT P1, [R3+URZ+0x28800], R8 ;  /* 0x02880008030075a7 */ /* 0x000066000802017f */
[----:B-1----:R-:W-:Y:S05]  /*20450*/  @!P1 NANOSLEEP.SYNCS 0x989680 ;  /* 0x009896800000995d */ /* 0x002fea0003900000 */
[----:B------:R-:W1:Y:S02]  /*20460*/  @!P1 SYNCS.PHASECHK.TRANS64 P1, [R3+URZ+0x28800], R8 ;  /* 0x02880008030095a7 */ /* 0x000e64000802007f */
[----:B-1----:R-:W-:Y:S05]  /*20470*/  @!P1 BRA `(.L_x_7122) ;  /* 0xfffffffc00ec9947 */ /* 0x002fea000383ffff */
[----:B------:R-:W-:Y:S05]  /*20480*/  BRA `(.L_x_7318) ;  /* 0xfffffe1c00707947 */ /* 0x000fea000383ffff */
.L_x_7126:
[----:B0-----:R0:W2:Y:S02]  /*20490*/  SYNCS.PHASECHK.TRANS64.TRYWAIT P1, [R125+URZ+0x28830], R4 ;  /* 0x028830047d0075a7 */ /* 0x0010a4000802017f */
[----:B--2---:R-:W-:Y:S05]  /*204a0*/  @!P1 NANOSLEEP.SYNCS 0x989680 ;  /* 0x009896800000995d */ /* 0x004fea0003900000 */
[----:B------:R-:W2:Y:S02]  /*204b0*/  @!P1 SYNCS.PHASECHK.TRANS64 P1, [R125+URZ+0x28830], R4 ;  /* 0x028830047d0095a7 */ /* 0x000ea4000802007f */
[----:B--2---:R-:W-:Y:S05]  /*204c0*/  @!P1 BRA `(.L_x_7126) ;  /* 0xfffffffc00f09947 */ /* 0x004fea000383ffff */
[----:B------:R-:W-:Y:S05]  /*204d0*/  BRA `(.L_x_7125) ;  /* 0xfffffe1c009c7947 */ /* 0x000fea000383ffff */
.L_x_7142:
[----:B-1----:R-:W-:-:S04]  /*204e0*/  IMAD.U32 R9, RZ, RZ, UR6 ;  /* 0x00000006ff097e24 */ /* 0x002fc8000f8e00ff */
[----:B------:R1:W2:Y:S03]  /*204f0*/  SYNCS.PHASECHK.TRANS64.TRYWAIT P1, [R9+URZ+0x28830], R8 ;  /* 0x02883008090075a7 */ /* 0x0002a6000802017f */
[----:B--2---:R-:W-:Y:S05]  /*20500*/  @!P1 NANOSLEEP.SYNCS 0x989680 ;  /* 0x009896800000995d */ /* 0x004fea0003900000 */
[----:B------:R-:W2:Y:S02]  /*20510*/  @!P1 SYNCS.PHASECHK.TRANS64 P1, [R9+URZ+0x28830], R8 ;  /* 0x02883008090095a7 */ /* 0x000ea4000802007f */
[----:B--2---:R-:W-:Y:S05]  /*20520*/  @!P1 BRA `(.L_x_7142) ;  /* 0xfffffffc00ec9947 */ /* 0x004fea000383ffff */
[----:B------:R-:W-:Y:S05]  /*20530*/  BRA `(.L_x_7139) ;  /* 0xfffffe6c00bc7947 */ /* 0x000fea000383ffff */
.L_x_7146:
[----:B-1----:R-:W-:-:S04]  /*20540*/  IMAD.U32 R9, RZ, RZ, UR6 ;  /* 0x00000006ff097e24 */ /* 0x002fc8000f8e00ff */
[----:B------:R1:W2:Y:S03]  /*20550*/  SYNCS.PHASECHK.TRANS64.TRYWAIT P1, [R9+URZ+0x28850], R8 ;  /* 0x02885008090075a7 */ /* 0x0002a6000802017f */
[----:B--2---:R-:W-:Y:S05]  /*20560*/  @!P1 NANOSLEEP.SYNCS 0x989680 ;  /* 0x009896800000995d */ /* 0x004fea0003900000 */
[----:B------:R-:W2:Y:S02]  /*20570*/  @!P1 SYNCS.PHASECHK.TRANS64 P1, [R9+URZ+0x28850], R8 ;  /* 0x02885008090095a7 */ /* 0x000ea4000802007f */
[----:B--2---:R-:W-:Y:S05]  /*20580*/  @!P1 BRA `(.L_x_7146) ;  /* 0xfffffffc00ec9947 */ /* 0x004fea000383ffff */
[----:B------:R-:W-:Y:S05]  /*20590*/  BRA `(.L_x_7143) ;  /* 0xfffffe7000347947 */ /* 0x000fea000383ffff */
.L_x_7164:
[----:B-1----:R-:W-:-:S04]  /*205a0*/  IMAD.U32 R7, RZ, RZ, UR6 ;  /* 0x00000006ff077e24 */ /* 0x002fc8000f8e00ff */
[----:B------:R1:W2:Y:S03]  /*205b0*/  SYNCS.PHASECHK.TRANS64.TRYWAIT P1, [R7+URZ+0x28830], R6 ;  /* 0x02883006070075a7 */ /* 0x0002a6000802017f */
[----:B--2---:R-:W-:Y:S05]  /*205c0*/  @!P1 NANOSLEEP.SYNCS 0x989680 ;  /* 0x009896800000995d */ /* 0x004fea0003900000 */
[----:B------:R-:W2:Y:S02]  /*205d0*/  @!P1 SYNCS.PHASECHK.TRANS64 P1, [R7+URZ+0x28830], R6 ;  /* 0x02883006070095a7 */ /* 0x000ea4000802007f */
[----:B--2---:R-:W-:Y:S05]  /*205e0*/  @!P1 BRA `(.L_x_7164) ;  /* 0xfffffffc00ec9947 */ /* 0x004fea000383ffff */
[----:B------:R-:W-:Y:S05]  /*205f0*/  BRA `(.L_x_7161) ;  /* 0xfffffec400807947 */ /* 0x000fea000383ffff */
.L_x_7168:
[----:B-1----:R-:W-:-:S04]  /*20600*/  IMAD.U32 R7, RZ, RZ, UR6 ;  /* 0x00000006ff077e24 */ /* 0x002fc8000f8e00ff */
[----:B------:R1:W2:Y:S03]  /*20610*/  SYNCS.PHASECHK.TRANS64.TRYWAIT P1, [R7+URZ+0x28850], R6 ;  /* 0x02885006070075a7 */ /* 0x0002a6000802017f */
[----:B--2---:R-:W-:Y:S05]  /*20620*/  @!P1 NANOSLEEP.SYNCS 0x989680 ;  /* 0x009896800000995d */ /* 0x004fea0003900000 */
[----:B------:R-:W2:Y:S02]  /*20630*/  @!P1 SYNCS.PHASECHK.TRANS64 P1, [R7+URZ+0x28850], R6 ;  /* 0x02885006070095a7 */ /* 0x000ea4000802007f */
[----:B--2---:R-:W-:Y:S05]  /*20640*/  @!P1 BRA `(.L_x_7168) ;  /* 0xfffffffc00ec9947 */ /* 0x004fea000383ffff */
[----:B------:R-:W-:Y:S05]  /*20650*/  BRA `(.L_x_7165) ;  /* 0xfffffec800047947 */ /* 0x000fea000383ffff */
.L_x_7175:
[----:B-1----:R-:W-:-:S04]  /*20660*/  IMAD.U32 R7, RZ, RZ, UR6 ;  /* 0x00000006ff077e24 */ /* 0x002fc8000f8e00ff */
[----:B------:R1:W2:Y:S03]  /*20670*/  SYNCS.PHASECHK.TRANS64.TRYWAIT P1, [R7+URZ+0x28830], R6 ;  /* 0x02883006070075a7 */ /* 0x0002a6000802017f */
[----:B--2---:R-:W-:Y:S05]  /*20680*/  @!P1 NANOSLEEP.SYNCS 0x989680 ;  /* 0x009896800000995d */ /* 0x004fea0003900000 */
[----:B------:R-:W2:Y:S02]  /*20690*/  @!P1 SYNCS.PHASECHK.TRANS64 P1, [R7+URZ+0x28830], R6 ;  /* 0x02883006070095a7 */ /* 0x000ea4000802007f */
[----:B--2---:R-:W-:Y:S05]  /*206a0*/  @!P1 BRA `(.L_x_7175) ;  /* 0xfffffffc00ec9947 */ /* 0x004fea000383ffff */
[----:B------:R-:W-:Y:S05]  /*206b0*/  BRA `(.L_x_7172) ;  /* 0xfffffef800587947 */ /* 0x000fea000383ffff */
.L_x_7179:
[----:B-1----:R-:W-:-:S04]  /*206c0*/  IMAD.U32 R7, RZ, RZ, UR6 ;  /* 0x00000006ff077e24 */ /* 0x002fc8000f8e00ff */
[----:B------:R1:W2:Y:S03]  /*206d0*/  SYNCS.PHASECHK.TRANS64.TRYWAIT P1, [R7+URZ+0x28850], R6 ;  /* 0x02885006070075a7 */ /* 0x0002a6000802017f */
[----:B--2---:R-:W-:Y:S05]  /*206e0*/  @!P1 NANOSLEEP.SYNCS 0x989680 ;  /* 0x009896800000995d */ /* 0x004fea0003900000 */
[----:B------:R-:W2:Y:S02]  /*206f0*/  @!P1 SYNCS.PHASECHK.TRANS64 P1, [R7+URZ+0x28850], R6 ;  /* 0x02885006070095a7 */ /* 0x000ea4000802007f */
[----:B--2---:R-:W-:Y:S05]  /*20700*/  @!P1 BRA `(.L_x_7179) ;  /* 0xfffffffc00ec9947 */ /* 0x004fea000383ffff */
[----:B------:R-:W-:Y:S05]  /*20710*/  BRA `(.L_x_7176) ;  /* 0xfffffef800dc7947 */ /* 0x000fea000383ffff */
.L_x_7193:
[----:B-1----:R-:W-:-:S04]  /*20720*/  IMAD.U32 R3, RZ, RZ, UR9 ;  /* 0x00000009ff037e24 */ /* 0x002fc8000f8e00ff */
[----:B------:R1:W2:Y:S03]  /*20730*/  SYNCS.PHASECHK.TRANS64.TRYWAIT P1, [R3+URZ+0x28850], R0 ;  /* 0x02885000030075a7 */ /* 0x0002a6000802017f */
[----:B--2---:R-:W-:Y:S05]  /*20740*/  @!P1 NANOSLEEP.SYNCS 0x989680 ;  /* 0x009896800000995d */ /* 0x004fea0003900000 */
[----:B------:R-:W2:Y:S02]  /*20750*/  @!P1 SYNCS.PHASECHK.TRANS64 P1, [R3+URZ+0x28850], R0 ;  /* 0x02885000030095a7 */ /* 0x000ea4000802007f */
[----:B--2---:R-:W-:Y:S05]  /*20760*/  @!P1 BRA `(.L_x_7193) ;  /* 0xfffffffc00ec9947 */ /* 0x004fea000383ffff */
[----:B------:R-:W-:Y:S05]  /*20770*/  BRA `(.L_x_7192) ;  /* 0xffffff4c00487947 */ /* 0x000fea000383ffff */
.L_x_7249:
[----:B------:R-:W-:Y:S02]  /*20780*/  IMAD.MOV.U32 R13, RZ, RZ, R0 ;  /* 0x000000ffff0d7224 */ /* 0x000fe400078e0000 */
[----:B------:R-:W-:Y:S02]  /*20790*/  IMAD.MOV.U32 R12, RZ, RZ, RZ ;  /* 0x000000ffff0c7224 */ /* 0x000fe400078e00ff */
[----:B------:R-:W-:Y:S02]  /*207a0*/  IMAD.MOV.U32 R11, RZ, RZ, 0x1f ;  /* 0x0000001fff0b7424 */ /* 0x000fe400078e00ff */
[----:B------:R-:W-:-:S07]  /*207b0*/  IMAD.MOV.U32 R15, RZ, RZ, -0x1 ;  /* 0xffffffffff0f7424 */ /* 0x000fce00078e00ff */
[----:B01----:R-:W-:Y:S05]  /*207c0*/  WARPSYNC.COLLECTIVE R15, `(.L_x_7319) ;  /* 0x000000000f087348 */ /* 0x003fea0003c00000 */
[----:B------:R2:W3:Y:S02]  /*207d0*/  SHFL.IDX P6, R14, R13, R12, R11 ;  /* 0x0000000c0d0e7389 */ /* 0x0004e400000c000b */
[----:B0123--:R-:W-:Y:S01]  /*207e0*/  ENDCOLLECTIVE ;  /* 0x000000000000791b */ /* 0x00ffe20003800000 */
.L_x_7319:
[----:B------:R-:W-:Y:S05]  /*207f0*/  BRA `(.L_x_7320) ;  /* 0xffffffb800cc7947 */ /* 0x000fea000383ffff */
.L_x_7251:
[----:B------:R-:W-:Y:S01]  /*20800*/  BSSY B0, `(.L_x_7321) ;  /* 0x0000006000007945 */ /* 0x000fe20003800000 */
[----:B------:R-:W-:-:S07]  /*20810*/  IMAD.MOV.U32 R15, RZ, RZ, -0x1 ;  /* 0xffffffffff0f7424 */ /* 0x000fce00078e00ff */
[----:B01----:R-:W-:Y:S05]  /*20820*/  WARPSYNC.COLLECTIVE R15, `(.L_x_7322) ;  /* 0x000000000f0c7348 */ /* 0x003fea0003c00000 */
[----:B------:R-:W-:Y:S02]  /*20830*/  ELECT P6, UR62, PT ;  /* 0x00000000003e782f */ /* 0x000fe400038c0000 */
[----:B------:R-:W-:Y:S01]  /*20840*/  MOV R14, UR62 ;  /* 0x0000003e000e7c02 */ /* 0x000fe20008000f00 */
[----:B01----:R-:W-:Y:S10]  /*20850*/  ENDCOLLECTIVE ;  /* 0x000000000000791b */ /* 0x003ff40003800000 */
.L_x_7322:
[----:B------:R-:W-:Y:S05]  /*20860*/  BSYNC B0 ;  /* 0x0000000000007941 */ /* 0x000fea0003800000 */
.L_x_7321:
[----:B------:R-:W-:Y:S05]  /*20870*/  BRA `(.L_x_7323) ;  /* 0xffffffb800d47947 */ /* 0x000fea000383ffff */
.L_x_7253:
[----:B0-----:R0:W2:Y:S02]  /*20880*/  SYNCS.PHASECHK.TRANS64.TRYWAIT P0, [R2+URZ+0x28880], R4 ;  /* 0x02888004020075a7 */ /* 0x0010a4000800017f */
[----:B--2---:R-:W-:Y:S05]  /*20890*/  @!P0 NANOSLEEP.SYNCS 0x989680 ;  /* 0x009896800000895d */ /* 0x004fea0003900000 */
[----:B------:R-:W2:Y:S02]  /*208a0*/  @!P0 SYNCS.PHASECHK.TRANS64 P0, [R2+URZ+0x28880], R4 ;  /* 0x02888004020085a7 */ /* 0x000ea4000800007f */
[----:B--2---:R-:W-:Y:S05]  /*208b0*/  @!P0 BRA `(.L_x_7253) ;  /* 0xfffffffc00f08947 */ /* 0x004fea000383ffff */
[----:B------:R-:W-:Y:S05]  /*208c0*/  BRA `(.L_x_7324) ;  /* 0xffffffbc00387947 */ /* 0x000fea000383ffff */
.L_x_7255:
[----:B-1----:R1:W2:Y:S02]  /*208d0*/  SYNCS.PHASECHK.TRANS64.TRYWAIT P0, [R2+URZ+0x28840], R4 ;  /* 0x02884004020075a7 */ /* 0x0022a4000800017f */
[----:B--2---:R-:W-:Y:S05]  /*208e0*/  @!P0 NANOSLEEP.SYNCS 0x989680 ;  /* 0x009896800000895d */ /* 0x004fea0003900000 */
[----:B------:R-:W2:Y:S02]  /*208f0*/  @!P0 SYNCS.PHASECHK.TRANS64 P0, [R2+URZ+0x28840], R4 ;  /* 0x02884004020085a7 */ /* 0x000ea4000800007f */
[----:B--2---:R-:W-:Y:S05]  /*20900*/  @!P0 BRA `(.L_x_7255) ;  /* 0xfffffffc00f08947 */ /* 0x004fea000383ffff */
[----:B------:R-:W-:Y:S05]  /*20910*/  BRA `(.L_x_7325) ;  /* 0xffffffbc008c7947 */ /* 0x000fea000383ffff */
.L_x_7259:
[----:B------:R-:W2:Y:S01]  /*20920*/  LDL.LU R11, [R1+0x2c] ;  /* 0x00002c00010b7983 */ /* 0x000ea20000300800 */
[----:B------:R-:W-:Y:S01]  /*20930*/  IMAD.MOV.U32 R13, RZ, RZ, R0 ;  /* 0x000000ffff0d7224 */ /* 0x000fe200078e0000 */
[----:B------:R-:W-:Y:S01]  /*20940*/  LOP3.LUT R7, R7, 0x7f, RZ, 0xc0, !PT ;  /* 0x0000007f07077812 */ /* 0x000fe200078ec0ff */
[----:B------:R-:W-:Y:S02]  /*20950*/  IMAD.MOV.U32 R12, RZ, RZ, RZ ;  /* 0x000000ffff0c7224 */ /* 0x000fe400078e00ff */
[----:B------:R-:W-:Y:S01]  /*20960*/  IMAD.MOV.U32 R15, RZ, RZ, -0x1 ;  /* 0xffffffffff0f7424 */ /* 0x000fe200078e00ff */
[----:B------:R-:W-:-:S05]  /*20970*/  SHF.R.U32.HI R5, RZ, 0x3, R7 ;  /* 0x00000003ff057819 */ /* 0x000fca0000011607 */
[----:B------:R-:W-:-:S04]  /*20980*/  IMAD.IADD R2, R5, 0x1, R19 ;  /* 0x0000000105027824 */ /* 0x000fc800078e0213 */
[C---:B------:R-:W-:Y:S02]  /*20990*/  VIADD R5, R2.reuse, 0x10 ;  /* 0x0000001002057836 */ /* 0x040fe40000000000 */
[----:B--2---:R-:W-:Y:S02]  /*209a0*/  IMAD R3, R11, R8, RZ ;  /* 0x000000080b037224 */ /* 0x004fe400078e02ff */
[----:B------:R-:W-:Y:S02]  /*209b0*/  IMAD.MOV.U32 R11, RZ, RZ, 0x181f ;  /* 0x0000181fff0b7424 */ /* 0x000fe400078e00ff */
[C---:B------:R-:W-:Y:S01]  /*209c0*/  VIADD R8, R2.reuse, 0x60 ;  /* 0x0000006002087836 */ /* 0x040fe20000000000 */
[----:B------:R-:W-:-:S13]  /*209d0*/  ISETP.GE.AND P1, PT, R2, R3, PT ;  /* 0x000000030200720c */ /* 0x000fda0003f26270 */
[----:B-----5:R-:W-:Y:S05]  /*209e0*/  WARPSYNC.COLLECTIVE R15, `(.L_x_7326) ;  /* 0x000000000f087348 */ /* 0x020fea0003c00000 */
[----:B------:R0:W1:Y:S02]  /*209f0*/  SHFL.IDX P6, R14, R13, R12, R11 ;  /* 0x0000000c0d0e7389 */ /* 0x00006400000c000b */
[----:B01---5:R-:W-:Y:S01]  /*20a00*/  ENDCOLLECTIVE ;  /* 0x000000000000791b */ /* 0x023fe20003800000 */
.L_x_7326:
[----:B------:R-:W-:Y:S02]  /*20a10*/  IMAD.MOV.U32 R13, RZ, RZ, R4 ;  /* 0x000000ffff0d7224 */ /* 0x000fe400078e0004 */
[----:B------:R-:W-:-:S07]  /*20a20*/  IMAD.MOV.U32 R6, RZ, RZ, R14 ;  /* 0x000000ffff067224 */ /* 0x000fce00078e000e */
[----:B------:R-:W-:Y:S05]  /*20a30*/  WARPSYNC.COLLECTIVE R15, `(.L_x_7327) ;  /* 0x000000000f087348 */ /* 0x000fea0003c00000 */
[----:B------:R0:W1:Y:S02]  /*20a40*/  SHFL.IDX P6, R14, R13, R12, R11 ;  /* 0x0000000c0d0e7389 */ /* 0x00006400000c000b */
[----:B01----:R-:W-:Y:S01]  /*20a50*/  ENDCOLLECTIVE ;  /* 0x000000000000791b */ /* 0x003fe20003800000 */
.L_x_7327:
[----:B------:R-:W-:Y:S02]  /*20a60*/  IMAD.MOV.U32 R13, RZ, RZ, R0 ;  /* 0x000000ffff0d7224 */ /* 0x000fe400078e0000 */
[----:B------:R-:W-:Y:S02]  /*20a70*/  IMAD.MOV.U32 R12, RZ, RZ, 0x1 ;  /* 0x00000001ff0c7424 */ /* 0x000fe400078e00ff */
[----:B------:R-:W-:-:S07]  /*20a80*/  IMAD.MOV.U32 R7, RZ, RZ, R14 ;  /* 0x000000ffff077224 */ /* 0x000fce00078e000e */
[----:B------:R-:W-:Y:S05]  /*20a90*/  WARPSYNC.COLLECTIVE R15, `(.L_x_7328) ;  /* 0x000000000f087348 */ /* 0x000fea0003c00000 */
[----:B------:R0:W1:Y:S02]  /*20aa0*/  SHFL.IDX P6, R14, R13, R12, R11 ;  /* 0x0000000c0d0e7389 */ /* 0x00006400000c000b */
[----:B01----:R-:W-:Y:S01]  /*20ab0*/  ENDCOLLECTIVE ;  /* 0x000000000000791b */ /* 0x003fe20003800000 */
.L_x_7328:
        /* <DEDUP_REMOVED lines=15> */
.L_x_7329:
[----:B------:R-:W-:Y:S02]  /*20bb0*/  IMAD.MOV.U32 R13, RZ, RZ, R0 ;  /* 0x000000ffff0d7224 */ /* 0x000fe400078e0000 */
[----:B------:R-:W-:Y:S02]  /*20bc0*/  IMAD.MOV.U32 R12, RZ, RZ, 0x2 ;  /* 0x00000002ff0c7424 */ /* 0x000fe400078e00ff */
[----:B------:R-:W-:-:S07]  /*20bd0*/  IMAD.MOV.U32 R5, RZ, RZ, R14 ;  /* 0x000000ffff057224 */ /* 0x000fce00078e000e */
[----:B------:R-:W-:Y:S05]  /*20be0*/  WARPSYNC.COLLECTIVE R15, `(.L_x_7330) ;  /* 0x000000000f087348 */ /* 0x000fea0003c00000 */
[----:B------:R0:W1:Y:S02]  /*20bf0*/  SHFL.IDX P6, R14, R13, R12, R11 ;  /* 0x0000000c0d0e7389 */ /* 0x00006400000c000b */
[----:B01----:R-:W-:Y:S01]  /*20c00*/  ENDCOLLECTIVE ;  /* 0x000000000000791b */ /* 0x003fe20003800000 */
.L_x_7330:
        /* <DEDUP_REMOVED lines=15> */
.L_x_7331:
[----:B------:R-:W-:Y:S02]  /*20d00*/  IMAD.MOV.U32 R13, RZ, RZ, R0 ;  /* 0x000000ffff0d7224 */ /* 0x000fe400078e0000 */
[----:B------:R-:W-:Y:S02]  /*20d10*/  IMAD.MOV.U32 R12, RZ, RZ, 0x3 ;  /* 0x00000003ff0c7424 */ /* 0x000fe400078e00ff */
[----:B------:R-:W-:-:S07]  /*20d20*/  IMAD.MOV.U32 R5, RZ, RZ, R14 ;  /* 0x000000ffff057224 */ /* 0x000fce00078e000e */
[----:B------:R-:W-:Y:S05]  /*20d30*/  WARPSYNC.COLLECTIVE R15, `(.L_x_7332) ;  /* 0x000000000f087348 */ /* 0x000fea0003c00000 */
[----:B------:R0:W1:Y:S02]  /*20d40*/  SHFL.IDX P6, R14, R13, R12, R11 ;  /* 0x0000000c0d0e7389 */ /* 0x00006400000c000b */
[----:B01----:R-:W-:Y:S01]  /*20d50*/  ENDCOLLECTIVE ;  /* 0x000000000000791b */ /* 0x003fe20003800000 */
.L_x_7332:
        /* <DEDUP_REMOVED lines=15> */
.L_x_7333:
[----:B------:R-:W-:Y:S02]  /*20e50*/  IMAD.MOV.U32 R13, RZ, RZ, R0 ;  /* 0x000000ffff0d7224 */ /* 0x000fe400078e0000 */
[----:B------:R-:W-:Y:S02]  /*20e60*/  IMAD.MOV.U32 R12, RZ, RZ, 0x4 ;  /* 0x00000004ff0c7424 */ /* 0x000fe400078e00ff */
[----:B------:R-:W-:-:S07]  /*20e70*/  IMAD.MOV.U32 R5, RZ, RZ, R14 ;  /* 0x000000ffff057224 */ /* 0x000fce00078e000e */
[----:B------:R-:W-:Y:S05]  /*20e80*/  WARPSYNC.COLLECTIVE R15, `(.L_x_7334) ;  /* 0x000000000f087348 */ /* 0x000fea0003c00000 */
[----:B------:R0:W1:Y:S02]  /*20e90*/  SHFL.IDX P6, R14, R13, R12, R11 ;  /* 0x0000000c0d0e7389 */ /* 0x00006400000c000b */
[----:B01----:R-:W-:Y:S01]  /*20ea0*/  ENDCOLLECTIVE ;  /* 0x000000000000791b */ /* 0x003fe20003800000 */
.L_x_7334:
        /* <DEDUP_REMOVED lines=15> */
.L_x_7335:
[----:B------:R-:W-:Y:S02]  /*20fa0*/  IMAD.MOV.U32 R13, RZ, RZ, R0 ;  /* 0x000000ffff0d7224 */ /* 0x000fe400078e0000 */
[----:B------:R-:W-:Y:S02]  /*20fb0*/  IMAD.MOV.U32 R12, RZ, RZ, 0x5 ;  /* 0x00000005ff0c7424 */ /* 0x000fe400078e00ff */
[----:B------:R-:W-:-:S07]  /*20fc0*/  IMAD.MOV.U32 R5, RZ, RZ, R14 ;  /* 0x000000ffff057224 */ /* 0x000fce00078e000e */
[----:B------:R-:W-:Y:S05]  /*20fd0*/  WARPSYNC.COLLECTIVE R15, `(.L_x_7336) ;  /* 0x000000000f087348 */ /* 0x000fea0003c00000 */
[----:B------:R0:W1:Y:S02]  /*20fe0*/  SHFL.IDX P6, R14, R13, R12, R11 ;  /* 0x0000000c0d0e7389 */ /* 0x00006400000c000b */
[----:B01----:R-:W-:Y:S01]  /*20ff0*/  ENDCOLLECTIVE ;  /* 0x000000000000791b */ /* 0x003fe20003800000 */
.L_x_7336:
        /* <DEDUP_REMOVED lines=15> */
.L_x_7337:
[----:B------:R-:W-:Y:S02]  /*210f0*/  IMAD.MOV.U32 R13, RZ, RZ, R0 ;  /* 0x000000ffff0d7224 */ /* 0x000fe400078e0000 */
[----:B------:R-:W-:Y:S02]  /*21100*/  IMAD.MOV.U32 R12, RZ, RZ, 0x6 ;  /* 0x00000006ff0c7424 */ /* 0x000fe400078e00ff */
[----:B------:R-:W-:-:S07]  /*21110*/  IMAD.MOV.U32 R5, RZ, RZ, R14 ;  /* 0x000000ffff057224 */ /* 0x000fce00078e000e */
[----:B------:R-:W-:Y:S05]  /*21120*/  WARPSYNC.COLLECTIVE R15, `(.L_x_7338) ;  /* 0x000000000f087348 */ /* 0x000fea0003c00000 */
[----:B------:R0:W1:Y:S02]  /*21130*/  SHFL.IDX P6, R14, R13, R12, R11 ;  /* 0x0000000c0d0e7389 */ /* 0x00006400000c000b */
[----:B01----:R-:W-:Y:S01]  /*21140*/  ENDCOLLECTIVE ;  /* 0x000000000000791b */ /* 0x003fe20003800000 */
.L_x_7338:
        /* <DEDUP_REMOVED lines=14> */
.L_x_7339:
[----:B------:R-:W-:Y:S02]  /*21230*/  IMAD.MOV.U32 R13, RZ, RZ, R0 ;  /* 0x000000ffff0d7224 */ /* 0x000fe400078e0000 */
[----:B------:R-:W-:Y:S02]  /*21240*/  IMAD.MOV.U32 R12, RZ, RZ, 0x7 ;  /* 0x00000007ff0c7424 */ /* 0x000fe400078e00ff */
[----:B------:R-:W-:-:S07]  /*21250*/  IMAD.MOV.U32 R5, RZ, RZ, R14 ;  /* 0x000000ffff057224 */ /* 0x000fce00078e000e */
[----:B------:R-:W-:Y:S05]  /*21260*/  WARPSYNC.COLLECTIVE R15, `(.L_x_7340) ;  /* 0x000000000f087348 */ /* 0x000fea0003c00000 */
[----:B------:R0:W1:Y:S02]  /*21270*/  SHFL.IDX P6, R14, R13, R12, R11 ;  /* 0x0000000c0d0e7389 */ /* 0x00006400000c000b */
[----:B01----:R-:W-:Y:S01]  /*21280*/  ENDCOLLECTIVE ;  /* 0x000000000000791b */ /* 0x003fe20003800000 */
.L_x_7340:
        /* <DEDUP_REMOVED lines=13> */
.L_x_7341:
[----:B------:R-:W-:Y:S01]  /*21360*/  IMAD.MOV.U32 R4, RZ, RZ, R14 ;  /* 0x000000ffff047224 */ /* 0x000fe200078e000e */
[----:B------:R-:W-:Y:S06]  /*21370*/  BRA `(.L_x_7342) ;  /* 0xffffffbc00d47947 */ /* 0x000fec000383ffff */
.L_x_7262:
[----:B0-----:R0:W2:Y:S02]  /*21380*/  SYNCS.PHASECHK.TRANS64.TRYWAIT P0, [R18+URZ+0x28820], R0 ;  /* 0x02882000120075a7 */ /* 0x0010a4000800017f */
[----:B--2---:R-:W-:Y:S05]  /*21390*/  @!P0 NANOSLEEP.SYNCS 0x989680 ;  /* 0x009896800000895d */ /* 0x004fea0003900000 */
[----:B------:R-:W2:Y:S02]  /*213a0*/  @!P0 SYNCS.PHASECHK.TRANS64 P0, [R18+URZ+0x28820], R0 ;  /* 0x02882000120085a7 */ /* 0x000ea4000800007f */
[----:B--2---:R-:W-:Y:S05]  /*213b0*/  @!P0 BRA `(.L_x_7262) ;  /* 0xfffffffc00f08947 */ /* 0x004fea000383ffff */
[----:B------:R-:W-:Y:S05]  /*213c0*/  BRA `(.L_x_7343) ;  /* 0xffffffc000307947 */ /* 0x000fea000383ffff */
.L_x_7268:
[----:B--2---:R2:W3:Y:S02]  /*213d0*/  SYNCS.PHASECHK.TRANS64.TRYWAIT P0, [R4+URZ+0x28880], R3 ;  /* 0x02888003040075a7 */ /* 0x0044e4000800017f */
[----:B---3--:R-:W-:Y:S05]  /*213e0*/  @!P0 NANOSLEEP.SYNCS 0x989680 ;  /* 0x009896800000895d */ /* 0x008fea0003900000 */
[----:B------:R-:W3:Y:S02]  /*213f0*/  @!P0 SYNCS.PHASECHK.TRANS64 P0, [R4+URZ+0x28880], R3 ;  /* 0x02888003040085a7 */ /* 0x000ee4000800007f */
[----:B---3--:R-:W-:Y:S05]  /*21400*/  @!P0 BRA `(.L_x_7268) ;  /* 0xfffffffc00f08947 */ /* 0x008fea000383ffff */
[----:B------:R-:W-:Y:S05]  /*21410*/  BRA `(.L_x_7344) ;  /* 0xffffffc000e87947 */ /* 0x000fea000383ffff */
.L_x_7273:
[----:B-1----:R1:W3:Y:S02]  /*21420*/  SYNCS.PHASECHK.TRANS64.TRYWAIT P0, [R4+URZ+0x28840], R3 ;  /* 0x02884003040075a7 */ /* 0x0022e4000800017f */
[----:B---3--:R-:W-:Y:S05]  /*21430*/  @!P0 NANOSLEEP.SYNCS 0x989680 ;  /* 0x009896800000895d */ /* 0x008fea0003900000 */
[----:B------:R-:W3:Y:S02]  /*21440*/  @!P0 SYNCS.PHASECHK.TRANS64 P0, [R4+URZ+0x28840], R3 ;  /* 0x02884003040085a7 */ /* 0x000ee4000800007f */
[----:B---3--:R-:W-:Y:S05]  /*21450*/  @!P0 BRA `(.L_x_7273) ;  /* 0xfffffffc00f08947 */ /* 0x008fea000383ffff */
[----:B------:R-:W-:Y:S05]  /*21460*/  BRA `(.L_x_7345) ;  /* 0xffffffc400687947 */ /* 0x000fea000383ffff */
.L_x_7279:
[----:B--2---:R2:W3:Y:S02]  /*21470*/  SYNCS.PHASECHK.TRANS64.TRYWAIT P0, [R21+URZ+0x28870], R2 ;  /* 0x02887002150075a7 */ /* 0x0044e4000800017f */
[----:B---3--:R-:W-:Y:S05]  /*21480*/  @!P0 NANOSLEEP.SYNCS 0x989680 ;  /* 0x009896800000895d */ /* 0x008fea0003900000 */
[----:B------:R-:W3:Y:S02]  /*21490*/  @!P0 SYNCS.PHASECHK.TRANS64 P0, [R21+URZ+0x28870], R2 ;  /* 0x02887002150085a7 */ /* 0x000ee4000800007f */
[----:B---3--:R-:W-:Y:S05]  /*214a0*/  @!P0 BRA `(.L_x_7279) ;  /* 0xfffffffc00f08947 */ /* 0x008fea000383ffff */
[----:B------:R-:W-:Y:S05]  /*214b0*/  BRA `(.L_x_7346) ;  /* 0xffffffc800047947 */ /* 0x000fea000383ffff */
.L_x_7281:
[----:B--2---:R2:W3:Y:S02]  /*214c0*/  SYNCS.PHASECHK.TRANS64.TRYWAIT P0, [R21+URZ+0x28860], R2 ;  /* 0x02886002150075a7 */ /* 0x0044e4000800017f */
[----:B---3--:R-:W-:Y:S05]  /*214d0*/  @!P0 NANOSLEEP.SYNCS 0x989680 ;  /* 0x009896800000895d */ /* 0x008fea0003900000 */
[----:B------:R-:W3:Y:S02]  /*214e0*/  @!P0 SYNCS.PHASECHK.TRANS64 P0, [R21+URZ+0x28860], R2 ;  /* 0x02886002150085a7 */ /* 0x000ee4000800007f */
[----:B---3--:R-:W-:Y:S05]  /*214f0*/  @!P0 BRA `(.L_x_7281) ;  /* 0xfffffffc00f08947 */ /* 0x008fea000383ffff */
[----:B------:R-:W-:Y:S05]  /*21500*/  BRA `(.L_x_7347) ;  /* 0xffffffc8000c7947 */ /* 0x000fea000383ffff */
.L_x_7288:
[----:B0-----:R0:W2:Y:S02]  /*21510*/  SYNCS.PHASECHK.TRANS64.TRYWAIT P1, [R19+URZ+0x28870], R0 ;  /* 0x02887000130075a7 */ /* 0x0010a4000802017f */
[----:B--2---:R-:W-:Y:S05]  /*21520*/  @!P1 NANOSLEEP.SYNCS 0x989680 ;  /* 0x009896800000995d */ /* 0x004fea0003900000 */
[----:B------:R-:W2:Y:S02]  /*21530*/  @!P1 SYNCS.PHASECHK.TRANS64 P1, [R19+URZ+0x28870], R0 ;  /* 0x02887000130095a7 */ /* 0x000ea4000802007f */
[----:B--2---:R-:W-:Y:S05]  /*21540*/  @!P1 BRA `(.L_x_7288) ;  /* 0xfffffffc00f09947 */ /* 0x004fea000383ffff */
[----:B------:R-:W-:Y:S05]  /*21550*/  BRA `(.L_x_7348) ;  /* 0xffffffd000987947 */ /* 0x000fea000383ffff */
.L_x_7290:
[----:B0-----:R0:W2:Y:S02]  /*21560*/  SYNCS.PHASECHK.TRANS64.TRYWAIT P1, [R19+URZ+0x28860], R0 ;  /* 0x02886000130075a7 */ /* 0x0010a4000802017f */
[----:B--2---:R-:W-:Y:S05]  /*21570*/  @!P1 NANOSLEEP.SYNCS 0x989680 ;  /* 0x009896800000995d */ /* 0x004fea0003900000 */
[----:B------:R-:W2:Y:S02]  /*21580*/  @!P1 SYNCS.PHASECHK.TRANS64 P1, [R19+URZ+0x28860], R0 ;  /* 0x02886000130095a7 */ /* 0x000ea4000802007f */
[----:B--2---:R-:W-:Y:S05]  /*21590*/  @!P1 BRA `(.L_x_7290) ;  /* 0xfffffffc00f09947 */ /* 0x004fea000383ffff */
[----:B------:R-:W-:Y:S05]  /*215a0*/  BRA `(.L_x_7349) ;  /* 0xffffffd000a07947 */ /* 0x000fea000383ffff */
.L_x_7303:
[----:B0-----:R0:W1:Y:S02]  /*215b0*/  SYNCS.PHASECHK.TRANS64.TRYWAIT P0, [R0+URZ+0x28820], R3 ;  /* 0x02882003000075a7 */ /* 0x001064000800017f */
[----:B-1----:R-:W-:Y:S05]  /*215c0*/  @!P0 NANOSLEEP.SYNCS 0x989680 ;  /* 0x009896800000895d */ /* 0x002fea0003900000 */
[----:B------:R-:W1:Y:S02]  /*215d0*/  @!P0 SYNCS.PHASECHK.TRANS64 P0, [R0+URZ+0x28820], R3 ;  /* 0x02882003000085a7 */ /* 0x000e64000800007f */
[----:B-1----:R-:W-:Y:S05]  /*215e0*/  @!P0 BRA `(.L_x_7303) ;  /* 0xfffffffc00f08947 */ /* 0x002fea000383ffff */
[----:B------:R-:W-:Y:S05]  /*215f0*/  BRA `(.L_x_7350) ;  /* 0xffffffe800ac7947 */ /* 0x000fea000383ffff */
.L_x_7304:
        /* <DEDUP_REMOVED lines=11> */
.L_x_7352:
[----:B------:R-:W-:Y:S05]  /*216b0*/  BSYNC B0 ;  /* 0x0000000000007941 */ /* 0x000fea0003800000 */
.L_x_7351:
[----:B------:R-:W-:Y:S05]  /*216c0*/  BRA `(.L_x_7353) ;  /* 0xffffffe800947947 */ /* 0x000fea000383ffff */
.L_x_7307:
[----:B------:R-:W-:Y:S01]  /*216d0*/  BSSY B1, `(.L_x_7354) ;  /* 0x0000006000017945 */ /* 0x000fe20003800000 */
[----:B------:R-:W-:-:S07]  /*216e0*/  IMAD.MOV.U32 R15, RZ, RZ, -0x1 ;  /* 0xffffffffff0f7424 */ /* 0x000fce00078e00ff */
[----:B01----:R-:W-:Y:S05]  /*216f0*/  WARPSYNC.COLLECTIVE R15, `(.L_x_7355) ;  /* 0x000000000f0c7348 */ /* 0x003fea0003c00000 */
[----:B------:R-:W-:Y:S02]  /*21700*/  ELECT P6, UR62, PT ;  /* 0x00000000003e782f */ /* 0x000fe400038c0000 */
[----:B------:R-:W-:Y:S01]  /*21710*/  MOV R14, UR62 ;  /* 0x0000003e000e7c02 */ /* 0x000fe20008000f00 */
[----:B01----:R-:W-:Y:S10]  /*21720*/  ENDCOLLECTIVE ;  /* 0x000000000000791b */ /* 0x003ff40003800000 */
.L_x_7355:
[----:B------:R-:W-:Y:S05]  /*21730*/  BSYNC B1 ;  /* 0x0000000000017941 */ /* 0x000fea0003800000 */
.L_x_7354:
[----:B------:R-:W-:Y:S05]  /*21740*/  BRA `(.L_x_7356) ;  /* 0xffffffe8008c7947 */ /* 0x000fea000383ffff */
.L_x_7309:
[----:B0-----:R0:W1:Y:S02]  /*21750*/  SYNCS.PHASECHK.TRANS64.TRYWAIT P1, [R6+URZ], R5 ;  /* 0x00000005060075a7 */ /* 0x001064000802017f */
[----:B-1----:R-:W-:Y:S05]  /*21760*/  @!P1 NANOSLEEP.SYNCS 0x989680 ;  /* 0x009896800000995d */ /* 0x002fea0003900000 */
[----:B------:R-:W1:Y:S02]  /*21770*/  @!P1 SYNCS.PHASECHK.TRANS64 P1, [R6+URZ], R5 ;  /* 0x00000005060095a7 */ /* 0x000e64000802007f */
[----:B-1----:R-:W-:Y:S05]  /*21780*/  @!P1 BRA `(.L_x_7309) ;  /* 0xfffffffc00f09947 */ /* 0x002fea000383ffff */
[----:B------:R-:W-:Y:S05]  /*21790*/  BRA `(.L_x_7357) ;  /* 0xffffffe800c87947 */ /* 0x000fea000383ffff */
.L_x_7310:
[----:B-1----:R1:W2:Y:S02]  /*217a0*/  SYNCS.PHASECHK.TRANS64.TRYWAIT P1, [R7+URZ], R2 ;  /* 0x00000002070075a7 */ /* 0x0022a4000802017f */
[----:B--2---:R-:W-:Y:S05]  /*217b0*/  @!P1 NANOSLEEP.SYNCS 0x989680 ;  /* 0x009896800000995d */ /* 0x004fea0003900000 */
[----:B------:R-:W2:Y:S02]  /*217c0*/  @!P1 SYNCS.PHASECHK.TRANS64 P1, [R7+URZ], R2 ;  /* 0x00000002070095a7 */ /* 0x000ea4000802007f */
[----:B--2---:R-:W-:Y:S05]  /*217d0*/  @!P1 BRA `(.L_x_7310) ;  /* 0xfffffffc00f09947 */ /* 0x004fea000383ffff */
[----:B------:R-:W-:Y:S05]  /*217e0*/  BRA `(.L_x_7358) ;  /* 0xffffffe800bc7947 */ /* 0x000fea000383ffff */
.L_x_7312:
[----:B--2---:R2:W3:Y:S02]  /*217f0*/  SYNCS.PHASECHK.TRANS64.TRYWAIT P1, [R4+URZ+0x28860], R5 ;  /* 0x02886005040075a7 */ /* 0x0044e4000802017f */
[----:B---3--:R-:W-:Y:S05]  /*21800*/  @!P1 NANOSLEEP.SYNCS 0x989680 ;  /* 0x009896800000995d */ /* 0x008fea0003900000 */
[----:B------:R-:W3:Y:S02]  /*21810*/  @!P1 SYNCS.PHASECHK.TRANS64 P1, [R4+URZ+0x28860], R5 ;  /* 0x02886005040095a7 */ /* 0x000ee4000802007f */
[----:B---3--:R-:W-:Y:S05]  /*21820*/  @!P1 BRA `(.L_x_7312) ;  /* 0xfffffffc00f09947 */ /* 0x008fea000383ffff */
[----:B------:R-:W-:Y:S05]  /*21830*/  BRA `(.L_x_7359) ;  /* 0xffffffe800c07947 */ /* 0x000fea000383ffff */
.L_x_7314:
[----:B---3--:R3:W4:Y:S02]  /*21840*/  SYNCS.PHASECHK.TRANS64.TRYWAIT P1, [R3+URZ+0x28860], R2 ;  /* 0x02886002030075a7 */ /* 0x008724000802017f */
[----:B----4-:R-:W-:Y:S05]  /*21850*/  @!P1 NANOSLEEP.SYNCS 0x989680 ;  /* 0x009896800000995d */ /* 0x010fea0003900000 */
[----:B------:R-:W4:Y:S02]  /*21860*/  @!P1 SYNCS.PHASECHK.TRANS64 P1, [R3+URZ+0x28860], R2 ;  /* 0x02886002030095a7 */ /* 0x000f24000802007f */
[----:B----4-:R-:W-:Y:S05]  /*21870*/  @!P1 BRA `(.L_x_7314) ;  /* 0xfffffffc00f09947 */ /* 0x010fea000383ffff */
[----:B------:R-:W-:Y:S05]  /*21880*/  BRA `(.L_x_7360) ;  /* 0xffffffe800c07947 */ /* 0x000fea000383ffff */
.L_x_7316:
[----:B----4-:R4:W0:Y:S02]  /*21890*/  SYNCS.PHASECHK.TRANS64.TRYWAIT P0, [R4+URZ+0x28880], R5 ;  /* 0x02888005040075a7 */ /* 0x010824000800017f */
[----:B0-----:R-:W-:Y:S05]  /*218a0*/  @!P0 NANOSLEEP.SYNCS 0x989680 ;  /* 0x009896800000895d */ /* 0x001fea0003900000 */
[----:B------:R-:W0:Y:S02]  /*218b0*/  @!P0 SYNCS.PHASECHK.TRANS64 P0, [R4+URZ+0x28880], R5 ;  /* 0x02888005040085a7 */ /* 0x000e24000800007f */
[----:B0-----:R-:W-:Y:S05]  /*218c0*/  @!P0 BRA `(.L_x_7316) ;  /* 0xfffffffc00f08947 */ /* 0x001fea000383ffff */
[----:B------:R-:W-:Y:S05]  /*218d0*/  BRA `(.L_x_7317) ;  /* 0xffffffe800bc7947 */ /* 0x000fea000383ffff */
.L_x_7361:
        /* <DEDUP_REMOVED lines=10> */
.L_x_13360:


//--------------------- .text._ZN7cutlass13device_kernelIN5flash11enable_sm90INS1_16FlashAttnFwdSm90INS1_25CollectiveMainloopFwdSm90ILi2EN4cute5tupleIJNS5_1CILi1EEES8_S8_EEENS6_IJNS7_ILi128EEENS7_ILi192EEESA_EEELi128ENS_12float_e4m3_tEfNS_4arch4Sm90ELb0ELb1ELb1ELb1ELb0ELb1ELb0ELb1ELb1ELb1ELb1ELb0EEENS1_21CollectiveEpilogueFwdINS6_IJSA_SA_SB_EEES9_NS_10bfloat16_tESF_Li256ELb1ELb1ELb1ELb1EEENS1_36VarlenDynamicPersistentTileSchedulerILi128ELi192ELi256ELi128ELb1ELb1ELb1ELb1ELb0ELb1EEEEEEEEEvNT_6ParamsE --------------------------
	.section	.text._ZN7cutlass13device_kernelIN5flash11enable_sm90INS1_16FlashAttnFwdSm90INS1_25CollectiveMainloopFwdSm90ILi2EN4cute5tupleIJNS5_1CILi1EEES8_S8_EEENS6_IJNS7_ILi128EEENS7_ILi192EEESA_EEELi128ENS_12float_e4m3_tEfNS_4arch4Sm90ELb0ELb1ELb1ELb1ELb0ELb1ELb0ELb1ELb1ELb1ELb1ELb0EEENS1_21CollectiveEpilogueFwdINS6_IJSA_SA_SB_EEES9_NS_10bfloat16_tESF_Li256ELb1ELb1ELb1ELb1EEENS1_36VarlenDynamicPersistentTileSchedulerILi128ELi192ELi256ELi128ELb1ELb1ELb1ELb1ELb0ELb1EEEEEEEEEvNT_6ParamsE,"ax",@progbits
	.align	128
.text._ZN7cutlass13device_kernelIN5flash11enable_sm90INS1_16FlashAttnFwdSm90INS1_25CollectiveMainloopFwdSm90ILi2EN4cute5tupleIJNS5_1CILi1EEES8_S8_EEENS6_IJNS7_ILi128EEENS7_ILi192EEESA_EEELi128ENS_12float_e4m3_tEfNS_4arch4Sm90ELb0ELb1ELb1ELb1ELb0ELb1ELb0ELb1ELb1ELb1ELb1ELb0EEENS1_21CollectiveEpilogueFwdINS6_IJSA_SA_SB_EEES9_NS_10bfloat16_tESF_Li256ELb1ELb1ELb1ELb1EEENS1_36VarlenDynamicPersistentTileSchedulerILi128ELi192ELi256ELi128ELb1ELb1ELb1ELb1ELb0ELb1EEEEEEEEEvNT_6ParamsE:
        .type           _ZN7cutlass13device_kernelIN5flash11enable_sm90INS1_16FlashAttnFwdSm90INS1_25CollectiveMainloopFwdSm90ILi2EN4cute5tupleIJNS5_1CILi1EEES8_S8_EEENS6_IJNS7_ILi128EEENS7_ILi192EEESA_EEELi128ENS_12float_e4m3_tEfNS_4arch4Sm90ELb0ELb1ELb1ELb1ELb0ELb1ELb0ELb1ELb1ELb1ELb1ELb0EEENS1_21CollectiveEpilogueFwdINS6_IJSA_SA_SB_EEES9_NS_10bfloat16_tESF_Li256ELb1ELb1ELb1ELb1EEENS1_36VarlenDynamicPersistentTileSchedulerILi128ELi192ELi256ELi128ELb1ELb1ELb1ELb1ELb0ELb1EEEEEEEEEvNT_6ParamsE,@function
        .size           _ZN7cutlass13device_kernelIN5flash11enable_sm90INS1_16FlashAttnFwdSm90INS1_25CollectiveMainloopFwdSm90ILi2EN4cute5tupleIJNS5_1CILi1EEES8_S8_EEENS6_IJNS7_ILi128EEENS7_ILi192EEESA_EEELi128ENS_12float_e4m3_tEfNS_4arch4Sm90ELb0ELb1ELb1ELb1ELb0ELb1ELb0ELb1ELb1ELb1ELb1ELb0EEENS1_21CollectiveEpilogueFwdINS6_IJSA_SA_SB_EEES9_NS_10bfloat16_tESF_Li256ELb1ELb1ELb1ELb1EEENS1_36VarlenDynamicPersistentTileSchedulerILi128ELi192ELi256ELi128ELb1ELb1ELb1ELb1ELb0ELb1EEEEEEEEEvNT_6ParamsE,(.L_x_13361 - _ZN7cutlass13device_kernelIN5flash11enable_sm90INS1_16FlashAttnFwdSm90INS1_25CollectiveMainloopFwdSm90ILi2EN4cute5tupleIJNS5_1CILi1EEES8_S8_EEENS6_IJNS7_ILi128EEENS7_ILi192EEESA_EEELi128ENS_12float_e4m3_tEfNS_4arch4Sm90ELb0ELb1ELb1ELb1ELb0ELb1ELb0ELb1ELb1ELb1ELb1ELb0EEENS1_21CollectiveEpilogueFwdINS6_IJSA_SA_SB_EEES9_NS_10bfloat16_tESF_Li256ELb1ELb1ELb1ELb1EEENS1_36VarlenDynamicPersistentTileSchedulerILi128ELi192ELi256ELi128ELb1ELb1ELb1ELb1ELb0ELb1EEEEEEEEEvNT_6ParamsE)
        .other          _ZN7cutlass13device_kernelIN5flash11enable_sm90INS1_16FlashAttnFwdSm90INS1_25CollectiveMainloopFwdSm90ILi2EN4cute5tupleIJNS5_1CILi1EEES8_S8_EEENS6_IJNS7_ILi128EEENS7_ILi192EEESA_EEELi128ENS_12float_e4m3_tEfNS_4arch4Sm90ELb0ELb1ELb1ELb1ELb0ELb1ELb0ELb1ELb1ELb1ELb1ELb0EEENS1_21CollectiveEpilogueFwdINS6_IJSA_SA_SB_EEES9_NS_10bfloat16_tESF_Li256ELb1ELb1ELb1ELb1EEENS1_36VarlenDynamicPersistentTileSchedulerILi128ELi192ELi256ELi128ELb1ELb1ELb1ELb1ELb0ELb1EEEEEEEEEvNT_6ParamsE,@"STO_CUDA_ENTRY STV_DEFAULT"
_ZN7cutlass13device_kernelIN5flash11enable_sm90INS1_16FlashAttnFwdSm90INS1_25CollectiveMainloopFwdSm90ILi2EN4cute5tupleIJNS5_1CILi1EEES8_S8_EEENS6_IJNS7_ILi128EEENS7_ILi192EEESA_EEELi128ENS_12float_e4m3_tEfNS_4arch4Sm90ELb0ELb1ELb1ELb1ELb0ELb1ELb0ELb1ELb1ELb1ELb1ELb0EEENS1_21CollectiveEpilogueFwdINS6_IJSA_SA_SB_EEES9_NS_10bfloat16_tESF_Li256ELb1ELb1ELb1ELb1EEENS1_36VarlenDynamicPersistentTileSchedulerILi128ELi192ELi256ELi128ELb1ELb1ELb1ELb1ELb0ELb1EEEEEEEEEvNT_6ParamsE:
        /* <DEDUP_REMOVED lines=24> */
.L_x_7363:
[----:B------:R-:W-:Y:S05]  /*0180*/  BSYNC B0 ;  /* 0x0000000000007941 */ /* 0x000fea0003800000 */
.L_x_7362:
        /* <DEDUP_REMOVED lines=41> */
.L_x_7364:
        /* <DEDUP_REMOVED lines=22> */
.L_x_7365:
        /* <DEDUP_REMOVED lines=18> */
.L_x_7366:
        /* <DEDUP_REMOVED lines=22> */
.L_x_7367:
        /* <DEDUP_REMOVED lines=22> */
.L_x_7368:
        /* <DEDUP_REMOVED lines=8> */
.L_x_7371:
[----:B------:R-:W-:-:S08]  /*09e0*/  NOP ;  /* 0x0000000000007918 */ /* 0x000fd00000000000 */
[----:B------:R-:W0:Y:S02]  /*09f0*/  USETMAXREG.TRY_ALLOC.CTAPOOL UP0, 0xf0 ;  /* 0x000000f0000079c8 */ /* 0x000e240008000600 */
[----:B0-----:R-:W-:-:S13]  /*0a00*/  PLOP3.LUT P0, PT, PT, PT, UP0, 0x80, 0x0 ;  /* 0x000000000000781c */ /* 0x001fda0003f0f008 */
[----:B------:R-:W-:Y:S05]  /*0a10*/  @!P0 BRA `(.L_x_7371) ;  /* 0xfffffffc00f08947 */ /* 0x000fea000383ffff */
[----:B------:R-:W0:Y:S01]  /*0a20*/  S2R R0, SR_TID.X ;  /* 0x0000000000007919 */ /* 0x000e220000002100 */
[----:B------:R-:W1:Y:S01]  /*0a30*/  S2UR UR40, SR_CgaCtaId ;  /* 0x00000000002879c3 */ /* 0x000e620000008800 */
[----:B------:R-:W-:Y:S01]  /*0a40*/  UMOV UR4, 0x400 ;  /* 0x0000040000047882 */ /* 0x000fe20000000000 */
[----:B------:R-:W-:-:S06]  /*0a50*/  LOP3.LUT R17, R17, 0xffffbfff, RZ, 0xc0, !PT ;  /* 0xffffbfff11117812 */ /* 0x000fcc00078ec0ff */
[----:B------:R-:W-:Y:S06]  /*0a60*/  BAR.ARV 0x8, 0x180 ;  /* 0x0206000000007b1d */ /* 0x000fec0000002000 */
[----:B-1----:R-:W-:-:S06]  /*0a70*/  ULEA UR4, UR40, UR4, 0x18 ;  /* 0x0000000428047291 */ /* 0x002fcc000f8ec03f */
[----:B------:R-:W-:Y:S01]  /*0a80*/  IMAD.U32 R18, RZ, RZ, UR4 ;  /* 0x00000004ff127e24 */ /* 0x000fe2000f8e00ff */
[----:B0-----:R-:W-:Y:S01]  /*0a90*/  SHF.R.U32.HI R0, RZ, 0x7, R0 ;  /* 0x00000007ff007819 */ /* 0x001fe20000011600 */
[----:B------:R-:W-:-:S03]  /*0aa0*/  ULDC UR4, c[0x0][0xc3c] ;  /* 0x00030f0000047ab9 */ /* 0x000fc60000000800 */
[----:B------:R-:W-:-:S13]  /*0ab0*/  ISETP.NE.AND P0, PT, R0, 0x1, PT ;  /* 0x000000010000780c */ /* 0x000fda0003f05270 */
[----:B------:R-:W-:Y:S01]  /*0ac0*/  @P0 LOP3.LUT R17, R17, 0x4000, RZ, 0xfc, !PT ;  /* 0x0000400011110812 */ /* 0x000fe200078efcff */
[----:B------:R-:W-:Y:S08]  /*0ad0*/  @!P0 BAR.ARV 0x9, 0x100 ;  /* 0x0244000000008b1d */ /* 0x000ff00000002000 */
[----:B------:R-:W-:Y:S06]  /*0ae0*/  BAR.SYNC.DEFER_BLOCKING 0x5, 0x180 ;  /* 0x0146000000007b1d */ /* 0x000fec0000010000 */
[----:B------:R-:W0:Y:S02]  /*0af0*/  LDS.128 R220, [R18+0x288d0] ;  /* 0x0288d00012dc7984 */ /* 0x000e240000000c00 */
[----:B------:R-:W-:Y:S06]  /*0b00*/  BAR.ARV 0x4, 0x180 ;  /* 0x0106000000007b1d */ /* 0x000fec0000002000 */
[----:B0-----:R-:W-:-:S13]  /*0b10*/  ISETP.GE.AND P0, PT, R223, UR4, PT ;  /* 0x00000004df007c0c */ /* 0x001fda000bf06270 */
[----:B------:R-:W-:Y:S05]  /*0b20*/  @P0 BRA `(.L_x_7372) ;  /* 0x000002fc000c0947 */ /* 0x000fea0003800000 */
[----:B------:R-:W0:Y:S01]  /*0b30*/  S2R R0, SR_TID.X ;  /* 0x0000000000007919 */ /* 0x000e220000002100 */
[----:B------:R-:W-:Y:S01]  /*0b40*/  IMAD.MOV.U32 R19, RZ, RZ, RZ ;  /* 0x000000ffff137224 */ /* 0x000fe200078e00ff */
[----:B------:R-:W-:Y:S01]  /*0b50*/  ULOP3.LUT UR41, UR36, 0x1, URZ, 0xfc, !UPT ;  /* 0x0000000124297892 */ /* 0x000fe2000f8efc3f */
[----:B------:R-:W-:Y:S01]  /*0b60*/  IMAD.MOV.U32 R218, RZ, RZ, RZ ;  /* 0x000000ffffda7224 */ /* 0x000fe200078e00ff */
[----:B------:R-:W-:Y:S01]  /*0b70*/  UMOV UR37, URZ ;  /* 0x0000003f00257c82 */ /* 0x000fe20008000000 */
[----:B------:R-:W-:Y:S02]  /*0b80*/  IMAD.MOV.U32 R211, RZ, RZ, RZ ;  /* 0x000000ffffd37224 */ /* 0x000fe400078e00ff */
[----:B------:R-:W-:Y:S02]  /*0b90*/  IMAD.MOV.U32 R212, RZ, RZ, RZ ;  /* 0x000000ffffd47224 */ /* 0x000fe400078e00ff */
[----:B0-----:R-:W-:-:S05]  /*0ba0*/  VIADD R12, R0, 0xffffff80 ;  /* 0xffffff80000c7836 */ /* 0x001fca0000000000 */
[----:B------:R-:W-:-:S04]  /*0bb0*/  SHF.R.S32.HI R0, RZ, 0x1f, R12 ;  /* 0x0000001fff007819 */ /* 0x000fc8000001140c */
[----:B------:R-:W-:-:S04]  /*0bc0*/  LEA.HI R2, R0, R12, RZ, 0x7 ;  /* 0x0000000c00027211 */ /* 0x000fc800078f38ff */
[----:B------:R-:W-:Y:S02]  /*0bd0*/  LOP3.LUT R3, R2, 0xffffff80, RZ, 0xc0, !PT ;  /* 0xffffff8002037812 */ /* 0x000fe400078ec0ff */
[----:B------:R-:W-:-:S03]  /*0be0*/  SHF.R.S32.HI R13, RZ, 0x7, R2 ;  /* 0x00000007ff0d7819 */ /* 0x000fc60000011402 */
[----:B------:R-:W-:-:S05]  /*0bf0*/  IMAD.IADD R10, R12, 0x1, -R3 ;  /* 0x000000010c0a7824 */ /* 0x000fca00078e0a03 */
[----:B------:R-:W-:-:S04]  /*0c00*/  SHF.R.S32.HI R8, RZ, 0x1f, R10 ;  /* 0x0000001fff087819 */ /* 0x000fc8000001140a */
[CC--:B------:R-:W-:Y:S02]  /*0c10*/  LEA.HI R9, R8.reuse, R10.reuse, RZ, 0x2 ;  /* 0x0000000a08097211 */ /* 0x0c0fe400078f10ff */
[----:B------:R-:W-:Y:S02]  /*0c20*/  LEA.HI R8, R8, R10, RZ, 0x5 ;  /* 0x0000000a08087211 */ /* 0x000fe400078f28ff */
        /* <DEDUP_REMOVED lines=11> */
[----:B------:R-:W-:Y:S01]  /*0ce0*/  LEA.HI R4, R4, R7, RZ, 0x1 ;  /* 0x0000000704047211 */ /* 0x000fe200078f08ff */
[----:B------:R-:W-:Y:S01]  /*0cf0*/  IMAD R11, R8, 0x10, R11 ;  /* 0x00000010080b7824 */ /* 0x000fe200078e020b */
[----:B------:R-:W-:Y:S01]  /*0d00*/  LEA.HI R6, R2, R13, RZ, 0x1 ;  /* 0x0000000d02067211 */ /* 0x000fe200078f08ff */
[----:B------:R-:W-:Y:S01]  /*0d10*/  IMAD.IADD R2, R12, 0x1, -R5 ;  /* 0x000000010c027824 */ /* 0x000fe200078e0a05 */
[----:B------:R-:W-:-:S02]  /*0d20*/  LOP3.LUT R4, R4, 0x1ffffffe, RZ, 0xc0, !PT ;  /* 0x1ffffffe04047812 */ /* 0x000fc400078ec0ff */
[----:B------:R-:W-:Y:S02]  /*0d30*/  LOP3.LUT R227, R3, 0xfffffc00, RZ, 0xc0, !PT ;  /* 0xfffffc0003e37812 */ /* 0x000fe400078ec0ff */
[----:B------:R-:W-:Y:S01]  /*0d40*/  LOP3.LUT R6, R6, 0x3fffffe, RZ, 0xc0, !PT ;  /* 0x03fffffe06067812 */ /* 0x000fe200078ec0ff */
[----:B------:R-:W-:Y:S01]  /*0d50*/  IMAD.IADD R4, R7, 0x1, -R4 ;  /* 0x0000000107047824 */ /* 0x000fe200078e0a04 */
[----:B------:R-:W-:Y:S01]  /*0d60*/  LOP3.LUT R9, R9, 0x7ffffffc, RZ, 0xc0, !PT ;  /* 0x7ffffffc09097812 */ /* 0x000fe200078ec0ff */
[----:B------:R-:W-:Y:S02]  /*0d70*/  IMAD R3, R2, 0x40, R227 ;  /* 0x0000004002037824 */ /* 0x000fe400078e02e3 */
[----:B------:R-:W-:Y:S02]  /*0d80*/  IMAD.IADD R6, R13, 0x1, -R6 ;  /* 0x000000010d067824 */ /* 0x000fe400078e0a06 */
[----:B------:R-:W-:Y:S01]  /*0d90*/  IMAD R2, R4, 0x8, R3 ;  /* 0x0000000804027824 */ /* 0x000fe200078e0203 */
[----:B------:R-:W-:Y:S01]  /*0da0*/  LEA.HI R3, R0, R12, RZ, 0x3 ;  /* 0x0000000c00037211 */ /* 0x000fe200078f18ff */
[----:B------:R-:W-:-:S02]  /*0db0*/  IMAD R6, R6, 0x40, R11 ;  /* 0x0000004006067824 */ /* 0x000fc400078e020b */
[----:B------:R-:W-:Y:S01]  /*0dc0*/  IMAD.IADD R9, R10, 0x1, -R9 ;  /* 0x000000010a097824 */ /* 0x000fe200078e0a09 */
[----:B------:R0:W-:Y:S01]  /*0dd0*/  STL [R1+0x34], R2 ;  /* 0x0000340201007387 */ /* 0x0001e20000100800 */
[----:B------:R-:W-:Y:S02]  /*0de0*/  LOP3.LUT R236, R3, 0xfffffff8, RZ, 0xc0, !PT ;  /* 0xfffffff803ec7812 */ /* 0x000fe400078ec0ff */
[----:B------:R-:W-:Y:S01]  /*0df0*/  IMAD.SHL.U32 R217, R9, 0x2, RZ ;  /* 0x0000000209d97824 */ /* 0x000fe200078e00ff */
[----:B------:R1:W-:Y:S02]  /*0e00*/  STL [R1+0x30], R6 ;  /* 0x0000300601007387 */ /* 0x0003e40000100800 */
[----:B------:R-:W-:Y:S01]  /*0e10*/  IMAD.IADD R236, R12, 0x1, -R236 ;  /* 0x000000010cec7824 */ /* 0x000fe200078e0aec */
[----:B0-----:R-:W-:-:S04]  /*0e20*/  LEA.HI R2, R0, R12, RZ, 0x2 ;  /* 0x0000000c00027211 */ /* 0x001fc800078f10ff */
[----:B------:R-:W-:Y:S02]  /*0e30*/  LOP3.LUT R0, R2, 0xfffffffc, RZ, 0xc0, !PT ;  /* 0xfffffffc02007812 */ /* 0x000fe400078ec0ff */
[--C-:B------:R-:W-:Y:S02]  /*0e40*/  SHF.R.S32.HI R210, RZ, 0x2, R2.reuse ;  /* 0x00000002ffd27819 */ /* 0x100fe40000011402 */
[----:B------:R-:W-:Y:S01]  /*0e50*/  SHF.R.S32.HI R3, RZ, 0x1f, R2 ;  /* 0x0000001fff037819 */ /* 0x000fe20000011402 */
[----:B------:R-:W-:Y:S02]  /*0e60*/  IMAD.IADD R0, R12, 0x1, -R0 ;  /* 0x000000010c007824 */ /* 0x000fe400078e0a00 */
[----:B------:R-:W-:Y:S01]  /*0e70*/  VIADD R7, R210, 0x40 ;  /* 0x00000040d2077836 */ /* 0x000fe20000000000 */
[----:B------:R-:W-:Y:S01]  /*0e80*/  LEA.HI R3, R3, R210, RZ, 0x3 ;  /* 0x000000d203037211 */ /* 0x000fe200078f18ff */
[C---:B------:R-:W-:Y:S01]  /*0e90*/  IMAD.SHL.U32 R22, R0.reuse, 0x10, RZ ;  /* 0x0000001000167824 */ /* 0x040fe200078e00ff */
[C---:B------:R-:W-:Y:S01]  /*0ea0*/  LEA.HI R2, R0.reuse, R0, RZ, 0x1 ;  /* 0x0000000000027211 */ /* 0x040fe200078f08ff */
[----:B------:R-:W-:Y:S01]  /*0eb0*/  IMAD.SHL.U32 R208, R0, 0x8, RZ ;  /* 0x0000000800d07824 */ /* 0x000fe200078e00ff */
[----:B------:R-:W-:Y:S01]  /*0ec0*/  LOP3.LUT R3, R3, 0xfffffff8, RZ, 0xc0, !PT ;  /* 0xfffffff803037812 */ /* 0x000fe200078ec0ff */
[----:B------:R-:W-:Y:S01]  /*0ed0*/  VIADD R4, R210, 0x80 ;  /* 0x00000080d2047836 */ /* 0x000fe20000000000 */
[----:B------:R-:W-:Y:S01]  /*0ee0*/  LOP3.LUT R5, R2, 0x1ffffffe, RZ, 0xc0, !PT ;  /* 0x1ffffffe02057812 */ /* 0x000fe200078ec0ff */
[----:B------:R-:W-:Y:S01]  /*0ef0*/  IMAD.SHL.U32 R225, R7, 0x80, RZ ;  /* 0x0000008007e17824 */ /* 0x000fe200078e00ff */
[----:B------:R-:W-:Y:S01]  /*0f00*/  SHF.R.S32.HI R2, RZ, 0x1f, R210 ;  /* 0x0000001fff027819 */ /* 0x000fe200000114d2 */
[----:B------:R-:W-:Y:S01]  /*0f10*/  IMAD.SHL.U32 R226, R4, 0x80, RZ ;  /* 0x0000008004e27824 */ /* 0x000fe200078e00ff */
[----:B------:R-:W-:Y:S01]  /*0f20*/  SHF.R.S32.HI R2, RZ, 0x1f, R4 ;  /* 0x0000001fff027819 */ /* 0x000fe20000011404 */
[----:B------:R-:W-:Y:S01]  /*0f30*/  IMAD.IADD R5, R0, 0x1, -R5 ;  /* 0x0000000100057824 */ /* 0x000fe200078e0a05 */
[----:B------:R-:W-:Y:S01]  /*0f40*/  SHF.R.S32.HI R0, RZ, 0x1f, R7 ;  /* 0x0000001fff007819 */ /* 0x000fe20000011407 */
[----:B------:R-:W-:Y:S01]  /*0f50*/  IMAD.IADD R213, R210, 0x1, -R3 ;  /* 0x00000001d2d57824 */ /* 0x000fe200078e0a03 */
[----:B------:R-:W-:Y:S01]  /*0f60*/  LOP3.LUT R225, R225, 0x380, RZ, 0xc0, !PT ;  /* 0x00000380e1e17812 */ /* 0x000fe200078ec0ff */
[----:B------:R-:W-:Y:S01]  /*0f70*/  VIADD R214, R208, 0x20 ;  /* 0x00000020d0d67836 */ /* 0x000fe20000000000 */
[----:B------:R-:W-:Y:S01]  /*0f80*/  LEA.HI R0, R0, R7, RZ, 0x3 ;  /* 0x0000000700007211 */ /* 0x000fe200078f18ff */
[----:B------:R-:W-:Y:S01]  /*0f90*/  IMAD R224, R5, 0x8, R6 ;  /* 0x0000000805e07824 */ /* 0x000fe200078e0206 */
[----:B------:R-:W-:-:S02]  /*0fa0*/  LEA.HI R2, R2, R4, RZ, 0x3 ;  /* 0x0000000402027211 */ /* 0x000fc400078f18ff */
[----:B------:R-:W-:Y:S01]  /*0fb0*/  SHF.R.U32.HI R4, RZ, 0x3, R225 ;  /* 0x00000003ff047819 */ /* 0x000fe200000116e1 */
[----:B------:R-:W-:Y:S01]  /*0fc0*/  IMAD.SHL.U32 R0, R0, 0x80, RZ ;  /* 0x0000008000007824 */ /* 0x000fe200078e00ff */
[--C-:B------:R-:W-:Y:S01]  /*0fd0*/  LOP3.LUT R3, R225, 0x70, R22.reuse, 0xf8, !PT ;  /* 0x00000070e1037812 */ /* 0x100fe200078ef816 */
[----:B------:R-:W-:Y:S01]  /*0fe0*/  IMAD.SHL.U32 R2, R2, 0x80, RZ ;  /* 0x0000008002027824 */ /* 0x000fe200078e00ff */
[----:B------:R-:W-:Y:S02]  /*0ff0*/  LOP3.LUT R226, R226, 0x380, RZ, 0xc0, !PT ;  /* 0x00000380e2e27812 */ /* 0x000fe400078ec0ff */
[----:B------:R-:W-:Y:S02]  /*1000*/  LOP3.LUT R234, R0, 0xfffffc00, RZ, 0xc0, !PT ;  /* 0xfffffc0000ea7812 */ /* 0x000fe400078ec0ff */
[----:B------:R-:W-:Y:S02]  /*1010*/  SHF.R.S32.HI R23, RZ, 0x1f, R22 ;  /* 0x0000001fff177819 */ /* 0x000fe40000011416 */
[----:B------:R-:W-:-:S02]  /*1020*/  LOP3.LUT R3, R234, R3, R4, 0xf6, !PT ;  /* 0x00000003ea037212 */ /* 0x000fc400078ef604 */
[----:B------:R-:W-:-:S03]  /*1030*/  LOP3.LUT R235, R2, 0xfffffc00, RZ, 0xc0, !PT ;  /* 0xfffffc0002eb7812 */ /* 0x000fc600078ec0ff */
[----:B------:R-:W-:-:S05]  /*1040*/  IMAD.IADD R0, R18, 0x1, R3 ;  /* 0x0000000112007824 */ /* 0x000fca00078e0203 */
[----:B------:R1:W-:Y:S02]  /*1050*/  STL [R1+0x24], R0 ;  /* 0x0000240001007387 */ /* 0x0003e40000100800 */
.L_x_7613:
[----:B------:R-:W-:Y:S05]  /*1060*/  YIELD ;  /* 0x0000000000007946 */ /* 0x000fea0003800000 */
[----:B------:R-:W-:Y:S01]  /*1070*/  ULDC.64 UR4, c[0x0][0xa28] ;  /* 0x00028a0000047ab9 */ /* 0x000fe20000000a00 */
[----:B01--45:R-:W0:Y:S01]  /*1080*/  LDC.64 R4, c[0x0][0xa08] ;  /* 0x00028200ff047b82 */ /* 0x033e220000000a00 */
        /* <DEDUP_REMOVED lines=9> */
[----:B---3--:R-:W2:Y:S01]  /*1120*/  @P1 LDC.64 R2, c[0x0][0xa28] ;  /* 0x00028a00ff021b82 */ /* 0x008ea20000000a00 */
[----:B------:R-:W-:Y:S01]  /*1130*/  ISETP.NE.AND.EX P0, PT, RZ, UR5, PT, P0 ;  /* 0x00000005ff007c0c */ /* 0x000fe2000bf05300 */
[----:B0-----:R-:W-:-:S06]  /*1140*/  IMAD.WIDE R8, R223, 0x4, R4 ;  /* 0x00000004df087825 */ /* 0x001fcc00078e0204 */
[----:B-1----:R-:W0:Y:S01]  /*1150*/  @P2 LDC.64 R6, c[0x0][0xa18] ;  /* 0x00028600ff062b82 */ /* 0x002e220000000a00 */
[----:B------:R-:W-:Y:S02]  /*1160*/  ULDC UR4, c[0x0][0x288] ;  /* 0x0000a20000047ab9 */ /* 0x000fe40000000800 */
[----:B------:R-:W-:Y:S01]  /*1170*/  IMAD.U32 R215, RZ, RZ, UR4 ;  /* 0x00000004ffd77e24 */ /* 0x000fe2000f8e00ff */
[----:B------:R-:W-:Y:S02]  /*1180*/  ULDC.64 UR4, c[0x0][0x418] ;  /* 0x0001060000047ab9 */ /* 0x000fe40000000a00 */
[----:B------:R-:W5:Y:S01]  /*1190*/  @P0 LDG.E R30, desc[UR38][R8.64] ;  /* 0x00000026081e0981 */ /* 0x000f62000c1e1900 */
[----:B--2---:R-:W-:-:S04]  /*11a0*/  @P1 IMAD.WIDE R2, R223, 0x4, R2 ;  /* 0x00000004df021825 */ /* 0x004fc800078e0202 */
        /* <DEDUP_REMOVED lines=12> */
[----:B-1----:R-:W-:Y:S06]  /*1270*/  @P2 BRA `(.L_x_7373) ;  /* 0x0000000000242947 */ /* 0x002fec0003800000 */
        /* <DEDUP_REMOVED lines=9> */
.L_x_7373:
[----:B------:R-:W-:Y:S01]  /*1310*/  ULDC.64 UR4, c[0x0][0xa20] ;  /* 0x0002880000047ab9 */ /* 0x000fe20000000a00 */
[----:B------:R0:W-:Y:S01]  /*1320*/  STL [R1], R223 ;  /* 0x000000df01007387 */ /* 0x0001e20000100800 */
        /* <DEDUP_REMOVED lines=8> */
[----:B------:R-:W0:Y:S02]  /*13b0*/  LDC.64 R4, c[0x0][0xa20] ;  /* 0x00028800ff047b82 */ /* 0x000e240000000a00 */
[----:B0-----:R-:W-:-:S05]  /*13c0*/  IMAD.WIDE R4, R223, 0x4, R4 ;  /* 0x00000004df047825 */ /* 0x001fca00078e0204 */
[----:B------:R0:W5:Y:S01]  /*13d0*/  LDG.E R29, desc[UR38][R4.64] ;  /* 0x00000026041d7981 */ /* 0x000162000c1e1900 */
[----:B------:R-:W-:Y:S05]  /*13e0*/  BRA `(.L_x_7375) ;  /* 0x0000000000107947 */ /* 0x000fea0003800000 */
.L_x_7374:
[----:B------:R-:W-:Y:S05]  /*13f0*/  @!P0 BRA `(.L_x_7375) ;  /* 0x00000000000c8947 */ /* 0x000fea0003800000 */
[----:B------:R-:W2:Y:S04]  /*1400*/  LDG.E R0, desc[UR38][R8.64] ;  /* 0x0000002608007981 */ /* 0x000ea8000c1e1900 */
[----:B------:R-:W2:Y:S02]  /*1410*/  LDG.E R29, desc[UR38][R8.64+0x4] ;  /* 0x00000426081d7981 */ /* 0x000ea4000c1e1900 */
[----:B--2---:R-:W-:-:S07]  /*1420*/  IMAD.IADD R29, R29, 0x1, -R0 ;  /* 0x000000011d1d7824 */ /* 0x004fce00078e0a00 */
.L_x_7375:
[----:B------:R-:W-:Y:S01]  /*1430*/  ULDC.64 UR4, c[0x0][0xa10] ;  /* 0x0002840000047ab9 */ /* 0x000fe20000000a00 */
[----:B------:R-:W1:Y:S01]  /*1440*/  LDC R8, c[0x0][0x448] ;  /* 0x00011200ff087b82 */ /* 0x000e620000000800 */
[----:B------:R-:W-:-:S04]  /*1450*/  ISETP.NE.U32.AND P0, PT, RZ, UR4, PT ;  /* 0x00000004ff007c0c */ /* 0x000fc8000bf05070 */
[----:B------:R-:W-:Y:S01]  /*1460*/  ISETP.NE.AND.EX P0, PT, RZ, UR5, PT, P0 ;  /* 0x00000005ff007c0c */ /* 0x000fe2000bf05300 */
[----:B------:R-:W-:Y:S02]  /*1470*/  ULDC.64 UR4, c[0x0][0xa30] ;  /* 0x00028c0000047ab9 */ /* 0x000fe40000000a00 */
[----:B------:R-:W-:Y:S01]  /*1480*/  ISETP.NE.U32.AND P1, PT, RZ, UR4, PT ;  /* 0x00000004ff007c0c */ /* 0x000fe2000bf25070 */
[----:B-----5:R-:W-:Y:S01]  /*1490*/  IMAD.MOV.U32 R24, RZ, RZ, R29 ;  /* 0x000000ffff187224 */ /* 0x020fe200078e001d */
[----:B------:R-:W2:Y:S02]  /*14a0*/  LDC.64 R12, c[0x0][0x9e0] ;  /* 0x00027800ff0c7b82 */ /* 0x000ea40000000a00 */
[----:B------:R-:W-:-:S06]  /*14b0*/  ISETP.NE.AND.EX P1, PT, RZ, UR5, PT, P1 ;  /* 0x00000005ff007c0c */ /* 0x000fcc000bf25310 */
[----:B0-----:R-:W0:Y:S08]  /*14c0*/  @P0 LDC.64 R4, c[0x0][0xa10] ;  /* 0x00028400ff040b82 */ /* 0x001e300000000a00 */
[----:B------:R-:W3:Y:S01]  /*14d0*/  @P1 LDC.64 R6, c[0x0][0xa30] ;  /* 0x00028c00ff061b82 */ /* 0x000ee20000000a00 */
[----:B0-----:R-:W-:-:S05]  /*14e0*/  @P0 IMAD.WIDE R4, R223, 0x4, R4 ;  /* 0x00000004df040825 */ /* 0x001fca00078e0204 */
[----:B------:R-:W4:Y:S04]  /*14f0*/  @P0 LDG.E R0, desc[UR38][R4.64] ;  /* 0x0000002604000981 */ /* 0x000f28000c1e1900 */
[----:B------:R-:W4:Y:S01]  /*1500*/  @P0 LDG.E R3, desc[UR38][R4.64+0x4] ;  /* 0x0000042604030981 */ /* 0x000f22000c1e1900 */
[----:B---3--:R-:W-:-:S05]  /*1510*/  @P1 IMAD.WIDE R6, R223, 0x4, R6 ;  /* 0x00000004df061825 */ /* 0x008fca00078e0206 */
[----:B------:R0:W5:Y:S01]  /*1520*/  @P1 LDG.E R24, desc[UR38][R6.64] ;  /* 0x0000002606181981 */ /* 0x000162000c1e1900 */
[----:B-1----:R-:W-:Y:S01]  /*1530*/  ISETP.NE.AND P1, PT, R8, 0x1, PT ;  /* 0x000000010800780c */ /* 0x002fe20003f25270 */
[----:B------:R-:W-:Y:S01]  /*1540*/  IMAD.SHL.U32 R219, R221, 0x80, RZ ;  /* 0x00000080dddb7824 */ /* 0x000fe200078e00ff */
[----:B--2---:R-:W-:Y:S01]  /*1550*/  ISETP.GE.AND P2, PT, R13, 0x1, PT ;  /* 0x000000010d00780c */ /* 0x004fe20003f46270 */
[----:B------:R-:W-:-:S10]  /*1560*/  IMAD.IADD R11, R29, 0x1, -R10 ;  /* 0x000000011d0b7824 */ /* 0x000fd400078e0a0a */
[----:B------:R-:W1:Y:S08]  /*1570*/  @P1 LDC R8, c[0x0][0x44c] ;  /* 0x00011300ff081b82 */ /* 0x000e700000000800 */
[----:B------:R-:W2:Y:S01]  /*1580*/  @P1 LDC R9, c[0x0][0x450] ;  /* 0x00011400ff091b82 */ /* 0x000ea20000000800 */
[----:B----4-:R-:W-:Y:S02]  /*1590*/  @P0 IMAD.IADD R2, R3, 0x1, -R0 ;  /* 0x0000000103020824 */ /* 0x010fe400078e0a00 */
[----:B------:R-:W-:-:S02]  /*15a0*/  VIADD R3, R219, 0x7f ;  /* 0x0000007fdb037836 */ /* 0x000fc40000000000 */
[----:B------:R-:W-:Y:S02]  /*15b0*/  IMAD.IADD R216, R11, 0x1, R2 ;  /* 0x000000010bd87824 */ /* 0x000fe400078e0202 */
[----:B-1----:R-:W-:-:S03]  /*15c0*/  @P1 IMAD.HI.U32 R4, R3, R8, RZ ;  /* 0x0000000803041227 */ /* 0x002fc600078e00ff */
[C---:B------:R-:W-:Y:S01]  /*15d0*/  IADD3 R28, R216.reuse, 0x1, -R215 ;  /* 0x00000001d81c7810 */ /* 0x040fe20007ffe8d7 */
[----:B------:R-:W-:Y:S01]  /*15e0*/  VIADD R0, R216, 0xbf ;  /* 0x000000bfd8007836 */ /* 0x000fe20000000000 */
[----:B--2---:R-:W-:-:S03]  /*15f0*/  @P1 SHF.R.U32.HI R3, RZ, R9, R4 ;  /* 0x00000009ff031219 */ /* 0x004fc60000011604 */
[----:B------:R-:W-:-:S04]  /*1600*/  IMAD.HI R0, R0, 0x2aaaaaab, RZ ;  /* 0x2aaaaaab00007827 */ /* 0x000fc800078e02ff */
[----:B0-----:R-:W-:Y:S01]  /*1610*/  IMAD.IADD R7, R28, 0x1, R3 ;  /* 0x000000011c077824 */ /* 0x001fe200078e0203 */
[----:B------:R-:W-:-:S04]  /*1620*/  SHF.R.U32.HI R27, RZ, 0x1f, R0 ;  /* 0x0000001fff1b7819 */ /* 0x000fc80000011600 */
[----:B------:R-:W-:Y:S01]  /*1630*/  LEA.HI.SX32 R27, R0, R27, 0x1b ;  /* 0x0000001b001b7211 */ /* 0x000fe200078fdaff */
        /* <DEDUP_REMOVED lines=13> */
.L_x_7378:
[----:B------:R-:W-:-:S13]  /*1710*/  ISETP.NE.AND P0, PT, R13, 0x1, PT ;  /* 0x000000010d00780c */ /* 0x000fda0003f05270 */
[----:B------:R-:W0:Y:S02]  /*1720*/  @P0 LDC.64 R4, c[0x0][0x9e8] ;  /* 0x00027a00ff040b82 */ /* 0x000e240000000a00 */
[----:B0-----:R-:W-:-:S05]  /*1730*/  @P0 IMAD.HI.U32 R4, R3, R4, RZ ;  /* 0x0000000403040227 */ /* 0x001fca00078e00ff */
[----:B------:R-:W-:-:S07]  /*1740*/  @P0 SHF.R.U32.HI R3, RZ, R5, R4 ;  /* 0x00000005ff030219 */ /* 0x000fce0000011604 */
.L_x_7379:
[----:B------:R-:W-:Y:S05]  /*1750*/  BSYNC B0 ;  /* 0x0000000000007941 */ /* 0x000fea0003800000 */
.L_x_7377:
[----:B------:R-:W-:-:S05]  /*1760*/  IMAD R3, R3, R13, R13 ;  /* 0x0000000d03037224 */ /* 0x000fca00078e020d */
[----:B------:R-:W-:-:S07]  /*1770*/  VIMNMX R0, R0, R3, PT ;  /* 0x0000000300007248 */ /* 0x000fce0003fe0100 */
.L_x_7376:
[----:B------:R-:W0:Y:S01]  /*1780*/  @P1 LDC R4, c[0x0][0x44c] ;  /* 0x00011300ff041b82 */ /* 0x000e220000000800 */
[----:B------:R-:W-:Y:S01]  /*1790*/  VIADD R0, R0, 0xbf ;  /* 0x000000bf00007836 */ /* 0x000fe20000000000 */
[----:B------:R-:W-:Y:S01]  /*17a0*/  ULDC UR4, c[0x0][0x9dc] ;  /* 0x0002770000047ab9 */ /* 0x000fe20000000800 */
[----:B------:R-:W-:Y:S02]  /*17b0*/  IMAD.MOV.U32 R5, RZ, RZ, R219 ;  /* 0x000000ffff057224 */ /* 0x000fe400078e00db */
[----:B------:R-:W-:-:S03]  /*17c0*/  IMAD.HI R0, R0, 0x2aaaaaab, RZ ;  /* 0x2aaaaaab00007827 */ /* 0x000fc600078e02ff */
[----:B------:R-:W1:Y:S01]  /*17d0*/  @P1 LDC R7, c[0x0][0x450] ;  /* 0x00011400ff071b82 */ /* 0x000e620000000800 */
[----:B------:R-:W-:Y:S01]  /*17e0*/  IMAD.IADD R120, R216, 0x1, -R215 ;  /* 0x00000001d8787824 */ /* 0x000fe200078e0ad7 */
[----:B------:R-:W-:-:S04]  /*17f0*/  SHF.R.U32.HI R3, RZ, 0x1f, R0 ;  /* 0x0000001fff037819 */ /* 0x000fc80000011600 */
[----:B------:R-:W-:-:S04]  /*1800*/  LEA.HI.SX32 R0, R0, R3, 0x1b ;  /* 0x0000000300007211 */ /* 0x000fc800078fdaff */
[----:B------:R-:W-:Y:S01]  /*1810*/  VIMNMX R8, R27, R0, PT ;  /* 0x000000001b087248 */ /* 0x000fe20003fe0100 */
[----:B0-----:R-:W-:-:S05]  /*1820*/  @P1 IMAD.HI.U32 R4, R219, R4, RZ ;  /* 0x00000004db041227 */ /* 0x001fca00078e00ff */
        /* <DEDUP_REMOVED lines=14> */
.L_x_7382:
[----:B------:R-:W-:-:S13]  /*1910*/  ISETP.NE.AND P0, PT, R13, 0x1, PT ;  /* 0x000000010d00780c */ /* 0x000fda0003f05270 */
[----:B------:R-:W0:Y:S02]  /*1920*/  @P0 LDC.64 R4, c[0x0][0x9e8] ;  /* 0x00027a00ff040b82 */ /* 0x000e240000000a00 */
[----:B0-----:R-:W-:-:S05]  /*1930*/  @P0 IMAD.HI.U32 R4, R3, R4, RZ ;  /* 0x0000000403040227 */ /* 0x001fca00078e00ff */
[----:B------:R-:W-:-:S07]  /*1940*/  @P0 SHF.R.U32.HI R3, RZ, R5, R4 ;  /* 0x00000005ff030219 */ /* 0x000fce0000011604 */
.L_x_7383:
[----:B------:R-:W-:Y:S05]  /*1950*/  BSYNC B0 ;  /* 0x0000000000007941 */ /* 0x000fea0003800000 */
.L_x_7381:
[----:B------:R-:W-:-:S05]  /*1960*/  IMAD R3, R3, R13, RZ ;  /* 0x0000000d03037224 */ /* 0x000fca00078e02ff */
[----:B------:R-:W-:-:S07]  /*1970*/  VIMNMX R0, R0, R3, !PT ;  /* 0x0000000300007248 */ /* 0x000fce0007fe0100 */
.L_x_7380:
[----:B------:R-:W-:Y:S01]  /*1980*/  IMAD.HI R0, R0, 0x2aaaaaab, RZ ;  /* 0x2aaaaaab00007827 */ /* 0x000fe200078e02ff */
[----:B------:R-:W-:Y:S01]  /*1990*/  LOP3.LUT R14, R237, 0xff, RZ, 0xc0, !PT ;  /* 0x000000ffed0e7812 */ /* 0x000fe200078ec0ff */
[----:B------:R-:W-:Y:S01]  /*19a0*/  BSSY B0, `(.L_x_7384) ;  /* 0x0000028000007945 */ /* 0x000fe20003800000 */
[----:B------:R-:W-:Y:S02]  /*19b0*/  SHF.R.U32.HI R237, RZ, 0x10, R237 ;  /* 0x00000010ffed7819 */ /* 0x000fe400000116ed */
[----:B------:R-:W-:Y:S01]  /*19c0*/  SHF.R.U32.HI R3, RZ, 0x1f, R0 ;  /* 0x0000001fff037819 */ /* 0x000fe20000011600 */
[----:B------:R0:W-:Y:S03]  /*19d0*/  STL [R1+0xc], R14 ;  /* 0x00000c0e01007387 */ /* 0x0001e60000100800 */
[----:B------:R-:W-:Y:S01]  /*19e0*/  LEA.HI.SX32 R3, R0, R3, 0x1b ;  /* 0x0000000300037211 */ /* 0x000fe200078fdaff */
[----:B------:R-:W-:-:S03]  /*19f0*/  IMAD.MOV.U32 R0, RZ, RZ, RZ ;  /* 0x000000ffff007224 */ /* 0x000fc600078e00ff */
[----:B------:R-:W-:-:S04]  /*1a00*/  VIMNMX R9, RZ, R3, !PT ;  /* 0x00000003ff097248 */ /* 0x000fc80007fe0100 */
[----:B------:R-:W-:-:S13]  /*1a10*/  ISETP.GT.AND P0, PT, R8, R9, PT ;  /* 0x000000090800720c */ /* 0x000fda0003f04270 */
        /* <DEDUP_REMOVED lines=32> */
.L_x_7385:
[----:B------:R-:W-:Y:S05]  /*1c20*/  BSYNC B0 ;  /* 0x0000000000007941 */ /* 0x000fea0003800000 */
.L_x_7384:
[----:B------:R-:W-:-:S05]  /*1c30*/  IMAD R3, R14, R0, R9 ;  /* 0x000000000e037224 */ /* 0x000fca00078e0209 */
        /* <DEDUP_REMOVED lines=36> */
.L_x_7388:
[----:B------:R-:W-:Y:S05]  /*1e80*/  BSYNC B6 ;  /* 0x0000000000067941 */ /* 0x000fea0003800000 */
.L_x_7387:
        /* <DEDUP_REMOVED lines=20> */
.L_x_7390:
[----:B------:R-:W-:Y:S05]  /*1fd0*/  BSYNC B6 ;  /* 0x0000000000067941 */ /* 0x000fea0003800000 */
.L_x_7389:
[----:B------:R-:W-:Y:S01]  /*1fe0*/  ULDC.64 UR4, c[0x0][0x9f8] ;  /* 0x00027e0000047ab9 */ /* 0x000fe20000000a00 */
[----:B------:R-:W-:Y:S01]  /*1ff0*/  IMAD.MOV.U32 R0, RZ, RZ, R223 ;  /* 0x000000ffff007224 */ /* 0x000fe200078e00df */
[----:B------:R-:W-:Y:S01]  /*2000*/  ISETP.NE.U32.AND P0, PT, RZ, UR4, PT ;  /* 0x00000004ff007c0c */ /* 0x000fe2000bf05070 */
[----:B------:R-:W0:Y:S01]  /*2010*/  S2R R20, SR_TID.X ;  /* 0x0000000000147919 */ /* 0x000e220000002100 */
[----:B------:R-:W1:Y:S01]  /*2020*/  LDC.64 R78, c[0x0][0x300] ;  /* 0x0000c000ff4e7b82 */ /* 0x000e620000000a00 */
[----:B------:R-:W-:Y:S01]  /*2030*/  IMAD.IADD R69, R30, 0x1, R29 ;  /* 0x000000011e457824 */ /* 0x000fe200078e021d */
[----:B------:R-:W-:Y:S01]  /*2040*/  ISETP.NE.AND.EX P0, PT, RZ, UR5, PT, P0 ;  /* 0x00000005ff007c0c */ /* 0x000fe2000bf05300 */
[----:B------:R-:W-:Y:S01]  /*2050*/  ULDC.64 UR4, c[0x0][0xa08] ;  /* 0x0002820000047ab9 */ /* 0x000fe20000000a00 */
[----:B------:R-:W-:-:S04]  /*2060*/  ULDC.64 UR6, c[0x0][0x310] ;  /* 0x0000c40000067ab9 */ /* 0x000fc80000000a00 */
[----:B------:R-:W2:Y:S08]  /*2070*/  LDC R41, c[0x0][0x3f4] ;  /* 0x0000fd00ff297b82 */ /* 0x000eb00000000800 */
[----:B------:R-:W3:Y:S08]  /*2080*/  @P0 LDC.64 R4, c[0x0][0x9f8] ;  /* 0x00027e00ff040b82 */ /* 0x000ef00000000a00 */
[----:B------:R-:W4:Y:S08]  /*2090*/  LDC.64 R110, c[0x0][0x3f8] ;  /* 0x0000fe00ff6e7b82 */ /* 0x000f300000000a00 */
[----:B------:R-:W2:Y:S01]  /*20a0*/  LDC.64 R34, c[0x0][0x408] ;  /* 0x00010200ff227b82 */ /* 0x000ea20000000a00 */
        /* <DEDUP_REMOVED lines=12> */
[----:B--2---:R-:W-:Y:S01]  /*2170*/  IMAD.WIDE.U32 R10, R210, R34, R22 ;  /* 0x00000022d20a7225 */ /* 0x004fe200078e0016 */
[----:B------:R-:W-:-:S02]  /*2180*/  ISETP.GE.AND P1, PT, R22, R41, PT ;  /* 0x000000291600720c */ /* 0x000fc40003f26270 */
[----:B------:R-:W-:Y:S01]  /*2190*/  SHF.R.S32.HI R209, RZ, 0x1f, R208 ;  /* 0x0000001fffd17819 */ /* 0x000fe200000114d0 */
[----:B------:R-:W-:Y:S01]  /*21a0*/  IMAD.IADD R7, R7, 0x1, R3 ;  /* 0x0000000107077824 */ /* 0x000fe200078e0203 */
[C-C-:B------:R-:W-:Y:S01]  /*21b0*/  SHF.L.U64.HI R82, R34.reuse, 0x6, R35.reuse ;  /* 0x0000000622527819 */ /* 0x140fe20000010223 */
[----:B------:R-:W-:Y:S01]  /*21c0*/  IMAD.MOV.U32 R64, RZ, RZ, R10 ;  /* 0x000000ffff407224 */ /* 0x000fe200078e000a */
[----:B------:R-:W-:Y:S01]  /*21d0*/  SHF.L.U64.HI R81, R34, 0x7, R35 ;  /* 0x0000000722517819 */ /* 0x000fe20000010223 */
[----:B---3--:R-:W-:Y:S01]  /*21e0*/  IMAD.WIDE.U32 R4, R232, UR4, R6 ;  /* 0x00000004e8047c25 */ /* 0x008fe2000f8e0006 */
[----:B------:R-:W-:Y:S02]  /*21f0*/  SHF.L.U64.HI R73, R78, 0x6, R79 ;  /* 0x000000064e497819 */ /* 0x000fe4000001024f */
[----:B----4-:R-:W-:Y:S01]  /*2200*/  SHF.L.U64.HI R86, R110, 0x6, R111 ;  /* 0x000000066e567819 */ /* 0x010fe2000001026f */
[----:B------:R-:W-:Y:S01]  /*2210*/  IMAD R5, R232, UR5, R5 ;  /* 0x00000005e8057c24 */ /* 0x000fe2000f8e0205 */
[----:B------:R-:W-:Y:S01]  /*2220*/  SHF.L.U64.HI R85, R110, 0x7, R111 ;  /* 0x000000076e557819 */ /* 0x000fe2000001026f */
[C---:B------:R-:W-:Y:S01]  /*2230*/  IMAD.SHL.U32 R80, R34.reuse, 0x40, RZ ;  /* 0x0000004022507824 */ /* 0x040fe200078e00ff */
[----:B------:R-:W-:Y:S01]  /*2240*/  SHF.R.U32.HI R122, RZ, 0x3, R226 ;  /* 0x00000003ff7a7819 */ /* 0x000fe200000116e2 */
[C---:B------:R-:W-:Y:S01]  /*2250*/  IMAD.SHL.U32 R29, R34.reuse, 0x80, RZ ;  /* 0x00000080221d7824 */ /* 0x040fe200078e00ff */
[----:B------:R-:W-:Y:S01]  /*2260*/  P2R R87, PR, RZ, 0x2 ;  /* 0x00000002ff577803 */ /* 0x000fe20000000000 */
[----:B------:R-:W-:-:S04]  /*2270*/  IMAD.WIDE.U32 R66, R34, 0xc0, RZ ;  /* 0x000000c022427825 */ /* 0x000fc800078e00ff */
[----:B------:R-:W-:-:S04]  /*2280*/  IMAD.WIDE.U32 R8, R210, R110, R22 ;  /* 0x0000006ed2087225 */ /* 0x000fc800078e0016 */
[----:B------:R-:W-:Y:S02]  /*2290*/  IMAD.SHL.U32 R72, R78, 0x40, RZ ;  /* 0x000000404e487824 */ /* 0x000fe400078e00ff */
[----:B------:R-:W-:Y:S02]  /*22a0*/  IMAD.SHL.U32 R84, R110, 0x40, RZ ;  /* 0x000000406e547824 */ /* 0x000fe400078e00ff */
[----:B------:R-:W-:-:S04]  /*22b0*/  IMAD.WIDE.U32 R76, R210, R78, R72 ;  /* 0x0000004ed24c7225 */ /* 0x000fc800078e0048 */
[----:B------:R-:W-:Y:S02]  /*22c0*/  IMAD.SHL.U32 R83, R110, 0x80, RZ ;  /* 0x000000806e537824 */ /* 0x000fe400078e00ff */
[----:B------:R-:W-:-:S04]  /*22d0*/  IMAD.WIDE.U32 R70, R210, R78, R22 ;  /* 0x0000004ed2467225 */ /* 0x000fc800078e0016 */
[----:B------:R-:W-:-:S04]  /*22e0*/  IMAD.WIDE.U32 R74, R78, 0xc0, RZ ;  /* 0x000000c04e4a7825 */ /* 0x000fc800078e00ff */
[C---:B------:R-:W-:Y:S02]  /*22f0*/  VIADD R40, R210.reuse, 0x40 ;  /* 0x00000040d2287836 */ /* 0x040fe40000000000 */
[----:B------:R-:W-:Y:S02]  /*2300*/  VIADD R38, R210, 0x80 ;  /* 0x00000080d2267836 */ /* 0x000fe40000000000 */
[----:B------:R-:W-:Y:S01]  /*2310*/  IMAD.SHL.U32 R114, R41, 0x2, RZ ;  /* 0x0000000229727824 */ /* 0x000fe200078e00ff */
[----:B------:R-:W-:Y:S02]  /*2320*/  SHF.R.S32.HI R3, RZ, 0x1f, R0 ;  /* 0x0000001fff037819 */ /* 0x000fe40000011400 */
[----:B------:R-:W-:Y:S02]  /*2330*/  SEL R7, R0, RZ, !P0 ;  /* 0x000000ff00077207 */ /* 0x000fe40004000000 */
[----:B------:R-:W-:Y:S02]  /*2340*/  SEL R3, R3, RZ, !P0 ;  /* 0x000000ff03037207 */ /* 0x000fe40004000000 */
[----:B------:R-:W-:Y:S01]  /*2350*/  IADD3 R68, P0, R210, R69, RZ ;  /* 0x00000045d2447210 */ /* 0x000fe20007f1e0ff */
[----:B------:R-:W-:-:S04]  /*2360*/  IMAD.WIDE.U32 R20, R7, UR6, R4 ;  /* 0x0000000607147c25 */ /* 0x000fc8000f8e0004 */
[----:B------:R-:W-:Y:S01]  /*2370*/  IMAD R0, R3, UR6, RZ ;  /* 0x0000000603007c24 */ /* 0x000fe2000f8e02ff */
[----:B------:R-:W-:Y:S01]  /*2380*/  IADD3 R95, P3, R20, 0x40, RZ ;  /* 0x00000040145f7810 */ /* 0x000fe20007f7e0ff */
[----:B------:R-:W-:Y:S01]  /*2390*/  IMAD.X R69, R36, 0x1, R43, P0 ;  /* 0x0000000124457824 */ /* 0x000fe200000e062b */
[----:B------:R-:W-:Y:S01]  /*23a0*/  IADD3 R109, P0, R72, R76, RZ ;  /* 0x0000004c486d7210 */ /* 0x000fe20007f1e0ff */
        /* <DEDUP_REMOVED lines=14> */
[----:B------:R-:W-:-:S03]  /*2490*/  ULDC UR4, c[0x0][0x2f4] ;  /* 0x0000bd0000047ab9 */ /* 0x000fc60000000800 */
[----:B------:R-:W-:Y:S02]  /*24a0*/  IMAD.IADD R3, R22, 0x1, R3 ;  /* 0x0000000116037824 */ /* 0x000fe400078e0203 */
[----:B------:R-:W-:-:S04]  /*24b0*/  IMAD.WIDE.U32 R6, R210, R34, R208 ;  /* 0x00000022d2067225 */ /* 0x000fc800078e00d0 */
[C---:B------:R-:W-:Y:S01]  /*24c0*/  IMAD R65, R210.reuse, R35, R0 ;  /* 0x00000023d2417224 */ /* 0x040fe200078e0200 */
[----:B------:R-:W-:Y:S01]  /*24d0*/  SHF.R.S32.HI R0, RZ, 0x1f, R3 ;  /* 0x0000001fff007819 */ /* 0x000fe20000011403 */
[----:B------:R-:W-:-:S03]  /*24e0*/  IMAD.WIDE.U32 R4, R210, R110, R208 ;  /* 0x0000006ed2047225 */ /* 0x000fc600078e00d0 */
[----:B------:R-:W-:Y:S01]  /*24f0*/  LEA.HI R32, R0, R3, RZ, 0x4 ;  /* 0x0000000300207211 */ /* 0x000fe200078f20ff */
[----:B------:R-:W-:Y:S02]  /*2500*/  IMAD.IADD R7, R7, 0x1, R65 ;  /* 0x0000000107077824 */ /* 0x000fe400078e0241 */
[----:B------:R-:W-:Y:S01]  /*2510*/  IMAD.IADD R65, R65, 0x1, R11 ;  /* 0x0000000141417824 */ /* 0x000fe200078e020b */
[----:B-----5:R-:W-:Y:S01]  /*2520*/  SHF.R.S32.HI R11, RZ, 0x1f, R24 ;  /* 0x0000001fff0b7819 */ /* 0x020fe20000011418 */
[----:B------:R-:W-:Y:S01]  /*2530*/  IMAD.SHL.U32 R3, R213, 0x80, RZ ;  /* 0x00000080d5037824 */ /* 0x000fe200078e00ff */
[----:B------:R-:W-:Y:S01]  /*2540*/  LOP3.LUT R99, R32, 0xfffffff0, RZ, 0xc0, !PT ;  /* 0xfffffff020637812 */ /* 0x000fe200078ec0ff */
[CC--:B------:R-:W-:Y:S01]  /*2550*/  IMAD.WIDE.U32 R30, R24.reuse, R34.reuse, R6 ;  /* 0x00000022181e7225 */ /* 0x0c0fe200078e0006 */
[----:B------:R-:W-:Y:S02]  /*2560*/  SHF.R.S32.HI R6, RZ, 0x1f, R40 ;  /* 0x0000001fff067819 */ /* 0x000fe40000011428 */
[----:B------:R-:W-:Y:S01]  /*2570*/  LOP3.LUT R3, R3, 0x380, RZ, 0xc0, !PT ;  /* 0x0000038003037812 */ /* 0x000fe200078ec0ff */
[-C--:B------:R-:W-:Y:S01]  /*2580*/  IMAD R0, R11, R34.reuse, RZ ;  /* 0x000000220b007224 */ /* 0x080fe200078e02ff */
[----:B------:R-:W-:Y:S01]  /*2590*/  SHF.R.S32.HI R100, RZ, 0x4, R32 ;  /* 0x00000004ff647819 */ /* 0x000fe20000011420 */
[----:B------:R-:W-:Y:S01]  /*25a0*/  IMAD.WIDE.U32 R64, R24, R34, R64 ;  /* 0x0000002218407225 */ /* 0x000fe200078e0040 */
[----:B------:R-:W-:-:S02]  /*25b0*/  SHF.R.U32.HI R113, RZ, 0x3, R3 ;  /* 0x00000003ff717819 */ /* 0x000fc40000011603 */
[----:B------:R-:W-:Y:S01]  /*25c0*/  SHF.R.S32.HI R96, RZ, 0x1f, R99 ;  /* 0x0000001fff607819 */ /* 0x000fe20000011463 */
[----:B------:R-:W-:Y:S01]  /*25d0*/  IMAD R34, R36, R78, RZ ;  /* 0x0000004e24227224 */ /* 0x000fe200078e02ff */
[----:B------:R-:W-:Y:S01]  /*25e0*/  SHF.R.U32.HI R36, RZ, 0x3, R225 ;  /* 0x00000003ff247819 */ /* 0x000fe200000116e1 */
[----:B------:R-:W-:Y:S02]  /*25f0*/  IMAD R10, R11, R110, RZ ;  /* 0x0000006e0b0a7224 */ /* 0x000fe400078e02ff */
[----:B------:R-:W-:Y:S02]  /*2600*/  IMAD.IADD R5, R5, 0x1, R13 ;  /* 0x0000000105057824 */ /* 0x000fe400078e020d */
[----:B------:R-:W-:Y:S02]  /*2610*/  IMAD.IADD R9, R13, 0x1, R9 ;  /* 0x000000010d097824 */ /* 0x000fe400078e0209 */
[----:B------:R-:W-:Y:S01]  /*2620*/  IMAD R107, R210, R79, R34 ;  /* 0x0000004fd26b7224 */ /* 0x000fe200078e0222 */
[----:B------:R-:W-:Y:S01]  /*2630*/  LOP3.LUT R34, R3, 0x30, R22, 0xf8, !PT ;  /* 0x0000003003227812 */ /* 0x000fe200078ef816 */
[----:B------:R-:W-:-:S02]  /*2640*/  IMAD R103, R24, R111, R10 ;  /* 0x0000006f18677224 */ /* 0x000fc400078e020a */
[-C--:B------:R-:W-:Y:S01]  /*2650*/  IMAD.WIDE.U32 R12, R24, R110.reuse, R4 ;  /* 0x0000006e180c7225 */ /* 0x080fe200078e0004 */
[----:B------:R-:W-:Y:S02]  /*2660*/  LOP3.LUT R34, R34, R113, RZ, 0x3c, !PT ;  /* 0x0000007122227212 */ /* 0x000fe400078e3cff */
[----:B------:R-:W-:Y:S01]  /*2670*/  SHF.R.S32.HI R5, RZ, 0x1f, R38 ;  /* 0x0000001fff057819 */ /* 0x000fe20000011426 */
[----:B------:R-:W-:-:S04]  /*2680*/  IMAD.WIDE.U32 R10, R24, R110, R8 ;  /* 0x0000006e180a7225 */ /* 0x000fc800078e0008 */
[----:B------:R-:W-:-:S04]  /*2690*/  IMAD.WIDE.U32 R8, R110, 0xc0, RZ ;  /* 0x000000c06e087825 */ /* 0x000fc800078e00ff */
[----:B------:R-:W-:Y:S01]  /*26a0*/  IMAD R101, R24, R35, R0 ;  /* 0x0000002318657224 */ /* 0x000fe200078e0200 */
[----:B------:R-:W-:Y:S01]  /*26b0*/  SHF.L.U64.HI R0, R78, 0x7, R79 ;  /* 0x000000074e007819 */ /* 0x000fe2000001024f */
[----:B------:R-:W-:Y:S02]  /*26c0*/  VIADD R4, R33, 0x8 ;  /* 0x0000000821047836 */ /* 0x000fe40000000000 */
[----:B------:R-:W-:Y:S02]  /*26d0*/  IMAD R35, R35, 0xc0, RZ ;  /* 0x000000c023237824 */ /* 0x000fe400078e02ff */
[----:B------:R-:W-:Y:S02]  /*26e0*/  IMAD R33, R79, 0xc0, RZ ;  /* 0x000000c04f217824 */ /* 0x000fe400078e02ff */
[----:B------:R-:W-:Y:S02]  /*26f0*/  IMAD.IADD R110, R107, 0x1, R77 ;  /* 0x000000016b6e7824 */ /* 0x000fe400078e024d */
[----:B------:R-:W-:Y:S01]  /*2700*/  IMAD.IADD R112, R75, 0x1, R33 ;  /* 0x000000014b707824 */ /* 0x000fe200078e0221 */
[--C-:B------:R-:W-:Y:S01]  /*2710*/  LOP3.LUT R33, R225, 0x70, R32.reuse, 0xf8, !PT ;  /* 0x00000070e1217812 */ /* 0x100fe200078ef820 */
[----:B------:R-:W-:Y:S01]  /*2720*/  IMAD.IADD R108, R67, 0x1, R35 ;  /* 0x00000001436c7824 */ /* 0x000fe200078e0223 */
[----:B------:R-:W-:Y:S01]  /*2730*/  LOP3.LUT R35, R226, 0x70, R32, 0xf8, !PT ;  /* 0x00000070e2237812 */ /* 0x000fe200078ef820 */
[----:B------:R-:W-:Y:S01]  /*2740*/  IMAD.IADD R106, R227, 0x1, R34 ;  /* 0x00000001e36a7824 */ /* 0x000fe200078e0222 */
[----:B------:R-:W-:Y:S01]  /*2750*/  LOP3.LUT R34, R3, 0x70, R32, 0xf8, !PT ;  /* 0x0000007003227812 */ /* 0x000fe200078ef820 */
[----:B------:R-:W-:Y:S01]  /*2760*/  IMAD.X R105, R110, 0x1, R73, P0 ;  /* 0x000000016e697824 */ /* 0x000fe200000e0649 */
[----:B------:R-:W-:Y:S01]  /*2770*/  IADD3 R97, P0, R20, R70, RZ ;  /* 0x0000004614617210 */ /* 0x000fe20007f1e0ff */
[----:B------:R-:W-:Y:S01]  /*2780*/  IMAD.IADD R107, R71, 0x1, R107 ;  /* 0x00000001476b7824 */ /* 0x000fe200078e026b */
[----:B------:R-:W-:Y:S01]  /*2790*/  LOP3.LUT R34, R34, R113, RZ, 0x3c, !PT ;  /* 0x0000007122227212 */ /* 0x000fe200078e3cff */
[----:B------:R-:W-:Y:S01]  /*27a0*/  IMAD.IADD R98, R21, 0x1, R37 ;  /* 0x0000000115627824 */ /* 0x000fe200078e0225 */
[----:B------:R-:W-:Y:S01]  /*27b0*/  LOP3.LUT R33, R33, R36, RZ, 0x3c, !PT ;  /* 0x0000002421217212 */ /* 0x000fe200078e3cff */
[C---:B------:R-:W-:Y:S01]  /*27c0*/  VIADD R7, R22.reuse, 0x40 ;  /* 0x0000004016077836 */ /* 0x040fe20000000000 */
[----:B------:R-:W-:Y:S01]  /*27d0*/  LOP3.LUT R90, R35, R122, RZ, 0x3c, !PT ;  /* 0x0000007a235a7212 */ /* 0x000fe200078e3cff */
[----:B------:R-:W-:Y:S01]  /*27e0*/  IMAD R111, R111, 0xc0, RZ ;  /* 0x000000c06f6f7824 */ /* 0x000fe200078e02ff */
[----:B------:R-:W-:Y:S01]  /*27f0*/  IADD3 R93, P2, R97, 0x40, RZ ;  /* 0x00000040615d7810 */ /* 0x000fe20007f5e0ff */
[----:B------:R-:W-:Y:S01]  /*2800*/  IMAD.X R94, R107, 0x1, R98, P0 ;  /* 0x000000016b5e7824 */ /* 0x000fe200000e0662 */
[----:B------:R-:W-:Y:S01]  /*2810*/  ISETP.GE.AND P0, PT, R22, UR4, PT ;  /* 0x0000000416007c0c */ /* 0x000fe2000bf06270 */
[----:B------:R-:W-:Y:S01]  /*2820*/  IMAD.IADD R104, R13, 0x1, R103 ;  /* 0x000000010d687824 */ /* 0x000fe200078e0267 */
[----:B------:R-:W-:Y:S01]  /*2830*/  ISETP.GE.AND P1, PT, R7, UR4, PT ;  /* 0x0000000407007c0c */ /* 0x000fe2000bf26270 */
[----:B------:R-:W-:-:S02]  /*2840*/  IMAD.IADD R102, R31, 0x1, R101 ;  /* 0x000000011f667824 */ /* 0x000fc400078e0265 */
[----:B------:R-:W-:Y:S02]  /*2850*/  IMAD.IADD R111, R9, 0x1, R111 ;  /* 0x00000001096f7824 */ /* 0x000fe400078e026f */
[----:B------:R-:W-:Y:S02]  /*2860*/  IMAD.IADD R103, R103, 0x1, R11 ;  /* 0x0000000167677824 */ /* 0x000fe400078e020b */
[----:B------:R-:W-:Y:S02]  /*2870*/  IMAD.IADD R101, R101, 0x1, R65 ;  /* 0x0000000165657824 */ /* 0x000fe400078e0241 */
[----:B------:R-:W-:Y:S02]  /*2880*/  IMAD.IADD R92, R227, 0x1, R34 ;  /* 0x00000001e35c7824 */ /* 0x000fe400078e0222 */
[----:B------:R-:W-:Y:S02]  /*2890*/  IMAD.IADD R91, R234, 0x1, R33 ;  /* 0x00000001ea5b7824 */ /* 0x000fe400078e0221 */
[----:B------:R-:W-:-:S02]  /*28a0*/  IMAD.IADD R90, R235, 0x1, R90 ;  /* 0x00000001eb5a7824 */ /* 0x000fc400078e025a */
[----:B------:R-:W-:Y:S02]  /*28b0*/  IMAD.X R89, RZ, RZ, R98, P3 ;  /* 0x000000ffff597224 */ /* 0x000fe400018e0662 */
[----:B------:R-:W-:Y:S02]  /*28c0*/  IMAD.X R88, RZ, RZ, R94, P2 ;  /* 0x000000ffff587224 */ /* 0x000fe400010e065e */
[----:B------:R-:W-:Y:S01]  /*28d0*/  IMAD.IADD R79, R15, 0x1, R39 ;  /* 0x000000010f4f7824 */ /* 0x000fe200078e0227 */
[----:B------:R-:W-:Y:S06]  /*28e0*/  @!P6 BAR.SYNC.DEFER_BLOCKING 0x9, 0x100 ;  /* 0x024400000000eb1d */ /* 0x000fec0000010000 */
.L_x_7456:
[----:B------:R-:W0:Y:S01]  /*28f0*/  LDC R116, c[0x0][0x3f4] ;  /* 0x0000fd00ff747b82 */ /* 0x000e220000000800 */
[----:B------:R-:W-:Y:S01]  /*2900*/  VIADD R25, R25, 0xffffffff ;  /* 0xffffffff19197836 */ /* 0x000fe20000000000 */
[----:B------:R-:W-:Y:S05]  /*2910*/  YIELD ;  /* 0x0000000000007946 */ /* 0x000fea0003800000 */
[----:B------:R-:W-:Y:S01]  /*2920*/  IMAD R123, R19, 0x6000, R106 ;  /* 0x00006000137b7824 */ /* 0x000fe200078e026a */
[----:B------:R-:W-:Y:S01]  /*2930*/  ISETP.GT.AND P3, PT, R25, R26, PT ;  /* 0x0000001a1900720c */ /* 0x000fe20003f64270 */
[----:B------:R-:W-:Y:S02]  /*2940*/  BSSY B0, `(.L_x_7391) ;  /* 0x0000702000007945 */ /* 0x000fe40003800000 */
[----:B------:R-:W-:Y:S01]  /*2950*/  IMAD.IADD R126, R18, 0x1, R123 ;  /* 0x00000001127e7824 */ /* 0x000fe200078e027b */
[----:B------:R-:W-:-:S02]  /*2960*/  P2R R121, PR, RZ, 0x8 ;  /* 0x00000008ff797803 */ /* 0x000fc40000000000 */
[----:B0-----:R-:W-:-:S13]  /*2970*/  ISETP.GE.AND P2, PT, R116, 0x1, PT ;  /* 0x000000017400780c */ /* 0x001fda0003f46270 */
        /* <DEDUP_REMOVED lines=43> */
.L_x_7395:
[----:B------:R-:W-:Y:S05]  /*2c30*/  BSYNC B1 ;  /* 0x0000000000017941 */ /* 0x000fea0003800000 */
.L_x_7394:
[----:B0-----:R-:W-:Y:S01]  /*2c40*/  VIADD R36, R210, 0x40 ;  /* 0x00000040d2247836 */ /* 0x001fe20000000000 */
[----:B------:R-:W-:Y:S01]  /*2c50*/  BSSY B1, `(.L_x_7396) ;  /* 0x0000020000017945 */ /* 0x000fe20003800000 */
[----:B------:R-:W-:Y:S02]  /*2c60*/  CS2R R48, SRZ ;  /* 0x0000000000307805 */ /* 0x000fe4000001ff00 */
[----:B------:R-:W-:Y:S02]  /*2c70*/  CS2R R46, SRZ ;  /* 0x00000000002e7805 */ /* 0x000fe4000001ff00 */
[----:B------:R-:W-:Y:S02]  /*2c80*/  CS2R R40, SRZ ;  /* 0x0000000000287805 */ /* 0x000fe4000001ff00 */
[----:B------:R-:W-:Y:S02]  /*2c90*/  ISETP.GE.AND P3, PT, R36, R127, PT ;  /* 0x0000007f2400720c */ /* 0x000fe40003f66270 */
[----:B------:R-:W-:-:S02]  /*2ca0*/  CS2R R36, SRZ ;  /* 0x0000000000247805 */ /* 0x000fc4000001ff00 */
[----:B------:R-:W-:Y:S02]  /*2cb0*/  CS2R R38, SRZ ;  /* 0x0000000000267805 */ /* 0x000fe4000001ff00 */
[----:B------:R-:W-:Y:S01]  /*2cc0*/  CS2R R42, SRZ ;  /* 0x00000000002a7805 */ /* 0x000fe2000001ff00 */
[----:B-----5:R-:W-:Y:S01]  /*2cd0*/  IMAD.MOV.U32 R129, RZ, RZ, R52 ;  /* 0x000000ffff817224 */ /* 0x020fe200078e0034 */
[----:B------:R-:W-:Y:S01]  /*2ce0*/  CS2R R50, SRZ ;  /* 0x0000000000327805 */ /* 0x000fe2000001ff00 */
[----:B------:R-:W-:-:S04]  /*2cf0*/  IMAD.MOV.U32 R135, RZ, RZ, R56 ;  /* 0x000000ffff877224 */ /* 0x000fc800078e0038 */
        /* <DEDUP_REMOVED lines=21> */
.L_x_7397:
[----:B------:R-:W-:Y:S05]  /*2e50*/  BSYNC B1 ;  /* 0x0000000000017941 */ /* 0x000fea0003800000 */
.L_x_7396:
[----:B0-----:R-:W-:Y:S01]  /*2e60*/  VIADD R60, R210, 0x80 ;  /* 0x00000080d23c7836 */ /* 0x001fe20000000000 */
[----:B------:R-:W-:Y:S04]  /*2e70*/  BSSY B1, `(.L_x_7398) ;  /* 0x0000015000017945 */ /* 0x000fe80003800000 */
[----:B------:R-:W-:-:S13]  /*2e80*/  ISETP.GE.AND P4, PT, R60, R127, PT ;  /* 0x0000007f3c00720c */ /* 0x000fda0003f86270 */
[----:B------:R-:W-:Y:S05]  /*2e90*/  @P4 BRA `(.L_x_7399) ;  /* 0x0000000000484947 */ /* 0x000fea0003800000 */
[----:B------:R-:W-:Y:S01]  /*2ea0*/  IADD3 R32, P5, P6, R12, R83, R32 ;  /* 0x000000530c207210 */ /* 0x000fe20007ebe020 */
[----:B------:R-:W-:-:S03]  /*2eb0*/  ULDC.64 UR4, c[0x0][0x3e8] ;  /* 0x0000fa0000047ab9 */ /* 0x000fc60000000a00 */
        /* <DEDUP_REMOVED lines=16> */
.L_x_7399:
[----:B------:R-:W-:Y:S05]  /*2fc0*/  BSYNC B1 ;  /* 0x0000000000017941 */ /* 0x000fea0003800000 */
.L_x_7398:
[----:B------:R-:W-:Y:S01]  /*2fd0*/  UISETP.NE.AND UP0, UPT, UR41, 0x3, UPT ;  /* 0x000000032900788c */ /* 0x000fe2000bf05270 */
[----:B------:R-:W-:Y:S02]  /*2fe0*/  IMAD.MOV.U32 R133, RZ, RZ, R54 ;  /* 0x000000ffff857224 */ /* 0x000fe400078e0036 */
[----:B------:R-:W-:Y:S02]  /*2ff0*/  IMAD.MOV.U32 R145, RZ, RZ, R58 ;  /* 0x000000ffff917224 */ /* 0x000fe400078e003a */
[----:B-----5:R-:W-:Y:S01]  /*3000*/  IMAD.MOV.U32 R124, RZ, RZ, R44 ;  /* 0x000000ffff7c7224 */ /* 0x020fe200078e002c */
[----:B------:R-:W-:Y:S01]  /*3010*/  PLOP3.LUT P5, PT, PT, PT, UP0, 0x80, 0x0 ;  /* 0x000000000000781c */ /* 0x000fe20003faf008 */
[----:B------:R-:W-:Y:S02]  /*3020*/  IMAD.MOV.U32 R130, RZ, RZ, R48 ;  /* 0x000000ffff827224 */ /* 0x000fe400078e0030 */
[----:B------:R-:W-:Y:S02]  /*3030*/  IMAD.MOV.U32 R125, RZ, RZ, R46 ;  /* 0x000000ffff7d7224 */ /* 0x000fe400078e002e */
[----:B------:R-:W-:-:S02]  /*3040*/  IMAD.MOV.U32 R131, RZ, RZ, R50 ;  /* 0x000000ffff837224 */ /* 0x000fc400078e0032 */
[----:B------:R-:W-:Y:S02]  /*3050*/  IMAD.MOV.U32 R60, RZ, RZ, R36 ;  /* 0x000000ffff3c7224 */ /* 0x000fe400078e0024 */
[----:B------:R-:W-:Y:S02]  /*3060*/  IMAD.MOV.U32 R62, RZ, RZ, R40 ;  /* 0x000000ffff3e7224 */ /* 0x000fe400078e0028 */
[----:B------:R-:W-:Y:S02]  /*3070*/  IMAD.MOV.U32 R61, RZ, RZ, R38 ;  /* 0x000000ffff3d7224 */ /* 0x000fe400078e0026 */
[----:B------:R-:W-:Y:S01]  /*3080*/  IMAD.MOV.U32 R63, RZ, RZ, R42 ;  /* 0x000000ffff3f7224 */ /* 0x000fe200078e002a */
[----:B------:R-:W-:Y:S06]  /*3090*/  @!P5 BRA `(.L_x_7400) ;  /* 0x000000000004d947 */ /* 0x000fec0003800000 */
[----:B------:R-:W-:Y:S01]  /*30a0*/  BPT.TRAP 0x1 ;  /* 0x000000040000795c */ /* 0x000fe20000300000 */
.L_x_7400:
[----:B------:R-:W-:Y:S01]  /*30b0*/  IMAD R115, R19, 0x8, R18 ;  /* 0x0000000813737824 */ /* 0x000fe200078e0212 */
[----:B------:R-:W-:Y:S01]  /*30c0*/  SHF.L.U32 R128, R218, 0x1f, RZ ;  /* 0x0000001fda807819 */ /* 0x000fe200000006ff */
[----:B------:R-:W-:Y:S03]  /*30d0*/  BSSY B1, `(.L_x_7401) ;  /* 0x0000003000017945 */ /* 0x000fe60003800000 */
[----:B------:R-:W1:Y:S02]  /*30e0*/  SYNCS.PHASECHK.TRANS64.TRYWAIT P6, [R115+URZ+0x28890], R128 ;  /* 0x02889080730075a7 */ /* 0x000e6400080c017f */
[----:B-1----:R-:W-:Y:S05]  /*30f0*/  @!P6 BRA `(.L_x_7402) ;  /* 0x000002d400a0e947 */ /* 0x002fea0003800000 */
.L_x_7760:
[----:B------:R-:W-:Y:S05]  /*3100*/  BSYNC B1 ;  /* 0x0000000000017941 */ /* 0x000fea0003800000 */
.L_x_7401:
[----:B------:R-:W-:Y:S01]  /*3110*/  BSSY B1, `(.L_x_7403) ;  /* 0x00000f5000017945 */ /* 0x000fe20003800000 */
[----:B------:R-:W-:-:S03]  /*3120*/  IMAD R136, R19, 0x6000, R106 ;  /* 0x0000600013887824 */ /* 0x000fc600078e026a */
        /* <DEDUP_REMOVED lines=54> */
[----:B------:R-:W-:Y:S01]  /*3490*/  HADD2.F32 R59, -RZ, R57.H1_H1 ;  /* 0x30000039ff3b7230 */ /* 0x000fe20000004100 */
[----:B------:R-:W-:Y:S01]  /*34a0*/  F2FP.SATFINITE.E4M3.F32.PACK_AB_MERGE_C R148, R146, R145, RZ ;  /* 0x000000919294723e */ /* 0x000fe200048070ff */
[----:B------:R-:W-:Y:S02]  /*34b0*/  HADD2.F32 R57, -RZ, R56.H0_H0 ;  /* 0x20000038ff397230 */ /* 0x000fe40000004100 */
[-C--:B------:R-:W-:Y:S01]  /*34c0*/  FMUL.FTZ R144, R58, R138.reuse ;  /* 0x0000008a3a907220 */ /* 0x080fe20000410000 */
[----:B------:R-:W-:Y:S02]  /*34d0*/  HADD2.F32 R140, -RZ, R140.H0_H0 ;  /* 0x2000008cff8c7230 */ /* 0x000fe40000004100 */
[----:B------:R-:W-:Y:S01]  /*34e0*/  FMUL.FTZ R143, R59, R138 ;  /* 0x0000008a3b8f7220 */ /* 0x000fe20000410000 */
[----:B------:R-:W-:Y:S01]  /*34f0*/  HADD2.F32 R56, -RZ, R56.H1_H1 ;  /* 0x30000038ff387230 */ /* 0x000fe20000004100 */
[----:B------:R-:W-:Y:S01]  /*3500*/  F2FP.SATFINITE.E4M3.F32.PACK_AB_MERGE_C R33, R33, R32, R148 ;  /* 0x000000202121723e */ /* 0x000fe20004807094 */
[----:B------:R-:W-:-:S02]  /*3510*/  HADD2.F32 R137, -RZ, R135.H1_H1 ;  /* 0x30000087ff897230 */ /* 0x000fc40000004100 */
[-C--:B------:R-:W-:Y:S01]  /*3520*/  FMUL.FTZ R141, R57, R140.reuse ;  /* 0x0000008c398d7220 */ /* 0x080fe20000410000 */
[----:B------:R-:W-:Y:S02]  /*3530*/  HADD2.F32 R135, -RZ, R135.H0_H0 ;  /* 0x20000087ff877230 */ /* 0x000fe40000004100 */
[----:B------:R-:W-:Y:S01]  /*3540*/  FMUL.FTZ R138, R56, R140 ;  /* 0x0000008c388a7220 */ /* 0x000fe20000410000 */
[-C--:B------:R-:W-:Y:S01]  /*3550*/  FFMA.FTZ R58, R58, R137.reuse, -R143 ;  /* 0x000000893a3a7223 */ /* 0x080fe2000001088f */
[----:B------:R-:W-:Y:S02]  /*3560*/  FFMA.FTZ R59, R59, R137, R144 ;  /* 0x000000893b3b7223 */ /* 0x000fe40000010090 */
[----:B------:R-:W-:Y:S01]  /*3570*/  FFMA.FTZ R143, R57, R135, -R138 ;  /* 0x00000087398f7223 */ /* 0x000fe2000001088a */
        /* <DEDUP_REMOVED lines=47> */
.L_x_7408:
[----:B------:R-:W-:Y:S05]  /*3870*/  BSYNC B3 ;  /* 0x0000000000037941 */ /* 0x000fea0003800000 */
.L_x_7407:
[----:B------:R-:W-:Y:S02]  /*3880*/  ULDC.64 UR4, c[0x0][0x2e8] ;  /* 0x0000ba0000047ab9 */ /* 0x000fe40000000a00 */
[----:B------:R-:W-:-:S04]  /*3890*/  IADD3 R56, P2, P6, R134, UR4, R20 ;  /* 0x0000000486387c10 */ /* 0x000fc8000fe5e014 */
[----:B------:R-:W-:-:S05]  /*38a0*/  IADD3.X R57, R132, UR5, R98, P2, P6 ;  /* 0x0000000584397c10 */ /* 0x000fca00097ec462 */
[----:B--2---:R2:W-:Y:S04]  /*38b0*/  STG.E.128 desc[UR38][R56.64], R32 ;  /* 0x0000002038007986 */ /* 0x0045e8000c101d26 */
.L_x_7406:
[----:B------:R-:W-:Y:S05]  /*38c0*/  BSYNC B2 ;  /* 0x0000000000027941 */ /* 0x000fea0003800000 */
.L_x_7405:
[----:B------:R-:W-:Y:S05]  /*38d0*/  @P1 BRA `(.L_x_7404) ;  /* 0x0000000400e01947 */ /* 0x000fea0003800000 */
[----:B------:R-:W-:Y:S01]  /*38e0*/  LOP3.LUT P2, RZ, R213, 0x4, RZ, 0xc0, !PT ;  /* 0x00000004d5ff7812 */ /* 0x000fe2000784c0ff */
[C---:B0-2---:R-:W-:Y:S01]  /*38f0*/  VIADD R33, R136.reuse, 0x40 ;  /* 0x0000004088217836 */ /* 0x045fe20000000000 */
[----:B------:R-:W-:Y:S11]  /*3900*/  BSSY B2, `(.L_x_7409) ;  /* 0x0000071000027945 */ /* 0x000ff60003800000 */
[----:B------:R-:W-:Y:S01]  /*3910*/  @P2 VIADD R33, R136, 0xffffffc0 ;  /* 0xffffffc088212836 */ /* 0x000fe20000000000 */
[----:B------:R-:W-:-:S03]  /*3920*/  ISETP.GE.AND P2, PT, R214, R116, PT ;  /* 0x00000074d600720c */ /* 0x000fc60003f46270 */
[----:B------:R-:W-:-:S06]  /*3930*/  IMAD.IADD R33, R18, 0x1, R33 ;  /* 0x0000000112217824 */ /* 0x000fcc00078e0221 */
[----:B------:R-:W0:Y:S04]  /*3940*/  LDS.128 R32, [R33+0x1c400] ;  /* 0x01c4000021207984 */ /* 0x000e280000000c00 */
[----:B------:R-:W-:Y:S05]  /*3950*/  @P2 BRA `(.L_x_7410) ;  /* 0x0000000400ac2947 */ /* 0x000fea0003800000 */
[----:B------:R-:W-:Y:S02]  /*3960*/  SHF.R.U32.HI R135, RZ, 0x8, R53 ;  /* 0x00000008ff877819 */ /* 0x000fe40000011635 */
[--C-:B------:R-:W-:Y:S02]  /*3970*/  SHF.R.U32.HI R57, RZ, 0x18, R55.reuse ;  /* 0x00000018ff397819 */ /* 0x100fe40000011637 */
[----:B------:R-:W-:Y:S02]  /*3980*/  LOP3.LUT R54, R55, 0xff, RZ, 0xc0, !PT ;  /* 0x000000ff37367812 */ /* 0x000fe400078ec0ff */
[----:B------:R-:W-:Y:S02]  /*3990*/  SHF.R.U32.HI R56, RZ, 0x8, R55 ;  /* 0x00000008ff387819 */ /* 0x000fe40000011637 */
[----:B------:R-:W-:Y:S02]  /*39a0*/  SHF.R.U32.HI R137, RZ, 0x18, R53 ;  /* 0x00000018ff897819 */ /* 0x000fe40000011635 */
[----:B------:R-:W-:Y:S01]  /*39b0*/  LOP3.LUT R52, R53, 0xff, RZ, 0xc0, !PT ;  /* 0x000000ff35347812 */ /* 0x000fe200078ec0ff */
[----:B------:R-:W-:Y:S01]  /*39c0*/  IMAD.SHL.U32 R56, R56, 0x100, RZ ;  /* 0x0000010038387824 */ /* 0x000fe200078e00ff */
[----:B------:R-:W-:-:S02]  /*39d0*/  SHF.R.U32.HI R58, RZ, 0x10, R55 ;  /* 0x00000010ff3a7819 */ /* 0x000fc40000011637 */
[----:B------:R-:W-:Y:S01]  /*39e0*/  PRMT R55, R57, 0x654, R54 ;  /* 0x0000065439377816 */ /* 0x000fe20000000036 */
[----:B------:R-:W-:Y:S01]  /*39f0*/  IMAD.SHL.U32 R54, R135, 0x100, RZ ;  /* 0x0000010087367824 */ /* 0x000fe200078e00ff */
[----:B------:R-:W-:Y:S01]  /*3a00*/  SHF.R.U32.HI R59, RZ, 0x10, R53 ;  /* 0x00000010ff3b7819 */ /* 0x000fe20000011635 */
[----:B------:R-:W-:Y:S01]  /*3a10*/  IMAD.U32 R58, R58, 0x10000, RZ ;  /* 0x000100003a3a7824 */ /* 0x000fe200078e00ff */
[----:B------:R-:W-:Y:S01]  /*3a20*/  PRMT R53, R137, 0x654, R52 ;  /* 0x0000065489357816 */ /* 0x000fe20000000034 */
[----:B0-----:R-:W-:Y:S01]  /*3a30*/  IMAD.MOV.U32 R52, RZ, RZ, R32 ;  /* 0x000000ffff347224 */ /* 0x001fe200078e0020 */
[----:B------:R-:W-:Y:S02]  /*3a40*/  LOP3.LUT R55, R55, 0xff00, R56, 0xf8, !PT ;  /* 0x0000ff0037377812 */ /* 0x000fe400078ef838 */
[----:B------:R-:W-:Y:S01]  /*3a50*/  LOP3.LUT R53, R53, 0xff00, R54, 0xf8, !PT ;  /* 0x0000ff0035357812 */ /* 0x000fe200078ef836 */
[----:B------:R-:W-:Y:S01]  /*3a60*/  IMAD.U32 R54, R59, 0x10000, RZ ;  /* 0x000100003b367824 */ /* 0x000fe200078e00ff */
[----:B------:R-:W-:-:S02]  /*3a70*/  F2FP.F16.E4M3.UNPACK_B R32, R33 ;  /* 0x00000021ff20723e */ /* 0x000fc400020006ff */
[----:B------:R-:W-:Y:S02]  /*3a80*/  F2FP.F16.E4M3.UNPACK_B R56, R133.H1 ;  /* 0x00000085ff38723e */ /* 0x000fe400030006ff */
[----:B------:R-:W-:Y:S02]  /*3a90*/  F2FP.F16.E4M3.UNPACK_B R33, R33.H1 ;  /* 0x00000021ff21723e */ /* 0x000fe400030006ff */
[----:B------:R-:W-:Y:S01]  /*3aa0*/  LOP3.LUT R135, R55, 0xff0000, R58, 0xf8, !PT ;  /* 0x00ff000037877812 */ /* 0x000fe200078ef83a */
[--C-:B------:R-:W-:Y:S01]  /*3ab0*/  HADD2.F32 R59, -RZ, R56.reuse.H1_H1 ;  /* 0x30000038ff3b7230 */ /* 0x100fe20000004100 */
[----:B------:R-:W-:Y:S01]  /*3ac0*/  F2FP.F16.E4M3.UNPACK_B R55, R129.H1 ;  /* 0x00000081ff37723e */ /* 0x000fe200030006ff */
[----:B------:R-:W-:Y:S01]  /*3ad0*/  HADD2.F32 R58, -RZ, R56.H0_H0 ;  /* 0x20000038ff3a7230 */ /* 0x000fe20000004100 */
[----:B------:R-:W-:Y:S01]  /*3ae0*/  LOP3.LUT R57, R53, 0xff0000, R54, 0xf8, !PT ;  /* 0x00ff000035397812 */ /* 0x000fe200078ef836 */
[----:B------:R-:W-:Y:S01]  /*3af0*/  HADD2.F32 R54, -RZ, R33.H1_H1 ;  /* 0x30000021ff367230 */ /* 0x000fe20000004100 */
[----:B------:R-:W-:Y:S01]  /*3b00*/  F2FP.F16.E4M3.UNPACK_B R133, R133 ;  /* 0x00000085ff85723e */ /* 0x000fe200020006ff */
[----:B------:R-:W-:Y:S01]  /*3b10*/  HADD2.F32 R56, -RZ, R55.H0_H0 ;  /* 0x20000037ff387230 */ /* 0x000fe20000004100 */
[----:B------:R-:W-:Y:S01]  /*3b20*/  F2FP.F16.E4M3.UNPACK_B R129, R129 ;  /* 0x00000081ff81723e */ /* 0x000fe200020006ff */
[----:B------:R-:W-:-:S02]  /*3b30*/  HADD2.F32 R53, -RZ, R32.H1_H1 ;  /* 0x30000020ff357230 */ /* 0x000fc40000004100 */
[-C--:B------:R-:W-:Y:S01]  /*3b40*/  FMUL.FTZ R138, R54, R59.reuse ;  /* 0x0000003b368a7220 */ /* 0x080fe20000410000 */
[----:B------:R-:W-:Y:S02]  /*3b50*/  HADD2.F32 R33, -RZ, R33.H0_H0 ;  /* 0x20000021ff217230 */ /* 0x000fe40000004100 */
[----:B------:R-:W-:Y:S02]  /*3b60*/  HADD2.F32 R55, -RZ, R55.H1_H1 ;  /* 0x30000037ff377230 */ /* 0x000fe40000004100 */
[----:B------:R-:W-:Y:S01]  /*3b70*/  FMUL.FTZ R137, R53, R58 ;  /* 0x0000003a35897220 */ /* 0x000fe20000410000 */
[----:B------:R-:W-:Y:S02]  /*3b80*/  HADD2.F32 R32, -RZ, R32.H0_H0 ;  /* 0x20000020ff207230 */ /* 0x000fe40000004100 */
[C---:B------:R-:W-:Y:S01]  /*3b90*/  FMUL.FTZ R59, R33.reuse, R59 ;  /* 0x0000003b213b7220 */ /* 0x040fe20000410000 */
[-C--:B------:R-:W-:Y:S01]  /*3ba0*/  FFMA.FTZ R140, R33, R55.reuse, -R138 ;  /* 0x00000037218c7223 */ /* 0x080fe2000001088a */
[----:B------:R-:W-:Y:S01]  /*3bb0*/  F2FP.F16.E4M3.UNPACK_B R33, R52.H1 ;  /* 0x00000034ff21723e */ /* 0x000fe200030006ff */
[C---:B------:R-:W-:Y:S01]  /*3bc0*/  FMUL.FTZ R58, R32.reuse, R58 ;  /* 0x0000003a203a7220 */ /* 0x040fe20000410000 */
[----:B------:R-:W-:Y:S01]  /*3bd0*/  FFMA.FTZ R32, R32, R56, -R137 ;  /* 0x0000003820207223 */ /* 0x000fe20000010889 */
[----:B------:R-:W-:Y:S01]  /*3be0*/  FFMA.FTZ R141, R54, R55, R59 ;  /* 0x00000037368d7223 */ /* 0x000fe2000001003b */
[----:B------:R-:W-:Y:S01]  /*3bf0*/  F2FP.F16.E4M3.UNPACK_B R52, R52 ;  /* 0x00000034ff34723e */ /* 0x000fe200020006ff */
[----:B------:R-:W-:Y:S01]  /*3c00*/  FFMA.FTZ R139, R53, R56, R58 ;  /* 0x00000038358b7223 */ /* 0x000fe2000001003a */
[----:B------:R-:W-:-:S02]  /*3c10*/  HADD2.F32 R56, -RZ, R133.H1_H1 ;  /* 0x30000085ff387230 */ /* 0x000fc40000004100 */
[--C-:B------:R-:W-:Y:S01]  /*3c20*/  HADD2.F32 R53, -RZ, R33.reuse.H0_H0 ;  /* 0x20000021ff357230 */ /* 0x100fe20000004100 */
[----:B------:R-:W-:Y:S01]  /*3c30*/  F2FP.SATFINITE.E4M3.F32.PACK_AB_MERGE_C R142, R141, R140, RZ ;  /* 0x0000008c8d8e723e */ /* 0x000fe200048070ff */
[----:B------:R-:W-:Y:S02]  /*3c40*/  HADD2.F32 R54, -RZ, R33.H1_H1 ;  /* 0x30000021ff367230 */ /* 0x000fe40000004100 */
[----:B------:R-:W-:Y:S02]  /*3c50*/  HADD2.F32 R55, -RZ, R129.H1_H1 ;  /* 0x30000081ff377230 */ /* 0x000fe40000004100 */
[-C--:B------:R-:W-:Y:S01]  /*3c60*/  FMUL.FTZ R137, R53, R56.reuse ;  /* 0x0000003835897220 */ /* 0x080fe20000410000 */
[----:B------:R-:W-:Y:S02]  /*3c70*/  HADD2.F32 R133, -RZ, R133.H0_H0 ;  /* 0x20000085ff857230 */ /* 0x000fe40000004100 */
[----:B------:R-:W-:Y:S01]  /*3c80*/  FMUL.FTZ R58, R54, R56 ;  /* 0x00000038363a7220 */ /* 0x000fe20000410000 */
[----:B------:R-:W-:-:S02]  /*3c90*/  HADD2.F32 R33, -RZ, R52.H0_H0 ;  /* 0x20000034ff217230 */ /* 0x000fc40000004100 */
[-C--:B------:R-:W-:Y:S01]  /*3ca0*/  FFMA.FTZ R137, R54, R55.reuse, R137 ;  /* 0x0000003736897223 */ /* 0x080fe20000010089 */
[----:B------:R-:W-:Y:S02]  /*3cb0*/  HADD2.F32 R52, -RZ, R52.H1_H1 ;  /* 0x30000034ff347230 */ /* 0x000fe40000004100 */
[----:B------:R-:W-:Y:S01]  /*3cc0*/  FFMA.FTZ R58, R53, R55, -R58 ;  /* 0x00000037353a7223 */ /* 0x000fe2000001083a */
[----:B------:R-:W-:Y:S02]  /*3cd0*/  HADD2.F32 R129, -RZ, R129.H0_H0 ;  /* 0x20000081ff817230 */ /* 0x000fe40000004100 */
[----:B------:R-:W-:Y:S01]  /*3ce0*/  FMUL.FTZ R59, R33, R133 ;  /* 0x00000085213b7220 */ /* 0x000fe20000410000 */
[----:B------:R-:W-:Y:S01]  /*3cf0*/  F2FP.F16.E4M3.UNPACK_B R55, R57.H1 ;  /* 0x00000039ff37723e */ /* 0x000fe200030006ff */
[C---:B------:R-:W-:Y:S01]  /*3d00*/  FMUL.FTZ R56, R52.reuse, R133 ;  /* 0x0000008534387220 */ /* 0x040fe20000410000 */
[----:B------:R-:W-:Y:S01]  /*3d10*/  F2FP.SATFINITE.E4M3.F32.PACK_AB_MERGE_C R141, R137, R58, RZ ;  /* 0x0000003a898d723e */ /* 0x000fe200048070ff */
[----:B------:R-:W-:Y:S01]  /*3d20*/  FFMA.FTZ R138, R52, R129, R59 ;  /* 0x00000081348a7223 */ /* 0x000fe2000001003b */
[----:B------:R-:W-:Y:S01]  /*3d30*/  F2FP.F16.E4M3.UNPACK_B R52, R35.H1 ;  /* 0x00000023ff34723e */ /* 0x000fe200030006ff */
[----:B------:R-:W-:Y:S01]  /*3d40*/  FFMA.FTZ R133, R33, R129, -R56 ;  /* 0x0000008121857223 */ /* 0x000fe20000010838 */
        /* <DEDUP_REMOVED lines=16> */
[-C--:B------:R-:W-:Y:S01]  /*3e50*/  FMUL.FTZ R140, R52, R59.reuse ;  /* 0x0000003b348c7220 */ /* 0x080fe20000410000 */
        /* <DEDUP_REMOVED lines=8> */
[--C-:B------:R-:W-:Y:S02]  /*3ee0*/  HADD2.F32 R33, -RZ, R34.reuse.H0_H0 ;  /* 0x20000022ff217230 */ /* 0x100fe40000004100 */
[----:B------:R-:W-:Y:S01]  /*3ef0*/  HADD2.F32 R35, -RZ, R35.H1_H1 ;  /* 0x30000023ff237230 */ /* 0x000fe20000004100 */
[----:B------:R-:W-:Y:S01]  /*3f00*/  F2FP.SATFINITE.E4M3.F32.PACK_AB_MERGE_C R59, R59, R140, RZ ;  /* 0x0000008c3b3b723e */ /* 0x000fe200048070ff */
[----:B------:R-:W-:Y:S01]  /*3f10*/  HADD2.F32 R34, -RZ, R34.H1_H1 ;  /* 0x30000022ff227230 */ /* 0x000fe20000004100 */
[----:B------:R-:W-:Y:S01]  /*3f20*/  F2FP.SATFINITE.E4M3.F32.PACK_AB_MERGE_C R56, R56, R129, RZ ;  /* 0x000000813838723e */ /* 0x000fe200048070ff */
[----:B------:R-:W-:-:S02]  /*3f30*/  HADD2.F32 R55, -RZ, R55.H0_H0 ;  /* 0x20000037ff377230 */ /* 0x000fc40000004100 */
[-C--:B------:R-:W-:Y:S01]  /*3f40*/  FMUL.FTZ R53, R35, R58.reuse ;  /* 0x0000003a23357220 */ /* 0x080fe20000410000 */
[----:B------:R-:W-:Y:S02]  /*3f50*/  HADD2.F32 R57, -RZ, R57.H0_H0 ;  /* 0x20000039ff397230 */ /* 0x000fe40000004100 */
[-C--:B------:R-:W-:Y:S01]  /*3f60*/  FMUL.FTZ R54, R34, R135.reuse ;  /* 0x0000008722367220 */ /* 0x080fe20000410000 */
[C---:B------:R-:W-:Y:S01]  /*3f70*/  FMUL.FTZ R58, R52.reuse, R58 ;  /* 0x0000003a343a7220 */ /* 0x040fe20000410000 */
[C---:B------:R-:W-:Y:S01]  /*3f80*/  FMUL.FTZ R135, R33.reuse, R135 ;  /* 0x0000008721877220 */ /* 0x040fe20000410000 */
[----:B------:R-:W-:Y:S01]  /*3f90*/  FFMA.FTZ R53, R52, R55, -R53 ;  /* 0x0000003734357223 */ /* 0x000fe20000010835 */
[----:B------:R-:W-:Y:S01]  /*3fa0*/  FFMA.FTZ R54, R33, R57, -R54 ;  /* 0x0000003921367223 */ /* 0x000fe20000010836 */
[----:B------:R-:W-:Y:S01]  /*3fb0*/  FFMA.FTZ R58, R35, R55, R58 ;  /* 0x00000037233a7223 */ /* 0x000fe2000001003a */
[----:B------:R-:W-:Y:S01]  /*3fc0*/  FFMA.FTZ R135, R34, R57, R135 ;  /* 0x0000003922877223 */ /* 0x000fe20000010087 */
[----:B------:R-:W-:-:S02]  /*3fd0*/  F2FP.SATFINITE.E4M3.F32.PACK_AB_MERGE_C R33, R139, R32, R142 ;  /* 0x000000208b21723e */ /* 0x000fc4000480708e */
[----:B------:R-:W-:Y:S02]  /*3fe0*/  F2FP.SATFINITE.E4M3.F32.PACK_AB_MERGE_C R32, R138, R133, R141 ;  /* 0x000000858a20723e */ /* 0x000fe4000480708d */
[----:B------:R-:W-:Y:S02]  /*3ff0*/  F2FP.SATFINITE.E4M3.F32.PACK_AB_MERGE_C R34, R135, R54, R59 ;  /* 0x000000368722723e */ /* 0x000fe4000480703b */
[----:B------:R-:W-:-:S07]  /*4000*/  F2FP.SATFINITE.E4M3.F32.PACK_AB_MERGE_C R35, R58, R53, R56 ;  /* 0x000000353a23723e */ /* 0x000fce0004807038 */
.L_x_7410:
[----:B------:R-:W-:Y:S05]  /*4010*/  BSYNC B2 ;  /* 0x0000000000027941 */ /* 0x000fea0003800000 */
.L_x_7409:
[----:B------:R-:W-:Y:S02]  /*4020*/  ULDC.64 UR4, c[0x0][0x2e8] ;  /* 0x0000ba0000047ab9 */ /* 0x000fe40000000a00 */
[----:B------:R-:W-:-:S04]  /*4030*/  IADD3 R52, P2, P6, R95, UR4, R134 ;  /* 0x000000045f347c10 */ /* 0x000fc8000fe5e086 */
[----:B------:R-:W-:-:S05]  /*4040*/  IADD3.X R53, R89, UR5, R132, P2, P6 ;  /* 0x0000000559357c10 */ /* 0x000fca00097ec484 */
[----:B0-----:R3:W-:Y:S04]  /*4050*/  STG.E.128 desc[UR38][R52.64], R32 ;  /* 0x0000002034007986 */ /* 0x0017e8000c101d26 */
.L_x_7404:
[----:B------:R-:W-:Y:S05]  /*4060*/  BSYNC B1 ;  /* 0x0000000000017941 */ /* 0x000fea0003800000 */
.L_x_7403:
        /* <DEDUP_REMOVED lines=11> */
[----:B------:R-:W-:Y:S02]  /*4120*/  LOP3.LUT R48, R49, 0xff, RZ, 0xc0, !PT ;  /* 0x000000ff31307812 */ /* 0x000fe400078ec0ff */
[--C-:B------:R-:W-:Y:S02]  /*4130*/  SHF.R.U32.HI R57, RZ, 0x8, R49.reuse ;  /* 0x00000008ff397819 */ /* 0x100fe40000011631 */
[----:B------:R-:W-:Y:S02]  /*4140*/  SHF.R.U32.HI R55, RZ, 0x10, R49 ;  /* 0x00000010ff377819 */ /* 0x000fe40000011631 */
[--C-:B------:R-:W-:Y:S02]  /*4150*/  SHF.R.U32.HI R54, RZ, 0x8, R51.reuse ;  /* 0x00000008ff367819 */ /* 0x100fe40000011633 */
[----:B------:R-:W-:-:S02]  /*4160*/  SHF.R.U32.HI R50, RZ, 0x18, R51 ;  /* 0x00000018ff327819 */ /* 0x000fc40000011633 */
[----:B------:R-:W-:Y:S02]  /*4170*/  LOP3.LUT R49, R51, 0xff, RZ, 0xc0, !PT ;  /* 0x000000ff33317812 */ /* 0x000fe400078ec0ff */
[----:B------:R-:W-:Y:S01]  /*4180*/  SHF.R.U32.HI R56, RZ, 0x10, R51 ;  /* 0x00000010ff387819 */ /* 0x000fe20000011633 */
[----:B------:R-:W-:Y:S01]  /*4190*/  IMAD.SHL.U32 R51, R54, 0x100, RZ ;  /* 0x0000010036337824 */ /* 0x000fe200078e00ff */
[----:B------:R-:W-:Y:S01]  /*41a0*/  PRMT R50, R50, 0x654, R49 ;  /* 0x0000065432327816 */ /* 0x000fe20000000031 */
[----:B------:R-:W-:Y:S01]  /*41b0*/  IMAD.SHL.U32 R49, R57, 0x100, RZ ;  /* 0x0000010039317824 */ /* 0x000fe200078e00ff */
[----:B------:R-:W-:Y:S01]  /*41c0*/  PRMT R48, R59, 0x654, R48 ;  /* 0x000006543b307816 */ /* 0x000fe20000000030 */
[----:B------:R-:W-:Y:S01]  /*41d0*/  IMAD.U32 R56, R56, 0x10000, RZ ;  /* 0x0001000038387824 */ /* 0x000fe200078e00ff */
[----:B------:R-:W-:Y:S01]  /*41e0*/  LOP3.LUT R51, R50, 0xff00, R51, 0xf8, !PT ;  /* 0x0000ff0032337812 */ /* 0x000fe200078ef833 */
[----:B------:R-:W-:Y:S01]  /*41f0*/  IMAD.U32 R50, R55, 0x10000, RZ ;  /* 0x0001000037327824 */ /* 0x000fe200078e00ff */
[----:B------:R-:W-:-:S02]  /*4200*/  LOP3.LUT R49, R48, 0xff00, R49, 0xf8, !PT ;  /* 0x0000ff0030317812 */ /* 0x000fc400078ef831 */
[----:B------:R-:W-:Y:S02]  /*4210*/  F2FP.F16.E4M3.UNPACK_B R54, R131.H1 ;  /* 0x00000083ff36723e */ /* 0x000fe400030006ff */
[-C--:B--2---:R-:W-:Y:S02]  /*4220*/  F2FP.F16.E4M3.UNPACK_B R48, R33.reuse ;  /* 0x00000021ff30723e */ /* 0x084fe400020006ff */
        /* <DEDUP_REMOVED lines=88> */
.L_x_7416:
[----:B------:R-:W-:Y:S05]  /*47b0*/  BSYNC B3 ;  /* 0x0000000000037941 */ /* 0x000fea0003800000 */
.L_x_7415:
[----:B------:R-:W-:Y:S02]  /*47c0*/  ULDC.64 UR4, c[0x0][0x2e8] ;  /* 0x0000ba0000047ab9 */ /* 0x000fe40000000a00 */
[----:B------:R-:W-:-:S04]  /*47d0*/  IADD3 R48, P2, P3, R53, UR4, R20 ;  /* 0x0000000435307c10 */ /* 0x000fc8000fb5e014 */
[----:B------:R-:W-:-:S05]  /*47e0*/  IADD3.X R49, R52, UR5, R98, P2, P3 ;  /* 0x0000000534317c10 */ /* 0x000fca00097e6462 */
[----:B--2---:R3:W-:Y:S04]  /*47f0*/  STG.E.128 desc[UR38][R48.64], R32 ;  /* 0x0000002030007986 */ /* 0x0047e8000c101d26 */
.L_x_7414:
[----:B------:R-:W-:Y:S05]  /*4800*/  BSYNC B2 ;  /* 0x0000000000027941 */ /* 0x000fea0003800000 */
.L_x_7413:
[----:B------:R-:W-:Y:S05]  /*4810*/  @P1 BRA `(.L_x_7412) ;  /* 0x0000000400e81947 */ /* 0x000fea0003800000 */
[----:B------:R-:W-:Y:S01]  /*4820*/  LOP3.LUT P2, RZ, R213, 0x4, RZ, 0xc0, !PT ;  /* 0x00000004d5ff7812 */ /* 0x000fe2000784c0ff */
[C---:B0-23--:R-:W-:Y:S01]  /*4830*/  VIADD R33, R136.reuse, 0x40 ;  /* 0x0000004088217836 */ /* 0x04dfe20000000000 */
[----:B------:R-:W-:Y:S11]  /*4840*/  BSSY B2, `(.L_x_7417) ;  /* 0x0000073000027945 */ /* 0x000ff60003800000 */
[----:B------:R-:W-:Y:S01]  /*4850*/  @P2 VIADD R33, R136, 0xffffffc0 ;  /* 0xffffffc088212836 */ /* 0x000fe20000000000 */
[----:B------:R-:W-:-:S03]  /*4860*/  ISETP.GE.AND P2, PT, R214, R116, PT ;  /* 0x00000074d600720c */ /* 0x000fc60003f46270 */
[----:B------:R-:W-:-:S06]  /*4870*/  IMAD.IADD R33, R18, 0x1, R33 ;  /* 0x0000000112217824 */ /* 0x000fcc00078e0221 */
[----:B------:R-:W0:Y:S04]  /*4880*/  LDS.128 R32, [R33+0x1e400] ;  /* 0x01e4000021207984 */ /* 0x000e280000000c00 */
[----:B------:R-:W-:Y:S05]  /*4890*/  @P2 BRA `(.L_x_7418) ;  /* 0x0000000400b42947 */ /* 0x000fea0003800000 */
[----:B------:R-:W-:Y:S01]  /*48a0*/  SHF.R.U32.HI R51, RZ, 0x10, R47 ;  /* 0x00000010ff337819 */ /* 0x000fe2000001162f */
[----:B0-----:R-:W-:Y:S01]  /*48b0*/  IMAD.MOV.U32 R46, RZ, RZ, R35 ;  /* 0x000000ffff2e7224 */ /* 0x001fe200078e0023 */
[--C-:B------:R-:W-:Y:S02]  /*48c0*/  SHF.R.U32.HI R49, RZ, 0x8, R47.reuse ;  /* 0x00000008ff317819 */ /* 0x100fe4000001162f */
[----:B------:R-:W-:Y:S02]  /*48d0*/  LOP3.LUT R48, R47, 0xff, RZ, 0xc0, !PT ;  /* 0x000000ff2f307812 */ /* 0x000fe400078ec0ff */
[----:B------:R-:W-:Y:S02]  /*48e0*/  SHF.R.U32.HI R47, RZ, 0x18, R47 ;  /* 0x00000018ff2f7819 */ /* 0x000fe4000001162f */
[----:B------:R-:W-:Y:S02]  /*48f0*/  SHF.R.U32.HI R50, RZ, 0x8, R45 ;  /* 0x00000008ff327819 */ /* 0x000fe4000001162d */
[----:B------:R-:W-:-:S02]  /*4900*/  LOP3.LUT R44, R45, 0xff, RZ, 0xc0, !PT ;  /* 0x000000ff2d2c7812 */ /* 0x000fc400078ec0ff */
[--C-:B------:R-:W-:Y:S02]  /*4910*/  SHF.R.U32.HI R55, RZ, 0x18, R45.reuse ;  /* 0x00000018ff377819 */ /* 0x100fe4000001162d */
[----:B------:R-:W-:Y:S01]  /*4920*/  SHF.R.U32.HI R54, RZ, 0x10, R45 ;  /* 0x00000010ff367819 */ /* 0x000fe2000001162d */
[----:B------:R-:W-:Y:S01]  /*4930*/  IMAD.MOV.U32 R45, RZ, RZ, R34 ;  /* 0x000000ffff2d7224 */ /* 0x000fe200078e0022 */
[----:B------:R-:W-:Y:S01]  /*4940*/  PRMT R48, R47, 0x654, R48 ;  /* 0x000006542f307816 */ /* 0x000fe20000000030 */
[----:B------:R-:W-:Y:S01]  /*4950*/  IMAD.SHL.U32 R47, R49, 0x100, RZ ;  /* 0x00000100312f7824 */ /* 0x000fe200078e00ff */
[----:B------:R-:W-:Y:S01]  /*4960*/  PRMT R35, R55, 0x654, R44 ;  /* 0x0000065437237816 */ /* 0x000fe2000000002c */
[----:B------:R-:W-:-:S03]  /*4970*/  IMAD.SHL.U32 R34, R50, 0x100, RZ ;  /* 0x0000010032227824 */ /* 0x000fc600078e00ff */
[----:B------:R-:W-:Y:S01]  /*4980*/  LOP3.LUT R50, R48, 0xff00, R47, 0xf8, !PT ;  /* 0x0000ff0030327812 */ /* 0x000fe200078ef82f */
[----:B------:R-:W-:Y:S01]  /*4990*/  IMAD.U32 R47, R51, 0x10000, RZ ;  /* 0x00010000332f7824 */ /* 0x000fe200078e00ff */
        /* <DEDUP_REMOVED lines=93> */
.L_x_7418:
[----:B------:R-:W-:Y:S05]  /*4f70*/  BSYNC B2 ;  /* 0x0000000000027941 */ /* 0x000fea0003800000 */
.L_x_7417:
[----:B------:R-:W-:Y:S02]  /*4f80*/  ULDC.64 UR4, c[0x0][0x2e8] ;  /* 0x0000ba0000047ab9 */ /* 0x000fe40000000a00 */
[----:B------:R-:W-:-:S04]  /*4f90*/  IADD3 R44, P2, P3, R95, UR4, R53 ;  /* 0x000000045f2c7c10 */ /* 0x000fc8000fb5e035 */
[----:B------:R-:W-:-:S05]  /*4fa0*/  IADD3.X R45, R89, UR5, R52, P2, P3 ;  /* 0x00000005592d7c10 */ /* 0x000fca00097e6434 */
[----:B0-----:R4:W-:Y:S04]  /*4fb0*/  STG.E.128 desc[UR38][R44.64], R32 ;  /* 0x000000202c007986 */ /* 0x0019e8000c101d26 */
.L_x_7412:
[----:B------:R-:W-:Y:S05]  /*4fc0*/  BSYNC B1 ;  /* 0x0000000000017941 */ /* 0x000fea0003800000 */
.L_x_7411:
[----:B------:R-:W-:Y:S05]  /*4fd0*/  @P4 BRA `(.L_x_7419) ;  /* 0x0000004800604947 */ /* 0x000fea0003800000 */
[----:B------:R-:W-:Y:S01]  /*4fe0*/  IADD3 R118, P2, P3, R109, R118, R22 ;  /* 0x000000766d767210 */ /* 0x000fe20007b5e016 */
[----:B------:R-:W-:Y:S03]  /*4ff0*/  BSSY B1, `(.L_x_7420) ;  /* 0x0000079000017945 */ /* 0x000fe60003800000 */
[----:B------:R-:W-:Y:S01]  /*5000*/  IADD3.X R117, R105, R117, R23, P2, P3 ;  /* 0x0000007569757210 */ /* 0x000fe200017e6417 */
[----:B------:R-:W-:Y:S08]  /*5010*/  @P0 BRA `(.L_x_7421) ;  /* 0x0000000400d80947 */ /* 0x000ff00003800000 */
[----:B0-234-:R0:W2:Y:S01]  /*5020*/  LDS.128 R32, [R126+0x20400] ;  /* 0x020400007e207984 */ /* 0x01d0a20000000c00 */
[----:B------:R-:W-:Y:S01]  /*5030*/  ISETP.GE.AND P2, PT, R208, R116, PT ;  /* 0x00000074d000720c */ /* 0x000fe20003f46270 */
[----:B------:R-:W-:-:S12]  /*5040*/  BSSY B2, `(.L_x_7422) ;  /* 0x000006f000027945 */ /* 0x000fd80003800000 */
[----:B0-----:R-:W-:Y:S05]  /*5050*/  @P2 BRA `(.L_x_7423) ;  /* 0x0000000400b42947 */ /* 0x001fea0003800000 */
[----:B------:R-:W-:Y:S01]  /*5060*/  SHF.R.U32.HI R47, RZ, 0x10, R43 ;  /* 0x00000010ff2f7819 */ /* 0x000fe2000001162b */
[----:B--2---:R-:W-:Y:S01]  /*5070*/  IMAD.MOV.U32 R42, RZ, RZ, R35 ;  /* 0x000000ffff2a7224 */ /* 0x004fe200078e0023 */
        /* <DEDUP_REMOVED lines=107> */
.L_x_7423:
[----:B------:R-:W-:Y:S05]  /*5730*/  BSYNC B2 ;  /* 0x0000000000027941 */ /* 0x000fea0003800000 */
.L_x_7422:
[----:B------:R-:W-:Y:S02]  /*5740*/  ULDC.64 UR4, c[0x0][0x2e8] ;  /* 0x0000ba0000047ab9 */ /* 0x000fe40000000a00 */
[----:B------:R-:W-:-:S04]  /*5750*/  IADD3 R40, P2, P3, R118, UR4, R20 ;  /* 0x0000000476287c10 */ /* 0x000fc8000fb5e014 */
[----:B------:R-:W-:-:S05]  /*5760*/  IADD3.X R41, R117, UR5, R98, P2, P3 ;  /* 0x0000000575297c10 */ /* 0x000fca00097e6462 */
[----:B--2---:R0:W-:Y:S04]  /*5770*/  STG.E.128 desc[UR38][R40.64], R32 ;  /* 0x0000002028007986 */ /* 0x0041e8000c101d26 */
.L_x_7421:
[----:B------:R-:W-:Y:S05]  /*5780*/  BSYNC B1 ;  /* 0x0000000000017941 */ /* 0x000fea0003800000 */
.L_x_7420:
[----:B------:R-:W-:Y:S05]  /*5790*/  @P1 BRA `(.L_x_7419) ;  /* 0x0000004000701947 */ /* 0x000fea0003800000 */
[----:B------:R-:W-:Y:S01]  /*57a0*/  LOP3.LUT P2, RZ, R213, 0x4, RZ, 0xc0, !PT ;  /* 0x00000004d5ff7812 */ /* 0x000fe2000784c0ff */
[C---:B0-234-:R-:W-:Y:S01]  /*57b0*/  VIADD R33, R136.reuse, 0x40 ;  /* 0x0000004088217836 */ /* 0x05dfe20000000000 */
        /* <DEDUP_REMOVED lines=113> */
.L_x_7425:
[----:B------:R-:W-:Y:S05]  /*5ed0*/  BSYNC B1 ;  /* 0x0000000000017941 */ /* 0x000fea0003800000 */
.L_x_7424:
[----:B------:R-:W-:Y:S02]  /*5ee0*/  ULDC.64 UR4, c[0x0][0x2e8] ;  /* 0x0000ba0000047ab9 */ /* 0x000fe40000000a00 */
[----:B------:R-:W-:-:S04]  /*5ef0*/  IADD3 R118, P2, P3, R95, UR4, R118 ;  /* 0x000000045f767c10 */ /* 0x000fc8000fb5e076 */
[----:B------:R-:W-:-:S05]  /*5f00*/  IADD3.X R119, R89, UR5, R117, P2, P3 ;  /* 0x0000000559777c10 */ /* 0x000fca00097e6475 */
[----:B0-----:R0:W-:Y:S01]  /*5f10*/  STG.E.128 desc[UR38][R118.64], R32 ;  /* 0x0000002076007986 */ /* 0x0011e2000c101d26 */
[----:B------:R-:W-:Y:S05]  /*5f20*/  BRA `(.L_x_7419) ;  /* 0x00000038008c7947 */ /* 0x000fea0003800000 */
.L_x_7393:
[C---:B------:R-:W-:Y:S01]  /*5f30*/  VIADD R35, R210.reuse, 0x40 ;  /* 0x00000040d2237836 */ /* 0x040fe20000000000 */
[----:B------:R-:W-:Y:S01]  /*5f40*/  CS2R R38, SRZ ;  /* 0x0000000000267805 */ /* 0x000fe2000001ff00 */
[----:B------:R-:W-:-:S03]  /*5f50*/  VIADD R37, R210, 0x80 ;  /* 0x00000080d2257836 */ /* 0x000fc60000000000 */
        /* <DEDUP_REMOVED lines=10> */
[----:B--2---:R-:W-:-:S04]  /*6000*/  @!P4 IADD3 R40, P2, P5, R10, R40, R32 ;  /* 0x000000280a28c210 */ /* 0x004fc80007d5e020 */
[----:B------:R-:W-:Y:S02]  /*6010*/  @!P4 IADD3.X R41, R103, R41, R124, P2, P5 ;  /* 0x000000296729c210 */ /* 0x000fe400017ea47c */
[----:B---3--:R-:W-:-:S04]  /*6020*/  @!P4 IADD3 R42, P2, P5, R64, R42, R34 ;  /* 0x0000002a402ac210 */ /* 0x008fc80007d5e022 */
[----:B------:R-:W-:Y:S02]  /*6030*/  @!P4 IADD3.X R43, R101, R43, R128, P2, P5 ;  /* 0x0000002b652bc210 */ /* 0x000fe400017ea480 */
[----:B------:R-:W-:-:S04]  /*6040*/  ISETP.GE.AND P2, PT, R37, R127, PT ;  /* 0x0000007f2500720c */ /* 0x000fc80003f46270 */
        /* <DEDUP_REMOVED lines=10> */
[----:B------:R-:W-:-:S03]  /*60f0*/  CS2R R34, SRZ ;  /* 0x0000000000227805 */ /* 0x000fc6000001ff00 */
[----:B------:R-:W-:Y:S01]  /*6100*/  @!P3 IMAD.X R49, R36, 0x1, R49, P5 ;  /* 0x000000012431b824 */ /* 0x000fe200028e0631 */
[----:B-1----:R-:W-:Y:S02]  /*6110*/  @!P3 IADD3 R50, P5, R33, R50, RZ ;  /* 0x000000322132b210 */ /* 0x002fe40007fbe0ff */
[----:B------:R-:W-:-:S03]  /*6120*/  CS2R R36, SRZ ;  /* 0x0000000000247805 */ /* 0x000fc6000001ff00 */
[----:B------:R-:W-:Y:S01]  /*6130*/  @!P3 IMAD.X R51, R32, 0x1, R51, P5 ;  /* 0x000000012033b824 */ /* 0x000fe200028e0633 */
[----:B------:R-:W-:Y:S02]  /*6140*/  CS2R R32, SRZ ;  /* 0x0000000000207805 */ /* 0x000fe4000001ff00 */
[----:B------:R0:W4:Y:S01]  /*6150*/  @!P4 LDG.E.128 R36, desc[UR38][R42.64] ;  /* 0x000000262a24c981 */ /* 0x000122000c1e1d00 */
[----:B------:R-:W-:Y:S02]  /*6160*/  CS2R R46, SRZ ;  /* 0x00000000002e7805 */ /* 0x000fe4000001ff00 */
[----:B------:R-:W-:Y:S01]  /*6170*/  CS2R R44, SRZ ;  /* 0x00000000002c7805 */ /* 0x000fe2000001ff00 */
[----:B------:R1:W5:Y:S05]  /*6180*/  @!P4 LDG.E.128 R32, desc[UR38][R40.64] ;  /* 0x000000262820c981 */ /* 0x00036a000c1e1d00 */
[----:B------:R3:W5:Y:S01]  /*6190*/  @!P3 LDG.E.128 R44, desc[UR38][R50.64] ;  /* 0x00000026322cb981 */ /* 0x000762000c1e1d00 */
[----:B0-----:R-:W-:-:S02]  /*61a0*/  CS2R R42, SRZ ;  /* 0x00000000002a7805 */ /* 0x001fc4000001ff00 */
[----:B-1----:R-:W-:-:S06]  /*61b0*/  CS2R R40, SRZ ;  /* 0x0000000000287805 */ /* 0x002fcc000001ff00 */
[----:B------:R0:W5:Y:S01]  /*61c0*/  @!P3 LDG.E.128 R40, desc[UR38][R48.64] ;  /* 0x000000263028b981 */ /* 0x000162000c1e1d00 */
[----:B--2---:R-:W-:-:S05]  /*61d0*/  @!P2 IADD3 R56, P3, R55, R56, RZ ;  /* 0x000000383738a210 */ /* 0x004fca0007f7e0ff */
[----:B------:R-:W-:Y:S01]  /*61e0*/  @!P2 IMAD.X R57, R54, 0x1, R57, P3 ;  /* 0x000000013639a824 */ /* 0x000fe200018e0639 */
[----:B---3--:R-:W-:Y:S02]  /*61f0*/  @!P2 IADD3 R58, P3, R53, R58, RZ ;  /* 0x0000003a353aa210 */ /* 0x008fe40007f7e0ff */
[----:B------:R-:W-:Y:S02]  /*6200*/  CS2R R50, SRZ ;  /* 0x0000000000327805 */ /* 0x000fe4000001ff00 */
[----:B------:R-:W-:Y:S02]  /*6210*/  CS2R R54, SRZ ;  /* 0x0000000000367805 */ /* 0x000fe4000001ff00 */
[----:B0-----:R-:W-:Y:S01]  /*6220*/  CS2R R48, SRZ ;  /* 0x0000000000307805 */ /* 0x001fe2000001ff00 */
[----:B------:R-:W-:Y:S01]  /*6230*/  @!P2 IMAD.X R59, R52, 0x1, R59, P3 ;  /* 0x00000001343ba824 */ /* 0x000fe200018e063b */
[----:B------:R-:W-:-:S04]  /*6240*/  CS2R R52, SRZ ;  /* 0x0000000000347805 */ /* 0x000fc8000001ff00 */
[----:B------:R-:W2:Y:S04]  /*6250*/  @!P2 LDG.E.128 R48, desc[UR38][R56.64] ;  /* 0x000000263830a981 */ /* 0x000ea8000c1e1d00 */
[----:B------:R-:W3:Y:S01]  /*6260*/  @!P2 LDG.E.128 R52, desc[UR38][R58.64] ;  /* 0x000000263a34a981 */ /* 0x000ee2000c1e1d00 */
[----:B------:R-:W-:-:S06]  /*6270*/  UISETP.NE.AND UP0, UPT, UR41, 0x3, UPT ;  /* 0x000000032900788c */ /* 0x000fcc000bf05270 */
[----:B------:R-:W-:Y:S02]  /*6280*/  PLOP3.LUT P5, PT, PT, PT, UP0, 0x80, 0x0 ;  /* 0x000000000000781c */ /* 0x000fe40003faf008 */
[----:B------:R-:W-:Y:S01]  /*6290*/  ISETP.GE.AND P2, PT, R22, R116, PT ;  /* 0x000000741600720c */ /* 0x000fe20003f46270 */
[----:B----4-:R-:W-:Y:S02]  /*62a0*/  IMAD.MOV.U32 R143, RZ, RZ, R38 ;  /* 0x000000ffff8f7224 */ /* 0x010fe400078e0026 */
[----:B------:R-:W-:Y:S02]  /*62b0*/  IMAD.MOV.U32 R145, RZ, RZ, R36 ;  /* 0x000000ffff917224 */ /* 0x000fe400078e0024 */
[----:B-----5:R-:W-:Y:S02]  /*62c0*/  IMAD.MOV.U32 R142, RZ, RZ, R34 ;  /* 0x000000ffff8e7224 */ /* 0x020fe400078e0022 */
[----:B------:R-:W-:Y:S02]  /*62d0*/  IMAD.MOV.U32 R144, RZ, RZ, R32 ;  /* 0x000000ffff907224 */ /* 0x000fe400078e0020 */
[----:B------:R-:W-:-:S02]  /*62e0*/  IMAD.MOV.U32 R134, RZ, RZ, R46 ;  /* 0x000000ffff867224 */ /* 0x000fc400078e002e */
[----:B------:R-:W-:Y:S02]  /*62f0*/  IMAD.MOV.U32 R138, RZ, RZ, R44 ;  /* 0x000000ffff8a7224 */ /* 0x000fe400078e002c */
[----:B------:R-:W-:Y:S02]  /*6300*/  IMAD.MOV.U32 R136, RZ, RZ, R42 ;  /* 0x000000ffff887224 */ /* 0x000fe400078e002a */
[----:B------:R-:W-:Y:S02]  /*6310*/  IMAD.MOV.U32 R137, RZ, RZ, R40 ;  /* 0x000000ffff897224 */ /* 0x000fe400078e0028 */
[----:B--2---:R-:W-:Y:S02]  /*6320*/  IMAD.MOV.U32 R129, RZ, RZ, R50 ;  /* 0x000000ffff817224 */ /* 0x004fe400078e0032 */
[----:B------:R-:W-:Y:S02]  /*6330*/  IMAD.MOV.U32 R130, RZ, RZ, R48 ;  /* 0x000000ffff827224 */ /* 0x000fe400078e0030 */
[----:B---3--:R-:W-:-:S02]  /*6340*/  IMAD.MOV.U32 R131, RZ, RZ, R54 ;  /* 0x000000ffff837224 */ /* 0x008fc400078e0036 */
[----:B------:R-:W-:Y:S01]  /*6350*/  IMAD.MOV.U32 R132, RZ, RZ, R52 ;  /* 0x000000ffff847224 */ /* 0x000fe200078e0034 */
[----:B------:R-:W-:Y:S06]  /*6360*/  @!P5 BRA `(.L_x_7426) ;  /* 0x000000000004d947 */ /* 0x000fec0003800000 */
[----:B------:R-:W-:Y:S01]  /*6370*/  BPT.TRAP 0x1 ;  /* 0x000000040000795c */ /* 0x000fe20000300000 */
.L_x_7426:
[----:B------:R-:W-:Y:S01]  /*6380*/  IMAD R115, R19, 0x8, R18 ;  /* 0x0000000813737824 */ /* 0x000fe200078e0212 */
[----:B------:R-:W-:Y:S01]  /*6390*/  SHF.L.U32 R128, R218, 0x1f, RZ ;  /* 0x0000001fda807819 */ /* 0x000fe200000006ff */
[----:B------:R-:W0:Y:S01]  /*63a0*/  LDC R133, c[0x0][0x2f4] ;  /* 0x0000bd00ff857b82 */ /* 0x000e220000000800 */
[----:B------:R-:W-:Y:S01]  /*63b0*/  IMAD.MOV.U32 R119, RZ, RZ, R117 ;  /* 0x000000ffff777224 */ /* 0x000fe200078e0075 */
[----:B------:R-:W-:Y:S01]  /*63c0*/  BSSY B1, `(.L_x_7427) ;  /* 0x0000005000017945 */ /* 0x000fe20003800000 */
[----:B------:R-:W1:Y:S05]  /*63d0*/  SYNCS.PHASECHK.TRANS64.TRYWAIT P3, [R115+URZ+0x28890], R128 ;  /* 0x02889080730075a7 */ /* 0x000e6a000806017f */
[----:B------:R-:W2:Y:S01]  /*63e0*/  LDC.64 R116, c[0x0][0x300] ;  /* 0x0000c000ff747b82 */ /* 0x000ea20000000a00 */
[----:B0-----:R-:W-:Y:S01]  /*63f0*/  IMAD.IADD R135, R133, 0x1, -R114 ;  /* 0x0000000185877824 */ /* 0x001fe200078e0a72 */
[----:B-1----:R-:W-:Y:S06]  /*6400*/  @!P3 BRA `(.L_x_7428) ;  /* 0x000002a000f0b947 */ /* 0x002fec0003800000 */
.L_x_7761:
[----:B------:R-:W-:Y:S05]  /*6410*/  BSYNC B1 ;  /* 0x0000000000017941 */ /* 0x000fea0003800000 */
.L_x_7427:
[----:B------:R-:W-:Y:S01]  /*6420*/  ISETP.GE.OR P3, PT, R210, R127, P0 ;  /* 0x0000007fd200720c */ /* 0x000fe20000766670 */
[----:B------:R-:W-:-:S12]  /*6430*/  BSSY B1, `(.L_x_7429) ;  /* 0x00000fa000017945 */ /* 0x000fd80003800000 */
[----:B------:R-:W-:Y:S05]  /*6440*/  @P3 BRA `(.L_x_7430) ;  /* 0x0000000c00e03947 */ /* 0x000fea0003800000 */
[----:B------:R-:W-:Y:S01]  /*6450*/  SHF.R.S32.HI R56, RZ, 0x1f, R210 ;  /* 0x0000001fff387819 */ /* 0x000fe200000114d2 */
[-C--:B--2---:R-:W-:Y:S01]  /*6460*/  IMAD.WIDE.U32 R124, R210, R116.reuse, R118 ;  /* 0x00000074d27c7225 */ /* 0x084fe200078e0076 */
[----:B------:R-:W-:Y:S01]  /*6470*/  ISETP.NE.AND P6, PT, R87, RZ, PT ;  /* 0x000000ff5700720c */ /* 0x000fe20003fc5270 */
[----:B------:R-:W-:Y:S02]  /*6480*/  BSSY B2, `(.L_x_7431) ;  /* 0x00000e9000027945 */ /* 0x000fe40003800000 */
[----:B------:R-:W-:Y:S01]  /*6490*/  IMAD R56, R56, R116, RZ ;  /* 0x0000007438387224 */ /* 0x000fe200078e02ff */
[----:B------:R-:W-:-:S03]  /*64a0*/  IADD3 R140, P3, P4, R20, R124, R99 ;  /* 0x0000007c148c7210 */ /* 0x000fc60007c7e063 */
        /* <DEDUP_REMOVED lines=12> */
[----:B------:R-:W-:-:S04]  /*6570*/  IMAD.IADD R56, R227, 0x1, R56 ;  /* 0x00000001e3387824 */ /* 0x000fc800078e0238 */
[----:B------:R-:W-:-:S04]  /*6580*/  IMAD R59, R19, 0x6000, R56 ;  /* 0x00006000133b7824 */ /* 0x000fc800078e0238 */
[----:B------:R-:W-:Y:S02]  /*6590*/  IMAD.IADD R60, R18, 0x1, R59 ;  /* 0x00000001123c7824 */ /* 0x000fe400078e023b */
[----:B------:R-:W1:Y:S04]  /*65a0*/  LDS.128 R56, [R57+0x1c400] ;  /* 0x01c4000039387984 */ /* 0x000e680000000c00 */
        /* <DEDUP_REMOVED lines=11> */
[----:B------:R-:W-:Y:S02]  /*6660*/  SHF.R.U32.HI R36, RZ, 0x18, R37 ;  /* 0x00000018ff247819 */ /* 0x000fe40000011625 */
[----:B------:R-:W-:Y:S02]  /*6670*/  LOP3.LUT R35, R37, 0xff, RZ, 0xc0, !PT ;  /* 0x000000ff25237812 */ /* 0x000fe400078ec0ff */
[----:B------:R-:W-:Y:S02]  /*6680*/  PRMT R32, R157, 0x654, R32 ;  /* 0x000006549d207816 */ /* 0x000fe40000000020 */
[----:B------:R-:W-:-:S02]  /*6690*/  SHF.R.U32.HI R147, RZ, 0x8, R39 ;  /* 0x00000008ff937819 */ /* 0x000fc40000011627 */
[--C-:B------:R-:W-:Y:S02]  /*66a0*/  SHF.R.U32.HI R148, RZ, 0x8, R37.reuse ;  /* 0x00000008ff947819 */ /* 0x100fe40000011625 */
[----:B------:R-:W-:Y:S02]  /*66b0*/  SHF.R.U32.HI R152, RZ, 0x10, R37 ;  /* 0x00000010ff987819 */ /* 0x000fe40000011625 */
[----:B------:R-:W-:Y:S02]  /*66c0*/  SHF.R.U32.HI R38, RZ, 0x18, R39 ;  /* 0x00000018ff267819 */ /* 0x000fe40000011627 */
[----:B------:R-:W-:Y:S01]  /*66d0*/  LOP3.LUT R37, R39, 0xff, RZ, 0xc0, !PT ;  /* 0x000000ff27257812 */ /* 0x000fe200078ec0ff */
[----:B------:R-:W-:Y:S01]  /*66e0*/  IMAD.U32 R152, R152, 0x10000, RZ ;  /* 0x0001000098987824 */ /* 0x000fe200078e00ff */
[----:B------:R-:W-:Y:S01]  /*66f0*/  PRMT R36, R36, 0x654, R35 ;  /* 0x0000065424247816 */ /* 0x000fe20000000023 */
[----:B------:R-:W-:Y:S01]  /*6700*/  IMAD.SHL.U32 R35, R149, 0x100, RZ ;  /* 0x0000010095237824 */ /* 0x000fe200078e00ff */
[----:B------:R-:W-:Y:S01]  /*6710*/  LOP3.LUT R32, R32, 0xff00, R33, 0xf8, !PT ;  /* 0x0000ff0020207812 */ /* 0x000fe200078ef821 */
[----:B------:R-:W-:Y:S01]  /*6720*/  IMAD.U32 R33, R153, 0x10000, RZ ;  /* 0x0001000099217824 */ /* 0x000fe200078e00ff */
[----:B------:R-:W-:Y:S01]  /*6730*/  SHF.R.U32.HI R154, RZ, 0x10, R39 ;  /* 0x00000010ff9a7819 */ /* 0x000fe20000011627 */
[----:B------:R-:W-:Y:S01]  /*6740*/  IMAD.SHL.U32 R39, R147, 0x100, RZ ;  /* 0x0000010093277824 */ /* 0x000fe200078e00ff */
[----:B------:R-:W-:-:S02]  /*6750*/  PRMT R34, R151, 0x654, R34 ;  /* 0x0000065497227816 */ /* 0x000fc40000000022 */
[----:B------:R-:W-:Y:S01]  /*6760*/  PRMT R38, R38, 0x654, R37 ;  /* 0x0000065426267816 */ /* 0x000fe20000000025 */
[----:B------:R-:W-:Y:S01]  /*6770*/  IMAD.SHL.U32 R37, R148, 0x100, RZ ;  /* 0x0000010094257824 */ /* 0x000fe200078e00ff */
[----:B------:R-:W-:Y:S01]  /*6780*/  LOP3.LUT R35, R34, 0xff00, R35, 0xf8, !PT ;  /* 0x0000ff0022237812 */ /* 0x000fe200078ef823 */
[----:B------:R-:W-:Y:S01]  /*6790*/  IMAD.U32 R154, R154, 0x10000, RZ ;  /* 0x000100009a9a7824 */ /* 0x000fe200078e00ff */
[----:B------:R-:W-:Y:S01]  /*67a0*/  LOP3.LUT R34, R32, 0xff0000, R33, 0xf8, !PT ;  /* 0x00ff000020227812 */ /* 0x000fe200078ef821 */
[----:B------:R-:W-:Y:S01]  /*67b0*/  IMAD.U32 R32, R150, 0x10000, RZ ;  /* 0x0001000096207824 */ /* 0x000fe200078e00ff */
        /* <DEDUP_REMOVED lines=8> */
[----:B------:R-:W-:Y:S01]  /*6840*/  F2FP.F16.E4M3.UNPACK_B R147, R144.H1 ;  /* 0x00000090ff93723e */ /* 0x000fe200030006ff */
[----:B------:R-:W-:Y:S01]  /*6850*/  HADD2.F32 R36, -RZ, R38.H0_H0 ;  /* 0x20000026ff247230 */ /* 0x000fe20000004100 */
[----:B------:R-:W-:Y:S01]  /*6860*/  LOP3.LUT R35, R149, 0xff0000, R152, 0xf8, !PT ;  /* 0x00ff000095237812 */ /* 0x000fe200078ef898 */
[----:B------:R-:W-:Y:S02]  /*6870*/  HADD2.F32 R152, -RZ, R150.H1_H1 ;  /* 0x30000096ff987230 */ /* 0x000fe40000004100 */
[----:B------:R-:W-:Y:S01]  /*6880*/  FMUL.FTZ R153, R37, R32 ;  /* 0x0000002025997220 */ /* 0x000fe20000410000 */
[----:B------:R-:W-:-:S02]  /*6890*/  HADD2.F32 R148, -RZ, R147.H0_H0 ;  /* 0x20000093ff947230 */ /* 0x000fc40000004100 */
[C---:B------:R-:W-:Y:S01]  /*68a0*/  FMUL.FTZ R156, R36.reuse, R32 ;  /* 0x00000020249c7220 */ /* 0x040fe20000410000 */
        /* <DEDUP_REMOVED lines=8> */
[----:B------:R-:W-:-:S02]  /*6930*/  F2FP.F16.E4M3.UNPACK_B R144, R56 ;  /* 0x00000038ff90723e */ /* 0x000fc400020006ff */
[----:B------:R-:W-:Y:S01]  /*6940*/  F2FP.F16.E4M3.UNPACK_B R60, R60 ;  /* 0x0000003cff3c723e */ /* 0x000fe200020006ff */
[C---:B------:R-:W-:Y:S01]  /*6950*/  FMUL.FTZ R152, R38.reuse, R152 ;  /* 0x0000009826987220 */ /* 0x040fe20000410000 */
[----:B------:R-:W-:Y:S01]  /*6960*/  LOP3.LUT R32, R151, 0xff0000, R154, 0xf8, !PT ;  /* 0x00ff000097207812 */ /* 0x000fe200078ef89a */
[----:B------:R-:W-:Y:S02]  /*6970*/  HADD2.F32 R151, -RZ, R150.H0_H0 ;  /* 0x20000096ff977230 */ /* 0x000fe40000004100 */
[-C--:B------:R-:W-:Y:S01]  /*6980*/  FFMA.FTZ R39, R38, R149.reuse, -R39 ;  /* 0x0000009526277223 */ /* 0x080fe20000010827 */
[----:B------:R-:W-:Y:S02]  /*6990*/  HADD2.F32 R56, -RZ, R144.H0_H0 ;  /* 0x20000090ff387230 */ /* 0x000fe40000004100 */
[----:B------:R-:W-:Y:S01]  /*69a0*/  FFMA.FTZ R38, R147, R149, R152 ;  /* 0x0000009593267223 */ /* 0x000fe20000010098 */
[----:B------:R-:W-:Y:S02]  /*69b0*/  HADD2.F32 R145, -RZ, R60.H0_H0 ;  /* 0x2000003cff917230 */ /* 0x000fe40000004100 */
[----:B------:R-:W-:-:S02]  /*69c0*/  HADD2.F32 R149, -RZ, R148.H0_H0 ;  /* 0x20000094ff957230 */ /* 0x000fc40000004100 */
[CC--:B------:R-:W-:Y:S01]  /*69d0*/  FMUL.FTZ R152, R56.reuse, R151.reuse ;  /* 0x0000009738987220 */ /* 0x0c0fe20000410000 */
[----:B------:R-:W-:Y:S02]  /*69e0*/  HADD2.F32 R150, -RZ, R150.H1_H1 ;  /* 0x30000096ff967230 */ /* 0x000fe40000004100 */
[C---:B------:R-:W-:Y:S01]  /*69f0*/  FMUL.FTZ R153, R145.reuse, R151 ;  /* 0x0000009791997220 */ /* 0x040fe20000410000 */
[----:B------:R-:W-:Y:S02]  /*6a00*/  HADD2.F32 R147, -RZ, R60.H1_H1 ;  /* 0x3000003cff937230 */ /* 0x000fe40000004100 */
[-C--:B------:R-:W-:Y:S01]  /*6a10*/  FFMA.FTZ R60, R145, R149.reuse, R152 ;  /* 0x00000095913c7223 */ /* 0x080fe20000010098 */
[----:B------:R-:W-:Y:S02]  /*6a20*/  HADD2.F32 R144, -RZ, R144.H1_H1 ;  /* 0x30000090ff907230 */ /* 0x000fe40000004100 */
[----:B------:R-:W-:Y:S01]  /*6a30*/  FFMA.FTZ R56, R56, R149, -R153 ;  /* 0x0000009538387223 */ /* 0x000fe20000010899 */
[----:B------:R-:W-:-:S02]  /*6a40*/  HADD2.F32 R145, -RZ, R148.H1_H1 ;  /* 0x30000094ff917230 */ /* 0x000fc40000004100 */
[CC--:B------:R-:W-:Y:S01]  /*6a50*/  FMUL.FTZ R149, R147.reuse, R150.reuse ;  /* 0x0000009693957220 */ /* 0x0c0fe20000410000 */
[----:B------:R-:W-:Y:S01]  /*6a60*/  F2FP.F16.E4M3.UNPACK_B R151, R143.H1 ;  /* 0x0000008fff97723e */ /* 0x000fe200030006ff */
[C---:B------:R-:W-:Y:S01]  /*6a70*/  FMUL.FTZ R152, R144.reuse, R150 ;  /* 0x0000009690987220 */ /* 0x040fe20000410000 */
        /* <DEDUP_REMOVED lines=10> */
[----:B------:R-:W-:Y:S01]  /*6b20*/  FMUL.FTZ R156, R149, R154 ;  /* 0x0000009a959c7220 */ /* 0x000fe20000410000 */
        /* <DEDUP_REMOVED lines=14> */
[----:B------:R-:W-:Y:S02]  /*6c10*/  HADD2.F32 R142, -RZ, R143.H0_H0 ;  /* 0x2000008fff8e7230 */ /* 0x000fe40000004100 */
[----:B------:R-:W-:Y:S01]  /*6c20*/  FFMA.FTZ R161, R148, R145, R151 ;  /* 0x0000009194a17223 */ /* 0x000fe20000010097 */
[--C-:B------:R-:W-:Y:S01]  /*6c30*/  HADD2.F32 R62, -RZ, R58.reuse.H0_H0 ;  /* 0x2000003aff3e7230 */ /* 0x100fe20000004100 */
[----:B------:R-:W-:Y:S01]  /*6c40*/  F2FP.SATFINITE.E4M3.F32.PACK_AB_MERGE_C R37, R38, R37, RZ ;  /* 0x000000252625723e */ /* 0x000fe200048070ff */
[----:B------:R-:W-:Y:S02]  /*6c50*/  HADD2.F32 R147, -RZ, R147.H1_H1 ;  /* 0x30000093ff937230 */ /* 0x000fe40000004100 */
[----:B------:R-:W-:Y:S01]  /*6c60*/  FMUL.FTZ R151, R142, R149 ;  /* 0x000000958e977220 */ /* 0x000fe20000410000 */
[----:B------:R-:W-:-:S02]  /*6c70*/  HADD2.F32 R58, -RZ, R58.H1_H1 ;  /* 0x3000003aff3a7230 */ /* 0x000fc40000004100 */
[----:B------:R-:W-:Y:S01]  /*6c80*/  FMUL.FTZ R149, R62, R149 ;  /* 0x000000953e957220 */ /* 0x000fe20000410000 */
[--C-:B------:R-:W-:Y:S01]  /*6c90*/  HADD2.F32 R145, -RZ, R144.reuse.H0_H0 ;  /* 0x20000090ff917230 */ /* 0x100fe20000004100 */
[----:B------:R-:W-:Y:S01]  /*6ca0*/  F2FP.SATFINITE.E4M3.F32.PACK_AB_MERGE_C R36, R39, R36, RZ ;  /* 0x000000242724723e */ /* 0x000fe200048070ff */
[----:B------:R-:W-:Y:S02]  /*6cb0*/  HADD2.F32 R143, -RZ, R143.H1_H1 ;  /* 0x3000008fff8f7230 */ /* 0x000fe40000004100 */
[----:B------:R-:W-:Y:S01]  /*6cc0*/  FMUL.FTZ R148, R58, R147 ;  /* 0x000000933a947220 */ /* 0x000fe20000410000 */
[----:B------:R-:W-:Y:S01]  /*6cd0*/  HADD2.F32 R144, -RZ, R144.H1_H1 ;  /* 0x30000090ff907230 */ /* 0x000fe20000004100 */
[----:B------:R-:W-:Y:S01]  /*6ce0*/  F2FP.F16.E4M3.UNPACK_B R38, R61 ;  /* 0x0000003dff26723e */ /* 0x000fe200020006ff */
[----:B------:R-:W-:Y:S01]  /*6cf0*/  FFMA.FTZ R151, R62, R145, -R151 ;  /* 0x000000913e977223 */ /* 0x000fe20000010897 */
[----:B------:R-:W-:Y:S01]  /*6d00*/  F2FP.F16.E4M3.UNPACK_B R39, R35 ;  /* 0x00000023ff27723e */ /* 0x000fe200020006ff */
[----:B------:R-:W-:Y:S01]  /*6d10*/  FFMA.FTZ R62, R142, R145, R149 ;  /* 0x000000918e3e7223 */ /* 0x000fe20000010095 */
[----:B------:R-:W-:Y:S01]  /*6d20*/  F2FP.SATFINITE.E4M3.F32.PACK_AB_MERGE_C R60, R155, R60, R37 ;  /* 0x0000003c9b3c723e */ /* 0x000fe20004807025 */
[C---:B------:R-:W-:Y:S01]  /*6d30*/  FMUL.FTZ R157, R143.reuse, R147 ;  /* 0x000000938f9d7220 */ /* 0x040fe20000410000 */
[----:B------:R-:W-:Y:S01]  /*6d40*/  F2FP.F16.E4M3.UNPACK_B R37, R57 ;  /* 0x00000039ff25723e */ /* 0x000fe200020006ff */
        /* <DEDUP_REMOVED lines=24> */
[----:B------:R-:W-:Y:S02]  /*6ed0*/  HADD2.F32 R142, -RZ, R61.H0_H0 ;  /* 0x2000003dff8e7230 */ /* 0x000fe40000004100 */
[----:B------:R-:W-:Y:S01]  /*6ee0*/  FFMA.FTZ R38, R38, R143, R145 ;  /* 0x0000008f26267223 */ /* 0x000fe20000010091 */
[----:B------:R-:W-:Y:S01]  /*6ef0*/  F2FP.F16.E4M3.UNPACK_B R34, R34.H1 ;  /* 0x00000022ff22723e */ /* 0x000fe200030006ff */
[----:B------:R-:W-:Y:S01]  /*6f00*/  HADD2.F32 R145, -RZ, R144.H0_H0 ;  /* 0x20000090ff917230 */ /* 0x000fe20000004100 */
[----:B------:R-:W-:Y:S01]  /*6f10*/  F2FP.SATFINITE.E4M3.F32.PACK_AB_MERGE_C R156, R159, R156, RZ ;  /* 0x0000009c9f9c723e */ /* 0x000fe200048070ff */
[----:B------:R-:W-:Y:S01]  /*6f20*/  HADD2.F32 R35, -RZ, R57.H0_H0 ;  /* 0x20000039ff237230 */ /* 0x000fe20000004100 */
[----:B------:R-:W-:Y:S01]  /*6f30*/  F2FP.F16.E4M3.UNPACK_B R147, R32 ;  /* 0x00000020ff93723e */ /* 0x000fe200020006ff */
[----:B------:R-:W-:-:S02]  /*6f40*/  HADD2.F32 R61, -RZ, R61.H1_H1 ;  /* 0x3000003dff3d7230 */ /* 0x000fc40000004100 */
[-C--:B------:R-:W-:Y:S01]  /*6f50*/  FMUL.FTZ R150, R142, R145.reuse ;  /* 0x000000918e967220 */ /* 0x080fe20000410000 */
[----:B------:R-:W-:Y:S02]  /*6f60*/  HADD2.F32 R148, -RZ, R144.H1_H1 ;  /* 0x30000090ff947230 */ /* 0x000fe40000004100 */
[----:B------:R-:W-:Y:S01]  /*6f70*/  FMUL.FTZ R145, R35, R145 ;  /* 0x0000009123917220 */ /* 0x000fe20000410000 */
[----:B------:R-:W-:Y:S01]  /*6f80*/  HADD2.F32 R57, -RZ, R57.H1_H1 ;  /* 0x30000039ff397230 */ /* 0x000fe20000004100 */
[----:B------:R-:W-:Y:S01]  /*6f90*/  F2FP.SATFINITE.E4M3.F32.PACK_AB_MERGE_C R58, R58, R151, R156 ;  /* 0x000000973a3a723e */ /* 0x000fe2000480709c */
[--C-:B------:R-:W-:Y:S02]  /*6fa0*/  HADD2.F32 R143, -RZ, R34.reuse.H0_H0 ;  /* 0x20000022ff8f7230 */ /* 0x100fe40000004100 */
[----:B------:R-:W-:Y:S02]  /*6fb0*/  HADD2.F32 R144, -RZ, R34.H1_H1 ;  /* 0x30000022ff907230 */ /* 0x000fe40000004100 */
[-C--:B------:R-:W-:Y:S01]  /*6fc0*/  FMUL.FTZ R34, R61, R148.reuse ;  /* 0x000000943d227220 */ /* 0x080fe20000410000 */
[C---:B------:R-:W-:Y:S01]  /*6fd0*/  FMUL.FTZ R148, R57.reuse, R148 ;  /* 0x0000009439947220 */ /* 0x040fe20000410000 */
[----:B------:R-:W-:Y:S01]  /*6fe0*/  FFMA.FTZ R152, R142, R143, R145 ;  /* 0x0000008f8e987223 */ /* 0x000fe20000010091 */
[----:B------:R-:W-:Y:S01]  /*6ff0*/  F2FP.F16.E4M3.UNPACK_B R142, R63 ;  /* 0x0000003fff8e723e */ /* 0x000fe200020006ff */
[-C--:B------:R-:W-:Y:S01]  /*7000*/  FFMA.FTZ R154, R57, R144.reuse, -R34 ;  /* 0x00000090399a7223 */ /* 0x080fe20000010822 */
[----:B------:R-:W-:Y:S01]  /*7010*/  FFMA.FTZ R153, R61, R144, R148 ;  /* 0x000000903d997223 */ /* 0x000fe20000010094 */
[----:B------:R-:W-:Y:S01]  /*7020*/  F2FP.F16.E4M3.UNPACK_B R34, R59 ;  /* 0x0000003bff22723e */ /* 0x000fe200020006ff */
[----:B------:R-:W-:Y:S01]  /*7030*/  FFMA.FTZ R151, R35, R143, -R150 ;  /* 0x0000008f23977223 */ /* 0x000fe20000010896 */
[----:B------:R-:W-:Y:S01]  /*7040*/  F2FP.F16.E4M3.UNPACK_B R63, R63.H1 ;  /* 0x0000003fff3f723e */ /* 0x000fe200030006ff */
        /* <DEDUP_REMOVED lines=11> */
[-C--:B------:R-:W-:Y:S01]  /*7100*/  FMUL.FTZ R158, R32, R149.reuse ;  /* 0x00000095209e7220 */ /* 0x080fe20000410000 */
[----:B------:R-:W-:Y:S02]  /*7110*/  HADD2.F32 R144, -RZ, R143.H0_H0 ;  /* 0x2000008fff907230 */ /* 0x000fe40000004100 */
[----:B------:R-:W-:Y:S01]  /*7120*/  FMUL.FTZ R150, R35, R150 ;  /* 0x0000009623967220 */ /* 0x000fe20000410000 */
        /* <DEDUP_REMOVED lines=30> */
.L_x_7432:
[----:B------:R-:W-:Y:S05]  /*7310*/  BSYNC B2 ;  /* 0x0000000000027941 */ /* 0x000fea0003800000 */
.L_x_7431:
        /* <DEDUP_REMOVED lines=11> */
.L_x_7430:
[----:B------:R-:W-:Y:S05]  /*73d0*/  BSYNC B1 ;  /* 0x0000000000017941 */ /* 0x000fea0003800000 */
.L_x_7429:
[----:B-1----:R-:W-:Y:S01]  /*73e0*/  VIADD R33, R210, 0x40 ;  /* 0x00000040d2217836 */ /* 0x002fe20000000000 */
[----:B------:R-:W-:Y:S04]  /*73f0*/  BSSY B1, `(.L_x_7433) ;  /* 0x0000103000017945 */ /* 0x000fe80003800000 */
[----:B------:R-:W-:-:S13]  /*7400*/  ISETP.GE.OR P3, PT, R33, R127, P0 ;  /* 0x0000007f2100720c */ /* 0x000fda0000766670 */
[----:B------:R-:W-:Y:S05]  /*7410*/  @P3 BRA `(.L_x_7434) ;  /* 0x0000001000003947 */ /* 0x000fea0003800000 */
[-C--:B--2---:R-:W-:Y:S01]  /*7420*/  IMAD R32, R6, R116.reuse, RZ ;  /* 0x0000007406207224 */ /* 0x084fe200078e02ff */
[----:B------:R-:W-:Y:S01]  /*7430*/  ISETP.NE.AND P6, PT, R87, RZ, PT ;  /* 0x000000ff5700720c */ /* 0x000fe20003fc5270 */
[C---:B------:R-:W-:Y:S01]  /*7440*/  IMAD.WIDE.U32 R56, R33.reuse, R116, R118 ;  /* 0x0000007421387225 */ /* 0x040fe200078e0076 */
[----:B------:R-:W-:Y:S01]  /*7450*/  SHF.R.U32.HI R34, RZ, 0x3, R225 ;  /* 0x00000003ff227819 */ /* 0x000fe200000116e1 */
[----:B------:R-:W-:Y:S02]  /*7460*/  BSSY B2, `(.L_x_7435) ;  /* 0x00000f0000027945 */ /* 0x000fe40003800000 */
[----:B------:R-:W-:Y:S01]  /*7470*/  IMAD R59, R33, R117, R32 ;  /* 0x00000075213b7224 */ /* 0x000fe200078e0220 */
[----:B------:R-:W-:Y:S02]  /*7480*/  SEL R32, R114, R135, !P6 ;  /* 0x0000008772207207 */ /* 0x000fe40007000000 */
[----:B------:R-:W-:Y:S01]  /*7490*/  IADD3 R58, P3, P4, R20, R56, R99 ;  /* 0x00000038143a7210 */ /* 0x000fe20007c7e063 */
        /* <DEDUP_REMOVED lines=8> */
[----:B------:R-:W-:Y:S02]  /*7520*/  IMAD.IADD R32, R234, 0x1, R33 ;  /* 0x00000001ea207824 */ /* 0x000fe400078e0221 */
        /* <DEDUP_REMOVED lines=9> */
[----:B------:R-:W-:Y:S01]  /*75c0*/  LOP3.LUT R42, R41, 0xff, RZ, 0xc0, !PT ;  /* 0x000000ff292a7812 */ /* 0x000fe200078ec0ff */
[----:B------:R-:W-:Y:S01]  /*75d0*/  IMAD.MOV.U32 R40, RZ, RZ, R34 ;  /* 0x000000ffff287224 */ /* 0x000fe200078e0022 */
[----:B------:R-:W-:Y:S01]  /*75e0*/  SHF.R.U32.HI R147, RZ, 0x18, R41 ;  /* 0x00000018ff937819 */ /* 0x000fe20000011629 */
[----:B------:R-:W-:Y:S01]  /*75f0*/  IMAD.SHL.U32 R32, R146, 0x100, RZ ;  /* 0x0000010092207824 */ /* 0x000fe200078e00ff */
[--C-:B------:R-:W-:Y:S02]  /*7600*/  SHF.R.U32.HI R145, RZ, 0x10, R43.reuse ;  /* 0x00000010ff917819 */ /* 0x100fe4000001162b */
[----:B------:R-:W-:Y:S02]  /*7610*/  SHF.R.U32.HI R144, RZ, 0x8, R43 ;  /* 0x00000008ff907819 */ /* 0x000fe4000001162b */
[----:B------:R-:W-:-:S02]  /*7620*/  LOP3.LUT R46, R43, 0xff, RZ, 0xc0, !PT ;  /* 0x000000ff2b2e7812 */ /* 0x000fc400078ec0ff */
[----:B------:R-:W-:Y:S02]  /*7630*/  SHF.R.U32.HI R139, RZ, 0x18, R43 ;  /* 0x00000018ff8b7819 */ /* 0x000fe4000001162b */
[--C-:B------:R-:W-:Y:S02]  /*7640*/  SHF.R.U32.HI R125, RZ, 0x8, R45.reuse ;  /* 0x00000008ff7d7819 */ /* 0x100fe4000001162d */
[----:B------:R-:W-:Y:S02]  /*7650*/  PRMT R43, R147, 0x654, R42 ;  /* 0x00000654932b7816 */ /* 0x000fe4000000002a */
[----:B------:R-:W-:Y:S01]  /*7660*/  LOP3.LUT R61, R45, 0xff, RZ, 0xc0, !PT ;  /* 0x000000ff2d3d7812 */ /* 0x000fe200078ec0ff */
[----:B------:R-:W-:Y:S01]  /*7670*/  IMAD.SHL.U32 R34, R125, 0x100, RZ ;  /* 0x000001007d227824 */ /* 0x000fe200078e00ff */
[----:B------:R-:W-:Y:S02]  /*7680*/  SHF.R.U32.HI R140, RZ, 0x18, R45 ;  /* 0x00000018ff8c7819 */ /* 0x000fe4000001162d */
[----:B------:R-:W-:Y:S01]  /*7690*/  LOP3.LUT R43, R43, 0xff00, R32, 0xf8, !PT ;  /* 0x0000ff002b2b7812 */ /* 0x000fe200078ef820 */
[----:B------:R-:W-:Y:S01]  /*76a0*/  IMAD.SHL.U32 R32, R144, 0x100, RZ ;  /* 0x0000010090207824 */ /* 0x000fe200078e00ff */
[----:B------:R-:W-:Y:S01]  /*76b0*/  SHF.R.U32.HI R148, RZ, 0x10, R41 ;  /* 0x00000010ff947819 */ /* 0x000fe20000011629 */
[----:B--2---:R-:W-:Y:S01]  /*76c0*/  IMAD.MOV.U32 R41, RZ, RZ, R38 ;  /* 0x000000ffff297224 */ /* 0x004fe200078e0026 */
[----:B------:R-:W-:-:S02]  /*76d0*/  SHF.R.U32.HI R143, RZ, 0x10, R45 ;  /* 0x00000010ff8f7819 */ /* 0x000fc4000001162d */
[--C-:B------:R-:W-:Y:S02]  /*76e0*/  SHF.R.U32.HI R142, RZ, 0x10, R47.reuse ;  /* 0x00000010ff8e7819 */ /* 0x100fe4000001162f */
[--C-:B------:R-:W-:Y:S02]  /*76f0*/  SHF.R.U32.HI R124, RZ, 0x8, R47.reuse ;  /* 0x00000008ff7c7819 */ /* 0x100fe4000001162f */
[----:B------:R-:W-:Y:S02]  /*7700*/  LOP3.LUT R62, R47, 0xff, RZ, 0xc0, !PT ;  /* 0x000000ff2f3e7812 */ /* 0x000fe400078ec0ff */
[----:B------:R-:W-:Y:S01]  /*7710*/  SHF.R.U32.HI R141, RZ, 0x18, R47 ;  /* 0x00000018ff8d7819 */ /* 0x000fe2000001162f */
[----:B------:R-:W-:Y:S01]  /*7720*/  IMAD.MOV.U32 R47, RZ, RZ, R36 ;  /* 0x000000ffff2f7224 */ /* 0x000fe200078e0024 */
        /* <DEDUP_REMOVED lines=8> */
[----:B------:R-:W-:Y:S02]  /*77b0*/  F2FP.F16.E4M3.UNPACK_B R61, R47.H1 ;  /* 0x0000002fff3d723e */ /* 0x000fe400030006ff */
[----:B------:R-:W-:Y:S01]  /*77c0*/  F2FP.F16.E4M3.UNPACK_B R45, R44.H1 ;  /* 0x0000002cff2d723e */ /* 0x000fe200030006ff */
[----:B------:R-:W-:Y:S01]  /*77d0*/  HADD2.F32 R34, -RZ, R124.H0_H0 ;  /* 0x2000007cff227230 */ /* 0x000fe20000004100 */
[----:B------:R-:W-:Y:S02]  /*77e0*/  PRMT R141, R141, 0x654, R62 ;  /* 0x000006548d8d7816 */ /* 0x000fe4000000003e */
[----:B------:R-:W-:Y:S01]  /*77f0*/  LOP3.LUT R36, R43, 0xff0000, R36, 0xf8, !PT ;  /* 0x00ff00002b247812 */ /* 0x000fe200078ef824 */
[----:B------:R-:W-:Y:S01]  /*7800*/  HADD2.F32 R43, -RZ, R61.H0_H0 ;  /* 0x2000003dff2b7230 */ /* 0x000fe20000004100 */
[----:B------:R-:W-:Y:S01]  /*7810*/  F2FP.F16.E4M3.UNPACK_B R46, R137.H1 ;  /* 0x00000089ff2e723e */ /* 0x000fe200030006ff */
[----:B------:R-:W-:Y:S01]  /*7820*/  HADD2.F32 R42, -RZ, R45.H0_H0 ;  /* 0x2000002dff2a7230 */ /* 0x000fe20000004100 */
[----:B------:R-:W-:Y:S01]  /*7830*/  LOP3.LUT R140, R141, 0xff00, R38, 0xf8, !PT ;  /* 0x0000ff008d8c7812 */ /* 0x000fe200078ef826 */
[----:B------:R-:W-:Y:S01]  /*7840*/  IMAD.U32 R38, R143, 0x10000, RZ ;  /* 0x000100008f267824 */ /* 0x000fe200078e00ff */
[----:B------:R-:W-:Y:S01]  /*7850*/  LOP3.LUT R32, R125, 0xff0000, R32, 0xf8, !PT ;  /* 0x00ff00007d207812 */ /* 0x000fe200078ef820 */
[----:B------:R-:W-:-:S02]  /*7860*/  IMAD.U32 R125, R142, 0x10000, RZ ;  /* 0x000100008e7d7824 */ /* 0x000fc400078e00ff */
[-C--:B------:R-:W-:Y:S01]  /*7870*/  FMUL.FTZ R141, R43, R34.reuse ;  /* 0x000000222b8d7220 */ /* 0x080fe20000410000 */
[----:B------:R-:W-:Y:S02]  /*7880*/  HADD2.F32 R62, -RZ, R46.H0_H0 ;  /* 0x2000002eff3e7230 */ /* 0x000fe40000004100 */
        /* <DEDUP_REMOVED lines=13> */
[----:B------:R-:W-:Y:S01]  /*7960*/  FMUL.FTZ R141, R62, R139 ;  /* 0x0000008b3e8d7220 */ /* 0x000fe20000410000 */
[----:B------:R-:W-:Y:S01]  /*7970*/  F2FP.F16.E4M3.UNPACK_B R137, R137 ;  /* 0x00000089ff89723e */ /* 0x000fe200020006ff */
[C---:B------:R-:W-:Y:S01]  /*7980*/  FMUL.FTZ R139, R46.reuse, R139 ;  /* 0x0000008b2e8b7220 */ /* 0x040fe20000410000 */
[----:B------:R-:W-:Y:S02]  /*7990*/  HADD2.F32 R61, -RZ, R47.H0_H0 ;  /* 0x2000002fff3d7230 */ /* 0x000fe40000004100 */
[-C--:B------:R-:W-:Y:S01]  /*79a0*/  FFMA.FTZ R141, R46, R125.reuse, -R141 ;  /* 0x0000007d2e8d7223 */ /* 0x080fe2000001088d */
[----:B------:R-:W-:Y:S02]  /*79b0*/  HADD2.F32 R45, -RZ, R44.H0_H0 ;  /* 0x2000002cff2d7230 */ /* 0x000fe40000004100 */
[----:B------:R-:W-:Y:S01]  /*79c0*/  FFMA.FTZ R144, R62, R125, R139 ;  /* 0x0000007d3e907223 */ /* 0x000fe2000001008b */
        /* <DEDUP_REMOVED lines=24> */
[----:B------:R-:W-:Y:S01]  /*7b50*/  F2FP.F16.E4M3.UNPACK_B R40, R40 ;  /* 0x00000028ff28723e */ /* 0x000fe200020006ff */
[----:B------:R-:W-:Y:S02]  /*7b60*/  HADD2.F32 R46, -RZ, R46.H1_H1 ;  /* 0x3000002eff2e7230 */ /* 0x000fe40000004100 */
[----:B------:R-:W-:Y:S01]  /*7b70*/  FMUL.FTZ R138, R45, R138 ;  /* 0x0000008a2d8a7220 */ /* 0x000fe20000410000 */
[----:B------:R-:W-:-:S02]  /*7b80*/  HADD2.F32 R44, -RZ, R44.H1_H1 ;  /* 0x3000002cff2c7230 */ /* 0x000fc40000004100 */
[----:B------:R-:W-:Y:S01]  /*7b90*/  FFMA.FTZ R146, R45, R124, -R146 ;  /* 0x0000007c2d927223 */ /* 0x000fe20000010892 */
[----:B------:R-:W-:Y:S02]  /*7ba0*/  HADD2.F32 R45, -RZ, R62.H1_H1 ;  /* 0x3000003eff2d7230 */ /* 0x000fe40000004100 */
[-C--:B------:R-:W-:Y:S01]  /*7bb0*/  FMUL.FTZ R137, R46, R47.reuse ;  /* 0x0000002f2e897220 */ /* 0x080fe20000410000 */
[----:B------:R-:W-:Y:S02]  /*7bc0*/  HADD2.F32 R62, -RZ, R134.H0_H0 ;  /* 0x20000086ff3e7230 */ /* 0x000fe40000004100 */
[C---:B------:R-:W-:Y:S01]  /*7bd0*/  FMUL.FTZ R47, R44.reuse, R47 ;  /* 0x0000002f2c2f7220 */ /* 0x040fe20000410000 */
[----:B------:R-:W-:Y:S01]  /*7be0*/  F2FP.F16.E4M3.UNPACK_B R136, R136 ;  /* 0x00000088ff88723e */ /* 0x000fe200020006ff */
[----:B------:R-:W-:Y:S01]  /*7bf0*/  FFMA.FTZ R145, R44, R45, -R137 ;  /* 0x0000002d2c917223 */ /* 0x000fe20000010889 */
[----:B------:R-:W-:Y:S01]  /*7c00*/  F2FP.F16.E4M3.UNPACK_B R44, R41 ;  /* 0x00000029ff2c723e */ /* 0x000fe200020006ff */
[----:B------:R-:W-:Y:S01]  /*7c10*/  FFMA.FTZ R147, R46, R45, R47 ;  /* 0x0000002d2e937223 */ /* 0x000fe2000001002f */
[----:B------:R-:W-:-:S02]  /*7c20*/  HADD2.F32 R41, -RZ, R40.H0_H0 ;  /* 0x20000028ff297230 */ /* 0x000fc40000004100 */
[----:B------:R-:W-:Y:S01]  /*7c30*/  FFMA.FTZ R138, R61, R124, R138 ;  /* 0x0000007c3d8a7223 */ /* 0x000fe2000001008a */
[----:B------:R-:W-:Y:S01]  /*7c40*/  HADD2.F32 R61, -RZ, R134.H1_H1 ;  /* 0x30000086ff3d7230 */ /* 0x000fe20000004100 */
[----:B------:R-:W-:Y:S01]  /*7c50*/  F2FP.SATFINITE.E4M3.F32.PACK_AB_MERGE_C R42, R141, R42, RZ ;  /* 0x0000002a8d2a723e */ /* 0x000fe200048070ff */
[----:B------:R-:W-:Y:S01]  /*7c60*/  HADD2.F32 R45, -RZ, R44.H0_H0 ;  /* 0x2000002cff2d7230 */ /* 0x000fe20000004100 */
[----:B------:R-:W-:Y:S01]  /*7c70*/  F2FP.SATFINITE.E4M3.F32.PACK_AB_MERGE_C R144, R144, R43, RZ ;  /* 0x0000002b9090723e */ /* 0x000fe200048070ff */
[----:B------:R-:W-:Y:S01]  /*7c80*/  HADD2.F32 R40, -RZ, R40.H1_H1 ;  /* 0x30000028ff287230 */ /* 0x000fe20000004100 */
[----:B------:R-:W-:Y:S01]  /*7c90*/  F2FP.SATFINITE.E4M3.F32.PACK_AB_MERGE_C R43, R140, R125, R42 ;  /* 0x0000007d8c2b723e */ /* 0x000fe2000480702a */
        /* <DEDUP_REMOVED lines=9> */
[----:B------:R-:W-:Y:S01]  /*7d30*/  F2FP.F16.E4M3.UNPACK_B R46, R37 ;  /* 0x00000025ff2e723e */ /* 0x000fe200020006ff */
[-C--:B------:R-:W-:Y:S01]  /*7d40*/  FFMA.FTZ R40, R40, R47.reuse, -R137 ;  /* 0x0000002f28287223 */ /* 0x080fe20000010889 */
[----:B------:R-:W-:Y:S01]  /*7d50*/  F2FP.F16.E4M3.UNPACK_B R125, R38 ;  /* 0x00000026ff7d723e */ /* 0x000fe200020006ff */
[----:B------:R-:W-:Y:S01]  /*7d60*/  FFMA.FTZ R124, R44, R47, R143 ;  /* 0x0000002f2c7c7223 */ /* 0x000fe2000001008f */
[----:B------:R-:W-:Y:S01]  /*7d70*/  F2FP.SATFINITE.E4M3.F32.PACK_AB_MERGE_C R145, R145, R146, RZ ;  /* 0x000000929191723e */ /* 0x000fe200048070ff */
[----:B------:R-:W-:Y:S01]  /*7d80*/  HADD2.F32 R47, -RZ, R46.H0_H0 ;  /* 0x2000002eff2f7230 */ /* 0x000fe20000004100 */
[----:B------:R-:W-:Y:S01]  /*7d90*/  F2FP.F16.E4M3.UNPACK_B R45, R33 ;  /* 0x00000021ff2d723e */ /* 0x000fe200020006ff */
[--C-:B------:R-:W-:Y:S01]  /*7da0*/  HADD2.F32 R134, -RZ, R125.reuse.H0_H0 ;  /* 0x2000007dff867230 */ /* 0x100fe20000004100 */
[----:B------:R-:W-:Y:S01]  /*7db0*/  F2FP.SATFINITE.E4M3.F32.PACK_AB_MERGE_C R138, R147, R138, RZ ;  /* 0x0000008a938a723e */ /* 0x000fe200048070ff */
[----:B------:R-:W-:Y:S01]  /*7dc0*/  HADD2.F32 R125, -RZ, R125.H1_H1 ;  /* 0x3000007dff7d7230 */ /* 0x000fe20000004100 */
[----:B------:R-:W-:Y:S01]  /*7dd0*/  F2FP.F16.E4M3.UNPACK_B R62, R36 ;  /* 0x00000024ff3e723e */ /* 0x000fe200020006ff */
[----:B------:R-:W-:Y:S01]  /*7de0*/  HADD2.F32 R44, -RZ, R45.H0_H0 ;  /* 0x2000002dff2c7230 */ /* 0x000fe20000004100 */
[----:B------:R-:W-:Y:S01]  /*7df0*/  F2FP.SATFINITE.E4M3.F32.PACK_AB_MERGE_C R41, R40, R41, R145 ;  /* 0x000000292829723e */ /* 0x000fe20004807091 */
[----:B------:R-:W-:Y:S01]  /*7e00*/  FMUL.FTZ R137, R47, R134 ;  /* 0x000000862f897220 */ /* 0x000fe20000410000 */
[----:B------:R-:W-:Y:S01]  /*7e10*/  F2FP.SATFINITE.E4M3.F32.PACK_AB_MERGE_C R40, R124, R61, R138 ;  /* 0x0000003d7c28723e */ /* 0x000fe2000480708a */
[----:B------:R-:W-:-:S02]  /*7e20*/  HADD2.F32 R124, -RZ, R62.H0_H0 ;  /* 0x2000003eff7c7230 */ /* 0x000fc40000004100 */
[----:B------:R-:W-:Y:S01]  /*7e30*/  FMUL.FTZ R134, R44, R134 ;  /* 0x000000862c867220 */ /* 0x000fe20000410000 */
[----:B------:R-:W-:Y:S01]  /*7e40*/  HADD2.F32 R61, -RZ, R46.H1_H1 ;  /* 0x3000002eff3d7230 */ /* 0x000fe20000004100 */
[----:B------:R-:W-:Y:S01]  /*7e50*/  F2FP.SATFINITE.E4M3.F32.PACK_AB_MERGE_C R42, R142, R139, R144 ;  /* 0x0000008b8e2a723e */ /* 0x000fe20004807090 */
[----:B------:R-:W-:Y:S02]  /*7e60*/  HADD2.F32 R46, -RZ, R45.H1_H1 ;  /* 0x3000002dff2e7230 */ /* 0x000fe40000004100 */
[-C--:B------:R-:W-:Y:S01]  /*7e70*/  FFMA.FTZ R44, R44, R124.reuse, -R137 ;  /* 0x0000007c2c2c7223 */ /* 0x080fe20000010889 */
[----:B------:R-:W-:Y:S02]  /*7e80*/  HADD2.F32 R62, -RZ, R62.H1_H1 ;  /* 0x3000003eff3e7230 */ /* 0x000fe40000004100 */
[-C--:B------:R-:W-:Y:S01]  /*7e90*/  FMUL.FTZ R137, R61, R125.reuse ;  /* 0x0000007d3d897220 */ /* 0x080fe20000410000 */
[----:B------:R-:W-:Y:S01]  /*7ea0*/  FFMA.FTZ R45, R47, R124, R134 ;  /* 0x0000007c2f2d7223 */ /* 0x000fe20000010086 */
[C---:B------:R-:W-:Y:S01]  /*7eb0*/  FMUL.FTZ R124, R46.reuse, R125 ;  /* 0x0000007d2e7c7220 */ /* 0x040fe20000410000 */
[----:B------:R-:W-:Y:S01]  /*7ec0*/  F2FP.F16.E4M3.UNPACK_B R47, R37.H1 ;  /* 0x00000025ff2f723e */ /* 0x000fe200030006ff */
[----:B------:R-:W-:Y:S01]  /*7ed0*/  FFMA.FTZ R139, R46, R62, -R137 ;  /* 0x0000003e2e8b7223 */ /* 0x000fe20000010889 */
[----:B------:R-:W-:Y:S01]  /*7ee0*/  F2FP.F16.E4M3.UNPACK_B R46, R38.H1 ;  /* 0x00000026ff2e723e */ /* 0x000fe200030006ff */
[----:B------:R-:W-:Y:S01]  /*7ef0*/  FFMA.FTZ R136, R61, R62, R124 ;  /* 0x0000003e3d887223 */ /* 0x000fe2000001007c */
[----:B------:R-:W-:Y:S01]  /*7f00*/  F2FP.F16.E4M3.UNPACK_B R33, R33.H1 ;  /* 0x00000021ff21723e */ /* 0x000fe200030006ff */
[----:B------:R-:W-:Y:S01]  /*7f10*/  HADD2.F32 R38, -RZ, R47.H0_H0 ;  /* 0x2000002fff267230 */ /* 0x000fe20000004100 */
[----:B------:R-:W-:Y:S01]  /*7f20*/  F2FP.F16.E4M3.UNPACK_B R36, R36.H1 ;  /* 0x00000024ff24723e */ /* 0x000fe200030006ff */
[----:B------:R-:W-:Y:S01]  /*7f30*/  HADD2.F32 R61, -RZ, R46.H0_H0 ;  /* 0x2000002eff3d7230 */ /* 0x000fe20000004100 */
[----:B------:R-:W-:Y:S01]  /*7f40*/  F2FP.F16.E4M3.UNPACK_B R125, R34.H1 ;  /* 0x00000022ff7d723e */ /* 0x000fe200030006ff */
[----:B------:R-:W-:-:S02]  /*7f50*/  HADD2.F32 R37, -RZ, R33.H0_H0 ;  /* 0x20000021ff257230 */ /* 0x000fc40000004100 */
[----:B------:R-:W-:Y:S02]  /*7f60*/  HADD2.F32 R47, -RZ, R47.H1_H1 ;  /* 0x3000002fff2f7230 */ /* 0x000fe40000004100 */
[-C--:B------:R-:W-:Y:S01]  /*7f70*/  FMUL.FTZ R124, R38, R61.reuse ;  /* 0x0000003d267c7220 */ /* 0x080fe20000410000 */
[----:B------:R-:W-:Y:S02]  /*7f80*/  HADD2.F32 R62, -RZ, R46.H1_H1 ;  /* 0x3000002eff3e7230 */ /* 0x000fe40000004100 */
[----:B------:R-:W-:Y:S01]  /*7f90*/  FMUL.FTZ R61, R37, R61 ;  /* 0x0000003d253d7220 */ /* 0x000fe20000410000 */
[--C-:B------:R-:W-:Y:S02]  /*7fa0*/  HADD2.F32 R46, -RZ, R36.reuse.H0_H0 ;  /* 0x20000024ff2e7230 */ /* 0x100fe40000004100 */
[----:B------:R-:W-:Y:S02]  /*7fb0*/  HADD2.F32 R33, -RZ, R33.H1_H1 ;  /* 0x30000021ff217230 */ /* 0x000fe40000004100 */
[----:B------:R-:W-:Y:S01]  /*7fc0*/  FMUL.FTZ R134, R47, R62 ;  /* 0x0000003e2f867220 */ /* 0x000fe20000410000 */
[----:B------:R-:W-:-:S02]  /*7fd0*/  HADD2.F32 R36, -RZ, R36.H1_H1 ;  /* 0x30000024ff247230 */ /* 0x000fc40000004100 */
[-C--:B------:R-:W-:Y:S01]  /*7fe0*/  FFMA.FTZ R138, R37, R46.reuse, -R124 ;  /* 0x0000002e258a7223 */ /* 0x080fe2000001087c */
[----:B------:R-:W-:Y:S01]  /*7ff0*/  FFMA.FTZ R140, R38, R46, R61 ;  /* 0x0000002e268c7223 */ /* 0x000fe2000001003d */
[----:B------:R-:W-:Y:S01]  /*8000*/  F2FP.F16.E4M3.UNPACK_B R38, R39 ;  /* 0x00000027ff26723e */ /* 0x000fe200020006ff */
[C---:B------:R-:W-:Y:S01]  /*8010*/  FMUL.FTZ R62, R33.reuse, R62 ;  /* 0x0000003e213e7220 */ /* 0x040fe20000410000 */
[----:B------:R-:W-:Y:S01]  /*8020*/  F2FP.F16.E4M3.UNPACK_B R124, R34 ;  /* 0x00000022ff7c723e */ /* 0x000fe200020006ff */
[----:B------:R-:W-:Y:S01]  /*8030*/  FFMA.FTZ R141, R33, R36, -R134 ;  /* 0x00000024218d7223 */ /* 0x000fe20000010886 */
[-C--:B------:R-:W-:Y:S01]  /*8040*/  F2FP.F16.E4M3.UNPACK_B R33, R35.reuse ;  /* 0x00000023ff21723e */ /* 0x080fe200020006ff */
[----:B------:R-:W-:Y:S01]  /*8050*/  HADD2.F32 R46, -RZ, R38.H0_H0 ;  /* 0x20000026ff2e7230 */ /* 0x000fe20000004100 */
[----:B------:R-:W-:Y:S01]  /*8060*/  F2FP.F16.E4M3.UNPACK_B R35, R35.H1 ;  /* 0x00000023ff23723e */ /* 0x000fe200030006ff */
[----:B------:R-:W-:Y:S01]  /*8070*/  HADD2.F32 R137, -RZ, R124.H0_H0 ;  /* 0x2000007cff897230 */ /* 0x000fe20000004100 */
[----:B------:R-:W-:Y:S01]  /*8080*/  F2FP.F16.E4M3.UNPACK_B R34, R32 ;  /* 0x00000020ff22723e */ /* 0x000fe200020006ff */
[----:B------:R-:W-:Y:S01]  /*8090*/  FFMA.FTZ R143, R47, R36, R62 ;  /* 0x000000242f8f7223 */ /* 0x000fe2000001003e */
[----:B------:R-:W-:Y:S01]  /*80a0*/  F2FP.F16.E4M3.UNPACK_B R39, R39.H1 ;  /* 0x00000027ff27723e */ /* 0x000fe200030006ff */
[----:B------:R-:W-:Y:S01]  /*80b0*/  HADD2.F32 R36, -RZ, R33.H0_H0 ;  /* 0x20000021ff247230 */ /* 0x000fe20000004100 */
[----:B------:R-:W-:Y:S01]  /*80c0*/  F2FP.F16.E4M3.UNPACK_B R47, R32.H1 ;  /* 0x00000020ff2f723e */ /* 0x000fe200030006ff */
[----:B------:R-:W-:-:S02]  /*80d0*/  HADD2.F32 R37, -RZ, R35.H0_H0 ;  /* 0x20000023ff257230 */ /* 0x000fc40000004100 */
[-C--:B------:R-:W-:Y:S01]  /*80e0*/  FMUL.FTZ R145, R46, R137.reuse ;  /* 0x000000892e917220 */ /* 0x080fe20000410000 */
[----:B------:R-:W-:Y:S02]  /*80f0*/  HADD2.F32 R134, -RZ, R125.H0_H0 ;  /* 0x2000007dff867230 */ /* 0x000fe40000004100 */
[C---:B------:R-:W-:Y:S01]  /*8100*/  FMUL.FTZ R137, R36.reuse, R137 ;  /* 0x0000008924897220 */ /* 0x040fe20000410000 */
[----:B------:R-:W-:Y:S01]  /*8110*/  HADD2.F32 R61, -RZ, R34.H0_H0 ;  /* 0x20000022ff3d7230 */ /* 0x000fe20000004100 */
[----:B------:R-:W-:Y:S01]  /*8120*/  F2FP.SATFINITE.E4M3.F32.PACK_AB_MERGE_C R138, R141, R138, RZ ;  /* 0x0000008a8d8a723e */ /* 0x000fe200048070ff */
[----:B------:R-:W-:Y:S02]  /*8130*/  HADD2.F32 R32, -RZ, R39.H0_H0 ;  /* 0x20000027ff207230 */ /* 0x000fe40000004100 */
[----:B------:R-:W-:Y:S01]  /*8140*/  FMUL.FTZ R147, R37, R134 ;  /* 0x0000008625937220 */ /* 0x000fe20000410000 */
[----:B------:R-:W-:Y:S02]  /*8150*/  HADD2.F32 R62, -RZ, R47.H0_H0 ;  /* 0x2000002fff3e7230 */ /* 0x000fe40000004100 */
[----:B------:R-:W-:Y:S01]  /*8160*/  FFMA.FTZ R145, R36, R61, -R145 ;  /* 0x0000003d24917223 */ /* 0x000fe20000010891 */
[----:B------:R-:W-:-:S02]  /*8170*/  HADD2.F32 R39, -RZ, R39.H1_H1 ;  /* 0x30000027ff277230 */ /* 0x000fc40000004100 */
[C---:B------:R-:W-:Y:S01]  /*8180*/  FMUL.FTZ R142, R32.reuse, R134 ;  /* 0x00000086208e7220 */ /* 0x040fe20000410000 */
[----:B------:R-:W-:Y:S02]  /*8190*/  HADD2.F32 R36, -RZ, R125.H1_H1 ;  /* 0x3000007dff247230 */ /* 0x000fe40000004100 */
[-C--:B------:R-:W-:Y:S01]  /*81a0*/  FFMA.FTZ R147, R32, R62.reuse, R147 ;  /* 0x0000003e20937223 */ /* 0x080fe20000010093 */
[----:B------:R-:W-:Y:S02]  /*81b0*/  HADD2.F32 R35, -RZ, R35.H1_H1 ;  /* 0x30000023ff237230 */ /* 0x000fe40000004100 */
[----:B------:R-:W-:Y:S01]  /*81c0*/  FFMA.FTZ R137, R46, R61, R137 ;  /* 0x0000003d2e897223 */ /* 0x000fe20000010089 */
[----:B------:R-:W-:Y:S02]  /*81d0*/  HADD2.F32 R38, -RZ, R38.H1_H1 ;  /* 0x30000026ff267230 */ /* 0x000fe40000004100 */
[----:B------:R-:W-:Y:S01]  /*81e0*/  FFMA.FTZ R142, R37, R62, -R142 ;  /* 0x0000003e258e7223 */ /* 0x000fe2000001088e */
[----:B------:R-:W-:-:S02]  /*81f0*/  HADD2.F32 R124, -RZ, R124.H1_H1 ;  /* 0x3000007cff7c7230 */ /* 0x000fc40000004100 */
[-C--:B------:R-:W-:Y:S01]  /*8200*/  FMUL.FTZ R46, R39, R36.reuse ;  /* 0x00000024272e7220 */ /* 0x080fe20000410000 */
[----:B------:R-:W-:Y:S02]  /*8210*/  HADD2.F32 R33, -RZ, R33.H1_H1 ;  /* 0x30000021ff217230 */ /* 0x000fe40000004100 */
[----:B------:R-:W-:Y:S01]  /*8220*/  FMUL.FTZ R62, R35, R36 ;  /* 0x00000024233e7220 */ /* 0x000fe20000410000 */
[----:B------:R-:W-:Y:S02]  /*8230*/  HADD2.F32 R32, -RZ, R47.H1_H1 ;  /* 0x3000002fff207230 */ /* 0x000fe40000004100 */
[CC--:B------:R-:W-:Y:S01]  /*8240*/  FMUL.FTZ R36, R38.reuse, R124.reuse ;  /* 0x0000007c26247220 */ /* 0x0c0fe20000410000 */
        /* <DEDUP_REMOVED lines=14> */
[----:B------:R-:W-:Y:S01]  /*8330*/  F2FP.SATFINITE.E4M3.F32.PACK_AB_MERGE_C R39, R34, R137, R62 ;  /* 0x000000892227723e */ /* 0x000fe2000480703e */
[----:B------:R-:W-:Y:S01]  /*8340*/  IMAD.MOV.U32 R34, RZ, RZ, R41 ;  /* 0x000000ffff227224 */ /* 0x000fe200078e0029 */
[----:B------:R-:W-:-:S07]  /*8350*/  F2FP.SATFINITE.E4M3.F32.PACK_AB_MERGE_C R37, R136, R45, R140 ;  /* 0x0000002d8825723e */ /* 0x000fce000480708c */
.L_x_7436:
[----:B------:R-:W-:Y:S05]  /*8360*/  BSYNC B2 ;  /* 0x0000000000027941 */ /* 0x000fea0003800000 */
.L_x_7435:
        /* <DEDUP_REMOVED lines=11> */
.L_x_7434:
[----:B------:R-:W-:Y:S05]  /*8420*/  BSYNC B1 ;  /* 0x0000000000017941 */ /* 0x000fea0003800000 */
.L_x_7433:
[----:B-1----:R-:W-:Y:S02]  /*8430*/  VIADD R33, R210, 0x80 ;  /* 0x00000080d2217836 */ /* 0x002fe40000000000 */
[-C--:B--2---:R-:W-:Y:S02]  /*8440*/  IMAD R32, R5, R116.reuse, RZ ;  /* 0x0000007405207224 */ /* 0x084fe400078e02ff */
[C---:B------:R-:W-:Y:S01]  /*8450*/  IMAD.WIDE.U32 R118, R33.reuse, R116, R118 ;  /* 0x0000007421767225 */ /* 0x040fe200078e0076 */
[----:B------:R-:W-:-:S03]  /*8460*/  ISETP.GE.OR P3, PT, R33, R127, P0 ;  /* 0x0000007f2100720c */ /* 0x000fc60000766670 */
[----:B------:R-:W-:-:S10]  /*8470*/  IMAD R45, R33, R117, R32 ;  /* 0x00000075212d7224 */ /* 0x000fd400078e0220 */
[----:B------:R-:W-:Y:S05]  /*8480*/  @P3 BRA `(.L_x_7419) ;  /* 0x0000001400343947 */ /* 0x000fea0003800000 */
[----:B------:R-:W1:Y:S01]  /*8490*/  LDC.64 R40, c[0x0][0x2e8] ;  /* 0x0000ba00ff287b82 */ /* 0x000e620000000a00 */
[----:B------:R-:W-:Y:S01]  /*84a0*/  IMAD.IADD R45, R119, 0x1, R45 ;  /* 0x00000001772d7824 */ /* 0x000fe200078e022d */
[----:B------:R-:W-:Y:S01]  /*84b0*/  IADD3 R43, P3, P4, R20, R118, R99 ;  /* 0x00000076142b7210 */ /* 0x000fe20007c7e063 */
[----:B------:R-:W-:Y:S01]  /*84c0*/  BSSY B1, `(.L_x_7437) ;  /* 0x00000ee000017945 */ /* 0x000fe20003800000 */
[----:B------:R-:W-:Y:S02]  /*84d0*/  ISETP.NE.AND P6, PT, R87, RZ, PT ;  /* 0x000000ff5700720c */ /* 0x000fe40003fc5270 */
[----:B------:R-:W-:Y:S02]  /*84e0*/  IADD3.X R32, R98, R45, R96, P3, P4 ;  /* 0x0000002d62207210 */ /* 0x000fe40001fe8460 */
[----:B------:R-:W-:Y:S02]  /*84f0*/  SEL R135, R114, R135, !P6 ;  /* 0x0000008772877207 */ /* 0x000fe40007000000 */
[----:B-1----:R-:W-:-:S05]  /*8500*/  IADD3 R42, P3, R43, R40, RZ ;  /* 0x000000282b2a7210 */ /* 0x002fca0007f7e0ff */
[----:B------:R-:W-:Y:S01]  /*8510*/  IMAD.X R43, R32, 0x1, R41, P3 ;  /* 0x00000001202b7824 */ /* 0x000fe200018e0629 */
[----:B------:R-:W-:-:S04]  /*8520*/  SHF.R.S32.HI R32, RZ, 0x1f, R135 ;  /* 0x0000001fff207819 */ /* 0x000fc80000011487 */
[----:B------:R-:W-:-:S04]  /*8530*/  LEA.HI R135, R32, R135, RZ, 0x5 ;  /* 0x0000008720877211 */ /* 0x000fc800078f28ff */
[----:B------:R-:W-:-:S05]  /*8540*/  LEA.HI.SX32 R47, R135, R100, 0x1b ;  /* 0x00000064872f7211 */ /* 0x000fca00078fdaff */
[----:B------:R-:W-:-:S05]  /*8550*/  IMAD.SHL.U32 R47, R47, 0x10, RZ ;  /* 0x000000102f2f7824 */ /* 0x000fca00078e00ff */
[----:B------:R-:W-:-:S04]  /*8560*/  LOP3.LUT R33, R226, 0x70, R47, 0xf8, !PT ;  /* 0x00000070e2217812 */ /* 0x000fc800078ef82f */
[----:B------:R-:W-:Y:S01]  /*8570*/  LOP3.LUT R32, R33, R122, RZ, 0x3c, !PT ;  /* 0x0000007a21207212 */ /* 0x000fe200078e3cff */
[----:B------:R-:W-:-:S04]  /*8580*/  IMAD R33, R19, 0x6000, R90 ;  /* 0x0000600013217824 */ /* 0x000fc800078e025a */
[----:B------:R-:W-:Y:S02]  /*8590*/  IMAD.IADD R32, R235, 0x1, R32 ;  /* 0x00000001eb207824 */ /* 0x000fe400078e0220 */
[----:B------:R-:W-:Y:S02]  /*85a0*/  IMAD.IADD R33, R18, 0x1, R33 ;  /* 0x0000000112217824 */ /* 0x000fe400078e0221 */
[----:B------:R-:W-:-:S04]  /*85b0*/  IMAD R35, R19, 0x6000, R32 ;  /* 0x0000600013237824 */ /* 0x000fc800078e0220 */
[----:B------:R-:W-:Y:S02]  /*85c0*/  IMAD.IADD R36, R18, 0x1, R35 ;  /* 0x0000000112247824 */ /* 0x000fe400078e0223 */
[----:B------:R-:W1:Y:S04]  /*85d0*/  LDS.128 R32, [R33+0x1c400] ;  /* 0x01c4000021207984 */ /* 0x000e680000000c00 */
[----:B------:R-:W2:Y:S01]  /*85e0*/  LDS.128 R36, [R36+0x1c400] ;  /* 0x01c4000024247984 */ /* 0x000ea20000000c00 */
[----:B------:R-:W-:Y:S05]  /*85f0*/  @P2 BRA `(.L_x_7438) ;  /* 0x0000000c00682947 */ /* 0x000fea0003800000 */
[--C-:B------:R-:W-:Y:S01]  /*8600*/  SHF.R.U32.HI R117, RZ, 0x8, R49.reuse ;  /* 0x00000008ff757819 */ /* 0x100fe20000011631 */
[----:B-1----:R-:W-:Y:S01]  /*8610*/  IMAD.MOV.U32 R48, RZ, RZ, R32 ;  /* 0x000000ffff307224 */ /* 0x002fe200078e0020 */
[--C-:B------:R-:W-:Y:S01]  /*8620*/  SHF.R.U32.HI R125, RZ, 0x18, R49.reuse ;  /* 0x00000018ff7d7819 */ /* 0x100fe20000011631 */
[----:B------:R-:W-:Y:S01]  /*8630*/  IMAD.MOV.U32 R44, RZ, RZ, R34 ;  /* 0x000000ffff2c7224 */ /* 0x000fe200078e0022 */
[----:B------:R-:W-:Y:S02]  /*8640*/  LOP3.LUT R46, R49, 0xff, RZ, 0xc0, !PT ;  /* 0x000000ff312e7812 */ /* 0x000fe400078ec0ff */
[----:B------:R-:W-:Y:S01]  /*8650*/  SHF.R.U32.HI R116, RZ, 0x10, R49 ;  /* 0x00000010ff747819 */ /* 0x000fe20000011631 */
[----:B------:R-:W-:Y:S01]  /*8660*/  IMAD.SHL.U32 R49, R117, 0x100, RZ ;  /* 0x0000010075317824 */ /* 0x000fe200078e00ff */
[--C-:B------:R-:W-:Y:S02]  /*8670*/  SHF.R.U32.HI R58, RZ, 0x8, R51.reuse ;  /* 0x00000008ff3a7819 */ /* 0x100fe40000011633 */
[----:B------:R-:W-:Y:S01]  /*8680*/  PRMT R32, R125, 0x654, R46 ;  /* 0x000006547d207816 */ /* 0x000fe2000000002e */
[----:B--2---:R-:W-:Y:S01]  /*8690*/  IMAD.MOV.U32 R46, RZ, RZ, R38 ;  /* 0x000000ffff2e7224 */ /* 0x004fe200078e0026 */
[----:B------:R-:W-:-:S02]  /*86a0*/  SHF.R.U32.HI R63, RZ, 0x18, R51 ;  /* 0x00000018ff3f7819 */ /* 0x000fc40000011633 */
[----:B------:R-:W-:Y:S02]  /*86b0*/  LOP3.LUT R50, R51, 0xff, RZ, 0xc0, !PT ;  /* 0x000000ff33327812 */ /* 0x000fe400078ec0ff */
[--C-:B------:R-:W-:Y:S02]  /*86c0*/  SHF.R.U32.HI R56, RZ, 0x8, R53.reuse ;  /* 0x00000008ff387819 */ /* 0x100fe40000011635 */
[--C-:B------:R-:W-:Y:S02]  /*86d0*/  SHF.R.U32.HI R61, RZ, 0x18, R53.reuse ;  /* 0x00000018ff3d7819 */ /* 0x100fe40000011635 */
[----:B------:R-:W-:Y:S02]  /*86e0*/  LOP3.LUT R52, R53, 0xff, RZ, 0xc0, !PT ;  /* 0x000000ff35347812 */ /* 0x000fe400078ec0ff */
[----:B------:R-:W-:Y:S01]  /*86f0*/  SHF.R.U32.HI R60, RZ, 0x10, R53 ;  /* 0x00000010ff3c7819 */ /* 0x000fe20000011635 */
[----:B------:R-:W-:Y:S01]  /*8700*/  IMAD.SHL.U32 R53, R58, 0x100, RZ ;  /* 0x000001003a357824 */ /* 0x000fe200078e00ff */
[----:B------:R-:W-:-:S02]  /*8710*/  SHF.R.U32.HI R57, RZ, 0x8, R55 ;  /* 0x00000008ff397819 */ /* 0x000fc40000011637 */
[----:B------:R-:W-:Y:S01]  /*8720*/  LOP3.LUT R32, R32, 0xff00, R49, 0xf8, !PT ;  /* 0x0000ff0020207812 */ /* 0x000fe200078ef831 */
[----:B------:R-:W-:Y:S01]  /*8730*/  IMAD.U32 R49, R116, 0x10000, RZ ;  /* 0x0001000074317824 */ /* 0x000fe200078e00ff */
[----:B------:R-:W-:Y:S01]  /*8740*/  SHF.R.U32.HI R62, RZ, 0x10, R51 ;  /* 0x00000010ff3e7819 */ /* 0x000fe20000011633 */
[----:B------:R-:W-:Y:S01]  /*8750*/  IMAD.MOV.U32 R51, RZ, RZ, R36 ;  /* 0x000000ffff337224 */ /* 0x000fe200078e0024 */
[----:B------:R-:W-:Y:S01]  /*8760*/  LOP3.LUT R54, R55, 0xff0000ff, RZ, 0xc0, !PT ;  /* 0xff0000ff37367812 */ /* 0x000fe200078ec0ff */
[----:B------:R-:W-:Y:S01]  /*8770*/  IMAD.SHL.U32 R57, R57, 0x100, RZ ;  /* 0x0000010039397824 */ /* 0x000fe200078e00ff */
[----:B------:R-:W-:Y:S01]  /*8780*/  SHF.R.U32.HI R59, RZ, 0x10, R55 ;  /* 0x00000010ff3b7819 */ /* 0x000fe20000011637 */
[----:B------:R-:W-:Y:S01]  /*8790*/  IMAD.SHL.U32 R55, R56, 0x100, RZ ;  /* 0x0000010038377824 */ /* 0x000fe200078e00ff */
[----:B------:R-:W-:Y:S02]  /*87a0*/  PRMT R50, R63, 0x654, R50 ;  /* 0x000006543f327816 */ /* 0x000fe40000000032 */
[----:B------:R-:W-:Y:S01]  /*87b0*/  PRMT R52, R61, 0x654, R52 ;  /* 0x000006543d347816 */ /* 0x000fe20000000034 */
[----:B------:R-:W-:Y:S01]  /*87c0*/  IMAD.U32 R59, R59, 0x10000, RZ ;  /* 0x000100003b3b7824 */ /* 0x000fe200078e00ff */
[----:B------:R-:W-:Y:S01]  /*87d0*/  LOP3.LUT R50, R50, 0xff00, R53, 0xf8, !PT ;  /* 0x0000ff0032327812 */ /* 0x000fe200078ef835 */
[----:B------:R-:W-:Y:S01]  /*87e0*/  IMAD.U32 R53, R62, 0x10000, RZ ;  /* 0x000100003e357824 */ /* 0x000fe200078e00ff */
[----:B------:R-:W-:-:S02]  /*87f0*/  LOP3.LUT R36, R32, 0xff0000, R49, 0xf8, !PT ;  /* 0x00ff000020247812 */ /* 0x000fc400078ef831 */
[----:B------:R-:W-:Y:S02]  /*8800*/  LOP3.LUT R38, R52, 0xff00, R55, 0xf8, !PT ;  /* 0x0000ff0034267812 */ /* 0x000fe400078ef837 */
[----:B------:R-:W-:Y:S02]  /*8810*/  F2FP.F16.E4M3.UNPACK_B R56, R132.H1 ;  /* 0x00000084ff38723e */ /* 0x000fe400030006ff */
[----:B------:R-:W-:Y:S02]  /*8820*/  F2FP.F16.E4M3.UNPACK_B R49, R48.H1 ;  /* 0x00000030ff31723e */ /* 0x000fe400030006ff */
[----:B------:R-:W-:Y:S01]  /*8830*/  F2FP.F16.E4M3.UNPACK_B R52, R51.H1 ;  /* 0x00000033ff34723e */ /* 0x000fe200030006ff */
[----:B------:R-:W-:Y:S01]  /*8840*/  HADD2.F32 R34, -RZ, R56.H0_H0 ;  /* 0x20000038ff227230 */ /* 0x000fe20000004100 */
[----:B------:R-:W-:Y:S01]  /*8850*/  LOP3.LUT R58, R54, 0xff00, R57, 0xf8, !PT ;  /* 0x0000ff00363a7812 */ /* 0x000fe200078ef839 */
[----:B------:R-:W-:Y:S01]  /*8860*/  IMAD.U32 R57, R60, 0x10000, RZ ;  /* 0x000100003c397824 */ /* 0x000fe200078e00ff */
[----:B------:R-:W-:Y:S01]  /*8870*/  LOP3.LUT R32, R50, 0xff0000, R53, 0xf8, !PT ;  /* 0x00ff000032207812 */ /* 0x000fe200078ef835 */
[----:B------:R-:W-:Y:S01]  /*8880*/  HADD2.F32 R50, -RZ, R49.H0_H0 ;  /* 0x20000031ff327230 */ /* 0x000fe20000004100 */
[----:B------:R-:W-:Y:S01]  /*8890*/  F2FP.F16.E4M3.UNPACK_B R54, R130.H1 ;  /* 0x00000082ff36723e */ /* 0x000fe200030006ff */
[----:B------:R-:W-:Y:S01]  /*88a0*/  HADD2.F32 R53, -RZ, R52.H0_H0 ;  /* 0x20000034ff357230 */ /* 0x000fe20000004100 */
[----:B------:R-:W-:Y:S01]  /*88b0*/  F2FP.F16.E4M3.UNPACK_B R132, R132 ;  /* 0x00000084ff84723e */ /* 0x000fe200020006ff */
[----:B------:R-:W-:-:S02]  /*88c0*/  HADD2.F32 R56, -RZ, R56.H1_H1 ;  /* 0x30000038ff387230 */ /* 0x000fc40000004100 */
[CC--:B------:R-:W-:Y:S01]  /*88d0*/  FMUL.FTZ R60, R50.reuse, R34.reuse ;  /* 0x00000022323c7220 */ /* 0x0c0fe20000410000 */
[--C-:B------:R-:W-:Y:S02]  /*88e0*/  HADD2.F32 R55, -RZ, R54.reuse.H0_H0 ;  /* 0x20000036ff377230 */ /* 0x100fe40000004100 */
[C---:B------:R-:W-:Y:S01]  /*88f0*/  FMUL.FTZ R61, R53.reuse, R34 ;  /* 0x00000022353d7220 */ /* 0x040fe20000410000 */
[----:B------:R-:W-:Y:S01]  /*8900*/  F2FP.F16.E4M3.UNPACK_B R51, R51 ;  /* 0x00000033ff33723e */ /* 0x000fe200020006ff */
[----:B------:R-:W-:Y:S01]  /*8910*/  HADD2.F32 R54, -RZ, R54.H1_H1 ;  /* 0x30000036ff367230 */ /* 0x000fe20000004100 */
[----:B------:R-:W-:Y:S01]  /*8920*/  F2FP.F16.E4M3.UNPACK_B R48, R48 ;  /* 0x00000030ff30723e */ /* 0x000fe200020006ff */
[-C--:B------:R-:W-:Y:S01]  /*8930*/  FFMA.FTZ R60, R53, R55.reuse, R60 ;  /* 0x00000037353c7223 */ /* 0x080fe2000001003c */
[----:B------:R-:W-:Y:S01]  /*8940*/  FFMA.FTZ R61, R50, R55, -R61 ;  /* 0x00000037323d7223 */ /* 0x000fe2000001083d */
[----:B------:R-:W-:Y:S01]  /*8950*/  HADD2.F32 R53, -RZ, R52.H1_H1 ;  /* 0x30000034ff357230 */ /* 0x000fe20000004100 */
[----:B------:R-:W-:Y:S01]  /*8960*/  LOP3.LUT R38, R38, 0xff0000, R57, 0xf8, !PT ;  /* 0x00ff000026267812 */ /* 0x000fe200078ef839 */
[----:B------:R-:W-:Y:S01]  /*8970*/  HADD2.F32 R50, -RZ, R49.H1_H1 ;  /* 0x30000031ff327230 */ /* 0x000fe20000004100 */
[----:B------:R-:W-:Y:S01]  /*8980*/  F2FP.F16.E4M3.UNPACK_B R130, R130 ;  /* 0x00000082ff82723e */ /* 0x000fe200020006ff */
[----:B------:R-:W-:-:S02]  /*8990*/  HADD2.F32 R55, -RZ, R132.H0_H0 ;  /* 0x20000084ff377230 */ /* 0x000fc40000004100 */
[CC--:B------:R-:W-:Y:S01]  /*89a0*/  FMUL.FTZ R57, R53.reuse, R56.reuse ;  /* 0x0000003835397220 */ /* 0x0c0fe20000410000 */
[--C-:B------:R-:W-:Y:S02]  /*89b0*/  HADD2.F32 R52, -RZ, R51.reuse.H0_H0 ;  /* 0x20000033ff347230 */ /* 0x100fe40000004100 */
[----:B------:R-:W-:Y:S01]  /*89c0*/  FMUL.FTZ R56, R50, R56 ;  /* 0x0000003832387220 */ /* 0x000fe20000410000 */
[----:B------:R-:W-:Y:S01]  /*89d0*/  HADD2.F32 R49, -RZ, R48.H0_H0 ;  /* 0x20000030ff317230 */ /* 0x000fe20000004100 */
[----:B------:R-:W-:Y:S01]  /*89e0*/  LOP3.LUT R34, R58, 0xff0000, R59, 0xf8, !PT ;  /* 0x00ff00003a227812 */ /* 0x000fe200078ef83b */
[-C--:B------:R-:W-:Y:S01]  /*89f0*/  FFMA.FTZ R58, R50, R54.reuse, -R57 ;  /* 0x00000036323a7223 */ /* 0x080fe20000010839 */
[----:B------:R-:W-:Y:S01]  /*8a00*/  FFMA.FTZ R63, R53, R54, R56 ;  /* 0x00000036353f7223 */ /* 0x000fe20000010038 */
[----:B------:R-:W-:Y:S02]  /*8a10*/  HADD2.F32 R132, -RZ, R132.H1_H1 ;  /* 0x30000084ff847230 */ /* 0x000fe40000004100 */
[----:B------:R-:W-:Y:S01]  /*8a20*/  FMUL.FTZ R54, R52, R55 ;  /* 0x0000003734367220 */ /* 0x000fe20000410000 */
[----:B------:R-:W-:-:S02]  /*8a30*/  HADD2.F32 R51, -RZ, R51.H1_H1 ;  /* 0x30000033ff337230 */ /* 0x000fc40000004100 */
[----:B------:R-:W-:Y:S01]  /*8a40*/  FMUL.FTZ R55, R49, R55 ;  /* 0x0000003731377220 */ /* 0x000fe20000410000 */
[----:B------:R-:W-:Y:S02]  /*8a50*/  HADD2.F32 R50, -RZ, R130.H0_H0 ;  /* 0x20000082ff327230 */ /* 0x000fe40000004100 */
[----:B------:R-:W-:Y:S02]  /*8a60*/  HADD2.F32 R48, -RZ, R48.H1_H1 ;  /* 0x30000030ff307230 */ /* 0x000fe40000004100 */
[----:B------:R-:W-:Y:S01]  /*8a70*/  FMUL.FTZ R53, R51, R132 ;  /* 0x0000008433357220 */ /* 0x000fe20000410000 */
[----:B------:R-:W-:Y:S02]  /*8a80*/  HADD2.F32 R130, -RZ, R130.H1_H1 ;  /* 0x30000082ff827230 */ /* 0x000fe40000004100 */
[-C--:B------:R-:W-:Y:S01]  /*8a90*/  FFMA.FTZ R56, R49, R50.reuse, -R54 ;  /* 0x0000003231387223 */ /* 0x080fe20000010836 */
[----:B------:R-:W-:Y:S01]  /*8aa0*/  FFMA.FTZ R57, R52, R50, R55 ;  /* 0x0000003234397223 */ /* 0x000fe20000010037 */
        /* <DEDUP_REMOVED lines=23> */
[----:B------:R-:W-:Y:S01]  /*8c20*/  F2FP.F16.E4M3.UNPACK_B R129, R129 ;  /* 0x00000081ff81723e */ /* 0x000fe200020006ff */
[-C--:B------:R-:W-:Y:S01]  /*8c30*/  FFMA.FTZ R125, R48, R53.reuse, -R49 ;  /* 0x00000035307d7223 */ /* 0x080fe20000010831 */
[----:B------:R-:W-:Y:S01]  /*8c40*/  F2FP.F16.E4M3.UNPACK_B R48, R46 ;  /* 0x0000002eff30723e */ /* 0x000fe200020006ff */
[--C-:B------:R-:W-:Y:S02]  /*8c50*/  HADD2.F32 R51, -RZ, R131.reuse.H0_H0 ;  /* 0x20000083ff337230 */ /* 0x100fe40000004100 */
[----:B------:R-:W-:Y:S01]  /*8c60*/  FFMA.FTZ R124, R50, R53, R55 ;  /* 0x00000035327c7223 */ /* 0x000fe20000010037 */
[----:B------:R-:W-:-:S02]  /*8c70*/  HADD2.F32 R131, -RZ, R131.H1_H1 ;  /* 0x30000083ff837230 */ /* 0x000fc40000004100 */
[----:B------:R-:W-:Y:S02]  /*8c80*/  HADD2.F32 R49, -RZ, R48.H0_H0 ;  /* 0x20000030ff317230 */ /* 0x000fe40000004100 */
[----:B------:R-:W-:Y:S02]  /*8c90*/  HADD2.F32 R46, -RZ, R44.H0_H0 ;  /* 0x2000002cff2e7230 */ /* 0x000fe40000004100 */
[----:B------:R-:W-:Y:S02]  /*8ca0*/  HADD2.F32 R48, -RZ, R48.H1_H1 ;  /* 0x30000030ff307230 */ /* 0x000fe40000004100 */
[-C--:B------:R-:W-:Y:S01]  /*8cb0*/  FMUL.FTZ R53, R49, R51.reuse ;  /* 0x0000003331357220 */ /* 0x080fe20000410000 */
[----:B------:R-:W-:Y:S02]  /*8cc0*/  HADD2.F32 R50, -RZ, R129.H0_H0 ;  /* 0x20000081ff327230 */ /* 0x000fe40000004100 */
[----:B------:R-:W-:Y:S01]  /*8cd0*/  FMUL.FTZ R52, R46, R51 ;  /* 0x000000332e347220 */ /* 0x000fe20000410000 */
[----:B------:R-:W-:-:S02]  /*8ce0*/  HADD2.F32 R44, -RZ, R44.H1_H1 ;  /* 0x3000002cff2c7230 */ /* 0x000fc40000004100 */
[----:B------:R-:W-:Y:S01]  /*8cf0*/  FMUL.FTZ R55, R48, R131 ;  /* 0x0000008330377220 */ /* 0x000fe20000410000 */
[----:B------:R-:W-:Y:S02]  /*8d00*/  HADD2.F32 R129, -RZ, R129.H1_H1 ;  /* 0x30000081ff817230 */ /* 0x000fe40000004100 */
[-C--:B------:R-:W-:Y:S01]  /*8d10*/  FFMA.FTZ R62, R49, R50.reuse, R52 ;  /* 0x00000032313e7223 */ /* 0x080fe20000010034 */
[----:B------:R-:W-:Y:S01]  /*8d20*/  FFMA.FTZ R51, R46, R50, -R53 ;  /* 0x000000322e337223 */ /* 0x000fe20000010835 */
[----:B------:R-:W-:Y:S01]  /*8d30*/  F2FP.F16.E4M3.UNPACK_B R52, R37 ;  /* 0x00000025ff34723e */ /* 0x000fe200020006ff */
[C---:B------:R-:W-:Y:S01]  /*8d40*/  FMUL.FTZ R131, R44.reuse, R131 ;  /* 0x000000832c837220 */ /* 0x040fe20000410000 */
[----:B------:R-:W-:Y:S01]  /*8d50*/  FFMA.FTZ R116, R44, R129, -R55 ;  /* 0x000000812c747223 */ /* 0x000fe20000010837 */
[----:B------:R-:W-:Y:S02]  /*8d60*/  F2FP.F16.E4M3.UNPACK_B R55, R38 ;  /* 0x00000026ff37723e */ /* 0x000fe400020006ff */
[----:B------:R-:W-:Y:S01]  /*8d70*/  F2FP.SATFINITE.E4M3.F32.PACK_AB_MERGE_C R49, R125, R54, RZ ;  /* 0x000000367d31723e */ /* 0x000fe200048070ff */
[--C-:B------:R-:W-:Y:S01]  /*8d80*/  HADD2.F32 R53, -RZ, R52.reuse.H0_H0 ;  /* 0x20000034ff357230 */ /* 0x100fe20000004100 */
[----:B------:R-:W-:Y:S01]  /*8d90*/  F2FP.F16.E4M3.UNPACK_B R50, R33 ;  /* 0x00000021ff32723e */ /* 0x000fe200020006ff */
[----:B------:R-:W-:Y:S01]  /*8da0*/  HADD2.F32 R52, -RZ, R52.H1_H1 ;  /* 0x30000034ff347230 */ /* 0x000fe20000004100 */
[----:B------:R-:W-:Y:S01]  /*8db0*/  F2FP.SATFINITE.E4M3.F32.PACK_AB_MERGE_C R46, R58, R61, RZ ;  /* 0x0000003d3a2e723e */ /* 0x000fe200048070ff */
[--C-:B------:R-:W-:Y:S01]  /*8dc0*/  HADD2.F32 R58, -RZ, R55.reuse.H0_H0 ;  /* 0x20000037ff3a7230 */ /* 0x100fe20000004100 */
[----:B------:R-:W-:Y:S01]  /*8dd0*/  F2FP.F16.E4M3.UNPACK_B R54, R36 ;  /* 0x00000024ff36723e */ /* 0x000fe200020006ff */
[----:B------:R-:W-:Y:S01]  /*8de0*/  HADD2.F32 R55, -RZ, R55.H1_H1 ;  /* 0x30000037ff377230 */ /* 0x000fe20000004100 */
[----:B------:R-:W-:Y:S01]  /*8df0*/  F2FP.SATFINITE.E4M3.F32.PACK_AB_MERGE_C R49, R116, R51, R49 ;  /* 0x000000337431723e */ /* 0x000fe20004807031 */
[----:B------:R-:W-:Y:S01]  /*8e00*/  HADD2.F32 R51, -RZ, R50.H0_H0 ;  /* 0x20000032ff337230 */ /* 0x000fe20000004100 */
[----:B------:R-:W-:Y:S01]  /*8e10*/  F2FP.SATFINITE.E4M3.F32.PACK_AB_MERGE_C R44, R63, R60, RZ ;  /* 0x0000003c3f2c723e */ /* 0x000fe200048070ff */
[----:B------:R-:W-:Y:S01]  /*8e20*/  FMUL.FTZ R60, R53, R58 ;  /* 0x0000003a353c7220 */ /* 0x000fe20000410000 */
[----:B------:R-:W-:Y:S01]  /*8e30*/  F2FP.SATFINITE.E4M3.F32.PACK_AB_MERGE_C R46, R59, R56, R46 ;  /* 0x000000383b2e723e */ /* 0x000fe2000480702e */
[----:B------:R-:W-:-:S02]  /*8e40*/  HADD2.F32 R56, -RZ, R54.H0_H0 ;  /* 0x20000036ff387230 */ /* 0x000fc40000004100 */
[----:B------:R-:W-:Y:S01]  /*8e50*/  FMUL.FTZ R58, R51, R58 ;  /* 0x0000003a333a7220 */ /* 0x000fe20000410000 */
[----:B------:R-:W-:Y:S01]  /*8e60*/  F2FP.SATFINITE.E4M3.F32.PACK_AB_MERGE_C R44, R132, R57, R44 ;  /* 0x00000039842c723e */ /* 0x000fe2000480702c */
[----:B------:R-:W-:Y:S02]  /*8e70*/  HADD2.F32 R50, -RZ, R50.H1_H1 ;  /* 0x30000032ff327230 */ /* 0x000fe40000004100 */
[-C--:B------:R-:W-:Y:S01]  /*8e80*/  FMUL.FTZ R57, R52, R55.reuse ;  /* 0x0000003734397220 */ /* 0x080fe20000410000 */
[-C--:B------:R-:W-:Y:S01]  /*8e90*/  FFMA.FTZ R58, R53, R56.reuse, R58 ;  /* 0x00000038353a7223 */ /* 0x080fe2000001003a */
[----:B------:R-:W-:Y:S02]  /*8ea0*/  HADD2.F32 R53, -RZ, R54.H1_H1 ;  /* 0x30000036ff357230 */ /* 0x000fe40000004100 */
[----:B------:R-:W-:Y:S01]  /*8eb0*/  FFMA.FTZ R60, R51, R56, -R60 ;  /* 0x00000038333c7223 */ /* 0x000fe2000001083c */
[----:B------:R-:W-:Y:S01]  /*8ec0*/  FMUL.FTZ R55, R50, R55 ;  /* 0x0000003732377220 */ /* 0x000fe20000410000 */
[----:B------:R-:W-:Y:S01]  /*8ed0*/  F2FP.F16.E4M3.UNPACK_B R33, R33.H1 ;  /* 0x00000021ff21723e */ /* 0x000fe200030006ff */
[----:B------:R-:W-:Y:S01]  /*8ee0*/  FFMA.FTZ R131, R48, R129, R131 ;  /* 0x0000008130837223 */ /* 0x000fe20000010083 */
[----:B------:R-:W-:Y:S01]  /*8ef0*/  FFMA.FTZ R59, R50, R53, -R57 ;  /* 0x00000035323b7223 */ /* 0x000fe20000010839 */
[----:B------:R-:W-:Y:S01]  /*8f00*/  F2FP.F16.E4M3.UNPACK_B R51, R37.H1 ;  /* 0x00000025ff33723e */ /* 0x000fe200030006ff */
[----:B------:R-:W-:Y:S01]  /*8f10*/  FFMA.FTZ R61, R52, R53, R55 ;  /* 0x00000035343d7223 */ /* 0x000fe20000010037 */
[----:B------:R-:W-:Y:S01]  /*8f20*/  F2FP.F16.E4M3.UNPACK_B R50, R38.H1 ;  /* 0x00000026ff32723e */ /* 0x000fe200030006ff */
[----:B------:R-:W-:Y:S01]  /*8f30*/  HADD2.F32 R37, -RZ, R33.H0_H0 ;  /* 0x20000021ff257230 */ /* 0x000fe20000004100 */
[----:B------:R-:W-:Y:S01]  /*8f40*/  F2FP.F16.E4M3.UNPACK_B R36, R36.H1 ;  /* 0x00000024ff24723e */ /* 0x000fe200030006ff */
[--C-:B------:R-:W-:Y:S01]  /*8f50*/  HADD2.F32 R38, -RZ, R51.reuse.H0_H0 ;  /* 0x20000033ff267230 */ /* 0x100fe20000004100 */
[----:B------:R-:W-:Y:S01]  /*8f60*/  F2FP.SATFINITE.E4M3.F32.PACK_AB_MERGE_C R48, R124, R117, RZ ;  /* 0x000000757c30723e */ /* 0x000fe200048070ff */
[--C-:B------:R-:W-:Y:S01]  /*8f70*/  HADD2.F32 R52, -RZ, R50.reuse.H0_H0 ;  /* 0x20000032ff347230 */ /* 0x100fe20000004100 */
[----:B------:R-:W-:Y:S01]  /*8f80*/  F2FP.F16.E4M3.UNPACK_B R55, R34.H1 ;  /* 0x00000022ff37723e */ /* 0x000fe200030006ff */
[----:B------:R-:W-:Y:S01]  /*8f90*/  HADD2.F32 R51, -RZ, R51.H1_H1 ;  /* 0x30000033ff337230 */ /* 0x000fe20000004100 */
[----:B------:R-:W-:Y:S01]  /*8fa0*/  F2FP.SATFINITE.E4M3.F32.PACK_AB_MERGE_C R48, R131, R62, R48 ;  /* 0x0000003e8330723e */ /* 0x000fe20004807030 */
[----:B------:R-:W-:-:S02]  /*8fb0*/  HADD2.F32 R54, -RZ, R50.H1_H1 ;  /* 0x30000032ff367230 */ /* 0x000fc40000004100 */
[CC--:B------:R-:W-:Y:S01]  /*8fc0*/  FMUL.FTZ R56, R38.reuse, R52.reuse ;  /* 0x0000003426387220 */ /* 0x0c0fe20000410000 */
[----:B------:R-:W-:Y:S02]  /*8fd0*/  HADD2.F32 R33, -RZ, R33.H1_H1 ;  /* 0x30000021ff217230 */ /* 0x000fe40000004100 */
[----:B------:R-:W-:Y:S01]  /*8fe0*/  FMUL.FTZ R53, R37, R52 ;  /* 0x0000003425357220 */ /* 0x000fe20000410000 */
[--C-:B------:R-:W-:Y:S02]  /*8ff0*/  HADD2.F32 R50, -RZ, R36.reuse.H0_H0 ;  /* 0x20000024ff327230 */ /* 0x100fe40000004100 */
[-C--:B------:R-:W-:Y:S01]  /*9000*/  FMUL.FTZ R52, R51, R54.reuse ;  /* 0x0000003633347220 */ /* 0x080fe20000410000 */
[----:B------:R-:W-:Y:S02]  /*9010*/  HADD2.F32 R36, -RZ, R36.H1_H1 ;  /* 0x30000024ff247230 */ /* 0x000fe40000004100 */
[----:B------:R-:W-:Y:S01]  /*9020*/  FMUL.FTZ R54, R33, R54 ;  /* 0x0000003621367220 */ /* 0x000fe20000410000 */
[----:B------:R-:W-:Y:S01]  /*9030*/  FFMA.FTZ R63, R38, R50, R53 ;  /* 0x00000032263f7223 */ /* 0x000fe20000010035 */
[----:B------:R-:W-:-:S02]  /*9040*/  F2FP.F16.E4M3.UNPACK_B R38, R39 ;  /* 0x00000027ff26723e */ /* 0x000fc400020006ff */
[----:B------:R-:W-:Y:S01]  /*9050*/  FFMA.FTZ R116, R51, R36, R54 ;  /* 0x0000002433747223 */ /* 0x000fe20000010036 */
[----:B------:R-:W-:Y:S01]  /*9060*/  F2FP.F16.E4M3.UNPACK_B R54, R34 ;  /* 0x00000022ff36723e */ /* 0x000fe200020006ff */
[----:B------:R-:W-:Y:S01]  /*9070*/  FFMA.FTZ R117, R33, R36, -R52 ;  /* 0x0000002421757223 */ /* 0x000fe20000010834 */
[-C--:B------:R-:W-:Y:S01]  /*9080*/  F2FP.F16.E4M3.UNPACK_B R33, R35.reuse ;  /* 0x00000023ff21723e */ /* 0x080fe200020006ff */
[----:B------:R-:W-:Y:S01]  /*9090*/  FFMA.FTZ R62, R37, R50, -R56 ;  /* 0x00000032253e7223 */ /* 0x000fe20000010838 */
[----:B------:R-:W-:Y:S01]  /*90a0*/  F2FP.F16.E4M3.UNPACK_B R35, R35.H1 ;  /* 0x00000023ff23723e */ /* 0x000fe200030006ff */
[----:B------:R-:W-:Y:S01]  /*90b0*/  HADD2.F32 R50, -RZ, R38.H0_H0 ;  /* 0x20000026ff327230 */ /* 0x000fe20000004100 */
[-C--:B------:R-:W-:Y:S01]  /*90c0*/  F2FP.F16.E4M3.UNPACK_B R34, R32.reuse ;  /* 0x00000020ff22723e */ /* 0x080fe200020006ff */
[----:B------:R-:W-:Y:S01]  /*90d0*/  HADD2.F32 R57, -RZ, R54.H0_H0 ;  /* 0x20000036ff397230 */ /* 0x000fe20000004100 */
        /* <DEDUP_REMOVED lines=44> */
.L_x_7438:
[----:B------:R-:W-:Y:S05]  /*93a0*/  BSYNC B1 ;  /* 0x0000000000017941 */ /* 0x000fea0003800000 */
.L_x_7437:
[----:B-1----:R3:W-:Y:S01]  /*93b0*/  STG.E.128 desc[UR38][R42.64], R32 ;  /* 0x000000202a007986 */ /* 0x0027e2000c101d26 */
[----:B------:R-:W-:-:S13]  /*93c0*/  ISETP.GE.AND P2, PT, R47, R133, PT ;  /* 0x000000852f00720c */ /* 0x000fda0003f46270 */
[----:B------:R-:W-:Y:S05]  /*93d0*/  @P2 BRA `(.L_x_7419) ;  /* 0x0000000400602947 */ /* 0x000fea0003800000 */
[--C-:B---3--:R-:W-:Y:S02]  /*93e0*/  SHF.R.S32.HI R32, RZ, 0x1f, R47.reuse ;  /* 0x0000001fff207819 */ /* 0x108fe4000001142f */
[----:B------:R-:W-:-:S04]  /*93f0*/  IADD3 R47, P2, P3, R20, R118, R47 ;  /* 0x00000076142f7210 */ /* 0x000fc80007b5e02f */
[----:B------:R-:W-:Y:S02]  /*9400*/  IADD3.X R32, R98, R45, R32, P2, P3 ;  /* 0x0000002d62207210 */ /* 0x000fe400017e6420 */
[----:B------:R-:W-:-:S05]  /*9410*/  IADD3 R40, P2, R47, R40, RZ ;  /* 0x000000282f287210 */ /* 0x000fca0007f5e0ff */
[----:B------:R-:W-:-:S05]  /*9420*/  IMAD.X R41, R32, 0x1, R41, P2 ;  /* 0x0000000120297824 */ /* 0x000fca00010e0629 */
[----:B--2---:R4:W-:Y:S01]  /*9430*/  STG.E.128 desc[UR38][R40.64], R36 ;  /* 0x0000002428007986 */ /* 0x0049e2000c101d26 */
[----:B------:R-:W-:Y:S05]  /*9440*/  BRA `(.L_x_7419) ;  /* 0x0000000400447947 */ /* 0x000fea0003800000 */
.L_x_7392:
[----:B------:R-:W-:-:S06]  /*9450*/  UISETP.NE.AND UP0, UPT, UR41, 0x3, UPT ;  /* 0x000000032900788c */ /* 0x000fcc000bf05270 */
[----:B------:R-:W-:-:S13]  /*9460*/  PLOP3.LUT P5, PT, PT, PT, UP0, 0x80, 0x0 ;  /* 0x000000000000781c */ /* 0x000fda0003faf008 */
[----:B------:R-:W-:Y:S05]  /*9470*/  @!P5 BRA `(.L_x_7439) ;  /* 0x000000000004d947 */ /* 0x000fea0003800000 */
[----:B------:R-:W-:Y:S01]  /*9480*/  BPT.TRAP 0x1 ;  /* 0x000000040000795c */ /* 0x000fe20000300000 */
.L_x_7439:
[----:B------:R-:W-:Y:S01]  /*9490*/  IMAD R115, R19, 0x8, R18 ;  /* 0x0000000813737824 */ /* 0x000fe200078e0212 */
[----:B------:R-:W-:Y:S01]  /*94a0*/  SHF.L.U32 R128, R218, 0x1f, RZ ;  /* 0x0000001fda807819 */ /* 0x000fe200000006ff */
[----:B------:R-:W-:Y:S01]  /*94b0*/  IMAD R127, R25, -0xc0, R2 ;  /* 0xffffff40197f7824 */ /* 0x000fe200078e0202 */
[----:B------:R-:W-:Y:S01]  /*94c0*/  BSSY B1, `(.L_x_7440) ;  /* 0x0000006000017945 */ /* 0x000fe20003800000 */
[----:B------:R-:W-:Y:S01]  /*94d0*/  SHF.R.S32.HI R33, RZ, 0x1f, R25 ;  /* 0x0000001fff217819 */ /* 0x000fe20000011419 */
[----:B------:R-:W0:Y:S01]  /*94e0*/  SYNCS.PHASECHK.TRANS64.TRYWAIT P2, [R115+URZ+0x28890], R128 ;  /* 0x02889080730075a7 */ /* 0x000e22000804017f */
[----:B------:R-:W-:Y:S01]  /*94f0*/  IMAD R32, R112, R25, RZ ;  /* 0x0000001970207224 */ /* 0x000fe200078e02ff */
[----:B------:R-:W-:Y:S01]  /*9500*/  VIMNMX R127, R127, 0xc0, PT ;  /* 0x000000c07f7f7848 */ /* 0x000fe20003fe0100 */
[----:B0-----:R-:W-:Y:S06]  /*9510*/  @!P2 BRA `(.L_x_7441) ;  /* 0x0000027000c0a947 */ /* 0x001fec0003800000 */
.L_x_7762:
[----:B------:R-:W-:Y:S05]  /*9520*/  BSYNC B1 ;  /* 0x0000000000017941 */ /* 0x000fea0003800000 */
.L_x_7440:
[----:B------:R-:W-:Y:S01]  /*9530*/  ISETP.GE.AND P2, PT, R210, R127, PT ;  /* 0x0000007fd200720c */ /* 0x000fe20003f46270 */
[----:B------:R-:W-:Y:S01]  /*9540*/  IMAD R33, R33, R74, R32 ;  /* 0x0000004a21217224 */ /* 0x000fe200078e0220 */
[----:B------:R-:W-:Y:S01]  /*9550*/  BSSY B1, `(.L_x_7442) ;  /* 0x0000014000017945 */ /* 0x000fe20003800000 */
[----:B------:R-:W-:-:S04]  /*9560*/  IMAD.WIDE.U32 R36, R74, R25, RZ ;  /* 0x000000194a247225 */ /* 0x000fc800078e00ff */
[----:B------:R-:W-:-:S06]  /*9570*/  IMAD.IADD R41, R33, 0x1, R37 ;  /* 0x0000000121297824 */ /* 0x000fcc00078e0225 */
        /* <DEDUP_REMOVED lines=17> */
.L_x_7443:
[----:B------:R-:W-:Y:S05]  /*9690*/  BSYNC B1 ;  /* 0x0000000000017941 */ /* 0x000fea0003800000 */
.L_x_7442:
        /* <DEDUP_REMOVED lines=22> */
.L_x_7445:
[----:B------:R-:W-:Y:S05]  /*9800*/  BSYNC B1 ;  /* 0x0000000000017941 */ /* 0x000fea0003800000 */
.L_x_7444:
[----:B-12---:R-:W-:-:S05]  /*9810*/  VIADD R32, R210, 0x80 ;  /* 0x00000080d2207836 */ /* 0x006fca0000000000 */
[----:B------:R-:W-:-:S13]  /*9820*/  ISETP.GE.AND P2, PT, R32, R127, PT ;  /* 0x0000007f2000720c */ /* 0x000fda0003f46270 */
[----:B------:R-:W-:Y:S05]  /*9830*/  @P2 BRA `(.L_x_7419) ;  /* 0x0000000000482947 */ /* 0x000fea0003800000 */
[----:B------:R-:W1:Y:S01]  /*9840*/  @!P0 LDC.64 R32, c[0x0][0x2e8] ;  /* 0x0000ba00ff208b82 */ /* 0x000e620000000a00 */
[----:B------:R-:W-:-:S05]  /*9850*/  LEA R38, P2, R78, R36, 0x7 ;  /* 0x000000244e267211 */ /* 0x000fca00078438ff */
[----:B------:R-:W-:Y:S01]  /*9860*/  IMAD.X R41, R41, 0x1, R0, P2 ;  /* 0x0000000129297824 */ /* 0x000fe200010e0600 */
[----:B-1----:R-:W-:-:S04]  /*9870*/  @!P0 IADD3 R36, P2, P3, R38, R32, R97 ;  /* 0x0000002026248210 */ /* 0x002fc80007b5e061 */
        /* <DEDUP_REMOVED lines=14> */
.L_x_7419:
[----:B------:R-:W-:Y:S05]  /*9960*/  BSYNC B0 ;  /* 0x0000000000007941 */ /* 0x000fea0003800000 */
.L_x_7391:
        /* <DEDUP_REMOVED lines=17> */
.L_x_7447:
[----:B------:R-:W-:Y:S05]  /*9a80*/  BSYNC B0 ;  /* 0x0000000000007941 */ /* 0x000fea0003800000 */
.L_x_7446:
[----:B------:R-:W1:Y:S01]  /*9a90*/  SYNCS.PHASECHK.TRANS64.TRYWAIT P3, [R115+URZ+0x288b0], R128 ;  /* 0x0288b080730075a7 */ /* 0x000e62000806017f */
[----:B------:R-:W-:Y:S01]  /*9aa0*/  ULDC UR42, c[0x0][0x2f4] ;  /* 0x0000bd00002a7ab9 */ /* 0x000fe20000000800 */
[----:B------:R-:W-:Y:S01]  /*9ab0*/  ULDC.64 UR46, c[0x0][0x328] ;  /* 0x0000ca00002e7ab9 */ /* 0x000fe20000000a00 */
[----:B------:R-:W-:Y:S01]  /*9ac0*/  ULDC.64 UR44, c[0x0][0x318] ;  /* 0x0000c600002c7ab9 */ /* 0x000fe20000000a00 */
[----:B------:R-:W-:Y:S04]  /*9ad0*/  BSSY B0, `(.L_x_7448) ;  /* 0x0000002000007945 */ /* 0x000fe80003800000 */
[----:B-1----:R-:W-:Y:S05]  /*9ae0*/  @!P3 BRA `(.L_x_7449) ;  /* 0x0000026c0060b947 */ /* 0x002fea0003800000 */
.L_x_7763:
[----:B------:R-:W-:Y:S05]  /*9af0*/  BSYNC B0 ;  /* 0x0000000000007941 */ /* 0x000fea0003800000 */
.L_x_7448:
[----:B------:R-:W-:Y:S01]  /*9b00*/  ISETP.GE.AND P3, PT, R210, R127, PT ;  /* 0x0000007fd200720c */ /* 0x000fe20003f66270 */
[----:B------:R-:W-:Y:S01]  /*9b10*/  BSSY B0, `(.L_x_7450) ;  /* 0x0000016000007945 */ /* 0x000fe20003800000 */
[----:B------:R-:W-:-:S11]  /*9b20*/  IMAD.WIDE R36, R25, 0xc0, R68 ;  /* 0x000000c019247825 */ /* 0x000fd600078e0244 */
[----:B------:R-:W-:Y:S05]  /*9b30*/  @P3 BRA `(.L_x_7451) ;  /* 0x00000000004c3947 */ /* 0x000fea0003800000 */
[----:B------:R-:W-:Y:S01]  /*9b40*/  ISETP.GE.AND P3, PT, R7, UR42, PT ;  /* 0x0000002a07007c0c */ /* 0x000fe2000bf66270 */
[----:B0-----:R-:W-:Y:S01]  /*9b50*/  IMAD.MOV.U32 R32, RZ, RZ, R14 ;  /* 0x000000ffff207224 */ /* 0x001fe200078e000e */
[----:B------:R-:W-:Y:S01]  /*9b60*/  PLOP3.LUT P4, PT, PT, PT, PT, 0x8, 0x0 ;  /* 0x000000000000781c */ /* 0x000fe20003f8e170 */
[----:B------:R-:W-:Y:S02]  /*9b70*/  IMAD.MOV.U32 R33, RZ, RZ, R79 ;  /* 0x000000ffff217224 */ /* 0x000fe400078e004f */
[----:B------:R-:W-:Y:S02]  /*9b80*/  IMAD R35, R37, UR46, RZ ;  /* 0x0000002e25237c24 */ /* 0x000fe4000f8e02ff */
[----:B------:R-:W-:-:S04]  /*9b90*/  IMAD.WIDE.U32 R32, R36, UR46, R32 ;  /* 0x0000002e24207c25 */ /* 0x000fc8000f8e0020 */
[----:B------:R-:W-:Y:S02]  /*9ba0*/  IMAD R35, R36, UR47, R35 ;  /* 0x0000002f24237c24 */ /* 0x000fe4000f8e0223 */
[----:B------:R-:W-:Y:S01]  /*9bb0*/  @!P3 LOP3.LUT P5, RZ, R213, 0x4, RZ, 0xc0, !PT ;  /* 0x00000004d5ffb812 */ /* 0x000fe200078ac0ff */
[----:B------:R-:W-:-:S03]  /*9bc0*/  @!P3 VIADD R40, R123, 0x40 ;  /* 0x000000407b28b836 */ /* 0x000fc60000000000 */
[----:B------:R-:W-:Y:S02]  /*9bd0*/  @!P3 PLOP3.LUT P4, PT, P5, PT, PT, 0x80, 0x0 ;  /* 0x000000000000b81c */ /* 0x000fe40002f8f070 */
[----:B------:R-:W-:-:S04]  /*9be0*/  IADD3 R38, P5, R32, UR44, RZ ;  /* 0x0000002c20267c10 */ /* 0x000fc8000ffbe0ff */
[----:B------:R-:W-:-:S07]  /*9bf0*/  IADD3.X R39, R33, UR45, R35, P5, !PT ;  /* 0x0000002d21277c10 */ /* 0x000fce000affe423 */
[----:B------:R-:W-:Y:S01]  /*9c00*/  @P4 VIADD R40, R123, 0xffffffc0 ;  /* 0xffffffc07b284836 */ /* 0x000fe20000000000 */
[----:B------:R-:W-:-:S03]  /*9c10*/  ISETP.GE.AND P4, PT, R22, UR42, PT ;  /* 0x0000002a16007c0c */ /* 0x000fc6000bf86270 */
[----:B------:R-:W-:-:S10]  /*9c20*/  @!P3 IMAD.IADD R40, R18, 0x1, R40 ;  /* 0x000000011228b824 */ /* 0x000fd400078e0228 */
[----:B------:R-:W0:Y:S04]  /*9c30*/  @!P4 LDS.128 R32, [R126+0xc400] ;  /* 0x00c400007e20c984 */ /* 0x000e280000000c00 */
[----:B0-----:R-:W-:Y:S04]  /*9c40*/  @!P4 STG.E.128 desc[UR38][R38.64], R32 ;  /* 0x000000202600c986 */ /* 0x001fe8000c101d26 */
[----:B------:R-:W0:Y:S04]  /*9c50*/  @!P3 LDS.128 R32, [R40+0xc400] ;  /* 0x00c400002820b984 */ /* 0x000e280000000c00 */
[----:B0-----:R2:W-:Y:S02]  /*9c60*/  @!P3 STG.E.128 desc[UR38][R38.64+0x40], R32 ;  /* 0x000040202600b986 */ /* 0x0015e4000c101d26 */
.L_x_7451:
[----:B------:R-:W-:Y:S05]  /*9c70*/  BSYNC B0 ;  /* 0x0000000000007941 */ /* 0x000fea0003800000 */
.L_x_7450:
[----:B0-2---:R-:W-:Y:S01]  /*9c80*/  VIADD R32, R210, 0x40 ;  /* 0x00000040d2207836 */ /* 0x005fe20000000000 */
[----:B------:R-:W-:Y:S04]  /*9c90*/  BSSY B0, `(.L_x_7452) ;  /* 0x0000018000007945 */ /* 0x000fe80003800000 */
[----:B------:R-:W-:-:S13]  /*9ca0*/  ISETP.GE.AND P3, PT, R32, R127, PT ;  /* 0x0000007f2000720c */ /* 0x000fda0003f66270 */
[----:B------:R-:W-:Y:S05]  /*9cb0*/  @P3 BRA `(.L_x_7453) ;  /* 0x0000000000543947 */ /* 0x000fea0003800000 */
[----:B------:R-:W-:Y:S01]  /*9cc0*/  ISETP.GE.AND P3, PT, R7, UR42, PT ;  /* 0x0000002a07007c0c */ /* 0x000fe2000bf66270 */
[----:B------:R-:W-:Y:S01]  /*9cd0*/  IMAD.MOV.U32 R32, RZ, RZ, R14 ;  /* 0x000000ffff207224 */ /* 0x000fe200078e000e */
[----:B------:R-:W-:Y:S01]  /*9ce0*/  PLOP3.LUT P4, PT, PT, PT, PT, 0x8, 0x0 ;  /* 0x000000000000781c */ /* 0x000fe20003f8e170 */
[----:B------:R-:W-:-:S10]  /*9cf0*/  IMAD.MOV.U32 R33, RZ, RZ, R79 ;  /* 0x000000ffff217224 */ /* 0x000fd400078e004f */
        /* <DEDUP_REMOVED lines=13> */
[----:B------:R-:W0:Y:S04]  /*9dd0*/  @!P4 LDS.128 R32, [R126+0xe400] ;  /* 0x00e400007e20c984 */ /* 0x000e280000000c00 */
[----:B0-----:R-:W-:Y:S04]  /*9de0*/  @!P4 STG.E.128 desc[UR38][R38.64], R32 ;  /* 0x000000202600c986 */ /* 0x001fe8000c101d26 */
[----:B------:R-:W0:Y:S04]  /*9df0*/  @!P3 LDS.128 R32, [R40+0xe400] ;  /* 0x00e400002820b984 */ /* 0x000e280000000c00 */
[----:B0-----:R0:W-:Y:S02]  /*9e00*/  @!P3 STG.E.128 desc[UR38][R38.64+0x40], R32 ;  /* 0x000040202600b986 */ /* 0x0011e4000c101d26 */
.L_x_7453:
[----:B------:R-:W-:Y:S05]  /*9e10*/  BSYNC B0 ;  /* 0x0000000000007941 */ /* 0x000fea0003800000 */
.L_x_7452:
[----:B0-----:R-:W-:Y:S01]  /*9e20*/  VIADD R32, R210, 0x80 ;  /* 0x00000080d2207836 */ /* 0x001fe20000000000 */
        /* <DEDUP_REMOVED lines=20> */
[----:B------:R-:W0:Y:S04]  /*9f70*/  @!P4 LDS.128 R32, [R126+0x10400] ;  /* 0x010400007e20c984 */ /* 0x000e280000000c00 */
[----:B0-----:R-:W-:Y:S04]  /*9f80*/  @!P4 STG.E.128 desc[UR38][R36.64], R32 ;  /* 0x000000202400c986 */ /* 0x001fe8000c101d26 */
[----:B------:R-:W0:Y:S04]  /*9f90*/  @!P3 LDS.128 R32, [R38+0x10400] ;  /* 0x010400002620b984 */ /* 0x000e280000000c00 */
[----:B0-----:R0:W-:Y:S02]  /*9fa0*/  @!P3 STG.E.128 desc[UR38][R36.64+0x40], R32 ;  /* 0x000040202400b986 */ /* 0x0011e4000c101d26 */
.L_x_7455:
[----:B------:R-:W-:Y:S05]  /*9fb0*/  BSYNC B0 ;  /* 0x0000000000007941 */ /* 0x000fea0003800000 */
.L_x_7454:
[----:B------:R-:W-:Y:S01]  /*9fc0*/  @!PT LDS RZ, [RZ] ;  /* 0x00000000fffff984 */ /* 0x000fe20000000800 */
[----:B------:R-:W-:Y:S01]  /*9fd0*/  @!PT LDS RZ, [RZ] ;  /* 0x00000000fffff984 */ /* 0x000fe20000000800 */
[----:B------:R-:W-:Y:S01]  /*9fe0*/  @!PT LDS RZ, [RZ] ;  /* 0x00000000fffff984 */ /* 0x000fe20000000800 */
[----:B------:R-:W-:Y:S01]  /*9ff0*/  @!PT LDS RZ, [RZ] ;  /* 0x00000000fffff984 */ /* 0x000fe20000000800 */
[----:B------:R2:W-:Y:S06]  /*a000*/  MEMBAR.ALL.CTA ;  /* 0x0000000000007992 */ /* 0x0005ec0000008000 */
[----:B--2---:R-:W2:Y:S01]  /*a010*/  FENCE.VIEW.ASYNC.S ;  /* 0x00000000000073c6 */ /* 0x004ea20000000000 */
[----:B-1----:R-:W-:Y:S01]  /*a020*/  @!P2 VIADD R115, R115, 0x288c0 ;  /* 0x000288c07373a836 */ /* 0x002fe20000000000 */
[----:B--2---:R1:W-:Y:S01]  /*a030*/  BAR.SYNC.DEFER_BLOCKING R4, 0x80 ;  /* 0x000200040000751d */ /* 0x0043e20000010000 */
[----:B------:R-:W-:Y:S01]  /*a040*/  ISETP.NE.AND P3, PT, R121, RZ, PT ;  /* 0x000000ff7900720c */ /* 0x000fe20003f65270 */
[----:B------:R-:W-:-:S02]  /*a050*/  VIADD R19, R19, 0x1 ;  /* 0x0000000113137836 */ /* 0x000fc40000000000 */
[----:B------:R-:W-:-:S04]  /*a060*/  @!P2 PRMT R115, RZ, 0x654, R115 ;  /* 0x00000654ff73a816 */ /* 0x000fc80000000073 */
[----:B------:R1:W-:Y:S01]  /*a070*/  @!P2 SYNCS.ARRIVE.TRANS64.RED.A1T0 RZ, [R115+URZ], RZ ;  /* 0x000000ff73ffa9a7 */ /* 0x0003e2000810043f */
[----:B------:R-:W-:-:S04]  /*a080*/  ISETP.NE.AND P2, PT, R19, 0x2, PT ;  /* 0x000000021300780c */ /* 0x000fc80003f45270 */
[----:B0-----:R-:W-:Y:S02]  /*a090*/  SEL R33, RZ, 0x1, P2 ;  /* 0x00000001ff217807 */ /* 0x001fe40001000000 */
[----:B------:R-:W-:Y:S02]  /*a0a0*/  SEL R19, R19, RZ, P2 ;  /* 0x000000ff13137207 */ /* 0x000fe40001000000 */
[----:B------:R-:W-:Y:S01]  /*a0b0*/  LOP3.LUT R218, R218, R33, RZ, 0x3c, !PT ;  /* 0x00000021dada7212 */ /* 0x000fe200078e3cff */
[----:B-1----:R-:W-:Y:S06]  /*a0c0*/  @P3 BRA `(.L_x_7456) ;  /* 0xffffff8800083947 */ /* 0x002fec000383ffff */
[----:B------:R-:W0:Y:S01]  /*a0d0*/  S2R R32, SR_TID.X ;  /* 0x0000000000207919 */ /* 0x000e220000002100 */
[----:B------:R-:W-:Y:S02]  /*a0e0*/  PLOP3.LUT P0, PT, PT, PT, PT, 0x8, 0x0 ;  /* 0x000000000000781c */ /* 0x000fe40003f0e170 */
[----:B0-----:R-:W-:-:S04]  /*a0f0*/  SHF.R.U32.HI R32, RZ, 0x7, R32 ;  /* 0x00000007ff207819 */ /* 0x001fc80000011620 */
[----:B------:R-:W-:-:S13]  /*a100*/  ISETP.NE.AND P3, PT, R32, 0x1, PT ;  /* 0x000000012000780c */ /* 0x000fda0003f65270 */
[----:B------:R-:W-:Y:S06]  /*a110*/  @!P3 BAR.ARV 0x9, 0x100 ;  /* 0x024400000000bb1d */ /* 0x000fec0000002000 */
.L_x_7386:
        /* <DEDUP_REMOVED lines=14> */
.L_x_7457:
        /* <DEDUP_REMOVED lines=13> */
.L_x_7460:
[----:B------:R-:W-:-:S13]  /*a2d0*/  ISETP.NE.AND P0, PT, R7, 0x1, PT ;  /* 0x000000010700780c */ /* 0x000fda0003f05270 */
[----:B------:R-:W0:Y:S02]  /*a2e0*/  @P0 LDC.64 R4, c[0x0][0x9e8] ;  /* 0x00027a00ff040b82 */ /* 0x000e240000000a00 */
[----:B0-----:R-:W-:-:S05]  /*a2f0*/  @P0 IMAD.HI.U32 R4, R2, R4, RZ ;  /* 0x0000000402040227 */ /* 0x001fca00078e00ff */
[----:B------:R-:W-:-:S07]  /*a300*/  @P0 SHF.R.U32.HI R2, RZ, R5, R4 ;  /* 0x00000005ff020219 */ /* 0x000fce0000011604 */
.L_x_7461:
[----:B------:R-:W-:Y:S05]  /*a310*/  BSYNC B0 ;  /* 0x0000000000007941 */ /* 0x000fea0003800000 */
.L_x_7459:
[----:B------:R-:W-:-:S05]  /*a320*/  IMAD R3, R2, R7, R7 ;  /* 0x0000000702037224 */ /* 0x000fca00078e0207 */
[----:B------:R-:W-:-:S07]  /*a330*/  VIMNMX R0, R0, R3, PT ;  /* 0x0000000300007248 */ /* 0x000fce0003fe0100 */
.L_x_7458:
[----:B------:R-:W0:Y:S01]  /*a340*/  @P1 LDC R2, c[0x0][0x44c] ;  /* 0x00011300ff021b82 */ /* 0x000e220000000800 */
[----:B------:R-:W-:Y:S01]  /*a350*/  VIADD R0, R0, 0xbf ;  /* 0x000000bf00007836 */ /* 0x000fe20000000000 */
[----:B------:R-:W-:Y:S01]  /*a360*/  ULDC UR4, c[0x0][0x9dc] ;  /* 0x0002770000047ab9 */ /* 0x000fe20000000800 */
[----:B------:R-:W-:Y:S02]  /*a370*/  IMAD.MOV.U32 R5, RZ, RZ, R219 ;  /* 0x000000ffff057224 */ /* 0x000fe400078e00db */
[----:B------:R-:W-:-:S03]  /*a380*/  IMAD.HI R0, R0, 0x2aaaaaab, RZ ;  /* 0x2aaaaaab00007827 */ /* 0x000fc600078e02ff */
[----:B------:R-:W1:Y:S02]  /*a390*/  @P1 LDC R9, c[0x0][0x450] ;  /* 0x00011400ff091b82 */ /* 0x000e640000000800 */
        /* <DEDUP_REMOVED lines=18> */
.L_x_7464:
[----:B------:R-:W-:-:S13]  /*a4c0*/  ISETP.NE.AND P0, PT, R7, 0x1, PT ;  /* 0x000000010700780c */ /* 0x000fda0003f05270 */
[----:B------:R-:W0:Y:S02]  /*a4d0*/  @P0 LDC.64 R4, c[0x0][0x9e8] ;  /* 0x00027a00ff040b82 */ /* 0x000e240000000a00 */
[----:B0-----:R-:W-:-:S05]  /*a4e0*/  @P0 IMAD.HI.U32 R4, R2, R4, RZ ;  /* 0x0000000402040227 */ /* 0x001fca00078e00ff */
[----:B------:R-:W-:-:S07]  /*a4f0*/  @P0 SHF.R.U32.HI R2, RZ, R5, R4 ;  /* 0x00000005ff020219 */ /* 0x000fce0000011604 */
.L_x_7465:
[----:B------:R-:W-:Y:S05]  /*a500*/  BSYNC B0 ;  /* 0x0000000000007941 */ /* 0x000fea0003800000 */
.L_x_7463:
[----:B------:R-:W-:-:S05]  /*a510*/  IMAD R3, R2, R7, RZ ;  /* 0x0000000702037224 */ /* 0x000fca00078e02ff */
[----:B------:R-:W-:-:S07]  /*a520*/  VIMNMX R0, R0, R3, !PT ;  /* 0x0000000300007248 */ /* 0x000fce0007fe0100 */
.L_x_7462:
[----:B------:R-:W-:Y:S01]  /*a530*/  IMAD.HI R0, R0, 0x2aaaaaab, RZ ;  /* 0x2aaaaaab00007827 */ /* 0x000fe200078e02ff */
[----:B------:R-:W-:Y:S04]  /*a540*/  BSSY B0, `(.L_x_7466) ;  /* 0x0000026000007945 */ /* 0x000fe80003800000 */
[----:B------:R-:W-:-:S04]  /*a550*/  SHF.R.U32.HI R3, RZ, 0x1f, R0 ;  /* 0x0000001fff037819 */ /* 0x000fc80000011600 */
[----:B------:R-:W-:Y:S01]  /*a560*/  LEA.HI.SX32 R3, R0, R3, 0x1b ;  /* 0x0000000300037211 */ /* 0x000fe200078fdaff */
[----:B------:R-:W-:-:S03]  /*a570*/  IMAD.MOV.U32 R0, RZ, RZ, RZ ;  /* 0x000000ffff007224 */ /* 0x000fc600078e00ff */
        /* <DEDUP_REMOVED lines=34> */
.L_x_7467:
[----:B------:R-:W-:Y:S05]  /*a7a0*/  BSYNC B0 ;  /* 0x0000000000007941 */ /* 0x000fea0003800000 */
.L_x_7466:
[----:B------:R-:W2:Y:S01]  /*a7b0*/  LDL R2, [R1+0xc] ;  /* 0x00000c0001027983 */ /* 0x000ea20000100800 */
[----:B------:R-:W-:Y:S02]  /*a7c0*/  PLOP3.LUT P0, PT, PT, PT, PT, 0x80, 0x0 ;  /* 0x000000000000781c */ /* 0x000fe40003f0f070 */
        /* <DEDUP_REMOVED lines=47> */
[----:B--2---:R-:W-:Y:S01]  /*aac0*/  IMAD R221, R2, R0, R221 ;  /* 0x0000000002dd7224 */ /* 0x004fe200078e02dd */
[----:B------:R-:W-:-:S04]  /*aad0*/  CS2R R2, SRZ ;  /* 0x0000000000027805 */ /* 0x000fc8000001ff00 */
[----:B------:R-:W-:Y:S02]  /*aae0*/  VIADDMNMX R121, R221, R0, R27, PT ;  /* 0x00000000dd797246 */ /* 0x000fe4000380011b */
[----:B------:R-:W-:Y:S01]  /*aaf0*/  CS2R R26, SRZ ;  /* 0x00000000001a7805 */ /* 0x000fe2000001ff00 */
[----:B------:R-:W-:Y:S01]  /*ab00*/  IMAD.MOV.U32 R0, RZ, RZ, RZ ;  /* 0x000000ffff007224 */ /* 0x000fe200078e00ff */
[----:B------:R-:W-:-:S13]  /*ab10*/  ISETP.GT.AND P1, PT, R121, R221, PT ;  /* 0x000000dd7900720c */ /* 0x000fda0003f24270 */
[----:B------:R-:W-:Y:S05]  /*ab20*/  @!P1 BRA `(.L_x_7468) ;  /* 0x0000019800349947 */ /* 0x000fea0003800000 */
[----:B------:R-:W-:-:S03]  /*ab30*/  UMOV UR4, 0xffffffff ;  /* 0xffffffff00047882 */ /* 0x000fc60000000000 */
[----:B------:R-:W-:Y:S05]  /*ab40*/  BRA.DIV UR4, `(.L_x_7469) ;  /* 0x0000025e045c7947 */ /* 0x000fea000b800000 */
[----:B------:R-:W0:Y:S02]  /*ab50*/  S2R R0, SR_TID.X ;  /* 0x0000000000007919 */ /* 0x000e240000002100 */
[----:B0-----:R-:W-:-:S05]  /*ab60*/  VIADD R2, R0, 0xffffff80 ;  /* 0xffffff8000027836 */ /* 0x001fca0000000000 */
[----:B------:R-:W-:-:S04]  /*ab70*/  SHF.R.S32.HI R0, RZ, 0x1f, R2 ;  /* 0x0000001fff007819 */ /* 0x000fc80000011402 */
[----:B------:R-:W-:-:S04]  /*ab80*/  LEA.HI R0, R0, R2, RZ, 0x7 ;  /* 0x0000000200007211 */ /* 0x000fc800078f38ff */
[----:B------:R-:W-:-:S05]  /*ab90*/  SHF.R.S32.HI R0, RZ, 0x7, R0 ;  /* 0x00000007ff007819 */ /* 0x000fca0000011400 */
[----:B------:R0:W1:Y:S02]  /*aba0*/  SHFL.IDX PT, R220, R0, RZ, 0x1f ;  /* 0x00001fff00dc7589 */ /* 0x00006400000e0000 */
.L_x_7766:
[----:B01----:R-:W-:Y:S01]  /*abb0*/  LEA.HI R0, R220, R220, RZ, 0x1 ;  /* 0x000000dcdc007211 */ /* 0x003fe200078f08ff */
[----:B------:R-:W-:Y:S01]  /*abc0*/  VIADD R26, R18, 0x18400 ;  /* 0x00018400121a7836 */ /* 0x000fe20000000000 */
[----:B------:R-:W-:Y:S02]  /*abd0*/  BSSY B6, `(.L_x_7470) ;  /* 0x0000018000067945 */ /* 0x000fe40003800000 */
[----:B------:R-:W-:Y:S02]  /*abe0*/  LOP3.LUT R3, R0, 0x1e, RZ, 0xc0, !PT ;  /* 0x0000001e00037812 */ /* 0x000fe400078ec0ff */
[----:B------:R-:W-:-:S03]  /*abf0*/  LOP3.LUT P0, RZ, R26, 0x1bf, RZ, 0xc0, !PT ;  /* 0x000001bf1aff7812 */ /* 0x000fc6000780c0ff */
        /* <DEDUP_REMOVED lines=21> */
.L_x_7471:
[----:B------:R-:W-:Y:S05]  /*ad50*/  BSYNC B6 ;  /* 0x0000000000067941 */ /* 0x000fea0003800000 */
.L_x_7470:
[----:B------:R-:W-:Y:S01]  /*ad60*/  ULDC.64 UR6, c[0x0][0x998] ;  /* 0x0002660000067ab9 */ /* 0x000fe20000000a00 */
[----:B------:R-:W-:Y:S01]  /*ad70*/  ULDC.64 UR4, c[0x0][0x990] ;  /* 0x0002640000047ab9 */ /* 0x000fe20000000a00 */
[----:B------:R-:W-:Y:S02]  /*ad80*/  ISETP.NE.U32.AND P1, PT, RZ, UR6, PT ;  /* 0x00000006ff007c0c */ /* 0x000fe4000bf25070 */
[----:B------:R-:W-:Y:S02]  /*ad90*/  ISETP.NE.U32.AND P0, PT, RZ, UR4, PT ;  /* 0x00000004ff007c0c */ /* 0x000fe4000bf05070 */
[----:B------:R-:W-:Y:S02]  /*ada0*/  ISETP.NE.AND.EX P1, PT, RZ, UR7, PT, P1 ;  /* 0x00000007ff007c0c */ /* 0x000fe4000bf25310 */
[----:B------:R-:W-:-:S11]  /*adb0*/  ISETP.NE.AND.EX P0, PT, RZ, UR5, PT, P0 ;  /* 0x00000005ff007c0c */ /* 0x000fd6000bf05300 */
[----:B------:R-:W0:Y:S01]  /*adc0*/  @P1 LDC.64 R8, c[0x0][0x9b8] ;  /* 0x00026e00ff081b82 */ /* 0x000e220000000a00 */
[--C-:B------:R-:W-:Y:S02]  /*add0*/  @P1 SHF.R.S32.HI R5, RZ, 0x1f, R223.reuse ;  /* 0x0000001fff051819 */ /* 0x100fe400000114df */
[----:B------:R-:W-:-:S05]  /*ade0*/  @P0 SHF.R.S32.HI R3, RZ, 0x1f, R223 ;  /* 0x0000001fff030819 */ /* 0x000fca00000114df */
[----:B------:R-:W1:Y:S08]  /*adf0*/  @P0 LDC.64 R6, c[0x0][0x9a8] ;  /* 0x00026a00ff060b82 */ /* 0x000e700000000a00 */
[----:B------:R-:W2:Y:S08]  /*ae00*/  @P0 LDC.64 R10, c[0x0][0x9b0] ;  /* 0x00026c00ff0a0b82 */ /* 0x000eb00000000a00 */
[----:B------:R-:W3:Y:S01]  /*ae10*/  @P1 LDC.64 R12, c[0x0][0x9c0] ;  /* 0x00027000ff0c1b82 */ /* 0x000ee20000000a00 */
[----:B0-----:R-:W-:-:S02]  /*ae20*/  @P1 IMAD R2, R5, R8, RZ ;  /* 0x0000000805021224 */ /* 0x001fc400078e02ff */
[----:B------:R-:W-:-:S04]  /*ae30*/  @P1 IMAD.WIDE.U32 R4, R223, R8, RZ ;  /* 0x00000008df041225 */ /* 0x000fc800078e00ff */
[----:B------:R-:W-:Y:S02]  /*ae40*/  @P1 IMAD R9, R223, R9, R2 ;  /* 0x00000009df091224 */ /* 0x000fe400078e0202 */
[-C--:B-1----:R-:W-:Y:S02]  /*ae50*/  @P0 IMAD R0, R3, R6.reuse, RZ ;  /* 0x0000000603000224 */ /* 0x082fe400078e02ff */
[----:B------:R-:W-:-:S04]  /*ae60*/  @P0 IMAD.WIDE.U32 R2, R223, R6, RZ ;  /* 0x00000006df020225 */ /* 0x000fc800078e00ff */
[----:B------:R-:W-:Y:S02]  /*ae70*/  @P0 IMAD R7, R223, R7, R0 ;  /* 0x00000007df070224 */ /* 0x000fe400078e0200 */
[----:B------:R-:W-:Y:S02]  /*ae80*/  @P1 IMAD.IADD R5, R5, 0x1, R9 ;  /* 0x0000000105051824 */ /* 0x000fe400078e0209 */
[----:B------:R-:W-:Y:S02]  /*ae90*/  @P0 IMAD.IADD R3, R3, 0x1, R7 ;  /* 0x0000000103030824 */ /* 0x000fe400078e0207 */
[----:B------:R-:W-:Y:S02]  /*aea0*/  IMAD.MOV.U32 R0, RZ, RZ, 0x3f800000 ;  /* 0x3f800000ff007424 */ /* 0x000fe400078e00ff */
[----:B--2---:R-:W-:-:S04]  /*aeb0*/  @P0 IMAD.WIDE.U32 R2, R232, R10, R2 ;  /* 0x0000000ae8020225 */ /* 0x004fc800078e0002 */
[----:B---3--:R-:W-:Y:S01]  /*aec0*/  @P1 IMAD.WIDE.U32 R6, R232, R12, R4 ;  /* 0x0000000ce8061225 */ /* 0x008fe200078e0004 */
        /* <DEDUP_REMOVED lines=25> */
.L_x_7475:
[----:B-1----:R1:W2:Y:S02]  /*b060*/  SYNCS.PHASECHK.TRANS64.TRYWAIT P0, [R18+URZ+0x28800], R3 ;  /* 0x02880003120075a7 */ /* 0x0022a4000800017f */
[----:B--2---:R-:W-:Y:S05]  /*b070*/  @!P0 NANOSLEEP.SYNCS 0x989680 ;  /* 0x009896800000895d */ /* 0x004fea0003900000 */
[----:B------:R-:W2:Y:S02]  /*b080*/  @!P0 SYNCS.PHASECHK.TRANS64 P0, [R18+URZ+0x28800], R3 ;  /* 0x02880003120085a7 */ /* 0x000ea4000800007f */
[----:B--2---:R-:W-:Y:S05]  /*b090*/  @!P0 BRA `(.L_x_7475) ;  /* 0xfffffffc00f08947 */ /* 0x004fea000383ffff */
.L_x_7474:
[----:B------:R-:W-:Y:S05]  /*b0a0*/  BSYNC B0 ;  /* 0x0000000000007941 */ /* 0x000fea0003800000 */
.L_x_7473:
[----:B------:R-:W-:Y:S05]  /*b0b0*/  BRA `(.L_x_7476) ;  /* 0x0000004c00bc7947 */ /* 0x000fea0003800000 */
.L_x_7472:
[----:B------:R-:W-:Y:S01]  /*b0c0*/  LOP3.LUT P0, RZ, R26, 0x3ff, RZ, 0xc0, !PT ;  /* 0x000003ff1aff7812 */ /* 0x000fe2000780c0ff */
        /* <DEDUP_REMOVED lines=29> */
.L_x_7478:
[----:B------:R-:W-:Y:S05]  /*b2a0*/  BSYNC B6 ;  /* 0x0000000000067941 */ /* 0x000fea0003800000 */
.L_x_7477:
[----:B------:R-:W0:Y:S01]  /*b2b0*/  S2R R20, SR_TID.X ;  /* 0x0000000000147919 */ /* 0x000e220000002100 */
[----:B------:R-:W-:Y:S01]  /*b2c0*/  ULDC.U8 UR4, c[0x0][0x410] ;  /* 0x0001040000047ab9 */ /* 0x000fe20000000000 */
[----:B------:R-:W-:Y:S01]  /*b2d0*/  BSSY B0, `(.L_x_7479) ;  /* 0x00004c5000007945 */ /* 0x000fe20003800000 */
[----:B------:R-:W-:Y:S01]  /*b2e0*/  ISETP.NE.AND P0, PT, RZ, UR4, PT ;  /* 0x00000004ff007c0c */ /* 0x000fe2000bf05270 */
[----:B------:R-:W-:Y:S02]  /*b2f0*/  IMAD.IADD R39, R210, 0x1, R219 ;  /* 0x00000001d2277824 */ /* 0x000fe400078e02db */
[----:B0-----:R-:W-:-:S05]  /*b300*/  VIADD R20, R20, 0xffffff80 ;  /* 0xffffff8014147836 */ /* 0x001fca0000000000 */
[----:B------:R-:W-:-:S04]  /*b310*/  SHF.R.S32.HI R0, RZ, 0x1f, R20 ;  /* 0x0000001fff007819 */ /* 0x000fc80000011414 */
[----:B------:R-:W-:-:S04]  /*b320*/  LEA.HI R0, R0, R20, RZ, 0x2 ;  /* 0x0000001400007211 */ /* 0x000fc800078f10ff */
[----:B------:R-:W-:-:S05]  /*b330*/  LOP3.LUT R0, R0, 0xfffffffc, RZ, 0xc0, !PT ;  /* 0xfffffffc00007812 */ /* 0x000fca00078ec0ff */
[----:B------:R-:W-:Y:S01]  /*b340*/  IMAD.IADD R4, R20, 0x1, -R0 ;  /* 0x0000000114047824 */ /* 0x000fe200078e0a00 */
[----:B------:R-:W-:Y:S06]  /*b350*/  @!P0 BRA `(.L_x_7480) ;  /* 0x0000002400ac8947 */ /* 0x000fec0003800000 */
[----:B------:R-:W0:Y:S01]  /*b360*/  LDC R38, c[0x0][0x448] ;  /* 0x00011200ff267b82 */ /* 0x000e220000000800 */
[----:B------:R-:W-:Y:S01]  /*b370*/  IMAD R3, R4, 0x40, R39 ;  /* 0x0000004004037824 */ /* 0x000fe200078e0227 */
[----:B------:R-:W-:Y:S01]  /*b380*/  ULDC.64 UR4, c[0x0][0x3f8] ;  /* 0x0000fe0000047ab9 */ /* 0x000fe20000000a00 */
[----:B------:R-:W-:Y:S01]  /*b390*/  IMAD.MOV.U32 R8, RZ, RZ, R26 ;  /* 0x000000ffff087224 */ /* 0x000fe200078e001a */
[----:B------:R-:W-:Y:S01]  /*b3a0*/  ULDC.64 UR6, c[0x0][0x408] ;  /* 0x0001020000067ab9 */ /* 0x000fe20000000a00 */
[----:B------:R-:W-:Y:S01]  /*b3b0*/  IMAD.MOV.U32 R9, RZ, RZ, R29 ;  /* 0x000000ffff097224 */ /* 0x000fe200078e001d */
[----:B------:R-:W-:Y:S01]  /*b3c0*/  ULDC.64 UR8, c[0x0][0x400] ;  /* 0x0001000000087ab9 */ /* 0x000fe20000000a00 */
[----:B------:R-:W-:Y:S01]  /*b3d0*/  IMAD.MOV.U32 R10, RZ, RZ, R24 ;  /* 0x000000ffff0a7224 */ /* 0x000fe200078e0018 */
[----:B------:R-:W-:Y:S01]  /*b3e0*/  SHF.R.S32.HI R37, RZ, 0x1f, R214 ;  /* 0x0000001fff257819 */ /* 0x000fe200000114d6 */
        /* <DEDUP_REMOVED lines=21> */
[----:B------:R0:W2:Y:S04]  /*b540*/  SHFL.IDX PT, R3, R5, RZ, 0x1c1f ;  /* 0x001c1fff05037589 */ /* 0x0000a800000e0000 */
[----:B------:R0:W3:Y:S04]  /*b550*/  SHFL.IDX PT, R4, R8, RZ, 0x1c1f ;  /* 0x001c1fff08047589 */ /* 0x0000e800000e0000 */
[----:B------:R0:W4:Y:S02]  /*b560*/  SHFL.IDX PT, R14, R7, RZ, 0x1c1f ;  /* 0x001c1fff070e7589 */ /* 0x00012400000e0000 */
.L_x_7772:
        /* <DEDUP_REMOVED lines=11> */
[----:B------:R-:W-:-:S11]  /*b620*/  ISETP.GE.AND P3, PT, R208, UR4, PT ;  /* 0x00000004d0007c0c */ /* 0x000fd6000bf66270 */
[----:B--2---:R-:W-:Y:S02]  /*b630*/  @!P4 IADD3 R24, P0, R214, R3, RZ ;  /* 0x00000003d618c210 */ /* 0x004fe40007f1e0ff */
[----:B----4-:R-:W-:-:S03]  /*b640*/  @!P3 IADD3 R12, P1, R208, R14, RZ ;  /* 0x0000000ed00cb210 */ /* 0x010fc60007f3e0ff */
[----:B-1----:R-:W-:Y:S01]  /*b650*/  @!P4 IMAD.X R25, R0, 0x1, R37, P0 ;  /* 0x000000010019c824 */ /* 0x002fe200000e0625 */
[----:B------:R-:W-:Y:S02]  /*b660*/  @!P3 IADD3 R10, P0, R208, R3, RZ ;  /* 0x00000003d00ab210 */ /* 0x000fe40007f1e0ff */
[----:B------:R-:W-:Y:S02]  /*b670*/  @!P3 SHF.R.S32.HI R3, RZ, 0x1f, R208 ;  /* 0x0000001fff03b819 */ /* 0x000fe400000114d0 */
[----:B------:R-:W-:Y:S02]  /*b680*/  @!P4 IADD3 R14, P2, R214, R14, RZ ;  /* 0x0000000ed60ec210 */ /* 0x000fe40007f5e0ff */
[----:B------:R-:W-:Y:S02]  /*b690*/  CS2R R30, SRZ ;  /* 0x00000000001e7805 */ /* 0x000fe4000001ff00 */
[----:B------:R-:W-:Y:S02]  /*b6a0*/  CS2R R28, SRZ ;  /* 0x00000000001c7805 */ /* 0x000fe4000001ff00 */
[----:B------:R-:W-:Y:S01]  /*b6b0*/  CS2R R26, SRZ ;  /* 0x00000000001a7805 */ /* 0x000fe2000001ff00 */
[--C-:B------:R-:W-:Y:S01]  /*b6c0*/  @!P3 IMAD.X R11, R0, 0x1, R3.reuse, P0 ;  /* 0x00000001000bb824 */ /* 0x100fe200000e0603 */
[----:B------:R1:W5:Y:S01]  /*b6d0*/  @!P4 LD.E.64 R20, desc[UR38][R24.64] ;  /* 0x000000261814c980 */ /* 0x000362000c101b00 */
[----:B---3--:R-:W-:-:S02]  /*b6e0*/  @!P3 IMAD.X R13, R4, 0x1, R3, P1 ;  /* 0x00000001040db824 */ /* 0x008fc400008e0603 */
[----:B------:R-:W-:Y:S01]  /*b6f0*/  @!P4 IMAD.X R15, R4, 0x1, R37, P2 ;  /* 0x00000001040fc824 */ /* 0x000fe200010e0625 */
[----:B------:R1:W5:Y:S04]  /*b700*/  @!P3 LD.E.64 R30, desc[UR38][R10.64] ;  /* 0x000000260a1eb980 */ /* 0x000368000c101b00 */
[----:B------:R1:W5:Y:S04]  /*b710*/  @!P3 LD.E.64 R28, desc[UR38][R12.64] ;  /* 0x000000260c1cb980 */ /* 0x000368000c101b00 */
[----:B------:R1:W5:Y:S02]  /*b720*/  @!P4 LD.E.64 R26, desc[UR38][R14.64] ;  /* 0x000000260e1ac980 */ /* 0x000364000c101b00 */
.L_x_7483:
[----:B------:R-:W-:Y:S05]  /*b730*/  BSYNC B1 ;  /* 0x0000000000017941 */ /* 0x000fea0003800000 */
.L_x_7482:
[----:B------:R-:W-:Y:S01]  /*b740*/  UMOV UR4, 0xffffffff ;  /* 0xffffffff00047882 */ /* 0x000fe20000000000 */
[----:B-1----:R-:W-:Y:S02]  /*b750*/  CS2R R24, SRZ ;  /* 0x0000000000187805 */ /* 0x002fe4000001ff00 */
[----:B------:R-:W-:Y:S05]  /*b760*/  BRA.DIV UR4, `(.L_x_7484) ;  /* 0x0000025604047947 */ /* 0x000fea000b800000 */
[----:B------:R1:W0:Y:S04]  /*b770*/  SHFL.IDX PT, R0, R6, 0x1, 0x1c1f ;  /* 0x003c1f0006007f89 */ /* 0x00022800000e0000 */
[----:B--2---:R1:W2:Y:S04]  /*b780*/  SHFL.IDX PT, R3, R5, 0x1, 0x1c1f ;  /* 0x003c1f0005037f89 */ /* 0x0042a800000e0000 */
[----:B---3--:R1:W3:Y:S04]  /*b790*/  SHFL.IDX PT, R4, R8, 0x1, 0x1c1f ;  /* 0x003c1f0008047f89 */ /* 0x0082e800000e0000 */
[----:B----4-:R1:W4:Y:S02]  /*b7a0*/  SHFL.IDX PT, R14, R7, 0x1, 0x1c1f ;  /* 0x003c1f00070e7f89 */ /* 0x01032400000e0000 */
.L_x_7778:
[----:B01----:R-:W-:Y:S01]  /*b7b0*/  VIADD R5, R39, 0x40 ;  /* 0x0000004027057836 */ /* 0x003fe20000000000 */
        /* <DEDUP_REMOVED lines=10> */
[----:B------:R-:W-:Y:S02]  /*b860*/  ISETP.GE.AND P5, PT, R214, UR4, PT ;  /* 0x00000004d6007c0c */ /* 0x000fe4000bfa6270 */
[----:B------:R-:W-:Y:S02]  /*b870*/  CS2R R12, SRZ ;  /* 0x00000000000c7805 */ /* 0x000fe4000001ff00 */
[----:B------:R-:W-:-:S05]  /*b880*/  CS2R R8, SRZ ;  /* 0x0000000000087805 */ /* 0x000fca000001ff00 */
[----:B--2---:R-:W-:-:S04]  /*b890*/  @!P4 IADD3 R6, P0, R208, R3, RZ ;  /* 0x00000003d006c210 */ /* 0x004fc80007f1e0ff */
[----:B------:R-:W-:Y:S02]  /*b8a0*/  @!P5 IADD3 R34, P2, R214, R3, RZ ;  /* 0x00000003d622d210 */ /* 0x000fe40007f5e0ff */
[-C--:B----4-:R-:W-:Y:S02]  /*b8b0*/  @!P4 IADD3 R32, P1, R208, R14.reuse, RZ ;  /* 0x0000000ed020c210 */ /* 0x090fe40007f3e0ff */
[----:B------:R-:W-:Y:S01]  /*b8c0*/  @!P4 SHF.R.S32.HI R3, RZ, 0x1f, R208 ;  /* 0x0000001fff03c819 */ /* 0x000fe200000114d0 */
[----:B------:R-:W-:Y:S01]  /*b8d0*/  @!P5 IMAD.X R35, R0, 0x1, R37, P2 ;  /* 0x000000010023d824 */ /* 0x000fe200010e0625 */
[----:B------:R-:W-:-:S03]  /*b8e0*/  @!P5 IADD3 R14, P3, R214, R14, RZ ;  /* 0x0000000ed60ed210 */ /* 0x000fc60007f7e0ff */
[--C-:B------:R-:W-:Y:S01]  /*b8f0*/  @!P4 IMAD.X R7, R0, 0x1, R3.reuse, P0 ;  /* 0x000000010007c824 */ /* 0x100fe200000e0603 */
[----:B------:R0:W5:Y:S01]  /*b900*/  @!P5 LD.E.64 R24, desc[UR38][R34.64] ;  /* 0x000000262218d980 */ /* 0x000162000c101b00 */
[C---:B---3--:R-:W-:Y:S02]  /*b910*/  @!P4 IMAD.X R33, R4.reuse, 0x1, R3, P1 ;  /* 0x000000010421c824 */ /* 0x048fe400008e0603 */
[----:B------:R-:W-:Y:S01]  /*b920*/  @!P5 IMAD.X R15, R4, 0x1, R37, P3 ;  /* 0x00000001040fd824 */ /* 0x000fe200018e0625 */
[----:B------:R0:W5:Y:S04]  /*b930*/  @!P4 LD.E.64 R10, desc[UR38][R6.64] ;  /* 0x00000026060ac980 */ /* 0x000168000c101b00 */
[----:B------:R0:W5:Y:S04]  /*b940*/  @!P4 LD.E.64 R12, desc[UR38][R32.64] ;  /* 0x00000026200cc980 */ /* 0x000168000c101b00 */
[----:B------:R0:W5:Y:S02]  /*b950*/  @!P5 LD.E.64 R8, desc[UR38][R14.64] ;  /* 0x000000260e08d980 */ /* 0x000164000c101b00 */
.L_x_7486:
[----:B------:R-:W-:Y:S05]  /*b960*/  BSYNC B1 ;  /* 0x0000000000017941 */ /* 0x000fea0003800000 */
.L_x_7485:
[----:B------:R-:W-:Y:S01]  /*b970*/  ULEA.HI UR4, UR37, UR37, URZ, 0x1 ;  /* 0x0000002525047291 */ /* 0x000fe2000f8f083f */
[C---:B------:R-:W-:Y:S01]  /*b980*/  IMAD.SHL.U32 R0, R213.reuse, 0x80, RZ ;  /* 0x00000080d5007824 */ /* 0x040fe200078e00ff */
[----:B0-----:R-:W-:Y:S01]  /*b990*/  VIADDMNMX R15, R38, -R219, 0x80, PT ;  /* 0x00000080260f7446 */ /* 0x001fe200038009db */
[----:B------:R-:W-:Y:S01]  /*b9a0*/  BSSY B1, `(.L_x_7487) ;  /* 0x0000010000017945 */ /* 0x000fe20003800000 */
[----:B------:R-:W-:Y:S01]  /*b9b0*/  ULOP3.LUT UR4, UR4, 0xfffffffe, URZ, 0xc0, !UPT ;  /* 0xfffffffe04047892 */ /* 0x000fe2000f8ec03f */
[----:B------:R-:W-:Y:S02]  /*b9c0*/  LOP3.LUT P2, RZ, R213, 0x4, RZ, 0xc0, !PT ;  /* 0x00000004d5ff7812 */ /* 0x000fe4000784c0ff */
[----:B--2---:R-:W-:Y:S01]  /*b9d0*/  LOP3.LUT R3, R0, 0x380, RZ, 0xc0, !PT ;  /* 0x0000038000037812 */ /* 0x004fe200078ec0ff */
[----:B------:R-:W-:Y:S01]  /*b9e0*/  UIADD3 UR4, UR37, -UR4, URZ ;  /* 0x8000000425047290 */ /* 0x000fe2000fffe03f */
[----:B------:R-:W-:Y:S02]  /*b9f0*/  ISETP.GE.AND P1, PT, R210, R15, PT ;  /* 0x0000000fd200720c */ /* 0x000fe40003f26270 */
[----:B------:R-:W-:-:S02]  /*ba00*/  LOP3.LUT R0, R3, 0x30, R22, 0xf8, !PT ;  /* 0x0000003003007812 */ /* 0x000fc400078ef816 */
[----:B------:R-:W-:Y:S01]  /*ba10*/  SHF.R.U32.HI R3, RZ, 0x3, R3 ;  /* 0x00000003ff037819 */ /* 0x000fe20000011603 */
[----:B------:R-:W-:-:S03]  /*ba20*/  IMAD.U32 R5, RZ, RZ, UR4 ;  /* 0x00000004ff057e24 */ /* 0x000fc6000f8e00ff */
[----:B------:R-:W-:Y:S02]  /*ba30*/  LOP3.LUT R3, R0, R3, RZ, 0x3c, !PT ;  /* 0x0000000300037212 */ /* 0x000fe400078e3cff */
[----:B------:R-:W-:Y:S02]  /*ba40*/  SHF.L.U32 R5, R5, 0x1f, RZ ;  /* 0x0000001f05057819 */ /* 0x000fe400000006ff */
[----:B------:R-:W-:Y:S02]  /*ba50*/  IADD3 R3, R18, R3, R227 ;  /* 0x0000000312037210 */ /* 0x000fe40007ffe0e3 */
[----:B------:R-:W0:Y:S03]  /*ba60*/  SYNCS.PHASECHK.TRANS64.TRYWAIT P0, [R18+URZ+0x28800], R5 ;  /* 0x02880005120075a7 */ /* 0x000e26000800017f */
[C---:B---3--:R-:W-:Y:S02]  /*ba70*/  VIADD R4, R3.reuse, 0x18400 ;  /* 0x0001840003047836 */ /* 0x048fe40000000000 */
[----:B------:R-:W-:Y:S01]  /*ba80*/  VIADD R0, R3, 0x18440 ;  /* 0x0001844003007836 */ /* 0x000fe20000000000 */
[----:B0-----:R-:W-:Y:S06]  /*ba90*/  @!P0 BRA `(.L_x_7488) ;  /* 0x0000025000a88947 */ /* 0x001fec0003800000 */
.L_x_7779:
[----:B------:R-:W-:Y:S05]  /*baa0*/  BSYNC B1 ;  /* 0x0000000000017941 */ /* 0x000fea0003800000 */
.L_x_7487:
[----:B------:R-:W-:Y:S01]  /*bab0*/  BSSY B1, `(.L_x_7489) ;  /* 0x00000fa000017945 */ /* 0x000fe20003800000 */
[----:B------:R-:W-:-:S03]  /*bac0*/  @P2 VIADD R0, R4, 0xffffffc0 ;  /* 0xffffffc004002836 */ /* 0x000fc60000000000 */
[----:B------:R-:W-:Y:S05]  /*bad0*/  @P1 BRA `(.L_x_7490) ;  /* 0x0000000c00dc1947 */ /* 0x000fea0003800000 */
[----:B0-----:R-:W0:Y:S01]  /*bae0*/  LDC R5, c[0x0][0x3f4] ;  /* 0x0000fd00ff057b82 */ /* 0x001e220000000800 */
[----:B------:R-:W-:Y:S01]  /*baf0*/  BSSY B2, `(.L_x_7491) ;  /* 0x000007a000027945 */ /* 0x000fe20003800000 */
[-C--:B0-----:R-:W-:Y:S02]  /*bb00*/  ISETP.GE.AND P0, PT, R208, R5.reuse, PT ;  /* 0x00000005d000720c */ /* 0x081fe40003f06270 */
[----:B------:R-:W-:-:S11]  /*bb10*/  ISETP.GE.AND P1, PT, R214, R5, PT ;  /* 0x00000005d600720c */ /* 0x000fd60003f26270 */
[----:B------:R-:W-:Y:S05]  /*bb20*/  @P0 BRA `(.L_x_7492) ;  /* 0x0000000400d80947 */ /* 0x000fea0003800000 */
[----:B------:R-:W0:Y:S01]  /*bb30*/  LDS.128 R4, [R3+0x18400] ;  /* 0x0184000003047984 */ /* 0x000e220000000c00 */
[----:B-----5:R-:W-:Y:S02]  /*bb40*/  SHF.R.U32.HI R35, RZ, 0x8, R31 ;  /* 0x00000008ff237819 */ /* 0x020fe4000001161f */
[----:B------:R-:W-:Y:S02]  /*bb50*/  LOP3.LUT R34, R31, 0xff, RZ, 0xc0, !PT ;  /* 0x000000ff1f227812 */ /* 0x000fe400078ec0ff */
[----:B------:R-:W-:Y:S02]  /*bb60*/  LOP3.LUT R35, R35, 0xff, RZ, 0xc0, !PT ;  /* 0x000000ff23237812 */ /* 0x000fe400078ec0ff */
        /* <DEDUP_REMOVED lines=8> */
[----:B------:R-:W-:Y:S01]  /*bbf0*/  PRMT R38, R39, 0x7604, R38 ;  /* 0x0000760427267816 */ /* 0x000fe20000000026 */
[----:B------:R-:W-:Y:S01]  /*bc00*/  IMAD.U32 R39, R40, 0x10000, RZ ;  /* 0x0001000028277824 */ /* 0x000fe200078e00ff */
[----:B----4-:R-:W-:-:S02]  /*bc10*/  LOP3.LUT R14, R30, 0xff, RZ, 0xc0, !PT ;  /* 0x000000ff1e0e7812 */ /* 0x010fc400078ec0ff */
[----:B------:R-:W-:Y:S02]  /*bc20*/  LOP3.LUT R33, R32, 0xff, RZ, 0xc0, !PT ;  /* 0x000000ff20217812 */ /* 0x000fe400078ec0ff */
[----:B------:R-:W-:Y:S02]  /*bc30*/  SHF.R.U32.HI R32, RZ, 0x8, R28 ;  /* 0x00000008ff207819 */ /* 0x000fe4000001161c */
[----:B------:R-:W-:Y:S02]  /*bc40*/  PRMT R33, R33, 0x7604, R14 ;  /* 0x0000760421217816 */ /* 0x000fe4000000000e */
[----:B------:R-:W-:Y:S02]  /*bc50*/  LOP3.LUT R14, R28, 0xff, RZ, 0xc0, !PT ;  /* 0x000000ff1c0e7812 */ /* 0x000fe400078ec0ff */
[----:B------:R-:W-:Y:S02]  /*bc60*/  LOP3.LUT R37, R32, 0xff, RZ, 0xc0, !PT ;  /* 0x000000ff20257812 */ /* 0x000fe400078ec0ff */
[----:B------:R-:W-:-:S02]  /*bc70*/  LOP3.LUT R35, R34, 0xff0000, R35, 0xf8, !PT ;  /* 0x00ff000022237812 */ /* 0x000fc400078ef823 */
[----:B------:R-:W-:Y:S02]  /*bc80*/  LOP3.LUT R39, R38, 0xff0000, R39, 0xf8, !PT ;  /* 0x00ff000026277812 */ /* 0x000fe400078ef827 */
[----:B------:R-:W-:Y:S02]  /*bc90*/  PRMT R37, R37, 0x7604, R14 ;  /* 0x0000760425257816 */ /* 0x000fe4000000000e */
[----:B------:R-:W-:Y:S02]  /*bca0*/  LOP3.LUT R39, R39, 0xff000000, R29, 0xf8, !PT ;  /* 0xff00000027277812 */ /* 0x000fe400078ef81d */
[----:B------:R-:W-:Y:S02]  /*bcb0*/  LOP3.LUT R35, R35, 0xff000000, R31, 0xf8, !PT ;  /* 0xff00000023237812 */ /* 0x000fe400078ef81f */
[----:B------:R-:W-:Y:S02]  /*bcc0*/  LOP3.LUT R33, R33, 0xff0000, R30, 0xf8, !PT ;  /* 0x00ff000021217812 */ /* 0x000fe400078ef81e */
[----:B0-----:R-:W-:-:S02]  /*bcd0*/  F2FP.F16.E4M3.UNPACK_B R14, R6.H1 ;  /* 0x00000006ff0e723e */ /* 0x001fc400030006ff */
[----:B------:R-:W-:Y:S02]  /*bce0*/  LOP3.LUT R37, R37, 0xff0000, R28, 0xf8, !PT ;  /* 0x00ff000025257812 */ /* 0x000fe400078ef81c */
[----:B------:R-:W-:Y:S02]  /*bcf0*/  F2FP.F16.E4M3.UNPACK_B R38, R39 ;  /* 0x00000027ff26723e */ /* 0x000fe400020006ff */
[----:B------:R-:W-:Y:S02]  /*bd00*/  F2FP.F16.E4M3.UNPACK_B R32, R35 ;  /* 0x00000023ff20723e */ /* 0x000fe400020006ff */
[----:B------:R-:W-:Y:S01]  /*bd10*/  LOP3.LUT R33, R33, 0xff000000, R30, 0xf8, !PT ;  /* 0xff00000021217812 */ /* 0x000fe200078ef81e */
        /* <DEDUP_REMOVED lines=11> */
[----:B------:R-:W-:Y:S01]  /*bdd0*/  FMUL.FTZ R40, R14, R37 ;  /* 0x000000250e287220 */ /* 0x000fe20000410000 */
[----:B------:R-:W-:Y:S01]  /*bde0*/  F2FP.F16.E4M3.UNPACK_B R14, R5 ;  /* 0x00000005ff0e723e */ /* 0x000fe200020006ff */
[--C-:B------:R-:W-:Y:S01]  /*bdf0*/  HADD2.F32 R5, -RZ, R29.reuse.H1_H1 ;  /* 0x3000001dff057230 */ /* 0x100fe20000004100 */
[----:B------:R-:W-:Y:S01]  /*be00*/  F2FP.F16.E4M3.UNPACK_B R39, R39.H1 ;  /* 0x00000027ff27723e */ /* 0x000fe200030006ff */
[C---:B------:R-:W-:Y:S01]  /*be10*/  FFMA.FTZ R43, R30.reuse, R37, -R43 ;  /* 0x000000251e2b7223 */ /* 0x040fe2000001082b */
[----:B------:R-:W-:Y:S01]  /*be20*/  FFMA.FTZ R44, R30, R41, R40 ;  /* 0x000000291e2c7223 */ /* 0x000fe20000010028 */
[----:B------:R-:W-:Y:S01]  /*be30*/  HADD2.F32 R29, -RZ, R29.H0_H0 ;  /* 0x2000001dff1d7230 */ /* 0x000fe20000004100 */
[----:B------:R-:W-:Y:S01]  /*be40*/  F2FP.F16.E4M3.UNPACK_B R35, R35.H1 ;  /* 0x00000023ff23723e */ /* 0x000fe200030006ff */
[C---:B------:R-:W-:Y:S01]  /*be50*/  FMUL.FTZ R30, R5.reuse, R38 ;  /* 0x00000026051e7220 */ /* 0x040fe20000410000 */
[----:B------:R-:W-:Y:S01]  /*be60*/  FMUL.FTZ R37, R5, R32 ;  /* 0x0000002005257220 */ /* 0x000fe20000410000 */
[----:B------:R-:W-:Y:S01]  /*be70*/  HADD2.F32 R5, -RZ, R31.H1_H1 ;  /* 0x3000001fff057230 */ /* 0x000fe20000004100 */
[----:B------:R-:W-:Y:S01]  /*be80*/  F2FP.F16.E4M3.UNPACK_B R7, R7.H1 ;  /* 0x00000007ff07723e */ /* 0x000fe200030006ff */
[----:B------:R-:W-:-:S02]  /*be90*/  HADD2.F32 R40, -RZ, R39.H0_H0 ;  /* 0x20000027ff287230 */ /* 0x000fc40000004100 */
[C---:B------:R-:W-:Y:S01]  /*bea0*/  FFMA.FTZ R41, R29.reuse, R32, -R30 ;  /* 0x000000201d297223 */ /* 0x040fe2000001081e */
[----:B------:R-:W-:Y:S02]  /*beb0*/  HADD2.F32 R30, -RZ, R35.H0_H0 ;  /* 0x20000023ff1e7230 */ /* 0x000fe40000004100 */
[----:B------:R-:W-:Y:S01]  /*bec0*/  FFMA.FTZ R42, R29, R38, R37 ;  /* 0x000000261d2a7223 */ /* 0x000fe20000010025 */
        /* <DEDUP_REMOVED lines=8> */
[----:B------:R-:W-:Y:S01]  /*bf50*/  F2FP.F16.E4M3.UNPACK_B R6, R4 ;  /* 0x00000004ff06723e */ /* 0x000fe200020006ff */
[----:B------:R-:W-:Y:S02]  /*bf60*/  HADD2.F32 R5, -RZ, R7.H0_H0 ;  /* 0x20000007ff057230 */ /* 0x000fe40000004100 */
[C---:B------:R-:W-:Y:S01]  /*bf70*/  FMUL.FTZ R32, R29.reuse, R38 ;  /* 0x000000261d207220 */ /* 0x040fe20000410000 */
[----:B------:R-:W-:Y:S01]  /*bf80*/  FMUL.FTZ R40, R29, R30 ;  /* 0x0000001e1d287220 */ /* 0x000fe20000410000 */
[----:B------:R-:W-:Y:S02]  /*bf90*/  F2FP.F16.E4M3.UNPACK_B R4, R4.H1 ;  /* 0x00000004ff04723e */ /* 0x000fe400030006ff */
[----:B------:R-:W-:Y:S01]  /*bfa0*/  F2FP.F16.E4M3.UNPACK_B R31, R34 ;  /* 0x00000022ff1f723e */ /* 0x000fe200020006ff */
[C---:B------:R-:W-:Y:S01]  /*bfb0*/  FFMA.FTZ R45, R5.reuse, R30, -R32 ;  /* 0x0000001e052d7223 */ /* 0x040fe20000010820 */
[-C--:B------:R-:W-:Y:S01]  /*bfc0*/  F2FP.F16.E4M3.UNPACK_B R29, R33.reuse ;  /* 0x00000021ff1d723e */ /* 0x080fe200020006ff */
[----:B------:R-:W-:Y:S01]  /*bfd0*/  FFMA.FTZ R48, R5, R38, R40 ;  /* 0x0000002605307223 */ /* 0x000fe20000010028 */
[----:B------:R-:W-:Y:S01]  /*bfe0*/  HADD2.F32 R7, -RZ, R4.H1_H1 ;  /* 0x30000004ff077230 */ /* 0x000fe20000004100 */
[----:B------:R-:W-:Y:S01]  /*bff0*/  F2FP.F16.E4M3.UNPACK_B R33, R33.H1 ;  /* 0x00000021ff21723e */ /* 0x000fe200030006ff */
[----:B------:R-:W-:Y:S01]  /*c000*/  HADD2.F32 R32, -RZ, R31.H1_H1 ;  /* 0x3000001fff207230 */ /* 0x000fe20000004100 */
[----:B------:R-:W-:Y:S01]  /*c010*/  F2FP.F16.E4M3.UNPACK_B R34, R34.H1 ;  /* 0x00000022ff22723e */ /* 0x000fe200030006ff */
[----:B------:R-:W-:-:S02]  /*c020*/  HADD2.F32 R30, -RZ, R29.H1_H1 ;  /* 0x3000001dff1e7230 */ /* 0x000fc40000004100 */
[----:B------:R-:W-:Y:S02]  /*c030*/  HADD2.F32 R5, -RZ, R4.H0_H0 ;  /* 0x20000004ff057230 */ /* 0x000fe40000004100 */
[C---:B------:R-:W-:Y:S01]  /*c040*/  FMUL.FTZ R38, R7.reuse, R32 ;  /* 0x0000002007267220 */ /* 0x040fe20000410000 */
[----:B------:R-:W-:Y:S02]  /*c050*/  HADD2.F32 R31, -RZ, R31.H0_H0 ;  /* 0x2000001fff1f7230 */ /* 0x000fe40000004100 */
[-C--:B------:R-:W-:Y:S01]  /*c060*/  FMUL.FTZ R40, R7, R30.reuse ;  /* 0x0000001e07287220 */ /* 0x080fe20000410000 */
[--C-:B------:R-:W-:Y:S02]  /*c070*/  HADD2.F32 R4, -RZ, R6.reuse.H1_H1 ;  /* 0x30000006ff047230 */ /* 0x100fe40000004100 */
[C---:B------:R-:W-:Y:S01]  /*c080*/  FFMA.FTZ R38, R5.reuse, R30, -R38 ;  /* 0x0000001e05267223 */ /* 0x040fe20000010826 */
[----:B------:R-:W-:Y:S02]  /*c090*/  HADD2.F32 R29, -RZ, R29.H0_H0 ;  /* 0x2000001dff1d7230 */ /* 0x000fe40000004100 */
[----:B------:R-:W-:Y:S01]  /*c0a0*/  FFMA.FTZ R35, R5, R32, R40 ;  /* 0x0000002005237223 */ /* 0x000fe20000010028 */
[----:B------:R-:W-:-:S02]  /*c0b0*/  HADD2.F32 R6, -RZ, R6.H0_H0 ;  /* 0x20000006ff067230 */ /* 0x000fc40000004100 */
[C---:B------:R-:W-:Y:S01]  /*c0c0*/  FMUL.FTZ R7, R4.reuse, R31 ;  /* 0x0000001f04077220 */ /* 0x040fe20000410000 */
[--C-:B------:R-:W-:Y:S02]  /*c0d0*/  HADD2.F32 R5, -RZ, R28.reuse.H1_H1 ;  /* 0x3000001cff057230 */ /* 0x100fe40000004100 */
[-C--:B------:R-:W-:Y:S01]  /*c0e0*/  FMUL.FTZ R4, R4, R29.reuse ;  /* 0x0000001d04047220 */ /* 0x080fe20000410000 */
[----:B------:R-:W-:Y:S02]  /*c0f0*/  HADD2.F32 R28, -RZ, R28.H0_H0 ;  /* 0x2000001cff1c7230 */ /* 0x000fe40000004100 */
[C---:B------:R-:W-:Y:S01]  /*c100*/  FFMA.FTZ R30, R6.reuse, R29, -R7 ;  /* 0x0000001d061e7223 */ /* 0x040fe20000010807 */
[----:B------:R-:W-:Y:S02]  /*c110*/  HADD2.F32 R29, -RZ, R34.H1_H1 ;  /* 0x30000022ff1d7230 */ /* 0x000fe40000004100 */
[----:B------:R-:W-:Y:S01]  /*c120*/  FFMA.FTZ R31, R6, R31, R4 ;  /* 0x0000001f061f7223 */ /* 0x000fe20000010004 */
[----:B------:R-:W-:-:S02]  /*c130*/  HADD2.F32 R6, -RZ, R33.H1_H1 ;  /* 0x30000021ff067230 */ /* 0x000fc40000004100 */
[----:B------:R-:W-:Y:S02]  /*c140*/  HADD2.F32 R7, -RZ, R34.H0_H0 ;  /* 0x20000022ff077230 */ /* 0x000fe40000004100 */
[C---:B------:R-:W-:Y:S01]  /*c150*/  FMUL.FTZ R37, R5.reuse, R29 ;  /* 0x0000001d05257220 */ /* 0x040fe20000410000 */
[--C-:B------:R-:W-:Y:S02]  /*c160*/  HADD2.F32 R4, -RZ, R14.reuse.H1_H1 ;  /* 0x3000000eff047230 */ /* 0x100fe40000004100 */
[-C--:B------:R-:W-:Y:S01]  /*c170*/  FMUL.FTZ R32, R5, R6.reuse ;  /* 0x0000000605207220 */ /* 0x080fe20000410000 */
[----:B------:R-:W-:Y:S02]  /*c180*/  HADD2.F32 R33, -RZ, R33.H0_H0 ;  /* 0x20000021ff217230 */ /* 0x000fe40000004100 */
[----:B------:R-:W-:Y:S01]  /*c190*/  FFMA.FTZ R37, R28, R6, -R37 ;  /* 0x000000061c257223 */ /* 0x000fe20000010825 */
[----:B------:R-:W-:Y:S02]  /*c1a0*/  HADD2.F32 R14, -RZ, R14.H0_H0 ;  /* 0x2000000eff0e7230 */ /* 0x000fe40000004100 */
[----:B------:R-:W-:Y:S01]  /*c1b0*/  FMUL.FTZ R5, R4, R7 ;  /* 0x0000000704057220 */ /* 0x000fe20000410000 */
[----:B------:R-:W-:Y:S01]  /*c1c0*/  FFMA.FTZ R32, R28, R29, R32 ;  /* 0x0000001d1c207223 */ /* 0x000fe20000010020 */
[----:B------:R-:W-:Y:S01]  /*c1d0*/  FMUL.FTZ R4, R4, R33 ;  /* 0x0000002104047220 */ /* 0x000fe20000410000 */
[----:B------:R-:W-:Y:S01]  /*c1e0*/  F2FP.SATFINITE.E4M3.F32.PACK_AB_MERGE_C R6, R44, R43, RZ ;  /* 0x0000002b2c06723e */ /* 0x000fe200048070ff */
[----:B------:R-:W-:-:S02]  /*c1f0*/  FFMA.FTZ R5, R14, R33, -R5 ;  /* 0x000000210e057223 */ /* 0x000fc40000010805 */
[----:B------:R-:W-:Y:S01]  /*c200*/  FFMA.FTZ R14, R14, R7, R4 ;  /* 0x000000070e0e7223 */ /* 0x000fe20000010004 */
        /* <DEDUP_REMOVED lines=8> */
.L_x_7492:
[----:B------:R-:W-:Y:S05]  /*c290*/  BSYNC B2 ;  /* 0x0000000000027941 */ /* 0x000fea0003800000 */
.L_x_7491:
[----:B------:R-:W-:Y:S05]  /*c2a0*/  @P1 BRA `(.L_x_7490) ;  /* 0x0000000400e81947 */ /* 0x000fea0003800000 */
[----:B0-----:R-:W0:Y:S01]  /*c2b0*/  LDS.128 R4, [R0] ;  /* 0x0000000000047984 */ /* 0x001e220000000c00 */
[----:B-----5:R-:W-:Y:S02]  /*c2c0*/  SHF.R.U32.HI R28, RZ, 0x8, R21 ;  /* 0x00000008ff1c7819 */ /* 0x020fe40000011615 */
[----:B------:R-:W-:Y:S02]  /*c2d0*/  SHF.R.U32.HI R32, RZ, 0x8, R27 ;  /* 0x00000008ff207819 */ /* 0x000fe4000001161b */
[----:B------:R-:W-:Y:S02]  /*c2e0*/  LOP3.LUT R31, R21, 0xff, RZ, 0xc0, !PT ;  /* 0x000000ff151f7812 */ /* 0x000fe400078ec0ff */
[----:B------:R-:W-:Y:S02]  /*c2f0*/  LOP3.LUT R35, R27, 0xff, RZ, 0xc0, !PT ;  /* 0x000000ff1b237812 */ /* 0x000fe400078ec0ff */
[----:B------:R-:W-:Y:S02]  /*c300*/  LOP3.LUT R28, R28, 0xff, RZ, 0xc0, !PT ;  /* 0x000000ff1c1c7812 */ /* 0x000fe400078ec0ff */
[----:B------:R-:W-:-:S02]  /*c310*/  LOP3.LUT R32, R32, 0xff, RZ, 0xc0, !PT ;  /* 0x000000ff20207812 */ /* 0x000fc400078ec0ff */
[----:B----4-:R-:W-:Y:S02]  /*c320*/  SHF.R.U32.HI R14, RZ, 0x8, R20 ;  /* 0x00000008ff0e7819 */ /* 0x010fe40000011614 */
        /* <DEDUP_REMOVED lines=27> */
[--C-:B------:R-:W-:Y:S01]  /*c4e0*/  HADD2.F32 R26, -RZ, R14.reuse.H0_H0 ;  /* 0x2000000eff1a7230 */ /* 0x100fe20000004100 */
[----:B------:R-:W-:Y:S01]  /*c4f0*/  F2FP.F16.E4M3.UNPACK_B R21, R6 ;  /* 0x00000006ff15723e */ /* 0x000fe200020006ff */
[----:B------:R-:W-:Y:S01]  /*c500*/  HADD2.F32 R14, -RZ, R14.H1_H1 ;  /* 0x3000000eff0e7230 */ /* 0x000fe20000004100 */
[----:B------:R-:W-:Y:S01]  /*c510*/  LOP3.LUT R29, R29, 0xff000000, R20, 0xf8, !PT ;  /* 0xff0000001d1d7812 */ /* 0x000fe200078ef814 */
        /* <DEDUP_REMOVED lines=82> */
[----:B------:R1:W-:Y:S02]  /*ca40*/  STS.128 [R0], R4 ;  /* 0x0000000400007388 */ /* 0x0003e40000000c00 */
.L_x_7490:
[----:B------:R-:W-:Y:S05]  /*ca50*/  BSYNC B1 ;  /* 0x0000000000017941 */ /* 0x000fea0003800000 */
.L_x_7489:
[----:B01----:R-:W-:-:S05]  /*ca60*/  VIADD R4, R210, 0x40 ;  /* 0x00000040d2047836 */ /* 0x003fca0000000000 */
[----:B------:R-:W-:-:S13]  /*ca70*/  ISETP.GE.AND P0, PT, R4, R15, PT ;  /* 0x0000000f0400720c */ /* 0x000fda0003f06270 */
[----:B------:R-:W-:Y:S05]  /*ca80*/  @P0 BRA `(.L_x_7493) ;  /* 0x0000003400240947 */ /* 0x000fea0003800000 */
[----:B------:R-:W0:Y:S01]  /*ca90*/  LDC R5, c[0x0][0x3f4] ;  /* 0x0000fd00ff057b82 */ /* 0x000e220000000800 */
[----:B------:R-:W-:Y:S01]  /*caa0*/  BSSY B1, `(.L_x_7494) ;  /* 0x000007e000017945 */ /* 0x000fe20003800000 */
[-C--:B0-----:R-:W-:Y:S02]  /*cab0*/  ISETP.GE.AND P0, PT, R208, R5.reuse, PT ;  /* 0x00000005d000720c */ /* 0x081fe40003f06270 */
[----:B------:R-:W-:-:S11]  /*cac0*/  ISETP.GE.AND P1, PT, R214, R5, PT ;  /* 0x00000005d600720c */ /* 0x000fd60003f26270 */
[----:B------:R-:W-:Y:S05]  /*cad0*/  @P0 BRA `(.L_x_7495) ;  /* 0x0000000400e80947 */ /* 0x000fea0003800000 */
[----:B------:R-:W0:Y:S01]  /*cae0*/  LDS.128 R4, [R3+0x1a400] ;  /* 0x01a4000003047984 */ /* 0x000e220000000c00 */
        /* <DEDUP_REMOVED lines=11> */
[----:B------:R-:W-:-:S02]  /*cba0*/  LOP3.LUT R15, R10, 0xff, RZ, 0xc0, !PT ;  /* 0x000000ff0a0f7812 */ /* 0x000fc400078ec0ff */
[----:B------:R-:W-:Y:S02]  /*cbb0*/  LOP3.LUT R14, R14, 0xff, RZ, 0xc0, !PT ;  /* 0x000000ff0e0e7812 */ /* 0x000fe400078ec0ff */
[----:B------:R-:W-:Y:S02]  /*cbc0*/  SHF.R.U32.HI R20, RZ, 0x10, R11 ;  /* 0x00000010ff147819 */ /* 0x000fe4000001160b */
[----:B------:R-:W-:Y:S02]  /*cbd0*/  LOP3.LUT R27, R12, 0xff, RZ, 0xc0, !PT ;  /* 0x000000ff0c1b7812 */ /* 0x000fe400078ec0ff */
[----:B------:R-:W-:Y:S02]  /*cbe0*/  LOP3.LUT R26, R26, 0xff, RZ, 0xc0, !PT ;  /* 0x000000ff1a1a7812 */ /* 0x000fe400078ec0ff */
[----:B------:R-:W-:Y:S02]  /*cbf0*/  LOP3.LUT R28, R28, 0xff, RZ, 0xc0, !PT ;  /* 0x000000ff1c1c7812 */ /* 0x000fe400078ec0ff */
[----:B------:R-:W-:-:S02]  /*cc00*/  PRMT R15, R14, 0x7604, R15 ;  /* 0x000076040e0f7816 */ /* 0x000fc4000000000f */
[----:B------:R-:W-:Y:S02]  /*cc10*/  LOP3.LUT R20, R20, 0xff, RZ, 0xc0, !PT ;  /* 0x000000ff14147812 */ /* 0x000fe400078ec0ff */
[----:B------:R-:W-:Y:S02]  /*cc20*/  SHF.R.U32.HI R14, RZ, 0x10, R10 ;  /* 0x00000010ff0e7819 */ /* 0x000fe4000001160a */
[----:B------:R-:W-:Y:S02]  /*cc30*/  PRMT R27, R26, 0x7604, R27 ;  /* 0x000076041a1b7816 */ /* 0x000fe4000000001b */
        /* <DEDUP_REMOVED lines=8> */
[----:B0-----:R-:W-:-:S02]  /*ccc0*/  F2FP.F16.E4M3.UNPACK_B R14, R6.H1 ;  /* 0x00000006ff0e723e */ /* 0x001fc400030006ff */
[----:B------:R-:W-:Y:S02]  /*ccd0*/  PRMT R27, R26, 0x7054, R27 ;  /* 0x000070541a1b7816 */ /* 0x000fe4000000001b */
[----:B------:R-:W-:Y:S01]  /*cce0*/  F2FP.F16.E4M3.UNPACK_B R30, R29 ;  /* 0x0000001dff1e723e */ /* 0x000fe200020006ff */
[--C-:B------:R-:W-:Y:S01]  /*ccf0*/  HADD2.F32 R13, -RZ, R14.reuse.H0_H0 ;  /* 0x2000000eff0d7230 */ /* 0x100fe20000004100 */
[----:B------:R-:W-:Y:S01]  /*cd00*/  F2FP.F16.E4M3.UNPACK_B R26, R21 ;  /* 0x00000015ff1a723e */ /* 0x000fe200020006ff */
[----:B------:R-:W-:Y:S01]  /*cd10*/  HADD2.F32 R14, -RZ, R14.H1_H1 ;  /* 0x3000000eff0e7230 */ /* 0x000fe20000004100 */
[----:B------:R-:W-:Y:S01]  /*cd20*/  LOP3.LUT R28, R27, 0xff000000, R12, 0xf8, !PT ;  /* 0xff0000001b1c7812 */ /* 0x000fe200078ef80c */
[----:B------:R-:W-:Y:S01]  /*cd30*/  HADD2.F32 R31, -RZ, R30.H1_H1 ;  /* 0x3000001eff1f7230 */ /* 0x000fe20000004100 */
[----:B------:R-:W-:Y:S01]  /*cd40*/  F2FP.F16.E4M3.UNPACK_B R12, R6 ;  /* 0x00000006ff0c723e */ /* 0x000fe200020006ff */
[----:B------:R-:W-:Y:S01]  /*cd50*/  HADD2.F32 R27, -RZ, R26.H1_H1 ;  /* 0x3000001aff1b7230 */ /* 0x000fe20000004100 */
[----:B------:R-:W-:Y:S01]  /*cd60*/  LOP3.LUT R20, R15, 0xff000000, R10, 0xf8, !PT ;  /* 0xff0000000f147812 */ /* 0x000fe200078ef80a */
[----:B------:R-:W-:-:S02]  /*cd70*/  HADD2.F32 R30, -RZ, R30.H0_H0 ;  /* 0x2000001eff1e7230 */ /* 0x000fc40000004100 */
[C---:B------:R-:W-:Y:S01]  /*cd80*/  FMUL.FTZ R32, R14.reuse, R31 ;  /* 0x0000001f0e207220 */ /* 0x040fe20000410000 */
[----:B------:R-:W-:Y:S01]  /*cd90*/  F2FP.F16.E4M3.UNPACK_B R10, R5 ;  /* 0x00000005ff0a723e */ /* 0x000fe200020006ff */
[----:B------:R-:W-:Y:S01]  /*cda0*/  FMUL.FTZ R14, R14, R27 ;  /* 0x0000001b0e0e7220 */ /* 0x000fe20000410000 */
[----:B------:R-:W-:Y:S01]  /*cdb0*/  F2FP.F16.E4M3.UNPACK_B R11, R5.H1 ;  /* 0x00000005ff0b723e */ /* 0x000fe200030006ff */
[----:B------:R-:W-:Y:S01]  /*cdc0*/  HADD2.F32 R5, -RZ, R12.H1_H1 ;  /* 0x3000000cff057230 */ /* 0x000fe20000004100 */
[----:B------:R-:W-:Y:S01]  /*cdd0*/  F2FP.F16.E4M3.UNPACK_B R15, R7 ;  /* 0x00000007ff0f723e */ /* 0x000fe200020006ff */
[----:B------:R-:W-:Y:S01]  /*cde0*/  HADD2.F32 R26, -RZ, R26.H0_H0 ;  /* 0x2000001aff1a7230 */ /* 0x000fe20000004100 */
[----:B------:R-:W-:Y:S01]  /*cdf0*/  F2FP.F16.E4M3.UNPACK_B R29, R29.H1 ;  /* 0x0000001dff1d723e */ /* 0x000fe200030006ff */
[C---:B------:R-:W-:Y:S01]  /*ce00*/  FFMA.FTZ R33, R13.reuse, R27, -R32 ;  /* 0x0000001b0d217223 */ /* 0x040fe20000010820 */
[----:B------:R-:W-:Y:S01]  /*ce10*/  F2FP.F16.E4M3.UNPACK_B R21, R21.H1 ;  /* 0x00000015ff15723e */ /* 0x000fe200030006ff */
[----:B------:R-:W-:Y:S01]  /*ce20*/  FFMA.FTZ R38, R13, R31, R14 ;  /* 0x0000001f0d267223 */ /* 0x000fe2000001000e */
[----:B------:R-:W-:-:S02]  /*ce30*/  HADD2.F32 R12, -RZ, R12.H0_H0 ;  /* 0x2000000cff0c7230 */ /* 0x000fc40000004100 */
[C---:B------:R-:W-:Y:S01]  /*ce40*/  FMUL.FTZ R13, R5.reuse, R30 ;  /* 0x0000001e050d7220 */ /* 0x040fe20000410000 */
[-C--:B------:R-:W-:Y:S01]  /*ce50*/  FMUL.FTZ R27, R5, R26.reuse ;  /* 0x0000001a051b7220 */ /* 0x080fe20000410000 */
[----:B------:R-:W-:Y:S01]  /*ce60*/  F2FP.F16.E4M3.UNPACK_B R7, R7.H1 ;  /* 0x00000007ff07723e */ /* 0x000fe200030006ff */
[----:B------:R-:W-:Y:S02]  /*ce70*/  HADD2.F32 R5, -RZ, R15.H1_H1 ;  /* 0x3000000fff057230 */ /* 0x000fe40000004100 */
        /* <DEDUP_REMOVED lines=15> */
[----:B------:R-:W-:Y:S01]  /*cf70*/  F2FP.F16.E4M3.UNPACK_B R4, R4.H1 ;  /* 0x00000004ff04723e */ /* 0x000fe200030006ff */
[-C--:B------:R-:W-:Y:S01]  /*cf80*/  FMUL.FTZ R30, R12, R21.reuse ;  /* 0x000000150c1e7220 */ /* 0x080fe20000410000 */
        /* <DEDUP_REMOVED lines=10> */
[----:B------:R-:W-:Y:S01]  /*d030*/  FMUL.FTZ R30, R7, R26 ;  /* 0x0000001a071e7220 */ /* 0x000fe20000410000 */
[----:B------:R-:W-:Y:S02]  /*d040*/  HADD2.F32 R15, -RZ, R13.H0_H0 ;  /* 0x2000000dff0f7230 */ /* 0x000fe40000004100 */
[----:B------:R-:W-:Y:S02]  /*d050*/  HADD2.F32 R4, -RZ, R6.H1_H1 ;  /* 0x30000006ff047230 */ /* 0x000fe40000004100 */
[-C--:B------:R-:W-:Y:S01]  /*d060*/  FFMA.FTZ R30, R5, R14.reuse, -R30 ;  /* 0x0000000e051e7223 */ /* 0x080fe2000001081e */
[----:B------:R-:W-:Y:S02]  /*d070*/  HADD2.F32 R13, -RZ, R12.H0_H0 ;  /* 0x2000000cff0d7230 */ /* 0x000fe40000004100 */
[----:B------:R-:W-:Y:S01]  /*d080*/  FMUL.FTZ R12, R7, R14 ;  /* 0x0000000e070c7220 */ /* 0x000fe20000410000 */
[----:B------:R-:W-:-:S02]  /*d090*/  HADD2.F32 R6, -RZ, R6.H0_H0 ;  /* 0x20000006ff067230 */ /* 0x000fc40000004100 */
[C---:B------:R-:W-:Y:S01]  /*d0a0*/  FMUL.FTZ R7, R4.reuse, R15 ;  /* 0x0000000f04077220 */ /* 0x040fe20000410000 */
[-C--:B------:R-:W-:Y:S01]  /*d0b0*/  FMUL.FTZ R4, R4, R13.reuse ;  /* 0x0000000d04047220 */ /* 0x080fe20000410000 */
[----:B------:R-:W-:Y:S02]  /*d0c0*/  FFMA.FTZ R21, R5, R26, R12 ;  /* 0x0000001a05157223 */ /* 0x000fe4000001000c */
[C---:B------:R-:W-:Y:S01]  /*d0d0*/  FFMA.FTZ R14, R6.reuse, R13, -R7 ;  /* 0x0000000d060e7223 */ /* 0x040fe20000010807 */
[----:B------:R-:W-:Y:S02]  /*d0e0*/  HADD2.F32 R5, -RZ, R11.H1_H1 ;  /* 0x3000000bff057230 */ /* 0x000fe40000004100 */
[----:B------:R-:W-:Y:S01]  /*d0f0*/  FFMA.FTZ R15, R6, R15, R4 ;  /* 0x0000000f060f7223 */ /* 0x000fe20000010004 */
[----:B------:R-:W-:Y:S02]  /*d100*/  HADD2.F32 R6, -RZ, R20.H1_H1 ;  /* 0x30000014ff067230 */ /* 0x000fe40000004100 */
[----:B------:R-:W-:-:S02]  /*d110*/  HADD2.F32 R12, -RZ, R28.H1_H1 ;  /* 0x3000001cff0c7230 */ /* 0x000fc40000004100 */
[----:B------:R-:W-:Y:S02]  /*d120*/  HADD2.F32 R13, -RZ, R28.H0_H0 ;  /* 0x2000001cff0d7230 */ /* 0x000fe40000004100 */
[C---:B------:R-:W-:Y:S01]  /*d130*/  FMUL.FTZ R27, R5.reuse, R6 ;  /* 0x00000006051b7220 */ /* 0x040fe20000410000 */
[----:B------:R-:W-:Y:S02]  /*d140*/  HADD2.F32 R4, -RZ, R10.H1_H1 ;  /* 0x3000000aff047230 */ /* 0x000fe40000004100 */
[----:B------:R-:W-:Y:S02]  /*d150*/  HADD2.F32 R7, -RZ, R20.H0_H0 ;  /* 0x20000014ff077230 */ /* 0x000fe40000004100 */
[----:B------:R-:W-:Y:S01]  /*d160*/  FMUL.FTZ R20, R5, R12 ;  /* 0x0000000c05147220 */ /* 0x000fe20000410000 */
[----:B------:R-:W-:Y:S02]  /*d170*/  HADD2.F32 R11, -RZ, R11.H0_H0 ;  /* 0x2000000bff0b7230 */ /* 0x000fe40000004100 */
[----:B------:R-:W-:Y:S01]  /*d180*/  FMUL.FTZ R5, R4, R13 ;  /* 0x0000000d04057220 */ /* 0x000fe20000410000 */
[----:B------:R-:W-:-:S02]  /*d190*/  HADD2.F32 R10, -RZ, R10.H0_H0 ;  /* 0x2000000aff0a7230 */ /* 0x000fc40000004100 */
[-C--:B------:R-:W-:Y:S01]  /*d1a0*/  FMUL.FTZ R4, R4, R7.reuse ;  /* 0x0000000704047220 */ /* 0x080fe20000410000 */
[C---:B------:R-:W-:Y:S01]  /*d1b0*/  FFMA.FTZ R20, R11.reuse, R6, -R20 ;  /* 0x000000060b147223 */ /* 0x040fe20000010814 */
[----:B------:R-:W-:Y:S01]  /*d1c0*/  FFMA.FTZ R27, R11, R12, R27 ;  /* 0x0000000c0b1b7223 */ /* 0x000fe2000001001b */
[C---:B------:R-:W-:Y:S01]  /*d1d0*/  FFMA.FTZ R5, R10.reuse, R7, -R5 ;  /* 0x000000070a057223 */ /* 0x040fe20000010805 */
[----:B------:R-:W-:Y:S01]  /*d1e0*/  FFMA.FTZ R10, R10, R13, R4 ;  /* 0x0000000d0a0a7223 */ /* 0x000fe20000010004 */
[----:B------:R-:W-:Y:S02]  /*d1f0*/  F2FP.SATFINITE.E4M3.F32.PACK_AB_MERGE_C R6, R38, R33, RZ ;  /* 0x000000212606723e */ /* 0x000fe400048070ff */
        /* <DEDUP_REMOVED lines=8> */
.L_x_7495:
[----:B------:R-:W-:Y:S05]  /*d280*/  BSYNC B1 ;  /* 0x0000000000017941 */ /* 0x000fea0003800000 */
.L_x_7494:
[----:B------:R-:W-:Y:S05]  /*d290*/  @P1 BRA `(.L_x_7493) ;  /* 0x0000002c00201947 */ /* 0x000fea0003800000 */
[----:B0-----:R-:W0:Y:S01]  /*d2a0*/  LDS.128 R4, [R0+0x2000] ;  /* 0x0020000000047984 */ /* 0x001e220000000c00 */
        /* <DEDUP_REMOVED lines=10> */
[----:B------:R-:W-:Y:S02]  /*d350*/  SHF.R.U32.HI R21, RZ, 0x10, R9 ;  /* 0x00000010ff157819 */ /* 0x000fe40000011609 */
[----:B----4-:R-:W-:-:S02]  /*d360*/  LOP3.LUT R14, R9, 0xff, RZ, 0xc0, !PT ;  /* 0x000000ff090e7812 */ /* 0x010fc400078ec0ff */
        /* <DEDUP_REMOVED lines=10> */
[--C-:B------:R-:W-:Y:S02]  /*d410*/  LOP3.LUT R11, R3, 0xff0000, R24.reuse, 0xf8, !PT ;  /* 0x00ff0000030b7812 */ /* 0x100fe400078ef818 */
[----:B------:R-:W-:Y:S02]  /*d420*/  LOP3.LUT R21, R21, 0xff000000, R9, 0xf8, !PT ;  /* 0xff00000015157812 */ /* 0x000fe400078ef809 */
[----:B------:R-:W-:Y:S02]  /*d430*/  LOP3.LUT R13, R13, 0xff000000, R25, 0xf8, !PT ;  /* 0xff0000000d0d7812 */ /* 0x000fe400078ef819 */
[----:B------:R-:W-:-:S02]  /*d440*/  LOP3.LUT R12, R11, 0xff000000, R24, 0xf8, !PT ;  /* 0xff0000000b0c7812 */ /* 0x000fc400078ef818 */
[-C--:B0-----:R-:W-:Y:S02]  /*d450*/  F2FP.F16.E4M3.UNPACK_B R3, R6.reuse.H1 ;  /* 0x00000006ff03723e */ /* 0x081fe400030006ff */
[--C-:B------:R-:W-:Y:S02]  /*d460*/  LOP3.LUT R15, R15, 0xff0000, R8.reuse, 0xf8, !PT ;  /* 0x00ff00000f0f7812 */ /* 0x100fe400078ef808 */
[----:B------:R-:W-:Y:S01]  /*d470*/  F2FP.F16.E4M3.UNPACK_B R24, R21 ;  /* 0x00000015ff18723e */ /* 0x000fe200020006ff */
[--C-:B------:R-:W-:Y:S01]  /*d480*/  HADD2.F32 R9, -RZ, R3.reuse.H0_H0 ;  /* 0x20000003ff097230 */ /* 0x100fe20000004100 */
[----:B------:R-:W-:Y:S02]  /*d490*/  F2FP.F16.E4M3.UNPACK_B R14, R13 ;  /* 0x0000000dff0e723e */ /* 0x000fe400020006ff */
[----:B------:R-:W-:Y:S01]  /*d4a0*/  LOP3.LUT R20, R15, 0xff000000, R8, 0xf8, !PT ;  /* 0xff0000000f147812 */ /* 0x000fe200078ef808 */
        /* <DEDUP_REMOVED lines=8> */
[----:B------:R-:W-:Y:S01]  /*d530*/  F2FP.F16.E4M3.UNPACK_B R7, R5 ;  /* 0x00000005ff07723e */ /* 0x000fe200020006ff */
[----:B------:R-:W-:Y:S01]  /*d540*/  FMUL.FTZ R30, R8, R15 ;  /* 0x0000000f081e7220 */ /* 0x000fe20000410000 */
[----:B------:R-:W-:Y:S01]  /*d550*/  F2FP.F16.E4M3.UNPACK_B R8, R5.H1 ;  /* 0x00000005ff08723e */ /* 0x000fe200030006ff */
[----:B------:R-:W-:Y:S02]  /*d560*/  HADD2.F32 R5, -RZ, R6.H1_H1 ;  /* 0x30000006ff057230 */ /* 0x000fe40000004100 */
[C---:B------:R-:W-:Y:S01]  /*d570*/  FFMA.FTZ R28, R9.reuse, R15, -R26 ;  /* 0x0000000f091c7223 */ /* 0x040fe2000001081a */
[----:B------:R-:W-:Y:S02]  /*d580*/  HADD2.F32 R14, -RZ, R14.H0_H0 ;  /* 0x2000000eff0e7230 */ /* 0x000fe40000004100 */
[----:B------:R-:W-:Y:S01]  /*d590*/  FFMA.FTZ R29, R9, R25, R30 ;  /* 0x00000019091d7223 */ /* 0x000fe2000001001e */
[----:B------:R-:W-:Y:S01]  /*d5a0*/  HADD2.F32 R6, -RZ, R6.H0_H0 ;  /* 0x20000006ff067230 */ /* 0x000fe20000004100 */
[----:B------:R-:W-:Y:S01]  /*d5b0*/  F2FP.F16.E4M3.UNPACK_B R21, R21.H1 ;  /* 0x00000015ff15723e */ /* 0x000fe200030006ff */
[C---:B------:R-:W-:Y:S01]  /*d5c0*/  FMUL.FTZ R9, R5.reuse, R24 ;  /* 0x0000001805097220 */ /* 0x040fe20000410000 */
[----:B------:R-:W-:Y:S01]  /*d5d0*/  F2FP.F16.E4M3.UNPACK_B R13, R13.H1 ;  /* 0x0000000dff0d723e */ /* 0x000fe200030006ff */
[----:B------:R-:W-:Y:S01]  /*d5e0*/  FMUL.FTZ R27, R5, R14 ;  /* 0x0000000e051b7220 */ /* 0x000fe20000410000 */
[----:B------:R-:W-:-:S02]  /*d5f0*/  HADD2.F32 R5, -RZ, R10.H1_H1 ;  /* 0x3000000aff057230 */ /* 0x000fc40000004100 */
[C---:B------:R-:W-:Y:S01]  /*d600*/  FFMA.FTZ R25, R6.reuse, R14, -R9 ;  /* 0x0000000e06197223 */ /* 0x040fe20000010809 */
[----:B------:R-:W-:Y:S02]  /*d610*/  HADD2.F32 R15, -RZ, R21.H0_H0 ;  /* 0x20000015ff0f7230 */ /* 0x000fe40000004100 */
[----:B------:R-:W-:Y:S01]  /*d620*/  FFMA.FTZ R26, R6, R24, R27 ;  /* 0x00000018061a7223 */ /* 0x000fe2000001001b */
[----:B------:R-:W-:Y:S01]  /*d630*/  HADD2.F32 R9, -RZ, R13.H0_H0 ;  /* 0x2000000dff097230 */ /* 0x000fe20000004100 */
[----:B------:R-:W-:Y:S01]  /*d640*/  F2FP.F16.E4M3.UNPACK_B R3, R4 ;  /* 0x00000004ff03723e */ /* 0x000fe200020006ff */
        /* <DEDUP_REMOVED lines=20> */
[--C-:B------:R-:W-:Y:S01]  /*d790*/  HADD2.F32 R6, -RZ, R4.reuse.H1_H1 ;  /* 0x30000004ff067230 */ /* 0x100fe20000004100 */
[----:B------:R-:W-:Y:S01]  /*d7a0*/  F2FP.SATFINITE.E4M3.F32.PACK_AB_MERGE_C R28, R29, R28, RZ ;  /* 0x0000001c1d1c723e */ /* 0x000fe200048070ff */
[----:B------:R-:W-:Y:S01]  /*d7b0*/  HADD2.F32 R10, -RZ, R9.H1_H1 ;  /* 0x30000009ff0a7230 */ /* 0x000fe20000004100 */
[----:B------:R-:W-:Y:S01]  /*d7c0*/  F2FP.SATFINITE.E4M3.F32.PACK_AB_MERGE_C R31, R32, R31, RZ ;  /* 0x0000001f201f723e */ /* 0x000fe200048070ff */
[----:B------:R-:W-:-:S02]  /*d7d0*/  HADD2.F32 R5, -RZ, R4.H0_H0 ;  /* 0x20000004ff057230 */ /* 0x000fc40000004100 */
[C---:B------:R-:W-:Y:S01]  /*d7e0*/  FMUL.FTZ R14, R6.reuse, R13 ;  /* 0x0000000d060e7220 */ /* 0x040fe20000410000 */
[----:B------:R-:W-:Y:S02]  /*d7f0*/  HADD2.F32 R4, -RZ, R3.H1_H1 ;  /* 0x30000003ff047230 */ /* 0x000fe40000004100 */
[-C--:B------:R-:W-:Y:S01]  /*d800*/  FMUL.FTZ R24, R6, R10.reuse ;  /* 0x0000000a06187220 */ /* 0x080fe20000410000 */
[----:B------:R-:W-:Y:S02]  /*d810*/  HADD2.F32 R9, -RZ, R9.H0_H0 ;  /* 0x20000009ff097230 */ /* 0x000fe40000004100 */
[C---:B------:R-:W-:Y:S01]  /*d820*/  FFMA.FTZ R14, R5.reuse, R10, -R14 ;  /* 0x0000000a050e7223 */ /* 0x040fe2000001080e */
[----:B------:R-:W-:Y:S02]  /*d830*/  HADD2.F32 R3, -RZ, R3.H0_H0 ;  /* 0x20000003ff037230 */ /* 0x000fe40000004100 */
[C---:B------:R-:W-:Y:S01]  /*d840*/  FMUL.FTZ R6, R4.reuse, R11 ;  /* 0x0000000b04067220 */ /* 0x040fe20000410000 */
[----:B------:R-:W-:Y:S01]  /*d850*/  FFMA.FTZ R13, R5, R13, R24 ;  /* 0x0000000d050d7223 */ /* 0x000fe20000010018 */
[----:B------:R-:W-:Y:S01]  /*d860*/  FMUL.FTZ R4, R4, R9 ;  /* 0x0000000904047220 */ /* 0x000fe20000410000 */
[----:B------:R-:W-:-:S02]  /*d870*/  HADD2.F32 R5, -RZ, R12.H1_H1 ;  /* 0x3000000cff057230 */ /* 0x000fc40000004100 */
[C---:B------:R-:W-:Y:S01]  /*d880*/  FFMA.FTZ R6, R3.reuse, R9, -R6 ;  /* 0x0000000903067223 */ /* 0x040fe20000010806 */
[----:B------:R-:W-:Y:S02]  /*d890*/  HADD2.F32 R9, -RZ, R20.H1_H1 ;  /* 0x30000014ff097230 */ /* 0x000fe40000004100 */
[----:B------:R-:W-:Y:S01]  /*d8a0*/  FFMA.FTZ R11, R3, R11, R4 ;  /* 0x0000000b030b7223 */ /* 0x000fe20000010004 */
[----:B------:R-:W-:Y:S01]  /*d8b0*/  HADD2.F32 R4, -RZ, R8.H1_H1 ;  /* 0x30000008ff047230 */ /* 0x000fe20000004100 */
[----:B------:R-:W-:Y:S01]  /*d8c0*/  F2FP.SATFINITE.E4M3.F32.PACK_AB_MERGE_C R13, R13, R14, RZ ;  /* 0x0000000e0d0d723e */ /* 0x000fe200048070ff */
[----:B------:R-:W-:Y:S01]  /*d8d0*/  HADD2.F32 R20, -RZ, R20.H0_H0 ;  /* 0x20000014ff147230 */ /* 0x000fe20000004100 */
[----:B------:R-:W-:Y:S01]  /*d8e0*/  F2FP.SATFINITE.E4M3.F32.PACK_AB_MERGE_C R26, R26, R25, R28 ;  /* 0x000000191a1a723e */ /* 0x000fe2000480701c */
[----:B------:R-:W-:Y:S02]  /*d8f0*/  HADD2.F32 R3, -RZ, R7.H1_H1 ;  /* 0x30000007ff037230 */ /* 0x000fe40000004100 */
[----:B------:R-:W-:Y:S01]  /*d900*/  FMUL.FTZ R15, R4, R9 ;  /* 0x00000009040f7220 */ /* 0x000fe20000410000 */
[----:B------:R-:W-:-:S02]  /*d910*/  HADD2.F32 R12, -RZ, R12.H0_H0 ;  /* 0x2000000cff0c7230 */ /* 0x000fc40000004100 */
[----:B------:R-:W-:Y:S01]  /*d920*/  FMUL.FTZ R10, R4, R5 ;  /* 0x00000005040a7220 */ /* 0x000fe20000410000 */
[----:B------:R-:W-:Y:S02]  /*d930*/  HADD2.F32 R8, -RZ, R8.H0_H0 ;  /* 0x20000008ff087230 */ /* 0x000fe40000004100 */
[C---:B------:R-:W-:Y:S01]  /*d940*/  FMUL.FTZ R4, R3.reuse, R20 ;  /* 0x0000001403047220 */ /* 0x040fe20000410000 */
[----:B------:R-:W-:Y:S02]  /*d950*/  HADD2.F32 R7, -RZ, R7.H0_H0 ;  /* 0x20000007ff077230 */ /* 0x000fe40000004100 */
[-C--:B------:R-:W-:Y:S01]  /*d960*/  FMUL.FTZ R3, R3, R12.reuse ;  /* 0x0000000c03037220 */ /* 0x080fe20000410000 */
[----:B------:R-:W-:Y:S01]  /*d970*/  F2FP.SATFINITE.E4M3.F32.PACK_AB_MERGE_C R27, R30, R27, R31 ;  /* 0x0000001b1e1b723e */ /* 0x000fe2000480701f */
[C---:B------:R-:W-:Y:S01]  /*d980*/  FFMA.FTZ R15, R8.reuse, R5, -R15 ;  /* 0x00000005080f7223 */ /* 0x040fe2000001080f */
[----:B------:R-:W-:Y:S01]  /*d990*/  FFMA.FTZ R10, R8, R9, R10 ;  /* 0x00000009080a7223 */ /* 0x000fe2000001000a */
[C---:B------:R-:W-:Y:S01]  /*d9a0*/  FFMA.FTZ R4, R7.reuse, R12, -R4 ;  /* 0x0000000c07047223 */ /* 0x040fe20000010804 */
[----:B------:R-:W-:Y:S01]  /*d9b0*/  FFMA.FTZ R3, R7, R20, R3 ;  /* 0x0000001407037223 */ /* 0x000fe20000010003 */
[----:B------:R-:W-:-:S02]  /*d9c0*/  F2FP.SATFINITE.E4M3.F32.PACK_AB_MERGE_C R24, R11, R6, R13 ;  /* 0x000000060b18723e */ /* 0x000fc4000480700d */
[----:B------:R-:W-:-:S04]  /*d9d0*/  F2FP.SATFINITE.E4M3.F32.PACK_AB_MERGE_C R10, R10, R15, RZ ;  /* 0x0000000f0a0a723e */ /* 0x000fc800048070ff */
[----:B------:R-:W-:-:S05]  /*d9e0*/  F2FP.SATFINITE.E4M3.F32.PACK_AB_MERGE_C R25, R3, R4, R10 ;  /* 0x000000040319723e */ /* 0x000fca000480700a */
[----:B------:R1:W-:Y:S01]  /*d9f0*/  STS.128 [R0+0x2000], R24 ;  /* 0x0020001800007388 */ /* 0x0003e20000000c00 */
[----:B------:R-:W-:Y:S05]  /*da00*/  BRA `(.L_x_7493) ;  /* 0x0000002400447947 */ /* 0x000fea0003800000 */
.L_x_7480:
        /* <DEDUP_REMOVED lines=38> */
[--C-:B---3--:R-:W-:Y:S02]  /*dc70*/  @!P1 IMAD.X R5, R3, 0x1, R23.reuse, P2 ;  /* 0x0000000103059824 */ /* 0x108fe400010e0617 */
[----:B----4-:R-:W-:Y:S02]  /*dc80*/  @!P1 IMAD.X R3, R7, 0x1, R23, P3 ;  /* 0x0000000107039824 */ /* 0x010fe400018e0617 */
[----:B------:R-:W-:Y:S02]  /*dc90*/  @!P1 IMAD.MOV.U32 R4, RZ, RZ, R0 ;  /* 0x000000ffff049224 */ /* 0x000fe400078e0000 */
[----:B------:R-:W-:Y:S02]  /*dca0*/  @!P1 IMAD.MOV.U32 R32, RZ, RZ, R14 ;  /* 0x000000ffff209224 */ /* 0x000fe400078e000e */
[----:B------:R-:W-:Y:S02]  /*dcb0*/  @!P1 IMAD.MOV.U32 R33, RZ, RZ, R3 ;  /* 0x000000ffff219224 */ /* 0x000fe400078e0003 */
[----:B------:R-:W2:Y:S04]  /*dcc0*/  @!P1 LD.E.128 R4, desc[UR38][R4.64] ;  /* 0x0000002604049980 */ /* 0x000ea8000c101d00 */
[----:B------:R-:W3:Y:S01]  /*dcd0*/  @!P1 LD.E.128 R32, desc[UR38][R32.64] ;  /* 0x0000002620209980 */ /* 0x000ee2000c101d00 */
[----:B------:R-:W-:-:S02]  /*dce0*/  CS2R R26, SRZ ;  /* 0x00000000001a7805 */ /* 0x000fc4000001ff00 */
[----:B------:R-:W-:Y:S02]  /*dcf0*/  CS2R R24, SRZ ;  /* 0x0000000000187805 */ /* 0x000fe4000001ff00 */
[----:B------:R-:W-:Y:S01]  /*dd00*/  CS2R R20, SRZ ;  /* 0x0000000000147805 */ /* 0x000fe2000001ff00 */
[----:B------:R-:W0:Y:S01]  /*dd10*/  SHFL.IDX PT, R29, R29, 0x1, 0x1c1f ;  /* 0x003c1f001d1d7f89 */ /* 0x000e2200000e0000 */
[----:B------:R-:W-:-:S03]  /*dd20*/  CS2R R8, SRZ ;  /* 0x0000000000087805 */ /* 0x000fc6000001ff00 */
[----:B------:R1:W4:Y:S04]  /*dd30*/  SHFL.IDX PT, R3, R10, 0x1, 0x1c1f ;  /* 0x003c1f000a037f89 */ /* 0x00032800000e0000 */
[----:B------:R1:W0:Y:S04]  /*dd40*/  SHFL.IDX PT, R14, R28, 0x1, 0x1c1f ;  /* 0x003c1f001c0e7f89 */ /* 0x00022800000e0000 */
[----:B------:R-:W0:Y:S01]  /*dd50*/  SHFL.IDX PT, R31, R31, 0x1, 0x1c1f ;  /* 0x003c1f001f1f7f89 */ /* 0x000e2200000e0000 */
        /* <DEDUP_REMOVED lines=9> */
.L_x_7789:
        /* <DEDUP_REMOVED lines=17> */
.L_x_7498:
[----:B------:R-:W-:Y:S05]  /*df00*/  BSYNC B1 ;  /* 0x0000000000017941 */ /* 0x000fea0003800000 */
.L_x_7497:
[----:B------:R-:W-:Y:S01]  /*df10*/  ULEA.HI UR4, UR37, UR37, URZ, 0x1 ;  /* 0x0000002525047291 */ /* 0x000fe2000f8f083f */
[----:B------:R-:W-:Y:S01]  /*df20*/  VIADD R0, R210, 0x40 ;  /* 0x00000040d2007836 */ /* 0x000fe20000000000 */
[----:B------:R-:W-:Y:S01]  /*df30*/  VIADDMNMX R11, R30, -R219, 0x80, PT ;  /* 0x000000801e0b7446 */ /* 0x000fe200038009db */
[----:B------:R-:W-:Y:S01]  /*df40*/  BSSY B1, `(.L_x_7499) ;  /* 0x0000009000017945 */ /* 0x000fe20003800000 */
[----:B------:R-:W-:Y:S02]  /*df50*/  ULOP3.LUT UR4, UR4, 0xfffffffe, URZ, 0xc0, !UPT ;  /* 0xfffffffe04047892 */ /* 0x000fe4000f8ec03f */
[-C--:B------:R-:W-:Y:S02]  /*df60*/  ISETP.GE.OR P2, PT, R210, R11.reuse, P0 ;  /* 0x0000000bd200720c */ /* 0x080fe40000746670 */
[----:B------:R-:W-:Y:S01]  /*df70*/  UIADD3 UR4, UR37, -UR4, URZ ;  /* 0x8000000425047290 */ /* 0x000fe2000fffe03f */
[----:B------:R-:W-:-:S05]  /*df80*/  ISETP.GE.OR P0, PT, R0, R11, P0 ;  /* 0x0000000b0000720c */ /* 0x000fca0000706670 */
[----:B------:R-:W-:-:S05]  /*df90*/  IMAD.U32 R3, RZ, RZ, UR4 ;  /* 0x00000004ff037e24 */ /* 0x000fca000f8e00ff */
[----:B------:R-:W-:-:S04]  /*dfa0*/  SHF.L.U32 R3, R3, 0x1f, RZ ;  /* 0x0000001f03037819 */ /* 0x000fc800000006ff */
[----:B------:R-:W0:Y:S02]  /*dfb0*/  SYNCS.PHASECHK.TRANS64.TRYWAIT P1, [R18+URZ+0x28800], R3 ;  /* 0x02880003120075a7 */ /* 0x000e24000802017f */
[----:B0-----:R-:W-:Y:S05]  /*dfc0*/  @!P1 BRA `(.L_x_7500) ;  /* 0x0000023000989947 */ /* 0x001fea0003800000 */
.L_x_7790:
[----:B------:R-:W-:Y:S05]  /*dfd0*/  BSYNC B1 ;  /* 0x0000000000017941 */ /* 0x000fea0003800000 */
.L_x_7499:
[----:B------:R-:W-:Y:S04]  /*dfe0*/  BSSY B1, `(.L_x_7501) ;  /* 0x0000100000017945 */ /* 0x000fe80003800000 */
[----:B------:R-:W-:Y:S05]  /*dff0*/  @P2 BRA `(.L_x_7502) ;  /* 0x0000000c00f82947 */ /* 0x000fea0003800000 */
[----:B------:R-:W-:Y:S02]  /*e000*/  SHF.R.U32.HI R0, RZ, 0x8, R26 ;  /* 0x00000008ff007819 */ /* 0x000fe4000001161a */
[----:B------:R-:W-:Y:S02]  /*e010*/  SHF.R.U32.HI R11, RZ, 0x8, R24 ;  /* 0x00000008ff0b7819 */ /* 0x000fe40000011618 */
[----:B0-----:R-:W-:Y:S02]  /*e020*/  LOP3.LUT R3, R26, 0xff, RZ, 0xc0, !PT ;  /* 0x000000ff1a037812 */ /* 0x001fe400078ec0ff */
[----:B------:R-:W-:Y:S02]  /*e030*/  LOP3.LUT R0, R0, 0xff, RZ, 0xc0, !PT ;  /* 0x000000ff00007812 */ /* 0x000fe400078ec0ff */
[----:B------:R-:W-:Y:S02]  /*e040*/  SHF.R.U32.HI R10, RZ, 0x8, R27 ;  /* 0x00000008ff0a7819 */ /* 0x000fe4000001161b */
[----:B------:R-:W-:-:S02]  /*e050*/  LOP3.LUT R12, R11, 0xff, RZ, 0xc0, !PT ;  /* 0x000000ff0b0c7812 */ /* 0x000fc400078ec0ff */
[----:B------:R-:W-:Y:S01]  /*e060*/  PRMT R11, R0, 0x7604, R3 ;  /* 0x00007604000b7816 */ /* 0x000fe20000000003 */
[----:B------:R-:W-:Y:S01]  /*e070*/  IMAD.SHL.U32 R3, R213, 0x80, RZ ;  /* 0x00000080d5037824 */ /* 0x000fe200078e00ff */
[----:B------:R-:W-:Y:S02]  /*e080*/  LOP3.LUT R13, R27, 0xff, RZ, 0xc0, !PT ;  /* 0x000000ff1b0d7812 */ /* 0x000fe400078ec0ff */
[----:B------:R-:W-:Y:S02]  /*e090*/  LOP3.LUT R10, R10, 0xff, RZ, 0xc0, !PT ;  /* 0x000000ff0a0a7812 */ /* 0x000fe400078ec0ff */
[----:B------:R-:W-:Y:S02]  /*e0a0*/  LOP3.LUT R15, R24, 0xff, RZ, 0xc0, !PT ;  /* 0x000000ff180f7812 */ /* 0x000fe400078ec0ff */
[----:B------:R-:W-:Y:S02]  /*e0b0*/  PRMT R39, R10, 0x7604, R13 ;  /* 0x000076040a277816 */ /* 0x000fe4000000000d */
[----:B------:R-:W-:-:S02]  /*e0c0*/  SHF.R.U32.HI R0, RZ, 0x8, R20 ;  /* 0x00000008ff007819 */ /* 0x000fc40000011614 */
[----:B------:R-:W-:Y:S01]  /*e0d0*/  LOP3.LUT R14, R3, 0x380, RZ, 0xc0, !PT ;  /* 0x00000380030e7812 */ /* 0x000fe200078ec0ff */
[----:B------:R-:W-:Y:S01]  /*e0e0*/  IMAD.IADD R3, R22, 0x1, R37 ;  /* 0x0000000116037824 */ /* 0x000fe200078e0225 */
[----:B------:R-:W-:Y:S02]  /*e0f0*/  SHF.R.U32.HI R10, RZ, 0x8, R25 ;  /* 0x00000008ff0a7819 */ /* 0x000fe40000011619 */
[----:B------:R-:W-:Y:S02]  /*e100*/  PRMT R41, R12, 0x7604, R15 ;  /* 0x000076040c297816 */ /* 0x000fe4000000000f */
[----:B------:R-:W-:Y:S02]  /*e110*/  LOP3.LUT R15, R20, 0xff, RZ, 0xc0, !PT ;  /* 0x000000ff140f7812 */ /* 0x000fe400078ec0ff */
[----:B------:R-:W-:Y:S02]  /*e120*/  LOP3.LUT R12, R0, 0xff, RZ, 0xc0, !PT ;  /* 0x000000ff000c7812 */ /* 0x000fe400078ec0ff */
[----:B------:R-:W-:-:S02]  /*e130*/  LOP3.LUT R13, R25, 0xff, RZ, 0xc0, !PT ;  /* 0x000000ff190d7812 */ /* 0x000fc400078ec0ff */
[----:B------:R-:W-:Y:S02]  /*e140*/  LOP3.LUT R10, R10, 0xff, RZ, 0xc0, !PT ;  /* 0x000000ff0a0a7812 */ /* 0x000fe400078ec0ff */
[----:B------:R-:W-:Y:S02]  /*e150*/  SHF.R.U32.HI R28, RZ, 0x3, R14 ;  /* 0x00000003ff1c7819 */ /* 0x000fe4000001160e */
[C---:B------:R-:W-:Y:S02]  /*e160*/  LOP3.LUT R3, R14.reuse, 0x70, R3, 0xf8, !PT ;  /* 0x000000700e037812 */ /* 0x040fe400078ef803 */
[----:B------:R-:W-:Y:S02]  /*e170*/  LOP3.LUT R0, R14, 0x70, R22, 0xf8, !PT ;  /* 0x000000700e007812 */ /* 0x000fe400078ef816 */
[----:B------:R-:W-:Y:S02]  /*e180*/  PRMT R45, R12, 0x7604, R15 ;  /* 0x000076040c2d7816 */ /* 0x000fe4000000000f */
[----:B------:R-:W-:-:S02]  /*e190*/  PRMT R43, R10, 0x7604, R13 ;  /* 0x000076040a2b7816 */ /* 0x000fc4000000000d */
[----:B------:R-:W-:Y:S02]  /*e1a0*/  SHF.R.U32.HI R12, RZ, 0x8, R8 ;  /* 0x00000008ff0c7819 */ /* 0x000fe40000011608 */
[----:B------:R-:W-:Y:S02]  /*e1b0*/  SHF.R.U32.HI R30, RZ, 0x8, R9 ;  /* 0x00000008ff1e7819 */ /* 0x000fe40000011609 */
[-C--:B------:R-:W-:Y:S02]  /*e1c0*/  LOP3.LUT R3, R3, R28.reuse, RZ, 0x3c, !PT ;  /* 0x0000001c03037212 */ /* 0x080fe400078e3cff */
[----:B------:R-:W-:Y:S02]  /*e1d0*/  SHF.R.U32.HI R10, RZ, 0x8, R21 ;  /* 0x00000008ff0a7819 */ /* 0x000fe40000011615 */
[----:B------:R-:W-:Y:S02]  /*e1e0*/  LOP3.LUT R0, R0, R28, RZ, 0x3c, !PT ;  /* 0x0000001c00007212 */ /* 0x000fe400078e3cff */
[----:B------:R-:W-:-:S02]  /*e1f0*/  LOP3.LUT R29, R21, 0xff, RZ, 0xc0, !PT ;  /* 0x000000ff151d7812 */ /* 0x000fc400078ec0ff */
[----:B------:R-:W-:Y:S02]  /*e200*/  LOP3.LUT R31, R8, 0xff, RZ, 0xc0, !PT ;  /* 0x000000ff081f7812 */ /* 0x000fe400078ec0ff */
[----:B------:R-:W-:Y:S02]  /*e210*/  LOP3.LUT R28, R12, 0xff, RZ, 0xc0, !PT ;  /* 0x000000ff0c1c7812 */ /* 0x000fe400078ec0ff */
[----:B------:R-:W-:Y:S02]  /*e220*/  LOP3.LUT R30, R30, 0xff, RZ, 0xc0, !PT ;  /* 0x000000ff1e1e7812 */ /* 0x000fe400078ec0ff */
[----:B------:R-:W-:Y:S02]  /*e230*/  LOP3.LUT R51, R9, 0xff, RZ, 0xc0, !PT ;  /* 0x000000ff09337812 */ /* 0x000fe400078ec0ff */
[----:B------:R-:W-:Y:S02]  /*e240*/  LOP3.LUT R10, R10, 0xff, RZ, 0xc0, !PT ;  /* 0x000000ff0a0a7812 */ /* 0x000fe400078ec0ff */
[----:B------:R-:W-:-:S02]  /*e250*/  IADD3 R3, R18, R3, R227 ;  /* 0x0000000312037210 */ /* 0x000fc40007ffe0e3 */
[----:B------:R-:W-:Y:S02]  /*e260*/  IADD3 R0, R18, R0, R227 ;  /* 0x0000000012007210 */ /* 0x000fe40007ffe0e3 */
[----:B------:R-:W-:Y:S02]  /*e270*/  PRMT R47, R10, 0x7604, R29 ;  /* 0x000076040a2f7816 */ /* 0x000fe4000000001d */
[----:B------:R-:W-:Y:S01]  /*e280*/  PRMT R49, R28, 0x7604, R31 ;  /* 0x000076041c317816 */ /* 0x000fe2000000001f */
[----:B------:R-:W-:Y:S01]  /*e290*/  LDS.128 R12, [R0+0x18400] ;  /* 0x01840000000c7984 */ /* 0x000fe20000000c00 */
[----:B------:R-:W-:Y:S02]  /*e2a0*/  PRMT R51, R30, 0x7604, R51 ;  /* 0x000076041e337816 */ /* 0x000fe40000000033 */
[----:B------:R-:W-:Y:S01]  /*e2b0*/  SHF.R.U32.HI R38, RZ, 0x10, R27 ;  /* 0x00000010ff267819 */ /* 0x000fe2000001161b */
[----:B------:R-:W0:Y:S01]  /*e2c0*/  LDS.128 R28, [R3+0x18400] ;  /* 0x01840000031c7984 */ /* 0x000e220000000c00 */
[----:B------:R-:W-:-:S02]  /*e2d0*/  SHF.R.U32.HI R42, RZ, 0x10, R25 ;  /* 0x00000010ff2a7819 */ /* 0x000fc40000011619 */
[----:B------:R-:W-:Y:S02]  /*e2e0*/  LOP3.LUT R38, R38, 0xff, RZ, 0xc0, !PT ;  /* 0x000000ff26267812 */ /* 0x000fe400078ec0ff */
        /* <DEDUP_REMOVED lines=16> */
[----:B------:R-:W-:-:S02]  /*e3f0*/  LOP3.LUT R39, R39, 0xff000000, R27, 0xf8, !PT ;  /* 0xff00000027277812 */ /* 0x000fc400078ef81b */
[----:B------:R-:W-:Y:S02]  /*e400*/  PRMT R51, R42, 0x7054, R51 ;  /* 0x000070542a337816 */ /* 0x000fe40000000033 */
[----:B------:R-:W-:Y:S02]  /*e410*/  LOP3.LUT R42, R41, 0xff000000, R24, 0xf8, !PT ;  /* 0xff000000292a7812 */ /* 0x000fe400078ef818 */
[----:B------:R-:W-:Y:S02]  /*e420*/  PRMT R11, R10, 0x7054, R11 ;  /* 0x000070540a0b7816 */ /* 0x000fe4000000000b */
[----:B------:R-:W-:Y:S02]  /*e430*/  PRMT R49, R40, 0x7054, R49 ;  /* 0x0000705428317816 */ /* 0x000fe40000000031 */
[----:B------:R-:W-:Y:S02]  /*e440*/  F2FP.F16.E4M3.UNPACK_B R44, R47.H1 ;  /* 0x0000002fff2c723e */ /* 0x000fe400030006ff */
[----:B0-----:R-:W-:-:S02]  /*e450*/  F2FP.F16.E4M3.UNPACK_B R24, R29.H1 ;  /* 0x0000001dff18723e */ /* 0x001fc400030006ff */
[----:B------:R-:W-:Y:S01]  /*e460*/  SHF.R.U32.HI R10, RZ, 0x10, R20 ;  /* 0x00000010ff0a7819 */ /* 0x000fe20000011614 */
[--C-:B------:R-:W-:Y:S01]  /*e470*/  HADD2.F32 R46, -RZ, R44.reuse.H0_H0 ;  /* 0x2000002cff2e7230 */ /* 0x100fe20000004100 */
[----:B------:R-:W-:Y:S01]  /*e480*/  F2FP.F16.E4M3.UNPACK_B R40, R39.H1 ;  /* 0x00000027ff28723e */ /* 0x000fe200030006ff */
[----:B------:R-:W-:Y:S01]  /*e490*/  HADD2.F32 R44, -RZ, R44.H1_H1 ;  /* 0x3000002cff2c7230 */ /* 0x000fe20000004100 */
[----:B------:R-:W-:Y:S02]  /*e4a0*/  LOP3.LUT R51, R51, 0xff000000, R9, 0xf8, !PT ;  /* 0xff00000033337812 */ /* 0x000fe400078ef809 */
[----:B------:R-:W-:Y:S01]  /*e4b0*/  LOP3.LUT R43, R43, 0xff000000, R25, 0xf8, !PT ;  /* 0xff0000002b2b7812 */ /* 0x000fe200078ef819 */
[----:B------:R-:W-:Y:S01]  /*e4c0*/  HADD2.F32 R25, -RZ, R24.H0_H0 ;  /* 0x20000018ff197230 */ /* 0x000fe20000004100 */
[-C--:B------:R-:W-:Y:S01]  /*e4d0*/  F2FP.F16.E4M3.UNPACK_B R9, R13.reuse ;  /* 0x0000000dff09723e */ /* 0x080fe200020006ff */
[--C-:B------:R-:W-:Y:S01]  /*e4e0*/  HADD2.F32 R41, -RZ, R40.reuse.H0_H0 ;  /* 0x20000028ff297230 */ /* 0x100fe20000004100 */
[----:B------:R-:W-:Y:S01]  /*e4f0*/  LOP3.LUT R10, R10, 0xff, RZ, 0xc0, !PT ;  /* 0x000000ff0a0a7812 */ /* 0x000fe200078ec0ff */
[----:B------:R-:W-:Y:S01]  /*e500*/  HADD2.F32 R40, -RZ, R40.H1_H1 ;  /* 0x30000028ff287230 */ /* 0x000fe20000004100 */
[----:B------:R-:W-:-:S02]  /*e510*/  F2FP.F16.E4M3.UNPACK_B R13, R13.H1 ;  /* 0x0000000dff0d723e */ /* 0x000fc400030006ff */
[----:B------:R-:W-:Y:S02]  /*e520*/  PRMT R45, R10, 0x7054, R45 ;  /* 0x000070540a2d7816 */ /* 0x000fe4000000002d */
[----:B------:R-:W-:Y:S01]  /*e530*/  LOP3.LUT R48, R49, 0xff000000, R8, 0xf8, !PT ;  /* 0xff00000031307812 */ /* 0x000fe200078ef808 */
[--C-:B------:R-:W-:Y:S02]  /*e540*/  HADD2.F32 R10, -RZ, R13.reuse.H0_H0 ;  /* 0x2000000dff0a7230 */ /* 0x100fe40000004100 */
[CC--:B------:R-:W-:Y:S01]  /*e550*/  FMUL.FTZ R49, R25.reuse, R46.reuse ;  /* 0x0000002e19317220 */ /* 0x0c0fe20000410000 */
[----:B------:R-:W-:Y:S01]  /*e560*/  FMUL.FTZ R25, R25, R41 ;  /* 0x0000002919197220 */ /* 0x000fe20000410000 */
[----:B------:R-:W-:Y:S01]  /*e570*/  F2FP.F16.E4M3.UNPACK_B R29, R29 ;  /* 0x0000001dff1d723e */ /* 0x000fe200020006ff */
[----:B------:R-:W-:Y:S01]  /*e580*/  HADD2.F32 R13, -RZ, R13.H1_H1 ;  /* 0x3000000dff0d7230 */ /* 0x000fe20000004100 */
[----:B------:R-:W-:Y:S01]  /*e590*/  F2FP.F16.E4M3.UNPACK_B R47, R47 ;  /* 0x0000002fff2f723e */ /* 0x000fe200020006ff */
[C---:B------:R-:W-:Y:S01]  /*e5a0*/  FFMA.FTZ R53, R10.reuse, R46, R25 ;  /* 0x0000002e0a357223 */ /* 0x040fe20000010019 */
[----:B------:R-:W-:Y:S01]  /*e5b0*/  FFMA.FTZ R52, R10, R41, -R49 ;  /* 0x000000290a347223 */ /* 0x000fe20000010831 */
[----:B------:R-:W-:Y:S01]  /*e5c0*/  F2FP.F16.E4M3.UNPACK_B R39, R39 ;  /* 0x00000027ff27723e */ /* 0x000fe200020006ff */
        /* <DEDUP_REMOVED lines=10> */
[----:B------:R-:W-:Y:S01]  /*e670*/  FFMA.FTZ R55, R13, R40, -R46 ;  /* 0x000000280d377223 */ /* 0x000fe2000001082e */
[-C--:B------:R-:W-:Y:S01]  /*e680*/  FMUL.FTZ R24, R24, R41.reuse ;  /* 0x0000002918187220 */ /* 0x080fe20000410000 */
[----:B------:R-:W-:Y:S01]  /*e690*/  LOP3.LUT R45, R45, 0xff000000, R20, 0xf8, !PT ;  /* 0xff0000002d2d7812 */ /* 0x000fe200078ef814 */
[C---:B------:R-:W-:Y:S01]  /*e6a0*/  FFMA.FTZ R46, R10.reuse, R41, -R25 ;  /* 0x000000290a2e7223 */ /* 0x040fe20000010819 */
[----:B------:R-:W-:Y:S01]  /*e6b0*/  F2FP.F16.E4M3.UNPACK_B R41, R51.H1 ;  /* 0x00000033ff29723e */ /* 0x000fe200030006ff */
[----:B------:R-:W-:Y:S01]  /*e6c0*/  FFMA.FTZ R54, R13, R44, R57 ;  /* 0x0000002c0d367223 */ /* 0x000fe20000010039 */
[----:B------:R-:W-:Y:S01]  /*e6d0*/  F2FP.F16.E4M3.UNPACK_B R25, R43.H1 ;  /* 0x0000002bff19723e */ /* 0x000fe200030006ff */
[----:B------:R-:W-:Y:S01]  /*e6e0*/  FFMA.FTZ R49, R10, R49, R24 ;  /* 0x000000310a317223 */ /* 0x000fe20000010018 */
[-C--:B------:R-:W-:Y:S01]  /*e6f0*/  F2FP.F16.E4M3.UNPACK_B R20, R15.reuse ;  /* 0x0000000fff14723e */ /* 0x080fe200020006ff */
[----:B------:R-:W-:Y:S01]  /*e700*/  HADD2.F32 R40, -RZ, R47.H1_H1 ;  /* 0x3000002fff287230 */ /* 0x000fe20000004100 */
        /* <DEDUP_REMOVED lines=10> */
[----:B------:R-:W-:Y:S01]  /*e7b0*/  LOP3.LUT R38, R11, 0xff000000, R26, 0xf8, !PT ;  /* 0xff0000000b267812 */ /* 0x000fe200078ef81a */
        /* <DEDUP_REMOVED lines=10> */
[-C--:B------:R-:W-:Y:S01]  /*e860*/  F2FP.F16.E4M3.UNPACK_B R21, R28.reuse ;  /* 0x0000001cff15723e */ /* 0x080fe200020006ff */
[----:B------:R-:W-:Y:S01]  /*e870*/  HADD2.F32 R40, -RZ, R41.H1_H1 ;  /* 0x30000029ff287230 */ /* 0x000fe20000004100 */
[----:B------:R-:W-:Y:S01]  /*e880*/  F2FP.F16.E4M3.UNPACK_B R28, R28.H1 ;  /* 0x0000001cff1c723e */ /* 0x000fe200030006ff */
[----:B------:R-:W-:Y:S01]  /*e890*/  HADD2.F32 R25, -RZ, R51.H0_H0 ;  /* 0x20000033ff197230 */ /* 0x000fe20000004100 */
[----:B------:R-:W-:Y:S01]  /*e8a0*/  F2FP.F16.E4M3.UNPACK_B R8, R12 ;  /* 0x0000000cff08723e */ /* 0x000fe200020006ff */
[----:B------:R-:W-:-:S02]  /*e8b0*/  HADD2.F32 R10, -RZ, R27.H0_H0 ;  /* 0x2000001bff0a7230 */ /* 0x000fc40000004100 */
[C---:B------:R-:W-:Y:S01]  /*e8c0*/  FMUL.FTZ R56, R31.reuse, R40 ;  /* 0x000000281f387220 */ /* 0x040fe20000410000 */
[----:B------:R-:W-:Y:S02]  /*e8d0*/  HADD2.F32 R15, -RZ, R15.H1_H1 ;  /* 0x3000000fff0f7230 */ /* 0x000fe40000004100 */
[-C--:B------:R-:W-:Y:S01]  /*e8e0*/  FMUL.FTZ R31, R31, R24.reuse ;  /* 0x000000181f1f7220 */ /* 0x080fe20000410000 */
[----:B------:R-:W-:Y:S02]  /*e8f0*/  HADD2.F32 R13, -RZ, R43.H0_H0 ;  /* 0x2000002bff0d7230 */ /* 0x000fe40000004100 */
[C---:B------:R-:W-:Y:S01]  /*e900*/  FMUL.FTZ R44, R10.reuse, R25 ;  /* 0x000000190a2c7220 */ /* 0x040fe20000410000 */
[----:B------:R-:W-:Y:S02]  /*e910*/  HADD2.F32 R9, -RZ, R20.H0_H0 ;  /* 0x20000014ff097230 */ /* 0x000fe40000004100 */
[----:B------:R-:W-:Y:S01]  /*e920*/  FFMA.FTZ R63, R15, R24, -R56 ;  /* 0x000000180f3f7223 */ /* 0x000fe20000010838 */
[----:B------:R-:W-:Y:S01]  /*e930*/  F2FP.F16.E4M3.UNPACK_B R24, R45.H1 ;  /* 0x0000002dff18723e */ /* 0x000fe200030006ff */
[-C--:B------:R-:W-:Y:S01]  /*e940*/  FMUL.FTZ R10, R10, R13.reuse ;  /* 0x0000000d0a0a7220 */ /* 0x080fe20000410000 */
[----:B------:R-:W-:Y:S01]  /*e950*/  F2FP.F16.E4M3.UNPACK_B R12, R12.H1 ;  /* 0x0000000cff0c723e */ /* 0x000fe200030006ff */
[C---:B------:R-:W-:Y:S01]  /*e960*/  FFMA.FTZ R56, R9.reuse, R13, -R44 ;  /* 0x0000000d09387223 */ /* 0x040fe2000001082c */
[----:B------:R-:W-:Y:S01]  /*e970*/  F2FP.F16.E4M3.UNPACK_B R13, R38.H1 ;  /* 0x00000026ff0d723e */ /* 0x000fe200030006ff */
[----:B------:R-:W-:Y:S01]  /*e980*/  FFMA.FTZ R57, R9, R25, R10 ;  /* 0x0000001909397223 */ /* 0x000fe2000001000a */
[----:B------:R-:W-:Y:S01]  /*e990*/  FFMA.FTZ R62, R15, R40, R31 ;  /* 0x000000280f3e7223 */ /* 0x000fe2000001001f */
[----:B------:R-:W-:Y:S01]  /*e9a0*/  HADD2.F32 R51, -RZ, R51.H1_H1 ;  /* 0x30000033ff337230 */ /* 0x000fe20000004100 */
[----:B------:R-:W-:Y:S01]  /*e9b0*/  F2FP.F16.E4M3.UNPACK_B R45, R45 ;  /* 0x0000002dff2d723e */ /* 0x000fe200020006ff */
[----:B------:R-:W-:Y:S01]  /*e9c0*/  HADD2.F32 R27, -RZ, R27.H1_H1 ;  /* 0x3000001bff1b7230 */ /* 0x000fe20000004100 */
[----:B------:R-:W-:Y:S01]  /*e9d0*/  F2FP.F16.E4M3.UNPACK_B R38, R38 ;  /* 0x00000026ff26723e */ /* 0x000fe200020006ff */
[----:B------:R-:W-:Y:S01]  /*e9e0*/  HADD2.F32 R25, -RZ, R24.H0_H0 ;  /* 0x20000018ff197230 */ /* 0x000fe20000004100 */
[----:B------:R-:W-:Y:S01]  /*e9f0*/  F2FP.F16.E4M3.UNPACK_B R26, R30 ;  /* 0x0000001eff1a723e */ /* 0x000fe200020006ff */
[----:B------:R-:W-:-:S02]  /*ea00*/  HADD2.F32 R10, -RZ, R28.H0_H0 ;  /* 0x2000001cff0a7230 */ /* 0x000fc40000004100 */
[C---:B------:R-:W-:Y:S01]  /*ea10*/  FMUL.FTZ R29, R27.reuse, R51 ;  /* 0x000000331b1d7220 */ /* 0x040fe20000410000 */
[----:B------:R-:W-:Y:S01]  /*ea20*/  HADD2.F32 R15, -RZ, R13.H0_H0 ;  /* 0x2000000dff0f7230 */ /* 0x000fe20000004100 */
[----:B------:R-:W-:Y:S01]  /*ea30*/  F2FP.F16.E4M3.UNPACK_B R30, R30.H1 ;  /* 0x0000001eff1e723e */ /* 0x000fe200030006ff */
[----:B------:R-:W-:Y:S02]  /*ea40*/  HADD2.F32 R43, -RZ, R43.H1_H1 ;  /* 0x3000002bff2b7230 */ /* 0x000fe40000004100 */
[C---:B------:R-:W-:Y:S01]  /*ea50*/  FMUL.FTZ R40, R10.reuse, R25 ;  /* 0x000000190a287220 */ /* 0x040fe20000410000 */
[----:B------:R-:W-:Y:S02]  /*ea60*/  HADD2.F32 R20, -RZ, R20.H1_H1 ;  /* 0x30000014ff147230 */ /* 0x000fe40000004100 */
[----:B------:R-:W-:Y:S01]  /*ea70*/  FMUL.FTZ R10, R10, R15 ;  /* 0x0000000f0a0a7220 */ /* 0x000fe20000410000 */
[----:B------:R-:W-:Y:S02]  /*ea80*/  HADD2.F32 R9, -RZ, R12.H0_H0 ;  /* 0x2000000cff097230 */ /* 0x000fe40000004100 */
[----:B------:R-:W-:Y:S01]  /*ea90*/  FMUL.FTZ R44, R27, R43 ;  /* 0x0000002b1b2c7220 */ /* 0x000fe20000410000 */
[----:B------:R-:W-:-:S02]  /*eaa0*/  HADD2.F32 R28, -RZ, R28.H1_H1 ;  /* 0x3000001cff1c7230 */ /* 0x000fc40000004100 */
[C---:B------:R-:W-:Y:S01]  /*eab0*/  FFMA.FTZ R59, R20.reuse, R43, -R29 ;  /* 0x0000002b143b7223 */ /* 0x040fe2000001081d */
[----:B------:R-:W-:Y:S02]  /*eac0*/  HADD2.F32 R13, -RZ, R13.H1_H1 ;  /* 0x3000000dff0d7230 */ /* 0x000fe40000004100 */
[C---:B------:R-:W-:Y:S01]  /*ead0*/  FFMA.FTZ R40, R9.reuse, R15, -R40 ;  /* 0x0000000f09287223 */ /* 0x040fe20000010828 */
[----:B------:R-:W-:Y:S01]  /*eae0*/  FFMA.FTZ R29, R9, R25, R10 ;  /* 0x00000019091d7223 */ /* 0x000fe2000001000a */
[----:B------:R-:W-:Y:S02]  /*eaf0*/  HADD2.F32 R9, -RZ, R24.H1_H1 ;  /* 0x30000018ff097230 */ /* 0x000fe40000004100 */
[----:B------:R-:W-:Y:S01]  /*eb00*/  FFMA.FTZ R58, R20, R51, R44 ;  /* 0x00000033143a7223 */ /* 0x000fe2000001002c */
[----:B------:R-:W-:Y:S01]  /*eb10*/  HADD2.F32 R12, -RZ, R12.H1_H1 ;  /* 0x3000000cff0c7230 */ /* 0x000fe20000004100 */
[----:B------:R-:W-:Y:S01]  /*eb20*/  F2FP.F16.E4M3.UNPACK_B R11, R14 ;  /* 0x0000000eff0b723e */ /* 0x000fe200020006ff */
[----:B------:R-:W-:-:S02]  /*eb30*/  HADD2.F32 R15, -RZ, R45.H0_H0 ;  /* 0x2000002dff0f7230 */ /* 0x000fc40000004100 */
[C---:B------:R-:W-:Y:S01]  /*eb40*/  FMUL.FTZ R25, R28.reuse, R9 ;  /* 0x000000091c197220 */ /* 0x040fe20000410000 */
[-C--:B------:R-:W-:Y:S01]  /*eb50*/  FMUL.FTZ R28, R28, R13.reuse ;  /* 0x0000000d1c1c7220 */ /* 0x080fe20000410000 */
[----:B------:R-:W-:Y:S01]  /*eb60*/  HADD2.F32 R10, -RZ, R21.H0_H0 ;  /* 0x20000015ff0a7230 */ /* 0x000fe20000004100 */
[----:B------:R-:W-:Y:S01]  /*eb70*/  F2FP.F16.E4M3.UNPACK_B R14, R14.H1 ;  /* 0x0000000eff0e723e */ /* 0x000fe200030006ff */
[C---:B------:R-:W-:Y:S01]  /*eb80*/  FFMA.FTZ R31, R12.reuse, R13, -R25 ;  /* 0x0000000d0c1f7223 */ /* 0x040fe20000010819 */
[----:B------:R-:W-:Y:S01]  /*eb90*/  FFMA.FTZ R44, R12, R9, R28 ;  /* 0x000000090c2c7223 */ /* 0x000fe2000001001c */
[----:B------:R-:W-:Y:S02]  /*eba0*/  HADD2.F32 R12, -RZ, R38.H0_H0 ;  /* 0x20000026ff0c7230 */ /* 0x000fe40000004100 */
[----:B------:R-:W-:Y:S01]  /*ebb0*/  FMUL.FTZ R20, R10, R15 ;  /* 0x0000000f0a147220 */ /* 0x000fe20000410000 */
[----:B------:R-:W-:Y:S02]  /*ebc0*/  HADD2.F32 R9, -RZ, R8.H0_H0 ;  /* 0x20000008ff097230 */ /* 0x000fe40000004100 */
        /* <DEDUP_REMOVED lines=24> */
[----:B------:R-:W-:Y:S01]  /*ed50*/  FMUL.FTZ R10, R30, R13 ;  /* 0x0000000d1e0a7220 */ /* 0x000fe20000410000 */
[----:B------:R-:W-:Y:S02]  /*ed60*/  HADD2.F32 R14, -RZ, R14.H1_H1 ;  /* 0x3000000eff0e7230 */ /* 0x000fe40000004100 */
[----:B------:R-:W-:Y:S01]  /*ed70*/  FFMA.FTZ R38, R8, R12, -R39 ;  /* 0x0000000c08267223 */ /* 0x000fe20000010827 */
[----:B------:R-:W-:Y:S02]  /*ed80*/  HADD2.F32 R12, -RZ, R48.H0_H0 ;  /* 0x20000030ff0c7230 */ /* 0x000fe40000004100 */
[----:B------:R-:W-:Y:S01]  /*ed90*/  FMUL.FTZ R39, R30, R21 ;  /* 0x000000151e277220 */ /* 0x000fe20000410000 */
[----:B------:R-:W-:Y:S01]  /*eda0*/  FFMA.FTZ R30, R8, R15, R9 ;  /* 0x0000000f081e7223 */ /* 0x000fe20000010009 */
[C---:B------:R-:W-:Y:S01]  /*edb0*/  FFMA.FTZ R43, R14.reuse, R21, R10 ;  /* 0x000000150e2b7223 */ /* 0x040fe2000001000a */
[----:B------:R-:W-:Y:S02]  /*edc0*/  HADD2.F32 R10, -RZ, R42.H0_H0 ;  /* 0x2000002aff0a7230 */ /* 0x000fe40000004100 */
[----:B------:R-:W-:Y:S01]  /*edd0*/  FFMA.FTZ R41, R14, R13, -R39 ;  /* 0x0000000d0e297223 */ /* 0x000fe20000010827 */
[----:B------:R-:W-:-:S02]  /*ede0*/  HADD2.F32 R9, -RZ, R26.H0_H0 ;  /* 0x2000001aff097230 */ /* 0x000fc40000004100 */
[----:B------:R-:W-:Y:S01]  /*edf0*/  HADD2.F32 R42, -RZ, R42.H1_H1 ;  /* 0x3000002aff2a7230 */ /* 0x000fe20000004100 */
[----:B------:R-:W-:Y:S01]  /*ee00*/  F2FP.SATFINITE.E4M3.F32.PACK_AB_MERGE_C R30, R43, R30, RZ ;  /* 0x0000001e2b1e723e */ /* 0x000fe200048070ff */
[----:B------:R-:W-:Y:S02]  /*ee10*/  HADD2.F32 R48, -RZ, R48.H1_H1 ;  /* 0x30000030ff307230 */ /* 0x000fe40000004100 */
[C---:B------:R-:W-:Y:S01]  /*ee20*/  FMUL.FTZ R13, R9.reuse, R12 ;  /* 0x0000000c090d7220 */ /* 0x040fe20000410000 */
[----:B------:R-:W-:Y:S02]  /*ee30*/  HADD2.F32 R26, -RZ, R26.H1_H1 ;  /* 0x3000001aff1a7230 */ /* 0x000fe40000004100 */
[----:B------:R-:W-:Y:S01]  /*ee40*/  FMUL.FTZ R9, R9, R10 ;  /* 0x0000000a09097220 */ /* 0x000fe20000410000 */
[--C-:B------:R-:W-:Y:S01]  /*ee50*/  HADD2.F32 R8, -RZ, R11.reuse.H0_H0 ;  /* 0x2000000bff087230 */ /* 0x100fe20000004100 */
[----:B------:R-:W-:Y:S01]  /*ee60*/  F2FP.SATFINITE.E4M3.F32.PACK_AB_MERGE_C R38, R41, R38, RZ ;  /* 0x000000262926723e */ /* 0x000fe200048070ff */
        /* <DEDUP_REMOVED lines=19> */
[----:B------:R1:W-:Y:S01]  /*efa0*/  STS.128 [R0+0x18400], R8 ;  /* 0x0184000800007388 */ /* 0x0003e20000000c00 */
[----:B------:R-:W-:Y:S02]  /*efb0*/  F2FP.SATFINITE.E4M3.F32.PACK_AB_MERGE_C R12, R28, R25, R12 ;  /* 0x000000191c0c723e */ /* 0x000fe4000480700c */
[----:B------:R-:W-:-:S05]  /*efc0*/  F2FP.SATFINITE.E4M3.F32.PACK_AB_MERGE_C R14, R39, R14, R30 ;  /* 0x0000000e270e723e */ /* 0x000fca000480701e */
[----:B------:R1:W-:Y:S02]  /*efd0*/  STS.128 [R3+0x18400], R12 ;  /* 0x0184000c03007388 */ /* 0x0003e40000000c00 */
.L_x_7502:
[----:B------:R-:W-:Y:S05]  /*efe0*/  BSYNC B1 ;  /* 0x0000000000017941 */ /* 0x000fea0003800000 */
.L_x_7501:
[----:B------:R-:W-:Y:S05]  /*eff0*/  @P0 BRA `(.L_x_7493) ;  /* 0x0000000c00c80947 */ /* 0x000fea0003800000 */
[----:B------:R-:W2:Y:S01]  /*f000*/  LDL R51, [R1+0x24] ;  /* 0x0000240001337983 */ /* 0x000ea20000100800 */
[----:B01---5:R-:W-:Y:S01]  /*f010*/  SHF.R.U32.HI R3, RZ, 0x8, R32 ;  /* 0x00000008ff037819 */ /* 0x023fe20000011620 */
[----:B------:R-:W-:Y:S01]  /*f020*/  IMAD.IADD R12, R22, 0x1, R37 ;  /* 0x00000001160c7824 */ /* 0x000fe200078e0225 */
[----:B------:R-:W-:Y:S02]  /*f030*/  LOP3.LUT R0, R32, 0xff, RZ, 0xc0, !PT ;  /* 0x000000ff20007812 */ /* 0x000fe400078ec0ff */
[----:B------:R-:W-:Y:S02]  /*f040*/  LOP3.LUT R3, R3, 0xff, RZ, 0xc0, !PT ;  /* 0x000000ff03037812 */ /* 0x000fe400078ec0ff */
[----:B------:R-:W-:Y:S02]  /*f050*/  SHF.R.U32.HI R9, RZ, 0x8, R33 ;  /* 0x00000008ff097819 */ /* 0x000fe40000011621 */
[----:B------:R-:W-:Y:S02]  /*f060*/  PRMT R21, R3, 0x7604, R0 ;  /* 0x0000760403157816 */ /* 0x000fe40000000000 */
[----:B------:R-:W-:-:S02]  /*f070*/  SHF.R.U32.HI R3, RZ, 0x8, R34 ;  /* 0x00000008ff037819 */ /* 0x000fc40000011622 */
[----:B------:R-:W-:Y:S02]  /*f080*/  LOP3.LUT R0, R34, 0xff, RZ, 0xc0, !PT ;  /* 0x000000ff22007812 */ /* 0x000fe400078ec0ff */
[----:B------:R-:W-:Y:S02]  /*f090*/  LOP3.LUT R3, R3, 0xff, RZ, 0xc0, !PT ;  /* 0x000000ff03037812 */ /* 0x000fe400078ec0ff */
[----:B------:R-:W-:Y:S02]  /*f0a0*/  SHF.R.U32.HI R13, RZ, 0x3, R225 ;  /* 0x00000003ff0d7819 */ /* 0x000fe400000116e1 */
[----:B------:R-:W-:Y:S02]  /*f0b0*/  PRMT R25, R3, 0x7604, R0 ;  /* 0x0000760403197816 */ /* 0x000fe40000000000 */
[----:B------:R-:W-:Y:S02]  /*f0c0*/  LOP3.LUT R0, R225, 0x70, R12, 0xf8, !PT ;  /* 0x00000070e1007812 */ /* 0x000fe400078ef80c */
[----:B------:R-:W-:-:S02]  /*f0d0*/  LOP3.LUT R8, R33, 0xff, RZ, 0xc0, !PT ;  /* 0x000000ff21087812 */ /* 0x000fc400078ec0ff */
[----:B------:R-:W-:Y:S02]  /*f0e0*/  LOP3.LUT R9, R9, 0xff, RZ, 0xc0, !PT ;  /* 0x000000ff09097812 */ /* 0x000fe400078ec0ff */
[----:B------:R-:W-:Y:S02]  /*f0f0*/  LOP3.LUT R3, R0, R13, RZ, 0x3c, !PT ;  /* 0x0000000d00037212 */ /* 0x000fe400078e3cff */
[----:B------:R-:W-:Y:S02]  /*f100*/  PRMT R20, R9, 0x7604, R8 ;  /* 0x0000760409147816 */ /* 0x000fe40000000008 */
[----:B------:R-:W-:Y:S02]  /*f110*/  SHF.R.U32.HI R9, RZ, 0x8, R35 ;  /* 0x00000008ff097819 */ /* 0x000fe40000011623 */
[----:B------:R-:W-:Y:S02]  /*f120*/  SHF.R.U32.HI R11, RZ, 0x8, R4 ;  /* 0x00000008ff0b7819 */ /* 0x000fe40000011604 */
[----:B------:R-:W-:-:S02]  /*f130*/  SHF.R.U32.HI R12, RZ, 0x8, R5 ;  /* 0x00000008ff0c7819 */ /* 0x000fc40000011605 */
[----:B------:R-:W-:Y:S02]  /*f140*/  IADD3 R0, R18, R3, R234 ;  /* 0x0000000312007210 */ /* 0x000fe40007ffe0ea */
        /* <DEDUP_REMOVED lines=12> */
[----:B------:R-:W-:Y:S02]  /*f210*/  PRMT R26, R3, 0x7604, R26 ;  /* 0x00007604031a7816 */ /* 0x000fe4000000001a */
[----:B------:R-:W-:Y:S02]  /*f220*/  SHF.R.U32.HI R3, RZ, 0x10, R33 ;  /* 0x00000010ff037819 */ /* 0x000fe40000011621 */
[----:B------:R-:W-:Y:S02]  /*f230*/  SHF.R.U32.HI R37, RZ, 0x10, R5 ;  /* 0x00000010ff257819 */ /* 0x000fe40000011605 */
[----:B------:R-:W-:Y:S01]  /*f240*/  PRMT R39, R28, 0x7604, R27 ;  /* 0x000076041c277816 */ /* 0x000fe2000000001b */
[----:B------:R-:W-:Y:S01]  /*f250*/  IMAD.U32 R3, R3, 0x10000, RZ ;  /* 0x0001000003037824 */ /* 0x000fe200078e00ff */
[----:B------:R-:W-:Y:S01]  /*f260*/  SHF.R.U32.HI R27, RZ, 0x10, R35 ;  /* 0x00000010ff1b7819 */ /* 0x000fe20000011623 */
[----:B------:R-:W-:Y:S01]  /*f270*/  IMAD.U32 R37, R37, 0x10000, RZ ;  /* 0x0001000025257824 */ /* 0x000fe200078e00ff */
[----:B------:R-:W-:-:S02]  /*f280*/  SHF.R.U32.HI R30, RZ, 0x8, R7 ;  /* 0x00000008ff1e7819 */ /* 0x000fc40000011607 */
[----:B------:R-:W-:Y:S01]  /*f290*/  LOP3.LUT R29, R7, 0xff, RZ, 0xc0, !PT ;  /* 0x000000ff071d7812 */ /* 0x000fe200078ec0ff */
[----:B------:R-:W-:Y:S01]  /*f2a0*/  IMAD.U32 R27, R27, 0x10000, RZ ;  /* 0x000100001b1b7824 */ /* 0x000fe200078e00ff */
[----:B------:R-:W-:Y:S02]  /*f2b0*/  LOP3.LUT R30, R30, 0xff, RZ, 0xc0, !PT ;  /* 0x000000ff1e1e7812 */ /* 0x000fe400078ec0ff */
[----:B------:R-:W-:Y:S02]  /*f2c0*/  LOP3.LUT R21, R21, 0xff0000, R32, 0xf8, !PT ;  /* 0x00ff000015157812 */ /* 0x000fe400078ef820 */
[----:B------:R-:W-:Y:S02]  /*f2d0*/  SHF.R.U32.HI R41, RZ, 0x10, R7 ;  /* 0x00000010ff297819 */ /* 0x000fe40000011607 */
[----:B------:R-:W-:Y:S02]  /*f2e0*/  LOP3.LUT R3, R20, 0xff0000, R3, 0xf8, !PT ;  /* 0x00ff000014037812 */ /* 0x000fe400078ef803 */
[----:B------:R-:W-:Y:S01]  /*f2f0*/  LOP3.LUT R37, R26, 0xff0000, R37, 0xf8, !PT ;  /* 0x00ff00001a257812 */ /* 0x000fe200078ef825 */
        /* <DEDUP_REMOVED lines=11> */
[----:B------:R-:W-:Y:S01]  /*f3b0*/  LOP3.LUT R41, R30, 0xff0000, R41, 0xf8, !PT ;  /* 0x00ff00001e297812 */ /* 0x000fe200078ef829 */
[--C-:B------:R-:W-:Y:S01]  /*f3c0*/  HADD2.F32 R24, -RZ, R20.reuse.H0_H0 ;  /* 0x20000014ff187230 */ /* 0x100fe20000004100 */
[----:B------:R-:W-:Y:S01]  /*f3d0*/  LOP3.LUT R30, R25, 0xff000000, R34, 0xf8, !PT ;  /* 0xff000000191e7812 */ /* 0x000fe200078ef822 */
[----:B------:R-:W-:Y:S01]  /*f3e0*/  HADD2.F32 R20, -RZ, R20.H1_H1 ;  /* 0x30000014ff147230 */ /* 0x000fe20000004100 */
[----:B------:R-:W-:-:S02]  /*f3f0*/  LOP3.LUT R31, R31, 0xff000000, R4, 0xf8, !PT ;  /* 0xff0000001f1f7812 */ /* 0x000fc400078ef804 */
[----:B------:R-:W-:Y:S01]  /*f400*/  LOP3.LUT R34, R29, 0xff000000, R35, 0xf8, !PT ;  /* 0xff0000001d227812 */ /* 0x000fe200078ef823 */
[--C-:B------:R-:W-:Y:S01]  /*f410*/  HADD2.F32 R35, -RZ, R33.reuse.H0_H0 ;  /* 0x20000021ff237230 */ /* 0x100fe20000004100 */
[----:B------:R-:W-:Y:S01]  /*f420*/  F2FP.F16.E4M3.UNPACK_B R21, R13.H1 ;  /* 0x0000000dff15723e */ /* 0x000fe200030006ff */
[----:B------:R-:W-:Y:S01]  /*f430*/  HADD2.F32 R29, -RZ, R28.H0_H0 ;  /* 0x2000001cff1d7230 */ /* 0x000fe20000004100 */
[----:B------:R-:W-:Y:S01]  /*f440*/  F2FP.F16.E4M3.UNPACK_B R37, R37.H1 ;  /* 0x00000025ff25723e */ /* 0x000fe200030006ff */
[----:B------:R-:W-:Y:S02]  /*f450*/  HADD2.F32 R33, -RZ, R33.H1_H1 ;  /* 0x30000021ff217230 */ /* 0x000fe40000004100 */
[C---:B------:R-:W-:Y:S01]  /*f460*/  FMUL.FTZ R38, R24.reuse, R35 ;  /* 0x0000002318267220 */ /* 0x040fe20000410000 */
[----:B------:R-:W-:Y:S01]  /*f470*/  F2FP.F16.E4M3.UNPACK_B R32, R32.H1 ;  /* 0x00000020ff20723e */ /* 0x000fe200030006ff */
[----:B------:R-:W-:Y:S01]  /*f480*/  FMUL.FTZ R40, R24, R29 ;  /* 0x0000001d18287220 */ /* 0x000fe20000410000 */
[----:B------:R-:W-:Y:S01]  /*f490*/  F2FP.F16.E4M3.UNPACK_B R25, R15 ;  /* 0x0000000fff19723e */ /* 0x000fe200020006ff */
[----:B------:R-:W-:Y:S01]  /*f4a0*/  FMUL.FTZ R43, R20, R33 ;  /* 0x00000021142b7220 */ /* 0x000fe20000410000 */
[----:B------:R-:W-:-:S02]  /*f4b0*/  F2FP.F16.E4M3.UNPACK_B R26, R15.H1 ;  /* 0x0000000fff1a723e */ /* 0x000fc400030006ff */
[-C--:B------:R-:W-:Y:S02]  /*f4c0*/  F2FP.F16.E4M3.UNPACK_B R15, R14.reuse ;  /* 0x0000000eff0f723e */ /* 0x080fe400020006ff */
[----:B------:R-:W-:Y:S01]  /*f4d0*/  F2FP.F16.E4M3.UNPACK_B R24, R14.H1 ;  /* 0x0000000eff18723e */ /* 0x000fe200030006ff */
[--C-:B------:R-:W-:Y:S01]  /*f4e0*/  HADD2.F32 R14, -RZ, R21.reuse.H0_H0 ;  /* 0x20000015ff0e7230 */ /* 0x100fe20000004100 */
[----:B------:R-:W-:Y:S01]  /*f4f0*/  LOP3.LUT R41, R41, 0xff000000, R7, 0xf8, !PT ;  /* 0xff00000029297812 */ /* 0x000fe200078ef807 */
[----:B------:R-:W-:Y:S01]  /*f500*/  HADD2.F32 R21, -RZ, R21.H1_H1 ;  /* 0x30000015ff157230 */ /* 0x000fe20000004100 */
[-C--:B------:R-:W-:Y:S02]  /*f510*/  F2FP.F16.E4M3.UNPACK_B R13, R12.reuse ;  /* 0x0000000cff0d723e */ /* 0x080fe400020006ff */
[----:B------:R-:W-:Y:S02]  /*f520*/  F2FP.F16.E4M3.UNPACK_B R12, R12.H1 ;  /* 0x0000000cff0c723e */ /* 0x000fe400030006ff */
[----:B------:R-:W-:-:S04]  /*f530*/  LOP3.LUT R39, R39, 0xff0000, R6, 0xf8, !PT ;  /* 0x00ff000027277812 */ /* 0x000fc800078ef806 */
[----:B------:R-:W-:Y:S01]  /*f540*/  LOP3.LUT R39, R39, 0xff000000, R6, 0xf8, !PT ;  /* 0xff00000027277812 */ /* 0x000fe200078ef806 */
[----:B--2---:R-:W0:Y:S02]  /*f550*/  LDS.128 R8, [R51+0x18400] ;  /* 0x0184000033087984 */ /* 0x004e240000000c00 */
[-C--:B0-----:R-:W-:Y:S02]  /*f560*/  F2FP.F16.E4M3.UNPACK_B R4, R9.reuse ;  /* 0x00000009ff04723e */ /* 0x081fe400020006ff */
[----:B------:R-:W-:Y:S02]  /*f570*/  F2FP.F16.E4M3.UNPACK_B R9, R9.H1 ;  /* 0x00000009ff09723e */ /* 0x000fe400030006ff */
[-C--:B------:R-:W-:Y:S01]  /*f580*/  F2FP.F16.E4M3.UNPACK_B R7, R11.reuse ;  /* 0x0000000bff07723e */ /* 0x080fe200020006ff */
[--C-:B------:R-:W-:Y:S01]  /*f590*/  HADD2.F32 R5, -RZ, R4.reuse.H0_H0 ;  /* 0x20000004ff057230 */ /* 0x100fe20000004100 */
[----:B------:R-:W-:Y:S01]  /*f5a0*/  F2FP.F16.E4M3.UNPACK_B R11, R11.H1 ;  /* 0x0000000bff0b723e */ /* 0x000fe200030006ff */
[----:B------:R-:W-:Y:S01]  /*f5b0*/  HADD2.F32 R4, -RZ, R4.H1_H1 ;  /* 0x30000004ff047230 */ /* 0x000fe20000004100 */
[----:B------:R-:W-:-:S02]  /*f5c0*/  F2FP.F16.E4M3.UNPACK_B R3, R8 ;  /* 0x00000008ff03723e */ /* 0x000fc400020006ff */
[C---:B------:R-:W-:Y:S01]  /*f5d0*/  FFMA.FTZ R38, R5.reuse, R29, -R38 ;  /* 0x0000001d05267223 */ /* 0x040fe20000010826 */
[----:B------:R-:W-:Y:S01]  /*f5e0*/  FFMA.FTZ R40, R5, R35, R40 ;  /* 0x0000002305287223 */ /* 0x000fe20000010028 */
[----:B------:R-:W-:Y:S01]  /*f5f0*/  HADD2.F32 R29, -RZ, R28.H1_H1 ;  /* 0x3000001cff1d7230 */ /* 0x000fe20000004100 */
[----:B------:R-:W-:Y:S01]  /*f600*/  F2FP.F16.E4M3.UNPACK_B R8, R8.H1 ;  /* 0x00000008ff08723e */ /* 0x000fe200030006ff */
[----:B------:R-:W-:Y:S01]  /*f610*/  HADD2.F32 R35, -RZ, R37.H0_H0 ;  /* 0x20000025ff237230 */ /* 0x000fe20000004100 */
[----:B------:R-:W-:Y:S01]  /*f620*/  F2FP.F16.E4M3.UNPACK_B R6, R10 ;  /* 0x0000000aff06723e */ /* 0x000fe200020006ff */
[----:B------:R-:W-:Y:S02]  /*f630*/  HADD2.F32 R28, -RZ, R32.H0_H0 ;  /* 0x20000020ff1c7230 */ /* 0x000fe40000004100 */
[----:B------:R-:W-:Y:S01]  /*f640*/  FMUL.FTZ R20, R20, R29 ;  /* 0x0000001d14147220 */ /* 0x000fe20000410000 */
[----:B------:R-:W-:Y:S02]  /*f650*/  HADD2.F32 R5, -RZ, R9.H0_H0 ;  /* 0x20000009ff057230 */ /* 0x000fe40000004100 */
[----:B------:R-:W-:Y:S01]  /*f660*/  FMUL.FTZ R42, R14, R35 ;  /* 0x000000230e2a7220 */ /* 0x000fe20000410000 */
[----:B------:R-:W-:Y:S01]  /*f670*/  FFMA.FTZ R43, R4, R29, -R43 ;  /* 0x0000001d042b7223 */ /* 0x000fe2000001082b */
[-C--:B------:R-:W-:Y:S01]  /*f680*/  FMUL.FTZ R14, R14, R28.reuse ;  /* 0x0000001c0e0e7220 */ /* 0x080fe20000410000 */
[----:B------:R-:W-:Y:S01]  /*f690*/  F2FP.F16.E4M3.UNPACK_B R29, R41 ;  /* 0x00000029ff1d723e */ /* 0x000fe200020006ff */
[----:B------:R-:W-:Y:S01]  /*f6a0*/  FFMA.FTZ R45, R4, R33, R20 ;  /* 0x00000021042d7223 */ /* 0x000fe20000010014 */
[C---:B------:R-:W-:Y:S01]  /*f6b0*/  FFMA.FTZ R42, R5.reuse, R28, -R42 ;  /* 0x0000001c052a7223 */ /* 0x040fe2000001082a */
[----:B------:R-:W-:Y:S01]  /*f6c0*/  FFMA.FTZ R35, R5, R35, R14 ;  /* 0x0000002305237223 */ /* 0x000fe2000001000e */
[-C--:B------:R-:W-:Y:S01]  /*f6d0*/  F2FP.F16.E4M3.UNPACK_B R14, R34.reuse ;  /* 0x00000022ff0e723e */ /* 0x080fe200020006ff */
[----:B------:R-:W-:Y:S01]  /*f6e0*/  HADD2.F32 R33, -RZ, R29.H0_H0 ;  /* 0x2000001dff217230 */ /* 0x000fe20000004100 */
[----:B------:R-:W-:Y:S01]  /*f6f0*/  F2FP.F16.E4M3.UNPACK_B R41, R41.H1 ;  /* 0x00000029ff29723e */ /* 0x000fe200030006ff */
[----:B------:R-:W-:Y:S01]  /*f700*/  HADD2.F32 R5, -RZ, R25.H0_H0 ;  /* 0x20000019ff057230 */ /* 0x000fe20000004100 */
[----:B------:R-:W-:Y:S01]  /*f710*/  F2FP.F16.E4M3.UNPACK_B R34, R34.H1 ;  /* 0x00000022ff22723e */ /* 0x000fe200030006ff */
[----:B------:R-:W-:Y:S01]  /*f720*/  HADD2.F32 R28, -RZ, R37.H1_H1 ;  /* 0x30000025ff1c7230 */ /* 0x000fe20000004100 */
[----:B------:R-:W-:Y:S01]  /*f730*/  F2FP.F16.E4M3.UNPACK_B R10, R10.H1 ;  /* 0x0000000aff0a723e */ /* 0x000fe200030006ff */
        /* <DEDUP_REMOVED lines=8> */
[----:B------:R-:W-:-:S02]  /*f7c0*/  HADD2.F32 R20, -RZ, R29.H1_H1 ;  /* 0x3000001dff147230 */ /* 0x000fc40000004100 */
[-C--:B------:R-:W-:Y:S01]  /*f7d0*/  FMUL.FTZ R21, R21, R32.reuse ;  /* 0x0000002015157220 */ /* 0x080fe20000410000 */
[----:B------:R-:W-:Y:S02]  /*f7e0*/  HADD2.F32 R25, -RZ, R25.H1_H1 ;  /* 0x30000019ff197230 */ /* 0x000fe40000004100 */
[C---:B------:R-:W-:Y:S01]  /*f7f0*/  FFMA.FTZ R37, R9.reuse, R32, -R44 ;  /* 0x0000002009257223 */ /* 0x040fe2000001082c */
[----:B------:R-:W-:Y:S02]  /*f800*/  HADD2.F32 R14, -RZ, R14.H1_H1 ;  /* 0x3000000eff0e7230 */ /* 0x000fe40000004100 */
[----:B------:R-:W-:Y:S01]  /*f810*/  FFMA.FTZ R44, R9, R28, R21 ;  /* 0x0000001c092c7223 */ /* 0x000fe20000010015 */
[----:B------:R-:W-:Y:S02]  /*f820*/  HADD2.F32 R7, -RZ, R7.H1_H1 ;  /* 0x30000007ff077230 */ /* 0x000fe40000004100 */
[----:B------:R-:W-:Y:S01]  /*f830*/  FMUL.FTZ R28, R25, R20 ;  /* 0x00000014191c7220 */ /* 0x000fe20000410000 */
[----:B------:R-:W-:-:S02]  /*f840*/  HADD2.F32 R21, -RZ, R41.H0_H0 ;  /* 0x20000029ff157230 */ /* 0x000fc40000004100 */
[-C--:B------:R-:W-:Y:S01]  /*f850*/  FMUL.FTZ R25, R25, R14.reuse ;  /* 0x0000000e19197220 */ /* 0x080fe20000410000 */
[----:B------:R-:W-:Y:S02]  /*f860*/  HADD2.F32 R5, -RZ, R26.H0_H0 ;  /* 0x2000001aff057230 */ /* 0x000fe40000004100 */
[----:B------:R-:W-:Y:S01]  /*f870*/  FFMA.FTZ R46, R4, R33, R46 ;  /* 0x00000021042e7223 */ /* 0x000fe2000001002e */
[----:B------:R-:W-:Y:S02]  /*f880*/  HADD2.F32 R9, -RZ, R34.H0_H0 ;  /* 0x20000022ff097230 */ /* 0x000fe40000004100 */
[C---:B------:R-:W-:Y:S01]  /*f890*/  FFMA.FTZ R48, R7.reuse, R14, -R28 ;  /* 0x0000000e07307223 */ /* 0x040fe2000001081c */
[----:B------:R-:W-:Y:S02]  /*f8a0*/  HADD2.F32 R41, -RZ, R41.H1_H1 ;  /* 0x30000029ff297230 */ /* 0x000fe40000004100 */
[----:B------:R-:W-:Y:S01]  /*f8b0*/  FFMA.FTZ R33, R7, R20, R25 ;  /* 0x0000001407217223 */ /* 0x000fe20000010019 */
[----:B------:R-:W-:Y:S01]  /*f8c0*/  HADD2.F32 R26, -RZ, R26.H1_H1 ;  /* 0x3000001aff1a7230 */ /* 0x000fe20000004100 */
[----:B------:R-:W-:Y:S01]  /*f8d0*/  F2FP.F16.E4M3.UNPACK_B R14, R31.H1 ;  /* 0x0000001fff0e723e */ /* 0x000fe200030006ff */
[----:B------:R-:W-:-:S02]  /*f8e0*/  HADD2.F32 R4, -RZ, R11.H0_H0 ;  /* 0x2000000bff047230 */ /* 0x000fc40000004100 */
[C---:B------:R-:W-:Y:S01]  /*f8f0*/  FMUL.FTZ R29, R5.reuse, R21 ;  /* 0x00000015051d7220 */ /* 0x040fe20000410000 */
[----:B------:R-:W-:Y:S01]  /*f900*/  HADD2.F32 R34, -RZ, R34.H1_H1 ;  /* 0x30000022ff227230 */ /* 0x000fe20000004100 */
[----:B------:R-:W-:Y:S01]  /*f910*/  F2FP.F16.E4M3.UNPACK_B R7, R27.H1 ;  /* 0x0000001bff07723e */ /* 0x000fe200030006ff */
[----:B------:R-:W-:Y:S01]  /*f920*/  FMUL.FTZ R32, R5, R9 ;  /* 0x0000000905207220 */ /* 0x000fe20000410000 */
[----:B------:R-:W-:Y:S02]  /*f930*/  HADD2.F32 R11, -RZ, R11.H1_H1 ;  /* 0x3000000bff0b7230 */ /* 0x000fe40000004100 */
[----:B------:R-:W-:Y:S01]  /*f940*/  FMUL.FTZ R28, R26, R41 ;  /* 0x000000291a1c7220 */ /* 0x000fe20000410000 */
[----:B------:R-:W-:Y:S01]  /*f950*/  FFMA.FTZ R49, R4, R9, -R29 ;  /* 0x0000000904317223 */ /* 0x000fe2000001081d */
[----:B------:R-:W-:Y:S02]  /*f960*/  HADD2.F32 R20, -RZ, R14.H0_H0 ;  /* 0x2000000eff147230 */ /* 0x000fe40000004100 */
[----:B------:R-:W-:Y:S01]  /*f970*/  FMUL.FTZ R26, R26, R34 ;  /* 0x000000221a1a7220 */ /* 0x000fe20000410000 */
[----:B------:R-:W-:-:S02]  /*f980*/  HADD2.F32 R5, -RZ, R12.H0_H0 ;  /* 0x2000000cff057230 */ /* 0x000fc40000004100 */
[----:B------:R-:W-:Y:S01]  /*f990*/  FFMA.FTZ R50, R4, R21, R32 ;  /* 0x0000001504327223 */ /* 0x000fe20000010020 */
[--C-:B------:R-:W-:Y:S02]  /*f9a0*/  HADD2.F32 R9, -RZ, R7.reuse.H0_H0 ;  /* 0x20000007ff097230 */ /* 0x100fe40000004100 */
[C---:B------:R-:W-:Y:S01]  /*f9b0*/  FFMA.FTZ R34, R11.reuse, R34, -R28 ;  /* 0x000000220b227223 */ /* 0x040fe2000001081c */
[----:B------:R-:W-:Y:S02]  /*f9c0*/  HADD2.F32 R4, -RZ, R8.H0_H0 ;  /* 0x20000008ff047230 */ /* 0x000fe40000004100 */
[----:B------:R-:W-:Y:S01]  /*f9d0*/  FFMA.FTZ R41, R11, R41, R26 ;  /* 0x000000290b297223 */ /* 0x000fe2000001001a */
[C---:B------:R-:W-:Y:S01]  /*f9e0*/  FMUL.FTZ R21, R5.reuse, R20 ;  /* 0x0000001405157220 */ /* 0x040fe20000410000 */
[----:B------:R-:W-:Y:S02]  /*f9f0*/  HADD2.F32 R11, -RZ, R14.H1_H1 ;  /* 0x3000000eff0b7230 */ /* 0x000fe40000004100 */
[----:B------:R-:W-:Y:S01]  /*fa00*/  FMUL.FTZ R5, R5, R9 ;  /* 0x0000000905057220 */ /* 0x000fe20000410000 */
[----:B------:R-:W-:Y:S01]  /*fa10*/  HADD2.F32 R12, -RZ, R12.H1_H1 ;  /* 0x3000000cff0c7230 */ /* 0x000fe20000004100 */
[----:B------:R-:W-:Y:S01]  /*fa20*/  F2FP.F16.E4M3.UNPACK_B R31, R31 ;  /* 0x0000001fff1f723e */ /* 0x000fe200020006ff */
[----:B------:R-:W-:-:S02]  /*fa30*/  HADD2.F32 R7, -RZ, R7.H1_H1 ;  /* 0x30000007ff077230 */ /* 0x000fc40000004100 */
[C---:B------:R-:W-:Y:S01]  /*fa40*/  FFMA.FTZ R25, R4.reuse, R9, -R21 ;  /* 0x0000000904197223 */ /* 0x040fe20000010815 */
[----:B------:R-:W-:Y:S02]  /*fa50*/  HADD2.F32 R8, -RZ, R8.H1_H1 ;  /* 0x30000008ff087230 */ /* 0x000fe40000004100 */
[----:B------:R-:W-:Y:S01]  /*fa60*/  FFMA.FTZ R28, R4, R20, R5 ;  /* 0x00000014041c7223 */ /* 0x000fe20000010005 */
[----:B------:R-:W-:Y:S01]  /*fa70*/  F2FP.F16.E4M3.UNPACK_B R27, R27 ;  /* 0x0000001bff1b723e */ /* 0x000fe200020006ff */
[C---:B------:R-:W-:Y:S01]  /*fa80*/  FMUL.FTZ R21, R12.reuse, R11 ;  /* 0x0000000b0c157220 */ /* 0x040fe20000410000 */
[-C--:B------:R-:W-:Y:S01]  /*fa90*/  FMUL.FTZ R12, R12, R7.reuse ;  /* 0x000000070c0c7220 */ /* 0x080fe20000410000 */
[----:B------:R-:W-:Y:S01]  /*faa0*/  HADD2.F32 R9, -RZ, R31.H0_H0 ;  /* 0x2000001fff097230 */ /* 0x000fe20000004100 */
[----:B------:R-:W-:Y:S01]  /*fab0*/  F2FP.SATFINITE.E4M3.F32.PACK_AB_MERGE_C R41, R41, R50, RZ ;  /* 0x000000322929723e */ /* 0x000fe200048070ff */
        /* <DEDUP_REMOVED lines=13> */
[C---:B------:R-:W-:Y:S01]  /*fb90*/  FMUL.FTZ R26, R13.reuse, R12 ;  /* 0x0000000c0d1a7220 */ /* 0x040fe20000410000 */
[----:B------:R-:W-:Y:S01]  /*fba0*/  FFMA.FTZ R20, R4, R9, R5 ;  /* 0x0000000904147223 */ /* 0x000fe20000010005 */
[----:B------:R-:W-:Y:S01]  /*fbb0*/  FMUL.FTZ R7, R13, R8 ;  /* 0x000000080d077220 */ /* 0x000fe20000410000 */
[----:B------:R-:W-:Y:S01]  /*fbc0*/  F2FP.F16.E4M3.UNPACK_B R5, R30.H1 ;  /* 0x0000001eff05723e */ /* 0x000fe200030006ff */
[C---:B------:R-:W-:Y:S01]  /*fbd0*/  FFMA.FTZ R13, R3.reuse, R8, -R26 ;  /* 0x00000008030d7223 */ /* 0x040fe2000001081a */
[----:B------:R-:W-:Y:S02]  /*fbe0*/  HADD2.F32 R8, -RZ, R11.H0_H0 ;  /* 0x2000000bff087230 */ /* 0x000fe40000004100 */
[----:B------:R-:W-:Y:S01]  /*fbf0*/  FFMA.FTZ R21, R3, R12, R7 ;  /* 0x0000000c03157223 */ /* 0x000fe20000010007 */
[----:B------:R-:W-:Y:S01]  /*fc00*/  HADD2.F32 R4, -RZ, R24.H0_H0 ;  /* 0x20000018ff047230 */ /* 0x000fe20000004100 */
[----:B------:R-:W-:Y:S01]  /*fc10*/  F2FP.F16.E4M3.UNPACK_B R30, R30 ;  /* 0x0000001eff1e723e */ /* 0x000fe200020006ff */
[----:B------:R-:W-:Y:S01]  /*fc20*/  HADD2.F32 R7, -RZ, R5.H0_H0 ;  /* 0x20000005ff077230 */ /* 0x000fe20000004100 */
[----:B------:R-:W-:Y:S01]  /*fc30*/  F2FP.F16.E4M3.UNPACK_B R39, R39 ;  /* 0x00000027ff27723e */ /* 0x000fe200020006ff */
[----:B------:R-:W-:-:S02]  /*fc40*/  HADD2.F32 R3, -RZ, R10.H0_H0 ;  /* 0x2000000aff037230 */ /* 0x000fc40000004100 */
[CC--:B------:R-:W-:Y:S01]  /*fc50*/  FMUL.FTZ R12, R4.reuse, R8.reuse ;  /* 0x00000008040c7220 */ /* 0x0c0fe20000410000 */
[----:B------:R-:W-:Y:S02]  /*fc60*/  HADD2.F32 R11, -RZ, R11.H1_H1 ;  /* 0x3000000bff0b7230 */ /* 0x000fe40000004100 */
[-C--:B------:R-:W-:Y:S01]  /*fc70*/  FMUL.FTZ R4, R4, R7.reuse ;  /* 0x0000000704047220 */ /* 0x080fe20000410000 */
[----:B------:R-:W-:Y:S02]  /*fc80*/  HADD2.F32 R24, -RZ, R24.H1_H1 ;  /* 0x30000018ff187230 */ /* 0x000fe40000004100 */
[C---:B------:R-:W-:Y:S01]  /*fc90*/  FFMA.FTZ R26, R3.reuse, R7, -R12 ;  /* 0x00000007031a7223 */ /* 0x040fe2000001080c */
[----:B------:R-:W-:Y:S02]  /*fca0*/  HADD2.F32 R5, -RZ, R5.H1_H1 ;  /* 0x30000005ff057230 */ /* 0x000fe40000004100 */
[----:B------:R-:W-:Y:S02]  /*fcb0*/  HADD2.F32 R10, -RZ, R10.H1_H1 ;  /* 0x3000000aff0a7230 */ /* 0x000fe40000004100 */
[C---:B------:R-:W-:Y:S01]  /*fcc0*/  FMUL.FTZ R7, R24.reuse, R11 ;  /* 0x0000000b18077220 */ /* 0x040fe20000410000 */
[----:B------:R-:W-:Y:S01]  /*fcd0*/  FMUL.FTZ R12, R24, R5 ;  /* 0x00000005180c7220 */ /* 0x000fe20000410000 */
[----:B------:R-:W-:-:S02]  /*fce0*/  FFMA.FTZ R24, R3, R8, R4 ;  /* 0x0000000803187223 */ /* 0x000fc40000010004 */
[C---:B------:R-:W-:Y:S01]  /*fcf0*/  FFMA.FTZ R27, R10.reuse, R5, -R7 ;  /* 0x000000050a1b7223 */ /* 0x040fe20000010807 */
[--C-:B------:R-:W-:Y:S02]  /*fd00*/  HADD2.F32 R5, -RZ, R30.reuse.H0_H0 ;  /* 0x2000001eff057230 */ /* 0x100fe40000004100 */
[----:B------:R-:W-:Y:S01]  /*fd10*/  FFMA.FTZ R11, R10, R11, R12 ;  /* 0x0000000b0a0b7223 */ /* 0x000fe2000001000c */
[----:B------:R-:W-:Y:S02]  /*fd20*/  HADD2.F32 R7, -RZ, R39.H0_H0 ;  /* 0x20000027ff077230 */ /* 0x000fe40000004100 */
[----:B------:R-:W-:Y:S02]  /*fd30*/  HADD2.F32 R4, -RZ, R15.H0_H0 ;  /* 0x2000000fff047230 */ /* 0x000fe40000004100 */
        /* <DEDUP_REMOVED lines=30> */
.L_x_7493:
[----:B------:R-:W-:Y:S05]  /*ff20*/  BSYNC B0 ;  /* 0x0000000000007941 */ /* 0x000fea0003800000 */
.L_x_7479:
[----:B------:R-:W-:Y:S01]  /*ff30*/  @!PT LDS RZ, [RZ] ;  /* 0x00000000fffff984 */ /* 0x000fe20000000800 */
[----:B------:R-:W-:Y:S01]  /*ff40*/  @!PT LDS RZ, [RZ] ;  /* 0x00000000fffff984 */ /* 0x000fe20000000800 */
[----:B------:R-:W-:Y:S01]  /*ff50*/  @!PT LDS RZ, [RZ] ;  /* 0x00000000fffff984 */ /* 0x000fe20000000800 */
[----:B------:R-:W-:Y:S01]  /*ff60*/  @!PT LDS RZ, [RZ] ;  /* 0x00000000fffff984 */ /* 0x000fe20000000800 */
[----:B------:R3:W-:Y:S06]  /*ff70*/  MEMBAR.ALL.CTA ;  /* 0x0000000000007992 */ /* 0x0007ec0000008000 */
[----:B---3--:R-:W3:Y:S01]  /*ff80*/  FENCE.VIEW.ASYNC.S ;  /* 0x00000000000073c6 */ /* 0x008ee20000000000 */
[----:B------:R-:W-:Y:S05]  /*ff90*/  WARPSYNC.ALL ;  /* 0x0000000000007948 */ /* 0x000fea0003800000 */
[----:B---3--:R-:W-:Y:S06]  /*ffa0*/  BAR.SYNC.DEFER_BLOCKING 0xd, 0x100 ;  /* 0x0344000000007b1d */ /* 0x008fec0000010000 */
.L_x_7476:
[----:B-12---:R-:W-:Y:S01]  /*ffb0*/  IMAD.U32 R0, RZ, RZ, UR41 ;  /* 0x00000029ff007e24 */ /* 0x006fe2000f8e00ff */
[----:B------:R-:W-:-:S04]  /*ffc0*/  LOP3.LUT R17, R17, 0xfffff7ff, RZ, 0xc0, !PT ;  /* 0xfffff7ff11117812 */ /* 0x000fc800078ec0ff */
[----:B------:R-:W-:-:S13]  /*ffd0*/  ISETP.NE.AND P0, PT, R0, 0x3, PT ;  /* 0x000000030000780c */ /* 0x000fda0003f05270 */
[----:B------:R-:W-:Y:S01]  /*ffe0*/  @P0 LOP3.LUT R17, R17, 0x800, RZ, 0xfc, !PT ;  /* 0x0000080011110812 */ /* 0x000fe200078efcff */
[----:B------:R-:W-:Y:S06]  /*fff0*/  @!P0 BRA `(.L_x_7503) ;  /* 0x0000000000048947 */ /* 0x000fec0003800000 */
[----:B------:R-:W-:Y:S01]  /*10000*/  BPT.TRAP 0x1 ;  /* 0x000000040000795c */ /* 0x000fe20000300000 */
.L_x_7503:
[----:B-----5:R-:W-:Y:S01]  /*10010*/  IMAD R20, R212, 0x8, R18 ;  /* 0x00000008d4147824 */ /* 0x020fe200078e0212 */
[----:B0-----:R-:W-:-:S04]  /*10020*/  SHF.L.U32 R3, R211, 0x1f, RZ ;  /* 0x0000001fd3037819 */ /* 0x001fc800000006ff */
[----:B------:R0:W1:Y:S01]  /*10030*/  SYNCS.PHASECHK.TRANS64.TRYWAIT P1, [R20+URZ+0x28830], R3 ;  /* 0x02883003140075a7 */ /* 0x000062000802017f */
[----:B------:R-:W-:Y:S05]  /*10040*/  @!P0 BRA `(.L_x_7504) ;  /* 0x0000000000048947 */ /* 0x000fea0003800000 */
[----:B------:R-:W-:Y:S01]  /*10050*/  BPT.TRAP 0x1 ;  /* 0x000000040000795c */ /* 0x000fe20000300000 */
.L_x_7504:
[----:B------:R-:W2:Y:S02]  /*10060*/  S2R R0, SR_TID.X ;  /* 0x0000000000007919 */ /* 0x000ea40000002100 */
[----:B--2---:R-:W-:-:S04]  /*10070*/  LOP3.LUT R0, R0, 0x7f, RZ, 0xc0, !PT ;  /* 0x0000007f00007812 */ /* 0x004fc800078ec0ff */
[----:B------:R-:W-:Y:S01]  /*10080*/  ISETP.NE.AND P0, PT, R0, RZ, PT ;  /* 0x000000ff0000720c */ /* 0x000fe20003f05270 */
[----:B-1----:R-:W-:-:S12]  /*10090*/  @P1 BRA `(.L_x_7505) ;  /* 0x0000000000081947 */ /* 0x002fd80003800000 */
[----:B------:R-:W1:Y:S02]  /*100a0*/  SYNCS.PHASECHK.TRANS64.TRYWAIT P1, [R20+URZ+0x28830], R3 ;  /* 0x02883003140075a7 */ /* 0x000e64000802017f */
[----:B-1----:R-:W-:Y:S05]  /*100b0*/  @!P1 BRA `(.L_x_7506) ;  /* 0x0000021000709947 */ /* 0x002fea0003800000 */
.L_x_7505:
[----:B------:R-:W-:Y:S05]  /*100c0*/  WARPSYNC.ALL ;  /* 0x0000000000007948 */ /* 0x000fea0003800000 */
[----:B------:R-:W-:Y:S01]  /*100d0*/  VIADD R0, R18, 0x1c400 ;  /* 0x0001c40012007836 */ /* 0x000fe20000000000 */
[----:B------:R-:W-:Y:S01]  /*100e0*/  LOP3.LUT R6, R36, 0x10000, RZ, 0xfc, !PT ;  /* 0x0001000024067812 */ /* 0x000fe200078efcff */
[----:B------:R-:W-:Y:S01]  /*100f0*/  IMAD.MOV.U32 R7, RZ, RZ, 0x40000040 ;  /* 0x40000040ff077424 */ /* 0x000fe200078e00ff */
[----:B------:R-:W-:Y:S01]  /*10100*/  WARPGROUP.ARRIVE ;  /* 0x00000000000079c5 */ /* 0x000fe20000000000 */
[----:B------:R-:W-:Y:S01]  /*10110*/  IMAD.MOV.U32 R15, RZ, RZ, 0x40000040 ;  /* 0x40000040ff0f7424 */ /* 0x000fe200078e00ff */
[----:B------:R-:W-:Y:S01]  /*10120*/  SHF.R.U32.HI R0, RZ, 0x4, R0 ;  /* 0x00000004ff007819 */ /* 0x000fe20000011600 */
[C---:B------:R-:W-:Y:S01]  /*10130*/  VIADD R12, R6.reuse, 0x2 ;  /* 0x00000002060c7836 */ /* 0x040fe20000000000 */
[----:B------:R-:W-:Y:S01]  /*10140*/  R2UR UR4, R6 ;  /* 0x00000000060472ca */ /* 0x000fe200000e0000 */
[----:B------:R-:W-:Y:S01]  /*10150*/  IMAD.MOV.U32 R13, RZ, RZ, 0x40000040 ;  /* 0x40000040ff0d7424 */ /* 0x000fe200078e00ff */
[----:B------:R-:W-:Y:S01]  /*10160*/  LOP3.LUT R0, R0, 0x3fff, RZ, 0xc0, !PT ;  /* 0x00003fff00007812 */ /* 0x000fe200078ec0ff */
[----:B------:R-:W-:Y:S01]  /*10170*/  IMAD.MOV.U32 R9, RZ, RZ, 0x40000040 ;  /* 0x40000040ff097424 */ /* 0x000fe200078e00ff */
[----:B------:R-:W-:Y:S01]  /*10180*/  R2UR UR5, R7 ;  /* 0x00000000070572ca */ /* 0x000fe200000e0000 */
[----:B------:R-:W-:Y:S01]  /*10190*/  VIADD R10, R6, 0x4 ;  /* 0x00000004060a7836 */ /* 0x000fe20000000000 */
[----:B------:R-:W-:Y:S01]  /*101a0*/  LOP3.LUT R5, R0, 0x10000, RZ, 0xfc, !PT ;  /* 0x0001000000057812 */ /* 0x000fe200078efcff */
[----:B------:R-:W-:Y:S01]  /*101b0*/  IMAD.MOV.U32 R11, RZ, RZ, 0x40000040 ;  /* 0x40000040ff0b7424 */ /* 0x000fe200078e00ff */
[----:B------:R-:W-:Y:S01]  /*101c0*/  R2UR UR7, R15 ;  /* 0x000000000f0772ca */ /* 0x000fe200000e0000 */
[----:B------:R-:W-:Y:S01]  /*101d0*/  IMAD.MOV.U32 R15, RZ, RZ, 0x40000040 ;  /* 0x40000040ff0f7424 */ /* 0x000fe200078e00ff */
[----:B------:R-:W2:Y:S01]  /*101e0*/  LDC R233, c[0x0][0x448] ;  /* 0x00011200ffe97b82 */ /* 0x000ea20000000800 */
[----:B----4-:R-:W-:Y:S01]  /*101f0*/  IMAD R14, R212, 0x600, R5 ;  /* 0x00000600d40e7824 */ /* 0x010fe200078e0205 */
[----:B------:R-:W-:Y:S01]  /*10200*/  LOP3.LUT R17, R17, 0xffffdfff, RZ, 0xc0, !PT ;  /* 0xffffdfff11117812 */ /* 0x000fe200078ec0ff */
[----:B01----:R-:W-:Y:S01]  /*10210*/  @!P0 VIADD R20, R20, 0x28840 ;  /* 0x0002884014148836 */ /* 0x003fe20000000000 */
[----:B------:R-:W-:Y:S01]  /*10220*/  ULDC UR27, c[0x0][0x9dc] ;  /* 0x00027700001b7ab9 */ /* 0x000fe20000000800 */
[C---:B------:R-:W-:Y:S01]  /*10230*/  VIADD R8, R14.reuse, 0x2 ;  /* 0x000000020e087836 */ /* 0x040fe20000000000 */
[----:B------:R-:W-:Y:S01]  /*10240*/  R2UR UR6, R14 ;  /* 0x000000000e0672ca */ /* 0x000fe200000e0000 */
[----:B------:R-:W-:Y:S01]  /*10250*/  ULOP3.LUT UR27, URZ, UR27, URZ, 0x33, !UPT ;  /* 0x0000001b3f1b7292 */ /* 0x000fe2000f8e333f */
[----:B------:R-:W-:-:S11]  /*10260*/  @!P0 PRMT R20, RZ, 0x654, R20 ;  /* 0x00000654ff148816 */ /* 0x000fd60000000014 */
[----:B------:R-:W-:Y:S01]  /*10270*/  QGMMA.64x192x32.F32.E4M3.E4M3 R24, gdesc[UR4], RZ, !UPT, gsb0 ;  /* 0x02e00000041879f3 */ /* 0x000fe2000c0008ff */
[----:B------:R-:W-:Y:S02]  /*10280*/  R2UR UR4, R12 ;  /* 0x000000000c0472ca */ /* 0x000fe400000e0000 */
[----:B------:R-:W-:Y:S02]  /*10290*/  R2UR UR5, R13 ;  /* 0x000000000d0572ca */ /* 0x000fe400000e0000 */
[----:B------:R-:W-:Y:S01]  /*102a0*/  R2UR UR6, R8 ;  /* 0x00000000080672ca */ /* 0x000fe200000e0000 */
[C---:B------:R-:W-:Y:S01]  /*102b0*/  VIADD R8, R14.reuse, 0x4 ;  /* 0x000000040e087836 */ /* 0x040fe20000000000 */
[----:B------:R-:W-:Y:S01]  /*102c0*/  R2UR UR7, R9 ;  /* 0x00000000090772ca */ /* 0x000fe200000e0000 */
[----:B------:R-:W-:Y:S01]  /*102d0*/  IMAD.MOV.U32 R9, RZ, RZ, 0x40000040 ;  /* 0x40000040ff097424 */ /* 0x000fe200078e00ff */
[----:B--2---:R-:W-:Y:S01]  /*102e0*/  ISETP.NE.AND P1, PT, R233, 0x1, PT ;  /* 0x00000001e900780c */ /* 0x004fe20003f25270 */
[----:B------:R-:W-:-:S12]  /*102f0*/  VIADD R14, R14, 0x6 ;  /* 0x000000060e0e7836 */ /* 0x000fd80000000000 */
[----:B------:R-:W-:-:S04]  /*10300*/  @P1 LOP3.LUT R17, R17, 0x2000, RZ, 0xfc, !PT ;  /* 0x0000200011111812 */ /* 0x000fc800078efcff */
[----:B------:R-:W-:Y:S01]  /*10310*/  LOP3.LUT R17, R17, 0xffffefff, RZ, 0xc0, !PT ;  /* 0xffffefff11117812 */ /* 0x000fe200078ec0ff */
[----:B------:R-:W-:Y:S02]  /*10320*/  WARPGROUP.DEPBAR.LE gsb0, 0x0 ;  /* 0x00008000000079c5 */ /* 0x000fe40000010000 */
[----:B------:R-:W-:-:S06]  /*10330*/  WARPGROUP.ARRIVE ;  /* 0x00000000000079c5 */ /* 0x000fcc0000000000 */
[----:B------:R-:W-:Y:S01]  /*10340*/  QGMMA.64x192x32.F32.E4M3.E4M3 R24, gdesc[UR4], R24, gsb0 ;  /* 0x02e00000041879f3 */ /* 0x000fe20008000818 */
        /* <DEDUP_REMOVED lines=8> */
[----:B------:R-:W-:Y:S01]  /*103d0*/  QGMMA.64x192x32.F32.E4M3.E4M3 R24, gdesc[UR4], R24, gsb0 ;  /* 0x02e00000041879f3 */ /* 0x000fe20008000818 */
[----:B------:R-:W-:Y:S02]  /*103e0*/  R2UR UR4, R8 ;  /* 0x00000000080472ca */ /* 0x000fe400000e0000 */
[----:B------:R-:W-:Y:S02]  /*103f0*/  R2UR UR5, R9 ;  /* 0x00000000090572ca */ /* 0x000fe400000e0000 */
[----:B------:R-:W-:Y:S02]  /*10400*/  R2UR UR6, R14 ;  /* 0x000000000e0672ca */ /* 0x000fe400000e0000 */
[----:B------:R-:W-:Y:S01]  /*10410*/  R2UR UR7, R15 ;  /* 0x000000000f0772ca */ /* 0x000fe200000e0000 */
[----:B------:R-:W0:Y:S08]  /*10420*/  @P1 LDC R14, c[0x0][0x44c] ;  /* 0x00011300ff0e1b82 */ /* 0x000e300000000800 */
[----:B------:R-:W1:Y:S01]  /*10430*/  @P1 LDC R15, c[0x0][0x450] ;  /* 0x00011400ff0f1b82 */ /* 0x000e620000000800 */
[----:B------:R-:W-:-:S02]  /*10440*/  WARPGROUP.DEPBAR.LE gsb0, 0x0 ;  /* 0x00008000000079c5 */ /* 0x000fc40000010000 */
[----:B------:R-:W-:-:S06]  /*10450*/  WARPGROUP.ARRIVE ;  /* 0x00000000000079c5 */ /* 0x000fcc0000000000 */
[----:B------:R-:W-:Y:S03]  /*10460*/  QGMMA.64x192x32.F32.E4M3.E4M3 R24, gdesc[UR4], R24, gsb0 ;  /* 0x02e00000041879f3 */ /* 0x000fe60008000818 */
        /* <DEDUP_REMOVED lines=14> */
[----:B------:R-:W-:-:S02]  /*10550*/  IMAD.IADD R101, R224, 0x1, R219 ;  /* 0x00000001e0657824 */ /* 0x000fc400078e02db */
        /* <DEDUP_REMOVED lines=9> */
[C---:B------:R-:W-:Y:S01]  /*105f0*/  FMUL.FTZ R28, R2.reuse, R29 ;  /* 0x0000001d021c7220 */ /* 0x040fe20000410000 */
[----:B------:R-:W0:Y:S01]  /*10600*/  LDC.64 R14, c[0x0][0x9e0] ;  /* 0x00027800ff0e7b82 */ /* 0x000e220000000a00 */
        /* <DEDUP_REMOVED lines=80> */
[----:B------:R-:W-:Y:S01]  /*10b10*/  IADD3 R102, R216, R114, -R217 ;  /* 0x00000072d8667210 */ /* 0x000fe20007ffe8d9 */
[----:B------:R2:W-:Y:S01]  /*10b20*/  @!P0 SYNCS.ARRIVE.TRANS64.RED.A1T0 RZ, [R20+URZ], RZ ;  /* 0x000000ff14ff89a7 */ /* 0x0005e2000810043f */
[----:B------:R-:W-:-:S03]  /*10b30*/  VIADD R114, R114, 0xffffffff ;  /* 0xffffffff72727836 */ /* 0x000fc60000000000 */
[----:B------:R-:W-:Y:S02]  /*10b40*/  IMAD.IADD R21, R102, 0x1, -R215 ;  /* 0x0000000166157824 */ /* 0x000fe400078e0ad7 */
[----:B------:R-:W3:Y:S01]  /*10b50*/  MUFU.TANH R122, R122 ;  /* 0x0000007a007a7308 */ /* 0x000ee20000002400 */
[----:B------:R-:W-:Y:S02]  /*10b60*/  IMAD.IADD R102, R114, 0x1, -R217 ;  /* 0x0000000172667824 */ /* 0x000fe400078e0ad9 */
[----:B--2---:R-:W-:Y:S01]  /*10b70*/  IMAD R20, R121, -0xc0, R216 ;  /* 0xffffff4079147824 */ /* 0x004fe200078e02d8 */
[----:B------:R-:W-:Y:S01]  /*10b80*/  @P1 LOP3.LUT R17, R17, 0x1000, RZ, 0xfc, !PT ;  /* 0x0000100011111812 */ /* 0x000fe200078efcff */
[C---:B------:R-:W-:Y:S02]  /*10b90*/  IMAD.IADD R110, R21.reuse, 0x1, R14 ;  /* 0x00000001156e7824 */ /* 0x040fe400078e020e */
[----:B------:R-:W-:Y:S01]  /*10ba0*/  VIADD R107, R21, UR27 ;  /* 0x0000001b156b7c36 */ /* 0x000fe20008000000 */
[----:B------:R-:W2:Y:S01]  /*10bb0*/  MUFU.TANH R0, R0 ;  /* 0x0000000000007308 */ /* 0x000ea20000002400 */
[----:B------:R-:W-:-:S02]  /*10bc0*/  IADD3 R111, -R217, 0xc0, R20 ;  /* 0x000000c0d96f7810 */ /* 0x000fc40007ffe114 */
[----:B-1----:R-:W-:Y:S02]  /*10bd0*/  IMAD.IADD R113, R107, 0x1, R116 ;  /* 0x000000016b717824 */ /* 0x002fe400078e0274 */
[----:B------:R-:W-:-:S03]  /*10be0*/  VIADDMNMX R112, R116, R110, R111, PT ;  /* 0x0000006e74707246 */ /* 0x000fc6000380016f */
[----:B------:R-:W1:Y:S08]  /*10bf0*/  MUFU.TANH R3, R3 ;  /* 0x0000000300037308 */ /* 0x000e700000002400 */
        /* <DEDUP_REMOVED lines=104> */
.L_x_7509:
[----:B------:R-:W-:-:S13]  /*11280*/  ISETP.NE.AND P1, PT, R15, 0x1, PT ;  /* 0x000000010f00780c */ /* 0x000fda0003f25270 */
[----:B------:R-:W1:Y:S02]  /*11290*/  @P1 LDC.64 R20, c[0x0][0x9e8] ;  /* 0x00027a00ff141b82 */ /* 0x000e640000000a00 */
[----:B-1----:R-:W-:-:S05]  /*112a0*/  @P1 IMAD.HI.U32 R20, R115, R20, RZ ;  /* 0x0000001473141227 */ /* 0x002fca00078e00ff */
[----:B------:R-:W-:-:S07]  /*112b0*/  @P1 SHF.R.U32.HI R115, RZ, R21, R20 ;  /* 0x00000015ff731219 */ /* 0x000fce0000011614 */
.L_x_7510:
[----:B------:R-:W-:Y:S05]  /*112c0*/  BSYNC B0 ;  /* 0x0000000000007941 */ /* 0x000fea0003800000 */
.L_x_7508:
[----:B------:R-:W-:-:S05]  /*112d0*/  IMAD R20, R115, R15, R102 ;  /* 0x0000000f73147224 */ /* 0x000fca00078e0266 */
[----:B------:R-:W-:Y:S02]  /*112e0*/  VIMNMX R113, R113, R20, !PT ;  /* 0x0000001471717248 */ /* 0x000fe40007fe0100 */
[----:B------:R-:W-:-:S07]  /*112f0*/  VIADDMNMX R112, R20, R15, R112, PT ;  /* 0x0000000f14707246 */ /* 0x000fce0003800170 */
.L_x_7507:
[C---:B------:R-:W-:Y:S01]  /*11300*/  ISETP.GE.AND P1, PT, R114.reuse, 0x2, PT ;  /* 0x000000027200780c */ /* 0x040fe20003f26270 */
[----:B------:R-:W1:Y:S01]  /*11310*/  SHFL.IDX PT, R20, R101, 0x1, 0x1c1f ;  /* 0x003c1f0065147f89 */ /* 0x000e6200000e0000 */
[----:B------:R-:W-:Y:S02]  /*11320*/  ISETP.GE.AND P4, PT, R114, 0xa, PT ;  /* 0x0000000a7200780c */ /* 0x000fe40003f86270 */
[----:B------:R-:W-:Y:S02]  /*11330*/  ISETP.GT.AND P2, PT, R113, 0x1, !P1 ;  /* 0x000000017100780c */ /* 0x000fe40004f44270 */
[----:B------:R-:W-:Y:S02]  /*11340*/  P2R R143, PR, RZ, 0x10 ;  /* 0x00000010ff8f7803 */ /* 0x000fe40000000000 */
[----:B------:R-:W-:Y:S02]  /*11350*/  ISETP.LT.OR P2, PT, R112, 0x2, P2 ;  /* 0x000000027000780c */ /* 0x000fe40001741670 */
[----:B------:R-:W-:-:S02]  /*11360*/  ISETP.GE.AND P6, PT, R114, 0xb2, PT ;  /* 0x000000b27200780c */ /* 0x000fc40003fc6270 */
[----:B------:R-:W-:Y:S02]  /*11370*/  FSEL R122, R122, -INF , !P2 ;  /* 0xff8000007a7a7808 */ /* 0x000fe40005000000 */
[----:B------:R-:W-:-:S04]  /*11380*/  ISETP.GE.AND P2, PT, R114, 0x9, PT ;  /* 0x000000097200780c */ /* 0x000fc80003f46270 */
[----:B------:R-:W-:-:S04]  /*11390*/  ISETP.GT.AND P3, PT, R113, 0x8, !P2 ;  /* 0x000000087100780c */ /* 0x000fc80005764270 */
[----:B------:R-:W-:Y:S02]  /*113a0*/  ISETP.LT.OR P3, PT, R112, 0x9, P3 ;  /* 0x000000097000780c */ /* 0x000fe40001f61670 */
[----:B-1----:R-:W-:Y:S01]  /*113b0*/  VIADDMNMX R110, R20, R110, R111, PT ;  /* 0x0000006e146e7246 */ /* 0x002fe2000380016f */
[----:B------:R-:W-:Y:S01]  /*113c0*/  IMAD.IADD R107, R107, 0x1, R20 ;  /* 0x000000016b6b7824 */ /* 0x000fe200078e0214 */
[----:B------:R-:W-:Y:S02]  /*113d0*/  FSEL R123, R123, -INF , !P3 ;  /* 0xff8000007b7b7808 */ /* 0x000fe40005800000 */
[----:B------:R-:W-:Y:S02]  /*113e0*/  ISETP.GT.AND P3, PT, R113, 0x9, !P4 ;  /* 0x000000097100780c */ /* 0x000fe40006764270 */
[----:B------:R-:W-:Y:S02]  /*113f0*/  ISETP.GE.AND P4, PT, R114, 0x11, PT ;  /* 0x000000117200780c */ /* 0x000fe40003f86270 */
[----:B------:R-:W-:-:S02]  /*11400*/  ISETP.LT.OR P3, PT, R112, 0xa, P3 ;  /* 0x0000000a7000780c */ /* 0x000fc40001f61670 */
[----:B------:R-:W-:Y:S02]  /*11410*/  P2R R142, PR, RZ, 0x10 ;  /* 0x00000010ff8e7803 */ /* 0x000fe40000000000 */
[----:B0-----:R-:W-:Y:S02]  /*11420*/  FSEL R28, R28, -INF , !P3 ;  /* 0xff8000001c1c7808 */ /* 0x001fe40005800000 */
        /* <DEDUP_REMOVED lines=10> */
[C---:B------:R-:W-:Y:S02]  /*114d0*/  ISETP.GT.AND P3, PT, R113.reuse, 0x18, !P4 ;  /* 0x000000187100780c */ /* 0x040fe40006764270 */
        /* <DEDUP_REMOVED lines=11> */
[----:B------:R-:W-:Y:S02]  /*11590*/  ISETP.LT.OR P3, PT, R112, 0x21, P3 ;  /* 0x000000217000780c */ /* 0x000fe40001f61670 */
        /* <DEDUP_REMOVED lines=177> */
[----:B------:R-:W-:-:S04]  /*120b0*/  ISETP.GT.AND P3, PT, R113, 0xb0, !P4 ;  /* 0x000000b07100780c */ /* 0x000fc80006764270 */
[----:B------:R-:W-:-:S04]  /*120c0*/  ISETP.LT.OR P3, PT, R112, 0xb1, P3 ;  /* 0x000000b17000780c */ /* 0x000fc80001f61670 */
[----:B------:R-:W-:Y:S02]  /*120d0*/  FSEL R106, R106, -INF , !P3 ;  /* 0xff8000006a6a7808 */ /* 0x000fe40005800000 */
        /* <DEDUP_REMOVED lines=16> */
[----:B------:R-:W-:-:S13]  /*121e0*/  ISETP.GE.AND P5, PT, R15, 0x1, PT ;  /* 0x000000010f00780c */ /* 0x000fda0003fa6270 */
[----:B------:R-:W-:Y:S05]  /*121f0*/  @!P5 BRA `(.L_x_7511) ;  /* 0x00000000004cd947 */ /* 0x000fea0003800000 */
        /* <DEDUP_REMOVED lines=11> */
.L_x_7513:
[----:B------:R-:W-:-:S13]  /*122b0*/  ISETP.NE.AND P5, PT, R15, 0x1, PT ;  /* 0x000000010f00780c */ /* 0x000fda0003fa5270 */
[----:B------:R-:W0:Y:S02]  /*122c0*/  @P5 LDC.64 R20, c[0x0][0x9e8] ;  /* 0x00027a00ff145b82 */ /* 0x000e240000000a00 */
[----:B0-----:R-:W-:-:S05]  /*122d0*/  @P5 IMAD.HI.U32 R20, R101, R20, RZ ;  /* 0x0000001465145227 */ /* 0x001fca00078e00ff */
[----:B------:R-:W-:-:S07]  /*122e0*/  @P5 SHF.R.U32.HI R101, RZ, R21, R20 ;  /* 0x00000015ff655219 */ /* 0x000fce0000011614 */
.L_x_7514:
[----:B------:R-:W-:Y:S05]  /*122f0*/  BSYNC B0 ;  /* 0x0000000000007941 */ /* 0x000fea0003800000 */
.L_x_7512:
[----:B------:R-:W-:-:S05]  /*12300*/  IMAD R102, R101, R15, R102 ;  /* 0x0000000f65667224 */ /* 0x000fca00078e0266 */
[----:B------:R-:W-:Y:S02]  /*12310*/  VIMNMX R107, R107, R102, !PT ;  /* 0x000000666b6b7248 */ /* 0x000fe40007fe0100 */
[----:B------:R-:W-:-:S07]  /*12320*/  VIADDMNMX R110, R102, R15, R110, PT ;  /* 0x0000000f666e7246 */ /* 0x000fce000380016e */
.L_x_7511:
[C---:B------:R-:W-:Y:S01]  /*12330*/  ISETP.GT.AND P1, PT, R107.reuse, 0x1, !P1 ;  /* 0x000000016b00780c */ /* 0x040fe20004f24270 */
[----:B------:R-:W-:Y:S01]  /*12340*/  ULDC UR28, c[0x0][0x988] ;  /* 0x00026200001c7ab9 */ /* 0x000fe20000000800 */
[----:B------:R-:W-:Y:S02]  /*12350*/  ISETP.GT.AND P2, PT, R107, 0x8, !P2 ;  /* 0x000000086b00780c */ /* 0x000fe40005744270 */
[C---:B------:R-:W-:Y:S02]  /*12360*/  ISETP.LT.OR P1, PT, R110.reuse, 0x2, P1 ;  /* 0x000000026e00780c */ /* 0x040fe40000f21670 */
[----:B------:R-:W-:Y:S02]  /*12370*/  ISETP.LT.OR P2, PT, R110, 0x9, P2 ;  /* 0x000000096e00780c */ /* 0x000fe40001741670 */
[----:B------:R-:W-:Y:S02]  /*12380*/  FSEL R3, R3, -INF , !P1 ;  /* 0xff80000003037808 */ /* 0x000fe40004800000 */
[----:B------:R-:W-:-:S02]  /*12390*/  ISETP.NE.AND P1, PT, R143, RZ, PT ;  /* 0x000000ff8f00720c */ /* 0x000fc40003f25270 */
[----:B------:R-:W-:Y:S02]  /*123a0*/  FSEL R24, R24, -INF , !P2 ;  /* 0xff80000018187808 */ /* 0x000fe40005000000 */
[----:B------:R-:W-:Y:S02]  /*123b0*/  ISETP.GT.AND P1, PT, R107, 0x9, !P1 ;  /* 0x000000096b00780c */ /* 0x000fe40004f24270 */
[----:B------:R-:W-:Y:S02]  /*123c0*/  ISETP.NE.AND P2, PT, R148, RZ, PT ;  /* 0x000000ff9400720c */ /* 0x000fe40003f45270 */
[----:B------:R-:W-:Y:S02]  /*123d0*/  ISETP.LT.OR P1, PT, R110, 0xa, P1 ;  /* 0x0000000a6e00780c */ /* 0x000fe40000f21670 */
[----:B------:R-:W-:Y:S02]  /*123e0*/  ISETP.NE.AND P5, PT, R154, RZ, PT ;  /* 0x000000ff9a00720c */ /* 0x000fe40003fa5270 */
[----:B------:R-:W-:-:S02]  /*123f0*/  FSEL R25, R25, -INF , !P1 ;  /* 0xff80000019197808 */ /* 0x000fc40004800000 */
[----:B------:R-:W-:Y:S02]  /*12400*/  ISETP.NE.AND P1, PT, R142, RZ, PT ;  /* 0x000000ff8e00720c */ /* 0x000fe40003f25270 */
[C---:B------:R-:W-:Y:S02]  /*12410*/  ISETP.GT.AND P4, PT, R107.reuse, RZ, !P4 ;  /* 0x000000ff6b00720c */ /* 0x040fe40006784270 */
[----:B------:R-:W-:Y:S02]  /*12420*/  ISETP.GT.AND P1, PT, R107, 0x10, !P1 ;  /* 0x000000106b00780c */ /* 0x000fe40004f24270 */
[C---:B------:R-:W-:Y:S02]  /*12430*/  ISETP.LT.OR P4, PT, R110.reuse, 0x1, P4 ;  /* 0x000000016e00780c */ /* 0x040fe40002781670 */
[----:B------:R-:W-:Y:S02]  /*12440*/  ISETP.LT.OR P1, PT, R110, 0x11, P1 ;  /* 0x000000116e00780c */ /* 0x000fe40000f21670 */
[----:B------:R-:W-:-:S02]  /*12450*/  FSEL R102, R0, -INF , !P4 ;  /* 0xff80000000667808 */ /* 0x000fc40006000000 */
[----:B------:R-:W-:Y:S02]  /*12460*/  FSEL R26, R26, -INF , !P1 ;  /* 0xff8000001a1a7808 */ /* 0x000fe40004800000 */
[----:B------:R-:W-:Y:S02]  /*12470*/  ISETP.NE.AND P1, PT, R141, RZ, PT ;  /* 0x000000ff8d00720c */ /* 0x000fe40003f25270 */
[C---:B------:R-:W-:Y:S02]  /*12480*/  ISETP.GT.AND P6, PT, R107.reuse, 0xb1, !P6 ;  /* 0x000000b16b00780c */ /* 0x040fe400077c4270 */
[----:B------:R-:W-:Y:S02]  /*12490*/  ISETP.GT.AND P1, PT, R107, 0x11, !P1 ;  /* 0x000000116b00780c */ /* 0x000fe40004f24270 */
[C---:B------:R-:W-:Y:S02]  /*124a0*/  ISETP.LT.OR P6, PT, R110.reuse, 0xb2, P6 ;  /* 0x000000b26e00780c */ /* 0x040fe400037c1670 */
[----:B------:R-:W-:-:S02]  /*124b0*/  ISETP.LT.OR P1, PT, R110, 0x12, P1 ;  /* 0x000000126e00780c */ /* 0x000fc40000f21670 */
[----:B------:R-:W-:Y:S02]  /*124c0*/  ISETP.GT.AND P3, PT, R107, 0xb8, !P3 ;  /* 0x000000b86b00780c */ /* 0x000fe40005f64270 */
[----:B------:R-:W-:Y:S02]  /*124d0*/  FSEL R27, R27, -INF , !P1 ;  /* 0xff8000001b1b7808 */ /* 0x000fe40004800000 */
[----:B------:R-:W-:Y:S02]  /*124e0*/  ISETP.NE.AND P1, PT, R140, RZ, PT ;  /* 0x000000ff8c00720c */ /* 0x000fe40003f25270 */
[----:B------:R-:W-:Y:S02]  /*124f0*/  FSEL R92, R92, -INF , !P6 ;  /* 0xff8000005c5c7808 */ /* 0x000fe40007000000 */
[----:B------:R-:W-:Y:S02]  /*12500*/  ISETP.GT.AND P1, PT, R107, 0x18, !P1 ;  /* 0x000000186b00780c */ /* 0x000fe40004f24270 */
[----:B------:R-:W-:-:S02]  /*12510*/  ISETP.LT.OR P3, PT, R110, 0xb9, P3 ;  /* 0x000000b96e00780c */ /* 0x000fc40001f61670 */
[----:B------:R-:W-:Y:S02]  /*12520*/  ISETP.LT.OR P1, PT, R110, 0x19, P1 ;  /* 0x000000196e00780c */ /* 0x000fe40000f21670 */
[----:B------:R-:W-:Y:S02]  /*12530*/  FSEL R93, R93, -INF , !P3 ;  /* 0xff8000005d5d7808 */ /* 0x000fe40005800000 */
        /* <DEDUP_REMOVED lines=145> */
[----:B------:R-:W-:-:S04]  /*12e50*/  ISETP.GT.AND P1, PT, R107, 0xa9, !P2 ;  /* 0x000000a96b00780c */ /* 0x000fc80005724270 */
[----:B------:R-:W-:-:S04]  /*12e60*/  ISETP.LT.OR P1, PT, R110, 0xaa, P1 ;  /* 0x000000aa6e00780c */ /* 0x000fc80000f21670 */
[----:B------:R-:W-:Y:S02]  /*12e70*/  FSEL R90, R90, -INF , !P1 ;  /* 0xff8000005a5a7808 */ /* 0x000fe40004800000 */
[----:B------:R-:W-:Y:S02]  /*12e80*/  ISETP.GT.AND P1, PT, R107, 0xb0, !P5 ;  /* 0x000000b06b00780c */ /* 0x000fe40006f24270 */
[----:B------:R-:W-:Y:S02]  /*12e90*/  ISETP.NE.AND P5, PT, R4, RZ, PT ;  /* 0x000000ff0400720c */ /* 0x000fe40003fa5270 */
[----:B------:R-:W-:Y:S02]  /*12ea0*/  FMNMX.FTZ R4, R115, R122, !PT ;  /* 0x0000007a73047209 */ /* 0x000fe40007810000 */
[----:B------:R-:W-:Y:S02]  /*12eb0*/  ISETP.LT.OR P1, PT, R110, 0xb1, P1 ;  /* 0x000000b16e00780c */ /* 0x000fe40000f21670 */
[----:B------:R-:W-:-:S02]  /*12ec0*/  FMNMX.FTZ R21, R123, R4, !PT ;  /* 0x000000047b157209 */ /* 0x000fc40007810000 */
        /* <DEDUP_REMOVED lines=54> */
[----:B------:R-:W-:Y:S02]  /*13230*/  ISETP.GT.AND P1, PT, R107, 0xb9, !P5 ;  /* 0x000000b96b00780c */ /* 0x000fe40006f24270 */
[----:B------:R-:W-:Y:S01]  /*13240*/  ISETP.NE.AND P5, PT, R233, 0x1, PT ;  /* 0x00000001e900780c */ /* 0x000fe20003fa5270 */
        /* <DEDUP_REMOVED lines=17> */
[----:B------:R0:W-:Y:S01]  /*13360*/  MUFU.EX2 R43, R114 ;  /* 0x00000072002b7308 */ /* 0x0001e20000000800 */
        /* <DEDUP_REMOVED lines=36> */
[----:B------:R-:W-:Y:S01]  /*135b0*/  FFMA.FTZ R109, R109, UR28, -R112 ;  /* 0x0000001c6d6d7c23 */ /* 0x000fe20008010870 */
[----:B------:R-:W-:Y:S01]  /*135c0*/  MUFU.EX2 R4, R4 ;  /* 0x0000000400047308 */ /* 0x000fe20000000800 */
[----:B------:R-:W-:-:S04]  /*135d0*/  FMNMX.FTZ R55, R45, R52, !PT ;  /* 0x000000342d377209 */ /* 0x000fc80007810000 */
[----:B------:R-:W-:Y:S01]  /*135e0*/  FMNMX.FTZ R54, R46, R55, !PT ;  /* 0x000000372e367209 */ /* 0x000fe20007810000 */
[----:B------:R-:W-:-:S02]  /*135f0*/  FFMA.FTZ R55, R58, UR28, -R112 ;  /* 0x0000001c3a377c23 */ /* 0x000fc40008010870 */
[----:B------:R0:W-:Y:S01]  /*13600*/  MUFU.EX2 R52, R114 ;  /* 0x0000007200347308 */ /* 0x0001e20000000800 */
[----:B------:R-:W-:-:S04]  /*13610*/  FMNMX.FTZ R59, R49, R54, !PT ;  /* 0x00000036313b7209 */ /* 0x000fc80007810000 */
[----:B------:R-:W-:-:S03]  /*13620*/  FMNMX.FTZ R54, R50, R59, !PT ;  /* 0x0000003b32367209 */ /* 0x000fc60007810000 */
[----:B------:R-:W1:Y:S01]  /*13630*/  MUFU.EX2 R101, R101 ;  /* 0x0000006500657308 */ /* 0x000e620000000800 */
[----:B------:R-:W-:Y:S01]  /*13640*/  FMNMX.FTZ R59, R53, R54, !PT ;  /* 0x00000036353b7209 */ /* 0x000fe20007810000 */
[----:B0-----:R-:W-:-:S03]  /*13650*/  FFMA.FTZ R114, R66, UR28, -R112 ;  /* 0x0000001c42727c23 */ /* 0x001fc60008010870 */
[----:B------:R-:W-:Y:S01]  /*13660*/  FMNMX.FTZ R58, R56, R59, !PT ;  /* 0x0000003b383a7209 */ /* 0x000fe20007810000 */
[----:B------:R-:W-:-:S02]  /*13670*/  FFMA.FTZ R59, R62, UR28, -R112 ;  /* 0x0000001c3e3b7c23 */ /* 0x000fc40008010870 */
[----:B------:R0:W-:Y:S01]  /*13680*/  MUFU.EX2 R54, R113 ;  /* 0x0000007100367308 */ /* 0x0001e20000000800 */
[----:B------:R-:W-:-:S04]  /*13690*/  FMNMX.FTZ R63, R57, R58, !PT ;  /* 0x0000003a393f7209 */ /* 0x000fc80007810000 */
[----:B------:R-:W-:-:S03]  /*136a0*/  FMNMX.FTZ R58, R60, R63, !PT ;  /* 0x0000003f3c3a7209 */ /* 0x000fc60007810000 */
[----:B------:R-:W-:Y:S01]  /*136b0*/  MUFU.EX2 R20, R20 ;  /* 0x0000001400147308 */ /* 0x000fe20000000800 */
[----:B------:R-:W-:Y:S01]  /*136c0*/  FMNMX.FTZ R63, R61, R58, !PT ;  /* 0x0000003a3d3f7209 */ /* 0x000fe20007810000 */
[--C-:B0-----:R-:W-:Y:S01]  /*136d0*/  FFMA.FTZ R113, R69, UR28, -R112.reuse ;  /* 0x0000001c45717c23 */ /* 0x101fe20008010870 */
[----:B-1----:R-:W-:Y:S02]  /*136e0*/  F2FP.SATFINITE.E4M3.F32.PACK_AB_MERGE_C R204, R101, R4, RZ ;  /* 0x0000000465cc723e */ /* 0x002fe400048070ff */
[----:B------:R-:W-:Y:S01]  /*136f0*/  FMNMX.FTZ R62, R64, R63, !PT ;  /* 0x0000003f403e7209 */ /* 0x000fe20007810000 */
[----:B------:R-:W-:-:S01]  /*13700*/  FFMA.FTZ R63, R65, UR28, -R112 ;  /* 0x0000001c413f7c23 */ /* 0x000fc20008010870 */
[----:B------:R-:W-:Y:S01]  /*13710*/  F2FP.SATFINITE.E4M3.F32.PACK_AB_MERGE_C R204, R21, R0, R204 ;  /* 0x0000000015cc723e */ /* 0x000fe200048070cc */
[----:B------:R0:W-:Y:S01]  /*13720*/  MUFU.EX2 R58, R114 ;  /* 0x00000072003a7308 */ /* 0x0001e20000000800 */
[----:B------:R-:W-:-:S04]  /*13730*/  FMNMX.FTZ R65, R67, R62, !PT ;  /* 0x0000003e43417209 */ /* 0x000fc80007810000 */
[----:B------:R-:W-:-:S03]  /*13740*/  FMNMX.FTZ R62, R68, R65, !PT ;  /* 0x00000041443e7209 */ /* 0x000fc60007810000 */
[----:B------:R-:W-:Y:S01]  /*13750*/  MUFU.EX2 R31, R31 ;  /* 0x0000001f001f7308 */ /* 0x000fe20000000800 */
        /* <DEDUP_REMOVED lines=14> */
[----:B------:R-:W1:Y:S01]  /*13840*/  MUFU.EX2 R111, R111 ;  /* 0x0000006f006f7308 */ /* 0x000e620000000800 */
[----:B------:R-:W-:-:S04]  /*13850*/  FMNMX.FTZ R73, R81, R70, !PT ;  /* 0x0000004651497209 */ /* 0x000fc80007810000 */
[----:B------:R-:W-:Y:S01]  /*13860*/  FMNMX.FTZ R74, R82, R73, !PT ;  /* 0x00000049524a7209 */ /* 0x000fe20007810000 */
[----:B------:R-:W-:-:S02]  /*13870*/  FFMA.FTZ R73, R124, UR28, -R112 ;  /* 0x0000001c7c497c23 */ /* 0x000fc40008010870 */
[----:B------:R-:W-:Y:S01]  /*13880*/  MUFU.EX2 R28, R28 ;  /* 0x0000001c001c7308 */ /* 0x000fe20000000800 */
[----:B0-----:R-:W-:-:S04]  /*13890*/  FMNMX.FTZ R113, R83, R74, !PT ;  /* 0x0000004a53717209 */ /* 0x001fc80007810000 */
[----:B------:R-:W-:-:S03]  /*138a0*/  FMNMX.FTZ R74, R84, R113, !PT ;  /* 0x00000071544a7209 */ /* 0x000fc60007810000 */
[----:B------:R-:W-:Y:S01]  /*138b0*/  MUFU.EX2 R35, R35 ;  /* 0x0000002300237308 */ /* 0x000fe20000000800 */
[----:B------:R-:W-:Y:S02]  /*138c0*/  FMNMX.FTZ R113, R85, R74, !PT ;  /* 0x0000004a55717209 */ /* 0x000fe40007810000 */
[----:B-1----:R-:W-:Y:S02]  /*138d0*/  F2FP.SATFINITE.E4M3.F32.PACK_AB_MERGE_C R206, R111, R32, RZ ;  /* 0x000000206fce723e */ /* 0x002fe400048070ff */
[----:B------:R-:W-:Y:S01]  /*138e0*/  FMNMX.FTZ R114, R86, R113, !PT ;  /* 0x0000007156727209 */ /* 0x000fe20007810000 */
[----:B------:R-:W-:Y:S01]  /*138f0*/  FFMA.FTZ R113, R126, UR28, -R112 ;  /* 0x0000001c7e717c23 */ /* 0x000fe20008010870 */
[----:B------:R-:W-:Y:S01]  /*13900*/  F2FP.SATFINITE.E4M3.F32.PACK_AB_MERGE_C R206, R31, R20, R206 ;  /* 0x000000141fce723e */ /* 0x000fe200048070ce */
        /* <DEDUP_REMOVED lines=12> */
[----:B------:R-:W-:Y:S01]  /*139d0*/  FMNMX.FTZ R116, R94, R115, !PT ;  /* 0x000000735e747209 */ /* 0x000fe20007810000 */
[--C-:B------:R-:W-:Y:S01]  /*139e0*/  FFMA.FTZ R115, R130, UR28, -R112.reuse ;  /* 0x0000001c82737c23 */ /* 0x100fe20008010870 */
[----:B------:R-:W-:-:S01]  /*139f0*/  FFMA.FTZ R112, R108, UR28, -R112 ;  /* 0x0000001c6c707c23 */ /* 0x000fc20008010870 */
[----:B------:R-:W0:Y:S01]  /*13a00*/  MUFU.EX2 R48, R48 ;  /* 0x0000003000307308 */ /* 0x000e220000000800 */
[----:B------:R-:W-:Y:S01]  /*13a10*/  F2FP.SATFINITE.E4M3.F32.PACK_AB_MERGE_C R200, R35, R28, R200 ;  /* 0x0000001c23c8723e */ /* 0x000fe200048070c8 */
[----:B------:R-:W1:Y:S06]  /*13a20*/  SHFL.BFLY PT, R117, R116, 0x2, 0x1f ;  /* 0x0c401f0074757f89 */ /* 0x000e6c00000e0000 */
[----:B------:R-:W-:Y:S08]  /*13a30*/  MUFU.EX2 R51, R51 ;  /* 0x0000003300337308 */ /* 0x000ff00000000800 */
[----:B------:R-:W2:Y:S01]  /*13a40*/  MUFU.EX2 R55, R55 ;  /* 0x0000003700377308 */ /* 0x000ea20000000800 */
[----:B0-----:R-:W-:-:S04]  /*13a50*/  F2FP.SATFINITE.E4M3.F32.PACK_AB_MERGE_C R202, R48, R47, RZ ;  /* 0x0000002f30ca723e */ /* 0x001fc800048070ff */
[----:B------:R-:W-:-:S03]  /*13a60*/  F2FP.SATFINITE.E4M3.F32.PACK_AB_MERGE_C R202, R43, R36, R202 ;  /* 0x000000242bca723e */ /* 0x000fc600048070ca */
[----:B------:R-:W-:Y:S01]  /*13a70*/  MUFU.EX2 R59, R59 ;  /* 0x0000003b003b7308 */ /* 0x000fe20000000800 */
[----:B-1----:R-:W-:-:S05]  /*13a80*/  FMNMX.FTZ R117, R116, R117, !PT ;  /* 0x0000007574757209 */ /* 0x002fca0007810000 */
[----:B------:R-:W0:Y:S02]  /*13a90*/  SHFL.BFLY PT, R222, R117, 0x1, 0x1f ;  /* 0x0c201f0075de7f89 */ /* 0x000e2400000e0000 */
[----:B------:R-:W1:Y:S01]  /*13aa0*/  MUFU.EX2 R63, R63 ;  /* 0x0000003f003f7308 */ /* 0x000e620000000800 */
[----:B--2---:R-:W-:-:S04]  /*13ab0*/  F2FP.SATFINITE.E4M3.F32.PACK_AB_MERGE_C R196, R55, R52, RZ ;  /* 0x0000003437c4723e */ /* 0x004fc800048070ff */
[----:B------:R-:W-:-:S03]  /*13ac0*/  F2FP.SATFINITE.E4M3.F32.PACK_AB_MERGE_C R196, R51, R44, R196 ;  /* 0x0000002c33c4723e */ /* 0x000fc600048070c4 */
[----:B------:R-:W2:Y:S08]  /*13ad0*/  MUFU.EX2 R69, R69 ;  /* 0x0000004500457308 */ /* 0x000eb00000000800 */
[----:B------:R-:W3:Y:S01]  /*13ae0*/  MUFU.EX2 R65, R65 ;  /* 0x0000004100417308 */ /* 0x000ee20000000800 */
[----:B-1----:R-:W-:-:S04]  /*13af0*/  F2FP.SATFINITE.E4M3.F32.PACK_AB_MERGE_C R198, R63, R58, RZ ;  /* 0x0000003a3fc6723e */ /* 0x002fc800048070ff */
[----:B------:R-:W-:Y:S02]  /*13b00*/  F2FP.SATFINITE.E4M3.F32.PACK_AB_MERGE_C R198, R59, R54, R198 ;  /* 0x000000363bc6723e */ /* 0x000fe400048070c6 */
[----:B0-----:R-:W-:Y:S01]  /*13b10*/  FMNMX.FTZ R222, R117, R222, !PT ;  /* 0x000000de75de7209 */ /* 0x001fe20007810000 */
[----:B------:R-:W-:Y:S01]  /*13b20*/  IMAD.U32 R117, RZ, RZ, UR28 ;  /* 0x0000001cff757e24 */ /* 0x000fe2000f8e00ff */
[----:B------:R-:W-:Y:S01]  /*13b30*/  MUFU.EX2 R74, R127 ;  /* 0x0000007f004a7308 */ /* 0x000fe20000000800 */
[----:B--2---:R-:W-:Y:S02]  /*13b40*/  F2FP.SATFINITE.E4M3.F32.PACK_AB_MERGE_C R192, R69, R66, RZ ;  /* 0x0000004245c0723e */ /* 0x004fe400048070ff */
[C---:B------:R-:W-:Y:S01]  /*13b50*/  FFMA.FTZ R116, R222.reuse, R117, -8 ;  /* 0xc1000000de747423 */ /* 0x040fe20000010075 */
[----:B------:R-:W-:-:S04]  /*13b60*/  FSETP.NEU.FTZ.AND P1, PT, R222, -INF , PT ;  /* 0xff800000de00780b */ /* 0x000fc80003f3d000 */
[----:B------:R-:W-:Y:S01]  /*13b70*/  FSEL R108, R116, RZ, P1 ;  /* 0x000000ff746c7208 */ /* 0x000fe20000800000 */
[----:B------:R-:W-:Y:S01]  /*13b80*/  MUFU.EX2 R113, R113 ;  /* 0x0000007100717308 */ /* 0x000fe20000000800 */
[----:B---3--:R-:W-:-:S03]  /*13b90*/  F2FP.SATFINITE.E4M3.F32.PACK_AB_MERGE_C R192, R65, R62, R192 ;  /* 0x0000003e41c0723e */ /* 0x008fc600048070c0 */
        /* <DEDUP_REMOVED lines=16> */
[----:B------:R-:W-:Y:S01]  /*13ca0*/  FADD.FTZ R67, R0, R21 ;  /* 0x0000001500437221 */ /* 0x000fe20000010000 */
[----:B------:R-:W-:-:S01]  /*13cb0*/  FFMA.FTZ R60, R61, UR28, -R108 ;  /* 0x0000001c3d3c7c23 */ /* 0x000fc2000801086c */
[--C-:B------:R-:W-:Y:S01]  /*13cc0*/  FFMA.FTZ R24, R24, UR28, -R108.reuse ;  /* 0x0000001c18187c23 */ /* 0x100fe2000801086c */
[----:B------:R-:W-:-:S01]  /*13cd0*/  FFMA.FTZ R61, R64, UR28, -R108 ;  /* 0x0000001c403d7c23 */ /* 0x000fc2000801086c */
[----:B------:R-:W-:Y:S01]  /*13ce0*/  FFMA.FTZ R64, R68, UR28, -R108 ;  /* 0x0000001c44407c23 */ /* 0x000fe2000801086c */
[----:B------:R-:W-:Y:S01]  /*13cf0*/  MUFU.EX2 R102, R102 ;  /* 0x0000006600667308 */ /* 0x000fe20000000800 */
[----:B------:R-:W-:-:S01]  /*13d00*/  FADD.FTZ R68, R4, R67 ;  /* 0x0000004304447221 */ /* 0x000fc20000010000 */
[--C-:B------:R-:W-:Y:S01]  /*13d10*/  FFMA.FTZ R25, R25, UR28, -R108.reuse ;  /* 0x0000001c19197c23 */ /* 0x100fe2000801086c */
[----:B------:R-:W-:-:S01]  /*13d20*/  FFMA.FTZ R26, R26, UR28, -R108 ;  /* 0x0000001c1a1a7c23 */ /* 0x000fc2000801086c */
[----:B------:R-:W-:Y:S01]  /*13d30*/  FFMA.FTZ R27, R27, UR28, -R108 ;  /* 0x0000001c1b1b7c23 */ /* 0x000fe2000801086c */
[----:B------:R-:W-:-:S01]  /*13d40*/  FADD.FTZ R119, R101, R68 ;  /* 0x0000004465777221 */ /* 0x000fc20000010000 */
        /* <DEDUP_REMOVED lines=36> */
[----:B------:R-:W-:Y:S01]  /*13f90*/  FFMA.FTZ R72, R76, UR28, -R108 ;  /* 0x0000001c4c487c23 */ /* 0x000fe2000801086c */
[----:B------:R-:W-:-:S04]  /*13fa0*/  F2FP.SATFINITE.E4M3.F32.PACK_AB_MERGE_C R24, R25, R24, RZ ;  /* 0x000000181918723e */ /* 0x000fc800048070ff */
[----:B------:R-:W-:Y:S01]  /*13fb0*/  F2FP.SATFINITE.E4M3.F32.PACK_AB_MERGE_C R205, R3, R102, R24 ;  /* 0x0000006603cd723e */ /* 0x000fe20004807018 */
[----:B------:R-:W2:Y:S01]  /*13fc0*/  MUFU.EX2 R29, R29 ;  /* 0x0000001d001d7308 */ /* 0x000ea20000000800 */
[----:B0-----:R-:W-:-:S01]  /*13fd0*/  FADD.FTZ R118, R26, R75 ;  /* 0x0000004b1a767221 */ /* 0x001fc20000010000 */
[----:B------:R-:W-:Y:S01]  /*13fe0*/  FADD.FTZ R75, R39, R122 ;  /* 0x0000007a274b7221 */ /* 0x000fe20000010000 */
[----:B------:R-:W-:-:S03]  /*13ff0*/  FFMA.FTZ R39, R78, UR28, -R108 ;  /* 0x0000001c4e277c23 */ /* 0x000fc6000801086c */
        /* <DEDUP_REMOVED lines=23> */
[----:B------:R-:W-:Y:S01]  /*14170*/  FADD.FTZ R28, R52, R31 ;  /* 0x0000001f341c7221 */ /* 0x000fe20000010000 */
[----:B------:R-:W-:-:S03]  /*14180*/  F2FP.SATFINITE.E4M3.F32.PACK_AB_MERGE_C R37, R38, R37, RZ ;  /* 0x000000252625723e */ /* 0x000fc600048070ff */
[----:B------:R-:W-:Y:S01]  /*14190*/  FADD.FTZ R55, R55, R28 ;  /* 0x0000001c37377221 */ /* 0x000fe20000010000 */
[----:B------:R-:W-:Y:S01]  /*141a0*/  F2FP.SATFINITE.E4M3.F32.PACK_AB_MERGE_C R201, R33, R30, R37 ;  /* 0x0000001e21c9723e */ /* 0x000fe20004807025 */
[----:B------:R-:W1:Y:S01]  /*141b0*/  MUFU.EX2 R42, R42 ;  /* 0x0000002a002a7308 */ /* 0x000e620000000800 */
[----:B--2---:R-:W-:-:S01]  /*141c0*/  FADD.FTZ R20, R34, R21 ;  /* 0x0000001522147221 */ /* 0x004fc20000010000 */
[----:B------:R-:W-:Y:S01]  /*141d0*/  FADD.FTZ R28, R54, R55 ;  /* 0x00000037361c7221 */ /* 0x000fe20000010000 */
[----:B------:R-:W-:-:S03]  /*141e0*/  FFMA.FTZ R21, R80, UR28, -R108 ;  /* 0x0000001c50157c23 */ /* 0x000fc6000801086c */
        /* <DEDUP_REMOVED lines=8> */
[----:B------:R-:W-:Y:S01]  /*14270*/  FADD.FTZ R65, R65, R28 ;  /* 0x0000001c41417221 */ /* 0x000fe20000010000 */
[----:B------:R-:W-:Y:S01]  /*14280*/  F2FP.SATFINITE.E4M3.F32.PACK_AB_MERGE_C R28, R113, R74, RZ ;  /* 0x0000004a711c723e */ /* 0x000fe200048070ff */
[----:B------:R-:W1:Y:S01]  /*14290*/  MUFU.EX2 R46, R46 ;  /* 0x0000002e002e7308 */ /* 0x000e620000000800 */
[----:B--2---:R-:W-:-:S01]  /*142a0*/  FADD.FTZ R20, R117, R20 ;  /* 0x0000001475147221 */ /* 0x004fc20000010000 */
[----:B------:R-:W-:Y:S01]  /*142b0*/  FADD.FTZ R66, R66, R65 ;  /* 0x0000004142427221 */ /* 0x000fe20000010000 */
[----:B------:R-:W-:-:S03]  /*142c0*/  F2FP.SATFINITE.E4M3.F32.PACK_AB_MERGE_C R42, R117, R42, RZ ;  /* 0x0000002a752a723e */ /* 0x000fc600048070ff */
[----:B------:R-:W-:Y:S01]  /*142d0*/  FADD.FTZ R69, R69, R66 ;  /* 0x0000004245457221 */ /* 0x000fe20000010000 */
[----:B------:R-:W-:Y:S01]  /*142e0*/  F2FP.SATFINITE.E4M3.F32.PACK_AB_MERGE_C R203, R41, R34, R42 ;  /* 0x0000002229cb723e */ /* 0x000fe2000480702a */
        /* <DEDUP_REMOVED lines=27> */
[----:B--2---:R-:W-:-:S01]  /*144a0*/  FADD.FTZ R20, R68, R25 ;  /* 0x0000001944147221 */ /* 0x004fc20000010000 */
[----:B------:R-:W-:-:S04]  /*144b0*/  F2FP.SATFINITE.E4M3.F32.PACK_AB_MERGE_C R67, R68, R67, RZ ;  /* 0x000000434443723e */ /* 0x000fc800048070ff */
[----:B------:R-:W-:Y:S02]  /*144c0*/  F2FP.SATFINITE.E4M3.F32.PACK_AB_MERGE_C R193, R64, R57, R67 ;  /* 0x0000003940c1723e */ /* 0x000fe40004807043 */
        /* <DEDUP_REMOVED lines=27> */
[----:B------:R-:W-:Y:S01]  /*14680*/  FADD.FTZ R110, R110, R107 ;  /* 0x0000006b6e6e7221 */ /* 0x000fe20000010000 */
[----:B------:R-:W0:Y:S03]  /*14690*/  @P5 LDC R25, c[0x0][0x450] ;  /* 0x00011400ff195b82 */ /* 0x000e260000000800 */
[----:B------:R-:W-:-:S02]  /*146a0*/  FADD.FTZ R115, R115, R110 ;  /* 0x0000006e73737221 */ /* 0x000fc40000010000 */
[----:B------:R-:W-:Y:S01]  /*146b0*/  MUFU.EX2 R98, R98 ;  /* 0x0000006200627308 */ /* 0x000fe20000000800 */
[----:B--2---:R-:W-:-:S07]  /*146c0*/  FADD.FTZ R4, R21, R4 ;  /* 0x0000000415047221 */ /* 0x004fce0000010000 */
[----:B------:R-:W2:Y:S01]  /*146d0*/  MUFU.EX2 R97, R97 ;  /* 0x0000006100617308 */ /* 0x000ea20000000800 */
[----:B-1----:R-:W-:-:S07]  /*146e0*/  FADD.FTZ R3, R81, R4 ;  /* 0x0000000451037221 */ /* 0x002fce0000010000 */
[----:B------:R-:W1:Y:S08]  /*146f0*/  MUFU.EX2 R82, R82 ;  /* 0x0000005200527308 */ /* 0x000e700000000800 */
[----:B------:R-:W-:Y:S01]  /*14700*/  MUFU.EX2 R96, R96 ;  /* 0x0000006000607308 */ /* 0x000fe20000000800 */
[----:B--2---:R-:W-:-:S07]  /*14710*/  F2FP.SATFINITE.E4M3.F32.PACK_AB_MERGE_C R20, R97, R98, RZ ;  /* 0x000000626114723e */ /* 0x004fce00048070ff */
[----:B------:R-:W2:Y:S01]  /*14720*/  MUFU.EX2 R95, R95 ;  /* 0x0000005f005f7308 */ /* 0x000ea20000000800 */
[C---:B-1----:R-:W-:Y:S01]  /*14730*/  F2FP.SATFINITE.E4M3.F32.PACK_AB_MERGE_C R81, R82.reuse, R81, RZ ;  /* 0x000000515251723e */ /* 0x042fe200048070ff */
[----:B------:R-:W-:-:S03]  /*14740*/  FADD.FTZ R82, R82, R3 ;  /* 0x0000000352527221 */ /* 0x000fc60000010000 */
[----:B------:R-:W-:Y:S01]  /*14750*/  F2FP.SATFINITE.E4M3.F32.PACK_AB_MERGE_C R189, R21, R0, R81 ;  /* 0x0000000015bd723e */ /* 0x000fe20004807051 */
[----:B------:R-:W-:Y:S02]  /*14760*/  IMAD.MOV.U32 R21, RZ, RZ, R219 ;  /* 0x000000ffff157224 */ /* 0x000fe400078e00db */
[----:B------:R-:W1:Y:S08]  /*14770*/  MUFU.EX2 R83, R83 ;  /* 0x0000005300537308 */ /* 0x000e700000000800 */
[----:B------:R-:W3:Y:S01]  /*14780*/  MUFU.EX2 R84, R84 ;  /* 0x0000005400547308 */ /* 0x000ee20000000800 */
[C---:B--2---:R-:W-:Y:S01]  /*14790*/  F2FP.SATFINITE.E4M3.F32.PACK_AB_MERGE_C R190, R95.reuse, R96, R20 ;  /* 0x000000605fbe723e */ /* 0x044fe20004807014 */
[----:B------:R-:W-:Y:S01]  /*147a0*/  FADD.FTZ R96, R96, R115 ;  /* 0x0000007360607221 */ /* 0x000fe20000010000 */
[----:B------:R-:W2:Y:S03]  /*147b0*/  @P5 LDC R20, c[0x0][0x44c] ;  /* 0x00011300ff145b82 */ /* 0x000ea60000000800 */
[----:B------:R-:W-:-:S02]  /*147c0*/  FADD.FTZ R95, R95, R96 ;  /* 0x000000605f5f7221 */ /* 0x000fc40000010000 */
[----:B------:R-:W4:Y:S01]  /*147d0*/  MUFU.EX2 R85, R85 ;  /* 0x0000005500557308 */ /* 0x000f220000000800 */
[----:B-1----:R-:W-:-:S01]  /*147e0*/  FADD.FTZ R3, R83, R82 ;  /* 0x0000005253037221 */ /* 0x002fc20000010000 */
[----:B------:R-:W-:-:S04]  /*147f0*/  FADD.FTZ R98, R98, R95 ;  /* 0x0000005f62627221 */ /* 0x000fc80000010000 */
[----:B------:R-:W-:Y:S02]  /*14800*/  FADD.FTZ R97, R97, R98 ;  /* 0x0000006261617221 */ /* 0x000fe40000010000 */
[----:B------:R-:W-:Y:S01]  /*14810*/  MUFU.EX2 R104, R104 ;  /* 0x0000006800687308 */ /* 0x000fe20000000800 */
[----:B---3--:R-:W-:-:S07]  /*14820*/  FADD.FTZ R4, R84, R3 ;  /* 0x0000000354047221 */ /* 0x008fce0000010000 */
[----:B------:R-:W1:Y:S01]  /*14830*/  MUFU.EX2 R103, R103 ;  /* 0x0000006700677308 */ /* 0x000e620000000800 */
[----:B----4-:R-:W-:-:S01]  /*14840*/  FADD.FTZ R3, R85, R4 ;  /* 0x0000000455037221 */ /* 0x010fc20000010000 */
[----:B--2---:R-:W-:-:S06]  /*14850*/  @P5 IMAD.HI.U32 R20, R219, R20, RZ ;  /* 0x00000014db145227 */ /* 0x004fcc00078e00ff */
[----:B------:R-:W2:Y:S01]  /*14860*/  MUFU.EX2 R86, R86 ;  /* 0x0000005600567308 */ /* 0x000ea20000000800 */
[----:B0-----:R-:W-:Y:S02]  /*14870*/  @P5 SHF.R.U32.HI R21, RZ, R25, R20 ;  /* 0x00000019ff155219 */ /* 0x001fe40000011614 */
[----:B------:R-:W-:-:S03]  /*14880*/  ISETP.GE.AND P5, PT, R15, 0x1, PT ;  /* 0x000000010f00780c */ /* 0x000fc60003fa6270 */
[----:B------:R-:W-:Y:S02]  /*14890*/  IMAD.IADD R21, R120, 0x1, R21 ;  /* 0x0000000178157824 */ /* 0x000fe400078e0215 */
[----:B------:R-:W-:Y:S01]  /*148a0*/  MUFU.EX2 R100, R100 ;  /* 0x0000006400647308 */ /* 0x000fe20000000800 */
[----:B-1----:R-:W-:Y:S01]  /*148b0*/  F2FP.SATFINITE.E4M3.F32.PACK_AB_MERGE_C R4, R103, R104, RZ ;  /* 0x000000686704723e */ /* 0x002fe200048070ff */
[----:B------:R-:W-:-:S06]  /*148c0*/  IMAD.IADD R14, R21, 0x1, R14 ;  /* 0x00000001150e7824 */ /* 0x000fcc00078e020e */
        /* <DEDUP_REMOVED lines=30> */
[----:B0-----:R-:W-:-:S01]  /*14ab0*/  FADD.FTZ R3, R91, R90 ;  /* 0x0000005a5b037221 */ /* 0x001fc20000010000 */
[----:B------:R-:W-:-:S06]  /*14ac0*/  FADD.FTZ R109, R109, R106 ;  /* 0x0000006a6d6d7221 */ /* 0x000fcc0000010000 */
[----:B------:R-:W0:Y:S01]  /*14ad0*/  MUFU.EX2 R94, R94 ;  /* 0x0000005e005e7308 */ /* 0x000e220000000800 */
[----:B--2---:R-:W-:-:S04]  /*14ae0*/  FADD.FTZ R0, R92, R3 ;  /* 0x000000035c007221 */ /* 0x004fc80000010000 */
[----:B-1----:R-:W-:Y:S01]  /*14af0*/  FADD.FTZ R3, R93, R0 ;  /* 0x000000005d037221 */ /* 0x002fe20000010000 */
[----:B------:R-:W-:Y:S01]  /*14b00*/  VIADD R0, R121, 0xfffffffe ;  /* 0xfffffffe79007836 */ /* 0x000fe20000000000 */
[C---:B0-----:R-:W-:Y:S02]  /*14b10*/  F2FP.SATFINITE.E4M3.F32.PACK_AB_MERGE_C R4, R94.reuse, R93, RZ ;  /* 0x0000005d5e04723e */ /* 0x041fe400048070ff */
[----:B------:R-:W-:-:S02]  /*14b20*/  FADD.FTZ R3, R94, R3 ;  /* 0x000000035e037221 */ /* 0x000fc40000010000 */
[----:B------:R-:W-:Y:S01]  /*14b30*/  F2FP.SATFINITE.E4M3.F32.PACK_AB_MERGE_C R187, R92, R91, R4 ;  /* 0x0000005b5cbb723e */ /* 0x000fe20004807004 */
[----:B------:R-:W-:-:S01]  /*14b40*/  FADD.FTZ R4, R112, R109 ;  /* 0x0000006d70047221 */ /* 0x000fc20000010000 */
        /* <DEDUP_REMOVED lines=12> */
.L_x_7517:
[----:B------:R-:W-:-:S13]  /*14c10*/  ISETP.NE.AND P1, PT, R15, 0x1, PT ;  /* 0x000000010f00780c */ /* 0x000fda0003f25270 */
[----:B------:R-:W0:Y:S02]  /*14c20*/  @P1 LDC.64 R24, c[0x0][0x9e8] ;  /* 0x00027a00ff181b82 */ /* 0x000e240000000a00 */
[----:B0-----:R-:W-:-:S05]  /*14c30*/  @P1 IMAD.HI.U32 R24, R20, R24, RZ ;  /* 0x0000001814181227 */ /* 0x001fca00078e00ff */
[----:B------:R-:W-:-:S07]  /*14c40*/  @P1 SHF.R.U32.HI R20, RZ, R25, R24 ;  /* 0x00000019ff141219 */ /* 0x000fce0000011618 */
.L_x_7518:
[----:B------:R-:W-:Y:S05]  /*14c50*/  BSYNC B0 ;  /* 0x0000000000007941 */ /* 0x000fea0003800000 */
.L_x_7516:
[----:B------:R-:W-:-:S05]  /*14c60*/  IMAD R15, R20, R15, R15 ;  /* 0x0000000f140f7224 */ /* 0x000fca00078e020f */
[----:B------:R-:W-:-:S07]  /*14c70*/  VIMNMX R14, R14, R15, PT ;  /* 0x0000000f0e0e7248 */ /* 0x000fce0003fe0100 */
.L_x_7515:
[----:B------:R-:W-:Y:S01]  /*14c80*/  IMAD.HI R14, R14, 0x2aaaaaab, RZ ;  /* 0x2aaaaaab0e0e7827 */ /* 0x000fe200078e02ff */
[----:B------:R-:W-:Y:S01]  /*14c90*/  ULDC UR24, c[0x0][0x9e4] ;  /* 0x0002790000187ab9 */ /* 0x000fe20000000800 */
[----:B------:R-:W-:Y:S01]  /*14ca0*/  ULDC UR4, c[0x0][0x9e4] ;  /* 0x0002790000047ab9 */ /* 0x000fe20000000800 */
[----:B------:R-:W-:Y:S01]  /*14cb0*/  ULDC UR5, c[0x0][0x988] ;  /* 0x0002620000057ab9 */ /* 0x000fe20000000800 */
[----:B------:R-:W-:Y:S01]  /*14cc0*/  ULDC UR7, c[0x0][0x988] ;  /* 0x0002620000077ab9 */ /* 0x000fe20000000800 */
[----:B------:R-:W-:Y:S01]  /*14cd0*/  SHF.R.U32.HI R15, RZ, 0x1f, R14 ;  /* 0x0000001fff0f7819 */ /* 0x000fe2000001160e */
[----:B------:R-:W-:Y:S01]  /*14ce0*/  ULDC UR6, c[0x0][0x988] ;  /* 0x0002620000067ab9 */ /* 0x000fe20000000800 */
[----:B------:R-:W-:Y:S01]  /*14cf0*/  ULDC UR26, c[0x0][0x9e0] ;  /* 0x00027800001a7ab9 */ /* 0x000fe20000000800 */
[----:B------:R-:W-:Y:S01]  /*14d00*/  ULDC UR25, c[0x0][0x9e0] ;  /* 0x0002780000197ab9 */ /* 0x000fe20000000800 */
[----:B------:R-:W-:Y:S02]  /*14d10*/  LEA.HI.SX32 R14, R14, R15, 0x1b ;  /* 0x0000000f0e0e7211 */ /* 0x000fe400078fdaff */
[----:B------:R-:W-:-:S02]  /*14d20*/  CS2R R120, SRZ ;  /* 0x0000000000787805 */ /* 0x000fc4000001ff00 */
[----:B------:R-:W-:Y:S02]  /*14d30*/  CS2R R122, SRZ ;  /* 0x00000000007a7805 */ /* 0x000fe4000001ff00 */
[----:B------:R-:W-:Y:S02]  /*14d40*/  CS2R R124, SRZ ;  /* 0x00000000007c7805 */ /* 0x000fe4000001ff00 */
[----:B------:R-:W-:Y:S02]  /*14d50*/  VIMNMX R229, R221, R14, !PT ;  /* 0x0000000edde57248 */ /* 0x000fe40007fe0100 */
[----:B------:R-:W-:Y:S02]  /*14d60*/  CS2R R126, SRZ ;  /* 0x00000000007e7805 */ /* 0x000fe4000001ff00 */
[----:B------:R-:W-:Y:S02]  /*14d70*/  CS2R R128, SRZ ;  /* 0x0000000000807805 */ /* 0x000fe4000001ff00 */
[----:B------:R-:W-:-:S02]  /*14d80*/  CS2R R130, SRZ ;  /* 0x0000000000827805 */ /* 0x000fc4000001ff00 */
[----:B------:R-:W-:Y:S02]  /*14d90*/  ISETP.GE.AND P1, PT, R0, R229, PT ;  /* 0x000000e50000720c */ /* 0x000fe40003f26270 */
        /* <DEDUP_REMOVED lines=59> */
.L_x_7538:
        /* <DEDUP_REMOVED lines=8> */
[----:B------:R-:W-:-:S05]  /*151d0*/  IMAD.U32 R15, RZ, RZ, UR41 ;  /* 0x00000029ff0f7e24 */ /* 0x000fca000f8e00ff */
[----:B------:R-:W-:-:S13]  /*151e0*/  ISETP.NE.AND P3, PT, R15, 0x3, PT ;  /* 0x000000030f00780c */ /* 0x000fda0003f65270 */
[----:B------:R-:W-:Y:S05]  /*151f0*/  @!P3 BRA `(.L_x_7521) ;  /* 0x000000000004b947 */ /* 0x000fea0003800000 */
[----:B------:R-:W-:Y:S01]  /*15200*/  BPT.TRAP 0x1 ;  /* 0x000000040000795c */ /* 0x000fe20000300000 */
.L_x_7521:
[----:B------:R-:W-:Y:S01]  /*15210*/  IMAD R15, R230, 0x8, R18 ;  /* 0x00000008e60f7824 */ /* 0x000fe200078e0212 */
[----:B------:R-:W-:-:S04]  /*15220*/  SHF.L.U32 R14, R231, 0x1f, RZ ;  /* 0x0000001fe70e7819 */ /* 0x000fc800000006ff */
[----:B------:R0:W1:Y:S01]  /*15230*/  SYNCS.PHASECHK.TRANS64.TRYWAIT P2, [R15+URZ+0x28830], R14 ;  /* 0x0288300e0f0075a7 */ /* 0x000062000804017f */
[----:B------:R-:W-:Y:S05]  /*15240*/  @!P3 BRA `(.L_x_7522) ;  /* 0x000000000004b947 */ /* 0x000fea0003800000 */
[----:B------:R-:W-:Y:S01]  /*15250*/  BPT.TRAP 0x1 ;  /* 0x000000040000795c */ /* 0x000fe20000300000 */
.L_x_7522:
[----:B------:R-:W-:Y:S04]  /*15260*/  BSSY B0, `(.L_x_7520) ;  /* 0x0000004000007945 */ /* 0x000fe80003800000 */
[----:B-1----:R-:W-:Y:S05]  /*15270*/  @P2 BRA `(.L_x_7523) ;  /* 0x0000000000082947 */ /* 0x002fea0003800000 */
[----:B------:R-:W1:Y:S02]  /*15280*/  SYNCS.PHASECHK.TRANS64.TRYWAIT P2, [R15+URZ+0x28830], R14 ;  /* 0x0288300e0f0075a7 */ /* 0x000e64000804017f */
[----:B-1----:R-:W-:Y:S05]  /*15290*/  @!P2 BRA `(.L_x_7524) ;  /* 0x000001c0000ca947 */ /* 0x002fea0003800000 */
.L_x_7523:
[----:B------:R-:W-:Y:S05]  /*152a0*/  BSYNC B0 ;  /* 0x0000000000007941 */ /* 0x000fea0003800000 */
.L_x_7520:
[----:B01----:R-:W0:Y:S01]  /*152b0*/  S2R R14, SR_TID.X ;  /* 0x00000000000e7919 */ /* 0x003e220000002100 */
[----:B------:R-:W-:Y:S05]  /*152c0*/  WARPSYNC.ALL ;  /* 0x0000000000007948 */ /* 0x000fea0003800000 */
[----:B------:R-:W-:Y:S01]  /*152d0*/  IMAD.MOV.U32 R15, RZ, RZ, 0x40000040 ;  /* 0x40000040ff0f7424 */ /* 0x000fe200078e00ff */
[----:B------:R-:W-:Y:S01]  /*152e0*/  R2UR UR8, R6 ;  /* 0x00000000060872ca */ /* 0x000fe200000e0000 */
[----:B------:R-:W-:Y:S01]  /*152f0*/  IMAD.MOV.U32 R25, RZ, RZ, 0x40000040 ;  /* 0x40000040ff197424 */ /* 0x000fe200078e00ff */
[----:B------:R-:W-:Y:S02]  /*15300*/  R2UR UR9, R7 ;  /* 0x00000000070972ca */ /* 0x000fe400000e0000 */
[----:B------:R-:W-:-:S02]  /*15310*/  R2UR UR11, R15 ;  /* 0x000000000f0b72ca */ /* 0x000fc400000e0000 */
        /* <DEDUP_REMOVED lines=17> */
[----:B------:R-:W-:Y:S02]  /*15430*/  R2UR UR14, R20 ;  /* 0x00000000140e72ca */ /* 0x000fe400000e0000 */
[----:B------:R-:W-:Y:S01]  /*15440*/  R2UR UR22, R14 ;  /* 0x000000000e1672ca */ /* 0x000fe200000e0000 */
[----:B0-----:R-:W-:-:S05]  /*15450*/  IMAD.MOV.U32 R21, RZ, RZ, 0x40000040 ;  /* 0x40000040ff157424 */ /* 0x001fca00078e00ff */
[----:B------:R-:W-:Y:S01]  /*15460*/  R2UR UR15, R21 ;  /* 0x00000000150f72ca */ /* 0x000fe200000e0000 */
        /* <DEDUP_REMOVED lines=12> */
[----:B------:R-:W-:Y:S05]  /*15530*/  @P1 BRA `(.L_x_7525) ;  /* 0x0000000000301947 */ /* 0x000fea0003800000 */
[----:B------:R-:W-:-:S05]  /*15540*/  IMAD.U32 R21, RZ, RZ, UR41 ;  /* 0x00000029ff157e24 */ /* 0x000fca000f8e00ff */
[----:B------:R-:W-:-:S13]  /*15550*/  ISETP.NE.AND P2, PT, R21, 0x3, PT ;  /* 0x000000031500780c */ /* 0x000fda0003f45270 */
[----:B------:R-:W-:Y:S05]  /*15560*/  @!P2 BRA `(.L_x_7526) ;  /* 0x000000000004a947 */ /* 0x000fea0003800000 */
[----:B------:R-:W-:Y:S01]  /*15570*/  BPT.TRAP 0x1 ;  /* 0x000000040000795c */ /* 0x000fe20000300000 */
.L_x_7526:
[----:B------:R-:W-:Y:S01]  /*15580*/  SHF.L.U32 R14, R211, 0x1f, RZ ;  /* 0x0000001fd30e7819 */ /* 0x000fe200000006ff */
[----:B------:R-:W-:-:S04]  /*15590*/  IMAD R15, R212, 0x8, R18 ;  /* 0x00000008d40f7824 */ /* 0x000fc800078e0212 */
[----:B------:R0:W1:Y:S01]  /*155a0*/  SYNCS.PHASECHK.TRANS64.TRYWAIT P1, [R15+URZ+0x28850], R14 ;  /* 0x0288500e0f0075a7 */ /* 0x000062000802017f */
[----:B------:R-:W-:Y:S05]  /*155b0*/  @!P2 BRA `(.L_x_7527) ;  /* 0x000000000004a947 */ /* 0x000fea0003800000 */
[----:B------:R-:W-:Y:S01]  /*155c0*/  BPT.TRAP 0x1 ;  /* 0x000000040000795c */ /* 0x000fe20000300000 */
.L_x_7527:
[----:B-1----:R-:W-:Y:S05]  /*155d0*/  @P1 BRA `(.L_x_7525) ;  /* 0x0000000000081947 */ /* 0x002fea0003800000 */
[----:B------:R-:W1:Y:S02]  /*155e0*/  SYNCS.PHASECHK.TRANS64.TRYWAIT P1, [R15+URZ+0x28850], R14 ;  /* 0x0288500e0f0075a7 */ /* 0x000e64000802017f */
[----:B-1----:R-:W-:Y:S05]  /*155f0*/  @!P1 BRA `(.L_x_7528) ;  /* 0x000001bc00489947 */ /* 0x002fea0003800000 */
.L_x_7525:
[----:B01----:R-:W-:Y:S01]  /*15600*/  VIADD R14, R18, 0x400 ;  /* 0x00000400120e7836 */ /* 0x003fe20000000000 */
[----:B------:R-:W-:Y:S05]  /*15610*/  WARPSYNC.ALL ;  /* 0x0000000000007948 */ /* 0x000fea0003800000 */
[----:B------:R-:W-:Y:S01]  /*15620*/  SHF.R.U32.HI R14, RZ, 0x4, R14 ;  /* 0x00000004ff0e7819 */ /* 0x000fe2000001160e */
[----:B------:R-:W-:Y:S01]  /*15630*/  IMAD.MOV.U32 R15, RZ, RZ, -0x7fffffe0 ;  /* 0x80000020ff0f7424 */ /* 0x000fe200078e00ff */
[----:B------:R-:W-:Y:S01]  /*15640*/  WARPGROUP.ARRIVE ;  /* 0x00000000000079c5 */ /* 0x000fe20000000000 */
[----:B------:R-:W-:Y:S01]  /*15650*/  IMAD.MOV.U32 R21, RZ, RZ, -0x7fffffe0 ;  /* 0x80000020ff157424 */ /* 0x000fe200078e00ff */
[----:B------:R-:W-:-:S04]  /*15660*/  LOP3.LUT R14, R14, 0x3fff, RZ, 0xc0, !PT ;  /* 0x00003fff0e0e7812 */ /* 0x000fc800078ec0ff */
[----:B------:R-:W0:Y:S01]  /*15670*/  S2R R211, SR_TID.X ;  /* 0x0000000000d37919 */ /* 0x000e220000002100 */
[----:B------:R-:W-:Y:S01]  /*15680*/  R2UR UR11, R15 ;  /* 0x000000000f0b72ca */ /* 0x000fe200000e0000 */
        /* <DEDUP_REMOVED lines=9> */
[----:B------:R-:W-:Y:S01]  /*15720*/  FMUL.FTZ R42, R2, R45 ;  /* 0x0000002d022a7220 */ /* 0x000fe20000410000 */
[C---:B------:R-:W-:Y:S01]  /*15730*/  VIADD R20, R14.reuse, 0x2 ;  /* 0x000000020e147836 */ /* 0x040fe20000000000 */
[----:B------:R-:W-:Y:S01]  /*15740*/  R2UR UR10, R14 ;  /* 0x000000000e0a72ca */ /* 0x000fe200000e0000 */
[----:B------:R-:W-:Y:S01]  /*15750*/  IMAD.MOV.U32 R45, RZ, RZ, -0x7fffffe0 ;  /* 0x80000020ff2d7424 */ /* 0x000fe200078e00ff */
[----:B------:R-:W-:Y:S01]  /*15760*/  ISETP.NE.AND P2, PT, R233, 0x1, PT ;  /* 0x00000001e900780c */ /* 0x000fe20003f45270 */
        /* <DEDUP_REMOVED lines=9> */
[----:B------:R-:W-:Y:S01]  /*15800*/  LOP3.LUT P1, RZ, R17, 0x1000, RZ, 0xc0, !PT ;  /* 0x0000100011ff7812 */ /* 0x000fe2000782c0ff */
[----:B------:R-:W-:Y:S01]  /*15810*/  QGMMA.64x128x32.F32.E4M3.E4M3 R120, R204, gdesc[UR8], R120, gsb0 ;  /* 0x01e00008cc787df3 */ /* 0x000fe20008000878 */
[----:B------:R-:W-:Y:S01]  /*15820*/  R2UR UR10, R20 ;  /* 0x00000000140a72ca */ /* 0x000fe200000e0000 */
[----:B------:R-:W-:Y:S01]  /*15830*/  VIADD R20, R14, 0x200 ;  /* 0x000002000e147836 */ /* 0x000fe20000000000 */
[----:B------:R-:W-:Y:S01]  /*15840*/  R2UR UR11, R21 ;  /* 0x00000000150b72ca */ /* 0x000fe200000e0000 */
[----:B------:R-:W-:Y:S01]  /*15850*/  IMAD.MOV.U32 R21, RZ, RZ, -0x7fffffe0 ;  /* 0x80000020ff157424 */ /* 0x000fe200078e00ff */
[----:B------:R-:W1:Y:S01]  /*15860*/  MUFU.TANH R15, R15 ;  /* 0x0000000f000f7308 */ /* 0x000e620000002400 */
[----:B0-----:R-:W-:-:S07]  /*15870*/  SHF.R.U32.HI R211, RZ, 0x7, R211 ;  /* 0x00000007ffd37819 */ /* 0x001fce00000116d3 */
[----:B------:R-:W0:Y:S08]  /*15880*/  MUFU.TANH R24, R24 ;  /* 0x0000001800187308 */ /* 0x000e300000002400 */
        /* <DEDUP_REMOVED lines=33> */
[C---:B------:R-:W-:Y:S01]  /*15aa0*/  FMUL.FTZ R20, R2.reuse, R25 ;  /* 0x0000001902147220 */ /* 0x040fe20000410000 */
        /* <DEDUP_REMOVED lines=66> */
[----:B------:R-:W5:Y:S01]  /*15ed0*/  @P2 LDC R113, c[0x0][0x450] ;  /* 0x00011400ff712b82 */ /* 0x000f620000000800 */
        /* <DEDUP_REMOVED lines=19> */
[----:B------:R-:W-:Y:S02]  /*16010*/  R2UR UR11, R45 ;  /* 0x000000002d0b72ca */ /* 0x000fe400000e0000 */
[----:B------:R-:W1:Y:S04]  /*16020*/  @P2 LDC R45, c[0x0][0x44c] ;  /* 0x00011300ff2d2b82 */ /* 0x000e680000000800 */
        /* <DEDUP_REMOVED lines=17> */
[----:B------:R-:W-:-:S07]  /*16140*/  WARPGROUP.DEPBAR.LE gsb0, 0x0 ;  /* 0x00008000000079c5 */ /* 0x000fce0000010000 */
[----:B------:R2:W0:Y:S01]  /*16150*/  MUFU.TANH R188, R44 ;  /* 0x0000002c00bc7308 */ /* 0x0004220000002400 */
[----:B------:R-:W-:Y:S01]  /*16160*/  WARPGROUP.ARRIVE ;  /* 0x00000000000079c5 */ /* 0x000fe20000000000 */
[C---:B------:R-:W-:Y:S01]  /*16170*/  FMUL.FTZ R189, R2.reuse, R104 ;  /* 0x0000006802bd7220 */ /* 0x040fe20000410000 */
[C---:B------:R-:W-:Y:S01]  /*16180*/  FMUL.FTZ R104, R2.reuse, R107 ;  /* 0x0000006b02687220 */ /* 0x040fe20000410000 */
[C---:B------:R-:W-:Y:S01]  /*16190*/  FMUL.FTZ R107, R2.reuse, R108 ;  /* 0x0000006c026b7220 */ /* 0x040fe20000410000 */
[C---:B------:R-:W-:Y:S01]  /*161a0*/  FMUL.FTZ R108, R2.reuse, R109 ;  /* 0x0000006d026c7220 */ /* 0x040fe20000410000 */
[----:B------:R-:W-:Y:S02]  /*161b0*/  FMUL.FTZ R109, R2, R114 ;  /* 0x00000072026d7220 */ /* 0x000fe40000410000 */
[----:B------:R-:W0:Y:S01]  /*161c0*/  MUFU.TANH R58, R58 ;  /* 0x0000003a003a7308 */ /* 0x000e220000002400 */
[----:B--2---:R-:W-:-:S05]  /*161d0*/  VIADD R44, R14, 0x402 ;  /* 0x000004020e2c7836 */ /* 0x004fca0000000000 */
[----:B------:R-:W-:Y:S02]  /*161e0*/  R2UR UR10, R44 ;  /* 0x000000002c0a72ca */ /* 0x000fe400000e0000 */
[----:B------:R-:W2:Y:S08]  /*161f0*/  MUFU.TANH R59, R59 ;  /* 0x0000003b003b7308 */ /* 0x000eb00000002400 */
[----:B------:R-:W0:Y:S03]  /*16200*/  MUFU.TANH R60, R60 ;  /* 0x0000003c003c7308 */ /* 0x000e260000002400 */
[----:B------:R-:W-:Y:S05]  /*16210*/  QGMMA.64x128x32.F32.E4M3.E4M3 R120, R184, gdesc[UR8], R120, gsb0 ;  /* 0x01e00008b8787df3 */ /* 0x000fea0008000878 */
        /* <DEDUP_REMOVED lines=19> */
[----:B------:R-:W-:-:S04]  /*16350*/  IMAD.IADD R184, R224, 0x1, R219 ;  /* 0x00000001e0b87824 */ /* 0x000fc800078e02db */
[----:B-1----:R-:W-:Y:S01]  /*16360*/  @P2 IMAD.HI.U32 R44, R184, R45, RZ ;  /* 0x0000002db82c2227 */ /* 0x002fe200078e00ff */
[----:B------:R-:W1:Y:S03]  /*16370*/  MUFU.TANH R79, R79 ;  /* 0x0000004f004f7308 */ /* 0x000e660000002400 */
[----:B------:R-:W-:Y:S01]  /*16380*/  @!P0 IMAD R45, R230, 0x8, R18 ;  /* 0x00000008e62d8824 */ /* 0x000fe200078e0212 */
[----:B-----5:R-:W-:Y:S01]  /*16390*/  @P2 SHF.R.U32.HI R184, RZ, R113, R44 ;  /* 0x00000071ffb82219 */ /* 0x020fe2000001162c */
[----:B------:R-:W-:Y:S01]  /*163a0*/  FMUL.FTZ R113, R2, R118 ;  /* 0x0000007602717220 */ /* 0x000fe20000410000 */
[----:B------:R-:W-:Y:S02]  /*163b0*/  IMAD R118, R0, -0xc0, RZ ;  /* 0xffffff4000767824 */ /* 0x000fe400078e02ff */
[----:B------:R-:W-:Y:S01]  /*163c0*/  @!P0 VIADD R44, R45, 0x28840 ;  /* 0x000288402d2c8836 */ /* 0x000fe20000000000 */
[----:B------:R-:W-:Y:S01]  /*163d0*/  IADD3 R45, -R211, 0xb, RZ ;  /* 0x0000000bd32d7810 */ /* 0x000fe20007ffe1ff */
[----:B------:R-:W0:Y:S01]  /*163e0*/  MUFU.TANH R80, R80 ;  /* 0x0000005000507308 */ /* 0x000e220000002400 */
[----:B------:R-:W-:-:S02]  /*163f0*/  IADD3 R115, -R217, 0x1, R118 ;  /* 0x00000001d9737810 */ /* 0x000fc40007ffe176 */
[----:B------:R-:W-:Y:S01]  /*16400*/  @!P0 PRMT R114, RZ, 0x654, R44 ;  /* 0x00000654ff728816 */ /* 0x000fe2000000002c */
[----:B------:R0:W-:Y:S06]  /*16410*/  BAR.ARV R45, 0x100 ;  /* 0x0004002d0000751d */ /* 0x0001ec0000002000 */
[----:B------:R5:W-:Y:S01]  /*16420*/  @!P0 SYNCS.ARRIVE.TRANS64.RED.A1T0 RZ, [R114+URZ], RZ ;  /* 0x000000ff72ff89a7 */ /* 0x000be2000810043f */
[----:B------:R-:W0:Y:S01]  /*16430*/  MUFU.TANH R81, R81 ;  /* 0x0000005100517308 */ /* 0x000e220000002400 */
[----:B------:R-:W3:Y:S01]  /*16440*/  SHFL.IDX PT, R44, R184, RZ, 0x1c1f ;  /* 0x001c1fffb82c7589 */ /* 0x000ee200000e0000 */
[----:B------:R-:W-:Y:S01]  /*16450*/  IADD3 R115, -R215, R115, R216 ;  /* 0x00000073d7737210 */ /* 0x000fe20007ffe1d8 */
[----:B-----5:R-:W-:-:S05]  /*16460*/  FMUL.FTZ R114, R2, R119 ;  /* 0x0000007702727220 */ /* 0x020fca0000410000 */
[----:B------:R-:W0:Y:S01]  /*16470*/  MUFU.TANH R82, R82 ;  /* 0x0000005200527308 */ /* 0x000e220000002400 */
[C---:B------:R-:W-:Y:S02]  /*16480*/  VIADD R187, R115.reuse, UR26 ;  /* 0x0000001a73bb7c36 */ /* 0x040fe40008000000 */
[----:B------:R-:W-:Y:S02]  /*16490*/  VIADD R186, R115, UR27 ;  /* 0x0000001b73ba7c36 */ /* 0x000fe40008000000 */
[----:B------:R-:W-:-:S03]  /*164a0*/  IMAD.IADD R115, R118, 0x1, -R217 ;  /* 0x0000000176737824 */ /* 0x000fc600078e0ad9 */
[----:B------:R-:W0:Y:S08]  /*164b0*/  MUFU.TANH R83, R83 ;  /* 0x0000005300537308 */ /* 0x000e300000002400 */
[----:B------:R-:W0:Y:S01]  /*164c0*/  MUFU.TANH R84, R84 ;  /* 0x0000005400547308 */ /* 0x000e220000002400 */
[--C-:B---3--:R-:W-:Y:S02]  /*164d0*/  IMAD.IADD R185, R187, 0x1, R44.reuse ;  /* 0x00000001bbb97824 */ /* 0x108fe400078e022c */
[----:B------:R-:W-:-:S05]  /*164e0*/  IMAD.IADD R119, R186, 0x1, R44 ;  /* 0x00000001ba777824 */ /* 0x000fca00078e022c */
[----:B------:R-:W3:Y:S08]  /*164f0*/  MUFU.TANH R85, R85 ;  /* 0x0000005500557308 */ /* 0x000ef00000002400 */
        /* <DEDUP_REMOVED lines=24> */
[----:B0-----:R-:W-:Y:S01]  /*16680*/  IADD3 R189, -R215, R216, R44 ;  /* 0x000000d8d7bd7210 */ /* 0x001fe20007ffe12c */
        /* <DEDUP_REMOVED lines=11> */
.L_x_7531:
[----:B------:R-:W-:-:S05]  /*16740*/  IMAD.U32 R190, RZ, RZ, UR24 ;  /* 0x00000018ffbe7e24 */ /* 0x000fca000f8e00ff */
[----:B------:R-:W-:-:S13]  /*16750*/  ISETP.NE.AND P1, PT, R190, 0x1, PT ;  /* 0x00000001be00780c */ /* 0x000fda0003f25270 */
[----:B------:R-:W0:Y:S02]  /*16760*/  @P1 LDC.64 R44, c[0x0][0x9e8] ;  /* 0x00027a00ff2c1b82 */ /* 0x000e240000000a00 */
[----:B0-----:R-:W-:-:S05]  /*16770*/  @P1 IMAD.HI.U32 R44, R189, R44, RZ ;  /* 0x0000002cbd2c1227 */ /* 0x001fca00078e00ff */
[----:B------:R-:W-:-:S07]  /*16780*/  @P1 SHF.R.U32.HI R189, RZ, R45, R44 ;  /* 0x0000002dffbd1219 */ /* 0x000fce000001162c */
.L_x_7532:
[----:B------:R-:W-:Y:S05]  /*16790*/  BSYNC B0 ;  /* 0x0000000000007941 */ /* 0x000fea0003800000 */
.L_x_7530:
[----:B------:R-:W-:-:S05]  /*167a0*/  IMAD R44, R189, R190, R115 ;  /* 0x000000bebd2c7224 */ /* 0x000fca00078e0273 */
[----:B------:R-:W-:Y:S02]  /*167b0*/  VIADDMNMX R185, R44, R190, R185, PT ;  /* 0x000000be2cb97246 */ /* 0x000fe400038001b9 */
[----:B------:R-:W-:-:S07]  /*167c0*/  VIMNMX R119, R119, R44, !PT ;  /* 0x0000002c77777248 */ /* 0x000fce0007fe0100 */
.L_x_7529:
[C---:B------:R-:W-:Y:S02]  /*167d0*/  ISETP.GE.AND P1, PT, R118.reuse, 0x2, PT ;  /* 0x000000027600780c */ /* 0x040fe40003f26270 */
[----:B------:R-:W-:Y:S02]  /*167e0*/  ISETP.GE.AND P3, PT, R118, 0x9, PT ;  /* 0x000000097600780c */ /* 0x000fe40003f66270 */
[----:B------:R-:W-:Y:S02]  /*167f0*/  ISETP.GT.AND P2, PT, R119, 0x1, !P1 ;  /* 0x000000017700780c */ /* 0x000fe40004f44270 */
[----:B------:R-:W-:Y:S02]  /*16800*/  LOP3.LUT R16, R16, 0xfffffffd, RZ, 0xc0, !PT ;  /* 0xfffffffd10107812 */ /* 0x000fe400078ec0ff */
[----:B------:R-:W-:Y:S02]  /*16810*/  ISETP.LT.OR P2, PT, R185, 0x2, P2 ;  /* 0x00000002b900780c */ /* 0x000fe40001741670 */
[----:B------:R-:W-:-:S02]  /*16820*/  LOP3.LUT R17, R17, 0xfffffdff, RZ, 0xc0, !PT ;  /* 0xfffffdff11117812 */ /* 0x000fc400078ec0ff */
[----:B0-----:R-:W-:Y:S02]  /*16830*/  FSEL R20, R20, -INF , !P2 ;  /* 0xff80000014147808 */ /* 0x001fe40005000000 */
[----:B------:R-:W-:Y:S02]  /*16840*/  ISETP.GT.AND P2, PT, R119, 0x8, !P3 ;  /* 0x000000087700780c */ /* 0x000fe40005f44270 */
[----:B------:R-:W-:Y:S02]  /*16850*/  @P3 LOP3.LUT R16, R16, 0x2, RZ, 0xfc, !PT ;  /* 0x0000000210103812 */ /* 0x000fe400078efcff */
        /* <DEDUP_REMOVED lines=264> */
[----:B------:R-:W-:Y:S02]  /*178e0*/  ISETP.GE.AND P6, PT, R118, 0xba, PT ;  /* 0x000000ba7600780c */ /* 0x000fe40003fc6270 */
[----:B------:R-:W0:Y:S11]  /*178f0*/  SHFL.IDX PT, R118, R184, 0x1, 0x1c1f ;  /* 0x003c1f00b8767f89 */ /* 0x000e3600000e0000 */
[----:B------:R-:W-:-:S02]  /*17900*/  @P6 LOP3.LUT R17, R17, 0x400, RZ, 0xfc, !PT ;  /* 0x0000040011116812 */ /* 0x000fc400078efcff */
[----:B------:R-:W-:-:S04]  /*17910*/  ISETP.GT.AND P6, PT, R119, 0xb9, !P6 ;  /* 0x000000b97700780c */ /* 0x000fc800077c4270 */
[----:B------:R-:W-:-:S04]  /*17920*/  ISETP.LT.OR P6, PT, R185, 0xba, P6 ;  /* 0x000000bab900780c */ /* 0x000fc800037c1670 */
[----:B------:R-:W-:Y:S02]  /*17930*/  FSEL R117, R117, -INF , !P6 ;  /* 0xff80000075757808 */ /* 0x000fe40007000000 */
[----:B------:R-:W-:Y:S01]  /*17940*/  LOP3.LUT P6, RZ, R17, 0x1000, RZ, 0xc0, !PT ;  /* 0x0000100011ff7812 */ /* 0x000fe200078cc0ff */
[--C-:B0-----:R-:W-:Y:S02]  /*17950*/  IMAD.IADD R187, R187, 0x1, R118.reuse ;  /* 0x00000001bbbb7824 */ /* 0x101fe400078e0276 */
[----:B------:R-:W-:-:S10]  /*17960*/  IMAD.IADD R186, R186, 0x1, R118 ;  /* 0x00000001baba7824 */ /* 0x000fd400078e0276 */
[----:B------:R-:W-:Y:S05]  /*17970*/  @!P6 BRA `(.L_x_7533) ;  /* 0x000000000054e947 */ /* 0x000fea0003800000 */
        /* <DEDUP_REMOVED lines=12> */
.L_x_7535:
[----:B------:R-:W-:-:S05]  /*17a40*/  IMAD.U32 R184, RZ, RZ, UR24 ;  /* 0x00000018ffb87e24 */ /* 0x000fca000f8e00ff */
[----:B------:R-:W-:-:S13]  /*17a50*/  ISETP.NE.AND P6, PT, R184, 0x1, PT ;  /* 0x00000001b800780c */ /* 0x000fda0003fc5270 */
[----:B------:R-:W0:Y:S02]  /*17a60*/  @P6 LDC.64 R14, c[0x0][0x9e8] ;  /* 0x00027a00ff0e6b82 */ /* 0x000e240000000a00 */
[----:B0-----:R-:W-:-:S05]  /*17a70*/  @P6 IMAD.HI.U32 R14, R118, R14, RZ ;  /* 0x0000000e760e6227 */ /* 0x001fca00078e00ff */
[----:B------:R-:W-:-:S07]  /*17a80*/  @P6 SHF.R.U32.HI R118, RZ, R15, R14 ;  /* 0x0000000fff766219 */ /* 0x000fce000001160e */
.L_x_7536:
[----:B------:R-:W-:Y:S05]  /*17a90*/  BSYNC B0 ;  /* 0x0000000000007941 */ /* 0x000fea0003800000 */
.L_x_7534:
[----:B------:R-:W-:-:S05]  /*17aa0*/  IMAD R115, R118, R184, R115 ;  /* 0x000000b876737224 */ /* 0x000fca00078e0273 */
[----:B------:R-:W-:Y:S02]  /*17ab0*/  VIADDMNMX R187, R115, R184, R187, PT ;  /* 0x000000b873bb7246 */ /* 0x000fe400038001bb */
[----:B------:R-:W-:-:S07]  /*17ac0*/  VIMNMX R186, R186, R115, !PT ;  /* 0x00000073baba7248 */ /* 0x000fce0007fe0100 */
.L_x_7533:
[----:B------:R-:W-:Y:S01]  /*17ad0*/  ISETP.GT.AND P1, PT, R186, 0x1, !P1 ;  /* 0x00000001ba00780c */ /* 0x000fe20004f24270 */
[----:B------:R-:W-:Y:S01]  /*17ae0*/  UMOV UR28, UR7 ;  /* 0x00000007001c7c82 */ /* 0x000fe20008000000 */
[----:B------:R-:W-:Y:S01]  /*17af0*/  LOP3.LUT P6, RZ, R17, 0x40, RZ, 0xc0, !PT ;  /* 0x0000004011ff7812 */ /* 0x000fe200078cc0ff */
[----:B------:R-:W-:Y:S01]  /*17b00*/  IMAD.U32 R119, RZ, RZ, UR28 ;  /* 0x0000001cff777e24 */ /* 0x000fe2000f8e00ff */
[----:B------:R-:W-:Y:S01]  /*17b10*/  ISETP.LT.OR P1, PT, R187, 0x2, P1 ;  /* 0x00000002bb00780c */ /* 0x000fe20000f21670 */
[----:B------:R-:W-:Y:S01]  /*17b20*/  IMAD.U32 R189, RZ, RZ, UR41 ;  /* 0x00000029ffbd7e24 */ /* 0x000fe2000f8e00ff */
        /* <DEDUP_REMOVED lines=124> */
[C---:B------:R-:W-:Y:S02]  /*182f0*/  ISETP.LT.OR P1, PT, R187.reuse, 0x4a, P1 ;  /* 0x0000004abb00780c */ /* 0x040fe40000f21670 */
[C---:B------:R-:W-:Y:S02]  /*18300*/  ISETP.LT.OR P3, PT, R187.reuse, 0xb1, P3 ;  /* 0x000000b1bb00780c */ /* 0x040fe40001f61670 */
        /* <DEDUP_REMOVED lines=8> */
[C---:B------:R-:W-:Y:S02]  /*18390*/  ISETP.GT.AND P4, PT, R186.reuse, 0xb1, !P4 ;  /* 0x000000b1ba00780c */ /* 0x040fe40006784270 */
[----:B------:R-:W-:Y:S02]  /*183a0*/  ISETP.GT.AND P1, PT, R186, 0x51, !P1 ;  /* 0x00000051ba00780c */ /* 0x000fe40004f24270 */
[----:B------:R-:W-:-:S02]  /*183b0*/  FSEL R109, R109, -INF , !P3 ;  /* 0xff8000006d6d7808 */ /* 0x000fc40005800000 */
[C---:B------:R-:W-:Y:S02]  /*183c0*/  ISETP.LT.OR P1, PT, R187.reuse, 0x52, P1 ;  /* 0x00000052bb00780c */ /* 0x040fe40000f21670 */
[----:B------:R-:W-:Y:S02]  /*183d0*/  ISETP.LT.OR P4, PT, R187, 0xb2, P4 ;  /* 0x000000b2bb00780c */ /* 0x000fe40002781670 */
[----:B------:R-:W-:Y:S02]  /*183e0*/  FSEL R66, R66, -INF , !P1 ;  /* 0xff80000042427808 */ /* 0x000fe40004800000 */
[----:B------:R-:W-:Y:S02]  /*183f0*/  LOP3.LUT P1, RZ, R16, 0x2000000, RZ, 0xc0, !PT ;  /* 0x0200000010ff7812 */ /* 0x000fe4000782c0ff */
[C---:B------:R-:W-:Y:S02]  /*18400*/  ISETP.GT.AND P5, PT, R186.reuse, 0xb8, !P5 ;  /* 0x000000b8ba00780c */ /* 0x040fe40006fa4270 */
[----:B------:R-:W-:-:S02]  /*18410*/  ISETP.GT.AND P1, PT, R186, 0x58, !P1 ;  /* 0x00000058ba00780c */ /* 0x000fc40004f24270 */
[----:B------:R-:W-:Y:S02]  /*18420*/  FSEL R110, R110, -INF , !P4 ;  /* 0xff8000006e6e7808 */ /* 0x000fe40006000000 */
[C---:B------:R-:W-:Y:S02]  /*18430*/  ISETP.LT.OR P1, PT, R187.reuse, 0x59, P1 ;  /* 0x00000059bb00780c */ /* 0x040fe40000f21670 */
[----:B------:R-:W-:Y:S02]  /*18440*/  ISETP.LT.OR P5, PT, R187, 0xb9, P5 ;  /* 0x000000b9bb00780c */ /* 0x000fe40002fa1670 */
[----:B------:R-:W-:Y:S02]  /*18450*/  FSEL R69, R69, -INF , !P1 ;  /* 0xff80000045457808 */ /* 0x000fe40004800000 */
[----:B------:R-:W-:Y:S02]  /*18460*/  LOP3.LUT P1, RZ, R16, 0x1000000, RZ, 0xc0, !PT ;  /* 0x0100000010ff7812 */ /* 0x000fe4000782c0ff */
[----:B0-----:R-:W-:-:S02]  /*18470*/  FMNMX.FTZ R14, R115, R14, !PT ;  /* 0x0000000e730e7209 */ /* 0x001fc40007810000 */
[----:B------:R-:W-:Y:S02]  /*18480*/  ISETP.GT.AND P1, PT, R186, 0x59, !P1 ;  /* 0x00000059ba00780c */ /* 0x000fe40004f24270 */
[----:B------:R-:W-:Y:S01]  /*18490*/  FSEL R113, R113, -INF , !P5 ;  /* 0xff80000071717808 */ /* 0x000fe20006800000 */
[----:B------:R-:W-:-:S01]  /*184a0*/  FFMA.FTZ R118, R14, R119, -8 ;  /* 0xc10000000e767423 */ /* 0x000fc20000010077 */
[----:B------:R-:W-:Y:S02]  /*184b0*/  ISETP.LT.OR P1, PT, R187, 0x5a, P1 ;  /* 0x0000005abb00780c */ /* 0x000fe40000f21670 */
[----:B------:R-:W-:Y:S02]  /*184c0*/  ISETP.NE.AND P3, PT, R189, 0x3, PT ;  /* 0x00000003bd00780c */ /* 0x000fe40003f65270 */
        /* <DEDUP_REMOVED lines=80> */
[----:B------:R-:W-:Y:S01]  /*189d0*/  ISETP.GT.AND P2, PT, R186, 0xb9, !P6 ;  /* 0x000000b9ba00780c */ /* 0x000fe20007744270 */
[----:B------:R-:W-:Y:S01]  /*189e0*/  IMAD.U32 R186, RZ, RZ, UR28 ;  /* 0x0000001cffba7e24 */ /* 0x000fe2000f8e00ff */
[----:B------:R-:W-:-:S02]  /*189f0*/  FSEL R21, R21, -INF , !P1 ;  /* 0xff80000015157808 */ /* 0x000fc40004800000 */
[----:B------:R-:W-:Y:S02]  /*18a00*/  FSETP.NEU.FTZ.AND P1, PT, R14, -INF , PT ;  /* 0xff8000000e00780b */ /* 0x000fe40003f3d000 */
[----:B------:R-:W-:Y:S02]  /*18a10*/  FMNMX.FTZ R115, R21, R222, !PT ;  /* 0x000000de15737209 */ /* 0x000fe40007810000 */
[----:B------:R-:W-:Y:S02]  /*18a20*/  FSEL R15, R118, RZ, P1 ;  /* 0x000000ff760f7208 */ /* 0x000fe40000800000 */
[----:B------:R-:W-:Y:S02]  /*18a30*/  FMNMX.FTZ R118, R24, R115, !PT ;  /* 0x0000007318767209 */ /* 0x000fe40007810000 */
[----:B------:R-:W-:Y:S01]  /*18a40*/  ISETP.LT.OR P2, PT, R187, 0xba, P2 ;  /* 0x000000babb00780c */ /* 0x000fe20001741670 */
[--C-:B------:R-:W-:Y:S01]  /*18a50*/  FFMA.FTZ R185, R93, UR28, -R15.reuse ;  /* 0x0000001c5db97c23 */ /* 0x100fe2000801080f */
[----:B------:R-:W-:Y:S01]  /*18a60*/  FMNMX.FTZ R115, R27, R118, !PT ;  /* 0x000000761b737209 */ /* 0x000fe20007810000 */
[--C-:B------:R-:W-:Y:S01]  /*18a70*/  FFMA.FTZ R45, R45, UR28, -R15.reuse ;  /* 0x0000001c2d2d7c23 */ /* 0x100fe2000801080f */
[----:B------:R-:W-:Y:S01]  /*18a80*/  FSEL R114, R114, -INF , !P2 ;  /* 0xff80000072727808 */ /* 0x000fe20005000000 */
        /* <DEDUP_REMOVED lines=46> */
[----:B------:R-:W-:Y:S01]  /*18d70*/  FFMA.FTZ R112, R112, UR28, -R15 ;  /* 0x0000001c70707c23 */ /* 0x000fe2000801080f */
[----:B------:R-:W-:Y:S02]  /*18d80*/  MUFU.EX2 R45, R45 ;  /* 0x0000002d002d7308 */ /* 0x000fe40000000800 */
[----:B------:R-:W-:-:S04]  /*18d90*/  FMNMX.FTZ R118, R54, R115, !PT ;  /* 0x0000007336767209 */ /* 0x000fc80007810000 */
[----:B------:R-:W-:Y:S02]  /*18da0*/  FMNMX.FTZ R115, R57, R118, !PT ;  /* 0x0000007639737209 */ /* 0x000fe40007810000 */
        /* <DEDUP_REMOVED lines=34> */
[----:B------:R-:W-:Y:S01]  /*18fd0*/  FMNMX.FTZ R119, R99, R118, !PT ;  /* 0x0000007663777209 */ /* 0x000fe20007810000 */
[--C-:B------:R-:W-:Y:S01]  /*18fe0*/  FFMA.FTZ R118, R89, UR28, -R15.reuse ;  /* 0x0000001c59767c23 */ /* 0x100fe2000801080f */
[----:B------:R-:W-:-:S02]  /*18ff0*/  FFMA.FTZ R89, R92, UR28, -R15 ;  /* 0x0000001c5c597c23 */ /* 0x000fc4000801080f */
        /* <DEDUP_REMOVED lines=19> */
[----:B0-----:R-:W-:Y:S01]  /*19130*/  FFMA.FTZ R185, R117, UR28, -R15 ;  /* 0x0000001c75b97c23 */ /* 0x001fe2000801080f */
[----:B------:R-:W-:Y:S01]  /*19140*/  FSEL R15, R14, RZ, P1 ;  /* 0x000000ff0e0f7208 */ /* 0x000fe20000800000 */
[----:B------:R-:W0:Y:S01]  /*19150*/  SHFL.BFLY PT, R184, R119, 0x2, 0x1f ;  /* 0x0c401f0077b87f89 */ /* 0x000e2200000e0000 */
[----:B------:R-:W-:Y:S03]  /*19160*/  MUFU.EX2 R52, R52 ;  /* 0x0000003400347308 */ /* 0x000fe60000000800 */
[----:B------:R-:W-:-:S04]  /*19170*/  FADD.FTZ R116, -R15, R228 ;  /* 0x000000e40f747221 */ /* 0x000fc80000010100 */
[----:B------:R-:W-:Y:S01]  /*19180*/  FMUL.FTZ R116, R116, UR28 ;  /* 0x0000001c74747c20 */ /* 0x000fe20008410000 */
[----:B------:R-:W-:Y:S08]  /*19190*/  MUFU.EX2 R55, R55 ;  /* 0x0000003700377308 */ /* 0x000ff00000000800 */
[----:B------:R-:W1:Y:S01]  /*191a0*/  MUFU.EX2 R116, R116 ;  /* 0x0000007400747308 */ /* 0x000e620000000800 */
        /* <DEDUP_REMOVED lines=36> */
[----:B0-----:R-:W-:-:S01]  /*193f0*/  FFMA.FTZ R185, R70, UR28, -R117 ;  /* 0x0000001c46b97c23 */ /* 0x001fc20008010875 */
[----:B------:R-:W-:Y:S01]  /*19400*/  MUFU.EX2 R186, R186 ;  /* 0x000000ba00ba7308 */ /* 0x000fe20000000800 */
[----:B------:R-:W-:-:S01]  /*19410*/  FFMA.FTZ R73, R73, UR28, -R117 ;  /* 0x0000001c49497c23 */ /* 0x000fc20008010875 */
[----:B------:R-:W-:Y:S01]  /*19420*/  FFMA.FTZ R74, R74, UR28, -R117 ;  /* 0x0000001c4a4a7c23 */ /* 0x000fe20008010875 */
[----:B------:R-:W-:-:S01]  /*19430*/  FADD.FTZ R70, -R69, R222 ;  /* 0x000000de45467221 */ /* 0x000fc20000010100 */
[--C-:B------:R-:W-:Y:S01]  /*19440*/  FFMA.FTZ R77, R77, UR28, -R117.reuse ;  /* 0x0000001c4d4d7c23 */ /* 0x100fe20008010875 */
[----:B------:R-:W-:-:S01]  /*19450*/  FFMA.FTZ R78, R78, UR28, -R117 ;  /* 0x0000001c4e4e7c23 */ /* 0x000fc20008010875 */
[--C-:B------:R-:W-:Y:S01]  /*19460*/  FFMA.FTZ R81, R81, UR28, -R117.reuse ;  /* 0x0000001c51517c23 */ /* 0x100fe20008010875 */
        /* <DEDUP_REMOVED lines=23> */
[----:B-1----:R-:W-:-:S02]  /*195e0*/  FFMA.FTZ R117, R116, R4, R45 ;  /* 0x0000000474757223 */ /* 0x002fc4000001002d */
[----:B------:R-:W1:Y:S01]  /*195f0*/  MUFU.EX2 R27, R27 ;  /* 0x0000001b001b7308 */ /* 0x000e620000000800 */
[----:B0-----:R-:W-:-:S01]  /*19600*/  FFMA.FTZ R4, R119, R3, R186 ;  /* 0x0000000377047223 */ /* 0x001fc200000100ba */
[----:B------:R-:W-:-:S03]  /*19610*/  FADD.FTZ R70, R20, R117 ;  /* 0x0000007514467221 */ /* 0x000fc60000010000 */
[----:B------:R-:W-:Y:S01]  /*19620*/  FADD.FTZ R3, R21, R4 ;  /* 0x0000000415037221 */ /* 0x000fe20000010000 */
[----:B------:R-:W-:-:S02]  /*19630*/  FADD.FTZ R117, R25, R70 ;  /* 0x0000004619757221 */ /* 0x000fc40000010000 */
        /* <DEDUP_REMOVED lines=155> */
[----:B-1----:R-:W-:-:S04]  /*19ff0*/  FADD.FTZ R3, R111, R4 ;  /* 0x000000046f037221 */ /* 0x002fc80000010000 */
[----:B------:R-:W-:Y:S01]  /*1a000*/  FADD.FTZ R4, R184, R3 ;  /* 0x00000003b8047221 */ /* 0x000fe20000010000 */
[----:B0-----:R-:W-:-:S04]  /*1a010*/  FADD.FTZ R185, R113, R70 ;  /* 0x0000004671b97221 */ /* 0x001fc80000010000 */
[----:B--2---:R-:W-:Y:S01]  /*1a020*/  FADD.FTZ R3, R114, R185 ;  /* 0x000000b972037221 */ /* 0x004fe20000010000 */
[----:B------:R-:W-:Y:S06]  /*1a030*/  @!P3 BRA `(.L_x_7537) ;  /* 0x000000000004b947 */ /* 0x000fec0003800000 */
[----:B------:R-:W-:Y:S01]  /*1a040*/  BPT.TRAP 0x1 ;  /* 0x000000040000795c */ /* 0x000fe20000300000 */
.L_x_7537:
[----:B------:R-:W-:Y:S01]  /*1a050*/  F2FP.SATFINITE.E4M3.F32.PACK_AB_MERGE_C R25, R26, R25, RZ ;  /* 0x000000191a19723e */ /* 0x000fe200048070ff */
[----:B------:R-:W-:Y:S01]  /*1a060*/  FMUL.FTZ R120, R120, R116 ;  /* 0x0000007478787220 */ /* 0x000fe20000410000 */
[----:B------:R-:W-:Y:S01]  /*1a070*/  F2FP.SATFINITE.E4M3.F32.PACK_AB_MERGE_C R24, R27, R24, RZ ;  /* 0x000000181b18723e */ /* 0x000fe200048070ff */
[-C--:B------:R-:W-:Y:S01]  /*1a080*/  FMUL.FTZ R121, R121, R116.reuse ;  /* 0x0000007479797220 */ /* 0x080fe20000410000 */
[----:B------:R-:W-:Y:S01]  /*1a090*/  F2FP.SATFINITE.E4M3.F32.PACK_AB_MERGE_C R204, R20, R45, R25 ;  /* 0x0000002d14cc723e */ /* 0x000fe20004807019 */
[----:B------:R-:W-:Y:S01]  /*1a0a0*/  IMAD R20, R212, 0x8, R18 ;  /* 0x00000008d4147824 */ /* 0x000fe200078e0212 */
[----:B------:R-:W-:Y:S01]  /*1a0b0*/  ISETP.GT.AND P1, PT, R0, R229, PT ;  /* 0x000000e50000720c */ /* 0x000fe20003f24270 */
[----:B------:R-:W-:Y:S01]  /*1a0c0*/  FMUL.FTZ R124, R124, R116 ;  /* 0x000000747c7c7220 */ /* 0x000fe20000410000 */
[----:B------:R-:W-:Y:S01]  /*1a0d0*/  F2FP.SATFINITE.E4M3.F32.PACK_AB_MERGE_C R205, R21, R186, R24 ;  /* 0x000000ba15cd723e */ /* 0x000fe20004807018 */
[----:B------:R-:W-:Y:S01]  /*1a0e0*/  IMAD.U32 R21, RZ, RZ, UR40 ;  /* 0x00000028ff157e24 */ /* 0x000fe2000f8e00ff */
[----:B------:R-:W-:Y:S01]  /*1a0f0*/  F2FP.SATFINITE.E4M3.F32.PACK_AB_MERGE_C R33, R34, R33, RZ ;  /* 0x000000212221723e */ /* 0x000fe200048070ff */
[----:B------:R-:W-:Y:S01]  /*1a100*/  VIADD R20, R20, 0x28860 ;  /* 0x0002886014147836 */ /* 0x000fe20000000000 */
[----:B------:R-:W-:Y:S01]  /*1a110*/  F2FP.SATFINITE.E4M3.F32.PACK_AB_MERGE_C R32, R35, R32, RZ ;  /* 0x000000202320723e */ /* 0x000fe200048070ff */
[-C--:B------:R-:W-:Y:S01]  /*1a120*/  FMUL.FTZ R125, R125, R116.reuse ;  /* 0x000000747d7d7220 */ /* 0x080fe20000410000 */
        /* <DEDUP_REMOVED lines=114> */
.L_x_7519:
[----:B------:R-:W0:Y:S01]  /*1a850*/  LDC R14, c[0x0][0x448] ;  /* 0x00011200ff0e7b82 */ /* 0x000e220000000800 */
[----:B------:R-:W-:Y:S01]  /*1a860*/  LOP3.LUT R17, R17, 0xffffefff, RZ, 0xc0, !PT ;  /* 0xffffefff11117812 */ /* 0x000fe200078ec0ff */
[----:B------:R-:W-:Y:S01]  /*1a870*/  ULDC UR8, c[0x0][0x9dc] ;  /* 0x0002770000087ab9 */ /* 0x000fe20000000800 */
[----:B------:R-:W-:-:S05]  /*1a880*/  IADD3 R21, R216, 0x1, -R215 ;  /* 0x00000001d8157810 */ /* 0x000fca0007ffe8d7 */
[----:B------:R-:W1:Y:S01]  /*1a890*/  LDC R26, c[0x0][0x9e4] ;  /* 0x00027900ff1a7b82 */ /* 0x000e620000000800 */
[----:B0-----:R-:W-:Y:S01]  /*1a8a0*/  ISETP.NE.AND P1, PT, R14, 0x1, PT ;  /* 0x000000010e00780c */ /* 0x001fe20003f25270 */
[----:B------:R-:W-:-:S12]  /*1a8b0*/  VIADD R14, R219, 0x7f ;  /* 0x0000007fdb0e7836 */ /* 0x000fd80000000000 */
[----:B------:R-:W0:Y:S01]  /*1a8c0*/  @P1 LDC R15, c[0x0][0x44c] ;  /* 0x00011300ff0f1b82 */ /* 0x000e220000000800 */
[----:B------:R-:W-:-:S04]  /*1a8d0*/  @P1 LOP3.LUT R17, R17, 0x1000, RZ, 0xfc, !PT ;  /* 0x0000100011111812 */ /* 0x000fc800078efcff */
[----:B------:R-:W-:-:S03]  /*1a8e0*/  LOP3.LUT R17, R17, 0xffffdfff, RZ, 0xc0, !PT ;  /* 0xffffdfff11117812 */ /* 0x000fc600078ec0ff */
[----:B------:R-:W2:Y:S01]  /*1a8f0*/  @P1 LDC R20, c[0x0][0x450] ;  /* 0x00011400ff141b82 */ /* 0x000ea20000000800 */
[----:B0-----:R-:W-:-:S05]  /*1a900*/  @P1 IMAD.HI.U32 R15, R14, R15, RZ ;  /* 0x0000000f0e0f1227 */ /* 0x001fca00078e00ff */
[----:B--2---:R-:W-:Y:S02]  /*1a910*/  @P1 SHF.R.U32.HI R14, RZ, R20, R15 ;  /* 0x00000014ff0e1219 */ /* 0x004fe4000001160f */
[----:B-1----:R-:W-:-:S03]  /*1a920*/  ISETP.GE.AND P1, PT, R26, 0x1, PT ;  /* 0x000000011a00780c */ /* 0x002fc60003f26270 */
[----:B------:R-:W-:-:S04]  /*1a930*/  IMAD.IADD R14, R14, 0x1, R21 ;  /* 0x000000010e0e7824 */ /* 0x000fc800078e0215 */
[----:B------:R-:W-:-:S06]  /*1a940*/  VIADD R15, R14, -UR8 ;  /* 0x800000080e0f7c36 */ /* 0x000fcc0008000000 */
[----:B------:R-:W-:Y:S01]  /*1a950*/  @P1 LOP3.LUT R17, R17, 0x2000, RZ, 0xfc, !PT ;  /* 0x0000200011111812 */ /* 0x000fe200078efcff */
        /* <DEDUP_REMOVED lines=11> */
.L_x_7541:
[----:B------:R-:W-:-:S13]  /*1aa10*/  ISETP.NE.AND P1, PT, R26, 0x1, PT ;  /* 0x000000011a00780c */ /* 0x000fda0003f25270 */
[----:B------:R-:W0:Y:S02]  /*1aa20*/  @P1 LDC.64 R20, c[0x0][0x9e8] ;  /* 0x00027a00ff141b82 */ /* 0x000e240000000a00 */
[----:B0-----:R-:W-:-:S05]  /*1aa30*/  @P1 IMAD.HI.U32 R20, R14, R20, RZ ;  /* 0x000000140e141227 */ /* 0x001fca00078e00ff */
[----:B------:R-:W-:-:S07]  /*1aa40*/  @P1 SHF.R.U32.HI R14, RZ, R21, R20 ;  /* 0x00000015ff0e1219 */ /* 0x000fce0000011614 */
.L_x_7542:
[----:B------:R-:W-:Y:S05]  /*1aa50*/  BSYNC B0 ;  /* 0x0000000000007941 */ /* 0x000fea0003800000 */
.L_x_7540:
[----:B------:R-:W-:-:S05]  /*1aa60*/  IMAD R14, R14, R26, RZ ;  /* 0x0000001a0e0e7224 */ /* 0x000fca00078e02ff */
[----:B------:R-:W-:-:S07]  /*1aa70*/  VIMNMX R15, R15, R14, !PT ;  /* 0x0000000e0f0f7248 */ /* 0x000fce0007fe0100 */
.L_x_7539:
[----:B------:R-:W-:-:S04]  /*1aa80*/  VIADD R15, R15, 0xbf ;  /* 0x000000bf0f0f7836 */ /* 0x000fc80000000000 */
[----:B------:R-:W-:-:S05]  /*1aa90*/  IMAD.HI R15, R15, 0x2aaaaaab, RZ ;  /* 0x2aaaaaab0f0f7827 */ /* 0x000fca00078e02ff */
[----:B------:R-:W-:-:S04]  /*1aaa0*/  SHF.R.U32.HI R14, RZ, 0x1f, R15 ;  /* 0x0000001fff0e7819 */ /* 0x000fc8000001160f */
[----:B------:R-:W-:-:S04]  /*1aab0*/  LEA.HI.SX32 R14, R15, R14, 0x1b ;  /* 0x0000000e0f0e7211 */ /* 0x000fc800078fdaff */
[----:B------:R-:W-:-:S04]  /*1aac0*/  VIMNMX R231, R221, R14, !PT ;  /* 0x0000000edde77248 */ /* 0x000fc80007fe0100 */
[----:B------:R-:W-:-:S13]  /*1aad0*/  ISETP.GE.AND P1, PT, R0, R231, PT ;  /* 0x000000e70000720c */ /* 0x000fda0003f26270 */
[----:B------:R-:W-:Y:S05]  /*1aae0*/  @!P1 BRA `(.L_x_7543) ;  /* 0x0000003400749947 */ /* 0x000fea0003800000 */
[----:B------:R-:W-:Y:S02]  /*1aaf0*/  IMAD.MOV.U32 R230, RZ, RZ, R222 ;  /* 0x000000ffffe67224 */ /* 0x000fe400078e00de */
[----:B------:R-:W-:Y:S02]  /*1ab00*/  IMAD.MOV.U32 R229, RZ, RZ, R228 ;  /* 0x000000ffffe57224 */ /* 0x000fe400078e00e4 */
[----:B------:R-:W-:-:S07]  /*1ab10*/  IMAD.MOV.U32 R14, RZ, RZ, R211 ;  /* 0x000000ffff0e7224 */ /* 0x000fce00078e00d3 */
.L_x_7554:
[----:B------:R-:W-:Y:S01]  /*1ab20*/  ISETP.NE.AND P1, PT, R212, 0x1, PT ;  /* 0x00000001d400780c */ /* 0x000fe20003f25270 */
[----:B------:R-:W-:Y:S05]  /*1ab30*/  YIELD ;  /* 0x0000000000007946 */ /* 0x000fea0003800000 */
[----:B------:R-:W-:Y:S02]  /*1ab40*/  SEL R211, RZ, 0x1, P1 ;  /* 0x00000001ffd37807 */ /* 0x000fe40000800000 */
[----:B------:R-:W-:Y:S02]  /*1ab50*/  ISETP.NE.AND P1, PT, R220, RZ, PT ;  /* 0x000000ffdc00720c */ /* 0x000fe40003f25270 */
[----:B------:R-:W-:-:S11]  /*1ab60*/  LOP3.LUT R211, R14, R211, RZ, 0x3c, !PT ;  /* 0x000000d30ed37212 */ /* 0x000fd600078e3cff */
[----:B------:R-:W-:Y:S05]  /*1ab70*/  @P1 BRA `(.L_x_7544) ;  /* 0x0000000000441947 */ /* 0x000fea0003800000 */
[----:B------:R-:W-:-:S05]  /*1ab80*/  IMAD.U32 R15, RZ, RZ, UR41 ;  /* 0x00000029ff0f7e24 */ /* 0x000fca000f8e00ff */
[----:B------:R-:W-:-:S13]  /*1ab90*/  ISETP.NE.AND P3, PT, R15, 0x3, PT ;  /* 0x000000030f00780c */ /* 0x000fda0003f65270 */
[----:B------:R-:W-:Y:S05]  /*1aba0*/  @!P3 BRA `(.L_x_7545) ;  /* 0x000000000004b947 */ /* 0x000fea0003800000 */
[----:B------:R-:W-:Y:S01]  /*1abb0*/  BPT.TRAP 0x1 ;  /* 0x000000040000795c */ /* 0x000fe20000300000 */
.L_x_7545:
        /* <DEDUP_REMOVED lines=8> */
.L_x_7546:
[----:B------:R-:W-:Y:S04]  /*1ac40*/  BSSY B0, `(.L_x_7544) ;  /* 0x0000004000007945 */ /* 0x000fe80003800000 */
[----:B-1----:R-:W-:Y:S05]  /*1ac50*/  @P2 BRA `(.L_x_7547) ;  /* 0x0000000000082947 */ /* 0x002fea0003800000 */
[----:B------:R-:W1:Y:S02]  /*1ac60*/  SYNCS.PHASECHK.TRANS64.TRYWAIT P2, [R15+URZ+0x28830], R20 ;  /* 0x028830140f0075a7 */ /* 0x000e64000804017f */
[----:B-1----:R-:W-:Y:S05]  /*1ac70*/  @!P2 BRA `(.L_x_7548) ;  /* 0x0000016400bca947 */ /* 0x002fea0003800000 */
.L_x_7547:
[----:B------:R-:W-:Y:S05]  /*1ac80*/  BSYNC B0 ;  /* 0x0000000000007941 */ /* 0x000fea0003800000 */
.L_x_7544:
[----:B01----:R-:W0:Y:S01]  /*1ac90*/  S2R R15, SR_TID.X ;  /* 0x00000000000f7919 */ /* 0x003e220000002100 */
[----:B------:R-:W-:Y:S01]  /*1aca0*/  VIADD R233, R212, 0x1 ;  /* 0x00000001d4e97836 */ /* 0x000fe20000000000 */
[----:B------:R-:W-:Y:S05]  /*1acb0*/  WARPSYNC.ALL ;  /* 0x0000000000007948 */ /* 0x000fea0003800000 */
[C---:B------:R-:W-:Y:S01]  /*1acc0*/  ISETP.NE.AND P2, PT, R233.reuse, 0x2, PT ;  /* 0x00000002e900780c */ /* 0x040fe20003f45270 */
[----:B------:R-:W-:Y:S01]  /*1acd0*/  IMAD.MOV.U32 R21, RZ, RZ, 0x40000040 ;  /* 0x40000040ff157424 */ /* 0x000fe200078e00ff */
[----:B------:R-:W-:Y:S01]  /*1ace0*/  R2UR UR8, R6 ;  /* 0x00000000060872ca */ /* 0x000fe200000e0000 */
[----:B------:R-:W-:Y:S01]  /*1acf0*/  IMAD.MOV.U32 R25, RZ, RZ, 0x40000040 ;  /* 0x40000040ff197424 */ /* 0x000fe200078e00ff */
[----:B------:R-:W-:Y:S01]  /*1ad00*/  SEL R233, R233, RZ, P2 ;  /* 0x000000ffe9e97207 */ /* 0x000fe20001000000 */
[----:B------:R-:W-:Y:S01]  /*1ad10*/  IMAD.MOV.U32 R27, RZ, RZ, 0x40000040 ;  /* 0x40000040ff1b7424 */ /* 0x000fe200078e00ff */
[----:B------:R-:W-:-:S02]  /*1ad20*/  R2UR UR9, R7 ;  /* 0x00000000070972ca */ /* 0x000fc400000e0000 */
[----:B------:R-:W-:Y:S01]  /*1ad30*/  R2UR UR11, R21 ;  /* 0x00000000150b72ca */ /* 0x000fe200000e0000 */
[----:B------:R-:W-:Y:S01]  /*1ad40*/  IMAD R20, R233, 0x600, R5 ;  /* 0x00000600e9147824 */ /* 0x000fe200078e0205 */
[----:B------:R-:W-:Y:S02]  /*1ad50*/  R2UR UR15, R25 ;  /* 0x00000000190f72ca */ /* 0x000fe400000e0000 */
[----:B------:R-:W-:Y:S01]  /*1ad60*/  R2UR UR19, R27 ;  /* 0x000000001b1372ca */ /* 0x000fe200000e0000 */
[C---:B------:R-:W-:Y:S01]  /*1ad70*/  VIADD R24, R20.reuse, 0x2 ;  /* 0x0000000214187836 */ /* 0x040fe20000000000 */
[C---:B------:R-:W-:Y:S01]  /*1ad80*/  R2UR UR10, R20.reuse ;  /* 0x00000000140a72ca */ /* 0x040fe200000e0000 */
[----:B------:R-:W-:Y:S01]  /*1ad90*/  VIADD R26, R20, 0x4 ;  /* 0x00000004141a7836 */ /* 0x000fe20000000000 */
[----:B------:R-:W-:Y:S01]  /*1ada0*/  R2UR UR12, R12 ;  /* 0x000000000c0c72ca */ /* 0x000fe200000e0000 */
[----:B------:R-:W-:Y:S01]  /*1adb0*/  VIADD R20, R20, 0x6 ;  /* 0x0000000614147836 */ /* 0x000fe20000000000 */
[----:B------:R-:W-:-:S02]  /*1adc0*/  R2UR UR14, R24 ;  /* 0x00000000180e72ca */ /* 0x000fc400000e0000 */
[----:B------:R-:W-:Y:S02]  /*1add0*/  R2UR UR18, R26 ;  /* 0x000000001a1272ca */ /* 0x000fe400000e0000 */
[----:B------:R-:W-:Y:S02]  /*1ade0*/  R2UR UR13, R13 ;  /* 0x000000000d0d72ca */ /* 0x000fe400000e0000 */
[----:B------:R-:W-:Y:S02]  /*1adf0*/  R2UR UR16, R10 ;  /* 0x000000000a1072ca */ /* 0x000fe400000e0000 */
[----:B0-----:R-:W-:Y:S02]  /*1ae00*/  SHF.R.U32.HI R15, RZ, 0x7, R15 ;  /* 0x00000007ff0f7819 */ /* 0x001fe4000001160f */
[----:B------:R-:W-:Y:S02]  /*1ae10*/  R2UR UR17, R11 ;  /* 0x000000000b1172ca */ /* 0x000fe400000e0000 */
[----:B------:R-:W-:Y:S01]  /*1ae20*/  R2UR UR22, R20 ;  /* 0x00000000141672ca */ /* 0x000fe200000e0000 */
[----:B------:R-:W-:Y:S01]  /*1ae30*/  VIADD R15, R15, 0x8 ;  /* 0x000000080f0f7836 */ /* 0x000fe20000000000 */
[----:B------:R-:W-:-:S02]  /*1ae40*/  R2UR UR23, R21 ;  /* 0x00000000151772ca */ /* 0x000fc400000e0000 */
[----:B------:R-:W-:Y:S02]  /*1ae50*/  R2UR UR20, R8 ;  /* 0x00000000081472ca */ /* 0x000fe400000e0000 */
[----:B------:R0:W-:Y:S01]  /*1ae60*/  BAR.SYNC.DEFER_BLOCKING R15, 0x100 ;  /* 0x0004000f0000751d */ /* 0x0001e20000010000 */
[----:B------:R-:W-:-:S05]  /*1ae70*/  R2UR UR21, R9 ;  /* 0x00000000091572ca */ /* 0x000fca00000e0000 */
        /* <DEDUP_REMOVED lines=13> */
[----:B------:R-:W-:-:S05]  /*1af50*/  IMAD.U32 R222, RZ, RZ, UR41 ;  /* 0x00000029ffde7e24 */ /* 0x000fca000f8e00ff */
[----:B------:R-:W-:-:S13]  /*1af60*/  ISETP.NE.AND P3, PT, R222, 0x3, PT ;  /* 0x00000003de00780c */ /* 0x000fda0003f65270 */
[----:B------:R-:W-:Y:S05]  /*1af70*/  @!P3 BRA `(.L_x_7550) ;  /* 0x000000000004b947 */ /* 0x000fea0003800000 */
[----:B------:R-:W-:Y:S01]  /*1af80*/  BPT.TRAP 0x1 ;  /* 0x000000040000795c */ /* 0x000fe20000300000 */
.L_x_7550:
[----:B------:R-:W-:Y:S01]  /*1af90*/  SHF.L.U32 R14, R14, 0x1f, RZ ;  /* 0x0000001f0e0e7819 */ /* 0x000fe200000006ff */
[----:B------:R-:W-:-:S04]  /*1afa0*/  IMAD R15, R212, 0x8, R18 ;  /* 0x00000008d40f7824 */ /* 0x000fc800078e0212 */
[----:B------:R0:W1:Y:S01]  /*1afb0*/  SYNCS.PHASECHK.TRANS64.TRYWAIT P1, [R15+URZ+0x28850], R14 ;  /* 0x0288500e0f0075a7 */ /* 0x000062000802017f */
[----:B------:R-:W-:Y:S05]  /*1afc0*/  @!P3 BRA `(.L_x_7551) ;  /* 0x000000000004b947 */ /* 0x000fea0003800000 */
[----:B------:R-:W-:Y:S01]  /*1afd0*/  BPT.TRAP 0x1 ;  /* 0x000000040000795c */ /* 0x000fe20000300000 */
.L_x_7551:
[----:B-1----:R-:W-:Y:S05]  /*1afe0*/  @P1 BRA `(.L_x_7549) ;  /* 0x0000000000081947 */ /* 0x002fea0003800000 */
[----:B------:R-:W1:Y:S02]  /*1aff0*/  SYNCS.PHASECHK.TRANS64.TRYWAIT P1, [R15+URZ+0x28850], R14 ;  /* 0x0288500e0f0075a7 */ /* 0x000e64000802017f */
[----:B-1----:R-:W-:Y:S05]  /*1b000*/  @!P1 BRA `(.L_x_7552) ;  /* 0x0000016000ec9947 */ /* 0x002fea0003800000 */
.L_x_7549:
[----:B------:R-:W-:Y:S05]  /*1b010*/  WARPSYNC.ALL ;  /* 0x0000000000007948 */ /* 0x000fea0003800000 */
[----:B01----:R-:W-:Y:S01]  /*1b020*/  VIADD R14, R18, 0x400 ;  /* 0x00000400120e7836 */ /* 0x003fe20000000000 */
[----:B------:R-:W-:Y:S01]  /*1b030*/  WARPGROUP.ARRIVE ;  /* 0x00000000000079c5 */ /* 0x000fe20000000000 */
[----:B------:R-:W-:Y:S01]  /*1b040*/  IMAD.MOV.U32 R15, RZ, RZ, -0x7fffffe0 ;  /* 0x80000020ff0f7424 */ /* 0x000fe200078e00ff */
[----:B------:R-:W-:Y:S01]  /*1b050*/  UMOV UR28, UR6 ;  /* 0x00000006001c7c82 */ /* 0x000fe20008000000 */
[----:B------:R-:W-:Y:S01]  /*1b060*/  IMAD.MOV.U32 R21, RZ, RZ, -0x7fffffe0 ;  /* 0x80000020ff157424 */ /* 0x000fe200078e00ff */
[----:B------:R-:W-:-:S02]  /*1b070*/  SHF.R.U32.HI R14, RZ, 0x4, R14 ;  /* 0x00000004ff0e7819 */ /* 0x000fc4000001160e */
[----:B------:R-:W-:Y:S01]  /*1b080*/  R2UR UR11, R15 ;  /* 0x000000000f0b72ca */ /* 0x000fe200000e0000 */
[----:B------:R-:W-:Y:S01]  /*1b090*/  FMUL.FTZ R15, R2, R24 ;  /* 0x00000018020f7220 */ /* 0x000fe20000410000 */
[----:B------:R-:W-:Y:S01]  /*1b0a0*/  LOP3.LUT R14, R14, 0x3fff, RZ, 0xc0, !PT ;  /* 0x00003fff0e0e7812 */ /* 0x000fe200078ec0ff */
[C---:B------:R-:W-:Y:S01]  /*1b0b0*/  FMUL.FTZ R24, R2.reuse, R27 ;  /* 0x0000001b02187220 */ /* 0x040fe20000410000 */
[C---:B------:R-:W-:Y:S01]  /*1b0c0*/  FMUL.FTZ R27, R2.reuse, R30 ;  /* 0x0000001e021b7220 */ /* 0x040fe20000410000 */
[----:B------:R-:W-:Y:S01]  /*1b0d0*/  FMUL.FTZ R30, R2, R33 ;  /* 0x00000021021e7220 */ /* 0x000fe20000410000 */
[----:B------:R-:W-:Y:S01]  /*1b0e0*/  LOP3.LUT R14, R14, 0x10000, RZ, 0xfc, !PT ;  /* 0x000100000e0e7812 */ /* 0x000fe200078efcff */
[----:B------:R-:W0:Y:S01]  /*1b0f0*/  MUFU.TANH R15, R15 ;  /* 0x0000000f000f7308 */ /* 0x000e220000002400 */
[C---:B------:R-:W-:Y:S01]  /*1b100*/  FMUL.FTZ R33, R2.reuse, R36 ;  /* 0x0000002402217220 */ /* 0x040fe20000410000 */
[C---:B------:R-:W-:Y:S01]  /*1b110*/  FMUL.FTZ R36, R2.reuse, R39 ;  /* 0x0000002702247220 */ /* 0x040fe20000410000 */
        /* <DEDUP_REMOVED lines=92> */
[----:B------:R-:W-:-:S04]  /*1b6e0*/  FMUL.FTZ R118, R2, R119 ;  /* 0x0000007702767220 */ /* 0x000fc80000410000 */
        /* <DEDUP_REMOVED lines=57> */
[----:B0-----:R-:W-:Y:S01]  /*1ba80*/  FMNMX.FTZ R47, R15, R229, !PT ;  /* 0x000000e50f2f7209 */ /* 0x001fe20007810000 */
[C---:B------:R-:W-:Y:S01]  /*1ba90*/  FMUL.FTZ R37, R2.reuse, R40 ;  /* 0x0000002802257220 */ /* 0x040fe20000410000 */
[C---:B------:R-:W-:Y:S01]  /*1baa0*/  FMUL.FTZ R40, R2.reuse, R43 ;  /* 0x0000002b02287220 */ /* 0x040fe20000410000 */
[----:B------:R-:W-:-:S03]  /*1bab0*/  FMUL.FTZ R43, R2, R46 ;  /* 0x0000002e022b7220 */ /* 0x000fc60000410000 */
[----:B------:R-:W0:Y:S01]  /*1bac0*/  MUFU.TANH R25, R25 ;  /* 0x0000001900197308 */ /* 0x000e220000002400 */
[----:B-1----:R-:W-:-:S07]  /*1bad0*/  FMNMX.FTZ R46, R20, R47, !PT ;  /* 0x0000002f142e7209 */ /* 0x002fce0007810000 */
[----:B------:R-:W1:Y:S08]  /*1bae0*/  MUFU.TANH R26, R26 ;  /* 0x0000001a001a7308 */ /* 0x000e700000002400 */
[----:B------:R-:W2:Y:S01]  /*1baf0*/  MUFU.TANH R29, R29 ;  /* 0x0000001d001d7308 */ /* 0x000ea20000002400 */
[----:B0-----:R-:W-:-:S07]  /*1bb00*/  FMNMX.FTZ R47, R25, R46, !PT ;  /* 0x0000002e192f7209 */ /* 0x001fce0007810000 */
[----:B------:R-:W-:Y:S01]  /*1bb10*/  MUFU.TANH R28, R28 ;  /* 0x0000001c001c7308 */ /* 0x000fe20000002400 */
[----:B-1----:R-:W-:-:S07]  /*1bb20*/  FMNMX.FTZ R47, R26, R47, !PT ;  /* 0x0000002f1a2f7209 */ /* 0x002fce0007810000 */
[----:B------:R-:W-:Y:S01]  /*1bb30*/  MUFU.TANH R31, R31 ;  /* 0x0000001f001f7308 */ /* 0x000fe20000002400 */
[----:B--2---:R-:W-:-:S04]  /*1bb40*/  FMNMX.FTZ R47, R29, R47, !PT ;  /* 0x0000002f1d2f7209 */ /* 0x004fc80007810000 */
[----:B------:R-:W-:-:S03]  /*1bb50*/  FMNMX.FTZ R47, R30, R47, !PT ;  /* 0x0000002f1e2f7209 */ /* 0x000fc60007810000 */
[----:B------:R-:W-:Y:S01]  /*1bb60*/  MUFU.TANH R32, R32 ;  /* 0x0000002000207308 */ /* 0x000fe20000002400 */
[----:B------:R-:W-:-:S07]  /*1bb70*/  FMNMX.FTZ R47, R33, R47, !PT ;  /* 0x0000002f212f7209 */ /* 0x000fce0007810000 */
[----:B------:R-:W0:Y:S08]  /*1bb80*/  MUFU.TANH R34, R34 ;  /* 0x0000002200227308 */ /* 0x000e300000002400 */
[----:B------:R-:W-:Y:S08]  /*1bb90*/  MUFU.TANH R35, R35 ;  /* 0x0000002300237308 */ /* 0x000ff00000002400 */
[----:B------:R-:W1:Y:S01]  /*1bba0*/  MUFU.TANH R37, R37 ;  /* 0x0000002500257308 */ /* 0x000e620000002400 */
[----:B0-----:R-:W-:-:S07]  /*1bbb0*/  FMNMX.FTZ R47, R34, R47, !PT ;  /* 0x0000002f222f7209 */ /* 0x001fce0007810000 */
[----:B------:R-:W0:Y:S08]  /*1bbc0*/  MUFU.TANH R38, R38 ;  /* 0x0000002600267308 */ /* 0x000e300000002400 */
[----:B------:R-:W2:Y:S01]  /*1bbd0*/  MUFU.TANH R41, R41 ;  /* 0x0000002900297308 */ /* 0x000ea20000002400 */
[----:B-1----:R-:W-:-:S07]  /*1bbe0*/  FMNMX.FTZ R47, R37, R47, !PT ;  /* 0x0000002f252f7209 */ /* 0x002fce0007810000 */
[----:B------:R-:W-:Y:S01]  /*1bbf0*/  MUFU.TANH R40, R40 ;  /* 0x0000002800287308 */ /* 0x000fe20000002400 */
[----:B0-----:R-:W-:-:S07]  /*1bc00*/  FMNMX.FTZ R47, R38, R47, !PT ;  /* 0x0000002f262f7209 */ /* 0x001fce0007810000 */
[----:B------:R-:W-:Y:S01]  /*1bc10*/  MUFU.TANH R43, R43 ;  /* 0x0000002b002b7308 */ /* 0x000fe20000002400 */
[----:B--2---:R-:W-:-:S04]  /*1bc20*/  FMNMX.FTZ R47, R41, R47, !PT ;  /* 0x0000002f292f7209 */ /* 0x004fc80007810000 */
[----:B------:R-:W-:-:S03]  /*1bc30*/  FMNMX.FTZ R47, R42, R47, !PT ;  /* 0x0000002f2a2f7209 */ /* 0x000fc60007810000 */
[----:B------:R-:W-:Y:S01]  /*1bc40*/  MUFU.TANH R44, R44 ;  /* 0x0000002c002c7308 */ /* 0x000fe20000002400 */
[----:B------:R-:W-:-:S04]  /*1bc50*/  FMNMX.FTZ R47, R45, R47, !PT ;  /* 0x0000002f2d2f7209 */ /* 0x000fc80007810000 */
[----:B------:R-:W-:-:S03]  /*1bc60*/  FMNMX.FTZ R47, R48, R47, !PT ;  /* 0x0000002f302f7209 */ /* 0x000fc60007810000 */
[----:B------:R-:W-:Y:S01]  /*1bc70*/  MUFU.TANH R78, R78 ;  /* 0x0000004e004e7308 */ /* 0x000fe20000002400 */
[----:B------:R-:W-:-:S04]  /*1bc80*/  FMNMX.FTZ R47, R51, R47, !PT ;  /* 0x0000002f332f7209 */ /* 0x000fc80007810000 */
[----:B------:R-:W-:Y:S01]  /*1bc90*/  FMNMX.FTZ R47, R52, R47, !PT ;  /* 0x0000002f342f7209 */ /* 0x000fe20007810000 */
[----:B------:R-:W-:Y:S02]  /*1bca0*/  WARPGROUP.DEPBAR.LE gsb0, 0x0 ;  /* 0x00008000000079c5 */ /* 0x000fe40000010000 */
[----:B------:R-:W-:Y:S01]  /*1bcb0*/  WARPGROUP.ARRIVE ;  /* 0x00000000000079c5 */ /* 0x000fe20000000000 */
[----:B------:R-:W-:Y:S01]  /*1bcc0*/  FMNMX.FTZ R47, R55, R47, !PT ;  /* 0x0000002f372f7209 */ /* 0x000fe20007810000 */
[----:B------:R-:W0:Y:S03]  /*1bcd0*/  MUFU.TANH R80, R80 ;  /* 0x0000005000507308 */ /* 0x000e260000002400 */
[----:B------:R-:W-:Y:S01]  /*1bce0*/  FMNMX.FTZ R47, R56, R47, !PT ;  /* 0x0000002f382f7209 */ /* 0x000fe20007810000 */
[----:B------:R-:W-:Y:S03]  /*1bcf0*/  QGMMA.64x128x32.F32.E4M3.E4M3 R120, R192, gdesc[UR8], R120, gsb0 ;  /* 0x01e00008c0787df3 */ /* 0x000fe60008000878 */
[----:B------:R-:W-:Y:S01]  /*1bd00*/  FMNMX.FTZ R47, R59, R47, !PT ;  /* 0x0000002f3b2f7209 */ /* 0x000fe20007810000 */
[----:B------:R-:W-:Y:S03]  /*1bd10*/  MUFU.TANH R81, R81 ;  /* 0x0000005100517308 */ /* 0x000fe60000002400 */
[----:B------:R-:W-:-:S04]  /*1bd20*/  FMNMX.FTZ R47, R60, R47, !PT ;  /* 0x0000002f3c2f7209 */ /* 0x000fc80007810000 */
[----:B------:R-:W-:Y:S01]  /*1bd30*/  FMNMX.FTZ R47, R63, R47, !PT ;  /* 0x0000002f3f2f7209 */ /* 0x000fe20007810000 */
[----:B------:R-:W1:Y:S03]  /*1bd40*/  MUFU.TANH R83, R83 ;  /* 0x0000005300537308 */ /* 0x000e660000002400 */
[----:B------:R-:W-:-:S04]  /*1bd50*/  FMNMX.FTZ R47, R64, R47, !PT ;  /* 0x0000002f402f7209 */ /* 0x000fc80007810000 */
[----:B------:R-:W-:Y:S01]  /*1bd60*/  FMNMX.FTZ R47, R67, R47, !PT ;  /* 0x0000002f432f7209 */ /* 0x000fe20007810000 */
[----:B------:R-:W-:Y:S03]  /*1bd70*/  MUFU.TANH R82, R82 ;  /* 0x0000005200527308 */ /* 0x000fe60000002400 */
[----:B------:R-:W-:-:S04]  /*1bd80*/  FMNMX.FTZ R47, R68, R47, !PT ;  /* 0x0000002f442f7209 */ /* 0x000fc80007810000 */
[----:B------:R-:W-:Y:S01]  /*1bd90*/  FMNMX.FTZ R47, R71, R47, !PT ;  /* 0x0000002f472f7209 */ /* 0x000fe20007810000 */
[----:B------:R-:W2:Y:S03]  /*1bda0*/  MUFU.TANH R84, R84 ;  /* 0x0000005400547308 */ /* 0x000ea60000002400 */
[----:B------:R-:W-:-:S04]  /*1bdb0*/  FMNMX.FTZ R47, R72, R47, !PT ;  /* 0x0000002f482f7209 */ /* 0x000fc80007810000 */
[----:B------:R-:W-:Y:S01]  /*1bdc0*/  FMNMX.FTZ R47, R75, R47, !PT ;  /* 0x0000002f4b2f7209 */ /* 0x000fe20007810000 */
[----:B------:R-:W-:Y:S03]  /*1bdd0*/  MUFU.TANH R85, R85 ;  /* 0x0000005500557308 */ /* 0x000fe60000002400 */
[----:B------:R-:W-:-:S04]  /*1bde0*/  FMNMX.FTZ R47, R76, R47, !PT ;  /* 0x0000002f4c2f7209 */ /* 0x000fc80007810000 */
[----:B------:R-:W-:Y:S01]  /*1bdf0*/  FMNMX.FTZ R47, R79, R47, !PT ;  /* 0x0000002f4f2f7209 */ /* 0x000fe20007810000 */
[----:B------:R-:W3:Y:S03]  /*1be00*/  MUFU.TANH R87, R87 ;  /* 0x0000005700577308 */ /* 0x000ee60000002400 */
[----:B0-----:R-:W-:-:S04]  /*1be10*/  FMNMX.FTZ R47, R80, R47, !PT ;  /* 0x0000002f502f7209 */ /* 0x001fc80007810000 */
[----:B-1----:R-:W-:Y:S01]  /*1be20*/  FMNMX.FTZ R47, R83, R47, !PT ;  /* 0x0000002f532f7209 */ /* 0x002fe20007810000 */
[----:B------:R-:W-:Y:S03]  /*1be30*/  MUFU.TANH R86, R86 ;  /* 0x0000005600567308 */ /* 0x000fe60000002400 */
[----:B--2---:R-:W-:-:S05]  /*1be40*/  FMNMX.FTZ R47, R84, R47, !PT ;  /* 0x0000002f542f7209 */ /* 0x004fca0007810000 */
[----:B------:R-:W0:Y:S01]  /*1be50*/  MUFU.TANH R88, R88 ;  /* 0x0000005800587308 */ /* 0x000e220000002400 */
[----:B---3--:R-:W-:-:S07]  /*1be60*/  FMNMX.FTZ R47, R87, R47, !PT ;  /* 0x0000002f572f7209 */ /* 0x008fce0007810000 */
        /* <DEDUP_REMOVED lines=14> */
[----:B0-----:R-:W-:Y:S01]  /*1bf50*/  FMNMX.FTZ R47, R96, R47, !PT ;  /* 0x0000002f602f7209 */ /* 0x001fe20007810000 */
[----:B------:R-:W-:-:S02]  /*1bf60*/  WARPGROUP.DEPBAR.LE gsb0, 0x0 ;  /* 0x00008000000079c5 */ /* 0x000fc40000010000 */
[----:B------:R-:W-:Y:S01]  /*1bf70*/  FMNMX.FTZ R193, R21, R230, !PT ;  /* 0x000000e615c17209 */ /* 0x000fe20007810000 */
[----:B------:R-:W-:-:S03]  /*1bf80*/  WARPGROUP.ARRIVE ;  /* 0x00000000000079c5 */ /* 0x000fc60000000000 */
[----:B------:R-:W-:Y:S01]  /*1bf90*/  FMNMX.FTZ R46, R24, R193, !PT ;  /* 0x000000c1182e7209 */ /* 0x000fe20007810000 */
[----:B------:R-:W-:Y:S03]  /*1bfa0*/  MUFU.TANH R98, R98 ;  /* 0x0000006200627308 */ /* 0x000fe60000002400 */
[----:B------:R-:W-:-:S04]  /*1bfb0*/  FMNMX.FTZ R46, R27, R46, !PT ;  /* 0x0000002e1b2e7209 */ /* 0x000fc80007810000 */
[----:B------:R-:W-:Y:S01]  /*1bfc0*/  FMNMX.FTZ R46, R28, R46, !PT ;  /* 0x0000002e1c2e7209 */ /* 0x000fe20007810000 */
[----:B------:R-:W0:Y:S01]  /*1bfd0*/  MUFU.TANH R100, R100 ;  /* 0x0000006400647308 */ /* 0x000e220000002400 */
[----:B-1----:R-:W-:Y:S02]  /*1bfe0*/  FMNMX.FTZ R47, R99, R47, !PT ;  /* 0x0000002f632f7209 */ /* 0x002fe40007810000 */
[----:B------:R-:W-:-:S04]  /*1bff0*/  FMNMX.FTZ R46, R31, R46, !PT ;  /* 0x0000002e1f2e7209 */ /* 0x000fc80007810000 */
[----:B------:R-:W-:Y:S01]  /*1c000*/  FMNMX.FTZ R46, R32, R46, !PT ;  /* 0x0000002e202e7209 */ /* 0x000fe20007810000 */
[----:B------:R-:W-:Y:S03]  /*1c010*/  MUFU.TANH R101, R101 ;  /* 0x0000006500657308 */ /* 0x000fe60000002400 */
[----:B------:R-:W-:-:S04]  /*1c020*/  FMNMX.FTZ R46, R35, R46, !PT ;  /* 0x0000002e232e7209 */ /* 0x000fc80007810000 */
[----:B------:R-:W-:Y:S01]  /*1c030*/  FMNMX.FTZ R46, R36, R46, !PT ;  /* 0x0000002e242e7209 */ /* 0x000fe20007810000 */
[----:B------:R-:W1:Y:S01]  /*1c040*/  MUFU.TANH R103, R103 ;  /* 0x0000006700677308 */ /* 0x000e620000002400 */
[----:B0-----:R-:W-:Y:S02]  /*1c050*/  FMNMX.FTZ R47, R100, R47, !PT ;  /* 0x0000002f642f7209 */ /* 0x001fe40007810000 */
[----:B------:R-:W-:-:S04]  /*1c060*/  FMNMX.FTZ R46, R39, R46, !PT ;  /* 0x0000002e272e7209 */ /* 0x000fc80007810000 */
        /* <DEDUP_REMOVED lines=50> */
[----:B------:R-:W1:Y:S03]  /*1c390*/  MUFU.TANH R117, R117 ;  /* 0x0000007500757308 */ /* 0x000e660000002400 */
[----:B------:R-:W-:-:S04]  /*1c3a0*/  FMNMX.FTZ R46, R101, R46, !PT ;  /* 0x0000002e652e7209 */ /* 0x000fc80007810000 */
[----:B------:R-:W-:Y:S01]  /*1c3b0*/  FMNMX.FTZ R46, R102, R46, !PT ;  /* 0x0000002e662e7209 */ /* 0x000fe20007810000 */
[----:B------:R-:W2:Y:S01]  /*1c3c0*/  MUFU.TANH R118, R118 ;  /* 0x0000007600767308 */ /* 0x000ea20000002400 */
[----:B0-----:R-:W-:Y:S01]  /*1c3d0*/  FMNMX.FTZ R228, R116, R47, !PT ;  /* 0x0000002f74e47209 */ /* 0x001fe20007810000 */
[----:B------:R-:W-:Y:S01]  /*1c3e0*/  IMAD.MOV.U32 R47, RZ, RZ, -0x7fffffe0 ;  /* 0x80000020ff2f7424 */ /* 0x000fe200078e00ff */
[----:B------:R-:W-:-:S04]  /*1c3f0*/  FMNMX.FTZ R46, R105, R46, !PT ;  /* 0x0000002e692e7209 */ /* 0x000fc80007810000 */
[----:B------:R-:W-:Y:S02]  /*1c400*/  FMNMX.FTZ R46, R106, R46, !PT ;  /* 0x0000002e6a2e7209 */ /* 0x000fe40007810000 */
[----:B------:R-:W-:Y:S02]  /*1c410*/  R2UR UR11, R47 ;  /* 0x000000002f0b72ca */ /* 0x000fe400000e0000 */
[----:B------:R-:W-:-:S04]  /*1c420*/  FMNMX.FTZ R46, R109, R46, !PT ;  /* 0x0000002e6d2e7209 */ /* 0x000fc80007810000 */
[----:B------:R-:W-:-:S04]  /*1c430*/  FMNMX.FTZ R46, R110, R46, !PT ;  /* 0x0000002e6e2e7209 */ /* 0x000fc80007810000 */
[----:B------:R-:W-:-:S04]  /*1c440*/  FMNMX.FTZ R46, R113, R46, !PT ;  /* 0x0000002e712e7209 */ /* 0x000fc80007810000 */
[----:B------:R-:W-:-:S04]  /*1c450*/  FMNMX.FTZ R46, R114, R46, !PT ;  /* 0x0000002e722e7209 */ /* 0x000fc80007810000 */
[----:B-1----:R-:W-:Y:S02]  /*1c460*/  FMNMX.FTZ R119, R117, R46, !PT ;  /* 0x0000002e75777209 */ /* 0x002fe40007810000 */
[----:B------:R-:W0:Y:S02]  /*1c470*/  SHFL.BFLY PT, R46, R228, 0x2, 0x1f ;  /* 0x0c401f00e42e7f89 */ /* 0x000e2400000e0000 */
[----:B--2---:R-:W-:-:S05]  /*1c480*/  FMNMX.FTZ R119, R118, R119, !PT ;  /* 0x0000007776777209 */ /* 0x004fca0007810000 */
[----:B------:R-:W1:Y:S01]  /*1c490*/  SHFL.BFLY PT, R192, R119, 0x2, 0x1f ;  /* 0x0c401f0077c07f89 */ /* 0x000e6200000e0000 */
[----:B0-----:R-:W-:Y:S01]  /*1c4a0*/  FMNMX.FTZ R228, R228, R46, !PT ;  /* 0x0000002ee4e47209 */ /* 0x001fe20007810000 */
[C---:B------:R-:W-:Y:S02]  /*1c4b0*/  VIADD R46, R14.reuse, 0x400 ;  /* 0x000004000e2e7836 */ /* 0x040fe40000000000 */
[----:B------:R-:W-:-:S03]  /*1c4c0*/  VIADD R14, R14, 0x402 ;  /* 0x000004020e0e7836 */ /* 0x000fc60000000000 */
[----:B------:R-:W-:Y:S02]  /*1c4d0*/  R2UR UR10, R46 ;  /* 0x000000002e0a72ca */ /* 0x000fe400000e0000 */
[----:B------:R-:W0:Y:S01]  /*1c4e0*/  SHFL.BFLY PT, R46, R228, 0x1, 0x1f ;  /* 0x0c201f00e42e7f89 */ /* 0x000e2200000e0000 */
[----:B-1----:R-:W-:-:S05]  /*1c4f0*/  FMNMX.FTZ R192, R119, R192, !PT ;  /* 0x000000c077c07209 */ /* 0x002fca0007810000 */
[----:B------:R-:W1:Y:S05]  /*1c500*/  SHFL.BFLY PT, R222, R192, 0x1, 0x1f ;  /* 0x0c201f00c0de7f89 */ /* 0x000e6a00000e0000 */
[----:B------:R-:W-:Y:S01]  /*1c510*/  QGMMA.64x128x32.F32.E4M3.E4M3 R120, R188, gdesc[UR8], R120, gsb0 ;  /* 0x01e00008bc787df3 */ /* 0x000fe20008000878 */
[----:B------:R-:W-:Y:S02]  /*1c520*/  R2UR UR10, R14 ;  /* 0x000000000e0a72ca */ /* 0x000fe400000e0000 */
[----:B0-----:R-:W-:-:S05]  /*1c530*/  FMNMX.FTZ R228, R228, R46, !PT ;  /* 0x0000002ee4e47209 */ /* 0x001fca0007810000 */
[----:B------:R-:W-:Y:S01]  /*1c540*/  FADD.FTZ R46, -R228, R229 ;  /* 0x000000e5e42e7221 */ /* 0x000fe20000010100 */
[----:B-1----:R-:W-:-:S03]  /*1c550*/  FMNMX.FTZ R222, R192, R222, !PT ;  /* 0x000000dec0de7209 */ /* 0x002fc60007810000 */
[----:B------:R-:W-:Y:S02]  /*1c560*/  FMUL.FTZ R47, R46, UR28 ;  /* 0x0000001c2e2f7c20 */ /* 0x000fe40008410000 */
[----:B------:R-:W-:-:S04]  /*1c570*/  FADD.FTZ R46, -R222, R230 ;  /* 0x000000e6de2e7221 */ /* 0x000fc80000010100 */
[----:B------:R-:W-:Y:S01]  /*1c580*/  FMUL.FTZ R46, R46, UR28 ;  /* 0x0000001c2e2e7c20 */ /* 0x000fe20008410000 */
[----:B------:R-:W-:Y:S08]  /*1c590*/  MUFU.EX2 R47, R47 ;  /* 0x0000002f002f7308 */ /* 0x000ff00000000800 */
[----:B------:R-:W-:Y:S01]  /*1c5a0*/  MUFU.EX2 R46, R46 ;  /* 0x0000002e002e7308 */ /* 0x000fe20000000800 */
[----:B------:R-:W-:-:S02]  /*1c5b0*/  WARPGROUP.DEPBAR.LE gsb0, 0x0 ;  /* 0x00008000000079c5 */ /* 0x000fc40000010000 */
[----:B------:R-:W-:Y:S01]  /*1c5c0*/  IMAD.U32 R189, RZ, RZ, UR28 ;  /* 0x0000001cffbd7e24 */ /* 0x000fe2000f8e00ff */
[----:B------:R-:W-:-:S03]  /*1c5d0*/  WARPGROUP.ARRIVE ;  /* 0x00000000000079c5 */ /* 0x000fc60000000000 */
[----:B------:R-:W-:-:S04]  /*1c5e0*/  FFMA.FTZ R189, R228, R189, -8 ;  /* 0xc1000000e4bd7423 */ /* 0x000fc800000100bd */
        /* <DEDUP_REMOVED lines=46> */
[--C-:B------:R-:W-:Y:S01]  /*1c8d0*/  FFMA.FTZ R111, R112, UR28, -R189.reuse ;  /* 0x0000001c706f7c23 */ /* 0x100fe200080108bd */
[----:B------:R-:W-:-:S01]  /*1c8e0*/  FFMA.FTZ R112, R115, UR28, -R189 ;  /* 0x0000001c73707c23 */ /* 0x000fc200080108bd */
[----:B------:R-:W-:Y:S01]  /*1c8f0*/  FFMA.FTZ R115, R116, UR28, -R189 ;  /* 0x0000001c74737c23 */ /* 0x000fe200080108bd */
[----:B------:R-:W-:-:S01]  /*1c900*/  FFMA.FTZ R116, R222, R15, -8 ;  /* 0xc1000000de747423 */ /* 0x000fc2000001000f */
[----:B------:R-:W0:Y:S01]  /*1c910*/  MUFU.EX2 R188, R188 ;  /* 0x000000bc00bc7308 */ /* 0x000e220000000800 */
[----:B------:R-:W-:Y:S02]  /*1c920*/  IMAD.MOV.U32 R15, RZ, RZ, -0x7fffffe0 ;  /* 0x80000020ff0f7424 */ /* 0x000fe400078e00ff */
[--C-:B------:R-:W-:Y:S01]  /*1c930*/  FFMA.FTZ R21, R21, UR28, -R116.reuse ;  /* 0x0000001c15157c23 */ /* 0x100fe20008010874 */
[----:B------:R-:W-:-:S01]  /*1c940*/  FFMA.FTZ R24, R24, UR28, -R116 ;  /* 0x0000001c18187c23 */ /* 0x000fc20008010874 */
[--C-:B------:R-:W-:Y:S01]  /*1c950*/  FFMA.FTZ R27, R27, UR28, -R116.reuse ;  /* 0x0000001c1b1b7c23 */ /* 0x100fe20008010874 */
[----:B------:R-:W-:-:S01]  /*1c960*/  FFMA.FTZ R28, R28, UR28, -R116 ;  /* 0x0000001c1c1c7c23 */ /* 0x000fc20008010874 */
[----:B------:R-:W-:Y:S01]  /*1c970*/  R2UR UR11, R15 ;  /* 0x000000000f0b72ca */ /* 0x000fe200000e0000 */
        /* <DEDUP_REMOVED lines=12> */
[----:B------:R-:W-:Y:S01]  /*1ca40*/  QGMMA.64x128x32.F32.E4M3.E4M3 R120, R184, gdesc[UR8], R120, gsb0 ;  /* 0x01e00008b8787df3 */ /* 0x000fe20008000878 */
[----:B------:R-:W-:-:S01]  /*1ca50*/  FFMA.FTZ R49, R49, UR28, -R116 ;  /* 0x0000001c31317c23 */ /* 0x000fc20008010874 */
[--C-:B------:R-:W-:Y:S01]  /*1ca60*/  FFMA.FTZ R50, R50, UR28, -R116.reuse ;  /* 0x0000001c32327c23 */ /* 0x100fe20008010874 */
        /* <DEDUP_REMOVED lines=10> */
[----:B--2---:R-:W-:-:S01]  /*1cb10*/  FFMA.FTZ R3, R46, R3, R21 ;  /* 0x000000032e037223 */ /* 0x004fc20000010015 */
        /* <DEDUP_REMOVED lines=47> */
[----:B------:R-:W-:Y:S02]  /*1ce10*/  WARPGROUP.DEPBAR.LE gsb0, 0x0 ;  /* 0x00008000000079c5 */ /* 0x000fe40000010000 */
[----:B------:R-:W-:Y:S01]  /*1ce20*/  IADD3 R186, -R207, 0xb, RZ ;  /* 0x0000000bcfba7810 */ /* 0x000fe20007ffe1ff */
[----:B------:R-:W-:-:S03]  /*1ce30*/  IMAD.U32 R187, RZ, RZ, UR41 ;  /* 0x00000029ffbb7e24 */ /* 0x000fc6000f8e00ff */
[----:B------:R-:W0:Y:S01]  /*1ce40*/  MUFU.EX2 R43, R43 ;  /* 0x0000002b002b7308 */ /* 0x000e220000000800 */
[----:B-1----:R-:W-:-:S01]  /*1ce50*/  FADD.FTZ R4, R40, R3 ;  /* 0x0000000328047221 */ /* 0x002fc20000010000 */
[----:B------:R-:W-:-:S06]  /*1ce60*/  ISETP.NE.AND P1, PT, R187, 0x3, PT ;  /* 0x00000003bb00780c */ /* 0x000fcc0003f25270 */
        /* <DEDUP_REMOVED lines=118> */
[----:B------:R-:W-:-:S06]  /*1d5d0*/  @!P0 IMAD R184, R233, 0x8, R18 ;  /* 0x00000008e9b88824 */ /* 0x000fcc00078e0212 */
[----:B------:R-:W2:Y:S01]  /*1d5e0*/  MUFU.EX2 R97, R97 ;  /* 0x0000006100617308 */ /* 0x000ea20000000800 */
[----:B0-----:R-:W-:-:S01]  /*1d5f0*/  FADD.FTZ R4, R94, R109 ;  /* 0x0000006d5e047221 */ /* 0x001fc20000010000 */
[----:B------:R-:W-:-:S06]  /*1d600*/  FFMA.FTZ R109, R114, UR28, -R116 ;  /* 0x0000001c726d7c23 */ /* 0x000fcc0008010874 */
[----:B------:R-:W-:Y:S01]  /*1d610*/  MUFU.EX2 R99, R99 ;  /* 0x0000006300637308 */ /* 0x000fe20000000800 */
[----:B-1----:R-:W-:-:S07]  /*1d620*/  FADD.FTZ R114, R96, R113 ;  /* 0x0000007160727221 */ /* 0x002fce0000010000 */
[----:B------:R-:W0:Y:S01]  /*1d630*/  MUFU.EX2 R98, R102 ;  /* 0x0000006600627308 */ /* 0x000e220000000800 */
[----:B--2---:R-:W-:-:S07]  /*1d640*/  FADD.FTZ R113, R97, R4 ;  /* 0x0000000461717221 */ /* 0x004fce0000010000 */
[----:B------:R-:W-:Y:S08]  /*1d650*/  MUFU.EX2 R100, R100 ;  /* 0x0000006400647308 */ /* 0x000ff00000000800 */
[----:B------:R-:W1:Y:S01]  /*1d660*/  MUFU.EX2 R101, R101 ;  /* 0x0000006500657308 */ /* 0x000e620000000800 */
[----:B0-----:R-:W-:-:S01]  /*1d670*/  FADD.FTZ R4, R98, R113 ;  /* 0x0000007162047221 */ /* 0x001fc20000010000 */
[----:B------:R-:W-:-:S06]  /*1d680*/  FFMA.FTZ R113, R117, UR28, -R116 ;  /* 0x0000001c75717c23 */ /* 0x000fcc0008010874 */
[----:B------:R-:W-:Y:S08]  /*1d690*/  MUFU.EX2 R103, R103 ;  /* 0x0000006700677308 */ /* 0x000ff00000000800 */
[----:B------:R-:W0:Y:S01]  /*1d6a0*/  MUFU.EX2 R102, R106 ;  /* 0x0000006a00667308 */ /* 0x000e220000000800 */
[----:B-1----:R-:W-:-:S07]  /*1d6b0*/  FADD.FTZ R117, R101, R4 ;  /* 0x0000000465757221 */ /* 0x002fce0000010000 */
[----:B------:R-:W-:Y:S08]  /*1d6c0*/  MUFU.EX2 R104, R104 ;  /* 0x0000006800687308 */ /* 0x000ff00000000800 */
[----:B------:R-:W1:Y:S01]  /*1d6d0*/  MUFU.EX2 R105, R105 ;  /* 0x0000006900697308 */ /* 0x000e620000000800 */
[----:B0-----:R-:W-:-:S07]  /*1d6e0*/  FADD.FTZ R4, R102, R117 ;  /* 0x0000007566047221 */ /* 0x001fce0000010000 */
[----:B------:R-:W-:Y:S08]  /*1d6f0*/  MUFU.EX2 R107, R107 ;  /* 0x0000006b006b7308 */ /* 0x000ff00000000800 */
[----:B------:R0:W2:Y:S01]  /*1d700*/  MUFU.EX2 R106, R3 ;  /* 0x00000003006a7308 */ /* 0x0000a20000000800 */
[----:B-1----:R-:W-:-:S07]  /*1d710*/  FADD.FTZ R117, R105, R4 ;  /* 0x0000000469757221 */ /* 0x002fce0000010000 */
[----:B------:R-:W-:Y:S01]  /*1d720*/  MUFU.EX2 R108, R108 ;  /* 0x0000006c006c7308 */ /* 0x000fe20000000800 */
[----:B0-----:R-:W-:-:S04]  /*1d730*/  FADD.FTZ R3, R99, R114 ;  /* 0x0000007263037221 */ /* 0x001fc80000010000 */
[----:B------:R-:W-:Y:S01]  /*1d740*/  FADD.FTZ R114, R100, R3 ;  /* 0x0000000364727221 */ /* 0x000fe20000010000 */
[----:B------:R-:W-:Y:S02]  /*1d750*/  @!P0 VIADD R3, R184, 0x28840 ;  /* 0x00028840b8038836 */ /* 0x000fe40000000000 */
[----:B------:R-:W0:Y:S01]  /*1d760*/  MUFU.EX2 R110, R110 ;  /* 0x0000006e006e7308 */ /* 0x000e220000000800 */
[----:B------:R-:W-:-:S01]  /*1d770*/  FADD.FTZ R185, R103, R114 ;  /* 0x0000007267b97221 */ /* 0x000fc20000010000 */
[----:B------:R-:W-:Y:S01]  /*1d780*/  FFMA.FTZ R114, R118, UR28, -R116 ;  /* 0x0000001c76727c23 */ /* 0x000fe20008010874 */
[----:B------:R-:W-:Y:S01]  /*1d790*/  @!P0 PRMT R3, RZ, 0x654, R3 ;  /* 0x00000654ff038816 */ /* 0x000fe20000000003 */
[----:B------:R1:W-:Y:S06]  /*1d7a0*/  BAR.ARV R186, 0x100 ;  /* 0x000400ba0000751d */ /* 0x0003ec0000002000 */
[----:B------:R-:W3:Y:S01]  /*1d7b0*/  MUFU.EX2 R111, R111 ;  /* 0x0000006f006f7308 */ /* 0x000ee20000000800 */
[----:B------:R-:W-:-:S01]  /*1d7c0*/  FADD.FTZ R116, R104, R185 ;  /* 0x000000b968747221 */ /* 0x000fc20000010000 */
[----:B------:R4:W-:Y:S01]  /*1d7d0*/  @!P0 SYNCS.ARRIVE.TRANS64.RED.A1T0 RZ, [R3+URZ], RZ ;  /* 0x000000ff03ff89a7 */ /* 0x0009e2000810043f */
[----:B--2---:R-:W-:-:S05]  /*1d7e0*/  FADD.FTZ R117, R106, R117 ;  /* 0x000000756a757221 */ /* 0x004fca0000010000 */
[----:B------:R-:W2:Y:S01]  /*1d7f0*/  MUFU.EX2 R109, R109 ;  /* 0x0000006d006d7308 */ /* 0x000ea20000000800 */
[----:B----4-:R-:W-:-:S01]  /*1d800*/  FADD.FTZ R3, R107, R116 ;  /* 0x000000746b037221 */ /* 0x010fc20000010000 */
[----:B0-----:R-:W-:-:S03]  /*1d810*/  FADD.FTZ R116, R110, R117 ;  /* 0x000000756e747221 */ /* 0x001fc60000010000 */
[----:B------:R-:W-:-:S03]  /*1d820*/  FADD.FTZ R4, R108, R3 ;  /* 0x000000036c047221 */ /* 0x000fc60000010000 */
        /* <DEDUP_REMOVED lines=12> */
.L_x_7553:
[----:B------:R-:W-:Y:S01]  /*1d8f0*/  F2FP.SATFINITE.E4M3.F32.PACK_AB_MERGE_C R15, R74, R15, RZ ;  /* 0x0000000f4a0f723e */ /* 0x000fe200048070ff */
[----:B------:R-:W-:Y:S01]  /*1d900*/  FMUL.FTZ R120, R120, R47 ;  /* 0x0000002f78787220 */ /* 0x000fe20000410000 */
[----:B------:R-:W-:Y:S01]  /*1d910*/  ISETP.GT.AND P1, PT, R0, R231, PT ;  /* 0x000000e70000720c */ /* 0x000fe20003f24270 */
[----:B------:R-:W-:Y:S01]  /*1d920*/  FMUL.FTZ R121, R121, R47 ;  /* 0x0000002f79797220 */ /* 0x000fe20000410000 */
[----:B------:R-:W-:Y:S01]  /*1d930*/  F2FP.SATFINITE.E4M3.F32.PACK_AB_MERGE_C R193, R14, R73, R15 ;  /* 0x000000490ec1723e */ /* 0x000fe2000480700f */
        /* <DEDUP_REMOVED lines=8> */
[-C--:B------:R-:W-:Y:S01]  /*1d9c0*/  FMUL.FTZ R125, R125, R47.reuse ;  /* 0x0000002f7d7d7220 */ /* 0x080fe20000410000 */
[----:B------:R-:W-:Y:S01]  /*1d9d0*/  PRMT R14, R15, 0x654, R14 ;  /* 0x000006540f0e7816 */ /* 0x000fe2000000000e */
[-C--:B------:R-:W-:Y:S01]  /*1d9e0*/  FMUL.FTZ R128, R128, R47.reuse ;  /* 0x0000002f80807220 */ /* 0x080fe20000410000 */
[----:B------:R-:W-:Y:S01]  /*1d9f0*/  F2FP.SATFINITE.E4M3.F32.PACK_AB_MERGE_C R38, R41, R38, RZ ;  /* 0x000000262926723e */ /* 0x000fe200048070ff */
[----:B------:R-:W-:Y:S01]  /*1da00*/  FMUL.FTZ R129, R129, R47 ;  /* 0x0000002f81817220 */ /* 0x000fe20000410000 */
[----:B------:R-:W-:Y:S01]  /*1da10*/  F2FP.SATFINITE.E4M3.F32.PACK_AB_MERGE_C R43, R44, R43, RZ ;  /* 0x0000002b2c2b723e */ /* 0x000fe200048070ff */
[----:B------:R0:W-:Y:S01]  /*1da20*/  SYNCS.ARRIVE.TRANS64.RED.A1T0 RZ, [R14+URZ], RZ ;  /* 0x000000ff0eff79a7 */ /* 0x0001e2000810043f */
        /* <DEDUP_REMOVED lines=101> */
[----:B0-----:R-:W-:Y:S02]  /*1e080*/  IMAD.MOV.U32 R14, RZ, RZ, R211 ;  /* 0x000000ffff0e7224 */ /* 0x001fe400078e00d3 */
[----:B------:R-:W-:Y:S01]  /*1e090*/  IMAD.MOV.U32 R212, RZ, RZ, R233 ;  /* 0x000000ffffd47224 */ /* 0x000fe200078e00e9 */
[----:B------:R-:W-:Y:S06]  /*1e0a0*/  @P1 BRA `(.L_x_7554) ;  /* 0xffffffc8009c1947 */ /* 0x000fec000383ffff */
[----:B------:R-:W-:-:S07]  /*1e0b0*/  IMAD.MOV.U32 R212, RZ, RZ, R233 ;  /* 0x000000ffffd47224 */ /* 0x000fce00078e00e9 */
.L_x_7543:
[----:B------:R-:W-:-:S13]  /*1e0c0*/  ISETP.GE.AND P1, PT, R0, R221, PT ;  /* 0x000000dd0000720c */ /* 0x000fda0003f26270 */
[----:B------:R-:W-:Y:S05]  /*1e0d0*/  @!P1 BRA `(.L_x_7555) ;  /* 0x0000005400d89947 */ /* 0x000fea0003800000 */
[----:B------:R-:W-:Y:S02]  /*1e0e0*/  IMAD.MOV.U32 R230, RZ, RZ, R222 ;  /* 0x000000ffffe67224 */ /* 0x000fe400078e00de */
[----:B------:R-:W-:Y:S02]  /*1e0f0*/  IMAD.MOV.U32 R229, RZ, RZ, R228 ;  /* 0x000000ffffe57224 */ /* 0x000fe400078e00e4 */
[----:B------:R-:W-:-:S07]  /*1e100*/  IMAD.MOV.U32 R14, RZ, RZ, R211 ;  /* 0x000000ffff0e7224 */ /* 0x000fce00078e00d3 */
.L_x_7574:
        /* <DEDUP_REMOVED lines=10> */
.L_x_7557:
        /* <DEDUP_REMOVED lines=8> */
.L_x_7558:
[----:B------:R-:W-:Y:S04]  /*1e230*/  BSSY B0, `(.L_x_7556) ;  /* 0x0000004000007945 */ /* 0x000fe80003800000 */
[----:B-1----:R-:W-:Y:S05]  /*1e240*/  @P2 BRA `(.L_x_7559) ;  /* 0x0000000000082947 */ /* 0x002fea0003800000 */
[----:B------:R-:W1:Y:S02]  /*1e250*/  SYNCS.PHASECHK.TRANS64.TRYWAIT P2, [R15+URZ+0x28830], R20 ;  /* 0x028830140f0075a7 */ /* 0x000e64000804017f */
[----:B-1----:R-:W-:Y:S05]  /*1e260*/  @!P2 BRA `(.L_x_7560) ;  /* 0x000001300068a947 */ /* 0x002fea0003800000 */
.L_x_7559:
[----:B------:R-:W-:Y:S05]  /*1e270*/  BSYNC B0 ;  /* 0x0000000000007941 */ /* 0x000fea0003800000 */
.L_x_7556:
        /* <DEDUP_REMOVED lines=48> */
.L_x_7562:
[----:B------:R-:W-:Y:S01]  /*1e580*/  SHF.L.U32 R14, R14, 0x1f, RZ ;  /* 0x0000001f0e0e7819 */ /* 0x000fe200000006ff */
[----:B------:R-:W-:-:S04]  /*1e590*/  IMAD R15, R212, 0x8, R18 ;  /* 0x00000008d40f7824 */ /* 0x000fc800078e0212 */
[----:B------:R0:W1:Y:S01]  /*1e5a0*/  SYNCS.PHASECHK.TRANS64.TRYWAIT P1, [R15+URZ+0x28850], R14 ;  /* 0x0288500e0f0075a7 */ /* 0x000062000802017f */
[----:B------:R-:W-:Y:S05]  /*1e5b0*/  @!P3 BRA `(.L_x_7563) ;  /* 0x000000000004b947 */ /* 0x000fea0003800000 */
[----:B------:R-:W-:Y:S01]  /*1e5c0*/  BPT.TRAP 0x1 ;  /* 0x000000040000795c */ /* 0x000fe20000300000 */
.L_x_7563:
[----:B-1----:R-:W-:Y:S05]  /*1e5d0*/  @P1 BRA `(.L_x_7561) ;  /* 0x0000000000081947 */ /* 0x002fea0003800000 */
[----:B------:R-:W1:Y:S02]  /*1e5e0*/  SYNCS.PHASECHK.TRANS64.TRYWAIT P1, [R15+URZ+0x28850], R14 ;  /* 0x0288500e0f0075a7 */ /* 0x000e64000802017f */
[----:B-1----:R-:W-:Y:S05]  /*1e5f0*/  @!P1 BRA `(.L_x_7564) ;  /* 0x0000012c00989947 */ /* 0x002fea0003800000 */
.L_x_7561:
[----:B01----:R-:W-:Y:S01]  /*1e600*/  VIADD R14, R18, 0x400 ;  /* 0x00000400120e7836 */ /* 0x003fe20000000000 */
[----:B------:R-:W-:Y:S05]  /*1e610*/  WARPSYNC.ALL ;  /* 0x0000000000007948 */ /* 0x000fea0003800000 */
[----:B------:R-:W-:Y:S01]  /*1e620*/  SHF.R.U32.HI R14, RZ, 0x4, R14 ;  /* 0x00000004ff0e7819 */ /* 0x000fe2000001160e */
[----:B------:R-:W-:Y:S01]  /*1e630*/  IMAD.MOV.U32 R15, RZ, RZ, -0x7fffffe0 ;  /* 0x80000020ff0f7424 */ /* 0x000fe200078e00ff */
[----:B------:R-:W-:Y:S01]  /*1e640*/  WARPGROUP.ARRIVE ;  /* 0x00000000000079c5 */ /* 0x000fe20000000000 */
[----:B------:R-:W-:Y:S01]  /*1e650*/  IMAD.MOV.U32 R21, RZ, RZ, -0x7fffffe0 ;  /* 0x80000020ff157424 */ /* 0x000fe200078e00ff */
[----:B------:R-:W-:Y:S01]  /*1e660*/  LOP3.LUT R14, R14, 0x3fff, RZ, 0xc0, !PT ;  /* 0x00003fff0e0e7812 */ /* 0x000fe200078ec0ff */
[----:B------:R-:W0:Y:S01]  /*1e670*/  LDC R222, c[0x0][0x448] ;  /* 0x00011200ffde7b82 */ /* 0x000e220000000800 */
[----:B------:R-:W-:Y:S01]  /*1e680*/  R2UR UR11, R15 ;  /* 0x000000000f0b72ca */ /* 0x000fe200000e0000 */
[----:B------:R-:W-:Y:S01]  /*1e690*/  FMUL.FTZ R15, R2, R24 ;  /* 0x00000018020f7220 */ /* 0x000fe20000410000 */
        /* <DEDUP_REMOVED lines=11> */
[----:B------:R-:W-:Y:S02]  /*1e750*/  IMAD.MOV.U32 R45, RZ, RZ, -0x7fffffe0 ;  /* 0x80000020ff2d7424 */ /* 0x000fe400078e00ff */
        /* <DEDUP_REMOVED lines=9> */
[----:B0-----:R-:W-:Y:S01]  /*1e7f0*/  ISETP.NE.AND P1, PT, R222, 0x1, PT ;  /* 0x00000001de00780c */ /* 0x001fe20003f25270 */
[----:B------:R-:W0:Y:S01]  /*1e800*/  MUFU.TANH R15, R15 ;  /* 0x0000000f000f7308 */ /* 0x000e220000002400 */
[----:B------:R-:W-:Y:S01]  /*1e810*/  QGMMA.64x128x32.F32.E4M3.E4M3 R120, R204, gdesc[UR8], R120, gsb0 ;  /* 0x01e00008cc787df3 */ /* 0x000fe20008000878 */
[----:B------:R-:W-:Y:S01]  /*1e820*/  R2UR UR10, R20 ;  /* 0x00000000140a72ca */ /* 0x000fe200000e0000 */
[----:B------:R-:W-:Y:S01]  /*1e830*/  VIADD R20, R14, 0x200 ;  /* 0x000002000e147836 */ /* 0x000fe20000000000 */
[----:B------:R-:W-:Y:S01]  /*1e840*/  R2UR UR11, R21 ;  /* 0x00000000150b72ca */ /* 0x000fe200000e0000 */
[----:B------:R-:W-:Y:S01]  /*1e850*/  IMAD.MOV.U32 R21, RZ, RZ, -0x7fffffe0 ;  /* 0x80000020ff157424 */ /* 0x000fe200078e00ff */
[----:B------:R-:W1:Y:S02]  /*1e860*/  S2R R222, SR_TID.X ;  /* 0x0000000000de7919 */ /* 0x000e640000002100 */
[----:B------:R-:W2:Y:S08]  /*1e870*/  MUFU.TANH R24, R24 ;  /* 0x0000001800187308 */ /* 0x000eb00000002400 */
[----:B------:R-:W3:Y:S08]  /*1e880*/  MUFU.TANH R27, R27 ;  /* 0x0000001b001b7308 */ /* 0x000ef00000002400 */
[----:B------:R-:W4:Y:S08]  /*1e890*/  MUFU.TANH R30, R30 ;  /* 0x0000001e001e7308 */ /* 0x000f300000002400 */
[----:B------:R-:W0:Y:S01]  /*1e8a0*/  MUFU.TANH R33, R33 ;  /* 0x0000002100217308 */ /* 0x000e220000002400 */
[----:B-1----:R-:W-:-:S07]  /*1e8b0*/  SHF.R.U32.HI R222, RZ, 0x7, R222 ;  /* 0x00000007ffde7819 */ /* 0x002fce00000116de */
        /* <DEDUP_REMOVED lines=119> */
[----:B------:R-:W5:Y:S04]  /*1f030*/  @P1 LDC R45, c[0x0][0x44c] ;  /* 0x00011300ff2d1b82 */ /* 0x000f680000000800 */
        /* <DEDUP_REMOVED lines=20> */
[----:B------:R-:W2:Y:S01]  /*1f180*/  LDC R191, c[0x0][0x9e4] ;  /* 0x00027900ffbf7b82 */ /* 0x000ea20000000800 */
[----:B------:R-:W-:-:S03]  /*1f190*/  IADD3 R189, -R222, 0xb, RZ ;  /* 0x0000000bdebd7810 */ /* 0x000fc60007ffe1ff */
[----:B------:R3:W0:Y:S08]  /*1f1a0*/  MUFU.TANH R188, R44 ;  /* 0x0000002c00bc7308 */ /* 0x0006300000002400 */
[----:B------:R-:W0:Y:S01]  /*1f1b0*/  MUFU.TANH R58, R58 ;  /* 0x0000003a003a7308 */ /* 0x000e220000002400 */
[----:B---3--:R-:W-:-:S05]  /*1f1c0*/  VIADD R44, R14, 0x402 ;  /* 0x000004020e2c7836 */ /* 0x008fca0000000000 */
[----:B------:R-:W-:Y:S02]  /*1f1d0*/  R2UR UR10, R44 ;  /* 0x000000002c0a72ca */ /* 0x000fe400000e0000 */
[----:B------:R-:W3:Y:S01]  /*1f1e0*/  @P1 LDC R44, c[0x0][0x450] ;  /* 0x00011400ff2c1b82 */ /* 0x000ee20000000800 */
[----:B------:R4:W0:Y:S08]  /*1f1f0*/  MUFU.TANH R14, R105 ;  /* 0x00000069000e7308 */ /* 0x0008300000002400 */
[----:B------:R-:W0:Y:S01]  /*1f200*/  MUFU.TANH R59, R59 ;  /* 0x0000003b003b7308 */ /* 0x000e220000002400 */
[C---:B----4-:R-:W-:Y:S01]  /*1f210*/  FMUL.FTZ R105, R2.reuse, R110 ;  /* 0x0000006e02697220 */ /* 0x050fe20000410000 */
[----:B------:R-:W-:Y:S01]  /*1f220*/  QGMMA.64x128x32.F32.E4M3.E4M3 R120, R184, gdesc[UR8], R120, gsb0 ;  /* 0x01e00008b8787df3 */ /* 0x000fe20008000878 */
[----:B------:R-:W-:-:S05]  /*1f230*/  FMUL.FTZ R110, R2, R115 ;  /* 0x00000073026e7220 */ /* 0x000fca0000410000 */
        /* <DEDUP_REMOVED lines=18> */
[----:B------:R-:W-:-:S05]  /*1f360*/  IMAD.IADD R184, R224, 0x1, R219 ;  /* 0x00000001e0b87824 */ /* 0x000fca00078e02db */
[----:B------:R-:W0:Y:S01]  /*1f370*/  MUFU.TANH R77, R77 ;  /* 0x0000004d004d7308 */ /* 0x000e220000002400 */
[----:B------:R-:W-:Y:S02]  /*1f380*/  IMAD R186, R0, -0xc0, RZ ;  /* 0xffffff4000ba7824 */ /* 0x000fe400078e02ff */
[----:B-----5:R-:W-:-:S03]  /*1f390*/  @P1 IMAD.HI.U32 R45, R184, R45, RZ ;  /* 0x0000002db82d1227 */ /* 0x020fc600078e00ff */
[----:B------:R-:W-:Y:S01]  /*1f3a0*/  IADD3 R113, -R217, 0x1, R186 ;  /* 0x00000001d9717810 */ /* 0x000fe20007ffe1ba */
[----:B------:R-:W-:Y:S01]  /*1f3b0*/  IMAD.IADD R115, R186, 0x1, -R217 ;  /* 0x00000001ba737824 */ /* 0x000fe200078e0ad9 */
[----:B---3--:R-:W-:Y:S01]  /*1f3c0*/  @P1 SHF.R.U32.HI R184, RZ, R44, R45 ;  /* 0x0000002cffb81219 */ /* 0x008fe2000001162d */
[----:B------:R-:W-:Y:S01]  /*1f3d0*/  @!P0 IMAD R45, R231, 0x8, R18 ;  /* 0x00000008e72d8824 */ /* 0x000fe200078e0212 */
[----:B------:R-:W-:Y:S01]  /*1f3e0*/  IADD3 R185, -R215, R113, R216 ;  /* 0x00000071d7b97210 */ /* 0x000fe20007ffe1d8 */
[----:B------:R-:W-:Y:S01]  /*1f3f0*/  FMUL.FTZ R113, R2, R119 ;  /* 0x0000007702717220 */ /* 0x000fe20000410000 */
[----:B--2---:R-:W-:Y:S01]  /*1f400*/  ISETP.GE.AND P1, PT, R191, 0x1, PT ;  /* 0x00000001bf00780c */ /* 0x004fe20003f26270 */
[----:B------:R-:W2:Y:S01]  /*1f410*/  SHFL.IDX PT, R44, R184, RZ, 0x1c1f ;  /* 0x001c1fffb82c7589 */ /* 0x000ea200000e0000 */
[----:B------:R-:W3:Y:S01]  /*1f420*/  MUFU.TANH R78, R78 ;  /* 0x0000004e004e7308 */ /* 0x000ee20000002400 */
[----:B------:R-:W-:Y:S02]  /*1f430*/  @!P0 VIADD R45, R45, 0x28840 ;  /* 0x000288402d2d8836 */ /* 0x000fe40000000000 */
[----:B------:R-:W-:-:S02]  /*1f440*/  VIADD R187, R185, UR25 ;  /* 0x00000019b9bb7c36 */ /* 0x000fc40008000000 */
[----:B------:R-:W-:Y:S01]  /*1f450*/  VIADD R185, R185, UR27 ;  /* 0x0000001bb9b97c36 */ /* 0x000fe20008000000 */
[----:B------:R-:W-:Y:S01]  /*1f460*/  @!P0 PRMT R45, RZ, 0x654, R45 ;  /* 0x00000654ff2d8816 */ /* 0x000fe2000000002d */
[----:B------:R0:W-:Y:S06]  /*1f470*/  BAR.ARV R189, 0x100 ;  /* 0x000400bd0000751d */ /* 0x0001ec0000002000 */
[----:B------:R-:W0:Y:S01]  /*1f480*/  MUFU.TANH R79, R79 ;  /* 0x0000004f004f7308 */ /* 0x000e220000002400 */
[----:B------:R0:W-:Y:S07]  /*1f490*/  @!P0 SYNCS.ARRIVE.TRANS64.RED.A1T0 RZ, [R45+URZ], RZ ;  /* 0x000000ff2dff89a7 */ /* 0x0001ee000810043f */
[----:B------:R-:W0:Y:S01]  /*1f4a0*/  MUFU.TANH R80, R80 ;  /* 0x0000005000507308 */ /* 0x000e220000002400 */
[----:B--2---:R-:W-:-:S02]  /*1f4b0*/  IMAD.IADD R119, R187, 0x1, R44 ;  /* 0x00000001bb777824 */ /* 0x004fc400078e022c */
[----:B------:R-:W-:-:S05]  /*1f4c0*/  IMAD.IADD R118, R185, 0x1, R44 ;  /* 0x00000001b9767824 */ /* 0x000fca00078e022c */
[----:B------:R-:W2:Y:S08]  /*1f4d0*/  MUFU.TANH R81, R81 ;  /* 0x0000005100517308 */ /* 0x000eb00000002400 */
        /* <DEDUP_REMOVED lines=40> */
.L_x_7567:
[----:B------:R-:W-:-:S05]  /*1f760*/  IMAD.U32 R190, RZ, RZ, UR4 ;  /* 0x00000004ffbe7e24 */ /* 0x000fca000f8e00ff */
[----:B------:R-:W-:-:S13]  /*1f770*/  ISETP.NE.AND P1, PT, R190, 0x1, PT ;  /* 0x00000001be00780c */ /* 0x000fda0003f25270 */
[----:B------:R-:W0:Y:S02]  /*1f780*/  @P1 LDC.64 R44, c[0x0][0x9e8] ;  /* 0x00027a00ff2c1b82 */ /* 0x000e240000000a00 */
[----:B0-----:R-:W-:-:S05]  /*1f790*/  @P1 IMAD.HI.U32 R44, R189, R44, RZ ;  /* 0x0000002cbd2c1227 */ /* 0x001fca00078e00ff */
[----:B------:R-:W-:-:S07]  /*1f7a0*/  @P1 SHF.R.U32.HI R189, RZ, R45, R44 ;  /* 0x0000002dffbd1219 */ /* 0x000fce000001162c */
.L_x_7568:
[----:B------:R-:W-:Y:S05]  /*1f7b0*/  BSYNC B0 ;  /* 0x0000000000007941 */ /* 0x000fea0003800000 */
.L_x_7566:
[----:B------:R-:W-:-:S05]  /*1f7c0*/  IMAD R189, R189, R190, R115 ;  /* 0x000000bebdbd7224 */ /* 0x000fca00078e0273 */
[----:B------:R-:W-:Y:S02]  /*1f7d0*/  VIADDMNMX R119, R189, R190, R119, PT ;  /* 0x000000bebd777246 */ /* 0x000fe40003800177 */
[----:B------:R-:W-:-:S07]  /*1f7e0*/  VIMNMX R118, R118, R189, !PT ;  /* 0x000000bd76767248 */ /* 0x000fce0007fe0100 */
.L_x_7565:
[C---:B------:R-:W-:Y:S01]  /*1f7f0*/  ISETP.GE.AND P1, PT, R186.reuse, 0x2, PT ;  /* 0x00000002ba00780c */ /* 0x040fe20003f26270 */
[----:B------:R-:W1:Y:S01]  /*1f800*/  SHFL.IDX PT, R184, R184, 0x1, 0x1c1f ;  /* 0x003c1f00b8b87f89 */ /* 0x000e6200000e0000 */
        /* <DEDUP_REMOVED lines=11> */
[----:B------:R-:W-:Y:S01]  /*1f8c0*/  FSEL R25, R25, -INF , !P2 ;  /* 0xff80000019197808 */ /* 0x000fe20005000000 */
[--C-:B-1----:R-:W-:Y:S01]  /*1f8d0*/  IMAD.IADD R187, R187, 0x1, R184.reuse ;  /* 0x00000001bbbb7824 */ /* 0x102fe200078e02b8 */
[----:B------:R-:W-:Y:S01]  /*1f8e0*/  ISETP.GT.AND P2, PT, R118, 0x9, !P3 ;  /* 0x000000097600780c */ /* 0x000fe20005f44270 */
[----:B------:R-:W-:-:S03]  /*1f8f0*/  IMAD.IADD R185, R185, 0x1, R184 ;  /* 0x00000001b9b97824 */ /* 0x000fc600078e02b8 */
        /* <DEDUP_REMOVED lines=278> */
.L_x_7571:
[----:B------:R-:W-:-:S05]  /*20a60*/  IMAD.U32 R118, RZ, RZ, UR4 ;  /* 0x00000004ff767e24 */ /* 0x000fca000f8e00ff */
[----:B------:R-:W-:-:S13]  /*20a70*/  ISETP.NE.AND P6, PT, R118, 0x1, PT ;  /* 0x000000017600780c */ /* 0x000fda0003fc5270 */
[----:B------:R-:W0:Y:S02]  /*20a80*/  @P6 LDC.64 R14, c[0x0][0x9e8] ;  /* 0x00027a00ff0e6b82 */ /* 0x000e240000000a00 */
[----:B0-----:R-:W-:-:S05]  /*20a90*/  @P6 IMAD.HI.U32 R14, R45, R14, RZ ;  /* 0x0000000e2d0e6227 */ /* 0x001fca00078e00ff */
[----:B------:R-:W-:-:S07]  /*20aa0*/  @P6 SHF.R.U32.HI R45, RZ, R15, R14 ;  /* 0x0000000fff2d6219 */ /* 0x000fce000001160e */
.L_x_7572:
[----:B------:R-:W-:Y:S05]  /*20ab0*/  BSYNC B0 ;  /* 0x0000000000007941 */ /* 0x000fea0003800000 */
.L_x_7570:
[----:B------:R-:W-:-:S05]  /*20ac0*/  IMAD R14, R45, R118, R115 ;  /* 0x000000762d0e7224 */ /* 0x000fca00078e0273 */
[----:B------:R-:W-:Y:S02]  /*20ad0*/  VIADDMNMX R187, R14, R118, R187, PT ;  /* 0x000000760ebb7246 */ /* 0x000fe400038001bb */
[----:B------:R-:W-:-:S07]  /*20ae0*/  VIMNMX R185, R185, R14, !PT ;  /* 0x0000000eb9b97248 */ /* 0x000fce0007fe0100 */
.L_x_7569:
        /* <DEDUP_REMOVED lines=131> */
[----:B------:R-:W-:Y:S02]  /*21320*/  ISETP.LT.OR P3, PT, R187, 0xb1, P3 ;  /* 0x000000b1bb00780c */ /* 0x000fe40001f61670 */
        /* <DEDUP_REMOVED lines=192> */
[----:B------:R-:W-:Y:S01]  /*21f30*/  FMNMX.FTZ R79, R85, R76, !PT ;  /* 0x0000004c554f7209 */ /* 0x000fe20007810000 */
[----:B------:R-:W-:-:S03]  /*21f40*/  FFMA.FTZ R76, R80, UR28, -R115 ;  /* 0x0000001c504c7c23 */ /* 0x000fc60008010873 */
[----:B------:R-:W-:-:S03]  /*21f50*/  FMNMX.FTZ R79, R86, R79, !PT ;  /* 0x0000004f564f7209 */ /* 0x000fc60007810000 */
[----:B------:R-:W-:Y:S01]  /*21f60*/  MUFU.EX2 R30, R30 ;  /* 0x0000001e001e7308 */ /* 0x000fe20000000800 */
[----:B------:R-:W-:-:S04]  /*21f70*/  FMNMX.FTZ R80, R88, R79, !PT ;  /* 0x0000004f58507209 */ /* 0x000fc80007810000 */
[----:B------:R-:W-:-:S03]  /*21f80*/  FMNMX.FTZ R79, R89, R80, !PT ;  /* 0x00000050594f7209 */ /* 0x000fc60007810000 */
        /* <DEDUP_REMOVED lines=12> */
[----:B0-----:R-:W-:Y:S01]  /*22050*/  FMNMX.FTZ R118, R104, R87, !PT ;  /* 0x0000005768767209 */ /* 0x001fe20007810000 */
[----:B------:R-:W-:-:S02]  /*22060*/  FFMA.FTZ R87, R92, UR28, -R115 ;  /* 0x0000001c5c577c23 */ /* 0x000fc40008010873 */
[----:B------:R-:W-:Y:S01]  /*22070*/  MUFU.EX2 R37, R37 ;  /* 0x0000002500257308 */ /* 0x000fe20000000800 */
[----:B-1----:R-:W-:Y:S01]  /*22080*/  FMNMX.FTZ R119, R105, R118, !PT ;  /* 0x0000007669777209 */ /* 0x002fe20007810000 */
[--C-:B--2---:R-:W-:Y:S01]  /*22090*/  FFMA.FTZ R184, R96, UR28, -R115.reuse ;  /* 0x0000001c60b87c23 */ /* 0x104fe20008010873 */
        /* <DEDUP_REMOVED lines=13> */
[----:B------:R-:W-:Y:S01]  /*22170*/  IMAD.U32 R117, RZ, RZ, UR28 ;  /* 0x0000001cff757e24 */ /* 0x000fe2000f8e00ff */
[----:B------:R-:W-:Y:S01]  /*22180*/  FMNMX.FTZ R118, R114, R93, !PT ;  /* 0x0000005d72767209 */ /* 0x000fe20007810000 */
[----:B------:R-:W-:Y:S01]  /*22190*/  MUFU.EX2 R38, R38 ;  /* 0x0000002600267308 */ /* 0x000fe20000000800 */
[----:B------:R-:W-:-:S02]  /*221a0*/  FSEL R116, R228, RZ, P1 ;  /* 0x000000ffe4747208 */ /* 0x000fc40000800000 */
[----:B------:R-:W-:-:S03]  /*221b0*/  FMNMX.FTZ R118, R113, R118, !PT ;  /* 0x0000007671767209 */ /* 0x000fc60007810000 */
[----:B------:R-:W-:Y:S02]  /*221c0*/  FADD.FTZ R116, -R116, R229 ;  /* 0x000000e574747221 */ /* 0x000fe40000010100 */
[----:B------:R-:W0:Y:S01]  /*221d0*/  SHFL.BFLY PT, R119, R118, 0x2, 0x1f ;  /* 0x0c401f0076777f89 */ /* 0x000e2200000e0000 */
[----:B------:R1:W-:Y:S01]  /*221e0*/  MUFU.EX2 R93, R184 ;  /* 0x000000b8005d7308 */ /* 0x0003e20000000800 */
[----:B------:R-:W-:-:S07]  /*221f0*/  FMUL.FTZ R116, R116, UR28 ;  /* 0x0000001c74747c20 */ /* 0x000fce0008410000 */
[----:B------:R-:W2:Y:S08]  /*22200*/  MUFU.EX2 R116, R116 ;  /* 0x0000007400747308 */ /* 0x000eb00000000800 */
        /* <DEDUP_REMOVED lines=37> */
[----:B-1----:R-:W-:-:S01]  /*22460*/  FFMA.FTZ R184, R70, UR28, -R117 ;  /* 0x0000001c46b87c23 */ /* 0x002fc20008010875 */
        /* <DEDUP_REMOVED lines=30> */
[----:B--2---:R-:W-:-:S02]  /*22650*/  FFMA.FTZ R117, R116, R4, R45 ;  /* 0x0000000474757223 */ /* 0x004fc4000001002d */
[----:B------:R-:W2:Y:S01]  /*22660*/  MUFU.EX2 R27, R27 ;  /* 0x0000001b001b7308 */ /* 0x000ea20000000800 */
[----:B0-----:R-:W-:-:S01]  /*22670*/  FFMA.FTZ R4, R119, R3, R118 ;  /* 0x0000000377047223 */ /* 0x001fc20000010076 */
[----:B------:R-:W-:-:S03]  /*22680*/  FADD.FTZ R117, R14, R117 ;  /* 0x000000750e757221 */ /* 0x000fc60000010000 */
[----:B------:R-:W-:Y:S01]  /*22690*/  FADD.FTZ R3, R15, R4 ;  /* 0x000000040f037221 */ /* 0x000fe20000010000 */
[----:B------:R-:W-:-:S02]  /*226a0*/  FADD.FTZ R4, R20, R117 ;  /* 0x0000007514047221 */ /* 0x000fc40000010000 */
        /* <DEDUP_REMOVED lines=156> */
.L_x_7573:
        /* <DEDUP_REMOVED lines=125> */
.L_x_7555:
[----:B------:R-:W-:Y:S01]  /*23840*/  IMAD.U32 R0, RZ, RZ, UR41 ;  /* 0x00000029ff007e24 */ /* 0x000fe2000f8e00ff */
[----:B------:R-:W-:Y:S05]  /*23850*/  WARPSYNC.ALL ;  /* 0x0000000000007948 */ /* 0x000fea0003800000 */
[----:B------:R-:W-:Y:S06]  /*23860*/  BAR.ARV 0x8, 0x180 ;  /* 0x0206000000007b1d */ /* 0x000fec0000002000 */
[----:B------:R-:W-:-:S13]  /*23870*/  ISETP.NE.AND P1, PT, R0, 0x3, PT ;  /* 0x000000030000780c */ /* 0x000fda0003f25270 */
[----:B------:R-:W-:Y:S05]  /*23880*/  @!P1 BRA `(.L_x_7575) ;  /* 0x0000000000049947 */ /* 0x000fea0003800000 */
[----:B------:R-:W-:Y:S01]  /*23890*/  BPT.TRAP 0x1 ;  /* 0x000000040000795c */ /* 0x000fe20000300000 */
.L_x_7575:
[----:B------:R-:W-:Y:S01]  /*238a0*/  IMAD R13, R212, 0x8, R18 ;  /* 0x00000008d40d7824 */ /* 0x000fe200078e0212 */
[----:B------:R-:W-:-:S04]  /*238b0*/  SHF.L.U32 R0, R211, 0x1f, RZ ;  /* 0x0000001fd3007819 */ /* 0x000fc800000006ff */
[----:B------:R0:W1:Y:S01]  /*238c0*/  SYNCS.PHASECHK.TRANS64.TRYWAIT P0, [R13+URZ+0x28850], R0 ;  /* 0x028850000d0075a7 */ /* 0x000062000800017f */
[----:B------:R-:W-:Y:S05]  /*238d0*/  @!P1 BRA `(.L_x_7576) ;  /* 0x0000000000049947 */ /* 0x000fea0003800000 */
[----:B------:R-:W-:Y:S01]  /*238e0*/  BPT.TRAP 0x1 ;  /* 0x000000040000795c */ /* 0x000fe20000300000 */
.L_x_7576:
[----:B------:R-:W-:-:S05]  /*238f0*/  VIADD R18, R18, 0x400 ;  /* 0x0000040012127836 */ /* 0x000fca0000000000 */
[----:B------:R-:W-:-:S04]  /*23900*/  SHF.R.U32.HI R18, RZ, 0x4, R18 ;  /* 0x00000004ff127819 */ /* 0x000fc80000011612 */
[----:B------:R-:W-:-:S04]  /*23910*/  LOP3.LUT R18, R18, 0x3fff, RZ, 0xc0, !PT ;  /* 0x00003fff12127812 */ /* 0x000fc800078ec0ff */
[----:B------:R-:W-:Y:S01]  /*23920*/  LOP3.LUT R7, R18, 0x10000, RZ, 0xfc, !PT ;  /* 0x0001000012077812 */ /* 0x000fe200078efcff */
[----:B-1----:R-:W-:Y:S06]  /*23930*/  @P0 BRA `(.L_x_7577) ;  /* 0x0000000000080947 */ /* 0x002fec0003800000 */
[----:B------:R-:W1:Y:S02]  /*23940*/  SYNCS.PHASECHK.TRANS64.TRYWAIT P0, [R13+URZ+0x28850], R0 ;  /* 0x028850000d0075a7 */ /* 0x000e64000800017f */
[----:B-1----:R-:W-:Y:S05]  /*23950*/  @!P0 BRA `(.L_x_7578) ;  /* 0x000000d800d48947 */ /* 0x002fea0003800000 */
.L_x_7577:
        /* <DEDUP_REMOVED lines=9> */
[----:B------:R-:W-:-:S04]  /*239f0*/  ISETP.NE.U32.AND P0, PT, RZ, UR4, PT ;  /* 0x00000004ff007c0c */ /* 0x000fc8000bf05070 */
[----:B------:R-:W-:-:S07]  /*23a00*/  ISETP.NE.AND.EX P0, PT, RZ, UR5, PT, P0 ;  /* 0x00000005ff007c0c */ /* 0x000fce000bf05300 */
[----:B------:R-:W-:Y:S01]  /*23a10*/  QGMMA.64x128x32.F32.E4M3.E4M3 R120, R204, gdesc[UR4], R120, gsb0 ;  /* 0x01e00004cc787df3 */ /* 0x000fe20008000878 */
[----:B------:R-:W-:Y:S01]  /*23a20*/  R2UR UR6, R8 ;  /* 0x00000000080672ca */ /* 0x000fe200000e0000 */
[----:B------:R-:W-:Y:S01]  /*23a30*/  VIADD R8, R6, 0x200 ;  /* 0x0000020006087836 */ /* 0x000fe20000000000 */
[----:B------:R-:W-:Y:S01]  /*23a40*/  R2UR UR7, R9 ;  /* 0x00000000090772ca */ /* 0x000fe200000e0000 */
[----:B------:R-:W-:Y:S02]  /*23a50*/  IMAD.MOV.U32 R9, RZ, RZ, -0x7fffffe0 ;  /* 0x80000020ff097424 */ /* 0x000fe400078e00ff */
[----:B------:R-:W2:Y:S01]  /*23a60*/  @P0 LDC.64 R10, c[0x0][0x9d0] ;  /* 0x00027400ff0a0b82 */ /* 0x000ea20000000a00 */
[----:B------:R-:W-:Y:S01]  /*23a70*/  @P0 SHF.R.S32.HI R5, RZ, 0x1f, R223 ;  /* 0x0000001fff050819 */ /* 0x000fe200000114df */
[----:B------:R-:W-:Y:S02]  /*23a80*/  WARPGROUP.DEPBAR.LE gsb0, 0x0 ;  /* 0x00008000000079c5 */ /* 0x000fe40000010000 */
[----:B------:R-:W-:-:S06]  /*23a90*/  WARPGROUP.ARRIVE ;  /* 0x00000000000079c5 */ /* 0x000fcc0000000000 */
[----:B------:R-:W-:Y:S01]  /*23aa0*/  QGMMA.64x128x32.F32.E4M3.E4M3 R120, R200, gdesc[UR4], R120, gsb0 ;  /* 0x01e00004c8787df3 */ /* 0x000fe20008000878 */
[----:B------:R-:W-:Y:S02]  /*23ab0*/  R2UR UR6, R8 ;  /* 0x00000000080672ca */ /* 0x000fe400000e0000 */
[----:B------:R-:W-:Y:S02]  /*23ac0*/  R2UR UR7, R9 ;  /* 0x00000000090772ca */ /* 0x000fe400000e0000 */
[----:B------:R-:W0:Y:S02]  /*23ad0*/  @P0 LDC.64 R8, c[0x0][0x9c8] ;  /* 0x00027200ff080b82 */ /* 0x000e240000000a00 */
[----:B01----:R-:W-:-:S04]  /*23ae0*/  @P0 IMAD R0, R5, R8, RZ ;  /* 0x0000000805000224 */ /* 0x003fc800078e02ff */
[C---:B------:R-:W-:Y:S02]  /*23af0*/  @P0 IMAD R5, R223.reuse, R9, R0 ;  /* 0x00000009df050224 */ /* 0x040fe400078e0200 */
[----:B------:R-:W-:-:S04]  /*23b00*/  @P0 IMAD.WIDE.U32 R8, R223, R8, RZ ;  /* 0x00000008df080225 */ /* 0x000fc800078e00ff */
[----:B------:R-:W-:Y:S02]  /*23b10*/  @P0 IMAD.IADD R9, R9, 0x1, R5 ;  /* 0x0000000109090824 */ /* 0x000fe400078e0205 */
[----:B------:R-:W-:Y:S02]  /*23b20*/  IMAD.MOV.U32 R0, RZ, RZ, 0x3f800000 ;  /* 0x3f800000ff007424 */ /* 0x000fe400078e00ff */
[----:B--2---:R-:W-:-:S04]  /*23b30*/  @P0 IMAD.WIDE.U32 R8, R232, R10, R8 ;  /* 0x0000000ae8080225 */ /* 0x004fc800078e0008 */
[----:B------:R-:W-:Y:S01]  /*23b40*/  @P0 IMAD R5, R232, R11, R9 ;  /* 0x0000000be8050224 */ /* 0x000fe200078e0209 */
[C---:B------:R-:W-:Y:S01]  /*23b50*/  @P0 LEA R10, P1, R8.reuse, UR4, 0x2 ;  /* 0x00000004080a0c11 */ /* 0x040fe2000f8210ff */
[----:B------:R-:W-:Y:S02]  /*23b60*/  WARPGROUP.DEPBAR.LE gsb0, 0x0 ;  /* 0x00008000000079c5 */ /* 0x000fe40000010000 */
[----:B------:R-:W-:Y:S01]  /*23b70*/  WARPGROUP.ARRIVE ;  /* 0x00000000000079c5 */ /* 0x000fe20000000000 */
[----:B------:R-:W-:Y:S01]  /*23b80*/  @P0 LEA.HI.X R11, R8, UR5, R5, 0x2, P1 ;  /* 0x00000005080b0c11 */ /* 0x000fe200088f1405 */
[----:B------:R-:W-:-:S04]  /*23b90*/  VIADD R8, R6, 0x202 ;  /* 0x0000020206087836 */ /* 0x000fc80000000000 */
[----:B------:R-:W-:Y:S01]  /*23ba0*/  QGMMA.64x128x32.F32.E4M3.E4M3 R120, R196, gdesc[UR4], R120, gsb0 ;  /* 0x01e00004c4787df3 */ /* 0x000fe20008000878 */
[----:B------:R-:W-:Y:S01]  /*23bb0*/  IMAD.MOV.U32 R9, RZ, RZ, -0x7fffffe0 ;  /* 0x80000020ff097424 */ /* 0x000fe200078e00ff */
[----:B------:R-:W-:Y:S01]  /*23bc0*/  R2UR UR6, R8 ;  /* 0x00000000080672ca */ /* 0x000fe200000e0000 */
[----:B------:R0:W2:Y:S03]  /*23bd0*/  @P0 LDG.E R0, desc[UR38][R10.64] ;  /* 0x000000260a000981 */ /* 0x0000a6000c1e1900 */
[----:B------:R-:W-:Y:S01]  /*23be0*/  R2UR UR7, R9 ;  /* 0x00000000090772ca */ /* 0x000fe200000e0000 */
[----:B------:R-:W-:Y:S02]  /*23bf0*/  VIADD R8, R6, 0x400 ;  /* 0x0000040006087836 */ /* 0x000fe40000000000 */
[----:B------:R-:W-:Y:S01]  /*23c00*/  IMAD.MOV.U32 R9, RZ, RZ, -0x7fffffe0 ;  /* 0x80000020ff097424 */ /* 0x000fe200078e00ff */
[----:B------:R-:W-:-:S02]  /*23c10*/  WARPGROUP.DEPBAR.LE gsb0, 0x0 ;  /* 0x00008000000079c5 */ /* 0x000fc40000010000 */
        /* <DEDUP_REMOVED lines=20> */
[----:B------:R-:W-:-:S04]  /*23d60*/  IMAD.MOV.U32 R3, RZ, RZ, RZ ;  /* 0x000000ffff037224 */ /* 0x000fc800078e00ff */
        /* <DEDUP_REMOVED lines=9> */
[----:B------:R-:W-:Y:S02]  /*23e00*/  IMAD.MOV.U32 R7, RZ, RZ, RZ ;  /* 0x000000ffff077224 */ /* 0x000fe400078e00ff */
[----:B------:R-:W0:Y:S01]  /*23e10*/  @P2 MUFU.LG2 R4, R4 ;  /* 0x0000000400042308 */ /* 0x000e220000000c00 */
[----:B------:R-:W-:-:S07]  /*23e20*/  IMAD.U32 R12, RZ, RZ, UR41 ;  /* 0x00000029ff0c7e24 */ /* 0x000fce000f8e00ff */
[----:B------:R-:W1:Y:S01]  /*23e30*/  @P1 MUFU.LG2 R2, R2 ;  /* 0x0000000200021308 */ /* 0x000e620000000c00 */
[----:B------:R-:W-:-:S07]  /*23e40*/  ISETP.NE.AND P3, PT, R12, 0x3, PT ;  /* 0x000000030c00780c */ /* 0x000fce0003f65270 */
[----:B------:R-:W3:Y:S01]  /*23e50*/  @P0 MUFU.RCP R7, R10 ;  /* 0x0000000a00070308 */ /* 0x000ee20000001000 */
[----:B------:R-:W-:Y:S02]  /*23e60*/  IMAD.U32 R6, RZ, RZ, UR28 ;  /* 0x0000001cff067e24 */ /* 0x000fe4000f8e00ff */
[----:B------:R-:W-:Y:S02]  /*23e70*/  IMAD.U32 R5, RZ, RZ, UR28 ;  /* 0x0000001cff057e24 */ /* 0x000fe4000f8e00ff */
[----:B0-----:R-:W-:Y:S01]  /*23e80*/  @P2 FMUL.FTZ R9, R4, 0.69314718246459960938 ;  /* 0x3f31721804092820 */ /* 0x001fe20000410000 */
[----:B------:R-:W-:Y:S01]  /*23e90*/  @P2 FMUL.FTZ R6, R6, 0.69314718246459960938 ;  /* 0x3f31721806062820 */ /* 0x000fe20000410000 */
[----:B------:R-:W-:Y:S01]  /*23ea0*/  @P1 FMUL.FTZ R5, R5, 0.69314718246459960938 ;  /* 0x3f31721805051820 */ /* 0x000fe20000410000 */
[----:B-1----:R-:W-:Y:S01]  /*23eb0*/  @P1 FMUL.FTZ R2, R2, 0.69314718246459960938 ;  /* 0x3f31721802021820 */ /* 0x002fe20000410000 */
[----:B------:R-:W-:Y:S02]  /*23ec0*/  IMAD.MOV.U32 R72, RZ, RZ, -0x800000 ;  /* 0xff800000ff487424 */ /* 0x000fe400078e00ff */
[----:B------:R-:W-:Y:S01]  /*23ed0*/  @P2 FFMA.FTZ R72, R6, R222, R9 ;  /* 0x000000de06482223 */ /* 0x000fe20000010009 */
[----:B------:R-:W-:-:S02]  /*23ee0*/  IMAD.MOV.U32 R62, RZ, RZ, -0x800000 ;  /* 0xff800000ff3e7424 */ /* 0x000fc400078e00ff */
[----:B------:R-:W-:Y:S01]  /*23ef0*/  @P1 FFMA.FTZ R62, R5, R228, R2 ;  /* 0x000000e4053e1223 */ /* 0x000fe20000010002 */
[-C--:B--2---:R-:W-:Y:S01]  /*23f00*/  FMUL.FTZ R9, R3, R0.reuse ;  /* 0x0000000003097220 */ /* 0x084fe20000410000 */
[----:B---3--:R-:W-:Y:S01]  /*23f10*/  FMUL.FTZ R7, R7, R0 ;  /* 0x0000000007077220 */ /* 0x008fe20000410000 */
[----:B------:R-:W-:Y:S02]  /*23f20*/  WARPGROUP.DEPBAR.LE gsb0, 0x0 ;  /* 0x00008000000079c5 */ /* 0x000fe40000010000 */
[----:B------:R-:W-:Y:S05]  /*23f30*/  @!P3 BRA `(.L_x_7579) ;  /* 0x000000000004b947 */ /* 0x000fea0003800000 */
[----:B------:R-:W-:Y:S01]  /*23f40*/  BPT.TRAP 0x1 ;  /* 0x000000040000795c */ /* 0x000fe20000300000 */
.L_x_7579:
[----:B------:R-:W-:Y:S02]  /*23f50*/  VIADD R212, R212, 0x1 ;  /* 0x00000001d4d47836 */ /* 0x000fe40000000000 */
[-C--:B------:R-:W-:Y:S01]  /*23f60*/  FMUL.FTZ R3, R120, R9.reuse ;  /* 0x0000000978037220 */ /* 0x080fe20000410000 */
[----:B------:R-:W-:Y:S02]  /*23f70*/  VIADD R0, R13, 0x28860 ;  /* 0x000288600d007836 */ /* 0x000fe40000000000 */
[-C--:B------:R-:W-:Y:S01]  /*23f80*/  FMUL.FTZ R8, R125, R9.reuse ;  /* 0x000000097d087220 */ /* 0x080fe20000410000 */
[----:B------:R-:W-:Y:S01]  /*23f90*/  IMAD.U32 R5, RZ, RZ, UR40 ;  /* 0x00000028ff057e24 */ /* 0x000fe2000f8e00ff */
[----:B------:R-:W-:Y:S01]  /*23fa0*/  ISETP.NE.AND P1, PT, R212, 0x2, PT ;  /* 0x00000002d400780c */ /* 0x000fe20003f25270 */
[-C--:B------:R-:W-:Y:S01]  /*23fb0*/  FMUL.FTZ R21, R128, R9.reuse ;  /* 0x0000000980157220 */ /* 0x080fe20000410000 */
[-C--:B------:R-:W-:Y:S01]  /*23fc0*/  FMUL.FTZ R133, R133, R9.reuse ;  /* 0x0000000985857220 */ /* 0x080fe20000410000 */
[-C--:B------:R-:W-:Y:S01]  /*23fd0*/  FMUL.FTZ R27, R136, R9.reuse ;  /* 0x00000009881b7220 */ /* 0x080fe20000410000 */
[----:B------:R-:W-:Y:S01]  /*23fe0*/  PRMT R2, R5, 0x654, R0 ;  /* 0x0000065405027816 */ /* 0x000fe20000000000 */
[-C--:B------:R-:W-:Y:S01]  /*23ff0*/  FMUL.FTZ R25, R141, R9.reuse ;  /* 0x000000098d197220 */ /* 0x080fe20000410000 */
[----:B------:R-:W-:Y:S01]  /*24000*/  SEL R10, RZ, 0x1, P1 ;  /* 0x00000001ff0a7807 */ /* 0x000fe20000800000 */
        /* <DEDUP_REMOVED lines=57> */
[-C--:B0-----:R-:W-:Y:S01]  /*243a0*/  FMUL.FTZ R2, R171, R7.reuse ;  /* 0x00000007ab027220 */ /* 0x081fe20000410000 */
[-C--:B------:R-:W-:Y:S01]  /*243b0*/  FMUL.FTZ R182, R182, R7.reuse ;  /* 0x00000007b6b67220 */ /* 0x080fe20000410000 */
[----:B------:R-:W-:Y:S01]  /*243c0*/  FMUL.FTZ R28, R179, R7 ;  /* 0x00000007b31c7220 */ /* 0x000fe20000410000 */
[----:B------:R-:W-:Y:S01]  /*243d0*/  LOP3.LUT R211, R211, R10, RZ, 0x3c, !PT ;  /* 0x0000000ad3d37212 */ /* 0x000fe200078e3cff */
[----:B------:R-:W-:Y:S01]  /*243e0*/  UIADD3 UR37, UR37, 0x1, URZ ;  /* 0x0000000125257890 */ /* 0x000fe2000fffe03f */
[----:B------:R-:W-:-:S11]  /*243f0*/  SEL R212, R212, RZ, P1 ;  /* 0x000000ffd4d47207 */ /* 0x000fd60000800000 */
.L_x_7468:
[----:B------:R-:W-:Y:S01]  /*24400*/  IMAD.SHL.U32 R111, R236, 0x8, RZ ;  /* 0x00000008ec6f7824 */ /* 0x000fe200078e00ff */
[----:B------:R-:W-:Y:S05]  /*24410*/  WARPSYNC.ALL ;  /* 0x0000000000007948 */ /* 0x000fea0003800000 */
[----:B------:R-:W-:Y:S01]  /*24420*/  VIADD R109, R111, 0x40 ;  /* 0x000000406f6d7836 */ /* 0x000fe20000000000 */
        /* <DEDUP_REMOVED lines=11> */
[----:B------:R-:W3:Y:S01]  /*244e0*/  S2R R11, SR_TID.X ;  /* 0x00000000000b7919 */ /* 0x000ee20000002100 */
[----:B------:R-:W-:Y:S01]  /*244f0*/  ULDC.64 UR4, c[0x4][0xa8] ;  /* 0x01002a0000047ab9 */ /* 0x000fe20000000a00 */
[----:B------:R-:W4:Y:S01]  /*24500*/  LDL R10, [R1+0x34] ;  /* 0x00003400010a7983 */ /* 0x000f220000100800 */
[----:B---3--:R-:W-:-:S05]  /*24510*/  IMAD.SHL.U32 R7, R11, 0x4, RZ ;  /* 0x000000040b077824 */ /* 0x008fca00078e00ff */
[----:B------:R-:W-:-:S04]  /*24520*/  LOP3.LUT R7, R7, 0xc, RZ, 0xc0, !PT ;  /* 0x0000000c07077812 */ /* 0x000fc800078ec0ff */
[----:B------:R-:W-:-:S05]  /*24530*/  IADD3 R34, P0, R7, UR4, RZ ;  /* 0x0000000407227c10 */ /* 0x000fca000ff1e0ff */
[----:B------:R-:W-:-:S05]  /*24540*/  IMAD.X R35, RZ, RZ, UR5, P0 ;  /* 0x00000005ff237e24 */ /* 0x000fca00080e06ff */
[----:B------:R3:W5:Y:S01]  /*24550*/  LDG.E.CONSTANT R34, desc[UR38][R34.64] ;  /* 0x0000002622227981 */ /* 0x000762000c1e9900 */
[----:B------:R-:W-:Y:S01]  /*24560*/  LOP3.LUT P0, R7, R11, 0x3, RZ, 0xc0, !PT ;  /* 0x000000030b077812 */ /* 0x000fe2000780c0ff */
[----:B------:R-:W-:Y:S01]  /*24570*/  UMOV UR4, 0xffffffff ;  /* 0xffffffff00047882 */ /* 0x000fe20000000000 */
[----:B------:R-:W0:Y:S02]  /*24580*/  S2R R9, SR_SWINHI ;  /* 0x0000000000097919 */ /* 0x000e240000002f00 */
[----:B------:R-:W-:-:S04]  /*24590*/  ISETP.EQ.OR P0, PT, R7, 0x3, !P0 ;  /* 0x000000030700780c */ /* 0x000fc80004702670 */
[----:B------:R-:W-:Y:S02]  /*245a0*/  SEL R7, R3, R14, P0 ;  /* 0x0000000e03077207 */ /* 0x000fe40000000000 */
[----:B------:R-:W-:Y:S02]  /*245b0*/  SEL R3, R14, R3, P0 ;  /* 0x000000030e037207 */ /* 0x000fe40000000000 */
[----:B------:R-:W-:Y:S02]  /*245c0*/  SEL R13, R5, R8, P0 ;  /* 0x00000008050d7207 */ /* 0x000fe40000000000 */
[----:B------:R-:W-:Y:S02]  /*245d0*/  SEL R5, R8, R5, P0 ;  /* 0x0000000508057207 */ /* 0x000fe40000000000 */
[----:B------:R-:W-:Y:S02]  /*245e0*/  MOV R74, R18 ;  /* 0x00000012004a7202 */ /* 0x000fe40000000f00 */
[----:B0-----:R-:W-:-:S03]  /*245f0*/  MOV R75, R9 ;  /* 0x00000009004b7202 */ /* 0x001fc60000000f00 */
[----:B----4-:R-:W-:-:S03]  /*24600*/  IMAD.WIDE R10, R10, 0x2, R74 ;  /* 0x000000020a0a7825 */ /* 0x010fc600078e024a */
[C---:B------:R-:W-:Y:S02]  /*24610*/  IADD3 R95, P5, R10.reuse, 0x4060, RZ ;  /* 0x000040600a5f7810 */ /* 0x040fe40007fbe0ff */
[C---:B------:R-:W-:Y:S02]  /*24620*/  IADD3 R15, P1, R10.reuse, 0x4040, RZ ;  /* 0x000040400a0f7810 */ /* 0x040fe40007f3e0ff */
[----:B------:R-:W-:Y:S02]  /*24630*/  LOP3.LUT R94, R95, 0x380, RZ, 0xc0, !PT ;  /* 0x000003805f5e7812 */ /* 0x000fe400078ec0ff */
[----:B------:R-:W-:Y:S02]  /*24640*/  LOP3.LUT R14, R15, 0x380, RZ, 0xc0, !PT ;  /* 0x000003800f0e7812 */ /* 0x000fe400078ec0ff */
[----:B------:R-:W-:Y:S02]  /*24650*/  IADD3 R9, P3, R10, 0x4000, RZ ;  /* 0x000040000a097810 */ /* 0x000fe40007f7e0ff */
        /* <DEDUP_REMOVED lines=40> */
[----:B------:R-:W-:Y:S01]  /*248e0*/  MOV R98, R98 ;  /* 0x0000006200627202 */ /* 0x000fe20000000f00 */
[----:B---3--:R-:W-:Y:S06]  /*248f0*/  BRA.DIV UR4, `(.L_x_7582) ;  /* 0x000000ce04007947 */ /* 0x008fec000b800000 */
[----:B------:R-:W-:Y:S01]  /*24900*/  SEL R53, R39, R32, P0 ;  /* 0x0000002027357207 */ /* 0x000fe20000000000 */
[----:B------:R-:W-:Y:S01]  /*24910*/  IMAD.MOV.U32 R11, RZ, RZ, RZ ;  /* 0x000000ffff0b7224 */ /* 0x000fe200078e00ff */
[----:B------:R-:W-:Y:S02]  /*24920*/  SEL R39, R32, R39, P0 ;  /* 0x0000002720277207 */ /* 0x000fe40000000000 */
[----:B------:R-:W-:Y:S01]  /*24930*/  SEL R9, R133, R132, P0 ;  /* 0x0000008485097207 */ /* 0x000fe20000000000 */
[----:B-----5:R-:W-:Y:S01]  /*24940*/  SHFL.IDX PT, R58, R53, R34, 0x1c1f ;  /* 0x001c1f22353a7589 */ /* 0x020fe200000e0000 */
[----:B------:R-:W-:Y:S02]  /*24950*/  SEL R127, R27, R36, P0 ;  /* 0x000000241b7f7207 */ /* 0x000fe40000000000 */
[----:B------:R-:W-:Y:S02]  /*24960*/  SEL R141, R140, R25, P0 ;  /* 0x000000198c8d7207 */ /* 0x000fe40000000000 */
[----:B------:R-:W-:-:S02]  /*24970*/  LOP3.LUT R32, R34, 0x2, RZ, 0x3c, !PT ;  /* 0x0000000222207812 */ /* 0x000fc400078e3cff */
        /* <DEDUP_REMOVED lines=28> */
[----:B------:R0:W3:Y:S01]  /*24b40*/  SHFL.IDX PT, R7, R3, R32, 0x1c1f ;  /* 0x001c1f2003077589 */ /* 0x0000e200000e0000 */
        /* <DEDUP_REMOVED lines=23> */
[----:B------:R-:W1:Y:S01]  /*24cc0*/  SHFL.IDX PT, R59, R59, R32, 0x1c1f ;  /* 0x001c1f203b3b7589 */ /* 0x000e6200000e0000 */
        /* <DEDUP_REMOVED lines=27> */
[----:B0-----:R-:W-:-:S02]  /*24e80*/  SEL R3, R0, R5, P0 ;  /* 0x0000000500037207 */ /* 0x001fc40000000000 */
[----:B---3--:R-:W-:Y:S01]  /*24e90*/  SEL R86, R4, R7, P0 ;  /* 0x0000000704567207 */ /* 0x008fe20000000000 */
[----:B------:R-:W0:Y:S01]  /*24ea0*/  SHFL.IDX PT, R69, R69, R32, 0x1c1f ;  /* 0x001c1f2045457589 */ /* 0x000e2200000e0000 */
[----:B------:R-:W-:Y:S02]  /*24eb0*/  SEL R96, R7, R4, P0 ;  /* 0x0000000407607207 */ /* 0x000fe40000000000 */
[----:B------:R-:W-:Y:S01]  /*24ec0*/  SEL R5, R5, R0, P0 ;  /* 0x0000000005057207 */ /* 0x000fe20000000000 */
[----:B------:R3:W-:Y:S01]  /*24ed0*/  SHFL.IDX PT, R26, R123, R34, 0x1c1f ;  /* 0x001c1f227b1a7589 */ /* 0x0007e200000e0000 */
[----:B------:R-:W-:Y:S02]  /*24ee0*/  SEL R85, R182, R87, P0 ;  /* 0x00000057b6557207 */ /* 0x000fe40000000000 */
[----:B------:R-:W-:Y:S01]  /*24ef0*/  SEL R0, R20, R27, P0 ;  /* 0x0000001b14007207 */ /* 0x000fe20000000000 */
[----:B------:R1:W-:Y:S01]  /*24f00*/  SHFL.IDX PT, R24, R125, R34, 0x1c1f ;  /* 0x001c1f227d187589 */ /* 0x0003e200000e0000 */
[----:B------:R-:W-:-:S02]  /*24f10*/  SEL R127, R10, R25, P0 ;  /* 0x000000190a7f7207 */ /* 0x000fc40000000000 */
[----:B------:R-:W-:Y:S01]  /*24f20*/  SEL R7, R25, R10, P0 ;  /* 0x0000000a19077207 */ /* 0x000fe20000000000 */
[----:B------:R-:W-:Y:S01]  /*24f30*/  SHFL.IDX PT, R70, R99, R34, 0x1c1f ;  /* 0x001c1f2263467589 */ /* 0x000fe200000e0000 */
[----:B----4-:R-:W-:Y:S02]  /*24f40*/  SEL R25, R28, R43, P0 ;  /* 0x0000002b1c197207 */ /* 0x010fe40000000000 */
[----:B---3--:R-:W-:Y:S01]  /*24f50*/  SEL R123, R6, R9, P0 ;  /* 0x00000009067b7207 */ /* 0x008fe20000000000 */
[----:B------:R-:W-:Y:S01]  /*24f60*/  SHFL.IDX PT, R29, R29, R32, 0x1c1f ;  /* 0x001c1f201d1d7589 */ /* 0x000fe200000e0000 */
[----:B------:R-:W-:Y:S02]  /*24f70*/  SEL R87, R87, R182, P0 ;  /* 0x000000b657577207 */ /* 0x000fe40000000000 */
[----:B-1----:R-:W-:Y:S01]  /*24f80*/  SEL R125, R9, R6, P0 ;  /* 0x00000006097d7207 */ /* 0x002fe20000000000 */
[----:B------:R-:W1:Y:S01]  /*24f90*/  SHFL.IDX PT, R31, R31, R32, 0x1c1f ;  /* 0x001c1f201f1f7589 */ /* 0x000e6200000e0000 */
[----:B------:R-:W-:-:S02]  /*24fa0*/  SEL R6, R27, R20, P0 ;  /* 0x000000141b067207 */ /* 0x000fc40000000000 */
[----:B------:R-:W-:Y:S01]  /*24fb0*/  SEL R27, R43, R28, P0 ;  /* 0x0000001c2b1b7207 */ /* 0x000fe20000000000 */
[----:B------:R-:W3:Y:S01]  /*24fc0*/  SHFL.IDX PT, R73, R73, R32, 0x1c1f ;  /* 0x001c1f2049497589 */ /* 0x000ee200000e0000 */
[----:B------:R-:W-:Y:S02]  /*24fd0*/  SEL R28, R52, R63, P0 ;  /* 0x0000003f341c7207 */ /* 0x000fe40000000000 */
[----:B------:R-:W-:Y:S01]  /*24fe0*/  SEL R108, R46, R59, P0 ;  /* 0x0000003b2e6c7207 */ /* 0x000fe20000000000 */
        /* <DEDUP_REMOVED lines=20> */
[----:B------:R-:W-:Y:S01]  /*25130*/  SEL R67, R69, R68, P0 ;  /* 0x0000004445437207 */ /* 0x000fe20000000000 */
[----:B------:R-:W0:Y:S01]  /*25140*/  SHFL.IDX PT, R42, R129, R32, 0x1c1f ;  /* 0x001c1f20812a7589 */ /* 0x000e2200000e0000 */
[----:B-1----:R-:W-:-:S02]  /*25150*/  SEL R8, R26, R31, P0 ;  /* 0x0000001f1a087207 */ /* 0x002fc40000000000 */
[----:B------:R-:W-:Y:S01]  /*25160*/  SEL R4, R31, R26, P0 ;  /* 0x0000001a1f047207 */ /* 0x000fe20000000000 */
[----:B------:R-:W1:Y:S01]  /*25170*/  SHFL.IDX PT, R39, R39, R32, 0x1c1f ;  /* 0x001c1f2027277589 */ /* 0x000e6200000e0000 */
[----:B------:R-:W-:Y:S02]  /*25180*/  SEL R9, R24, R29, P0 ;  /* 0x0000001d18097207 */ /* 0x000fe40000000000 */
[----:B------:R-:W-:Y:S01]  /*25190*/  SEL R21, R29, R24, P0 ;  /* 0x000000181d157207 */ /* 0x000fe20000000000 */
[----:B------:R-:W4:Y:S01]  /*251a0*/  SHFL.IDX PT, R41, R41, R32, 0x1c1f ;  /* 0x001c1f2029297589 */ /* 0x000f2200000e0000 */
[----:B---3--:R-:W-:Y:S02]  /*251b0*/  SEL R68, R70, R73, P0 ;  /* 0x0000004946447207 */ /* 0x008fe40000000000 */
[----:B------:R-:W-:Y:S01]  /*251c0*/  SEL R70, R73, R70, P0 ;  /* 0x0000004649467207 */ /* 0x000fe20000000000 */
[----:B------:R-:W3:Y:S04]  /*251d0*/  SHFL.IDX PT, R37, R37, R32, 0x1c1f ;  /* 0x001c1f2025257589 */ /* 0x000ee800000e0000 */
[----:B------:R-:W3:Y:S04]  /*251e0*/  SHFL.IDX PT, R76, R97, R32, 0x1c1f ;  /* 0x001c1f20614c7589 */ /* 0x000ee800000e0000 */
[----:B------:R-:W3:Y:S01]  /*251f0*/  SHFL.IDX PT, R83, R83, R32, 0x1c1f ;  /* 0x001c1f2053537589 */ /* 0x000ee200000e0000 */
        /* <DEDUP_REMOVED lines=9> */
[----:B----4-:R-:W-:-:S02]  /*25290*/  SEL R60, R54, R41, P0 ;  /* 0x00000029363c7207 */ /* 0x010fc40000000000 */
[----:B------:R-:W-:Y:S01]  /*252a0*/  SEL R54, R41, R54, P0 ;  /* 0x0000003629367207 */ /* 0x000fe20000000000 */
[----:B------:R-:W-:Y:S01]  /*252b0*/  SHFL.IDX PT, R78, R95, R34, 0x1c1f ;  /* 0x001c1f225f4e7589 */ /* 0x000fe200000e0000 */
[----:B---3--:R-:W-:Y:S02]  /*252c0*/  SEL R64, R66, R37, P0 ;  /* 0x0000002542407207 */ /* 0x008fe40000000000 */
[----:B------:R-:W-:Y:S01]  /*252d0*/  SEL R66, R37, R66, P0 ;  /* 0x0000004225427207 */ /* 0x000fe20000000000 */
[----:B------:R-:W-:Y:S01]  /*252e0*/  SHFL.IDX PT, R77, R77, R34, 0x1c1f ;  /* 0x001c1f224d4d7589 */ /* 0x000fe200000e0000 */
[----:B------:R-:W-:Y:S02]  /*252f0*/  SEL R69, R71, R76, P0 ;  /* 0x0000004c47457207 */ /* 0x000fe40000000000 */
[----:B------:R-:W-:Y:S01]  /*25300*/  SEL R71, R76, R71, P0 ;  /* 0x000000474c477207 */ /* 0x000fe20000000000 */
[----:B------:R-:W-:Y:S01]  /*25310*/  SHFL.IDX PT, R81, R81, R34, 0x1c1f ;  /* 0x001c1f2251517589 */ /* 0x000fe200000e0000 */
[----:B------:R-:W-:-:S02]  /*25320*/  SEL R114, R82, R83, P0 ;  /* 0x0000005352727207 */ /* 0x000fc40000000000 */
[----:B------:R-:W-:Y:S01]  /*25330*/  SEL R82, R83, R82, P0 ;  /* 0x0000005253527207 */ /* 0x000fe20000000000 */
[----:B------:R-:W0:Y:S04]  /*25340*/  SHFL.IDX PT, R47, R47, R32, 0x1c1f ;  /* 0x001c1f202f2f7589 */ /* 0x000e2800000e0000 */
[----:B------:R-:W1:Y:S04]  /*25350*/  SHFL.IDX PT, R49, R49, R32, 0x1c1f ;  /* 0x001c1f2031317589 */ /* 0x000e6800000e0000 */
[----:B------:R-:W2:Y:S04]  /*25360*/  SHFL.IDX PT, R51, R51, R32, 0x1c1f ;  /* 0x001c1f2033337589 */ /* 0x000ea800000e0000 */
[----:B------:R-:W3:Y:S04]  /*25370*/  SHFL.IDX PT, R80, R93, R32, 0x1c1f ;  /* 0x001c1f205d507589 */ /* 0x000ee800000e0000 */
[----:B------:R-:W4:Y:S04]  /*25380*/  SHFL.IDX PT, R79, R79, R32, 0x1c1f ;  /* 0x001c1f204f4f7589 */ /* 0x000f2800000e0000 */
[----:B------:R-:W4:Y:S04]  /*25390*/  SHFL.IDX PT, R84, R89, R32, 0x1c1f ;  /* 0x001c1f2059547589 */ /* 0x000f2800000e0000 */
[----:B------:R-:W4:Y:S01]  /*253a0*/  SHFL.IDX PT, R14, R33, R32, 0x1c1f ;  /* 0x001c1f20210e7589 */ /* 0x000f2200000e0000 */
[----:B0-----:R-:W-:-:S02]  /*253b0*/  SEL R29, R36, R47, P0 ;  /* 0x0000002f241d7207 */ /* 0x001fc40000000000 */
[----:B------:R-:W-:Y:S01]  /*253c0*/  SEL R31, R47, R36, P0 ;  /* 0x000000242f1f7207 */ /* 0x000fe20000000000 */
[----:B------:R-:W0:Y:S01]  /*253d0*/  SHFL.IDX PT, R2, R35, R34, 0x1c1f ;  /* 0x001c1f2223027589 */ /* 0x000e2200000e0000 */
[----:B-1----:R-:W-:Y:S02]  /*253e0*/  SEL R10, R38, R49, P0 ;  /* 0x00000031260a7207 */ /* 0x002fe40000000000 */
[----:B------:R-:W-:Y:S01]  /*253f0*/  SEL R30, R49, R38, P0 ;  /* 0x00000026311e7207 */ /* 0x000fe20000000000 */
[----:B------:R-:W1:Y:S01]  /*25400*/  SHFL.IDX PT, R85, R85, R34, 0x1c1f ;  /* 0x001c1f2255557589 */ /* 0x000e6200000e0000 */
[----:B--2---:R-:W-:Y:S02]  /*25410*/  SEL R20, R40, R51, P0 ;  /* 0x0000003328147207 */ /* 0x004fe40000000000 */
[----:B------:R-:W-:Y:S01]  /*25420*/  SEL R106, R51, R40, P0 ;  /* 0x00000028336a7207 */ /* 0x000fe20000000000 */
[----:B------:R2:W0:Y:S01]  /*25430*/  SHFL.IDX PT, R34, R87, R32, 0x1c1f ;  /* 0x001c1f2057227589 */ /* 0x00042200000e0000 */
[----:B---3--:R-:W-:-:S02]  /*25440*/  SEL R73, R77, R80, P0 ;  /* 0x000000504d497207 */ /* 0x008fc40000000000 */
[----:B----4-:R-:W-:Y:S02]  /*25450*/  SEL R110, R78, R79, P0 ;  /* 0x0000004f4e6e7207 */ /* 0x010fe40000000000 */
[----:B------:R-:W-:Y:S02]  /*25460*/  SEL R112, R79, R78, P0 ;  /* 0x0000004e4f707207 */ /* 0x000fe40000000000 */
[----:B------:R-:W-:Y:S02]  /*25470*/  SEL R89, R81, R84, P0 ;  /* 0x0000005451597207 */ /* 0x000fe40000000000 */
[----:B--2---:R-:W-:Y:S02]  /*25480*/  SEL R87, R80, R77, P0 ;  /* 0x0000004d50577207 */ /* 0x004fe40000000000 */
[----:B------:R-:W-:-:S07]  /*25490*/  SEL R91, R84, R81, P0 ;  /* 0x00000051545b7207 */ /* 0x000fce0000000000 */
.L_x_7855:
[----:B------:R-:W2:Y:S01]  /*254a0*/  LDL R83, [R1] ;  /* 0x0000000001537983 */ /* 0x000ea20000100800 */
[----:B------:R-:W-:Y:S05]  /*254b0*/  WARPSYNC.ALL ;  /* 0x0000000000007948 */ /* 0x000fea0003800000 */
[----:B------:R-:W-:Y:S01]  /*254c0*/  ULDC.64 UR6, c[0x0][0xc08] ;  /* 0x0003020000067ab9 */ /* 0x000fe20000000a00 */
[----:B0-----:R-:W-:Y:S01]  /*254d0*/  SEL R76, R2, R14, P0 ;  /* 0x0000000e024c7207 */ /* 0x001fe20000000000 */
[----:B------:R-:W2:Y:S01]  /*254e0*/  LDC.64 R80, c[0x0][0xc00] ;  /* 0x00030000ff507b82 */ /* 0x000ea20000000a00 */
[----:B------:R-:W-:Y:S01]  /*254f0*/  SEL R78, R14, R2, P0 ;  /* 0x000000020e4e7207 */ /* 0x000fe20000000000 */
[----:B------:R-:W-:Y:S01]  /*25500*/  ULDC.64 UR4, c[0x0][0xc00] ;  /* 0x0003000000047ab9 */ /* 0x000fe20000000a00 */
[----:B-1----:R-:W-:-:S02]  /*25510*/  SEL R77, R85, R34, P0 ;  /* 0x00000022554d7207 */ /* 0x002fc40000000000 */
[----:B------:R-:W-:Y:S02]  /*25520*/  SEL R79, R34, R85, P0 ;  /* 0x00000055224f7207 */ /* 0x000fe40000000000 */
[----:B------:R-:W-:Y:S01]  /*25530*/  ISETP.NE.U32.AND P0, PT, RZ, UR6, PT ;  /* 0x00000006ff007c0c */ /* 0x000fe2000bf05070 */
[----:B------:R-:W0:Y:S01]  /*25540*/  LDC R2, c[0x0][0xbe8] ;  /* 0x0002fa00ff027b82 */ /* 0x000e220000000800 */
[----:B------:R-:W-:Y:S02]  /*25550*/  F2FP.BF16.F32.PACK_AB R12, R3, R86 ;  /* 0x00000056030c723e */ /* 0x000fe400000010ff */
[----:B------:R-:W-:Y:S02]  /*25560*/  ISETP.NE.AND.EX P0, PT, RZ, UR7, PT, P0 ;  /* 0x00000007ff007c0c */ /* 0x000fe4000bf05300 */
[----:B------:R-:W-:Y:S02]  /*25570*/  F2FP.BF16.F32.PACK_AB R13, R115, R28 ;  /* 0x0000001c730d723e */ /* 0x000fe400000010ff */
[----:B------:R-:W-:-:S02]  /*25580*/  F2FP.BF16.F32.PACK_AB R14, R5, R96 ;  /* 0x00000060050e723e */ /* 0x000fc400000010ff */
[----:B------:R-:W-:Y:S01]  /*25590*/  F2FP.BF16.F32.PACK_AB R15, R119, R52 ;  /* 0x00000034770f723e */ /* 0x000fe200000010ff */
[----:B------:R-:W-:Y:S01]  /*255a0*/  BAR.SYNC.DEFER_BLOCKING 0x1, 0x100 ;  /* 0x0044000000007b1d */ /* 0x000fe20000010000 */
        /* <DEDUP_REMOVED lines=15> */
[----:B------:R-:W-:Y:S01]  /*256a0*/  STSM.16.M88.4 [R98], R32 ;  /* 0x0000002062007844 */ /* 0x000fe20000000200 */
        /* <DEDUP_REMOVED lines=8> */
[----:B------:R-:W-:Y:S01]  /*25730*/  STSM.16.M88.4 [R88], R44 ;  /* 0x0000002c58007844 */ /* 0x000fe20000000200 */
[----:B-1----:R-:W-:Y:S02]  /*25740*/  F2FP.BF16.F32.PACK_AB R12, R53, R20 ;  /* 0x00000014350c723e */ /* 0x002fe400000010ff */
[----:B------:R-:W-:Y:S01]  /*25750*/  F2FP.BF16.F32.PACK_AB R13, R89, R114 ;  /* 0x00000072590d723e */ /* 0x000fe200000010ff */
[----:B------:R-:W-:Y:S01]  /*25760*/  STSM.16.M88.4 [R90], R48 ;  /* 0x000000305a007844 */ /* 0x000fe20000000200 */
[----:B------:R-:W-:-:S02]  /*25770*/  F2FP.BF16.F32.PACK_AB R14, R55, R106 ;  /* 0x0000006a370e723e */ /* 0x000fc400000010ff */
[----:B------:R-:W-:Y:S01]  /*25780*/  F2FP.BF16.F32.PACK_AB R15, R91, R82 ;  /* 0x000000525b0f723e */ /* 0x000fe200000010ff */
[----:B---3--:R-:W1:Y:S01]  /*25790*/  @P0 LDC.64 R38, c[0x0][0xc08] ;  /* 0x00030200ff260b82 */ /* 0x008e620000000a00 */
[----:B------:R-:W-:Y:S02]  /*257a0*/  F2FP.BF16.F32.PACK_AB R32, R113, R108 ;  /* 0x0000006c7120723e */ /* 0x000fe400000010ff */
[----:B------:R-:W-:Y:S01]  /*257b0*/  F2FP.BF16.F32.PACK_AB R34, R117, R116 ;  /* 0x000000747522723e */ /* 0x000fe200000010ff */
[----:B------:R3:W-:Y:S01]  /*257c0*/  STSM.16.M88.4 [R92], R12 ;  /* 0x0000000c5c007844 */ /* 0x0007e20000000200 */
[----:B------:R-:W-:Y:S02]  /*257d0*/  F2FP.BF16.F32.PACK_AB R33, R77, R76 ;  /* 0x0000004c4d21723e */ /* 0x000fe400000010ff */
[----:B------:R-:W-:Y:S02]  /*257e0*/  F2FP.BF16.F32.PACK_AB R35, R79, R78 ;  /* 0x0000004e4f23723e */ /* 0x000fe400000010ff */
[----:B------:R-:W-:-:S03]  /*257f0*/  ISETP.NE.U32.AND P3, PT, RZ, UR4, PT ;  /* 0x00000004ff007c0c */ /* 0x000fc6000bf65070 */
[----:B------:R0:W-:Y:S01]  /*25800*/  STSM.16.M88.4 [R94], R32 ;  /* 0x000000205e007844 */ /* 0x0001e20000000200 */
[----:B------:R-:W-:Y:S01]  /*25810*/  BAR.SYNC.DEFER_BLOCKING 0x1, 0x100 ;  /* 0x0044000000007b1d */ /* 0x000fe20000010000 */
[----:B------:R-:W-:-:S05]  /*25820*/  ISETP.NE.AND.EX P3, PT, RZ, UR5, PT, P3 ;  /* 0x00000005ff007c0c */ /* 0x000fca000bf65330 */
[----:B------:R-:W-:Y:S02]  /*25830*/  ULDC UR6, c[0x0][0xa88] ;  /* 0x0002a20000067ab9 */ /* 0x000fe40000000800 */
[----:B----4-:R-:W-:Y:S02]  /*25840*/  IMAD.U32 R41, RZ, RZ, UR6 ;  /* 0x00000006ff297e24 */ /* 0x010fe4000f8e00ff */
[----:B--2---:R-:W-:-:S04]  /*25850*/  IMAD.WIDE R80, R83, 0x4, R80 ;  /* 0x0000000453507825 */ /* 0x004fc800078e0250 */
[----:B-1----:R-:W-:Y:S01]  /*25860*/  @P0 IMAD.WIDE R38, R83, 0x4, R38 ;  /* 0x0000000453260825 */ /* 0x002fe200078e0226 */
[----:B------:R1:W5:Y:S04]  /*25870*/  @P3 LDG.E R11, desc[UR38][R80.64] ;  /* 0x00000026500b3981 */ /* 0x000368000c1e1900 */
[----:B------:R1:W5:Y:S01]  /*25880*/  @P0 LDG.E R41, desc[UR38][R38.64] ;  /* 0x0000002626290981 */ /* 0x000362000c1e1900 */
[----:B---3--:R-:W-:Y:S01]  /*25890*/  IMAD.MOV.U32 R12, RZ, RZ, 0x9b8 ;  /* 0x000009b8ff0c7424 */ /* 0x008fe200078e00ff */
[----:B------:R-:W-:Y:S02]  /*258a0*/  ISETP.GT.AND P1, PT, R237, 0x1, PT ;  /* 0x00000001ed00780c */ /* 0x000fe40003f24270 */
[----:B0-----:R-:W-:Y:S02]  /*258b0*/  ISETP.NE.AND P2, PT, R2, 0x1, PT ;  /* 0x000000010200780c */ /* 0x001fe40003f45270 */
[----:B------:R-:W-:-:S04]  /*258c0*/  SEL R12, R12, 0x978, P1 ;  /* 0x000009780c0c7807 */ /* 0x000fc80000800000 */
[----:B------:R1:W0:Y:S08]  /*258d0*/  LDC.64 R34, c[0x0][R12+0x220] ;  /* 0x000088000c227b82 */ /* 0x0002300000000a00 */
[----:B------:R1:W2:Y:S08]  /*258e0*/  LDC.64 R36, c[0x0][R12+0x218] ;  /* 0x000086000c247b82 */ /* 0x0002b00000000a00 */
[----:B------:R1:W3:Y:S01]  /*258f0*/  LDC.64 R32, c[0x0][R12+0x228] ;  /* 0x00008a000c207b82 */ /* 0x0002e20000000a00 */
[----:B------:R-:W-:Y:S05]  /*25900*/  @P0 BRA `(.L_x_7583) ;  /* 0x0000000000100947 */ /* 0x000fea0003800000 */
[----:B------:R-:W-:Y:S05]  /*25910*/  @!P3 BRA `(.L_x_7583) ;  /* 0x00000000000cb947 */ /* 0x000fea0003800000 */
[----:B------:R-:W4:Y:S04]  /*25920*/  LDG.E R14, desc[UR38][R80.64] ;  /* 0x00000026500e7981 */ /* 0x000f28000c1e1900 */
[----:B-----5:R-:W4:Y:S02]  /*25930*/  LDG.E R41, desc[UR38][R80.64+0x4] ;  /* 0x0000042650297981 */ /* 0x020f24000c1e1900 */
[----:B----4-:R-:W-:-:S07]  /*25940*/  IMAD.IADD R41, R41, 0x1, -R14 ;  /* 0x0000000129297824 */ /* 0x010fce00078e0a0e */
.L_x_7583:
[----:B-1----:R-:W4:Y:S01]  /*25950*/  LDL R80, [R1+0xc] ;  /* 0x00000c0001507983 */ /* 0x002f220000100800 */
[----:B------:R-:W1:Y:S01]  /*25960*/  LDC.64 R12, c[0x0][R12+0x210] ;  /* 0x000084000c0c7b82 */ /* 0x000e620000000a00 */
[----:B------:R-:W-:Y:S02]  /*25970*/  ISETP.NE.U32.AND P0, PT, RZ, UR4, PT ;  /* 0x00000004ff007c0c */ /* 0x000fe4000bf05070 */
[----:B------:R-:W3:Y:S01]  /*25980*/  LDL R42, [R1+0x30] ;  /* 0x00003000012a7983 */ /* 0x000ee20000100800 */
[----:B------:R-:W-:Y:S02]  /*25990*/  SHF.R.S32.HI R39, RZ, 0x1f, R83 ;  /* 0x0000001fff277819 */ /* 0x000fe40000011453 */
[----:B------:R-:W-:Y:S02]  /*259a0*/  ISETP.NE.AND.EX P0, PT, RZ, UR5, PT, P0 ;  /* 0x00000005ff007c0c */ /* 0x000fe4000bf05300 */
[----:B------:R-:W1:Y:S02]  /*259b0*/  @P2 LDC R38, c[0x0][0xbec] ;  /* 0x0002fb00ff262b82 */ /* 0x000e640000000800 */
[----:B------:R-:W-:-:S06]  /*259c0*/  SEL R45, R83, RZ, !P0 ;  /* 0x000000ff532d7207 */ /* 0x000fcc0004000000 */
[----:B------:R-:W1:Y:S01]  /*259d0*/  @P2 LDC R49, c[0x0][0xbf0] ;  /* 0x0002fc00ff312b82 */ /* 0x000e620000000800 */
[----:B------:R-:W-:-:S07]  /*259e0*/  SEL R39, R39, RZ, !P0 ;  /* 0x000000ff27277207 */ /* 0x000fce0004000000 */
[----:B------:R-:W1:Y:S01]  /*259f0*/  LDC.64 R14, c[0x0][0xba8] ;  /* 0x0002ea00ff0e7b82 */ /* 0x000e620000000a00 */
[----:B0-----:R-:W-:Y:S01]  /*25a00*/  IMAD R35, R35, R45, RZ ;  /* 0x0000002d23237224 */ /* 0x001fe200078e02ff */
[----:B------:R-:W0:Y:S01]  /*25a10*/  S2R R40, SR_TID.X ;  /* 0x0000000000287919 */ /* 0x000e220000002100 */
[-C--:B--2---:R-:W-:Y:S02]  /*25a20*/  IMAD R43, R37, R232.reuse, RZ ;  /* 0x000000e8252b7224 */ /* 0x084fe400078e02ff */
[----:B------:R-:W-:Y:S02]  /*25a30*/  IMAD R47, R34, R39, R35 ;  /* 0x00000027222f7224 */ /* 0x000fe400078e0223 */
[----:B------:R-:W-:-:S04]  /*25a40*/  IMAD.WIDE.U32 R36, R36, R232, RZ ;  /* 0x000000e824247225 */ /* 0x000fc800078e00ff */
[----:B------:R-:W-:-:S04]  /*25a50*/  IMAD.WIDE.U32 R34, R34, R45, RZ ;  /* 0x0000002d22227225 */ /* 0x000fc800078e00ff */
[----:B------:R-:W-:Y:S01]  /*25a60*/  IMAD.IADD R51, R224, 0x1, R219 ;  /* 0x00000001e0337824 */ /* 0x000fe200078e02db */
[----:B-----5:R-:W-:-:S03]  /*25a70*/  IADD3 R36, P0, P3, R34, R36, R11 ;  /* 0x0000002422247210 */ /* 0x020fc60007b1e00b */
[----:B-1----:R-:W-:-:S04]  /*25a80*/  @P2 IMAD.HI.U32 R34, R51, R38, RZ ;  /* 0x0000002633222227 */ /* 0x002fc800078e00ff */
[----:B------:R-:W-:Y:S01]  /*25a90*/  IMAD.IADD R47, R35, 0x1, R47 ;  /* 0x00000001232f7824 */ /* 0x000fe200078e022f */
[----:B------:R-:W1:Y:S01]  /*25aa0*/  @!P1 LDC R14, c[0x0][0xb50] ;  /* 0x0002d400ff0e9b82 */ /* 0x000e620000000800 */
[----:B------:R-:W-:Y:S01]  /*25ab0*/  IMAD.MOV.U32 R35, RZ, RZ, R51 ;  /* 0x000000ffff237224 */ /* 0x000fe200078e0033 */
[----:B------:R-:W-:Y:S01]  /*25ac0*/  @P2 SHF.R.U32.HI R35, RZ, R49, R34 ;  /* 0x00000031ff232219 */ /* 0x000fe20000011622 */
[----:B------:R-:W-:Y:S01]  /*25ad0*/  IMAD.IADD R43, R37, 0x1, R43 ;  /* 0x00000001252b7824 */ /* 0x000fe200078e022b */
[----:B------:R-:W-:-:S04]  /*25ae0*/  SHF.R.S32.HI R46, RZ, 0x1f, R11 ;  /* 0x0000001fff2e7819 */ /* 0x000fc8000001140b */
[----:B------:R-:W2:Y:S01]  /*25af0*/  @!P1 LDC R15, c[0x0][0xb54] ;  /* 0x0002d500ff0f9b82 */ /* 0x000ea20000000800 */
[----:B------:R-:W-:Y:S01]  /*25b00*/  IADD3.X R34, R47, R43, R46, P0, P3 ;  /* 0x0000002b2f227210 */ /* 0x000fe200007e642e */
[----:B0-----:R-:W-:-:S05]  /*25b10*/  VIADD R44, R40, 0xffffff80 ;  /* 0xffffff80282c7836 */ /* 0x001fca0000000000 */
[----:B------:R-:W-:-:S04]  /*25b20*/  SHF.R.S32.HI R40, RZ, 0x1f, R44 ;  /* 0x0000001fff287819 */ /* 0x000fc8000001142c */
[----:B------:R-:W-:-:S04]  /*25b30*/  LEA.HI R40, R40, R44, RZ, 0x7 ;  /* 0x0000002c28287211 */ /* 0x000fc800078f38ff */
[----:B------:R-:W-:-:S05]  /*25b40*/  LOP3.LUT R40, R40, 0xffffff80, RZ, 0xc0, !PT ;  /* 0xffffff8028287812 */ /* 0x000fca00078ec0ff */
[----:B------:R-:W-:Y:S02]  /*25b50*/  IMAD.IADD R40, R44, 0x1, -R40 ;  /* 0x000000012c287824 */ /* 0x000fe400078e0a28 */
[----:B------:R-:W-:Y:S01]  /*25b60*/  IMAD R44, R41, R2, RZ ;  /* 0x00000002292c7224 */ /* 0x000fe200078e02ff */
[----:B----4-:R-:W-:-:S05]  /*25b70*/  SEL R39, R80, RZ, P1 ;  /* 0x000000ff50277207 */ /* 0x010fca0000800000 */
[-C--:B---3--:R-:W-:Y:S02]  /*25b80*/  IMAD R37, R33, R39.reuse, RZ ;  /* 0x0000002721257224 */ /* 0x088fe400078e02ff */
[----:B------:R-:W-:-:S04]  /*25b90*/  IMAD.WIDE.U32 R32, R32, R39, RZ ;  /* 0x0000002720207225 */ /* 0x000fc800078e00ff */
        /* <DEDUP_REMOVED lines=9> */
[----:B------:R-:W-:-:S04]  /*25c30*/  IMAD R13, R12, R37, R13 ;  /* 0x000000250c0d7224 */ /* 0x000fc800078e020d */
[----:B------:R-:W-:Y:S01]  /*25c40*/  IMAD.IADD R12, R33, 0x1, R13 ;  /* 0x00000001210c7824 */ /* 0x000fe200078e020d */
[----:B-1----:R-:W-:-:S04]  /*25c50*/  LEA R33, P0, R32, R14, 0x2 ;  /* 0x0000000e20217211 */ /* 0x002fc800078010ff */
[----:B--2---:R-:W-:Y:S01]  /*25c60*/  LEA.HI.X R32, R32, R15, R12, 0x2, P0 ;  /* 0x0000000f20207211 */ /* 0x004fe200000f140c */
[----:B------:R-:W-:Y:S01]  /*25c70*/  SHFL.IDX PT, R14, R33, 0x1, 0x1c1f ;  /* 0x003c1f00210e7f89 */ /* 0x000fe200000e0000 */
[----:B------:R-:W-:-:S03]  /*25c80*/  IMAD.IADD R35, R42, 0x1, R219 ;  /* 0x000000012a237824 */ /* 0x000fc600078e02db */
[----:B------:R-:W-:Y:S04]  /*25c90*/  SHFL.IDX PT, R12, R33, RZ, 0x1c1f ;  /* 0x001c1fff210c7589 */ /* 0x000fe800000e0000 */
[----:B------:R-:W0:Y:S04]  /*25ca0*/  SHFL.IDX PT, R13, R32, RZ, 0x1c1f ;  /* 0x001c1fff200d7589 */ /* 0x000e2800000e0000 */
        /* <DEDUP_REMOVED lines=8> */
[----:B------:R-:W1:Y:S01]  /*25d30*/  S2R R40, SR_TID.X ;  /* 0x0000000000287919 */ /* 0x000e620000002100 */
[----:B0-----:R-:W0:Y:S01]  /*25d40*/  @P2 LDC R13, c[0x0][0xbec] ;  /* 0x0002fb00ff0d2b82 */ /* 0x001e220000000800 */
[----:B------:R-:W-:-:S07]  /*25d50*/  ULDC.64 UR4, c[0x0][0xaa0] ;  /* 0x0002a80000047ab9 */ /* 0x000fce0000000a00 */
[----:B------:R-:W2:Y:S01]  /*25d60*/  @P2 LDC R15, c[0x0][0xbf0] ;  /* 0x0002fc00ff0f2b82 */ /* 0x000ea20000000800 */
[----:B-1----:R-:W-:-:S05]  /*25d70*/  VIADD R40, R40, 0xffffff80 ;  /* 0xffffff8028287836 */ /* 0x002fca0000000000 */
[----:B------:R-:W-:-:S04]  /*25d80*/  SHF.R.S32.HI R0, RZ, 0x1f, R40 ;  /* 0x0000001fff007819 */ /* 0x000fc80000011428 */
[----:B------:R-:W-:-:S04]  /*25d90*/  LEA.HI R0, R0, R40, RZ, 0x3 ;  /* 0x0000002800007211 */ /* 0x000fc800078f18ff */
[----:B------:R-:W-:-:S05]  /*25da0*/  SHF.R.S32.HI R56, RZ, 0x3, R0 ;  /* 0x00000003ff387819 */ /* 0x000fca0000011400 */
[----:B------:R-:W-:-:S04]  /*25db0*/  IMAD R3, R56, 0x40, R111 ;  /* 0x0000004038037824 */ /* 0x000fc800078e026f */
        /* <DEDUP_REMOVED lines=11> */
[--C-:B------:R-:W-:Y:S01]  /*25e70*/  IMAD.X R37, RZ, RZ, R75.reuse, P5 ;  /* 0x000000ffff257224 */ /* 0x100fe200028e064b */
[----:B------:R-:W-:Y:S01]  /*25e80*/  LOP3.LUT R0, R3, 0x380, RZ, 0xc0, !PT ;  /* 0x0000038003007812 */ /* 0x000fe200078ec0ff */
[----:B------:R-:W-:Y:S01]  /*25e90*/  IMAD.WIDE.U32 R8, R11, UR4, RZ ;  /* 0x000000040b087c25 */ /* 0x000fe2000f8e00ff */
[----:B------:R-:W-:Y:S01]  /*25ea0*/  IADD3 R5, P1, R74, 0x3000, RZ ;  /* 0x000030004a057810 */ /* 0x000fe20007f3e0ff */
[----:B------:R-:W5:Y:S01]  /*25eb0*/  LD.E.128 R28, desc[UR38][R28.64] ;  /* 0x000000261c1c7980 */ /* 0x000f62000c101d00 */
[----:B------:R-:W-:Y:S01]  /*25ec0*/  SHF.R.U64 R0, R0, 0x3, RZ ;  /* 0x0000000300007819 */ /* 0x000fe200000012ff */
[----:B------:R-:W-:Y:S01]  /*25ed0*/  IMAD.X R25, RZ, RZ, R75, P0 ;  /* 0x000000ffff197224 */ /* 0x000fe200000e064b */
[C---:B------:R-:W-:Y:S01]  /*25ee0*/  IADD3 R53, P3, R74.reuse, 0x4000, RZ ;  /* 0x000040004a357810 */ /* 0x040fe20007f7e0ff */
[----:B------:R-:W5:Y:S01]  /*25ef0*/  LD.E.128 R36, desc[UR38][R36.64] ;  /* 0x0000002624247980 */ /* 0x000f62000c101d00 */
[----:B------:R-:W-:-:S02]  /*25f00*/  IADD3 R41, P4, R74, 0x5000, RZ ;  /* 0x000050004a297810 */ /* 0x000fc40007f9e0ff */
[----:B------:R-:W-:Y:S02]  /*25f10*/  IADD3 R33, P5, R74, 0x6000, RZ ;  /* 0x000060004a217810 */ /* 0x000fe40007fbe0ff */
[----:B------:R-:W-:Y:S01]  /*25f20*/  LOP3.LUT R24, R0, R3, RZ, 0x3c, !PT ;  /* 0x0000000300187212 */ /* 0x000fe200078e3cff */
[----:B------:R-:W-:Y:S01]  /*25f30*/  IMAD R0, R46, UR4, RZ ;  /* 0x000000042e007c24 */ /* 0x000fe2000f8e02ff */
[----:B------:R-:W-:Y:S02]  /*25f40*/  LOP3.LUT R4, R5, 0x380, RZ, 0xc0, !PT ;  /* 0x0000038005047812 */ /* 0x000fe400078ec0ff */
[----:B------:R-:W-:Y:S02]  /*25f50*/  LOP3.LUT R52, R53, 0x380, RZ, 0xc0, !PT ;  /* 0x0000038035347812 */ /* 0x000fe400078ec0ff */
[----:B------:R-:W-:Y:S02]  /*25f60*/  LOP3.LUT R40, R41, 0x380, RZ, 0xc0, !PT ;  /* 0x0000038029287812 */ /* 0x000fe400078ec0ff */
[----:B------:R-:W-:Y:S01]  /*25f70*/  LOP3.LUT R32, R33, 0x380, RZ, 0xc0, !PT ;  /* 0x0000038021207812 */ /* 0x000fe200078ec0ff */
[----:B------:R-:W-:Y:S01]  /*25f80*/  IMAD R3, R11, UR5, R0 ;  /* 0x000000050b037c24 */ /* 0x000fe2000f8e0200 */
[----:B------:R-:W-:Y:S01]  /*25f90*/  LOP3.LUT R7, R74, 0x380, RZ, 0xc0, !PT ;  /* 0x000003804a077812 */ /* 0x000fe200078ec0ff */
[----:B------:R-:W5:Y:S01]  /*25fa0*/  LD.E.128 R24, desc[UR38][R24.64] ;  /* 0x0000002618187980 */ /* 0x000f62000c101d00 */
[----:B------:R-:W-:-:S02]  /*25fb0*/  SHF.R.U64 R4, R4, 0x3, RZ ;  /* 0x0000000304047819 */ /* 0x000fc400000012ff */
[----:B------:R-:W-:Y:S02]  /*25fc0*/  SHF.R.U64 R52, R52, 0x3, RZ ;  /* 0x0000000334347819 */ /* 0x000fe400000012ff */
[----:B------:R-:W-:Y:S02]  /*25fd0*/  SHF.R.U64 R40, R40, 0x3, RZ ;  /* 0x0000000328287819 */ /* 0x000fe400000012ff */
[----:B------:R-:W-:Y:S01]  /*25fe0*/  SHF.R.U64 R32, R32, 0x3, RZ ;  /* 0x0000000320207819 */ /* 0x000fe200000012ff */
[----:B------:R-:W-:Y:S01]  /*25ff0*/  IMAD.IADD R9, R9, 0x1, R3 ;  /* 0x0000000109097824 */ /* 0x000fe200078e0203 */
[----:B------:R-:W-:Y:S01]  /*26000*/  SHF.R.U64 R7, R7, 0x3, RZ ;  /* 0x0000000307077819 */ /* 0x000fe200000012ff */
[----:B------:R-:W-:Y:S01]  /*26010*/  IMAD R0, R236, 0x20, R56 ;  /* 0x00000020ec007824 */ /* 0x000fe200078e0238 */
        /* <DEDUP_REMOVED lines=8> */
[----:B------:R-:W-:Y:S01]  /*260a0*/  ULDC.64 UR4, c[0x0][0xae8] ;  /* 0x0002ba0000047ab9 */ /* 0x000fe20000000a00 */
[----:B------:R-:W-:Y:S01]  /*260b0*/  LOP3.LUT R74, R7, R74, RZ, 0x3c, !PT ;  /* 0x0000004a074a7212 */ /* 0x000fe200078e3cff */
[----:B------:R-:W-:Y:S01]  /*260c0*/  IMAD.WIDE.U32 R8, R232, UR4, R8 ;  /* 0x00000004e8087c25 */ /* 0x000fe2000f8e0008 */
[----:B------:R-:W-:Y:S01]  /*260d0*/  SHF.R.S32.HI R10, RZ, 0x1f, R45 ;  /* 0x0000001fff0a7819 */ /* 0x000fe2000001142d */
[----:B------:R-:W5:Y:S02]  /*260e0*/  LD.E.128 R4, desc[UR38][R4.64] ;  /* 0x0000002604047980 */ /* 0x000f64000c101d00 */
[----:B------:R-:W-:-:S02]  /*260f0*/  IMAD.IADD R12, R219, 0x1, R0 ;  /* 0x00000001db0c7824 */ /* 0x000fc400078e0200 */
[----:B------:R1:W5:Y:S01]  /*26100*/  LD.E.128 R48, desc[UR38][R74.64] ;  /* 0x000000264a307980 */ /* 0x000362000c101d00 */
[----:B------:R-:W-:Y:S01]  /*26110*/  IMAD R9, R232, UR5, R9 ;  /* 0x00000005e8097c24 */ /* 0x000fe2000f8e0209 */
[----:B------:R-:W-:Y:S01]  /*26120*/  ULDC.64 UR4, c[0x0][0xaf0] ;  /* 0x0002bc0000047ab9 */ /* 0x000fe20000000a00 */
[----:B0-----:R-:W-:Y:S01]  /*26130*/  @P2 IMAD.HI.U32 R0, R12, R13, RZ ;  /* 0x0000000d0c002227 */ /* 0x001fe200078e00ff */
[----:B------:R-:W5:Y:S04]  /*26140*/  LD.E.128 R52, desc[UR38][R52.64] ;  /* 0x0000002634347980 */ /* 0x000f68000c101d00 */
[----:B------:R-:W5:Y:S01]  /*26150*/  LD.E.128 R40, desc[UR38][R40.64] ;  /* 0x0000002628287980 */ /* 0x000f62000c101d00 */
[----:B------:R-:W-:-:S03]  /*26160*/  IMAD R10, R10, UR4, RZ ;  /* 0x000000040a0a7c24 */ /* 0x000fc6000f8e02ff */
[----:B------:R-:W5:Y:S01]  /*26170*/  LD.E.128 R32, desc[UR38][R32.64] ;  /* 0x0000002620207980 */ /* 0x000f62000c101d00 */
[----:B------:R-:W-:Y:S01]  /*26180*/  @!PT LDS RZ, [RZ] ;  /* 0x00000000fffff984 */ /* 0x000fe20000000800 */
[----:B------:R-:W-:Y:S01]  /*26190*/  @!PT LDS RZ, [RZ] ;  /* 0x00000000fffff984 */ /* 0x000fe20000000800 */
[----:B------:R-:W-:Y:S01]  /*261a0*/  @!PT LDS RZ, [RZ] ;  /* 0x00000000fffff984 */ /* 0x000fe20000000800 */
[----:B------:R-:W-:Y:S01]  /*261b0*/  @!PT LDS RZ, [RZ] ;  /* 0x00000000fffff984 */ /* 0x000fe20000000800 */
[----:B------:R0:W-:Y:S06]  /*261c0*/  MEMBAR.ALL.CTA ;  /* 0x0000000000007992 */ /* 0x0001ec0000008000 */
[----:B0-----:R-:W0:Y:S01]  /*261d0*/  FENCE.VIEW.ASYNC.S ;  /* 0x00000000000073c6 */ /* 0x001e220000000000 */
[----:B------:R-:W-:Y:S01]  /*261e0*/  IMAD.MOV.U32 R3, RZ, RZ, R12 ;  /* 0x000000ffff037224 */ /* 0x000fe200078e000c */
[----:B--2---:R-:W-:Y:S01]  /*261f0*/  @P2 SHF.R.U32.HI R3, RZ, R15, R0 ;  /* 0x0000000fff032219 */ /* 0x004fe20000011600 */
[----:B------:R-:W-:-:S02]  /*26200*/  IMAD R11, R45, UR5, R10 ;  /* 0x000000052d0b7c24 */ /* 0x000fc4000f8e020a */
[----:B------:R-:W-:Y:S01]  /*26210*/  IMAD.WIDE.U32 R8, R45, UR4, R8 ;  /* 0x000000042d087c25 */ /* 0x000fe2000f8e0008 */
[----:B------:R-:W-:Y:S01]  /*26220*/  SHF.R.S32.HI R0, RZ, 0x1f, R3 ;  /* 0x0000001fff007819 */ /* 0x000fe20000011403 */
[----:B------:R-:W-:Y:S02]  /*26230*/  ULDC.64 UR4, c[0x0][0xae0] ;  /* 0x0002b80000047ab9 */ /* 0x000fe40000000a00 */
[----:B------:R-:W-:Y:S02]  /*26240*/  IMAD.IADD R9, R9, 0x1, R11 ;  /* 0x0000000109097824 */ /* 0x000fe400078e020b */
[----:B------:R-:W-:Y:S02]  /*26250*/  IMAD.MOV R11, RZ, RZ, -R3 ;  /* 0x000000ffff0b7224 */ /* 0x000fe400078e0a03 */
[----:B------:R-:W-:Y:S02]  /*26260*/  IMAD R10, R0, UR4, RZ ;  /* 0x00000004000a7c24 */ /* 0x000fe4000f8e02ff */
[----:B------:R-:W-:-:S02]  /*26270*/  VIADD R0, R18, 0x28820 ;  /* 0x0002882012007836 */ /* 0x000fc40000000000 */
[----:B------:R-:W-:Y:S02]  /*26280*/  IMAD R11, R2, R11, R12 ;  /* 0x0000000b020b7224 */ /* 0x000fe400078e020c */
[C---:B------:R-:W-:Y:S01]  /*26290*/  IMAD R13, R3.reuse, UR5, R10 ;  /* 0x00000005030d7c24 */ /* 0x040fe2000f8e020a */
[----:B------:R-:W-:Y:S01]  /*262a0*/  PRMT R0, RZ, 0x654, R0 ;  /* 0x00000654ff007816 */ /* 0x000fe20000000000 */
[----:B------:R-:W-:Y:S01]  /*262b0*/  IMAD.WIDE.U32 R2, R3, UR4, R8 ;  /* 0x0000000403027c25 */ /* 0x000fe2000f8e0008 */
[----:B------:R-:W-:Y:S01]  /*262c0*/  SHF.R.S32.HI R8, RZ, 0x1f, R11 ;  /* 0x0000001fff087819 */ /* 0x000fe2000001140b */
[----:B------:R-:W-:Y:S01]  /*262d0*/  ULDC.64 UR4, c[0x0][0xad8] ;  /* 0x0002b60000047ab9 */ /* 0x000fe20000000a00 */
[----:B0-----:R0:W-:Y:S01]  /*262e0*/  SYNCS.ARRIVE.TRANS64.RED.A1T0 RZ, [R0+URZ], RZ ;  /* 0x000000ff00ff79a7 */ /* 0x0011e2000810043f */
[----:B------:R-:W-:Y:S02]  /*262f0*/  IMAD.IADD R3, R3, 0x1, R13 ;  /* 0x0000000103037824 */ /* 0x000fe400078e020d */
[----:B0-----:R-:W-:-:S02]  /*26300*/  IMAD R0, R8, UR4, RZ ;  /* 0x0000000408007c24 */ /* 0x001fc4000f8e02ff */
[----:B------:R-:W-:-:S04]  /*26310*/  IMAD.WIDE.U32 R8, R11, UR4, R2 ;  /* 0x000000040b087c25 */ /* 0x000fc8000f8e0002 */
[----:B------:R-:W-:Y:S01]  /*26320*/  IMAD R3, R11, UR5, R0 ;  /* 0x000000050b037c24 */ /* 0x000fe2000f8e0200 */
[----:B------:R-:W-:Y:S02]  /*26330*/  ULDC.64 UR4, c[0x0][0xa80] ;  /* 0x0002a00000047ab9 */ /* 0x000fe40000000a00 */
[----:B------:R-:W-:Y:S01]  /*26340*/  LEA R2, P0, R8, UR4, 0x1 ;  /* 0x0000000408027c11 */ /* 0x000fe2000f8008ff */
[----:B------:R-:W-:Y:S01]  /*26350*/  IMAD.IADD R3, R9, 0x1, R3 ;  /* 0x0000000109037824 */ /* 0x000fe200078e0203 */
[----:B------:R-:W-:Y:S01]  /*26360*/  UMOV UR4, 0xffffffff ;  /* 0xffffffff00047882 */ /* 0x000fe20000000000 */
[----:B------:R-:W-:-:S03]  /*26370*/  SHF.R.S32.HI R10, RZ, 0x1f, R109 ;  /* 0x0000001fff0a7819 */ /* 0x000fc6000001146d */
[----:B------:R-:W-:Y:S02]  /*26380*/  LEA.HI.X R3, R8, UR5, R3, 0x1, P0 ;  /* 0x0000000508037c11 */ /* 0x000fe400080f0c03 */
[----:B------:R-:W-:Y:S01]  /*26390*/  SHF.R.S32.HI R20, RZ, 0x1f, R111 ;  /* 0x0000001fff147819 */ /* 0x000fe2000001146f */
[----:B-1----:R-:W-:Y:S06]  /*263a0*/  BRA.DIV UR4, `(.L_x_7585) ;  /* 0x000000ce04c07947 */ /* 0x002fec000b800000 */
[----:B------:R0:W1:Y:S04]  /*263b0*/  SHFL.IDX PT, R0, R3, RZ, 0x181f ;  /* 0x00181fff03007589 */ /* 0x00006800000e0000 */
[----:B------:R0:W2:Y:S02]  /*263c0*/  SHFL.IDX PT, R14, R2, RZ, 0x181f ;  /* 0x00181fff020e7589 */ /* 0x0000a400000e0000 */
.L_x_7858:
[----:B------:R-:W-:Y:S01]  /*263d0*/  IMAD.IADD R219, R56, 0x1, R219 ;  /* 0x0000000138db7824 */ /* 0x000fe200078e02db */
[----:B------:R-:W-:Y:S04]  /*263e0*/  BSSY B1, `(.L_x_7586) ;  /* 0x000000c000017945 */ /* 0x000fe80003800000 */
[----:B------:R-:W-:-:S13]  /*263f0*/  ISETP.GE.AND P0, PT, R219, R44, PT ;  /* 0x0000002cdb00720c */ /* 0x000fda0003f06270 */
[----:B------:R-:W-:Y:S05]  /*26400*/  @P0 BRA `(.L_x_7587) ;  /* 0x0000000000240947 */ /* 0x000fea0003800000 */
[----:B------:R-:W-:Y:S02]  /*26410*/  ULDC UR4, c[0x0][0xac8] ;  /* 0x0002b20000047ab9 */ /* 0x000fe40000000800 */
[----:B------:R-:W-:Y:S02]  /*26420*/  ISETP.GE.AND P0, PT, R111, UR4, PT ;  /* 0x000000046f007c0c */ /* 0x000fe4000bf06270 */
[----:B------:R-:W-:-:S11]  /*26430*/  ISETP.GE.AND P1, PT, R109, UR4, PT ;  /* 0x000000046d007c0c */ /* 0x000fd6000bf26270 */
[-C--:B--2---:R-:W-:Y:S02]  /*26440*/  @!P0 LEA R8, P2, R111, R14.reuse, 0x1 ;  /* 0x0000000e6f088211 */ /* 0x084fe400078408ff */
[----:B------:R-:W-:Y:S02]  /*26450*/  @!P1 LEA R14, P3, R109, R14, 0x1 ;  /* 0x0000000e6d0e9211 */ /* 0x000fe400078608ff */
[-C--:B-1----:R-:W-:Y:S02]  /*26460*/  @!P0 LEA.HI.X R9, R111, R0.reuse, R20, 0x1, P2 ;  /* 0x000000006f098211 */ /* 0x082fe400010f0c14 */
[----:B------:R-:W-:-:S03]  /*26470*/  @!P1 LEA.HI.X R15, R109, R0, R10, 0x1, P3 ;  /* 0x000000006d0f9211 */ /* 0x000fc600018f0c0a */
[----:B-----5:R3:W-:Y:S04]  /*26480*/  @!P0 ST.E.128 desc[UR38][R8.64], R48 ;  /* 0x0000003008008985 */ /* 0x0207e8000c101d26 */
[----:B------:R3:W-:Y:S02]  /*26490*/  @!P1 ST.E.128 desc[UR38][R14.64], R52 ;  /* 0x000000340e009985 */ /* 0x0007e4000c101d26 */
.L_x_7587:
[----:B------:R-:W-:Y:S05]  /*264a0*/  BSYNC B1 ;  /* 0x0000000000017941 */ /* 0x000fea0003800000 */
.L_x_7586:
[----:B------:R-:W-:-:S03]  /*264b0*/  UMOV UR4, 0xffffffff ;  /* 0xffffffff00047882 */ /* 0x000fc60000000000 */
[----:B------:R-:W-:Y:S05]  /*264c0*/  BRA.DIV UR4, `(.L_x_7588) ;  /* 0x000000ce04ac7947 */ /* 0x000fea000b800000 */
[----:B-1----:R1:W4:Y:S04]  /*264d0*/  SHFL.IDX PT, R0, R3, 0x1, 0x181f ;  /* 0x00381f0003007f89 */ /* 0x00232800000e0000 */
[----:B--23--:R1:W2:Y:S02]  /*264e0*/  SHFL.IDX PT, R14, R2, 0x1, 0x181f ;  /* 0x00381f00020e7f89 */ /* 0x00c2a400000e0000 */
.L_x_7862:
[----:B------:R-:W-:Y:S01]  /*264f0*/  VIADD R9, R219, 0x20 ;  /* 0x00000020db097836 */ /* 0x000fe20000000000 */
        /* <DEDUP_REMOVED lines=8> */
[-C--:B----4-:R-:W-:Y:S02]  /*26580*/  @!P2 LEA.HI.X R9, R111, R0.reuse, R20, 0x1, P0 ;  /* 0x000000006f09a211 */ /* 0x090fe400000f0c14 */
[----:B------:R-:W-:-:S03]  /*26590*/  @!P3 LEA.HI.X R15, R109, R0, R10, 0x1, P1 ;  /* 0x000000006d0fb211 */ /* 0x000fc600008f0c0a */
[----:B-----5:R3:W-:Y:S04]  /*265a0*/  @!P2 ST.E.128 desc[UR38][R8.64], R36 ;  /* 0x000000240800a985 */ /* 0x0207e8000c101d26 */
[----:B------:R3:W-:Y:S02]  /*265b0*/  @!P3 ST.E.128 desc[UR38][R14.64], R40 ;  /* 0x000000280e00b985 */ /* 0x0007e4000c101d26 */
.L_x_7590:
[----:B------:R-:W-:Y:S05]  /*265c0*/  BSYNC B1 ;  /* 0x0000000000017941 */ /* 0x000fea0003800000 */
.L_x_7589:
[----:B------:R-:W-:-:S03]  /*265d0*/  UMOV UR4, 0xffffffff ;  /* 0xffffffff00047882 */ /* 0x000fc60000000000 */
[----:B------:R-:W-:Y:S05]  /*265e0*/  BRA.DIV UR4, `(.L_x_7591) ;  /* 0x000000ce04ac7947 */ /* 0x000fea000b800000 */
[----:B----4-:R4:W0:Y:S04]  /*265f0*/  SHFL.IDX PT, R0, R3, 0x2, 0x181f ;  /* 0x00581f0003007f89 */ /* 0x01082800000e0000 */
[----:B--23--:R4:W2:Y:S02]  /*26600*/  SHFL.IDX PT, R14, R2, 0x2, 0x181f ;  /* 0x00581f00020e7f89 */ /* 0x00c8a400000e0000 */
.L_x_7866:
        /* <DEDUP_REMOVED lines=9> */
[-C--:B0-----:R-:W-:Y:S02]  /*266a0*/  @!P2 LEA.HI.X R9, R111, R0.reuse, R20, 0x1, P0 ;  /* 0x000000006f09a211 */ /* 0x081fe400000f0c14 */
[----:B------:R-:W-:-:S03]  /*266b0*/  @!P3 LEA.HI.X R15, R109, R0, R10, 0x1, P1 ;  /* 0x000000006d0fb211 */ /* 0x000fc600008f0c0a */
[----:B-----5:R3:W-:Y:S04]  /*266c0*/  @!P2 ST.E.128 desc[UR38][R8.64], R28 ;  /* 0x0000001c0800a985 */ /* 0x0207e8000c101d26 */
[----:B------:R3:W-:Y:S02]  /*266d0*/  @!P3 ST.E.128 desc[UR38][R14.64], R32 ;  /* 0x000000200e00b985 */ /* 0x0007e4000c101d26 */
.L_x_7593:
[----:B------:R-:W-:Y:S05]  /*266e0*/  BSYNC B1 ;  /* 0x0000000000017941 */ /* 0x000fea0003800000 */
.L_x_7592:
[----:B------:R-:W-:-:S03]  /*266f0*/  UMOV UR4, 0xffffffff ;  /* 0xffffffff00047882 */ /* 0x000fc60000000000 */
[----:B------:R-:W-:Y:S05]  /*26700*/  BRA.DIV UR4, `(.L_x_7594) ;  /* 0x000000ce04ac7947 */ /* 0x000fea000b800000 */
[----:B0-----:R0:W0:Y:S04]  /*26710*/  SHFL.IDX PT, R0, R3, 0x3, 0x181f ;  /* 0x00781f0003007f89 */ /* 0x00102800000e0000 */
[----:B--23--:R2:W3:Y:S02]  /*26720*/  SHFL.IDX PT, R14, R2, 0x3, 0x181f ;  /* 0x00781f00020e7f89 */ /* 0x00c4e400000e0000 */
.L_x_7870:
[----:B01--4-:R-:W-:-:S05]  /*26730*/  VIADD R3, R219, 0x60 ;  /* 0x00000060db037836 */ /* 0x013fca0000000000 */
[----:B------:R-:W-:-:S13]  /*26740*/  ISETP.GE.AND P0, PT, R3, R44, PT ;  /* 0x0000002c0300720c */ /* 0x000fda0003f06270 */
[----:B------:R-:W-:Y:S05]  /*26750*/  @P0 BRA `(.L_x_7595) ;  /* 0x0000001800fc0947 */ /* 0x000fea0003800000 */
[----:B------:R-:W-:Y:S02]  /*26760*/  ULDC UR4, c[0x0][0xac8] ;  /* 0x0002b20000047ab9 */ /* 0x000fe40000000800 */
[----:B------:R-:W-:-:S13]  /*26770*/  ISETP.GE.AND P1, PT, R111, UR4, PT ;  /* 0x000000046f007c0c */ /* 0x000fda000bf26270 */
[----:B--23--:R-:W-:-:S04]  /*26780*/  @!P1 LEA R2, P0, R111, R14, 0x1 ;  /* 0x0000000e6f029211 */ /* 0x00cfc800078008ff */
[----:B------:R-:W-:Y:S02]  /*26790*/  @!P1 LEA.HI.X R3, R111, R0, R20, 0x1, P0 ;  /* 0x000000006f039211 */ /* 0x000fe400000f0c14 */
[----:B------:R-:W-:-:S03]  /*267a0*/  ISETP.GE.AND P0, PT, R109, UR4, PT ;  /* 0x000000046d007c0c */ /* 0x000fc6000bf06270 */
[----:B-----5:R4:W-:Y:S10]  /*267b0*/  @!P1 ST.E.128 desc[UR38][R2.64], R4 ;  /* 0x0000000402009985 */ /* 0x0209f4000c101d26 */
[----:B------:R-:W-:Y:S05]  /*267c0*/  @P0 BRA `(.L_x_7595) ;  /* 0x0000001800e00947 */ /* 0x000fea0003800000 */
[----:B------:R-:W-:-:S04]  /*267d0*/  LEA R14, P0, R109, R14, 0x1 ;  /* 0x0000000e6d0e7211 */ /* 0x000fc800078008ff */
[----:B------:R-:W-:-:S05]  /*267e0*/  LEA.HI.X R15, R109, R0, R10, 0x1, P0 ;  /* 0x000000006d0f7211 */ /* 0x000fca00000f0c0a */
[----:B------:R0:W-:Y:S01]  /*267f0*/  ST.E.128 desc[UR38][R14.64], R24 ;  /* 0x000000180e007985 */ /* 0x0001e2000c101d26 */
[----:B------:R-:W-:Y:S05]  /*26800*/  BRA `(.L_x_7595) ;  /* 0x0000001800d07947 */ /* 0x000fea0003800000 */
.L_x_7584:
[----:B------:R-:W1:Y:S01]  /*26810*/  @P2 LDC R32, c[0x0][0xbec] ;  /* 0x0002fb00ff202b82 */ /* 0x000e620000000800 */
[----:B------:R-:W-:Y:S01]  /*26820*/  ULDC.64 UR4, c[0x0][0xb08] ;  /* 0x0002c20000047ab9 */ /* 0x000fe20000000a00 */
[----:B------:R-:W-:Y:S01]  /*26830*/  ULDC.64 UR6, c[0x0][0xb30] ;  /* 0x0002cc0000067ab9 */ /* 0x000fe20000000a00 */
[----:B0-----:R-:W-:Y:S02]  /*26840*/  IMAD R14, R46, UR4, RZ ;  /* 0x000000042e0e7c24 */ /* 0x001fe4000f8e02ff */
[----:B------:R-:W-:-:S03]  /*26850*/  IMAD.WIDE.U32 R12, R11, UR4, RZ ;  /* 0x000000040b0c7c25 */ /* 0x000fc6000f8e00ff */
[----:B------:R-:W0:Y:S01]  /*26860*/  @P2 LDC R33, c[0x0][0xbf0] ;  /* 0x0002fc00ff212b82 */ /* 0x000e220000000800 */
[----:B------:R-:W-:Y:S01]  /*26870*/  IMAD R11, R11, UR5, R14 ;  /* 0x000000050b0b7c24 */ /* 0x000fe2000f8e020e */
[----:B------:R-:W-:Y:S01]  /*26880*/  ULDC.64 UR4, c[0x0][0xb38] ;  /* 0x0002ce0000047ab9 */ /* 0x000fe20000000a00 */
[----:B------:R-:W-:Y:S01]  /*26890*/  SHF.R.S32.HI R14, RZ, 0x1f, R45 ;  /* 0x0000001fff0e7819 */ /* 0x000fe2000001142d */
[----:B------:R-:W-:Y:S02]  /*268a0*/  VIADD R84, R217, 0x28 ;  /* 0x00000028d9547836 */ /* 0x000fe40000000000 */
[----:B------:R-:W-:Y:S02]  /*268b0*/  IMAD.IADD R13, R13, 0x1, R11 ;  /* 0x000000010d0d7824 */ /* 0x000fe400078e020b */
[----:B------:R-:W-:Y:S01]  /*268c0*/  IMAD.MOV.U32 R11, RZ, RZ, R51 ;  /* 0x000000ffff0b7224 */ /* 0x000fe200078e0033 */
[----:B------:R-:W-:Y:S01]  /*268d0*/  SHF.R.S32.HI R92, RZ, 0x1f, R84 ;  /* 0x0000001fff5c7819 */ /* 0x000fe20000011454 */
[----:B------:R-:W-:-:S04]  /*268e0*/  IMAD.WIDE.U32 R12, R232, UR4, R12 ;  /* 0x00000004e80c7c25 */ /* 0x000fc8000f8e000c */
[----:B------:R-:W-:Y:S01]  /*268f0*/  IMAD R13, R232, UR5, R13 ;  /* 0x00000005e80d7c24 */ /* 0x000fe2000f8e020d */
[----:B------:R-:W-:Y:S01]  /*26900*/  ULDC.64 UR4, c[0x0][0xb40] ;  /* 0x0002d00000047ab9 */ /* 0x000fe20000000a00 */
[----:B-1----:R-:W-:-:S04]  /*26910*/  @P2 IMAD.HI.U32 R32, R51, R32, RZ ;  /* 0x0000002033202227 */ /* 0x002fc800078e00ff */
[----:B------:R-:W-:Y:S02]  /*26920*/  IMAD R14, R14, UR4, RZ ;  /* 0x000000040e0e7c24 */ /* 0x000fe4000f8e02ff */
[----:B------:R-:W-:Y:S01]  /*26930*/  IMAD.WIDE.U32 R12, R45, UR4, R12 ;  /* 0x000000042d0c7c25 */ /* 0x000fe2000f8e000c */
[----:B0-----:R-:W-:-:S03]  /*26940*/  @P2 SHF.R.U32.HI R11, RZ, R33, R32 ;  /* 0x00000021ff0b2219 */ /* 0x001fc60000011620 */
[----:B------:R-:W-:Y:S01]  /*26950*/  IMAD R15, R45, UR5, R14 ;  /* 0x000000052d0f7c24 */ /* 0x000fe2000f8e020e */
[----:B------:R-:W-:Y:S01]  /*26960*/  ULDC.64 UR4, c[0x0][0xb48] ;  /* 0x0002d20000047ab9 */ /* 0x000fe20000000a00 */
[--C-:B------:R-:W-:Y:S01]  /*26970*/  SHF.R.S32.HI R14, RZ, 0x1f, R11.reuse ;  /* 0x0000001fff0e7819 */ /* 0x100fe2000001140b */
[----:B------:R-:W-:Y:S02]  /*26980*/  IMAD.MOV R33, RZ, RZ, -R11 ;  /* 0x000000ffff217224 */ /* 0x000fe400078e0a0b */
[----:B------:R-:W-:Y:S02]  /*26990*/  IMAD.IADD R13, R13, 0x1, R15 ;  /* 0x000000010d0d7824 */ /* 0x000fe400078e020f */
[----:B------:R-:W-:Y:S02]  /*269a0*/  IMAD R33, R2, R33, R51 ;  /* 0x0000002102217224 */ /* 0x000fe400078e0233 */
[----:B------:R-:W-:-:S03]  /*269b0*/  IMAD.WIDE.U32 R12, R80, UR4, R12 ;  /* 0x00000004500c7c25 */ /* 0x000fc6000f8e000c */
[----:B------:R-:W-:Y:S01]  /*269c0*/  SHF.R.S32.HI R2, RZ, 0x1f, R33 ;  /* 0x0000001fff027819 */ /* 0x000fe20000011421 */
[----:B------:R-:W-:Y:S02]  /*269d0*/  IMAD R14, R14, UR6, RZ ;  /* 0x000000060e0e7c24 */ /* 0x000fe4000f8e02ff */
[----:B------:R-:W-:Y:S01]  /*269e0*/  IMAD R13, R80, UR5, R13 ;  /* 0x00000005500d7c24 */ /* 0x000fe2000f8e020d */
[----:B------:R-:W-:Y:S01]  /*269f0*/  ULDC.64 UR4, c[0x0][0xb28] ;  /* 0x0002ca0000047ab9 */ /* 0x000fe20000000a00 */
[C---:B------:R-:W-:Y:S02]  /*26a00*/  IMAD R15, R11.reuse, UR7, R14 ;  /* 0x000000070b0f7c24 */ /* 0x040fe4000f8e020e */
        /* <DEDUP_REMOVED lines=10> */
[C---:B------:R-:W-:Y:S01]  /*26ab0*/  VIADD R95, R217.reuse, 0x30 ;  /* 0x00000030d95f7836 */ /* 0x040fe20000000000 */
[----:B------:R-:W-:Y:S01]  /*26ac0*/  UMOV UR4, 0xffffffff ;  /* 0xffffffff00047882 */ /* 0x000fe20000000000 */
[C---:B------:R-:W-:Y:S01]  /*26ad0*/  VIADD R93, R217.reuse, 0x38 ;  /* 0x00000038d95d7836 */ /* 0x040fe20000000000 */
[----:B------:R0:W-:Y:S01]  /*26ae0*/  SYNCS.ARRIVE.TRANS64.RED.A1T0 RZ, [R14+URZ], RZ ;  /* 0x000000ff0eff79a7 */ /* 0x0001e2000810043f */
[C---:B------:R-:W-:Y:S01]  /*26af0*/  VIADD R85, R217.reuse, 0x40 ;  /* 0x00000040d9557836 */ /* 0x040fe20000000000 */
[----:B------:R-:W-:Y:S01]  /*26b00*/  LEA.HI.X R32, R32, UR5, R11, 0x2, P0 ;  /* 0x0000000520207c11 */ /* 0x000fe200080f140b */
        /* <DEDUP_REMOVED lines=24> */
[----:B------:R-:W-:Y:S01]  /*26c90*/  SHF.R.S32.HI R104, RZ, 0x1f, R103 ;  /* 0x0000001fff687819 */ /* 0x000fe20000011467 */
[----:B0-----:R-:W-:Y:S06]  /*26ca0*/  BRA.DIV UR4, `(.L_x_7596) ;  /* 0x000000ca048c7947 */ /* 0x001fec000b800000 */
[----:B------:R0:W1:Y:S04]  /*26cb0*/  SHFL.IDX PT, R33, R32, RZ, 0x1c1f ;  /* 0x001c1fff20217589 */ /* 0x00006800000e0000 */
[----:B------:R0:W2:Y:S02]  /*26cc0*/  SHFL.IDX PT, R14, R2, RZ, 0x1c1f ;  /* 0x001c1fff020e7589 */ /* 0x0000a400000e0000 */
.L_x_7873:
        /* <DEDUP_REMOVED lines=8> */
[----:B-1----:R-:W-:Y:S02]  /*26d50*/  @!P0 IMAD.MOV.U32 R15, RZ, RZ, R33 ;  /* 0x000000ffff0f8224 */ /* 0x002fe400078e0021 */
[----:B------:R-:W-:Y:S01]  /*26d60*/  @!P0 IMAD.MOV.U32 R36, RZ, RZ, R86 ;  /* 0x000000ffff248224 */ /* 0x000fe200078e0056 */
[CC--:B--2---:R-:W-:Y:S01]  /*26d70*/  @!P3 LEA R12, P4, R94.reuse, R14.reuse, 0x2 ;  /* 0x0000000e5e0cb211 */ /* 0x0c4fe200078810ff */
[----:B------:R-:W-:Y:S02]  /*26d80*/  @!P0 IMAD.WIDE R34, R217, 0x4, R14 ;  /* 0x00000004d9228825 */ /* 0x000fe400078e020e */
[-C--:B------:R-:W-:Y:S02]  /*26d90*/  @!P1 LEA R40, P5, R101, R14.reuse, 0x2 ;  /* 0x0000000e65289211 */ /* 0x080fe400078a10ff */
[----:B------:R-:W-:Y:S01]  /*26da0*/  @!P0 IMAD.MOV.U32 R37, RZ, RZ, R3 ;  /* 0x000000ffff258224 */ /* 0x000fe200078e0003 */
[----:B------:R-:W-:Y:S01]  /*26db0*/  @!P3 LEA.HI.X R13, R94, R33, R98, 0x2, P4 ;  /* 0x000000215e0db211 */ /* 0x000fe200020f1462 */
[----:B------:R-:W-:Y:S01]  /*26dc0*/  @!P3 IMAD.MOV.U32 R97, RZ, RZ, R5 ;  /* 0x000000ffff61b224 */ /* 0x000fe200078e0005 */
[----:B------:R-:W-:-:S02]  /*26dd0*/  @!P2 LEA R38, P4, R99, R14, 0x2 ;  /* 0x0000000e6326a211 */ /* 0x000fc400078810ff */
[----:B------:R1:W-:Y:S01]  /*26de0*/  @!P0 ST.E.64 desc[UR38][R34.64], R36 ;  /* 0x0000002422008985 */ /* 0x0003e2000c101b26 */
[----:B------:R-:W-:Y:S02]  /*26df0*/  ISETP.GE.AND P0, PT, R103, UR4, PT ;  /* 0x0000000467007c0c */ /* 0x000fe4000bf06270 */
[-C--:B------:R-:W-:Y:S01]  /*26e00*/  @!P2 LEA.HI.X R39, R99, R33.reuse, R100, 0x2, P4 ;  /* 0x000000216327a211 */ /* 0x080fe200020f1464 */
[----:B------:R2:W-:Y:S01]  /*26e10*/  @!P3 ST.E.64 desc[UR38][R12.64], R96 ;  /* 0x000000600c00b985 */ /* 0x0005e2000c101b26 */
[----:B------:R-:W-:Y:S02]  /*26e20*/  ISETP.GE.AND P3, PT, R84, UR4, PT ;  /* 0x0000000454007c0c */ /* 0x000fe4000bf66270 */
[----:B------:R-:W-:Y:S01]  /*26e30*/  @!P1 LEA.HI.X R41, R101, R33, R102, 0x2, P5 ;  /* 0x0000002165299211 */ /* 0x000fe200028f1466 */
[----:B------:R-:W-:Y:S01]  /*26e40*/  @!P2 ST.E.64 desc[UR38][R38.64], R122 ;  /* 0x0000007a2600a985 */ /* 0x000fe2000c101b26 */
[----:B------:R-:W-:-:S03]  /*26e50*/  ISETP.GE.AND P2, PT, R95, UR4, PT ;  /* 0x000000045f007c0c */ /* 0x000fc6000bf46270 */
[----:B------:R-:W-:Y:S01]  /*26e60*/  @!P1 ST.E.64 desc[UR38][R40.64], R124 ;  /* 0x0000007c28009985 */ /* 0x000fe2000c101b26 */
[----:B------:R-:W-:Y:S01]  /*26e70*/  ISETP.GE.AND P1, PT, R93, UR4, PT ;  /* 0x000000045d007c0c */ /* 0x000fe2000bf26270 */
[----:B------:R-:W-:Y:S01]  /*26e80*/  @!P0 IMAD.MOV.U32 R126, RZ, RZ, R0 ;  /* 0x000000ffff7e8224 */ /* 0x000fe200078e0000 */
[----:B-1----:R-:W-:-:S03]  /*26e90*/  @!P0 LEA R34, P4, R103, R14, 0x2 ;  /* 0x0000000e67228211 */ /* 0x002fc600078810ff */
[C---:B--2---:R-:W-:Y:S02]  /*26ea0*/  @!P3 LEA R12, P5, R84.reuse, R14, 0x2 ;  /* 0x0000000e540cb211 */ /* 0x044fe400078a10ff */
[-C--:B------:R-:W-:Y:S02]  /*26eb0*/  @!P0 LEA.HI.X R35, R103, R33.reuse, R104, 0x2, P4 ;  /* 0x0000002167238211 */ /* 0x080fe400020f1468 */
[----:B------:R-:W-:-:S03]  /*26ec0*/  @!P3 LEA.HI.X R13, R84, R33, R92, 0x2, P5 ;  /* 0x00000021540db211 */ /* 0x000fc600028f145c */
[----:B------:R1:W-:Y:S01]  /*26ed0*/  @!P0 ST.E.64 desc[UR38][R34.64], R126 ;  /* 0x0000007e22008985 */ /* 0x0003e2000c101b26 */
[----:B------:R-:W-:Y:S02]  /*26ee0*/  ISETP.GE.AND P0, PT, R85, UR4, PT ;  /* 0x0000000455007c0c */ /* 0x000fe4000bf06270 */
[----:B------:R-:W-:-:S04]  /*26ef0*/  @!P1 LEA R36, P4, R93, R14, 0x2 ;  /* 0x0000000e5d249211 */ /* 0x000fc800078810ff */
[----:B------:R-:W-:Y:S01]  /*26f00*/  @!P1 LEA.HI.X R37, R93, R33, R88, 0x2, P4 ;  /* 0x000000215d259211 */ /* 0x000fe200020f1458 */
[----:B-1----:R-:W-:Y:S01]  /*26f10*/  @!P3 IMAD.MOV.U32 R34, RZ, RZ, R6 ;  /* 0x000000ffff22b224 */ /* 0x002fe200078e0006 */
[----:B------:R-:W-:Y:S01]  /*26f20*/  @!P2 LEA R6, P5, R95, R14, 0x2 ;  /* 0x0000000e5f06a211 */ /* 0x000fe200078a10ff */
[----:B------:R-:W-:-:S03]  /*26f30*/  @!P3 IMAD.MOV.U32 R35, RZ, RZ, R7 ;  /* 0x000000ffff23b224 */ /* 0x000fc600078e0007 */
[----:B------:R-:W-:Y:S02]  /*26f40*/  @!P2 LEA.HI.X R7, R95, R33, R90, 0x2, P5 ;  /* 0x000000215f07a211 */ /* 0x000fe400028f145a */
[----:B------:R1:W-:Y:S01]  /*26f50*/  @!P3 ST.E.64 desc[UR38][R12.64], R34 ;  /* 0x000000220c00b985 */ /* 0x0003e2000c101b26 */
[----:B------:R-:W-:Y:S02]  /*26f60*/  ISETP.GE.AND P3, PT, R83, UR4, PT ;  /* 0x0000000453007c0c */ /* 0x000fe4000bf66270 */
[----:B------:R-:W-:Y:S01]  /*26f70*/  ISETP.GE.AND P5, PT, R75, UR4, PT ;  /* 0x000000044b007c0c */ /* 0x000fe2000bfa6270 */
[----:B------:R2:W-:Y:S10]  /*26f80*/  @!P2 ST.E.64 desc[UR38][R6.64], R8 ;  /* 0x000000080600a985 */ /* 0x0005f4000c101b26 */
[----:B-1----:R-:W-:-:S02]  /*26f90*/  @!P3 LEA R12, P4, R83, R14, 0x2 ;  /* 0x0000000e530cb211 */ /* 0x002fc400078810ff */
[----:B------:R-:W-:Y:S02]  /*26fa0*/  @!P5 IMAD.MOV.U32 R11, RZ, RZ, R29 ;  /* 0x000000ffff0bd224 */ /* 0x000fe400078e001d */
[----:B--2---:R-:W-:Y:S01]  /*26fb0*/  @!P1 IMAD.MOV.U32 R6, RZ, RZ, R4 ;  /* 0x000000ffff069224 */ /* 0x004fe200078e0004 */
[----:B------:R-:W-:Y:S01]  /*26fc0*/  @!P0 LEA R4, P2, R85, R14, 0x2 ;  /* 0x0000000e55048211 */ /* 0x000fe200078410ff */
[----:B------:R-:W-:Y:S01]  /*26fd0*/  @!P1 IMAD.MOV.U32 R7, RZ, RZ, R21 ;  /* 0x000000ffff079224 */ /* 0x000fe200078e0015 */
[-C--:B------:R-:W-:Y:S02]  /*26fe0*/  @!P3 LEA.HI.X R13, R83, R33.reuse, R74, 0x2, P4 ;  /* 0x00000021530db211 */ /* 0x080fe400020f144a */
[----:B------:R-:W-:Y:S02]  /*26ff0*/  @!P0 LEA.HI.X R5, R85, R33, R80, 0x2, P2 ;  /* 0x0000002155058211 */ /* 0x000fe400010f1450 */
[----:B------:R1:W-:Y:S01]  /*27000*/  @!P1 ST.E.64 desc[UR38][R36.64], R6 ;  /* 0x0000000624009985 */ /* 0x0003e2000c101b26 */
[----:B------:R-:W-:-:S02]  /*27010*/  ISETP.GE.AND P1, PT, R51, UR4, PT ;  /* 0x0000000433007c0c */ /* 0x000fc4000bf26270 */
[----:B------:R-:W-:Y:S01]  /*27020*/  ISETP.GE.AND P4, PT, R42, UR4, PT ;  /* 0x000000042a007c0c */ /* 0x000fe2000bf86270 */
[----:B-1----:R-:W-:Y:S01]  /*27030*/  @!P0 IMAD.MOV.U32 R6, RZ, RZ, R24 ;  /* 0x000000ffff068224 */ /* 0x002fe200078e0018 */
[----:B------:R-:W-:Y:S01]  /*27040*/  @!P5 LEA R24, P2, R75, R14, 0x2 ;  /* 0x0000000e4b18d211 */ /* 0x000fe200078410ff */
[----:B------:R-:W-:-:S03]  /*27050*/  @!P0 IMAD.MOV.U32 R7, RZ, RZ, R25 ;  /* 0x000000ffff078224 */ /* 0x000fc600078e0019 */
[-C--:B------:R-:W-:Y:S02]  /*27060*/  @!P5 LEA.HI.X R25, R75, R33.reuse, R62, 0x2, P2 ;  /* 0x000000214b19d211 */ /* 0x080fe400010f143e */
[----:B------:R1:W-:Y:S01]  /*27070*/  @!P0 ST.E.64 desc[UR38][R4.64], R6 ;  /* 0x0000000604008985 */ /* 0x0003e2000c101b26 */
[----:B------:R-:W-:Y:S02]  /*27080*/  ISETP.GE.AND P0, PT, R49, UR4, PT ;  /* 0x0000000431007c0c */ /* 0x000fe4000bf06270 */
[----:B------:R-:W-:Y:S01]  /*27090*/  @!P1 LEA R8, P2, R51, R14, 0x2 ;  /* 0x0000000e33089211 */ /* 0x000fe200078410ff */
[----:B------:R-:W-:Y:S01]  /*270a0*/  @!P3 ST.E.64 desc[UR38][R12.64], R26 ;  /* 0x0000001a0c00b985 */ /* 0x000fe2000c101b26 */
[----:B------:R-:W-:Y:S02]  /*270b0*/  ISETP.GE.AND P3, PT, R47, UR4, PT ;  /* 0x000000042f007c0c */ /* 0x000fe4000bf66270 */
[----:B------:R-:W-:Y:S01]  /*270c0*/  @!P1 LEA.HI.X R9, R51, R33, R72, 0x2, P2 ;  /* 0x0000002133099211 */ /* 0x000fe200010f1448 */
[----:B------:R2:W-:Y:S01]  /*270d0*/  @!P5 ST.E.64 desc[UR38][R24.64], R10 ;  /* 0x0000000a1800d985 */ /* 0x0005e2000c101b26 */
[----:B------:R-:W-:-:S03]  /*270e0*/  ISETP.GE.AND P5, PT, R45, UR4, PT ;  /* 0x000000042d007c0c */ /* 0x000fc6000bfa6270 */
[----:B------:R3:W-:Y:S02]  /*270f0*/  @!P1 ST.E.64 desc[UR38][R8.64], R30 ;  /* 0x0000001e08009985 */ /* 0x0007e4000c101b26 */
[----:B-1----:R-:W-:Y:S01]  /*27100*/  @!P0 LEA R4, P2, R49, R14, 0x2 ;  /* 0x0000000e31048211 */ /* 0x002fe200078410ff */
[----:B------:R-:W-:-:S03]  /*27110*/  @!P0 IMAD.MOV.U32 R21, RZ, RZ, R53 ;  /* 0x000000ffff158224 */ /* 0x000fc600078e0035 */
[-C--:B------:R-:W-:Y:S01]  /*27120*/  @!P0 LEA.HI.X R5, R49, R33.reuse, R50, 0x2, P2 ;  /* 0x0000002131058211 */ /* 0x080fe200010f1432 */
[----:B------:R-:W-:Y:S01]  /*27130*/  @!P3 IMAD.MOV.U32 R107, RZ, RZ, R55 ;  /* 0x000000ffff6bb224 */ /* 0x000fe200078e0037 */
[-C--:B------:R-:W-:Y:S02]  /*27140*/  @!P3 LEA R6, P1, R47, R14.reuse, 0x2 ;  /* 0x0000000e2f06b211 */ /* 0x080fe400078210ff */
[----:B------:R-:W-:Y:S01]  /*27150*/  @!P5 IMAD.MOV.U32 R109, RZ, RZ, R113 ;  /* 0x000000ffff6dd224 */ /* 0x000fe200078e0071 */
[----:B------:R3:W-:Y:S01]  /*27160*/  @!P0 ST.E.64 desc[UR38][R4.64], R20 ;  /* 0x0000001404008985 */ /* 0x0007e2000c101b26 */
[-C--:B--2---:R-:W-:Y:S02]  /*27170*/  @!P5 LEA R10, P0, R45, R14.reuse, 0x2 ;  /* 0x0000000e2d0ad211 */ /* 0x084fe400078010ff */
[----:B------:R-:W-:Y:S02]  /*27180*/  @!P4 LEA R14, P2, R42, R14, 0x2 ;  /* 0x0000000e2a0ec211 */ /* 0x000fe400078410ff */
[----:B------:R-:W-:-:S02]  /*27190*/  @!P3 LEA.HI.X R7, R47, R33, R48, 0x2, P1 ;  /* 0x000000212f07b211 */ /* 0x000fc400008f1430 */
[-C--:B------:R-:W-:Y:S02]  /*271a0*/  @!P5 LEA.HI.X R11, R45, R33.reuse, R46, 0x2, P0 ;  /* 0x000000212d0bd211 */ /* 0x080fe400000f142e */
[----:B------:R-:W-:Y:S01]  /*271b0*/  @!P4 LEA.HI.X R15, R42, R33, R43, 0x2, P2 ;  /* 0x000000212a0fc211 */ /* 0x000fe200010f142b */
[----:B------:R3:W-:Y:S04]  /*271c0*/  @!P3 ST.E.64 desc[UR38][R6.64], R106 ;  /* 0x0000006a0600b985 */ /* 0x0007e8000c101b26 */
[----:B------:R3:W-:Y:S04]  /*271d0*/  @!P5 ST.E.64 desc[UR38][R10.64], R108 ;  /* 0x0000006c0a00d985 */ /* 0x0007e8000c101b26 */
[----:B------:R3:W-:Y:S02]  /*271e0*/  @!P4 ST.E.64 desc[UR38][R14.64], R116 ;  /* 0x000000740e00c985 */ /* 0x0007e4000c101b26 */
.L_x_7598:
[----:B------:R-:W-:Y:S05]  /*271f0*/  BSYNC B1 ;  /* 0x0000000000017941 */ /* 0x000fea0003800000 */
.L_x_7597:
[----:B------:R-:W-:-:S03]  /*27200*/  UMOV UR4, 0xffffffff ;  /* 0xffffffff00047882 */ /* 0x000fc60000000000 */
[----:B------:R-:W-:Y:S05]  /*27210*/  BRA.DIV UR4, `(.L_x_7599) ;  /* 0x000000c604647947 */ /* 0x000fea000b800000 */
[----:B------:R4:W0:Y:S04]  /*27220*/  SHFL.IDX PT, R3, R32, 0x1, 0x1c1f ;  /* 0x003c1f0020037f89 */ /* 0x00082800000e0000 */
[----:B--23--:R4:W2:Y:S02]  /*27230*/  SHFL.IDX PT, R14, R2, 0x1, 0x1c1f ;  /* 0x003c1f00020e7f89 */ /* 0x00c8a400000e0000 */
.L_x_7877:
[----:B------:R-:W-:-:S13]  /*27240*/  ISETP.GE.AND P0, PT, R81, R44, PT ;  /* 0x0000002c5100720c */ /* 0x000fda0003f06270 */
[----:B------:R-:W-:Y:S05]  /*27250*/  @P0 BRA `(.L_x_7595) ;  /* 0x00000010003c0947 */ /* 0x000fea0003800000 */
[----:B------:R-:W-:Y:S02]  /*27260*/  ULDC UR4, c[0x0][0xac8] ;  /* 0x0002b20000047ab9 */ /* 0x000fe40000000800 */
[----:B------:R-:W-:Y:S02]  /*27270*/  ISETP.GE.AND P2, PT, R94, UR4, PT ;  /* 0x000000045e007c0c */ /* 0x000fe4000bf46270 */
[----:B------:R-:W-:Y:S02]  /*27280*/  ISETP.GE.AND P1, PT, R99, UR4, PT ;  /* 0x0000000463007c0c */ /* 0x000fe4000bf26270 */
[----:B------:R-:W-:Y:S02]  /*27290*/  ISETP.GE.AND P0, PT, R101, UR4, PT ;  /* 0x0000000465007c0c */ /* 0x000fe4000bf06270 */
[----:B------:R-:W-:Y:S02]  /*272a0*/  ISETP.GE.AND P3, PT, R217, UR4, PT ;  /* 0x00000004d9007c0c */ /* 0x000fe4000bf66270 */
[----:B------:R-:W-:-:S05]  /*272b0*/  ISETP.GE.AND P5, PT, R103, UR4, PT ;  /* 0x0000000467007c0c */ /* 0x000fca000bfa6270 */
[----:B--2---:R-:W-:Y:S01]  /*272c0*/  @!P2 LEA R6, P4, R94, R14, 0x2 ;  /* 0x0000000e5e06a211 */ /* 0x004fe200078810ff */
[----:B------:R-:W-:-:S03]  /*272d0*/  @!P2 IMAD.MOV.U32 R53, RZ, RZ, R119 ;  /* 0x000000ffff35a224 */ /* 0x000fc600078e0077 */
[-C--:B0-----:R-:W-:Y:S02]  /*272e0*/  @!P2 LEA.HI.X R7, R94, R3.reuse, R98, 0x2, P4 ;  /* 0x000000035e07a211 */ /* 0x081fe400020f1462 */
[CC--:B------:R-:W-:Y:S01]  /*272f0*/  @!P1 LEA R8, P4, R99.reuse, R14.reuse, 0x2 ;  /* 0x0000000e63089211 */ /* 0x0c0fe200078810ff */
[----:B----4-:R-:W-:Y:S02]  /*27300*/  @!P3 IMAD.MOV.U32 R2, RZ, RZ, R14 ;  /* 0x000000ffff02b224 */ /* 0x010fe400078e000e */
[----:B------:R-:W-:Y:S01]  /*27310*/  @!P3 IMAD.MOV.U32 R29, RZ, RZ, R115 ;  /* 0x000000ffff1db224 */ /* 0x000fe200078e0073 */
[----:B------:R-:W-:Y:S01]  /*27320*/  @!P1 LEA.HI.X R9, R99, R3, R100, 0x2, P4 ;  /* 0x0000000363099211 */ /* 0x000fe200020f1464 */
[----:B------:R-:W-:Y:S01]  /*27330*/  @!P3 IMAD.WIDE R4, R217, 0x4, R2 ;  /* 0x00000004d904b825 */ /* 0x000fe200078e0202 */
[----:B------:R-:W-:-:S04]  /*27340*/  @!P0 LEA R10, P4, R101, R14, 0x2 ;  /* 0x0000000e650a8211 */ /* 0x000fc800078810ff */
[-C--:B------:R-:W-:Y:S01]  /*27350*/  @!P0 LEA.HI.X R11, R101, R3.reuse, R102, 0x2, P4 ;  /* 0x00000003650b8211 */ /* 0x080fe200020f1466 */
[----:B------:R-:W-:Y:S01]  /*27360*/  @!P3 ST.E.64 desc[UR38][R4.64], R28 ;  /* 0x0000001c0400b985 */ /* 0x000fe2000c101b26 */
[----:B------:R-:W-:Y:S02]  /*27370*/  @!P5 LEA R12, P4, R103, R14, 0x2 ;  /* 0x0000000e670cd211 */ /* 0x000fe400078810ff */
[----:B------:R-:W-:Y:S01]  /*27380*/  ISETP.GE.AND P3, PT, R95, UR4, PT ;  /* 0x000000045f007c0c */ /* 0x000fe2000bf66270 */
[----:B------:R0:W-:Y:S01]  /*27390*/  @!P2 ST.E.64 desc[UR38][R6.64], R52 ;  /* 0x000000340600a985 */ /* 0x0001e2000c101b26 */
[----:B------:R-:W-:Y:S02]  /*273a0*/  @!P5 LEA.HI.X R13, R103, R3, R104, 0x2, P4 ;  /* 0x00000003670dd211 */ /* 0x000fe400020f1468 */
[----:B------:R-:W-:Y:S01]  /*273b0*/  ISETP.GE.AND P4, PT, R84, UR4, PT ;  /* 0x0000000454007c0c */ /* 0x000fe2000bf86270 */
[----:B------:R2:W-:Y:S01]  /*273c0*/  @!P1 ST.E.64 desc[UR38][R8.64], R56 ;  /* 0x0000003808009985 */ /* 0x0005e2000c101b26 */
[----:B------:R-:W-:-:S02]  /*273d0*/  ISETP.GE.AND P2, PT, R93, UR4, PT ;  /* 0x000000045d007c0c */ /* 0x000fc4000bf46270 */
[----:B------:R-:W-:Y:S01]  /*273e0*/  ISETP.GE.AND P1, PT, R85, UR4, PT ;  /* 0x0000000455007c0c */ /* 0x000fe2000bf26270 */
[----:B------:R3:W-:Y:S04]  /*273f0*/  @!P0 ST.E.64 desc[UR38][R10.64], R58 ;  /* 0x0000003a0a008985 */ /* 0x0007e8000c101b26 */
[----:B------:R-:W-:Y:S01]  /*27400*/  @!P5 ST.E.64 desc[UR38][R12.64], R60 ;  /* 0x0000003c0c00d985 */ /* 0x000fe2000c101b26 */
[----:B0-----:R-:W-:-:S03]  /*27410*/  @!P3 LEA R6, P5, R95, R14, 0x2 ;  /* 0x0000000e5f06b211 */ /* 0x001fc600078a10ff */
[CC--:B------:R-:W-:Y:S01]  /*27420*/  @!P4 LEA R4, P0, R84.reuse, R14.reuse, 0x2 ;  /* 0x0000000e5404c211 */ /* 0x0c0fe200078010ff */
[----:B------:R-:W-:Y:S01]  /*27430*/  @!P4 IMAD.MOV.U32 R55, RZ, RZ, R63 ;  /* 0x000000ffff37c224 */ /* 0x000fe200078e003f */
[-C--:B------:R-:W-:Y:S02]  /*27440*/  @!P3 LEA.HI.X R7, R95, R3.reuse, R90, 0x2, P5 ;  /* 0x000000035f07b211 */ /* 0x080fe400028f145a */
[----:B------:R-:W-:Y:S02]  /*27450*/  @!P4 LEA.HI.X R5, R84, R3, R92, 0x2, P0 ;  /* 0x000000035405c211 */ /* 0x000fe400000f145c */
[----:B------:R-:W-:Y:S02]  /*27460*/  ISETP.GE.AND P0, PT, R83, UR4, PT ;  /* 0x0000000453007c0c */ /* 0x000fe4000bf06270 */
[----:B--2---:R-:W-:Y:S01]  /*27470*/  @!P2 LEA R8, P5, R93, R14, 0x2 ;  /* 0x0000000e5d08a211 */ /* 0x004fe200078a10ff */
[----:B------:R0:W-:Y:S01]  /*27480*/  @!P4 ST.E.64 desc[UR38][R4.64], R54 ;  /* 0x000000360400c985 */ /* 0x0001e2000c101b26 */
[----:B------:R-:W-:-:S02]  /*27490*/  ISETP.GE.AND P4, PT, R75, UR4, PT ;  /* 0x000000044b007c0c */ /* 0x000fc4000bf86270 */
[-C--:B------:R-:W-:Y:S01]  /*274a0*/  @!P2 LEA.HI.X R9, R93, R3.reuse, R88, 0x2, P5 ;  /* 0x000000035d09a211 */ /* 0x080fe200028f1458 */
[----:B------:R2:W-:Y:S01]  /*274b0*/  @!P3 ST.E.64 desc[UR38][R6.64], R64 ;  /* 0x000000400600b985 */ /* 0x0005e2000c101b26 */
[-C--:B---3--:R-:W-:Y:S02]  /*274c0*/  @!P1 LEA R10, P5, R85, R14.reuse, 0x2 ;  /* 0x0000000e550a9211 */ /* 0x088fe400078a10ff */
[----:B------:R-:W-:Y:S01]  /*274d0*/  ISETP.GE.AND P3, PT, R51, UR4, PT ;  /* 0x0000000433007c0c */ /* 0x000fe2000bf66270 */
[----:B------:R3:W-:Y:S01]  /*274e0*/  @!P2 ST.E.64 desc[UR38][R8.64], R66 ;  /* 0x000000420800a985 */ /* 0x0007e2000c101b26 */
[-C--:B------:R-:W-:Y:S02]  /*274f0*/  @!P1 LEA.HI.X R11, R85, R3.reuse, R80, 0x2, P5 ;  /* 0x00000003550b9211 */ /* 0x080fe400028f1450 */
[----:B------:R-:W-:Y:S02]  /*27500*/  @!P0 LEA R20, P5, R83, R14, 0x2 ;  /* 0x0000000e53148211 */ /* 0x000fe400078a10ff */
[----:B------:R-:W-:Y:S01]  /*27510*/  ISETP.GE.AND P2, PT, R49, UR4, PT ;  /* 0x0000000431007c0c */ /* 0x000fe2000bf46270 */
[----:B------:R4:W-:Y:S01]  /*27520*/  @!P1 ST.E.64 desc[UR38][R10.64], R68 ;  /* 0x000000440a009985 */ /* 0x0009e2000c101b26 */
[----:B------:R-:W-:Y:S01]  /*27530*/  @!P0 LEA.HI.X R21, R83, R3, R74, 0x2, P5 ;  /* 0x0000000353158211 */ /* 0x000fe200028f144a */
[----:B------:R-:W-:Y:S01]  /*27540*/  @!P4 IMAD.MOV.U32 R111, RZ, RZ, R73 ;  /* 0x000000ffff6fc224 */ /* 0x000fe200078e0049 */
[----:B------:R-:W-:-:S02]  /*27550*/  ISETP.GE.AND P1, PT, R47, UR4, PT ;  /* 0x000000042f007c0c */ /* 0x000fc4000bf26270 */
[-C--:B0-----:R-:W-:Y:S01]  /*27560*/  @!P4 LEA R4, P5, R75, R14.reuse, 0x2 ;  /* 0x0000000e4b04c211 */ /* 0x081fe200078a10ff */
[----:B------:R0:W-:Y:S01]  /*27570*/  @!P0 ST.E.64 desc[UR38][R20.64], R70 ;  /* 0x0000004614008985 */ /* 0x0001e2000c101b26 */
[-C--:B--2---:R-:W-:Y:S01]  /*27580*/  @!P3 LEA R6, P0, R51, R14.reuse, 0x2 ;  /* 0x0000000e3306b211 */ /* 0x084fe200078010ff */
[----:B------:R-:W-:Y:S01]  /*27590*/  @!P3 IMAD.MOV.U32 R113, RZ, RZ, R87 ;  /* 0x000000ffff71b224 */ /* 0x000fe200078e0057 */
[-C--:B------:R-:W-:Y:S02]  /*275a0*/  @!P4 LEA.HI.X R5, R75, R3.reuse, R62, 0x2, P5 ;  /* 0x000000034b05c211 */ /* 0x080fe400028f143e */
[----:B------:R-:W-:Y:S01]  /*275b0*/  ISETP.GE.AND P5, PT, R45, UR4, PT ;  /* 0x000000042d007c0c */ /* 0x000fe2000bfa6270 */
[----:B------:R-:W-:Y:S01]  /*275c0*/  @!P2 IMAD.MOV.U32 R115, RZ, RZ, R89 ;  /* 0x000000ffff73a224 */ /* 0x000fe200078e0059 */
[----:B------:R-:W-:Y:S01]  /*275d0*/  @!P3 LEA.HI.X R7, R51, R3, R72, 0x2, P0 ;  /* 0x000000033307b211 */ /* 0x000fe200000f1448 */
[----:B------:R0:W-:Y:S01]  /*275e0*/  @!P4 ST.E.64 desc[UR38][R4.64], R110 ;  /* 0x0000006e0400c985 */ /* 0x0001e2000c101b26 */
[----:B---3--:R-:W-:Y:S01]  /*275f0*/  @!P2 LEA R8, P0, R49, R14, 0x2 ;  /* 0x0000000e3108a211 */ /* 0x008fe200078010ff */
[----:B------:R-:W-:-:S02]  /*27600*/  @!P1 IMAD.MOV.U32 R83, RZ, RZ, R91 ;  /* 0x000000ffff539224 */ /* 0x000fc400078e005b */
[----:B------:R0:W-:Y:S01]  /*27610*/  @!P3 ST.E.64 desc[UR38][R6.64], R112 ;  /* 0x000000700600b985 */ /* 0x0001e2000c101b26 */
[----:B------:R-:W-:Y:S02]  /*27620*/  @!P2 LEA.HI.X R9, R49, R3, R50, 0x2, P0 ;  /* 0x000000033109a211 */ /* 0x000fe400000f1432 */
[----:B----4-:R-:W-:-:S03]  /*27630*/  @!P1 LEA R10, P0, R47, R14, 0x2 ;  /* 0x0000000e2f0a9211 */ /* 0x010fc600078010ff */
[----:B------:R0:W-:Y:S01]  /*27640*/  @!P2 ST.E.64 desc[UR38][R8.64], R114 ;  /* 0x000000720800a985 */ /* 0x0001e2000c101b26 */
[----:B------:R-:W-:Y:S02]  /*27650*/  @!P1 LEA.HI.X R11, R47, R3, R48, 0x2, P0 ;  /* 0x000000032f0b9211 */ /* 0x000fe400000f1430 */
[----:B------:R-:W-:-:S03]  /*27660*/  @!P5 LEA R12, P0, R45, R14, 0x2 ;  /* 0x0000000e2d0cd211 */ /* 0x000fc600078010ff */
[----:B------:R0:W-:Y:S01]  /*27670*/  @!P1 ST.E.64 desc[UR38][R10.64], R82 ;  /* 0x000000520a009985 */ /* 0x0001e2000c101b26 */
[----:B------:R-:W-:Y:S02]  /*27680*/  @!P5 LEA.HI.X R13, R45, R3, R46, 0x2, P0 ;  /* 0x000000032d0dd211 */ /* 0x000fe400000f142e */
[----:B------:R-:W-:-:S03]  /*27690*/  ISETP.GE.AND P0, PT, R42, UR4, PT ;  /* 0x000000042a007c0c */ /* 0x000fc6000bf06270 */
[----:B------:R0:W-:Y:S10]  /*276a0*/  @!P5 ST.E.64 desc[UR38][R12.64], R76 ;  /* 0x0000004c0c00d985 */ /* 0x0001f4000c101b26 */
[----:B------:R-:W-:Y:S05]  /*276b0*/  @P0 BRA `(.L_x_7595) ;  /* 0x0000000c00240947 */ /* 0x000fea0003800000 */
[----:B------:R-:W-:-:S04]  /*276c0*/  LEA R14, P0, R42, R14, 0x2 ;  /* 0x0000000e2a0e7211 */ /* 0x000fc800078010ff */
[----:B------:R-:W-:-:S05]  /*276d0*/  LEA.HI.X R15, R42, R3, R43, 0x2, P0 ;  /* 0x000000032a0f7211 */ /* 0x000fca00000f142b */
[----:B------:R2:W-:Y:S01]  /*276e0*/  ST.E.64 desc[UR38][R14.64], R78 ;  /* 0x0000004e0e007985 */ /* 0x0005e2000c101b26 */
[----:B------:R-:W-:Y:S05]  /*276f0*/  BRA `(.L_x_7595) ;  /* 0x0000000c00147947 */ /* 0x000fea0003800000 */
.L_x_7581:
[----:B------:R-:W3:Y:S01]  /*27700*/  LDL R0, [R1] ;  /* 0x0000000001007983 */ /* 0x000ee20000100800 */
[----:B------:R-:W-:Y:S01]  /*27710*/  ULDC.64 UR4, c[0x0][0xc08] ;  /* 0x0003020000047ab9 */ /* 0x000fe20000000a00 */
[----:B------:R-:W3:Y:S01]  /*27720*/  LDC.64 R2, c[0x0][0xc00] ;  /* 0x00030000ff027b82 */ /* 0x000ee20000000a00 */
[----:B------:R-:W-:Y:S01]  /*27730*/  ISETP.NE.U32.AND P0, PT, RZ, UR4, PT ;  /* 0x00000004ff007c0c */ /* 0x000fe2000bf05070 */
[----:B------:R-:W-:Y:S01]  /*27740*/  IMAD.MOV.U32 R13, RZ, RZ, RZ ;  /* 0x000000ffff0d7224 */ /* 0x000fe200078e00ff */
[----:B------:R-:W4:Y:S02]  /*27750*/  S2R R6, SR_TID.X ;  /* 0x0000000000067919 */ /* 0x000f240000002100 */
[----:B------:R-:W-:Y:S01]  /*27760*/  ISETP.NE.AND.EX P1, PT, RZ, UR5, PT, P0 ;  /* 0x00000005ff007c0c */ /* 0x000fe2000bf25300 */
[----:B------:R-:W-:Y:S02]  /*27770*/  ULDC.64 UR4, c[0x0][0xc00] ;  /* 0x0003000000047ab9 */ /* 0x000fe40000000a00 */
[----:B------:R-:W-:-:S04]  /*27780*/  ISETP.NE.U32.AND P0, PT, RZ, UR4, PT ;  /* 0x00000004ff007c0c */ /* 0x000fc8000bf05070 */
[----:B------:R-:W-:-:S06]  /*27790*/  ISETP.NE.AND.EX P0, PT, RZ, UR5, PT, P0 ;  /* 0x00000005ff007c0c */ /* 0x000fcc000bf05300 */
[----:B------:R-:W0:Y:S01]  /*277a0*/  @P1 LDC.64 R4, c[0x0][0xc08] ;  /* 0x00030200ff041b82 */ /* 0x000e220000000a00 */
[----:B------:R-:W-:Y:S02]  /*277b0*/  ULDC UR4, c[0x0][0xa88] ;  /* 0x0002a20000047ab9 */ /* 0x000fe40000000800 */
[----:B------:R-:W-:Y:S02]  /*277c0*/  IMAD.U32 R20, RZ, RZ, UR4 ;  /* 0x00000004ff147e24 */ /* 0x000fe4000f8e00ff */
[----:B---3--:R-:W-:-:S04]  /*277d0*/  IMAD.WIDE R2, R0, 0x4, R2 ;  /* 0x0000000400027825 */ /* 0x008fc800078e0202 */
[----:B0-----:R-:W-:Y:S01]  /*277e0*/  @P1 IMAD.WIDE R4, R0, 0x4, R4 ;  /* 0x0000000400041825 */ /* 0x001fe200078e0204 */
[----:B------:R0:W5:Y:S03]  /*277f0*/  @P0 LDG.E R13, desc[UR38][R2.64] ;  /* 0x00000026020d0981 */ /* 0x000166000c1e1900 */
[----:B----4-:R-:W-:Y:S01]  /*27800*/  VIADD R26, R6, 0xffffff80 ;  /* 0xffffff80061a7836 */ /* 0x010fe20000000000 */
[----:B------:R0:W5:Y:S01]  /*27810*/  @P1 LDG.E R20, desc[UR38][R4.64] ;  /* 0x0000002604141981 */ /* 0x000162000c1e1900 */
[----:B-1----:R-:W-:Y:S02]  /*27820*/  ISETP.GT.AND P2, PT, R237, 0x1, PT ;  /* 0x00000001ed00780c */ /* 0x002fe40003f44270 */
[----:B------:R-:W-:Y:S02]  /*27830*/  SHF.R.S32.HI R14, RZ, 0x1f, R0 ;  /* 0x0000001fff0e7819 */ /* 0x000fe40000011400 */
[----:B------:R-:W-:Y:S01]  /*27840*/  ISETP.GT.AND P3, PT, R26, 0x7f, PT ;  /* 0x0000007f1a00780c */ /* 0x000fe20003f64270 */
[----:B------:R-:W-:-:S12]  /*27850*/  @P1 BRA `(.L_x_7600) ;  /* 0x0000000000101947 */ /* 0x000fd80003800000 */
[----:B------:R-:W-:Y:S05]  /*27860*/  @!P0 BRA `(.L_x_7600) ;  /* 0x00000000000c8947 */ /* 0x000fea0003800000 */
[----:B0-----:R-:W3:Y:S04]  /*27870*/  LDG.E R5, desc[UR38][R2.64] ;  /* 0x0000002602057981 */ /* 0x001ee8000c1e1900 */
[----:B-----5:R-:W3:Y:S02]  /*27880*/  LDG.E R20, desc[UR38][R2.64+0x4] ;  /* 0x0000042602147981 */ /* 0x020ee4000c1e1900 */
[----:B---3--:R-:W-:-:S07]  /*27890*/  IMAD.IADD R20, R20, 0x1, -R5 ;  /* 0x0000000114147824 */ /* 0x008fce00078e0a05 */
.L_x_7600:
[----:B------:R-:W-:Y:S01]  /*278a0*/  BSSY B1, `(.L_x_7601) ;  /* 0x0000036000017945 */ /* 0x000fe20003800000 */
[----:B------:R-:W-:Y:S02]  /*278b0*/  SEL R21, R0, RZ, !P0 ;  /* 0x000000ff00157207 */ /* 0x000fe40004000000 */
[----:B------:R-:W-:Y:S02]  /*278c0*/  SEL R14, R14, RZ, !P0 ;  /* 0x000000ff0e0e7207 */ /* 0x000fe40004000000 */
[----:B-----5:R-:W-:Y:S01]  /*278d0*/  SHF.R.S32.HI R12, RZ, 0x1f, R13 ;  /* 0x0000001fff0c7819 */ /* 0x020fe2000001140d */
[----:B------:R-:W-:Y:S06]  /*278e0*/  @P3 BRA `(.L_x_7602) ;  /* 0x0000000000c43947 */ /* 0x000fec0003800000 */
[----:B------:R-:W1:Y:S01]  /*278f0*/  LDC R27, c[0x0][0xbe8] ;  /* 0x0002fa00ff1b7b82 */ /* 0x000e620000000800 */
[----:B------:R-:W-:Y:S01]  /*27900*/  IADD3 R25, R219, -0x80, R6 ;  /* 0xffffff80db197810 */ /* 0x000fe20007ffe006 */
[----:B-1----:R-:W-:-:S05]  /*27910*/  IMAD R0, R20, R27, RZ ;  /* 0x0000001b14007224 */ /* 0x002fca00078e02ff */
[----:B------:R-:W-:-:S13]  /*27920*/  ISETP.GE.AND P0, PT, R25, R0, PT ;  /* 0x000000001900720c */ /* 0x000fda0003f06270 */
[----:B------:R-:W-:Y:S05]  /*27930*/  @P0 BRA `(.L_x_7602) ;  /* 0x0000000000b00947 */ /* 0x000fea0003800000 */
[----:B------:R-:W3:Y:S01]  /*27940*/  LDL.LU R30, [R1+0xc] ;  /* 0x00000c00011e7983 */ /* 0x000ee20000300800 */
[----:B------:R-:W-:Y:S01]  /*27950*/  IMAD.MOV.U32 R0, RZ, RZ, 0x9b8 ;  /* 0x000009b8ff007424 */ /* 0x000fe200078e00ff */
[----:B------:R-:W-:Y:S01]  /*27960*/  ISETP.GT.AND P3, PT, R237, 0x1, PT ;  /* 0x00000001ed00780c */ /* 0x000fe20003f64270 */
[----:B------:R-:W1:Y:S01]  /*27970*/  LDC.64 R28, c[0x0][0xba8] ;  /* 0x0002ea00ff1c7b82 */ /* 0x000e620000000a00 */
[----:B------:R-:W-:Y:S01]  /*27980*/  ISETP.NE.AND P0, PT, R27, 0x1, PT ;  /* 0x000000011b00780c */ /* 0x000fe20003f05270 */
[----:B------:R-:W-:Y:S01]  /*27990*/  IMAD.MOV.U32 R15, RZ, RZ, R25 ;  /* 0x000000ffff0f7224 */ /* 0x000fe200078e0019 */
[----:B------:R-:W-:-:S05]  /*279a0*/  SEL R24, R0, 0x978, P3 ;  /* 0x0000097800187807 */ /* 0x000fca0001800000 */
[----:B------:R-:W4:Y:S08]  /*279b0*/  LDC.64 R6, c[0x0][R24+0x220] ;  /* 0x0000880018067b82 */ /* 0x000f300000000a00 */
[----:B0-----:R-:W0:Y:S08]  /*279c0*/  LDC.64 R2, c[0x0][R24+0x218] ;  /* 0x0000860018027b82 */ /* 0x001e300000000a00 */
[----:B------:R-:W5:Y:S08]  /*279d0*/  LDC.64 R8, c[0x0][R24+0x228] ;  /* 0x00008a0018087b82 */ /* 0x000f700000000a00 */
[----:B------:R-:W2:Y:S08]  /*279e0*/  LDC.64 R4, c[0x0][R24+0x210] ;  /* 0x0000840018047b82 */ /* 0x000eb00000000a00 */
[----:B------:R-:W0:Y:S08]  /*279f0*/  @P0 LDC R0, c[0x0][0xbec] ;  /* 0x0002fb00ff000b82 */ /* 0x000e300000000800 */
[----:B------:R-:W5:Y:S01]  /*27a00*/  @P0 LDC R33, c[0x0][0xbf0] ;  /* 0x0002fc00ff210b82 */ /* 0x000f620000000800 */
[----:B----4-:R-:W-:-:S07]  /*27a10*/  IMAD R7, R7, R21, RZ ;  /* 0x0000001507077224 */ /* 0x010fce00078e02ff */
[----:B-1----:R-:W1:Y:S01]  /*27a20*/  @!P3 LDC R28, c[0x0][0xb50] ;  /* 0x0002d400ff1cbb82 */ /* 0x002e620000000800 */
[----:B------:R-:W-:Y:S02]  /*27a30*/  IMAD R7, R6, R14, R7 ;  /* 0x0000000e06077224 */ /* 0x000fe400078e0207 */
[----:B0-----:R-:W-:-:S05]  /*27a40*/  @P0 IMAD.HI.U32 R0, R25, R0, RZ ;  /* 0x0000000019000227 */ /* 0x001fca00078e00ff */
[----:B------:R-:W0:Y:S01]  /*27a50*/  @!P3 LDC R29, c[0x0][0xb54] ;  /* 0x0002d500ff1dbb82 */ /* 0x000e220000000800 */
        /* <DEDUP_REMOVED lines=10> */
[----:B---3--:R-:W-:-:S05]  /*27b00*/  SEL R33, R30, RZ, P3 ;  /* 0x000000ff1e217207 */ /* 0x008fca0001800000 */
[----:B------:R-:W-:-:S04]  /*27b10*/  IMAD.WIDE.U32 R2, R8, R33, RZ ;  /* 0x0000002108027225 */ /* 0x000fc800078e00ff */
[----:B------:R-:W-:Y:S01]  /*27b20*/  IMAD R9, R9, R33, RZ ;  /* 0x0000002109097224 */ /* 0x000fe200078e02ff */
[----:B------:R-:W-:Y:S02]  /*27b30*/  IADD3 R2, P0, P1, R15, R10, R2 ;  /* 0x0000000a0f027210 */ /* 0x000fe4000791e002 */
[----:B------:R-:W-:Y:S01]  /*27b40*/  SHF.R.S32.HI R15, RZ, 0x1f, R15 ;  /* 0x0000001fff0f7819 */ /* 0x000fe2000001140f */
[----:B------:R-:W-:Y:S01]  /*27b50*/  IMAD.IADD R3, R9, 0x1, R3 ;  /* 0x0000000109037824 */ /* 0x000fe200078e0203 */
[----:B------:R-:W-:-:S04]  /*27b60*/  SHF.R.S32.HI R9, RZ, 0x1f, R7 ;  /* 0x0000001fff097819 */ /* 0x000fc80000011407 */
[----:B------:R-:W-:Y:S01]  /*27b70*/  IADD3.X R3, R15, R0, R3, P0, P1 ;  /* 0x000000000f037210 */ /* 0x000fe200007e2403 */
[----:B--2---:R-:W-:-:S04]  /*27b80*/  IMAD R0, R5, R7, RZ ;  /* 0x0000000705007224 */ /* 0x004fc800078e02ff */
[C---:B------:R-:W-:Y:S02]  /*27b90*/  IMAD R9, R4.reuse, R9, R0 ;  /* 0x0000000904097224 */ /* 0x040fe400078e0200 */
[----:B------:R-:W-:-:S04]  /*27ba0*/  IMAD.WIDE.U32 R2, R4, R7, R2 ;  /* 0x0000000704027225 */ /* 0x000fc800078e0002 */
[----:B------:R-:W-:Y:S01]  /*27bb0*/  IMAD.IADD R0, R3, 0x1, R9 ;  /* 0x0000000103007824 */ /* 0x000fe200078e0209 */
[----:B-1----:R-:W-:Y:S01]  /*27bc0*/  LEA R4, P0, R2, R28, 0x2 ;  /* 0x0000001c02047211 */ /* 0x002fe200078010ff */
[----:B------:R-:W-:-:S03]  /*27bd0*/  IMAD.MOV.U32 R3, RZ, RZ, -0x800000 ;  /* 0xff800000ff037424 */ /* 0x000fc600078e00ff */
[----:B0-----:R-:W-:-:S05]  /*27be0*/  LEA.HI.X R5, R2, R29, R0, 0x2, P0 ;  /* 0x0000001d02057211 */ /* 0x001fca00000f1400 */
[----:B------:R1:W-:Y:S04]  /*27bf0*/  STG.E desc[UR38][R4.64], R3 ;  /* 0x0000000304007986 */ /* 0x0003e8000c101926 */
.L_x_7602:
[----:B------:R-:W-:Y:S05]  /*27c00*/  BSYNC B1 ;  /* 0x0000000000017941 */ /* 0x000fea0003800000 */
.L_x_7601:
[----:B------:R-:W-:Y:S05]  /*27c10*/  @P2 BRA `(.L_x_7595) ;  /* 0x0000000400cc2947 */ /* 0x000fea0003800000 */
[----:B------:R-:W3:Y:S01]  /*27c20*/  LDC R25, c[0x0][0xbe8] ;  /* 0x0002fa00ff197b82 */ /* 0x000ee20000000800 */
[----:B0-----:R-:W-:Y:S01]  /*27c30*/  SHF.R.S32.HI R2, RZ, 0x1f, R26 ;  /* 0x0000001fff027819 */ /* 0x001fe2000001141a */
[----:B------:R-:W-:Y:S01]  /*27c40*/  ULDC.64 UR4, c[0x0][0xaa0] ;  /* 0x0002a80000047ab9 */ /* 0x000fe20000000a00 */
[----:B------:R-:W-:Y:S01]  /*27c50*/  ULDC.64 UR6, c[0x0][0xaf0] ;  /* 0x0002bc0000067ab9 */ /* 0x000fe20000000a00 */
[----:B------:R-:W-:Y:S01]  /*27c60*/  IMAD R0, R12, UR4, RZ ;  /* 0x000000040c007c24 */ /* 0x000fe2000f8e02ff */
[----:B------:R-:W-:Y:S01]  /*27c70*/  LEA.HI R6, R2, R26, RZ, 0x3 ;  /* 0x0000001a02067211 */ /* 0x000fe200078f18ff */
[----:B-1----:R-:W-:-:S03]  /*27c80*/  IMAD.WIDE.U32 R2, R13, UR4, RZ ;  /* 0x000000040d027c25 */ /* 0x002fc6000f8e00ff */
[----:B------:R-:W-:Y:S01]  /*27c90*/  SHF.R.S32.HI R6, RZ, 0x3, R6 ;  /* 0x00000003ff067819 */ /* 0x000fe20000011406 */
[----:B------:R-:W-:Y:S01]  /*27ca0*/  IMAD R5, R13, UR5, R0 ;  /* 0x000000050d057c24 */ /* 0x000fe2000f8e0200 */
[----:B------:R-:W-:-:S03]  /*27cb0*/  ULDC.64 UR4, c[0x0][0xae8] ;  /* 0x0002ba0000047ab9 */ /* 0x000fc60000000a00 */
[----:B------:R-:W-:Y:S02]  /*27cc0*/  IMAD R0, R236, 0x20, R6 ;  /* 0x00000020ec007824 */ /* 0x000fe400078e0206 */
[----:B------:R-:W-:Y:S02]  /*27cd0*/  IMAD.IADD R3, R3, 0x1, R5 ;  /* 0x0000000103037824 */ /* 0x000fe400078e0205 */
[----:B------:R-:W-:Y:S02]  /*27ce0*/  IMAD.IADD R9, R219, 0x1, R0 ;  /* 0x00000001db097824 */ /* 0x000fe400078e0200 */
[----:B------:R-:W-:Y:S01]  /*27cf0*/  IMAD.WIDE.U32 R2, R232, UR4, R2 ;  /* 0x00000004e8027c25 */ /* 0x000fe2000f8e0002 */
[----:B---3--:R-:W-:-:S03]  /*27d00*/  ISETP.NE.AND P0, PT, R25, 0x1, PT ;  /* 0x000000011900780c */ /* 0x008fc60003f05270 */
[----:B------:R-:W-:Y:S02]  /*27d10*/  IMAD.MOV.U32 R5, RZ, RZ, R9 ;  /* 0x000000ffff057224 */ /* 0x000fe400078e0009 */
[----:B------:R-:W-:Y:S01]  /*27d20*/  IMAD R3, R232, UR5, R3 ;  /* 0x00000005e8037c24 */ /* 0x000fe2000f8e0203 */
[----:B------:R-:W-:Y:S01]  /*27d30*/  ULDC.64 UR4, c[0x0][0xae0] ;  /* 0x0002b80000047ab9 */ /* 0x000fe20000000a00 */
[----:B------:R-:W-:-:S06]  /*27d40*/  IMAD.WIDE.U32 R2, R21, UR6, R2 ;  /* 0x0000000615027c25 */ /* 0x000fcc000f8e0002 */
[----:B------:R-:W0:Y:S08]  /*27d50*/  @P0 LDC R4, c[0x0][0xbec] ;  /* 0x0002fb00ff040b82 */ /* 0x000e300000000800 */
[----:B------:R-:W1:Y:S01]  /*27d60*/  @P0 LDC R7, c[0x0][0xbf0] ;  /* 0x0002fc00ff070b82 */ /* 0x000e620000000800 */
[----:B0-----:R-:W-:-:S04]  /*27d70*/  @P0 IMAD.HI.U32 R0, R9, R4, RZ ;  /* 0x0000000409000227 */ /* 0x001fc800078e00ff */
[----:B------:R-:W-:Y:S01]  /*27d80*/  IMAD R4, R14, UR6, RZ ;  /* 0x000000060e047c24 */ /* 0x000fe2000f8e02ff */
[----:B-1----:R-:W-:-:S03]  /*27d90*/  @P0 SHF.R.U32.HI R5, RZ, R7, R0 ;  /* 0x00000007ff050219 */ /* 0x002fc60000011600 */
[----:B------:R-:W-:Y:S01]  /*27da0*/  IMAD R7, R21, UR7, R4 ;  /* 0x0000000715077c24 */ /* 0x000fe2000f8e0204 */
[--C-:B------:R-:W-:Y:S01]  /*27db0*/  SHF.R.S32.HI R0, RZ, 0x1f, R5.reuse ;  /* 0x0000001fff007819 */ /* 0x100fe20000011405 */
        /* <DEDUP_REMOVED lines=12> */
[----:B------:R-:W-:Y:S01]  /*27e80*/  ULDC.64 UR4, c[0x0][0xa80] ;  /* 0x0002a00000047ab9 */ /* 0x000fe20000000a00 */
[----:B------:R-:W-:Y:S02]  /*27e90*/  SHF.R.S32.HI R7, RZ, 0x1f, R111 ;  /* 0x0000001fff077819 */ /* 0x000fe4000001146f */
[----:B------:R-:W-:Y:S01]  /*27ea0*/  IMAD.IADD R3, R5, 0x1, R3 ;  /* 0x0000000105037824 */ /* 0x000fe200078e0203 */
[C---:B------:R-:W-:Y:S01]  /*27eb0*/  LEA R2, P0, R4.reuse, UR4, 0x1 ;  /* 0x0000000404027c11 */ /* 0x040fe2000f8008ff */
[----:B------:R-:W-:Y:S01]  /*27ec0*/  UMOV UR4, 0xffffffff ;  /* 0xffffffff00047882 */ /* 0x000fe20000000000 */
[----:B------:R-:W-:Y:S02]  /*27ed0*/  SHF.R.S32.HI R5, RZ, 0x1f, R109 ;  /* 0x0000001fff057819 */ /* 0x000fe4000001146d */
[----:B------:R-:W-:Y:S01]  /*27ee0*/  LEA.HI.X R3, R4, UR5, R3, 0x1, P0 ;  /* 0x0000000504037c11 */ /* 0x000fe200080f0c03 */
[----:B------:R-:W-:Y:S08]  /*27ef0*/  BRA.DIV UR4, `(.L_x_7603) ;  /* 0x000000ba04747947 */ /* 0x000ff0000b800000 */
[----:B------:R0:W1:Y:S04]  /*27f00*/  SHFL.IDX PT, R0, R3, RZ, 0x181f ;  /* 0x00181fff03007589 */ /* 0x00006800000e0000 */
[----:B------:R0:W3:Y:S02]  /*27f10*/  SHFL.IDX PT, R14, R2, RZ, 0x181f ;  /* 0x00181fff020e7589 */ /* 0x0000e400000e0000 */
.L_x_7880:
[----:B------:R-:W-:Y:S01]  /*27f20*/  IMAD R25, R20, R25, RZ ;  /* 0x0000001914197224 */ /* 0x000fe200078e02ff */
[----:B------:R-:W-:Y:S01]  /*27f30*/  BSSY B1, `(.L_x_7604) ;  /* 0x000000d000017945 */ /* 0x000fe20003800000 */
[----:B------:R-:W-:-:S05]  /*27f40*/  IMAD.IADD R6, R6, 0x1, R219 ;  /* 0x0000000106067824 */ /* 0x000fca00078e02db */
[----:B------:R-:W-:-:S13]  /*27f50*/  ISETP.GE.AND P0, PT, R6, R25, PT ;  /* 0x000000190600720c */ /* 0x000fda0003f06270 */
[----:B------:R-:W-:Y:S05]  /*27f60*/  @P0 BRA `(.L_x_7605) ;  /* 0x0000000000240947 */ /* 0x000fea0003800000 */
[----:B------:R-:W-:Y:S02]  /*27f70*/  ULDC UR4, c[0x0][0xac8] ;  /* 0x0002b20000047ab9 */ /* 0x000fe40000000800 */
[----:B------:R-:W-:Y:S02]  /*27f80*/  ISETP.GE.AND P2, PT, R111, UR4, PT ;  /* 0x000000046f007c0c */ /* 0x000fe4000bf46270 */
[----:B------:R-:W-:-:S11]  /*27f90*/  ISETP.GE.AND P3, PT, R109, UR4, PT ;  /* 0x000000046d007c0c */ /* 0x000fd6000bf66270 */
[-C--:B---3--:R-:W-:Y:S02]  /*27fa0*/  @!P2 LEA R8, P0, R111, R14.reuse, 0x1 ;  /* 0x0000000e6f08a211 */ /* 0x088fe400078008ff */
[----:B------:R-:W-:Y:S02]  /*27fb0*/  @!P3 LEA R14, P1, R109, R14, 0x1 ;  /* 0x0000000e6d0eb211 */ /* 0x000fe400078208ff */
[-C--:B-1----:R-:W-:Y:S02]  /*27fc0*/  @!P2 LEA.HI.X R9, R111, R0.reuse, R7, 0x1, P0 ;  /* 0x000000006f09a211 */ /* 0x082fe400000f0c07 */
[----:B------:R-:W-:-:S03]  /*27fd0*/  @!P3 LEA.HI.X R15, R109, R0, R5, 0x1, P1 ;  /* 0x000000006d0fb211 */ /* 0x000fc600008f0c05 */
[----:B------:R4:W-:Y:S04]  /*27fe0*/  @!P2 ST.E.128 desc[UR38][R8.64], RZ ;  /* 0x000000ff0800a985 */ /* 0x0009e8000c101d26 */
[----:B------:R4:W-:Y:S02]  /*27ff0*/  @!P3 ST.E.128 desc[UR38][R14.64], RZ ;  /* 0x000000ff0e00b985 */ /* 0x0009e4000c101d26 */
.L_x_7605:
[----:B------:R-:W-:Y:S05]  /*28000*/  BSYNC B1 ;  /* 0x0000000000017941 */ /* 0x000fea0003800000 */
.L_x_7604:
[----:B------:R-:W-:-:S03]  /*28010*/  UMOV UR4, 0xffffffff ;  /* 0xffffffff00047882 */ /* 0x000fc60000000000 */
[----:B------:R-:W-:Y:S05]  /*28020*/  BRA.DIV UR4, `(.L_x_7606) ;  /* 0x000000ba045c7947 */ /* 0x000fea000b800000 */
[----:B-1----:R1:W0:Y:S04]  /*28030*/  SHFL.IDX PT, R0, R3, 0x1, 0x181f ;  /* 0x00381f0003007f89 */ /* 0x00222800000e0000 */
[----:B---34-:R1:W3:Y:S02]  /*28040*/  SHFL.IDX PT, R14, R2, 0x1, 0x181f ;  /* 0x00381f00020e7f89 */ /* 0x0182e400000e0000 */
.L_x_7884:
[----:B------:R-:W-:Y:S01]  /*28050*/  VIADD R4, R6, 0x20 ;  /* 0x0000002006047836 */ /* 0x000fe20000000000 */
[----:B------:R-:W-:Y:S04]  /*28060*/  BSSY B1, `(.L_x_7607) ;  /* 0x000000c000017945 */ /* 0x000fe80003800000 */
[----:B------:R-:W-:-:S13]  /*28070*/  ISETP.GE.AND P0, PT, R4, R25, PT ;  /* 0x000000190400720c */ /* 0x000fda0003f06270 */
[----:B------:R-:W-:Y:S05]  /*28080*/  @P0 BRA `(.L_x_7608) ;  /* 0x0000000000240947 */ /* 0x000fea0003800000 */
[----:B------:R-:W-:Y:S02]  /*28090*/  ULDC UR4, c[0x0][0xac8] ;  /* 0x0002b20000047ab9 */ /* 0x000fe40000000800 */
[----:B------:R-:W-:Y:S02]  /*280a0*/  ISETP.GE.AND P2, PT, R111, UR4, PT ;  /* 0x000000046f007c0c */ /* 0x000fe4000bf46270 */
[----:B------:R-:W-:-:S11]  /*280b0*/  ISETP.GE.AND P3, PT, R109, UR4, PT ;  /* 0x000000046d007c0c */ /* 0x000fd6000bf66270 */
[-C--:B---3--:R-:W-:Y:S02]  /*280c0*/  @!P2 LEA R8, P0, R111, R14.reuse, 0x1 ;  /* 0x0000000e6f08a211 */ /* 0x088fe400078008ff */
[----:B------:R-:W-:Y:S02]  /*280d0*/  @!P3 LEA R14, P1, R109, R14, 0x1 ;  /* 0x0000000e6d0eb211 */ /* 0x000fe400078208ff */
[-C--:B0-----:R-:W-:Y:S02]  /*280e0*/  @!P2 LEA.HI.X R9, R111, R0.reuse, R7, 0x1, P0 ;  /* 0x000000006f09a211 */ /* 0x081fe400000f0c07 */
[----:B------:R-:W-:-:S03]  /*280f0*/  @!P3 LEA.HI.X R15, R109, R0, R5, 0x1, P1 ;  /* 0x000000006d0fb211 */ /* 0x000fc600008f0c05 */
[----:B------:R4:W-:Y:S04]  /*28100*/  @!P2 ST.E.128 desc[UR38][R8.64], RZ ;  /* 0x000000ff0800a985 */ /* 0x0009e8000c101d26 */
[----:B------:R4:W-:Y:S02]  /*28110*/  @!P3 ST.E.128 desc[UR38][R14.64], RZ ;  /* 0x000000ff0e00b985 */ /* 0x0009e4000c101d26 */
.L_x_7608:
[----:B------:R-:W-:Y:S05]  /*28120*/  BSYNC B1 ;  /* 0x0000000000017941 */ /* 0x000fea0003800000 */
.L_x_7607:
[----:B------:R-:W-:-:S03]  /*28130*/  UMOV UR4, 0xffffffff ;  /* 0xffffffff00047882 */ /* 0x000fc60000000000 */
[----:B------:R-:W-:Y:S05]  /*28140*/  BRA.DIV UR4, `(.L_x_7609) ;  /* 0x000000ba045c7947 */ /* 0x000fea000b800000 */
[----:B0-----:R0:W0:Y:S04]  /*28150*/  SHFL.IDX PT, R0, R3, 0x2, 0x181f ;  /* 0x00581f0003007f89 */ /* 0x00102800000e0000 */
[----:B---34-:R3:W4:Y:S02]  /*28160*/  SHFL.IDX PT, R14, R2, 0x2, 0x181f ;  /* 0x00581f00020e7f89 */ /* 0x01872400000e0000 */
.L_x_7888:
[----:B------:R-:W-:Y:S01]  /*28170*/  VIADD R4, R6, 0x40 ;  /* 0x0000004006047836 */ /* 0x000fe20000000000 */
[----:B------:R-:W-:Y:S04]  /*28180*/  BSSY B1, `(.L_x_7610) ;  /* 0x000000c000017945 */ /* 0x000fe80003800000 */
[----:B------:R-:W-:-:S13]  /*28190*/  ISETP.GE.AND P0, PT, R4, R25, PT ;  /* 0x000000190400720c */ /* 0x000fda0003f06270 */
[----:B------:R-:W-:Y:S05]  /*281a0*/  @P0 BRA `(.L_x_7611) ;  /* 0x0000000000240947 */ /* 0x000fea0003800000 */
[----:B------:R-:W-:Y:S02]  /*281b0*/  ULDC UR4, c[0x0][0xac8] ;  /* 0x0002b20000047ab9 */ /* 0x000fe40000000800 */
[----:B------:R-:W-:Y:S02]  /*281c0*/  ISETP.GE.AND P2, PT, R111, UR4, PT ;  /* 0x000000046f007c0c */ /* 0x000fe4000bf46270 */
[----:B------:R-:W-:-:S11]  /*281d0*/  ISETP.GE.AND P3, PT, R109, UR4, PT ;  /* 0x000000046d007c0c */ /* 0x000fd6000bf66270 */
[-C--:B----4-:R-:W-:Y:S02]  /*281e0*/  @!P2 LEA R8, P0, R111, R14.reuse, 0x1 ;  /* 0x0000000e6f08a211 */ /* 0x090fe400078008ff */
[----:B------:R-:W-:Y:S02]  /*281f0*/  @!P3 LEA R14, P1, R109, R14, 0x1 ;  /* 0x0000000e6d0eb211 */ /* 0x000fe400078208ff */
[-C--:B0-----:R-:W-:Y:S02]  /*28200*/  @!P2 LEA.HI.X R9, R111, R0.reuse, R7, 0x1, P0 ;  /* 0x000000006f09a211 */ /* 0x081fe400000f0c07 */
[----:B------:R-:W-:-:S03]  /*28210*/  @!P3 LEA.HI.X R15, R109, R0, R5, 0x1, P1 ;  /* 0x000000006d0fb211 */ /* 0x000fc600008f0c05 */
[----:B------:R0:W-:Y:S04]  /*28220*/  @!P2 ST.E.128 desc[UR38][R8.64], RZ ;  /* 0x000000ff0800a985 */ /* 0x0001e8000c101d26 */
[----:B------:R0:W-:Y:S02]  /*28230*/  @!P3 ST.E.128 desc[UR38][R14.64], RZ ;  /* 0x000000ff0e00b985 */ /* 0x0001e4000c101d26 */
.L_x_7611:
[----:B------:R-:W-:Y:S05]  /*28240*/  BSYNC B1 ;  /* 0x0000000000017941 */ /* 0x000fea0003800000 */
.L_x_7610:
[----:B------:R-:W-:-:S03]  /*28250*/  UMOV UR4, 0xffffffff ;  /* 0xffffffff00047882 */ /* 0x000fc60000000000 */
[----:B------:R-:W-:Y:S05]  /*28260*/  BRA.DIV UR4, `(.L_x_7612) ;  /* 0x000000ba045c7947 */ /* 0x000fea000b800000 */
[----:B0-----:R0:W0:Y:S04]  /*28270*/  SHFL.IDX PT, R0, R3, 0x3, 0x181f ;  /* 0x00781f0003007f89 */ /* 0x00102800000e0000 */
[----:B----4-:R4:W0:Y:S02]  /*28280*/  SHFL.IDX PT, R14, R2, 0x3, 0x181f ;  /* 0x00781f00020e7f89 */ /* 0x01082400000e0000 */
.L_x_7892:
[----:B-1-34-:R-:W-:-:S05]  /*28290*/  VIADD R2, R6, 0x60 ;  /* 0x0000006006027836 */ /* 0x01afca0000000000 */
[----:B------:R-:W-:-:S13]  /*282a0*/  ISETP.GE.AND P0, PT, R2, R25, PT ;  /* 0x000000190200720c */ /* 0x000fda0003f06270 */
[----:B------:R-:W-:Y:S05]  /*282b0*/  @P0 BRA `(.L_x_7595) ;  /* 0x0000000000240947 */ /* 0x000fea0003800000 */
[----:B------:R-:W-:Y:S02]  /*282c0*/  ULDC UR4, c[0x0][0xac8] ;  /* 0x0002b20000047ab9 */ /* 0x000fe40000000800 */
[----:B------:R-:W-:Y:S02]  /*282d0*/  ISETP.GE.AND P2, PT, R111, UR4, PT ;  /* 0x000000046f007c0c */ /* 0x000fe4000bf46270 */
[----:B------:R-:W-:-:S11]  /*282e0*/  ISETP.GE.AND P3, PT, R109, UR4, PT ;  /* 0x000000046d007c0c */ /* 0x000fd6000bf66270 */
[-C--:B0-----:R-:W-:Y:S02]  /*282f0*/  @!P2 LEA R2, P0, R111, R14.reuse, 0x1 ;  /* 0x0000000e6f02a211 */ /* 0x081fe400078008ff */
[----:B------:R-:W-:Y:S02]  /*28300*/  @!P3 LEA R14, P1, R109, R14, 0x1 ;  /* 0x0000000e6d0eb211 */ /* 0x000fe400078208ff */
[-C--:B------:R-:W-:Y:S02]  /*28310*/  @!P2 LEA.HI.X R3, R111, R0.reuse, R7, 0x1, P0 ;  /* 0x000000006f03a211 */ /* 0x080fe400000f0c07 */
[----:B------:R-:W-:-:S03]  /*28320*/  @!P3 LEA.HI.X R15, R109, R0, R5, 0x1, P1 ;  /* 0x000000006d0fb211 */ /* 0x000fc600008f0c05 */
[----:B------:R3:W-:Y:S04]  /*28330*/  @!P2 ST.E.128 desc[UR38][R2.64], RZ ;  /* 0x000000ff0200a985 */ /* 0x0007e8000c101d26 */
[----:B------:R3:W-:Y:S02]  /*28340*/  @!P3 ST.E.128 desc[UR38][R14.64], RZ ;  /* 0x000000ff0e00b985 */ /* 0x0007e4000c101d26 */
.L_x_7595:
[----:B------:R-:W-:Y:S05]  /*28350*/  BSYNC B0 ;  /* 0x0000000000007941 */ /* 0x000fea0003800000 */
.L_x_7580:
[----:B------:R-:W-:Y:S02]  /*28360*/  ULDC UR4, c[0x0][0xc3c] ;  /* 0x00030f0000047ab9 */ /* 0x000fe40000000800 */
[----:B--2---:R-:W-:-:S13]  /*28370*/  ISETP.GE.AND P0, PT, R223, UR4, PT ;  /* 0x00000004df007c0c */ /* 0x004fda000bf06270 */
[----:B------:R-:W-:Y:S05]  /*28380*/  @!P0 BRA `(.L_x_7613) ;  /* 0xfffffd8c00348947 */ /* 0x000fea000383ffff */
[----:B------:R-:W-:Y:S05]  /*28390*/  BRA `(.L_x_7372) ;  /* 0x0000008000f07947 */ /* 0x000fea0003800000 */
.L_x_7370:
        /* <DEDUP_REMOVED lines=14> */
[----:B0-----:R3:W-:Y:S04]  /*28480*/  STL.64 [R1], R4 ;  /* 0x0000000401007387 */ /* 0x0017e80000100a00 */
[----:B------:R3:W-:Y:S01]  /*28490*/  STL.64 [R1+0x8], R6 ;  /* 0x0000080601007387 */ /* 0x0007e20000100a00 */
[----:B------:R-:W-:Y:S06]  /*284a0*/  BAR.ARV 0x4, 0x180 ;  /* 0x0106000000007b1d */ /* 0x000fec0000002000 */
[----:B------:R-:W-:Y:S05]  /*284b0*/  BRA `(.L_x_7615) ;  /* 0x0000000c00b47947 */ /* 0x000fea0003800000 */
.L_x_7614:
[----:B------:R-:W0:Y:S01]  /*284c0*/  S2R R0, SR_TID.X ;  /* 0x0000000000007919 */ /* 0x000e220000002100 */
[----:B------:R-:W-:Y:S01]  /*284d0*/  ULDC UR4, c[0x0][0xc3c] ;  /* 0x00030f0000047ab9 */ /* 0x000fe20000000800 */
[----:B------:R-:W1:Y:S01]  /*284e0*/  S2UR UR6, SR_CTAID.X ;  /* 0x00000000000679c3 */ /* 0x000e620000002500 */
[----:B------:R-:W-:Y:S01]  /*284f0*/  ULDC UR5, c[0x0][0xc38] ;  /* 0x00030e0000057ab9 */ /* 0x000fe20000000800 */
[----:B0-----:R-:W-:-:S04]  /*28500*/  LOP3.LUT R0, R0, 0x1f, RZ, 0xc0, !PT ;  /* 0x0000001f00007812 */ /* 0x001fc800078ec0ff */
[----:B------:R-:W-:-:S04]  /*28510*/  ISETP.NE.AND P0, PT, R0, 0x1f, PT ;  /* 0x0000001f0000780c */ /* 0x000fc80003f05270 */
[----:B------:R-:W-:-:S13]  /*28520*/  ISETP.GE.OR P1, PT, R0, UR4, !P0 ;  /* 0x0000000400007c0c */ /* 0x000fda000c726670 */
[----:B------:R-:W0:Y:S08]  /*28530*/  @!P1 LDC.64 R2, c[0x0][0xc80] ;  /* 0x00032000ff029b82 */ /* 0x000e300000000a00 */
[----:B------:R-:W2:Y:S01]  /*28540*/  @!P1 LDC.64 R4, c[0x0][0xc78] ;  /* 0x00031e00ff049b82 */ /* 0x000ea20000000a00 */
[----:B0-----:R-:W-:-:S05]  /*28550*/  @!P1 IMAD.WIDE.U32 R2, R0, 0x4, R2 ;  /* 0x0000000400029825 */ /* 0x001fca00078e0002 */
[----:B------:R2:W3:Y:S02]  /*28560*/  @!P1 LDG.E R6, desc[UR38][R2.64] ;  /* 0x0000002602069981 */ /* 0x0004e4000c1e1900 */
[----:B--2---:R-:W-:-:S04]  /*28570*/  @!P1 IMAD.WIDE.U32 R2, R0, 0x4, R4 ;  /* 0x0000000400029825 */ /* 0x004fc800078e0004 */
        /* <DEDUP_REMOVED lines=27> */
[----:B-1----:R-:W-:-:S13]  /*28730*/  ISETP.GT.AND P6, PT, R7, UR6, PT ;  /* 0x0000000607007c0c */ /* 0x002fda000bfc4270 */
[----:B------:R-:W-:Y:S05]  /*28740*/  @P6 BRA `(.L_x_7616) ;  /* 0x0000000000a86947 */ /* 0x000fea0003800000 */
[----:B------:R-:W-:Y:S01]  /*28750*/  IMAD.MOV.U32 R7, RZ, RZ, R4 ;  /* 0x000000ffff077224 */ /* 0x000fe200078e0004 */
[----:B------:R-:W-:Y:S01]  /*28760*/  UMOV UR4, URZ ;  /* 0x0000003f00047c82 */ /* 0x000fe20008000000 */
[----:B------:R-:W-:-:S05]  /*28770*/  ULDC UR5, c[0x0][0xc38] ;  /* 0x00030e0000057ab9 */ /* 0x000fca0000000800 */
.L_x_7618:
        /* <DEDUP_REMOVED lines=39> */
.L_x_7616:
        /* <DEDUP_REMOVED lines=12> */
.L_x_7619:
        /* <DEDUP_REMOVED lines=63> */
.L_x_7620:
        /* <DEDUP_REMOVED lines=61> */
.L_x_7621:
[----:B01----:R-:W-:-:S05]  /*29270*/  LOP3.LUT R3, RZ, R2, RZ, 0x33, !PT ;  /* 0x00000002ff037212 */ /* 0x003fca00078e33ff */
[----:B------:R-:W-:-:S05]  /*29280*/  IMAD.IADD R2, R4, 0x1, R3 ;  /* 0x0000000104027824 */ /* 0x000fca00078e0203 */
[----:B------:R1:W-:Y:S01]  /*29290*/  STL [R1+0x4], R2 ;  /* 0x0000040201007387 */ /* 0x0003e20000100800 */
[----:B------:R-:W-:Y:S05]  /*292a0*/  BRA `(.L_x_7622) ;  /* 0x0000000000107947 */ /* 0x000fea0003800000 */
.L_x_7617:
[----:B------:R-:W-:Y:S01]  /*292b0*/  IMAD.U32 R2, RZ, RZ, UR6 ;  /* 0x00000006ff027e24 */ /* 0x000fe2000f8e00ff */
[----:B------:R0:W-:Y:S04]  /*292c0*/  STL [R1+0x4], RZ ;  /* 0x000004ff01007387 */ /* 0x0001e80000100800 */
[----:B------:R0:W-:Y:S04]  /*292d0*/  STL [R1+0x8], RZ ;  /* 0x000008ff01007387 */ /* 0x0001e80000100800 */
[----:B------:R0:W-:Y:S02]  /*292e0*/  STL [R1], R2 ;  /* 0x0000000201007387 */ /* 0x0001e40000100800 */
.L_x_7622:
        /* <DEDUP_REMOVED lines=10> */
.L_x_7615:
        /* <DEDUP_REMOVED lines=9> */
[----:B------:R-:W5:Y:S01]  /*29420*/  S2UR UR5, SR_CgaCtaId ;  /* 0x00000000000579c3 */ /* 0x000f620000008800 */
[----:B------:R-:W-:Y:S01]  /*29430*/  UMOV UR4, 0x400 ;  /* 0x0000040000047882 */ /* 0x000fe20000000000 */
[----:B------:R-:W-:Y:S01]  /*29440*/  BSSY B7, `(.L_x_7623) ;  /* 0x00006f0000077945 */ /* 0x000fe20003800000 */
[----:B------:R-:W-:Y:S01]  /*29450*/  ULDC.64 UR42, c[0x0][0x198] ;  /* 0x00006600002a7ab9 */ /* 0x000fe20000000a00 */
[----:B------:R-:W-:Y:S02]  /*29460*/  ULOP3.LUT UR37, UR36, 0x1, URZ, 0xfc, !UPT ;  /* 0x0000000124257892 */ /* 0x000fe4000f8efc3f */
[----:B------:R-:W-:Y:S01]  /*29470*/  ULOP3.LUT UR41, UR36, 0x2, URZ, 0xfc, !UPT ;  /* 0x0000000224297892 */ /* 0x000fe2000f8efc3f */
[----:B------:R-:W-:Y:S01]  /*29480*/  ULDC UR40, c[0x0][0xc] ;  /* 0x0000030000287ab9 */ /* 0x000fe20000000800 */
[----:B-----5:R-:W-:-:S06]  /*29490*/  ULEA UR4, UR5, UR4, 0x18 ;  /* 0x0000000405047291 */ /* 0x020fcc000f8ec03f */
[----:B------:R-:W-:Y:S01]  /*294a0*/  IMAD.U32 R19, RZ, RZ, UR4 ;  /* 0x00000004ff137e24 */ /* 0x000fe2000f8e00ff */
[C---:B--2---:R-:W-:Y:S01]  /*294b0*/  LOP3.LUT R9, R10.reuse, 0x7f, RZ, 0xc0, !PT ;  /* 0x0000007f0a097812 */ /* 0x044fe200078ec0ff */
[C---:B01----:R-:W-:Y:S01]  /*294c0*/  IMAD.SHL.U32 R2, R10.reuse, 0x80, RZ ;  /* 0x000000800a027824 */ /* 0x043fe200078e00ff */
[C---:B------:R-:W-:Y:S01]  /*294d0*/  LOP3.LUT P0, RZ, R10.reuse, 0x4, RZ, 0xc0, !PT ;  /* 0x000000040aff7812 */ /* 0x040fe2000780c0ff */
[----:B---3--:R-:W-:Y:S02]  /*294e0*/  IMAD.SHL.U32 R5, R10, 0x8, RZ ;  /* 0x000000080a057824 */ /* 0x008fe400078e00ff */
[----:B----4-:R-:W-:-:S05]  /*294f0*/  IMAD.SHL.U32 R0, R9, 0x20, RZ ;  /* 0x0000002009007824 */ /* 0x010fca00078e00ff */
        /* <DEDUP_REMOVED lines=10> */
[----:B------:R-:W-:-:S04]  /*295a0*/  LOP3.LUT R4, R4, 0x30, R5, 0x78, !PT ;  /* 0x0000003004047812 */ /* 0x000fc800078e7805 */
[----:B------:R-:W-:Y:S02]  /*295b0*/  LOP3.LUT R3, R3, 0x70, R0, 0x78, !PT ;  /* 0x0000007003037812 */ /* 0x000fe400078e7800 */
[----:B------:R-:W-:Y:S02]  /*295c0*/  LOP3.LUT R6, R7, R4, RZ, 0xfc, !PT ;  /* 0x0000000407067212 */ /* 0x000fe400078efcff */
[----:B------:R-:W-:Y:S01]  /*295d0*/  LOP3.LUT R8, R3, 0xc00, R2, 0xf8, !PT ;  /* 0x00000c0003087812 */ /* 0x000fe200078ef802 */
[----:B------:R-:W-:Y:S01]  /*295e0*/  IMAD.SHL.U32 R3, R10, 0x2, RZ ;  /* 0x000000020a037824 */ /* 0x000fe200078e00ff */
[----:B------:R-:W-:Y:S01]  /*295f0*/  LOP3.LUT R2, R0, 0x3f0, RZ, 0xc0, !PT ;  /* 0x000003f000027812 */ /* 0x000fe200078ec0ff */
[----:B------:R-:W-:Y:S01]  /*29600*/  STL [R1+0x10], R6 ;  /* 0x0000100601007387 */ /* 0x000fe20000100800 */
[----:B------:R-:W-:Y:S02]  /*29610*/  SHF.R.U32.HI R4, RZ, 0x3, R9 ;  /* 0x00000003ff047819 */ /* 0x000fe40000011609 */
[----:B------:R-:W-:Y:S01]  /*29620*/  LOP3.LUT R3, R2, 0x70, R3, 0x78, !PT ;  /* 0x0000007002037812 */ /* 0x000fe200078e7803 */
[----:B------:R-:W-:Y:S01]  /*29630*/  IMAD.SHL.U32 R2, R9, 0x10, RZ ;  /* 0x0000001009027824 */ /* 0x000fe200078e00ff */
[----:B------:R-:W-:Y:S01]  /*29640*/  LOP3.LUT R0, R4, 0x70, R0, 0xf8, !PT ;  /* 0x0000007004007812 */ /* 0x000fe200078ef800 */
[----:B------:R-:W-:Y:S01]  /*29650*/  IMAD.MOV.U32 R0, RZ, RZ, 0x1 ;  /* 0x00000001ff007424 */ /* 0x000fe200078e00ff */
[----:B------:R-:W-:Y:S02]  /*29660*/  STL [R1+0x14], R8 ;  /* 0x0000140801007387 */ /* 0x000fe40000100800 */
[----:B------:R-:W-:Y:S01]  /*29670*/  LOP3.LUT R2, R3, 0x400, R2, 0xf8, !PT ;  /* 0x0000040003027812 */ /* 0x000fe200078ef802 */
[----:B------:R-:W-:-:S04]  /*29680*/  IMAD.MOV.U32 R3, RZ, RZ, 0x20 ;  /* 0x00000020ff037424 */ /* 0x000fc800078e00ff */
[----:B------:R-:W-:Y:S01]  /*29690*/  IMAD.IADD R2, R19, 0x1, R2 ;  /* 0x0000000113027824 */ /* 0x000fe200078e0202 */
[----:B------:R-:W-:Y:S01]  /*296a0*/  SEL R3, R3, 0xffffffe0, !P0 ;  /* 0xffffffe003037807 */ /* 0x000fe20004000000 */
[C---:B------:R-:W-:Y:S02]  /*296b0*/  VIADD R3, R8.reuse, 0x40 ;  /* 0x0000004008037836 */ /* 0x040fe40000000000 */
[----:B------:R-:W-:Y:S01]  /*296c0*/  @P0 VIADD R3, R8, 0xffffffc0 ;  /* 0xffffffc008030836 */ /* 0x000fe20000000000 */
[----:B------:R0:W-:Y:S04]  /*296d0*/  STL [R1+0x58], R2 ;  /* 0x0000580201007387 */ /* 0x0001e80000100800 */
[----:B------:R-:W-:Y:S04]  /*296e0*/  STL [R1+0x5c], RZ ;  /* 0x00005cff01007387 */ /* 0x000fe80000100800 */
[----:B------:R-:W-:Y:S01]  /*296f0*/  STL [R1+0x38], R3 ;  /* 0x0000380301007387 */ /* 0x000fe20000100800 */
[----:B0-----:R-:W-:-:S03]  /*29700*/  IMAD.MOV.U32 R2, RZ, RZ, 0x1 ;  /* 0x00000001ff027424 */ /* 0x001fc600078e00ff */
[----:B------:R0:W-:Y:S04]  /*29710*/  STL [R1+0x24], R0 ;  /* 0x0000240001007387 */ /* 0x0001e80000100800 */
[----:B------:R1:W-:Y:S04]  /*29720*/  STL [R1+0x1c], RZ ;  /* 0x00001cff01007387 */ /* 0x0003e80000100800 */
[----:B------:R1:W-:Y:S01]  /*29730*/  STL [R1+0x18], RZ ;  /* 0x000018ff01007387 */ /* 0x0003e20000100800 */
[----:B0-----:R-:W-:-:S03]  /*29740*/  LOP3.LUT R0, R6, 0x1000, RZ, 0xfc, !PT ;  /* 0x0000100006007812 */ /* 0x001fc600078efcff */
[----:B------:R1:W-:Y:S04]  /*29750*/  STL [R1+0x20], R2 ;  /* 0x0000200201007387 */ /* 0x0003e80000100800 */
[----:B------:R1:W-:Y:S02]  /*29760*/  STL [R1+0x3c], R0 ;  /* 0x00003c0001007387 */ /* 0x0003e40000100800 */
.L_x_7745:
[----:B--2---:R-:W2:Y:S01]  /*29770*/  LDL R14, [R1+0xc] ;  /* 0x00000c00010e7983 */ /* 0x004ea20000100800 */
[----:B------:R-:W-:Y:S05]  /*29780*/  YIELD ;  /* 0x0000000000007946 */ /* 0x000fea0003800000 */
[----:B------:R-:W-:Y:S01]  /*29790*/  ULDC.64 UR4, c[0x0][0xa28] ;  /* 0x00028a0000047ab9 */ /* 0x000fe20000000a00 */
[----:B------:R-:W-:Y:S02]  /*297a0*/  CS2R R6, SRZ ;  /* 0x0000000000067805 */ /* 0x000fe4000001ff00 */
[----:B------:R-:W-:Y:S01]  /*297b0*/  ISETP.NE.U32.AND P0, PT, RZ, UR4, PT ;  /* 0x00000004ff007c0c */ /* 0x000fe2000bf05070 */
[----:B------:R-:W0:Y:S01]  /*297c0*/  LDC.64 R12, c[0x0][0xa00] ;  /* 0x00028000ff0c7b82 */ /* 0x000e220000000a00 */
        /* <DEDUP_REMOVED lines=25> */
[----:B------:R3:W5:Y:S01]  /*29960*/  @P1 LDG.E R8, desc[UR38][R4.64] ;  /* 0x0000002604081981 */ /* 0x000762000c1e1900 */
[----:B0-----:R-:W-:-:S05]  /*29970*/  IMAD.WIDE R2, R14, 0x4, R2 ;  /* 0x000000040e027825 */ /* 0x001fca00078e0202 */
[----:B------:R3:W5:Y:S01]  /*29980*/  @P2 LDG.E R0, desc[UR38][R2.64] ;  /* 0x0000002602002981 */ /* 0x000762000c1e1900 */
[----:B-1----:R-:W-:-:S03]  /*29990*/  @P0 IMAD.WIDE R10, R14, 0x4, R10 ;  /* 0x000000040e0a0825 */ /* 0x002fc600078e020a */
[----:B--2---:R0:W-:Y:S02]  /*299a0*/  STL [R1+0x48], R7 ;  /* 0x0000480701007387 */ /* 0x0041e40000100800 */
[----:B0-----:R-:W-:Y:S01]  /*299b0*/  IMAD.U32 R7, RZ, RZ, UR4 ;  /* 0x00000004ff077e24 */ /* 0x001fe2000f8e00ff */
[----:B------:R-:W-:-:S05]  /*299c0*/  ULDC.64 UR4, c[0x0][0x418] ;  /* 0x0001060000047ab9 */ /* 0x000fca0000000a00 */
        /* <DEDUP_REMOVED lines=11> */
[----:B0-----:R-:W-:Y:S01]  /*29a80*/  IMAD.U32 R7, RZ, RZ, UR4 ;  /* 0x00000004ff077e24 */ /* 0x001fe2000f8e00ff */
[----:B---3--:R-:W-:Y:S06]  /*29a90*/  @P0 BRA `(.L_x_7624) ;  /* 0x0000000000140947 */ /* 0x008fec0003800000 */
[----:B------:R-:W-:Y:S05]  /*29aa0*/  @!P3 BRA `(.L_x_7624) ;  /* 0x000000000010b947 */ /* 0x000fea0003800000 */
[----:B------:R-:W2:Y:S04]  /*29ab0*/  LDG.E R9, desc[UR38][R12.64] ;  /* 0x000000260c097981 */ /* 0x000ea8000c1e1900 */
[----:B------:R-:W2:Y:S02]  /*29ac0*/  LDG.E R12, desc[UR38][R12.64+0x4] ;  /* 0x000004260c0c7981 */ /* 0x000ea4000c1e1900 */
[----:B--2--5:R-:W-:-:S05]  /*29ad0*/  IMAD.IADD R15, R12, 0x1, -R9 ;  /* 0x000000010c0f7824 */ /* 0x024fca00078e0a09 */
[----:B------:R0:W-:Y:S02]  /*29ae0*/  STL [R1+0x40], R15 ;  /* 0x0000400f01007387 */ /* 0x0001e40000100800 */
.L_x_7624:
        /* <DEDUP_REMOVED lines=16> */
.L_x_7625:
[----:B------:R-:W-:Y:S05]  /*29bf0*/  @!P1 BRA `(.L_x_7626) ;  /* 0x00000000000c9947 */ /* 0x000fea0003800000 */
[----:B------:R-:W2:Y:S04]  /*29c00*/  LDG.E R7, desc[UR38][R4.64] ;  /* 0x0000002604077981 */ /* 0x000ea8000c1e1900 */
[----:B------:R-:W2:Y:S02]  /*29c10*/  LDG.E R4, desc[UR38][R4.64+0x4] ;  /* 0x0000042604047981 */ /* 0x000ea4000c1e1900 */
[----:B--2---:R-:W-:-:S07]  /*29c20*/  IMAD.IADD R7, R4, 0x1, -R7 ;  /* 0x0000000104077824 */ /* 0x004fce00078e0a07 */
.L_x_7626:
        /* <DEDUP_REMOVED lines=18> */
[----:B------:R-:W-:-:S04]  /*29d50*/  IMAD.HI R2, R2, 0x2aaaaaab, RZ ;  /* 0x2aaaaaab02027827 */ /* 0x000fc800078e02ff */
[----:B------:R-:W-:Y:S01]  /*29d60*/  IMAD.IADD R6, R20, 0x1, R6 ;  /* 0x0000000114067824 */ /* 0x000fe200078e0206 */
[----:B------:R-:W-:-:S04]  /*29d70*/  SHF.R.U32.HI R3, RZ, 0x1f, R2 ;  /* 0x0000001fff037819 */ /* 0x000fc80000011602 */
[----:B------:R-:W-:Y:S02]  /*29d80*/  LEA.HI.SX32 R11, R2, R3, 0x1b ;  /* 0x00000003020b7211 */ /* 0x000fe400078fdaff */
[----:B------:R-:W1:Y:S03]  /*29d90*/  LDC.64 R2, c[0x0][0x9e0] ;  /* 0x00027800ff027b82 */ /* 0x000e660000000a00 */
[----:B------:R2:W-:Y:S01]  /*29da0*/  STL [R1+0x28], R11 ;  /* 0x0000280b01007387 */ /* 0x0005e20000100800 */
        /* <DEDUP_REMOVED lines=14> */
.L_x_7629:
[----:B------:R-:W-:-:S13]  /*29e90*/  ISETP.NE.AND P0, PT, R3, 0x1, PT ;  /* 0x000000010300780c */ /* 0x000fda0003f05270 */
[----:B------:R-:W1:Y:S02]  /*29ea0*/  @P0 LDC.64 R4, c[0x0][0x9e8] ;  /* 0x00027a00ff040b82 */ /* 0x000e640000000a00 */
[----:B-1----:R-:W-:-:S05]  /*29eb0*/  @P0 IMAD.HI.U32 R4, R2, R4, RZ ;  /* 0x0000000402040227 */ /* 0x002fca00078e00ff */
[----:B------:R-:W-:-:S07]  /*29ec0*/  @P0 SHF.R.U32.HI R2, RZ, R5, R4 ;  /* 0x00000005ff020219 */ /* 0x000fce0000011604 */
.L_x_7630:
[----:B------:R-:W-:Y:S05]  /*29ed0*/  BSYNC B0 ;  /* 0x0000000000007941 */ /* 0x000fea0003800000 */
.L_x_7628:
[----:B------:R-:W-:-:S05]  /*29ee0*/  IMAD R2, R2, R3, R3 ;  /* 0x0000000302027224 */ /* 0x000fca00078e0203 */
[----:B------:R-:W-:-:S07]  /*29ef0*/  VIMNMX R8, R8, R2, PT ;  /* 0x0000000208087248 */ /* 0x000fce0003fe0100 */
.L_x_7627:
[----:B------:R-:W1:Y:S01]  /*29f00*/  @P1 LDC R4, c[0x0][0x44c] ;  /* 0x00011300ff041b82 */ /* 0x000e620000000800 */
[----:B------:R-:W-:Y:S01]  /*29f10*/  VIADD R8, R8, 0xbf ;  /* 0x000000bf08087836 */ /* 0x000fe20000000000 */
[----:B------:R-:W-:Y:S01]  /*29f20*/  ULDC UR4, c[0x0][0x9dc] ;  /* 0x0002770000047ab9 */ /* 0x000fe20000000800 */
[----:B------:R-:W-:Y:S02]  /*29f30*/  IMAD.MOV.U32 R2, RZ, RZ, R12 ;  /* 0x000000ffff027224 */ /* 0x000fe400078e000c */
[----:B------:R-:W-:-:S03]  /*29f40*/  IMAD.HI R8, R8, 0x2aaaaaab, RZ ;  /* 0x2aaaaaab08087827 */ /* 0x000fc600078e02ff */
[----:B------:R-:W2:Y:S01]  /*29f50*/  @P1 LDC R5, c[0x0][0x450] ;  /* 0x00011400ff051b82 */ /* 0x000ea20000000800 */
[----:B------:R-:W-:Y:S01]  /*29f60*/  IMAD.IADD R21, R7, 0x1, -R15 ;  /* 0x0000000107157824 */ /* 0x000fe200078e0a0f */
[----:B------:R-:W-:-:S04]  /*29f70*/  SHF.R.U32.HI R7, RZ, 0x1f, R8 ;  /* 0x0000001fff077819 */ /* 0x000fc80000011608 */
[----:B------:R-:W-:-:S04]  /*29f80*/  LEA.HI.SX32 R7, R8, R7, 0x1b ;  /* 0x0000000708077211 */ /* 0x000fc800078fdaff */
        /* <DEDUP_REMOVED lines=16> */
.L_x_7633:
[----:B------:R-:W-:-:S13]  /*2a090*/  ISETP.NE.AND P0, PT, R3, 0x1, PT ;  /* 0x000000010300780c */ /* 0x000fda0003f05270 */
[----:B------:R-:W1:Y:S02]  /*2a0a0*/  @P0 LDC.64 R4, c[0x0][0x9e8] ;  /* 0x00027a00ff040b82 */ /* 0x000e640000000a00 */
[----:B-1----:R-:W-:-:S05]  /*2a0b0*/  @P0 IMAD.HI.U32 R4, R2, R4, RZ ;  /* 0x0000000402040227 */ /* 0x002fca00078e00ff */
[----:B------:R-:W-:-:S07]  /*2a0c0*/  @P0 SHF.R.U32.HI R2, RZ, R5, R4 ;  /* 0x00000005ff020219 */ /* 0x000fce0000011604 */
.L_x_7634:
[----:B------:R-:W-:Y:S05]  /*2a0d0*/  BSYNC B0 ;  /* 0x0000000000007941 */ /* 0x000fea0003800000 */
.L_x_7632:
[----:B------:R-:W-:-:S05]  /*2a0e0*/  IMAD R2, R2, R3, RZ ;  /* 0x0000000302027224 */ /* 0x000fca00078e02ff */
[----:B------:R-:W-:-:S07]  /*2a0f0*/  VIMNMX R6, R6, R2, !PT ;  /* 0x0000000206067248 */ /* 0x000fce0007fe0100 */
.L_x_7631:
[----:B------:R-:W-:Y:S01]  /*2a100*/  IMAD.HI R6, R6, 0x2aaaaaab, RZ ;  /* 0x2aaaaaab06067827 */ /* 0x000fe200078e02ff */
[----:B------:R-:W-:Y:S01]  /*2a110*/  LOP3.LUT R12, R18, 0xff, RZ, 0xc0, !PT ;  /* 0x000000ff120c7812 */ /* 0x000fe200078ec0ff */
[----:B------:R-:W-:Y:S01]  /*2a120*/  BSSY B0, `(.L_x_7635) ;  /* 0x0000027000007945 */ /* 0x000fe20003800000 */
[----:B------:R-:W-:Y:S01]  /*2a130*/  SHF.R.U32.HI R18, RZ, 0x10, R18 ;  /* 0x00000010ff127819 */ /* 0x000fe20000011612 */
[----:B------:R-:W-:Y:S01]  /*2a140*/  IMAD.MOV.U32 R4, RZ, RZ, RZ ;  /* 0x000000ffff047224 */ /* 0x000fe200078e00ff */
[----:B------:R-:W-:Y:S01]  /*2a150*/  SHF.R.U32.HI R2, RZ, 0x1f, R6 ;  /* 0x0000001fff027819 */ /* 0x000fe20000011606 */
[----:B------:R1:W-:Y:S03]  /*2a160*/  STL [R1+0x4], R12 ;  /* 0x0000040c01007387 */ /* 0x0003e60000100800 */
[----:B------:R-:W-:-:S04]  /*2a170*/  LEA.HI.SX32 R6, R6, R2, 0x1b ;  /* 0x0000000206067211 */ /* 0x000fc800078fdaff */
        /* <DEDUP_REMOVED lines=33> */
.L_x_7636:
[----:B------:R-:W-:Y:S05]  /*2a390*/  BSYNC B0 ;  /* 0x0000000000007941 */ /* 0x000fea0003800000 */
.L_x_7635:
[-C--:B------:R-:W-:Y:S01]  /*2a3a0*/  IMAD R6, R12, R4.reuse, R6 ;  /* 0x000000040c067224 */ /* 0x080fe200078e0206 */
[----:B------:R-:W-:Y:S03]  /*2a3b0*/  BSSY B0, `(.L_x_7637) ;  /* 0x00000e3000007945 */ /* 0x000fe60003800000 */
[C---:B------:R-:W-:Y:S01]  /*2a3c0*/  IMAD R2, R6.reuse, 0xc0, -R9 ;  /* 0x000000c006027824 */ /* 0x040fe200078e0a09 */
[----:B------:R-:W-:-:S04]  /*2a3d0*/  VIADDMNMX R4, R6, R4, R7, PT ;  /* 0x0000000406047246 */ /* 0x000fc80003800107 */
[----:B------:R-:W-:Y:S01]  /*2a3e0*/  VIMNMX R2, RZ, R2, !PT ;  /* 0x00000002ff027248 */ /* 0x000fe20007fe0100 */
[----:B------:R-:W-:-:S04]  /*2a3f0*/  IMAD R9, R4, 0xc0, -R9 ;  /* 0x000000c004097824 */ /* 0x000fc800078e0a09 */
[----:B------:R-:W-:Y:S01]  /*2a400*/  IMAD.WIDE.U32 R4, R2, -0x55555555, RZ ;  /* 0xaaaaaaab02047825 */ /* 0x000fe200078e00ff */
[----:B------:R-:W-:-:S04]  /*2a410*/  VIMNMX R10, R9, R10, PT ;  /* 0x0000000a090a7248 */ /* 0x000fc80003fe0100 */
        /* <DEDUP_REMOVED lines=17> */
.L_x_7895:
[----:B--2---:R-:W-:Y:S02]  /*2a530*/  ISETP.NE.AND P0, PT, R14, RZ, PT ;  /* 0x000000ff0e00720c */ /* 0x004fe40003f05270 */
[----:B------:R-:W-:-:S11]  /*2a540*/  PLOP3.LUT P6, PT, PT, PT, PT, 0x8, 0x0 ;  /* 0x000000000000781c */ /* 0x000fd60003fce170 */
[----:B------:R-:W-:Y:S05]  /*2a550*/  @P0 BRA `(.L_x_7640) ;  /* 0x00000000000c0947 */ /* 0x000fea0003800000 */
[----:B------:R-:W-:-:S03]  /*2a560*/  UMOV UR4, 0xffffffff ;  /* 0xffffffff00047882 */ /* 0x000fc60000000000 */
[----:B------:R-:W-:Y:S05]  /*2a570*/  BRA.DIV UR4, `(.L_x_7641) ;  /* 0x0000009a04147947 */ /* 0x000fea000b800000 */
[----:B------:R-:W-:-:S13]  /*2a580*/  ELECT P6, URZ, PT ;  /* 0x00000000003f782f */ /* 0x000fda00038c0000 */
.L_x_7640:
        /* <DEDUP_REMOVED lines=9> */
.L_x_7898:
[----:B------:R-:W-:Y:S05]  /*2a620*/  BSYNC B1 ;  /* 0x0000000000017941 */ /* 0x000fea0003800000 */
.L_x_7642:
        /* <DEDUP_REMOVED lines=12> */
.L_x_7899:
[----:B------:R-:W-:Y:S05]  /*2a6f0*/  BSYNC B2 ;  /* 0x0000000000027941 */ /* 0x000fea0003800000 */
.L_x_7646:
        /* <DEDUP_REMOVED lines=9> */
.L_x_7649:
[----:B------:R-:W-:Y:S05]  /*2a790*/  BSYNC B2 ;  /* 0x0000000000027941 */ /* 0x000fea0003800000 */
.L_x_7648:
[----:B------:R-:W3:Y:S01]  /*2a7a0*/  LDL R5, [R1+0x1c] ;  /* 0x00001c0001057983 */ /* 0x000ee20000100800 */
[----:B------:R-:W-:Y:S01]  /*2a7b0*/  IMAD.MOV.U32 R11, RZ, RZ, RZ ;  /* 0x000000ffff0b7224 */ /* 0x000fe200078e00ff */
[----:B------:R-:W-:Y:S01]  /*2a7c0*/  UIADD3 UR4, UP0, UR42, 0x570, URZ ;  /* 0x000005702a047890 */ /* 0x000fe2000ff1e03f */
[----:B-1----:R-:W-:Y:S01]  /*2a7d0*/  IMAD R4, R8, 0xc0, R0 ;  /* 0x000000c008047824 */ /* 0x002fe200078e0200 */
        /* <DEDUP_REMOVED lines=9> */
.L_x_7650:
        /* <DEDUP_REMOVED lines=13> */
.L_x_7900:
[----:B------:R-:W-:Y:S05]  /*2a940*/  BSYNC B2 ;  /* 0x0000000000027941 */ /* 0x000fea0003800000 */
.L_x_7651:
        /* <DEDUP_REMOVED lines=11> */
.L_x_7654:
[----:B------:R-:W-:Y:S05]  /*2aa00*/  BSYNC B2 ;  /* 0x0000000000027941 */ /* 0x000fea0003800000 */
.L_x_7653:
        /* <DEDUP_REMOVED lines=8> */
.L_x_7655:
        /* <DEDUP_REMOVED lines=10> */
.L_x_7645:
[----:B------:R-:W-:Y:S05]  /*2ab30*/  BSYNC B1 ;  /* 0x0000000000017941 */ /* 0x000fea0003800000 */
.L_x_7644:
[----:B-12---:R-:W2:Y:S04]  /*2ab40*/  LDL.LU R9, [R1+0x1c] ;  /* 0x00001c0001097983 */ /* 0x006ea80000300800 */
        /* <DEDUP_REMOVED lines=12> */
.L_x_7668:
        /* <DEDUP_REMOVED lines=13> */
.L_x_7901:
[----:B------:R-:W-:Y:S05]  /*2ace0*/  BSYNC B2 ;  /* 0x0000000000027941 */ /* 0x000fea0003800000 */
.L_x_7658:
        /* <DEDUP_REMOVED lines=9> */
.L_x_7661:
[----:B------:R-:W-:Y:S05]  /*2ad80*/  BSYNC B2 ;  /* 0x0000000000027941 */ /* 0x000fea0003800000 */
.L_x_7660:
        /* <DEDUP_REMOVED lines=12> */
.L_x_7662:
        /* <DEDUP_REMOVED lines=13> */
.L_x_7902:
[----:B------:R-:W-:Y:S05]  /*2af20*/  BSYNC B2 ;  /* 0x0000000000027941 */ /* 0x000fea0003800000 */
.L_x_7663:
        /* <DEDUP_REMOVED lines=11> */
.L_x_7666:
[----:B------:R-:W-:Y:S05]  /*2afe0*/  BSYNC B2 ;  /* 0x0000000000027941 */ /* 0x000fea0003800000 */
.L_x_7665:
        /* <DEDUP_REMOVED lines=8> */
.L_x_7667:
        /* <DEDUP_REMOVED lines=10> */
.L_x_7657:
[----:B------:R-:W-:Y:S05]  /*2b110*/  BSYNC B1 ;  /* 0x0000000000017941 */ /* 0x000fea0003800000 */
.L_x_7656:
[----:B------:R-:W1:Y:S04]  /*2b120*/  LDL.LU R6, [R1+0x1c] ;  /* 0x00001c0001067983 */ /* 0x000e680000300800 */
[----:B------:R-:W2:Y:S01]  /*2b130*/  LDL.LU R9, [R1+0x24] ;  /* 0x0000240001097983 */ /* 0x000ea20000300800 */
[C---:B------:R-:W-:Y:S01]  /*2b140*/  ISETP.GT.AND P2, PT, R4.reuse, R3, PT ;  /* 0x000000030400720c */ /* 0x040fe20003f44270 */
[----:B------:R-:W-:Y:S02]  /*2b150*/  VIADD R4, R4, 0xffffffff ;  /* 0xffffffff04047836 */ /* 0x000fe40000000000 */
[----:B-1----:R-:W-:-:S05]  /*2b160*/  VIADD R5, R6, 0x1 ;  /* 0x0000000106057836 */ /* 0x002fca0000000000 */
[----:B------:R-:W-:-:S04]  /*2b170*/  ISETP.NE.AND P1, PT, R5, 0x2, PT ;  /* 0x000000020500780c */ /* 0x000fc80003f25270 */
[----:B------:R-:W-:Y:S02]  /*2b180*/  SEL R6, RZ, 0x1, P1 ;  /* 0x00000001ff067807 */ /* 0x000fe40000800000 */
[----:B------:R-:W-:Y:S02]  /*2b190*/  SEL R5, R5, RZ, P1 ;  /* 0x000000ff05057207 */ /* 0x000fe40000800000 */
[----:B--2---:R-:W-:-:S05]  /*2b1a0*/  LOP3.LUT R9, R9, R6, RZ, 0x3c, !PT ;  /* 0x0000000609097212 */ /* 0x004fca00078e3cff */
[----:B------:R2:W-:Y:S04]  /*2b1b0*/  STL [R1+0x24], R9 ;  /* 0x0000240901007387 */ /* 0x0005e80000100800 */
[----:B------:R2:W-:Y:S01]  /*2b1c0*/  STL [R1+0x1c], R5 ;  /* 0x00001c0501007387 */ /* 0x0005e20000100800 */
[----:B------:R-:W-:Y:S05]  /*2b1d0*/  @P2 BRA `(.L_x_7668) ;  /* 0xfffffff8008c2947 */ /* 0x000fea000383ffff */
.L_x_7638:
[----:B------:R-:W-:Y:S05]  /*2b1e0*/  BSYNC B0 ;  /* 0x0000000000007941 */ /* 0x000fea0003800000 */
.L_x_7637:
[----:B-1----:R-:W3:Y:S01]  /*2b1f0*/  LDL R7, [R1+0x8] ;  /* 0x0000080001077983 */ /* 0x002ee20000100800 */
[----:B------:R-:W1:Y:S01]  /*2b200*/  LDC R0, c[0x0][0x448] ;  /* 0x00011200ff007b82 */ /* 0x000e620000000800 */
[----:B------:R-:W-:Y:S07]  /*2b210*/  @!P0 WARPSYNC.ALL ;  /* 0x0000000000008948 */ /* 0x000fee0003800000 */
[----:B------:R-:W-:Y:S01]  /*2b220*/  @!P0 BAR.SYNC.DEFER_BLOCKING 0xc, 0x180 ;  /* 0x0306000000008b1d */ /* 0x000fe20000010000 */
[----:B-1----:R-:W-:-:S13]  /*2b230*/  ISETP.NE.AND P1, PT, R0, 0x1, PT ;  /* 0x000000010000780c */ /* 0x002fda0003f25270 */
[----:B------:R-:W1:Y:S08]  /*2b240*/  @P1 LDC R2, c[0x0][0x44c] ;  /* 0x00011300ff021b82 */ /* 0x000e700000000800 */
[----:B------:R-:W4:Y:S01]  /*2b250*/  @P1 LDC R3, c[0x0][0x450] ;  /* 0x00011400ff031b82 */ /* 0x000f220000000800 */
[----:B---3--:R-:W-:-:S04]  /*2b260*/  VIADD R0, R7, 0x7f ;  /* 0x0000007f07007836 */ /* 0x008fc80000000000 */
[----:B-1----:R-:W-:-:S04]  /*2b270*/  @P1 IMAD.HI.U32 R2, R0, R2, RZ ;  /* 0x0000000200021227 */ /* 0x002fc800078e00ff */
[----:B------:R-:W-:Y:S01]  /*2b280*/  IMAD.MOV.U32 R6, RZ, RZ, R0 ;  /* 0x000000ffff067224 */ /* 0x000fe200078e0000 */
[----:B----4-:R-:W-:Y:S02]  /*2b290*/  @P1 SHF.R.U32.HI R6, RZ, R3, R2 ;  /* 0x00000003ff061219 */ /* 0x010fe40000011602 */
        /* <DEDUP_REMOVED lines=11> */
[----:B--2---:R-:W1:Y:S02]  /*2b350*/  @P0 LDC.64 R4, c[0x0][0x9e8] ;  /* 0x00027a00ff040b82 */ /* 0x004e640000000a00 */
[----:B-1----:R-:W-:-:S05]  /*2b360*/  @P0 IMAD.HI.U32 R4, R0, R4, RZ ;  /* 0x0000000400040227 */ /* 0x002fca00078e00ff */
[----:B------:R-:W-:-:S04]  /*2b370*/  @P0 SHF.R.U32.HI R0, RZ, R5, R4 ;  /* 0x00000005ff000219 */ /* 0x000fc80000011604 */
[----:B------:R-:W-:Y:S01]  /*2b380*/  LOP3.LUT R0, RZ, R0, RZ, 0x33, !PT ;  /* 0x00000000ff007212 */ /* 0x000fe200078e33ff */
[----:B------:R-:W-:Y:S06]  /*2b390*/  BRA `(.L_x_7672) ;  /* 0x0000000000107947 */ /* 0x000fec0003800000 */
.L_x_7671:
[----:B------:R-:W-:-:S13]  /*2b3a0*/  ISETP.NE.AND P0, PT, R3, 0x1, PT ;  /* 0x000000010300780c */ /* 0x000fda0003f05270 */
[----:B--2---:R-:W1:Y:S02]  /*2b3b0*/  @P0 LDC.64 R4, c[0x0][0x9e8] ;  /* 0x00027a00ff040b82 */ /* 0x004e640000000a00 */
[----:B-1----:R-:W-:-:S05]  /*2b3c0*/  @P0 IMAD.HI.U32 R4, R0, R4, RZ ;  /* 0x0000000400040227 */ /* 0x002fca00078e00ff */
[----:B------:R-:W-:-:S07]  /*2b3d0*/  @P0 SHF.R.U32.HI R0, RZ, R5, R4 ;  /* 0x00000005ff000219 */ /* 0x000fce0000011604 */
.L_x_7672:
[----:B------:R-:W-:Y:S05]  /*2b3e0*/  BSYNC B0 ;  /* 0x0000000000007941 */ /* 0x000fea0003800000 */
.L_x_7670:
[----:B------:R-:W-:-:S05]  /*2b3f0*/  IMAD R0, R0, R3, R3 ;  /* 0x0000000300007224 */ /* 0x000fca00078e0203 */
[----:B------:R-:W-:-:S07]  /*2b400*/  VIMNMX R2, R2, R0, PT ;  /* 0x0000000002027248 */ /* 0x000fce0003fe0100 */
.L_x_7669:
[----:B------:R-:W3:Y:S01]  /*2b410*/  LDL.LU R0, [R1+0x28] ;  /* 0x0000280001007983 */ /* 0x000ee20000300800 */
[----:B------:R-:W-:Y:S01]  /*2b420*/  VIADD R2, R2, 0xbf ;  /* 0x000000bf02027836 */ /* 0x000fe20000000000 */
[----:B------:R-:W1:Y:S01]  /*2b430*/  @P1 LDC R4, c[0x0][0x450] ;  /* 0x00011400ff041b82 */ /* 0x000e620000000800 */
[----:B------:R-:W-:Y:S02]  /*2b440*/  ULDC UR4, c[0x0][0x9dc] ;  /* 0x0002770000047ab9 */ /* 0x000fe40000000800 */
[----:B------:R-:W-:-:S05]  /*2b450*/  IMAD.HI R2, R2, 0x2aaaaaab, RZ ;  /* 0x2aaaaaab02027827 */ /* 0x000fca00078e02ff */
[----:B------:R-:W-:-:S04]  /*2b460*/  SHF.R.U32.HI R6, RZ, 0x1f, R2 ;  /* 0x0000001fff067819 */ /* 0x000fc80000011602 */
[----:B------:R-:W-:Y:S02]  /*2b470*/  LEA.HI.SX32 R6, R2, R6, 0x1b ;  /* 0x0000000602067211 */ /* 0x000fe400078fdaff */
[----:B------:R-:W4:Y:S02]  /*2b480*/  @P1 LDC R2, c[0x0][0x44c] ;  /* 0x00011300ff021b82 */ /* 0x000f240000000800 */
[----:B----4-:R-:W-:Y:S01]  /*2b490*/  @P1 IMAD.HI.U32 R2, R7, R2, RZ ;  /* 0x0000000207021227 */ /* 0x010fe200078e00ff */
[----:B---3--:R-:W-:-:S03]  /*2b4a0*/  VIMNMX R6, R0, R6, PT ;  /* 0x0000000600067248 */ /* 0x008fc60003fe0100 */
[----:B------:R-:W-:Y:S01]  /*2b4b0*/  IMAD.MOV.U32 R0, RZ, RZ, R7 ;  /* 0x000000ffff007224 */ /* 0x000fe200078e0007 */
        /* <DEDUP_REMOVED lines=9> */
[----:B--2---:R-:W1:Y:S02]  /*2b550*/  @P0 LDC.64 R4, c[0x0][0x9e8] ;  /* 0x00027a00ff040b82 */ /* 0x004e640000000a00 */
[----:B-1----:R-:W-:-:S05]  /*2b560*/  @P0 IMAD.HI.U32 R4, R0, R4, RZ ;  /* 0x0000000400040227 */ /* 0x002fca00078e00ff */
[----:B------:R-:W-:-:S04]  /*2b570*/  @P0 SHF.R.U32.HI R0, RZ, R5, R4 ;  /* 0x00000005ff000219 */ /* 0x000fc80000011604 */
[----:B------:R-:W-:Y:S01]  /*2b580*/  LOP3.LUT R0, RZ, R0, RZ, 0x33, !PT ;  /* 0x00000000ff007212 */ /* 0x000fe200078e33ff */
[----:B------:R-:W-:Y:S06]  /*2b590*/  BRA `(.L_x_7676) ;  /* 0x0000000000107947 */ /* 0x000fec0003800000 */
.L_x_7675:
[----:B------:R-:W-:-:S13]  /*2b5a0*/  ISETP.NE.AND P0, PT, R3, 0x1, PT ;  /* 0x000000010300780c */ /* 0x000fda0003f05270 */
[----:B--2---:R-:W1:Y:S02]  /*2b5b0*/  @P0 LDC.64 R4, c[0x0][0x9e8] ;  /* 0x00027a00ff040b82 */ /* 0x004e640000000a00 */
[----:B-1----:R-:W-:-:S05]  /*2b5c0*/  @P0 IMAD.HI.U32 R4, R0, R4, RZ ;  /* 0x0000000400040227 */ /* 0x002fca00078e00ff */
[----:B------:R-:W-:-:S07]  /*2b5d0*/  @P0 SHF.R.U32.HI R0, RZ, R5, R4 ;  /* 0x00000005ff000219 */ /* 0x000fce0000011604 */
.L_x_7676:
[----:B------:R-:W-:Y:S05]  /*2b5e0*/  BSYNC B0 ;  /* 0x0000000000007941 */ /* 0x000fea0003800000 */
.L_x_7674:
[----:B------:R-:W-:-:S05]  /*2b5f0*/  IMAD R0, R0, R3, RZ ;  /* 0x0000000300007224 */ /* 0x000fca00078e02ff */
[----:B------:R-:W-:-:S07]  /*2b600*/  VIMNMX R2, R2, R0, !PT ;  /* 0x0000000002027248 */ /* 0x000fce0007fe0100 */
.L_x_7673:
[----:B------:R-:W-:Y:S01]  /*2b610*/  ISETP.NE.AND P1, PT, R18, RZ, PT ;  /* 0x000000ff1200720c */ /* 0x000fe20003f25270 */
[----:B------:R-:W-:Y:S01]  /*2b620*/  IMAD.HI R2, R2, 0x2aaaaaab, RZ ;  /* 0x2aaaaaab02027827 */ /* 0x000fe200078e02ff */
[----:B------:R-:W-:Y:S04]  /*2b630*/  BSSY B0, `(.L_x_7677) ;  /* 0x0000023000007945 */ /* 0x000fe80003800000 */
[----:B------:R-:W-:-:S04]  /*2b640*/  SHF.R.U32.HI R0, RZ, 0x1f, R2 ;  /* 0x0000001fff007819 */ /* 0x000fc80000011602 */
[----:B------:R-:W-:Y:S01]  /*2b650*/  LEA.HI.SX32 R0, R2, R0, 0x1b ;  /* 0x0000000002007211 */ /* 0x000fe200078fdaff */
[----:B------:R-:W-:Y:S02]  /*2b660*/  IMAD.MOV.U32 R2, RZ, RZ, RZ ;  /* 0x000000ffff027224 */ /* 0x000fe400078e00ff */
        /* <DEDUP_REMOVED lines=10> */
[----:B--2---:R-:W-:Y:S02]  /*2b710*/  IMAD R5, R2, R4, RZ ;  /* 0x0000000402057224 */ /* 0x004fe400078e02ff */
        /* <DEDUP_REMOVED lines=20> */
.L_x_7678:
[----:B------:R-:W-:Y:S05]  /*2b860*/  BSYNC B0 ;  /* 0x0000000000007941 */ /* 0x000fea0003800000 */
.L_x_7677:
[----:B------:R-:W3:Y:S02]  /*2b870*/  LDL.LU R3, [R1+0x4] ;  /* 0x0000040001037983 */ /* 0x000ee40000300800 */
[----:B---3--:R-:W-:-:S05]  /*2b880*/  IMAD R0, R3, R2, R0 ;  /* 0x0000000203007224 */ /* 0x008fca00078e0200 */
[----:B------:R-:W-:Y:S01]  /*2b890*/  VIADDMNMX R3, R0, R2, R6, PT ;  /* 0x0000000200037246 */ /* 0x000fe20003800106 */
[----:B------:R3:W-:Y:S03]  /*2b8a0*/  STL [R1+0x2c], R0 ;  /* 0x00002c0001007387 */ /* 0x0007e60000100800 */
[----:B------:R-:W-:Y:S01]  /*2b8b0*/  ISETP.GT.AND P0, PT, R3, R0, PT ;  /* 0x000000000300720c */ /* 0x000fe20003f04270 */
[----:B------:R3:W-:-:S12]  /*2b8c0*/  STL [R1+0x44], R3 ;  /* 0x0000440301007387 */ /* 0x0007d80000100800 */
[----:B---3--:R-:W-:Y:S05]  /*2b8d0*/  @P0 BRA `(.L_x_7679) ;  /* 0x0000000000480947 */ /* 0x008fea0003800000 */
[----:B------:R-:W3:Y:S02]  /*2b8e0*/  S2R R3, SR_TID.X ;  /* 0x0000000000037919 */ /* 0x000ee40000002100 */
[----:B---3--:R-:W-:-:S04]  /*2b8f0*/  LOP3.LUT R3, R3, 0x7f, RZ, 0xc0, !PT ;  /* 0x0000007f03037812 */ /* 0x008fc800078ec0ff */
[----:B------:R-:W-:-:S13]  /*2b900*/  ISETP.NE.AND P0, PT, R3, RZ, PT ;  /* 0x000000ff0300720c */ /* 0x000fda0003f05270 */
[----:B------:R-:W-:Y:S05]  /*2b910*/  @P0 BRA `(.L_x_7680) ;  /* 0x0000003800040947 */ /* 0x000fea0003800000 */
[----:B------:R-:W3:Y:S01]  /*2b920*/  S2R R2, SR_LANEID ;  /* 0x0000000000027919 */ /* 0x000ee20000000000 */
[----:B------:R-:W-:Y:S01]  /*2b930*/  VOTEU.ANY UR4, UPT, PT ;  /* 0x0000000000047886 */ /* 0x000fe200038e0100 */
[----:B--2---:R-:W2:Y:S01]  /*2b940*/  LDC.64 R4, c[0x0][0xc60] ;  /* 0x00031800ff047b82 */ /* 0x004ea20000000a00 */
[----:B------:R-:W3:Y:S02]  /*2b950*/  FLO.U32 R0, UR4 ;  /* 0x0000000400007d00 */ /* 0x000ee400080e0000 */
        /* <DEDUP_REMOVED lines=8> */
[----:B------:R3:W-:Y:S01]  /*2b9e0*/  STL [R1], R0 ;  /* 0x0000000001007387 */ /* 0x0007e20000100800 */
[----:B------:R-:W-:Y:S05]  /*2b9f0*/  BRA `(.L_x_7680) ;  /* 0x0000003400cc7947 */ /* 0x000fea0003800000 */
.L_x_7679:
        /* <DEDUP_REMOVED lines=9> */
[----:B------:R-:W3:Y:S01]  /*2ba90*/  LDC.64 R2, c[0x4][R2] ;  /* 0x0100000002027b82 */ /* 0x000ee20000000a00 */
[----:B--2---:R-:W-:Y:S02]  /*2baa0*/  IMAD.U32 R5, RZ, RZ, UR7 ;  /* 0x00000007ff057e24 */ /* 0x004fe4000f8e00ff */
        /* <DEDUP_REMOVED lines=8> */
[----:B01-3--:R-:W-:Y:S05]  /*2bb30*/  CALL.ABS.NOINC R2 ;  /* 0x0000000002007343 */ /* 0x00bfea0003c00000 */
.L_x_7682:
[----:B------:R-:W-:Y:S05]  /*2bb40*/  BSYNC B6 ;  /* 0x0000000000067941 */ /* 0x000fea0003800000 */
.L_x_7681:
        /* <DEDUP_REMOVED lines=22> */
.L_x_7684:
[----:B------:R-:W-:Y:S05]  /*2bcb0*/  BSYNC B6 ;  /* 0x0000000000067941 */ /* 0x000fea0003800000 */
.L_x_7683:
        /* <DEDUP_REMOVED lines=21> */
.L_x_7686:
[----:B------:R-:W-:Y:S05]  /*2be10*/  BSYNC B6 ;  /* 0x0000000000067941 */ /* 0x000fea0003800000 */
.L_x_7685:
        /* <DEDUP_REMOVED lines=19> */
.L_x_7688:
[----:B------:R-:W-:Y:S05]  /*2bf50*/  BSYNC B6 ;  /* 0x0000000000067941 */ /* 0x000fea0003800000 */
.L_x_7687:
        /* <DEDUP_REMOVED lines=22> */
.L_x_7905:
[----:B---3--:R-:W-:Y:S02]  /*2c0c0*/  ISETP.NE.AND P0, PT, R14, RZ, PT ;  /* 0x000000ff0e00720c */ /* 0x008fe40003f05270 */
[----:B------:R-:W-:Y:S02]  /*2c0d0*/  PLOP3.LUT P1, PT, PT, PT, PT, 0x8, 0x0 ;  /* 0x000000000000781c */ /* 0x000fe40003f2e170 */
[----:B------:R-:W-:-:S11]  /*2c0e0*/  LOP3.LUT R16, R16, 0xfffffffe, RZ, 0xc0, !PT ;  /* 0xfffffffe10107812 */ /* 0x000fd600078ec0ff */
[----:B------:R-:W-:Y:S01]  /*2c0f0*/  @P1 LOP3.LUT R16, R16, 0x1, RZ, 0xfc, !PT ;  /* 0x0000000110101812 */ /* 0x000fe200078efcff */
[----:B------:R-:W-:Y:S06]  /*2c100*/  @P0 BRA `(.L_x_7690) ;  /* 0x0000000400600947 */ /* 0x000fec0003800000 */
[----:B------:R-:W-:-:S03]  /*2c110*/  UMOV UR4, 0xffffffff ;  /* 0xffffffff00047882 */ /* 0x000fc60000000000 */
[----:B------:R-:W-:Y:S05]  /*2c120*/  BRA.DIV UR4, `(.L_x_7691) ;  /* 0x0000007e04e07947 */ /* 0x000fea000b800000 */
[----:B------:R-:W-:-:S13]  /*2c130*/  ELECT P6, URZ, PT ;  /* 0x00000000003f782f */ /* 0x000fda00038c0000 */
.L_x_7908:
        /* <DEDUP_REMOVED lines=24> */
.L_x_7692:
        /* <DEDUP_REMOVED lines=9> */
.L_x_7909:
        /* <DEDUP_REMOVED lines=8> */
.L_x_7694:
        /* <DEDUP_REMOVED lines=17> */
[----:B------:R-:W3:Y:S02]  /*2c4e0*/  SYNCS.PHASECHK.TRANS64.TRYWAIT P0, [R0+URZ+0x28840], R3 ;  /* 0x02884003000075a7 */ /* 0x000ee4000800017f */
[----:B--23--:R-:W-:Y:S05]  /*2c4f0*/  @!P0 BRA `(.L_x_7695) ;  /* 0x0000007c00208947 */ /* 0x00cfea0003800000 */
.L_x_7910:
        /* <DEDUP_REMOVED lines=8> */
.L_x_7696:
        /* <DEDUP_REMOVED lines=8> */
[----:B------:R-:W-:Y:S01]  /*2c600*/  R2UR UR13, R18 ;  /* 0x00000000120d72ca */ /* 0x000fe200000e0000 */
[----:B------:R-:W-:Y:S01]  /*2c610*/  UMOV UR10, URZ ;  /* 0x0000003f000a7c82 */ /* 0x000fe20008000000 */
[----:B------:R-:W-:-:S02]  /*2c620*/  PLOP3.LUT P0, PT, PT, PT, PT, 0x80, 0x0 ;  /* 0x000000000000781c */ /* 0x000fc40003f0f070 */
[----:B------:R-:W-:Y:S01]  /*2c630*/  LOP3.LUT R16, R16, 0xfffffffe, RZ, 0xc0, !PT ;  /* 0xfffffffe10107812 */ /* 0x000fe200078ec0ff */
[----:B------:R-:W-:Y:S02]  /*2c640*/  UIADD3 UR8, UR8, 0x1c400, URZ ;  /* 0x0001c40008087890 */ /* 0x000fe4000fffe03f */
[----:B------:R-:W-:-:S08]  /*2c650*/  UIADD3 UR9, UR9, 0x28830, URZ ;  /* 0x0002883009097890 */ /* 0x000fd0000fffe03f */
[----:B------:R-:W-:Y:S01]  /*2c660*/  @P0 LOP3.LUT R16, R16, 0x1, RZ, 0xfc, !PT ;  /* 0x0000000110100812 */ /* 0x000fe200078efcff */
[----:B------:R3:W-:Y:S02]  /*2c670*/  UTMALDG.4D [UR8], [UR4], desc[UR6] ;  /* 0x00000608040075b4 */ /* 0x0007e40008019000 */
[----:B---3--:R-:W-:-:S04]  /*2c680*/  NOP ;  /* 0x0000000000007918 */ /* 0x008fc80000000000 */
.L_x_7690:
[----:B-12---:R-:W2:Y:S01]  /*2c690*/  LDL.LU R3, [R1+0x48] ;  /* 0x0000480001037983 */ /* 0x006ea20000300800 */
        /* <DEDUP_REMOVED lines=30> */
.L_x_7698:
[----:B------:R-:W-:Y:S05]  /*2c880*/  BSYNC B6 ;  /* 0x0000000000067941 */ /* 0x000fea0003800000 */
.L_x_7697:
[----:B-1----:R-:W2:Y:S01]  /*2c890*/  LDL.LU R0, [R1+0x48] ;  /* 0x0000480001007983 */ /* 0x002ea20000300800 */
[----:B------:R-:W-:Y:S01]  /*2c8a0*/  ULDC.64 UR6, c[0x0][0xa00] ;  /* 0x0002800000067ab9 */ /* 0x000fe20000000a00 */
[----:B------:R-:W-:Y:S01]  /*2c8b0*/  ULDC.64 UR4, c[0x0][0x2d8] ;  /* 0x0000b60000047ab9 */ /* 0x000fe20000000a00 */
[----:B------:R-:W1:Y:S01]  /*2c8c0*/  LDC R7, c[0x0][0x448] ;  /* 0x00011200ff077b82 */ /* 0x000e620000000800 */
[----:B------:R-:W2:Y:S04]  /*2c8d0*/  LDL.LU.64 R2, [R1+0x50] ;  /* 0x0000500001027983 */ /* 0x000ea80000300a00 */
[----:B------:R-:W3:Y:S04]  /*2c8e0*/  LDL R6, [R1+0xc] ;  /* 0x00000c0001067983 */ /* 0x000ee80000100800 */
[----:B------:R-:W4:Y:S01]  /*2c8f0*/  LDL R12, [R1+0x8] ;  /* 0x00000800010c7983 */ /* 0x000f220000100800 */
[----:B------:R-:W-:Y:S01]  /*2c900*/  ISETP.NE.U32.AND P0, PT, RZ, UR6, PT ;  /* 0x00000006ff007c0c */ /* 0x000fe2000bf05070 */
[----:B------:R-:W-:-:S03]  /*2c910*/  ULDC UR6, c[0x0][0x2b8] ;  /* 0x0000ae0000067ab9 */ /* 0x000fc60000000800 */
[----:B------:R-:W-:Y:S01]  /*2c920*/  ISETP.NE.AND.EX P0, PT, RZ, UR7, PT, P0 ;  /* 0x00000007ff007c0c */ /* 0x000fe2000bf05300 */
[----:B------:R-:W0:Y:S02]  /*2c930*/  S2R R5, SR_TID.X ;  /* 0x0000000000057919 */ /* 0x000e240000002100 */
[----:B0-----:R-:W-:-:S04]  /*2c940*/  LOP3.LUT R5, R5, 0x7f, RZ, 0xc0, !PT ;  /* 0x0000007f05057812 */ /* 0x001fc800078ec0ff */
[----:B------:R-:W-:Y:S01]  /*2c950*/  SHF.R.U32.HI R5, RZ, 0x3, R5 ;  /* 0x00000003ff057819 */ /* 0x000fe20000011605 */
[----:B--2---:R-:W-:Y:S01]  /*2c960*/  IMAD.MOV.U32 R3, RZ, RZ, R0 ;  /* 0x000000ffff037224 */ /* 0x004fe200078e0000 */
[----:B---3--:R-:W-:-:S04]  /*2c970*/  SHF.R.S32.HI R0, RZ, 0x1f, R6 ;  /* 0x0000001fff007819 */ /* 0x008fc80000011406 */
[----:B------:R-:W-:Y:S02]  /*2c980*/  SEL R4, R0, RZ, !P0 ;  /* 0x000000ff00047207 */ /* 0x000fe40004000000 */
[----:B------:R-:W-:Y:S02]  /*2c990*/  SEL R0, R6, RZ, !P0 ;  /* 0x000000ff06007207 */ /* 0x000fe40004000000 */
[----:B------:R-:W0:Y:S01]  /*2c9a0*/  S2R R6, SR_TID.X ;  /* 0x0000000000067919 */ /* 0x000e220000002100 */
[----:B------:R-:W-:-:S04]  /*2c9b0*/  IMAD.WIDE.U32 R2, R17, UR4, R2 ;  /* 0x0000000411027c25 */ /* 0x000fc8000f8e0002 */
[----:B------:R-:W-:Y:S01]  /*2c9c0*/  IMAD R3, R17, UR5, R3 ;  /* 0x0000000511037c24 */ /* 0x000fe2000f8e0203 */
[----:B------:R-:W-:Y:S02]  /*2c9d0*/  ULDC.64 UR4, c[0x0][0x2e0] ;  /* 0x0000b80000047ab9 */ /* 0x000fe40000000a00 */
[----:B------:R-:W-:Y:S02]  /*2c9e0*/  IMAD R4, R4, UR4, RZ ;  /* 0x0000000404047c24 */ /* 0x000fe4000f8e02ff */
[----:B------:R-:W-:-:S04]  /*2c9f0*/  IMAD.WIDE.U32 R2, R0, UR4, R2 ;  /* 0x0000000400027c25 */ /* 0x000fc8000f8e0002 */
[----:B------:R-:W-:Y:S01]  /*2ca00*/  IMAD R0, R0, UR5, R4 ;  /* 0x0000000500007c24 */ /* 0x000fe2000f8e0204 */
[----:B-1----:R-:W-:Y:S01]  /*2ca10*/  ISETP.NE.AND P0, PT, R7, 0x1, PT ;  /* 0x000000010700780c */ /* 0x002fe20003f05270 */
[----:B------:R-:W1:Y:S01]  /*2ca20*/  S2R R10, SR_TID.X ;  /* 0x00000000000a7919 */ /* 0x000e620000002100 */
[----:B------:R-:W-:Y:S01]  /*2ca30*/  ULDC.64 UR4, c[0x0][0x2d0] ;  /* 0x0000b40000047ab9 */ /* 0x000fe20000000a00 */
[----:B0-----:R-:W-:-:S10]  /*2ca40*/  IMAD.SHL.U32 R8, R6, 0x10, RZ ;  /* 0x0000001006087824 */ /* 0x001fd400078e00ff */
[----:B------:R-:W0:Y:S01]  /*2ca50*/  @P0 LDC R6, c[0x0][0x450] ;  /* 0x00011400ff060b82 */ /* 0x000e220000000800 */
[----:B------:R-:W-:-:S05]  /*2ca60*/  LOP3.LUT R8, R5, 0x70, R8, 0xf8, !PT ;  /* 0x0000007005087812 */ /* 0x000fca00078ef808 */
[----:B----4-:R-:W-:Y:S02]  /*2ca70*/  IMAD.IADD R4, R8, 0x1, R12 ;  /* 0x0000000108047824 */ /* 0x010fe400078e020c */
[----:B------:R-:W2:Y:S01]  /*2ca80*/  @P0 LDC R5, c[0x0][0x44c] ;  /* 0x00011300ff050b82 */ /* 0x000ea20000000800 */
[----:B------:R3:W5:Y:S01]  /*2ca90*/  LDL R8, [R1+0x58] ;  /* 0x0000580001087983 */ /* 0x0007620000100800 */
[----:B------:R-:W-:Y:S02]  /*2caa0*/  IMAD.IADD R3, R3, 0x1, R0 ;  /* 0x0000000103037824 */ /* 0x000fe400078e0200 */
[----:B------:R-:W-:Y:S02]  /*2cab0*/  IMAD.MOV.U32 R0, RZ, RZ, R4 ;  /* 0x000000ffff007224 */ /* 0x000fe400078e0004 */
[----:B--2---:R-:W-:-:S05]  /*2cac0*/  @P0 IMAD.HI.U32 R5, R4, R5, RZ ;  /* 0x0000000504050227 */ /* 0x004fca00078e00ff */
        /* <DEDUP_REMOVED lines=10> */
[----:B-1----:R-:W-:Y:S02]  /*2cb70*/  IMAD.SHL.U32 R9, R10, 0x10, RZ ;  /* 0x000000100a097824 */ /* 0x002fe400078e00ff */
[----:B------:R-:W-:-:S04]  /*2cb80*/  IMAD.WIDE.U32 R2, R4, UR4, R2 ;  /* 0x0000000404027c25 */ /* 0x000fc8000f8e0002 */
[----:B------:R-:W-:Y:S01]  /*2cb90*/  IMAD R0, R0, UR4, RZ ;  /* 0x0000000400007c24 */ /* 0x000fe2000f8e02ff */
[----:B------:R-:W-:-:S03]  /*2cba0*/  LOP3.LUT R9, R9, 0x70, RZ, 0xc0, !PT ;  /* 0x0000007009097812 */ /* 0x000fc600078ec0ff */
[----:B------:R-:W-:Y:S01]  /*2cbb0*/  IMAD R0, R4, UR5, R0 ;  /* 0x0000000504007c24 */ /* 0x000fe2000f8e0200 */
[----:B------:R-:W-:Y:S02]  /*2cbc0*/  ULDC.64 UR4, c[0x0][0x280] ;  /* 0x0000a00000047ab9 */ /* 0x000fe40000000a00 */
[----:B------:R-:W-:Y:S01]  /*2cbd0*/  IADD3 R4, P1, R2, UR4, RZ ;  /* 0x0000000402047c10 */ /* 0x000fe2000ff3e0ff */
[----:B------:R-:W-:Y:S01]  /*2cbe0*/  UMOV UR4, 0xffffffff ;  /* 0xffffffff00047882 */ /* 0x000fe20000000000 */
[----:B------:R-:W-:Y:S02]  /*2cbf0*/  LOP3.LUT R10, R10, 0x7f, RZ, 0xc0, !PT ;  /* 0x0000007f0a0a7812 */ /* 0x000fe400078ec0ff */
[----:B------:R-:W-:Y:S02]  /*2cc00*/  ISETP.GE.AND P0, PT, R9, UR6, PT ;  /* 0x0000000609007c0c */ /* 0x000fe4000bf06270 */
[----:B------:R-:W-:Y:S02]  /*2cc10*/  IADD3.X R3, R3, UR5, R0, P1, !PT ;  /* 0x0000000503037c10 */ /* 0x000fe40008ffe400 */
[----:B------:R-:W-:Y:S01]  /*2cc20*/  SHF.R.U32.HI R10, RZ, 0x3, R10 ;  /* 0x00000003ff0a7819 */ /* 0x000fe2000001160a */
[----:B---3--:R-:W-:Y:S08]  /*2cc30*/  BRA.DIV UR4, `(.L_x_7699) ;  /* 0x0000007604647947 */ /* 0x008ff0000b800000 */
        /* <DEDUP_REMOVED lines=67> */
[----:B------:R0:W1:Y:S04]  /*2d070*/  SHFL.IDX PT, R5, R3, 0x7, 0x181f ;  /* 0x00f81f0003057f89 */ /* 0x00006800000e0000 */
[----:B------:R0:W-:Y:S04]  /*2d080*/  @!P1 LDGSTS.E.BYPASS.LTC128B.128 [R8+0x1b400], desc[UR38][R6.64], !P0 ;  /* 0x1b40000006089fae */ /* 0x0001e8000c101d66 */
[----:B------:R0:W2:Y:S02]  /*2d090*/  SHFL.IDX PT, R3, R4, 0x7, 0x181f ;  /* 0x00f81f0004037f89 */ /* 0x0000a400000e0000 */
.L_x_7927:
        /* <DEDUP_REMOVED lines=10> */
.L_x_7700:
        /* <DEDUP_REMOVED lines=18> */
.L_x_7928:
[----:B------:R-:W-:Y:S05]  /*2d260*/  BSYNC B0 ;  /* 0x0000000000007941 */ /* 0x000fea0003800000 */
.L_x_7701:
[----:B------:R-:W2:Y:S04]  /*2d270*/  LDL.LU R2, [R1+0x44] ;  /* 0x0000440001027983 */ /* 0x000ea80000300800 */
[----:B------:R-:W3:Y:S01]  /*2d280*/  LDL R3, [R1+0x2c] ;  /* 0x00002c0001037983 */ /* 0x000ee20000100800 */
[----:B--2---:R-:W-:-:S05]  /*2d290*/  VIADD R2, R2, 0xfffffffe ;  /* 0xfffffffe02027836 */ /* 0x004fca0000000000 */
[----:B---3--:R-:W-:-:S13]  /*2d2a0*/  ISETP.GE.AND P0, PT, R2, R3, PT ;  /* 0x000000030200720c */ /* 0x008fda0003f06270 */
[----:B------:R-:W-:Y:S05]  /*2d2b0*/  @!P0 BRA `(.L_x_7703) ;  /* 0x0000001000888947 */ /* 0x000fea0003800000 */
[----:B0-----:R0:W5:Y:S04]  /*2d2c0*/  LDL.LU R0, [R1+0x18] ;  /* 0x0000180001007983 */ /* 0x0011680000300800 */
[----:B------:R0:W5:Y:S02]  /*2d2d0*/  LDL.LU R3, [R1+0x20] ;  /* 0x0000200001037983 */ /* 0x0001640000300800 */
.L_x_7723:
[----:B-----5:R-:W-:Y:S01]  /*2d2e0*/  VIADD R5, R0, 0x1 ;  /* 0x0000000100057836 */ /* 0x020fe20000000000 */
[----:B------:R-:W-:Y:S01]  /*2d2f0*/  LOP3.LUT P1, RZ, R16, 0x1, RZ, 0xc0, !PT ;  /* 0x0000000110ff7812 */ /* 0x000fe2000782c0ff */
[----:B------:R-:W-:Y:S05]  /*2d300*/  YIELD ;  /* 0x0000000000007946 */ /* 0x000fea0003800000 */
[----:B------:R-:W-:Y:S01]  /*2d310*/  ISETP.NE.AND P0, PT, R5, 0x2, PT ;  /* 0x000000020500780c */ /* 0x000fe20003f05270 */
[----:B------:R-:W-:Y:S03]  /*2d320*/  BSSY B0, `(.L_x_7704) ;  /* 0x000006b000007945 */ /* 0x000fe60003800000 */
[----:B------:R-:W-:-:S02]  /*2d330*/  SEL R4, RZ, 0x1, P0 ;  /* 0x00000001ff047807 */ /* 0x000fc40000000000 */
[----:B0-----:R-:W-:Y:S02]  /*2d340*/  SEL R10, R5, RZ, P0 ;  /* 0x000000ff050a7207 */ /* 0x001fe40000000000 */
        /* <DEDUP_REMOVED lines=28> */
.L_x_7706:
        /* <DEDUP_REMOVED lines=8> */
.L_x_7929:
[----:B------:R-:W-:Y:S05]  /*2d590*/  BSYNC B1 ;  /* 0x0000000000017941 */ /* 0x000fea0003800000 */
.L_x_7707:
        /* <DEDUP_REMOVED lines=9> */
.L_x_7710:
[----:B------:R-:W-:Y:S05]  /*2d630*/  BSYNC B1 ;  /* 0x0000000000017941 */ /* 0x000fea0003800000 */
.L_x_7709:
        /* <DEDUP_REMOVED lines=13> */
.L_x_7711:
        /* <DEDUP_REMOVED lines=13> */
.L_x_7930:
[----:B------:R-:W-:Y:S05]  /*2d7e0*/  BSYNC B1 ;  /* 0x0000000000017941 */ /* 0x000fea0003800000 */
.L_x_7712:
        /* <DEDUP_REMOVED lines=11> */
.L_x_7715:
[----:B------:R-:W-:Y:S05]  /*2d8a0*/  BSYNC B1 ;  /* 0x0000000000017941 */ /* 0x000fea0003800000 */
.L_x_7714:
        /* <DEDUP_REMOVED lines=8> */
.L_x_7716:
        /* <DEDUP_REMOVED lines=10> */
.L_x_7705:
[----:B------:R-:W-:Y:S05]  /*2d9d0*/  BSYNC B0 ;  /* 0x0000000000007941 */ /* 0x000fea0003800000 */
.L_x_7704:
[----:B------:R-:W-:-:S06]  /*2d9e0*/  UISETP.NE.AND UP0, UPT, UR37, 0x3, UPT ;  /* 0x000000032500788c */ /* 0x000fcc000bf05270 */
[----:B------:R-:W-:-:S13]  /*2d9f0*/  PLOP3.LUT P0, PT, PT, PT, UP0, 0x80, 0x0 ;  /* 0x000000000000781c */ /* 0x000fda0003f0f008 */
[----:B------:R-:W-:Y:S05]  /*2da00*/  @!P0 BRA `(.L_x_7717) ;  /* 0x0000000000048947 */ /* 0x000fea0003800000 */
[----:B------:R-:W-:Y:S01]  /*2da10*/  BPT.TRAP 0x1 ;  /* 0x000000040000795c */ /* 0x000fe20000300000 */
.L_x_7717:
        /* <DEDUP_REMOVED lines=8> */
.L_x_7931:
[----:B------:R-:W-:Y:S05]  /*2daa0*/  BSYNC B0 ;  /* 0x0000000000007941 */ /* 0x000fea0003800000 */
.L_x_7718:
[----:B------:R-:W-:Y:S05]  /*2dab0*/  @!P1 BRA `(.L_x_7720) ;  /* 0x0000000000049947 */ /* 0x000fea0003800000 */
[----:B------:R-:W-:Y:S01]  /*2dac0*/  BPT.TRAP 0x1 ;  /* 0x000000040000795c */ /* 0x000fe20000300000 */
.L_x_7720:
[----:B------:R-:W-:Y:S01]  /*2dad0*/  SHF.L.U32 R3, R3, 0x1f, RZ ;  /* 0x0000001f03037819 */ /* 0x000fe200000006ff */
[----:B------:R-:W-:-:S03]  /*2dae0*/  IMAD R0, R0, 0x6000, RZ ;  /* 0x0000600000007824 */ /* 0x000fc600078e02ff */
[----:B------:R-:W3:Y:S02]  /*2daf0*/  SYNCS.PHASECHK.TRANS64.TRYWAIT P0, [R20+URZ+0x28860], R3 ;  /* 0x02886003140075a7 */ /* 0x000ee4000800017f */
[----:B---3--:R-:W-:Y:S05]  /*2db00*/  @!P0 BRA `(.L_x_7721) ;  /* 0x0000007000948947 */ /* 0x008fea0003800000 */
.L_x_7932:
[----:B------:R-:W3:Y:S04]  /*2db10*/  LDL R13, [R1+0x14] ;  /* 0x00001400010d7983 */ /* 0x000ee80000100800 */
[----:B------:R-:W4:Y:S04]  /*2db20*/  LDL R12, [R1+0x38] ;  /* 0x00003800010c7983 */ /* 0x000f280000100800 */
[----:B------:R-:W4:Y:S04]  /*2db30*/  LDL R14, [R1+0x10] ;  /* 0x00001000010e7983 */ /* 0x000f280000100800 */
[----:B------:R0:W-:Y:S04]  /*2db40*/  STL [R1+0x64], R16 ;  /* 0x0000641001007387 */ /* 0x0001e80000100800 */
[----:B0-----:R-:W4:Y:S01]  /*2db50*/  LDL R16, [R1+0x4] ;  /* 0x0000040001107983 */ /* 0x001f220000100800 */
[----:B------:R-:W-:Y:S05]  /*2db60*/  WARPSYNC.ALL ;  /* 0x0000000000007948 */ /* 0x000fea0003800000 */
[----:B------:R0:W-:Y:S02]  /*2db70*/  STL [R1+0x60], R2 ;  /* 0x0000600201007387 */ /* 0x0001e40000100800 */
[----:B0-----:R-:W-:Y:S01]  /*2db80*/  IMAD.MOV.U32 R2, RZ, RZ, 0x20 ;  /* 0x00000020ff027424 */ /* 0x001fe200078e00ff */
[----:B---3--:R-:W-:-:S05]  /*2db90*/  LOP3.LUT R3, R0, R13, RZ, 0xfc, !PT ;  /* 0x0000000d00037212 */ /* 0x008fca00078efcff */
[----:B------:R-:W-:-:S05]  /*2dba0*/  IMAD.IADD R3, R19, 0x1, R3 ;  /* 0x0000000113037824 */ /* 0x000fca00078e0203 */
[----:B--2---:R4:W0:Y:S02]  /*2dbb0*/  LDSM.16.MT88.4 R4, [R3+0xc400] ;  /* 0x00c400000304783b */ /* 0x0048240000004200 */
[----:B----4-:R-:W-:Y:S02]  /*2dbc0*/  IADD3 R3, R19, R12, R0 ;  /* 0x0000000c13037210 */ /* 0x010fe40007ffe000 */
[----:B------:R-:W-:Y:S02]  /*2dbd0*/  LOP3.LUT R12, R0, R14, RZ, 0xfc, !PT ;  /* 0x0000000e000c7212 */ /* 0x000fe400078efcff */
[C-C-:B0-----:R-:W-:Y:S02]  /*2dbe0*/  PRMT R8, R4.reuse, 0x6420, R5.reuse ;  /* 0x0000642004087816 */ /* 0x141fe40000000005 */
[----:B-1----:R-:W-:Y:S02]  /*2dbf0*/  PRMT R9, R4, 0x7531, R5 ;  /* 0x0000753104097816 */ /* 0x002fe40000000005 */
[----:B------:R-:W-:-:S02]  /*2dc00*/  PRMT R10, R6, 0x6420, R7 ;  /* 0x00006420060a7816 */ /* 0x000fc40000000007 */
[----:B------:R-:W-:Y:S02]  /*2dc10*/  PRMT R11, R6, 0x7531, R7 ;  /* 0x00007531060b7816 */ /* 0x000fe40000000007 */
[----:B------:R-:W0:Y:S01]  /*2dc20*/  LDSM.16.MT88.4 R4, [R3+0xc400] ;  /* 0x00c400000304783b */ /* 0x000e220000004200 */
[----:B------:R-:W-:-:S05]  /*2dc30*/  IMAD.IADD R12, R16, 0x1, R12 ;  /* 0x00000001100c7824 */ /* 0x000fca00078e020c */
[----:B------:R0:W-:Y:S02]  /*2dc40*/  STSM.16.M88.4 [R12], R8 ;  /* 0x000000080c007844 */ /* 0x0001e40000000200 */
[C-C-:B0-----:R-:W-:Y:S02]  /*2dc50*/  PRMT R8, R4.reuse, 0x6420, R5.reuse ;  /* 0x0000642004087816 */ /* 0x141fe40000000005 */
[----:B------:R-:W-:Y:S01]  /*2dc60*/  PRMT R9, R4, 0x7531, R5 ;  /* 0x0000753104097816 */ /* 0x000fe20000000005 */
[----:B------:R-:W-:-:S05]  /*2dc70*/  VIADD R4, R0, 0x1000 ;  /* 0x0000100000047836 */ /* 0x000fca0000000000 */
[----:B------:R-:W-:Y:S02]  /*2dc80*/  LOP3.LUT R5, R4, R14, RZ, 0xfc, !PT ;  /* 0x0000000e04057212 */ /* 0x000fe400078efcff */
[C-C-:B------:R-:W-:Y:S02]  /*2dc90*/  PRMT R10, R6.reuse, 0x6420, R7.reuse ;  /* 0x00006420060a7816 */ /* 0x140fe40000000007 */
[----:B------:R-:W-:Y:S01]  /*2dca0*/  PRMT R11, R6, 0x7531, R7 ;  /* 0x00007531060b7816 */ /* 0x000fe20000000007 */
[----:B------:R-:W-:-:S05]  /*2dcb0*/  IMAD.IADD R5, R16, 0x1, R5 ;  /* 0x0000000110057824 */ /* 0x000fca00078e0205 */
[----:B------:R0:W-:Y:S02]  /*2dcc0*/  STSM.16.M88.4 [R5], R8 ;  /* 0x0000000805007844 */ /* 0x0001e40000000200 */
[----:B0-----:R-:W-:-:S05]  /*2dcd0*/  IMAD.MOV.U32 R11, RZ, RZ, R13 ;  /* 0x000000ffff0b7224 */ /* 0x001fca00078e000d */
[----:B------:R-:W-:Y:S01]  /*2dce0*/  LOP3.LUT R4, R4, R11, RZ, 0xfc, !PT ;  /* 0x0000000b04047212 */ /* 0x000fe200078efcff */
[----:B------:R-:W-:Y:S02]  /*2dcf0*/  IMAD.MOV.U32 R10, RZ, RZ, R14 ;  /* 0x000000ffff0a7224 */ /* 0x000fe400078e000e */
[----:B------:R-:W0:Y:S02]  /*2dd00*/  S2R R14, SR_TID.X ;  /* 0x00000000000e7919 */ /* 0x000e240000002100 */
[----:B------:R-:W-:-:S06]  /*2dd10*/  IMAD.IADD R4, R19, 0x1, R4 ;  /* 0x0000000113047824 */ /* 0x000fcc00078e0204 */
[----:B------:R-:W1:Y:S01]  /*2dd20*/  LDSM.16.MT88.4 R4, [R4+0xc400] ;  /* 0x00c400000404783b */ /* 0x000e620000004200 */
[----:B0-----:R-:W-:-:S04]  /*2dd30*/  LOP3.LUT P0, RZ, R14, 0x4, RZ, 0xc0, !PT ;  /* 0x000000040eff7812 */ /* 0x001fc8000780c0ff */
[----:B------:R-:W-:-:S05]  /*2dd40*/  SEL R2, R2, 0xffffffe0, !P0 ;  /* 0xffffffe002027807 */ /* 0x000fca0004000000 */
[----:B------:R-:W-:-:S05]  /*2dd50*/  IMAD.IADD R21, R2, 0x1, R0 ;  /* 0x0000000102157824 */ /* 0x000fca00078e0200 */
[--C-:B------:R-:W-:Y:S02]  /*2dd60*/  IADD3 R2, R16, R21, R10.reuse ;  /* 0x0000001510027210 */ /* 0x100fe40007ffe00a */
[C-C-:B-1----:R-:W-:Y:S02]  /*2dd70*/  PRMT R12, R4.reuse, 0x6420, R5.reuse ;  /* 0x00006420040c7816 */ /* 0x142fe40000000005 */
[----:B------:R-:W-:Y:S02]  /*2dd80*/  PRMT R13, R4, 0x7531, R5 ;  /* 0x00007531040d7816 */ /* 0x000fe40000000005 */
[C-C-:B------:R-:W-:Y:S02]  /*2dd90*/  PRMT R14, R6.reuse, 0x6420, R7.reuse ;  /* 0x00006420060e7816 */ /* 0x140fe40000000007 */
[----:B------:R-:W-:Y:S02]  /*2dda0*/  PRMT R15, R6, 0x7531, R7 ;  /* 0x00007531060f7816 */ /* 0x000fe40000000007 */
[----:B------:R-:W0:Y:S04]  /*2ddb0*/  LDSM.16.MT88.4 R4, [R3+0xd400] ;  /* 0x00d400000304783b */ /* 0x000e280000004200 */
[----:B------:R1:W-:Y:S04]  /*2ddc0*/  STSM.16.M88.4 [R2], R12 ;  /* 0x0000000c02007844 */ /* 0x0003e80000000200 */
[----:B-1----:R-:W2:Y:S01]  /*2ddd0*/  LDL R13, [R1+0x3c] ;  /* 0x00003c00010d7983 */ /* 0x002ea20000100800 */
[----:B------:R-:W-:-:S02]  /*2dde0*/  IMAD.MOV.U32 R14, RZ, RZ, R10 ;  /* 0x000000ffff0e7224 */ /* 0x000fc400078e000a */
[----:B------:R-:W-:Y:S01]  /*2ddf0*/  IMAD.MOV.U32 R15, RZ, RZ, R11 ;  /* 0x000000ffff0f7224 */ /* 0x000fe200078e000b */
[C-C-:B0-----:R-:W-:Y:S02]  /*2de00*/  PRMT R8, R4.reuse, 0x6420, R5.reuse ;  /* 0x0000642004087816 */ /* 0x141fe40000000005 */
[----:B------:R-:W-:Y:S02]  /*2de10*/  PRMT R9, R4, 0x7531, R5 ;  /* 0x0000753104097816 */ /* 0x000fe40000000005 */
[C-C-:B------:R-:W-:Y:S02]  /*2de20*/  PRMT R10, R6.reuse, 0x6420, R7.reuse ;  /* 0x00006420060a7816 */ /* 0x140fe40000000007 */
[----:B------:R-:W-:Y:S02]  /*2de30*/  PRMT R11, R6, 0x7531, R7 ;  /* 0x00007531060b7816 */ /* 0x000fe40000000007 */
[----:B--2---:R-:W-:-:S05]  /*2de40*/  IADD3 R21, R16, R13, R21 ;  /* 0x0000000d10157210 */ /* 0x004fca0007ffe015 */
[----:B------:R0:W-:Y:S02]  /*2de50*/  STSM.16.M88.4 [R21], R8 ;  /* 0x0000000815007844 */ /* 0x0001e40000000200 */
[----:B0-----:R-:W-:Y:S02]  /*2de60*/  IMAD.MOV.U32 R11, RZ, RZ, R15 ;  /* 0x000000ffff0b7224 */ /* 0x001fe400078e000f */
[----:B------:R-:W-:-:S05]  /*2de70*/  VIADD R8, R0, 0x2000 ;  /* 0x0000200000087836 */ /* 0x000fca0000000000 */
        /* <DEDUP_REMOVED lines=12> */
[----:B-1----:R-:W-:Y:S02]  /*2df40*/  IMAD.MOV.U32 R14, RZ, RZ, R10 ;  /* 0x000000ffff0e7224 */ /* 0x002fe400078e000a */
[----:B------:R-:W-:Y:S01]  /*2df50*/  IMAD.MOV.U32 R15, RZ, RZ, R11 ;  /* 0x000000ffff0f7224 */ /* 0x000fe200078e000b */
        /* <DEDUP_REMOVED lines=9> */
[----:B------:R-:W-:-:S05]  /*2dff0*/  LOP3.LUT R4, R4, R11, RZ, 0xfc, !PT ;  /* 0x0000000b04047212 */ /* 0x000fca00078efcff */
[----:B------:R-:W-:-:S06]  /*2e000*/  IMAD.IADD R4, R19, 0x1, R4 ;  /* 0x0000000113047824 */ /* 0x000fcc00078e0204 */
        /* <DEDUP_REMOVED lines=27> */
[----:B------:R-:W-:-:S02]  /*2e1c0*/  IMAD.IADD R8, R16, 0x1, R8 ;  /* 0x0000000110087824 */ /* 0x000fc400078e0208 */
[----:B------:R-:W-:-:S03]  /*2e1d0*/  VIADD R0, R0, 0x5000 ;  /* 0x0000500000007836 */ /* 0x000fc60000000000 */
[----:B------:R1:W-:Y:S02]  /*2e1e0*/  STSM.16.M88.4 [R8], R12 ;  /* 0x0000000c08007844 */ /* 0x0003e40000000200 */
[----:B-1----:R-:W-:Y:S02]  /*2e1f0*/  IMAD.MOV.U32 R14, RZ, RZ, R10 ;  /* 0x000000ffff0e7224 */ /* 0x002fe400078e000a */
[----:B------:R-:W-:Y:S01]  /*2e200*/  IMAD.MOV.U32 R15, RZ, RZ, R11 ;  /* 0x000000ffff0f7224 */ /* 0x000fe200078e000b */
[C-C-:B0-----:R-:W-:Y:S02]  /*2e210*/  PRMT R8, R4.reuse, 0x6420, R5.reuse ;  /* 0x0000642004087816 */ /* 0x141fe40000000005 */
[----:B------:R-:W-:Y:S02]  /*2e220*/  PRMT R9, R4, 0x7531, R5 ;  /* 0x0000753104097816 */ /* 0x000fe40000000005 */
[C---:B------:R-:W-:Y:S02]  /*2e230*/  LOP3.LUT R4, R0.reuse, R14, RZ, 0xfc, !PT ;  /* 0x0000000e00047212 */ /* 0x040fe400078efcff */
[----:B------:R-:W-:-:S02]  /*2e240*/  LOP3.LUT R0, R0, R15, RZ, 0xfc, !PT ;  /* 0x0000000f00007212 */ /* 0x000fc400078efcff */
[--C-:B------:R-:W-:Y:S01]  /*2e250*/  PRMT R10, R6, 0x6420, R7.reuse ;  /* 0x00006420060a7816 */ /* 0x100fe20000000007 */
[----:B------:R-:W-:Y:S01]  /*2e260*/  IMAD.IADD R4, R16, 0x1, R4 ;  /* 0x0000000110047824 */ /* 0x000fe200078e0204 */
[----:B------:R-:W-:Y:S01]  /*2e270*/  PRMT R11, R6, 0x7531, R7 ;  /* 0x00007531060b7816 */ /* 0x000fe20000000007 */
[----:B------:R-:W-:Y:S01]  /*2e280*/  IMAD.IADD R0, R19, 0x1, R0 ;  /* 0x0000000113007824 */ /* 0x000fe200078e0200 */
[----:B------:R0:W5:Y:S04]  /*2e290*/  LDL.LU R16, [R1+0x64] ;  /* 0x0000640001107983 */ /* 0x0001680000300800 */
[----:B------:R-:W-:Y:S04]  /*2e2a0*/  STSM.16.M88.4 [R4], R8 ;  /* 0x0000000804007844 */ /* 0x000fe80000000200 */
[----:B------:R-:W1:Y:S02]  /*2e2b0*/  LDSM.16.MT88.4 R4, [R0+0xc400] ;  /* 0x00c400000004783b */ /* 0x000e640000004200 */
[----:B-1----:R-:W-:-:S02]  /*2e2c0*/  PRMT R12, R4, 0x6420, R5 ;  /* 0x00006420040c7816 */ /* 0x002fc40000000005 */
[----:B------:R-:W-:Y:S02]  /*2e2d0*/  PRMT R13, R4, 0x7531, R5 ;  /* 0x00007531040d7816 */ /* 0x000fe40000000005 */
[C-C-:B------:R-:W-:Y:S02]  /*2e2e0*/  PRMT R14, R6.reuse, 0x6420, R7.reuse ;  /* 0x00006420060e7816 */ /* 0x140fe40000000007 */
[----:B------:R-:W-:Y:S02]  /*2e2f0*/  PRMT R15, R6, 0x7531, R7 ;  /* 0x00007531060f7816 */ /* 0x000fe40000000007 */
[----:B------:R-:W1:Y:S04]  /*2e300*/  LDSM.16.MT88.4 R4, [R3+0x11400] ;  /* 0x011400000304783b */ /* 0x000e680000004200 */
[----:B------:R2:W-:Y:S04]  /*2e310*/  STSM.16.M88.4 [R2+0x4000], R12 ;  /* 0x0040000c02007844 */ /* 0x0005e80000000200 */
[----:B--2---:R0:W5:Y:S01]  /*2e320*/  LDL.LU R2, [R1+0x60] ;  /* 0x0000600001027983 */ /* 0x0041620000300800 */
[----:B-1----:R-:W-:-:S02]  /*2e330*/  PRMT R8, R4, 0x6420, R5 ;  /* 0x0000642004087816 */ /* 0x002fc40000000005 */
        /* <DEDUP_REMOVED lines=12> */
.L_x_7722:
[----:B------:R-:W2:Y:S01]  /*2e400*/  S2R R0, SR_TID.X ;  /* 0x0000000000007919 */ /* 0x000ea20000002100 */
        /* <DEDUP_REMOVED lines=11> */
[----:B------:R3:W5:Y:S11]  /*2e4c0*/  LDL R0, [R1+0x18] ;  /* 0x0000180001007983 */ /* 0x0007760000100800 */
[----:B---3--:R-:W-:Y:S05]  /*2e4d0*/  @P0 BRA `(.L_x_7723) ;  /* 0xffffffec00800947 */ /* 0x008fea000383ffff */
.L_x_7703:
[----:B------:R-:W1:Y:S01]  /*2e4e0*/  S2R R4, SR_TID.X ;  /* 0x0000000000047919 */ /* 0x000e620000002100 */
[----:B------:R-:W-:Y:S01]  /*2e4f0*/  BSSY B0, `(.L_x_7724) ;  /* 0x0000011000007945 */ /* 0x000fe20003800000 */
[----:B-1----:R-:W-:-:S04]  /*2e500*/  LOP3.LUT R4, R4, 0x7f, RZ, 0xc0, !PT ;  /* 0x0000007f04047812 */ /* 0x002fc800078ec0ff */
[----:B------:R-:W-:-:S13]  /*2e510*/  ISETP.NE.AND P0, PT, R4, RZ, PT ;  /* 0x000000ff0400720c */ /* 0x000fda0003f05270 */
[----:B------:R-:W-:Y:S05]  /*2e520*/  @P0 BRA `(.L_x_7725) ;  /* 0x0000000000340947 */ /* 0x000fea0003800000 */
[----:B------:R-:W1:Y:S01]  /*2e530*/  S2R R2, SR_LANEID ;  /* 0x0000000000027919 */ /* 0x000e620000000000 */
[----:B------:R-:W-:Y:S01]  /*2e540*/  VOTEU.ANY UR4, UPT, PT ;  /* 0x0000000000047886 */ /* 0x000fe200038e0100 */
[----:B------:R-:W2:Y:S01]  /*2e550*/  LDC.64 R4, c[0x0][0xc60] ;  /* 0x00031800ff047b82 */ /* 0x000ea20000000a00 */
[----:B0----5:R-:W1:Y:S02]  /*2e560*/  FLO.U32 R0, UR4 ;  /* 0x0000000400007d00 */ /* 0x021e6400080e0000 */
[----:B-1----:R-:W-:-:S06]  /*2e570*/  ISETP.EQ.U32.AND P1, PT, R0, R2, PT ;  /* 0x000000020000720c */ /* 0x002fcc0003f22070 */
[----:B------:R-:W2:Y:S07]  /*2e580*/  POPC R2, UR4 ;  /* 0x0000000400027d09 */ /* 0x000eae0008000000 */
[----:B--2---:R-:W2:Y:S04]  /*2e590*/  @P1 ATOMG.E.ADD.STRONG.GPU PT, R2, desc[UR38][R4.64], R2 ;  /* 0x00000002040219a8 */ /* 0x004ea800081ee1e6 */
[----:B--2---:R0:W1:Y:S02]  /*2e5a0*/  SHFL.IDX PT, R2, R2, R0, 0x1f ;  /* 0x00001f0002027589 */ /* 0x00406400000e0000 */
[----:B0-----:R-:W0:Y:S02]  /*2e5b0*/  S2R R0, SR_LTMASK ;  /* 0x0000000000007919 */ /* 0x001e240000003900 */
[----:B0-----:R-:W-:-:S06]  /*2e5c0*/  LOP3.LUT R0, R0, UR4, RZ, 0xc0, !PT ;  /* 0x0000000400007c12 */ /* 0x001fcc000f8ec0ff */
[----:B------:R-:W1:Y:S02]  /*2e5d0*/  POPC R0, R0 ;  /* 0x0000000000007309 */ /* 0x000e640000000000 */
[----:B-1----:R-:W-:-:S05]  /*2e5e0*/  IADD3 R0, R2, UR40, R0 ;  /* 0x0000002802007c10 */ /* 0x002fca000fffe000 */
[----:B------:R1:W-:Y:S02]  /*2e5f0*/  STL [R1], R0 ;  /* 0x0000000001007387 */ /* 0x0003e40000100800 */
.L_x_7725:
[----:B------:R-:W-:Y:S05]  /*2e600*/  BSYNC B0 ;  /* 0x0000000000007941 */ /* 0x000fea0003800000 */
.L_x_7724:
[----:B------:R-:W-:-:S06]  /*2e610*/  UISETP.NE.AND UP0, UPT, UR37, 0x3, UPT ;  /* 0x000000032500788c */ /* 0x000fcc000bf05270 */
[----:B------:R-:W-:-:S13]  /*2e620*/  PLOP3.LUT P1, PT, PT, PT, UP0, 0x80, 0x0 ;  /* 0x000000000000781c */ /* 0x000fda0003f2f008 */
[----:B------:R-:W-:Y:S05]  /*2e630*/  @!P1 BRA `(.L_x_7726) ;  /* 0x0000000000049947 */ /* 0x000fea0003800000 */
[----:B------:R-:W-:Y:S01]  /*2e640*/  BPT.TRAP 0x1 ;  /* 0x000000040000795c */ /* 0x000fe20000300000 */
.L_x_7726:
        /* <DEDUP_REMOVED lines=10> */
.L_x_7933:
[----:B------:R-:W-:Y:S05]  /*2e6f0*/  BSYNC B0 ;  /* 0x0000000000007941 */ /* 0x000fea0003800000 */
.L_x_7727:
[----:B------:R-:W-:Y:S05]  /*2e700*/  @!P2 BRA `(.L_x_7729) ;  /* 0x000000000004a947 */ /* 0x000fea0003800000 */
[----:B------:R-:W-:Y:S01]  /*2e710*/  BPT.TRAP 0x1 ;  /* 0x000000040000795c */ /* 0x000fe20000300000 */
.L_x_7729:
[----:B0-----:R-:W2:Y:S02]  /*2e720*/  LDL R2, [R1+0x20] ;  /* 0x0000200001027983 */ /* 0x001ea40000100800 */
[----:B--2---:R-:W-:-:S04]  /*2e730*/  SHF.L.U32 R2, R2, 0x1f, RZ ;  /* 0x0000001f02027819 */ /* 0x004fc800000006ff */
[----:B------:R-:W0:Y:S02]  /*2e740*/  SYNCS.PHASECHK.TRANS64.TRYWAIT P1, [R0+URZ+0x28860], R2 ;  /* 0x02886002000075a7 */ /* 0x000e24000802017f */
[----:B0-----:R-:W-:Y:S05]  /*2e750*/  @!P1 BRA `(.L_x_7730) ;  /* 0x0000006400a89947 */ /* 0x001fea0003800000 */
.L_x_7934:
[----:B------:R-:W2:Y:S04]  /*2e760*/  LDL R4, [R1+0x18] ;  /* 0x0000180001047983 */ /* 0x000ea80000100800 */
[----:B------:R-:W3:Y:S04]  /*2e770*/  LDL R12, [R1+0x14] ;  /* 0x00001400010c7983 */ /* 0x000ee80000100800 */
[----:B------:R-:W4:Y:S04]  /*2e780*/  LDL R3, [R1+0x38] ;  /* 0x0000380001037983 */ /* 0x000f280000100800 */
[----:B------:R-:W4:Y:S04]  /*2e790*/  LDL R13, [R1+0x10] ;  /* 0x00001000010d7983 */ /* 0x000f280000100800 */
[----:B------:R0:W-:Y:S04]  /*2e7a0*/  STL [R1+0x60], R0 ;  /* 0x0000600001007387 */ /* 0x0001e80000100800 */
[----:B0-----:R-:W4:Y:S01]  /*2e7b0*/  LDL.LU R0, [R1+0x4] ;  /* 0x0000040001007983 */ /* 0x001f220000300800 */
[----:B------:R-:W-:Y:S05]  /*2e7c0*/  WARPSYNC.ALL ;  /* 0x0000000000007948 */ /* 0x000fea0003800000 */
[----:B------:R-:W0:Y:S01]  /*2e7d0*/  S2R R14, SR_TID.X ;  /* 0x00000000000e7919 */ /* 0x000e220000002100 */
[----:B------:R-:W-:Y:S01]  /*2e7e0*/  IMAD.MOV.U32 R17, RZ, RZ, 0x20 ;  /* 0x00000020ff117424 */ /* 0x000fe200078e00ff */
[----:B0-----:R-:W-:-:S04]  /*2e7f0*/  LOP3.LUT P1, RZ, R14, 0x4, RZ, 0xc0, !PT ;  /* 0x000000040eff7812 */ /* 0x001fc8000782c0ff */
[----:B------:R-:W-:Y:S01]  /*2e800*/  SEL R17, R17, 0xffffffe0, !P1 ;  /* 0xffffffe011117807 */ /* 0x000fe20004800000 */
[----:B--2---:R-:W-:-:S05]  /*2e810*/  IMAD R18, R4, 0x6000, RZ ;  /* 0x0000600004127824 */ /* 0x004fca00078e02ff */
[----:B---3--:R-:W-:-:S05]  /*2e820*/  LOP3.LUT R2, R18, R12, RZ, 0xfc, !PT ;  /* 0x0000000c12027212 */ /* 0x008fca00078efcff */
[----:B------:R-:W-:-:S05]  /*2e830*/  IMAD.IADD R2, R19, 0x1, R2 ;  /* 0x0000000113027824 */ /* 0x000fca00078e0202 */
[----:B------:R4:W0:Y:S02]  /*2e840*/  LDSM.16.MT88.4 R4, [R2+0xc400] ;  /* 0x00c400000204783b */ /* 0x0008240000004200 */
[----:B----4-:R-:W-:Y:S02]  /*2e850*/  IADD3 R2, R19, R3, R18 ;  /* 0x0000000313027210 */ /* 0x010fe40007ffe012 */
[----:B------:R-:W-:Y:S02]  /*2e860*/  LOP3.LUT R3, R18, R13, RZ, 0xfc, !PT ;  /* 0x0000000d12037212 */ /* 0x000fe400078efcff */
[C-C-:B0-----:R-:W-:Y:S02]  /*2e870*/  PRMT R8, R4.reuse, 0x6420, R5.reuse ;  /* 0x0000642004087816 */ /* 0x141fe40000000005 */
[----:B------:R-:W-:Y:S02]  /*2e880*/  PRMT R9, R4, 0x7531, R5 ;  /* 0x0000753104097816 */ /* 0x000fe40000000005 */
        /* <DEDUP_REMOVED lines=17> */
[----:B------:R-:W-:Y:S02]  /*2e9a0*/  IMAD.MOV.U32 R10, RZ, RZ, R13 ;  /* 0x000000ffff0a7224 */ /* 0x000fe400078e000d */
[----:B------:R-:W-:-:S05]  /*2e9b0*/  IMAD.IADD R3, R17, 0x1, R18 ;  /* 0x0000000111037824 */ /* 0x000fca00078e0212 */
[--C-:B------:R-:W-:Y:S02]  /*2e9c0*/  IADD3 R17, R0, R3, R10.reuse ;  /* 0x0000000300117210 */ /* 0x100fe40007ffe00a */
[C-C-:B0-----:R-:W-:Y:S02]  /*2e9d0*/  PRMT R12, R4.reuse, 0x6420, R5.reuse ;  /* 0x00006420040c7816 */ /* 0x141fe40000000005 */
        /* <DEDUP_REMOVED lines=71> */
[----:B-1----:R-:W-:Y:S01]  /*2ee50*/  IMAD.MOV.U32 R14, RZ, RZ, R10 ;  /* 0x000000ffff0e7224 */ /* 0x002fe200078e000a */
[C-C-:B0-----:R-:W-:Y:S02]  /*2ee60*/  PRMT R8, R4.reuse, 0x6420, R5.reuse ;  /* 0x0000642004087816 */ /* 0x141fe40000000005 */
[----:B------:R-:W-:Y:S02]  /*2ee70*/  PRMT R9, R4, 0x7531, R5 ;  /* 0x0000753104097816 */ /* 0x000fe40000000005 */
[----:B------:R-:W-:-:S05]  /*2ee80*/  LOP3.LUT R4, R18, R14, RZ, 0xfc, !PT ;  /* 0x0000000e12047212 */ /* 0x000fca00078efcff */
[----:B------:R-:W-:Y:S02]  /*2ee90*/  IMAD.IADD R4, R0, 0x1, R4 ;  /* 0x0000000100047824 */ /* 0x000fe400078e0204 */
[----:B------:R0:W5:Y:S01]  /*2eea0*/  LDL.LU R0, [R1+0x60] ;  /* 0x0000600001007983 */ /* 0x0001620000300800 */
[----:B------:R-:W-:Y:S01]  /*2eeb0*/  IMAD.MOV.U32 R15, RZ, RZ, R11 ;  /* 0x000000ffff0f7224 */ /* 0x000fe200078e000b */
[C-C-:B------:R-:W-:Y:S02]  /*2eec0*/  PRMT R10, R6.reuse, 0x6420, R7.reuse ;  /* 0x00006420060a7816 */ /* 0x140fe40000000007 */
[----:B------:R-:W-:Y:S02]  /*2eed0*/  PRMT R11, R6, 0x7531, R7 ;  /* 0x00007531060b7816 */ /* 0x000fe40000000007 */
[----:B------:R-:W-:-:S03]  /*2eee0*/  LOP3.LUT R18, R18, R15, RZ, 0xfc, !PT ;  /* 0x0000000f12127212 */ /* 0x000fc600078efcff */
[----:B------:R1:W-:Y:S04]  /*2eef0*/  STSM.16.M88.4 [R4], R8 ;  /* 0x0000000804007844 */ /* 0x0003e80000000200 */
[----:B------:R-:W-:Y:S01]  /*2ef00*/  LDSM.16.MT88.4 R4, [R2+0x11400] ;  /* 0x011400000204783b */ /* 0x000fe20000004200 */
[----:B-1----:R-:W-:-:S06]  /*2ef10*/  IMAD.IADD R8, R19, 0x1, R18 ;  /* 0x0000000113087824 */ /* 0x002fcc00078e0212 */
[----:B------:R-:W1:Y:S02]  /*2ef20*/  LDSM.16.MT88.4 R8, [R8+0xc400] ;  /* 0x00c400000808783b */ /* 0x000e640000004200 */
[C-C-:B-1----:R-:W-:Y:S02]  /*2ef30*/  PRMT R12, R8.reuse, 0x6420, R9.reuse ;  /* 0x00006420080c7816 */ /* 0x142fe40000000009 */
[----:B------:R-:W-:Y:S02]  /*2ef40*/  PRMT R13, R8, 0x7531, R9 ;  /* 0x00007531080d7816 */ /* 0x000fe40000000009 */
[C-C-:B------:R-:W-:Y:S02]  /*2ef50*/  PRMT R14, R10.reuse, 0x6420, R11.reuse ;  /* 0x000064200a0e7816 */ /* 0x140fe4000000000b */
[----:B------:R-:W-:Y:S02]  /*2ef60*/  PRMT R15, R10, 0x7531, R11 ;  /* 0x000075310a0f7816 */ /* 0x000fe4000000000b */
[----:B------:R-:W-:-:S02]  /*2ef70*/  PRMT R8, R4, 0x6420, R5 ;  /* 0x0000642004087816 */ /* 0x000fc40000000005 */
        /* <DEDUP_REMOVED lines=13> */
.L_x_7731:
[----:B------:R-:W2:Y:S01]  /*2f050*/  LDL.LU R2, [R1+0x18] ;  /* 0x0000180001027983 */ /* 0x000ea20000300800 */
[----:B-1---5:R1:W-:Y:S03]  /*2f060*/  SYNCS.ARRIVE.TRANS64.A1T0 RZ, [R0+URZ+0x28850], RZ ;  /* 0x028850ff00ff79a7 */ /* 0x0223e6000810003f */
[----:B0-----:R-:W3:Y:S01]  /*2f070*/  LDL.LU R3, [R1+0x20] ;  /* 0x0000200001037983 */ /* 0x001ee20000300800 */
[----:B-1----:R-:W-:-:S05]  /*2f080*/  @!P0 VIADD R0, R0, 0x28880 ;  /* 0x0002888000008836 */ /* 0x002fca0000000000 */
[----:B------:R-:W-:Y:S01]  /*2f090*/  @!P0 PRMT R0, RZ, 0x654, R0 ;  /* 0x00000654ff008816 */ /* 0x000fe20000000000 */
[----:B------:R-:W-:Y:S06]  /*2f0a0*/  BAR.SYNC.DEFER_BLOCKING 0x2, 0x80 ;  /* 0x0082000000007b1d */ /* 0x000fec0000010000 */
[----:B------:R2:W-:Y:S02]  /*2f0b0*/  @!P0 SYNCS.ARRIVE.TRANS64.RED.A1T0 RZ, [R0+URZ], RZ ;  /* 0x000000ff00ff89a7 */ /* 0x0005e4000810043f */
[----:B--2---:R-:W-:-:S05]  /*2f0c0*/  VIADD R0, R2, 0x1 ;  /* 0x0000000102007836 */ /* 0x004fca0000000000 */
[----:B------:R-:W-:-:S04]  /*2f0d0*/  ISETP.NE.AND P0, PT, R0, 0x2, PT ;  /* 0x000000020000780c */ /* 0x000fc80003f05270 */
[----:B------:R-:W-:Y:S02]  /*2f0e0*/  SEL R2, RZ, 0x1, P0 ;  /* 0x00000001ff027807 */ /* 0x000fe40000000000 */
[----:B------:R-:W-:Y:S02]  /*2f0f0*/  SEL R0, R0, RZ, P0 ;  /* 0x000000ff00007207 */ /* 0x000fe40000000000 */
[----:B---3--:R-:W-:-:S03]  /*2f100*/  LOP3.LUT R3, R3, R2, RZ, 0x3c, !PT ;  /* 0x0000000203037212 */ /* 0x008fc600078e3cff */
[----:B------:R0:W-:Y:S04]  /*2f110*/  STL [R1+0x18], R0 ;  /* 0x0000180001007387 */ /* 0x0001e80000100800 */
[----:B------:R0:W-:Y:S02]  /*2f120*/  STL [R1+0x20], R3 ;  /* 0x0000200301007387 */ /* 0x0001e40000100800 */
.L_x_7680:
[----:B------:R-:W-:-:S13]  /*2f130*/  LOP3.LUT P0, RZ, R16, 0x2, RZ, 0xc0, !PT ;  /* 0x0000000210ff7812 */ /* 0x000fda000780c0ff */
[----:B------:R-:W-:Y:S05]  /*2f140*/  @!P0 BRA `(.L_x_7732) ;  /* 0x00000000002c8947 */ /* 0x000fea0003800000 */
[----:B------:R-:W-:Y:S05]  /*2f150*/  WARPSYNC.ALL ;  /* 0x0000000000007948 */ /* 0x000fea0003800000 */
[----:B------:R-:W4:Y:S08]  /*2f160*/  S2UR UR5, SR_CgaCtaId ;  /* 0x00000000000579c3 */ /* 0x000f300000008800 */
[----:B------:R-:W-:Y:S06]  /*2f170*/  BAR.SYNC.DEFER_BLOCKING 0x5, 0x180 ;  /* 0x0146000000007b1d */ /* 0x000fec0000010000 */
[----:B------:R-:W-:-:S02]  /*2f180*/  UMOV UR4, 0x400 ;  /* 0x0000040000047882 */ /* 0x000fc40000000000 */
[----:B----4-:R-:W-:-:S06]  /*2f190*/  ULEA UR4, UR5, UR4, 0x18 ;  /* 0x0000000405047291 */ /* 0x010fcc000f8ec03f */
[----:B------:R-:W-:-:S05]  /*2f1a0*/  IMAD.U32 R19, RZ, RZ, UR4 ;  /* 0x00000004ff137e24 */ /* 0x000fca000f8e00ff */
[----:B--2---:R-:W2:Y:S04]  /*2f1b0*/  LDS.128 R4, [R19+0x288d0] ;  /* 0x0288d00013047984 */ /* 0x004ea80000000c00 */
[----:B--2---:R2:W-:Y:S04]  /*2f1c0*/  STL.64 [R1], R4 ;  /* 0x0000000401007387 */ /* 0x0045e80000100a00 */
[----:B------:R2:W-:Y:S01]  /*2f1d0*/  STL.64 [R1+0x8], R6 ;  /* 0x0000080601007387 */ /* 0x0005e20000100a00 */
[----:B------:R-:W-:Y:S06]  /*2f1e0*/  BAR.ARV 0x4, 0x180 ;  /* 0x0106000000007b1d */ /* 0x000fec0000002000 */
[----:B------:R-:W-:Y:S05]  /*2f1f0*/  BRA `(.L_x_7733) ;  /* 0x0000001000407947 */ /* 0x000fea0003800000 */
.L_x_7732:
[----:B0--3--:R-:W0:Y:S01]  /*2f200*/  S2R R0, SR_TID.X ;  /* 0x0000000000007919 */ /* 0x009e220000002100 */
[----:B------:R-:W-:Y:S01]  /*2f210*/  UMOV UR4, 0xffffffff ;  /* 0xffffffff00047882 */ /* 0x000fe20000000000 */
[----:B0-----:R-:W-:-:S04]  /*2f220*/  LOP3.LUT R17, R0, 0x1f, RZ, 0xc0, !PT ;  /* 0x0000001f00117812 */ /* 0x001fc800078ec0ff */
[----:B------:R-:W-:Y:S01]  /*2f230*/  ISETP.NE.AND P0, PT, R17, 0x1f, PT ;  /* 0x0000001f1100780c */ /* 0x000fe20003f05270 */
[----:B------:R-:W-:-:S12]  /*2f240*/  BRA.DIV UR4, `(.L_x_7734) ;  /* 0x0000005e04007947 */ /* 0x000fd8000b800000 */
[----:B------:R-:W3:Y:S01]  /*2f250*/  LDL.LU R0, [R1] ;  /* 0x0000000001007983 */ /* 0x000ee20000300800 */
[----:B------:R-:W-:-:S03]  /*2f260*/  ULDC UR4, c[0x0][0xc3c] ;  /* 0x00030f0000047ab9 */ /* 0x000fc60000000800 */
[----:B------:R-:W4:Y:S01]  /*2f270*/  LDL R2, [R1+0xc] ;  /* 0x00000c0001027983 */ /* 0x000f220000100800 */
[----:B---3--:R-:W-:Y:S02]  /*2f280*/  IMAD.MOV.U32 R11, RZ, RZ, R0 ;  /* 0x000000ffff0b7224 */ /* 0x008fe400078e0000 */
[----:B----4-:R-:W-:-:S05]  /*2f290*/  IMAD.IADD R4, R2, 0x1, R17 ;  /* 0x0000000102047824 */ /* 0x010fca00078e0211 */
[----:B------:R-:W-:-:S13]  /*2f2a0*/  ISETP.GE.OR P1, PT, R4, UR4, !P0 ;  /* 0x0000000404007c0c */ /* 0x000fda000c726670 */
[----:B------:R-:W0:Y:S08]  /*2f2b0*/  @!P1 LDC.64 R2, c[0x0][0xc80] ;  /* 0x00032000ff029b82 */ /* 0x000e300000000a00 */
[----:B------:R-:W3:Y:S01]  /*2f2c0*/  @!P1 LDC.64 R6, c[0x0][0xc78] ;  /* 0x00031e00ff069b82 */ /* 0x000ee20000000a00 */
[----:B0-----:R-:W-:-:S05]  /*2f2d0*/  @!P1 IMAD.WIDE R2, R4, 0x4, R2 ;  /* 0x0000000404029825 */ /* 0x001fca00078e0202 */
[----:B------:R3:W4:Y:S02]  /*2f2e0*/  @!P1 LDG.E R0, desc[UR38][R2.64] ;  /* 0x0000002602009981 */ /* 0x000724000c1e1900 */
[----:B---3--:R-:W-:-:S06]  /*2f2f0*/  @!P1 IMAD.WIDE R2, R4, 0x4, R6 ;  /* 0x0000000404029825 */ /* 0x008fcc00078e0206 */
[----:B------:R-:W3:Y:S01]  /*2f300*/  @!P1 LDG.E R2, desc[UR38][R2.64] ;  /* 0x0000002602029981 */ /* 0x000ee2000c1e1900 */
[----:B------:R-:W-:Y:S01]  /*2f310*/  IMAD.MOV.U32 R4, RZ, RZ, RZ ;  /* 0x000000ffff047224 */ /* 0x000fe200078e00ff */
[C---:B------:R-:W-:Y:S01]  /*2f320*/  ISETP.GE.U32.AND P2, PT, R17.reuse, 0x2, PT ;  /* 0x000000021100780c */ /* 0x040fe20003f46070 */
[----:B------:R-:W-:Y:S01]  /*2f330*/  IMAD.MOV.U32 R6, RZ, RZ, RZ ;  /* 0x000000ffff067224 */ /* 0x000fe200078e00ff */
[C---:B------:R-:W-:Y:S01]  /*2f340*/  ISETP.GE.U32.AND P3, PT, R17.reuse, 0x4, PT ;  /* 0x000000041100780c */ /* 0x040fe20003f66070 */
[----:B--2---:R-:W-:Y:S01]  /*2f350*/  SHFL.IDX PT, R5, R11, RZ, 0x1f ;  /* 0x00001fff0b057589 */ /* 0x004fe200000e0000 */
[C---:B------:R-:W-:Y:S01]  /*2f360*/  ISETP.GE.U32.AND P4, PT, R17.reuse, 0x8, PT ;  /* 0x000000081100780c */ /* 0x040fe20003f86070 */
[----:B------:R-:W-:Y:S01]  /*2f370*/  IMAD.MOV.U32 R8, RZ, RZ, RZ ;  /* 0x000000ffff087224 */ /* 0x000fe200078e00ff */
[----:B------:R-:W-:Y:S01]  /*2f380*/  ISETP.GE.U32.AND P5, PT, R17, 0x10, PT ;  /* 0x000000101100780c */ /* 0x000fe20003fa6070 */
[----:B------:R-:W-:Y:S01]  /*2f390*/  SHFL.IDX PT, R10, R11, 0x1, 0x1f ;  /* 0x00201f000b0a7f89 */ /* 0x000fe200000e0000 */
[----:B----4-:R-:W-:-:S02]  /*2f3a0*/  @!P1 IMAD.MOV.U32 R4, RZ, RZ, R0 ;  /* 0x000000ffff049224 */ /* 0x010fc400078e0000 */
[----:B---3--:R-:W-:Y:S01]  /*2f3b0*/  @!P1 IMAD.MOV.U32 R6, RZ, RZ, R2 ;  /* 0x000000ffff069224 */ /* 0x008fe200078e0002 */
        /* <DEDUP_REMOVED lines=17> */
[----:B------:R0:W2:Y:S02]  /*2f4d0*/  SHFL.IDX PT, R9, R3, 0x1f, 0x1f ;  /* 0x03e01f0003097f89 */ /* 0x0000a400000e0000 */
.L_x_7944:
[----:B------:R-:W-:Y:S01]  /*2f4e0*/  ULDC UR4, c[0x0][0xc38] ;  /* 0x00030e0000047ab9 */ /* 0x000fe20000000800 */
[----:B------:R-:W-:Y:S02]  /*2f4f0*/  IMAD.MOV.U32 R7, RZ, RZ, R3 ;  /* 0x000000ffff077224 */ /* 0x000fe400078e0003 */
[----:B------:R-:W-:-:S04]  /*2f500*/  IMAD.U32 R2, RZ, RZ, UR4 ;  /* 0x00000004ff027e24 */ /* 0x000fc8000f8e00ff */
[----:B--2---:R-:W-:-:S04]  /*2f510*/  IMAD R9, R9, R2, RZ ;  /* 0x0000000209097224 */ /* 0x004fc800078e02ff */
[----:B------:R-:W-:-:S05]  /*2f520*/  IMAD.IADD R0, R10, 0x1, R9 ;  /* 0x000000010a007824 */ /* 0x000fca00078e0209 */
[----:B------:R-:W-:-:S13]  /*2f530*/  ISETP.GT.AND P6, PT, R0, R5, PT ;  /* 0x000000050000720c */ /* 0x000fda0003fc4270 */
[----:B------:R-:W-:Y:S05]  /*2f540*/  @P6 BRA `(.L_x_7735) ;  /* 0x0000000000b06947 */ /* 0x000fea0003800000 */
.L_x_7738:
        /* <DEDUP_REMOVED lines=11> */
[----:B--2---:R-:W0:Y:S02]  /*2f600*/  @!P6 LDC.64 R2, c[0x0][0xc80] ;  /* 0x00032000ff02eb82 */ /* 0x004e240000000a00 */
        /* <DEDUP_REMOVED lines=25> */
.L_x_7952:
[----:B------:R-:W-:Y:S02]  /*2f7a0*/  ULDC UR4, c[0x0][0xc38] ;  /* 0x00030e0000047ab9 */ /* 0x000fe40000000800 */
[----:B------:R-:W-:-:S04]  /*2f7b0*/  IMAD.U32 R2, RZ, RZ, UR4 ;  /* 0x00000004ff027e24 */ /* 0x000fc8000f8e00ff */
[----:B--2---:R-:W-:-:S04]  /*2f7c0*/  IMAD R9, R9, R2, RZ ;  /* 0x0000000209097224 */ /* 0x004fc800078e02ff */
[----:B------:R-:W-:-:S05]  /*2f7d0*/  IMAD.IADD R0, R9, 0x1, R0 ;  /* 0x0000000109007824 */ /* 0x000fca00078e0200 */
[----:B------:R-:W-:-:S13]  /*2f7e0*/  ISETP.GT.AND P6, PT, R0, R5, PT ;  /* 0x000000050000720c */ /* 0x000fda0003fc4270 */
[----:B------:R-:W-:Y:S05]  /*2f7f0*/  @!P6 BRA `(.L_x_7738) ;  /* 0xfffffffc0054e947 */ /* 0x000fea000383ffff */
[----:B------:R-:W-:-:S07]  /*2f800*/  IMAD.MOV.U32 R7, RZ, RZ, R3 ;  /* 0x000000ffff077224 */ /* 0x000fce00078e0003 */
.L_x_7735:
        /* <DEDUP_REMOVED lines=8> */
[----:B0-----:R0:W3:Y:S04]  /*2f890*/  SHFL.IDX PT, R4, R4, R0, 0x1f ;  /* 0x00001f0004047589 */ /* 0x0010e800000e0000 */
[----:B------:R0:W4:Y:S01]  /*2f8a0*/  SHFL.IDX PT, R6, R6, R0, 0x1f ;  /* 0x00001f0006067589 */ /* 0x00012200000e0000 */
[----:B--2---:R-:W-:-:S05]  /*2f8b0*/  IMAD.IADD R10, R0, 0x1, R10 ;  /* 0x00000001000a7824 */ /* 0x004fca00078e020a */
[----:B---34-:R0:W-:Y:S02]  /*2f8c0*/  STL [R1+0xc], R10 ;  /* 0x00000c0a01007387 */ /* 0x0181e40000100800 */
.L_x_7957:
[----:B------:R-:W-:-:S13]  /*2f8d0*/  ISETP.NE.AND P0, PT, R3, RZ, PT ;  /* 0x000000ff0300720c */ /* 0x000fda0003f05270 */
[----:B------:R-:W-:Y:S05]  /*2f8e0*/  @!P0 BRA `(.L_x_7740) ;  /* 0x0000000000148947 */ /* 0x000fea0003800000 */
[----:B------:R-:W-:Y:S01]  /*2f8f0*/  UMOV UR4, 0xffffffff ;  /* 0xffffffff00047882 */ /* 0x000fe20000000000 */
[----:B0-----:R-:W-:Y:S02]  /*2f900*/  VIADD R0, R0, 0xffffffff ;  /* 0xffffffff00007836 */ /* 0x001fe40000000000 */
[----:B------:R-:W-:Y:S05]  /*2f910*/  BRA.DIV UR4, `(.L_x_7741) ;  /* 0x0000005e04ec7947 */ /* 0x000fea000b800000 */
[----:B------:R0:W3:Y:S02]  /*2f920*/  SHFL.IDX PT, R0, R7, R0, 0x1f ;  /* 0x00001f0007007589 */ /* 0x0000e400000e0000 */
.L_x_7960:
[----:B---3--:R-:W-:-:S07]  /*2f930*/  IMAD.MOV.U32 R8, RZ, RZ, R0 ;  /* 0x000000ffff087224 */ /* 0x008fce00078e0000 */
.L_x_7740:
[----:B------:R-:W-:Y:S01]  /*2f940*/  ISETP.NE.AND P0, PT, R6, 0x1, PT ;  /* 0x000000010600780c */ /* 0x000fe20003f05270 */
[----:B0-----:R-:W-:-:S05]  /*2f950*/  IMAD R0, R8, R2, R9 ;  /* 0x0000000208007224 */ /* 0x001fca00078e0209 */
[----:B------:R0:W-:Y:S02]  /*2f960*/  STL [R1], R0 ;  /* 0x0000000001007387 */ /* 0x0001e40000100800 */
[----:B0-----:R-:W-:-:S05]  /*2f970*/  IMAD.IADD R0, R5, 0x1, -R0 ;  /* 0x0000000105007824 */ /* 0x001fca00078e0a00 */
[----:B------:R-:W-:Y:S05]  /*2f980*/  @!P0 BRA `(.L_x_7742) ;  /* 0x0000000000e08947 */ /* 0x000fea0003800000 */
        /* <DEDUP_REMOVED lines=56> */
.L_x_7742:
[----:B------:R-:W3:Y:S01]  /*2fd10*/  LDL R3, [R1+0xc] ;  /* 0x00000c0001037983 */ /* 0x000ee20000100800 */
[----:B------:R-:W3:Y:S02]  /*2fd20*/  LDC.64 R6, c[0x0][0xc90] ;  /* 0x00032400ff067b82 */ /* 0x000ee40000000a00 */
[----:B---3--:R-:W-:-:S05]  /*2fd30*/  IMAD.WIDE R6, R3, 0x4, R6 ;  /* 0x0000000403067825 */ /* 0x008fca00078e0206 */
[----:B------:R-:W3:Y:S02]  /*2fd40*/  LDG.E R3, desc[UR38][R6.64] ;  /* 0x0000002606037981 */ /* 0x000ee4000c1e1900 */
[----:B---3--:R-:W-:-:S05]  /*2fd50*/  IMAD R9, R4, R3, RZ ;  /* 0x0000000304097224 */ /* 0x008fca00078e02ff */
        /* <DEDUP_REMOVED lines=60> */
.L_x_7743:
[----:B------:R-:W-:-:S05]  /*30120*/  LOP3.LUT R0, RZ, R0, RZ, 0x33, !PT ;  /* 0x00000000ff007212 */ /* 0x000fca00078e33ff */
[----:B------:R-:W-:-:S05]  /*30130*/  IMAD.IADD R0, R4, 0x1, R0 ;  /* 0x0000000104007824 */ /* 0x000fca00078e0200 */
[----:B------:R4:W-:Y:S01]  /*30140*/  STL [R1+0x4], R0 ;  /* 0x0000040001007387 */ /* 0x0009e20000100800 */
[----:B------:R-:W-:Y:S05]  /*30150*/  BRA `(.L_x_7744) ;  /* 0x0000000000287947 */ /* 0x000fea0003800000 */
.L_x_7736:
        /* <DEDUP_REMOVED lines=10> */
.L_x_7744:
[----:B0--3--:R-:W3:Y:S04]  /*30200*/  LDL R2, [R1+0xc] ;  /* 0x00000c0001027983 */ /* 0x009ee80000100800 */
[----:B------:R-:W5:Y:S04]  /*30210*/  LDL R3, [R1+0x8] ;  /* 0x0000080001037983 */ /* 0x000f680000100800 */
[----:B------:R-:W2:Y:S04]  /*30220*/  LDL R4, [R1] ;  /* 0x0000000001047983 */ /* 0x000ea80000100800 */
[----:B------:R-:W2:Y:S01]  /*30230*/  LDL R5, [R1+0x4] ;  /* 0x0000040001057983 */ /* 0x000ea20000100800 */
[----:B----4-:R-:W0:Y:S01]  /*30240*/  S2R R0, SR_TID.X ;  /* 0x0000000000007919 */ /* 0x010e220000002100 */
[----:B------:R-:W-:Y:S05]  /*30250*/  WARPSYNC.ALL ;  /* 0x0000000000007948 */ /* 0x000fea0003800000 */
[----:B0-----:R-:W-:Y:S01]  /*30260*/  LOP3.LUT R0, R0, 0x1f, RZ, 0xc0, !PT ;  /* 0x0000001f00007812 */ /* 0x001fe200078ec0ff */
[----:B------:R-:W-:Y:S03]  /*30270*/  BAR.SYNC.DEFER_BLOCKING 0x4, 0x180 ;  /* 0x0106000000007b1d */ /* 0x000fe60000010000 */
[----:B------:R-:W-:-:S13]  /*30280*/  ISETP.NE.AND P0, PT, R0, RZ, PT ;  /* 0x000000ff0000720c */ /* 0x000fda0003f05270 */
[----:B------:R-:W0:Y:S01]  /*30290*/  @!P0 S2R R0, SR_CgaCtaId ;  /* 0x0000000000008919 */ /* 0x000e220000008800 */
[----:B---3--:R-:W-:Y:S01]  /*302a0*/  IMAD.MOV.U32 R7, RZ, RZ, R2 ;  /* 0x000000ffff077224 */ /* 0x008fe200078e0002 */
[----:B------:R-:W-:Y:S01]  /*302b0*/  @!P0 MOV R2, 0x400 ;  /* 0x0000040000028802 */ /* 0x000fe20000000f00 */
[----:B-----5:R-:W-:-:S03]  /*302c0*/  IMAD.MOV.U32 R6, RZ, RZ, R3 ;  /* 0x000000ffff067224 */ /* 0x020fc600078e0003 */
[----:B0-----:R-:W-:-:S05]  /*302d0*/  @!P0 LEA R19, R0, R2, 0x18 ;  /* 0x0000000200138211 */ /* 0x001fca00078ec0ff */
[----:B--2---:R0:W-:Y:S01]  /*302e0*/  @!P0 STS.128 [R19+0x288d0], R4 ;  /* 0x0288d00413008388 */ /* 0x0041e20000000c00 */
[----:B------:R-:W-:Y:S06]  /*302f0*/  BAR.ARV 0x5, 0x180 ;  /* 0x0146000000007b1d */ /* 0x000fec0000002000 */
.L_x_7733:
[----:B0--3--:R-:W3:Y:S01]  /*30300*/  LDL R0, [R1+0xc] ;  /* 0x00000c0001007983 */ /* 0x009ee20000100800 */
[----:B------:R-:W-:Y:S02]  /*30310*/  ULDC UR4, c[0x0][0xc3c] ;  /* 0x00030f0000047ab9 */ /* 0x000fe40000000800 */
[----:B---3--:R-:W-:-:S13]  /*30320*/  ISETP.GE.AND P0, PT, R0, UR4, PT ;  /* 0x0000000400007c0c */ /* 0x008fda000bf06270 */
[----:B------:R-:W-:Y:S05]  /*30330*/  @!P0 BRA `(.L_x_7745) ;  /* 0xffffff94000c8947 */ /* 0x000fea000383ffff */
[----:B------:R-:W-:Y:S05]  /*30340*/  BSYNC B7 ;  /* 0x0000000000077941 */ /* 0x000fea0003800000 */
.L_x_7623:
[----:B----4-:R-:W4:Y:S01]  /*30350*/  LDL.LU R0, [R1+0x5c] ;  /* 0x00005c0001007983 */ /* 0x010f220000300800 */
[----:B------:R-:W-:Y:S01]  /*30360*/  BSSY B0, `(.L_x_7746) ;  /* 0x000000b000007945 */ /* 0x000fe20003800000 */
[----:B--23--:R-:W2:Y:S01]  /*30370*/  S2R R5, SR_CgaCtaId ;  /* 0x0000000000057919 */ /* 0x00cea20000008800 */
[----:B----4-:R-:W-:-:S05]  /*30380*/  VIADD R0, R0, 0x1 ;  /* 0x0000000100007836 */ /* 0x010fca0000000000 */
[----:B01----:R-:W-:-:S04]  /*30390*/  LEA.HI R2, R0, R0, RZ, 0x1 ;  /* 0x0000000000027211 */ /* 0x003fc800078f08ff */
[----:B------:R-:W-:-:S05]  /*303a0*/  LOP3.LUT R3, R2, 0xfffffffe, RZ, 0xc0, !PT ;  /* 0xfffffffe02037812 */ /* 0x000fca00078ec0ff */
[----:B------:R-:W-:Y:S01]  /*303b0*/  IMAD.IADD R3, R0, 0x1, -R3 ;  /* 0x0000000100037824 */ /* 0x000fe200078e0a03 */
[----:B------:R-:W-:-:S04]  /*303c0*/  MOV R0, 0x400 ;  /* 0x0000040000007802 */ /* 0x000fc80000000f00 */
[----:B--2---:R-:W-:Y:S02]  /*303d0*/  LEA R0, R5, R0, 0x18 ;  /* 0x0000000005007211 */ /* 0x004fe400078ec0ff */
[----:B------:R-:W-:-:S04]  /*303e0*/  SHF.L.U32 R3, R3, 0x1f, RZ ;  /* 0x0000001f03037819 */ /* 0x000fc800000006ff */
[----:B------:R-:W0:Y:S02]  /*303f0*/  SYNCS.PHASECHK.TRANS64.TRYWAIT P0, [R0+URZ+0x28820], R3 ;  /* 0x02882003000075a7 */ /* 0x000e24000800017f */
[----:B0-----:R-:W-:Y:S05]  /*30400*/  @!P0 BRA `(.L_x_7747) ;  /* 0x00000054005c8947 */ /* 0x001fea0003800000 */
.L_x_7961:
[----:B------:R-:W-:Y:S05]  /*30410*/  BSYNC B0 ;  /* 0x0000000000007941 */ /* 0x000fea0003800000 */
.L_x_7746:
[----:B------:R-:W-:-:S03]  /*30420*/  UMOV UR4, 0xffffffff ;  /* 0xffffffff00047882 */ /* 0x000fc60000000000 */
[----:B------:R-:W-:Y:S05]  /*30430*/  BRA.DIV UR4, `(.L_x_7748) ;  /* 0x0000005604647947 */ /* 0x000fea000b800000 */
[----:B------:R-:W1:Y:S02]  /*30440*/  S2R R2, SR_TID.X ;  /* 0x0000000000027919 */ /* 0x000e640000002100 */
[----:B-1----:R-:W-:-:S04]  /*30450*/  SHF.R.U32.HI R2, RZ, 0x5, R2 ;  /* 0x00000005ff027819 */ /* 0x002fc80000011602 */
[----:B------:R-:W-:-:S05]  /*30460*/  LOP3.LUT R2, R2, 0x3, RZ, 0xc0, !PT ;  /* 0x0000000302027812 */ /* 0x000fca00078ec0ff */
[----:B------:R1:W2:Y:S02]  /*30470*/  SHFL.IDX PT, R14, R2, RZ, 0x1f ;  /* 0x00001fff020e7589 */ /* 0x0002a400000e0000 */
.L_x_7964:
[----:B--2---:R-:W-:-:S13]  /*30480*/  ISETP.NE.AND P0, PT, R14, RZ, PT ;  /* 0x000000ff0e00720c */ /* 0x004fda0003f05270 */
[----:B------:R-:W-:Y:S05]  /*30490*/  @P0 BRA `(.L_x_7372) ;  /* 0x0000000000b00947 */ /* 0x000fea0003800000 */
[----:B------:R-:W-:-:S03]  /*304a0*/  UMOV UR4, 0xffffffff ;  /* 0xffffffff00047882 */ /* 0x000fc60000000000 */
[----:B------:R-:W-:Y:S05]  /*304b0*/  BRA.DIV UR4, `(.L_x_7749) ;  /* 0x0000005604787947 */ /* 0x000fea000b800000 */
[----:B------:R-:W-:-:S13]  /*304c0*/  ELECT P6, URZ, PT ;  /* 0x00000000003f782f */ /* 0x000fda00038c0000 */
.L_x_7967:
[----:B------:R-:W-:Y:S05]  /*304d0*/  @!P6 BRA `(.L_x_7372) ;  /* 0x0000000000a0e947 */ /* 0x000fea0003800000 */
[----:B------:R-:W-:-:S06]  /*304e0*/  ULOP3.LUT UR4, UR36, 0x2, URZ, 0xfc, !UPT ;  /* 0x0000000224047892 */ /* 0x000fcc000f8efc3f */
[----:B-1----:R-:W-:-:S05]  /*304f0*/  IMAD.U32 R2, RZ, RZ, UR4 ;  /* 0x00000004ff027e24 */ /* 0x002fca000f8e00ff */
[----:B------:R-:W-:-:S13]  /*30500*/  ISETP.NE.AND P0, PT, R2, 0x3, PT ;  /* 0x000000030200780c */ /* 0x000fda0003f05270 */
[----:B------:R-:W-:Y:S05]  /*30510*/  @!P0 BRA `(.L_x_7750) ;  /* 0x0000000000048947 */ /* 0x000fea0003800000 */
[----:B------:R-:W-:Y:S01]  /*30520*/  BPT.TRAP 0x1 ;  /* 0x000000040000795c */ /* 0x000fe20000300000 */
.L_x_7750:
        /* <DEDUP_REMOVED lines=14> */
.L_x_7968:
[----:B------:R-:W1:Y:S02]  /*30610*/  SYNCS.PHASECHK.TRANS64.TRYWAIT P1, [R7+URZ], R2 ;  /* 0x00000002070075a7 */ /* 0x000e64000802017f */
[----:B-1----:R-:W-:Y:S05]  /*30620*/  @!P1 BRA `(.L_x_7752) ;  /* 0x0000005400509947 */ /* 0x002fea0003800000 */
.L_x_7969:
[----:B------:R-:W-:Y:S05]  /*30630*/  @!P0 BRA `(.L_x_7753) ;  /* 0x0000000000048947 */ /* 0x000fea0003800000 */
[----:B------:R-:W-:Y:S01]  /*30640*/  BPT.TRAP 0x1 ;  /* 0x000000040000795c */ /* 0x000fe20000300000 */
.L_x_7753:
[----:B------:R-:W2:Y:S02]  /*30650*/  LDL.LU R4, [R1+0x18] ;  /* 0x0000180001047983 */ /* 0x000ea40000300800 */
[----:B--2---:R-:W-:-:S04]  /*30660*/  IMAD R4, R4, 0x8, R0 ;  /* 0x0000000804047824 */ /* 0x004fc800078e0200 */
[----:B------:R-:W2:Y:S02]  /*30670*/  SYNCS.PHASECHK.TRANS64.TRYWAIT P1, [R4+URZ+0x28860], R5 ;  /* 0x02886005040075a7 */ /* 0x000ea4000802017f */
[----:B--2---:R-:W-:Y:S05]  /*30680*/  @!P1 BRA `(.L_x_7754) ;  /* 0x00000054004c9947 */ /* 0x004fea0003800000 */
.L_x_7970:
[----:B------:R-:W-:Y:S05]  /*30690*/  @!P0 BRA `(.L_x_7755) ;  /* 0x0000000000048947 */ /* 0x000fea0003800000 */
[----:B------:R-:W-:Y:S01]  /*306a0*/  BPT.TRAP 0x1 ;  /* 0x000000040000795c */ /* 0x000fe20000300000 */
.L_x_7755:
[----:B------:R-:W-:-:S04]  /*306b0*/  IMAD R3, R3, 0x8, R0 ;  /* 0x0000000803037824 */ /* 0x000fc800078e0200 */
[----:B------:R-:W3:Y:S02]  /*306c0*/  SYNCS.PHASECHK.TRANS64.TRYWAIT P1, [R3+URZ+0x28860], R2 ;  /* 0x02886002030075a7 */ /* 0x000ee4000802017f */
[----:B---3--:R-:W-:Y:S05]  /*306d0*/  @!P1 BRA `(.L_x_7756) ;  /* 0x00000054004c9947 */ /* 0x008fea0003800000 */
.L_x_7971:
[----:B------:R-:W-:Y:S05]  /*306e0*/  @!P0 BRA `(.L_x_7757) ;  /* 0x0000000000048947 */ /* 0x000fea0003800000 */
[----:B------:R-:W-:Y:S01]  /*306f0*/  BPT.TRAP 0x1 ;  /* 0x000000040000795c */ /* 0x000fe20000300000 */
.L_x_7757:
[----:B------:R-:W4:Y:S02]  /*30700*/  SYNCS.PHASECHK.TRANS64.TRYWAIT P0, [R4+URZ+0x28880], R5 ;  /* 0x02888005040075a7 */ /* 0x000f24000800017f */
[----:B----4-:R-:W-:Y:S05]  /*30710*/  @!P0 BRA `(.L_x_7758) ;  /* 0x0000005400508947 */ /* 0x010fea0003800000 */
.L_x_7759:
[----:B------:R0:W0:Y:S02]  /*30720*/  SYNCS.PHASECHK.TRANS64.TRYWAIT P0, [R3+URZ+0x28880], R2 ;  /* 0x02888002030075a7 */ /* 0x000024000800017f */
[----:B0-----:R-:W-:Y:S05]  /*30730*/  @!P0 NANOSLEEP.SYNCS 0x989680 ;  /* 0x009896800000895d */ /* 0x001fea0003900000 */
[----:B------:R-:W0:Y:S02]  /*30740*/  @!P0 SYNCS.PHASECHK.TRANS64 P0, [R3+URZ+0x28880], R2 ;  /* 0x02888002030085a7 */ /* 0x000e24000800007f */
[----:B0-----:R-:W-:Y:S05]  /*30750*/  @!P0 BRA `(.L_x_7759) ;  /* 0xfffffffc00f08947 */ /* 0x001fea000383ffff */
.L_x_7372:
[----:B------:R-:W-:Y:S05]  /*30760*/  BSYNC B8 ;  /* 0x0000000000087941 */ /* 0x000fea0003800000 */
.L_x_7369:
[----:B------:R-:W-:Y:S05]  /*30770*/  EXIT ;  /* 0x000000000000794d */ /* 0x000fea0003800000 */
.L_x_7402:
[----:B-1----:R1:W2:Y:S02]  /*30780*/  SYNCS.PHASECHK.TRANS64.TRYWAIT P6, [R115+URZ+0x28890], R128 ;  /* 0x02889080730075a7 */ /* 0x0022a400080c017f */
[----:B--2---:R-:W-:Y:S05]  /*30790*/  @!P6 NANOSLEEP.SYNCS 0x989680 ;  /* 0x009896800000e95d */ /* 0x004fea0003900000 */
[----:B------:R-:W2:Y:S02]  /*307a0*/  @!P6 SYNCS.PHASECHK.TRANS64 P6, [R115+URZ+0x28890], R128 ;  /* 0x028890807300e5a7 */ /* 0x000ea400080c007f */
[----:B--2---:R-:W-:Y:S05]  /*307b0*/  @!P6 BRA `(.L_x_7402) ;  /* 0xfffffffc00f0e947 */ /* 0x004fea000383ffff */
[----:B------:R-:W-:Y:S05]  /*307c0*/  BRA `(.L_x_7760) ;  /* 0xfffffd28004c7947 */ /* 0x000fea000383ffff */
.L_x_7428:
[----:B0-----:R0:W1:Y:S02]  /*307d0*/  SYNCS.PHASECHK.TRANS64.TRYWAIT P3, [R115+URZ+0x28890], R128 ;  /* 0x02889080730075a7 */ /* 0x001064000806017f */
[----:B-1----:R-:W-:Y:S05]  /*307e0*/  @!P3 NANOSLEEP.SYNCS 0x989680 ;  /* 0x009896800000b95d */ /* 0x002fea0003900000 */
[----:B------:R-:W1:Y:S02]  /*307f0*/  @!P3 SYNCS.PHASECHK.TRANS64 P3, [R115+URZ+0x28890], R128 ;  /* 0x028890807300b5a7 */ /* 0x000e64000806007f */
[----:B-1----:R-:W-:Y:S05]  /*30800*/  @!P3 BRA `(.L_x_7428) ;  /* 0xfffffffc00f0b947 */ /* 0x002fea000383ffff */
[----:B------:R-:W-:Y:S05]  /*30810*/  BRA `(.L_x_7761) ;  /* 0xfffffd5800fc7947 */ /* 0x000fea000383ffff */
.L_x_7441:
[----:B0-----:R0:W1:Y:S02]  /*30820*/  SYNCS.PHASECHK.TRANS64.TRYWAIT P2, [R115+URZ+0x28890], R128 ;  /* 0x02889080730075a7 */ /* 0x001064000804017f */
[----:B-1----:R-:W-:Y:S05]  /*30830*/  @!P2 NANOSLEEP.SYNCS 0x989680 ;  /* 0x009896800000a95d */ /* 0x002fea0003900000 */
[----:B------:R-:W1:Y:S02]  /*30840*/  @!P2 SYNCS.PHASECHK.TRANS64 P2, [R115+URZ+0x28890], R128 ;  /* 0x028890807300a5a7 */ /* 0x000e64000804007f */
[----:B-1----:R-:W-:Y:S05]  /*30850*/  @!P2 BRA `(.L_x_7441) ;  /* 0xfffffffc00f0a947 */ /* 0x002fea000383ffff */
[----:B------:R-:W-:Y:S05]  /*30860*/  BRA `(.L_x_7762) ;  /* 0xfffffd8c002c7947 */ /* 0x000fea000383ffff */
.L_x_7449:
[----:B-1----:R1:W2:Y:S02]  /*30870*/  SYNCS.PHASECHK.TRANS64.TRYWAIT P3, [R115+URZ+0x288b0], R128 ;  /* 0x0288b080730075a7 */ /* 0x0022a4000806017f */
[----:B--2---:R-:W-:Y:S05]  /*30880*/  @!P3 NANOSLEEP.SYNCS 0x989680 ;  /* 0x009896800000b95d */ /* 0x004fea0003900000 */
[----:B------:R-:W2:Y:S02]  /*30890*/  @!P3 SYNCS.PHASECHK.TRANS64 P3, [R115+URZ+0x288b0], R128 ;  /* 0x0288b0807300b5a7 */ /* 0x000ea4000806007f */
[----:B--2---:R-:W-:Y:S05]  /*308a0*/  @!P3 BRA `(.L_x_7449) ;  /* 0xfffffffc00f0b947 */ /* 0x004fea000383ffff */
[----:B------:R-:W-:Y:S05]  /*308b0*/  BRA `(.L_x_7763) ;  /* 0xfffffd90008c7947 */ /* 0x000fea000383ffff */
.L_x_7469:
[----:B------:R-:W0:Y:S01]  /*308c0*/  S2R R7, SR_TID.X ;  /* 0x0000000000077919 */ /* 0x000e220000002100 */
[----:B------:R-:W-:Y:S01]  /*308d0*/  BSSY B0, `(.L_x_7764) ;  /* 0x000000c000007945 */ /* 0x000fe20003800000 */
[----:B------:R-:W-:Y:S02]  /*308e0*/  IMAD.MOV.U32 R12, RZ, RZ, RZ ;  /* 0x000000ffff0c7224 */ /* 0x000fe400078e00ff */
[----:B------:R-:W-:Y:S02]  /*308f0*/  IMAD.MOV.U32 R11, RZ, RZ, 0x1f ;  /* 0x0000001fff0b7424 */ /* 0x000fe400078e00ff */
        /* <DEDUP_REMOVED lines=9> */
.L_x_7765:
[----:B------:R-:W-:Y:S05]  /*30990*/  BSYNC B0 ;  /* 0x0000000000007941 */ /* 0x000fea0003800000 */
.L_x_7764:
[----:B------:R-:W-:Y:S01]  /*309a0*/  IMAD.MOV.U32 R220, RZ, RZ, R14 ;  /* 0x000000ffffdc7224 */ /* 0x000fe200078e000e */
[----:B------:R-:W-:Y:S06]  /*309b0*/  BRA `(.L_x_7766) ;  /* 0xfffffda0007c7947 */ /* 0x000fec000383ffff */
.L_x_7481:
        /* <DEDUP_REMOVED lines=8> */
.L_x_7768:
[----:B------:R-:W-:Y:S05]  /*30a40*/  BSYNC B1 ;  /* 0x0000000000017941 */ /* 0x000fea0003800000 */
.L_x_7767:
        /* <DEDUP_REMOVED lines=8> */
.L_x_7769:
[----:B------:R-:W-:Y:S02]  /*30ad0*/  IMAD.MOV.U32 R13, RZ, RZ, R8 ;  /* 0x000000ffff0d7224 */ /* 0x000fe400078e0008 */
[----:B------:R-:W-:-:S07]  /*30ae0*/  IMAD.MOV.U32 R3, RZ, RZ, R14 ;  /* 0x000000ffff037224 */ /* 0x000fce00078e000e */
[----:B------:R-:W-:Y:S05]  /*30af0*/  WARPSYNC.COLLECTIVE R15, `(.L_x_7770) ;  /* 0x000000000f087348 */ /* 0x000fea0003c00000 */
[----:B------:R0:W1:Y:S02]  /*30b00*/  SHFL.IDX P6, R14, R13, R12, R11 ;  /* 0x0000000c0d0e7389 */ /* 0x00006400000c000b */
[----:B01----:R-:W-:Y:S01]  /*30b10*/  ENDCOLLECTIVE ;  /* 0x000000000000791b */ /* 0x003fe20003800000 */
.L_x_7770:
[----:B------:R-:W-:Y:S02]  /*30b20*/  IMAD.MOV.U32 R13, RZ, RZ, R7 ;  /* 0x000000ffff0d7224 */ /* 0x000fe400078e0007 */
[----:B------:R-:W-:-:S07]  /*30b30*/  IMAD.MOV.U32 R4, RZ, RZ, R14 ;  /* 0x000000ffff047224 */ /* 0x000fce00078e000e */
[----:B------:R-:W-:Y:S05]  /*30b40*/  WARPSYNC.COLLECTIVE R15, `(.L_x_7771) ;  /* 0x000000000f087348 */ /* 0x000fea0003c00000 */
[----:B------:R0:W1:Y:S02]  /*30b50*/  SHFL.IDX P6, R14, R13, R12, R11 ;  /* 0x0000000c0d0e7389 */ /* 0x00006400000c000b */
[----:B01----:R-:W-:Y:S01]  /*30b60*/  ENDCOLLECTIVE ;  /* 0x000000000000791b */ /* 0x003fe20003800000 */
.L_x_7771:
[----:B------:R-:W-:Y:S05]  /*30b70*/  BRA `(.L_x_7772) ;  /* 0xfffffda8007c7947 */ /* 0x000fea000383ffff */
.L_x_7484:
[----:B------:R-:W-:Y:S01]  /*30b80*/  BSSY B1, `(.L_x_7773) ;  /* 0x0000008000017945 */ /* 0x000fe20003800000 */
[----:B------:R-:W-:Y:S02]  /*30b90*/  IMAD.MOV.U32 R13, RZ, RZ, R6 ;  /* 0x000000ffff0d7224 */ /* 0x000fe400078e0006 */
[----:B------:R-:W-:Y:S02]  /*30ba0*/  IMAD.MOV.U32 R12, RZ, RZ, 0x1 ;  /* 0x00000001ff0c7424 */ /* 0x000fe400078e00ff */
[----:B------:R-:W-:Y:S02]  /*30bb0*/  IMAD.MOV.U32 R11, RZ, RZ, 0x1c1f ;  /* 0x00001c1fff0b7424 */ /* 0x000fe400078e00ff */
[----:B------:R-:W-:-:S07]  /*30bc0*/  IMAD.MOV.U32 R15, RZ, RZ, -0x1 ;  /* 0xffffffffff0f7424 */ /* 0x000fce00078e00ff */
[----:B0-2345:R-:W-:Y:S05]  /*30bd0*/  WARPSYNC.COLLECTIVE R15, `(.L_x_7774) ;  /* 0x000000000f087348 */ /* 0x03dfea0003c00000 */
[----:B----4-:R1:W4:Y:S02]  /*30be0*/  SHFL.IDX P6, R14, R13, R12, R11 ;  /* 0x0000000c0d0e7389 */ /* 0x01032400000c000b */
[----:B012345:R-:W-:Y:S01]  /*30bf0*/  ENDCOLLECTIVE ;  /* 0x000000000000791b */ /* 0x03ffe20003800000 */
.L_x_7774:
[----:B------:R-:W-:Y:S05]  /*30c00*/  BSYNC B1 ;  /* 0x0000000000017941 */ /* 0x000fea0003800000 */
.L_x_7773:
        /* <DEDUP_REMOVED lines=8> */
.L_x_7775:
[----:B------:R-:W-:Y:S02]  /*30c90*/  IMAD.MOV.U32 R13, RZ, RZ, R8 ;  /* 0x000000ffff0d7224 */ /* 0x000fe400078e0008 */
[----:B------:R-:W-:-:S07]  /*30ca0*/  IMAD.MOV.U32 R3, RZ, RZ, R14 ;  /* 0x000000ffff037224 */ /* 0x000fce00078e000e */
[----:B------:R-:W-:Y:S05]  /*30cb0*/  WARPSYNC.COLLECTIVE R15, `(.L_x_7776) ;  /* 0x000000000f087348 */ /* 0x000fea0003c00000 */
[----:B------:R0:W1:Y:S02]  /*30cc0*/  SHFL.IDX P6, R14, R13, R12, R11 ;  /* 0x0000000c0d0e7389 */ /* 0x00006400000c000b */
[----:B01----:R-:W-:Y:S01]  /*30cd0*/  ENDCOLLECTIVE ;  /* 0x000000000000791b */ /* 0x003fe20003800000 */
.L_x_7776:
[----:B------:R-:W-:Y:S02]  /*30ce0*/  IMAD.MOV.U32 R13, RZ, RZ, R7 ;  /* 0x000000ffff0d7224 */ /* 0x000fe400078e0007 */
[----:B------:R-:W-:-:S07]  /*30cf0*/  IMAD.MOV.U32 R4, RZ, RZ, R14 ;  /* 0x000000ffff047224 */ /* 0x000fce00078e000e */
[----:B------:R-:W-:Y:S05]  /*30d00*/  WARPSYNC.COLLECTIVE R15, `(.L_x_7777) ;  /* 0x000000000f087348 */ /* 0x000fea0003c00000 */
[----:B------:R0:W1:Y:S02]  /*30d10*/  SHFL.IDX P6, R14, R13, R12, R11 ;  /* 0x0000000c0d0e7389 */ /* 0x00006400000c000b */
[----:B01----:R-:W-:Y:S01]  /*30d20*/  ENDCOLLECTIVE ;  /* 0x000000000000791b */ /* 0x003fe20003800000 */
.L_x_7777:
[----:B------:R-:W-:Y:S05]  /*30d30*/  BRA `(.L_x_7778) ;  /* 0xfffffda8009c7947 */ /* 0x000fea000383ffff */
.L_x_7488:
[----:B0-----:R0:W1:Y:S02]  /*30d40*/  SYNCS.PHASECHK.TRANS64.TRYWAIT P0, [R18+URZ+0x28800], R5 ;  /* 0x02880005120075a7 */ /* 0x001064000800017f */
[----:B-1----:R-:W-:Y:S05]  /*30d50*/  @!P0 NANOSLEEP.SYNCS 0x989680 ;  /* 0x009896800000895d */ /* 0x002fea0003900000 */
[----:B------:R-:W1:Y:S02]  /*30d60*/  @!P0 SYNCS.PHASECHK.TRANS64 P0, [R18+URZ+0x28800], R5 ;  /* 0x02880005120085a7 */ /* 0x000e64000800007f */
[----:B-1----:R-:W-:Y:S05]  /*30d70*/  @!P0 BRA `(.L_x_7488) ;  /* 0xfffffffc00f08947 */ /* 0x002fea000383ffff */
[----:B------:R-:W-:Y:S05]  /*30d80*/  BRA `(.L_x_7779) ;  /* 0xfffffdac00447947 */ /* 0x000fea000383ffff */
.L_x_7496:
        /* <DEDUP_REMOVED lines=9> */
.L_x_7781:
[----:B------:R-:W-:Y:S05]  /*30e20*/  BSYNC B1 ;  /* 0x0000000000017941 */ /* 0x000fea0003800000 */
.L_x_7780:
[----:B------:R-:W-:Y:S01]  /*30e30*/  IMAD.MOV.U32 R13, RZ, RZ, R29 ;  /* 0x000000ffff0d7224 */ /* 0x000fe200078e001d */
[----:B------:R-:W-:Y:S01]  /*30e40*/  ISETP.GE.AND P0, PT, R22, R37, PT ;  /* 0x000000251600720c */ /* 0x000fe20003f06270 */
[----:B------:R-:W-:Y:S02]  /*30e50*/  IMAD.MOV.U32 R12, RZ, RZ, RZ ;  /* 0x000000ffff0c7224 */ /* 0x000fe400078e00ff */
[----:B------:R-:W-:Y:S02]  /*30e60*/  IMAD.MOV.U32 R11, RZ, RZ, 0x1c1f ;  /* 0x00001c1fff0b7424 */ /* 0x000fe400078e00ff */
[----:B------:R-:W-:Y:S02]  /*30e70*/  IMAD.MOV.U32 R15, RZ, RZ, -0x1 ;  /* 0xffffffffff0f7424 */ /* 0x000fe400078e00ff */
[----:B------:R-:W-:Y:S02]  /*30e80*/  IMAD.MOV.U32 R3, RZ, RZ, R14 ;  /* 0x000000ffff037224 */ /* 0x000fe400078e000e */
[----:B------:R-:W-:-:S07]  /*30e90*/  IMAD R30, R215, R30, RZ ;  /* 0x0000001ed71e7224 */ /* 0x000fce00078e02ff */
[----:B------:R-:W-:Y:S05]  /*30ea0*/  WARPSYNC.COLLECTIVE R15, `(.L_x_7782) ;  /* 0x000000000f087348 */ /* 0x000fea0003c00000 */
[----:B------:R0:W1:Y:S02]  /*30eb0*/  SHFL.IDX P6, R14, R13, R12, R11 ;  /* 0x0000000c0d0e7389 */ /* 0x00006400000c000b */
[----:B01----:R-:W-:Y:S01]  /*30ec0*/  ENDCOLLECTIVE ;  /* 0x000000000000791b */ /* 0x003fe20003800000 */
.L_x_7782:
[----:B------:R-:W-:Y:S01]  /*30ed0*/  ISETP.GE.OR P1, PT, R39, R30, P0 ;  /* 0x0000001e2700720c */ /* 0x000fe20000726670 */
[----:B------:R-:W-:Y:S02]  /*30ee0*/  IMAD.MOV.U32 R13, RZ, RZ, R31 ;  /* 0x000000ffff0d7224 */ /* 0x000fe400078e001f */
[----:B------:R-:W-:-:S10]  /*30ef0*/  IMAD.MOV.U32 R5, RZ, RZ, R14 ;  /* 0x000000ffff057224 */ /* 0x000fd400078e000e */
[----:B------:R-:W-:Y:S05]  /*30f00*/  WARPSYNC.COLLECTIVE R15, `(.L_x_7783) ;  /* 0x000000000f087348 */ /* 0x000fea0003c00000 */
[----:B------:R0:W1:Y:S02]  /*30f10*/  SHFL.IDX P6, R14, R13, R12, R11 ;  /* 0x0000000c0d0e7389 */ /* 0x00006400000c000b */
[----:B01----:R-:W-:Y:S01]  /*30f20*/  ENDCOLLECTIVE ;  /* 0x000000000000791b */ /* 0x003fe20003800000 */
.L_x_7783:
        /* <DEDUP_REMOVED lines=8> */
.L_x_7784:
[----:B------:R-:W-:-:S05]  /*30fb0*/  @!P1 IADD3 R14, P3, R22, R14, RZ ;  /* 0x0000000e160e9210 */ /* 0x000fca0007f7e0ff */
[----:B------:R-:W-:Y:S02]  /*30fc0*/  @!P1 IMAD.X R3, R7, 0x1, R23, P3 ;  /* 0x0000000107039824 */ /* 0x000fe400018e0617 */
[----:B------:R-:W-:Y:S01]  /*30fd0*/  @!P1 IMAD.MOV.U32 R32, RZ, RZ, R14 ;  /* 0x000000ffff209224 */ /* 0x000fe200078e000e */
[----:B------:R-:W5:Y:S01]  /*30fe0*/  @!P1 LD.E.128 R4, desc[UR38][R4.64] ;  /* 0x0000002604049980 */ /* 0x000f62000c101d00 */
[----:B------:R-:W-:-:S06]  /*30ff0*/  @!P1 IMAD.MOV.U32 R33, RZ, RZ, R3 ;  /* 0x000000ffff219224 */ /* 0x000fcc00078e0003 */
[----:B------:R-:W5:Y:S01]  /*31000*/  @!P1 LD.E.128 R32, desc[UR38][R32.64] ;  /* 0x0000002620209980 */ /* 0x000f62000c101d00 */
[----:B------:R-:W-:Y:S01]  /*31010*/  IMAD.MOV.U32 R13, RZ, RZ, R10 ;  /* 0x000000ffff0d7224 */ /* 0x000fe200078e000a */
[----:B------:R-:W-:Y:S01]  /*31020*/  CS2R R26, SRZ ;  /* 0x00000000001a7805 */ /* 0x000fe2000001ff00 */
[----:B------:R-:W-:Y:S01]  /*31030*/  IMAD.MOV.U32 R12, RZ, RZ, 0x1 ;  /* 0x00000001ff0c7424 */ /* 0x000fe200078e00ff */
[----:B------:R-:W-:Y:S02]  /*31040*/  CS2R R24, SRZ ;  /* 0x0000000000187805 */ /* 0x000fe4000001ff00 */
[----:B------:R-:W-:Y:S02]  /*31050*/  CS2R R20, SRZ ;  /* 0x0000000000147805 */ /* 0x000fe4000001ff00 */
[----:B------:R-:W-:-:S07]  /*31060*/  CS2R R8, SRZ ;  /* 0x0000000000087805 */ /* 0x000fce000001ff00 */
[----:B-----5:R-:W-:Y:S05]  /*31070*/  WARPSYNC.COLLECTIVE R15, `(.L_x_7785) ;  /* 0x000000000f087348 */ /* 0x020fea0003c00000 */
[----:B------:R0:W1:Y:S02]  /*31080*/  SHFL.IDX P6, R14, R13, R12, R11 ;  /* 0x0000000c0d0e7389 */ /* 0x00006400000c000b */
[----:B01---5:R-:W-:Y:S01]  /*31090*/  ENDCOLLECTIVE ;  /* 0x000000000000791b */ /* 0x023fe20003800000 */
.L_x_7785:
[----:B------:R-:W-:Y:S02]  /*310a0*/  IMAD.MOV.U32 R13, RZ, RZ, R29 ;  /* 0x000000ffff0d7224 */ /* 0x000fe400078e001d */
[----:B------:R-:W-:-:S07]  /*310b0*/  IMAD.MOV.U32 R3, RZ, RZ, R14 ;  /* 0x000000ffff037224 */ /* 0x000fce00078e000e */
[----:B------:R-:W-:Y:S05]  /*310c0*/  WARPSYNC.COLLECTIVE R15, `(.L_x_7786) ;  /* 0x000000000f087348 */ /* 0x000fea0003c00000 */
[----:B------:R0:W1:Y:S02]  /*310d0*/  SHFL.IDX P6, R14, R13, R12, R11 ;  /* 0x0000000c0d0e7389 */ /* 0x00006400000c000b */
[----:B01----:R-:W-:Y:S01]  /*310e0*/  ENDCOLLECTIVE ;  /* 0x000000000000791b */ /* 0x003fe20003800000 */
.L_x_7786:
[----:B------:R-:W-:Y:S02]  /*310f0*/  IMAD.MOV.U32 R13, RZ, RZ, R31 ;  /* 0x000000ffff0d7224 */ /* 0x000fe400078e001f */
[----:B------:R-:W-:-:S07]  /*31100*/  IMAD.MOV.U32 R29, RZ, RZ, R14 ;  /* 0x000000ffff1d7224 */ /* 0x000fce00078e000e */
[----:B------:R-:W-:Y:S05]  /*31110*/  WARPSYNC.COLLECTIVE R15, `(.L_x_7787) ;  /* 0x000000000f087348 */ /* 0x000fea0003c00000 */
[----:B------:R0:W1:Y:S02]  /*31120*/  SHFL.IDX P6, R14, R13, R12, R11 ;  /* 0x0000000c0d0e7389 */ /* 0x00006400000c000b */
[----:B01----:R-:W-:Y:S01]  /*31130*/  ENDCOLLECTIVE ;  /* 0x000000000000791b */ /* 0x003fe20003800000 */
.L_x_7787:
[----:B------:R-:W-:Y:S02]  /*31140*/  IMAD.MOV.U32 R13, RZ, RZ, R28 ;  /* 0x000000ffff0d7224 */ /* 0x000fe400078e001c */
[----:B------:R-:W-:-:S07]  /*31150*/  IMAD.MOV.U32 R31, RZ, RZ, R14 ;  /* 0x000000ffff1f7224 */ /* 0x000fce00078e000e */
[----:B------:R-:W-:Y:S05]  /*31160*/  WARPSYNC.COLLECTIVE R15, `(.L_x_7788) ;  /* 0x000000000f087348 */ /* 0x000fea0003c00000 */
[----:B------:R0:W1:Y:S02]  /*31170*/  SHFL.IDX P6, R14, R13, R12, R11 ;  /* 0x0000000c0d0e7389 */ /* 0x00006400000c000b */
[----:B01----:R-:W-:Y:S01]  /*31180*/  ENDCOLLECTIVE ;  /* 0x000000000000791b */ /* 0x003fe20003800000 */
.L_x_7788:
        /* <DEDUP_REMOVED lines=10> */
.L_x_7500:
[----:B0-----:R0:W1:Y:S02]  /*31230*/  SYNCS.PHASECHK.TRANS64.TRYWAIT P1, [R18+URZ+0x28800], R3 ;  /* 0x02880003120075a7 */ /* 0x001064000802017f */
[----:B-1----:R-:W-:Y:S05]  /*31240*/  @!P1 NANOSLEEP.SYNCS 0x989680 ;  /* 0x009896800000995d */ /* 0x002fea0003900000 */
[----:B------:R-:W1:Y:S02]  /*31250*/  @!P1 SYNCS.PHASECHK.TRANS64 P1, [R18+URZ+0x28800], R3 ;  /* 0x02880003120095a7 */ /* 0x000e64000802007f */
[----:B-1----:R-:W-:Y:S05]  /*31260*/  @!P1 BRA `(.L_x_7500) ;  /* 0xfffffffc00f09947 */ /* 0x002fea000383ffff */
[----:B------:R-:W-:Y:S05]  /*31270*/  BRA `(.L_x_7790) ;  /* 0xfffffdcc00547947 */ /* 0x000fea000383ffff */
.L_x_7506:
[----:B-1----:R1:W2:Y:S02]  /*31280*/  SYNCS.PHASECHK.TRANS64.TRYWAIT P1, [R20+URZ+0x28830], R3 ;  /* 0x02883003140075a7 */ /* 0x0022a4000802017f */
[----:B--2---:R-:W-:Y:S05]  /*31290*/  @!P1 NANOSLEEP.SYNCS 0x989680 ;  /* 0x009896800000995d */ /* 0x004fea0003900000 */
[----:B------:R-:W2:Y:S02]  /*312a0*/  @!P1 SYNCS.PHASECHK.TRANS64 P1, [R20+URZ+0x28830], R3 ;  /* 0x02883003140095a7 */ /* 0x000ea4000802007f */
[----:B--2---:R-:W-:Y:S05]  /*312b0*/  @!P1 BRA `(.L_x_7506) ;  /* 0xfffffffc00f09947 */ /* 0x004fea000383ffff */
[----:B------:R-:W-:Y:S05]  /*312c0*/  BRA `(.L_x_7505) ;  /* 0xfffffdec007c7947 */ /* 0x000fea000383ffff */
.L_x_7524:
[----:B-1----:R1:W2:Y:S02]  /*312d0*/  SYNCS.PHASECHK.TRANS64.TRYWAIT P2, [R15+URZ+0x28830], R14 ;  /* 0x0288300e0f0075a7 */ /* 0x0022a4000804017f */
[----:B--2---:R-:W-:Y:S05]  /*312e0*/  @!P2 NANOSLEEP.SYNCS 0x989680 ;  /* 0x009896800000a95d */ /* 0x004fea0003900000 */
[----:B------:R-:W2:Y:S02]  /*312f0*/  @!P2 SYNCS.PHASECHK.TRANS64 P2, [R15+URZ+0x28830], R14 ;  /* 0x0288300e0f00a5a7 */ /* 0x000ea4000804007f */
[----:B--2---:R-:W-:Y:S05]  /*31300*/  @!P2 BRA `(.L_x_7524) ;  /* 0xfffffffc00f0a947 */ /* 0x004fea000383ffff */
[----:B------:R-:W-:Y:S05]  /*31310*/  BRA `(.L_x_7523) ;  /* 0xfffffe3c00e07947 */ /* 0x000fea000383ffff */
.L_x_7528:
[----:B-1----:R1:W2:Y:S02]  /*31320*/  SYNCS.PHASECHK.TRANS64.TRYWAIT P1, [R15+URZ+0x28850], R14 ;  /* 0x0288500e0f0075a7 */ /* 0x0022a4000802017f */
[----:B--2---:R-:W-:Y:S05]  /*31330*/  @!P1 NANOSLEEP.SYNCS 0x989680 ;  /* 0x009896800000995d */ /* 0x004fea0003900000 */
[----:B------:R-:W2:Y:S02]  /*31340*/  @!P1 SYNCS.PHASECHK.TRANS64 P1, [R15+URZ+0x28850], R14 ;  /* 0x0288500e0f0095a7 */ /* 0x000ea4000802007f */
[----:B--2---:R-:W-:Y:S05]  /*31350*/  @!P1 BRA `(.L_x_7528) ;  /* 0xfffffffc00f09947 */ /* 0x004fea000383ffff */
[----:B------:R-:W-:Y:S05]  /*31360*/  BRA `(.L_x_7525) ;  /* 0xfffffe4000a47947 */ /* 0x000fea000383ffff */
.L_x_7548:
[----:B-1----:R1:W2:Y:S02]  /*31370*/  SYNCS.PHASECHK.TRANS64.TRYWAIT P2, [R15+URZ+0x28830], R20 ;  /* 0x028830140f0075a7 */ /* 0x0022a4000804017f */
[----:B--2---:R-:W-:Y:S05]  /*31380*/  @!P2 NANOSLEEP.SYNCS 0x989680 ;  /* 0x009896800000a95d */ /* 0x004fea0003900000 */
[----:B------:R-:W2:Y:S02]  /*31390*/  @!P2 SYNCS.PHASECHK.TRANS64 P2, [R15+URZ+0x28830], R20 ;  /* 0x028830140f00a5a7 */ /* 0x000ea4000804007f */
[----:B--2---:R-:W-:Y:S05]  /*313a0*/  @!P2 BRA `(.L_x_7548) ;  /* 0xfffffffc00f0a947 */ /* 0x004fea000383ffff */
[----:B------:R-:W-:Y:S05]  /*313b0*/  BRA `(.L_x_7547) ;  /* 0xfffffe9800307947 */ /* 0x000fea000383ffff */
.L_x_7552:
[----:B-1----:R1:W2:Y:S02]  /*313c0*/  SYNCS.PHASECHK.TRANS64.TRYWAIT P1, [R15+URZ+0x28850], R14 ;  /* 0x0288500e0f0075a7 */ /* 0x0022a4000802017f */
[----:B--2---:R-:W-:Y:S05]  /*313d0*/  @!P1 NANOSLEEP.SYNCS 0x989680 ;  /* 0x009896800000995d */ /* 0x004fea0003900000 */
[----:B------:R-:W2:Y:S02]  /*313e0*/  @!P1 SYNCS.PHASECHK.TRANS64 P1, [R15+URZ+0x28850], R14 ;  /* 0x0288500e0f0095a7 */ /* 0x000ea4000802007f */
[----:B--2---:R-:W-:Y:S05]  /*313f0*/  @!P1 BRA `(.L_x_7552) ;  /* 0xfffffffc00f09947 */ /* 0x004fea000383ffff */
[----:B------:R-:W-:Y:S05]  /*31400*/  BRA `(.L_x_7549) ;  /* 0xfffffe9c00007947 */ /* 0x000fea000383ffff */
.L_x_7560:
[----:B-1----:R1:W2:Y:S02]  /*31410*/  SYNCS.PHASECHK.TRANS64.TRYWAIT P2, [R15+URZ+0x28830], R20 ;  /* 0x028830140f0075a7 */ /* 0x0022a4000804017f */
[----:B--2---:R-:W-:Y:S05]  /*31420*/  @!P2 NANOSLEEP.SYNCS 0x989680 ;  /* 0x009896800000a95d */ /* 0x004fea0003900000 */
[----:B------:R-:W2:Y:S02]  /*31430*/  @!P2 SYNCS.PHASECHK.TRANS64 P2, [R15+URZ+0x28830], R20 ;  /* 0x028830140f00a5a7 */ /* 0x000ea4000804007f */
[----:B--2---:R-:W-:Y:S05]  /*31440*/  @!P2 BRA `(.L_x_7560) ;  /* 0xfffffffc00f0a947 */ /* 0x004fea000383ffff */
[----:B------:R-:W-:Y:S05]  /*31450*/  BRA `(.L_x_7559) ;  /* 0xfffffecc00847947 */ /* 0x000fea000383ffff */
.L_x_7564:
[----:B-1----:R1:W2:Y:S02]  /*31460*/  SYNCS.PHASECHK.TRANS64.TRYWAIT P1, [R15+URZ+0x28850], R14 ;  /* 0x0288500e0f0075a7 */ /* 0x0022a4000802017f */
[----:B--2---:R-:W-:Y:S05]  /*31470*/  @!P1 NANOSLEEP.SYNCS 0x989680 ;  /* 0x009896800000995d */ /* 0x004fea0003900000 */
[----:B------:R-:W2:Y:S02]  /*31480*/  @!P1 SYNCS.PHASECHK.TRANS64 P1, [R15+URZ+0x28850], R14 ;  /* 0x0288500e0f0095a7 */ /* 0x000ea4000802007f */
[----:B--2---:R-:W-:Y:S05]  /*31490*/  @!P1 BRA `(.L_x_7564) ;  /* 0xfffffffc00f09947 */ /* 0x004fea000383ffff */
[----:B------:R-:W-:Y:S05]  /*314a0*/  BRA `(.L_x_7561) ;  /* 0xfffffed000547947 */ /* 0x000fea000383ffff */
.L_x_7578:
[----:B-1----:R1:W2:Y:S02]  /*314b0*/  SYNCS.PHASECHK.TRANS64.TRYWAIT P0, [R13+URZ+0x28850], R0 ;  /* 0x028850000d0075a7 */ /* 0x0022a4000800017f */
[----:B--2---:R-:W-:Y:S05]  /*314c0*/  @!P0 NANOSLEEP.SYNCS 0x989680 ;  /* 0x009896800000895d */ /* 0x004fea0003900000 */
[----:B------:R-:W2:Y:S02]  /*314d0*/  @!P0 SYNCS.PHASECHK.TRANS64 P0, [R13+URZ+0x28850], R0 ;  /* 0x028850000d0085a7 */ /* 0x000ea4000800007f */
[----:B--2---:R-:W-:Y:S05]  /*314e0*/  @!P0 BRA `(.L_x_7578) ;  /* 0xfffffffc00f08947 */ /* 0x004fea000383ffff */
[----:B------:R-:W-:Y:S05]  /*314f0*/  BRA `(.L_x_7577) ;  /* 0xffffff2400187947 */ /* 0x000fea000383ffff */
.L_x_7582:
[----:B------:R-:W-:Y:S01]  /*31500*/  SEL R137, R45, R12, P0 ;  /* 0x0000000c2d897207 */ /* 0x000fe20000000000 */
[----:B------:R-:W-:Y:S01]  /*31510*/  IMAD.MOV.U32 R11, RZ, RZ, 0x1c1f ;  /* 0x00001c1fff0b7424 */ /* 0x000fe200078e00ff */
[----:B------:R-:W-:Y:S01]  /*31520*/  SEL R45, R12, R45, P0 ;  /* 0x0000002d0c2d7207 */ /* 0x000fe20000000000 */
[----:B-----5:R-:W-:Y:S01]  /*31530*/  IMAD.MOV.U32 R12, RZ, RZ, R34 ;  /* 0x000000ffff0c7224 */ /* 0x020fe200078e0022 */
[----:B------:R-:W-:Y:S01]  /*31540*/  SEL R119, R59, R0, P0 ;  /* 0x000000003b777207 */ /* 0x000fe20000000000 */
[----:B------:R-:W-:Y:S01]  /*31550*/  IMAD.MOV.U32 R15, RZ, RZ, -0x1 ;  /* 0xffffffffff0f7424 */ /* 0x000fe200078e00ff */
[----:B------:R-:W-:Y:S02]  /*31560*/  SEL R59, R0, R59, P0 ;  /* 0x0000003b003b7207 */ /* 0x000fe40000000000 */
[----:B------:R-:W-:-:S07]  /*31570*/  SEL R53, R39, R32, P0 ;  /* 0x0000002027357207 */ /* 0x000fce0000000000 */
[----:B-12---:R-:W-:Y:S05]  /*31580*/  WARPSYNC.COLLECTIVE R15, `(.L_x_7791) ;  /* 0x000000000f087348 */ /* 0x006fea0003c00000 */
[----:B------:R0:W3:Y:S02]  /*31590*/  SHFL.IDX P6, R14, R13, R12, R11 ;  /* 0x0000000c0d0e7389 */ /* 0x0000e400000c000b */
[----:B0123--:R-:W-:Y:S01]  /*315a0*/  ENDCOLLECTIVE ;  /* 0x000000000000791b */ /* 0x00ffe20003800000 */
.L_x_7791:
[----:B------:R-:W-:Y:S02]  /*315b0*/  SEL R39, R32, R39, P0 ;  /* 0x0000002720277207 */ /* 0x000fe40000000000 */
[----:B------:R-:W-:Y:S02]  /*315c0*/  LOP3.LUT R32, R34, 0x2, RZ, 0x3c, !PT ;  /* 0x0000000222207812 */ /* 0x000fe400078e3cff */
        /* <DEDUP_REMOVED lines=16> */
.L_x_7792:
        /* <DEDUP_REMOVED lines=19> */
.L_x_7793:
        /* <DEDUP_REMOVED lines=18> */
.L_x_7794:
        /* <DEDUP_REMOVED lines=19> */
.L_x_7795:
        /* <DEDUP_REMOVED lines=9> */
[----:B------:R-:W-:-:S07]  /*31ae0*/  IMAD.MOV.U32 R6, RZ, RZ, R14 ;  /* 0x000000ffff067224 */ /* 0x000fce00078e000e */
[----:B------:R-:W-:Y:S05]  /*31af0*/  WARPSYNC.COLLECTIVE R15, `(.L_x_7796) ;  /* 0x000000000f087348 */ /* 0x000fea0003c00000 */
[----:B------:R0:W1:Y:S02]  /*31b00*/  SHFL.IDX P6, R14, R13, R12, R11 ;  /* 0x0000000c0d0e7389 */ /* 0x00006400000c000b */
[----:B01----:R-:W-:Y:S01]  /*31b10*/  ENDCOLLECTIVE ;  /* 0x000000000000791b */ /* 0x003fe20003800000 */
.L_x_7796:
[----:B------:R-:W-:Y:S02]  /*31b20*/  IMAD.MOV.U32 R13, RZ, RZ, R9 ;  /* 0x000000ffff0d7224 */ /* 0x000fe400078e0009 */
[----:B------:R-:W-:Y:S02]  /*31b30*/  IMAD.MOV.U32 R12, RZ, RZ, R32 ;  /* 0x000000ffff0c7224 */ /* 0x000fe400078e0020 */
[----:B------:R-:W-:-:S07]  /*31b40*/  IMAD.MOV.U32 R8, RZ, RZ, R14 ;  /* 0x000000ffff087224 */ /* 0x000fce00078e000e */
[----:B------:R-:W-:Y:S05]  /*31b50*/  WARPSYNC.COLLECTIVE R15, `(.L_x_7797) ;  /* 0x000000000f087348 */ /* 0x000fea0003c00000 */
[----:B------:R0:W1:Y:S02]  /*31b60*/  SHFL.IDX P6, R14, R13, R12, R11 ;  /* 0x0000000c0d0e7389 */ /* 0x00006400000c000b */
[----:B01----:R-:W-:Y:S01]  /*31b70*/  ENDCOLLECTIVE ;  /* 0x000000000000791b */ /* 0x003fe20003800000 */
.L_x_7797:
[----:B------:R-:W-:Y:S02]  /*31b80*/  IMAD.MOV.U32 R13, RZ, RZ, R21 ;  /* 0x000000ffff0d7224 */ /* 0x000fe400078e0015 */
[----:B------:R-:W-:-:S07]  /*31b90*/  IMAD.MOV.U32 R9, RZ, RZ, R14 ;  /* 0x000000ffff097224 */ /* 0x000fce00078e000e */
[----:B------:R-:W-:Y:S05]  /*31ba0*/  WARPSYNC.COLLECTIVE R15, `(.L_x_7798) ;  /* 0x000000000f087348 */ /* 0x000fea0003c00000 */
[----:B------:R0:W1:Y:S02]  /*31bb0*/  SHFL.IDX P6, R14, R13, R12, R11 ;  /* 0x0000000c0d0e7389 */ /* 0x00006400000c000b */
[----:B01----:R-:W-:Y:S01]  /*31bc0*/  ENDCOLLECTIVE ;  /* 0x000000000000791b */ /* 0x003fe20003800000 */
.L_x_7798:
[----:B------:R-:W-:Y:S02]  /*31bd0*/  IMAD.MOV.U32 R13, RZ, RZ, R141 ;  /* 0x000000ffff0d7224 */ /* 0x000fe400078e008d */
[----:B------:R-:W-:Y:S02]  /*31be0*/  IMAD.MOV.U32 R12, RZ, RZ, R34 ;  /* 0x000000ffff0c7224 */ /* 0x000fe400078e0022 */
[----:B------:R-:W-:-:S07]  /*31bf0*/  IMAD.MOV.U32 R21, RZ, RZ, R14 ;  /* 0x000000ffff157224 */ /* 0x000fce00078e000e */
[----:B------:R-:W-:Y:S05]  /*31c00*/  WARPSYNC.COLLECTIVE R15, `(.L_x_7799) ;  /* 0x000000000f087348 */ /* 0x000fea0003c00000 */
[----:B------:R0:W1:Y:S02]  /*31c10*/  SHFL.IDX P6, R14, R13, R12, R11 ;  /* 0x0000000c0d0e7389 */ /* 0x00006400000c000b */
[----:B01----:R-:W-:Y:S01]  /*31c20*/  ENDCOLLECTIVE ;  /* 0x000000000000791b */ /* 0x003fe20003800000 */
.L_x_7799:
[----:B------:R-:W-:Y:S02]  /*31c30*/  SEL R122, R8, R21, P0 ;  /* 0x00000015087a7207 */ /* 0x000fe40000000000 */
[----:B------:R-:W-:Y:S01]  /*31c40*/  SEL R124, R21, R8, P0 ;  /* 0x00000008157c7207 */ /* 0x000fe20000000000 */
[----:B------:R-:W-:Y:S02]  /*31c50*/  IMAD.MOV.U32 R13, RZ, RZ, R127 ;  /* 0x000000ffff0d7224 */ /* 0x000fe400078e007f */
[----:B------:R-:W-:-:S07]  /*31c60*/  IMAD.MOV.U32 R10, RZ, RZ, R14 ;  /* 0x000000ffff0a7224 */ /* 0x000fce00078e000e */
[----:B------:R-:W-:Y:S05]  /*31c70*/  WARPSYNC.COLLECTIVE R15, `(.L_x_7800) ;  /* 0x000000000f087348 */ /* 0x000fea0003c00000 */
[----:B------:R0:W1:Y:S02]  /*31c80*/  SHFL.IDX P6, R14, R13, R12, R11 ;  /* 0x0000000c0d0e7389 */ /* 0x00006400000c000b */
[----:B01----:R-:W-:Y:S01]  /*31c90*/  ENDCOLLECTIVE ;  /* 0x000000000000791b */ /* 0x003fe20003800000 */
.L_x_7800:
[----:B------:R-:W-:Y:S02]  /*31ca0*/  IMAD.MOV.U32 R13, RZ, RZ, R25 ;  /* 0x000000ffff0d7224 */ /* 0x000fe400078e0019 */
[----:B------:R-:W-:Y:S02]  /*31cb0*/  IMAD.MOV.U32 R12, RZ, RZ, R32 ;  /* 0x000000ffff0c7224 */ /* 0x000fe400078e0020 */
[----:B------:R-:W-:-:S07]  /*31cc0*/  IMAD.MOV.U32 R20, RZ, RZ, R14 ;  /* 0x000000ffff147224 */ /* 0x000fce00078e000e */
[----:B------:R-:W-:Y:S05]  /*31cd0*/  WARPSYNC.COLLECTIVE R15, `(.L_x_7801) ;  /* 0x000000000f087348 */ /* 0x000fea0003c00000 */
[----:B------:R0:W1:Y:S02]  /*31ce0*/  SHFL.IDX P6, R14, R13, R12, R11 ;  /* 0x0000000c0d0e7389 */ /* 0x00006400000c000b */
[----:B01----:R-:W-:Y:S01]  /*31cf0*/  ENDCOLLECTIVE ;  /* 0x000000000000791b */ /* 0x003fe20003800000 */
.L_x_7801:
[----:B------:R-:W-:Y:S02]  /*31d00*/  IMAD.MOV.U32 R13, RZ, RZ, R27 ;  /* 0x000000ffff0d7224 */ /* 0x000fe400078e001b */
[----:B------:R-:W-:-:S07]  /*31d10*/  IMAD.MOV.U32 R25, RZ, RZ, R14 ;  /* 0x000000ffff197224 */ /* 0x000fce00078e000e */
[----:B------:R-:W-:Y:S05]  /*31d20*/  WARPSYNC.COLLECTIVE R15, `(.L_x_7802) ;  /* 0x000000000f087348 */ /* 0x000fea0003c00000 */
[----:B------:R0:W1:Y:S02]  /*31d30*/  SHFL.IDX P6, R14, R13, R12, R11 ;  /* 0x0000000c0d0e7389 */ /* 0x00006400000c000b */
[----:B01----:R-:W-:Y:S01]  /*31d40*/  ENDCOLLECTIVE ;  /* 0x000000000000791b */ /* 0x003fe20003800000 */
.L_x_7802:
        /* <DEDUP_REMOVED lines=9> */
.L_x_7803:
        /* <DEDUP_REMOVED lines=8> */
.L_x_7804:
[----:B------:R-:W-:Y:S02]  /*31e60*/  IMAD.MOV.U32 R13, RZ, RZ, R29 ;  /* 0x000000ffff0d7224 */ /* 0x000fe400078e001d */
[----:B------:R-:W-:Y:S02]  /*31e70*/  IMAD.MOV.U32 R12, RZ, RZ, R32 ;  /* 0x000000ffff0c7224 */ /* 0x000fe400078e0020 */
[----:B------:R-:W-:-:S07]  /*31e80*/  IMAD.MOV.U32 R26, RZ, RZ, R14 ;  /* 0x000000ffff1a7224 */ /* 0x000fce00078e000e */
[----:B------:R-:W-:Y:S05]  /*31e90*/  WARPSYNC.COLLECTIVE R15, `(.L_x_7805) ;  /* 0x000000000f087348 */ /* 0x000fea0003c00000 */
[----:B------:R0:W1:Y:S02]  /*31ea0*/  SHFL.IDX P6, R14, R13, R12, R11 ;  /* 0x0000000c0d0e7389 */ /* 0x00006400000c000b */
[----:B01----:R-:W-:Y:S01]  /*31eb0*/  ENDCOLLECTIVE ;  /* 0x000000000000791b */ /* 0x003fe20003800000 */
.L_x_7805:
[----:B------:R-:W-:Y:S02]  /*31ec0*/  IMAD.MOV.U32 R13, RZ, RZ, R31 ;  /* 0x000000ffff0d7224 */ /* 0x000fe400078e001f */
[----:B------:R-:W-:-:S07]  /*31ed0*/  IMAD.MOV.U32 R29, RZ, RZ, R14 ;  /* 0x000000ffff1d7224 */ /* 0x000fce00078e000e */
[----:B------:R-:W-:Y:S05]  /*31ee0*/  WARPSYNC.COLLECTIVE R15, `(.L_x_7806) ;  /* 0x000000000f087348 */ /* 0x000fea0003c00000 */
[----:B------:R0:W1:Y:S02]  /*31ef0*/  SHFL.IDX P6, R14, R13, R12, R11 ;  /* 0x0000000c0d0e7389 */ /* 0x00006400000c000b */
[----:B01----:R-:W-:Y:S01]  /*31f00*/  ENDCOLLECTIVE ;  /* 0x000000000000791b */ /* 0x003fe20003800000 */
.L_x_7806:
        /* <DEDUP_REMOVED lines=8> */
.L_x_7807:
[----:B------:R-:W-:Y:S02]  /*31f90*/  SEL R8, R26, R31, P0 ;  /* 0x0000001f1a087207 */ /* 0x000fe40000000000 */
[----:B------:R-:W-:Y:S01]  /*31fa0*/  SEL R4, R31, R26, P0 ;  /* 0x0000001a1f047207 */ /* 0x000fe20000000000 */
[----:B------:R-:W-:Y:S02]  /*31fb0*/  IMAD.MOV.U32 R13, RZ, RZ, R137 ;  /* 0x000000ffff0d7224 */ /* 0x000fe400078e0089 */
[----:B------:R-:W-:-:S07]  /*31fc0*/  IMAD.MOV.U32 R28, RZ, RZ, R14 ;  /* 0x000000ffff1c7224 */ /* 0x000fce00078e000e */
[----:B------:R-:W-:Y:S05]  /*31fd0*/  WARPSYNC.COLLECTIVE R15, `(.L_x_7808) ;  /* 0x000000000f087348 */ /* 0x000fea0003c00000 */
[----:B------:R0:W1:Y:S02]  /*31fe0*/  SHFL.IDX P6, R14, R13, R12, R11 ;  /* 0x0000000c0d0e7389 */ /* 0x00006400000c000b */
[----:B01----:R-:W-:Y:S01]  /*31ff0*/  ENDCOLLECTIVE ;  /* 0x000000000000791b */ /* 0x003fe20003800000 */
.L_x_7808:
[----:B------:R-:W-:Y:S02]  /*32000*/  IMAD.MOV.U32 R13, RZ, RZ, R43 ;  /* 0x000000ffff0d7224 */ /* 0x000fe400078e002b */
[----:B------:R-:W-:Y:S02]  /*32010*/  IMAD.MOV.U32 R12, RZ, RZ, R32 ;  /* 0x000000ffff0c7224 */ /* 0x000fe400078e0020 */
[----:B------:R-:W-:-:S07]  /*32020*/  IMAD.MOV.U32 R30, RZ, RZ, R14 ;  /* 0x000000ffff1e7224 */ /* 0x000fce00078e000e */
[----:B------:R-:W-:Y:S05]  /*32030*/  WARPSYNC.COLLECTIVE R15, `(.L_x_7809) ;  /* 0x000000000f087348 */ /* 0x000fea0003c00000 */
[----:B------:R0:W1:Y:S02]  /*32040*/  SHFL.IDX P6, R14, R13, R12, R11 ;  /* 0x0000000c0d0e7389 */ /* 0x00006400000c000b */
[----:B01----:R-:W-:Y:S01]  /*32050*/  ENDCOLLECTIVE ;  /* 0x000000000000791b */ /* 0x003fe20003800000 */
.L_x_7809:
[----:B------:R-:W-:Y:S02]  /*32060*/  IMAD.MOV.U32 R13, RZ, RZ, R45 ;  /* 0x000000ffff0d7224 */ /* 0x000fe400078e002d */
[----:B------:R-:W-:-:S07]  /*32070*/  IMAD.MOV.U32 R43, RZ, RZ, R14 ;  /* 0x000000ffff2b7224 */ /* 0x000fce00078e000e */
[----:B------:R-:W-:Y:S05]  /*32080*/  WARPSYNC.COLLECTIVE R15, `(.L_x_7810) ;  /* 0x000000000f087348 */ /* 0x000fea0003c00000 */
[----:B------:R0:W1:Y:S02]  /*32090*/  SHFL.IDX P6, R14, R13, R12, R11 ;  /* 0x0000000c0d0e7389 */ /* 0x00006400000c000b */
[----:B01----:R-:W-:Y:S01]  /*320a0*/  ENDCOLLECTIVE ;  /* 0x000000000000791b */ /* 0x003fe20003800000 */
.L_x_7810:
        /* <DEDUP_REMOVED lines=8> */
.L_x_7811:
[----:B------:R-:W-:Y:S02]  /*32130*/  SEL R24, R30, R45, P0 ;  /* 0x0000002d1e187207 */ /* 0x000fe40000000000 */
[----:B------:R-:W-:Y:S01]  /*32140*/  SEL R26, R45, R30, P0 ;  /* 0x0000001e2d1a7207 */ /* 0x000fe20000000000 */
[----:B------:R-:W-:Y:S02]  /*32150*/  IMAD.MOV.U32 R13, RZ, RZ, R133 ;  /* 0x000000ffff0d7224 */ /* 0x000fe400078e0085 */
[----:B------:R-:W-:-:S07]  /*32160*/  IMAD.MOV.U32 R36, RZ, RZ, R14 ;  /* 0x000000ffff247224 */ /* 0x000fce00078e000e */
[----:B------:R-:W-:Y:S05]  /*32170*/  WARPSYNC.COLLECTIVE R15, `(.L_x_7812) ;  /* 0x000000000f087348 */ /* 0x000fea0003c00000 */
[----:B------:R0:W1:Y:S02]  /*32180*/  SHFL.IDX P6, R14, R13, R12, R11 ;  /* 0x0000000c0d0e7389 */ /* 0x00006400000c000b */
[----:B01----:R-:W-:Y:S01]  /*32190*/  ENDCOLLECTIVE ;  /* 0x000000000000791b */ /* 0x003fe20003800000 */
.L_x_7812:
[----:B------:R-:W-:Y:S02]  /*321a0*/  IMAD.MOV.U32 R13, RZ, RZ, R47 ;  /* 0x000000ffff0d7224 */ /* 0x000fe400078e002f */
[----:B------:R-:W-:Y:S02]  /*321b0*/  IMAD.MOV.U32 R12, RZ, RZ, R32 ;  /* 0x000000ffff0c7224 */ /* 0x000fe400078e0020 */
[----:B------:R-:W-:-:S07]  /*321c0*/  IMAD.MOV.U32 R38, RZ, RZ, R14 ;  /* 0x000000ffff267224 */ /* 0x000fce00078e000e */
[----:B------:R-:W-:Y:S05]  /*321d0*/  WARPSYNC.COLLECTIVE R15, `(.L_x_7813) ;  /* 0x000000000f087348 */ /* 0x000fea0003c00000 */
[----:B------:R0:W1:Y:S02]  /*321e0*/  SHFL.IDX P6, R14, R13, R12, R11 ;  /* 0x0000000c0d0e7389 */ /* 0x00006400000c000b */
[----:B01----:R-:W-:Y:S01]  /*321f0*/  ENDCOLLECTIVE ;  /* 0x000000000000791b */ /* 0x003fe20003800000 */
.L_x_7813:
[----:B------:R-:W-:Y:S02]  /*32200*/  IMAD.MOV.U32 R13, RZ, RZ, R49 ;  /* 0x000000ffff0d7224 */ /* 0x000fe400078e0031 */
[----:B------:R-:W-:-:S07]  /*32210*/  IMAD.MOV.U32 R47, RZ, RZ, R14 ;  /* 0x000000ffff2f7224 */ /* 0x000fce00078e000e */
[----:B------:R-:W-:Y:S05]  /*32220*/  WARPSYNC.COLLECTIVE R15, `(.L_x_7814) ;  /* 0x000000000f087348 */ /* 0x000fea0003c00000 */
[----:B------:R0:W1:Y:S02]  /*32230*/  SHFL.IDX P6, R14, R13, R12, R11 ;  /* 0x0000000c0d0e7389 */ /* 0x00006400000c000b */
[----:B01----:R-:W-:Y:S01]  /*32240*/  ENDCOLLECTIVE ;  /* 0x000000000000791b */ /* 0x003fe20003800000 */
.L_x_7814:
        /* <DEDUP_REMOVED lines=8> */
.L_x_7815:
[----:B------:R-:W-:Y:S02]  /*322d0*/  SEL R10, R38, R49, P0 ;  /* 0x00000031260a7207 */ /* 0x000fe40000000000 */
[----:B------:R-:W-:Y:S01]  /*322e0*/  SEL R30, R49, R38, P0 ;  /* 0x00000026311e7207 */ /* 0x000fe20000000000 */
[----:B------:R-:W-:Y:S02]  /*322f0*/  IMAD.MOV.U32 R13, RZ, RZ, R131 ;  /* 0x000000ffff0d7224 */ /* 0x000fe400078e0083 */
[----:B------:R-:W-:-:S07]  /*32300*/  IMAD.MOV.U32 R55, RZ, RZ, R14 ;  /* 0x000000ffff377224 */ /* 0x000fce00078e000e */
[----:B------:R-:W-:Y:S05]  /*32310*/  WARPSYNC.COLLECTIVE R15, `(.L_x_7816) ;  /* 0x000000000f087348 */ /* 0x000fea0003c00000 */
[----:B------:R0:W1:Y:S02]  /*32320*/  SHFL.IDX P6, R14, R13, R12, R11 ;  /* 0x0000000c0d0e7389 */ /* 0x00006400000c000b */
[----:B01----:R-:W-:Y:S01]  /*32330*/  ENDCOLLECTIVE ;  /* 0x000000000000791b */ /* 0x003fe20003800000 */
.L_x_7816:
[----:B------:R-:W-:Y:S02]  /*32340*/  IMAD.MOV.U32 R13, RZ, RZ, R129 ;  /* 0x000000ffff0d7224 */ /* 0x000fe400078e0081 */
[----:B------:R-:W-:Y:S02]  /*32350*/  IMAD.MOV.U32 R12, RZ, RZ, R32 ;  /* 0x000000ffff0c7224 */ /* 0x000fe400078e0020 */
[----:B------:R-:W-:-:S07]  /*32360*/  IMAD.MOV.U32 R40, RZ, RZ, R14 ;  /* 0x000000ffff287224 */ /* 0x000fce00078e000e */
[----:B------:R-:W-:Y:S05]  /*32370*/  WARPSYNC.COLLECTIVE R15, `(.L_x_7817) ;  /* 0x000000000f087348 */ /* 0x000fea0003c00000 */
[----:B------:R0:W1:Y:S02]  /*32380*/  SHFL.IDX P6, R14, R13, R12, R11 ;  /* 0x0000000c0d0e7389 */ /* 0x00006400000c000b */
[----:B01----:R-:W-:Y:S01]  /*32390*/  ENDCOLLECTIVE ;  /* 0x000000000000791b */ /* 0x003fe20003800000 */
.L_x_7817:
[----:B------:R-:W-:Y:S02]  /*323a0*/  IMAD.MOV.U32 R13, RZ, RZ, R51 ;  /* 0x000000ffff0d7224 */ /* 0x000fe400078e0033 */
[----:B------:R-:W-:-:S07]  /*323b0*/  IMAD.MOV.U32 R42, RZ, RZ, R14 ;  /* 0x000000ffff2a7224 */ /* 0x000fce00078e000e */
[----:B------:R-:W-:Y:S05]  /*323c0*/  WARPSYNC.COLLECTIVE R15, `(.L_x_7818) ;  /* 0x000000000f087348 */ /* 0x000fea0003c00000 */
[----:B------:R0:W1:Y:S02]  /*323d0*/  SHFL.IDX P6, R14, R13, R12, R11 ;  /* 0x0000000c0d0e7389 */ /* 0x00006400000c000b */
[----:B01----:R-:W-:Y:S01]  /*323e0*/  ENDCOLLECTIVE ;  /* 0x000000000000791b */ /* 0x003fe20003800000 */
.L_x_7818:
[----:B------:R-:W-:Y:S02]  /*323f0*/  IMAD.MOV.U32 R13, RZ, RZ, R121 ;  /* 0x000000ffff0d7224 */ /* 0x000fe400078e0079 */
[----:B------:R-:W-:Y:S02]  /*32400*/  IMAD.MOV.U32 R12, RZ, RZ, R34 ;  /* 0x000000ffff0c7224 */ /* 0x000fe400078e0022 */
[----:B------:R-:W-:-:S07]  /*32410*/  IMAD.MOV.U32 R51, RZ, RZ, R14 ;  /* 0x000000ffff337224 */ /* 0x000fce00078e000e */
[----:B------:R-:W-:Y:S05]  /*32420*/  WARPSYNC.COLLECTIVE R15, `(.L_x_7819) ;  /* 0x000000000f087348 */ /* 0x000fea0003c00000 */
[----:B------:R0:W1:Y:S02]  /*32430*/  SHFL.IDX P6, R14, R13, R12, R11 ;  /* 0x0000000c0d0e7389 */ /* 0x00006400000c000b */
[----:B01----:R-:W-:Y:S01]  /*32440*/  ENDCOLLECTIVE ;  /* 0x000000000000791b */ /* 0x003fe20003800000 */
.L_x_7819:
[----:B------:R-:W-:Y:S02]  /*32450*/  SEL R20, R40, R51, P0 ;  /* 0x0000003328147207 */ /* 0x000fe40000000000 */
[----:B------:R-:W-:Y:S01]  /*32460*/  SEL R106, R51, R40, P0 ;  /* 0x00000028336a7207 */ /* 0x000fe20000000000 */
[----:B------:R-:W-:Y:S02]  /*32470*/  IMAD.MOV.U32 R13, RZ, RZ, R119 ;  /* 0x000000ffff0d7224 */ /* 0x000fe400078e0077 */
[----:B------:R-:W-:-:S07]  /*32480*/  IMAD.MOV.U32 R44, RZ, RZ, R14 ;  /* 0x000000ffff2c7224 */ /* 0x000fce00078e000e */
[----:B------:R-:W-:Y:S05]  /*32490*/  WARPSYNC.COLLECTIVE R15, `(.L_x_7820) ;  /* 0x000000000f087348 */ /* 0x000fea0003c00000 */
[----:B------:R0:W1:Y:S02]  /*324a0*/  SHFL.IDX P6, R14, R13, R12, R11 ;  /* 0x0000000c0d0e7389 */ /* 0x00006400000c000b */
[----:B01----:R-:W-:Y:S01]  /*324b0*/  ENDCOLLECTIVE ;  /* 0x000000000000791b */ /* 0x003fe20003800000 */
.L_x_7820:
[----:B------:R-:W-:Y:S02]  /*324c0*/  IMAD.MOV.U32 R13, RZ, RZ, R57 ;  /* 0x000000ffff0d7224 */ /* 0x000fe400078e0039 */
[----:B------:R-:W-:Y:S02]  /*324d0*/  IMAD.MOV.U32 R12, RZ, RZ, R32 ;  /* 0x000000ffff0c7224 */ /* 0x000fe400078e0020 */
[----:B------:R-:W-:-:S07]  /*324e0*/  IMAD.MOV.U32 R46, RZ, RZ, R14 ;  /* 0x000000ffff2e7224 */ /* 0x000fce00078e000e */
[----:B------:R-:W-:Y:S05]  /*324f0*/  WARPSYNC.COLLECTIVE R15, `(.L_x_7821) ;  /* 0x000000000f087348 */ /* 0x000fea0003c00000 */
[----:B------:R0:W1:Y:S02]  /*32500*/  SHFL.IDX P6, R14, R13, R12, R11 ;  /* 0x0000000c0d0e7389 */ /* 0x00006400000c000b */
[----:B01----:R-:W-:Y:S01]  /*32510*/  ENDCOLLECTIVE ;  /* 0x000000000000791b */ /* 0x003fe20003800000 */
.L_x_7821:
[----:B------:R-:W-:Y:S02]  /*32520*/  IMAD.MOV.U32 R13, RZ, RZ, R59 ;  /* 0x000000ffff0d7224 */ /* 0x000fe400078e003b */
[----:B------:R-:W-:-:S07]  /*32530*/  IMAD.MOV.U32 R57, RZ, RZ, R14 ;  /* 0x000000ffff397224 */ /* 0x000fce00078e000e */
[----:B------:R-:W-:Y:S05]  /*32540*/  WARPSYNC.COLLECTIVE R15, `(.L_x_7822) ;  /* 0x000000000f087348 */ /* 0x000fea0003c00000 */
[----:B------:R0:W1:Y:S02]  /*32550*/  SHFL.IDX P6, R14, R13, R12, R11 ;  /* 0x0000000c0d0e7389 */ /* 0x00006400000c000b */
[----:B01----:R-:W-:Y:S01]  /*32560*/  ENDCOLLECTIVE ;  /* 0x000000000000791b */ /* 0x003fe20003800000 */
.L_x_7822:
[----:B------:R-:W-:Y:S01]  /*32570*/  IMAD.MOV.U32 R13, RZ, RZ, R117 ;  /* 0x000000ffff0d7224 */ /* 0x000fe200078e0075 */
[----:B------:R-:W-:Y:S01]  /*32580*/  SEL R117, R57, R44, P0 ;  /* 0x0000002c39757207 */ /* 0x000fe20000000000 */
[----:B------:R-:W-:Y:S02]  /*32590*/  IMAD.MOV.U32 R12, RZ, RZ, R34 ;  /* 0x000000ffff0c7224 */ /* 0x000fe400078e0022 */
[----:B------:R-:W-:-:S07]  /*325a0*/  IMAD.MOV.U32 R59, RZ, RZ, R14 ;  /* 0x000000ffff3b7224 */ /* 0x000fce00078e000e */
[----:B------:R-:W-:Y:S05]  /*325b0*/  WARPSYNC.COLLECTIVE R15, `(.L_x_7823) ;  /* 0x000000000f087348 */ /* 0x000fea0003c00000 */
[----:B------:R0:W1:Y:S02]  /*325c0*/  SHFL.IDX P6, R14, R13, R12, R11 ;  /* 0x0000000c0d0e7389 */ /* 0x00006400000c000b */
[----:B01----:R-:W-:Y:S01]  /*325d0*/  ENDCOLLECTIVE ;  /* 0x000000000000791b */ /* 0x003fe20003800000 */
.L_x_7823:
[----:B------:R-:W-:Y:S02]  /*325e0*/  SEL R108, R46, R59, P0 ;  /* 0x0000003b2e6c7207 */ /* 0x000fe40000000000 */
[----:B------:R-:W-:Y:S01]  /*325f0*/  SEL R116, R59, R46, P0 ;  /* 0x0000002e3b747207 */ /* 0x000fe20000000000 */
[----:B------:R-:W-:Y:S02]  /*32600*/  IMAD.MOV.U32 R13, RZ, RZ, R115 ;  /* 0x000000ffff0d7224 */ /* 0x000fe400078e0073 */
[----:B------:R-:W-:-:S07]  /*32610*/  IMAD.MOV.U32 R48, RZ, RZ, R14 ;  /* 0x000000ffff307224 */ /* 0x000fce00078e000e */
[----:B------:R-:W-:Y:S05]  /*32620*/  WARPSYNC.COLLECTIVE R15, `(.L_x_7824) ;  /* 0x000000000f087348 */ /* 0x000fea0003c00000 */
[----:B------:R0:W1:Y:S02]  /*32630*/  SHFL.IDX P6, R14, R13, R12, R11 ;  /* 0x0000000c0d0e7389 */ /* 0x00006400000c000b */
[----:B01----:R-:W-:Y:S01]  /*32640*/  ENDCOLLECTIVE ;  /* 0x000000000000791b */ /* 0x003fe20003800000 */
.L_x_7824:
[----:B------:R-:W-:Y:S02]  /*32650*/  IMAD.MOV.U32 R13, RZ, RZ, R61 ;  /* 0x000000ffff0d7224 */ /* 0x000fe400078e003d */
[----:B------:R-:W-:Y:S02]  /*32660*/  IMAD.MOV.U32 R12, RZ, RZ, R32 ;  /* 0x000000ffff0c7224 */ /* 0x000fe400078e0020 */
[----:B------:R-:W-:-:S07]  /*32670*/  IMAD.MOV.U32 R52, RZ, RZ, R14 ;  /* 0x000000ffff347224 */ /* 0x000fce00078e000e */
[----:B------:R-:W-:Y:S05]  /*32680*/  WARPSYNC.COLLECTIVE R15, `(.L_x_7825) ;  /* 0x000000000f087348 */ /* 0x000fea0003c00000 */
[----:B------:R0:W1:Y:S02]  /*32690*/  SHFL.IDX P6, R14, R13, R12, R11 ;  /* 0x0000000c0d0e7389 */ /* 0x00006400000c000b */
[----:B01----:R-:W-:Y:S01]  /*326a0*/  ENDCOLLECTIVE ;  /* 0x000000000000791b */ /* 0x003fe20003800000 */
.L_x_7825:
[----:B------:R-:W-:Y:S02]  /*326b0*/  IMAD.MOV.U32 R13, RZ, RZ, R63 ;  /* 0x000000ffff0d7224 */ /* 0x000fe400078e003f */
[----:B------:R-:W-:-:S07]  /*326c0*/  IMAD.MOV.U32 R61, RZ, RZ, R14 ;  /* 0x000000ffff3d7224 */ /* 0x000fce00078e000e */
[----:B------:R-:W-:Y:S05]  /*326d0*/  WARPSYNC.COLLECTIVE R15, `(.L_x_7826) ;  /* 0x000000000f087348 */ /* 0x000fea0003c00000 */
[----:B------:R0:W1:Y:S02]  /*326e0*/  SHFL.IDX P6, R14, R13, R12, R11 ;  /* 0x0000000c0d0e7389 */ /* 0x00006400000c000b */
[----:B01----:R-:W-:Y:S01]  /*326f0*/  ENDCOLLECTIVE ;  /* 0x000000000000791b */ /* 0x003fe20003800000 */
.L_x_7826:
        /* <DEDUP_REMOVED lines=9> */
.L_x_7827:
        /* <DEDUP_REMOVED lines=9> */
.L_x_7828:
[----:B------:R-:W-:Y:S02]  /*32820*/  IMAD.MOV.U32 R13, RZ, RZ, R65 ;  /* 0x000000ffff0d7224 */ /* 0x000fe400078e0041 */
[----:B------:R-:W-:Y:S02]  /*32830*/  IMAD.MOV.U32 R12, RZ, RZ, R32 ;  /* 0x000000ffff0c7224 */ /* 0x000fe400078e0020 */
[----:B------:R-:W-:-:S07]  /*32840*/  IMAD.MOV.U32 R58, RZ, RZ, R14 ;  /* 0x000000ffff3a7224 */ /* 0x000fce00078e000e */
[----:B------:R-:W-:Y:S05]  /*32850*/  WARPSYNC.COLLECTIVE R15, `(.L_x_7829) ;  /* 0x000000000f087348 */ /* 0x000fea0003c00000 */
[----:B------:R0:W1:Y:S02]  /*32860*/  SHFL.IDX P6, R14, R13, R12, R11 ;  /* 0x0000000c0d0e7389 */ /* 0x00006400000c000b */
[----:B01----:R-:W-:Y:S01]  /*32870*/  ENDCOLLECTIVE ;  /* 0x000000000000791b */ /* 0x003fe20003800000 */
.L_x_7829:
[----:B------:R-:W-:Y:S02]  /*32880*/  IMAD.MOV.U32 R13, RZ, RZ, R39 ;  /* 0x000000ffff0d7224 */ /* 0x000fe400078e0027 */
[----:B------:R-:W-:-:S07]  /*32890*/  IMAD.MOV.U32 R65, RZ, RZ, R14 ;  /* 0x000000ffff417224 */ /* 0x000fce00078e000e */
[----:B------:R-:W-:Y:S05]  /*328a0*/  WARPSYNC.COLLECTIVE R15, `(.L_x_7830) ;  /* 0x000000000f087348 */ /* 0x000fea0003c00000 */
[----:B------:R0:W1:Y:S02]  /*328b0*/  SHFL.IDX P6, R14, R13, R12, R11 ;  /* 0x0000000c0d0e7389 */ /* 0x00006400000c000b */
[----:B01----:R-:W-:Y:S01]  /*328c0*/  ENDCOLLECTIVE ;  /* 0x000000000000791b */ /* 0x003fe20003800000 */
.L_x_7830:
        /* <DEDUP_REMOVED lines=8> */
.L_x_7831:
[----:B------:R-:W-:Y:S02]  /*32950*/  SEL R56, R58, R39, P0 ;  /* 0x000000273a387207 */ /* 0x000fe40000000000 */
[----:B------:R-:W-:Y:S01]  /*32960*/  SEL R58, R39, R58, P0 ;  /* 0x0000003a273a7207 */ /* 0x000fe20000000000 */
[----:B------:R-:W-:Y:S02]  /*32970*/  IMAD.MOV.U32 R13, RZ, RZ, R105 ;  /* 0x000000ffff0d7224 */ /* 0x000fe400078e0069 */
[----:B------:R-:W-:-:S07]  /*32980*/  IMAD.MOV.U32 R64, RZ, RZ, R14 ;  /* 0x000000ffff407224 */ /* 0x000fce00078e000e */
[----:B------:R-:W-:Y:S05]  /*32990*/  WARPSYNC.COLLECTIVE R15, `(.L_x_7832) ;  /* 0x000000000f087348 */ /* 0x000fea0003c00000 */
[----:B------:R0:W1:Y:S02]  /*329a0*/  SHFL.IDX P6, R14, R13, R12, R11 ;  /* 0x0000000c0d0e7389 */ /* 0x00006400000c000b */
[----:B01----:R-:W-:Y:S01]  /*329b0*/  ENDCOLLECTIVE ;  /* 0x000000000000791b */ /* 0x003fe20003800000 */
.L_x_7832:
[----:B------:R-:W-:Y:S02]  /*329c0*/  IMAD.MOV.U32 R13, RZ, RZ, R67 ;  /* 0x000000ffff0d7224 */ /* 0x000fe400078e0043 */
[----:B------:R-:W-:Y:S02]  /*329d0*/  IMAD.MOV.U32 R12, RZ, RZ, R32 ;  /* 0x000000ffff0c7224 */ /* 0x000fe400078e0020 */
[----:B------:R-:W-:-:S07]  /*329e0*/  IMAD.MOV.U32 R54, RZ, RZ, R14 ;  /* 0x000000ffff367224 */ /* 0x000fce00078e000e */
[----:B------:R-:W-:Y:S05]  /*329f0*/  WARPSYNC.COLLECTIVE R15, `(.L_x_7833) ;  /* 0x000000000f087348 */ /* 0x000fea0003c00000 */
[----:B------:R0:W1:Y:S02]  /*32a00*/  SHFL.IDX P6, R14, R13, R12, R11 ;  /* 0x0000000c0d0e7389 */ /* 0x00006400000c000b */
[----:B01----:R-:W-:Y:S01]  /*32a10*/  ENDCOLLECTIVE ;  /* 0x000000000000791b */ /* 0x003fe20003800000 */
.L_x_7833:
[----:B------:R-:W-:Y:S02]  /*32a20*/  IMAD.MOV.U32 R13, RZ, RZ, R41 ;  /* 0x000000ffff0d7224 */ /* 0x000fe400078e0029 */
[----:B------:R-:W-:-:S07]  /*32a30*/  IMAD.MOV.U32 R67, RZ, RZ, R14 ;  /* 0x000000ffff437224 */ /* 0x000fce00078e000e */
[----:B------:R-:W-:Y:S05]  /*32a40*/  WARPSYNC.COLLECTIVE R15, `(.L_x_7834) ;  /* 0x000000000f087348 */ /* 0x000fea0003c00000 */
[----:B------:R0:W1:Y:S02]  /*32a50*/  SHFL.IDX P6, R14, R13, R12, R11 ;  /* 0x0000000c0d0e7389 */ /* 0x00006400000c000b */
[----:B01----:R-:W-:Y:S01]  /*32a60*/  ENDCOLLECTIVE ;  /* 0x000000000000791b */ /* 0x003fe20003800000 */
.L_x_7834:
        /* <DEDUP_REMOVED lines=8> */
.L_x_7835:
[----:B------:R-:W-:Y:S02]  /*32af0*/  SEL R60, R54, R41, P0 ;  /* 0x00000029363c7207 */ /* 0x000fe40000000000 */
[----:B------:R-:W-:Y:S01]  /*32b00*/  SEL R54, R41, R54, P0 ;  /* 0x0000003629367207 */ /* 0x000fe20000000000 */
[----:B------:R-:W-:Y:S02]  /*32b10*/  IMAD.MOV.U32 R13, RZ, RZ, R101 ;  /* 0x000000ffff0d7224 */ /* 0x000fe400078e0065 */
[----:B------:R-:W-:-:S07]  /*32b20*/  IMAD.MOV.U32 R68, RZ, RZ, R14 ;  /* 0x000000ffff447224 */ /* 0x000fce00078e000e */
[----:B------:R-:W-:Y:S05]  /*32b30*/  WARPSYNC.COLLECTIVE R15, `(.L_x_7836) ;  /* 0x000000000f087348 */ /* 0x000fea0003c00000 */
[----:B------:R0:W1:Y:S02]  /*32b40*/  SHFL.IDX P6, R14, R13, R12, R11 ;  /* 0x0000000c0d0e7389 */ /* 0x00006400000c000b */
[----:B01----:R-:W-:Y:S01]  /*32b50*/  ENDCOLLECTIVE ;  /* 0x000000000000791b */ /* 0x003fe20003800000 */
.L_x_7836:
[----:B------:R-:W-:Y:S02]  /*32b60*/  IMAD.MOV.U32 R13, RZ, RZ, R69 ;  /* 0x000000ffff0d7224 */ /* 0x000fe400078e0045 */
[----:B------:R-:W-:Y:S02]  /*32b70*/  IMAD.MOV.U32 R12, RZ, RZ, R32 ;  /* 0x000000ffff0c7224 */ /* 0x000fe400078e0020 */
[----:B------:R-:W-:-:S07]  /*32b80*/  IMAD.MOV.U32 R66, RZ, RZ, R14 ;  /* 0x000000ffff427224 */ /* 0x000fce00078e000e */
[----:B------:R-:W-:Y:S05]  /*32b90*/  WARPSYNC.COLLECTIVE R15, `(.L_x_7837) ;  /* 0x000000000f087348 */ /* 0x000fea0003c00000 */
[----:B------:R0:W1:Y:S02]  /*32ba0*/  SHFL.IDX P6, R14, R13, R12, R11 ;  /* 0x0000000c0d0e7389 */ /* 0x00006400000c000b */
[----:B01----:R-:W-:Y:S01]  /*32bb0*/  ENDCOLLECTIVE ;  /* 0x000000000000791b */ /* 0x003fe20003800000 */
.L_x_7837:
[----:B------:R-:W-:Y:S02]  /*32bc0*/  IMAD.MOV.U32 R13, RZ, RZ, R37 ;  /* 0x000000ffff0d7224 */ /* 0x000fe400078e0025 */
[----:B------:R-:W-:-:S07]  /*32bd0*/  IMAD.MOV.U32 R69, RZ, RZ, R14 ;  /* 0x000000ffff457224 */ /* 0x000fce00078e000e */
[----:B------:R-:W-:Y:S05]  /*32be0*/  WARPSYNC.COLLECTIVE R15, `(.L_x_7838) ;  /* 0x000000000f087348 */ /* 0x000fea0003c00000 */
[----:B------:R0:W1:Y:S02]  /*32bf0*/  SHFL.IDX P6, R14, R13, R12, R11 ;  /* 0x0000000c0d0e7389 */ /* 0x00006400000c000b */
[----:B01----:R-:W-:Y:S01]  /*32c00*/  ENDCOLLECTIVE ;  /* 0x000000000000791b */ /* 0x003fe20003800000 */
.L_x_7838:
        /* <DEDUP_REMOVED lines=8> */
.L_x_7839:
[----:B------:R-:W-:Y:S02]  /*32c90*/  SEL R64, R66, R37, P0 ;  /* 0x0000002542407207 */ /* 0x000fe40000000000 */
[----:B------:R-:W-:Y:S01]  /*32ca0*/  SEL R66, R37, R66, P0 ;  /* 0x0000004225427207 */ /* 0x000fe20000000000 */
[----:B------:R-:W-:Y:S02]  /*32cb0*/  IMAD.MOV.U32 R13, RZ, RZ, R99 ;  /* 0x000000ffff0d7224 */ /* 0x000fe400078e0063 */
[----:B------:R-:W-:-:S07]  /*32cc0*/  IMAD.MOV.U32 R71, RZ, RZ, R14 ;  /* 0x000000ffff477224 */ /* 0x000fce00078e000e */
[----:B------:R-:W-:Y:S05]  /*32cd0*/  WARPSYNC.COLLECTIVE R15, `(.L_x_7840) ;  /* 0x000000000f087348 */ /* 0x000fea0003c00000 */
[----:B------:R0:W1:Y:S02]  /*32ce0*/  SHFL.IDX P6, R14, R13, R12, R11 ;  /* 0x0000000c0d0e7389 */ /* 0x00006400000c000b */
[----:B01----:R-:W-:Y:S01]  /*32cf0*/  ENDCOLLECTIVE ;  /* 0x000000000000791b */ /* 0x003fe20003800000 */
.L_x_7840:
[----:B------:R-:W-:Y:S02]  /*32d00*/  IMAD.MOV.U32 R13, RZ, RZ, R97 ;  /* 0x000000ffff0d7224 */ /* 0x000fe400078e0061 */
[----:B------:R-:W-:Y:S02]  /*32d10*/  IMAD.MOV.U32 R12, RZ, RZ, R32 ;  /* 0x000000ffff0c7224 */ /* 0x000fe400078e0020 */
[----:B------:R-:W-:-:S07]  /*32d20*/  IMAD.MOV.U32 R70, RZ, RZ, R14 ;  /* 0x000000ffff467224 */ /* 0x000fce00078e000e */
[----:B------:R-:W-:Y:S05]  /*32d30*/  WARPSYNC.COLLECTIVE R15, `(.L_x_7841) ;  /* 0x000000000f087348 */ /* 0x000fea0003c00000 */
[----:B------:R0:W1:Y:S02]  /*32d40*/  SHFL.IDX P6, R14, R13, R12, R11 ;  /* 0x0000000c0d0e7389 */ /* 0x00006400000c000b */
[----:B01----:R-:W-:Y:S01]  /*32d50*/  ENDCOLLECTIVE ;  /* 0x000000000000791b */ /* 0x003fe20003800000 */
.L_x_7841:
[----:B------:R-:W-:Y:S02]  /*32d60*/  IMAD.MOV.U32 R13, RZ, RZ, R73 ;  /* 0x000000ffff0d7224 */ /* 0x000fe400078e0049 */
[----:B------:R-:W-:-:S07]  /*32d70*/  IMAD.MOV.U32 R76, RZ, RZ, R14 ;  /* 0x000000ffff4c7224 */ /* 0x000fce00078e000e */
[----:B------:R-:W-:Y:S05]  /*32d80*/  WARPSYNC.COLLECTIVE R15, `(.L_x_7842) ;  /* 0x000000000f087348 */ /* 0x000fea0003c00000 */
[----:B------:R0:W1:Y:S02]  /*32d90*/  SHFL.IDX P6, R14, R13, R12, R11 ;  /* 0x0000000c0d0e7389 */ /* 0x00006400000c000b */
[----:B01----:R-:W-:Y:S01]  /*32da0*/  ENDCOLLECTIVE ;  /* 0x000000000000791b */ /* 0x003fe20003800000 */
.L_x_7842:
        /* <DEDUP_REMOVED lines=8> */
.L_x_7843:
[----:B------:R-:W-:Y:S02]  /*32e30*/  SEL R68, R70, R73, P0 ;  /* 0x0000004946447207 */ /* 0x000fe40000000000 */
[----:B------:R-:W-:Y:S01]  /*32e40*/  SEL R70, R73, R70, P0 ;  /* 0x0000004649467207 */ /* 0x000fe20000000000 */
[----:B------:R-:W-:Y:S02]  /*32e50*/  IMAD.MOV.U32 R13, RZ, RZ, R95 ;  /* 0x000000ffff0d7224 */ /* 0x000fe400078e005f */
[----:B------:R-:W-:-:S07]  /*32e60*/  IMAD.MOV.U32 R77, RZ, RZ, R14 ;  /* 0x000000ffff4d7224 */ /* 0x000fce00078e000e */
[----:B------:R-:W-:Y:S05]  /*32e70*/  WARPSYNC.COLLECTIVE R15, `(.L_x_7844) ;  /* 0x000000000f087348 */ /* 0x000fea0003c00000 */
[----:B------:R0:W1:Y:S02]  /*32e80*/  SHFL.IDX P6, R14, R13, R12, R11 ;  /* 0x0000000c0d0e7389 */ /* 0x00006400000c000b */
[----:B01----:R-:W-:Y:S01]  /*32e90*/  ENDCOLLECTIVE ;  /* 0x000000000000791b */ /* 0x003fe20003800000 */
.L_x_7844:
[----:B------:R-:W-:Y:S02]  /*32ea0*/  IMAD.MOV.U32 R13, RZ, RZ, R93 ;  /* 0x000000ffff0d7224 */ /* 0x000fe400078e005d */
[----:B------:R-:W-:Y:S02]  /*32eb0*/  IMAD.MOV.U32 R12, RZ, RZ, R32 ;  /* 0x000000ffff0c7224 */ /* 0x000fe400078e0020 */
[----:B------:R-:W-:-:S07]  /*32ec0*/  IMAD.MOV.U32 R78, RZ, RZ, R14 ;  /* 0x000000ffff4e7224 */ /* 0x000fce00078e000e */
[----:B------:R-:W-:Y:S05]  /*32ed0*/  WARPSYNC.COLLECTIVE R15, `(.L_x_7845) ;  /* 0x000000000f087348 */ /* 0x000fea0003c00000 */
[----:B------:R0:W1:Y:S02]  /*32ee0*/  SHFL.IDX P6, R14, R13, R12, R11 ;  /* 0x0000000c0d0e7389 */ /* 0x00006400000c000b */
[----:B01----:R-:W-:Y:S01]  /*32ef0*/  ENDCOLLECTIVE ;  /* 0x000000000000791b */ /* 0x003fe20003800000 */
.L_x_7845:
[----:B------:R-:W-:Y:S02]  /*32f00*/  IMAD.MOV.U32 R13, RZ, RZ, R79 ;  /* 0x000000ffff0d7224 */ /* 0x000fe400078e004f */
[----:B------:R-:W-:-:S07]  /*32f10*/  IMAD.MOV.U32 R80, RZ, RZ, R14 ;  /* 0x000000ffff507224 */ /* 0x000fce00078e000e */
[----:B------:R-:W-:Y:S05]  /*32f20*/  WARPSYNC.COLLECTIVE R15, `(.L_x_7846) ;  /* 0x000000000f087348 */ /* 0x000fea0003c00000 */
[----:B------:R0:W1:Y:S02]  /*32f30*/  SHFL.IDX P6, R14, R13, R12, R11 ;  /* 0x0000000c0d0e7389 */ /* 0x00006400000c000b */
[----:B01----:R-:W-:Y:S01]  /*32f40*/  ENDCOLLECTIVE ;  /* 0x000000000000791b */ /* 0x003fe20003800000 */
.L_x_7846:
[----:B------:R-:W-:Y:S01]  /*32f50*/  SEL R73, R77, R80, P0 ;  /* 0x000000504d497207 */ /* 0x000fe20000000000 */
[----:B------:R-:W-:Y:S02]  /*32f60*/  IMAD.MOV.U32 R13, RZ, RZ, R81 ;  /* 0x000000ffff0d7224 */ /* 0x000fe400078e0051 */
[----:B------:R-:W-:Y:S02]  /*32f70*/  IMAD.MOV.U32 R12, RZ, RZ, R34 ;  /* 0x000000ffff0c7224 */ /* 0x000fe400078e0022 */
[----:B------:R-:W-:-:S07]  /*32f80*/  IMAD.MOV.U32 R79, RZ, RZ, R14 ;  /* 0x000000ffff4f7224 */ /* 0x000fce00078e000e */
[----:B------:R-:W-:Y:S05]  /*32f90*/  WARPSYNC.COLLECTIVE R15, `(.L_x_7847) ;  /* 0x000000000f087348 */ /* 0x000fea0003c00000 */
[----:B------:R0:W1:Y:S02]  /*32fa0*/  SHFL.IDX P6, R14, R13, R12, R11 ;  /* 0x0000000c0d0e7389 */ /* 0x00006400000c000b */
[----:B01----:R-:W-:Y:S01]  /*32fb0*/  ENDCOLLECTIVE ;  /* 0x000000000000791b */ /* 0x003fe20003800000 */
.L_x_7847:
[----:B------:R-:W-:Y:S02]  /*32fc0*/  SEL R110, R78, R79, P0 ;  /* 0x0000004f4e6e7207 */ /* 0x000fe40000000000 */
[----:B------:R-:W-:Y:S01]  /*32fd0*/  SEL R112, R79, R78, P0 ;  /* 0x0000004e4f707207 */ /* 0x000fe20000000000 */
[----:B------:R-:W-:Y:S02]  /*32fe0*/  IMAD.MOV.U32 R13, RZ, RZ, R91 ;  /* 0x000000ffff0d7224 */ /* 0x000fe400078e005b */
[----:B------:R-:W-:-:S07]  /*32ff0*/  IMAD.MOV.U32 R81, RZ, RZ, R14 ;  /* 0x000000ffff517224 */ /* 0x000fce00078e000e */
[----:B------:R-:W-:Y:S05]  /*33000*/  WARPSYNC.COLLECTIVE R15, `(.L_x_7848) ;  /* 0x000000000f087348 */ /* 0x000fea0003c00000 */
[----:B------:R0:W1:Y:S02]  /*33010*/  SHFL.IDX P6, R14, R13, R12, R11 ;  /* 0x0000000c0d0e7389 */ /* 0x00006400000c000b */
[----:B01----:R-:W-:Y:S01]  /*33020*/  ENDCOLLECTIVE ;  /* 0x000000000000791b */ /* 0x003fe20003800000 */
.L_x_7848:
[----:B------:R-:W-:Y:S02]  /*33030*/  IMAD.MOV.U32 R13, RZ, RZ, R89 ;  /* 0x000000ffff0d7224 */ /* 0x000fe400078e0059 */
[----:B------:R-:W-:Y:S02]  /*33040*/  IMAD.MOV.U32 R12, RZ, RZ, R32 ;  /* 0x000000ffff0c7224 */ /* 0x000fe400078e0020 */
[----:B------:R-:W-:-:S07]  /*33050*/  IMAD.MOV.U32 R82, RZ, RZ, R14 ;  /* 0x000000ffff527224 */ /* 0x000fce00078e000e */
[----:B------:R-:W-:Y:S05]  /*33060*/  WARPSYNC.COLLECTIVE R15, `(.L_x_7849) ;  /* 0x000000000f087348 */ /* 0x000fea0003c00000 */
[----:B------:R0:W1:Y:S02]  /*33070*/  SHFL.IDX P6, R14, R13, R12, R11 ;  /* 0x0000000c0d0e7389 */ /* 0x00006400000c000b */
[----:B01----:R-:W-:Y:S01]  /*33080*/  ENDCOLLECTIVE ;  /* 0x000000000000791b */ /* 0x003fe20003800000 */
.L_x_7849:
[----:B------:R-:W-:Y:S02]  /*33090*/  IMAD.MOV.U32 R13, RZ, RZ, R83 ;  /* 0x000000ffff0d7224 */ /* 0x000fe400078e0053 */
[----:B------:R-:W-:-:S07]  /*330a0*/  IMAD.MOV.U32 R84, RZ, RZ, R14 ;  /* 0x000000ffff547224 */ /* 0x000fce00078e000e */
[----:B------:R-:W-:Y:S05]  /*330b0*/  WARPSYNC.COLLECTIVE R15, `(.L_x_7850) ;  /* 0x000000000f087348 */ /* 0x000fea0003c00000 */
[----:B------:R0:W1:Y:S02]  /*330c0*/  SHFL.IDX P6, R14, R13, R12, R11 ;  /* 0x0000000c0d0e7389 */ /* 0x00006400000c000b */
[----:B01----:R-:W-:Y:S01]  /*330d0*/  ENDCOLLECTIVE ;  /* 0x000000000000791b */ /* 0x003fe20003800000 */
.L_x_7850:
        /* <DEDUP_REMOVED lines=8> */
.L_x_7851:
[----:B------:R-:W-:Y:S02]  /*33160*/  SEL R114, R82, R83, P0 ;  /* 0x0000005352727207 */ /* 0x000fe40000000000 */
[----:B------:R-:W-:Y:S01]  /*33170*/  SEL R82, R83, R82, P0 ;  /* 0x0000005253527207 */ /* 0x000fe20000000000 */
[----:B------:R-:W-:Y:S02]  /*33180*/  IMAD.MOV.U32 R13, RZ, RZ, R35 ;  /* 0x000000ffff0d7224 */ /* 0x000fe400078e0023 */
[----:B------:R-:W-:-:S07]  /*33190*/  IMAD.MOV.U32 R85, RZ, RZ, R14 ;  /* 0x000000ffff557224 */ /* 0x000fce00078e000e */
[----:B------:R-:W-:Y:S05]  /*331a0*/  WARPSYNC.COLLECTIVE R15, `(.L_x_7852) ;  /* 0x000000000f087348 */ /* 0x000fea0003c00000 */
[----:B------:R0:W1:Y:S02]  /*331b0*/  SHFL.IDX P6, R14, R13, R12, R11 ;  /* 0x0000000c0d0e7389 */ /* 0x00006400000c000b */
[----:B01----:R-:W-:Y:S01]  /*331c0*/  ENDCOLLECTIVE ;  /* 0x000000000000791b */ /* 0x003fe20003800000 */
.L_x_7852:
[----:B------:R-:W-:Y:S01]  /*331d0*/  IMAD.MOV.U32 R13, RZ, RZ, R87 ;  /* 0x000000ffff0d7224 */ /* 0x000fe200078e0057 */
[----:B------:R-:W-:Y:S01]  /*331e0*/  SEL R87, R80, R77, P0 ;  /* 0x0000004d50577207 */ /* 0x000fe20000000000 */
[----:B------:R-:W-:Y:S02]  /*331f0*/  IMAD.MOV.U32 R12, RZ, RZ, R32 ;  /* 0x000000ffff0c7224 */ /* 0x000fe400078e0020 */
[----:B------:R-:W-:-:S07]  /*33200*/  IMAD.MOV.U32 R2, RZ, RZ, R14 ;  /* 0x000000ffff027224 */ /* 0x000fce00078e000e */
[----:B------:R-:W-:Y:S05]  /*33210*/  WARPSYNC.COLLECTIVE R15, `(.L_x_7853) ;  /* 0x000000000f087348 */ /* 0x000fea0003c00000 */
[----:B------:R0:W1:Y:S02]  /*33220*/  SHFL.IDX P6, R14, R13, R12, R11 ;  /* 0x0000000c0d0e7389 */ /* 0x00006400000c000b */
[----:B01----:R-:W-:Y:S01]  /*33230*/  ENDCOLLECTIVE ;  /* 0x000000000000791b */ /* 0x003fe20003800000 */
.L_x_7853:
[----:B------:R-:W-:Y:S02]  /*33240*/  IMAD.MOV.U32 R13, RZ, RZ, R33 ;  /* 0x000000ffff0d7224 */ /* 0x000fe400078e0021 */
[----:B------:R-:W-:-:S07]  /*33250*/  IMAD.MOV.U32 R34, RZ, RZ, R14 ;  /* 0x000000ffff227224 */ /* 0x000fce00078e000e */
[----:B------:R-:W-:Y:S05]  /*33260*/  WARPSYNC.COLLECTIVE R15, `(.L_x_7854) ;  /* 0x000000000f087348 */ /* 0x000fea0003c00000 */
[----:B------:R0:W1:Y:S02]  /*33270*/  SHFL.IDX P6, R14, R13, R12, R11 ;  /* 0x0000000c0d0e7389 */ /* 0x00006400000c000b */
[----:B01----:R-:W-:Y:S01]  /*33280*/  ENDCOLLECTIVE ;  /* 0x000000000000791b */ /* 0x003fe20003800000 */
.L_x_7854:
[----:B------:R-:W-:Y:S01]  /*33290*/  IMAD.MOV.U32 R11, RZ, RZ, RZ ;  /* 0x000000ffff0b7224 */ /* 0x000fe200078e00ff */
[----:B------:R-:W-:Y:S06]  /*332a0*/  BRA `(.L_x_7855) ;  /* 0xffffff20007c7947 */ /* 0x000fec000383ffff */
.L_x_7585:
[----:B------:R-:W-:Y:S02]  /*332b0*/  IMAD.MOV.U32 R13, RZ, RZ, R3 ;  /* 0x000000ffff0d7224 */ /* 0x000fe400078e0003 */
[----:B------:R-:W-:Y:S02]  /*332c0*/  IMAD.MOV.U32 R12, RZ, RZ, RZ ;  /* 0x000000ffff0c7224 */ /* 0x000fe400078e00ff */
[----:B------:R-:W-:Y:S02]  /*332d0*/  IMAD.MOV.U32 R11, RZ, RZ, 0x181f ;  /* 0x0000181fff0b7424 */ /* 0x000fe400078e00ff */
[----:B------:R-:W-:-:S07]  /*332e0*/  IMAD.MOV.U32 R15, RZ, RZ, -0x1 ;  /* 0xffffffffff0f7424 */ /* 0x000fce00078e00ff */
[----:B-----5:R-:W-:Y:S05]  /*332f0*/  WARPSYNC.COLLECTIVE R15, `(.L_x_7856) ;  /* 0x000000000f087348 */ /* 0x020fea0003c00000 */
[----:B------:R0:W1:Y:S02]  /*33300*/  SHFL.IDX P6, R14, R13, R12, R11 ;  /* 0x0000000c0d0e7389 */ /* 0x00006400000c000b */
[----:B01---5:R-:W-:Y:S01]  /*33310*/  ENDCOLLECTIVE ;  /* 0x000000000000791b */ /* 0x023fe20003800000 */
.L_x_7856:
[----:B------:R-:W-:Y:S02]  /*33320*/  IMAD.MOV.U32 R13, RZ, RZ, R2 ;  /* 0x000000ffff0d7224 */ /* 0x000fe400078e0002 */
[----:B------:R-:W-:-:S07]  /*33330*/  IMAD.MOV.U32 R0, RZ, RZ, R14 ;  /* 0x000000ffff007224 */ /* 0x000fce00078e000e */
[----:B------:R-:W-:Y:S05]  /*33340*/  WARPSYNC.COLLECTIVE R15, `(.L_x_7857) ;  /* 0x000000000f087348 */ /* 0x000fea0003c00000 */
[----:B------:R0:W1:Y:S02]  /*33350*/  SHFL.IDX P6, R14, R13, R12, R11 ;  /* 0x0000000c0d0e7389 */ /* 0x00006400000c000b */
[----:B01----:R-:W-:Y:S01]  /*33360*/  ENDCOLLECTIVE ;  /* 0x000000000000791b */ /* 0x003fe20003800000 */
.L_x_7857:
[----:B------:R-:W-:Y:S05]  /*33370*/  BRA `(.L_x_7858) ;  /* 0xffffff3000147947 */ /* 0x000fea000383ffff */
.L_x_7588:
[----:B------:R-:W-:Y:S01]  /*33380*/  BSSY B1, `(.L_x_7859) ;  /* 0x0000008000017945 */ /* 0x000fe20003800000 */
[----:B------:R-:W-:Y:S02]  /*33390*/  IMAD.MOV.U32 R13, RZ, RZ, R3 ;  /* 0x000000ffff0d7224 */ /* 0x000fe400078e0003 */
[----:B------:R-:W-:Y:S02]  /*333a0*/  IMAD.MOV.U32 R12, RZ, RZ, 0x1 ;  /* 0x00000001ff0c7424 */ /* 0x000fe400078e00ff */
[----:B------:R-:W-:Y:S02]  /*333b0*/  IMAD.MOV.U32 R11, RZ, RZ, 0x181f ;  /* 0x0000181fff0b7424 */ /* 0x000fe400078e00ff */
[----:B---3--:R-:W-:-:S07]  /*333c0*/  IMAD.MOV.U32 R15, RZ, RZ, -0x1 ;  /* 0xffffffffff0f7424 */ /* 0x008fce00078e00ff */
[----:B012--5:R-:W-:Y:S05]  /*333d0*/  WARPSYNC.COLLECTIVE R15, `(.L_x_7860) ;  /* 0x000000000f087348 */ /* 0x027fea0003c00000 */
[----:B--2---:R2:W3:Y:S02]  /*333e0*/  SHFL.IDX P6, R14, R13, R12, R11 ;  /* 0x0000000c0d0e7389 */ /* 0x0044e400000c000b */
[----:B0123-5:R-:W-:Y:S01]  /*333f0*/  ENDCOLLECTIVE ;  /* 0x000000000000791b */ /* 0x02ffe20003800000 */
.L_x_7860:
[----:B------:R-:W-:Y:S05]  /*33400*/  BSYNC B1 ;  /* 0x0000000000017941 */ /* 0x000fea0003800000 */
.L_x_7859:
        /* <DEDUP_REMOVED lines=8> */
.L_x_7861:
[----:B------:R-:W-:Y:S05]  /*33490*/  BRA `(.L_x_7862) ;  /* 0xffffff3000147947 */ /* 0x000fea000383ffff */
.L_x_7591:
[----:B------:R-:W-:Y:S01]  /*334a0*/  BSSY B1, `(.L_x_7863) ;  /* 0x0000008000017945 */ /* 0x000fe20003800000 */
[----:B------:R-:W-:Y:S02]  /*334b0*/  IMAD.MOV.U32 R13, RZ, RZ, R3 ;  /* 0x000000ffff0d7224 */ /* 0x000fe400078e0003 */
[----:B------:R-:W-:Y:S02]  /*334c0*/  IMAD.MOV.U32 R12, RZ, RZ, 0x2 ;  /* 0x00000002ff0c7424 */ /* 0x000fe400078e00ff */
[----:B------:R-:W-:Y:S02]  /*334d0*/  IMAD.MOV.U32 R11, RZ, RZ, 0x181f ;  /* 0x0000181fff0b7424 */ /* 0x000fe400078e00ff */
[----:B---3--:R-:W-:-:S07]  /*334e0*/  IMAD.MOV.U32 R15, RZ, RZ, -0x1 ;  /* 0xffffffffff0f7424 */ /* 0x008fce00078e00ff */
[----:B012-45:R-:W-:Y:S05]  /*334f0*/  WARPSYNC.COLLECTIVE R15, `(.L_x_7864) ;  /* 0x000000000f087348 */ /* 0x037fea0003c00000 */
[----:B--2---:R2:W3:Y:S02]  /*33500*/  SHFL.IDX P6, R14, R13, R12, R11 ;  /* 0x0000000c0d0e7389 */ /* 0x0044e400000c000b */
[----:B012345:R-:W-:Y:S01]  /*33510*/  ENDCOLLECTIVE ;  /* 0x000000000000791b */ /* 0x03ffe20003800000 */
.L_x_7864:
[----:B------:R-:W-:Y:S05]  /*33520*/  BSYNC B1 ;  /* 0x0000000000017941 */ /* 0x000fea0003800000 */
.L_x_7863:
        /* <DEDUP_REMOVED lines=8> */
.L_x_7865:
[----:B------:R-:W-:Y:S05]  /*335b0*/  BRA `(.L_x_7866) ;  /* 0xffffff3000147947 */ /* 0x000fea000383ffff */
.L_x_7594:
        /* <DEDUP_REMOVED lines=8> */
.L_x_7868:
[----:B------:R-:W-:Y:S05]  /*33640*/  BSYNC B1 ;  /* 0x0000000000017941 */ /* 0x000fea0003800000 */
.L_x_7867:
        /* <DEDUP_REMOVED lines=8> */
.L_x_7869:
[----:B------:R-:W-:Y:S05]  /*336d0*/  BRA `(.L_x_7870) ;  /* 0xffffff3000147947 */ /* 0x000fea000383ffff */
.L_x_7596:
[----:B------:R-:W-:Y:S02]  /*336e0*/  IMAD.MOV.U32 R13, RZ, RZ, R32 ;  /* 0x000000ffff0d7224 */ /* 0x000fe400078e0020 */
[----:B------:R-:W-:Y:S02]  /*336f0*/  IMAD.MOV.U32 R12, RZ, RZ, RZ ;  /* 0x000000ffff0c7224 */ /* 0x000fe400078e00ff */
[----:B------:R-:W-:Y:S02]  /*33700*/  IMAD.MOV.U32 R11, RZ, RZ, 0x1c1f ;  /* 0x00001c1fff0b7424 */ /* 0x000fe400078e00ff */
[----:B------:R-:W-:-:S07]  /*33710*/  IMAD.MOV.U32 R15, RZ, RZ, -0x1 ;  /* 0xffffffffff0f7424 */ /* 0x000fce00078e00ff */
[----:B------:R-:W-:Y:S05]  /*33720*/  WARPSYNC.COLLECTIVE R15, `(.L_x_7871) ;  /* 0x000000000f087348 */ /* 0x000fea0003c00000 */
[----:B------:R0:W1:Y:S02]  /*33730*/  SHFL.IDX P6, R14, R13, R12, R11 ;  /* 0x0000000c0d0e7389 */ /* 0x00006400000c000b */
[----:B01----:R-:W-:Y:S01]  /*33740*/  ENDCOLLECTIVE ;  /* 0x000000000000791b */ /* 0x003fe20003800000 */
.L_x_7871:
[----:B------:R-:W-:Y:S02]  /*33750*/  IMAD.MOV.U32 R13, RZ, RZ, R2 ;  /* 0x000000ffff0d7224 */ /* 0x000fe400078e0002 */
[----:B------:R-:W-:-:S07]  /*33760*/  IMAD.MOV.U32 R33, RZ, RZ, R14 ;  /* 0x000000ffff217224 */ /* 0x000fce00078e000e */
[----:B------:R-:W-:Y:S05]  /*33770*/  WARPSYNC.COLLECTIVE R15, `(.L_x_7872) ;  /* 0x000000000f087348 */ /* 0x000fea0003c00000 */
[----:B------:R0:W1:Y:S02]  /*33780*/  SHFL.IDX P6, R14, R13, R12, R11 ;  /* 0x0000000c0d0e7389 */ /* 0x00006400000c000b */
[----:B01----:R-:W-:Y:S01]  /*33790*/  ENDCOLLECTIVE ;  /* 0x000000000000791b */ /* 0x003fe20003800000 */
.L_x_7872:
[----:B------:R-:W-:Y:S05]  /*337a0*/  BRA `(.L_x_7873) ;  /* 0xffffff3400487947 */ /* 0x000fea000383ffff */
.L_x_7599:
[----:B------:R-:W-:Y:S01]  /*337b0*/  BSSY B1, `(.L_x_7874) ;  /* 0x0000008000017945 */ /* 0x000fe20003800000 */
[----:B------:R-:W-:Y:S02]  /*337c0*/  IMAD.MOV.U32 R13, RZ, RZ, R32 ;  /* 0x000000ffff0d7224 */ /* 0x000fe400078e0020 */
[----:B------:R-:W-:Y:S02]  /*337d0*/  IMAD.MOV.U32 R12, RZ, RZ, 0x1 ;  /* 0x00000001ff0c7424 */ /* 0x000fe400078e00ff */
[----:B---3--:R-:W-:Y:S02]  /*337e0*/  IMAD.MOV.U32 R11, RZ, RZ, 0x1c1f ;  /* 0x00001c1fff0b7424 */ /* 0x008fe400078e00ff */
[----:B------:R-:W-:-:S07]  /*337f0*/  IMAD.MOV.U32 R15, RZ, RZ, -0x1 ;  /* 0xffffffffff0f7424 */ /* 0x000fce00078e00ff */
[----:B012---:R-:W-:Y:S05]  /*33800*/  WARPSYNC.COLLECTIVE R15, `(.L_x_7875) ;  /* 0x000000000f087348 */ /* 0x007fea0003c00000 */
[----:B--2---:R2:W3:Y:S02]  /*33810*/  SHFL.IDX P6, R14, R13, R12, R11 ;  /* 0x0000000c0d0e7389 */ /* 0x0044e400000c000b */
[----:B0123--:R-:W-:Y:S01]  /*33820*/  ENDCOLLECTIVE ;  /* 0x000000000000791b */ /* 0x00ffe20003800000 */
.L_x_7875:
[----:B------:R-:W-:Y:S05]  /*33830*/  BSYNC B1 ;  /* 0x0000000000017941 */ /* 0x000fea0003800000 */
.L_x_7874:
        /* <DEDUP_REMOVED lines=8> */
.L_x_7876:
[----:B------:R-:W-:Y:S05]  /*338c0*/  BRA `(.L_x_7877) ;  /* 0xffffff38005c7947 */ /* 0x000fea000383ffff */
.L_x_7603:
[----:B------:R-:W-:Y:S02]  /*338d0*/  IMAD.MOV.U32 R13, RZ, RZ, R3 ;  /* 0x000000ffff0d7224 */ /* 0x000fe400078e0003 */
[----:B------:R-:W-:Y:S02]  /*338e0*/  IMAD.MOV.U32 R12, RZ, RZ, RZ ;  /* 0x000000ffff0c7224 */ /* 0x000fe400078e00ff */
[----:B------:R-:W-:Y:S02]  /*338f0*/  IMAD.MOV.U32 R11, RZ, RZ, 0x181f ;  /* 0x0000181fff0b7424 */ /* 0x000fe400078e00ff */
[----:B------:R-:W-:-:S07]  /*33900*/  IMAD.MOV.U32 R15, RZ, RZ, -0x1 ;  /* 0xffffffffff0f7424 */ /* 0x000fce00078e00ff */
[----:B--2---:R-:W-:Y:S05]  /*33910*/  WARPSYNC.COLLECTIVE R15, `(.L_x_7878) ;  /* 0x000000000f087348 */ /* 0x004fea0003c00000 */
[----:B------:R0:W1:Y:S02]  /*33920*/  SHFL.IDX P6, R14, R13, R12, R11 ;  /* 0x0000000c0d0e7389 */ /* 0x00006400000c000b */
[----:B012---:R-:W-:Y:S01]  /*33930*/  ENDCOLLECTIVE ;  /* 0x000000000000791b */ /* 0x007fe20003800000 */
.L_x_7878:
[----:B------:R-:W-:Y:S02]  /*33940*/  IMAD.MOV.U32 R13, RZ, RZ, R2 ;  /* 0x000000ffff0d7224 */ /* 0x000fe400078e0002 */
[----:B------:R-:W-:-:S07]  /*33950*/  IMAD.MOV.U32 R0, RZ, RZ, R14 ;  /* 0x000000ffff007224 */ /* 0x000fce00078e000e */
[----:B------:R-:W-:Y:S05]  /*33960*/  WARPSYNC.COLLECTIVE R15, `(.L_x_7879) ;  /* 0x000000000f087348 */ /* 0x000fea0003c00000 */
[----:B------:R0:W1:Y:S02]  /*33970*/  SHFL.IDX P6, R14, R13, R12, R11 ;  /* 0x0000000c0d0e7389 */ /* 0x00006400000c000b */
[----:B01----:R-:W-:Y:S01]  /*33980*/  ENDCOLLECTIVE ;  /* 0x000000000000791b */ /* 0x003fe20003800000 */
.L_x_7879:
[----:B------:R-:W-:Y:S05]  /*33990*/  BRA `(.L_x_7880) ;  /* 0xffffff4400607947 */ /* 0x000fea000383ffff */
.L_x_7606:
[----:B------:R-:W-:Y:S01]  /*339a0*/  BSSY B1, `(.L_x_7881) ;  /* 0x0000008000017945 */ /* 0x000fe20003800000 */
[----:B------:R-:W-:Y:S02]  /*339b0*/  IMAD.MOV.U32 R13, RZ, RZ, R3 ;  /* 0x000000ffff0d7224 */ /* 0x000fe400078e0003 */
[----:B------:R-:W-:Y:S02]  /*339c0*/  IMAD.MOV.U32 R12, RZ, RZ, 0x1 ;  /* 0x00000001ff0c7424 */ /* 0x000fe400078e00ff */
[----:B------:R-:W-:Y:S02]  /*339d0*/  IMAD.MOV.U32 R11, RZ, RZ, 0x181f ;  /* 0x0000181fff0b7424 */ /* 0x000fe400078e00ff */
[----:B----4-:R-:W-:-:S07]  /*339e0*/  IMAD.MOV.U32 R15, RZ, RZ, -0x1 ;  /* 0xffffffffff0f7424 */ /* 0x010fce00078e00ff */
[----:B0123--:R-:W-:Y:S05]  /*339f0*/  WARPSYNC.COLLECTIVE R15, `(.L_x_7882) ;  /* 0x000000000f087348 */ /* 0x00ffea0003c00000 */
[----:B---3--:R3:W4:Y:S02]  /*33a00*/  SHFL.IDX P6, R14, R13, R12, R11 ;  /* 0x0000000c0d0e7389 */ /* 0x00872400000c000b */
[----:B01234-:R-:W-:Y:S01]  /*33a10*/  ENDCOLLECTIVE ;  /* 0x000000000000791b */ /* 0x01ffe20003800000 */
.L_x_7882:
[----:B------:R-:W-:Y:S05]  /*33a20*/  BSYNC B1 ;  /* 0x0000000000017941 */ /* 0x000fea0003800000 */
.L_x_7881:
        /* <DEDUP_REMOVED lines=8> */
.L_x_7883:
[----:B------:R-:W-:Y:S05]  /*33ab0*/  BRA `(.L_x_7884) ;  /* 0xffffff4400647947 */ /* 0x000fea000383ffff */
.L_x_7609:
        /* <DEDUP_REMOVED lines=8> */
.L_x_7886:
[----:B------:R-:W-:Y:S05]  /*33b40*/  BSYNC B1 ;  /* 0x0000000000017941 */ /* 0x000fea0003800000 */
.L_x_7885:
        /* <DEDUP_REMOVED lines=8> */
.L_x_7887:
[----:B------:R-:W-:Y:S05]  /*33bd0*/  BRA `(.L_x_7888) ;  /* 0xffffff4400647947 */ /* 0x000fea000383ffff */
.L_x_7612:
[----:B------:R-:W-:Y:S01]  /*33be0*/  BSSY B1, `(.L_x_7889) ;  /* 0x0000008000017945 */ /* 0x000fe20003800000 */
[----:B------:R-:W-:Y:S02]  /*33bf0*/  IMAD.MOV.U32 R13, RZ, RZ, R3 ;  /* 0x000000ffff0d7224 */ /* 0x000fe400078e0003 */
[----:B------:R-:W-:Y:S02]  /*33c00*/  IMAD.MOV.U32 R12, RZ, RZ, 0x3 ;  /* 0x00000003ff0c7424 */ /* 0x000fe400078e00ff */
[----:B------:R-:W-:Y:S02]  /*33c10*/  IMAD.MOV.U32 R11, RZ, RZ, 0x181f ;  /* 0x0000181fff0b7424 */ /* 0x000fe400078e00ff */
[----:B0-----:R-:W-:-:S07]  /*33c20*/  IMAD.MOV.U32 R15, RZ, RZ, -0x1 ;  /* 0xffffffffff0f7424 */ /* 0x001fce00078e00ff */
[----:B-1234-:R-:W-:Y:S05]  /*33c30*/  WARPSYNC.COLLECTIVE R15, `(.L_x_7890) ;  /* 0x000000000f087348 */ /* 0x01efea0003c00000 */
[----:B----4-:R0:W4:Y:S02]  /*33c40*/  SHFL.IDX P6, R14, R13, R12, R11 ;  /* 0x0000000c0d0e7389 */ /* 0x01012400000c000b */
[----:B01234-:R-:W-:Y:S01]  /*33c50*/  ENDCOLLECTIVE ;  /* 0x000000000000791b */ /* 0x01ffe20003800000 */
.L_x_7890:
[----:B------:R-:W-:Y:S05]  /*33c60*/  BSYNC B1 ;  /* 0x0000000000017941 */ /* 0x000fea0003800000 */
.L_x_7889:
        /* <DEDUP_REMOVED lines=8> */
.L_x_7891:
[----:B------:R-:W-:Y:S05]  /*33cf0*/  BRA `(.L_x_7892) ;  /* 0xffffff4400647947 */ /* 0x000fea000383ffff */
.L_x_7639:
[----:B------:R-:W1:Y:S01]  /*33d00*/  S2R R11, SR_TID.X ;  /* 0x00000000000b7919 */ /* 0x000e620000002100 */
[----:B------:R-:W-:Y:S01]  /*33d10*/  BSSY B1, `(.L_x_7893) ;  /* 0x000000a000017945 */ /* 0x000fe20003800000 */
[----:B------:R-:W-:Y:S02]  /*33d20*/  IMAD.MOV.U32 R12, RZ, RZ, RZ ;  /* 0x000000ffff0c7224 */ /* 0x000fe400078e00ff */
[----:B0-----:R-:W-:Y:S01]  /*33d30*/  IMAD.MOV.U32 R15, RZ, RZ, -0x1 ;  /* 0xffffffffff0f7424 */ /* 0x001fe200078e00ff */
[----:B-1----:R-:W-:-:S04]  /*33d40*/  SHF.R.U32.HI R11, RZ, 0x5, R11 ;  /* 0x00000005ff0b7819 */ /* 0x002fc8000001160b */
[----:B------:R-:W-:-:S05]  /*33d50*/  LOP3.LUT R11, R11, 0x3, RZ, 0xc0, !PT ;  /* 0x000000030b0b7812 */ /* 0x000fca00078ec0ff */
[----:B------:R-:W-:Y:S02]  /*33d60*/  IMAD.MOV.U32 R13, RZ, RZ, R11 ;  /* 0x000000ffff0d7224 */ /* 0x000fe400078e000b */
[----:B------:R-:W-:-:S07]  /*33d70*/  IMAD.MOV.U32 R11, RZ, RZ, 0x1f ;  /* 0x0000001fff0b7424 */ /* 0x000fce00078e00ff */
[----:B------:R-:W-:Y:S05]  /*33d80*/  WARPSYNC.COLLECTIVE R15, `(.L_x_7894) ;  /* 0x000000000f087348 */ /* 0x000fea0003c00000 */
[----:B------:R0:W1:Y:S02]  /*33d90*/  SHFL.IDX P6, R14, R13, R12, R11 ;  /* 0x0000000c0d0e7389 */ /* 0x00006400000c000b */
[----:B01----:R-:W-:Y:S01]  /*33da0*/  ENDCOLLECTIVE ;  /* 0x000000000000791b */ /* 0x003fe20003800000 */
.L_x_7894:
[----:B------:R-:W-:Y:S05]  /*33db0*/  BSYNC B1 ;  /* 0x0000000000017941 */ /* 0x000fea0003800000 */
.L_x_7893:
[----:B------:R-:W-:Y:S05]  /*33dc0*/  BRA `(.L_x_7895) ;  /* 0xffffff6400d87947 */ /* 0x000fea000383ffff */
.L_x_7641:
[----:B------:R-:W-:Y:S01]  /*33dd0*/  BSSY B1, `(.L_x_7896) ;  /* 0x0000006000017945 */ /* 0x000fe20003800000 */
[----:B0-----:R-:W-:-:S07]  /*33de0*/  IMAD.MOV.U32 R15, RZ, RZ, -0x1 ;  /* 0xffffffffff0f7424 */ /* 0x001fce00078e00ff */
[----:B-1----:R-:W-:Y:S05]  /*33df0*/  WARPSYNC.COLLECTIVE R15, `(.L_x_7897) ;  /* 0x000000000f0c7348 */ /* 0x002fea0003c00000 */
[----:B------:R-:W-:Y:S02]  /*33e00*/  ELECT P6, UR62, PT ;  /* 0x00000000003e782f */ /* 0x000fe400038c0000 */
[----:B------:R-:W-:Y:S01]  /*33e10*/  MOV R14, UR62 ;  /* 0x0000003e000e7c02 */ /* 0x000fe20008000f00 */
[----:B-1----:R-:W-:Y:S10]  /*33e20*/  ENDCOLLECTIVE ;  /* 0x000000000000791b */ /* 0x002ff40003800000 */
.L_x_7897:
[----:B------:R-:W-:Y:S05]  /*33e30*/  BSYNC B1 ;  /* 0x0000000000017941 */ /* 0x000fea0003800000 */
.L_x_7896:
[----:B------:R-:W-:Y:S05]  /*33e40*/  BRA `(.L_x_7640) ;  /* 0xffffff6400d07947 */ /* 0x000fea000383ffff */
.L_x_7643:
[----:B-1----:R1:W2:Y:S02]  /*33e50*/  SYNCS.PHASECHK.TRANS64.TRYWAIT P0, [R19+URZ+0x28820], R4 ;  /* 0x02882004130075a7 */ /* 0x0022a4000800017f */
[----:B--2---:R-:W-:Y:S05]  /*33e60*/  @!P0 NANOSLEEP.SYNCS 0x989680 ;  /* 0x009896800000895d */ /* 0x004fea0003900000 */
[----:B------:R-:W2:Y:S02]  /*33e70*/  @!P0 SYNCS.PHASECHK.TRANS64 P0, [R19+URZ+0x28820], R4 ;  /* 0x02882004130085a7 */ /* 0x000ea4000800007f */
[----:B--2---:R-:W-:Y:S05]  /*33e80*/  @!P0 BRA `(.L_x_7643) ;  /* 0xfffffffc00f08947 */ /* 0x004fea000383ffff */
[----:B------:R-:W-:Y:S05]  /*33e90*/  BRA `(.L_x_7898) ;  /* 0xffffff6400e07947 */ /* 0x000fea000383ffff */
.L_x_7647:
[----:B--2---:R2:W3:Y:S02]  /*33ea0*/  SYNCS.PHASECHK.TRANS64.TRYWAIT P0, [R7+URZ+0x288a0], R9 ;  /* 0x0288a009070075a7 */ /* 0x0044e4000800017f */
[----:B---3--:R-:W-:Y:S05]  /*33eb0*/  @!P0 NANOSLEEP.SYNCS 0x989680 ;  /* 0x009896800000895d */ /* 0x008fea0003900000 */
[----:B------:R-:W3:Y:S02]  /*33ec0*/  @!P0 SYNCS.PHASECHK.TRANS64 P0, [R7+URZ+0x288a0], R9 ;  /* 0x0288a009070085a7 */ /* 0x000ee4000800007f */
[----:B---3--:R-:W-:Y:S05]  /*33ed0*/  @!P0 BRA `(.L_x_7647) ;  /* 0xfffffffc00f08947 */ /* 0x008fea000383ffff */
[----:B------:R-:W-:Y:S05]  /*33ee0*/  BRA `(.L_x_7899) ;  /* 0xffffff6800007947 */ /* 0x000fea000383ffff */
.L_x_7652:
[----:B-1----:R1:W3:Y:S02]  /*33ef0*/  SYNCS.PHASECHK.TRANS64.TRYWAIT P0, [R7+URZ+0x288c0], R9 ;  /* 0x0288c009070075a7 */ /* 0x0022e4000800017f */
[----:B---3--:R-:W-:Y:S05]  /*33f00*/  @!P0 NANOSLEEP.SYNCS 0x989680 ;  /* 0x009896800000895d */ /* 0x008fea0003900000 */
[----:B------:R-:W3:Y:S02]  /*33f10*/  @!P0 SYNCS.PHASECHK.TRANS64 P0, [R7+URZ+0x288c0], R9 ;  /* 0x0288c009070085a7 */ /* 0x000ee4000800007f */
[----:B---3--:R-:W-:Y:S05]  /*33f20*/  @!P0 BRA `(.L_x_7652) ;  /* 0xfffffffc00f08947 */ /* 0x008fea000383ffff */
[----:B------:R-:W-:Y:S05]  /*33f30*/  BRA `(.L_x_7900) ;  /* 0xffffff6800807947 */ /* 0x000fea000383ffff */
.L_x_7659:
[----:B-1----:R1:W2:Y:S02]  /*33f40*/  SYNCS.PHASECHK.TRANS64.TRYWAIT P1, [R5+URZ+0x288a0], R6 ;  /* 0x0288a006050075a7 */ /* 0x0022a4000802017f */
[----:B--2---:R-:W-:Y:S05]  /*33f50*/  @!P1 NANOSLEEP.SYNCS 0x989680 ;  /* 0x009896800000995d */ /* 0x004fea0003900000 */
[----:B------:R-:W2:Y:S02]  /*33f60*/  @!P1 SYNCS.PHASECHK.TRANS64 P1, [R5+URZ+0x288a0], R6 ;  /* 0x0288a006050095a7 */ /* 0x000ea4000802007f */
[----:B--2---:R-:W-:Y:S05]  /*33f70*/  @!P1 BRA `(.L_x_7659) ;  /* 0xfffffffc00f09947 */ /* 0x004fea000383ffff */
[----:B------:R-:W-:Y:S05]  /*33f80*/  BRA `(.L_x_7901) ;  /* 0xffffff6c00547947 */ /* 0x000fea000383ffff */
.L_x_7664:
[----:B--2---:R2:W3:Y:S02]  /*33f90*/  SYNCS.PHASECHK.TRANS64.TRYWAIT P1, [R5+URZ+0x288c0], R6 ;  /* 0x0288c006050075a7 */ /* 0x0044e4000802017f */
[----:B---3--:R-:W-:Y:S05]  /*33fa0*/  @!P1 NANOSLEEP.SYNCS 0x989680 ;  /* 0x009896800000995d */ /* 0x008fea0003900000 */
[----:B------:R-:W3:Y:S02]  /*33fb0*/  @!P1 SYNCS.PHASECHK.TRANS64 P1, [R5+URZ+0x288c0], R6 ;  /* 0x0288c006050095a7 */ /* 0x000ee4000802007f */
[----:B---3--:R-:W-:Y:S05]  /*33fc0*/  @!P1 BRA `(.L_x_7664) ;  /* 0xfffffffc00f09947 */ /* 0x008fea000383ffff */
[----:B------:R-:W-:Y:S05]  /*33fd0*/  BRA `(.L_x_7902) ;  /* 0xffffff6c00d07947 */ /* 0x000fea000383ffff */
.L_x_7689:
        /* <DEDUP_REMOVED lines=11> */
.L_x_7904:
[----:B------:R-:W-:Y:S05]  /*34090*/  BSYNC B0 ;  /* 0x0000000000007941 */ /* 0x000fea0003800000 */
.L_x_7903:
[----:B------:R-:W-:Y:S05]  /*340a0*/  BRA `(.L_x_7905) ;  /* 0xffffff8000047947 */ /* 0x000fea000383ffff */
.L_x_7691:
[----:B------:R-:W-:Y:S01]  /*340b0*/  BSSY B0, `(.L_x_7906) ;  /* 0x0000006000007945 */ /* 0x000fe20003800000 */
[----:B0-----:R-:W-:-:S07]  /*340c0*/  IMAD.MOV.U32 R15, RZ, RZ, -0x1 ;  /* 0xffffffffff0f7424 */ /* 0x001fce00078e00ff */
[----:B-12---:R-:W-:Y:S05]  /*340d0*/  WARPSYNC.COLLECTIVE R15, `(.L_x_7907) ;  /* 0x000000000f0c7348 */ /* 0x006fea0003c00000 */
[----:B------:R-:W-:Y:S02]  /*340e0*/  ELECT P6, UR62, PT ;  /* 0x00000000003e782f */ /* 0x000fe400038c0000 */
[----:B------:R-:W-:Y:S01]  /*340f0*/  MOV R14, UR62 ;  /* 0x0000003e000e7c02 */ /* 0x000fe20008000f00 */
[----:B-12---:R-:W-:Y:S10]  /*34100*/  ENDCOLLECTIVE ;  /* 0x000000000000791b */ /* 0x006ff40003800000 */
.L_x_7907:
[----:B------:R-:W-:Y:S05]  /*34110*/  BSYNC B0 ;  /* 0x0000000000007941 */ /* 0x000fea0003800000 */
.L_x_7906:
[----:B------:R-:W-:Y:S05]  /*34120*/  BRA `(.L_x_7908) ;  /* 0xffffff8000047947 */ /* 0x000fea000383ffff */
.L_x_7693:
[----:B-1----:R1:W2:Y:S02]  /*34130*/  SYNCS.PHASECHK.TRANS64.TRYWAIT P0, [R0+URZ+0x28880], R3 ;  /* 0x02888003000075a7 */ /* 0x0022a4000800017f */
[----:B--2---:R-:W-:Y:S05]  /*34140*/  @!P0 NANOSLEEP.SYNCS 0x989680 ;  /* 0x009896800000895d */ /* 0x004fea0003900000 */
[----:B------:R-:W2:Y:S02]  /*34150*/  @!P0 SYNCS.PHASECHK.TRANS64 P0, [R0+URZ+0x28880], R3 ;  /* 0x02888003000085a7 */ /* 0x000ea4000800007f */
[----:B--2---:R-:W-:Y:S05]  /*34160*/  @!P0 BRA `(.L_x_7693) ;  /* 0xfffffffc00f08947 */ /* 0x004fea000383ffff */
[----:B------:R-:W-:Y:S05]  /*34170*/  BRA `(.L_x_7909) ;  /* 0xffffff8000747947 */ /* 0x000fea000383ffff */
.L_x_7695:
[----:B--2---:R2:W3:Y:S02]  /*34180*/  SYNCS.PHASECHK.TRANS64.TRYWAIT P0, [R0+URZ+0x28840], R3 ;  /* 0x02884003000075a7 */ /* 0x0044e4000800017f */
[----:B---3--:R-:W-:Y:S05]  /*34190*/  @!P0 NANOSLEEP.SYNCS 0x989680 ;  /* 0x009896800000895d */ /* 0x008fea0003900000 */
[----:B------:R-:W3:Y:S02]  /*341a0*/  @!P0 SYNCS.PHASECHK.TRANS64 P0, [R0+URZ+0x28840], R3 ;  /* 0x02884003000085a7 */ /* 0x000ee4000800007f */
[----:B---3--:R-:W-:Y:S05]  /*341b0*/  @!P0 BRA `(.L_x_7695) ;  /* 0xfffffffc00f08947 */ /* 0x008fea000383ffff */
[----:B------:R-:W-:Y:S05]  /*341c0*/  BRA `(.L_x_7910) ;  /* 0xffffff8000cc7947 */ /* 0x000fea000383ffff */
.L_x_7699:
        /* <DEDUP_REMOVED lines=13> */
.L_x_7911:
[----:B------:R-:W-:Y:S02]  /*342a0*/  IMAD.MOV.U32 R13, RZ, RZ, R4 ;  /* 0x000000ffff0d7224 */ /* 0x000fe400078e0004 */
[----:B------:R-:W-:-:S07]  /*342b0*/  IMAD.MOV.U32 R6, RZ, RZ, R14 ;  /* 0x000000ffff067224 */ /* 0x000fce00078e000e */
[----:B------:R-:W-:Y:S05]  /*342c0*/  WARPSYNC.COLLECTIVE R15, `(.L_x_7912) ;  /* 0x000000000f087348 */ /* 0x000fea0003c00000 */
[----:B------:R0:W1:Y:S02]  /*342d0*/  SHFL.IDX P6, R14, R13, R12, R11 ;  /* 0x0000000c0d0e7389 */ /* 0x00006400000c000b */
[----:B01----:R-:W-:Y:S01]  /*342e0*/  ENDCOLLECTIVE ;  /* 0x000000000000791b */ /* 0x003fe20003800000 */
.L_x_7912:
[----:B------:R-:W-:Y:S02]  /*342f0*/  IMAD.MOV.U32 R13, RZ, RZ, R3 ;  /* 0x000000ffff0d7224 */ /* 0x000fe400078e0003 */
[----:B------:R-:W-:Y:S02]  /*34300*/  IMAD.MOV.U32 R12, RZ, RZ, 0x1 ;  /* 0x00000001ff0c7424 */ /* 0x000fe400078e00ff */
[----:B------:R-:W-:-:S07]  /*34310*/  IMAD.MOV.U32 R7, RZ, RZ, R14 ;  /* 0x000000ffff077224 */ /* 0x000fce00078e000e */
[----:B------:R-:W-:Y:S05]  /*34320*/  WARPSYNC.COLLECTIVE R15, `(.L_x_7913) ;  /* 0x000000000f087348 */ /* 0x000fea0003c00000 */
[----:B------:R0:W1:Y:S02]  /*34330*/  SHFL.IDX P6, R14, R13, R12, R11 ;  /* 0x0000000c0d0e7389 */ /* 0x00006400000c000b */
[----:B01----:R-:W-:Y:S01]  /*34340*/  ENDCOLLECTIVE ;  /* 0x000000000000791b */ /* 0x003fe20003800000 */
.L_x_7913:
        /* <DEDUP_REMOVED lines=15> */
.L_x_7914:
[----:B------:R-:W-:Y:S02]  /*34440*/  IMAD.MOV.U32 R13, RZ, RZ, R3 ;  /* 0x000000ffff0d7224 */ /* 0x000fe400078e0003 */
[----:B------:R-:W-:Y:S02]  /*34450*/  IMAD.MOV.U32 R12, RZ, RZ, 0x2 ;  /* 0x00000002ff0c7424 */ /* 0x000fe400078e00ff */
[----:B------:R-:W-:-:S07]  /*34460*/  IMAD.MOV.U32 R5, RZ, RZ, R14 ;  /* 0x000000ffff057224 */ /* 0x000fce00078e000e */
[----:B------:R-:W-:Y:S05]  /*34470*/  WARPSYNC.COLLECTIVE R15, `(.L_x_7915) ;  /* 0x000000000f087348 */ /* 0x000fea0003c00000 */
[----:B------:R0:W1:Y:S02]  /*34480*/  SHFL.IDX P6, R14, R13, R12, R11 ;  /* 0x0000000c0d0e7389 */ /* 0x00006400000c000b */
[----:B01----:R-:W-:Y:S01]  /*34490*/  ENDCOLLECTIVE ;  /* 0x000000000000791b */ /* 0x003fe20003800000 */
.L_x_7915:
        /* <DEDUP_REMOVED lines=15> */
.L_x_7916:
[----:B------:R-:W-:Y:S02]  /*34590*/  IMAD.MOV.U32 R13, RZ, RZ, R3 ;  /* 0x000000ffff0d7224 */ /* 0x000fe400078e0003 */
[----:B------:R-:W-:Y:S02]  /*345a0*/  IMAD.MOV.U32 R12, RZ, RZ, 0x3 ;  /* 0x00000003ff0c7424 */ /* 0x000fe400078e00ff */
[----:B------:R-:W-:-:S07]  /*345b0*/  IMAD.MOV.U32 R5, RZ, RZ, R14 ;  /* 0x000000ffff057224 */ /* 0x000fce00078e000e */
[----:B------:R-:W-:Y:S05]  /*345c0*/  WARPSYNC.COLLECTIVE R15, `(.L_x_7917) ;  /* 0x000000000f087348 */ /* 0x000fea0003c00000 */
[----:B------:R0:W1:Y:S02]  /*345d0*/  SHFL.IDX P6, R14, R13, R12, R11 ;  /* 0x0000000c0d0e7389 */ /* 0x00006400000c000b */
[----:B01----:R-:W-:Y:S01]  /*345e0*/  ENDCOLLECTIVE ;  /* 0x000000000000791b */ /* 0x003fe20003800000 */
.L_x_7917:
        /* <DEDUP_REMOVED lines=15> */
.L_x_7918:
[----:B------:R-:W-:Y:S02]  /*346e0*/  IMAD.MOV.U32 R13, RZ, RZ, R3 ;  /* 0x000000ffff0d7224 */ /* 0x000fe400078e0003 */
[----:B------:R-:W-:Y:S02]  /*346f0*/  IMAD.MOV.U32 R12, RZ, RZ, 0x4 ;  /* 0x00000004ff0c7424 */ /* 0x000fe400078e00ff */
[----:B------:R-:W-:-:S07]  /*34700*/  IMAD.MOV.U32 R5, RZ, RZ, R14 ;  /* 0x000000ffff057224 */ /* 0x000fce00078e000e */
[----:B------:R-:W-:Y:S05]  /*34710*/  WARPSYNC.COLLECTIVE R15, `(.L_x_7919) ;  /* 0x000000000f087348 */ /* 0x000fea0003c00000 */
[----:B------:R0:W1:Y:S02]  /*34720*/  SHFL.IDX P6, R14, R13, R12, R11 ;  /* 0x0000000c0d0e7389 */ /* 0x00006400000c000b */
[----:B01----:R-:W-:Y:S01]  /*34730*/  ENDCOLLECTIVE ;  /* 0x000000000000791b */ /* 0x003fe20003800000 */
.L_x_7919:
        /* <DEDUP_REMOVED lines=15> */
.L_x_7920:
[----:B------:R-:W-:Y:S02]  /*34830*/  IMAD.MOV.U32 R13, RZ, RZ, R3 ;  /* 0x000000ffff0d7224 */ /* 0x000fe400078e0003 */
[----:B------:R-:W-:Y:S02]  /*34840*/  IMAD.MOV.U32 R12, RZ, RZ, 0x5 ;  /* 0x00000005ff0c7424 */ /* 0x000fe400078e00ff */
[----:B------:R-:W-:-:S07]  /*34850*/  IMAD.MOV.U32 R5, RZ, RZ, R14 ;  /* 0x000000ffff057224 */ /* 0x000fce00078e000e */
[----:B------:R-:W-:Y:S05]  /*34860*/  WARPSYNC.COLLECTIVE R15, `(.L_x_7921) ;  /* 0x000000000f087348 */ /* 0x000fea0003c00000 */
[----:B------:R0:W1:Y:S02]  /*34870*/  SHFL.IDX P6, R14, R13, R12, R11 ;  /* 0x0000000c0d0e7389 */ /* 0x00006400000c000b */
[----:B01----:R-:W-:Y:S01]  /*34880*/  ENDCOLLECTIVE ;  /* 0x000000000000791b */ /* 0x003fe20003800000 */
.L_x_7921:
        /* <DEDUP_REMOVED lines=15> */
.L_x_7922:
[----:B------:R-:W-:Y:S02]  /*34980*/  IMAD.MOV.U32 R13, RZ, RZ, R3 ;  /* 0x000000ffff0d7224 */ /* 0x000fe400078e0003 */
[----:B------:R-:W-:Y:S02]  /*34990*/  IMAD.MOV.U32 R12, RZ, RZ, 0x6 ;  /* 0x00000006ff0c7424 */ /* 0x000fe400078e00ff */
[----:B------:R-:W-:-:S07]  /*349a0*/  IMAD.MOV.U32 R5, RZ, RZ, R14 ;  /* 0x000000ffff057224 */ /* 0x000fce00078e000e */
[----:B------:R-:W-:Y:S05]  /*349b0*/  WARPSYNC.COLLECTIVE R15, `(.L_x_7923) ;  /* 0x000000000f087348 */ /* 0x000fea0003c00000 */
[----:B------:R0:W1:Y:S02]  /*349c0*/  SHFL.IDX P6, R14, R13, R12, R11 ;  /* 0x0000000c0d0e7389 */ /* 0x00006400000c000b */
[----:B01----:R-:W-:Y:S01]  /*349d0*/  ENDCOLLECTIVE ;  /* 0x000000000000791b */ /* 0x003fe20003800000 */
.L_x_7923:
        /* <DEDUP_REMOVED lines=13> */
.L_x_7924:
        /* <DEDUP_REMOVED lines=8> */
.L_x_7925:
        /* <DEDUP_REMOVED lines=13> */
.L_x_7926:
[----:B------:R-:W-:Y:S01]  /*34c00*/  IMAD.MOV.U32 R3, RZ, RZ, R14 ;  /* 0x000000ffff037224 */ /* 0x000fe200078e000e */
[----:B------:R-:W-:Y:S06]  /*34c10*/  BRA `(.L_x_7927) ;  /* 0xffffff8400207947 */ /* 0x000fec000383ffff */
.L_x_7702:
[----:B0-----:R0:W1:Y:S02]  /*34c20*/  SYNCS.PHASECHK.TRANS64.TRYWAIT P0, [R19+URZ+0x28820], R0 ;  /* 0x02882000130075a7 */ /* 0x001064000800017f */
[----:B-1----:R-:W-:Y:S05]  /*34c30*/  @!P0 NANOSLEEP.SYNCS 0x989680 ;  /* 0x009896800000895d */ /* 0x002fea0003900000 */
[----:B------:R-:W1:Y:S02]  /*34c40*/  @!P0 SYNCS.PHASECHK.TRANS64 P0, [R19+URZ+0x28820], R0 ;  /* 0x02882000130085a7 */ /* 0x000e64000800007f */
[----:B-1----:R-:W-:Y:S05]  /*34c50*/  @!P0 BRA `(.L_x_7702) ;  /* 0xfffffffc00f08947 */ /* 0x002fea000383ffff */
[----:B------:R-:W-:Y:S05]  /*34c60*/  BRA `(.L_x_7928) ;  /* 0xffffff84007c7947 */ /* 0x000fea000383ffff */
.L_x_7708:
[----:B--2---:R2:W3:Y:S02]  /*34c70*/  SYNCS.PHASECHK.TRANS64.TRYWAIT P0, [R6+URZ+0x28880], R5 ;  /* 0x02888005060075a7 */ /* 0x0044e4000800017f */
[----:B---3--:R-:W-:Y:S05]  /*34c80*/  @!P0 NANOSLEEP.SYNCS 0x989680 ;  /* 0x009896800000895d */ /* 0x008fea0003900000 */
[----:B------:R-:W3:Y:S02]  /*34c90*/  @!P0 SYNCS.PHASECHK.TRANS64 P0, [R6+URZ+0x28880], R5 ;  /* 0x02888005060085a7 */ /* 0x000ee4000800007f */
[----:B---3--:R-:W-:Y:S05]  /*34ca0*/  @!P0 BRA `(.L_x_7708) ;  /* 0xfffffffc00f08947 */ /* 0x008fea000383ffff */
[----:B------:R-:W-:Y:S05]  /*34cb0*/  BRA `(.L_x_7929) ;  /* 0xffffff8800347947 */ /* 0x000fea000383ffff */
.L_x_7713:
[----:B-1----:R1:W3:Y:S02]  /*34cc0*/  SYNCS.PHASECHK.TRANS64.TRYWAIT P0, [R6+URZ+0x28840], R5 ;  /* 0x02884005060075a7 */ /* 0x0022e4000800017f */
[----:B---3--:R-:W-:Y:S05]  /*34cd0*/  @!P0 NANOSLEEP.SYNCS 0x989680 ;  /* 0x009896800000895d */ /* 0x008fea0003900000 */
[----:B------:R-:W3:Y:S02]  /*34ce0*/  @!P0 SYNCS.PHASECHK.TRANS64 P0, [R6+URZ+0x28840], R5 ;  /* 0x02884005060085a7 */ /* 0x000ee4000800007f */
[----:B---3--:R-:W-:Y:S05]  /*34cf0*/  @!P0 BRA `(.L_x_7713) ;  /* 0xfffffffc00f08947 */ /* 0x008fea000383ffff */
[----:B------:R-:W-:Y:S05]  /*34d00*/  BRA `(.L_x_7930) ;  /* 0xffffff8800b47947 */ /* 0x000fea000383ffff */
.L_x_7719:
[----:B--2---:R2:W3:Y:S02]  /*34d10*/  SYNCS.PHASECHK.TRANS64.TRYWAIT P0, [R20+URZ+0x28870], R4 ;  /* 0x02887004140075a7 */ /* 0x0044e4000800017f */
[----:B---3--:R-:W-:Y:S05]  /*34d20*/  @!P0 NANOSLEEP.SYNCS 0x989680 ;  /* 0x009896800000895d */ /* 0x008fea0003900000 */
[----:B------:R-:W3:Y:S02]  /*34d30*/  @!P0 SYNCS.PHASECHK.TRANS64 P0, [R20+URZ+0x28870], R4 ;  /* 0x02887004140085a7 */ /* 0x000ee4000800007f */
[----:B---3--:R-:W-:Y:S05]  /*34d40*/  @!P0 BRA `(.L_x_7719) ;  /* 0xfffffffc00f08947 */ /* 0x008fea000383ffff */
[----:B------:R-:W-:Y:S05]  /*34d50*/  BRA `(.L_x_7931) ;  /* 0xffffff8c00507947 */ /* 0x000fea000383ffff */
.L_x_7721:
[----:B---3--:R3:W4:Y:S02]  /*34d60*/  SYNCS.PHASECHK.TRANS64.TRYWAIT P0, [R20+URZ+0x28860], R3 ;  /* 0x02886003140075a7 */ /* 0x008724000800017f */
[----:B----4-:R-:W-:Y:S05]  /*34d70*/  @!P0 NANOSLEEP.SYNCS 0x989680 ;  /* 0x009896800000895d */ /* 0x010fea0003900000 */
[----:B------:R-:W4:Y:S02]  /*34d80*/  @!P0 SYNCS.PHASECHK.TRANS64 P0, [R20+URZ+0x28860], R3 ;  /* 0x02886003140085a7 */ /* 0x000f24000800007f */
[----:B----4-:R-:W-:Y:S05]  /*34d90*/  @!P0 BRA `(.L_x_7721) ;  /* 0xfffffffc00f08947 */ /* 0x010fea000383ffff */
[----:B------:R-:W-:Y:S05]  /*34da0*/  BRA `(.L_x_7932) ;  /* 0xffffff8c00587947 */ /* 0x000fea000383ffff */
.L_x_7728:
[----:B0-----:R0:W1:Y:S02]  /*34db0*/  SYNCS.PHASECHK.TRANS64.TRYWAIT P1, [R0+URZ+0x28870], R2 ;  /* 0x02887002000075a7 */ /* 0x001064000802017f */
[----:B-1----:R-:W-:Y:S05]  /*34dc0*/  @!P1 NANOSLEEP.SYNCS 0x989680 ;  /* 0x009896800000995d */ /* 0x002fea0003900000 */
[----:B------:R-:W1:Y:S02]  /*34dd0*/  @!P1 SYNCS.PHASECHK.TRANS64 P1, [R0+URZ+0x28870], R2 ;  /* 0x02887002000095a7 */ /* 0x000e64000802007f */
[----:B-1----:R-:W-:Y:S05]  /*34de0*/  @!P1 BRA `(.L_x_7728) ;  /* 0xfffffffc00f09947 */ /* 0x002fea000383ffff */
[----:B------:R-:W-:Y:S05]  /*34df0*/  BRA `(.L_x_7933) ;  /* 0xffffff98003c7947 */ /* 0x000fea000383ffff */
.L_x_7730:
[----:B0-----:R0:W1:Y:S02]  /*34e00*/  SYNCS.PHASECHK.TRANS64.TRYWAIT P1, [R0+URZ+0x28860], R2 ;  /* 0x02886002000075a7 */ /* 0x001064000802017f */
[----:B-1----:R-:W-:Y:S05]  /*34e10*/  @!P1 NANOSLEEP.SYNCS 0x989680 ;  /* 0x009896800000995d */ /* 0x002fea0003900000 */
[----:B------:R-:W1:Y:S02]  /*34e20*/  @!P1 SYNCS.PHASECHK.TRANS64 P1, [R0+URZ+0x28860], R2 ;  /* 0x02886002000095a7 */ /* 0x000e64000802007f */
[----:B-1----:R-:W-:Y:S05]  /*34e30*/  @!P1 BRA `(.L_x_7730) ;  /* 0xfffffffc00f09947 */ /* 0x002fea000383ffff */
[----:B------:R-:W-:Y:S05]  /*34e40*/  BRA `(.L_x_7934) ;  /* 0xffffff9800447947 */ /* 0x000fea000383ffff */
.L_x_7734:
[----:B------:R-:W3:Y:S01]  /*34e50*/  LDL R2, [R1] ;  /* 0x0000000001027983 */ /* 0x000ee20000100800 */
[----:B------:R-:W-:Y:S01]  /*34e60*/  BSSY B0, `(.L_x_7935) ;  /* 0x0000008000007945 */ /* 0x000fe20003800000 */
[----:B------:R-:W-:Y:S02]  /*34e70*/  IMAD.MOV.U32 R12, RZ, RZ, RZ ;  /* 0x000000ffff0c7224 */ /* 0x000fe400078e00ff */
[----:B------:R-:W-:Y:S02]  /*34e80*/  IMAD.MOV.U32 R11, RZ, RZ, 0x1f ;  /* 0x0000001fff0b7424 */ /* 0x000fe400078e00ff */
[----:B------:R-:W-:Y:S02]  /*34e90*/  IMAD.MOV.U32 R15, RZ, RZ, -0x1 ;  /* 0xffffffffff0f7424 */ /* 0x000fe400078e00ff */
[----:B---3--:R-:W-:-:S07]  /*34ea0*/  IMAD.MOV.U32 R13, RZ, RZ, R2 ;  /* 0x000000ffff0d7224 */ /* 0x008fce00078e0002 */
[----:B-12---:R-:W-:Y:S05]  /*34eb0*/  WARPSYNC.COLLECTIVE R15, `(.L_x_7936) ;  /* 0x000000000f087348 */ /* 0x006fea0003c00000 */
[----:B------:R0:W3:Y:S02]  /*34ec0*/  SHFL.IDX P6, R14, R13, R12, R11 ;  /* 0x0000000c0d0e7389 */ /* 0x0000e400000c000b */
[----:B0123--:R-:W-:Y:S01]  /*34ed0*/  ENDCOLLECTIVE ;  /* 0x000000000000791b */ /* 0x00ffe20003800000 */
.L_x_7936:
[----:B------:R-:W-:Y:S05]  /*34ee0*/  BSYNC B0 ;  /* 0x0000000000007941 */ /* 0x000fea0003800000 */
.L_x_7935:
        /* <DEDUP_REMOVED lines=9> */
.L_x_7937:
        /* <DEDUP_REMOVED lines=26> */
.L_x_7938:
        /* <DEDUP_REMOVED lines=8> */
.L_x_7939:
        /* <DEDUP_REMOVED lines=8> */
.L_x_7940:
        /* <DEDUP_REMOVED lines=8> */
.L_x_7941:
        /* <DEDUP_REMOVED lines=8> */
.L_x_7942:
        /* <DEDUP_REMOVED lines=9> */
.L_x_7943:
[----:B------:R-:W-:Y:S01]  /*353b0*/  IMAD.MOV.U32 R9, RZ, RZ, R14 ;  /* 0x000000ffff097224 */ /* 0x000fe200078e000e */
[----:B------:R-:W-:Y:S06]  /*353c0*/  BRA `(.L_x_7944) ;  /* 0xffffffa000447947 */ /* 0x000fec000383ffff */
.L_x_7737:
[----:B------:R-:W-:Y:S01]  /*353d0*/  BSSY B0, `(.L_x_7945) ;  /* 0x0000008000007945 */ /* 0x000fe20003800000 */
[----:B------:R-:W-:Y:S02]  /*353e0*/  IMAD.MOV.U32 R13, RZ, RZ, R2 ;  /* 0x000000ffff0d7224 */ /* 0x000fe400078e0002 */
[----:B------:R-:W-:Y:S02]  /*353f0*/  IMAD.MOV.U32 R12, RZ, RZ, 0x1 ;  /* 0x00000001ff0c7424 */ /* 0x000fe400078e00ff */
[----:B------:R-:W-:Y:S02]  /*35400*/  IMAD.MOV.U32 R11, RZ, RZ, RZ ;  /* 0x000000ffff0b7224 */ /* 0x000fe400078e00ff */
[----:B------:R-:W-:-:S07]  /*35410*/  IMAD.MOV.U32 R15, RZ, RZ, -0x1 ;  /* 0xffffffffff0f7424 */ /* 0x000fce00078e00ff */
[----:B-1----:R-:W-:Y:S05]  /*35420*/  WARPSYNC.COLLECTIVE R15, `(.L_x_7946) ;  /* 0x000000000f087348 */ /* 0x002fea0003c00000 */
[----:B------:R0:W2:Y:S02]  /*35430*/  SHFL.UP P6, R14, R13, R12, R11 ;  /* 0x0400000c0d0e7389 */ /* 0x0000a400000c000b */
[----:B012---:R-:W-:Y:S01]  /*35440*/  ENDCOLLECTIVE ;  /* 0x000000000000791b */ /* 0x007fe20003800000 */
.L_x_7946:
[----:B------:R-:W-:Y:S05]  /*35450*/  BSYNC B0 ;  /* 0x0000000000007941 */ /* 0x000fea0003800000 */
.L_x_7945:
        /* <DEDUP_REMOVED lines=10> */
.L_x_7947:
        /* <DEDUP_REMOVED lines=8> */
.L_x_7948:
        /* <DEDUP_REMOVED lines=8> */
.L_x_7949:
        /* <DEDUP_REMOVED lines=8> */
.L_x_7950:
        /* <DEDUP_REMOVED lines=9> */
.L_x_7951:
[----:B------:R-:W-:Y:S01]  /*35710*/  IMAD.MOV.U32 R9, RZ, RZ, R14 ;  /* 0x000000ffff097224 */ /* 0x000fe200078e000e */
[----:B------:R-:W-:Y:S06]  /*35720*/  BRA `(.L_x_7952) ;  /* 0xffffffa0001c7947 */ /* 0x000fec000383ffff */
.L_x_7739:
[----:B------:R-:W-:Y:S01]  /*35730*/  BSSY B0, `(.L_x_7953) ;  /* 0x0000006000007945 */ /* 0x000fe20003800000 */
[----:B------:R-:W-:Y:S01]  /*35740*/  PLOP3.LUT P6, PT, P6, PT, PT, 0x8, 0x0 ;  /* 0x000000000000781c */ /* 0x000fe200037ce170 */
[----:B------:R-:W-:-:S12]  /*35750*/  IMAD.MOV.U32 R15, RZ, RZ, -0x1 ;  /* 0xffffffffff0f7424 */ /* 0x000fd800078e00ff */
[----:B01----:R-:W-:Y:S05]  /*35760*/  WARPSYNC.COLLECTIVE R15, `(.L_x_7954) ;  /* 0x000000000f087348 */ /* 0x003fea0003c00000 */
[----:B------:R-:W-:Y:S01]  /*35770*/  VOTE.ANY R14, PT, P6 ;  /* 0x00000000000e7806 */ /* 0x000fe200030e0100 */
[----:B01----:R-:W-:Y:S06]  /*35780*/  ENDCOLLECTIVE ;  /* 0x000000000000791b */ /* 0x003fec0003800000 */
.L_x_7954:
[----:B------:R-:W-:Y:S05]  /*35790*/  BSYNC B0 ;  /* 0x0000000000007941 */ /* 0x000fea0003800000 */
.L_x_7953:
        /* <DEDUP_REMOVED lines=10> */
.L_x_7955:
[----:B------:R-:W-:Y:S02]  /*35840*/  IMAD.MOV.U32 R13, RZ, RZ, R6 ;  /* 0x000000ffff0d7224 */ /* 0x000fe400078e0006 */
[----:B------:R-:W-:-:S07]  /*35850*/  IMAD.MOV.U32 R4, RZ, RZ, R14 ;  /* 0x000000ffff047224 */ /* 0x000fce00078e000e */
[----:B------:R-:W-:Y:S05]  /*35860*/  WARPSYNC.COLLECTIVE R15, `(.L_x_7956) ;  /* 0x000000000f087348 */ /* 0x000fea0003c00000 */
[----:B------:R0:W1:Y:S02]  /*35870*/  SHFL.IDX P6, R14, R13, R12, R11 ;  /* 0x0000000c0d0e7389 */ /* 0x00006400000c000b */
[----:B01----:R-:W-:Y:S01]  /*35880*/  ENDCOLLECTIVE ;  /* 0x000000000000791b */ /* 0x003fe20003800000 */
.L_x_7956:
[----:B------:R-:W-:Y:S02]  /*35890*/  IMAD.MOV.U32 R6, RZ, RZ, R14 ;  /* 0x000000ffff067224 */ /* 0x000fe400078e000e */
[----:B------:R-:W-:-:S05]  /*358a0*/  IMAD.IADD R10, R0, 0x1, R10 ;  /* 0x00000001000a7824 */ /* 0x000fca00078e020a */
[----:B------:R2:W-:Y:S01]  /*358b0*/  STL [R1+0xc], R10 ;  /* 0x00000c0a01007387 */ /* 0x0005e20000100800 */
[----:B------:R-:W-:Y:S05]  /*358c0*/  BRA `(.L_x_7957) ;  /* 0xffffffa000007947 */ /* 0x000fea000383ffff */
.L_x_7741:
[----:B------:R-:W-:Y:S01]  /*358d0*/  BSSY B0, `(.L_x_7958) ;  /* 0x0000008000007945 */ /* 0x000fe20003800000 */
[----:B------:R-:W-:Y:S02]  /*358e0*/  IMAD.MOV.U32 R13, RZ, RZ, R7 ;  /* 0x000000ffff0d7224 */ /* 0x000fe400078e0007 */
[----:B------:R-:W-:Y:S02]  /*358f0*/  IMAD.MOV.U32 R12, RZ, RZ, R0 ;  /* 0x000000ffff0c7224 */ /* 0x000fe400078e0000 */
[----:B------:R-:W-:Y:S02]  /*35900*/  IMAD.MOV.U32 R11, RZ, RZ, 0x1f ;  /* 0x0000001fff0b7424 */ /* 0x000fe400078e00ff */
[----:B------:R-:W-:-:S07]  /*35910*/  IMAD.MOV.U32 R15, RZ, RZ, -0x1 ;  /* 0xffffffffff0f7424 */ /* 0x000fce00078e00ff */
[----:B-12---:R-:W-:Y:S05]  /*35920*/  WARPSYNC.COLLECTIVE R15, `(.L_x_7959) ;  /* 0x000000000f087348 */ /* 0x006fea0003c00000 */
[----:B------:R0:W3:Y:S02]  /*35930*/  SHFL.IDX P6, R14, R13, R12, R11 ;  /* 0x0000000c0d0e7389 */ /* 0x0000e400000c000b */
[----:B0123--:R-:W-:Y:S01]  /*35940*/  ENDCOLLECTIVE ;  /* 0x000000000000791b */ /* 0x00ffe20003800000 */
.L_x_7959:
[----:B------:R-:W-:Y:S05]  /*35950*/  BSYNC B0 ;  /* 0x0000000000007941 */ /* 0x000fea0003800000 */
.L_x_7958:
[----:B------:R-:W-:Y:S01]  /*35960*/  IMAD.MOV.U32 R0, RZ, RZ, R14 ;  /* 0x000000ffff007224 */ /* 0x000fe200078e000e */
[----:B------:R-:W-:Y:S06]  /*35970*/  BRA `(.L_x_7960) ;  /* 0xffffff9c00ec7947 */ /* 0x000fec000383ffff */
.L_x_7747:
[----:B0-----:R0:W1:Y:S02]  /*35980*/  SYNCS.PHASECHK.TRANS64.TRYWAIT P0, [R0+URZ+0x28820], R3 ;  /* 0x02882003000075a7 */ /* 0x001064000800017f */
[----:B-1----:R-:W-:Y:S05]  /*35990*/  @!P0 NANOSLEEP.SYNCS 0x989680 ;  /* 0x009896800000895d */ /* 0x002fea0003900000 */
[----:B------:R-:W1:Y:S02]  /*359a0*/  @!P0 SYNCS.PHASECHK.TRANS64 P0, [R0+URZ+0x28820], R3 ;  /* 0x02882003000085a7 */ /* 0x000e64000800007f */
[----:B-1----:R-:W-:Y:S05]  /*359b0*/  @!P0 BRA `(.L_x_7747) ;  /* 0xfffffffc00f08947 */ /* 0x002fea000383ffff */
[----:B------:R-:W-:Y:S05]  /*359c0*/  BRA `(.L_x_7961) ;  /* 0xffffffa800907947 */ /* 0x000fea000383ffff */
.L_x_7748:
        /* <DEDUP_REMOVED lines=11> */
.L_x_7963:
[----:B------:R-:W-:Y:S05]  /*35a80*/  BSYNC B0 ;  /* 0x0000000000007941 */ /* 0x000fea0003800000 */
.L_x_7962:
[----:B------:R-:W-:Y:S05]  /*35a90*/  BRA `(.L_x_7964) ;  /* 0xffffffa800787947 */ /* 0x000fea000383ffff */
.L_x_7749:
[----:B------:R-:W-:Y:S01]  /*35aa0*/  BSSY B0, `(.L_x_7965) ;  /* 0x0000006000007945 */ /* 0x000fe20003800000 */
[----:B------:R-:W-:-:S07]  /*35ab0*/  IMAD.MOV.U32 R15, RZ, RZ, -0x1 ;  /* 0xffffffffff0f7424 */ /* 0x000fce00078e00ff */
[----:B01----:R-:W-:Y:S05]  /*35ac0*/  WARPSYNC.COLLECTIVE R15, `(.L_x_7966) ;  /* 0x000000000f0c7348 */ /* 0x003fea0003c00000 */
[----:B------:R-:W-:Y:S02]  /*35ad0*/  ELECT P6, UR62, PT ;  /* 0x00000000003e782f */ /* 0x000fe400038c0000 */
[----:B------:R-:W-:Y:S01]  /*35ae0*/  MOV R14, UR62 ;  /* 0x0000003e000e7c02 */ /* 0x000fe20008000f00 */
[----:B01----:R-:W-:Y:S10]  /*35af0*/  ENDCOLLECTIVE ;  /* 0x000000000000791b */ /* 0x003ff40003800000 */
.L_x_7966:
[----:B------:R-:W-:Y:S05]  /*35b00*/  BSYNC B0 ;  /* 0x0000000000007941 */ /* 0x000fea0003800000 */
.L_x_7965:
[----:B------:R-:W-:Y:S05]  /*35b10*/  BRA `(.L_x_7967) ;  /* 0xffffffa8006c7947 */ /* 0x000fea000383ffff */
.L_x_7751:
[----:B0-----:R0:W1:Y:S02]  /*35b20*/  SYNCS.PHASECHK.TRANS64.TRYWAIT P1, [R6+URZ], R5 ;  /* 0x00000005060075a7 */ /* 0x001064000802017f */
[----:B-1----:R-:W-:Y:S05]  /*35b30*/  @!P1 NANOSLEEP.SYNCS 0x989680 ;  /* 0x009896800000995d */ /* 0x002fea0003900000 */
[----:B------:R-:W1:Y:S02]  /*35b40*/  @!P1 SYNCS.PHASECHK.TRANS64 P1, [R6+URZ], R5 ;  /* 0x00000005060095a7 */ /* 0x000e64000802007f */
[----:B-1----:R-:W-:Y:S05]  /*35b50*/  @!P1 BRA `(.L_x_7751) ;  /* 0xfffffffc00f09947 */ /* 0x002fea000383ffff */
[----:B------:R-:W-:Y:S05]  /*35b60*/  BRA `(.L_x_7968) ;  /* 0xffffffa800a87947 */ /* 0x000fea000383ffff */
.L_x_7752:
[----:B-1----:R1:W2:Y:S02]  /*35b70*/  SYNCS.PHASECHK.TRANS64.TRYWAIT P1, [R7+URZ], R2 ;  /* 0x00000002070075a7 */ /* 0x0022a4000802017f */
[----:B--2---:R-:W-:Y:S05]  /*35b80*/  @!P1 NANOSLEEP.SYNCS 0x989680 ;  /* 0x009896800000995d */ /* 0x004fea0003900000 */
[----:B------:R-:W2:Y:S02]  /*35b90*/  @!P1 SYNCS.PHASECHK.TRANS64 P1, [R7+URZ], R2 ;  /* 0x00000002070095a7 */ /* 0x000ea4000802007f */
[----:B--2---:R-:W-:Y:S05]  /*35ba0*/  @!P1 BRA `(.L_x_7752) ;  /* 0xfffffffc00f09947 */ /* 0x004fea000383ffff */
[----:B------:R-:W-:Y:S05]  /*35bb0*/  BRA `(.L_x_7969) ;  /* 0xffffffa8009c7947 */ /* 0x000fea000383ffff */
.L_x_7754:
[----:B--2---:R2:W3:Y:S02]  /*35bc0*/  SYNCS.PHASECHK.TRANS64.TRYWAIT P1, [R4+URZ+0x28860], R5 ;  /* 0x02886005040075a7 */ /* 0x0044e4000802017f */
[----:B---3--:R-:W-:Y:S05]  /*35bd0*/  @!P1 NANOSLEEP.SYNCS 0x989680 ;  /* 0x009896800000995d */ /* 0x008fea0003900000 */
[----:B------:R-:W3:Y:S02]  /*35be0*/  @!P1 SYNCS.PHASECHK.TRANS64 P1, [R4+URZ+0x28860], R5 ;  /* 0x02886005040095a7 */ /* 0x000ee4000802007f */
[----:B---3--:R-:W-:Y:S05]  /*35bf0*/  @!P1 BRA `(.L_x_7754) ;  /* 0xfffffffc00f09947 */ /* 0x008fea000383ffff */
[----:B------:R-:W-:Y:S05]  /*35c00*/  BRA `(.L_x_7970) ;  /* 0xffffffa800a07947 */ /* 0x000fea000383ffff */
.L_x_7756:
[----:B---3--:R3:W4:Y:S02]  /*35c10*/  SYNCS.PHASECHK.TRANS64.TRYWAIT P1, [R3+URZ+0x28860], R2 ;  /* 0x02886002030075a7 */ /* 0x008724000802017f */
[----:B----4-:R-:W-:Y:S05]  /*35c20*/  @!P1 NANOSLEEP.SYNCS 0x989680 ;  /* 0x009896800000995d */ /* 0x010fea0003900000 */
[----:B------:R-:W4:Y:S02]  /*35c30*/  @!P1 SYNCS.PHASECHK.TRANS64 P1, [R3+URZ+0x28860], R2 ;  /* 0x02886002030095a7 */ /* 0x000f24000802007f */
[----:B----4-:R-:W-:Y:S05]  /*35c40*/  @!P1 BRA `(.L_x_7756) ;  /* 0xfffffffc00f09947 */ /* 0x010fea000383ffff */
[----:B------:R-:W-:Y:S05]  /*35c50*/  BRA `(.L_x_7971) ;  /* 0xffffffa800a07947 */ /* 0x000fea000383ffff */
.L_x_7758:
[----:B----4-:R4:W0:Y:S02]  /*35c60*/  SYNCS.PHASECHK.TRANS64.TRYWAIT P0, [R4+URZ+0x28880], R5 ;  /* 0x02888005040075a7 */ /* 0x010824000800017f */
[----:B0-----:R-:W-:Y:S05]  /*35c70*/  @!P0 NANOSLEEP.SYNCS 0x989680 ;  /* 0x009896800000895d */ /* 0x001fea0003900000 */
[----:B------:R-:W0:Y:S02]  /*35c80*/  @!P0 SYNCS.PHASECHK.TRANS64 P0, [R4+URZ+0x28880], R5 ;  /* 0x02888005040085a7 */ /* 0x000e24000800007f */
[----:B0-----:R-:W-:Y:S05]  /*35c90*/  @!P0 BRA `(.L_x_7758) ;  /* 0xfffffffc00f08947 */ /* 0x001fea000383ffff */
[----:B------:R-:W-:Y:S05]  /*35ca0*/  BRA `(.L_x_7759) ;  /* 0xffffffa8009c7947 */ /* 0x000fea000383ffff */
.L_x_7972:
        /* <DEDUP_REMOVED lines=13> */
.L_x_13361:


//--------------------- .text._ZN7cutlass13device_kernelIN5flash11enable_sm90INS1_16FlashAttnFwdSm90INS1_25CollectiveMainloopFwdSm90ILi2EN4cute5tupleIJNS5_1CILi1EEES8_S8_EEENS6_IJNS7_ILi128EEENS7_ILi224EEESA_EEELi128ENS_12float_e4m3_tEfNS_4arch4Sm90ELb1ELb0ELb1ELb0ELb0ELb0ELb0ELb1ELb1ELb1ELb1ELb0EEENS1_21CollectiveEpilogueFwdINS6_IJSA_SA_SB_EEES9_NS_10bfloat16_tESF_Li256ELb0ELb1ELb1ELb1EEENS1_19SingleTileSchedulerILb0ELb1ELb1ELi128EEEEEEEEEvNT_6ParamsE --------------------------
	.section	.text._ZN7cutlass13device_kernelIN5flash11enable_sm90INS1_16FlashAttnFwdSm90INS1_25CollectiveMainloopFwdSm90ILi2EN4cute5tupleIJNS5_1CILi1EEES8_S8_EEENS6_IJNS7_ILi128EEENS7_ILi224EEESA_EEELi128ENS_12float_e4m3_tEfNS_4arch4Sm90ELb1ELb0ELb1ELb0ELb0ELb0ELb0ELb1ELb1ELb1ELb1ELb0EEENS1_21CollectiveEpilogueFwdINS6_IJSA_SA_SB_EEES9_NS_10bfloat16_tESF_Li256ELb0ELb1ELb1ELb1EEENS1_19SingleTileSchedulerILb0ELb1ELb1ELi128EEEEEEEEEvNT_6ParamsE,"ax",@progbits
	.align	128
.text._ZN7cutlass13device_kernelIN5flash11enable_sm90INS1_16FlashAttnFwdSm90INS1_25CollectiveMainloopFwdSm90ILi2EN4cute5tupleIJNS5_1CILi1EEES8_S8_EEENS6_IJNS7_ILi128EEENS7_ILi224EEESA_EEELi128ENS_12float_e4m3_tEfNS_4arch4Sm90ELb1ELb0ELb1ELb0ELb0ELb0ELb0ELb1ELb1ELb1ELb1ELb0EEENS1_21CollectiveEpilogueFwdINS6_IJSA_SA_SB_EEES9_NS_10bfloat16_tESF_Li256ELb0ELb1ELb1ELb1EEENS1_19SingleTileSchedulerILb0ELb1ELb1ELi128EEEEEEEEEvNT_6ParamsE:
        .type           _ZN7cutlass13device_kernelIN5flash11enable_sm90INS1_16FlashAttnFwdSm90INS1_25CollectiveMainloopFwdSm90ILi2EN4cute5tupleIJNS5_1CILi1EEES8_S8_EEENS6_IJNS7_ILi128EEENS7_ILi224EEESA_EEELi128ENS_12float_e4m3_tEfNS_4arch4Sm90ELb1ELb0ELb1ELb0ELb0ELb0ELb0ELb1ELb1ELb1ELb1ELb0EEENS1_21CollectiveEpilogueFwdINS6_IJSA_SA_SB_EEES9_NS_10bfloat16_tESF_Li256ELb0ELb1ELb1ELb1EEENS1_19SingleTileSchedulerILb0ELb1ELb1ELi128EEEEEEEEEvNT_6ParamsE,@function
        .size           _ZN7cutlass13device_kernelIN5flash11enable_sm90INS1_16FlashAttnFwdSm90INS1_25CollectiveMainloopFwdSm90ILi2EN4cute5tupleIJNS5_1CILi1EEES8_S8_EEENS6_IJNS7_ILi128EEENS7_ILi224EEESA_EEELi128ENS_12float_e4m3_tEfNS_4arch4Sm90ELb1ELb0ELb1ELb0ELb0ELb0ELb0ELb1ELb1ELb1ELb1ELb0EEENS1_21CollectiveEpilogueFwdINS6_IJSA_SA_SB_EEES9_NS_10bfloat16_tESF_Li256ELb0ELb1ELb1ELb1EEENS1_19SingleTileSchedulerILb0ELb1ELb1ELi128EEEEEEEEEvNT_6ParamsE,(.L_x_13362 - _ZN7cutlass13device_kernelIN5flash11enable_sm90INS1_16FlashAttnFwdSm90INS1_25CollectiveMainloopFwdSm90ILi2EN4cute5tupleIJNS5_1CILi1EEES8_S8_EEENS6_IJNS7_ILi128EEENS7_ILi224EEESA_EEELi128ENS_12float_e4m3_tEfNS_4arch4Sm90ELb1ELb0ELb1ELb0ELb0ELb0ELb0ELb1ELb1ELb1ELb1ELb0EEENS1_21CollectiveEpilogueFwdINS6_IJSA_SA_SB_EEES9_NS_10bfloat16_tESF_Li256ELb0ELb1ELb1ELb1EEENS1_19SingleTileSchedulerILb0ELb1ELb1ELi128EEEEEEEEEvNT_6ParamsE)
        .other          _ZN7cutlass13device_kernelIN5flash11enable_sm90INS1_16FlashAttnFwdSm90INS1_25CollectiveMainloopFwdSm90ILi2EN4cute5tupleIJNS5_1CILi1EEES8_S8_EEENS6_IJNS7_ILi128EEENS7_ILi224EEESA_EEELi128ENS_12float_e4m3_tEfNS_4arch4Sm90ELb1ELb0ELb1ELb0ELb0ELb0ELb0ELb1ELb1ELb1ELb1ELb0EEENS1_21CollectiveEpilogueFwdINS6_IJSA_SA_SB_EEES9_NS_10bfloat16_tESF_Li256ELb0ELb1ELb1ELb1EEENS1_19SingleTileSchedulerILb0ELb1ELb1ELi128EEEEEEEEEvNT_6ParamsE,@"STO_CUDA_ENTRY STV_DEFAULT"
_ZN7cutlass13device_kernelIN5flash11enable_sm90INS1_16FlashAttnFwdSm90INS1_25CollectiveMainloopFwdSm90ILi2EN4cute5tupleIJNS5_1CILi1EEES8_S8_EEENS6_IJNS7_ILi128EEENS7_ILi224EEESA_EEELi128ENS_12float_e4m3_tEfNS_4arch4Sm90ELb1ELb0ELb1ELb0ELb0ELb0ELb0ELb1ELb1ELb1ELb1ELb0EEENS1_21CollectiveEpilogueFwdINS6_IJSA_SA_SB_EEES9_NS_10bfloat16_tESF_Li256ELb0ELb1ELb1ELb1EEENS1_19SingleTileSchedulerILb0ELb1ELb1ELi128EEEEEEEEEvNT_6ParamsE:
        /* <DEDUP_REMOVED lines=17> */
.L_x_7974:
[----:B------:R-:W-:Y:S05]  /*0110*/  BSYNC B0 ;  /* 0x0000000000007941 */ /* 0x000fea0003800000 */
.L_x_7973:
        /* <DEDUP_REMOVED lines=40> */
.L_x_7975:
        /* <DEDUP_REMOVED lines=22> */
.L_x_7976:
        /* <DEDUP_REMOVED lines=18> */
.L_x_7977:
        /* <DEDUP_REMOVED lines=22> */
.L_x_7978:
        /* <DEDUP_REMOVED lines=22> */
.L_x_7979:
        /* <DEDUP_REMOVED lines=9> */
.L_x_7982:
        /* <DEDUP_REMOVED lines=24> */
[----:B------:R-:W-:Y:S02]  /*0af0*/  IMAD.MOV.U32 R2, RZ, RZ, RZ ;  /* 0x000000ffff027224 */ /* 0x000fe400078e00ff */
[----:B------:R-:W-:-:S04]  /*0b00*/  IMAD.MOV.U32 R23, RZ, RZ, RZ ;  /* 0x000000ffff177224 */ /* 0x000fc800078e00ff */
        /* <DEDUP_REMOVED lines=8> */
[C---:B------:R-:W-:Y:S01]  /*0b90*/  @P1 VIADD R0, R22.reuse, 0x7f ;  /* 0x0000007f16001836 */ /* 0x040fe20000000000 */
[----:B---3--:R-:W-:Y:S02]  /*0ba0*/  IADD3 R3, -R3, 0xe0, RZ ;  /* 0x000000e003037810 */ /* 0x008fe40007ffe1ff */
[----:B------:R-:W1:Y:S01]  /*0bb0*/  @P1 LDC R5, c[0x0][0x44c] ;  /* 0x00011300ff051b82 */ /* 0x000e620000000800 */
[----:B------:R-:W-:-:S07]  /*0bc0*/  VIADD R4, R22, 0x7f ;  /* 0x0000007f16047836 */ /* 0x000fce0000000000 */
[----:B------:R-:W3:Y:S01]  /*0bd0*/  @P1 LDC R9, c[0x0][0x450] ;  /* 0x00011400ff091b82 */ /* 0x000ee20000000800 */
[----:B0-----:R-:W-:Y:S01]  /*0be0*/  SEL R16, R16, 0x1, P0 ;  /* 0x0000000110107807 */ /* 0x001fe20000000000 */
[----:B-1----:R-:W-:-:S04]  /*0bf0*/  @P1 IMAD.HI.U32 R0, R0, R5, RZ ;  /* 0x0000000500001227 */ /* 0x002fc800078e00ff */
[CC--:B--2---:R-:W-:Y:S02]  /*0c00*/  IMAD R5, R16.reuse, R7.reuse, R3 ;  /* 0x0000000710057224 */ /* 0x0c4fe400078e0203 */
[----:B------:R-:W-:Y:S01]  /*0c10*/  IMAD R3, R16, R7, 0xdf ;  /* 0x000000df10037424 */ /* 0x000fe200078e0207 */
[----:B---3--:R-:W-:Y:S02]  /*0c20*/  @P1 SHF.R.U32.HI R4, RZ, R9, R0 ;  /* 0x00000009ff041219 */ /* 0x008fe40000011600 */
[----:B------:R-:W-:Y:S01]  /*0c30*/  SHF.R.U32.HI R0, RZ, 0x10, R18 ;  /* 0x00000010ff007819 */ /* 0x000fe20000011612 */
[----:B------:R-:W-:Y:S01]  /*0c40*/  IMAD.HI R2, R3, -0x6db6db6d, R2 ;  /* 0x9249249303027827 */ /* 0x000fe200078e0202 */
[----:B------:R-:W-:Y:S02]  /*0c50*/  LOP3.LUT R18, R18, 0xffff, RZ, 0xc0, !PT ;  /* 0x0000ffff12127812 */ /* 0x000fe400078ec0ff */
[----:B------:R-:W-:Y:S01]  /*0c60*/  ISETP.NE.AND P0, PT, R0, RZ, PT ;  /* 0x000000ff0000720c */ /* 0x000fe20003f05270 */
[----:B------:R-:W-:Y:S01]  /*0c70*/  IMAD.IADD R5, R5, 0x1, R4 ;  /* 0x0000000105057824 */ /* 0x000fe200078e0204 */
[----:B------:R-:W-:Y:S01]  /*0c80*/  SHF.R.U32.HI R3, RZ, 0x1f, R2 ;  /* 0x0000001fff037819 */ /* 0x000fe20000011602 */
[----:B------:R-:W-:-:S03]  /*0c90*/  IMAD.MOV.U32 R4, RZ, RZ, RZ ;  /* 0x000000ffff047224 */ /* 0x000fc600078e00ff */
[----:B------:R-:W-:Y:S01]  /*0ca0*/  LEA.HI.SX32 R3, R2, R3, 0x19 ;  /* 0x0000000302037211 */ /* 0x000fe200078fcaff */
[----:B------:R-:W-:-:S05]  /*0cb0*/  IMAD.HI R4, R5, -0x6db6db6d, R4 ;  /* 0x9249249305047827 */ /* 0x000fca00078e0204 */
[----:B------:R-:W-:Y:S01]  /*0cc0*/  SHF.R.U32.HI R5, RZ, 0x1f, R4 ;  /* 0x0000001fff057819 */ /* 0x000fe20000011604 */
[----:B------:R-:W0:Y:S03]  /*0cd0*/  @!P0 LDC R0, c[0x0][0x9f0] ;  /* 0x00027c00ff008b82 */ /* 0x000e260000000800 */
[----:B------:R-:W-:-:S04]  /*0ce0*/  LEA.HI.SX32 R4, R4, R5, 0x19 ;  /* 0x0000000504047211 */ /* 0x000fc800078fcaff */
        /* <DEDUP_REMOVED lines=30> */
.L_x_7984:
        /* <DEDUP_REMOVED lines=8> */
[----:B0-----:R-:W-:Y:S01]  /*0f50*/  IMAD.MOV.U32 R0, RZ, RZ, RZ ;  /* 0x000000ffff007224 */ /* 0x001fe200078e00ff */
        /* <DEDUP_REMOVED lines=67> */
.L_x_7986:
        /* <DEDUP_REMOVED lines=45> */
.L_x_8077:
[----:B------:R-:W-:Y:S05]  /*1660*/  @!P1 BRA `(.L_x_7988) ;  /* 0x0000000000049947 */ /* 0x000fea0003800000 */
[----:B------:R-:W-:Y:S01]  /*1670*/  BPT.TRAP 0x1 ;  /* 0x000000040000795c */ /* 0x000fe20000300000 */
.L_x_7988:
[----:B------:R1:W2:Y:S01]  /*1680*/  SYNCS.PHASECHK.TRANS64.TRYWAIT P2, [UR41+0x2e830], R6 ;  /* 0x02e83006ff0075a7 */ /* 0x0002a20008040169 */
[----:B------:R-:W-:Y:S05]  /*1690*/  @!P1 BRA `(.L_x_7989) ;  /* 0x0000000000049947 */ /* 0x000fea0003800000 */
[----:B------:R-:W-:Y:S01]  /*16a0*/  BPT.TRAP 0x1 ;  /* 0x000000040000795c */ /* 0x000fe20000300000 */
.L_x_7989:
        /* <DEDUP_REMOVED lines=8> */
.L_x_7990:
[----:B------:R-:W-:Y:S05]  /*1730*/  WARPSYNC.ALL ;  /* 0x0000000000007948 */ /* 0x000fea0003800000 */
[----:B0-----:R-:W-:Y:S01]  /*1740*/  IMAD.MOV.U32 R3, RZ, RZ, 0x40000040 ;  /* 0x40000040ff037424 */ /* 0x001fe200078e00ff */
        /* <DEDUP_REMOVED lines=25> */
[----:B------:R-:W0:Y:S01]  /*18e0*/  LDC R7, c[0x0][0x448] ;  /* 0x00011200ff077b82 */ /* 0x000e220000000800 */
        /* <DEDUP_REMOVED lines=8> */
[----:B------:R-:W-:Y:S01]  /*1970*/  LEA.HI R140, R140, R137, RZ, 0x2 ;  /* 0x000000898c8c7211 */ /* 0x000fe200078f10ff */
[----:B------:R-:W-:Y:S01]  /*1980*/  UMOV UR11, 0x40000040 ;  /* 0x40000040000b7882 */ /* 0x000fe20000000000 */
[----:B------:R-:W-:Y:S01]  /*1990*/  UIADD3 UR5, UR6, 0x202, URZ ;  /* 0x0000020206057890 */ /* 0x000fe2000fffe03f */
[----:B------:R-:W-:Y:S01]  /*19a0*/  IMAD.IADD R8, R137, 0x1, -R8 ;  /* 0x0000000189087824 */ /* 0x000fe200078e0a08 */
[----:B------:R-:W-:Y:S01]  /*19b0*/  UMOV UR22, UR8 ;  /* 0x0000000800167c82 */ /* 0x000fe20008000000 */
[----:B------:R-:W-:Y:S01]  /*19c0*/  UIADD3 UR8, UR4, 0x2, URZ ;  /* 0x0000000204087890 */ /* 0x000fe2000fffe03f */
[----:B------:R-:W-:Y:S01]  /*19d0*/  LOP3.LUT R140, R140, 0xfffffffc, RZ, 0xc0, !PT ;  /* 0xfffffffc8c8c7812 */ /* 0x000fe200078ec0ff */
[----:B------:R-:W-:-:S02]  /*19e0*/  UIADD3 UR7, UR6, 0x302, URZ ;  /* 0x0000030206077890 */ /* 0x000fc4000fffe03f */
[----:B------:R-:W-:Y:S02]  /*19f0*/  UIADD3 UR12, UR4, 0x4, URZ ;  /* 0x00000004040c7890 */ /* 0x000fe4000fffe03f */
[----:B------:R-:W-:Y:S01]  /*1a00*/  UIADD3 UR14, UR6, 0x4, URZ ;  /* 0x00000004060e7890 */ /* 0x000fe2000fffe03f */
[----:B------:R-:W-:Y:S01]  /*1a10*/  IMAD.IADD R140, R137, 0x1, -R140 ;  /* 0x00000001898c7824 */ /* 0x000fe200078e0a8c */
[----:B------:R-:W-:Y:S01]  /*1a20*/  UMOV UR13, 0x40000040 ;  /* 0x40000040000d7882 */ /* 0x000fe20000000000 */
[----:B------:R-:W-:Y:S01]  /*1a30*/  UMOV UR15, 0x40000040 ;  /* 0x40000040000f7882 */ /* 0x000fe20000000000 */
[----:B0-----:R-:W-:Y:S01]  /*1a40*/  ISETP.NE.AND P2, PT, R7, 0x1, PT ;  /* 0x000000010700780c */ /* 0x001fe20003f45270 */
[----:B------:R-:W-:Y:S01]  /*1a50*/  UMOV UR42, URZ ;  /* 0x0000003f002a7c82 */ /* 0x000fe20008000000 */
[----:B------:R-:W-:Y:S01]  /*1a60*/  SHF.R.S32.HI R7, RZ, 0x1f, R8 ;  /* 0x0000001fff077819 */ /* 0x000fe20000011408 */
        /* <DEDUP_REMOVED lines=112> */
[C---:B--2---:R-:W-:Y:S01]  /*2170*/  FMUL.FTZ R5, R0.reuse, R120 ;  /* 0x0000007800057220 */ /* 0x044fe20000410000 */
[C---:B------:R-:W-:Y:S01]  /*2180*/  FMUL.FTZ R120, R0.reuse, R122 ;  /* 0x0000007a00787220 */ /* 0x040fe20000410000 */
[C---:B------:R-:W-:Y:S01]  /*2190*/  FMUL.FTZ R122, R0.reuse, R126 ;  /* 0x0000007e007a7220 */ /* 0x040fe20000410000 */
[C---:B------:R-:W-:Y:S01]  /*21a0*/  FMUL.FTZ R126, R0.reuse, R134 ;  /* 0x00000086007e7220 */ /* 0x040fe20000410000 */
[C---:B------:R-:W-:Y:S01]  /*21b0*/  FMUL.FTZ R10, R0.reuse, R128 ;  /* 0x00000080000a7220 */ /* 0x040fe20000410000 */
[----:B------:R-:W-:Y:S01]  /*21c0*/  QGMMA.64x32x32.F32.E4M3.E4M3 R104, gdesc[UR16], R104, gsb0 ;  /* 0x00600000106879f3 */ /* 0x000fe20008000868 */
[----:B------:R-:W-:Y:S01]  /*21d0*/  UIADD3 UR18, UR6, 0x206, URZ ;  /* 0x0000020606127890 */ /* 0x000fe2000fffe03f */
[C---:B-1----:R-:W-:Y:S01]  /*21e0*/  FMUL.FTZ R6, R0.reuse, R124 ;  /* 0x0000007c00067220 */ /* 0x042fe20000410000 */
[----:B------:R-:W-:Y:S01]  /*21f0*/  UMOV UR19, 0x40000040 ;  /* 0x4000004000137882 */ /* 0x000fe20000000000 */
[C---:B------:R-:W-:Y:S01]  /*2200*/  FMUL.FTZ R124, R0.reuse, R130 ;  /* 0x00000082007c7220 */ /* 0x040fe20000410000 */
[C---:B------:R-:W-:Y:S01]  /*2210*/  FMUL.FTZ R4, R0.reuse, R121 ;  /* 0x0000007900047220 */ /* 0x040fe20000410000 */
[----:B------:R-:W0:Y:S01]  /*2220*/  @P2 LDC R130, c[0x0][0x450] ;  /* 0x00011400ff822b82 */ /* 0x000e220000000800 */
        /* <DEDUP_REMOVED lines=10> */
[----:B------:R-:W3:Y:S08]  /*22d0*/  MUFU.TANH R122, R122 ;  /* 0x0000007a007a7308 */ /* 0x000ef00000002400 */
        /* <DEDUP_REMOVED lines=15> */
[----:B------:R-:W1:Y:S01]  /*23d0*/  @P2 LDC R118, c[0x0][0x44c] ;  /* 0x00011300ff762b82 */ /* 0x000e620000000800 */
        /* <DEDUP_REMOVED lines=10> */
[----:B------:R-:W-:Y:S01]  /*2480*/  FMUL.FTZ R117, R0, R119 ;  /* 0x0000007700757220 */ /* 0x000fe20000410000 */
        /* <DEDUP_REMOVED lines=14> */
[C---:B------:R-:W-:Y:S01]  /*2570*/  FMUL.FTZ R101, R0.reuse, R90 ;  /* 0x0000005a00657220 */ /* 0x040fe20000410000 */
[C---:B------:R-:W-:Y:S01]  /*2580*/  FMUL.FTZ R90, R0.reuse, R91 ;  /* 0x0000005b005a7220 */ /* 0x040fe20000410000 */
[C---:B------:R-:W-:Y:S01]  /*2590*/  FMUL.FTZ R91, R0.reuse, R94 ;  /* 0x0000005e005b7220 */ /* 0x040fe20000410000 */
[C---:B------:R-:W-:Y:S01]  /*25a0*/  FMUL.FTZ R94, R0.reuse, R98 ;  /* 0x00000062005e7220 */ /* 0x040fe20000410000 */
        /* <DEDUP_REMOVED lines=9> */
[----:B------:R-:W-:-:S05]  /*2640*/  FMUL.FTZ R97, R0, R97 ;  /* 0x0000006100617220 */ /* 0x000fca0000410000 */
[----:B------:R-:W5:Y:S08]  /*2650*/  MUFU.TANH R117, R117 ;  /* 0x0000007500757308 */ /* 0x000f700000002400 */
[----:B------:R-:W5:Y:S08]  /*2660*/  MUFU.TANH R101, R101 ;  /* 0x0000006500657308 */ /* 0x000f700000002400 */
[----:B------:R-:W5:Y:S08]  /*2670*/  MUFU.TANH R90, R90 ;  /* 0x0000005a005a7308 */ /* 0x000f700000002400 */
[----:B------:R-:W5:Y:S08]  /*2680*/  MUFU.TANH R91, R91 ;  /* 0x0000005b005b7308 */ /* 0x000f700000002400 */
[----:B------:R-:W5:Y:S08]  /*2690*/  MUFU.TANH R89, R89 ;  /* 0x0000005900597308 */ /* 0x000f700000002400 */
[----:B------:R-:W5:Y:S01]  /*26a0*/  MUFU.TANH R94, R94 ;  /* 0x0000005e005e7308 */ /* 0x000f620000002400 */
[----:B------:R-:W-:-:S02]  /*26b0*/  WARPGROUP.DEPBAR.LE gsb0, 0x0 ;  /* 0x00008000000079c5 */ /* 0x000fc40000010000 */
[C---:B------:R-:W-:Y:S01]  /*26c0*/  FMUL.FTZ R146, R0.reuse, R74 ;  /* 0x0000004a00927220 */ /* 0x040fe20000410000 */
[C---:B------:R-:W-:Y:S01]  /*26d0*/  FMUL.FTZ R74, R0.reuse, R75 ;  /* 0x0000004b004a7220 */ /* 0x040fe20000410000 */
[----:B------:R-:W-:Y:S01]  /*26e0*/  FMUL.FTZ R134, R0, R78 ;  /* 0x0000004e00867220 */ /* 0x000fe20000410000 */
[----:B------:R-:W-:Y:S01]  /*26f0*/  LEA.HI R75, R138, R138, RZ, 0x1 ;  /* 0x0000008a8a4b7211 */ /* 0x000fe200078f08ff */
[C---:B------:R-:W-:Y:S01]  /*2700*/  FMUL.FTZ R78, R0.reuse, R82 ;  /* 0x00000052004e7220 */ /* 0x040fe20000410000 */
[C---:B------:R-:W-:Y:S01]  /*2710*/  FMUL.FTZ R82, R0.reuse, R83 ;  /* 0x0000005300527220 */ /* 0x040fe20000410000 */
[C---:B------:R-:W-:Y:S01]  /*2720*/  FMUL.FTZ R128, R0.reuse, R79 ;  /* 0x0000004f00807220 */ /* 0x040fe20000410000 */
[-C--:B------:R-:W-:Y:S01]  /*2730*/  LEA.HI R83, R7, R8.reuse, RZ, 0x2 ;  /* 0x0000000807537211 */ /* 0x080fe200078f10ff */
[----:B------:R-:W-:Y:S01]  /*2740*/  FMUL.FTZ R98, R0, R87 ;  /* 0x0000005700627220 */ /* 0x000fe20000410000 */
[----:B------:R-:W-:Y:S01]  /*2750*/  LOP3.LUT R79, R75, 0x3fffffe, RZ, 0xc0, !PT ;  /* 0x03fffffe4b4f7812 */ /* 0x000fe200078ec0ff */
[----:B------:R-:W-:Y:S01]  /*2760*/  WARPGROUP.ARRIVE ;  /* 0x00000000000079c5 */ /* 0x000fe20000000000 */
[----:B------:R-:W-:Y:S01]  /*2770*/  LEA.HI R75, R7, R8, RZ, 0x5 ;  /* 0x00000008074b7211 */ /* 0x000fe200078f28ff */
[----:B------:R-:W5:Y:S01]  /*2780*/  MUFU.TANH R95, R95 ;  /* 0x0000005f005f7308 */ /* 0x000f620000002400 */
[----:B------:R-:W-:Y:S01]  /*2790*/  SHF.R.S32.HI R7, RZ, 0x2, R83 ;  /* 0x00000002ff077819 */ /* 0x000fe20000011453 */
[----:B------:R-:W-:Y:S01]  /*27a0*/  IMAD.IADD R79, R138, 0x1, -R79 ;  /* 0x000000018a4f7824 */ /* 0x000fe200078e0a4f */
[----:B------:R-:W-:Y:S01]  /*27b0*/  SHF.R.S32.HI R102, RZ, 0x1f, R83 ;  /* 0x0000001fff667819 */ /* 0x000fe20000011453 */
[----:B------:R-:W-:Y:S01]  /*27c0*/  QGMMA.64x32x32.F32.E4M3.E4M3 R56, gdesc[UR16], R56, gsb0 ;  /* 0x00600000103879f3 */ /* 0x000fe20008000838 */
[----:B------:R-:W-:Y:S01]  /*27d0*/  SHF.R.S32.HI R75, RZ, 0x5, R75 ;  /* 0x00000005ff4b7819 */ /* 0x000fe2000001144b */
[----:B------:R-:W-:Y:S01]  /*27e0*/  UIADD3 UR18, UR6, 0x506, URZ ;  /* 0x0000050606127890 */ /* 0x000fe2000fffe03f */
[-C--:B------:R-:W-:Y:S01]  /*27f0*/  LEA.HI R102, R102, R7.reuse, RZ, 0x3 ;  /* 0x0000000766667211 */ /* 0x080fe200078f18ff */
[----:B------:R-:W-:Y:S01]  /*2800*/  UMOV UR19, 0x40000040 ;  /* 0x4000004000137882 */ /* 0x000fe20000000000 */
[----:B------:R-:W-:Y:S01]  /*2810*/  LEA.HI R87, R140, R140, RZ, 0x1 ;  /* 0x0000008c8c577211 */ /* 0x000fe200078f08ff */
[----:B------:R-:W-:Y:S01]  /*2820*/  IMAD R75, R75, 0x10, R22 ;  /* 0x000000104b4b7824 */ /* 0x000fe200078e0216 */
[----:B------:R-:W-:Y:S01]  /*2830*/  LOP3.LUT R102, R102, 0xfffffff8, RZ, 0xc0, !PT ;  /* 0xfffffff866667812 */ /* 0x000fe200078ec0ff */
[----:B------:R-:W5:Y:S01]  /*2840*/  MUFU.TANH R152, R152 ;  /* 0x0000009800987308 */ /* 0x000f620000002400 */
[----:B------:R-:W-:Y:S01]  /*2850*/  LOP3.LUT R87, R87, 0x1ffffffe, RZ, 0xc0, !PT ;  /* 0x1ffffffe57577812 */ /* 0x000fe200078ec0ff */
[C---:B------:R-:W-:Y:S01]  /*2860*/  FMUL.FTZ R86, R0.reuse, R86 ;  /* 0x0000005600567220 */ /* 0x040fe20000410000 */
[----:B------:R-:W-:Y:S01]  /*2870*/  IADD3 R102, R75, R7, -R102 ;  /* 0x000000074b667210 */ /* 0x000fe20007ffe866 */
[----:B------:R-:W-:Y:S01]  /*2880*/  FMUL.FTZ R72, R0, R72 ;  /* 0x0000004800487220 */ /* 0x000fe20000410000 */
[----:B------:R-:W-:Y:S01]  /*2890*/  LOP3.LUT R83, R83, 0x7ffffffc, RZ, 0xc0, !PT ;  /* 0x7ffffffc53537812 */ /* 0x000fe200078ec0ff */
[----:B------:R-:W-:-:S02]  /*28a0*/  IMAD.IADD R7, R140, 0x1, -R87 ;  /* 0x000000018c077824 */ /* 0x000fc400078e0a57 */
[C---:B------:R-:W-:Y:S01]  /*28b0*/  FMUL.FTZ R73, R0.reuse, R73 ;  /* 0x0000004900497220 */ /* 0x040fe20000410000 */
[----:B------:R-:W-:Y:S01]  /*28c0*/  IMAD R102, R79, 0x40, R102 ;  /* 0x000000404f667824 */ /* 0x000fe200078e0266 */
[----:B------:R-:W5:Y:S01]  /*28d0*/  MUFU.TANH R148, R148 ;  /* 0x0000009400947308 */ /* 0x000f620000002400 */
[----:B------:R-:W-:Y:S02]  /*28e0*/  IMAD R87, R23, -0xe0, R136 ;  /* 0xffffff2017577824 */ /* 0x000fe400078e0288 */
[C---:B------:R-:W-:Y:S01]  /*28f0*/  FMUL.FTZ R76, R0.reuse, R76 ;  /* 0x0000004c004c7220 */ /* 0x040fe20000410000 */
[----:B------:R-:W-:Y:S02]  /*2900*/  IMAD R7, R7, 0x8, R102 ;  /* 0x0000000807077824 */ /* 0x000fe400078e0266 */
[C---:B------:R-:W-:Y:S01]  /*2910*/  FMUL.FTZ R77, R0.reuse, R77 ;  /* 0x0000004d004d7220 */ /* 0x040fe20000410000 */
[----:B------:R-:W-:Y:S02]  /*2920*/  IMAD.MOV.U32 R102, RZ, RZ, -0xe0 ;  /* 0xffffff20ff667424 */ /* 0x000fe400078e00ff */
[C---:B------:R-:W-:Y:S01]  /*2930*/  FMUL.FTZ R80, R0.reuse, R80 ;  /* 0x0000005000507220 */ /* 0x040fe20000410000 */
[----:B-1----:R-:W-:Y:S01]  /*2940*/  @P2 IMAD.HI.U32 R75, R7, R118, RZ ;  /* 0x00000076074b2227 */ /* 0x002fe200078e00ff */
[----:B------:R-:W1:Y:S03]  /*2950*/  MUFU.TANH R146, R146 ;  /* 0x0000009200927308 */ /* 0x000e660000002400 */
[C---:B------:R-:W-:Y:S01]  /*2960*/  FMUL.FTZ R81, R0.reuse, R81 ;  /* 0x0000005100517220 */ /* 0x040fe20000410000 */
[----:B------:R-:W-:Y:S01]  /*2970*/  FMUL.FTZ R84, R0, R84 ;  /* 0x0000005400547220 */ /* 0x000fe20000410000 */
[----:B------:R-:W-:Y:S01]  /*2980*/  IMAD.MOV.U32 R79, RZ, RZ, R7 ;  /* 0x000000ffff4f7224 */ /* 0x000fe200078e0007 */
[----:B0-----:R-:W-:Y:S01]  /*2990*/  @P2 SHF.R.U32.HI R79, RZ, R130, R75 ;  /* 0x00000082ff4f2219 */ /* 0x001fe2000001164b */
[----:B------:R-:W-:Y:S01]  /*29a0*/  IMAD.IADD R8, R8, 0x1, -R83 ;  /* 0x0000000108087824 */ /* 0x000fe200078e0a53 */
[----:B------:R-:W0:Y:S01]  /*29b0*/  LDC R75, c[0x0][0x288] ;  /* 0x0000a200ff4b7b82 */ /* 0x000e220000000800 */
[----:B------:R-:W-:Y:S01]  /*29c0*/  IMAD R99, R23, R102, 0xe1 ;  /* 0x000000e117637424 */ /* 0x000fe200078e0266 */
[----:B------:R-:W1:Y:S01]  /*29d0*/  MUFU.TANH R74, R74 ;  /* 0x0000004a004a7308 */ /* 0x000e620000002400 */
[----:B------:R-:W2:Y:S01]  /*29e0*/  SHFL.IDX PT, R103, R79, 0x1, 0x1c1f ;  /* 0x003c1f004f677f89 */ /* 0x000ea200000e0000 */
[----:B------:R-:W-:-:S02]  /*29f0*/  VIADD R83, R87, 0xe0 ;  /* 0x000000e057537836 */ /* 0x000fc40000000000 */
[----:B------:R-:W-:Y:S01]  /*2a00*/  FMUL.FTZ R85, R0, R85 ;  /* 0x0000005500557220 */ /* 0x000fe20000410000 */
[C---:B------:R-:W-:Y:S01]  /*2a10*/  IMAD R99, R8.reuse, -0x2, R99 ;  /* 0xfffffffe08637824 */ /* 0x040fe200078e0263 */
[----:B------:R-:W1:Y:S01]  /*2a20*/  SHFL.IDX PT, R79, R79, RZ, 0x1c1f ;  /* 0x001c1fff4f4f7589 */ /* 0x000e6200000e0000 */
[----:B------:R-:W-:Y:S01]  /*2a30*/  IMAD R83, R8, -0x2, R83 ;  /* 0xfffffffe08537824 */ /* 0x000fe200078e0253 */
[----:B------:R-:W1:Y:S08]  /*2a40*/  MUFU.TANH R134, R134 ;  /* 0x0000008600867308 */ /* 0x000e700000002400 */
[----:B------:R-:W1:Y:S01]  /*2a50*/  MUFU.TANH R128, R128 ;  /* 0x0000008000807308 */ /* 0x000e620000002400 */
[----:B0-----:R-:W-:-:S07]  /*2a60*/  IADD3 R102, R99, -R75, R136 ;  /* 0x8000004b63667210 */ /* 0x001fce0007ffe088 */
[----:B------:R-:W0:Y:S01]  /*2a70*/  MUFU.TANH R78, R78 ;  /* 0x0000004e004e7308 */ /* 0x000e220000002400 */
[----:B--2---:R-:W-:Y:S01]  /*2a80*/  VIADDMNMX R87, R103, R102, R83, PT ;  /* 0x0000006667577246 */ /* 0x004fe20003800153 */
[----:B------:R-:W-:Y:S02]  /*2a90*/  WARPGROUP.DEPBAR.LE gsb0, 0x0 ;  /* 0x00008000000079c5 */ /* 0x000fe40000010000 */
[----:B------:R-:W-:Y:S01]  /*2aa0*/  WARPGROUP.ARRIVE ;  /* 0x00000000000079c5 */ /* 0x000fe20000000000 */
[C---:B------:R-:W-:Y:S01]  /*2ab0*/  ISETP.GT.AND P5, PT, R87.reuse, RZ, PT ;  /* 0x000000ff5700720c */ /* 0x040fe20003fa4270 */
[----:B------:R-:W-:Y:S01]  /*2ac0*/  FMUL.FTZ R58, R0, R58 ;  /* 0x0000003a003a7220 */ /* 0x000fe20000410000 */
[C---:B------:R-:W-:Y:S01]  /*2ad0*/  ISETP.GT.AND P6, PT, R87.reuse, 0x1, PT ;  /* 0x000000015700780c */ /* 0x040fe20003fc4270 */
[----:B------:R-:W2:Y:S01]  /*2ae0*/  MUFU.TANH R82, R82 ;  /* 0x0000005200527308 */ /* 0x000ea20000002400 */
[----:B------:R-:W-:Y:S01]  /*2af0*/  ISETP.GT.AND P3, PT, R87, 0x8, PT ;  /* 0x000000085700780c */ /* 0x000fe20003f64270 */
[----:B------:R-:W-:Y:S01]  /*2b00*/  QGMMA.64x32x32.F32.E4M3.E4M3 R40, gdesc[UR16], R40, gsb0 ;  /* 0x00600000102879f3 */ /* 0x000fe20008000828 */
[----:B------:R-:W-:Y:S01]  /*2b10*/  FSEL R130, R120, -INF , P5 ;  /* 0xff80000078827808 */ /* 0x000fe20002800000 */
[----:B------:R-:W-:Y:S01]  /*2b20*/  UIADD3 UR18, UR6, 0x606, URZ ;  /* 0x0000060606127890 */ /* 0x000fe2000fffe03f */
[----:B------:R-:W-:Y:S01]  /*2b30*/  FSEL R132, R121, -INF , P6 ;  /* 0xff80000079847808 */ /* 0x000fe20003000000 */
[----:B------:R-:W-:Y:S01]  /*2b40*/  UMOV UR19, 0x40000040 ;  /* 0x4000004000137882 */ /* 0x000fe20000000000 */
[C---:B------:R-:W-:Y:S01]  /*2b50*/  ISETP.GT.AND P4, PT, R87.reuse, 0x9, PT ;  /* 0x000000095700780c */ /* 0x040fe20003f84270 */
[----:B------:R-:W2:Y:S01]  /*2b60*/  MUFU.TANH R86, R86 ;  /* 0x0000005600567308 */ /* 0x000ea20000002400 */
[----:B---3--:R-:W-:Y:S01]  /*2b70*/  FSEL R140, R122, -INF , P3 ;  /* 0xff8000007a8c7808 */ /* 0x008fe20001800000 */
[----:B------:R-:W-:Y:S01]  /*2b80*/  FMUL.FTZ R59, R0, R59 ;  /* 0x0000003b003b7220 */ /* 0x000fe20000410000 */
[----:B------:R-:W-:Y:S01]  /*2b90*/  FMNMX.FTZ R99, R130, R132, !PT ;  /* 0x0000008482637209 */ /* 0x000fe20007810000 */
[C---:B------:R-:W-:Y:S01]  /*2ba0*/  FMUL.FTZ R62, R0.reuse, R62 ;  /* 0x0000003e003e7220 */ /* 0x040fe20000410000 */
[----:B------:R-:W-:Y:S01]  /*2bb0*/  ISETP.GT.AND P5, PT, R87, 0x10, PT ;  /* 0x000000105700780c */ /* 0x000fe20003fa4270 */
[----:B------:R-:W-:Y:S01]  /*2bc0*/  FMUL.FTZ R63, R0, R63 ;  /* 0x0000003f003f7220 */ /* 0x000fe20000410000 */
[----:B----4-:R-:W-:Y:S01]  /*2bd0*/  FSEL R142, R123, -INF , P4 ;  /* 0xff8000007b8e7808 */ /* 0x010fe20002000000 */
[----:B------:R-:W3:Y:S01]  /*2be0*/  MUFU.TANH R98, R98 ;  /* 0x0000006200627308 */ /* 0x000ee20000002400 */
[----:B------:R-:W-:Y:S01]  /*2bf0*/  FMNMX.FTZ R99, R140, R99, !PT ;  /* 0x000000638c637209 */ /* 0x000fe20007810000 */
[C---:B------:R-:W-:Y:S01]  /*2c00*/  FMUL.FTZ R66, R0.reuse, R66 ;  /* 0x0000004200427220 */ /* 0x040fe20000410000 */
[C---:B------:R-:W-:Y:S01]  /*2c10*/  ISETP.GT.AND P6, PT, R87.reuse, 0x11, PT ;  /* 0x000000115700780c */ /* 0x040fe20003fc4270 */
[----:B------:R-:W-:Y:S01]  /*2c20*/  FMUL.FTZ R67, R0, R67 ;  /* 0x0000004300437220 */ /* 0x000fe20000410000 */
[----:B-----5:R-:W-:Y:S01]  /*2c30*/  FSEL R144, R124, -INF , P5 ;  /* 0xff8000007c907808 */ /* 0x020fe20002800000 */
[----:B------:R-:W-:Y:S01]  /*2c40*/  FMUL.FTZ R70, R0, R70 ;  /* 0x0000004600467220 */ /* 0x000fe20000410000 */
[----:B------:R-:W-:Y:S01]  /*2c50*/  FMNMX.FTZ R99, R142, R99, !PT ;  /* 0x000000638e637209 */ /* 0x000fe20007810000 */
[----:B------:R-:W4:Y:S01]  /*2c60*/  MUFU.TANH R58, R58 ;  /* 0x0000003a003a7308 */ /* 0x000f220000002400 */
[----:B------:R-:W-:Y:S01]  /*2c70*/  ISETP.GT.AND P3, PT, R87, 0x18, PT ;  /* 0x000000185700780c */ /* 0x000fe20003f64270 */
[C---:B------:R-:W-:Y:S01]  /*2c80*/  FMUL.FTZ R71, R0.reuse, R71 ;  /* 0x0000004700477220 */ /* 0x040fe20000410000 */
[----:B------:R-:W-:Y:S01]  /*2c90*/  FSEL R150, R125, -INF , P6 ;  /* 0xff8000007d967808 */ /* 0x000fe20003000000 */
[----:B------:R-:W-:Y:S01]  /*2ca0*/  FMUL.FTZ R56, R0, R56 ;  /* 0x0000003800387220 */ /* 0x000fe20000410000 */
[----:B------:R-:W-:Y:S01]  /*2cb0*/  FMNMX.FTZ R99, R144, R99, !PT ;  /* 0x0000006390637209 */ /* 0x000fe20007810000 */
[----:B------:R-:W-:Y:S01]  /*2cc0*/  FMUL.FTZ R57, R0, R57 ;  /* 0x0000003900397220 */ /* 0x000fe20000410000 */
[C---:B------:R-:W-:Y:S01]  /*2cd0*/  ISETP.GT.AND P4, PT, R87.reuse, 0x19, PT ;  /* 0x000000195700780c */ /* 0x040fe20003f84270 */
[----:B------:R-:W5:Y:S01]  /*2ce0*/  MUFU.TANH R59, R59 ;  /* 0x0000003b003b7308 */ /* 0x000f620000002400 */
[----:B------:R-:W-:Y:S01]  /*2cf0*/  FSEL R164, R126, -INF , P3 ;  /* 0xff8000007ea47808 */ /* 0x000fe20001800000 */
[----:B------:R-:W-:Y:S01]  /*2d00*/  FMUL.FTZ R60, R0, R60 ;  /* 0x0000003c003c7220 */ /* 0x000fe20000410000 */
[----:B------:R-:W-:Y:S01]  /*2d10*/  FMNMX.FTZ R99, R150, R99, !PT ;  /* 0x0000006396637209 */ /* 0x000fe20007810000 */
[C---:B------:R-:W-:Y:S01]  /*2d20*/  FMUL.FTZ R61, R0.reuse, R61 ;  /* 0x0000003d003d7220 */ /* 0x040fe20000410000 */
[----:B------:R-:W-:Y:S01]  /*2d30*/  ISETP.GT.AND P3, PT, R87, 0x20, PT ;  /* 0x000000205700780c */ /* 0x000fe20003f64270 */
[----:B------:R-:W-:Y:S01]  /*2d40*/  FMUL.FTZ R64, R0, R64 ;  /* 0x0000004000407220 */ /* 0x000fe20000410000 */
[----:B------:R-:W-:Y:S01]  /*2d50*/  FSEL R166, R127, -INF , P4 ;  /* 0xff8000007fa67808 */ /* 0x000fe20002000000 */
[----:B------:R-:W5:Y:S01]  /*2d60*/  MUFU.TANH R62, R62 ;  /* 0x0000003e003e7308 */ /* 0x000f620000002400 */
        /* <DEDUP_REMOVED lines=8> */
[----:B------:R-:W-:-:S02]  /*2df0*/  ISETP.GT.AND P3, PT, R87, 0x28, PT ;  /* 0x000000285700780c */ /* 0x000fc40003f64270 */
[----:B------:R-:W-:Y:S02]  /*2e00*/  FSEL R170, R113, -INF , P4 ;  /* 0xff80000071aa7808 */ /* 0x000fe40002000000 */
[----:B------:R-:W-:Y:S02]  /*2e10*/  FMNMX.FTZ R99, R168, R99, !PT ;  /* 0x00000063a8637209 */ /* 0x000fe40007810000 */
[C---:B------:R-:W-:Y:S01]  /*2e20*/  ISETP.GT.AND P4, PT, R87.reuse, 0x29, PT ;  /* 0x000000295700780c */ /* 0x040fe20003f84270 */
[----:B------:R-:W5:Y:S01]  /*2e30*/  MUFU.TANH R66, R66 ;  /* 0x0000004200427308 */ /* 0x000f620000002400 */
[----:B------:R-:W-:Y:S02]  /*2e40*/  FSEL R172, R110, -INF , P3 ;  /* 0xff8000006eac7808 */ /* 0x000fe40001800000 */
[----:B------:R-:W-:Y:S02]  /*2e50*/  FMNMX.FTZ R99, R170, R99, !PT ;  /* 0x00000063aa637209 */ /* 0x000fe40007810000 */
[----:B------:R-:W-:Y:S01]  /*2e60*/  ISETP.GT.AND P3, PT, R87, 0x30, PT ;  /* 0x000000305700780c */ /* 0x000fe20003f64270 */
[----:B------:R-:W-:-:S02]  /*2e70*/  WARPGROUP.DEPBAR.LE gsb0, 0x0 ;  /* 0x00008000000079c5 */ /* 0x000fc40000010000 */
[----:B------:R-:W-:Y:S01]  /*2e80*/  FSEL R176, R111, -INF , P4 ;  /* 0xff8000006fb07808 */ /* 0x000fe20002000000 */
[----:B------:R-:W-:Y:S01]  /*2e90*/  WARPGROUP.ARRIVE ;  /* 0x00000000000079c5 */ /* 0x000fe20000000000 */
[----:B------:R-:W-:Y:S01]  /*2ea0*/  FMNMX.FTZ R99, R172, R99, !PT ;  /* 0x00000063ac637209 */ /* 0x000fe20007810000 */
[----:B------:R-:W5:Y:S01]  /*2eb0*/  MUFU.TANH R67, R67 ;  /* 0x0000004300437308 */ /* 0x000f620000002400 */
[C---:B------:R-:W-:Y:S01]  /*2ec0*/  ISETP.GT.AND P4, PT, R87.reuse, 0x31, PT ;  /* 0x000000315700780c */ /* 0x040fe20003f84270 */
[----:B------:R-:W-:Y:S01]  /*2ed0*/  FMUL.FTZ R42, R0, R42 ;  /* 0x0000002a002a7220 */ /* 0x000fe20000410000 */
[----:B------:R-:W-:Y:S01]  /*2ee0*/  FSEL R178, R114, -INF , P3 ;  /* 0xff80000072b27808 */ /* 0x000fe20001800000 */
[----:B------:R-:W-:Y:S01]  /*2ef0*/  QGMMA.64x32x32.F32.E4M3.E4M3 R24, gdesc[UR16], R24, gsb0 ;  /* 0x00600000101879f3 */ /* 0x000fe20008000818 */
[----:B------:R-:W-:Y:S01]  /*2f00*/  FMNMX.FTZ R99, R176, R99, !PT ;  /* 0x00000063b0637209 */ /* 0x000fe20007810000 */
[C---:B------:R-:W-:Y:S01]  /*2f10*/  FMUL.FTZ R43, R0.reuse, R43 ;  /* 0x0000002b002b7220 */ /* 0x040fe20000410000 */
[----:B------:R-:W-:Y:S01]  /*2f20*/  ISETP.GT.AND P3, PT, R87, 0x38, PT ;  /* 0x000000385700780c */ /* 0x000fe20003f64270 */
[----:B------:R-:W5:Y:S01]  /*2f30*/  MUFU.TANH R70, R70 ;  /* 0x0000004600467308 */ /* 0x000f620000002400 */
[----:B------:R-:W-:Y:S01]  /*2f40*/  FSEL R184, R115, -INF , P4 ;  /* 0xff80000073b87808 */ /* 0x000fe20002000000 */
[----:B------:R-:W-:Y:S01]  /*2f50*/  FMUL.FTZ R46, R0, R46 ;  /* 0x0000002e002e7220 */ /* 0x000fe20000410000 */
[----:B------:R-:W-:Y:S01]  /*2f60*/  FMNMX.FTZ R99, R178, R99, !PT ;  /* 0x00000063b2637209 */ /* 0x000fe20007810000 */
[C---:B------:R-:W-:Y:S01]  /*2f70*/  FMUL.FTZ R54, R0.reuse, R54 ;  /* 0x0000003600367220 */ /* 0x040fe20000410000 */
[C---:B------:R-:W-:Y:S01]  /*2f80*/  ISETP.GT.AND P6, PT, R87.reuse, 0x39, PT ;  /* 0x000000395700780c */ /* 0x040fe20003fc4270 */
[----:B------:R-:W-:Y:S01]  /*2f90*/  FMUL.FTZ R47, R0, R47 ;  /* 0x0000002f002f7220 */ /* 0x000fe20000410000 */
[----:B------:R-:W-:Y:S01]  /*2fa0*/  FSEL R182, R116, -INF , P3 ;  /* 0xff80000074b67808 */ /* 0x000fe20001800000 */
[----:B------:R-:W5:Y:S01]  /*2fb0*/  MUFU.TANH R71, R71 ;  /* 0x0000004700477308 */ /* 0x000f620000002400 */
[----:B------:R-:W-:Y:S01]  /*2fc0*/  FMNMX.FTZ R99, R184, R99, !PT ;  /* 0x00000063b8637209 */ /* 0x000fe20007810000 */
[C---:B------:R-:W-:Y:S01]  /*2fd0*/  FMUL.FTZ R50, R0.reuse, R50 ;  /* 0x0000003200327220 */ /* 0x040fe20000410000 */
[----:B------:R-:W-:Y:S01]  /*2fe0*/  ISETP.GT.AND P4, PT, R87, 0x40, PT ;  /* 0x000000405700780c */ /* 0x000fe20003f84270 */
[C---:B------:R-:W-:Y:S01]  /*2ff0*/  FMUL.FTZ R51, R0.reuse, R51 ;  /* 0x0000003300337220 */ /* 0x040fe20000410000 */
[----:B------:R-:W-:Y:S01]  /*3000*/  FSEL R180, R117, -INF , P6 ;  /* 0xff80000075b47808 */ /* 0x000fe20003000000 */
[----:B------:R-:W-:Y:S01]  /*3010*/  FMUL.FTZ R55, R0, R55 ;  /* 0x0000003700377220 */ /* 0x000fe20000410000 */
[----:B------:R-:W-:Y:S01]  /*3020*/  FMNMX.FTZ R99, R182, R99, !PT ;  /* 0x00000063b6637209 */ /* 0x000fe20007810000 */
[----:B------:R-:W-:Y:S01]  /*3030*/  MUFU.TANH R46, R46 ;  /* 0x0000002e002e7308 */ /* 0x000fe20000002400 */
[----:B------:R-:W-:Y:S01]  /*3040*/  ISETP.GT.AND P5, PT, R87, 0x41, PT ;  /* 0x000000415700780c */ /* 0x000fe20003fa4270 */
[C---:B------:R-:W-:Y:S01]  /*3050*/  FMUL.FTZ R40, R0.reuse, R40 ;  /* 0x0000002800287220 */ /* 0x040fe20000410000 */
[----:B------:R-:W-:Y:S01]  /*3060*/  FSEL R174, R101, -INF , P4 ;  /* 0xff80000065ae7808 */ /* 0x000fe20002000000 */
[----:B------:R-:W-:Y:S01]  /*3070*/  FMUL.FTZ R41, R0, R41 ;  /* 0x0000002900297220 */ /* 0x000fe20000410000 */
[----:B------:R-:W-:Y:S01]  /*3080*/  FMNMX.FTZ R99, R180, R99, !PT ;  /* 0x00000063b4637209 */ /* 0x000fe20007810000 */
[----:B------:R-:W-:Y:S01]  /*3090*/  IMAD.U32 R101, RZ, RZ, UR41 ;  /* 0x00000029ff657e24 */ /* 0x000fe2000f8e00ff */
[----:B------:R-:W-:Y:S01]  /*30a0*/  ISETP.GT.AND P3, PT, R87, 0x48, PT ;  /* 0x000000485700780c */ /* 0x000fe20003f64270 */
[----:B------:R-:W-:Y:S01]  /*30b0*/  MUFU.TANH R47, R47 ;  /* 0x0000002f002f7308 */ /* 0x000fe20000002400 */
[----:B------:R-:W-:Y:S01]  /*30c0*/  FSEL R162, R90, -INF , P5 ;  /* 0xff8000005aa27808 */ /* 0x000fe20002800000 */
[----:B------:R-:W-:Y:S01]  /*30d0*/  @!P0 VIADD R101, R101, 0x2e840 ;  /* 0x0002e84065658836 */ /* 0x000fe20000000000 */
[----:B------:R-:W-:-:S02]  /*30e0*/  FMNMX.FTZ R99, R174, R99, !PT ;  /* 0x00000063ae637209 */ /* 0x000fc40007810000 */
[----:B------:R-:W-:Y:S02]  /*30f0*/  ISETP.GT.AND P4, PT, R87, 0x49, PT ;  /* 0x000000495700780c */ /* 0x000fe40003f84270 */
[----:B------:R-:W-:Y:S01]  /*3100*/  FSEL R160, R91, -INF , P3 ;  /* 0xff8000005ba07808 */ /* 0x000fe20001800000 */
[----:B------:R1:W-:Y:S01]  /*3110*/  MUFU.TANH R90, R43 ;  /* 0x0000002b005a7308 */ /* 0x0003e20000002400 */
[----:B------:R-:W-:Y:S02]  /*3120*/  FMNMX.FTZ R99, R162, R99, !PT ;  /* 0x00000063a2637209 */ /* 0x000fe40007810000 */
[----:B------:R-:W-:Y:S02]  /*3130*/  ISETP.GT.AND P5, PT, R87, 0x50, PT ;  /* 0x000000505700780c */ /* 0x000fe40003fa4270 */
[----:B------:R-:W-:Y:S02]  /*3140*/  FSEL R158, R89, -INF , P4 ;  /* 0xff800000599e7808 */ /* 0x000fe40002000000 */
[----:B------:R-:W-:Y:S01]  /*3150*/  FMNMX.FTZ R99, R160, R99, !PT ;  /* 0x00000063a0637209 */ /* 0x000fe20007810000 */
[----:B------:R-:W5:Y:S01]  /*3160*/  MUFU.TANH R89, R42 ;  /* 0x0000002a00597308 */ /* 0x000f620000002400 */
        /* <DEDUP_REMOVED lines=9> */
[----:B------:R-:W-:Y:S02]  /*3200*/  WARPGROUP.DEPBAR.LE gsb0, 0x0 ;  /* 0x00008000000079c5 */ /* 0x000fe40000010000 */
[----:B------:R-:W-:Y:S01]  /*3210*/  FMNMX.FTZ R99, R154, R99, !PT ;  /* 0x000000639a637209 */ /* 0x000fe20007810000 */
[C---:B------:R-:W-:Y:S01]  /*3220*/  FMUL.FTZ R26, R0.reuse, R26 ;  /* 0x0000001a001a7220 */ /* 0x040fe20000410000 */
[C---:B------:R-:W-:Y:S01]  /*3230*/  ISETP.GT.AND P4, PT, R87.reuse, 0x60, PT ;  /* 0x000000605700780c */ /* 0x040fe20003f84270 */
[----:B-1----:R-:W-:Y:S01]  /*3240*/  FMUL.FTZ R43, R0, R30 ;  /* 0x0000001e002b7220 */ /* 0x002fe20000410000 */
        /* <DEDUP_REMOVED lines=9> */
[----:B------:R-:W-:Y:S01]  /*32e0*/  MUFU.TANH R43, R43 ;  /* 0x0000002b002b7308 */ /* 0x000fe20000002400 */
[C---:B------:R-:W-:Y:S01]  /*32f0*/  ISETP.GT.AND P4, PT, R87.reuse, 0x68, PT ;  /* 0x000000685700780c */ /* 0x040fe20003f84270 */
[----:B------:R-:W-:Y:S01]  /*3300*/  FMUL.FTZ R39, R0, R39 ;  /* 0x0000002700277220 */ /* 0x000fe20000410000 */
[----:B------:R-:W-:Y:S01]  /*3310*/  FSEL R138, R74, -INF , P3 ;  /* 0xff8000004a8a7808 */ /* 0x000fe20001800000 */
[----:B------:R-:W-:Y:S01]  /*3320*/  FMUL.FTZ R91, R0, R36 ;  /* 0x00000024005b7220 */ /* 0x000fe20000410000 */
[----:B------:R-:W-:Y:S01]  /*3330*/  FMNMX.FTZ R99, R146, R99, !PT ;  /* 0x0000006392637209 */ /* 0x000fe20007810000 */
[----:B------:R-:W-:Y:S01]  /*3340*/  FMUL.FTZ R95, R0, R37 ;  /* 0x00000025005f7220 */ /* 0x000fe20000410000 */
[----:B------:R-:W-:Y:S01]  /*3350*/  ISETP.GT.AND P3, PT, R87, 0x69, PT ;  /* 0x000000695700780c */ /* 0x000fe20003f64270 */
[----:B------:R-:W1:Y:S01]  /*3360*/  MUFU.TANH R74, R50 ;  /* 0x00000032004a7308 */ /* 0x000e620000002400 */
[----:B------:R-:W-:-:S02]  /*3370*/  FSEL R134, R134, -INF , P4 ;  /* 0xff80000086867808 */ /* 0x000fc40002000000 */
[----:B------:R-:W-:Y:S02]  /*3380*/  FMNMX.FTZ R99, R138, R99, !PT ;  /* 0x000000638a637209 */ /* 0x000fe40007810000 */
[C---:B------:R-:W-:Y:S02]  /*3390*/  ISETP.GT.AND P4, PT, R87.reuse, 0x70, PT ;  /* 0x000000705700780c */ /* 0x040fe40003f84270 */
[----:B------:R-:W-:Y:S01]  /*33a0*/  FSEL R128, R128, -INF , P3 ;  /* 0xff80000080807808 */ /* 0x000fe20001800000 */
[----:B------:R-:W-:Y:S01]  /*33b0*/  MUFU.TANH R31, R31 ;  /* 0x0000001f001f7308 */ /* 0x000fe20000002400 */
[----:B------:R-:W-:Y:S02]  /*33c0*/  FMNMX.FTZ R99, R134, R99, !PT ;  /* 0x0000006386637209 */ /* 0x000fe40007810000 */
[----:B------:R-:W-:Y:S02]  /*33d0*/  ISETP.GT.AND P3, PT, R87, 0x71, PT ;  /* 0x000000715700780c */ /* 0x000fe40003f64270 */
[----:B0-----:R-:W-:-:S02]  /*33e0*/  FSEL R126, R78, -INF , P4 ;  /* 0xff8000004e7e7808 */ /* 0x001fc40002000000 */
[----:B------:R-:W-:Y:S01]  /*33f0*/  FMNMX.FTZ R99, R128, R99, !PT ;  /* 0x0000006380637209 */ /* 0x000fe20007810000 */
[----:B------:R0:W1:Y:S01]  /*3400*/  MUFU.TANH R78, R54 ;  /* 0x00000036004e7308 */ /* 0x0000620000002400 */
[C---:B------:R-:W-:Y:S02]  /*3410*/  ISETP.GT.AND P4, PT, R87.reuse, 0x78, PT ;  /* 0x000000785700780c */ /* 0x040fe40003f84270 */
[----:B--2---:R-:W-:Y:S02]  /*3420*/  FSEL R124, R82, -INF , P3 ;  /* 0xff800000527c7808 */ /* 0x004fe40001800000 */
[----:B------:R-:W-:Y:S02]  /*3430*/  FMNMX.FTZ R99, R126, R99, !PT ;  /* 0x000000637e637209 */ /* 0x000fe40007810000 */
[----:B------:R-:W-:Y:S01]  /*3440*/  ISETP.GT.AND P3, PT, R87, 0x79, PT ;  /* 0x000000795700780c */ /* 0x000fe20003f64270 */
[----:B------:R-:W-:Y:S01]  /*3450*/  MUFU.TANH R35, R35 ;  /* 0x0000002300237308 */ /* 0x000fe20000002400 */
[----:B------:R-:W-:-:S02]  /*3460*/  FSEL R122, R86, -INF , P4 ;  /* 0xff800000567a7808 */ /* 0x000fc40002000000 */
[----:B------:R-:W-:Y:S02]  /*3470*/  FMNMX.FTZ R99, R124, R99, !PT ;  /* 0x000000637c637209 */ /* 0x000fe40007810000 */
[C---:B------:R-:W-:Y:S02]  /*3480*/  ISETP.GT.AND P4, PT, R87.reuse, 0x80, PT ;  /* 0x000000805700780c */ /* 0x040fe40003f84270 */
[----:B---3--:R-:W-:Y:S01]  /*3490*/  FSEL R120, R98, -INF , P3 ;  /* 0xff80000062787808 */ /* 0x008fe20001800000 */
[----:B------:R-:W-:Y:S01]  /*34a0*/  MUFU.TANH R39, R39 ;  /* 0x0000002700277308 */ /* 0x000fe20000002400 */
[----:B------:R-:W-:Y:S02]  /*34b0*/  FMNMX.FTZ R99, R122, R99, !PT ;  /* 0x000000637a637209 */ /* 0x000fe40007810000 */
[----:B------:R-:W-:Y:S02]  /*34c0*/  ISETP.GT.AND P3, PT, R87, 0x81, PT ;  /* 0x000000815700780c */ /* 0x000fe40003f64270 */
[----:B----4-:R-:W-:-:S02]  /*34d0*/  FSEL R118, R58, -INF , P4 ;  /* 0xff8000003a767808 */ /* 0x010fc40002000000 */
[----:B------:R-:W-:Y:S01]  /*34e0*/  FMNMX.FTZ R99, R120, R99, !PT ;  /* 0x0000006378637209 */ /* 0x000fe20007810000 */
[----:B------:R-:W-:Y:S01]  /*34f0*/  MUFU.TANH R5, R5 ;  /* 0x0000000500057308 */ /* 0x000fe20000002400 */
[----:B------:R-:W-:Y:S02]  /*3500*/  ISETP.GT.AND P4, PT, R87, 0x88, PT ;  /* 0x000000885700780c */ /* 0x000fe40003f84270 */
[----:B-----5:R-:W-:Y:S02]  /*3510*/  FSEL R116, R59, -INF , P3 ;  /* 0xff8000003b747808 */ /* 0x020fe40001800000 */
[----:B------:R-:W-:Y:S02]  /*3520*/  FMNMX.FTZ R99, R118, R99, !PT ;  /* 0x0000006376637209 */ /* 0x000fe40007810000 */
[----:B------:R-:W-:Y:S01]  /*3530*/  ISETP.GT.AND P3, PT, R87, 0x89, PT ;  /* 0x000000895700780c */ /* 0x000fe20003f64270 */
[----:B------:R-:W2:Y:S01]  /*3540*/  MUFU.TANH R59, R26 ;  /* 0x0000001a003b7308 */ /* 0x000ea20000002400 */
[----:B------:R-:W-:-:S02]  /*3550*/  FSEL R114, R62, -INF , P4 ;  /* 0xff8000003e727808 */ /* 0x000fc40002000000 */
[----:B------:R-:W-:Y:S02]  /*3560*/  FMNMX.FTZ R99, R116, R99, !PT ;  /* 0x0000006374637209 */ /* 0x000fe40007810000 */
[----:B------:R-:W-:Y:S02]  /*3570*/  ISETP.GT.AND P4, PT, R87, 0x90, PT ;  /* 0x000000905700780c */ /* 0x000fe40003f84270 */
[----:B------:R-:W-:Y:S01]  /*3580*/  FSEL R112, R63, -INF , P3 ;  /* 0xff8000003f707808 */ /* 0x000fe20001800000 */
[----:B------:R-:W-:Y:S01]  /*3590*/  MUFU.TANH R4, R4 ;  /* 0x0000000400047308 */ /* 0x000fe20000002400 */
[----:B------:R-:W-:Y:S02]  /*35a0*/  FMNMX.FTZ R99, R114, R99, !PT ;  /* 0x0000006372637209 */ /* 0x000fe40007810000 */
[----:B------:R-:W-:Y:S02]  /*35b0*/  ISETP.GT.AND P3, PT, R87, 0x91, PT ;  /* 0x000000915700780c */ /* 0x000fe40003f64270 */
[----:B------:R-:W-:-:S02]  /*35c0*/  FSEL R110, R66, -INF , P4 ;  /* 0xff800000426e7808 */ /* 0x000fc40002000000 */
[----:B------:R-:W-:Y:S01]  /*35d0*/  FMNMX.FTZ R99, R112, R99, !PT ;  /* 0x0000006370637209 */ /* 0x000fe20007810000 */
[----:B------:R3:W4:Y:S01]  /*35e0*/  MUFU.TANH R63, R27 ;  /* 0x0000001b003f7308 */ /* 0x0007220000002400 */
[----:B------:R-:W-:Y:S02]  /*35f0*/  ISETP.GT.AND P4, PT, R87, 0x98, PT ;  /* 0x000000985700780c */ /* 0x000fe40003f84270 */
[----:B------:R-:W-:Y:S01]  /*3600*/  FSEL R62, R67, -INF , P3 ;  /* 0xff800000433e7808 */ /* 0x000fe20001800000 */
[----:B------:R-:W-:Y:S01]  /*3610*/  FMUL.FTZ R67, R0, R32 ;  /* 0x0000002000437220 */ /* 0x000fe20000410000 */
[----:B------:R-:W-:Y:S02]  /*3620*/  FMNMX.FTZ R99, R110, R99, !PT ;  /* 0x000000636e637209 */ /* 0x000fe40007810000 */
[----:B------:R-:W-:Y:S01]  /*3630*/  ISETP.GT.AND P3, PT, R87, 0x99, PT ;  /* 0x000000995700780c */ /* 0x000fe20003f64270 */
[----:B------:R-:W-:Y:S01]  /*3640*/  MUFU.TANH R6, R6 ;  /* 0x0000000600067308 */ /* 0x000fe20000002400 */
[----:B0-----:R-:W-:Y:S01]  /*3650*/  FSEL R54, R70, -INF , P4 ;  /* 0xff80000046367808 */ /* 0x001fe20002000000 */
[----:B---3--:R-:W-:Y:S01]  /*3660*/  FMUL.FTZ R27, R0, R34 ;  /* 0x00000022001b7220 */ /* 0x008fe20000410000 */
[----:B------:R-:W-:-:S02]  /*3670*/  FMNMX.FTZ R99, R62, R99, !PT ;  /* 0x000000633e637209 */ /* 0x000fc40007810000 */
[----:B------:R-:W-:Y:S02]  /*3680*/  ISETP.GT.AND P4, PT, R87, 0xa0, PT ;  /* 0x000000a05700780c */ /* 0x000fe40003f84270 */
[----:B------:R-:W-:Y:S01]  /*3690*/  FSEL R42, R71, -INF , P3 ;  /* 0xff800000472a7808 */ /* 0x000fe20001800000 */
[----:B------:R0:W3:Y:S01]  /*36a0*/  MUFU.TANH R86, R27 ;  /* 0x0000001b00567308 */ /* 0x0000e20000002400 */
[----:B------:R-:W-:Y:S01]  /*36b0*/  FMNMX.FTZ R99, R54, R99, !PT ;  /* 0x0000006336637209 */ /* 0x000fe20007810000 */
[----:B------:R-:W-:Y:S01]  /*36c0*/  FMUL.FTZ R71, R0, R29 ;  /* 0x0000001d00477220 */ /* 0x000fe20000410000 */
[----:B------:R-:W-:Y:S02]  /*36d0*/  ISETP.GT.AND P3, PT, R87, 0xa1, PT ;  /* 0x000000a15700780c */ /* 0x000fe40003f64270 */
[----:B------:R-:W-:Y:S01]  /*36e0*/  FSEL R30, R89, -INF , P4 ;  /* 0xff800000591e7808 */ /* 0x000fe20002000000 */
[----:B------:R-:W-:Y:S01]  /*36f0*/  IMAD.U32 R89, RZ, RZ, UR4 ;  /* 0x00000004ff597e24 */ /* 0x000fe2000f8e00ff */
[----:B------:R-:W-:Y:S01]  /*3700*/  FMNMX.FTZ R99, R42, R99, !PT ;  /* 0x000000632a637209 */ /* 0x000fe20007810000 */
[----:B------:R-:W-:Y:S01]  /*3710*/  MUFU.TANH R9, R9 ;  /* 0x0000000900097308 */ /* 0x000fe20000002400 */
[----:B------:R-:W-:Y:S01]  /*3720*/  ISETP.GT.AND P4, PT, R87, 0xa8, PT ;  /* 0x000000a85700780c */ /* 0x000fe20003f84270 */
[----:B0-----:R-:W-:Y:S01]  /*3730*/  FMUL.FTZ R27, R0, R38 ;  /* 0x00000026001b7220 */ /* 0x001fe20000410000 */
[----:B------:R-:W-:Y:S01]  /*3740*/  FSEL R26, R90, -INF , P3 ;  /* 0xff8000005a1a7808 */ /* 0x000fe20001800000 */
[----:B------:R-:W0:Y:S01]  /*3750*/  S2UR UR4, SR_CgaCtaId ;  /* 0x00000000000479c3 */ /* 0x000e220000008800 */
[----:B------:R-:W-:-:S02]  /*3760*/  FMNMX.FTZ R99, R30, R99, !PT ;  /* 0x000000631e637209 */ /* 0x000fc40007810000 */
[C---:B------:R-:W-:Y:S01]  /*3770*/  ISETP.GT.AND P3, PT, R87.reuse, 0xa9, PT ;  /* 0x000000a95700780c */ /* 0x040fe20003f64270 */
[----:B------:R-:W5:Y:S01]  /*3780*/  MUFU.TANH R27, R27 ;  /* 0x0000001b001b7308 */ /* 0x000f620000002400 */
[----:B------:R-:W-:Y:S02]  /*3790*/  FSEL R46, R46, -INF , P4 ;  /* 0xff8000002e2e7808 */ /* 0x000fe40002000000 */
[----:B------:R-:W-:Y:S02]  /*37a0*/  FMNMX.FTZ R99, R26, R99, !PT ;  /* 0x000000631a637209 */ /* 0x000fe40007810000 */
[----:B------:R-:W-:Y:S02]  /*37b0*/  ISETP.GT.AND P4, PT, R87, 0xb0, PT ;  /* 0x000000b05700780c */ /* 0x000fe40003f84270 */
[----:B------:R-:W-:Y:S01]  /*37c0*/  FSEL R50, R47, -INF , P3 ;  /* 0xff8000002f327808 */ /* 0x000fe20001800000 */
[----:B------:R-:W-:Y:S01]  /*37d0*/  FMUL.FTZ R47, R0, R45 ;  /* 0x0000002d002f7220 */ /* 0x000fe20000410000 */
[----:B------:R-:W-:Y:S01]  /*37e0*/  FMNMX.FTZ R99, R46, R99, !PT ;  /* 0x000000632e637209 */ /* 0x000fe20007810000 */
[----:B------:R-:W-:Y:S01]  /*37f0*/  FMUL.FTZ R45, R0, R48 ;  /* 0x00000030002d7220 */ /* 0x000fe20000410000 */
[----:B------:R-:W-:Y:S01]  /*3800*/  ISETP.GT.AND P3, PT, R87, 0xb1, PT ;  /* 0x000000b15700780c */ /* 0x000fe20003f64270 */
[----:B------:R-:W0:Y:S01]  /*3810*/  MUFU.TANH R10, R10 ;  /* 0x0000000a000a7308 */ /* 0x000e220000002400 */
[----:B-1----:R-:W-:-:S02]  /*3820*/  FSEL R58, R74, -INF , P4 ;  /* 0xff8000004a3a7808 */ /* 0x002fc40002000000 */
[----:B------:R-:W-:Y:S02]  /*3830*/  FMNMX.FTZ R99, R50, R99, !PT ;  /* 0x0000006332637209 */ /* 0x000fe40007810000 */
[----:B------:R-:W-:Y:S02]  /*3840*/  ISETP.GT.AND P4, PT, R87, 0xb8, PT ;  /* 0x000000b85700780c */ /* 0x000fe40003f84270 */
[----:B------:R-:W-:Y:S01]  /*3850*/  FSEL R34, R51, -INF , P3 ;  /* 0xff80000033227808 */ /* 0x000fe20001800000 */
[----:B------:R-:W1:Y:S01]  /*3860*/  MUFU.TANH R12, R12 ;  /* 0x0000000c000c7308 */ /* 0x000e620000002400 */
[----:B------:R-:W-:Y:S01]  /*3870*/  FMNMX.FTZ R99, R58, R99, !PT ;  /* 0x000000633a637209 */ /* 0x000fe20007810000 */
[C---:B------:R-:W-:Y:S01]  /*3880*/  FMUL.FTZ R51, R0.reuse, R49 ;  /* 0x0000003100337220 */ /* 0x040fe20000410000 */
[----:B------:R-:W-:Y:S01]  /*3890*/  ISETP.GT.AND P3, PT, R87, 0xb9, PT ;  /* 0x000000b95700780c */ /* 0x000fe20003f64270 */
[----:B------:R-:W-:Y:S01]  /*38a0*/  FMUL.FTZ R49, R0, R52 ;  /* 0x0000003400317220 */ /* 0x000fe20000410000 */
[----:B------:R-:W-:-:S02]  /*38b0*/  FSEL R70, R78, -INF , P4 ;  /* 0xff8000004e467808 */ /* 0x000fc40002000000 */
[----:B------:R-:W-:Y:S01]  /*38c0*/  FMNMX.FTZ R99, R34, R99, !PT ;  /* 0x0000006322637209 */ /* 0x000fe20007810000 */
[----:B------:R-:W1:Y:S01]  /*38d0*/  MUFU.TANH R11, R11 ;  /* 0x0000000b000b7308 */ /* 0x000e620000002400 */
[----:B------:R-:W-:Y:S02]  /*38e0*/  ISETP.GT.AND P4, PT, R87, 0xc0, PT ;  /* 0x000000c05700780c */ /* 0x000fe40003f84270 */
[----:B------:R-:W-:Y:S01]  /*38f0*/  FSEL R66, R55, -INF , P3 ;  /* 0xff80000037427808 */ /* 0x000fe20001800000 */
[----:B------:R-:W-:Y:S01]  /*3900*/  FMUL.FTZ R55, R0, R53 ;  /* 0x0000003500377220 */ /* 0x000fe20000410000 */
[----:B------:R-:W-:Y:S01]  /*3910*/  FMNMX.FTZ R99, R70, R99, !PT ;  /* 0x0000006346637209 */ /* 0x000fe20007810000 */
[C---:B------:R-:W-:Y:S01]  /*3920*/  FMUL.FTZ R53, R0.reuse, R24 ;  /* 0x0000001800357220 */ /* 0x040fe20000410000 */
[----:B------:R-:W-:Y:S01]  /*3930*/  ISETP.GT.AND P3, PT, R87, 0xc1, PT ;  /* 0x000000c15700780c */ /* 0x000fe20003f64270 */
[----:B------:R-:W1:Y:S01]  /*3940*/  MUFU.TANH R13, R13 ;  /* 0x0000000d000d7308 */ /* 0x000e620000002400 */
[----:B--2---:R-:W-:Y:S01]  /*3950*/  FSEL R74, R59, -INF , P4 ;  /* 0xff8000003b4a7808 */ /* 0x004fe20002000000 */
[----:B------:R-:W-:Y:S01]  /*3960*/  FMUL.FTZ R59, R0, R28 ;  /* 0x0000001c003b7220 */ /* 0x000fe20000410000 */
[----:B------:R-:W-:-:S02]  /*3970*/  FMNMX.FTZ R99, R66, R99, !PT ;  /* 0x0000006342637209 */ /* 0x000fc40007810000 */
[----:B------:R-:W-:Y:S02]  /*3980*/  ISETP.GT.AND P4, PT, R87, 0xc8, PT ;  /* 0x000000c85700780c */ /* 0x000fe40003f84270 */
[----:B----4-:R-:W-:Y:S01]  /*3990*/  FSEL R38, R63, -INF , P3 ;  /* 0xff8000003f267808 */ /* 0x010fe20001800000 */
[----:B------:R-:W-:Y:S01]  /*39a0*/  FMUL.FTZ R63, R0, R25 ;  /* 0x00000019003f7220 */ /* 0x000fe20000410000 */
[----:B------:R-:W-:Y:S01]  /*39b0*/  FMNMX.FTZ R99, R74, R99, !PT ;  /* 0x000000634a637209 */ /* 0x000fe20007810000 */
[----:B------:R-:W2:Y:S01]  /*39c0*/  MUFU.TANH R14, R14 ;  /* 0x0000000e000e7308 */ /* 0x000ea20000002400 */
[----:B------:R-:W-:Y:S02]  /*39d0*/  ISETP.GT.AND P3, PT, R87, 0xc9, PT ;  /* 0x000000c95700780c */ /* 0x000fe40003f64270 */
[----:B------:R-:W-:Y:S01]  /*39e0*/  FSEL R82, R43, -INF , P4 ;  /* 0xff8000002b527808 */ /* 0x000fe20002000000 */
[----:B------:R-:W-:Y:S01]  /*39f0*/  FMUL.FTZ R43, R0, R44 ;  /* 0x0000002c002b7220 */ /* 0x000fe20000410000 */
[----:B------:R-:W-:-:S02]  /*3a00*/  FMNMX.FTZ R99, R38, R99, !PT ;  /* 0x0000006326637209 */ /* 0x000fc40007810000 */
[----:B------:R-:W-:Y:S01]  /*3a10*/  ISETP.GT.AND P4, PT, R87, 0xd0, PT ;  /* 0x000000d05700780c */ /* 0x000fe20003f84270 */
[----:B------:R-:W4:Y:S01]  /*3a20*/  MUFU.TANH R20, R20 ;  /* 0x0000001400147308 */ /* 0x000f220000002400 */
[----:B------:R-:W-:Y:S02]  /*3a30*/  FSEL R78, R31, -INF , P3 ;  /* 0xff8000001f4e7808 */ /* 0x000fe40001800000 */
[----:B------:R-:W-:Y:S02]  /*3a40*/  FMNMX.FTZ R99, R82, R99, !PT ;  /* 0x0000006352637209 */ /* 0x000fe40007810000 */
[----:B------:R-:W-:Y:S02]  /*3a50*/  ISETP.GT.AND P3, PT, R87, 0xd1, PT ;  /* 0x000000d15700780c */ /* 0x000fe40003f64270 */
[----:B---3--:R-:W-:Y:S01]  /*3a60*/  FSEL R86, R86, -INF , P4 ;  /* 0xff80000056567808 */ /* 0x008fe20002000000 */
[----:B------:R-:W3:Y:S01]  /*3a70*/  MUFU.TANH R15, R15 ;  /* 0x0000000f000f7308 */ /* 0x000ee20000002400 */
[----:B------:R-:W-:-:S02]  /*3a80*/  FMNMX.FTZ R99, R78, R99, !PT ;  /* 0x000000634e637209 */ /* 0x000fc40007810000 */
[----:B------:R-:W-:Y:S02]  /*3a90*/  ISETP.GT.AND P4, PT, R87, 0xd8, PT ;  /* 0x000000d85700780c */ /* 0x000fe40003f84270 */
[----:B------:R-:W-:Y:S02]  /*3aa0*/  FSEL R44, R35, -INF , P3 ;  /* 0xff800000232c7808 */ /* 0x000fe40001800000 */
[----:B------:R-:W-:Y:S01]  /*3ab0*/  FMNMX.FTZ R99, R86, R99, !PT ;  /* 0x0000006356637209 */ /* 0x000fe20007810000 */
[----:B------:R-:W3:Y:S01]  /*3ac0*/  MUFU.TANH R21, R21 ;  /* 0x0000001500157308 */ /* 0x000ee20000002400 */
[----:B------:R-:W-:Y:S01]  /*3ad0*/  ISETP.GT.AND P3, PT, R87, 0xd9, PT ;  /* 0x000000d95700780c */ /* 0x000fe20003f64270 */
[----:B------:R-:W-:Y:S01]  /*3ae0*/  FMUL.FTZ R87, R0, R33 ;  /* 0x0000002100577220 */ /* 0x000fe20000410000 */
[----:B-----5:R-:W-:Y:S02]  /*3af0*/  FSEL R94, R27, -INF , P4 ;  /* 0xff8000001b5e7808 */ /* 0x020fe40002000000 */
[----:B------:R-:W-:-:S02]  /*3b00*/  FMNMX.FTZ R99, R44, R99, !PT ;  /* 0x000000632c637209 */ /* 0x000fc40007810000 */
[----:B------:R-:W-:Y:S01]  /*3b10*/  FSEL R98, R39, -INF , P3 ;  /* 0xff80000027627808 */ /* 0x000fe20001800000 */
[----:B------:R-:W5:Y:S01]  /*3b20*/  MUFU.TANH R104, R104 ;  /* 0x0000006800687308 */ /* 0x000f620000002400 */
[----:B------:R-:W-:Y:S02]  /*3b30*/  FMNMX.FTZ R99, R94, R99, !PT ;  /* 0x000000635e637209 */ /* 0x000fe40007810000 */
[----:B------:R-:W-:Y:S02]  /*3b40*/  VIADDMNMX R83, R79, R102, R83, PT ;  /* 0x000000664f537246 */ /* 0x000fe40003800153 */
[----:B------:R-:W-:Y:S02]  /*3b50*/  FMNMX.FTZ R99, R98, R99, !PT ;  /* 0x0000006362637209 */ /* 0x000fe40007810000 */
[C---:B------:R-:W-:Y:S01]  /*3b60*/  ISETP.GT.AND P4, PT, R83.reuse, 0x1, PT ;  /* 0x000000015300780c */ /* 0x040fe20003f84270 */
[----:B------:R-:W5:Y:S01]  /*3b70*/  MUFU.TANH R108, R108 ;  /* 0x0000006c006c7308 */ /* 0x000f620000002400 */
[----:B------:R-:W-:Y:S01]  /*3b80*/  ISETP.GT.AND P5, PT, R83, 0x8, PT ;  /* 0x000000085300780c */ /* 0x000fe20003fa4270 */
[----:B------:R-:W0:Y:S01]  /*3b90*/  SHFL.BFLY PT, R48, R99, 0x2, 0x1f ;  /* 0x0c401f0063307f89 */ /* 0x000e2200000e0000 */
[----:B------:R-:W-:-:S02]  /*3ba0*/  FSEL R79, R4, -INF , P4 ;  /* 0xff800000044f7808 */ /* 0x000fc40002000000 */
[----:B------:R-:W-:Y:S02]  /*3bb0*/  ISETP.GT.AND P4, PT, R83, 0x10, PT ;  /* 0x000000105300780c */ /* 0x000fe40003f84270 */
[----:B------:R-:W-:Y:S01]  /*3bc0*/  @!P0 PRMT R101, RZ, 0x654, R101 ;  /* 0x00000654ff658816 */ /* 0x000fe20000000065 */
[----:B------:R-:W5:Y:S03]  /*3bd0*/  MUFU.TANH R105, R105 ;  /* 0x0000006900697308 */ /* 0x000f660000002400 */
[----:B------:R5:W-:Y:S05]  /*3be0*/  @!P0 SYNCS.ARRIVE.TRANS64.RED.A1T0 RZ, [R101+URZ], RZ ;  /* 0x000000ff65ff89a7 */ /* 0x000bea000810043f */
[----:B------:R-:W5:Y:S08]  /*3bf0*/  MUFU.TANH R109, R109 ;  /* 0x0000006d006d7308 */ /* 0x000f700000002400 */
[----:B------:R-:W5:Y:S01]  /*3c00*/  MUFU.TANH R88, R88 ;  /* 0x0000005800587308 */ /* 0x000f620000002400 */
[----:B0-----:R-:W-:-:S05]  /*3c10*/  FMNMX.FTZ R48, R99, R48, !PT ;  /* 0x0000003063307209 */ /* 0x001fca0007810000 */
[----:B------:R-:W0:Y:S02]  /*3c20*/  SHFL.BFLY PT, R25, R48, 0x1, 0x1f ;  /* 0x0c201f0030197f89 */ /* 0x000e2400000e0000 */
[----:B------:R-:W5:Y:S08]  /*3c30*/  MUFU.TANH R106, R106 ;  /* 0x0000006a006a7308 */ /* 0x000f700000002400 */
[----:B------:R-:W5:Y:S08]  /*3c40*/  MUFU.TANH R92, R92 ;  /* 0x0000005c005c7308 */ /* 0x000f700000002400 */
[----:B------:R-:W5:Y:S01]  /*3c50*/  MUFU.TANH R107, R107 ;  /* 0x0000006b006b7308 */ /* 0x000f620000002400 */
[----:B0-----:R-:W-:-:S07]  /*3c60*/  FMNMX.FTZ R90, R48, R25, !PT ;  /* 0x00000019305a7209 */ /* 0x001fce0007810000 */
[----:B------:R-:W0:Y:S01]  /*3c70*/  MUFU.TANH R93, R93 ;  /* 0x0000005d005d7308 */ /* 0x000e220000002400 */
[C---:B------:R-:W-:Y:S01]  /*3c80*/  FSETP.NEU.FTZ.AND P3, PT, R90.reuse, -INF , PT ;  /* 0xff8000005a00780b */ /* 0x040fe20003f7d000 */
[----:B------:R-:W-:-:S06]  /*3c90*/  FFMA.FTZ R25, R90, R89, -8 ;  /* 0xc10000005a197423 */ /* 0x000fcc0000010059 */
[----:B------:R-:W0:Y:S01]  /*3ca0*/  MUFU.TANH R97, R97 ;  /* 0x0000006100617308 */ /* 0x000e220000002400 */
[----:B------:R-:W-:Y:S02]  /*3cb0*/  FSEL R25, R25, RZ, P3 ;  /* 0x000000ff19197208 */ /* 0x000fe40001800000 */
[----:B------:R-:W-:-:S03]  /*3cc0*/  ISETP.GT.AND P3, PT, R83, RZ, PT ;  /* 0x000000ff5300720c */ /* 0x000fc60003f64270 */
[-CC-:B------:R-:W-:Y:S01]  /*3cd0*/  FFMA.FTZ R24, R130, R89.reuse, -R25.reuse ;  /* 0x0000005982187223 */ /* 0x180fe20000010819 */
[----:B------:R-:W-:Y:S01]  /*3ce0*/  FSEL R130, R5, -INF , P3 ;  /* 0xff80000005827808 */ /* 0x000fe20001800000 */
[-CC-:B------:R-:W-:Y:S01]  /*3cf0*/  FFMA.FTZ R27, R132, R89.reuse, -R25.reuse ;  /* 0x00000059841b7223 */ /* 0x180fe20000010819 */
[----:B------:R-:W-:Y:S01]  /*3d00*/  ISETP.GT.AND P3, PT, R83, 0x9, PT ;  /* 0x000000095300780c */ /* 0x000fe20003f64270 */
[-CC-:B------:R-:W-:Y:S01]  /*3d10*/  FFMA.FTZ R28, R140, R89.reuse, -R25.reuse ;  /* 0x000000598c1c7223 */ /* 0x180fe20000010819 */
[----:B------:R-:W-:Y:S01]  /*3d20*/  FSEL R132, R6, -INF , P5 ;  /* 0xff80000006847808 */ /* 0x000fe20002800000 */
        /* <DEDUP_REMOVED lines=13> */
[C---:B------:R-:W-:Y:S01]  /*3e00*/  ISETP.GT.AND P4, PT, R83.reuse, 0x18, PT ;  /* 0x000000185300780c */ /* 0x040fe20003f84270 */
[-CC-:B------:R-:W-:Y:S01]  /*3e10*/  FFMA.FTZ R35, R168, R89.reuse, -R25.reuse ;  /* 0x00000059a8237223 */ /* 0x180fe20000010819 */
[----:B-1----:R-:W-:Y:S01]  /*3e20*/  FSEL R144, R12, -INF , P3 ;  /* 0xff8000000c907808 */ /* 0x002fe20001800000 */
[--C-:B------:R-:W-:Y:S01]  /*3e30*/  FFMA.FTZ R12, R156, R89, -R25.reuse ;  /* 0x000000599c0c7223 */ /* 0x100fe20000010819 */
[----:B------:R-:W-:Y:S01]  /*3e40*/  FMNMX.FTZ R99, R142, R99, !PT ;  /* 0x000000638e637209 */ /* 0x000fe20007810000 */
[----:B------:R-:W1:Y:S01]  /*3e50*/  MUFU.TANH R96, R96 ;  /* 0x0000006000607308 */ /* 0x000e620000002400 */
[----:B------:R-:W-:Y:S01]  /*3e60*/  ISETP.GT.AND P3, PT, R83, 0x19, PT ;  /* 0x000000195300780c */ /* 0x000fe20003f64270 */
[-CC-:B------:R-:W-:Y:S01]  /*3e70*/  FFMA.FTZ R48, R170, R89.reuse, -R25.reuse ;  /* 0x00000059aa307223 */ /* 0x180fe20000010819 */
[----:B------:R-:W-:Y:S01]  /*3e80*/  FSEL R150, R11, -INF , P4 ;  /* 0xff8000000b967808 */ /* 0x000fe20002000000 */
[--C-:B------:R-:W-:Y:S01]  /*3e90*/  FFMA.FTZ R11, R158, R89, -R25.reuse ;  /* 0x000000599e0b7223 */ /* 0x100fe20000010819 */
[----:B------:R-:W-:Y:S01]  /*3ea0*/  FMNMX.FTZ R99, R144, R99, !PT ;  /* 0x0000006390637209 */ /* 0x000fe20007810000 */
[-CC-:B------:R-:W-:Y:S01]  /*3eb0*/  FFMA.FTZ R37, R172, R89.reuse, -R25.reuse ;  /* 0x00000059ac257223 */ /* 0x180fe20000010819 */
[----:B------:R-:W-:Y:S01]  /*3ec0*/  ISETP.GT.AND P4, PT, R83, 0x20, PT ;  /* 0x000000205300780c */ /* 0x000fe20003f84270 */
[----:B------:R-:W1:Y:S01]  /*3ed0*/  MUFU.TANH R100, R100 ;  /* 0x0000006400647308 */ /* 0x000e620000002400 */
[----:B------:R-:W-:Y:S01]  /*3ee0*/  FSEL R162, R13, -INF , P3 ;  /* 0xff8000000da27808 */ /* 0x000fe20001800000 */
[--C-:B------:R-:W-:Y:S01]  /*3ef0*/  FFMA.FTZ R13, R154, R89, -R25.reuse ;  /* 0x000000599a0d7223 */ /* 0x100fe20000010819 */
[----:B------:R-:W-:Y:S01]  /*3f00*/  FMNMX.FTZ R99, R150, R99, !PT ;  /* 0x0000006396637209 */ /* 0x000fe20007810000 */
[-CC-:B------:R-:W-:Y:S01]  /*3f10*/  FFMA.FTZ R6, R174, R89.reuse, -R25.reuse ;  /* 0x00000059ae067223 */ /* 0x180fe20000010819 */
[C---:B------:R-:W-:Y:S01]  /*3f20*/  ISETP.GT.AND P3, PT, R83.reuse, 0x21, PT ;  /* 0x000000215300780c */ /* 0x040fe20003f64270 */
[--C-:B------:R-:W-:Y:S01]  /*3f30*/  FFMA.FTZ R52, R176, R89, -R25.reuse ;  /* 0x00000059b0347223 */ /* 0x100fe20000010819 */
[----:B--2---:R-:W-:Y:S01]  /*3f40*/  FSEL R164, R14, -INF , P4 ;  /* 0xff8000000ea47808 */ /* 0x004fe20002000000 */
[----:B------:R-:W2:Y:S01]  /*3f50*/  MUFU.TANH R72, R72 ;  /* 0x0000004800487308 */ /* 0x000ea20000002400 */
[----:B------:R-:W-:Y:S01]  /*3f60*/  FMNMX.FTZ R99, R162, R99, !PT ;  /* 0x00000063a2637209 */ /* 0x000fe20007810000 */
[-CC-:B------:R-:W-:Y:S01]  /*3f70*/  FFMA.FTZ R14, R152, R89.reuse, -R25.reuse ;  /* 0x00000059980e7223 */ /* 0x180fe20000010819 */
[C---:B------:R-:W-:Y:S01]  /*3f80*/  ISETP.GT.AND P4, PT, R83.reuse, 0x28, PT ;  /* 0x000000285300780c */ /* 0x040fe20003f84270 */
[-CC-:B------:R-:W-:Y:S01]  /*3f90*/  FFMA.FTZ R39, R178, R89.reuse, -R25.reuse ;  /* 0x00000059b2277223 */ /* 0x180fe20000010819 */
[----:B----4-:R-:W-:Y:S01]  /*3fa0*/  FSEL R160, R20, -INF , P3 ;  /* 0xff80000014a07808 */ /* 0x010fe20001800000 */
[--C-:B------:R-:W-:Y:S01]  /*3fb0*/  FFMA.FTZ R20, R138, R89, -R25.reuse ;  /* 0x000000598a147223 */ /* 0x100fe20000010819 */
[----:B------:R-:W-:Y:S01]  /*3fc0*/  FMNMX.FTZ R99, R164, R99, !PT ;  /* 0x00000063a4637209 */ /* 0x000fe20007810000 */
[----:B------:R-:W4:Y:S01]  /*3fd0*/  MUFU.TANH R73, R73 ;  /* 0x0000004900497308 */ /* 0x000f220000002400 */
[----:B------:R-:W-:Y:S01]  /*3fe0*/  ISETP.GT.AND P3, PT, R83, 0x29, PT ;  /* 0x000000295300780c */ /* 0x000fe20003f64270 */
[-CC-:B------:R-:W-:Y:S01]  /*3ff0*/  FFMA.FTZ R4, R180, R89.reuse, -R25.reuse ;  /* 0x00000059b4047223 */ /* 0x180fe20000010819 */
[----:B---3--:R-:W-:Y:S01]  /*4000*/  FSEL R166, R15, -INF , P4 ;  /* 0xff8000000fa67808 */ /* 0x008fe20002000000 */
        /* <DEDUP_REMOVED lines=11> */
[----:B-----5:R-:W-:Y:S01]  /*40c0*/  FSEL R104, R104, -INF , P4 ;  /* 0xff80000068687808 */ /* 0x020fe20002000000 */
[----:B------:R-:W5:Y:S01]  /*40d0*/  MUFU.TANH R77, R77 ;  /* 0x0000004d004d7308 */ /* 0x000f620000002400 */
[----:B------:R-:W-:Y:S01]  /*40e0*/  FMNMX.FTZ R99, R158, R99, !PT ;  /* 0x000000639e637209 */ /* 0x000fe20007810000 */
[-CC-:B------:R-:W-:Y:S01]  /*40f0*/  FFMA.FTZ R42, R42, R89.reuse, -R25.reuse ;  /* 0x000000592a2a7223 */ /* 0x180fe20000010819 */
[----:B------:R-:W-:Y:S01]  /*4100*/  ISETP.GT.AND P4, PT, R83, 0x38, PT ;  /* 0x000000385300780c */ /* 0x000fe20003f84270 */
[----:B------:R-:W-:Y:S01]  /*4110*/  FFMA.FTZ R30, R30, R89, -R25 ;  /* 0x000000591e1e7223 */ /* 0x000fe20000010819 */
        /* <DEDUP_REMOVED lines=10> */
[C---:B------:R-:W-:Y:S02]  /*41c0*/  ISETP.GT.AND P3, PT, R83.reuse, 0x41, PT ;  /* 0x000000415300780c */ /* 0x040fe40003f64270 */
[----:B------:R-:W-:Y:S01]  /*41d0*/  FSEL R168, R88, -INF , P4 ;  /* 0xff80000058a87808 */ /* 0x000fe20002000000 */
[----:B------:R-:W5:Y:S01]  /*41e0*/  MUFU.TANH R84, R84 ;  /* 0x0000005400547308 */ /* 0x000f620000002400 */
[----:B------:R-:W-:Y:S02]  /*41f0*/  FMNMX.FTZ R99, R154, R99, !PT ;  /* 0x000000639a637209 */ /* 0x000fe40007810000 */
[----:B------:R-:W-:Y:S02]  /*4200*/  ISETP.GT.AND P4, PT, R83, 0x48, PT ;  /* 0x000000485300780c */ /* 0x000fe40003f84270 */
[----:B------:R-:W-:-:S02]  /*4210*/  FSEL R106, R106, -INF , P3 ;  /* 0xff8000006a6a7808 */ /* 0x000fc40001800000 */
[----:B------:R-:W-:Y:S01]  /*4220*/  FMNMX.FTZ R99, R168, R99, !PT ;  /* 0x00000063a8637209 */ /* 0x000fe20007810000 */
[----:B------:R-:W5:Y:S01]  /*4230*/  MUFU.TANH R85, R85 ;  /* 0x0000005500557308 */ /* 0x000f620000002400 */
[C---:B------:R-:W-:Y:S02]  /*4240*/  ISETP.GT.AND P3, PT, R83.reuse, 0x49, PT ;  /* 0x000000495300780c */ /* 0x040fe40003f64270 */
[----:B------:R-:W-:Y:S02]  /*4250*/  FSEL R92, R92, -INF , P4 ;  /* 0xff8000005c5c7808 */ /* 0x000fe40002000000 */
[----:B------:R-:W-:Y:S02]  /*4260*/  FMNMX.FTZ R99, R106, R99, !PT ;  /* 0x000000636a637209 */ /* 0x000fe40007810000 */
[----:B------:R-:W-:Y:S01]  /*4270*/  ISETP.GT.AND P4, PT, R83, 0x50, PT ;  /* 0x000000505300780c */ /* 0x000fe20003f84270 */
[----:B------:R-:W5:Y:S01]  /*4280*/  MUFU.TANH R56, R56 ;  /* 0x0000003800387308 */ /* 0x000f620000002400 */
[----:B------:R-:W-:-:S02]  /*4290*/  FSEL R148, R107, -INF , P3 ;  /* 0xff8000006b947808 */ /* 0x000fc40001800000 */
[----:B------:R-:W-:Y:S02]  /*42a0*/  FMNMX.FTZ R99, R92, R99, !PT ;  /* 0x000000635c637209 */ /* 0x000fe40007810000 */
[----:B------:R-:W-:Y:S02]  /*42b0*/  ISETP.GT.AND P3, PT, R83, 0x51, PT ;  /* 0x000000515300780c */ /* 0x000fe40003f64270 */
[----:B0-----:R-:W-:Y:S01]  /*42c0*/  FSEL R152, R93, -INF , P4 ;  /* 0xff8000005d987808 */ /* 0x001fe20002000000 */
[----:B------:R-:W0:Y:S01]  /*42d0*/  MUFU.TANH R57, R57 ;  /* 0x0000003900397308 */ /* 0x000e220000002400 */
[----:B------:R-:W-:Y:S02]  /*42e0*/  FMNMX.FTZ R99, R148, R99, !PT ;  /* 0x0000006394637209 */ /* 0x000fe40007810000 */
[----:B------:R-:W-:Y:S02]  /*42f0*/  ISETP.GT.AND P4, PT, R83, 0x58, PT ;  /* 0x000000585300780c */ /* 0x000fe40003f84270 */
[----:B------:R-:W-:-:S02]  /*4300*/  FSEL R146, R97, -INF , P3 ;  /* 0xff80000061927808 */ /* 0x000fc40001800000 */
[----:B------:R-:W-:Y:S01]  /*4310*/  FMNMX.FTZ R99, R152, R99, !PT ;  /* 0x0000006398637209 */ /* 0x000fe20007810000 */
[----:B------:R-:W0:Y:S01]  /*4320*/  MUFU.TANH R60, R60 ;  /* 0x0000003c003c7308 */ /* 0x000e220000002400 */
[C---:B------:R-:W-:Y:S02]  /*4330*/  ISETP.GT.AND P3, PT, R83.reuse, 0x59, PT ;  /* 0x000000595300780c */ /* 0x040fe40003f64270 */
[----:B-1----:R-:W-:Y:S02]  /*4340*/  FSEL R96, R96, -INF , P4 ;  /* 0xff80000060607808 */ /* 0x002fe40002000000 */
[----:B------:R-:W-:Y:S02]  /*4350*/  FMNMX.FTZ R99, R146, R99, !PT ;  /* 0x0000006392637209 */ /* 0x000fe40007810000 */
[----:B------:R-:W-:Y:S01]  /*4360*/  ISETP.GT.AND P4, PT, R83, 0x60, PT ;  /* 0x000000605300780c */ /* 0x000fe20003f84270 */
[----:B------:R-:W1:Y:S01]  /*4370*/  MUFU.TANH R61, R61 ;  /* 0x0000003d003d7308 */ /* 0x000e620000002400 */
[----:B------:R-:W-:-:S02]  /*4380*/  FSEL R100, R100, -INF , P3 ;  /* 0xff80000064647808 */ /* 0x000fc40001800000 */
[----:B------:R-:W-:Y:S02]  /*4390*/  FMNMX.FTZ R99, R96, R99, !PT ;  /* 0x0000006360637209 */ /* 0x000fe40007810000 */
[C---:B------:R-:W-:Y:S02]  /*43a0*/  ISETP.GT.AND P3, PT, R83.reuse, 0x61, PT ;  /* 0x000000615300780c */ /* 0x040fe40003f64270 */
[----:B--2---:R-:W-:Y:S01]  /*43b0*/  FSEL R138, R72, -INF , P4 ;  /* 0xff800000488a7808 */ /* 0x004fe20002000000 */
[--C-:B------:R-:W-:Y:S01]  /*43c0*/  FFMA.FTZ R72, R134, R89, -R25.reuse ;  /* 0x0000005986487223 */ /* 0x100fe20000010819 */
[----:B------:R-:W-:Y:S01]  /*43d0*/  FMNMX.FTZ R99, R100, R99, !PT ;  /* 0x0000006364637209 */ /* 0x000fe20007810000 */
[----:B------:R-:W2:Y:S01]  /*43e0*/  MUFU.TANH R64, R64 ;  /* 0x0000004000407308 */ /* 0x000ea20000002400 */
[----:B------:R-:W-:Y:S02]  /*43f0*/  ISETP.GT.AND P4, PT, R83, 0x68, PT ;  /* 0x000000685300780c */ /* 0x000fe40003f84270 */
[----:B----4-:R-:W-:Y:S01]  /*4400*/  FSEL R134, R73, -INF , P3 ;  /* 0xff80000049867808 */ /* 0x010fe20001800000 */
[----:B------:R-:W-:Y:S01]  /*4410*/  FFMA.FTZ R73, R126, R89, -R25 ;  /* 0x000000597e497223 */ /* 0x000fe20000010819 */
[----:B------:R-:W-:-:S02]  /*4420*/  FMNMX.FTZ R99, R138, R99, !PT ;  /* 0x000000638a637209 */ /* 0x000fc40007810000 */
[C---:B------:R-:W-:Y:S01]  /*4430*/  ISETP.GT.AND P3, PT, R83.reuse, 0x69, PT ;  /* 0x000000695300780c */ /* 0x040fe20003f64270 */
[----:B------:R-:W4:Y:S01]  /*4440*/  MUFU.TANH R65, R65 ;  /* 0x0000004100417308 */ /* 0x000f220000002400 */
[----:B---3--:R-:W-:Y:S01]  /*4450*/  FSEL R170, R76, -INF , P4 ;  /* 0xff8000004caa7808 */ /* 0x008fe20002000000 */
[----:B------:R-:W-:Y:S01]  /*4460*/  FFMA.FTZ R76, R128, R89, -R25 ;  /* 0x00000059804c7223 */ /* 0x000fe20000010819 */
[----:B------:R-:W-:Y:S02]  /*4470*/  FMNMX.FTZ R99, R134, R99, !PT ;  /* 0x0000006386637209 */ /* 0x000fe40007810000 */
[----:B------:R-:W-:Y:S02]  /*4480*/  ISETP.GT.AND P4, PT, R83, 0x70, PT ;  /* 0x000000705300780c */ /* 0x000fe40003f84270 */
[----:B-----5:R-:W-:Y:S01]  /*4490*/  FSEL R128, R77, -INF , P3 ;  /* 0xff8000004d807808 */ /* 0x020fe20001800000 */
[----:B------:R-:W3:Y:S01]  /*44a0*/  MUFU.TANH R68, R68 ;  /* 0x0000004400447308 */ /* 0x000ee20000002400 */
[----:B------:R-:W-:-:S02]  /*44b0*/  FMNMX.FTZ R99, R170, R99, !PT ;  /* 0x00000063aa637209 */ /* 0x000fc40007810000 */
[C---:B------:R-:W-:Y:S02]  /*44c0*/  ISETP.GT.AND P3, PT, R83.reuse, 0x71, PT ;  /* 0x000000715300780c */ /* 0x040fe40003f64270 */
[----:B------:R-:W-:Y:S02]  /*44d0*/  FSEL R80, R80, -INF , P4 ;  /* 0xff80000050507808 */ /* 0x000fe40002000000 */
[----:B------:R-:W-:Y:S01]  /*44e0*/  FMNMX.FTZ R99, R128, R99, !PT ;  /* 0x0000006380637209 */ /* 0x000fe20007810000 */
[----:B------:R5:W-:Y:S01]  /*44f0*/  MUFU.EX2 R77, R76 ;  /* 0x0000004c004d7308 */ /* 0x000be20000000800 */
[----:B------:R-:W-:Y:S02]  /*4500*/  ISETP.GT.AND P4, PT, R83, 0x78, PT ;  /* 0x000000785300780c */ /* 0x000fe40003f84270 */
[----:B------:R-:W-:Y:S02]  /*4510*/  FSEL R126, R81, -INF , P3 ;  /* 0xff800000517e7808 */ /* 0x000fe40001800000 */
[----:B------:R-:W-:-:S02]  /*4520*/  FMNMX.FTZ R99, R80, R99, !PT ;  /* 0x0000006350637209 */ /* 0x000fc40007810000 */
[C---:B------:R-:W-:Y:S01]  /*4530*/  ISETP.GT.AND P3, PT, R83.reuse, 0x79, PT ;  /* 0x000000795300780c */ /* 0x040fe20003f64270 */
[----:B------:R-:W3:Y:S01]  /*4540*/  MUFU.TANH R69, R69 ;  /* 0x0000004500457308 */ /* 0x000ee20000002400 */
[----:B------:R-:W-:Y:S01]  /*4550*/  FSEL R84, R84, -INF , P4 ;  /* 0xff80000054547808 */ /* 0x000fe20002000000 */
[----:B-----5:R-:W-:Y:S01]  /*4560*/  FFMA.FTZ R76, R124, R89, -R25 ;  /* 0x000000597c4c7223 */ /* 0x020fe20000010819 */
[----:B------:R-:W-:Y:S02]  /*4570*/  FMNMX.FTZ R99, R126, R99, !PT ;  /* 0x000000637e637209 */ /* 0x000fe40007810000 */
[----:B------:R-:W-:Y:S02]  /*4580*/  ISETP.GT.AND P4, PT, R83, 0x80, PT ;  /* 0x000000805300780c */ /* 0x000fe40003f84270 */
[----:B------:R-:W-:Y:S01]  /*4590*/  FSEL R124, R85, -INF , P3 ;  /* 0xff800000557c7808 */ /* 0x000fe20001800000 */
[----:B------:R-:W5:Y:S01]  /*45a0*/  MUFU.TANH R40, R40 ;  /* 0x0000002800287308 */ /* 0x000f620000002400 */
[----:B------:R-:W-:-:S02]  /*45b0*/  FMNMX.FTZ R99, R84, R99, !PT ;  /* 0x0000006354637209 */ /* 0x000fc40007810000 */
[C---:B------:R-:W-:Y:S02]  /*45c0*/  ISETP.GT.AND P3, PT, R83.reuse, 0x81, PT ;  /* 0x000000815300780c */ /* 0x040fe40003f64270 */
[----:B------:R-:W-:Y:S01]  /*45d0*/  FSEL R172, R56, -INF , P4 ;  /* 0xff80000038ac7808 */ /* 0x000fe20002000000 */
[--C-:B------:R-:W-:Y:S01]  /*45e0*/  FFMA.FTZ R56, R122, R89, -R25.reuse ;  /* 0x000000597a387223 */ /* 0x100fe20000010819 */
[----:B------:R-:W-:Y:S01]  /*45f0*/  FMNMX.FTZ R99, R124, R99, !PT ;  /* 0x000000637c637209 */ /* 0x000fe20007810000 */
[----:B------:R-:W5:Y:S01]  /*4600*/  MUFU.TANH R41, R41 ;  /* 0x0000002900297308 */ /* 0x000f620000002400 */
[----:B------:R-:W-:Y:S02]  /*4610*/  ISETP.GT.AND P4, PT, R83, 0x88, PT ;  /* 0x000000885300780c */ /* 0x000fe40003f84270 */
[----:B0-----:R-:W-:Y:S01]  /*4620*/  FSEL R122, R57, -INF , P3 ;  /* 0xff800000397a7808 */ /* 0x001fe20001800000 */
[----:B------:R-:W-:Y:S01]  /*4630*/  FFMA.FTZ R57, R120, R89, -R25 ;  /* 0x0000005978397223 */ /* 0x000fe20000010819 */
[----:B------:R-:W-:-:S02]  /*4640*/  FMNMX.FTZ R99, R172, R99, !PT ;  /* 0x00000063ac637209 */ /* 0x000fc40007810000 */
[C---:B------:R-:W-:Y:S01]  /*4650*/  ISETP.GT.AND P3, PT, R83.reuse, 0x89, PT ;  /* 0x000000895300780c */ /* 0x040fe20003f64270 */
[----:B------:R-:W0:Y:S01]  /*4660*/  MUFU.TANH R43, R43 ;  /* 0x0000002b002b7308 */ /* 0x000e220000002400 */
[----:B------:R-:W-:Y:S01]  /*4670*/  FSEL R174, R60, -INF , P4 ;  /* 0xff8000003cae7808 */ /* 0x000fe20002000000 */
[--C-:B------:R-:W-:Y:S01]  /*4680*/  FFMA.FTZ R60, R118, R89, -R25.reuse ;  /* 0x00000059763c7223 */ /* 0x100fe20000010819 */
[----:B------:R-:W-:Y:S02]  /*4690*/  FMNMX.FTZ R99, R122, R99, !PT ;  /* 0x000000637a637209 */ /* 0x000fe40007810000 */
[----:B------:R-:W-:Y:S02]  /*46a0*/  ISETP.GT.AND P4, PT, R83, 0x90, PT ;  /* 0x000000905300780c */ /* 0x000fe40003f84270 */
[----:B-1----:R-:W-:Y:S01]  /*46b0*/  FSEL R120, R61, -INF , P3 ;  /* 0xff8000003d787808 */ /* 0x002fe20001800000 */
[----:B------:R-:W1:Y:S01]  /*46c0*/  MUFU.TANH R47, R47 ;  /* 0x0000002f002f7308 */ /* 0x000e620000002400 */
[----:B------:R-:W-:Y:S01]  /*46d0*/  FMNMX.FTZ R99, R174, R99, !PT ;  /* 0x00000063ae637209 */ /* 0x000fe20007810000 */
[----:B------:R-:W-:Y:S01]  /*46e0*/  FFMA.FTZ R61, R116, R89, -R25 ;  /* 0x00000059743d7223 */ /* 0x000fe20000010819 */
[----:B------:R-:W-:-:S02]  /*46f0*/  ISETP.GT.AND P3, PT, R83, 0x91, PT ;  /* 0x000000915300780c */ /* 0x000fc40003f64270 */
[----:B--2---:R-:W-:Y:S02]  /*4700*/  FSEL R64, R64, -INF , P4 ;  /* 0xff80000040407808 */ /* 0x004fe40002000000 */
[----:B------:R-:W-:Y:S01]  /*4710*/  FMNMX.FTZ R99, R120, R99, !PT ;  /* 0x0000006378637209 */ /* 0x000fe20007810000 */
[----:B------:R-:W2:Y:S01]  /*4720*/  MUFU.TANH R45, R45 ;  /* 0x0000002d002d7308 */ /* 0x000ea20000002400 */
[----:B------:R-:W-:Y:S02]  /*4730*/  ISETP.GT.AND P4, PT, R83, 0x98, PT ;  /* 0x000000985300780c */ /* 0x000fe40003f84270 */
[----:B----4-:R-:W-:Y:S02]  /*4740*/  FSEL R118, R65, -INF , P3 ;  /* 0xff80000041767808 */ /* 0x010fe40001800000 */
[----:B------:R-:W-:Y:S02]  /*4750*/  FMNMX.FTZ R99, R64, R99, !PT ;  /* 0x0000006340637209 */ /* 0x000fe40007810000 */
[----:B------:R-:W-:Y:S01]  /*4760*/  ISETP.GT.AND P3, PT, R83, 0x99, PT ;  /* 0x000000995300780c */ /* 0x000fe20003f64270 */
[----:B------:R-:W4:Y:S01]  /*4770*/  MUFU.TANH R51, R51 ;  /* 0x0000003300337308 */ /* 0x000f220000002400 */
[----:B---3--:R-:W-:-:S02]  /*4780*/  FSEL R68, R68, -INF , P4 ;  /* 0xff80000044447808 */ /* 0x008fc40002000000 */
[----:B------:R-:W-:Y:S02]  /*4790*/  FMNMX.FTZ R99, R118, R99, !PT ;  /* 0x0000006376637209 */ /* 0x000fe40007810000 */
[----:B------:R-:W-:Y:S02]  /*47a0*/  ISETP.GT.AND P4, PT, R83, 0xa0, PT ;  /* 0x000000a05300780c */ /* 0x000fe40003f84270 */
[----:B------:R-:W-:Y:S01]  /*47b0*/  FSEL R116, R69, -INF , P3 ;  /* 0xff80000045747808 */ /* 0x000fe20001800000 */
[----:B------:R-:W3:Y:S01]  /*47c0*/  MUFU.TANH R49, R49 ;  /* 0x0000003100317308 */ /* 0x000ee20000002400 */
[----:B------:R-:W-:Y:S02]  /*47d0*/  FMNMX.FTZ R99, R68, R99, !PT ;  /* 0x0000006344637209 */ /* 0x000fe40007810000 */
[C---:B------:R-:W-:Y:S02]  /*47e0*/  ISETP.GT.AND P3, PT, R83.reuse, 0xa1, PT ;  /* 0x000000a15300780c */ /* 0x040fe40003f64270 */
[----:B-----5:R-:W-:Y:S01]  /*47f0*/  FSEL R176, R40, -INF , P4 ;  /* 0xff80000028b07808 */ /* 0x020fe20002000000 */
[----:B------:R-:W-:Y:S01]  /*4800*/  FFMA.FTZ R40, R114, R89, -R25 ;  /* 0x0000005972287223 */ /* 0x000fe20000010819 */
[----:B------:R-:W-:Y:S01]  /*4810*/  FMNMX.FTZ R99, R116, R99, !PT ;  /* 0x0000006374637209 */ /* 0x000fe20007810000 */
[----:B------:R-:W-:Y:S01]  /*4820*/  MUFU.TANH R55, R55 ;  /* 0x0000003700377308 */ /* 0x000fe20000002400 */
[----:B------:R-:W-:-:S02]  /*4830*/  ISETP.GT.AND P4, PT, R83, 0xa8, PT ;  /* 0x000000a85300780c */ /* 0x000fc40003f84270 */
[----:B------:R-:W-:Y:S01]  /*4840*/  FSEL R114, R41, -INF , P3 ;  /* 0xff80000029727808 */ /* 0x000fe20001800000 */
[--C-:B------:R-:W-:Y:S01]  /*4850*/  FFMA.FTZ R41, R112, R89, -R25.reuse ;  /* 0x0000005970297223 */ /* 0x100fe20000010819 */
[----:B------:R-:W-:Y:S02]  /*4860*/  FMNMX.FTZ R99, R176, R99, !PT ;  /* 0x00000063b0637209 */ /* 0x000fe40007810000 */
[----:B------:R-:W-:Y:S01]  /*4870*/  ISETP.GT.AND P3, PT, R83, 0xa9, PT ;  /* 0x000000a95300780c */ /* 0x000fe20003f64270 */
[----:B------:R-:W5:Y:S01]  /*4880*/  MUFU.TANH R53, R53 ;  /* 0x0000003500357308 */ /* 0x000f620000002400 */
[----:B0-----:R-:W-:Y:S01]  /*4890*/  FSEL R178, R43, -INF , P4 ;  /* 0xff8000002bb27808 */ /* 0x001fe20002000000 */
[----:B------:R-:W-:Y:S01]  /*48a0*/  FFMA.FTZ R43, R110, R89, -R25 ;  /* 0x000000596e2b7223 */ /* 0x000fe20000010819 */
[----:B------:R-:W-:Y:S02]  /*48b0*/  FMNMX.FTZ R99, R114, R99, !PT ;  /* 0x0000006372637209 */ /* 0x000fe40007810000 */
[----:B------:R-:W-:-:S02]  /*48c0*/  ISETP.GT.AND P4, PT, R83, 0xb0, PT ;  /* 0x000000b05300780c */ /* 0x000fc40003f84270 */
[----:B-1----:R-:W-:Y:S01]  /*48d0*/  FSEL R112, R47, -INF , P3 ;  /* 0xff8000002f707808 */ /* 0x002fe20001800000 */
[----:B------:R-:W-:Y:S01]  /*48e0*/  MUFU.TANH R63, R63 ;  /* 0x0000003f003f7308 */ /* 0x000fe20000002400 */
[----:B------:R-:W-:Y:S01]  /*48f0*/  FMNMX.FTZ R99, R178, R99, !PT ;  /* 0x00000063b2637209 */ /* 0x000fe20007810000 */
[-CC-:B------:R-:W-:Y:S01]  /*4900*/  FFMA.FTZ R47, R26, R89.reuse, -R25.reuse ;  /* 0x000000591a2f7223 */ /* 0x180fe20000010819 */
[----:B------:R-:W-:Y:S01]  /*4910*/  ISETP.GT.AND P3, PT, R83, 0xb1, PT ;  /* 0x000000b15300780c */ /* 0x000fe20003f64270 */
[-CC-:B------:R-:W-:Y:S01]  /*4920*/  FFMA.FTZ R26, R46, R89.reuse, -R25.reuse ;  /* 0x000000592e1a7223 */ /* 0x180fe20000010819 */
[----:B--2---:R-:W-:Y:S01]  /*4930*/  FSEL R180, R45, -INF , P4 ;  /* 0xff8000002db47808 */ /* 0x004fe20002000000 */
[--C-:B------:R-:W-:Y:S01]  /*4940*/  FFMA.FTZ R45, R54, R89, -R25.reuse ;  /* 0x00000059362d7223 */ /* 0x100fe20000010819 */
[----:B------:R-:W-:Y:S01]  /*4950*/  FMNMX.FTZ R99, R112, R99, !PT ;  /* 0x0000006370637209 */ /* 0x000fe20007810000 */
[----:B------:R-:W0:Y:S01]  /*4960*/  MUFU.TANH R59, R59 ;  /* 0x0000003b003b7308 */ /* 0x000e220000002400 */
[----:B------:R-:W-:Y:S01]  /*4970*/  ISETP.GT.AND P4, PT, R83, 0xb8, PT ;  /* 0x000000b85300780c */ /* 0x000fe20003f84270 */
[-CC-:B------:R-:W-:Y:S01]  /*4980*/  FFMA.FTZ R46, R58, R89.reuse, -R25.reuse ;  /* 0x000000593a2e7223 */ /* 0x180fe20000010819 */
[----:B----4-:R-:W-:Y:S01]  /*4990*/  FSEL R110, R51, -INF , P3 ;  /* 0xff800000336e7808 */ /* 0x010fe20001800000 */
[--C-:B------:R-:W-:Y:S01]  /*49a0*/  FFMA.FTZ R58, R82, R89, -R25.reuse ;  /* 0x00000059523a7223 */ /* 0x100fe20000010819 */
[----:B------:R-:W-:Y:S01]  /*49b0*/  FMNMX.FTZ R99, R180, R99, !PT ;  /* 0x00000063b4637209 */ /* 0x000fe20007810000 */
[--C-:B------:R-:W-:Y:S01]  /*49c0*/  FFMA.FTZ R51, R34, R89, -R25.reuse ;  /* 0x0000005922337223 */ /* 0x100fe20000010819 */
[----:B------:R-:W-:Y:S01]  /*49d0*/  ISETP.GT.AND P3, PT, R83, 0xb9, PT ;  /* 0x000000b95300780c */ /* 0x000fe20003f64270 */
[----:B------:R3:W-:Y:S01]  /*49e0*/  MUFU.EX2 R5, R182 ;  /* 0x000000b600057308 */ /* 0x0007e20000000800 */
[----:B------:R-:W-:Y:S01]  /*49f0*/  FMNMX.FTZ R99, R110, R99, !PT ;  /* 0x000000636e637209 */ /* 0x000fe20007810000 */
[----:B------:R-:W-:-:S06]  /*4a00*/  FFMA.FTZ R34, R70, R89, -R25 ;  /* 0x0000005946227223 */ /* 0x000fcc0000010819 */
[----:B------:R-:W1:Y:S01]  /*4a10*/  MUFU.TANH R71, R71 ;  /* 0x0000004700477308 */ /* 0x000e620000002400 */
[----:B---3--:R-:W-:Y:S01]  /*4a20*/  FSEL R182, R49, -INF , P4 ;  /* 0xff80000031b67808 */ /* 0x008fe20002000000 */
[--C-:B------:R-:W-:Y:S01]  /*4a30*/  FFMA.FTZ R49, R50, R89, -R25.reuse ;  /* 0x0000005932317223 */ /* 0x100fe20000010819 */
[----:B------:R-:W-:Y:S02]  /*4a40*/  ISETP.GT.AND P4, PT, R83, 0xc0, PT ;  /* 0x000000c05300780c */ /* 0x000fe40003f84270 */
[----:B------:R-:W-:Y:S02]  /*4a50*/  FMNMX.FTZ R99, R182, R99, !PT ;  /* 0x00000063b6637209 */ /* 0x000fe40007810000 */
[----:B-----5:R-:W-:Y:S01]  /*4a60*/  FSEL R186, R53, -INF , P4 ;  /* 0xff80000035ba7808 */ /* 0x020fe20002000000 */
[----:B------:R2:W-:Y:S01]  /*4a70*/  MUFU.EX2 R102, R184 ;  /* 0x000000b800667308 */ /* 0x0005e20000000800 */
[----:B------:R-:W-:Y:S01]  /*4a80*/  ISETP.GT.AND P4, PT, R83, 0xc8, PT ;  /* 0x000000c85300780c */ /* 0x000fe20003f84270 */
[----:B------:R-:W-:-:S03]  /*4a90*/  FFMA.FTZ R53, R66, R89, -R25 ;  /* 0x0000005942357223 */ /* 0x000fc60000010819 */
[----:B0-----:R-:W-:Y:S01]  /*4aa0*/  FSEL R188, R59, -INF , P4 ;  /* 0xff8000003bbc7808 */ /* 0x001fe20002000000 */
[-CC-:B------:R-:W-:Y:S01]  /*4ab0*/  FFMA.FTZ R59, R78, R89.reuse, -R25.reuse ;  /* 0x000000594e3b7223 */ /* 0x180fe20000010819 */
[----:B------:R-:W-:Y:S01]  /*4ac0*/  ISETP.GT.AND P4, PT, R83, 0xd0, PT ;  /* 0x000000d05300780c */ /* 0x000fe20003f84270 */
[----:B------:R-:W0:Y:S01]  /*4ad0*/  MUFU.TANH R67, R67 ;  /* 0x0000004300437308 */ /* 0x000e220000002400 */
[----:B--2---:R-:W-:Y:S01]  /*4ae0*/  FSEL R184, R55, -INF , P3 ;  /* 0xff80000037b87808 */ /* 0x004fe20001800000 */
[-CC-:B------:R-:W-:Y:S01]  /*4af0*/  FFMA.FTZ R55, R38, R89.reuse, -R25.reuse ;  /* 0x0000005926377223 */ /* 0x180fe20000010819 */
[----:B------:R-:W-:Y:S01]  /*4b00*/  ISETP.GT.AND P3, PT, R83, 0xc1, PT ;  /* 0x000000c15300780c */ /* 0x000fe20003f64270 */
[----:B------:R-:W-:Y:S01]  /*4b10*/  FFMA.FTZ R38, R86, R89, -R25 ;  /* 0x0000005956267223 */ /* 0x000fe20000010819 */
[----:B------:R-:W-:Y:S02]  /*4b20*/  FMNMX.FTZ R99, R184, R99, !PT ;  /* 0x00000063b8637209 */ /* 0x000fe40007810000 */
[----:B------:R-:W-:Y:S01]  /*4b30*/  FSEL R54, R63, -INF , P3 ;  /* 0xff8000003f367808 */ /* 0x000fe20001800000 */
[----:B------:R-:W2:Y:S01]  /*4b40*/  MUFU.TANH R87, R87 ;  /* 0x0000005700577308 */ /* 0x000ea20000002400 */
[----:B------:R-:W-:-:S02]  /*4b50*/  FMNMX.FTZ R99, R186, R99, !PT ;  /* 0x00000063ba637209 */ /* 0x000fc40007810000 */
[----:B------:R-:W-:Y:S02]  /*4b60*/  ISETP.GT.AND P3, PT, R83, 0xc9, PT ;  /* 0x000000c95300780c */ /* 0x000fe40003f64270 */
[----:B------:R-:W-:Y:S02]  /*4b70*/  FMNMX.FTZ R99, R54, R99, !PT ;  /* 0x0000006336637209 */ /* 0x000fe40007810000 */
[----:B-1----:R-:W-:Y:S01]  /*4b80*/  FSEL R192, R71, -INF , P3 ;  /* 0xff80000047c07808 */ /* 0x002fe20001800000 */
[----:B------:R-:W1:Y:S01]  /*4b90*/  MUFU.TANH R91, R91 ;  /* 0x0000005b005b7308 */ /* 0x000e620000002400 */
[----:B------:R-:W-:Y:S02]  /*4ba0*/  FMNMX.FTZ R99, R188, R99, !PT ;  /* 0x00000063bc637209 */ /* 0x000fe40007810000 */
[----:B------:R-:W-:Y:S02]  /*4bb0*/  ISETP.GT.AND P3, PT, R83, 0xd1, PT ;  /* 0x000000d15300780c */ /* 0x000fe40003f64270 */
[----:B0-----:R-:W-:Y:S01]  /*4bc0*/  FSEL R190, R67, -INF , P4 ;  /* 0xff80000043be7808 */ /* 0x001fe20002000000 */
[--C-:B------:R-:W-:Y:S01]  /*4bd0*/  FFMA.FTZ R67, R44, R89, -R25.reuse ;  /* 0x000000592c437223 */ /* 0x100fe20000010819 */
[----:B------:R-:W-:Y:S01]  /*4be0*/  FMNMX.FTZ R99, R192, R99, !PT ;  /* 0x00000063c0637209 */ /* 0x000fe20007810000 */
[----:B------:R-:W0:Y:S01]  /*4bf0*/  MUFU.TANH R95, R95 ;  /* 0x0000005f005f7308 */ /* 0x000e220000002400 */
[----:B------:R-:W-:Y:S01]  /*4c00*/  ISETP.GT.AND P4, PT, R83, 0xd8, PT ;  /* 0x000000d85300780c */ /* 0x000fe20003f84270 */
[----:B------:R-:W-:Y:S01]  /*4c10*/  FFMA.FTZ R44, R94, R89, -R25 ;  /* 0x000000595e2c7223 */ /* 0x000fe20000010819 */
[----:B--2---:R-:W-:-:S02]  /*4c20*/  FSEL R194, R87, -INF , P3 ;  /* 0xff80000057c27808 */ /* 0x004fc40001800000 */
[----:B------:R-:W-:Y:S02]  /*4c30*/  FMNMX.FTZ R99, R190, R99, !PT ;  /* 0x00000063be637209 */ /* 0x000fe40007810000 */
[----:B------:R-:W-:Y:S01]  /*4c40*/  ISETP.GT.AND P3, PT, R83, 0xd9, PT ;  /* 0x000000d95300780c */ /* 0x000fe20003f64270 */
[----:B------:R-:W-:Y:S01]  /*4c50*/  MUFU.EX2 R24, R24 ;  /* 0x0000001800187308 */ /* 0x000fe20000000800 */
[----:B-1----:R-:W-:Y:S02]  /*4c60*/  FSEL R196, R91, -INF , P4 ;  /* 0xff8000005bc47808 */ /* 0x002fe40002000000 */
[----:B------:R-:W-:-:S04]  /*4c70*/  FMNMX.FTZ R99, R194, R99, !PT ;  /* 0x00000063c2637209 */ /* 0x000fc80007810000 */
[----:B------:R-:W-:Y:S01]  /*4c80*/  FMNMX.FTZ R99, R196, R99, !PT ;  /* 0x00000063c4637209 */ /* 0x000fe20007810000 */
[----:B------:R-:W1:Y:S01]  /*4c90*/  MUFU.EX2 R27, R27 ;  /* 0x0000001b001b7308 */ /* 0x000e620000000800 */
[----:B0-----:R-:W-:-:S04]  /*4ca0*/  FSEL R198, R95, -INF , P3 ;  /* 0xff8000005fc67808 */ /* 0x001fc80001800000 */
[----:B------:R-:W-:-:S03]  /*4cb0*/  FMNMX.FTZ R99, R198, R99, !PT ;  /* 0x00000063c6637209 */ /* 0x000fc60007810000 */
[----:B------:R-:W-:Y:S02]  /*4cc0*/  MUFU.EX2 R28, R28 ;  /* 0x0000001c001c7308 */ /* 0x000fe40000000800 */
[----:B------:R-:W0:Y:S06]  /*4cd0*/  SHFL.BFLY PT, R50, R99, 0x2, 0x1f ;  /* 0x0c401f0063327f89 */ /* 0x000e2c00000e0000 */
[----:B------:R-:W2:Y:S01]  /*4ce0*/  MUFU.EX2 R29, R29 ;  /* 0x0000001d001d7308 */ /* 0x000ea20000000800 */
[----:B-1----:R-:W-:-:S07]  /*4cf0*/  FADD.FTZ R105, R24, R27 ;  /* 0x0000001b18697221 */ /* 0x002fce0000010000 */
[----:B------:R-:W-:Y:S08]  /*4d00*/  MUFU.EX2 R31, R31 ;  /* 0x0000001f001f7308 */ /* 0x000ff00000000800 */
[----:B------:R-:W-:Y:S01]  /*4d10*/  MUFU.EX2 R32, R32 ;  /* 0x0000002000207308 */ /* 0x000fe20000000800 */
[----:B--2---:R-:W-:Y:S02]  /*4d20*/  F2FP.SATFINITE.E4M3.F32.PACK_AB_MERGE_C R225, R29, R28, RZ ;  /* 0x0000001c1de1723e */ /* 0x004fe400048070ff */
[----:B0-----:R-:W-:Y:S01]  /*4d30*/  FMNMX.FTZ R63, R99, R50, !PT ;  /* 0x00000032633f7209 */ /* 0x001fe20007810000 */
[-CC-:B------:R-:W-:Y:S01]  /*4d40*/  FFMA.FTZ R50, R74, R89.reuse, -R25.reuse ;  /* 0x000000594a327223 */ /* 0x180fe20000010819 */
[----:B------:R-:W-:Y:S01]  /*4d50*/  FFMA.FTZ R25, R98, R89, -R25 ;  /* 0x0000005962197223 */ /* 0x000fe20000010819 */
[----:B------:R-:W-:-:S02]  /*4d60*/  F2FP.SATFINITE.E4M3.F32.PACK_AB_MERGE_C R225, R27, R24, R225 ;  /* 0x000000181be1723e */ /* 0x000fc400048070e1 */
[----:B------:R-:W0:Y:S01]  /*4d70*/  SHFL.BFLY PT, R88, R63, 0x1, 0x1f ;  /* 0x0c201f003f587f89 */ /* 0x000e2200000e0000 */
[----:B------:R-:W-:Y:S08]  /*4d80*/  MUFU.EX2 R33, R33 ;  /* 0x0000002100217308 */ /* 0x000ff00000000800 */
[----:B------:R-:W1:Y:S08]  /*4d90*/  MUFU.EX2 R36, R36 ;  /* 0x0000002400247308 */ /* 0x000e700000000800 */
[----:B------:R-:W-:Y:S01]  /*4da0*/  MUFU.EX2 R35, R35 ;  /* 0x0000002300237308 */ /* 0x000fe20000000800 */
[----:B0-----:R-:W-:-:S07]  /*4db0*/  FMNMX.FTZ R88, R63, R88, !PT ;  /* 0x000000583f587209 */ /* 0x001fce0007810000 */
[----:B------:R-:W-:Y:S01]  /*4dc0*/  MUFU.EX2 R48, R48 ;  /* 0x0000003000307308 */ /* 0x000fe20000000800 */
[----:B-1----:R-:W-:Y:S02]  /*4dd0*/  F2FP.SATFINITE.E4M3.F32.PACK_AB_MERGE_C R227, R36, R33, RZ ;  /* 0x0000002124e3723e */ /* 0x002fe400048070ff */
[C---:B------:R-:W-:Y:S01]  /*4de0*/  FSETP.NEU.FTZ.AND P3, PT, R88.reuse, -INF , PT ;  /* 0xff8000005800780b */ /* 0x040fe20003f7d000 */
[----:B------:R-:W-:Y:S01]  /*4df0*/  FFMA.FTZ R71, R88, R89, -8 ;  /* 0xc100000058477423 */ /* 0x000fe20000010059 */
[----:B------:R-:W-:-:S03]  /*4e00*/  F2FP.SATFINITE.E4M3.F32.PACK_AB_MERGE_C R227, R32, R31, R227 ;  /* 0x0000001f20e3723e */ /* 0x000fc600048070e3 */
[----:B------:R0:W-:Y:S01]  /*4e10*/  MUFU.EX2 R63, R67 ;  /* 0x00000043003f7308 */ /* 0x0001e20000000800 */
[----:B------:R-:W-:-:S05]  /*4e20*/  FSEL R71, R71, RZ, P3 ;  /* 0x000000ff47477208 */ /* 0x000fca0001800000 */
[-CC-:B------:R-:W-:Y:S01]  /*4e30*/  FFMA.FTZ R65, R130, R89.reuse, -R71.reuse ;  /* 0x0000005982417223 */ /* 0x180fe20000010847 */
[-CC-:B------:R-:W-:Y:S01]  /*4e40*/  FFMA.FTZ R66, R79, R89.reuse, -R71.reuse ;  /* 0x000000594f427223 */ /* 0x180fe20000010847 */
[-CC-:B------:R-:W-:Y:S01]  /*4e50*/  FFMA.FTZ R79, R132, R89.reuse, -R71.reuse ;  /* 0x00000059844f7223 */ /* 0x180fe20000010847 */
[-CC-:B------:R-:W-:Y:S01]  /*4e60*/  FFMA.FTZ R82, R140, R89.reuse, -R71.reuse ;  /* 0x000000598c527223 */ /* 0x180fe20000010847 */
[-CC-:B0-----:R-:W-:Y:S01]  /*4e70*/  FFMA.FTZ R67, R142, R89.reuse, -R71.reuse ;  /* 0x000000598e437223 */ /* 0x181fe20000010847 */
[-CC-:B------:R-:W-:Y:S01]  /*4e80*/  FFMA.FTZ R70, R144, R89.reuse, -R71.reuse ;  /* 0x0000005990467223 */ /* 0x180fe20000010847 */
[----:B------:R-:W-:Y:S01]  /*4e90*/  MUFU.EX2 R65, R65 ;  /* 0x0000004100417308 */ /* 0x000fe20000000800 */
[-CC-:B------:R-:W-:Y:S01]  /*4ea0*/  FFMA.FTZ R85, R150, R89.reuse, -R71.reuse ;  /* 0x0000005996557223 */ /* 0x180fe20000010847 */
[-C--:B------:R-:W-:Y:S01]  /*4eb0*/  FFMA.FTZ R97, R126, R89.reuse, -R71 ;  /* 0x000000597e617223 */ /* 0x080fe20000010847 */
[----:B------:R-:W-:Y:S01]  /*4ec0*/  FADD.FTZ R126, R28, R105 ;  /* 0x000000691c7e7221 */ /* 0x000fe20000010000 */
[-CC-:B------:R-:W-:Y:S01]  /*4ed0*/  FFMA.FTZ R107, R124, R89.reuse, -R71.reuse ;  /* 0x000000597c6b7223 */ /* 0x180fe20000010847 */
[-CC-:B------:R-:W-:Y:S01]  /*4ee0*/  FFMA.FTZ R94, R162, R89.reuse, -R71.reuse ;  /* 0x00000059a25e7223 */ /* 0x180fe20000010847 */
[-CC-:B------:R-:W-:Y:S01]  /*4ef0*/  FFMA.FTZ R69, R164, R89.reuse, -R71.reuse ;  /* 0x00000059a4457223 */ /* 0x180fe20000010847 */
[----:B------:R-:W-:Y:S01]  /*4f00*/  FADD.FTZ R126, R29, R126 ;  /* 0x0000007e1d7e7221 */ /* 0x000fe20000010000 */
[----:B------:R-:W0:Y:S01]  /*4f10*/  MUFU.EX2 R66, R66 ;  /* 0x0000004200427308 */ /* 0x000e220000000800 */
[-CC-:B------:R-:W-:Y:S01]  /*4f20*/  FFMA.FTZ R101, R122, R89.reuse, -R71.reuse ;  /* 0x000000597a657223 */ /* 0x180fe20000010847 */
[-CC-:B------:R-:W-:Y:S01]  /*4f30*/  FFMA.FTZ R74, R160, R89.reuse, -R71.reuse ;  /* 0x00000059a04a7223 */ /* 0x180fe20000010847 */
[----:B------:R-:W-:Y:S01]  /*4f40*/  FADD.FTZ R113, R31, R126 ;  /* 0x0000007e1f717221 */ /* 0x000fe20000010000 */
        /* <DEDUP_REMOVED lines=25> */
[-CC-:B------:R-:W-:Y:S01]  /*50e0*/  FFMA.FTZ R109, R128, R89.reuse, -R71.reuse ;  /* 0x00000059806d7223 */ /* 0x180fe20000010847 */
[----:B------:R-:W-:Y:S01]  /*50f0*/  FADD.FTZ R119, R33, R124 ;  /* 0x0000007c21777221 */ /* 0x000fe20000010000 */
[-C--:B------:R-:W-:Y:S01]  /*5100*/  FFMA.FTZ R80, R80, R89.reuse, -R71 ;  /* 0x0000005950507223 */ /* 0x080fe20000010847 */
[----:B------:R-:W1:Y:S01]  /*5110*/  MUFU.EX2 R70, R70 ;  /* 0x0000004600467308 */ /* 0x000e620000000800 */
[----:B--2---:R-:W-:Y:S01]  /*5120*/  FADD.FTZ R122, R82, R105 ;  /* 0x00000069527a7221 */ /* 0x004fe20000010000 */
[-C--:B------:R-:W-:Y:S01]  /*5130*/  FFMA.FTZ R105, R118, R89.reuse, -R71 ;  /* 0x0000005976697223 */ /* 0x080fe20000010847 */
[----:B------:R-:W-:Y:S01]  /*5140*/  FADD.FTZ R118, R36, R119 ;  /* 0x0000007724767221 */ /* 0x000fe20000010000 */
[-CC-:B------:R-:W-:Y:S01]  /*5150*/  FFMA.FTZ R84, R84, R89.reuse, -R71.reuse ;  /* 0x0000005954547223 */ /* 0x180fe20000010847 */
[-CC-:B------:R-:W-:Y:S01]  /*5160*/  FFMA.FTZ R172, R172, R89.reuse, -R71.reuse ;  /* 0x00000059acac7223 */ /* 0x180fe20000010847 */
[-CC-:B------:R-:W-:Y:S01]  /*5170*/  FFMA.FTZ R111, R174, R89.reuse, -R71.reuse ;  /* 0x00000059ae6f7223 */ /* 0x180fe20000010847 */
[----:B------:R-:W-:Y:S01]  /*5180*/  FADD.FTZ R119, R35, R118 ;  /* 0x0000007623777221 */ /* 0x000fe20000010000 */
[----:B------:R-:W2:Y:S01]  /*5190*/  MUFU.EX2 R85, R85 ;  /* 0x0000005500557308 */ /* 0x000ea20000000800 */
[----:B0-----:R-:W-:Y:S01]  /*51a0*/  FADD.FTZ R117, R67, R122 ;  /* 0x0000007a43757221 */ /* 0x001fe20000010000 */
[-C--:B------:R-:W-:Y:S01]  /*51b0*/  FFMA.FTZ R120, R120, R89.reuse, -R71 ;  /* 0x0000005978787223 */ /* 0x080fe20000010847 */
[----:B------:R-:W-:Y:S01]  /*51c0*/  FADD.FTZ R118, R48, R119 ;  /* 0x0000007730767221 */ /* 0x000fe20000010000 */
[-CC-:B------:R-:W-:Y:S01]  /*51d0*/  FFMA.FTZ R116, R116, R89.reuse, -R71.reuse ;  /* 0x0000005974747223 */ /* 0x180fe20000010847 */
[-CC-:B------:R-:W-:Y:S01]  /*51e0*/  FFMA.FTZ R176, R176, R89.reuse, -R71.reuse ;  /* 0x00000059b0b07223 */ /* 0x180fe20000010847 */
        /* <DEDUP_REMOVED lines=9> */
[-CC-:B------:R-:W-:Y:S01]  /*5280*/  FFMA.FTZ R186, R186, R89.reuse, -R71.reuse ;  /* 0x00000059baba7223 */ /* 0x180fe20000010847 */
[----:B------:R-:W1:Y:S01]  /*5290*/  MUFU.EX2 R69, R69 ;  /* 0x0000004500457308 */ /* 0x000e620000000800 */
[----:B--2---:R-:W-:Y:S01]  /*52a0*/  FADD.FTZ R117, R85, R68 ;  /* 0x0000004455757221 */ /* 0x004fe20000010000 */
[-CC-:B------:R-:W-:Y:S01]  /*52b0*/  FFMA.FTZ R54, R54, R89.reuse, -R71.reuse ;  /* 0x0000005936367223 */ /* 0x180fe20000010847 */
[----:B------:R-:W2:Y:S01]  /*52c0*/  @P2 LDC R31, c[0x0][0x450] ;  /* 0x00011400ff1f2b82 */ /* 0x000ea20000000800 */
[-CC-:B------:R-:W-:Y:S01]  /*52d0*/  FFMA.FTZ R188, R188, R89.reuse, -R71.reuse ;  /* 0x00000059bcbc7223 */ /* 0x180fe20000010847 */
[-CC-:B------:R-:W-:Y:S01]  /*52e0*/  FFMA.FTZ R192, R192, R89.reuse, -R71.reuse ;  /* 0x00000059c0c07223 */ /* 0x180fe20000010847 */
[-CC-:B------:R-:W-:Y:S01]  /*52f0*/  FFMA.FTZ R190, R190, R89.reuse, -R71.reuse ;  /* 0x00000059bebe7223 */ /* 0x180fe20000010847 */
[-C--:B------:R-:W-:Y:S01]  /*5300*/  FFMA.FTZ R194, R194, R89.reuse, -R71 ;  /* 0x00000059c2c27223 */ /* 0x080fe20000010847 */
[----:B------:R-:W3:Y:S01]  /*5310*/  MUFU.EX2 R37, R37 ;  /* 0x0000002500257308 */ /* 0x000ee20000000800 */
[----:B0-----:R-:W-:Y:S01]  /*5320*/  FADD.FTZ R68, R94, R117 ;  /* 0x000000755e447221 */ /* 0x001fe20000010000 */
[-CC-:B------:R-:W-:Y:S01]  /*5330*/  FFMA.FTZ R196, R196, R89.reuse, -R71.reuse ;  /* 0x00000059c4c47223 */ /* 0x180fe20000010847 */
[----:B------:R-:W-:Y:S01]  /*5340*/  FFMA.FTZ R71, R198, R89, -R71 ;  /* 0x00000059c6477223 */ /* 0x000fe20000010847 */
[----:B------:R-:W-:-:S02]  /*5350*/  F2FP.SATFINITE.E4M3.F32.PACK_AB_MERGE_C R224, R82, R79, RZ ;  /* 0x0000004f52e0723e */ /* 0x000fc400048070ff */
[----:B------:R-:W-:Y:S02]  /*5360*/  CS2R R32, SRZ ;  /* 0x0000000000207805 */ /* 0x000fe4000001ff00 */
[----:B------:R-:W-:Y:S01]  /*5370*/  F2FP.SATFINITE.E4M3.F32.PACK_AB_MERGE_C R226, R94, R85, RZ ;  /* 0x000000555ee2723e */ /* 0x000fe200048070ff */
[----:B------:R-:W0:Y:S01]  /*5380*/  MUFU.EX2 R74, R74 ;  /* 0x0000004a004a7308 */ /* 0x000e220000000800 */
[----:B-1----:R-:W-:Y:S01]  /*5390*/  FADD.FTZ R117, R69, R68 ;  /* 0x0000004445757221 */ /* 0x002fe20000010000 */
[----:B------:R-:W-:Y:S02]  /*53a0*/  F2FP.SATFINITE.E4M3.F32.PACK_AB_MERGE_C R224, R66, R65, R224 ;  /* 0x0000004142e0723e */ /* 0x000fe400048070e0 */
[----:B------:R-:W-:Y:S02]  /*53b0*/  F2FP.SATFINITE.E4M3.F32.PACK_AB_MERGE_C R226, R70, R67, R226 ;  /* 0x0000004346e2723e */ /* 0x000fe400048070e2 */
[----:B------:R-:W-:Y:S02]  /*53c0*/  CS2R R66, SRZ ;  /* 0x0000000000427805 */ /* 0x000fe4000001ff00 */
[----:B------:R-:W1:Y:S01]  /*53d0*/  MUFU.EX2 R52, R52 ;  /* 0x0000003400347308 */ /* 0x000e620000000800 */
[----:B---3--:R-:W-:-:S07]  /*53e0*/  FADD.FTZ R119, R37, R118 ;  /* 0x0000007625777221 */ /* 0x008fce0000010000 */
[----:B------:R-:W3:Y:S01]  /*53f0*/  MUFU.EX2 R91, R91 ;  /* 0x0000005b005b7308 */ /* 0x000ee20000000800 */
[----:B0-----:R-:W-:-:S07]  /*5400*/  FADD.FTZ R68, R74, R117 ;  /* 0x000000754a447221 */ /* 0x001fce0000010000 */
[----:B------:R-:W0:Y:S01]  /*5410*/  MUFU.EX2 R39, R39 ;  /* 0x0000002700277308 */ /* 0x000e220000000800 */
[C---:B-1----:R-:W-:Y:S01]  /*5420*/  FADD.FTZ R118, R52.reuse, R119 ;  /* 0x0000007734767221 */ /* 0x042fe20000010000 */
[----:B------:R-:W-:-:S04]  /*5430*/  F2FP.SATFINITE.E4M3.F32.PACK_AB_MERGE_C R221, R52, R37, RZ ;  /* 0x0000002534dd723e */ /* 0x000fc800048070ff */
[----:B------:R-:W-:Y:S02]  /*5440*/  F2FP.SATFINITE.E4M3.F32.PACK_AB_MERGE_C R221, R48, R35, R221 ;  /* 0x0000002330dd723e */ /* 0x000fe400048070dd */
[----:B------:R-:W1:Y:S01]  /*5450*/  MUFU.EX2 R98, R98 ;  /* 0x0000006200627308 */ /* 0x000e620000000800 */
[----:B---3--:R-:W-:-:S07]  /*5460*/  FADD.FTZ R117, R91, R68 ;  /* 0x000000445b757221 */ /* 0x008fce0000010000 */
[----:B------:R-:W3:Y:S01]  /*5470*/  MUFU.EX2 R78, R78 ;  /* 0x0000004e004e7308 */ /* 0x000ee20000000800 */
[----:B0-----:R-:W-:-:S04]  /*5480*/  FADD.FTZ R119, R39, R118 ;  /* 0x0000007627777221 */ /* 0x001fc80000010000 */
[----:B------:R-:W-:-:S03]  /*5490*/  FADD.FTZ R122, R102, R119 ;  /* 0x00000077667a7221 */ /* 0x000fc60000010000 */
[----:B------:R-:W0:Y:S01]  /*54a0*/  MUFU.EX2 R81, R81 ;  /* 0x0000005100517308 */ /* 0x000e220000000800 */
[C---:B-1----:R-:W-:Y:S01]  /*54b0*/  FADD.FTZ R117, R98.reuse, R117 ;  /* 0x0000007562757221 */ /* 0x042fe20000010000 */
[----:B------:R-:W-:-:S04]  /*54c0*/  F2FP.SATFINITE.E4M3.F32.PACK_AB_MERGE_C R91, R98, R91, RZ ;  /* 0x0000005b625b723e */ /* 0x000fc800048070ff */
[----:B------:R-:W-:Y:S02]  /*54d0*/  F2FP.SATFINITE.E4M3.F32.PACK_AB_MERGE_C R220, R74, R69, R91 ;  /* 0x000000454adc723e */ /* 0x000fe4000480705b */
[----:B------:R-:W1:Y:S01]  /*54e0*/  MUFU.EX2 R4, R4 ;  /* 0x0000000400047308 */ /* 0x000e620000000800 */
[----:B---3--:R-:W-:Y:S01]  /*54f0*/  FADD.FTZ R118, R78, R117 ;  /* 0x000000754e767221 */ /* 0x008fe20000010000 */
[----:B------:R-:W-:-:S06]  /*5500*/  FADD.FTZ R117, R5, R122 ;  /* 0x0000007a05757221 */ /* 0x000fcc0000010000 */
        /* <DEDUP_REMOVED lines=9> */
[----:B0-----:R-:W-:-:S07]  /*55a0*/  FADD.FTZ R122, R6, R119 ;  /* 0x00000077067a7221 */ /* 0x001fce0000010000 */
[----:B------:R-:W-:Y:S01]  /*55b0*/  MUFU.EX2 R83, R83 ;  /* 0x0000005300537308 */ /* 0x000fe20000000800 */
[C---:B-1----:R-:W-:Y:S01]  /*55c0*/  FADD.FTZ R118, R104.reuse, R117 ;  /* 0x0000007568767221 */ /* 0x042fe20000010000 */
[----:B------:R-:W-:-:S04]  /*55d0*/  F2FP.SATFINITE.E4M3.F32.PACK_AB_MERGE_C R95, R104, R95, RZ ;  /* 0x0000005f685f723e */ /* 0x000fc800048070ff */
[----:B------:R-:W-:Y:S02]  /*55e0*/  F2FP.SATFINITE.E4M3.F32.PACK_AB_MERGE_C R222, R81, R78, R95 ;  /* 0x0000004e51de723e */ /* 0x000fe4000480705f */
[----:B------:R-:W-:Y:S01]  /*55f0*/  CS2R R78, SRZ ;  /* 0x00000000004e7805 */ /* 0x000fe2000001ff00 */
[----:B------:R-:W-:Y:S01]  /*5600*/  MUFU.EX2 R10, R10 ;  /* 0x0000000a000a7308 */ /* 0x000fe20000000800 */
[----:B---3--:R-:W-:-:S07]  /*5610*/  FADD.FTZ R117, R9, R122 ;  /* 0x0000007a09757221 */ /* 0x008fce0000010000 */
[----:B------:R-:W-:Y:S08]  /*5620*/  MUFU.EX2 R86, R86 ;  /* 0x0000005600567308 */ /* 0x000ff00000000800 */
[----:B------:R-:W0:Y:S08]  /*5630*/  MUFU.EX2 R11, R11 ;  /* 0x0000000b000b7308 */ /* 0x000e300000000800 */
[----:B------:R-:W1:Y:S08]  /*5640*/  MUFU.EX2 R99, R99 ;  /* 0x0000006300637308 */ /* 0x000e700000000800 */
[----:B------:R-:W3:Y:S01]  /*5650*/  MUFU.EX2 R12, R12 ;  /* 0x0000000c000c7308 */ /* 0x000ee20000000800 */
[----:B0-----:R-:W-:-:S04]  /*5660*/  F2FP.SATFINITE.E4M3.F32.PACK_AB_MERGE_C R217, R11, R10, RZ ;  /* 0x0000000a0bd9723e */ /* 0x001fc800048070ff */
[----:B------:R-:W-:-:S03]  /*5670*/  F2FP.SATFINITE.E4M3.F32.PACK_AB_MERGE_C R217, R9, R6, R217 ;  /* 0x0000000609d9723e */ /* 0x000fc600048070d9 */
[----:B------:R-:W0:Y:S08]  /*5680*/  MUFU.EX2 R106, R106 ;  /* 0x0000006a006a7308 */ /* 0x000e300000000800 */
[----:B------:R-:W4:Y:S08]  /*5690*/  MUFU.EX2 R13, R13 ;  /* 0x0000000d000d7308 */ /* 0x000f300000000800 */
[----:B------:R-:W5:Y:S08]  /*56a0*/  MUFU.EX2 R87, R87 ;  /* 0x0000005700577308 */ /* 0x000f700000000800 */
[----:B------:R2:W-:Y:S08]  /*56b0*/  MUFU.EX2 R68, R113 ;  /* 0x0000007100447308 */ /* 0x0005f00000000800 */
[----:B------:R-:W5:Y:S01]  /*56c0*/  MUFU.EX2 R14, R14 ;  /* 0x0000000e000e7308 */ /* 0x000f620000000800 */
[----:B--2---:R-:W-:Y:S01]  /*56d0*/  FADD.FTZ R113, R83, R118 ;  /* 0x0000007653717221 */ /* 0x004fe20000010000 */
[----:B------:R-:W-:-:S03]  /*56e0*/  FADD.FTZ R118, R10, R117 ;  /* 0x000000750a767221 */ /* 0x000fc60000010000 */
[----:B------:R-:W-:Y:S01]  /*56f0*/  FADD.FTZ R28, R86, R113 ;  /* 0x00000071561c7221 */ /* 0x000fe20000010000 */
[----:B------:R-:W-:Y:S02]  /*5700*/  FADD.FTZ R113, R11, R118 ;  /* 0x000000760b717221 */ /* 0x000fe40000010000 */
[----:B------:R-:W2:Y:S01]  /*5710*/  MUFU.EX2 R92, R92 ;  /* 0x0000005c005c7308 */ /* 0x000ea20000000800 */
[----:B-1----:R-:W-:Y:S01]  /*5720*/  FADD.FTZ R29, R99, R28 ;  /* 0x0000001c631d7221 */ /* 0x002fe20000010000 */
[----:B---3--:R-:W-:Y:S01]  /*5730*/  FADD.FTZ R36, R12, R113 ;  /* 0x000000710c247221 */ /* 0x008fe20000010000 */
[C---:B0-----:R-:W-:Y:S02]  /*5740*/  F2FP.SATFINITE.E4M3.F32.PACK_AB_MERGE_C R99, R106.reuse, R99, RZ ;  /* 0x000000636a63723e */ /* 0x041fe400048070ff */
[----:B------:R-:W-:Y:S01]  /*5750*/  FADD.FTZ R28, R106, R29 ;  /* 0x0000001d6a1c7221 */ /* 0x000fe20000010000 */
[----:B----4-:R-:W-:Y:S01]  /*5760*/  FADD.FTZ R29, R13, R36 ;  /* 0x000000240d1d7221 */ /* 0x010fe20000010000 */
[----:B------:R-:W-:Y:S01]  /*5770*/  F2FP.SATFINITE.E4M3.F32.PACK_AB_MERGE_C R216, R86, R83, R99 ;  /* 0x0000005356d8723e */ /* 0x000fe20004807063 */
[----:B------:R-:W0:Y:S01]  /*5780*/  MUFU.EX2 R21, R21 ;  /* 0x0000001500157308 */ /* 0x000e220000000800 */
[----:B-----5:R-:W-:Y:S01]  /*5790*/  FADD.FTZ R5, R87, R28 ;  /* 0x0000001c57057221 */ /* 0x020fe20000010000 */
[----:B------:R-:W-:Y:S01]  /*57a0*/  FADD.FTZ R28, R14, R29 ;  /* 0x0000001d0e1c7221 */ /* 0x000fe20000010000 */
[----:B------:R-:W-:Y:S01]  /*57b0*/  CS2R R36, SRZ ;  /* 0x0000000000247805 */ /* 0x000fe2000001ff00 */
[----:B------:R-:W1:Y:S01]  /*57c0*/  @P2 LDC R29, c[0x0][0x44c] ;  /* 0x00011300ff1d2b82 */ /* 0x000e620000000800 */
[----:B------:R-:W-:-:S03]  /*57d0*/  CS2R R82, SRZ ;  /* 0x0000000000527805 */ /* 0x000fc6000001ff00 */
[----:B------:R-:W3:Y:S01]  /*57e0*/  MUFU.EX2 R103, R103 ;  /* 0x0000006700677308 */ /* 0x000ee20000000800 */
[----:B--2---:R-:W-:-:S07]  /*57f0*/  FADD.FTZ R10, R92, R5 ;  /* 0x000000055c0a7221 */ /* 0x004fce0000010000 */
[----:B------:R-:W2:Y:S01]  /*5800*/  MUFU.EX2 R15, R15 ;  /* 0x0000000f000f7308 */ /* 0x000ea20000000800 */
[C---:B0-----:R-:W-:Y:S01]  /*5810*/  FADD.FTZ R28, R21.reuse, R28 ;  /* 0x0000001c151c7221 */ /* 0x041fe20000010000 */
[----:B------:R-:W-:-:S04]  /*5820*/  F2FP.SATFINITE.E4M3.F32.PACK_AB_MERGE_C R219, R21, R14, RZ ;  /* 0x0000000e15db723e */ /* 0x000fc800048070ff */
[----:B------:R-:W-:Y:S02]  /*5830*/  F2FP.SATFINITE.E4M3.F32.PACK_AB_MERGE_C R219, R13, R12, R219 ;  /* 0x0000000c0ddb723e */ /* 0x000fe400048070db */
[----:B------:R-:W0:Y:S01]  /*5840*/  MUFU.EX2 R108, R108 ;  /* 0x0000006c006c7308 */ /* 0x000e220000000800 */
[----:B---3--:R-:W-:-:S07]  /*5850*/  FADD.FTZ R11, R103, R10 ;  /* 0x0000000a670b7221 */ /* 0x008fce0000010000 */
[----:B------:R-:W3:Y:S01]  /*5860*/  MUFU.EX2 R20, R20 ;  /* 0x0000001400147308 */ /* 0x000ee20000000800 */
[----:B--2---:R-:W-:-:S07]  /*5870*/  FADD.FTZ R21, R15, R28 ;  /* 0x0000001c0f157221 */ /* 0x004fce0000010000 */
[----:B------:R-:W2:Y:S01]  /*5880*/  MUFU.EX2 R93, R93 ;  /* 0x0000005d005d7308 */ /* 0x000ea20000000800 */
[C---:B0-----:R-:W-:Y:S01]  /*5890*/  FADD.FTZ R10, R108.reuse, R11 ;  /* 0x0000000b6c0a7221 */ /* 0x041fe20000010000 */
[----:B------:R-:W-:-:S04]  /*58a0*/  F2FP.SATFINITE.E4M3.F32.PACK_AB_MERGE_C R103, R108, R103, RZ ;  /* 0x000000676c67723e */ /* 0x000fc800048070ff */
[----:B------:R-:W-:Y:S02]  /*58b0*/  F2FP.SATFINITE.E4M3.F32.PACK_AB_MERGE_C R218, R92, R87, R103 ;  /* 0x000000575cda723e */ /* 0x000fe40004807067 */
[----:B------:R-:W-:Y:S01]  /*58c0*/  CS2R R86, SRZ ;  /* 0x0000000000567805 */ /* 0x000fe2000001ff00 */
[----:B------:R-:W0:Y:S01]  /*58d0*/  MUFU.EX2 R72, R72 ;  /* 0x0000004800487308 */ /* 0x000e220000000800 */
[----:B---3--:R-:W-:-:S07]  /*58e0*/  FADD.FTZ R21, R20, R21 ;  /* 0x0000001514157221 */ /* 0x008fce0000010000 */
[----:B------:R-:W3:Y:S01]  /*58f0*/  MUFU.EX2 R96, R96 ;  /* 0x0000006000607308 */ /* 0x000ee20000000800 */
[----:B--2---:R-:W-:-:S07]  /*5900*/  FADD.FTZ R11, R93, R10 ;  /* 0x0000000a5d0b7221 */ /* 0x004fce0000010000 */
[----:B------:R-:W2:Y:S01]  /*5910*/  MUFU.EX2 R100, R100 ;  /* 0x0000006400647308 */ /* 0x000ea20000000800 */
[----:B0-----:R-:W-:Y:S01]  /*5920*/  FADD.FTZ R10, R72, R21 ;  /* 0x00000015480a7221 */ /* 0x001fe20000010000 */
[----:B------:R-:W-:-:S03]  /*5930*/  F2FP.SATFINITE.E4M3.F32.PACK_AB_MERGE_C R213, R77, R72, RZ ;  /* 0x000000484dd5723e */ /* 0x000fc600048070ff */
[----:B------:R-:W-:Y:S01]  /*5940*/  FADD.FTZ R14, R77, R10 ;  /* 0x0000000a4d0e7221 */ /* 0x000fe20000010000 */
[----:B------:R-:W-:Y:S02]  /*5950*/  F2FP.SATFINITE.E4M3.F32.PACK_AB_MERGE_C R213, R20, R15, R213 ;  /* 0x0000000f14d5723e */ /* 0x000fe400048070d5 */
[----:B------:R-:W0:Y:S01]  /*5960*/  MUFU.EX2 R73, R73 ;  /* 0x0000004900497308 */ /* 0x000e220000000800 */
[----:B---3--:R-:W-:-:S07]  /*5970*/  FADD.FTZ R21, R96, R11 ;  /* 0x0000000b60157221 */ /* 0x008fce0000010000 */
[----:B------:R-:W3:Y:S01]  /*5980*/  MUFU.EX2 R109, R109 ;  /* 0x0000006d006d7308 */ /* 0x000ee20000000800 */
[----:B--2---:R-:W-:-:S07]  /*5990*/  FADD.FTZ R10, R100, R21 ;  /* 0x00000015640a7221 */ /* 0x004fce0000010000 */
[----:B------:R-:W2:Y:S01]  /*59a0*/  MUFU.EX2 R76, R76 ;  /* 0x0000004c004c7308 */ /* 0x000ea20000000800 */
[----:B0-----:R-:W-:-:S07]  /*59b0*/  FADD.FTZ R21, R73, R14 ;  /* 0x0000000e49157221 */ /* 0x001fce0000010000 */
[----:B------:R-:W0:Y:S01]  /*59c0*/  MUFU.EX2 R80, R80 ;  /* 0x0000005000507308 */ /* 0x000e220000000800 */
[C---:B---3--:R-:W-:Y:S01]  /*59d0*/  F2FP.SATFINITE.E4M3.F32.PACK_AB_MERGE_C R100, R109.reuse, R100, RZ ;  /* 0x000000646d64723e */ /* 0x048fe200048070ff */
[----:B------:R-:W-:-:S03]  /*59e0*/  FADD.FTZ R109, R109, R10 ;  /* 0x0000000a6d6d7221 */ /* 0x000fc60000010000 */
[----:B------:R-:W-:-:S03]  /*59f0*/  F2FP.SATFINITE.E4M3.F32.PACK_AB_MERGE_C R212, R96, R93, R100 ;  /* 0x0000005d60d4723e */ /* 0x000fc60004807064 */
        /* <DEDUP_REMOVED lines=9> */
[C---:B0-----:R-:W-:Y:S01]  /*5a90*/  F2FP.SATFINITE.E4M3.F32.PACK_AB_MERGE_C R215, R57.reuse, R56, RZ ;  /* 0x0000003839d7723e */ /* 0x041fe200048070ff */
[----:B------:R-:W-:-:S03]  /*5aa0*/  FADD.FTZ R57, R57, R14 ;  /* 0x0000000e39397221 */ /* 0x000fc60000010000 */
[----:B------:R-:W-:Y:S02]  /*5ab0*/  F2FP.SATFINITE.E4M3.F32.PACK_AB_MERGE_C R215, R76, R73, R215 ;  /* 0x000000494cd7723e */ /* 0x000fe400048070d7 */
[----:B------:R-:W-:Y:S02]  /*5ac0*/  CS2R R72, SRZ ;  /* 0x0000000000487805 */ /* 0x000fe4000001ff00 */
[----:B------:R-:W-:Y:S01]  /*5ad0*/  CS2R R76, SRZ ;  /* 0x00000000004c7805 */ /* 0x000fe2000001ff00 */
[----:B------:R-:W0:Y:S01]  /*5ae0*/  MUFU.EX2 R107, R107 ;  /* 0x0000006b006b7308 */ /* 0x000e220000000800 */
[----:B---3--:R-:W-:-:S07]  /*5af0*/  FADD.FTZ R6, R84, R21 ;  /* 0x0000001554067221 */ /* 0x008fce0000010000 */
[----:B------:R-:W3:Y:S01]  /*5b00*/  MUFU.EX2 R61, R61 ;  /* 0x0000003d003d7308 */ /* 0x000ee20000000800 */
[----:B--2---:R-:W-:Y:S01]  /*5b10*/  FADD.FTZ R10, R60, R57 ;  /* 0x000000393c0a7221 */ /* 0x004fe20000010000 */
[----:B------:R-:W-:-:S06]  /*5b20*/  CS2R R56, SRZ ;  /* 0x0000000000387805 */ /* 0x000fcc000001ff00 */
        /* <DEDUP_REMOVED lines=15> */
[C---:B--2---:R-:W-:Y:S01]  /*5c20*/  FADD.FTZ R10, R41.reuse, R10 ;  /* 0x0000000a290a7221 */ /* 0x044fe20000010000 */
[----:B------:R-:W-:Y:S02]  /*5c30*/  F2FP.SATFINITE.E4M3.F32.PACK_AB_MERGE_C R209, R41, R40, RZ ;  /* 0x0000002829d1723e */ /* 0x000fe400048070ff */
[----:B------:R-:W-:Y:S02]  /*5c40*/  CS2R R40, SRZ ;  /* 0x0000000000287805 */ /* 0x000fe4000001ff00 */
[----:B------:R-:W-:Y:S02]  /*5c50*/  F2FP.SATFINITE.E4M3.F32.PACK_AB_MERGE_C R209, R61, R60, R209 ;  /* 0x0000003c3dd1723e */ /* 0x000fe400048070d1 */
[----:B------:R-:W-:Y:S01]  /*5c60*/  CS2R R60, SRZ ;  /* 0x00000000003c7805 */ /* 0x000fe2000001ff00 */
[----:B------:R-:W2:Y:S01]  /*5c70*/  MUFU.EX2 R120, R120 ;  /* 0x0000007800787308 */ /* 0x000ea20000000800 */
[----:B0-----:R-:W-:-:S07]  /*5c80*/  FADD.FTZ R15, R111, R6 ;  /* 0x000000066f0f7221 */ /* 0x001fce0000010000 */
[----:B------:R-:W0:Y:S01]  /*5c90*/  MUFU.EX2 R62, R62 ;  /* 0x0000003e003e7308 */ /* 0x000e220000000800 */
[----:B---3--:R-:W-:-:S07]  /*5ca0*/  FADD.FTZ R21, R43, R10 ;  /* 0x0000000a2b157221 */ /* 0x008fce0000010000 */
[----:B------:R-:W-:Y:S01]  /*5cb0*/  MUFU.EX2 R45, R45 ;  /* 0x0000002d002d7308 */ /* 0x000fe20000000800 */
[C---:B--2---:R-:W-:Y:S01]  /*5cc0*/  FADD.FTZ R15, R120.reuse, R15 ;  /* 0x0000000f780f7221 */ /* 0x044fe20000010000 */
[----:B------:R-:W-:-:S03]  /*5cd0*/  F2FP.SATFINITE.E4M3.F32.PACK_AB_MERGE_C R111, R120, R111, RZ ;  /* 0x0000006f786f723e */ /* 0x000fc600048070ff */
[----:B------:R-:W-:Y:S01]  /*5ce0*/  FADD.FTZ R6, R68, R15 ;  /* 0x0000000f44067221 */ /* 0x000fe20000010000 */
[----:B------:R-:W-:Y:S02]  /*5cf0*/  F2FP.SATFINITE.E4M3.F32.PACK_AB_MERGE_C R208, R101, R64, R111 ;  /* 0x0000004065d0723e */ /* 0x000fe4000480706f */
[----:B------:R-:W-:Y:S01]  /*5d00*/  CS2R R64, SRZ ;  /* 0x0000000000407805 */ /* 0x000fe2000001ff00 */
[----:B------:R-:W2:Y:S01]  /*5d10*/  MUFU.EX2 R42, R42 ;  /* 0x0000002a002a7308 */ /* 0x000ea20000000800 */
[----:B0-----:R-:W-:-:S07]  /*5d20*/  FADD.FTZ R10, R62, R21 ;  /* 0x000000153e0a7221 */ /* 0x001fce0000010000 */
[----:B------:R-:W0:Y:S08]  /*5d30*/  MUFU.EX2 R105, R105 ;  /* 0x0000006900697308 */ /* 0x000e300000000800 */
[----:B------:R-:W3:Y:S01]  /*5d40*/  MUFU.EX2 R115, R115 ;  /* 0x0000007300737308 */ /* 0x000ee20000000800 */
[----:B--2---:R-:W-:Y:S01]  /*5d50*/  F2FP.SATFINITE.E4M3.F32.PACK_AB_MERGE_C R211, R42, R45, RZ ;  /* 0x0000002d2ad3723e */ /* 0x004fe200048070ff */
[----:B------:R-:W-:-:S03]  /*5d60*/  FADD.FTZ R45, R45, R10 ;  /* 0x0000000a2d2d7221 */ /* 0x000fc60000010000 */
[----:B------:R-:W-:Y:S01]  /*5d70*/  F2FP.SATFINITE.E4M3.F32.PACK_AB_MERGE_C R211, R62, R43, R211 ;  /* 0x0000002b3ed3723e */ /* 0x000fe200048070d3 */
[----:B------:R-:W-:Y:S01]  /*5d80*/  FADD.FTZ R45, R42, R45 ;  /* 0x0000002d2a2d7221 */ /* 0x000fe20000010000 */
[----:B------:R-:W-:Y:S01]  /*5d90*/  CS2R R42, SRZ ;  /* 0x00000000002a7805 */ /* 0x000fe2000001ff00 */
[----:B------:R-:W-:Y:S01]  /*5da0*/  MUFU.EX2 R26, R26 ;  /* 0x0000001a001a7308 */ /* 0x000fe20000000800 */
[----:B0-----:R-:W-:-:S07]  /*5db0*/  FADD.FTZ R6, R105, R6 ;  /* 0x0000000669067221 */ /* 0x001fce0000010000 */
[----:B------:R-:W0:Y:S01]  /*5dc0*/  MUFU.EX2 R49, R49 ;  /* 0x0000003100317308 */ /* 0x000e220000000800 */
[----:B---3--:R-:W-:-:S07]  /*5dd0*/  FADD.FTZ R21, R115, R6 ;  /* 0x0000000673157221 */ /* 0x008fce0000010000 */
[----:B------:R-:W2:Y:S08]  /*5de0*/  MUFU.EX2 R30, R30 ;  /* 0x0000001e001e7308 */ /* 0x000eb00000000800 */
[----:B------:R-:W3:Y:S01]  /*5df0*/  MUFU.EX2 R116, R116 ;  /* 0x0000007400747308 */ /* 0x000ee20000000800 */
[----:B0-----:R-:W-:-:S07]  /*5e00*/  F2FP.SATFINITE.E4M3.F32.PACK_AB_MERGE_C R10, R49, R26, RZ ;  /* 0x0000001a310a723e */ /* 0x001fce00048070ff */
[----:B------:R-:W0:Y:S01]  /*5e10*/  MUFU.EX2 R47, R47 ;  /* 0x0000002f002f7308 */ /* 0x000e220000000800 */
[----:B--2---:R-:W-:-:S07]  /*5e20*/  FADD.FTZ R6, R30, R45 ;  /* 0x0000002d1e067221 */ /* 0x004fce0000010000 */
[----:B------:R-:W2:Y:S01]  /*5e30*/  MUFU.EX2 R4, R176 ;  /* 0x000000b000047308 */ /* 0x000ea20000000800 */
[C---:B---3--:R-:W-:Y:S01]  /*5e40*/  FADD.FTZ R21, R116.reuse, R21 ;  /* 0x0000001574157221 */ /* 0x048fe20000010000 */
[----:B------:R-:W-:-:S04]  /*5e50*/  F2FP.SATFINITE.E4M3.F32.PACK_AB_MERGE_C R115, R116, R115, RZ ;  /* 0x000000737473723e */ /* 0x000fc800048070ff */
[----:B------:R-:W-:Y:S02]  /*5e60*/  F2FP.SATFINITE.E4M3.F32.PACK_AB_MERGE_C R210, R105, R68, R115 ;  /* 0x0000004469d2723e */ /* 0x000fe40004807073 */
[----:B------:R-:W-:Y:S01]  /*5e70*/  CS2R R68, SRZ ;  /* 0x0000000000447805 */ /* 0x000fe2000001ff00 */
[----:B------:R-:W3:Y:S01]  /*5e80*/  MUFU.EX2 R5, R114 ;  /* 0x0000007200057308 */ /* 0x000ee20000000800 */
[C---:B0-----:R-:W-:Y:S01]  /*5e90*/  F2FP.SATFINITE.E4M3.F32.PACK_AB_MERGE_C R205, R47.reuse, R30, R10 ;  /* 0x0000001e2fcd723e */ /* 0x041fe2000480700a */
[----:B------:R-:W-:-:S04]  /*5ea0*/  FADD.FTZ R47, R47, R6 ;  /* 0x000000062f2f7221 */ /* 0x000fc80000010000 */
[----:B------:R-:W-:Y:S02]  /*5eb0*/  FADD.FTZ R26, R26, R47 ;  /* 0x0000002f1a1a7221 */ /* 0x000fe40000010000 */
[----:B------:R-:W0:Y:S01]  /*5ec0*/  MUFU.EX2 R178, R178 ;  /* 0x000000b200b27308 */ /* 0x000e220000000800 */
[----:B--2---:R-:W-:Y:S01]  /*5ed0*/  FADD.FTZ R6, R4, R21 ;  /* 0x0000001504067221 */ /* 0x004fe20000010000 */
[----:B------:R-:W-:-:S06]  /*5ee0*/  FADD.FTZ R49, R49, R26 ;  /* 0x0000001a31317221 */ /* 0x000fcc0000010000 */
[----:B------:R-:W2:Y:S01]  /*5ef0*/  MUFU.EX2 R11, R112 ;  /* 0x00000070000b7308 */ /* 0x000ea20000000800 */
[----:B---3--:R-:W-:-:S07]  /*5f00*/  FADD.FTZ R27, R5, R6 ;  /* 0x00000006051b7221 */ /* 0x008fce0000010000 */
[----:B------:R-:W3:Y:S01]  /*5f10*/  MUFU.EX2 R180, R180 ;  /* 0x000000b400b47308 */ /* 0x000ee20000000800 */
[----:B0-----:R-:W-:-:S07]  /*5f20*/  FADD.FTZ R6, R178, R27 ;  /* 0x0000001bb2067221 */ /* 0x001fce0000010000 */
[----:B------:R-:W0:Y:S01]  /*5f30*/  MUFU.EX2 R9, R110 ;  /* 0x0000006e00097308 */ /* 0x000e220000000800 */
[C---:B--2---:R-:W-:Y:S01]  /*5f40*/  F2FP.SATFINITE.E4M3.F32.PACK_AB_MERGE_C R178, R11.reuse, R178, RZ ;  /* 0x000000b20bb2723e */ /* 0x044fe200048070ff */
[----:B------:R-:W-:-:S03]  /*5f50*/  FADD.FTZ R11, R11, R6 ;  /* 0x000000060b0b7221 */ /* 0x000fc60000010000 */
[----:B------:R-:W-:-:S03]  /*5f60*/  F2FP.SATFINITE.E4M3.F32.PACK_AB_MERGE_C R204, R5, R4, R178 ;  /* 0x0000000405cc723e */ /* 0x000fc600048070b2 */
[----:B------:R-:W2:Y:S01]  /*5f70*/  MUFU.EX2 R182, R182 ;  /* 0x000000b600b67308 */ /* 0x000ea20000000800 */
[----:B---3--:R-:W-:-:S07]  /*5f80*/  FADD.FTZ R6, R180, R11 ;  /* 0x0000000bb4067221 */ /* 0x008fce0000010000 */
[----:B------:R-:W3:Y:S01]  /*5f90*/  MUFU.EX2 R13, R184 ;  /* 0x000000b8000d7308 */ /* 0x000ee20000000800 */
[----:B0-----:R-:W-:-:S07]  /*5fa0*/  FADD.FTZ R27, R9, R6 ;  /* 0x00000006091b7221 */ /* 0x001fce0000010000 */
[----:B------:R-:W0:Y:S01]  /*5fb0*/  MUFU.EX2 R186, R186 ;  /* 0x000000ba00ba7308 */ /* 0x000e220000000800 */
[----:B--2---:R-:W-:Y:S01]  /*5fc0*/  FADD.FTZ R6, R182, R27 ;  /* 0x0000001bb6067221 */ /* 0x004fe20000010000 */
[----:B------:R-:W-:-:S06]  /*5fd0*/  CS2R R26, SRZ ;  /* 0x00000000001a7805 */ /* 0x000fcc000001ff00 */
[----:B------:R-:W2:Y:S01]  /*5fe0*/  MUFU.EX2 R15, R54 ;  /* 0x00000036000f7308 */ /* 0x000ea20000000800 */
[C---:B---3--:R-:W-:Y:S01]  /*5ff0*/  F2FP.SATFINITE.E4M3.F32.PACK_AB_MERGE_C R182, R13.reuse, R182, RZ ;  /* 0x000000b60db6723e */ /* 0x048fe200048070ff */
[----:B------:R-:W-:-:S03]  /*6000*/  FADD.FTZ R13, R13, R6 ;  /* 0x000000060d0d7221 */ /* 0x000fc60000010000 */
[----:B------:R-:W-:-:S03]  /*6010*/  F2FP.SATFINITE.E4M3.F32.PACK_AB_MERGE_C R206, R9, R180, R182 ;  /* 0x000000b409ce723e */ /* 0x000fc600048070b6 */
[----:B------:R-:W-:Y:S01]  /*6020*/  MUFU.EX2 R34, R34 ;  /* 0x0000002200227308 */ /* 0x000fe20000000800 */
[----:B0-----:R-:W-:-:S07]  /*6030*/  FADD.FTZ R6, R186, R13 ;  /* 0x0000000dba067221 */ /* 0x001fce0000010000 */
[----:B------:R-:W0:Y:S01]  /*6040*/  MUFU.EX2 R53, R53 ;  /* 0x0000003500357308 */ /* 0x000e220000000800 */
[----:B--2---:R-:W-:Y:S01]  /*6050*/  FADD.FTZ R13, R15, R6 ;  /* 0x000000060f0d7221 */ /* 0x004fe20000010000 */
[----:B-1----:R-:W-:Y:S01]  /*6060*/  @P2 IMAD.HI.U32 R6, R22, R29, RZ ;  /* 0x0000001d16062227 */ /* 0x002fe200078e00ff */
[----:B------:R-:W-:-:S04]  /*6070*/  CS2R R28, SRZ ;  /* 0x00000000001c7805 */ /* 0x000fc8000001ff00 */
[----:B------:R-:W-:Y:S01]  /*6080*/  @P2 SHF.R.U32.HI R22, RZ, R31, R6 ;  /* 0x0000001fff162219 */ /* 0x000fe20000011606 */
[----:B------:R-:W1:Y:S01]  /*6090*/  MUFU.EX2 R46, R46 ;  /* 0x0000002e002e7308 */ /* 0x000e620000000800 */
[----:B------:R-:W-:Y:S02]  /*60a0*/  CS2R R30, SRZ ;  /* 0x00000000001e7805 */ /* 0x000fe4000001ff00 */
[----:B------:R-:W-:Y:S01]  /*60b0*/  IADD3 R137, R22, -R75, R136 ;  /* 0x8000004b16897210 */ /* 0x000fe20007ffe088 */
[----:B------:R-:W-:Y:S01]  /*60c0*/  IMAD.MOV.U32 R136, RZ, RZ, RZ ;  /* 0x000000ffff887224 */ /* 0x000fe200078e00ff */
[----:B------:R-:W-:-:S03]  /*60d0*/  CS2R R74, SRZ ;  /* 0x00000000004a7805 */ /* 0x000fc6000001ff00 */
[----:B------:R-:W2:Y:S01]  /*60e0*/  MUFU.EX2 R51, R51 ;  /* 0x0000003300337308 */ /* 0x000ea20000000800 */
[----:B0-----:R-:W-:Y:S01]  /*60f0*/  F2FP.SATFINITE.E4M3.F32.PACK_AB_MERGE_C R12, R53, R34, RZ ;  /* 0x00000022350c723e */ /* 0x001fe200048070ff */
[----:B------:R-:W-:-:S05]  /*6100*/  IMAD.HI R136, R137, -0x6db6db6d, R136 ;  /* 0x9249249389887827 */ /* 0x000fca00078e0288 */
[----:B------:R-:W-:Y:S01]  /*6110*/  SHF.R.U32.HI R9, RZ, 0x1f, R136 ;  /* 0x0000001fff097819 */ /* 0x000fe20000011688 */
[----:B------:R-:W0:Y:S01]  /*6120*/  MUFU.EX2 R188, R188 ;  /* 0x000000bc00bc7308 */ /* 0x000e220000000800 */
[----:B-1----:R-:W-:Y:S01]  /*6130*/  FADD.FTZ R10, R46, R49 ;  /* 0x000000312e0a7221 */ /* 0x002fe20000010000 */
[----:B------:R-:W-:Y:S02]  /*6140*/  CS2R R48, SRZ ;  /* 0x0000000000307805 */ /* 0x000fe4000001ff00 */
[----:B------:R-:W-:-:S04]  /*6150*/  LEA.HI.SX32 R9, R136, R9, 0x19 ;  /* 0x0000000988097211 */ /* 0x000fc800078fcaff */
[----:B------:R-:W1:Y:S01]  /*6160*/  MUFU.EX2 R21, R192 ;  /* 0x000000c000157308 */ /* 0x000e620000000800 */
[C---:B--2---:R-:W-:Y:S01]  /*6170*/  F2FP.SATFINITE.E4M3.F32.PACK_AB_MERGE_C R207, R51.reuse, R46, R12 ;  /* 0x0000002e33cf723e */ /* 0x044fe2000480700c */
[----:B------:R-:W-:Y:S01]  /*6180*/  FADD.FTZ R51, R51, R10 ;  /* 0x0000000a33337221 */ /* 0x000fe20000010000 */
[----:B------:R-:W-:-:S03]  /*6190*/  CS2R R46, SRZ ;  /* 0x00000000002e7805 */ /* 0x000fc6000001ff00 */
[----:B------:R-:W-:Y:S02]  /*61a0*/  FADD.FTZ R34, R34, R51 ;  /* 0x0000003322227221 */ /* 0x000fe40000010000 */
[----:B------:R-:W-:Y:S01]  /*61b0*/  MUFU.EX2 R44, R44 ;  /* 0x0000002c002c7308 */ /* 0x000fe20000000800 */
[----:B0-----:R-:W-:Y:S01]  /*61c0*/  FADD.FTZ R4, R188, R13 ;  /* 0x0000000dbc047221 */ /* 0x001fe20000010000 */
[----:B------:R-:W-:Y:S01]  /*61d0*/  FADD.FTZ R53, R53, R34 ;  /* 0x0000002235357221 */ /* 0x000fe20000010000 */
[----:B------:R-:W-:-:S05]  /*61e0*/  CS2R R34, SRZ ;  /* 0x0000000000227805 */ /* 0x000fca000001ff00 */
[----:B------:R-:W0:Y:S01]  /*61f0*/  MUFU.EX2 R25, R25 ;  /* 0x0000001900197308 */ /* 0x000e220000000800 */
[C---:B-1----:R-:W-:Y:S01]  /*6200*/  F2FP.SATFINITE.E4M3.F32.PACK_AB_MERGE_C R188, R21.reuse, R188, RZ ;  /* 0x000000bc15bc723e */ /* 0x042fe200048070ff */
[----:B------:R-:W-:-:S03]  /*6210*/  FADD.FTZ R21, R21, R4 ;  /* 0x0000000415157221 */ /* 0x000fc60000010000 */
[----:B------:R-:W-:-:S03]  /*6220*/  F2FP.SATFINITE.E4M3.F32.PACK_AB_MERGE_C R200, R15, R186, R188 ;  /* 0x000000ba0fc8723e */ /* 0x000fc600048070bc */
[----:B------:R-:W-:Y:S08]  /*6230*/  MUFU.EX2 R58, R58 ;  /* 0x0000003a003a7308 */ /* 0x000ff00000000800 */
[----:B------:R-:W1:Y:S01]  /*6240*/  MUFU.EX2 R59, R59 ;  /* 0x0000003b003b7308 */ /* 0x000e620000000800 */
[----:B0-----:R-:W-:-:S07]  /*6250*/  F2FP.SATFINITE.E4M3.F32.PACK_AB_MERGE_C R4, R25, R44, RZ ;  /* 0x0000002c1904723e */ /* 0x001fce00048070ff */
[----:B------:R-:W0:Y:S08]  /*6260*/  MUFU.EX2 R38, R38 ;  /* 0x0000002600267308 */ /* 0x000e300000000800 */
[----:B------:R-:W2:Y:S01]  /*6270*/  MUFU.EX2 R50, R50 ;  /* 0x0000003200327308 */ /* 0x000ea20000000800 */
[----:B-1----:R-:W-:-:S07]  /*6280*/  F2FP.SATFINITE.E4M3.F32.PACK_AB_MERGE_C R12, R59, R58, RZ ;  /* 0x0000003a3b0c723e */ /* 0x002fce00048070ff */
[----:B------:R-:W1:Y:S01]  /*6290*/  MUFU.EX2 R190, R190 ;  /* 0x000000be00be7308 */ /* 0x000e620000000800 */
[----:B0-----:R-:W-:-:S07]  /*62a0*/  F2FP.SATFINITE.E4M3.F32.PACK_AB_MERGE_C R203, R63, R38, R4 ;  /* 0x000000263fcb723e */ /* 0x001fce0004807004 */
[----:B------:R-:W0:Y:S01]  /*62b0*/  MUFU.EX2 R55, R55 ;  /* 0x0000003700377308 */ /* 0x000e220000000800 */
[----:B--2---:R-:W-:Y:S01]  /*62c0*/  FADD.FTZ R10, R50, R53 ;  /* 0x00000035320a7221 */ /* 0x004fe20000010000 */
[----:B------:R-:W-:-:S06]  /*62d0*/  CS2R R52, SRZ ;  /* 0x0000000000347805 */ /* 0x000fcc000001ff00 */
[----:B------:R-:W2:Y:S01]  /*62e0*/  MUFU.EX2 R11, R194 ;  /* 0x000000c2000b7308 */ /* 0x000ea20000000800 */
[----:B-1----:R-:W-:-:S07]  /*62f0*/  FADD.FTZ R4, R190, R21 ;  /* 0x00000015be047221 */ /* 0x002fce0000010000 */
[----:B------:R-:W1:Y:S01]  /*6300*/  MUFU.EX2 R196, R196 ;  /* 0x000000c400c47308 */ /* 0x000e620000000800 */
[C---:B0-----:R-:W-:Y:S01]  /*6310*/  F2FP.SATFINITE.E4M3.F32.PACK_AB_MERGE_C R201, R55.reuse, R50, R12 ;  /* 0x0000003237c9723e */ /* 0x041fe2000480700c */
[----:B------:R-:W-:Y:S01]  /*6320*/  FADD.FTZ R55, R55, R10 ;  /* 0x0000000a37377221 */ /* 0x000fe20000010000 */
[----:B------:R-:W-:Y:S01]  /*6330*/  VIADD R12, R23, 0xfffffffe ;  /* 0xfffffffe170c7836 */ /* 0x000fe20000000000 */
[----:B------:R-:W-:Y:S02]  /*6340*/  CS2R R50, SRZ ;  /* 0x0000000000327805 */ /* 0x000fe4000001ff00 */
[----:B------:R-:W-:Y:S01]  /*6350*/  FADD.FTZ R58, R58, R55 ;  /* 0x000000373a3a7221 */ /* 0x000fe20000010000 */
[----:B------:R-:W-:Y:S01]  /*6360*/  CS2R R54, SRZ ;  /* 0x0000000000367805 */ /* 0x000fe2000001ff00 */
[----:B------:R-:W0:Y:S01]  /*6370*/  MUFU.EX2 R71, R71 ;  /* 0x0000004700477308 */ /* 0x000e220000000800 */
[----:B--2---:R-:W-:Y:S01]  /*6380*/  FADD.FTZ R5, R11, R4 ;  /* 0x000000040b057221 */ /* 0x004fe20000010000 */
[----:B------:R-:W-:-:S04]  /*6390*/  FADD.FTZ R59, R59, R58 ;  /* 0x0000003a3b3b7221 */ /* 0x000fc80000010000 */
[----:B------:R-:W-:Y:S01]  /*63a0*/  FADD.FTZ R6, R38, R59 ;  /* 0x0000003b26067221 */ /* 0x000fe20000010000 */
[----:B------:R-:W-:Y:S02]  /*63b0*/  CS2R R38, SRZ ;  /* 0x0000000000267805 */ /* 0x000fe4000001ff00 */
[----:B------:R-:W-:Y:S01]  /*63c0*/  CS2R R58, SRZ ;  /* 0x00000000003a7805 */ /* 0x000fe2000001ff00 */
[----:B------:R-:W-:Y:S01]  /*63d0*/  FADD.FTZ R63, R63, R6 ;  /* 0x000000063f3f7221 */ /* 0x000fe20000010000 */
[----:B-1----:R-:W-:-:S03]  /*63e0*/  FADD.FTZ R6, R196, R5 ;  /* 0x00000005c4067221 */ /* 0x002fc60000010000 */
[----:B------:R-:W-:Y:S01]  /*63f0*/  FADD.FTZ R44, R44, R63 ;  /* 0x0000003f2c2c7221 */ /* 0x000fe20000010000 */
[----:B------:R-:W-:Y:S02]  /*6400*/  CS2R R62, SRZ ;  /* 0x00000000003e7805 */ /* 0x000fe4000001ff00 */
[----:B0-----:R-:W-:Y:S01]  /*6410*/  F2FP.SATFINITE.E4M3.F32.PACK_AB_MERGE_C R4, R71, R196, RZ ;  /* 0x000000c44704723e */ /* 0x001fe200048070ff */
[----:B------:R-:W-:Y:S01]  /*6420*/  FADD.FTZ R5, R25, R44 ;  /* 0x0000002c19057221 */ /* 0x000fe20000010000 */
[----:B------:R-:W-:Y:S01]  /*6430*/  FADD.FTZ R6, R71, R6 ;  /* 0x0000000647067221 */ /* 0x000fe20000010000 */
[----:B------:R-:W-:Y:S02]  /*6440*/  CS2R R24, SRZ ;  /* 0x0000000000187805 */ /* 0x000fe4000001ff00 */
[----:B------:R-:W-:Y:S01]  /*6450*/  F2FP.SATFINITE.E4M3.F32.PACK_AB_MERGE_C R202, R11, R190, R4 ;  /* 0x000000be0bca723e */ /* 0x000fe20004807004 */
[----:B------:R-:W-:Y:S01]  /*6460*/  IMAD.MOV.U32 R4, RZ, RZ, RZ ;  /* 0x000000ffff047224 */ /* 0x000fe200078e00ff */
[----:B------:R-:W-:-:S02]  /*6470*/  VIMNMX R11, R18, R9, !PT ;  /* 0x00000009120b7248 */ /* 0x000fc40007fe0100 */
[----:B------:R-:W-:Y:S02]  /*6480*/  CS2R R44, SRZ ;  /* 0x00000000002c7805 */ /* 0x000fe4000001ff00 */
[----:B------:R-:W-:Y:S02]  /*6490*/  CS2R R70, SRZ ;  /* 0x0000000000467805 */ /* 0x000fe4000001ff00 */
[----:B------:R-:W-:-:S13]  /*64a0*/  ISETP.GE.AND P3, PT, R12, R11, PT ;  /* 0x0000000b0c00720c */ /* 0x000fda0003f66270 */
[----:B------:R-:W-:Y:S05]  /*64b0*/  @!P3 BRA `(.L_x_7992) ;  /* 0x000000540050b947 */ /* 0x000fea0003800000 */
        /* <DEDUP_REMOVED lines=36> */
[----:B------:R-:W-:Y:S01]  /*6700*/  ULDC UR5, c[0x0][0x288] ;  /* 0x0000a20000057ab9 */ /* 0x000fe20000000800 */
[----:B------:R-:W-:-:S05]  /*6710*/  ULDC UR7, c[0x0][0x2f0] ;  /* 0x0000bc0000077ab9 */ /* 0x000fca0000000800 */
.L_x_8002:
[----:B------:R-:W-:Y:S01]  /*6720*/  ISETP.NE.AND P4, PT, RZ, UR40, PT ;  /* 0x00000028ff007c0c */ /* 0x000fe2000bf85270 */
[----:B------:R-:W-:-:S04]  /*6730*/  UISETP.NE.AND UP0, UPT, UR43, 0x1, UPT ;  /* 0x000000012b00788c */ /* 0x000fc8000bf05270 */
[----:B------:R-:W-:-:S06]  /*6740*/  USEL UR10, URZ, 0x1, UP0 ;  /* 0x000000013f0a7887 */ /* 0x000fcc0008000000 */
[----:B------:R-:W-:Y:S02]  /*6750*/  LOP3.LUT R4, R13, UR10, RZ, 0x3c, !PT ;  /* 0x0000000a0d047c12 */ /* 0x000fe4000f8e3cff */
[----:B------:R-:W-:Y:S05]  /*6760*/  @P4 BRA `(.L_x_7993) ;  /* 0x0000000000344947 */ /* 0x000fea0003800000 */
[----:B------:R-:W-:Y:S05]  /*6770*/  @!P1 BRA `(.L_x_7994) ;  /* 0x0000000000049947 */ /* 0x000fea0003800000 */
[----:B------:R-:W-:Y:S01]  /*6780*/  BPT.TRAP 0x1 ;  /* 0x000000040000795c */ /* 0x000fe20000300000 */
.L_x_7994:
        /* <DEDUP_REMOVED lines=8> */
.L_x_7995:
[----:B-1----:R-:W-:Y:S05]  /*6810*/  @P3 BRA `(.L_x_7993) ;  /* 0x0000000000083947 */ /* 0x002fea0003800000 */
[----:B------:R-:W1:Y:S02]  /*6820*/  SYNCS.PHASECHK.TRANS64.TRYWAIT P3, [UR10+0x2e830], R14 ;  /* 0x02e8300eff0075a7 */ /* 0x000e64000806014a */
[----:B-1----:R-:W-:Y:S05]  /*6830*/  @!P3 BRA `(.L_x_7996) ;  /* 0x000001000038b947 */ /* 0x002fea0003800000 */
.L_x_7993:
        /* <DEDUP_REMOVED lines=187> */
.L_x_7998:
[----:B------:R-:W-:Y:S01]  /*73f0*/  ULEA UR10, UR43, UR41, 0x3 ;  /* 0x000000292b0a7291 */ /* 0x000fe2000f8e183f */
[----:B------:R-:W-:-:S08]  /*7400*/  SHF.L.U32 R13, R13, 0x1f, RZ ;  /* 0x0000001f0d0d7819 */ /* 0x000fd000000006ff */
[----:B------:R0:W1:Y:S01]  /*7410*/  SYNCS.PHASECHK.TRANS64.TRYWAIT P3, [UR10+0x2e850], R13 ;  /* 0x02e8500dff0075a7 */ /* 0x000062000806014a */
[----:B------:R-:W-:Y:S05]  /*7420*/  @!P1 BRA `(.L_x_7999) ;  /* 0x0000000000049947 */ /* 0x000fea0003800000 */
[----:B------:R-:W-:Y:S01]  /*7430*/  BPT.TRAP 0x1 ;  /* 0x000000040000795c */ /* 0x000fe20000300000 */
.L_x_7999:
[----:B-1----:R-:W-:Y:S05]  /*7440*/  @P3 BRA `(.L_x_7997) ;  /* 0x0000000000083947 */ /* 0x002fea0003800000 */
[----:B------:R-:W1:Y:S02]  /*7450*/  SYNCS.PHASECHK.TRANS64.TRYWAIT P3, [UR10+0x2e850], R13 ;  /* 0x02e8500dff0075a7 */ /* 0x000e64000806014a */
[----:B-1----:R-:W-:Y:S05]  /*7460*/  @!P3 BRA `(.L_x_8000) ;  /* 0x000000f40044b947 */ /* 0x002fea0003800000 */
.L_x_7997:
[C---:B------:R-:W-:Y:S01]  /*7470*/  FMUL.FTZ R20, R0.reuse, R187 ;  /* 0x000000bb00147220 */ /* 0x040fe20000410000 */
[C---:B------:R-:W-:Y:S01]  /*7480*/  FMUL.FTZ R187, R0.reuse, R194 ;  /* 0x000000c200bb7220 */ /* 0x040fe20000410000 */
[C---:B------:R-:W-:Y:S01]  /*7490*/  FMUL.FTZ R21, R0.reuse, R188 ;  /* 0x000000bc00157220 */ /* 0x040fe20000410000 */
[----:B------:R-:W2:Y:S01]  /*74a0*/  @P2 LDC R194, c[0x0][0x44c] ;  /* 0x00011300ffc22b82 */ /* 0x000ea20000000800 */
[C---:B------:R-:W-:Y:S01]  /*74b0*/  FMUL.FTZ R188, R0.reuse, R195 ;  /* 0x000000c300bc7220 */ /* 0x040fe20000410000 */
[C---:B------:R-:W-:Y:S01]  /*74c0*/  FMUL.FTZ R15, R0.reuse, R186 ;  /* 0x000000ba000f7220 */ /* 0x040fe20000410000 */
[C---:B------:R-:W-:Y:S01]  /*74d0*/  FMUL.FTZ R186, R0.reuse, R193 ;  /* 0x000000c100ba7220 */ /* 0x040fe20000410000 */
[C---:B------:R-:W-:Y:S01]  /*74e0*/  FMUL.FTZ R193, R0.reuse, R125 ;  /* 0x0000007d00c17220 */ /* 0x040fe20000410000 */
[----:B------:R-:W-:Y:S02]  /*74f0*/  IMAD.MOV.U32 R125, RZ, RZ, R7 ;  /* 0x000000ffff7d7224 */ /* 0x000fe400078e0007 */
[C---:B------:R-:W-:Y:S01]  /*7500*/  FMUL.FTZ R23, R0.reuse, R190 ;  /* 0x000000be00177220 */ /* 0x040fe20000410000 */
[C---:B------:R-:W-:Y:S01]  /*7510*/  FMUL.FTZ R190, R0.reuse, R197 ;  /* 0x000000c500be7220 */ /* 0x040fe20000410000 */
[----:B------:R-:W3:Y:S01]  /*7520*/  @P2 LDC R195, c[0x0][0x450] ;  /* 0x00011400ffc32b82 */ /* 0x000ee20000000800 */
[C---:B01----:R-:W-:Y:S01]  /*7530*/  FMUL.FTZ R13, R0.reuse, R184 ;  /* 0x000000b8000d7220 */ /* 0x043fe20000410000 */
[C---:B------:R-:W-:Y:S01]  /*7540*/  FMUL.FTZ R14, R0.reuse, R185 ;  /* 0x000000b9000e7220 */ /* 0x040fe20000410000 */
[C---:B------:R-:W-:Y:S01]  /*7550*/  FMUL.FTZ R22, R0.reuse, R189 ;  /* 0x000000bd00167220 */ /* 0x040fe20000410000 */
[----:B------:R-:W-:Y:S01]  /*7560*/  UIADD3 UR10, UR41, 0x400, URZ ;  /* 0x00000400290a7890 */ /* 0x000fe2000fffe03f */
[----:B------:R-:W-:Y:S01]  /*7570*/  MUFU.TANH R21, R21 ;  /* 0x0000001500157308 */ /* 0x000fe20000002400 */
[C---:B------:R-:W-:Y:S01]  /*7580*/  FMUL.FTZ R185, R0.reuse, R192 ;  /* 0x000000c000b97220 */ /* 0x040fe20000410000 */
[C---:B------:R-:W-:Y:S01]  /*7590*/  FMUL.FTZ R189, R0.reuse, R196 ;  /* 0x000000c400bd7220 */ /* 0x040fe20000410000 */
[----:B------:R-:W-:Y:S01]  /*75a0*/  USHF.R.U32.HI UR10, URZ, 0x4, UR10 ;  /* 0x000000043f0a7899 */ /* 0x000fe2000801160a */
[C---:B------:R-:W-:Y:S01]  /*75b0*/  FMUL.FTZ R196, R0.reuse, R131 ;  /* 0x0000008300c47220 */ /* 0x040fe20000410000 */
[C---:B------:R-:W-:Y:S01]  /*75c0*/  FMUL.FTZ R192, R0.reuse, R199 ;  /* 0x000000c700c07220 */ /* 0x040fe20000410000 */
[----:B------:R-:W-:Y:S01]  /*75d0*/  WARPGROUP.ARRIVE ;  /* 0x00000000000079c5 */ /* 0x000fe20000000000 */
[----:B------:R-:W-:Y:S01]  /*75e0*/  ULOP3.LUT UR10, UR10, 0x3fff, URZ, 0xc0, !UPT ;  /* 0x00003fff0a0a7892 */ /* 0x000fe2000f8ec03f */
[----:B------:R-:W0:Y:S01]  /*75f0*/  MUFU.TANH R13, R13 ;  /* 0x0000000d000d7308 */ /* 0x000e220000002400 */
[----:B------:R-:W-:Y:S01]  /*7600*/  FMUL.FTZ R168, R0, R168 ;  /* 0x000000a800a87220 */ /* 0x000fe20000410000 */
[----:B------:R-:W-:Y:S01]  /*7610*/  UMOV UR11, 0xc0000010 ;  /* 0xc0000010000b7882 */ /* 0x000fe20000000000 */
[----:B--2---:R-:W-:Y:S01]  /*7620*/  @P2 IMAD.HI.U32 R194, R7, R194, RZ ;  /* 0x000000c207c22227 */ /* 0x004fe200078e00ff */
[----:B------:R-:W-:-:S03]  /*7630*/  ULOP3.LUT UR10, UR10, 0x10000, URZ, 0xfc, !UPT ;  /* 0x000100000a0a7892 */ /* 0x000fc6000f8efc3f */
[C---:B------:R-:W-:Y:S01]  /*7640*/  FMUL.FTZ R169, R0.reuse, R169 ;  /* 0x000000a900a97220 */ /* 0x040fe20000410000 */
[C---:B------:R-:W-:Y:S01]  /*7650*/  FMUL.FTZ R172, R0.reuse, R172 ;  /* 0x000000ac00ac7220 */ /* 0x040fe20000410000 */
[C---:B------:R-:W-:Y:S01]  /*7660*/  FMUL.FTZ R173, R0.reuse, R173 ;  /* 0x000000ad00ad7220 */ /* 0x040fe20000410000 */
[----:B------:R-:W1:Y:S01]  /*7670*/  MUFU.TANH R14, R14 ;  /* 0x0000000e000e7308 */ /* 0x000e620000002400 */
[----:B------:R-:W-:Y:S01]  /*7680*/  UIMAD UR10, UR43, 0x700, UR10 ;  /* 0x000007002b0a78a4 */ /* 0x000fe2000f8e020a */
[C---:B------:R-:W-:Y:S01]  /*7690*/  FMUL.FTZ R176, R0.reuse, R176 ;  /* 0x000000b000b07220 */ /* 0x040fe20000410000 */
[----:B---3--:R-:W-:Y:S01]  /*76a0*/  @P2 SHF.R.U32.HI R125, RZ, R195, R194 ;  /* 0x000000c3ff7d2219 */ /* 0x008fe200000116c2 */
[----:B------:R-:W-:Y:S02]  /*76b0*/  IMAD.MOV.U32 R195, RZ, RZ, -0xe0 ;  /* 0xffffff20ffc37424 */ /* 0x000fe400078e00ff */
[C---:B------:R-:W-:Y:S01]  /*76c0*/  FMUL.FTZ R177, R0.reuse, R177 ;  /* 0x000000b100b17220 */ /* 0x040fe20000410000 */
[C---:B------:R-:W-:Y:S01]  /*76d0*/  FMUL.FTZ R180, R0.reuse, R180 ;  /* 0x000000b400b47220 */ /* 0x040fe20000410000 */
[----:B------:R-:W-:Y:S01]  /*76e0*/  FMUL.FTZ R184, R0, R191 ;  /* 0x000000bf00b87220 */ /* 0x000fe20000410000 */
[----:B------:R-:W2:Y:S01]  /*76f0*/  SHFL.IDX PT, R197, R125, RZ, 0x1c1f ;  /* 0x001c1fff7dc57589 */ /* 0x000ea200000e0000 */
[----:B------:R-:W-:Y:S01]  /*7700*/  IMAD R195, R12, R195, 0x1 ;  /* 0x000000010cc37424 */ /* 0x000fe200078e02c3 */
[----:B------:R-:W3:Y:S01]  /*7710*/  MUFU.TANH R22, R22 ;  /* 0x0000001600167308 */ /* 0x000ee20000002400 */
[----:B------:R-:W-:Y:S01]  /*7720*/  QGMMA.64x128x32.F32.E4M3.E4M3 R24, R224, gdesc[UR8], R24, gsb0 ;  /* 0x01e00008e0187df3 */ /* 0x000fe20008000818 */
[----:B------:R-:W-:Y:S01]  /*7730*/  FMUL.FTZ R191, R0, R198 ;  /* 0x000000c600bf7220 */ /* 0x000fe20000410000 */
[----:B------:R-:W-:-:S02]  /*7740*/  IMAD R195, R8, -0x2, R195 ;  /* 0xfffffffe08c37824 */ /* 0x000fc400078e02c3 */
[C---:B------:R-:W-:Y:S01]  /*7750*/  FMUL.FTZ R181, R0.reuse, R181 ;  /* 0x000000b500b57220 */ /* 0x040fe20000410000 */
[C---:B------:R-:W-:Y:S01]  /*7760*/  FMUL.FTZ R152, R0.reuse, R152 ;  /* 0x0000009800987220 */ /* 0x040fe20000410000 */
[----:B------:R-:W-:Y:S01]  /*7770*/  FMUL.FTZ R153, R0, R153 ;  /* 0x0000009900997220 */ /* 0x000fe20000410000 */
[----:B------:R-:W-:Y:S01]  /*7780*/  IMAD R194, R16, UR7, R195 ;  /* 0x0000000710c27c24 */ /* 0x000fe2000f8e02c3 */
        /* <DEDUP_REMOVED lines=14> */
[--C-:B--2---:R-:W-:Y:S01]  /*7870*/  IADD3 R195, R197, -UR5, R194.reuse ;  /* 0x80000005c5c37c10 */ /* 0x104fe2000fffe0c2 */
[C---:B------:R-:W-:Y:S01]  /*7880*/  FMUL.FTZ R197, R0.reuse, R132 ;  /* 0x0000008400c57220 */ /* 0x040fe20000410000 */
[----:B------:R-:W2:Y:S01]  /*7890*/  MUFU.TANH R189, R189 ;  /* 0x000000bd00bd7308 */ /* 0x000ea20000002400 */
        /* <DEDUP_REMOVED lines=9> */
[----:B-1----:R-:W-:Y:S01]  /*7930*/  FSEL R14, R14, -INF , P4 ;  /* 0xff8000000e0e7808 */ /* 0x002fe20002000000 */
[C---:B------:R-:W-:Y:S01]  /*7940*/  FMUL.FTZ R121, R0.reuse, R121 ;  /* 0x0000007900797220 */ /* 0x040fe20000410000 */
[----:B------:R-:W-:Y:S01]  /*7950*/  FMNMX.FTZ R199, R131, R10, !PT ;  /* 0x0000000a83c77209 */ /* 0x000fe20007810000 */
[----:B------:R-:W-:Y:S01]  /*7960*/  UIADD3 UR14, UR10, 0x100, URZ ;  /* 0x000001000a0e7890 */ /* 0x000fe2000fffe03f */
[----:B------:R-:W-:Y:S01]  /*7970*/  ISETP.GT.AND P4, PT, R195, 0x9, PT ;  /* 0x00000009c300780c */ /* 0x000fe20003f84270 */
[----:B------:R-:W-:Y:S01]  /*7980*/  FMUL.FTZ R124, R0, R124 ;  /* 0x0000007c007c7220 */ /* 0x000fe20000410000 */
[----:B------:R-:W-:Y:S01]  /*7990*/  FSEL R132, R21, -INF , P3 ;  /* 0xff80000015847808 */ /* 0x000fe20001800000 */
[----:B------:R-:W1:Y:S01]  /*79a0*/  MUFU.TANH R168, R168 ;  /* 0x000000a800a87308 */ /* 0x000e620000002400 */
[----:B------:R-:W-:Y:S01]  /*79b0*/  FMNMX.FTZ R199, R14, R199, !PT ;  /* 0x000000c70ec77209 */ /* 0x000fe20007810000 */
[----:B------:R-:W-:Y:S01]  /*79c0*/  UMOV UR15, 0xc0000010 ;  /* 0xc0000010000f7882 */ /* 0x000fe20000000000 */
[C---:B------:R-:W-:Y:S01]  /*79d0*/  ISETP.GT.AND P3, PT, R195.reuse, 0x10, PT ;  /* 0x00000010c300780c */ /* 0x040fe20003f64270 */
[----:B------:R-:W-:Y:S01]  /*79e0*/  FMUL.FTZ R128, R0, R128 ;  /* 0x0000008000807220 */ /* 0x000fe20000410000 */
[----:B---3--:R-:W-:Y:S01]  /*79f0*/  FSEL R22, R22, -INF , P4 ;  /* 0xff80000016167808 */ /* 0x008fe20002000000 */
[----:B------:R-:W-:Y:S01]  /*7a00*/  FMUL.FTZ R129, R0, R129 ;  /* 0x0000008100817220 */ /* 0x000fe20000410000 */
[----:B------:R-:W-:Y:S01]  /*7a10*/  FMNMX.FTZ R199, R132, R199, !PT ;  /* 0x000000c784c77209 */ /* 0x000fe20007810000 */
[----:B------:R3:W-:Y:S01]  /*7a20*/  MUFU.TANH R13, R196 ;  /* 0x000000c4000d7308 */ /* 0x0007e20000002400 */
[----:B------:R-:W-:Y:S01]  /*7a30*/  ISETP.GT.AND P4, PT, R195, 0x11, PT ;  /* 0x00000011c300780c */ /* 0x000fe20003f84270 */
[C---:B------:R-:W-:Y:S01]  /*7a40*/  FMUL.FTZ R133, R0.reuse, R133 ;  /* 0x0000008500857220 */ /* 0x040fe20000410000 */
[----:B----4-:R-:W-:Y:S01]  /*7a50*/  FSEL R185, R185, -INF , P3 ;  /* 0xff800000b9b97808 */ /* 0x010fe20001800000 */
[----:B------:R-:W-:Y:S01]  /*7a60*/  FMUL.FTZ R97, R0, R97 ;  /* 0x0000006100617220 */ /* 0x000fe20000410000 */
[C---:B------:R-:W-:Y:S01]  /*7a70*/  ISETP.GT.AND P3, PT, R195.reuse, 0x18, PT ;  /* 0x00000018c300780c */ /* 0x040fe20003f64270 */
[----:B------:R-:W4:Y:S01]  /*7a80*/  SHFL.IDX PT, R125, R125, 0x1, 0x1c1f ;  /* 0x003c1f007d7d7f89 */ /* 0x000f2200000e0000 */
[----:B-----5:R-:W-:Y:S01]  /*7a90*/  FSEL R186, R186, -INF , P4 ;  /* 0xff800000baba7808 */ /* 0x020fe20002000000 */
[----:B------:R-:W5:Y:S01]  /*7aa0*/  MUFU.TANH R169, R169 ;  /* 0x000000a900a97308 */ /* 0x000f620000002400 */
[----:B---3--:R-:W-:Y:S01]  /*7ab0*/  FMNMX.FTZ R196, R22, R199, !PT ;  /* 0x000000c716c47209 */ /* 0x008fe20007810000 */
[C---:B------:R-:W-:Y:S01]  /*7ac0*/  FMUL.FTZ R170, R0.reuse, R170 ;  /* 0x000000aa00aa7220 */ /* 0x040fe20000410000 */
[----:B------:R-:W-:Y:S01]  /*7ad0*/  ISETP.GT.AND P4, PT, R195, 0x19, PT ;  /* 0x00000019c300780c */ /* 0x000fe20003f84270 */
[C---:B------:R-:W-:Y:S01]  /*7ae0*/  FMUL.FTZ R171, R0.reuse, R171 ;  /* 0x000000ab00ab7220 */ /* 0x040fe20000410000 */
[----:B--2---:R-:W-:Y:S01]  /*7af0*/  FSEL R189, R189, -INF , P3 ;  /* 0xff800000bdbd7808 */ /* 0x004fe20001800000 */
[----:B------:R-:W-:Y:S01]  /*7b00*/  FMUL.FTZ R174, R0, R174 ;  /* 0x000000ae00ae7220 */ /* 0x000fe20000410000 */
[C---:B------:R-:W-:Y:S01]  /*7b10*/  ISETP.GT.AND P3, PT, R195.reuse, 0x20, PT ;  /* 0x00000020c300780c */ /* 0x040fe20003f64270 */
[----:B------:R2:W-:Y:S01]  /*7b20*/  MUFU.TANH R21, R197 ;  /* 0x000000c500157308 */ /* 0x0005e20000002400 */
[----:B0-----:R-:W-:Y:S01]  /*7b30*/  FSEL R190, R190, -INF , P4 ;  /* 0xff800000bebe7808 */ /* 0x001fe20002000000 */
[C---:B------:R-:W-:Y:S01]  /*7b40*/  FMUL.FTZ R175, R0.reuse, R175 ;  /* 0x000000af00af7220 */ /* 0x040fe20000410000 */
[C---:B------:R-:W-:Y:S01]  /*7b50*/  ISETP.GT.AND P4, PT, R195.reuse, 0x21, PT ;  /* 0x00000021c300780c */ /* 0x040fe20003f84270 */
[----:B------:R-:W-:Y:S01]  /*7b60*/  FMUL.FTZ R178, R0, R178 ;  /* 0x000000b200b27220 */ /* 0x000fe20000410000 */
[----:B-1----:R-:W-:Y:S01]  /*7b70*/  FSEL R168, R168, -INF , P3 ;  /* 0xff800000a8a87808 */ /* 0x002fe20001800000 */
[C---:B------:R-:W-:Y:S01]  /*7b80*/  FMUL.FTZ R179, R0.reuse, R179 ;  /* 0x000000b300b37220 */ /* 0x040fe20000410000 */
[----:B------:R-:W-:Y:S01]  /*7b90*/  ISETP.GT.AND P3, PT, R195, 0x28, PT ;  /* 0x00000028c300780c */ /* 0x000fe20003f64270 */
[----:B------:R-:W0:Y:S01]  /*7ba0*/  MUFU.TANH R172, R172 ;  /* 0x000000ac00ac7308 */ /* 0x000e220000002400 */
[----:B--2---:R-:W-:Y:S01]  /*7bb0*/  FMNMX.FTZ R197, R185, R196, !PT ;  /* 0x000000c4b9c57209 */ /* 0x004fe20007810000 */
[C---:B------:R-:W-:Y:S01]  /*7bc0*/  FMUL.FTZ R182, R0.reuse, R182 ;  /* 0x000000b600b67220 */ /* 0x040fe20000410000 */
[----:B-----5:R-:W-:Y:S01]  /*7bd0*/  FSEL R169, R169, -INF , P4 ;  /* 0xff800000a9a97808 */ /* 0x020fe20002000000 */
[----:B------:R-:W-:Y:S01]  /*7be0*/  FMUL.FTZ R183, R0, R183 ;  /* 0x000000b700b77220 */ /* 0x000fe20000410000 */
[----:B------:R-:W-:Y:S01]  /*7bf0*/  FMNMX.FTZ R196, R186, R197, !PT ;  /* 0x000000c5bac47209 */ /* 0x000fe20007810000 */
[C---:B------:R-:W-:Y:S01]  /*7c00*/  FMUL.FTZ R154, R0.reuse, R154 ;  /* 0x0000009a009a7220 */ /* 0x040fe20000410000 */
[----:B------:R-:W-:Y:S01]  /*7c10*/  ISETP.GT.AND P4, PT, R195, 0x29, PT ;  /* 0x00000029c300780c */ /* 0x000fe20003f84270 */
[----:B------:R-:W1:Y:S01]  /*7c20*/  MUFU.TANH R173, R173 ;  /* 0x000000ad00ad7308 */ /* 0x000e620000002400 */
[----:B------:R-:W-:Y:S01]  /*7c30*/  FMNMX.FTZ R197, R189, R196, !PT ;  /* 0x000000c4bdc57209 */ /* 0x000fe20007810000 */
[C---:B------:R-:W-:Y:S01]  /*7c40*/  FMUL.FTZ R196, R0.reuse, R104 ;  /* 0x0000006800c47220 */ /* 0x040fe20000410000 */
[C---:B------:R-:W-:Y:S01]  /*7c50*/  ISETP.GT.AND P5, PT, R195.reuse, 0xa8, PT ;  /* 0x000000a8c300780c */ /* 0x040fe20003fa4270 */
[----:B------:R-:W-:Y:S01]  /*7c60*/  FMUL.FTZ R155, R0, R155 ;  /* 0x0000009b009b7220 */ /* 0x000fe20000410000 */
[----:B------:R-:W-:Y:S01]  /*7c70*/  FMNMX.FTZ R197, R190, R197, !PT ;  /* 0x000000c5bec57209 */ /* 0x000fe20007810000 */
[----:B------:R-:W-:Y:S01]  /*7c80*/  FMUL.FTZ R158, R0, R158 ;  /* 0x0000009e009e7220 */ /* 0x000fe20000410000 */
[----:B------:R-:W-:Y:S01]  /*7c90*/  ISETP.GT.AND P6, PT, R195, 0xb8, PT ;  /* 0x000000b8c300780c */ /* 0x000fe20003fc4270 */
[----:B------:R-:W2:Y:S01]  /*7ca0*/  MUFU.TANH R176, R176 ;  /* 0x000000b000b07308 */ /* 0x000ea20000002400 */
[----:B------:R-:W-:Y:S01]  /*7cb0*/  FMNMX.FTZ R198, R168, R197, !PT ;  /* 0x000000c5a8c67209 */ /* 0x000fe20007810000 */
[----:B------:R-:W-:Y:S01]  /*7cc0*/  FMUL.FTZ R197, R0, R105 ;  /* 0x0000006900c57220 */ /* 0x000fe20000410000 */
[----:B0-----:R-:W-:Y:S01]  /*7cd0*/  FSEL R172, R172, -INF , P3 ;  /* 0xff800000acac7808 */ /* 0x001fe20001800000 */
[C---:B------:R-:W-:Y:S01]  /*7ce0*/  FMUL.FTZ R159, R0.reuse, R159 ;  /* 0x0000009f009f7220 */ /* 0x040fe20000410000 */
[----:B------:R-:W-:Y:S01]  /*7cf0*/  FMNMX.FTZ R199, R169, R198, !PT ;  /* 0x000000c6a9c77209 */ /* 0x000fe20007810000 */
[C---:B------:R-:W-:Y:S01]  /*7d00*/  FMUL.FTZ R162, R0.reuse, R162 ;  /* 0x000000a200a27220 */ /* 0x040fe20000410000 */
[----:B------:R-:W-:Y:S01]  /*7d10*/  ISETP.GT.AND P3, PT, R195, 0x30, PT ;  /* 0x00000030c300780c */ /* 0x000fe20003f64270 */
[----:B------:R-:W0:Y:S01]  /*7d20*/  MUFU.TANH R177, R177 ;  /* 0x000000b100b17308 */ /* 0x000e220000002400 */
[----:B-1----:R-:W-:Y:S01]  /*7d30*/  FSEL R173, R173, -INF , P4 ;  /* 0xff800000adad7808 */ /* 0x002fe20002000000 */
[----:B------:R-:W-:Y:S01]  /*7d40*/  FMUL.FTZ R163, R0, R163 ;  /* 0x000000a300a37220 */ /* 0x000fe20000410000 */
[----:B------:R-:W-:Y:S01]  /*7d50*/  FMNMX.FTZ R198, R172, R199, !PT ;  /* 0x000000c7acc67209 */ /* 0x000fe20007810000 */
[C---:B------:R-:W-:Y:S01]  /*7d60*/  FMUL.FTZ R166, R0.reuse, R166 ;  /* 0x000000a600a67220 */ /* 0x040fe20000410000 */
[----:B------:R-:W-:Y:S01]  /*7d70*/  ISETP.GT.AND P4, PT, R195, 0x31, PT ;  /* 0x00000031c300780c */ /* 0x000fe20003f84270 */
[----:B------:R-:W-:Y:S01]  /*7d80*/  FMUL.FTZ R167, R0, R167 ;  /* 0x000000a700a77220 */ /* 0x000fe20000410000 */
[----:B------:R-:W-:Y:S01]  /*7d90*/  FMNMX.FTZ R199, R173, R198, !PT ;  /* 0x000000c6adc77209 */ /* 0x000fe20007810000 */
[----:B------:R-:W1:Y:S01]  /*7da0*/  MUFU.TANH R180, R180 ;  /* 0x000000b400b47308 */ /* 0x000e620000002400 */
[----:B--2---:R-:W-:Y:S01]  /*7db0*/  FSEL R176, R176, -INF , P3 ;  /* 0xff800000b0b07808 */ /* 0x004fe20001800000 */
[C---:B------:R-:W-:Y:S01]  /*7dc0*/  FMUL.FTZ R138, R0.reuse, R138 ;  /* 0x0000008a008a7220 */ /* 0x040fe20000410000 */
[----:B------:R-:W-:Y:S01]  /*7dd0*/  ISETP.GT.AND P3, PT, R195, 0x38, PT ;  /* 0x00000038c300780c */ /* 0x000fe20003f64270 */
[----:B------:R-:W-:Y:S01]  /*7de0*/  FMUL.FTZ R139, R0, R139 ;  /* 0x0000008b008b7220 */ /* 0x000fe20000410000 */
[----:B------:R-:W-:Y:S01]  /*7df0*/  FMNMX.FTZ R198, R176, R199, !PT ;  /* 0x000000c7b0c67209 */ /* 0x000fe20007810000 */
[C---:B------:R-:W-:Y:S01]  /*7e00*/  FMUL.FTZ R142, R0.reuse, R142 ;  /* 0x0000008e008e7220 */ /* 0x040fe20000410000 */
[----:B----4-:R-:W-:Y:S01]  /*7e10*/  IADD3 R194, R125, -UR5, R194 ;  /* 0x800000057dc27c10 */ /* 0x010fe2000fffe0c2 */
[----:B------:R-:W2:Y:S01]  /*7e20*/  MUFU.TANH R181, R181 ;  /* 0x000000b500b57308 */ /* 0x000ea20000002400 */
[----:B0-----:R-:W-:Y:S01]  /*7e30*/  FSEL R177, R177, -INF , P4 ;  /* 0xff800000b1b17808 */ /* 0x001fe20002000000 */
[C---:B------:R-:W-:Y:S01]  /*7e40*/  FMUL.FTZ R143, R0.reuse, R143 ;  /* 0x0000008f008f7220 */ /* 0x040fe20000410000 */
[----:B------:R-:W-:Y:S01]  /*7e50*/  ISETP.GT.AND P4, PT, R195, 0x39, PT ;  /* 0x00000039c300780c */ /* 0x000fe20003f84270 */
[C---:B------:R-:W-:Y:S01]  /*7e60*/  FMUL.FTZ R146, R0.reuse, R146 ;  /* 0x0000009200927220 */ /* 0x040fe20000410000 */
[----:B------:R-:W-:Y:S01]  /*7e70*/  FMNMX.FTZ R199, R177, R198, !PT ;  /* 0x000000c6b1c77209 */ /* 0x000fe20007810000 */
[C---:B------:R-:W-:Y:S01]  /*7e80*/  FMUL.FTZ R147, R0.reuse, R147 ;  /* 0x0000009300937220 */ /* 0x040fe20000410000 */
[----:B------:R-:W-:Y:S01]  /*7e90*/  FMUL.FTZ R150, R0, R150 ;  /* 0x0000009600967220 */ /* 0x000fe20000410000 */
[----:B------:R-:W0:Y:S01]  /*7ea0*/  MUFU.TANH R152, R152 ;  /* 0x0000009800987308 */ /* 0x000e220000002400 */
[----:B-1----:R-:W-:Y:S01]  /*7eb0*/  FSEL R180, R180, -INF , P3 ;  /* 0xff800000b4b47808 */ /* 0x002fe20001800000 */
[C---:B------:R-:W-:Y:S01]  /*7ec0*/  FMUL.FTZ R151, R0.reuse, R151 ;  /* 0x0000009700977220 */ /* 0x040fe20000410000 */
[----:B------:R-:W-:Y:S01]  /*7ed0*/  ISETP.GT.AND P3, PT, R195, 0x40, PT ;  /* 0x00000040c300780c */ /* 0x000fe20003f64270 */
[----:B------:R-:W-:Y:S01]  /*7ee0*/  FMUL.FTZ R122, R0, R122 ;  /* 0x0000007a007a7220 */ /* 0x000fe20000410000 */
[----:B------:R-:W-:Y:S01]  /*7ef0*/  FMNMX.FTZ R198, R180, R199, !PT ;  /* 0x000000c7b4c67209 */ /* 0x000fe20007810000 */
[C---:B------:R-:W-:Y:S01]  /*7f00*/  FMUL.FTZ R123, R0.reuse, R123 ;  /* 0x0000007b007b7220 */ /* 0x040fe20000410000 */
[C---:B------:R-:W-:Y:S01]  /*7f10*/  FMUL.FTZ R126, R0.reuse, R126 ;  /* 0x0000007e007e7220 */ /* 0x040fe20000410000 */
[----:B------:R-:W1:Y:S01]  /*7f20*/  MUFU.TANH R153, R153 ;  /* 0x0000009900997308 */ /* 0x000e620000002400 */
[----:B--2---:R-:W-:Y:S01]  /*7f30*/  FSEL R181, R181, -INF , P4 ;  /* 0xff800000b5b57808 */ /* 0x004fe20002000000 */
[C---:B------:R-:W-:Y:S01]  /*7f40*/  FMUL.FTZ R127, R0.reuse, R127 ;  /* 0x0000007f007f7220 */ /* 0x040fe20000410000 */
[----:B------:R-:W-:Y:S01]  /*7f50*/  ISETP.GT.AND P4, PT, R195, 0x41, PT ;  /* 0x00000041c300780c */ /* 0x000fe20003f84270 */
[C---:B------:R-:W-:Y:S01]  /*7f60*/  FMUL.FTZ R130, R0.reuse, R130 ;  /* 0x0000008200827220 */ /* 0x040fe20000410000 */
[----:B------:R-:W-:Y:S01]  /*7f70*/  FMNMX.FTZ R199, R181, R198, !PT ;  /* 0x000000c6b5c77209 */ /* 0x000fe20007810000 */
[C---:B------:R-:W-:Y:S01]  /*7f80*/  FMUL.FTZ R134, R0.reuse, R134 ;  /* 0x0000008600867220 */ /* 0x040fe20000410000 */
[----:B------:R-:W-:Y:S01]  /*7f90*/  FMUL.FTZ R114, R0, R114 ;  /* 0x0000007200727220 */ /* 0x000fe20000410000 */
[----:B------:R-:W2:Y:S01]  /*7fa0*/  MUFU.TANH R156, R156 ;  /* 0x0000009c009c7308 */ /* 0x000ea20000002400 */
[----:B0-----:R-:W-:Y:S01]  /*7fb0*/  FSEL R152, R152, -INF , P3 ;  /* 0xff80000098987808 */ /* 0x001fe20001800000 */
[C---:B------:R-:W-:Y:S01]  /*7fc0*/  FMUL.FTZ R115, R0.reuse, R115 ;  /* 0x0000007300737220 */ /* 0x040fe20000410000 */
[----:B------:R-:W-:Y:S01]  /*7fd0*/  ISETP.GT.AND P3, PT, R195, 0x48, PT ;  /* 0x00000048c300780c */ /* 0x000fe20003f64270 */
[----:B------:R-:W-:Y:S01]  /*7fe0*/  FMUL.FTZ R118, R0, R118 ;  /* 0x0000007600767220 */ /* 0x000fe20000410000 */
[----:B------:R-:W-:Y:S01]  /*7ff0*/  FMNMX.FTZ R198, R152, R199, !PT ;  /* 0x000000c798c67209 */ /* 0x000fe20007810000 */
[----:B------:R-:W-:-:S02]  /*8000*/  WARPGROUP.DEPBAR.LE gsb0, 0x0 ;  /* 0x00008000000079c5 */ /* 0x000fc40000010000 */
[----:B------:R-:W0:Y:S01]  /*8010*/  MUFU.TANH R157, R157 ;  /* 0x0000009d009d7308 */ /* 0x000e220000002400 */
[----:B-1----:R-:W-:Y:S01]  /*8020*/  FSEL R153, R153, -INF , P4 ;  /* 0xff80000099997808 */ /* 0x002fe20002000000 */
[----:B------:R-:W-:Y:S01]  /*8030*/  WARPGROUP.ARRIVE ;  /* 0x00000000000079c5 */ /* 0x000fe20000000000 */
[----:B------:R-:W-:Y:S01]  /*8040*/  ISETP.GT.AND P4, PT, R195, 0x49, PT ;  /* 0x00000049c300780c */ /* 0x000fe20003f84270 */
[C---:B------:R-:W-:Y:S01]  /*8050*/  FMUL.FTZ R119, R0.reuse, R119 ;  /* 0x0000007700777220 */ /* 0x040fe20000410000 */
[----:B------:R-:W-:Y:S01]  /*8060*/  FMNMX.FTZ R199, R153, R198, !PT ;  /* 0x000000c699c77209 */ /* 0x000fe20007810000 */
[C---:B------:R-:W-:Y:S01]  /*8070*/  FMUL.FTZ R198, R0.reuse, R112 ;  /* 0x0000007000c67220 */ /* 0x040fe20000410000 */
[----:B------:R-:W-:Y:S01]  /*8080*/  FMUL.FTZ R90, R0, R90 ;  /* 0x0000005a005a7220 */ /* 0x000fe20000410000 */
[----:B------:R-:W1:Y:S01]  /*8090*/  MUFU.TANH R160, R160 ;  /* 0x000000a000a07308 */ /* 0x000e620000002400 */
[----:B--2---:R-:W-:Y:S01]  /*80a0*/  FSEL R156, R156, -INF , P3 ;  /* 0xff8000009c9c7808 */ /* 0x004fe20001800000 */
[----:B------:R-:W-:Y:S01]  /*80b0*/  QGMMA.64x128x32.F32.E4M3.E4M3 R24, R220, gdesc[UR12], R24, gsb0 ;  /* 0x01e0000cdc187df3 */ /* 0x000fe20008000818 */
[----:B------:R-:W-:Y:S01]  /*80c0*/  ISETP.GT.AND P3, PT, R195, 0x50, PT ;  /* 0x00000050c300780c */ /* 0x000fe20003f64270 */
[----:B------:R-:W-:Y:S01]  /*80d0*/  UIADD3 UR14, UR10, 0x200, URZ ;  /* 0x000002000a0e7890 */ /* 0x000fe2000fffe03f */
[C---:B------:R-:W-:Y:S01]  /*80e0*/  FMUL.FTZ R91, R0.reuse, R91 ;  /* 0x0000005b005b7220 */ /* 0x040fe20000410000 */
[----:B------:R-:W-:Y:S01]  /*80f0*/  UMOV UR15, 0xc0000010 ;  /* 0xc0000010000f7882 */ /* 0x000fe20000000000 */
[C---:B------:R-:W-:Y:S01]  /*8100*/  FMUL.FTZ R94, R0.reuse, R94 ;  /* 0x0000005e005e7220 */ /* 0x040fe20000410000 */
[----:B------:R-:W2:Y:S01]  /*8110*/  MUFU.TANH R161, R161 ;  /* 0x000000a100a17308 */ /* 0x000ea20000002400 */
[----:B0-----:R-:W-:Y:S01]  /*8120*/  FSEL R157, R157, -INF , P4 ;  /* 0xff8000009d9d7808 */ /* 0x001fe20002000000 */
[C---:B------:R-:W-:Y:S01]  /*8130*/  FMUL.FTZ R95, R0.reuse, R95 ;  /* 0x0000005f005f7220 */ /* 0x040fe20000410000 */
[----:B------:R-:W-:Y:S01]  /*8140*/  ISETP.GT.AND P4, PT, R195, 0x51, PT ;  /* 0x00000051c300780c */ /* 0x000fe20003f84270 */
[C---:B------:R-:W-:Y:S01]  /*8150*/  FMUL.FTZ R98, R0.reuse, R98 ;  /* 0x0000006200627220 */ /* 0x040fe20000410000 */
[C---:B------:R-:W-:Y:S01]  /*8160*/  FMUL.FTZ R99, R0.reuse, R99 ;  /* 0x0000006300637220 */ /* 0x040fe20000410000 */
[----:B------:R-:W-:Y:S01]  /*8170*/  FMUL.FTZ R102, R0, R102 ;  /* 0x0000006600667220 */ /* 0x000fe20000410000 */
[----:B------:R-:W-:Y:S01]  /*8180*/  UMOV UR11, 0xc0000010 ;  /* 0xc0000010000b7882 */ /* 0x000fe20000000000 */
[----:B------:R0:W-:Y:S01]  /*8190*/  MUFU.TANH R105, R196 ;  /* 0x000000c400697308 */ /* 0x0001e20000002400 */
[----:B-1----:R-:W-:-:S02]  /*81a0*/  FSEL R160, R160, -INF , P3 ;  /* 0xff800000a0a07808 */ /* 0x002fc40001800000 */
[----:B------:R-:W-:-:S05]  /*81b0*/  ISETP.GT.AND P3, PT, R195, 0x58, PT ;  /* 0x00000058c300780c */ /* 0x000fca0003f64270 */
[----:B------:R-:W1:Y:S01]  /*81c0*/  MUFU.TANH R164, R164 ;  /* 0x000000a400a47308 */ /* 0x000e620000002400 */
[----:B0-----:R-:W-:Y:S01]  /*81d0*/  FMUL.FTZ R196, R0, R107 ;  /* 0x0000006b00c47220 */ /* 0x001fe20000410000 */
[----:B--2---:R-:W-:Y:S02]  /*81e0*/  FSEL R161, R161, -INF , P4 ;  /* 0xff800000a1a17808 */ /* 0x004fe40002000000 */
[----:B------:R-:W-:-:S04]  /*81f0*/  ISETP.GT.AND P4, PT, R195, 0x59, PT ;  /* 0x00000059c300780c */ /* 0x000fc80003f84270 */
[----:B------:R0:W-:Y:S08]  /*8200*/  MUFU.TANH R104, R135 ;  /* 0x0000008700687308 */ /* 0x0001f00000002400 */
[----:B------:R-:W-:Y:S01]  /*8210*/  MUFU.TANH R165, R165 ;  /* 0x000000a500a57308 */ /* 0x000fe20000002400 */
[----:B0-----:R-:W-:Y:S01]  /*8220*/  FMUL.FTZ R135, R0, R106 ;  /* 0x0000006a00877220 */ /* 0x001fe20000410000 */
[----:B-1----:R-:W-:-:S02]  /*8230*/  FSEL R164, R164, -INF , P3 ;  /* 0xff800000a4a47808 */ /* 0x002fc40001800000 */
[----:B------:R-:W-:-:S04]  /*8240*/  ISETP.GT.AND P3, PT, R195, 0x60, PT ;  /* 0x00000060c300780c */ /* 0x000fc80003f64270 */
[----:B------:R0:W-:Y:S08]  /*8250*/  MUFU.TANH R106, R197 ;  /* 0x000000c5006a7308 */ /* 0x0001f00000002400 */
[----:B------:R-:W1:Y:S01]  /*8260*/  MUFU.TANH R136, R136 ;  /* 0x0000008800887308 */ /* 0x000e620000002400 */
[----:B0-----:R-:W-:-:S07]  /*8270*/  FMUL.FTZ R197, R0, R108 ;  /* 0x0000006c00c57220 */ /* 0x001fce0000410000 */
[----:B------:R0:W-:Y:S08]  /*8280*/  MUFU.TANH R108, R196 ;  /* 0x000000c4006c7308 */ /* 0x0001f00000002400 */
[----:B------:R-:W2:Y:S01]  /*8290*/  MUFU.TANH R137, R137 ;  /* 0x0000008900897308 */ /* 0x000ea20000002400 */
[----:B0-----:R-:W-:Y:S02]  /*82a0*/  FMNMX.FTZ R196, R156, R199, !PT ;  /* 0x000000c79cc47209 */ /* 0x001fe40007810000 */
[----:B-1----:R-:W-:-:S02]  /*82b0*/  FSEL R136, R136, -INF , P3 ;  /* 0xff80000088887808 */ /* 0x002fc40001800000 */
[----:B------:R-:W-:Y:S02]  /*82c0*/  FMNMX.FTZ R199, R157, R196, !PT ;  /* 0x000000c49dc77209 */ /* 0x000fe40007810000 */
[----:B------:R-:W-:Y:S01]  /*82d0*/  ISETP.GT.AND P3, PT, R195, 0x68, PT ;  /* 0x00000068c300780c */ /* 0x000fe20003f64270 */
[----:B------:R-:W0:Y:S01]  /*82e0*/  MUFU.TANH R140, R140 ;  /* 0x0000008c008c7308 */ /* 0x000e220000002400 */
[----:B------:R-:W-:-:S04]  /*82f0*/  FMNMX.FTZ R196, R160, R199, !PT ;  /* 0x000000c7a0c47209 */ /* 0x000fc80007810000 */
[----:B------:R-:W-:Y:S02]  /*8300*/  FMNMX.FTZ R199, R161, R196, !PT ;  /* 0x000000c4a1c77209 */ /* 0x000fe40007810000 */
[----:B------:R-:W-:Y:S01]  /*8310*/  FSEL R196, R165, -INF , P4 ;  /* 0xff800000a5c47808 */ /* 0x000fe20002000000 */
[----:B------:R-:W-:Y:S01]  /*8320*/  MUFU.TANH R141, R141 ;  /* 0x0000008d008d7308 */ /* 0x000fe20000002400 */
[----:B------:R-:W-:Y:S01]  /*8330*/  FMNMX.FTZ R199, R164, R199, !PT ;  /* 0x000000c7a4c77209 */ /* 0x000fe20007810000 */
[----:B------:R-:W-:Y:S01]  /*8340*/  FMUL.FTZ R165, R0, R116 ;  /* 0x0000007400a57220 */ /* 0x000fe20000410000 */
[----:B------:R-:W-:Y:S02]  /*8350*/  ISETP.GT.AND P4, PT, R195, 0x61, PT ;  /* 0x00000061c300780c */ /* 0x000fe40003f84270 */
[----:B------:R-:W-:Y:S02]  /*8360*/  FMNMX.FTZ R199, R196, R199, !PT ;  /* 0x000000c7c4c77209 */ /* 0x000fe40007810000 */
[----:B--2---:R-:W-:Y:S01]  /*8370*/  FSEL R116, R137, -INF , P4 ;  /* 0xff80000089747808 */ /* 0x004fe20002000000 */
[----:B------:R-:W1:Y:S01]  /*8380*/  MUFU.TANH R144, R144 ;  /* 0x0000009000907308 */ /* 0x000e620000002400 */
[----:B------:R-:W-:Y:S01]  /*8390*/  FMNMX.FTZ R199, R136, R199, !PT ;  /* 0x000000c788c77209 */ /* 0x000fe20007810000 */
[----:B------:R-:W-:Y:S01]  /*83a0*/  FMUL.FTZ R137, R0, R117 ;  /* 0x0000007500897220 */ /* 0x000fe20000410000 */
[----:B------:R-:W-:-:S02]  /*83b0*/  ISETP.GT.AND P4, PT, R195, 0x69, PT ;  /* 0x00000069c300780c */ /* 0x000fc40003f84270 */
[----:B0-----:R-:W-:Y:S02]  /*83c0*/  FSEL R140, R140, -INF , P3 ;  /* 0xff8000008c8c7808 */ /* 0x001fe40001800000 */
[----:B------:R-:W-:Y:S01]  /*83d0*/  FMNMX.FTZ R199, R116, R199, !PT ;  /* 0x000000c774c77209 */ /* 0x000fe20007810000 */
[----:B------:R-:W-:Y:S01]  /*83e0*/  MUFU.TANH R145, R145 ;  /* 0x0000009100917308 */ /* 0x000fe20000002400 */
[----:B------:R-:W-:Y:S02]  /*83f0*/  ISETP.GT.AND P3, PT, R195, 0x70, PT ;  /* 0x00000070c300780c */ /* 0x000fe40003f64270 */
[----:B------:R-:W-:-:S05]  /*8400*/  FMNMX.FTZ R199, R140, R199, !PT ;  /* 0x000000c78cc77209 */ /* 0x000fca0007810000 */
[----:B------:R-:W0:Y:S01]  /*8410*/  MUFU.TANH R148, R148 ;  /* 0x0000009400947308 */ /* 0x000e220000002400 */
[----:B-1----:R-:W-:Y:S02]  /*8420*/  FSEL R144, R144, -INF , P3 ;  /* 0xff80000090907808 */ /* 0x002fe40001800000 */
[----:B------:R-:W-:-:S05]  /*8430*/  ISETP.GT.AND P3, PT, R195, 0x78, PT ;  /* 0x00000078c300780c */ /* 0x000fca0003f64270 */
[----:B------:R1:W-:Y:S08]  /*8440*/  MUFU.TANH R107, R135 ;  /* 0x00000087006b7308 */ /* 0x0003f00000002400 */
[----:B------:R-:W-:Y:S01]  /*8450*/  MUFU.TANH R149, R149 ;  /* 0x0000009500957308 */ /* 0x000fe20000002400 */
[----:B-1----:R-:W-:Y:S01]  /*8460*/  FMUL.FTZ R135, R0, R109 ;  /* 0x0000006d00877220 */ /* 0x002fe20000410000 */
[----:B0-----:R-:W-:-:S02]  /*8470*/  FSEL R148, R148, -INF , P3 ;  /* 0xff80000094947808 */ /* 0x001fc40001800000 */
[----:B------:R-:W-:-:S04]  /*8480*/  ISETP.GT.AND P3, PT, R195, 0x80, PT ;  /* 0x00000080c300780c */ /* 0x000fc80003f64270 */
[----:B------:R0:W1:Y:S08]  /*8490*/  MUFU.TANH R109, R197 ;  /* 0x000000c5006d7308 */ /* 0x0000700000002400 */
[----:B------:R-:W2:Y:S01]  /*84a0*/  MUFU.TANH R120, R120 ;  /* 0x0000007800787308 */ /* 0x000ea20000002400 */
[----:B0-----:R-:W-:Y:S01]  /*84b0*/  FMUL.FTZ R197, R0, R113 ;  /* 0x0000007100c57220 */ /* 0x001fe20000410000 */
[----:B------:R-:W-:-:S02]  /*84c0*/  WARPGROUP.DEPBAR.LE gsb0, 0x0 ;  /* 0x00008000000079c5 */ /* 0x000fc40000010000 */
[----:B------:R-:W-:-:S04]  /*84d0*/  WARPGROUP.ARRIVE ;  /* 0x00000000000079c5 */ /* 0x000fc80000000000 */
[----:B------:R0:W-:Y:S01]  /*84e0*/  MUFU.TANH R113, R198 ;  /* 0x000000c600717308 */ /* 0x0001e20000002400 */
[----:B-1----:R-:W-:Y:S01]  /*84f0*/  FSEL R234, R109, -INF , P5 ;  /* 0xff8000006dea7808 */ /* 0x002fe20002800000 */
[----:B------:R-:W-:Y:S01]  /*8500*/  QGMMA.64x128x32.F32.E4M3.E4M3 R24, R216, gdesc[UR12], R24, gsb0 ;  /* 0x01e0000cd8187df3 */ /* 0x000fe20008000818 */
[----:B------:R-:W-:Y:S01]  /*8510*/  ISETP.GT.AND P5, PT, R195, 0xb1, PT ;  /* 0x000000b1c300780c */ /* 0x000fe20003fa4270 */
[----:B------:R-:W-:Y:S01]  /*8520*/  UIADD3 UR14, UR10, 0x300, URZ ;  /* 0x000003000a0e7890 */ /* 0x000fe2000fffe03f */
[----:B------:R-:W-:-:S03]  /*8530*/  UMOV UR15, 0xc0000010 ;  /* 0xc0000010000f7882 */ /* 0x000fc60000000000 */
[----:B------:R-:W1:Y:S01]  /*8540*/  MUFU.TANH R121, R121 ;  /* 0x0000007900797308 */ /* 0x000e620000002400 */
[----:B0-----:R-:W-:Y:S01]  /*8550*/  FSEL R198, R141, -INF , P4 ;  /* 0xff8000008dc67808 */ /* 0x001fe20002000000 */
[----:B------:R-:W-:Y:S01]  /*8560*/  FMUL.FTZ R141, R0, R88 ;  /* 0x00000058008d7220 */ /* 0x000fe20000410000 */
[----:B------:R-:W-:Y:S02]  /*8570*/  ISETP.GT.AND P4, PT, R195, 0x71, PT ;  /* 0x00000071c300780c */ /* 0x000fe40003f84270 */
[----:B------:R-:W-:Y:S02]  /*8580*/  FMNMX.FTZ R199, R198, R199, !PT ;  /* 0x000000c7c6c77209 */ /* 0x000fe40007810000 */
[----:B------:R-:W-:Y:S01]  /*8590*/  FSEL R224, R145, -INF , P4 ;  /* 0xff80000091e07808 */ /* 0x000fe20002000000 */
[----:B------:R-:W0:Y:S01]  /*85a0*/  MUFU.TANH R124, R124 ;  /* 0x0000007c007c7308 */ /* 0x000e220000002400 */
[----:B------:R-:W-:Y:S01]  /*85b0*/  FMNMX.FTZ R199, R144, R199, !PT ;  /* 0x000000c790c77209 */ /* 0x000fe20007810000 */
[----:B------:R-:W-:Y:S01]  /*85c0*/  FMUL.FTZ R145, R0, R89 ;  /* 0x0000005900917220 */ /* 0x000fe20000410000 */
[----:B------:R-:W-:-:S02]  /*85d0*/  ISETP.GT.AND P4, PT, R195, 0x79, PT ;  /* 0x00000079c300780c */ /* 0x000fc40003f84270 */
[----:B------:R-:W-:Y:S02]  /*85e0*/  FMNMX.FTZ R199, R224, R199, !PT ;  /* 0x000000c7e0c77209 */ /* 0x000fe40007810000 */
[----:B------:R-:W-:Y:S01]  /*85f0*/  FSEL R226, R149, -INF , P4 ;  /* 0xff80000095e27808 */ /* 0x000fe20002000000 */
[----:B------:R-:W3:Y:S01]  /*8600*/  MUFU.TANH R193, R193 ;  /* 0x000000c100c17308 */ /* 0x000ee20000002400 */
[----:B------:R-:W-:Y:S01]  /*8610*/  FMNMX.FTZ R199, R148, R199, !PT ;  /* 0x000000c794c77209 */ /* 0x000fe20007810000 */
[----:B------:R-:W-:Y:S01]  /*8620*/  FMUL.FTZ R149, R0, R92 ;  /* 0x0000005c00957220 */ /* 0x000fe20000410000 */
[C---:B------:R-:W-:Y:S02]  /*8630*/  ISETP.GT.AND P4, PT, R195.reuse, 0x81, PT ;  /* 0x00000081c300780c */ /* 0x040fe40003f84270 */
[----:B--2---:R-:W-:Y:S02]  /*8640*/  FSEL R120, R120, -INF , P3 ;  /* 0xff80000078787808 */ /* 0x004fe40001800000 */
[----:B------:R-:W-:Y:S01]  /*8650*/  FMNMX.FTZ R199, R226, R199, !PT ;  /* 0x000000c7e2c77209 */ /* 0x000fe20007810000 */
[----:B------:R-:W2:Y:S01]  /*8660*/  MUFU.TANH R128, R128 ;  /* 0x0000008000807308 */ /* 0x000ea20000002400 */
[----:B------:R-:W-:-:S02]  /*8670*/  ISETP.GT.AND P3, PT, R195, 0x88, PT ;  /* 0x00000088c300780c */ /* 0x000fc40003f64270 */
[----:B-1----:R-:W-:Y:S02]  /*8680*/  FSEL R92, R121, -INF , P4 ;  /* 0xff800000795c7808 */ /* 0x002fe40002000000 */
[----:B------:R-:W-:Y:S02]  /*8690*/  FMNMX.FTZ R199, R120, R199, !PT ;  /* 0x000000c778c77209 */ /* 0x000fe40007810000 */
[C---:B------:R-:W-:Y:S01]  /*86a0*/  ISETP.GT.AND P4, PT, R195.reuse, 0x89, PT ;  /* 0x00000089c300780c */ /* 0x040fe20003f84270 */
[----:B------:R-:W1:Y:S01]  /*86b0*/  MUFU.TANH R129, R129 ;  /* 0x0000008100817308 */ /* 0x000e620000002400 */
[----:B0-----:R-:W-:Y:S02]  /*86c0*/  FSEL R124, R124, -INF , P3 ;  /* 0xff8000007c7c7808 */ /* 0x001fe40001800000 */
[----:B------:R-:W-:Y:S02]  /*86d0*/  FMNMX.FTZ R199, R92, R199, !PT ;  /* 0x000000c75cc77209 */ /* 0x000fe40007810000 */
[----:B------:R-:W-:-:S02]  /*86e0*/  ISETP.GT.AND P3, PT, R195, 0x90, PT ;  /* 0x00000090c300780c */ /* 0x000fc40003f64270 */
[----:B---3--:R-:W-:Y:S01]  /*86f0*/  FSEL R228, R193, -INF , P4 ;  /* 0xff800000c1e47808 */ /* 0x008fe20002000000 */
[----:B------:R-:W0:Y:S01]  /*8700*/  MUFU.TANH R133, R133 ;  /* 0x0000008500857308 */ /* 0x000e220000002400 */
[----:B------:R-:W-:Y:S02]  /*8710*/  FMNMX.FTZ R199, R124, R199, !PT ;  /* 0x000000c77cc77209 */ /* 0x000fe40007810000 */
[C---:B------:R-:W-:Y:S02]  /*8720*/  ISETP.GT.AND P4, PT, R195.reuse, 0x91, PT ;  /* 0x00000091c300780c */ /* 0x040fe40003f84270 */
[----:B--2---:R-:W-:Y:S02]  /*8730*/  FSEL R128, R128, -INF , P3 ;  /* 0xff80000080807808 */ /* 0x004fe40001800000 */
[----:B------:R-:W-:Y:S01]  /*8740*/  FMNMX.FTZ R199, R228, R199, !PT ;  /* 0x000000c7e4c77209 */ /* 0x000fe20007810000 */
[----:B------:R2:W-:Y:S01]  /*8750*/  MUFU.TANH R89, R141 ;  /* 0x0000008d00597308 */ /* 0x0005e20000002400 */
[----:B------:R-:W-:-:S02]  /*8760*/  ISETP.GT.AND P3, PT, R195, 0x98, PT ;  /* 0x00000098c300780c */ /* 0x000fc40003f64270 */
[----:B------:R-:W-:Y:S02]  /*8770*/  FMNMX.FTZ R199, R128, R199, !PT ;  /* 0x000000c780c77209 */ /* 0x000fe40007810000 */
[----:B------:R-:W-:Y:S02]  /*8780*/  FSEL R230, R21, -INF , P3 ;  /* 0xff80000015e67808 */ /* 0x000fe40001800000 */
[----:B------:R-:W-:Y:S01]  /*8790*/  ISETP.GT.AND P3, PT, R195, 0xa0, PT ;  /* 0x000000a0c300780c */ /* 0x000fe20003f64270 */
[----:B------:R-:W3:Y:S01]  /*87a0*/  MUFU.TANH R112, R135 ;  /* 0x0000008700707308 */ /* 0x000ee20000002400 */
[C---:B--2---:R-:W-:Y:S01]  /*87b0*/  FMUL.FTZ R141, R0.reuse, R93 ;  /* 0x0000005d008d7220 */ /* 0x044fe20000410000 */
[----:B------:R-:W-:Y:S01]  /*87c0*/  FMUL.FTZ R93, R0, R96 ;  /* 0x00000060005d7220 */ /* 0x000fe20000410000 */
[----:B-1----:R-:W-:Y:S02]  /*87d0*/  FSEL R96, R129, -INF , P4 ;  /* 0xff80000081607808 */ /* 0x002fe40002000000 */
[----:B------:R-:W-:-:S02]  /*87e0*/  ISETP.GT.AND P4, PT, R195, 0x99, PT ;  /* 0x00000099c300780c */ /* 0x000fc40003f84270 */
[----:B------:R-:W-:Y:S01]  /*87f0*/  FMNMX.FTZ R199, R96, R199, !PT ;  /* 0x000000c760c77209 */ /* 0x000fe20007810000 */
[----:B------:R-:W-:Y:S01]  /*8800*/  MUFU.TANH R88, R137 ;  /* 0x0000008900587308 */ /* 0x000fe20000002400 */
[----:B0-----:R-:W-:Y:S02]  /*8810*/  FSEL R232, R133, -INF , P4 ;  /* 0xff80000085e87808 */ /* 0x001fe40002000000 */
[----:B------:R-:W-:Y:S02]  /*8820*/  FMNMX.FTZ R199, R230, R199, !PT ;  /* 0x000000c7e6c77209 */ /* 0x000fe40007810000 */
[----:B------:R-:W-:Y:S02]  /*8830*/  ISETP.GT.AND P4, PT, R195, 0xa1, PT ;  /* 0x000000a1c300780c */ /* 0x000fe40003f84270 */
[----:B------:R-:W-:Y:S01]  /*8840*/  FMNMX.FTZ R199, R232, R199, !PT ;  /* 0x000000c7e8c77209 */ /* 0x000fe20007810000 */
[----:B------:R0:W-:Y:S01]  /*8850*/  MUFU.TANH R137, R145 ;  /* 0x0000009100897308 */ /* 0x0001e20000002400 */
[----:B------:R-:W-:-:S02]  /*8860*/  FSEL R106, R106, -INF , P4 ;  /* 0xff8000006a6a7808 */ /* 0x000fc40002000000 */
[----:B------:R-:W-:-:S04]  /*8870*/  ISETP.GT.AND P4, PT, R195, 0xb0, PT ;  /* 0x000000b0c300780c */ /* 0x000fc80003f84270 */
[----:B------:R-:W-:Y:S01]  /*8880*/  FSEL R236, R113, -INF , P4 ;  /* 0xff80000071ec7808 */ /* 0x000fe20002000000 */
[----:B------:R-:W1:Y:S01]  /*8890*/  MUFU.TANH R135, R197 ;  /* 0x000000c500877308 */ /* 0x000e620000002400 */
[----:B0-----:R-:W-:Y:S01]  /*88a0*/  FMUL.FTZ R145, R0, R100 ;  /* 0x0000006400917220 */ /* 0x001fe20000410000 */
[----:B------:R-:W-:Y:S02]  /*88b0*/  FSEL R100, R105, -INF , P3 ;  /* 0xff80000069647808 */ /* 0x000fe40001800000 */
[----:B------:R-:W-:Y:S02]  /*88c0*/  ISETP.GT.AND P3, PT, R195, 0xa9, PT ;  /* 0x000000a9c300780c */ /* 0x000fe40003f64270 */
[----:B------:R-:W-:Y:S02]  /*88d0*/  FMNMX.FTZ R199, R100, R199, !PT ;  /* 0x000000c764c77209 */ /* 0x000fe40007810000 */
[----:B------:R-:W0:Y:S01]  /*88e0*/  MUFU.TANH R117, R165 ;  /* 0x000000a500757308 */ /* 0x000e220000002400 */
[----:B---3--:R-:W-:-:S02]  /*88f0*/  FSEL R112, R112, -INF , P3 ;  /* 0xff80000070707808 */ /* 0x008fc40001800000 */
[----:B------:R-:W-:Y:S02]  /*8900*/  FMNMX.FTZ R199, R106, R199, !PT ;  /* 0x000000c76ac77209 */ /* 0x000fe40007810000 */
[----:B------:R-:W-:Y:S02]  /*8910*/  ISETP.GT.AND P3, PT, R195, 0xb9, PT ;  /* 0x000000b9c300780c */ /* 0x000fe40003f64270 */
[----:B------:R-:W-:Y:S01]  /*8920*/  FMNMX.FTZ R199, R234, R199, !PT ;  /* 0x000000c7eac77209 */ /* 0x000fe20007810000 */
[----:B------:R2:W-:Y:S01]  /*8930*/  MUFU.TANH R129, R93 ;  /* 0x0000005d00817308 */ /* 0x0005e20000002400 */
[----:B-1----:R-:W-:Y:S02]  /*8940*/  FSEL R135, R135, -INF , P5 ;  /* 0xff80000087877808 */ /* 0x002fe40002800000 */
[----:B------:R-:W-:Y:S02]  /*8950*/  FMNMX.FTZ R199, R112, R199, !PT ;  /* 0x000000c770c77209 */ /* 0x000fe40007810000 */
[----:B------:R-:W-:-:S02]  /*8960*/  ISETP.GT.AND P4, PT, R195, 0xc0, PT ;  /* 0x000000c0c300780c */ /* 0x000fc40003f84270 */
[----:B------:R-:W-:Y:S01]  /*8970*/  FMNMX.FTZ R199, R236, R199, !PT ;  /* 0x000000c7ecc77209 */ /* 0x000fe20007810000 */
[----:B------:R-:W1:Y:S01]  /*8980*/  MUFU.TANH R121, R149 ;  /* 0x0000009500797308 */ /* 0x000e620000002400 */
[----:B--2---:R-:W-:Y:S02]  /*8990*/  FSEL R93, R88, -INF , P3 ;  /* 0xff800000585d7808 */ /* 0x004fe40001800000 */
[----:B0-----:R-:W-:Y:S02]  /*89a0*/  FSEL R21, R117, -INF , P6 ;  /* 0xff80000075157808 */ /* 0x001fe40003000000 */
[----:B------:R-:W-:Y:S02]  /*89b0*/  FMNMX.FTZ R88, R135, R199, !PT ;  /* 0x000000c787587209 */ /* 0x000fe40007810000 */
[----:B------:R-:W-:Y:S01]  /*89c0*/  ISETP.GT.AND P5, PT, R195, 0xc1, PT ;  /* 0x000000c1c300780c */ /* 0x000fe20003fa4270 */
[----:B------:R-:W0:Y:S01]  /*89d0*/  MUFU.TANH R141, R141 ;  /* 0x0000008d008d7308 */ /* 0x000e220000002400 */
[----:B------:R-:W-:-:S02]  /*89e0*/  FMNMX.FTZ R88, R21, R88, !PT ;  /* 0x0000005815587209 */ /* 0x000fc40007810000 */
[----:B------:R-:W-:Y:S02]  /*89f0*/  ISETP.GT.AND P6, PT, R195, 0xc8, PT ;  /* 0x000000c8c300780c */ /* 0x000fe40003fc4270 */
[----:B------:R-:W-:Y:S02]  /*8a00*/  FMNMX.FTZ R88, R93, R88, !PT ;  /* 0x000000585d587209 */ /* 0x000fe40007810000 */
[----:B------:R-:W-:Y:S01]  /*8a10*/  FSEL R105, R137, -INF , P5 ;  /* 0xff80000089697808 */ /* 0x000fe20002800000 */
[----:B------:R2:W3:Y:S01]  /*8a20*/  MUFU.TANH R133, R97 ;  /* 0x0000006100857308 */ /* 0x0004e20000002400 */
[----:B------:R-:W-:Y:S02]  /*8a30*/  ISETP.GT.AND P3, PT, R195, 0xc9, PT ;  /* 0x000000c9c300780c */ /* 0x000fe40003f64270 */
[----:B-1----:R-:W-:Y:S01]  /*8a40*/  FSEL R109, R121, -INF , P6 ;  /* 0xff800000796d7808 */ /* 0x002fe20003000000 */
[----:B------:R-:W-:Y:S01]  /*8a50*/  FMUL.FTZ R121, R0, R111 ;  /* 0x0000006f00797220 */ /* 0x000fe20000410000 */
[----:B------:R-:W-:-:S02]  /*8a60*/  ISETP.GT.AND P5, PT, R195, 0xd1, PT ;  /* 0x000000d1c300780c */ /* 0x000fc40003fa4270 */
[----:B------:R-:W-:Y:S01]  /*8a70*/  ISETP.GT.AND P6, PT, R195, 0xd8, PT ;  /* 0x000000d8c300780c */ /* 0x000fe20003fc4270 */
[----:B------:R-:W1:Y:S01]  /*8a80*/  MUFU.TANH R145, R145 ;  /* 0x0000009100917308 */ /* 0x000e620000002400 */
[----:B--2---:R-:W-:Y:S02]  /*8a90*/  FSEL R97, R89, -INF , P4 ;  /* 0xff80000059617808 */ /* 0x004fe40002000000 */
[----:B------:R-:W-:Y:S02]  /*8aa0*/  ISETP.GT.AND P4, PT, R195, 0xd0, PT ;  /* 0x000000d0c300780c */ /* 0x000fe40003f84270 */
[----:B------:R-:W-:Y:S01]  /*8ab0*/  FMNMX.FTZ R89, R97, R88, !PT ;  /* 0x0000005861597209 */ /* 0x000fe20007810000 */
[C---:B------:R-:W-:Y:S01]  /*8ac0*/  FMUL.FTZ R88, R0.reuse, R101 ;  /* 0x0000006500587220 */ /* 0x040fe20000410000 */
[----:B0-----:R-:W-:Y:S01]  /*8ad0*/  FSEL R113, R141, -INF , P3 ;  /* 0xff8000008d717808 */ /* 0x001fe20001800000 */
[----:B------:R-:W-:Y:S01]  /*8ae0*/  FMUL.FTZ R101, R0, R110 ;  /* 0x0000006e00657220 */ /* 0x000fe20000410000 */
[----:B------:R-:W-:Y:S01]  /*8af0*/  FMNMX.FTZ R89, R105, R89, !PT ;  /* 0x0000005969597209 */ /* 0x000fe20007810000 */
[----:B------:R-:W-:Y:S01]  /*8b00*/  MUFU.TANH R15, R15 ;  /* 0x0000000f000f7308 */ /* 0x000fe20000002400 */
[----:B------:R-:W-:Y:S01]  /*8b10*/  FSEL R110, R129, -INF , P4 ;  /* 0xff800000816e7808 */ /* 0x000fe20002000000 */
[----:B------:R-:W-:-:S02]  /*8b20*/  WARPGROUP.DEPBAR.LE gsb0, 0x0 ;  /* 0x00008000000079c5 */ /* 0x000fc40000010000 */
[----:B------:R-:W-:Y:S01]  /*8b30*/  FMNMX.FTZ R89, R109, R89, !PT ;  /* 0x000000596d597209 */ /* 0x000fe20007810000 */
[----:B------:R-:W-:Y:S01]  /*8b40*/  WARPGROUP.ARRIVE ;  /* 0x00000000000079c5 */ /* 0x000fe20000000000 */
[----:B---3--:R-:W-:Y:S02]  /*8b50*/  FSEL R117, R133, -INF , P5 ;  /* 0xff80000085757808 */ /* 0x008fe40002800000 */
[----:B------:R-:W0:Y:S01]  /*8b60*/  MUFU.TANH R88, R88 ;  /* 0x0000005800587308 */ /* 0x000e220000002400 */
[----:B------:R-:W-:Y:S02]  /*8b70*/  FMNMX.FTZ R89, R113, R89, !PT ;  /* 0x0000005971597209 */ /* 0x000fe40007810000 */
[----:B------:R-:W-:Y:S01]  /*8b80*/  ISETP.GT.AND P3, PT, R195, 0xd9, PT ;  /* 0x000000d9c300780c */ /* 0x000fe20003f64270 */
[----:B------:R-:W-:Y:S01]  /*8b90*/  QGMMA.64x128x32.F32.E4M3.E4M3 R24, R212, gdesc[UR12], R24, gsb0 ;  /* 0x01e0000cd4187df3 */ /* 0x000fe20008000818 */
[----:B------:R-:W-:Y:S01]  /*8ba0*/  FMNMX.FTZ R89, R110, R89, !PT ;  /* 0x000000596e597209 */ /* 0x000fe20007810000 */
[----:B------:R-:W-:Y:S01]  /*8bb0*/  UIADD3 UR14, UR10, 0x400, URZ ;  /* 0x000004000a0e7890 */ /* 0x000fe2000fffe03f */
[----:B-1----:R-:W-:Y:S01]  /*8bc0*/  FSEL R111, R145, -INF , P6 ;  /* 0xff800000916f7808 */ /* 0x002fe20003000000 */
[----:B------:R-:W1:Y:S01]  /*8bd0*/  MUFU.TANH R20, R20 ;  /* 0x0000001400147308 */ /* 0x000e620000002400 */
[----:B------:R-:W-:Y:S01]  /*8be0*/  FMNMX.FTZ R89, R117, R89, !PT ;  /* 0x0000005975597209 */ /* 0x000fe20007810000 */
[----:B------:R-:W-:Y:S01]  /*8bf0*/  UMOV UR15, 0xc0000010 ;  /* 0xc0000010000f7882 */ /* 0x000fe20000000000 */
[----:B------:R-:W-:-:S02]  /*8c00*/  ISETP.GT.AND P4, PT, R194, RZ, PT ;  /* 0x000000ffc200720c */ /* 0x000fc40003f84270 */
[----:B------:R-:W-:-:S03]  /*8c10*/  ISETP.GT.AND P5, PT, R194, 0x1, PT ;  /* 0x00000001c200780c */ /* 0x000fc60003fa4270 */
[----:B------:R-:W-:Y:S01]  /*8c20*/  MUFU.TANH R23, R23 ;  /* 0x0000001700177308 */ /* 0x000fe20000002400 */
[----:B0-----:R-:W-:Y:S02]  /*8c30*/  FSEL R129, R88, -INF , P3 ;  /* 0xff80000058817808 */ /* 0x001fe40001800000 */
[----:B------:R-:W-:-:S04]  /*8c40*/  FMNMX.FTZ R88, R111, R89, !PT ;  /* 0x000000596f587209 */ /* 0x000fc80007810000 */
[----:B------:R-:W-:Y:S01]  /*8c50*/  FMNMX.FTZ R88, R129, R88, !PT ;  /* 0x0000005881587209 */ /* 0x000fe20007810000 */
[----:B------:R-:W0:Y:S01]  /*8c60*/  MUFU.TANH R184, R184 ;  /* 0x000000b800b87308 */ /* 0x000e220000002400 */
[----:B-1----:R-:W-:Y:S02]  /*8c70*/  FSEL R20, R20, -INF , P5 ;  /* 0xff80000014147808 */ /* 0x002fe40002800000 */
[----:B------:R-:W-:Y:S01]  /*8c80*/  ISETP.GT.AND P5, PT, R194, 0x9, PT ;  /* 0x00000009c200780c */ /* 0x000fe20003fa4270 */
[----:B------:R-:W1:Y:S04]  /*8c90*/  SHFL.BFLY PT, R89, R88, 0x2, 0x1f ;  /* 0x0c401f0058597f89 */ /* 0x000e6800000e0000 */
[----:B------:R-:W-:Y:S08]  /*8ca0*/  MUFU.TANH R187, R187 ;  /* 0x000000bb00bb7308 */ /* 0x000ff00000002400 */
[----:B------:R-:W2:Y:S01]  /*8cb0*/  MUFU.TANH R188, R188 ;  /* 0x000000bc00bc7308 */ /* 0x000ea20000002400 */
[----:B0-----:R-:W-:-:S02]  /*8cc0*/  FSEL R184, R184, -INF , P5 ;  /* 0xff800000b8b87808 */ /* 0x001fc40002800000 */
[----:B------:R-:W-:-:S05]  /*8cd0*/  ISETP.GT.AND P5, PT, R194, 0x11, PT ;  /* 0x00000011c200780c */ /* 0x000fca0003fa4270 */
[----:B------:R-:W-:Y:S01]  /*8ce0*/  MUFU.TANH R191, R191 ;  /* 0x000000bf00bf7308 */ /* 0x000fe20000002400 */
[----:B-1----:R-:W-:Y:S02]  /*8cf0*/  FMNMX.FTZ R133, R88, R89, !PT ;  /* 0x0000005958857209 */ /* 0x002fe40007810000 */
[----:B------:R-:W0:Y:S05]  /*8d00*/  LDC R89, c[0x0][0x988] ;  /* 0x00026200ff597b82 */ /* 0x000e2a0000000800 */
[----:B------:R-:W1:Y:S01]  /*8d10*/  MUFU.TANH R192, R192 ;  /* 0x000000c000c07308 */ /* 0x000e620000002400 */
[----:B------:R-:W3:Y:S01]  /*8d20*/  SHFL.BFLY PT, R88, R133, 0x1, 0x1f ;  /* 0x0c201f0085587f89 */ /* 0x000ee200000e0000 */
[----:B--2---:R-:W-:-:S02]  /*8d30*/  FSEL R188, R188, -INF , P5 ;  /* 0xff800000bcbc7808 */ /* 0x004fc40002800000 */
[----:B------:R-:W-:-:S04]  /*8d40*/  ISETP.GT.AND P5, PT, R194, 0x19, PT ;  /* 0x00000019c200780c */ /* 0x000fc80003fa4270 */
[----:B------:R-:W2:Y:S08]  /*8d50*/  MUFU.TANH R170, R170 ;  /* 0x000000aa00aa7308 */ /* 0x000eb00000002400 */
[----:B------:R-:W4:Y:S01]  /*8d60*/  MUFU.TANH R171, R171 ;  /* 0x000000ab00ab7308 */ /* 0x000f220000002400 */
[----:B-1----:R-:W-:Y:S02]  /*8d70*/  FSEL R192, R192, -INF , P5 ;  /* 0xff800000c0c07808 */ /* 0x002fe40002800000 */
[----:B------:R-:W-:-:S05]  /*8d80*/  ISETP.GT.AND P5, PT, R194, 0x21, PT ;  /* 0x00000021c200780c */ /* 0x000fca0003fa4270 */
[----:B------:R-:W1:Y:S01]  /*8d90*/  MUFU.TANH R174, R174 ;  /* 0x000000ae00ae7308 */ /* 0x000e620000002400 */
[----:B---3--:R-:W-:Y:S01]  /*8da0*/  FMNMX.FTZ R88, R133, R88, !PT ;  /* 0x0000005885587209 */ /* 0x008fe20007810000 */
[----:B------:R-:W-:-:S03]  /*8db0*/  FMUL.FTZ R133, R0, R103 ;  /* 0x0000006700857220 */ /* 0x000fc60000410000 */
[C---:B------:R-:W-:Y:S01]  /*8dc0*/  FSETP.NEU.FTZ.AND P3, PT, R88.reuse, -INF , PT ;  /* 0xff8000005800780b */ /* 0x040fe20003f7d000 */
[----:B0-----:R-:W-:-:S02]  /*8dd0*/  FFMA.FTZ R220, R88, R89, -8 ;  /* 0xc100000058dc7423 */ /* 0x001fc40000010059 */
[----:B------:R-:W0:Y:S03]  /*8de0*/  MUFU.TANH R175, R175 ;  /* 0x000000af00af7308 */ /* 0x000e260000002400 */
        /* <DEDUP_REMOVED lines=15> */
[----:B------:R-:W3:Y:S01]  /*8ee0*/  MUFU.TANH R178, R178 ;  /* 0x000000b200b27308 */ /* 0x000ee20000002400 */
[----:B------:R-:W-:Y:S01]  /*8ef0*/  FSEL R152, R187, -INF , P4 ;  /* 0xff800000bb987808 */ /* 0x000fe20002000000 */
[--C-:B------:R-:W-:Y:S01]  /*8f00*/  FFMA.FTZ R149, R172, R89, -R220.reuse ;  /* 0x00000059ac957223 */ /* 0x100fe200000108dc */
[----:B------:R-:W-:Y:S01]  /*8f10*/  FMNMX.FTZ R23, R184, R23, !PT ;  /* 0x00000017b8177209 */ /* 0x000fe20007810000 */
[-CC-:B------:R-:W-:Y:S01]  /*8f20*/  FFMA.FTZ R172, R173, R89.reuse, -R220.reuse ;  /* 0x00000059adac7223 */ /* 0x180fe200000108dc */
[----:B------:R-:W-:Y:S01]  /*8f30*/  ISETP.GT.AND P4, PT, R194, 0x18, PT ;  /* 0x00000018c200780c */ /* 0x000fe20003f84270 */
[--C-:B------:R-:W-:Y:S01]  /*8f40*/  FFMA.FTZ R173, R160, R89, -R220.reuse ;  /* 0x00000059a0ad7223 */ /* 0x100fe200000108dc */
[----:B------:R-:W-:Y:S01]  /*8f50*/  FMNMX.FTZ R23, R152, R23, !PT ;  /* 0x0000001798177209 */ /* 0x000fe20007810000 */
[----:B------:R5:W-:Y:S01]  /*8f60*/  MUFU.EX2 R15, R169 ;  /* 0x000000a9000f7308 */ /* 0x000be20000000800 */
[----:B------:R-:W-:Y:S01]  /*8f70*/  FSEL R218, R191, -INF , P4 ;  /* 0xff800000bfda7808 */ /* 0x000fe20002000000 */
[--C-:B------:R-:W-:Y:S01]  /*8f80*/  FFMA.FTZ R165, R176, R89, -R220.reuse ;  /* 0x00000059b0a57223 */ /* 0x100fe200000108dc */
[----:B------:R-:W-:Y:S01]  /*8f90*/  FMNMX.FTZ R23, R188, R23, !PT ;  /* 0x00000017bc177209 */ /* 0x000fe20007810000 */
[-CC-:B------:R-:W-:Y:S01]  /*8fa0*/  FFMA.FTZ R176, R177, R89.reuse, -R220.reuse ;  /* 0x00000059b1b07223 */ /* 0x180fe200000108dc */
[----:B------:R-:W-:Y:S01]  /*8fb0*/  ISETP.GT.AND P4, PT, R194, 0x20, PT ;  /* 0x00000020c200780c */ /* 0x000fe20003f84270 */
[--C-:B------:R-:W-:Y:S01]  /*8fc0*/  FFMA.FTZ R177, R100, R89, -R220.reuse ;  /* 0x0000005964b17223 */ /* 0x100fe200000108dc */
[----:B------:R-:W-:Y:S01]  /*8fd0*/  FMNMX.FTZ R153, R218, R23, !PT ;  /* 0x00000017da997209 */ /* 0x000fe20007810000 */
[----:B------:R-:W-:Y:S01]  /*8fe0*/  MUFU.TANH R179, R179 ;  /* 0x000000b300b37308 */ /* 0x000fe20000002400 */
[----:B--2---:R-:W-:Y:S01]  /*8ff0*/  FSEL R170, R170, -INF , P4 ;  /* 0xff800000aaaa7808 */ /* 0x004fe20002000000 */
[--C-:B-----5:R-:W-:Y:S01]  /*9000*/  FFMA.FTZ R169, R156, R89, -R220.reuse ;  /* 0x000000599ca97223 */ /* 0x120fe200000108dc */
[----:B------:R-:W-:Y:S01]  /*9010*/  FMNMX.FTZ R153, R192, R153, !PT ;  /* 0x00000099c0997209 */ /* 0x000fe20007810000 */
[-CC-:B------:R-:W-:Y:S01]  /*9020*/  FFMA.FTZ R141, R189, R89.reuse, -R220.reuse ;  /* 0x00000059bd8d7223 */ /* 0x180fe200000108dc */
[----:B----4-:R-:W-:Y:S01]  /*9030*/  FSEL R156, R171, -INF , P5 ;  /* 0xff800000ab9c7808 */ /* 0x010fe20002800000 */
[--C-:B------:R-:W-:Y:S01]  /*9040*/  FFMA.FTZ R171, R157, R89, -R220.reuse ;  /* 0x000000599dab7223 */ /* 0x100fe200000108dc */
[----:B------:R-:W-:Y:S01]  /*9050*/  ISETP.GT.AND P4, PT, R194, 0x28, PT ;  /* 0x00000028c200780c */ /* 0x000fe20003f84270 */
[----:B------:R-:W2:Y:S01]  /*9060*/  MUFU.TANH R182, R182 ;  /* 0x000000b600b67308 */ /* 0x000ea20000002400 */
[----:B------:R-:W-:Y:S01]  /*9070*/  FMNMX.FTZ R157, R170, R153, !PT ;  /* 0x00000099aa9d7209 */ /* 0x000fe20007810000 */
[-CC-:B------:R-:W-:Y:S01]  /*9080*/  FFMA.FTZ R103, R131, R89.reuse, -R220.reuse ;  /* 0x0000005983677223 */ /* 0x180fe200000108dc */
[----:B------:R-:W-:Y:S01]  /*9090*/  ISETP.GT.AND P5, PT, R194, 0x29, PT ;  /* 0x00000029c200780c */ /* 0x000fe20003fa4270 */
[-CC-:B------:R-:W-:Y:S01]  /*90a0*/  FFMA.FTZ R14, R14, R89.reuse, -R220.reuse ;  /* 0x000000590e0e7223 */ /* 0x180fe200000108dc */
[----:B-1----:R-:W-:Y:S01]  /*90b0*/  FSEL R174, R174, -INF , P4 ;  /* 0xff800000aeae7808 */ /* 0x002fe20002000000 */
[--C-:B------:R-:W-:Y:S01]  /*90c0*/  FFMA.FTZ R131, R132, R89, -R220.reuse ;  /* 0x0000005984837223 */ /* 0x100fe200000108dc */
[----:B------:R-:W-:Y:S01]  /*90d0*/  FMNMX.FTZ R157, R156, R157, !PT ;  /* 0x0000009d9c9d7209 */ /* 0x000fe20007810000 */
[----:B------:R-:W1:Y:S01]  /*90e0*/  MUFU.TANH R183, R183 ;  /* 0x000000b700b77308 */ /* 0x000e620000002400 */
[----:B------:R-:W-:Y:S01]  /*90f0*/  ISETP.GT.AND P4, PT, R194, 0x30, PT ;  /* 0x00000030c200780c */ /* 0x000fe20003f84270 */
[----:B------:R-:W-:Y:S01]  /*9100*/  FFMA.FTZ R22, R22, R89, -R220 ;  /* 0x0000005916167223 */ /* 0x000fe200000108dc */
[----:B0-----:R-:W-:Y:S01]  /*9110*/  FSEL R175, R175, -INF , P5 ;  /* 0xff800000afaf7808 */ /* 0x001fe20002800000 */
[----:B------:R-:W-:-:S02]  /*9120*/  WARPGROUP.DEPBAR.LE gsb0, 0x0 ;  /* 0x00008000000079c5 */ /* 0x000fc40000010000 */
[----:B------:R-:W-:Y:S01]  /*9130*/  FMNMX.FTZ R160, R174, R157, !PT ;  /* 0x0000009daea07209 */ /* 0x000fe20007810000 */
[----:B------:R-:W-:Y:S01]  /*9140*/  WARPGROUP.ARRIVE ;  /* 0x00000000000079c5 */ /* 0x000fe20000000000 */
[----:B------:R-:W0:Y:S01]  /*9150*/  MUFU.TANH R154, R154 ;  /* 0x0000009a009a7308 */ /* 0x000e220000002400 */
[----:B------:R-:W-:Y:S01]  /*9160*/  ISETP.GT.AND P5, PT, R194, 0x31, PT ;  /* 0x00000031c200780c */ /* 0x000fe20003fa4270 */
[-CC-:B------:R-:W-:Y:S01]  /*9170*/  FFMA.FTZ R132, R185, R89.reuse, -R220.reuse ;  /* 0x00000059b9847223 */ /* 0x180fe200000108dc */
[----:B---3--:R-:W-:Y:S01]  /*9180*/  FSEL R178, R178, -INF , P4 ;  /* 0xff800000b2b27808 */ /* 0x008fe20002000000 */
[-CC-:B------:R-:W-:Y:S01]  /*9190*/  FFMA.FTZ R216, R181, R89.reuse, -R220.reuse ;  /* 0x00000059b5d87223 */ /* 0x180fe200000108dc */
[----:B------:R-:W-:Y:S01]  /*91a0*/  ISETP.GT.AND P4, PT, R194, 0x38, PT ;  /* 0x00000038c200780c */ /* 0x000fe20003f84270 */
[----:B------:R-:W-:Y:S01]  /*91b0*/  QGMMA.64x128x32.F32.E4M3.E4M3 R24, R208, gdesc[UR12], R24, gsb0 ;  /* 0x01e0000cd0187df3 */ /* 0x000fe20008000818 */
[----:B------:R-:W-:Y:S01]  /*91c0*/  UIADD3 UR14, UR10, 0x500, URZ ;  /* 0x000005000a0e7890 */ /* 0x000fe2000fffe03f */
[----:B------:R3:W-:Y:S01]  /*91d0*/  MUFU.EX2 R23, R169 ;  /* 0x000000a900177308 */ /* 0x0007e20000000800 */
[----:B--2---:R-:W-:Y:S01]  /*91e0*/  FSEL R182, R182, -INF , P4 ;  /* 0xff800000b6b67808 */ /* 0x004fe20002000000 */
[----:B------:R-:W-:Y:S01]  /*91f0*/  UMOV UR15, 0xc0000010 ;  /* 0xc0000010000f7882 */ /* 0x000fe20000000000 */
[----:B------:R-:W-:Y:S01]  /*9200*/  ISETP.GT.AND P4, PT, R194, 0x40, PT ;  /* 0x00000040c200780c */ /* 0x000fe20003f84270 */
[-CC-:B------:R-:W-:Y:S01]  /*9210*/  FFMA.FTZ R161, R161, R89.reuse, -R220.reuse ;  /* 0x00000059a1a17223 */ /* 0x180fe200000108dc */
[----:B------:R-:W-:Y:S01]  /*9220*/  FSEL R189, R88, RZ, P3 ;  /* 0x000000ff58bd7208 */ /* 0x000fe20001800000 */
[-CC-:B------:R-:W-:Y:S01]  /*9230*/  FFMA.FTZ R164, R164, R89.reuse, -R220.reuse ;  /* 0x00000059a4a47223 */ /* 0x180fe200000108dc */
[----:B------:R-:W-:-:S01]  /*9240*/  FFMA.FTZ R136, R136, R89, -R220 ;  /* 0x0000005988887223 */ /* 0x000fc200000108dc */
[----:B------:R-:W2:Y:S01]  /*9250*/  MUFU.TANH R155, R155 ;  /* 0x0000009b009b7308 */ /* 0x000ea20000002400 */
[----:B---3--:R-:W-:Y:S01]  /*9260*/  FMNMX.FTZ R169, R175, R160, !PT ;  /* 0x000000a0afa97209 */ /* 0x008fe20007810000 */
[-CC-:B------:R-:W-:Y:S01]  /*9270*/  FFMA.FTZ R140, R140, R89.reuse, -R220.reuse ;  /* 0x000000598c8c7223 */ /* 0x180fe200000108dc */
[----:B------:R-:W-:Y:S01]  /*9280*/  FSEL R160, R179, -INF , P5 ;  /* 0xff800000b3a07808 */ /* 0x000fe20002800000 */
[--C-:B------:R-:W-:Y:S01]  /*9290*/  FFMA.FTZ R179, R106, R89, -R220.reuse ;  /* 0x000000596ab37223 */ /* 0x100fe200000108dc */
[----:B------:R-:W-:Y:S01]  /*92a0*/  FMNMX.FTZ R169, R178, R169, !PT ;  /* 0x000000a9b2a97209 */ /* 0x000fe20007810000 */
[--C-:B------:R-:W-:Y:S01]  /*92b0*/  FFMA.FTZ R224, R224, R89, -R220.reuse ;  /* 0x00000059e0e07223 */ /* 0x100fe200000108dc */
[----:B------:R-:W-:Y:S01]  /*92c0*/  ISETP.GT.AND P5, PT, R194, 0x39, PT ;  /* 0x00000039c200780c */ /* 0x000fe20003fa4270 */
[----:B------:R-:W3:Y:S01]  /*92d0*/  MUFU.TANH R158, R158 ;  /* 0x0000009e009e7308 */ /* 0x000ee20000002400 */
[----:B------:R-:W-:Y:S01]  /*92e0*/  FMNMX.FTZ R169, R160, R169, !PT ;  /* 0x000000a9a0a97209 */ /* 0x000fe20007810000 */
[-CC-:B------:R-:W-:Y:S01]  /*92f0*/  FFMA.FTZ R226, R226, R89.reuse, -R220.reuse ;  /* 0x00000059e2e27223 */ /* 0x180fe200000108dc */
[----:B-1----:R-:W-:Y:S01]  /*9300*/  FSEL R183, R183, -INF , P5 ;  /* 0xff800000b7b77808 */ /* 0x002fe20002800000 */
[--C-:B------:R-:W-:Y:S01]  /*9310*/  FFMA.FTZ R120, R120, R89, -R220.reuse ;  /* 0x0000005978787223 */ /* 0x100fe200000108dc */
[----:B------:R-:W-:Y:S01]  /*9320*/  FMNMX.FTZ R169, R182, R169, !PT ;  /* 0x000000a9b6a97209 */ /* 0x000fe20007810000 */
[-CC-:B------:R-:W-:Y:S01]  /*9330*/  FFMA.FTZ R96, R96, R89.reuse, -R220.reuse ;  /* 0x0000005960607223 */ /* 0x180fe200000108dc */
[----:B------:R-:W-:Y:S01]  /*9340*/  ISETP.GT.AND P5, PT, R194, 0x41, PT ;  /* 0x00000041c200780c */ /* 0x000fe20003fa4270 */
[----:B------:R-:W-:Y:S01]  /*9350*/  MUFU.TANH R159, R159 ;  /* 0x0000009f009f7308 */ /* 0x000fe20000002400 */
[----:B0-----:R-:W-:Y:S01]  /*9360*/  FSEL R154, R154, -INF , P4 ;  /* 0xff8000009a9a7808 */ /* 0x001fe20002000000 */
[--C-:B------:R-:W-:Y:S01]  /*9370*/  FFMA.FTZ R112, R112, R89, -R220.reuse ;  /* 0x0000005970707223 */ /* 0x100fe200000108dc */
[----:B------:R-:W-:Y:S01]  /*9380*/  FMNMX.FTZ R169, R183, R169, !PT ;  /* 0x000000a9b7a97209 */ /* 0x000fe20007810000 */
[-CC-:B------:R-:W-:Y:S01]  /*9390*/  FFMA.FTZ R21, R21, R89.reuse, -R220.reuse ;  /* 0x0000005915157223 */ /* 0x180fe200000108dc */
[C---:B------:R-:W-:Y:S01]  /*93a0*/  ISETP.GT.AND P4, PT, R194.reuse, 0x48, PT ;  /* 0x00000048c200780c */ /* 0x040fe20003f84270 */
[----:B------:R-:W-:Y:S01]  /*93b0*/  FFMA.FTZ R111, R111, R89, -R220 ;  /* 0x000000596f6f7223 */ /* 0x000fe200000108dc */
[----:B--2---:R-:W-:Y:S01]  /*93c0*/  FSEL R155, R155, -INF , P5 ;  /* 0xff8000009b9b7808 */ /* 0x004fe20002800000 */
[----:B------:R-:W0:Y:S01]  /*93d0*/  MUFU.TANH R162, R162 ;  /* 0x000000a200a27308 */ /* 0x000e220000002400 */
[----:B------:R-:W-:Y:S01]  /*93e0*/  ISETP.GT.AND P5, PT, R194, 0x49, PT ;  /* 0x00000049c200780c */ /* 0x000fe20003fa4270 */
[----:B------:R-:W-:Y:S01]  /*93f0*/  UIADD3 UR10, UR10, 0x600, URZ ;  /* 0x000006000a0a7890 */ /* 0x000fe2000fffe03f */
[----:B---3--:R-:W-:-:S02]  /*9400*/  FSEL R158, R158, -INF , P4 ;  /* 0xff8000009e9e7808 */ /* 0x008fc40002000000 */
[----:B------:R-:W-:-:S03]  /*9410*/  ISETP.GT.AND P4, PT, R194, 0x50, PT ;  /* 0x00000050c200780c */ /* 0x000fc60003f84270 */
[----:B------:R1:W-:Y:S08]  /*9420*/  MUFU.EX2 R157, R173 ;  /* 0x000000ad009d7308 */ /* 0x0003f00000000800 */
[----:B------:R-:W2:Y:S01]  /*9430*/  MUFU.TANH R163, R163 ;  /* 0x000000a300a37308 */ /* 0x000ea20000002400 */
[----:B-1----:R-:W-:-:S01]  /*9440*/  FFMA.FTZ R173, R196, R89, -R220 ;  /* 0x00000059c4ad7223 */ /* 0x002fc200000108dc */
[----:B------:R-:W-:-:S02]  /*9450*/  FMNMX.FTZ R196, R154, R169, !PT ;  /* 0x000000a99ac47209 */ /* 0x000fc40007810000 */
[----:B0-----:R-:W-:Y:S02]  /*9460*/  FSEL R162, R162, -INF , P4 ;  /* 0xff800000a2a27808 */ /* 0x001fe40002000000 */
[----:B------:R-:W-:Y:S02]  /*9470*/  ISETP.GT.AND P4, PT, R194, 0x58, PT ;  /* 0x00000058c200780c */ /* 0x000fe40003f84270 */
[----:B------:R-:W0:Y:S08]  /*9480*/  MUFU.TANH R166, R166 ;  /* 0x000000a600a67308 */ /* 0x000e300000002400 */
[----:B------:R1:W-:Y:S08]  /*9490*/  MUFU.EX2 R153, R171 ;  /* 0x000000ab00997308 */ /* 0x0003f00000000800 */
[----:B------:R-:W3:Y:S01]  /*94a0*/  MUFU.TANH R167, R167 ;  /* 0x000000a700a77308 */ /* 0x000ee20000002400 */
[----:B-1----:R-:W-:-:S02]  /*94b0*/  FMNMX.FTZ R171, R155, R196, !PT ;  /* 0x000000c49bab7209 */ /* 0x002fc40007810000 */
[----:B------:R-:W-:Y:S01]  /*94c0*/  FSEL R196, R159, -INF , P5 ;  /* 0xff8000009fc47808 */ /* 0x000fe20002800000 */
[----:B------:R-:W-:-:S01]  /*94d0*/  FFMA.FTZ R159, R116, R89, -R220 ;  /* 0x00000059749f7223 */ /* 0x000fc200000108dc */
[----:B------:R-:W-:Y:S02]  /*94e0*/  FMNMX.FTZ R171, R158, R171, !PT ;  /* 0x000000ab9eab7209 */ /* 0x000fe40007810000 */
[----:B------:R-:W-:Y:S01]  /*94f0*/  ISETP.GT.AND P5, PT, R194, 0x51, PT ;  /* 0x00000051c200780c */ /* 0x000fe20003fa4270 */
[----:B------:R-:W1:Y:S01]  /*9500*/  MUFU.TANH R138, R138 ;  /* 0x0000008a008a7308 */ /* 0x000e620000002400 */
[----:B------:R-:W-:Y:S02]  /*9510*/  FMNMX.FTZ R171, R196, R171, !PT ;  /* 0x000000abc4ab7209 */ /* 0x000fe40007810000 */
[----:B--2---:R-:W-:Y:S02]  /*9520*/  FSEL R163, R163, -INF , P5 ;  /* 0xff800000a3a37808 */ /* 0x004fe40002800000 */
[----:B------:R-:W-:-:S02]  /*9530*/  FMNMX.FTZ R116, R162, R171, !PT ;  /* 0x000000aba2747209 */ /* 0x000fc40007810000 */
[----:B------:R-:W-:Y:S01]  /*9540*/  ISETP.GT.AND P5, PT, R194, 0x59, PT ;  /* 0x00000059c200780c */ /* 0x000fe20003fa4270 */
[----:B------:R-:W2:Y:S01]  /*9550*/  MUFU.TANH R139, R139 ;  /* 0x0000008b008b7308 */ /* 0x000ea20000002400 */
[----:B0-----:R-:W-:Y:S02]  /*9560*/  FSEL R166, R166, -INF , P4 ;  /* 0xff800000a6a67808 */ /* 0x001fe40002000000 */
[----:B------:R-:W-:Y:S02]  /*9570*/  FMNMX.FTZ R171, R163, R116, !PT ;  /* 0x00000074a3ab7209 */ /* 0x000fe40007810000 */
[----:B------:R-:W-:Y:S02]  /*9580*/  ISETP.GT.AND P4, PT, R194, 0x60, PT ;  /* 0x00000060c200780c */ /* 0x000fe40003f84270 */
[----:B---3--:R-:W-:Y:S01]  /*9590*/  FSEL R116, R167, -INF , P5 ;  /* 0xff800000a7747808 */ /* 0x008fe20002800000 */
[----:B------:R-:W0:Y:S01]  /*95a0*/  MUFU.TANH R142, R142 ;  /* 0x0000008e008e7308 */ /* 0x000e220000002400 */
[----:B------:R-:W-:Y:S01]  /*95b0*/  FMNMX.FTZ R171, R166, R171, !PT ;  /* 0x000000aba6ab7209 */ /* 0x000fe20007810000 */
[----:B------:R-:W-:Y:S01]  /*95c0*/  FFMA.FTZ R167, R198, R89, -R220 ;  /* 0x00000059c6a77223 */ /* 0x000fe200000108dc */
[----:B------:R-:W-:-:S02]  /*95d0*/  ISETP.GT.AND P5, PT, R194, 0x61, PT ;  /* 0x00000061c200780c */ /* 0x000fc40003fa4270 */
[----:B-1----:R-:W-:Y:S02]  /*95e0*/  FSEL R138, R138, -INF , P4 ;  /* 0xff8000008a8a7808 */ /* 0x002fe40002000000 */
[----:B------:R-:W-:Y:S01]  /*95f0*/  FMNMX.FTZ R171, R116, R171, !PT ;  /* 0x000000ab74ab7209 */ /* 0x000fe20007810000 */
[----:B------:R-:W1:Y:S01]  /*9600*/  MUFU.TANH R143, R143 ;  /* 0x0000008f008f7308 */ /* 0x000e620000002400 */
[----:B------:R-:W-:Y:S02]  /*9610*/  ISETP.GT.AND P4, PT, R194, 0x68, PT ;  /* 0x00000068c200780c */ /* 0x000fe40003f84270 */
[----:B--2---:R-:W-:Y:S02]  /*9620*/  FSEL R139, R139, -INF , P5 ;  /* 0xff8000008b8b7808 */ /* 0x004fe40002800000 */
[----:B------:R-:W-:Y:S02]  /*9630*/  FMNMX.FTZ R198, R138, R171, !PT ;  /* 0x000000ab8ac67209 */ /* 0x000fe40007810000 */
[----:B------:R-:W-:Y:S01]  /*9640*/  ISETP.GT.AND P5, PT, R194, 0x69, PT ;  /* 0x00000069c200780c */ /* 0x000fe20003fa4270 */
[----:B------:R-:W2:Y:S01]  /*9650*/  MUFU.TANH R146, R146 ;  /* 0x0000009200927308 */ /* 0x000ea20000002400 */
[----:B0-----:R-:W-:-:S02]  /*9660*/  FSEL R142, R142, -INF , P4 ;  /* 0xff8000008e8e7808 */ /* 0x001fc40002000000 */
[----:B------:R-:W-:Y:S02]  /*9670*/  FMNMX.FTZ R171, R139, R198, !PT ;  /* 0x000000c68bab7209 */ /* 0x000fe40007810000 */
[----:B------:R-:W-:Y:S02]  /*9680*/  ISETP.GT.AND P4, PT, R194, 0x70, PT ;  /* 0x00000070c200780c */ /* 0x000fe40003f84270 */
[----:B------:R-:W-:Y:S01]  /*9690*/  FMNMX.FTZ R171, R142, R171, !PT ;  /* 0x000000ab8eab7209 */ /* 0x000fe20007810000 */
[----:B------:R-:W0:Y:S01]  /*96a0*/  MUFU.TANH R147, R147 ;  /* 0x0000009300937308 */ /* 0x000e220000002400 */
[----:B-1----:R-:W-:Y:S01]  /*96b0*/  FSEL R198, R143, -INF , P5 ;  /* 0xff8000008fc67808 */ /* 0x002fe20002800000 */
[----:B------:R-:W-:Y:S01]  /*96c0*/  FFMA.FTZ R143, R144, R89, -R220 ;  /* 0x00000059908f7223 */ /* 0x000fe200000108dc */
[----:B------:R-:W-:Y:S02]  /*96d0*/  ISETP.GT.AND P5, PT, R194, 0x71, PT ;  /* 0x00000071c200780c */ /* 0x000fe40003fa4270 */
[----:B------:R-:W-:-:S03]  /*96e0*/  FMNMX.FTZ R171, R198, R171, !PT ;  /* 0x000000abc6ab7209 */ /* 0x000fc60007810000 */
[----:B------:R-:W1:Y:S01]  /*96f0*/  MUFU.TANH R150, R150 ;  /* 0x0000009600967308 */ /* 0x000e620000002400 */
[----:B--2---:R-:W-:Y:S02]  /*9700*/  FSEL R146, R146, -INF , P4 ;  /* 0xff80000092927808 */ /* 0x004fe40002000000 */
[----:B------:R-:W-:Y:S02]  /*9710*/  ISETP.GT.AND P4, PT, R194, 0x78, PT ;  /* 0x00000078c200780c */ /* 0x000fe40003f84270 */
[----:B------:R-:W-:-:S03]  /*9720*/  FMNMX.FTZ R171, R146, R171, !PT ;  /* 0x000000ab92ab7209 */ /* 0x000fc60007810000 */
[----:B------:R-:W2:Y:S01]  /*9730*/  MUFU.TANH R151, R151 ;  /* 0x0000009700977308 */ /* 0x000ea20000002400 */
[----:B0-----:R-:W-:Y:S01]  /*9740*/  FSEL R144, R147, -INF , P5 ;  /* 0xff80000093907808 */ /* 0x001fe20002800000 */
[----:B------:R-:W-:Y:S01]  /*9750*/  FFMA.FTZ R147, R148, R89, -R220 ;  /* 0x0000005994937223 */ /* 0x000fe200000108dc */
[----:B------:R-:W-:Y:S01]  /*9760*/  ISETP.GT.AND P5, PT, R194, 0x79, PT ;  /* 0x00000079c200780c */ /* 0x000fe20003fa4270 */
[----:B------:R-:W-:Y:S02]  /*9770*/  WARPGROUP.DEPBAR.LE gsb0, 0x0 ;  /* 0x00008000000079c5 */ /* 0x000fe40000010000 */
[----:B------:R-:W-:Y:S01]  /*9780*/  FMNMX.FTZ R171, R144, R171, !PT ;  /* 0x000000ab90ab7209 */ /* 0x000fe20007810000 */
[----:B------:R-:W-:Y:S01]  /*9790*/  WARPGROUP.ARRIVE ;  /* 0x00000000000079c5 */ /* 0x000fe20000000000 */
[----:B------:R-:W0:Y:S01]  /*97a0*/  MUFU.TANH R122, R122 ;  /* 0x0000007a007a7308 */ /* 0x000e220000002400 */
[----:B-1----:R-:W-:Y:S02]  /*97b0*/  FSEL R150, R150, -INF , P4 ;  /* 0xff80000096967808 */ /* 0x002fe40002000000 */
[----:B------:R-:W-:-:S02]  /*97c0*/  ISETP.GT.AND P4, PT, R194, 0x80, PT ;  /* 0x00000080c200780c */ /* 0x000fc40003f84270 */
[----:B------:R-:W-:Y:S01]  /*97d0*/  FMNMX.FTZ R148, R150, R171, !PT ;  /* 0x000000ab96947209 */ /* 0x000fe20007810000 */
[----:B------:R-:W-:Y:S02]  /*97e0*/  QGMMA.64x128x32.F32.E4M3.E4M3 R24, R204, gdesc[UR12], R24, gsb0 ;  /* 0x01e0000ccc187df3 */ /* 0x000fe40008000818 */
[----:B------:R-:W1:Y:S01]  /*97f0*/  MUFU.TANH R123, R123 ;  /* 0x0000007b007b7308 */ /* 0x000e620000002400 */
[----:B--2---:R-:W-:Y:S02]  /*9800*/  FSEL R151, R151, -INF , P5 ;  /* 0xff80000097977808 */ /* 0x004fe40002800000 */
[----:B------:R-:W-:Y:S02]  /*9810*/  ISETP.GT.AND P5, PT, R194, 0x81, PT ;  /* 0x00000081c200780c */ /* 0x000fe40003fa4270 */
[----:B------:R-:W-:-:S03]  /*9820*/  FMNMX.FTZ R171, R151, R148, !PT ;  /* 0x0000009497ab7209 */ /* 0x000fc60007810000 */
[----:B------:R-:W2:Y:S01]  /*9830*/  MUFU.TANH R126, R126 ;  /* 0x0000007e007e7308 */ /* 0x000ea20000002400 */
[----:B0-----:R-:W-:Y:S02]  /*9840*/  FSEL R122, R122, -INF , P4 ;  /* 0xff8000007a7a7808 */ /* 0x001fe40002000000 */
[----:B------:R-:W-:Y:S02]  /*9850*/  ISETP.GT.AND P4, PT, R194, 0x88, PT ;  /* 0x00000088c200780c */ /* 0x000fe40003f84270 */
[----:B------:R-:W-:-:S03]  /*9860*/  FMNMX.FTZ R171, R122, R171, !PT ;  /* 0x000000ab7aab7209 */ /* 0x000fc60007810000 */
        /* <DEDUP_REMOVED lines=10> */
[----:B0-----:R-:W-:Y:S02]  /*9910*/  FSEL R127, R127, -INF , P5 ;  /* 0xff8000007f7f7808 */ /* 0x001fe40002800000 */
[----:B------:R-:W-:Y:S02]  /*9920*/  ISETP.GT.AND P5, PT, R194, 0x91, PT ;  /* 0x00000091c200780c */ /* 0x000fe40003fa4270 */
[----:B------:R-:W-:Y:S02]  /*9930*/  FMNMX.FTZ R171, R127, R171, !PT ;  /* 0x000000ab7fab7209 */ /* 0x000fe40007810000 */
[----:B------:R-:W-:Y:S01]  /*9940*/  FSEL R13, R13, -INF , P5 ;  /* 0xff8000000d0d7808 */ /* 0x000fe20002800000 */
[----:B------:R-:W-:Y:S01]  /*9950*/  MUFU.TANH R101, R101 ;  /* 0x0000006500657308 */ /* 0x000fe20000002400 */
[----:B-1----:R-:W-:Y:S02]  /*9960*/  FSEL R130, R130, -INF , P4 ;  /* 0xff80000082827808 */ /* 0x002fe40002000000 */
[----:B------:R-:W-:-:S02]  /*9970*/  ISETP.GT.AND P4, PT, R194, 0x98, PT ;  /* 0x00000098c200780c */ /* 0x000fc40003f84270 */
[----:B------:R-:W-:Y:S02]  /*9980*/  FMNMX.FTZ R92, R130, R171, !PT ;  /* 0x000000ab825c7209 */ /* 0x000fe40007810000 */
[----:B------:R-:W-:Y:S01]  /*9990*/  ISETP.GT.AND P5, PT, R194, 0x99, PT ;  /* 0x00000099c200780c */ /* 0x000fe20003fa4270 */
[----:B------:R-:W0:Y:S01]  /*99a0*/  MUFU.TANH R121, R121 ;  /* 0x0000007900797308 */ /* 0x000e220000002400 */
[----:B--2---:R-:W-:Y:S02]  /*99b0*/  FSEL R134, R134, -INF , P4 ;  /* 0xff80000086867808 */ /* 0x004fe40002000000 */
[----:B------:R-:W-:Y:S01]  /*99c0*/  FMNMX.FTZ R171, R13, R92, !PT ;  /* 0x0000005c0dab7209 */ /* 0x000fe20007810000 */
[----:B------:R-:W-:-:S01]  /*99d0*/  FFMA.FTZ R92, R124, R89, -R220 ;  /* 0x000000597c5c7223 */ /* 0x000fc200000108dc */
[----:B------:R-:W-:Y:S02]  /*99e0*/  ISETP.GT.AND P4, PT, R194, 0xa0, PT ;  /* 0x000000a0c200780c */ /* 0x000fe40003f84270 */
[----:B------:R-:W-:Y:S01]  /*99f0*/  FSEL R104, R104, -INF , P5 ;  /* 0xff80000068687808 */ /* 0x000fe20002800000 */
[----:B------:R-:W1:Y:S01]  /*9a00*/  MUFU.TANH R114, R114 ;  /* 0x0000007200727308 */ /* 0x000e620000002400 */
[----:B------:R-:W-:-:S02]  /*9a10*/  FMNMX.FTZ R171, R134, R171, !PT ;  /* 0x000000ab86ab7209 */ /* 0x000fc40007810000 */
[----:B------:R-:W-:Y:S02]  /*9a20*/  ISETP.GT.AND P5, PT, R194, 0xa1, PT ;  /* 0x000000a1c200780c */ /* 0x000fe40003fa4270 */
[----:B------:R-:W-:Y:S01]  /*9a30*/  FSEL R124, R107, -INF , P4 ;  /* 0xff8000006b7c7808 */ /* 0x000fe20002000000 */
[----:B------:R-:W-:Y:S01]  /*9a40*/  FFMA.FTZ R107, R128, R89, -R220 ;  /* 0x00000059806b7223 */ /* 0x000fe200000108dc */
[----:B------:R-:W-:Y:S01]  /*9a50*/  FMNMX.FTZ R171, R104, R171, !PT ;  /* 0x000000ab68ab7209 */ /* 0x000fe20007810000 */
[----:B------:R-:W2:Y:S01]  /*9a60*/  MUFU.TANH R115, R115 ;  /* 0x0000007300737308 */ /* 0x000ea20000002400 */
[----:B------:R-:W-:Y:S02]  /*9a70*/  ISETP.GT.AND P4, PT, R194, 0xa8, PT ;  /* 0x000000a8c200780c */ /* 0x000fe40003f84270 */
[----:B------:R-:W-:Y:S02]  /*9a80*/  FSEL R108, R108, -INF , P5 ;  /* 0xff8000006c6c7808 */ /* 0x000fe40002800000 */
[----:B------:R-:W-:-:S02]  /*9a90*/  FMNMX.FTZ R171, R124, R171, !PT ;  /* 0x000000ab7cab7209 */ /* 0x000fc40007810000 */
[----:B------:R-:W-:Y:S01]  /*9aa0*/  ISETP.GT.AND P5, PT, R194, 0xa9, PT ;  /* 0x000000a9c200780c */ /* 0x000fe20003fa4270 */
[----:B------:R3:W-:Y:S01]  /*9ab0*/  MUFU.EX2 R169, R173 ;  /* 0x000000ad00a97308 */ /* 0x0007e20000000800 */
[----:B------:R-:W-:Y:S02]  /*9ac0*/  FMNMX.FTZ R171, R108, R171, !PT ;  /* 0x000000ab6cab7209 */ /* 0x000fe40007810000 */
[----:B0-----:R-:W-:Y:S02]  /*9ad0*/  FSEL R121, R121, -INF , P5 ;  /* 0xff80000079797808 */ /* 0x001fe40002800000 */
[----:B------:R-:W-:-:S03]  /*9ae0*/  ISETP.GT.AND P5, PT, R194, 0xb1, PT ;  /* 0x000000b1c200780c */ /* 0x000fc60003fa4270 */
[----:B------:R-:W0:Y:S01]  /*9af0*/  MUFU.TANH R118, R118 ;  /* 0x0000007600767308 */ /* 0x000e220000002400 */
[----:B---3--:R-:W-:-:S01]  /*9b00*/  FFMA.FTZ R173, R228, R89, -R220 ;  /* 0x00000059e4ad7223 */ /* 0x008fc200000108dc */
[----:B------:R-:W-:Y:S02]  /*9b10*/  FSEL R228, R101, -INF , P4 ;  /* 0xff80000065e47808 */ /* 0x000fe40002000000 */
[----:B------:R-:W-:Y:S02]  /*9b20*/  ISETP.GT.AND P4, PT, R194, 0xb0, PT ;  /* 0x000000b0c200780c */ /* 0x000fe40003f84270 */
[----:B------:R-:W-:Y:S02]  /*9b30*/  FMNMX.FTZ R128, R228, R171, !PT ;  /* 0x000000abe4807209 */ /* 0x000fe40007810000 */
[----:B------:R-:W3:Y:S01]  /*9b40*/  MUFU.TANH R119, R119 ;  /* 0x0000007700777308 */ /* 0x000ee20000002400 */
[----:B-1----:R-:W-:Y:S02]  /*9b50*/  FSEL R114, R114, -INF , P4 ;  /* 0xff80000072727808 */ /* 0x002fe40002000000 */
[----:B------:R-:W-:-:S02]  /*9b60*/  FMNMX.FTZ R171, R121, R128, !PT ;  /* 0x0000008079ab7209 */ /* 0x000fc40007810000 */
[----:B------:R-:W-:Y:S02]  /*9b70*/  ISETP.GT.AND P4, PT, R194, 0xb8, PT ;  /* 0x000000b8c200780c */ /* 0x000fe40003f84270 */
[----:B--2---:R-:W-:Y:S01]  /*9b80*/  FSEL R128, R115, -INF , P5 ;  /* 0xff80000073807808 */ /* 0x004fe20002800000 */
[----:B------:R-:W1:Y:S01]  /*9b90*/  MUFU.TANH R90, R90 ;  /* 0x0000005a005a7308 */ /* 0x000e620000002400 */
[----:B------:R-:W-:Y:S01]  /*9ba0*/  FMNMX.FTZ R171, R114, R171, !PT ;  /* 0x000000ab72ab7209 */ /* 0x000fe20007810000 */
[----:B------:R-:W-:Y:S01]  /*9bb0*/  FFMA.FTZ R115, R230, R89, -R220 ;  /* 0x00000059e6737223 */ /* 0x000fe200000108dc */
[----:B------:R-:W-:Y:S02]  /*9bc0*/  ISETP.GT.AND P5, PT, R194, 0xb9, PT ;  /* 0x000000b9c200780c */ /* 0x000fe40003fa4270 */
[----:B0-----:R-:W-:Y:S02]  /*9bd0*/  FSEL R118, R118, -INF , P4 ;  /* 0xff80000076767808 */ /* 0x001fe40002000000 */
[----:B------:R-:W-:Y:S01]  /*9be0*/  FMNMX.FTZ R171, R128, R171, !PT ;  /* 0x000000ab80ab7209 */ /* 0x000fe20007810000 */
[----:B------:R-:W0:Y:S01]  /*9bf0*/  MUFU.TANH R91, R91 ;  /* 0x0000005b005b7308 */ /* 0x000e220000002400 */
[----:B------:R-:W-:-:S02]  /*9c00*/  ISETP.GT.AND P4, PT, R194, 0xc0, PT ;  /* 0x000000c0c200780c */ /* 0x000fc40003f84270 */
[----:B---3--:R-:W-:Y:S02]  /*9c10*/  FSEL R119, R119, -INF , P5 ;  /* 0xff80000077777808 */ /* 0x008fe40002800000 */
[----:B------:R-:W-:Y:S02]  /*9c20*/  FMNMX.FTZ R171, R118, R171, !PT ;  /* 0x000000ab76ab7209 */ /* 0x000fe40007810000 */
[----:B------:R-:W-:Y:S01]  /*9c30*/  ISETP.GT.AND P5, PT, R194, 0xc1, PT ;  /* 0x000000c1c200780c */ /* 0x000fe20003fa4270 */
[----:B------:R-:W-:Y:S01]  /*9c40*/  MUFU.TANH R94, R94 ;  /* 0x0000005e005e7308 */ /* 0x000fe20000002400 */
[----:B-1----:R-:W-:Y:S02]  /*9c50*/  FSEL R230, R90, -INF , P4 ;  /* 0xff8000005ae67808 */ /* 0x002fe40002000000 */
[----:B------:R-:W-:Y:S02]  /*9c60*/  FMNMX.FTZ R171, R119, R171, !PT ;  /* 0x000000ab77ab7209 */ /* 0x000fe40007810000 */
[----:B------:R-:W-:-:S02]  /*9c70*/  ISETP.GT.AND P4, PT, R194, 0xc8, PT ;  /* 0x000000c8c200780c */ /* 0x000fc40003f84270 */
[----:B------:R-:W-:Y:S01]  /*9c80*/  FMNMX.FTZ R90, R230, R171, !PT ;  /* 0x000000abe65a7209 */ /* 0x000fe20007810000 */
[----:B------:R-:W1:Y:S01]  /*9c90*/  MUFU.TANH R95, R95 ;  /* 0x0000005f005f7308 */ /* 0x000e620000002400 */
[----:B0-----:R-:W-:Y:S02]  /*9ca0*/  FSEL R91, R91, -INF , P5 ;  /* 0xff8000005b5b7808 */ /* 0x001fe40002800000 */
[----:B------:R-:W-:Y:S02]  /*9cb0*/  ISETP.GT.AND P5, PT, R194, 0xc9, PT ;  /* 0x000000c9c200780c */ /* 0x000fe40003fa4270 */
[----:B------:R-:W-:-:S03]  /*9cc0*/  FMNMX.FTZ R171, R91, R90, !PT ;  /* 0x0000005a5bab7209 */ /* 0x000fc60007810000 */
[----:B------:R-:W0:Y:S08]  /*9cd0*/  MUFU.TANH R98, R98 ;  /* 0x0000006200627308 */ /* 0x000e300000002400 */
[----:B------:R-:W2:Y:S01]  /*9ce0*/  MUFU.TANH R99, R99 ;  /* 0x0000006300637308 */ /* 0x000ea20000002400 */
[----:B-1----:R-:W-:Y:S02]  /*9cf0*/  FSEL R95, R95, -INF , P5 ;  /* 0xff8000005f5f7808 */ /* 0x002fe40002800000 */
[----:B------:R-:W-:Y:S01]  /*9d00*/  ISETP.GT.AND P5, PT, R194, 0xd1, PT ;  /* 0x000000d1c200780c */ /* 0x000fe20003fa4270 */
[----:B------:R-:W-:-:S02]  /*9d10*/  WARPGROUP.DEPBAR.LE gsb0, 0x0 ;  /* 0x00008000000079c5 */ /* 0x000fc40000010000 */
[----:B------:R-:W-:Y:S02]  /*9d20*/  WARPGROUP.ARRIVE ;  /* 0x00000000000079c5 */ /* 0x000fe40000000000 */
[----:B------:R1:W-:Y:S04]  /*9d30*/  MUFU.EX2 R101, R173 ;  /* 0x000000ad00657308 */ /* 0x0003e80000000800 */
[----:B------:R-:W-:Y:S04]  /*9d40*/  QGMMA.64x128x32.F32.E4M3.E4M3 R24, R200, gdesc[UR8], R24, gsb0 ;  /* 0x01e00008c8187df3 */ /* 0x000fe80008000818 */
[----:B------:R-:W3:Y:S01]  /*9d50*/  MUFU.TANH R102, R102 ;  /* 0x0000006600667308 */ /* 0x000ee20000002400 */
[----:B-1----:R-:W-:-:S01]  /*9d60*/  FFMA.FTZ R173, R232, R89, -R220 ;  /* 0x00000059e8ad7223 */ /* 0x002fc200000108dc */
[----:B------:R-:W-:-:S02]  /*9d70*/  FSEL R232, R94, -INF , P4 ;  /* 0xff8000005ee87808 */ /* 0x000fc40002000000 */
[----:B------:R-:W-:Y:S02]  /*9d80*/  ISETP.GT.AND P4, PT, R194, 0xd0, PT ;  /* 0x000000d0c200780c */ /* 0x000fe40003f84270 */
[----:B------:R-:W-:Y:S02]  /*9d90*/  FMNMX.FTZ R90, R232, R171, !PT ;  /* 0x000000abe85a7209 */ /* 0x000fe40007810000 */
[----:B------:R-:W1:Y:S01]  /*9da0*/  MUFU.TANH R133, R133 ;  /* 0x0000008500857308 */ /* 0x000e620000002400 */
[----:B0-----:R-:W-:Y:S02]  /*9db0*/  FSEL R100, R98, -INF , P4 ;  /* 0xff80000062647808 */ /* 0x001fe40002000000 */
[----:B------:R-:W-:Y:S02]  /*9dc0*/  FMNMX.FTZ R171, R95, R90, !PT ;  /* 0x0000005a5fab7209 */ /* 0x000fe40007810000 */
[----:B------:R-:W-:Y:S02]  /*9dd0*/  ISETP.GT.AND P4, PT, R194, 0xd8, PT ;  /* 0x000000d8c200780c */ /* 0x000fe40003f84270 */
[----:B--2---:R-:W-:Y:S01]  /*9de0*/  FSEL R99, R99, -INF , P5 ;  /* 0xff80000063637808 */ /* 0x004fe20002800000 */
[----:B------:R0:W-:Y:S01]  /*9df0*/  MUFU.EX2 R94, R173 ;  /* 0x000000ad005e7308 */ /* 0x0001e20000000800 */
[----:B------:R-:W-:-:S02]  /*9e00*/  FMNMX.FTZ R90, R100, R171, !PT ;  /* 0x000000ab645a7209 */ /* 0x000fc40007810000 */
[----:B------:R-:W-:Y:S01]  /*9e10*/  ISETP.GT.AND P5, PT, R194, 0xd9, PT ;  /* 0x000000d9c200780c */ /* 0x000fe20003fa4270 */
[----:B------:R-:W-:-:S01]  /*9e20*/  FFMA.FTZ R194, R135, R89, -R220 ;  /* 0x0000005987c27223 */ /* 0x000fc200000108dc */
[----:B---3--:R-:W-:-:S03]  /*9e30*/  FSEL R102, R102, -INF , P4 ;  /* 0xff80000066667808 */ /* 0x008fc60002000000 */
[----:B------:R2:W-:Y:S01]  /*9e40*/  MUFU.EX2 R98, R177 ;  /* 0x000000b100627308 */ /* 0x0005e20000000800 */
[----:B0-----:R-:W-:Y:S02]  /*9e50*/  FMNMX.FTZ R173, R99, R90, !PT ;  /* 0x0000005a63ad7209 */ /* 0x001fe40007810000 */
[----:B-1----:R-:W-:Y:S01]  /*9e60*/  FSEL R106, R133, -INF , P5 ;  /* 0xff800000856a7808 */ /* 0x002fe20002800000 */
[----:B------:R-:W-:-:S01]  /*9e70*/  FFMA.FTZ R133, R234, R89, -R220 ;  /* 0x00000059ea857223 */ /* 0x000fc200000108dc */
[----:B------:R-:W-:Y:S01]  /*9e80*/  FMNMX.FTZ R173, R102, R173, !PT ;  /* 0x000000ad66ad7209 */ /* 0x000fe20007810000 */
[----:B------:R-:W-:-:S01]  /*9e90*/  FFMA.FTZ R234, R93, R89, -R220 ;  /* 0x000000595dea7223 */ /* 0x000fc200000108dc */
[-CC-:B------:R-:W-:Y:S01]  /*9ea0*/  FFMA.FTZ R93, R97, R89.reuse, -R220.reuse ;  /* 0x00000059615d7223 */ /* 0x180fe200000108dc */
[----:B------:R-:W-:-:S01]  /*9eb0*/  FFMA.FTZ R97, R109, R89, -R220 ;  /* 0x000000596d617223 */ /* 0x000fc200000108dc */
[----:B------:R-:W-:Y:S01]  /*9ec0*/  FMNMX.FTZ R90, R106, R173, !PT ;  /* 0x000000ad6a5a7209 */ /* 0x000fe20007810000 */
[----:B------:R-:W-:-:S01]  /*9ed0*/  FFMA.FTZ R173, R236, R89, -R220 ;  /* 0x00000059ecad7223 */ /* 0x000fc200000108dc */
[-CC-:B------:R-:W-:Y:S01]  /*9ee0*/  FFMA.FTZ R236, R105, R89.reuse, -R220.reuse ;  /* 0x0000005969ec7223 */ /* 0x180fe200000108dc */
[----:B------:R-:W-:-:S01]  /*9ef0*/  FFMA.FTZ R105, R113, R89, -R220 ;  /* 0x0000005971697223 */ /* 0x000fc200000108dc */
[-CC-:B------:R-:W-:Y:S01]  /*9f00*/  FFMA.FTZ R109, R110, R89.reuse, -R220.reuse ;  /* 0x000000596e6d7223 */ /* 0x180fe200000108dc */
[----:B--2---:R-:W0:Y:S01]  /*9f10*/  SHFL.BFLY PT, R177, R90, 0x2, 0x1f ;  /* 0x0c401f005ab17f89 */ /* 0x004e2200000e0000 */
[----:B------:R-:W-:-:S01]  /*9f20*/  FFMA.FTZ R110, R117, R89, -R220 ;  /* 0x00000059756e7223 */ /* 0x000fc200000108dc */
[----:B------:R-:W-:Y:S01]  /*9f30*/  MUFU.EX2 R103, R103 ;  /* 0x0000006700677308 */ /* 0x000fe20000000800 */
[----:B------:R-:W-:-:S07]  /*9f40*/  FFMA.FTZ R220, R129, R89, -R220 ;  /* 0x0000005981dc7223 */ /* 0x000fce00000108dc */
        /* <DEDUP_REMOVED lines=13> */
[----:B------:R0:W-:Y:S01]  /*a020*/  MUFU.EX2 R171, R179 ;  /* 0x000000b300ab7308 */ /* 0x0001e20000000800 */
[----:B------:R-:W-:-:S01]  /*a030*/  FFMA.FTZ R187, R116, R89, -R113 ;  /* 0x0000005974bb7223 */ /* 0x000fc20000010871 */
[----:B------:R-:W-:Y:S01]  /*a040*/  FFMA.FTZ R116, R138, R89, -R113 ;  /* 0x000000598a747223 */ /* 0x000fe20000010871 */
[----:B------:R-:W-:-:S01]  /*a050*/  FADD.FTZ R138, -R189, R10 ;  /* 0x0000000abd8a7221 */ /* 0x000fc20000010100 */
        /* <DEDUP_REMOVED lines=16> */
[----:B------:R-:W1:Y:S01]  /*a160*/  MUFU.EX2 R138, R138 ;  /* 0x0000008a008a7308 */ /* 0x000e620000000800 */
[----:B0-----:R-:W-:-:S01]  /*a170*/  FFMA.FTZ R179, R156, R89, -R113 ;  /* 0x000000599cb37223 */ /* 0x001fc20000010871 */
        /* <DEDUP_REMOVED lines=18> */
[----:B------:R-:W-:Y:S01]  /*a2a0*/  FFMA.FTZ R197, R108, R89, -R113 ;  /* 0x000000596cc57223 */ /* 0x000fe20000010871 */
[----:B------:R-:W-:-:S01]  /*a2b0*/  FADD.FTZ R146, R14, R193 ;  /* 0x000000c10e927221 */ /* 0x000fc20000010000 */
[-CC-:B------:R-:W-:Y:S01]  /*a2c0*/  FFMA.FTZ R191, R144, R89.reuse, -R113.reuse ;  /* 0x0000005990bf7223 */ /* 0x180fe20000010871 */
[----:B------:R-:W-:-:S01]  /*a2d0*/  FFMA.FTZ R144, R150, R89, -R113 ;  /* 0x0000005996907223 */ /* 0x000fc20000010871 */
[----:B------:R-:W1:Y:S01]  /*a2e0*/  MUFU.EX2 R20, R20 ;  /* 0x0000001400147308 */ /* 0x000e620000000800 */
        /* <DEDUP_REMOVED lines=8> */
[----:B--2---:R-:W-:-:S01]  /*a370*/  FADD.FTZ R5, R117, R6 ;  /* 0x0000000675057221 */ /* 0x004fc20000010000 */
[----:B------:R-:W-:Y:S01]  /*a380*/  FADD.FTZ R146, R132, R193 ;  /* 0x000000c184927221 */ /* 0x000fe20000010000 */
[----:B------:R-:W-:-:S01]  /*a390*/  FFMA.FTZ R193, R148, R89, -R113 ;  /* 0x0000005994c17223 */ /* 0x000fc20000010871 */
[-CC-:B------:R-:W-:Y:S01]  /*a3a0*/  FFMA.FTZ R130, R130, R89.reuse, -R113.reuse ;  /* 0x0000005982827223 */ /* 0x180fe20000010871 */
[----:B------:R-:W-:-:S01]  /*a3b0*/  FFMA.FTZ R13, R13, R89, -R113 ;  /* 0x000000590d0d7223 */ /* 0x000fc20000010871 */
[----:B------:R-:W-:Y:S01]  /*a3c0*/  FADD.FTZ R146, R137, R146 ;  /* 0x0000009289927221 */ /* 0x000fe20000010000 */
[----:B------:R-:W-:-:S01]  /*a3d0*/  FFMA.FTZ R134, R134, R89, -R113 ;  /* 0x0000005986867223 */ /* 0x000fc20000010871 */
[----:B------:R-:W2:Y:S01]  /*a3e0*/  MUFU.EX2 R135, R135 ;  /* 0x0000008700877308 */ /* 0x000ea20000000800 */
[----:B-1----:R-:W-:-:S01]  /*a3f0*/  FADD.FTZ R6, R20, R5 ;  /* 0x0000000514067221 */ /* 0x002fc20000010000 */
[----:B------:R-:W-:-:S02]  /*a400*/  WARPGROUP.DEPBAR.LE gsb0, 0x0 ;  /* 0x00008000000079c5 */ /* 0x000fc40000010000 */
[----:B------:R-:W-:-:S01]  /*a410*/  FFMA.FTZ R121, R121, R89, -R113 ;  /* 0x0000005979797223 */ /* 0x000fc20000010871 */
[-CC-:B------:R-:W-:Y:S01]  /*a420*/  FFMA.FTZ R114, R114, R89.reuse, -R113.reuse ;  /* 0x0000005972727223 */ /* 0x180fe20000010871 */
[----:B------:R-:W-:-:S01]  /*a430*/  FFMA.FTZ R118, R118, R89, -R113 ;  /* 0x0000005976767223 */ /* 0x000fc20000010871 */
[----:B------:R-:W-:Y:S01]  /*a440*/  FFMA.FTZ R119, R119, R89, -R113 ;  /* 0x0000005977777223 */ /* 0x000fe20000010871 */
[----:B------:R-:W1:Y:S01]  /*a450*/  MUFU.EX2 R152, R152 ;  /* 0x0000009800987308 */ /* 0x000e620000000800 */
[----:B0-----:R-:W-:-:S01]  /*a460*/  FADD.FTZ R6, R129, R6 ;  /* 0x0000000681067221 */ /* 0x001fc20000010000 */
[-CC-:B------:R-:W-:Y:S01]  /*a470*/  FFMA.FTZ R91, R91, R89.reuse, -R113.reuse ;  /* 0x000000595b5b7223 */ /* 0x180fe20000010871 */
[----:B------:R-:W-:-:S01]  /*a480*/  FFMA.FTZ R95, R95, R89, -R113 ;  /* 0x000000595f5f7223 */ /* 0x000fc20000010871 */
[----:B------:R-:W-:Y:S02]  /*a490*/  IMAD.U32 R148, RZ, RZ, UR42 ;  /* 0x0000002aff947e24 */ /* 0x000fe4000f8e00ff */
[----:B------:R-:W-:-:S01]  /*a4a0*/  FFMA.FTZ R100, R100, R89, -R113 ;  /* 0x0000005964647223 */ /* 0x000fc20000010871 */
[-CC-:B------:R-:W-:Y:S01]  /*a4b0*/  FFMA.FTZ R99, R99, R89.reuse, -R113.reuse ;  /* 0x0000005963637223 */ /* 0x180fe20000010871 */
[----:B------:R-:W-:-:S01]  /*a4c0*/  FFMA.FTZ R102, R102, R89, -R113 ;  /* 0x0000005966667223 */ /* 0x000fc20000010871 */
[----:B------:R-:W0:Y:S01]  /*a4d0*/  MUFU.EX2 R177, R177 ;  /* 0x000000b100b17308 */ /* 0x000e220000000800 */
[----:B--2---:R-:W-:-:S01]  /*a4e0*/  FADD.FTZ R5, R135, R6 ;  /* 0x0000000687057221 */ /* 0x004fc20000010000 */
[----:B------:R-:W-:Y:S01]  /*a4f0*/  @!P0 LEA R148, R148, UR41, 0x3 ;  /* 0x0000002994948c11 */ /* 0x000fe2000f8e18ff */
[----:B------:R-:W-:-:S05]  /*a500*/  FFMA.FTZ R106, R106, R89, -R113 ;  /* 0x000000596a6a7223 */ /* 0x000fca0000010871 */
[----:B------:R-:W2:Y:S01]  /*a510*/  MUFU.EX2 R184, R184 ;  /* 0x000000b800b87308 */ /* 0x000ea20000000800 */
[----:B-1----:R-:W-:-:S01]  /*a520*/  FADD.FTZ R6, R152, R5 ;  /* 0x0000000598067221 */ /* 0x002fc20000010000 */
[----:B------:R-:W-:-:S06]  /*a530*/  FADD.FTZ R5, R141, R146 ;  /* 0x000000928d057221 */ /* 0x000fcc0000010000 */
[----:B------:R-:W1:Y:S01]  /*a540*/  MUFU.EX2 R145, R145 ;  /* 0x0000009100917308 */ /* 0x000e620000000800 */
[----:B0-----:R-:W-:-:S01]  /*a550*/  FADD.FTZ R195, R177, R6 ;  /* 0x00000006b1c37221 */ /* 0x001fc20000010000 */
        /* <DEDUP_REMOVED lines=39> */
[----:B--2---:R-:W-:-:S01]  /*a7d0*/  FADD.FTZ R146, R222, R195 ;  /* 0x000000c3de927221 */ /* 0x004fc20000010000 */
[-CC-:B------:R-:W-:Y:S01]  /*a7e0*/  FFMA.FTZ R195, R104, R89.reuse, -R113.reuse ;  /* 0x0000005968c37223 */ /* 0x180fe20000010871 */
[----:B------:R-:W-:-:S02]  /*a7f0*/  FFMA.FTZ R104, R124, R89, -R113 ;  /* 0x000000597c687223 */ /* 0x000fc40000010871 */
[----:B------:R-:W-:-:S03]  /*a800*/  FADD.FTZ R146, R23, R146 ;  /* 0x0000009217927221 */ /* 0x000fc60000010000 */
[----:B------:R-:W2:Y:S01]  /*a810*/  MUFU.EX2 R185, R185 ;  /* 0x000000b900b97308 */ /* 0x000ea20000000800 */
[----:B-1----:R-:W-:-:S01]  /*a820*/  FADD.FTZ R5, R155, R6 ;  /* 0x000000069b057221 */ /* 0x002fc20000010000 */
[----:B------:R-:W-:-:S04]  /*a830*/  FADD.FTZ R146, R153, R146 ;  /* 0x0000009299927221 */ /* 0x000fc80000010000 */
[----:B------:R-:W-:Y:S02]  /*a840*/  FADD.FTZ R146, R157, R146 ;  /* 0x000000929d927221 */ /* 0x000fe40000010000 */
        /* <DEDUP_REMOVED lines=12> */
[----:B------:R-:W-:-:S03]  /*a910*/  FADD.FTZ R5, R169, R6 ;  /* 0x00000006a9057221 */ /* 0x000fc60000010000 */
        /* <DEDUP_REMOVED lines=64> */
[----:B------:R-:W-:-:S03]  /*ad20*/  FFMA.FTZ R128, R232, R89, -R113 ;  /* 0x00000059e8807223 */ /* 0x000fc60000010871 */
[----:B------:R-:W-:-:S03]  /*ad30*/  FADD.FTZ R201, R94, R201 ;  /* 0x000000c95ec97221 */ /* 0x000fc60000010000 */
[----:B------:R-:W1:Y:S01]  /*ad40*/  MUFU.EX2 R104, R104 ;  /* 0x0000006800687308 */ /* 0x000e620000000800 */
[----:B0-----:R-:W-:-:S07]  /*ad50*/  FADD.FTZ R6, R134, R5 ;  /* 0x0000000586067221 */ /* 0x001fce0000010000 */
        /* <DEDUP_REMOVED lines=69> */
.L_x_8001:
        /* <DEDUP_REMOVED lines=133> */
.L_x_7992:
        /* <DEDUP_REMOVED lines=8> */
.L_x_8013:
        /* <DEDUP_REMOVED lines=9> */
.L_x_8005:
[----:B------:R-:W-:Y:S01]  /*bb10*/  ULEA UR7, UR42, UR41, 0x3 ;  /* 0x000000292a077291 */ /* 0x000fe2000f8e183f */
[----:B------:R-:W-:-:S08]  /*bb20*/  SHF.L.U32 R11, R4, 0x1f, RZ ;  /* 0x0000001f040b7819 */ /* 0x000fd000000006ff */
[----:B------:R0:W1:Y:S01]  /*bb30*/  SYNCS.PHASECHK.TRANS64.TRYWAIT P2, [UR7+0x2e830], R11 ;  /* 0x02e8300bff0075a7 */ /* 0x0000620008040147 */
[----:B------:R-:W-:Y:S05]  /*bb40*/  @!P1 BRA `(.L_x_8006) ;  /* 0x0000000000049947 */ /* 0x000fea0003800000 */
[----:B------:R-:W-:Y:S01]  /*bb50*/  BPT.TRAP 0x1 ;  /* 0x000000040000795c */ /* 0x000fe20000300000 */
.L_x_8006:
[----:B-1----:R-:W-:Y:S05]  /*bb60*/  @P2 BRA `(.L_x_8004) ;  /* 0x0000000000082947 */ /* 0x002fea0003800000 */
[----:B------:R-:W1:Y:S02]  /*bb70*/  SYNCS.PHASECHK.TRANS64.TRYWAIT P2, [UR7+0x2e830], R11 ;  /* 0x02e8300bff0075a7 */ /* 0x000e640008040147 */
[----:B-1----:R-:W-:Y:S05]  /*bb80*/  @!P2 BRA `(.L_x_8007) ;  /* 0x000000ac0094a947 */ /* 0x002fea0003800000 */
.L_x_8004:
        /* <DEDUP_REMOVED lines=186> */
.L_x_8009:
[----:B------:R-:W-:Y:S01]  /*c730*/  ULEA UR7, UR5, UR41, 0x3 ;  /* 0x0000002905077291 */ /* 0x000fe2000f8e183f */
[----:B------:R-:W-:-:S08]  /*c740*/  SHF.L.U32 R10, R10, 0x1f, RZ ;  /* 0x0000001f0a0a7819 */ /* 0x000fd000000006ff */
[----:B------:R2:W3:Y:S01]  /*c750*/  SYNCS.PHASECHK.TRANS64.TRYWAIT P2, [UR7+0x2e850], R10 ;  /* 0x02e8500aff0075a7 */ /* 0x0004e20008040147 */
[----:B------:R-:W-:Y:S05]  /*c760*/  @!P1 BRA `(.L_x_8010) ;  /* 0x0000000000049947 */ /* 0x000fea0003800000 */
[----:B------:R-:W-:Y:S01]  /*c770*/  BPT.TRAP 0x1 ;  /* 0x000000040000795c */ /* 0x000fe20000300000 */
.L_x_8010:
[----:B---3--:R-:W-:Y:S05]  /*c780*/  @P2 BRA `(.L_x_8008) ;  /* 0x0000000000082947 */ /* 0x008fea0003800000 */
[----:B------:R-:W3:Y:S02]  /*c790*/  SYNCS.PHASECHK.TRANS64.TRYWAIT P2, [UR7+0x2e850], R10 ;  /* 0x02e8500aff0075a7 */ /* 0x000ee40008040147 */
[----:B---3--:R-:W-:Y:S05]  /*c7a0*/  @!P2 BRA `(.L_x_8011) ;  /* 0x000000a000a4a947 */ /* 0x008fea0003800000 */
.L_x_8008:
[----:B------:R-:W-:Y:S01]  /*c7b0*/  UIADD3 UR7, UR41, 0x400, URZ ;  /* 0x0000040029077890 */ /* 0x000fe2000fffe03f */
[----:B------:R-:W-:Y:S01]  /*c7c0*/  WARPGROUP.ARRIVE ;  /* 0x00000000000079c5 */ /* 0x000fe20000000000 */
[----:B------:R-:W-:Y:S01]  /*c7d0*/  UMOV UR11, 0xc0000010 ;  /* 0xc0000010000b7882 */ /* 0x000fe20000000000 */
[----:B------:R-:W-:Y:S01]  /*c7e0*/  UMOV UR15, 0xc0000010 ;  /* 0xc0000010000f7882 */ /* 0x000fe20000000000 */
[----:B------:R-:W-:Y:S01]  /*c7f0*/  USHF.R.U32.HI UR7, URZ, 0x4, UR7 ;  /* 0x000000043f077899 */ /* 0x000fe20008011607 */
[C---:B01----:R-:W-:Y:S01]  /*c800*/  FMUL.FTZ R11, R0.reuse, R184 ;  /* 0x000000b8000b7220 */ /* 0x043fe20000410000 */
[C---:B------:R-:W-:Y:S01]  /*c810*/  FMUL.FTZ R14, R0.reuse, R186 ;  /* 0x000000ba000e7220 */ /* 0x040fe20000410000 */
[C---:B--2---:R-:W-:Y:S01]  /*c820*/  FMUL.FTZ R10, R0.reuse, R185 ;  /* 0x000000b9000a7220 */ /* 0x044fe20000410000 */
        /* <DEDUP_REMOVED lines=330> */
[----:B------:R-:W-:Y:S06]  /*dcd0*/  QGMMA.64x128x32.F32.E4M3.E4M3 R24, R204, gdesc[UR12], R24, gsb0 ;  /* 0x01e0000ccc187df3 */ /* 0x000fec0008000818 */
        /* <DEDUP_REMOVED lines=44> */
[C---:B------:R-:W-:Y:S01]  /*dfa0*/  FADD.FTZ R8, -R88.reuse, R8 ;  /* 0x0000000858087221 */ /* 0x040fe20000010100 */
[----:B-1----:R-:W-:-:S03]  /*dfb0*/  FFMA.FTZ R224, R88, R89, -8 ;  /* 0xc100000058e07423 */ /* 0x002fc60000010059 */
        /* <DEDUP_REMOVED lines=10> */
[-C--:B------:R-:W-:Y:S01]  /*e060*/  FMUL.FTZ R8, R8, R89.reuse ;  /* 0x0000005908087220 */ /* 0x080fe20000410000 */
[----:B------:R-:W-:-:S01]  /*e070*/  FFMA.FTZ R23, R23, R89, -R224 ;  /* 0x0000005917177223 */ /* 0x000fc200000108e0 */
[----:B------:R-:W1:Y:S01]  /*e080*/  MUFU.EX2 R226, R226 ;  /* 0x000000e200e27308 */ /* 0x000e620000000800 */
[----:B0-----:R-:W-:-:S01]  /*e090*/  FFMA.FTZ R175, R188, R89, -R224 ;  /* 0x00000059bcaf7223 */ /* 0x001fc200000108e0 */
[-C--:B------:R-:W-:Y:S01]  /*e0a0*/  FFMA.FTZ R188, R90, R89.reuse, -8 ;  /* 0xc10000005abc7423 */ /* 0x080fe20000010059 */
        /* <DEDUP_REMOVED lines=27> */
[-C--:B------:R-:W-:Y:S01]  /*e260*/  FFMA.FTZ R193, R236, R89.reuse, -R188 ;  /* 0x00000059ecc17223 */ /* 0x080fe200000108bc */
        /* <DEDUP_REMOVED lines=91> */
[----:B------:R-:W-:Y:S01]  /*e820*/  FFMA.FTZ R93, R93, R89, -R224 ;  /* 0x000000595d5d7223 */ /* 0x000fe200000108e0 */
[----:B------:R-:W-:-:S02]  /*e830*/  IMAD.U32 R196, RZ, RZ, UR42 ;  /* 0x0000002affc47e24 */ /* 0x000fc4000f8e00ff */
[-CC-:B------:R-:W-:Y:S01]  /*e840*/  FFMA.FTZ R96, R96, R89.reuse, -R224.reuse ;  /* 0x0000005960607223 */ /* 0x180fe200000108e0 */
[----:B------:R-:W-:-:S01]  /*e850*/  FFMA.FTZ R97, R97, R89, -R224 ;  /* 0x0000005961617223 */ /* 0x000fc200000108e0 */
[-C--:B------:R-:W-:Y:S01]  /*e860*/  FFMA.FTZ R100, R100, R89.reuse, -R224 ;  /* 0x0000005964647223 */ /* 0x080fe200000108e0 */
[----:B------:R-:W-:-:S01]  /*e870*/  FFMA.FTZ R102, R102, R89, -R188 ;  /* 0x0000005966667223 */ /* 0x000fc200000108bc */
[----:B------:R-:W2:Y:S01]  /*e880*/  MUFU.EX2 R190, R190 ;  /* 0x000000be00be7308 */ /* 0x000ea20000000800 */
[----:B0-----:R-:W-:-:S01]  /*e890*/  FADD.FTZ R5, R185, R6 ;  /* 0x00000006b9057221 */ /* 0x001fc20000010000 */
[----:B------:R-:W-:Y:S01]  /*e8a0*/  @!P0 LEA R196, R196, UR41, 0x3 ;  /* 0x00000029c4c48c11 */ /* 0x000fe2000f8e18ff */
[----:B------:R-:W-:-:S01]  /*e8b0*/  FFMA.FTZ R101, R101, R89, -R224 ;  /* 0x0000005965657223 */ /* 0x000fc200000108e0 */
[----:B------:R-:W-:Y:S01]  /*e8c0*/  FFMA.FTZ R103, R103, R89, -R188 ;  /* 0x0000005967677223 */ /* 0x000fe200000108bc */
[----:B------:R-:W-:-:S03]  /*e8d0*/  WARPGROUP.DEPBAR.LE gsb0, 0x0 ;  /* 0x00008000000079c5 */ /* 0x000fc60000010000 */
        /* <DEDUP_REMOVED lines=167> */
[----:B------:R2:W-:Y:S06]  /*f350*/  BAR.ARV R19, 0x100 ;  /* 0x000400130000751d */ /* 0x0005ec0000002000 */
[----:B------:R-:W3:Y:S01]  /*f360*/  MUFU.EX2 R169, R169 ;  /* 0x000000a900a97308 */ /* 0x000ee20000000800 */
[----:B0-----:R-:W-:-:S01]  /*f370*/  FADD.FTZ R6, R117, R6 ;  /* 0x0000000675067221 */ /* 0x001fc20000010000 */
[----:B------:R0:W-:Y:S06]  /*f380*/  @!P0 SYNCS.ARRIVE.TRANS64.RED.A1T0 RZ, [R5+URZ], RZ ;  /* 0x000000ff05ff89a7 */ /* 0x0001ec000810043f */
[----:B------:R-:W4:Y:S01]  /*f390*/  MUFU.EX2 R173, R173 ;  /* 0x000000ad00ad7308 */ /* 0x000f220000000800 */
[----:B-1----:R-:W-:-:S07]  /*f3a0*/  FADD.FTZ R98, R119, R98 ;  /* 0x0000006277627221 */ /* 0x002fce0000010000 */
[----:B------:R-:W1:Y:S01]  /*f3b0*/  MUFU.EX2 R186, R186 ;  /* 0x000000ba00ba7308 */ /* 0x000e620000000800 */
[----:B---3--:R-:W-:-:S07]  /*f3c0*/  FADD.FTZ R99, R169, R6 ;  /* 0x00000006a9637221 */ /* 0x008fce0000010000 */
[----:B------:R-:W3:Y:S01]  /*f3d0*/  MUFU.EX2 R192, R192 ;  /* 0x000000c000c07308 */ /* 0x000ee20000000800 */
[----:B----4-:R-:W-:-:S07]  /*f3e0*/  FADD.FTZ R195, R173, R98 ;  /* 0x00000062adc37221 */ /* 0x010fce0000010000 */
[----:B------:R-:W4:Y:S01]  /*f3f0*/  MUFU.EX2 R92, R92 ;  /* 0x0000005c005c7308 */ /* 0x000f220000000800 */
[----:B-1----:R-:W-:-:S07]  /*f400*/  FADD.FTZ R99, R186, R99 ;  /* 0x00000063ba637221 */ /* 0x002fce0000010000 */
[----:B------:R-:W1:Y:S01]  /*f410*/  MUFU.EX2 R91, R91 ;  /* 0x0000005b005b7308 */ /* 0x000e620000000800 */
[----:B---3--:R-:W-:-:S07]  /*f420*/  FADD.FTZ R6, R192, R195 ;  /* 0x000000c3c0067221 */ /* 0x008fce0000010000 */
[----:B------:R-:W0:Y:S01]  /*f430*/  MUFU.EX2 R93, R93 ;  /* 0x0000005d005d7308 */ /* 0x000e220000000800 */
[----:B----4-:R-:W-:-:S07]  /*f440*/  FADD.FTZ R98, R92, R99 ;  /* 0x000000635c627221 */ /* 0x010fce0000010000 */
        /* <DEDUP_REMOVED lines=17> */
[----:B---3--:R-:W-:-:S01]  /*f560*/  FADD.FTZ R98, R197, R98 ;  /* 0x00000062c5627221 */ /* 0x008fc20000010000 */
[----:B-1----:R-:W-:-:S03]  /*f570*/  FADD.FTZ R6, R101, R6 ;  /* 0x0000000665067221 */ /* 0x002fc60000010000 */
[----:B0-----:R-:W-:Y:S01]  /*f580*/  FADD.FTZ R5, R103, R98 ;  /* 0x0000006267057221 */ /* 0x001fe20000010000 */
[----:B--2---:R-:W-:Y:S06]  /*f590*/  @!P1 BRA `(.L_x_8012) ;  /* 0x0000000000049947 */ /* 0x004fec0003800000 */
[----:B------:R-:W-:Y:S01]  /*f5a0*/  BPT.TRAP 0x1 ;  /* 0x000000040000795c */ /* 0x000fe20000300000 */
.L_x_8012:
        /* <DEDUP_REMOVED lines=131> */
.L_x_8003:
[----:B------:R-:W-:Y:S06]  /*fde0*/  BAR.ARV 0x8, 0x180 ;  /* 0x0206000000007b1d */ /* 0x000fec0000002000 */
[----:B------:R-:W-:Y:S05]  /*fdf0*/  @!P1 BRA `(.L_x_8014) ;  /* 0x0000000000049947 */ /* 0x000fea0003800000 */
[----:B------:R-:W-:Y:S01]  /*fe00*/  BPT.TRAP 0x1 ;  /* 0x000000040000795c */ /* 0x000fe20000300000 */
.L_x_8014:
[----:B------:R-:W-:Y:S01]  /*fe10*/  ULEA UR5, UR42, UR41, 0x3 ;  /* 0x000000292a057291 */ /* 0x000fe2000f8e183f */
[----:B------:R-:W-:-:S08]  /*fe20*/  SHF.L.U32 R4, R4, 0x1f, RZ ;  /* 0x0000001f04047819 */ /* 0x000fd000000006ff */
[----:B------:R0:W1:Y:S01]  /*fe30*/  SYNCS.PHASECHK.TRANS64.TRYWAIT P0, [UR5+0x2e850], R4 ;  /* 0x02e85004ff0075a7 */ /* 0x0000620008000145 */
[----:B------:R-:W-:Y:S05]  /*fe40*/  @!P1 BRA `(.L_x_8015) ;  /* 0x0000000000049947 */ /* 0x000fea0003800000 */
[----:B------:R-:W-:Y:S01]  /*fe50*/  BPT.TRAP 0x1 ;  /* 0x000000040000795c */ /* 0x000fe20000300000 */
.L_x_8015:
[----:B-1----:R-:W-:Y:S05]  /*fe60*/  @P0 BRA `(.L_x_8016) ;  /* 0x0000000000080947 */ /* 0x002fea0003800000 */
[----:B------:R-:W1:Y:S02]  /*fe70*/  SYNCS.PHASECHK.TRANS64.TRYWAIT P0, [UR5+0x2e850], R4 ;  /* 0x02e85004ff0075a7 */ /* 0x000e640008000145 */
[----:B-1----:R-:W-:Y:S05]  /*fe80*/  @!P0 BRA `(.L_x_8017) ;  /* 0x0000006c00048947 */ /* 0x002fea0003800000 */
.L_x_8016:
        /* <DEDUP_REMOVED lines=10> */
[----:B------:R-:W-:Y:S01]  /*ff30*/  QGMMA.64x128x32.F32.E4M3.E4M3 R24, R224, gdesc[UR40], R24, gsb0 ;  /* 0x01e00028e0187df3 */ /* 0x000fe20008000818 */
        /* <DEDUP_REMOVED lines=37> */
[----:B------:R-:W-:Y:S01]  /*10190*/  UIADD3 UR42, UR42, 0x600, URZ ;  /* 0x000006002a2a7890 */ /* 0x000fe2000fffe03f */
[----:B------:R-:W3:Y:S01]  /*101a0*/  SHFL.BFLY PT, R7, R6, 0x2, 0x1f ;  /* 0x0c401f0006077f89 */ /* 0x000ee200000e0000 */
[----:B------:R-:W-:-:S03]  /*101b0*/  UMOV UR43, 0xc0000010 ;  /* 0xc0000010002b7882 */ /* 0x000fc60000000000 */
[----:B------:R-:W4:Y:S01]  /*101c0*/  SHFL.BFLY PT, R2, R5, 0x2, 0x1f ;  /* 0x0c401f0005027f89 */ /* 0x000f2200000e0000 */
[----:B------:R-:W-:Y:S02]  /*101d0*/  WARPGROUP.DEPBAR.LE gsb0, 0x0 ;  /* 0x00008000000079c5 */ /* 0x000fe40000010000 */
[----:B------:R-:W-:-:S06]  /*101e0*/  WARPGROUP.ARRIVE ;  /* 0x00000000000079c5 */ /* 0x000fcc0000000000 */
[----:B------:R-:W-:Y:S01]  /*101f0*/  QGMMA.64x128x32.F32.E4M3.E4M3 R24, R204, gdesc[UR4], R24, gsb0 ;  /* 0x01e00004cc187df3 */ /* 0x000fe20008000818 */
        /* <DEDUP_REMOVED lines=34> */
.L_x_8018:
        /* <DEDUP_REMOVED lines=68> */
.L_x_7985:
        /* <DEDUP_REMOVED lines=10> */
[----:B------:R-:W-:-:S05]  /*10900*/  ULDC.64 UR4, c[0x0][0xbd0] ;  /* 0x0002f40000047ab9 */ /* 0x000fca0000000a00 */
        /* <DEDUP_REMOVED lines=20> */
[----:B------:R-:W-:Y:S02]  /*10a50*/  SEL R12, R26, R27, P0 ;  /* 0x0000001b1a0c7207 */ /* 0x000fe40000000000 */
[----:B------:R-:W-:Y:S02]  /*10a60*/  SEL R77, R27, R26, P0 ;  /* 0x0000001a1b4d7207 */ /* 0x000fe40000000000 */
        /* <DEDUP_REMOVED lines=11> */
[----:B------:R-:W-:Y:S01]  /*10b20*/  LEA.HI R30, R4, R7, RZ, 0x2 ;  /* 0x00000007041e7211 */ /* 0x000fe200078f10ff */
[----:B------:R-:W0:Y:S01]  /*10b30*/  S2R R75, SR_CTAID.X ;  /* 0x00000000004b7919 */ /* 0x000e220000002500 */
[--C-:B------:R-:W-:Y:S02]  /*10b40*/  SHF.R.S32.HI R4, RZ, 0x2, R27.reuse ;  /* 0x00000002ff047819 */ /* 0x100fe4000001141b */
[----:B------:R-:W-:-:S02]  /*10b50*/  SHF.R.S32.HI R13, RZ, 0x1f, R27 ;  /* 0x0000001fff0d7819 */ /* 0x000fc4000001141b */
[----:B------:R-:W-:Y:S02]  /*10b60*/  SEL R14, R32, R33, P0 ;  /* 0x00000021200e7207 */ /* 0x000fe40000000000 */
[----:B------:R-:W-:Y:S02]  /*10b70*/  SEL R15, R33, R32, P0 ;  /* 0x00000020210f7207 */ /* 0x000fe40000000000 */
[----:B------:R-:W-:Y:S02]  /*10b80*/  LOP3.LUT R32, R30, 0xfffffffc, RZ, 0xc0, !PT ;  /* 0xfffffffc1e207812 */ /* 0x000fe400078ec0ff */
[----:B------:R-:W-:Y:S02]  /*10b90*/  SHF.R.S32.HI R8, RZ, 0x7, R3 ;  /* 0x00000007ff087819 */ /* 0x000fe40000011403 */
[----:B------:R-:W-:Y:S01]  /*10ba0*/  SEL R102, R28, R29, P0 ;  /* 0x0000001d1c667207 */ /* 0x000fe20000000000 */
[----:B------:R-:W-:Y:S01]  /*10bb0*/  IMAD.IADD R31, R7, 0x1, -R32 ;  /* 0x00000001071f7824 */ /* 0x000fe200078e0a20 */
[----:B------:R-:W-:Y:S01]  /*10bc0*/  SEL R109, R29, R28, P0 ;  /* 0x0000001c1d6d7207 */ /* 0x000fe20000000000 */
[----:B------:R-:W-:Y:S01]  /*10bd0*/  IMAD.WIDE.U32 R32, R17, UR4, RZ ;  /* 0x0000000411207c25 */ /* 0x000fe2000f8e00ff */
[----:B------:R-:W-:-:S02]  /*10be0*/  SEL R24, R48, R49, P0 ;  /* 0x0000003130187207 */ /* 0x000fc40000000000 */
[----:B------:R-:W-:Y:S02]  /*10bf0*/  SEL R21, R49, R48, P0 ;  /* 0x0000003031157207 */ /* 0x000fe40000000000 */
[----:B------:R-:W-:Y:S02]  /*10c00*/  LEA.HI R30, R13, R4, RZ, 0x3 ;  /* 0x000000040d1e7211 */ /* 0x000fe400078f18ff */
[----:B------:R-:W-:Y:S02]  /*10c10*/  SEL R48, R34, R35, P0 ;  /* 0x0000002322307207 */ /* 0x000fe40000000000 */
[----:B------:R-:W-:Y:S02]  /*10c20*/  SEL R29, R35, R34, P0 ;  /* 0x00000022231d7207 */ /* 0x000fe40000000000 */
[----:B------:R-:W-:Y:S02]  /*10c30*/  SEL R34, R82, R83, P0 ;  /* 0x0000005352227207 */ /* 0x000fe40000000000 */
[----:B------:R-:W-:-:S02]  /*10c40*/  SEL R37, R83, R82, P0 ;  /* 0x0000005253257207 */ /* 0x000fc40000000000 */
[----:B------:R-:W-:Y:S01]  /*10c50*/  LEA.HI R3, R3, R8, RZ, 0x1 ;  /* 0x0000000803037211 */ /* 0x000fe200078f08ff */
[----:B------:R-:W1:Y:S01]  /*10c60*/  LDC R82, c[0x0][0xbe8] ;  /* 0x0002fa00ff527b82 */ /* 0x000e620000000800 */
[----:B------:R-:W-:Y:S02]  /*10c70*/  LOP3.LUT R7, R30, 0xfffffff8, RZ, 0xc0, !PT ;  /* 0xfffffff81e077812 */ /* 0x000fe400078ec0ff */
[----:B------:R-:W-:Y:S02]  /*10c80*/  LEA.HI R25, R25, R68, RZ, 0x5 ;  /* 0x0000004419197211 */ /* 0x000fe400078f28ff */
[----:B------:R-:W-:Y:S01]  /*10c90*/  LOP3.LUT R3, R3, 0x3fffffe, RZ, 0xc0, !PT ;  /* 0x03fffffe03037812 */ /* 0x000fe200078ec0ff */
[----:B------:R-:W-:Y:S01]  /*10ca0*/  IMAD.IADD R4, R4, 0x1, -R7 ;  /* 0x0000000104047824 */ /* 0x000fe200078e0a07 */
[----:B------:R-:W-:Y:S02]  /*10cb0*/  SHF.R.S32.HI R13, RZ, 0x1f, R17 ;  /* 0x0000001fff0d7819 */ /* 0x000fe40000011411 */
[----:B------:R-:W-:Y:S01]  /*10cc0*/  SHF.R.S32.HI R25, RZ, 0x5, R25 ;  /* 0x00000005ff197819 */ /* 0x000fe20000011419 */
[----:B------:R-:W-:Y:S01]  /*10cd0*/  IMAD.IADD R3, R8, 0x1, -R3 ;  /* 0x0000000108037824 */ /* 0x000fe200078e0a03 */
[----:B------:R-:W-:Y:S01]  /*10ce0*/  SEL R10, R42, R43, P0 ;  /* 0x0000002b2a0a7207 */ /* 0x000fe20000000000 */
[----:B------:R-:W-:Y:S01]  /*10cf0*/  IMAD R8, R13, UR4, RZ ;  /* 0x000000040d087c24 */ /* 0x000fe2000f8e02ff */
[----:B------:R-:W-:Y:S01]  /*10d00*/  SEL R69, R43, R42, P0 ;  /* 0x0000002a2b457207 */ /* 0x000fe20000000000 */
[----:B------:R-:W-:Y:S01]  /*10d10*/  IMAD R4, R25, 0x10, R4 ;  /* 0x0000001019047824 */ /* 0x000fe200078e0204 */
[----:B------:R-:W-:Y:S01]  /*10d20*/  LEA.HI R25, R31, R31, RZ, 0x1 ;  /* 0x0000001f1f197211 */ /* 0x000fe200078f08ff */
[----:B------:R-:W-:Y:S01]  /*10d30*/  IMAD R7, R17, UR5, R8 ;  /* 0x0000000511077c24 */ /* 0x000fe2000f8e0208 */
[----:B------:R-:W-:Y:S01]  /*10d40*/  SEL R90, R64, R65, P0 ;  /* 0x00000041405a7207 */ /* 0x000fe20000000000 */
[----:B------:R-:W-:Y:S01]  /*10d50*/  IMAD R8, R13, UR6, RZ ;  /* 0x000000060d087c24 */ /* 0x000fe2000f8e02ff */
[----:B------:R-:W-:Y:S01]  /*10d60*/  LOP3.LUT R30, R25, 0x1ffffffe, RZ, 0xc0, !PT ;  /* 0x1ffffffe191e7812 */ /* 0x000fe200078ec0ff */
[----:B------:R-:W-:Y:S01]  /*10d70*/  IMAD R3, R3, 0x40, R4 ;  /* 0x0000004003037824 */ /* 0x000fe200078e0204 */
[----:B------:R-:W-:Y:S01]  /*10d80*/  SEL R97, R65, R64, P0 ;  /* 0x0000004041617207 */ /* 0x000fe20000000000 */
[----:B------:R-:W-:Y:S01]  /*10d90*/  IMAD R13, R17, UR7, R8 ;  /* 0x00000007110d7c24 */ /* 0x000fe2000f8e0208 */
[----:B------:R-:W-:Y:S01]  /*10da0*/  SEL R8, R86, R87, P0 ;  /* 0x0000005756087207 */ /* 0x000fe20000000000 */
[----:B------:R-:W-:Y:S01]  /*10db0*/  IMAD.IADD R30, R31, 0x1, -R30 ;  /* 0x000000011f1e7824 */ /* 0x000fe200078e0a1e */
[----:B------:R-:W-:Y:S01]  /*10dc0*/  SEL R87, R87, R86, P0 ;  /* 0x0000005657577207 */ /* 0x000fe20000000000 */
[----:B------:R-:W-:Y:S01]  /*10dd0*/  IMAD.IADD R33, R33, 0x1, R7 ;  /* 0x0000000121217824 */ /* 0x000fe200078e0207 */
[----:B------:R-:W-:Y:S01]  /*10de0*/  SEL R64, R46, R47, P0 ;  /* 0x0000002f2e407207 */ /* 0x000fe20000000000 */
[----:B------:R-:W-:Y:S01]  /*10df0*/  IMAD R4, R30, 0x8, R3 ;  /* 0x000000081e047824 */ /* 0x000fe200078e0203 */
[----:B------:R-:W-:Y:S01]  /*10e00*/  SEL R11, R47, R46, P0 ;  /* 0x0000002e2f0b7207 */ /* 0x000fe20000000000 */
[----:B------:R-:W3:Y:S01]  /*10e10*/  S2UR UR4, SR_CTAID.Y ;  /* 0x00000000000479c3 */ /* 0x000ee20000002600 */
[----:B------:R-:W-:-:S02]  /*10e20*/  SEL R40, R70, R71, P0 ;  /* 0x0000004746287207 */ /* 0x000fc40000000000 */
[----:B------:R-:W-:Y:S01]  /*10e30*/  SEL R47, R71, R70, P0 ;  /* 0x00000046472f7207 */ /* 0x000fe20000000000 */
[C---:B0-----:R-:W-:Y:S01]  /*10e40*/  IMAD R70, R75.reuse, 0x80, R3 ;  /* 0x000000804b467824 */ /* 0x041fe200078e0203 */
[----:B-1----:R-:W-:Y:S01]  /*10e50*/  ISETP.NE.AND P2, PT, R82, 0x1, PT ;  /* 0x000000015200780c */ /* 0x002fe20003f45270 */
[----:B------:R-:W-:Y:S01]  /*10e60*/  IMAD R75, R75, 0x80, R4 ;  /* 0x000000804b4b7824 */ /* 0x000fe200078e0204 */
[----:B------:R-:W-:Y:S02]  /*10e70*/  SEL R96, R60, R61, P0 ;  /* 0x0000003d3c607207 */ /* 0x000fe40000000000 */
[----:B------:R-:W-:Y:S02]  /*10e80*/  SEL R103, R61, R60, P0 ;  /* 0x0000003c3d677207 */ /* 0x000fe40000000000 */
[----:B------:R-:W-:Y:S02]  /*10e90*/  SEL R28, R80, R81, P0 ;  /* 0x00000051501c7207 */ /* 0x000fe40000000000 */
[----:B------:R-:W-:-:S02]  /*10ea0*/  SEL R89, R81, R80, P0 ;  /* 0x0000005051597207 */ /* 0x000fc40000000000 */
[----:B------:R-:W-:Y:S02]  /*10eb0*/  SEL R60, R50, R51, P0 ;  /* 0x00000033323c7207 */ /* 0x000fe40000000000 */
[----:B------:R-:W-:Y:S01]  /*10ec0*/  SEL R65, R51, R50, P0 ;  /* 0x0000003233417207 */ /* 0x000fe20000000000 */
[----:B------:R-:W0:Y:S01]  /*10ed0*/  @P2 LDC R84, c[0x0][0xbec] ;  /* 0x0002fb00ff542b82 */ /* 0x000e220000000800 */
[----:B------:R-:W-:Y:S02]  /*10ee0*/  SEL R94, R56, R57, P0 ;  /* 0x00000039385e7207 */ /* 0x000fe40000000000 */
[----:B------:R-:W-:Y:S02]  /*10ef0*/  SEL R101, R57, R56, P0 ;  /* 0x0000003839657207 */ /* 0x000fe40000000000 */
[----:B------:R-:W-:Y:S02]  /*10f00*/  SEL R16, R38, R39, P0 ;  /* 0x0000002726107207 */ /* 0x000fe40000000000 */
[----:B------:R-:W-:Y:S01]  /*10f10*/  SEL R81, R39, R38, P0 ;  /* 0x0000002627517207 */ /* 0x000fe20000000000 */
[----:B------:R-:W-:Y:S01]  /*10f20*/  IMAD.WIDE.U32 R38, R17, UR6, RZ ;  /* 0x0000000611267c25 */ /* 0x000fe2000f8e00ff */
[----:B------:R-:W-:Y:S01]  /*10f30*/  SEL R46, R66, R67, P0 ;  /* 0x00000043422e7207 */ /* 0x000fe20000000000 */
[----:B------:R-:W1:Y:S01]  /*10f40*/  @P2 LDC R83, c[0x0][0xbf0] ;  /* 0x0002fc00ff532b82 */ /* 0x000e620000000800 */
[----:B------:R-:W-:Y:S01]  /*10f50*/  SEL R51, R67, R66, P0 ;  /* 0x0000004243337207 */ /* 0x000fe20000000000 */
[----:B------:R-:W-:Y:S01]  /*10f60*/  IMAD.IADD R39, R39, 0x1, R13 ;  /* 0x0000000127277824 */ /* 0x000fe200078e020d */
[----:B------:R-:W-:Y:S01]  /*10f70*/  LOP3.LUT R27, R27, 0x7ffffffc, RZ, 0xc0, !PT ;  /* 0x7ffffffc1b1b7812 */ /* 0x000fe200078ec0ff */
[----:B------:R-:W-:Y:S01]  /*10f80*/  ULDC.64 UR6, c[0x0][0xb48] ;  /* 0x0002d20000067ab9 */ /* 0x000fe20000000a00 */
[----:B------:R-:W-:-:S02]  /*10f90*/  SEL R98, R52, R53, P0 ;  /* 0x0000003534627207 */ /* 0x000fc40000000000 */
[----:B------:R-:W-:Y:S02]  /*10fa0*/  SEL R105, R53, R52, P0 ;  /* 0x0000003435697207 */ /* 0x000fe40000000000 */
[C---:B------:R-:W-:Y:S01]  /*10fb0*/  LOP3.LUT P1, RZ, R68.reuse, 0x3, RZ, 0xc0, !PT ;  /* 0x0000000344ff7812 */ /* 0x040fe2000782c0ff */
[----:B------:R-:W-:Y:S01]  /*10fc0*/  IMAD.IADD R68, R68, 0x1, -R27 ;  /* 0x0000000144447824 */ /* 0x000fe200078e0a1b */
        /* <DEDUP_REMOVED lines=8> */
[----:B--2---:R2:W-:Y:S04]  /*11050*/  SHFL.IDX PT, R42, R12, R5, 0x1c1f ;  /* 0x001c1f050c2a7589 */ /* 0x0045e800000e0000 */
[----:B------:R-:W-:Y:S04]  /*11060*/  SHFL.IDX PT, R3, R8, R5, 0x1c1f ;  /* 0x001c1f0508037589 */ /* 0x000fe800000e0000 */
[----:B------:R-:W-:Y:S01]  /*11070*/  SHFL.IDX PT, R6, R6, R5, 0x1c1f ;  /* 0x001c1f0506067589 */ /* 0x000fe200000e0000 */
[----:B--2---:R-:W-:-:S03]  /*11080*/  LOP3.LUT R12, R5, 0x2, RZ, 0x3c, !PT ;  /* 0x00000002050c7812 */ /* 0x004fc600078e3cff */
[----:B------:R-:W-:Y:S04]  /*11090*/  SHFL.IDX PT, R66, R10, R5, 0x1c1f ;  /* 0x001c1f050a427589 */ /* 0x000fe800000e0000 */
[----:B------:R2:W-:Y:S04]  /*110a0*/  SHFL.IDX PT, R8, R87, R12, 0x1c1f ;  /* 0x001c1f0c57087589 */ /* 0x0005e800000e0000 */
[----:B------:R-:W-:Y:S04]  /*110b0*/  SHFL.IDX PT, R9, R9, R12, 0x1c1f ;  /* 0x001c1f0c09097589 */ /* 0x000fe800000e0000 */
[----:B------:R-:W-:Y:S01]  /*110c0*/  SHFL.IDX PT, R7, R102, R5, 0x1c1f ;  /* 0x001c1f0566077589 */ /* 0x000fe200000e0000 */
[----:B--2---:R-:W2:Y:S03]  /*110d0*/  LDC.64 R86, c[0x0][0xbd8] ;  /* 0x0002f600ff567b82 */ /* 0x004ea60000000a00 */
        /* <DEDUP_REMOVED lines=17> */
[----:B------:R-:W5:Y:S04]  /*111f0*/  SHFL.IDX PT, R44, R103, R12, 0x1c1f ;  /* 0x001c1f0c672c7589 */ /* 0x000f6800000e0000 */
[----:B------:R-:W-:Y:S04]  /*11200*/  SHFL.IDX PT, R25, R98, R5, 0x1c1f ;  /* 0x001c1f0562197589 */ /* 0x000fe800000e0000 */
[----:B------:R3:W-:Y:S04]  /*11210*/  SHFL.IDX PT, R54, R92, R5, 0x1c1f ;  /* 0x001c1f055c367589 */ /* 0x0007e800000e0000 */
[----:B------:R-:W0:Y:S04]  /*11220*/  SHFL.IDX PT, R26, R105, R12, 0x1c1f ;  /* 0x001c1f0c691a7589 */ /* 0x000e2800000e0000 */
[----:B------:R-:W-:Y:S01]  /*11230*/  SHFL.IDX PT, R55, R99, R12, 0x1c1f ;  /* 0x001c1f0c63377589 */ /* 0x000fe200000e0000 */
[----:B---3--:R-:W3:Y:S03]  /*11240*/  @P2 LDC R92, c[0x0][0xbec] ;  /* 0x0002fb00ff5c2b82 */ /* 0x008ee60000000800 */
[----:B------:R1:W-:Y:S04]  /*11250*/  SHFL.IDX PT, R45, R90, R5, 0x1c1f ;  /* 0x001c1f055a2d7589 */ /* 0x0003e800000e0000 */
[----:B------:R-:W2:Y:S04]  /*11260*/  SHFL.IDX PT, R58, R97, R12, 0x1c1f ;  /* 0x001c1f0c613a7589 */ /* 0x000ea800000e0000 */
[----:B------:R-:W-:Y:S01]  /*11270*/  SHFL.IDX PT, R62, R88, R5, 0x1c1f ;  /* 0x001c1f05583e7589 */ /* 0x000fe200000e0000 */
[----:B-1----:R-:W1:Y:S03]  /*11280*/  LDC R90, c[0x0][0xc50] ;  /* 0x00031400ff5a7b82 */ /* 0x002e660000000800 */
[----:B------:R-:W2:Y:S04]  /*11290*/  SHFL.IDX PT, R63, R93, R12, 0x1c1f ;  /* 0x001c1f0c5d3f7589 */ /* 0x000ea800000e0000 */
[----:B------:R4:W-:Y:S04]  /*112a0*/  SHFL.IDX PT, R74, R89, R12, 0x1c1f ;  /* 0x001c1f0c594a7589 */ /* 0x0009e800000e0000 */
[----:B------:R-:W-:Y:S01]  /*112b0*/  SHFL.IDX PT, R59, R72, R5, 0x1c1f ;  /* 0x001c1f05483b7589 */ /* 0x000fe200000e0000 */
[----:B---3--:R-:W-:-:S03]  /*112c0*/  @P2 IMAD.HI.U32 R92, R75, R92, RZ ;  /* 0x0000005c4b5c2227 */ /* 0x008fc600078e00ff */
[----:B------:R3:W-:Y:S01]  /*112d0*/  SHFL.IDX PT, R73, R28, R5, 0x1c1f ;  /* 0x001c1f051c497589 */ /* 0x0007e200000e0000 */
[----:B----4-:R-:W4:Y:S03]  /*112e0*/  LDC.64 R88, c[0x0][0xb40] ;  /* 0x0002d000ff587b82 */ /* 0x010f260000000a00 */
[----:B------:R-:W-:Y:S04]  /*112f0*/  SHFL.IDX PT, R48, R48, R5, 0x1c1f ;  /* 0x001c1f0530307589 */ /* 0x000fe800000e0000 */
[----:B------:R-:W-:Y:S01]  /*11300*/  SHFL.IDX PT, R64, R64, R5, 0x1c1f ;  /* 0x001c1f0540407589 */ /* 0x000fe200000e0000 */
[----:B---3--:R-:W-:-:S03]  /*11310*/  SEL R28, R30, R31, P0 ;  /* 0x0000001f1e1c7207 */ /* 0x008fc60000000000 */
[----:B------:R-:W-:Y:S01]  /*11320*/  SHFL.IDX PT, R60, R60, R5, 0x1c1f ;  /* 0x001c1f053c3c7589 */ /* 0x000fe200000e0000 */
[----:B------:R-:W-:Y:S02]  /*11330*/  SEL R30, R31, R30, P0 ;  /* 0x0000001e1f1e7207 */ /* 0x000fe40000000000 */
[----:B-----5:R-:W-:Y:S01]  /*11340*/  SEL R31, R44, R27, P0 ;  /* 0x0000001b2c1f7207 */ /* 0x020fe20000000000 */
[----:B------:R-:W-:Y:S04]  /*11350*/  SHFL.IDX PT, R56, R56, R5, 0x1c1f ;  /* 0x001c1f0538387589 */ /* 0x000fe800000e0000 */
[----:B------:R-:W-:Y:S04]  /*11360*/  SHFL.IDX PT, R52, R52, R5, 0x1c1f ;  /* 0x001c1f0534347589 */ /* 0x000fe800000e0000 */
[----:B------:R-:W-:Y:S01]  /*11370*/  SHFL.IDX PT, R50, R50, R5, 0x1c1f ;  /* 0x001c1f0532327589 */ /* 0x000fe200000e0000 */
[----:B----4-:R-:W-:-:S03]  /*11380*/  IMAD.WIDE.U32 R38, R88, UR36, R38 ;  /* 0x0000002458267c25 */ /* 0x010fc6000f8e0026 */
[----:B------:R-:W-:Y:S04]  /*11390*/  SHFL.IDX PT, R46, R46, R5, 0x1c1f ;  /* 0x001c1f052e2e7589 */ /* 0x000fe800000e0000 */
[----:B------:R-:W-:Y:S04]  /*113a0*/  SHFL.IDX PT, R40, R40, R5, 0x1c1f ;  /* 0x001c1f0528287589 */ /* 0x000fe800000e0000 */
[----:B------:R-:W-:Y:S04]  /*113b0*/  SHFL.IDX PT, R36, R36, R5, 0x1c1f ;  /* 0x001c1f0524247589 */ /* 0x000fe800000e0000 */
[----:B------:R3:W-:Y:S04]  /*113c0*/  SHFL.IDX PT, R4, R20, R5, 0x1c1f ;  /* 0x001c1f0514047589 */ /* 0x0007e800000e0000 */
[----:B------:R4:W-:Y:S04]  /*113d0*/  SHFL.IDX PT, R34, R34, R5, 0x1c1f ;  /* 0x001c1f0522227589 */ /* 0x0009e800000e0000 */
[----:B------:R-:W5:Y:S01]  /*113e0*/  SHFL.IDX PT, R72, R95, R12, 0x1c1f ;  /* 0x001c1f0c5f487589 */ /* 0x000f6200000e0000 */
[----:B---3--:R-:W-:-:S03]  /*113f0*/  SEL R20, R24, R21, P0 ;  /* 0x0000001518147207 */ /* 0x008fc60000000000 */
[----:B------:R-:W3:Y:S01]  /*11400*/  SHFL.IDX PT, R76, R91, R12, 0x1c1f ;  /* 0x001c1f0c5b4c7589 */ /* 0x000ee200000e0000 */
[----:B------:R-:W-:Y:S02]  /*11410*/  SEL R24, R21, R24, P0 ;  /* 0x0000001815187207 */ /* 0x000fe40000000000 */
[----:B----4-:R-:W-:Y:S01]  /*11420*/  SEL R5, R3, R8, P0 ;  /* 0x0000000803057207 */ /* 0x010fe20000000000 */
[----:B------:R4:W-:Y:S01]  /*11430*/  SHFL.IDX PT, R78, R85, R12, 0x1c1f ;  /* 0x001c1f0c554e7589 */ /* 0x0009e200000e0000 */
[----:B------:R-:W-:Y:S02]  /*11440*/  SEL R3, R8, R3, P0 ;  /* 0x0000000308037207 */ /* 0x000fe40000000000 */
[----:B------:R-:W-:Y:S01]  /*11450*/  SEL R8, R6, R9, P0 ;  /* 0x0000000906087207 */ /* 0x000fe20000000000 */
[----:B------:R-:W3:Y:S01]  /*11460*/  SHFL.IDX PT, R77, R77, R12, 0x1c1f ;  /* 0x001c1f0c4d4d7589 */ /* 0x000ee200000e0000 */
[----:B------:R-:W-:Y:S02]  /*11470*/  SEL R6, R9, R6, P0 ;  /* 0x0000000609067207 */ /* 0x000fe40000000000 */
[----:B------:R-:W-:Y:S01]  /*11480*/  SEL R9, R7, R10, P0 ;  /* 0x0000000a07097207 */ /* 0x000fe20000000000 */
[----:B------:R-:W-:Y:S01]  /*11490*/  SHFL.IDX PT, R80, R81, R12, 0x1c1f ;  /* 0x001c1f0c51507589 */ /* 0x000fe200000e0000 */
[----:B------:R-:W-:Y:S01]  /*114a0*/  SEL R7, R10, R7, P0 ;  /* 0x000000070a077207 */ /* 0x000fe20000000000 */
[----:B----4-:R-:W4:Y:S01]  /*114b0*/  @P2 LDC R85, c[0x0][0xbf0] ;  /* 0x0002fc00ff552b82 */ /* 0x010f220000000800 */
[----:B------:R-:W-:Y:S01]  /*114c0*/  SEL R10, R14, R15, P0 ;  /* 0x0000000f0e0a7207 */ /* 0x000fe20000000000 */
[----:B------:R1:W3:Y:S01]  /*114d0*/  SHFL.IDX PT, R79, R29, R12, 0x1c1f ;  /* 0x001c1f0c1d4f7589 */ /* 0x0002e200000e0000 */
[----:B------:R-:W-:-:S02]  /*114e0*/  SEL R14, R15, R14, P0 ;  /* 0x0000000e0f0e7207 */ /* 0x000fc40000000000 */
[----:B------:R-:W-:Y:S01]  /*114f0*/  SEL R15, R16, R13, P0 ;  /* 0x0000000d100f7207 */ /* 0x000fe20000000000 */
[----:B------:R5:W-:Y:S01]  /*11500*/  SHFL.IDX PT, R67, R11, R12, 0x1c1f ;  /* 0x001c1f0c0b437589 */ /* 0x000be200000e0000 */
[----:B0-----:R-:W-:Y:S02]  /*11510*/  SEL R21, R25, R26, P0 ;  /* 0x0000001a19157207 */ /* 0x001fe40000000000 */
[----:B------:R-:W-:Y:S01]  /*11520*/  SEL R25, R26, R25, P0 ;  /* 0x000000191a197207 */ /* 0x000fe20000000000 */
[----:B------:R-:W-:Y:S01]  /*11530*/  SHFL.IDX PT, R69, R69, R12, 0x1c1f ;  /* 0x001c1f0c45457589 */ /* 0x000fe200000e0000 */
[----:B--2---:R-:W-:Y:S02]  /*11540*/  SEL R26, R58, R45, P0 ;  /* 0x0000002d3a1a7207 */ /* 0x004fe40000000000 */
[----:B-1----:R-:W-:Y:S01]  /*11550*/  SEL R29, R27, R44, P0 ;  /* 0x0000002c1b1d7207 */ /* 0x002fe20000000000 */
[----:B------:R-:W-:Y:S01]  /*11560*/  SHFL.IDX PT, R61, R61, R12, 0x1c1f ;  /* 0x001c1f0c3d3d7589 */ /* 0x000fe200000e0000 */
[----:B------:R-:W-:-:S02]  /*11570*/  SEL R27, R55, R54, P0 ;  /* 0x00000036371b7207 */ /* 0x000fc40000000000 */
[----:B-----5:R-:W-:Y:S01]  /*11580*/  SEL R11, R13, R16, P0 ;  /* 0x000000100d0b7207 */ /* 0x020fe20000000000 */
[----:B------:R-:W-:Y:S01]  /*11590*/  SHFL.IDX PT, R65, R65, R12, 0x1c1f ;  /* 0x001c1f0c41417589 */ /* 0x000fe200000e0000 */
[----:B------:R-:W-:Y:S01]  /*115a0*/  SEL R13, R18, R19, P0 ;  /* 0x00000013120d7207 */ /* 0x000fe20000000000 */
[----:B------:R-:W-:Y:S02]  /*115b0*/  IMAD R16, R86, UR37, RZ ;  /* 0x0000002556107c24 */ /* 0x000fe4000f8e02ff */
[----:B------:R-:W-:Y:S02]  /*115c0*/  SHFL.IDX PT, R53, R53, R12, 0x1c1f ;  /* 0x001c1f0c35357589 */ /* 0x000fe400000e0000 */
[----:B------:R-:W-:Y:S01]  /*115d0*/  IMAD R81, R87, UR36, R16 ;  /* 0x0000002457517c24 */ /* 0x000fe2000f8e0210 */
[----:B------:R-:W-:Y:S01]  /*115e0*/  SEL R16, R62, R63, P0 ;  /* 0x0000003f3e107207 */ /* 0x000fe20000000000 */
[----:B------:R-:W-:Y:S04]  /*115f0*/  SHFL.IDX PT, R57, R57, R12, 0x1c1f ;  /* 0x001c1f0c39397589 */ /* 0x000fe800000e0000 */
[----:B------:R-:W-:Y:S04]  /*11600*/  SHFL.IDX PT, R47, R47, R12, 0x1c1f ;  /* 0x001c1f0c2f2f7589 */ /* 0x000fe800000e0000 */
[----:B------:R-:W-:Y:S04]  /*11610*/  SHFL.IDX PT, R51, R51, R12, 0x1c1f ;  /* 0x001c1f0c33337589 */ /* 0x000fe800000e0000 */
[----:B------:R-:W-:Y:S04]  /*11620*/  SHFL.IDX PT, R35, R35, R12, 0x1c1f ;  /* 0x001c1f0c23237589 */ /* 0x000fe800000e0000 */
[----:B------:R-:W-:Y:S04]  /*11630*/  SHFL.IDX PT, R41, R41, R12, 0x1c1f ;  /* 0x001c1f0c29297589 */ /* 0x000fe800000e0000 */
[----:B------:R0:W-:Y:S02]  /*11640*/  SHFL.IDX PT, R37, R37, R12, 0x1c1f ;  /* 0x001c1f0c25257589 */ /* 0x0001e400000e0000 */
[----:B0-----:R-:W-:-:S02]  /*11650*/  SEL R12, R22, R23, P0 ;  /* 0x00000017160c7207 */ /* 0x001fc40000000000 */
[----:B------:R-:W-:Y:S02]  /*11660*/  SEL R22, R23, R22, P0 ;  /* 0x0000001617167207 */ /* 0x000fe40000000000 */
[----:B------:R-:W-:Y:S02]  /*11670*/  SEL R23, R19, R18, P0 ;  /* 0x0000001213177207 */ /* 0x000fe40000000000 */
[----:B------:R-:W-:Y:S01]  /*11680*/  SEL R19, R54, R55, P0 ;  /* 0x0000003736137207 */ /* 0x000fe20000000000 */
[----:B------:R-:W-:Y:S01]  /*11690*/  @P2 IMAD.HI.U32 R54, R75, R84, RZ ;  /* 0x000000544b362227 */ /* 0x000fe200078e00ff */
[----:B------:R-:W-:-:S03]  /*116a0*/  SEL R18, R45, R58, P0 ;  /* 0x0000003a2d127207 */ /* 0x000fc60000000000 */
[----:B------:R-:W-:Y:S01]  /*116b0*/  IMAD.WIDE.U32 R44, R86, UR36, R32 ;  /* 0x00000024562c7c25 */ /* 0x000fe2000f8e0020 */
[----:B------:R-:W-:Y:S02]  /*116c0*/  SEL R32, R63, R62, P0 ;  /* 0x0000003e3f207207 */ /* 0x000fe40000000000 */
[----:B------:R-:W-:Y:S01]  /*116d0*/  SEL R33, R72, R59, P0 ;  /* 0x0000003b48217207 */ /* 0x000fe20000000000 */
[----:B------:R-:W-:Y:S01]  /*116e0*/  IMAD.MOV R55, RZ, RZ, -R17 ;  /* 0x000000ffff377224 */ /* 0x000fe200078e0a11 */
[----:B------:R-:W-:Y:S01]  /*116f0*/  SEL R17, R59, R72, P0 ;  /* 0x000000483b117207 */ /* 0x000fe20000000000 */
[----:B------:R-:W-:Y:S01]  /*11700*/  IMAD.MOV.U32 R63, RZ, RZ, R75 ;  /* 0x000000ffff3f7224 */ /* 0x000fe200078e004b */
[----:B------:R-:W-:Y:S01]  /*11710*/  @P2 SHF.R.U32.HI R63, RZ, R83, R54 ;  /* 0x00000053ff3f2219 */ /* 0x000fe20000011636 */
[----:B------:R-:W-:Y:S01]  /*11720*/  IMAD R83, R90, R55, UR4 ;  /* 0x000000045a537e24 */ /* 0x000fe2000f8e0237 */
[----:B------:R-:W-:Y:S01]  /*11730*/  ULDC.64 UR4, c[0x0][0xbe0] ;  /* 0x0002f80000047ab9 */ /* 0x000fe20000000a00 */
[----:B------:R-:W-:-:S02]  /*11740*/  IMAD R58, R88, UR37, RZ ;  /* 0x00000025583a7c24 */ /* 0x000fc4000f8e02ff */
[----:B------:R-:W-:Y:S01]  /*11750*/  IMAD.IADD R45, R45, 0x1, R81 ;  /* 0x000000012d2d7824 */ /* 0x000fe200078e0251 */
[----:B------:R-:W-:Y:S01]  /*11760*/  SHF.R.S32.HI R62, RZ, 0x1f, R83 ;  /* 0x0000001fff3e7819 */ /* 0x000fe20000011453 */
[----:B------:R-:W-:Y:S02]  /*11770*/  IMAD R55, R89, UR36, R58 ;  /* 0x0000002459377c24 */ /* 0x000fe4000f8e023a */
[----:B------:R-:W-:Y:S02]  /*11780*/  IMAD.MOV.U32 R54, RZ, RZ, R38 ;  /* 0x000000ffff367224 */ /* 0x000fe400078e0026 */
[----:B------:R-:W-:Y:S02]  /*11790*/  IMAD.IADD R55, R39, 0x1, R55 ;  /* 0x0000000127377824 */ /* 0x000fe400078e0237 */
[----:B------:R-:W-:Y:S02]  /*117a0*/  IMAD R39, R62, UR4, RZ ;  /* 0x000000043e277c24 */ /* 0x000fe4000f8e02ff */
[----:B------:R-:W-:Y:S01]  /*117b0*/  IMAD.MOV.U32 R59, RZ, RZ, R75 ;  /* 0x000000ffff3b7224 */ /* 0x000fe200078e004b */
[----:B----4-:R-:W-:Y:S01]  /*117c0*/  @P2 SHF.R.U32.HI R59, RZ, R85, R92 ;  /* 0x00000055ff3b2219 */ /* 0x010fe2000001165c */
[----:B------:R-:W-:-:S02]  /*117d0*/  IMAD R58, R83, UR5, R39 ;  /* 0x00000005533a7c24 */ /* 0x000fc4000f8e0227 */
[----:B------:R-:W-:Y:S01]  /*117e0*/  IMAD.WIDE.U32 R38, R83, UR4, R44 ;  /* 0x0000000453267c25 */ /* 0x000fe2000f8e002c */
[----:B------:R-:W-:-:S03]  /*117f0*/  ULDC.64 UR4, c[0x0][0xb30] ;  /* 0x0002cc0000047ab9 */ /* 0x000fc60000000a00 */
[----:B------:R-:W-:Y:S01]  /*11800*/  IMAD R62, R62, UR6, RZ ;  /* 0x000000063e3e7c24 */ /* 0x000fe2000f8e02ff */
[----:B------:R-:W-:Y:S01]  /*11810*/  IADD3 R38, P2, R63, R38, RZ ;  /* 0x000000263f267210 */ /* 0x000fe20007f5e0ff */
[C---:B------:R-:W-:Y:S01]  /*11820*/  IMAD.WIDE.U32 R44, R83.reuse, UR6, R54 ;  /* 0x00000006532c7c25 */ /* 0x040fe2000f8e0036 */
[----:B------:R-:W-:Y:S02]  /*11830*/  SHF.R.S32.HI R55, RZ, 0x1f, R63 ;  /* 0x0000001fff377819 */ /* 0x000fe4000001143f */
[----:B------:R-:W-:Y:S01]  /*11840*/  SHF.R.S32.HI R54, RZ, 0x1f, R59 ;  /* 0x0000001fff367819 */ /* 0x000fe2000001143b */
[----:B------:R-:W-:Y:S01]  /*11850*/  IMAD R81, R83, UR7, R62 ;  /* 0x0000000753517c24 */ /* 0x000fe2000f8e023e */
[----:B------:R-:W-:Y:S01]  /*11860*/  IADD3.X R39, R55, R39, R58, P2, !PT ;  /* 0x0000002737277210 */ /* 0x000fe200017fe43a */
[----:B------:R-:W-:Y:S01]  /*11870*/  IMAD.MOV R62, RZ, RZ, -R63 ;  /* 0x000000ffff3e7224 */ /* 0x000fe200078e0a3f */
[----:B------:R-:W-:Y:S01]  /*11880*/  ULDC.64 UR6, c[0x0][0xbc8] ;  /* 0x0002f20000067ab9 */ /* 0x000fe20000000a00 */
[----:B------:R-:W-:-:S02]  /*11890*/  IMAD.MOV R63, RZ, RZ, -R59 ;  /* 0x000000ffff3f7224 */ /* 0x000fc400078e0a3b */
[----:B------:R-:W-:Y:S02]  /*118a0*/  IMAD R54, R54, UR4, RZ ;  /* 0x0000000436367c24 */ /* 0x000fe4000f8e02ff */
        /* <DEDUP_REMOVED lines=20> */
[----:B------:R-:W-:Y:S01]  /*119f0*/  SEL R58, R74, R73, P0 ;  /* 0x000000494a3a7207 */ /* 0x000fe20000000000 */
        /* <DEDUP_REMOVED lines=11> */
[----:B------:R-:W-:Y:S01]  /*11ab0*/  ULDC.64 UR8, c[0x0][0xb00] ;  /* 0x0002c00000087ab9 */ /* 0x000fe20000000a00 */
[----:B------:R-:W-:Y:S01]  /*11ac0*/  ISETP.GE.OR P1, PT, R82, R81, P1 ;  /* 0x000000515200720c */ /* 0x000fe20000f26670 */
[----:B------:R-:W-:Y:S01]  /*11ad0*/  UPRMT UR4, URZ, 0x654, UR4 ;  /* 0x000006543f047896 */ /* 0x000fe20008000004 */
[----:B------:R1:W2:Y:S01]  /*11ae0*/  SHFL.IDX PT, R75, R45, 0x1, 0x1c1f ;  /* 0x003c1f002d4b7f89 */ /* 0x0002a200000e0000 */
[----:B------:R-:W-:-:S02]  /*11af0*/  LEA R84, P3, R44, UR8, 0x2 ;  /* 0x000000082c547c11 */ /* 0x000fc4000f8610ff */
[----:B---3--:R-:W-:Y:S02]  /*11b00*/  SEL R55, R71, R76, P0 ;  /* 0x0000004c47377207 */ /* 0x008fe40000000000 */
[----:B------:R-:W-:Y:S01]  /*11b10*/  LEA.HI.X R85, R44, UR9, R39, 0x2, P3 ;  /* 0x000000092c557c11 */ /* 0x000fe200098f1427 */
[----:B------:R3:W4:Y:S01]  /*11b20*/  SHFL.IDX PT, R62, R84, RZ, 0x1c1f ;  /* 0x001c1fff543e7589 */ /* 0x00072200000e0000 */
[----:B------:R-:W-:Y:S01]  /*11b30*/  ISETP.GE.AND P3, PT, R70, R81, PT ;  /* 0x000000514600720c */ /* 0x000fe20003f66270 */
[----:B------:R-:W-:Y:S01]  /*11b40*/  SYNCS.ARRIVE.TRANS64.RED.A1T0 RZ, [UR4], RZ ;  /* 0x000000ffffff79a7 */ /* 0x000fe20008100404 */
[----:B------:R-:W-:Y:S01]  /*11b50*/  SEL R59, R76, R71, P0 ;  /* 0x000000474c3b7207 */ /* 0x000fe20000000000 */
[----:B------:R3:W3:Y:S01]  /*11b60*/  SHFL.IDX PT, R63, R85, RZ, 0x1c1f ;  /* 0x001c1fff553f7589 */ /* 0x0006e200000e0000 */
[----:B------:R-:W-:Y:S01]  /*11b70*/  SEL R38, R42, R77, P0 ;  /* 0x0000004d2a267207 */ /* 0x000fe20000000000 */
[----:B------:R-:W-:Y:S01]  /*11b80*/  IMAD.SHL.U32 R71, R68, 0x2, RZ ;  /* 0x0000000244477824 */ /* 0x000fe200078e00ff */
[----:B------:R-:W-:-:S02]  /*11b90*/  SEL R39, R43, R78, P0 ;  /* 0x0000004e2b277207 */ /* 0x000fc40000000000 */
[----:B------:R-:W-:Y:S02]  /*11ba0*/  SEL R44, R48, R79, P0 ;  /* 0x0000004f302c7207 */ /* 0x000fe40000000000 */
[----:B-1----:R-:W-:Y:S02]  /*11bb0*/  SEL R45, R49, R80, P0 ;  /* 0x00000050312d7207 */ /* 0x002fe40000000000 */
        /* <DEDUP_REMOVED lines=18> */
[C-C-:B---34-:R-:W-:Y:S02]  /*11ce0*/  @!P2 IMAD.WIDE R72, R71.reuse, 0x4, R62.reuse ;  /* 0x000000044748a825 */ /* 0x158fe400078e023e */
        /* <DEDUP_REMOVED lines=41> */
[----:B------:R0:W-:Y:S02]  /*11f80*/  @!P6 ST.E.64 desc[UR38][R6.64], R20 ;  /* 0x000000140600e985 */ /* 0x0001e4000c101b26 */
[--C-:B------:R-:W-:Y:S02]  /*11f90*/  @!P4 IMAD.WIDE R8, R73, 0x4, R62.reuse ;  /* 0x000000044908c825 */ /* 0x100fe400078e023e */
[----:B------:R-:W-:Y:S02]  /*11fa0*/  @!P5 ST.E.64 desc[UR38][R14.64], R24 ;  /* 0x000000180e00d985 */ /* 0x000fe4000c101b26 */
[----:B------:R-:W-:Y:S02]  /*11fb0*/  VIADD R12, R71, 0x58 ;  /* 0x00000058470c7836 */ /* 0x000fe40000000000 */
[----:B-1----:R-:W-:Y:S01]  /*11fc0*/  @!P1 IMAD.WIDE R10, R13, 0x4, R62 ;  /* 0x000000040d0a9825 */ /* 0x002fe200078e023e */
[----:B------:R1:W-:Y:S02]  /*11fd0*/  @!P4 ST.E.64 desc[UR38][R8.64], R28 ;  /* 0x0000001c0800c985 */ /* 0x0003e4000c101b26 */
[----:B------:R-:W-:Y:S01]  /*11fe0*/  ISETP.GE.AND P2, PT, R12, UR4, PT ;  /* 0x000000040c007c0c */ /* 0x000fe2000bf46270 */
[C---:B------:R-:W-:Y:S01]  /*11ff0*/  VIADD R13, R71.reuse, 0x60 ;  /* 0x00000060470d7836 */ /* 0x040fe20000000000 */
[----:B------:R2:W-:Y:S01]  /*12000*/  @!P1 ST.E.64 desc[UR38][R10.64], R30 ;  /* 0x0000001e0a009985 */ /* 0x0005e2000c101b26 */
[C---:B------:R-:W-:Y:S01]  /*12010*/  VIADD R22, R71.reuse, 0x68 ;  /* 0x0000006847167836 */ /* 0x040fe20000000000 */
[----:B------:R-:W-:Y:S01]  /*12020*/  ISETP.GE.AND P1, PT, R0, UR4, PT ;  /* 0x0000000400007c0c */ /* 0x000fe2000bf26270 */
[----:B0-----:R-:W-:Y:S01]  /*12030*/  VIADD R7, R71, 0x78 ;  /* 0x0000007847077836 */ /* 0x001fe20000000000 */
        /* <DEDUP_REMOVED lines=29> */
.L_x_8021:
[----:B------:R-:W-:Y:S05]  /*12210*/  BSYNC B0 ;  /* 0x0000000000007941 */ /* 0x000fea0003800000 */
.L_x_8020:
        /* <DEDUP_REMOVED lines=122> */
.L_x_8019:
        /* <DEDUP_REMOVED lines=55> */
.L_x_7981:
        /* <DEDUP_REMOVED lines=18> */
.L_x_8022:
[----:B------:R-:W-:Y:S01]  /*12e50*/  ULDC UR8, c[0x0][0xc50] ;  /* 0x0003140000087ab9 */ /* 0x000fe20000000800 */
[----:B------:R-:W-:Y:S01]  /*12e60*/  UMOV UR36, UR6 ;  /* 0x0000000600247c82 */ /* 0x000fe20008000000 */
[----:B------:R-:W-:-:S11]  /*12e70*/  UISETP.NE.AND UP0, UPT, UR8, 0x1, UPT ;  /* 0x000000010800788c */ /* 0x000fd6000bf05270 */
[----:B------:R-:W-:Y:S01]  /*12e80*/  @UP0 ULDC UR4, c[0x0][0xc54] ;  /* 0x0003150000040ab9 */ /* 0x000fe20000000800 */
[----:B------:R-:W-:Y:S01]  /*12e90*/  @UP0 ULDC UR7, c[0x0][0xc58] ;  /* 0x0003160000070ab9 */ /* 0x000fe20000000800 */
[----:B------:R-:W-:-:S04]  /*12ea0*/  UIMAD.WIDE.U32 UR4, UR6, UR4, URZ ;  /* 0x00000004060472a5 */ /* 0x000fc8000f8e003f */
[----:B------:R-:W-:-:S12]  /*12eb0*/  @UP0 USHF.R.U32.HI UR36, URZ, UR7, UR5 ;  /* 0x000000073f240299 */ /* 0x000fd80008011605 */
.L_x_8023:
        /* <DEDUP_REMOVED lines=19> */
[----:B------:R-:W-:Y:S01]  /*12ff0*/  @UP1 ULDC UR11, c[0x0][0x450] ;  /* 0x00011400000b1ab9 */ /* 0x000fe20000000800 */
[----:B------:R-:W-:Y:S02]  /*13000*/  ULDC UR9, c[0x0][0x2f0] ;  /* 0x0000bc0000097ab9 */ /* 0x000fe40000000800 */
[----:B------:R-:W-:Y:S02]  /*13010*/  UIMAD UR10, UR7, UR9, UR10 ;  /* 0x00000009070a72a4 */ /* 0x000fe4000f8e020a */
[----:B0-----:R-:W-:-:S04]  /*13020*/  USHF.L.U32 UR41, UR41, 0x7, URZ ;  /* 0x0000000729297899 */ /* 0x001fc8000800063f */
[----:B------:R-:W-:-:S04]  /*13030*/  UIADD3 UR6, UR41, 0x7f, URZ ;  /* 0x0000007f29067890 */ /* 0x000fc8000fffe03f */
[----:B------:R-:W-:-:S04]  /*13040*/  UIMAD.WIDE.U32 UR4, UR6, UR4, URZ ;  /* 0x00000004060472a5 */ /* 0x000fc8000f8e003f */
[----:B------:R-:W-:Y:S02]  /*13050*/  @UP1 USHF.R.U32.HI UR6, URZ, UR11, UR5 ;  /* 0x0000000b3f061299 */ /* 0x000fe40008011605 */
[----:B------:R-:W-:Y:S02]  /*13060*/  UIMAD UR5, UR7, UR9, 0xdf ;  /* 0x000000df070574a4 */ /* 0x000fe4000f8e0209 */
[----:B------:R-:W-:Y:S01]  /*13070*/  UIADD3 UR7, UR10, UR6, URZ ;  /* 0x000000060a077290 */ /* 0x000fe2000fffe03f */
[----:B------:R-:W-:Y:S02]  /*13080*/  UMOV UR4, URZ ;  /* 0x0000003f00047c82 */ /* 0x000fe40008000000 */
[----:B------:R-:W-:Y:S01]  /*13090*/  UMOV UR6, URZ ;  /* 0x0000003f00067c82 */ /* 0x000fe20008000000 */
[----:B------:R-:W-:Y:S02]  /*130a0*/  UIMAD.WIDE UR4, UR5, -0x6db6db6d, UR4 ;  /* 0x92492493050478a5 */ /* 0x000fe4000f8e0204 */
[----:B------:R-:W-:-:S02]  /*130b0*/  UIMAD.WIDE UR6, UR7, -0x6db6db6d, UR6 ;  /* 0x92492493070678a5 */ /* 0x000fc4000f8e0206 */
[----:B------:R-:W-:Y:S02]  /*130c0*/  USHF.R.U32.HI UR9, URZ, 0x1f, UR5 ;  /* 0x0000001f3f097899 */ /* 0x000fe40008011605 */
[----:B------:R-:W-:Y:S02]  /*130d0*/  USHF.R.U32.HI UR4, URZ, 0x1f, UR7 ;  /* 0x0000001f3f047899 */ /* 0x000fe40008011607 */
[----:B------:R-:W-:Y:S02]  /*130e0*/  ULEA.HI.SX32 UR9, UR5, UR9, 0x19 ;  /* 0x0000000905097291 */ /* 0x000fe4000f8fca3f */
[----:B------:R-:W-:Y:S02]  /*130f0*/  ULEA.HI.SX32 UR4, UR7, UR4, 0x19 ;  /* 0x0000000407047291 */ /* 0x000fe4000f8fca3f */
[----:B------:R-:W-:Y:S02]  /*13100*/  USHF.R.U32.HI UR7, URZ, 0x10, UR8 ;  /* 0x000000103f077899 */ /* 0x000fe40008011608 */
[----:B------:R-:W-:-:S02]  /*13110*/  UISETP.LT.AND UP0, UPT, UR9, UR4, UPT ;  /* 0x000000040900728c */ /* 0x000fc4000bf01270 */
[----:B------:R-:W-:Y:S02]  /*13120*/  ULOP3.LUT UR5, UR8, 0xffff, URZ, 0xc0, !UPT ;  /* 0x0000ffff08057892 */ /* 0x000fe4000f8ec03f */
        /* <DEDUP_REMOVED lines=34> */
.L_x_8025:
        /* <DEDUP_REMOVED lines=30> */
.L_x_8026:
        /* <DEDUP_REMOVED lines=20> */
.L_x_8027:
        /* <DEDUP_REMOVED lines=20> */
.L_x_8028:
        /* <DEDUP_REMOVED lines=18> */
.L_x_8029:
        /* <DEDUP_REMOVED lines=14> */
[----:B------:R-:W-:Y:S01]  /*139b0*/  IMAD.SHL.U32 R19, R6, 0x10, RZ ;  /* 0x0000001006137824 */ /* 0x000fe200078e00ff */
[----:B------:R-:W-:Y:S01]  /*139c0*/  SHF.R.U32.HI R5, RZ, 0x5, R8 ;  /* 0x00000005ff057819 */ /* 0x000fe20000011608 */
[----:B------:R-:W-:Y:S01]  /*139d0*/  UMOV UR4, 0xffffffff ;  /* 0xffffffff00047882 */ /* 0x000fe20000000000 */
[----:B------:R-:W-:Y:S01]  /*139e0*/  LOP3.LUT R4, R4, 0x10, R6, 0xf8, !PT ;  /* 0x0000001004047812 */ /* 0x000fe200078ef806 */
[----:B0-----:R-:W0:Y:S01]  /*139f0*/  LDC.64 R2, c[0x0][0x418] ;  /* 0x00010600ff027b82 */ /* 0x001e220000000a00 */
[----:B------:R-:W-:-:S02]  /*13a00*/  LOP3.LUT R19, R19, 0x70, RZ, 0xc0, !PT ;  /* 0x0000007013137812 */ /* 0x000fc400078ec0ff */
[----:B------:R-:W-:Y:S02]  /*13a10*/  LOP3.LUT R7, R4, 0x10, R7, 0x78, !PT ;  /* 0x0000001004077812 */ /* 0x000fe400078e7807 */
[C---:B------:R-:W-:Y:S02]  /*13a20*/  LOP3.LUT R4, R0.reuse, 0x60, RZ, 0xc0, !PT ;  /* 0x0000006000047812 */ /* 0x040fe400078ec0ff */
[----:B------:R-:W-:Y:S02]  /*13a30*/  LOP3.LUT R0, R0, 0x100, RZ, 0xc0, !PT ;  /* 0x0000010000007812 */ /* 0x000fe400078ec0ff */
[----:B------:R-:W-:Y:S01]  /*13a40*/  SHF.R.U32.HI R6, RZ, 0x5, R6 ;  /* 0x00000005ff067819 */ /* 0x000fe20000011606 */
[----:B------:R-:W-:-:S03]  /*13a50*/  IMAD R4, R5, 0x200, R4 ;  /* 0x0000020005047824 */ /* 0x000fc600078e0204 */
[----:B------:R-:W-:Y:S02]  /*13a60*/  LOP3.LUT R6, R6, 0x3, RZ, 0xc0, !PT ;  /* 0x0000000306067812 */ /* 0x000fe400078ec0ff */
[----:B------:R-:W-:-:S05]  /*13a70*/  IADD3 R0, R7, R4, R0 ;  /* 0x0000000407007210 */ /* 0x000fca0007ffe000 */
[----:B------:R1:W-:Y:S01]  /*13a80*/  STL [R1+0x10], R0 ;  /* 0x0000100001007387 */ /* 0x0003e20000100800 */
[----:B0-----:R-:W-:-:S04]  /*13a90*/  ISETP.NE.U32.AND P0, PT, R2, RZ, PT ;  /* 0x000000ff0200720c */ /* 0x001fc80003f05070 */
[----:B------:R-:W-:Y:S02]  /*13aa0*/  ISETP.NE.AND.EX P2, PT, R3, RZ, PT, P0 ;  /* 0x000000ff0300720c */ /* 0x000fe40003f45300 */
[----:B-1----:R-:W-:-:S05]  /*13ab0*/  LOP3.LUT R0, R18, 0x380, RZ, 0xc0, !PT ;  /* 0x0000038012007812 */ /* 0x002fca00078ec0ff */
[----:B------:R-:W-:-:S05]  /*13ac0*/  IMAD R0, R5, 0x10, R0 ;  /* 0x0000001005007824 */ /* 0x000fca00078e0200 */
[----:B------:R-:W-:Y:S01]  /*13ad0*/  LOP3.LUT R5, R0, R19, RZ, 0x3c, !PT ;  /* 0x0000001300057212 */ /* 0x000fe200078e3cff */
[----:B------:R-:W-:-:S03]  /*13ae0*/  IMAD.MOV.U32 R0, RZ, RZ, 0x40 ;  /* 0x00000040ff007424 */ /* 0x000fc600078e00ff */
[----:B------:R-:W-:Y:S02]  /*13af0*/  LOP3.LUT R18, R5, 0xc00, R18, 0xf8, !PT ;  /* 0x00000c0005127812 */ /* 0x000fe400078ef812 */
[----:B------:R-:W-:Y:S02]  /*13b00*/  SEL R4, R0, 0xffffffc0, !P1 ;  /* 0xffffffc000047807 */ /* 0x000fe40004800000 */
[----:B------:R-:W-:Y:S02]  /*13b10*/  P2R R0, PR, RZ, 0x4 ;  /* 0x00000004ff007803 */ /* 0x000fe40000000000 */
[----:B--2---:R-:W-:Y:S01]  /*13b20*/  SHF.R.S32.HI R10, RZ, 0x1f, R9 ;  /* 0x0000001fff0a7819 */ /* 0x004fe20000011409 */
[----:B------:R0:W-:Y:S01]  /*13b30*/  STL [R1], R9 ;  /* 0x0000000901007387 */ /* 0x0001e20000100800 */
[----:B------:R-:W-:-:S03]  /*13b40*/  SEL R16, R9, RZ, !P2 ;  /* 0x000000ff09107207 */ /* 0x000fc60005000000 */
[----:B------:R0:W-:Y:S04]  /*13b50*/  STL [R1+0x14], R0 ;  /* 0x0000140001007387 */ /* 0x0001e80000100800 */
[----:B------:R0:W-:Y:S01]  /*13b60*/  STL [R1+0x8], R10 ;  /* 0x0000080a01007387 */ /* 0x0001e20000100800 */
[----:B------:R-:W-:Y:S05]  /*13b70*/  BRA.DIV UR4, `(.L_x_8030) ;  /* 0x0000002e04e07947 */ /* 0x000fea000b800000 */
[----:B------:R1:W2:Y:S02]  /*13b80*/  SHFL.IDX PT, R14, R6, RZ, 0x1f ;  /* 0x00001fff060e7589 */ /* 0x0002a400000e0000 */
.L_x_8079:
        /* <DEDUP_REMOVED lines=9> */
.L_x_8082:
        /* <DEDUP_REMOVED lines=20> */
.L_x_8033:
[----:B0-----:R-:W-:Y:S01]  /*13d60*/  IMAD.MOV.U32 R2, RZ, RZ, 0x1 ;  /* 0x00000001ff027424 */ /* 0x001fe200078e00ff */
[----:B------:R-:W-:-:S04]  /*13d70*/  ISETP.NE.AND P1, PT, R8, RZ, PT ;  /* 0x000000ff0800720c */ /* 0x000fc80003f25270 */
[----:B------:R-:W-:-:S04]  /*13d80*/  SHF.L.U32 R2, R2, 0x1f, RZ ;  /* 0x0000001f02027819 */ /* 0x000fc800000006ff */
[----:B------:R-:W0:Y:S02]  /*13d90*/  SYNCS.PHASECHK.TRANS64.TRYWAIT P0, [UR40+0x2e880], R2 ;  /* 0x02e88002ff0075a7 */ /* 0x000e240008000168 */
[----:B0-----:R-:W-:Y:S05]  /*13da0*/  @!P0 BRA `(.L_x_8034) ;  /* 0x0000002c00948947 */ /* 0x001fea0003800000 */
.L_x_8083:
[----:B------:R-:W-:Y:S05]  /*13db0*/  @P1 BRA `(.L_x_8035) ;  /* 0x0000000000181947 */ /* 0x000fea0003800000 */
[----:B------:R-:W2:Y:S01]  /*13dc0*/  S2R R4, SR_TID.X ;  /* 0x0000000000047919 */ /* 0x000ea20000002100 */
[----:B0-----:R-:W-:-:S04]  /*13dd0*/  IMAD.MOV.U32 R3, RZ, RZ, 0x7000 ;  /* 0x00007000ff037424 */ /* 0x001fc800078e00ff */
[----:B------:R3:W-:Y:S01]  /*13de0*/  SYNCS.ARRIVE.TRANS64 RZ, [UR40+0x2e870], R3 ;  /* 0x02e87003ffff79a7 */ /* 0x0007e20008000028 */
[----:B--2---:R-:W-:-:S13]  /*13df0*/  LOP3.LUT P0, RZ, R4, 0x1f, RZ, 0xc0, !PT ;  /* 0x0000001f04ff7812 */ /* 0x004fda000780c0ff */
[----:B---3--:R-:W-:Y:S05]  /*13e00*/  @!P0 BRA `(.L_x_8035) ;  /* 0x0000000000048947 */ /* 0x008fea0003800000 */
[----:B------:R-:W-:Y:S01]  /*13e10*/  BPT.TRAP 0x1 ;  /* 0x000000040000795c */ /* 0x000fe20000300000 */
.L_x_8035:
        /* <DEDUP_REMOVED lines=15> */
.L_x_8084:
[----:B------:R-:W-:Y:S05]  /*13f10*/  @P1 BRA `(.L_x_8037) ;  /* 0x0000000000181947 */ /* 0x000fea0003800000 */
[----:B0-----:R-:W0:Y:S01]  /*13f20*/  S2R R3, SR_TID.X ;  /* 0x0000000000037919 */ /* 0x001e220000002100 */
[----:B------:R-:W-:-:S04]  /*13f30*/  IMAD.MOV.U32 R2, RZ, RZ, 0x7000 ;  /* 0x00007000ff027424 */ /* 0x000fc800078e00ff */
[----:B------:R2:W-:Y:S01]  /*13f40*/  SYNCS.ARRIVE.TRANS64 RZ, [UR40+0x2e830], R2 ;  /* 0x02e83002ffff79a7 */ /* 0x0005e20008000028 */
[----:B0-----:R-:W-:-:S13]  /*13f50*/  LOP3.LUT P0, RZ, R3, 0x1f, RZ, 0xc0, !PT ;  /* 0x0000001f03ff7812 */ /* 0x001fda000780c0ff */
[----:B--2---:R-:W-:Y:S05]  /*13f60*/  @!P0 BRA `(.L_x_8037) ;  /* 0x0000000000048947 */ /* 0x004fea0003800000 */
[----:B------:R-:W-:Y:S01]  /*13f70*/  BPT.TRAP 0x1 ;  /* 0x000000040000795c */ /* 0x000fe20000300000 */
.L_x_8037:
        /* <DEDUP_REMOVED lines=9> */
[----:B------:R-:W-:Y:S01]  /*14010*/  UMOV UR6, 0x0 ;  /* 0x0000000000067882 */ /* 0x000fe20000000000 */
[----:B------:R-:W-:Y:S01]  /*14020*/  UMOV UR7, 0x14f00000 ;  /* 0x14f0000000077882 */ /* 0x000fe20000000000 */
[----:B------:R-:W-:Y:S01]  /*14030*/  UMOV UR10, URZ ;  /* 0x0000003f000a7c82 */ /* 0x000fe20008000000 */
[----:B------:R-:W-:Y:S01]  /*14040*/  UMOV UR12, UR36 ;  /* 0x00000024000c7c82 */ /* 0x000fe20008000000 */
[----:B------:R2:W-:Y:S03]  /*14050*/  STL [R1+0xc], R0 ;  /* 0x00000c0001007387 */ /* 0x0005e60000100800 */
[----:B------:R2:W-:Y:S01]  /*14060*/  UTMALDG.4D [UR8], [UR4], desc[UR6] ;  /* 0x00000608040075b4 */ /* 0x0005e20008019000 */
[----:B------:R-:W-:-:S02]  /*14070*/  NOP ;  /* 0x0000000000007918 */ /* 0x000fc40000000000 */
.L_x_8031:
        /* <DEDUP_REMOVED lines=22> */
.L_x_8038:
[----:B------:R-:W2:Y:S01]  /*141e0*/  S2R R5, SR_CTAID.Z ;  /* 0x0000000000057919 */ /* 0x000ea20000002700 */
[----:B------:R-:W3:Y:S01]  /*141f0*/  LDC R8, c[0x0][0x448] ;  /* 0x00011200ff087b82 */ /* 0x000ee20000000800 */
[----:B------:R-:W-:Y:S01]  /*14200*/  USHF.R.S32.HI UR4, URZ, 0x1f, UR36 ;  /* 0x0000001f3f047899 */ /* 0x000fe20008011424 */
[----:B------:R-:W4:Y:S01]  /*14210*/  S2R R7, SR_TID.X ;  /* 0x0000000000077919 */ /* 0x000f220000002100 */
[----:B------:R-:W-:Y:S02]  /*14220*/  ULDC.64 UR8, c[0x0][0x2d8] ;  /* 0x0000b60000087ab9 */ /* 0x000fe40000000a00 */
[----:B------:R-:W-:Y:S01]  /*14230*/  UIMAD UR6, UR4, UR8, URZ ;  /* 0x00000008040672a4 */ /* 0x000fe2000f8e023f */
[----:B------:R-:W5:Y:S02]  /*14240*/  S2R R4, SR_CTAID.X ;  /* 0x0000000000047919 */ /* 0x000f640000002500 */
[----:B0-----:R-:W0:Y:S01]  /*14250*/  LDC.64 R2, c[0x0][0x2e0] ;  /* 0x0000b800ff027b82 */ /* 0x001e220000000a00 */
[----:B------:R-:W-:-:S02]  /*14260*/  UIMAD.WIDE.U32 UR4, UR36, UR8, URZ ;  /* 0x00000008240472a5 */ /* 0x000fc4000f8e003f */
[----:B------:R-:W-:-:S04]  /*14270*/  UIMAD UR6, UR36, UR9, UR6 ;  /* 0x00000009240672a4 */ /* 0x000fc8000f8e0206 */
[----:B------:R-:W-:Y:S01]  /*14280*/  UIADD3 UR5, UR5, UR6, URZ ;  /* 0x0000000605057290 */ /* 0x000fe2000fffe03f */
[----:B---3--:R-:W-:Y:S02]  /*14290*/  ISETP.NE.AND P0, PT, R8, 0x1, PT ;  /* 0x000000010800780c */ /* 0x008fe40003f05270 */
[----:B--2---:R-:W-:Y:S02]  /*142a0*/  SHF.R.S32.HI R0, RZ, 0x1f, R5 ;  /* 0x0000001fff007819 */ /* 0x004fe40000011405 */
[----:B----4-:R-:W-:-:S03]  /*142b0*/  LOP3.LUT R9, R7, 0x7f, RZ, 0xc0, !PT ;  /* 0x0000007f07097812 */ /* 0x010fc600078ec0ff */
[----:B0-----:R-:W-:-:S06]  /*142c0*/  IMAD R0, R0, R2, RZ ;  /* 0x0000000200007224 */ /* 0x001fcc00078e02ff */
[----:B-1----:R-:W0:Y:S01]  /*142d0*/  @P0 LDC R6, c[0x0][0x44c] ;  /* 0x00011300ff060b82 */ /* 0x002e220000000800 */
[----:B------:R-:W-:Y:S01]  /*142e0*/  SHF.R.U32.HI R7, RZ, 0x3, R7 ;  /* 0x00000003ff077819 */ /* 0x000fe20000011607 */
[C---:B------:R-:W-:Y:S02]  /*142f0*/  IMAD R0, R5.reuse, R3, R0 ;  /* 0x0000000305007224 */ /* 0x040fe400078e0200 */
[----:B------:R-:W-:Y:S01]  /*14300*/  IMAD.WIDE.U32 R2, R5, R2, UR4 ;  /* 0x0000000405027e25 */ /* 0x000fe2000f8e0002 */
[----:B------:R-:W-:-:S03]  /*14310*/  ULDC.64 UR4, c[0x0][0x2d0] ;  /* 0x0000b40000047ab9 */ /* 0x000fc60000000a00 */
[----:B------:R-:W1:Y:S01]  /*14320*/  @P0 LDC R5, c[0x0][0x450] ;  /* 0x00011400ff050b82 */ /* 0x000e620000000800 */
[----:B------:R-:W-:Y:S01]  /*14330*/  IMAD.IADD R3, R3, 0x1, R0 ;  /* 0x0000000103037824 */ /* 0x000fe200078e0200 */
[----:B------:R-:W-:-:S05]  /*14340*/  LEA.HI R0, R9, R19, RZ, 0x1d ;  /* 0x0000001309007211 */ /* 0x000fca00078fe8ff */
[----:B-----5:R-:W-:-:S04]  /*14350*/  IMAD R0, R4, 0x80, R0 ;  /* 0x0000008004007824 */ /* 0x020fc800078e0200 */
        /* <DEDUP_REMOVED lines=17> */
[----:B------:R-:W-:-:S03]  /*14470*/  ULDC UR4, c[0x0][0x2b8] ;  /* 0x0000ae0000047ab9 */ /* 0x000fc60000000800 */
[----:B------:R-:W-:Y:S01]  /*14480*/  IADD3.X R2, R3, UR5, R4, P0, !PT ;  /* 0x0000000503027c10 */ /* 0x000fe200087fe404 */
[----:B------:R-:W-:Y:S01]  /*14490*/  IMAD.SHL.U32 R3, R7, 0x80, RZ ;  /* 0x0000008007037824 */ /* 0x000fe200078e00ff */
[----:B------:R-:W-:Y:S01]  /*144a0*/  ISETP.GE.AND P0, PT, R19, UR4, PT ;  /* 0x0000000413007c0c */ /* 0x000fe2000bf06270 */
[----:B------:R-:W-:Y:S01]  /*144b0*/  IMAD.SHL.U32 R4, R7, 0x10, RZ ;  /* 0x0000001007047824 */ /* 0x000fe200078e00ff */
[----:B------:R-:W-:Y:S02]  /*144c0*/  UMOV UR4, 0xffffffff ;  /* 0xffffffff00047882 */ /* 0x000fe40000000000 */
        /* <DEDUP_REMOVED lines=85> */
[----:B------:R0:W-:Y:S04]  /*14a20*/  @!P1 LDGSTS.E.BYPASS.LTC128B.128 [R8+0x1f400], desc[UR38][R6.64], !P0 ;  /* 0x1f40000006089fae */ /* 0x0001e8000c101d66 */
[----:B0-----:R0:W1:Y:S02]  /*14a30*/  SHFL.IDX PT, R6, R2, 0x7, 0x181f ;  /* 0x00f81f0002067f89 */ /* 0x00106400000e0000 */
.L_x_8101:
[----:B------:R-:W-:-:S05]  /*14a40*/  VIADD R5, R5, 0x70 ;  /* 0x0000007005057836 */ /* 0x000fca0000000000 */
[----:B------:R-:W-:-:S13]  /*14a50*/  ISETP.GE.AND P1, PT, R5, R3, PT ;  /* 0x000000030500720c */ /* 0x000fda0003f26270 */
[----:B0-----:R-:W-:Y:S01]  /*14a60*/  @!P1 IADD3 R2, P2, R19, R0, RZ ;  /* 0x0000000013029210 */ /* 0x001fe20007f5e0ff */
[----:B------:R-:W-:Y:S02]  /*14a70*/  @!P1 VIADD R5, R4, UR40 ;  /* 0x0000002804059c36 */ /* 0x000fe40008000000 */
[----:B------:R-:W-:Y:S02]  /*14a80*/  IMAD.MOV.U32 R0, RZ, RZ, 0x1 ;  /* 0x00000001ff007424 */ /* 0x000fe400078e00ff */
[----:B-1----:R-:W-:-:S03]  /*14a90*/  @!P1 IMAD.X R3, RZ, RZ, R6, P2 ;  /* 0x000000ffff039224 */ /* 0x002fc600010e0606 */
[----:B------:R-:W-:Y:S02]  /*14aa0*/  SHF.L.U32 R0, R0, 0x1f, RZ ;  /* 0x0000001f00007819 */ /* 0x000fe400000006ff */
        /* <DEDUP_REMOVED lines=8> */
[----:B------:R-:W2:Y:S01]  /*14b30*/  LDL R7, [R1+0x4] ;  /* 0x0000040001077983 */ /* 0x000ea20000100800 */
[----:B------:R-:W-:Y:S01]  /*14b40*/  SYNCS.ARRIVE.TRANS64.A1T0 RZ, [UR40+0x2e800], RZ ;  /* 0x02e800ffffff79a7 */ /* 0x000fe20008100028 */
[----:B------:R-:W-:Y:S01]  /*14b50*/  VIADD R17, R17, 0xfffffffe ;  /* 0xfffffffe11117836 */ /* 0x000fe20000000000 */
[----:B------:R-:W1:Y:S04]  /*14b60*/  SYNCS.PHASECHK.TRANS64.TRYWAIT P0, [UR40+0x2e820], R0 ;  /* 0x02e82000ff0075a7 */ /* 0x000e680008000168 */
[----:B--2---:R-:W-:Y:S01]  /*14b70*/  ISETP.GE.AND P1, PT, R17, R7, PT ;  /* 0x000000071100720c */ /* 0x004fe20003f26270 */
[----:B01----:R-:W-:-:S12]  /*14b80*/  @!P0 BRA `(.L_x_8040) ;  /* 0x0000002c00108947 */ /* 0x003fd80003800000 */
.L_x_8102:
[----:B------:R-:W-:Y:S01]  /*14b90*/  IMAD.MOV.U32 R21, RZ, RZ, 0x1 ;  /* 0x00000001ff157424 */ /* 0x000fe200078e00ff */
[----:B------:R-:W-:Y:S06]  /*14ba0*/  @!P1 BRA `(.L_x_8041) ;  /* 0x0000001000289947 */ /* 0x000fec0003800000 */
[----:B------:R-:W2:Y:S01]  /*14bb0*/  LDL R3, [R1+0x18] ;  /* 0x0000180001037983 */ /* 0x000ea20000100800 */
[----:B0-----:R-:W0:Y:S01]  /*14bc0*/  S2R R2, SR_TID.X ;  /* 0x0000000000027919 */ /* 0x001e220000002100 */
[----:B------:R-:W-:Y:S01]  /*14bd0*/  IMAD.MOV.U32 R6, RZ, RZ, 0x1 ;  /* 0x00000001ff067424 */ /* 0x000fe200078e00ff */
[----:B0-----:R-:W-:Y:S01]  /*14be0*/  LOP3.LUT P0, RZ, R2, 0x4, RZ, 0xc0, !PT ;  /* 0x0000000402ff7812 */ /* 0x001fe2000780c0ff */
[----:B------:R-:W-:-:S05]  /*14bf0*/  IMAD.MOV.U32 R2, RZ, RZ, 0x40 ;  /* 0x00000040ff027424 */ /* 0x000fca00078e00ff */
[----:B------:R-:W-:-:S05]  /*14c00*/  SEL R2, R2, 0xffffffc0, !P0 ;  /* 0xffffffc002027807 */ /* 0x000fca0004000000 */
[----:B------:R-:W-:Y:S01]  /*14c10*/  IMAD.IADD R2, R2, 0x1, R18 ;  /* 0x0000000102027824 */ /* 0x000fe200078e0212 */
[C---:B--2---:R-:W-:Y:S02]  /*14c20*/  LOP3.LUT R4, R3.reuse, 0x1, RZ, 0xfc, !PT ;  /* 0x0000000103047812 */ /* 0x044fe400078efcff */
[----:B------:R-:W-:-:S03]  /*14c30*/  LOP3.LUT R0, R3, 0x2, RZ, 0xfc, !PT ;  /* 0x0000000203007812 */ /* 0x000fc600078efcff */
[----:B------:R-:W-:Y:S04]  /*14c40*/  STL [R1+0x20], R4 ;  /* 0x0000200401007387 */ /* 0x000fe80000100800 */
[----:B------:R0:W-:Y:S02]  /*14c50*/  STL [R1+0x1c], R0 ;  /* 0x00001c0001007387 */ /* 0x0001e40000100800 */
[----:B0-----:R-:W-:-:S07]  /*14c60*/  IMAD.MOV.U32 R0, RZ, RZ, RZ ;  /* 0x000000ffff007224 */ /* 0x001fce00078e00ff */
.L_x_8058:
        /* <DEDUP_REMOVED lines=10> */
[----:B------:R-:W-:Y:S01]  /*14d10*/  IMAD.MOV.U32 R7, RZ, RZ, R17 ;  /* 0x000000ffff077224 */ /* 0x000fe200078e0011 */
[----:B--2---:R-:W-:-:S13]  /*14d20*/  ISETP.NE.AND P1, PT, R2, RZ, PT ;  /* 0x000000ff0200720c */ /* 0x004fda0003f25270 */
[----:B------:R-:W-:Y:S05]  /*14d30*/  @!P1 BRA `(.L_x_8044) ;  /* 0x0000000000509947 */ /* 0x000fea0003800000 */
[----:B------:R-:W2:Y:S01]  /*14d40*/  LDL R8, [R1+0x8] ;  /* 0x0000080001087983 */ /* 0x000ea20000100800 */
[----:B------:R-:W0:Y:S01]  /*14d50*/  LDC R5, c[0x0][0x43c] ;  /* 0x00010f00ff057b82 */ /* 0x000e220000000800 */
[----:B------:R-:W-:Y:S02]  /*14d60*/  ULDC.64 UR4, c[0x0][0x428] ;  /* 0x00010a0000047ab9 */ /* 0x000fe40000000a00 */
[----:B------:R-:W3:Y:S01]  /*14d70*/  LDL R9, [R1] ;  /* 0x0000000001097983 */ /* 0x000ee20000100800 */
        /* <DEDUP_REMOVED lines=16> */
.L_x_8044:
[----:B0-----:R-:W-:Y:S01]  /*14e80*/  LEA R4, R20, UR40, 0x3 ;  /* 0x0000002814047c11 */ /* 0x001fe2000f8e18ff */
[----:B------:R-:W0:Y:S01]  /*14e90*/  S2R R2, SR_TID.X ;  /* 0x0000000000027919 */ /* 0x000e220000002100 */
[----:B------:R-:W-:-:S04]  /*14ea0*/  SHF.L.U32 R3, R21, 0x1f, RZ ;  /* 0x0000001f15037819 */ /* 0x000fc800000006ff */
[----:B------:R-:W1:Y:S01]  /*14eb0*/  SYNCS.PHASECHK.TRANS64.TRYWAIT P0, [R4+URZ+0x2e880], R3 ;  /* 0x02e88003040075a7 */ /* 0x000e62000800017f */
[----:B0-----:R-:W-:-:S04]  /*14ec0*/  LOP3.LUT R2, R2, 0x7f, RZ, 0xc0, !PT ;  /* 0x0000007f02027812 */ /* 0x001fc800078ec0ff */
[----:B------:R-:W-:Y:S01]  /*14ed0*/  ISETP.NE.AND P1, PT, R2, RZ, PT ;  /* 0x000000ff0200720c */ /* 0x000fe20003f25270 */
[----:B-1----:R-:W-:-:S12]  /*14ee0*/  @!P0 BRA `(.L_x_8045) ;  /* 0x0000002800508947 */ /* 0x002fd80003800000 */
.L_x_8103:
        /* <DEDUP_REMOVED lines=9> */
.L_x_8047:
[----:B------:R-:W-:Y:S05]  /*14f80*/  BSYNC B1 ;  /* 0x0000000000017941 */ /* 0x000fea0003800000 */
.L_x_8046:
        /* <DEDUP_REMOVED lines=16> */
.L_x_8048:
        /* <DEDUP_REMOVED lines=8> */
.L_x_8104:
        /* <DEDUP_REMOVED lines=11> */
.L_x_8051:
[----:B------:R-:W-:Y:S05]  /*151c0*/  BSYNC B1 ;  /* 0x0000000000017941 */ /* 0x000fea0003800000 */
.L_x_8050:
        /* <DEDUP_REMOVED lines=12> */
.L_x_8052:
[----:B------:R-:W-:-:S13]  /*15290*/  @P0 ELECT P1, URZ, PT ;  /* 0x00000000003f082f */ /* 0x000fda0003820000 */
[----:B------:R-:W-:Y:S01]  /*152a0*/  @P1 R2UR UR13, R16 ;  /* 0x00000000100d12ca */ /* 0x000fe200000e0000 */
[----:B------:R-:W-:Y:S01]  /*152b0*/  UMOV UR12, UR36 ;  /* 0x00000024000c7c82 */ /* 0x000fe20008000000 */
[----:B------:R-:W-:-:S11]  /*152c0*/  @P1 PLOP3.LUT P0, PT, P1, PT, PT, 0x8, 0x0 ;  /* 0x000000000000181c */ /* 0x000fd60000f0e170 */
[----:B------:R2:W-:Y:S01]  /*152d0*/  UTMALDG.4D [UR8], [UR4], desc[UR6] ;  /* 0x00000608040075b4 */ /* 0x0005e20008019000 */
[----:B------:R-:W-:Y:S01]  /*152e0*/  PLOP3.LUT P1, PT, PT, PT, PT, 0x8, 0x0 ;  /* 0x000000000000781c */ /* 0x000fe20003f2e170 */
[----:B--2---:R-:W-:-:S12]  /*152f0*/  @P0 BRA.U.ANY `(.L_x_8052) ;  /* 0xfffffffd00e40947 */ /* 0x004fd8000393ffff */
.L_x_8043:
[----:B------:R-:W-:Y:S05]  /*15300*/  BSYNC B0 ;  /* 0x0000000000007941 */ /* 0x000fea0003800000 */
.L_x_8042:
[----:B------:R-:W2:Y:S02]  /*15310*/  LDL R2, [R1+0x20] ;  /* 0x0000200001027983 */ /* 0x000ea40000100800 */
[----:B--2---:R-:W-:-:S13]  /*15320*/  ISETP.NE.AND P0, PT, R2, 0x3, PT ;  /* 0x000000030200780c */ /* 0x004fda0003f05270 */
[----:B------:R-:W-:Y:S05]  /*15330*/  @!P0 BRA `(.L_x_8053) ;  /* 0x0000000000048947 */ /* 0x000fea0003800000 */
[----:B------:R-:W-:Y:S01]  /*15340*/  BPT.TRAP 0x1 ;  /* 0x000000040000795c */ /* 0x000fe20000300000 */
.L_x_8053:
[----:B01----:R-:W2:Y:S01]  /*15350*/  LDL R3, [R1+0x1c] ;  /* 0x00001c0001037983 */ /* 0x003ea20000100800 */
[----:B------:R-:W-:Y:S02]  /*15360*/  LOP3.LUT R2, R6, 0x1, RZ, 0x3c, !PT ;  /* 0x0000000106027812 */ /* 0x000fe400078e3cff */
[----:B------:R-:W-:Y:S02]  /*15370*/  LEA R19, R0, UR40, 0x3 ;  /* 0x0000002800137c11 */ /* 0x000fe4000f8e18ff */
[----:B------:R-:W-:-:S04]  /*15380*/  SHF.L.U32 R2, R2, 0x1f, RZ ;  /* 0x0000001f02027819 */ /* 0x000fc800000006ff */
[----:B------:R-:W0:Y:S01]  /*15390*/  SYNCS.PHASECHK.TRANS64.TRYWAIT P0, [R19+URZ+0x2e870], R2 ;  /* 0x02e87002130075a7 */ /* 0x000e22000800017f */
[----:B--2---:R-:W-:Y:S01]  /*153a0*/  ISETP.NE.AND P1, PT, R3, 0x3, PT ;  /* 0x000000030300780c */ /* 0x004fe20003f25270 */
[----:B0-----:R-:W-:-:S12]  /*153b0*/  @!P0 BRA `(.L_x_8054) ;  /* 0x0000002400448947 */ /* 0x001fd80003800000 */
.L_x_8105:
[----:B------:R-:W-:Y:S05]  /*153c0*/  @!P1 BRA `(.L_x_8055) ;  /* 0x0000000000049947 */ /* 0x000fea0003800000 */
[----:B------:R-:W-:Y:S01]  /*153d0*/  BPT.TRAP 0x1 ;  /* 0x000000040000795c */ /* 0x000fe20000300000 */
.L_x_8055:
[----:B------:R-:W-:Y:S01]  /*153e0*/  SHF.L.U32 R3, R6, 0x1f, RZ ;  /* 0x0000001f06037819 */ /* 0x000fe200000006ff */
[----:B0-----:R-:W-:-:S03]  /*153f0*/  IMAD R2, R0, 0x7000, RZ ;  /* 0x0000700000027824 */ /* 0x001fc600078e02ff */
[----:B------:R-:W0:Y:S02]  /*15400*/  SYNCS.PHASECHK.TRANS64.TRYWAIT P0, [R19+URZ+0x2e860], R3 ;  /* 0x02e86003130075a7 */ /* 0x000e24000800017f */
[----:B0-----:R-:W-:Y:S05]  /*15410*/  @!P0 BRA `(.L_x_8056) ;  /* 0x0000002400408947 */ /* 0x001fea0003800000 */
.L_x_8106:
[----:B------:R-:W2:Y:S01]  /*15420*/  LDL R12, [R1+0x10] ;  /* 0x00001000010c7983 */ /* 0x000ea20000100800 */
[----:B------:R-:W-:Y:S01]  /*15430*/  LOP3.LUT R4, R2, R18, RZ, 0xfc, !PT ;  /* 0x0000001202047212 */ /* 0x000fe200078efcff */
[----:B------:R-:W-:Y:S05]  /*15440*/  WARPSYNC.ALL ;  /* 0x0000000000007948 */ /* 0x000fea0003800000 */
[----:B------:R-:W1:Y:S01]  /*15450*/  S2R R0, SR_TID.X ;  /* 0x0000000000007919 */ /* 0x000e620000002100 */
[----:B------:R-:W-:Y:S01]  /*15460*/  IMAD.MOV.U32 R13, RZ, RZ, 0x40 ;  /* 0x00000040ff0d7424 */ /* 0x000fe200078e00ff */
[----:B------:R-:W3:Y:S01]  /*15470*/  LDSM.16.MT88.4 R4, [R4+UR40+0xe400] ;  /* 0x00e400280404783b */ /* 0x000ee20008004200 */
[----:B-1----:R-:W-:Y:S01]  /*15480*/  LOP3.LUT P0, RZ, R0, 0x4, RZ, 0xc0, !PT ;  /* 0x0000000400ff7812 */ /* 0x002fe2000780c0ff */
[----:B------:R-:W-:-:S03]  /*15490*/  IMAD.U32 R0, RZ, RZ, UR40 ;  /* 0x00000028ff007e24 */ /* 0x000fc6000f8e00ff */
[----:B------:R-:W-:Y:S01]  /*154a0*/  SEL R13, R13, 0xffffffc0, !P0 ;  /* 0xffffffc00d0d7807 */ /* 0x000fe20004000000 */
[----:B------:R-:W-:-:S04]  /*154b0*/  VIADD R0, R0, 0x400 ;  /* 0x0000040000007836 */ /* 0x000fc80000000000 */
[----:B------:R-:W-:Y:S01]  /*154c0*/  IMAD.IADD R13, R13, 0x1, R18 ;  /* 0x000000010d0d7824 */ /* 0x000fe200078e0212 */
[----:B---3--:R-:W-:-:S04]  /*154d0*/  PRMT R8, R4, 0x6420, R5 ;  /* 0x0000642004087816 */ /* 0x008fc80000000005 */
[----:B0-----:R-:W-:Y:S02]  /*154e0*/  IADD3 R3, R13, UR40, R2 ;  /* 0x000000280d037c10 */ /* 0x001fe4000fffe002 */
[----:B------:R-:W-:Y:S02]  /*154f0*/  PRMT R9, R4, 0x7531, R5 ;  /* 0x0000753104097816 */ /* 0x000fe40000000005 */
[C-C-:B------:R-:W-:Y:S02]  /*15500*/  PRMT R10, R6.reuse, 0x6420, R7.reuse ;  /* 0x00006420060a7816 */ /* 0x140fe40000000007 */
[----:B------:R-:W-:Y:S02]  /*15510*/  PRMT R11, R6, 0x7531, R7 ;  /* 0x00007531060b7816 */ /* 0x000fe40000000007 */
[----:B------:R-:W0:Y:S01]  /*15520*/  LDSM.16.MT88.4 R4, [R3+0xe400] ;  /* 0x00e400000304783b */ /* 0x000e220000004200 */
[----:B--2---:R-:W-:-:S05]  /*15530*/  IADD3 R0, R0, R2, R12 ;  /* 0x0000000200007210 */ /* 0x004fca0007ffe00c */
[----:B------:R0:W-:Y:S02]  /*15540*/  STSM.16.M88.4 [R0], R8 ;  /* 0x0000000800007844 */ /* 0x0001e40000000200 */
[C-C-:B0-----:R-:W-:Y:S02]  /*15550*/  PRMT R8, R4.reuse, 0x6420, R5.reuse ;  /* 0x0000642004087816 */ /* 0x141fe40000000005 */
        /* <DEDUP_REMOVED lines=96> */
.L_x_8057:
        /* <DEDUP_REMOVED lines=15> */
.L_x_8041:
[----:B------:R-:W-:-:S07]  /*15c50*/  IMAD.MOV.U32 R20, RZ, RZ, RZ ;  /* 0x000000ffff147224 */ /* 0x000fce00078e00ff */
.L_x_8059:
[----:B0-----:R-:W2:Y:S02]  /*15c60*/  LDL R2, [R1+0x18] ;  /* 0x0000180001027983 */ /* 0x001ea40000100800 */
[----:B--2---:R-:W-:-:S04]  /*15c70*/  LOP3.LUT R0, R2, 0x1, RZ, 0xfc, !PT ;  /* 0x0000000102007812 */ /* 0x004fc800078efcff */
[----:B------:R-:W-:-:S13]  /*15c80*/  ISETP.NE.AND P0, PT, R0, 0x3, PT ;  /* 0x000000030000780c */ /* 0x000fda0003f05270 */
[----:B------:R-:W-:Y:S05]  /*15c90*/  @!P0 BRA `(.L_x_8060) ;  /* 0x0000000000048947 */ /* 0x000fea0003800000 */
[----:B------:R-:W-:Y:S01]  /*15ca0*/  BPT.TRAP 0x1 ;  /* 0x000000040000795c */ /* 0x000fe20000300000 */
.L_x_8060:
        /* <DEDUP_REMOVED lines=9> */
.L_x_8107:
[----:B------:R-:W-:Y:S05]  /*15d40*/  BSYNC B0 ;  /* 0x0000000000007941 */ /* 0x000fea0003800000 */
.L_x_8061:
[----:B------:R-:W-:Y:S05]  /*15d50*/  @!P1 BRA `(.L_x_8063) ;  /* 0x0000000000049947 */ /* 0x000fea0003800000 */
[----:B------:R-:W-:Y:S01]  /*15d60*/  BPT.TRAP 0x1 ;  /* 0x000000040000795c */ /* 0x000fe20000300000 */
.L_x_8063:
[----:B0-----:R-:W2:Y:S01]  /*15d70*/  LDL R2, [R1] ;  /* 0x0000000001027983 */ /* 0x001ea20000100800 */
[----:B------:R-:W-:Y:S01]  /*15d80*/  SHF.L.U32 R0, R21, 0x1f, RZ ;  /* 0x0000001f15007819 */ /* 0x000fe200000006ff */
[----:B------:R-:W-:-:S03]  /*15d90*/  IMAD R13, R20, 0x7000, RZ ;  /* 0x00007000140d7824 */ /* 0x000fc600078e02ff */
[----:B--2---:R0:W1:Y:S02]  /*15da0*/  SYNCS.PHASECHK.TRANS64.TRYWAIT P0, [R2+URZ+0x2e860], R0 ;  /* 0x02e86000020075a7 */ /* 0x004064000800017f */
[----:B0-----:R-:W-:Y:S01]  /*15db0*/  LOP3.LUT R2, R13, R18, RZ, 0xfc, !PT ;  /* 0x000000120d027212 */ /* 0x001fe200078efcff */
[----:B-1----:R-:W-:Y:S06]  /*15dc0*/  @!P0 BRA `(.L_x_8064) ;  /* 0x0000001c00008947 */ /* 0x002fec0003800000 */
.L_x_8108:
[----:B------:R-:W2:Y:S01]  /*15dd0*/  LDL.LU R12, [R1+0x10] ;  /* 0x00001000010c7983 */ /* 0x000ea20000300800 */
[----:B------:R-:W-:Y:S01]  /*15de0*/  IMAD.MOV.U32 R4, RZ, RZ, 0x40 ;  /* 0x00000040ff047424 */ /* 0x000fe200078e00ff */
[----:B0-----:R-:W0:Y:S01]  /*15df0*/  S2R R3, SR_TID.X ;  /* 0x0000000000037919 */ /* 0x001e220000002100 */
[----:B------:R-:W-:Y:S05]  /*15e00*/  WARPSYNC.ALL ;  /* 0x0000000000007948 */ /* 0x000fea0003800000 */
[----:B------:R-:W1:Y:S01]  /*15e10*/  LDSM.16.MT88.4 R8, [R2+UR40+0xe400] ;  /* 0x00e400280208783b */ /* 0x000e620008004200 */
[----:B0-----:R-:W-:Y:S01]  /*15e20*/  LOP3.LUT P0, RZ, R3, 0x4, RZ, 0xc0, !PT ;  /* 0x0000000403ff7812 */ /* 0x001fe2000780c0ff */
[----:B------:R-:W-:-:S03]  /*15e30*/  VIADD R3, R2, UR40 ;  /* 0x0000002802037c36 */ /* 0x000fc60008000000 */
[----:B------:R-:W-:-:S05]  /*15e40*/  SEL R4, R4, 0xffffffc0, !P0 ;  /* 0xffffffc004047807 */ /* 0x000fca0004000000 */
[----:B------:R-:W-:-:S05]  /*15e50*/  IMAD.IADD R3, R4, 0x1, R3 ;  /* 0x0000000104037824 */ /* 0x000fca00078e0203 */
[----:B------:R-:W0:Y:S01]  /*15e60*/  LDSM.16.MT88.4 R4, [R3+0xe400] ;  /* 0x00e400000304783b */ /* 0x000e220000004200 */
[C-C-:B-1----:R-:W-:Y:S02]  /*15e70*/  PRMT R14, R10.reuse, 0x6420, R11.reuse ;  /* 0x000064200a0e7816 */ /* 0x142fe4000000000b */
[----:B------:R-:W-:Y:S02]  /*15e80*/  PRMT R15, R10, 0x7531, R11 ;  /* 0x000075310a0f7816 */ /* 0x000fe4000000000b */
[C-C-:B0-----:R-:W-:Y:S02]  /*15e90*/  PRMT R10, R6.reuse, 0x6420, R7.reuse ;  /* 0x00006420060a7816 */ /* 0x141fe40000000007 */
[----:B------:R-:W-:Y:S02]  /*15ea0*/  PRMT R11, R6, 0x7531, R7 ;  /* 0x00007531060b7816 */ /* 0x000fe40000000007 */
[----:B--2---:R-:W-:Y:S02]  /*15eb0*/  IADD3 R0, R13, UR40, R12 ;  /* 0x000000280d007c10 */ /* 0x004fe4000fffe00c */
[----:B------:R-:W-:-:S02]  /*15ec0*/  PRMT R12, R8, 0x6420, R9 ;  /* 0x00006420080c7816 */ /* 0x000fc40000000009 */
[----:B------:R-:W-:Y:S02]  /*15ed0*/  PRMT R13, R8, 0x7531, R9 ;  /* 0x00007531080d7816 */ /* 0x000fe40000000009 */
[C-C-:B------:R-:W-:Y:S02]  /*15ee0*/  PRMT R8, R4.reuse, 0x6420, R5.reuse ;  /* 0x0000642004087816 */ /* 0x140fe40000000005 */
        /* <DEDUP_REMOVED lines=83> */
.L_x_8065:
        /* <DEDUP_REMOVED lines=9> */
[----:B0-----:R-:W-:-:S05]  /*164b0*/  VIADD R0, R20, 0x1 ;  /* 0x0000000114007836 */ /* 0x001fca0000000000 */
[----:B------:R-:W-:-:S04]  /*164c0*/  ISETP.NE.AND P0, PT, R0, 0x2, PT ;  /* 0x000000020000780c */ /* 0x000fc80003f05270 */
[----:B------:R-:W-:Y:S02]  /*164d0*/  SEL R2, RZ, 0x1, P0 ;  /* 0x00000001ff027807 */ /* 0x000fe40000000000 */
[----:B------:R-:W-:Y:S02]  /*164e0*/  SEL R0, R0, RZ, P0 ;  /* 0x000000ff00007207 */ /* 0x000fe40000000000 */
[----:B------:R-:W-:Y:S01]  /*164f0*/  LOP3.LUT R21, R21, R2, RZ, 0x3c, !PT ;  /* 0x0000000215157212 */ /* 0x000fe200078e3cff */
[----:B------:R-:W-:-:S07]  /*16500*/  IMAD.MOV.U32 R2, RZ, RZ, RZ ;  /* 0x000000ffff027224 */ /* 0x000fce00078e00ff */
.L_x_8024:
[----:B------:R-:W0:Y:S01]  /*16510*/  S2R R4, SR_CgaCtaId ;  /* 0x0000000000047919 */ /* 0x000e220000008800 */
[----:B------:R-:W-:Y:S02]  /*16520*/  MOV R3, 0x400 ;  /* 0x0000040000037802 */ /* 0x000fe40000000f00 */
[----:B------:R-:W-:Y:S02]  /*16530*/  SHF.L.U32 R2, R2, 0x1f, RZ ;  /* 0x0000001f02027819 */ /* 0x000fe400000006ff */
[----:B0-----:R-:W-:-:S04]  /*16540*/  LEA R7, R4, R3, 0x18 ;  /* 0x0000000304077211 */ /* 0x001fc800078ec0ff */
[----:B------:R-:W0:Y:S02]  /*16550*/  SYNCS.PHASECHK.TRANS64.TRYWAIT P0, [R7+URZ+0x2e820], R2 ;  /* 0x02e82002070075a7 */ /* 0x000e24000800017f */
[----:B0-----:R-:W-:Y:S05]  /*16560*/  @!P0 BRA `(.L_x_8066) ;  /* 0x0000001400308947 */ /* 0x001fea0003800000 */
.L_x_8109:
        /* <DEDUP_REMOVED lines=13> */
.L_x_8067:
        /* <DEDUP_REMOVED lines=12> */
.L_x_8110:
[----:B------:R-:W1:Y:S02]  /*16700*/  SYNCS.PHASECHK.TRANS64.TRYWAIT P1, [R5+URZ], R2 ;  /* 0x00000002050075a7 */ /* 0x000e64000802017f */
[----:B-1----:R-:W-:Y:S05]  /*16710*/  @!P1 BRA `(.L_x_8069) ;  /* 0x0000001000ec9947 */ /* 0x002fea0003800000 */
.L_x_8111:
[----:B------:R-:W-:Y:S05]  /*16720*/  @!P0 BRA `(.L_x_8070) ;  /* 0x0000000000048947 */ /* 0x000fea0003800000 */
[----:B------:R-:W-:Y:S01]  /*16730*/  BPT.TRAP 0x1 ;  /* 0x000000040000795c */ /* 0x000fe20000300000 */
.L_x_8070:
[----:B------:R-:W-:-:S04]  /*16740*/  IMAD R0, R0, 0x8, R7 ;  /* 0x0000000800007824 */ /* 0x000fc800078e0207 */
[----:B------:R-:W2:Y:S02]  /*16750*/  SYNCS.PHASECHK.TRANS64.TRYWAIT P1, [R0+URZ+0x2e860], R3 ;  /* 0x02e86003000075a7 */ /* 0x000ea4000802017f */
[----:B--2---:R-:W-:Y:S05]  /*16760*/  @!P1 BRA `(.L_x_8071) ;  /* 0x0000001000ec9947 */ /* 0x004fea0003800000 */
.L_x_8112:
[----:B------:R-:W-:Y:S05]  /*16770*/  @!P0 BRA `(.L_x_8072) ;  /* 0x0000000000048947 */ /* 0x000fea0003800000 */
[----:B------:R-:W-:Y:S01]  /*16780*/  BPT.TRAP 0x1 ;  /* 0x000000040000795c */ /* 0x000fe20000300000 */
.L_x_8072:
[----:B-1----:R-:W-:-:S04]  /*16790*/  IMAD R5, R4, 0x8, R7 ;  /* 0x0000000804057824 */ /* 0x002fc800078e0207 */
[----:B------:R-:W1:Y:S02]  /*167a0*/  SYNCS.PHASECHK.TRANS64.TRYWAIT P1, [R5+URZ+0x2e860], R2 ;  /* 0x02e86002050075a7 */ /* 0x000e64000802017f */
[----:B-1----:R-:W-:Y:S05]  /*167b0*/  @!P1 BRA `(.L_x_8073) ;  /* 0x0000001000ec9947 */ /* 0x002fea0003800000 */
.L_x_8113:
[----:B------:R-:W-:Y:S05]  /*167c0*/  @!P0 BRA `(.L_x_8074) ;  /* 0x0000000000048947 */ /* 0x000fea0003800000 */
[----:B------:R-:W-:Y:S01]  /*167d0*/  BPT.TRAP 0x1 ;  /* 0x000000040000795c */ /* 0x000fe20000300000 */
.L_x_8074:
[----:B------:R-:W3:Y:S02]  /*167e0*/  SYNCS.PHASECHK.TRANS64.TRYWAIT P0, [R0+URZ+0x2e880], R3 ;  /* 0x02e88003000075a7 */ /* 0x000ee4000800017f */
[----:B---3--:R-:W-:Y:S05]  /*167f0*/  @!P0 BRA `(.L_x_8075) ;  /* 0x0000001000f08947 */ /* 0x008fea0003800000 */
.L_x_8076:
[----:B----4-:R4:W0:Y:S02]  /*16800*/  SYNCS.PHASECHK.TRANS64.TRYWAIT P0, [R5+URZ+0x2e880], R2 ;  /* 0x02e88002050075a7 */ /* 0x010824000800017f */
[----:B0-----:R-:W-:Y:S05]  /*16810*/  @!P0 NANOSLEEP.SYNCS 0x989680 ;  /* 0x009896800000895d */ /* 0x001fea0003900000 */
[----:B------:R-:W0:Y:S02]  /*16820*/  @!P0 SYNCS.PHASECHK.TRANS64 P0, [R5+URZ+0x2e880], R2 ;  /* 0x02e88002050085a7 */ /* 0x000e24000800007f */
[----:B0-----:R-:W-:Y:S05]  /*16830*/  @!P0 BRA `(.L_x_8076) ;  /* 0xfffffffc00f08947 */ /* 0x001fea000383ffff */
.L_x_7983:
[----:B------:R-:W-:Y:S05]  /*16840*/  BSYNC B6 ;  /* 0x0000000000067941 */ /* 0x000fea0003800000 */
.L_x_7980:
[----:B------:R-:W-:Y:S05]  /*16850*/  EXIT ;  /* 0x000000000000794d */ /* 0x000fea0003800000 */
.L_x_7987:
[----:B0-----:R-:W-:-:S04]  /*16860*/  IMAD.U32 R3, RZ, RZ, UR41 ;  /* 0x00000029ff037e24 */ /* 0x001fc8000f8e00ff */
[----:B------:R0:W1:Y:S03]  /*16870*/  SYNCS.PHASECHK.TRANS64.TRYWAIT P0, [R3+URZ+0x2e800], R6 ;  /* 0x02e80006030075a7 */ /* 0x000066000800017f */
[----:B-1----:R-:W-:Y:S05]  /*16880*/  @!P0 NANOSLEEP.SYNCS 0x989680 ;  /* 0x009896800000895d */ /* 0x002fea0003900000 */
[----:B------:R-:W1:Y:S02]  /*16890*/  @!P0 SYNCS.PHASECHK.TRANS64 P0, [R3+URZ+0x2e800], R6 ;  /* 0x02e80006030085a7 */ /* 0x000e64000800007f */
[----:B-1----:R-:W-:Y:S05]  /*168a0*/  @!P0 BRA `(.L_x_7987) ;  /* 0xfffffffc00ec8947 */ /* 0x002fea000383ffff */
[----:B------:R-:W-:Y:S05]  /*168b0*/  BRA `(.L_x_8077) ;  /* 0xfffffeac00687947 */ /* 0x000fea000383ffff */
.L_x_7991:
[----:B--2---:R-:W-:-:S04]  /*168c0*/  IMAD.U32 R5, RZ, RZ, UR41 ;  /* 0x00000029ff057e24 */ /* 0x004fc8000f8e00ff */
[----:B------:R2:W3:Y:S03]  /*168d0*/  SYNCS.PHASECHK.TRANS64.TRYWAIT P2, [R5+URZ+0x2e830], R6 ;  /* 0x02e83006050075a7 */ /* 0x0004e6000804017f */
[----:B---3--:R-:W-:Y:S05]  /*168e0*/  @!P2 NANOSLEEP.SYNCS 0x989680 ;  /* 0x009896800000a95d */ /* 0x008fea0003900000 */
[----:B------:R-:W3:Y:S02]  /*168f0*/  @!P2 SYNCS.PHASECHK.TRANS64 P2, [R5+URZ+0x2e830], R6 ;  /* 0x02e830060500a5a7 */ /* 0x000ee4000804007f */
[----:B---3--:R-:W-:Y:S05]  /*16900*/  @!P2 BRA `(.L_x_7991) ;  /* 0xfffffffc00eca947 */ /* 0x008fea000383ffff */
[----:B------:R-:W-:Y:S05]  /*16910*/  BRA `(.L_x_7990) ;  /* 0xfffffeac00847947 */ /* 0x000fea000383ffff */
.L_x_7996:
[----:B-1----:R-:W-:-:S04]  /*16920*/  IMAD.U32 R15, RZ, RZ, UR10 ;  /* 0x0000000aff0f7e24 */ /* 0x002fc8000f8e00ff */
[----:B------:R1:W2:Y:S03]  /*16930*/  SYNCS.PHASECHK.TRANS64.TRYWAIT P3, [R15+URZ+0x2e830], R14 ;  /* 0x02e8300e0f0075a7 */ /* 0x0002a6000806017f */
[----:B--2---:R-:W-:Y:S05]  /*16940*/  @!P3 NANOSLEEP.SYNCS 0x989680 ;  /* 0x009896800000b95d */ /* 0x004fea0003900000 */
[----:B------:R-:W2:Y:S02]  /*16950*/  @!P3 SYNCS.PHASECHK.TRANS64 P3, [R15+URZ+0x2e830], R14 ;  /* 0x02e8300e0f00b5a7 */ /* 0x000ea4000806007f */
[----:B--2---:R-:W-:Y:S05]  /*16960*/  @!P3 BRA `(.L_x_7996) ;  /* 0xfffffffc00ecb947 */ /* 0x004fea000383ffff */
[----:B------:R-:W-:Y:S05]  /*16970*/  BRA `(.L_x_7993) ;  /* 0xfffffefc00b07947 */ /* 0x000fea000383ffff */
.L_x_8000:
[----:B-1----:R-:W-:-:S04]  /*16980*/  IMAD.U32 R14, RZ, RZ, UR10 ;  /* 0x0000000aff0e7e24 */ /* 0x002fc8000f8e00ff */
[----:B------:R1:W2:Y:S03]  /*16990*/  SYNCS.PHASECHK.TRANS64.TRYWAIT P3, [R14+URZ+0x2e850], R13 ;  /* 0x02e8500d0e0075a7 */ /* 0x0002a6000806017f */
[----:B--2---:R-:W-:Y:S05]  /*169a0*/  @!P3 NANOSLEEP.SYNCS 0x989680 ;  /* 0x009896800000b95d */ /* 0x004fea0003900000 */
[----:B------:R-:W2:Y:S02]  /*169b0*/  @!P3 SYNCS.PHASECHK.TRANS64 P3, [R14+URZ+0x2e850], R13 ;  /* 0x02e8500d0e00b5a7 */ /* 0x000ea4000806007f */
[----:B--2---:R-:W-:Y:S05]  /*169c0*/  @!P3 BRA `(.L_x_8000) ;  /* 0xfffffffc00ecb947 */ /* 0x004fea000383ffff */
[----:B------:R-:W-:Y:S05]  /*169d0*/  BRA `(.L_x_7997) ;  /* 0xffffff0800a47947 */ /* 0x000fea000383ffff */
.L_x_8007:
[----:B-1----:R-:W-:-:S04]  /*169e0*/  IMAD.U32 R14, RZ, RZ, UR7 ;  /* 0x00000007ff0e7e24 */ /* 0x002fc8000f8e00ff */
[----:B------:R1:W2:Y:S03]  /*169f0*/  SYNCS.PHASECHK.TRANS64.TRYWAIT P2, [R14+URZ+0x2e830], R11 ;  /* 0x02e8300b0e0075a7 */ /* 0x0002a6000804017f */
[----:B--2---:R-:W-:Y:S05]  /*16a00*/  @!P2 NANOSLEEP.SYNCS 0x989680 ;  /* 0x009896800000a95d */ /* 0x004fea0003900000 */
[----:B------:R-:W2:Y:S02]  /*16a10*/  @!P2 SYNCS.PHASECHK.TRANS64 P2, [R14+URZ+0x2e830], R11 ;  /* 0x02e8300b0e00a5a7 */ /* 0x000ea4000804007f */
[----:B--2---:R-:W-:Y:S05]  /*16a20*/  @!P2 BRA `(.L_x_8007) ;  /* 0xfffffffc00eca947 */ /* 0x004fea000383ffff */
[----:B------:R-:W-:Y:S05]  /*16a30*/  BRA `(.L_x_8004) ;  /* 0xffffff5000547947 */ /* 0x000fea000383ffff */
.L_x_8011:
[----:B01----:R-:W-:-:S04]  /*16a40*/  IMAD.U32 R11, RZ, RZ, UR7 ;  /* 0x00000007ff0b7e24 */ /* 0x003fc8000f8e00ff */
[----:B------:R0:W1:Y:S03]  /*16a50*/  SYNCS.PHASECHK.TRANS64.TRYWAIT P2, [R11+URZ+0x2e850], R10 ;  /* 0x02e8500a0b0075a7 */ /* 0x000066000804017f */
[----:B-1----:R-:W-:Y:S05]  /*16a60*/  @!P2 NANOSLEEP.SYNCS 0x989680 ;  /* 0x009896800000a95d */ /* 0x002fea0003900000 */
[----:B------:R-:W1:Y:S02]  /*16a70*/  @!P2 SYNCS.PHASECHK.TRANS64 P2, [R11+URZ+0x2e850], R10 ;  /* 0x02e8500a0b00a5a7 */ /* 0x000e64000804007f */
[----:B-1----:R-:W-:Y:S05]  /*16a80*/  @!P2 BRA `(.L_x_8011) ;  /* 0xfffffffc00eca947 */ /* 0x002fea000383ffff */
[----:B------:R-:W-:Y:S05]  /*16a90*/  BRA `(.L_x_8008) ;  /* 0xffffff5c00447947 */ /* 0x000fea000383ffff */
.L_x_8017:
[----:B-1----:R-:W-:-:S04]  /*16aa0*/  IMAD.U32 R3, RZ, RZ, UR5 ;  /* 0x00000005ff037e24 */ /* 0x002fc8000f8e00ff */
[----:B------:R1:W2:Y:S03]  /*16ab0*/  SYNCS.PHASECHK.TRANS64.TRYWAIT P0, [R3+URZ+0x2e850], R4 ;  /* 0x02e85004030075a7 */ /* 0x0002a6000800017f */
[----:B--2---:R-:W-:Y:S05]  /*16ac0*/  @!P0 NANOSLEEP.SYNCS 0x989680 ;  /* 0x009896800000895d */ /* 0x004fea0003900000 */
[----:B------:R-:W2:Y:S02]  /*16ad0*/  @!P0 SYNCS.PHASECHK.TRANS64 P0, [R3+URZ+0x2e850], R4 ;  /* 0x02e85004030085a7 */ /* 0x000ea4000800007f */
[----:B--2---:R-:W-:Y:S05]  /*16ae0*/  @!P0 BRA `(.L_x_8017) ;  /* 0xfffffffc00ec8947 */ /* 0x004fea000383ffff */
[----:B------:R-:W-:Y:S05]  /*16af0*/  BRA `(.L_x_8016) ;  /* 0xffffff9000e47947 */ /* 0x000fea000383ffff */
.L_x_8030:
[----:B------:R-:W-:Y:S02]  /*16b00*/  IMAD.MOV.U32 R13, RZ, RZ, R6 ;  /* 0x000000ffff0d7224 */ /* 0x000fe400078e0006 */
[----:B------:R-:W-:Y:S02]  /*16b10*/  IMAD.MOV.U32 R12, RZ, RZ, RZ ;  /* 0x000000ffff0c7224 */ /* 0x000fe400078e00ff */
[----:B------:R-:W-:Y:S02]  /*16b20*/  IMAD.MOV.U32 R11, RZ, RZ, 0x1f ;  /* 0x0000001fff0b7424 */ /* 0x000fe400078e00ff */
[----:B------:R-:W-:-:S07]  /*16b30*/  IMAD.MOV.U32 R15, RZ, RZ, -0x1 ;  /* 0xffffffffff0f7424 */ /* 0x000fce00078e00ff */
[----:B0-----:R-:W-:Y:S05]  /*16b40*/  WARPSYNC.COLLECTIVE R15, `(.L_x_8078) ;  /* 0x000000000f087348 */ /* 0x001fea0003c00000 */
[----:B------:R1:W2:Y:S02]  /*16b50*/  SHFL.IDX P6, R14, R13, R12, R11 ;  /* 0x0000000c0d0e7389 */ /* 0x0002a400000c000b */
[----:B012---:R-:W-:Y:S01]  /*16b60*/  ENDCOLLECTIVE ;  /* 0x000000000000791b */ /* 0x007fe20003800000 */
.L_x_8078:
[----:B------:R-:W-:Y:S05]  /*16b70*/  BRA `(.L_x_8079) ;  /* 0xffffffd000047947 */ /* 0x000fea000383ffff */
.L_x_8032:
[----:B------:R-:W-:Y:S01]  /*16b80*/  BSSY B0, `(.L_x_8080) ;  /* 0x0000006000007945 */ /* 0x000fe20003800000 */
[----:B------:R-:W-:-:S07]  /*16b90*/  IMAD.MOV.U32 R15, RZ, RZ, -0x1 ;  /* 0xffffffffff0f7424 */ /* 0x000fce00078e00ff */
[----:B-1----:R-:W-:Y:S05]  /*16ba0*/  WARPSYNC.COLLECTIVE R15, `(.L_x_8081) ;  /* 0x000000000f0c7348 */ /* 0x002fea0003c00000 */
[----:B------:R-:W-:Y:S02]  /*16bb0*/  ELECT P6, UR62, PT ;  /* 0x00000000003e782f */ /* 0x000fe400038c0000 */
[----:B------:R-:W-:Y:S01]  /*16bc0*/  MOV R14, UR62 ;  /* 0x0000003e000e7c02 */ /* 0x000fe20008000f00 */
[----:B-1----:R-:W-:Y:S10]  /*16bd0*/  ENDCOLLECTIVE ;  /* 0x000000000000791b */ /* 0x002ff40003800000 */
.L_x_8081:
[----:B------:R-:W-:Y:S05]  /*16be0*/  BSYNC B0 ;  /* 0x0000000000007941 */ /* 0x000fea0003800000 */
.L_x_8080:
[----:B------:R-:W-:Y:S05]  /*16bf0*/  BRA `(.L_x_8082) ;  /* 0xffffffd000087947 */ /* 0x000fea000383ffff */
.L_x_8034:
[----:B0-----:R-:W-:-:S04]  /*16c00*/  IMAD.U32 R3, RZ, RZ, UR40 ;  /* 0x00000028ff037e24 */ /* 0x001fc8000f8e00ff */
[----:B------:R0:W2:Y:S03]  /*16c10*/  SYNCS.PHASECHK.TRANS64.TRYWAIT P0, [R3+URZ+0x2e880], R2 ;  /* 0x02e88002030075a7 */ /* 0x0000a6000800017f */
[----:B--2---:R-:W-:Y:S05]  /*16c20*/  @!P0 NANOSLEEP.SYNCS 0x989680 ;  /* 0x009896800000895d */ /* 0x004fea0003900000 */
[----:B------:R-:W2:Y:S02]  /*16c30*/  @!P0 SYNCS.PHASECHK.TRANS64 P0, [R3+URZ+0x2e880], R2 ;  /* 0x02e88002030085a7 */ /* 0x000ea4000800007f */
[----:B--2---:R-:W-:Y:S05]  /*16c40*/  @!P0 BRA `(.L_x_8034) ;  /* 0xfffffffc00ec8947 */ /* 0x004fea000383ffff */
[----:B------:R-:W-:Y:S05]  /*16c50*/  BRA `(.L_x_8083) ;  /* 0xffffffd000547947 */ /* 0x000fea000383ffff */
.L_x_8036:
[----:B0-----:R-:W-:-:S04]  /*16c60*/  IMAD.U32 R3, RZ, RZ, UR40 ;  /* 0x00000028ff037e24 */ /* 0x001fc8000f8e00ff */
[----:B------:R0:W2:Y:S03]  /*16c70*/  SYNCS.PHASECHK.TRANS64.TRYWAIT P0, [R3+URZ+0x2e840], R2 ;  /* 0x02e84002030075a7 */ /* 0x0000a6000800017f */
[----:B--2---:R-:W-:Y:S05]  /*16c80*/  @!P0 NANOSLEEP.SYNCS 0x989680 ;  /* 0x009896800000895d */ /* 0x004fea0003900000 */
[----:B------:R-:W2:Y:S02]  /*16c90*/  @!P0 SYNCS.PHASECHK.TRANS64 P0, [R3+URZ+0x2e840], R2 ;  /* 0x02e84002030085a7 */ /* 0x000ea4000800007f */
[----:B--2---:R-:W-:Y:S05]  /*16ca0*/  @!P0 BRA `(.L_x_8036) ;  /* 0xfffffffc00ec8947 */ /* 0x004fea000383ffff */
[----:B------:R-:W-:Y:S05]  /*16cb0*/  BRA `(.L_x_8084) ;  /* 0xffffffd000947947 */ /* 0x000fea000383ffff */
.L_x_8039:
        /* <DEDUP_REMOVED lines=8> */
.L_x_8085:
[----:B------:R-:W-:Y:S02]  /*16d40*/  IMAD.MOV.U32 R13, RZ, RZ, R0 ;  /* 0x000000ffff0d7224 */ /* 0x000fe400078e0000 */
[----:B------:R-:W-:-:S07]  /*16d50*/  IMAD.MOV.U32 R6, RZ, RZ, R14 ;  /* 0x000000ffff067224 */ /* 0x000fce00078e000e */
[----:B------:R-:W-:Y:S05]  /*16d60*/  WARPSYNC.COLLECTIVE R15, `(.L_x_8086) ;  /* 0x000000000f087348 */ /* 0x000fea0003c00000 */
[----:B------:R0:W1:Y:S02]  /*16d70*/  SHFL.IDX P6, R14, R13, R12, R11 ;  /* 0x0000000c0d0e7389 */ /* 0x00006400000c000b */
[----:B01----:R-:W-:Y:S01]  /*16d80*/  ENDCOLLECTIVE ;  /* 0x000000000000791b */ /* 0x003fe20003800000 */
.L_x_8086:
        /* <DEDUP_REMOVED lines=10> */
.L_x_8087:
        /* <DEDUP_REMOVED lines=16> */
.L_x_8088:
[----:B------:R-:W-:Y:S02]  /*16f30*/  @!P1 VIADD R8, R4, UR40 ;  /* 0x0000002804089c36 */ /* 0x000fe40008000000 */
[----:B------:R-:W-:Y:S02]  /*16f40*/  IMAD.MOV.U32 R13, RZ, RZ, R2 ;  /* 0x000000ffff0d7224 */ /* 0x000fe400078e0002 */
[----:B------:R-:W-:Y:S02]  /*16f50*/  IMAD.MOV.U32 R12, RZ, RZ, 0x2 ;  /* 0x00000002ff0c7424 */ /* 0x000fe400078e00ff */
[----:B------:R-:W-:-:S07]  /*16f60*/  IMAD.MOV.U32 R7, RZ, RZ, R14 ;  /* 0x000000ffff077224 */ /* 0x000fce00078e000e */
[----:B------:R-:W-:Y:S05]  /*16f70*/  WARPSYNC.COLLECTIVE R15, `(.L_x_8089) ;  /* 0x000000000f087348 */ /* 0x000fea0003c00000 */
[----:B------:R0:W1:Y:S02]  /*16f80*/  SHFL.IDX P6, R14, R13, R12, R11 ;  /* 0x0000000c0d0e7389 */ /* 0x00006400000c000b */
[----:B01----:R-:W-:Y:S01]  /*16f90*/  ENDCOLLECTIVE ;  /* 0x000000000000791b */ /* 0x003fe20003800000 */
.L_x_8089:
        /* <DEDUP_REMOVED lines=16> */
.L_x_8090:
[----:B------:R-:W-:Y:S02]  /*170a0*/  @!P1 VIADD R8, R4, UR40 ;  /* 0x0000002804089c36 */ /* 0x000fe40008000000 */
[----:B------:R-:W-:Y:S02]  /*170b0*/  IMAD.MOV.U32 R13, RZ, RZ, R2 ;  /* 0x000000ffff0d7224 */ /* 0x000fe400078e0002 */
[----:B------:R-:W-:Y:S02]  /*170c0*/  IMAD.MOV.U32 R12, RZ, RZ, 0x3 ;  /* 0x00000003ff0c7424 */ /* 0x000fe400078e00ff */
[----:B------:R-:W-:-:S07]  /*170d0*/  IMAD.MOV.U32 R7, RZ, RZ, R14 ;  /* 0x000000ffff077224 */ /* 0x000fce00078e000e */
[----:B------:R-:W-:Y:S05]  /*170e0*/  WARPSYNC.COLLECTIVE R15, `(.L_x_8091) ;  /* 0x000000000f087348 */ /* 0x000fea0003c00000 */
[----:B------:R0:W1:Y:S02]  /*170f0*/  SHFL.IDX P6, R14, R13, R12, R11 ;  /* 0x0000000c0d0e7389 */ /* 0x00006400000c000b */
[----:B01----:R-:W-:Y:S01]  /*17100*/  ENDCOLLECTIVE ;  /* 0x000000000000791b */ /* 0x003fe20003800000 */
.L_x_8091:
        /* <DEDUP_REMOVED lines=16> */
.L_x_8092:
[----:B------:R-:W-:Y:S02]  /*17210*/  @!P1 VIADD R8, R4, UR40 ;  /* 0x0000002804089c36 */ /* 0x000fe40008000000 */
[----:B------:R-:W-:Y:S02]  /*17220*/  IMAD.MOV.U32 R13, RZ, RZ, R2 ;  /* 0x000000ffff0d7224 */ /* 0x000fe400078e0002 */
[----:B------:R-:W-:Y:S02]  /*17230*/  IMAD.MOV.U32 R12, RZ, RZ, 0x4 ;  /* 0x00000004ff0c7424 */ /* 0x000fe400078e00ff */
[----:B------:R-:W-:-:S07]  /*17240*/  IMAD.MOV.U32 R7, RZ, RZ, R14 ;  /* 0x000000ffff077224 */ /* 0x000fce00078e000e */
[----:B------:R-:W-:Y:S05]  /*17250*/  WARPSYNC.COLLECTIVE R15, `(.L_x_8093) ;  /* 0x000000000f087348 */ /* 0x000fea0003c00000 */
[----:B------:R0:W1:Y:S02]  /*17260*/  SHFL.IDX P6, R14, R13, R12, R11 ;  /* 0x0000000c0d0e7389 */ /* 0x00006400000c000b */
[----:B01----:R-:W-:Y:S01]  /*17270*/  ENDCOLLECTIVE ;  /* 0x000000000000791b */ /* 0x003fe20003800000 */
.L_x_8093:
        /* <DEDUP_REMOVED lines=16> */
.L_x_8094:
[----:B------:R-:W-:Y:S02]  /*17380*/  @!P1 VIADD R8, R4, UR40 ;  /* 0x0000002804089c36 */ /* 0x000fe40008000000 */
[----:B------:R-:W-:Y:S02]  /*17390*/  IMAD.MOV.U32 R13, RZ, RZ, R2 ;  /* 0x000000ffff0d7224 */ /* 0x000fe400078e0002 */
[----:B------:R-:W-:Y:S02]  /*173a0*/  IMAD.MOV.U32 R12, RZ, RZ, 0x5 ;  /* 0x00000005ff0c7424 */ /* 0x000fe400078e00ff */
[----:B------:R-:W-:-:S07]  /*173b0*/  IMAD.MOV.U32 R7, RZ, RZ, R14 ;  /* 0x000000ffff077224 */ /* 0x000fce00078e000e */
[----:B------:R-:W-:Y:S05]  /*173c0*/  WARPSYNC.COLLECTIVE R15, `(.L_x_8095) ;  /* 0x000000000f087348 */ /* 0x000fea0003c00000 */
[----:B------:R0:W1:Y:S02]  /*173d0*/  SHFL.IDX P6, R14, R13, R12, R11 ;  /* 0x0000000c0d0e7389 */ /* 0x00006400000c000b */
[----:B01----:R-:W-:Y:S01]  /*173e0*/  ENDCOLLECTIVE ;  /* 0x000000000000791b */ /* 0x003fe20003800000 */
.L_x_8095:
        /* <DEDUP_REMOVED lines=16> */
.L_x_8096:
[----:B------:R-:W-:Y:S02]  /*174f0*/  @!P1 VIADD R8, R4, UR40 ;  /* 0x0000002804089c36 */ /* 0x000fe40008000000 */
[----:B------:R-:W-:Y:S02]  /*17500*/  IMAD.MOV.U32 R13, RZ, RZ, R2 ;  /* 0x000000ffff0d7224 */ /* 0x000fe400078e0002 */
[----:B------:R-:W-:Y:S02]  /*17510*/  IMAD.MOV.U32 R12, RZ, RZ, 0x6 ;  /* 0x00000006ff0c7424 */ /* 0x000fe400078e00ff */
[----:B------:R-:W-:-:S07]  /*17520*/  IMAD.MOV.U32 R7, RZ, RZ, R14 ;  /* 0x000000ffff077224 */ /* 0x000fce00078e000e */
[----:B------:R-:W-:Y:S05]  /*17530*/  WARPSYNC.COLLECTIVE R15, `(.L_x_8097) ;  /* 0x000000000f087348 */ /* 0x000fea0003c00000 */
[----:B------:R0:W1:Y:S02]  /*17540*/  SHFL.IDX P6, R14, R13, R12, R11 ;  /* 0x0000000c0d0e7389 */ /* 0x00006400000c000b */
[----:B01----:R-:W-:Y:S01]  /*17550*/  ENDCOLLECTIVE ;  /* 0x000000000000791b */ /* 0x003fe20003800000 */
.L_x_8097:
        /* <DEDUP_REMOVED lines=14> */
.L_x_8098:
        /* <DEDUP_REMOVED lines=9> */
.L_x_8099:
        /* <DEDUP_REMOVED lines=14> */
.L_x_8100:
[----:B------:R-:W-:Y:S01]  /*177b0*/  IMAD.MOV.U32 R0, RZ, RZ, R14 ;  /* 0x000000ffff007224 */ /* 0x000fe200078e000e */
[----:B------:R-:W-:Y:S06]  /*177c0*/  BRA `(.L_x_8101) ;  /* 0xffffffd0009c7947 */ /* 0x000fec000383ffff */
.L_x_8040:
[----:B0-----:R-:W-:-:S04]  /*177d0*/  IMAD.U32 R2, RZ, RZ, UR40 ;  /* 0x00000028ff027e24 */ /* 0x001fc8000f8e00ff */
[----:B------:R0:W1:Y:S03]  /*177e0*/  SYNCS.PHASECHK.TRANS64.TRYWAIT P0, [R2+URZ+0x2e820], R0 ;  /* 0x02e82000020075a7 */ /* 0x000066000800017f */
[----:B-1----:R-:W-:Y:S05]  /*177f0*/  @!P0 NANOSLEEP.SYNCS 0x989680 ;  /* 0x009896800000895d */ /* 0x002fea0003900000 */
[----:B------:R-:W1:Y:S02]  /*17800*/  @!P0 SYNCS.PHASECHK.TRANS64 P0, [R2+URZ+0x2e820], R0 ;  /* 0x02e82000020085a7 */ /* 0x000e64000800007f */
[----:B-1----:R-:W-:Y:S05]  /*17810*/  @!P0 BRA `(.L_x_8040) ;  /* 0xfffffffc00ec8947 */ /* 0x002fea000383ffff */
[----:B------:R-:W-:Y:S05]  /*17820*/  BRA `(.L_x_8102) ;  /* 0xffffffd000d87947 */ /* 0x000fea000383ffff */
.L_x_8045:
[----:B0-----:R0:W1:Y:S02]  /*17830*/  SYNCS.PHASECHK.TRANS64.TRYWAIT P0, [R4+URZ+0x2e880], R3 ;  /* 0x02e88003040075a7 */ /* 0x001064000800017f */
[----:B-1----:R-:W-:Y:S05]  /*17840*/  @!P0 NANOSLEEP.SYNCS 0x989680 ;  /* 0x009896800000895d */ /* 0x002fea0003900000 */
[----:B------:R-:W1:Y:S02]  /*17850*/  @!P0 SYNCS.PHASECHK.TRANS64 P0, [R4+URZ+0x2e880], R3 ;  /* 0x02e88003040085a7 */ /* 0x000e64000800007f */
[----:B-1----:R-:W-:Y:S05]  /*17860*/  @!P0 BRA `(.L_x_8045) ;  /* 0xfffffffc00f08947 */ /* 0x002fea000383ffff */
[----:B------:R-:W-:Y:S05]  /*17870*/  BRA `(.L_x_8103) ;  /* 0xffffffd4009c7947 */ /* 0x000fea000383ffff */
.L_x_8049:
[----:B-1----:R1:W2:Y:S02]  /*17880*/  SYNCS.PHASECHK.TRANS64.TRYWAIT P0, [R4+URZ+0x2e840], R3 ;  /* 0x02e84003040075a7 */ /* 0x0022a4000800017f */
[----:B--2---:R-:W-:Y:S05]  /*17890*/  @!P0 NANOSLEEP.SYNCS 0x989680 ;  /* 0x009896800000895d */ /* 0x004fea0003900000 */
[----:B------:R-:W2:Y:S02]  /*178a0*/  @!P0 SYNCS.PHASECHK.TRANS64 P0, [R4+URZ+0x2e840], R3 ;  /* 0x02e84003040085a7 */ /* 0x000ea4000800007f */
[----:B--2---:R-:W-:Y:S05]  /*178b0*/  @!P0 BRA `(.L_x_8049) ;  /* 0xfffffffc00f08947 */ /* 0x004fea000383ffff */
[----:B------:R-:W-:Y:S05]  /*178c0*/  BRA `(.L_x_8104) ;  /* 0xffffffd800107947 */ /* 0x000fea000383ffff */
.L_x_8054:
[----:B0-----:R0:W1:Y:S02]  /*178d0*/  SYNCS.PHASECHK.TRANS64.TRYWAIT P0, [R19+URZ+0x2e870], R2 ;  /* 0x02e87002130075a7 */ /* 0x001064000800017f */
[----:B-1----:R-:W-:Y:S05]  /*178e0*/  @!P0 NANOSLEEP.SYNCS 0x989680 ;  /* 0x009896800000895d */ /* 0x002fea0003900000 */
[----:B------:R-:W1:Y:S02]  /*178f0*/  @!P0 SYNCS.PHASECHK.TRANS64 P0, [R19+URZ+0x2e870], R2 ;  /* 0x02e87002130085a7 */ /* 0x000e64000800007f */
[----:B-1----:R-:W-:Y:S05]  /*17900*/  @!P0 BRA `(.L_x_8054) ;  /* 0xfffffffc00f08947 */ /* 0x002fea000383ffff */
[----:B------:R-:W-:Y:S05]  /*17910*/  BRA `(.L_x_8105) ;  /* 0xffffffd800a87947 */ /* 0x000fea000383ffff */
.L_x_8056:
[----:B0-----:R0:W1:Y:S02]  /*17920*/  SYNCS.PHASECHK.TRANS64.TRYWAIT P0, [R19+URZ+0x2e860], R3 ;  /* 0x02e86003130075a7 */ /* 0x001064000800017f */
[----:B-1----:R-:W-:Y:S05]  /*17930*/  @!P0 NANOSLEEP.SYNCS 0x989680 ;  /* 0x009896800000895d */ /* 0x002fea0003900000 */
[----:B------:R-:W1:Y:S02]  /*17940*/  @!P0 SYNCS.PHASECHK.TRANS64 P0, [R19+URZ+0x2e860], R3 ;  /* 0x02e86003130085a7 */ /* 0x000e64000800007f */
[----:B-1----:R-:W-:Y:S05]  /*17950*/  @!P0 BRA `(.L_x_8056) ;  /* 0xfffffffc00f08947 */ /* 0x002fea000383ffff */
[----:B------:R-:W-:Y:S05]  /*17960*/  BRA `(.L_x_8106) ;  /* 0xffffffd800ac7947 */ /* 0x000fea000383ffff */
.L_x_8062:
[----:B0-----:R-:W2:Y:S02]  /*17970*/  LDL R2, [R1] ;  /* 0x0000000001027983 */ /* 0x001ea40000100800 */
[----:B--2---:R0:W1:Y:S02]  /*17980*/  SYNCS.PHASECHK.TRANS64.TRYWAIT P0, [R2+URZ+0x2e870], R0 ;  /* 0x02e87000020075a7 */ /* 0x004064000800017f */
[----:B-1----:R-:W-:Y:S05]  /*17990*/  @!P0 NANOSLEEP.SYNCS 0x989680 ;  /* 0x009896800000895d */ /* 0x002fea0003900000 */
[----:B------:R-:W1:Y:S02]  /*179a0*/  @!P0 SYNCS.PHASECHK.TRANS64 P0, [R2+URZ+0x2e870], R0 ;  /* 0x02e87000020085a7 */ /* 0x000e64000800007f */
[----:B-1----:R-:W-:Y:S05]  /*179b0*/  @!P0 BRA `(.L_x_8062) ;  /* 0xfffffffc00ec8947 */ /* 0x002fea000383ffff */
[----:B------:R-:W-:Y:S05]  /*179c0*/  BRA `(.L_x_8107) ;  /* 0xffffffe000dc7947 */ /* 0x000fea000383ffff */
.L_x_8064:
[----:B0-----:R-:W2:Y:S02]  /*179d0*/  LDL R3, [R1] ;  /* 0x0000000001037983 */ /* 0x001ea40000100800 */
[----:B--2---:R0:W1:Y:S02]  /*179e0*/  SYNCS.PHASECHK.TRANS64.TRYWAIT P0, [R3+URZ+0x2e860], R0 ;  /* 0x02e86000030075a7 */ /* 0x004064000800017f */
[----:B-1----:R-:W-:Y:S05]  /*179f0*/  @!P0 NANOSLEEP.SYNCS 0x989680 ;  /* 0x009896800000895d */ /* 0x002fea0003900000 */
[----:B------:R-:W1:Y:S02]  /*17a00*/  @!P0 SYNCS.PHASECHK.TRANS64 P0, [R3+URZ+0x2e860], R0 ;  /* 0x02e86000030085a7 */ /* 0x000e64000800007f */
[----:B-1----:R-:W-:Y:S05]  /*17a10*/  @!P0 BRA `(.L_x_8064) ;  /* 0xfffffffc00ec8947 */ /* 0x002fea000383ffff */
[----:B------:R-:W-:Y:S05]  /*17a20*/  BRA `(.L_x_8108) ;  /* 0xffffffe000e87947 */ /* 0x000fea000383ffff */
.L_x_8066:
[----:B0-----:R0:W1:Y:S02]  /*17a30*/  SYNCS.PHASECHK.TRANS64.TRYWAIT P0, [R7+URZ+0x2e820], R2 ;  /* 0x02e82002070075a7 */ /* 0x001064000800017f */
[----:B-1----:R-:W-:Y:S05]  /*17a40*/  @!P0 NANOSLEEP.SYNCS 0x989680 ;  /* 0x009896800000895d */ /* 0x002fea0003900000 */
[----:B------:R-:W1:Y:S02]  /*17a50*/  @!P0 SYNCS.PHASECHK.TRANS64 P0, [R7+URZ+0x2e820], R2 ;  /* 0x02e82002070085a7 */ /* 0x000e64000800007f */
[----:B-1----:R-:W-:Y:S05]  /*17a60*/  @!P0 BRA `(.L_x_8066) ;  /* 0xfffffffc00f08947 */ /* 0x002fea000383ffff */
[----:B------:R-:W-:Y:S05]  /*17a70*/  BRA `(.L_x_8109) ;  /* 0xffffffe800bc7947 */ /* 0x000fea000383ffff */
.L_x_8068:
[----:B0-----:R0:W1:Y:S02]  /*17a80*/  SYNCS.PHASECHK.TRANS64.TRYWAIT P1, [R6+URZ], R3 ;  /* 0x00000003060075a7 */ /* 0x001064000802017f */
[----:B-1----:R-:W-:Y:S05]  /*17a90*/  @!P1 NANOSLEEP.SYNCS 0x989680 ;  /* 0x009896800000995d */ /* 0x002fea0003900000 */
[----:B------:R-:W1:Y:S02]  /*17aa0*/  @!P1 SYNCS.PHASECHK.TRANS64 P1, [R6+URZ], R3 ;  /* 0x00000003060095a7 */ /* 0x000e64000802007f */
[----:B-1----:R-:W-:Y:S05]  /*17ab0*/  @!P1 BRA `(.L_x_8068) ;  /* 0xfffffffc00f09947 */ /* 0x002fea000383ffff */
[----:B------:R-:W-:Y:S05]  /*17ac0*/  BRA `(.L_x_8110) ;  /* 0xffffffec000c7947 */ /* 0x000fea000383ffff */
.L_x_8069:
[----:B-1----:R1:W2:Y:S02]  /*17ad0*/  SYNCS.PHASECHK.TRANS64.TRYWAIT P1, [R5+URZ], R2 ;  /* 0x00000002050075a7 */ /* 0x0022a4000802017f */
[----:B--2---:R-:W-:Y:S05]  /*17ae0*/  @!P1 NANOSLEEP.SYNCS 0x989680 ;  /* 0x009896800000995d */ /* 0x004fea0003900000 */
[----:B------:R-:W2:Y:S02]  /*17af0*/  @!P1 SYNCS.PHASECHK.TRANS64 P1, [R5+URZ], R2 ;  /* 0x00000002050095a7 */ /* 0x000ea4000802007f */
[----:B--2---:R-:W-:Y:S05]  /*17b00*/  @!P1 BRA `(.L_x_8069) ;  /* 0xfffffffc00f09947 */ /* 0x004fea000383ffff */
[----:B------:R-:W-:Y:S05]  /*17b10*/  BRA `(.L_x_8111) ;  /* 0xffffffec00007947 */ /* 0x000fea000383ffff */
.L_x_8071:
[----:B--2---:R2:W3:Y:S02]  /*17b20*/  SYNCS.PHASECHK.TRANS64.TRYWAIT P1, [R0+URZ+0x2e860], R3 ;  /* 0x02e86003000075a7 */ /* 0x0044e4000802017f */
[----:B---3--:R-:W-:Y:S05]  /*17b30*/  @!P1 NANOSLEEP.SYNCS 0x989680 ;  /* 0x009896800000995d */ /* 0x008fea0003900000 */
[----:B------:R-:W3:Y:S02]  /*17b40*/  @!P1 SYNCS.PHASECHK.TRANS64 P1, [R0+URZ+0x2e860], R3 ;  /* 0x02e86003000095a7 */ /* 0x000ee4000802007f */
[----:B---3--:R-:W-:Y:S05]  /*17b50*/  @!P1 BRA `(.L_x_8071) ;  /* 0xfffffffc00f09947 */ /* 0x008fea000383ffff */
[----:B------:R-:W-:Y:S05]  /*17b60*/  BRA `(.L_x_8112) ;  /* 0xffffffec00007947 */ /* 0x000fea000383ffff */
.L_x_8073:
[----:B-1----:R1:W3:Y:S02]  /*17b70*/  SYNCS.PHASECHK.TRANS64.TRYWAIT P1, [R5+URZ+0x2e860], R2 ;  /* 0x02e86002050075a7 */ /* 0x0022e4000802017f */
[----:B---3--:R-:W-:Y:S05]  /*17b80*/  @!P1 NANOSLEEP.SYNCS 0x989680 ;  /* 0x009896800000995d */ /* 0x008fea0003900000 */
[----:B------:R-:W3:Y:S02]  /*17b90*/  @!P1 SYNCS.PHASECHK.TRANS64 P1, [R5+URZ+0x2e860], R2 ;  /* 0x02e86002050095a7 */ /* 0x000ee4000802007f */
[----:B---3--:R-:W-:Y:S05]  /*17ba0*/  @!P1 BRA `(.L_x_8073) ;  /* 0xfffffffc00f09947 */ /* 0x008fea000383ffff */
[----:B------:R-:W-:Y:S05]  /*17bb0*/  BRA `(.L_x_8113) ;  /* 0xffffffec00007947 */ /* 0x000fea000383ffff */
.L_x_8075:
[----:B---3--:R3:W4:Y:S02]  /*17bc0*/  SYNCS.PHASECHK.TRANS64.TRYWAIT P0, [R0+URZ+0x2e880], R3 ;  /* 0x02e88003000075a7 */ /* 0x008724000800017f */
[----:B----4-:R-:W-:Y:S05]  /*17bd0*/  @!P0 NANOSLEEP.SYNCS 0x989680 ;  /* 0x009896800000895d */ /* 0x010fea0003900000 */
[----:B------:R-:W4:Y:S02]  /*17be0*/  @!P0 SYNCS.PHASECHK.TRANS64 P0, [R0+URZ+0x2e880], R3 ;  /* 0x02e88003000085a7 */ /* 0x000f24000800007f */
[----:B----4-:R-:W-:Y:S05]  /*17bf0*/  @!P0 BRA `(.L_x_8075) ;  /* 0xfffffffc00f08947 */ /* 0x010fea000383ffff */
[----:B------:R-:W-:Y:S05]  /*17c00*/  BRA `(.L_x_8076) ;  /* 0xffffffe800fc7947 */ /* 0x000fea000383ffff */
.L_x_8114:
        /* <DEDUP_REMOVED lines=15> */
.L_x_13362:


//--------------------- .text._ZN7cutlass13device_kernelIN5flash11enable_sm90INS1_16FlashAttnFwdSm90INS1_25CollectiveMainloopFwdSm90ILi2EN4cute5tupleIJNS5_1CILi1EEES8_S8_EEENS6_IJNS7_ILi128EEENS7_ILi224EEESA_EEELi128ENS_12float_e4m3_tEfNS_4arch4Sm90ELb1ELb0ELb1ELb1ELb0ELb0ELb0ELb1ELb1ELb1ELb1ELb0EEENS1_21CollectiveEpilogueFwdINS6_IJSA_SA_SB_EEES9_NS_10bfloat16_tESF_Li256ELb1ELb1ELb1ELb1EEENS1_36VarlenDynamicPersistentTileSchedulerILi128ELi224ELi256ELi128ELb1ELb1ELb1ELb1ELb1ELb1EEEEEEEEEvNT_6ParamsE --------------------------
	.section	.text._ZN7cutlass13device_kernelIN5flash11enable_sm90INS1_16FlashAttnFwdSm90INS1_25CollectiveMainloopFwdSm90ILi2EN4cute5tupleIJNS5_1CILi1EEES8_S8_EEENS6_IJNS7_ILi128EEENS7_ILi224EEESA_EEELi128ENS_12float_e4m3_tEfNS_4arch4Sm90ELb1ELb0ELb1ELb1ELb0ELb0ELb0ELb1ELb1ELb1ELb1ELb0EEENS1_21CollectiveEpilogueFwdINS6_IJSA_SA_SB_EEES9_NS_10bfloat16_tESF_Li256ELb1ELb1ELb1ELb1EEENS1_36VarlenDynamicPersistentTileSchedulerILi128ELi224ELi256ELi128ELb1ELb1ELb1ELb1ELb1ELb1EEEEEEEEEvNT_6ParamsE,"ax",@progbits
	.align	128
.text._ZN7cutlass13device_kernelIN5flash11enable_sm90INS1_16FlashAttnFwdSm90INS1_25CollectiveMainloopFwdSm90ILi2EN4cute5tupleIJNS5_1CILi1EEES8_S8_EEENS6_IJNS7_ILi128EEENS7_ILi224EEESA_EEELi128ENS_12float_e4m3_tEfNS_4arch4Sm90ELb1ELb0ELb1ELb1ELb0ELb0ELb0ELb1ELb1ELb1ELb1ELb0EEENS1_21CollectiveEpilogueFwdINS6_IJSA_SA_SB_EEES9_NS_10bfloat16_tESF_Li256ELb1ELb1ELb1ELb1EEENS1_36VarlenDynamicPersistentTileSchedulerILi128ELi224ELi256ELi128ELb1ELb1ELb1ELb1ELb1ELb1EEEEEEEEEvNT_6ParamsE:
        .type           _ZN7cutlass13device_kernelIN5flash11enable_sm90INS1_16FlashAttnFwdSm90INS1_25CollectiveMainloopFwdSm90ILi2EN4cute5tupleIJNS5_1CILi1EEES8_S8_EEENS6_IJNS7_ILi128EEENS7_ILi224EEESA_EEELi128ENS_12float_e4m3_tEfNS_4arch4Sm90ELb1ELb0ELb1ELb1ELb0ELb0ELb0ELb1ELb1ELb1ELb1ELb0EEENS1_21CollectiveEpilogueFwdINS6_IJSA_SA_SB_EEES9_NS_10bfloat16_tESF_Li256ELb1ELb1ELb1ELb1EEENS1_36VarlenDynamicPersistentTileSchedulerILi128ELi224ELi256ELi128ELb1ELb1ELb1ELb1ELb1ELb1EEEEEEEEEvNT_6ParamsE,@function
        .size           _ZN7cutlass13device_kernelIN5flash11enable_sm90INS1_16FlashAttnFwdSm90INS1_25CollectiveMainloopFwdSm90ILi2EN4cute5tupleIJNS5_1CILi1EEES8_S8_EEENS6_IJNS7_ILi128EEENS7_ILi224EEESA_EEELi128ENS_12float_e4m3_tEfNS_4arch4Sm90ELb1ELb0ELb1ELb1ELb0ELb0ELb0ELb1ELb1ELb1ELb1ELb0EEENS1_21CollectiveEpilogueFwdINS6_IJSA_SA_SB_EEES9_NS_10bfloat16_tESF_Li256ELb1ELb1ELb1ELb1EEENS1_36VarlenDynamicPersistentTileSchedulerILi128ELi224ELi256ELi128ELb1ELb1ELb1ELb1ELb1ELb1EEEEEEEEEvNT_6ParamsE,(.L_x_13363 - _ZN7cutlass13device_kernelIN5flash11enable_sm90INS1_16FlashAttnFwdSm90INS1_25CollectiveMainloopFwdSm90ILi2EN4cute5tupleIJNS5_1CILi1EEES8_S8_EEENS6_IJNS7_ILi128EEENS7_ILi224EEESA_EEELi128ENS_12float_e4m3_tEfNS_4arch4Sm90ELb1ELb0ELb1ELb1ELb0ELb0ELb0ELb1ELb1ELb1ELb1ELb0EEENS1_21CollectiveEpilogueFwdINS6_IJSA_SA_SB_EEES9_NS_10bfloat16_tESF_Li256ELb1ELb1ELb1ELb1EEENS1_36VarlenDynamicPersistentTileSchedulerILi128ELi224ELi256ELi128ELb1ELb1ELb1ELb1ELb1ELb1EEEEEEEEEvNT_6ParamsE)
        .other          _ZN7cutlass13device_kernelIN5flash11enable_sm90INS1_16FlashAttnFwdSm90INS1_25CollectiveMainloopFwdSm90ILi2EN4cute5tupleIJNS5_1CILi1EEES8_S8_EEENS6_IJNS7_ILi128EEENS7_ILi224EEESA_EEELi128ENS_12float_e4m3_tEfNS_4arch4Sm90ELb1ELb0ELb1ELb1ELb0ELb0ELb0ELb1ELb1ELb1ELb1ELb0EEENS1_21CollectiveEpilogueFwdINS6_IJSA_SA_SB_EEES9_NS_10bfloat16_tESF_Li256ELb1ELb1ELb1ELb1EEENS1_36VarlenDynamicPersistentTileSchedulerILi128ELi224ELi256ELi128ELb1ELb1ELb1ELb1ELb1ELb1EEEEEEEEEvNT_6ParamsE,@"STO_CUDA_ENTRY STV_DEFAULT"
_ZN7cutlass13device_kernelIN5flash11enable_sm90INS1_16FlashAttnFwdSm90INS1_25CollectiveMainloopFwdSm90ILi2EN4cute5tupleIJNS5_1CILi1EEES8_S8_EEENS6_IJNS7_ILi128EEENS7_ILi224EEESA_EEELi128ENS_12float_e4m3_tEfNS_4arch4Sm90ELb1ELb0ELb1ELb1ELb0ELb0ELb0ELb1ELb1ELb1ELb1ELb0EEENS1_21CollectiveEpilogueFwdINS6_IJSA_SA_SB_EEES9_NS_10bfloat16_tESF_Li256ELb1ELb1ELb1ELb1EEENS1_36VarlenDynamicPersistentTileSchedulerILi128ELi224ELi256ELi128ELb1ELb1ELb1ELb1ELb1ELb1EEEEEEEEEvNT_6ParamsE:
        /* <DEDUP_REMOVED lines=18> */
.L_x_8116:
[----:B------:R-:W-:Y:S05]  /*0120*/  BSYNC B0 ;  /* 0x0000000000007941 */ /* 0x000fea0003800000 */
.L_x_8115:
        /* <DEDUP_REMOVED lines=41> */
.L_x_8117:
        /* <DEDUP_REMOVED lines=22> */
.L_x_8118:
        /* <DEDUP_REMOVED lines=18> */
.L_x_8119:
        /* <DEDUP_REMOVED lines=22> */
.L_x_8120:
        /* <DEDUP_REMOVED lines=22> */
.L_x_8121:
[----:B------:R-:W-:Y:S01]  /*0900*/  PLOP3.LUT P0, PT, PT, PT, UP0, 0x80, 0x0 ;  /* 0x000000000000781c */ /* 0x000fe20003f0f008 */
[----:B------:R-:W-:Y:S01]  /*0910*/  UMOV UR38, 0x1 ;  /* 0x0000000100267882 */ /* 0x000fe20000000000 */
[----:B------:R-:W-:Y:S01]  /*0920*/  NOP ;  /* 0x0000000000007918 */ /* 0x000fe20000000000 */
[----:B------:R-:W-:Y:S01]  /*0930*/  USEL UR38, UR38, 0x2, !UP0 ;  /* 0x0000000226267887 */ /* 0x000fe2000c000000 */
[----:B------:R-:W-:Y:S01]  /*0940*/  ULDC.64 UR54, c[0x0][0x208] ;  /* 0x0000820000367ab9 */ /* 0x000fe20000000a00 */
[----:B012-4-:R-:W-:Y:S08]  /*0950*/  BAR.SYNC.DEFER_BLOCKING 0x0 ;  /* 0x0000000000007b1d */ /* 0x017ff00000010000 */
[----:B------:R-:W-:Y:S05]  /*0960*/  @!P0 BRA `(.L_x_8122) ;  /* 0x00000144009c8947 */ /* 0x000fea0003800000 */
.L_x_8123:
        /* <DEDUP_REMOVED lines=33> */
[----:B------:R-:W-:Y:S02]  /*0b80*/  SHF.R.S32.HI R6, RZ, 0x4, R3 ;  /* 0x00000004ff067819 */ /* 0x000fe40000011403 */
[----:B------:R-:W-:Y:S02]  /*0b90*/  SHF.R.S32.HI R7, RZ, 0x1f, R11 ;  /* 0x0000001fff077819 */ /* 0x000fe4000001140b */
[----:B------:R-:W-:-:S02]  /*0ba0*/  LOP3.LUT R4, R3, 0x3fffff0, RZ, 0xc0, !PT ;  /* 0x03fffff003047812 */ /* 0x000fc400078ec0ff */
[----:B------:R-:W-:Y:S02]  /*0bb0*/  LEA.HI R3, R3, R6, RZ, 0x1 ;  /* 0x0000000603037211 */ /* 0x000fe400078f08ff */
[----:B------:R-:W-:Y:S01]  /*0bc0*/  LEA.HI R8, R7, R11, RZ, 0x2 ;  /* 0x0000000b07087211 */ /* 0x000fe200078f10ff */
[----:B------:R-:W-:Y:S01]  /*0bd0*/  IMAD.IADD R4, R12, 0x1, -R4 ;  /* 0x000000010c047824 */ /* 0x000fe200078e0a04 */
[----:B------:R-:W-:Y:S02]  /*0be0*/  LOP3.LUT R3, R3, 0x1ffffffe, RZ, 0xc0, !PT ;  /* 0x1ffffffe03037812 */ /* 0x000fe400078ec0ff */
[--C-:B------:R-:W-:Y:S01]  /*0bf0*/  SHF.R.S32.HI R9, RZ, 0x2, R8.reuse ;  /* 0x00000002ff097819 */ /* 0x100fe20000011408 */
[----:B------:R-:W-:Y:S01]  /*0c00*/  IMAD R4, R4, 0x40, R5 ;  /* 0x0000004004047824 */ /* 0x000fe200078e0205 */
[----:B------:R-:W-:Y:S01]  /*0c10*/  SHF.R.S32.HI R10, RZ, 0x1f, R8 ;  /* 0x0000001fff0a7819 */ /* 0x000fe20000011408 */
[----:B------:R-:W-:Y:S01]  /*0c20*/  IMAD.IADD R3, R6, 0x1, -R3 ;  /* 0x0000000106037824 */ /* 0x000fe200078e0a03 */
[----:B------:R-:W-:-:S02]  /*0c30*/  SHF.R.S32.HI R6, RZ, 0x7, R2 ;  /* 0x00000007ff067819 */ /* 0x000fc40000011402 */
[----:B------:R-:W-:Y:S01]  /*0c40*/  LEA.HI R10, R10, R9, RZ, 0x3 ;  /* 0x000000090a0a7211 */ /* 0x000fe200078f18ff */
[----:B------:R-:W-:Y:S01]  /*0c50*/  IMAD R3, R3, 0x8, R4 ;  /* 0x0000000803037824 */ /* 0x000fe200078e0204 */
[----:B------:R-:W-:Y:S02]  /*0c60*/  LEA.HI R7, R7, R11, RZ, 0x5 ;  /* 0x0000000b07077211 */ /* 0x000fe400078f28ff */
[----:B------:R-:W-:Y:S02]  /*0c70*/  LOP3.LUT R10, R10, 0xfffffff8, RZ, 0xc0, !PT ;  /* 0xfffffff80a0a7812 */ /* 0x000fe400078ec0ff */
[----:B------:R-:W-:Y:S01]  /*0c80*/  LEA.HI R2, R2, R6, RZ, 0x1 ;  /* 0x0000000602027211 */ /* 0x000fe200078f08ff */
[----:B------:R0:W-:Y:S01]  /*0c90*/  STL [R1+0x40], R3 ;  /* 0x0000400301007387 */ /* 0x0001e20000100800 */
[----:B------:R-:W-:Y:S01]  /*0ca0*/  LEA.HI R5, R0, R12, RZ, 0x2 ;  /* 0x0000000c00057211 */ /* 0x000fe200078f10ff */
[----:B------:R-:W-:Y:S01]  /*0cb0*/  IMAD.IADD R10, R9, 0x1, -R10 ;  /* 0x00000001090a7824 */ /* 0x000fe200078e0a0a */
[----:B------:R-:W-:-:S02]  /*0cc0*/  SHF.R.S32.HI R7, RZ, 0x5, R7 ;  /* 0x00000005ff077819 */ /* 0x000fc40000011407 */
[----:B------:R-:W-:Y:S02]  /*0cd0*/  LOP3.LUT R2, R2, 0x3fffffe, RZ, 0xc0, !PT ;  /* 0x03fffffe02027812 */ /* 0x000fe400078ec0ff */
[----:B------:R-:W-:Y:S01]  /*0ce0*/  LEA.HI R0, R0, R12, RZ, 0x3 ;  /* 0x0000000c00007211 */ /* 0x000fe200078f18ff */
[----:B------:R-:W-:Y:S01]  /*0cf0*/  IMAD R7, R7, 0x10, R10 ;  /* 0x0000001007077824 */ /* 0x000fe200078e020a */
[----:B------:R-:W-:Y:S01]  /*0d00*/  LOP3.LUT R5, R5, 0xfffffffc, RZ, 0xc0, !PT ;  /* 0xfffffffc05057812 */ /* 0x000fe200078ec0ff */
[----:B------:R-:W-:Y:S01]  /*0d10*/  IMAD.IADD R2, R6, 0x1, -R2 ;  /* 0x0000000106027824 */ /* 0x000fe200078e0a02 */
[----:B------:R-:W-:Y:S02]  /*0d20*/  LOP3.LUT R22, R0, 0xfffffff8, RZ, 0xc0, !PT ;  /* 0xfffffff800167812 */ /* 0x000fe400078ec0ff */
[----:B------:R-:W-:Y:S01]  /*0d30*/  LOP3.LUT R8, R8, 0x7ffffffc, RZ, 0xc0, !PT ;  /* 0x7ffffffc08087812 */ /* 0x000fe200078ec0ff */
[----:B------:R-:W-:Y:S02]  /*0d40*/  IMAD.IADD R5, R12, 0x1, -R5 ;  /* 0x000000010c057824 */ /* 0x000fe400078e0a05 */
[----:B------:R-:W-:-:S02]  /*0d50*/  IMAD R2, R2, 0x40, R7 ;  /* 0x0000004002027824 */ /* 0x000fc400078e0207 */
[----:B------:R-:W-:Y:S01]  /*0d60*/  IMAD.IADD R22, R12, 0x1, -R22 ;  /* 0x000000010c167824 */ /* 0x000fe200078e0a16 */
[----:B0-----:R-:W-:Y:S01]  /*0d70*/  LEA.HI R3, R5, R5, RZ, 0x1 ;  /* 0x0000000505037211 */ /* 0x001fe200078f08ff */
[----:B------:R-:W-:Y:S01]  /*0d80*/  IMAD.IADD R8, R11, 0x1, -R8 ;  /* 0x000000010b087824 */ /* 0x000fe200078e0a08 */
[----:B------:R0:W-:Y:S01]  /*0d90*/  STL [R1+0x3c], R2 ;  /* 0x00003c0201007387 */ /* 0x0001e20000100800 */
[----:B------:R-:W-:Y:S01]  /*0da0*/  IMAD.SHL.U32 R16, R22, 0x8, RZ ;  /* 0x0000000816107824 */ /* 0x000fe200078e00ff */
[----:B------:R-:W-:Y:S01]  /*0db0*/  LOP3.LUT R4, R3, 0x1ffffffe, RZ, 0xc0, !PT ;  /* 0x1ffffffe03047812 */ /* 0x000fe200078ec0ff */
[----:B------:R-:W-:Y:S02]  /*0dc0*/  IMAD.SHL.U32 R17, R8, 0x2, RZ ;  /* 0x0000000208117824 */ /* 0x000fe400078e00ff */
        /* <DEDUP_REMOVED lines=32> */
[----:B------:R-:W-:-:S02]  /*0fd0*/  SHF.R.S32.HI R3, RZ, 0x1f, R228 ;  /* 0x0000001fff037819 */ /* 0x000fc400000114e4 */
[----:B0-----:R-:W-:-:S07]  /*0fe0*/  SHF.R.S32.HI R0, RZ, 0x1f, R23 ;  /* 0x0000001fff007819 */ /* 0x001fce0000011417 */
.L_x_8184:
[----:B0-2-4-:R-:W0:Y:S01]  /*0ff0*/  LDC.64 R2, c[0x0][0xc88] ;  /* 0x00032200ff027b82 */ /* 0x015e220000000a00 */
[----:B------:R-:W-:Y:S01]  /*1000*/  ULDC.64 UR8, c[0x0][0xa28] ;  /* 0x00028a0000087ab9 */ /* 0x000fe20000000a00 */
[----:B------:R-:W-:Y:S01]  /*1010*/  ULDC.64 UR10, c[0x0][0xa18] ;  /* 0x00028600000a7ab9 */ /* 0x000fe20000000a00 */
[----:B------:R-:W-:Y:S01]  /*1020*/  ULOP3.LUT UR4, UR6, 0xff000000, URZ, 0xc0, !UPT ;  /* 0xff00000006047892 */ /* 0x000fe2000f8ec03f */
        /* <DEDUP_REMOVED lines=19> */
[----:B---3--:R-:W-:Y:S01]  /*1160*/  IMAD.U32 R5, RZ, RZ, UR11 ;  /* 0x0000000bff057e24 */ /* 0x008fe2000f8e00ff */
        /* <DEDUP_REMOVED lines=32> */
.L_x_8124:
        /* <DEDUP_REMOVED lines=8> */
.L_x_8125:
        /* <DEDUP_REMOVED lines=13> */
.L_x_8126:
        /* <DEDUP_REMOVED lines=10> */
[----:B------:R-:W-:-:S04]  /*1560*/  UIMAD.WIDE.U32 UR4, UR6, UR4, URZ ;  /* 0x00000004060472a5 */ /* 0x000fc8000f8e003f */
[----:B------:R-:W-:Y:S02]  /*1570*/  @UP0 USHF.R.U32.HI UR6, URZ, UR8, UR5 ;  /* 0x000000083f060299 */ /* 0x000fe40008011605 */
[----:B------:R-:W-:Y:S02]  /*1580*/  UIADD3 UR5, UR50, 0xdf, URZ ;  /* 0x000000df32057890 */ /* 0x000fe4000fffe03f */
        /* <DEDUP_REMOVED lines=51> */
.L_x_8127:
        /* <DEDUP_REMOVED lines=26> */
[----:B------:R-:W-:Y:S01]  /*1a60*/  CS2R R60, SRZ ;  /* 0x00000000003c7805 */ /* 0x000fe2000001ff00 */
[----:B------:R-:W-:Y:S01]  /*1a70*/  IMAD.MOV.U32 R90, RZ, RZ, RZ ;  /* 0x000000ffff5a7224 */ /* 0x000fe200078e00ff */
        /* <DEDUP_REMOVED lines=52> */
.L_x_8129:
        /* <DEDUP_REMOVED lines=42> */
.L_x_8279:
[----:B------:R-:W-:Y:S05]  /*2060*/  @!P1 BRA `(.L_x_8131) ;  /* 0x0000000000049947 */ /* 0x000fea0003800000 */
[----:B------:R-:W-:Y:S01]  /*2070*/  BPT.TRAP 0x1 ;  /* 0x000000040000795c */ /* 0x000fe20000300000 */
.L_x_8131:
[----:B0-----:R-:W-:Y:S02]  /*2080*/  IMAD.U32 R2, RZ, RZ, UR52 ;  /* 0x00000034ff027e24 */ /* 0x001fe4000f8e00ff */
[----:B------:R-:W-:-:S03]  /*2090*/  IMAD.U32 R3, RZ, RZ, UR47 ;  /* 0x0000002fff037e24 */ /* 0x000fc6000f8e00ff */
[----:B------:R-:W-:Y:S02]  /*20a0*/  LEA R2, R2, UR41, 0x3 ;  /* 0x0000002902027c11 */ /* 0x000fe4000f8e18ff */
[----:B------:R-:W-:-:S04]  /*20b0*/  SHF.L.U32 R3, R3, 0x1f, RZ ;  /* 0x0000001f03037819 */ /* 0x000fc800000006ff */
[----:B------:R0:W1:Y:S01]  /*20c0*/  SYNCS.PHASECHK.TRANS64.TRYWAIT P0, [R2+URZ+0x2e830], R3 ;  /* 0x02e83003020075a7 */ /* 0x000062000800017f */
[----:B------:R-:W-:Y:S05]  /*20d0*/  @!P1 BRA `(.L_x_8132) ;  /* 0x0000000000049947 */ /* 0x000fea0003800000 */
[----:B------:R-:W-:Y:S01]  /*20e0*/  BPT.TRAP 0x1 ;  /* 0x000000040000795c */ /* 0x000fe20000300000 */
.L_x_8132:
[----:B-1----:R-:W-:Y:S05]  /*20f0*/  @P0 BRA `(.L_x_8133) ;  /* 0x0000000000080947 */ /* 0x002fea0003800000 */
[----:B------:R-:W1:Y:S02]  /*2100*/  SYNCS.PHASECHK.TRANS64.TRYWAIT P0, [R2+URZ+0x2e830], R3 ;  /* 0x02e83003020075a7 */ /* 0x000e64000800017f */
[----:B-1----:R-:W-:Y:S05]  /*2110*/  @!P0 BRA `(.L_x_8134) ;  /* 0x00000194005c8947 */ /* 0x002fea0003800000 */
.L_x_8133:
[----:B------:R-:W2:Y:S01]  /*2120*/  S2R R5, SR_TID.X ;  /* 0x0000000000057919 */ /* 0x000ea20000002100 */
[----:B------:R-:W-:-:S04]  /*2130*/  UIADD3 UR4, UR41, 0x20400, URZ ;  /* 0x0002040029047890 */ /* 0x000fc8000fffe03f */
[----:B------:R-:W-:-:S04]  /*2140*/  USHF.R.U32.HI UR4, URZ, 0x4, UR4 ;  /* 0x000000043f047899 */ /* 0x000fc80008011604 */
[----:B------:R-:W-:-:S06]  /*2150*/  ULOP3.LUT UR4, UR4, 0x3fff, URZ, 0xc0, !UPT ;  /* 0x00003fff04047892 */ /* 0x000fcc000f8ec03f */
[----:B------:R-:W-:Y:S01]  /*2160*/  IMAD.U32 R4, RZ, RZ, UR4 ;  /* 0x00000004ff047e24 */ /* 0x000fe2000f8e00ff */
[----:B------:R-:W-:Y:S05]  /*2170*/  WARPSYNC.ALL ;  /* 0x0000000000007948 */ /* 0x000fea0003800000 */
[----:B------:R-:W-:Y:S02]  /*2180*/  LOP3.LUT R4, R4, 0x10000, RZ, 0xfc, !PT ;  /* 0x0001000004047812 */ /* 0x000fe400078efcff */
[----:B--2---:R-:W-:Y:S02]  /*2190*/  LOP3.LUT P0, RZ, R5, 0x7f, RZ, 0xc0, !PT ;  /* 0x0000007f05ff7812 */ /* 0x004fe4000780c0ff */
[----:B------:R-:W-:Y:S01]  /*21a0*/  R2UR UR20, R4 ;  /* 0x00000000041472ca */ /* 0x000fe200000e0000 */
[----:B------:R-:W-:Y:S01]  /*21b0*/  ULOP3.LUT UR12, UR56, 0x10000, URZ, 0xfc, !UPT ;  /* 0x00010000380c7892 */ /* 0x000fe2000f8efc3f */
[----:B------:R-:W-:Y:S01]  /*21c0*/  WARPGROUP.ARRIVE ;  /* 0x00000000000079c5 */ /* 0x000fe20000000000 */
[----:B------:R-:W-:Y:S01]  /*21d0*/  UMOV UR17, 0x40000040 ;  /* 0x4000004000117882 */ /* 0x000fe20000000000 */
[----:B------:R-:W-:Y:S01]  /*21e0*/  UMOV UR19, 0x40000040 ;  /* 0x4000004000137882 */ /* 0x000fe20000000000 */
[----:B------:R-:W-:-:S06]  /*21f0*/  UIADD3 UR7, UR12, 0x2, URZ ;  /* 0x000000020c077890 */ /* 0x000fcc000fffe03f */
[----:B01----:R-:W-:Y:S01]  /*2200*/  @!P0 VIADD R2, R2, 0x2e840 ;  /* 0x0002e84002028836 */ /* 0x003fe20000000000 */
[----:B------:R-:W-:Y:S02]  /*2210*/  UIADD3 UR11, UR12, 0x4, URZ ;  /* 0x000000040c0b7890 */ /* 0x000fe4000fffe03f */
[----:B------:R-:W-:Y:S01]  /*2220*/  UMOV UR16, UR12 ;  /* 0x0000000c00107c82 */ /* 0x000fe20008000000 */
[----:B------:R-:W-:Y:S01]  /*2230*/  UIADD3 UR12, UR12, 0x6, URZ ;  /* 0x000000060c0c7890 */ /* 0x000fe2000fffe03f */
[----:B------:R-:W-:Y:S01]  /*2240*/  UMOV UR15, 0x40000040 ;  /* 0x40000040000f7882 */ /* 0x000fe20000000000 */
[----:B------:R-:W-:Y:S02]  /*2250*/  UIMAD UR20, UR52, 0x700, UR20 ;  /* 0x00000700341478a4 */ /* 0x000fe4000f8e0214 */
[----:B------:R-:W-:Y:S02]  /*2260*/  UIADD3 UR56, UR53, -0x2, URZ ;  /* 0xfffffffe35387890 */ /* 0x000fe4000fffe03f */
[----:B------:R-:W-:-:S02]  /*2270*/  UIADD3 UR4, UR20, 0x200, URZ ;  /* 0x0000020014047890 */ /* 0x000fc4000fffe03f */
[----:B------:R-:W-:Y:S02]  /*2280*/  UIADD3 UR5, UR20, 0x300, URZ ;  /* 0x0000030014057890 */ /* 0x000fe4000fffe03f */
[----:B------:R-:W-:Y:S01]  /*2290*/  UMOV UR18, UR20 ;  /* 0x0000001400127c82 */ /* 0x000fe20008000000 */
[----:B------:R-:W-:Y:S01]  /*22a0*/  UIADD3 UR6, UR20, 0x400, URZ ;  /* 0x0000040014067890 */ /* 0x000fe2000fffe03f */
[----:B------:R-:W-:Y:S01]  /*22b0*/  QGMMA.64x32x32.F32.E4M3.E4M3 R120, gdesc[UR16], RZ, !UPT, gsb0 ;  /* 0x00600000107879f3 */ /* 0x000fe2000c0008ff */
[----:B------:R-:W-:Y:S01]  /*22c0*/  UIADD3 UR18, UR20, 0x100, URZ ;  /* 0x0000010014127890 */ /* 0x000fe2000fffe03f */
[----:B------:R-:W-:Y:S01]  /*22d0*/  UMOV UR19, 0x40000040 ;  /* 0x4000004000137882 */ /* 0x000fe20000000000 */
[----:B------:R-:W-:Y:S02]  /*22e0*/  UIADD3 UR8, UR20, 0x202, URZ ;  /* 0x0000020214087890 */ /* 0x000fe4000fffe03f */
[----:B------:R-:W-:Y:S02]  /*22f0*/  UIADD3 UR9, UR20, 0x302, URZ ;  /* 0x0000030214097890 */ /* 0x000fe4000fffe03f */
[----:B------:R-:W-:-:S02]  /*2300*/  UIADD3 UR10, UR20, 0x402, URZ ;  /* 0x00000402140a7890 */ /* 0x000fc4000fffe03f */
        /* <DEDUP_REMOVED lines=103> */
[----:B------:R-:W-:Y:S01]  /*2980*/  UMOV UR10, UR6 ;  /* 0x00000006000a7c82 */ /* 0x000fe20008000000 */
[----:B------:R-:W-:Y:S01]  /*2990*/  UMOV UR11, 0x40000040 ;  /* 0x40000040000b7882 */ /* 0x000fe20000000000 */
[----:B------:R-:W-:Y:S02]  /*29a0*/  ULDC UR6, c[0x0][0x448] ;  /* 0x0001120000067ab9 */ /* 0x000fe40000000800 */
[----:B------:R-:W-:-:S06]  /*29b0*/  UISETP.NE.AND UP0, UPT, UR6, 0x1, UPT ;  /* 0x000000010600788c */ /* 0x000fcc000bf05270 */
[----:B------:R-:W-:-:S05]  /*29c0*/  PLOP3.LUT P2, PT, PT, PT, UP0, 0x80, 0x0 ;  /* 0x000000000000781c */ /* 0x000fca0003f4f008 */
[----:B------:R-:W-:Y:S01]  /*29d0*/  @UP0 ULDC UR6, c[0x0][0x44c] ;  /* 0x0001130000060ab9 */ /* 0x000fe20000000800 */
        /* <DEDUP_REMOVED lines=24> */
[----:B------:R-:W0:Y:S01]  /*2b60*/  MUFU.TANH R136, R136 ;  /* 0x0000008800887308 */ /* 0x000e220000002400 */
[----:B------:R-:W-:Y:S01]  /*2b70*/  UMOV UR15, 0x40000040 ;  /* 0x40000040000f7882 */ /* 0x000fe20000000000 */
        /* <DEDUP_REMOVED lines=51> */
[----:B------:R-:W-:Y:S01]  /*2eb0*/  FMUL.FTZ R95, R0, R102 ;  /* 0x00000066005f7220 */ /* 0x000fe20000410000 */
[----:B------:R-:W-:Y:S01]  /*2ec0*/  VIADD R101, R18, UR36 ;  /* 0x0000002412657c36 */ /* 0x000fe20008000000 */
        /* <DEDUP_REMOVED lines=32> */
[----:B------:R-:W-:Y:S01]  /*30d0*/  UIADD3 UR14, UR20, 0x506, URZ ;  /* 0x00000506140e7890 */ /* 0x000fe2000fffe03f */
[C---:B------:R-:W-:Y:S01]  /*30e0*/  FMUL.FTZ R98, R0.reuse, R72 ;  /* 0x0000004800627220 */ /* 0x040fe20000410000 */
[C---:B------:R-:W-:Y:S01]  /*30f0*/  FMUL.FTZ R72, R0.reuse, R74 ;  /* 0x0000004a00487220 */ /* 0x040fe20000410000 */
[C---:B------:R-:W-:Y:S01]  /*3100*/  FMUL.FTZ R74, R0.reuse, R78 ;  /* 0x0000004e004a7220 */ /* 0x040fe20000410000 */
[----:B------:R-:W-:Y:S01]  /*3110*/  UMOV UR15, 0x40000040 ;  /* 0x40000040000f7882 */ /* 0x000fe20000000000 */
        /* <DEDUP_REMOVED lines=11> */
[----:B------:R-:W5:Y:S01]  /*31d0*/  MUFU.TANH R102, R102 ;  /* 0x0000006600667308 */ /* 0x000f620000002400 */
[----:B------:R-:W-:-:S02]  /*31e0*/  WARPGROUP.DEPBAR.LE gsb0, 0x0 ;  /* 0x00008000000079c5 */ /* 0x000fc40000010000 */
[----:B------:R-:W-:Y:S01]  /*31f0*/  FMUL.FTZ R83, R0, R56 ;  /* 0x0000003800537220 */ /* 0x000fe20000410000 */
[----:B------:R-:W-:Y:S01]  /*3200*/  @P2 IMAD.HI.U32 R56, R101, UR6, RZ ;  /* 0x0000000665382c27 */ /* 0x000fe2000f8e00ff */
[----:B------:R-:W-:-:S03]  /*3210*/  @UP0 ULDC UR6, c[0x0][0x450] ;  /* 0x0001140000060ab9 */ /* 0x000fc60000000800 */
[C---:B------:R-:W-:Y:S01]  /*3220*/  FMUL.FTZ R114, R0.reuse, R60 ;  /* 0x0000003c00727220 */ /* 0x040fe20000410000 */
[----:B------:R-:W-:Y:S01]  /*3230*/  WARPGROUP.ARRIVE ;  /* 0x00000000000079c5 */ /* 0x000fe20000000000 */
[----:B------:R-:W-:Y:S01]  /*3240*/  IMAD.U32 R60, RZ, RZ, UR51 ;  /* 0x00000033ff3c7e24 */ /* 0x000fe2000f8e00ff */
[----:B------:R-:W-:Y:S01]  /*3250*/  @P2 SHF.R.U32.HI R101, RZ, UR6, R56 ;  /* 0x00000006ff652c19 */ /* 0x000fe20008011638 */
[----:B------:R-:W-:Y:S01]  /*3260*/  UIMAD UR6, UR53, -0xe0, URZ ;  /* 0xffffff20350678a4 */ /* 0x000fe2000f8e023f */
[C---:B------:R-:W-:Y:S01]  /*3270*/  FMUL.FTZ R86, R0.reuse, R57 ;  /* 0x0000003900567220 */ /* 0x040fe20000410000 */
[C---:B------:R-:W-:Y:S01]  /*3280*/  FMUL.FTZ R57, R0.reuse, R59 ;  /* 0x0000003b00397220 */ /* 0x040fe20000410000 */
[----:B------:R-:W-:Y:S01]  /*3290*/  QGMMA.64x32x32.F32.E4M3.E4M3 R40, gdesc[UR12], R40, gsb0 ;  /* 0x006000000c2879f3 */ /* 0x000fe20008000828 */
[----:B------:R-:W0:Y:S01]  /*32a0*/  SHFL.IDX PT, R82, R101, RZ, 0x1c1f ;  /* 0x001c1fff65527589 */ /* 0x000e2200000e0000 */
[C---:B------:R-:W-:Y:S01]  /*32b0*/  FMUL.FTZ R59, R0.reuse, R63 ;  /* 0x0000003f003b7220 */ /* 0x040fe20000410000 */
[----:B------:R-:W-:Y:S01]  /*32c0*/  IMAD.U32 R56, RZ, RZ, UR6 ;  /* 0x00000006ff387e24 */ /* 0x000fe2000f8e00ff */
[----:B------:R-:W-:Y:S01]  /*32d0*/  UIMAD UR6, UR53, -0xe0, UR50 ;  /* 0xffffff20350678a4 */ /* 0x000fe2000f8e0232 */
[C---:B------:R-:W-:Y:S01]  /*32e0*/  FMUL.FTZ R63, R0.reuse, R66 ;  /* 0x00000042003f7220 */ /* 0x040fe20000410000 */
[----:B------:R-:W-:Y:S01]  /*32f0*/  UIADD3 UR14, UR20, 0x606, URZ ;  /* 0x00000606140e7890 */ /* 0x000fe2000fffe03f */
[----:B------:R-:W5:Y:S01]  /*3300*/  MUFU.TANH R80, R80 ;  /* 0x0000005000507308 */ /* 0x000f620000002400 */
[C---:B------:R-:W-:Y:S01]  /*3310*/  IADD3 R97, -R17.reuse, 0xe1, R56 ;  /* 0x000000e111617810 */ /* 0x040fe20007ffe138 */
[----:B------:R-:W-:Y:S01]  /*3320*/  FMUL.FTZ R56, R0, R58 ;  /* 0x0000003a00387220 */ /* 0x000fe20000410000 */
[----:B------:R-:W-:Y:S01]  /*3330*/  IMAD.U32 R100, RZ, RZ, UR6 ;  /* 0x00000006ff647e24 */ /* 0x000fe2000f8e00ff */
[----:B------:R-:W-:Y:S01]  /*3340*/  UMOV UR15, 0x40000040 ;  /* 0x40000040000f7882 */ /* 0x000fe20000000000 */
[----:B------:R-:W-:Y:S01]  /*3350*/  IADD3 R97, -R60, UR50, R97 ;  /* 0x000000323c617c10 */ /* 0x000fe2000fffe161 */
[C---:B------:R-:W-:Y:S01]  /*3360*/  FMUL.FTZ R116, R0.reuse, R61 ;  /* 0x0000003d00747220 */ /* 0x040fe20000410000 */
[C---:B------:R-:W-:Y:S01]  /*3370*/  FMUL.FTZ R64, R0.reuse, R64 ;  /* 0x0000004000407220 */ /* 0x040fe20000410000 */
[----:B------:R-:W-:Y:S01]  /*3380*/  IADD3 R100, -R17, 0xe0, R100 ;  /* 0x000000e011647810 */ /* 0x000fe20007ffe164 */
[----:B------:R-:W5:Y:S01]  /*3390*/  MUFU.TANH R81, R81 ;  /* 0x0000005100517308 */ /* 0x000f620000002400 */
[C---:B------:R-:W-:Y:S01]  /*33a0*/  FMUL.FTZ R65, R0.reuse, R65 ;  /* 0x0000004100417220 */ /* 0x040fe20000410000 */
[C---:B------:R-:W-:Y:S01]  /*33b0*/  FMUL.FTZ R68, R0.reuse, R68 ;  /* 0x0000004400447220 */ /* 0x040fe20000410000 */
[C---:B------:R-:W-:Y:S01]  /*33c0*/  FMUL.FTZ R69, R0.reuse, R69 ;  /* 0x0000004500457220 */ /* 0x040fe20000410000 */
[----:B------:R-:W-:Y:S01]  /*33d0*/  FMUL.FTZ R61, R0, R70 ;  /* 0x00000046003d7220 */ /* 0x000fe20000410000 */
[----:B------:R-:W-:-:S02]  /*33e0*/  @UP0 ULDC UR6, c[0x0][0x44c] ;  /* 0x0001130000060ab9 */ /* 0x000fc40000000800 */
[----:B------:R-:W-:Y:S01]  /*33f0*/  UIMAD.WIDE.U32 UR6, UR36, UR6, URZ ;  /* 0x00000006240672a5 */ /* 0x000fe2000f8e003f */
[----:B------:R-:W5:Y:S01]  /*3400*/  MUFU.TANH R84, R84 ;  /* 0x0000005400547308 */ /* 0x000f620000002400 */
[----:B0-----:R-:W-:-:S04]  /*3410*/  VIADDMNMX R82, R82, R97, R100, PT ;  /* 0x0000006152527246 */ /* 0x001fc80003800164 */
[C---:B------:R-:W-:Y:S01]  /*3420*/  ISETP.GT.AND P5, PT, R82.reuse, RZ, PT ;  /* 0x000000ff5200720c */ /* 0x040fe20003fa4270 */
[----:B------:R-:W-:Y:S01]  /*3430*/  UMOV UR6, URZ ;  /* 0x0000003f00067c82 */ /* 0x000fe20008000000 */
[C---:B------:R-:W-:Y:S01]  /*3440*/  ISETP.GT.AND P6, PT, R82.reuse, 0x1, PT ;  /* 0x000000015200780c */ /* 0x040fe20003fc4270 */
[----:B------:R-:W0:Y:S01]  /*3450*/  MUFU.TANH R85, R85 ;  /* 0x0000005500557308 */ /* 0x000e220000002400 */
[----:B------:R-:W-:Y:S02]  /*3460*/  ISETP.GT.AND P3, PT, R82, 0x8, PT ;  /* 0x000000085200780c */ /* 0x000fe40003f64270 */
[----:B------:R-:W-:Y:S02]  /*3470*/  FSEL R87, R136, -INF , P5 ;  /* 0xff80000088577808 */ /* 0x000fe40002800000 */
[----:B-1----:R-:W-:Y:S02]  /*3480*/  FSEL R115, R138, -INF , P6 ;  /* 0xff8000008a737808 */ /* 0x002fe40003000000 */
[----:B------:R-:W-:Y:S01]  /*3490*/  ISETP.GT.AND P4, PT, R82, 0x9, PT ;  /* 0x000000095200780c */ /* 0x000fe20003f84270 */
[----:B------:R-:W1:Y:S01]  /*34a0*/  MUFU.TANH R83, R83 ;  /* 0x0000005300537308 */ /* 0x000e620000002400 */
[----:B--2---:R-:W-:-:S02]  /*34b0*/  FSEL R119, R137, -INF , P3 ;  /* 0xff80000089777808 */ /* 0x004fc40001800000 */
[----:B------:R-:W-:Y:S02]  /*34c0*/  FMNMX.FTZ R58, R87, R115, !PT ;  /* 0x00000073573a7209 */ /* 0x000fe40007810000 */
[----:B------:R-:W-:Y:S02]  /*34d0*/  ISETP.GT.AND P5, PT, R82, 0x10, PT ;  /* 0x000000105200780c */ /* 0x000fe40003fa4270 */
[----:B---3--:R-:W-:Y:S01]  /*34e0*/  FSEL R131, R125, -INF , P4 ;  /* 0xff8000007d837808 */ /* 0x008fe20002000000 */
[----:B------:R-:W2:Y:S01]  /*34f0*/  MUFU.TANH R86, R86 ;  /* 0x0000005600567308 */ /* 0x000ea20000002400 */
[----:B------:R-:W-:Y:S01]  /*3500*/  FMNMX.FTZ R60, R119, R58, !PT ;  /* 0x0000003a773c7209 */ /* 0x000fe20007810000 */
[----:B------:R-:W-:Y:S01]  /*3510*/  FMUL.FTZ R58, R0, R62 ;  /* 0x0000003e003a7220 */ /* 0x000fe20000410000 */
[----:B------:R-:W-:Y:S02]  /*3520*/  ISETP.GT.AND P6, PT, R82, 0x11, PT ;  /* 0x000000115200780c */ /* 0x000fe40003fc4270 */
[----:B----4-:R-:W-:-:S02]  /*3530*/  FSEL R133, R128, -INF , P5 ;  /* 0xff80000080857808 */ /* 0x010fc40002800000 */
[----:B------:R-:W-:Y:S01]  /*3540*/  FMNMX.FTZ R62, R131, R60, !PT ;  /* 0x0000003c833e7209 */ /* 0x000fe20007810000 */
[----:B------:R-:W3:Y:S01]  /*3550*/  MUFU.TANH R114, R114 ;  /* 0x0000007200727308 */ /* 0x000ee20000002400 */
[----:B------:R-:W-:Y:S01]  /*3560*/  ISETP.GT.AND P3, PT, R82, 0x18, PT ;  /* 0x000000185200780c */ /* 0x000fe20003f64270 */
[----:B------:R-:W-:Y:S01]  /*3570*/  FMUL.FTZ R60, R0, R67 ;  /* 0x00000043003c7220 */ /* 0x000fe20000410000 */
[----:B-----5:R-:W-:Y:S01]  /*3580*/  FSEL R135, R124, -INF , P6 ;  /* 0xff8000007c877808 */ /* 0x020fe20003000000 */
[----:B------:R-:W-:Y:S02]  /*3590*/  WARPGROUP.DEPBAR.LE gsb0, 0x0 ;  /* 0x00008000000079c5 */ /* 0x000fe40000010000 */
[----:B------:R-:W-:Y:S01]  /*35a0*/  FMNMX.FTZ R66, R133, R62, !PT ;  /* 0x0000003e85427209 */ /* 0x000fe20007810000 */
[----:B------:R-:W-:Y:S01]  /*35b0*/  WARPGROUP.ARRIVE ;  /* 0x00000000000079c5 */ /* 0x000fe20000000000 */
[----:B------:R-:W-:Y:S01]  /*35c0*/  ISETP.GT.AND P4, PT, R82, 0x19, PT ;  /* 0x000000195200780c */ /* 0x000fe20003f84270 */
[C---:B------:R-:W-:Y:S01]  /*35d0*/  FMUL.FTZ R41, R0.reuse, R41 ;  /* 0x0000002900297220 */ /* 0x040fe20000410000 */
[----:B------:R-:W-:Y:S01]  /*35e0*/  FSEL R141, R121, -INF , P3 ;  /* 0xff800000798d7808 */ /* 0x000fe20001800000 */
[----:B------:R-:W-:Y:S01]  /*35f0*/  FMUL.FTZ R40, R0, R40 ;  /* 0x0000002800287220 */ /* 0x000fe20000410000 */
[----:B------:R-:W-:Y:S01]  /*3600*/  FMNMX.FTZ R66, R135, R66, !PT ;  /* 0x0000004287427209 */ /* 0x000fe20007810000 */
[----:B------:R-:W-:Y:S01]  /*3610*/  QGMMA.64x32x32.F32.E4M3.E4M3 R24, gdesc[UR12], R24, gsb0 ;  /* 0x006000000c1879f3 */ /* 0x000fe20008000818 */
[----:B------:R-:W-:Y:S01]  /*3620*/  ISETP.GT.AND P3, PT, R82, 0x20, PT ;  /* 0x000000205200780c */ /* 0x000fe20003f64270 */
[----:B------:R-:W-:Y:S01]  /*3630*/  FMUL.FTZ R45, R0, R45 ;  /* 0x0000002d002d7220 */ /* 0x000fe20000410000 */
[----:B------:R-:W-:Y:S01]  /*3640*/  FSEL R143, R120, -INF , P4 ;  /* 0xff800000788f7808 */ /* 0x000fe20002000000 */
[----:B------:R-:W-:Y:S01]  /*3650*/  FMUL.FTZ R62, R0, R71 ;  /* 0x00000047003e7220 */ /* 0x000fe20000410000 */
[----:B------:R-:W-:Y:S01]  /*3660*/  FMNMX.FTZ R66, R141, R66, !PT ;  /* 0x000000428d427209 */ /* 0x000fe20007810000 */
[----:B------:R-:W-:Y:S01]  /*3670*/  MUFU.TANH R71, R40 ;  /* 0x0000002800477308 */ /* 0x000fe20000002400 */
        /* <DEDUP_REMOVED lines=27> */
[----:B------:R-:W-:Y:S01]  /*3830*/  @UP0 ULDC UR14, c[0x0][0x450] ;  /* 0x00011400000e0ab9 */ /* 0x000fe20000000800 */
[----:B------:R-:W-:Y:S01]  /*3840*/  FMNMX.FTZ R66, R155, R66, !PT ;  /* 0x000000429b427209 */ /* 0x000fe20007810000 */
[----:B------:R-:W-:Y:S01]  /*3850*/  @UP0 USHF.R.U32.HI UR11, URZ, UR14, UR7 ;  /* 0x0000000e3f0b0299 */ /* 0x000fe20008011607 */
[----:B------:R-:W-:Y:S01]  /*3860*/  ISETP.GT.AND P3, PT, R82, 0x38, PT ;  /* 0x000000385200780c */ /* 0x000fe20003f64270 */
[----:B------:R-:W-:Y:S01]  /*3870*/  MUFU.TANH R109, R49 ;  /* 0x00000031006d7308 */ /* 0x000fe20000002400 */
[----:B------:R-:W-:Y:S01]  /*3880*/  FSEL R157, R113, -INF , P4 ;  /* 0xff800000719d7808 */ /* 0x000fe20002000000 */
[----:B------:R-:W-:Y:S01]  /*3890*/  UIADD3 UR7, UR11, UR50, -UR51 ;  /* 0x000000320b077290 */ /* 0x000fe2000fffe833 */
[----:B------:R-:W-:-:S02]  /*38a0*/  FMNMX.FTZ R66, R153, R66, !PT ;  /* 0x0000004299427209 */ /* 0x000fc40007810000 */
[----:B------:R-:W-:Y:S01]  /*38b0*/  ISETP.GT.AND P6, PT, R82, 0x39, PT ;  /* 0x000000395200780c */ /* 0x000fe20003fc4270 */
[----:B------:R-:W-:Y:S01]  /*38c0*/  UIMAD.WIDE UR6, UR7, -0x6db6db6d, UR6 ;  /* 0x92492493070678a5 */ /* 0x000fe2000f8e0206 */
[----:B------:R-:W-:Y:S01]  /*38d0*/  FSEL R151, R112, -INF , P3 ;  /* 0xff80000070977808 */ /* 0x000fe20001800000 */
[----:B------:R-:W5:Y:S01]  /*38e0*/  MUFU.TANH R65, R65 ;  /* 0x0000004100417308 */ /* 0x000f620000002400 */
[----:B------:R-:W-:Y:S01]  /*38f0*/  FMNMX.FTZ R66, R157, R66, !PT ;  /* 0x000000429d427209 */ /* 0x000fe20007810000 */
[----:B------:R-:W-:Y:S01]  /*3900*/  USHF.R.U32.HI UR6, URZ, 0x1f, UR7 ;  /* 0x0000001f3f067899 */ /* 0x000fe20008011607 */
[C---:B------:R-:W-:Y:S02]  /*3910*/  ISETP.GT.AND P4, PT, R82.reuse, 0x40, PT ;  /* 0x000000405200780c */ /* 0x040fe40003f84270 */
[----:B------:R-:W-:Y:S01]  /*3920*/  FSEL R139, R139, -INF , P6 ;  /* 0xff8000008b8b7808 */ /* 0x000fe20003000000 */
[----:B------:R-:W-:Y:S01]  /*3930*/  ULEA.HI.SX32 UR6, UR7, UR6, 0x19 ;  /* 0x0000000607067291 */ /* 0x000fe2000f8fca3f */
[----:B------:R-:W-:Y:S01]  /*3940*/  FMNMX.FTZ R66, R151, R66, !PT ;  /* 0x0000004297427209 */ /* 0x000fe20007810000 */
[----:B------:R-:W5:Y:S01]  /*3950*/  MUFU.TANH R68, R68 ;  /* 0x0000004400447308 */ /* 0x000f620000002400 */
[----:B------:R-:W-:Y:S01]  /*3960*/  ISETP.GT.AND P5, PT, R82, 0x41, PT ;  /* 0x000000415200780c */ /* 0x000fe20003fa4270 */
[----:B------:R-:W-:Y:S01]  /*3970*/  UISETP.LT.AND UP1, UPT, UR39, UR6, UPT ;  /* 0x000000062700728c */ /* 0x000fe2000bf21270 */
[----:B------:R-:W-:-:S02]  /*3980*/  FSEL R137, R106, -INF , P4 ;  /* 0xff8000006a897808 */ /* 0x000fc40002000000 */
[----:B------:R-:W-:Y:S01]  /*3990*/  FMNMX.FTZ R66, R139, R66, !PT ;  /* 0x000000428b427209 */ /* 0x000fe20007810000 */
[----:B------:R-:W-:Y:S02]  /*39a0*/  WARPGROUP.DEPBAR.LE gsb0, 0x0 ;  /* 0x00008000000079c5 */ /* 0x000fe40000010000 */
[----:B------:R-:W-:Y:S01]  /*39b0*/  ISETP.GT.AND P3, PT, R82, 0x48, PT ;  /* 0x000000485200780c */ /* 0x000fe20003f64270 */
[----:B------:R0:W-:Y:S01]  /*39c0*/  MUFU.TANH R106, R41 ;  /* 0x00000029006a7308 */ /* 0x0001e20000002400 */
[----:B------:R-:W-:Y:S01]  /*39d0*/  FSEL R129, R129, -INF , P5 ;  /* 0xff80000081817808 */ /* 0x000fe20002800000 */
[C---:B------:R-:W-:Y:S01]  /*39e0*/  FMUL.FTZ R26, R0.reuse, R26 ;  /* 0x0000001a001a7220 */ /* 0x040fe20000410000 */
[----:B------:R-:W-:Y:S01]  /*39f0*/  FMNMX.FTZ R66, R137, R66, !PT ;  /* 0x0000004289427209 */ /* 0x000fe20007810000 */
[----:B------:R-:W-:Y:S01]  /*3a00*/  FMUL.FTZ R27, R0, R27 ;  /* 0x0000001b001b7220 */ /* 0x000fe20000410000 */
[C---:B------:R-:W-:Y:S01]  /*3a10*/  ISETP.GT.AND P4, PT, R82.reuse, 0x49, PT ;  /* 0x000000495200780c */ /* 0x040fe20003f84270 */
[----:B------:R-:W-:Y:S01]  /*3a20*/  USEL UR53, UR39, UR6, !UP1 ;  /* 0x0000000627357287 */ /* 0x000fe2000c800000 */
[----:B------:R-:W-:Y:S01]  /*3a30*/  FSEL R127, R127, -INF , P3 ;  /* 0xff8000007f7f7808 */ /* 0x000fe20001800000 */
[----:B------:R-:W5:Y:S01]  /*3a40*/  MUFU.TANH R69, R69 ;  /* 0x0000004500457308 */ /* 0x000f620000002400 */
[----:B------:R-:W-:Y:S01]  /*3a50*/  FMNMX.FTZ R66, R129, R66, !PT ;  /* 0x0000004281427209 */ /* 0x000fe20007810000 */
[----:B------:R-:W-:Y:S01]  /*3a60*/  UISETP.GE.AND UP1, UPT, UR56, UR53, UPT ;  /* 0x000000353800728c */ /* 0x000fe2000bf26270 */
[----:B------:R-:W-:-:S02]  /*3a70*/  ISETP.GT.AND P5, PT, R82, 0x50, PT ;  /* 0x000000505200780c */ /* 0x000fc40003fa4270 */
[----:B------:R-:W-:Y:S02]  /*3a80*/  FSEL R125, R89, -INF , P4 ;  /* 0xff800000597d7808 */ /* 0x000fe40002000000 */
[----:B------:R-:W-:Y:S01]  /*3a90*/  FMNMX.FTZ R66, R127, R66, !PT ;  /* 0x000000427f427209 */ /* 0x000fe20007810000 */
[----:B------:R-:W5:Y:S01]  /*3aa0*/  MUFU.TANH R89, R44 ;  /* 0x0000002c00597308 */ /* 0x000f620000002400 */
        /* <DEDUP_REMOVED lines=12> */
[----:B------:R-:W-:-:S02]  /*3b70*/  FSEL R113, R111, -INF , P3 ;  /* 0xff8000006f717808 */ /* 0x000fc40001800000 */
[----:B------:R-:W-:Y:S01]  /*3b80*/  FMNMX.FTZ R66, R117, R66, !PT ;  /* 0x0000004275427209 */ /* 0x000fe20007810000 */
[----:B------:R-:W-:Y:S01]  /*3b90*/  MUFU.TANH R6, R6 ;  /* 0x0000000600067308 */ /* 0x000fe20000002400 */
        /* <DEDUP_REMOVED lines=14> */
[----:B------:R1:W5:Y:S01]  /*3c80*/  MUFU.TANH R102, R52 ;  /* 0x0000003400667308 */ /* 0x0003620000002400 */
[----:B------:R-:W-:Y:S02]  /*3c90*/  ISETP.GT.AND P3, PT, R82, 0x71, PT ;  /* 0x000000715200780c */ /* 0x000fe40003f64270 */
[----:B0-----:R-:W-:Y:S02]  /*3ca0*/  FSEL R41, R80, -INF , P4 ;  /* 0xff80000050297808 */ /* 0x001fe40002000000 */
[----:B------:R-:W-:Y:S02]  /*3cb0*/  FMNMX.FTZ R66, R99, R66, !PT ;  /* 0x0000004263427209 */ /* 0x000fe40007810000 */
[----:B------:R-:W-:Y:S01]  /*3cc0*/  ISETP.GT.AND P4, PT, R82, 0x78, PT ;  /* 0x000000785200780c */ /* 0x000fe20003f84270 */
[----:B------:R-:W-:Y:S01]  /*3cd0*/  MUFU.TANH R8, R8 ;  /* 0x0000000800087308 */ /* 0x000fe20000002400 */
[----:B------:R-:W-:Y:S01]  /*3ce0*/  FSEL R40, R81, -INF , P3 ;  /* 0xff80000051287808 */ /* 0x000fe20001800000 */
[----:B-1----:R-:W-:Y:S01]  /*3cf0*/  FMUL.FTZ R52, R0, R43 ;  /* 0x0000002b00347220 */ /* 0x002fe20000410000 */
[----:B------:R-:W-:-:S02]  /*3d00*/  FMNMX.FTZ R45, R41, R66, !PT ;  /* 0x00000042292d7209 */ /* 0x000fc40007810000 */
[----:B------:R-:W-:Y:S02]  /*3d10*/  ISETP.GT.AND P3, PT, R82, 0x79, PT ;  /* 0x000000795200780c */ /* 0x000fe40003f64270 */
[----:B------:R-:W-:Y:S01]  /*3d20*/  FSEL R44, R84, -INF , P4 ;  /* 0xff800000542c7808 */ /* 0x000fe20002000000 */
[----:B------:R-:W-:Y:S01]  /*3d30*/  MUFU.TANH R9, R9 ;  /* 0x0000000900097308 */ /* 0x000fe20000002400 */
[----:B------:R-:W-:Y:S02]  /*3d40*/  FMNMX.FTZ R49, R40, R45, !PT ;  /* 0x0000002d28317209 */ /* 0x000fe40007810000 */
[----:B------:R-:W-:Y:S02]  /*3d50*/  ISETP.GT.AND P4, PT, R82, 0x80, PT ;  /* 0x000000805200780c */ /* 0x000fe40003f84270 */
[----:B------:R-:W-:Y:S02]  /*3d60*/  FSEL R45, R85, -INF , P3 ;  /* 0xff800000552d7808 */ /* 0x000fe40001800000 */
[----:B------:R-:W-:Y:S01]  /*3d70*/  FMNMX.FTZ R48, R44, R49, !PT ;  /* 0x000000312c307209 */ /* 0x000fe20007810000 */
[----:B------:R-:W-:Y:S01]  /*3d80*/  FMUL.FTZ R49, R0, R42 ;  /* 0x0000002a00317220 */ /* 0x000fe20000410000 */
[----:B------:R-:W-:Y:S01]  /*3d90*/  ISETP.GT.AND P3, PT, R82, 0x81, PT ;  /* 0x000000815200780c */ /* 0x000fe20003f64270 */
[----:B------:R4:W0:Y:S01]  /*3da0*/  MUFU.TANH R84, R53 ;  /* 0x0000003500547308 */ /* 0x0008220000002400 */
[----:B------:R-:W-:-:S02]  /*3db0*/  FSEL R42, R83, -INF , P4 ;  /* 0xff800000532a7808 */ /* 0x000fc40002000000 */
[----:B------:R-:W-:Y:S02]  /*3dc0*/  FMNMX.FTZ R67, R45, R48, !PT ;  /* 0x000000302d437209 */ /* 0x000fe40007810000 */
[----:B------:R-:W-:Y:S02]  /*3dd0*/  ISETP.GT.AND P4, PT, R82, 0x88, PT ;  /* 0x000000885200780c */ /* 0x000fe40003f84270 */
[----:B--2---:R-:W-:Y:S01]  /*3de0*/  FSEL R48, R86, -INF , P3 ;  /* 0xff80000056307808 */ /* 0x004fe20001800000 */
[----:B------:R-:W-:Y:S01]  /*3df0*/  MUFU.TANH R10, R10 ;  /* 0x0000000a000a7308 */ /* 0x000fe20000002400 */
[----:B------:R-:W-:Y:S02]  /*3e00*/  FMNMX.FTZ R67, R42, R67, !PT ;  /* 0x000000432a437209 */ /* 0x000fe40007810000 */
[----:B------:R-:W-:Y:S02]  /*3e10*/  ISETP.GT.AND P3, PT, R82, 0x89, PT ;  /* 0x000000895200780c */ /* 0x000fe40003f64270 */
[----:B---3--:R-:W-:-:S02]  /*3e20*/  FSEL R43, R114, -INF , P4 ;  /* 0xff800000722b7808 */ /* 0x008fc40002000000 */
[----:B------:R-:W-:Y:S01]  /*3e30*/  FMNMX.FTZ R66, R48, R67, !PT ;  /* 0x0000004330427209 */ /* 0x000fe20007810000 */
[----:B------:R-:W-:Y:S01]  /*3e40*/  MUFU.TANH R11, R11 ;  /* 0x0000000b000b7308 */ /* 0x000fe20000002400 */
[----:B------:R-:W-:Y:S02]  /*3e50*/  ISETP.GT.AND P4, PT, R82, 0x90, PT ;  /* 0x000000905200780c */ /* 0x000fe40003f84270 */
[----:B----4-:R-:W-:Y:S02]  /*3e60*/  FSEL R53, R116, -INF , P3 ;  /* 0xff80000074357808 */ /* 0x010fe40001800000 */
[----:B------:R-:W-:Y:S01]  /*3e70*/  FMNMX.FTZ R70, R43, R66, !PT ;  /* 0x000000422b467209 */ /* 0x000fe20007810000 */
[----:B------:R-:W-:Y:S01]  /*3e80*/  FMUL.FTZ R66, R0, R24 ;  /* 0x0000001800427220 */ /* 0x000fe20000410000 */
[----:B------:R-:W-:Y:S01]  /*3e90*/  ISETP.GT.AND P3, PT, R82, 0x91, PT ;  /* 0x000000915200780c */ /* 0x000fe20003f64270 */
[----:B------:R-:W1:Y:S01]  /*3ea0*/  SHFL.IDX PT, R116, R101, 0x1, 0x1c1f ;  /* 0x003c1f0065747f89 */ /* 0x000e6200000e0000 */
[----:B-----5:R-:W-:Y:S01]  /*3eb0*/  FSEL R24, R64, -INF , P4 ;  /* 0xff80000040187808 */ /* 0x020fe20002000000 */
[----:B------:R2:W3:Y:S01]  /*3ec0*/  MUFU.TANH R83, R66 ;  /* 0x0000004200537308 */ /* 0x0004e20000002400 */
[----:B------:R-:W-:-:S02]  /*3ed0*/  FMNMX.FTZ R67, R53, R70, !PT ;  /* 0x0000004635437209 */ /* 0x000fc40007810000 */
[----:B------:R-:W-:Y:S02]  /*3ee0*/  ISETP.GT.AND P4, PT, R82, 0x98, PT ;  /* 0x000000985200780c */ /* 0x000fe40003f84270 */
[----:B------:R-:W-:Y:S02]  /*3ef0*/  FSEL R64, R65, -INF , P3 ;  /* 0xff80000041407808 */ /* 0x000fe40001800000 */
[----:B------:R-:W-:Y:S01]  /*3f00*/  FMNMX.FTZ R65, R24, R67, !PT ;  /* 0x0000004318417209 */ /* 0x000fe20007810000 */
[----:B------:R-:W-:Y:S01]  /*3f10*/  FMUL.FTZ R67, R0, R25 ;  /* 0x0000001900437220 */ /* 0x000fe20000410000 */
[----:B------:R-:W-:Y:S01]  /*3f20*/  FSEL R25, R68, -INF , P4 ;  /* 0xff80000044197808 */ /* 0x000fe20002000000 */
[----:B------:R-:W-:Y:S01]  /*3f30*/  MUFU.TANH R12, R12 ;  /* 0x0000000c000c7308 */ /* 0x000fe20000002400 */
[----:B------:R-:W-:Y:S02]  /*3f40*/  ISETP.GT.AND P3, PT, R82, 0x99, PT ;  /* 0x000000995200780c */ /* 0x000fe40003f64270 */
[----:B------:R-:W-:-:S02]  /*3f50*/  FMNMX.FTZ R68, R64, R65, !PT ;  /* 0x0000004140447209 */ /* 0x000fc40007810000 */
[----:B------:R-:W-:Y:S02]  /*3f60*/  ISETP.GT.AND P4, PT, R82, 0xa0, PT ;  /* 0x000000a05200780c */ /* 0x000fe40003f84270 */
[----:B------:R-:W-:Y:S01]  /*3f70*/  FSEL R65, R69, -INF , P3 ;  /* 0xff80000045417808 */ /* 0x000fe20001800000 */
[----:B------:R4:W5:Y:S01]  /*3f80*/  MUFU.TANH R85, R67 ;  /* 0x0000004300557308 */ /* 0x0009620000002400 */
[----:B------:R-:W-:Y:S01]  /*3f90*/  FMNMX.FTZ R70, R25, R68, !PT ;  /* 0x0000004419467209 */ /* 0x000fe20007810000 */
[----:B------:R-:W-:Y:S01]  /*3fa0*/  FMUL.FTZ R68, R0, R28 ;  /* 0x0000001c00447220 */ /* 0x000fe20000410000 */
[C---:B------:R-:W-:Y:S02]  /*3fb0*/  ISETP.GT.AND P3, PT, R82.reuse, 0xa1, PT ;  /* 0x000000a15200780c */ /* 0x040fe40003f64270 */
[----:B------:R-:W-:Y:S02]  /*3fc0*/  FSEL R28, R71, -INF , P4 ;  /* 0xff800000471c7808 */ /* 0x000fe40002000000 */
[----:B------:R-:W-:Y:S01]  /*3fd0*/  FMNMX.FTZ R69, R65, R70, !PT ;  /* 0x0000004641457209 */ /* 0x000fe20007810000 */
[----:B------:R0:W1:Y:S01]  /*3fe0*/  MUFU.TANH R86, R68 ;  /* 0x0000004400567308 */ /* 0x0000620000002400 */
[----:B------:R-:W-:-:S02]  /*3ff0*/  ISETP.GT.AND P4, PT, R82, 0xa8, PT ;  /* 0x000000a85200780c */ /* 0x000fc40003f84270 */
[----:B--2---:R-:W-:Y:S02]  /*4000*/  FSEL R66, R106, -INF , P3 ;  /* 0xff8000006a427808 */ /* 0x004fe40001800000 */
[----:B------:R-:W-:Y:S01]  /*4010*/  FMNMX.FTZ R71, R28, R69, !PT ;  /* 0x000000451c477209 */ /* 0x000fe20007810000 */
[----:B------:R-:W-:Y:S01]  /*4020*/  FMUL.FTZ R69, R0, R29 ;  /* 0x0000001d00457220 */ /* 0x000fe20000410000 */
[----:B------:R-:W-:Y:S01]  /*4030*/  ISETP.GT.AND P3, PT, R82, 0xa9, PT ;  /* 0x000000a95200780c */ /* 0x000fe20003f64270 */
[----:B------:R-:W-:Y:S01]  /*4040*/  MUFU.TANH R13, R13 ;  /* 0x0000000d000d7308 */ /* 0x000fe20000002400 */
[----:B------:R-:W-:Y:S02]  /*4050*/  FSEL R29, R89, -INF , P4 ;  /* 0xff800000591d7808 */ /* 0x000fe40002000000 */
[----:B------:R-:W-:Y:S02]  /*4060*/  FMNMX.FTZ R70, R66, R71, !PT ;  /* 0x0000004742467209 */ /* 0x000fe40007810000 */
[----:B------:R-:W-:-:S02]  /*4070*/  ISETP.GT.AND P4, PT, R82, 0xb0, PT ;  /* 0x000000b05200780c */ /* 0x000fc40003f84270 */
[----:B----4-:R-:W-:Y:S01]  /*4080*/  FSEL R67, R108, -INF , P3 ;  /* 0xff8000006c437808 */ /* 0x010fe20001800000 */
[----:B------:R2:W4:Y:S01]  /*4090*/  MUFU.TANH R89, R69 ;  /* 0x0000004500597308 */ /* 0x0005220000002400 */
[----:B------:R-:W-:Y:S01]  /*40a0*/  FMNMX.FTZ R80, R29, R70, !PT ;  /* 0x000000461d507209 */ /* 0x000fe20007810000 */
[----:B------:R-:W-:Y:S01]  /*40b0*/  FMUL.FTZ R70, R0, R32 ;  /* 0x0000002000467220 */ /* 0x000fe20000410000 */
[----:B------:R-:W-:Y:S01]  /*40c0*/  ISETP.GT.AND P3, PT, R82, 0xb1, PT ;  /* 0x000000b15200780c */ /* 0x000fe20003f64270 */
[----:B------:R-:W-:Y:S01]  /*40d0*/  FMUL.FTZ R108, R0, R38 ;  /* 0x00000026006c7220 */ /* 0x000fe20000410000 */
[----:B0-----:R-:W-:Y:S02]  /*40e0*/  FSEL R68, R98, -INF , P4 ;  /* 0xff80000062447808 */ /* 0x001fe40002000000 */
[----:B------:R-:W-:Y:S01]  /*40f0*/  FMNMX.FTZ R71, R67, R80, !PT ;  /* 0x0000005043477209 */ /* 0x000fe20007810000 */
[----:B------:R3:W0:Y:S01]  /*4100*/  MUFU.TANH R98, R70 ;  /* 0x0000004600627308 */ /* 0x0006220000002400 */
[----:B------:R-:W-:-:S02]  /*4110*/  ISETP.GT.AND P4, PT, R82, 0xb8, PT ;  /* 0x000000b85200780c */ /* 0x000fc40003f84270 */
[----:B------:R-:W-:Y:S01]  /*4120*/  FSEL R32, R109, -INF , P3 ;  /* 0xff8000006d207808 */ /* 0x000fe20001800000 */
[----:B------:R-:W-:Y:S01]  /*4130*/  FMUL.FTZ R109, R0, R39 ;  /* 0x00000027006d7220 */ /* 0x000fe20000410000 */
[----:B------:R-:W-:Y:S01]  /*4140*/  FMNMX.FTZ R81, R68, R71, !PT ;  /* 0x0000004744517209 */ /* 0x000fe20007810000 */
[----:B------:R-:W-:Y:S01]  /*4150*/  FMUL.FTZ R71, R0, R33 ;  /* 0x0000002100477220 */ /* 0x000fe20000410000 */
[----:B------:R-:W-:Y:S01]  /*4160*/  ISETP.GT.AND P3, PT, R82, 0xb9, PT ;  /* 0x000000b95200780c */ /* 0x000fe20003f64270 */
[----:B------:R-:W-:Y:S01]  /*4170*/  MUFU.TANH R14, R14 ;  /* 0x0000000e000e7308 */ /* 0x000fe20000002400 */
[----:B--2---:R-:W-:Y:S02]  /*4180*/  FSEL R69, R102, -INF , P4 ;  /* 0xff80000066457808 */ /* 0x004fe40002000000 */
[----:B------:R-:W-:Y:S01]  /*4190*/  FMNMX.FTZ R80, R32, R81, !PT ;  /* 0x0000005120507209 */ /* 0x000fe20007810000 */
[----:B------:R-:W-:Y:S01]  /*41a0*/  FMUL.FTZ R81, R0, R36 ;  /* 0x0000002400517220 */ /* 0x000fe20000410000 */
[----:B------:R-:W-:-:S02]  /*41b0*/  ISETP.GT.AND P4, PT, R82, 0xc0, PT ;  /* 0x000000c05200780c */ /* 0x000fc40003f84270 */
[----:B------:R-:W-:Y:S01]  /*41c0*/  FSEL R33, R84, -INF , P3 ;  /* 0xff80000054217808 */ /* 0x000fe20001800000 */
[----:B------:R4:W2:Y:S01]  /*41d0*/  MUFU.TANH R102, R71 ;  /* 0x0000004700667308 */ /* 0x0008a20000002400 */
[----:B------:R-:W-:Y:S02]  /*41e0*/  FMNMX.FTZ R80, R69, R80, !PT ;  /* 0x0000005045507209 */ /* 0x000fe40007810000 */
[----:B------:R-:W-:Y:S02]  /*41f0*/  ISETP.GT.AND P3, PT, R82, 0xc1, PT ;  /* 0x000000c15200780c */ /* 0x000fe40003f64270 */
[----:B---3--:R-:W-:Y:S02]  /*4200*/  FSEL R70, R83, -INF , P4 ;  /* 0xff80000053467808 */ /* 0x008fe40002000000 */
[----:B------:R-:W-:Y:S01]  /*4210*/  FMNMX.FTZ R83, R33, R80, !PT ;  /* 0x0000005021537209 */ /* 0x000fe20007810000 */
[----:B------:R0:W3:Y:S01]  /*4220*/  MUFU.TANH R106, R81 ;  /* 0x00000051006a7308 */ /* 0x0000e20000002400 */
[----:B-----5:R-:W-:-:S02]  /*4230*/  FSEL R36, R85, -INF , P3 ;  /* 0xff80000055247808 */ /* 0x020fc40001800000 */
[----:B------:R-:W-:Y:S02]  /*4240*/  ISETP.GT.AND P4, PT, R82, 0xc8, PT ;  /* 0x000000c85200780c */ /* 0x000fe40003f84270 */
[----:B------:R-:W-:Y:S01]  /*4250*/  FMNMX.FTZ R85, R70, R83, !PT ;  /* 0x0000005346557209 */ /* 0x000fe20007810000 */
[----:B------:R-:W-:Y:S01]  /*4260*/  FMUL.FTZ R83, R0, R37 ;  /* 0x0000002500537220 */ /* 0x000fe20000410000 */
[----:B------:R-:W-:Y:S01]  /*4270*/  ISETP.GT.AND P3, PT, R82, 0xc9, PT ;  /* 0x000000c95200780c */ /* 0x000fe20003f64270 */
[----:B------:R-:W-:Y:S01]  /*4280*/  MUFU.TANH R15, R15 ;  /* 0x0000000f000f7308 */ /* 0x000fe20000002400 */
[----:B-1----:R-:W-:Y:S02]  /*4290*/  FSEL R80, R86, -INF , P4 ;  /* 0xff80000056507808 */ /* 0x002fe40002000000 */
[----:B------:R-:W-:Y:S02]  /*42a0*/  FMNMX.FTZ R85, R36, R85, !PT ;  /* 0x0000005524557209 */ /* 0x000fe40007810000 */
[----:B------:R-:W-:-:S02]  /*42b0*/  ISETP.GT.AND P4, PT, R82, 0xd0, PT ;  /* 0x000000d05200780c */ /* 0x000fc40003f84270 */
[----:B----4-:R-:W-:Y:S01]  /*42c0*/  FSEL R71, R89, -INF , P3 ;  /* 0xff80000059477808 */ /* 0x010fe20001800000 */
[----:B------:R1:W4:Y:S01]  /*42d0*/  MUFU.TANH R86, R83 ;  /* 0x0000005300567308 */ /* 0x0003220000002400 */
[----:B------:R-:W-:Y:S02]  /*42e0*/  FMNMX.FTZ R84, R80, R85, !PT ;  /* 0x0000005550547209 */ /* 0x000fe40007810000 */
[----:B------:R-:W-:Y:S02]  /*42f0*/  ISETP.GT.AND P3, PT, R82, 0xd1, PT ;  /* 0x000000d15200780c */ /* 0x000fe40003f64270 */
[----:B0-----:R-:W-:Y:S02]  /*4300*/  FSEL R81, R98, -INF , P4 ;  /* 0xff80000062517808 */ /* 0x001fe40002000000 */
[----:B------:R-:W-:Y:S01]  /*4310*/  FMNMX.FTZ R84, R71, R84, !PT ;  /* 0x0000005447547209 */ /* 0x000fe20007810000 */
[----:B------:R-:W0:Y:S01]  /*4320*/  MUFU.TANH R20, R20 ;  /* 0x0000001400147308 */ /* 0x000e220000002400 */
[----:B------:R-:W-:Y:S01]  /*4330*/  ISETP.GT.AND P4, PT, R82, 0xd8, PT ;  /* 0x000000d85200780c */ /* 0x000fe20003f84270 */
[----:B-1----:R-:W-:Y:S01]  /*4340*/  FMUL.FTZ R83, R0, R47 ;  /* 0x0000002f00537220 */ /* 0x002fe20000410000 */
[----:B--2---:R-:W-:Y:S01]  /*4350*/  FSEL R37, R102, -INF , P3 ;  /* 0xff80000066257808 */ /* 0x004fe20001800000 */
[----:B------:R-:W-:Y:S01]  /*4360*/  FMUL.FTZ R102, R0, R34 ;  /* 0x0000002200667220 */ /* 0x000fe20000410000 */
[----:B------:R-:W-:-:S02]  /*4370*/  FMNMX.FTZ R84, R81, R84, !PT ;  /* 0x0000005451547209 */ /* 0x000fc40007810000 */
[----:B------:R-:W-:Y:S01]  /*4380*/  ISETP.GT.AND P3, PT, R82, 0xd9, PT ;  /* 0x000000d95200780c */ /* 0x000fe20003f64270 */
[----:B------:R-:W1:Y:S01]  /*4390*/  MUFU.TANH R21, R21 ;  /* 0x0000001500157308 */ /* 0x000e620000002400 */
[----:B---3--:R-:W-:Y:S01]  /*43a0*/  FSEL R47, R106, -INF , P4 ;  /* 0xff8000006a2f7808 */ /* 0x008fe20002000000 */
[----:B------:R-:W-:Y:S01]  /*43b0*/  FMUL.FTZ R106, R0, R35 ;  /* 0x00000023006a7220 */ /* 0x000fe20000410000 */
[----:B------:R-:W-:Y:S02]  /*43c0*/  FMNMX.FTZ R84, R37, R84, !PT ;  /* 0x0000005425547209 */ /* 0x000fe40007810000 */
[----:B----4-:R-:W-:Y:S02]  /*43d0*/  FSEL R82, R86, -INF , P3 ;  /* 0xff80000056527808 */ /* 0x010fe40001800000 */
[----:B------:R-:W-:Y:S01]  /*43e0*/  FMNMX.FTZ R85, R47, R84, !PT ;  /* 0x000000542f557209 */ /* 0x000fe20007810000 */
[----:B------:R-:W2:Y:S01]  /*43f0*/  MUFU.TANH R104, R104 ;  /* 0x0000006800687308 */ /* 0x000ea20000002400 */
[----:B------:R-:W-:-:S02]  /*4400*/  VIADDMNMX R116, R116, R97, R100, PT ;  /* 0x0000006174747246 */ /* 0x000fc40003800164 */
[----:B------:R-:W-:Y:S02]  /*4410*/  FMNMX.FTZ R85, R82, R85, !PT ;  /* 0x0000005552557209 */ /* 0x000fe40007810000 */
[C---:B------:R-:W-:Y:S02]  /*4420*/  ISETP.GT.AND P4, PT, R116.reuse, 0x1, PT ;  /* 0x000000017400780c */ /* 0x040fe40003f84270 */
[----:B------:R-:W-:Y:S01]  /*4430*/  ISETP.GT.AND P5, PT, R116, 0x8, PT ;  /* 0x000000087400780c */ /* 0x000fe20003fa4270 */
[----:B------:R-:W3:Y:S01]  /*4440*/  SHFL.BFLY PT, R84, R85, 0x2, 0x1f ;  /* 0x0c401f0055547f89 */ /* 0x000ee200000e0000 */
[----:B------:R-:W-:Y:S01]  /*4450*/  FSEL R100, R5, -INF , P4 ;  /* 0xff80000005647808 */ /* 0x000fe20002000000 */
[----:B------:R-:W4:Y:S01]  /*4460*/  MUFU.TANH R105, R105 ;  /* 0x0000006900697308 */ /* 0x000f220000002400 */
[----:B------:R-:W-:Y:S02]  /*4470*/  FSEL R6, R6, -INF , P5 ;  /* 0xff80000006067808 */ /* 0x000fe40002800000 */
[----:B------:R-:W-:-:S05]  /*4480*/  ISETP.GT.AND P4, PT, R116, 0x10, PT ;  /* 0x000000107400780c */ /* 0x000fca0003f84270 */
[----:B------:R-:W5:Y:S08]  /*4490*/  MUFU.TANH R88, R88 ;  /* 0x0000005800587308 */ /* 0x000f700000002400 */
[----:B------:R-:W5:Y:S01]  /*44a0*/  MUFU.TANH R90, R90 ;  /* 0x0000005a005a7308 */ /* 0x000f620000002400 */
[----:B---3--:R-:W-:Y:S01]  /*44b0*/  FMNMX.FTZ R86, R85, R84, !PT ;  /* 0x0000005455567209 */ /* 0x008fe20007810000 */
[----:B------:R-:W-:Y:S01]  /*44c0*/  FMUL.FTZ R84, R0, R30 ;  /* 0x0000001e00547220 */ /* 0x000fe20000410000 */
[----:B------:R-:W-:-:S05]  /*44d0*/  IMAD.U32 R30, RZ, RZ, UR10 ;  /* 0x0000000aff1e7e24 */ /* 0x000fca000f8e00ff */
[----:B------:R-:W3:Y:S01]  /*44e0*/  MUFU.TANH R91, R91 ;  /* 0x0000005b005b7308 */ /* 0x000ee20000002400 */
[----:B------:R-:W-:Y:S01]  /*44f0*/  FMUL.FTZ R85, R0, R31 ;  /* 0x0000001f00557220 */ /* 0x000fe20000410000 */
[----:B------:R-:W0:Y:S06]  /*4500*/  SHFL.BFLY PT, R89, R86, 0x1, 0x1f ;  /* 0x0c201f0056597f89 */ /* 0x000e2c00000e0000 */
[----:B------:R-:W3:Y:S08]  /*4510*/  MUFU.TANH R92, R92 ;  /* 0x0000005c005c7308 */ /* 0x000ef00000002400 */
[----:B------:R-:W3:Y:S08]  /*4520*/  MUFU.TANH R93, R93 ;  /* 0x0000005d005d7308 */ /* 0x000ef00000002400 */
[----:B------:R-:W3:Y:S01]  /*4530*/  MUFU.TANH R94, R94 ;  /* 0x0000005e005e7308 */ /* 0x000ee20000002400 */
[----:B0-----:R-:W-:-:S04]  /*4540*/  FMNMX.FTZ R89, R86, R89, !PT ;  /* 0x0000005956597209 */ /* 0x001fc80007810000 */
[C---:B------:R-:W-:Y:S01]  /*4550*/  FSETP.NEU.FTZ.AND P3, PT, R89.reuse, -INF , PT ;  /* 0xff8000005900780b */ /* 0x040fe20003f7d000 */
[----:B------:R-:W-:-:S02]  /*4560*/  FFMA.FTZ R30, R89, R30, -8 ;  /* 0xc1000000591e7423 */ /* 0x000fc4000001001e */
[----:B------:R-:W0:Y:S03]  /*4570*/  MUFU.TANH R95, R95 ;  /* 0x0000005f005f7308 */ /* 0x000e260000002400 */
[----:B------:R-:W-:Y:S02]  /*4580*/  FSEL R30, R30, RZ, P3 ;  /* 0x000000ff1e1e7208 */ /* 0x000fe40001800000 */
[----:B------:R-:W-:-:S03]  /*4590*/  ISETP.GT.AND P3, PT, R116, RZ, PT ;  /* 0x000000ff7400720c */ /* 0x000fc60003f64270 */
[----:B------:R-:W0:Y:S01]  /*45a0*/  MUFU.TANH R96, R96 ;  /* 0x0000006000607308 */ /* 0x000e220000002400 */
        /* <DEDUP_REMOVED lines=8> */
[----:B------:R-:W0:Y:S01]  /*4630*/  MUFU.TANH R72, R72 ;  /* 0x0000004800487308 */ /* 0x000e220000002400 */
[----:B------:R-:W-:Y:S01]  /*4640*/  FMNMX.FTZ R118, R6, R101, !PT ;  /* 0x0000006506767209 */ /* 0x000fe20007810000 */
[--C-:B------:R-:W-:Y:S01]  /*4650*/  FFMA.FTZ R31, R87, UR10, -R30.reuse ;  /* 0x0000000a571f7c23 */ /* 0x100fe2000801081e */
[----:B------:R-:W-:Y:S01]  /*4660*/  ISETP.GT.AND P3, PT, R116, 0x11, PT ;  /* 0x000000117400780c */ /* 0x000fe20003f64270 */
[--C-:B------:R-:W-:Y:S01]  /*4670*/  FFMA.FTZ R34, R115, UR10, -R30.reuse ;  /* 0x0000000a73227c23 */ /* 0x100fe2000801081e */
[----:B------:R-:W-:Y:S01]  /*4680*/  FSEL R101, R8, -INF , P4 ;  /* 0xff80000008657808 */ /* 0x000fe20002000000 */
[--C-:B------:R-:W-:Y:S01]  /*4690*/  FFMA.FTZ R35, R119, UR10, -R30.reuse ;  /* 0x0000000a77237c23 */ /* 0x100fe2000801081e */
[----:B------:R-:W-:Y:S01]  /*46a0*/  FMNMX.FTZ R118, R7, R118, !PT ;  /* 0x0000007607767209 */ /* 0x000fe20007810000 */
[----:B------:R-:W0:Y:S01]  /*46b0*/  MUFU.TANH R73, R73 ;  /* 0x0000004900497308 */ /* 0x000e220000002400 */
[C---:B------:R-:W-:Y:S01]  /*46c0*/  ISETP.GT.AND P4, PT, R116.reuse, 0x18, PT ;  /* 0x000000187400780c */ /* 0x040fe20003f84270 */
[--C-:B------:R-:W-:Y:S01]  /*46d0*/  FFMA.FTZ R39, R133, UR10, -R30.reuse ;  /* 0x0000000a85277c23 */ /* 0x100fe2000801081e */
[----:B------:R-:W-:Y:S01]  /*46e0*/  FSEL R9, R9, -INF , P3 ;  /* 0xff80000009097808 */ /* 0x000fe20001800000 */
[--C-:B------:R-:W-:Y:S01]  /*46f0*/  FFMA.FTZ R98, R135, UR10, -R30.reuse ;  /* 0x0000000a87627c23 */ /* 0x100fe2000801081e */
[----:B------:R-:W-:Y:S01]  /*4700*/  FMNMX.FTZ R120, R101, R118, !PT ;  /* 0x0000007665787209 */ /* 0x000fe20007810000 */
[--C-:B------:R-:W-:Y:S01]  /*4710*/  FFMA.FTZ R86, R141, UR10, -R30.reuse ;  /* 0x0000000a8d567c23 */ /* 0x100fe2000801081e */
[----:B------:R-:W-:Y:S01]  /*4720*/  ISETP.GT.AND P3, PT, R116, 0x19, PT ;  /* 0x000000197400780c */ /* 0x000fe20003f64270 */
[----:B------:R-:W0:Y:S01]  /*4730*/  MUFU.TANH R74, R74 ;  /* 0x0000004a004a7308 */ /* 0x000e220000002400 */
[----:B------:R-:W-:Y:S01]  /*4740*/  FSEL R118, R10, -INF , P4 ;  /* 0xff8000000a767808 */ /* 0x000fe20002000000 */
[--C-:B------:R-:W-:Y:S01]  /*4750*/  FFMA.FTZ R87, R143, UR10, -R30.reuse ;  /* 0x0000000a8f577c23 */ /* 0x100fe2000801081e */
[----:B------:R-:W-:Y:S01]  /*4760*/  FMNMX.FTZ R131, R9, R120, !PT ;  /* 0x0000007809837209 */ /* 0x000fe20007810000 */
[--C-:B------:R-:W-:Y:S01]  /*4770*/  FFMA.FTZ R110, R145, UR10, -R30.reuse ;  /* 0x0000000a916e7c23 */ /* 0x100fe2000801081e */
[----:B------:R-:W-:Y:S01]  /*4780*/  ISETP.GT.AND P4, PT, R116, 0x20, PT ;  /* 0x000000207400780c */ /* 0x000fe20003f84270 */
[--C-:B------:R-:W-:Y:S01]  /*4790*/  FFMA.FTZ R115, R147, UR10, -R30.reuse ;  /* 0x0000000a93737c23 */ /* 0x100fe2000801081e */
        /* <DEDUP_REMOVED lines=10> */
[----:B------:R-:W-:Y:S01]  /*4840*/  ISETP.GT.AND P4, PT, R116, 0x28, PT ;  /* 0x000000287400780c */ /* 0x000fe20003f84270 */
        /* <DEDUP_REMOVED lines=14> */
[----:B------:R2:W-:Y:S01]  /*4930*/  MUFU.EX2 R14, R124 ;  /* 0x0000007c000e7308 */ /* 0x0005e20000000800 */
        /* <DEDUP_REMOVED lines=10> */
[----:B-1----:R-:W-:Y:S01]  /*49e0*/  FSEL R21, R21, -INF , P3 ;  /* 0xff80000015157808 */ /* 0x002fe20001800000 */
[--C-:B------:R-:W-:Y:S01]  /*49f0*/  FFMA.FTZ R44, R44, UR10, -R30.reuse ;  /* 0x0000000a2c2c7c23 */ /* 0x100fe2000801081e */
[----:B--2---:R-:W-:Y:S01]  /*4a00*/  FMNMX.FTZ R124, R20, R127, !PT ;  /* 0x0000007f147c7209 */ /* 0x004fe20007810000 */
[--C-:B------:R-:W-:Y:S01]  /*4a10*/  FFMA.FTZ R45, R45, UR10, -R30.reuse ;  /* 0x0000000a2d2d7c23 */ /* 0x100fe2000801081e */
[----:B------:R-:W-:Y:S01]  /*4a20*/  ISETP.GT.AND P3, PT, R116, 0x39, PT ;  /* 0x000000397400780c */ /* 0x000fe20003f64270 */
[----:B------:R-:W1:Y:S01]  /*4a30*/  MUFU.TANH R79, R79 ;  /* 0x0000004f004f7308 */ /* 0x000e620000002400 */
[----:B------:R-:W-:Y:S01]  /*4a40*/  FSEL R122, R104, -INF , P4 ;  /* 0xff800000687a7808 */ /* 0x000fe20002000000 */
[--C-:B------:R-:W-:Y:S01]  /*4a50*/  FFMA.FTZ R42, R42, UR10, -R30.reuse ;  /* 0x0000000a2a2a7c23 */ /* 0x100fe2000801081e */
[----:B------:R-:W-:Y:S01]  /*4a60*/  FMNMX.FTZ R123, R21, R124, !PT ;  /* 0x0000007c157b7209 */ /* 0x000fe20007810000 */
[--C-:B------:R-:W-:Y:S01]  /*4a70*/  FFMA.FTZ R43, R43, UR10, -R30.reuse ;  /* 0x0000000a2b2b7c23 */ /* 0x100fe2000801081e */
[----:B------:R-:W-:Y:S01]  /*4a80*/  ISETP.GT.AND P4, PT, R116, 0x40, PT ;  /* 0x000000407400780c */ /* 0x000fe20003f84270 */
[--C-:B------:R-:W-:Y:S01]  /*4a90*/  FFMA.FTZ R24, R24, UR10, -R30.reuse ;  /* 0x0000000a18187c23 */ /* 0x100fe2000801081e */
[----:B----4-:R-:W-:Y:S01]  /*4aa0*/  FSEL R105, R105, -INF , P3 ;  /* 0xff80000069697808 */ /* 0x010fe20001800000 */
[----:B------:R2:W-:Y:S01]  /*4ab0*/  MUFU.EX2 R104, R126 ;  /* 0x0000007e00687308 */ /* 0x0005e20000000800 */
[----:B------:R-:W-:Y:S01]  /*4ac0*/  FMNMX.FTZ R124, R122, R123, !PT ;  /* 0x0000007b7a7c7209 */ /* 0x000fe20007810000 */
[--C-:B------:R-:W-:Y:S01]  /*4ad0*/  FFMA.FTZ R25, R25, UR10, -R30.reuse ;  /* 0x0000000a19197c23 */ /* 0x100fe2000801081e */
[----:B------:R-:W-:Y:S01]  /*4ae0*/  ISETP.GT.AND P3, PT, R116, 0x41, PT ;  /* 0x000000417400780c */ /* 0x000fe20003f64270 */
[--C-:B------:R-:W-:Y:S01]  /*4af0*/  FFMA.FTZ R29, R29, UR10, -R30.reuse ;  /* 0x0000000a1d1d7c23 */ /* 0x100fe2000801081e */
[----:B-----5:R-:W-:Y:S01]  /*4b00*/  FSEL R123, R88, -INF , P4 ;  /* 0xff800000587b7808 */ /* 0x020fe20002000000 */
[--C-:B------:R-:W-:Y:S01]  /*4b10*/  FFMA.FTZ R33, R33, UR10, -R30.reuse ;  /* 0x0000000a21217c23 */ /* 0x100fe2000801081e */
[----:B------:R-:W-:Y:S01]  /*4b20*/  FMNMX.FTZ R124, R105, R124, !PT ;  /* 0x0000007c697c7209 */ /* 0x000fe20007810000 */
[----:B------:R-:W4:Y:S01]  /*4b30*/  MUFU.TANH R56, R56 ;  /* 0x0000003800387308 */ /* 0x000f220000002400 */
[----:B------:R-:W-:Y:S01]  /*4b40*/  ISETP.GT.AND P4, PT, R116, 0x48, PT ;  /* 0x000000487400780c */ /* 0x000fe20003f84270 */
[--C-:B--2---:R-:W-:Y:S01]  /*4b50*/  FFMA.FTZ R126, R117, UR10, -R30.reuse ;  /* 0x0000000a757e7c23 */ /* 0x104fe2000801081e */
[----:B------:R-:W-:Y:S01]  /*4b60*/  FSEL R90, R90, -INF , P3 ;  /* 0xff8000005a5a7808 */ /* 0x000fe20001800000 */
[--C-:B------:R-:W-:Y:S01]  /*4b70*/  FFMA.FTZ R36, R36, UR10, -R30.reuse ;  /* 0x0000000a24247c23 */ /* 0x100fe2000801081e */
[----:B------:R-:W-:Y:S01]  /*4b80*/  FMNMX.FTZ R127, R123, R124, !PT ;  /* 0x0000007c7b7f7209 */ /* 0x000fe20007810000 */
[--C-:B------:R-:W-:Y:S01]  /*4b90*/  FFMA.FTZ R124, R113, UR10, -R30.reuse ;  /* 0x0000000a717c7c23 */ /* 0x100fe2000801081e */
[----:B------:R-:W-:Y:S01]  /*4ba0*/  ISETP.GT.AND P3, PT, R116, 0x49, PT ;  /* 0x000000497400780c */ /* 0x000fe20003f64270 */
[----:B------:R-:W2:Y:S01]  /*4bb0*/  MUFU.TANH R57, R57 ;  /* 0x0000003900397308 */ /* 0x000ea20000002400 */
[----:B---3--:R-:W-:Y:S01]  /*4bc0*/  FSEL R117, R91, -INF , P4 ;  /* 0xff8000005b757808 */ /* 0x008fe20002000000 */
[--C-:B------:R-:W-:Y:S01]  /*4bd0*/  FFMA.FTZ R37, R37, UR10, -R30.reuse ;  /* 0x0000000a25257c23 */ /* 0x100fe2000801081e */
[----:B------:R-:W-:Y:S01]  /*4be0*/  FMNMX.FTZ R88, R90, R127, !PT ;  /* 0x0000007f5a587209 */ /* 0x000fe20007810000 */
[--C-:B------:R-:W-:Y:S01]  /*4bf0*/  FFMA.FTZ R127, R107, UR10, -R30.reuse ;  /* 0x0000000a6b7f7c23 */ /* 0x100fe2000801081e */
[----:B------:R-:W-:Y:S01]  /*4c00*/  ISETP.GT.AND P4, PT, R116, 0x50, PT ;  /* 0x000000507400780c */ /* 0x000fe20003f84270 */
[----:B------:R-:W-:Y:S01]  /*4c10*/  FFMA.FTZ R47, R47, UR10, -R30 ;  /* 0x0000000a2f2f7c23 */ /* 0x000fe2000801081e */
[----:B------:R-:W-:Y:S01]  /*4c20*/  FSEL R92, R92, -INF , P3 ;  /* 0xff8000005c5c7808 */ /* 0x000fe20001800000 */
[----:B------:R3:W-:Y:S01]  /*4c30*/  MUFU.EX2 R91, R126 ;  /* 0x0000007e005b7308 */ /* 0x0007e20000000800 */
[----:B------:R-:W-:-:S02]  /*4c40*/  FMNMX.FTZ R113, R117, R88, !PT ;  /* 0x0000005875717209 */ /* 0x000fc40007810000 */
[----:B------:R-:W-:Y:S02]  /*4c50*/  ISETP.GT.AND P3, PT, R116, 0x51, PT ;  /* 0x000000517400780c */ /* 0x000fe40003f64270 */
[----:B------:R-:W-:Y:S02]  /*4c60*/  FSEL R93, R93, -INF , P4 ;  /* 0xff8000005d5d7808 */ /* 0x000fe40002000000 */
[----:B------:R-:W-:Y:S01]  /*4c70*/  FMNMX.FTZ R88, R92, R113, !PT ;  /* 0x000000715c587209 */ /* 0x000fe20007810000 */
[----:B------:R-:W5:Y:S01]  /*4c80*/  MUFU.TANH R58, R58 ;  /* 0x0000003a003a7308 */ /* 0x000f620000002400 */
[----:B------:R-:W-:Y:S01]  /*4c90*/  ISETP.GT.AND P4, PT, R116, 0x58, PT ;  /* 0x000000587400780c */ /* 0x000fe20003f84270 */
[----:B---3--:R-:W-:Y:S01]  /*4ca0*/  FFMA.FTZ R126, R111, UR10, -R30 ;  /* 0x0000000a6f7e7c23 */ /* 0x008fe2000801081e */
[----:B------:R-:W-:Y:S02]  /*4cb0*/  FSEL R94, R94, -INF , P3 ;  /* 0xff8000005e5e7808 */ /* 0x000fe40001800000 */
[----:B------:R-:W-:-:S02]  /*4cc0*/  FMNMX.FTZ R113, R93, R88, !PT ;  /* 0x000000585d717209 */ /* 0x000fc40007810000 */
[----:B------:R-:W-:Y:S01]  /*4cd0*/  ISETP.GT.AND P3, PT, R116, 0x59, PT ;  /* 0x000000597400780c */ /* 0x000fe20003f64270 */
[----:B------:R-:W3:Y:S01]  /*4ce0*/  MUFU.TANH R59, R59 ;  /* 0x0000003b003b7308 */ /* 0x000ee20000002400 */
[----:B0-----:R-:W-:Y:S02]  /*4cf0*/  FSEL R111, R95, -INF , P4 ;  /* 0xff8000005f6f7808 */ /* 0x001fe40002000000 */
[----:B------:R-:W-:Y:S02]  /*4d00*/  FMNMX.FTZ R88, R94, R113, !PT ;  /* 0x000000715e587209 */ /* 0x000fe40007810000 */
[----:B------:R-:W-:Y:S02]  /*4d10*/  ISETP.GT.AND P4, PT, R116, 0x60, PT ;  /* 0x000000607400780c */ /* 0x000fe40003f84270 */
[----:B------:R-:W-:Y:S01]  /*4d20*/  FSEL R96, R96, -INF , P3 ;  /* 0xff80000060607808 */ /* 0x000fe20001800000 */
[----:B------:R0:W-:Y:S01]  /*4d30*/  MUFU.EX2 R95, R126 ;  /* 0x0000007e005f7308 */ /* 0x0001e20000000800 */
[----:B------:R-:W-:-:S02]  /*4d40*/  FMNMX.FTZ R113, R111, R88, !PT ;  /* 0x000000586f717209 */ /* 0x000fc40007810000 */
[----:B------:R-:W-:Y:S02]  /*4d50*/  ISETP.GT.AND P3, PT, R116, 0x61, PT ;  /* 0x000000617400780c */ /* 0x000fe40003f64270 */
[----:B------:R-:W-:Y:S02]  /*4d60*/  FSEL R107, R72, -INF , P4 ;  /* 0xff800000486b7808 */ /* 0x000fe40002000000 */
[----:B------:R-:W-:Y:S01]  /*4d70*/  FMNMX.FTZ R88, R96, R113, !PT ;  /* 0x0000007160587209 */ /* 0x000fe20007810000 */
[----:B------:R-:W3:Y:S01]  /*4d80*/  MUFU.TANH R63, R63 ;  /* 0x0000003f003f7308 */ /* 0x000ee20000002400 */
[----:B------:R-:W-:Y:S01]  /*4d90*/  ISETP.GT.AND P4, PT, R116, 0x68, PT ;  /* 0x000000687400780c */ /* 0x000fe20003f84270 */
[----:B0-----:R-:W-:Y:S01]  /*4da0*/  FFMA.FTZ R126, R103, UR10, -R30 ;  /* 0x0000000a677e7c23 */ /* 0x001fe2000801081e */
[----:B------:R-:W-:Y:S02]  /*4db0*/  FSEL R73, R73, -INF , P3 ;  /* 0xff80000049497808 */ /* 0x000fe40001800000 */
[----:B------:R-:W-:-:S02]  /*4dc0*/  FMNMX.FTZ R88, R107, R88, !PT ;  /* 0x000000586b587209 */ /* 0x000fc40007810000 */
[----:B------:R-:W-:Y:S01]  /*4dd0*/  ISETP.GT.AND P3, PT, R116, 0x69, PT ;  /* 0x000000697400780c */ /* 0x000fe20003f64270 */
[----:B------:R-:W0:Y:S01]  /*4de0*/  MUFU.TANH R60, R60 ;  /* 0x0000003c003c7308 */ /* 0x000e220000002400 */
[----:B------:R-:W-:Y:S02]  /*4df0*/  FSEL R103, R74, -INF , P4 ;  /* 0xff8000004a677808 */ /* 0x000fe40002000000 */
[----:B------:R-:W-:Y:S02]  /*4e00*/  FMNMX.FTZ R88, R73, R88, !PT ;  /* 0x0000005849587209 */ /* 0x000fe40007810000 */
[----:B------:R-:W-:Y:S02]  /*4e10*/  ISETP.GT.AND P4, PT, R116, 0x70, PT ;  /* 0x000000707400780c */ /* 0x000fe40003f84270 */
[----:B------:R-:W-:Y:S01]  /*4e20*/  FSEL R75, R75, -INF , P3 ;  /* 0xff8000004b4b7808 */ /* 0x000fe20001800000 */
[----:B------:R-:W0:Y:S01]  /*4e30*/  MUFU.TANH R61, R61 ;  /* 0x0000003d003d7308 */ /* 0x000e220000002400 */
[----:B------:R-:W-:-:S02]  /*4e40*/  FMNMX.FTZ R88, R103, R88, !PT ;  /* 0x0000005867587209 */ /* 0x000fc40007810000 */
[----:B------:R-:W-:Y:S02]  /*4e50*/  ISETP.GT.AND P3, PT, R116, 0x71, PT ;  /* 0x000000717400780c */ /* 0x000fe40003f64270 */
[----:B------:R-:W-:Y:S02]  /*4e60*/  FSEL R76, R76, -INF , P4 ;  /* 0xff8000004c4c7808 */ /* 0x000fe40002000000 */
[----:B------:R-:W-:Y:S01]  /*4e70*/  FMNMX.FTZ R113, R75, R88, !PT ;  /* 0x000000584b717209 */ /* 0x000fe20007810000 */
[----:B------:R-:W0:Y:S01]  /*4e80*/  MUFU.TANH R62, R62 ;  /* 0x0000003e003e7308 */ /* 0x000e220000002400 */
[----:B------:R-:W-:Y:S02]  /*4e90*/  ISETP.GT.AND P4, PT, R116, 0x78, PT ;  /* 0x000000787400780c */ /* 0x000fe40003f84270 */
[----:B------:R-:W-:Y:S02]  /*4ea0*/  FSEL R77, R77, -INF , P3 ;  /* 0xff8000004d4d7808 */ /* 0x000fe40001800000 */
[----:B------:R-:W-:-:S02]  /*4eb0*/  FMNMX.FTZ R88, R76, R113, !PT ;  /* 0x000000714c587209 */ /* 0x000fc40007810000 */
[----:B------:R-:W-:Y:S01]  /*4ec0*/  ISETP.GT.AND P3, PT, R116, 0x79, PT ;  /* 0x000000797400780c */ /* 0x000fe20003f64270 */
[----:B------:R-:W0:Y:S01]  /*4ed0*/  MUFU.TANH R49, R49 ;  /* 0x0000003100317308 */ /* 0x000e220000002400 */
[----:B------:R-:W-:Y:S02]  /*4ee0*/  FSEL R78, R78, -INF , P4 ;  /* 0xff8000004e4e7808 */ /* 0x000fe40002000000 */
[----:B------:R-:W-:Y:S02]  /*4ef0*/  FMNMX.FTZ R113, R77, R88, !PT ;  /* 0x000000584d717209 */ /* 0x000fe40007810000 */
[----:B------:R-:W-:Y:S02]  /*4f00*/  ISETP.GT.AND P4, PT, R116, 0x80, PT ;  /* 0x000000807400780c */ /* 0x000fe40003f84270 */
[----:B-1----:R-:W-:Y:S01]  /*4f10*/  FSEL R79, R79, -INF , P3 ;  /* 0xff8000004f4f7808 */ /* 0x002fe20001800000 */
[----:B------:R-:W1:Y:S01]  /*4f20*/  MUFU.TANH R52, R52 ;  /* 0x0000003400347308 */ /* 0x000e620000002400 */
[----:B------:R-:W-:-:S02]  /*4f30*/  FMNMX.FTZ R88, R78, R113, !PT ;  /* 0x000000714e587209 */ /* 0x000fc40007810000 */
[----:B------:R-:W-:Y:S02]  /*4f40*/  ISETP.GT.AND P3, PT, R116, 0x81, PT ;  /* 0x000000817400780c */ /* 0x000fe40003f64270 */
[----:B----4-:R-:W-:Y:S02]  /*4f50*/  FSEL R56, R56, -INF , P4 ;  /* 0xff80000038387808 */ /* 0x010fe40002000000 */
[----:B------:R-:W-:Y:S01]  /*4f60*/  FMNMX.FTZ R113, R79, R88, !PT ;  /* 0x000000584f717209 */ /* 0x000fe20007810000 */
[----:B------:R-:W4:Y:S01]  /*4f70*/  MUFU.TANH R46, R46 ;  /* 0x0000002e002e7308 */ /* 0x000f220000002400 */
[----:B------:R-:W-:Y:S02]  /*4f80*/  ISETP.GT.AND P4, PT, R116, 0x88, PT ;  /* 0x000000887400780c */ /* 0x000fe40003f84270 */
[----:B--2---:R-:W-:Y:S02]  /*4f90*/  FSEL R57, R57, -INF , P3 ;  /* 0xff80000039397808 */ /* 0x004fe40001800000 */
[----:B------:R-:W-:-:S02]  /*4fa0*/  FMNMX.FTZ R88, R56, R113, !PT ;  /* 0x0000007138587209 */ /* 0x000fc40007810000 */
[----:B------:R-:W-:Y:S01]  /*4fb0*/  ISETP.GT.AND P3, PT, R116, 0x89, PT ;  /* 0x000000897400780c */ /* 0x000fe20003f64270 */
[----:B------:R-:W2:Y:S01]  /*4fc0*/  MUFU.TANH R83, R83 ;  /* 0x0000005300537308 */ /* 0x000ea20000002400 */
[----:B-----5:R-:W-:Y:S02]  /*4fd0*/  FSEL R58, R58, -INF , P4 ;  /* 0xff8000003a3a7808 */ /* 0x020fe40002000000 */
[----:B------:R-:W-:Y:S02]  /*4fe0*/  FMNMX.FTZ R113, R57, R88, !PT ;  /* 0x0000005839717209 */ /* 0x000fe40007810000 */
[----:B------:R-:W-:Y:S02]  /*4ff0*/  ISETP.GT.AND P4, PT, R116, 0x90, PT ;  /* 0x000000907400780c */ /* 0x000fe40003f84270 */
[----:B---3--:R-:W-:Y:S01]  /*5000*/  FSEL R59, R59, -INF , P3 ;  /* 0xff8000003b3b7808 */ /* 0x008fe20001800000 */
[----:B------:R3:W-:Y:S01]  /*5010*/  MUFU.EX2 R72, R127 ;  /* 0x0000007f00487308 */ /* 0x0007e20000000800 */
[----:B------:R-:W-:-:S02]  /*5020*/  FMNMX.FTZ R88, R58, R113, !PT ;  /* 0x000000713a587209 */ /* 0x000fc40007810000 */
[C---:B------:R-:W-:Y:S02]  /*5030*/  ISETP.GT.AND P3, PT, R116.reuse, 0x91, PT ;  /* 0x000000917400780c */ /* 0x040fe40003f64270 */
[----:B------:R-:W-:Y:S02]  /*5040*/  FSEL R63, R63, -INF , P4 ;  /* 0xff8000003f3f7808 */ /* 0x000fe40002000000 */
[----:B------:R-:W-:Y:S01]  /*5050*/  FMNMX.FTZ R88, R59, R88, !PT ;  /* 0x000000583b587209 */ /* 0x000fe20007810000 */
[----:B------:R-:W5:Y:S01]  /*5060*/  MUFU.TANH R50, R50 ;  /* 0x0000003200327308 */ /* 0x000f620000002400 */
[----:B------:R-:W-:Y:S02]  /*5070*/  ISETP.GT.AND P4, PT, R116, 0x98, PT ;  /* 0x000000987400780c */ /* 0x000fe40003f84270 */
[----:B0-----:R-:W-:Y:S02]  /*5080*/  FSEL R60, R60, -INF , P3 ;  /* 0xff8000003c3c7808 */ /* 0x001fe40001800000 */
[----:B------:R-:W-:-:S02]  /*5090*/  FMNMX.FTZ R113, R63, R88, !PT ;  /* 0x000000583f717209 */ /* 0x000fc40007810000 */
[----:B------:R-:W-:Y:S01]  /*50a0*/  ISETP.GT.AND P3, PT, R116, 0x99, PT ;  /* 0x000000997400780c */ /* 0x000fe20003f64270 */
[----:B------:R-:W-:Y:S01]  /*50b0*/  MUFU.TANH R51, R51 ;  /* 0x0000003300337308 */ /* 0x000fe20000002400 */
[----:B------:R-:W-:Y:S02]  /*50c0*/  FSEL R61, R61, -INF , P4 ;  /* 0xff8000003d3d7808 */ /* 0x000fe40002000000 */
[----:B------:R-:W-:Y:S02]  /*50d0*/  FMNMX.FTZ R88, R60, R113, !PT ;  /* 0x000000713c587209 */ /* 0x000fe40007810000 */
[----:B------:R-:W-:Y:S02]  /*50e0*/  ISETP.GT.AND P4, PT, R116, 0xa0, PT ;  /* 0x000000a07400780c */ /* 0x000fe40003f84270 */
[----:B------:R-:W-:Y:S01]  /*50f0*/  FSEL R62, R62, -INF , P3 ;  /* 0xff8000003e3e7808 */ /* 0x000fe20001800000 */
[----:B------:R-:W0:Y:S01]  /*5100*/  MUFU.TANH R54, R54 ;  /* 0x0000003600367308 */ /* 0x000e220000002400 */
[----:B---3--:R-:W-:-:S02]  /*5110*/  FMNMX.FTZ R127, R61, R88, !PT ;  /* 0x000000583d7f7209 */ /* 0x008fc40007810000 */
[----:B------:R-:W-:Y:S02]  /*5120*/  ISETP.GT.AND P3, PT, R116, 0xa1, PT ;  /* 0x000000a17400780c */ /* 0x000fe40003f64270 */
[----:B------:R-:W-:Y:S02]  /*5130*/  FSEL R113, R49, -INF , P4 ;  /* 0xff80000031717808 */ /* 0x000fe40002000000 */
[----:B------:R-:W-:Y:S01]  /*5140*/  FMNMX.FTZ R48, R62, R127, !PT ;  /* 0x0000007f3e307209 */ /* 0x000fe20007810000 */
[----:B------:R4:W-:Y:S01]  /*5150*/  MUFU.EX2 R74, R126 ;  /* 0x0000007e004a7308 */ /* 0x0009e20000000800 */
[----:B------:R-:W-:Y:S02]  /*5160*/  ISETP.GT.AND P4, PT, R116, 0xa8, PT ;  /* 0x000000a87400780c */ /* 0x000fe40003f84270 */
[----:B-1----:R-:W-:Y:S02]  /*5170*/  FSEL R52, R52, -INF , P3 ;  /* 0xff80000034347808 */ /* 0x002fe40001800000 */
[----:B------:R-:W-:-:S02]  /*5180*/  FMNMX.FTZ R127, R113, R48, !PT ;  /* 0x00000030717f7209 */ /* 0x000fc40007810000 */
[----:B------:R-:W-:Y:S01]  /*5190*/  ISETP.GT.AND P3, PT, R116, 0xa9, PT ;  /* 0x000000a97400780c */ /* 0x000fe20003f64270 */
[----:B------:R-:W1:Y:S01]  /*51a0*/  MUFU.TANH R55, R55 ;  /* 0x0000003700377308 */ /* 0x000e620000002400 */
[----:B----4-:R-:W-:Y:S01]  /*51b0*/  FSEL R126, R46, -INF , P4 ;  /* 0xff8000002e7e7808 */ /* 0x010fe20002000000 */
[----:B------:R-:W-:Y:S01]  /*51c0*/  FFMA.FTZ R46, R53, UR10, -R30 ;  /* 0x0000000a352e7c23 */ /* 0x000fe2000801081e */
[----:B------:R-:W-:Y:S02]  /*51d0*/  FMNMX.FTZ R127, R52, R127, !PT ;  /* 0x0000007f347f7209 */ /* 0x000fe40007810000 */
[----:B------:R-:W-:Y:S02]  /*51e0*/  ISETP.GT.AND P4, PT, R116, 0xb0, PT ;  /* 0x000000b07400780c */ /* 0x000fe40003f84270 */
[----:B--2---:R-:W-:Y:S01]  /*51f0*/  FSEL R83, R83, -INF , P3 ;  /* 0xff80000053537808 */ /* 0x004fe20001800000 */
[----:B------:R-:W2:Y:S01]  /*5200*/  MUFU.TANH R26, R26 ;  /* 0x0000001a001a7308 */ /* 0x000ea20000002400 */
[----:B------:R-:W-:-:S02]  /*5210*/  FMNMX.FTZ R48, R126, R127, !PT ;  /* 0x0000007f7e307209 */ /* 0x000fc40007810000 */
[----:B------:R-:W-:Y:S02]  /*5220*/  ISETP.GT.AND P3, PT, R116, 0xb1, PT ;  /* 0x000000b17400780c */ /* 0x000fe40003f64270 */
[----:B-----5:R-:W-:Y:S01]  /*5230*/  FSEL R127, R50, -INF , P4 ;  /* 0xff800000327f7808 */ /* 0x020fe20002000000 */
[----:B------:R-:W-:Y:S01]  /*5240*/  FFMA.FTZ R50, R64, UR10, -R30 ;  /* 0x0000000a40327c23 */ /* 0x000fe2000801081e */
[----:B------:R-:W-:Y:S01]  /*5250*/  FMNMX.FTZ R48, R83, R48, !PT ;  /* 0x0000003053307209 */ /* 0x000fe20007810000 */
[----:B------:R3:W-:Y:S01]  /*5260*/  MUFU.EX2 R49, R128 ;  /* 0x0000008000317308 */ /* 0x0007e20000000800 */
[----:B------:R-:W-:-:S04]  /*5270*/  ISETP.GT.AND P4, PT, R116, 0xb8, PT ;  /* 0x000000b87400780c */ /* 0x000fc80003f84270 */
[----:B0-----:R-:W-:Y:S02]  /*5280*/  FSEL R54, R54, -INF , P4 ;  /* 0xff80000036367808 */ /* 0x001fe40002000000 */
[C---:B------:R-:W-:Y:S01]  /*5290*/  ISETP.GT.AND P4, PT, R116.reuse, 0xc0, PT ;  /* 0x000000c07400780c */ /* 0x040fe20003f84270 */
[----:B------:R-:W0:Y:S01]  /*52a0*/  MUFU.TANH R27, R27 ;  /* 0x0000001b001b7308 */ /* 0x000e220000002400 */
[----:B---3--:R-:W-:Y:S02]  /*52b0*/  FSEL R128, R51, -INF , P3 ;  /* 0xff80000033807808 */ /* 0x008fe40001800000 */
[----:B------:R-:W-:Y:S02]  /*52c0*/  FMNMX.FTZ R51, R127, R48, !PT ;  /* 0x000000307f337209 */ /* 0x000fe40007810000 */
[----:B------:R-:W-:Y:S02]  /*52d0*/  ISETP.GT.AND P3, PT, R116, 0xb9, PT ;  /* 0x000000b97400780c */ /* 0x000fe40003f64270 */
[----:B------:R-:W-:Y:S01]  /*52e0*/  FMNMX.FTZ R51, R128, R51, !PT ;  /* 0x0000003380337209 */ /* 0x000fe20007810000 */
[----:B------:R-:W3:Y:S01]  /*52f0*/  MUFU.TANH R84, R84 ;  /* 0x0000005400547308 */ /* 0x000ee20000002400 */
[----:B-1----:R-:W-:-:S02]  /*5300*/  FSEL R55, R55, -INF , P3 ;  /* 0xff80000037377808 */ /* 0x002fc40001800000 */
[----:B------:R-:W-:Y:S02]  /*5310*/  FMNMX.FTZ R48, R54, R51, !PT ;  /* 0x0000003336307209 */ /* 0x000fe40007810000 */
[----:B------:R-:W-:Y:S02]  /*5320*/  ISETP.GT.AND P3, PT, R116, 0xc1, PT ;  /* 0x000000c17400780c */ /* 0x000fe40003f64270 */
[----:B--2---:R-:W-:Y:S01]  /*5330*/  FSEL R64, R26, -INF , P4 ;  /* 0xff8000001a407808 */ /* 0x004fe20002000000 */
[----:B------:R-:W1:Y:S01]  /*5340*/  MUFU.TANH R85, R85 ;  /* 0x0000005500557308 */ /* 0x000e620000002400 */
[----:B------:R-:W-:Y:S01]  /*5350*/  FMNMX.FTZ R53, R55, R48, !PT ;  /* 0x0000003037357209 */ /* 0x000fe20007810000 */
[----:B------:R-:W-:Y:S01]  /*5360*/  FFMA.FTZ R26, R65, UR10, -R30 ;  /* 0x0000000a411a7c23 */ /* 0x000fe2000801081e */
[----:B------:R-:W-:Y:S02]  /*5370*/  ISETP.GT.AND P4, PT, R116, 0xc8, PT ;  /* 0x000000c87400780c */ /* 0x000fe40003f84270 */
[----:B0-----:R-:W-:-:S02]  /*5380*/  FSEL R130, R27, -INF , P3 ;  /* 0xff8000001b827808 */ /* 0x001fc40001800000 */
[----:B------:R-:W-:Y:S01]  /*5390*/  FMNMX.FTZ R53, R64, R53, !PT ;  /* 0x0000003540357209 */ /* 0x000fe20007810000 */
[----:B------:R-:W0:Y:S01]  /*53a0*/  MUFU.TANH R102, R102 ;  /* 0x0000006600667308 */ /* 0x000e220000002400 */
[----:B------:R-:W-:Y:S02]  /*53b0*/  ISETP.GT.AND P3, PT, R116, 0xc9, PT ;  /* 0x000000c97400780c */ /* 0x000fe40003f64270 */
[----:B---3--:R-:W-:Y:S02]  /*53c0*/  FSEL R84, R84, -INF , P4 ;  /* 0xff80000054547808 */ /* 0x008fe40002000000 */
[----:B------:R-:W-:Y:S02]  /*53d0*/  FMNMX.FTZ R53, R130, R53, !PT ;  /* 0x0000003582357209 */ /* 0x000fe40007810000 */
[----:B------:R-:W-:Y:S01]  /*53e0*/  ISETP.GT.AND P4, PT, R116, 0xd0, PT ;  /* 0x000000d07400780c */ /* 0x000fe20003f84270 */
[----:B------:R-:W2:Y:S01]  /*53f0*/  MUFU.TANH R106, R106 ;  /* 0x0000006a006a7308 */ /* 0x000ea20000002400 */
[----:B-1----:R-:W-:-:S02]  /*5400*/  FSEL R85, R85, -INF , P3 ;  /* 0xff80000055557808 */ /* 0x002fc40001800000 */
[----:B------:R-:W-:Y:S02]  /*5410*/  FMNMX.FTZ R48, R84, R53, !PT ;  /* 0x0000003554307209 */ /* 0x000fe40007810000 */
[----:B------:R-:W-:Y:S02]  /*5420*/  ISETP.GT.AND P3, PT, R116, 0xd1, PT ;  /* 0x000000d17400780c */ /* 0x000fe40003f64270 */
[----:B------:R-:W-:Y:S01]  /*5430*/  FMNMX.FTZ R27, R85, R48, !PT ;  /* 0x00000030551b7209 */ /* 0x000fe20007810000 */
[----:B------:R-:W1:Y:S01]  /*5440*/  MUFU.TANH R108, R108 ;  /* 0x0000006c006c7308 */ /* 0x000e620000002400 */
[----:B0-----:R-:W-:Y:S02]  /*5450*/  FSEL R102, R102, -INF , P4 ;  /* 0xff80000066667808 */ /* 0x001fe40002000000 */
[----:B------:R-:W-:Y:S02]  /*5460*/  ISETP.GT.AND P4, PT, R116, 0xd8, PT ;  /* 0x000000d87400780c */ /* 0x000fe40003f84270 */
[----:B------:R-:W-:-:S03]  /*5470*/  FMNMX.FTZ R53, R102, R27, !PT ;  /* 0x0000001b66357209 */ /* 0x000fc60007810000 */
[----:B------:R-:W0:Y:S01]  /*5480*/  MUFU.TANH R109, R109 ;  /* 0x0000006d006d7308 */ /* 0x000e220000002400 */
[----:B--2---:R-:W-:Y:S02]  /*5490*/  FSEL R106, R106, -INF , P3 ;  /* 0xff8000006a6a7808 */ /* 0x004fe40001800000 */
[----:B------:R-:W-:Y:S02]  /*54a0*/  ISETP.GT.AND P3, PT, R116, 0xd9, PT ;  /* 0x000000d97400780c */ /* 0x000fe40003f64270 */
[----:B------:R-:W-:-:S03]  /*54b0*/  FMNMX.FTZ R53, R106, R53, !PT ;  /* 0x000000356a357209 */ /* 0x000fc60007810000 */
[----:B------:R2:W-:Y:S01]  /*54c0*/  MUFU.EX2 R51, R50 ;  /* 0x0000003200337308 */ /* 0x0005e20000000800 */
[----:B-1----:R-:W-:-:S04]  /*54d0*/  FSEL R108, R108, -INF , P4 ;  /* 0xff8000006c6c7808 */ /* 0x002fc80002000000 */
[----:B------:R-:W-:Y:S01]  /*54e0*/  FMNMX.FTZ R48, R108, R53, !PT ;  /* 0x000000356c307209 */ /* 0x000fe20007810000 */
[----:B------:R-:W-:-:S01]  /*54f0*/  FFMA.FTZ R53, R32, UR10, -R30 ;  /* 0x0000000a20357c23 */ /* 0x000fc2000801081e */
[--C-:B------:R-:W-:Y:S01]  /*5500*/  FFMA.FTZ R32, R69, UR10, -R30.reuse ;  /* 0x0000000a45207c23 */ /* 0x100fe2000801081e */
[----:B------:R-:W-:Y:S01]  /*5510*/  MUFU.EX2 R31, R31 ;  /* 0x0000001f001f7308 */ /* 0x000fe20000000800 */
[----:B0-----:R-:W-:Y:S01]  /*5520*/  FSEL R109, R109, -INF , P3 ;  /* 0xff8000006d6d7808 */ /* 0x001fe20001800000 */
[--C-:B--2---:R-:W-:Y:S01]  /*5530*/  FFMA.FTZ R50, R28, UR10, -R30.reuse ;  /* 0x0000000a1c327c23 */ /* 0x104fe2000801081e */
[----:B------:R-:W-:-:S02]  /*5540*/  FFMA.FTZ R28, R66, UR10, -R30 ;  /* 0x0000000a421c7c23 */ /* 0x000fc4000801081e */
[----:B------:R-:W-:Y:S01]  /*5550*/  FMNMX.FTZ R65, R109, R48, !PT ;  /* 0x000000306d417209 */ /* 0x000fe20007810000 */
[----:B------:R-:W-:-:S01]  /*5560*/  FFMA.FTZ R48, R67, UR10, -R30 ;  /* 0x0000000a43307c23 */ /* 0x000fc2000801081e */
[--C-:B------:R-:W-:Y:S01]  /*5570*/  FFMA.FTZ R67, R71, UR10, -R30.reuse ;  /* 0x0000000a47437c23 */ /* 0x100fe2000801081e */
[----:B------:R-:W0:Y:S02]  /*5580*/  MUFU.EX2 R34, R34 ;  /* 0x0000002200227308 */ /* 0x000e240000000800 */
[----:B------:R-:W1:Y:S06]  /*5590*/  SHFL.BFLY PT, R66, R65, 0x2, 0x1f ;  /* 0x0c401f0041427f89 */ /* 0x000e6c00000e0000 */
[----:B------:R2:W-:Y:S08]  /*55a0*/  MUFU.EX2 R27, R50 ;  /* 0x00000032001b7308 */ /* 0x0005f00000000800 */
[----:B------:R-:W-:Y:S01]  /*55b0*/  MUFU.EX2 R35, R35 ;  /* 0x0000002300237308 */ /* 0x000fe20000000800 */
[----:B--2---:R-:W-:-:S01]  /*55c0*/  FFMA.FTZ R50, R68, UR10, -R30 ;  /* 0x0000000a44327c23 */ /* 0x004fc2000801081e */
[----:B------:R-:W-:Y:S01]  /*55d0*/  FFMA.FTZ R68, R81, UR10, -R30 ;  /* 0x0000000a51447c23 */ /* 0x000fe2000801081e */
[----:B0-----:R-:W-:-:S05]  /*55e0*/  FADD.FTZ R132, R31, R34 ;  /* 0x000000221f847221 */ /* 0x001fca0000010000 */
[----:B------:R-:W0:Y:S01]  /*55f0*/  MUFU.EX2 R38, R38 ;  /* 0x0000002600267308 */ /* 0x000e220000000800 */
[----:B-1----:R-:W-:Y:S01]  /*5600*/  FMNMX.FTZ R69, R65, R66, !PT ;  /* 0x0000004241457209 */ /* 0x002fe20007810000 */
[--C-:B------:R-:W-:Y:S01]  /*5610*/  FFMA.FTZ R65, R70, UR10, -R30.reuse ;  /* 0x0000000a46417c23 */ /* 0x100fe2000801081e */
[----:B------:R-:W-:-:S01]  /*5620*/  FFMA.FTZ R66, R80, UR10, -R30 ;  /* 0x0000000a50427c23 */ /* 0x000fc2000801081e */
[----:B------:R-:W-:Y:S02]  /*5630*/  FFMA.FTZ R30, R82, UR10, -R30 ;  /* 0x0000000a521e7c23 */ /* 0x000fe4000801081e */
[----:B------:R-:W1:Y:S02]  /*5640*/  SHFL.BFLY PT, R88, R69, 0x1, 0x1f ;  /* 0x0c201f0045587f89 */ /* 0x000e6400000e0000 */
[----:B------:R-:W2:Y:S08]  /*5650*/  MUFU.EX2 R39, R39 ;  /* 0x0000002700277308 */ /* 0x000eb00000000800 */
[----:B------:R-:W-:Y:S01]  /*5660*/  MUFU.EX2 R98, R98 ;  /* 0x0000006200627308 */ /* 0x000fe20000000800 */
[----:B0-----:R-:W-:-:S04]  /*5670*/  F2FP.SATFINITE.E4M3.F32.PACK_AB_MERGE_C R224, R38, R35, RZ ;  /* 0x0000002326e0723e */ /* 0x001fc800048070ff */
[----:B------:R-:W-:-:S03]  /*5680*/  F2FP.SATFINITE.E4M3.F32.PACK_AB_MERGE_C R224, R34, R31, R224 ;  /* 0x0000001f22e0723e */ /* 0x000fc600048070e0 */
[----:B------:R-:W-:Y:S01]  /*5690*/  MUFU.EX2 R86, R86 ;  /* 0x0000005600567308 */ /* 0x000fe20000000800 */
[----:B-1----:R-:W-:Y:S01]  /*56a0*/  FMNMX.FTZ R88, R69, R88, !PT ;  /* 0x0000005845587209 */ /* 0x002fe20007810000 */
        /* <DEDUP_REMOVED lines=19> */
[----:B------:R-:W-:Y:S01]  /*57e0*/  FFMA.FTZ R78, R79, UR10, -R70 ;  /* 0x0000000a4f4e7c23 */ /* 0x000fe20008010846 */
[----:B------:R-:W-:-:S01]  /*57f0*/  FADD.FTZ R79, R35, R132 ;  /* 0x00000084234f7221 */ /* 0x000fc20000010000 */
        /* <DEDUP_REMOVED lines=12> */
[----:B--2---:R-:W-:Y:S01]  /*58c0*/  FADD.FTZ R79, R39, R132 ;  /* 0x00000084274f7221 */ /* 0x004fe20000010000 */
[----:B------:R-:W-:-:S01]  /*58d0*/  FFMA.FTZ R77, R56, UR10, -R70 ;  /* 0x0000000a384d7c23 */ /* 0x000fc20008010846 */
[----:B------:R-:W-:Y:S01]  /*58e0*/  @!P0 PRMT R56, RZ, 0x654, R2 ;  /* 0x00000654ff388816 */ /* 0x000fe20000000002 */
[----:B------:R-:W-:-:S01]  /*58f0*/  FFMA.FTZ R116, R15, UR10, -R70 ;  /* 0x0000000a0f747c23 */ /* 0x000fc20008010846 */
[----:B------:R-:W2:Y:S01]  /*5900*/  MUFU.EX2 R82, R82 ;  /* 0x0000005200527308 */ /* 0x000ea20000000800 */
[----:B0-----:R-:W-:-:S01]  /*5910*/  FADD.FTZ R134, R3, R80 ;  /* 0x0000005003867221 */ /* 0x001fc20000010000 */
[----:B------:R-:W-:Y:S01]  /*5920*/  FADD.FTZ R79, R98, R79 ;  /* 0x0000004f624f7221 */ /* 0x000fe20000010000 */
[----:B------:R0:W-:Y:S01]  /*5930*/  @!P0 SYNCS.ARRIVE.TRANS64.RED.A1T0 RZ, [R56+URZ], RZ ;  /* 0x000000ff38ff89a7 */ /* 0x0001e2000810043f */
[----:B------:R-:W-:-:S01]  /*5940*/  FFMA.FTZ R11, R20, UR10, -R70 ;  /* 0x0000000a140b7c23 */ /* 0x000fc20008010846 */
[--C-:B------:R-:W-:Y:S01]  /*5950*/  FFMA.FTZ R20, R21, UR10, -R70.reuse ;  /* 0x0000000a15147c23 */ /* 0x100fe20008010846 */
[----:B------:R-:W-:-:S01]  /*5960*/  FFMA.FTZ R118, R105, UR10, -R70 ;  /* 0x0000000a69767c23 */ /* 0x000fc20008010846 */
[----:B------:R-:W-:Y:S01]  /*5970*/  FFMA.FTZ R15, R123, UR10, -R70 ;  /* 0x0000000a7b0f7c23 */ /* 0x000fe20008010846 */
[----:B------:R-:W3:Y:S01]  /*5980*/  MUFU.EX2 R6, R6 ;  /* 0x0000000600067308 */ /* 0x000ee20000000800 */
[----:B-1----:R-:W-:-:S01]  /*5990*/  FADD.FTZ R107, R69, R134 ;  /* 0x00000086456b7221 */ /* 0x002fc20000010000 */
[--C-:B------:R-:W-:Y:S01]  /*59a0*/  FFMA.FTZ R90, R90, UR10, -R70.reuse ;  /* 0x0000000a5a5a7c23 */ /* 0x100fe20008010846 */
[----:B0-----:R-:W-:-:S01]  /*59b0*/  FFMA.FTZ R56, R58, UR10, -R70 ;  /* 0x0000000a3a387c23 */ /* 0x001fc20008010846 */
[----:B------:R-:W-:Y:S01]  /*59c0*/  FADD.FTZ R58, R86, R79 ;  /* 0x0000004f563a7221 */ /* 0x000fe20000010000 */
[----:B------:R-:W-:-:S01]  /*59d0*/  FFMA.FTZ R105, R117, UR10, -R70 ;  /* 0x0000000a75697c23 */ /* 0x000fc20008010846 */
[--C-:B------:R-:W-:Y:S01]  /*59e0*/  FFMA.FTZ R21, R93, UR10, -R70.reuse ;  /* 0x0000000a5d157c23 */ /* 0x100fe20008010846 */
[----:B------:R-:W-:-:S01]  /*59f0*/  FFMA.FTZ R93, R111, UR10, -R70 ;  /* 0x0000000a6f5d7c23 */ /* 0x000fc20008010846 */
[----:B------:R-:W0:Y:S01]  /*5a00*/  MUFU.EX2 R7, R7 ;  /* 0x0000000700077308 */ /* 0x000e220000000800 */
[----:B--2---:R-:W-:-:S01]  /*5a10*/  FADD.FTZ R107, R82, R107 ;  /* 0x0000006b526b7221 */ /* 0x004fc20000010000 */
[----:B------:R-:W-:Y:S01]  /*5a20*/  FADD.FTZ R79, R87, R58 ;  /* 0x0000003a574f7221 */ /* 0x000fe20000010000 */
[----:B------:R-:W-:-:S01]  /*5a30*/  FFMA.FTZ R58, R60, UR10, -R70 ;  /* 0x0000000a3c3a7c23 */ /* 0x000fc20008010846 */
[--C-:B------:R-:W-:Y:S01]  /*5a40*/  FFMA.FTZ R63, R63, UR10, -R70.reuse ;  /* 0x0000000a3f3f7c23 */ /* 0x100fe20008010846 */
[----:B------:R-:W-:-:S01]  /*5a50*/  FFMA.FTZ R96, R96, UR10, -R70 ;  /* 0x0000000a60607c23 */ /* 0x000fc20008010846 */
[--C-:B------:R-:W-:Y:S01]  /*5a60*/  FFMA.FTZ R103, R103, UR10, -R70.reuse ;  /* 0x0000000a67677c23 */ /* 0x100fe20008010846 */
[----:B------:R-:W-:-:S01]  /*5a70*/  FFMA.FTZ R62, R62, UR10, -R70 ;  /* 0x0000000a3e3e7c23 */ /* 0x000fc20008010846 */
[----:B------:R-:W-:Y:S01]  /*5a80*/  MUFU.EX2 R71, R71 ;  /* 0x0000004700477308 */ /* 0x000fe20000000800 */
[----:B---3--:R-:W-:-:S01]  /*5a90*/  FADD.FTZ R132, R6, R107 ;  /* 0x0000006b06847221 */ /* 0x008fc20000010000 */
[----:B------:R-:W-:Y:S01]  /*5aa0*/  F2FP.SATFINITE.E4M3.F32.PACK_AB_MERGE_C R225, R82, R69, RZ ;  /* 0x0000004552e1723e */ /* 0x000fe200048070ff */
[----:B------:R-:W-:-:S01]  /*5ab0*/  FFMA.FTZ R57, R57, UR10, -R70 ;  /* 0x0000000a39397c23 */ /* 0x000fc20008010846 */
[--C-:B------:R-:W-:Y:S01]  /*5ac0*/  FFMA.FTZ R59, R59, UR10, -R70.reuse ;  /* 0x0000000a3b3b7c23 */ /* 0x100fe20008010846 */
[----:B------:R-:W-:-:S01]  /*5ad0*/  FFMA.FTZ R113, R113, UR10, -R70 ;  /* 0x0000000a71717c23 */ /* 0x000fc20008010846 */
[----:B------:R-:W-:Y:S01]  /*5ae0*/  F2FP.SATFINITE.E4M3.F32.PACK_AB_MERGE_C R225, R80, R3, R225 ;  /* 0x0000000350e1723e */ /* 0x000fe200048070e1 */
        /* <DEDUP_REMOVED lines=13> */
[----:B------:R-:W-:Y:S01]  /*5bc0*/  FFMA.FTZ R108, R108, UR10, -R70 ;  /* 0x0000000a6c6c7c23 */ /* 0x000fe20008010846 */
[----:B------:R-:W-:-:S02]  /*5bd0*/  F2FP.SATFINITE.E4M3.F32.PACK_AB_MERGE_C R226, R87, R86, RZ ;  /* 0x0000005657e2723e */ /* 0x000fc400048070ff */
[----:B------:R-:W-:Y:S01]  /*5be0*/  CS2R R86, SRZ ;  /* 0x0000000000567805 */ /* 0x000fe2000001ff00 */
[----:B------:R-:W0:Y:S01]  /*5bf0*/  MUFU.EX2 R115, R115 ;  /* 0x0000007300737308 */ /* 0x000e220000000800 */
[----:B-1----:R-:W-:Y:S02]  /*5c00*/  F2FP.SATFINITE.E4M3.F32.PACK_AB_MERGE_C R227, R100, R71, RZ ;  /* 0x0000004764e3723e */ /* 0x002fe400048070ff */
[----:B------:R-:W-:Y:S02]  /*5c10*/  F2FP.SATFINITE.E4M3.F32.PACK_AB_MERGE_C R226, R98, R39, R226 ;  /* 0x0000002762e2723e */ /* 0x000fe400048070e2 */
[----:B------:R-:W-:-:S03]  /*5c20*/  F2FP.SATFINITE.E4M3.F32.PACK_AB_MERGE_C R227, R7, R6, R227 ;  /* 0x0000000607e3723e */ /* 0x000fc600048070e3 */
[----:B------:R-:W-:Y:S08]  /*5c30*/  MUFU.EX2 R12, R12 ;  /* 0x0000000c000c7308 */ /* 0x000ff00000000800 */
[----:B------:R-:W1:Y:S08]  /*5c40*/  MUFU.EX2 R112, R112 ;  /* 0x0000007000707308 */ /* 0x000e700000000800 */
[----:B------:R-:W2:Y:S08]  /*5c50*/  MUFU.EX2 R13, R13 ;  /* 0x0000000d000d7308 */ /* 0x000eb00000000800 */
[----:B------:R3:W-:Y:S08]  /*5c60*/  MUFU.EX2 R2, R77 ;  /* 0x0000004d00027308 */ /* 0x0007f00000000800 */
[----:B------:R-:W4:Y:S01]  /*5c70*/  MUFU.EX2 R119, R119 ;  /* 0x0000007700777308 */ /* 0x000f220000000800 */
[----:B---3--:R-:W-:-:S01]  /*5c80*/  FADD.FTZ R77, R71, R132 ;  /* 0x00000084474d7221 */ /* 0x008fc20000010000 */
[----:B------:R-:W-:-:S03]  /*5c90*/  FADD.FTZ R132, R110, R79 ;  /* 0x0000004f6e847221 */ /* 0x000fc60000010000 */
[----:B------:R-:W-:Y:S01]  /*5ca0*/  FADD.FTZ R60, R100, R77 ;  /* 0x0000004d643c7221 */ /* 0x000fe20000010000 */
[----:B------:R-:W-:-:S01]  /*5cb0*/  FFMA.FTZ R77, R61, UR10, -R70 ;  /* 0x0000000a3d4d7c23 */ /* 0x000fc20008010846 */
[----:B0-----:R-:W-:Y:S01]  /*5cc0*/  FADD.FTZ R79, R115, R132 ;  /* 0x00000084734f7221 */ /* 0x001fe20000010000 */
[----:B------:R-:W0:Y:S01]  /*5cd0*/  MUFU.EX2 R116, R116 ;  /* 0x0000007400747308 */ /* 0x000e220000000800 */
[----:B------:R-:W-:-:S02]  /*5ce0*/  FADD.FTZ R61, R9, R60 ;  /* 0x0000003c093d7221 */ /* 0x000fc40000010000 */
[----:B-1----:R-:W-:Y:S01]  /*5cf0*/  FADD.FTZ R132, R112, R79 ;  /* 0x0000004f70847221 */ /* 0x002fe20000010000 */
[----:B------:R-:W-:-:S01]  /*5d00*/  FFMA.FTZ R79, R52, UR10, -R70 ;  /* 0x0000000a344f7c23 */ /* 0x000fc20008010846 */
[----:B------:R-:W-:-:S03]  /*5d10*/  FADD.FTZ R60, R12, R61 ;  /* 0x0000003d0c3c7221 */ /* 0x000fc60000010000 */
[----:B------:R-:W1:Y:S01]  /*5d20*/  MUFU.EX2 R114, R114 ;  /* 0x0000007200727308 */ /* 0x000e620000000800 */
[----:B--2---:R-:W-:-:S01]  /*5d30*/  FADD.FTZ R61, R13, R60 ;  /* 0x0000003c0d3d7221 */ /* 0x004fc20000010000 */
[C---:B----4-:R-:W-:Y:S01]  /*5d40*/  FADD.FTZ R107, R119.reuse, R132 ;  /* 0x00000084776b7221 */ /* 0x050fe20000010000 */
[----:B------:R-:W-:-:S04]  /*5d50*/  F2FP.SATFINITE.E4M3.F32.PACK_AB_MERGE_C R220, R119, R112, RZ ;  /* 0x0000007077dc723e */ /* 0x000fc800048070ff */
[----:B------:R-:W-:Y:S01]  /*5d60*/  F2FP.SATFINITE.E4M3.F32.PACK_AB_MERGE_C R220, R115, R110, R220 ;  /* 0x0000006e73dc723e */ /* 0x000fe200048070dc */
        /* <DEDUP_REMOVED lines=29> */
[----:B------:R-:W-:Y:S08]  /*5f40*/  MUFU.EX2 R90, R90 ;  /* 0x0000005a005a7308 */ /* 0x000ff00000000800 */
[----:B------:R-:W-:Y:S01]  /*5f50*/  MUFU.EX2 R105, R105 ;  /* 0x0000006900697308 */ /* 0x000fe20000000800 */
[----:B-1----:R-:W-:-:S04]  /*5f60*/  FADD.FTZ R111, R129, R132 ;  /* 0x00000084816f7221 */ /* 0x002fc80000010000 */
[----:B------:R-:W-:-:S03]  /*5f70*/  FADD.FTZ R132, R14, R111 ;  /* 0x0000006f0e847221 */ /* 0x000fc60000010000 */
[----:B------:R-:W0:Y:S08]  /*5f80*/  MUFU.EX2 R125, R125 ;  /* 0x0000007d007d7308 */ /* 0x000e300000000800 */
[----:B------:R-:W1:Y:S08]  /*5f90*/  MUFU.EX2 R120, R120 ;  /* 0x0000007800787308 */ /* 0x000e700000000800 */
[----:B------:R-:W-:Y:S01]  /*5fa0*/  MUFU.EX2 R21, R21 ;  /* 0x0000001500157308 */ /* 0x000fe20000000800 */
[----:B0-----:R-:W-:-:S04]  /*5fb0*/  F2FP.SATFINITE.E4M3.F32.PACK_AB_MERGE_C R216, R125, R14, RZ ;  /* 0x0000000e7dd8723e */ /* 0x001fc800048070ff */
[----:B------:R-:W-:-:S03]  /*5fc0*/  F2FP.SATFINITE.E4M3.F32.PACK_AB_MERGE_C R216, R129, R10, R216 ;  /* 0x0000000a81d8723e */ /* 0x000fc600048070d8 */
[----:B------:R0:W-:Y:S01]  /*5fd0*/  MUFU.EX2 R52, R63 ;  /* 0x0000003f00347308 */ /* 0x0001e20000000800 */
[----:B-1----:R-:W-:-:S04]  /*5fe0*/  F2FP.SATFINITE.E4M3.F32.PACK_AB_MERGE_C R217, R120, R105, RZ ;  /* 0x0000006978d9723e */ /* 0x002fc800048070ff */
[----:B------:R-:W-:-:S03]  /*5ff0*/  F2FP.SATFINITE.E4M3.F32.PACK_AB_MERGE_C R217, R90, R15, R217 ;  /* 0x0000000f5ad9723e */ /* 0x000fc600048070d9 */
[----:B------:R-:W-:Y:S01]  /*6000*/  MUFU.EX2 R121, R121 ;  /* 0x0000007900797308 */ /* 0x000fe20000000800 */
[----:B0-----:R-:W-:-:S04]  /*6010*/  FADD.FTZ R63, R15, R54 ;  /* 0x000000360f3f7221 */ /* 0x001fc80000010000 */
[----:B------:R-:W-:-:S03]  /*6020*/  FADD.FTZ R54, R90, R63 ;  /* 0x0000003f5a367221 */ /* 0x000fc60000010000 */
[----:B------:R-:W-:Y:S01]  /*6030*/  MUFU.EX2 R92, R92 ;  /* 0x0000005c005c7308 */ /* 0x000fe20000000800 */
[----:B------:R-:W-:-:S07]  /*6040*/  FADD.FTZ R63, R105, R54 ;  /* 0x00000036693f7221 */ /* 0x000fce0000010000 */
[----:B------:R-:W-:Y:S08]  /*6050*/  MUFU.EX2 R93, R93 ;  /* 0x0000005d005d7308 */ /* 0x000ff00000000800 */
[----:B------:R-:W0:Y:S08]  /*6060*/  MUFU.EX2 R124, R124 ;  /* 0x0000007c007c7308 */ /* 0x000e300000000800 */
[----:B------:R1:W-:Y:S08]  /*6070*/  MUFU.EX2 R55, R77 ;  /* 0x0000004d00377308 */ /* 0x0003f00000000800 */
[----:B------:R-:W2:Y:S01]  /*6080*/  MUFU.EX2 R96, R96 ;  /* 0x0000006000607308 */ /* 0x000ea20000000800 */
[----:B-1----:R-:W-:-:S01]  /*6090*/  FADD.FTZ R77, R125, R132 ;  /* 0x000000847d4d7221 */ /* 0x002fc20000010000 */
[----:B------:R-:W-:Y:S01]  /*60a0*/  FADD.FTZ R132, R120, R63 ;  /* 0x0000003f78847221 */ /* 0x000fe20000010000 */
[----:B0-----:R-:W-:-:S02]  /*60b0*/  F2FP.SATFINITE.E4M3.F32.PACK_AB_MERGE_C R218, R124, R91, RZ ;  /* 0x0000005b7cda723e */ /* 0x001fc400048070ff */
[----:B------:R-:W-:Y:S01]  /*60c0*/  FADD.FTZ R134, R104, R77 ;  /* 0x0000004d68867221 */ /* 0x000fe20000010000 */
[----:B------:R-:W-:-:S01]  /*60d0*/  FADD.FTZ R35, R21, R132 ;  /* 0x0000008415237221 */ /* 0x000fc20000010000 */
[C---:B------:R-:W-:Y:S01]  /*60e0*/  F2FP.SATFINITE.E4M3.F32.PACK_AB_MERGE_C R218, R121.reuse, R104, R218 ;  /* 0x0000006879da723e */ /* 0x040fe200048070da */
[----:B------:R-:W-:Y:S01]  /*60f0*/  MUFU.EX2 R81, R81 ;  /* 0x0000005100517308 */ /* 0x000fe20000000800 */
[----:B------:R-:W-:-:S01]  /*6100*/  FADD.FTZ R134, R121, R134 ;  /* 0x0000008679867221 */ /* 0x000fc20000010000 */
[----:B------:R-:W-:-:S03]  /*6110*/  FADD.FTZ R38, R92, R35 ;  /* 0x000000235c267221 */ /* 0x000fc60000010000 */
[----:B------:R-:W-:Y:S01]  /*6120*/  FADD.FTZ R63, R91, R134 ;  /* 0x000000865b3f7221 */ /* 0x000fe20000010000 */
[----:B------:R-:W-:-:S02]  /*6130*/  FADD.FTZ R69, R93, R38 ;  /* 0x000000265d457221 */ /* 0x000fc40000010000 */
[----:B------:R-:W-:Y:S01]  /*6140*/  MUFU.EX2 R94, R94 ;  /* 0x0000005e005e7308 */ /* 0x000fe20000000800 */
[----:B------:R-:W-:-:S01]  /*6150*/  FADD.FTZ R38, R124, R63 ;  /* 0x0000003f7c267221 */ /* 0x000fc20000010000 */
[----:B--2---:R-:W-:-:S03]  /*6160*/  F2FP.SATFINITE.E4M3.F32.PACK_AB_MERGE_C R219, R96, R93, RZ ;  /* 0x0000005d60db723e */ /* 0x004fc600048070ff */
[----:B------:R-:W-:Y:S01]  /*6170*/  FADD.FTZ R13, R95, R38 ;  /* 0x000000265f0d7221 */ /* 0x000fe20000010000 */
[----:B------:R-:W-:Y:S02]  /*6180*/  F2FP.SATFINITE.E4M3.F32.PACK_AB_MERGE_C R219, R92, R21, R219 ;  /* 0x000000155cdb723e */ /* 0x000fe400048070db */
[----:B------:R-:W-:Y:S01]  /*6190*/  CS2R R38, SRZ ;  /* 0x0000000000267805 */ /* 0x000fe2000001ff00 */
[----:B------:R-:W-:Y:S01]  /*61a0*/  MUFU.EX2 R103, R103 ;  /* 0x0000006700677308 */ /* 0x000fe20000000800 */
[----:B------:R-:W-:-:S04]  /*61b0*/  FADD.FTZ R13, R72, R13 ;  /* 0x0000000d480d7221 */ /* 0x000fc80000010000 */
[----:B------:R-:W-:-:S03]  /*61c0*/  FADD.FTZ R14, R74, R13 ;  /* 0x0000000d4a0e7221 */ /* 0x000fc60000010000 */
[----:B------:R-:W0:Y:S08]  /*61d0*/  MUFU.EX2 R99, R99 ;  /* 0x0000006300637308 */ /* 0x000e300000000800 */
[----:B------:R-:W-:Y:S08]  /*61e0*/  MUFU.EX2 R61, R58 ;  /* 0x0000003a003d7308 */ /* 0x000ff00000000800 */
[----:B------:R-:W1:Y:S01]  /*61f0*/  MUFU.EX2 R122, R122 ;  /* 0x0000007a007a7308 */ /* 0x000e620000000800 */
[----:B0-----:R-:W-:-:S01]  /*6200*/  FADD.FTZ R14, R99, R14 ;  /* 0x0000000e630e7221 */ /* 0x001fc20000010000 */
[----:B------:R-:W-:-:S04]  /*6210*/  F2FP.SATFINITE.E4M3.F32.PACK_AB_MERGE_C R212, R99, R74, RZ ;  /* 0x0000004a63d4723e */ /* 0x000fc800048070ff */
[----:B------:R-:W-:Y:S02]  /*6220*/  F2FP.SATFINITE.E4M3.F32.PACK_AB_MERGE_C R212, R72, R95, R212 ;  /* 0x0000005f48d4723e */ /* 0x000fe400048070d4 */
[----:B------:R0:W-:Y:S08]  /*6230*/  MUFU.EX2 R58, R62 ;  /* 0x0000003e003a7308 */ /* 0x0001f00000000800 */
[----:B------:R-:W2:Y:S01]  /*6240*/  MUFU.EX2 R41, R41 ;  /* 0x0000002900297308 */ /* 0x000ea20000000800 */
[----:B0-----:R-:W-:-:S01]  /*6250*/  FADD.FTZ R62, R96, R69 ;  /* 0x00000045603e7221 */ /* 0x001fc20000010000 */
[----:B-1----:R-:W-:-:S03]  /*6260*/  F2FP.SATFINITE.E4M3.F32.PACK_AB_MERGE_C R213, R122, R103, RZ ;  /* 0x000000677ad5723e */ /* 0x002fc600048070ff */
[----:B------:R-:W-:Y:S01]  /*6270*/  FADD.FTZ R5, R81, R62 ;  /* 0x0000003e51057221 */ /* 0x000fe20000010000 */
[C---:B------:R-:W-:Y:S02]  /*6280*/  F2FP.SATFINITE.E4M3.F32.PACK_AB_MERGE_C R213, R94.reuse, R81, R213 ;  /* 0x000000515ed5723e */ /* 0x040fe400048070d5 */
[----:B------:R-:W-:Y:S01]  /*6290*/  CS2R R80, SRZ ;  /* 0x0000000000507805 */ /* 0x000fe2000001ff00 */
[----:B------:R-:W0:Y:S01]  /*62a0*/  MUFU.EX2 R73, R73 ;  /* 0x0000004900497308 */ /* 0x000e220000000800 */
[----:B------:R-:W-:-:S04]  /*62b0*/  FADD.FTZ R8, R94, R5 ;  /* 0x000000055e087221 */ /* 0x000fc80000010000 */
[----:B------:R-:W-:-:S03]  /*62c0*/  FADD.FTZ R5, R103, R8 ;  /* 0x0000000867057221 */ /* 0x000fc60000010000 */
[----:B------:R-:W1:Y:S01]  /*62d0*/  MUFU.EX2 R40, R40 ;  /* 0x0000002800287308 */ /* 0x000e620000000800 */
[----:B------:R-:W-:-:S01]  /*62e0*/  FADD.FTZ R8, R122, R5 ;  /* 0x000000057a087221 */ /* 0x000fc20000010000 */
[----:B--2---:R-:W-:-:S06]  /*62f0*/  FADD.FTZ R13, R41, R14 ;  /* 0x0000000e290d7221 */ /* 0x004fcc0000010000 */
[----:B------:R-:W2:Y:S01]  /*6300*/  MUFU.EX2 R76, R76 ;  /* 0x0000004c004c7308 */ /* 0x000ea20000000800 */
[----:B0-----:R-:W-:-:S07]  /*6310*/  FADD.FTZ R63, R73, R8 ;  /* 0x00000008493f7221 */ /* 0x001fce0000010000 */
[----:B------:R-:W0:Y:S01]  /*6320*/  MUFU.EX2 R44, R44 ;  /* 0x0000002c002c7308 */ /* 0x000e220000000800 */
[----:B-1----:R-:W-:-:S07]  /*6330*/  FADD.FTZ R13, R40, R13 ;  /* 0x0000000d280d7221 */ /* 0x002fce0000010000 */
[----:B------:R-:W1:Y:S01]  /*6340*/  MUFU.EX2 R75, R75 ;  /* 0x0000004b004b7308 */ /* 0x000e620000000800 */
[----:B--2---:R-:W-:-:S01]  /*6350*/  FADD.FTZ R8, R76, R63 ;  /* 0x0000003f4c087221 */ /* 0x004fc20000010000 */
[----:B------:R-:W-:-:S06]  /*6360*/  CS2R R62, SRZ ;  /* 0x00000000003e7805 */ /* 0x000fcc000001ff00 */
[----:B------:R-:W2:Y:S01]  /*6370*/  MUFU.EX2 R45, R45 ;  /* 0x0000002d002d7308 */ /* 0x000ea20000000800 */
[----:B0-----:R-:W-:-:S07]  /*6380*/  FADD.FTZ R14, R44, R13 ;  /* 0x0000000d2c0e7221 */ /* 0x001fce0000010000 */
[----:B------:R-:W0:Y:S01]  /*6390*/  MUFU.EX2 R78, R78 ;  /* 0x0000004e004e7308 */ /* 0x000e220000000800 */
[----:B-1----:R-:W-:-:S07]  /*63a0*/  FADD.FTZ R3, R75, R8 ;  /* 0x000000084b037221 */ /* 0x002fce0000010000 */
[----:B------:R-:W1:Y:S01]  /*63b0*/  MUFU.EX2 R42, R42 ;  /* 0x0000002a002a7308 */ /* 0x000e620000000800 */
[C---:B--2---:R-:W-:Y:S01]  /*63c0*/  F2FP.SATFINITE.E4M3.F32.PACK_AB_MERGE_C R44, R45.reuse, R44, RZ ;  /* 0x0000002c2d2c723e */ /* 0x044fe200048070ff */
[----:B------:R-:W-:-:S03]  /*63d0*/  FADD.FTZ R45, R45, R14 ;  /* 0x0000000e2d2d7221 */ /* 0x000fc60000010000 */
[----:B------:R-:W-:Y:S02]  /*63e0*/  F2FP.SATFINITE.E4M3.F32.PACK_AB_MERGE_C R214, R40, R41, R44 ;  /* 0x0000002928d6723e */ /* 0x000fe4000480702c */
[----:B------:R-:W-:Y:S01]  /*63f0*/  CS2R R40, SRZ ;  /* 0x0000000000287805 */ /* 0x000fe2000001ff00 */
        /* <DEDUP_REMOVED lines=8> */
[----:B------:R-:W-:Y:S02]  /*6480*/  CS2R R44, SRZ ;  /* 0x00000000002c7805 */ /* 0x000fe4000001ff00 */
[----:B------:R-:W-:Y:S02]  /*6490*/  CS2R R74, SRZ ;  /* 0x00000000004a7805 */ /* 0x000fe4000001ff00 */
[----:B------:R-:W-:Y:S01]  /*64a0*/  CS2R R76, SRZ ;  /* 0x00000000004c7805 */ /* 0x000fe2000001ff00 */
[----:B------:R-:W-:-:S01]  /*64b0*/  FADD.FTZ R8, R49, R8 ;  /* 0x0000000831087221 */ /* 0x000fc20000010000 */
        /* <DEDUP_REMOVED lines=12> */
[C---:B0-----:R-:W-:Y:S01]  /*6580*/  F2FP.SATFINITE.E4M3.F32.PACK_AB_MERGE_C R56, R59.reuse, R56, RZ ;  /* 0x000000383b38723e */ /* 0x041fe200048070ff */
[----:B------:R-:W-:-:S03]  /*6590*/  FADD.FTZ R59, R59, R6 ;  /* 0x000000063b3b7221 */ /* 0x000fc60000010000 */
[----:B------:R-:W-:Y:S01]  /*65a0*/  F2FP.SATFINITE.E4M3.F32.PACK_AB_MERGE_C R209, R57, R2, R56 ;  /* 0x0000000239d1723e */ /* 0x000fe20004807038 */
[----:B------:R-:W-:-:S01]  /*65b0*/  FADD.FTZ R8, R52, R59 ;  /* 0x0000003b34087221 */ /* 0x000fc20000010000 */
[----:B------:R-:W-:Y:S01]  /*65c0*/  CS2R R56, SRZ ;  /* 0x0000000000387805 */ /* 0x000fe2000001ff00 */
[----:B------:R-:W0:Y:S01]  /*65d0*/  MUFU.EX2 R26, R26 ;  /* 0x0000001a001a7308 */ /* 0x000e220000000800 */
[----:B-1----:R-:W-:-:S01]  /*65e0*/  FADD.FTZ R6, R24, R7 ;  /* 0x0000000718067221 */ /* 0x002fc20000010000 */
[----:B------:R-:W-:-:S03]  /*65f0*/  FADD.FTZ R8, R61, R8 ;  /* 0x000000083d087221 */ /* 0x000fc60000010000 */
[----:B------:R-:W-:Y:S01]  /*6600*/  FADD.FTZ R6, R51, R6 ;  /* 0x0000000633067221 */ /* 0x000fe20000010000 */
[----:B------:R-:W-:-:S01]  /*6610*/  FADD.FTZ R9, R55, R8 ;  /* 0x0000000837097221 */ /* 0x000fc20000010000 */
[----:B------:R-:W-:Y:S01]  /*6620*/  F2FP.SATFINITE.E4M3.F32.PACK_AB_MERGE_C R55, R58, R55, RZ ;  /* 0x000000373a37723e */ /* 0x000fe200048070ff */
[----:B------:R-:W1:Y:S01]  /*6630*/  MUFU.EX2 R54, R113 ;  /* 0x0000007100367308 */ /* 0x000e620000000800 */
[----:B--2---:R-:W-:-:S01]  /*6640*/  FADD.FTZ R7, R25, R6 ;  /* 0x0000000619077221 */ /* 0x004fc20000010000 */
[----:B------:R-:W-:Y:S01]  /*6650*/  FADD.FTZ R9, R58, R9 ;  /* 0x000000093a097221 */ /* 0x000fe20000010000 */
[----:B------:R-:W-:Y:S02]  /*6660*/  F2FP.SATFINITE.E4M3.F32.PACK_AB_MERGE_C R211, R61, R52, R55 ;  /* 0x000000343dd3723e */ /* 0x000fe40004807037 */
[----:B------:R-:W-:-:S03]  /*6670*/  CS2R R58, SRZ ;  /* 0x00000000003a7805 */ /* 0x000fc6000001ff00 */
[----:B------:R-:W2:Y:S01]  /*6680*/  MUFU.EX2 R28, R28 ;  /* 0x0000001c001c7308 */ /* 0x000ea20000000800 */
[C---:B0-----:R-:W-:Y:S01]  /*6690*/  F2FP.SATFINITE.E4M3.F32.PACK_AB_MERGE_C R25, R26.reuse, R25, RZ ;  /* 0x000000191a19723e */ /* 0x041fe200048070ff */
[----:B------:R-:W-:-:S03]  /*66a0*/  FADD.FTZ R26, R26, R7 ;  /* 0x000000071a1a7221 */ /* 0x000fc60000010000 */
[----:B------:R-:W-:Y:S01]  /*66b0*/  F2FP.SATFINITE.E4M3.F32.PACK_AB_MERGE_C R210, R51, R24, R25 ;  /* 0x0000001833d2723e */ /* 0x000fe20004807019 */
[----:B------:R-:W-:-:S01]  /*66c0*/  FADD.FTZ R7, R27, R26 ;  /* 0x0000001a1b077221 */ /* 0x000fc20000010000 */
[----:B------:R-:W-:Y:S01]  /*66d0*/  CS2R R24, SRZ ;  /* 0x0000000000187805 */ /* 0x000fe2000001ff00 */
[----:B------:R0:W3:Y:S01]  /*66e0*/  MUFU.EX2 R35, R79 ;  /* 0x0000004f00237308 */ /* 0x0000e20000000800 */
[----:B-1----:R-:W-:-:S07]  /*66f0*/  FADD.FTZ R6, R54, R9 ;  /* 0x0000000936067221 */ /* 0x002fce0000010000 */
[----:B------:R-:W1:Y:S01]  /*6700*/  MUFU.EX2 R29, R29 ;  /* 0x0000001d001d7308 */ /* 0x000e620000000800 */
[----:B--2---:R-:W-:-:S01]  /*6710*/  FADD.FTZ R8, R28, R7 ;  /* 0x000000071c087221 */ /* 0x004fc20000010000 */
[----:B0-----:R-:W-:-:S06]  /*6720*/  CS2R R78, SRZ ;  /* 0x00000000004e7805 */ /* 0x001fcc000001ff00 */
[----:B------:R-:W0:Y:S01]  /*6730*/  MUFU.EX2 R126, R126 ;  /* 0x0000007e007e7308 */ /* 0x000e220000000800 */
[----:B---3--:R-:W-:-:S07]  /*6740*/  FADD.FTZ R7, R35, R6 ;  /* 0x0000000623077221 */ /* 0x008fce0000010000 */
[----:B------:R-:W2:Y:S01]  /*6750*/  MUFU.EX2 R48, R48 ;  /* 0x0000003000307308 */ /* 0x000ea20000000800 */
[----:B-1----:R-:W-:-:S07]  /*6760*/  FADD.FTZ R9, R29, R8 ;  /* 0x000000081d097221 */ /* 0x002fce0000010000 */
[----:B------:R-:W1:Y:S01]  /*6770*/  MUFU.EX2 R83, R83 ;  /* 0x0000005300537308 */ /* 0x000e620000000800 */
[----:B0-----:R-:W-:-:S07]  /*6780*/  FADD.FTZ R6, R126, R7 ;  /* 0x000000077e067221 */ /* 0x001fce0000010000 */
[----:B------:R-:W0:Y:S01]  /*6790*/  MUFU.EX2 R50, R50 ;  /* 0x0000003200327308 */ /* 0x000e220000000800 */
[----:B--2---:R-:W-:-:S01]  /*67a0*/  FADD.FTZ R9, R48, R9 ;  /* 0x0000000930097221 */ /* 0x004fc20000010000 */
[----:B------:R-:W-:Y:S02]  /*67b0*/  F2FP.SATFINITE.E4M3.F32.PACK_AB_MERGE_C R29, R48, R29, RZ ;  /* 0x0000001d301d723e */ /* 0x000fe400048070ff */
[----:B------:R-:W-:Y:S02]  /*67c0*/  CS2R R48, SRZ ;  /* 0x0000000000307805 */ /* 0x000fe4000001ff00 */
[----:B------:R-:W-:Y:S02]  /*67d0*/  F2FP.SATFINITE.E4M3.F32.PACK_AB_MERGE_C R204, R28, R27, R29 ;  /* 0x0000001b1ccc723e */ /* 0x000fe4000480701d */
[----:B------:R-:W-:Y:S01]  /*67e0*/  CS2R R26, SRZ ;  /* 0x00000000001a7805 */ /* 0x000fe2000001ff00 */
[----:B------:R-:W2:Y:S01]  /*67f0*/  MUFU.EX2 R5, R127 ;  /* 0x0000007f00057308 */ /* 0x000ea20000000800 */
[----:B-1----:R-:W-:-:S01]  /*6800*/  FADD.FTZ R6, R83, R6 ;  /* 0x0000000653067221 */ /* 0x002fc20000010000 */
[----:B------:R-:W-:-:S02]  /*6810*/  F2FP.SATFINITE.E4M3.F32.PACK_AB_MERGE_C R126, R83, R126, RZ ;  /* 0x0000007e537e723e */ /* 0x000fc400048070ff */
[----:B------:R-:W-:Y:S02]  /*6820*/  CS2R R28, SRZ ;  /* 0x00000000001c7805 */ /* 0x000fe4000001ff00 */
[----:B------:R-:W-:Y:S02]  /*6830*/  CS2R R82, SRZ ;  /* 0x0000000000527805 */ /* 0x000fe4000001ff00 */
[----:B------:R-:W-:Y:S02]  /*6840*/  F2FP.SATFINITE.E4M3.F32.PACK_AB_MERGE_C R205, R35, R54, R126 ;  /* 0x0000003623cd723e */ /* 0x000fe4000480707e */
[----:B------:R-:W-:Y:S01]  /*6850*/  CS2R R34, SRZ ;  /* 0x0000000000227805 */ /* 0x000fe2000001ff00 */
[----:B------:R-:W1:Y:S01]  /*6860*/  MUFU.EX2 R53, R53 ;  /* 0x0000003500357308 */ /* 0x000e620000000800 */
[----:B0-----:R-:W-:-:S01]  /*6870*/  FADD.FTZ R8, R50, R9 ;  /* 0x0000000932087221 */ /* 0x001fc20000010000 */
[----:B------:R-:W-:-:S06]  /*6880*/  CS2R R54, SRZ ;  /* 0x0000000000367805 */ /* 0x000fcc000001ff00 */
        /* <DEDUP_REMOVED lines=12> */
[----:B------:R-:W-:-:S04]  /*6950*/  F2FP.SATFINITE.E4M3.F32.PACK_AB_MERGE_C R32, R33, R32, RZ ;  /* 0x000000202120723e */ /* 0x000fc800048070ff */
[----:B------:R-:W-:Y:S02]  /*6960*/  F2FP.SATFINITE.E4M3.F32.PACK_AB_MERGE_C R206, R53, R50, R32 ;  /* 0x0000003235ce723e */ /* 0x000fe40004807020 */
[----:B------:R-:W-:Y:S01]  /*6970*/  CS2R R32, SRZ ;  /* 0x0000000000207805 */ /* 0x000fe2000001ff00 */
[----:B------:R-:W0:Y:S01]  /*6980*/  MUFU.EX2 R64, R64 ;  /* 0x0000004000407308 */ /* 0x000e220000000800 */
[----:B--2---:R-:W-:-:S01]  /*6990*/  FADD.FTZ R9, R60, R9 ;  /* 0x000000093c097221 */ /* 0x004fc20000010000 */
[----:B------:R-:W-:Y:S02]  /*69a0*/  F2FP.SATFINITE.E4M3.F32.PACK_AB_MERGE_C R107, R60, R107, RZ ;  /* 0x0000006b3c6b723e */ /* 0x000fe400048070ff */
[----:B------:R-:W-:Y:S02]  /*69b0*/  CS2R R50, SRZ ;  /* 0x0000000000327805 */ /* 0x000fe4000001ff00 */
[----:B------:R-:W-:Y:S02]  /*69c0*/  CS2R R52, SRZ ;  /* 0x0000000000347805 */ /* 0x000fe4000001ff00 */
[----:B------:R-:W-:-:S02]  /*69d0*/  CS2R R60, SRZ ;  /* 0x00000000003c7805 */ /* 0x000fc4000001ff00 */
        /* <DEDUP_REMOVED lines=16> */
[----:B------:R-:W-:-:S03]  /*6ae0*/  F2FP.SATFINITE.E4M3.F32.PACK_AB_MERGE_C R200, R36, R65, R66 ;  /* 0x0000004124c8723e */ /* 0x000fc60004807042 */
[----:B------:R-:W1:Y:S01]  /*6af0*/  MUFU.EX2 R102, R102 ;  /* 0x0000006600667308 */ /* 0x000e620000000800 */
[C---:B0-----:R-:W-:Y:S01]  /*6b00*/  F2FP.SATFINITE.E4M3.F32.PACK_AB_MERGE_C R84, R85.reuse, R84, RZ ;  /* 0x000000545554723e */ /* 0x041fe200048070ff */
[----:B------:R-:W-:-:S03]  /*6b10*/  FADD.FTZ R85, R85, R6 ;  /* 0x0000000655557221 */ /* 0x000fc60000010000 */
[----:B------:R-:W-:Y:S02]  /*6b20*/  F2FP.SATFINITE.E4M3.F32.PACK_AB_MERGE_C R201, R3, R64, R84 ;  /* 0x0000004003c9723e */ /* 0x000fe40004807054 */
[----:B------:R-:W-:Y:S01]  /*6b30*/  CS2R R64, SRZ ;  /* 0x0000000000407805 */ /* 0x000fe2000001ff00 */
[----:B------:R-:W0:Y:S01]  /*6b40*/  MUFU.EX2 R37, R37 ;  /* 0x0000002500257308 */ /* 0x000e220000000800 */
[----:B--2---:R-:W-:-:S01]  /*6b50*/  FADD.FTZ R2, R68, R67 ;  /* 0x0000004344027221 */ /* 0x004fc20000010000 */
[----:B------:R-:W-:-:S06]  /*6b60*/  CS2R R66, SRZ ;  /* 0x0000000000427805 */ /* 0x000fcc000001ff00 */
[----:B------:R-:W2:Y:S01]  /*6b70*/  MUFU.EX2 R7, R106 ;  /* 0x0000006a00077308 */ /* 0x000ea20000000800 */
[----:B-1----:R-:W-:-:S01]  /*6b80*/  FADD.FTZ R6, R102, R85 ;  /* 0x0000005566067221 */ /* 0x002fc20000010000 */
[----:B------:R-:W-:-:S06]  /*6b90*/  CS2R R84, SRZ ;  /* 0x0000000000547805 */ /* 0x000fcc000001ff00 */
[----:B------:R-:W-:Y:S01]  /*6ba0*/  MUFU.EX2 R47, R47 ;  /* 0x0000002f002f7308 */ /* 0x000fe20000000800 */
[----:B0-----:R-:W-:-:S07]  /*6bb0*/  FADD.FTZ R2, R37, R2 ;  /* 0x0000000225027221 */ /* 0x001fce0000010000 */
[----:B------:R-:W0:Y:S01]  /*6bc0*/  MUFU.EX2 R30, R30 ;  /* 0x0000001e001e7308 */ /* 0x000e220000000800 */
[----:B--2---:R-:W-:-:S07]  /*6bd0*/  FADD.FTZ R3, R7, R6 ;  /* 0x0000000607037221 */ /* 0x004fce0000010000 */
[----:B------:R-:W1:Y:S08]  /*6be0*/  MUFU.EX2 R108, R108 ;  /* 0x0000006c006c7308 */ /* 0x000e700000000800 */
[----:B------:R2:W3:Y:S01]  /*6bf0*/  MUFU.EX2 R9, R70 ;  /* 0x0000004600097308 */ /* 0x0004e20000000800 */
[----:B0-----:R-:W-:Y:S01]  /*6c00*/  F2FP.SATFINITE.E4M3.F32.PACK_AB_MERGE_C R5, R30, R47, RZ ;  /* 0x0000002f1e05723e */ /* 0x001fe200048070ff */
[----:B------:R-:W-:-:S03]  /*6c10*/  FADD.FTZ R47, R47, R2 ;  /* 0x000000022f2f7221 */ /* 0x000fc60000010000 */
[----:B------:R-:W-:Y:S02]  /*6c20*/  F2FP.SATFINITE.E4M3.F32.PACK_AB_MERGE_C R202, R37, R68, R5 ;  /* 0x0000004425ca723e */ /* 0x000fe40004807005 */
[----:B------:R-:W-:Y:S02]  /*6c30*/  CS2R R36, SRZ ;  /* 0x0000000000247805 */ /* 0x000fe4000001ff00 */
[----:B------:R-:W-:Y:S01]  /*6c40*/  CS2R R68, SRZ ;  /* 0x0000000000447805 */ /* 0x000fe2000001ff00 */
[----:B-1----:R-:W-:-:S01]  /*6c50*/  FADD.FTZ R2, R108, R3 ;  /* 0x000000036c027221 */ /* 0x002fc20000010000 */
[----:B------:R-:W-:Y:S01]  /*6c60*/  FADD.FTZ R3, R30, R47 ;  /* 0x0000002f1e037221 */ /* 0x000fe20000010000 */
[----:B------:R-:W-:Y:S02]  /*6c70*/  CS2R R30, SRZ ;  /* 0x00000000001e7805 */ /* 0x000fe4000001ff00 */
[----:B------:R-:W-:Y:S02]  /*6c80*/  CS2R R46, SRZ ;  /* 0x00000000002e7805 */ /* 0x000fe4000001ff00 */
[----:B--2---:R-:W-:-:S02]  /*6c90*/  CS2R R70, SRZ ;  /* 0x0000000000467805 */ /* 0x004fc4000001ff00 */
[C---:B---3--:R-:W-:Y:S01]  /*6ca0*/  F2FP.SATFINITE.E4M3.F32.PACK_AB_MERGE_C R6, R9.reuse, R108, RZ ;  /* 0x0000006c0906723e */ /* 0x048fe200048070ff */
[----:B------:R-:W-:-:S03]  /*6cb0*/  FADD.FTZ R2, R9, R2 ;  /* 0x0000000209027221 */ /* 0x000fc60000010000 */
[----:B------:R-:W-:Y:S01]  /*6cc0*/  F2FP.SATFINITE.E4M3.F32.PACK_AB_MERGE_C R203, R7, R102, R6 ;  /* 0x0000006607cb723e */ /* 0x000fe20004807006 */
        /* <DEDUP_REMOVED lines=38> */
.L_x_8145:
[----:B------:R-:W-:Y:S01]  /*6f30*/  ISETP.NE.AND P4, PT, RZ, UR45, PT ;  /* 0x0000002dff007c0c */ /* 0x000fe2000bf85270 */
[----:B------:R-:W-:-:S04]  /*6f40*/  UISETP.NE.AND UP1, UPT, UR58, 0x1, UPT ;  /* 0x000000013a00788c */ /* 0x000fc8000bf25270 */
[----:B------:R-:W-:-:S04]  /*6f50*/  USEL UR47, URZ, 0x1, UP1 ;  /* 0x000000013f2f7887 */ /* 0x000fc80008800000 */
[----:B------:R-:W-:-:S04]  /*6f60*/  ULOP3.LUT UR47, UR59, UR47, URZ, 0x3c, !UPT ;  /* 0x0000002f3b2f7292 */ /* 0x000fc8000f8e3c3f */
[----:B------:R-:W-:Y:S08]  /*6f70*/  @P4 BRA `(.L_x_8136) ;  /* 0x0000000000384947 */ /* 0x000ff00003800000 */
[----:B------:R-:W-:Y:S05]  /*6f80*/  @!P1 BRA `(.L_x_8137) ;  /* 0x0000000000049947 */ /* 0x000fea0003800000 */
[----:B------:R-:W-:Y:S01]  /*6f90*/  BPT.TRAP 0x1 ;  /* 0x000000040000795c */ /* 0x000fe20000300000 */
.L_x_8137:
        /* <DEDUP_REMOVED lines=9> */
.L_x_8138:
[----:B-1----:R-:W-:Y:S05]  /*7030*/  @P3 BRA `(.L_x_8136) ;  /* 0x0000000000083947 */ /* 0x002fea0003800000 */
[----:B------:R-:W1:Y:S02]  /*7040*/  SYNCS.PHASECHK.TRANS64.TRYWAIT P3, [UR6+0x2e830], R7 ;  /* 0x02e83007ff0075a7 */ /* 0x000e640008060146 */
[----:B-1----:R-:W-:Y:S05]  /*7050*/  @!P3 BRA `(.L_x_8139) ;  /* 0x0000014400a0b947 */ /* 0x002fea0003800000 */
.L_x_8136:
        /* <DEDUP_REMOVED lines=189> */
.L_x_8141:
[----:B------:R-:W-:Y:S01]  /*7c30*/  ULEA UR6, UR58, UR41, 0x3 ;  /* 0x000000293a067291 */ /* 0x000fe2000f8e183f */
[----:B------:R-:W-:-:S05]  /*7c40*/  IMAD.U32 R7, RZ, RZ, UR59 ;  /* 0x0000003bff077e24 */ /* 0x000fca000f8e00ff */
[----:B------:R-:W-:-:S04]  /*7c50*/  SHF.L.U32 R7, R7, 0x1f, RZ ;  /* 0x0000001f07077819 */ /* 0x000fc800000006ff */
[----:B------:R0:W1:Y:S01]  /*7c60*/  SYNCS.PHASECHK.TRANS64.TRYWAIT P3, [UR6+0x2e850], R7 ;  /* 0x02e85007ff0075a7 */ /* 0x0000620008060146 */
[----:B------:R-:W-:Y:S05]  /*7c70*/  @!P1 BRA `(.L_x_8142) ;  /* 0x0000000000049947 */ /* 0x000fea0003800000 */
[----:B------:R-:W-:Y:S01]  /*7c80*/  BPT.TRAP 0x1 ;  /* 0x000000040000795c */ /* 0x000fe20000300000 */
.L_x_8142:
[----:B-1----:R-:W-:Y:S05]  /*7c90*/  @P3 BRA `(.L_x_8140) ;  /* 0x0000000000083947 */ /* 0x002fea0003800000 */
[----:B------:R-:W1:Y:S02]  /*7ca0*/  SYNCS.PHASECHK.TRANS64.TRYWAIT P3, [UR6+0x2e850], R7 ;  /* 0x02e85007ff0075a7 */ /* 0x000e640008060146 */
[----:B-1----:R-:W-:Y:S05]  /*7cb0*/  @!P3 BRA `(.L_x_8143) ;  /* 0x0000013800a0b947 */ /* 0x002fea0003800000 */
.L_x_8140:
[----:B------:R-:W-:Y:S01]  /*7cc0*/  UIADD3 UR6, UR41, 0x400, URZ ;  /* 0x0000040029067890 */ /* 0x000fe2000fffe03f */
[----:B------:R-:W-:Y:S01]  /*7cd0*/  WARPGROUP.ARRIVE ;  /* 0x00000000000079c5 */ /* 0x000fe20000000000 */
[----:B------:R-:W-:Y:S01]  /*7ce0*/  UMOV UR7, 0xc0000010 ;  /* 0xc000001000077882 */ /* 0x000fe20000000000 */
[C---:B------:R-:W-:Y:S01]  /*7cf0*/  FMUL.FTZ R12, R0.reuse, R189 ;  /* 0x000000bd000c7220 */ /* 0x040fe20000410000 */
[----:B------:R-:W-:Y:S01]  /*7d00*/  USHF.R.U32.HI UR6, URZ, 0x4, UR6 ;  /* 0x000000043f067899 */ /* 0x000fe20008011606 */
[----:B------:R-:W-:Y:S01]  /*7d10*/  FMUL.FTZ R189, R0, R122 ;  /* 0x0000007a00bd7220 */ /* 0x000fe20000410000 */
[----:B------:R-:W-:Y:S02]  /*7d20*/  VIADD R122, R18, UR36 ;  /* 0x00000024127a7c36 */ /* 0x000fe40008000000 */
[C---:B------:R-:W-:Y:S01]  /*7d30*/  FMUL.FTZ R13, R0.reuse, R190 ;  /* 0x000000be000d7220 */ /* 0x040fe20000410000 */
[----:B------:R-:W-:Y:S01]  /*7d40*/  ULOP3.LUT UR6, UR6, 0x3fff, URZ, 0xc0, !UPT ;  /* 0x00003fff06067892 */ /* 0x000fe2000f8ec03f */
[C---:B------:R-:W-:Y:S01]  /*7d50*/  FMUL.FTZ R15, R0.reuse, R192 ;  /* 0x000000c0000f7220 */ /* 0x040fe20000410000 */
[----:B------:R-:W-:Y:S01]  /*7d60*/  UIMAD UR10, UR56, -0xe0, URZ ;  /* 0xffffff20380a78a4 */ /* 0x000fe2000f8e023f */
[C---:B01----:R-:W-:Y:S01]  /*7d70*/  FMUL.FTZ R7, R0.reuse, R184 ;  /* 0x000000b800077220 */ /* 0x043fe20000410000 */
[----:B------:R-:W-:Y:S01]  /*7d80*/  ULOP3.LUT UR6, UR6, 0x10000, URZ, 0xfc, !UPT ;  /* 0x0001000006067892 */ /* 0x000fe2000f8efc3f */
[C---:B------:R-:W-:Y:S01]  /*7d90*/  FMUL.FTZ R21, R0.reuse, R194 ;  /* 0x000000c200157220 */ /* 0x040fe20000410000 */
[C---:B------:R-:W-:Y:S01]  /*7da0*/  FMUL.FTZ R8, R0.reuse, R185 ;  /* 0x000000b900087220 */ /* 0x040fe20000410000 */
[----:B------:R-:W-:Y:S01]  /*7db0*/  FMUL.FTZ R14, R0, R191 ;  /* 0x000000bf000e7220 */ /* 0x000fe20000410000 */
[----:B------:R-:W-:Y:S01]  /*7dc0*/  UIMAD UR11, UR58, 0x700, UR6 ;  /* 0x000007003a0b78a4 */ /* 0x000fe2000f8e0206 */
[----:B------:R-:W-:Y:S01]  /*7dd0*/  IMAD.U32 R192, RZ, RZ, UR10 ;  /* 0x0000000affc07e24 */ /* 0x000fe2000f8e00ff */
[----:B------:R-:W0:Y:S01]  /*7de0*/  MUFU.TANH R7, R7 ;  /* 0x0000000700077308 */ /* 0x000e220000002400 */
[----:B------:R-:W-:-:S02]  /*7df0*/  IMAD.U32 R194, RZ, RZ, UR51 ;  /* 0x00000033ffc27e24 */ /* 0x000fc4000f8e00ff */
[C---:B------:R-:W-:Y:S01]  /*7e00*/  FMUL.FTZ R11, R0.reuse, R188 ;  /* 0x000000bc000b7220 */ /* 0x040fe20000410000 */
[C---:B------:R-:W-:Y:S01]  /*7e10*/  FMUL.FTZ R20, R0.reuse, R193 ;  /* 0x000000c100147220 */ /* 0x040fe20000410000 */
[----:B------:R-:W-:Y:S01]  /*7e20*/  IADD3 R191, -R17, 0x1, R192 ;  /* 0x0000000111bf7810 */ /* 0x000fe20007ffe1c0 */
[----:B------:R-:W-:Y:S01]  /*7e30*/  UMOV UR6, UR11 ;  /* 0x0000000b00067c82 */ /* 0x000fe20008000000 */
[----:B------:R-:W-:Y:S01]  /*7e40*/  FMUL.FTZ R185, R0, R196 ;  /* 0x000000c400b97220 */ /* 0x000fe20000410000 */
[----:B------:R-:W-:Y:S01]  /*7e50*/  QGMMA.64x128x32.F32.E4M3.E4M3 R24, R224, gdesc[UR4], R24, gsb0 ;  /* 0x01e00004e0187df3 */ /* 0x000fe20008000818 */
[----:B------:R-:W-:Y:S01]  /*7e60*/  UIADD3 UR6, UR11, 0x100, URZ ;  /* 0x000001000b067890 */ /* 0x000fe2000fffe03f */
[----:B------:R-:W-:Y:S01]  /*7e70*/  IADD3 R191, -R194, UR50, R191 ;  /* 0x00000032c2bf7c10 */ /* 0x000fe2000fffe1bf */
[----:B------:R-:W-:Y:S01]  /*7e80*/  UMOV UR7, 0xc0000010 ;  /* 0xc000001000077882 */ /* 0x000fe20000000000 */
        /* <DEDUP_REMOVED lines=58> */
[----:B------:R-:W-:Y:S01]  /*8230*/  UMOV UR10, UR52 ;  /* 0x00000034000a7c82 */ /* 0x000fe20008000000 */
        /* <DEDUP_REMOVED lines=51> */
[----:B------:R-:W5:Y:S01]  /*8570*/  MUFU.TANH R156, R156 ;  /* 0x0000009c009c7308 */ /* 0x000f620000002400 */
[----:B------:R-:W-:-:S02]  /*8580*/  WARPGROUP.DEPBAR.LE gsb0, 0x0 ;  /* 0x00008000000079c5 */ /* 0x000fc40000010000 */
[----:B------:R-:W-:-:S06]  /*8590*/  WARPGROUP.ARRIVE ;  /* 0x00000000000079c5 */ /* 0x000fcc0000000000 */
[----:B------:R-:W0:Y:S01]  /*85a0*/  S2R R227, SR_TID.X ;  /* 0x0000000000e37919 */ /* 0x000e220000002100 */
[----:B------:R-:W5:Y:S01]  /*85b0*/  MUFU.TANH R157, R157 ;  /* 0x0000009d009d7308 */ /* 0x000f620000002400 */
[----:B------:R-:W-:Y:S01]  /*85c0*/  QGMMA.64x128x32.F32.E4M3.E4M3 R24, R220, gdesc[UR4], R24, gsb0 ;  /* 0x01e00004dc187df3 */ /* 0x000fe20008000818 */
[----:B------:R-:W-:Y:S01]  /*85d0*/  UIADD3 UR6, UR11, 0x200, URZ ;  /* 0x000002000b067890 */ /* 0x000fe2000fffe03f */
[----:B------:R-:W-:-:S05]  /*85e0*/  UMOV UR7, 0xc0000010 ;  /* 0xc000001000077882 */ /* 0x000fca0000000000 */
        /* <DEDUP_REMOVED lines=17> */
[----:B------:R-:W-:Y:S01]  /*8700*/  MUFU.TANH R128, R128 ;  /* 0x0000008000807308 */ /* 0x000fe20000002400 */
[----:B------:R-:W-:-:S02]  /*8710*/  WARPGROUP.DEPBAR.LE gsb0, 0x0 ;  /* 0x00008000000079c5 */ /* 0x000fc40000010000 */
[----:B------:R-:W-:-:S05]  /*8720*/  WARPGROUP.ARRIVE ;  /* 0x00000000000079c5 */ /* 0x000fca0000000000 */
[----:B------:R-:W-:Y:S01]  /*8730*/  MUFU.TANH R104, R104 ;  /* 0x0000006800687308 */ /* 0x000fe20000002400 */
[----:B------:R-:W-:Y:S01]  /*8740*/  QGMMA.64x128x32.F32.E4M3.E4M3 R24, R216, gdesc[UR4], R24, gsb0 ;  /* 0x01e00004d8187df3 */ /* 0x000fe20008000818 */
        /* <DEDUP_REMOVED lines=47> */
[----:B------:R-:W-:Y:S01]  /*8a40*/  @UP0 ULDC UR6, c[0x0][0x44c] ;  /* 0x0001130000060ab9 */ /* 0x000fe20000000800 */
[----:B------:R-:W-:Y:S01]  /*8a50*/  UMOV UR7, 0xc0000010 ;  /* 0xc000001000077882 */ /* 0x000fe20000000000 */
[----:B------:R-:W-:Y:S01]  /*8a60*/  @P2 IMAD.HI.U32 R190, R122, UR6, RZ ;  /* 0x000000067abe2c27 */ /* 0x000fe2000f8e00ff */
[----:B------:R-:W-:-:S03]  /*8a70*/  @UP0 ULDC UR6, c[0x0][0x450] ;  /* 0x0001140000060ab9 */ /* 0x000fc60000000800 */
[----:B------:R-:W-:Y:S01]  /*8a80*/  MUFU.TANH R167, R167 ;  /* 0x000000a700a77308 */ /* 0x000fe20000002400 */
[----:B------:R-:W-:Y:S01]  /*8a90*/  @P2 SHF.R.U32.HI R122, RZ, UR6, R190 ;  /* 0x00000006ff7a2c19 */ /* 0x000fe200080116be */
[----:B------:R-:W-:-:S04]  /*8aa0*/  UIADD3 UR6, UR11, 0x500, URZ ;  /* 0x000005000b067890 */ /* 0x000fc8000fffe03f */
[----:B------:R-:W1:Y:S02]  /*8ab0*/  SHFL.IDX PT, R190, R122, RZ, 0x1c1f ;  /* 0x001c1fff7abe7589 */ /* 0x000e6400000e0000 */
[----:B------:R-:W-:Y:S02]  /*8ac0*/  MUFU.TANH R138, R138 ;  /* 0x0000008a008a7308 */ /* 0x000fe40000002400 */
[----:B------:R-:W2:Y:S06]  /*8ad0*/  SHFL.IDX PT, R122, R122, 0x1, 0x1c1f ;  /* 0x003c1f007a7a7f89 */ /* 0x000eac00000e0000 */
[----:B------:R-:W-:Y:S08]  /*8ae0*/  MUFU.TANH R139, R139 ;  /* 0x0000008b008b7308 */ /* 0x000ff00000002400 */
[----:B------:R-:W-:Y:S01]  /*8af0*/  MUFU.TANH R142, R142 ;  /* 0x0000008e008e7308 */ /* 0x000fe20000002400 */
[----:B-1----:R-:W-:-:S07]  /*8b00*/  IMAD.IADD R190, R191, 0x1, R190 ;  /* 0x00000001bfbe7824 */ /* 0x002fce00078e02be */
[----:B------:R-:W-:Y:S01]  /*8b10*/  MUFU.TANH R143, R143 ;  /* 0x0000008f008f7308 */ /* 0x000fe20000002400 */
[----:B--2---:R-:W-:Y:S01]  /*8b20*/  IMAD.IADD R191, R191, 0x1, R122 ;  /* 0x00000001bfbf7824 */ /* 0x004fe200078e027a */
[C---:B------:R-:W-:Y:S02]  /*8b30*/  ISETP.GT.AND P3, PT, R190.reuse, RZ, PT ;  /* 0x000000ffbe00720c */ /* 0x040fe40003f64270 */
[C---:B------:R-:W-:Y:S02]  /*8b40*/  ISETP.GT.AND P4, PT, R190.reuse, 0x1, PT ;  /* 0x00000001be00780c */ /* 0x040fe40003f84270 */
[----:B------:R-:W-:Y:S02]  /*8b50*/  FSEL R193, R7, -INF , P3 ;  /* 0xff80000007c17808 */ /* 0x000fe40001800000 */
[----:B------:R-:W-:Y:S01]  /*8b60*/  MUFU.TANH R146, R146 ;  /* 0x0000009200927308 */ /* 0x000fe20000002400 */
[----:B------:R-:W-:Y:S02]  /*8b70*/  ISETP.GT.AND P3, PT, R190, 0x8, PT ;  /* 0x00000008be00780c */ /* 0x000fe40003f64270 */
[----:B------:R-:W-:-:S02]  /*8b80*/  FSEL R8, R8, -INF , P4 ;  /* 0xff80000008087808 */ /* 0x000fc40002000000 */
[----:B------:R-:W-:Y:S02]  /*8b90*/  FMNMX.FTZ R195, R193, R6, !PT ;  /* 0x00000006c1c37209 */ /* 0x000fe40007810000 */
[----:B------:R-:W-:Y:S01]  /*8ba0*/  ISETP.GT.AND P4, PT, R190, 0x9, PT ;  /* 0x00000009be00780c */ /* 0x000fe20003f84270 */
[----:B------:R1:W2:Y:S01]  /*8bb0*/  MUFU.TANH R7, R192 ;  /* 0x000000c000077308 */ /* 0x0002a20000002400 */
[----:B------:R-:W-:Y:S02]  /*8bc0*/  FSEL R11, R11, -INF , P3 ;  /* 0xff8000000b0b7808 */ /* 0x000fe40001800000 */
[----:B------:R-:W-:Y:S02]  /*8bd0*/  FMNMX.FTZ R194, R8, R195, !PT ;  /* 0x000000c308c27209 */ /* 0x000fe40007810000 */
[----:B------:R-:W-:Y:S02]  /*8be0*/  ISETP.GT.AND P3, PT, R190, 0x10, PT ;  /* 0x00000010be00780c */ /* 0x000fe40003f64270 */
[----:B---3--:R-:W-:Y:S01]  /*8bf0*/  FSEL R12, R12, -INF , P4 ;  /* 0xff8000000c0c7808 */ /* 0x008fe20002000000 */
[----:B------:R-:W-:Y:S01]  /*8c00*/  MUFU.TANH R147, R147 ;  /* 0x0000009300937308 */ /* 0x000fe20000002400 */
[----:B------:R-:W-:-:S02]  /*8c10*/  FMNMX.FTZ R195, R11, R194, !PT ;  /* 0x000000c20bc37209 */ /* 0x000fc40007810000 */
[----:B------:R-:W-:Y:S02]  /*8c20*/  ISETP.GT.AND P4, PT, R190, 0x11, PT ;  /* 0x00000011be00780c */ /* 0x000fe40003f84270 */
[----:B----4-:R-:W-:Y:S02]  /*8c30*/  FSEL R15, R15, -INF , P3 ;  /* 0xff8000000f0f7808 */ /* 0x010fe40001800000 */
[----:B------:R-:W-:Y:S01]  /*8c40*/  FMNMX.FTZ R130, R12, R195, !PT ;  /* 0x000000c30c827209 */ /* 0x000fe20007810000 */
[----:B------:R-:W-:Y:S01]  /*8c50*/  MUFU.TANH R150, R150 ;  /* 0x0000009600967308 */ /* 0x000fe20000002400 */
[----:B------:R-:W-:Y:S02]  /*8c60*/  ISETP.GT.AND P3, PT, R190, 0x18, PT ;  /* 0x00000018be00780c */ /* 0x000fe40003f64270 */
[----:B-----5:R-:W-:Y:S02]  /*8c70*/  FSEL R20, R20, -INF , P4 ;  /* 0xff80000014147808 */ /* 0x020fe40002000000 */
[----:B------:R-:W-:Y:S01]  /*8c80*/  FMNMX.FTZ R195, R15, R130, !PT ;  /* 0x000000820fc37209 */ /* 0x000fe20007810000 */
[----:B------:R-:W-:Y:S01]  /*8c90*/  FMUL.FTZ R130, R0, R131 ;  /* 0x0000008300827220 */ /* 0x000fe20000410000 */
[----:B------:R-:W-:Y:S01]  /*8ca0*/  ISETP.GT.AND P4, PT, R190, 0x19, PT ;  /* 0x00000019be00780c */ /* 0x000fe20003f84270 */
[C---:B------:R-:W-:Y:S01]  /*8cb0*/  FMUL.FTZ R131, R0.reuse, R132 ;  /* 0x0000008400837220 */ /* 0x040fe20000410000 */
[----:B------:R-:W-:Y:S01]  /*8cc0*/  FSEL R185, R185, -INF , P3 ;  /* 0xff800000b9b97808 */ /* 0x000fe20001800000 */
[----:B------:R-:W-:Y:S01]  /*8cd0*/  FMUL.FTZ R132, R0, R133 ;  /* 0x0000008500847220 */ /* 0x000fe20000410000 */
[----:B-1----:R-:W-:Y:S01]  /*8ce0*/  FMNMX.FTZ R192, R20, R195, !PT ;  /* 0x000000c314c07209 */ /* 0x002fe20007810000 */
[----:B------:R-:W-:Y:S01]  /*8cf0*/  MUFU.TANH R151, R151 ;  /* 0x0000009700977308 */ /* 0x000fe20000002400 */
[----:B------:R-:W-:-:S02]  /*8d00*/  ISETP.GT.AND P3, PT, R190, 0x20, PT ;  /* 0x00000020be00780c */ /* 0x000fc40003f64270 */
[----:B------:R-:W-:Y:S02]  /*8d10*/  FSEL R186, R186, -INF , P4 ;  /* 0xff800000baba7808 */ /* 0x000fe40002000000 */
[----:B------:R-:W-:Y:S02]  /*8d20*/  FMNMX.FTZ R195, R185, R192, !PT ;  /* 0x000000c0b9c37209 */ /* 0x000fe40007810000 */
[----:B------:R-:W-:Y:S01]  /*8d30*/  ISETP.GT.AND P4, PT, R190, 0x21, PT ;  /* 0x00000021be00780c */ /* 0x000fe20003f84270 */
[----:B------:R-:W1:Y:S01]  /*8d40*/  MUFU.TANH R131, R131 ;  /* 0x0000008300837308 */ /* 0x000e620000002400 */
[----:B------:R-:W-:Y:S02]  /*8d50*/  FSEL R168, R168, -INF , P3 ;  /* 0xff800000a8a87808 */ /* 0x000fe40001800000 */
[----:B------:R-:W-:Y:S02]  /*8d60*/  FMNMX.FTZ R195, R186, R195, !PT ;  /* 0x000000c3bac37209 */ /* 0x000fe40007810000 */
[----:B------:R-:W-:-:S02]  /*8d70*/  ISETP.GT.AND P3, PT, R190, 0x28, PT ;  /* 0x00000028be00780c */ /* 0x000fc40003f64270 */
[----:B------:R-:W-:Y:S01]  /*8d80*/  FSEL R169, R169, -INF , P4 ;  /* 0xff800000a9a97808 */ /* 0x000fe20002000000 */
[----:B------:R-:W3:Y:S01]  /*8d90*/  MUFU.TANH R132, R132 ;  /* 0x0000008400847308 */ /* 0x000ee20000002400 */
[----:B------:R-:W-:Y:S02]  /*8da0*/  FMNMX.FTZ R192, R168, R195, !PT ;  /* 0x000000c3a8c07209 */ /* 0x000fe40007810000 */
[----:B------:R-:W-:Y:S02]  /*8db0*/  ISETP.GT.AND P4, PT, R190, 0x29, PT ;  /* 0x00000029be00780c */ /* 0x000fe40003f84270 */
[----:B------:R-:W-:Y:S02]  /*8dc0*/  FSEL R172, R172, -INF , P3 ;  /* 0xff800000acac7808 */ /* 0x000fe40001800000 */
[----:B------:R-:W-:Y:S01]  /*8dd0*/  FMNMX.FTZ R133, R169, R192, !PT ;  /* 0x000000c0a9857209 */ /* 0x000fe20007810000 */
[----:B------:R-:W-:Y:S01]  /*8de0*/  MUFU.TANH R189, R189 ;  /* 0x000000bd00bd7308 */ /* 0x000fe20000002400 */
[----:B------:R-:W-:-:S02]  /*8df0*/  ISETP.GT.AND P3, PT, R190, 0x30, PT ;  /* 0x00000030be00780c */ /* 0x000fc40003f64270 */
[----:B------:R-:W-:Y:S02]  /*8e00*/  FSEL R173, R173, -INF , P4 ;  /* 0xff800000adad7808 */ /* 0x000fe40002000000 */
[----:B------:R-:W-:Y:S01]  /*8e10*/  FMNMX.FTZ R192, R172, R133, !PT ;  /* 0x00000085acc07209 */ /* 0x000fe20007810000 */
[----:B------:R-:W-:Y:S01]  /*8e20*/  FMUL.FTZ R133, R0, R134 ;  /* 0x0000008600857220 */ /* 0x000fe20000410000 */
[----:B------:R-:W-:Y:S01]  /*8e30*/  ISETP.GT.AND P4, PT, R190, 0x31, PT ;  /* 0x00000031be00780c */ /* 0x000fe20003f84270 */
[----:B------:R-:W-:Y:S01]  /*8e40*/  FMUL.FTZ R134, R0, R135 ;  /* 0x0000008700867220 */ /* 0x000fe20000410000 */
[----:B------:R-:W-:Y:S01]  /*8e50*/  FSEL R176, R176, -INF , P3 ;  /* 0xff800000b0b07808 */ /* 0x000fe20001800000 */
[----:B------:R-:W-:Y:S01]  /*8e60*/  MUFU.TANH R123, R123 ;  /* 0x0000007b007b7308 */ /* 0x000fe20000002400 */
        /* <DEDUP_REMOVED lines=8> */
[----:B------:R-:W-:Y:S01]  /*8ef0*/  ISETP.GT.AND P3, PT, R190, 0x40, PT ;  /* 0x00000040be00780c */ /* 0x000fe20003f64270 */
[----:B------:R-:W-:Y:S01]  /*8f00*/  MUFU.TANH R127, R127 ;  /* 0x0000007f007f7308 */ /* 0x000fe20000002400 */
[----:B------:R-:W-:-:S02]  /*8f10*/  FSEL R181, R181, -INF , P4 ;  /* 0xff800000b5b57808 */ /* 0x000fc40002000000 */
[----:B------:R-:W-:Y:S02]  /*8f20*/  FMNMX.FTZ R192, R180, R135, !PT ;  /* 0x00000087b4c07209 */ /* 0x000fe40007810000 */
[----:B------:R-:W-:Y:S02]  /*8f30*/  ISETP.GT.AND P4, PT, R190, 0x41, PT ;  /* 0x00000041be00780c */ /* 0x000fe40003f84270 */
[----:B------:R-:W-:Y:S01]  /*8f40*/  FSEL R152, R152, -INF , P3 ;  /* 0xff80000098987808 */ /* 0x000fe20001800000 */
[----:B------:R-:W-:Y:S01]  /*8f50*/  MUFU.TANH R129, R129 ;  /* 0x0000008100817308 */ /* 0x000fe20000002400 */
[----:B------:R-:W-:Y:S01]  /*8f60*/  FMNMX.FTZ R135, R181, R192, !PT ;  /* 0x000000c0b5877209 */ /* 0x000fe20007810000 */
[----:B------:R-:W-:Y:S02]  /*8f70*/  WARPGROUP.DEPBAR.LE gsb0, 0x0 ;  /* 0x00008000000079c5 */ /* 0x000fe40000010000 */
[----:B------:R-:W-:Y:S01]  /*8f80*/  ISETP.GT.AND P3, PT, R190, 0x48, PT ;  /* 0x00000048be00780c */ /* 0x000fe20003f64270 */
[----:B------:R-:W-:Y:S01]  /*8f90*/  WARPGROUP.ARRIVE ;  /* 0x00000000000079c5 */ /* 0x000fe20000000000 */
[----:B------:R-:W-:-:S02]  /*8fa0*/  FSEL R153, R153, -INF , P4 ;  /* 0xff80000099997808 */ /* 0x000fc40002000000 */
[----:B------:R-:W-:Y:S01]  /*8fb0*/  FMNMX.FTZ R192, R152, R135, !PT ;  /* 0x0000008798c07209 */ /* 0x000fe20007810000 */
[----:B------:R-:W-:Y:S01]  /*8fc0*/  MUFU.TANH R130, R130 ;  /* 0x0000008200827308 */ /* 0x000fe20000002400 */
[----:B------:R-:W-:Y:S01]  /*8fd0*/  ISETP.GT.AND P4, PT, R190, 0x49, PT ;  /* 0x00000049be00780c */ /* 0x000fe20003f84270 */
[----:B------:R-:W-:Y:S01]  /*8fe0*/  QGMMA.64x128x32.F32.E4M3.E4M3 R24, R204, gdesc[UR4], R24, gsb0 ;  /* 0x01e00004cc187df3 */ /* 0x000fe20008000818 */
[----:B------:R-:W-:Y:S01]  /*8ff0*/  FSEL R156, R156, -INF , P3 ;  /* 0xff8000009c9c7808 */ /* 0x000fe20001800000 */
[----:B------:R-:W-:Y:S01]  /*9000*/  UIADD3 UR6, UR11, 0x600, URZ ;  /* 0x000006000b067890 */ /* 0x000fe2000fffe03f */
[----:B------:R-:W-:Y:S01]  /*9010*/  FMNMX.FTZ R135, R153, R192, !PT ;  /* 0x000000c099877209 */ /* 0x000fe20007810000 */
[----:B------:R-:W-:Y:S01]  /*9020*/  UMOV UR7, 0xc0000010 ;  /* 0xc000001000077882 */ /* 0x000fe20000000000 */
[----:B------:R-:W-:Y:S01]  /*9030*/  ISETP.GT.AND P3, PT, R190, 0x50, PT ;  /* 0x00000050be00780c */ /* 0x000fe20003f64270 */
[----:B------:R-:W-:Y:S01]  /*9040*/  MUFU.TANH R133, R133 ;  /* 0x0000008500857308 */ /* 0x000fe20000002400 */
        /* <DEDUP_REMOVED lines=14> */
[----:B------:R-:W-:Y:S01]  /*9130*/  MUFU.TANH R107, R107 ;  /* 0x0000006b006b7308 */ /* 0x000fe20000002400 */
[----:B0-----:R-:W-:-:S02]  /*9140*/  FSEL R165, R165, -INF , P4 ;  /* 0xff800000a5a57808 */ /* 0x001fc40002000000 */
        /* <DEDUP_REMOVED lines=46> */
[C---:B------:R-:W-:Y:S02]  /*9430*/  ISETP.GT.AND P4, PT, R190.reuse, 0x91, PT ;  /* 0x00000091be00780c */ /* 0x040fe40003f84270 */
[----:B--2---:R-:W-:Y:S01]  /*9440*/  FSEL R7, R7, -INF , P3 ;  /* 0xff80000007077808 */ /* 0x004fe20001800000 */
[----:B------:R-:W-:Y:S01]  /*9450*/  MUFU.TANH R99, R99 ;  /* 0x0000006300637308 */ /* 0x000fe20000002400 */
[----:B------:R-:W-:Y:S02]  /*9460*/  FMNMX.FTZ R192, R125, R192, !PT ;  /* 0x000000c07dc07209 */ /* 0x000fe40007810000 */
[----:B------:R-:W-:Y:S02]  /*9470*/  ISETP.GT.AND P3, PT, R190, 0x98, PT ;  /* 0x00000098be00780c */ /* 0x000fe40003f64270 */
[----:B------:R-:W-:-:S02]  /*9480*/  FSEL R128, R128, -INF , P4 ;  /* 0xff80000080807808 */ /* 0x000fc40002000000 */
[----:B------:R-:W-:Y:S01]  /*9490*/  FMNMX.FTZ R135, R7, R192, !PT ;  /* 0x000000c007877209 */ /* 0x000fe20007810000 */
[----:B------:R-:W-:Y:S01]  /*94a0*/  MUFU.TANH R102, R102 ;  /* 0x0000006600667308 */ /* 0x000fe20000002400 */
[----:B------:R-:W-:Y:S02]  /*94b0*/  ISETP.GT.AND P4, PT, R190, 0x99, PT ;  /* 0x00000099be00780c */ /* 0x000fe40003f84270 */
[----:B-1----:R-:W-:Y:S02]  /*94c0*/  FSEL R131, R131, -INF , P3 ;  /* 0xff80000083837808 */ /* 0x002fe40001800000 */
[----:B------:R-:W-:Y:S02]  /*94d0*/  FMNMX.FTZ R192, R128, R135, !PT ;  /* 0x0000008780c07209 */ /* 0x000fe40007810000 */
[----:B------:R-:W-:Y:S02]  /*94e0*/  ISETP.GT.AND P3, PT, R190, 0xa0, PT ;  /* 0x000000a0be00780c */ /* 0x000fe40003f64270 */
[----:B---3--:R-:W-:-:S02]  /*94f0*/  FSEL R132, R132, -INF , P4 ;  /* 0xff80000084847808 */ /* 0x008fc40002000000 */
[----:B------:R-:W-:Y:S02]  /*9500*/  FMNMX.FTZ R135, R131, R192, !PT ;  /* 0x000000c083877209 */ /* 0x000fe40007810000 */
[----:B------:R-:W-:Y:S02]  /*9510*/  ISETP.GT.AND P4, PT, R190, 0xa1, PT ;  /* 0x000000a1be00780c */ /* 0x000fe40003f84270 */
[----:B------:R-:W-:Y:S02]  /*9520*/  FSEL R104, R104, -INF , P3 ;  /* 0xff80000068687808 */ /* 0x000fe40001800000 */
[----:B------:R-:W-:Y:S02]  /*9530*/  FMNMX.FTZ R135, R132, R135, !PT ;  /* 0x0000008784877209 */ /* 0x000fe40007810000 */
[----:B------:R-:W-:Y:S02]  /*9540*/  ISETP.GT.AND P3, PT, R190, 0xa8, PT ;  /* 0x000000a8be00780c */ /* 0x000fe40003f64270 */
[----:B------:R-:W-:-:S02]  /*9550*/  FSEL R105, R105, -INF , P4 ;  /* 0xff80000069697808 */ /* 0x000fc40002000000 */
[----:B------:R-:W-:Y:S01]  /*9560*/  FMNMX.FTZ R192, R104, R135, !PT ;  /* 0x0000008768c07209 */ /* 0x000fe20007810000 */
[----:B------:R-:W-:Y:S02]  /*9570*/  WARPGROUP.DEPBAR.LE gsb0, 0x0 ;  /* 0x00008000000079c5 */ /* 0x000fe40000010000 */
[----:B------:R-:W-:Y:S01]  /*9580*/  ISETP.GT.AND P4, PT, R190, 0xa9, PT ;  /* 0x000000a9be00780c */ /* 0x000fe20003f84270 */
[----:B------:R-:W-:Y:S01]  /*9590*/  WARPGROUP.ARRIVE ;  /* 0x00000000000079c5 */ /* 0x000fe20000000000 */
[----:B------:R-:W-:Y:S02]  /*95a0*/  FSEL R108, R108, -INF , P3 ;  /* 0xff8000006c6c7808 */ /* 0x000fe40001800000 */
[----:B------:R-:W-:Y:S02]  /*95b0*/  FMNMX.FTZ R135, R105, R192, !PT ;  /* 0x000000c069877209 */ /* 0x000fe40007810000 */
[----:B------:R-:W-:Y:S01]  /*95c0*/  ISETP.GT.AND P3, PT, R190, 0xb0, PT ;  /* 0x000000b0be00780c */ /* 0x000fe20003f64270 */
[----:B------:R-:W-:Y:S01]  /*95d0*/  QGMMA.64x128x32.F32.E4M3.E4M3 R24, R200, gdesc[UR4], R24, gsb0 ;  /* 0x01e00004c8187df3 */ /* 0x000fe20008000818 */
[----:B------:R-:W-:-:S02]  /*95e0*/  FSEL R109, R109, -INF , P4 ;  /* 0xff8000006d6d7808 */ /* 0x000fc40002000000 */
[----:B------:R-:W-:Y:S02]  /*95f0*/  FMNMX.FTZ R192, R108, R135, !PT ;  /* 0x000000876cc07209 */ /* 0x000fe40007810000 */
[----:B------:R-:W-:Y:S02]  /*9600*/  ISETP.GT.AND P4, PT, R190, 0xb1, PT ;  /* 0x000000b1be00780c */ /* 0x000fe40003f84270 */
[----:B------:R-:W-:Y:S02]  /*9610*/  FSEL R112, R112, -INF , P3 ;  /* 0xff80000070707808 */ /* 0x000fe40001800000 */
[----:B------:R-:W-:Y:S02]  /*9620*/  FMNMX.FTZ R135, R109, R192, !PT ;  /* 0x000000c06d877209 */ /* 0x000fe40007810000 */
[----:B------:R-:W-:Y:S02]  /*9630*/  ISETP.GT.AND P3, PT, R190, 0xb8, PT ;  /* 0x000000b8be00780c */ /* 0x000fe40003f64270 */
        /* <DEDUP_REMOVED lines=12> */
[----:B------:R-:W-:Y:S01]  /*9700*/  FSEL R135, R89, -INF , P4 ;  /* 0xff80000059877808 */ /* 0x000fe20002000000 */
[----:B------:R-:W-:Y:S01]  /*9710*/  FMUL.FTZ R89, R0, R101 ;  /* 0x0000006500597220 */ /* 0x000fe20000410000 */
[----:B------:R-:W-:-:S02]  /*9720*/  FMNMX.FTZ R192, R88, R195, !PT ;  /* 0x000000c358c07209 */ /* 0x000fc40007810000 */
[----:B------:R-:W-:Y:S02]  /*9730*/  ISETP.GT.AND P4, PT, R190, 0xc9, PT ;  /* 0x000000c9be00780c */ /* 0x000fe40003f84270 */
[----:B------:R-:W-:Y:S01]  /*9740*/  FSEL R92, R92, -INF , P3 ;  /* 0xff8000005c5c7808 */ /* 0x000fe20001800000 */
[----:B------:R-:W0:Y:S01]  /*9750*/  MUFU.TANH R89, R89 ;  /* 0x0000005900597308 */ /* 0x000e220000002400 */
[----:B------:R-:W-:Y:S02]  /*9760*/  FMNMX.FTZ R101, R135, R192, !PT ;  /* 0x000000c087657209 */ /* 0x000fe40007810000 */
[----:B------:R-:W-:Y:S02]  /*9770*/  ISETP.GT.AND P3, PT, R190, 0xd0, PT ;  /* 0x000000d0be00780c */ /* 0x000fe40003f64270 */
[----:B------:R-:W-:Y:S02]  /*9780*/  FSEL R93, R93, -INF , P4 ;  /* 0xff8000005d5d7808 */ /* 0x000fe40002000000 */
[----:B------:R-:W-:Y:S01]  /*9790*/  FMNMX.FTZ R192, R92, R101, !PT ;  /* 0x000000655cc07209 */ /* 0x000fe20007810000 */
[----:B------:R-:W-:Y:S01]  /*97a0*/  FMUL.FTZ R101, R0, R110 ;  /* 0x0000006e00657220 */ /* 0x000fe20000410000 */
[----:B------:R-:W-:-:S02]  /*97b0*/  ISETP.GT.AND P4, PT, R190, 0xd1, PT ;  /* 0x000000d1be00780c */ /* 0x000fc40003f84270 */
[----:B------:R-:W-:Y:S02]  /*97c0*/  FSEL R96, R96, -INF , P3 ;  /* 0xff80000060607808 */ /* 0x000fe40001800000 */
[----:B------:R-:W-:Y:S01]  /*97d0*/  FMNMX.FTZ R195, R93, R192, !PT ;  /* 0x000000c05dc37209 */ /* 0x000fe20007810000 */
[----:B------:R-:W-:Y:S01]  /*97e0*/  FMUL.FTZ R192, R0, R111 ;  /* 0x0000006f00c07220 */ /* 0x000fe20000410000 */
[----:B------:R-:W-:Y:S01]  /*97f0*/  ISETP.GT.AND P3, PT, R190, 0xd8, PT ;  /* 0x000000d8be00780c */ /* 0x000fe20003f64270 */
[----:B------:R-:W1:Y:S01]  /*9800*/  MUFU.TANH R101, R101 ;  /* 0x0000006500657308 */ /* 0x000e620000002400 */
[----:B------:R-:W-:Y:S02]  /*9810*/  FSEL R97, R97, -INF , P4 ;  /* 0xff80000061617808 */ /* 0x000fe40002000000 */
[----:B------:R-:W-:Y:S02]  /*9820*/  FMNMX.FTZ R194, R96, R195, !PT ;  /* 0x000000c360c27209 */ /* 0x000fe40007810000 */
[----:B------:R-:W-:-:S02]  /*9830*/  ISETP.GT.AND P4, PT, R190, 0xd9, PT ;  /* 0x000000d9be00780c */ /* 0x000fc40003f84270 */
[----:B------:R-:W-:Y:S02]  /*9840*/  FSEL R110, R100, -INF , P3 ;  /* 0xff800000646e7808 */ /* 0x000fe40001800000 */
[----:B------:R-:W-:Y:S01]  /*9850*/  FMNMX.FTZ R195, R97, R194, !PT ;  /* 0x000000c261c37209 */ /* 0x000fe20007810000 */
[----:B------:R2:W3:Y:S01]  /*9860*/  MUFU.TANH R100, R192 ;  /* 0x000000c000647308 */ /* 0x0004e20000002400 */
[----:B0-----:R-:W-:Y:S02]  /*9870*/  FSEL R111, R89, -INF , P4 ;  /* 0xff800000596f7808 */ /* 0x001fe40002000000 */
[----:B------:R-:W-:Y:S02]  /*9880*/  FMNMX.FTZ R190, R110, R195, !PT ;  /* 0x000000c36ebe7209 */ /* 0x000fe40007810000 */
[----:B------:R-:W-:Y:S02]  /*9890*/  ISETP.GT.AND P4, PT, R191, RZ, PT ;  /* 0x000000ffbf00720c */ /* 0x000fe40003f84270 */
[----:B------:R-:W-:-:S02]  /*98a0*/  FMNMX.FTZ R89, R111, R190, !PT ;  /* 0x000000be6f597209 */ /* 0x000fc40007810000 */
[----:B------:R-:W-:Y:S01]  /*98b0*/  ISETP.GT.AND P5, PT, R191, 0x1, PT ;  /* 0x00000001bf00780c */ /* 0x000fe20003fa4270 */
[----:B--2---:R-:W-:Y:S01]  /*98c0*/  FMUL.FTZ R192, R0, R103 ;  /* 0x0000006700c07220 */ /* 0x004fe20000410000 */
[----:B------:R-:W-:Y:S01]  /*98d0*/  FSEL R122, R9, -INF , P4 ;  /* 0xff800000097a7808 */ /* 0x000fe20002000000 */
[----:B------:R-:W0:Y:S01]  /*98e0*/  SHFL.BFLY PT, R190, R89, 0x2, 0x1f ;  /* 0x0c401f0059be7f89 */ /* 0x000e2200000e0000 */
[C---:B------:R-:W-:Y:S02]  /*98f0*/  ISETP.GT.AND P4, PT, R191.reuse, 0x8, PT ;  /* 0x00000008bf00780c */ /* 0x040fe40003f84270 */
[----:B------:R-:W-:Y:S01]  /*9900*/  FSEL R10, R10, -INF , P5 ;  /* 0xff8000000a0a7808 */ /* 0x000fe20002800000 */
[----:B------:R-:W2:Y:S01]  /*9910*/  MUFU.TANH R192, R192 ;  /* 0x000000c000c07308 */ /* 0x000ea20000002400 */
[----:B------:R-:W-:Y:S02]  /*9920*/  FMNMX.FTZ R195, R122, R5, !PT ;  /* 0x000000057ac37209 */ /* 0x000fe40007810000 */
[----:B------:R-:W-:-:S02]  /*9930*/  ISETP.GT.AND P5, PT, R191, 0x9, PT ;  /* 0x00000009bf00780c */ /* 0x000fc40003fa4270 */
[----:B------:R-:W-:Y:S02]  /*9940*/  FSEL R13, R13, -INF , P4 ;  /* 0xff8000000d0d7808 */ /* 0x000fe40002000000 */
[C---:B------:R-:W-:Y:S02]  /*9950*/  ISETP.GT.AND P4, PT, R191.reuse, 0x10, PT ;  /* 0x00000010bf00780c */ /* 0x040fe40003f84270 */
[----:B------:R-:W-:Y:S02]  /*9960*/  FSEL R14, R14, -INF , P5 ;  /* 0xff8000000e0e7808 */ /* 0x000fe40002800000 */
[----:B------:R-:W-:Y:S02]  /*9970*/  ISETP.GT.AND P5, PT, R191, 0x11, PT ;  /* 0x00000011bf00780c */ /* 0x000fe40003fa4270 */
[----:B------:R-:W-:Y:S02]  /*9980*/  FSEL R21, R21, -INF , P4 ;  /* 0xff80000015157808 */ /* 0x000fe40002000000 */
[----:B------:R-:W-:-:S02]  /*9990*/  ISETP.GT.AND P4, PT, R191, 0x18, PT ;  /* 0x00000018bf00780c */ /* 0x000fc40003f84270 */
[----:B------:R-:W-:Y:S02]  /*99a0*/  FSEL R184, R184, -INF , P5 ;  /* 0xff800000b8b87808 */ /* 0x000fe40002800000 */
[----:B------:R-:W-:Y:S02]  /*99b0*/  ISETP.GT.AND P5, PT, R191, 0x19, PT ;  /* 0x00000019bf00780c */ /* 0x000fe40003fa4270 */
[----:B0-----:R-:W-:Y:S02]  /*99c0*/  FMNMX.FTZ R190, R89, R190, !PT ;  /* 0x000000be59be7209 */ /* 0x001fe40007810000 */
[----:B------:R-:W-:Y:S02]  /*99d0*/  FSEL R187, R187, -INF , P4 ;  /* 0xff800000bbbb7808 */ /* 0x000fe40002000000 */
[----:B------:R-:W-:Y:S01]  /*99e0*/  ISETP.GT.AND P4, PT, R191, 0x20, PT ;  /* 0x00000020bf00780c */ /* 0x000fe20003f84270 */
[----:B------:R-:W0:Y:S01]  /*99f0*/  SHFL.BFLY PT, R89, R190, 0x1, 0x1f ;  /* 0x0c201f00be597f89 */ /* 0x000e2200000e0000 */
[----:B------:R-:W-:-:S02]  /*9a00*/  FSEL R188, R188, -INF , P5 ;  /* 0xff800000bcbc7808 */ /* 0x000fc40002800000 */
[C---:B------:R-:W-:Y:S02]  /*9a10*/  ISETP.GT.AND P5, PT, R191.reuse, 0x21, PT ;  /* 0x00000021bf00780c */ /* 0x040fe40003fa4270 */
[----:B------:R-:W-:Y:S02]  /*9a20*/  FSEL R170, R170, -INF , P4 ;  /* 0xff800000aaaa7808 */ /* 0x000fe40002000000 */
[----:B------:R-:W-:Y:S02]  /*9a30*/  ISETP.GT.AND P4, PT, R191, 0x28, PT ;  /* 0x00000028bf00780c */ /* 0x000fe40003f84270 */
[----:B------:R-:W-:Y:S02]  /*9a40*/  FSEL R171, R171, -INF , P5 ;  /* 0xff800000abab7808 */ /* 0x000fe40002800000 */
[----:B------:R-:W-:Y:S02]  /*9a50*/  ISETP.GT.AND P5, PT, R191, 0x29, PT ;  /* 0x00000029bf00780c */ /* 0x000fe40003fa4270 */
[----:B------:R-:W-:-:S02]  /*9a60*/  FSEL R174, R174, -INF , P4 ;  /* 0xff800000aeae7808 */ /* 0x000fc40002000000 */
[----:B------:R-:W-:Y:S02]  /*9a70*/  ISETP.GT.AND P4, PT, R191, 0x30, PT ;  /* 0x00000030bf00780c */ /* 0x000fe40003f84270 */
[----:B------:R-:W-:Y:S02]  /*9a80*/  FSEL R175, R175, -INF , P5 ;  /* 0xff800000afaf7808 */ /* 0x000fe40002800000 */
[C---:B------:R-:W-:Y:S02]  /*9a90*/  ISETP.GT.AND P5, PT, R191.reuse, 0x31, PT ;  /* 0x00000031bf00780c */ /* 0x040fe40003fa4270 */
[----:B------:R-:W-:Y:S02]  /*9aa0*/  FSEL R178, R178, -INF , P4 ;  /* 0xff800000b2b27808 */ /* 0x000fe40002000000 */
[----:B------:R-:W-:Y:S02]  /*9ab0*/  ISETP.GT.AND P4, PT, R191, 0x38, PT ;  /* 0x00000038bf00780c */ /* 0x000fe40003f84270 */
[----:B0-----:R-:W-:Y:S01]  /*9ac0*/  FMNMX.FTZ R89, R190, R89, !PT ;  /* 0x00000059be597209 */ /* 0x001fe20007810000 */
[----:B------:R-:W-:Y:S01]  /*9ad0*/  IMAD.U32 R190, RZ, RZ, UR10 ;  /* 0x0000000affbe7e24 */ /* 0x000fe2000f8e00ff */
[----:B------:R-:W-:-:S02]  /*9ae0*/  FSEL R179, R179, -INF , P5 ;  /* 0xff800000b3b37808 */ /* 0x000fc40002800000 */
[C---:B------:R-:W-:Y:S01]  /*9af0*/  FSETP.NEU.FTZ.AND P3, PT, R89.reuse, -INF , PT ;  /* 0xff8000005900780b */ /* 0x040fe20003f7d000 */
[----:B------:R-:W-:-:S01]  /*9b00*/  FFMA.FTZ R190, R89, R190, -8 ;  /* 0xc100000059be7423 */ /* 0x000fc200000100be */
[C---:B------:R-:W-:Y:S01]  /*9b10*/  ISETP.GT.AND P5, PT, R191.reuse, 0x39, PT ;  /* 0x00000039bf00780c */ /* 0x040fe20003fa4270 */
[----:B------:R-:W-:Y:S02]  /*9b20*/  WARPGROUP.DEPBAR.LE gsb0, 0x0 ;  /* 0x00008000000079c5 */ /* 0x000fe40000010000 */
[----:B------:R-:W-:Y:S02]  /*9b30*/  FSEL R182, R182, -INF , P4 ;  /* 0xff800000b6b67808 */ /* 0x000fe40002000000 */
[----:B------:R-:W-:Y:S02]  /*9b40*/  FSEL R103, R190, RZ, P3 ;  /* 0x000000ffbe677208 */ /* 0x000fe40001800000 */
[----:B------:R-:W-:Y:S02]  /*9b50*/  ISETP.GT.AND P4, PT, R191, 0x40, PT ;  /* 0x00000040bf00780c */ /* 0x000fe40003f84270 */
[----:B------:R-:W-:Y:S01]  /*9b60*/  FSEL R183, R183, -INF , P5 ;  /* 0xff800000b7b77808 */ /* 0x000fe20002800000 */
[--C-:B------:R-:W-:Y:S01]  /*9b70*/  FFMA.FTZ R9, R180, UR10, -R103.reuse ;  /* 0x0000000ab4097c23 */ /* 0x100fe20008010867 */
[----:B------:R-:W-:-:S01]  /*9b80*/  FFMA.FTZ R190, R193, UR10, -R103 ;  /* 0x0000000ac1be7c23 */ /* 0x000fc20008010867 */
[----:B------:R-:W-:Y:S01]  /*9b90*/  FMNMX.FTZ R180, R10, R195, !PT ;  /* 0x000000c30ab47209 */ /* 0x000fe20007810000 */
        /* <DEDUP_REMOVED lines=10> */
[----:B------:R0:W-:Y:S01]  /*9c40*/  MUFU.EX2 R180, R194 ;  /* 0x000000c200b47308 */ /* 0x0001e20000000800 */
        /* <DEDUP_REMOVED lines=9> */
[--C-:B0-----:R-:W-:Y:S01]  /*9ce0*/  FFMA.FTZ R194, R164, UR10, -R103.reuse ;  /* 0x0000000aa4c27c23 */ /* 0x101fe20008010867 */
[----:B------:R-:W-:Y:S01]  /*9cf0*/  FMNMX.FTZ R181, R187, R186, !PT ;  /* 0x000000babbb57209 */ /* 0x000fe20007810000 */
[--C-:B------:R-:W-:Y:S01]  /*9d00*/  FFMA.FTZ R172, R172, UR10, -R103.reuse ;  /* 0x0000000aacac7c23 */ /* 0x100fe20008010867 */
[----:B------:R-:W-:Y:S01]  /*9d10*/  FSEL R155, R155, -INF , P5 ;  /* 0xff8000009b9b7808 */ /* 0x000fe20002800000 */
[--C-:B------:R-:W-:Y:S01]  /*9d20*/  FFMA.FTZ R173, R173, UR10, -R103.reuse ;  /* 0x0000000aadad7c23 */ /* 0x100fe20008010867 */
        /* <DEDUP_REMOVED lines=65> */
[----:B------:R-:W-:Y:S01]  /*a140*/  FFMA.FTZ R110, R110, UR10, -R103 ;  /* 0x0000000a6e6e7c23 */ /* 0x000fe20008010867 */
[----:B------:R-:W-:Y:S01]  /*a150*/  ISETP.GT.AND P5, PT, R191, 0x69, PT ;  /* 0x00000069bf00780c */ /* 0x000fe20003fa4270 */
[----:B------:R-:W-:Y:S01]  /*a160*/  MUFU.EX2 R190, R190 ;  /* 0x000000be00be7308 */ /* 0x000fe20000000800 */
[----:B------:R-:W-:-:S02]  /*a170*/  FMNMX.FTZ R186, R138, R181, !PT ;  /* 0x000000b58aba7209 */ /* 0x000fc40007810000 */
        /* <DEDUP_REMOVED lines=33> */
[----:B------:R0:W-:Y:S01]  /*a390*/  MUFU.EX2 R126, R194 ;  /* 0x000000c2007e7308 */ /* 0x0001e20000000800 */
[----:B------:R-:W-:Y:S02]  /*a3a0*/  FSEL R127, R127, -INF , P5 ;  /* 0xff8000007f7f7808 */ /* 0x000fe40002800000 */
[----:B------:R-:W-:Y:S02]  /*a3b0*/  FMNMX.FTZ R186, R148, R181, !PT ;  /* 0x000000b594ba7209 */ /* 0x000fe40007810000 */
[----:B------:R-:W-:-:S02]  /*a3c0*/  ISETP.GT.AND P5, PT, R191, 0x91, PT ;  /* 0x00000091bf00780c */ /* 0x000fc40003fa4270 */
[----:B------:R-:W-:Y:S01]  /*a3d0*/  FSEL R149, R129, -INF , P4 ;  /* 0xff80000081957808 */ /* 0x000fe20002000000 */
[----:B------:R-:W-:Y:S01]  /*a3e0*/  MUFU.EX2 R185, R185 ;  /* 0x000000b900b97308 */ /* 0x000fe20000000800 */
[----:B------:R-:W-:Y:S01]  /*a3f0*/  FMNMX.FTZ R186, R127, R186, !PT ;  /* 0x000000ba7fba7209 */ /* 0x000fe20007810000 */
[----:B0-----:R-:W-:Y:S01]  /*a400*/  FFMA.FTZ R194, R124, UR10, -R103 ;  /* 0x0000000a7cc27c23 */ /* 0x001fe20008010867 */
        /* <DEDUP_REMOVED lines=10> */
[----:B0-----:R-:W-:Y:S01]  /*a4b0*/  FFMA.FTZ R195, R125, UR10, -R103 ;  /* 0x0000000a7dc37c23 */ /* 0x001fe20008010867 */
        /* <DEDUP_REMOVED lines=10> */
[----:B-1----:R-:W-:Y:S02]  /*a560*/  FSEL R124, R101, -INF , P4 ;  /* 0xff800000657c7808 */ /* 0x002fe40002000000 */
[----:B------:R-:W-:Y:S02]  /*a570*/  FMNMX.FTZ R181, R107, R186, !PT ;  /* 0x000000ba6bb57209 */ /* 0x000fe40007810000 */
[C---:B------:R-:W-:Y:S01]  /*a580*/  ISETP.GT.AND P4, PT, R191.reuse, 0xb0, PT ;  /* 0x000000b0bf00780c */ /* 0x040fe20003f84270 */
[----:B------:R0:W-:Y:S01]  /*a590*/  MUFU.EX2 R101, R194 ;  /* 0x000000c200657308 */ /* 0x0001e20000000800 */
[----:B---3--:R-:W-:Y:S02]  /*a5a0*/  FSEL R100, R100, -INF , P5 ;  /* 0xff80000064647808 */ /* 0x008fe40002800000 */
        /* <DEDUP_REMOVED lines=24> */
[----:B------:R-:W-:-:S01]  /*a730*/  FFMA.FTZ R181, R132, UR10, -R103 ;  /* 0x0000000a84b57c23 */ /* 0x000fc20008010867 */
[----:B------:R-:W-:Y:S01]  /*a740*/  ISETP.GT.AND P5, PT, R191, 0xc9, PT ;  /* 0x000000c9bf00780c */ /* 0x000fe20003fa4270 */
[----:B------:R-:W-:Y:S01]  /*a750*/  MUFU.EX2 R9, R9 ;  /* 0x0000000900097308 */ /* 0x000fe20000000800 */
[----:B------:R-:W-:-:S02]  /*a760*/  FSEL R131, R94, -INF , P4 ;  /* 0xff8000005e837808 */ /* 0x000fc40002000000 */
[----:B------:R-:W-:Y:S02]  /*a770*/  FMNMX.FTZ R186, R91, R186, !PT ;  /* 0x000000ba5bba7209 */ /* 0x000fe40007810000 */
[----:B------:R-:W-:Y:S02]  /*a780*/  ISETP.GT.AND P4, PT, R191, 0xd0, PT ;  /* 0x000000d0bf00780c */ /* 0x000fe40003f84270 */
[----:B------:R-:W-:Y:S01]  /*a790*/  FSEL R95, R95, -INF , P5 ;  /* 0xff8000005f5f7808 */ /* 0x000fe20002800000 */
[----:B------:R-:W-:Y:S01]  /*a7a0*/  MUFU.EX2 R152, R152 ;  /* 0x0000009800987308 */ /* 0x000fe20000000800 */
[----:B------:R-:W-:Y:S02]  /*a7b0*/  FMNMX.FTZ R186, R131, R186, !PT ;  /* 0x000000ba83ba7209 */ /* 0x000fe40007810000 */
[----:B------:R-:W-:Y:S02]  /*a7c0*/  ISETP.GT.AND P5, PT, R191, 0xd1, PT ;  /* 0x000000d1bf00780c */ /* 0x000fe40003fa4270 */
[----:B------:R-:W-:-:S02]  /*a7d0*/  FSEL R98, R98, -INF , P4 ;  /* 0xff80000062627808 */ /* 0x000fc40002000000 */
[----:B0-----:R-:W-:Y:S01]  /*a7e0*/  FMNMX.FTZ R195, R95, R186, !PT ;  /* 0x000000ba5fc37209 */ /* 0x001fe20007810000 */
[----:B------:R-:W-:-:S01]  /*a7f0*/  FFMA.FTZ R186, R104, UR10, -R103 ;  /* 0x0000000a68ba7c23 */ /* 0x000fc20008010867 */
[----:B------:R-:W-:Y:S01]  /*a800*/  ISETP.GT.AND P4, PT, R191, 0xd8, PT ;  /* 0x000000d8bf00780c */ /* 0x000fe20003f84270 */
[----:B------:R-:W-:Y:S01]  /*a810*/  MUFU.EX2 R153, R153 ;  /* 0x0000009900997308 */ /* 0x000fe20000000800 */
[----:B------:R-:W-:Y:S02]  /*a820*/  FSEL R99, R99, -INF , P5 ;  /* 0xff80000063637808 */ /* 0x000fe40002800000 */
[----:B------:R-:W-:Y:S02]  /*a830*/  FMNMX.FTZ R132, R98, R195, !PT ;  /* 0x000000c362847209 */ /* 0x000fe40007810000 */
[----:B------:R-:W-:Y:S02]  /*a840*/  ISETP.GT.AND P5, PT, R191, 0xd9, PT ;  /* 0x000000d9bf00780c */ /* 0x000fe40003fa4270 */
[----:B------:R-:W-:Y:S01]  /*a850*/  FSEL R104, R102, -INF , P4 ;  /* 0xff80000066687808 */ /* 0x000fe20002000000 */
[----:B------:R-:W-:Y:S01]  /*a860*/  MUFU.EX2 R156, R156 ;  /* 0x0000009c009c7308 */ /* 0x000fe20000000800 */
[----:B------:R-:W-:-:S02]  /*a870*/  FMNMX.FTZ R191, R99, R132, !PT ;  /* 0x0000008463bf7209 */ /* 0x000fc40007810000 */
[----:B--2---:R-:W-:Y:S02]  /*a880*/  FSEL R192, R192, -INF , P5 ;  /* 0xff800000c0c07808 */ /* 0x004fe40002800000 */
[----:B------:R-:W-:Y:S02]  /*a890*/  FMNMX.FTZ R191, R104, R191, !PT ;  /* 0x000000bf68bf7209 */ /* 0x000fe40007810000 */
[----:B------:R-:W-:Y:S01]  /*a8a0*/  FSEL R195, R89, RZ, P3 ;  /* 0x000000ff59c37208 */ /* 0x000fe20001800000 */
[----:B------:R0:W-:Y:S01]  /*a8b0*/  MUFU.EX2 R102, R186 ;  /* 0x000000ba00667308 */ /* 0x0001e20000000800 */
[----:B------:R-:W-:-:S03]  /*a8c0*/  FMNMX.FTZ R132, R192, R191, !PT ;  /* 0x000000bfc0847209 */ /* 0x000fc60007810000 */
[----:B------:R-:W-:Y:S02]  /*a8d0*/  FADD.FTZ R195, -R195, R6 ;  /* 0x00000006c3c37221 */ /* 0x000fe40000010100 */
[----:B------:R-:W0:Y:S02]  /*a8e0*/  SHFL.BFLY PT, R191, R132, 0x2, 0x1f ;  /* 0x0c401f0084bf7f89 */ /* 0x000e2400000e0000 */
[----:B------:R-:W-:Y:S01]  /*a8f0*/  FMUL.FTZ R195, R195, UR10 ;  /* 0x0000000ac3c37c20 */ /* 0x000fe20008410000 */
[----:B------:R-:W-:Y:S08]  /*a900*/  MUFU.EX2 R157, R157 ;  /* 0x0000009d009d7308 */ /* 0x000ff00000000800 */
[----:B------:R-:W-:Y:S08]  /*a910*/  MUFU.EX2 R160, R160 ;  /* 0x000000a000a07308 */ /* 0x000ff00000000800 */
[----:B------:R-:W-:Y:S01]  /*a920*/  MUFU.EX2 R161, R161 ;  /* 0x000000a100a17308 */ /* 0x000fe20000000800 */
[----:B0-----:R-:W-:Y:S01]  /*a930*/  FMNMX.FTZ R186, R132, R191, !PT ;  /* 0x000000bf84ba7209 */ /* 0x001fe20007810000 */
[--C-:B------:R-:W-:Y:S01]  /*a940*/  FFMA.FTZ R132, R88, UR10, -R103.reuse ;  /* 0x0000000a58847c23 */ /* 0x100fe20008010867 */
[----:B------:R-:W-:-:S05]  /*a950*/  FFMA.FTZ R103, R111, UR10, -R103 ;  /* 0x0000000a6f677c23 */ /* 0x000fca0008010867 */
        /* <DEDUP_REMOVED lines=8> */
[----:B------:R-:W-:-:S02]  /*a9e0*/  FFMA.FTZ R186, R88, R191, -8 ;  /* 0xc100000058ba7423 */ /* 0x000fc400000100bf */
[----:B------:R-:W-:Y:S03]  /*a9f0*/  MUFU.EX2 R141, R141 ;  /* 0x0000008d008d7308 */ /* 0x000fe60000000800 */
[----:B------:R-:W-:-:S05]  /*aa00*/  FSEL R111, R186, RZ, P4 ;  /* 0x000000ffba6f7208 */ /* 0x000fca0002000000 */
[----:B------:R-:W-:Y:S01]  /*aa10*/  MUFU.EX2 R144, R144 ;  /* 0x0000009000907308 */ /* 0x000fe20000000800 */
[----:B------:R-:W-:-:S01]  /*aa20*/  FFMA.FTZ R6, R142, UR10, -R111 ;  /* 0x0000000a8e067c23 */ /* 0x000fc2000801086f */
[----:B------:R-:W-:Y:S01]  /*aa30*/  FSEL R142, R88, RZ, P4 ;  /* 0x000000ff588e7208 */ /* 0x000fe20002000000 */
[----:B------:R-:W-:-:S01]  /*aa40*/  FFMA.FTZ R191, R122, UR10, -R111 ;  /* 0x0000000a7abf7c23 */ /* 0x000fc2000801086f */
[--C-:B------:R-:W-:Y:S01]  /*aa50*/  FFMA.FTZ R10, R10, UR10, -R111.reuse ;  /* 0x0000000a0a0a7c23 */ /* 0x100fe2000801086f */
[----:B------:R-:W-:-:S01]  /*aa60*/  FFMA.FTZ R13, R13, UR10, -R111 ;  /* 0x0000000a0d0d7c23 */ /* 0x000fc2000801086f */
[----:B------:R-:W-:Y:S01]  /*aa70*/  FFMA.FTZ R14, R14, UR10, -R111 ;  /* 0x0000000a0e0e7c23 */ /* 0x000fe2000801086f */
[----:B------:R-:W-:-:S01]  /*aa80*/  FADD.FTZ R142, -R142, R5 ;  /* 0x000000058e8e7221 */ /* 0x000fc20000010100 */
[--C-:B------:R-:W-:Y:S01]  /*aa90*/  FFMA.FTZ R21, R21, UR10, -R111.reuse ;  /* 0x0000000a15157c23 */ /* 0x100fe2000801086f */
[----:B------:R-:W0:Y:S01]  /*aaa0*/  MUFU.EX2 R5, R195 ;  /* 0x000000c300057308 */ /* 0x000e220000000800 */
        /* <DEDUP_REMOVED lines=32> */
[----:B-1----:R-:W-:-:S01]  /*acb0*/  FFMA.FTZ R3, R142, R2, R191 ;  /* 0x000000028e037223 */ /* 0x002fc200000100bf */
[----:B------:R-:W-:Y:S01]  /*acc0*/  FADD.FTZ R188, R12, R195 ;  /* 0x000000c30cbc7221 */ /* 0x000fe20000010000 */
[----:B------:R-:W-:-:S01]  /*acd0*/  FFMA.FTZ R146, R146, UR10, -R111 ;  /* 0x0000000a92927c23 */ /* 0x000fc2000801086f */
[--C-:B------:R-:W-:Y:S01]  /*ace0*/  FFMA.FTZ R147, R147, UR10, -R111.reuse ;  /* 0x0000000a93937c23 */ /* 0x100fe2000801086f */
[----:B------:R-:W-:-:S01]  /*acf0*/  FFMA.FTZ R150, R150, UR10, -R111 ;  /* 0x0000000a96967c23 */ /* 0x000fc2000801086f */
[----:B------:R-:W-:Y:S01]  /*ad00*/  FADD.FTZ R189, R15, R188 ;  /* 0x000000bc0fbd7221 */ /* 0x000fe20000010000 */
        /* <DEDUP_REMOVED lines=19> */
[----:B------:R-:W-:-:S06]  /*ae40*/  FFMA.FTZ R119, R119, UR10, -R111 ;  /* 0x0000000a77777c23 */ /* 0x000fcc000801086f */
        /* <DEDUP_REMOVED lines=19> */
[----:B------:R-:W-:-:S06]  /*af80*/  FADD.FTZ R2, R177, R2 ;  /* 0x00000002b1027221 */ /* 0x000fcc0000010000 */
[----:B------:R-:W1:Y:S01]  /*af90*/  MUFU.EX2 R178, R178 ;  /* 0x000000b200b27308 */ /* 0x000e620000000800 */
[----:B0-----:R-:W-:-:S07]  /*afa0*/  FADD.FTZ R188, R174, R189 ;  /* 0x000000bdaebc7221 */ /* 0x001fce0000010000 */
[----:B------:R-:W0:Y:S01]  /*afb0*/  MUFU.EX2 R179, R179 ;  /* 0x000000b300b37308 */ /* 0x000e220000000800 */
[----:B--2---:R-:W-:-:S07]  /*afc0*/  FADD.FTZ R189, R175, R188 ;  /* 0x000000bcafbd7221 */ /* 0x004fce0000010000 */
        /* <DEDUP_REMOVED lines=9> */
[----:B-1----:R-:W-:-:S01]  /*b060*/  FADD.FTZ R3, R183, R2 ;  /* 0x00000002b7037221 */ /* 0x002fc20000010000 */
[----:B------:R-:W-:-:S06]  /*b070*/  FADD.FTZ R2, R152, R189 ;  /* 0x000000bd98027221 */ /* 0x000fcc0000010000 */
        /* <DEDUP_REMOVED lines=41> */
[----:B--2---:R-:W-:-:S04]  /*b310*/  FADD.FTZ R3, R145, R2 ;  /* 0x0000000291037221 */ /* 0x004fc80000010000 */
[----:B------:R-:W-:-:S03]  /*b320*/  FADD.FTZ R2, R126, R3 ;  /* 0x000000037e027221 */ /* 0x000fc60000010000 */
        /* <DEDUP_REMOVED lines=15> */
[----:B-1----:R-:W-:-:S01]  /*b420*/  FADD.FTZ R3, R123, R188 ;  /* 0x000000bc7b037221 */ /* 0x002fc20000010000 */
[----:B------:R-:W-:Y:S01]  /*b430*/  FADD.FTZ R188, R114, R125 ;  /* 0x0000007d72bc7221 */ /* 0x000fe20000010000 */
[----:B------:R-:W-:-:S01]  /*b440*/  FFMA.FTZ R125, R128, UR10, -R111 ;  /* 0x0000000a807d7c23 */ /* 0x000fc2000801086f */
[--C-:B------:R-:W-:Y:S01]  /*b450*/  FFMA.FTZ R128, R91, UR10, -R111.reuse ;  /* 0x0000000a5b807c23 */ /* 0x100fe2000801086f */
[----:B------:R-:W-:-:S03]  /*b460*/  FFMA.FTZ R91, R131, UR10, -R111 ;  /* 0x0000000a835b7c23 */ /* 0x000fc6000801086f */
        /* <DEDUP_REMOVED lines=44> */
[--C-:B------:R-:W-:Y:S01]  /*b730*/  FFMA.FTZ R98, R99, UR10, -R111.reuse ;  /* 0x0000000a63627c23 */ /* 0x100fe2000801086f */
[----:B------:R-:W-:-:S05]  /*b740*/  FFMA.FTZ R99, R104, UR10, -R111 ;  /* 0x0000000a68637c23 */ /* 0x000fca000801086f */
[----:B------:R-:W2:Y:S01]  /*b750*/  MUFU.EX2 R118, R118 ;  /* 0x0000007600767308 */ /* 0x000ea20000000800 */
[----:B-1----:R-:W-:-:S07]  /*b760*/  FADD.FTZ R131, R115, R194 ;  /* 0x000000c273837221 */ /* 0x002fce0000010000 */
[----:B------:R-:W1:Y:S01]  /*b770*/  MUFU.EX2 R117, R117 ;  /* 0x0000007500757308 */ /* 0x000e620000000800 */
[----:B0-----:R-:W-:-:S07]  /*b780*/  FADD.FTZ R194, R116, R3 ;  /* 0x0000000374c27221 */ /* 0x001fce0000010000 */
[----:B------:R-:W0:Y:S01]  /*b790*/  MUFU.EX2 R119, R119 ;  /* 0x0000007700777308 */ /* 0x000e220000000800 */
[----:B--2---:R-:W-:-:S01]  /*b7a0*/  FADD.FTZ R196, R118, R131 ;  /* 0x0000008376c47221 */ /* 0x004fc20000010000 */
[----:B------:R-:W-:-:S05]  /*b7b0*/  IMAD.U32 R131, RZ, RZ, UR57 ;  /* 0x00000039ff837e24 */ /* 0x000fca000f8e00ff */
[----:B------:R-:W-:Y:S01]  /*b7c0*/  @!P0 LEA R131, R131, UR41, 0x3 ;  /* 0x0000002983838c11 */ /* 0x000fe2000f8e18ff */
[----:B------:R-:W2:Y:S01]  /*b7d0*/  MUFU.EX2 R132, R132 ;  /* 0x0000008400847308 */ /* 0x000ea20000000800 */
[----:B-1----:R-:W-:-:S01]  /*b7e0*/  FADD.FTZ R3, R117, R194 ;  /* 0x000000c275037221 */ /* 0x002fc20000010000 */
        /* <DEDUP_REMOVED lines=11> */
[----:B0-----:R-:W-:-:S01]  /*b8a0*/  FADD.FTZ R131, R135, R104 ;  /* 0x0000006887837221 */ /* 0x001fc20000010000 */
[----:B------:R-:W-:-:S06]  /*b8b0*/  FFMA.FTZ R104, R192, UR10, -R111 ;  /* 0x0000000ac0687c23 */ /* 0x000fcc000801086f */
        /* <DEDUP_REMOVED lines=26> */
.L_x_8144:
        /* <DEDUP_REMOVED lines=14> */
[----:B------:R-:W-:Y:S01]  /*bb40*/  UMOV UR58, UR57 ;  /* 0x00000039003a7c82 */ /* 0x000fe20008000000 */
        /* <DEDUP_REMOVED lines=118> */
[----:B------:R-:W-:Y:S01]  /*c2b0*/  UMOV UR52, UR57 ;  /* 0x0000003900347c82 */ /* 0x000fe20008000000 */
[----:B------:R-:W-:-:S05]  /*c2c0*/  UMOV UR56, UR7 ;  /* 0x0000000700387c82 */ /* 0x000fca0008000000 */
.L_x_8135:
        /* <DEDUP_REMOVED lines=8> */
.L_x_8156:
        /* <DEDUP_REMOVED lines=9> */
.L_x_8148:
[----:B------:R-:W-:Y:S01]  /*c3e0*/  ULEA UR6, UR52, UR41, 0x3 ;  /* 0x0000002934067291 */ /* 0x000fe2000f8e183f */
[----:B------:R-:W-:-:S05]  /*c3f0*/  IMAD.U32 R7, RZ, RZ, UR47 ;  /* 0x0000002fff077e24 */ /* 0x000fca000f8e00ff */
[----:B------:R-:W-:-:S04]  /*c400*/  SHF.L.U32 R7, R7, 0x1f, RZ ;  /* 0x0000001f07077819 */ /* 0x000fc800000006ff */
[----:B------:R0:W1:Y:S01]  /*c410*/  SYNCS.PHASECHK.TRANS64.TRYWAIT P2, [UR6+0x2e830], R7 ;  /* 0x02e83007ff0075a7 */ /* 0x0000620008040146 */
[----:B------:R-:W-:Y:S05]  /*c420*/  @!P1 BRA `(.L_x_8149) ;  /* 0x0000000000049947 */ /* 0x000fea0003800000 */
[----:B------:R-:W-:Y:S01]  /*c430*/  BPT.TRAP 0x1 ;  /* 0x000000040000795c */ /* 0x000fe20000300000 */
.L_x_8149:
[----:B-1----:R-:W-:Y:S05]  /*c440*/  @P2 BRA `(.L_x_8147) ;  /* 0x0000000000082947 */ /* 0x002fea0003800000 */
[----:B------:R-:W1:Y:S02]  /*c450*/  SYNCS.PHASECHK.TRANS64.TRYWAIT P2, [UR6+0x2e830], R7 ;  /* 0x02e83007ff0075a7 */ /* 0x000e640008040146 */
[----:B-1----:R-:W-:Y:S05]  /*c460*/  @!P2 BRA `(.L_x_8150) ;  /* 0x000000f000cca947 */ /* 0x002fea0003800000 */
.L_x_8147:
[----:B-1----:R-:W1:Y:S01]  /*c470*/  S2R R8, SR_TID.X ;  /* 0x0000000000087919 */ /* 0x002e620000002100 */
[----:B------:R-:W-:Y:S01]  /*c480*/  R2UR UR57, R4 ;  /* 0x00000000043972ca */ /* 0x000fe200000e0000 */
[----:B------:R-:W-:Y:S01]  /*c490*/  UMOV UR19, 0x40000040 ;  /* 0x4000004000137882 */ /* 0x000fe20000000000 */
[----:B------:R-:W-:Y:S01]  /*c4a0*/  UMOV UR20, UR16 ;  /* 0x0000001000147c82 */ /* 0x000fe20008000000 */
[----:B------:R-:W-:Y:S01]  /*c4b0*/  UMOV UR21, UR17 ;  /* 0x0000001100157c82 */ /* 0x000fe20008000000 */
        /* <DEDUP_REMOVED lines=9> */
[----:B------:R-:W-:Y:S01]  /*c550*/  UIMAD UR57, UR52, 0x700, UR57 ;  /* 0x00000700343978a4 */ /* 0x000fe2000f8e0239 */
[----:B------:R-:W-:Y:S01]  /*c560*/  UMOV UR35, 0x40000040 ;  /* 0x4000004000237882 */ /* 0x000fe20000000000 */
[----:B------:R-:W-:-:S02]  /*c570*/  UMOV UR7, 0x40000040 ;  /* 0x4000004000077882 */ /* 0x000fc40000000000 */
[----:B------:R-:W-:Y:S02]  /*c580*/  UIADD3 UR22, UR57, 0x100, URZ ;  /* 0x0000010039167890 */ /* 0x000fe4000fffe03f */
[----:B------:R-:W-:Y:S02]  /*c590*/  UIADD3 UR26, UR57, 0x200, URZ ;  /* 0x00000200391a7890 */ /* 0x000fe4000fffe03f */
[----:B------:R-:W-:Y:S01]  /*c5a0*/  UMOV UR18, UR57 ;  /* 0x0000003900127c82 */ /* 0x000fe20008000000 */
[----:B------:R-:W-:Y:S02]  /*c5b0*/  UIADD3 UR30, UR57, 0x300, URZ ;  /* 0x00000300391e7890 */ /* 0x000fe4000fffe03f */
[----:B------:R-:W-:Y:S02]  /*c5c0*/  UIADD3 UR34, UR57, 0x400, URZ ;  /* 0x0000040039227890 */ /* 0x000fe4000fffe03f */
[----:B------:R-:W-:Y:S02]  /*c5d0*/  UIADD3 UR6, UR57, 0x2, URZ ;  /* 0x0000000239067890 */ /* 0x000fe4000fffe03f */
[----:B------:R-:W-:Y:S01]  /*c5e0*/  UIADD3 UR10, UR57, 0x602, URZ ;  /* 0x00000602390a7890 */ /* 0x000fe2000fffe03f */
[----:B------:R-:W-:Y:S01]  /*c5f0*/  UMOV UR11, 0x40000040 ;  /* 0x40000040000b7882 */ /* 0x000fe20000000000 */
[----:B-1----:R-:W-:Y:S01]  /*c600*/  SHF.R.U32.HI R8, RZ, 0x7, R8 ;  /* 0x00000007ff087819 */ /* 0x002fe20000011608 */
[----:B------:R-:W-:Y:S01]  /*c610*/  UIADD3 UR14, UR57, 0x6, URZ ;  /* 0x00000006390e7890 */ /* 0x000fe2000fffe03f */
[----:B------:R-:W-:-:S03]  /*c620*/  UMOV UR15, 0x40000040 ;  /* 0x40000040000f7882 */ /* 0x000fc60000000000 */
        /* <DEDUP_REMOVED lines=158> */
.L_x_8152:
[----:B------:R-:W-:Y:S01]  /*d010*/  ULEA UR6, UR51, UR41, 0x3 ;  /* 0x0000002933067291 */ /* 0x000fe2000f8e183f */
[----:B------:R-:W-:-:S05]  /*d020*/  IMAD.U32 R7, RZ, RZ, UR53 ;  /* 0x00000035ff077e24 */ /* 0x000fca000f8e00ff */
[----:B------:R-:W-:-:S04]  /*d030*/  SHF.L.U32 R7, R7, 0x1f, RZ ;  /* 0x0000001f07077819 */ /* 0x000fc800000006ff */
[----:B------:R0:W1:Y:S01]  /*d040*/  SYNCS.PHASECHK.TRANS64.TRYWAIT P2, [UR6+0x2e850], R7 ;  /* 0x02e85007ff0075a7 */ /* 0x0000620008040146 */
[----:B------:R-:W-:Y:S05]  /*d050*/  @!P1 BRA `(.L_x_8153) ;  /* 0x0000000000049947 */ /* 0x000fea0003800000 */
[----:B------:R-:W-:Y:S01]  /*d060*/  BPT.TRAP 0x1 ;  /* 0x000000040000795c */ /* 0x000fe20000300000 */
.L_x_8153:
[----:B-1----:R-:W-:Y:S05]  /*d070*/  @P2 BRA `(.L_x_8151) ;  /* 0x0000000000082947 */ /* 0x002fea0003800000 */
[----:B------:R-:W1:Y:S02]  /*d080*/  SYNCS.PHASECHK.TRANS64.TRYWAIT P2, [UR6+0x2e850], R7 ;  /* 0x02e85007ff0075a7 */ /* 0x000e640008040146 */
[----:B-1----:R-:W-:Y:S05]  /*d090*/  @!P2 BRA `(.L_x_8154) ;  /* 0x000000e400d8a947 */ /* 0x002fea0003800000 */
.L_x_8151:
        /* <DEDUP_REMOVED lines=157> */
[----:B------:R-:W-:-:S06]  /*da70*/  UMOV UR10, UR50 ;  /* 0x00000032000a7c82 */ /* 0x000fcc0008000000 */
        /* <DEDUP_REMOVED lines=95> */
[----:B--2---:R-:W-:Y:S01]  /*e070*/  FMNMX.FTZ R88, R144, R89, !PT ;  /* 0x0000005990587209 */ /* 0x004fe20007810000 */
[----:B------:R-:W-:-:S04]  /*e080*/  UIADD3 UR6, UR11, 0x400, URZ ;  /* 0x000004000b067890 */ /* 0x000fc8000fffe03f */
[----:B------:R-:W1:Y:S01]  /*e090*/  MUFU.TANH R145, R145 ;  /* 0x0000009100917308 */ /* 0x000e620000002400 */
[----:B------:R-:W-:-:S07]  /*e0a0*/  UMOV UR7, 0xc0000010 ;  /* 0xc000001000077882 */ /* 0x000fce0000000000 */
        /* <DEDUP_REMOVED lines=117> */
[----:B--2---:R-:W-:Y:S01]  /*e800*/  FMNMX.FTZ R192, R102, R191, !PT ;  /* 0x000000bf66c07209 */ /* 0x004fe20007810000 */
[----:B------:R-:W-:-:S03]  /*e810*/  WARPGROUP.DEPBAR.LE gsb0, 0x0 ;  /* 0x00008000000079c5 */ /* 0x000fc60000010000 */
[----:B0-----:R-:W-:Y:S01]  /*e820*/  FMNMX.FTZ R192, R103, R192, !PT ;  /* 0x000000c067c07209 */ /* 0x001fe20007810000 */
[----:B------:R-:W-:-:S04]  /*e830*/  WARPGROUP.ARRIVE ;  /* 0x00000000000079c5 */ /* 0x000fc80000000000 */
[----:B------:R-:W0:Y:S02]  /*e840*/  SHFL.BFLY PT, R89, R192, 0x2, 0x1f ;  /* 0x0c401f00c0597f89 */ /* 0x000e2400000e0000 */
[----:B------:R-:W-:Y:S01]  /*e850*/  QGMMA.64x128x32.F32.E4M3.E4M3 R24, R200, gdesc[UR4], R24, gsb0 ;  /* 0x01e00004c8187df3 */ /* 0x000fe20008000818 */
[----:B-1----:R-:W-:Y:S01]  /*e860*/  FMNMX.FTZ R191, R193, R88, !PT ;  /* 0x00000058c1bf7209 */ /* 0x002fe20007810000 */
[----:B------:R-:W-:-:S04]  /*e870*/  IMAD.U32 R193, RZ, RZ, UR10 ;  /* 0x0000000affc17e24 */ /* 0x000fc8000f8e00ff */
[----:B------:R-:W1:Y:S01]  /*e880*/  SHFL.BFLY PT, R88, R191, 0x1, 0x1f ;  /* 0x0c201f00bf587f89 */ /* 0x000e6200000e0000 */
[----:B0-----:R-:W-:Y:S01]  /*e890*/  FMNMX.FTZ R194, R192, R89, !PT ;  /* 0x00000059c0c27209 */ /* 0x001fe20007810000 */
[----:B------:R-:W-:-:S04]  /*e8a0*/  IMAD.U32 R192, RZ, RZ, UR10 ;  /* 0x0000000affc07e24 */ /* 0x000fc8000f8e00ff */
[----:B------:R-:W0:Y:S01]  /*e8b0*/  SHFL.BFLY PT, R195, R194, 0x1, 0x1f ;  /* 0x0c201f00c2c37f89 */ /* 0x000e2200000e0000 */
[----:B-1----:R-:W-:-:S05]  /*e8c0*/  FMNMX.FTZ R89, R191, R88, !PT ;  /* 0x00000058bf597209 */ /* 0x002fca0007810000 */
        /* <DEDUP_REMOVED lines=10> */
[----:B0-----:R-:W-:Y:S01]  /*e970*/  FMNMX.FTZ R88, R194, R195, !PT ;  /* 0x000000c3c2587209 */ /* 0x001fe20007810000 */
        /* <DEDUP_REMOVED lines=119> */
[----:B------:R-:W-:-:S02]  /*f0f0*/  IMAD.U32 R195, RZ, RZ, UR52 ;  /* 0x00000034ffc37e24 */ /* 0x000fc4000f8e00ff */
[----:B------:R-:W-:-:S01]  /*f100*/  FFMA.FTZ R99, R99, UR10, -R191 ;  /* 0x0000000a63637c23 */ /* 0x000fc200080108bf */
[----:B------:R-:W-:Y:S01]  /*f110*/  FFMA.FTZ R102, R102, UR10, -R191 ;  /* 0x0000000a66667c23 */ /* 0x000fe200080108bf */
[----:B------:R-:W-:Y:S01]  /*f120*/  IADD3 R194, -R227, 0xb, RZ ;  /* 0x0000000be3c27810 */ /* 0x000fe20007ffe1ff */
[----:B------:R-:W1:Y:S01]  /*f130*/  MUFU.EX2 R14, R14 ;  /* 0x0000000e000e7308 */ /* 0x000e620000000800 */
[----:B0-----:R-:W-:-:S01]  /*f140*/  FADD.FTZ R193, R13, R2 ;  /* 0x000000020dc17221 */ /* 0x001fc20000010000 */
[----:B------:R-:W-:Y:S01]  /*f150*/  @!P0 LEA R195, R195, UR41, 0x3 ;  /* 0x00000029c3c38c11 */ /* 0x000fe2000f8e18ff */
[----:B------:R-:W-:-:S01]  /*f160*/  FFMA.FTZ R103, R103, UR10, -R191 ;  /* 0x0000000a67677c23 */ /* 0x000fc200080108bf */
[----:B------:R-:W-:-:S04]  /*f170*/  WARPGROUP.DEPBAR.LE gsb0, 0x0 ;  /* 0x00008000000079c5 */ /* 0x000fc80000010000 */
        /* <DEDUP_REMOVED lines=190> */
[----:B------:R-:W1:Y:S01]  /*fd60*/  MUFU.EX2 R94, R94 ;  /* 0x0000005e005e7308 */ /* 0x000e620000000800 */
[----:B--2---:R-:W-:-:S07]  /*fd70*/  FADD.FTZ R3, R91, R192 ;  /* 0x000000c05b037221 */ /* 0x004fce0000010000 */
[----:B------:R-:W2:Y:S01]  /*fd80*/  MUFU.EX2 R93, R93 ;  /* 0x0000005d005d7308 */ /* 0x000ea20000000800 */
[----:B---3--:R-:W-:-:S07]  /*fd90*/  FADD.FTZ R192, R92, R193 ;  /* 0x000000c15cc07221 */ /* 0x008fce0000010000 */
[----:B------:R-:W3:Y:S01]  /*fda0*/  MUFU.EX2 R95, R95 ;  /* 0x0000005f005f7308 */ /* 0x000ee20000000800 */
[----:B-1----:R-:W-:-:S07]  /*fdb0*/  FADD.FTZ R194, R94, R3 ;  /* 0x000000035ec27221 */ /* 0x002fce0000010000 */
        /* <DEDUP_REMOVED lines=20> */
.L_x_8155:
        /* <DEDUP_REMOVED lines=133> */
.L_x_8146:
[----:B------:R-:W-:Y:S06]  /*10750*/  BAR.ARV 0x8, 0x180 ;  /* 0x0206000000007b1d */ /* 0x000fec0000002000 */
[----:B------:R-:W-:Y:S05]  /*10760*/  @!P1 BRA `(.L_x_8157) ;  /* 0x0000000000049947 */ /* 0x000fea0003800000 */
[----:B------:R-:W-:Y:S01]  /*10770*/  BPT.TRAP 0x1 ;  /* 0x000000040000795c */ /* 0x000fe20000300000 */
.L_x_8157:
[----:B------:R-:W-:Y:S01]  /*10780*/  ULEA UR5, UR52, UR41, 0x3 ;  /* 0x0000002934057291 */ /* 0x000fe2000f8e183f */
[----:B------:R-:W-:-:S05]  /*10790*/  IMAD.U32 R0, RZ, RZ, UR47 ;  /* 0x0000002fff007e24 */ /* 0x000fca000f8e00ff */
[----:B------:R-:W-:-:S04]  /*107a0*/  SHF.L.U32 R0, R0, 0x1f, RZ ;  /* 0x0000001f00007819 */ /* 0x000fc800000006ff */
[----:B------:R0:W1:Y:S01]  /*107b0*/  SYNCS.PHASECHK.TRANS64.TRYWAIT P0, [UR5+0x2e850], R0 ;  /* 0x02e85000ff0075a7 */ /* 0x0000620008000145 */
[----:B------:R-:W-:Y:S05]  /*107c0*/  @!P1 BRA `(.L_x_8158) ;  /* 0x0000000000049947 */ /* 0x000fea0003800000 */
[----:B------:R-:W-:Y:S01]  /*107d0*/  BPT.TRAP 0x1 ;  /* 0x000000040000795c */ /* 0x000fe20000300000 */
.L_x_8158:
[----:B-1----:R-:W-:Y:S05]  /*107e0*/  @P0 BRA `(.L_x_8159) ;  /* 0x0000000000080947 */ /* 0x002fea0003800000 */
[----:B------:R-:W1:Y:S02]  /*107f0*/  SYNCS.PHASECHK.TRANS64.TRYWAIT P0, [UR5+0x2e850], R0 ;  /* 0x02e85000ff0075a7 */ /* 0x000e640008000145 */
[----:B-1----:R-:W-:Y:S05]  /*10800*/  @!P0 BRA `(.L_x_8160) ;  /* 0x000000b000148947 */ /* 0x002fea0003800000 */
.L_x_8159:
[----:B------:R-:W-:Y:S01]  /*10810*/  UIADD3 UR41, UR41, 0x400, URZ ;  /* 0x0000040029297890 */ /* 0x000fe2000fffe03f */
[----:B------:R-:W-:Y:S01]  /*10820*/  WARPGROUP.ARRIVE ;  /* 0x00000000000079c5 */ /* 0x000fe20000000000 */
[----:B------:R-:W-:Y:S02]  /*10830*/  UMOV UR7, 0xc0000010 ;  /* 0xc000001000077882 */ /* 0x000fe40000000000 */
[----:B------:R-:W-:-:S04]  /*10840*/  USHF.R.U32.HI UR41, URZ, 0x4, UR41 ;  /* 0x000000043f297899 */ /* 0x000fc80008011629 */
[----:B------:R-:W-:-:S04]  /*10850*/  ULOP3.LUT UR41, UR41, 0x3fff, URZ, 0xc0, !UPT ;  /* 0x00003fff29297892 */ /* 0x000fc8000f8ec03f */
[----:B------:R-:W-:-:S04]  /*10860*/  ULOP3.LUT UR4, UR41, 0x10000, URZ, 0xfc, !UPT ;  /* 0x0001000029047892 */ /* 0x000fc8000f8efc3f */
[----:B------:R-:W-:-:S07]  /*10870*/  UIMAD UR4, UR52, 0x700, UR4 ;  /* 0x00000700340478a4 */ /* 0x000fce000f8e0204 */
[----:B------:R-:W-:Y:S02]  /*10880*/  UMOV UR6, UR4 ;  /* 0x0000000400067c82 */ /* 0x000fe40008000000 */
        /* <DEDUP_REMOVED lines=27> */
[----:B------:R-:W-:Y:S01]  /*10a40*/  @P0 LEA R6, P2, R4, UR6, 0x2 ;  /* 0x0000000604060c11 */ /* 0x000fe2000f8410ff */
[----:B------:R-:W-:-:S03]  /*10a50*/  UIADD3 UR6, UR4, 0x400, URZ ;  /* 0x0000040004067890 */ /* 0x000fc6000fffe03f */
[----:B------:R-:W-:Y:S01]  /*10a60*/  @P0 LEA.HI.X R7, R4, UR7, R5, 0x2, P2 ;  /* 0x0000000704070c11 */ /* 0x000fe200090f1405 */
[----:B------:R-:W-:Y:S01]  /*10a70*/  UMOV UR7, 0xc0000010 ;  /* 0xc000001000077882 */ /* 0x000fe20000000000 */
[----:B------:R-:W-:-:S06]  /*10a80*/  IMAD.MOV.U32 R4, RZ, RZ, 0x3f800000 ;  /* 0x3f800000ff047424 */ /* 0x000fcc00078e00ff */
[----:B------:R0:W2:Y:S01]  /*10a90*/  @P0 LDG.E R4, desc[UR54][R6.64] ;  /* 0x0000003606040981 */ /* 0x0000a2000c1e1900 */
[----:B------:R-:W-:Y:S02]  /*10aa0*/  WARPGROUP.DEPBAR.LE gsb0, 0x0 ;  /* 0x00008000000079c5 */ /* 0x000fe40000010000 */
[----:B------:R-:W-:-:S06]  /*10ab0*/  WARPGROUP.ARRIVE ;  /* 0x00000000000079c5 */ /* 0x000fcc0000000000 */
[----:B------:R-:W-:Y:S01]  /*10ac0*/  QGMMA.64x128x32.F32.E4M3.E4M3 R24, R208, gdesc[UR4], R24, gsb0 ;  /* 0x01e00004d0187df3 */ /* 0x000fe20008000818 */
[----:B------:R-:W-:Y:S01]  /*10ad0*/  UIADD3 UR6, UR4, 0x500, URZ ;  /* 0x0000050004067890 */ /* 0x000fe2000fffe03f */
[----:B------:R-:W-:Y:S01]  /*10ae0*/  UMOV UR7, 0xc0000010 ;  /* 0xc000001000077882 */ /* 0x000fe20000000000 */
[----:B------:R-:W1:Y:S04]  /*10af0*/  SHFL.BFLY PT, R0, R3, 0x2, 0x1f ;  /* 0x0c401f0003007f89 */ /* 0x000e6800000e0000 */
[----:B------:R-:W3:Y:S01]  /*10b00*/  SHFL.BFLY PT, R9, R2, 0x2, 0x1f ;  /* 0x0c401f0002097f89 */ /* 0x000ee200000e0000 */
[----:B------:R-:W-:Y:S02]  /*10b10*/  WARPGROUP.DEPBAR.LE gsb0, 0x0 ;  /* 0x00008000000079c5 */ /* 0x000fe40000010000 */
[----:B------:R-:W-:-:S06]  /*10b20*/  WARPGROUP.ARRIVE ;  /* 0x00000000000079c5 */ /* 0x000fcc0000000000 */
[----:B------:R-:W-:Y:S01]  /*10b30*/  QGMMA.64x128x32.F32.E4M3.E4M3 R24, R204, gdesc[UR4], R24, gsb0 ;  /* 0x01e00004cc187df3 */ /* 0x000fe20008000818 */
[----:B------:R-:W-:Y:S01]  /*10b40*/  UIADD3 UR6, UR4, 0x600, URZ ;  /* 0x0000060004067890 */ /* 0x000fe2000fffe03f */
[----:B------:R-:W-:Y:S01]  /*10b50*/  UMOV UR7, 0xc0000010 ;  /* 0xc000001000077882 */ /* 0x000fe20000000000 */
[----:B-1----:R-:W-:-:S01]  /*10b60*/  FADD.FTZ R0, R0, R3 ;  /* 0x0000000300007221 */ /* 0x002fc20000010000 */
        /* <DEDUP_REMOVED lines=35> */
.L_x_8161:
        /* <DEDUP_REMOVED lines=74> */
.L_x_8128:
        /* <DEDUP_REMOVED lines=15> */
[----:B------:R-:W2:Y:S01]  /*11330*/  LDL R92, [R1+0x40] ;  /* 0x00004000015c7983 */ /* 0x000ea20000100800 */
[----:B0-----:R-:W-:-:S05]  /*11340*/  IMAD.SHL.U32 R4, R108, 0x4, RZ ;  /* 0x000000046c047824 */ /* 0x001fca00078e00ff */
[----:B------:R-:W-:Y:S01]  /*11350*/  LOP3.LUT R4, R4, 0xc, RZ, 0xc0, !PT ;  /* 0x0000000c04047812 */ /* 0x000fe200078ec0ff */
[----:B------:R-:W-:Y:S03]  /*11360*/  BAR.SYNC.DEFER_BLOCKING 0x1, 0x100 ;  /* 0x0044000000007b1d */ /* 0x000fe60000010000 */
[----:B------:R-:W-:-:S05]  /*11370*/  IADD3 R4, P0, R4, UR8, RZ ;  /* 0x0000000804047c10 */ /* 0x000fca000ff1e0ff */
[----:B------:R-:W-:Y:S01]  /*11380*/  IMAD.X R5, RZ, RZ, UR9, P0 ;  /* 0x00000009ff057e24 */ /* 0x000fe200080e06ff */
[----:B------:R-:W-:-:S04]  /*11390*/  ULDC.64 UR8, c[0x0][0xc00] ;  /* 0x0003000000087ab9 */ /* 0x000fc80000000a00 */
[----:B------:R0:W3:Y:S01]  /*113a0*/  LDG.E.CONSTANT R24, desc[UR54][R4.64] ;  /* 0x0000003604187981 */ /* 0x0000e2000c1e9900 */
        /* <DEDUP_REMOVED lines=70> */
[----:B--2---:R-:W-:-:S03]  /*11810*/  IMAD.WIDE R10, R92, 0x2, R20 ;  /* 0x000000025c0a7825 */ /* 0x004fc600078e0214 */
[C---:B------:R-:W-:Y:S02]  /*11820*/  IADD3 R51, P6, R10.reuse, 0x20, RZ ;  /* 0x000000200a337810 */ /* 0x040fe40007fde0ff */
[C---:B------:R-:W-:Y:S02]  /*11830*/  IADD3 R55, P1, R10.reuse, 0x40, RZ ;  /* 0x000000400a377810 */ /* 0x040fe40007f3e0ff */
[----:B------:R-:W-:Y:S01]  /*11840*/  LOP3.LUT R4, R51, 0x380, RZ, 0xc0, !PT ;  /* 0x0000038033047812 */ /* 0x000fe200078ec0ff */
[--C-:B------:R-:W-:Y:S01]  /*11850*/  IMAD.X R101, RZ, RZ, R11.reuse, P6 ;  /* 0x000000ffff657224 */ /* 0x100fe200030e060b */
[----:B------:R-:W-:Y:S01]  /*11860*/  LOP3.LUT R6, R55, 0x380, RZ, 0xc0, !PT ;  /* 0x0000038037067812 */ /* 0x000fe200078ec0ff */
[----:B------:R-:W-:Y:S01]  /*11870*/  IMAD.X R15, RZ, RZ, R11, P1 ;  /* 0x000000ffff0f7224 */ /* 0x000fe200008e060b */
[----:B------:R-:W-:Y:S02]  /*11880*/  IADD3 R63, P2, R10, 0x60, RZ ;  /* 0x000000600a3f7810 */ /* 0x000fe40007f5e0ff */
[----:B------:R-:W-:-:S02]  /*11890*/  SHF.R.U64 R4, R4, 0x3, RZ ;  /* 0x0000000304047819 */ /* 0x000fc400000012ff */
[----:B------:R-:W-:Y:S01]  /*118a0*/  SHF.R.U64 R6, R6, 0x3, RZ ;  /* 0x0000000306067819 */ /* 0x000fe200000012ff */
[--C-:B------:R-:W-:Y:S01]  /*118b0*/  IMAD.X R13, RZ, RZ, R11.reuse, P2 ;  /* 0x000000ffff0d7224 */ /* 0x100fe200010e060b */
[C---:B------:R-:W-:Y:S02]  /*118c0*/  IADD3 R71, P3, R10.reuse, 0x4000, RZ ;  /* 0x000040000a477810 */ /* 0x040fe40007f7e0ff */
[C---:B------:R-:W-:Y:S02]  /*118d0*/  IADD3 R75, P4, R10.reuse, 0x4020, RZ ;  /* 0x000040200a4b7810 */ /* 0x040fe40007f9e0ff */
[----:B------:R-:W-:Y:S01]  /*118e0*/  IADD3 R79, P5, R10, 0x4040, RZ ;  /* 0x000040400a4f7810 */ /* 0x000fe20007fbe0ff */
[--C-:B------:R-:W-:Y:S01]  /*118f0*/  IMAD.X R95, RZ, RZ, R11.reuse, P3 ;  /* 0x000000ffff5f7224 */ /* 0x100fe200018e060b */
[----:B------:R-:W-:Y:S01]  /*11900*/  LOP3.LUT R8, R63, 0x380, RZ, 0xc0, !PT ;  /* 0x000003803f087812 */ /* 0x000fe200078ec0ff */
[--C-:B------:R-:W-:Y:S01]  /*11910*/  IMAD.X R9, RZ, RZ, R11.reuse, P4 ;  /* 0x000000ffff097224 */ /* 0x100fe200020e060b */
[----:B------:R-:W-:Y:S01]  /*11920*/  LOP3.LUT R100, R4, R51, RZ, 0x3c, !PT ;  /* 0x0000003304647212 */ /* 0x000fe200078e3cff */
[----:B------:R-:W-:Y:S01]  /*11930*/  IMAD.X R7, RZ, RZ, R11, P5 ;  /* 0x000000ffff077224 */ /* 0x000fe200028e060b */
[----:B------:R-:W-:-:S02]  /*11940*/  LOP3.LUT R14, R6, R55, RZ, 0x3c, !PT ;  /* 0x00000037060e7212 */ /* 0x000fc400078e3cff */
        /* <DEDUP_REMOVED lines=8> */
[----:B------:R-:W-:Y:S01]  /*119d0*/  LOP3.LUT R5, R10, 0x380, RZ, 0xc0, !PT ;  /* 0x000003800a057812 */ /* 0x000fe200078ec0ff */
[----:B---3--:R-:W-:Y:S01]  /*119e0*/  SHFL.IDX PT, R51, R121, R24, 0x1c1f ;  /* 0x001c1f1879337589 */ /* 0x008fe200000e0000 */
[----:B------:R-:W-:Y:S02]  /*119f0*/  LOP3.LUT R12, R8, R63, RZ, 0x3c, !PT ;  /* 0x0000003f080c7212 */ /* 0x000fe400078e3cff */
[----:B------:R-:W-:Y:S01]  /*11a00*/  LOP3.LUT R50, R83, 0x380, RZ, 0xc0, !PT ;  /* 0x0000038053327812 */ /* 0x000fe200078ec0ff */
[----:B------:R-:W-:Y:S01]  /*11a10*/  SHFL.IDX PT, R88, R153, R24, 0x1c1f ;  /* 0x001c1f1899587589 */ /* 0x000fe200000e0000 */
[----:B------:R-:W-:-:S02]  /*11a20*/  LOP3.LUT R94, R4, R71, RZ, 0x3c, !PT ;  /* 0x00000047045e7212 */ /* 0x000fc400078e3cff */
[----:B------:R-:W-:Y:S01]  /*11a30*/  LOP3.LUT R8, R6, R75, RZ, 0x3c, !PT ;  /* 0x0000004b06087212 */ /* 0x000fe200078e3cff */
[----:B------:R-:W-:Y:S01]  /*11a40*/  SHFL.IDX PT, R86, R149, R24, 0x1c1f ;  /* 0x001c1f1895567589 */ /* 0x000fe200000e0000 */
[----:B------:R-:W-:Y:S02]  /*11a50*/  LOP3.LUT R6, R30, R79, RZ, 0x3c, !PT ;  /* 0x0000004f1e067212 */ /* 0x000fe400078e3cff */
[----:B------:R-:W-:Y:S01]  /*11a60*/  SHF.R.U64 R5, R5, 0x3, RZ ;  /* 0x0000000305057819 */ /* 0x000fe200000012ff */
[----:B------:R-:W-:Y:S01]  /*11a70*/  SHFL.IDX PT, R55, R115, R24, 0x1c1f ;  /* 0x001c1f1873377589 */ /* 0x000fe200000e0000 */
[----:B------:R-:W-:Y:S02]  /*11a80*/  SHF.R.U64 R50, R50, 0x3, RZ ;  /* 0x0000000332327819 */ /* 0x000fe400000012ff */
[----:B------:R-:W-:Y:S01]  /*11a90*/  MOV R94, R94 ;  /* 0x0000005e005e7202 */ /* 0x000fe20000000f00 */
[----:B------:R-:W-:Y:S01]  /*11aa0*/  SHFL.IDX PT, R82, R145, R24, 0x1c1f ;  /* 0x001c1f1891527589 */ /* 0x000fe200000e0000 */
[----:B------:R-:W-:-:S02]  /*11ab0*/  MOV R95, R6 ;  /* 0x00000006005f7202 */ /* 0x000fc40000000f00 */
[----:B------:R-:W-:Y:S01]  /*11ac0*/  LOP3.LUT R10, R5, R10, RZ, 0x3c, !PT ;  /* 0x0000000a050a7212 */ /* 0x000fe200078e3cff */
[----:B------:R-:W-:Y:S01]  /*11ad0*/  IMAD.X R5, RZ, RZ, R11, P6 ;  /* 0x000000ffff057224 */ /* 0x000fe200030e060b */
[----:B------:R-:W-:Y:S01]  /*11ae0*/  LOP3.LUT R6, R24, 0x2, RZ, 0x3c, !PT ;  /* 0x0000000218067812 */ /* 0x000fe200078e3cff */
[----:B------:R-:W-:Y:S01]  /*11af0*/  SHFL.IDX PT, R52, R119, R24, 0x1c1f ;  /* 0x001c1f1877347589 */ /* 0x000fe200000e0000 */
[----:B------:R-:W-:Y:S02]  /*11b00*/  LOP3.LUT R4, R50, R83, RZ, 0x3c, !PT ;  /* 0x0000005332047212 */ /* 0x000fe400078e3cff */
        /* <DEDUP_REMOVED lines=9> */
[----:B------:R-:W1:Y:S04]  /*11ba0*/  SHFL.IDX PT, R87, R26, R6, 0x1c1f ;  /* 0x001c1f061a577589 */ /* 0x000e6800000e0000 */
[----:B------:R-:W-:Y:S04]  /*11bb0*/  SHFL.IDX PT, R45, R45, R6, 0x1c1f ;  /* 0x001c1f062d2d7589 */ /* 0x000fe800000e0000 */
[----:B------:R-:W-:Y:S04]  /*11bc0*/  SHFL.IDX PT, R46, R46, R6, 0x1c1f ;  /* 0x001c1f062e2e7589 */ /* 0x000fe800000e0000 */
[----:B------:R-:W-:Y:S04]  /*11bd0*/  SHFL.IDX PT, R4, R155, R24, 0x1c1f ;  /* 0x001c1f189b047589 */ /* 0x000fe800000e0000 */
[----:B------:R-:W-:Y:S04]  /*11be0*/  SHFL.IDX PT, R54, R117, R24, 0x1c1f ;  /* 0x001c1f1875367589 */ /* 0x000fe800000e0000 */
[----:B------:R-:W-:Y:S01]  /*11bf0*/  SHFL.IDX PT, R57, R57, R24, 0x1c1f ;  /* 0x001c1f1839397589 */ /* 0x000fe200000e0000 */
[----:B0-----:R-:W-:-:S02]  /*11c00*/  SEL R92, R88, R25, P0 ;  /* 0x00000019585c7207 */ /* 0x001fc40000000000 */
[----:B------:R-:W-:Y:S01]  /*11c10*/  SEL R88, R25, R88, P0 ;  /* 0x0000005819587207 */ /* 0x000fe20000000000 */
[----:B------:R-:W-:Y:S01]  /*11c20*/  SHFL.IDX PT, R106, R59, R24, 0x1c1f ;  /* 0x001c1f183b6a7589 */ /* 0x000fe200000e0000 */
[----:B-1----:R-:W-:Y:S02]  /*11c30*/  SEL R90, R86, R87, P0 ;  /* 0x00000057565a7207 */ /* 0x002fe40000000000 */
[----:B------:R-:W-:Y:S01]  /*11c40*/  SEL R86, R87, R86, P0 ;  /* 0x0000005657567207 */ /* 0x000fe20000000000 */
[----:B------:R-:W-:Y:S04]  /*11c50*/  SHFL.IDX PT, R27, R27, R6, 0x1c1f ;  /* 0x001c1f061b1b7589 */ /* 0x000fe800000e0000 */
[----:B------:R-:W0:Y:S04]  /*11c60*/  SHFL.IDX PT, R83, R28, R6, 0x1c1f ;  /* 0x001c1f061c537589 */ /* 0x000e2800000e0000 */
[----:B------:R-:W-:Y:S04]  /*11c70*/  SHFL.IDX PT, R47, R47, R6, 0x1c1f ;  /* 0x001c1f062f2f7589 */ /* 0x000fe800000e0000 */
[----:B------:R-:W1:Y:S04]  /*11c80*/  SHFL.IDX PT, R49, R49, R6, 0x1c1f ;  /* 0x001c1f0631317589 */ /* 0x000e6800000e0000 */
[----:B------:R-:W-:Y:S04]  /*11c90*/  SHFL.IDX PT, R48, R48, R6, 0x1c1f ;  /* 0x001c1f0630307589 */ /* 0x000fe800000e0000 */
[----:B------:R-:W-:Y:S04]  /*11ca0*/  SHFL.IDX PT, R5, R151, R24, 0x1c1f ;  /* 0x001c1f1897057589 */ /* 0x000fe800000e0000 */
[----:B------:R-:W-:Y:S04]  /*11cb0*/  SHFL.IDX PT, R78, R141, R24, 0x1c1f ;  /* 0x001c1f188d4e7589 */ /* 0x000fe800000e0000 */
[----:B------:R-:W-:Y:S01]  /*11cc0*/  SHFL.IDX PT, R53, R53, R24, 0x1c1f ;  /* 0x001c1f1835357589 */ /* 0x000fe200000e0000 */
[----:B0-----:R-:W-:-:S02]  /*11cd0*/  SEL R84, R82, R83, P0 ;  /* 0x0000005352547207 */ /* 0x001fc40000000000 */
[----:B------:R-:W-:Y:S01]  /*11ce0*/  SEL R82, R83, R82, P0 ;  /* 0x0000005253527207 */ /* 0x000fe20000000000 */
[----:B------:R-:W-:Y:S04]  /*11cf0*/  SHFL.IDX PT, R56, R113, R24, 0x1c1f ;  /* 0x001c1f1871387589 */ /* 0x000fe800000e0000 */
[----:B------:R-:W0:Y:S04]  /*11d00*/  SHFL.IDX PT, R8, R29, R6, 0x1c1f ;  /* 0x001c1f061d087589 */ /* 0x000e2800000e0000 */
[----:B------:R-:W2:Y:S04]  /*11d10*/  SHFL.IDX PT, R79, R32, R6, 0x1c1f ;  /* 0x001c1f06204f7589 */ /* 0x000ea800000e0000 */
[----:B------:R1:W-:Y:S04]  /*11d20*/  SHFL.IDX PT, R28, R43, R6, 0x1c1f ;  /* 0x001c1f062b1c7589 */ /* 0x0003e800000e0000 */
[----:B------:R3:W-:Y:S04]  /*11d30*/  SHFL.IDX PT, R59, R93, R6, 0x1c1f ;  /* 0x001c1f065d3b7589 */ /* 0x0007e800000e0000 */
[----:B------:R-:W-:Y:S01]  /*11d40*/  SHFL.IDX PT, R7, R147, R24, 0x1c1f ;  /* 0x001c1f1893077589 */ /* 0x000fe200000e0000 */
[----:B-1----:R-:W-:-:S03]  /*11d50*/  SEL R43, R54, R49, P0 ;  /* 0x00000031362b7207 */ /* 0x002fc60000000000 */
[----:B------:R-:W-:Y:S01]  /*11d60*/  SHFL.IDX PT, R74, R137, R24, 0x1c1f ;  /* 0x001c1f18894a7589 */ /* 0x000fe200000e0000 */
[----:B---3--:R-:W-:-:S03]  /*11d70*/  SEL R93, R4, R27, P0 ;  /* 0x0000001b045d7207 */ /* 0x008fc60000000000 */
[----:B------:R-:W-:Y:S01]  /*11d80*/  SHFL.IDX PT, R66, R81, R24, 0x1c1f ;  /* 0x001c1f1851427589 */ /* 0x000fe200000e0000 */
[----:B0-----:R-:W-:-:S03]  /*11d90*/  SEL R87, R8, R5, P0 ;  /* 0x0000000508577207 */ /* 0x001fc60000000000 */
[----:B------:R-:W-:Y:S01]  /*11da0*/  SHFL.IDX PT, R64, R85, R24, 0x1c1f ;  /* 0x001c1f1855407589 */ /* 0x000fe200000e0000 */
[----:B--2---:R-:W-:Y:S02]  /*11db0*/  SEL R80, R78, R79, P0 ;  /* 0x0000004f4e507207 */ /* 0x004fe40000000000 */
[----:B------:R-:W-:Y:S01]  /*11dc0*/  SEL R78, R79, R78, P0 ;  /* 0x0000004e4f4e7207 */ /* 0x000fe20000000000 */
[----:B------:R-:W-:Y:S04]  /*11dd0*/  SHFL.IDX PT, R102, R69, R24, 0x1c1f ;  /* 0x001c1f1845667589 */ /* 0x000fe800000e0000 */
[----:B------:R-:W-:Y:S04]  /*11de0*/  SHFL.IDX PT, R72, R65, R24, 0x1c1f ;  /* 0x001c1f1841487589 */ /* 0x000fe800000e0000 */
[----:B------:R0:W1:Y:S04]  /*11df0*/  SHFL.IDX PT, R10, R34, R6, 0x1c1f ;  /* 0x001c1f06220a7589 */ /* 0x00006800000e0000 */
[----:B------:R-:W2:Y:S04]  /*11e00*/  SHFL.IDX PT, R73, R73, R6, 0x1c1f ;  /* 0x001c1f0649497589 */ /* 0x000ea800000e0000 */
[----:B------:R3:W4:Y:S01]  /*11e10*/  SHFL.IDX PT, R75, R33, R6, 0x1c1f ;  /* 0x001c1f06214b7589 */ /* 0x00072200000e0000 */
[----:B0-----:R-:W-:-:S03]  /*11e20*/  SEL R34, R51, R44, P0 ;  /* 0x0000002c33227207 */ /* 0x001fc60000000000 */
[----:B------:R-:W-:Y:S04]  /*11e30*/  SHFL.IDX PT, R101, R77, R6, 0x1c1f ;  /* 0x001c1f064d657589 */ /* 0x000fe800000e0000 */
[----:B------:R-:W-:Y:S04]  /*11e40*/  SHFL.IDX PT, R103, R103, R6, 0x1c1f ;  /* 0x001c1f0667677589 */ /* 0x000fe800000e0000 */
[----:B------:R-:W-:Y:S04]  /*11e50*/  SHFL.IDX PT, R9, R143, R24, 0x1c1f ;  /* 0x001c1f188f097589 */ /* 0x000fe800000e0000 */
[----:B------:R-:W-:Y:S01]  /*11e60*/  SHFL.IDX PT, R70, R133, R24, 0x1c1f ;  /* 0x001c1f1885467589 */ /* 0x000fe200000e0000 */
[----:B-1----:R-:W-:-:S02]  /*11e70*/  SEL R85, R7, R10, P0 ;  /* 0x0000000a07557207 */ /* 0x002fc40000000000 */
[----:B------:R-:W-:Y:S01]  /*11e80*/  SEL R83, R10, R7, P0 ;  /* 0x000000070a537207 */ /* 0x000fe20000000000 */
[----:B------:R-:W-:Y:S01]  /*11e90*/  SHFL.IDX PT, R68, R129, R24, 0x1c1f ;  /* 0x001c1f1881447589 */ /* 0x000fe200000e0000 */
[----:B--2---:R-:W-:Y:S02]  /*11ea0*/  SEL R29, R72, R73, P0 ;  /* 0x00000049481d7207 */ /* 0x004fe40000000000 */
[----:B---3--:R-:W-:Y:S01]  /*11eb0*/  SEL R33, R73, R72, P0 ;  /* 0x0000004849217207 */ /* 0x008fe20000000000 */
[----:B------:R-:W-:Y:S01]  /*11ec0*/  SHFL.IDX PT, R62, R125, R24, 0x1c1f ;  /* 0x001c1f187d3e7589 */ /* 0x000fe200000e0000 */
[----:B----4-:R-:W-:Y:S02]  /*11ed0*/  SEL R76, R74, R75, P0 ;  /* 0x0000004b4a4c7207 */ /* 0x010fe40000000000 */
[----:B------:R-:W-:Y:S01]  /*11ee0*/  SEL R74, R75, R74, P0 ;  /* 0x0000004a4b4a7207 */ /* 0x000fe20000000000 */
[----:B------:R-:W-:Y:S01]  /*11ef0*/  SHFL.IDX PT, R104, R67, R24, 0x1c1f ;  /* 0x001c1f1843687589 */ /* 0x000fe200000e0000 */
[----:B------:R-:W-:-:S03]  /*11f00*/  F2FP.BF16.F32.PACK_AB R10, R87, R86 ;  /* 0x00000056570a723e */ /* 0x000fc600000010ff */
[----:B------:R0:W1:Y:S04]  /*11f10*/  SHFL.IDX PT, R12, R36, R6, 0x1c1f ;  /* 0x001c1f06240c7589 */ /* 0x00006800000e0000 */
[----:B------:R2:W3:Y:S04]  /*11f20*/  SHFL.IDX PT, R71, R35, R6, 0x1c1f ;  /* 0x001c1f0623477589 */ /* 0x0004e800000e0000 */
[----:B------:R4:W3:Y:S01]  /*11f30*/  SHFL.IDX PT, R69, R38, R6, 0x1c1f ;  /* 0x001c1f0626457589 */ /* 0x0008e200000e0000 */
[----:B0-----:R-:W-:-:S03]  /*11f40*/  SEL R36, R44, R51, P0 ;  /* 0x000000332c247207 */ /* 0x001fc60000000000 */
[----:B------:R0:W3:Y:S01]  /*11f50*/  SHFL.IDX PT, R65, R39, R6, 0x1c1f ;  /* 0x001c1f0627417589 */ /* 0x0000e200000e0000 */
[----:B------:R-:W-:Y:S02]  /*11f60*/  SEL R44, R46, R55, P0 ;  /* 0x000000372e2c7207 */ /* 0x000fe40000000000 */
[----:B--2---:R-:W-:Y:S01]  /*11f70*/  SEL R35, R50, R45, P0 ;  /* 0x0000002d32237207 */ /* 0x004fe20000000000 */
[----:B------:R-:W-:Y:S01]  /*11f80*/  SHFL.IDX PT, R11, R139, R24, 0x1c1f ;  /* 0x001c1f188b0b7589 */ /* 0x000fe200000e0000 */
[----:B----4-:R-:W-:-:S03]  /*11f90*/  SEL R38, R53, R28, P0 ;  /* 0x0000001c35267207 */ /* 0x010fc60000000000 */
[----:B------:R-:W-:Y:S01]  /*11fa0*/  SHFL.IDX PT, R13, R135, R24, 0x1c1f ;  /* 0x001c1f18870d7589 */ /* 0x000fe200000e0000 */
[----:B0-----:R-:W-:-:S03]  /*11fb0*/  SEL R39, R52, R47, P0 ;  /* 0x0000002f34277207 */ /* 0x001fc60000000000 */
[----:B------:R-:W-:Y:S01]  /*11fc0*/  SHFL.IDX PT, R15, R131, R24, 0x1c1f ;  /* 0x001c1f18830f7589 */ /* 0x000fe200000e0000 */
[----:B-1----:R-:W-:Y:S02]  /*11fd0*/  SEL R81, R9, R12, P0 ;  /* 0x0000000c09517207 */ /* 0x002fe40000000000 */
[----:B------:R-:W-:Y:S01]  /*11fe0*/  SEL R79, R12, R9, P0 ;  /* 0x000000090c4f7207 */ /* 0x000fe20000000000 */
[----:B------:R-:W-:Y:S01]  /*11ff0*/  SHFL.IDX PT, R63, R127, R24, 0x1c1f ;  /* 0x001c1f187f3f7589 */ /* 0x000fe200000e0000 */
[----:B---3--:R-:W-:Y:S02]  /*12000*/  SEL R72, R70, R71, P0 ;  /* 0x0000004746487207 */ /* 0x008fe40000000000 */
[----:B------:R-:W-:Y:S01]  /*12010*/  SEL R70, R71, R70, P0 ;  /* 0x0000004647467207 */ /* 0x000fe20000000000 */
[----:B------:R-:W-:Y:S01]  /*12020*/  SHFL.IDX PT, R61, R61, R24, 0x1c1f ;  /* 0x001c1f183d3d7589 */ /* 0x000fe200000e0000 */
[----:B------:R-:W-:Y:S02]  /*12030*/  F2FP.BF16.F32.PACK_AB R9, R39, R38 ;  /* 0x000000262709723e */ /* 0x000fe400000010ff */
[----:B------:R-:W-:Y:S01]  /*12040*/  F2FP.BF16.F32.PACK_AB R12, R85, R84 ;  /* 0x00000054550c723e */ /* 0x000fe200000010ff */
[----:B------:R0:W-:Y:S04]  /*12050*/  SHFL.IDX PT, R60, R89, R24, 0x1c1f ;  /* 0x001c1f18593c7589 */ /* 0x0001e800000e0000 */
[----:B------:R1:W2:Y:S04]  /*12060*/  SHFL.IDX PT, R14, R37, R6, 0x1c1f ;  /* 0x001c1f06250e7589 */ /* 0x0002a800000e0000 */
[----:B------:R-:W3:Y:S01]  /*12070*/  SHFL.IDX PT, R67, R111, R6, 0x1c1f ;  /* 0x001c1f066f437589 */ /* 0x000ee200000e0000 */
[----:B0-----:R-:W-:-:S03]  /*12080*/  SEL R89, R27, R4, P0 ;  /* 0x000000041b597207 */ /* 0x001fc60000000000 */
[----:B------:R0:W4:Y:S01]  /*12090*/  SHFL.IDX PT, R24, R40, R6, 0x1c1f ;  /* 0x001c1f0628187589 */ /* 0x00012200000e0000 */
[----:B------:R-:W-:Y:S02]  /*120a0*/  F2FP.BF16.F32.PACK_AB R4, R93, R92 ;  /* 0x0000005c5d04723e */ /* 0x000fe400000010ff */
[----:B-1----:R-:W-:Y:S01]  /*120b0*/  SEL R37, R45, R50, P0 ;  /* 0x000000322d257207 */ /* 0x002fe20000000000 */
[----:B------:R1:W4:Y:S01]  /*120c0*/  SHFL.IDX PT, R58, R41, R6, 0x1c1f ;  /* 0x001c1f06293a7589 */ /* 0x00032200000e0000 */
[----:B------:R-:W-:Y:S02]  /*120d0*/  SEL R45, R49, R54, P0 ;  /* 0x00000036312d7207 */ /* 0x000fe40000000000 */
[----:B------:R-:W-:Y:S01]  /*120e0*/  SEL R49, R59, R56, P0 ;  /* 0x000000383b317207 */ /* 0x000fe20000000000 */
[----:B------:R2:W4:Y:S01]  /*120f0*/  SHFL.IDX PT, R26, R42, R6, 0x1c1f ;  /* 0x001c1f062a1a7589 */ /* 0x00052200000e0000 */
[----:B------:R-:W-:Y:S02]  /*12100*/  SEL R54, R66, R103, P0 ;  /* 0x0000006742367207 */ /* 0x000fe40000000000 */
[----:B0-----:R-:W-:Y:S01]  /*12110*/  SEL R40, R28, R53, P0 ;  /* 0x000000351c287207 */ /* 0x001fe20000000000 */
[----:B------:R0:W4:Y:S01]  /*12120*/  SHFL.IDX PT, R32, R91, R6, 0x1c1f ;  /* 0x001c1f065b207589 */ /* 0x00012200000e0000 */
[----:B------:R-:W-:-:S02]  /*12130*/  F2FP.BF16.F32.PACK_AB R7, R37, R36 ;  /* 0x000000242507723e */ /* 0x000fc400000010ff */
[----:B-1----:R-:W-:Y:S01]  /*12140*/  SEL R41, R47, R52, P0 ;  /* 0x000000342f297207 */ /* 0x002fe20000000000 */
[----:B------:R-:W-:Y:S01]  /*12150*/  SHFL.IDX PT, R105, R105, R6, 0x1c1f ;  /* 0x001c1f0669697589 */ /* 0x000fe200000e0000 */
[----:B------:R-:W-:Y:S02]  /*12160*/  SEL R47, R56, R59, P0 ;  /* 0x0000003b382f7207 */ /* 0x000fe40000000000 */
[----:B--2---:R-:W-:Y:S01]  /*12170*/  SEL R42, R55, R46, P0 ;  /* 0x0000002e372a7207 */ /* 0x004fe20000000000 */
[----:B------:R-:W1:Y:S01]  /*12180*/  SHFL.IDX PT, R107, R107, R6, 0x1c1f ;  /* 0x001c1f066b6b7589 */ /* 0x000e6200000e0000 */
[----:B------:R-:W-:Y:S02]  /*12190*/  SEL R46, R57, R48, P0 ;  /* 0x00000030392e7207 */ /* 0x000fe40000000000 */
[----:B0-----:R-:W-:Y:S01]  /*121a0*/  SEL R91, R5, R8, P0 ;  /* 0x00000008055b7207 */ /* 0x001fe20000000000 */
[----:B------:R0:W2:Y:S01]  /*121b0*/  SHFL.IDX PT, R109, R109, R6, 0x1c1f ;  /* 0x001c1f066d6d7589 */ /* 0x0000a200000e0000 */
        /* <DEDUP_REMOVED lines=8> */
[----:B---3--:R-:W-:Y:S02]  /*12240*/  SEL R51, R60, R67, P0 ;  /* 0x000000433c337207 */ /* 0x008fe40000000000 */
[----:B------:R-:W-:Y:S02]  /*12250*/  SEL R53, R67, R60, P0 ;  /* 0x0000003c43357207 */ /* 0x000fe40000000000 */
[----:B------:R-:W-:Y:S02]  /*12260*/  SEL R68, R69, R68, P0 ;  /* 0x0000004445447207 */ /* 0x000fe40000000000 */
[----:B------:R-:W-:Y:S02]  /*12270*/  SEL R62, R65, R62, P0 ;  /* 0x0000003e413e7207 */ /* 0x000fe40000000000 */
[----:B------:R-:W-:-:S02]  /*12280*/  F2FP.BF16.F32.PACK_AB R5, R35, R34 ;  /* 0x000000222305723e */ /* 0x000fc400000010ff */
[----:B0-----:R-:W-:Y:S02]  /*12290*/  F2FP.BF16.F32.PACK_AB R6, R89, R88 ;  /* 0x000000585906723e */ /* 0x001fe400000010ff */
[----:B----4-:R-:W-:Y:S02]  /*122a0*/  SEL R73, R13, R24, P0 ;  /* 0x000000180d497207 */ /* 0x010fe40000000000 */
[----:B------:R-:W-:Y:S01]  /*122b0*/  SEL R71, R24, R13, P0 ;  /* 0x0000000d18477207 */ /* 0x000fe20000000000 */
[----:B------:R0:W-:Y:S01]  /*122c0*/  STSM.16.M88.4 [R99], R4 ;  /* 0x0000000463007844 */ /* 0x0001e20000000200 */
[----:B------:R-:W-:Y:S02]  /*122d0*/  SEL R67, R15, R58, P0 ;  /* 0x0000003a0f437207 */ /* 0x000fe40000000000 */
[----:B------:R-:W-:Y:S02]  /*122e0*/  SEL R69, R58, R15, P0 ;  /* 0x0000000f3a457207 */ /* 0x000fe40000000000 */
[----:B------:R-:W-:-:S02]  /*122f0*/  SEL R65, R63, R26, P0 ;  /* 0x0000001a3f417207 */ /* 0x000fc40000000000 */
[----:B------:R-:W-:Y:S02]  /*12300*/  F2FP.BF16.F32.PACK_AB R8, R91, R90 ;  /* 0x0000005a5b08723e */ /* 0x000fe400000010ff */
[----:B------:R-:W-:Y:S02]  /*12310*/  F2FP.BF16.F32.PACK_AB R11, R41, R40 ;  /* 0x00000028290b723e */ /* 0x000fe400000010ff */
[----:B------:R-:W-:Y:S02]  /*12320*/  SEL R50, R61, R32, P0 ;  /* 0x000000203d327207 */ /* 0x000fe40000000000 */
[----:B------:R-:W-:Y:S01]  /*12330*/  SEL R52, R32, R61, P0 ;  /* 0x0000003d20347207 */ /* 0x000fe20000000000 */
[----:B------:R-:W-:Y:S01]  /*12340*/  STSM.16.M88.4 [R100], R8 ;  /* 0x0000000864007844 */ /* 0x000fe20000000200 */
[----:B------:R-:W-:Y:S01]  /*12350*/  SEL R63, R26, R63, P0 ;  /* 0x0000003f1a3f7207 */ /* 0x000fe20000000000 */
[----:B0-----:R-:W-:Y:S01]  /*12360*/  IMAD.U32 R99, RZ, RZ, UR9 ;  /* 0x00000009ff637e24 */ /* 0x001fe2000f8e00ff */
        /* <DEDUP_REMOVED lines=8> */
[----:B-1----:R-:W-:Y:S02]  /*123f0*/  SEL R58, R104, R107, P0 ;  /* 0x0000006b683a7207 */ /* 0x002fe40000000000 */
[----:B------:R-:W-:Y:S01]  /*12400*/  SEL R60, R107, R104, P0 ;  /* 0x000000686b3c7207 */ /* 0x000fe20000000000 */
[----:B------:R0:W-:Y:S01]  /*12410*/  STSM.16.M88.4 [R98], R24 ;  /* 0x0000001862007844 */ /* 0x0001e20000000200 */
[----:B------:R-:W-:Y:S02]  /*12420*/  SEL R59, R102, R105, P0 ;  /* 0x00000069663b7207 */ /* 0x000fe40000000000 */
[----:B------:R-:W-:Y:S02]  /*12430*/  SEL R61, R105, R102, P0 ;  /* 0x00000066693d7207 */ /* 0x000fe40000000000 */
[----:B--2---:R-:W-:Y:S02]  /*12440*/  SEL R28, R106, R109, P0 ;  /* 0x0000006d6a1c7207 */ /* 0x004fe40000000000 */
[----:B------:R-:W-:-:S02]  /*12450*/  SEL R32, R109, R106, P0 ;  /* 0x0000006a6d207207 */ /* 0x000fc40000000000 */
[----:B------:R-:W-:Y:S02]  /*12460*/  F2FP.BF16.F32.PACK_AB R4, R77, R76 ;  /* 0x0000004c4d04723e */ /* 0x000fe400000010ff */
[----:B------:R-:W-:Y:S02]  /*12470*/  F2FP.BF16.F32.PACK_AB R5, R51, R50 ;  /* 0x000000323305723e */ /* 0x000fe400000010ff */
[----:B------:R-:W-:Y:S02]  /*12480*/  F2FP.BF16.F32.PACK_AB R6, R75, R74 ;  /* 0x0000004a4b06723e */ /* 0x000fe400000010ff */
[----:B------:R-:W-:Y:S01]  /*12490*/  F2FP.BF16.F32.PACK_AB R7, R53, R52 ;  /* 0x000000343507723e */ /* 0x000fe200000010ff */
[----:B0-----:R-:W-:Y:S01]  /*124a0*/  IMAD.U32 R98, RZ, RZ, UR8 ;  /* 0x00000008ff627e24 */ /* 0x001fe2000f8e00ff */
[----:B------:R-:W-:Y:S01]  /*124b0*/  F2FP.BF16.F32.PACK_AB R8, R73, R72 ;  /* 0x000000484908723e */ /* 0x000fe200000010ff */
[----:B------:R-:W-:Y:S01]  /*124c0*/  ULDC.64 UR8, c[0x0][0xc08] ;  /* 0x0003020000087ab9 */ /* 0x000fe20000000a00 */
        /* <DEDUP_REMOVED lines=9> */
[----:B------:R-:W-:-:S02]  /*12560*/  F2FP.BF16.F32.PACK_AB R24, R65, R64 ;  /* 0x000000404118723e */ /* 0x000fc400000010ff */
[----:B------:R-:W-:Y:S01]  /*12570*/  F2FP.BF16.F32.PACK_AB R25, R29, R28 ;  /* 0x0000001c1d19723e */ /* 0x000fe200000010ff */
[----:B------:R2:W-:Y:S01]  /*12580*/  STSM.16.M88.4 [R95], R12 ;  /* 0x0000000c5f007844 */ /* 0x0005e20000000200 */
[----:B------:R-:W-:Y:S01]  /*12590*/  F2FP.BF16.F32.PACK_AB R26, R63, R62 ;  /* 0x0000003e3f1a723e */ /* 0x000fe200000010ff */
[----:B0-----:R-:W0:Y:S01]  /*125a0*/  LDC R94, c[0x0][0xbe8] ;  /* 0x0002fa00ff5e7b82 */ /* 0x001e220000000800 */
[----:B------:R-:W-:Y:S02]  /*125b0*/  F2FP.BF16.F32.PACK_AB R27, R33, R32 ;  /* 0x00000020211b723e */ /* 0x000fe400000010ff */
[----:B------:R-:W-:-:S03]  /*125c0*/  ISETP.NE.U32.AND P0, PT, RZ, UR10, PT ;  /* 0x0000000aff007c0c */ /* 0x000fc6000bf05070 */
[----:B------:R3:W-:Y:S02]  /*125d0*/  STSM.16.M88.4 [R96], R24 ;  /* 0x0000001860007844 */ /* 0x0007e40000000200 */
[----:B------:R-:W-:Y:S01]  /*125e0*/  BAR.SYNC.DEFER_BLOCKING 0x1, 0x100 ;  /* 0x0044000000007b1d */ /* 0x000fe20000010000 */
[----:B------:R-:W-:-:S13]  /*125f0*/  ISETP.NE.AND.EX P0, PT, RZ, UR11, PT, P0 ;  /* 0x0000000bff007c0c */ /* 0x000fda000bf05300 */
[----:B------:R-:W4:Y:S01]  /*12600*/  @P0 LDG.E R97, desc[UR54][R98.64] ;  /* 0x0000003662610981 */ /* 0x000f22000c1e1900 */
[----:B------:R-:W-:Y:S01]  /*12610*/  UISETP.NE.U32.AND UP0, UPT, UR8, URZ, UPT ;  /* 0x0000003f0800728c */ /* 0x000fe2000bf05070 */
[----:B0-----:R-:W-:Y:S01]  /*12620*/  ISETP.NE.AND P1, PT, R94, 0x1, PT ;  /* 0x000000015e00780c */ /* 0x001fe20003f25270 */
[----:B------:R-:W-:Y:S02]  /*12630*/  ULDC UR4, c[0x0][0xa88] ;  /* 0x0002a20000047ab9 */ /* 0x000fe40000000800 */
[----:B------:R-:W-:Y:S01]  /*12640*/  UISETP.NE.AND.EX UP0, UPT, UR9, URZ, UPT, UP0 ;  /* 0x0000003f0900728c */ /* 0x000fe2000bf05300 */
[----:B-1----:R-:W-:Y:S01]  /*12650*/  IMAD.U32 R9, RZ, RZ, UR4 ;  /* 0x00000004ff097e24 */ /* 0x002fe2000f8e00ff */
[----:B------:R-:W-:-:S04]  /*12660*/  UMOV UR16, 0x9b8 ;  /* 0x000009b800107882 */ /* 0x000fc80000000000 */
[----:B------:R-:W-:-:S04]  /*12670*/  PLOP3.LUT P4, PT, PT, PT, UP0, 0x80, 0x0 ;  /* 0x000000000000781c */ /* 0x000fc80003f8f008 */
[----:B------:R-:W0:Y:S01]  /*12680*/  @P1 LDC R6, c[0x0][0xbec] ;  /* 0x0002fb00ff061b82 */ /* 0x000e220000000800 */
[----:B------:R-:W-:-:S04]  /*12690*/  @UP0 ULEA UR8, UP1, UR43, UR8, 0x2 ;  /* 0x000000082b080291 */ /* 0x000fc8000f82103f */
[----:B------:R-:W-:Y:S02]  /*126a0*/  @UP0 ULEA.HI.X UR9, UR43, UR9, UR42, 0x2, UP1 ;  /* 0x000000092b090291 */ /* 0x000fe400088f142a */
[----:B------:R-:W-:Y:S01]  /*126b0*/  UISETP.GT.AND UP1, UPT, UR46, 0x1, UPT ;  /* 0x000000012e00788c */ /* 0x000fe2000bf24270 */
[----:B------:R-:W1:Y:S01]  /*126c0*/  @P1 LDC R11, c[0x0][0xbf0] ;  /* 0x0002fc00ff0b1b82 */ /* 0x000e620000000800 */
[----:B------:R-:W-:Y:S02]  /*126d0*/  IMAD.U32 R4, RZ, RZ, UR8 ;  /* 0x00000008ff047e24 */ /* 0x000fe4000f8e00ff */
[----:B------:R-:W-:Y:S01]  /*126e0*/  USEL UR16, UR16, 0x978, UP1 ;  /* 0x0000097810107887 */ /* 0x000fe20008800000 */
[----:B------:R-:W-:Y:S01]  /*126f0*/  IMAD.U32 R5, RZ, RZ, UR9 ;  /* 0x00000009ff057e24 */ /* 0x000fe2000f8e00ff */
[----:B------:R-:W-:Y:S01]  /*12700*/  UISETP.NE.U32.AND UP0, UPT, UR10, URZ, UPT ;  /* 0x0000003f0a00728c */ /* 0x000fe2000bf05070 */
[----:B--2---:R-:W-:Y:S01]  /*12710*/  VIADD R15, R18, UR36 ;  /* 0x00000024120f7c36 */ /* 0x004fe20008000000 */
[----:B------:R-:W-:-:S02]  /*12720*/  UMOV UR4, URZ ;  /* 0x0000003f00047c82 */ /* 0x000fc40008000000 */
[----:B------:R-:W-:Y:S01]  /*12730*/  UISETP.NE.AND.EX UP0, UPT, UR11, URZ, UPT, UP0 ;  /* 0x0000003f0b00728c */ /* 0x000fe2000bf05300 */
[----:B------:R0:W5:Y:S01]  /*12740*/  @P4 LDG.E R9, desc[UR54][R4.64] ;  /* 0x0000003604094981 */ /* 0x000162000c1e1900 */
[----:B------:R-:W-:Y:S01]  /*12750*/  USEL UR7, UR37, URZ, UP1 ;  /* 0x0000003f25077287 */ /* 0x000fe20008800000 */
[----:B------:R-:W-:Y:S01]  /*12760*/  IMAD.MOV.U32 R7, RZ, RZ, R15 ;  /* 0x000000ffff077224 */ /* 0x000fe200078e000f */
[----:B------:R-:W-:Y:S02]  /*12770*/  USEL UR43, UR43, URZ, !UP0 ;  /* 0x0000003f2b2b7287 */ /* 0x000fe4000c000000 */
[----:B------:R-:W-:Y:S01]  /*12780*/  ULDC.64 UR10, c[0x0][UR16+0x218] ;  /* 0x00008600100a7abb */ /* 0x000fe20008000a00 */
[----:B------:R-:W-:Y:S01]  /*12790*/  ULDC.64 UR14, c[0x0][UR16+0x228] ;  /* 0x00008a00100e7abb */ /* 0x000fe20008000a00 */
[----:B------:R-:W-:Y:S01]  /*127a0*/  ULDC.64 UR12, c[0x0][UR16+0x220] ;  /* 0x00008800100c7abb */ /* 0x000fe20008000a00 */
[----:B------:R-:W-:Y:S02]  /*127b0*/  UIMAD.WIDE.U32 UR8, UR10, UR44, URZ ;  /* 0x0000002c0a0872a5 */ /* 0x000fe4000f8e003f */
[----:B------:R-:W-:Y:S01]  /*127c0*/  UIMAD.WIDE.U32 UR18, UR14, UR7, URZ ;  /* 0x000000070e1272a5 */ /* 0x000fe2000f8e003f */
[----:B0-----:R-:W-:Y:S01]  /*127d0*/  @P1 IMAD.HI.U32 R4, R15, R6, RZ ;  /* 0x000000060f041227 */ /* 0x001fe200078e00ff */
[----:B------:R-:W-:-:S02]  /*127e0*/  UIMAD UR10, UR11, UR44, URZ ;  /* 0x0000002c0b0a72a4 */ /* 0x000fc4000f8e023f */
[----:B------:R-:W-:Y:S02]  /*127f0*/  UIMAD UR14, UR15, UR7, URZ ;  /* 0x000000070f0e72a4 */ /* 0x000fe4000f8e023f */
[----:B------:R-:W-:Y:S01]  /*12800*/  USEL UR42, UR42, URZ, !UP0 ;  /* 0x0000003f2a2a7287 */ /* 0x000fe2000c000000 */
[----:B-1----:R-:W-:Y:S01]  /*12810*/  @P1 SHF.R.U32.HI R7, RZ, R11, R4 ;  /* 0x0000000bff071219 */ /* 0x002fe20000011604 */
[----:B------:R-:W-:Y:S01]  /*12820*/  UIMAD UR7, UR13, UR43, URZ ;  /* 0x0000002b0d0772a4 */ /* 0x000fe2000f8e023f */
[----:B------:R-:W-:Y:S01]  /*12830*/  IMAD.U32 R4, RZ, RZ, UR18 ;  /* 0x00000012ff047e24 */ /* 0x000fe2000f8e00ff */
[----:B------:R-:W-:Y:S01]  /*12840*/  UIADD3 UR9, UR9, UR10, URZ ;  /* 0x0000000a09097290 */ /* 0x000fe2000fffe03f */
[----:B------:R-:W-:Y:S01]  /*12850*/  IMAD.U32 R5, RZ, RZ, UR19 ;  /* 0x00000013ff057e24 */ /* 0x000fe2000f8e00ff */
[----:B------:R-:W-:Y:S01]  /*12860*/  UIMAD.WIDE.U32 UR10, UR12, UR43, URZ ;  /* 0x0000002b0c0a72a5 */ /* 0x000fe2000f8e003f */
[--C-:B------:R-:W-:Y:S01]  /*12870*/  IMAD.MOV R11, RZ, RZ, -R7.reuse ;  /* 0x000000ffff0b7224 */ /* 0x100fe200078e0a07 */
[----:B------:R-:W-:Y:S01]  /*12880*/  UIMAD UR7, UR12, UR42, UR7 ;  /* 0x0000002a0c0772a4 */ /* 0x000fe2000f8e0207 */
[----:B------:R-:W-:Y:S01]  /*12890*/  SHF.R.S32.HI R5, RZ, 0x1f, R7 ;  /* 0x0000001fff057819 */ /* 0x000fe20000011407 */
[----:B------:R-:W-:Y:S01]  /*128a0*/  UIADD3 UR14, UR19, UR14, URZ ;  /* 0x0000000e130e7290 */ /* 0x000fe2000fffe03f */
[----:B------:R-:W-:Y:S01]  /*128b0*/  IMAD R11, R94, R11, R15 ;  /* 0x0000000b5e0b7224 */ /* 0x000fe200078e020f */
[----:B------:R-:W-:-:S04]  /*128c0*/  UIADD3 UR7, UR11, UR7, URZ ;  /* 0x000000070b077290 */ /* 0x000fc8000fffe03f */
[----:B------:R-:W-:Y:S01]  /*128d0*/  IMAD.U32 R8, RZ, RZ, UR14 ;  /* 0x0000000eff087e24 */ /* 0x000fe2000f8e00ff */
        /* <DEDUP_REMOVED lines=22> */
.L_x_8164:
[----:B------:R-:W2:Y:S01]  /*12a40*/  LDL R12, [R1+0x3c] ;  /* 0x00003c00010c7983 */ /* 0x000ea20000100800 */
[----:B------:R-:W0:Y:S03]  /*12a50*/  S2R R4, SR_TID.X ;  /* 0x0000000000047919 */ /* 0x000e260000002100 */
[----:B------:R-:W-:Y:S04]  /*12a60*/  SHFL.IDX PT, R5, R10, RZ, 0x1c1f ;  /* 0x001c1fff0a057589 */ /* 0x000fe800000e0000 */
[----:B------:R-:W-:Y:S04]  /*12a70*/  SHFL.IDX PT, R6, R8, 0x1, 0x1c1f ;  /* 0x003c1f0008067f89 */ /* 0x000fe800000e0000 */
[----:B------:R-:W-:Y:S01]  /*12a80*/  SHFL.IDX PT, R7, R10, 0x1, 0x1c1f ;  /* 0x003c1f000a077f89 */ /* 0x000fe200000e0000 */
[----:B0-----:R-:W-:-:S05]  /*12a90*/  VIADD R13, R4, 0xffffff80 ;  /* 0xffffff80040d7836 */ /* 0x001fca0000000000 */
[----:B------:R-:W-:-:S04]  /*12aa0*/  SHF.R.S32.HI R11, RZ, 0x1f, R13 ;  /* 0x0000001fff0b7819 */ /* 0x000fc8000001140d */
[----:B------:R-:W-:Y:S01]  /*12ab0*/  LEA.HI R11, R11, R13, RZ, 0x7 ;  /* 0x0000000d0b0b7211 */ /* 0x000fe200078f38ff */
[----:B------:R-:W0:Y:S03]  /*12ac0*/  SHFL.IDX PT, R4, R8, RZ, 0x1c1f ;  /* 0x001c1fff08047589 */ /* 0x000e2600000e0000 */
[----:B------:R-:W-:Y:S01]  /*12ad0*/  LOP3.LUT R11, R11, 0xffffff80, RZ, 0xc0, !PT ;  /* 0xffffff800b0b7812 */ /* 0x000fe200078ec0ff */
[----:B-----5:R-:W-:-:S04]  /*12ae0*/  IMAD R30, R9, R94, RZ ;  /* 0x0000005e091e7224 */ /* 0x020fc800078e02ff */
[----:B------:R-:W-:-:S05]  /*12af0*/  IMAD.IADD R11, R13, 0x1, -R11 ;  /* 0x000000010d0b7824 */ /* 0x000fca00078e0a0b */
[----:B------:R-:W-:Y:S01]  /*12b00*/  LOP3.LUT P0, RZ, R11, 0x3, RZ, 0xc0, !PT ;  /* 0x000000030bff7812 */ /* 0x000fe2000780c0ff */
[----:B--2---:R-:W-:-:S04]  /*12b10*/  VIADD R13, R12, UR36 ;  /* 0x000000240c0d7c36 */ /* 0x004fc80008000000 */
[C---:B------:R-:W-:Y:S01]  /*12b20*/  VIADD R25, R13.reuse, 0x8 ;  /* 0x000000080d197836 */ /* 0x040fe20000000000 */
[----:B------:R-:W-:-:S04]  /*12b30*/  ISETP.GE.OR P2, PT, R13, R30, P0 ;  /* 0x0000001e0d00720c */ /* 0x000fc80000746670 */
[----:B------:R-:W-:-:S09]  /*12b40*/  ISETP.GE.OR P0, PT, R25, R30, P0 ;  /* 0x0000001e1900720c */ /* 0x000fd20000706670 */
[----:B0-----:R0:W-:Y:S04]  /*12b50*/  @!P2 ST.E desc[UR54][R4.64], R2 ;  /* 0x000000020400a985 */ /* 0x0011e8000c101936 */
[----:B------:R0:W-:Y:S01]  /*12b60*/  @!P0 ST.E desc[UR54][R6.64], R0 ;  /* 0x0000000006008985 */ /* 0x0001e2000c101936 */
[----:B------:R-:W-:-:S13]  /*12b70*/  PLOP3.LUT P0, PT, PT, PT, UP1, 0x80, 0x0 ;  /* 0x000000000000781c */ /* 0x000fda0003f0f018 */
[----:B0-----:R-:W-:Y:S05]  /*12b80*/  @P0 BRA `(.L_x_8165) ;  /* 0x0000000800a00947 */ /* 0x001fea0003800000 */
[----:B------:R-:W-:Y:S01]  /*12b90*/  VIADD R11, R108, 0xffffff80 ;  /* 0xffffff806c0b7836 */ /* 0x000fe20000000000 */
[----:B------:R-:W-:Y:S01]  /*12ba0*/  ULDC.64 UR10, c[0x0][0xaa0] ;  /* 0x0002a800000a7ab9 */ /* 0x000fe20000000a00 */
[----:B------:R-:W0:Y:S03]  /*12bb0*/  @P1 LDC R49, c[0x0][0xbf0] ;  /* 0x0002fc00ff311b82 */ /* 0x000e260000000800 */
        /* <DEDUP_REMOVED lines=20> */
[----:B------:R-:W5:Y:S01]  /*12d00*/  LD.E.128 R8, desc[UR54][R8.64] ;  /* 0x0000003608087980 */ /* 0x000f62000c101d00 */
[----:B------:R-:W-:Y:S01]  /*12d10*/  LOP3.LUT R24, R25, 0x380, RZ, 0xc0, !PT ;  /* 0x0000038019187812 */ /* 0x000fe200078ec0ff */
[----:B------:R-:W-:Y:S01]  /*12d20*/  IMAD.X R45, RZ, RZ, R21, P6 ;  /* 0x000000ffff2d7224 */ /* 0x000fe200030e0615 */
        /* <DEDUP_REMOVED lines=31> */
[----:B------:R-:W-:Y:S01]  /*12f20*/  VIADD R2, R0, UR36 ;  /* 0x0000002400027c36 */ /* 0x000fe20008000000 */
[----:B------:R-:W5:Y:S02]  /*12f30*/  LD.E.128 R32, desc[UR54][R32.64] ;  /* 0x0000003620207980 */ /* 0x000f64000c101d00 */
[----:B------:R-:W-:-:S02]  /*12f40*/  UIMAD.WIDE.U32 UR8, UR44, UR10, UR8 ;  /* 0x0000000a2c0872a5 */ /* 0x000fc4000f8e0008 */
[----:B------:R-:W-:Y:S01]  /*12f50*/  USHF.R.S32.HI UR4, URZ, 0x1f, UR43 ;  /* 0x0000001f3f047899 */ /* 0x000fe2000801142b */
[----:B------:R-:W5:Y:S01]  /*12f60*/  LD.E.128 R36, desc[UR54][R36.64] ;  /* 0x0000003624247980 */ /* 0x000f62000c101d00 */
[----:B------:R-:W-:-:S03]  /*12f70*/  UIMAD UR9, UR44, UR11, UR9 ;  /* 0x0000000b2c0972a4 */ /* 0x000fc6000f8e0209 */
[----:B------:R-:W-:Y:S01]  /*12f80*/  ULDC.64 UR10, c[0x0][0xaf0] ;  /* 0x0002bc00000a7ab9 */ /* 0x000fe20000000a00 */
[----:B------:R-:W5:Y:S01]  /*12f90*/  LD.E.128 R40, desc[UR54][R40.64] ;  /* 0x0000003628287980 */ /* 0x000f62000c101d00 */
[----:B------:R-:W-:Y:S01]  /*12fa0*/  UIMAD UR4, UR4, UR10, URZ ;  /* 0x0000000a040472a4 */ /* 0x000fe2000f8e023f */
[----:B------:R-:W-:Y:S01]  /*12fb0*/  IMAD.MOV.U32 R29, RZ, RZ, R2 ;  /* 0x000000ffff1d7224 */ /* 0x000fe200078e0002 */
[----:B------:R-:W-:Y:S01]  /*12fc0*/  UIMAD.WIDE.U32 UR8, UR43, UR10, UR8 ;  /* 0x0000000a2b0872a5 */ /* 0x000fe2000f8e0008 */
[----:B------:R-:W5:Y:S01]  /*12fd0*/  LD.E.128 R44, desc[UR54][R44.64] ;  /* 0x000000362c2c7980 */ /* 0x000f62000c101d00 */
[----:B------:R-:W-:-:S03]  /*12fe0*/  UIMAD UR4, UR43, UR11, UR4 ;  /* 0x0000000b2b0472a4 */ /* 0x000fc6000f8e0204 */
[----:B------:R-:W-:Y:S01]  /*12ff0*/  ULDC.64 UR10, c[0x0][0xae0] ;  /* 0x0002b800000a7ab9 */ /* 0x000fe20000000a00 */
[----:B-1----:R-:W-:Y:S01]  /*13000*/  @P1 IMAD.HI.U32 R0, R2, R21, RZ ;  /* 0x0000001502001227 */ /* 0x002fe200078e00ff */
[----:B------:R-:W-:Y:S01]  /*13010*/  @!PT LDS RZ, [RZ] ;  /* 0x00000000fffff984 */ /* 0x000fe20000000800 */
[----:B------:R-:W-:Y:S01]  /*13020*/  @!PT LDS RZ, [RZ] ;  /* 0x00000000fffff984 */ /* 0x000fe20000000800 */
[----:B------:R-:W-:Y:S01]  /*13030*/  @!PT LDS RZ, [RZ] ;  /* 0x00000000fffff984 */ /* 0x000fe20000000800 */
[----:B------:R-:W-:Y:S01]  /*13040*/  @!PT LDS RZ, [RZ] ;  /* 0x00000000fffff984 */ /* 0x000fe20000000800 */
[----:B------:R1:W-:Y:S06]  /*13050*/  MEMBAR.ALL.CTA ;  /* 0x0000000000007992 */ /* 0x0003ec0000008000 */
[----:B-1----:R-:W1:Y:S01]  /*13060*/  FENCE.VIEW.ASYNC.S ;  /* 0x00000000000073c6 */ /* 0x002e620000000000 */
[----:B0-----:R-:W-:Y:S01]  /*13070*/  @P1 SHF.R.U32.HI R29, RZ, R49, R0 ;  /* 0x00000031ff1d1219 */ /* 0x001fe20000011600 */
[----:B------:R-:W-:-:S03]  /*13080*/  UIADD3 UR4, UR9, UR4, URZ ;  /* 0x0000000409047290 */ /* 0x000fc6000fffe03f */
[--C-:B------:R-:W-:Y:S01]  /*13090*/  SHF.R.S32.HI R0, RZ, 0x1f, R29.reuse ;  /* 0x0000001fff007819 */ /* 0x100fe2000001141d */
[----:B------:R-:W-:Y:S02]  /*130a0*/  IMAD.MOV R49, RZ, RZ, -R29 ;  /* 0x000000ffff317224 */ /* 0x000fe400078e0a1d */
[----:B------:R-:W-:Y:S02]  /*130b0*/  IMAD.U32 R21, RZ, RZ, UR9 ;  /* 0x00000009ff157e24 */ /* 0x000fe4000f8e00ff */
[----:B------:R-:W-:Y:S02]  /*130c0*/  IMAD R0, R0, UR10, RZ ;  /* 0x0000000a00007c24 */ /* 0x000fe4000f8e02ff */
[----:B------:R-:W-:Y:S02]  /*130d0*/  IMAD R49, R94, R49, R2 ;  /* 0x000000315e317224 */ /* 0x000fe400078e0202 */
[----:B------:R-:W-:Y:S01]  /*130e0*/  IMAD.U32 R20, RZ, RZ, UR8 ;  /* 0x00000008ff147e24 */ /* 0x000fe2000f8e00ff */
[----:B------:R-:W-:Y:S01]  /*130f0*/  ULDC.64 UR8, c[0x0][0xad8] ;  /* 0x0002b60000087ab9 */ /* 0x000fe20000000a00 */
[----:B------:R-:W-:-:S02]  /*13100*/  IMAD.U32 R21, RZ, RZ, UR4 ;  /* 0x00000004ff157e24 */ /* 0x000fc4000f8e00ff */
        /* <DEDUP_REMOVED lines=18> */
[----:B-1----:R0:W-:Y:S01]  /*13230*/  SYNCS.ARRIVE.TRANS64.RED.A1T0 RZ, [R3+URZ], RZ ;  /* 0x000000ff03ff79a7 */ /* 0x0021e2000810043f */
        /* <DEDUP_REMOVED lines=16> */
.L_x_8167:
[----:B------:R-:W-:Y:S05]  /*13340*/  BSYNC B1 ;  /* 0x0000000000017941 */ /* 0x000fea0003800000 */
.L_x_8166:
        /* <DEDUP_REMOVED lines=13> */
.L_x_8169:
[----:B------:R-:W-:Y:S05]  /*13420*/  BSYNC B1 ;  /* 0x0000000000017941 */ /* 0x000fea0003800000 */
.L_x_8168:
        /* <DEDUP_REMOVED lines=13> */
.L_x_8171:
[----:B------:R-:W-:Y:S05]  /*13500*/  BSYNC B1 ;  /* 0x0000000000017941 */ /* 0x000fea0003800000 */
.L_x_8170:
        /* <DEDUP_REMOVED lines=16> */
.L_x_8165:
[----:B------:R-:W-:Y:S01]  /*13610*/  ULDC.64 UR10, c[0x0][0xb08] ;  /* 0x0002c200000a7ab9 */ /* 0x000fe20000000a00 */
[----:B------:R-:W0:Y:S01]  /*13620*/  @P1 LDC R0, c[0x0][0xbec] ;  /* 0x0002fb00ff001b82 */ /* 0x000e220000000800 */
[----:B------:R-:W-:Y:S01]  /*13630*/  UIMAD UR7, UR12, UR10, URZ ;  /* 0x0000000a0c0772a4 */ /* 0x000fe2000f8e023f */
[----:B------:R-:W-:Y:S01]  /*13640*/  IMAD.MOV.U32 R7, RZ, RZ, R15 ;  /* 0x000000ffff077224 */ /* 0x000fe200078e000f */
[----:B------:R-:W-:Y:S01]  /*13650*/  UIMAD.WIDE.U32 UR8, UR4, UR10, URZ ;  /* 0x0000000a040872a5 */ /* 0x000fe2000f8e003f */
[----:B------:R-:W-:Y:S01]  /*13660*/  ISETP.GE.AND P0, PT, R13, R30, PT ;  /* 0x0000001e0d00720c */ /* 0x000fe20003f06270 */
[----:B------:R-:W-:Y:S01]  /*13670*/  UIMAD UR7, UR4, UR11, UR7 ;  /* 0x0000000b040772a4 */ /* 0x000fe2000f8e0207 */
[----:B------:R-:W-:Y:S01]  /*13680*/  VIADD R2, R3, 0x2e820 ;  /* 0x0002e82003027836 */ /* 0x000fe20000000000 */
[----:B------:R-:W-:Y:S01]  /*13690*/  USHF.R.S32.HI UR4, URZ, 0x1f, UR43 ;  /* 0x0000001f3f047899 */ /* 0x000fe2000801142b */
[----:B------:R-:W1:Y:S01]  /*136a0*/  @P1 LDC R5, c[0x0][0xbf0] ;  /* 0x0002fc00ff051b82 */ /* 0x000e620000000800 */
[----:B------:R-:W-:Y:S01]  /*136b0*/  UIADD3 UR9, UR9, UR7, URZ ;  /* 0x0000000709097290 */ /* 0x000fe2000fffe03f */
[C---:B------:R-:W-:Y:S01]  /*136c0*/  VIADD R21, R17.reuse, 0x8 ;  /* 0x0000000811157836 */ /* 0x040fe20000000000 */
[----:B------:R-:W-:Y:S01]  /*136d0*/  ULDC.64 UR10, c[0x0][0xb38] ;  /* 0x0002ce00000a7ab9 */ /* 0x000fe20000000a00 */
[----:B------:R-:W-:Y:S01]  /*136e0*/  PRMT R2, RZ, 0x654, R2 ;  /* 0x00000654ff027816 */ /* 0x000fe20000000002 */
[----:B------:R-:W-:Y:S01]  /*136f0*/  UIMAD.WIDE.U32 UR8, UR44, UR10, UR8 ;  /* 0x0000000a2c0872a5 */ /* 0x000fe2000f8e0008 */
[C---:B------:R-:W-:Y:S01]  /*13700*/  VIADD R105, R17.reuse, 0x20 ;  /* 0x0000002011697836 */ /* 0x040fe20000000000 */
[----:B------:R-:W-:Y:S01]  /*13710*/  BSSY B1, `(.L_x_8173) ;  /* 0x0000078000017945 */ /* 0x000fe20003800000 */
[C---:B------:R-:W-:Y:S01]  /*13720*/  VIADD R107, R17.reuse, 0x18 ;  /* 0x00000018116b7836 */ /* 0x040fe20000000000 */
[----:B------:R-:W-:Y:S01]  /*13730*/  UIMAD UR9, UR44, UR11, UR9 ;  /* 0x0000000b2c0972a4 */ /* 0x000fe2000f8e0209 */
[----:B------:R-:W-:Y:S01]  /*13740*/  VIADD R109, R17, 0x10 ;  /* 0x00000010116d7836 */ /* 0x000fe20000000000 */
[----:B------:R2:W-:Y:S01]  /*13750*/  SYNCS.ARRIVE.TRANS64.RED.A1T0 RZ, [R2+URZ], RZ ;  /* 0x000000ff02ff79a7 */ /* 0x0005e2000810043f */
[----:B------:R-:W-:Y:S01]  /*13760*/  ULDC.64 UR10, c[0x0][0xb40] ;  /* 0x0002d000000a7ab9 */ /* 0x000fe20000000a00 */
[----:B------:R-:W-:Y:S01]  /*13770*/  SHF.R.S32.HI R24, RZ, 0x1f, R21 ;  /* 0x0000001fff187819 */ /* 0x000fe20000011415 */
[----:B------:R-:W-:Y:S01]  /*13780*/  UIMAD UR4, UR4, UR10, URZ ;  /* 0x0000000a040472a4 */ /* 0x000fe2000f8e023f */
[----:B------:R-:W-:Y:S01]  /*13790*/  SHF.R.S32.HI R26, RZ, 0x1f, R23 ;  /* 0x0000001fff1a7819 */ /* 0x000fe20000011417 */
[----:B------:R-:W-:Y:S01]  /*137a0*/  UIMAD.WIDE.U32 UR8, UR43, UR10, UR8 ;  /* 0x0000000a2b0872a5 */ /* 0x000fe2000f8e0008 */
[----:B0-----:R-:W-:Y:S01]  /*137b0*/  @P1 IMAD.HI.U32 R0, R15, R0, RZ ;  /* 0x000000000f001227 */ /* 0x001fe200078e00ff */
[----:B------:R-:W-:Y:S01]  /*137c0*/  UIMAD UR4, UR43, UR11, UR4 ;  /* 0x0000000b2b0472a4 */ /* 0x000fe2000f8e0204 */
[----:B------:R-:W-:-:S02]  /*137d0*/  SHF.R.S32.HI R27, RZ, 0x1f, R228 ;  /* 0x0000001fff1b7819 */ /* 0x000fc400000114e4 */
[----:B------:R-:W-:Y:S01]  /*137e0*/  ULDC.64 UR10, c[0x0][0xb48] ;  /* 0x0002d200000a7ab9 */ /* 0x000fe20000000a00 */
[----:B------:R-:W-:Y:S01]  /*137f0*/  UIADD3 UR9, UR9, UR4, URZ ;  /* 0x0000000409097290 */ /* 0x000fe2000fffe03f */
[----:B------:R-:W-:Y:S01]  /*13800*/  SHF.R.S32.HI R95, RZ, 0x1f, R229 ;  /* 0x0000001fff5f7819 */ /* 0x000fe200000114e5 */
[C---:B------:R-:W-:Y:S01]  /*13810*/  VIADD R104, R17.reuse, 0x20 ;  /* 0x0000002011687836 */ /* 0x040fe20000000000 */
[----:B-1----:R-:W-:Y:S01]  /*13820*/  @P1 SHF.R.U32.HI R7, RZ, R5, R0 ;  /* 0x00000005ff071219 */ /* 0x002fe20000011600 */
[----:B------:R-:W-:Y:S01]  /*13830*/  UIMAD.WIDE.U32 UR8, UR37, UR10, UR8 ;  /* 0x0000000a250872a5 */ /* 0x000fe2000f8e0008 */
[----:B------:R-:W-:Y:S01]  /*13840*/  SHF.R.S32.HI R96, RZ, 0x1f, R230 ;  /* 0x0000001fff607819 */ /* 0x000fe200000114e6 */
[----:B------:R-:W-:Y:S01]  /*13850*/  VIADD R106, R17, 0x18 ;  /* 0x00000018116a7836 */ /* 0x000fe20000000000 */
[--C-:B------:R-:W-:Y:S01]  /*13860*/  SHF.R.S32.HI R0, RZ, 0x1f, R7.reuse ;  /* 0x0000001fff007819 */ /* 0x100fe20000011407 */
[----:B------:R-:W-:Y:S01]  /*13870*/  IMAD.MOV R9, RZ, RZ, -R7 ;  /* 0x000000ffff097224 */ /* 0x000fe200078e0a07 */
[----:B------:R-:W-:-:S02]  /*13880*/  UIMAD UR37, UR37, UR11, UR9 ;  /* 0x0000000b252572a4 */ /* 0x000fc4000f8e0209 */
[----:B------:R-:W-:Y:S01]  /*13890*/  IMAD.U32 R5, RZ, RZ, UR9 ;  /* 0x00000009ff057e24 */ /* 0x000fe2000f8e00ff */
[----:B------:R-:W-:Y:S01]  /*138a0*/  SHF.R.S32.HI R97, RZ, 0x1f, R231 ;  /* 0x0000001fff617819 */ /* 0x000fe200000114e7 */
[----:B------:R-:W-:Y:S01]  /*138b0*/  ULDC.64 UR10, c[0x0][0xb30] ;  /* 0x0002cc00000a7ab9 */ /* 0x000fe20000000a00 */
[----:B------:R-:W-:Y:S01]  /*138c0*/  IMAD R9, R94, R9, R15 ;  /* 0x000000095e097224 */ /* 0x000fe200078e020f */
        /* <DEDUP_REMOVED lines=23> */
[----:B------:R-:W-:-:S03]  /*13a40*/  VIADD R108, R17, 0x10 ;  /* 0x00000010116c7836 */ /* 0x000fc60000000000 */
[----:B------:R-:W-:Y:S02]  /*13a50*/  LEA.HI.X R20, R4, UR9, R3, 0x2, P1 ;  /* 0x0000000904147c11 */ /* 0x000fe400088f1403 */
[----:B------:R2:W0:Y:S04]  /*13a60*/  SHFL.IDX PT, R4, R0, RZ, 0x1c1f ;  /* 0x001c1fff00047589 */ /* 0x00042800000e0000 */
[----:B------:R2:W1:Y:S01]  /*13a70*/  SHFL.IDX PT, R5, R20, RZ, 0x1c1f ;  /* 0x001c1fff14057589 */ /* 0x00046200000e0000 */
[----:B------:R-:W-:Y:S05]  /*13a80*/  @P0 BRA `(.L_x_8174) ;  /* 0x0000000400000947 */ /* 0x000fea0003800000 */
[----:B------:R-:W-:Y:S02]  /*13a90*/  ULDC UR4, c[0x0][0xac8] ;  /* 0x0002b20000047ab9 */ /* 0x000fe40000000800 */
[----:B------:R-:W-:Y:S02]  /*13aa0*/  ISETP.GE.AND P3, PT, R21, UR4, PT ;  /* 0x0000000415007c0c */ /* 0x000fe4000bf66270 */
[----:B------:R-:W-:Y:S02]  /*13ab0*/  ISETP.GE.AND P2, PT, R17, UR4, PT ;  /* 0x0000000411007c0c */ /* 0x000fe4000bf46270 */
[----:B------:R-:W-:Y:S02]  /*13ac0*/  ISETP.GE.AND P1, PT, R108, UR4, PT ;  /* 0x000000046c007c0c */ /* 0x000fe4000bf26270 */
[----:B------:R-:W-:Y:S02]  /*13ad0*/  ISETP.GE.AND P0, PT, R106, UR4, PT ;  /* 0x000000046a007c0c */ /* 0x000fe4000bf06270 */
[----:B------:R-:W-:-:S05]  /*13ae0*/  ISETP.GE.AND P4, PT, R104, UR4, PT ;  /* 0x0000000468007c0c */ /* 0x000fca000bf86270 */
[-C--:B0-----:R-:W-:Y:S02]  /*13af0*/  @!P3 LEA R6, P5, R21, R4.reuse, 0x2 ;  /* 0x000000041506b211 */ /* 0x081fe400078a10ff */
[----:B-12---:R-:W-:Y:S02]  /*13b00*/  @!P2 IMAD.WIDE R2, R17, 0x4, R4 ;  /* 0x000000041102a825 */ /* 0x006fe400078e0204 */
        /* <DEDUP_REMOVED lines=56> */
.L_x_8174:
[----:B------:R-:W-:Y:S05]  /*13e90*/  BSYNC B1 ;  /* 0x0000000000017941 */ /* 0x000fea0003800000 */
.L_x_8173:
[----:B------:R-:W-:Y:S01]  /*13ea0*/  ISETP.GE.AND P0, PT, R25, R30, PT ;  /* 0x0000001e1900720c */ /* 0x000fe20003f06270 */
[----:B-1-3--:R1:W3:Y:S04]  /*13eb0*/  SHFL.IDX PT, R5, R20, 0x1, 0x1c1f ;  /* 0x003c1f0014057f89 */ /* 0x00a2e800000e0000 */
[----:B0-----:R1:W0:Y:S08]  /*13ec0*/  SHFL.IDX PT, R4, R0, 0x1, 0x1c1f ;  /* 0x003c1f0000047f89 */ /* 0x00123000000e0000 */
[----:B-1----:R-:W-:Y:S05]  /*13ed0*/  @P0 BRA `(.L_x_8172) ;  /* 0x00000010002c0947 */ /* 0x002fea0003800000 */
[----:B------:R-:W-:Y:S02]  /*13ee0*/  ULDC UR4, c[0x0][0xac8] ;  /* 0x0002b20000047ab9 */ /* 0x000fe40000000800 */
[----:B------:R-:W-:Y:S02]  /*13ef0*/  ISETP.GE.AND P1, PT, R21, UR4, PT ;  /* 0x0000000415007c0c */ /* 0x000fe4000bf26270 */
[----:B------:R-:W-:Y:S02]  /*13f00*/  ISETP.GE.AND P4, PT, R17, UR4, PT ;  /* 0x0000000411007c0c */ /* 0x000fe4000bf86270 */
[----:B------:R-:W-:Y:S02]  /*13f10*/  ISETP.GE.AND P0, PT, R108, UR4, PT ;  /* 0x000000046c007c0c */ /* 0x000fe4000bf06270 */
[----:B------:R-:W-:-:S07]  /*13f20*/  ISETP.GE.AND P2, PT, R106, UR4, PT ;  /* 0x000000046a007c0c */ /* 0x000fce000bf46270 */
[-C--:B0-----:R-:W-:Y:S02]  /*13f30*/  @!P1 LEA R6, P3, R21, R4.reuse, 0x2 ;  /* 0x0000000415069211 */ /* 0x081fe400078610ff */
[----:B--23--:R-:W-:Y:S02]  /*13f40*/  @!P4 IMAD.WIDE R2, R17, 0x4, R4 ;  /* 0x000000041102c825 */ /* 0x00cfe400078e0204 */
[----:B------:R-:W-:Y:S02]  /*13f50*/  @!P1 LEA.HI.X R7, R21, R5, R24, 0x2, P3 ;  /* 0x0000000515079211 */ /* 0x000fe400018f1418 */
[----:B------:R-:W-:Y:S01]  /*13f60*/  ISETP.GE.AND P3, PT, R104, UR4, PT ;  /* 0x0000000468007c0c */ /* 0x000fe2000bf66270 */
[----:B------:R-:W-:Y:S01]  /*13f70*/  @!P4 ST.E.64 desc[UR54][R2.64], R34 ;  /* 0x000000220200c985 */ /* 0x000fe2000c101b36 */
[----:B------:R-:W-:Y:S02]  /*13f80*/  ISETP.GE.AND P4, PT, R237, UR4, PT ;  /* 0x00000004ed007c0c */ /* 0x000fe4000bf86270 */
[-C--:B------:R-:W-:Y:S01]  /*13f90*/  @!P0 LEA R8, P5, R108, R4.reuse, 0x2 ;  /* 0x000000046c088211 */ /* 0x080fe200078a10ff */
[----:B------:R0:W-:Y:S01]  /*13fa0*/  @!P1 ST.E.64 desc[UR54][R6.64], R36 ;  /* 0x0000002406009985 */ /* 0x0001e2000c101b36 */
[----:B------:R-:W-:-:S02]  /*13fb0*/  @!P2 LEA R10, P1, R106, R4, 0x2 ;  /* 0x000000046a0aa211 */ /* 0x000fc400078210ff */
[-C--:B------:R-:W-:Y:S02]  /*13fc0*/  @!P0 LEA.HI.X R9, R108, R5.reuse, R109, 0x2, P5 ;  /* 0x000000056c098211 */ /* 0x080fe400028f146d */
[----:B------:R-:W-:Y:S02]  /*13fd0*/  @!P2 LEA.HI.X R11, R106, R5, R107, 0x2, P1 ;  /* 0x000000056a0ba211 */ /* 0x000fe400008f146b */
[----:B------:R-:W-:Y:S01]  /*13fe0*/  ISETP.GE.AND P1, PT, R235, UR4, PT ;  /* 0x00000004eb007c0c */ /* 0x000fe2000bf26270 */
[----:B------:R1:W-:Y:S01]  /*13ff0*/  @!P0 ST.E.64 desc[UR54][R8.64], R38 ;  /* 0x0000002608008985 */ /* 0x0003e2000c101b36 */
[----:B------:R-:W-:Y:S02]  /*14000*/  ISETP.GE.AND P0, PT, R236, UR4, PT ;  /* 0x00000004ec007c0c */ /* 0x000fe4000bf06270 */
[-C--:B------:R-:W-:Y:S01]  /*14010*/  @!P3 LEA R12, P6, R104, R4.reuse, 0x2 ;  /* 0x00000004680cb211 */ /* 0x080fe200078c10ff */
[----:B------:R2:W-:Y:S01]  /*14020*/  @!P2 ST.E.64 desc[UR54][R10.64], R40 ;  /* 0x000000280a00a985 */ /* 0x0005e2000c101b36 */
[----:B------:R-:W-:-:S02]  /*14030*/  @!P4 LEA R14, P5, R237, R4, 0x2 ;  /* 0x00000004ed0ec211 */ /* 0x000fc400078a10ff */
[-C--:B------:R-:W-:Y:S02]  /*14040*/  @!P3 LEA.HI.X R13, R104, R5.reuse, R105, 0x2, P6 ;  /* 0x00000005680db211 */ /* 0x080fe400030f1469 */
[----:B------:R-:W-:Y:S02]  /*14050*/  ISETP.GE.AND P2, PT, R234, UR4, PT ;  /* 0x00000004ea007c0c */ /* 0x000fe4000bf46270 */
[----:B------:R-:W-:Y:S01]  /*14060*/  @!P4 LEA.HI.X R15, R237, R5, R103, 0x2, P5 ;  /* 0x00000005ed0fc211 */ /* 0x000fe200028f1467 */
[----:B------:R3:W-:Y:S01]  /*14070*/  @!P3 ST.E.64 desc[UR54][R12.64], R42 ;  /* 0x0000002a0c00b985 */ /* 0x0007e2000c101b36 */
[-C--:B0-----:R-:W-:Y:S02]  /*14080*/  @!P1 LEA R6, P5, R235, R4.reuse, 0x2 ;  /* 0x00000004eb069211 */ /* 0x081fe400078a10ff */
[----:B------:R-:W-:Y:S01]  /*14090*/  @!P0 LEA R2, P3, R236, R4, 0x2 ;  /* 0x00000004ec028211 */ /* 0x000fe200078610ff */
[----:B------:R-:W-:Y:S01]  /*140a0*/  @!P4 ST.E.64 desc[UR54][R14.64], R44 ;  /* 0x0000002c0e00c985 */ /* 0x000fe2000c101b36 */
[----:B------:R-:W-:-:S02]  /*140b0*/  ISETP.GE.AND P4, PT, R233, UR4, PT ;  /* 0x00000004e9007c0c */ /* 0x000fc4000bf86270 */
[-C--:B------:R-:W-:Y:S02]  /*140c0*/  @!P0 LEA.HI.X R3, R236, R5.reuse, R102, 0x2, P3 ;  /* 0x00000005ec038211 */ /* 0x080fe400018f1466 */
[----:B------:R-:W-:Y:S02]  /*140d0*/  ISETP.GE.AND P3, PT, R232, UR4, PT ;  /* 0x00000004e8007c0c */ /* 0x000fe4000bf66270 */
[CC--:B-1----:R-:W-:Y:S01]  /*140e0*/  @!P2 LEA R8, P6, R234.reuse, R4.reuse, 0x2 ;  /* 0x00000004ea08a211 */ /* 0x0c2fe200078c10ff */
        /* <DEDUP_REMOVED lines=33> */
.L_x_8163:
        /* <DEDUP_REMOVED lines=31> */
.L_x_8175:
        /* <DEDUP_REMOVED lines=56> */
.L_x_8177:
[----:B------:R-:W-:Y:S05]  /*14870*/  BSYNC B1 ;  /* 0x0000000000017941 */ /* 0x000fea0003800000 */
.L_x_8176:
[----:B------:R-:W-:-:S06]  /*14880*/  UISETP.GT.AND UP0, UPT, UR46, 0x1, UPT ;  /* 0x000000012e00788c */ /* 0x000fcc000bf04270 */
[----:B------:R-:W-:-:S13]  /*14890*/  PLOP3.LUT P0, PT, PT, PT, UP0, 0x80, 0x0 ;  /* 0x000000000000781c */ /* 0x000fda0003f0f008 */
[----:B------:R-:W-:Y:S05]  /*148a0*/  @P0 BRA `(.L_x_8172) ;  /* 0x0000000400b80947 */ /* 0x000fea0003800000 */
[----:B------:R-:W1:Y:S01]  /*148b0*/  LDC R11, c[0x0][0xbe8] ;  /* 0x0002fa00ff0b7b82 */ /* 0x000e620000000800 */
[----:B------:R-:W-:Y:S01]  /*148c0*/  SHF.R.S32.HI R8, RZ, 0x1f, R10 ;  /* 0x0000001fff087819 */ /* 0x000fe2000001140a */
[----:B------:R-:W-:Y:S01]  /*148d0*/  ULDC.64 UR10, c[0x0][0xaa0] ;  /* 0x0002a800000a7ab9 */ /* 0x000fe20000000a00 */
[----:B------:R-:W-:Y:S01]  /*148e0*/  BSSY B1, `(.L_x_8178) ;  /* 0x0000040000017945 */ /* 0x000fe20003800000 */
[----:B------:R-:W-:Y:S01]  /*148f0*/  UIMAD UR7, UR16, UR10, URZ ;  /* 0x0000000a100772a4 */ /* 0x000fe2000f8e023f */
[----:B------:R-:W-:Y:S01]  /*14900*/  LEA.HI R8, R8, R10, RZ, 0x3 ;  /* 0x0000000a08087211 */ /* 0x000fe200078f18ff */
[----:B------:R-:W-:Y:S01]  /*14910*/  UIMAD.WIDE.U32 UR8, UR4, UR10, URZ ;  /* 0x0000000a040872a5 */ /* 0x000fe2000f8e003f */
[----:B------:R-:W-:Y:S01]  /*14920*/  SHF.R.S32.HI R10, RZ, 0x1f, R19 ;  /* 0x0000001fff0a7819 */ /* 0x000fe20000011413 */
[----:B------:R-:W-:Y:S01]  /*14930*/  UIMAD UR7, UR4, UR11, UR7 ;  /* 0x0000000b040772a4 */ /* 0x000fe2000f8e0207 */
[----:B------:R-:W-:Y:S02]  /*14940*/  SHF.R.S32.HI R8, RZ, 0x3, R8 ;  /* 0x00000003ff087819 */ /* 0x000fe40000011408 */
[----:B------:R-:W-:Y:S01]  /*14950*/  ULDC.64 UR10, c[0x0][0xae8] ;  /* 0x0002ba00000a7ab9 */ /* 0x000fe20000000a00 */
[----:B------:R-:W-:Y:S01]  /*14960*/  UIADD3 UR9, UR9, UR7, URZ ;  /* 0x0000000709097290 */ /* 0x000fe2000fffe03f */
[----:B------:R-:W-:Y:S01]  /*14970*/  SHF.R.S32.HI R12, RZ, 0x1f, R16 ;  /* 0x0000001fff0c7819 */ /* 0x000fe20000011410 */
[----:B------:R-:W-:-:S02]  /*14980*/  IMAD R2, R22, 0x20, R8 ;  /* 0x0000002016027824 */ /* 0x000fc400078e0208 */
[----:B------:R-:W-:Y:S02]  /*14990*/  UIMAD.WIDE.U32 UR8, UR44, UR10, UR8 ;  /* 0x0000000a2c0872a5 */ /* 0x000fe4000f8e0008 */
[----:B------:R-:W-:Y:S02]  /*149a0*/  VIADD R6, R2, UR36 ;  /* 0x0000002402067c36 */ /* 0x000fe40008000000 */
[----:B------:R-:W-:Y:S02]  /*149b0*/  UIMAD UR9, UR44, UR11, UR9 ;  /* 0x0000000b2c0972a4 */ /* 0x000fe4000f8e0209 */
[----:B0-----:R-:W-:Y:S01]  /*149c0*/  IMAD.MOV.U32 R5, RZ, RZ, R6 ;  /* 0x000000ffff057224 */ /* 0x001fe200078e0006 */
[----:B------:R-:W-:Y:S01]  /*149d0*/  ULDC.64 UR10, c[0x0][0xaf0] ;  /* 0x0002bc00000a7ab9 */ /* 0x000fe20000000a00 */
[----:B-1----:R-:W-:Y:S01]  /*149e0*/  ISETP.NE.AND P0, PT, R11, 0x1, PT ;  /* 0x000000010b00780c */ /* 0x002fe20003f05270 */
[----:B------:R-:W-:Y:S02]  /*149f0*/  UIMAD UR42, UR42, UR10, URZ ;  /* 0x0000000a2a2a72a4 */ /* 0x000fe4000f8e023f */
[----:B------:R-:W-:-:S02]  /*14a00*/  UIMAD.WIDE.U32 UR8, UR43, UR10, UR8 ;  /* 0x0000000a2b0872a5 */ /* 0x000fc4000f8e0008 */
        /* <DEDUP_REMOVED lines=45> */
.L_x_8179:
[----:B------:R-:W-:Y:S05]  /*14ce0*/  BSYNC B1 ;  /* 0x0000000000017941 */ /* 0x000fea0003800000 */
.L_x_8178:
        /* <DEDUP_REMOVED lines=13> */
.L_x_8181:
[----:B------:R-:W-:Y:S05]  /*14dc0*/  BSYNC B1 ;  /* 0x0000000000017941 */ /* 0x000fea0003800000 */
.L_x_8180:
        /* <DEDUP_REMOVED lines=13> */
.L_x_8183:
[----:B------:R-:W-:Y:S05]  /*14ea0*/  BSYNC B1 ;  /* 0x0000000000017941 */ /* 0x000fea0003800000 */
.L_x_8182:
        /* <DEDUP_REMOVED lines=14> */
.L_x_8172:
[----:B------:R-:W-:Y:S05]  /*14f90*/  BSYNC B0 ;  /* 0x0000000000007941 */ /* 0x000fea0003800000 */
.L_x_8162:
[----:B------:R-:W-:Y:S02]  /*14fa0*/  ULDC UR4, c[0x0][0xc3c] ;  /* 0x00030f0000047ab9 */ /* 0x000fe40000000800 */
[----:B------:R-:W-:-:S13]  /*14fb0*/  ISETP.GE.AND P0, PT, R31, UR4, PT ;  /* 0x000000041f007c0c */ /* 0x000fda000bf06270 */
[----:B------:R-:W-:Y:S05]  /*14fc0*/  @!P0 BRA `(.L_x_8184) ;  /* 0xfffffec000088947 */ /* 0x000fea000383ffff */
[----:B------:R-:W-:Y:S05]  /*14fd0*/  EXIT ;  /* 0x000000000000794d */ /* 0x000fea0003800000 */
.L_x_8122:
        /* <DEDUP_REMOVED lines=20> */
.L_x_8185:
        /* <DEDUP_REMOVED lines=44> */
.L_x_8189:
        /* <DEDUP_REMOVED lines=39> */
.L_x_8187:
        /* <DEDUP_REMOVED lines=15> */
.L_x_8190:
        /* <DEDUP_REMOVED lines=62> */
.L_x_8191:
        /* <DEDUP_REMOVED lines=63> */
.L_x_8192:
[----:B01----:R-:W-:-:S05]  /*15f10*/  LOP3.LUT R3, RZ, R2, RZ, 0x33, !PT ;  /* 0x00000002ff037212 */ /* 0x003fca00078e33ff */
[----:B------:R-:W-:-:S05]  /*15f20*/  IMAD.IADD R2, R6, 0x1, R3 ;  /* 0x0000000106027824 */ /* 0x000fca00078e0203 */
[----:B------:R1:W-:Y:S01]  /*15f30*/  STL [R1+0x14], R2 ;  /* 0x0000140201007387 */ /* 0x0003e20000100800 */
[----:B------:R-:W-:Y:S05]  /*15f40*/  BRA `(.L_x_8193) ;  /* 0x00000000000c7947 */ /* 0x000fea0003800000 */
.L_x_8188:
[----:B------:R0:W-:Y:S04]  /*15f50*/  STL [R1+0x10], R7 ;  /* 0x0000100701007387 */ /* 0x0001e80000100800 */
[----:B------:R0:W-:Y:S04]  /*15f60*/  STL [R1+0x14], RZ ;  /* 0x000014ff01007387 */ /* 0x0001e80000100800 */
[----:B------:R0:W-:Y:S02]  /*15f70*/  STL [R1+0x18], RZ ;  /* 0x000018ff01007387 */ /* 0x0001e40000100800 */
.L_x_8193:
        /* <DEDUP_REMOVED lines=11> */
.L_x_8186:
        /* <DEDUP_REMOVED lines=46> */
[----:B------:R-:W-:-:S04]  /*16310*/  SEL R3, R3, 0xffffffc0, !P0 ;  /* 0xffffffc003037807 */ /* 0x000fc80004000000 */
[----:B------:R-:W-:Y:S04]  /*16320*/  STL [R1+0x30], R2 ;  /* 0x0000300201007387 */ /* 0x000fe80000100800 */
[----:B------:R-:W-:Y:S04]  /*16330*/  STL [R1+0x34], RZ ;  /* 0x000034ff01007387 */ /* 0x000fe80000100800 */
[----:B------:R0:W-:Y:S04]  /*16340*/  STL [R1+0x4], R0 ;  /* 0x0000040001007387 */ /* 0x0001e80000100800 */
[----:B------:R1:W-:Y:S01]  /*16350*/  STL [R1], RZ ;  /* 0x000000ff01007387 */ /* 0x0003e20000100800 */
[----:B0-----:R-:W-:-:S07]  /*16360*/  IMAD.IADD R0, R3, 0x1, R19 ;  /* 0x0000000103007824 */ /* 0x001fce00078e0213 */
.L_x_8262:
[----:B------:R-:W-:Y:S01]  /*16370*/  ULDC.64 UR4, c[0x0][0xc88] ;  /* 0x0003220000047ab9 */ /* 0x000fe20000000a00 */
[----:B------:R-:W-:Y:S01]  /*16380*/  IMAD.MOV.U32 R0, RZ, RZ, RZ ;  /* 0x000000ffff007224 */ /* 0x000fe200078e00ff */
[----:B------:R-:W-:Y:S01]  /*16390*/  UIMAD.WIDE UR4, UR42, 0x4, UR4 ;  /* 0x000000042a0478a5 */ /* 0x000fe2000f8e0204 */
[----:B--2---:R-:W2:Y:S01]  /*163a0*/  LDL.LU R12, [R1+0x18] ;  /* 0x00001800010c7983 */ /* 0x004ea20000300800 */
        /* <DEDUP_REMOVED lines=9> */
[----:B------:R-:W4:Y:S03]  /*16440*/  LDC R10, c[0x0][0x424] ;  /* 0x00010900ff0a7b82 */ /* 0x000f260000000800 */
[----:B------:R-:W-:-:S05]  /*16450*/  UISETP.NE.AND.EX UP0, UPT, UR5, URZ, UPT, UP0 ;  /* 0x0000003f0500728c */ /* 0x000fca000bf05300 */
[----:B------:R-:W0:Y:S01]  /*16460*/  LDC R11, c[0x0][0x2f0] ;  /* 0x0000bc00ff0b7b82 */ /* 0x000e220000000800 */
        /* <DEDUP_REMOVED lines=16> */
[----:B---3--:R-:W-:Y:S01]  /*16570*/  IMAD.U32 R2, RZ, RZ, UR4 ;  /* 0x00000004ff027e24 */ /* 0x008fe2000f8e00ff */
[----:B------:R-:W-:Y:S01]  /*16580*/  UIADD3 UR4, UP0, UR48, UR6, URZ ;  /* 0x0000000630047290 */ /* 0x000fe2000ff1e03f */
[----:B------:R-:W-:-:S02]  /*16590*/  ISETP.NE.AND.EX P0, PT, RZ, UR7, PT, P0 ;  /* 0x00000007ff007c0c */ /* 0x000fc4000bf05300 */
[----:B------:R-:W-:Y:S01]  /*165a0*/  IMAD.U32 R3, RZ, RZ, UR5 ;  /* 0x00000005ff037e24 */ /* 0x000fe2000f8e00ff */
[----:B------:R-:W-:-:S04]  /*165b0*/  UIADD3.X UR5, UR49, UR7, URZ, UP0, !UPT ;  /* 0x0000000731057290 */ /* 0x000fc800087fe43f */
[----:B------:R-:W3:Y:S01]  /*165c0*/  @P2 LDG.E R8, desc[UR54][R2.64] ;  /* 0x0000003602082981 */ /* 0x000ee2000c1e1900 */
        /* <DEDUP_REMOVED lines=8> */
[----:B------:R-:W-:-:S04]  /*16650*/  IMAD.U32 R4, RZ, RZ, UR4 ;  /* 0x00000004ff047e24 */ /* 0x000fc8000f8e00ff */
        /* <DEDUP_REMOVED lines=9> */
[----:B---3--:R-:W-:Y:S02]  /*166f0*/  @P2 R2UR UR47, R8 ;  /* 0x00000000082f22ca */ /* 0x008fe400000e0000 */
[----:B------:R-:W-:-:S04]  /*16700*/  LOP3.LUT R8, R12, 0xff0000, RZ, 0xc0, !PT ;  /* 0x00ff00000c087812 */ /* 0x000fc800078ec0ff */
[----:B------:R-:W-:Y:S01]  /*16710*/  LEA.HI R8, R8, R4, RZ, 0x10 ;  /* 0x0000000408087211 */ /* 0x000fe200078f80ff */
[----:B----4-:R-:W-:Y:S08]  /*16720*/  @P3 BRA `(.L_x_8195) ;  /* 0x0000000000103947 */ /* 0x010ff00003800000 */
[----:B------:R-:W-:Y:S05]  /*16730*/  @!P2 BRA `(.L_x_8195) ;  /* 0x00000000000ca947 */ /* 0x000fea0003800000 */
[----:B-----5:R-:W2:Y:S04]  /*16740*/  LDG.E R18, desc[UR54][R2.64] ;  /* 0x0000003602127981 */ /* 0x020ea8000c1e1900 */
[----:B------:R-:W2:Y:S02]  /*16750*/  LDG.E R2, desc[UR54][R2.64+0x4] ;  /* 0x0000043602027981 */ /* 0x000ea4000c1e1900 */
[----:B--2---:R-:W-:-:S07]  /*16760*/  IMAD.IADD R18, R2, 0x1, -R18 ;  /* 0x0000000102127824 */ /* 0x004fce00078e0a12 */
.L_x_8195:
        /* <DEDUP_REMOVED lines=17> */
.L_x_8196:
[----:B------:R-:W-:Y:S05]  /*16880*/  @!P0 BRA `(.L_x_8197) ;  /* 0x00000000000c8947 */ /* 0x000fea0003800000 */
[----:B------:R-:W2:Y:S04]  /*16890*/  LDG.E R2, desc[UR54][R6.64] ;  /* 0x0000003606027981 */ /* 0x000ea8000c1e1900 */
[----:B------:R-:W2:Y:S02]  /*168a0*/  LDG.E R6, desc[UR54][R6.64+0x4] ;  /* 0x0000043606067981 */ /* 0x000ea4000c1e1900 */
[----:B--2---:R-:W-:-:S07]  /*168b0*/  IMAD.IADD R2, R6, 0x1, -R2 ;  /* 0x0000000106027824 */ /* 0x004fce00078e0a02 */
.L_x_8197:
[----:B0-----:R-:W2:Y:S01]  /*168c0*/  LDL R3, [R1+0x14] ;  /* 0x0000140001037983 */ /* 0x001ea20000100800 */
[----:B-----5:R-:W-:Y:S02]  /*168d0*/  IMAD.IADD R2, R2, 0x1, -R0 ;  /* 0x0000000102027824 */ /* 0x020fe400078e0a00 */
[----:B------:R-:W0:Y:S02]  /*168e0*/  LDC R0, c[0x0][0x448] ;  /* 0x00011200ff007b82 */ /* 0x000e240000000800 */
[C---:B------:R-:W-:Y:S01]  /*168f0*/  VIADD R5, R2.reuse, 0xdf ;  /* 0x000000df02057836 */ /* 0x040fe20000000000 */
[----:B------:R-:W-:Y:S02]  /*16900*/  IADD3 R2, R2, 0xe0, -R18 ;  /* 0x000000e002027810 */ /* 0x000fe40007ffe812 */
[----:B0-----:R-:W-:-:S13]  /*16910*/  ISETP.NE.AND P0, PT, R0, 0x1, PT ;  /* 0x000000010000780c */ /* 0x001fda0003f05270 */
[----:B------:R-:W0:Y:S08]  /*16920*/  @P0 LDC R4, c[0x0][0x44c] ;  /* 0x00011300ff040b82 */ /* 0x000e300000000800 */
[----:B------:R-:W3:Y:S01]  /*16930*/  @P0 LDC R0, c[0x0][0x450] ;  /* 0x00011400ff000b82 */ /* 0x000ee20000000800 */
[----:B--2---:R-:W-:-:S04]  /*16940*/  IMAD.SHL.U32 R3, R3, 0x80, RZ ;  /* 0x0000008003037824 */ /* 0x004fc800078e00ff */
[----:B------:R-:W-:-:S04]  /*16950*/  VIADD R3, R3, 0x7f ;  /* 0x0000007f03037836 */ /* 0x000fc80000000000 */
[----:B0-----:R-:W-:-:S05]  /*16960*/  @P0 IMAD.HI.U32 R4, R3, R4, RZ ;  /* 0x0000000403040227 */ /* 0x001fca00078e00ff */
[----:B---3--:R-:W-:Y:S01]  /*16970*/  @P0 SHF.R.U32.HI R3, RZ, R0, R4 ;  /* 0x00000000ff030219 */ /* 0x008fe20000011604 */
[----:B------:R-:W-:-:S04]  /*16980*/  IMAD.MOV.U32 R4, RZ, RZ, RZ ;  /* 0x000000ffff047224 */ /* 0x000fc800078e00ff */
[----:B------:R-:W-:-:S04]  /*16990*/  IMAD.HI R4, R5, -0x6db6db6d, R4 ;  /* 0x9249249305047827 */ /* 0x000fc800078e0204 */
[----:B------:R-:W-:Y:S01]  /*169a0*/  IMAD.IADD R3, R2, 0x1, R3 ;  /* 0x0000000102037824 */ /* 0x000fe200078e0203 */
[----:B------:R-:W-:Y:S01]  /*169b0*/  SHF.R.U32.HI R0, RZ, 0x1f, R4 ;  /* 0x0000001fff007819 */ /* 0x000fe20000011604 */
[----:B------:R-:W-:-:S03]  /*169c0*/  IMAD.MOV.U32 R2, RZ, RZ, RZ ;  /* 0x000000ffff027224 */ /* 0x000fc600078e00ff */
[----:B------:R-:W-:Y:S01]  /*169d0*/  LEA.HI.SX32 R0, R4, R0, 0x19 ;  /* 0x0000000004007211 */ /* 0x000fe200078fcaff */
[----:B------:R-:W-:Y:S01]  /*169e0*/  IMAD.HI R2, R3, -0x6db6db6d, R2 ;  /* 0x9249249303027827 */ /* 0x000fe200078e0202 */
[----:B------:R-:W-:-:S04]  /*169f0*/  SHF.R.U32.HI R4, RZ, 0x10, R8 ;  /* 0x00000010ff047819 */ /* 0x000fc80000011608 */
[----:B------:R-:W-:Y:S02]  /*16a00*/  ISETP.NE.AND P0, PT, R4, RZ, PT ;  /* 0x000000ff0400720c */ /* 0x000fe40003f05270 */
[----:B------:R-:W-:-:S04]  /*16a10*/  SHF.R.U32.HI R3, RZ, 0x1f, R2 ;  /* 0x0000001fff037819 */ /* 0x000fc80000011602 */
[----:B------:R-:W-:Y:S01]  /*16a20*/  LEA.HI.SX32 R3, R2, R3, 0x19 ;  /* 0x0000000302037211 */ /* 0x000fe200078fcaff */
[----:B------:R-:W-:-:S03]  /*16a30*/  IMAD.MOV.U32 R2, RZ, RZ, RZ ;  /* 0x000000ffff027224 */ /* 0x000fc600078e00ff */
[----:B------:R-:W-:-:S03]  /*16a40*/  VIMNMX R0, R0, R3, PT ;  /* 0x0000000300007248 */ /* 0x000fc60003fe0100 */
[----:B------:R-:W0:Y:S01]  /*16a50*/  @!P0 LDC R4, c[0x0][0x9f0] ;  /* 0x00027c00ff048b82 */ /* 0x000e220000000800 */
        /* <DEDUP_REMOVED lines=28> */
.L_x_8198:
        /* <DEDUP_REMOVED lines=26> */
.L_x_8200:
        /* <DEDUP_REMOVED lines=20> */
.L_x_8203:
[----:B------:R-:W-:Y:S05]  /*16f00*/  BSYNC B6 ;  /* 0x0000000000067941 */ /* 0x000fea0003800000 */
.L_x_8202:
        /* <DEDUP_REMOVED lines=21> */
.L_x_8205:
[----:B------:R-:W-:Y:S05]  /*17060*/  BSYNC B6 ;  /* 0x0000000000067941 */ /* 0x000fea0003800000 */
.L_x_8204:
        /* <DEDUP_REMOVED lines=21> */
.L_x_8207:
[----:B------:R-:W-:Y:S05]  /*171c0*/  BSYNC B6 ;  /* 0x0000000000067941 */ /* 0x000fea0003800000 */
.L_x_8206:
        /* <DEDUP_REMOVED lines=19> */
.L_x_8209:
[----:B------:R-:W-:Y:S05]  /*17300*/  BSYNC B6 ;  /* 0x0000000000067941 */ /* 0x000fea0003800000 */
.L_x_8208:
        /* <DEDUP_REMOVED lines=24> */
.L_x_8281:
        /* <DEDUP_REMOVED lines=10> */
.L_x_8284:
        /* <DEDUP_REMOVED lines=21> */
.L_x_8213:
[----:B--2---:R-:W0:Y:S04]  /*17680*/  LDL R3, [R1] ;  /* 0x0000000001037983 */ /* 0x004e280000100800 */
        /* <DEDUP_REMOVED lines=8> */
.L_x_8285:
        /* <DEDUP_REMOVED lines=8> */
.L_x_8215:
        /* <DEDUP_REMOVED lines=18> */
.L_x_8286:
        /* <DEDUP_REMOVED lines=8> */
.L_x_8217:
        /* <DEDUP_REMOVED lines=10> */
[----:B------:R-:W-:-:S02]  /*179d0*/  UMOV UR12, UR36 ;  /* 0x00000024000c7c82 */ /* 0x000fc40008000000 */
[----:B------:R-:W-:Y:S01]  /*179e0*/  P2R R0, PR, RZ, 0x1 ;  /* 0x00000001ff007803 */ /* 0x000fe20000000000 */
[----:B------:R-:W-:Y:S02]  /*179f0*/  UIADD3 UR8, UR8, 0x20400, URZ ;  /* 0x0002040008087890 */ /* 0x000fe4000fffe03f */
[----:B------:R-:W-:Y:S02]  /*17a00*/  UIADD3 UR9, UR9, 0x2e830, URZ ;  /* 0x0002e83009097890 */ /* 0x000fe4000fffe03f */
[----:B------:R4:W-:Y:S07]  /*17a10*/  STL [R1+0x1c], R0 ;  /* 0x00001c0001007387 */ /* 0x0009ee0000100800 */
[----:B------:R4:W-:Y:S01]  /*17a20*/  UTMALDG.4D [UR8], [UR4], desc[UR6] ;  /* 0x00000608040075b4 */ /* 0x0009e20008019000 */
[----:B------:R-:W-:-:S02]  /*17a30*/  NOP ;  /* 0x0000000000007918 */ /* 0x000fc40000000000 */
.L_x_8211:
[----:B------:R-:W-:Y:S05]  /*17a40*/  WARPSYNC.ALL ;  /* 0x0000000000007948 */ /* 0x000fea0003800000 */
[----:B--2-4-:R-:W-:Y:S01]  /*17a50*/  VIADD R0, R17, 0x1c400 ;  /* 0x0001c40011007836 */ /* 0x014fe20000000000 */
        /* <DEDUP_REMOVED lines=27> */
[----:B------:R-:W-:Y:S02]  /*17c10*/  IMAD.MOV.U32 R12, RZ, RZ, 0x1 ;  /* 0x00000001ff0c7424 */ /* 0x000fe400078e00ff */
[----:B------:R-:W-:-:S07]  /*17c20*/  IMAD.MOV.U32 R13, RZ, RZ, RZ ;  /* 0x000000ffff0d7224 */ /* 0x000fce00078e00ff */
[----:B------:R-:W-:-:S07]  /*17c30*/  LEPC R20, `(.L_x_8219) ;  /* 0x000000001014794e */ /* 0x000fce0000000000 */
[----:B01----:R-:W-:Y:S05]  /*17c40*/  CALL.ABS.NOINC R2 ;  /* 0x0000000002007343 */ /* 0x003fea0003c00000 */
.L_x_8219:
[----:B------:R-:W-:Y:S05]  /*17c50*/  BSYNC B6 ;  /* 0x0000000000067941 */ /* 0x000fea0003800000 */
.L_x_8218:
[----:B---3--:R-:W2:Y:S01]  /*17c60*/  LDL R8, [R1+0x14] ;  /* 0x0000140001087983 */ /* 0x008ea20000100800 */
[----:B------:R-:W3:Y:S01]  /*17c70*/  LDC R5, c[0x0][0x448] ;  /* 0x00011200ff057b82 */ /* 0x000ee20000000800 */
[----:B------:R-:W-:Y:S02]  /*17c80*/  ULDC.64 UR6, c[0x0][0x2d8] ;  /* 0x0000b60000067ab9 */ /* 0x000fe40000000a00 */
[----:B------:R4:W5:Y:S01]  /*17c90*/  LDL R9, [R1+0x30] ;  /* 0x0000300001097983 */ /* 0x0009620000100800 */
[----:B------:R-:W1:Y:S01]  /*17ca0*/  S2R R2, SR_TID.X ;  /* 0x0000000000027919 */ /* 0x000e620000002100 */
[----:B------:R-:W-:Y:S01]  /*17cb0*/  UMOV UR4, UR48 ;  /* 0x0000003000047c82 */ /* 0x000fe20008000000 */
[----:B------:R-:W-:Y:S01]  /*17cc0*/  UMOV UR5, UR37 ;  /* 0x0000002500057c82 */ /* 0x000fe20008000000 */
[----:B------:R-:W-:Y:S01]  /*17cd0*/  ULDC.64 UR8, c[0x0][0x2e0] ;  /* 0x0000b80000087ab9 */ /* 0x000fe20000000a00 */
[----:B---3--:R-:W-:-:S13]  /*17ce0*/  ISETP.NE.AND P0, PT, R5, 0x1, PT ;  /* 0x000000010500780c */ /* 0x008fda0003f05270 */
[----:B0-----:R-:W0:Y:S01]  /*17cf0*/  @P0 LDC R3, c[0x0][0x44c] ;  /* 0x00011300ff030b82 */ /* 0x001e220000000800 */
[C---:B-1----:R-:W-:Y:S01]  /*17d00*/  LOP3.LUT R0, R2.reuse, 0x7f, RZ, 0xc0, !PT ;  /* 0x0000007f02007812 */ /* 0x042fe200078ec0ff */
[----:B------:R-:W-:-:S03]  /*17d10*/  IMAD.SHL.U32 R2, R2, 0x10, RZ ;  /* 0x0000001002027824 */ /* 0x000fc600078e00ff */
[----:B------:R-:W-:-:S03]  /*17d20*/  SHF.R.U32.HI R0, RZ, 0x3, R0 ;  /* 0x00000003ff007819 */ /* 0x000fc60000011600 */
        /* <DEDUP_REMOVED lines=11> */
[----:B------:R-:W-:Y:S01]  /*17de0*/  LOP3.LUT R10, R10, 0x70, RZ, 0xc0, !PT ;  /* 0x000000700a0a7812 */ /* 0x000fe200078ec0ff */
        /* <DEDUP_REMOVED lines=23> */
[----:B----4-:R-:W-:Y:S09]  /*17f60*/  BRA.DIV UR4, `(.L_x_8220) ;  /* 0x0000003a04bc7947 */ /* 0x010ff2000b800000 */
[----:B------:R-:W2:Y:S01]  /*17f70*/  LDL.LU R8, [R1+0x14] ;  /* 0x0000140001087983 */ /* 0x000ea20000300800 */
[----:B------:R-:W0:Y:S03]  /*17f80*/  S2R R6, SR_TID.X ;  /* 0x0000000000067919 */ /* 0x000e260000002100 */
[----:B------:R-:W1:Y:S01]  /*17f90*/  SHFL.IDX PT, R7, R2, RZ, 0x181f ;  /* 0x00181fff02077589 */ /* 0x000e6200000e0000 */
[----:B------:R-:W-:Y:S01]  /*17fa0*/  IMAD R3, R18, R5, RZ ;  /* 0x0000000512037224 */ /* 0x000fe200078e02ff */
[----:B0-----:R-:W-:-:S04]  /*17fb0*/  LOP3.LUT R6, R6, 0x7f, RZ, 0xc0, !PT ;  /* 0x0000007f06067812 */ /* 0x001fc800078ec0ff */
[----:B------:R-:W-:Y:S02]  /*17fc0*/  SHF.R.U32.HI R11, RZ, 0x3, R6 ;  /* 0x00000003ff0b7819 */ /* 0x000fe40000011606 */
[----:B------:R-:W0:Y:S03]  /*17fd0*/  SHFL.IDX PT, R6, R0, RZ, 0x181f ;  /* 0x00181fff00067589 */ /* 0x000e2600000e0000 */
[----:B--2---:R-:W-:-:S05]  /*17fe0*/  IMAD R4, R8, 0x80, R11 ;  /* 0x0000008008047824 */ /* 0x004fca00078e020b */
        /* <DEDUP_REMOVED lines=8> */
[----:B------:R-:W-:-:S03]  /*18070*/  VIADD R5, R4, 0x10 ;  /* 0x0000001004057836 */ /* 0x000fc60000000000 */
[----:B0-----:R-:W0:Y:S04]  /*18080*/  SHFL.IDX PT, R7, R2, 0x1, 0x181f ;  /* 0x00381f0002077f89 */ /* 0x001e2800000e0000 */
[----:B------:R-:W1:Y:S01]  /*18090*/  SHFL.IDX PT, R6, R0, 0x1, 0x181f ;  /* 0x00381f0000067f89 */ /* 0x000e6200000e0000 */
[----:B------:R-:W-:-:S13]  /*180a0*/  ISETP.GE.AND P1, PT, R5, R3, PT ;  /* 0x000000030500720c */ /* 0x000fda0003f26270 */
[----:B0-----:R-:W-:-:S05]  /*180b0*/  @!P1 IADD3 R7, P2, R10, R7, RZ ;  /* 0x000000070a079210 */ /* 0x001fca0007f5e0ff */
[----:B-1----:R-:W-:-:S05]  /*180c0*/  @!P1 IMAD.X R6, RZ, RZ, R6, P2 ;  /* 0x000000ffff069224 */ /* 0x002fca00010e0606 */
[----:B------:R-:W-:-:S04]  /*180d0*/  @!P1 LOP3.LUT R7, R7, R6, RZ, 0x3c, !PT ;  /* 0x0000000607079212 */ /* 0x000fc800078e3cff */
[----:B------:R-:W-:-:S04]  /*180e0*/  @!P1 LOP3.LUT R6, R7, R6, RZ, 0x3c, !PT ;  /* 0x0000000607069212 */ /* 0x000fc800078e3cff */
[----:B------:R-:W-:-:S05]  /*180f0*/  @!P1 LOP3.LUT R7, R7, R6, RZ, 0x3c, !PT ;  /* 0x0000000607079212 */ /* 0x000fca00078e3cff */
[----:B------:R0:W-:Y:S01]  /*18100*/  @!P1 LDGSTS.E.BYPASS.LTC128B.128 [R9+0x1cc00], desc[UR54][R6.64], !P0 ;  /* 0x1cc0000006099fae */ /* 0x0001e2000c101d76 */
        /* <DEDUP_REMOVED lines=48> */
[----:B------:R-:W-:Y:S01]  /*18410*/  @!P1 LOP3.LUT R7, R7, R6, RZ, 0x3c, !PT ;  /* 0x0000000607079212 */ /* 0x000fe200078e3cff */
[----:B------:R-:W0:Y:S04]  /*18420*/  SHFL.IDX PT, R0, R0, 0x7, 0x181f ;  /* 0x00f81f0000007f89 */ /* 0x000e2800000e0000 */
[----:B------:R1:W-:Y:S04]  /*18430*/  @!P1 LDGSTS.E.BYPASS.LTC128B.128 [R9+0x1f400], desc[UR54][R6.64], !P0 ;  /* 0x1f40000006099fae */ /* 0x0003e8000c101d76 */
[----:B------:R-:W2:Y:S02]  /*18440*/  SHFL.IDX PT, R2, R2, 0x7, 0x181f ;  /* 0x00f81f0002027f89 */ /* 0x000ea400000e0000 */
.L_x_8303:
        /* <DEDUP_REMOVED lines=10> */
.L_x_8221:
        /* <DEDUP_REMOVED lines=18> */
.L_x_8304:
[----:B------:R-:W-:Y:S05]  /*18610*/  BSYNC B0 ;  /* 0x0000000000007941 */ /* 0x000fea0003800000 */
.L_x_8222:
[----:B------:R-:W2:Y:S04]  /*18620*/  LDL.LU R3, [R1+0x2c] ;  /* 0x00002c0001037983 */ /* 0x000ea80000300800 */
[----:B------:R-:W4:Y:S01]  /*18630*/  LDL R2, [R1+0xc] ;  /* 0x00000c0001027983 */ /* 0x000f220000100800 */
[----:B--2---:R-:W-:-:S05]  /*18640*/  VIADD R18, R3, 0xfffffffe ;  /* 0xfffffffe03127836 */ /* 0x004fca0000000000 */
[----:B----4-:R-:W-:-:S13]  /*18650*/  ISETP.GE.AND P0, PT, R18, R2, PT ;  /* 0x000000021200720c */ /* 0x010fda0003f06270 */
[----:B------:R-:W-:Y:S05]  /*18660*/  @!P0 BRA `(.L_x_8224) ;  /* 0x0000001000388947 */ /* 0x000fea0003800000 */
[----:B-1-3--:R1:W5:Y:S04]  /*18670*/  LDL.LU R6, [R1+0x4] ;  /* 0x0000040001067983 */ /* 0x00a3680000300800 */
[----:B0-----:R1:W5:Y:S02]  /*18680*/  LDL.LU R0, [R1] ;  /* 0x0000000001007983 */ /* 0x0013640000300800 */
.L_x_8244:
        /* <DEDUP_REMOVED lines=36> */
.L_x_8227:
        /* <DEDUP_REMOVED lines=8> */
.L_x_8305:
[----:B------:R-:W-:Y:S05]  /*18950*/  BSYNC B1 ;  /* 0x0000000000017941 */ /* 0x000fea0003800000 */
.L_x_8228:
        /* <DEDUP_REMOVED lines=9> */
.L_x_8231:
[----:B------:R-:W-:Y:S05]  /*189f0*/  BSYNC B1 ;  /* 0x0000000000017941 */ /* 0x000fea0003800000 */
.L_x_8230:
[----:B------:R-:W3:Y:S04]  /*18a00*/  LDL R2, [R1] ;  /* 0x0000000001027983 */ /* 0x000ee80000100800 */
[----:B------:R-:W4:Y:S01]  /*18a10*/  LDL R5, [R1+0x24] ;  /* 0x0000240001057983 */ /* 0x000f220000100800 */
[----:B0-----:R-:W-:Y:S01]  /*18a20*/  IMAD.MOV.U32 R9, RZ, RZ, RZ ;  /* 0x000000ffff097224 */ /* 0x001fe200078e00ff */
        /* <DEDUP_REMOVED lines=10> */
.L_x_8232:
        /* <DEDUP_REMOVED lines=13> */
.L_x_8306:
[----:B------:R-:W-:Y:S05]  /*18ba0*/  BSYNC B1 ;  /* 0x0000000000017941 */ /* 0x000fea0003800000 */
.L_x_8233:
        /* <DEDUP_REMOVED lines=11> */
.L_x_8236:
[----:B------:R-:W-:Y:S05]  /*18c60*/  BSYNC B1 ;  /* 0x0000000000017941 */ /* 0x000fea0003800000 */
.L_x_8235:
[----:B------:R-:W-:Y:S01]  /*18c70*/  R2UR UR10, R9 ;  /* 0x00000000090a72ca */ /* 0x000fe200000e0000 */
[----:B------:R-:W-:Y:S01]  /*18c80*/  UIADD3 UR4, UP0, UR44, 0x370, URZ ;  /* 0x000003702c047890 */ /* 0x000fe2000ff1e03f */
[----:B------:R-:W-:Y:S01]  /*18c90*/  R2UR UR6, R10 ;  /* 0x000000000a0672ca */ /* 0x000fe200000e0000 */
[----:B------:R-:W-:Y:S01]  /*18ca0*/  VIADD R2, R2, 0x20400 ;  /* 0x0002040002027836 */ /* 0x000fe20000000000 */
[----:B------:R-:W-:Y:S01]  /*18cb0*/  R2UR UR7, R11 ;  /* 0x000000000b0772ca */ /* 0x000fe200000e0000 */
[----:B0-2---:R-:W-:Y:S01]  /*18cc0*/  VIADD R4, R4, 0x2e830 ;  /* 0x0002e83004047836 */ /* 0x005fe20000000000 */
[----:B------:R-:W-:Y:S01]  /*18cd0*/  PLOP3.LUT P0, PT, PT, PT, PT, 0x80, 0x0 ;  /* 0x000000000000781c */ /* 0x000fe20003f0f070 */
[----:B------:R-:W-:-:S12]  /*18ce0*/  UIADD3.X UR5, URZ, UR45, URZ, UP0, !UPT ;  /* 0x0000002d3f057290 */ /* 0x000fd800087fe43f */
.L_x_8237:
        /* <DEDUP_REMOVED lines=10> */
.L_x_8226:
[----:B------:R-:W-:Y:S05]  /*18d90*/  BSYNC B0 ;  /* 0x0000000000007941 */ /* 0x000fea0003800000 */
.L_x_8225:
[----:B------:R-:W-:-:S06]  /*18da0*/  UISETP.NE.AND UP0, UPT, UR39, 0x3, UPT ;  /* 0x000000032700788c */ /* 0x000fcc000bf05270 */
[----:B------:R-:W-:-:S13]  /*18db0*/  PLOP3.LUT P0, PT, PT, PT, UP0, 0x80, 0x0 ;  /* 0x000000000000781c */ /* 0x000fda0003f0f008 */
[----:B------:R-:W-:Y:S05]  /*18dc0*/  @!P0 BRA `(.L_x_8238) ;  /* 0x0000000000048947 */ /* 0x000fea0003800000 */
[----:B------:R-:W-:Y:S01]  /*18dd0*/  BPT.TRAP 0x1 ;  /* 0x000000040000795c */ /* 0x000fe20000300000 */
.L_x_8238:
        /* <DEDUP_REMOVED lines=8> */
.L_x_8307:
[----:B------:R-:W-:Y:S05]  /*18e60*/  BSYNC B0 ;  /* 0x0000000000007941 */ /* 0x000fea0003800000 */
.L_x_8239:
[----:B------:R-:W-:Y:S05]  /*18e70*/  @!P1 BRA `(.L_x_8241) ;  /* 0x0000000000049947 */ /* 0x000fea0003800000 */
[----:B------:R-:W-:Y:S01]  /*18e80*/  BPT.TRAP 0x1 ;  /* 0x000000040000795c */ /* 0x000fe20000300000 */
.L_x_8241:
[----:B------:R-:W-:Y:S01]  /*18e90*/  SHF.L.U32 R3, R6, 0x1f, RZ ;  /* 0x0000001f06037819 */ /* 0x000fe200000006ff */
[----:B--2---:R-:W-:-:S03]  /*18ea0*/  IMAD R2, R0, 0x7000, RZ ;  /* 0x0000700000027824 */ /* 0x004fc600078e02ff */
[----:B------:R-:W2:Y:S02]  /*18eb0*/  SYNCS.PHASECHK.TRANS64.TRYWAIT P0, [R20+URZ+0x2e860], R3 ;  /* 0x02e86003140075a7 */ /* 0x000ea4000800017f */
[----:B--2---:R-:W-:Y:S05]  /*18ec0*/  @!P0 BRA `(.L_x_8242) ;  /* 0x0000003400e08947 */ /* 0x004fea0003800000 */
.L_x_8308:
[----:B------:R-:W3:Y:S04]  /*18ed0*/  LDL R13, [R1+0x28] ;  /* 0x00002800010d7983 */ /* 0x000ee80000100800 */
[----:B------:R-:W3:Y:S01]  /*18ee0*/  LDL R12, [R1+0x20] ;  /* 0x00002000010c7983 */ /* 0x000ee20000100800 */
[----:B------:R-:W-:Y:S01]  /*18ef0*/  LOP3.LUT R0, R2, R19, RZ, 0xfc, !PT ;  /* 0x0000001302007212 */ /* 0x000fe200078efcff */
[----:B------:R-:W-:Y:S05]  /*18f00*/  WARPSYNC.ALL ;  /* 0x0000000000007948 */ /* 0x000fea0003800000 */
[----:B0-----:R-:W0:Y:S01]  /*18f10*/  S2R R9, SR_TID.X ;  /* 0x0000000000097919 */ /* 0x001e220000002100 */
[----:B------:R-:W-:-:S02]  /*18f20*/  IMAD.IADD R0, R17, 0x1, R0 ;  /* 0x0000000111007824 */ /* 0x000fc400078e0200 */
[----:B------:R-:W-:-:S03]  /*18f30*/  IMAD.MOV.U32 R14, RZ, RZ, 0x40 ;  /* 0x00000040ff0e7424 */ /* 0x000fc600078e00ff */
[----:B------:R-:W4:Y:S01]  /*18f40*/  LDSM.16.MT88.4 R4, [R0+0xe400] ;  /* 0x00e400000004783b */ /* 0x000f220000004200 */
[----:B0-----:R-:W-:-:S04]  /*18f50*/  LOP3.LUT P0, RZ, R9, 0x4, RZ, 0xc0, !PT ;  /* 0x0000000409ff7812 */ /* 0x001fc8000780c0ff */
[----:B------:R-:W-:-:S05]  /*18f60*/  SEL R14, R14, 0xffffffc0, !P0 ;  /* 0xffffffc00e0e7807 */ /* 0x000fca0004000000 */
[----:B------:R-:W-:-:S05]  /*18f70*/  IMAD.IADD R14, R14, 0x1, R19 ;  /* 0x000000010e0e7824 */ /* 0x000fca00078e0213 */
[----:B--2---:R-:W-:Y:S02]  /*18f80*/  IADD3 R3, R17, R14, R2 ;  /* 0x0000000e11037210 */ /* 0x004fe40007ffe002 */
[C-C-:B----4-:R-:W-:Y:S02]  /*18f90*/  PRMT R8, R4.reuse, 0x6420, R5.reuse ;  /* 0x0000642004087816 */ /* 0x150fe40000000005 */
[----:B------:R-:W-:Y:S02]  /*18fa0*/  PRMT R9, R4, 0x7531, R5 ;  /* 0x0000753104097816 */ /* 0x000fe40000000005 */
[C-C-:B------:R-:W-:Y:S02]  /*18fb0*/  PRMT R10, R6.reuse, 0x6420, R7.reuse ;  /* 0x00006420060a7816 */ /* 0x140fe40000000007 */
[----:B------:R-:W-:Y:S02]  /*18fc0*/  PRMT R11, R6, 0x7531, R7 ;  /* 0x00007531060b7816 */ /* 0x000fe40000000007 */
[----:B------:R-:W0:Y:S02]  /*18fd0*/  LDSM.16.MT88.4 R4, [R3+0xe400] ;  /* 0x00e400000304783b */ /* 0x000e240000004200 */
[----:B0-----:R-:W-:-:S02]  /*18fe0*/  PRMT R14, R6, 0x6420, R7 ;  /* 0x00006420060e7816 */ /* 0x001fc40000000007 */
[----:B------:R-:W-:Y:S02]  /*18ff0*/  PRMT R15, R6, 0x7531, R7 ;  /* 0x00007531060f7816 */ /* 0x000fe40000000007 */
[----:B---3--:R-:W-:Y:S02]  /*19000*/  IADD3 R0, R12, R2, R13 ;  /* 0x000000020c007210 */ /* 0x008fe40007ffe00d */
[C-C-:B------:R-:W-:Y:S02]  /*19010*/  PRMT R12, R4.reuse, 0x6420, R5.reuse ;  /* 0x00006420040c7816 */ /* 0x140fe40000000005 */
[----:B------:R-:W-:Y:S01]  /*19020*/  PRMT R13, R4, 0x7531, R5 ;  /* 0x00007531040d7816 */ /* 0x000fe20000000005 */
[----:B------:R-:W-:Y:S01]  /*19030*/  VIADD R4, R2, 0x1000 ;  /* 0x0000100002047836 */ /* 0x000fe20000000000 */
[----:B------:R-:W-:Y:S04]  /*19040*/  STSM.16.M88.4 [R0], R8 ;  /* 0x0000000800007844 */ /* 0x000fe80000000200 */
[----:B------:R-:W-:Y:S01]  /*19050*/  LOP3.LUT R4, R4, R19, RZ, 0xfc, !PT ;  /* 0x0000001304047212 */ /* 0x000fe200078efcff */
[----:B------:R-:W-:Y:S04]  /*19060*/  STSM.16.M88.4 [R0+0x800], R12 ;  /* 0x0008000c00007844 */ /* 0x000fe80000000200 */
[----:B------:R-:W-:-:S05]  /*19070*/  IMAD.IADD R4, R17, 0x1, R4 ;  /* 0x0000000111047824 */ /* 0x000fca00078e0204 */
[----:B------:R-:W0:Y:S02]  /*19080*/  LDSM.16.MT88.4 R8, [R4+0xe400] ;  /* 0x00e400000408783b */ /* 0x000e240000004200 */
[C-C-:B0-----:R-:W-:Y:S02]  /*19090*/  PRMT R4, R8.reuse, 0x6420, R9.reuse ;  /* 0x0000642008047816 */ /* 0x141fe40000000009 */
[----:B------:R-:W-:Y:S02]  /*190a0*/  PRMT R5, R8, 0x7531, R9 ;  /* 0x0000753108057816 */ /* 0x000fe40000000009 */
[C-C-:B------:R-:W-:Y:S02]  /*190b0*/  PRMT R6, R10.reuse, 0x6420, R11.reuse ;  /* 0x000064200a067816 */ /* 0x140fe4000000000b */
[----:B------:R-:W-:Y:S02]  /*190c0*/  PRMT R7, R10, 0x7531, R11 ;  /* 0x000075310a077816 */ /* 0x000fe4000000000b */
[----:B------:R-:W0:Y:S04]  /*190d0*/  LDSM.16.MT88.4 R8, [R3+0xf400] ;  /* 0x00f400000308783b */ /* 0x000e280000004200 */
[----:B------:R2:W-:Y:S02]  /*190e0*/  STSM.16.M88.4 [R0+0x1000], R4 ;  /* 0x0010000400007844 */ /* 0x0005e40000000200 */
[----:B--2---:R-:W-:-:S05]  /*190f0*/  VIADD R4, R2, 0x2000 ;  /* 0x0000200002047836 */ /* 0x004fca0000000000 */
        /* <DEDUP_REMOVED lines=44> */
[C---:B--2---:R-:W-:Y:S02]  /*193c0*/  VIADD R4, R2.reuse, 0x5000 ;  /* 0x0000500002047836 */ /* 0x044fe40000000000 */
[----:B------:R-:W-:-:S03]  /*193d0*/  VIADD R2, R2, 0x6000 ;  /* 0x0000600002027836 */ /* 0x000fc60000000000 */
[-C--:B------:R-:W-:Y:S02]  /*193e0*/  LOP3.LUT R4, R4, R19.reuse, RZ, 0xfc, !PT ;  /* 0x0000001304047212 */ /* 0x080fe400078efcff */
[----:B------:R-:W-:-:S03]  /*193f0*/  LOP3.LUT R2, R2, R19, RZ, 0xfc, !PT ;  /* 0x0000001302027212 */ /* 0x000fc600078efcff */
[C---:B------:R-:W-:Y:S02]  /*19400*/  IMAD.IADD R4, R17.reuse, 0x1, R4 ;  /* 0x0000000111047824 */ /* 0x040fe400078e0204 */
        /* <DEDUP_REMOVED lines=38> */
.L_x_8243:
[----:B0-----:R-:W0:Y:S01]  /*19670*/  S2R R0, SR_TID.X ;  /* 0x0000000000007919 */ /* 0x001e220000002100 */
[----:B--2---:R2:W-:Y:S01]  /*19680*/  SYNCS.ARRIVE.TRANS64.A1T0 RZ, [R20+URZ+0x2e850], RZ ;  /* 0x02e850ff14ff79a7 */ /* 0x0045e2000810003f */
[----:B------:R4:W5:Y:S01]  /*19690*/  LDL R6, [R1+0x4] ;  /* 0x0000040001067983 */ /* 0x0009620000100800 */
[----:B0-----:R-:W-:-:S03]  /*196a0*/  LOP3.LUT R2, R0, 0x7f, RZ, 0xc0, !PT ;  /* 0x0000007f00027812 */ /* 0x001fc600078ec0ff */
        /* <DEDUP_REMOVED lines=8> */
[----:B------:R4:W5:Y:S11]  /*19730*/  LDL R0, [R1] ;  /* 0x0000000001007983 */ /* 0x0009760000100800 */
[----:B----4-:R-:W-:Y:S05]  /*19740*/  @P0 BRA `(.L_x_8244) ;  /* 0xffffffec00d00947 */ /* 0x010fea000383ffff */
.L_x_8224:
        /* <DEDUP_REMOVED lines=14> */
[----:B-1-3--:R-:W0:Y:S01]  /*19830*/  POPC R7, R4 ;  /* 0x0000000400077309 */ /* 0x00ae220000000000 */
[----:B--2---:R-:W0:Y:S02]  /*19840*/  SHFL.IDX PT, R0, R3, R0, 0x1f ;  /* 0x00001f0003007589 */ /* 0x004e2400000e0000 */
[----:B0-----:R-:W-:-:S05]  /*19850*/  IADD3 R0, R0, UR40, R7 ;  /* 0x0000002800007c10 */ /* 0x001fca000fffe007 */
[----:B------:R2:W-:Y:S02]  /*19860*/  STL [R1+0x10], R0 ;  /* 0x0000100001007387 */ /* 0x0005e40000100800 */
.L_x_8246:
[----:B------:R-:W-:Y:S05]  /*19870*/  BSYNC B0 ;  /* 0x0000000000007941 */ /* 0x000fea0003800000 */
.L_x_8245:
[----:B------:R-:W-:-:S06]  /*19880*/  UISETP.NE.AND UP0, UPT, UR39, 0x3, UPT ;  /* 0x000000032700788c */ /* 0x000fcc000bf05270 */
[----:B------:R-:W-:-:S13]  /*19890*/  PLOP3.LUT P1, PT, PT, PT, UP0, 0x80, 0x0 ;  /* 0x000000000000781c */ /* 0x000fda0003f2f008 */
[----:B------:R-:W-:Y:S05]  /*198a0*/  @!P1 BRA `(.L_x_8247) ;  /* 0x0000000000049947 */ /* 0x000fea0003800000 */
[----:B------:R-:W-:Y:S01]  /*198b0*/  BPT.TRAP 0x1 ;  /* 0x000000040000795c */ /* 0x000fe20000300000 */
.L_x_8247:
[----:B------:R-:W4:Y:S04]  /*198c0*/  LDL R3, [R1+0x4] ;  /* 0x0000040001037983 */ /* 0x000f280000100800 */
[----:B------:R-:W3:Y:S01]  /*198d0*/  LDL R2, [R1] ;  /* 0x0000000001027983 */ /* 0x000ee20000100800 */
[----:B0-2--5:R-:W-:Y:S01]  /*198e0*/  IMAD.U32 R0, RZ, RZ, UR41 ;  /* 0x00000029ff007e24 */ /* 0x025fe2000f8e00ff */
[----:B------:R-:W-:Y:S04]  /*198f0*/  BSSY B0, `(.L_x_8248) ;  /* 0x0000007000007945 */ /* 0x000fe80003800000 */
[----:B------:R-:W-:-:S02]  /*19900*/  ISETP.NE.AND P2, PT, R0, 0x3, PT ;  /* 0x000000030000780c */ /* 0x000fc40003f45270 */
[----:B----4-:R-:W-:-:S04]  /*19910*/  LOP3.LUT R3, R3, 0x1, RZ, 0x3c, !PT ;  /* 0x0000000103037812 */ /* 0x010fc800078e3cff */
[----:B------:R-:W-:Y:S01]  /*19920*/  SHF.L.U32 R3, R3, 0x1f, RZ ;  /* 0x0000001f03037819 */ /* 0x000fe200000006ff */
[----:B---3--:R-:W-:-:S04]  /*19930*/  IMAD R16, R2, 0x8, R17 ;  /* 0x0000000802107824 */ /* 0x008fc800078e0211 */
[----:B------:R-:W0:Y:S02]  /*19940*/  SYNCS.PHASECHK.TRANS64.TRYWAIT P1, [R16+URZ+0x2e870], R3 ;  /* 0x02e87003100075a7 */ /* 0x000e24000802017f */
[----:B0-----:R-:W-:Y:S05]  /*19950*/  @!P1 BRA `(.L_x_8249) ;  /* 0x0000002c00509947 */ /* 0x001fea0003800000 */
.L_x_8309:
[----:B------:R-:W-:Y:S05]  /*19960*/  BSYNC B0 ;  /* 0x0000000000007941 */ /* 0x000fea0003800000 */
.L_x_8248:
[----:B------:R-:W-:Y:S05]  /*19970*/  @!P2 BRA `(.L_x_8250) ;  /* 0x000000000004a947 */ /* 0x000fea0003800000 */
[----:B------:R-:W-:Y:S01]  /*19980*/  BPT.TRAP 0x1 ;  /* 0x000000040000795c */ /* 0x000fe20000300000 */
.L_x_8250:
[----:B------:R-:W0:Y:S02]  /*19990*/  LDL R0, [R1+0x4] ;  /* 0x0000040001007983 */ /* 0x000e240000100800 */
[----:B0-----:R-:W-:-:S04]  /*199a0*/  SHF.L.U32 R3, R0, 0x1f, RZ ;  /* 0x0000001f00037819 */ /* 0x001fc800000006ff */
[----:B------:R-:W0:Y:S02]  /*199b0*/  SYNCS.PHASECHK.TRANS64.TRYWAIT P1, [R16+URZ+0x2e860], R3 ;  /* 0x02e86003100075a7 */ /* 0x000e24000802017f */
[----:B0-----:R-:W-:Y:S05]  /*199c0*/  @!P1 BRA `(.L_x_8251) ;  /* 0x0000002c00489947 */ /* 0x001fea0003800000 */
.L_x_8310:
[----:B------:R-:W2:Y:S04]  /*199d0*/  LDL R18, [R1] ;  /* 0x0000000001127983 */ /* 0x000ea80000100800 */
[----:B------:R-:W3:Y:S01]  /*199e0*/  LDL R12, [R1+0x28] ;  /* 0x00002800010c7983 */ /* 0x000ee20000100800 */
[----:B-1----:R-:W1:Y:S01]  /*199f0*/  S2R R9, SR_TID.X ;  /* 0x0000000000097919 */ /* 0x002e620000002100 */
[----:B------:R-:W-:Y:S05]  /*19a00*/  WARPSYNC.ALL ;  /* 0x0000000000007948 */ /* 0x000fea0003800000 */
[----:B------:R-:W-:Y:S01]  /*19a10*/  IMAD.MOV.U32 R13, RZ, RZ, 0x40 ;  /* 0x00000040ff0d7424 */ /* 0x000fe200078e00ff */
[----:B-1----:R-:W-:-:S04]  /*19a20*/  LOP3.LUT P1, RZ, R9, 0x4, RZ, 0xc0, !PT ;  /* 0x0000000409ff7812 */ /* 0x002fc8000782c0ff */
[----:B------:R-:W-:Y:S01]  /*19a30*/  SEL R13, R13, 0xffffffc0, !P1 ;  /* 0xffffffc00d0d7807 */ /* 0x000fe20004800000 */
        /* <DEDUP_REMOVED lines=97> */
.L_x_8252:
        /* <DEDUP_REMOVED lines=13> */
.L_x_8201:
[----:B------:R-:W-:Y:S05]  /*1a120*/  BSYNC B7 ;  /* 0x0000000000077941 */ /* 0x000fea0003800000 */
.L_x_8199:
[----:B0-2---:R-:W2:Y:S02]  /*1a130*/  LDL R0, [R1+0x38] ;  /* 0x0000380001007983 */ /* 0x005ea40000100800 */
        /* <DEDUP_REMOVED lines=14> */
.L_x_8253:
        /* <DEDUP_REMOVED lines=13> */
[----:B------:R-:W2:Y:S01]  /*1a2f0*/  @!P1 LDC.64 R4, c[0x0][0xc78] ;  /* 0x00031e00ff049b82 */ /* 0x000ea20000000a00 */
[----:B0-----:R-:W-:-:S05]  /*1a300*/  @!P1 IMAD.WIDE R2, R6, 0x4, R2 ;  /* 0x0000000406029825 */ /* 0x001fca00078e0202 */
[----:B------:R2:W3:Y:S02]  /*1a310*/  @!P1 LDG.E R0, desc[UR54][R2.64] ;  /* 0x0000003602009981 */ /* 0x0004e4000c1e1900 */
[----:B--2---:R-:W-:-:S05]  /*1a320*/  @!P1 IMAD.WIDE R2, R6, 0x4, R4 ;  /* 0x0000000406029825 */ /* 0x004fca00078e0204 */
[----:B------:R-:W3:Y:S01]  /*1a330*/  @!P1 LDG.E R7, desc[UR54][R2.64] ;  /* 0x0000003602079981 */ /* 0x000ee2000c1e1900 */
[C---:B------:R-:W-:Y:S02]  /*1a340*/  ISETP.NE.AND P1, PT, R10.reuse, RZ, PT ;  /* 0x000000ff0a00720c */ /* 0x040fe40003f25270 */
        /* <DEDUP_REMOVED lines=11> */
[----:B0-----:R-:W-:Y:S02]  /*1a400*/  SEL R3, R8, RZ, P3 ;  /* 0x000000ff08037207 */ /* 0x001fe40001800000 */
[----:B------:R-:W0:Y:S03]  /*1a410*/  LDC R8, c[0x0][0xc38] ;  /* 0x00030e00ff087b82 */ /* 0x000e260000000800 */
[----:B------:R-:W-:Y:S02]  /*1a420*/  IMAD.IADD R4, R6, 0x1, R3 ;  /* 0x0000000106047824 */ /* 0x000fe400078e0203 */
[----:B------:R-:W-:Y:S04]  /*1a430*/  SHFL.IDX PT, R6, R9, 0x1, 0x1f ;  /* 0x00201f0009067f89 */ /* 0x000fe800000e0000 */
[----:B------:R-:W2:Y:S02]  /*1a440*/  SHFL.UP PT, R2, R4, 0x8, RZ ;  /* 0x0500000004027989 */ /* 0x000ea400000e00ff */
[----:B--2---:R-:W-:-:S05]  /*1a450*/  SEL R3, R2, RZ, P4 ;  /* 0x000000ff02037207 */ /* 0x004fca0002000000 */
[----:B------:R-:W-:Y:S02]  /*1a460*/  IMAD.IADD R5, R4, 0x1, R3 ;  /* 0x0000000104057824 */ /* 0x000fe400078e0203 */
[----:B------:R-:W-:Y:S04]  /*1a470*/  SHFL.IDX PT, R4, R9, RZ, 0x1f ;  /* 0x00001fff09047589 */ /* 0x000fe800000e0000 */
[----:B------:R-:W2:Y:S02]  /*1a480*/  SHFL.UP PT, R2, R5, 0x10, RZ ;  /* 0x0600000005027989 */ /* 0x000ea400000e00ff */
[----:B--2---:R-:W-:-:S05]  /*1a490*/  SEL R2, R2, RZ, P5 ;  /* 0x000000ff02027207 */ /* 0x004fca0002800000 */
[----:B------:R-:W-:Y:S02]  /*1a4a0*/  IMAD.IADD R2, R5, 0x1, R2 ;  /* 0x0000000105027824 */ /* 0x000fe400078e0202 */
[----:B------:R-:W-:-:S03]  /*1a4b0*/  IMAD.MOV.U32 R5, RZ, RZ, RZ ;  /* 0x000000ffff057224 */ /* 0x000fc600078e00ff */
[----:B------:R-:W0:Y:S02]  /*1a4c0*/  SHFL.IDX PT, R3, R2, 0x1f, 0x1f ;  /* 0x03e01f0002037f89 */ /* 0x000e2400000e0000 */
[----:B0-----:R-:W-:-:S04]  /*1a4d0*/  IMAD R3, R3, R8, RZ ;  /* 0x0000000803037224 */ /* 0x001fc800078e02ff */
[----:B------:R-:W-:-:S05]  /*1a4e0*/  IMAD.IADD R6, R6, 0x1, R3 ;  /* 0x0000000106067824 */ /* 0x000fca00078e0203 */
[----:B------:R-:W-:-:S13]  /*1a4f0*/  ISETP.GT.AND P6, PT, R6, R4, PT ;  /* 0x000000040600720c */ /* 0x000fda0003fc4270 */
[----:B------:R-:W-:Y:S05]  /*1a500*/  @P6 BRA `(.L_x_8255) ;  /* 0x0000000000986947 */ /* 0x000fea0003800000 */
.L_x_8257:
[----:B------:R-:W-:-:S04]  /*1a510*/  UIADD3 UR42, UR42, 0x1f, URZ ;  /* 0x0000001f2a2a7890 */ /* 0x000fc8000fffe03f */
[----:B------:R-:W-:-:S06]  /*1a520*/  UISETP.GE.AND UP0, UPT, UR42, UR4, UPT ;  /* 0x000000042a00728c */ /* 0x000fcc000bf06270 */
[----:B------:R-:W-:-:S13]  /*1a530*/  PLOP3.LUT P6, PT, PT, PT, UP0, 0x40, 0x0 ;  /* 0x000000000000781c */ /* 0x000fda0003fce808 */
[----:B------:R-:W-:Y:S05]  /*1a540*/  @!P6 BRA `(.L_x_8256) ;  /* 0x0000000800c8e947 */ /* 0x000fea0003800000 */
[----:B------:R-:W0:Y:S01]  /*1a550*/  S2R R0, SR_TID.X ;  /* 0x0000000000007919 */ /* 0x000e220000002100 */
[----:B------:R-:W2:Y:S01]  /*1a560*/  LDC R8, c[0x0][0xc38] ;  /* 0x00030e00ff087b82 */ /* 0x000ea20000000800 */
[----:B0-----:R-:W-:-:S05]  /*1a570*/  LOP3.LUT R0, R0, 0x1f, RZ, 0xc0, !PT ;  /* 0x0000001f00007812 */ /* 0x001fca00078ec0ff */
[----:B------:R-:W-:Y:S02]  /*1a580*/  VIADD R7, R0, UR42 ;  /* 0x0000002a00077c36 */ /* 0x000fe40008000000 */
[----:B------:R-:W-:-:S03]  /*1a590*/  IMAD.MOV.U32 R0, RZ, RZ, RZ ;  /* 0x000000ffff007224 */ /* 0x000fc600078e00ff */
[----:B------:R-:W-:-:S13]  /*1a5a0*/  ISETP.GE.OR P6, PT, R7, UR4, !P0 ;  /* 0x0000000407007c0c */ /* 0x000fda000c7c6670 */
[----:B------:R-:W0:Y:S02]  /*1a5b0*/  @!P6 LDC.64 R2, c[0x0][0xc80] ;  /* 0x00032000ff02eb82 */ /* 0x000e240000000a00 */
[----:B0-----:R-:W-:-:S05]  /*1a5c0*/  @!P6 IMAD.WIDE R2, R7, 0x4, R2 ;  /* 0x000000040702e825 */ /* 0x001fca00078e0202 */
[----:B------:R0:W3:Y:S02]  /*1a5d0*/  @!P6 LDG.E R0, desc[UR54][R2.64] ;  /* 0x000000360200e981 */ /* 0x0000e4000c1e1900 */
[----:B0-----:R-:W0:Y:S02]  /*1a5e0*/  @!P6 LDC.64 R2, c[0x0][0xc78] ;  /* 0x00031e00ff02eb82 */ /* 0x001e240000000a00 */
[----:B0-----:R-:W-:-:S04]  /*1a5f0*/  @!P6 IMAD.WIDE R2, R7, 0x4, R2 ;  /* 0x000000040702e825 */ /* 0x001fc800078e0202 */
[----:B------:R-:W-:-:S06]  /*1a600*/  IMAD.MOV.U32 R7, RZ, RZ, RZ ;  /* 0x000000ffff077224 */ /* 0x000fcc00078e00ff */
[----:B------:R-:W3:Y:S02]  /*1a610*/  @!P6 LDG.E R7, desc[UR54][R2.64] ;  /* 0x000000360207e981 */ /* 0x000ee4000c1e1900 */
        /* <DEDUP_REMOVED lines=16> */
[----:B------:R-:W2:Y:S02]  /*1a720*/  SHFL.IDX PT, R3, R2, 0x1f, 0x1f ;  /* 0x03e01f0002037f89 */ /* 0x000ea400000e0000 */
[----:B--2---:R-:W-:-:S04]  /*1a730*/  IMAD R3, R3, R8, RZ ;  /* 0x0000000803037224 */ /* 0x004fc800078e02ff */
[----:B------:R-:W-:-:S05]  /*1a740*/  IMAD.IADD R6, R3, 0x1, R6 ;  /* 0x0000000103067824 */ /* 0x000fca00078e0206 */
[----:B------:R-:W-:-:S13]  /*1a750*/  ISETP.GT.AND P6, PT, R6, R4, PT ;  /* 0x000000040600720c */ /* 0x000fda0003fc4270 */
[----:B------:R-:W-:Y:S05]  /*1a760*/  @!P6 BRA `(.L_x_8257) ;  /* 0xfffffffc0068e947 */ /* 0x000fea000383ffff */
.L_x_8255:
[----:B------:R-:W-:-:S04]  /*1a770*/  IMAD.IADD R6, R6, 0x1, -R3 ;  /* 0x0000000106067824 */ /* 0x000fc800078e0a03 */
[----:B------:R-:W-:-:S05]  /*1a780*/  IMAD R3, R2, R8, R6 ;  /* 0x0000000802037224 */ /* 0x000fca00078e0206 */
[----:B------:R-:W-:-:S13]  /*1a790*/  ISETP.GT.AND P0, PT, R3, R4, PT ;  /* 0x000000040300720c */ /* 0x000fda0003f04270 */
[----:B------:R-:W-:Y:S02]  /*1a7a0*/  VOTEU.ANY UR5, UPT, !P0 ;  /* 0x0000000000057886 */ /* 0x000fe400040e0100 */
[----:B------:R-:W-:Y:S01]  /*1a7b0*/  ISETP.NE.AND P0, PT, RZ, UR5, PT ;  /* 0x00000005ff007c0c */ /* 0x000fe2000bf05270 */
[----:B------:R-:W-:-:S06]  /*1a7c0*/  UPOPC UR4, UR5 ;  /* 0x00000005000472bf */ /* 0x000fcc0008000000 */
[----:B------:R-:W-:-:S05]  /*1a7d0*/  IMAD.U32 R3, RZ, RZ, UR4 ;  /* 0x00000004ff037e24 */ /* 0x000fca000f8e00ff */
[----:B------:R0:W2:Y:S04]  /*1a7e0*/  SHFL.IDX PT, R0, R0, R3, 0x1f ;  /* 0x00001f0300007589 */ /* 0x0000a800000e0000 */
[----:B------:R0:W3:Y:S01]  /*1a7f0*/  SHFL.IDX PT, R7, R7, R3, 0x1f ;  /* 0x00001f0307077589 */ /* 0x0000e200000e0000 */
[----:B------:R-:W-:Y:S05]  /*1a800*/  @!P0 BRA `(.L_x_8258) ;  /* 0x00000000000c8947 */ /* 0x000fea0003800000 */
[----:B------:R-:W-:-:S06]  /*1a810*/  UIADD3 UR5, UR4, -0x1, URZ ;  /* 0xffffffff04057890 */ /* 0x000fcc000fffe03f */
[----:B------:R-:W-:-:S06]  /*1a820*/  IMAD.U32 R5, RZ, RZ, UR5 ;  /* 0x00000005ff057e24 */ /* 0x000fcc000f8e00ff */
[----:B------:R4:W0:Y:S02]  /*1a830*/  SHFL.IDX PT, R5, R2, R5, 0x1f ;  /* 0x00001f0502057589 */ /* 0x00082400000e0000 */
.L_x_8258:
[----:B0---4-:R-:W-:Y:S01]  /*1a840*/  IMAD R2, R5, R8, R6 ;  /* 0x0000000805027224 */ /* 0x011fe200078e0206 */
[----:B---3--:R-:W-:Y:S01]  /*1a850*/  ISETP.NE.AND P0, PT, R7, 0x1, PT ;  /* 0x000000010700780c */ /* 0x008fe20003f05270 */
[----:B------:R-:W-:Y:S02]  /*1a860*/  UIADD3 UR42, UR4, UR42, URZ ;  /* 0x0000002a042a7290 */ /* 0x000fe4000fffe03f */
[----:B------:R-:W-:Y:S01]  /*1a870*/  IMAD.IADD R4, R4, 0x1, -R2 ;  /* 0x0000000104047824 */ /* 0x000fe200078e0a02 */
[----:B------:R0:W-:Y:S09]  /*1a880*/  STL [R1+0x10], R2 ;  /* 0x0000100201007387 */ /* 0x0001f20000100800 */
[----:B------:R-:W-:Y:S05]  /*1a890*/  @!P0 BRA `(.L_x_8259) ;  /* 0x0000000000e48947 */ /* 0x000fea0003800000 */
[----:B--2---:R-:W-:-:S04]  /*1a8a0*/  IABS R5, R0 ;  /* 0x0000000000057213 */ /* 0x004fc80000000000 */
[----:B0-----:R-:W0:Y:S08]  /*1a8b0*/  I2F.RP R2, R5 ;  /* 0x0000000500027306 */ /* 0x001e300000209400 */
        /* <DEDUP_REMOVED lines=55> */
.L_x_8259:
[----:B------:R-:W-:Y:S02]  /*1ac30*/  ULDC.64 UR4, c[0x0][0xc90] ;  /* 0x0003240000047ab9 */ /* 0x000fe40000000a00 */
[----:B------:R-:W-:-:S06]  /*1ac40*/  UIMAD.WIDE UR4, UR42, 0x4, UR4 ;  /* 0x000000042a0478a5 */ /* 0x000fcc000f8e0204 */
[----:B0-----:R-:W-:Y:S02]  /*1ac50*/  IMAD.U32 R2, RZ, RZ, UR4 ;  /* 0x00000004ff027e24 */ /* 0x001fe4000f8e00ff */
[----:B------:R-:W-:-:S05]  /*1ac60*/  IMAD.U32 R3, RZ, RZ, UR5 ;  /* 0x00000005ff037e24 */ /* 0x000fca000f8e00ff */
[----:B------:R-:W2:Y:S02]  /*1ac70*/  LDG.E R6, desc[UR54][R2.64] ;  /* 0x0000003602067981 */ /* 0x000ea4000c1e1900 */
[----:B--2---:R-:W-:-:S05]  /*1ac80*/  IMAD R5, R0, R6, RZ ;  /* 0x0000000600057224 */ /* 0x004fca00078e02ff */
        /* <DEDUP_REMOVED lines=28> */
[----:B------:R-:W-:Y:S02]  /*1ae50*/  VIADDMNMX R6, R3, R8, R6, PT ;  /* 0x0000000803067246 */ /* 0x000fe40003800106 */
[----:B------:R-:W-:Y:S02]  /*1ae60*/  IADD3 R7, R7, 0x1000000, R4 ;  /* 0x0100000007077810 */ /* 0x000fe40007ffe004 */
        /* <DEDUP_REMOVED lines=28> */
.L_x_8260:
[----:B0-----:R-:W-:-:S05]  /*1b030*/  LOP3.LUT R3, RZ, R4, RZ, 0x33, !PT ;  /* 0x00000004ff037212 */ /* 0x001fca00078e33ff */
[----:B------:R-:W-:-:S05]  /*1b040*/  IMAD.IADD R0, R0, 0x1, R3 ;  /* 0x0000000100007824 */ /* 0x000fca00078e0203 */
[----:B------:R3:W-:Y:S01]  /*1b050*/  STL [R1+0x14], R0 ;  /* 0x0000140001007387 */ /* 0x0007e20000100800 */
[----:B------:R-:W-:Y:S05]  /*1b060*/  BRA `(.L_x_8261) ;  /* 0x0000000000107947 */ /* 0x000fea0003800000 */
.L_x_8256:
[----:B------:R0:W-:Y:S01]  /*1b070*/  STL [R1+0x10], R4 ;  /* 0x0000100401007387 */ /* 0x0001e20000100800 */
[----:B------:R-:W-:-:S03]  /*1b080*/  ULDC UR42, c[0x0][0xc3c] ;  /* 0x00030f00002a7ab9 */ /* 0x000fc60000000800 */
[----:B------:R0:W-:Y:S04]  /*1b090*/  STL [R1+0x14], RZ ;  /* 0x000014ff01007387 */ /* 0x0001e80000100800 */
[----:B------:R0:W-:Y:S02]  /*1b0a0*/  STL [R1+0x18], RZ ;  /* 0x000018ff01007387 */ /* 0x0001e40000100800 */
.L_x_8261:
[----:B------:R-:W4:Y:S04]  /*1b0b0*/  LDL R3, [R1+0x14] ;  /* 0x0000140001037983 */ /* 0x000f280000100800 */
[----:B--2---:R-:W2:Y:S04]  /*1b0c0*/  LDL R2, [R1+0x18] ;  /* 0x0000180001027983 */ /* 0x004ea80000100800 */
[----:B0-----:R-:W5:Y:S01]  /*1b0d0*/  LDL R4, [R1+0x10] ;  /* 0x0000100001047983 */ /* 0x001f620000100800 */
[----:B---3--:R-:W0:Y:S02]  /*1b0e0*/  S2R R0, SR_TID.X ;  /* 0x0000000000007919 */ /* 0x008e240000002100 */
[----:B0-----:R-:W-:Y:S01]  /*1b0f0*/  LOP3.LUT R0, R0, 0x1f, RZ, 0xc0, !PT ;  /* 0x0000001f00007812 */ /* 0x001fe200078ec0ff */
[----:B------:R-:W-:Y:S03]  /*1b100*/  BAR.SYNC.DEFER_BLOCKING 0x4, 0x180 ;  /* 0x0106000000007b1d */ /* 0x000fe60000010000 */
[----:B------:R-:W-:-:S13]  /*1b110*/  ISETP.NE.AND P0, PT, R0, RZ, PT ;  /* 0x000000ff0000720c */ /* 0x000fda0003f05270 */
[----:B------:R-:W-:Y:S01]  /*1b120*/  @!P0 MOV R0, 0x400 ;  /* 0x0000040000008802 */ /* 0x000fe20000000f00 */
[----:B----4-:R-:W-:Y:S02]  /*1b130*/  IMAD.MOV.U32 R5, RZ, RZ, R3 ;  /* 0x000000ffff057224 */ /* 0x010fe400078e0003 */
[----:B------:R-:W0:Y:S01]  /*1b140*/  @!P0 S2R R3, SR_CgaCtaId ;  /* 0x0000000000038919 */ /* 0x000e220000008800 */
[----:B--2---:R-:W-:Y:S01]  /*1b150*/  IMAD.MOV.U32 R6, RZ, RZ, R2 ;  /* 0x000000ffff067224 */ /* 0x004fe200078e0002 */
[----:B0-----:R-:W-:Y:S01]  /*1b160*/  @!P0 LEA R17, R3, R0, 0x18 ;  /* 0x0000000003118211 */ /* 0x001fe200078ec0ff */
[----:B------:R-:W-:-:S04]  /*1b170*/  IMAD.U32 R0, RZ, RZ, UR42 ;  /* 0x0000002aff007e24 */ /* 0x000fc8000f8e00ff */
[----:B------:R-:W-:-:S05]  /*1b180*/  @!P0 IMAD.MOV.U32 R7, RZ, RZ, R0 ;  /* 0x000000ffff078224 */ /* 0x000fca00078e0000 */
[----:B-----5:R0:W-:Y:S01]  /*1b190*/  @!P0 STS.128 [R17+0x2e8d0], R4 ;  /* 0x02e8d00411008388 */ /* 0x0201e20000000c00 */
[----:B------:R-:W-:Y:S06]  /*1b1a0*/  BAR.ARV 0x5, 0x180 ;  /* 0x0146000000007b1d */ /* 0x000fec0000002000 */
.L_x_8254:
[----:B------:R-:W-:Y:S02]  /*1b1b0*/  ULDC UR4, c[0x0][0xc3c] ;  /* 0x00030f0000047ab9 */ /* 0x000fe40000000800 */
[----:B------:R-:W-:-:S06]  /*1b1c0*/  UISETP.GE.AND UP0, UPT, UR42, UR4, UPT ;  /* 0x000000042a00728c */ /* 0x000fcc000bf06270 */
[----:B------:R-:W-:-:S13]  /*1b1d0*/  PLOP3.LUT P0, PT, PT, PT, UP0, 0x80, 0x0 ;  /* 0x000000000000781c */ /* 0x000fda0003f0f008 */
[----:B------:R-:W-:Y:S05]  /*1b1e0*/  @!P0 BRA `(.L_x_8262) ;  /* 0xffffffb000608947 */ /* 0x000fea000383ffff */
.L_x_8194:
[----:B------:R-:W3:Y:S01]  /*1b1f0*/  LDL.LU R0, [R1+0x34] ;  /* 0x0000340001007983 */ /* 0x000ee20000300800 */
[----:B------:R-:W-:Y:S01]  /*1b200*/  BSSY B0, `(.L_x_8263) ;  /* 0x000000b000007945 */ /* 0x000fe20003800000 */
[----:B012---:R-:W0:Y:S01]  /*1b210*/  S2R R5, SR_CgaCtaId ;  /* 0x0000000000057919 */ /* 0x007e220000008800 */
[----:B---3--:R-:W-:-:S05]  /*1b220*/  VIADD R0, R0, 0x1 ;  /* 0x0000000100007836 */ /* 0x008fca0000000000 */
        /* <DEDUP_REMOVED lines=8> */
.L_x_8311:
[----:B------:R-:W-:Y:S05]  /*1b2b0*/  BSYNC B0 ;  /* 0x0000000000007941 */ /* 0x000fea0003800000 */
.L_x_8263:
[----:B------:R-:W-:-:S03]  /*1b2c0*/  UMOV UR4, 0xffffffff ;  /* 0xffffffff00047882 */ /* 0x000fc60000000000 */
[----:B------:R-:W-:Y:S05]  /*1b2d0*/  BRA.DIV UR4, `(.L_x_8265) ;  /* 0x00000016042c7947 */ /* 0x000fea000b800000 */
[----:B------:R-:W1:Y:S02]  /*1b2e0*/  S2R R2, SR_TID.X ;  /* 0x0000000000027919 */ /* 0x000e640000002100 */
[----:B-1----:R-:W-:-:S04]  /*1b2f0*/  SHF.R.U32.HI R2, RZ, 0x5, R2 ;  /* 0x00000005ff027819 */ /* 0x002fc80000011602 */
[----:B------:R-:W-:-:S05]  /*1b300*/  LOP3.LUT R2, R2, 0x3, RZ, 0xc0, !PT ;  /* 0x0000000302027812 */ /* 0x000fca00078ec0ff */
[----:B------:R1:W2:Y:S02]  /*1b310*/  SHFL.IDX PT, R14, R2, RZ, 0x1f ;  /* 0x00001fff020e7589 */ /* 0x0002a400000e0000 */
.L_x_8314:
[----:B--2---:R-:W-:Y:S01]  /*1b320*/  ISETP.NE.AND P0, PT, R14, RZ, PT ;  /* 0x000000ff0e00720c */ /* 0x004fe20003f05270 */
[----:B------:R-:W-:-:S12]  /*1b330*/  BSSY B0, `(.L_x_8266) ;  /* 0x000002e000007945 */ /* 0x000fd80003800000 */
[----:B------:R-:W-:Y:S05]  /*1b340*/  @P0 BRA `(.L_x_8267) ;  /* 0x0000000000b00947 */ /* 0x000fea0003800000 */
[----:B------:R-:W-:-:S03]  /*1b350*/  UMOV UR4, 0xffffffff ;  /* 0xffffffff00047882 */ /* 0x000fc60000000000 */
[----:B------:R-:W-:Y:S05]  /*1b360*/  BRA.DIV UR4, `(.L_x_8268) ;  /* 0x00000016043c7947 */ /* 0x000fea000b800000 */
[----:B------:R-:W-:-:S13]  /*1b370*/  ELECT P6, URZ, PT ;  /* 0x00000000003f782f */ /* 0x000fda00038c0000 */
.L_x_8317:
[----:B------:R-:W-:Y:S05]  /*1b380*/  @!P6 BRA `(.L_x_8267) ;  /* 0x0000000000a0e947 */ /* 0x000fea0003800000 */
[----:B------:R-:W-:-:S06]  /*1b390*/  ULOP3.LUT UR4, UR38, 0x2, URZ, 0xfc, !UPT ;  /* 0x0000000226047892 */ /* 0x000fcc000f8efc3f */
[----:B-1----:R-:W-:-:S05]  /*1b3a0*/  IMAD.U32 R2, RZ, RZ, UR4 ;  /* 0x00000004ff027e24 */ /* 0x002fca000f8e00ff */
[----:B------:R-:W-:-:S13]  /*1b3b0*/  ISETP.NE.AND P0, PT, R2, 0x3, PT ;  /* 0x000000030200780c */ /* 0x000fda0003f05270 */
[----:B------:R-:W-:Y:S05]  /*1b3c0*/  @!P0 BRA `(.L_x_8269) ;  /* 0x0000000000048947 */ /* 0x000fea0003800000 */
[----:B------:R-:W-:Y:S01]  /*1b3d0*/  BPT.TRAP 0x1 ;  /* 0x000000040000795c */ /* 0x000fe20000300000 */
.L_x_8269:
        /* <DEDUP_REMOVED lines=14> */
.L_x_8318:
[----:B------:R-:W1:Y:S02]  /*1b4c0*/  SYNCS.PHASECHK.TRANS64.TRYWAIT P1, [R7+URZ], R2 ;  /* 0x00000002070075a7 */ /* 0x000e64000802017f */
[----:B-1----:R-:W-:Y:S05]  /*1b4d0*/  @!P1 BRA `(.L_x_8271) ;  /* 0x0000001400149947 */ /* 0x002fea0003800000 */
.L_x_8319:
[----:B------:R-:W-:Y:S05]  /*1b4e0*/  @!P0 BRA `(.L_x_8272) ;  /* 0x0000000000048947 */ /* 0x000fea0003800000 */
[----:B------:R-:W-:Y:S01]  /*1b4f0*/  BPT.TRAP 0x1 ;  /* 0x000000040000795c */ /* 0x000fe20000300000 */
.L_x_8272:
[----:B------:R-:W2:Y:S02]  /*1b500*/  LDL.LU R4, [R1] ;  /* 0x0000000001047983 */ /* 0x000ea40000300800 */
[----:B--2---:R-:W-:-:S04]  /*1b510*/  IMAD R4, R4, 0x8, R0 ;  /* 0x0000000804047824 */ /* 0x004fc800078e0200 */
[----:B------:R-:W2:Y:S02]  /*1b520*/  SYNCS.PHASECHK.TRANS64.TRYWAIT P1, [R4+URZ+0x2e860], R5 ;  /* 0x02e86005040075a7 */ /* 0x000ea4000802017f */
[----:B--2---:R-:W-:Y:S05]  /*1b530*/  @!P1 BRA `(.L_x_8273) ;  /* 0x0000001400109947 */ /* 0x004fea0003800000 */
.L_x_8320:
[----:B------:R-:W-:Y:S05]  /*1b540*/  @!P0 BRA `(.L_x_8274) ;  /* 0x0000000000048947 */ /* 0x000fea0003800000 */
[----:B------:R-:W-:Y:S01]  /*1b550*/  BPT.TRAP 0x1 ;  /* 0x000000040000795c */ /* 0x000fe20000300000 */
.L_x_8274:
[----:B------:R-:W-:-:S04]  /*1b560*/  IMAD R3, R3, 0x8, R0 ;  /* 0x0000000803037824 */ /* 0x000fc800078e0200 */
[----:B------:R-:W3:Y:S02]  /*1b570*/  SYNCS.PHASECHK.TRANS64.TRYWAIT P1, [R3+URZ+0x2e860], R2 ;  /* 0x02e86002030075a7 */ /* 0x000ee4000802017f */
[----:B---3--:R-:W-:Y:S05]  /*1b580*/  @!P1 BRA `(.L_x_8275) ;  /* 0x0000001400109947 */ /* 0x008fea0003800000 */
.L_x_8321:
[----:B------:R-:W-:Y:S05]  /*1b590*/  @!P0 BRA `(.L_x_8276) ;  /* 0x0000000000048947 */ /* 0x000fea0003800000 */
[----:B------:R-:W-:Y:S01]  /*1b5a0*/  BPT.TRAP 0x1 ;  /* 0x000000040000795c */ /* 0x000fe20000300000 */
.L_x_8276:
[----:B------:R-:W4:Y:S02]  /*1b5b0*/  SYNCS.PHASECHK.TRANS64.TRYWAIT P0, [R4+URZ+0x2e880], R5 ;  /* 0x02e88005040075a7 */ /* 0x000f24000800017f */
[----:B----4-:R-:W-:Y:S05]  /*1b5c0*/  @!P0 BRA `(.L_x_8277) ;  /* 0x0000001400148947 */ /* 0x010fea0003800000 */
.L_x_8278:
[----:B------:R0:W0:Y:S02]  /*1b5d0*/  SYNCS.PHASECHK.TRANS64.TRYWAIT P0, [R3+URZ+0x2e880], R2 ;  /* 0x02e88002030075a7 */ /* 0x000024000800017f */
[----:B0-----:R-:W-:Y:S05]  /*1b5e0*/  @!P0 NANOSLEEP.SYNCS 0x989680 ;  /* 0x009896800000895d */ /* 0x001fea0003900000 */
[----:B------:R-:W0:Y:S02]  /*1b5f0*/  @!P0 SYNCS.PHASECHK.TRANS64 P0, [R3+URZ+0x2e880], R2 ;  /* 0x02e88002030085a7 */ /* 0x000e24000800007f */
[----:B0-----:R-:W-:Y:S05]  /*1b600*/  @!P0 BRA `(.L_x_8278) ;  /* 0xfffffffc00f08947 */ /* 0x001fea000383ffff */
.L_x_8267:
[----:B------:R-:W-:Y:S05]  /*1b610*/  BSYNC B0 ;  /* 0x0000000000007941 */ /* 0x000fea0003800000 */
.L_x_8266:
[----:B------:R-:W-:Y:S05]  /*1b620*/  EXIT ;  /* 0x000000000000794d */ /* 0x000fea0003800000 */
.L_x_8130:
[----:B0-----:R-:W-:-:S04]  /*1b630*/  IMAD.U32 R3, RZ, RZ, UR41 ;  /* 0x00000029ff037e24 */ /* 0x001fc8000f8e00ff */
[----:B------:R0:W1:Y:S03]  /*1b640*/  SYNCS.PHASECHK.TRANS64.TRYWAIT P0, [R3+URZ+0x2e800], R2 ;  /* 0x02e80002030075a7 */ /* 0x000066000800017f */
[----:B-1----:R-:W-:Y:S05]  /*1b650*/  @!P0 NANOSLEEP.SYNCS 0x989680 ;  /* 0x009896800000895d */ /* 0x002fea0003900000 */
[----:B------:R-:W1:Y:S02]  /*1b660*/  @!P0 SYNCS.PHASECHK.TRANS64 P0, [R3+URZ+0x2e800], R2 ;  /* 0x02e80002030085a7 */ /* 0x000e64000800007f */
[----:B-1----:R-:W-:Y:S05]  /*1b670*/  @!P0 BRA `(.L_x_8130) ;  /* 0xfffffffc00ec8947 */ /* 0x002fea000383ffff */
[----:B------:R-:W-:Y:S05]  /*1b680*/  BRA `(.L_x_8279) ;  /* 0xfffffe6800747947 */ /* 0x000fea000383ffff */
.L_x_8134:
[----:B-1----:R1:W2:Y:S02]  /*1b690*/  SYNCS.PHASECHK.TRANS64.TRYWAIT P0, [R2+URZ+0x2e830], R3 ;  /* 0x02e83003020075a7 */ /* 0x0022a4000800017f */
[----:B--2---:R-:W-:Y:S05]  /*1b6a0*/  @!P0 NANOSLEEP.SYNCS 0x989680 ;  /* 0x009896800000895d */ /* 0x004fea0003900000 */
[----:B------:R-:W2:Y:S02]  /*1b6b0*/  @!P0 SYNCS.PHASECHK.TRANS64 P0, [R2+URZ+0x2e830], R3 ;  /* 0x02e83003020085a7 */ /* 0x000ea4000800007f */
[----:B--2---:R-:W-:Y:S05]  /*1b6c0*/  @!P0 BRA `(.L_x_8134) ;  /* 0xfffffffc00f08947 */ /* 0x004fea000383ffff */
[----:B------:R-:W-:Y:S05]  /*1b6d0*/  BRA `(.L_x_8133) ;  /* 0xfffffe6800907947 */ /* 0x000fea000383ffff */
.L_x_8139:
[----:B-1----:R-:W-:-:S04]  /*1b6e0*/  IMAD.U32 R8, RZ, RZ, UR6 ;  /* 0x00000006ff087e24 */ /* 0x002fc8000f8e00ff */
[----:B------:R1:W2:Y:S03]  /*1b6f0*/  SYNCS.PHASECHK.TRANS64.TRYWAIT P3, [R8+URZ+0x2e830], R7 ;  /* 0x02e83007080075a7 */ /* 0x0002a6000806017f */
[----:B--2---:R-:W-:Y:S05]  /*1b700*/  @!P3 NANOSLEEP.SYNCS 0x989680 ;  /* 0x009896800000b95d */ /* 0x004fea0003900000 */
[----:B------:R-:W2:Y:S02]  /*1b710*/  @!P3 SYNCS.PHASECHK.TRANS64 P3, [R8+URZ+0x2e830], R7 ;  /* 0x02e830070800b5a7 */ /* 0x000ea4000806007f */
[----:B--2---:R-:W-:Y:S05]  /*1b720*/  @!P3 BRA `(.L_x_8139) ;  /* 0xfffffffc00ecb947 */ /* 0x004fea000383ffff */
[----:B------:R-:W-:Y:S05]  /*1b730*/  BRA `(.L_x_8136) ;  /* 0xfffffeb800487947 */ /* 0x000fea000383ffff */
.L_x_8143:
[----:B-1----:R-:W-:-:S04]  /*1b740*/  IMAD.U32 R8, RZ, RZ, UR6 ;  /* 0x00000006ff087e24 */ /* 0x002fc8000f8e00ff */
[----:B------:R1:W2:Y:S03]  /*1b750*/  SYNCS.PHASECHK.TRANS64.TRYWAIT P3, [R8+URZ+0x2e850], R7 ;  /* 0x02e85007080075a7 */ /* 0x0002a6000806017f */
[----:B--2---:R-:W-:Y:S05]  /*1b760*/  @!P3 NANOSLEEP.SYNCS 0x989680 ;  /* 0x009896800000b95d */ /* 0x004fea0003900000 */
[----:B------:R-:W2:Y:S02]  /*1b770*/  @!P3 SYNCS.PHASECHK.TRANS64 P3, [R8+URZ+0x2e850], R7 ;  /* 0x02e850070800b5a7 */ /* 0x000ea4000806007f */
[----:B--2---:R-:W-:Y:S05]  /*1b780*/  @!P3 BRA `(.L_x_8143) ;  /* 0xfffffffc00ecb947 */ /* 0x004fea000383ffff */
[----:B------:R-:W-:Y:S05]  /*1b790*/  BRA `(.L_x_8140) ;  /* 0xfffffec400487947 */ /* 0x000fea000383ffff */
.L_x_8150:
[----:B-1----:R-:W-:-:S04]  /*1b7a0*/  IMAD.U32 R8, RZ, RZ, UR6 ;  /* 0x00000006ff087e24 */ /* 0x002fc8000f8e00ff */
[----:B------:R1:W2:Y:S03]  /*1b7b0*/  SYNCS.PHASECHK.TRANS64.TRYWAIT P2, [R8+URZ+0x2e830], R7 ;  /* 0x02e83007080075a7 */ /* 0x0002a6000804017f */
[----:B--2---:R-:W-:Y:S05]  /*1b7c0*/  @!P2 NANOSLEEP.SYNCS 0x989680 ;  /* 0x009896800000a95d */ /* 0x004fea0003900000 */
[----:B------:R-:W2:Y:S02]  /*1b7d0*/  @!P2 SYNCS.PHASECHK.TRANS64 P2, [R8+URZ+0x2e830], R7 ;  /* 0x02e830070800a5a7 */ /* 0x000ea4000804007f */
[----:B--2---:R-:W-:Y:S05]  /*1b7e0*/  @!P2 BRA `(.L_x_8150) ;  /* 0xfffffffc00eca947 */ /* 0x004fea000383ffff */
[----:B------:R-:W-:Y:S05]  /*1b7f0*/  BRA `(.L_x_8147) ;  /* 0xffffff0c001c7947 */ /* 0x000fea000383ffff */
.L_x_8154:
[----:B-1----:R-:W-:-:S04]  /*1b800*/  IMAD.U32 R8, RZ, RZ, UR6 ;  /* 0x00000006ff087e24 */ /* 0x002fc8000f8e00ff */
[----:B------:R1:W2:Y:S03]  /*1b810*/  SYNCS.PHASECHK.TRANS64.TRYWAIT P2, [R8+URZ+0x2e850], R7 ;  /* 0x02e85007080075a7 */ /* 0x0002a6000804017f */
[----:B--2---:R-:W-:Y:S05]  /*1b820*/  @!P2 NANOSLEEP.SYNCS 0x989680 ;  /* 0x009896800000a95d */ /* 0x004fea0003900000 */
[----:B------:R-:W2:Y:S02]  /*1b830*/  @!P2 SYNCS.PHASECHK.TRANS64 P2, [R8+URZ+0x2e850], R7 ;  /* 0x02e850070800a5a7 */ /* 0x000ea4000804007f */
[----:B--2---:R-:W-:Y:S05]  /*1b840*/  @!P2 BRA `(.L_x_8154) ;  /* 0xfffffffc00eca947 */ /* 0x004fea000383ffff */
[----:B------:R-:W-:Y:S05]  /*1b850*/  BRA `(.L_x_8151) ;  /* 0xffffff1800107947 */ /* 0x000fea000383ffff */
.L_x_8160:
[----:B-1----:R-:W-:-:S04]  /*1b860*/  IMAD.U32 R5, RZ, RZ, UR5 ;  /* 0x00000005ff057e24 */ /* 0x002fc8000f8e00ff */
[----:B------:R1:W2:Y:S03]  /*1b870*/  SYNCS.PHASECHK.TRANS64.TRYWAIT P0, [R5+URZ+0x2e850], R0 ;  /* 0x02e85000050075a7 */ /* 0x0002a6000800017f */
[----:B--2---:R-:W-:Y:S05]  /*1b880*/  @!P0 NANOSLEEP.SYNCS 0x989680 ;  /* 0x009896800000895d */ /* 0x004fea0003900000 */
[----:B------:R-:W2:Y:S02]  /*1b890*/  @!P0 SYNCS.PHASECHK.TRANS64 P0, [R5+URZ+0x2e850], R0 ;  /* 0x02e85000050085a7 */ /* 0x000ea4000800007f */
[----:B--2---:R-:W-:Y:S05]  /*1b8a0*/  @!P0 BRA `(.L_x_8160) ;  /* 0xfffffffc00ec8947 */ /* 0x004fea000383ffff */
[----:B------:R-:W-:Y:S05]  /*1b8b0*/  BRA `(.L_x_8159) ;  /* 0xffffff4c00d47947 */ /* 0x000fea000383ffff */
.L_x_8210:
[----:B------:R-:W-:Y:S02]  /*1b8c0*/  IMAD.MOV.U32 R13, RZ, RZ, R0 ;  /* 0x000000ffff0d7224 */ /* 0x000fe400078e0000 */
[----:B------:R-:W-:Y:S02]  /*1b8d0*/  IMAD.MOV.U32 R12, RZ, RZ, RZ ;  /* 0x000000ffff0c7224 */ /* 0x000fe400078e00ff */
[----:B------:R-:W-:Y:S02]  /*1b8e0*/  IMAD.MOV.U32 R11, RZ, RZ, 0x1f ;  /* 0x0000001fff0b7424 */ /* 0x000fe400078e00ff */
[----:B------:R-:W-:-:S07]  /*1b8f0*/  IMAD.MOV.U32 R15, RZ, RZ, -0x1 ;  /* 0xffffffffff0f7424 */ /* 0x000fce00078e00ff */
[----:B01-3--:R-:W-:Y:S05]  /*1b900*/  WARPSYNC.COLLECTIVE R15, `(.L_x_8280) ;  /* 0x000000000f087348 */ /* 0x00bfea0003c00000 */
[----:B------:R2:W4:Y:S02]  /*1b910*/  SHFL.IDX P6, R14, R13, R12, R11 ;  /* 0x0000000c0d0e7389 */ /* 0x00052400000c000b */
[----:B01234-:R-:W-:Y:S01]  /*1b920*/  ENDCOLLECTIVE ;  /* 0x000000000000791b */ /* 0x01ffe20003800000 */
.L_x_8280:
[----:B------:R-:W-:Y:S05]  /*1b930*/  BRA `(.L_x_8281) ;  /* 0xffffffb800d47947 */ /* 0x000fea000383ffff */
.L_x_8212:
[----:B------:R-:W-:Y:S01]  /*1b940*/  BSSY B0, `(.L_x_8282) ;  /* 0x0000006000007945 */ /* 0x000fe20003800000 */
[----:B------:R-:W-:-:S07]  /*1b950*/  IMAD.MOV.U32 R15, RZ, RZ, -0x1 ;  /* 0xffffffffff0f7424 */ /* 0x000fce00078e00ff */
[----:B01-3--:R-:W-:Y:S05]  /*1b960*/  WARPSYNC.COLLECTIVE R15, `(.L_x_8283) ;  /* 0x000000000f0c7348 */ /* 0x00bfea0003c00000 */
[----:B------:R-:W-:Y:S02]  /*1b970*/  ELECT P6, UR62, PT ;  /* 0x00000000003e782f */ /* 0x000fe400038c0000 */
[----:B------:R-:W-:Y:S01]  /*1b980*/  MOV R14, UR62 ;  /* 0x0000003e000e7c02 */ /* 0x000fe20008000f00 */
[----:B01-3--:R-:W-:Y:S10]  /*1b990*/  ENDCOLLECTIVE ;  /* 0x000000000000791b */ /* 0x00bff40003800000 */
.L_x_8283:
[----:B------:R-:W-:Y:S05]  /*1b9a0*/  BSYNC B0 ;  /* 0x0000000000007941 */ /* 0x000fea0003800000 */
.L_x_8282:
[----:B------:R-:W-:Y:S05]  /*1b9b0*/  BRA `(.L_x_8284) ;  /* 0xffffffb800dc7947 */ /* 0x000fea000383ffff */
.L_x_8214:
[----:B0-----:R0:W2:Y:S02]  /*1b9c0*/  SYNCS.PHASECHK.TRANS64.TRYWAIT P0, [R4+URZ+0x2e880], R3 ;  /* 0x02e88003040075a7 */ /* 0x0010a4000800017f */
[----:B--2---:R-:W-:Y:S05]  /*1b9d0*/  @!P0 NANOSLEEP.SYNCS 0x989680 ;  /* 0x009896800000895d */ /* 0x004fea0003900000 */
[----:B------:R-:W2:Y:S02]  /*1b9e0*/  @!P0 SYNCS.PHASECHK.TRANS64 P0, [R4+URZ+0x2e880], R3 ;  /* 0x02e88003040085a7 */ /* 0x000ea4000800007f */
[----:B--2---:R-:W-:Y:S05]  /*1b9f0*/  @!P0 BRA `(.L_x_8214) ;  /* 0xfffffffc00f08947 */ /* 0x004fea000383ffff */
[----:B------:R-:W-:Y:S05]  /*1ba00*/  BRA `(.L_x_8285) ;  /* 0xffffffbc00407947 */ /* 0x000fea000383ffff */
.L_x_8216:
[----:B--2---:R2:W3:Y:S02]  /*1ba10*/  SYNCS.PHASECHK.TRANS64.TRYWAIT P0, [R4+URZ+0x2e840], R3 ;  /* 0x02e84003040075a7 */ /* 0x0044e4000800017f */
[----:B---3--:R-:W-:Y:S05]  /*1ba20*/  @!P0 NANOSLEEP.SYNCS 0x989680 ;  /* 0x009896800000895d */ /* 0x008fea0003900000 */
[----:B------:R-:W3:Y:S02]  /*1ba30*/  @!P0 SYNCS.PHASECHK.TRANS64 P0, [R4+URZ+0x2e840], R3 ;  /* 0x02e84003040085a7 */ /* 0x000ee4000800007f */
[----:B---3--:R-:W-:Y:S05]  /*1ba40*/  @!P0 BRA `(.L_x_8216) ;  /* 0xfffffffc00f08947 */ /* 0x008fea000383ffff */
[----:B------:R-:W-:Y:S05]  /*1ba50*/  BRA `(.L_x_8286) ;  /* 0xffffffbc00947947 */ /* 0x000fea000383ffff */
.L_x_8220:
        /* <DEDUP_REMOVED lines=11> */
.L_x_8287:
[C---:B------:R-:W-:Y:S01]  /*1bb10*/  VIADD R5, R4.reuse, 0x10 ;  /* 0x0000001004057836 */ /* 0x040fe20000000000 */
[C---:B------:R-:W-:Y:S01]  /*1bb20*/  ISETP.GE.AND P1, PT, R4.reuse, R3, PT ;  /* 0x000000030400720c */ /* 0x040fe20003f26270 */
[----:B------:R-:W-:Y:S02]  /*1bb30*/  VIADD R8, R4, 0x60 ;  /* 0x0000006004087836 */ /* 0x000fe40000000000 */
[----:B------:R-:W-:Y:S02]  /*1bb40*/  IMAD.MOV.U32 R13, RZ, RZ, R2 ;  /* 0x000000ffff0d7224 */ /* 0x000fe400078e0002 */
[----:B------:R-:W-:-:S08]  /*1bb50*/  IMAD.MOV.U32 R6, RZ, RZ, R14 ;  /* 0x000000ffff067224 */ /* 0x000fd000078e000e */
[----:B------:R-:W-:Y:S05]  /*1bb60*/  WARPSYNC.COLLECTIVE R15, `(.L_x_8288) ;  /* 0x000000000f087348 */ /* 0x000fea0003c00000 */
[----:B------:R0:W1:Y:S02]  /*1bb70*/  SHFL.IDX P6, R14, R13, R12, R11 ;  /* 0x0000000c0d0e7389 */ /* 0x00006400000c000b */
[----:B01----:R-:W-:Y:S01]  /*1bb80*/  ENDCOLLECTIVE ;  /* 0x000000000000791b */ /* 0x003fe20003800000 */
.L_x_8288:
[----:B------:R-:W-:Y:S02]  /*1bb90*/  IMAD.MOV.U32 R13, RZ, RZ, R0 ;  /* 0x000000ffff0d7224 */ /* 0x000fe400078e0000 */
[----:B------:R-:W-:Y:S02]  /*1bba0*/  IMAD.MOV.U32 R12, RZ, RZ, 0x1 ;  /* 0x00000001ff0c7424 */ /* 0x000fe400078e00ff */
[----:B------:R-:W-:-:S07]  /*1bbb0*/  IMAD.MOV.U32 R7, RZ, RZ, R14 ;  /* 0x000000ffff077224 */ /* 0x000fce00078e000e */
[----:B------:R-:W-:Y:S05]  /*1bbc0*/  WARPSYNC.COLLECTIVE R15, `(.L_x_8289) ;  /* 0x000000000f087348 */ /* 0x000fea0003c00000 */
[----:B------:R0:W1:Y:S02]  /*1bbd0*/  SHFL.IDX P6, R14, R13, R12, R11 ;  /* 0x0000000c0d0e7389 */ /* 0x00006400000c000b */
[----:B01----:R-:W-:Y:S01]  /*1bbe0*/  ENDCOLLECTIVE ;  /* 0x000000000000791b */ /* 0x003fe20003800000 */
.L_x_8289:
        /* <DEDUP_REMOVED lines=16> */
.L_x_8290:
[----:B------:R-:W-:Y:S02]  /*1bcf0*/  IMAD.MOV.U32 R13, RZ, RZ, R0 ;  /* 0x000000ffff0d7224 */ /* 0x000fe400078e0000 */
[----:B------:R-:W-:Y:S02]  /*1bd00*/  IMAD.MOV.U32 R12, RZ, RZ, 0x2 ;  /* 0x00000002ff0c7424 */ /* 0x000fe400078e00ff */
[----:B------:R-:W-:-:S07]  /*1bd10*/  IMAD.MOV.U32 R7, RZ, RZ, R14 ;  /* 0x000000ffff077224 */ /* 0x000fce00078e000e */
[----:B------:R-:W-:Y:S05]  /*1bd20*/  WARPSYNC.COLLECTIVE R15, `(.L_x_8291) ;  /* 0x000000000f087348 */ /* 0x000fea0003c00000 */
[----:B------:R0:W1:Y:S02]  /*1bd30*/  SHFL.IDX P6, R14, R13, R12, R11 ;  /* 0x0000000c0d0e7389 */ /* 0x00006400000c000b */
[----:B01----:R-:W-:Y:S01]  /*1bd40*/  ENDCOLLECTIVE ;  /* 0x000000000000791b */ /* 0x003fe20003800000 */
.L_x_8291:
        /* <DEDUP_REMOVED lines=16> */
.L_x_8292:
[----:B------:R-:W-:Y:S02]  /*1be50*/  IMAD.MOV.U32 R13, RZ, RZ, R0 ;  /* 0x000000ffff0d7224 */ /* 0x000fe400078e0000 */
[----:B------:R-:W-:Y:S02]  /*1be60*/  IMAD.MOV.U32 R12, RZ, RZ, 0x3 ;  /* 0x00000003ff0c7424 */ /* 0x000fe400078e00ff */
[----:B------:R-:W-:-:S07]  /*1be70*/  IMAD.MOV.U32 R7, RZ, RZ, R14 ;  /* 0x000000ffff077224 */ /* 0x000fce00078e000e */
[----:B------:R-:W-:Y:S05]  /*1be80*/  WARPSYNC.COLLECTIVE R15, `(.L_x_8293) ;  /* 0x000000000f087348 */ /* 0x000fea0003c00000 */
[----:B------:R0:W1:Y:S02]  /*1be90*/  SHFL.IDX P6, R14, R13, R12, R11 ;  /* 0x0000000c0d0e7389 */ /* 0x00006400000c000b */
[----:B01----:R-:W-:Y:S01]  /*1bea0*/  ENDCOLLECTIVE ;  /* 0x000000000000791b */ /* 0x003fe20003800000 */
.L_x_8293:
        /* <DEDUP_REMOVED lines=16> */
.L_x_8294:
[----:B------:R-:W-:Y:S02]  /*1bfb0*/  IMAD.MOV.U32 R13, RZ, RZ, R0 ;  /* 0x000000ffff0d7224 */ /* 0x000fe400078e0000 */
[----:B------:R-:W-:Y:S02]  /*1bfc0*/  IMAD.MOV.U32 R12, RZ, RZ, 0x4 ;  /* 0x00000004ff0c7424 */ /* 0x000fe400078e00ff */
[----:B------:R-:W-:-:S07]  /*1bfd0*/  IMAD.MOV.U32 R7, RZ, RZ, R14 ;  /* 0x000000ffff077224 */ /* 0x000fce00078e000e */
[----:B------:R-:W-:Y:S05]  /*1bfe0*/  WARPSYNC.COLLECTIVE R15, `(.L_x_8295) ;  /* 0x000000000f087348 */ /* 0x000fea0003c00000 */
[----:B------:R0:W1:Y:S02]  /*1bff0*/  SHFL.IDX P6, R14, R13, R12, R11 ;  /* 0x0000000c0d0e7389 */ /* 0x00006400000c000b */
[----:B01----:R-:W-:Y:S01]  /*1c000*/  ENDCOLLECTIVE ;  /* 0x000000000000791b */ /* 0x003fe20003800000 */
.L_x_8295:
        /* <DEDUP_REMOVED lines=16> */
.L_x_8296:
[----:B------:R-:W-:Y:S02]  /*1c110*/  IMAD.MOV.U32 R13, RZ, RZ, R0 ;  /* 0x000000ffff0d7224 */ /* 0x000fe400078e0000 */
[----:B------:R-:W-:Y:S02]  /*1c120*/  IMAD.MOV.U32 R12, RZ, RZ, 0x5 ;  /* 0x00000005ff0c7424 */ /* 0x000fe400078e00ff */
[----:B------:R-:W-:-:S07]  /*1c130*/  IMAD.MOV.U32 R7, RZ, RZ, R14 ;  /* 0x000000ffff077224 */ /* 0x000fce00078e000e */
[----:B------:R-:W-:Y:S05]  /*1c140*/  WARPSYNC.COLLECTIVE R15, `(.L_x_8297) ;  /* 0x000000000f087348 */ /* 0x000fea0003c00000 */
[----:B------:R0:W1:Y:S02]  /*1c150*/  SHFL.IDX P6, R14, R13, R12, R11 ;  /* 0x0000000c0d0e7389 */ /* 0x00006400000c000b */
[----:B01----:R-:W-:Y:S01]  /*1c160*/  ENDCOLLECTIVE ;  /* 0x000000000000791b */ /* 0x003fe20003800000 */
.L_x_8297:
        /* <DEDUP_REMOVED lines=15> */
.L_x_8298:
[----:B------:R-:W-:Y:S02]  /*1c260*/  IMAD.MOV.U32 R13, RZ, RZ, R0 ;  /* 0x000000ffff0d7224 */ /* 0x000fe400078e0000 */
[----:B------:R-:W-:Y:S02]  /*1c270*/  IMAD.MOV.U32 R12, RZ, RZ, 0x6 ;  /* 0x00000006ff0c7424 */ /* 0x000fe400078e00ff */
[----:B------:R-:W-:-:S07]  /*1c280*/  IMAD.MOV.U32 R7, RZ, RZ, R14 ;  /* 0x000000ffff077224 */ /* 0x000fce00078e000e */
[----:B------:R-:W-:Y:S05]  /*1c290*/  WARPSYNC.COLLECTIVE R15, `(.L_x_8299) ;  /* 0x000000000f087348 */ /* 0x000fea0003c00000 */
[----:B------:R0:W1:Y:S02]  /*1c2a0*/  SHFL.IDX P6, R14, R13, R12, R11 ;  /* 0x0000000c0d0e7389 */ /* 0x00006400000c000b */
[----:B01----:R-:W-:Y:S01]  /*1c2b0*/  ENDCOLLECTIVE ;  /* 0x000000000000791b */ /* 0x003fe20003800000 */
.L_x_8299:
        /* <DEDUP_REMOVED lines=15> */
.L_x_8300:
[----:B------:R-:W-:Y:S02]  /*1c3b0*/  IMAD.MOV.U32 R13, RZ, RZ, R0 ;  /* 0x000000ffff0d7224 */ /* 0x000fe400078e0000 */
[----:B------:R-:W-:Y:S02]  /*1c3c0*/  IMAD.MOV.U32 R12, RZ, RZ, 0x7 ;  /* 0x00000007ff0c7424 */ /* 0x000fe400078e00ff */
[----:B------:R-:W-:-:S07]  /*1c3d0*/  IMAD.MOV.U32 R7, RZ, RZ, R14 ;  /* 0x000000ffff077224 */ /* 0x000fce00078e000e */
[----:B------:R-:W-:Y:S05]  /*1c3e0*/  WARPSYNC.COLLECTIVE R15, `(.L_x_8301) ;  /* 0x000000000f087348 */ /* 0x000fea0003c00000 */
[----:B------:R0:W1:Y:S02]  /*1c3f0*/  SHFL.IDX P6, R14, R13, R12, R11 ;  /* 0x0000000c0d0e7389 */ /* 0x00006400000c000b */
[----:B01----:R-:W-:Y:S01]  /*1c400*/  ENDCOLLECTIVE ;  /* 0x000000000000791b */ /* 0x003fe20003800000 */
.L_x_8301:
        /* <DEDUP_REMOVED lines=10> */
.L_x_8302:
[----:B------:R-:W-:Y:S01]  /*1c4b0*/  @!PT LDS RZ, [RZ] ;  /* 0x00000000fffff984 */ /* 0x000fe20000000800 */
[----:B------:R-:W-:Y:S01]  /*1c4c0*/  @!PT LDS RZ, [RZ] ;  /* 0x00000000fffff984 */ /* 0x000fe20000000800 */
[----:B------:R-:W-:Y:S01]  /*1c4d0*/  @!PT LDS RZ, [RZ] ;  /* 0x00000000fffff984 */ /* 0x000fe20000000800 */
[----:B------:R3:W-:Y:S01]  /*1c4e0*/  @!P1 LDGSTS.E.BYPASS.LTC128B.128 [R9+0x1f400], desc[UR54][R6.64], !P0 ;  /* 0x1f40000006099fae */ /* 0x0007e2000c101d76 */
[----:B------:R-:W-:Y:S01]  /*1c4f0*/  IMAD.MOV.U32 R2, RZ, RZ, R14 ;  /* 0x000000ffff027224 */ /* 0x000fe200078e000e */
[----:B------:R-:W-:Y:S06]  /*1c500*/  BRA `(.L_x_8303) ;  /* 0xffffffbc00d07947 */ /* 0x000fec000383ffff */
.L_x_8223:
[----:B0-----:R0:W2:Y:S02]  /*1c510*/  SYNCS.PHASECHK.TRANS64.TRYWAIT P0, [R17+URZ+0x2e820], R0 ;  /* 0x02e82000110075a7 */ /* 0x0010a4000800017f */
[----:B--2---:R-:W-:Y:S05]  /*1c520*/  @!P0 NANOSLEEP.SYNCS 0x989680 ;  /* 0x009896800000895d */ /* 0x004fea0003900000 */
[----:B------:R-:W2:Y:S02]  /*1c530*/  @!P0 SYNCS.PHASECHK.TRANS64 P0, [R17+URZ+0x2e820], R0 ;  /* 0x02e82000110085a7 */ /* 0x000ea4000800007f */
[----:B--2---:R-:W-:Y:S05]  /*1c540*/  @!P0 BRA `(.L_x_8223) ;  /* 0xfffffffc00f08947 */ /* 0x004fea000383ffff */
[----:B------:R-:W-:Y:S05]  /*1c550*/  BRA `(.L_x_8304) ;  /* 0xffffffc0002c7947 */ /* 0x000fea000383ffff */
.L_x_8229:
[----:B--2---:R2:W3:Y:S02]  /*1c560*/  SYNCS.PHASECHK.TRANS64.TRYWAIT P0, [R4+URZ+0x2e880], R3 ;  /* 0x02e88003040075a7 */ /* 0x0044e4000800017f */
[----:B---3--:R-:W-:Y:S05]  /*1c570*/  @!P0 NANOSLEEP.SYNCS 0x989680 ;  /* 0x009896800000895d */ /* 0x008fea0003900000 */
[----:B------:R-:W3:Y:S02]  /*1c580*/  @!P0 SYNCS.PHASECHK.TRANS64 P0, [R4+URZ+0x2e880], R3 ;  /* 0x02e88003040085a7 */ /* 0x000ee4000800007f */
[----:B---3--:R-:W-:Y:S05]  /*1c590*/  @!P0 BRA `(.L_x_8229) ;  /* 0xfffffffc00f08947 */ /* 0x008fea000383ffff */
[----:B------:R-:W-:Y:S05]  /*1c5a0*/  BRA `(.L_x_8305) ;  /* 0xffffffc000e87947 */ /* 0x000fea000383ffff */
.L_x_8234:
[----:B0-----:R0:W3:Y:S02]  /*1c5b0*/  SYNCS.PHASECHK.TRANS64.TRYWAIT P0, [R4+URZ+0x2e840], R3 ;  /* 0x02e84003040075a7 */ /* 0x0010e4000800017f */
[----:B---3--:R-:W-:Y:S05]  /*1c5c0*/  @!P0 NANOSLEEP.SYNCS 0x989680 ;  /* 0x009896800000895d */ /* 0x008fea0003900000 */
[----:B------:R-:W3:Y:S02]  /*1c5d0*/  @!P0 SYNCS.PHASECHK.TRANS64 P0, [R4+URZ+0x2e840], R3 ;  /* 0x02e84003040085a7 */ /* 0x000ee4000800007f */
[----:B---3--:R-:W-:Y:S05]  /*1c5e0*/  @!P0 BRA `(.L_x_8234) ;  /* 0xfffffffc00f08947 */ /* 0x008fea000383ffff */
[----:B------:R-:W-:Y:S05]  /*1c5f0*/  BRA `(.L_x_8306) ;  /* 0xffffffc400687947 */ /* 0x000fea000383ffff */
.L_x_8240:
[----:B--2---:R2:W3:Y:S02]  /*1c600*/  SYNCS.PHASECHK.TRANS64.TRYWAIT P0, [R20+URZ+0x2e870], R2 ;  /* 0x02e87002140075a7 */ /* 0x0044e4000800017f */
[----:B---3--:R-:W-:Y:S05]  /*1c610*/  @!P0 NANOSLEEP.SYNCS 0x989680 ;  /* 0x009896800000895d */ /* 0x008fea0003900000 */
[----:B------:R-:W3:Y:S02]  /*1c620*/  @!P0 SYNCS.PHASECHK.TRANS64 P0, [R20+URZ+0x2e870], R2 ;  /* 0x02e87002140085a7 */ /* 0x000ee4000800007f */
[----:B---3--:R-:W-:Y:S05]  /*1c630*/  @!P0 BRA `(.L_x_8240) ;  /* 0xfffffffc00f08947 */ /* 0x008fea000383ffff */
[----:B------:R-:W-:Y:S05]  /*1c640*/  BRA `(.L_x_8307) ;  /* 0xffffffc800047947 */ /* 0x000fea000383ffff */
.L_x_8242:
[----:B--2---:R2:W3:Y:S02]  /*1c650*/  SYNCS.PHASECHK.TRANS64.TRYWAIT P0, [R20+URZ+0x2e860], R3 ;  /* 0x02e86003140075a7 */ /* 0x0044e4000800017f */
[----:B---3--:R-:W-:Y:S05]  /*1c660*/  @!P0 NANOSLEEP.SYNCS 0x989680 ;  /* 0x009896800000895d */ /* 0x008fea0003900000 */
[----:B------:R-:W3:Y:S02]  /*1c670*/  @!P0 SYNCS.PHASECHK.TRANS64 P0, [R20+URZ+0x2e860], R3 ;  /* 0x02e86003140085a7 */ /* 0x000ee4000800007f */
[----:B---3--:R-:W-:Y:S05]  /*1c680*/  @!P0 BRA `(.L_x_8242) ;  /* 0xfffffffc00f08947 */ /* 0x008fea000383ffff */
[----:B------:R-:W-:Y:S05]  /*1c690*/  BRA `(.L_x_8308) ;  /* 0xffffffc8000c7947 */ /* 0x000fea000383ffff */
.L_x_8249:
[----:B0-----:R0:W2:Y:S02]  /*1c6a0*/  SYNCS.PHASECHK.TRANS64.TRYWAIT P1, [R16+URZ+0x2e870], R3 ;  /* 0x02e87003100075a7 */ /* 0x0010a4000802017f */
[----:B--2---:R-:W-:Y:S05]  /*1c6b0*/  @!P1 NANOSLEEP.SYNCS 0x989680 ;  /* 0x009896800000995d */ /* 0x004fea0003900000 */
[----:B------:R-:W2:Y:S02]  /*1c6c0*/  @!P1 SYNCS.PHASECHK.TRANS64 P1, [R16+URZ+0x2e870], R3 ;  /* 0x02e87003100095a7 */ /* 0x000ea4000802007f */
[----:B--2---:R-:W-:Y:S05]  /*1c6d0*/  @!P1 BRA `(.L_x_8249) ;  /* 0xfffffffc00f09947 */ /* 0x004fea000383ffff */
[----:B------:R-:W-:Y:S05]  /*1c6e0*/  BRA `(.L_x_8309) ;  /* 0xffffffd0009c7947 */ /* 0x000fea000383ffff */
.L_x_8251:
[----:B0-----:R0:W2:Y:S02]  /*1c6f0*/  SYNCS.PHASECHK.TRANS64.TRYWAIT P1, [R16+URZ+0x2e860], R3 ;  /* 0x02e86003100075a7 */ /* 0x0010a4000802017f */
[----:B--2---:R-:W-:Y:S05]  /*1c700*/  @!P1 NANOSLEEP.SYNCS 0x989680 ;  /* 0x009896800000995d */ /* 0x004fea0003900000 */
[----:B------:R-:W2:Y:S02]  /*1c710*/  @!P1 SYNCS.PHASECHK.TRANS64 P1, [R16+URZ+0x2e860], R3 ;  /* 0x02e86003100095a7 */ /* 0x000ea4000802007f */
[----:B--2---:R-:W-:Y:S05]  /*1c720*/  @!P1 BRA `(.L_x_8251) ;  /* 0xfffffffc00f09947 */ /* 0x004fea000383ffff */
[----:B------:R-:W-:Y:S05]  /*1c730*/  BRA `(.L_x_8310) ;  /* 0xffffffd000a47947 */ /* 0x000fea000383ffff */
.L_x_8264:
[----:B0-----:R0:W1:Y:S02]  /*1c740*/  SYNCS.PHASECHK.TRANS64.TRYWAIT P0, [R0+URZ+0x2e820], R3 ;  /* 0x02e82003000075a7 */ /* 0x001064000800017f */
[----:B-1----:R-:W-:Y:S05]  /*1c750*/  @!P0 NANOSLEEP.SYNCS 0x989680 ;  /* 0x009896800000895d */ /* 0x002fea0003900000 */
[----:B------:R-:W1:Y:S02]  /*1c760*/  @!P0 SYNCS.PHASECHK.TRANS64 P0, [R0+URZ+0x2e820], R3 ;  /* 0x02e82003000085a7 */ /* 0x000e64000800007f */
[----:B-1----:R-:W-:Y:S05]  /*1c770*/  @!P0 BRA `(.L_x_8264) ;  /* 0xfffffffc00f08947 */ /* 0x002fea000383ffff */
[----:B------:R-:W-:Y:S05]  /*1c780*/  BRA `(.L_x_8311) ;  /* 0xffffffe800c87947 */ /* 0x000fea000383ffff */
.L_x_8265:
        /* <DEDUP_REMOVED lines=11> */
.L_x_8313:
[----:B------:R-:W-:Y:S05]  /*1c840*/  BSYNC B0 ;  /* 0x0000000000007941 */ /* 0x000fea0003800000 */
.L_x_8312:
[----:B------:R-:W-:Y:S05]  /*1c850*/  BRA `(.L_x_8314) ;  /* 0xffffffe800b07947 */ /* 0x000fea000383ffff */
.L_x_8268:
[----:B------:R-:W-:Y:S01]  /*1c860*/  BSSY B1, `(.L_x_8315) ;  /* 0x0000006000017945 */ /* 0x000fe20003800000 */
[----:B------:R-:W-:-:S07]  /*1c870*/  IMAD.MOV.U32 R15, RZ, RZ, -0x1 ;  /* 0xffffffffff0f7424 */ /* 0x000fce00078e00ff */
[----:B01----:R-:W-:Y:S05]  /*1c880*/  WARPSYNC.COLLECTIVE R15, `(.L_x_8316) ;  /* 0x000000000f0c7348 */ /* 0x003fea0003c00000 */
[----:B------:R-:W-:Y:S02]  /*1c890*/  ELECT P6, UR62, PT ;  /* 0x00000000003e782f */ /* 0x000fe400038c0000 */
[----:B------:R-:W-:Y:S01]  /*1c8a0*/  MOV R14, UR62 ;  /* 0x0000003e000e7c02 */ /* 0x000fe20008000f00 */
[----:B01----:R-:W-:Y:S10]  /*1c8b0*/  ENDCOLLECTIVE ;  /* 0x000000000000791b */ /* 0x003ff40003800000 */
.L_x_8316:
[----:B------:R-:W-:Y:S05]  /*1c8c0*/  BSYNC B1 ;  /* 0x0000000000017941 */ /* 0x000fea0003800000 */
.L_x_8315:
[----:B------:R-:W-:Y:S05]  /*1c8d0*/  BRA `(.L_x_8317) ;  /* 0xffffffe800a87947 */ /* 0x000fea000383ffff */
.L_x_8270:
[----:B0-----:R0:W1:Y:S02]  /*1c8e0*/  SYNCS.PHASECHK.TRANS64.TRYWAIT P1, [R6+URZ], R5 ;  /* 0x00000005060075a7 */ /* 0x001064000802017f */
[----:B-1----:R-:W-:Y:S05]  /*1c8f0*/  @!P1 NANOSLEEP.SYNCS 0x989680 ;  /* 0x009896800000995d */ /* 0x002fea0003900000 */
[----:B------:R-:W1:Y:S02]  /*1c900*/  @!P1 SYNCS.PHASECHK.TRANS64 P1, [R6+URZ], R5 ;  /* 0x00000005060095a7 */ /* 0x000e64000802007f */
[----:B-1----:R-:W-:Y:S05]  /*1c910*/  @!P1 BRA `(.L_x_8270) ;  /* 0xfffffffc00f09947 */ /* 0x002fea000383ffff */
[----:B------:R-:W-:Y:S05]  /*1c920*/  BRA `(.L_x_8318) ;  /* 0xffffffe800e47947 */ /* 0x000fea000383ffff */
.L_x_8271:
[----:B-1----:R1:W2:Y:S02]  /*1c930*/  SYNCS.PHASECHK.TRANS64.TRYWAIT P1, [R7+URZ], R2 ;  /* 0x00000002070075a7 */ /* 0x0022a4000802017f */
[----:B--2---:R-:W-:Y:S05]  /*1c940*/  @!P1 NANOSLEEP.SYNCS 0x989680 ;  /* 0x009896800000995d */ /* 0x004fea0003900000 */
[----:B------:R-:W2:Y:S02]  /*1c950*/  @!P1 SYNCS.PHASECHK.TRANS64 P1, [R7+URZ], R2 ;  /* 0x00000002070095a7 */ /* 0x000ea4000802007f */
[----:B--2---:R-:W-:Y:S05]  /*1c960*/  @!P1 BRA `(.L_x_8271) ;  /* 0xfffffffc00f09947 */ /* 0x004fea000383ffff */
[----:B------:R-:W-:Y:S05]  /*1c970*/  BRA `(.L_x_8319) ;  /* 0xffffffe800d87947 */ /* 0x000fea000383ffff */
.L_x_8273:
[----:B--2---:R2:W3:Y:S02]  /*1c980*/  SYNCS.PHASECHK.TRANS64.TRYWAIT P1, [R4+URZ+0x2e860], R5 ;  /* 0x02e86005040075a7 */ /* 0x0044e4000802017f */
[----:B---3--:R-:W-:Y:S05]  /*1c990*/  @!P1 NANOSLEEP.SYNCS 0x989680 ;  /* 0x009896800000995d */ /* 0x008fea0003900000 */
[----:B------:R-:W3:Y:S02]  /*1c9a0*/  @!P1 SYNCS.PHASECHK.TRANS64 P1, [R4+URZ+0x2e860], R5 ;  /* 0x02e86005040095a7 */ /* 0x000ee4000802007f */
[----:B---3--:R-:W-:Y:S05]  /*1c9b0*/  @!P1 BRA `(.L_x_8273) ;  /* 0xfffffffc00f09947 */ /* 0x008fea000383ffff */
[----:B------:R-:W-:Y:S05]  /*1c9c0*/  BRA `(.L_x_8320) ;  /* 0xffffffe800dc7947 */ /* 0x000fea000383ffff */
.L_x_8275:
[----:B---3--:R3:W4:Y:S02]  /*1c9d0*/  SYNCS.PHASECHK.TRANS64.TRYWAIT P1, [R3+URZ+0x2e860], R2 ;  /* 0x02e86002030075a7 */ /* 0x008724000802017f */
[----:B----4-:R-:W-:Y:S05]  /*1c9e0*/  @!P1 NANOSLEEP.SYNCS 0x989680 ;  /* 0x009896800000995d */ /* 0x010fea0003900000 */
[----:B------:R-:W4:Y:S02]  /*1c9f0*/  @!P1 SYNCS.PHASECHK.TRANS64 P1, [R3+URZ+0x2e860], R2 ;  /* 0x02e86002030095a7 */ /* 0x000f24000802007f */
[----:B----4-:R-:W-:Y:S05]  /*1ca00*/  @!P1 BRA `(.L_x_8275) ;  /* 0xfffffffc00f09947 */ /* 0x010fea000383ffff */
[----:B------:R-:W-:Y:S05]  /*1ca10*/  BRA `(.L_x_8321) ;  /* 0xffffffe800dc7947 */ /* 0x000fea000383ffff */
.L_x_8277:
[----:B----4-:R4:W0:Y:S02]  /*1ca20*/  SYNCS.PHASECHK.TRANS64.TRYWAIT P0, [R4+URZ+0x2e880], R5 ;  /* 0x02e88005040075a7 */ /* 0x010824000800017f */
[----:B0-----:R-:W-:Y:S05]  /*1ca30*/  @!P0 NANOSLEEP.SYNCS 0x989680 ;  /* 0x009896800000895d */ /* 0x001fea0003900000 */
[----:B------:R-:W0:Y:S02]  /*1ca40*/  @!P0 SYNCS.PHASECHK.TRANS64 P0, [R4+URZ+0x2e880], R5 ;  /* 0x02e88005040085a7 */ /* 0x000e24000800007f */
[----:B0-----:R-:W-:Y:S05]  /*1ca50*/  @!P0 BRA `(.L_x_8277) ;  /* 0xfffffffc00f08947 */ /* 0x001fea000383ffff */
[----:B------:R-:W-:Y:S05]  /*1ca60*/  BRA `(.L_x_8278) ;  /* 0xffffffe800d87947 */ /* 0x000fea000383ffff */
.L_x_8322:
        /* <DEDUP_REMOVED lines=9> */
.L_x_13363:


//--------------------- .text._ZN7cutlass13device_kernelIN5flash11enable_sm90INS1_16FlashAttnFwdSm90INS1_25CollectiveMainloopFwdSm90ILi2EN4cute5tupleIJNS5_1CILi1EEES8_S8_EEENS6_IJNS7_ILi128EEENS7_ILi224EEESA_EEELi128ENS_12float_e4m3_tEfNS_4arch4Sm90ELb1ELb0ELb1ELb1ELb0ELb1ELb0ELb1ELb1ELb1ELb1ELb0EEENS1_21CollectiveEpilogueFwdINS6_IJSA_SA_SB_EEES9_NS_10bfloat16_tESF_Li256ELb1ELb1ELb1ELb1EEENS1_36VarlenDynamicPersistentTileSchedulerILi128ELi224ELi256ELi128ELb1ELb1ELb1ELb1ELb1ELb1EEEEEEEEEvNT_6ParamsE --------------------------
	.section	.text._ZN7cutlass13device_kernelIN5flash11enable_sm90INS1_16FlashAttnFwdSm90INS1_25CollectiveMainloopFwdSm90ILi2EN4cute5tupleIJNS5_1CILi1EEES8_S8_EEENS6_IJNS7_ILi128EEENS7_ILi224EEESA_EEELi128ENS_12float_e4m3_tEfNS_4arch4Sm90ELb1ELb0ELb1ELb1ELb0ELb1ELb0ELb1ELb1ELb1ELb1ELb0EEENS1_21CollectiveEpilogueFwdINS6_IJSA_SA_SB_EEES9_NS_10bfloat16_tESF_Li256ELb1ELb1ELb1ELb1EEENS1_36VarlenDynamicPersistentTileSchedulerILi128ELi224ELi256ELi128ELb1ELb1ELb1ELb1ELb1ELb1EEEEEEEEEvNT_6ParamsE,"ax",@progbits
	.align	128
.text._ZN7cutlass13device_kernelIN5flash11enable_sm90INS1_16FlashAttnFwdSm90INS1_25CollectiveMainloopFwdSm90ILi2EN4cute5tupleIJNS5_1CILi1EEES8_S8_EEENS6_IJNS7_ILi128EEENS7_ILi224EEESA_EEELi128ENS_12float_e4m3_tEfNS_4arch4Sm90ELb1ELb0ELb1ELb1ELb0ELb1ELb0ELb1ELb1ELb1ELb1ELb0EEENS1_21CollectiveEpilogueFwdINS6_IJSA_SA_SB_EEES9_NS_10bfloat16_tESF_Li256ELb1ELb1ELb1ELb1EEENS1_36VarlenDynamicPersistentTileSchedulerILi128ELi224ELi256ELi128ELb1ELb1ELb1ELb1ELb1ELb1EEEEEEEEEvNT_6ParamsE:
        .type           _ZN7cutlass13device_kernelIN5flash11enable_sm90INS1_16FlashAttnFwdSm90INS1_25CollectiveMainloopFwdSm90ILi2EN4cute5tupleIJNS5_1CILi1EEES8_S8_EEENS6_IJNS7_ILi128EEENS7_ILi224EEESA_EEELi128ENS_12float_e4m3_tEfNS_4arch4Sm90ELb1ELb0ELb1ELb1ELb0ELb1ELb0ELb1ELb1ELb1ELb1ELb0EEENS1_21CollectiveEpilogueFwdINS6_IJSA_SA_SB_EEES9_NS_10bfloat16_tESF_Li256ELb1ELb1ELb1ELb1EEENS1_36VarlenDynamicPersistentTileSchedulerILi128ELi224ELi256ELi128ELb1ELb1ELb1ELb1ELb1ELb1EEEEEEEEEvNT_6ParamsE,@function
        .size           _ZN7cutlass13device_kernelIN5flash11enable_sm90INS1_16FlashAttnFwdSm90INS1_25CollectiveMainloopFwdSm90ILi2EN4cute5tupleIJNS5_1CILi1EEES8_S8_EEENS6_IJNS7_ILi128EEENS7_ILi224EEESA_EEELi128ENS_12float_e4m3_tEfNS_4arch4Sm90ELb1ELb0ELb1ELb1ELb0ELb1ELb0ELb1ELb1ELb1ELb1ELb0EEENS1_21CollectiveEpilogueFwdINS6_IJSA_SA_SB_EEES9_NS_10bfloat16_tESF_Li256ELb1ELb1ELb1ELb1EEENS1_36VarlenDynamicPersistentTileSchedulerILi128ELi224ELi256ELi128ELb1ELb1ELb1ELb1ELb1ELb1EEEEEEEEEvNT_6ParamsE,(.L_x_13364 - _ZN7cutlass13device_kernelIN5flash11enable_sm90INS1_16FlashAttnFwdSm90INS1_25CollectiveMainloopFwdSm90ILi2EN4cute5tupleIJNS5_1CILi1EEES8_S8_EEENS6_IJNS7_ILi128EEENS7_ILi224EEESA_EEELi128ENS_12float_e4m3_tEfNS_4arch4Sm90ELb1ELb0ELb1ELb1ELb0ELb1ELb0ELb1ELb1ELb1ELb1ELb0EEENS1_21CollectiveEpilogueFwdINS6_IJSA_SA_SB_EEES9_NS_10bfloat16_tESF_Li256ELb1ELb1ELb1ELb1EEENS1_36VarlenDynamicPersistentTileSchedulerILi128ELi224ELi256ELi128ELb1ELb1ELb1ELb1ELb1ELb1EEEEEEEEEvNT_6ParamsE)
        .other          _ZN7cutlass13device_kernelIN5flash11enable_sm90INS1_16FlashAttnFwdSm90INS1_25CollectiveMainloopFwdSm90ILi2EN4cute5tupleIJNS5_1CILi1EEES8_S8_EEENS6_IJNS7_ILi128EEENS7_ILi224EEESA_EEELi128ENS_12float_e4m3_tEfNS_4arch4Sm90ELb1ELb0ELb1ELb1ELb0ELb1ELb0ELb1ELb1ELb1ELb1ELb0EEENS1_21CollectiveEpilogueFwdINS6_IJSA_SA_SB_EEES9_NS_10bfloat16_tESF_Li256ELb1ELb1ELb1ELb1EEENS1_36VarlenDynamicPersistentTileSchedulerILi128ELi224ELi256ELi128ELb1ELb1ELb1ELb1ELb1ELb1EEEEEEEEEvNT_6ParamsE,@"STO_CUDA_ENTRY STV_DEFAULT"
_ZN7cutlass13device_kernelIN5flash11enable_sm90INS1_16FlashAttnFwdSm90INS1_25CollectiveMainloopFwdSm90ILi2EN4cute5tupleIJNS5_1CILi1EEES8_S8_EEENS6_IJNS7_ILi128EEENS7_ILi224EEESA_EEELi128ENS_12float_e4m3_tEfNS_4arch4Sm90ELb1ELb0ELb1ELb1ELb0ELb1ELb0ELb1ELb1ELb1ELb1ELb0EEENS1_21CollectiveEpilogueFwdINS6_IJSA_SA_SB_EEES9_NS_10bfloat16_tESF_Li256ELb1ELb1ELb1ELb1EEENS1_36VarlenDynamicPersistentTileSchedulerILi128ELi224ELi256ELi128ELb1ELb1ELb1ELb1ELb1ELb1EEEEEEEEEvNT_6ParamsE:
        /* <DEDUP_REMOVED lines=24> */
.L_x_8324:
[----:B------:R-:W-:Y:S05]  /*0180*/  BSYNC B0 ;  /* 0x0000000000007941 */ /* 0x000fea0003800000 */
.L_x_8323:
        /* <DEDUP_REMOVED lines=41> */
.L_x_8325:
        /* <DEDUP_REMOVED lines=22> */
.L_x_8326:
        /* <DEDUP_REMOVED lines=18> */
.L_x_8327:
        /* <DEDUP_REMOVED lines=22> */
.L_x_8328:
        /* <DEDUP_REMOVED lines=22> */
.L_x_8329:
[----:B0-----:R-:W-:Y:S01]  /*0960*/  UMOV UR4, 0x1 ;  /* 0x0000000100047882 */ /* 0x001fe20000000000 */
[----:B------:R-:W-:Y:S01]  /*0970*/  PLOP3.LUT P0, PT, PT, PT, UP0, 0x80, 0x0 ;  /* 0x000000000000781c */ /* 0x000fe20003f0f008 */
[----:B------:R-:W-:Y:S01]  /*0980*/  USEL UR4, UR4, 0x2, !UP0 ;  /* 0x0000000204047887 */ /* 0x000fe2000c000000 */
[----:B------:R-:W-:Y:S01]  /*0990*/  NOP ;  /* 0x0000000000007918 */ /* 0x000fe20000000000 */
[----:B------:R-:W-:Y:S04]  /*09a0*/  BSSY B8, `(.L_x_8330) ;  /* 0x0002f67000087945 */ /* 0x000fe80003800000 */
[----:B------:R-:W-:-:S05]  /*09b0*/  IMAD.U32 R2, RZ, RZ, UR4 ;  /* 0x00000004ff027e24 */ /* 0x000fca000f8e00ff */
[----:B------:R0:W-:Y:S01]  /*09c0*/  STL [R1+0xc8], R2 ;  /* 0x0000c80201007387 */ /* 0x0001e20000100800 */
[----:B-12-4-:R-:W-:Y:S06]  /*09d0*/  BAR.SYNC.DEFER_BLOCKING 0x0 ;  /* 0x0000000000007b1d */ /* 0x016fec0000010000 */
[----:B------:R-:W-:Y:S05]  /*09e0*/  @!P0 BRA `(.L_x_8331) ;  /* 0x0000027000e48947 */ /* 0x000fea0003800000 */
.L_x_8332:
[----:B------:R-:W-:-:S08]  /*09f0*/  NOP ;  /* 0x0000000000007918 */ /* 0x000fd00000000000 */
[----:B------:R-:W1:Y:S02]  /*0a00*/  USETMAXREG.TRY_ALLOC.CTAPOOL UP0, 0xf0 ;  /* 0x000000f0000079c8 */ /* 0x000e640008000600 */
[----:B-1----:R-:W-:-:S13]  /*0a10*/  PLOP3.LUT P0, PT, PT, PT, UP0, 0x80, 0x0 ;  /* 0x000000000000781c */ /* 0x002fda0003f0f008 */
[----:B------:R-:W-:Y:S05]  /*0a20*/  @!P0 BRA `(.L_x_8332) ;  /* 0xfffffffc00f08947 */ /* 0x000fea000383ffff */
[----:B------:R-:W1:Y:S01]  /*0a30*/  S2R R0, SR_TID.X ;  /* 0x0000000000007919 */ /* 0x000e620000002100 */
[----:B------:R-:W2:Y:S01]  /*0a40*/  S2UR UR5, SR_CgaCtaId ;  /* 0x00000000000579c3 */ /* 0x000ea20000008800 */
[----:B------:R-:W-:-:S07]  /*0a50*/  UMOV UR4, 0x400 ;  /* 0x0000040000047882 */ /* 0x000fce0000000000 */
[----:B------:R-:W-:Y:S06]  /*0a60*/  BAR.ARV 0x8, 0x180 ;  /* 0x0206000000007b1d */ /* 0x000fec0000002000 */
[----:B--2---:R-:W-:-:S06]  /*0a70*/  ULEA UR4, UR5, UR4, 0x18 ;  /* 0x0000000405047291 */ /* 0x004fcc000f8ec03f */
[----:B------:R-:W-:Y:S01]  /*0a80*/  IMAD.U32 R16, RZ, RZ, UR4 ;  /* 0x00000004ff107e24 */ /* 0x000fe2000f8e00ff */
[----:B-1----:R-:W-:Y:S01]  /*0a90*/  SHF.R.U32.HI R0, RZ, 0x7, R0 ;  /* 0x00000007ff007819 */ /* 0x002fe20000011600 */
[----:B------:R-:W-:-:S03]  /*0aa0*/  ULDC UR4, c[0x0][0xc3c] ;  /* 0x00030f0000047ab9 */ /* 0x000fc60000000800 */
[----:B------:R-:W-:Y:S01]  /*0ab0*/  ISETP.NE.AND P0, PT, R0, 0x1, PT ;  /* 0x000000010000780c */ /* 0x000fe20003f05270 */
[----:B------:R-:W-:-:S05]  /*0ac0*/  IMAD.U32 R0, RZ, RZ, UR5 ;  /* 0x00000005ff007e24 */ /* 0x000fca000f8e00ff */
[----:B------:R-:W-:Y:S07]  /*0ad0*/  STL [R1+0x5c], R0 ;  /* 0x00005c0001007387 */ /* 0x000fee0000100800 */
[----:B------:R-:W-:Y:S08]  /*0ae0*/  @!P0 BAR.ARV 0x9, 0x100 ;  /* 0x0244000000008b1d */ /* 0x000ff00000002000 */
[----:B------:R-:W-:Y:S06]  /*0af0*/  BAR.SYNC.DEFER_BLOCKING 0x5, 0x180 ;  /* 0x0146000000007b1d */ /* 0x000fec0000010000 */
[----:B------:R-:W1:Y:S02]  /*0b00*/  LDS.128 R12, [R16+0x2e8d0] ;  /* 0x02e8d000100c7984 */ /* 0x000e640000000c00 */
[----:B------:R-:W-:Y:S06]  /*0b10*/  BAR.ARV 0x4, 0x180 ;  /* 0x0106000000007b1d */ /* 0x000fec0000002000 */
[----:B-1----:R-:W-:-:S13]  /*0b20*/  ISETP.GE.AND P0, PT, R15, UR4, PT ;  /* 0x000000040f007c0c */ /* 0x002fda000bf06270 */
[----:B------:R-:W-:Y:S05]  /*0b30*/  @P0 BRA `(.L_x_8333) ;  /* 0x000002f400340947 */ /* 0x000fea0003800000 */
[----:B0-----:R-:W2:Y:S01]  /*0b40*/  LDL R2, [R1+0xc8] ;  /* 0x0000c80001027983 */ /* 0x001ea20000100800 */
[----:B------:R-:W-:Y:S02]  /*0b50*/  IMAD.MOV.U32 R234, RZ, RZ, RZ ;  /* 0x000000ffffea7224 */ /* 0x000fe400078e00ff */
[----:B------:R-:W-:Y:S01]  /*0b60*/  IMAD.MOV.U32 R231, RZ, RZ, RZ ;  /* 0x000000ffffe77224 */ /* 0x000fe200078e00ff */
[----:B------:R-:W0:Y:S02]  /*0b70*/  S2R R0, SR_TID.X ;  /* 0x0000000000007919 */ /* 0x000e240000002100 */
[----:B0-----:R-:W-:-:S05]  /*0b80*/  VIADD R11, R0, 0xffffff80 ;  /* 0xffffff80000b7836 */ /* 0x001fca0000000000 */
[----:B------:R-:W-:Y:S02]  /*0b90*/  SHF.R.S32.HI R0, RZ, 0x1f, R11 ;  /* 0x0000001fff007819 */ /* 0x000fe4000001140b */
[----:B--2---:R-:W-:Y:S02]  /*0ba0*/  R2UR UR4, R2 ;  /* 0x00000000020472ca */ /* 0x004fe400000e0000 */
[----:B------:R-:W-:-:S04]  /*0bb0*/  LEA.HI R2, R0, R11, RZ, 0x7 ;  /* 0x0000000b00027211 */ /* 0x000fc800078f38ff */
[----:B------:R-:W-:Y:S02]  /*0bc0*/  LOP3.LUT R3, R2, 0xffffff80, RZ, 0xc0, !PT ;  /* 0xffffff8002037812 */ /* 0x000fe400078ec0ff */
[----:B------:R-:W-:-:S03]  /*0bd0*/  SHF.R.S32.HI R12, RZ, 0x7, R2 ;  /* 0x00000007ff0c7819 */ /* 0x000fc60000011402 */
[----:B------:R-:W-:Y:S01]  /*0be0*/  IMAD.IADD R21, R11, 0x1, -R3 ;  /* 0x000000010b157824 */ /* 0x000fe200078e0a03 */
[----:B------:R-:W-:Y:S01]  /*0bf0*/  LEA.HI R2, R2, R12, RZ, 0x1 ;  /* 0x0000000c02027211 */ /* 0x000fe200078f08ff */
[----:B------:R-:W-:-:S03]  /*0c00*/  ULOP3.LUT UR4, UR4, 0x1, URZ, 0xfc, !UPT ;  /* 0x0000000104047892 */ /* 0x000fc6000f8efc3f */
[----:B------:R-:W-:Y:S02]  /*0c10*/  SHF.R.S32.HI R6, RZ, 0x1f, R21 ;  /* 0x0000001fff067819 */ /* 0x000fe40000011415 */
[----:B------:R-:W-:Y:S02]  /*0c20*/  LOP3.LUT R2, R2, 0x3fffffe, RZ, 0xc0, !PT ;  /* 0x03fffffe02027812 */ /* 0x000fe400078ec0ff */
[CC--:B------:R-:W-:Y:S02]  /*0c30*/  LEA.HI R8, R6.reuse, R21.reuse, RZ, 0x2 ;  /* 0x0000001506087211 */ /* 0x0c0fe400078f10ff */
[----:B------:R-:W-:Y:S02]  /*0c40*/  LEA.HI R6, R6, R21, RZ, 0x5 ;  /* 0x0000001506067211 */ /* 0x000fe400078f28ff */
[--C-:B------:R-:W-:Y:S02]  /*0c50*/  SHF.R.S32.HI R5, RZ, 0x2, R8.reuse ;  /* 0x00000002ff057819 */ /* 0x100fe40000011408 */
[----:B------:R-:W-:-:S02]  /*0c60*/  SHF.R.S32.HI R4, RZ, 0x1f, R8 ;  /* 0x0000001fff047819 */ /* 0x000fc40000011408 */
[----:B------:R-:W-:Y:S02]  /*0c70*/  SHF.R.S32.HI R6, RZ, 0x5, R6 ;  /* 0x00000005ff067819 */ /* 0x000fe40000011406 */
[----:B------:R-:W-:Y:S02]  /*0c80*/  LEA.HI R3, R4, R5, RZ, 0x3 ;  /* 0x0000000504037211 */ /* 0x000fe400078f18ff */
        /* <DEDUP_REMOVED lines=9> */
[----:B------:R-:W-:Y:S01]  /*0d20*/  IADD3 R2, R12, -R2, RZ ;  /* 0x800000020c027210 */ /* 0x000fe20007ffe0ff */
[----:B------:R-:W-:Y:S01]  /*0d30*/  IMAD.IADD R5, R11, 0x1, -R5 ;  /* 0x000000010b057824 */ /* 0x000fe200078e0a05 */
[----:B------:R-:W-:Y:S01]  /*0d40*/  LOP3.LUT R4, R4, 0x1ffffffe, RZ, 0xc0, !PT ;  /* 0x1ffffffe04047812 */ /* 0x000fe200078ec0ff */
[----:B------:R-:W-:Y:S01]  /*0d50*/  IMAD.MOV.U32 R6, RZ, RZ, R14 ;  /* 0x000000ffff067224 */ /* 0x000fe200078e000e */
[----:B------:R-:W-:Y:S01]  /*0d60*/  LOP3.LUT R17, R3, 0xfffffc00, RZ, 0xc0, !PT ;  /* 0xfffffc0003117812 */ /* 0x000fe200078ec0ff */
[----:B------:R-:W-:Y:S01]  /*0d70*/  IMAD R20, R2, 0x40, R9 ;  /* 0x0000004002147824 */ /* 0x000fe200078e0209 */
[----:B------:R-:W-:Y:S01]  /*0d80*/  LEA.HI R2, R0, R11, RZ, 0x2 ;  /* 0x0000000b00027211 */ /* 0x000fe200078f10ff */
[----:B------:R-:W-:Y:S01]  /*0d90*/  IMAD.IADD R4, R7, 0x1, -R4 ;  /* 0x0000000107047824 */ /* 0x000fe200078e0a04 */
[----:B------:R-:W-:Y:S01]  /*0da0*/  LOP3.LUT R8, R8, 0x7ffffffc, RZ, 0xc0, !PT ;  /* 0x7ffffffc08087812 */ /* 0x000fe200078ec0ff */
[----:B------:R-:W-:Y:S01]  /*0db0*/  IMAD R5, R5, 0x40, R17 ;  /* 0x0000004005057824 */ /* 0x000fe200078e0211 */
[----:B------:R-:W-:Y:S01]  /*0dc0*/  SHF.R.S32.HI R228, RZ, 0x2, R2 ;  /* 0x00000002ffe47819 */ /* 0x000fe20000011402 */
[----:B------:R-:W-:-:S02]  /*0dd0*/  IMAD.MOV.U32 R7, RZ, RZ, R15 ;  /* 0x000000ffff077224 */ /* 0x000fc400078e000f */
[----:B------:R-:W-:Y:S01]  /*0de0*/  IMAD R3, R4, 0x8, R5 ;  /* 0x0000000804037824 */ /* 0x000fe200078e0205 */
[----:B------:R-:W-:Y:S01]  /*0df0*/  LEA.HI R4, R0, R11, RZ, 0x3 ;  /* 0x0000000b00047211 */ /* 0x000fe200078f18ff */
[----:B------:R-:W-:Y:S01]  /*0e00*/  VIADD R15, R228, 0xc0 ;  /* 0x000000c0e40f7836 */ /* 0x000fe20000000000 */
[----:B------:R-:W-:Y:S01]  /*0e10*/  LOP3.LUT R0, R2, 0xfffffffc, RZ, 0xc0, !PT ;  /* 0xfffffffc02007812 */ /* 0x000fe200078ec0ff */
[----:B------:R-:W-:Y:S01]  /*0e20*/  IMAD.MOV.U32 R5, RZ, RZ, R13 ;  /* 0x000000ffff057224 */ /* 0x000fe200078e000d */
[----:B------:R0:W-:Y:S01]  /*0e30*/  STL [R1+0xbc], R3 ;  /* 0x0000bc0301007387 */ /* 0x0001e20000100800 */
[C---:B------:R-:W-:Y:S01]  /*0e40*/  IADD3 R25, R228.reuse, 0x40, RZ ;  /* 0x00000040e4197810 */ /* 0x040fe20007ffe0ff */
[----:B------:R-:W-:Y:S01]  /*0e50*/  VIADD R24, R228, 0x80 ;  /* 0x00000080e4187836 */ /* 0x000fe20000000000 */
[----:B------:R-:W-:Y:S01]  /*0e60*/  SHF.R.S32.HI R12, RZ, 0x1f, R15 ;  /* 0x0000001fff0c7819 */ /* 0x000fe2000001140f */
[----:B------:R-:W-:Y:S01]  /*0e70*/  STL [R1+0xb8], R20 ;  /* 0x0000b81401007387 */ /* 0x000fe20000100800 */
[----:B------:R-:W-:Y:S01]  /*0e80*/  IMAD.IADD R13, R11, 0x1, -R0 ;  /* 0x000000010b0d7824 */ /* 0x000fe200078e0a00 */
[----:B------:R-:W-:Y:S01]  /*0e90*/  SHF.R.S32.HI R0, RZ, 0x1f, R228 ;  /* 0x0000001fff007819 */ /* 0x000fe200000114e4 */
[----:B------:R-:W-:Y:S01]  /*0ea0*/  IMAD.SHL.U32 R9, R24, 0x80, RZ ;  /* 0x0000008018097824 */ /* 0x000fe200078e00ff */
[----:B------:R-:W-:Y:S01]  /*0eb0*/  STL [R1], RZ ;  /* 0x000000ff01007387 */ /* 0x000fe20000100800 */
[----:B------:R-:W-:Y:S01]  /*0ec0*/  SHF.R.S32.HI R10, RZ, 0x1f, R24 ;  /* 0x0000001fff0a7819 */ /* 0x000fe20000011418 */
[----:B0-----:R-:W-:Y:S01]  /*0ed0*/  IMAD.U32 R3, RZ, RZ, UR4 ;  /* 0x00000004ff037e24 */ /* 0x001fe2000f8e00ff */
[----:B------:R-:W-:Y:S01]  /*0ee0*/  LEA.HI R12, R12, R15, RZ, 0x3 ;  /* 0x0000000f0c0c7211 */ /* 0x000fe200078f18ff */
[----:B------:R-:W-:Y:S01]  /*0ef0*/  IMAD.SHL.U32 R18, R13, 0x10, RZ ;  /* 0x000000100d127824 */ /* 0x000fe200078e00ff */
[----:B------:R-:W-:Y:S01]  /*0f00*/  LEA.HI R10, R10, R24, RZ, 0x3 ;  /* 0x000000180a0a7211 */ /* 0x000fe200078f18ff */
[----:B------:R-:W-:Y:S01]  /*0f10*/  IMAD.IADD R8, R21, 0x1, -R8 ;  /* 0x0000000115087824 */ /* 0x000fe200078e0a08 */
[----:B------:R0:W-:Y:S01]  /*0f20*/  STL [R1+0x4c], R3 ;  /* 0x00004c0301007387 */ /* 0x0001e20000100800 */
[----:B------:R-:W-:Y:S01]  /*0f30*/  LOP3.LUT R9, R9, 0x380, RZ, 0xc0, !PT ;  /* 0x0000038009097812 */ /* 0x000fe200078ec0ff */
[----:B------:R-:W-:Y:S01]  /*0f40*/  IMAD.SHL.U32 R12, R12, 0x80, RZ ;  /* 0x000000800c0c7824 */ /* 0x000fe200078e00ff */
[C---:B------:R-:W-:Y:S01]  /*0f50*/  LEA.HI R0, R13.reuse, R13, RZ, 0x1 ;  /* 0x0000000d0d007211 */ /* 0x040fe200078f08ff */
[----:B------:R-:W-:Y:S01]  /*0f60*/  IMAD.SHL.U32 R10, R10, 0x80, RZ ;  /* 0x000000800a0a7824 */ /* 0x000fe200078e00ff */
[----:B------:R-:W-:Y:S01]  /*0f70*/  UMOV UR4, URZ ;  /* 0x0000003f00047c82 */ /* 0x000fe20008000000 */
[----:B------:R-:W-:Y:S01]  /*0f80*/  IMAD.SHL.U32 R8, R8, 0x2, RZ ;  /* 0x0000000208087824 */ /* 0x000fe200078e00ff */
[----:B------:R-:W-:Y:S01]  /*0f90*/  LOP3.LUT R0, R0, 0x1ffffffe, RZ, 0xc0, !PT ;  /* 0x1ffffffe00007812 */ /* 0x000fe200078ec0ff */
[----:B------:R-:W-:Y:S01]  /*0fa0*/  IMAD.SHL.U32 R22, R13, 0x8, RZ ;  /* 0x000000080d167824 */ /* 0x000fe200078e00ff */
[----:B------:R-:W-:Y:S01]  /*0fb0*/  SHF.R.S32.HI R19, RZ, 0x1f, R18 ;  /* 0x0000001fff137819 */ /* 0x000fe20000011412 */
[----:B------:R-:W-:Y:S01]  /*0fc0*/  IMAD.MOV.U32 R17, RZ, RZ, RZ ;  /* 0x000000ffff117224 */ /* 0x000fe200078e00ff */
[----:B0-----:R-:W-:Y:S01]  /*0fd0*/  SHF.R.S32.HI R3, RZ, 0x1f, R2 ;  /* 0x0000001fff037819 */ /* 0x001fe20000011402 */
[----:B------:R-:W-:Y:S01]  /*0fe0*/  VIADD R230, R22, 0x20 ;  /* 0x0000002016e67836 */ /* 0x000fe20000000000 */
[----:B------:R-:W-:-:S02]  /*0ff0*/  LOP3.LUT R2, R4, 0xfffffff8, RZ, 0xc0, !PT ;  /* 0xfffffff804027812 */ /* 0x000fc400078ec0ff */
[----:B------:R-:W-:Y:S02]  /*1000*/  LEA.HI R3, R3, R228, RZ, 0x3 ;  /* 0x000000e403037211 */ /* 0x000fe400078f18ff */
[----:B------:R-:W-:Y:S01]  /*1010*/  SHF.R.S32.HI R4, RZ, 0x3, R4 ;  /* 0x00000003ff047819 */ /* 0x000fe20000011404 */
[----:B------:R-:W-:Y:S01]  /*1020*/  IMAD.IADD R14, R11, 0x1, -R2 ;  /* 0x000000010b0e7824 */ /* 0x000fe200078e0a02 */
[----:B------:R-:W-:Y:S01]  /*1030*/  SHF.R.S32.HI R4, RZ, 0x1f, R25 ;  /* 0x0000001fff047819 */ /* 0x000fe20000011419 */
[----:B------:R-:W-:Y:S01]  /*1040*/  IMAD.SHL.U32 R11, R15, 0x80, RZ ;  /* 0x000000800f0b7824 */ /* 0x000fe200078e00ff */
[----:B------:R-:W-:Y:S01]  /*1050*/  LOP3.LUT R3, R3, 0xfffffff8, RZ, 0xc0, !PT ;  /* 0xfffffff803037812 */ /* 0x000fe200078ec0ff */
[----:B------:R-:W-:Y:S01]  /*1060*/  IMAD.SHL.U32 R14, R14, 0x8, RZ ;  /* 0x000000080e0e7824 */ /* 0x000fe200078e00ff */
[----:B------:R-:W-:Y:S01]  /*1070*/  LEA.HI R4, R4, R25, RZ, 0x3 ;  /* 0x0000001904047211 */ /* 0x000fe200078f18ff */
[----:B------:R-:W-:Y:S01]  /*1080*/  IMAD.SHL.U32 R2, R25, 0x80, RZ ;  /* 0x0000008019027824 */ /* 0x000fe200078e00ff */
[----:B------:R-:W-:Y:S01]  /*1090*/  IADD3 R0, R13, -R0, RZ ;  /* 0x800000000d007210 */ /* 0x000fe20007ffe0ff */
[----:B------:R-:W-:Y:S01]  /*10a0*/  IMAD.IADD R229, R228, 0x1, -R3 ;  /* 0x00000001e4e57824 */ /* 0x000fe200078e0a03 */
[----:B------:R-:W-:Y:S01]  /*10b0*/  LOP3.LUT R3, R11, 0x380, RZ, 0xc0, !PT ;  /* 0x000003800b037812 */ /* 0x000fe200078ec0ff */
[----:B------:R-:W-:Y:S01]  /*10c0*/  IMAD.SHL.U32 R4, R4, 0x80, RZ ;  /* 0x0000008004047824 */ /* 0x000fe200078e00ff */
[----:B------:R-:W-:Y:S01]  /*10d0*/  SHF.R.S32.HI R3, RZ, 0x1f, R14 ;  /* 0x0000001fff037819 */ /* 0x000fe2000001140e */
[----:B------:R-:W-:Y:S01]  /*10e0*/  VIADD R11, R14, 0x40 ;  /* 0x000000400e0b7836 */ /* 0x000fe20000000000 */
[----:B------:R-:W-:Y:S01]  /*10f0*/  LOP3.LUT R2, R2, 0x380, RZ, 0xc0, !PT ;  /* 0x0000038002027812 */ /* 0x000fe200078ec0ff */
[----:B------:R-:W-:Y:S01]  /*1100*/  STL [R1+0x70], R14 ;  /* 0x0000700e01007387 */ /* 0x000fe20000100800 */
[----:B------:R-:W-:-:S02]  /*1110*/  SHF.R.S32.HI R23, RZ, 0x1f, R22 ;  /* 0x0000001fff177819 */ /* 0x000fc40000011416 */
[----:B------:R-:W-:Y:S01]  /*1120*/  SHF.R.U32.HI R9, RZ, 0x3, R2 ;  /* 0x00000003ff097819 */ /* 0x000fe20000011602 */
[----:B------:R0:W-:Y:S01]  /*1130*/  STL [R1+0xc4], R3 ;  /* 0x0000c40301007387 */ /* 0x0001e20000100800 */
[----:B------:R-:W-:-:S03]  /*1140*/  LOP3.LUT R2, R2, 0x70, R18, 0xf8, !PT ;  /* 0x0000007002027812 */ /* 0x000fc600078ef812 */
[----:B------:R-:W-:Y:S01]  /*1150*/  STL [R1+0x8c], R11 ;  /* 0x00008c0b01007387 */ /* 0x000fe20000100800 */
[----:B0-----:R-:W-:Y:S02]  /*1160*/  LOP3.LUT R3, R4, 0xfffffc00, RZ, 0xc0, !PT ;  /* 0xfffffc0004037812 */ /* 0x001fe400078ec0ff */
[----:B------:R-:W-:-:S03]  /*1170*/  SHF.R.S32.HI R4, RZ, 0x1f, R11 ;  /* 0x0000001fff047819 */ /* 0x000fc6000001140b */
[----:B------:R0:W-:Y:S04]  /*1180*/  STL [R1+0x78], R3 ;  /* 0x0000780301007387 */ /* 0x0001e80000100800 */
[----:B------:R1:W-:Y:S04]  /*1190*/  STL [R1+0xc0], R4 ;  /* 0x0000c00401007387 */ /* 0x0003e80000100800 */
[----:B------:R-:W-:Y:S01]  /*11a0*/  STL [R1+0x50], R8 ;  /* 0x0000500801007387 */ /* 0x000fe20000100800 */
[----:B0-----:R-:W-:Y:S01]  /*11b0*/  LOP3.LUT R3, R3, R2, R9, 0xf6, !PT ;  /* 0x0000000203037212 */ /* 0x001fe200078ef609 */
[----:B------:R-:W-:Y:S01]  /*11c0*/  VIADD R2, R8, 0x78 ;  /* 0x0000007808027836 */ /* 0x000fe20000000000 */
[----:B------:R-:W-:-:S02]  /*11d0*/  LOP3.LUT R9, R12, 0xfffffc00, RZ, 0xc0, !PT ;  /* 0xfffffc000c097812 */ /* 0x000fc400078ec0ff */
[----:B-1----:R-:W-:Y:S01]  /*11e0*/  LOP3.LUT R4, R10, 0xfffffc00, RZ, 0xc0, !PT ;  /* 0xfffffc000a047812 */ /* 0x002fe200078ec0ff */
[----:B------:R-:W-:-:S04]  /*11f0*/  IMAD.IADD R3, R16, 0x1, R3 ;  /* 0x0000000110037824 */ /* 0x000fc800078e0203 */
[----:B------:R0:W-:Y:S04]  /*1200*/  STL [R1+0x84], R4 ;  /* 0x0000840401007387 */ /* 0x0001e80000100800 */
[----:B------:R-:W-:Y:S04]  /*1210*/  STL [R1+0x80], R9 ;  /* 0x0000800901007387 */ /* 0x000fe80000100800 */
[----:B------:R-:W-:Y:S01]  /*1220*/  STL [R1+0xa8], R2 ;  /* 0x0000a80201007387 */ /* 0x000fe20000100800 */
[----:B0-----:R-:W-:-:S03]  /*1230*/  VIADD R4, R8, 0x70 ;  /* 0x0000007008047836 */ /* 0x001fc60000000000 */
[----:B------:R0:W-:Y:S04]  /*1240*/  STL [R1+0xb4], R3 ;  /* 0x0000b40301007387 */ /* 0x0001e80000100800 */
[----:B------:R1:W-:Y:S01]  /*1250*/  STL [R1+0xa4], R4 ;  /* 0x0000a40401007387 */ /* 0x0003e20000100800 */
[----:B0-----:R-:W-:Y:S01]  /*1260*/  SHF.R.S32.HI R3, RZ, 0x1f, R2 ;  /* 0x0000001fff037819 */ /* 0x001fe20000011402 */
[----:B------:R-:W-:Y:S02]  /*1270*/  IMAD R2, R0, 0x8, R20 ;  /* 0x0000000800027824 */ /* 0x000fe400078e0214 */
[----:B------:R-:W-:Y:S02]  /*1280*/  IMAD.U32 R0, RZ, RZ, UR4 ;  /* 0x00000004ff007e24 */ /* 0x000fe4000f8e00ff */
[----:B------:R1:W-:Y:S04]  /*1290*/  STL [R1+0xb0], R3 ;  /* 0x0000b00301007387 */ /* 0x0003e80000100800 */
[----:B------:R1:W-:Y:S04]  /*12a0*/  STL [R1+0x7c], R2 ;  /* 0x00007c0201007387 */ /* 0x0003e80000100800 */
[----:B------:R1:W-:Y:S02]  /*12b0*/  STL [R1+0xac], R0 ;  /* 0x0000ac0001007387 */ /* 0x0003e40000100800 */
.L_x_8532:
[----:B0123--:R-:W0:Y:S01]  /*12c0*/  LDC.64 R2, c[0x0][0xc88] ;  /* 0x00032200ff027b82 */ /* 0x00fe220000000a00 */
[----:B------:R-:W-:Y:S01]  /*12d0*/  ULDC.64 UR4, c[0x0][0x208] ;  /* 0x0000820000047ab9 */ /* 0x000fe20000000a00 */
[----:B0-----:R-:W-:-:S05]  /*12e0*/  IMAD.WIDE R2, R7, 0x4, R2 ;  /* 0x0000000407027825 */ /* 0x001fca00078e0202 */
[----:B-----5:R-:W2:Y:S01]  /*12f0*/  LDG.E R28, desc[UR4][R2.64] ;  /* 0x00000004021c7981 */ /* 0x020ea2000c1e1900 */
[----:B------:R-:W-:Y:S05]  /*1300*/  YIELD ;  /* 0x0000000000007946 */ /* 0x000fea0003800000 */
[----:B------:R-:W-:Y:S01]  /*1310*/  ULDC.64 UR4, c[0x0][0xa28] ;  /* 0x00028a0000047ab9 */ /* 0x000fe20000000a00 */
[----:B------:R-:W-:Y:S01]  /*1320*/  ULDC.64 UR8, c[0x0][0xa18] ;  /* 0x0002860000087ab9 */ /* 0x000fe20000000a00 */
[----:B------:R-:W-:Y:S01]  /*1330*/  ISETP.NE.U32.AND P1, PT, RZ, UR4, PT ;  /* 0x00000004ff007c0c */ /* 0x000fe2000bf25070 */
[----:B------:R-:W-:Y:S01]  /*1340*/  ULDC.64 UR10, c[0x0][0x208] ;  /* 0x00008200000a7ab9 */ /* 0x000fe20000000a00 */
[----:B----4-:R-:W-:Y:S01]  /*1350*/  MOV R15, RZ ;  /* 0x000000ff000f7202 */ /* 0x010fe20000000f00 */
[----:B------:R-:W-:Y:S01]  /*1360*/  ULDC.64 UR6, c[0x0][0xa08] ;  /* 0x0002820000067ab9 */ /* 0x000fe20000000a00 */
[----:B------:R-:W-:Y:S01]  /*1370*/  ISETP.NE.AND.EX P1, PT, RZ, UR5, PT, P1 ;  /* 0x00000005ff007c0c */ /* 0x000fe2000bf25310 */
[----:B------:R-:W-:Y:S01]  /*1380*/  IMAD.MOV.U32 R27, RZ, RZ, RZ ;  /* 0x000000ffff1b7224 */ /* 0x000fe200078e00ff */
        /* <DEDUP_REMOVED lines=18> */
[----:B------:R1:W-:Y:S04]  /*14b0*/  STL [R1+0x98], R29 ;  /* 0x0000981d01007387 */ /* 0x0003e80000100800 */
[----:B------:R-:W-:Y:S01]  /*14c0*/  @P2 IADD3 R10, P1, R30, UR8, RZ ;  /* 0x000000081e0a2c10 */ /* 0x000fe2000ff3e0ff */
[----:B------:R1:W5:Y:S03]  /*14d0*/  @P0 LDG.E R27, desc[UR10][R12.64] ;  /* 0x0000000a0c1b0981 */ /* 0x000366000c1e1900 */
        /* <DEDUP_REMOVED lines=13> */
[----:B------:R-:W-:Y:S06]  /*15b0*/  @P2 BRA `(.L_x_8334) ;  /* 0x00000000002c2947 */ /* 0x000fec0003800000 */
[----:B------:R-:W-:Y:S02]  /*15c0*/  ULDC.64 UR4, c[0x0][0xa00] ;  /* 0x0002800000047ab9 */ /* 0x000fe40000000a00 */
[----:B------:R-:W-:-:S04]  /*15d0*/  ISETP.NE.U32.AND P1, PT, RZ, UR4, PT ;  /* 0x00000004ff007c0c */ /* 0x000fc8000bf25070 */
[----:B------:R-:W-:-:S13]  /*15e0*/  ISETP.NE.AND.EX P1, PT, RZ, UR5, PT, P1 ;  /* 0x00000005ff007c0c */ /* 0x000fda000bf25310 */
[----:B------:R-:W-:Y:S05]  /*15f0*/  @!P1 BRA `(.L_x_8334) ;  /* 0x00000000001c9947 */ /* 0x000fea0003800000 */
[----:B-1----:R-:W0:Y:S01]  /*1600*/  LDC.64 R8, c[0x0][0xa00] ;  /* 0x00028000ff087b82 */ /* 0x002e220000000a00 */
[----:B------:R-:W-:Y:S01]  /*1610*/  ULDC.64 UR4, c[0x0][0x208] ;  /* 0x0000820000047ab9 */ /* 0x000fe20000000a00 */
[----:B0-----:R-:W-:-:S05]  /*1620*/  IMAD.WIDE R8, R28, 0x4, R8 ;  /* 0x000000041c087825 */ /* 0x001fca00078e0208 */
[----:B------:R-:W2:Y:S04]  /*1630*/  LDG.E R0, desc[UR4][R8.64] ;  /* 0x0000000408007981 */ /* 0x000ea8000c1e1900 */
[----:B------:R-:W2:Y:S02]  /*1640*/  LDG.E R3, desc[UR4][R8.64+0x4] ;  /* 0x0000040408037981 */ /* 0x000ea4000c1e1900 */
[----:B--2---:R-:W-:-:S05]  /*1650*/  IMAD.IADD R14, R3, 0x1, -R0 ;  /* 0x00000001030e7824 */ /* 0x004fca00078e0a00 */
[----:B------:R0:W-:Y:S02]  /*1660*/  STL [R1+0x40], R14 ;  /* 0x0000400e01007387 */ /* 0x0001e40000100800 */
.L_x_8334:
        /* <DEDUP_REMOVED lines=10> */
[----:B------:R-:W-:Y:S01]  /*1710*/  IADD3 R6, P0, R30, UR4, RZ ;  /* 0x000000041e067c10 */ /* 0x000fe2000ff1e0ff */
[----:B------:R-:W-:-:S03]  /*1720*/  ULDC.64 UR6, c[0x0][0x208] ;  /* 0x0000820000067ab9 */ /* 0x000fc60000000a00 */
[----:B------:R-:W-:-:S05]  /*1730*/  IADD3.X R7, R29, UR5, RZ, P0, !PT ;  /* 0x000000051d077c10 */ /* 0x000fca00087fe4ff */
[----:B------:R1:W5:Y:S01]  /*1740*/  LDG.E R26, desc[UR6][R6.64] ;  /* 0x00000006061a7981 */ /* 0x000362000c1e1900 */
[----:B------:R-:W-:Y:S05]  /*1750*/  BRA `(.L_x_8336) ;  /* 0x0000000000147947 */ /* 0x000fea0003800000 */
.L_x_8335:
[----:B------:R-:W-:Y:S05]  /*1760*/  @!P0 BRA `(.L_x_8336) ;  /* 0x0000000000108947 */ /* 0x000fea0003800000 */
[----:B------:R-:W-:Y:S02]  /*1770*/  ULDC.64 UR4, c[0x0][0x208] ;  /* 0x0000820000047ab9 */ /* 0x000fe40000000a00 */
[----:B------:R-:W2:Y:S04]  /*1780*/  LDG.E R3, desc[UR4][R12.64] ;  /* 0x000000040c037981 */ /* 0x000ea8000c1e1900 */
[----:B------:R-:W2:Y:S02]  /*1790*/  LDG.E R26, desc[UR4][R12.64+0x4] ;  /* 0x000004040c1a7981 */ /* 0x000ea4000c1e1900 */
[----:B--2---:R-:W-:-:S07]  /*17a0*/  IMAD.IADD R26, R26, 0x1, -R3 ;  /* 0x000000011a1a7824 */ /* 0x004fce00078e0a03 */
.L_x_8336:
[----:B------:R-:W-:Y:S01]  /*17b0*/  ULDC.64 UR4, c[0x0][0xa10] ;  /* 0x0002840000047ab9 */ /* 0x000fe20000000a00 */
[----:B------:R-:W-:Y:S01]  /*17c0*/  ULDC.64 UR6, c[0x0][0x208] ;  /* 0x0000820000067ab9 */ /* 0x000fe20000000a00 */
[----:B------:R-:W-:Y:S01]  /*17d0*/  ISETP.NE.U32.AND P0, PT, RZ, UR4, PT ;  /* 0x00000004ff007c0c */ /* 0x000fe2000bf05070 */
[----:B------:R-:W2:Y:S03]  /*17e0*/  LDC R4, c[0x0][0x448] ;  /* 0x00011200ff047b82 */ /* 0x000ea60000000800 */
        /* <DEDUP_REMOVED lines=14> */
[----:B------:R-:W-:Y:S01]  /*18d0*/  IADD3 R15, -R15, R26, RZ ;  /* 0x0000001a0f0f7210 */ /* 0x000fe20007ffe1ff */
[----:B-1----:R-:W-:Y:S01]  /*18e0*/  IMAD.MOV.U32 R6, RZ, RZ, RZ ;  /* 0x000000ffff067224 */ /* 0x002fe200078e00ff */
[----:B------:R-:W-:Y:S01]  /*18f0*/  LOP3.LUT R12, R10, 0xff, RZ, 0xc0, !PT ;  /* 0x000000ff0a0c7812 */ /* 0x000fe200078ec0ff */
[----:B------:R-:W-:Y:S01]  /*1900*/  VIADD R4, R5, 0x7f ;  /* 0x0000007f05047836 */ /* 0x000fe20000000000 */
[----:B------:R1:W-:Y:S01]  /*1910*/  STL [R1+0x54], R5 ;  /* 0x0000540501007387 */ /* 0x0003e20000100800 */
[----:B------:R-:W-:Y:S01]  /*1920*/  BSSY B0, `(.L_x_8337) ;  /* 0x0000036000007945 */ /* 0x000fe20003800000 */
[----:B----4-:R-:W-:-:S05]  /*1930*/  SHF.R.U32.HI R8, RZ, 0x10, R10 ;  /* 0x00000010ff087819 */ /* 0x010fca000001160a */
[----:B------:R-:W2:Y:S08]  /*1940*/  @P1 LDC R11, c[0x0][0x44c] ;  /* 0x00011300ff0b1b82 */ /* 0x000eb00000000800 */
[----:B------:R-:W4:Y:S01]  /*1950*/  @P1 LDC R7, c[0x0][0x450] ;  /* 0x00011400ff071b82 */ /* 0x000f220000000800 */
[----:B---3--:R-:W-:Y:S02]  /*1960*/  @P0 IMAD.IADD R2, R3, 0x1, -R0 ;  /* 0x0000000103020824 */ /* 0x008fe400078e0a00 */
[----:B--2---:R-:W-:-:S04]  /*1970*/  @P1 IMAD.HI.U32 R0, R4, R11, RZ ;  /* 0x0000000b04001227 */ /* 0x004fc800078e00ff */
[----:B-1----:R-:W-:Y:S01]  /*1980*/  IMAD.IADD R5, R15, 0x1, R2 ;  /* 0x000000010f057824 */ /* 0x002fe200078e0202 */
[----:B----4-:R-:W-:Y:S01]  /*1990*/  @P1 SHF.R.U32.HI R4, RZ, R7, R0 ;  /* 0x00000007ff041219 */ /* 0x010fe20000011600 */
[----:B------:R-:W-:-:S03]  /*19a0*/  IMAD.MOV.U32 R0, RZ, RZ, RZ ;  /* 0x000000ffff007224 */ /* 0x000fc600078e00ff */
[----:B------:R-:W-:Y:S01]  /*19b0*/  IADD3 R137, R5, 0xe0, -R14 ;  /* 0x000000e005897810 */ /* 0x000fe20007ffe80e */
[----:B------:R1:W-:Y:S04]  /*19c0*/  STL [R1+0x60], R5 ;  /* 0x0000600501007387 */ /* 0x0003e80000100800 */
[----:B------:R-:W-:Y:S01]  /*19d0*/  IMAD.IADD R7, R137, 0x1, R4 ;  /* 0x0000000189077824 */ /* 0x000fe200078e0204 */
[----:B------:R2:W-:Y:S01]  /*19e0*/  STL [R1+0xa0], R12 ;  /* 0x0000a00c01007387 */ /* 0x0005e20000100800 */
[----:B------:R-:W-:Y:S02]  /*19f0*/  IMAD.MOV.U32 R4, RZ, RZ, RZ ;  /* 0x000000ffff047224 */ /* 0x000fe400078e00ff */
[----:B------:R-:W-:Y:S01]  /*1a00*/  IMAD.HI R6, R7, -0x6db6db6d, R6 ;  /* 0x9249249307067827 */ /* 0x000fe200078e0206 */
[----:B------:R2:W-:Y:S03]  /*1a10*/  STL [R1+0x90], R8 ;  /* 0x0000900801007387 */ /* 0x0005e60000100800 */
[----:B-1----:R-:W-:-:S04]  /*1a20*/  VIADD R5, R5, 0xdf ;  /* 0x000000df05057836 */ /* 0x002fc80000000000 */
[----:B------:R-:W-:Y:S01]  /*1a30*/  IMAD.HI R4, R5, -0x6db6db6d, R4 ;  /* 0x9249249305047827 */ /* 0x000fe200078e0204 */
[----:B------:R-:W-:-:S04]  /*1a40*/  SHF.R.U32.HI R5, RZ, 0x1f, R6 ;  /* 0x0000001fff057819 */ /* 0x000fc80000011606 */
[----:B------:R-:W-:Y:S02]  /*1a50*/  SHF.R.U32.HI R3, RZ, 0x1f, R4 ;  /* 0x0000001fff037819 */ /* 0x000fe40000011604 */
[----:B------:R-:W-:Y:S02]  /*1a60*/  LEA.HI.SX32 R5, R6, R5, 0x19 ;  /* 0x0000000506057211 */ /* 0x000fe400078fcaff */
[----:B------:R-:W-:-:S04]  /*1a70*/  LEA.HI.SX32 R138, R4, R3, 0x19 ;  /* 0x00000003048a7211 */ /* 0x000fc800078fcaff */
[----:B------:R-:W-:-:S04]  /*1a80*/  VIMNMX R9, R138, R5, PT ;  /* 0x000000058a097248 */ /* 0x000fc80003fe0100 */
[----:B------:R-:W-:-:S13]  /*1a90*/  ISETP.GE.AND P0, PT, R9, 0x1, PT ;  /* 0x000000010900780c */ /* 0x000fda0003f06270 */
[----:B--2---:R-:W-:Y:S05]  /*1aa0*/  @!P0 BRA `(.L_x_8338) ;  /* 0x0000000000748947 */ /* 0x004fea0003800000 */
        /* <DEDUP_REMOVED lines=29> */
.L_x_8338:
[----:B------:R-:W-:Y:S05]  /*1c80*/  BSYNC B0 ;  /* 0x0000000000007941 */ /* 0x000fea0003800000 */
.L_x_8337:
        /* <DEDUP_REMOVED lines=11> */
[----:B------:R-:W-:Y:S02]  /*1d40*/  @P0 VIADD R5, R4, 0xdf ;  /* 0x000000df04050836 */ /* 0x000fe40000000000 */
        /* <DEDUP_REMOVED lines=27> */
.L_x_8341:
[----:B------:R-:W-:Y:S05]  /*1f00*/  BSYNC B6 ;  /* 0x0000000000067941 */ /* 0x000fea0003800000 */
.L_x_8340:
        /* <DEDUP_REMOVED lines=20> */
.L_x_8343:
[----:B------:R-:W-:Y:S05]  /*2050*/  BSYNC B6 ;  /* 0x0000000000067941 */ /* 0x000fea0003800000 */
.L_x_8342:
[----:B------:R-:W-:Y:S01]  /*2060*/  ULDC.64 UR4, c[0x0][0x9f8] ;  /* 0x00027e0000047ab9 */ /* 0x000fe20000000a00 */
[----:B------:R-:W-:Y:S01]  /*2070*/  IMAD.MOV.U32 R0, RZ, RZ, R28 ;  /* 0x000000ffff007224 */ /* 0x000fe200078e001c */
[----:B------:R-:W-:Y:S01]  /*2080*/  ISETP.NE.U32.AND P0, PT, RZ, UR4, PT ;  /* 0x00000004ff007c0c */ /* 0x000fe2000bf05070 */
[----:B------:R-:W-:Y:S01]  /*2090*/  ULDC.64 UR6, c[0x0][0x208] ;  /* 0x0000820000067ab9 */ /* 0x000fe20000000a00 */
[----:B------:R-:W2:Y:S01]  /*20a0*/  LDL R51, [R1+0x78] ;  /* 0x0000780001337983 */ /* 0x000ea20000100800 */
[----:B------:R-:W1:Y:S01]  /*20b0*/  LDC.64 R40, c[0x0][0x300] ;  /* 0x0000c000ff287b82 */ /* 0x000e620000000a00 */
[----:B------:R-:W-:Y:S02]  /*20c0*/  ISETP.NE.AND.EX P0, PT, RZ, UR5, PT, P0 ;  /* 0x00000005ff007c0c */ /* 0x000fe4000bf05300 */
[----:B------:R-:W3:Y:S04]  /*20d0*/  LDL R50, [R1+0x84] ;  /* 0x0000840001327983 */ /* 0x000ee80000100800 */
[----:B------:R-:W4:Y:S01]  /*20e0*/  LDL R48, [R1+0x80] ;  /* 0x0000800001307983 */ /* 0x000f220000100800 */
[----:B------:R-:W-:Y:S01]  /*20f0*/  IMAD.IADD R27, R27, 0x1, R26 ;  /* 0x000000011b1b7824 */ /* 0x000fe200078e021a */
[----:B------:R-:W0:Y:S05]  /*2100*/  LDC R15, c[0x0][0x3f4] ;  /* 0x0000fd00ff0f7b82 */ /* 0x000e2a0000000800 */
[----:B------:R-:W-:Y:S01]  /*2110*/  @P0 IADD3 R4, P1, R30, UR4, RZ ;  /* 0x000000041e040c10 */ /* 0x000fe2000ff3e0ff */
[----:B------:R-:W0:Y:S02]  /*2120*/  S2R R20, SR_TID.X ;  /* 0x0000000000147919 */ /* 0x000e240000002100 */
[----:B------:R-:W0:Y:S01]  /*2130*/  LDC.64 R96, c[0x0][0x408] ;  /* 0x00010200ff607b82 */ /* 0x000e220000000a00 */
[----:B------:R-:W-:Y:S01]  /*2140*/  @P0 IADD3.X R5, R29, UR5, RZ, P1, !PT ;  /* 0x000000051d050c10 */ /* 0x000fe20008ffe4ff */
[----:B------:R-:W-:-:S04]  /*2150*/  ULDC.64 UR4, c[0x0][0xa08] ;  /* 0x0002820000047ab9 */ /* 0x000fc80000000a00 */
[----:B------:R0:W2:Y:S01]  /*2160*/  @P0 LDG.E R0, desc[UR6][R4.64] ;  /* 0x0000000604000981 */ /* 0x0000a2000c1e1900 */
[----:B------:R-:W-:Y:S01]  /*2170*/  SHF.R.S32.HI R21, RZ, 0x1f, R27 ;  /* 0x0000001fff157819 */ /* 0x000fe2000001141b */
[-C--:B-1----:R-:W-:Y:S01]  /*2180*/  IMAD.WIDE.U32 R6, R27, R40.reuse, RZ ;  /* 0x000000281b067225 */ /* 0x082fe200078e00ff */
[----:B------:R-:W-:Y:S01]  /*2190*/  ISETP.NE.U32.AND P0, PT, RZ, UR4, PT ;  /* 0x00000004ff007c0c */ /* 0x000fe2000bf05070 */
[----:B------:R-:W1:Y:S01]  /*21a0*/  LDC.64 R28, c[0x0][0x3f8] ;  /* 0x0000fe00ff1c7b82 */ /* 0x000e620000000a00 */
[----:B------:R-:W-:Y:S01]  /*21b0*/  ULDC.64 UR6, c[0x0][0x310] ;  /* 0x0000c40000067ab9 */ /* 0x000fe20000000a00 */
[----:B------:R-:W-:Y:S01]  /*21c0*/  IMAD R8, R21, R40, RZ ;  /* 0x0000002815087224 */ /* 0x000fe200078e02ff */
[----:B------:R-:W-:Y:S01]  /*21d0*/  ISETP.NE.AND.EX P0, PT, RZ, UR5, PT, P0 ;  /* 0x00000005ff007c0c */ /* 0x000fe2000bf05300 */
[----:B------:R-:W-:Y:S01]  /*21e0*/  ULDC.64 UR4, c[0x0][0x308] ;  /* 0x0000c20000047ab9 */ /* 0x000fe20000000a00 */
[----:B0-----:R-:W-:Y:S01]  /*21f0*/  VIADD R14, R228, 0x80 ;  /* 0x00000080e40e7836 */ /* 0x001fe20000000000 */
[----:B------:R-:W-:Y:S01]  /*2200*/  ISETP.GE.AND P2, PT, R18, R15, PT ;  /* 0x0000000f1200720c */ /* 0x000fe20003f46270 */
[----:B------:R-:W-:Y:S01]  /*2210*/  IMAD R3, R27, R41, R8 ;  /* 0x000000291b037224 */ /* 0x000fe200078e0208 */
[----:B------:R-:W-:Y:S01]  /*2220*/  SHF.L.U64.HI R103, R40, 0x6, R41 ;  /* 0x0000000628677819 */ /* 0x000fe20000010229 */
[----:B------:R-:W-:Y:S01]  /*2230*/  VIADD R26, R228, 0x40 ;  /* 0x00000040e41a7836 */ /* 0x000fe20000000000 */
[----:B------:R-:W-:Y:S01]  /*2240*/  SHF.R.S32.HI R123, RZ, 0x1f, R14 ;  /* 0x0000001fff7b7819 */ /* 0x000fe2000001140e */
[----:B------:R-:W-:-:S02]  /*2250*/  IMAD.IADD R7, R7, 0x1, R3 ;  /* 0x0000000107077824 */ /* 0x000fc400078e0203 */
[----:B------:R-:W-:Y:S01]  /*2260*/  VIADD R13, R228, 0xc0 ;  /* 0x000000c0e40d7836 */ /* 0x000fe20000000000 */
[----:B------:R-:W-:Y:S01]  /*2270*/  SHF.R.S32.HI R128, RZ, 0x1f, R26 ;  /* 0x0000001fff807819 */ /* 0x000fe2000001141a */
[C---:B------:R-:W-:Y:S01]  /*2280*/  IMAD.WIDE.U32 R4, R31.reuse, UR4, R6 ;  /* 0x000000041f047c25 */ /* 0x040fe2000f8e0006 */
[C---:B------:R-:W-:Y:S02]  /*2290*/  SHF.L.U64.HI R26, R40.reuse, 0x7, R41 ;  /* 0x00000007281a7819 */ /* 0x040fe40000010229 */
[----:B------:R-:W-:Y:S01]  /*22a0*/  SHF.R.S32.HI R122, RZ, 0x1f, R13 ;  /* 0x0000001fff7a7819 */ /* 0x000fe2000001140d */
[----:B------:R-:W-:Y:S01]  /*22b0*/  IMAD R5, R31, UR5, R5 ;  /* 0x000000051f057c24 */ /* 0x000fe2000f8e0205 */
[----:B------:R-:W-:Y:S01]  /*22c0*/  SHF.R.U32.HI R30, RZ, 0x7, R20 ;  /* 0x00000007ff1e7819 */ /* 0x000fe20000011614 */
[----:B------:R-:W-:Y:S01]  /*22d0*/  IMAD.SHL.U32 R102, R40, 0x40, RZ ;  /* 0x0000004028667824 */ /* 0x000fe200078e00ff */
[----:B------:R-:W-:Y:S01]  /*22e0*/  SHF.R.S32.HI R20, RZ, 0x1f, R228 ;  /* 0x0000001fff147819 */ /* 0x000fe200000114e4 */
[----:B------:R-:W-:Y:S01]  /*22f0*/  IMAD R13, R41, 0xe0, RZ ;  /* 0x000000e0290d7824 */ /* 0x000fe200078e02ff */
[C---:B------:R-:W-:Y:S01]  /*2300*/  ISETP.NE.AND P6, PT, R30.reuse, 0x1, PT ;  /* 0x000000011e00780c */ /* 0x040fe20003fc5270 */
[----:B------:R-:W-:Y:S01]  /*2310*/  VIADD R136, R30, 0x8 ;  /* 0x000000081e887836 */ /* 0x000fe20000000000 */
[----:B-1----:R-:W-:Y:S01]  /*2320*/  SHF.L.U64.HI R12, R28, 0x6, R29 ;  /* 0x000000061c0c7819 */ /* 0x002fe2000001021d */
[----:B------:R-:W0:Y:S01]  /*2330*/  S2R R30, SR_TID.X ;  /* 0x00000000001e7919 */ /* 0x000e220000002100 */
[----:B------:R-:W-:-:S04]  /*2340*/  IMAD.WIDE.U32 R8, R228, R28, R18 ;  /* 0x0000001ce4087225 */ /* 0x000fc800078e0012 */
[----:B------:R-:W-:Y:S02]  /*2350*/  IMAD.MOV.U32 R88, RZ, RZ, R8 ;  /* 0x000000ffff587224 */ /* 0x000fe400078e0008 */
[-C--:B------:R-:W-:Y:S02]  /*2360*/  IMAD R14, R20, R40.reuse, RZ ;  /* 0x00000028140e7224 */ /* 0x080fe400078e02ff */
[C---:B------:R-:W-:Y:S02]  /*2370*/  VIADD R35, R228.reuse, 0x40 ;  /* 0x00000040e4237836 */ /* 0x040fe40000000000 */
[----:B------:R-:W-:-:S04]  /*2380*/  IMAD.WIDE.U32 R134, R228, R40, R102 ;  /* 0x00000028e4867225 */ /* 0x000fc800078e0066 */
[C---:B------:R-:W-:Y:S02]  /*2390*/  VIADD R34, R228.reuse, 0x80 ;  /* 0x00000080e4227836 */ /* 0x040fe40000000000 */
[----:B------:R-:W-:-:S04]  /*23a0*/  IMAD.WIDE.U32 R10, R228, R96, R18 ;  /* 0x00000060e40a7225 */ /* 0x000fc800078e0012 */
[----:B------:R-:W-:Y:S02]  /*23b0*/  IMAD.SHL.U32 R35, R35, 0x80, RZ ;  /* 0x0000008023237824 */ /* 0x000fe400078e00ff */
[----:B------:R-:W-:Y:S02]  /*23c0*/  VIADD R53, R228, 0xc0 ;  /* 0x000000c0e4357836 */ /* 0x000fe40000000000 */
[----:B------:R-:W-:Y:S02]  /*23d0*/  IMAD.SHL.U32 R120, R15, 0x2, RZ ;  /* 0x000000020f787824 */ /* 0x000fe400078e00ff */
[----:B------:R-:W-:-:S04]  /*23e0*/  IMAD.WIDE.U32 R130, R40, 0xe0, RZ ;  /* 0x000000e028827825 */ /* 0x000fc800078e00ff */
[----:B------:R-:W-:-:S04]  /*23f0*/  IMAD.WIDE.U32 R90, R28, 0xe0, RZ ;  /* 0x000000e01c5a7825 */ /* 0x000fc800078e00ff */
[----:B0-----:R-:W-:Y:S02]  /*2400*/  VIADD R30, R30, 0xffffff80 ;  /* 0xffffff801e1e7836 */ /* 0x001fe40000000000 */
[----:B------:R-:W-:Y:S01]  /*2410*/  IMAD.SHL.U32 R34, R34, 0x80, RZ ;  /* 0x0000008022227824 */ /* 0x000fe200078e00ff */
[----:B------:R-:W-:Y:S01]  /*2420*/  LOP3.LUT R35, R35, 0x380, RZ, 0xc0, !PT ;  /* 0x0000038023237812 */ /* 0x000fe200078ec0ff */
[----:B------:R-:W-:Y:S01]  /*2430*/  IMAD.SHL.U32 R53, R53, 0x80, RZ ;  /* 0x0000008035357824 */ /* 0x000fe200078e00ff */
[----:B------:R-:W-:Y:S01]  /*2440*/  SHF.R.S32.HI R52, RZ, 0x1f, R30 ;  /* 0x0000001fff347819 */ /* 0x000fe2000001141e */
[----:B------:R-:W-:Y:S01]  /*2450*/  IMAD.WIDE.U32 R100, R228, R40, R18 ;  /* 0x00000028e4647225 */ /* 0x000fe200078e0012 */
[----:B------:R-:W-:Y:S02]  /*2460*/  LOP3.LUT R34, R34, 0x380, RZ, 0xc0, !PT ;  /* 0x0000038022227812 */ /* 0x000fe400078ec0ff */
[----:B------:R-:W-:Y:S01]  /*2470*/  LEA.HI R52, R52, R30, RZ, 0x5 ;  /* 0x0000001e34347211 */ /* 0x000fe200078f28ff */
[----:B------:R-:W-:Y:S01]  /*2480*/  IMAD.MOV.U32 R94, RZ, RZ, R10 ;  /* 0x000000ffff5e7224 */ /* 0x000fe200078e000a */
[----:B------:R-:W-:Y:S01]  /*2490*/  LOP3.LUT R53, R53, 0x380, RZ, 0xc0, !PT ;  /* 0x0000038035357812 */ /* 0x000fe200078ec0ff */
[----:B------:R-:W-:Y:S01]  /*24a0*/  IMAD.SHL.U32 R10, R28, 0x40, RZ ;  /* 0x000000401c0a7824 */ /* 0x000fe200078e00ff */
[----:B------:R-:W-:Y:S01]  /*24b0*/  SHF.R.U32.HI R140, RZ, 0x3, R34 ;  /* 0x00000003ff8c7819 */ /* 0x000fe20000011622 */
[----:B------:R-:W-:Y:S01]  /*24c0*/  IMAD.SHL.U32 R52, R52, 0x20, RZ ;  /* 0x0000002034347824 */ /* 0x000fe200078e00ff */
[----:B------:R-:W-:Y:S01]  /*24d0*/  SHF.R.U32.HI R139, RZ, 0x3, R53 ;  /* 0x00000003ff8b7819 */ /* 0x000fe20000011635 */
[----:B------:R-:W-:-:S03]  /*24e0*/  IMAD R111, R97, 0xe0, RZ ;  /* 0x000000e0616f7824 */ /* 0x000fc600078e02ff */
[----:B------:R-:W-:Y:S02]  /*24f0*/  LOP3.LUT R52, R52, 0xfffffc00, RZ, 0xc0, !PT ;  /* 0xfffffc0034347812 */ /* 0x000fe400078ec0ff */
[----:B--2---:R-:W-:Y:S02]  /*2500*/  SHF.R.S32.HI R3, RZ, 0x1f, R0 ;  /* 0x0000001fff037819 */ /* 0x004fe40000011400 */
[----:B------:R-:W-:Y:S02]  /*2510*/  SEL R7, R0, RZ, !P0 ;  /* 0x000000ff00077207 */ /* 0x000fe40004000000 */
[----:B------:R-:W-:Y:S02]  /*2520*/  SEL R3, R3, RZ, !P0 ;  /* 0x000000ff03037207 */ /* 0x000fe40004000000 */
[----:B------:R-:W-:Y:S01]  /*2530*/  IADD3 R98, P0, R228, R27, RZ ;  /* 0x0000001be4627210 */ /* 0x000fe20007f1e0ff */
[----:B------:R-:W-:-:S04]  /*2540*/  IMAD.WIDE.U32 R42, R7, UR6, R4 ;  /* 0x00000006072a7c25 */ /* 0x000fc8000f8e0004 */
[----:B------:R-:W-:Y:S02]  /*2550*/  IMAD R0, R3, UR6, RZ ;  /* 0x0000000603007c24 */ /* 0x000fe4000f8e02ff */
[----:B------:R-:W-:Y:S02]  /*2560*/  IMAD R27, R228, R41, R14 ;  /* 0x00000029e41b7224 */ /* 0x000fe400078e020e */
        /* <DEDUP_REMOVED lines=16> */
[----:B------:R-:W-:-:S03]  /*2670*/  IMAD.WIDE.U32 R6, R228, R96, R22 ;  /* 0x00000060e4067225 */ /* 0x000fc600078e0016 */
[----:B------:R-:W-:Y:S01]  /*2680*/  SHF.R.S32.HI R8, RZ, 0x1f, R3 ;  /* 0x0000001fff087819 */ /* 0x000fe20000011403 */
[C---:B------:R-:W-:Y:S01]  /*2690*/  IMAD R95, R228.reuse, R97, R0 ;  /* 0x00000061e45f7224 */ /* 0x040fe200078e0200 */
[----:B------:R-:W-:Y:S01]  /*26a0*/  P2R R0, PR, RZ, 0x4 ;  /* 0x00000004ff007803 */ /* 0x000fe20000000000 */
[----:B------:R-:W-:Y:S01]  /*26b0*/  VIADD R41, R228, 0x40 ;  /* 0x00000040e4297836 */ /* 0x000fe20000000000 */
[----:B------:R-:W-:Y:S01]  /*26c0*/  LEA.HI R36, R8, R3, RZ, 0x4 ;  /* 0x0000000308247211 */ /* 0x000fe200078f20ff */
[----:B------:R-:W-:Y:S01]  /*26d0*/  IMAD.IADD R93, R7, 0x1, R95 ;  /* 0x00000001075d7824 */ /* 0x000fe200078e025f */
[----:B-----5:R-:W-:Y:S01]  /*26e0*/  SHF.R.S32.HI R7, RZ, 0x1f, R121 ;  /* 0x0000001fff077819 */ /* 0x020fe20000011479 */
[----:B------:R-:W-:Y:S01]  /*26f0*/  IMAD.MOV.U32 R92, RZ, RZ, R6 ;  /* 0x000000ffff5c7224 */ /* 0x000fe200078e0006 */
[----:B------:R-:W-:Y:S01]  /*2700*/  SHF.L.U32 R3, R229, 0x7, RZ ;  /* 0x00000007e5037819 */ /* 0x000fe200000006ff */
[----:B------:R-:W-:Y:S01]  /*2710*/  IMAD.SHL.U32 R41, R41, 0x80, RZ ;  /* 0x0000008029297824 */ /* 0x000fe200078e00ff */
[----:B------:R-:W-:Y:S01]  /*2720*/  IADD3 R95, R95, R11, RZ ;  /* 0x0000000b5f5f7210 */ /* 0x000fe20007ffe0ff */
[----:B------:R-:W-:Y:S01]  /*2730*/  IMAD.X R99, R20, 0x1, R21, P0 ;  /* 0x0000000114637824 */ /* 0x000fe200000e0615 */
[----:B------:R-:W-:Y:S01]  /*2740*/  LOP3.LUT R3, R3, 0x380, RZ, 0xc0, !PT ;  /* 0x0000038003037812 */ /* 0x000fe200078ec0ff */
[----:B------:R-:W-:Y:S01]  /*2750*/  IMAD R6, R7, R28, RZ ;  /* 0x0000001c07067224 */ /* 0x000fe200078e02ff */
[----:B------:R-:W-:Y:S01]  /*2760*/  IADD3 R15, P0, R102, R134, RZ ;  /* 0x00000086660f7210 */ /* 0x000fe20007f1e0ff */
[----:B------:R-:W-:Y:S01]  /*2770*/  IMAD.IADD R20, R27, 0x1, R135 ;  /* 0x000000011b147824 */ /* 0x000fe200078e0287 */
[----:B------:R-:W-:Y:S01]  /*2780*/  SHF.R.U32.HI R21, RZ, 0x3, R3 ;  /* 0x00000003ff157819 */ /* 0x000fe20000011603 */
[----:B------:R-:W-:Y:S01]  /*2790*/  IMAD.WIDE.U32 R4, R228, R28, R22 ;  /* 0x0000001ce4047225 */ /* 0x000fe200078e0016 */
[----:B------:R-:W-:-:S02]  /*27a0*/  LOP3.LUT R38, R3, 0x70, R36, 0xf8, !PT ;  /* 0x0000007003267812 */ /* 0x000fc400078ef824 */
[----:B------:R-:W-:Y:S01]  /*27b0*/  LOP3.LUT R41, R41, 0x380, RZ, 0xc0, !PT ;  /* 0x0000038029297812 */ /* 0x000fe200078ec0ff */
[----:B------:R-:W-:Y:S01]  /*27c0*/  IMAD R31, R121, R29, R6 ;  /* 0x0000001d791f7224 */ /* 0x000fe200078e0206 */
[----:B------:R-:W-:Y:S01]  /*27d0*/  SHF.L.U64.HI R11, R28, 0x7, R29 ;  /* 0x000000071c0b7819 */ /* 0x000fe2000001021d */
[----:B------:R-:W-:Y:S01]  /*27e0*/  IMAD.IADD R14, R131, 0x1, R13 ;  /* 0x00000001830e7824 */ /* 0x000fe200078e020d */
[----:B------:R-:W-:Y:S01]  /*27f0*/  SHF.L.U64.HI R8, R96, 0x6, R97 ;  /* 0x0000000660087819 */ /* 0x000fe20000010261 */
[----:B------:R-:W-:Y:S02]  /*2800*/  IMAD R29, R29, 0xe0, RZ ;  /* 0x000000e01d1d7824 */ /* 0x000fe400078e02ff */
[----:B------:R-:W-:Y:S01]  /*2810*/  IMAD.X R13, R20, 0x1, R103, P0 ;  /* 0x00000001140d7824 */ /* 0x000fe200000e0667 */
[----:B------:R-:W-:Y:S01]  /*2820*/  IADD3 R110, P0, R15, R102, RZ ;  /* 0x000000660f6e7210 */ /* 0x000fe20007f1e0ff */
[----:B------:R-:W-:Y:S01]  /*2830*/  IMAD.IADD R5, R5, 0x1, R89 ;  /* 0x0000000105057824 */ /* 0x000fe200078e0259 */
[----:B------:R-:W-:Y:S01]  /*2840*/  LOP3.LUT R37, R35, 0x70, R36, 0xf8, !PT ;  /* 0x0000007023257812 */ /* 0x000fe200078ef824 */
[----:B------:R-:W-:Y:S01]  /*2850*/  IMAD.IADD R89, R89, 0x1, R9 ;  /* 0x0000000159597824 */ /* 0x000fe200078e0209 */
[----:B------:R-:W-:Y:S01]  /*2860*/  SHF.R.U32.HI R41, RZ, 0x3, R41 ;  /* 0x00000003ff297819 */ /* 0x000fe20000011629 */
[----:B------:R-:W-:Y:S01]  /*2870*/  IMAD.SHL.U32 R9, R28, 0x80, RZ ;  /* 0x000000801c097824 */ /* 0x000fe200078e00ff */
[----:B------:R-:W-:Y:S01]  /*2880*/  LOP3.LUT R38, R38, R21, RZ, 0x3c, !PT ;  /* 0x0000001526267212 */ /* 0x000fe200078e3cff */
[----:B------:R-:W-:Y:S01]  /*2890*/  IMAD R6, R7, R96, RZ ;  /* 0x0000006007067224 */ /* 0x000fe200078e02ff */
[----:B------:R-:W-:Y:S01]  /*28a0*/  IADD3 R112, R91, R29, RZ ;  /* 0x0000001d5b707210 */ /* 0x000fe20007ffe0ff */
[----:B------:R-:W-:Y:S01]  /*28b0*/  IMAD.WIDE.U32 R46, R121, R28, R4 ;  /* 0x0000001c792e7225 */ /* 0x000fe200078e0004 */
[----:B------:R-:W-:-:S02]  /*28c0*/  LOP3.LUT R39, R34, 0x70, R36, 0xf8, !PT ;  /* 0x0000007022277812 */ /* 0x000fc400078ef824 */
[----:B------:R-:W-:Y:S01]  /*28d0*/  SHF.R.S32.HI R34, RZ, 0x4, R36 ;  /* 0x00000004ff227819 */ /* 0x000fe20000011424 */
[----:B------:R-:W-:Y:S01]  /*28e0*/  IMAD.WIDE.U32 R88, R121, R28, R88 ;  /* 0x0000001c79587225 */ /* 0x000fe200078e0058 */
[----:B------:R-:W-:Y:S02]  /*28f0*/  LOP3.LUT R35, R36, 0xfffffff0, RZ, 0xc0, !PT ;  /* 0xfffffff024237812 */ /* 0x000fe400078ec0ff */
[----:B------:R-:W-:Y:S01]  /*2900*/  LOP3.LUT R118, R37, R41, RZ, 0x3c, !PT ;  /* 0x0000002925767212 */ /* 0x000fe200078e3cff */
[----:B------:R-:W-:Y:S01]  /*2910*/  IMAD.X R29, R13, 0x1, R103, P0 ;  /* 0x000000010d1d7824 */ /* 0x000fe200000e0667 */
[----:B------:R-:W-:Y:S01]  /*2920*/  LOP3.LUT R28, R3, 0x30, R18, 0xf8, !PT ;  /* 0x00000030031c7812 */ /* 0x000fe200078ef812 */
[----:B------:R-:W-:Y:S01]  /*2930*/  IMAD.IADD R119, R52, 0x1, R38 ;  /* 0x0000000134777824 */ /* 0x000fe200078e0226 */
[----:B------:R-:W-:Y:S01]  /*2940*/  LOP3.LUT R36, R53, 0x70, R36, 0xf8, !PT ;  /* 0x0000007035247812 */ /* 0x000fe200078ef824 */
[----:B------:R-:W-:Y:S01]  /*2950*/  IMAD.IADD R27, R101, 0x1, R27 ;  /* 0x00000001651b7824 */ /* 0x000fe200078e021b */
[----:B------:R-:W-:Y:S01]  /*2960*/  IADD3 R37, P0, R42, R100, RZ ;  /* 0x000000642a257210 */ /* 0x000fe20007f1e0ff */
[----:B------:R-:W-:Y:S01]  /*2970*/  IMAD.IADD R38, R43, 0x1, R49 ;  /* 0x000000012b267824 */ /* 0x000fe200078e0231 */
[----:B------:R-:W-:Y:S01]  /*2980*/  LOP3.LUT R114, R39, R140, RZ, 0x3c, !PT ;  /* 0x0000008c27727212 */ /* 0x000fe200078e3cff */
[C---:B------:R-:W-:Y:S01]  /*2990*/  IMAD R33, R121.reuse, R97, R6 ;  /* 0x0000006179217224 */ /* 0x040fe200078e0206 */
[C---:B------:R-:W-:Y:S01]  /*29a0*/  SHF.L.U64.HI R7, R96.reuse, 0x7, R97 ;  /* 0x0000000760077819 */ /* 0x040fe20000010261 */
[----:B------:R-:W-:Y:S01]  /*29b0*/  IMAD.SHL.U32 R6, R96, 0x40, RZ ;  /* 0x0000004060067824 */ /* 0x000fe200078e00ff */
[----:B------:R-:W-:Y:S01]  /*29c0*/  LOP3.LUT R28, R28, R21, RZ, 0x3c, !PT ;  /* 0x000000151c1c7212 */ /* 0x000fe200078e3cff */
[----:B------:R-:W-:Y:S01]  /*29d0*/  IMAD.SHL.U32 R5, R96, 0x80, RZ ;  /* 0x0000008060057824 */ /* 0x000fe200078e00ff */
[----:B------:R-:W-:Y:S01]  /*29e0*/  LOP3.LUT R113, R36, R139, RZ, 0x3c, !PT ;  /* 0x0000008b24717212 */ /* 0x000fe200078e3cff */
[----:B------:R-:W-:Y:S01]  /*29f0*/  IMAD.WIDE.U32 R92, R121, R96, R92 ;  /* 0x00000060795c7225 */ /* 0x000fe200078e005c */
[----:B------:R-:W-:-:S02]  /*2a00*/  IADD3 R39, P3, R42, 0x40, RZ ;  /* 0x000000402a277810 */ /* 0x000fc40007f7e0ff */
[----:B------:R-:W-:Y:S01]  /*2a10*/  IADD3 R41, P2, R37, 0x40, RZ ;  /* 0x0000004025297810 */ /* 0x000fe20007f5e0ff */
[----:B------:R-:W-:-:S04]  /*2a20*/  IMAD.WIDE.U32 R94, R121, R96, R94 ;  /* 0x00000060795e7225 */ /* 0x000fc800078e005e */
[----:B------:R-:W-:Y:S02]  /*2a30*/  VIADD R4, R18, 0x40 ;  /* 0x0000004012047836 */ /* 0x000fe40000000000 */
[----:B------:R-:W-:-:S04]  /*2a40*/  IMAD.WIDE.U32 R96, R96, 0xe0, RZ ;  /* 0x000000e060607825 */ /* 0x000fc800078e00ff */
[----:B------:R-:W-:Y:S01]  /*2a50*/  IMAD.X R104, R27, 0x1, R38, P0 ;  /* 0x000000011b687824 */ /* 0x000fe200000e0626 */
[----:B------:R-:W-:Y:S01]  /*2a60*/  SHF.R.S32.HI R36, RZ, 0x1f, R35 ;  /* 0x0000001fff247819 */ /* 0x000fe20000011423 */
[----:B------:R-:W-:Y:S01]  /*2a70*/  IMAD.IADD R30, R47, 0x1, R31 ;  /* 0x000000012f1e7824 */ /* 0x000fe200078e021f */
[----:B------:R-:W-:Y:S01]  /*2a80*/  ISETP.GE.AND P0, PT, R18, UR4, PT ;  /* 0x0000000412007c0c */ /* 0x000fe2000bf06270 */
[----:B------:R-:W-:Y:S01]  /*2a90*/  IMAD.IADD R32, R93, 0x1, R33 ;  /* 0x000000015d207824 */ /* 0x000fe200078e0221 */
[----:B------:R-:W-:Y:S01]  /*2aa0*/  IADD3 R33, R33, R95, RZ ;  /* 0x0000005f21217210 */ /* 0x000fe20007ffe0ff */
[----:B------:R-:W-:Y:S01]  /*2ab0*/  IMAD.IADD R111, R97, 0x1, R111 ;  /* 0x00000001616f7824 */ /* 0x000fe200078e026f */
[----:B------:R-:W-:Y:S01]  /*2ac0*/  ISETP.GE.AND P1, PT, R4, UR4, PT ;  /* 0x0000000404007c0c */ /* 0x000fe2000bf26270 */
[----:B------:R-:W-:Y:S02]  /*2ad0*/  IMAD.IADD R28, R52, 0x1, R28 ;  /* 0x00000001341c7824 */ /* 0x000fe400078e021c */
[----:B------:R-:W-:-:S02]  /*2ae0*/  IMAD.IADD R31, R31, 0x1, R89 ;  /* 0x000000011f1f7824 */ /* 0x000fc400078e0259 */
[----:B------:R-:W-:Y:S02]  /*2af0*/  IMAD.IADD R118, R51, 0x1, R118 ;  /* 0x0000000133767824 */ /* 0x000fe400078e0276 */
[----:B---3--:R-:W-:Y:S02]  /*2b00*/  IMAD.IADD R114, R50, 0x1, R114 ;  /* 0x0000000132727824 */ /* 0x008fe400078e0272 */
[----:B----4-:R-:W-:Y:S02]  /*2b10*/  IMAD.IADD R113, R48, 0x1, R113 ;  /* 0x0000000130717824 */ /* 0x010fe400078e0271 */
[----:B------:R-:W-:Y:S02]  /*2b20*/  IMAD.X R105, RZ, RZ, R38, P3 ;  /* 0x000000ffff697224 */ /* 0x000fe400018e0626 */
[----:B------:R-:W-:Y:S02]  /*2b30*/  IMAD.X R106, RZ, RZ, R104, P2 ;  /* 0x000000ffff6a7224 */ /* 0x000fe400010e0668 */
[----:B------:R-:W-:Y:S01]  /*2b40*/  IMAD.IADD R107, R45, 0x1, R107 ;  /* 0x000000012d6b7824 */ /* 0x000fe200078e026b */
[----:B------:R-:W-:Y:S06]  /*2b50*/  @!P6 BAR.SYNC.DEFER_BLOCKING 0x9, 0x100 ;  /* 0x024400000000eb1d */ /* 0x000fec0000010000 */
.L_x_8427:
[----:B0-----:R-:W0:Y:S01]  /*2b60*/  LDC R126, c[0x0][0x3f4] ;  /* 0x0000fd00ff7e7b82 */ /* 0x001e220000000800 */
[----:B------:R-:W-:Y:S01]  /*2b70*/  IADD3 R25, R25, -0x1, RZ ;  /* 0xffffffff19197810 */ /* 0x000fe20007ffe0ff */
[----:B------:R-:W-:Y:S01]  /*2b80*/  IMAD R115, R17, 0x7000, R28 ;  /* 0x0000700011737824 */ /* 0x000fe200078e021c */
[----:B------:R-:W-:Y:S05]  /*2b90*/  YIELD ;  /* 0x0000000000007946 */ /* 0x000fea0003800000 */
[----:B------:R-:W-:Y:S01]  /*2ba0*/  ISETP.GT.AND P3, PT, R25, R24, PT ;  /* 0x000000181900720c */ /* 0x000fe20003f64270 */
[----:B------:R-:W-:Y:S01]  /*2bb0*/  BSSY B0, `(.L_x_8344) ;  /* 0x0000993000007945 */ /* 0x000fe20003800000 */
[----:B------:R-:W-:-:S02]  /*2bc0*/  IMAD.IADD R116, R16, 0x1, R115 ;  /* 0x0000000110747824 */ /* 0x000fc400078e0273 */
[----:B------:R-:W-:Y:S02]  /*2bd0*/  P2R R109, PR, RZ, 0x8 ;  /* 0x00000008ff6d7803 */ /* 0x000fe40000000000 */
        /* <DEDUP_REMOVED lines=31> */
[----:B------:R-:W-:Y:S01]  /*2dd0*/  CS2R R82, SRZ ;  /* 0x0000000000527805 */ /* 0x000fe2000001ff00 */
[----:B------:R-:W-:Y:S01]  /*2de0*/  ULDC.64 UR6, c[0x0][0x208] ;  /* 0x0000820000067ab9 */ /* 0x000fe20000000a00 */
        /* <DEDUP_REMOVED lines=12> */
.L_x_8348:
[----:B------:R-:W-:Y:S05]  /*2eb0*/  BSYNC B1 ;  /* 0x0000000000017941 */ /* 0x000fea0003800000 */
.L_x_8347:
        /* <DEDUP_REMOVED lines=12> */
[----:B------:R-:W-:Y:S01]  /*2f80*/  CS2R R58, SRZ ;  /* 0x00000000003a7805 */ /* 0x000fe2000001ff00 */
[----:B-----5:R-:W-:Y:S01]  /*2f90*/  IMAD.MOV.U32 R133, RZ, RZ, R76 ;  /* 0x000000ffff857224 */ /* 0x020fe200078e004c */
[----:B------:R-:W-:Y:S01]  /*2fa0*/  CS2R R74, SRZ ;  /* 0x00000000004a7805 */ /* 0x000fe2000001ff00 */
[----:B------:R-:W-:Y:S01]  /*2fb0*/  IMAD.MOV.U32 R143, RZ, RZ, R80 ;  /* 0x000000ffff8f7224 */ /* 0x000fe200078e0050 */
[----:B------:R-:W-:Y:S06]  /*2fc0*/  @P3 BRA `(.L_x_8350) ;  /* 0x0000000000543947 */ /* 0x000fec0003800000 */
[----:B------:R-:W-:Y:S01]  /*2fd0*/  IADD3 R84, P4, P5, R46, R48, R10 ;  /* 0x000000302e547210 */ /* 0x000fe20007d9e00a */
[----:B------:R-:W-:Y:S01]  /*2fe0*/  ULDC.64 UR4, c[0x0][0x3e8] ;  /* 0x0000fa0000047ab9 */ /* 0x000fe20000000a00 */
[----:B------:R-:W-:Y:S02]  /*2ff0*/  CS2R R72, SRZ ;  /* 0x0000000000487805 */ /* 0x000fe4000001ff00 */
[----:B------:R-:W-:Y:S02]  /*3000*/  CS2R R74, SRZ ;  /* 0x00000000004a7805 */ /* 0x000fe4000001ff00 */
[----:B------:R-:W-:Y:S01]  /*3010*/  IADD3.X R69, R30, R129, R12, P4, P5 ;  /* 0x000000811e457210 */ /* 0x000fe200027ea40c */
[----:B------:R-:W-:Y:S01]  /*3020*/  ULDC.64 UR6, c[0x0][0x208] ;  /* 0x0000820000067ab9 */ /* 0x000fe20000000a00 */
        /* <DEDUP_REMOVED lines=15> */
.L_x_8350:
[----:B------:R-:W-:Y:S05]  /*3120*/  BSYNC B1 ;  /* 0x0000000000017941 */ /* 0x000fea0003800000 */
.L_x_8349:
        /* <DEDUP_REMOVED lines=26> */
.L_x_8352:
[----:B------:R-:W-:Y:S05]  /*32d0*/  BSYNC B1 ;  /* 0x0000000000017941 */ /* 0x000fea0003800000 */
.L_x_8351:
[----:B0-----:R-:W-:Y:S01]  /*32e0*/  VIADD R84, R228, 0xc0 ;  /* 0x000000c0e4547836 */ /* 0x001fe20000000000 */
[----:B------:R-:W-:Y:S04]  /*32f0*/  BSSY B1, `(.L_x_8353) ;  /* 0x000001e000017945 */ /* 0x000fe80003800000 */
        /* <DEDUP_REMOVED lines=8> */
[----:B------:R-:W-:Y:S01]  /*3380*/  ULDC.64 UR6, c[0x0][0x208] ;  /* 0x0000820000067ab9 */ /* 0x000fe20000000a00 */
        /* <DEDUP_REMOVED lines=20> */
.L_x_8354:
[----:B------:R-:W-:Y:S05]  /*34d0*/  BSYNC B1 ;  /* 0x0000000000017941 */ /* 0x000fea0003800000 */
.L_x_8353:
[----:B0-----:R-:W2:Y:S01]  /*34e0*/  LDL R48, [R1+0x4c] ;  /* 0x00004c0001307983 */ /* 0x001ea20000100800 */
[----:B------:R-:W-:Y:S01]  /*34f0*/  IMAD.MOV.U32 R153, RZ, RZ, R78 ;  /* 0x000000ffff997224 */ /* 0x000fe200078e004e */
[----:B-----5:R-:W-:Y:S01]  /*3500*/  MOV R84, R52 ;  /* 0x0000003400547202 */ /* 0x020fe20000000f00 */
        /* <DEDUP_REMOVED lines=12> */
[----:B--2---:R-:W-:-:S13]  /*35d0*/  R2UR UR4, R48 ;  /* 0x00000000300472ca */ /* 0x004fda00000e0000 */
[----:B------:R-:W-:-:S06]  /*35e0*/  UISETP.NE.AND UP0, UPT, UR4, 0x3, UPT ;  /* 0x000000030400788c */ /* 0x000fcc000bf05270 */
[----:B------:R-:W-:-:S13]  /*35f0*/  PLOP3.LUT P5, PT, PT, PT, UP0, 0x80, 0x0 ;  /* 0x000000000000781c */ /* 0x000fda0003faf008 */
[----:B------:R-:W-:Y:S05]  /*3600*/  @!P5 BRA `(.L_x_8355) ;  /* 0x000000000004d947 */ /* 0x000fea0003800000 */
[----:B------:R-:W-:Y:S01]  /*3610*/  BPT.TRAP 0x1 ;  /* 0x000000040000795c */ /* 0x000fe20000300000 */
.L_x_8355:
[----:B------:R-:W2:Y:S01]  /*3620*/  LDL R48, [R1] ;  /* 0x0000000001307983 */ /* 0x000ea20000100800 */
[----:B------:R-:W-:Y:S01]  /*3630*/  IMAD R108, R17, 0x8, R16 ;  /* 0x00000008116c7824 */ /* 0x000fe200078e0210 */
[----:B------:R-:W-:Y:S01]  /*3640*/  BSSY B1, `(.L_x_8356) ;  /* 0x0000004000017945 */ /* 0x000fe20003800000 */
[----:B--2---:R-:W-:-:S04]  /*3650*/  SHF.L.U32 R129, R48, 0x1f, RZ ;  /* 0x0000001f30817819 */ /* 0x004fc800000006ff */
[----:B------:R-:W0:Y:S02]  /*3660*/  SYNCS.PHASECHK.TRANS64.TRYWAIT P6, [R108+URZ+0x2e890], R129 ;  /* 0x02e890816c0075a7 */ /* 0x000e2400080c017f */
[----:B0-----:R-:W-:Y:S05]  /*3670*/  @!P6 BRA `(.L_x_8357) ;  /* 0x000002c8006ce947 */ /* 0x001fea0003800000 */
.L_x_8663:
[----:B------:R-:W-:Y:S05]  /*3680*/  BSYNC B1 ;  /* 0x0000000000017941 */ /* 0x000fea0003800000 */
.L_x_8356:
        /* <DEDUP_REMOVED lines=15> */
[--C-:B------:R-:W-:Y:S02]  /*3780*/  SHF.R.U32.HI R157, RZ, 0x10, R83.reuse ;  /* 0x00000010ff9d7819 */ /* 0x100fe40000011653 */
[----:B------:R-:W-:-:S02]  /*3790*/  SHF.R.U32.HI R155, RZ, 0x8, R83 ;  /* 0x00000008ff9b7819 */ /* 0x000fc40000011653 */
[----:B------:R-:W-:Y:S02]  /*37a0*/  LOP3.LUT R82, R83, 0xff, RZ, 0xc0, !PT ;  /* 0x000000ff53527812 */ /* 0x000fe400078ec0ff */
        /* <DEDUP_REMOVED lines=23> */
[--C-:B------:R-:W-:Y:S01]  /*3920*/  HADD2.F32 R156, -RZ, R49.reuse.H1_H1 ;  /* 0x30000031ff9c7230 */ /* 0x100fe20000004100 */
[----:B------:R-:W-:Y:S01]  /*3930*/  F2FP.F16.E4M3.UNPACK_B R154, R154 ;  /* 0x0000009aff9a723e */ /* 0x000fe200020006ff */
[----:B------:R-:W-:Y:S02]  /*3940*/  HADD2.F32 R155, -RZ, R49.H0_H0 ;  /* 0x20000031ff9b7230 */ /* 0x000fe40000004100 */
[----:B------:R-:W-:Y:S01]  /*3950*/  FFMA.FTZ R49, R83, R158, R162 ;  /* 0x0000009e53317223 */ /* 0x000fe200000100a2 */
[----:B------:R-:W-:Y:S02]  /*3960*/  HADD2.F32 R157, -RZ, R157.H1_H1 ;  /* 0x3000009dff9d7230 */ /* 0x000fe40000004100 */
[----:B------:R-:W-:Y:S01]  /*3970*/  FMUL.FTZ R164, R156, R160 ;  /* 0x000000a09ca47220 */ /* 0x000fe20000410000 */
[----:B------:R-:W-:Y:S01]  /*3980*/  F2FP.F16.E4M3.UNPACK_B R83, R82.H1 ;  /* 0x00000052ff53723e */ /* 0x000fe200030006ff */
[C---:B------:R-:W-:Y:S01]  /*3990*/  FMUL.FTZ R159, R155.reuse, R160 ;  /* 0x000000a09b9f7220 */ /* 0x040fe20000410000 */
[----:B------:R-:W-:Y:S01]  /*39a0*/  FFMA.FTZ R48, R48, R158, -R161 ;  /* 0x0000009e30307223 */ /* 0x000fe200000108a1 */
[-C--:B------:R-:W-:Y:S01]  /*39b0*/  FFMA.FTZ R164, R155, R157.reuse, -R164 ;  /* 0x0000009d9ba47223 */ /* 0x080fe200000108a4 */
[----:B------:R-:W-:Y:S01]  /*39c0*/  F2FP.F16.E4M3.UNPACK_B R82, R82 ;  /* 0x00000052ff52723e */ /* 0x000fe200020006ff */
[----:B------:R-:W-:Y:S01]  /*39d0*/  FFMA.FTZ R161, R156, R157, R159 ;  /* 0x0000009d9ca17223 */ /* 0x000fe2000001009f */
[--C-:B------:R-:W-:Y:S01]  /*39e0*/  HADD2.F32 R157, -RZ, R154.reuse.H1_H1 ;  /* 0x3000009aff9d7230 */ /* 0x100fe20000004100 */
[----:B------:R-:W-:Y:S01]  /*39f0*/  F2FP.F16.E4M3.UNPACK_B R156, R143 ;  /* 0x0000008fff9c723e */ /* 0x000fe200020006ff */
[----:B------:R-:W-:Y:S01]  /*3a00*/  HADD2.F32 R158, -RZ, R154.H0_H0 ;  /* 0x2000009aff9e7230 */ /* 0x000fe20000004100 */
[----:B------:R-:W-:Y:S01]  /*3a10*/  F2FP.F16.E4M3.UNPACK_B R163, R81.H1 ;  /* 0x00000051ffa3723e */ /* 0x000fe200030006ff */
[----:B------:R-:W-:-:S02]  /*3a20*/  HADD2.F32 R154, -RZ, R83.H0_H0 ;  /* 0x20000053ff9a7230 */ /* 0x000fc40000004100 */
[----:B------:R-:W-:Y:S02]  /*3a30*/  HADD2.F32 R155, -RZ, R83.H1_H1 ;  /* 0x30000053ff9b7230 */ /* 0x000fe40000004100 */
[--C-:B------:R-:W-:Y:S02]  /*3a40*/  HADD2.F32 R83, -RZ, R82.reuse.H0_H0 ;  /* 0x20000052ff537230 */ /* 0x100fe40000004100 */
[-C--:B------:R-:W-:Y:S01]  /*3a50*/  FMUL.FTZ R162, R154, R157.reuse ;  /* 0x0000009d9aa27220 */ /* 0x080fe20000410000 */
[----:B------:R-:W-:Y:S02]  /*3a60*/  HADD2.F32 R143, -RZ, R82.H1_H1 ;  /* 0x30000052ff8f7230 */ /* 0x000fe40000004100 */
[----:B------:R-:W-:Y:S01]  /*3a70*/  FMUL.FTZ R159, R155, R157 ;  /* 0x0000009d9b9f7220 */ /* 0x000fe20000410000 */
        /* <DEDUP_REMOVED lines=15> */
[----:B------:R-:W-:Y:S01]  /*3b70*/  F2FP.F16.E4M3.UNPACK_B R155, R80.H1 ;  /* 0x00000050ff9b723e */ /* 0x000fe200030006ff */
[----:B------:R-:W-:Y:S01]  /*3b80*/  HADD2.F32 R81, -RZ, R156.H1_H1 ;  /* 0x3000009cff517230 */ /* 0x000fe20000004100 */
[----:B------:R-:W-:Y:S01]  /*3b90*/  F2FP.SATFINITE.E4M3.F32.PACK_AB_MERGE_C R143, R161, R164, RZ ;  /* 0x000000a4a18f723e */ /* 0x000fe200048070ff */
[----:B------:R-:W-:Y:S01]  /*3ba0*/  HADD2.F32 R164, -RZ, R162.H1_H1 ;  /* 0x300000a2ffa47230 */ /* 0x000fe20000004100 */
[----:B------:R-:W-:Y:S01]  /*3bb0*/  F2FP.F16.E4M3.UNPACK_B R159, R80 ;  /* 0x00000050ff9f723e */ /* 0x000fe200020006ff */
[----:B------:R-:W-:-:S02]  /*3bc0*/  HADD2.F32 R161, -RZ, R155.H1_H1 ;  /* 0x3000009bffa17230 */ /* 0x000fc40000004100 */
[-C--:B------:R-:W-:Y:S01]  /*3bd0*/  FMUL.FTZ R80, R158, R160.reuse ;  /* 0x000000a09e507220 */ /* 0x080fe20000410000 */
[----:B------:R-:W-:Y:S02]  /*3be0*/  HADD2.F32 R156, -RZ, R156.H0_H0 ;  /* 0x2000009cff9c7230 */ /* 0x000fe40000004100 */
[C---:B------:R-:W-:Y:S01]  /*3bf0*/  FMUL.FTZ R167, R157.reuse, R160 ;  /* 0x000000a09da77220 */ /* 0x040fe20000410000 */
[----:B------:R-:W-:Y:S02]  /*3c00*/  HADD2.F32 R160, -RZ, R159.H1_H1 ;  /* 0x3000009fffa07230 */ /* 0x000fe40000004100 */
[----:B------:R-:W-:Y:S01]  /*3c10*/  FFMA.FTZ R80, R157, R161, -R80 ;  /* 0x000000a19d507223 */ /* 0x000fe20000010850 */
        /* <DEDUP_REMOVED lines=9> */
[--C-:B------:R-:W-:Y:S01]  /*3cb0*/  HADD2.F32 R81, -RZ, R50.reuse.H0_H0 ;  /* 0x20000032ff517230 */ /* 0x100fe20000004100 */
[----:B------:R-:W-:Y:S01]  /*3cc0*/  F2FP.SATFINITE.E4M3.F32.PACK_AB_MERGE_C R49, R49, R48, R143 ;  /* 0x000000303131723e */ /* 0x000fe2000480708f */
[----:B------:R-:W-:Y:S02]  /*3cd0*/  HADD2.F32 R157, -RZ, R157.H1_H1 ;  /* 0x3000009dff9d7230 */ /* 0x000fe40000004100 */
[----:B------:R-:W-:Y:S01]  /*3ce0*/  FMUL.FTZ R160, R156, R163 ;  /* 0x000000a39ca07220 */ /* 0x000fe20000410000 */
[----:B------:R-:W-:Y:S01]  /*3cf0*/  HADD2.F32 R50, -RZ, R50.H1_H1 ;  /* 0x30000032ff327230 */ /* 0x000fe20000004100 */
[----:B------:R-:W-:Y:S01]  /*3d00*/  F2FP.SATFINITE.E4M3.F32.PACK_AB_MERGE_C R164, R164, R165, RZ ;  /* 0x000000a5a4a4723e */ /* 0x000fe200048070ff */
        /* <DEDUP_REMOVED lines=13> */
[----:B------:R-:W-:-:S07]  /*3de0*/  F2FP.SATFINITE.E4M3.F32.PACK_AB_MERGE_C R50, R161, R158, R164 ;  /* 0x0000009ea132723e */ /* 0x000fce00048070a4 */
.L_x_8363:
[----:B------:R-:W-:Y:S05]  /*3df0*/  BSYNC B3 ;  /* 0x0000000000037941 */ /* 0x000fea0003800000 */
.L_x_8362:
[----:B------:R-:W-:Y:S01]  /*3e00*/  ULDC.64 UR4, c[0x0][0x2e8] ;  /* 0x0000ba0000047ab9 */ /* 0x000fe20000000a00 */
[----:B------:R-:W-:Y:S01]  /*3e10*/  ULDC.64 UR6, c[0x0][0x208] ;  /* 0x0000820000067ab9 */ /* 0x000fe20000000a00 */
[----:B------:R-:W-:-:S04]  /*3e20*/  IADD3 R80, P2, P6, R152, UR4, R42 ;  /* 0x0000000498507c10 */ /* 0x000fc8000fe5e02a */
[----:B------:R-:W-:-:S05]  /*3e30*/  IADD3.X R81, R151, UR5, R38, P2, P6 ;  /* 0x0000000597517c10 */ /* 0x000fca00097ec426 */
[----:B--2---:R1:W-:Y:S04]  /*3e40*/  STG.E.128 desc[UR6][R80.64], R48 ;  /* 0x0000003050007986 */ /* 0x0043e8000c101d06 */
.L_x_8361:
[----:B------:R-:W-:Y:S05]  /*3e50*/  BSYNC B2 ;  /* 0x0000000000027941 */ /* 0x000fea0003800000 */
.L_x_8360:
[----:B------:R-:W-:Y:S05]  /*3e60*/  @P1 BRA `(.L_x_8359) ;  /* 0x0000000400e41947 */ /* 0x000fea0003800000 */
[----:B------:R-:W-:Y:S01]  /*3e70*/  LOP3.LUT P2, RZ, R229, 0x4, RZ, 0xc0, !PT ;  /* 0x00000004e5ff7812 */ /* 0x000fe2000784c0ff */
[C---:B-1----:R-:W-:Y:S01]  /*3e80*/  VIADD R49, R144.reuse, 0x40 ;  /* 0x0000004090317836 */ /* 0x042fe20000000000 */
[----:B------:R-:W-:Y:S11]  /*3e90*/  BSSY B2, `(.L_x_8364) ;  /* 0x0000071000027945 */ /* 0x000ff60003800000 */
[----:B------:R-:W-:-:S02]  /*3ea0*/  @P2 IADD3 R49, R144, -0x40, RZ ;  /* 0xffffffc090312810 */ /* 0x000fc40007ffe0ff */
        /* <DEDUP_REMOVED lines=16> */
[----:B-1----:R-:W-:Y:S01]  /*3fb0*/  IMAD.MOV.U32 R78, RZ, RZ, R48 ;  /* 0x000000ffff4e7224 */ /* 0x002fe200078e0030 */
[----:B------:R-:W-:Y:S01]  /*3fc0*/  LOP3.LUT R76, R76, 0xff00, R77, 0xf8, !PT ;  /* 0x0000ff004c4c7812 */ /* 0x000fe200078ef84d */
[----:B------:R-:W-:Y:S01]  /*3fd0*/  IMAD.U32 R77, R81, 0x10000, RZ ;  /* 0x00010000514d7824 */ /* 0x000fe200078e00ff */
[----:B------:R-:W-:Y:S01]  /*3fe0*/  LOP3.LUT R79, R79, 0xff00, R80, 0xf8, !PT ;  /* 0x0000ff004f4f7812 */ /* 0x000fe200078ef850 */
[----:B------:R-:W-:Y:S01]  /*3ff0*/  IMAD.U32 R82, R82, 0x10000, RZ ;  /* 0x0001000052527824 */ /* 0x000fe200078e00ff */
[----:B------:R-:W-:-:S02]  /*4000*/  F2FP.F16.E4M3.UNPACK_B R48, R49 ;  /* 0x00000031ff30723e */ /* 0x000fc400020006ff */
[----:B------:R-:W-:Y:S02]  /*4010*/  F2FP.F16.E4M3.UNPACK_B R80, R153.H1 ;  /* 0x00000099ff50723e */ /* 0x000fe400030006ff */
[----:B------:R-:W-:Y:S02]  /*4020*/  LOP3.LUT R76, R76, 0xff0000, R77, 0xf8, !PT ;  /* 0x00ff00004c4c7812 */ /* 0x000fe400078ef84d */
[----:B------:R-:W-:Y:S01]  /*4030*/  LOP3.LUT R77, R79, 0xff0000, R82, 0xf8, !PT ;  /* 0x00ff00004f4d7812 */ /* 0x000fe200078ef852 */
[----:B------:R-:W-:Y:S01]  /*4040*/  HADD2.F32 R79, -RZ, R48.H1_H1 ;  /* 0x30000030ff4f7230 */ /* 0x000fe20000004100 */
[----:B------:R-:W-:Y:S01]  /*4050*/  F2FP.F16.E4M3.UNPACK_B R82, R133.H1 ;  /* 0x00000085ff52723e */ /* 0x000fe200030006ff */
[----:B------:R-:W-:Y:S01]  /*4060*/  HADD2.F32 R143, -RZ, R80.H0_H0 ;  /* 0x20000050ff8f7230 */ /* 0x000fe20000004100 */
[----:B------:R-:W-:Y:S01]  /*4070*/  F2FP.F16.E4M3.UNPACK_B R49, R49.H1 ;  /* 0x00000031ff31723e */ /* 0x000fe200030006ff */
[----:B------:R-:W-:Y:S01]  /*4080*/  HADD2.F32 R48, -RZ, R48.H0_H0 ;  /* 0x20000030ff307230 */ /* 0x000fe20000004100 */
[----:B------:R-:W-:Y:S01]  /*4090*/  F2FP.F16.E4M3.UNPACK_B R153, R153 ;  /* 0x00000099ff99723e */ /* 0x000fe200020006ff */
        /* <DEDUP_REMOVED lines=16> */
[----:B------:R-:W-:Y:S01]  /*41a0*/  HADD2.F32 R83, -RZ, R153.H1_H1 ;  /* 0x30000099ff537230 */ /* 0x000fe20000004100 */
[----:B------:R-:W-:Y:S01]  /*41b0*/  F2FP.F16.E4M3.UNPACK_B R155, R77 ;  /* 0x0000004dff9b723e */ /* 0x000fe200020006ff */
[----:B------:R-:W-:-:S02]  /*41c0*/  HADD2.F32 R82, -RZ, R79.H1_H1 ;  /* 0x3000004fff527230 */ /* 0x000fc40000004100 */
[----:B------:R-:W-:Y:S02]  /*41d0*/  HADD2.F32 R81, -RZ, R79.H0_H0 ;  /* 0x2000004fff517230 */ /* 0x000fe40000004100 */
[--C-:B------:R-:W-:Y:S02]  /*41e0*/  HADD2.F32 R79, -RZ, R78.reuse.H0_H0 ;  /* 0x2000004eff4f7230 */ /* 0x100fe40000004100 */
[-C--:B------:R-:W-:Y:S01]  /*41f0*/  FMUL.FTZ R156, R82, R83.reuse ;  /* 0x00000053529c7220 */ /* 0x080fe20000410000 */
[----:B------:R-:W-:Y:S02]  /*4200*/  HADD2.F32 R80, -RZ, R78.H1_H1 ;  /* 0x3000004eff507230 */ /* 0x000fe40000004100 */
[----:B------:R-:W-:Y:S01]  /*4210*/  FMUL.FTZ R83, R81, R83 ;  /* 0x0000005351537220 */ /* 0x000fe20000410000 */
[----:B------:R-:W-:Y:S02]  /*4220*/  HADD2.F32 R153, -RZ, R153.H0_H0 ;  /* 0x20000099ff997230 */ /* 0x000fe40000004100 */
[----:B------:R-:W-:-:S02]  /*4230*/  HADD2.F32 R78, -RZ, R133.H1_H1 ;  /* 0x30000085ff4e7230 */ /* 0x000fc40000004100 */
[----:B------:R-:W-:Y:S02]  /*4240*/  HADD2.F32 R133, -RZ, R133.H0_H0 ;  /* 0x20000085ff857230 */ /* 0x000fe40000004100 */
[-C--:B------:R-:W-:Y:S01]  /*4250*/  FMUL.FTZ R154, R80, R153.reuse ;  /* 0x00000099509a7220 */ /* 0x080fe20000410000 */
[----:B------:R-:W-:Y:S01]  /*4260*/  FMUL.FTZ R153, R79, R153 ;  /* 0x000000994f997220 */ /* 0x000fe20000410000 */
[-C--:B------:R-:W-:Y:S01]  /*4270*/  FFMA.FTZ R82, R82, R78.reuse, R83 ;  /* 0x0000004e52527223 */ /* 0x080fe20000010053 */
[----:B------:R-:W-:Y:S01]  /*4280*/  FFMA.FTZ R81, R81, R78, -R156 ;  /* 0x0000004e51517223 */ /* 0x000fe2000001089c */
[----:B------:R-:W-:Y:S01]  /*4290*/  F2FP.F16.E4M3.UNPACK_B R83, R51.H1 ;  /* 0x00000033ff53723e */ /* 0x000fe200030006ff */
[----:B------:R-:W-:Y:S01]  /*42a0*/  FFMA.FTZ R78, R79, R133, -R154 ;  /* 0x000000854f4e7223 */ /* 0x000fe2000001089a */
[----:B------:R-:W-:Y:S01]  /*42b0*/  F2FP.F16.E4M3.UNPACK_B R156, R77.H1 ;  /* 0x0000004dff9c723e */ /* 0x000fe200030006ff */
[----:B------:R-:W-:Y:S01]  /*42c0*/  FFMA.FTZ R79, R80, R133, R153 ;  /* 0x00000085504f7223 */ /* 0x000fe20000010099 */
[----:B------:R-:W-:Y:S01]  /*42d0*/  F2FP.SATFINITE.E4M3.F32.PACK_AB_MERGE_C R80, R158, R143, RZ ;  /* 0x0000008f9e50723e */ /* 0x000fe200048070ff */
[--C-:B------:R-:W-:Y:S01]  /*42e0*/  HADD2.F32 R133, -RZ, R83.reuse.H0_H0 ;  /* 0x20000053ff857230 */ /* 0x100fe20000004100 */
[----:B------:R-:W-:Y:S01]  /*42f0*/  F2FP.SATFINITE.E4M3.F32.PACK_AB_MERGE_C R81, R82, R81, RZ ;  /* 0x000000515251723e */ /* 0x000fe200048070ff */
[----:B------:R-:W-:Y:S01]  /*4300*/  HADD2.F32 R83, -RZ, R83.H1_H1 ;  /* 0x30000053ff537230 */ /* 0x000fe20000004100 */
[----:B------:R-:W-:Y:S01]  /*4310*/  F2FP.F16.E4M3.UNPACK_B R153, R76.H1 ;  /* 0x0000004cff99723e */ /* 0x000fe200030006ff */
[----:B------:R-:W-:Y:S01]  /*4320*/  HADD2.F32 R158, -RZ, R156.H1_H1 ;  /* 0x3000009cff9e7230 */ /* 0x000fe20000004100 */
[----:B------:R-:W-:Y:S01]  /*4330*/  F2FP.F16.E4M3.UNPACK_B R82, R50.H1 ;  /* 0x00000032ff52723e */ /* 0x000fe200030006ff */
        /* <DEDUP_REMOVED lines=38> */
.L_x_8365:
[----:B------:R-:W-:Y:S05]  /*45a0*/  BSYNC B2 ;  /* 0x0000000000027941 */ /* 0x000fea0003800000 */
.L_x_8364:
[----:B------:R-:W-:Y:S01]  /*45b0*/  ULDC.64 UR4, c[0x0][0x2e8] ;  /* 0x0000ba0000047ab9 */ /* 0x000fe20000000a00 */
[----:B------:R-:W-:Y:S01]  /*45c0*/  ULDC.64 UR6, c[0x0][0x208] ;  /* 0x0000820000067ab9 */ /* 0x000fe20000000a00 */
[----:B------:R-:W-:-:S04]  /*45d0*/  IADD3 R76, P2, P6, R39, UR4, R152 ;  /* 0x00000004274c7c10 */ /* 0x000fc8000fe5e098 */
[----:B------:R-:W-:-:S05]  /*45e0*/  IADD3.X R77, R105, UR5, R151, P2, P6 ;  /* 0x00000005694d7c10 */ /* 0x000fca00097ec497 */
[----:B-1----:R2:W-:Y:S04]  /*45f0*/  STG.E.128 desc[UR6][R76.64], R48 ;  /* 0x000000304c007986 */ /* 0x0025e8000c101d06 */
.L_x_8359:
[----:B------:R-:W-:Y:S05]  /*4600*/  BSYNC B1 ;  /* 0x0000000000017941 */ /* 0x000fea0003800000 */
.L_x_8358:
        /* <DEDUP_REMOVED lines=72> */
[----:B------:R-:W-:Y:S01]  /*4a90*/  F2FP.SATFINITE.E4M3.F32.PACK_AB_MERGE_C R78, R154, R133, RZ ;  /* 0x000000859a4e723e */ /* 0x000fe200048070ff */
[----:B------:R-:W-:Y:S01]  /*4aa0*/  HADD2.F32 R150, -RZ, R150.H0_H0 ;  /* 0x20000096ff967230 */ /* 0x000fe20000004100 */
[----:B------:R-:W-:Y:S01]  /*4ab0*/  F2FP.SATFINITE.E4M3.F32.PACK_AB_MERGE_C R79, R80, R79, RZ ;  /* 0x0000004f504f723e */ /* 0x000fe200048070ff */
[--C-:B------:R-:W-:Y:S01]  /*4ac0*/  HADD2.F32 R82, -RZ, R81.reuse.H0_H0 ;  /* 0x20000051ff527230 */ /* 0x100fe20000004100 */
[----:B------:R-:W-:Y:S01]  /*4ad0*/  F2FP.F16.E4M3.UNPACK_B R80, R50.H1 ;  /* 0x00000032ff50723e */ /* 0x000fe200030006ff */
[----:B------:R-:W-:Y:S01]  /*4ae0*/  HADD2.F32 R81, -RZ, R81.H1_H1 ;  /* 0x30000051ff517230 */ /* 0x000fe20000004100 */
[----:B------:R-:W-:-:S02]  /*4af0*/  F2FP.F16.E4M3.UNPACK_B R133, R72.H1 ;  /* 0x00000048ff85723e */ /* 0x000fc400030006ff */
[----:B------:R-:W-:Y:S01]  /*4b00*/  F2FP.F16.E4M3.UNPACK_B R149, R73 ;  /* 0x00000049ff95723e */ /* 0x000fe200020006ff */
[--C-:B------:R-:W-:Y:S01]  /*4b10*/  HADD2.F32 R73, -RZ, R80.reuse.H1_H1 ;  /* 0x30000050ff497230 */ /* 0x100fe20000004100 */
        /* <DEDUP_REMOVED lines=8> */
[C---:B------:R-:W-:Y:S01]  /*4ba0*/  FMUL.FTZ R153, R73.reuse, R151 ;  /* 0x0000009749997220 */ /* 0x040fe20000410000 */
        /* <DEDUP_REMOVED lines=27> */
.L_x_8371:
[----:B------:R-:W-:Y:S05]  /*4d60*/  BSYNC B3 ;  /* 0x0000000000037941 */ /* 0x000fea0003800000 */
.L_x_8370:
[----:B------:R-:W-:Y:S01]  /*4d70*/  ULDC.64 UR4, c[0x0][0x2e8] ;  /* 0x0000ba0000047ab9 */ /* 0x000fe20000000a00 */
[----:B------:R-:W-:Y:S01]  /*4d80*/  ULDC.64 UR6, c[0x0][0x208] ;  /* 0x0000820000067ab9 */ /* 0x000fe20000000a00 */
[----:B------:R-:W-:-:S04]  /*4d90*/  IADD3 R72, P2, P3, R77, UR4, R42 ;  /* 0x000000044d487c10 */ /* 0x000fc8000fb5e02a */
[----:B------:R-:W-:-:S05]  /*4da0*/  IADD3.X R73, R76, UR5, R38, P2, P3 ;  /* 0x000000054c497c10 */ /* 0x000fca00097e6426 */
[----:B--2---:R2:W-:Y:S04]  /*4db0*/  STG.E.128 desc[UR6][R72.64], R48 ;  /* 0x0000003048007986 */ /* 0x0045e8000c101d06 */
.L_x_8369:
[----:B------:R-:W-:Y:S05]  /*4dc0*/  BSYNC B2 ;  /* 0x0000000000027941 */ /* 0x000fea0003800000 */
.L_x_8368:
[----:B------:R-:W-:Y:S05]  /*4dd0*/  @P1 BRA `(.L_x_8367) ;  /* 0x0000000400e81947 */ /* 0x000fea0003800000 */
[----:B------:R-:W-:Y:S01]  /*4de0*/  LOP3.LUT P2, RZ, R229, 0x4, RZ, 0xc0, !PT ;  /* 0x00000004e5ff7812 */ /* 0x000fe2000784c0ff */
[----:B------:R-:W-:Y:S01]  /*4df0*/  BSSY B2, `(.L_x_8372) ;  /* 0x0000073000027945 */ /* 0x000fe20003800000 */
[----:B-12---:R-:W-:-:S11]  /*4e00*/  IADD3 R49, R144, 0x40, RZ ;  /* 0x0000004090317810 */ /* 0x006fd60007ffe0ff */
        /* <DEDUP_REMOVED lines=11> */
[--C-:B------:R-:W-:Y:S01]  /*4ec0*/  SHF.R.U32.HI R70, RZ, 0x18, R71.reuse ;  /* 0x00000018ff467819 */ /* 0x100fe20000011647 */
[----:B------:R-:W-:Y:S01]  /*4ed0*/  IMAD.SHL.U32 R72, R72, 0x100, RZ ;  /* 0x0000010048487824 */ /* 0x000fe200078e00ff */
[----:B------:R-:W-:Y:S02]  /*4ee0*/  SHF.R.U32.HI R75, RZ, 0x10, R71 ;  /* 0x00000010ff4b7819 */ /* 0x000fe40000011647 */
[----:B------:R-:W-:Y:S01]  /*4ef0*/  PRMT R71, R73, 0x654, R68 ;  /* 0x0000065449477816 */ /* 0x000fe20000000044 */
[----:B------:R-:W-:Y:S01]  /*4f00*/  IMAD.SHL.U32 R68, R74, 0x100, RZ ;  /* 0x000001004a447824 */ /* 0x000fe200078e00ff */
[----:B------:R-:W-:Y:S01]  /*4f10*/  PRMT R73, R70, 0x654, R69 ;  /* 0x0000065446497816 */ /* 0x000fe20000000045 */
[----:B-1----:R-:W-:Y:S02]  /*4f20*/  IMAD.MOV.U32 R69, RZ, RZ, R49 ;  /* 0x000000ffff457224 */ /* 0x002fe400078e0031 */
        /* <DEDUP_REMOVED lines=39> */
[----:B------:R-:W-:Y:S01]  /*51a0*/  HADD2.F32 R148, -RZ, R148.H0_H0 ;  /* 0x20000094ff947230 */ /* 0x000fe20000004100 */
[----:B------:R-:W-:Y:S01]  /*51b0*/  F2FP.F16.E4M3.UNPACK_B R81, R68.H1 ;  /* 0x00000044ff51723e */ /* 0x000fe200030006ff */
[----:B------:R-:W-:-:S02]  /*51c0*/  HADD2.F32 R70, -RZ, R147.H1_H1 ;  /* 0x30000093ff467230 */ /* 0x000fc40000004100 */
        /* <DEDUP_REMOVED lines=8> */
[-C--:B------:R-:W-:Y:S01]  /*5250*/  F2FP.F16.E4M3.UNPACK_B R78, R49.reuse.H1 ;  /* 0x00000031ff4e723e */ /* 0x080fe200030006ff */
[----:B------:R-:W-:Y:S01]  /*5260*/  HADD2.F32 R82, -RZ, R81.H1_H1 ;  /* 0x30000051ff527230 */ /* 0x000fe20000004100 */
[----:B------:R-:W-:Y:S01]  /*5270*/  F2FP.SATFINITE.E4M3.F32.PACK_AB_MERGE_C R147, R79, R80, RZ ;  /* 0x000000504f93723e */ /* 0x000fe200048070ff */
[--C-:B------:R-:W-:Y:S01]  /*5280*/  HADD2.F32 R74, -RZ, R73.reuse.H0_H0 ;  /* 0x20000049ff4a7230 */ /* 0x100fe20000004100 */
[----:B------:R-:W-:Y:S01]  /*5290*/  F2FP.F16.E4M3.UNPACK_B R72, R50.H1 ;  /* 0x00000032ff48723e */ /* 0x000fe200030006ff */
[----:B------:R-:W-:Y:S01]  /*52a0*/  HADD2.F32 R73, -RZ, R73.H1_H1 ;  /* 0x30000049ff497230 */ /* 0x000fe20000004100 */
        /* <DEDUP_REMOVED lines=39> */
.L_x_8373:
[----:B------:R-:W-:Y:S05]  /*5520*/  BSYNC B2 ;  /* 0x0000000000027941 */ /* 0x000fea0003800000 */
.L_x_8372:
[----:B------:R-:W-:Y:S01]  /*5530*/  ULDC.64 UR4, c[0x0][0x2e8] ;  /* 0x0000ba0000047ab9 */ /* 0x000fe20000000a00 */
[----:B------:R-:W-:Y:S01]  /*5540*/  ULDC.64 UR6, c[0x0][0x208] ;  /* 0x0000820000067ab9 */ /* 0x000fe20000000a00 */
[----:B------:R-:W-:-:S04]  /*5550*/  IADD3 R68, P2, P3, R39, UR4, R77 ;  /* 0x0000000427447c10 */ /* 0x000fc8000fb5e04d */
[----:B------:R-:W-:-:S05]  /*5560*/  IADD3.X R69, R105, UR5, R76, P2, P3 ;  /* 0x0000000569457c10 */ /* 0x000fca00097e644c */
[----:B-1----:R3:W-:Y:S04]  /*5570*/  STG.E.128 desc[UR6][R68.64], R48 ;  /* 0x0000003044007986 */ /* 0x0027e8000c101d06 */
.L_x_8367:
[----:B------:R-:W-:Y:S05]  /*5580*/  BSYNC B1 ;  /* 0x0000000000017941 */ /* 0x000fea0003800000 */
.L_x_8366:
        /* <DEDUP_REMOVED lines=118> */
.L_x_8379:
[----:B------:R-:W-:Y:S05]  /*5cf0*/  BSYNC B3 ;  /* 0x0000000000037941 */ /* 0x000fea0003800000 */
.L_x_8378:
[----:B------:R-:W-:Y:S01]  /*5d00*/  ULDC.64 UR4, c[0x0][0x2e8] ;  /* 0x0000ba0000047ab9 */ /* 0x000fe20000000a00 */
[----:B------:R-:W-:Y:S01]  /*5d10*/  ULDC.64 UR6, c[0x0][0x208] ;  /* 0x0000820000067ab9 */ /* 0x000fe20000000a00 */
[----:B------:R-:W-:-:S04]  /*5d20*/  IADD3 R64, P2, P3, R69, UR4, R42 ;  /* 0x0000000445407c10 */ /* 0x000fc8000fb5e02a */
[----:B------:R-:W-:-:S05]  /*5d30*/  IADD3.X R65, R68, UR5, R38, P2, P3 ;  /* 0x0000000544417c10 */ /* 0x000fca00097e6426 */
[----:B--2---:R3:W-:Y:S04]  /*5d40*/  STG.E.128 desc[UR6][R64.64], R48 ;  /* 0x0000003040007986 */ /* 0x0047e8000c101d06 */
.L_x_8377:
[----:B------:R-:W-:Y:S05]  /*5d50*/  BSYNC B2 ;  /* 0x0000000000027941 */ /* 0x000fea0003800000 */
.L_x_8376:
[----:B------:R-:W-:Y:S05]  /*5d60*/  @P1 BRA `(.L_x_8375) ;  /* 0x0000000400e41947 */ /* 0x000fea0003800000 */
[----:B------:R-:W-:Y:S01]  /*5d70*/  LOP3.LUT P2, RZ, R229, 0x4, RZ, 0xc0, !PT ;  /* 0x00000004e5ff7812 */ /* 0x000fe2000784c0ff */
[C---:B-123--:R-:W-:Y:S01]  /*5d80*/  VIADD R49, R144.reuse, 0x40 ;  /* 0x0000004090317836 */ /* 0x04efe20000000000 */
[----:B------:R-:W-:Y:S11]  /*5d90*/  BSSY B2, `(.L_x_8380) ;  /* 0x0000071000027945 */ /* 0x000ff60003800000 */
[----:B------:R-:W-:Y:S01]  /*5da0*/  @P2 VIADD R49, R144, 0xffffffc0 ;  /* 0xffffffc090312836 */ /* 0x000fe20000000000 */
        /* <DEDUP_REMOVED lines=111> */
.L_x_8381:
[----:B------:R-:W-:Y:S05]  /*64a0*/  BSYNC B2 ;  /* 0x0000000000027941 */ /* 0x000fea0003800000 */
.L_x_8380:
[----:B------:R-:W-:Y:S01]  /*64b0*/  ULDC.64 UR4, c[0x0][0x2e8] ;  /* 0x0000ba0000047ab9 */ /* 0x000fe20000000a00 */
[----:B------:R-:W-:Y:S01]  /*64c0*/  ULDC.64 UR6, c[0x0][0x208] ;  /* 0x0000820000067ab9 */ /* 0x000fe20000000a00 */
[----:B------:R-:W-:-:S04]  /*64d0*/  IADD3 R60, P2, P3, R39, UR4, R69 ;  /* 0x00000004273c7c10 */ /* 0x000fc8000fb5e045 */
[----:B------:R-:W-:-:S05]  /*64e0*/  IADD3.X R61, R105, UR5, R68, P2, P3 ;  /* 0x00000005693d7c10 */ /* 0x000fca00097e6444 */
[----:B-1----:R4:W-:Y:S04]  /*64f0*/  STG.E.128 desc[UR6][R60.64], R48 ;  /* 0x000000303c007986 */ /* 0x0029e8000c101d06 */
.L_x_8375:
[----:B------:R-:W-:Y:S05]  /*6500*/  BSYNC B1 ;  /* 0x0000000000017941 */ /* 0x000fea0003800000 */
.L_x_8374:
        /* <DEDUP_REMOVED lines=21> */
[----:B------:R-:W-:Y:S01]  /*6660*/  IMAD.U32 R61, R61, 0x10000, RZ ;  /* 0x000100003d3d7824 */ /* 0x000fe200078e00ff */
[----:B--2---:R-:W-:Y:S02]  /*6670*/  MOV R56, R48 ;  /* 0x0000003000387202 */ /* 0x004fe40000000f00 */
        /* <DEDUP_REMOVED lines=93> */
.L_x_8386:
[----:B------:R-:W-:Y:S05]  /*6c50*/  BSYNC B2 ;  /* 0x0000000000027941 */ /* 0x000fea0003800000 */
.L_x_8385:
[----:B------:R-:W-:Y:S01]  /*6c60*/  ULDC.64 UR4, c[0x0][0x2e8] ;  /* 0x0000ba0000047ab9 */ /* 0x000fe20000000a00 */
[----:B------:R-:W-:Y:S01]  /*6c70*/  ULDC.64 UR6, c[0x0][0x208] ;  /* 0x0000820000067ab9 */ /* 0x000fe20000000a00 */
[----:B------:R-:W-:-:S04]  /*6c80*/  IADD3 R56, P2, P3, R124, UR4, R42 ;  /* 0x000000047c387c10 */ /* 0x000fc8000fb5e02a */
[----:B------:R-:W-:-:S05]  /*6c90*/  IADD3.X R57, R127, UR5, R38, P2, P3 ;  /* 0x000000057f397c10 */ /* 0x000fca00097e6426 */
[----:B--2---:R1:W-:Y:S04]  /*6ca0*/  STG.E.128 desc[UR6][R56.64], R48 ;  /* 0x0000003038007986 */ /* 0x0043e8000c101d06 */
.L_x_8384:
[----:B------:R-:W-:Y:S05]  /*6cb0*/  BSYNC B1 ;  /* 0x0000000000017941 */ /* 0x000fea0003800000 */
.L_x_8383:
[----:B------:R-:W-:Y:S05]  /*6cc0*/  @P1 BRA `(.L_x_8382) ;  /* 0x0000005800041947 */ /* 0x000fea0003800000 */
[----:B------:R-:W-:Y:S01]  /*6cd0*/  LOP3.LUT P2, RZ, R229, 0x4, RZ, 0xc0, !PT ;  /* 0x00000004e5ff7812 */ /* 0x000fe2000784c0ff */
[C---:B-1234-:R-:W-:Y:S01]  /*6ce0*/  VIADD R49, R144.reuse, 0x40 ;  /* 0x0000004090317836 */ /* 0x05efe20000000000 */
[----:B------:R-:W-:Y:S11]  /*6cf0*/  BSSY B1, `(.L_x_8387) ;  /* 0x000006f000017945 */ /* 0x000ff60003800000 */
[----:B------:R-:W-:Y:S01]  /*6d00*/  @P2 VIADD R49, R144, 0xffffffc0 ;  /* 0xffffffc090312836 */ /* 0x000fe20000000000 */
[----:B------:R-:W-:-:S03]  /*6d10*/  ISETP.GE.AND P2, PT, R230, R126, PT ;  /* 0x0000007ee600720c */ /* 0x000fc60003f46270 */
[----:B------:R-:W-:-:S06]  /*6d20*/  IMAD.IADD R49, R16, 0x1, R49 ;  /* 0x0000000110317824 */ /* 0x000fcc00078e0231 */
[----:B------:R-:W1:Y:S04]  /*6d30*/  LDS.128 R48, [R49+0x26400] ;  /* 0x0264000031307984 */ /* 0x000e680000000c00 */
[----:B------:R-:W-:Y:S05]  /*6d40*/  @P2 BRA `(.L_x_8388) ;  /* 0x0000000400a42947 */ /* 0x000fea0003800000 */
[----:B------:R-:W-:Y:S01]  /*6d50*/  SHF.R.U32.HI R60, RZ, 0x10, R53 ;  /* 0x00000010ff3c7819 */ /* 0x000fe20000011635 */
[----:B-1----:R-:W-:Y:S01]  /*6d60*/  IMAD.MOV.U32 R54, RZ, RZ, R51 ;  /* 0x000000ffff367224 */ /* 0x002fe200078e0033 */
[--C-:B------:R-:W-:Y:S02]  /*6d70*/  SHF.R.U32.HI R58, RZ, 0x8, R53.reuse ;  /* 0x00000008ff3a7819 */ /* 0x100fe40000011635 */
[----:B------:R-:W-:Y:S02]  /*6d80*/  LOP3.LUT R52, R53, 0xff, RZ, 0xc0, !PT ;  /* 0x000000ff35347812 */ /* 0x000fe400078ec0ff */
[----:B------:R-:W-:Y:S01]  /*6d90*/  SHF.R.U32.HI R59, RZ, 0x18, R53 ;  /* 0x00000018ff3b7819 */ /* 0x000fe20000011635 */
[----:B------:R-:W-:Y:S01]  /*6da0*/  IMAD.SHL.U32 R51, R58, 0x100, RZ ;  /* 0x000001003a337824 */ /* 0x000fe200078e00ff */
[--C-:B------:R-:W-:Y:S02]  /*6db0*/  SHF.R.U32.HI R53, RZ, 0x8, R55.reuse ;  /* 0x00000008ff357819 */ /* 0x100fe40000011637 */
[----:B------:R-:W-:-:S02]  /*6dc0*/  SHF.R.U32.HI R57, RZ, 0x10, R55 ;  /* 0x00000010ff397819 */ /* 0x000fc40000011637 */
[----:B------:R-:W-:Y:S01]  /*6dd0*/  LOP3.LUT R56, R55, 0xff0000ff, RZ, 0xc0, !PT ;  /* 0xff0000ff37387812 */ /* 0x000fe200078ec0ff */
[----:B------:R-:W-:Y:S01]  /*6de0*/  IMAD.SHL.U32 R55, R53, 0x100, RZ ;  /* 0x0000010035377824 */ /* 0x000fe200078e00ff */
[----:B------:R-:W-:-:S04]  /*6df0*/  PRMT R52, R59, 0x654, R52 ;  /* 0x000006543b347816 */ /* 0x000fc80000000034 */
[----:B------:R-:W-:Y:S01]  /*6e00*/  LOP3.LUT R53, R52, 0xff00, R51, 0xf8, !PT ;  /* 0x0000ff0034357812 */ /* 0x000fe200078ef833 */
[----:B------:R-:W-:Y:S01]  /*6e10*/  IMAD.U32 R52, R60, 0x10000, RZ ;  /* 0x000100003c347824 */ /* 0x000fe200078e00ff */
[----:B------:R-:W-:Y:S01]  /*6e20*/  LOP3.LUT R58, R56, 0xff00, R55, 0xf8, !PT ;  /* 0x0000ff00383a7812 */ /* 0x000fe200078ef837 */
[----:B------:R-:W-:Y:S01]  /*6e30*/  IMAD.U32 R55, R57, 0x10000, RZ ;  /* 0x0001000039377824 */ /* 0x000fe200078e00ff */
[----:B------:R-:W-:Y:S02]  /*6e40*/  F2FP.F16.E4M3.UNPACK_B R51, R49 ;  /* 0x00000031ff33723e */ /* 0x000fe400020006ff */
[----:B------:R-:W-:Y:S02]  /*6e50*/  F2FP.F16.E4M3.UNPACK_B R56, R85.H1 ;  /* 0x00000055ff38723e */ /* 0x000fe400030006ff */
[----:B------:R-:W-:Y:S02]  /*6e60*/  F2FP.F16.E4M3.UNPACK_B R49, R49.H1 ;  /* 0x00000031ff31723e */ /* 0x000fe400030006ff */
[----:B------:R-:W-:Y:S01]  /*6e70*/  LOP3.LUT R57, R53, 0xff0000, R52, 0xf8, !PT ;  /* 0x00ff000035397812 */ /* 0x000fe200078ef834 */
[--C-:B------:R-:W-:Y:S01]  /*6e80*/  HADD2.F32 R52, -RZ, R51.reuse.H1_H1 ;  /* 0x30000033ff347230 */ /* 0x100fe20000004100 */
[----:B------:R-:W-:Y:S01]  /*6e90*/  LOP3.LUT R59, R58, 0xff0000, R55, 0xf8, !PT ;  /* 0x00ff00003a3b7812 */ /* 0x000fe200078ef837 */
[--C-:B------:R-:W-:Y:S01]  /*6ea0*/  HADD2.F32 R58, -RZ, R56.reuse.H0_H0 ;  /* 0x20000038ff3a7230 */ /* 0x100fe20000004100 */
[----:B------:R-:W-:Y:S01]  /*6eb0*/  F2FP.F16.E4M3.UNPACK_B R55, R84.H1 ;  /* 0x00000054ff37723e */ /* 0x000fe200030006ff */
[----:B------:R-:W-:Y:S01]  /*6ec0*/  HADD2.F32 R51, -RZ, R51.H0_H0 ;  /* 0x20000033ff337230 */ /* 0x000fe20000004100 */
[----:B------:R-:W-:Y:S01]  /*6ed0*/  F2FP.F16.E4M3.UNPACK_B R85, R85 ;  /* 0x00000055ff55723e */ /* 0x000fe200020006ff */
[----:B------:R-:W-:-:S02]  /*6ee0*/  HADD2.F32 R60, -RZ, R56.H1_H1 ;  /* 0x30000038ff3c7230 */ /* 0x000fc40000004100 */
[-C--:B------:R-:W-:Y:S01]  /*6ef0*/  FMUL.FTZ R62, R52, R58.reuse ;  /* 0x0000003a343e7220 */ /* 0x080fe20000410000 */
[--C-:B------:R-:W-:Y:S02]  /*6f00*/  HADD2.F32 R53, -RZ, R49.reuse.H1_H1 ;  /* 0x30000031ff357230 */ /* 0x100fe40000004100 */
[----:B------:R-:W-:Y:S01]  /*6f10*/  FMUL.FTZ R61, R51, R58 ;  /* 0x0000003a333d7220 */ /* 0x000fe20000410000 */
[----:B------:R-:W-:Y:S01]  /*6f20*/  HADD2.F32 R49, -RZ, R49.H0_H0 ;  /* 0x20000031ff317230 */ /* 0x000fe20000004100 */
[----:B------:R-:W-:Y:S01]  /*6f30*/  F2FP.F16.E4M3.UNPACK_B R84, R84 ;  /* 0x00000054ff54723e */ /* 0x000fe200020006ff */
[--C-:B------:R-:W-:Y:S02]  /*6f40*/  HADD2.F32 R58, -RZ, R55.reuse.H1_H1 ;  /* 0x30000037ff3a7230 */ /* 0x100fe40000004100 */
[-C--:B------:R-:W-:Y:S01]  /*6f50*/  FMUL.FTZ R64, R53, R60.reuse ;  /* 0x0000003c35407220 */ /* 0x080fe20000410000 */
[----:B------:R-:W-:Y:S02]  /*6f60*/  HADD2.F32 R56, -RZ, R55.H0_H0 ;  /* 0x20000037ff387230 */ /* 0x000fe40000004100 */
[----:B------:R-:W-:Y:S01]  /*6f70*/  FMUL.FTZ R60, R49, R60 ;  /* 0x0000003c313c7220 */ /* 0x000fe20000410000 */
[----:B------:R-:W-:-:S02]  /*6f80*/  HADD2.F32 R55, -RZ, R85.H1_H1 ;  /* 0x30000055ff377230 */ /* 0x000fc40000004100 */
[----:B------:R-:W-:Y:S01]  /*6f90*/  FFMA.FTZ R64, R49, R58, -R64 ;  /* 0x0000003a31407223 */ /* 0x000fe20000010840 */
[----:B------:R-:W-:Y:S01]  /*6fa0*/  F2FP.F16.E4M3.UNPACK_B R49, R48.H1 ;  /* 0x00000030ff31723e */ /* 0x000fe200030006ff */
[----:B------:R-:W-:Y:S01]  /*6fb0*/  FFMA.FTZ R62, R51, R56, -R62 ;  /* 0x00000038333e7223 */ /* 0x000fe2000001083e */
[----:B------:R-:W-:Y:S01]  /*6fc0*/  F2FP.F16.E4M3.UNPACK_B R48, R48 ;  /* 0x00000030ff30723e */ /* 0x000fe200020006ff */
[----:B------:R-:W-:Y:S01]  /*6fd0*/  FFMA.FTZ R63, R52, R56, R61 ;  /* 0x00000038343f7223 */ /* 0x000fe2000001003d */
[----:B------:R-:W-:Y:S02]  /*6fe0*/  HADD2.F32 R85, -RZ, R85.H0_H0 ;  /* 0x20000055ff557230 */ /* 0x000fe40000004100 */
[----:B------:R-:W-:Y:S01]  /*6ff0*/  FFMA.FTZ R65, R53, R58, R60 ;  /* 0x0000003a35417223 */ /* 0x000fe2000001003c */
[--C-:B------:R-:W-:Y:S02]  /*7000*/  HADD2.F32 R51, -RZ, R49.reuse.H0_H0 ;  /* 0x20000031ff337230 */ /* 0x100fe40000004100 */
[----:B------:R-:W-:-:S02]  /*7010*/  HADD2.F32 R52, -RZ, R49.H1_H1 ;  /* 0x30000031ff347230 */ /* 0x000fc40000004100 */
[--C-:B------:R-:W-:Y:S01]  /*7020*/  HADD2.F32 R49, -RZ, R48.reuse.H0_H0 ;  /* 0x20000030ff317230 */ /* 0x100fe20000004100 */
[----:B------:R-:W-:Y:S01]  /*7030*/  F2FP.SATFINITE.E4M3.F32.PACK_AB_MERGE_C R68, R65, R64, RZ ;  /* 0x000000404144723e */ /* 0x000fe200048070ff */
[----:B------:R-:W-:Y:S02]  /*7040*/  HADD2.F32 R48, -RZ, R48.H1_H1 ;  /* 0x30000030ff307230 */ /* 0x000fe40000004100 */
[-C--:B------:R-:W-:Y:S01]  /*7050*/  FMUL.FTZ R58, R52, R55.reuse ;  /* 0x00000037343a7220 */ /* 0x080fe20000410000 */
[--C-:B------:R-:W-:Y:S02]  /*7060*/  HADD2.F32 R53, -RZ, R84.reuse.H1_H1 ;  /* 0x30000054ff357230 */ /* 0x100fe40000004100 */
[----:B------:R-:W-:Y:S01]  /*7070*/  FMUL.FTZ R55, R51, R55 ;  /* 0x0000003733377220 */ /* 0x000fe20000410000 */
        /* <DEDUP_REMOVED lines=54> */
.L_x_8388:
[----:B------:R-:W-:Y:S05]  /*73e0*/  BSYNC B1 ;  /* 0x0000000000017941 */ /* 0x000fea0003800000 */
.L_x_8387:
[----:B------:R-:W-:Y:S01]  /*73f0*/  ULDC.64 UR4, c[0x0][0x2e8] ;  /* 0x0000ba0000047ab9 */ /* 0x000fe20000000a00 */
[----:B------:R-:W-:Y:S01]  /*7400*/  ULDC.64 UR6, c[0x0][0x208] ;  /* 0x0000820000067ab9 */ /* 0x000fe20000000a00 */
[----:B------:R-:W-:-:S04]  /*7410*/  IADD3 R52, P2, P3, R39, UR4, R124 ;  /* 0x0000000427347c10 */ /* 0x000fc8000fb5e07c */
[----:B------:R-:W-:-:S05]  /*7420*/  IADD3.X R53, R105, UR5, R127, P2, P3 ;  /* 0x0000000569357c10 */ /* 0x000fca00097e647f */
[----:B-1----:R1:W-:Y:S01]  /*7430*/  STG.E.128 desc[UR6][R52.64], R48 ;  /* 0x0000003034007986 */ /* 0x0023e2000c101d06 */
[----:B------:R-:W-:Y:S05]  /*7440*/  BRA `(.L_x_8382) ;  /* 0x0000005000247947 */ /* 0x000fea0003800000 */
.L_x_8346:
[----:B------:R-:W2:Y:S01]  /*7450*/  LDL R52, [R1+0x4c] ;  /* 0x00004c0001347983 */ /* 0x000ea20000100800 */
[C---:B------:R-:W-:Y:S01]  /*7460*/  ISETP.GE.AND P5, PT, R228.reuse, R117, PT ;  /* 0x00000075e400720c */ /* 0x040fe20003fa6270 */
[----:B------:R-:W-:Y:S01]  /*7470*/  VIADD R61, R228, 0x40 ;  /* 0x00000040e43d7836 */ /* 0x000fe20000000000 */
[----:B------:R-:W-:Y:S01]  /*7480*/  P2R R60, PR, RZ, 0x1 ;  /* 0x00000001ff3c7803 */ /* 0x000fe20000000000 */
[----:B------:R-:W-:Y:S01]  /*7490*/  ULDC.64 UR6, c[0x0][0x208] ;  /* 0x0000820000067ab9 */ /* 0x000fe20000000a00 */
[----:B------:R-:W-:-:S13]  /*74a0*/  ISETP.GE.OR P5, PT, R18, R126, P5 ;  /* 0x0000007e1200720c */ /* 0x000fda0002fa6670 */
        /* <DEDUP_REMOVED lines=8> */
[----:B------:R-:W-:-:S02]  /*7530*/  CS2R R78, SRZ ;  /* 0x00000000004e7805 */ /* 0x000fc4000001ff00 */
[----:B------:R-:W-:Y:S02]  /*7540*/  CS2R R76, SRZ ;  /* 0x00000000004c7805 */ /* 0x000fe4000001ff00 */
[----:B--2---:R-:W-:Y:S01]  /*7550*/  R2UR UR4, R52 ;  /* 0x00000000340472ca */ /* 0x004fe200000e0000 */
[----:B------:R-:W-:-:S05]  /*7560*/  VIADD R52, R228, 0xc0 ;  /* 0x000000c0e4347836 */ /* 0x000fca0000000000 */
[----:B------:R-:W-:-:S04]  /*7570*/  ISETP.GE.AND P2, PT, R52, R117, PT ;  /* 0x000000753400720c */ /* 0x000fc80003f46270 */
[----:B------:R-:W-:-:S13]  /*7580*/  ISETP.GE.OR P2, PT, R18, R126, P2 ;  /* 0x0000007e1200720c */ /* 0x000fda0001746670 */
[----:B------:R-:W0:Y:S01]  /*7590*/  @!P2 LDC.64 R52, c[0x0][0x3f8] ;  /* 0x0000fe00ff34ab82 */ /* 0x000e220000000a00 */
[----:B------:R-:W-:Y:S01]  /*75a0*/  @!P2 MOV R49, R129 ;  /* 0x000000810031a202 */ /* 0x000fe20000000f00 */
[----:B------:R-:W-:-:S06]  /*75b0*/  @!P2 IMAD.MOV.U32 R51, RZ, RZ, R108 ;  /* 0x000000ffff33a224 */ /* 0x000fcc00078e006c */
[----:B------:R-:W2:Y:S08]  /*75c0*/  @!P2 LDC.64 R80, c[0x0][0x3e8] ;  /* 0x0000fa00ff50ab82 */ /* 0x000eb00000000a00 */
[----:B------:R-:W3:Y:S01]  /*75d0*/  @!P2 LDC.64 R82, c[0x0][0x400] ;  /* 0x00010000ff52ab82 */ /* 0x000ee20000000a00 */
[----:B0-----:R-:W-:-:S04]  /*75e0*/  @!P2 IMAD.WIDE.U32 R54, R52, 0xc0, R48 ;  /* 0x000000c03436a825 */ /* 0x001fc800078e0030 */
[----:B------:R-:W-:-:S04]  /*75f0*/  @!P2 IMAD R53, R53, 0xc0, RZ ;  /* 0x000000c03535a824 */ /* 0x000fc800078e02ff */
[----:B------:R-:W-:Y:S01]  /*7600*/  @!P2 IMAD.IADD R52, R55, 0x1, R53 ;  /* 0x000000013734a824 */ /* 0x000fe200078e0235 */
[----:B--2---:R-:W-:-:S04]  /*7610*/  @!P2 IADD3 R80, P3, P4, R88, R80, R54 ;  /* 0x000000505850a210 */ /* 0x004fc80007c7e036 */
[----:B------:R-:W-:Y:S02]  /*7620*/  @!P2 IADD3.X R81, R31, R81, R52, P3, P4 ;  /* 0x000000511f51a210 */ /* 0x000fe40001fe8434 */
[----:B------:R-:W0:Y:S03]  /*7630*/  @!P2 LDC.64 R52, c[0x0][0x408] ;  /* 0x00010200ff34ab82 */ /* 0x000e260000000a00 */
[----:B------:R-:W2:Y:S01]  /*7640*/  @!P2 LDG.E.128 R72, desc[UR6][R80.64] ;  /* 0x000000065048a981 */ /* 0x000ea2000c1e1d00 */
[----:B0-----:R-:W-:-:S04]  /*7650*/  @!P2 IMAD.WIDE.U32 R54, R52, 0xc0, R50 ;  /* 0x000000c03436a825 */ /* 0x001fc800078e0032 */
[----:B------:R-:W-:Y:S01]  /*7660*/  @!P2 IMAD R53, R53, 0xc0, RZ ;  /* 0x000000c03535a824 */ /* 0x000fe200078e02ff */
[----:B---3--:R-:W-:-:S03]  /*7670*/  @!P2 IADD3 R82, P3, P4, R94, R82, R54 ;  /* 0x000000525e52a210 */ /* 0x008fc60007c7e036 */
[----:B------:R-:W-:-:S05]  /*7680*/  @!P2 IMAD.IADD R52, R55, 0x1, R53 ;  /* 0x000000013734a824 */ /* 0x000fca00078e0235 */
[----:B------:R-:W-:Y:S02]  /*7690*/  @!P2 IADD3.X R83, R33, R83, R52, P3, P4 ;  /* 0x000000532153a210 */ /* 0x000fe40001fe8434 */
[----:B-1----:R-:W-:-:S03]  /*76a0*/  @!P5 IADD3 R58, P3, P4, R94, R58, R50 ;  /* 0x0000003a5e3ad210 */ /* 0x002fc60007c7e032 */
[----:B------:R-:W3:Y:S01]  /*76b0*/  @!P2 LDG.E.128 R76, desc[UR6][R82.64] ;  /* 0x00000006524ca981 */ /* 0x000ee2000c1e1d00 */
        /* <DEDUP_REMOVED lines=11> */
[----:B------:R-:W4:Y:S03]  /*7770*/  @!P3 LDC.64 R68, c[0x0][0x3e8] ;  /* 0x0000fa00ff44bb82 */ /* 0x000f260000000a00 */
[----:B------:R-:W-:Y:S02]  /*7780*/  @!P3 IADD3.X R48, R31, R11, R129, P0, P6 ;  /* 0x0000000b1f30b210 */ /* 0x000fe400007ec481 */
[----:B------:R-:W-:-:S03]  /*7790*/  @!P4 IADD3 R53, P0, P6, R94, R50, R6 ;  /* 0x000000325e35c210 */ /* 0x000fc60007e1e006 */
[----:B------:R-:W5:Y:S01]  /*77a0*/  @!P3 LDC.64 R84, c[0x0][0x400] ;  /* 0x00010000ff54bb82 */ /* 0x000f620000000a00 */
[----:B------:R-:W-:Y:S02]  /*77b0*/  @!P4 IADD3.X R52, R33, R108, R8, P0, P6 ;  /* 0x0000006c2134c210 */ /* 0x000fe400007ec408 */
[----:B------:R-:W-:-:S04]  /*77c0*/  @!P3 IADD3 R51, P0, P6, R94, R5, R50 ;  /* 0x000000055e33b210 */ /* 0x000fc80007e1e032 */
[----:B------:R-:W-:Y:S02]  /*77d0*/  @!P3 IADD3.X R108, R33, R7, R108, P0, P6 ;  /* 0x00000007216cb210 */ /* 0x000fe400007ec46c */
[----:B0-----:R-:W-:Y:S02]  /*77e0*/  @!P4 IADD3 R64, P6, R55, R64, RZ ;  /* 0x000000403740c210 */ /* 0x001fe40007fde0ff */
[----:B------:R-:W-:-:S03]  /*77f0*/  ISETP.NE.AND P0, PT, R60, RZ, PT ;  /* 0x000000ff3c00720c */ /* 0x000fc60003f05270 */
[----:B------:R-:W-:Y:S01]  /*7800*/  @!P4 IMAD.X R65, R54, 0x1, R65, P6 ;  /* 0x000000013641c824 */ /* 0x000fe200030e0641 */
[----:B-1----:R-:W-:Y:S02]  /*7810*/  @!P4 IADD3 R66, P6, R53, R66, RZ ;  /* 0x000000423542c210 */ /* 0x002fe40007fde0ff */
[----:B------:R-:W-:-:S03]  /*7820*/  CS2R R54, SRZ ;  /* 0x0000000000367805 */ /* 0x000fc6000001ff00 */
[----:B------:R-:W-:Y:S01]  /*7830*/  @!P4 IMAD.X R67, R52, 0x1, R67, P6 ;  /* 0x000000013443c824 */ /* 0x000fe200030e0643 */
[----:B----4-:R-:W-:Y:S02]  /*7840*/  @!P3 IADD3 R68, P6, R49, R68, RZ ;  /* 0x000000443144b210 */ /* 0x010fe40007fde0ff */
[----:B------:R-:W-:-:S03]  /*7850*/  CS2R R52, SRZ ;  /* 0x0000000000347805 */ /* 0x000fc6000001ff00 */
[----:B------:R-:W-:Y:S01]  /*7860*/  @!P3 IMAD.X R69, R48, 0x1, R69, P6 ;  /* 0x000000013045b824 */ /* 0x000fe200030e0645 */
[----:B-----5:R-:W-:Y:S02]  /*7870*/  @!P3 IADD3 R84, P6, R51, R84, RZ ;  /* 0x000000543354b210 */ /* 0x020fe40007fde0ff */
[----:B------:R-:W-:Y:S02]  /*7880*/  CS2R R50, SRZ ;  /* 0x0000000000327805 */ /* 0x000fe4000001ff00 */
[----:B------:R-:W-:Y:S01]  /*7890*/  CS2R R48, SRZ ;  /* 0x0000000000307805 */ /* 0x000fe2000001ff00 */
[----:B------:R0:W4:Y:S01]  /*78a0*/  @!P5 LDG.E.128 R52, desc[UR6][R58.64] ;  /* 0x000000063a34d981 */ /* 0x000122000c1e1d00 */
[----:B------:R-:W-:Y:S01]  /*78b0*/  CS2R R60, SRZ ;  /* 0x00000000003c7805 */ /* 0x000fe2000001ff00 */
[----:B------:R-:W-:-:S03]  /*78c0*/  @!P3 IMAD.X R85, R108, 0x1, R85, P6 ;  /* 0x000000016c55b824 */ /* 0x000fc600030e0655 */
[----:B------:R1:W5:Y:S04]  /*78d0*/  @!P5 LDG.E.128 R48, desc[UR6][R56.64] ;  /* 0x000000063830d981 */ /* 0x000368000c1e1d00 */
[----:B------:R1:W5:Y:S01]  /*78e0*/  @!P4 LDG.E.128 R60, desc[UR6][R66.64] ;  /* 0x00000006423cc981 */ /* 0x000362000c1e1d00 */
[----:B0-----:R-:W-:Y:S02]  /*78f0*/  CS2R R58, SRZ ;  /* 0x00000000003a7805 */ /* 0x001fe4000001ff00 */
[----:B-1----:R-:W-:Y:S02]  /*7900*/  CS2R R56, SRZ ;  /* 0x0000000000387805 */ /* 0x002fe4000001ff00 */
[----:B------:R-:W-:-:S04]  /*7910*/  CS2R R66, SRZ ;  /* 0x0000000000427805 */ /* 0x000fc8000001ff00 */
[----:B------:R0:W5:Y:S02]  /*7920*/  @!P4 LDG.E.128 R56, desc[UR6][R64.64] ;  /* 0x000000064038c981 */ /* 0x000164000c1e1d00 */
[----:B0-----:R-:W-:-:S06]  /*7930*/  CS2R R64, SRZ ;  /* 0x0000000000407805 */ /* 0x001fcc000001ff00 */
[----:B------:R0:W5:Y:S02]  /*7940*/  @!P3 LDG.E.128 R64, desc[UR6][R68.64] ;  /* 0x000000064440b981 */ /* 0x000164000c1e1d00 */
[----:B0-----:R-:W-:-:S06]  /*7950*/  CS2R R68, SRZ ;  /* 0x0000000000447805 */ /* 0x001fcc000001ff00 */
[----:B------:R-:W5:Y:S01]  /*7960*/  @!P3 LDG.E.128 R68, desc[UR6][R84.64] ;  /* 0x000000065444b981 */ /* 0x000f62000c1e1d00 */
[----:B------:R-:W-:-:S06]  /*7970*/  UISETP.NE.AND UP0, UPT, UR4, 0x3, UPT ;  /* 0x000000030400788c */ /* 0x000fcc000bf05270 */
[----:B------:R-:W-:Y:S02]  /*7980*/  PLOP3.LUT P5, PT, PT, PT, UP0, 0x80, 0x0 ;  /* 0x000000000000781c */ /* 0x000fe40003faf008 */
[----:B------:R-:W-:Y:S01]  /*7990*/  ISETP.GE.AND P2, PT, R18, R126, PT ;  /* 0x0000007e1200720c */ /* 0x000fe20003f46270 */
[----:B--2---:R-:W-:Y:S02]  /*79a0*/  IMAD.MOV.U32 R141, RZ, RZ, R74 ;  /* 0x000000ffff8d7224 */ /* 0x004fe400078e004a */
[----:B------:R-:W-:Y:S01]  /*79b0*/  IMAD.MOV.U32 R142, RZ, RZ, R72 ;  /* 0x000000ffff8e7224 */ /* 0x000fe200078e0048 */
[----:B---3--:R-:W-:Y:S01]  /*79c0*/  MOV R143, R78 ;  /* 0x0000004e008f7202 */ /* 0x008fe20000000f00 */
[----:B------:R-:W-:Y:S01]  /*79d0*/  IMAD.MOV.U32 R144, RZ, RZ, R76 ;  /* 0x000000ffff907224 */ /* 0x000fe200078e004c */
[----:B----4-:R-:W-:Y:S01]  /*79e0*/  MOV R156, R54 ;  /* 0x00000036009c7202 */ /* 0x010fe20000000f00 */
[----:B------:R-:W-:Y:S02]  /*79f0*/  IMAD.MOV.U32 R155, RZ, RZ, R52 ;  /* 0x000000ffff9b7224 */ /* 0x000fe400078e0034 */
[----:B-----5:R-:W-:-:S02]  /*7a00*/  IMAD.MOV.U32 R158, RZ, RZ, R50 ;  /* 0x000000ffff9e7224 */ /* 0x020fc400078e0032 */
        /* <DEDUP_REMOVED lines=11> */
.L_x_8389:
[----:B------:R-:W2:Y:S01]  /*7ac0*/  LDL R80, [R1] ;  /* 0x0000000001507983 */ /* 0x000ea20000100800 */
[----:B------:R-:W-:Y:S01]  /*7ad0*/  IMAD R108, R17, 0x8, R16 ;  /* 0x00000008116c7824 */ /* 0x000fe200078e0210 */
[----:B------:R-:W0:Y:S01]  /*7ae0*/  LDC R145, c[0x0][0x2f4] ;  /* 0x0000bd00ff917b82 */ /* 0x000e220000000800 */
[----:B------:R-:W-:Y:S01]  /*7af0*/  IMAD.MOV.U32 R125, RZ, RZ, R127 ;  /* 0x000000ffff7d7224 */ /* 0x000fe200078e007f */
[----:B------:R-:W-:Y:S06]  /*7b00*/  BSSY B1, `(.L_x_8390) ;  /* 0x0000006000017945 */ /* 0x000fec0003800000 */
[----:B------:R-:W1:Y:S01]  /*7b10*/  LDC.64 R126, c[0x0][0x300] ;  /* 0x0000c000ff7e7b82 */ /* 0x000e620000000a00 */
[----:B0-----:R-:W-:Y:S01]  /*7b20*/  IMAD.IADD R146, R145, 0x1, -R120 ;  /* 0x0000000191927824 */ /* 0x001fe200078e0a78 */
[----:B--2---:R-:W-:-:S04]  /*7b30*/  SHF.L.U32 R129, R80, 0x1f, RZ ;  /* 0x0000001f50817819 */ /* 0x004fc800000006ff */
[----:B------:R-:W0:Y:S02]  /*7b40*/  SYNCS.PHASECHK.TRANS64.TRYWAIT P3, [R108+URZ+0x2e890], R129 ;  /* 0x02e890816c0075a7 */ /* 0x000e24000806017f */
[----:B01----:R-:W-:Y:S05]  /*7b50*/  @!P3 BRA `(.L_x_8391) ;  /* 0x000002840048b947 */ /* 0x003fea0003800000 */
.L_x_8664:
[----:B------:R-:W-:Y:S05]  /*7b60*/  BSYNC B1 ;  /* 0x0000000000017941 */ /* 0x000fea0003800000 */
.L_x_8390:
[----:B------:R-:W-:Y:S01]  /*7b70*/  ISETP.GE.OR P3, PT, R228, R117, P0 ;  /* 0x00000075e400720c */ /* 0x000fe20000766670 */
[----:B------:R-:W-:-:S12]  /*7b80*/  BSSY B1, `(.L_x_8392) ;  /* 0x0000102000017945 */ /* 0x000fd80003800000 */
[----:B------:R-:W-:Y:S05]  /*7b90*/  @P3 BRA `(.L_x_8393) ;  /* 0x0000001000003947 */ /* 0x000fea0003800000 */
[----:B------:R-:W1:Y:S01]  /*7ba0*/  S2R R81, SR_TID.X ;  /* 0x0000000000517919 */ /* 0x000e620000002100 */
[----:B------:R-:W-:Y:S01]  /*7bb0*/  SHF.R.S32.HI R80, RZ, 0x1f, R228 ;  /* 0x0000001fff507819 */ /* 0x000fe200000114e4 */
[-C--:B------:R-:W-:Y:S01]  /*7bc0*/  IMAD.WIDE.U32 R132, R228, R126.reuse, R124 ;  /* 0x0000007ee4847225 */ /* 0x080fe200078e007c */
[----:B------:R-:W-:Y:S01]  /*7bd0*/  ISETP.NE.AND P6, PT, R0, RZ, PT ;  /* 0x000000ff0000720c */ /* 0x000fe20003fc5270 */
[----:B------:R-:W-:Y:S02]  /*7be0*/  BSSY B2, `(.L_x_8394) ;  /* 0x00000ef000027945 */ /* 0x000fe40003800000 */
[----:B------:R-:W-:Y:S01]  /*7bf0*/  IMAD R80, R80, R126, RZ ;  /* 0x0000007e50507224 */ /* 0x000fe200078e02ff */
[----:B------:R-:W-:-:S03]  /*7c00*/  IADD3 R160, P3, P4, R42, R132, R35 ;  /* 0x000000842aa07210 */ /* 0x000fc60007c7e023 */
[----:B------:R-:W-:Y:S01]  /*7c10*/  IMAD R159, R228, R127, R80 ;  /* 0x0000007fe49f7224 */ /* 0x000fe200078e0250 */
[----:B------:R-:W-:-:S03]  /*7c20*/  SEL R80, R120, R146, !P6 ;  /* 0x0000009278507207 */ /* 0x000fc60007000000 */
[----:B------:R-:W-:-:S05]  /*7c30*/  IMAD.IADD R159, R159, 0x1, R133 ;  /* 0x000000019f9f7824 */ /* 0x000fca00078e0285 */
[----:B------:R-:W-:Y:S01]  /*7c40*/  IADD3.X R164, R38, R159, R36, P3, P4 ;  /* 0x0000009f26a47210 */ /* 0x000fe20001fe8424 */
[----:B-1----:R-:W-:Y:S01]  /*7c50*/  VIADD R83, R81, 0xffffff80 ;  /* 0xffffff8051537836 */ /* 0x002fe20000000000 */
[----:B------:R-:W-:-:S04]  /*7c60*/  SHF.R.S32.HI R81, RZ, 0x1f, R80 ;  /* 0x0000001fff517819 */ /* 0x000fc80000011450 */
[----:B------:R-:W-:Y:S02]  /*7c70*/  LEA.HI R81, R81, R80, RZ, 0x5 ;  /* 0x0000005051517211 */ /* 0x000fe400078f28ff */
[----:B------:R-:W-:Y:S02]  /*7c80*/  SHF.R.S32.HI R82, RZ, 0x1f, R83 ;  /* 0x0000001fff527819 */ /* 0x000fe40000011453 */
[----:B------:R-:W-:Y:S02]  /*7c90*/  LEA.HI.SX32 R81, R81, R34, 0x1b ;  /* 0x0000002251517211 */ /* 0x000fe400078fdaff */
[----:B------:R-:W-:-:S03]  /*7ca0*/  LEA.HI R82, R82, R83, RZ, 0x5 ;  /* 0x0000005352527211 */ /* 0x000fc600078f28ff */
[----:B------:R-:W-:Y:S02]  /*7cb0*/  IMAD.SHL.U32 R161, R81, 0x10, RZ ;  /* 0x0000001051a17824 */ /* 0x000fe400078e00ff */
[----:B------:R-:W-:Y:S02]  /*7cc0*/  IMAD.SHL.U32 R82, R82, 0x20, RZ ;  /* 0x0000002052527824 */ /* 0x000fe400078e00ff */
[----:B------:R-:W-:Y:S01]  /*7cd0*/  IMAD R81, R17, 0x7000, R119 ;  /* 0x0000700011517824 */ /* 0x000fe200078e0277 */
[----:B------:R-:W-:Y:S02]  /*7ce0*/  LOP3.LUT R80, R3, 0x70, R161, 0xf8, !PT ;  /* 0x0000007003507812 */ /* 0x000fe400078ef8a1 */
[----:B------:R-:W-:Y:S01]  /*7cf0*/  LOP3.LUT R82, R82, 0xfffffc00, RZ, 0xc0, !PT ;  /* 0xfffffc0052527812 */ /* 0x000fe200078ec0ff */
[----:B------:R-:W-:Y:S01]  /*7d00*/  IMAD.IADD R81, R16, 0x1, R81 ;  /* 0x0000000110517824 */ /* 0x000fe200078e0251 */
        /* <DEDUP_REMOVED lines=8> */
[----:B------:R-:W-:Y:S02]  /*7d90*/  LOP3.LUT R163, R49, 0xff, RZ, 0xc0, !PT ;  /* 0x000000ff31a37812 */ /* 0x000fe400078ec0ff */
[--C-:B------:R-:W-:Y:S02]  /*7da0*/  SHF.R.U32.HI R50, RZ, 0x8, R49.reuse ;  /* 0x00000008ff327819 */ /* 0x100fe40000011631 */
[----:B------:R-:W-:Y:S02]  /*7db0*/  SHF.R.U32.HI R52, RZ, 0x10, R49 ;  /* 0x00000010ff347819 */ /* 0x000fe40000011631 */
[----:B------:R-:W-:Y:S02]  /*7dc0*/  SHF.R.U32.HI R49, RZ, 0x18, R51 ;  /* 0x00000018ff317819 */ /* 0x000fe40000011633 */
[----:B------:R-:W-:-:S02]  /*7dd0*/  LOP3.LUT R162, R51, 0xff, RZ, 0xc0, !PT ;  /* 0x000000ff33a27812 */ /* 0x000fc400078ec0ff */
[----:B------:R-:W-:Y:S02]  /*7de0*/  PRMT R48, R48, 0x654, R163 ;  /* 0x0000065430307816 */ /* 0x000fe400000000a3 */
[----:B------:R-:W-:Y:S02]  /*7df0*/  SHF.R.U32.HI R54, RZ, 0x8, R51 ;  /* 0x00000008ff367819 */ /* 0x000fe40000011633 */
[--C-:B------:R-:W-:Y:S02]  /*7e00*/  SHF.R.U32.HI R165, RZ, 0x8, R53.reuse ;  /* 0x00000008ffa57819 */ /* 0x100fe40000011635 */
[----:B------:R-:W-:Y:S02]  /*7e10*/  SHF.L.U32 R163, R50, 0x8, RZ ;  /* 0x0000000832a37819 */ /* 0x000fe400000006ff */
[----:B------:R-:W-:Y:S01]  /*7e20*/  SHF.R.U32.HI R167, RZ, 0x18, R53 ;  /* 0x00000018ffa77819 */ /* 0x000fe20000011635 */
[----:B------:R-:W-:Y:S01]  /*7e30*/  IMAD.SHL.U32 R165, R165, 0x100, RZ ;  /* 0x00000100a5a57824 */ /* 0x000fe200078e00ff */
[----:B------:R-:W-:-:S02]  /*7e40*/  LOP3.LUT R166, R53, 0xff, RZ, 0xc0, !PT ;  /* 0x000000ff35a67812 */ /* 0x000fc400078ec0ff */
[----:B------:R-:W-:Y:S01]  /*7e50*/  PRMT R162, R49, 0x654, R162 ;  /* 0x0000065431a27816 */ /* 0x000fe200000000a2 */
[----:B------:R-:W-:Y:S01]  /*7e60*/  IMAD.U32 R49, R52, 0x10000, RZ ;  /* 0x0001000034317824 */ /* 0x000fe200078e00ff */
[----:B------:R-:W-:Y:S01]  /*7e70*/  LOP3.LUT R48, R48, 0xff00, R163, 0xf8, !PT ;  /* 0x0000ff0030307812 */ /* 0x000fe200078ef8a3 */
[----:B------:R-:W-:Y:S01]  /*7e80*/  IMAD.SHL.U32 R163, R54, 0x100, RZ ;  /* 0x0000010036a37824 */ /* 0x000fe200078e00ff */
[----:B------:R-:W-:Y:S02]  /*7e90*/  SHF.R.U32.HI R51, RZ, 0x10, R51 ;  /* 0x00000010ff337819 */ /* 0x000fe40000011633 */
[----:B------:R-:W-:Y:S02]  /*7ea0*/  PRMT R166, R167, 0x654, R166 ;  /* 0x00000654a7a67816 */ /* 0x000fe400000000a6 */
[----:B------:R-:W-:Y:S02]  /*7eb0*/  SHF.R.U32.HI R168, RZ, 0x8, R55 ;  /* 0x00000008ffa87819 */ /* 0x000fe40000011637 */
[----:B------:R-:W-:Y:S01]  /*7ec0*/  LOP3.LUT R50, R48, 0xff0000, R49, 0xf8, !PT ;  /* 0x00ff000030327812 */ /* 0x000fe200078ef831 */
[----:B------:R-:W-:Y:S01]  /*7ed0*/  IMAD.U32 R48, R51, 0x10000, RZ ;  /* 0x0001000033307824 */ /* 0x000fe200078e00ff */
[----:B------:R-:W-:Y:S01]  /*7ee0*/  LOP3.LUT R163, R162, 0xff00, R163, 0xf8, !PT ;  /* 0x0000ff00a2a37812 */ /* 0x000fe200078ef8a3 */
[----:B------:R-:W-:Y:S01]  /*7ef0*/  IMAD.SHL.U32 R168, R168, 0x100, RZ ;  /* 0x00000100a8a87824 */ /* 0x000fe200078e00ff */
[----:B------:R-:W-:-:S02]  /*7f00*/  LOP3.LUT R167, R166, 0xff00, R165, 0xf8, !PT ;  /* 0x0000ff00a6a77812 */ /* 0x000fc400078ef8a5 */
[--C-:B------:R-:W-:Y:S02]  /*7f10*/  SHF.R.U32.HI R170, RZ, 0x18, R55.reuse ;  /* 0x00000018ffaa7819 */ /* 0x100fe40000011637 */
[----:B------:R-:W-:Y:S02]  /*7f20*/  LOP3.LUT R169, R55, 0xff, RZ, 0xc0, !PT ;  /* 0x000000ff37a97812 */ /* 0x000fe400078ec0ff */
[----:B------:R-:W-:Y:S02]  /*7f30*/  F2FP.F16.E4M3.UNPACK_B R166, R155.H1 ;  /* 0x0000009bffa6723e */ /* 0x000fe400030006ff */
[----:B--2---:R-:W-:Y:S02]  /*7f40*/  F2FP.F16.E4M3.UNPACK_B R162, R84.H1 ;  /* 0x00000054ffa2723e */ /* 0x004fe400030006ff */
[----:B-1----:R-:W-:Y:S01]  /*7f50*/  F2FP.F16.E4M3.UNPACK_B R54, R80.H1 ;  /* 0x00000050ff36723e */ /* 0x002fe200030006ff */
[----:B------:R-:W-:Y:S01]  /*7f60*/  HADD2.F32 R49, -RZ, R166.H0_H0 ;  /* 0x200000a6ff317230 */ /* 0x000fe20000004100 */
[----:B------:R-:W-:-:S02]  /*7f70*/  SHF.R.U32.HI R55, RZ, 0x10, R55 ;  /* 0x00000010ff377819 */ /* 0x000fc40000011637 */
[----:B------:R-:W-:Y:S01]  /*7f80*/  SHF.R.U32.HI R53, RZ, 0x10, R53 ;  /* 0x00000010ff357819 */ /* 0x000fe20000011635 */
[----:B------:R-:W-:Y:S01]  /*7f90*/  HADD2.F32 R52, -RZ, R54.H0_H0 ;  /* 0x20000036ff347230 */ /* 0x000fe20000004100 */
[----:B------:R-:W-:Y:S01]  /*7fa0*/  PRMT R169, R170, 0x654, R169 ;  /* 0x00000654aaa97816 */ /* 0x000fe200000000a9 */
[----:B------:R-:W-:Y:S01]  /*7fb0*/  IMAD.U32 R170, R55, 0x10000, RZ ;  /* 0x0001000037aa7824 */ /* 0x000fe200078e00ff */
[----:B------:R-:W-:Y:S01]  /*7fc0*/  LOP3.LUT R48, R163, 0xff0000, R48, 0xf8, !PT ;  /* 0x00ff0000a3307812 */ /* 0x000fe200078ef830 */
[--C-:B------:R-:W-:Y:S01]  /*7fd0*/  HADD2.F32 R163, -RZ, R162.reuse.H0_H0 ;  /* 0x200000a2ffa37230 */ /* 0x100fe20000004100 */
[----:B------:R-:W-:Y:S01]  /*7fe0*/  F2FP.F16.E4M3.UNPACK_B R165, R157.H1 ;  /* 0x0000009dffa5723e */ /* 0x000fe200030006ff */
[-C--:B------:R-:W-:Y:S01]  /*7ff0*/  FMUL.FTZ R172, R52, R49.reuse ;  /* 0x0000003134ac7220 */ /* 0x080fe20000410000 */
[----:B------:R-:W-:Y:S01]  /*8000*/  LOP3.LUT R169, R169, 0xff00, R168, 0xf8, !PT ;  /* 0x0000ff00a9a97812 */ /* 0x000fe200078ef8a8 */
[----:B------:R-:W-:Y:S02]  /*8010*/  IMAD.U32 R168, R53, 0x10000, RZ ;  /* 0x0001000035a87824 */ /* 0x000fe400078e00ff */
[----:B------:R-:W-:Y:S01]  /*8020*/  FMUL.FTZ R53, R163, R49 ;  /* 0x00000031a3357220 */ /* 0x000fe20000410000 */
[----:B------:R-:W-:Y:S01]  /*8030*/  HADD2.F32 R55, -RZ, R165.H0_H0 ;  /* 0x200000a5ff377230 */ /* 0x000fe20000004100 */
[----:B------:R-:W-:Y:S01]  /*8040*/  F2FP.F16.E4M3.UNPACK_B R84, R84 ;  /* 0x00000054ff54723e */ /* 0x000fe200020006ff */
[----:B------:R-:W-:Y:S01]  /*8050*/  HADD2.F32 R162, -RZ, R162.H1_H1 ;  /* 0x300000a2ffa27230 */ /* 0x000fe20000004100 */
[----:B------:R-:W-:Y:S01]  /*8060*/  LOP3.LUT R51, R167, 0xff0000, R168, 0xf8, !PT ;  /* 0x00ff0000a7337812 */ /* 0x000fe200078ef8a8 */
[----:B------:R-:W-:-:S02]  /*8070*/  HADD2.F32 R167, -RZ, R166.H1_H1 ;  /* 0x300000a6ffa77230 */ /* 0x000fc40000004100 */
[-C--:B------:R-:W-:Y:S01]  /*8080*/  FFMA.FTZ R53, R52, R55.reuse, -R53 ;  /* 0x0000003734357223 */ /* 0x080fe20000010835 */
[----:B------:R-:W-:Y:S01]  /*8090*/  FFMA.FTZ R52, R163, R55, R172 ;  /* 0x00000037a3347223 */ /* 0x000fe200000100ac */
[----:B------:R-:W-:Y:S01]  /*80a0*/  F2FP.F16.E4M3.UNPACK_B R163, R155 ;  /* 0x0000009bffa3723e */ /* 0x000fe200020006ff */
[----:B------:R-:W-:Y:S01]  /*80b0*/  HADD2.F32 R54, -RZ, R54.H1_H1 ;  /* 0x30000036ff367230 */ /* 0x000fe20000004100 */
[----:B------:R-:W-:Y:S01]  /*80c0*/  F2FP.F16.E4M3.UNPACK_B R155, R80 ;  /* 0x00000050ff9b723e */ /* 0x000fe200020006ff */
[----:B------:R-:W-:Y:S01]  /*80d0*/  HADD2.F32 R55, -RZ, R165.H1_H1 ;  /* 0x300000a5ff377230 */ /* 0x000fe20000004100 */
[----:B------:R-:W-:Y:S01]  /*80e0*/  LOP3.LUT R49, R169, 0xff0000, R170, 0xf8, !PT ;  /* 0x00ff0000a9317812 */ /* 0x000fe200078ef8aa */
[----:B------:R-:W-:Y:S01]  /*80f0*/  FMUL.FTZ R169, R162, R167 ;  /* 0x000000a7a2a97220 */ /* 0x000fe20000410000 */
        /* <DEDUP_REMOVED lines=20> */
[----:B------:R-:W-:Y:S01]  /*8240*/  FFMA.FTZ R157, R163, R168, R172 ;  /* 0x000000a8a39d7223 */ /* 0x000fe200000100ac */
[----:B------:R-:W-:Y:S01]  /*8250*/  F2FP.F16.E4M3.UNPACK_B R169, R158.H1 ;  /* 0x0000009effa9723e */ /* 0x000fe200030006ff */
[----:B------:R-:W-:Y:S01]  /*8260*/  FFMA.FTZ R155, R155, R168, -R162 ;  /* 0x000000a89b9b7223 */ /* 0x000fe200000108a2 */
[-C--:B------:R-:W-:Y:S01]  /*8270*/  F2FP.F16.E4M3.UNPACK_B R162, R82.reuse.H1 ;  /* 0x00000052ffa2723e */ /* 0x080fe200030006ff */
[----:B------:R-:W-:Y:S01]  /*8280*/  HADD2.F32 R170, -RZ, R167.H0_H0 ;  /* 0x200000a7ffaa7230 */ /* 0x000fe20000004100 */
[----:B------:R-:W-:Y:S01]  /*8290*/  F2FP.F16.E4M3.UNPACK_B R82, R82 ;  /* 0x00000052ff52723e */ /* 0x000fe200020006ff */
[----:B------:R-:W-:Y:S01]  /*82a0*/  HADD2.F32 R166, -RZ, R165.H0_H0 ;  /* 0x200000a5ffa67230 */ /* 0x000fe20000004100 */
[----:B------:R-:W-:Y:S01]  /*82b0*/  F2FP.SATFINITE.E4M3.F32.PACK_AB_MERGE_C R53, R54, R53, RZ ;  /* 0x000000353635723e */ /* 0x000fe200048070ff */
[----:B------:R-:W-:Y:S01]  /*82c0*/  HADD2.F32 R163, -RZ, R162.H0_H0 ;  /* 0x200000a2ffa37230 */ /* 0x000fe20000004100 */
[----:B------:R-:W-:Y:S01]  /*82d0*/  F2FP.SATFINITE.E4M3.F32.PACK_AB_MERGE_C R52, R55, R52, RZ ;  /* 0x000000343734723e */ /* 0x000fe200048070ff */
[----:B------:R-:W-:-:S02]  /*82e0*/  HADD2.F32 R172, -RZ, R167.H1_H1 ;  /* 0x300000a7ffac7230 */ /* 0x000fc40000004100 */
[CC--:B------:R-:W-:Y:S01]  /*82f0*/  FMUL.FTZ R174, R166.reuse, R170.reuse ;  /* 0x000000aaa6ae7220 */ /* 0x0c0fe20000410000 */
[----:B------:R-:W-:Y:S02]  /*8300*/  HADD2.F32 R168, -RZ, R169.H0_H0 ;  /* 0x200000a9ffa87230 */ /* 0x000fe40000004100 */
[----:B------:R-:W-:Y:S01]  /*8310*/  FMUL.FTZ R171, R163, R170 ;  /* 0x000000aaa3ab7220 */ /* 0x000fe20000410000 */
[----:B------:R-:W-:Y:S01]  /*8320*/  HADD2.F32 R167, -RZ, R165.H1_H1 ;  /* 0x300000a5ffa77230 */ /* 0x000fe20000004100 */
[----:B------:R-:W-:Y:S01]  /*8330*/  F2FP.SATFINITE.E4M3.F32.PACK_AB_MERGE_C R80, R155, R80, R53 ;  /* 0x000000509b50723e */ /* 0x000fe20004807035 */
[----:B------:R-:W-:Y:S02]  /*8340*/  HADD2.F32 R165, -RZ, R162.H1_H1 ;  /* 0x300000a2ffa57230 */ /* 0x000fe40000004100 */
[----:B------:R-:W-:Y:S01]  /*8350*/  FFMA.FTZ R162, R163, R168, -R174 ;  /* 0x000000a8a3a27223 */ /* 0x000fe200000108ae */
[----:B------:R-:W-:Y:S02]  /*8360*/  HADD2.F32 R170, -RZ, R169.H1_H1 ;  /* 0x300000a9ffaa7230 */ /* 0x000fe40000004100 */
[----:B------:R-:W-:Y:S01]  /*8370*/  FMUL.FTZ R174, R167, R172 ;  /* 0x000000aca7ae7220 */ /* 0x000fe20000410000 */
[----:B------:R-:W-:Y:S01]  /*8380*/  FFMA.FTZ R163, R166, R168, R171 ;  /* 0x000000a8a6a37223 */ /* 0x000fe200000100ab */
[C---:B------:R-:W-:Y:S01]  /*8390*/  FMUL.FTZ R172, R165.reuse, R172 ;  /* 0x000000aca5ac7220 */ /* 0x040fe20000410000 */
[----:B------:R-:W-:Y:S01]  /*83a0*/  F2FP.F16.E4M3.UNPACK_B R168, R156 ;  /* 0x0000009cffa8723e */ /* 0x000fe200020006ff */
[----:B------:R-:W-:Y:S01]  /*83b0*/  FFMA.FTZ R165, R165, R170, -R174 ;  /* 0x000000aaa5a57223 */ /* 0x000fe200000108ae */
[----:B------:R-:W-:Y:S01]  /*83c0*/  F2FP.F16.E4M3.UNPACK_B R166, R86 ;  /* 0x00000056ffa6723e */ /* 0x000fe200020006ff */
[----:B------:R-:W-:Y:S01]  /*83d0*/  FFMA.FTZ R156, R167, R170, R172 ;  /* 0x000000aaa79c7223 */ /* 0x000fe200000100ac */
[----:B------:R-:W-:Y:S01]  /*83e0*/  HADD2.F32 R86, -RZ, R82.H0_H0 ;  /* 0x20000052ff567230 */ /* 0x000fe20000004100 */
[----:B------:R-:W-:Y:S01]  /*83f0*/  F2FP.F16.E4M3.UNPACK_B R54, R85 ;  /* 0x00000055ff36723e */ /* 0x000fe200020006ff */
[--C-:B------:R-:W-:Y:S01]  /*8400*/  HADD2.F32 R170, -RZ, R168.reuse.H0_H0 ;  /* 0x200000a8ffaa7230 */ /* 0x100fe20000004100 */
[----:B------:R-:W-:Y:S01]  /*8410*/  F2FP.F16.E4M3.UNPACK_B R55, R51 ;  /* 0x00000033ff37723e */ /* 0x000fe200020006ff */
[----:B------:R-:W-:Y:S01]  /*8420*/  HADD2.F32 R173, -RZ, R168.H1_H1 ;  /* 0x300000a8ffad7230 */ /* 0x000fe20000004100 */
[----:B------:R-:W-:Y:S01]  /*8430*/  F2FP.F16.E4M3.UNPACK_B R168, R158 ;  /* 0x0000009effa8723e */ /* 0x000fe200020006ff */
[--C-:B------:R-:W-:Y:S01]  /*8440*/  HADD2.F32 R167, -RZ, R166.reuse.H0_H0 ;  /* 0x200000a6ffa77230 */ /* 0x100fe20000004100 */
[----:B------:R-:W-:Y:S01]  /*8450*/  F2FP.F16.E4M3.UNPACK_B R53, R81 ;  /* 0x00000051ff35723e */ /* 0x000fe200020006ff */
[----:B------:R-:W-:Y:S01]  /*8460*/  HADD2.F32 R166, -RZ, R166.H1_H1 ;  /* 0x300000a6ffa67230 */ /* 0x000fe20000004100 */
[----:B------:R-:W-:Y:S01]  /*8470*/  F2FP.SATFINITE.E4M3.F32.PACK_AB_MERGE_C R84, R157, R84, R52 ;  /* 0x000000549d54723e */ /* 0x000fe20004807034 */
[----:B------:R-:W-:-:S02]  /*8480*/  HADD2.F32 R158, -RZ, R82.H1_H1 ;  /* 0x30000052ff9e7230 */ /* 0x000fc40000004100 */
[-C--:B------:R-:W-:Y:S01]  /*8490*/  FMUL.FTZ R175, R167, R170.reuse ;  /* 0x000000aaa7af7220 */ /* 0x080fe20000410000 */
[--C-:B------:R-:W-:Y:S02]  /*84a0*/  HADD2.F32 R169, -RZ, R168.reuse.H0_H0 ;  /* 0x200000a8ffa97230 */ /* 0x100fe40000004100 */
[-C--:B------:R-:W-:Y:S01]  /*84b0*/  FMUL.FTZ R177, R166, R173.reuse ;  /* 0x000000ada6b17220 */ /* 0x080fe20000410000 */
[----:B------:R-:W-:Y:S02]  /*84c0*/  HADD2.F32 R171, -RZ, R168.H1_H1 ;  /* 0x300000a8ffab7230 */ /* 0x000fe40000004100 */
[----:B------:R-:W-:Y:S01]  /*84d0*/  FMUL.FTZ R170, R86, R170 ;  /* 0x000000aa56aa7220 */ /* 0x000fe20000410000 */
[----:B------:R-:W-:Y:S01]  /*84e0*/  FMUL.FTZ R173, R158, R173 ;  /* 0x000000ad9ead7220 */ /* 0x000fe20000410000 */
[-C--:B------:R-:W-:Y:S01]  /*84f0*/  FFMA.FTZ R82, R86, R169.reuse, -R175 ;  /* 0x000000a956527223 */ /* 0x080fe200000108af */
[----:B------:R-:W-:Y:S01]  /*8500*/  F2FP.SATFINITE.E4M3.F32.PACK_AB_MERGE_C R162, R165, R162, RZ ;  /* 0x000000a2a5a2723e */ /* 0x000fe200048070ff */
[----:B------:R-:W-:Y:S01]  /*8510*/  FFMA.FTZ R86, R167, R169, R170 ;  /* 0x000000a9a7567223 */ /* 0x000fe200000100aa */
[-C--:B------:R-:W-:Y:S01]  /*8520*/  FFMA.FTZ R177, R158, R171.reuse, -R177 ;  /* 0x000000ab9eb17223 */ /* 0x080fe200000108b1 */
[----:B------:R-:W-:Y:S01]  /*8530*/  FFMA.FTZ R173, R166, R171, R173 ;  /* 0x000000aba6ad7223 */ /* 0x000fe200000100ad */
[----:B------:R-:W-:Y:S01]  /*8540*/  F2FP.SATFINITE.E4M3.F32.PACK_AB_MERGE_C R163, R156, R163, RZ ;  /* 0x000000a39ca3723e */ /* 0x000fe200048070ff */
[----:B------:R-:W-:Y:S01]  /*8550*/  HADD2.F32 R155, -RZ, R54.H0_H0 ;  /* 0x20000036ff9b7230 */ /* 0x000fe20000004100 */
[----:B------:R-:W-:Y:S01]  /*8560*/  F2FP.F16.E4M3.UNPACK_B R156, R50 ;  /* 0x00000032ff9c723e */ /* 0x000fe200020006ff */
[----:B------:R-:W-:Y:S01]  /*8570*/  HADD2.F32 R158, -RZ, R55.H0_H0 ;  /* 0x20000037ff9e7230 */ /* 0x000fe20000004100 */
[----:B------:R-:W-:Y:S01]  /*8580*/  F2FP.SATFINITE.E4M3.F32.PACK_AB_MERGE_C R82, R177, R82, R162 ;  /* 0x00000052b152723e */ /* 0x000fe200048070a2 */
[----:B------:R-:W-:Y:S01]  /*8590*/  HADD2.F32 R52, -RZ, R53.H0_H0 ;  /* 0x20000035ff347230 */ /* 0x000fe20000004100 */
[----:B------:R-:W-:Y:S01]  /*85a0*/  F2FP.SATFINITE.E4M3.F32.PACK_AB_MERGE_C R86, R173, R86, R163 ;  /* 0x00000056ad56723e */ /* 0x000fe200048070a3 */
[----:B------:R-:W-:-:S02]  /*85b0*/  HADD2.F32 R157, -RZ, R156.H0_H0 ;  /* 0x2000009cff9d7230 */ /* 0x000fc40000004100 */
[CC--:B------:R-:W-:Y:S01]  /*85c0*/  FMUL.FTZ R163, R155.reuse, R158.reuse ;  /* 0x0000009e9ba37220 */ /* 0x0c0fe20000410000 */
[----:B------:R-:W-:Y:S02]  /*85d0*/  HADD2.F32 R54, -RZ, R54.H1_H1 ;  /* 0x30000036ff367230 */ /* 0x000fe40000004100 */
[C---:B------:R-:W-:Y:S01]  /*85e0*/  FMUL.FTZ R162, R52.reuse, R158 ;  /* 0x0000009e34a27220 */ /* 0x040fe20000410000 */
[----:B------:R-:W-:Y:S02]  /*85f0*/  HADD2.F32 R158, -RZ, R55.H1_H1 ;  /* 0x30000037ff9e7230 */ /* 0x000fe40000004100 */
[-C--:B------:R-:W-:Y:S01]  /*8600*/  FFMA.FTZ R52, R52, R157.reuse, -R163 ;  /* 0x0000009d34347223 */ /* 0x080fe200000108a3 */
[----:B------:R-:W-:Y:S02]  /*8610*/  HADD2.F32 R55, -RZ, R53.H1_H1 ;  /* 0x30000035ff377230 */ /* 0x000fe40000004100 */
[----:B------:R-:W-:Y:S01]  /*8620*/  FFMA.FTZ R53, R155, R157, R162 ;  /* 0x0000009d9b357223 */ /* 0x000fe200000100a2 */
[----:B------:R-:W-:-:S02]  /*8630*/  HADD2.F32 R156, -RZ, R156.H1_H1 ;  /* 0x3000009cff9c7230 */ /* 0x000fc40000004100 */
[CC--:B------:R-:W-:Y:S01]  /*8640*/  FMUL.FTZ R162, R54.reuse, R158.reuse ;  /* 0x0000009e36a27220 */ /* 0x0c0fe20000410000 */
[----:B------:R-:W-:Y:S01]  /*8650*/  F2FP.F16.E4M3.UNPACK_B R85, R85.H1 ;  /* 0x00000055ff55723e */ /* 0x000fe200030006ff */
[C---:B------:R-:W-:Y:S01]  /*8660*/  FMUL.FTZ R155, R55.reuse, R158 ;  /* 0x0000009e379b7220 */ /* 0x040fe20000410000 */
[----:B------:R-:W-:Y:S01]  /*8670*/  F2FP.F16.E4M3.UNPACK_B R157, R51.H1 ;  /* 0x00000033ff9d723e */ /* 0x000fe200030006ff */
[-C--:B------:R-:W-:Y:S01]  /*8680*/  FFMA.FTZ R55, R55, R156.reuse, -R162 ;  /* 0x0000009c37377223 */ /* 0x080fe200000108a2 */
[----:B------:R-:W-:Y:S01]  /*8690*/  F2FP.F16.E4M3.UNPACK_B R81, R81.H1 ;  /* 0x00000051ff51723e */ /* 0x000fe200030006ff */
[----:B------:R-:W-:Y:S01]  /*86a0*/  FFMA.FTZ R54, R54, R156, R155 ;  /* 0x0000009c36367223 */ /* 0x000fe2000001009b */
[----:B------:R-:W-:Y:S01]  /*86b0*/  F2FP.F16.E4M3.UNPACK_B R50, R50.H1 ;  /* 0x00000032ff32723e */ /* 0x000fe200030006ff */
[----:B------:R-:W-:Y:S01]  /*86c0*/  HADD2.F32 R155, -RZ, R85.H0_H0 ;  /* 0x20000055ff9b7230 */ /* 0x000fe20000004100 */
[----:B------:R-:W-:Y:S01]  /*86d0*/  F2FP.F16.E4M3.UNPACK_B R165, R87.H1 ;  /* 0x00000057ffa5723e */ /* 0x000fe200030006ff */
[----:B------:R-:W-:-:S02]  /*86e0*/  HADD2.F32 R162, -RZ, R157.H0_H0 ;  /* 0x2000009dffa27230 */ /* 0x000fc40000004100 */
[----:B------:R-:W-:Y:S02]  /*86f0*/  HADD2.F32 R156, -RZ, R85.H1_H1 ;  /* 0x30000055ff9c7230 */ /* 0x000fe40000004100 */
[----:B------:R-:W-:Y:S02]  /*8700*/  HADD2.F32 R51, -RZ, R81.H0_H0 ;  /* 0x20000051ff337230 */ /* 0x000fe40000004100 */
[-C--:B------:R-:W-:Y:S01]  /*8710*/  FMUL.FTZ R166, R155, R162.reuse ;  /* 0x000000a29ba67220 */ /* 0x080fe20000410000 */
[----:B------:R-:W-:Y:S02]  /*8720*/  HADD2.F32 R85, -RZ, R157.H1_H1 ;  /* 0x3000009dff557230 */ /* 0x000fe40000004100 */
[----:B------:R-:W-:Y:S02]  /*8730*/  HADD2.F32 R81, -RZ, R81.H1_H1 ;  /* 0x30000051ff517230 */ /* 0x000fe40000004100 */
[----:B------:R-:W-:Y:S01]  /*8740*/  FMUL.FTZ R162, R51, R162 ;  /* 0x000000a233a27220 */ /* 0x000fe20000410000 */
[----:B------:R-:W-:-:S02]  /*8750*/  HADD2.F32 R158, -RZ, R50.H0_H0 ;  /* 0x20000032ff9e7230 */ /* 0x000fc40000004100 */
[CC--:B------:R-:W-:Y:S01]  /*8760*/  FMUL.FTZ R168, R156.reuse, R85.reuse ;  /* 0x000000559ca87220 */ /* 0x0c0fe20000410000 */
[----:B------:R-:W-:Y:S02]  /*8770*/  HADD2.F32 R157, -RZ, R50.H1_H1 ;  /* 0x30000032ff9d7230 */ /* 0x000fe40000004100 */
[----:B------:R-:W-:Y:S01]  /*8780*/  FMUL.FTZ R163, R81, R85 ;  /* 0x0000005551a37220 */ /* 0x000fe20000410000 */
[----:B------:R-:W-:Y:S01]  /*8790*/  F2FP.F16.E4M3.UNPACK_B R85, R87 ;  /* 0x00000057ff55723e */ /* 0x000fe200020006ff */
[-C--:B------:R-:W-:Y:S01]  /*87a0*/  FFMA.FTZ R50, R51, R158.reuse, -R166 ;  /* 0x0000009e33327223 */ /* 0x080fe200000108a6 */
[----:B------:R-:W-:Y:S01]  /*87b0*/  FFMA.FTZ R51, R155, R158, R162 ;  /* 0x0000009e9b337223 */ /* 0x000fe200000100a2 */
[----:B------:R-:W-:Y:S01]  /*87c0*/  FFMA.FTZ R81, R81, R157, -R168 ;  /* 0x0000009d51517223 */ /* 0x000fe200000108a8 */
[----:B------:R-:W-:Y:S01]  /*87d0*/  F2FP.F16.E4M3.UNPACK_B R155, R83 ;  /* 0x00000053ff9b723e */ /* 0x000fe200020006ff */
[----:B------:R-:W-:Y:S01]  /*87e0*/  FFMA.FTZ R156, R156, R157, R163 ;  /* 0x0000009d9c9c7223 */ /* 0x000fe200000100a3 */
[----:B------:R-:W-:Y:S01]  /*87f0*/  F2FP.F16.E4M3.UNPACK_B R168, R49.H1 ;  /* 0x00000031ffa8723e */ /* 0x000fe200030006ff */
[----:B------:R-:W-:Y:S01]  /*8800*/  HADD2.F32 R163, -RZ, R165.H0_H0 ;  /* 0x200000a5ffa37230 */ /* 0x000fe20000004100 */
[----:B------:R-:W-:Y:S01]  /*8810*/  F2FP.F16.E4M3.UNPACK_B R83, R83.H1 ;  /* 0x00000053ff53723e */ /* 0x000fe200030006ff */
        /* <DEDUP_REMOVED lines=15> */
[----:B------:R-:W-:Y:S01]  /*8910*/  FFMA.FTZ R163, R163, R167, R170 ;  /* 0x000000a7a3a37223 */ /* 0x000fe200000100aa */
[----:B------:R-:W-:Y:S02]  /*8920*/  HADD2.F32 R170, -RZ, R168.H1_H1 ;  /* 0x300000a8ffaa7230 */ /* 0x000fe40000004100 */
[-C--:B------:R-:W-:Y:S01]  /*8930*/  FFMA.FTZ R157, R157, R166.reuse, -R172 ;  /* 0x000000a69d9d7223 */ /* 0x080fe200000108ac */
        /* <DEDUP_REMOVED lines=25> */
.L_x_8395:
[----:B------:R-:W-:Y:S05]  /*8ad0*/  BSYNC B2 ;  /* 0x0000000000027941 */ /* 0x000fea0003800000 */
.L_x_8394:
[----:B------:R-:W-:Y:S01]  /*8ae0*/  ISETP.GE.AND P3, PT, R161, R145, PT ;  /* 0x00000091a100720c */ /* 0x000fe20003f66270 */
[----:B------:R-:W-:Y:S01]  /*8af0*/  ULDC.64 UR4, c[0x0][0x2e8] ;  /* 0x0000ba0000047ab9 */ /* 0x000fe20000000a00 */
[----:B------:R-:W-:-:S11]  /*8b00*/  ULDC.64 UR6, c[0x0][0x208] ;  /* 0x0000820000067ab9 */ /* 0x000fd60000000a00 */
        /* <DEDUP_REMOVED lines=9> */
.L_x_8393:
[----:B------:R-:W-:Y:S05]  /*8ba0*/  BSYNC B1 ;  /* 0x0000000000017941 */ /* 0x000fea0003800000 */
.L_x_8392:
[----:B-1----:R-:W-:Y:S01]  /*8bb0*/  VIADD R49, R228, 0x40 ;  /* 0x00000040e4317836 */ /* 0x002fe20000000000 */
[----:B------:R-:W-:Y:S04]  /*8bc0*/  BSSY B1, `(.L_x_8396) ;  /* 0x000010b000017945 */ /* 0x000fe80003800000 */
[----:B------:R-:W-:-:S13]  /*8bd0*/  ISETP.GE.OR P3, PT, R49, R117, P0 ;  /* 0x000000753100720c */ /* 0x000fda0000766670 */
[----:B------:R-:W-:Y:S05]  /*8be0*/  @P3 BRA `(.L_x_8397) ;  /* 0x0000001000203947 */ /* 0x000fea0003800000 */
[----:B------:R-:W2:Y:S01]  /*8bf0*/  LDL R50, [R1+0x78] ;  /* 0x0000780001327983 */ /* 0x000ea20000100800 */
[-C--:B------:R-:W-:Y:S01]  /*8c00*/  IMAD R48, R128, R126.reuse, RZ ;  /* 0x0000007e80307224 */ /* 0x080fe200078e02ff */
[----:B------:R-:W-:Y:S01]  /*8c10*/  ISETP.NE.AND P6, PT, R0, RZ, PT ;  /* 0x000000ff0000720c */ /* 0x000fe20003fc5270 */
[C---:B------:R-:W-:Y:S01]  /*8c20*/  IMAD.WIDE.U32 R80, R49.reuse, R126, R124 ;  /* 0x0000007e31507225 */ /* 0x040fe200078e007c */
[----:B------:R-:W-:Y:S03]  /*8c30*/  BSSY B2, `(.L_x_8398) ;  /* 0x00000f7000027945 */ /* 0x000fe60003800000 */
[----:B------:R-:W-:Y:S01]  /*8c40*/  IMAD R83, R49, R127, R48 ;  /* 0x0000007f31537224 */ /* 0x000fe200078e0230 */
[----:B------:R-:W-:Y:S01]  /*8c50*/  SEL R48, R120, R146, !P6 ;  /* 0x0000009278307207 */ /* 0x000fe20007000000 */
[----:B------:R-:W-:Y:S01]  /*8c60*/  VIADD R51, R228, 0x40 ;  /* 0x00000040e4337836 */ /* 0x000fe20000000000 */
[----:B------:R-:W-:Y:S01]  /*8c70*/  IADD3 R82, P3, P4, R42, R80, R35 ;  /* 0x000000502a527210 */ /* 0x000fe20007c7e023 */
[----:B------:R-:W-:Y:S01]  /*8c80*/  VIADD R52, R228, 0x40 ;  /* 0x00000040e4347836 */ /* 0x000fe20000000000 */
[----:B------:R-:W-:Y:S01]  /*8c90*/  SHF.R.S32.HI R49, RZ, 0x1f, R48 ;  /* 0x0000001fff317819 */ /* 0x000fe20000011430 */
[----:B------:R-:W-:Y:S01]  /*8ca0*/  IMAD.IADD R83, R81, 0x1, R83 ;  /* 0x0000000151537824 */ /* 0x000fe200078e0253 */
[----:B------:R-:W-:Y:S01]  /*8cb0*/  SHF.L.U32 R51, R51, 0x7, RZ ;  /* 0x0000000733337819 */ /* 0x000fe200000006ff */
[----:B------:R-:W-:Y:S01]  /*8cc0*/  IMAD.SHL.U32 R52, R52, 0x80, RZ ;  /* 0x0000008034347824 */ /* 0x000fe200078e00ff */
[----:B------:R-:W-:-:S02]  /*8cd0*/  LEA.HI R49, R49, R48, RZ, 0x5 ;  /* 0x0000003031317211 */ /* 0x000fc400078f28ff */
[----:B------:R-:W-:Y:S02]  /*8ce0*/  LOP3.LUT R51, R51, 0x380, RZ, 0xc0, !PT ;  /* 0x0000038033337812 */ /* 0x000fe400078ec0ff */
[----:B------:R-:W-:Y:S02]  /*8cf0*/  LEA.HI.SX32 R49, R49, R34, 0x1b ;  /* 0x0000002231317211 */ /* 0x000fe400078fdaff */
[----:B------:R-:W-:Y:S02]  /*8d00*/  LOP3.LUT R52, R52, 0x380, RZ, 0xc0, !PT ;  /* 0x0000038034347812 */ /* 0x000fe400078ec0ff */
[----:B------:R-:W-:Y:S01]  /*8d10*/  SHF.R.U32.HI R51, RZ, 0x3, R51 ;  /* 0x00000003ff337819 */ /* 0x000fe20000011633 */
[----:B------:R-:W-:Y:S01]  /*8d20*/  IMAD.SHL.U32 R85, R49, 0x10, RZ ;  /* 0x0000001031557824 */ /* 0x000fe200078e00ff */
[----:B------:R-:W-:Y:S01]  /*8d30*/  IADD3.X R86, R38, R83, R36, P3, P4 ;  /* 0x0000005326567210 */ /* 0x000fe20001fe8424 */
[----:B------:R-:W-:-:S03]  /*8d40*/  IMAD R49, R17, 0x7000, R118 ;  /* 0x0000700011317824 */ /* 0x000fc600078e0276 */
[----:B------:R-:W-:Y:S01]  /*8d50*/  LOP3.LUT R48, R52, 0x70, R85, 0xf8, !PT ;  /* 0x0000007034307812 */ /* 0x000fe200078ef855 */
[----:B------:R-:W-:-:S03]  /*8d60*/  IMAD.IADD R49, R16, 0x1, R49 ;  /* 0x0000000110317824 */ /* 0x000fc600078e0231 */
[----:B------:R-:W-:-:S05]  /*8d70*/  LOP3.LUT R48, R48, R51, RZ, 0x3c, !PT ;  /* 0x0000003330307212 */ /* 0x000fca00078e3cff */
[----:B--2---:R-:W-:-:S04]  /*8d80*/  IMAD.IADD R48, R50, 0x1, R48 ;  /* 0x0000000132307824 */ /* 0x004fc800078e0230 */
        /* <DEDUP_REMOVED lines=12> */
[----:B------:R-:W-:Y:S02]  /*8e50*/  LOP3.LUT R133, R61, 0xff, RZ, 0xc0, !PT ;  /* 0x000000ff3d857812 */ /* 0x000fe400078ec0ff */
[----:B------:R-:W-:Y:S01]  /*8e60*/  SHF.R.U32.HI R160, RZ, 0x18, R61 ;  /* 0x00000018ffa07819 */ /* 0x000fe2000001163d */
[----:B------:R-:W-:Y:S01]  /*8e70*/  IMAD.SHL.U32 R50, R159, 0x100, RZ ;  /* 0x000001009f327824 */ /* 0x000fe200078e00ff */
[----:B------:R-:W-:-:S02]  /*8e80*/  PRMT R87, R162, 0x654, R87 ;  /* 0x00000654a2577816 */ /* 0x000fc40000000057 */
[--C-:B------:R-:W-:Y:S02]  /*8e90*/  SHF.R.U32.HI R161, RZ, 0x8, R59.reuse ;  /* 0x00000008ffa17819 */ /* 0x100fe4000001163b */
[----:B------:R-:W-:Y:S02]  /*8ea0*/  LOP3.LUT R132, R59, 0xff, RZ, 0xc0, !PT ;  /* 0x000000ff3b847812 */ /* 0x000fe400078ec0ff */
[----:B------:R-:W-:Y:S02]  /*8eb0*/  SHF.R.U32.HI R157, RZ, 0x18, R59 ;  /* 0x00000018ff9d7819 */ /* 0x000fe4000001163b */
[----:B------:R-:W-:Y:S01]  /*8ec0*/  SHF.R.U32.HI R84, RZ, 0x10, R57 ;  /* 0x00000010ff547819 */ /* 0x000fe20000011639 */
[----:B--2---:R-:W-:Y:S01]  /*8ed0*/  IMAD.MOV.U32 R57, RZ, RZ, R54 ;  /* 0x000000ffff397224 */ /* 0x004fe200078e0036 */
[----:B------:R-:W-:Y:S02]  /*8ee0*/  SHF.R.U32.HI R62, RZ, 0x10, R59 ;  /* 0x00000010ff3e7819 */ /* 0x000fe4000001163b */
[----:B------:R-:W-:Y:S01]  /*8ef0*/  SHF.R.U32.HI R58, RZ, 0x10, R61 ;  /* 0x00000010ff3a7819 */ /* 0x000fe2000001163d */
[----:B------:R-:W-:Y:S01]  /*8f00*/  IMAD.MOV.U32 R61, RZ, RZ, R52 ;  /* 0x000000ffff3d7224 */ /* 0x000fe200078e0034 */
[----:B------:R-:W-:Y:S01]  /*8f10*/  LOP3.LUT R155, R63, 0xff, RZ, 0xc0, !PT ;  /* 0x000000ff3f9b7812 */ /* 0x000fe200078ec0ff */
[----:B------:R-:W-:Y:S01]  /*8f20*/  IMAD.U32 R52, R84, 0x10000, RZ ;  /* 0x0001000054347824 */ /* 0x000fe200078e00ff */
[----:B------:R-:W-:-:S02]  /*8f30*/  SHF.R.U32.HI R156, RZ, 0x18, R63 ;  /* 0x00000018ff9c7819 */ /* 0x000fc4000001163f */
[--C-:B------:R-:W-:Y:S02]  /*8f40*/  SHF.R.U32.HI R59, RZ, 0x10, R63.reuse ;  /* 0x00000010ff3b7819 */ /* 0x100fe4000001163f */
[----:B------:R-:W-:Y:S02]  /*8f50*/  SHF.R.U32.HI R158, RZ, 0x8, R63 ;  /* 0x00000008ff9e7819 */ /* 0x000fe4000001163f */
[----:B------:R-:W-:Y:S01]  /*8f60*/  PRMT R133, R160, 0x654, R133 ;  /* 0x00000654a0857816 */ /* 0x000fe20000000085 */
[----:B------:R-:W-:Y:S01]  /*8f70*/  IMAD.U32 R59, R59, 0x10000, RZ ;  /* 0x000100003b3b7824 */ /* 0x000fe200078e00ff */
[----:B------:R-:W-:Y:S01]  /*8f80*/  LOP3.LUT R87, R87, 0xff00, R48, 0xf8, !PT ;  /* 0x0000ff0057577812 */ /* 0x000fe200078ef830 */
[----:B------:R-:W-:Y:S01]  /*8f90*/  IMAD.SHL.U32 R54, R158, 0x100, RZ ;  /* 0x000001009e367824 */ /* 0x000fe200078e00ff */
[----:B------:R-:W-:Y:S02]  /*8fa0*/  PRMT R63, R157, 0x654, R132 ;  /* 0x000006549d3f7816 */ /* 0x000fe40000000084 */
[----:B------:R-:W-:-:S02]  /*8fb0*/  SHF.L.U32 R48, R161, 0x8, RZ ;  /* 0x00000008a1307819 */ /* 0x000fc400000006ff */
[----:B------:R-:W-:Y:S02]  /*8fc0*/  PRMT R157, R156, 0x654, R155 ;  /* 0x000006549c9d7816 */ /* 0x000fe4000000009b */
        /* <DEDUP_REMOVED lines=9> */
[----:B------:R-:W-:-:S02]  /*9060*/  F2FP.F16.E4M3.UNPACK_B R132, R152.H1 ;  /* 0x00000098ff84723e */ /* 0x000fc400030006ff */
[----:B------:R-:W-:Y:S01]  /*9070*/  LOP3.LUT R48, R63, 0xff0000, R48, 0xf8, !PT ;  /* 0x00ff00003f307812 */ /* 0x000fe200078ef830 */
[----:B------:R-:W-:Y:S01]  /*9080*/  HADD2.F32 R63, -RZ, R62.H0_H0 ;  /* 0x2000003eff3f7230 */ /* 0x000fe20000004100 */
[----:B------:R-:W-:Y:S01]  /*9090*/  LOP3.LUT R158, R157, 0xff00, R54, 0xf8, !PT ;  /* 0x0000ff009d9e7812 */ /* 0x000fe200078ef836 */
[----:B------:R-:W-:Y:S02]  /*90a0*/  IMAD.U32 R54, R58, 0x10000, RZ ;  /* 0x000100003a367824 */ /* 0x000fe400078e00ff */
[-C--:B------:R-:W-:Y:S01]  /*90b0*/  FMUL.FTZ R58, R87, R50.reuse ;  /* 0x00000032573a7220 */ /* 0x080fe20000410000 */
[----:B------:R-:W-:Y:S02]  /*90c0*/  HADD2.F32 R156, -RZ, R132.H0_H0 ;  /* 0x20000084ff9c7230 */ /* 0x000fe40000004100 */
[C---:B------:R-:W-:Y:S01]  /*90d0*/  FMUL.FTZ R160, R63.reuse, R50 ;  /* 0x000000323fa07220 */ /* 0x040fe20000410000 */
[----:B------:R-:W-:Y:S01]  /*90e0*/  LOP3.LUT R50, R158, 0xff0000, R59, 0xf8, !PT ;  /* 0x00ff00009e327812 */ /* 0x000fe200078ef83b */
[----:B------:R-:W-:Y:S01]  /*90f0*/  HADD2.F32 R62, -RZ, R62.H1_H1 ;  /* 0x3000003eff3e7230 */ /* 0x000fe20000004100 */
[----:B------:R-:W-:Y:S01]  /*9100*/  F2FP.F16.E4M3.UNPACK_B R154, R154 ;  /* 0x0000009aff9a723e */ /* 0x000fe200020006ff */
[----:B------:R-:W-:Y:S01]  /*9110*/  FFMA.FTZ R58, R63, R156, -R58 ;  /* 0x0000009c3f3a7223 */ /* 0x000fe2000001083a */
[----:B------:R-:W-:-:S02]  /*9120*/  HADD2.F32 R63, -RZ, R133.H1_H1 ;  /* 0x30000085ff3f7230 */ /* 0x000fc40000004100 */
[----:B------:R-:W-:Y:S01]  /*9130*/  FFMA.FTZ R59, R87, R156, R160 ;  /* 0x0000009c573b7223 */ /* 0x000fe200000100a0 */
[----:B------:R-:W-:Y:S01]  /*9140*/  HADD2.F32 R133, -RZ, R84.H1_H1 ;  /* 0x30000054ff857230 */ /* 0x000fe20000004100 */
[----:B------:R-:W-:Y:S01]  /*9150*/  F2FP.F16.E4M3.UNPACK_B R87, R61 ;  /* 0x0000003dff57723e */ /* 0x000fe200020006ff */
[----:B------:R-:W-:Y:S01]  /*9160*/  HADD2.F32 R156, -RZ, R154.H0_H0 ;  /* 0x2000009aff9c7230 */ /* 0x000fe20000004100 */
[----:B------:R-:W-:Y:S01]  /*9170*/  F2FP.F16.E4M3.UNPACK_B R84, R60 ;  /* 0x0000003cff54723e */ /* 0x000fe200020006ff */
[-C--:B------:R-:W-:Y:S01]  /*9180*/  FMUL.FTZ R60, R62, R63.reuse ;  /* 0x0000003f3e3c7220 */ /* 0x080fe20000410000 */
[----:B------:R-:W-:Y:S01]  /*9190*/  LOP3.LUT R54, R155, 0xff0000, R54, 0xf8, !PT ;  /* 0x00ff00009b367812 */ /* 0x000fe200078ef836 */
[----:B------:R-:W-:Y:S01]  /*91a0*/  HADD2.F32 R155, -RZ, R132.H1_H1 ;  /* 0x30000084ff9b7230 */ /* 0x000fe20000004100 */
[----:B------:R-:W-:Y:S01]  /*91b0*/  F2FP.F16.E4M3.UNPACK_B R152, R152 ;  /* 0x00000098ff98723e */ /* 0x000fe200020006ff */
[----:B------:R-:W-:Y:S01]  /*91c0*/  FMUL.FTZ R61, R133, R63 ;  /* 0x0000003f853d7220 */ /* 0x000fe20000410000 */
[----:B------:R-:W-:-:S02]  /*91d0*/  HADD2.F32 R132, -RZ, R87.H0_H0 ;  /* 0x20000057ff847230 */ /* 0x000fc40000004100 */
[----:B------:R-:W-:Y:S02]  /*91e0*/  HADD2.F32 R63, -RZ, R84.H0_H0 ;  /* 0x20000054ff3f7230 */ /* 0x000fe40000004100 */
[-C--:B------:R-:W-:Y:S01]  /*91f0*/  FFMA.FTZ R61, R62, R155.reuse, -R61 ;  /* 0x0000009b3e3d7223 */ /* 0x080fe2000001083d */
[----:B------:R-:W-:Y:S02]  /*9200*/  HADD2.F32 R62, -RZ, R152.H0_H0 ;  /* 0x20000098ff3e7230 */ /* 0x000fe40000004100 */
[----:B------:R-:W-:Y:S01]  /*9210*/  FFMA.FTZ R60, R133, R155, R60 ;  /* 0x0000009b853c7223 */ /* 0x000fe2000001003c */
[CC--:B------:R-:W-:Y:S01]  /*9220*/  FMUL.FTZ R158, R132.reuse, R156.reuse ;  /* 0x0000009c849e7220 */ /* 0x0c0fe20000410000 */
[C---:B------:R-:W-:Y:S01]  /*9230*/  FMUL.FTZ R133, R63.reuse, R156 ;  /* 0x0000009c3f857220 */ /* 0x040fe20000410000 */
[----:B------:R-:W-:Y:S01]  /*9240*/  HADD2.F32 R154, -RZ, R154.H1_H1 ;  /* 0x3000009aff9a7230 */ /* 0x000fe20000004100 */
[----:B------:R-:W-:Y:S01]  /*9250*/  F2FP.F16.E4M3.UNPACK_B R155, R153.H1 ;  /* 0x00000099ff9b723e */ /* 0x000fe200030006ff */
[-C--:B------:R-:W-:Y:S01]  /*9260*/  FFMA.FTZ R63, R63, R62.reuse, -R158 ;  /* 0x0000003e3f3f7223 */ /* 0x080fe2000001089e */
[----:B------:R-:W-:Y:S01]  /*9270*/  FFMA.FTZ R62, R132, R62, R133 ;  /* 0x0000003e843e7223 */ /* 0x000fe20000010085 */
[----:B------:R-:W-:Y:S01]  /*9280*/  HADD2.F32 R87, -RZ, R87.H1_H1 ;  /* 0x30000057ff577230 */ /* 0x000fe20000004100 */
[----:B------:R-:W-:Y:S01]  /*9290*/  F2FP.F16.E4M3.UNPACK_B R156, R151.H1 ;  /* 0x00000097ff9c723e */ /* 0x000fe200030006ff */
[----:B------:R-:W-:Y:S01]  /*92a0*/  HADD2.F32 R84, -RZ, R84.H1_H1 ;  /* 0x30000054ff547230 */ /* 0x000fe20000004100 */
[----:B------:R-:W-:Y:S01]  /*92b0*/  F2FP.F16.E4M3.UNPACK_B R132, R56.H1 ;  /* 0x00000038ff84723e */ /* 0x000fe200030006ff */
[----:B------:R-:W-:Y:S01]  /*92c0*/  HADD2.F32 R133, -RZ, R152.H1_H1 ;  /* 0x30000098ff857230 */ /* 0x000fe20000004100 */
[----:B------:R-:W-:Y:S01]  /*92d0*/  F2FP.F16.E4M3.UNPACK_B R152, R57.H1 ;  /* 0x00000039ff98723e */ /* 0x000fe200030006ff */
[-C--:B------:R-:W-:Y:S01]  /*92e0*/  FMUL.FTZ R157, R87, R154.reuse ;  /* 0x0000009a579d7220 */ /* 0x080fe20000410000 */
[----:B------:R-:W-:Y:S01]  /*92f0*/  FMUL.FTZ R160, R84, R154 ;  /* 0x0000009a54a07220 */ /* 0x000fe20000410000 */
[----:B------:R-:W-:Y:S01]  /*9300*/  HADD2.F32 R158, -RZ, R155.H0_H0 ;  /* 0x2000009bff9e7230 */ /* 0x000fe20000004100 */
[----:B------:R-:W-:Y:S01]  /*9310*/  F2FP.F16.E4M3.UNPACK_B R153, R153 ;  /* 0x00000099ff99723e */ /* 0x000fe200020006ff */
[----:B------:R-:W-:-:S02]  /*9320*/  HADD2.F32 R154, -RZ, R152.H0_H0 ;  /* 0x20000098ff9a7230 */ /* 0x000fc40000004100 */
[-C--:B------:R-:W-:Y:S01]  /*9330*/  FFMA.FTZ R84, R84, R133.reuse, -R157 ;  /* 0x0000008554547223 */ /* 0x080fe2000001089d */
        /* <DEDUP_REMOVED lines=12> */
[C---:B------:R-:W-:Y:S01]  /*9400*/  FMUL.FTZ R133, R155.reuse, R159 ;  /* 0x0000009f9b857220 */ /* 0x040fe20000410000 */
[----:B------:R-:W-:Y:S01]  /*9410*/  FFMA.FTZ R161, R154, R157, R161 ;  /* 0x0000009d9aa17223 */ /* 0x000fe200000100a1 */
[----:B------:R-:W-:Y:S01]  /*9420*/  FMUL.FTZ R158, R152, R159 ;  /* 0x0000009f989e7220 */ /* 0x000fe20000410000 */
[----:B------:R-:W-:Y:S01]  /*9430*/  F2FP.SATFINITE.E4M3.F32.PACK_AB_MERGE_C R60, R60, R59, RZ ;  /* 0x0000003b3c3c723e */ /* 0x000fe200048070ff */
[-C--:B------:R-:W-:Y:S01]  /*9440*/  FFMA.FTZ R157, R152, R156.reuse, -R133 ;  /* 0x0000009c989d7223 */ /* 0x080fe20000010885 */
[----:B------:R-:W-:Y:S01]  /*9450*/  F2FP.F16.E4M3.UNPACK_B R133, R57 ;  /* 0x00000039ff85723e */ /* 0x000fe200020006ff */
[----:B------:R-:W-:Y:S01]  /*9460*/  FFMA.FTZ R162, R155, R156, R158 ;  /* 0x0000009c9ba27223 */ /* 0x000fe2000001009e */
[----:B------:R-:W-:Y:S01]  /*9470*/  F2FP.F16.E4M3.UNPACK_B R152, R151 ;  /* 0x00000097ff98723e */ /* 0x000fe200020006ff */
[----:B------:R-:W-:Y:S01]  /*9480*/  HADD2.F32 R156, -RZ, R153.H0_H0 ;  /* 0x20000099ff9c7230 */ /* 0x000fe20000004100 */
[----:B------:R-:W-:Y:S01]  /*9490*/  F2FP.SATFINITE.E4M3.F32.PACK_AB_MERGE_C R157, R157, R132, RZ ;  /* 0x000000849d9d723e */ /* 0x000fe200048070ff */
[----:B------:R-:W-:Y:S01]  /*94a0*/  HADD2.F32 R151, -RZ, R133.H0_H0 ;  /* 0x20000085ff977230 */ /* 0x000fe20000004100 */
[----:B------:R-:W-:Y:S01]  /*94b0*/  F2FP.SATFINITE.E4M3.F32.PACK_AB_MERGE_C R59, R84, R63, R58 ;  /* 0x0000003f543b723e */ /* 0x000fe2000480703a */
[----:B------:R-:W-:Y:S01]  /*94c0*/  HADD2.F32 R153, -RZ, R153.H1_H1 ;  /* 0x30000099ff997230 */ /* 0x000fe20000004100 */
[----:B------:R-:W-:Y:S01]  /*94d0*/  F2FP.F16.E4M3.UNPACK_B R132, R53 ;  /* 0x00000035ff84723e */ /* 0x000fe200020006ff */
[----:B------:R-:W-:-:S02]  /*94e0*/  HADD2.F32 R57, -RZ, R56.H0_H0 ;  /* 0x20000038ff397230 */ /* 0x000fc40000004100 */
[----:B------:R-:W-:Y:S01]  /*94f0*/  FMUL.FTZ R158, R151, R156 ;  /* 0x0000009c979e7220 */ /* 0x000fe20000410000 */
[----:B------:R-:W-:Y:S01]  /*9500*/  HADD2.F32 R133, -RZ, R133.H1_H1 ;  /* 0x30000085ff857230 */ /* 0x000fe20000004100 */
[----:B------:R-:W-:Y:S01]  /*9510*/  F2FP.F16.E4M3.UNPACK_B R63, R54 ;  /* 0x00000036ff3f723e */ /* 0x000fe200020006ff */
[----:B------:R-:W-:Y:S02]  /*9520*/  HADD2.F32 R56, -RZ, R56.H1_H1 ;  /* 0x30000038ff387230 */ /* 0x000fe40000004100 */
[----:B------:R-:W-:Y:S01]  /*9530*/  FMUL.FTZ R156, R57, R156 ;  /* 0x0000009c399c7220 */ /* 0x000fe20000410000 */
[--C-:B------:R-:W-:Y:S02]  /*9540*/  HADD2.F32 R154, -RZ, R152.reuse.H0_H0 ;  /* 0x20000098ff9a7230 */ /* 0x100fe40000004100 */
[-C--:B------:R-:W-:Y:S01]  /*9550*/  FMUL.FTZ R155, R133, R153.reuse ;  /* 0x00000099859b7220 */ /* 0x080fe20000410000 */
[----:B------:R-:W-:Y:S02]  /*9560*/  HADD2.F32 R152, -RZ, R152.H1_H1 ;  /* 0x30000098ff987230 */ /* 0x000fe40000004100 */
[C---:B------:R-:W-:Y:S01]  /*9570*/  FMUL.FTZ R160, R56.reuse, R153 ;  /* 0x0000009938a07220 */ /* 0x040fe20000410000 */
[----:B------:R-:W-:Y:S01]  /*9580*/  F2FP.F16.E4M3.UNPACK_B R61, R49 ;  /* 0x00000031ff3d723e */ /* 0x000fe200020006ff */
[-C--:B------:R-:W-:Y:S01]  /*9590*/  FFMA.FTZ R57, R57, R154.reuse, -R158 ;  /* 0x0000009a39397223 */ /* 0x080fe2000001089e */
[----:B------:R-:W-:Y:S01]  /*95a0*/  FFMA.FTZ R156, R151, R154, R156 ;  /* 0x0000009a979c7223 */ /* 0x000fe2000001009c */
[-C--:B------:R-:W-:Y:S01]  /*95b0*/  FFMA.FTZ R56, R56, R152.reuse, -R155 ;  /* 0x0000009838387223 */ /* 0x080fe2000001089b */
        /* <DEDUP_REMOVED lines=8> */
[----:B------:R-:W-:Y:S01]  /*9640*/  HADD2.F32 R132, -RZ, R132.H1_H1 ;  /* 0x30000084ff847230 */ /* 0x000fe20000004100 */
[----:B------:R-:W-:Y:S01]  /*9650*/  F2FP.SATFINITE.E4M3.F32.PACK_AB_MERGE_C R56, R151, R156, R161 ;  /* 0x0000009c9738723e */ /* 0x000fe200048070a1 */
[-C--:B------:R-:W-:Y:S01]  /*9660*/  FMUL.FTZ R151, R62, R133.reuse ;  /* 0x000000853e977220 */ /* 0x080fe20000410000 */
[----:B------:R-:W-:Y:S01]  /*9670*/  FMUL.FTZ R153, R60, R133 ;  /* 0x000000853c997220 */ /* 0x000fe20000410000 */
[----:B------:R-:W-:Y:S01]  /*9680*/  HADD2.F32 R87, -RZ, R84.H0_H0 ;  /* 0x20000054ff577230 */ /* 0x000fe20000004100 */
[----:B------:R-:W-:Y:S01]  /*9690*/  F2FP.F16.E4M3.UNPACK_B R52, R52.H1 ;  /* 0x00000034ff34723e */ /* 0x000fe200030006ff */
[----:B------:R-:W-:Y:S01]  /*96a0*/  HADD2.F32 R133, -RZ, R63.H1_H1 ;  /* 0x3000003fff857230 */ /* 0x000fe20000004100 */
[----:B------:R-:W-:Y:S01]  /*96b0*/  F2FP.F16.E4M3.UNPACK_B R156, R50 ;  /* 0x00000032ff9c723e */ /* 0x000fe200020006ff */
[----:B------:R-:W-:-:S02]  /*96c0*/  HADD2.F32 R63, -RZ, R61.H1_H1 ;  /* 0x3000003dff3f7230 */ /* 0x000fc40000004100 */
[-C--:B------:R-:W-:Y:S01]  /*96d0*/  FFMA.FTZ R60, R60, R87.reuse, -R151 ;  /* 0x000000573c3c7223 */ /* 0x080fe20000010897 */
[----:B------:R-:W-:Y:S01]  /*96e0*/  FFMA.FTZ R61, R62, R87, R153 ;  /* 0x000000573e3d7223 */ /* 0x000fe20000010099 */
[----:B------:R-:W-:Y:S02]  /*96f0*/  HADD2.F32 R87, -RZ, R84.H1_H1 ;  /* 0x30000054ff577230 */ /* 0x000fe40000004100 */
[CC--:B------:R-:W-:Y:S01]  /*9700*/  FMUL.FTZ R152, R132.reuse, R133.reuse ;  /* 0x0000008584987220 */ /* 0x0c0fe20000410000 */
[C---:B------:R-:W-:Y:S01]  /*9710*/  FMUL.FTZ R151, R63.reuse, R133 ;  /* 0x000000853f977220 */ /* 0x040fe20000410000 */
[----:B------:R-:W-:Y:S02]  /*9720*/  F2FP.F16.E4M3.UNPACK_B R84, R53.H1 ;  /* 0x00000035ff54723e */ /* 0x000fe400030006ff */
[----:B------:R-:W-:Y:S01]  /*9730*/  F2FP.F16.E4M3.UNPACK_B R133, R54.H1 ;  /* 0x00000036ff85723e */ /* 0x000fe200030006ff */
[----:B------:R-:W-:Y:S01]  /*9740*/  FFMA.FTZ R54, R132, R87, R151 ;  /* 0x0000005784367223 */ /* 0x000fe20000010097 */
[----:B------:R-:W-:Y:S01]  /*9750*/  F2FP.F16.E4M3.UNPACK_B R62, R49.H1 ;  /* 0x00000031ff3e723e */ /* 0x000fe200030006ff */
[----:B------:R-:W-:Y:S01]  /*9760*/  FFMA.FTZ R49, R63, R87, -R152 ;  /* 0x000000573f317223 */ /* 0x000fe20000010898 */
[----:B------:R-:W-:Y:S01]  /*9770*/  HADD2.F32 R63, -RZ, R84.H0_H0 ;  /* 0x20000054ff3f7230 */ /* 0x000fe20000004100 */
[----:B------:R-:W-:Y:S01]  /*9780*/  F2FP.F16.E4M3.UNPACK_B R157, R50.H1 ;  /* 0x00000032ff9d723e */ /* 0x000fe200030006ff */
[----:B------:R-:W-:-:S02]  /*9790*/  HADD2.F32 R132, -RZ, R133.H0_H0 ;  /* 0x20000085ff847230 */ /* 0x000fc40000004100 */
[----:B------:R-:W-:Y:S02]  /*97a0*/  HADD2.F32 R53, -RZ, R62.H0_H0 ;  /* 0x2000003eff357230 */ /* 0x000fe40000004100 */
[----:B------:R-:W-:Y:S02]  /*97b0*/  HADD2.F32 R87, -RZ, R84.H1_H1 ;  /* 0x30000054ff577230 */ /* 0x000fe40000004100 */
[-C--:B------:R-:W-:Y:S01]  /*97c0*/  FMUL.FTZ R152, R63, R132.reuse ;  /* 0x000000843f987220 */ /* 0x080fe20000410000 */
[----:B------:R-:W-:Y:S02]  /*97d0*/  HADD2.F32 R151, -RZ, R133.H1_H1 ;  /* 0x30000085ff977230 */ /* 0x000fe40000004100 */
[----:B------:R-:W-:Y:S01]  /*97e0*/  FMUL.FTZ R132, R53, R132 ;  /* 0x0000008435847220 */ /* 0x000fe20000410000 */
[----:B------:R-:W-:Y:S02]  /*97f0*/  HADD2.F32 R84, -RZ, R52.H0_H0 ;  /* 0x20000034ff547230 */ /* 0x000fe40000004100 */
[----:B------:R-:W-:-:S02]  /*9800*/  HADD2.F32 R62, -RZ, R62.H1_H1 ;  /* 0x3000003eff3e7230 */ /* 0x000fc40000004100 */
        /* <DEDUP_REMOVED lines=9> */
[----:B------:R-:W-:Y:S01]  /*98a0*/  F2FP.F16.E4M3.UNPACK_B R51, R51.H1 ;  /* 0x00000033ff33723e */ /* 0x000fe200030006ff */
        /* <DEDUP_REMOVED lines=19> */
[----:B------:R-:W-:-:S02]  /*99e0*/  HADD2.F32 R133, -RZ, R133.H1_H1 ;  /* 0x30000085ff857230 */ /* 0x000fc40000004100 */
[-C--:B------:R-:W-:Y:S01]  /*99f0*/  FFMA.FTZ R164, R87, R155.reuse, -R164 ;  /* 0x0000009b57a47223 */ /* 0x080fe200000108a4 */
[----:B------:R-:W-:Y:S02]  /*9a00*/  HADD2.F32 R154, -RZ, R157.H1_H1 ;  /* 0x3000009dff9a7230 */ /* 0x000fe40000004100 */
[----:B------:R-:W-:Y:S01]  /*9a10*/  FFMA.FTZ R159, R50, R155, R159 ;  /* 0x0000009b329f7223 */ /* 0x000fe2000001009f */
[----:B------:R-:W-:Y:S01]  /*9a20*/  HADD2.F32 R51, -RZ, R51.H1_H1 ;  /* 0x30000033ff337230 */ /* 0x000fe20000004100 */
[----:B------:R-:W-:Y:S01]  /*9a30*/  F2FP.SATFINITE.E4M3.F32.PACK_AB_MERGE_C R49, R49, R60, R52 ;  /* 0x0000003c3131723e */ /* 0x000fe20004807034 */
[----:B------:R-:W-:Y:S01]  /*9a40*/  HADD2.F32 R132, -RZ, R132.H1_H1 ;  /* 0x30000084ff847230 */ /* 0x000fe20000004100 */
[----:B------:R-:W-:Y:S01]  /*9a50*/  F2FP.SATFINITE.E4M3.F32.PACK_AB_MERGE_C R53, R54, R61, R53 ;  /* 0x0000003d3635723e */ /* 0x000fe20004807035 */
[----:B------:R-:W-:Y:S02]  /*9a60*/  HADD2.F32 R87, -RZ, R156.H1_H1 ;  /* 0x3000009cff577230 */ /* 0x000fe40000004100 */
[----:B------:R-:W-:-:S02]  /*9a70*/  HADD2.F32 R55, -RZ, R152.H1_H1 ;  /* 0x30000098ff377230 */ /* 0x000fc40000004100 */
[-C--:B------:R-:W-:Y:S01]  /*9a80*/  FMUL.FTZ R152, R133, R154.reuse ;  /* 0x0000009a85987220 */ /* 0x080fe20000410000 */
[----:B------:R-:W-:Y:S02]  /*9a90*/  HADD2.F32 R50, -RZ, R153.H1_H1 ;  /* 0x30000099ff327230 */ /* 0x000fe40000004100 */
[C---:B------:R-:W-:Y:S01]  /*9aa0*/  FMUL.FTZ R154, R51.reuse, R154 ;  /* 0x0000009a339a7220 */ /* 0x040fe20000410000 */
[----:B------:R-:W-:Y:S02]  /*9ab0*/  HADD2.F32 R84, -RZ, R84.H1_H1 ;  /* 0x30000054ff547230 */ /* 0x000fe40000004100 */
[-C--:B------:R-:W-:Y:S01]  /*9ac0*/  FMUL.FTZ R151, R132, R87.reuse ;  /* 0x0000005784977220 */ /* 0x080fe20000410000 */
[----:B------:R-:W-:Y:S02]  /*9ad0*/  IMAD.MOV.U32 R52, RZ, RZ, R58 ;  /* 0x000000ffff347224 */ /* 0x000fe400078e003a */
[-C--:B------:R-:W-:Y:S01]  /*9ae0*/  FFMA.FTZ R51, R51, R50.reuse, -R152 ;  /* 0x0000003233337223 */ /* 0x080fe20000010898 */
[----:B------:R-:W-:Y:S01]  /*9af0*/  FFMA.FTZ R154, R133, R50, R154 ;  /* 0x00000032859a7223 */ /* 0x000fe2000001009a */
[C---:B------:R-:W-:Y:S01]  /*9b00*/  FMUL.FTZ R87, R84.reuse, R87 ;  /* 0x0000005754577220 */ /* 0x040fe20000410000 */
[-C--:B------:R-:W-:Y:S01]  /*9b10*/  FFMA.FTZ R151, R84, R55.reuse, -R151 ;  /* 0x0000003754977223 */ /* 0x080fe20000010897 */
[----:B------:R-:W-:Y:S01]  /*9b20*/  IMAD.MOV.U32 R50, RZ, RZ, R57 ;  /* 0x000000ffff327224 */ /* 0x000fe200078e0039 */
[----:B------:R-:W-:Y:S01]  /*9b30*/  F2FP.SATFINITE.E4M3.F32.PACK_AB_MERGE_C R51, R51, R164, RZ ;  /* 0x000000a43333723e */ /* 0x000fe200048070ff */
[----:B------:R-:W-:Y:S01]  /*9b40*/  FFMA.FTZ R87, R132, R55, R87 ;  /* 0x0000003784577223 */ /* 0x000fe20000010057 */
[----:B------:R-:W-:Y:S01]  /*9b50*/  F2FP.SATFINITE.E4M3.F32.PACK_AB_MERGE_C R154, R154, R159, RZ ;  /* 0x0000009f9a9a723e */ /* 0x000fe200048070ff */
[----:B------:R-:W-:Y:S01]  /*9b60*/  IMAD.MOV.U32 R54, RZ, RZ, R56 ;  /* 0x000000ffff367224 */ /* 0x000fe200078e0038 */
[----:B------:R-:W-:Y:S01]  /*9b70*/  F2FP.SATFINITE.E4M3.F32.PACK_AB_MERGE_C R51, R151, R48, R51 ;  /* 0x000000309733723e */ /* 0x000fe20004807033 */
[----:B------:R-:W-:Y:S01]  /*9b80*/  IMAD.MOV.U32 R48, RZ, RZ, R59 ;  /* 0x000000ffff307224 */ /* 0x000fe200078e003b */
[----:B------:R-:W-:-:S07]  /*9b90*/  F2FP.SATFINITE.E4M3.F32.PACK_AB_MERGE_C R55, R87, R162, R154 ;  /* 0x000000a25737723e */ /* 0x000fce000480709a */
.L_x_8399:
[----:B------:R-:W-:Y:S05]  /*9ba0*/  BSYNC B2 ;  /* 0x0000000000027941 */ /* 0x000fea0003800000 */
.L_x_8398:
        /* <DEDUP_REMOVED lines=12> */
.L_x_8397:
[----:B------:R-:W-:Y:S05]  /*9c70*/  BSYNC B1 ;  /* 0x0000000000017941 */ /* 0x000fea0003800000 */
.L_x_8396:
        /* <DEDUP_REMOVED lines=12> */
[----:B------:R-:W-:-:S02]  /*9d40*/  IADD3 R58, P3, P4, R42, R56, R35 ;  /* 0x000000382a3a7210 */ /* 0x000fc40007c7e023 */
[----:B------:R-:W-:Y:S01]  /*9d50*/  SHF.R.S32.HI R49, RZ, 0x1f, R48 ;  /* 0x0000001fff317819 */ /* 0x000fe20000011430 */
[----:B------:R-:W-:Y:S01]  /*9d60*/  IMAD.SHL.U32 R51, R51, 0x80, RZ ;  /* 0x0000008033337824 */ /* 0x000fe200078e00ff */
[----:B------:R-:W-:Y:S02]  /*9d70*/  IADD3 R59, R57, R59, RZ ;  /* 0x0000003b393b7210 */ /* 0x000fe40007ffe0ff */
[----:B------:R-:W-:Y:S02]  /*9d80*/  LEA.HI R49, R49, R48, RZ, 0x5 ;  /* 0x0000003031317211 */ /* 0x000fe400078f28ff */
[----:B------:R-:W-:Y:S02]  /*9d90*/  LOP3.LUT R51, R51, 0x380, RZ, 0xc0, !PT ;  /* 0x0000038033337812 */ /* 0x000fe400078ec0ff */
[----:B------:R-:W-:Y:S02]  /*9da0*/  LEA.HI.SX32 R49, R49, R34, 0x1b ;  /* 0x0000002231317211 */ /* 0x000fe400078fdaff */
[----:B------:R-:W-:-:S03]  /*9db0*/  IADD3.X R80, R38, R59, R36, P3, P4 ;  /* 0x0000003b26507210 */ /* 0x000fc60001fe8424 */
[----:B------:R-:W-:-:S05]  /*9dc0*/  IMAD.SHL.U32 R61, R49, 0x10, RZ ;  /* 0x00000010313d7824 */ /* 0x000fca00078e00ff */
[----:B------:R-:W-:-:S04]  /*9dd0*/  LOP3.LUT R49, R51, 0x70, R61, 0xf8, !PT ;  /* 0x0000007033317812 */ /* 0x000fc800078ef83d */
[----:B------:R-:W-:-:S05]  /*9de0*/  LOP3.LUT R49, R49, R140, RZ, 0x3c, !PT ;  /* 0x0000008c31317212 */ /* 0x000fca00078e3cff */
[----:B--2---:R-:W-:Y:S02]  /*9df0*/  IMAD.IADD R48, R50, 0x1, R49 ;  /* 0x0000000132307824 */ /* 0x004fe400078e0231 */
        /* <DEDUP_REMOVED lines=9> */
[----:B------:R-:W-:Y:S01]  /*9e90*/  SHF.R.U32.HI R152, RZ, 0x18, R65 ;  /* 0x00000018ff987819 */ /* 0x000fe20000011641 */
[----:B------:R-:W-:Y:S01]  /*9ea0*/  IMAD.MOV.U32 R60, RZ, RZ, R49 ;  /* 0x000000ffff3c7224 */ /* 0x000fe200078e0031 */
[----:B------:R-:W-:Y:S01]  /*9eb0*/  LOP3.LUT R63, R65, 0xff, RZ, 0xc0, !PT ;  /* 0x000000ff413f7812 */ /* 0x000fe200078ec0ff */
[----:B--2---:R-:W-:Y:S01]  /*9ec0*/  IMAD.MOV.U32 R66, RZ, RZ, R52 ;  /* 0x000000ffff427224 */ /* 0x004fe200078e0034 */
[----:B------:R-:W-:Y:S01]  /*9ed0*/  SHF.R.U32.HI R132, RZ, 0x10, R65 ;  /* 0x00000010ff847819 */ /* 0x000fe20000011641 */
[----:B------:R-:W-:Y:S01]  /*9ee0*/  IMAD.MOV.U32 R65, RZ, RZ, R48 ;  /* 0x000000ffff417224 */ /* 0x000fe200078e0030 */
[--C-:B------:R-:W-:Y:S01]  /*9ef0*/  SHF.R.U32.HI R87, RZ, 0x18, R67.reuse ;  /* 0x00000018ff577819 */ /* 0x100fe20000011643 */
[----:B------:R-:W-:Y:S01]  /*9f00*/  IMAD.SHL.U32 R48, R133, 0x100, RZ ;  /* 0x0000010085307824 */ /* 0x000fe200078e00ff */
[----:B------:R-:W-:Y:S01]  /*9f10*/  LOP3.LUT R64, R67, 0xff, RZ, 0xc0, !PT ;  /* 0x000000ff43407812 */ /* 0x000fe200078ec0ff */
[----:B------:R-:W-:Y:S01]  /*9f20*/  IMAD.U32 R49, R132, 0x10000, RZ ;  /* 0x0001000084317824 */ /* 0x000fe200078e00ff */
[----:B------:R-:W-:-:S02]  /*9f30*/  SHF.R.U32.HI R86, RZ, 0x8, R67 ;  /* 0x00000008ff567819 */ /* 0x000fc40000011643 */
[----:B------:R-:W-:Y:S02]  /*9f40*/  SHF.R.U32.HI R85, RZ, 0x10, R67 ;  /* 0x00000010ff557819 */ /* 0x000fe40000011643 */
[--C-:B------:R-:W-:Y:S02]  /*9f50*/  SHF.R.U32.HI R82, RZ, 0x8, R69.reuse ;  /* 0x00000008ff527819 */ /* 0x100fe40000011645 */
[--C-:B------:R-:W-:Y:S02]  /*9f60*/  SHF.R.U32.HI R84, RZ, 0x18, R69.reuse ;  /* 0x00000018ff547819 */ /* 0x100fe40000011645 */
[----:B------:R-:W-:Y:S01]  /*9f70*/  LOP3.LUT R67, R69, 0xff, RZ, 0xc0, !PT ;  /* 0x000000ff45437812 */ /* 0x000fe200078ec0ff */
[----:B------:R-:W-:Y:S01]  /*9f80*/  IMAD.SHL.U32 R50, R82, 0x100, RZ ;  /* 0x0000010052327824 */ /* 0x000fe200078e00ff */
[----:B------:R-:W-:Y:S02]  /*9f90*/  SHF.R.U32.HI R70, RZ, 0x10, R69 ;  /* 0x00000010ff467819 */ /* 0x000fe40000011645 */
[----:B------:R-:W-:-:S02]  /*9fa0*/  SHF.R.U32.HI R69, RZ, 0x8, R71 ;  /* 0x00000008ff457819 */ /* 0x000fc40000011647 */
[----:B------:R-:W-:Y:S02]  /*9fb0*/  PRMT R63, R152, 0x654, R63 ;  /* 0x00000654983f7816 */ /* 0x000fe4000000003f */
[----:B------:R-:W-:Y:S01]  /*9fc0*/  SHF.R.U32.HI R81, RZ, 0x18, R71 ;  /* 0x00000018ff517819 */ /* 0x000fe20000011647 */
[----:B------:R-:W-:Y:S01]  /*9fd0*/  IMAD.SHL.U32 R69, R69, 0x100, RZ ;  /* 0x0000010045457824 */ /* 0x000fe200078e00ff */
[----:B------:R-:W-:Y:S02]  /*9fe0*/  LOP3.LUT R68, R71, 0xff, RZ, 0xc0, !PT ;  /* 0x000000ff47447812 */ /* 0x000fe400078ec0ff */
[----:B------:R-:W-:Y:S02]  /*9ff0*/  PRMT R67, R84, 0x654, R67 ;  /* 0x0000065454437816 */ /* 0x000fe40000000043 */
[----:B------:R-:W-:Y:S02]  /*a000*/  LOP3.LUT R48, R63, 0xff00, R48, 0xf8, !PT ;  /* 0x0000ff003f307812 */ /* 0x000fe400078ef830 */
[----:B------:R-:W-:Y:S01]  /*a010*/  PRMT R68, R81, 0x654, R68 ;  /* 0x0000065451447816 */ /* 0x000fe20000000044 */
[----:B------:R-:W-:Y:S01]  /*a020*/  IMAD.U32 R81, R70, 0x10000, RZ ;  /* 0x0001000046517824 */ /* 0x000fe200078e00ff */
[----:B------:R-:W-:-:S02]  /*a030*/  PRMT R64, R87, 0x654, R64 ;  /* 0x0000065457407816 */ /* 0x000fc40000000040 */
[----:B------:R-:W-:Y:S02]  /*a040*/  SHF.L.U32 R63, R86, 0x8, RZ ;  /* 0x00000008563f7819 */ /* 0x000fe400000006ff */
[----:B------:R-:W-:Y:S02]  /*a050*/  LOP3.LUT R52, R67, 0xff00, R50, 0xf8, !PT ;  /* 0x0000ff0043347812 */ /* 0x000fe400078ef832 */
[----:B------:R-:W-:Y:S01]  /*a060*/  LOP3.LUT R50, R48, 0xff0000, R49, 0xf8, !PT ;  /* 0x00ff000030327812 */ /* 0x000fe200078ef831 */
[----:B------:R-:W-:Y:S01]  /*a070*/  IMAD.U32 R48, R85, 0x10000, RZ ;  /* 0x0001000055307824 */ /* 0x000fe200078e00ff */
[----:B------:R-:W-:Y:S02]  /*a080*/  SHF.R.U32.HI R83, RZ, 0x10, R71 ;  /* 0x00000010ff537819 */ /* 0x000fe40000011647 */
[----:B------:R-:W-:Y:S02]  /*a090*/  LOP3.LUT R82, R68, 0xff00, R69, 0xf8, !PT ;  /* 0x0000ff0044527812 */ /* 0x000fe400078ef845 */
[----:B------:R-:W-:Y:S01]  /*a0a0*/  LOP3.LUT R63, R64, 0xff00, R63, 0xf8, !PT ;  /* 0x0000ff00403f7812 */ /* 0x000fe200078ef83f */
[----:B------:R-:W-:Y:S01]  /*a0b0*/  IMAD.U32 R83, R83, 0x10000, RZ ;  /* 0x0001000053537824 */ /* 0x000fe200078e00ff */
[----:B------:R-:W-:-:S02]  /*a0c0*/  F2FP.F16.E4M3.UNPACK_B R71, R150.H1 ;  /* 0x00000096ff47723e */ /* 0x000fc400030006ff */
        /* <DEDUP_REMOVED lines=110> */
[----:B------:R-:W-:Y:S01]  /*a7b0*/  FFMA.FTZ R53, R71, R70, R82 ;  /* 0x0000004647357223 */ /* 0x000fe20000010052 */
[----:B------:R-:W-:Y:S01]  /*a7c0*/  HADD2.F32 R68, -RZ, R69.H0_H0 ;  /* 0x20000045ff447230 */ /* 0x000fe20000004100 */
[----:B------:R-:W-:Y:S01]  /*a7d0*/  F2FP.SATFINITE.E4M3.F32.PACK_AB_MERGE_C R132, R133, R132, RZ ;  /* 0x000000848584723e */ /* 0x000fe200048070ff */
[----:B------:R-:W-:Y:S01]  /*a7e0*/  HADD2.F32 R83, -RZ, R81.H0_H0 ;  /* 0x20000051ff537230 */ /* 0x000fe20000004100 */
[----:B------:R-:W-:Y:S01]  /*a7f0*/  F2FP.SATFINITE.E4M3.F32.PACK_AB_MERGE_C R62, R62, R85, R87 ;  /* 0x000000553e3e723e */ /* 0x000fe20004807057 */
[----:B------:R-:W-:Y:S01]  /*a800*/  HADD2.F32 R52, -RZ, R67.H0_H0 ;  /* 0x20000043ff347230 */ /* 0x000fe20000004100 */
[----:B------:R-:W-:Y:S01]  /*a810*/  F2FP.SATFINITE.E4M3.F32.PACK_AB_MERGE_C R54, R147, R54, R132 ;  /* 0x000000369336723e */ /* 0x000fe20004807084 */
[----:B------:R-:W-:Y:S02]  /*a820*/  HADD2.F32 R69, -RZ, R69.H1_H1 ;  /* 0x30000045ff457230 */ /* 0x000fe40000004100 */
[----:B------:R-:W-:-:S02]  /*a830*/  HADD2.F32 R82, -RZ, R81.H1_H1 ;  /* 0x30000051ff527230 */ /* 0x000fc40000004100 */
[-C--:B------:R-:W-:Y:S01]  /*a840*/  FMUL.FTZ R81, R68, R83.reuse ;  /* 0x0000005344517220 */ /* 0x080fe20000410000 */
[--C-:B------:R-:W-:Y:S02]  /*a850*/  HADD2.F32 R71, -RZ, R50.reuse.H0_H0 ;  /* 0x20000032ff477230 */ /* 0x100fe40000004100 */
[C---:B------:R-:W-:Y:S01]  /*a860*/  FMUL.FTZ R83, R52.reuse, R83 ;  /* 0x0000005334537220 */ /* 0x040fe20000410000 */
        /* <DEDUP_REMOVED lines=10> */
[----:B------:R-:W-:-:S02]  /*a910*/  F2FP.F16.E4M3.UNPACK_B R51, R51.H1 ;  /* 0x00000033ff33723e */ /* 0x000fc400030006ff */
[-C--:B------:R-:W-:Y:S01]  /*a920*/  F2FP.F16.E4M3.UNPACK_B R83, R49.reuse ;  /* 0x00000031ff53723e */ /* 0x080fe200020006ff */
[----:B------:R-:W-:Y:S01]  /*a930*/  HADD2.F32 R70, -RZ, R68.H0_H0 ;  /* 0x20000044ff467230 */ /* 0x000fe20000004100 */
[----:B------:R-:W-:Y:S01]  /*a940*/  F2FP.F16.E4M3.UNPACK_B R84, R49.H1 ;  /* 0x00000031ff54723e */ /* 0x000fe200030006ff */
[----:B------:R-:W-:Y:S01]  /*a950*/  HADD2.F32 R67, -RZ, R51.H0_H0 ;  /* 0x20000033ff437230 */ /* 0x000fe20000004100 */
[----:B------:R-:W-:Y:S01]  /*a960*/  F2FP.F16.E4M3.UNPACK_B R69, R55.H1 ;  /* 0x00000037ff45723e */ /* 0x000fe200030006ff */
[----:B------:R-:W-:Y:S01]  /*a970*/  HADD2.F32 R85, -RZ, R83.H0_H0 ;  /* 0x20000053ff557230 */ /* 0x000fe20000004100 */
[-C--:B------:R-:W-:Y:S01]  /*a980*/  F2FP.F16.E4M3.UNPACK_B R71, R48.reuse.H1 ;  /* 0x00000030ff47723e */ /* 0x080fe200030006ff */
[----:B------:R-:W-:Y:S01]  /*a990*/  HADD2.F32 R86, -RZ, R84.H0_H0 ;  /* 0x20000054ff567230 */ /* 0x000fe20000004100 */
[----:B------:R-:W-:Y:S01]  /*a9a0*/  F2FP.F16.E4M3.UNPACK_B R49, R48 ;  /* 0x00000030ff31723e */ /* 0x000fe200020006ff */
[----:B------:R-:W-:Y:S02]  /*a9b0*/  HADD2.F32 R55, -RZ, R52.H0_H0 ;  /* 0x20000034ff377230 */ /* 0x000fe40000004100 */
[----:B------:R-:W-:Y:S01]  /*a9c0*/  FMUL.FTZ R148, R70, R85 ;  /* 0x0000005546947220 */ /* 0x000fe20000410000 */
[----:B------:R-:W-:-:S02]  /*a9d0*/  HADD2.F32 R48, -RZ, R69.H0_H0 ;  /* 0x20000045ff307230 */ /* 0x000fc40000004100 */
[-C--:B------:R-:W-:Y:S01]  /*a9e0*/  FMUL.FTZ R147, R67, R86.reuse ;  /* 0x0000005643937220 */ /* 0x080fe20000410000 */
[----:B------:R-:W-:Y:S02]  /*a9f0*/  HADD2.F32 R82, -RZ, R71.H0_H0 ;  /* 0x20000047ff527230 */ /* 0x000fe40000004100 */
[----:B------:R-:W-:Y:S01]  /*aa00*/  FMUL.FTZ R85, R55, R85 ;  /* 0x0000005537557220 */ /* 0x000fe20000410000 */
[----:B------:R-:W-:Y:S02]  /*aa10*/  HADD2.F32 R81, -RZ, R49.H0_H0 ;  /* 0x20000031ff517230 */ /* 0x000fe40000004100 */
[C---:B------:R-:W-:Y:S01]  /*aa20*/  FMUL.FTZ R150, R48.reuse, R86 ;  /* 0x0000005630967220 */ /* 0x040fe20000410000 */
[----:B------:R-:W-:Y:S02]  /*aa30*/  HADD2.F32 R69, -RZ, R69.H1_H1 ;  /* 0x30000045ff457230 */ /* 0x000fe40000004100 */
[----:B------:R-:W-:Y:S01]  /*aa40*/  FFMA.FTZ R147, R48, R82, R147 ;  /* 0x0000005230937223 */ /* 0x000fe20000010093 */
[----:B------:R-:W-:-:S02]  /*aa50*/  HADD2.F32 R84, -RZ, R84.H1_H1 ;  /* 0x30000054ff547230 */ /* 0x000fc40000004100 */
[-C--:B------:R-:W-:Y:S01]  /*aa60*/  FFMA.FTZ R85, R70, R81.reuse, R85 ;  /* 0x0000005146557223 */ /* 0x080fe20000010055 */
[----:B------:R-:W-:Y:S02]  /*aa70*/  HADD2.F32 R51, -RZ, R51.H1_H1 ;  /* 0x30000033ff337230 */ /* 0x000fe40000004100 */
[----:B------:R-:W-:Y:S01]  /*aa80*/  FFMA.FTZ R148, R55, R81, -R148 ;  /* 0x0000005137947223 */ /* 0x000fe20000010894 */
[----:B------:R-:W-:Y:S02]  /*aa90*/  HADD2.F32 R68, -RZ, R68.H1_H1 ;  /* 0x30000044ff447230 */ /* 0x000fe40000004100 */
[-C--:B------:R-:W-:Y:S01]  /*aaa0*/  FMUL.FTZ R70, R69, R84.reuse ;  /* 0x0000005445467220 */ /* 0x080fe20000410000 */
[----:B------:R-:W-:Y:S02]  /*aab0*/  HADD2.F32 R83, -RZ, R83.H1_H1 ;  /* 0x30000053ff537230 */ /* 0x000fe40000004100 */
[----:B------:R-:W-:Y:S01]  /*aac0*/  FMUL.FTZ R84, R51, R84 ;  /* 0x0000005433547220 */ /* 0x000fe20000410000 */
[----:B------:R-:W-:-:S02]  /*aad0*/  HADD2.F32 R48, -RZ, R71.H1_H1 ;  /* 0x30000047ff307230 */ /* 0x000fc40000004100 */
[----:B------:R-:W-:Y:S01]  /*aae0*/  FFMA.FTZ R150, R67, R82, -R150 ;  /* 0x0000005243967223 */ /* 0x000fe20000010896 */
[----:B------:R-:W-:Y:S02]  /*aaf0*/  HADD2.F32 R52, -RZ, R52.H1_H1 ;  /* 0x30000034ff347230 */ /* 0x000fe40000004100 */
[-C--:B------:R-:W-:Y:S01]  /*ab00*/  FMUL.FTZ R55, R68, R83.reuse ;  /* 0x0000005344377220 */ /* 0x080fe20000410000 */
        /* <DEDUP_REMOVED lines=8> */
[----:B------:R-:W-:Y:S01]  /*ab90*/  F2FP.SATFINITE.E4M3.F32.PACK_AB_MERGE_C R87, R132, R87, RZ ;  /* 0x000000578457723e */ /* 0x000fe200048070ff */
[----:B------:R-:W-:Y:S01]  /*aba0*/  IMAD.MOV.U32 R48, RZ, RZ, R64 ;  /* 0x000000ffff307224 */ /* 0x000fe200078e0040 */
[----:B------:R-:W-:Y:S01]  /*abb0*/  F2FP.SATFINITE.E4M3.F32.PACK_AB_MERGE_C R84, R84, R147, RZ ;  /* 0x000000935454723e */ /* 0x000fe200048070ff */
[----:B------:R-:W-:Y:S01]  /*abc0*/  IMAD.MOV.U32 R52, RZ, RZ, R63 ;  /* 0x000000ffff347224 */ /* 0x000fe200078e003f */
[----:B------:R-:W-:Y:S01]  /*abd0*/  F2FP.SATFINITE.E4M3.F32.PACK_AB_MERGE_C R49, R60, R65, R50 ;  /* 0x000000413c31723e */ /* 0x000fe20004807032 */
[----:B------:R-:W-:Y:S01]  /*abe0*/  IMAD.MOV.U32 R50, RZ, RZ, R62 ;  /* 0x000000ffff327224 */ /* 0x000fe200078e003e */
[----:B------:R-:W-:-:S02]  /*abf0*/  F2FP.SATFINITE.E4M3.F32.PACK_AB_MERGE_C R51, R55, R148, R51 ;  /* 0x000000943733723e */ /* 0x000fc40004807033 */
[----:B------:R-:W-:Y:S02]  /*ac00*/  F2FP.SATFINITE.E4M3.F32.PACK_AB_MERGE_C R53, R53, R66, R87 ;  /* 0x000000423535723e */ /* 0x000fe40004807057 */
[----:B------:R-:W-:-:S07]  /*ac10*/  F2FP.SATFINITE.E4M3.F32.PACK_AB_MERGE_C R55, R68, R85, R84 ;  /* 0x000000554437723e */ /* 0x000fce0004807054 */
.L_x_8403:
[----:B------:R-:W-:Y:S05]  /*ac20*/  BSYNC B2 ;  /* 0x0000000000027941 */ /* 0x000fea0003800000 */
.L_x_8402:
        /* <DEDUP_REMOVED lines=12> */
.L_x_8401:
[----:B------:R-:W-:Y:S05]  /*acf0*/  BSYNC B1 ;  /* 0x0000000000017941 */ /* 0x000fea0003800000 */
.L_x_8400:
[----:B-1----:R-:W-:Y:S02]  /*ad00*/  VIADD R49, R228, 0xc0 ;  /* 0x000000c0e4317836 */ /* 0x002fe40000000000 */
[-C--:B------:R-:W-:Y:S02]  /*ad10*/  IMAD R48, R122, R126.reuse, RZ ;  /* 0x0000007e7a307224 */ /* 0x080fe400078e02ff */
[C---:B------:R-:W-:Y:S01]  /*ad20*/  IMAD.WIDE.U32 R124, R49.reuse, R126, R124 ;  /* 0x0000007e317c7225 */ /* 0x040fe200078e007c */
[----:B------:R-:W-:-:S03]  /*ad30*/  ISETP.GE.OR P3, PT, R49, R117, P0 ;  /* 0x000000753100720c */ /* 0x000fc60000766670 */
[----:B------:R-:W-:-:S10]  /*ad40*/  IMAD R61, R49, R127, R48 ;  /* 0x0000007f313d7224 */ /* 0x000fd400078e0230 */
[----:B------:R-:W-:Y:S05]  /*ad50*/  @P3 BRA `(.L_x_8382) ;  /* 0x0000001400e03947 */ /* 0x000fea0003800000 */
[----:B------:R-:W2:Y:S01]  /*ad60*/  LDL R50, [R1+0x80] ;  /* 0x0000800001327983 */ /* 0x000ea20000100800 */
[----:B------:R-:W1:Y:S01]  /*ad70*/  LDC.64 R56, c[0x0][0x2e8] ;  /* 0x0000ba00ff387b82 */ /* 0x000e620000000a00 */
[----:B------:R-:W-:Y:S01]  /*ad80*/  ISETP.NE.AND P6, PT, R0, RZ, PT ;  /* 0x000000ff0000720c */ /* 0x000fe20003fc5270 */
[----:B------:R-:W-:Y:S01]  /*ad90*/  VIADD R51, R228, 0xc0 ;  /* 0x000000c0e4337836 */ /* 0x000fe20000000000 */
[----:B------:R-:W-:Y:S01]  /*ada0*/  IADD3 R59, P3, P4, R42, R124, R35 ;  /* 0x0000007c2a3b7210 */ /* 0x000fe20007c7e023 */
[----:B------:R-:W-:Y:S01]  /*adb0*/  IMAD.IADD R61, R125, 0x1, R61 ;  /* 0x000000017d3d7824 */ /* 0x000fe200078e023d */
[----:B------:R-:W-:Y:S01]  /*adc0*/  SEL R146, R120, R146, !P6 ;  /* 0x0000009278927207 */ /* 0x000fe20007000000 */
[----:B------:R-:W-:Y:S01]  /*add0*/  IMAD.SHL.U32 R51, R51, 0x80, RZ ;  /* 0x0000008033337824 */ /* 0x000fe200078e00ff */
[----:B------:R-:W-:Y:S02]  /*ade0*/  BSSY B1, `(.L_x_8404) ;  /* 0x00000ec000017945 */ /* 0x000fe40003800000 */
[----:B------:R-:W-:-:S02]  /*adf0*/  SHF.R.S32.HI R49, RZ, 0x1f, R146 ;  /* 0x0000001fff317819 */ /* 0x000fc40000011492 */
[----:B------:R-:W-:Y:S02]  /*ae00*/  IADD3.X R48, R38, R61, R36, P3, P4 ;  /* 0x0000003d26307210 */ /* 0x000fe40001fe8424 */
[----:B------:R-:W-:Y:S02]  /*ae10*/  LEA.HI R49, R49, R146, RZ, 0x5 ;  /* 0x0000009231317211 */ /* 0x000fe400078f28ff */
[----:B------:R-:W-:Y:S02]  /*ae20*/  LOP3.LUT R51, R51, 0x380, RZ, 0xc0, !PT ;  /* 0x0000038033337812 */ /* 0x000fe400078ec0ff */
[----:B------:R-:W-:-:S05]  /*ae30*/  LEA.HI.SX32 R49, R49, R34, 0x1b ;  /* 0x0000002231317211 */ /* 0x000fca00078fdaff */
[----:B------:R-:W-:Y:S01]  /*ae40*/  IMAD.SHL.U32 R63, R49, 0x10, RZ ;  /* 0x00000010313f7824 */ /* 0x000fe200078e00ff */
[----:B-1----:R-:W-:Y:S01]  /*ae50*/  IADD3 R58, P3, R59, R56, RZ ;  /* 0x000000383b3a7210 */ /* 0x002fe20007f7e0ff */
[----:B------:R-:W-:-:S03]  /*ae60*/  IMAD R49, R17, 0x7000, R113 ;  /* 0x0000700011317824 */ /* 0x000fc600078e0271 */
[----:B------:R-:W-:Y:S01]  /*ae70*/  IADD3.X R59, R48, R57, RZ, P3, !PT ;  /* 0x00000039303b7210 */ /* 0x000fe20001ffe4ff */
[----:B------:R-:W-:Y:S01]  /*ae80*/  IMAD.IADD R49, R16, 0x1, R49 ;  /* 0x0000000110317824 */ /* 0x000fe200078e0231 */
[----:B------:R-:W-:-:S04]  /*ae90*/  LOP3.LUT R48, R51, 0x70, R63, 0xf8, !PT ;  /* 0x0000007033307812 */ /* 0x000fc800078ef83f */
[----:B------:R-:W-:-:S05]  /*aea0*/  LOP3.LUT R48, R48, R139, RZ, 0x3c, !PT ;  /* 0x0000008b30307212 */ /* 0x000fca00078e3cff */
[----:B--2---:R-:W-:-:S04]  /*aeb0*/  IMAD.IADD R48, R50, 0x1, R48 ;  /* 0x0000000132307824 */ /* 0x004fc800078e0230 */
[----:B------:R-:W-:-:S04]  /*aec0*/  IMAD R51, R17, 0x7000, R48 ;  /* 0x0000700011337824 */ /* 0x000fc800078e0230 */
[----:B------:R-:W-:Y:S02]  /*aed0*/  IMAD.IADD R52, R16, 0x1, R51 ;  /* 0x0000000110347824 */ /* 0x000fe400078e0233 */
[----:B------:R-:W1:Y:S04]  /*aee0*/  LDS.128 R48, [R49+0x20400] ;  /* 0x0204000031307984 */ /* 0x000e680000000c00 */
[----:B------:R-:W2:Y:S01]  /*aef0*/  LDS.128 R52, [R52+0x20400] ;  /* 0x0204000034347984 */ /* 0x000ea20000000c00 */
[----:B------:R-:W-:Y:S05]  /*af00*/  @P2 BRA `(.L_x_8405) ;  /* 0x0000000c00642947 */ /* 0x000fea0003800000 */
[----:B------:R-:W-:Y:S01]  /*af10*/  SHF.R.U32.HI R82, RZ, 0x8, R73 ;  /* 0x00000008ff527819 */ /* 0x000fe20000011649 */
[----:B-1----:R-:W-:Y:S01]  /*af20*/  IMAD.MOV.U32 R66, RZ, RZ, R48 ;  /* 0x000000ffff427224 */ /* 0x002fe200078e0030 */
[----:B------:R-:W-:Y:S01]  /*af30*/  LOP3.LUT R64, R73, 0xff, RZ, 0xc0, !PT ;  /* 0x000000ff49407812 */ /* 0x000fe200078ec0ff */
[----:B------:R-:W-:Y:S01]  /*af40*/  IMAD.MOV.U32 R60, RZ, RZ, R49 ;  /* 0x000000ffff3c7224 */ /* 0x000fe200078e0031 */
[--C-:B------:R-:W-:Y:S01]  /*af50*/  SHF.R.U32.HI R81, RZ, 0x18, R73.reuse ;  /* 0x00000018ff517819 */ /* 0x100fe20000011649 */
[----:B------:R-:W-:Y:S01]  /*af60*/  IMAD.SHL.U32 R48, R82, 0x100, RZ ;  /* 0x0000010052307824 */ /* 0x000fe200078e00ff */
[----:B------:R-:W-:Y:S01]  /*af70*/  SHF.R.U32.HI R83, RZ, 0x10, R73 ;  /* 0x00000010ff537819 */ /* 0x000fe20000011649 */
[----:B--2---:R-:W-:Y:S01]  /*af80*/  IMAD.MOV.U32 R69, RZ, RZ, R52 ;  /* 0x000000ffff457224 */ /* 0x004fe200078e0034 */
[----:B------:R-:W-:Y:S01]  /*af90*/  SHF.R.U32.HI R73, RZ, 0x8, R77 ;  /* 0x00000008ff497819 */ /* 0x000fe2000001164d */
[----:B------:R-:W-:Y:S01]  /*afa0*/  IMAD.MOV.U32 R62, RZ, RZ, R50 ;  /* 0x000000ffff3e7224 */ /* 0x000fe200078e0032 */
[----:B------:R-:W-:Y:S01]  /*afb0*/  PRMT R49, R81, 0x654, R64 ;  /* 0x0000065451317816 */ /* 0x000fe20000000040 */
[----:B------:R-:W-:Y:S01]  /*afc0*/  IMAD.U32 R50, R83, 0x10000, RZ ;  /* 0x0001000053327824 */ /* 0x000fe200078e00ff */
[----:B------:R-:W-:Y:S01]  /*afd0*/  SHF.R.U32.HI R78, RZ, 0x8, R75 ;  /* 0x00000008ff4e7819 */ /* 0x000fe2000001164b */
[----:B------:R-:W-:Y:S01]  /*afe0*/  IMAD.SHL.U32 R52, R73, 0x100, RZ ;  /* 0x0000010049347824 */ /* 0x000fe200078e00ff */
[----:B------:R-:W-:-:S02]  /*aff0*/  LOP3.LUT R65, R75, 0xff, RZ, 0xc0, !PT ;  /* 0x000000ff4b417812 */ /* 0x000fc400078ec0ff */
[----:B------:R-:W-:Y:S02]  /*b000*/  SHF.R.U32.HI R76, RZ, 0x18, R75 ;  /* 0x00000018ff4c7819 */ /* 0x000fe4000001164b */
[----:B------:R-:W-:Y:S02]  /*b010*/  LOP3.LUT R67, R77, 0xff, RZ, 0xc0, !PT ;  /* 0x000000ff4d437812 */ /* 0x000fe400078ec0ff */
[----:B------:R-:W-:Y:S02]  /*b020*/  SHF.R.U32.HI R70, RZ, 0x18, R77 ;  /* 0x00000018ff467819 */ /* 0x000fe4000001164d */
[----:B------:R-:W-:Y:S02]  /*b030*/  LOP3.LUT R49, R49, 0xff00, R48, 0xf8, !PT ;  /* 0x0000ff0031317812 */ /* 0x000fe400078ef830 */
[----:B------:R-:W-:Y:S02]  /*b040*/  SHF.R.U32.HI R80, RZ, 0x10, R75 ;  /* 0x00000010ff507819 */ /* 0x000fe4000001164b */
[----:B------:R-:W-:-:S02]  /*b050*/  SHF.R.U32.HI R68, RZ, 0x8, R79 ;  /* 0x00000008ff447819 */ /* 0x000fc4000001164f */
[----:B------:R-:W-:Y:S02]  /*b060*/  PRMT R65, R76, 0x654, R65 ;  /* 0x000006544c417816 */ /* 0x000fe40000000041 */
[----:B------:R-:W-:Y:S01]  /*b070*/  SHF.L.U32 R48, R78, 0x8, RZ ;  /* 0x000000084e307819 */ /* 0x000fe200000006ff */
[----:B------:R-:W-:Y:S01]  /*b080*/  IMAD.SHL.U32 R64, R68, 0x100, RZ ;  /* 0x0000010044407824 */ /* 0x000fe200078e00ff */
[----:B------:R-:W-:Y:S02]  /*b090*/  PRMT R67, R70, 0x654, R67 ;  /* 0x0000065446437816 */ /* 0x000fe40000000043 */
[----:B------:R-:W-:Y:S01]  /*b0a0*/  LOP3.LUT R65, R65, 0xff00, R48, 0xf8, !PT ;  /* 0x0000ff0041417812 */ /* 0x000fe200078ef830 */
[----:B------:R-:W-:Y:S01]  /*b0b0*/  IMAD.U32 R48, R80, 0x10000, RZ ;  /* 0x0001000050307824 */ /* 0x000fe200078e00ff */
[----:B------:R-:W-:Y:S02]  /*b0c0*/  LOP3.LUT R75, R67, 0xff00, R52, 0xf8, !PT ;  /* 0x0000ff00434b7812 */ /* 0x000fe400078ef834 */
[----:B------:R-:W-:-:S02]  /*b0d0*/  LOP3.LUT R71, R79, 0xff0000ff, RZ, 0xc0, !PT ;  /* 0xff0000ff4f477812 */ /* 0x000fc400078ec0ff */
[----:B------:R-:W-:Y:S02]  /*b0e0*/  F2FP.F16.E4M3.UNPACK_B R73, R144.H1 ;  /* 0x00000090ff49723e */ /* 0x000fe400030006ff */
[----:B------:R-:W-:Y:S02]  /*b0f0*/  F2FP.F16.E4M3.UNPACK_B R70, R69.H1 ;  /* 0x00000045ff46723e */ /* 0x000fe400030006ff */
[----:B------:R-:W-:Y:S02]  /*b100*/  F2FP.F16.E4M3.UNPACK_B R67, R66.H1 ;  /* 0x00000042ff43723e */ /* 0x000fe400030006ff */
[----:B------:R-:W-:Y:S02]  /*b110*/  SHF.R.U32.HI R74, RZ, 0x10, R77 ;  /* 0x00000010ff4a7819 */ /* 0x000fe4000001164d */
[----:B------:R-:W-:Y:S02]  /*b120*/  SHF.R.U32.HI R72, RZ, 0x10, R79 ;  /* 0x00000010ff487819 */ /* 0x000fe4000001164f */
[----:B------:R-:W-:Y:S01]  /*b130*/  LOP3.LUT R77, R71, 0xff00, R64, 0xf8, !PT ;  /* 0x0000ff00474d7812 */ /* 0x000fe200078ef840 */
[----:B------:R-:W-:Y:S01]  /*b140*/  HADD2.F32 R64, -RZ, R67.H0_H0 ;  /* 0x20000043ff407230 */ /* 0x000fe20000004100 */
[----:B------:R-:W-:Y:S01]  /*b150*/  LOP3.LUT R50, R49, 0xff0000, R50, 0xf8, !PT ;  /* 0x00ff000031327812 */ /* 0x000fe200078ef832 */
[----:B------:R-:W-:Y:S01]  /*b160*/  HADD2.F32 R49, -RZ, R73.H0_H0 ;  /* 0x20000049ff317230 */ /* 0x000fe20000004100 */
[----:B------:R-:W-:Y:S01]  /*b170*/  LOP3.LUT R48, R65, 0xff0000, R48, 0xf8, !PT ;  /* 0x00ff000041307812 */ /* 0x000fe200078ef830 */
[----:B------:R-:W-:Y:S01]  /*b180*/  HADD2.F32 R65, -RZ, R70.H0_H0 ;  /* 0x20000046ff417230 */ /* 0x000fe20000004100 */
[----:B------:R-:W-:Y:S01]  /*b190*/  F2FP.F16.E4M3.UNPACK_B R68, R142.H1 ;  /* 0x0000008eff44723e */ /* 0x000fe200030006ff */
[----:B------:R-:W-:-:S02]  /*b1a0*/  IMAD.U32 R52, R74, 0x10000, RZ ;  /* 0x000100004a347824 */ /* 0x000fc400078e00ff */
[-C--:B------:R-:W-:Y:S01]  /*b1b0*/  FMUL.FTZ R74, R64, R49.reuse ;  /* 0x00000031404a7220 */ /* 0x080fe20000410000 */
[----:B------:R-:W-:Y:S02]  /*b1c0*/  IMAD.U32 R72, R72, 0x10000, RZ ;  /* 0x0001000048487824 */ /* 0x000fe400078e00ff */
[----:B------:R-:W-:Y:S01]  /*b1d0*/  FMUL.FTZ R79, R65, R49 ;  /* 0x00000031414f7220 */ /* 0x000fe20000410000 */
[--C-:B------:R-:W-:Y:S01]  /*b1e0*/  HADD2.F32 R71, -RZ, R68.reuse.H0_H0 ;  /* 0x20000044ff477230 */ /* 0x100fe20000004100 */
[----:B------:R-:W-:Y:S02]  /*b1f0*/  F2FP.F16.E4M3.UNPACK_B R144, R144 ;  /* 0x00000090ff90723e */ /* 0x000fe400020006ff */
        /* <DEDUP_REMOVED lines=10> */
[----:B------:R-:W-:-:S02]  /*b2a0*/  HADD2.F32 R73, -RZ, R144.H0_H0 ;  /* 0x20000090ff497230 */ /* 0x000fc40000004100 */
[C---:B------:R-:W-:Y:S01]  /*b2b0*/  FMUL.FTZ R75, R71.reuse, R74 ;  /* 0x0000004a474b7220 */ /* 0x040fe20000410000 */
        /* <DEDUP_REMOVED lines=44> */
[----:B------:R-:W-:Y:S01]  /*b580*/  HADD2.F32 R54, -RZ, R62.H0_H0 ;  /* 0x2000003eff367230 */ /* 0x000fe20000004100 */
[----:B------:R-:W-:Y:S01]  /*b590*/  F2FP.SATFINITE.E4M3.F32.PACK_AB_MERGE_C R64, R79, R64, RZ ;  /* 0x000000404f40723e */ /* 0x000fe200048070ff */
[----:B------:R-:W-:Y:S01]  /*b5a0*/  HADD2.F32 R67, -RZ, R66.H0_H0 ;  /* 0x20000042ff437230 */ /* 0x000fe20000004100 */
[----:B------:R-:W-:Y:S01]  /*b5b0*/  F2FP.SATFINITE.E4M3.F32.PACK_AB_MERGE_C R65, R76, R65, RZ ;  /* 0x000000414c41723e */ /* 0x000fe200048070ff */
[----:B------:R-:W-:-:S02]  /*b5c0*/  HADD2.F32 R143, -RZ, R143.H1_H1 ;  /* 0x3000008fff8f7230 */ /* 0x000fc40000004100 */
[-C--:B------:R-:W-:Y:S01]  /*b5d0*/  FMUL.FTZ R70, R54, R69.reuse ;  /* 0x0000004536467220 */ /* 0x080fe20000410000 */
[----:B------:R-:W-:Y:S02]  /*b5e0*/  HADD2.F32 R66, -RZ, R66.H1_H1 ;  /* 0x30000042ff427230 */ /* 0x000fe40000004100 */
[----:B------:R-:W-:Y:S01]  /*b5f0*/  FMUL.FTZ R71, R67, R69 ;  /* 0x0000004543477220 */ /* 0x000fe20000410000 */
[--C-:B------:R-:W-:Y:S01]  /*b600*/  HADD2.F32 R68, -RZ, R141.reuse.H0_H0 ;  /* 0x2000008dff447230 */ /* 0x100fe20000004100 */
[----:B------:R-:W-:Y:S01]  /*b610*/  F2FP.SATFINITE.E4M3.F32.PACK_AB_MERGE_C R72, R83, R72, RZ ;  /* 0x000000485348723e */ /* 0x000fe200048070ff */
        /* <DEDUP_REMOVED lines=8> */
[----:B------:R-:W-:Y:S01]  /*b6a0*/  F2FP.SATFINITE.E4M3.F32.PACK_AB_MERGE_C R62, R73, R78, RZ ;  /* 0x0000004e493e723e */ /* 0x000fe200048070ff */
[----:B------:R-:W-:Y:S01]  /*b6b0*/  FFMA.FTZ R143, R66, R141, R143 ;  /* 0x0000008d428f7223 */ /* 0x000fe2000001008f */
[----:B------:R-:W-:Y:S01]  /*b6c0*/  F2FP.F16.E4M3.UNPACK_B R73, R52 ;  /* 0x00000034ff49723e */ /* 0x000fe200020006ff */
[----:B------:R-:W-:Y:S01]  /*b6d0*/  HADD2.F32 R69, -RZ, R68.H0_H0 ;  /* 0x20000044ff457230 */ /* 0x000fe20000004100 */
[----:B------:R-:W-:-:S02]  /*b6e0*/  F2FP.F16.E4M3.UNPACK_B R67, R60 ;  /* 0x0000003cff43723e */ /* 0x000fc400020006ff */
[----:B------:R-:W-:Y:S01]  /*b6f0*/  F2FP.SATFINITE.E4M3.F32.PACK_AB_MERGE_C R64, R77, R74, R64 ;  /* 0x0000004a4d40723e */ /* 0x000fe20004807040 */
[----:B------:R-:W-:Y:S01]  /*b700*/  HADD2.F32 R74, -RZ, R73.H0_H0 ;  /* 0x20000049ff4a7230 */ /* 0x000fe20000004100 */
[----:B------:R-:W-:Y:S01]  /*b710*/  F2FP.F16.E4M3.UNPACK_B R71, R50 ;  /* 0x00000032ff47723e */ /* 0x000fe200020006ff */
[----:B------:R-:W-:Y:S01]  /*b720*/  HADD2.F32 R66, -RZ, R67.H0_H0 ;  /* 0x20000043ff427230 */ /* 0x000fe20000004100 */
[----:B------:R-:W-:Y:S01]  /*b730*/  F2FP.SATFINITE.E4M3.F32.PACK_AB_MERGE_C R62, R81, R54, R62 ;  /* 0x00000036513e723e */ /* 0x000fe2000480703e */
[----:B------:R-:W-:Y:S01]  /*b740*/  HADD2.F32 R73, -RZ, R73.H1_H1 ;  /* 0x30000049ff497230 */ /* 0x000fe20000004100 */
        /* <DEDUP_REMOVED lines=10> */
[-C--:B------:R-:W-:Y:S01]  /*b7f0*/  FMUL.FTZ R75, R70, R73.reuse ;  /* 0x00000049464b7220 */ /* 0x080fe20000410000 */
[C---:B------:R-:W-:Y:S01]  /*b800*/  FMUL.FTZ R73, R68.reuse, R73 ;  /* 0x0000004944497220 */ /* 0x040fe20000410000 */
[----:B------:R-:W-:Y:S02]  /*b810*/  F2FP.F16.E4M3.UNPACK_B R69, R53.H1 ;  /* 0x00000035ff45723e */ /* 0x000fe400030006ff */
[----:B------:R-:W-:Y:S01]  /*b820*/  F2FP.F16.E4M3.UNPACK_B R72, R52.H1 ;  /* 0x00000034ff48723e */ /* 0x000fe200030006ff */
[-C--:B------:R-:W-:Y:S01]  /*b830*/  FFMA.FTZ R53, R68, R71.reuse, -R75 ;  /* 0x0000004744357223 */ /* 0x080fe2000001084b */
[----:B------:R-:W-:Y:S01]  /*b840*/  F2FP.F16.E4M3.UNPACK_B R60, R60.H1 ;  /* 0x0000003cff3c723e */ /* 0x000fe200030006ff */
[----:B------:R-:W-:Y:S01]  /*b850*/  FFMA.FTZ R78, R70, R71, R73 ;  /* 0x00000047464e7223 */ /* 0x000fe20000010049 */
        /* <DEDUP_REMOVED lines=9> */
[----:B------:R-:W-:Y:S02]  /*b8f0*/  HADD2.F32 R60, -RZ, R60.H1_H1 ;  /* 0x3000003cff3c7230 */ /* 0x000fe40000004100 */
[--C-:B------:R-:W-:Y:S02]  /*b900*/  HADD2.F32 R71, -RZ, R50.reuse.H0_H0 ;  /* 0x20000032ff477230 */ /* 0x100fe40000004100 */
[----:B------:R-:W-:Y:S01]  /*b910*/  FMUL.FTZ R81, R69, R72 ;  /* 0x0000004845517220 */ /* 0x000fe20000410000 */
[----:B------:R-:W-:-:S02]  /*b920*/  HADD2.F32 R70, -RZ, R50.H1_H1 ;  /* 0x30000032ff467230 */ /* 0x000fc40000004100 */
[----:B------:R-:W-:Y:S01]  /*b930*/  FMUL.FTZ R72, R60, R72 ;  /* 0x000000483c487220 */ /* 0x000fe20000410000 */
[----:B------:R-:W-:Y:S01]  /*b940*/  F2FP.F16.E4M3.UNPACK_B R50, R51 ;  /* 0x00000033ff32723e */ /* 0x000fe200020006ff */
[----:B------:R-:W-:Y:S01]  /*b950*/  FFMA.FTZ R79, R68, R71, R73 ;  /* 0x00000047444f7223 */ /* 0x000fe20000010049 */
[----:B------:R-:W-:Y:S01]  /*b960*/  F2FP.F16.E4M3.UNPACK_B R73, R49 ;  /* 0x00000031ff49723e */ /* 0x000fe200020006ff */
[-C--:B------:R-:W-:Y:S01]  /*b970*/  FFMA.FTZ R80, R60, R70.reuse, -R81 ;  /* 0x000000463c507223 */ /* 0x080fe20000010851 */
[----:B------:R-:W-:Y:S01]  /*b980*/  F2FP.F16.E4M3.UNPACK_B R60, R55 ;  /* 0x00000037ff3c723e */ /* 0x000fe200020006ff */
[----:B------:R-:W-:Y:S01]  /*b990*/  FFMA.FTZ R77, R52, R71, -R75 ;  /* 0x00000047344d7223 */ /* 0x000fe2000001084b */
[----:B------:R-:W-:Y:S01]  /*b9a0*/  F2FP.F16.E4M3.UNPACK_B R51, R51.H1 ;  /* 0x00000033ff33723e */ /* 0x000fe200030006ff */
[----:B------:R-:W-:Y:S01]  /*b9b0*/  FFMA.FTZ R82, R69, R70, R72 ;  /* 0x0000004645527223 */ /* 0x000fe20000010048 */
[----:B------:R-:W-:Y:S01]  /*b9c0*/  F2FP.F16.E4M3.UNPACK_B R68, R55.H1 ;  /* 0x00000037ff44723e */ /* 0x000fe200030006ff */
[----:B------:R-:W-:Y:S01]  /*b9d0*/  HADD2.F32 R52, -RZ, R50.H0_H0 ;  /* 0x20000032ff347230 */ /* 0x000fe20000004100 */
[-C--:B------:R-:W-:Y:S01]  /*b9e0*/  F2FP.F16.E4M3.UNPACK_B R70, R48.reuse.H1 ;  /* 0x00000030ff46723e */ /* 0x080fe200030006ff */
        /* <DEDUP_REMOVED lines=23> */
[C---:B------:R-:W-:Y:S01]  /*bb60*/  FMUL.FTZ R69, R51.reuse, R74 ;  /* 0x0000004a33457220 */ /* 0x040fe20000410000 */
[----:B------:R-:W-:Y:S02]  /*bb70*/  HADD2.F32 R70, -RZ, R70.H1_H1 ;  /* 0x30000046ff467230 */ /* 0x000fe40000004100 */
[----:B------:R-:W-:Y:S01]  /*bb80*/  FFMA.FTZ R81, R52, R71, -R81 ;  /* 0x0000004734517223 */ /* 0x000fe20000010851 */
[----:B------:R-:W-:Y:S02]  /*bb90*/  HADD2.F32 R50, -RZ, R50.H1_H1 ;  /* 0x30000032ff327230 */ /* 0x000fe40000004100 */
[-C--:B------:R-:W-:Y:S01]  /*bba0*/  FMUL.FTZ R55, R60, R73.reuse ;  /* 0x000000493c377220 */ /* 0x080fe20000410000 */
[----:B------:R-:W-:Y:S02]  /*bbb0*/  HADD2.F32 R49, -RZ, R49.H1_H1 ;  /* 0x30000031ff317230 */ /* 0x000fe40000004100 */
[-C--:B------:R-:W-:Y:S01]  /*bbc0*/  FFMA.FTZ R51, R51, R70.reuse, -R48 ;  /* 0x0000004633337223 */ /* 0x080fe20000010830 */
[----:B------:R-:W-:Y:S01]  /*bbd0*/  FFMA.FTZ R68, R68, R70, R69 ;  /* 0x0000004644447223 */ /* 0x000fe20000010045 */
[----:B------:R-:W-:Y:S01]  /*bbe0*/  FMUL.FTZ R73, R50, R73 ;  /* 0x0000004932497220 */ /* 0x000fe20000410000 */
[----:B------:R-:W-:-:S02]  /*bbf0*/  IMAD.MOV.U32 R48, RZ, RZ, R64 ;  /* 0x000000ffff307224 */ /* 0x000fc400078e0040 */
[-C--:B------:R-:W-:Y:S01]  /*bc00*/  FFMA.FTZ R50, R50, R49.reuse, -R55 ;  /* 0x0000003132327223 */ /* 0x080fe20000010837 */
[----:B------:R-:W-:Y:S01]  /*bc10*/  F2FP.SATFINITE.E4M3.F32.PACK_AB_MERGE_C R51, R51, R86, RZ ;  /* 0x000000563333723e */ /* 0x000fe200048070ff */
[----:B------:R-:W-:Y:S01]  /*bc20*/  FFMA.FTZ R73, R60, R49, R73 ;  /* 0x000000313c497223 */ /* 0x000fe20000010049 */
[----:B------:R-:W-:Y:S01]  /*bc30*/  F2FP.SATFINITE.E4M3.F32.PACK_AB_MERGE_C R68, R68, R75, RZ ;  /* 0x0000004b4444723e */ /* 0x000fe200048070ff */
[----:B------:R-:W-:Y:S01]  /*bc40*/  IMAD.MOV.U32 R52, RZ, RZ, R65 ;  /* 0x000000ffff347224 */ /* 0x000fe200078e0041 */
[----:B------:R-:W-:Y:S02]  /*bc50*/  F2FP.SATFINITE.E4M3.F32.PACK_AB_MERGE_C R49, R53, R66, R77 ;  /* 0x000000423531723e */ /* 0x000fe4000480704d */
[----:B------:R-:W-:Y:S01]  /*bc60*/  F2FP.SATFINITE.E4M3.F32.PACK_AB_MERGE_C R51, R50, R81, R51 ;  /* 0x000000513233723e */ /* 0x000fe20004807033 */
[----:B------:R-:W-:Y:S01]  /*bc70*/  IMAD.MOV.U32 R50, RZ, RZ, R62 ;  /* 0x000000ffff327224 */ /* 0x000fe200078e003e */
[----:B------:R-:W-:Y:S02]  /*bc80*/  F2FP.SATFINITE.E4M3.F32.PACK_AB_MERGE_C R53, R78, R67, R79 ;  /* 0x000000434e35723e */ /* 0x000fe4000480704f */
[----:B------:R-:W-:-:S07]  /*bc90*/  F2FP.SATFINITE.E4M3.F32.PACK_AB_MERGE_C R55, R73, R84, R68 ;  /* 0x000000544937723e */ /* 0x000fce0004807044 */
.L_x_8405:
[----:B------:R-:W-:Y:S05]  /*bca0*/  BSYNC B1 ;  /* 0x0000000000017941 */ /* 0x000fea0003800000 */
.L_x_8404:
[----:B------:R-:W-:Y:S01]  /*bcb0*/  ISETP.GE.AND P2, PT, R63, R145, PT ;  /* 0x000000913f00720c */ /* 0x000fe20003f46270 */
[----:B------:R-:W-:Y:S02]  /*bcc0*/  ULDC.64 UR4, c[0x0][0x208] ;  /* 0x0000820000047ab9 */ /* 0x000fe40000000a00 */
[----:B-1----:R1:W-:Y:S10]  /*bcd0*/  STG.E.128 desc[UR4][R58.64], R48 ;  /* 0x000000303a007986 */ /* 0x0023f4000c101d04 */
[----:B------:R-:W-:Y:S05]  /*bce0*/  @P2 BRA `(.L_x_8382) ;  /* 0x0000000400fc2947 */ /* 0x000fea0003800000 */
[--C-:B-1----:R-:W-:Y:S01]  /*bcf0*/  SHF.R.S32.HI R48, RZ, 0x1f, R63.reuse ;  /* 0x0000001fff307819 */ /* 0x102fe2000001143f */
[----:B------:R-:W-:Y:S01]  /*bd00*/  ULDC.64 UR4, c[0x0][0x208] ;  /* 0x0000820000047ab9 */ /* 0x000fe20000000a00 */
[----:B------:R-:W-:-:S04]  /*bd10*/  IADD3 R63, P2, P3, R42, R124, R63 ;  /* 0x0000007c2a3f7210 */ /* 0x000fc80007b5e03f */
[----:B------:R-:W-:Y:S02]  /*bd20*/  IADD3.X R48, R38, R61, R48, P2, P3 ;  /* 0x0000003d26307210 */ /* 0x000fe400017e6430 */
[----:B------:R-:W-:-:S05]  /*bd30*/  IADD3 R56, P2, R63, R56, RZ ;  /* 0x000000383f387210 */ /* 0x000fca0007f5e0ff */
[----:B------:R-:W-:-:S05]  /*bd40*/  IMAD.X R57, R48, 0x1, R57, P2 ;  /* 0x0000000130397824 */ /* 0x000fca00010e0639 */
[----:B--2---:R1:W-:Y:S01]  /*bd50*/  STG.E.128 desc[UR4][R56.64], R52 ;  /* 0x0000003438007986 */ /* 0x0043e2000c101d04 */
[----:B------:R-:W-:Y:S05]  /*bd60*/  BRA `(.L_x_8382) ;  /* 0x0000000400dc7947 */ /* 0x000fea0003800000 */
.L_x_8345:
[----:B------:R-:W2:Y:S02]  /*bd70*/  LDL R48, [R1+0x4c] ;  /* 0x00004c0001307983 */ /* 0x000ea40000100800 */
[----:B--2---:R-:W-:-:S13]  /*bd80*/  R2UR UR4, R48 ;  /* 0x00000000300472ca */ /* 0x004fda00000e0000 */
[----:B------:R-:W-:-:S06]  /*bd90*/  UISETP.NE.AND UP0, UPT, UR4, 0x3, UPT ;  /* 0x000000030400788c */ /* 0x000fcc000bf05270 */
[----:B------:R-:W-:-:S13]  /*bda0*/  PLOP3.LUT P5, PT, PT, PT, UP0, 0x80, 0x0 ;  /* 0x000000000000781c */ /* 0x000fda0003faf008 */
[----:B------:R-:W-:Y:S05]  /*bdb0*/  @!P5 BRA `(.L_x_8406) ;  /* 0x000000000004d947 */ /* 0x000fea0003800000 */
[----:B------:R-:W-:Y:S01]  /*bdc0*/  BPT.TRAP 0x1 ;  /* 0x000000040000795c */ /* 0x000fe20000300000 */
.L_x_8406:
[----:B------:R-:W2:Y:S01]  /*bdd0*/  LDL R48, [R1] ;  /* 0x0000000001307983 */ /* 0x000ea20000100800 */
[----:B------:R-:W-:Y:S01]  /*bde0*/  IMAD R108, R17, 0x8, R16 ;  /* 0x00000008116c7824 */ /* 0x000fe200078e0210 */
[----:B------:R-:W-:Y:S01]  /*bdf0*/  BSSY B1, `(.L_x_8407) ;  /* 0x0000008000017945 */ /* 0x000fe20003800000 */
[----:B------:R-:W-:Y:S01]  /*be00*/  IMAD R117, R25, -0xe0, R2 ;  /* 0xffffff2019757824 */ /* 0x000fe200078e0202 */
[----:B------:R-:W-:-:S04]  /*be10*/  SHF.R.S32.HI R49, RZ, 0x1f, R25 ;  /* 0x0000001fff317819 */ /* 0x000fc80000011419 */
[----:B------:R-:W-:Y:S02]  /*be20*/  VIMNMX R117, R117, 0xe0, PT ;  /* 0x000000e075757848 */ /* 0x000fe40003fe0100 */
[----:B--2---:R-:W-:Y:S01]  /*be30*/  SHF.L.U32 R129, R48, 0x1f, RZ ;  /* 0x0000001f30817819 */ /* 0x004fe200000006ff */
[----:B------:R-:W-:-:S03]  /*be40*/  IMAD R48, R14, R25, RZ ;  /* 0x000000190e307224 */ /* 0x000fc600078e02ff */
[----:B------:R-:W0:Y:S02]  /*be50*/  SYNCS.PHASECHK.TRANS64.TRYWAIT P2, [R108+URZ+0x2e890], R129 ;  /* 0x02e890816c0075a7 */ /* 0x000e24000804017f */
[----:B0-----:R-:W-:Y:S05]  /*be60*/  @!P2 BRA `(.L_x_8408) ;  /* 0x000002400098a947 */ /* 0x001fea0003800000 */
.L_x_8665:
[----:B------:R-:W-:Y:S05]  /*be70*/  BSYNC B1 ;  /* 0x0000000000017941 */ /* 0x000fea0003800000 */
.L_x_8407:
[----:B------:R-:W-:Y:S01]  /*be80*/  ISETP.GE.AND P2, PT, R228, R117, PT ;  /* 0x00000075e400720c */ /* 0x000fe20003f46270 */
[----:B------:R-:W-:Y:S01]  /*be90*/  IMAD R49, R49, R130, R48 ;  /* 0x0000008231317224 */ /* 0x000fe200078e0230 */
[----:B------:R-:W-:Y:S01]  /*bea0*/  BSSY B1, `(.L_x_8409) ;  /* 0x0000016000017945 */ /* 0x000fe20003800000 */
[----:B------:R-:W-:-:S05]  /*beb0*/  IMAD.WIDE.U32 R52, R130, R25, RZ ;  /* 0x0000001982347225 */ /* 0x000fca00078e00ff */
[----:B------:R-:W-:-:S05]  /*bec0*/  IADD3 R57, R49, R53, RZ ;  /* 0x0000003531397210 */ /* 0x000fca0007ffe0ff */
[----:B------:R-:W-:Y:S05]  /*bed0*/  @P2 BRA `(.L_x_8410) ;  /* 0x0000000000482947 */ /* 0x000fea0003800000 */
[----:B------:R-:W1:Y:S01]  /*bee0*/  @!P0 LDS.128 R48, [R116+0x20400] ;  /* 0x0204000074308984 */ /* 0x000e620000000c00 */
[----:B------:R-:W2:Y:S01]  /*bef0*/  @!P0 LDC.64 R54, c[0x0][0x2e8] ;  /* 0x0000ba00ff368b82 */ /* 0x000ea20000000a00 */
[----:B------:R-:W-:Y:S01]  /*bf00*/  ULDC.64 UR4, c[0x0][0x208] ;  /* 0x0000820000047ab9 */ /* 0x000fe20000000a00 */
[----:B--2---:R-:W-:-:S04]  /*bf10*/  @!P0 IADD3 R54, P2, P3, R52, R54, R37 ;  /* 0x0000003634368210 */ /* 0x004fc80007b5e025 */
[----:B------:R-:W-:-:S05]  /*bf20*/  @!P0 IADD3.X R55, R57, R55, R104, P2, P3 ;  /* 0x0000003739378210 */ /* 0x000fca00017e6468 */
[----:B-1----:R1:W-:Y:S01]  /*bf30*/  @!P0 STG.E.128 desc[UR4][R54.64], R48 ;  /* 0x0000003036008986 */ /* 0x0023e2000c101d04 */
[----:B------:R-:W-:Y:S05]  /*bf40*/  @P1 BRA `(.L_x_8410) ;  /* 0x00000000002c1947 */ /* 0x000fea0003800000 */
[----:B------:R-:W-:Y:S01]  /*bf50*/  ULDC.64 UR4, c[0x0][0x2e8] ;  /* 0x0000ba0000047ab9 */ /* 0x000fe20000000a00 */
[----:B-1----:R-:W-:Y:S01]  /*bf60*/  VIADD R48, R28, 0x40 ;  /* 0x000000401c307836 */ /* 0x002fe20000000000 */
[----:B------:R-:W-:Y:S01]  /*bf70*/  IADD3 R54, P2, P3, R41, UR4, R52 ;  /* 0x0000000429367c10 */ /* 0x000fe2000fb5e034 */
[----:B------:R-:W-:-:S03]  /*bf80*/  ULDC.64 UR6, c[0x0][0x208] ;  /* 0x0000820000067ab9 */ /* 0x000fc60000000a00 */
[----:B------:R-:W-:Y:S02]  /*bf90*/  IADD3.X R55, R106, UR5, R57, P2, P3 ;  /* 0x000000056a377c10 */ /* 0x000fe400097e6439 */
[----:B------:R-:W-:-:S13]  /*bfa0*/  LOP3.LUT P2, RZ, R229, 0x4, RZ, 0xc0, !PT ;  /* 0x00000004e5ff7812 */ /* 0x000fda000784c0ff */
[----:B------:R-:W-:-:S04]  /*bfb0*/  @P2 VIADD R48, R28, 0xffffffc0 ;  /* 0xffffffc01c302836 */ /* 0x000fc80000000000 */
[----:B------:R-:W-:-:S04]  /*bfc0*/  IMAD R49, R17, 0x7000, R48 ;  /* 0x0000700011317824 */ /* 0x000fc800078e0230 */
[----:B------:R-:W-:-:S06]  /*bfd0*/  IMAD.IADD R49, R16, 0x1, R49 ;  /* 0x0000000110317824 */ /* 0x000fcc00078e0231 */
[----:B------:R-:W1:Y:S04]  /*bfe0*/  LDS.128 R48, [R49+0x20400] ;  /* 0x0204000031307984 */ /* 0x000e680000000c00 */
[----:B-1----:R2:W-:Y:S02]  /*bff0*/  STG.E.128 desc[UR6][R54.64], R48 ;  /* 0x0000003036007986 */ /* 0x0025e4000c101d06 */
.L_x_8410:
[----:B------:R-:W-:Y:S05]  /*c000*/  BSYNC B1 ;  /* 0x0000000000017941 */ /* 0x000fea0003800000 */
.L_x_8409:
[----:B-12---:R-:W-:Y:S01]  /*c010*/  VIADD R48, R228, 0x40 ;  /* 0x00000040e4307836 */ /* 0x006fe20000000000 */
[----:B------:R-:W-:Y:S04]  /*c020*/  BSSY B1, `(.L_x_8411) ;  /* 0x0000017000017945 */ /* 0x000fe80003800000 */
[----:B------:R-:W-:-:S13]  /*c030*/  ISETP.GE.AND P2, PT, R48, R117, PT ;  /* 0x000000753000720c */ /* 0x000fda0003f46270 */
[----:B------:R-:W-:Y:S05]  /*c040*/  @P2 BRA `(.L_x_8412) ;  /* 0x0000000000502947 */ /* 0x000fea0003800000 */
[----:B------:R-:W1:Y:S01]  /*c050*/  @!P0 LDS.128 R48, [R116+0x22400] ;  /* 0x0224000074308984 */ /* 0x000e620000000c00 */
[----:B------:R-:W2:Y:S01]  /*c060*/  @!P0 LDC.64 R54, c[0x0][0x2e8] ;  /* 0x0000ba00ff368b82 */ /* 0x000ea20000000a00 */
[----:B------:R-:W-:Y:S01]  /*c070*/  IADD3 R56, P2, R102, R52, RZ ;  /* 0x0000003466387210 */ /* 0x000fe20007f5e0ff */
[----:B------:R-:W-:-:S04]  /*c080*/  ULDC.64 UR4, c[0x0][0x208] ;  /* 0x0000820000047ab9 */ /* 0x000fc80000000a00 */
[----:B------:R-:W-:Y:S01]  /*c090*/  IMAD.X R59, R57, 0x1, R103, P2 ;  /* 0x00000001393b7824 */ /* 0x000fe200010e0667 */
        /* <DEDUP_REMOVED lines=15> */
.L_x_8412:
[----:B------:R-:W-:Y:S05]  /*c190*/  BSYNC B1 ;  /* 0x0000000000017941 */ /* 0x000fea0003800000 */
.L_x_8411:
[----:B-12---:R-:W-:Y:S01]  /*c1a0*/  VIADD R48, R228, 0x80 ;  /* 0x00000080e4307836 */ /* 0x006fe20000000000 */
[----:B------:R-:W-:Y:S04]  /*c1b0*/  BSSY B1, `(.L_x_8413) ;  /* 0x0000017000017945 */ /* 0x000fe80003800000 */
[----:B------:R-:W-:-:S13]  /*c1c0*/  ISETP.GE.AND P2, PT, R48, R117, PT ;  /* 0x000000753000720c */ /* 0x000fda0003f46270 */
[----:B------:R-:W-:Y:S05]  /*c1d0*/  @P2 BRA `(.L_x_8414) ;  /* 0x0000000000502947 */ /* 0x000fea0003800000 */
[----:B------:R-:W1:Y:S01]  /*c1e0*/  @!P0 LDS.128 R48, [R116+0x24400] ;  /* 0x0244000074308984 */ /* 0x000e620000000c00 */
[----:B------:R-:W2:Y:S01]  /*c1f0*/  @!P0 LDC.64 R54, c[0x0][0x2e8] ;  /* 0x0000ba00ff368b82 */ /* 0x000ea20000000a00 */
[----:B------:R-:W-:Y:S01]  /*c200*/  LEA R56, P2, R40, R52, 0x7 ;  /* 0x0000003428387211 */ /* 0x000fe200078438ff */
        /* <DEDUP_REMOVED lines=12> */
[----:B------:R-:W-:-:S05]  /*c2d0*/  @P2 IADD3 R48, R28, -0x40, RZ ;  /* 0xffffffc01c302810 */ /* 0x000fca0007ffe0ff */
[----:B------:R-:W-:-:S04]  /*c2e0*/  IMAD R49, R17, 0x7000, R48 ;  /* 0x0000700011317824 */ /* 0x000fc800078e0230 */
[----:B------:R-:W-:-:S06]  /*c2f0*/  IMAD.IADD R49, R16, 0x1, R49 ;  /* 0x0000000110317824 */ /* 0x000fcc00078e0231 */
[----:B------:R-:W1:Y:S04]  /*c300*/  LDS.128 R48, [R49+0x24400] ;  /* 0x0244000031307984 */ /* 0x000e680000000c00 */
[----:B-1----:R2:W-:Y:S02]  /*c310*/  STG.E.128 desc[UR6][R54.64], R48 ;  /* 0x0000003036007986 */ /* 0x0025e4000c101d06 */
.L_x_8414:
[----:B------:R-:W-:Y:S05]  /*c320*/  BSYNC B1 ;  /* 0x0000000000017941 */ /* 0x000fea0003800000 */
.L_x_8413:
[----:B-12---:R-:W-:-:S05]  /*c330*/  VIADD R48, R228, 0xc0 ;  /* 0x000000c0e4307836 */ /* 0x006fca0000000000 */
[----:B------:R-:W-:-:S13]  /*c340*/  ISETP.GE.AND P2, PT, R48, R117, PT ;  /* 0x000000753000720c */ /* 0x000fda0003f46270 */
[----:B------:R-:W-:Y:S05]  /*c350*/  @P2 BRA `(.L_x_8382) ;  /* 0x0000000000602947 */ /* 0x000fea0003800000 */
[----:B------:R-:W1:Y:S01]  /*c360*/  LDC.64 R50, c[0x0][0x300] ;  /* 0x0000c000ff327b82 */ /* 0x000e620000000a00 */
[----:B------:R-:W-:Y:S01]  /*c370*/  IMAD.MOV.U32 R54, RZ, RZ, R52 ;  /* 0x000000ffff367224 */ /* 0x000fe200078e0034 */
[----:B------:R-:W-:Y:S01]  /*c380*/  ULDC.64 UR4, c[0x0][0x208] ;  /* 0x0000820000047ab9 */ /* 0x000fe20000000a00 */
        /* <DEDUP_REMOVED lines=21> */
.L_x_8382:
[----:B------:R-:W-:Y:S05]  /*c4e0*/  BSYNC B0 ;  /* 0x0000000000007941 */ /* 0x000fea0003800000 */
.L_x_8344:
        /* <DEDUP_REMOVED lines=17> */
.L_x_8416:
[----:B------:R-:W-:Y:S05]  /*c600*/  BSYNC B0 ;  /* 0x0000000000007941 */ /* 0x000fea0003800000 */
.L_x_8415:
[----:B------:R-:W2:Y:S01]  /*c610*/  SYNCS.PHASECHK.TRANS64.TRYWAIT P3, [R108+URZ+0x2e8b0], R129 ;  /* 0x02e8b0816c0075a7 */ /* 0x000ea2000806017f */
[----:B------:R-:W-:Y:S01]  /*c620*/  ULDC.64 UR4, c[0x0][0x318] ;  /* 0x0000c60000047ab9 */ /* 0x000fe20000000a00 */
[----:B------:R-:W-:Y:S01]  /*c630*/  ULDC.64 UR60, c[0x0][0x328] ;  /* 0x0000ca00003c7ab9 */ /* 0x000fe20000000a00 */
[----:B------:R-:W-:Y:S01]  /*c640*/  IMAD.U32 R233, RZ, RZ, UR4 ;  /* 0x00000004ffe97e24 */ /* 0x000fe2000f8e00ff */
[----:B------:R-:W-:Y:S01]  /*c650*/  BSSY B0, `(.L_x_8417) ;  /* 0x0000003000007945 */ /* 0x000fe20003800000 */
[----:B------:R-:W-:-:S03]  /*c660*/  IMAD.U32 R232, RZ, RZ, UR5 ;  /* 0x00000005ffe87e24 */ /* 0x000fc6000f8e00ff */
[----:B--2---:R-:W-:Y:S05]  /*c670*/  @!P3 BRA `(.L_x_8418) ;  /* 0x0000023800a8b947 */ /* 0x004fea0003800000 */
.L_x_8666:
[----:B------:R-:W-:Y:S05]  /*c680*/  BSYNC B0 ;  /* 0x0000000000007941 */ /* 0x000fea0003800000 */
.L_x_8417:
[----:B------:R-:W-:Y:S01]  /*c690*/  ISETP.GE.AND P3, PT, R228, R117, PT ;  /* 0x00000075e400720c */ /* 0x000fe20003f66270 */
[----:B------:R-:W-:Y:S01]  /*c6a0*/  BSSY B0, `(.L_x_8419) ;  /* 0x000001a000007945 */ /* 0x000fe20003800000 */
[----:B------:R-:W-:-:S11]  /*c6b0*/  IMAD.WIDE R52, R25, 0xe0, R98 ;  /* 0x000000e019347825 */ /* 0x000fd600078e0262 */
[----:B------:R-:W-:Y:S05]  /*c6c0*/  @P3 BRA `(.L_x_8420) ;  /* 0x00000000005c3947 */ /* 0x000fea0003800000 */
[----:B------:R-:W-:Y:S01]  /*c6d0*/  ULDC UR6, c[0x0][0x2f4] ;  /* 0x0000bd0000067ab9 */ /* 0x000fe20000000800 */
[----:B------:R-:W-:Y:S01]  /*c6e0*/  PLOP3.LUT P4, PT, PT, PT, PT, 0x8, 0x0 ;  /* 0x000000000000781c */ /* 0x000fe20003f8e170 */
[----:B------:R-:W-:Y:S01]  /*c6f0*/  IMAD.MOV.U32 R49, RZ, RZ, R107 ;  /* 0x000000ffff317224 */ /* 0x000fe200078e006b */
[----:B------:R-:W-:Y:S01]  /*c700*/  ISETP.GE.AND P3, PT, R4, UR6, PT ;  /* 0x0000000604007c0c */ /* 0x000fe2000bf66270 */
[----:B------:R-:W-:Y:S01]  /*c710*/  IMAD R51, R53, UR60, RZ ;  /* 0x0000003c35337c24 */ /* 0x000fe2000f8e02ff */
[----:B------:R-:W-:Y:S02]  /*c720*/  R2UR UR5, R233 ;  /* 0x00000000e90572ca */ /* 0x000fe400000e0000 */
[----:B-1----:R-:W-:Y:S01]  /*c730*/  MOV R48, R44 ;  /* 0x0000002c00307202 */ /* 0x002fe20000000f00 */
[----:B------:R-:W-:Y:S01]  /*c740*/  IMAD R51, R52, UR61, R51 ;  /* 0x0000003d34337c24 */ /* 0x000fe2000f8e0233 */
[----:B------:R-:W-:-:S03]  /*c750*/  R2UR UR4, R232 ;  /* 0x00000000e80472ca */ /* 0x000fc600000e0000 */
[----:B------:R-:W-:-:S04]  /*c760*/  IMAD.WIDE.U32 R48, R52, UR60, R48 ;  /* 0x0000003c34307c25 */ /* 0x000fc8000f8e0030 */
[----:B------:R-:W-:Y:S01]  /*c770*/  @!P3 LOP3.LUT P5, RZ, R229, 0x4, RZ, 0xc0, !PT ;  /* 0x00000004e5ffb812 */ /* 0x000fe200078ac0ff */
[----:B------:R-:W-:-:S03]  /*c780*/  @!P3 VIADD R56, R115, 0x40 ;  /* 0x000000407338b836 */ /* 0x000fc60000000000 */
[----:B------:R-:W-:Y:S02]  /*c790*/  @!P3 PLOP3.LUT P4, PT, P5, PT, PT, 0x80, 0x0 ;  /* 0x000000000000b81c */ /* 0x000fe40002f8f070 */
[----:B------:R-:W-:-:S04]  /*c7a0*/  IADD3 R54, P5, R48, UR5, RZ ;  /* 0x0000000530367c10 */ /* 0x000fc8000ffbe0ff */
[----:B------:R-:W-:Y:S01]  /*c7b0*/  IADD3.X R55, R49, UR4, R51, P5, !PT ;  /* 0x0000000431377c10 */ /* 0x000fe2000affe433 */
[----:B------:R-:W-:-:S06]  /*c7c0*/  ULDC.64 UR4, c[0x0][0x208] ;  /* 0x0000820000047ab9 */ /* 0x000fcc0000000a00 */
[----:B------:R-:W-:Y:S01]  /*c7d0*/  @P4 VIADD R56, R115, 0xffffffc0 ;  /* 0xffffffc073384836 */ /* 0x000fe20000000000 */
[----:B------:R-:W-:-:S03]  /*c7e0*/  ISETP.GE.AND P4, PT, R18, UR6, PT ;  /* 0x0000000612007c0c */ /* 0x000fc6000bf86270 */
[----:B------:R-:W-:-:S10]  /*c7f0*/  @!P3 IMAD.IADD R56, R16, 0x1, R56 ;  /* 0x000000011038b824 */ /* 0x000fd400078e0238 */
[----:B------:R-:W1:Y:S04]  /*c800*/  @!P4 LDS.128 R48, [R116+0xe400] ;  /* 0x00e400007430c984 */ /* 0x000e680000000c00 */
[----:B-1----:R-:W-:Y:S04]  /*c810*/  @!P4 STG.E.128 desc[UR4][R54.64], R48 ;  /* 0x000000303600c986 */ /* 0x002fe8000c101d04 */
[----:B------:R-:W1:Y:S04]  /*c820*/  @!P3 LDS.128 R48, [R56+0xe400] ;  /* 0x00e400003830b984 */ /* 0x000e680000000c00 */
[----:B-1----:R3:W-:Y:S02]  /*c830*/  @!P3 STG.E.128 desc[UR4][R54.64+0x40], R48 ;  /* 0x000040303600b986 */ /* 0x0027e4000c101d04 */
.L_x_8420:
[----:B------:R-:W-:Y:S05]  /*c840*/  BSYNC B0 ;  /* 0x0000000000007941 */ /* 0x000fea0003800000 */
.L_x_8419:
[----:B-1-3--:R-:W-:Y:S01]  /*c850*/  VIADD R48, R228, 0x40 ;  /* 0x00000040e4307836 */ /* 0x00afe20000000000 */
[----:B------:R-:W-:Y:S04]  /*c860*/  BSSY B0, `(.L_x_8421) ;  /* 0x000001c000007945 */ /* 0x000fe80003800000 */
[----:B------:R-:W-:-:S13]  /*c870*/  ISETP.GE.AND P3, PT, R48, R117, PT ;  /* 0x000000753000720c */ /* 0x000fda0003f66270 */
[----:B------:R-:W-:Y:S05]  /*c880*/  @P3 BRA `(.L_x_8422) ;  /* 0x0000000000643947 */ /* 0x000fea0003800000 */
[----:B------:R-:W-:Y:S01]  /*c890*/  ULDC UR6, c[0x0][0x2f4] ;  /* 0x0000bd0000067ab9 */ /* 0x000fe20000000800 */
[----:B------:R-:W-:Y:S01]  /*c8a0*/  PLOP3.LUT P4, PT, PT, PT, PT, 0x8, 0x0 ;  /* 0x000000000000781c */ /* 0x000fe20003f8e170 */
[----:B------:R-:W-:Y:S01]  /*c8b0*/  IMAD.MOV.U32 R48, RZ, RZ, R44 ;  /* 0x000000ffff307224 */ /* 0x000fe200078e002c */
[----:B------:R-:W-:Y:S01]  /*c8c0*/  ISETP.GE.AND P3, PT, R4, UR6, PT ;  /* 0x0000000604007c0c */ /* 0x000fe2000bf66270 */
[----:B------:R-:W-:Y:S01]  /*c8d0*/  IMAD.MOV.U32 R49, RZ, RZ, R107 ;  /* 0x000000ffff317224 */ /* 0x000fe200078e006b */
[----:B------:R-:W-:Y:S02]  /*c8e0*/  R2UR UR4, R233 ;  /* 0x00000000e90472ca */ /* 0x000fe400000e0000 */
[----:B------:R-:W-:-:S09]  /*c8f0*/  R2UR UR7, R232 ;  /* 0x00000000e80772ca */ /* 0x000fd200000e0000 */
        /* <DEDUP_REMOVED lines=9> */
[----:B------:R-:W-:Y:S01]  /*c990*/  IMAD R51, R51, UR61, R50 ;  /* 0x0000003d33337c24 */ /* 0x000fe2000f8e0232 */
[----:B------:R-:W-:Y:S01]  /*c9a0*/  ULDC.64 UR4, c[0x0][0x208] ;  /* 0x0000820000047ab9 */ /* 0x000fe20000000a00 */
[----:B------:R-:W-:-:S03]  /*c9b0*/  @!P3 IMAD.IADD R56, R16, 0x1, R56 ;  /* 0x000000011038b824 */ /* 0x000fc600078e0238 */
[----:B------:R-:W-:Y:S02]  /*c9c0*/  IADD3.X R55, R49, UR7, R51, P4, !PT ;  /* 0x0000000731377c10 */ /* 0x000fe4000a7fe433 */
[----:B------:R-:W-:-:S13]  /*c9d0*/  ISETP.GE.AND P4, PT, R18, UR6, PT ;  /* 0x0000000612007c0c */ /* 0x000fda000bf86270 */
[----:B------:R-:W1:Y:S04]  /*c9e0*/  @!P4 LDS.128 R48, [R116+0x10400] ;  /* 0x010400007430c984 */ /* 0x000e680000000c00 */
[----:B-1----:R-:W-:Y:S04]  /*c9f0*/  @!P4 STG.E.128 desc[UR4][R54.64], R48 ;  /* 0x000000303600c986 */ /* 0x002fe8000c101d04 */
[----:B------:R-:W1:Y:S04]  /*ca00*/  @!P3 LDS.128 R48, [R56+0x10400] ;  /* 0x010400003830b984 */ /* 0x000e680000000c00 */
[----:B-1----:R1:W-:Y:S02]  /*ca10*/  @!P3 STG.E.128 desc[UR4][R54.64+0x40], R48 ;  /* 0x000040303600b986 */ /* 0x0023e4000c101d04 */
.L_x_8422:
[----:B------:R-:W-:Y:S05]  /*ca20*/  BSYNC B0 ;  /* 0x0000000000007941 */ /* 0x000fea0003800000 */
.L_x_8421:
[----:B-1----:R-:W-:Y:S01]  /*ca30*/  IADD3 R48, R228, 0x80, RZ ;  /* 0x00000080e4307810 */ /* 0x002fe20007ffe0ff */
[----:B------:R-:W-:Y:S03]  /*ca40*/  BSSY B0, `(.L_x_8423) ;  /* 0x000001c000007945 */ /* 0x000fe60003800000 */
        /* <DEDUP_REMOVED lines=27> */
.L_x_8424:
[----:B------:R-:W-:Y:S05]  /*cc00*/  BSYNC B0 ;  /* 0x0000000000007941 */ /* 0x000fea0003800000 */
.L_x_8423:
[----:B-1----:R-:W-:Y:S01]  /*cc10*/  VIADD R48, R228, 0xc0 ;  /* 0x000000c0e4307836 */ /* 0x002fe20000000000 */
[----:B------:R-:W-:Y:S04]  /*cc20*/  BSSY B0, `(.L_x_8425) ;  /* 0x000001c000007945 */ /* 0x000fe80003800000 */
[----:B------:R-:W-:-:S13]  /*cc30*/  ISETP.GE.AND P3, PT, R48, R117, PT ;  /* 0x000000753000720c */ /* 0x000fda0003f66270 */
[----:B------:R-:W-:Y:S05]  /*cc40*/  @P3 BRA `(.L_x_8426) ;  /* 0x0000000000643947 */ /* 0x000fea0003800000 */
[----:B------:R-:W-:Y:S01]  /*cc50*/  ULDC UR6, c[0x0][0x2f4] ;  /* 0x0000bd0000067ab9 */ /* 0x000fe20000000800 */
[----:B------:R-:W-:Y:S01]  /*cc60*/  PLOP3.LUT P4, PT, PT, PT, PT, 0x8, 0x0 ;  /* 0x000000000000781c */ /* 0x000fe20003f8e170 */
[----:B------:R-:W-:Y:S01]  /*cc70*/  IMAD.MOV.U32 R48, RZ, RZ, R44 ;  /* 0x000000ffff307224 */ /* 0x000fe200078e002c */
[----:B------:R-:W-:Y:S02]  /*cc80*/  ISETP.GE.AND P3, PT, R4, UR6, PT ;  /* 0x0000000604007c0c */ /* 0x000fe4000bf66270 */
[----:B------:R-:W-:Y:S02]  /*cc90*/  R2UR UR4, R233 ;  /* 0x00000000e90472ca */ /* 0x000fe400000e0000 */
[----:B------:R-:W-:Y:S02]  /*cca0*/  MOV R49, R107 ;  /* 0x0000006b00317202 */ /* 0x000fe40000000f00 */
[----:B------:R-:W-:-:S07]  /*ccb0*/  R2UR UR7, R232 ;  /* 0x00000000e80772ca */ /* 0x000fce00000e0000 */
        /* <DEDUP_REMOVED lines=10> */
[----:B------:R-:W-:Y:S01]  /*cd60*/  @!P3 IMAD.IADD R54, R16, 0x1, R54 ;  /* 0x000000011036b824 */ /* 0x000fe200078e0236 */
[----:B------:R-:W-:Y:S02]  /*cd70*/  ULDC.64 UR4, c[0x0][0x208] ;  /* 0x0000820000047ab9 */ /* 0x000fe40000000a00 */
[----:B------:R-:W-:Y:S02]  /*cd80*/  IADD3.X R53, R49, UR7, R51, P4, !PT ;  /* 0x0000000731357c10 */ /* 0x000fe4000a7fe433 */
[----:B------:R-:W-:-:S13]  /*cd90*/  ISETP.GE.AND P4, PT, R18, UR6, PT ;  /* 0x0000000612007c0c */ /* 0x000fda000bf86270 */
[----:B------:R-:W1:Y:S04]  /*cda0*/  @!P4 LDS.128 R48, [R116+0x14400] ;  /* 0x014400007430c984 */ /* 0x000e680000000c00 */
[----:B-1----:R-:W-:Y:S04]  /*cdb0*/  @!P4 STG.E.128 desc[UR4][R52.64], R48 ;  /* 0x000000303400c986 */ /* 0x002fe8000c101d04 */
[----:B------:R-:W1:Y:S04]  /*cdc0*/  @!P3 LDS.128 R48, [R54+0x14400] ;  /* 0x014400003630b984 */ /* 0x000e680000000c00 */
[----:B-1----:R1:W-:Y:S02]  /*cdd0*/  @!P3 STG.E.128 desc[UR4][R52.64+0x40], R48 ;  /* 0x000040303400b986 */ /* 0x0023e4000c101d04 */
.L_x_8426:
[----:B------:R-:W-:Y:S05]  /*cde0*/  BSYNC B0 ;  /* 0x0000000000007941 */ /* 0x000fea0003800000 */
.L_x_8425:
[----:B-1----:R-:W3:Y:S01]  /*cdf0*/  LDL.LU R49, [R1] ;  /* 0x0000000001317983 */ /* 0x002ee20000300800 */
[----:B0-2---:R-:W-:Y:S01]  /*ce00*/  @!P2 VIADD R108, R108, 0x2e8c0 ;  /* 0x0002e8c06c6ca836 */ /* 0x005fe20000000000 */
[----:B------:R-:W-:Y:S01]  /*ce10*/  ISETP.NE.AND P3, PT, R109, RZ, PT ;  /* 0x000000ff6d00720c */ /* 0x000fe20003f65270 */
        /* <DEDUP_REMOVED lines=13> */
[----:B---3--:R-:W-:-:S05]  /*cef0*/  LOP3.LUT R49, R49, R48, RZ, 0x3c, !PT ;  /* 0x0000003031317212 */ /* 0x008fca00078e3cff */
[----:B------:R0:W-:Y:S01]  /*cf00*/  STL [R1], R49 ;  /* 0x0000003101007387 */ /* 0x0001e20000100800 */
[----:B------:R-:W-:Y:S05]  /*cf10*/  @P3 BRA `(.L_x_8427) ;  /* 0xffffff5c00103947 */ /* 0x000fea000383ffff */
[----:B0-----:R-:W0:Y:S01]  /*cf20*/  S2R R49, SR_TID.X ;  /* 0x0000000000317919 */ /* 0x001e220000002100 */
[----:B------:R-:W-:Y:S02]  /*cf30*/  PLOP3.LUT P0, PT, PT, PT, PT, 0x8, 0x0 ;  /* 0x000000000000781c */ /* 0x000fe40003f0e170 */
[----:B0-----:R-:W-:-:S04]  /*cf40*/  SHF.R.U32.HI R49, RZ, 0x7, R49 ;  /* 0x00000007ff317819 */ /* 0x001fc80000011631 */
[----:B------:R-:W-:-:S13]  /*cf50*/  ISETP.NE.AND P3, PT, R49, 0x1, PT ;  /* 0x000000013100780c */ /* 0x000fda0003f65270 */
[----:B------:R-:W-:Y:S06]  /*cf60*/  @!P3 BAR.ARV 0x9, 0x100 ;  /* 0x024400000000bb1d */ /* 0x000fec0000002000 */
.L_x_8339:
[----:B------:R-:W2:Y:S01]  /*cf70*/  LDL R2, [R1+0x54] ;  /* 0x0000540001027983 */ /* 0x000ea20000100800 */
[----:B------:R-:W1:Y:S01]  /*cf80*/  LDC R0, c[0x0][0x448] ;  /* 0x00011200ff007b82 */ /* 0x000e620000000800 */
[----:B------:R-:W-:Y:S01]  /*cf90*/  IMAD.MOV.U32 R136, RZ, RZ, RZ ;  /* 0x000000ffff887224 */ /* 0x000fe200078e00ff */
[----:B-1----:R-:W-:-:S13]  /*cfa0*/  ISETP.NE.AND P1, PT, R0, 0x1, PT ;  /* 0x000000010000780c */ /* 0x002fda0003f25270 */
[----:B------:R-:W1:Y:S08]  /*cfb0*/  @P1 LDC R3, c[0x0][0x44c] ;  /* 0x00011300ff031b82 */ /* 0x000e700000000800 */
[----:B------:R-:W3:Y:S01]  /*cfc0*/  @P1 LDC R0, c[0x0][0x450] ;  /* 0x00011400ff001b82 */ /* 0x000ee20000000800 */
[----:B--2---:R-:W-:-:S04]  /*cfd0*/  VIADD R2, R2, 0x7f ;  /* 0x0000007f02027836 */ /* 0x004fc80000000000 */
[----:B-1----:R-:W-:-:S05]  /*cfe0*/  @P1 IMAD.HI.U32 R3, R2, R3, RZ ;  /* 0x0000000302031227 */ /* 0x002fca00078e00ff */
[----:B---3--:R-:W-:-:S05]  /*cff0*/  @P1 SHF.R.U32.HI R2, RZ, R0, R3 ;  /* 0x00000000ff021219 */ /* 0x008fca0000011603 */
[----:B------:R-:W-:Y:S02]  /*d000*/  IMAD.IADD R3, R137, 0x1, R2 ;  /* 0x0000000189037824 */ /* 0x000fe400078e0202 */
[----:B------:R-:W-:-:S04]  /*d010*/  IMAD.MOV.U32 R2, RZ, RZ, RZ ;  /* 0x000000ffff027224 */ /* 0x000fc800078e00ff */
[----:B------:R-:W-:-:S05]  /*d020*/  IMAD.HI R2, R3, -0x6db6db6d, R2 ;  /* 0x9249249303027827 */ /* 0x000fca00078e0202 */
[----:B------:R-:W-:-:S04]  /*d030*/  SHF.R.U32.HI R3, RZ, 0x1f, R2 ;  /* 0x0000001fff037819 */ /* 0x000fc80000011602 */
[----:B------:R-:W-:-:S04]  /*d040*/  LEA.HI.SX32 R3, R2, R3, 0x19 ;  /* 0x0000000302037211 */ /* 0x000fc800078fcaff */
[----:B------:R-:W-:-:S04]  /*d050*/  VIMNMX R9, R138, R3, PT ;  /* 0x000000038a097248 */ /* 0x000fc80003fe0100 */
[----:B------:R-:W-:Y:S01]  /*d060*/  ISETP.GE.AND P1, PT, R9, 0x1, PT ;  /* 0x000000010900780c */ /* 0x000fe20003f26270 */
[----:B------:R-:W-:-:S12]  /*d070*/  @P0 BRA `(.L_x_8428) ;  /* 0x00000000000c0947 */ /* 0x000fd80003800000 */
[----:B------:R-:W1:Y:S01]  /*d080*/  FENCE.VIEW.ASYNC.G ;  /* 0x00000000000073c6 */ /* 0x000e620000000100 */
[----:B------:R-:W-:Y:S05]  /*d090*/  WARPSYNC.ALL ;  /* 0x0000000000007948 */ /* 0x000fea0003800000 */
[----:B-1----:R-:W-:Y:S06]  /*d0a0*/  BAR.ARV 0xc, 0x180 ;  /* 0x0306000000007b1d */ /* 0x002fec0000002000 */
.L_x_8428:
[----:B------:R-:W-:Y:S04]  /*d0b0*/  BSSY B0, `(.L_x_8429) ;  /* 0x0000021000007945 */ /* 0x000fe80003800000 */
[----:B------:R-:W-:Y:S05]  /*d0c0*/  @!P1 BRA `(.L_x_8430) ;  /* 0x00000000007c9947 */ /* 0x000fea0003800000 */
[----:B------:R-:W2:Y:S01]  /*d0d0*/  LDL R0, [R1+0x90] ;  /* 0x0000900001007983 */ /* 0x000ea20000100800 */
[----:B------:R-:W-:Y:S01]  /*d0e0*/  ULDC UR4, c[0x0][0x9f0] ;  /* 0x00027c0000047ab9 */ /* 0x000fe20000000800 */
[----:B--2---:R-:W-:-:S04]  /*d0f0*/  ISETP.NE.AND P0, PT, R0, RZ, PT ;  /* 0x000000ff0000720c */ /* 0x004fc80003f05270 */
[----:B------:R-:W-:-:S04]  /*d100*/  SEL R6, R0, UR4, P0 ;  /* 0x0000000400067c07 */ /* 0x000fc80008000000 */
[-C--:B------:R-:W-:Y:S02]  /*d110*/  IABS R5, R6.reuse ;  /* 0x0000000600057213 */ /* 0x080fe40000000000 */
[----:B------:R-:W-:Y:S02]  /*d120*/  IABS R10, R6 ;  /* 0x00000006000a7213 */ /* 0x000fe40000000000 */
[----:B------:R-:W1:Y:S01]  /*d130*/  I2F.RP R4, R5 ;  /* 0x0000000500047306 */ /* 0x000e620000209400 */
[----:B------:R-:W-:Y:S02]  /*d140*/  IADD3 R0, R6, -0x1, R9 ;  /* 0xffffffff06007810 */ /* 0x000fe40007ffe009 */
[----:B------:R-:W-:-:S05]  /*d150*/  IMAD.MOV R10, RZ, RZ, -R10 ;  /* 0x000000ffff0a7224 */ /* 0x000fca00078e0a0a */
        /* <DEDUP_REMOVED lines=22> */
.L_x_8430:
[----:B------:R-:W-:Y:S05]  /*d2c0*/  BSYNC B0 ;  /* 0x0000000000007941 */ /* 0x000fea0003800000 */
.L_x_8429:
[----:B------:R-:W2:Y:S01]  /*d2d0*/  LDL R0, [R1+0xa0] ;  /* 0x0000a00001007983 */ /* 0x000ea20000100800 */
[----:B------:R-:W-:Y:S02]  /*d2e0*/  PLOP3.LUT P0, PT, PT, PT, PT, 0x80, 0x0 ;  /* 0x000000000000781c */ /* 0x000fe40003f0f070 */
        /* <DEDUP_REMOVED lines=16> */
[----:B------:R-:W-:Y:S02]  /*d3f0*/  MOV R123, RZ ;  /* 0x000000ff007b7202 */ /* 0x000fe40000000f00 */
        /* <DEDUP_REMOVED lines=25> */
[----:B------:R1:W-:Y:S01]  /*d590*/  STL [R1+0x58], R4 ;  /* 0x0000580401007387 */ /* 0x0003e20000100800 */
[----:B------:R-:W-:-:S04]  /*d5a0*/  VIADDMNMX R136, R4, R136, R9, PT ;  /* 0x0000008804887246 */ /* 0x000fc80003800109 */
[----:B------:R-:W-:-:S13]  /*d5b0*/  ISETP.GT.AND P1, PT, R136, R4, PT ;  /* 0x000000048800720c */ /* 0x000fda0003f24270 */
[----:B-1----:R-:W-:Y:S05]  /*d5c0*/  @!P1 BRA `(.L_x_8431) ;  /* 0x0000016000e89947 */ /* 0x002fea0003800000 */
[----:B------:R-:W-:-:S03]  /*d5d0*/  UMOV UR4, 0xffffffff ;  /* 0xffffffff00047882 */ /* 0x000fc60000000000 */
[----:B------:R-:W-:Y:S05]  /*d5e0*/  BRA.DIV UR4, `(.L_x_8432) ;  /* 0x0000022a04e07947 */ /* 0x000fea000b800000 */
[----:B------:R-:W1:Y:S02]  /*d5f0*/  S2R R0, SR_TID.X ;  /* 0x0000000000007919 */ /* 0x000e640000002100 */
[----:B-1----:R-:W-:-:S05]  /*d600*/  VIADD R2, R0, 0xffffff80 ;  /* 0xffffff8000027836 */ /* 0x002fca0000000000 */
[----:B------:R-:W-:-:S04]  /*d610*/  SHF.R.S32.HI R0, RZ, 0x1f, R2 ;  /* 0x0000001fff007819 */ /* 0x000fc80000011402 */
[----:B------:R-:W-:-:S04]  /*d620*/  LEA.HI R0, R0, R2, RZ, 0x7 ;  /* 0x0000000200007211 */ /* 0x000fc800078f38ff */
[----:B------:R-:W-:-:S06]  /*d630*/  SHF.R.S32.HI R0, RZ, 0x7, R0 ;  /* 0x00000007ff007819 */ /* 0x000fcc0000011400 */
[----:B------:R-:W1:Y:S04]  /*d640*/  SHFL.IDX PT, R0, R0, RZ, 0x1f ;  /* 0x00001fff00007589 */ /* 0x000e6800000e0000 */
[----:B-1----:R1:W-:Y:S02]  /*d650*/  STL [R1+0x44], R0 ;  /* 0x0000440001007387 */ /* 0x0023e40000100800 */
.L_x_8669:
        /* <DEDUP_REMOVED lines=15> */
[----:B------:R1:W3:Y:S01]  /*d750*/  LDC.64 R2, c[0x4][R0] ;  /* 0x0100000000027b82 */ /* 0x0002e20000000a00 */
        /* <DEDUP_REMOVED lines=8> */
[----:B-1----:R-:W-:-:S07]  /*d7e0*/  IMAD.MOV.U32 R13, RZ, RZ, RZ ;  /* 0x000000ffff0d7224 */ /* 0x002fce00078e00ff */
[----:B------:R-:W-:-:S07]  /*d7f0*/  LEPC R20, `(.L_x_8434) ;  /* 0x000000001014794e */ /* 0x000fce0000000000 */
[----:B0-23-5:R-:W-:Y:S05]  /*d800*/  CALL.ABS.NOINC R2 ;  /* 0x0000000002007343 */ /* 0x02dfea0003c00000 */
.L_x_8434:
[----:B------:R-:W-:Y:S05]  /*d810*/  BSYNC B6 ;  /* 0x0000000000067941 */ /* 0x000fea0003800000 */
.L_x_8433:
[----:B------:R-:W3:Y:S01]  /*d820*/  LDL R2, [R1+0x9c] ;  /* 0x00009c0001027983 */ /* 0x000ee20000100800 */
[----:B------:R-:W-:Y:S01]  /*d830*/  ULDC.64 UR4, c[0x0][0x990] ;  /* 0x0002640000047ab9 */ /* 0x000fe20000000a00 */
[----:B------:R-:W-:Y:S02]  /*d840*/  ULDC.64 UR6, c[0x0][0x998] ;  /* 0x0002660000067ab9 */ /* 0x000fe40000000a00 */
[----:B------:R-:W4:Y:S04]  /*d850*/  LDL R21, [R1+0x88] ;  /* 0x0000880001157983 */ /* 0x000f280000100800 */
[----:B------:R-:W2:Y:S01]  /*d860*/  LDL R20, [R1+0x74] ;  /* 0x0000740001147983 */ /* 0x000ea20000100800 */
[----:B------:R-:W-:Y:S01]  /*d870*/  ISETP.NE.U32.AND P0, PT, RZ, UR4, PT ;  /* 0x00000004ff007c0c */ /* 0x000fe2000bf05070 */
[----:B------:R-:W-:Y:S01]  /*d880*/  ULDC.64 UR8, c[0x0][0x208] ;  /* 0x0000820000087ab9 */ /* 0x000fe20000000a00 */
[----:B------:R-:W-:-:S02]  /*d890*/  ISETP.NE.U32.AND P1, PT, RZ, UR6, PT ;  /* 0x00000006ff007c0c */ /* 0x000fc4000bf25070 */
[----:B------:R-:W-:Y:S02]  /*d8a0*/  ISETP.NE.AND.EX P0, PT, RZ, UR5, PT, P0 ;  /* 0x00000005ff007c0c */ /* 0x000fe4000bf05300 */
[----:B------:R-:W-:-:S11]  /*d8b0*/  ISETP.NE.AND.EX P1, PT, RZ, UR7, PT, P1 ;  /* 0x00000007ff007c0c */ /* 0x000fd6000bf25310 */
[----:B------:R-:W3:Y:S08]  /*d8c0*/  @P0 LDC.64 R6, c[0x0][0x9a8] ;  /* 0x00026a00ff060b82 */ /* 0x000ef00000000a00 */
[----:B------:R-:W1:Y:S08]  /*d8d0*/  @P1 LDC.64 R8, c[0x0][0x9b8] ;  /* 0x00026e00ff081b82 */ /* 0x000e700000000a00 */
[----:B------:R-:W0:Y:S08]  /*d8e0*/  @P0 LDC.64 R10, c[0x0][0x9b0] ;  /* 0x00026c00ff0a0b82 */ /* 0x000e300000000a00 */
[----:B------:R-:W2:Y:S01]  /*d8f0*/  @P1 LDC.64 R12, c[0x0][0x9c0] ;  /* 0x00027000ff0c1b82 */ /* 0x000ea20000000a00 */
[----:B---3--:R-:W-:-:S02]  /*d900*/  @P0 IMAD R0, R2, R6, RZ ;  /* 0x0000000602000224 */ /* 0x008fc400078e02ff */
[-C--:B-1----:R-:W-:Y:S02]  /*d910*/  @P1 IMAD R2, R2, R8.reuse, RZ ;  /* 0x0000000802021224 */ /* 0x082fe400078e02ff */
[----:B----4-:R-:W-:-:S04]  /*d920*/  @P1 IMAD.WIDE.U32 R4, R21, R8, RZ ;  /* 0x0000000815041225 */ /* 0x010fc800078e00ff */
[C---:B------:R-:W-:Y:S02]  /*d930*/  @P1 IMAD R9, R21.reuse, R9, R2 ;  /* 0x0000000915091224 */ /* 0x040fe400078e0202 */
[C---:B------:R-:W-:Y:S02]  /*d940*/  @P0 IMAD R7, R21.reuse, R7, R0 ;  /* 0x0000000715070224 */ /* 0x040fe400078e0200 */
[----:B------:R-:W-:Y:S01]  /*d950*/  @P0 IMAD.WIDE.U32 R2, R21, R6, RZ ;  /* 0x0000000615020225 */ /* 0x000fe200078e00ff */
[----:B------:R-:W-:-:S03]  /*d960*/  @P1 IADD3 R5, R5, R9, RZ ;  /* 0x0000000905051210 */ /* 0x000fc60007ffe0ff */
[----:B------:R-:W-:Y:S02]  /*d970*/  @P0 IMAD.IADD R3, R3, 0x1, R7 ;  /* 0x0000000103030824 */ /* 0x000fe400078e0207 */
[----:B--2---:R-:W-:-:S04]  /*d980*/  @P1 IMAD.WIDE.U32 R6, R20, R12, R4 ;  /* 0x0000000c14061225 */ /* 0x004fc800078e0004 */
        /* <DEDUP_REMOVED lines=29> */
.L_x_8438:
[----:B-1----:R1:W2:Y:S02]  /*db60*/  SYNCS.PHASECHK.TRANS64.TRYWAIT P0, [R16+URZ+0x2e800], R3 ;  /* 0x02e80003100075a7 */ /* 0x0022a4000800017f */
[----:B--2---:R-:W-:Y:S05]  /*db70*/  @!P0 NANOSLEEP.SYNCS 0x989680 ;  /* 0x009896800000895d */ /* 0x004fea0003900000 */
[----:B------:R-:W2:Y:S02]  /*db80*/  @!P0 SYNCS.PHASECHK.TRANS64 P0, [R16+URZ+0x2e800], R3 ;  /* 0x02e80003100085a7 */ /* 0x000ea4000800007f */
[----:B--2---:R-:W-:Y:S05]  /*db90*/  @!P0 BRA `(.L_x_8438) ;  /* 0xfffffffc00f08947 */ /* 0x004fea000383ffff */
.L_x_8437:
[----:B------:R-:W-:Y:S05]  /*dba0*/  BSYNC B0 ;  /* 0x0000000000007941 */ /* 0x000fea0003800000 */
.L_x_8436:
[----:B------:R-:W-:Y:S05]  /*dbb0*/  BRA `(.L_x_8439) ;  /* 0x0000005000487947 */ /* 0x000fea0003800000 */
.L_x_8435:
        /* <DEDUP_REMOVED lines=30> */
.L_x_8441:
[----:B------:R-:W-:Y:S05]  /*dda0*/  BSYNC B6 ;  /* 0x0000000000067941 */ /* 0x000fea0003800000 */
.L_x_8440:
[----:B------:R-:W2:Y:S01]  /*ddb0*/  LDL R39, [R1+0x54] ;  /* 0x0000540001277983 */ /* 0x000ea20000100800 */
[----:B------:R-:W-:Y:S01]  /*ddc0*/  ULDC.U8 UR4, c[0x0][0x410] ;  /* 0x0001040000047ab9 */ /* 0x000fe20000000000 */
[----:B------:R-:W-:Y:S01]  /*ddd0*/  BSSY B0, `(.L_x_8442) ;  /* 0x00004e8000007945 */ /* 0x000fe20003800000 */
[----:B------:R-:W-:Y:S01]  /*dde0*/  ISETP.NE.AND P0, PT, RZ, UR4, PT ;  /* 0x00000004ff007c0c */ /* 0x000fe2000bf05270 */
[----:B--2---:R-:W-:-:S12]  /*ddf0*/  IMAD.IADD R41, R228, 0x1, R39 ;  /* 0x00000001e4297824 */ /* 0x004fd800078e0227 */
[----:B------:R-:W-:Y:S05]  /*de00*/  @!P0 BRA `(.L_x_8443) ;  /* 0x0000002400e88947 */ /* 0x000fea0003800000 */
[----:B------:R-:W0:Y:S01]  /*de10*/  LDC R37, c[0x0][0x448] ;  /* 0x00011200ff257b82 */ /* 0x000e220000000800 */
[----:B------:R-:W1:Y:S01]  /*de20*/  S2R R20, SR_TID.X ;  /* 0x0000000000147919 */ /* 0x000e620000002100 */
[----:B------:R-:W-:Y:S01]  /*de30*/  ULDC.64 UR4, c[0x0][0x3f8] ;  /* 0x0000fe0000047ab9 */ /* 0x000fe20000000a00 */
[----:B------:R-:W-:Y:S01]  /*de40*/  IMAD.MOV.U32 R4, RZ, RZ, R24 ;  /* 0x000000ffff047224 */ /* 0x000fe200078e0018 */
[----:B------:R-:W-:Y:S01]  /*de50*/  ULDC.64 UR6, c[0x0][0x408] ;  /* 0x0001020000067ab9 */ /* 0x000fe20000000a00 */
[----:B------:R-:W-:Y:S01]  /*de60*/  IMAD.MOV.U32 R8, RZ, RZ, R26 ;  /* 0x000000ffff087224 */ /* 0x000fe200078e001a */
[----:B------:R-:W-:Y:S01]  /*de70*/  ULDC.64 UR8, c[0x0][0x400] ;  /* 0x0001000000087ab9 */ /* 0x000fe20000000a00 */
[----:B------:R-:W-:Y:S01]  /*de80*/  IMAD.MOV.U32 R9, RZ, RZ, R31 ;  /* 0x000000ffff097224 */ /* 0x000fe200078e001f */
[----:B------:R-:W-:Y:S02]  /*de90*/  SHF.R.S32.HI R38, RZ, 0x1f, R230 ;  /* 0x0000001fff267819 */ /* 0x000fe400000114e6 */
[----:B0-----:R-:W-:Y:S01]  /*dea0*/  ISETP.NE.AND P0, PT, R37, 0x1, PT ;  /* 0x000000012500780c */ /* 0x001fe20003f05270 */
[----:B-1----:R-:W-:-:S12]  /*deb0*/  VIADD R21, R20, 0xffffff80 ;  /* 0xffffff8014157836 */ /* 0x002fd80000000000 */
[----:B------:R-:W0:Y:S01]  /*dec0*/  @P0 LDC R0, c[0x0][0x44c] ;  /* 0x00011300ff000b82 */ /* 0x000e220000000800 */
[----:B------:R-:W-:-:S04]  /*ded0*/  SHF.R.S32.HI R20, RZ, 0x1f, R21 ;  /* 0x0000001fff147819 */ /* 0x000fc80000011415 */
[----:B------:R-:W-:-:S03]  /*dee0*/  LEA.HI R20, R20, R21, RZ, 0x2 ;  /* 0x0000001514147211 */ /* 0x000fc600078f10ff */
[----:B------:R-:W1:Y:S01]  /*def0*/  @P0 LDC R5, c[0x0][0x450] ;  /* 0x00011400ff050b82 */ /* 0x000e620000000800 */
[----:B------:R-:W-:-:S05]  /*df00*/  LOP3.LUT R20, R20, 0xfffffffc, RZ, 0xc0, !PT ;  /* 0xfffffffc14147812 */ /* 0x000fca00078ec0ff */
[----:B------:R-:W-:-:S04]  /*df10*/  IMAD.IADD R20, R21, 0x1, -R20 ;  /* 0x0000000115147824 */ /* 0x000fc800078e0a14 */
[----:B------:R-:W-:-:S04]  /*df20*/  IMAD R3, R20, 0x40, R41 ;  /* 0x0000004014037824 */ /* 0x000fc800078e0229 */
[----:B0-----:R-:W-:-:S05]  /*df30*/  @P0 IMAD.HI.U32 R0, R3, R0, RZ ;  /* 0x0000000003000227 */ /* 0x001fca00078e00ff */
[----:B-1----:R-:W-:Y:S01]  /*df40*/  @P0 SHF.R.U32.HI R3, RZ, R5, R0 ;  /* 0x00000005ff030219 */ /* 0x002fe20000011600 */
[----:B------:R-:W-:-:S03]  /*df50*/  IMAD.MOV.U32 R5, RZ, RZ, R29 ;  /* 0x000000ffff057224 */ /* 0x000fc600078e001d */
        /* <DEDUP_REMOVED lines=8> */
[----:B------:R-:W-:Y:S02]  /*dfe0*/  UMOV UR4, 0xffffffff ;  /* 0xffffffff00047882 */ /* 0x000fe40000000000 */
[----:B------:R-:W-:Y:S01]  /*dff0*/  IMAD R3, R3, UR7, R6 ;  /* 0x0000000703037c24 */ /* 0x000fe2000f8e0206 */
[----:B------:R-:W-:Y:S02]  /*e000*/  IADD3 R6, P1, R8, UR8, RZ ;  /* 0x0000000808067c10 */ /* 0x000fe4000ff3e0ff */
[----:B------:R-:W-:Y:S02]  /*e010*/  IADD3.X R4, R5, UR5, R7, P0, !PT ;  /* 0x0000000505047c10 */ /* 0x000fe400087fe407 */
[----:B------:R-:W-:Y:S01]  /*e020*/  IADD3.X R8, R9, UR9, R3, P1, !PT ;  /* 0x0000000909087c10 */ /* 0x000fe20008ffe403 */
[----:B------:R-:W-:Y:S08]  /*e030*/  BRA.DIV UR4, `(.L_x_8444) ;  /* 0x00000222048c7947 */ /* 0x000ff0000b800000 */
[----:B------:R0:W1:Y:S04]  /*e040*/  SHFL.IDX PT, R3, R4, RZ, 0x1c1f ;  /* 0x001c1fff04037589 */ /* 0x00006800000e0000 */
[----:B------:R0:W2:Y:S04]  /*e050*/  SHFL.IDX PT, R5, R0, RZ, 0x1c1f ;  /* 0x001c1fff00057589 */ /* 0x0000a800000e0000 */
[----:B------:R0:W3:Y:S04]  /*e060*/  SHFL.IDX PT, R7, R8, RZ, 0x1c1f ;  /* 0x001c1fff08077589 */ /* 0x0000e800000e0000 */
[----:B------:R0:W4:Y:S02]  /*e070*/  SHFL.IDX PT, R14, R6, RZ, 0x1c1f ;  /* 0x001c1fff060e7589 */ /* 0x00012400000e0000 */
.L_x_8675:
        /* <DEDUP_REMOVED lines=15> */
[----:B------:R-:W-:Y:S01]  /*e170*/  CS2R R26, SRZ ;  /* 0x00000000001a7805 */ /* 0x000fe2000001ff00 */
[----:B------:R-:W-:-:S04]  /*e180*/  ULDC.64 UR6, c[0x0][0x208] ;  /* 0x0000820000067ab9 */ /* 0x000fc80000000a00 */
[----:B--2---:R-:W-:-:S04]  /*e190*/  @!P4 IADD3 R24, P0, R230, R5, RZ ;  /* 0x00000005e618c210 */ /* 0x004fc80007f1e0ff */
[-C--:B----4-:R-:W-:Y:S02]  /*e1a0*/  @!P3 IADD3 R12, P1, R22, R14.reuse, RZ ;  /* 0x0000000e160cb210 */ /* 0x090fe40007f3e0ff */
[----:B------:R-:W-:Y:S01]  /*e1b0*/  @!P4 IADD3 R14, P2, R230, R14, RZ ;  /* 0x0000000ee60ec210 */ /* 0x000fe20007f5e0ff */
[--C-:B-1----:R-:W-:Y:S01]  /*e1c0*/  @!P4 IMAD.X R25, R3, 0x1, R38.reuse, P0 ;  /* 0x000000010319c824 */ /* 0x102fe200000e0626 */
[----:B------:R-:W-:Y:S01]  /*e1d0*/  @!P3 IADD3 R10, P0, R22, R5, RZ ;  /* 0x00000005160ab210 */ /* 0x000fe20007f1e0ff */
[C---:B---3--:R-:W-:Y:S02]  /*e1e0*/  @!P3 IMAD.X R13, R7.reuse, 0x1, R23, P1 ;  /* 0x00000001070db824 */ /* 0x048fe400008e0617 */
[----:B------:R-:W-:Y:S01]  /*e1f0*/  @!P4 IMAD.X R15, R7, 0x1, R38, P2 ;  /* 0x00000001070fc824 */ /* 0x000fe200010e0626 */
[----:B------:R-:W-:Y:S01]  /*e200*/  @!P3 IADD3.X R11, R3, R23, RZ, P0, !PT ;  /* 0x00000017030bb210 */ /* 0x000fe200007fe4ff */
[----:B------:R1:W5:Y:S04]  /*e210*/  @!P4 LD.E.64 R20, desc[UR6][R24.64] ;  /* 0x000000061814c980 */ /* 0x000368000c101b00 */
[----:B------:R1:W5:Y:S04]  /*e220*/  @!P3 LD.E.64 R28, desc[UR6][R10.64] ;  /* 0x000000060a1cb980 */ /* 0x000368000c101b00 */
[----:B------:R1:W5:Y:S04]  /*e230*/  @!P3 LD.E.64 R30, desc[UR6][R12.64] ;  /* 0x000000060c1eb980 */ /* 0x000368000c101b00 */
[----:B------:R1:W5:Y:S02]  /*e240*/  @!P4 LD.E.64 R26, desc[UR6][R14.64] ;  /* 0x000000060e1ac980 */ /* 0x000364000c101b00 */
.L_x_8446:
[----:B------:R-:W-:Y:S05]  /*e250*/  BSYNC B1 ;  /* 0x0000000000017941 */ /* 0x000fea0003800000 */
.L_x_8445:
[----:B------:R-:W-:Y:S01]  /*e260*/  UMOV UR4, 0xffffffff ;  /* 0xffffffff00047882 */ /* 0x000fe20000000000 */
[----:B-1----:R-:W-:Y:S02]  /*e270*/  CS2R R24, SRZ ;  /* 0x0000000000187805 */ /* 0x002fe4000001ff00 */
[----:B------:R-:W-:Y:S05]  /*e280*/  BRA.DIV UR4, `(.L_x_8447) ;  /* 0x0000022204687947 */ /* 0x000fea000b800000 */
[----:B------:R1:W0:Y:S04]  /*e290*/  SHFL.IDX PT, R3, R4, 0x1, 0x1c1f ;  /* 0x003c1f0004037f89 */ /* 0x00022800000e0000 */
[----:B--2---:R1:W2:Y:S04]  /*e2a0*/  SHFL.IDX PT, R5, R0, 0x1, 0x1c1f ;  /* 0x003c1f0000057f89 */ /* 0x0042a800000e0000 */
[----:B---3--:R1:W3:Y:S04]  /*e2b0*/  SHFL.IDX PT, R7, R8, 0x1, 0x1c1f ;  /* 0x003c1f0008077f89 */ /* 0x0082e800000e0000 */
[----:B----4-:R1:W4:Y:S02]  /*e2c0*/  SHFL.IDX PT, R14, R6, 0x1, 0x1c1f ;  /* 0x003c1f00060e7f89 */ /* 0x01032400000e0000 */
.L_x_8681:
        /* <DEDUP_REMOVED lines=9> */
[----:B------:R-:W-:Y:S01]  /*e360*/  ISETP.GE.AND P4, PT, R230, UR4, PT ;  /* 0x00000004e6007c0c */ /* 0x000fe2000bf86270 */
[----:B------:R-:W-:Y:S01]  /*e370*/  ULDC.64 UR6, c[0x0][0x208] ;  /* 0x0000820000067ab9 */ /* 0x000fe20000000a00 */
[----:B------:R-:W-:Y:S02]  /*e380*/  ISETP.GE.AND P3, PT, R22, UR4, PT ;  /* 0x0000000416007c0c */ /* 0x000fe4000bf66270 */
[----:B------:R-:W-:-:S09]  /*e390*/  CS2R R10, SRZ ;  /* 0x00000000000a7805 */ /* 0x000fd2000001ff00 */
[CC--:B--2---:R-:W-:Y:S02]  /*e3a0*/  @!P4 IADD3 R32, P0, R230.reuse, R5.reuse, RZ ;  /* 0x00000005e620c210 */ /* 0x0c4fe40007f1e0ff */
[-C--:B----4-:R-:W-:Y:S02]  /*e3b0*/  @!P4 IADD3 R34, P2, R230, R14.reuse, RZ ;  /* 0x0000000ee622c210 */ /* 0x090fe40007f5e0ff */
[C---:B------:R-:W-:Y:S01]  /*e3c0*/  @!P3 IADD3 R14, P1, R22.reuse, R14, RZ ;  /* 0x0000000e160eb210 */ /* 0x040fe20007f3e0ff */
[--C-:B------:R-:W-:Y:S01]  /*e3d0*/  @!P4 IMAD.X R33, R3, 0x1, R38.reuse, P0 ;  /* 0x000000010321c824 */ /* 0x100fe200000e0626 */
[----:B------:R-:W-:Y:S02]  /*e3e0*/  @!P3 IADD3 R4, P0, R22, R5, RZ ;  /* 0x000000051604b210 */ /* 0x000fe40007f1e0ff */
[----:B------:R-:W-:Y:S02]  /*e3f0*/  CS2R R12, SRZ ;  /* 0x00000000000c7805 */ /* 0x000fe4000001ff00 */
[----:B------:R-:W-:Y:S01]  /*e400*/  CS2R R8, SRZ ;  /* 0x0000000000087805 */ /* 0x000fe2000001ff00 */
[----:B---3--:R-:W-:Y:S01]  /*e410*/  @!P4 IMAD.X R35, R7, 0x1, R38, P2 ;  /* 0x000000010723c824 */ /* 0x008fe200010e0626 */
[----:B------:R0:W5:Y:S01]  /*e420*/  @!P4 LD.E.64 R24, desc[UR6][R32.64] ;  /* 0x000000062018c980 */ /* 0x000162000c101b00 */
[----:B------:R-:W-:-:S02]  /*e430*/  @!P3 IMAD.X R5, R3, 0x1, R23, P0 ;  /* 0x000000010305b824 */ /* 0x000fc400000e0617 */
[----:B------:R-:W-:Y:S01]  /*e440*/  @!P3 IMAD.X R15, R7, 0x1, R23, P1 ;  /* 0x00000001070fb824 */ /* 0x000fe200008e0617 */
[----:B------:R0:W5:Y:S04]  /*e450*/  @!P4 LD.E.64 R8, desc[UR6][R34.64] ;  /* 0x000000062208c980 */ /* 0x000168000c101b00 */
[----:B------:R0:W5:Y:S04]  /*e460*/  @!P3 LD.E.64 R10, desc[UR6][R4.64] ;  /* 0x00000006040ab980 */ /* 0x000168000c101b00 */
[----:B------:R0:W5:Y:S02]  /*e470*/  @!P3 LD.E.64 R12, desc[UR6][R14.64] ;  /* 0x000000060e0cb980 */ /* 0x000164000c101b00 */
.L_x_8449:
[----:B------:R-:W-:Y:S05]  /*e480*/  BSYNC B1 ;  /* 0x0000000000017941 */ /* 0x000fea0003800000 */
.L_x_8448:
[----:B------:R-:W2:Y:S01]  /*e490*/  LDL R0, [R1+0xac] ;  /* 0x0000ac0001007983 */ /* 0x000ea20000100800 */
[----:B0-----:R-:W-:Y:S01]  /*e4a0*/  VIADDMNMX R15, R37, -R39, 0x80, PT ;  /* 0x00000080250f7446 */ /* 0x001fe20003800927 */
[----:B------:R-:W-:Y:S01]  /*e4b0*/  BSSY B1, `(.L_x_8450) ;  /* 0x0000019000017945 */ /* 0x000fe20003800000 */
[----:B------:R-:W-:Y:S01]  /*e4c0*/  LOP3.LUT P2, RZ, R229, 0x4, RZ, 0xc0, !PT ;  /* 0x00000004e5ff7812 */ /* 0x000fe2000784c0ff */
[----:B------:R-:W0:Y:S01]  /*e4d0*/  S2R R4, SR_TID.X ;  /* 0x0000000000047919 */ /* 0x000e220000002100 */
[----:B------:R-:W-:Y:S01]  /*e4e0*/  ISETP.GE.AND P1, PT, R228, R15, PT ;  /* 0x0000000fe400720c */ /* 0x000fe20003f26270 */
[----:B0-----:R-:W-:-:S05]  /*e4f0*/  VIADD R6, R4, 0xffffff80 ;  /* 0xffffff8004067836 */ /* 0x001fca0000000000 */
[----:B------:R-:W-:-:S04]  /*e500*/  SHF.R.S32.HI R4, RZ, 0x1f, R6 ;  /* 0x0000001fff047819 */ /* 0x000fc80000011406 */
[----:B------:R-:W-:-:S05]  /*e510*/  LEA.HI R4, R4, R6, RZ, 0x5 ;  /* 0x0000000604047211 */ /* 0x000fca00078f28ff */
[----:B------:R-:W-:-:S05]  /*e520*/  IMAD.SHL.U32 R4, R4, 0x20, RZ ;  /* 0x0000002004047824 */ /* 0x000fca00078e00ff */
[----:B------:R-:W-:Y:S02]  /*e530*/  LOP3.LUT R4, R4, 0xfffffc00, RZ, 0xc0, !PT ;  /* 0xfffffc0004047812 */ /* 0x000fe400078ec0ff */
[----:B--2---:R-:W-:Y:S01]  /*e540*/  R2UR UR5, R0 ;  /* 0x00000000000572ca */ /* 0x004fe200000e0000 */
[----:B------:R-:W-:-:S05]  /*e550*/  IMAD.SHL.U32 R0, R229, 0x80, RZ ;  /* 0x00000080e5007824 */ /* 0x000fca00078e00ff */
[----:B------:R-:W-:-:S04]  /*e560*/  LOP3.LUT R3, R0, 0x380, RZ, 0xc0, !PT ;  /* 0x0000038000037812 */ /* 0x000fc800078ec0ff */
[----:B------:R-:W-:Y:S02]  /*e570*/  LOP3.LUT R0, R3, 0x30, R18, 0xf8, !PT ;  /* 0x0000003003007812 */ /* 0x000fe400078ef812 */
[----:B------:R-:W-:Y:S01]  /*e580*/  SHF.R.U32.HI R3, RZ, 0x3, R3 ;  /* 0x00000003ff037819 */ /* 0x000fe20000011603 */
[----:B------:R-:W-:-:S03]  /*e590*/  ULEA.HI UR4, UR5, UR5, URZ, 0x1 ;  /* 0x0000000505047291 */ /* 0x000fc6000f8f083f */
[----:B------:R-:W-:Y:S01]  /*e5a0*/  LOP3.LUT R3, R0, R3, RZ, 0x3c, !PT ;  /* 0x0000000300037212 */ /* 0x000fe200078e3cff */
[----:B------:R-:W-:-:S03]  /*e5b0*/  ULOP3.LUT UR4, UR4, 0xfffffffe, URZ, 0xc0, !UPT ;  /* 0xfffffffe04047892 */ /* 0x000fc6000f8ec03f */
[----:B------:R-:W-:Y:S01]  /*e5c0*/  IADD3 R3, R16, R3, R4 ;  /* 0x0000000310037210 */ /* 0x000fe20007ffe004 */
[----:B------:R-:W-:-:S03]  /*e5d0*/  UIADD3 UR4, UR5, -UR4, URZ ;  /* 0x8000000405047290 */ /* 0x000fc6000fffe03f */
[C---:B------:R-:W-:Y:S01]  /*e5e0*/  IADD3 R4, R3.reuse, 0x1c400, RZ ;  /* 0x0001c40003047810 */ /* 0x040fe20007ffe0ff */
[----:B------:R-:W-:Y:S02]  /*e5f0*/  VIADD R0, R3, 0x1c440 ;  /* 0x0001c44003007836 */ /* 0x000fe40000000000 */
[----:B------:R-:W-:-:S05]  /*e600*/  IMAD.U32 R5, RZ, RZ, UR4 ;  /* 0x00000004ff057e24 */ /* 0x000fca000f8e00ff */
[----:B------:R-:W-:-:S04]  /*e610*/  SHF.L.U32 R5, R5, 0x1f, RZ ;  /* 0x0000001f05057819 */ /* 0x000fc800000006ff */
[----:B------:R-:W0:Y:S02]  /*e620*/  SYNCS.PHASECHK.TRANS64.TRYWAIT P0, [R16+URZ+0x2e800], R5 ;  /* 0x02e80005100075a7 */ /* 0x000e24000800017f */
[----:B0-----:R-:W-:Y:S05]  /*e630*/  @!P0 BRA `(.L_x_8451) ;  /* 0x0000021c00ec8947 */ /* 0x001fea0003800000 */
.L_x_8682:
[----:B------:R-:W-:Y:S05]  /*e640*/  BSYNC B1 ;  /* 0x0000000000017941 */ /* 0x000fea0003800000 */
.L_x_8450:
        /* <DEDUP_REMOVED lines=8> */
[----:B---3--:R-:W0:Y:S01]  /*e6d0*/  LDS.128 R4, [R3+0x1c400] ;  /* 0x01c4000003047984 */ /* 0x008e220000000c00 */
        /* <DEDUP_REMOVED lines=8> */
[----:B------:R-:W-:Y:S01]  /*e760*/  LOP3.LUT R39, R39, 0xff, RZ, 0xc0, !PT ;  /* 0x000000ff27277812 */ /* 0x000fe200078ec0ff */
[----:B------:R-:W-:Y:S01]  /*e770*/  IMAD.U32 R35, R35, 0x10000, RZ ;  /* 0x0001000023237824 */ /* 0x000fe200078e00ff */
[----:B------:R-:W-:Y:S02]  /*e780*/  SHF.R.U32.HI R40, RZ, 0x10, R31 ;  /* 0x00000010ff287819 */ /* 0x000fe4000001161f */
[----:B----4-:R-:W-:Y:S02]  /*e790*/  LOP3.LUT R14, R28, 0xff, RZ, 0xc0, !PT ;  /* 0x000000ff1c0e7812 */ /* 0x010fe400078ec0ff */
[----:B------:R-:W-:-:S02]  /*e7a0*/  LOP3.LUT R33, R32, 0xff, RZ, 0xc0, !PT ;  /* 0x000000ff20217812 */ /* 0x000fc400078ec0ff */
[----:B------:R-:W-:Y:S01]  /*e7b0*/  PRMT R38, R39, 0x7604, R38 ;  /* 0x0000760427267816 */ /* 0x000fe20000000026 */
[----:B------:R-:W-:Y:S01]  /*e7c0*/  IMAD.U32 R39, R40, 0x10000, RZ ;  /* 0x0001000028277824 */ /* 0x000fe200078e00ff */
        /* <DEDUP_REMOVED lines=9> */
[----:B0-----:R-:W-:Y:S02]  /*e860*/  F2FP.F16.E4M3.UNPACK_B R14, R6.H1 ;  /* 0x00000006ff0e723e */ /* 0x001fe400030006ff */
[----:B------:R-:W-:-:S02]  /*e870*/  LOP3.LUT R37, R37, 0xff0000, R30, 0xf8, !PT ;  /* 0x00ff000025257812 */ /* 0x000fc400078ef81e */
[----:B------:R-:W-:Y:S02]  /*e880*/  F2FP.F16.E4M3.UNPACK_B R38, R39 ;  /* 0x00000027ff26723e */ /* 0x000fe400020006ff */
[----:B------:R-:W-:Y:S02]  /*e890*/  F2FP.F16.E4M3.UNPACK_B R32, R35 ;  /* 0x00000023ff20723e */ /* 0x000fe400020006ff */
[----:B------:R-:W-:Y:S01]  /*e8a0*/  LOP3.LUT R34, R37, 0xff000000, R30, 0xf8, !PT ;  /* 0xff00000025227812 */ /* 0x000fe200078ef81e */
[--C-:B------:R-:W-:Y:S01]  /*e8b0*/  HADD2.F32 R30, -RZ, R14.reuse.H0_H0 ;  /* 0x2000000eff1e7230 */ /* 0x100fe20000004100 */
[--C-:B------:R-:W-:Y:S01]  /*e8c0*/  LOP3.LUT R33, R33, 0xff0000, R28.reuse, 0xf8, !PT ;  /* 0x00ff000021217812 */ /* 0x100fe200078ef81c */
[----:B------:R-:W-:Y:S01]  /*e8d0*/  HADD2.F32 R14, -RZ, R14.H1_H1 ;  /* 0x3000000eff0e7230 */ /* 0x000fe20000004100 */
[----:B------:R-:W-:Y:S01]  /*e8e0*/  F2FP.F16.E4M3.UNPACK_B R29, R6 ;  /* 0x00000006ff1d723e */ /* 0x000fe200020006ff */
[----:B------:R-:W-:Y:S01]  /*e8f0*/  HADD2.F32 R41, -RZ, R38.H1_H1 ;  /* 0x30000026ff297230 */ /* 0x000fe20000004100 */
[----:B------:R-:W-:Y:S01]  /*e900*/  LOP3.LUT R33, R33, 0xff000000, R28, 0xf8, !PT ;  /* 0xff00000021217812 */ /* 0x000fe200078ef81c */
[----:B------:R-:W-:Y:S01]  /*e910*/  HADD2.F32 R37, -RZ, R32.H1_H1 ;  /* 0x30000020ff257230 */ /* 0x000fe20000004100 */
[----:B------:R-:W-:Y:S01]  /*e920*/  F2FP.F16.E4M3.UNPACK_B R28, R5.H1 ;  /* 0x00000005ff1c723e */ /* 0x000fe200030006ff */
[----:B------:R-:W-:-:S02]  /*e930*/  HADD2.F32 R38, -RZ, R38.H0_H0 ;  /* 0x20000026ff267230 */ /* 0x000fc40000004100 */
[C---:B------:R-:W-:Y:S01]  /*e940*/  FMUL.FTZ R43, R14.reuse, R41 ;  /* 0x000000290e2b7220 */ /* 0x040fe20000410000 */
[----:B------:R-:W-:Y:S02]  /*e950*/  HADD2.F32 R32, -RZ, R32.H0_H0 ;  /* 0x20000020ff207230 */ /* 0x000fe40000004100 */
[----:B------:R-:W-:Y:S01]  /*e960*/  FMUL.FTZ R40, R14, R37 ;  /* 0x000000250e287220 */ /* 0x000fe20000410000 */
[----:B------:R-:W-:Y:S01]  /*e970*/  F2FP.F16.E4M3.UNPACK_B R14, R5 ;  /* 0x00000005ff0e723e */ /* 0x000fe200020006ff */
[--C-:B------:R-:W-:Y:S01]  /*e980*/  HADD2.F32 R5, -RZ, R29.reuse.H1_H1 ;  /* 0x3000001dff057230 */ /* 0x100fe20000004100 */
[----:B------:R-:W-:Y:S01]  /*e990*/  F2FP.F16.E4M3.UNPACK_B R31, R7 ;  /* 0x00000007ff1f723e */ /* 0x000fe200020006ff */
[C---:B------:R-:W-:Y:S01]  /*e9a0*/  FFMA.FTZ R43, R30.reuse, R37, -R43 ;  /* 0x000000251e2b7223 */ /* 0x040fe2000001082b */
        /* <DEDUP_REMOVED lines=72> */
.L_x_8455:
[----:B------:R-:W-:Y:S05]  /*ee30*/  BSYNC B2 ;  /* 0x0000000000027941 */ /* 0x000fea0003800000 */
.L_x_8454:
[----:B------:R-:W-:Y:S05]  /*ee40*/  @P1 BRA `(.L_x_8453) ;  /* 0x0000000400e81947 */ /* 0x000fea0003800000 */
[----:B0--3--:R-:W0:Y:S01]  /*ee50*/  LDS.128 R4, [R0] ;  /* 0x0000000000047984 */ /* 0x009e220000000c00 */
        /* <DEDUP_REMOVED lines=121> */
.L_x_8453:
[----:B------:R-:W-:Y:S05]  /*f5f0*/  BSYNC B1 ;  /* 0x0000000000017941 */ /* 0x000fea0003800000 */
.L_x_8452:
        /* <DEDUP_REMOVED lines=8> */
[----:B---3--:R-:W0:Y:S01]  /*f680*/  LDS.128 R4, [R3+0x1e400] ;  /* 0x01e4000003047984 */ /* 0x008e220000000c00 */
        /* <DEDUP_REMOVED lines=121> */
.L_x_8458:
[----:B------:R-:W-:Y:S05]  /*fe20*/  BSYNC B1 ;  /* 0x0000000000017941 */ /* 0x000fea0003800000 */
.L_x_8457:
[----:B------:R-:W-:Y:S05]  /*fe30*/  @P1 BRA `(.L_x_8456) ;  /* 0x0000002c00841947 */ /* 0x000fea0003800000 */
[----:B0--3--:R-:W0:Y:S01]  /*fe40*/  LDS.128 R4, [R0+0x2000] ;  /* 0x0020000000047984 */ /* 0x009e220000000c00 */
        /* <DEDUP_REMOVED lines=78> */
[----:B------:R-:W-:Y:S01]  /*10330*/  HADD2.F32 R6, -RZ, R4.H1_H1 ;  /* 0x30000004ff067230 */ /* 0x000fe20000004100 */
[----:B------:R-:W-:Y:S01]  /*10340*/  F2FP.SATFINITE.E4M3.F32.PACK_AB_MERGE_C R28, R29, R28, RZ ;  /* 0x0000001c1d1c723e */ /* 0x000fe200048070ff */
[----:B------:R-:W-:-:S02]  /*10350*/  HADD2.F32 R10, -RZ, R9.H1_H1 ;  /* 0x30000009ff0a7230 */ /* 0x000fc40000004100 */
[----:B------:R-:W-:Y:S02]  /*10360*/  HADD2.F32 R5, -RZ, R4.H0_H0 ;  /* 0x20000004ff057230 */ /* 0x000fe40000004100 */
        /* <DEDUP_REMOVED lines=13> */
[----:B------:R-:W-:Y:S02]  /*10440*/  HADD2.F32 R4, -RZ, R8.H1_H1 ;  /* 0x30000008ff047230 */ /* 0x000fe40000004100 */
[----:B------:R-:W-:Y:S02]  /*10450*/  HADD2.F32 R20, -RZ, R20.H0_H0 ;  /* 0x20000014ff147230 */ /* 0x000fe40000004100 */
[----:B------:R-:W-:Y:S02]  /*10460*/  HADD2.F32 R3, -RZ, R7.H1_H1 ;  /* 0x30000007ff037230 */ /* 0x000fe40000004100 */
[----:B------:R-:W-:Y:S01]  /*10470*/  FMUL.FTZ R15, R4, R9 ;  /* 0x00000009040f7220 */ /* 0x000fe20000410000 */
[----:B------:R-:W-:-:S02]  /*10480*/  HADD2.F32 R12, -RZ, R12.H0_H0 ;  /* 0x2000000cff0c7230 */ /* 0x000fc40000004100 */
        /* <DEDUP_REMOVED lines=18> */
.L_x_8443:
[----:B------:R-:W0:Y:S01]  /*105b0*/  S2R R0, SR_TID.X ;  /* 0x0000000000007919 */ /* 0x000e220000002100 */
[----:B------:R-:W1:Y:S01]  /*105c0*/  LDC R34, c[0x0][0x448] ;  /* 0x00011200ff227b82 */ /* 0x000e620000000800 */
[----:B------:R-:W-:Y:S01]  /*105d0*/  IMAD.MOV.U32 R4, RZ, RZ, R24 ;  /* 0x000000ffff047224 */ /* 0x000fe200078e0018 */
[----:B------:R-:W-:Y:S01]  /*105e0*/  ULDC.64 UR4, c[0x0][0x3f8] ;  /* 0x0000fe0000047ab9 */ /* 0x000fe20000000a00 */
[----:B------:R-:W-:Y:S01]  /*105f0*/  IMAD.MOV.U32 R6, RZ, RZ, R26 ;  /* 0x000000ffff067224 */ /* 0x000fe200078e001a */
[----:B------:R-:W-:Y:S01]  /*10600*/  ULDC.64 UR6, c[0x0][0x408] ;  /* 0x0001020000067ab9 */ /* 0x000fe20000000a00 */
[----:B------:R-:W-:Y:S01]  /*10610*/  IMAD.MOV.U32 R7, RZ, RZ, R31 ;  /* 0x000000ffff077224 */ /* 0x000fe200078e001f */
[----:B------:R-:W-:Y:S01]  /*10620*/  ULDC.64 UR8, c[0x0][0x400] ;  /* 0x0001000000087ab9 */ /* 0x000fe20000000a00 */
[----:B-1----:R-:W-:Y:S01]  /*10630*/  ISETP.NE.AND P0, PT, R34, 0x1, PT ;  /* 0x000000012200780c */ /* 0x002fe20003f05270 */
[----:B0-----:R-:W-:-:S05]  /*10640*/  VIADD R0, R0, 0xffffff80 ;  /* 0xffffff8000007836 */ /* 0x001fca0000000000 */
[----:B------:R-:W-:-:S07]  /*10650*/  SHF.R.S32.HI R3, RZ, 0x1f, R0 ;  /* 0x0000001fff037819 */ /* 0x000fce0000011400 */
[----:B------:R-:W0:Y:S01]  /*10660*/  @P0 LDC R5, c[0x0][0x450] ;  /* 0x00011400ff050b82 */ /* 0x000e220000000800 */
[----:B------:R-:W-:-:S04]  /*10670*/  LEA.HI R3, R3, R0, RZ, 0x2 ;  /* 0x0000000003037211 */ /* 0x000fc800078f10ff */
[----:B------:R-:W-:-:S05]  /*10680*/  LOP3.LUT R3, R3, 0xfffffffc, RZ, 0xc0, !PT ;  /* 0xfffffffc03037812 */ /* 0x000fca00078ec0ff */
[----:B------:R-:W-:Y:S02]  /*10690*/  IMAD.IADD R3, R0, 0x1, -R3 ;  /* 0x0000000100037824 */ /* 0x000fe400078e0a03 */
[----:B------:R-:W1:Y:S02]  /*106a0*/  @P0 LDC R0, c[0x0][0x44c] ;  /* 0x00011300ff000b82 */ /* 0x000e640000000800 */
[----:B------:R-:W-:-:S04]  /*106b0*/  IMAD R3, R3, 0x40, R41 ;  /* 0x0000004003037824 */ /* 0x000fc800078e0229 */
[----:B-1----:R-:W-:-:S05]  /*106c0*/  @P0 IMAD.HI.U32 R0, R3, R0, RZ ;  /* 0x0000000003000227 */ /* 0x002fca00078e00ff */
[----:B0-----:R-:W-:Y:S02]  /*106d0*/  @P0 SHF.R.U32.HI R3, RZ, R5, R0 ;  /* 0x00000005ff030219 */ /* 0x001fe40000011600 */
[----:B------:R-:W-:Y:S02]  /*106e0*/  MOV R5, R29 ;  /* 0x0000001d00057202 */ /* 0x000fe40000000f00 */
        /* <DEDUP_REMOVED lines=15> */
[----:B------:R-:W0:Y:S01]  /*107e0*/  LDC R39, c[0x0][0x3f4] ;  /* 0x0000fd00ff277b82 */ /* 0x000e220000000800 */
[----:B------:R-:W-:Y:S02]  /*107f0*/  ULDC.64 UR4, c[0x0][0x208] ;  /* 0x0000820000047ab9 */ /* 0x000fe40000000a00 */
        /* <DEDUP_REMOVED lines=8> */
[----:B---3--:R-:W-:-:S03]  /*10880*/  @!P1 IADD3 R14, P3, R18, R14, RZ ;  /* 0x0000000e120e9210 */ /* 0x008fc60007f7e0ff */
[--C-:B----4-:R-:W-:Y:S02]  /*10890*/  @!P1 IMAD.X R5, R3, 0x1, R19.reuse, P2 ;  /* 0x0000000103059824 */ /* 0x110fe400010e0613 */
[----:B-----5:R-:W-:Y:S02]  /*108a0*/  @!P1 IMAD.X R3, R7, 0x1, R19, P3 ;  /* 0x0000000107039824 */ /* 0x020fe400018e0613 */
        /* <DEDUP_REMOVED lines=22> */
.L_x_8692:
        /* <DEDUP_REMOVED lines=11> */
[C---:B------:R-:W-:Y:S01]  /*10ac0*/  IADD3 R8, P1, R18.reuse, R35, RZ ;  /* 0x0000002312087210 */ /* 0x040fe20007f3e0ff */
[----:B------:R-:W-:Y:S01]  /*10ad0*/  ULDC.64 UR4, c[0x0][0x208] ;  /* 0x0000820000047ab9 */ /* 0x000fe20000000a00 */
[----:B------:R-:W-:-:S03]  /*10ae0*/  IADD3 R4, P2, R18, R14, RZ ;  /* 0x0000000e12047210 */ /* 0x000fc60007f5e0ff */
[--C-:B------:R-:W-:Y:S02]  /*10af0*/  IMAD.X R9, R3, 0x1, R19.reuse, P1 ;  /* 0x0000000103097824 */ /* 0x100fe400008e0613 */
[----:B------:R-:W-:-:S04]  /*10b00*/  IMAD.X R5, R37, 0x1, R19, P2 ;  /* 0x0000000125057824 */ /* 0x000fc800010e0613 */
[----:B------:R-:W5:Y:S04]  /*10b10*/  LD.E.128 R8, desc[UR4][R8.64] ;  /* 0x0000000408087980 */ /* 0x000f68000c101d00 */
[----:B------:R-:W5:Y:S02]  /*10b20*/  LD.E.128 R4, desc[UR4][R4.64] ;  /* 0x0000000404047980 */ /* 0x000f64000c101d00 */
.L_x_8461:
[----:B------:R-:W-:Y:S05]  /*10b30*/  BSYNC B1 ;  /* 0x0000000000017941 */ /* 0x000fea0003800000 */
.L_x_8460:
[----:B------:R-:W2:Y:S04]  /*10b40*/  LDL R0, [R1+0xac] ;  /* 0x0000ac0001007983 */ /* 0x000ea80000100800 */
[----:B------:R-:W3:Y:S01]  /*10b50*/  LDL R12, [R1+0x54] ;  /* 0x00005400010c7983 */ /* 0x000ee20000100800 */
[----:B------:R-:W-:Y:S01]  /*10b60*/  BSSY B1, `(.L_x_8462) ;  /* 0x000000d000017945 */ /* 0x000fe20003800000 */
[----:B--2---:R-:W-:Y:S01]  /*10b70*/  R2UR UR5, R0 ;  /* 0x00000000000572ca */ /* 0x004fe200000e0000 */
[----:B------:R-:W-:Y:S01]  /*10b80*/  VIADD R0, R228, 0x40 ;  /* 0x00000040e4007836 */ /* 0x000fe20000000000 */
[----:B---3--:R-:W-:-:S04]  /*10b90*/  VIADDMNMX R13, R34, -R12, 0x80, PT ;  /* 0x00000080220d7446 */ /* 0x008fc8000380090c */
[-C--:B------:R-:W-:Y:S02]  /*10ba0*/  ISETP.GE.OR P2, PT, R228, R13.reuse, P0 ;  /* 0x0000000de400720c */ /* 0x080fe40000746670 */
[----:B------:R-:W-:-:S05]  /*10bb0*/  ISETP.GE.OR P0, PT, R0, R13, P0 ;  /* 0x0000000d0000720c */ /* 0x000fca0000706670 */
[----:B------:R-:W-:-:S04]  /*10bc0*/  ULEA.HI UR4, UR5, UR5, URZ, 0x1 ;  /* 0x0000000505047291 */ /* 0x000fc8000f8f083f */
[----:B------:R-:W-:-:S04]  /*10bd0*/  ULOP3.LUT UR4, UR4, 0xfffffffe, URZ, 0xc0, !UPT ;  /* 0xfffffffe04047892 */ /* 0x000fc8000f8ec03f */
[----:B------:R-:W-:-:S06]  /*10be0*/  UIADD3 UR4, UR5, -UR4, URZ ;  /* 0x8000000405047290 */ /* 0x000fcc000fffe03f */
[----:B------:R-:W-:-:S05]  /*10bf0*/  IMAD.U32 R3, RZ, RZ, UR4 ;  /* 0x00000004ff037e24 */ /* 0x000fca000f8e00ff */
[----:B------:R-:W-:-:S04]  /*10c00*/  SHF.L.U32 R3, R3, 0x1f, RZ ;  /* 0x0000001f03037819 */ /* 0x000fc800000006ff */
[----:B------:R-:W0:Y:S02]  /*10c10*/  SYNCS.PHASECHK.TRANS64.TRYWAIT P1, [R16+URZ+0x2e800], R3 ;  /* 0x02e80003100075a7 */ /* 0x000e24000802017f */
[----:B0-----:R-:W-:Y:S05]  /*10c20*/  @!P1 BRA `(.L_x_8463) ;  /* 0x000001fc00b49947 */ /* 0x001fea0003800000 */
.L_x_8693:
[----:B------:R-:W-:Y:S05]  /*10c30*/  BSYNC B1 ;  /* 0x0000000000017941 */ /* 0x000fea0003800000 */
.L_x_8462:
[----:B------:R-:W-:Y:S04]  /*10c40*/  BSSY B1, `(.L_x_8464) ;  /* 0x0000106000017945 */ /* 0x000fe80003800000 */
[----:B------:R-:W-:Y:S05]  /*10c50*/  @P2 BRA `(.L_x_8465) ;  /* 0x0000001000102947 */ /* 0x000fea0003800000 */
[----:B------:R-:W1:Y:S01]  /*10c60*/  S2R R26, SR_TID.X ;  /* 0x00000000001a7919 */ /* 0x000e620000002100 */
[----:B------:R-:W-:Y:S02]  /*10c70*/  SHF.R.U32.HI R0, RZ, 0x8, R32 ;  /* 0x00000008ff007819 */ /* 0x000fe40000011620 */
[----:B0-----:R-:W-:Y:S02]  /*10c80*/  LOP3.LUT R3, R32, 0xff, RZ, 0xc0, !PT ;  /* 0x000000ff20037812 */ /* 0x001fe400078ec0ff */
[----:B------:R-:W-:Y:S02]  /*10c90*/  LOP3.LUT R0, R0, 0xff, RZ, 0xc0, !PT ;  /* 0x000000ff00007812 */ /* 0x000fe400078ec0ff */
[----:B------:R-:W-:Y:S02]  /*10ca0*/  SHF.R.U32.HI R12, RZ, 0x8, R33 ;  /* 0x00000008ff0c7819 */ /* 0x000fe40000011621 */
[----:B------:R-:W-:Y:S02]  /*10cb0*/  SHF.R.U32.HI R14, RZ, 0x8, R30 ;  /* 0x00000008ff0e7819 */ /* 0x000fe4000001161e */
[----:B------:R-:W-:Y:S01]  /*10cc0*/  PRMT R35, R0, 0x7604, R3 ;  /* 0x0000760400237816 */ /* 0x000fe20000000003 */
[----:B------:R-:W-:Y:S01]  /*10cd0*/  IMAD.SHL.U32 R3, R229, 0x80, RZ ;  /* 0x00000080e5037824 */ /* 0x000fe200078e00ff */
[----:B------:R-:W-:-:S02]  /*10ce0*/  LOP3.LUT R13, R33, 0xff, RZ, 0xc0, !PT ;  /* 0x000000ff210d7812 */ /* 0x000fc400078ec0ff */
[----:B------:R-:W-:Y:S02]  /*10cf0*/  LOP3.LUT R12, R12, 0xff, RZ, 0xc0, !PT ;  /* 0x000000ff0c0c7812 */ /* 0x000fe400078ec0ff */
[----:B------:R-:W-:Y:S02]  /*10d00*/  LOP3.LUT R15, R30, 0xff, RZ, 0xc0, !PT ;  /* 0x000000ff1e0f7812 */ /* 0x000fe400078ec0ff */
[----:B------:R-:W-:Y:S02]  /*10d10*/  LOP3.LUT R14, R14, 0xff, RZ, 0xc0, !PT ;  /* 0x000000ff0e0e7812 */ /* 0x000fe400078ec0ff */
[----:B------:R-:W-:Y:S02]  /*10d20*/  PRMT R38, R12, 0x7604, R13 ;  /* 0x000076040c267816 */ /* 0x000fe4000000000d */
[----:B------:R-:W-:Y:S02]  /*10d30*/  SHF.R.U32.HI R0, RZ, 0x8, R28 ;  /* 0x00000008ff007819 */ /* 0x000fe4000001161c */
[----:B------:R-:W-:-:S02]  /*10d40*/  SHF.R.U32.HI R13, RZ, 0x8, R31 ;  /* 0x00000008ff0d7819 */ /* 0x000fc4000001161f */
[----:B------:R-:W-:Y:S01]  /*10d50*/  LOP3.LUT R12, R3, 0x380, RZ, 0xc0, !PT ;  /* 0x00000380030c7812 */ /* 0x000fe200078ec0ff */
[----:B------:R-:W-:Y:S01]  /*10d60*/  IMAD.IADD R3, R18, 0x1, R39 ;  /* 0x0000000112037824 */ /* 0x000fe200078e0227 */
[----:B------:R-:W-:Y:S02]  /*10d70*/  PRMT R41, R14, 0x7604, R15 ;  /* 0x000076040e297816 */ /* 0x000fe4000000000f */
[----:B------:R-:W-:Y:S01]  /*10d80*/  LOP3.LUT R15, R0, 0xff, RZ, 0xc0, !PT ;  /* 0x000000ff000f7812 */ /* 0x000fe200078ec0ff */
[----:B-1----:R-:W-:Y:S01]  /*10d90*/  VIADD R26, R26, 0xffffff80 ;  /* 0xffffff801a1a7836 */ /* 0x002fe20000000000 */
[----:B------:R-:W-:Y:S02]  /*10da0*/  LOP3.LUT R14, R31, 0xff, RZ, 0xc0, !PT ;  /* 0x000000ff1f0e7812 */ /* 0x000fe400078ec0ff */
[----:B------:R-:W-:Y:S02]  /*10db0*/  LOP3.LUT R13, R13, 0xff, RZ, 0xc0, !PT ;  /* 0x000000ff0d0d7812 */ /* 0x000fe400078ec0ff */
[----:B------:R-:W-:-:S02]  /*10dc0*/  SHF.R.S32.HI R40, RZ, 0x1f, R26 ;  /* 0x0000001fff287819 */ /* 0x000fc4000001141a */
[----:B------:R-:W-:Y:S02]  /*10dd0*/  LOP3.LUT R0, R12, 0x70, R18, 0xf8, !PT ;  /* 0x000000700c007812 */ /* 0x000fe400078ef812 */
[----:B------:R-:W-:Y:S02]  /*10de0*/  LEA.HI R40, R40, R26, RZ, 0x5 ;  /* 0x0000001a28287211 */ /* 0x000fe400078f28ff */
[----:B------:R-:W-:Y:S02]  /*10df0*/  SHF.R.U32.HI R25, RZ, 0x3, R12 ;  /* 0x00000003ff197819 */ /* 0x000fe4000001160c */
[----:B------:R-:W-:Y:S02]  /*10e00*/  SHF.L.U32 R40, R40, 0x5, RZ ;  /* 0x0000000528287819 */ /* 0x000fe400000006ff */
[----:B------:R-:W-:Y:S02]  /*10e10*/  LOP3.LUT R12, R12, 0x70, R3, 0xf8, !PT ;  /* 0x000000700c0c7812 */ /* 0x000fe400078ef803 */
[----:B------:R-:W-:-:S02]  /*10e20*/  LOP3.LUT R24, R28, 0xff, RZ, 0xc0, !PT ;  /* 0x000000ff1c187812 */ /* 0x000fc400078ec0ff */
[----:B------:R-:W-:Y:S02]  /*10e30*/  PRMT R45, R13, 0x7604, R14 ;  /* 0x000076040d2d7816 */ /* 0x000fe4000000000e */
[-C--:B------:R-:W-:Y:S02]  /*10e40*/  LOP3.LUT R3, R0, R25.reuse, RZ, 0x3c, !PT ;  /* 0x0000001900037212 */ /* 0x080fe400078e3cff */
[----:B------:R-:W-:Y:S02]  /*10e50*/  LOP3.LUT R40, R40, 0xfffffc00, RZ, 0xc0, !PT ;  /* 0xfffffc0028287812 */ /* 0x000fe400078ec0ff */
[----:B------:R-:W-:Y:S02]  /*10e60*/  SHF.R.U32.HI R13, RZ, 0x8, R29 ;  /* 0x00000008ff0d7819 */ /* 0x000fe4000001161d */
[----:B------:R-:W-:Y:S02]  /*10e70*/  PRMT R47, R15, 0x7604, R24 ;  /* 0x000076040f2f7816 */ /* 0x000fe40000000018 */
[----:B------:R-:W-:-:S02]  /*10e80*/  LOP3.LUT R25, R12, R25, RZ, 0x3c, !PT ;  /* 0x000000190c197212 */ /* 0x000fc400078e3cff */
[----:B------:R-:W-:Y:S02]  /*10e90*/  IADD3 R0, R16, R3, R40 ;  /* 0x0000000310007210 */ /* 0x000fe40007ffe028 */
[----:B------:R-:W-:Y:S02]  /*10ea0*/  LOP3.LUT R24, R29, 0xff, RZ, 0xc0, !PT ;  /* 0x000000ff1d187812 */ /* 0x000fe400078ec0ff */
[----:B------:R-:W-:Y:S02]  /*10eb0*/  SHF.R.U32.HI R12, RZ, 0x8, R20 ;  /* 0x00000008ff0c7819 */ /* 0x000fe40000011614 */
[----:B------:R-:W-:Y:S02]  /*10ec0*/  LOP3.LUT R3, R13, 0xff, RZ, 0xc0, !PT ;  /* 0x000000ff0d037812 */ /* 0x000fe400078ec0ff */
[----:B------:R-:W-:Y:S02]  /*10ed0*/  LOP3.LUT R27, R20, 0xff, RZ, 0xc0, !PT ;  /* 0x000000ff141b7812 */ /* 0x000fe400078ec0ff */
[----:B------:R-:W-:-:S02]  /*10ee0*/  LOP3.LUT R26, R12, 0xff, RZ, 0xc0, !PT ;  /* 0x000000ff0c1a7812 */ /* 0x000fc400078ec0ff */
[----:B------:R-:W-:Y:S01]  /*10ef0*/  PRMT R49, R3, 0x7604, R24 ;  /* 0x0000760403317816 */ /* 0x000fe20000000018 */
[----:B------:R-:W-:Y:S01]  /*10f00*/  LDS.128 R12, [R0+0x1c400] ;  /* 0x01c40000000c7984 */ /* 0x000fe20000000c00 */
[----:B------:R-:W-:Y:S02]  /*10f10*/  IADD3 R3, R16, R25, R40 ;  /* 0x0000001910037210 */ /* 0x000fe40007ffe028 */
[----:B------:R-:W-:Y:S02]  /*10f20*/  PRMT R51, R26, 0x7604, R27 ;  /* 0x000076041a337816 */ /* 0x000fe4000000001b */
[----:B------:R-:W-:Y:S01]  /*10f30*/  SHF.R.U32.HI R34, RZ, 0x8, R21 ;  /* 0x00000008ff227819 */ /* 0x000fe20000011615 */
[----:B------:R-:W0:Y:S01]  /*10f40*/  LDS.128 R24, [R3+0x1c400] ;  /* 0x01c4000003187984 */ /* 0x000e220000000c00 */
[----:B------:R-:W-:Y:S02]  /*10f50*/  LOP3.LUT R37, R21, 0xff, RZ, 0xc0, !PT ;  /* 0x000000ff15257812 */ /* 0x000fe400078ec0ff */
[----:B------:R-:W-:-:S02]  /*10f60*/  LOP3.LUT R34, R34, 0xff, RZ, 0xc0, !PT ;  /* 0x000000ff22227812 */ /* 0x000fc400078ec0ff */
[----:B------:R-:W-:Y:S02]  /*10f70*/  SHF.R.U32.HI R40, RZ, 0x10, R30 ;  /* 0x00000010ff287819 */ /* 0x000fe4000001161e */
[----:B------:R-:W-:Y:S02]  /*10f80*/  PRMT R44, R34, 0x7604, R37 ;  /* 0x00007604222c7816 */ /* 0x000fe40000000025 */
[----:B------:R-:W-:Y:S02]  /*10f90*/  SHF.R.U32.HI R37, RZ, 0x10, R33 ;  /* 0x00000010ff257819 */ /* 0x000fe40000011621 */
[----:B------:R-:W-:Y:S02]  /*10fa0*/  SHF.R.U32.HI R34, RZ, 0x10, R32 ;  /* 0x00000010ff227819 */ /* 0x000fe40000011620 */
[----:B------:R-:W-:Y:S02]  /*10fb0*/  LOP3.LUT R37, R37, 0xff, RZ, 0xc0, !PT ;  /* 0x000000ff25257812 */ /* 0x000fe400078ec0ff */
[----:B------:R-:W-:-:S02]  /*10fc0*/  LOP3.LUT R34, R34, 0xff, RZ, 0xc0, !PT ;  /* 0x000000ff22227812 */ /* 0x000fc400078ec0ff */
[----:B------:R-:W-:Y:S02]  /*10fd0*/  PRMT R37, R37, 0x7054, R38 ;  /* 0x0000705425257816 */ /* 0x000fe40000000026 */
[----:B------:R-:W-:Y:S02]  /*10fe0*/  SHF.R.U32.HI R38, RZ, 0x10, R29 ;  /* 0x00000010ff267819 */ /* 0x000fe4000001161d */
[----:B------:R-:W-:Y:S02]  /*10ff0*/  LOP3.LUT R40, R40, 0xff, RZ, 0xc0, !PT ;  /* 0x000000ff28287812 */ /* 0x000fe400078ec0ff */
[----:B------:R-:W-:Y:S02]  /*11000*/  LOP3.LUT R38, R38, 0xff, RZ, 0xc0, !PT ;  /* 0x000000ff26267812 */ /* 0x000fe400078ec0ff */
[----:B------:R-:W-:Y:S02]  /*11010*/  SHF.R.U32.HI R42, RZ, 0x10, R31 ;  /* 0x00000010ff2a7819 */ /* 0x000fe4000001161f */
[----:B------:R-:W-:-:S02]  /*11020*/  PRMT R35, R34, 0x7054, R35 ;  /* 0x0000705422237816 */ /* 0x000fc40000000023 */
[----:B------:R-:W-:Y:S02]  /*11030*/  PRMT R43, R40, 0x7054, R41 ;  /* 0x00007054282b7816 */ /* 0x000fe40000000029 */
[----:B------:R-:W-:Y:S02]  /*11040*/  SHF.R.U32.HI R34, RZ, 0x10, R28 ;  /* 0x00000010ff227819 */ /* 0x000fe4000001161c */
[----:B------:R-:W-:Y:S02]  /*11050*/  SHF.R.U32.HI R40, RZ, 0x10, R20 ;  /* 0x00000010ff287819 */ /* 0x000fe40000011614 */
[----:B------:R-:W-:Y:S02]  /*11060*/  PRMT R49, R38, 0x7054, R49 ;  /* 0x0000705426317816 */ /* 0x000fe40000000031 */
[----:B------:R-:W-:Y:S02]  /*11070*/  SHF.R.U32.HI R41, RZ, 0x10, R21 ;  /* 0x00000010ff297819 */ /* 0x000fe40000011615 */
[----:B------:R-:W-:-:S02]  /*11080*/  LOP3.LUT R42, R42, 0xff, RZ, 0xc0, !PT ;  /* 0x000000ff2a2a7812 */ /* 0x000fc400078ec0ff */
[----:B------:R-:W-:Y:S02]  /*11090*/  LOP3.LUT R34, R34, 0xff, RZ, 0xc0, !PT ;  /* 0x000000ff22227812 */ /* 0x000fe400078ec0ff */
[----:B------:R-:W-:Y:S02]  /*110a0*/  LOP3.LUT R40, R40, 0xff, RZ, 0xc0, !PT ;  /* 0x000000ff28287812 */ /* 0x000fe400078ec0ff */
[----:B------:R-:W-:Y:S02]  /*110b0*/  LOP3.LUT R49, R49, 0xff000000, R29, 0xf8, !PT ;  /* 0xff00000031317812 */ /* 0x000fe400078ef81d */
[----:B------:R-:W-:Y:S02]  /*110c0*/  LOP3.LUT R41, R41, 0xff, RZ, 0xc0, !PT ;  /* 0x000000ff29297812 */ /* 0x000fe400078ec0ff */
[----:B------:R-:W-:Y:S02]  /*110d0*/  PRMT R45, R42, 0x7054, R45 ;  /* 0x000070542a2d7816 */ /* 0x000fe4000000002d */
[----:B------:R-:W-:-:S02]  /*110e0*/  PRMT R47, R34, 0x7054, R47 ;  /* 0x00007054222f7816 */ /* 0x000fc4000000002f */
[----:B------:R-:W-:Y:S02]  /*110f0*/  PRMT R51, R40, 0x7054, R51 ;  /* 0x0000705428337816 */ /* 0x000fe40000000033 */
[----:B------:R-:W-:Y:S02]  /*11100*/  LOP3.LUT R42, R37, 0xff000000, R33, 0xf8, !PT ;  /* 0xff000000252a7812 */ /* 0x000fe400078ef821 */
[----:B------:R-:W-:Y:S02]  /*11110*/  F2FP.F16.E4M3.UNPACK_B R46, R49.H1 ;  /* 0x00000031ff2e723e */ /* 0x000fe400030006ff */
[----:B0-----:R-:W-:Y:S02]  /*11120*/  F2FP.F16.E4M3.UNPACK_B R34, R25.H1 ;  /* 0x00000019ff22723e */ /* 0x001fe400030006ff */
[----:B------:R-:W-:Y:S02]  /*11130*/  PRMT R53, R41, 0x7054, R44 ;  /* 0x0000705429357816 */ /* 0x000fe4000000002c */
[----:B------:R-:W-:-:S02]  /*11140*/  LOP3.LUT R41, R35, 0xff000000, R32, 0xf8, !PT ;  /* 0xff00000023297812 */ /* 0x000fc400078ef820 */
[----:B------:R-:W-:Y:S02]  /*11150*/  LOP3.LUT R30, R43, 0xff000000, R30, 0xf8, !PT ;  /* 0xff0000002b1e7812 */ /* 0x000fe400078ef81e */
[----:B------:R-:W-:Y:S02]  /*11160*/  LOP3.LUT R44, R45, 0xff000000, R31, 0xf8, !PT ;  /* 0xff0000002d2c7812 */ /* 0x000fe400078ef81f */
[----:B------:R-:W-:Y:S02]  /*11170*/  LOP3.LUT R47, R47, 0xff000000, R28, 0xf8, !PT ;  /* 0xff0000002f2f7812 */ /* 0x000fe400078ef81c */
[----:B------:R-:W-:Y:S01]  /*11180*/  LOP3.LUT R48, R51, 0xff000000, R20, 0xf8, !PT ;  /* 0xff00000033307812 */ /* 0x000fe200078ef814 */
[----:B------:R-:W-:Y:S01]  /*11190*/  HADD2.F32 R51, -RZ, R46.H0_H0 ;  /* 0x2000002eff337230 */ /* 0x000fe20000004100 */
[----:B------:R-:W-:Y:S02]  /*111a0*/  F2FP.F16.E4M3.UNPACK_B R43, R42.H1 ;  /* 0x0000002aff2b723e */ /* 0x000fe400030006ff */
[----:B------:R-:W-:-:S02]  /*111b0*/  F2FP.F16.E4M3.UNPACK_B R31, R15 ;  /* 0x0000000fff1f723e */ /* 0x000fc400020006ff */
[----:B------:R-:W-:Y:S01]  /*111c0*/  F2FP.F16.E4M3.UNPACK_B R32, R15.H1 ;  /* 0x0000000fff20723e */ /* 0x000fe200030006ff */
[----:B------:R-:W-:Y:S01]  /*111d0*/  HADD2.F32 R45, -RZ, R43.H0_H0 ;  /* 0x2000002bff2d7230 */ /* 0x000fe20000004100 */
[-C--:B------:R-:W-:Y:S02]  /*111e0*/  F2FP.F16.E4M3.UNPACK_B R28, R13.reuse.H1 ;  /* 0x0000000dff1c723e */ /* 0x080fe400030006ff */
[-C--:B------:R-:W-:Y:S02]  /*111f0*/  F2FP.F16.E4M3.UNPACK_B R15, R12.reuse ;  /* 0x0000000cff0f723e */ /* 0x080fe400020006ff */
[----:B------:R-:W-:Y:S01]  /*11200*/  F2FP.F16.E4M3.UNPACK_B R20, R12.H1 ;  /* 0x0000000cff14723e */ /* 0x000fe200030006ff */
[--C-:B------:R-:W-:Y:S01]  /*11210*/  HADD2.F32 R12, -RZ, R34.reuse.H0_H0 ;  /* 0x20000022ff0c7230 */ /* 0x100fe20000004100 */
[----:B------:R-:W-:Y:S01]  /*11220*/  LOP3.LUT R50, R53, 0xff000000, R21, 0xf8, !PT ;  /* 0xff00000035327812 */ /* 0x000fe200078ef815 */
[----:B------:R-:W-:Y:S01]  /*11230*/  HADD2.F32 R34, -RZ, R34.H1_H1 ;  /* 0x30000022ff227230 */ /* 0x000fe20000004100 */
[----:B------:R-:W-:-:S02]  /*11240*/  F2FP.F16.E4M3.UNPACK_B R21, R13 ;  /* 0x0000000dff15723e */ /* 0x000fc400020006ff */
[-C--:B------:R-:W-:Y:S01]  /*11250*/  F2FP.F16.E4M3.UNPACK_B R13, R14.reuse ;  /* 0x0000000eff0d723e */ /* 0x080fe200020006ff */
[----:B------:R-:W-:Y:S01]  /*11260*/  FMUL.FTZ R53, R12, R51 ;  /* 0x000000330c357220 */ /* 0x000fe20000410000 */
[----:B------:R-:W-:Y:S01]  /*11270*/  F2FP.F16.E4M3.UNPACK_B R29, R14.H1 ;  /* 0x0000000eff1d723e */ /* 0x000fe200030006ff */
[--C-:B------:R-:W-:Y:S01]  /*11280*/  HADD2.F32 R14, -RZ, R28.reuse.H0_H0 ;  /* 0x2000001cff0e7230 */ /* 0x100fe20000004100 */
[----:B------:R-:W-:Y:S01]  /*11290*/  F2FP.F16.E4M3.UNPACK_B R33, R25 ;  /* 0x00000019ff21723e */ /* 0x000fe200020006ff */
[----:B------:R-:W-:Y:S01]  /*112a0*/  HADD2.F32 R28, -RZ, R28.H1_H1 ;  /* 0x3000001cff1c7230 */ /* 0x000fe20000004100 */
[-C--:B------:R-:W-:Y:S02]  /*112b0*/  F2FP.F16.E4M3.UNPACK_B R38, R27.reuse ;  /* 0x0000001bff26723e */ /* 0x080fe400020006ff */
[----:B------:R-:W-:Y:S02]  /*112c0*/  F2FP.F16.E4M3.UNPACK_B R40, R27.H1 ;  /* 0x0000001bff28723e */ /* 0x000fe400030006ff */
[----:B------:R-:W-:-:S02]  /*112d0*/  F2FP.F16.E4M3.UNPACK_B R25, R24 ;  /* 0x00000018ff19723e */ /* 0x000fc400020006ff */
[----:B------:R-:W-:Y:S01]  /*112e0*/  F2FP.F16.E4M3.UNPACK_B R27, R24.H1 ;  /* 0x00000018ff1b723e */ /* 0x000fe200030006ff */
[-C--:B------:R-:W-:Y:S01]  /*112f0*/  FMUL.FTZ R24, R12, R45.reuse ;  /* 0x0000002d0c187220 */ /* 0x080fe20000410000 */
[C---:B------:R-:W-:Y:S01]  /*11300*/  FFMA.FTZ R12, R14.reuse, R45, -R53 ;  /* 0x0000002d0e0c7223 */ /* 0x040fe20000010835 */
[----:B------:R-:W-:Y:S01]  /*11310*/  F2FP.F16.E4M3.UNPACK_B R49, R49 ;  /* 0x00000031ff31723e */ /* 0x000fe200020006ff */
[----:B------:R-:W-:Y:S01]  /*11320*/  HADD2.F32 R53, -RZ, R46.H1_H1 ;  /* 0x3000002eff357230 */ /* 0x000fe20000004100 */
[----:B------:R-:W-:Y:S01]  /*11330*/  F2FP.F16.E4M3.UNPACK_B R42, R42 ;  /* 0x0000002aff2a723e */ /* 0x000fe200020006ff */
[----:B------:R-:W-:Y:S01]  /*11340*/  HADD2.F32 R45, -RZ, R43.H1_H1 ;  /* 0x3000002bff2d7230 */ /* 0x000fe20000004100 */
[-C--:B------:R-:W-:Y:S01]  /*11350*/  F2FP.F16.E4M3.UNPACK_B R35, R26.reuse ;  /* 0x0000001aff23723e */ /* 0x080fe200020006ff */
[----:B------:R-:W-:Y:S01]  /*11360*/  FFMA.FTZ R14, R14, R51, R24 ;  /* 0x000000330e0e7223 */ /* 0x000fe20000010018 */
[----:B------:R-:W-:Y:S01]  /*11370*/  F2FP.F16.E4M3.UNPACK_B R37, R26.H1 ;  /* 0x0000001aff25723e */ /* 0x000fe200030006ff */
[----:B------:R-:W-:-:S02]  /*11380*/  HADD2.F32 R51, -RZ, R49.H0_H0 ;  /* 0x20000031ff337230 */ /* 0x000fc40000004100 */
[C---:B------:R-:W-:Y:S01]  /*11390*/  FMUL.FTZ R57, R34.reuse, R53 ;  /* 0x0000003522397220 */ /* 0x040fe20000410000 */
[----:B------:R-:W-:Y:S02]  /*113a0*/  HADD2.F32 R26, -RZ, R33.H0_H0 ;  /* 0x20000021ff1a7230 */ /* 0x000fe40000004100 */
[-C--:B------:R-:W-:Y:S01]  /*113b0*/  FMUL.FTZ R34, R34, R45.reuse ;  /* 0x0000002d22227220 */ /* 0x080fe20000410000 */
[----:B------:R-:W-:Y:S02]  /*113c0*/  HADD2.F32 R43, -RZ, R42.H0_H0 ;  /* 0x2000002aff2b7230 */ /* 0x000fe40000004100 */
[----:B------:R-:W-:Y:S01]  /*113d0*/  FFMA.FTZ R57, R28, R45, -R57 ;  /* 0x0000002d1c397223 */ /* 0x000fe20000010839 */
[----:B------:R-:W-:Y:S02]  /*113e0*/  HADD2.F32 R24, -RZ, R21.H0_H0 ;  /* 0x20000015ff187230 */ /* 0x000fe40000004100 */
[----:B------:R-:W-:Y:S01]  /*113f0*/  FMUL.FTZ R55, R26, R51 ;  /* 0x000000331a377220 */ /* 0x000fe20000410000 */
[----:B------:R-:W-:Y:S01]  /*11400*/  FFMA.FTZ R53, R28, R53, R34 ;  /* 0x000000351c357223 */ /* 0x000fe20000010022 */
[----:B------:R-:W-:Y:S01]  /*11410*/  FMUL.FTZ R26, R26, R43 ;  /* 0x0000002b1a1a7220 */ /* 0x000fe20000410000 */
[----:B------:R-:W-:Y:S01]  /*11420*/  F2FP.F16.E4M3.UNPACK_B R45, R50.H1 ;  /* 0x00000032ff2d723e */ /* 0x000fe200030006ff */
[----:B------:R-:W-:Y:S01]  /*11430*/  HADD2.F32 R34, -RZ, R49.H1_H1 ;  /* 0x30000031ff227230 */ /* 0x000fe20000004100 */
[----:B------:R-:W-:Y:S01]  /*11440*/  F2FP.F16.E4M3.UNPACK_B R28, R44.H1 ;  /* 0x0000002cff1c723e */ /* 0x000fe200030006ff */
[----:B------:R-:W-:Y:S01]  /*11450*/  FFMA.FTZ R51, R24, R51, R26 ;  /* 0x0000003318337223 */ /* 0x000fe2000001001a */
[----:B------:R-:W-:-:S02]  /*11460*/  HADD2.F32 R33, -RZ, R33.H1_H1 ;  /* 0x30000021ff217230 */ /* 0x000fc40000004100 */
[----:B------:R-:W-:Y:S01]  /*11470*/  FFMA.FTZ R55, R24, R43, -R55 ;  /* 0x0000002b18377223 */ /* 0x000fe20000010837 */
[----:B------:R-:W-:Y:S01]  /*11480*/  HADD2.F32 R42, -RZ, R42.H1_H1 ;  /* 0x3000002aff2a7230 */ /* 0x000fe20000004100 */
[----:B------:R-:W-:Y:S01]  /*11490*/  F2FP.F16.E4M3.UNPACK_B R50, R50 ;  /* 0x00000032ff32723e */ /* 0x000fe200020006ff */
        /* <DEDUP_REMOVED lines=9> */
[-C--:B------:R-:W-:Y:S01]  /*11530*/  FMUL.FTZ R26, R26, R43.reuse ;  /* 0x0000002b1a1a7220 */ /* 0x080fe20000410000 */
[----:B------:R-:W-:Y:S02]  /*11540*/  HADD2.F32 R45, -RZ, R45.H1_H1 ;  /* 0x3000002dff2d7230 */ /* 0x000fe40000004100 */
[C---:B------:R-:W-:Y:S01]  /*11550*/  FFMA.FTZ R46, R21.reuse, R42, -R46 ;  /* 0x0000002a152e7223 */ /* 0x040fe2000001082e */
[----:B------:R-:W-:Y:S01]  /*11560*/  FFMA.FTZ R42, R21, R34, R33 ;  /* 0x00000022152a7223 */ /* 0x000fe20000010021 */
[----:B------:R-:W-:Y:S02]  /*11570*/  HADD2.F32 R40, -RZ, R40.H1_H1 ;  /* 0x30000028ff287230 */ /* 0x000fe40000004100 */
[C---:B------:R-:W-:Y:S01]  /*11580*/  FFMA.FTZ R56, R24.reuse, R43, -R59 ;  /* 0x0000002b18387223 */ /* 0x040fe2000001083b */
[----:B------:R-:W-:Y:S01]  /*11590*/  FFMA.FTZ R58, R24, R49, R26 ;  /* 0x00000031183a7223 */ /* 0x000fe2000001001a */
[----:B------:R-:W-:-:S02]  /*115a0*/  HADD2.F32 R33, -RZ, R28.H1_H1 ;  /* 0x3000001cff217230 */ /* 0x000fc40000004100 */
[----:B------:R-:W-:Y:S02]  /*115b0*/  HADD2.F32 R28, -RZ, R50.H0_H0 ;  /* 0x20000032ff1c7230 */ /* 0x000fe40000004100 */
[C---:B------:R-:W-:Y:S01]  /*115c0*/  FMUL.FTZ R49, R40.reuse, R45 ;  /* 0x0000002d28317220 */ /* 0x040fe20000410000 */
[----:B------:R-:W-:Y:S02]  /*115d0*/  HADD2.F32 R24, -RZ, R38.H0_H0 ;  /* 0x20000026ff187230 */ /* 0x000fe40000004100 */
[----:B------:R-:W-:Y:S01]  /*115e0*/  FMUL.FTZ R40, R40, R33 ;  /* 0x0000002128287220 */ /* 0x000fe20000410000 */
[----:B------:R-:W-:Y:S02]  /*115f0*/  HADD2.F32 R32, -RZ, R32.H1_H1 ;  /* 0x30000020ff207230 */ /* 0x000fe40000004100 */
[----:B------:R-:W-:Y:S02]  /*11600*/  HADD2.F32 R26, -RZ, R44.H0_H0 ;  /* 0x2000002cff1a7230 */ /* 0x000fe40000004100 */
[----:B------:R-:W-:Y:S01]  /*11610*/  FMUL.FTZ R34, R24, R28 ;  /* 0x0000001c18227220 */ /* 0x000fe20000410000 */
[----:B------:R-:W-:-:S02]  /*11620*/  HADD2.F32 R21, -RZ, R31.H0_H0 ;  /* 0x2000001fff157230 */ /* 0x000fc40000004100 */
[C---:B------:R-:W-:Y:S01]  /*11630*/  FFMA.FTZ R61, R32.reuse, R33, -R49 ;  /* 0x00000021203d7223 */ /* 0x040fe20000010831 */
[----:B------:R-:W-:Y:S01]  /*11640*/  FFMA.FTZ R63, R32, R45, R40 ;  /* 0x0000002d203f7223 */ /* 0x000fe20000010028 */
[-C--:B------:R-:W-:Y:S01]  /*11650*/  FMUL.FTZ R43, R24, R26.reuse ;  /* 0x0000001a182b7220 */ /* 0x080fe20000410000 */
[----:B------:R-:W-:Y:S01]  /*11660*/  F2FP.F16.E4M3.UNPACK_B R32, R47.H1 ;  /* 0x0000002fff20723e */ /* 0x000fe200030006ff */
[C---:B------:R-:W-:Y:S01]  /*11670*/  FFMA.FTZ R49, R21.reuse, R26, -R34 ;  /* 0x0000001a15317223 */ /* 0x040fe20000010822 */
[----:B------:R-:W-:Y:S01]  /*11680*/  F2FP.F16.E4M3.UNPACK_B R26, R41.H1 ;  /* 0x00000029ff1a723e */ /* 0x000fe200030006ff */
[----:B------:R-:W-:Y:S01]  /*11690*/  FFMA.FTZ R52, R21, R28, R43 ;  /* 0x0000001c15347223 */ /* 0x000fe2000001002b */
[----:B------:R-:W-:Y:S01]  /*116a0*/  HADD2.F32 R50, -RZ, R50.H1_H1 ;  /* 0x30000032ff327230 */ /* 0x000fe20000004100 */
[----:B------:R-:W-:Y:S01]  /*116b0*/  F2FP.F16.E4M3.UNPACK_B R47, R47 ;  /* 0x0000002fff2f723e */ /* 0x000fe200020006ff */
[----:B------:R-:W-:Y:S01]  /*116c0*/  HADD2.F32 R38, -RZ, R38.H1_H1 ;  /* 0x30000026ff267230 */ /* 0x000fe20000004100 */
[----:B------:R-:W-:Y:S01]  /*116d0*/  F2FP.F16.E4M3.UNPACK_B R41, R41 ;  /* 0x00000029ff29723e */ /* 0x000fe200020006ff */
[----:B------:R-:W-:Y:S01]  /*116e0*/  HADD2.F32 R33, -RZ, R32.H0_H0 ;  /* 0x20000020ff217230 */ /* 0x000fe20000004100 */
[----:B------:R-:W-:Y:S01]  /*116f0*/  F2FP.SATFINITE.E4M3.F32.PACK_AB_MERGE_C R58, R63, R58, RZ ;  /* 0x0000003a3f3a723e */ /* 0x000fe200048070ff */
[----:B------:R-:W-:-:S02]  /*11700*/  HADD2.F32 R24, -RZ, R27.H0_H0 ;  /* 0x2000001bff187230 */ /* 0x000fc40000004100 */
[----:B------:R-:W-:Y:S01]  /*11710*/  FMUL.FTZ R40, R38, R50 ;  /* 0x0000003226287220 */ /* 0x000fe20000410000 */
[----:B------:R-:W-:Y:S02]  /*11720*/  HADD2.F32 R44, -RZ, R44.H1_H1 ;  /* 0x3000002cff2c7230 */ /* 0x000fe40000004100 */
[----:B------:R-:W-:Y:S02]  /*11730*/  HADD2.F32 R28, -RZ, R26.H0_H0 ;  /* 0x2000001aff1c7230 */ /* 0x000fe40000004100 */
[----:B------:R-:W-:Y:S01]  /*11740*/  FMUL.FTZ R34, R24, R33 ;  /* 0x0000002118227220 */ /* 0x000fe20000410000 */
[----:B------:R-:W-:Y:S02]  /*11750*/  HADD2.F32 R31, -RZ, R31.H1_H1 ;  /* 0x3000001fff1f7230 */ /* 0x000fe40000004100 */
[----:B------:R-:W-:Y:S01]  /*11760*/  FMUL.FTZ R43, R38, R44 ;  /* 0x0000002c262b7220 */ /* 0x000fe20000410000 */
[----:B------:R-:W-:Y:S02]  /*11770*/  HADD2.F32 R21, -RZ, R20.H0_H0 ;  /* 0x20000014ff157230 */ /* 0x000fe40000004100 */
[----:B------:R-:W-:Y:S01]  /*11780*/  FMUL.FTZ R24, R24, R28 ;  /* 0x0000001c18187220 */ /* 0x000fe20000410000 */
[----:B------:R-:W-:-:S02]  /*11790*/  HADD2.F32 R32, -RZ, R32.H1_H1 ;  /* 0x30000020ff207230 */ /* 0x000fc40000004100 */
[C---:B------:R-:W-:Y:S01]  /*117a0*/  FFMA.FTZ R54, R31.reuse, R44, -R40 ;  /* 0x0000002c1f367223 */ /* 0x040fe20000010828 */
[----:B------:R-:W-:Y:S02]  /*117b0*/  HADD2.F32 R27, -RZ, R27.H1_H1 ;  /* 0x3000001bff1b7230 */ /* 0x000fe40000004100 */
[----:B------:R-:W-:Y:S01]  /*117c0*/  FFMA.FTZ R59, R31, R50, R43 ;  /* 0x000000321f3b7223 */ /* 0x000fe2000001002b */
[----:B------:R-:W-:Y:S02]  /*117d0*/  HADD2.F32 R26, -RZ, R26.H1_H1 ;  /* 0x3000001aff1a7230 */ /* 0x000fe40000004100 */
[C---:B------:R-:W-:Y:S01]  /*117e0*/  FFMA.FTZ R40, R21.reuse, R33, R24 ;  /* 0x0000002115287223 */ /* 0x040fe20000010018 */
[----:B------:R-:W-:Y:S02]  /*117f0*/  HADD2.F32 R20, -RZ, R20.H1_H1 ;  /* 0x30000014ff147230 */ /* 0x000fe40000004100 */
[----:B------:R-:W-:Y:S01]  /*11800*/  FFMA.FTZ R38, R21, R28, -R34 ;  /* 0x0000001c15267223 */ /* 0x000fe20000010822 */
[C---:B------:R-:W-:Y:S01]  /*11810*/  FMUL.FTZ R31, R27.reuse, R32 ;  /* 0x000000201b1f7220 */ /* 0x040fe20000410000 */
[----:B------:R-:W-:Y:S01]  /*11820*/  FMUL.FTZ R33, R27, R26 ;  /* 0x0000001a1b217220 */ /* 0x000fe20000410000 */
[----:B------:R-:W-:Y:S01]  /*11830*/  HADD2.F32 R27, -RZ, R47.H0_H0 ;  /* 0x2000002fff1b7230 */ /* 0x000fe20000004100 */
[----:B------:R-:W-:Y:S01]  /*11840*/  F2FP.F16.E4M3.UNPACK_B R28, R48.H1 ;  /* 0x00000030ff1c723e */ /* 0x000fe200030006ff */
[----:B------:R-:W-:-:S02]  /*11850*/  HADD2.F32 R21, -RZ, R25.H0_H0 ;  /* 0x20000019ff157230 */ /* 0x000fc40000004100 */
[C---:B------:R-:W-:Y:S01]  /*11860*/  FFMA.FTZ R43, R20.reuse, R26, -R31 ;  /* 0x0000001a142b7223 */ /* 0x040fe2000001081f */
        /* <DEDUP_REMOVED lines=29> */
[----:B------:R-:W-:Y:S02]  /*11a40*/  HADD2.F32 R29, -RZ, R29.H1_H1 ;  /* 0x3000001dff1d7230 */ /* 0x000fe40000004100 */
[C---:B------:R-:W-:Y:S01]  /*11a50*/  FMUL.FTZ R24, R37.reuse, R28 ;  /* 0x0000001c25187220 */ /* 0x040fe20000410000 */
[--C-:B------:R-:W-:Y:S02]  /*11a60*/  HADD2.F32 R20, -RZ, R35.reuse.H0_H0 ;  /* 0x20000023ff147230 */ /* 0x100fe40000004100 */
[-C--:B------:R-:W-:Y:S01]  /*11a70*/  FMUL.FTZ R21, R37, R26.reuse ;  /* 0x0000001a25157220 */ /* 0x080fe20000410000 */
[----:B------:R-:W-:Y:S02]  /*11a80*/  HADD2.F32 R35, -RZ, R35.H1_H1 ;  /* 0x30000023ff237230 */ /* 0x000fe40000004100 */
[----:B------:R-:W-:Y:S01]  /*11a90*/  FFMA.FTZ R37, R29, R26, -R24 ;  /* 0x0000001a1d257223 */ /* 0x000fe20000010818 */
[----:B------:R-:W-:-:S02]  /*11aa0*/  HADD2.F32 R24, -RZ, R48.H0_H0 ;  /* 0x20000030ff187230 */ /* 0x000fc40000004100 */
[----:B------:R-:W-:Y:S01]  /*11ab0*/  FFMA.FTZ R50, R29, R28, R21 ;  /* 0x0000001c1d327223 */ /* 0x000fe20000010015 */
[----:B------:R-:W-:Y:S02]  /*11ac0*/  HADD2.F32 R21, -RZ, R30.H0_H0 ;  /* 0x2000001eff157230 */ /* 0x000fe40000004100 */
[----:B------:R-:W-:Y:S02]  /*11ad0*/  HADD2.F32 R48, -RZ, R48.H1_H1 ;  /* 0x30000030ff307230 */ /* 0x000fe40000004100 */
[C---:B------:R-:W-:Y:S01]  /*11ae0*/  FMUL.FTZ R26, R20.reuse, R24 ;  /* 0x00000018141a7220 */ /* 0x040fe20000410000 */
[----:B------:R-:W-:Y:S02]  /*11af0*/  HADD2.F32 R30, -RZ, R30.H1_H1 ;  /* 0x3000001eff1e7230 */ /* 0x000fe40000004100 */
[----:B------:R-:W-:Y:S01]  /*11b00*/  FMUL.FTZ R25, R20, R21 ;  /* 0x0000001514197220 */ /* 0x000fe20000410000 */
[--C-:B------:R-:W-:Y:S02]  /*11b10*/  HADD2.F32 R15, -RZ, R13.reuse.H0_H0 ;  /* 0x2000000dff0f7230 */ /* 0x100fe40000004100 */
[----:B------:R-:W-:Y:S01]  /*11b20*/  FMUL.FTZ R28, R35, R48 ;  /* 0x00000030231c7220 */ /* 0x000fe20000410000 */
[----:B------:R-:W-:-:S02]  /*11b30*/  HADD2.F32 R13, -RZ, R13.H1_H1 ;  /* 0x3000000dff0d7230 */ /* 0x000fc40000004100 */
[----:B------:R-:W-:Y:S01]  /*11b40*/  FMUL.FTZ R35, R35, R30 ;  /* 0x0000001e23237220 */ /* 0x000fe20000410000 */
[----:B------:R-:W-:Y:S01]  /*11b50*/  F2FP.SATFINITE.E4M3.F32.PACK_AB_MERGE_C R50, R50, R27, RZ ;  /* 0x0000001b3232723e */ /* 0x000fe200048070ff */
        /* <DEDUP_REMOVED lines=20> */
.L_x_8465:
[----:B------:R-:W-:Y:S05]  /*11ca0*/  BSYNC B1 ;  /* 0x0000000000017941 */ /* 0x000fea0003800000 */
.L_x_8464:
[----:B------:R-:W-:Y:S05]  /*11cb0*/  @P0 BRA `(.L_x_8456) ;  /* 0x0000000c00e40947 */ /* 0x000fea0003800000 */
[----:B-1----:R-:W2:Y:S04]  /*11cc0*/  LDL R25, [R1+0x78] ;  /* 0x0000780001197983 */ /* 0x002ea80000100800 */
[----:B------:R-:W3:Y:S01]  /*11cd0*/  LDL R49, [R1+0xb4] ;  /* 0x0000b40001317983 */ /* 0x000ee20000100800 */
[----:B0----5:R-:W-:Y:S01]  /*11ce0*/  SHF.R.U32.HI R3, RZ, 0x8, R8 ;  /* 0x00000008ff037819 */ /* 0x021fe20000011608 */
[----:B------:R-:W-:Y:S01]  /*11cf0*/  VIADD R24, R228, 0x40 ;  /* 0x00000040e4187836 */ /* 0x000fe20000000000 */
[----:B------:R-:W-:Y:S01]  /*11d00*/  LOP3.LUT R0, R8, 0xff, RZ, 0xc0, !PT ;  /* 0x000000ff08007812 */ /* 0x000fe200078ec0ff */
[----:B------:R-:W-:Y:S01]  /*11d10*/  IMAD.IADD R39, R18, 0x1, R39 ;  /* 0x0000000112277824 */ /* 0x000fe200078e0227 */
[----:B------:R-:W-:Y:S01]  /*11d20*/  LOP3.LUT R3, R3, 0xff, RZ, 0xc0, !PT ;  /* 0x000000ff03037812 */ /* 0x000fe200078ec0ff */
[----:B------:R-:W-:Y:S01]  /*11d30*/  IMAD.SHL.U32 R24, R24, 0x80, RZ ;  /* 0x0000008018187824 */ /* 0x000fe200078e00ff */
[----:B------:R-:W-:-:S02]  /*11d40*/  SHF.R.U32.HI R13, RZ, 0x8, R9 ;  /* 0x00000008ff0d7819 */ /* 0x000fc40000011609 */
[----:B------:R-:W-:Y:S02]  /*11d50*/  PRMT R21, R3, 0x7604, R0 ;  /* 0x0000760403157816 */ /* 0x000fe40000000000 */
[----:B------:R-:W-:Y:S02]  /*11d60*/  SHF.R.U32.HI R3, RZ, 0x8, R10 ;  /* 0x00000008ff037819 */ /* 0x000fe4000001160a */
[----:B------:R-:W-:Y:S02]  /*11d70*/  LOP3.LUT R0, R10, 0xff, RZ, 0xc0, !PT ;  /* 0x000000ff0a007812 */ /* 0x000fe400078ec0ff */
[----:B------:R-:W-:Y:S02]  /*11d80*/  LOP3.LUT R3, R3, 0xff, RZ, 0xc0, !PT ;  /* 0x000000ff03037812 */ /* 0x000fe400078ec0ff */
[----:B------:R-:W-:Y:S02]  /*11d90*/  LOP3.LUT R24, R24, 0x380, RZ, 0xc0, !PT ;  /* 0x0000038018187812 */ /* 0x000fe400078ec0ff */
[----:B------:R-:W-:-:S02]  /*11da0*/  PRMT R29, R3, 0x7604, R0 ;  /* 0x00007604031d7816 */ /* 0x000fc40000000000 */
[----:B------:R-:W-:Y:S01]  /*11db0*/  LOP3.LUT R0, R24, 0x70, R39, 0xf8, !PT ;  /* 0x0000007018007812 */ /* 0x000fe200078ef827 */
[----:B------:R-:W-:Y:S01]  /*11dc0*/  VIADD R24, R228, 0x40 ;  /* 0x00000040e4187836 */ /* 0x000fe20000000000 */
[----:B------:R-:W-:Y:S02]  /*11dd0*/  LOP3.LUT R12, R9, 0xff, RZ, 0xc0, !PT ;  /* 0x000000ff090c7812 */ /* 0x000fe400078ec0ff */
[----:B------:R-:W-:Y:S01]  /*11de0*/  LOP3.LUT R13, R13, 0xff, RZ, 0xc0, !PT ;  /* 0x000000ff0d0d7812 */ /* 0x000fe200078ec0ff */
[----:B------:R-:W-:Y:S01]  /*11df0*/  IMAD.SHL.U32 R24, R24, 0x80, RZ ;  /* 0x0000008018187824 */ /* 0x000fe200078e00ff */
[----:B------:R-:W-:Y:S02]  /*11e00*/  SHF.R.U32.HI R15, RZ, 0x8, R4 ;  /* 0x00000008ff0f7819 */ /* 0x000fe40000011604 */
[----:B------:R-:W-:Y:S02]  /*11e10*/  PRMT R20, R13, 0x7604, R12 ;  /* 0x000076040d147816 */ /* 0x000fe4000000000c */
[----:B------:R-:W-:-:S02]  /*11e20*/  LOP3.LUT R24, R24, 0x380, RZ, 0xc0, !PT ;  /* 0x0000038018187812 */ /* 0x000fc400078ec0ff */
[----:B------:R-:W-:Y:S02]  /*11e30*/  SHF.R.U32.HI R13, RZ, 0x8, R11 ;  /* 0x00000008ff0d7819 */ /* 0x000fe4000001160b */
[----:B------:R-:W-:Y:S02]  /*11e40*/  SHF.R.U32.HI R24, RZ, 0x3, R24 ;  /* 0x00000003ff187819 */ /* 0x000fe40000011618 */
[----:B------:R-:W-:Y:S02]  /*11e50*/  LOP3.LUT R12, R11, 0xff, RZ, 0xc0, !PT ;  /* 0x000000ff0b0c7812 */ /* 0x000fe400078ec0ff */
[----:B------:R-:W-:Y:S02]  /*11e60*/  LOP3.LUT R3, R0, R24, RZ, 0x3c, !PT ;  /* 0x0000001800037212 */ /* 0x000fe400078e3cff */
[----:B------:R-:W-:Y:S02]  /*11e70*/  SHF.R.U32.HI R24, RZ, 0x8, R5 ;  /* 0x00000008ff187819 */ /* 0x000fe40000011605 */
[----:B------:R-:W-:-:S02]  /*11e80*/  LOP3.LUT R14, R4, 0xff, RZ, 0xc0, !PT ;  /* 0x000000ff040e7812 */ /* 0x000fc400078ec0ff */
[----:B------:R-:W-:Y:S02]  /*11e90*/  LOP3.LUT R13, R13, 0xff, RZ, 0xc0, !PT ;  /* 0x000000ff0d0d7812 */ /* 0x000fe400078ec0ff */
[----:B------:R-:W-:Y:S02]  /*11ea0*/  LOP3.LUT R15, R15, 0xff, RZ, 0xc0, !PT ;  /* 0x000000ff0f0f7812 */ /* 0x000fe400078ec0ff */
[----:B------:R-:W-:Y:S02]  /*11eb0*/  PRMT R28, R13, 0x7604, R12 ;  /* 0x000076040d1c7816 */ /* 0x000fe4000000000c */
[----:B------:R-:W-:Y:S02]  /*11ec0*/  PRMT R35, R15, 0x7604, R14 ;  /* 0x000076040f237816 */ /* 0x000fe4000000000e */
[----:B------:R-:W-:Y:S02]  /*11ed0*/  SHF.R.U32.HI R32, RZ, 0x8, R6 ;  /* 0x00000008ff207819 */ /* 0x000fe40000011606 */
[----:B------:R-:W-:-:S02]  /*11ee0*/  LOP3.LUT R30, R5, 0xff, RZ, 0xc0, !PT ;  /* 0x000000ff051e7812 */ /* 0x000fc400078ec0ff */
[----:B------:R-:W-:Y:S02]  /*11ef0*/  LOP3.LUT R31, R6, 0xff, RZ, 0xc0, !PT ;  /* 0x000000ff061f7812 */ /* 0x000fe400078ec0ff */
[----:B------:R-:W-:Y:S02]  /*11f00*/  LOP3.LUT R32, R32, 0xff, RZ, 0xc0, !PT ;  /* 0x000000ff20207812 */ /* 0x000fe400078ec0ff */
[----:B------:R-:W-:Y:S02]  /*11f10*/  SHF.R.U32.HI R37, RZ, 0x10, R5 ;  /* 0x00000010ff257819 */ /* 0x000fe40000011605 */
[----:B------:R-:W-:Y:S02]  /*11f20*/  PRMT R39, R32, 0x7604, R31 ;  /* 0x0000760420277816 */ /* 0x000fe4000000001f */
        /* <DEDUP_REMOVED lines=9> */
[----:B------:R-:W-:Y:S02]  /*11fc0*/  PRMT R34, R34, 0x7604, R33 ;  /* 0x0000760422227816 */ /* 0x000fe40000000021 */
        /* <DEDUP_REMOVED lines=9> */
[----:B------:R-:W-:-:S04]  /*12060*/  LOP3.LUT R21, R21, 0xff0000, R8, 0xf8, !PT ;  /* 0x00ff000015157812 */ /* 0x000fc800078ef808 */
[----:B------:R-:W-:Y:S02]  /*12070*/  LOP3.LUT R29, R21, 0xff000000, R8, 0xf8, !PT ;  /* 0xff000000151d7812 */ /* 0x000fe400078ef808 */
[----:B--2---:R-:W-:Y:S02]  /*12080*/  IADD3 R0, R16, R3, R25 ;  /* 0x0000000310007210 */ /* 0x004fe40007ffe019 */
[----:B------:R-:W-:Y:S01]  /*12090*/  LOP3.LUT R3, R24, 0xff, RZ, 0xc0, !PT ;  /* 0x000000ff18037812 */ /* 0x000fe200078ec0ff */
[----:B---3--:R-:W0:Y:S03]  /*120a0*/  LDS.128 R12, [R49+0x1c400] ;  /* 0x01c40000310c7984 */ /* 0x008e260000000c00 */
[----:B------:R-:W-:Y:S01]  /*120b0*/  PRMT R30, R3, 0x7604, R30 ;  /* 0x00007604031e7816 */ /* 0x000fe2000000001e */
[----:B------:R-:W1:Y:S01]  /*120c0*/  LDS.128 R24, [R0+0x1c400] ;  /* 0x01c4000000187984 */ /* 0x000e620000000c00 */
[----:B------:R-:W-:-:S02]  /*120d0*/  SHF.R.U32.HI R3, RZ, 0x10, R9 ;  /* 0x00000010ff037819 */ /* 0x000fc40000011609 */
[----:B------:R-:W-:-:S03]  /*120e0*/  LOP3.LUT R37, R30, 0xff0000, R37, 0xf8, !PT ;  /* 0x00ff00001e257812 */ /* 0x000fc600078ef825 */
[----:B------:R-:W-:Y:S01]  /*120f0*/  IMAD.U32 R3, R3, 0x10000, RZ ;  /* 0x0001000003037824 */ /* 0x000fe200078e00ff */
[----:B------:R-:W-:-:S04]  /*12100*/  LOP3.LUT R37, R37, 0xff000000, R5, 0xf8, !PT ;  /* 0xff00000025257812 */ /* 0x000fc800078ef805 */
[----:B------:R-:W-:Y:S02]  /*12110*/  LOP3.LUT R3, R20, 0xff0000, R3, 0xf8, !PT ;  /* 0x00ff000014037812 */ /* 0x000fe400078ef803 */
[-C--:B------:R-:W-:Y:S02]  /*12120*/  F2FP.F16.E4M3.UNPACK_B R33, R37.reuse ;  /* 0x00000025ff21723e */ /* 0x080fe400020006ff */
[----:B------:R-:W-:Y:S02]  /*12130*/  LOP3.LUT R20, R3, 0xff000000, R9, 0xf8, !PT ;  /* 0xff00000003147812 */ /* 0x000fe400078ef809 */
[----:B------:R-:W-:Y:S01]  /*12140*/  F2FP.F16.E4M3.UNPACK_B R37, R37.H1 ;  /* 0x00000025ff25723e */ /* 0x000fe200030006ff */
[----:B------:R-:W-:Y:S01]  /*12150*/  HADD2.F32 R38, -RZ, R33.H0_H0 ;  /* 0x20000021ff267230 */ /* 0x000fe20000004100 */
[----:B------:R-:W-:-:S03]  /*12160*/  F2FP.F16.E4M3.UNPACK_B R11, R20 ;  /* 0x00000014ff0b723e */ /* 0x000fc600020006ff */
[----:B------:R-:W-:Y:S02]  /*12170*/  HADD2.F32 R39, -RZ, R37.H0_H0 ;  /* 0x20000025ff277230 */ /* 0x000fe40000004100 */
[----:B------:R-:W-:Y:S01]  /*12180*/  HADD2.F32 R30, -RZ, R11.H0_H0 ;  /* 0x2000000bff1e7230 */ /* 0x000fe20000004100 */
[-C--:B0-----:R-:W-:Y:S02]  /*12190*/  F2FP.F16.E4M3.UNPACK_B R4, R13.reuse ;  /* 0x0000000dff04723e */ /* 0x081fe400020006ff */
[----:B------:R-:W-:Y:S02]  /*121a0*/  F2FP.F16.E4M3.UNPACK_B R13, R13.H1 ;  /* 0x0000000dff0d723e */ /* 0x000fe400030006ff */
[-C--:B-1----:R-:W-:Y:S01]  /*121b0*/  F2FP.F16.E4M3.UNPACK_B R6, R25.reuse ;  /* 0x00000019ff06723e */ /* 0x082fe200020006ff */
[--C-:B------:R-:W-:Y:S01]  /*121c0*/  HADD2.F32 R9, -RZ, R4.reuse.H0_H0 ;  /* 0x20000004ff097230 */ /* 0x100fe20000004100 */
[----:B------:R-:W-:Y:S01]  /*121d0*/  F2FP.F16.E4M3.UNPACK_B R25, R25.H1 ;  /* 0x00000019ff19723e */ /* 0x000fe200030006ff */
[----:B------:R-:W-:Y:S01]  /*121e0*/  HADD2.F32 R4, -RZ, R4.H1_H1 ;  /* 0x30000004ff047230 */ /* 0x000fe20000004100 */
[----:B------:R-:W-:Y:S01]  /*121f0*/  F2FP.F16.E4M3.UNPACK_B R28, R27 ;  /* 0x0000001bff1c723e */ /* 0x000fe200020006ff */
[----:B------:R-:W-:Y:S01]  /*12200*/  HADD2.F32 R5, -RZ, R6.H0_H0 ;  /* 0x20000006ff057230 */ /* 0x000fe20000004100 */
[----:B------:R-:W-:-:S02]  /*12210*/  F2FP.F16.E4M3.UNPACK_B R8, R15 ;  /* 0x0000000fff08723e */ /* 0x000fc400020006ff */
[----:B------:R-:W-:Y:S02]  /*12220*/  F2FP.F16.E4M3.UNPACK_B R27, R27.H1 ;  /* 0x0000001bff1b723e */ /* 0x000fe400030006ff */
[C---:B------:R-:W-:Y:S01]  /*12230*/  FMUL.FTZ R42, R5.reuse, R38 ;  /* 0x00000026052a7220 */ /* 0x040fe20000410000 */
[-C--:B------:R-:W-:Y:S01]  /*12240*/  FMUL.FTZ R31, R5, R30.reuse ;  /* 0x0000001e051f7220 */ /* 0x080fe20000410000 */
[----:B------:R-:W-:Y:S02]  /*12250*/  F2FP.F16.E4M3.UNPACK_B R15, R15.H1 ;  /* 0x0000000fff0f723e */ /* 0x000fe400030006ff */
[C---:B------:R-:W-:Y:S01]  /*12260*/  FFMA.FTZ R5, R9.reuse, R30, -R42 ;  /* 0x0000001e09057223 */ /* 0x040fe2000001082a */
[----:B------:R-:W-:Y:S01]  /*12270*/  FFMA.FTZ R9, R9, R38, R31 ;  /* 0x0000002609097223 */ /* 0x000fe2000001001f */
[----:B------:R-:W-:Y:S01]  /*12280*/  HADD2.F32 R31, -RZ, R11.H1_H1 ;  /* 0x3000000bff1f7230 */ /* 0x000fe20000004100 */
[----:B------:R-:W-:Y:S01]  /*12290*/  F2FP.F16.E4M3.UNPACK_B R30, R20.H1 ;  /* 0x00000014ff1e723e */ /* 0x000fe200030006ff */
[----:B------:R-:W-:Y:S01]  /*122a0*/  HADD2.F32 R38, -RZ, R33.H1_H1 ;  /* 0x30000021ff267230 */ /* 0x000fe20000004100 */
[-C--:B------:R-:W-:Y:S01]  /*122b0*/  F2FP.F16.E4M3.UNPACK_B R10, R24.reuse ;  /* 0x00000018ff0a723e */ /* 0x080fe200020006ff */
[----:B------:R-:W-:Y:S01]  /*122c0*/  HADD2.F32 R11, -RZ, R6.H1_H1 ;  /* 0x30000006ff0b7230 */ /* 0x000fe20000004100 */
[----:B------:R-:W-:Y:S01]  /*122d0*/  F2FP.F16.E4M3.UNPACK_B R24, R24.H1 ;  /* 0x00000018ff18723e */ /* 0x000fe200030006ff */
[----:B------:R-:W-:Y:S01]  /*122e0*/  HADD2.F32 R20, -RZ, R25.H0_H0 ;  /* 0x20000019ff147230 */ /* 0x000fe20000004100 */
[----:B------:R-:W-:Y:S01]  /*122f0*/  F2FP.F16.E4M3.UNPACK_B R3, R12 ;  /* 0x0000000cff03723e */ /* 0x000fe200020006ff */
[----:B------:R-:W-:-:S02]  /*12300*/  HADD2.F32 R33, -RZ, R30.H0_H0 ;  /* 0x2000001eff217230 */ /* 0x000fc40000004100 */
[CC--:B------:R-:W-:Y:S01]  /*12310*/  FMUL.FTZ R43, R11.reuse, R38.reuse ;  /* 0x000000260b2b7220 */ /* 0x0c0fe20000410000 */
[----:B------:R-:W-:Y:S02]  /*12320*/  HADD2.F32 R6, -RZ, R13.H0_H0 ;  /* 0x2000000dff067230 */ /* 0x000fe40000004100 */
[C---:B------:R-:W-:Y:S01]  /*12330*/  FMUL.FTZ R45, R20.reuse, R39 ;  /* 0x00000027142d7220 */ /* 0x040fe20000410000 */
[----:B------:R-:W-:Y:S01]  /*12340*/  FMUL.FTZ R11, R11, R31 ;  /* 0x0000001f0b0b7220 */ /* 0x000fe20000410000 */
[----:B------:R-:W-:Y:S01]  /*12350*/  FMUL.FTZ R20, R20, R33 ;  /* 0x0000002114147220 */ /* 0x000fe20000410000 */
[----:B------:R-:W-:Y:S01]  /*12360*/  FFMA.FTZ R42, R4, R31, -R43 ;  /* 0x0000001f042a7223 */ /* 0x000fe2000001082b */
[----:B------:R-:W-:Y:S01]  /*12370*/  FFMA.FTZ R45, R6, R33, -R45 ;  /* 0x00000021062d7223 */ /* 0x000fe2000001082d */
[----:B------:R-:W-:Y:S01]  /*12380*/  FFMA.FTZ R38, R4, R38, R11 ;  /* 0x0000002604267223 */ /* 0x000fe2000001000b */
[----:B------:R-:W-:Y:S01]  /*12390*/  F2FP.F16.E4M3.UNPACK_B R33, R41 ;  /* 0x00000029ff21723e */ /* 0x000fe200020006ff */
[----:B------:R-:W-:Y:S01]  /*123a0*/  FFMA.FTZ R39, R6, R39, R20 ;  /* 0x0000002706277223 */ /* 0x000fe20000010014 */
[-C--:B------:R-:W-:Y:S01]  /*123b0*/  F2FP.F16.E4M3.UNPACK_B R11, R34.reuse ;  /* 0x00000022ff0b723e */ /* 0x080fe200020006ff */
[----:B------:R-:W-:Y:S01]  /*123c0*/  HADD2.F32 R20, -RZ, R37.H1_H1 ;  /* 0x30000025ff147230 */ /* 0x000fe20000004100 */
[----:B------:R-:W-:Y:S01]  /*123d0*/  F2FP.F16.E4M3.UNPACK_B R41, R41.H1 ;  /* 0x00000029ff29723e */ /* 0x000fe200030006ff */
[----:B------:R-:W-:Y:S01]  /*123e0*/  HADD2.F32 R25, -RZ, R25.H1_H1 ;  /* 0x30000019ff197230 */ /* 0x000fe20000004100 */
[----:B------:R-:W-:Y:S01]  /*123f0*/  F2FP.F16.E4M3.UNPACK_B R34, R34.H1 ;  /* 0x00000022ff22723e */ /* 0x000fe200030006ff */
[----:B------:R-:W-:Y:S01]  /*12400*/  HADD2.F32 R37, -RZ, R33.H0_H0 ;  /* 0x20000021ff257230 */ /* 0x000fe20000004100 */
[----:B------:R-:W-:Y:S01]  /*12410*/  F2FP.F16.E4M3.UNPACK_B R12, R12.H1 ;  /* 0x0000000cff0c723e */ /* 0x000fe200030006ff */
[----:B------:R-:W-:-:S02]  /*12420*/  HADD2.F32 R6, -RZ, R28.H0_H0 ;  /* 0x2000001cff067230 */ /* 0x000fc40000004100 */
[C---:B------:R-:W-:Y:S01]  /*12430*/  FMUL.FTZ R44, R25.reuse, R20 ;  /* 0x00000014192c7220 */ /* 0x040fe20000410000 */
[----:B------:R-:W-:Y:S01]  /*12440*/  HADD2.F32 R30, -RZ, R30.H1_H1 ;  /* 0x3000001eff1e7230 */ /* 0x000fe20000004100 */
[----:B------:R-:W-:Y:S01]  /*12450*/  F2FP.F16.E4M3.UNPACK_B R21, R26 ;  /* 0x0000001aff15723e */ /* 0x000fe200020006ff */
[----:B------:R-:W-:Y:S02]  /*12460*/  HADD2.F32 R31, -RZ, R11.H0_H0 ;  /* 0x2000000bff1f7230 */ /* 0x000fe40000004100 */
[C---:B------:R-:W-:Y:S01]  /*12470*/  FMUL.FTZ R43, R6.reuse, R37 ;  /* 0x00000025062b7220 */ /* 0x040fe20000410000 */
[----:B------:R-:W-:Y:S02]  /*12480*/  HADD2.F32 R13, -RZ, R13.H1_H1 ;  /* 0x3000000dff0d7230 */ /* 0x000fe40000004100 */
[----:B------:R-:W-:Y:S01]  /*12490*/  FMUL.FTZ R25, R25, R30 ;  /* 0x0000001e19197220 */ /* 0x000fe20000410000 */
[----:B------:R-:W-:Y:S02]  /*124a0*/  HADD2.F32 R4, -RZ, R8.H0_H0 ;  /* 0x20000008ff047230 */ /* 0x000fe40000004100 */
[----:B------:R-:W-:Y:S01]  /*124b0*/  FMUL.FTZ R6, R6, R31 ;  /* 0x0000001f06067220 */ /* 0x000fe20000410000 */
[----:B------:R-:W-:-:S02]  /*124c0*/  HADD2.F32 R33, -RZ, R33.H1_H1 ;  /* 0x30000021ff217230 */ /* 0x000fc40000004100 */
[C---:B------:R-:W-:Y:S01]  /*124d0*/  FFMA.FTZ R46, R13.reuse, R20, R25 ;  /* 0x000000140d2e7223 */ /* 0x040fe20000010019 */
[----:B------:R-:W-:Y:S02]  /*124e0*/  HADD2.F32 R28, -RZ, R28.H1_H1 ;  /* 0x3000001cff1c7230 */ /* 0x000fe40000004100 */
[C---:B------:R-:W-:Y:S01]  /*124f0*/  FFMA.FTZ R37, R4.reuse, R37, R6 ;  /* 0x0000002504257223 */ /* 0x040fe20000010006 */
[----:B------:R-:W-:Y:S02]  /*12500*/  HADD2.F32 R25, -RZ, R41.H0_H0 ;  /* 0x20000029ff197230 */ /* 0x000fe40000004100 */
[----:B------:R-:W-:Y:S01]  /*12510*/  FFMA.FTZ R44, R13, R30, -R44 ;  /* 0x0000001e0d2c7223 */ /* 0x000fe2000001082c */
[----:B------:R-:W-:Y:S02]  /*12520*/  HADD2.F32 R6, -RZ, R27.H0_H0 ;  /* 0x2000001bff067230 */ /* 0x000fe40000004100 */
[----:B------:R-:W-:Y:S01]  /*12530*/  FFMA.FTZ R43, R4, R31, -R43 ;  /* 0x0000001f042b7223 */ /* 0x000fe2000001082b */
[----:B------:R-:W-:-:S02]  /*12540*/  HADD2.F32 R11, -RZ, R11.H1_H1 ;  /* 0x3000000bff0b7230 */ /* 0x000fc40000004100 */
[----:B------:R-:W-:Y:S01]  /*12550*/  FMUL.FTZ R31, R28, R33 ;  /* 0x000000211c1f7220 */ /* 0x000fe20000410000 */
[----:B------:R-:W-:Y:S02]  /*12560*/  HADD2.F32 R13, -RZ, R34.H0_H0 ;  /* 0x20000022ff0d7230 */ /* 0x000fe40000004100 */
[----:B------:R-:W-:Y:S01]  /*12570*/  FMUL.FTZ R47, R6, R25 ;  /* 0x00000019062f7220 */ /* 0x000fe20000410000 */
[----:B------:R-:W-:Y:S02]  /*12580*/  HADD2.F32 R4, -RZ, R15.H0_H0 ;  /* 0x2000000fff047230 */ /* 0x000fe40000004100 */
[----:B------:R-:W-:Y:S01]  /*12590*/  FMUL.FTZ R28, R28, R11 ;  /* 0x0000000b1c1c7220 */ /* 0x000fe20000410000 */
[----:B------:R-:W-:Y:S02]  /*125a0*/  HADD2.F32 R8, -RZ, R8.H1_H1 ;  /* 0x30000008ff087230 */ /* 0x000fe40000004100 */
[----:B------:R-:W-:Y:S01]  /*125b0*/  FMUL.FTZ R6, R6, R13 ;  /* 0x0000000d06067220 */ /* 0x000fe20000410000 */
[----:B------:R-:W-:-:S02]  /*125c0*/  HADD2.F32 R34, -RZ, R34.H1_H1 ;  /* 0x30000022ff227230 */ /* 0x000fc40000004100 */
[----:B------:R-:W-:Y:S01]  /*125d0*/  FFMA.FTZ R47, R4, R13, -R47 ;  /* 0x0000000d042f7223 */ /* 0x000fe2000001082f */
[----:B------:R-:W-:Y:S01]  /*125e0*/  F2FP.F16.E4M3.UNPACK_B R13, R35.H1 ;  /* 0x00000023ff0d723e */ /* 0x000fe200030006ff */
[C---:B------:R-:W-:Y:S01]  /*125f0*/  FFMA.FTZ R48, R8.reuse, R11, -R31 ;  /* 0x0000000b08307223 */ /* 0x040fe2000001081f */
[----:B------:R-:W-:Y:S01]  /*12600*/  FFMA.FTZ R50, R8, R33, R28 ;  /* 0x0000002108327223 */ /* 0x000fe2000001001c */
[----:B------:R-:W-:Y:S01]  /*12610*/  HADD2.F32 R20, -RZ, R41.H1_H1 ;  /* 0x30000029ff147230 */ /* 0x000fe20000004100 */
[----:B------:R-:W-:Y:S01]  /*12620*/  F2FP.F16.E4M3.UNPACK_B R8, R29.H1 ;  /* 0x0000001dff08723e */ /* 0x000fe200030006ff */
[----:B------:R-:W-:Y:S02]  /*12630*/  HADD2.F32 R27, -RZ, R27.H1_H1 ;  /* 0x3000001bff1b7230 */ /* 0x000fe40000004100 */
[----:B------:R-:W-:Y:S01]  /*12640*/  FFMA.FTZ R33, R4, R25, R6 ;  /* 0x0000001904217223 */ /* 0x000fe20000010006 */
        /* <DEDUP_REMOVED lines=26> */
[----:B------:R-:W-:Y:S01]  /*127f0*/  HADD2.F32 R4, -RZ, R3.H0_H0 ;  /* 0x20000003ff047230 */ /* 0x000fe20000004100 */
[----:B------:R-:W-:Y:S01]  /*12800*/  F2FP.F16.E4M3.UNPACK_B R26, R26.H1 ;  /* 0x0000001aff1a723e */ /* 0x000fe200030006ff */
[----:B------:R-:W-:Y:S02]  /*12810*/  HADD2.F32 R35, -RZ, R35.H1_H1 ;  /* 0x30000023ff237230 */ /* 0x000fe40000004100 */
[C---:B------:R-:W-:Y:S01]  /*12820*/  FMUL.FTZ R15, R6.reuse, R13 ;  /* 0x0000000d060f7220 */ /* 0x040fe20000410000 */
[----:B------:R-:W-:Y:S02]  /*12830*/  HADD2.F32 R10, -RZ, R10.H1_H1 ;  /* 0x3000000aff0a7230 */ /* 0x000fe40000004100 */
[-C--:B------:R-:W-:Y:S01]  /*12840*/  FMUL.FTZ R25, R6, R11.reuse ;  /* 0x0000000b06197220 */ /* 0x080fe20000410000 */
[----:B------:R-:W-:Y:S01]  /*12850*/  HADD2.F32 R29, -RZ, R29.H1_H1 ;  /* 0x3000001dff1d7230 */ /* 0x000fe20000004100 */
[----:B------:R-:W-:Y:S01]  /*12860*/  F2FP.F16.E4M3.UNPACK_B R12, R40.H1 ;  /* 0x00000028ff0c723e */ /* 0x000fe200030006ff */
[----:B------:R-:W-:Y:S01]  /*12870*/  HADD2.F32 R3, -RZ, R3.H1_H1 ;  /* 0x30000003ff037230 */ /* 0x000fe20000004100 */
[-C--:B------:R-:W-:Y:S01]  /*12880*/  F2FP.F16.E4M3.UNPACK_B R7, R14.reuse ;  /* 0x0000000eff07723e */ /* 0x080fe200020006ff */
[----:B------:R-:W-:Y:S01]  /*12890*/  FFMA.FTZ R15, R4, R11, -R15 ;  /* 0x0000000b040f7223 */ /* 0x000fe2000001080f */
[----:B------:R-:W-:Y:S01]  /*128a0*/  F2FP.F16.E4M3.UNPACK_B R14, R14.H1 ;  /* 0x0000000eff0e723e */ /* 0x000fe200030006ff */
[----:B------:R-:W-:Y:S01]  /*128b0*/  FMUL.FTZ R8, R10, R35 ;  /* 0x000000230a087220 */ /* 0x000fe20000410000 */
[----:B------:R-:W-:Y:S01]  /*128c0*/  FFMA.FTZ R25, R4, R13, R25 ;  /* 0x0000000d04197223 */ /* 0x000fe20000010019 */
        /* <DEDUP_REMOVED lines=13> */
[----:B------:R-:W-:Y:S01]  /*129a0*/  F2FP.F16.E4M3.UNPACK_B R40, R40 ;  /* 0x00000028ff28723e */ /* 0x000fe200020006ff */
[----:B------:R-:W-:-:S02]  /*129b0*/  HADD2.F32 R13, -RZ, R12.H1_H1 ;  /* 0x3000000cff0d7230 */ /* 0x000fc40000004100 */
[C---:B------:R-:W-:Y:S01]  /*129c0*/  FFMA.FTZ R12, R3.reuse, R8, -R6 ;  /* 0x00000008030c7223 */ /* 0x040fe20000010806 */
[----:B------:R-:W-:Y:S02]  /*129d0*/  HADD2.F32 R14, -RZ, R14.H1_H1 ;  /* 0x3000000eff0e7230 */ /* 0x000fe40000004100 */
[C---:B------:R-:W-:Y:S01]  /*129e0*/  FMUL.FTZ R6, R26.reuse, R11 ;  /* 0x0000000b1a067220 */ /* 0x040fe20000410000 */
[----:B------:R-:W-:Y:S02]  /*129f0*/  HADD2.F32 R8, -RZ, R40.H0_H0 ;  /* 0x20000028ff087230 */ /* 0x000fe40000004100 */
[-C--:B------:R-:W-:Y:S01]  /*12a00*/  FMUL.FTZ R29, R26, R13.reuse ;  /* 0x0000000d1a1d7220 */ /* 0x080fe20000410000 */
[----:B------:R-:W-:Y:S01]  /*12a10*/  FFMA.FTZ R26, R3, R10, R4 ;  /* 0x0000000a031a7223 */ /* 0x000fe20000010004 */
[C---:B------:R-:W-:Y:S01]  /*12a20*/  FFMA.FTZ R13, R14.reuse, R13, R6 ;  /* 0x0000000d0e0d7223 */ /* 0x040fe20000010006 */
[----:B------:R-:W-:Y:S02]  /*12a30*/  HADD2.F32 R6, -RZ, R32.H0_H0 ;  /* 0x20000020ff067230 */ /* 0x000fe40000004100 */
[----:B------:R-:W-:Y:S01]  /*12a40*/  FFMA.FTZ R29, R14, R11, -R29 ;  /* 0x0000000b0e1d7223 */ /* 0x000fe2000001081d */
[--C-:B------:R-:W-:Y:S01]  /*12a50*/  HADD2.F32 R4, -RZ, R21.reuse.H0_H0 ;  /* 0x20000015ff047230 */ /* 0x100fe20000004100 */
[----:B------:R-:W-:Y:S01]  /*12a60*/  F2FP.SATFINITE.E4M3.F32.PACK_AB_MERGE_C R44, R44, R45, RZ ;  /* 0x0000002d2c2c723e */ /* 0x000fe200048070ff */
[----:B------:R-:W-:Y:S01]  /*12a70*/  HADD2.F32 R40, -RZ, R40.H1_H1 ;  /* 0x30000028ff287230 */ /* 0x000fe20000004100 */
[----:B------:R-:W-:Y:S01]  /*12a80*/  F2FP.SATFINITE.E4M3.F32.PACK_AB_MERGE_C R39, R46, R39, RZ ;  /* 0x000000272e27723e */ /* 0x000fe200048070ff */
[----:B------:R-:W-:-:S02]  /*12a90*/  HADD2.F32 R21, -RZ, R21.H1_H1 ;  /* 0x30000015ff157230 */ /* 0x000fc40000004100 */
[C---:B------:R-:W-:Y:S01]  /*12aa0*/  FMUL.FTZ R10, R4.reuse, R8 ;  /* 0x00000008040a7220 */ /* 0x040fe20000410000 */
[----:B------:R-:W-:Y:S02]  /*12ab0*/  HADD2.F32 R32, -RZ, R32.H1_H1 ;  /* 0x30000020ff207230 */ /* 0x000fe40000004100 */
[----:B------:R-:W-:Y:S01]  /*12ac0*/  FMUL.FTZ R11, R4, R6 ;  /* 0x00000006040b7220 */ /* 0x000fe20000410000 */
        /* <DEDUP_REMOVED lines=24> */
.L_x_8456:
[----:B------:R-:W-:Y:S05]  /*12c50*/  BSYNC B0 ;  /* 0x0000000000007941 */ /* 0x000fea0003800000 */
.L_x_8442:
        /* <DEDUP_REMOVED lines=8> */
.L_x_8439:
[----:B0-2---:R-:W2:Y:S02]  /*12ce0*/  LDL R0, [R1+0x4c] ;  /* 0x00004c0001007983 */ /* 0x005ea40000100800 */
[----:B--2---:R-:W-:-:S13]  /*12cf0*/  R2UR UR4, R0 ;  /* 0x00000000000472ca */ /* 0x004fda00000e0000 */
[----:B------:R-:W-:-:S05]  /*12d00*/  IMAD.U32 R0, RZ, RZ, UR4 ;  /* 0x00000004ff007e24 */ /* 0x000fca000f8e00ff */
[----:B------:R-:W-:-:S13]  /*12d10*/  ISETP.NE.AND P1, PT, R0, 0x3, PT ;  /* 0x000000030000780c */ /* 0x000fda0003f25270 */
[----:B------:R-:W-:Y:S05]  /*12d20*/  @!P1 BRA `(.L_x_8466) ;  /* 0x0000000000049947 */ /* 0x000fea0003800000 */
[----:B------:R-:W-:Y:S01]  /*12d30*/  BPT.TRAP 0x1 ;  /* 0x000000040000795c */ /* 0x000fe20000300000 */
.L_x_8466:
[----:B------:R-:W-:Y:S01]  /*12d40*/  IMAD R0, R231, 0x8, R16 ;  /* 0x00000008e7007824 */ /* 0x000fe200078e0210 */
[----:B-----5:R-:W-:-:S04]  /*12d50*/  SHF.L.U32 R5, R234, 0x1f, RZ ;  /* 0x0000001fea057819 */ /* 0x020fc800000006ff */
[----:B------:R0:W2:Y:S01]  /*12d60*/  SYNCS.PHASECHK.TRANS64.TRYWAIT P0, [R0+URZ+0x2e830], R5 ;  /* 0x02e83005000075a7 */ /* 0x0000a2000800017f */
[----:B------:R-:W-:Y:S05]  /*12d70*/  @!P1 BRA `(.L_x_8467) ;  /* 0x0000000000049947 */ /* 0x000fea0003800000 */
[----:B------:R-:W-:Y:S01]  /*12d80*/  BPT.TRAP 0x1 ;  /* 0x000000040000795c */ /* 0x000fe20000300000 */
.L_x_8467:
[----:B-1----:R-:W1:Y:S02]  /*12d90*/  S2R R3, SR_TID.X ;  /* 0x0000000000037919 */ /* 0x002e640000002100 */
[----:B-1----:R-:W-:Y:S02]  /*12da0*/  LOP3.LUT R4, R3, 0x7f, RZ, 0xc0, !PT ;  /* 0x0000007f03047812 */ /* 0x002fe400078ec0ff */
[----:B------:R-:W-:Y:S02]  /*12db0*/  IADD3 R3, R16, 0x20400, RZ ;  /* 0x0002040010037810 */ /* 0x000fe40007ffe0ff */
[----:B------:R-:W-:Y:S02]  /*12dc0*/  ISETP.NE.AND P2, PT, R4, RZ, PT ;  /* 0x000000ff0400720c */ /* 0x000fe40003f45270 */
[----:B------:R-:W-:-:S04]  /*12dd0*/  SHF.R.U32.HI R3, RZ, 0x4, R3 ;  /* 0x00000004ff037819 */ /* 0x000fc80000011603 */
[----:B------:R-:W-:Y:S01]  /*12de0*/  LOP3.LUT R3, R3, 0x3fff, RZ, 0xc0, !PT ;  /* 0x00003fff03037812 */ /* 0x000fe200078ec0ff */
[----:B--2---:R-:W-:Y:S06]  /*12df0*/  @P0 BRA `(.L_x_8468) ;  /* 0x0000000000080947 */ /* 0x004fec0003800000 */
[----:B------:R-:W1:Y:S02]  /*12e00*/  SYNCS.PHASECHK.TRANS64.TRYWAIT P0, [R0+URZ+0x2e830], R5 ;  /* 0x02e83005000075a7 */ /* 0x000e64000800017f */
[----:B-1----:R-:W-:Y:S05]  /*12e10*/  @!P0 BRA `(.L_x_8469) ;  /* 0x000001dc004c8947 */ /* 0x002fea0003800000 */
.L_x_8468:
[----:B------:R-:W-:Y:S01]  /*12e20*/  LOP3.LUT R3, R3, 0x10000, RZ, 0xfc, !PT ;  /* 0x0001000003037812 */ /* 0x000fe200078efcff */
[----:B------:R-:W-:Y:S05]  /*12e30*/  WARPSYNC.ALL ;  /* 0x0000000000007948 */ /* 0x000fea0003800000 */
[----:B------:R2:W-:Y:S01]  /*12e40*/  STL [R1+0x48], R3 ;  /* 0x0000480301007387 */ /* 0x0005e20000100800 */
[----:B------:R-:W-:Y:S01]  /*12e50*/  IMAD R12, R231, 0x700, R3 ;  /* 0x00000700e70c7824 */ /* 0x000fe200078e0203 */
[----:B------:R-:W-:Y:S01]  /*12e60*/  LOP3.LUT R4, R36, 0x10000, RZ, 0xfc, !PT ;  /* 0x0001000024047812 */ /* 0x000fe200078efcff */
[----:B------:R-:W-:Y:S01]  /*12e70*/  IMAD.MOV.U32 R13, RZ, RZ, 0x40000040 ;  /* 0x40000040ff0d7424 */ /* 0x000fe200078e00ff */
[----:B------:R-:W5:Y:S01]  /*12e80*/  LDL R137, [R1+0x7c] ;  /* 0x00007c0001897983 */ /* 0x000f620000100800 */
[----:B01----:R-:W-:Y:S01]  /*12e90*/  IMAD.MOV.U32 R5, RZ, RZ, 0x40000040 ;  /* 0x40000040ff057424 */ /* 0x003fe200078e00ff */
[----:B------:R-:W-:-:S02]  /*12ea0*/  R2UR UR6, R12 ;  /* 0x000000000c0672ca */ /* 0x000fc400000e0000 */
[----:B------:R-:W-:Y:S01]  /*12eb0*/  R2UR UR7, R13 ;  /* 0x000000000d0772ca */ /* 0x000fe200000e0000 */
[----:B------:R-:W5:Y:S01]  /*12ec0*/  LDL R148, [R1+0x54] ;  /* 0x0000540001947983 */ /* 0x000f620000100800 */
[----:B------:R-:W-:Y:S02]  /*12ed0*/  R2UR UR4, R4 ;  /* 0x00000000040472ca */ /* 0x000fe400000e0000 */
[----:B------:R-:W-:Y:S01]  /*12ee0*/  R2UR UR5, R5 ;  /* 0x00000000050572ca */ /* 0x000fe200000e0000 */
[----:B------:R-:W-:Y:S01]  /*12ef0*/  WARPGROUP.ARRIVE ;  /* 0x00000000000079c5 */ /* 0x000fe20000000000 */
[----:B------:R-:W5:Y:S04]  /*12f00*/  LDL R144, [R1+0x60] ;  /* 0x0000600001907983 */ /* 0x000f680000100800 */
[----:B------:R-:W5:Y:S04]  /*12f10*/  LDL R138, [R1+0x50] ;  /* 0x00005000018a7983 */ /* 0x000f680000100800 */
[----:B------:R-:W5:Y:S03]  /*12f20*/  LDL R146, [R1+0x40] ;  /* 0x0000400001927983 */ /* 0x000f660000100800 */
[----:B------:R-:W-:Y:S01]  /*12f30*/  QGMMA.64x32x32.F32.E4M3.E4M3 R120, gdesc[UR4], RZ, !UPT, gsb0 ;  /* 0x00600000047879f3 */ /* 0x000fe2000c0008ff */
[----:B------:R-:W-:-:S02]  /*12f40*/  VIADD R6, R12, 0x100 ;  /* 0x000001000c067836 */ /* 0x000fc40000000000 */
[----:B---3--:R-:W-:Y:S01]  /*12f50*/  IMAD.MOV.U32 R7, RZ, RZ, 0x40000040 ;  /* 0x40000040ff077424 */ /* 0x008fe200078e00ff */
[----:B------:R-:W-:Y:S02]  /*12f60*/  R2UR UR4, R4 ;  /* 0x00000000040472ca */ /* 0x000fe400000e0000 */
[----:B------:R-:W-:Y:S02]  /*12f70*/  R2UR UR6, R6 ;  /* 0x00000000060672ca */ /* 0x000fe400000e0000 */
[----:B------:R-:W-:Y:S02]  /*12f80*/  R2UR UR7, R7 ;  /* 0x00000000070772ca */ /* 0x000fe400000e0000 */
        /* <DEDUP_REMOVED lines=48> */
[----:B------:R-:W-:Y:S01]  /*13290*/  QGMMA.64x32x32.F32.E4M3.E4M3 R24, gdesc[UR24], RZ, !UPT, gsb0 ;  /* 0x00600000181879f3 */ /* 0x000fe2000c0008ff */
[----:B----4-:R-:W-:Y:S02]  /*132a0*/  VIADD R14, R12, 0x2 ;  /* 0x000000020c0e7836 */ /* 0x010fe40000000000 */
[----:B------:R-:W-:Y:S02]  /*132b0*/  VIADD R10, R4, 0x2 ;  /* 0x00000002040a7836 */ /* 0x000fe40000000000 */
[----:B------:R-:W-:Y:S02]  /*132c0*/  IMAD.MOV.U32 R15, RZ, RZ, 0x40000040 ;  /* 0x40000040ff0f7424 */ /* 0x000fe400078e00ff */
[----:B------:R-:W-:Y:S01]  /*132d0*/  IMAD.MOV.U32 R11, RZ, RZ, 0x40000040 ;  /* 0x40000040ff0b7424 */ /* 0x000fe200078e00ff */
[----:B------:R-:W-:Y:S02]  /*132e0*/  R2UR UR30, R14 ;  /* 0x000000000e1e72ca */ /* 0x000fe400000e0000 */
[----:B------:R-:W-:-:S02]  /*132f0*/  R2UR UR31, R15 ;  /* 0x000000000f1f72ca */ /* 0x000fc400000e0000 */
[----:B------:R-:W-:Y:S02]  /*13300*/  R2UR UR28, R10 ;  /* 0x000000000a1c72ca */ /* 0x000fe400000e0000 */
        /* <DEDUP_REMOVED lines=165> */
[----:B------:R-:W-:Y:S01]  /*13d60*/  R2UR UR7, R15 ;  /* 0x000000000f0772ca */ /* 0x000fe200000e0000 */
[----:B------:R-:W0:Y:S01]  /*13d70*/  LDC R14, c[0x0][0x448] ;  /* 0x00011200ff0e7b82 */ /* 0x000e220000000800 */
[----:B------:R-:W-:Y:S01]  /*13d80*/  R2UR UR5, R7 ;  /* 0x00000000070572ca */ /* 0x000fe200000e0000 */
[----:B------:R-:W-:-:S02]  /*13d90*/  WARPGROUP.DEPBAR.LE gsb0, 0x0 ;  /* 0x00008000000079c5 */ /* 0x000fc40000010000 */
[----:B------:R-:W-:-:S10]  /*13da0*/  WARPGROUP.ARRIVE ;  /* 0x00000000000079c5 */ /* 0x000fd40000000000 */
[----:B------:R-:W-:Y:S01]  /*13db0*/  QGMMA.64x32x32.F32.E4M3.E4M3 R56, gdesc[UR4], R56, gsb0 ;  /* 0x00600000043879f3 */ /* 0x000fe20008000838 */
[----:B0-----:R-:W-:Y:S01]  /*13dc0*/  ISETP.NE.AND P0, PT, R14, 0x1, PT ;  /* 0x000000010e00780c */ /* 0x001fe20003f05270 */
[C---:B------:R-:W-:Y:S01]  /*13dd0*/  FMUL.FTZ R20, R2.reuse, R124 ;  /* 0x0000007c02147220 */ /* 0x040fe20000410000 */
[C---:B------:R-:W-:Y:S01]  /*13de0*/  FMUL.FTZ R124, R2.reuse, R128 ;  /* 0x00000080027c7220 */ /* 0x040fe20000410000 */
[----:B------:R-:W-:-:S10]  /*13df0*/  FMUL.FTZ R128, R2, R133 ;  /* 0x0000008502807220 */ /* 0x000fd40000410000 */
[----:B------:R-:W0:Y:S08]  /*13e00*/  @P0 LDC R15, c[0x0][0x44c] ;  /* 0x00011300ff0f0b82 */ /* 0x000e300000000800 */
[----:B------:R-:W1:Y:S01]  /*13e10*/  @P0 LDC R133, c[0x0][0x450] ;  /* 0x00011400ff850b82 */ /* 0x000e620000000800 */
[C---:B--2---:R-:W-:Y:S01]  /*13e20*/  FMUL.FTZ R3, R2.reuse, R120 ;  /* 0x0000007802037220 */ /* 0x044fe20000410000 */
        /* <DEDUP_REMOVED lines=8> */
[----:B------:R-:W-:-:S02]  /*13eb0*/  WARPGROUP.DEPBAR.LE gsb0, 0x0 ;  /* 0x00008000000079c5 */ /* 0x000fc40000010000 */
[----:B------:R-:W-:Y:S01]  /*13ec0*/  FMUL.FTZ R132, R2, R56 ;  /* 0x0000003802847220 */ /* 0x000fe20000410000 */
[----:B-----5:R-:W-:-:S04]  /*13ed0*/  IMAD.IADD R56, R137, 0x1, R148 ;  /* 0x0000000189387824 */ /* 0x020fc800078e0294 */
[----:B0-----:R-:W-:-:S05]  /*13ee0*/  @P0 IMAD.HI.U32 R14, R56, R15, RZ ;  /* 0x0000000f380e0227 */ /* 0x001fca00078e00ff */
[----:B-1----:R-:W-:-:S05]  /*13ef0*/  @P0 SHF.R.U32.HI R56, RZ, R133, R14 ;  /* 0x00000085ff380219 */ /* 0x002fca000001160e */
[----:B------:R-:W0:Y:S01]  /*13f00*/  SHFL.IDX PT, R137, R56, RZ, 0x1c1f ;  /* 0x001c1fff38897589 */ /* 0x000e2200000e0000 */
[----:B------:R-:W-:Y:S02]  /*13f10*/  IMAD R14, R136, -0xe0, RZ ;  /* 0xffffff20880e7824 */ /* 0x000fe400078e02ff */
[C---:B------:R-:W-:Y:S01]  /*13f20*/  FMUL.FTZ R133, R2.reuse, R64 ;  /* 0x0000004002857220 */ /* 0x040fe20000410000 */
[----:B------:R-:W1:Y:S01]  /*13f30*/  MUFU.TANH R3, R3 ;  /* 0x0000000300037308 */ /* 0x000e620000002400 */
[----:B------:R-:W-:Y:S01]  /*13f40*/  FMUL.FTZ R134, R2, R65 ;  /* 0x0000004102867220 */ /* 0x000fe20000410000 */
[----:B------:R-:W-:Y:S01]  /*13f50*/  IMAD R64, R136, -0xe0, R144 ;  /* 0xffffff2088407824 */ /* 0x000fe200078e0290 */
[----:B------:R-:W-:Y:S01]  /*13f60*/  IADD3 R65, -R138, 0xe1, R14 ;  /* 0x000000e18a417810 */ /* 0x000fe20007ffe10e */
[----:B------:R-:W-:Y:S01]  /*13f70*/  FMUL.FTZ R21, R2, R125 ;  /* 0x0000007d02157220 */ /* 0x000fe20000410000 */
[----:B------:R-:W-:-:S03]  /*13f80*/  IMAD.MOV.U32 R15, RZ, RZ, 0x40000040 ;  /* 0x40000040ff0f7424 */ /* 0x000fc600078e00ff */
[----:B------:R-:W2:Y:S01]  /*13f90*/  MUFU.TANH R13, R13 ;  /* 0x0000000d000d7308 */ /* 0x000ea20000002400 */
[----:B------:R-:W-:Y:S02]  /*13fa0*/  IADD3 R64, -R138, 0xe0, R64 ;  /* 0x000000e08a407810 */ /* 0x000fe40007ffe140 */
[----:B------:R-:W-:Y:S02]  /*13fb0*/  IADD3 R65, -R146, R65, R144 ;  /* 0x0000004192417210 */ /* 0x000fe40007ffe190 */
[----:B------:R-:W-:-:S03]  /*13fc0*/  IADD3 R14, R12, 0x506, RZ ;  /* 0x000005060c0e7810 */ /* 0x000fc60007ffe0ff */
[----:B------:R-:W-:Y:S01]  /*13fd0*/  MUFU.TANH R20, R20 ;  /* 0x0000001400147308 */ /* 0x000fe20000002400 */
[----:B------:R-:W-:Y:S01]  /*13fe0*/  R2UR UR7, R15 ;  /* 0x000000000f0772ca */ /* 0x000fe200000e0000 */
[----:B------:R-:W-:Y:S01]  /*13ff0*/  FMUL.FTZ R125, R2, R129 ;  /* 0x00000081027d7220 */ /* 0x000fe20000410000 */
[----:B------:R-:W-:Y:S02]  /*14000*/  R2UR UR6, R14 ;  /* 0x000000000e0672ca */ /* 0x000fe400000e0000 */
[----:B0-----:R-:W-:-:S03]  /*14010*/  VIADDMNMX R15, R137, R65, R64, PT ;  /* 0x00000041890f7246 */ /* 0x001fc60003800140 */
[----:B------:R-:W0:Y:S01]  /*14020*/  MUFU.TANH R21, R21 ;  /* 0x0000001500157308 */ /* 0x000e220000002400 */
[----:B------:R-:W-:Y:S02]  /*14030*/  R2UR UR4, R6 ;  /* 0x00000000060472ca */ /* 0x000fe400000e0000 */
[----:B------:R-:W-:Y:S01]  /*14040*/  R2UR UR5, R7 ;  /* 0x00000000070572ca */ /* 0x000fe200000e0000 */
[C---:B------:R-:W-:Y:S01]  /*14050*/  FMUL.FTZ R129, R2.reuse, R131 ;  /* 0x0000008302817220 */ /* 0x040fe20000410000 */
[C---:B------:R-:W-:Y:S01]  /*14060*/  ISETP.GT.AND P3, PT, R15.reuse, RZ, PT ;  /* 0x000000ff0f00720c */ /* 0x040fe20003f64270 */
[C---:B------:R-:W-:Y:S01]  /*14070*/  FMUL.FTZ R131, R2.reuse, R135 ;  /* 0x0000008702837220 */ /* 0x040fe20000410000 */
[C---:B------:R-:W-:Y:S01]  /*14080*/  ISETP.GT.AND P5, PT, R15.reuse, 0x1, PT ;  /* 0x000000010f00780c */ /* 0x040fe20003fa4270 */
[----:B------:R-:W3:Y:S01]  /*14090*/  MUFU.TANH R124, R124 ;  /* 0x0000007c007c7308 */ /* 0x000ee20000002400 */
[C---:B------:R-:W-:Y:S01]  /*140a0*/  FMUL.FTZ R135, R2.reuse, R68 ;  /* 0x0000004402877220 */ /* 0x040fe20000410000 */
[----:B------:R-:W-:Y:S01]  /*140b0*/  FMUL.FTZ R68, R2, R69 ;  /* 0x0000004502447220 */ /* 0x000fe20000410000 */
[----:B------:R-:W-:Y:S01]  /*140c0*/  ISETP.GT.AND P4, PT, R15, 0x8, PT ;  /* 0x000000080f00780c */ /* 0x000fe20003f84270 */
[----:B------:R-:W-:Y:S01]  /*140d0*/  WARPGROUP.ARRIVE ;  /* 0x00000000000079c5 */ /* 0x000fe20000000000 */
[----:B-1----:R-:W-:-:S02]  /*140e0*/  FSEL R3, R3, -INF , P3 ;  /* 0xff80000003037808 */ /* 0x002fc40001800000 */
[----:B--2---:R-:W-:Y:S01]  /*140f0*/  FSEL R69, R13, -INF , P5 ;  /* 0xff8000000d457808 */ /* 0x004fe20002800000 */
[----:B------:R-:W1:Y:S01]  /*14100*/  MUFU.TANH R125, R125 ;  /* 0x0000007d007d7308 */ /* 0x000e620000002400 */
[----:B------:R-:W-:Y:S01]  /*14110*/  ISETP.GT.AND P3, PT, R15, 0x9, PT ;  /* 0x000000090f00780c */ /* 0x000fe20003f64270 */
[C---:B------:R-:W-:Y:S01]  /*14120*/  FMUL.FTZ R104, R2.reuse, R104 ;  /* 0x0000006802687220 */ /* 0x040fe20000410000 */
[----:B------:R-:W-:Y:S01]  /*14130*/  FMNMX.FTZ R140, R3, R69, !PT ;  /* 0x00000045038c7209 */ /* 0x000fe20007810000 */
[----:B------:R-:W-:Y:S04]  /*14140*/  QGMMA.64x32x32.F32.E4M3.E4M3 R40, gdesc[UR4], R40, gsb0 ;  /* 0x00600000042879f3 */ /* 0x000fe80008000828 */
[----:B------:R-:W2:Y:S01]  /*14150*/  MUFU.TANH R120, R120 ;  /* 0x0000007800787308 */ /* 0x000ea20000002400 */
[----:B------:R-:W-:Y:S01]  /*14160*/  FMUL.FTZ R13, R2, R58 ;  /* 0x0000003a020d7220 */ /* 0x000fe20000410000 */
[----:B------:R-:W-:-:S06]  /*14170*/  ISETP.GT.AND P5, PT, R15, 0x10, PT ;  /* 0x000000100f00780c */ /* 0x000fcc0003fa4270 */
[----:B------:R4:W-:Y:S01]  /*14180*/  MUFU.TANH R14, R135 ;  /* 0x00000087000e7308 */ /* 0x0009e20000002400 */
[----:B0-----:R-:W-:Y:S01]  /*14190*/  FSEL R21, R21, -INF , P3 ;  /* 0xff80000015157808 */ /* 0x001fe20001800000 */
[C---:B------:R-:W-:Y:S01]  /*141a0*/  FMUL.FTZ R105, R2.reuse, R105 ;  /* 0x0000006902697220 */ /* 0x040fe20000410000 */
[----:B------:R-:W-:Y:S01]  /*141b0*/  FMUL.FTZ R58, R2, R59 ;  /* 0x0000003b023a7220 */ /* 0x000fe20000410000 */
[----:B----4-:R-:W-:-:S04]  /*141c0*/  FSEL R135, R20, -INF , P4 ;  /* 0xff80000014877808 */ /* 0x010fc80002000000 */
[----:B------:R-:W0:Y:S01]  /*141d0*/  MUFU.TANH R128, R128 ;  /* 0x0000008000807308 */ /* 0x000e220000002400 */
[C---:B------:R-:W-:Y:S01]  /*141e0*/  FMUL.FTZ R59, R2.reuse, R62 ;  /* 0x0000003e023b7220 */ /* 0x040fe20000410000 */
[----:B------:R-:W-:Y:S01]  /*141f0*/  FMNMX.FTZ R142, R135, R140, !PT ;  /* 0x0000008c878e7209 */ /* 0x000fe20007810000 */
[C---:B------:R-:W-:Y:S01]  /*14200*/  FMUL.FTZ R62, R2.reuse, R63 ;  /* 0x0000003f023e7220 */ /* 0x040fe20000410000 */
[----:B------:R-:W-:Y:S01]  /*14210*/  ISETP.GT.AND P3, PT, R15, 0x11, PT ;  /* 0x000000110f00780c */ /* 0x000fe20003f64270 */
[----:B------:R-:W-:Y:S01]  /*14220*/  FMUL.FTZ R108, R2, R108 ;  /* 0x0000006c026c7220 */ /* 0x000fe20000410000 */
[----:B---3--:R-:W-:Y:S02]  /*14230*/  FSEL R63, R124, -INF , P5 ;  /* 0xff8000007c3f7808 */ /* 0x008fe40002800000 */
[----:B------:R-:W3:Y:S01]  /*14240*/  MUFU.TANH R104, R104 ;  /* 0x0000006800687308 */ /* 0x000ee20000002400 */
[----:B------:R-:W-:Y:S01]  /*14250*/  FMNMX.FTZ R142, R21, R142, !PT ;  /* 0x0000008e158e7209 */ /* 0x000fe20007810000 */
[----:B------:R-:W-:Y:S01]  /*14260*/  FMUL.FTZ R109, R2, R109 ;  /* 0x0000006d026d7220 */ /* 0x000fe20000410000 */
[----:B------:R-:W-:-:S02]  /*14270*/  ISETP.GT.AND P4, PT, R15, 0x18, PT ;  /* 0x000000180f00780c */ /* 0x000fc40003f84270 */
[----:B-1----:R-:W-:Y:S02]  /*14280*/  FSEL R125, R125, -INF , P3 ;  /* 0xff8000007d7d7808 */ /* 0x002fe40001800000 */
[----:B------:R-:W-:Y:S01]  /*14290*/  FMNMX.FTZ R142, R63, R142, !PT ;  /* 0x0000008e3f8e7209 */ /* 0x000fe20007810000 */
[----:B------:R-:W1:Y:S01]  /*142a0*/  MUFU.TANH R105, R105 ;  /* 0x0000006900697308 */ /* 0x000e620000002400 */
[C---:B------:R-:W-:Y:S01]  /*142b0*/  FMUL.FTZ R138, R2.reuse, R67 ;  /* 0x00000043028a7220 */ /* 0x040fe20000410000 */
[----:B------:R-:W-:Y:S01]  /*142c0*/  ISETP.GT.AND P3, PT, R15, 0x19, PT ;  /* 0x000000190f00780c */ /* 0x000fe20003f64270 */
[----:B------:R-:W-:Y:S01]  /*142d0*/  FMUL.FTZ R112, R2, R112 ;  /* 0x0000007002707220 */ /* 0x000fe20000410000 */
[----:B--2---:R-:W-:Y:S02]  /*142e0*/  FSEL R67, R120, -INF , P4 ;  /* 0xff80000078437808 */ /* 0x004fe40002000000 */
[----:B------:R-:W-:Y:S02]  /*142f0*/  FMNMX.FTZ R142, R125, R142, !PT ;  /* 0x0000008e7d8e7209 */ /* 0x000fe40007810000 */
[----:B------:R-:W2:Y:S01]  /*14300*/  MUFU.TANH R108, R108 ;  /* 0x0000006c006c7308 */ /* 0x000ea20000002400 */
[C---:B------:R-:W-:Y:S01]  /*14310*/  FMUL.FTZ R140, R2.reuse, R71 ;  /* 0x00000047028c7220 */ /* 0x040fe20000410000 */
[----:B------:R-:W-:Y:S01]  /*14320*/  ISETP.GT.AND P4, PT, R15, 0x20, PT ;  /* 0x000000200f00780c */ /* 0x000fe20003f84270 */
[----:B------:R-:W-:Y:S01]  /*14330*/  FMUL.FTZ R113, R2, R113 ;  /* 0x0000007102717220 */ /* 0x000fe20000410000 */
[----:B0-----:R-:W-:-:S02]  /*14340*/  FSEL R71, R128, -INF , P3 ;  /* 0xff80000080477808 */ /* 0x001fc40001800000 */
[----:B------:R-:W-:Y:S02]  /*14350*/  FMNMX.FTZ R142, R67, R142, !PT ;  /* 0x0000008e438e7209 */ /* 0x000fe40007810000 */
        /* <DEDUP_REMOVED lines=10> */
[----:B------:R1:W-:Y:S01]  /*14400*/  MUFU.TANH R20, R13 ;  /* 0x0000000d00147308 */ /* 0x0003e20000002400 */
[----:B------:R-:W-:Y:S01]  /*14410*/  ISETP.GT.AND P3, PT, R15, 0x29, PT ;  /* 0x000000290f00780c */ /* 0x000fe20003f64270 */
[----:B------:R-:W-:Y:S01]  /*14420*/  FMUL.FTZ R88, R2, R88 ;  /* 0x0000005802587220 */ /* 0x000fe20000410000 */
[----:B------:R-:W-:-:S05]  /*14430*/  FMNMX.FTZ R142, R105, R142, !PT ;  /* 0x0000008e698e7209 */ /* 0x000fca0007810000 */
[----:B------:R-:W4:Y:S01]  /*14440*/  MUFU.TANH R113, R113 ;  /* 0x0000007100717308 */ /* 0x000f220000002400 */
[----:B-1----:R-:W-:-:S05]  /*14450*/  IMAD.MOV.U32 R13, RZ, RZ, 0x40000040 ;  /* 0x40000040ff0d7424 */ /* 0x002fca00078e00ff */
[----:B------:R-:W-:Y:S02]  /*14460*/  R2UR UR7, R13 ;  /* 0x000000000d0772ca */ /* 0x000fe400000e0000 */
[----:B------:R-:W1:Y:S01]  /*14470*/  MUFU.TANH R116, R116 ;  /* 0x0000007400747308 */ /* 0x000e620000002400 */
[----:B--2---:R-:W-:Y:S01]  /*14480*/  FSEL R13, R108, -INF , P4 ;  /* 0xff8000006c0d7808 */ /* 0x004fe20002000000 */
[C---:B------:R-:W-:Y:S01]  /*14490*/  FMUL.FTZ R89, R2.reuse, R89 ;  /* 0x0000005902597220 */ /* 0x040fe20000410000 */
[----:B------:R-:W-:Y:S02]  /*144a0*/  ISETP.GT.AND P4, PT, R15, 0x30, PT ;  /* 0x000000300f00780c */ /* 0x000fe40003f84270 */
[----:B0-----:R-:W-:Y:S02]  /*144b0*/  FSEL R109, R109, -INF , P3 ;  /* 0xff8000006d6d7808 */ /* 0x001fe40001800000 */
[----:B------:R-:W-:Y:S01]  /*144c0*/  FMNMX.FTZ R142, R13, R142, !PT ;  /* 0x0000008e0d8e7209 */ /* 0x000fe20007810000 */
[----:B------:R-:W0:Y:S01]  /*144d0*/  MUFU.TANH R117, R117 ;  /* 0x0000007500757308 */ /* 0x000e220000002400 */
[----:B------:R-:W-:Y:S01]  /*144e0*/  ISETP.GT.AND P5, PT, R15, 0x31, PT ;  /* 0x000000310f00780c */ /* 0x000fe20003fa4270 */
[----:B------:R-:W-:Y:S01]  /*144f0*/  FMUL.FTZ R92, R2, R92 ;  /* 0x0000005c025c7220 */ /* 0x000fe20000410000 */
[----:B---3--:R-:W-:-:S02]  /*14500*/  FSEL R139, R112, -INF , P4 ;  /* 0xff800000708b7808 */ /* 0x008fc40002000000 */
[----:B------:R-:W-:-:S03]  /*14510*/  FMNMX.FTZ R142, R109, R142, !PT ;  /* 0x0000008e6d8e7209 */ /* 0x000fc60007810000 */
[----:B------:R-:W2:Y:S01]  /*14520*/  MUFU.TANH R88, R88 ;  /* 0x0000005800587308 */ /* 0x000ea20000002400 */
[----:B------:R-:W-:Y:S01]  /*14530*/  ISETP.GT.AND P3, PT, R15, 0x38, PT ;  /* 0x000000380f00780c */ /* 0x000fe20003f64270 */
[----:B------:R-:W-:Y:S01]  /*14540*/  FMUL.FTZ R93, R2, R93 ;  /* 0x0000005d025d7220 */ /* 0x000fe20000410000 */
[----:B----4-:R-:W-:Y:S02]  /*14550*/  FSEL R113, R113, -INF , P5 ;  /* 0xff80000071717808 */ /* 0x010fe40002800000 */
        /* <DEDUP_REMOVED lines=9> */
[----:B0-----:R-:W-:Y:S02]  /*145f0*/  FSEL R117, R117, -INF , P4 ;  /* 0xff80000075757808 */ /* 0x001fe40002000000 */
[----:B------:R-:W-:-:S03]  /*14600*/  FMNMX.FTZ R142, R141, R142, !PT ;  /* 0x0000008e8d8e7209 */ /* 0x000fc60007810000 */
[----:B------:R-:W0:Y:S01]  /*14610*/  MUFU.TANH R93, R93 ;  /* 0x0000005d005d7308 */ /* 0x000e220000002400 */
[----:B------:R-:W-:Y:S01]  /*14620*/  ISETP.GT.AND P3, PT, R15, 0x41, PT ;  /* 0x000000410f00780c */ /* 0x000fe20003f64270 */
[----:B------:R-:W-:Y:S01]  /*14630*/  FMUL.FTZ R100, R2, R100 ;  /* 0x0000006402647220 */ /* 0x000fe20000410000 */
[----:B--2---:R-:W-:Y:S02]  /*14640*/  FSEL R143, R88, -INF , P5 ;  /* 0xff800000588f7808 */ /* 0x004fe40002800000 */
[----:B------:R-:W-:-:S03]  /*14650*/  FMNMX.FTZ R142, R117, R142, !PT ;  /* 0x0000008e758e7209 */ /* 0x000fc60007810000 */
[----:B------:R-:W2:Y:S01]  /*14660*/  MUFU.TANH R96, R96 ;  /* 0x0000006000607308 */ /* 0x000ea20000002400 */
[----:B------:R-:W-:Y:S01]  /*14670*/  ISETP.GT.AND P4, PT, R15, 0x48, PT ;  /* 0x000000480f00780c */ /* 0x000fe20003f84270 */
[----:B------:R-:W-:Y:S01]  /*14680*/  FMUL.FTZ R101, R2, R101 ;  /* 0x0000006502657220 */ /* 0x000fe20000410000 */
[----:B---3--:R-:W-:Y:S02]  /*14690*/  FSEL R89, R89, -INF , P3 ;  /* 0xff80000059597808 */ /* 0x008fe40001800000 */
[----:B------:R-:W-:-:S03]  /*146a0*/  FMNMX.FTZ R142, R143, R142, !PT ;  /* 0x0000008e8f8e7209 */ /* 0x000fc60007810000 */
[----:B------:R-:W3:Y:S01]  /*146b0*/  MUFU.TANH R97, R97 ;  /* 0x0000006100617308 */ /* 0x000ee20000002400 */
[----:B------:R-:W-:Y:S02]  /*146c0*/  WARPGROUP.DEPBAR.LE gsb0, 0x0 ;  /* 0x00008000000079c5 */ /* 0x000fe40000010000 */
[C---:B------:R-:W-:Y:S01]  /*146d0*/  FMUL.FTZ R157, R2.reuse, R41 ;  /* 0x00000029029d7220 */ /* 0x040fe20000410000 */
[----:B------:R-:W-:Y:S01]  /*146e0*/  ISETP.GT.AND P5, PT, R15, 0x49, PT ;  /* 0x000000490f00780c */ /* 0x000fe20003fa4270 */
[----:B------:R-:W-:Y:S01]  /*146f0*/  FMUL.FTZ R72, R2, R72 ;  /* 0x0000004802487220 */ /* 0x000fe20000410000 */
[----:B-1----:R-:W-:Y:S02]  /*14700*/  FSEL R41, R92, -INF , P4 ;  /* 0xff8000005c297808 */ /* 0x002fe40002000000 */
[----:B------:R-:W1:Y:S01]  /*14710*/  MUFU.TANH R100, R100 ;  /* 0x0000006400647308 */ /* 0x000e620000002400 */
[----:B------:R-:W-:Y:S01]  /*14720*/  FMNMX.FTZ R142, R89, R142, !PT ;  /* 0x0000008e598e7209 */ /* 0x000fe20007810000 */
[----:B------:R-:W-:Y:S01]  /*14730*/  VIADD R12, R12, 0x606 ;  /* 0x000006060c0c7836 */ /* 0x000fe20000000000 */
[----:B------:R-:W-:Y:S01]  /*14740*/  ISETP.GT.AND P3, PT, R15, 0x50, PT ;  /* 0x000000500f00780c */ /* 0x000fe20003f64270 */
[----:B------:R-:W-:Y:S01]  /*14750*/  FMUL.FTZ R73, R2, R73 ;  /* 0x0000004902497220 */ /* 0x000fe20000410000 */
[----:B0-----:R-:W-:-:S02]  /*14760*/  FSEL R93, R93, -INF , P5 ;  /* 0xff8000005d5d7808 */ /* 0x001fc40002800000 */
[----:B------:R-:W-:Y:S01]  /*14770*/  FMNMX.FTZ R142, R41, R142, !PT ;  /* 0x0000008e298e7209 */ /* 0x000fe20007810000 */
[----:B------:R-:W0:Y:S01]  /*14780*/  MUFU.TANH R101, R101 ;  /* 0x0000006500657308 */ /* 0x000e220000002400 */
[----:B------:R-:W-:Y:S02]  /*14790*/  R2UR UR6, R12 ;  /* 0x000000000c0672ca */ /* 0x000fe400000e0000 */
[----:B------:R-:W-:Y:S02]  /*147a0*/  R2UR UR4, R6 ;  /* 0x00000000060472ca */ /* 0x000fe400000e0000 */
[----:B------:R-:W-:Y:S01]  /*147b0*/  R2UR UR5, R7 ;  /* 0x00000000070572ca */ /* 0x000fe200000e0000 */
[----:B------:R-:W-:Y:S01]  /*147c0*/  FMUL.FTZ R76, R2, R76 ;  /* 0x0000004c024c7220 */ /* 0x000fe20000410000 */
[----:B------:R-:W-:Y:S01]  /*147d0*/  ISETP.GT.AND P4, PT, R15, 0x51, PT ;  /* 0x000000510f00780c */ /* 0x000fe20003f84270 */
[----:B------:R-:W4:Y:S01]  /*147e0*/  MUFU.TANH R72, R72 ;  /* 0x0000004800487308 */ /* 0x000f220000002400 */
[----:B--2---:R-:W-:-:S02]  /*147f0*/  FSEL R145, R96, -INF , P3 ;  /* 0xff80000060917808 */ /* 0x004fc40001800000 */
[----:B------:R-:W-:Y:S01]  /*14800*/  FMNMX.FTZ R142, R93, R142, !PT ;  /* 0x0000008e5d8e7209 */ /* 0x000fe20007810000 */
[C---:B------:R-:W-:Y:S01]  /*14810*/  FMUL.FTZ R77, R2.reuse, R77 ;  /* 0x0000004d024d7220 */ /* 0x040fe20000410000 */
[----:B------:R-:W-:Y:S01]  /*14820*/  ISETP.GT.AND P5, PT, R15, 0x58, PT ;  /* 0x000000580f00780c */ /* 0x000fe20003fa4270 */
[----:B------:R-:W-:Y:S01]  /*14830*/  WARPGROUP.ARRIVE ;  /* 0x00000000000079c5 */ /* 0x000fe20000000000 */
[----:B---3--:R-:W-:Y:S01]  /*14840*/  FSEL R97, R97, -INF , P4 ;  /* 0xff80000061617808 */ /* 0x008fe20002000000 */
[----:B------:R-:W2:Y:S01]  /*14850*/  MUFU.TANH R73, R73 ;  /* 0x0000004900497308 */ /* 0x000ea20000002400 */
[----:B------:R-:W-:Y:S01]  /*14860*/  FMNMX.FTZ R142, R145, R142, !PT ;  /* 0x0000008e918e7209 */ /* 0x000fe20007810000 */
[C---:B------:R-:W-:Y:S01]  /*14870*/  FMUL.FTZ R161, R2.reuse, R44 ;  /* 0x0000002c02a17220 */ /* 0x040fe20000410000 */
[C---:B------:R-:W-:Y:S01]  /*14880*/  FMUL.FTZ R44, R2.reuse, R45 ;  /* 0x0000002d022c7220 */ /* 0x040fe20000410000 */
[----:B------:R-:W-:Y:S01]  /*14890*/  ISETP.GT.AND P3, PT, R15, 0x59, PT ;  /* 0x000000590f00780c */ /* 0x000fe20003f64270 */
[----:B------:R-:W-:Y:S01]  /*148a0*/  FMUL.FTZ R80, R2, R80 ;  /* 0x0000005002507220 */ /* 0x000fe20000410000 */
[----:B-1----:R-:W-:Y:S01]  /*148b0*/  FSEL R45, R100, -INF , P5 ;  /* 0xff800000642d7808 */ /* 0x002fe20002800000 */
[----:B------:R-:W-:Y:S01]  /*148c0*/  QGMMA.64x32x32.F32.E4M3.E4M3 R24, gdesc[UR4], R24, gsb0 ;  /* 0x00600000041879f3 */ /* 0x000fe20008000818 */
[----:B------:R-:W1:Y:S01]  /*148d0*/  MUFU.TANH R76, R76 ;  /* 0x0000004c004c7308 */ /* 0x000e620000002400 */
[----:B------:R-:W-:Y:S01]  /*148e0*/  FMNMX.FTZ R142, R97, R142, !PT ;  /* 0x0000008e618e7209 */ /* 0x000fe20007810000 */
[C---:B------:R-:W-:Y:S01]  /*148f0*/  FMUL.FTZ R81, R2.reuse, R81 ;  /* 0x0000005102517220 */ /* 0x040fe20000410000 */
[----:B------:R-:W-:Y:S01]  /*14900*/  ISETP.GT.AND P4, PT, R15, 0x60, PT ;  /* 0x000000600f00780c */ /* 0x000fe20003f84270 */
[C---:B------:R-:W-:Y:S01]  /*14910*/  FMUL.FTZ R84, R2.reuse, R84 ;  /* 0x0000005402547220 */ /* 0x040fe20000410000 */
[----:B0-----:R-:W-:Y:S01]  /*14920*/  FSEL R101, R101, -INF , P3 ;  /* 0xff80000065657808 */ /* 0x001fe20001800000 */
[C---:B------:R-:W-:Y:S01]  /*14930*/  FMUL.FTZ R85, R2.reuse, R85 ;  /* 0x0000005502557220 */ /* 0x040fe20000410000 */
[----:B------:R-:W-:Y:S01]  /*14940*/  FMNMX.FTZ R142, R45, R142, !PT ;  /* 0x0000008e2d8e7209 */ /* 0x000fe20007810000 */
[----:B------:R-:W0:Y:S01]  /*14950*/  MUFU.TANH R77, R77 ;  /* 0x0000004d004d7308 */ /* 0x000e220000002400 */
[----:B------:R-:W-:Y:S01]  /*14960*/  ISETP.GT.AND P3, PT, R15, 0x61, PT ;  /* 0x000000610f00780c */ /* 0x000fe20003f64270 */
[----:B------:R-:W-:Y:S01]  /*14970*/  FMUL.FTZ R165, R2, R49 ;  /* 0x0000003102a57220 */ /* 0x000fe20000410000 */
[----:B----4-:R-:W-:Y:S01]  /*14980*/  FSEL R147, R72, -INF , P4 ;  /* 0xff80000048937808 */ /* 0x010fe20002000000 */
[C---:B------:R-:W-:Y:S01]  /*14990*/  FMUL.FTZ R57, R2.reuse, R57 ;  /* 0x0000003902397220 */ /* 0x040fe20000410000 */
[----:B------:R-:W-:Y:S01]  /*149a0*/  FMNMX.FTZ R142, R101, R142, !PT ;  /* 0x0000008e658e7209 */ /* 0x000fe20007810000 */
[----:B------:R-:W-:-:S02]  /*149b0*/  FMUL.FTZ R60, R2, R60 ;  /* 0x0000003c023c7220 */ /* 0x000fc40000410000 */
[----:B------:R-:W3:Y:S01]  /*149c0*/  MUFU.TANH R80, R80 ;  /* 0x0000005000507308 */ /* 0x000ee20000002400 */
[----:B------:R-:W-:Y:S01]  /*149d0*/  ISETP.GT.AND P4, PT, R15, 0x68, PT ;  /* 0x000000680f00780c */ /* 0x000fe20003f84270 */
[----:B------:R-:W-:Y:S01]  /*149e0*/  FMUL.FTZ R61, R2, R61 ;  /* 0x0000003d023d7220 */ /* 0x000fe20000410000 */
[----:B--2---:R-:W-:-:S05]  /*149f0*/  FSEL R73, R73, -INF , P3 ;  /* 0xff80000049497808 */ /* 0x004fca0001800000 */
[----:B------:R-:W-:Y:S01]  /*14a00*/  MUFU.TANH R132, R132 ;  /* 0x0000008400847308 */ /* 0x000fe20000002400 */
[----:B------:R-:W-:Y:S01]  /*14a10*/  FMNMX.FTZ R142, R147, R142, !PT ;  /* 0x0000008e938e7209 */ /* 0x000fe20007810000 */
[----:B------:R-:W-:Y:S01]  /*14a20*/  FMUL.FTZ R163, R2, R48 ;  /* 0x0000003002a37220 */ /* 0x000fe20000410000 */
[----:B------:R-:W-:-:S05]  /*14a30*/  ISETP.GT.AND P3, PT, R15, 0x69, PT ;  /* 0x000000690f00780c */ /* 0x000fca0003f64270 */
[----:B------:R-:W-:Y:S01]  /*14a40*/  MUFU.TANH R133, R133 ;  /* 0x0000008500857308 */ /* 0x000fe20000002400 */
[----:B-1----:R-:W-:Y:S01]  /*14a50*/  FSEL R49, R76, -INF , P4 ;  /* 0xff8000004c317808 */ /* 0x002fe20002000000 */
[----:B------:R-:W-:Y:S01]  /*14a60*/  FMUL.FTZ R159, R2, R40 ;  /* 0x00000028029f7220 */ /* 0x000fe20000410000 */
[----:B------:R-:W-:-:S05]  /*14a70*/  FMNMX.FTZ R142, R73, R142, !PT ;  /* 0x0000008e498e7209 */ /* 0x000fca0007810000 */
[----:B------:R-:W-:Y:S08]  /*14a80*/  MUFU.TANH R134, R134 ;  /* 0x0000008600867308 */ /* 0x000ff00000002400 */
[----:B------:R-:W-:Y:S01]  /*14a90*/  MUFU.TANH R68, R68 ;  /* 0x0000004400447308 */ /* 0x000fe20000002400 */
[----:B------:R-:W-:Y:S01]  /*14aa0*/  FMUL.FTZ R167, R2, R52 ;  /* 0x0000003402a77220 */ /* 0x000fe20000410000 */
[----:B------:R-:W-:Y:S01]  /*14ab0*/  SHFL.IDX PT, R56, R56, 0x1, 0x1c1f ;  /* 0x003c1f0038387f89 */ /* 0x000fe200000e0000 */
[----:B------:R-:W-:-:S05]  /*14ac0*/  ULDC UR4, c[0x0][0x988] ;  /* 0x0002620000047ab9 */ /* 0x000fca0000000800 */
[----:B------:R-:W1:Y:S01]  /*14ad0*/  MUFU.TANH R81, R81 ;  /* 0x0000005100517308 */ /* 0x000e620000002400 */
[----:B------:R-:W-:Y:S02]  /*14ae0*/  ISETP.GT.AND P4, PT, R15, 0x70, PT ;  /* 0x000000700f00780c */ /* 0x000fe40003f84270 */
[----:B0-----:R-:W-:-:S05]  /*14af0*/  FSEL R77, R77, -INF , P3 ;  /* 0xff8000004d4d7808 */ /* 0x001fca0001800000 */
[----:B------:R-:W0:Y:S01]  /*14b00*/  MUFU.TANH R84, R84 ;  /* 0x0000005400547308 */ /* 0x000e220000002400 */
[----:B------:R-:W-:Y:S02]  /*14b10*/  FMNMX.FTZ R142, R49, R142, !PT ;  /* 0x0000008e318e7209 */ /* 0x000fe40007810000 */
[----:B------:R-:W-:-:S05]  /*14b20*/  ISETP.GT.AND P3, PT, R15, 0x71, PT ;  /* 0x000000710f00780c */ /* 0x000fca0003f64270 */
[----:B------:R-:W2:Y:S01]  /*14b30*/  MUFU.TANH R85, R85 ;  /* 0x0000005500557308 */ /* 0x000ea20000002400 */
[----:B---3--:R-:W-:Y:S02]  /*14b40*/  FSEL R149, R80, -INF , P4 ;  /* 0xff80000050957808 */ /* 0x008fe40002000000 */
[----:B------:R-:W-:Y:S02]  /*14b50*/  FMNMX.FTZ R142, R77, R142, !PT ;  /* 0x0000008e4d8e7209 */ /* 0x000fe40007810000 */
[----:B------:R-:W-:Y:S02]  /*14b60*/  ISETP.GT.AND P4, PT, R15, 0x78, PT ;  /* 0x000000780f00780c */ /* 0x000fe40003f84270 */
[----:B-1----:R-:W-:Y:S01]  /*14b70*/  FSEL R81, R81, -INF , P3 ;  /* 0xff80000051517808 */ /* 0x002fe20001800000 */
[----:B------:R-:W1:Y:S01]  /*14b80*/  MUFU.TANH R57, R57 ;  /* 0x0000003900397308 */ /* 0x000e620000002400 */
[----:B------:R-:W-:Y:S01]  /*14b90*/  FMNMX.FTZ R142, R149, R142, !PT ;  /* 0x0000008e958e7209 */ /* 0x000fe20007810000 */
[----:B------:R-:W-:Y:S01]  /*14ba0*/  FMUL.FTZ R48, R2, R53 ;  /* 0x0000003502307220 */ /* 0x000fe20000410000 */
[----:B------:R-:W-:-:S02]  /*14bb0*/  ISETP.GT.AND P3, PT, R15, 0x79, PT ;  /* 0x000000790f00780c */ /* 0x000fc40003f64270 */
[----:B0-----:R-:W-:Y:S02]  /*14bc0*/  FSEL R53, R84, -INF , P4 ;  /* 0xff80000054357808 */ /* 0x001fe40002000000 */
[----:B------:R-:W-:Y:S01]  /*14bd0*/  FMNMX.FTZ R142, R81, R142, !PT ;  /* 0x0000008e518e7209 */ /* 0x000fe20007810000 */
[----:B------:R-:W0:Y:S01]  /*14be0*/  MUFU.TANH R60, R60 ;  /* 0x0000003c003c7308 */ /* 0x000e220000002400 */
[----:B------:R-:W-:Y:S02]  /*14bf0*/  ISETP.GT.AND P4, PT, R15, 0x80, PT ;  /* 0x000000800f00780c */ /* 0x000fe40003f84270 */
[----:B--2---:R-:W-:Y:S02]  /*14c00*/  FSEL R85, R85, -INF , P3 ;  /* 0xff80000055557808 */ /* 0x004fe40001800000 */
[----:B------:R-:W-:-:S03]  /*14c10*/  FMNMX.FTZ R142, R53, R142, !PT ;  /* 0x0000008e358e7209 */ /* 0x000fc60007810000 */
[----:B------:R-:W2:Y:S01]  /*14c20*/  MUFU.TANH R61, R61 ;  /* 0x0000003d003d7308 */ /* 0x000ea20000002400 */
[----:B------:R-:W-:Y:S02]  /*14c30*/  ISETP.GT.AND P3, PT, R15, 0x81, PT ;  /* 0x000000810f00780c */ /* 0x000fe40003f64270 */
[----:B------:R-:W-:Y:S02]  /*14c40*/  FSEL R151, R132, -INF , P4 ;  /* 0xff80000084977808 */ /* 0x000fe40002000000 */
[----:B------:R-:W-:Y:S02]  /*14c50*/  FMNMX.FTZ R142, R85, R142, !PT ;  /* 0x0000008e558e7209 */ /* 0x000fe40007810000 */
[----:B------:R-:W-:Y:S02]  /*14c60*/  ISETP.GT.AND P4, PT, R15, 0x88, PT ;  /* 0x000000880f00780c */ /* 0x000fe40003f84270 */
[----:B-1----:R-:W-:Y:S02]  /*14c70*/  FSEL R57, R57, -INF , P3 ;  /* 0xff80000039397808 */ /* 0x002fe40001800000 */
[----:B------:R-:W-:Y:S01]  /*14c80*/  FMNMX.FTZ R142, R151, R142, !PT ;  /* 0x0000008e978e7209 */ /* 0x000fe20007810000 */
[C---:B------:R-:W-:Y:S01]  /*14c90*/  FMUL.FTZ R40, R2.reuse, R42 ;  /* 0x0000002a02287220 */ /* 0x040fe20000410000 */
[----:B------:R-:W-:Y:S01]  /*14ca0*/  FMUL.FTZ R42, R2, R43 ;  /* 0x0000002b022a7220 */ /* 0x000fe20000410000 */
[----:B------:R-:W-:-:S02]  /*14cb0*/  ISETP.GT.AND P3, PT, R15, 0x89, PT ;  /* 0x000000890f00780c */ /* 0x000fc40003f64270 */
[----:B0-----:R-:W-:Y:S02]  /*14cc0*/  FSEL R43, R60, -INF , P4 ;  /* 0xff8000003c2b7808 */ /* 0x001fe40002000000 */
[----:B------:R-:W-:Y:S02]  /*14cd0*/  FMNMX.FTZ R142, R57, R142, !PT ;  /* 0x0000008e398e7209 */ /* 0x000fe40007810000 */
[----:B------:R-:W-:Y:S02]  /*14ce0*/  ISETP.GT.AND P4, PT, R15, 0x90, PT ;  /* 0x000000900f00780c */ /* 0x000fe40003f84270 */
[----:B--2---:R-:W-:Y:S02]  /*14cf0*/  FSEL R61, R61, -INF , P3 ;  /* 0xff8000003d3d7808 */ /* 0x004fe40001800000 */
[----:B------:R-:W-:Y:S01]  /*14d00*/  FMNMX.FTZ R142, R43, R142, !PT ;  /* 0x0000008e2b8e7209 */ /* 0x000fe20007810000 */
[----:B------:R-:W0:Y:S01]  /*14d10*/  MUFU.TANH R159, R159 ;  /* 0x0000009f009f7308 */ /* 0x000e220000002400 */
[----:B------:R-:W-:-:S02]  /*14d20*/  ISETP.GT.AND P3, PT, R15, 0x91, PT ;  /* 0x000000910f00780c */ /* 0x000fc40003f64270 */
[----:B------:R-:W-:Y:S02]  /*14d30*/  FSEL R133, R133, -INF , P4 ;  /* 0xff80000085857808 */ /* 0x000fe40002000000 */
[----:B------:R-:W-:Y:S02]  /*14d40*/  FMNMX.FTZ R142, R61, R142, !PT ;  /* 0x0000008e3d8e7209 */ /* 0x000fe40007810000 */
[----:B------:R-:W-:Y:S01]  /*14d50*/  ISETP.GT.AND P4, PT, R15, 0x98, PT ;  /* 0x000000980f00780c */ /* 0x000fe20003f84270 */
[----:B------:R-:W1:Y:S01]  /*14d60*/  MUFU.TANH R157, R157 ;  /* 0x0000009d009d7308 */ /* 0x000e620000002400 */
[----:B------:R-:W-:Y:S02]  /*14d70*/  FSEL R153, R134, -INF , P3 ;  /* 0xff80000086997808 */ /* 0x000fe40001800000 */
[----:B------:R-:W-:Y:S01]  /*14d80*/  FMNMX.FTZ R142, R133, R142, !PT ;  /* 0x0000008e858e7209 */ /* 0x000fe20007810000 */
[----:B------:R-:W-:Y:S02]  /*14d90*/  WARPGROUP.DEPBAR.LE gsb0, 0x0 ;  /* 0x00008000000079c5 */ /* 0x000fe40000010000 */
[----:B------:R-:W-:Y:S01]  /*14da0*/  FMUL.FTZ R52, R2, R25 ;  /* 0x0000001902347220 */ /* 0x000fe20000410000 */
[----:B------:R-:W-:Y:S01]  /*14db0*/  ISETP.GT.AND P3, PT, R15, 0x99, PT ;  /* 0x000000990f00780c */ /* 0x000fe20003f64270 */
[----:B------:R-:W2:Y:S01]  /*14dc0*/  MUFU.TANH R161, R161 ;  /* 0x000000a100a17308 */ /* 0x000ea20000002400 */
[----:B------:R-:W-:-:S02]  /*14dd0*/  FSEL R25, R14, -INF , P4 ;  /* 0xff8000000e197808 */ /* 0x000fc40002000000 */
[----:B------:R-:W-:Y:S02]  /*14de0*/  FMNMX.FTZ R142, R153, R142, !PT ;  /* 0x0000008e998e7209 */ /* 0x000fe40007810000 */
[----:B------:R-:W-:Y:S02]  /*14df0*/  ISETP.GT.AND P4, PT, R15, 0xa0, PT ;  /* 0x000000a00f00780c */ /* 0x000fe40003f84270 */
[----:B------:R-:W-:Y:S01]  /*14e00*/  FSEL R155, R68, -INF , P3 ;  /* 0xff800000449b7808 */ /* 0x000fe20001800000 */
[----:B------:R-:W3:Y:S01]  /*14e10*/  MUFU.TANH R44, R44 ;  /* 0x0000002c002c7308 */ /* 0x000ee20000002400 */
[----:B------:R-:W-:Y:S02]  /*14e20*/  FMNMX.FTZ R142, R25, R142, !PT ;  /* 0x0000008e198e7209 */ /* 0x000fe40007810000 */
[----:B------:R-:W-:Y:S02]  /*14e30*/  ISETP.GT.AND P3, PT, R15, 0xa1, PT ;  /* 0x000000a10f00780c */ /* 0x000fe40003f64270 */
[----:B0-----:R-:W-:-:S02]  /*14e40*/  FSEL R159, R159, -INF , P4 ;  /* 0xff8000009f9f7808 */ /* 0x001fc40002000000 */
[----:B------:R-:W-:Y:S01]  /*14e50*/  FMNMX.FTZ R142, R155, R142, !PT ;  /* 0x0000008e9b8e7209 */ /* 0x000fe20007810000 */
[----:B------:R-:W0:Y:S01]  /*14e60*/  MUFU.TANH R163, R163 ;  /* 0x000000a300a37308 */ /* 0x000e220000002400 */
[----:B------:R-:W-:Y:S02]  /*14e70*/  ISETP.GT.AND P4, PT, R15, 0xa8, PT ;  /* 0x000000a80f00780c */ /* 0x000fe40003f84270 */
        /* <DEDUP_REMOVED lines=8> */
[----:B------:R-:W-:Y:S01]  /*14f00*/  FMUL.FTZ R14, R2, R29 ;  /* 0x0000001d020e7220 */ /* 0x000fe20000410000 */
[----:B------:R-:W-:Y:S02]  /*14f10*/  ISETP.GT.AND P4, PT, R15, 0xb0, PT ;  /* 0x000000b00f00780c */ /* 0x000fe40003f84270 */
[----:B---3--:R-:W-:Y:S02]  /*14f20*/  FSEL R29, R44, -INF , P3 ;  /* 0xff8000002c1d7808 */ /* 0x008fe40001800000 */
[----:B------:R-:W-:Y:S02]  /*14f30*/  FMNMX.FTZ R142, R161, R142, !PT ;  /* 0x0000008ea18e7209 */ /* 0x000fe40007810000 */
[----:B------:R-:W-:Y:S01]  /*14f40*/  MUFU.TANH R48, R48 ;  /* 0x0000003000307308 */ /* 0x000fe20000002400 */
[----:B------:R-:W-:Y:S01]  /*14f50*/  ISETP.GT.AND P3, PT, R15, 0xb1, PT ;  /* 0x000000b10f00780c */ /* 0x000fe20003f64270 */
[----:B------:R-:W-:Y:S01]  /*14f60*/  FMUL.FTZ R28, R2, R28 ;  /* 0x0000001c021c7220 */ /* 0x000fe20000410000 */
[----:B0-----:R-:W-:-:S02]  /*14f70*/  FSEL R163, R163, -INF , P4 ;  /* 0xff800000a3a37808 */ /* 0x001fc40002000000 */
[----:B------:R-:W-:-:S03]  /*14f80*/  FMNMX.FTZ R142, R29, R142, !PT ;  /* 0x0000008e1d8e7209 */ /* 0x000fc60007810000 */
        /* <DEDUP_REMOVED lines=11> */
[----:B------:R-:W-:-:S05]  /*15040*/  FMNMX.FTZ R142, R167, R142, !PT ;  /* 0x0000008ea78e7209 */ /* 0x000fca0007810000 */
[----:B------:R3:W4:Y:S01]  /*15050*/  MUFU.TANH R60, R14 ;  /* 0x0000000e003c7308 */ /* 0x0007220000002400 */
[----:B0-----:R-:W-:Y:S01]  /*15060*/  FSEL R171, R24, -INF , P4 ;  /* 0xff80000018ab7808 */ /* 0x001fe20002000000 */
[C---:B------:R-:W-:Y:S01]  /*15070*/  FMUL.FTZ R36, R2.reuse, R36 ;  /* 0x0000002402247220 */ /* 0x040fe20000410000 */
[----:B---3--:R-:W-:Y:S01]  /*15080*/  FMUL.FTZ R14, R2, R33 ;  /* 0x00000021020e7220 */ /* 0x008fe20000410000 */
[----:B------:R-:W-:-:S04]  /*15090*/  FSEL R33, R48, -INF , P3 ;  /* 0xff80000030217808 */ /* 0x000fc80001800000 */
[----:B------:R-:W0:Y:S01]  /*150a0*/  MUFU.TANH R32, R32 ;  /* 0x0000002000207308 */ /* 0x000e220000002400 */
[----:B------:R-:W-:Y:S02]  /*150b0*/  ISETP.GT.AND P3, PT, R15, 0xc1, PT ;  /* 0x000000c10f00780c */ /* 0x000fe40003f64270 */
[----:B------:R-:W-:Y:S02]  /*150c0*/  FMNMX.FTZ R142, R33, R142, !PT ;  /* 0x0000008e218e7209 */ /* 0x000fe40007810000 */
[----:B------:R-:W-:Y:S02]  /*150d0*/  ISETP.GT.AND P4, PT, R15, 0xc8, PT ;  /* 0x000000c80f00780c */ /* 0x000fe40003f84270 */
[----:B-1----:R-:W-:Y:S01]  /*150e0*/  FSEL R169, R52, -INF , P3 ;  /* 0xff80000034a97808 */ /* 0x002fe20001800000 */
[----:B------:R1:W3:Y:S01]  /*150f0*/  MUFU.TANH R175, R14 ;  /* 0x0000000e00af7308 */ /* 0x0002e20000002400 */
[----:B------:R-:W-:Y:S02]  /*15100*/  FMNMX.FTZ R142, R171, R142, !PT ;  /* 0x0000008eab8e7209 */ /* 0x000fe40007810000 */
[----:B------:R-:W-:-:S02]  /*15110*/  ISETP.GT.AND P3, PT, R15, 0xc9, PT ;  /* 0x000000c90f00780c */ /* 0x000fc40003f64270 */
[----:B--2---:R-:W-:Y:S01]  /*15120*/  FSEL R173, R28, -INF , P4 ;  /* 0xff8000001cad7808 */ /* 0x004fe20002000000 */
[----:B-1----:R-:W-:Y:S02]  /*15130*/  FMUL.FTZ R14, R2, R37 ;  /* 0x00000025020e7220 */ /* 0x002fe40000410000 */
[----:B------:R-:W1:Y:S01]  /*15140*/  MUFU.TANH R36, R36 ;  /* 0x0000002400247308 */ /* 0x000e620000002400 */
[----:B------:R-:W-:Y:S02]  /*15150*/  FMNMX.FTZ R142, R169, R142, !PT ;  /* 0x0000008ea98e7209 */ /* 0x000fe40007810000 */
[----:B------:R-:W-:Y:S02]  /*15160*/  ISETP.GT.AND P4, PT, R15, 0xd0, PT ;  /* 0x000000d00f00780c */ /* 0x000fe40003f84270 */
[----:B----4-:R-:W-:Y:S02]  /*15170*/  FSEL R37, R60, -INF , P3 ;  /* 0xff8000003c257808 */ /* 0x010fe40001800000 */
[----:B------:R-:W-:Y:S01]  /*15180*/  FMNMX.FTZ R142, R173, R142, !PT ;  /* 0x0000008ead8e7209 */ /* 0x000fe20007810000 */
[----:B------:R-:W2:Y:S01]  /*15190*/  MUFU.TANH R14, R14 ;  /* 0x0000000e000e7308 */ /* 0x000ea20000002400 */
[----:B------:R-:W-:-:S02]  /*151a0*/  ISETP.GT.AND P3, PT, R15, 0xd1, PT ;  /* 0x000000d10f00780c */ /* 0x000fc40003f64270 */
[----:B0-----:R-:W-:Y:S02]  /*151b0*/  FSEL R177, R32, -INF , P4 ;  /* 0xff80000020b17808 */ /* 0x001fe40002000000 */
[----:B------:R-:W-:Y:S02]  /*151c0*/  FMNMX.FTZ R142, R37, R142, !PT ;  /* 0x0000008e258e7209 */ /* 0x000fe40007810000 */
[----:B------:R-:W-:Y:S02]  /*151d0*/  ISETP.GT.AND P4, PT, R15, 0xd8, PT ;  /* 0x000000d80f00780c */ /* 0x000fe40003f84270 */
[----:B---3--:R-:W-:Y:S02]  /*151e0*/  FSEL R175, R175, -INF , P3 ;  /* 0xff800000afaf7808 */ /* 0x008fe40001800000 */
[----:B------:R-:W-:Y:S01]  /*151f0*/  FMNMX.FTZ R142, R177, R142, !PT ;  /* 0x0000008eb18e7209 */ /* 0x000fe20007810000 */
[----:B------:R-:W-:Y:S01]  /*15200*/  FMUL.FTZ R28, R2, R47 ;  /* 0x0000002f021c7220 */ /* 0x000fe20000410000 */
[----:B------:R-:W-:-:S02]  /*15210*/  ISETP.GT.AND P3, PT, R15, 0xd9, PT ;  /* 0x000000d90f00780c */ /* 0x000fc40003f64270 */
[----:B-1----:R-:W-:Y:S02]  /*15220*/  FSEL R47, R36, -INF , P4 ;  /* 0xff800000242f7808 */ /* 0x002fe40002000000 */
[----:B------:R-:W-:Y:S02]  /*15230*/  FMNMX.FTZ R142, R175, R142, !PT ;  /* 0x0000008eaf8e7209 */ /* 0x000fe40007810000 */
[----:B--2---:R-:W-:Y:S02]  /*15240*/  FSEL R15, R14, -INF , P3 ;  /* 0xff8000000e0f7808 */ /* 0x004fe40001800000 */
[----:B------:R-:W-:-:S04]  /*15250*/  FMNMX.FTZ R142, R47, R142, !PT ;  /* 0x0000008e2f8e7209 */ /* 0x000fc80007810000 */
[----:B------:R-:W-:-:S05]  /*15260*/  FMNMX.FTZ R142, R15, R142, !PT ;  /* 0x0000008e0f8e7209 */ /* 0x000fca0007810000 */
[----:B------:R-:W0:Y:S01]  /*15270*/  SHFL.BFLY PT, R179, R142, 0x2, 0x1f ;  /* 0x0c401f008eb37f89 */ /* 0x000e2200000e0000 */
[----:B------:R-:W1:Y:S01]  /*15280*/  MUFU.TANH R121, R121 ;  /* 0x0000007900797308 */ /* 0x000e620000002400 */
[----:B0-----:R-:W-:-:S05]  /*15290*/  FMNMX.FTZ R179, R142, R179, !PT ;  /* 0x000000b38eb37209 */ /* 0x001fca0007810000 */
[----:B------:R-:W0:Y:S02]  /*152a0*/  SHFL.BFLY PT, R14, R179, 0x1, 0x1f ;  /* 0x0c201f00b30e7f89 */ /* 0x000e2400000e0000 */
[----:B------:R-:W2:Y:S01]  /*152b0*/  MUFU.TANH R122, R122 ;  /* 0x0000007a007a7308 */ /* 0x000ea20000002400 */
[----:B------:R-:W-:Y:S01]  /*152c0*/  IMAD.U32 R88, RZ, RZ, UR4 ;  /* 0x00000004ff587e24 */ /* 0x000fe2000f8e00ff */
[----:B------:R-:W-:-:S06]  /*152d0*/  VIADDMNMX R64, R56, R65, R64, PT ;  /* 0x0000004138407246 */ /* 0x000fcc0003800140 */
[----:B------:R-:W3:Y:S01]  /*152e0*/  MUFU.TANH R123, R123 ;  /* 0x0000007b007b7308 */ /* 0x000ee20000002400 */
[----:B------:R-:W-:Y:S01]  /*152f0*/  FMUL.FTZ R48, R2, R38 ;  /* 0x0000002602307220 */ /* 0x000fe20000410000 */
[----:B------:R-:W-:-:S06]  /*15300*/  ISETP.GT.AND P4, PT, R64, RZ, PT ;  /* 0x000000ff4000720c */ /* 0x000fcc0003f84270 */
[----:B------:R-:W4:Y:S01]  /*15310*/  MUFU.TANH R126, R126 ;  /* 0x0000007e007e7308 */ /* 0x000f220000002400 */
[----:B0-----:R-:W-:-:S07]  /*15320*/  FMNMX.FTZ R14, R179, R14, !PT ;  /* 0x0000000eb30e7209 */ /* 0x001fce0007810000 */
[----:B------:R-:W0:Y:S01]  /*15330*/  MUFU.TANH R127, R127 ;  /* 0x0000007f007f7308 */ /* 0x000e220000002400 */
[----:B------:R-:W-:Y:S02]  /*15340*/  ISETP.GT.AND P5, PT, R64, 0x1, PT ;  /* 0x000000014000780c */ /* 0x000fe40003fa4270 */
[C---:B------:R-:W-:Y:S01]  /*15350*/  FSETP.NEU.FTZ.AND P3, PT, R14.reuse, -INF , PT ;  /* 0xff8000000e00780b */ /* 0x040fe20003f7d000 */
[----:B------:R-:W-:-:S01]  /*15360*/  FFMA.FTZ R38, R14, R88, -8 ;  /* 0xc10000000e267423 */ /* 0x000fc20000010058 */
[----:B-1----:R-:W-:Y:S02]  /*15370*/  FSEL R121, R121, -INF , P4 ;  /* 0xff80000079797808 */ /* 0x002fe40002000000 */
[----:B--2---:R-:W-:Y:S01]  /*15380*/  FSEL R122, R122, -INF , P5 ;  /* 0xff8000007a7a7808 */ /* 0x004fe20002800000 */
[----:B------:R-:W1:Y:S01]  /*15390*/  MUFU.TANH R129, R129 ;  /* 0x0000008100817308 */ /* 0x000e620000002400 */
[----:B------:R-:W-:Y:S02]  /*153a0*/  FSEL R38, R38, RZ, P3 ;  /* 0x000000ff26267208 */ /* 0x000fe40001800000 */
[----:B------:R-:W-:Y:S01]  /*153b0*/  ISETP.GT.AND P3, PT, R64, 0x8, PT ;  /* 0x000000084000780c */ /* 0x000fe20003f64270 */
[----:B------:R-:W-:Y:S01]  /*153c0*/  FMUL.FTZ R106, R2, R106 ;  /* 0x0000006a026a7220 */ /* 0x000fe20000410000 */
[----:B------:R-:W-:-:S02]  /*153d0*/  ISETP.GT.AND P4, PT, R64, 0x9, PT ;  /* 0x000000094000780c */ /* 0x000fc40003f84270 */
[----:B---3--:R-:W-:Y:S01]  /*153e0*/  FSEL R123, R123, -INF , P3 ;  /* 0xff8000007b7b7808 */ /* 0x008fe20001800000 */
[----:B------:R-:W2:Y:S01]  /*153f0*/  MUFU.TANH R130, R130 ;  /* 0x0000008200827308 */ /* 0x000ea20000002400 */
[----:B------:R-:W-:Y:S01]  /*15400*/  FMNMX.FTZ R80, R121, R122, !PT ;  /* 0x0000007a79507209 */ /* 0x000fe20007810000 */
[----:B------:R-:W-:Y:S01]  /*15410*/  FFMA.FTZ R60, R71, R88, -R38 ;  /* 0x00000058473c7223 */ /* 0x000fe20000010826 */
[----:B------:R-:W-:Y:S01]  /*15420*/  ISETP.GT.AND P3, PT, R64, 0x10, PT ;  /* 0x000000104000780c */ /* 0x000fe20003f64270 */
[----:B------:R-:W-:Y:S01]  /*15430*/  FMUL.FTZ R107, R2, R107 ;  /* 0x0000006b026b7220 */ /* 0x000fe20000410000 */
[----:B----4-:R-:W-:Y:S02]  /*15440*/  FSEL R71, R126, -INF , P4 ;  /* 0xff8000007e477808 */ /* 0x010fe40002000000 */
[----:B------:R-:W-:Y:S01]  /*15450*/  FMNMX.FTZ R80, R123, R80, !PT ;  /* 0x000000507b507209 */ /* 0x000fe20007810000 */
[----:B------:R-:W3:Y:S01]  /*15460*/  MUFU.TANH R131, R131 ;  /* 0x0000008300837308 */ /* 0x000ee20000002400 */
[----:B------:R-:W-:Y:S01]  /*15470*/  ISETP.GT.AND P4, PT, R64, 0x11, PT ;  /* 0x000000114000780c */ /* 0x000fe20003f84270 */
[----:B------:R-:W-:Y:S01]  /*15480*/  FMUL.FTZ R110, R2, R110 ;  /* 0x0000006e026e7220 */ /* 0x000fe20000410000 */
[----:B0-----:R-:W-:-:S02]  /*15490*/  FSEL R127, R127, -INF , P3 ;  /* 0xff8000007f7f7808 */ /* 0x001fc40001800000 */
[----:B------:R-:W-:-:S03]  /*154a0*/  FMNMX.FTZ R84, R71, R80, !PT ;  /* 0x0000005047547209 */ /* 0x000fc60007810000 */
[----:B------:R-:W0:Y:S01]  /*154b0*/  MUFU.TANH R106, R106 ;  /* 0x0000006a006a7308 */ /* 0x000e220000002400 */
[----:B------:R-:W-:Y:S01]  /*154c0*/  ISETP.GT.AND P3, PT, R64, 0x18, PT ;  /* 0x000000184000780c */ /* 0x000fe20003f64270 */
[----:B------:R-:W-:Y:S01]  /*154d0*/  FMUL.FTZ R111, R2, R111 ;  /* 0x0000006f026f7220 */ /* 0x000fe20000410000 */
[----:B-1----:R-:W-:Y:S02]  /*154e0*/  FSEL R129, R129, -INF , P4 ;  /* 0xff80000081817808 */ /* 0x002fe40002000000 */
[----:B------:R-:W-:-:S03]  /*154f0*/  FMNMX.FTZ R84, R127, R84, !PT ;  /* 0x000000547f547209 */ /* 0x000fc60007810000 */
[----:B------:R-:W1:Y:S01]  /*15500*/  MUFU.TANH R107, R107 ;  /* 0x0000006b006b7308 */ /* 0x000e620000002400 */
[----:B------:R-:W-:-:S01]  /*15510*/  FFMA.FTZ R68, R105, R88, -R38 ;  /* 0x0000005869447223 */ /* 0x000fc20000010826 */
[----:B------:R-:W-:Y:S01]  /*15520*/  ISETP.GT.AND P4, PT, R64, 0x19, PT ;  /* 0x000000194000780c */ /* 0x000fe20003f84270 */
[----:B------:R-:W-:Y:S01]  /*15530*/  FMUL.FTZ R114, R2, R114 ;  /* 0x0000007202727220 */ /* 0x000fe20000410000 */
[----:B--2---:R-:W-:Y:S02]  /*15540*/  FSEL R105, R130, -INF , P3 ;  /* 0xff80000082697808 */ /* 0x004fe40001800000 */
[----:B------:R-:W-:Y:S02]  /*15550*/  FMNMX.FTZ R84, R129, R84, !PT ;  /* 0x0000005481547209 */ /* 0x000fe40007810000 */
[----:B------:R-:W-:Y:S01]  /*15560*/  MUFU.TANH R110, R110 ;  /* 0x0000006e006e7308 */ /* 0x000fe20000002400 */
[----:B------:R-:W-:Y:S01]  /*15570*/  ISETP.GT.AND P3, PT, R64, 0x20, PT ;  /* 0x000000204000780c */ /* 0x000fe20003f64270 */
[----:B------:R-:W-:Y:S01]  /*15580*/  FMUL.FTZ R115, R2, R115 ;  /* 0x0000007302737220 */ /* 0x000fe20000410000 */
[----:B---3--:R-:W-:-:S02]  /*15590*/  FSEL R131, R131, -INF , P4 ;  /* 0xff80000083837808 */ /* 0x008fc40002000000 */
[----:B------:R-:W-:-:S03]  /*155a0*/  FMNMX.FTZ R84, R105, R84, !PT ;  /* 0x0000005469547209 */ /* 0x000fc60007810000 */
[----:B------:R-:W2:Y:S01]  /*155b0*/  MUFU.TANH R111, R111 ;  /* 0x0000006f006f7308 */ /* 0x000ea20000002400 */
[----:B------:R-:W-:-:S01]  /*155c0*/  FFMA.FTZ R72, R109, R88, -R38 ;  /* 0x000000586d487223 */ /* 0x000fc20000010826 */
[----:B------:R-:W-:Y:S01]  /*155d0*/  ISETP.GT.AND P4, PT, R64, 0x21, PT ;  /* 0x000000214000780c */ /* 0x000fe20003f84270 */
[----:B------:R-:W-:Y:S01]  /*155e0*/  FMUL.FTZ R118, R2, R118 ;  /* 0x0000007602767220 */ /* 0x000fe20000410000 */
[----:B0-----:R-:W-:Y:S02]  /*155f0*/  FSEL R109, R106, -INF , P3 ;  /* 0xff8000006a6d7808 */ /* 0x001fe40001800000 */
[----:B------:R-:W-:Y:S02]  /*15600*/  FMNMX.FTZ R84, R131, R84, !PT ;  /* 0x0000005483547209 */ /* 0x000fe40007810000 */
[----:B------:R-:W0:Y:S01]  /*15610*/  MUFU.TANH R114, R114 ;  /* 0x0000007200727308 */ /* 0x000e220000002400 */
[----:B------:R-:W-:-:S01]  /*15620*/  FFMA.FTZ R113, R113, R88, -R38 ;  /* 0x0000005871717223 */ /* 0x000fc20000010826 */
[----:B------:R-:W-:Y:S01]  /*15630*/  ISETP.GT.AND P3, PT, R64, 0x28, PT ;  /* 0x000000284000780c */ /* 0x000fe20003f64270 */
[----:B------:R-:W-:Y:S01]  /*15640*/  FMUL.FTZ R119, R2, R119 ;  /* 0x0000007702777220 */ /* 0x000fe20000410000 */
[----:B-1----:R-:W-:-:S02]  /*15650*/  FSEL R107, R107, -INF , P4 ;  /* 0xff8000006b6b7808 */ /* 0x002fc40002000000 */
[----:B------:R-:W-:Y:S02]  /*15660*/  FMNMX.FTZ R84, R109, R84, !PT ;  /* 0x000000546d547209 */ /* 0x000fe40007810000 */
[----:B------:R-:W1:Y:S01]  /*15670*/  MUFU.TANH R115, R115 ;  /* 0x0000007300737308 */ /* 0x000e620000002400 */
[----:B------:R-:W-:Y:S01]  /*15680*/  ISETP.GT.AND P4, PT, R64, 0x29, PT ;  /* 0x000000294000780c */ /* 0x000fe20003f84270 */
[C---:B------:R-:W-:Y:S01]  /*15690*/  FMUL.FTZ R90, R2.reuse, R90 ;  /* 0x0000005a025a7220 */ /* 0x040fe20000410000 */
[----:B------:R-:W-:Y:S01]  /*156a0*/  FMNMX.FTZ R92, R107, R84, !PT ;  /* 0x000000546b5c7209 */ /* 0x000fe20007810000 */
[----:B------:R-:W-:-:S04]  /*156b0*/  FMUL.FTZ R24, R2, R46 ;  /* 0x0000002e02187220 */ /* 0x000fc80000410000 */
[----:B------:R-:W3:Y:S01]  /*156c0*/  MUFU.TANH R118, R118 ;  /* 0x0000007600767308 */ /* 0x000ee20000002400 */
[----:B------:R-:W-:Y:S01]  /*156d0*/  FMUL.FTZ R46, R2, R55 ;  /* 0x00000037022e7220 */ /* 0x000fe20000410000 */
[----:B--2---:R-:W-:-:S06]  /*156e0*/  FSEL R111, R111, -INF , P4 ;  /* 0xff8000006f6f7808 */ /* 0x004fcc0002000000 */
[----:B------:R2:W-:Y:S01]  /*156f0*/  MUFU.EX2 R56, R113 ;  /* 0x0000007100387308 */ /* 0x0005e20000000800 */
[----:B------:R-:W-:Y:S01]  /*15700*/  FMUL.FTZ R91, R2, R91 ;  /* 0x0000005b025b7220 */ /* 0x000fe20000410000 */
[-CC-:B------:R-:W-:Y:S01]  /*15710*/  FFMA.FTZ R55, R67, R88.reuse, -R38.reuse ;  /* 0x0000005843377223 */ /* 0x180fe20000010826 */
[----:B------:R-:W-:-:S01]  /*15720*/  FFMA.FTZ R67, R13, R88, -R38 ;  /* 0x000000580d437223 */ /* 0x000fc20000010826 */
[----:B--2---:R-:W-:-:S04]  /*15730*/  FSEL R113, R110, -INF , P3 ;  /* 0xff8000006e717808 */ /* 0x004fc80001800000 */
[----:B------:R-:W2:Y:S01]  /*15740*/  MUFU.TANH R119, R119 ;  /* 0x0000007700777308 */ /* 0x000ea20000002400 */
[----:B------:R-:W-:Y:S02]  /*15750*/  ISETP.GT.AND P3, PT, R64, 0x30, PT ;  /* 0x000000304000780c */ /* 0x000fe40003f64270 */
[----:B------:R-:W-:Y:S01]  /*15760*/  FMNMX.FTZ R92, R113, R92, !PT ;  /* 0x0000005c715c7209 */ /* 0x000fe20007810000 */
[----:B------:R-:W-:-:S01]  /*15770*/  FFMA.FTZ R13, R93, R88, -R38 ;  /* 0x000000585d0d7223 */ /* 0x000fc20000010826 */
[----:B------:R-:W-:Y:S01]  /*15780*/  ISETP.GT.AND P4, PT, R64, 0x31, PT ;  /* 0x000000314000780c */ /* 0x000fe20003f84270 */
[----:B------:R-:W-:Y:S01]  /*15790*/  FMUL.FTZ R94, R2, R94 ;  /* 0x0000005e025e7220 */ /* 0x000fe20000410000 */
[----:B0-----:R-:W-:Y:S01]  /*157a0*/  FSEL R93, R114, -INF , P3 ;  /* 0xff800000725d7808 */ /* 0x001fe20001800000 */
[----:B------:R-:W0:Y:S01]  /*157b0*/  MUFU.TANH R90, R90 ;  /* 0x0000005a005a7308 */ /* 0x000e220000002400 */
[----:B------:R-:W-:Y:S01]  /*157c0*/  FMNMX.FTZ R96, R111, R92, !PT ;  /* 0x0000005c6f607209 */ /* 0x000fe20007810000 */
[----:B------:R-:W-:Y:S01]  /*157d0*/  FMUL.FTZ R95, R2, R95 ;  /* 0x0000005f025f7220 */ /* 0x000fe20000410000 */
[----:B------:R-:W-:-:S02]  /*157e0*/  ISETP.GT.AND P3, PT, R64, 0x38, PT ;  /* 0x000000384000780c */ /* 0x000fc40003f64270 */
[----:B-1----:R-:W-:Y:S02]  /*157f0*/  FSEL R115, R115, -INF , P4 ;  /* 0xff80000073737808 */ /* 0x002fe40002000000 */
[----:B------:R-:W-:Y:S01]  /*15800*/  FMNMX.FTZ R96, R93, R96, !PT ;  /* 0x000000605d607209 */ /* 0x000fe20007810000 */
[----:B------:R-:W1:Y:S01]  /*15810*/  MUFU.TANH R91, R91 ;  /* 0x0000005b005b7308 */ /* 0x000e620000002400 */
[----:B------:R-:W-:-:S01]  /*15820*/  FFMA.FTZ R76, R117, R88, -R38 ;  /* 0x00000058754c7223 */ /* 0x000fc20000010826 */
[----:B------:R-:W-:Y:S01]  /*15830*/  ISETP.GT.AND P4, PT, R64, 0x39, PT ;  /* 0x000000394000780c */ /* 0x000fe20003f84270 */
[----:B------:R-:W-:Y:S01]  /*15840*/  FMUL.FTZ R98, R2, R98 ;  /* 0x0000006202627220 */ /* 0x000fe20000410000 */
[----:B---3--:R-:W-:Y:S02]  /*15850*/  FSEL R117, R118, -INF , P3 ;  /* 0xff80000076757808 */ /* 0x008fe40001800000 */
[----:B------:R-:W-:Y:S02]  /*15860*/  FMNMX.FTZ R96, R115, R96, !PT ;  /* 0x0000006073607209 */ /* 0x000fe40007810000 */
[----:B------:R-:W3:Y:S01]  /*15870*/  MUFU.TANH R94, R94 ;  /* 0x0000005e005e7308 */ /* 0x000ee20000002400 */
[----:B------:R-:W-:Y:S01]  /*15880*/  ISETP.GT.AND P3, PT, R64, 0x40, PT ;  /* 0x000000404000780c */ /* 0x000fe20003f64270 */
[----:B------:R-:W-:Y:S01]  /*15890*/  FMUL.FTZ R99, R2, R99 ;  /* 0x0000006302637220 */ /* 0x000fe20000410000 */
[----:B--2---:R-:W-:-:S02]  /*158a0*/  FSEL R119, R119, -INF , P4 ;  /* 0xff80000077777808 */ /* 0x004fc40002000000 */
[----:B------:R-:W-:-:S03]  /*158b0*/  FMNMX.FTZ R96, R117, R96, !PT ;  /* 0x0000006075607209 */ /* 0x000fc60007810000 */
[----:B------:R-:W2:Y:S01]  /*158c0*/  MUFU.TANH R95, R95 ;  /* 0x0000005f005f7308 */ /* 0x000ea20000002400 */
[----:B------:R-:W-:Y:S01]  /*158d0*/  FMUL.FTZ R44, R2, R54 ;  /* 0x00000036022c7220 */ /* 0x000fe20000410000 */
[----:B------:R-:W-:Y:S01]  /*158e0*/  FFMA.FTZ R54, R125, R88, -R38 ;  /* 0x000000587d367223 */ /* 0x000fe20000010826 */
[----:B------:R-:W-:Y:S01]  /*158f0*/  ISETP.GT.AND P4, PT, R64, 0x41, PT ;  /* 0x000000414000780c */ /* 0x000fe20003f84270 */
[----:B------:R-:W-:Y:S01]  /*15900*/  FMUL.FTZ R102, R2, R102 ;  /* 0x0000006602667220 */ /* 0x000fe20000410000 */
[----:B0-----:R-:W-:Y:S02]  /*15910*/  FSEL R125, R90, -INF , P3 ;  /* 0xff8000005a7d7808 */ /* 0x001fe40001800000 */
[----:B------:R-:W-:Y:S01]  /*15920*/  FMNMX.FTZ R96, R119, R96, !PT ;  /* 0x0000006077607209 */ /* 0x000fe20007810000 */
[----:B------:R-:W0:Y:S01]  /*15930*/  MUFU.TANH R98, R98 ;  /* 0x0000006200627308 */ /* 0x000e220000002400 */
[----:B------:R-:W-:Y:S01]  /*15940*/  ISETP.GT.AND P3, PT, R64, 0x48, PT ;  /* 0x000000484000780c */ /* 0x000fe20003f64270 */
[----:B------:R-:W-:Y:S01]  /*15950*/  FMUL.FTZ R103, R2, R103 ;  /* 0x0000006702677220 */ /* 0x000fe20000410000 */
[----:B-1----:R-:W-:-:S02]  /*15960*/  FSEL R91, R91, -INF , P4 ;  /* 0xff8000005b5b7808 */ /* 0x002fc40002000000 */
[----:B------:R-:W-:-:S03]  /*15970*/  FMNMX.FTZ R96, R125, R96, !PT ;  /* 0x000000607d607209 */ /* 0x000fc60007810000 */
[----:B------:R-:W1:Y:S01]  /*15980*/  MUFU.TANH R99, R99 ;  /* 0x0000006300637308 */ /* 0x000e620000002400 */
[----:B------:R-:W-:Y:S01]  /*15990*/  FMUL.FTZ R36, R2, R51 ;  /* 0x0000003302247220 */ /* 0x000fe20000410000 */
[----:B------:R-:W-:Y:S01]  /*159a0*/  FFMA.FTZ R51, R135, R88, -R38 ;  /* 0x0000005887337223 */ /* 0x000fe20000010826 */
[----:B------:R-:W-:Y:S01]  /*159b0*/  ISETP.GT.AND P4, PT, R64, 0x49, PT ;  /* 0x000000494000780c */ /* 0x000fe20003f84270 */
[----:B------:R-:W-:Y:S01]  /*159c0*/  FMUL.FTZ R74, R2, R74 ;  /* 0x0000004a024a7220 */ /* 0x000fe20000410000 */
[----:B---3--:R-:W-:Y:S02]  /*159d0*/  FSEL R135, R94, -INF , P3 ;  /* 0xff8000005e877808 */ /* 0x008fe40001800000 */
[----:B------:R-:W-:Y:S01]  /*159e0*/  FMNMX.FTZ R96, R91, R96, !PT ;  /* 0x000000605b607209 */ /* 0x000fe20007810000 */
[----:B------:R-:W3:Y:S01]  /*159f0*/  MUFU.TANH R102, R102 ;  /* 0x0000006600667308 */ /* 0x000ee20000002400 */
[----:B------:R-:W-:Y:S01]  /*15a00*/  ISETP.GT.AND P3, PT, R64, 0x50, PT ;  /* 0x000000504000780c */ /* 0x000fe20003f64270 */
[----:B------:R-:W-:Y:S01]  /*15a10*/  FMUL.FTZ R75, R2, R75 ;  /* 0x0000004b024b7220 */ /* 0x000fe20000410000 */
[----:B--2---:R-:W-:-:S02]  /*15a20*/  FSEL R95, R95, -INF , P4 ;  /* 0xff8000005f5f7808 */ /* 0x004fc40002000000 */
        /* <DEDUP_REMOVED lines=8> */
[----:B------:R-:W-:Y:S01]  /*15ab0*/  ISETP.GT.AND P3, PT, R64, 0x58, PT ;  /* 0x000000584000780c */ /* 0x000fe20003f64270 */
[----:B------:R-:W-:Y:S01]  /*15ac0*/  FMUL.FTZ R79, R2, R79 ;  /* 0x0000004f024f7220 */ /* 0x000fe20000410000 */
[----:B-1----:R-:W-:Y:S01]  /*15ad0*/  FSEL R99, R99, -INF , P4 ;  /* 0xff80000063637808 */ /* 0x002fe20002000000 */
[----:B------:R-:W-:Y:S01]  /*15ae0*/  FFMA.FTZ R52, R21, R88, -R38 ;  /* 0x0000005815347223 */ /* 0x000fe20000010826 */
[----:B------:R-:W-:-:S03]  /*15af0*/  FMNMX.FTZ R96, R101, R96, !PT ;  /* 0x0000006065607209 */ /* 0x000fc60007810000 */
[----:B------:R-:W1:Y:S01]  /*15b00*/  MUFU.TANH R75, R75 ;  /* 0x0000004b004b7308 */ /* 0x000e620000002400 */
[----:B------:R-:W-:-:S01]  /*15b10*/  FFMA.FTZ R21, R63, R88, -R38 ;  /* 0x000000583f157223 */ /* 0x000fc20000010826 */
[----:B------:R-:W-:Y:S01]  /*15b20*/  FFMA.FTZ R63, R137, R88, -R38 ;  /* 0x00000058893f7223 */ /* 0x000fe20000010826 */
[----:B------:R-:W-:Y:S01]  /*15b30*/  ISETP.GT.AND P4, PT, R64, 0x59, PT ;  /* 0x000000594000780c */ /* 0x000fe20003f84270 */
[----:B------:R-:W-:Y:S01]  /*15b40*/  FMUL.FTZ R82, R2, R82 ;  /* 0x0000005202527220 */ /* 0x000fe20000410000 */
[----:B---3--:R-:W-:Y:S02]  /*15b50*/  FSEL R137, R102, -INF , P3 ;  /* 0xff80000066897808 */ /* 0x008fe40001800000 */
[----:B------:R-:W-:Y:S01]  /*15b60*/  FMNMX.FTZ R96, R99, R96, !PT ;  /* 0x0000006063607209 */ /* 0x000fe20007810000 */
[----:B------:R-:W3:Y:S01]  /*15b70*/  MUFU.TANH R78, R78 ;  /* 0x0000004e004e7308 */ /* 0x000ee20000002400 */
[----:B------:R-:W-:Y:S01]  /*15b80*/  ISETP.GT.AND P3, PT, R64, 0x60, PT ;  /* 0x000000604000780c */ /* 0x000fe20003f64270 */
[C---:B------:R-:W-:Y:S01]  /*15b90*/  FMUL.FTZ R83, R2.reuse, R83 ;  /* 0x0000005302537220 */ /* 0x040fe20000410000 */
[----:B--2---:R-:W-:Y:S01]  /*15ba0*/  FSEL R103, R103, -INF , P4 ;  /* 0xff80000067677808 */ /* 0x004fe20002000000 */
[----:B------:R-:W-:Y:S01]  /*15bb0*/  FMUL.FTZ R32, R2, R50 ;  /* 0x0000003202207220 */ /* 0x000fe20000410000 */
[----:B------:R-:W-:-:S03]  /*15bc0*/  FMNMX.FTZ R96, R137, R96, !PT ;  /* 0x0000006089607209 */ /* 0x000fc60007810000 */
[----:B------:R-:W2:Y:S01]  /*15bd0*/  MUFU.TANH R79, R79 ;  /* 0x0000004f004f7308 */ /* 0x000ea20000002400 */
[----:B------:R-:W-:-:S01]  /*15be0*/  FFMA.FTZ R50, R69, R88, -R38 ;  /* 0x0000005845327223 */ /* 0x000fc20000010826 */
        /* <DEDUP_REMOVED lines=11> */
[----:B------:R-:W-:-:S01]  /*15ca0*/  FFMA.FTZ R65, R141, R88, -R38 ;  /* 0x000000588d417223 */ /* 0x000fc20000010826 */
[----:B------:R-:W-:Y:S02]  /*15cb0*/  ISETP.GT.AND P4, PT, R64, 0x69, PT ;  /* 0x000000694000780c */ /* 0x000fe40003f84270 */
[----:B---3--:R-:W-:Y:S02]  /*15cc0*/  FSEL R141, R78, -INF , P3 ;  /* 0xff8000004e8d7808 */ /* 0x008fe40001800000 */
[----:B------:R-:W-:Y:S02]  /*15cd0*/  FMNMX.FTZ R96, R75, R96, !PT ;  /* 0x000000604b607209 */ /* 0x000fe40007810000 */
[----:B------:R-:W-:Y:S01]  /*15ce0*/  MUFU.TANH R86, R86 ;  /* 0x0000005600567308 */ /* 0x000fe20000002400 */
[----:B------:R-:W-:Y:S02]  /*15cf0*/  ISETP.GT.AND P3, PT, R64, 0x70, PT ;  /* 0x000000704000780c */ /* 0x000fe40003f64270 */
[----:B--2---:R-:W-:-:S02]  /*15d00*/  FSEL R79, R79, -INF , P4 ;  /* 0xff8000004f4f7808 */ /* 0x004fc40002000000 */
[----:B------:R-:W-:-:S03]  /*15d10*/  FMNMX.FTZ R96, R141, R96, !PT ;  /* 0x000000608d607209 */ /* 0x000fc60007810000 */
[----:B------:R-:W2:Y:S01]  /*15d20*/  MUFU.TANH R87, R87 ;  /* 0x0000005700577308 */ /* 0x000ea20000002400 */
[----:B------:R-:W-:-:S01]  /*15d30*/  FFMA.FTZ R74, R77, R88, -R38 ;  /* 0x000000584d4a7223 */ /* 0x000fc20000010826 */
[----:B------:R-:W-:Y:S02]  /*15d40*/  ISETP.GT.AND P4, PT, R64, 0x71, PT ;  /* 0x000000714000780c */ /* 0x000fe40003f84270 */
[----:B0-----:R-:W-:Y:S02]  /*15d50*/  FSEL R77, R82, -INF , P3 ;  /* 0xff800000524d7808 */ /* 0x001fe40001800000 */
[----:B------:R-:W-:Y:S01]  /*15d60*/  FMNMX.FTZ R96, R79, R96, !PT ;  /* 0x000000604f607209 */ /* 0x000fe20007810000 */
[----:B------:R-:W-:-:S01]  /*15d70*/  FFMA.FTZ R143, R143, R88, -R38 ;  /* 0x000000588f8f7223 */ /* 0x000fc20000010826 */
[----:B------:R-:W0:Y:S01]  /*15d80*/  MUFU.TANH R58, R58 ;  /* 0x0000003a003a7308 */ /* 0x000e220000002400 */
[----:B------:R-:W-:Y:S02]  /*15d90*/  ISETP.GT.AND P3, PT, R64, 0x78, PT ;  /* 0x000000784000780c */ /* 0x000fe40003f64270 */
[----:B-1----:R-:W-:-:S02]  /*15da0*/  FSEL R83, R83, -INF , P4 ;  /* 0xff80000053537808 */ /* 0x002fc40002000000 */
[----:B------:R-:W-:Y:S01]  /*15db0*/  FMNMX.FTZ R96, R77, R96, !PT ;  /* 0x000000604d607209 */ /* 0x000fe20007810000 */
[----:B------:R-:W-:Y:S01]  /*15dc0*/  FMUL.FTZ R66, R2, R66 ;  /* 0x0000004202427220 */ /* 0x000fe20000410000 */
[----:B------:R-:W-:Y:S01]  /*15dd0*/  ISETP.GT.AND P4, PT, R64, 0x79, PT ;  /* 0x000000794000780c */ /* 0x000fe20003f84270 */
[----:B------:R-:W1:Y:S01]  /*15de0*/  MUFU.TANH R59, R59 ;  /* 0x0000003b003b7308 */ /* 0x000e620000002400 */
[----:B------:R-:W-:Y:S01]  /*15df0*/  FMNMX.FTZ R96, R83, R96, !PT ;  /* 0x0000006053607209 */ /* 0x000fe20007810000 */
[----:B------:R-:W-:Y:S01]  /*15e00*/  FFMA.FTZ R145, R145, R88, -R38 ;  /* 0x0000005891917223 */ /* 0x000fe20000010826 */
[----:B--2---:R-:W-:-:S05]  /*15e10*/  FSEL R87, R87, -INF , P4 ;  /* 0xff80000057577808 */ /* 0x004fca0002000000 */
[----:B------:R2:W-:Y:S01]  /*15e20*/  MUFU.EX2 R80, R143 ;  /* 0x0000008f00507308 */ /* 0x0005e20000000800 */
[----:B------:R-:W-:Y:S02]  /*15e30*/  ISETP.GT.AND P4, PT, R64, 0x81, PT ;  /* 0x000000814000780c */ /* 0x000fe40003f84270 */
[----:B--2---:R-:W-:-:S05]  /*15e40*/  FSEL R143, R86, -INF , P3 ;  /* 0xff800000568f7808 */ /* 0x004fca0001800000 */
[----:B------:R-:W2:Y:S01]  /*15e50*/  MUFU.TANH R62, R62 ;  /* 0x0000003e003e7308 */ /* 0x000ea20000002400 */
[----:B------:R-:W-:Y:S02]  /*15e60*/  ISETP.GT.AND P3, PT, R64, 0x80, PT ;  /* 0x000000804000780c */ /* 0x000fe40003f64270 */
[----:B------:R-:W-:Y:S01]  /*15e70*/  FMNMX.FTZ R96, R143, R96, !PT ;  /* 0x000000608f607209 */ /* 0x000fe20007810000 */
[----:B------:R-:W-:-:S03]  /*15e80*/  FMUL.FTZ R70, R2, R70 ;  /* 0x0000004602467220 */ /* 0x000fc60000410000 */
[----:B------:R-:W-:Y:S01]  /*15e90*/  FMNMX.FTZ R96, R87, R96, !PT ;  /* 0x0000006057607209 */ /* 0x000fe20007810000 */
[----:B------:R-:W3:Y:S08]  /*15ea0*/  MUFU.TANH R66, R66 ;  /* 0x0000004200427308 */ /* 0x000ef00000002400 */
[----:B------:R4:W-:Y:S02]  /*15eb0*/  MUFU.EX2 R92, R145 ;  /* 0x00000091005c7308 */ /* 0x0009e40000000800 */
[----:B----4-:R-:W-:-:S06]  /*15ec0*/  FSEL R145, R20, -INF , P3 ;  /* 0xff80000014917808 */ /* 0x010fcc0001800000 */
[----:B------:R-:W-:Y:S01]  /*15ed0*/  MUFU.TANH R12, R138 ;  /* 0x0000008a000c7308 */ /* 0x000fe20000002400 */
[----:B------:R-:W-:-:S01]  /*15ee0*/  FFMA.FTZ R20, R53, R88, -R38 ;  /* 0x0000005835147223 */ /* 0x000fc20000010826 */
[----:B------:R-:W-:Y:S02]  /*15ef0*/  ISETP.GT.AND P3, PT, R64, 0x88, PT ;  /* 0x000000884000780c */ /* 0x000fe40003f64270 */
[----:B0-----:R-:W-:Y:S02]  /*15f00*/  FSEL R53, R58, -INF , P4 ;  /* 0xff8000003a357808 */ /* 0x001fe40002000000 */
[----:B------:R-:W-:Y:S02]  /*15f10*/  FMNMX.FTZ R96, R145, R96, !PT ;  /* 0x0000006091607209 */ /* 0x000fe40007810000 */
[----:B------:R-:W0:Y:S01]  /*15f20*/  MUFU.TANH R70, R70 ;  /* 0x0000004600467308 */ /* 0x000e220000002400 */
[----:B------:R-:W-:Y:S02]  /*15f30*/  ISETP.GT.AND P4, PT, R64, 0x89, PT ;  /* 0x000000894000780c */ /* 0x000fe40003f84270 */
[----:B-1----:R-:W-:-:S02]  /*15f40*/  FSEL R59, R59, -INF , P3 ;  /* 0xff8000003b3b7808 */ /* 0x002fc40001800000 */
[----:B------:R-:W-:Y:S01]  /*15f50*/  FMNMX.FTZ R96, R53, R96, !PT ;  /* 0x0000006035607209 */ /* 0x000fe20007810000 */
[-CC-:B------:R-:W-:Y:S01]  /*15f60*/  FFMA.FTZ R94, R147, R88.reuse, -R38.reuse ;  /* 0x00000058935e7223 */ /* 0x180fe20000010826 */
[----:B------:R-:W-:-:S01]  /*15f70*/  FFMA.FTZ R147, R85, R88, -R38 ;  /* 0x0000005855937223 */ /* 0x000fc20000010826 */
[----:B------:R-:W1:Y:S01]  /*15f80*/  MUFU.TANH R104, R140 ;  /* 0x0000008c00687308 */ /* 0x000e620000002400 */
[----:B------:R-:W-:Y:S02]  /*15f90*/  ISETP.GT.AND P3, PT, R64, 0x90, PT ;  /* 0x000000904000780c */ /* 0x000fe40003f64270 */
[----:B--2---:R-:W-:Y:S02]  /*15fa0*/  FSEL R85, R62, -INF , P4 ;  /* 0xff8000003e557808 */ /* 0x004fe40002000000 */
[----:B------:R-:W-:Y:S01]  /*15fb0*/  FMNMX.FTZ R96, R59, R96, !PT ;  /* 0x000000603b607209 */ /* 0x000fe20007810000 */
[----:B------:R-:W-:Y:S01]  /*15fc0*/  FFMA.FTZ R78, R149, R88, -R38 ;  /* 0x00000058954e7223 */ /* 0x000fe20000010826 */
[----:B------:R-:W-:Y:S01]  /*15fd0*/  ISETP.GT.AND P4, PT, R64, 0x91, PT ;  /* 0x000000914000780c */ /* 0x000fe20003f84270 */
[----:B------:R-:W2:Y:S01]  /*15fe0*/  MUFU.TANH R40, R40 ;  /* 0x0000002800287308 */ /* 0x000ea20000002400 */
[----:B---3--:R-:W-:-:S02]  /*15ff0*/  FSEL R149, R66, -INF , P3 ;  /* 0xff80000042957808 */ /* 0x008fc40001800000 */
[----:B------:R-:W-:Y:S02]  /*16000*/  FMNMX.FTZ R96, R85, R96, !PT ;  /* 0x0000006055607209 */ /* 0x000fe40007810000 */
[----:B------:R-:W-:-:S03]  /*16010*/  ISETP.GT.AND P3, PT, R64, 0x98, PT ;  /* 0x000000984000780c */ /* 0x000fc60003f64270 */
[----:B------:R3:W-:Y:S01]  /*16020*/  MUFU.EX2 R84, R13 ;  /* 0x0000000d00547308 */ /* 0x0007e20000000800 */
[----:B------:R-:W-:Y:S02]  /*16030*/  FMNMX.FTZ R96, R149, R96, !PT ;  /* 0x0000006095607209 */ /* 0x000fe40007810000 */
[----:B0-----:R-:W-:-:S05]  /*16040*/  FSEL R179, R70, -INF , P3 ;  /* 0xff80000046b37808 */ /* 0x001fca0001800000 */
[----:B------:R-:W0:Y:S01]  /*16050*/  MUFU.TANH R42, R42 ;  /* 0x0000002a002a7308 */ /* 0x000e220000002400 */
[----:B---3--:R-:W-:-:S01]  /*16060*/  FFMA.FTZ R13, R151, R88, -R38 ;  /* 0x00000058970d7223 */ /* 0x008fc20000010826 */
[----:B------:R-:W-:Y:S02]  /*16070*/  FSEL R151, R12, -INF , P4 ;  /* 0xff8000000c977808 */ /* 0x000fe40002000000 */
[----:B------:R-:W-:Y:S02]  /*16080*/  ISETP.GT.AND P4, PT, R64, 0x99, PT ;  /* 0x000000994000780c */ /* 0x000fe40003f84270 */
[----:B------:R-:W-:Y:S02]  /*16090*/  FMNMX.FTZ R96, R151, R96, !PT ;  /* 0x0000006097607209 */ /* 0x000fe40007810000 */
[----:B------:R-:W3:Y:S01]  /*160a0*/  MUFU.TANH R24, R24 ;  /* 0x0000001800187308 */ /* 0x000ee20000002400 */
[----:B------:R-:W-:-:S01]  /*160b0*/  FFMA.FTZ R181, R57, R88, -R38 ;  /* 0x0000005839b57223 */ /* 0x000fc20000010826 */
[----:B------:R-:W-:-:S02]  /*160c0*/  ISETP.GT.AND P3, PT, R64, 0xa0, PT ;  /* 0x000000a04000780c */ /* 0x000fc40003f64270 */
[----:B-1----:R-:W-:Y:S02]  /*160d0*/  FSEL R57, R104, -INF , P4 ;  /* 0xff80000068397808 */ /* 0x002fe40002000000 */
[----:B------:R-:W-:Y:S02]  /*160e0*/  FMNMX.FTZ R96, R179, R96, !PT ;  /* 0x00000060b3607209 */ /* 0x000fe40007810000 */
[----:B------:R-:W1:Y:S01]  /*160f0*/  MUFU.TANH R28, R28 ;  /* 0x0000001c001c7308 */ /* 0x000e620000002400 */
[----:B------:R-:W-:Y:S02]  /*16100*/  ISETP.GT.AND P4, PT, R64, 0xa1, PT ;  /* 0x000000a14000780c */ /* 0x000fe40003f84270 */
[----:B--2---:R-:W-:Y:S02]  /*16110*/  FSEL R183, R40, -INF , P3 ;  /* 0xff80000028b77808 */ /* 0x004fe40001800000 */
[----:B------:R-:W-:-:S03]  /*16120*/  FMNMX.FTZ R96, R57, R96, !PT ;  /* 0x0000006039607209 */ /* 0x000fc60007810000 */
[----:B------:R-:W2:Y:S01]  /*16130*/  MUFU.TANH R32, R32 ;  /* 0x0000002000207308 */ /* 0x000ea20000002400 */
        /* <DEDUP_REMOVED lines=20> */
[----:B------:R-:W-:Y:S01]  /*16280*/  ISETP.GT.AND P3, PT, R64, 0xb8, PT ;  /* 0x000000b84000780c */ /* 0x000fe20003f64270 */
[----:B------:R-:W-:Y:S01]  /*16290*/  FMUL.FTZ R31, R2, R31 ;  /* 0x0000001f021f7220 */ /* 0x000fe20000410000 */
        /* <DEDUP_REMOVED lines=9> */
[----:B------:R-:W-:Y:S01]  /*16330*/  FFMA.FTZ R133, R153, R88, -R38 ;  /* 0x0000005899857223 */ /* 0x000fe20000010826 */
        /* <DEDUP_REMOVED lines=14> */
[----:B------:R-:W-:Y:S02]  /*16420*/  ISETP.GT.AND P4, PT, R64, 0xc9, PT ;  /* 0x000000c94000780c */ /* 0x000fe40003f84270 */
[----:B---3--:R-:W-:Y:S02]  /*16430*/  FSEL R199, R30, -INF , P3 ;  /* 0xff8000001ec77808 */ /* 0x008fe40001800000 */
[----:B------:R-:W-:-:S03]  /*16440*/  FMNMX.FTZ R96, R197, R96, !PT ;  /* 0x00000060c5607209 */ /* 0x000fc60007810000 */
[----:B------:R-:W3:Y:S01]  /*16450*/  MUFU.TANH R48, R48 ;  /* 0x0000003000307308 */ /* 0x000ee20000002400 */
[----:B------:R-:W-:-:S01]  /*16460*/  FFMA.FTZ R26, R155, R88, -R38 ;  /* 0x000000589b1a7223 */ /* 0x000fc20000010826 */
[C---:B------:R-:W-:Y:S02]  /*16470*/  ISETP.GT.AND P3, PT, R64.reuse, 0xd0, PT ;  /* 0x000000d04000780c */ /* 0x040fe40003f64270 */
[----:B-1----:R-:W-:Y:S02]  /*16480*/  FSEL R155, R31, -INF , P4 ;  /* 0xff8000001f9b7808 */ /* 0x002fe40002000000 */
[----:B------:R-:W-:Y:S02]  /*16490*/  FMNMX.FTZ R96, R199, R96, !PT ;  /* 0x00000060c7607209 */ /* 0x000fe40007810000 */
[----:B------:R-:W1:Y:S01]  /*164a0*/  MUFU.TANH R39, R39 ;  /* 0x0000002700277308 */ /* 0x000e620000002400 */
[----:B------:R-:W-:Y:S02]  /*164b0*/  ISETP.GT.AND P4, PT, R64, 0xd1, PT ;  /* 0x000000d14000780c */ /* 0x000fe40003f84270 */
[----:B--2---:R-:W-:-:S02]  /*164c0*/  FSEL R201, R34, -INF , P3 ;  /* 0xff80000022c97808 */ /* 0x004fc40001800000 */
[----:B------:R-:W-:Y:S02]  /*164d0*/  FMNMX.FTZ R96, R155, R96, !PT ;  /* 0x000000609b607209 */ /* 0x000fe40007810000 */
[----:B------:R-:W-:Y:S02]  /*164e0*/  ISETP.GT.AND P3, PT, R64, 0xd8, PT ;  /* 0x000000d84000780c */ /* 0x000fe40003f64270 */
[----:B0-----:R-:W-:Y:S02]  /*164f0*/  FSEL R35, R35, -INF , P4 ;  /* 0xff80000023237808 */ /* 0x001fe40002000000 */
[----:B------:R-:W-:Y:S01]  /*16500*/  FMNMX.FTZ R96, R201, R96, !PT ;  /* 0x00000060c9607209 */ /* 0x000fe20007810000 */
[----:B------:R-:W-:-:S01]  /*16510*/  FFMA.FTZ R27, R159, R88, -R38 ;  /* 0x000000589f1b7223 */ /* 0x000fc20000010826 */
[----:B------:R-:W-:Y:S02]  /*16520*/  ISETP.GT.AND P4, PT, R64, 0xd9, PT ;  /* 0x000000d94000780c */ /* 0x000fe40003f84270 */
[----:B---3--:R-:W-:-:S02]  /*16530*/  FSEL R159, R48, -INF , P3 ;  /* 0xff800000309f7808 */ /* 0x008fc40001800000 */
[----:B------:R-:W-:Y:S01]  /*16540*/  FMNMX.FTZ R96, R35, R96, !PT ;  /* 0x0000006023607209 */ /* 0x000fe20007810000 */
[----:B------:R-:W-:-:S01]  /*16550*/  FFMA.FTZ R28, R157, R88, -R38 ;  /* 0x000000589d1c7223 */ /* 0x000fc20000010826 */
[----:B-1----:R-:W-:Y:S02]  /*16560*/  FSEL R157, R39, -INF , P4 ;  /* 0xff800000279d7808 */ /* 0x002fe40002000000 */
[----:B------:R-:W-:-:S04]  /*16570*/  FMNMX.FTZ R96, R159, R96, !PT ;  /* 0x000000609f607209 */ /* 0x000fc80007810000 */
[----:B------:R-:W-:Y:S01]  /*16580*/  FMNMX.FTZ R96, R157, R96, !PT ;  /* 0x000000609d607209 */ /* 0x000fe20007810000 */
[----:B------:R0:W-:Y:S04]  /*16590*/  MUFU.EX2 R12, R13 ;  /* 0x0000000d000c7308 */ /* 0x0001e80000000800 */
[----:B0-----:R-:W0:Y:S02]  /*165a0*/  SHFL.BFLY PT, R13, R96, 0x2, 0x1f ;  /* 0x0c401f00600d7f89 */ /* 0x001e2400000e0000 */
        /* <DEDUP_REMOVED lines=38> */
[----:B------:R-:W1:Y:S08]  /*16810*/  MUFU.EX2 R48, R48 ;  /* 0x0000003000307308 */ /* 0x000e700000000800 */
[----:B------:R-:W2:Y:S01]  /*16820*/  MUFU.EX2 R51, R51 ;  /* 0x0000003300337308 */ /* 0x000ea20000000800 */
[----:B------:R-:W-:-:S07]  /*16830*/  FFMA.FTZ R71, R129, R88, -R38 ;  /* 0x0000005881477223 */ /* 0x000fce0000010826 */
[----:B------:R-:W3:Y:S08]  /*16840*/  MUFU.EX2 R62, R62 ;  /* 0x0000003e003e7308 */ /* 0x000ef00000000800 */
[----:B------:R-:W4:Y:S01]  /*16850*/  MUFU.EX2 R52, R52 ;  /* 0x0000003400347308 */ /* 0x000f220000000800 */
[----:B------:R-:W-:-:S01]  /*16860*/  FFMA.FTZ R70, R105, R88, -R38 ;  /* 0x0000005869467223 */ /* 0x000fc20000010826 */
[----:B0-----:R-:W-:-:S06]  /*16870*/  FADD.FTZ R112, R3, R50 ;  /* 0x0000003203707221 */ /* 0x001fcc0000010000 */
[----:B------:R-:W0:Y:S01]  /*16880*/  MUFU.EX2 R121, R121 ;  /* 0x0000007900797308 */ /* 0x000e220000000800 */
[----:B------:R-:W-:-:S07]  /*16890*/  FFMA.FTZ R100, R83, R88, -R38 ;  /* 0x0000005853647223 */ /* 0x000fce0000010826 */
[----:B------:R-:W5:Y:S01]  /*168a0*/  MUFU.EX2 R21, R21 ;  /* 0x0000001500157308 */ /* 0x000f620000000800 */
[----:B------:R-:W-:-:S01]  /*168b0*/  FFMA.FTZ R106, R103, R88, -R38 ;  /* 0x00000058676a7223 */ /* 0x000fc20000010826 */
[----:B-1----:R-:W-:-:S06]  /*168c0*/  FADD.FTZ R83, R47, R48 ;  /* 0x000000302f537221 */ /* 0x002fcc0000010000 */
[----:B------:R-:W1:Y:S01]  /*168d0*/  MUFU.EX2 R58, R58 ;  /* 0x0000003a003a7308 */ /* 0x000e620000000800 */
[----:B------:R-:W-:-:S01]  /*168e0*/  FFMA.FTZ R123, R131, R88, -R38 ;  /* 0x00000058837b7223 */ /* 0x000fc20000010826 */
[----:B--2---:R-:W-:-:S06]  /*168f0*/  FADD.FTZ R103, R51, R112 ;  /* 0x0000007033677221 */ /* 0x004fcc0000010000 */
[----:B------:R-:W2:Y:S01]  /*16900*/  MUFU.EX2 R54, R54 ;  /* 0x0000003600367308 */ /* 0x000ea20000000800 */
[----:B---3--:R-:W-:-:S01]  /*16910*/  FADD.FTZ R114, R62, R83 ;  /* 0x000000533e727221 */ /* 0x008fc20000010000 */
[----:B------:R-:W-:-:S06]  /*16920*/  FFMA.FTZ R64, R109, R88, -R38 ;  /* 0x000000586d407223 */ /* 0x000fcc0000010826 */
[----:B------:R-:W3:Y:S01]  /*16930*/  MUFU.EX2 R71, R71 ;  /* 0x0000004700477308 */ /* 0x000ee20000000800 */
[----:B----4-:R-:W-:-:S01]  /*16940*/  FADD.FTZ R116, R52, R103 ;  /* 0x0000006734747221 */ /* 0x010fc20000010000 */
[----:B------:R-:W-:-:S06]  /*16950*/  FFMA.FTZ R110, R87, R88, -R38 ;  /* 0x00000058576e7223 */ /* 0x000fcc0000010826 */
[----:B------:R-:W4:Y:S01]  /*16960*/  MUFU.EX2 R55, R55 ;  /* 0x0000003700377308 */ /* 0x000f220000000800 */
[----:B------:R-:W-:-:S01]  /*16970*/  FFMA.FTZ R87, R59, R88, -R38 ;  /* 0x000000583b577223 */ /* 0x000fc20000010826 */
[----:B0-----:R-:W-:-:S06]  /*16980*/  FADD.FTZ R59, R121, R114 ;  /* 0x00000072793b7221 */ /* 0x001fcc0000010000 */
[----:B------:R-:W0:Y:S01]  /*16990*/  MUFU.EX2 R70, R70 ;  /* 0x0000004600467308 */ /* 0x000e220000000800 */
[----:B------:R-:W-:-:S01]  /*169a0*/  FFMA.FTZ R105, R107, R88, -R38 ;  /* 0x000000586b697223 */ /* 0x000fc20000010826 */
[----:B-----5:R-:W-:-:S06]  /*169b0*/  FADD.FTZ R83, R21, R116 ;  /* 0x0000007415537221 */ /* 0x020fcc0000010000 */
[----:B------:R-:W5:Y:S01]  /*169c0*/  MUFU.EX2 R60, R60 ;  /* 0x0000003c003c7308 */ /* 0x000f620000000800 */
[----:B-1----:R-:W-:-:S01]  /*169d0*/  FADD.FTZ R116, R58, R59 ;  /* 0x0000003b3a747221 */ /* 0x002fc20000010000 */
[----:B------:R-:W-:-:S06]  /*169e0*/  FFMA.FTZ R96, R113, R88, -R38 ;  /* 0x0000005871607223 */ /* 0x000fcc0000010826 */
[----:B------:R-:W1:Y:S01]  /*169f0*/  MUFU.EX2 R123, R123 ;  /* 0x0000007b007b7308 */ /* 0x000e620000000800 */
[----:B--2---:R-:W-:-:S07]  /*16a00*/  FADD.FTZ R118, R54, R83 ;  /* 0x0000005336767221 */ /* 0x004fce0000010000 */
[----:B------:R-:W2:Y:S01]  /*16a10*/  MUFU.EX2 R63, R63 ;  /* 0x0000003f003f7308 */ /* 0x000ea20000000800 */
[----:B------:R-:W-:-:S01]  /*16a20*/  FFMA.FTZ R59, R57, R88, -R38 ;  /* 0x00000058393b7223 */ /* 0x000fc20000010826 */
[----:B---3--:R-:W-:-:S06]  /*16a30*/  FADD.FTZ R57, R71, R116 ;  /* 0x0000007447397221 */ /* 0x008fcc0000010000 */
[----:B------:R-:W3:Y:S01]  /*16a40*/  MUFU.EX2 R64, R64 ;  /* 0x0000004000407308 */ /* 0x000ee20000000800 */
[----:B------:R-:W-:-:S01]  /*16a50*/  FFMA.FTZ R107, R111, R88, -R38 ;  /* 0x000000586f6b7223 */ /* 0x000fc20000010826 */
[----:B----4-:R-:W-:-:S06]  /*16a60*/  FADD.FTZ R103, R55, R118 ;  /* 0x0000007637677221 */ /* 0x010fcc0000010000 */
[----:B------:R-:W4:Y:S01]  /*16a70*/  MUFU.EX2 R68, R68 ;  /* 0x0000004400447308 */ /* 0x000f220000000800 */
[----:B0-----:R-:W-:-:S01]  /*16a80*/  FADD.FTZ R116, R70, R57 ;  /* 0x0000003946747221 */ /* 0x001fc20000010000 */
[----:B------:R-:W-:-:S06]  /*16a90*/  FFMA.FTZ R66, R93, R88, -R38 ;  /* 0x000000585d427223 */ /* 0x000fcc0000010826 */
[----:B------:R-:W0:Y:S01]  /*16aa0*/  MUFU.EX2 R105, R105 ;  /* 0x0000006900697308 */ /* 0x000e220000000800 */
[----:B-----5:R-:W-:-:S07]  /*16ab0*/  FADD.FTZ R118, R60, R103 ;  /* 0x000000673c767221 */ /* 0x020fce0000010000 */
[----:B------:R-:W5:Y:S01]  /*16ac0*/  MUFU.EX2 R67, R67 ;  /* 0x0000004300437308 */ /* 0x000f620000000800 */
[----:B-1----:R-:W-:-:S01]  /*16ad0*/  FADD.FTZ R57, R123, R116 ;  /* 0x000000747b397221 */ /* 0x002fc20000010000 */
[----:B------:R-:W-:-:S06]  /*16ae0*/  FFMA.FTZ R93, R115, R88, -R38 ;  /* 0x00000058735d7223 */ /* 0x000fcc0000010826 */
[----:B------:R-:W1:Y:S01]  /*16af0*/  MUFU.EX2 R96, R96 ;  /* 0x0000006000607308 */ /* 0x000e620000000800 */
[----:B--2---:R-:W-:-:S07]  /*16b00*/  FADD.FTZ R103, R63, R118 ;  /* 0x000000763f677221 */ /* 0x004fce0000010000 */
[----:B------:R-:W2:Y:S01]  /*16b10*/  MUFU.EX2 R72, R72 ;  /* 0x0000004800487308 */ /* 0x000ea20000000800 */
[----:B---3--:R-:W-:-:S01]  /*16b20*/  FADD.FTZ R116, R64, R57 ;  /* 0x0000003940747221 */ /* 0x008fc20000010000 */
[----:B------:R-:W-:-:S06]  /*16b30*/  FFMA.FTZ R102, R117, R88, -R38 ;  /* 0x0000005875667223 */ /* 0x000fcc0000010826 */
[----:B------:R-:W-:Y:S01]  /*16b40*/  MUFU.EX2 R107, R107 ;  /* 0x0000006b006b7308 */ /* 0x000fe20000000800 */
[----:B----4-:R-:W-:-:S07]  /*16b50*/  FADD.FTZ R118, R68, R103 ;  /* 0x0000006744767221 */ /* 0x010fce0000010000 */
[----:B------:R-:W3:Y:S01]  /*16b60*/  MUFU.EX2 R69, R69 ;  /* 0x0000004500457308 */ /* 0x000ee20000000800 */
[----:B0-----:R-:W-:-:S01]  /*16b70*/  FADD.FTZ R57, R105, R116 ;  /* 0x0000007469397221 */ /* 0x001fc20000010000 */
[----:B------:R-:W-:-:S06]  /*16b80*/  FFMA.FTZ R109, R119, R88, -R38 ;  /* 0x00000058776d7223 */ /* 0x000fcc0000010826 */
[----:B------:R-:W0:Y:S01]  /*16b90*/  MUFU.EX2 R66, R66 ;  /* 0x0000004200427308 */ /* 0x000e220000000800 */
[----:B-----5:R-:W-:-:S01]  /*16ba0*/  FADD.FTZ R103, R67, R118 ;  /* 0x0000007643677221 */ /* 0x020fc20000010000 */
[----:B-1----:R-:W-:-:S06]  /*16bb0*/  FADD.FTZ R116, R96, R57 ;  /* 0x0000003960747221 */ /* 0x002fcc0000010000 */
[----:B------:R-:W-:Y:S01]  /*16bc0*/  MUFU.EX2 R93, R93 ;  /* 0x0000005d005d7308 */ /* 0x000fe20000000800 */
[----:B--2---:R-:W-:-:S01]  /*16bd0*/  FADD.FTZ R118, R72, R103 ;  /* 0x0000006748767221 */ /* 0x004fc20000010000 */
[----:B------:R-:W-:-:S06]  /*16be0*/  FFMA.FTZ R83, R43, R88, -R38 ;  /* 0x000000582b537223 */ /* 0x000fcc0000010826 */
[----:B------:R-:W1:Y:S01]  /*16bf0*/  MUFU.EX2 R65, R65 ;  /* 0x0000004100417308 */ /* 0x000e620000000800 */
[----:B------:R-:W-:-:S01]  /*16c00*/  FFMA.FTZ R82, R125, R88, -R38 ;  /* 0x000000587d527223 */ /* 0x000fc20000010826 */
[----:B---3--:R-:W-:-:S06]  /*16c10*/  FADD.FTZ R103, R69, R118 ;  /* 0x0000007645677221 */ /* 0x008fcc0000010000 */
[----:B------:R-:W-:Y:S08]  /*16c20*/  MUFU.EX2 R102, R102 ;  /* 0x0000006600667308 */ /* 0x000ff00000000800 */
[----:B------:R-:W2:Y:S01]  /*16c30*/  MUFU.EX2 R76, R76 ;  /* 0x0000004c004c7308 */ /* 0x000ea20000000800 */
[----:B------:R-:W-:-:S07]  /*16c40*/  FADD.FTZ R118, R56, R103 ;  /* 0x0000006738767221 */ /* 0x000fce0000010000 */
[----:B------:R-:W3:Y:S08]  /*16c50*/  MUFU.EX2 R109, R109 ;  /* 0x0000006d006d7308 */ /* 0x000ef00000000800 */
[----:B------:R4:W-:Y:S02]  /*16c60*/  MUFU.EX2 R43, R87 ;  /* 0x00000057002b7308 */ /* 0x0009e40000000800 */
[----:B----4-:R-:W-:-:S06]  /*16c70*/  FADD.FTZ R87, R107, R116 ;  /* 0x000000746b577221 */ /* 0x010fcc0000010000 */
[----:B------:R-:W4:Y:S01]  /*16c80*/  MUFU.EX2 R89, R89 ;  /* 0x0000005900597308 */ /* 0x000f220000000800 */
[----:B0-----:R-:W-:-:S01]  /*16c90*/  FADD.FTZ R116, R66, R87 ;  /* 0x0000005742747221 */ /* 0x001fc20000010000 */
[----:B-1----:R-:W-:-:S03]  /*16ca0*/  FADD.FTZ R103, R65, R118 ;  /* 0x0000007641677221 */ /* 0x002fc60000010000 */
[----:B------:R-:W-:-:S03]  /*16cb0*/  FADD.FTZ R87, R93, R116 ;  /* 0x000000745d577221 */ /* 0x000fc60000010000 */
[----:B------:R-:W0:Y:S01]  /*16cc0*/  MUFU.EX2 R82, R82 ;  /* 0x0000005200527308 */ /* 0x000e220000000800 */
[----:B--2---:R-:W-:-:S01]  /*16cd0*/  FADD.FTZ R103, R76, R103 ;  /* 0x000000674c677221 */ /* 0x004fc20000010000 */
[----:B------:R-:W-:-:S06]  /*16ce0*/  FADD.FTZ R116, R102, R87 ;  /* 0x0000005766747221 */ /* 0x000fcc0000010000 */
[----:B------:R-:W1:Y:S01]  /*16cf0*/  MUFU.EX2 R41, R41 ;  /* 0x0000002900297308 */ /* 0x000e620000000800 */
[----:B---3--:R-:W-:-:S01]  /*16d00*/  FADD.FTZ R87, R109, R116 ;  /* 0x000000746d577221 */ /* 0x008fc20000010000 */
[----:B------:R-:W-:-:S04]  /*16d10*/  FADD.FTZ R116, R80, R103 ;  /* 0x0000006750747221 */ /* 0x000fc80000010000 */
[----:B----4-:R-:W-:Y:S01]  /*16d20*/  FADD.FTZ R116, R89, R116 ;  /* 0x0000007459747221 */ /* 0x010fe20000010000 */
[----:B0-----:R-:W-:-:S03]  /*16d30*/  FADD.FTZ R118, R82, R87 ;  /* 0x0000005752767221 */ /* 0x001fc60000010000 */
[----:B-1----:R-:W-:Y:S01]  /*16d40*/  FADD.FTZ R87, R41, R116 ;  /* 0x0000007429577221 */ /* 0x002fe20000010000 */
[----:B------:R-:W-:-:S03]  /*16d50*/  F2FP.SATFINITE.E4M3.F32.PACK_AB_MERGE_C R216, R84, R41, RZ ;  /* 0x0000002954d8723e */ /* 0x000fc600048070ff */
[----:B------:R-:W-:Y:S02]  /*16d60*/  FADD.FTZ R87, R84, R87 ;  /* 0x0000005754577221 */ /* 0x000fe40000010000 */
[----:B------:R-:W2:Y:S01]  /*16d70*/  LDL R84, [R1+0x58] ;  /* 0x0000580001547983 */ /* 0x000ea20000100800 */
[----:B------:R-:W-:-:S01]  /*16d80*/  FFMA.FTZ R91, R91, R88, -R38 ;  /* 0x000000585b5b7223 */ /* 0x000fc20000010826 */
[-CC-:B------:R-:W-:Y:S01]  /*16d90*/  FFMA.FTZ R104, R135, R88.reuse, -R38.reuse ;  /* 0x0000005887687223 */ /* 0x180fe20000010826 */
[----:B------:R-:W-:-:S04]  /*16da0*/  FFMA.FTZ R111, R95, R88, -R38 ;  /* 0x000000585f6f7223 */ /* 0x000fc80000010826 */
[----:B------:R-:W0:Y:S01]  /*16db0*/  MUFU.EX2 R91, R91 ;  /* 0x0000005b005b7308 */ /* 0x000e220000000800 */
[----:B------:R-:W-:-:S01]  /*16dc0*/  FFMA.FTZ R86, R101, R88, -R38 ;  /* 0x0000005865567223 */ /* 0x000fc20000010826 */
[----:B------:R-:W-:-:S06]  /*16dd0*/  FFMA.FTZ R95, R99, R88, -R38 ;  /* 0x00000058635f7223 */ /* 0x000fcc0000010826 */
[----:B------:R-:W1:Y:S01]  /*16de0*/  MUFU.EX2 R104, R104 ;  /* 0x0000006800687308 */ /* 0x000e620000000800 */
[----:B------:R-:W-:-:S07]  /*16df0*/  FFMA.FTZ R99, R137, R88, -R38 ;  /* 0x0000005889637223 */ /* 0x000fce0000010826 */
[----:B------:R-:W3:Y:S01]  /*16e00*/  MUFU.EX2 R111, R111 ;  /* 0x0000006f006f7308 */ /* 0x000ee20000000800 */
[----:B------:R-:W-:Y:S01]  /*16e10*/  F2FP.SATFINITE.E4M3.F32.PACK_AB_MERGE_C R224, R52, R51, RZ ;  /* 0x0000003334e0723e */ /* 0x000fe200048070ff */
[----:B0-----:R-:W-:-:S06]  /*16e20*/  FADD.FTZ R51, R91, R118 ;  /* 0x000000765b337221 */ /* 0x001fcc0000010000 */
[----:B------:R-:W0:Y:S01]  /*16e30*/  MUFU.EX2 R86, R86 ;  /* 0x0000005600567308 */ /* 0x000e220000000800 */
[----:B------:R-:W-:-:S07]  /*16e40*/  F2FP.SATFINITE.E4M3.F32.PACK_AB_MERGE_C R226, R60, R55, RZ ;  /* 0x000000373ce2723e */ /* 0x000fce00048070ff */
[----:B------:R-:W4:Y:S01]  /*16e50*/  MUFU.EX2 R97, R97 ;  /* 0x0000006100617308 */ /* 0x000f220000000800 */
[----:B-1----:R-:W-:-:S01]  /*16e60*/  FADD.FTZ R60, R104, R51 ;  /* 0x00000033683c7221 */ /* 0x002fc20000010000 */
[----:B------:R-:W-:-:S06]  /*16e70*/  FFMA.FTZ R98, R139, R88, -R38 ;  /* 0x000000588b627223 */ /* 0x000fcc0000010826 */
[----:B------:R-:W1:Y:S08]  /*16e80*/  MUFU.EX2 R95, R95 ;  /* 0x0000005f005f7308 */ /* 0x000e700000000800 */
[----:B------:R-:W5:Y:S01]  /*16e90*/  MUFU.EX2 R45, R45 ;  /* 0x0000002d002d7308 */ /* 0x000f620000000800 */
[----:B---3--:R-:W-:-:S01]  /*16ea0*/  FADD.FTZ R51, R111, R60 ;  /* 0x0000003c6f337221 */ /* 0x008fc20000010000 */
[----:B------:R-:W-:-:S06]  /*16eb0*/  FFMA.FTZ R75, R75, R88, -R38 ;  /* 0x000000584b4b7223 */ /* 0x000fcc0000010826 */
[----:B------:R-:W3:Y:S01]  /*16ec0*/  MUFU.EX2 R99, R99 ;  /* 0x0000006300637308 */ /* 0x000ee20000000800 */
[----:B------:R-:W-:-:S07]  /*16ed0*/  FADD.FTZ R60, R92, R87 ;  /* 0x000000575c3c7221 */ /* 0x000fce0000010000 */
[----:B------:R-:W3:Y:S01]  /*16ee0*/  MUFU.EX2 R90, R90 ;  /* 0x0000005a005a7308 */ /* 0x000ee20000000800 */
[----:B------:R-:W-:Y:S01]  /*16ef0*/  F2FP.SATFINITE.E4M3.F32.PACK_AB_MERGE_C R225, R121, R62, RZ ;  /* 0x0000003e79e1723e */ /* 0x000fe200048070ff */
[----:B0-----:R-:W-:Y:S01]  /*16f00*/  FADD.FTZ R62, R86, R51 ;  /* 0x00000033563e7221 */ /* 0x001fe20000010000 */
[----:B------:R-:W-:-:S05]  /*16f10*/  F2FP.SATFINITE.E4M3.F32.PACK_AB_MERGE_C R227, R123, R70, RZ ;  /* 0x000000467be3723e */ /* 0x000fca00048070ff */
[----:B------:R-:W0:Y:S01]  /*16f20*/  MUFU.EX2 R106, R106 ;  /* 0x0000006a006a7308 */ /* 0x000e220000000800 */
[----:B------:R-:W-:-:S01]  /*16f30*/  FFMA.FTZ R101, R141, R88, -R38 ;  /* 0x000000588d657223 */ /* 0x000fc20000010826 */
[----:B----4-:R-:W-:-:S06]  /*16f40*/  FADD.FTZ R70, R97, R60 ;  /* 0x0000003c61467221 */ /* 0x010fcc0000010000 */
[----:B------:R-:W4:Y:S01]  /*16f50*/  MUFU.EX2 R94, R94 ;  /* 0x0000005e005e7308 */ /* 0x000f220000000800 */
[----:B------:R-:W-:-:S01]  /*16f60*/  FFMA.FTZ R108, R79, R88, -R38 ;  /* 0x000000584f6c7223 */ /* 0x000fc20000010826 */
[----:B-1----:R-:W-:-:S06]  /*16f70*/  FADD.FTZ R62, R95, R62 ;  /* 0x0000003e5f3e7221 */ /* 0x002fcc0000010000 */
[----:B------:R-:W1:Y:S01]  /*16f80*/  MUFU.EX2 R98, R98 ;  /* 0x0000006200627308 */ /* 0x000e620000000800 */
[----:B-----5:R-:W-:-:S07]  /*16f90*/  FADD.FTZ R51, R45, R70 ;  /* 0x000000462d337221 */ /* 0x020fce0000010000 */
[----:B------:R-:W5:Y:S01]  /*16fa0*/  MUFU.EX2 R73, R73 ;  /* 0x0000004900497308 */ /* 0x000f620000000800 */
[----:B---3--:R-:W-:-:S01]  /*16fb0*/  FADD.FTZ R41, R99, R62 ;  /* 0x0000003e63297221 */ /* 0x008fc20000010000 */
[----:B------:R-:W-:-:S06]  /*16fc0*/  FFMA.FTZ R77, R77, R88, -R38 ;  /* 0x000000584d4d7223 */ /* 0x000fcc0000010826 */
[----:B------:R-:W3:Y:S01]  /*16fd0*/  MUFU.EX2 R75, R75 ;  /* 0x0000004b004b7308 */ /* 0x000ee20000000800 */
[----:B------:R-:W-:-:S07]  /*16fe0*/  FADD.FTZ R51, R90, R51 ;  /* 0x000000335a337221 */ /* 0x000fce0000010000 */
[----:B------:R-:W3:Y:S01]  /*16ff0*/  MUFU.EX2 R49, R49 ;  /* 0x0000003100317308 */ /* 0x000ee20000000800 */
[----:B0-----:R-:W-:-:S01]  /*17000*/  FADD.FTZ R41, R106, R41 ;  /* 0x000000296a297221 */ /* 0x001fc20000010000 */
[----:B----4-:R-:W-:-:S06]  /*17010*/  FADD.FTZ R62, R94, R51 ;  /* 0x000000335e3e7221 */ /* 0x010fcc0000010000 */
[----:B------:R-:W0:Y:S01]  /*17020*/  MUFU.EX2 R101, R101 ;  /* 0x0000006500657308 */ /* 0x000e220000000800 */
[----:B------:R-:W-:-:S07]  /*17030*/  @!P2 VIADD R0, R0, 0x2e840 ;  /* 0x0002e8400000a836 */ /* 0x000fce0000000000 */
[----:B------:R-:W4:Y:S01]  /*17040*/  MUFU.EX2 R74, R74 ;  /* 0x0000004a004a7308 */ /* 0x000f220000000800 */
[----:B-1----:R-:W-:-:S07]  /*17050*/  FADD.FTZ R70, R98, R41 ;  /* 0x0000002962467221 */ /* 0x002fce0000010000 */
[----:B------:R-:W1:Y:S01]  /*17060*/  MUFU.EX2 R108, R108 ;  /* 0x0000006c006c7308 */ /* 0x000e620000000800 */
[----:B------:R-:W-:-:S01]  /*17070*/  FFMA.FTZ R79, R143, R88, -R38 ;  /* 0x000000588f4f7223 */ /* 0x000fc20000010826 */
[----:B-----5:R-:W-:-:S06]  /*17080*/  FADD.FTZ R62, R73, R62 ;  /* 0x0000003e493e7221 */ /* 0x020fcc0000010000 */
[----:B------:R-:W5:Y:S01]  /*17090*/  MUFU.EX2 R78, R78 ;  /* 0x0000004e004e7308 */ /* 0x000f620000000800 */
[----:B------:R-:W-:Y:S01]  /*170a0*/  @!P2 PRMT R0, RZ, 0x654, R0 ;  /* 0x00000654ff00a816 */ /* 0x000fe20000000000 */
[----:B---3--:R-:W-:Y:S01]  /*170b0*/  FADD.FTZ R70, R75, R70 ;  /* 0x000000464b467221 */ /* 0x008fe20000010000 */
[----:B------:R-:W-:-:S05]  /*170c0*/  F2FP.SATFINITE.E4M3.F32.PACK_AB_MERGE_C R224, R50, R3, R224 ;  /* 0x0000000332e0723e */ /* 0x000fca00048070e0 */
[----:B------:R-:W3:Y:S01]  /*170d0*/  MUFU.EX2 R77, R77 ;  /* 0x0000004d004d7308 */ /* 0x000ee20000000800 */
[----:B------:R-:W-:-:S07]  /*170e0*/  FADD.FTZ R3, R49, R62 ;  /* 0x0000003e31037221 */ /* 0x000fce0000010000 */
[----:B------:R-:W3:Y:S01]  /*170f0*/  MUFU.EX2 R81, R81 ;  /* 0x0000005100517308 */ /* 0x000ee20000000800 */
[----:B------:R-:W-:Y:S01]  /*17100*/  F2FP.SATFINITE.E4M3.F32.PACK_AB_MERGE_C R226, R54, R21, R226 ;  /* 0x0000001536e2723e */ /* 0x000fe200048070e2 */
[----:B------:R1:W-:Y:S01]  /*17110*/  @!P2 SYNCS.ARRIVE.TRANS64.RED.A1T0 RZ, [R0+URZ], RZ ;  /* 0x000000ff00ffa9a7 */ /* 0x0003e2000810043f */
[----:B0-----:R-:W-:-:S05]  /*17120*/  FADD.FTZ R21, R101, R70 ;  /* 0x0000004665157221 */ /* 0x001fca0000010000 */
[----:B------:R-:W0:Y:S01]  /*17130*/  MUFU.EX2 R100, R100 ;  /* 0x0000006400647308 */ /* 0x000e220000000800 */
[----:B----4-:R-:W-:-:S01]  /*17140*/  FADD.FTZ R3, R74, R3 ;  /* 0x000000034a037221 */ /* 0x010fc20000010000 */
[----:B-1----:R-:W-:-:S06]  /*17150*/  FFMA.FTZ R0, R145, R88, -R38 ;  /* 0x0000005891007223 */ /* 0x002fcc0000010826 */
[----:B------:R-:W1:Y:S01]  /*17160*/  MUFU.EX2 R20, R20 ;  /* 0x0000001400147308 */ /* 0x000e620000000800 */
[C---:B------:R-:W-:Y:S01]  /*17170*/  F2FP.SATFINITE.E4M3.F32.PACK_AB_MERGE_C R213, R108.reuse, R101, RZ ;  /* 0x000000656cd5723e */ /* 0x040fe200048070ff */
[----:B------:R-:W-:-:S06]  /*17180*/  FADD.FTZ R108, R108, R21 ;  /* 0x000000156c6c7221 */ /* 0x000fcc0000010000 */
[----:B------:R-:W-:Y:S01]  /*17190*/  MUFU.EX2 R147, R147 ;  /* 0x0000009300937308 */ /* 0x000fe20000000800 */
[----:B------:R-:W-:-:S01]  /*171a0*/  FFMA.FTZ R53, R53, R88, -R38 ;  /* 0x0000005835357223 */ /* 0x000fc20000010826 */
[----:B-----5:R-:W-:-:S06]  /*171b0*/  FADD.FTZ R50, R78, R3 ;  /* 0x000000034e327221 */ /* 0x020fcc0000010000 */
[----:B------:R-:W4:Y:S01]  /*171c0*/  MUFU.EX2 R79, R79 ;  /* 0x0000004f004f7308 */ /* 0x000f220000000800 */
[----:B---3--:R-:W-:-:S01]  /*171d0*/  FADD.FTZ R3, R77, R108 ;  /* 0x0000006c4d037221 */ /* 0x008fc20000010000 */
[----:B------:R-:W-:-:S06]  /*171e0*/  FADD.FTZ R21, R81, R50 ;  /* 0x0000003251157221 */ /* 0x000fcc0000010000 */
[----:B------:R-:W3:Y:S01]  /*171f0*/  MUFU.EX2 R110, R110 ;  /* 0x0000006e006e7308 */ /* 0x000ee20000000800 */
[----:B------:R-:W-:-:S01]  /*17200*/  FFMA.FTZ R112, R85, R88, -R38 ;  /* 0x0000005855707223 */ /* 0x000fc20000010826 */
[----:B------:R-:W-:Y:S01]  /*17210*/  F2FP.SATFINITE.E4M3.F32.PACK_AB_MERGE_C R227, R71, R58, R227 ;  /* 0x0000003a47e3723e */ /* 0x000fe200048070e3 */
[----:B0-----:R-:W-:-:S05]  /*17220*/  FADD.FTZ R54, R100, R3 ;  /* 0x0000000364367221 */ /* 0x001fca0000010000 */
[----:B------:R-:W0:Y:S01]  /*17230*/  MUFU.EX2 R0, R0 ;  /* 0x0000000000007308 */ /* 0x000e220000000800 */
[----:B-1----:R-:W-:-:S07]  /*17240*/  FADD.FTZ R58, R20, R21 ;  /* 0x00000015143a7221 */ /* 0x002fce0000010000 */
[----:B------:R-:W1:Y:S01]  /*17250*/  MUFU.EX2 R181, R181 ;  /* 0x000000b500b57308 */ /* 0x000e620000000800 */
[----:B----4-:R-:W-:-:S01]  /*17260*/  FADD.FTZ R3, R79, R54 ;  /* 0x000000364f037221 */ /* 0x010fc20000010000 */
[----:B------:R-:W-:-:S06]  /*17270*/  F2FP.SATFINITE.E4M3.F32.PACK_AB_MERGE_C R214, R147, R20, RZ ;  /* 0x0000001493d6723e */ /* 0x000fcc00048070ff */
[----:B------:R-:W4:Y:S01]  /*17280*/  MUFU.EX2 R53, R53 ;  /* 0x0000003500357308 */ /* 0x000f220000000800 */
[----:B------:R-:W-:-:S07]  /*17290*/  FADD.FTZ R147, R147, R58 ;  /* 0x0000003a93937221 */ /* 0x000fce0000010000 */
[----:B------:R-:W5:Y:S01]  /*172a0*/  MUFU.EX2 R40, R40 ;  /* 0x0000002800287308 */ /* 0x000f620000000800 */
[----:B------:R-:W-:-:S01]  /*172b0*/  FFMA.FTZ R149, R149, R88, -R38 ;  /* 0x0000005895957223 */ /* 0x000fc20000010826 */
[----:B---3--:R-:W-:-:S06]  /*172c0*/  FADD.FTZ R3, R110, R3 ;  /* 0x000000036e037221 */ /* 0x008fcc0000010000 */
[----:B------:R-:W3:Y:S01]  /*172d0*/  MUFU.EX2 R61, R61 ;  /* 0x0000003d003d7308 */ /* 0x000ee20000000800 */
[----:B------:R-:W-:-:S01]  /*172e0*/  FFMA.FTZ R114, R151, R88, -R38 ;  /* 0x0000005897727223 */ /* 0x000fc20000010826 */
[----:B------:R-:W-:-:S06]  /*172f0*/  FADD.FTZ R20, R12, R147 ;  /* 0x000000930c147221 */ /* 0x000fcc0000010000 */
[----:B------:R-:W3:Y:S01]  /*17300*/  MUFU.EX2 R112, R112 ;  /* 0x0000007000707308 */ /* 0x000ee20000000800 */
[----:B------:R-:W-:Y:S01]  /*17310*/  F2FP.SATFINITE.E4M3.F32.PACK_AB_MERGE_C R222, R76, R65, RZ ;  /* 0x000000414cde723e */ /* 0x000fe200048070ff */
[----:B0-----:R-:W-:Y:S01]  /*17320*/  FADD.FTZ R54, R0, R3 ;  /* 0x0000000300367221 */ /* 0x001fe20000010000 */
[----:B------:R-:W-:-:S05]  /*17330*/  FFMA.FTZ R85, R179, R88, -R38 ;  /* 0x00000058b3557223 */ /* 0x000fca0000010826 */
[----:B------:R-:W0:Y:S01]  /*17340*/  MUFU.EX2 R24, R24 ;  /* 0x0000001800187308 */ /* 0x000e220000000800 */
[----:B-1----:R-:W-:-:S01]  /*17350*/  FADD.FTZ R3, R181, R20 ;  /* 0x00000014b5037221 */ /* 0x002fc20000010000 */
[----:B------:R-:W-:Y:S01]  /*17360*/  F2FP.SATFINITE.E4M3.F32.PACK_AB_MERGE_C R222, R56, R69, R222 ;  /* 0x0000004538de723e */ /* 0x000fe200048070de */
[----:B----4-:R-:W-:-:S05]  /*17370*/  FADD.FTZ R54, R53, R54 ;  /* 0x0000003635367221 */ /* 0x010fca0000010000 */
[----:B------:R-:W1:Y:S01]  /*17380*/  MUFU.EX2 R57, R149 ;  /* 0x0000009500397308 */ /* 0x000e620000000800 */
[----:B-----5:R-:W-:-:S07]  /*17390*/  FADD.FTZ R56, R40, R3 ;  /* 0x0000000328387221 */ /* 0x020fce0000010000 */
[----:B------:R-:W4:Y:S01]  /*173a0*/  MUFU.EX2 R133, R133 ;  /* 0x0000008500857308 */ /* 0x000f220000000800 */
[----:B------:R-:W-:-:S01]  /*173b0*/  FADD.FTZ R3, R43, R54 ;  /* 0x000000362b037221 */ /* 0x000fc20000010000 */
[----:B---3--:R-:W-:-:S06]  /*173c0*/  F2FP.SATFINITE.E4M3.F32.PACK_AB_MERGE_C R208, R61, R40, RZ ;  /* 0x000000283dd0723e */ /* 0x008fcc00048070ff */
[----:B------:R-:W3:Y:S01]  /*173d0*/  MUFU.EX2 R114, R114 ;  /* 0x0000007200727308 */ /* 0x000ee20000000800 */
[----:B------:R-:W-:-:S01]  /*173e0*/  FFMA.FTZ R183, R183, R88, -R38 ;  /* 0x00000058b7b77223 */ /* 0x000fc20000010826 */
[----:B------:R-:W-:-:S06]  /*173f0*/  FADD.FTZ R61, R61, R56 ;  /* 0x000000383d3d7221 */ /* 0x000fcc0000010000 */
[----:B------:R-:W5:Y:S01]  /*17400*/  MUFU.EX2 R25, R25 ;  /* 0x0000001900197308 */ /* 0x000f620000000800 */
[C---:B------:R-:W-:Y:S01]  /*17410*/  F2FP.SATFINITE.E4M3.F32.PACK_AB_MERGE_C R209, R112.reuse, R43, RZ ;  /* 0x0000002b70d1723e */ /* 0x040fe200048070ff */
[----:B------:R-:W-:-:S06]  /*17420*/  FADD.FTZ R112, R112, R3 ;  /* 0x0000000370707221 */ /* 0x000fcc0000010000 */
[----:B------:R-:W-:Y:S01]  /*17430*/  MUFU.EX2 R26, R26 ;  /* 0x0000001a001a7308 */ /* 0x000fe20000000800 */
[----:B0-----:R-:W-:-:S07]  /*17440*/  FADD.FTZ R40, R24, R61 ;  /* 0x0000003d18287221 */ /* 0x001fce0000010000 */
[----:B------:R-:W0:Y:S01]  /*17450*/  MUFU.EX2 R85, R85 ;  /* 0x0000005500557308 */ /* 0x000e220000000800 */
[----:B-1----:R-:W-:-:S07]  /*17460*/  FADD.FTZ R3, R57, R112 ;  /* 0x0000007039037221 */ /* 0x002fce0000010000 */
[----:B------:R-:W1:Y:S01]  /*17470*/  MUFU.EX2 R52, R59 ;  /* 0x0000003b00347308 */ /* 0x000e620000000800 */
[----:B------:R-:W-:-:S01]  /*17480*/  FFMA.FTZ R185, R185, R88, -R38 ;  /* 0x00000058b9b97223 */ /* 0x000fc20000010826 */
[----:B----4-:R-:W-:-:S06]  /*17490*/  FADD.FTZ R54, R133, R40 ;  /* 0x0000002885367221 */ /* 0x010fcc0000010000 */
[----:B------:R-:W4:Y:S01]  /*174a0*/  MUFU.EX2 R27, R27 ;  /* 0x0000001b001b7308 */ /* 0x000f220000000800 */
[----:B---3--:R-:W-:-:S01]  /*174b0*/  FADD.FTZ R56, R114, R3 ;  /* 0x0000000372387221 */ /* 0x008fc20000010000 */
[----:B-----5:R-:W-:-:S06]  /*174c0*/  FADD.FTZ R3, R25, R54 ;  /* 0x0000003619037221 */ /* 0x020fcc0000010000 */
[----:B------:R-:W3:Y:S01]  /*174d0*/  MUFU.EX2 R183, R183 ;  /* 0x000000b700b77308 */ /* 0x000ee20000000800 */
[----:B------:R-:W-:-:S07]  /*174e0*/  FFMA.FTZ R187, R187, R88, -R38 ;  /* 0x00000058bbbb7223 */ /* 0x000fce0000010826 */
[----:B------:R-:W5:Y:S01]  /*174f0*/  MUFU.EX2 R28, R28 ;  /* 0x0000001c001c7308 */ /* 0x000f620000000800 */
[----:B0-----:R-:W-:-:S01]  /*17500*/  FADD.FTZ R21, R85, R56 ;  /* 0x0000003855157221 */ /* 0x001fc20000010000 */
[----:B------:R-:W-:-:S06]  /*17510*/  F2FP.SATFINITE.E4M3.F32.PACK_AB_MERGE_C R210, R26, R25, RZ ;  /* 0x000000191ad2723e */ /* 0x000fcc00048070ff */
[----:B------:R-:W0:Y:S01]  /*17520*/  MUFU.EX2 R60, R83 ;  /* 0x00000053003c7308 */ /* 0x000e220000000800 */
[----:B------:R-:W-:Y:S01]  /*17530*/  F2FP.SATFINITE.E4M3.F32.PACK_AB_MERGE_C R225, R48, R47, R225 ;  /* 0x0000002f30e1723e */ /* 0x000fe200048070e1 */
[----:B------:R-:W-:-:S06]  /*17540*/  FADD.FTZ R26, R26, R3 ;  /* 0x000000031a1a7221 */ /* 0x000fcc0000010000 */
[----:B------:R-:W2:Y:S01]  /*17550*/  MUFU.EX2 R30, R30 ;  /* 0x0000001e001e7308 */ /* 0x000ea20000000800 */
[C---:B-1----:R-:W-:Y:S01]  /*17560*/  F2FP.SATFINITE.E4M3.F32.PACK_AB_MERGE_C R211, R52.reuse, R85, RZ ;  /* 0x0000005534d3723e */ /* 0x042fe200048070ff */
[----:B------:R-:W-:Y:S01]  /*17570*/  FFMA.FTZ R189, R189, R88, -R38 ;  /* 0x00000058bdbd7223 */ /* 0x000fe20000010826 */
[----:B------:R-:W-:-:S05]  /*17580*/  FADD.FTZ R52, R52, R21 ;  /* 0x0000001534347221 */ /* 0x000fca0000010000 */
[----:B------:R-:W1:Y:S01]  /*17590*/  MUFU.EX2 R185, R185 ;  /* 0x000000b900b97308 */ /* 0x000e620000000800 */
[----:B----4-:R-:W-:-:S07]  /*175a0*/  FADD.FTZ R3, R27, R26 ;  /* 0x0000001a1b037221 */ /* 0x010fce0000010000 */
[----:B------:R-:W4:Y:S01]  /*175b0*/  MUFU.EX2 R29, R29 ;  /* 0x0000001d001d7308 */ /* 0x000f220000000800 */
[----:B---3--:R-:W-:-:S01]  /*175c0*/  FADD.FTZ R21, R183, R52 ;  /* 0x00000034b7157221 */ /* 0x008fc20000010000 */
[----:B------:R-:W-:-:S06]  /*175d0*/  FFMA.FTZ R191, R191, R88, -R38 ;  /* 0x00000058bfbf7223 */ /* 0x000fcc0000010826 */
[----:B------:R-:W-:Y:S01]  /*175e0*/  MUFU.EX2 R31, R31 ;  /* 0x0000001f001f7308 */ /* 0x000fe20000000800 */
[----:B-----5:R-:W-:-:S01]  /*175f0*/  FADD.FTZ R3, R28, R3 ;  /* 0x000000031c037221 */ /* 0x020fc20000010000 */
[----:B------:R-:W-:Y:S01]  /*17600*/  F2FP.SATFINITE.E4M3.F32.PACK_AB_MERGE_C R208, R181, R12, R208 ;  /* 0x0000000cb5d0723e */ /* 0x000fe200048070d0 */
[----:B------:R-:W-:-:S05]  /*17610*/  FFMA.FTZ R193, R193, R88, -R38 ;  /* 0x00000058c1c17223 */ /* 0x000fca0000010826 */
[----:B------:R-:W-:Y:S01]  /*17620*/  MUFU.EX2 R32, R32 ;  /* 0x0000002000207308 */ /* 0x000fe20000000800 */
[----:B------:R-:W-:-:S01]  /*17630*/  FFMA.FTZ R153, R153, R88, -R38 ;  /* 0x0000005899997223 */ /* 0x000fc20000010826 */
[----:B------:R-:W3:Y:S06]  /*17640*/  @P0 LDC R25, c[0x0][0x44c] ;  /* 0x00011300ff190b82 */ /* 0x000eec0000000800 */
[----:B------:R-:W5:Y:S01]  /*17650*/  MUFU.EX2 R48, R187 ;  /* 0x000000bb00307308 */ /* 0x000f620000000800 */
[----:B0-----:R-:W-:-:S01]  /*17660*/  FADD.FTZ R12, R60, R21 ;  /* 0x000000153c0c7221 */ /* 0x001fc20000010000 */
[----:B--2---:R-:W-:-:S06]  /*17670*/  FADD.FTZ R26, R30, R3 ;  /* 0x000000031e1a7221 */ /* 0x004fcc0000010000 */
[----:B------:R-:W0:Y:S01]  /*17680*/  MUFU.EX2 R189, R189 ;  /* 0x000000bd00bd7308 */ /* 0x000e220000000800 */
[----:B-1----:R-:W-:-:S01]  /*17690*/  FADD.FTZ R3, R185, R12 ;  /* 0x0000000cb9037221 */ /* 0x002fc20000010000 */
[----:B----4-:R-:W-:-:S06]  /*176a0*/  FADD.FTZ R26, R29, R26 ;  /* 0x0000001a1d1a7221 */ /* 0x010fcc0000010000 */
[----:B------:R-:W-:Y:S08]  /*176b0*/  MUFU.EX2 R34, R34 ;  /* 0x0000002200227308 */ /* 0x000ff00000000800 */
[----:B------:R-:W1:Y:S01]  /*176c0*/  MUFU.EX2 R33, R33 ;  /* 0x0000002100217308 */ /* 0x000e620000000800 */
[----:B-----5:R-:W-:Y:S01]  /*176d0*/  F2FP.SATFINITE.E4M3.F32.PACK_AB_MERGE_C R205, R48, R185, RZ ;  /* 0x000000b930cd723e */ /* 0x020fe200048070ff */
[----:B------:R-:W-:-:S06]  /*176e0*/  FFMA.FTZ R195, R195, R88, -R38 ;  /* 0x00000058c3c37223 */ /* 0x000fcc0000010826 */
[----:B------:R-:W2:Y:S01]  /*176f0*/  MUFU.EX2 R50, R191 ;  /* 0x000000bf00327308 */ /* 0x000ea20000000800 */
[----:B------:R-:W-:-:S01]  /*17700*/  FADD.FTZ R48, R48, R3 ;  /* 0x0000000330307221 */ /* 0x000fc20000010000 */
[----:B------:R-:W-:Y:S01]  /*17710*/  FADD.FTZ R3, R31, R26 ;  /* 0x0000001a1f037221 */ /* 0x000fe20000010000 */
[----:B------:R-:W-:Y:S02]  /*17720*/  F2FP.SATFINITE.E4M3.F32.PACK_AB_MERGE_C R204, R29, R30, RZ ;  /* 0x0000001e1dcc723e */ /* 0x000fe400048070ff */
[----:B------:R-:W4:Y:S03]  /*17730*/  @P0 LDC R29, c[0x0][0x450] ;  /* 0x00011400ff1d0b82 */ /* 0x000f260000000800 */
[----:B------:R-:W5:Y:S01]  /*17740*/  MUFU.EX2 R193, R193 ;  /* 0x000000c100c17308 */ /* 0x000f620000000800 */
[----:B------:R-:W-:-:S01]  /*17750*/  FADD.FTZ R3, R32, R3 ;  /* 0x0000000320037221 */ /* 0x000fc20000010000 */
[----:B------:R-:W-:-:S06]  /*17760*/  FFMA.FTZ R197, R197, R88, -R38 ;  /* 0x00000058c5c57223 */ /* 0x000fcc0000010826 */
[----:B------:R-:W3:Y:S01]  /*17770*/  MUFU.EX2 R36, R36 ;  /* 0x0000002400247308 */ /* 0x000ee20000000800 */
[----:B0-----:R-:W-:-:S07]  /*17780*/  FADD.FTZ R21, R189, R48 ;  /* 0x00000030bd157221 */ /* 0x001fce0000010000 */
[----:B------:R-:W0:Y:S01]  /*17790*/  MUFU.EX2 R20, R153 ;  /* 0x0000009900147308 */ /* 0x000e220000000800 */
[----:B------:R-:W-:-:S01]  /*177a0*/  FFMA.FTZ R199, R199, R88, -R38 ;  /* 0x00000058c7c77223 */ /* 0x000fc20000010826 */
[----:B-1----:R-:W-:Y:S01]  /*177b0*/  F2FP.SATFINITE.E4M3.F32.PACK_AB_MERGE_C R206, R33, R34, RZ ;  /* 0x0000002221ce723e */ /* 0x002fe200048070ff */
[----:B------:R-:W-:-:S05]  /*177c0*/  FADD.FTZ R34, R34, R3 ;  /* 0x0000000322227221 */ /* 0x000fca0000010000 */
[----:B------:R-:W1:Y:S01]  /*177d0*/  MUFU.EX2 R39, R39 ;  /* 0x0000002700277308 */ /* 0x000e620000000800 */
[----:B------:R-:W-:Y:S01]  /*177e0*/  F2FP.SATFINITE.E4M3.F32.PACK_AB_MERGE_C R210, R133, R24, R210 ;  /* 0x0000001885d2723e */ /* 0x000fe200048070d2 */
[----:B--2---:R-:W-:-:S06]  /*177f0*/  FADD.FTZ R24, R50, R21 ;  /* 0x0000001532187221 */ /* 0x004fcc0000010000 */
[----:B------:R-:W2:Y:S01]  /*17800*/  MUFU.EX2 R195, R195 ;  /* 0x000000c300c37308 */ /* 0x000ea20000000800 */
[----:B------:R-:W-:-:S07]  /*17810*/  FADD.FTZ R33, R33, R34 ;  /* 0x0000002221217221 */ /* 0x000fce0000010000 */
[----:B------:R-:W4:Y:S01]  /*17820*/  MUFU.EX2 R42, R42 ;  /* 0x0000002a002a7308 */ /* 0x000f220000000800 */
[----:B-----5:R-:W-:-:S07]  /*17830*/  FADD.FTZ R3, R193, R24 ;  /* 0x00000018c1037221 */ /* 0x020fce0000010000 */
[----:B------:R-:W5:Y:S01]  /*17840*/  MUFU.EX2 R40, R197 ;  /* 0x000000c500287308 */ /* 0x000f620000000800 */
[----:B---3--:R-:W-:-:S07]  /*17850*/  FADD.FTZ R24, R36, R33 ;  /* 0x0000002124187221 */ /* 0x008fce0000010000 */
[----:B------:R-:W3:Y:S01]  /*17860*/  MUFU.EX2 R37, R37 ;  /* 0x0000002500257308 */ /* 0x000ee20000000800 */
[C---:B0-----:R-:W-:Y:S01]  /*17870*/  F2FP.SATFINITE.E4M3.F32.PACK_AB_MERGE_C R207, R20.reuse, R193, RZ ;  /* 0x000000c114cf723e */ /* 0x041fe200048070ff */
[----:B------:R-:W-:-:S06]  /*17880*/  FADD.FTZ R20, R20, R3 ;  /* 0x0000000314147221 */ /* 0x000fcc0000010000 */
[----:B------:R-:W0:Y:S01]  /*17890*/  MUFU.EX2 R199, R199 ;  /* 0x000000c700c77308 */ /* 0x000e220000000800 */
[----:B-1----:R-:W-:-:S01]  /*178a0*/  FADD.FTZ R21, R39, R24 ;  /* 0x0000001827157221 */ /* 0x002fc20000010000 */
[----:B------:R-:W-:-:S06]  /*178b0*/  @P0 IMAD.HI.U32 R26, R148, R25, RZ ;  /* 0x00000019941a0227 */ /* 0x000fcc00078e00ff */
[----:B------:R-:W1:Y:S01]  /*178c0*/  MUFU.EX2 R44, R44 ;  /* 0x0000002c002c7308 */ /* 0x000e620000000800 */
[----:B--2---:R-:W-:-:S01]  /*178d0*/  FADD.FTZ R3, R195, R20 ;  /* 0x00000014c3037221 */ /* 0x004fc20000010000 */
[----:B----4-:R-:W-:-:S06]  /*178e0*/  FADD.FTZ R24, R42, R21 ;  /* 0x000000152a187221 */ /* 0x010fcc0000010000 */
[----:B------:R-:W2:Y:S01]  /*178f0*/  MUFU.EX2 R161, R161 ;  /* 0x000000a100a17308 */ /* 0x000ea20000000800 */
[----:B------:R-:W-:Y:S01]  /*17900*/  IMAD.MOV.U32 R25, RZ, RZ, R148 ;  /* 0x000000ffff197224 */ /* 0x000fe200078e0094 */
[----:B------:R-:W-:Y:S01]  /*17910*/  @P0 SHF.R.U32.HI R25, RZ, R29, R26 ;  /* 0x0000001dff190219 */ /* 0x000fe2000001161a */
[----:B-----5:R-:W-:-:S05]  /*17920*/  FADD.FTZ R20, R40, R3 ;  /* 0x0000000328147221 */ /* 0x020fca0000010000 */
[----:B------:R-:W-:Y:S01]  /*17930*/  MUFU.EX2 R46, R46 ;  /* 0x0000002e002e7308 */ /* 0x000fe20000000800 */
[C---:B---3--:R-:W-:Y:S01]  /*17940*/  F2FP.SATFINITE.E4M3.F32.PACK_AB_MERGE_C R42, R37.reuse, R42, RZ ;  /* 0x0000002a252a723e */ /* 0x048fe200048070ff */
[----:B------:R-:W-:-:S06]  /*17950*/  FADD.FTZ R37, R37, R24 ;  /* 0x0000001825257221 */ /* 0x000fcc0000010000 */
[----:B------:R-:W3:Y:S01]  /*17960*/  MUFU.EX2 R15, R15 ;  /* 0x0000000f000f7308 */ /* 0x000ee20000000800 */
[----:B------:R-:W-:Y:S01]  /*17970*/  IADD3 R21, R25, R144, -R146 ;  /* 0x0000009019157210 */ /* 0x000fe20007ffe892 */
[----:B0-----:R-:W-:Y:S01]  /*17980*/  FADD.FTZ R3, R199, R20 ;  /* 0x00000014c7037221 */ /* 0x001fe20000010000 */
[----:B------:R-:W-:Y:S02]  /*17990*/  IMAD.MOV.U32 R20, RZ, RZ, RZ ;  /* 0x000000ffff147224 */ /* 0x000fe400078e00ff */
[----:B-1----:R-:W-:Y:S01]  /*179a0*/  FADD.FTZ R24, R44, R37 ;  /* 0x000000252c187221 */ /* 0x002fe20000010000 */
[----:B------:R-:W-:-:S01]  /*179b0*/  FFMA.FTZ R155, R155, R88, -R38 ;  /* 0x000000589b9b7223 */ /* 0x000fc20000010826 */
[----:B------:R-:W-:-:S04]  /*179c0*/  IMAD.HI R20, R21, -0x6db6db6d, R20 ;  /* 0x9249249315147827 */ /* 0x000fc800078e0214 */
[----:B--2---:R-:W-:-:S01]  /*179d0*/  FADD.FTZ R21, R161, R24 ;  /* 0x00000018a1157221 */ /* 0x004fc20000010000 */
[----:B------:R-:W-:Y:S01]  /*179e0*/  FFMA.FTZ R201, R201, R88, -R38 ;  /* 0x00000058c9c97223 */ /* 0x000fe20000010826 */
[----:B------:R-:W-:Y:S02]  /*179f0*/  F2FP.SATFINITE.E4M3.F32.PACK_AB_MERGE_C R209, R53, R0, R209 ;  /* 0x0000000035d1723e */ /* 0x000fe400048070d1 */
[----:B------:R-:W0:Y:S01]  /*17a00*/  MUFU.EX2 R0, R155 ;  /* 0x0000009b00007308 */ /* 0x000e220000000800 */
[----:B---3--:R-:W-:Y:S01]  /*17a10*/  F2FP.SATFINITE.E4M3.F32.PACK_AB_MERGE_C R25, R15, R46, RZ ;  /* 0x0000002e0f19723e */ /* 0x008fe200048070ff */
[----:B------:R-:W-:Y:S01]  /*17a20*/  FADD.FTZ R46, R46, R21 ;  /* 0x000000152e2e7221 */ /* 0x000fe20000010000 */
[----:B------:R-:W-:Y:S01]  /*17a30*/  SHF.R.U32.HI R21, RZ, 0x1f, R20 ;  /* 0x0000001fff157819 */ /* 0x000fe20000011614 */
[-CC-:B------:R-:W-:Y:S01]  /*17a40*/  FFMA.FTZ R35, R35, R88.reuse, -R38.reuse ;  /* 0x0000005823237223 */ /* 0x180fe20000010826 */
[----:B------:R-:W-:-:S03]  /*17a50*/  FFMA.FTZ R159, R159, R88, -R38 ;  /* 0x000000589f9f7223 */ /* 0x000fc60000010826 */
[----:B------:R-:W1:Y:S01]  /*17a60*/  MUFU.EX2 R201, R201 ;  /* 0x000000c900c97308 */ /* 0x000e620000000800 */
[----:B------:R-:W-:-:S01]  /*17a70*/  FFMA.FTZ R38, R157, R88, -R38 ;  /* 0x000000589d267223 */ /* 0x000fc20000010826 */
[----:B------:R-:W-:Y:S02]  /*17a80*/  LEA.HI.SX32 R21, R20, R21, 0x19 ;  /* 0x0000001514157211 */ /* 0x000fe400078fcaff */
[----:B------:R-:W-:Y:S02]  /*17a90*/  F2FP.SATFINITE.E4M3.F32.PACK_AB_MERGE_C R216, R89, R80, R216 ;  /* 0x0000005059d8723e */ /* 0x000fe400048070d8 */
[----:B------:R-:W-:Y:S02]  /*17aa0*/  VIMNMX R89, R84, R21, !PT ;  /* 0x0000001554597248 */ /* 0x000fe40007fe0100 */
[----:B------:R-:W2:Y:S01]  /*17ab0*/  MUFU.EX2 R12, R35 ;  /* 0x00000023000c7308 */ /* 0x000ea20000000800 */
[----:B------:R-:W-:Y:S02]  /*17ac0*/  VIADD R20, R136, 0xfffffffe ;  /* 0xfffffffe88147836 */ /* 0x000fe40000000000 */
[----:B------:R3:W-:Y:S05]  /*17ad0*/  STL [R1+0x3c], R89 ;  /* 0x00003c5901007387 */ /* 0x0007ea0000100800 */
[----:B------:R-:W-:Y:S01]  /*17ae0*/  MUFU.EX2 R159, R159 ;  /* 0x0000009f009f7308 */ /* 0x000fe20000000800 */
[C---:B0-----:R-:W-:Y:S01]  /*17af0*/  F2FP.SATFINITE.E4M3.F32.PACK_AB_MERGE_C R199, R0.reuse, R199, RZ ;  /* 0x000000c700c7723e */ /* 0x041fe200048070ff */
[----:B------:R-:W-:-:S06]  /*17b00*/  FADD.FTZ R0, R0, R3 ;  /* 0x0000000300007221 */ /* 0x000fcc0000010000 */
[----:B------:R-:W0:Y:S01]  /*17b10*/  MUFU.EX2 R38, R38 ;  /* 0x0000002600267308 */ /* 0x000e220000000800 */
[----:B------:R-:W-:Y:S01]  /*17b20*/  ISETP.GE.AND P2, PT, R20, R89, PT ;  /* 0x000000591400720c */ /* 0x000fe20003f46270 */
[----:B-1----:R-:W-:-:S04]  /*17b30*/  FADD.FTZ R3, R201, R0 ;  /* 0x00000000c9037221 */ /* 0x002fc80000010000 */
[----:B--2---:R-:W-:Y:S01]  /*17b40*/  FADD.FTZ R0, R12, R3 ;  /* 0x000000030c007221 */ /* 0x004fe20000010000 */
[----:B------:R-:W-:Y:S02]  /*17b50*/  F2FP.SATFINITE.E4M3.F32.PACK_AB_MERGE_C R220, R72, R67, RZ ;  /* 0x0000004348dc723e */ /* 0x000fe400048070ff */
[----:B------:R-:W-:Y:S02]  /*17b60*/  F2FP.SATFINITE.E4M3.F32.PACK_AB_MERGE_C R221, R107, R96, RZ ;  /* 0x000000606bdd723e */ /* 0x000fe400048070ff */
[----:B------:R-:W-:Y:S02]  /*17b70*/  F2FP.SATFINITE.E4M3.F32.PACK_AB_MERGE_C R223, R109, R102, RZ ;  /* 0x000000666ddf723e */ /* 0x000fe400048070ff */
[----:B------:R-:W-:Y:S02]  /*17b80*/  F2FP.SATFINITE.E4M3.F32.PACK_AB_MERGE_C R217, R111, R104, RZ ;  /* 0x000000686fd9723e */ /* 0x000fe400048070ff */
[----:B------:R-:W-:Y:S02]  /*17b90*/  F2FP.SATFINITE.E4M3.F32.PACK_AB_MERGE_C R219, R106, R99, RZ ;  /* 0x000000636adb723e */ /* 0x000fe400048070ff */
[----:B0-----:R-:W-:Y:S01]  /*17ba0*/  F2FP.SATFINITE.E4M3.F32.PACK_AB_MERGE_C R3, R38, R159, RZ ;  /* 0x0000009f2603723e */ /* 0x001fe200048070ff */
[----:B------:R-:W-:-:S01]  /*17bb0*/  FADD.FTZ R159, R159, R0 ;  /* 0x000000009f9f7221 */ /* 0x000fc20000010000 */
[----:B------:R-:W-:-:S02]  /*17bc0*/  F2FP.SATFINITE.E4M3.F32.PACK_AB_MERGE_C R212, R74, R49, RZ ;  /* 0x000000314ad4723e */ /* 0x000fc400048070ff */
[----:B------:R-:W-:Y:S02]  /*17bd0*/  F2FP.SATFINITE.E4M3.F32.PACK_AB_MERGE_C R215, R110, R79, RZ ;  /* 0x0000004f6ed7723e */ /* 0x000fe400048070ff */
[----:B------:R-:W-:Y:S02]  /*17be0*/  F2FP.SATFINITE.E4M3.F32.PACK_AB_MERGE_C R199, R40, R195, R199 ;  /* 0x000000c328c7723e */ /* 0x000fe400048070c7 */
[----:B------:R-:W-:Y:S01]  /*17bf0*/  F2FP.SATFINITE.E4M3.F32.PACK_AB_MERGE_C R218, R90, R45, RZ ;  /* 0x0000002d5ada723e */ /* 0x000fe200048070ff */
[----:B------:R-:W-:Y:S01]  /*17c00*/  FADD.FTZ R236, R15, R46 ;  /* 0x0000002e0fec7221 */ /* 0x000fe20000010000 */
[----:B------:R-:W-:Y:S01]  /*17c10*/  F2FP.SATFINITE.E4M3.F32.PACK_AB_MERGE_C R220, R68, R63, R220 ;  /* 0x0000003f44dc723e */ /* 0x000fe200048070dc */
[----:B------:R-:W-:Y:S01]  /*17c20*/  FADD.FTZ R235, R38, R159 ;  /* 0x0000009f26eb7221 */ /* 0x000fe20000010000 */
[----:B------:R-:W-:Y:S02]  /*17c30*/  F2FP.SATFINITE.E4M3.F32.PACK_AB_MERGE_C R221, R105, R64, R221 ;  /* 0x0000004069dd723e */ /* 0x000fe400048070dd */
[----:B------:R-:W-:-:S02]  /*17c40*/  CS2R R34, SRZ ;  /* 0x0000000000227805 */ /* 0x000fc4000001ff00 */
[----:B------:R-:W-:Y:S02]  /*17c50*/  F2FP.SATFINITE.E4M3.F32.PACK_AB_MERGE_C R223, R93, R66, R223 ;  /* 0x000000425ddf723e */ /* 0x000fe400048070df */
[----:B------:R-:W-:Y:S02]  /*17c60*/  CS2R R40, SRZ ;  /* 0x0000000000287805 */ /* 0x000fe4000001ff00 */
[----:B------:R-:W-:Y:S02]  /*17c70*/  F2FP.SATFINITE.E4M3.F32.PACK_AB_MERGE_C R217, R91, R82, R217 ;  /* 0x000000525bd9723e */ /* 0x000fe400048070d9 */
[----:B------:R-:W-:Y:S02]  /*17c80*/  CS2R R46, SRZ ;  /* 0x00000000002e7805 */ /* 0x000fe4000001ff00 */
        /* <DEDUP_REMOVED lines=43> */
[----:B------:R-:W-:Y:S01]  /*17f40*/  IMAD.MOV.U32 R201, RZ, RZ, R199 ;  /* 0x000000ffffc97224 */ /* 0x000fe200078e00c7 */
[----:B---3--:R-:W-:Y:S06]  /*17f50*/  @!P2 BRA `(.L_x_8470) ;  /* 0x0000005c00e0a947 */ /* 0x008fec0003800000 */
[----:B------:R-:W-:Y:S01]  /*17f60*/  IMAD.MOV.U32 R0, RZ, RZ, R13 ;  /* 0x000000ffff007224 */ /* 0x000fe200078e000d */
[----:B------:R-:W-:Y:S01]  /*17f70*/  MOV R12, R234 ;  /* 0x000000ea000c7202 */ /* 0x000fe20000000f00 */
        /* <DEDUP_REMOVED lines=32> */
[----:B------:R-:W-:-:S07]  /*18180*/  CS2R R24, SRZ ;  /* 0x0000000000187805 */ /* 0x000fce000001ff00 */
.L_x_8481:
        /* <DEDUP_REMOVED lines=9> */
.L_x_8472:
        /* <DEDUP_REMOVED lines=8> */
.L_x_8473:
[----:B------:R-:W-:Y:S04]  /*182a0*/  BSSY B0, `(.L_x_8471) ;  /* 0x0000004000007945 */ /* 0x000fe80003800000 */
[----:B-1----:R-:W-:Y:S05]  /*182b0*/  @P3 BRA `(.L_x_8474) ;  /* 0x0000000000083947 */ /* 0x002fea0003800000 */
[----:B------:R-:W1:Y:S02]  /*182c0*/  SYNCS.PHASECHK.TRANS64.TRYWAIT P3, [R13+URZ+0x2e830], R14 ;  /* 0x02e8300e0d0075a7 */ /* 0x000e64000806017f */
[----:B-1----:R-:W-:Y:S05]  /*182d0*/  @!P3 BRA `(.L_x_8475) ;  /* 0x000001880030b947 */ /* 0x002fea0003800000 */
.L_x_8474:
[----:B------:R-:W-:Y:S05]  /*182e0*/  BSYNC B0 ;  /* 0x0000000000007941 */ /* 0x000fea0003800000 */
.L_x_8471:
[----:B01----:R-:W2:Y:S01]  /*182f0*/  LDL R14, [R1+0x48] ;  /* 0x00004800010e7983 */ /* 0x003ea20000100800 */
[----:B------:R-:W-:Y:S01]  /*18300*/  VIADD R21, R231, 0x1 ;  /* 0x00000001e7157836 */ /* 0x000fe20000000000 */
[----:B------:R-:W-:Y:S05]  /*18310*/  WARPSYNC.ALL ;  /* 0x0000000000007948 */ /* 0x000fea0003800000 */
[----:B------:R-:W0:Y:S01]  /*18320*/  S2R R13, SR_TID.X ;  /* 0x00000000000d7919 */ /* 0x000e220000002100 */
[C---:B------:R-:W-:Y:S01]  /*18330*/  ISETP.NE.AND P3, PT, R21.reuse, 0x2, PT ;  /* 0x000000021500780c */ /* 0x040fe20003f65270 */
[----:B------:R-:W-:Y:S01]  /*18340*/  IMAD.MOV.U32 R15, RZ, RZ, 0x40000040 ;  /* 0x40000040ff0f7424 */ /* 0x000fe200078e00ff */
[C---:B------:R-:W-:Y:S01]  /*18350*/  R2UR UR24, R4.reuse ;  /* 0x00000000041872ca */ /* 0x040fe200000e0000 */
[----:B------:R-:W-:Y:S01]  /*18360*/  IMAD.MOV.U32 R89, RZ, RZ, 0x40000040 ;  /* 0x40000040ff597424 */ /* 0x000fe200078e00ff */
[----:B------:R-:W-:Y:S01]  /*18370*/  SEL R21, R21, RZ, P3 ;  /* 0x000000ff15157207 */ /* 0x000fe20001800000 */
[----:B------:R-:W-:Y:S01]  /*18380*/  IMAD.MOV.U32 R93, RZ, RZ, 0x40000040 ;  /* 0x40000040ff5d7424 */ /* 0x000fe200078e00ff */
[----:B------:R-:W-:Y:S01]  /*18390*/  R2UR UR27, R15 ;  /* 0x000000000f1b72ca */ /* 0x000fe200000e0000 */
[----:B------:R-:W-:Y:S01]  /*183a0*/  STL [R1+0xf8], R24 ;  /* 0x0000f81801007387 */ /* 0x000fe20000100800 */
[----:B------:R-:W-:Y:S01]  /*183b0*/  R2UR UR25, R5 ;  /* 0x00000000051972ca */ /* 0x000fe200000e0000 */
[----:B------:R-:W-:Y:S01]  /*183c0*/  IMAD.MOV.U32 R15, RZ, RZ, 0x40000040 ;  /* 0x40000040ff0f7424 */ /* 0x000fe200078e00ff */
[----:B------:R-:W-:Y:S01]  /*183d0*/  R2UR UR31, R89 ;  /* 0x00000000591f72ca */ /* 0x000fe200000e0000 */
[----:B------:R-:W-:Y:S01]  /*183e0*/  STL [R1+0xf4], R23 ;  /* 0x0000f41701007387 */ /* 0x000fe20000100800 */
[----:B------:R-:W-:-:S02]  /*183f0*/  R2UR UR28, R4 ;  /* 0x00000000041c72ca */ /* 0x000fc400000e0000 */
[----:B------:R-:W-:Y:S01]  /*18400*/  R2UR UR29, R5 ;  /* 0x00000000051d72ca */ /* 0x000fe200000e0000 */
[----:B------:R-:W-:Y:S01]  /*18410*/  STL [R1+0xf0], R22 ;  /* 0x0000f01601007387 */ /* 0x000fe20000100800 */
[----:B------:R-:W-:Y:S02]  /*18420*/  R2UR UR35, R93 ;  /* 0x000000005d2372ca */ /* 0x000fe400000e0000 */
[C---:B------:R-:W-:Y:S01]  /*18430*/  R2UR UR32, R4.reuse ;  /* 0x00000000042072ca */ /* 0x040fe200000e0000 */
[----:B------:R-:W-:Y:S01]  /*18440*/  STL [R1+0xec], R20 ;  /* 0x0000ec1401007387 */ /* 0x000fe20000100800 */
[----:B------:R-:W-:Y:S02]  /*18450*/  R2UR UR33, R5 ;  /* 0x00000000052172ca */ /* 0x000fe400000e0000 */
[----:B------:R-:W-:Y:S01]  /*18460*/  MOV R91, 0x40000040 ;  /* 0x40000040005b7802 */ /* 0x000fe20000000f00 */
[----:B------:R1:W-:Y:S01]  /*18470*/  STL [R1+0xe8], R19 ;  /* 0x0000e81301007387 */ /* 0x0003e20000100800 */
[----:B------:R-:W-:-:S02]  /*18480*/  R2UR UR36, R4 ;  /* 0x00000000042472ca */ /* 0x000fc400000e0000 */
[----:B------:R-:W-:Y:S01]  /*18490*/  R2UR UR39, R91 ;  /* 0x000000005b2772ca */ /* 0x000fe200000e0000 */
[----:B------:R-:W-:Y:S01]  /*184a0*/  STL [R1+0xe4], R18 ;  /* 0x0000e41201007387 */ /* 0x000fe20000100800 */
[----:B------:R-:W-:Y:S02]  /*184b0*/  R2UR UR37, R5 ;  /* 0x00000000052572ca */ /* 0x000fe400000e0000 */
[----:B------:R-:W-:Y:S01]  /*184c0*/  R2UR UR47, R89 ;  /* 0x00000000592f72ca */ /* 0x000fe200000e0000 */
[----:B------:R-:W-:Y:S01]  /*184d0*/  STL [R1+0xe0], R17 ;  /* 0x0000e01101007387 */ /* 0x000fe20000100800 */
[----:B0-----:R-:W-:Y:S02]  /*184e0*/  SHF.R.U32.HI R13, RZ, 0x7, R13 ;  /* 0x00000007ff0d7819 */ /* 0x001fe4000001160d */
[C---:B------:R-:W-:Y:S01]  /*184f0*/  R2UR UR44, R4.reuse ;  /* 0x00000000042c72ca */ /* 0x040fe200000e0000 */
[----:B------:R-:W-:Y:S01]  /*18500*/  STL [R1+0xdc], R16 ;  /* 0x0000dc1001007387 */ /* 0x000fe20000100800 */
[----:B------:R-:W-:Y:S01]  /*18510*/  R2UR UR45, R5 ;  /* 0x00000000052d72ca */ /* 0x000fe200000e0000 */
[----:B------:R-:W-:Y:S01]  /*18520*/  VIADD R13, R13, 0x8 ;  /* 0x000000080d0d7836 */ /* 0x000fe20000000000 */
[----:B------:R-:W-:Y:S01]  /*18530*/  R2UR UR55, R91 ;  /* 0x000000005b3772ca */ /* 0x000fe200000e0000 */
[----:B------:R-:W-:Y:S01]  /*18540*/  STL [R1+0xd8], R12 ;  /* 0x0000d80c01007387 */ /* 0x000fe20000100800 */
[----:B------:R-:W-:-:S02]  /*18550*/  R2UR UR52, R4 ;  /* 0x00000000043472ca */ /* 0x000fc400000e0000 */
[----:B------:R-:W-:Y:S01]  /*18560*/  R2UR UR53, R5 ;  /* 0x00000000053572ca */ /* 0x000fe200000e0000 */
[----:B------:R0:W-:Y:S01]  /*18570*/  BAR.SYNC.DEFER_BLOCKING R13, 0x100 ;  /* 0x0004000d0000751d */ /* 0x0001e20000010000 */
[----:B------:R-:W-:Y:S02]  /*18580*/  R2UR UR7, R93 ;  /* 0x000000005d0772ca */ /* 0x000fe400000e0000 */
[----:B------:R-:W-:Y:S02]  /*18590*/  R2UR UR11, R91 ;  /* 0x000000005b0b72ca */ /* 0x000fe400000e0000 */
[----:B------:R-:W-:Y:S02]  /*185a0*/  R2UR UR15, R89 ;  /* 0x00000000590f72ca */ /* 0x000fe400000e0000 */
[----:B------:R-:W-:Y:S01]  /*185b0*/  R2UR UR19, R91 ;  /* 0x000000005b1372ca */ /* 0x000fe200000e0000 */
[----:B------:R-:W-:Y:S01]  /*185c0*/  STL [R1+0xd4], R3 ;  /* 0x0000d40301007387 */ /* 0x000fe20000100800 */
[----:B------:R-:W-:-:S02]  /*185d0*/  R2UR UR17, R89 ;  /* 0x00000000591172ca */ /* 0x000fc400000e0000 */
[----:B------:R-:W-:Y:S01]  /*185e0*/  R2UR UR21, R93 ;  /* 0x000000005d1572ca */ /* 0x000fe200000e0000 */
[----:B------:R3:W-:Y:S01]  /*185f0*/  STL [R1+0xd0], R2 ;  /* 0x0000d00201007387 */ /* 0x0007e20000100800 */
[C---:B------:R-:W-:Y:S02]  /*18600*/  R2UR UR9, R89.reuse ;  /* 0x00000000590972ca */ /* 0x040fe400000e0000 */
[----:B------:R-:W-:Y:S01]  /*18610*/  MOV R237, UR7 ;  /* 0x0000000700ed7c02 */ /* 0x000fe20008000f00 */
[----:B------:R-:W-:Y:S01]  /*18620*/  UMOV UR7, UR11 ;  /* 0x0000000b00077c82 */ /* 0x000fe20008000000 */
[----:B------:R-:W-:Y:S01]  /*18630*/  R2UR UR11, R89 ;  /* 0x00000000590b72ca */ /* 0x000fe200000e0000 */
[----:B------:R4:W-:Y:S01]  /*18640*/  STL [R1+0xcc], R0 ;  /* 0x0000cc0001007387 */ /* 0x0009e20000100800 */
[C---:B------:R-:W-:Y:S02]  /*18650*/  R2UR UR13, R91.reuse ;  /* 0x000000005b0d72ca */ /* 0x040fe400000e0000 */
[----:B------:R-:W-:-:S02]  /*18660*/  R2UR UR23, R91 ;  /* 0x000000005b1772ca */ /* 0x000fc400000e0000 */
[----:B------:R-:W-:Y:S01]  /*18670*/  R2UR UR5, R93 ;  /* 0x000000005d0572ca */ /* 0x000fe200000e0000 */
[----:B------:R-:W-:Y:S01]  /*18680*/  WARPGROUP.ARRIVE ;  /* 0x00000000000079c5 */ /* 0x000fe20000000000 */
[----:B-1----:R-:W-:Y:S01]  /*18690*/  MOV R19, UR7 ;  /* 0x0000000700137c02 */ /* 0x002fe20008000f00 */
[----:B------:R-:W-:Y:S01]  /*186a0*/  UMOV UR7, UR17 ;  /* 0x0000001100077c82 */ /* 0x000fe20008000000 */
[----:B------:R-:W-:Y:S01]  /*186b0*/  R2UR UR17, R5 ;  /* 0x00000000051172ca */ /* 0x000fe200000e0000 */
[----:B------:R-:W-:Y:S01]  /*186c0*/  IMAD.MOV.U32 R93, RZ, RZ, 0x40000040 ;  /* 0x40000040ff5d7424 */ /* 0x000fe200078e00ff */
[----:B------:R-:W-:Y:S02]  /*186d0*/  R2UR UR59, R15 ;  /* 0x000000000f3b72ca */ /* 0x000fe400000e0000 */
[----:B---3--:R-:W-:Y:S01]  /*186e0*/  MOV R2, UR11 ;  /* 0x0000000b00027c02 */ /* 0x008fe20008000f00 */
[----:B------:R-:W-:Y:S01]  /*186f0*/  UMOV UR11, UR15 ;  /* 0x0000000f000b7c82 */ /* 0x000fe20008000000 */
[----:B------:R-:W-:Y:S01]  /*18700*/  R2UR UR15, R91 ;  /* 0x000000005b0f72ca */ /* 0x000fe200000e0000 */
[----:B------:R-:W-:Y:S01]  /*18710*/  IMAD.MOV.U32 R91, RZ, RZ, 0x40000040 ;  /* 0x40000040ff5b7424 */ /* 0x000fe200078e00ff */
[----:B------:R-:W-:-:S02]  /*18720*/  R2UR UR43, R93 ;  /* 0x000000005d2b72ca */ /* 0x000fc400000e0000 */
[----:B------:R-:W-:Y:S01]  /*18730*/  MOV R22, UR11 ;  /* 0x0000000b00167c02 */ /* 0x000fe20008000f00 */
[----:B------:R-:W-:Y:S01]  /*18740*/  UMOV UR11, UR13 ;  /* 0x0000000d000b7c82 */ /* 0x000fe20008000000 */
[----:B------:R-:W-:-:S07]  /*18750*/  R2UR UR13, R11 ;  /* 0x000000000b0d72ca */ /* 0x000fce00000e0000 */
[----:B------:R-:W-:Y:S01]  /*18760*/  MOV R12, UR15 ;  /* 0x0000000f000c7c02 */ /* 0x000fe20008000f00 */
[----:B------:R-:W-:Y:S01]  /*18770*/  UMOV UR15, UR19 ;  /* 0x00000013000f7c82 */ /* 0x000fe20008000000 */
[----:B------:R-:W-:Y:S02]  /*18780*/  R2UR UR19, R89 ;  /* 0x00000000591372ca */ /* 0x000fe400000e0000 */
[----:B------:R-:W-:Y:S01]  /*18790*/  MOV R24, UR15 ;  /* 0x0000000f00187c02 */ /* 0x000fe20008000f00 */
[----:B------:R-:W-:-:S10]  /*187a0*/  UMOV UR15, UR9 ;  /* 0x00000009000f7c82 */ /* 0x000fd40008000000 */
[----:B------:R-:W-:Y:S01]  /*187b0*/  MOV R17, UR19 ;  /* 0x0000001300117c02 */ /* 0x000fe20008000f00 */
[----:B------:R-:W-:Y:S02]  /*187c0*/  UMOV UR19, UR21 ;  /* 0x0000001500137c82 */ /* 0x000fe40008000000 */
[----:B------:R-:W-:Y:S01]  /*187d0*/  MOV R95, UR19 ;  /* 0x00000013005f7c02 */ /* 0x000fe20008000f00 */
[----:B------:R-:W-:Y:S01]  /*187e0*/  UMOV UR19, UR5 ;  /* 0x0000000500137c82 */ /* 0x000fe20008000000 */
[----:B--2---:R-:W-:-:S04]  /*187f0*/  IMAD R14, R21, 0x700, R14 ;  /* 0x00000700150e7824 */ /* 0x004fc800078e020e */
        /* <DEDUP_REMOVED lines=13> */
[----:B------:R-:W-:Y:S01]  /*188d0*/  QGMMA.64x32x32.F32.E4M3.E4M3 R184, gdesc[UR24], RZ, !UPT, gsb0 ;  /* 0x0060000018b879f3 */ /* 0x000fe2000c0008ff */
[----:B------:R-:W-:Y:S01]  /*188e0*/  R2UR UR54, R90 ;  /* 0x000000005a3672ca */ /* 0x000fe200000e0000 */
[----:B------:R-:W-:Y:S01]  /*188f0*/  VIADD R90, R14, 0x102 ;  /* 0x000001020e5a7836 */ /* 0x000fe20000000000 */
[----:B------:R-:W-:Y:S01]  /*18900*/  R2UR UR8, R88 ;  /* 0x00000000580872ca */ /* 0x000fe200000e0000 */
[C---:B------:R-:W-:Y:S01]  /*18910*/  VIADD R92, R14.reuse, 0x302 ;  /* 0x000003020e5c7836 */ /* 0x040fe20000000000 */
        /* <DEDUP_REMOVED lines=11> */
[----:B------:R-:W-:Y:S01]  /*189d0*/  IMAD.MOV.U32 R89, RZ, RZ, 0x40000040 ;  /* 0x40000040ff597424 */ /* 0x000fe200078e00ff */
[----:B------:R-:W-:Y:S01]  /*189e0*/  R2UR UR14, R88 ;  /* 0x00000000580e72ca */ /* 0x000fe200000e0000 */
[----:B------:R-:W-:Y:S01]  /*189f0*/  VIADD R88, R14, 0x104 ;  /* 0x000001040e587836 */ /* 0x000fe20000000000 */
[----:B------:R-:W-:Y:S01]  /*18a00*/  R2UR UR10, R90 ;  /* 0x000000005a0a72ca */ /* 0x000fe200000e0000 */
[C---:B------:R-:W-:Y:S01]  /*18a10*/  VIADD R92, R14.reuse, 0x206 ;  /* 0x000002060e5c7836 */ /* 0x040fe20000000000 */
[----:B------:R-:W-:-:S04]  /*18a20*/  IADD3 R90, R14, 0x204, RZ ;  /* 0x000002040e5a7810 */ /* 0x000fc80007ffe0ff */
[----:B------:R-:W-:-:S03]  /*18a30*/  R2UR UR42, R92 ;  /* 0x000000005c2a72ca */ /* 0x000fc600000e0000 */
[----:B0-----:R-:W-:-:S04]  /*18a40*/  MOV R13, UR6 ;  /* 0x00000006000d7c02 */ /* 0x001fc80008000f00 */
[----:B------:R-:W-:Y:S01]  /*18a50*/  UMOV UR6, UR10 ;  /* 0x0000000a00067c82 */ /* 0x000fe20008000000 */
[----:B------:R-:W-:Y:S01]  /*18a60*/  R2UR UR10, R88 ;  /* 0x00000000580a72ca */ /* 0x000fe200000e0000 */
[----:B------:R-:W-:Y:S01]  /*18a70*/  VIADD R88, R14, 0x304 ;  /* 0x000003040e587836 */ /* 0x000fe20000000000 */
[----:B------:R-:W-:Y:S01]  /*18a80*/  MOV R18, UR6 ;  /* 0x0000000600127c02 */ /* 0x000fe20008000f00 */
[----:B------:R-:W-:Y:S01]  /*18a90*/  UMOV UR6, UR16 ;  /* 0x0000001000067c82 */ /* 0x000fe20008000000 */
[----:B------:R-:W-:-:S09]  /*18aa0*/  R2UR UR16, R4 ;  /* 0x00000000041072ca */ /* 0x000fd200000e0000 */
[----:B----4-:R-:W-:Y:S01]  /*18ab0*/  MOV R0, UR10 ;  /* 0x0000000a00007c02 */ /* 0x010fe20008000f00 */
[----:B------:R-:W-:Y:S01]  /*18ac0*/  UMOV UR10, UR14 ;  /* 0x0000000e000a7c82 */ /* 0x000fe20008000000 */
[----:B------:R-:W-:Y:S01]  /*18ad0*/  R2UR UR14, R90 ;  /* 0x000000005a0e72ca */ /* 0x000fe200000e0000 */
[----:B------:R-:W-:Y:S01]  /*18ae0*/  VIADD R90, R14, 0x404 ;  /* 0x000004040e5a7836 */ /* 0x000fe20000000000 */
[----:B------:R-:W-:Y:S01]  /*18af0*/  MOV R20, UR10 ;  /* 0x0000000a00147c02 */ /* 0x000fe20008000f00 */
[----:B------:R-:W-:Y:S01]  /*18b00*/  UMOV UR10, UR12 ;  /* 0x0000000c000a7c82 */ /* 0x000fe20008000000 */
[----:B------:R-:W-:Y:S02]  /*18b10*/  R2UR UR12, R10 ;  /* 0x000000000a0c72ca */ /* 0x000fe400000e0000 */
[----:B------:R-:W-:Y:S01]  /*18b20*/  R2UR UR22, R90 ;  /* 0x000000005a1672ca */ /* 0x000fe200000e0000 */
[----:B------:R-:W-:Y:S01]  /*18b30*/  VIADD R90, R14, 0x604 ;  /* 0x000006040e5a7836 */ /* 0x000fe20000000000 */
[----:B------:R-:W-:-:S02]  /*18b40*/  WARPGROUP.DEPBAR.LE gsb0, 0x0 ;  /* 0x00008000000079c5 */ /* 0x000fc40000010000 */
[----:B------:R-:W-:-:S03]  /*18b50*/  WARPGROUP.ARRIVE ;  /* 0x00000000000079c5 */ /* 0x000fc60000000000 */
[----:B------:R-:W-:Y:S01]  /*18b60*/  MOV R3, UR14 ;  /* 0x0000000e00037c02 */ /* 0x000fe20008000f00 */
[----:B------:R-:W-:Y:S01]  /*18b70*/  UMOV UR14, UR18 ;  /* 0x00000012000e7c82 */ /* 0x000fe20008000000 */
[----:B------:R-:W-:Y:S01]  /*18b80*/  R2UR UR18, R88 ;  /* 0x00000000581272ca */ /* 0x000fe200000e0000 */
[----:B------:R-:W-:Y:S01]  /*18b90*/  VIADD R88, R14, 0x504 ;  /* 0x000005040e587836 */ /* 0x000fe20000000000 */
[----:B------:R-:W-:Y:S01]  /*18ba0*/  MOV R23, UR14 ;  /* 0x0000000e00177c02 */ /* 0x000fe20008000f00 */
[----:B------:R-:W-:Y:S01]  /*18bb0*/  QGMMA.64x32x32.F32.E4M3.E4M3 R168, gdesc[UR28], RZ, !UPT, gsb0 ;  /* 0x006000001ca879f3 */ /* 0x000fe2000c0008ff */
[----:B------:R-:W-:Y:S01]  /*18bc0*/  R2UR UR30, R90 ;  /* 0x000000005a1e72ca */ /* 0x000fe200000e0000 */
[----:B------:R-:W-:Y:S01]  /*18bd0*/  VIADD R90, R14, 0x106 ;  /* 0x000001060e5a7836 */ /* 0x000fe20000000000 */
[----:B------:R-:W-:Y:S01]  /*18be0*/  R2UR UR26, R88 ;  /* 0x00000000581a72ca */ /* 0x000fe200000e0000 */
[----:B------:R-:W-:Y:S01]  /*18bf0*/  VIADD R88, R14, 0x6 ;  /* 0x000000060e587836 */ /* 0x000fe20000000000 */
[----:B------:R-:W-:Y:S01]  /*18c00*/  R2UR UR31, R91 ;  /* 0x000000005b1f72ca */ /* 0x000fe200000e0000 */
[----:B------:R-:W-:Y:S01]  /*18c10*/  IMAD.MOV.U32 R91, RZ, RZ, 0x40000040 ;  /* 0x40000040ff5b7424 */ /* 0x000fe200078e00ff */
[----:B------:R-:W-:-:S03]  /*18c20*/  UMOV UR14, UR8 ;  /* 0x00000008000e7c82 */ /* 0x000fc60008000000 */
[----:B------:R-:W-:Y:S01]  /*18c30*/  MOV R16, UR18 ;  /* 0x0000001200107c02 */ /* 0x000fe20008000f00 */
[----:B------:R-:W-:Y:S02]  /*18c40*/  UMOV UR18, UR20 ;  /* 0x0000001400127c82 */ /* 0x000fe40008000000 */
[----:B------:R-:W-:Y:S01]  /*18c50*/  MOV R94, UR18 ;  /* 0x00000012005e7c02 */ /* 0x000fe20008000f00 */
[----:B------:R-:W-:-:S04]  /*18c60*/  UMOV UR18, UR4 ;  /* 0x0000000400127c82 */ /* 0x000fc80008000000 */
[----:B------:R-:W-:Y:S01]  /*18c70*/  IMAD.MOV.U32 R15, RZ, RZ, R94 ;  /* 0x000000ffff0f7224 */ /* 0x000fe200078e005e */
        /* <DEDUP_REMOVED lines=10> */
[----:B------:R-:W-:Y:S02]  /*18d20*/  R2UR UR38, R90 ;  /* 0x000000005a2672ca */ /* 0x000fe400000e0000 */
[----:B------:R-:W-:Y:S02]  /*18d30*/  IADD3 R90, R14, 0x406, RZ ;  /* 0x000004060e5a7810 */ /* 0x000fe40007ffe0ff */
[----:B------:R-:W-:Y:S01]  /*18d40*/  R2UR UR39, R91 ;  /* 0x000000005b2772ca */ /* 0x000fe200000e0000 */
[----:B------:R-:W-:Y:S01]  /*18d50*/  IMAD.MOV.U32 R91, RZ, RZ, 0x40000040 ;  /* 0x40000040ff5b7424 */ /* 0x000fe200078e00ff */
[----:B------:R-:W-:-:S04]  /*18d60*/  R2UR UR50, R90 ;  /* 0x000000005a3272ca */ /* 0x000fc800000e0000 */
[----:B------:R-:W-:Y:S01]  /*18d70*/  R2UR UR51, R91 ;  /* 0x000000005b3372ca */ /* 0x000fe200000e0000 */
[----:B------:R-:W-:Y:S02]  /*18d80*/  WARPGROUP.DEPBAR.LE gsb0, 0x0 ;  /* 0x00008000000079c5 */ /* 0x000fe40000010000 */
[----:B------:R-:W-:-:S06]  /*18d90*/  WARPGROUP.ARRIVE ;  /* 0x00000000000079c5 */ /* 0x000fcc0000000000 */
[----:B------:R-:W-:Y:S01]  /*18da0*/  QGMMA.64x32x32.F32.E4M3.E4M3 R120, gdesc[UR44], RZ, !UPT, gsb0 ;  /* 0x006000002c7879f3 */ /* 0x000fe2000c0008ff */
[----:B------:R-:W-:Y:S01]  /*18db0*/  R2UR UR46, R88 ;  /* 0x00000000582e72ca */ /* 0x000fe200000e0000 */
[C---:B------:R-:W-:Y:S01]  /*18dc0*/  VIADD R88, R14.reuse, 0x506 ;  /* 0x000005060e587836 */ /* 0x040fe20000000000 */
[----:B------:R-:W-:Y:S01]  /*18dd0*/  R2UR UR47, R89 ;  /* 0x00000000592f72ca */ /* 0x000fe200000e0000 */
[----:B------:R-:W-:Y:S02]  /*18de0*/  VIADD R14, R14, 0x606 ;  /* 0x000006060e0e7836 */ /* 0x000fe40000000000 */
[----:B------:R-:W-:-:S03]  /*18df0*/  IMAD.MOV.U32 R89, RZ, RZ, 0x40000040 ;  /* 0x40000040ff597424 */ /* 0x000fc600078e00ff */
        /* <DEDUP_REMOVED lines=10> */
[C---:B------:R-:W-:Y:S02]  /*18ea0*/  R2UR UR8, R10.reuse ;  /* 0x000000000a0872ca */ /* 0x040fe400000e0000 */
[C---:B------:R-:W-:Y:S02]  /*18eb0*/  R2UR UR9, R11.reuse ;  /* 0x000000000b0972ca */ /* 0x040fe400000e0000 */
[----:B------:R-:W-:Y:S02]  /*18ec0*/  R2UR UR4, R10 ;  /* 0x000000000a0472ca */ /* 0x000fe400000e0000 */
[----:B------:R-:W-:Y:S02]  /*18ed0*/  R2UR UR5, R11 ;  /* 0x000000000b0572ca */ /* 0x000fe400000e0000 */
[----:B------:R-:W-:Y:S02]  /*18ee0*/  R2UR UR19, R14 ;  /* 0x000000000e1372ca */ /* 0x000fe400000e0000 */
[----:B------:R-:W-:Y:S01]  /*18ef0*/  R2UR UR18, R15 ;  /* 0x000000000f1272ca */ /* 0x000fe200000e0000 */
[----:B------:R-:W-:-:S02]  /*18f00*/  WARPGROUP.DEPBAR.LE gsb0, 0x0 ;  /* 0x00008000000079c5 */ /* 0x000fc40000010000 */
        /* <DEDUP_REMOVED lines=123> */
[----:B------:R-:W-:Y:S03]  /*196c0*/  QGMMA.64x32x32.F32.E4M3.E4M3 R88, gdesc[UR56], R88, gsb0 ;  /* 0x00600000385879f3 */ /* 0x000fe60008000858 */
[----:B------:R-:W-:Y:S02]  /*196d0*/  WARPGROUP.DEPBAR.LE gsb0, 0x0 ;  /* 0x00008000000079c5 */ /* 0x000fe40000010000 */
[----:B0-----:R-:W-:Y:S05]  /*196e0*/  @P2 BRA `(.L_x_8476) ;  /* 0x0000000000282947 */ /* 0x001fea0003800000 */
[----:B------:R-:W-:Y:S05]  /*196f0*/  @!P1 BRA `(.L_x_8477) ;  /* 0x0000000000049947 */ /* 0x000fea0003800000 */
[----:B------:R-:W-:Y:S01]  /*19700*/  BPT.TRAP 0x1 ;  /* 0x000000040000795c */ /* 0x000fe20000300000 */
.L_x_8477:
[----:B-----5:R-:W-:Y:S01]  /*19710*/  SHF.L.U32 R12, R12, 0x1f, RZ ;  /* 0x0000001f0c0c7819 */ /* 0x020fe200000006ff */
[----:B------:R-:W-:-:S04]  /*19720*/  IMAD R13, R231, 0x8, R16 ;  /* 0x00000008e70d7824 */ /* 0x000fc800078e0210 */
[----:B------:R0:W1:Y:S01]  /*19730*/  SYNCS.PHASECHK.TRANS64.TRYWAIT P2, [R13+URZ+0x2e850], R12 ;  /* 0x02e8500c0d0075a7 */ /* 0x000062000804017f */
[----:B------:R-:W-:Y:S05]  /*19740*/  @!P1 BRA `(.L_x_8478) ;  /* 0x0000000000049947 */ /* 0x000fea0003800000 */
[----:B------:R-:W-:Y:S01]  /*19750*/  BPT.TRAP 0x1 ;  /* 0x000000040000795c */ /* 0x000fe20000300000 */
.L_x_8478:
[----:B-1----:R-:W-:Y:S05]  /*19760*/  @P2 BRA `(.L_x_8476) ;  /* 0x0000000000082947 */ /* 0x002fea0003800000 */
[----:B------:R-:W1:Y:S02]  /*19770*/  SYNCS.PHASECHK.TRANS64.TRYWAIT P2, [R13+URZ+0x2e850], R12 ;  /* 0x02e8500c0d0075a7 */ /* 0x000e64000804017f */
[----:B-1----:R-:W-:Y:S05]  /*19780*/  @!P2 BRA `(.L_x_8479) ;  /* 0x000001740018a947 */ /* 0x002fea0003800000 */
.L_x_8476:
[----:B01---5:R-:W-:Y:S01]  /*19790*/  VIADD R12, R16, 0x400 ;  /* 0x00000400100c7836 */ /* 0x023fe20000000000 */
[----:B------:R-:W-:Y:S01]  /*197a0*/  MOV R13, 0xc0000010 ;  /* 0xc0000010000d7802 */ /* 0x000fe20000000f00 */
[----:B------:R-:W-:Y:S05]  /*197b0*/  WARPSYNC.ALL ;  /* 0x0000000000007948 */ /* 0x000fea0003800000 */
[----:B------:R-:W-:Y:S01]  /*197c0*/  SHF.R.U32.HI R12, RZ, 0x4, R12 ;  /* 0x00000004ff0c7819 */ /* 0x000fe2000001160c */
[----:B------:R-:W-:Y:S01]  /*197d0*/  WARPGROUP.ARRIVE ;  /* 0x00000000000079c5 */ /* 0x000fe20000000000 */
[----:B------:R-:W-:Y:S01]  /*197e0*/  R2UR UR7, R13 ;  /* 0x000000000d0772ca */ /* 0x000fe200000e0000 */
[----:B------:R-:W-:Y:S01]  /*197f0*/  IMAD.MOV.U32 R15, RZ, RZ, -0x3ffffff0 ;  /* 0xc0000010ff0f7424 */ /* 0x000fe200078e00ff */
[----:B------:R-:W-:Y:S01]  /*19800*/  LOP3.LUT R12, R12, 0x3fff, RZ, 0xc0, !PT ;  /* 0x00003fff0c0c7812 */ /* 0x000fe200078ec0ff */
[----:B------:R-:W0:Y:S01]  /*19810*/  @P0 LDC R13, c[0x0][0x44c] ;  /* 0x00011300ff0d0b82 */ /* 0x000e220000000800 */
[C---:B------:R-:W-:Y:S01]  /*19820*/  FMUL.FTZ R168, R2.reuse, R168 ;  /* 0x000000a802a87220 */ /* 0x040fe20000410000 */
        /* <DEDUP_REMOVED lines=24> */
[----:B------:R-:W-:Y:S01]  /*199b0*/  QGMMA.64x128x32.F32.E4M3.E4M3 R24, R224, gdesc[UR4], R24, gsb0 ;  /* 0x01e00004e0187df3 */ /* 0x000fe20008000818 */
[----:B------:R-:W-:Y:S01]  /*199c0*/  VIADD R14, R12, 0x100 ;  /* 0x000001000c0e7836 */ /* 0x000fe20000000000 */
[----:B------:R-:W-:Y:S01]  /*199d0*/  R2UR UR7, R15 ;  /* 0x000000000f0772ca */ /* 0x000fe200000e0000 */
[C---:B------:R-:W-:Y:S01]  /*199e0*/  FMUL.FTZ R148, R2.reuse, R148 ;  /* 0x0000009402947220 */ /* 0x040fe20000410000 */
[C---:B------:R-:W-:Y:S01]  /*199f0*/  FMUL.FTZ R149, R2.reuse, R149 ;  /* 0x0000009502957220 */ /* 0x040fe20000410000 */
[----:B------:R-:W-:Y:S01]  /*19a00*/  FMUL.FTZ R120, R2, R120 ;  /* 0x0000007802787220 */ /* 0x000fe20000410000 */
[----:B------:R-:W-:Y:S01]  /*19a10*/  R2UR UR6, R14 ;  /* 0x000000000e0672ca */ /* 0x000fe200000e0000 */
[----:B------:R-:W-:-:S02]  /*19a20*/  VIADD R14, R12, 0x200 ;  /* 0x000002000c0e7836 */ /* 0x000fc40000000000 */
[C---:B------:R-:W-:Y:S01]  /*19a30*/  FMUL.FTZ R121, R2.reuse, R121 ;  /* 0x0000007902797220 */ /* 0x040fe20000410000 */
        /* <DEDUP_REMOVED lines=54> */
[----:B------:R-:W-:Y:S01]  /*19da0*/  ULDC UR4, c[0x0][0x988] ;  /* 0x0002620000047ab9 */ /* 0x000fe20000000800 */
[----:B------:R-:W-:-:S02]  /*19db0*/  WARPGROUP.DEPBAR.LE gsb0, 0x0 ;  /* 0x00008000000079c5 */ /* 0x000fc40000010000 */
[----:B------:R-:W-:Y:S01]  /*19dc0*/  WARPGROUP.ARRIVE ;  /* 0x00000000000079c5 */ /* 0x000fe20000000000 */
[----:B------:R-:W2:Y:S04]  /*19dd0*/  LDL R226, [R1+0x54] ;  /* 0x0000540001e27983 */ /* 0x000ea80000100800 */
[----:B------:R-:W2:Y:S01]  /*19de0*/  LDL R227, [R1+0x7c] ;  /* 0x00007c0001e37983 */ /* 0x000ea20000100800 */
[----:B------:R-:W-:Y:S01]  /*19df0*/  QGMMA.64x128x32.F32.E4M3.E4M3 R24, R220, gdesc[UR4], R24, gsb0 ;  /* 0x01e00004dc187df3 */ /* 0x000fe20008000818 */
[----:B------:R-:W-:Y:S01]  /*19e00*/  R2UR UR6, R14 ;  /* 0x000000000e0672ca */ /* 0x000fe200000e0000 */
[----:B------:R-:W-:Y:S01]  /*19e10*/  VIADD R14, R12, 0x300 ;  /* 0x000003000c0e7836 */ /* 0x000fe20000000000 */
[----:B------:R-:W-:Y:S01]  /*19e20*/  R2UR UR7, R15 ;  /* 0x000000000f0772ca */ /* 0x000fe200000e0000 */
[----:B------:R-:W-:Y:S01]  /*19e30*/  IMAD.MOV.U32 R15, RZ, RZ, -0x3ffffff0 ;  /* 0xc0000010ff0f7424 */ /* 0x000fe200078e00ff */
[----:B------:R-:W-:-:S02]  /*19e40*/  WARPGROUP.DEPBAR.LE gsb0, 0x0 ;  /* 0x00008000000079c5 */ /* 0x000fc40000010000 */
        /* <DEDUP_REMOVED lines=10> */
[----:B------:R-:W-:Y:S01]  /*19ef0*/  R2UR UR7, R15 ;  /* 0x000000000f0772ca */ /* 0x000fe200000e0000 */
[----:B------:R-:W1:Y:S01]  /*19f00*/  @P0 LDC R14, c[0x0][0x450] ;  /* 0x00011400ff0e0b82 */ /* 0x000e620000000800 */
[----:B--2---:R-:W-:Y:S01]  /*19f10*/  IMAD.IADD R15, R227, 0x1, R226 ;  /* 0x00000001e30f7824 */ /* 0x004fe200078e02e2 */
[----:B------:R-:W-:Y:S02]  /*19f20*/  WARPGROUP.DEPBAR.LE gsb0, 0x0 ;  /* 0x00008000000079c5 */ /* 0x000fe40000010000 */
[----:B------:R-:W-:-:S08]  /*19f30*/  WARPGROUP.ARRIVE ;  /* 0x00000000000079c5 */ /* 0x000fd00000000000 */
[----:B------:R-:W-:Y:S03]  /*19f40*/  QGMMA.64x128x32.F32.E4M3.E4M3 R24, R208, gdesc[UR4], R24, gsb0 ;  /* 0x01e00004d0187df3 */ /* 0x000fe60008000818 */
[----:B------:R-:W-:Y:S02]  /*19f50*/  WARPGROUP.DEPBAR.LE gsb0, 0x0 ;  /* 0x00008000000079c5 */ /* 0x000fe40000010000 */
[----:B------:R-:W2:Y:S04]  /*19f60*/  LDL R211, [R1+0x50] ;  /* 0x0000500001d37983 */ /* 0x000ea80000100800 */
[----:B------:R-:W3:Y:S04]  /*19f70*/  LDL R210, [R1+0x60] ;  /* 0x0000600001d27983 */ /* 0x000ee80000100800 */
[----:B------:R-:W3:Y:S01]  /*19f80*/  LDL R209, [R1+0x40] ;  /* 0x0000400001d17983 */ /* 0x000ee20000100800 */
[----:B0-----:R-:W-:Y:S01]  /*19f90*/  @P0 IMAD.HI.U32 R208, R15, R13, RZ ;  /* 0x0000000d0fd00227 */ /* 0x001fe200078e00ff */
[----:B------:R-:W-:Y:S01]  /*19fa0*/  WARPGROUP.ARRIVE ;  /* 0x00000000000079c5 */ /* 0x000fe20000000000 */
[----:B------:R-:W-:Y:S02]  /*19fb0*/  MUFU.TANH R168, R168 ;  /* 0x000000a800a87308 */ /* 0x000fe40000002400 */
[----:B------:R-:W-:Y:S01]  /*19fc0*/  FMUL.FTZ R119, R2, R119 ;  /* 0x0000007702777220 */ /* 0x000fe20000410000 */
[----:B------:R-:W-:Y:S01]  /*19fd0*/  IMAD.MOV.U32 R13, RZ, RZ, R15 ;  /* 0x000000ffff0d7224 */ /* 0x000fe200078e000f */
[----:B-1----:R-:W-:Y:S01]  /*19fe0*/  @P0 SHF.R.U32.HI R13, RZ, R14, R208 ;  /* 0x0000000eff0d0219 */ /* 0x002fe200000116d0 */
[----:B------:R-:W-:Y:S01]  /*19ff0*/  VIADD R14, R12, 0x500 ;  /* 0x000005000c0e7836 */ /* 0x000fe20000000000 */
[----:B------:R-:W-:Y:S01]  /*1a000*/  MOV R15, 0xc0000010 ;  /* 0xc0000010000f7802 */ /* 0x000fe20000000f00 */
[C---:B------:R-:W-:Y:S01]  /*1a010*/  FMUL.FTZ R90, R2.reuse, R90 ;  /* 0x0000005a025a7220 */ /* 0x040fe20000410000 */
[----:B------:R-:W-:Y:S01]  /*1a020*/  FMUL.FTZ R91, R2, R91 ;  /* 0x0000005b025b7220 */ /* 0x000fe20000410000 */
[----:B------:R-:W-:Y:S01]  /*1a030*/  MUFU.TANH R169, R169 ;  /* 0x000000a900a97308 */ /* 0x000fe20000002400 */
        /* <DEDUP_REMOVED lines=15> */
[----:B------:R-:W-:Y:S01]  /*1a130*/  QGMMA.64x128x32.F32.E4M3.E4M3 R24, R204, gdesc[UR4], R24, gsb0 ;  /* 0x01e00004cc187df3 */ /* 0x000fe20008000818 */
[C---:B------:R-:W-:Y:S01]  /*1a140*/  FMUL.FTZ R189, R2.reuse, R191 ;  /* 0x000000bf02bd7220 */ /* 0x040fe20000410000 */
[C---:B------:R-:W-:Y:S01]  /*1a150*/  FMUL.FTZ R191, R2.reuse, R193 ;  /* 0x000000c102bf7220 */ /* 0x040fe20000410000 */
[C---:B------:R-:W-:Y:S01]  /*1a160*/  FMUL.FTZ R193, R2.reuse, R195 ;  /* 0x000000c302c17220 */ /* 0x040fe20000410000 */
[C---:B------:R-:W-:Y:S01]  /*1a170*/  FMUL.FTZ R195, R2.reuse, R197 ;  /* 0x000000c502c37220 */ /* 0x040fe20000410000 */
[----:B------:R-:W-:Y:S01]  /*1a180*/  FMUL.FTZ R197, R2, R199 ;  /* 0x000000c702c57220 */ /* 0x000fe20000410000 */
[----:B------:R-:W-:Y:S01]  /*1a190*/  IMAD R199, R20, -0xe0, RZ ;  /* 0xffffff2014c77824 */ /* 0x000fe200078e02ff */
[----:B------:R-:W1:Y:S01]  /*1a1a0*/  MUFU.TANH R14, R14 ;  /* 0x0000000e000e7308 */ /* 0x000e620000002400 */
[----:B------:R-:W4:Y:S01]  /*1a1b0*/  SHFL.IDX PT, R13, R13, 0x1, 0x1c1f ;  /* 0x003c1f000d0d7f89 */ /* 0x000f2200000e0000 */
[C---:B------:R-:W-:Y:S01]  /*1a1c0*/  FMUL.FTZ R94, R2.reuse, R94 ;  /* 0x0000005e025e7220 */ /* 0x040fe20000410000 */
[C---:B------:R-:W-:Y:S01]  /*1a1d0*/  FMUL.FTZ R95, R2.reuse, R95 ;  /* 0x0000005f025f7220 */ /* 0x040fe20000410000 */
[C---:B------:R-:W-:Y:S01]  /*1a1e0*/  FMUL.FTZ R98, R2.reuse, R98 ;  /* 0x0000006202627220 */ /* 0x040fe20000410000 */
[C---:B------:R-:W-:Y:S01]  /*1a1f0*/  FMUL.FTZ R99, R2.reuse, R99 ;  /* 0x0000006302637220 */ /* 0x040fe20000410000 */
[----:B------:R-:W-:Y:S01]  /*1a200*/  FMUL.FTZ R102, R2, R102 ;  /* 0x0000006602667220 */ /* 0x000fe20000410000 */
[----:B------:R-:W0:Y:S01]  /*1a210*/  S2R R227, SR_TID.X ;  /* 0x0000000000e37919 */ /* 0x000e220000002100 */
[----:B------:R-:W1:Y:S08]  /*1a220*/  MUFU.TANH R15, R15 ;  /* 0x0000000f000f7308 */ /* 0x000e700000002400 */
        /* <DEDUP_REMOVED lines=14> */
[----:B------:R-:W1:Y:S01]  /*1a310*/  MUFU.TANH R156, R156 ;  /* 0x0000009c009c7308 */ /* 0x000e620000002400 */
[----:B------:R-:W-:-:S02]  /*1a320*/  WARPGROUP.DEPBAR.LE gsb0, 0x0 ;  /* 0x00008000000079c5 */ /* 0x000fc40000010000 */
[----:B------:R-:W-:-:S05]  /*1a330*/  FMUL.FTZ R204, R2, R128 ;  /* 0x0000008002cc7220 */ /* 0x000fca0000410000 */
[----:B------:R-:W1:Y:S01]  /*1a340*/  MUFU.TANH R157, R157 ;  /* 0x0000009d009d7308 */ /* 0x000e620000002400 */
[----:B------:R-:W-:Y:S01]  /*1a350*/  FMUL.FTZ R206, R2, R103 ;  /* 0x0000006702ce7220 */ /* 0x000fe20000410000 */
[----:B------:R-:W-:Y:S01]  /*1a360*/  WARPGROUP.ARRIVE ;  /* 0x00000000000079c5 */ /* 0x000fe20000000000 */
[----:B0-----:R-:W-:-:S05]  /*1a370*/  LOP3.LUT R207, R227, 0x7f, RZ, 0xc0, !PT ;  /* 0x0000007fe3cf7812 */ /* 0x001fca00078ec0ff */
[----:B------:R-:W0:Y:S01]  /*1a380*/  S2R R227, SR_TID.X ;  /* 0x0000000000e37919 */ /* 0x000e220000002100 */
        /* <DEDUP_REMOVED lines=14> */
[----:B--2---:R-:W-:-:S07]  /*1a470*/  IADD3 R199, -R211, 0x1, R199 ;  /* 0x00000001d3c77810 */ /* 0x004fce0007ffe1c7 */
[----:B------:R-:W2:Y:S01]  /*1a480*/  MUFU.TANH R124, R124 ;  /* 0x0000007c007c7308 */ /* 0x000ea20000002400 */
[----:B---3--:R-:W-:-:S07]  /*1a490*/  IADD3 R199, -R209, R199, R210 ;  /* 0x000000c7d1c77210 */ /* 0x008fce0007ffe1d2 */
[----:B------:R-:W3:Y:S01]  /*1a4a0*/  MUFU.TANH R125, R125 ;  /* 0x0000007d007d7308 */ /* 0x000ee20000002400 */
[C---:B------:R-:W-:Y:S02]  /*1a4b0*/  IMAD.IADD R123, R199.reuse, 0x1, R123 ;  /* 0x00000001c77b7824 */ /* 0x040fe400078e027b */
[----:B----4-:R-:W-:-:S05]  /*1a4c0*/  IMAD.IADD R13, R199, 0x1, R13 ;  /* 0x00000001c70d7824 */ /* 0x010fca00078e020d */
[----:B------:R-:W-:Y:S01]  /*1a4d0*/  MUFU.TANH R129, R129 ;  /* 0x0000008100817308 */ /* 0x000fe20000002400 */
[C---:B------:R-:W-:Y:S02]  /*1a4e0*/  ISETP.GT.AND P2, PT, R123.reuse, RZ, PT ;  /* 0x000000ff7b00720c */ /* 0x040fe40003f44270 */
[C---:B------:R-:W-:Y:S02]  /*1a4f0*/  ISETP.GT.AND P3, PT, R123.reuse, 0x1, PT ;  /* 0x000000017b00780c */ /* 0x040fe40003f64270 */
[----:B-1----:R-:W-:Y:S02]  /*1a500*/  FSEL R128, R14, -INF , P2 ;  /* 0xff8000000e807808 */ /* 0x002fe40001000000 */
[----:B------:R-:W-:Y:S01]  /*1a510*/  ISETP.GT.AND P2, PT, R123, 0x8, PT ;  /* 0x000000087b00780c */ /* 0x000fe20003f44270 */
[----:B------:R1:W4:Y:S01]  /*1a520*/  MUFU.TANH R14, R204 ;  /* 0x000000cc000e7308 */ /* 0x0003220000002400 */
[----:B------:R-:W-:Y:S02]  /*1a530*/  FSEL R15, R15, -INF , P3 ;  /* 0xff8000000f0f7808 */ /* 0x000fe40001800000 */
[----:B------:R-:W-:-:S02]  /*1a540*/  ISETP.GT.AND P3, PT, R123, 0x9, PT ;  /* 0x000000097b00780c */ /* 0x000fc40003f64270 */
[----:B------:R-:W-:Y:S02]  /*1a550*/  FSEL R186, R186, -INF , P2 ;  /* 0xff800000baba7808 */ /* 0x000fe40001000000 */
[----:B------:R-:W-:Y:S01]  /*1a560*/  ISETP.GT.AND P2, PT, R123, 0x10, PT ;  /* 0x000000107b00780c */ /* 0x000fe20003f44270 */
[----:B------:R-:W4:Y:S01]  /*1a570*/  MUFU.TANH R132, R132 ;  /* 0x0000008400847308 */ /* 0x000f220000002400 */
[----:B-1----:R-:W-:Y:S02]  /*1a580*/  FMNMX.FTZ R204, R128, R3, !PT ;  /* 0x0000000380cc7209 */ /* 0x002fe40007810000 */
[----:B------:R-:W-:Y:S02]  /*1a590*/  FSEL R187, R187, -INF , P3 ;  /* 0xff800000bbbb7808 */ /* 0x000fe40001800000 */
[----:B------:R-:W-:Y:S02]  /*1a5a0*/  FMNMX.FTZ R204, R15, R204, !PT ;  /* 0x000000cc0fcc7209 */ /* 0x000fe40007810000 */
[----:B------:R-:W-:Y:S01]  /*1a5b0*/  ISETP.GT.AND P3, PT, R123, 0x11, PT ;  /* 0x000000117b00780c */ /* 0x000fe20003f64270 */
[----:B------:R-:W1:Y:S01]  /*1a5c0*/  MUFU.TANH R133, R133 ;  /* 0x0000008500857308 */ /* 0x000e620000002400 */
[----:B------:R-:W-:-:S02]  /*1a5d0*/  FMNMX.FTZ R204, R186, R204, !PT ;  /* 0x000000ccbacc7209 */ /* 0x000fc40007810000 */
        /* <DEDUP_REMOVED lines=8> */
[----:B------:R-:W1:Y:S01]  /*1a660*/  MUFU.TANH R105, R105 ;  /* 0x0000006900697308 */ /* 0x000e620000002400 */
[----:B------:R-:W-:Y:S02]  /*1a670*/  FMNMX.FTZ R204, R191, R204, !PT ;  /* 0x000000ccbfcc7209 */ /* 0x000fe40007810000 */
[----:B------:R-:W-:Y:S02]  /*1a680*/  ISETP.GT.AND P2, PT, R123, 0x20, PT ;  /* 0x000000207b00780c */ /* 0x000fe40003f44270 */
[----:B------:R-:W-:Y:S02]  /*1a690*/  FSEL R195, R195, -INF , P3 ;  /* 0xff800000c3c37808 */ /* 0x000fe40001800000 */
[----:B------:R-:W-:Y:S01]  /*1a6a0*/  FMNMX.FTZ R204, R194, R204, !PT ;  /* 0x000000ccc2cc7209 */ /* 0x000fe20007810000 */
[----:B------:R-:W1:Y:S01]  /*1a6b0*/  MUFU.TANH R108, R108 ;  /* 0x0000006c006c7308 */ /* 0x000e620000002400 */
        /* <DEDUP_REMOVED lines=98> */
[----:B--2---:R-:W-:Y:S01]  /*1ace0*/  FSEL R124, R124, -INF , P2 ;  /* 0xff8000007c7c7808 */ /* 0x004fe20001000000 */
[----:B------:R-:W-:Y:S01]  /*1acf0*/  MUFU.TANH R182, R182 ;  /* 0x000000b600b67308 */ /* 0x000fe20000002400 */
[----:B------:R-:W-:Y:S02]  /*1ad00*/  FMNMX.FTZ R204, R121, R204, !PT ;  /* 0x000000cc79cc7209 */ /* 0x000fe40007810000 */
[----:B------:R-:W-:Y:S02]  /*1ad10*/  ISETP.GT.AND P2, PT, R123, 0x90, PT ;  /* 0x000000907b00780c */ /* 0x000fe40003f44270 */
[----:B---3--:R-:W-:Y:S02]  /*1ad20*/  FSEL R125, R125, -INF , P3 ;  /* 0xff8000007d7d7808 */ /* 0x008fe40001800000 */
[----:B------:R-:W-:Y:S01]  /*1ad30*/  ISETP.GT.AND P3, PT, R123, 0x91, PT ;  /* 0x000000917b00780c */ /* 0x000fe20003f64270 */
[----:B------:R-:W-:Y:S01]  /*1ad40*/  MUFU.TANH R183, R183 ;  /* 0x000000b700b77308 */ /* 0x000fe20000002400 */
[----:B------:R-:W-:-:S02]  /*1ad50*/  FMNMX.FTZ R205, R124, R204, !PT ;  /* 0x000000cc7ccd7209 */ /* 0x000fc40007810000 */
[----:B----4-:R-:W-:Y:S02]  /*1ad60*/  FSEL R204, R14, -INF , P2 ;  /* 0xff8000000ecc7808 */ /* 0x010fe40001000000 */
[----:B------:R-:W-:Y:S02]  /*1ad70*/  ISETP.GT.AND P2, PT, R123, 0x98, PT ;  /* 0x000000987b00780c */ /* 0x000fe40003f44270 */
[----:B------:R-:W-:Y:S01]  /*1ad80*/  FSEL R129, R129, -INF , P3 ;  /* 0xff80000081817808 */ /* 0x000fe20001800000 */
[----:B------:R0:W2:Y:S01]  /*1ad90*/  MUFU.TANH R14, R88 ;  /* 0x00000058000e7308 */ /* 0x0000a20000002400 */
[C---:B------:R-:W-:Y:S02]  /*1ada0*/  ISETP.GT.AND P3, PT, R123.reuse, 0x99, PT ;  /* 0x000000997b00780c */ /* 0x040fe40003f64270 */
[----:B------:R-:W-:Y:S02]  /*1adb0*/  FSEL R132, R132, -INF , P2 ;  /* 0xff80000084847808 */ /* 0x000fe40001000000 */
[----:B------:R-:W-:-:S02]  /*1adc0*/  ISETP.GT.AND P2, PT, R123, 0xa0, PT ;  /* 0x000000a07b00780c */ /* 0x000fc40003f44270 */
[----:B-1----:R-:W-:Y:S01]  /*1add0*/  FSEL R133, R133, -INF , P3 ;  /* 0xff80000085857808 */ /* 0x002fe20001800000 */
[----:B------:R-:W-:Y:S01]  /*1ade0*/  MUFU.TANH R154, R154 ;  /* 0x0000009a009a7308 */ /* 0x000fe20000002400 */
[C---:B------:R-:W-:Y:S01]  /*1adf0*/  ISETP.GT.AND P3, PT, R123.reuse, 0xa1, PT ;  /* 0x000000a17b00780c */ /* 0x040fe20003f64270 */
[----:B0-----:R-:W-:Y:S01]  /*1ae00*/  FMUL.FTZ R88, R2, R89 ;  /* 0x0000005902587220 */ /* 0x001fe20000410000 */
[----:B------:R-:W-:Y:S01]  /*1ae10*/  FSEL R104, R104, -INF , P2 ;  /* 0xff80000068687808 */ /* 0x000fe20001000000 */
[C---:B------:R-:W-:Y:S01]  /*1ae20*/  FMUL.FTZ R89, R2.reuse, R92 ;  /* 0x0000005c02597220 */ /* 0x040fe20000410000 */
[----:B------:R-:W-:Y:S01]  /*1ae30*/  ISETP.GT.AND P2, PT, R123, 0xa8, PT ;  /* 0x000000a87b00780c */ /* 0x000fe20003f44270 */
[C---:B------:R-:W-:Y:S01]  /*1ae40*/  FMUL.FTZ R92, R2.reuse, R93 ;  /* 0x0000005d025c7220 */ /* 0x040fe20000410000 */
[----:B------:R-:W-:Y:S01]  /*1ae50*/  FSEL R105, R105, -INF , P3 ;  /* 0xff80000069697808 */ /* 0x000fe20001800000 */
[----:B------:R-:W-:Y:S01]  /*1ae60*/  MUFU.TANH R88, R88 ;  /* 0x0000005800587308 */ /* 0x000fe20000002400 */
[C---:B------:R-:W-:Y:S01]  /*1ae70*/  ISETP.GT.AND P3, PT, R123.reuse, 0xa9, PT ;  /* 0x000000a97b00780c */ /* 0x040fe20003f64270 */
[----:B------:R-:W-:Y:S01]  /*1ae80*/  FMUL.FTZ R93, R2, R96 ;  /* 0x00000060025d7220 */ /* 0x000fe20000410000 */
[----:B------:R-:W-:Y:S01]  /*1ae90*/  FSEL R108, R108, -INF , P2 ;  /* 0xff8000006c6c7808 */ /* 0x000fe20001000000 */
[----:B------:R-:W-:Y:S01]  /*1aea0*/  FMUL.FTZ R96, R2, R97 ;  /* 0x0000006102607220 */ /* 0x000fe20000410000 */
[----:B------:R-:W-:-:S02]  /*1aeb0*/  ISETP.GT.AND P2, PT, R123, 0xb0, PT ;  /* 0x000000b07b00780c */ /* 0x000fc40003f44270 */
[----:B------:R-:W-:Y:S01]  /*1aec0*/  FSEL R109, R109, -INF , P3 ;  /* 0xff8000006d6d7808 */ /* 0x000fe20001800000 */
[----:B------:R-:W-:Y:S01]  /*1aed0*/  MUFU.TANH R92, R92 ;  /* 0x0000005c005c7308 */ /* 0x000fe20000002400 */
[C---:B------:R-:W-:Y:S02]  /*1aee0*/  ISETP.GT.AND P3, PT, R123.reuse, 0xb1, PT ;  /* 0x000000b17b00780c */ /* 0x040fe40003f64270 */
[----:B------:R-:W-:Y:S02]  /*1aef0*/  FSEL R112, R112, -INF , P2 ;  /* 0xff80000070707808 */ /* 0x000fe40001000000 */
[----:B------:R-:W-:Y:S02]  /*1af00*/  ISETP.GT.AND P2, PT, R123, 0xb8, PT ;  /* 0x000000b87b00780c */ /* 0x000fe40003f44270 */
[----:B------:R-:W-:Y:S01]  /*1af10*/  FSEL R113, R113, -INF , P3 ;  /* 0xff80000071717808 */ /* 0x000fe20001800000 */
[----:B------:R-:W0:Y:S01]  /*1af20*/  MUFU.TANH R89, R89 ;  /* 0x0000005900597308 */ /* 0x000e220000002400 */
[----:B------:R-:W-:-:S02]  /*1af30*/  ISETP.GT.AND P3, PT, R123, 0xb9, PT ;  /* 0x000000b97b00780c */ /* 0x000fc40003f64270 */
[----:B------:R-:W-:Y:S02]  /*1af40*/  FSEL R116, R116, -INF , P2 ;  /* 0xff80000074747808 */ /* 0x000fe40001000000 */
[----:B------:R-:W-:Y:S02]  /*1af50*/  ISETP.GT.AND P2, PT, R123, 0xc0, PT ;  /* 0x000000c07b00780c */ /* 0x000fe40003f44270 */
[----:B------:R-:W-:Y:S01]  /*1af60*/  FSEL R117, R117, -INF , P3 ;  /* 0xff80000075757808 */ /* 0x000fe20001800000 */
[----:B------:R-:W1:Y:S01]  /*1af70*/  MUFU.TANH R96, R96 ;  /* 0x0000006000607308 */ /* 0x000e620000002400 */
[C---:B------:R-:W-:Y:S02]  /*1af80*/  ISETP.GT.AND P3, PT, R123.reuse, 0xc1, PT ;  /* 0x000000c17b00780c */ /* 0x040fe40003f64270 */
[----:B--2---:R-:W-:Y:S02]  /*1af90*/  FSEL R97, R14, -INF , P2 ;  /* 0xff8000000e617808 */ /* 0x004fe40001000000 */
[----:B------:R-:W-:-:S02]  /*1afa0*/  ISETP.GT.AND P2, PT, R123, 0xc8, PT ;  /* 0x000000c87b00780c */ /* 0x000fc40003f44270 */
[----:B------:R-:W-:Y:S01]  /*1afb0*/  ISETP.GT.AND P4, PT, R13, 0x1, PT ;  /* 0x000000010d00780c */ /* 0x000fe20003f84270 */
[----:B------:R2:W-:Y:S01]  /*1afc0*/  MUFU.TANH R14, R100 ;  /* 0x00000064000e7308 */ /* 0x0005e20000002400 */
[----:B0-----:R-:W-:Y:S02]  /*1afd0*/  FSEL R89, R89, -INF , P2 ;  /* 0xff80000059597808 */ /* 0x001fe40001000000 */
[----:B------:R-:W-:Y:S02]  /*1afe0*/  ISETP.GT.AND P2, PT, R123, 0xd0, PT ;  /* 0x000000d07b00780c */ /* 0x000fe40003f44270 */
[----:B------:R-:W-:Y:S02]  /*1aff0*/  FSEL R185, R185, -INF , P4 ;  /* 0xff800000b9b97808 */ /* 0x000fe40002000000 */
[----:B------:R-:W-:Y:S01]  /*1b000*/  ISETP.GT.AND P4, PT, R13, 0x9, PT ;  /* 0x000000090d00780c */ /* 0x000fe20003f84270 */
[----:B------:R-:W0:Y:S01]  /*1b010*/  MUFU.TANH R93, R93 ;  /* 0x0000005d005d7308 */ /* 0x000e220000002400 */
[----:B--2---:R-:W-:Y:S01]  /*1b020*/  FSEL R100, R88, -INF , P3 ;  /* 0xff80000058647808 */ /* 0x004fe20001800000 */
[----:B------:R-:W-:Y:S01]  /*1b030*/  FMUL.FTZ R88, R2, R101 ;  /* 0x0000006502587220 */ /* 0x000fe20000410000 */
[----:B------:R-:W-:-:S02]  /*1b040*/  ISETP.GT.AND P3, PT, R123, 0xc9, PT ;  /* 0x000000c97b00780c */ /* 0x000fc40003f64270 */
[----:B------:R-:W-:Y:S02]  /*1b050*/  FSEL R189, R189, -INF , P4 ;  /* 0xff800000bdbd7808 */ /* 0x000fe40002000000 */
[----:B------:R-:W-:Y:S01]  /*1b060*/  FSEL R92, R92, -INF , P3 ;  /* 0xff8000005c5c7808 */ /* 0x000fe20001800000 */
[----:B------:R-:W2:Y:S01]  /*1b070*/  MUFU.TANH R88, R88 ;  /* 0x0000005800587308 */ /* 0x000ea20000002400 */
[----:B------:R-:W-:Y:S02]  /*1b080*/  ISETP.GT.AND P3, PT, R123, 0xd1, PT ;  /* 0x000000d17b00780c */ /* 0x000fe40003f64270 */
[----:B------:R-:W-:Y:S02]  /*1b090*/  ISETP.GT.AND P4, PT, R13, 0x11, PT ;  /* 0x000000110d00780c */ /* 0x000fe40003f84270 */
[----:B-1----:R-:W-:Y:S02]  /*1b0a0*/  FSEL R96, R96, -INF , P3 ;  /* 0xff80000060607808 */ /* 0x002fe40001800000 */
[----:B------:R-:W-:Y:S01]  /*1b0b0*/  ISETP.GT.AND P3, PT, R123, 0xd9, PT ;  /* 0x000000d97b00780c */ /* 0x000fe20003f64270 */
[----:B------:R-:W1:Y:S01]  /*1b0c0*/  MUFU.TANH R155, R155 ;  /* 0x0000009b009b7308 */ /* 0x000e620000002400 */
[----:B0-----:R-:W-:-:S02]  /*1b0d0*/  FSEL R101, R93, -INF , P2 ;  /* 0xff8000005d657808 */ /* 0x001fc40001000000 */
[----:B------:R-:W-:Y:S02]  /*1b0e0*/  ISETP.GT.AND P2, PT, R123, 0xd8, PT ;  /* 0x000000d87b00780c */ /* 0x000fe40003f44270 */
[----:B------:R-:W-:Y:S02]  /*1b0f0*/  FSEL R193, R193, -INF , P4 ;  /* 0xff800000c1c17808 */ /* 0x000fe40002000000 */
[C---:B------:R-:W-:Y:S01]  /*1b100*/  ISETP.GT.AND P4, PT, R13.reuse, 0x19, PT ;  /* 0x000000190d00780c */ /* 0x040fe20003f84270 */
[----:B------:R-:W0:Y:S01]  /*1b110*/  MUFU.TANH R158, R158 ;  /* 0x0000009e009e7308 */ /* 0x000e220000002400 */
[----:B--2---:R-:W-:Y:S02]  /*1b120*/  FSEL R123, R88, -INF , P3 ;  /* 0xff800000587b7808 */ /* 0x004fe40001800000 */
[----:B------:R-:W-:Y:S02]  /*1b130*/  ISETP.GT.AND P3, PT, R13, RZ, PT ;  /* 0x000000ff0d00720c */ /* 0x000fe40003f64270 */
[----:B------:R-:W-:-:S02]  /*1b140*/  FMNMX.FTZ R205, R125, R205, !PT ;  /* 0x000000cd7dcd7209 */ /* 0x000fc40007810000 */
[----:B------:R-:W-:Y:S01]  /*1b150*/  FSEL R184, R184, -INF , P3 ;  /* 0xff800000b8b87808 */ /* 0x000fe20001800000 */
[----:B------:R-:W2:Y:S01]  /*1b160*/  MUFU.TANH R159, R159 ;  /* 0x0000009f009f7308 */ /* 0x000ea20000002400 */
[----:B------:R-:W-:Y:S02]  /*1b170*/  ISETP.GT.AND P3, PT, R13, 0x8, PT ;  /* 0x000000080d00780c */ /* 0x000fe40003f64270 */
[----:B------:R-:W-:Y:S02]  /*1b180*/  FMNMX.FTZ R199, R184, R0, !PT ;  /* 0x00000000b8c77209 */ /* 0x000fe40007810000 */
[----:B------:R-:W-:Y:S02]  /*1b190*/  FSEL R188, R188, -INF , P3 ;  /* 0xff800000bcbc7808 */ /* 0x000fe40001800000 */
[----:B------:R-:W-:Y:S01]  /*1b1a0*/  FMNMX.FTZ R199, R185, R199, !PT ;  /* 0x000000c7b9c77209 */ /* 0x000fe20007810000 */
[----:B------:R-:W3:Y:S01]  /*1b1b0*/  MUFU.TANH R162, R162 ;  /* 0x000000a200a27308 */ /* 0x000ee20000002400 */
[----:B------:R-:W-:-:S02]  /*1b1c0*/  ISETP.GT.AND P3, PT, R13, 0x10, PT ;  /* 0x000000100d00780c */ /* 0x000fc40003f64270 */
[----:B------:R-:W-:Y:S02]  /*1b1d0*/  FMNMX.FTZ R199, R188, R199, !PT ;  /* 0x000000c7bcc77209 */ /* 0x000fe40007810000 */
[----:B------:R-:W-:Y:S02]  /*1b1e0*/  FSEL R192, R192, -INF , P3 ;  /* 0xff800000c0c07808 */ /* 0x000fe40001800000 */
[----:B------:R-:W-:Y:S01]  /*1b1f0*/  FMNMX.FTZ R199, R189, R199, !PT ;  /* 0x000000c7bdc77209 */ /* 0x000fe20007810000 */
[----:B------:R-:W4:Y:S01]  /*1b200*/  MUFU.TANH R163, R163 ;  /* 0x000000a300a37308 */ /* 0x000f220000002400 */
[----:B------:R-:W-:Y:S02]  /*1b210*/  ISETP.GT.AND P3, PT, R13, 0x18, PT ;  /* 0x000000180d00780c */ /* 0x000fe40003f64270 */
[----:B------:R-:W-:Y:S02]  /*1b220*/  FMNMX.FTZ R199, R192, R199, !PT ;  /* 0x000000c7c0c77209 */ /* 0x000fe40007810000 */
[----:B------:R-:W-:-:S02]  /*1b230*/  FSEL R196, R196, -INF , P3 ;  /* 0xff800000c4c47808 */ /* 0x000fc40001800000 */
[----:B------:R-:W-:Y:S01]  /*1b240*/  FMNMX.FTZ R199, R193, R199, !PT ;  /* 0x000000c7c1c77209 */ /* 0x000fe20007810000 */
[----:B------:R-:W4:Y:S01]  /*1b250*/  MUFU.TANH R166, R166 ;  /* 0x000000a600a67308 */ /* 0x000f220000002400 */
[----:B------:R-:W-:Y:S02]  /*1b260*/  ISETP.GT.AND P3, PT, R13, 0x20, PT ;  /* 0x000000200d00780c */ /* 0x000fe40003f64270 */
[----:B------:R-:W-:Y:S02]  /*1b270*/  FSEL R197, R197, -INF , P4 ;  /* 0xff800000c5c57808 */ /* 0x000fe40002000000 */
[----:B------:R-:W-:Y:S02]  /*1b280*/  FMNMX.FTZ R199, R196, R199, !PT ;  /* 0x000000c7c4c77209 */ /* 0x000fe40007810000 */
[----:B------:R-:W-:Y:S01]  /*1b290*/  FMNMX.FTZ R205, R204, R205, !PT ;  /* 0x000000cdcccd7209 */ /* 0x000fe20007810000 */
[----:B------:R-:W4:Y:S01]  /*1b2a0*/  MUFU.TANH R167, R167 ;  /* 0x000000a700a77308 */ /* 0x000f220000002400 */
[----:B------:R-:W-:-:S02]  /*1b2b0*/  ISETP.GT.AND P4, PT, R13, 0x21, PT ;  /* 0x000000210d00780c */ /* 0x000fc40003f84270 */
[----:B------:R-:W-:Y:S02]  /*1b2c0*/  FSEL R170, R170, -INF , P3 ;  /* 0xff800000aaaa7808 */ /* 0x000fe40001800000 */
[----:B------:R-:W-:Y:S02]  /*1b2d0*/  FMNMX.FTZ R199, R197, R199, !PT ;  /* 0x000000c7c5c77209 */ /* 0x000fe40007810000 */
[----:B------:R-:W-:Y:S01]  /*1b2e0*/  FMNMX.FTZ R205, R129, R205, !PT ;  /* 0x000000cd81cd7209 */ /* 0x000fe20007810000 */
[----:B------:R-:W4:Y:S01]  /*1b2f0*/  MUFU.TANH R138, R138 ;  /* 0x0000008a008a7308 */ /* 0x000f220000002400 */
[----:B------:R-:W-:Y:S02]  /*1b300*/  ISETP.GT.AND P3, PT, R13, 0x28, PT ;  /* 0x000000280d00780c */ /* 0x000fe40003f64270 */
[----:B------:R-:W-:Y:S02]  /*1b310*/  FSEL R171, R171, -INF , P4 ;  /* 0xff800000abab7808 */ /* 0x000fe40002000000 */
[----:B------:R-:W-:-:S02]  /*1b320*/  FMNMX.FTZ R199, R170, R199, !PT ;  /* 0x000000c7aac77209 */ /* 0x000fc40007810000 */
        /* <DEDUP_REMOVED lines=21> */
[----:B------:R4:W-:Y:S01]  /*1b480*/  MUFU.TANH R93, R110 ;  /* 0x0000006e005d7308 */ /* 0x0009e20000002400 */
        /* <DEDUP_REMOVED lines=16> */
[----:B-1----:R-:W-:Y:S02]  /*1b590*/  FSEL R155, R155, -INF , P4 ;  /* 0xff8000009b9b7808 */ /* 0x002fe40002000000 */
[----:B------:R-:W-:Y:S02]  /*1b5a0*/  FMNMX.FTZ R199, R154, R199, !PT ;  /* 0x000000c79ac77209 */ /* 0x000fe40007810000 */
[----:B------:R-:W-:Y:S01]  /*1b5b0*/  FMNMX.FTZ R205, R116, R205, !PT ;  /* 0x000000cd74cd7209 */ /* 0x000fe20007810000 */
[----:B------:R-:W1:Y:S01]  /*1b5c0*/  MUFU.TANH R122, R122 ;  /* 0x0000007a007a7308 */ /* 0x000e620000002400 */
[----:B------:R-:W-:Y:S02]  /*1b5d0*/  ISETP.GT.AND P4, PT, R13, 0x49, PT ;  /* 0x000000490d00780c */ /* 0x000fe40003f84270 */
[----:B0-----:R-:W-:Y:S02]  /*1b5e0*/  FSEL R158, R158, -INF , P3 ;  /* 0xff8000009e9e7808 */ /* 0x001fe40001800000 */
[----:B------:R-:W-:-:S02]  /*1b5f0*/  FMNMX.FTZ R199, R155, R199, !PT ;  /* 0x000000c79bc77209 */ /* 0x000fc40007810000 */
[----:B------:R-:W-:Y:S01]  /*1b600*/  FMNMX.FTZ R205, R117, R205, !PT ;  /* 0x000000cd75cd7209 */ /* 0x000fe20007810000 */
[----:B------:R-:W0:Y:S01]  /*1b610*/  MUFU.TANH R198, R198 ;  /* 0x000000c600c67308 */ /* 0x000e220000002400 */
[----:B------:R-:W-:Y:S02]  /*1b620*/  ISETP.GT.AND P3, PT, R13, 0x50, PT ;  /* 0x000000500d00780c */ /* 0x000fe40003f64270 */
[----:B--2---:R-:W-:Y:S02]  /*1b630*/  FSEL R159, R159, -INF , P4 ;  /* 0xff8000009f9f7808 */ /* 0x004fe40002000000 */
[----:B------:R-:W-:Y:S02]  /*1b640*/  FMNMX.FTZ R199, R158, R199, !PT ;  /* 0x000000c79ec77209 */ /* 0x000fe40007810000 */
[----:B------:R-:W-:Y:S01]  /*1b650*/  FMNMX.FTZ R205, R97, R205, !PT ;  /* 0x000000cd61cd7209 */ /* 0x000fe20007810000 */
[----:B------:R-:W2:Y:S01]  /*1b660*/  MUFU.TANH R126, R126 ;  /* 0x0000007e007e7308 */ /* 0x000ea20000002400 */
[----:B------:R-:W-:-:S02]  /*1b670*/  ISETP.GT.AND P4, PT, R13, 0x51, PT ;  /* 0x000000510d00780c */ /* 0x000fc40003f84270 */
[----:B---3--:R-:W-:Y:S02]  /*1b680*/  FSEL R162, R162, -INF , P3 ;  /* 0xff800000a2a27808 */ /* 0x008fe40001800000 */
[----:B------:R-:W-:Y:S02]  /*1b690*/  FMNMX.FTZ R199, R159, R199, !PT ;  /* 0x000000c79fc77209 */ /* 0x000fe40007810000 */
[----:B------:R-:W-:Y:S01]  /*1b6a0*/  FMNMX.FTZ R205, R100, R205, !PT ;  /* 0x000000cd64cd7209 */ /* 0x000fe20007810000 */
[----:B------:R-:W3:Y:S01]  /*1b6b0*/  MUFU.TANH R127, R127 ;  /* 0x0000007f007f7308 */ /* 0x000ee20000002400 */
[----:B------:R-:W-:Y:S02]  /*1b6c0*/  ISETP.GT.AND P3, PT, R13, 0x58, PT ;  /* 0x000000580d00780c */ /* 0x000fe40003f64270 */
[----:B----4-:R-:W-:Y:S02]  /*1b6d0*/  FSEL R163, R163, -INF , P4 ;  /* 0xff800000a3a37808 */ /* 0x010fe40002000000 */
        /* <DEDUP_REMOVED lines=16> */
[----:B------:R-:W-:Y:S01]  /*1b7e0*/  FSEL R110, R14, -INF , P2 ;  /* 0xff8000000e6e7808 */ /* 0x000fe20001000000 */
[----:B------:R-:W4:Y:S01]  /*1b7f0*/  MUFU.TANH R135, R135 ;  /* 0x0000008700877308 */ /* 0x000f220000002400 */
[----:B------:R-:W-:Y:S02]  /*1b800*/  FMNMX.FTZ R205, R96, R205, !PT ;  /* 0x000000cd60cd7209 */ /* 0x000fe40007810000 */
[----:B------:R-:W-:Y:S02]  /*1b810*/  ISETP.GT.AND P3, PT, R13, 0x68, PT ;  /* 0x000000680d00780c */ /* 0x000fe40003f64270 */
[----:B------:R-:W-:Y:S02]  /*1b820*/  FSEL R139, R139, -INF , P4 ;  /* 0xff8000008b8b7808 */ /* 0x000fe40002000000 */
[----:B------:R-:W-:Y:S01]  /*1b830*/  FMNMX.FTZ R199, R138, R199, !PT ;  /* 0x000000c78ac77209 */ /* 0x000fe20007810000 */
[----:B------:R-:W4:Y:S01]  /*1b840*/  MUFU.TANH R106, R106 ;  /* 0x0000006a006a7308 */ /* 0x000f220000002400 */
[----:B------:R-:W-:-:S02]  /*1b850*/  FMNMX.FTZ R14, R110, R205, !PT ;  /* 0x000000cd6e0e7209 */ /* 0x000fc40007810000 */
[----:B------:R-:W-:Y:S02]  /*1b860*/  ISETP.GT.AND P4, PT, R13, 0x69, PT ;  /* 0x000000690d00780c */ /* 0x000fe40003f84270 */
[----:B------:R-:W-:Y:S02]  /*1b870*/  FSEL R142, R142, -INF , P3 ;  /* 0xff8000008e8e7808 */ /* 0x000fe40001800000 */
[----:B------:R-:W-:Y:S01]  /*1b880*/  FMNMX.FTZ R199, R139, R199, !PT ;  /* 0x000000c78bc77209 */ /* 0x000fe20007810000 */
[----:B------:R-:W4:Y:S01]  /*1b890*/  MUFU.TANH R107, R107 ;  /* 0x0000006b006b7308 */ /* 0x000f220000002400 */
[----:B------:R-:W-:Y:S02]  /*1b8a0*/  FMNMX.FTZ R14, R123, R14, !PT ;  /* 0x0000000e7b0e7209 */ /* 0x000fe40007810000 */
[----:B------:R-:W-:Y:S02]  /*1b8b0*/  ISETP.GT.AND P3, PT, R13, 0x70, PT ;  /* 0x000000700d00780c */ /* 0x000fe40003f64270 */
[----:B------:R-:W-:Y:S01]  /*1b8c0*/  FSEL R143, R143, -INF , P4 ;  /* 0xff8000008f8f7808 */ /* 0x000fe20002000000 */
[----:B------:R-:W2:Y:S01]  /*1b8d0*/  SHFL.BFLY PT, R88, R14, 0x2, 0x1f ;  /* 0x0c401f000e587f89 */ /* 0x000ea200000e0000 */
[----:B------:R-:W-:Y:S01]  /*1b8e0*/  FMNMX.FTZ R199, R142, R199, !PT ;  /* 0x000000c78ec77209 */ /* 0x000fe20007810000 */
[----:B------:R-:W4:Y:S01]  /*1b8f0*/  MUFU.TANH R111, R111 ;  /* 0x0000006f006f7308 */ /* 0x000f220000002400 */
[----:B------:R-:W-:-:S02]  /*1b900*/  ISETP.GT.AND P4, PT, R13, 0x71, PT ;  /* 0x000000710d00780c */ /* 0x000fc40003f84270 */
[----:B------:R-:W-:Y:S02]  /*1b910*/  FSEL R146, R146, -INF , P3 ;  /* 0xff80000092927808 */ /* 0x000fe40001800000 */
[----:B------:R-:W-:Y:S02]  /*1b920*/  FMNMX.FTZ R199, R143, R199, !PT ;  /* 0x000000c78fc77209 */ /* 0x000fe40007810000 */
[----:B------:R-:W-:Y:S01]  /*1b930*/  ISETP.GT.AND P3, PT, R13, 0x78, PT ;  /* 0x000000780d00780c */ /* 0x000fe20003f64270 */
[----:B------:R-:W4:Y:S01]  /*1b940*/  MUFU.TANH R114, R114 ;  /* 0x0000007200727308 */ /* 0x000f220000002400 */
[----:B------:R-:W-:Y:S02]  /*1b950*/  FSEL R147, R147, -INF , P4 ;  /* 0xff80000093937808 */ /* 0x000fe40002000000 */
[----:B------:R-:W-:Y:S02]  /*1b960*/  FMNMX.FTZ R199, R146, R199, !PT ;  /* 0x000000c792c77209 */ /* 0x000fe40007810000 */
[----:B------:R-:W-:-:S02]  /*1b970*/  ISETP.GT.AND P4, PT, R13, 0x79, PT ;  /* 0x000000790d00780c */ /* 0x000fc40003f84270 */
[----:B------:R-:W-:Y:S01]  /*1b980*/  FSEL R150, R150, -INF , P3 ;  /* 0xff80000096967808 */ /* 0x000fe20001800000 */
[----:B------:R-:W4:Y:S01]  /*1b990*/  MUFU.TANH R115, R115 ;  /* 0x0000007300737308 */ /* 0x000f220000002400 */
[----:B------:R-:W-:Y:S02]  /*1b9a0*/  FMNMX.FTZ R199, R147, R199, !PT ;  /* 0x000000c793c77209 */ /* 0x000fe40007810000 */
[----:B------:R-:W-:Y:S02]  /*1b9b0*/  ISETP.GT.AND P3, PT, R13, 0x80, PT ;  /* 0x000000800d00780c */ /* 0x000fe40003f64270 */
[----:B------:R-:W-:Y:S02]  /*1b9c0*/  FSEL R151, R151, -INF , P4 ;  /* 0xff80000097977808 */ /* 0x000fe40002000000 */
[----:B------:R-:W-:Y:S01]  /*1b9d0*/  FMNMX.FTZ R199, R150, R199, !PT ;  /* 0x000000c796c77209 */ /* 0x000fe20007810000 */
[----:B------:R-:W4:Y:S01]  /*1b9e0*/  MUFU.TANH R118, R118 ;  /* 0x0000007600767308 */ /* 0x000f220000002400 */
[----:B------:R-:W-:-:S02]  /*1b9f0*/  ISETP.GT.AND P4, PT, R13, 0x81, PT ;  /* 0x000000810d00780c */ /* 0x000fc40003f84270 */
[----:B-1----:R-:W-:Y:S02]  /*1ba00*/  FSEL R122, R122, -INF , P3 ;  /* 0xff8000007a7a7808 */ /* 0x002fe40001800000 */
[----:B------:R-:W-:Y:S02]  /*1ba10*/  FMNMX.FTZ R199, R151, R199, !PT ;  /* 0x000000c797c77209 */ /* 0x000fe40007810000 */
[----:B------:R-:W-:Y:S01]  /*1ba20*/  ISETP.GT.AND P3, PT, R13, 0x88, PT ;  /* 0x000000880d00780c */ /* 0x000fe20003f64270 */
[----:B------:R-:W1:Y:S01]  /*1ba30*/  MUFU.TANH R119, R119 ;  /* 0x0000007700777308 */ /* 0x000e620000002400 */
[----:B0-----:R-:W-:Y:S02]  /*1ba40*/  FSEL R198, R198, -INF , P4 ;  /* 0xff800000c6c67808 */ /* 0x001fe40002000000 */
[----:B------:R-:W-:Y:S02]  /*1ba50*/  FMNMX.FTZ R199, R122, R199, !PT ;  /* 0x000000c77ac77209 */ /* 0x000fe40007810000 */
[----:B--2---:R-:W-:-:S02]  /*1ba60*/  FMNMX.FTZ R14, R14, R88, !PT ;  /* 0x000000580e0e7209 */ /* 0x004fc40007810000 */
[C---:B------:R-:W-:Y:S01]  /*1ba70*/  ISETP.GT.AND P4, PT, R13.reuse, 0x89, PT ;  /* 0x000000890d00780c */ /* 0x040fe20003f84270 */
[----:B------:R-:W0:Y:S01]  /*1ba80*/  MUFU.TANH R90, R90 ;  /* 0x0000005a005a7308 */ /* 0x000e220000002400 */
[----:B------:R-:W-:Y:S01]  /*1ba90*/  FSEL R126, R126, -INF , P3 ;  /* 0xff8000007e7e7808 */ /* 0x000fe20001800000 */
[----:B------:R-:W2:Y:S01]  /*1baa0*/  SHFL.BFLY PT, R88, R14, 0x1, 0x1f ;  /* 0x0c201f000e587f89 */ /* 0x000ea200000e0000 */
[----:B------:R-:W-:Y:S02]  /*1bab0*/  FMNMX.FTZ R199, R198, R199, !PT ;  /* 0x000000c7c6c77209 */ /* 0x000fe40007810000 */
[----:B------:R-:W-:Y:S02]  /*1bac0*/  ISETP.GT.AND P3, PT, R13, 0x90, PT ;  /* 0x000000900d00780c */ /* 0x000fe40003f64270 */
[----:B---3--:R-:W-:Y:S01]  /*1bad0*/  FSEL R127, R127, -INF , P4 ;  /* 0xff8000007f7f7808 */ /* 0x008fe20002000000 */
[----:B------:R-:W3:Y:S01]  /*1bae0*/  MUFU.TANH R91, R91 ;  /* 0x0000005b005b7308 */ /* 0x000ee20000002400 */
[----:B------:R-:W-:-:S02]  /*1baf0*/  FMNMX.FTZ R199, R126, R199, !PT ;  /* 0x000000c77ec77209 */ /* 0x000fc40007810000 */
[----:B------:R-:W-:Y:S02]  /*1bb00*/  ISETP.GT.AND P4, PT, R13, 0x91, PT ;  /* 0x000000910d00780c */ /* 0x000fe40003f84270 */
[----:B----4-:R-:W-:Y:S02]  /*1bb10*/  FSEL R130, R130, -INF , P3 ;  /* 0xff80000082827808 */ /* 0x010fe40001800000 */
[----:B------:R-:W-:Y:S01]  /*1bb20*/  FMNMX.FTZ R199, R127, R199, !PT ;  /* 0x000000c77fc77209 */ /* 0x000fe20007810000 */
[----:B------:R-:W4:Y:S01]  /*1bb30*/  MUFU.TANH R94, R94 ;  /* 0x0000005e005e7308 */ /* 0x000f220000002400 */
[----:B------:R-:W-:Y:S02]  /*1bb40*/  ISETP.GT.AND P3, PT, R13, 0x98, PT ;  /* 0x000000980d00780c */ /* 0x000fe40003f64270 */
[----:B------:R-:W-:Y:S02]  /*1bb50*/  FSEL R131, R131, -INF , P4 ;  /* 0xff80000083837808 */ /* 0x000fe40002000000 */
[----:B------:R-:W-:-:S02]  /*1bb60*/  FMNMX.FTZ R199, R130, R199, !PT ;  /* 0x000000c782c77209 */ /* 0x000fc40007810000 */
[----:B------:R-:W-:Y:S01]  /*1bb70*/  ISETP.GT.AND P4, PT, R13, 0x99, PT ;  /* 0x000000990d00780c */ /* 0x000fe20003f84270 */
[----:B------:R-:W4:Y:S01]  /*1bb80*/  MUFU.TANH R95, R95 ;  /* 0x0000005f005f7308 */ /* 0x000f220000002400 */
[----:B------:R-:W-:Y:S02]  /*1bb90*/  FSEL R134, R134, -INF , P3 ;  /* 0xff80000086867808 */ /* 0x000fe40001800000 */
[----:B------:R-:W-:Y:S02]  /*1bba0*/  FMNMX.FTZ R199, R131, R199, !PT ;  /* 0x000000c783c77209 */ /* 0x000fe40007810000 */
[----:B------:R-:W-:Y:S02]  /*1bbb0*/  ISETP.GT.AND P3, PT, R13, 0xa0, PT ;  /* 0x000000a00d00780c */ /* 0x000fe40003f64270 */
[----:B------:R-:W-:Y:S01]  /*1bbc0*/  FSEL R135, R135, -INF , P4 ;  /* 0xff80000087877808 */ /* 0x000fe20002000000 */
[----:B------:R-:W4:Y:S01]  /*1bbd0*/  MUFU.TANH R98, R98 ;  /* 0x0000006200627308 */ /* 0x000f220000002400 */
[----:B------:R-:W-:-:S02]  /*1bbe0*/  FMNMX.FTZ R199, R134, R199, !PT ;  /* 0x000000c786c77209 */ /* 0x000fc40007810000 */
[----:B------:R-:W-:Y:S02]  /*1bbf0*/  ISETP.GT.AND P4, PT, R13, 0xa1, PT ;  /* 0x000000a10d00780c */ /* 0x000fe40003f84270 */
[----:B------:R-:W-:Y:S02]  /*1bc00*/  FSEL R106, R106, -INF , P3 ;  /* 0xff8000006a6a7808 */ /* 0x000fe40001800000 */
[----:B------:R-:W-:Y:S01]  /*1bc10*/  FMNMX.FTZ R199, R135, R199, !PT ;  /* 0x000000c787c77209 */ /* 0x000fe20007810000 */
[----:B------:R-:W4:Y:S01]  /*1bc20*/  MUFU.TANH R99, R99 ;  /* 0x0000006300637308 */ /* 0x000f220000002400 */
[----:B--2---:R-:W-:Y:S01]  /*1bc30*/  FMNMX.FTZ R14, R14, R88, !PT ;  /* 0x000000580e0e7209 */ /* 0x004fe20007810000 */
[----:B------:R-:W-:Y:S01]  /*1bc40*/  IMAD.U32 R88, RZ, RZ, UR4 ;  /* 0x00000004ff587e24 */ /* 0x000fe2000f8e00ff */
[----:B------:R-:W-:Y:S02]  /*1bc50*/  ISETP.GT.AND P3, PT, R13, 0xa8, PT ;  /* 0x000000a80d00780c */ /* 0x000fe40003f64270 */
[----:B------:R-:W-:Y:S01]  /*1bc60*/  FSEL R107, R107, -INF , P4 ;  /* 0xff8000006b6b7808 */ /* 0x000fe20002000000 */
[----:B------:R-:W-:-:S01]  /*1bc70*/  FFMA.FTZ R205, R14, R88, -8 ;  /* 0xc10000000ecd7423 */ /* 0x000fc20000010058 */
[----:B------:R-:W-:Y:S01]  /*1bc80*/  FMNMX.FTZ R199, R106, R199, !PT ;  /* 0x000000c76ac77209 */ /* 0x000fe20007810000 */
[----:B------:R-:W2:Y:S01]  /*1bc90*/  MUFU.TANH R102, R102 ;  /* 0x0000006600667308 */ /* 0x000ea20000002400 */
[----:B------:R-:W-:-:S02]  /*1bca0*/  ISETP.GT.AND P4, PT, R13, 0xa9, PT ;  /* 0x000000a90d00780c */ /* 0x000fc40003f84270 */
[----:B------:R-:W-:Y:S02]  /*1bcb0*/  FSEL R93, R93, -INF , P3 ;  /* 0xff8000005d5d7808 */ /* 0x000fe40001800000 */
[----:B------:R-:W-:Y:S02]  /*1bcc0*/  FMNMX.FTZ R199, R107, R199, !PT ;  /* 0x000000c76bc77209 */ /* 0x000fe40007810000 */
[----:B------:R-:W-:Y:S02]  /*1bcd0*/  FSETP.NEU.FTZ.AND P2, PT, R14, -INF , PT ;  /* 0xff8000000e00780b */ /* 0x000fe40003f5d000 */
[----:B------:R-:W-:Y:S02]  /*1bce0*/  ISETP.GT.AND P3, PT, R13, 0xb0, PT ;  /* 0x000000b00d00780c */ /* 0x000fe40003f64270 */
[----:B------:R-:W-:Y:S02]  /*1bcf0*/  FSEL R111, R111, -INF , P4 ;  /* 0xff8000006f6f7808 */ /* 0x000fe40002000000 */
[----:B------:R-:W-:-:S02]  /*1bd00*/  FMNMX.FTZ R199, R93, R199, !PT ;  /* 0x000000c75dc77209 */ /* 0x000fc40007810000 */
[----:B------:R-:W-:Y:S02]  /*1bd10*/  FSEL R103, R205, RZ, P2 ;  /* 0x000000ffcd677208 */ /* 0x000fe40001000000 */
[----:B------:R1:W2:Y:S01]  /*1bd20*/  MUFU.TANH R205, R206 ;  /* 0x000000ce00cd7308 */ /* 0x0002a20000002400 */
[----:B------:R-:W-:Y:S02]  /*1bd30*/  ISETP.GT.AND P4, PT, R13, 0xb1, PT ;  /* 0x000000b10d00780c */ /* 0x000fe40003f84270 */
[----:B------:R-:W-:Y:S01]  /*1bd40*/  FSEL R114, R114, -INF , P3 ;  /* 0xff80000072727808 */ /* 0x000fe20001800000 */
[----:B------:R-:W-:-:S01]  /*1bd50*/  FFMA.FTZ R204, R204, R88, -R103 ;  /* 0x00000058cccc7223 */ /* 0x000fc20000010867 */
[----:B------:R-:W-:Y:S01]  /*1bd60*/  ISETP.GT.AND P3, PT, R13, 0xb8, PT ;  /* 0x000000b80d00780c */ /* 0x000fe20003f64270 */
[----:B------:R-:W-:-:S01]  /*1bd70*/  FFMA.FTZ R128, R128, R88, -R103 ;  /* 0x0000005880807223 */ /* 0x000fc20000010867 */
[----:B------:R-:W-:Y:S01]  /*1bd80*/  FSEL R115, R115, -INF , P4 ;  /* 0xff80000073737808 */ /* 0x000fe20002000000 */
[----:B------:R-:W-:-:S01]  /*1bd90*/  FFMA.FTZ R15, R15, R88, -R103 ;  /* 0x000000580f0f7223 */ /* 0x000fc20000010867 */
[----:B-1----:R-:W-:Y:S01]  /*1bda0*/  FMNMX.FTZ R206, R111, R199, !PT ;  /* 0x000000c76fce7209 */ /* 0x002fe20007810000 */
[----:B------:R-:W-:-:S01]  /*1bdb0*/  FFMA.FTZ R186, R186, R88, -R103 ;  /* 0x00000058baba7223 */ /* 0x000fc20000010867 */
[----:B------:R-:W-:Y:S01]  /*1bdc0*/  ISETP.GT.AND P4, PT, R13, 0xb9, PT ;  /* 0x000000b90d00780c */ /* 0x000fe20003f84270 */
[----:B------:R1:W-:Y:S01]  /*1bdd0*/  MUFU.EX2 R199, R204 ;  /* 0x000000cc00c77308 */ /* 0x0003e20000000800 */
[----:B------:R-:W-:Y:S01]  /*1bde0*/  FMNMX.FTZ R206, R114, R206, !PT ;  /* 0x000000ce72ce7209 */ /* 0x000fe20007810000 */
[-CC-:B------:R-:W-:Y:S01]  /*1bdf0*/  FFMA.FTZ R187, R187, R88.reuse, -R103.reuse ;  /* 0x00000058bbbb7223 */ /* 0x180fe20000010867 */
[----:B------:R-:W-:Y:S01]  /*1be00*/  FSEL R118, R118, -INF , P3 ;  /* 0xff80000076767808 */ /* 0x000fe20001800000 */
[--C-:B------:R-:W-:Y:S01]  /*1be10*/  FFMA.FTZ R190, R190, R88, -R103.reuse ;  /* 0x00000058bebe7223 */ /* 0x100fe20000010867 */
[----:B------:R-:W-:Y:S01]  /*1be20*/  FMNMX.FTZ R206, R115, R206, !PT ;  /* 0x000000ce73ce7209 */ /* 0x000fe20007810000 */
[-CC-:B------:R-:W-:Y:S01]  /*1be30*/  FFMA.FTZ R191, R191, R88.reuse, -R103.reuse ;  /* 0x00000058bfbf7223 */ /* 0x180fe20000010867 */
[----:B------:R-:W-:Y:S01]  /*1be40*/  ISETP.GT.AND P3, PT, R13, 0xc0, PT ;  /* 0x000000c00d00780c */ /* 0x000fe20003f64270 */
[-CC-:B------:R-:W-:Y:S01]  /*1be50*/  FFMA.FTZ R194, R194, R88.reuse, -R103.reuse ;  /* 0x00000058c2c27223 */ /* 0x180fe20000010867 */
[----:B-1----:R-:W-:-:S01]  /*1be60*/  FFMA.FTZ R204, R129, R88, -R103 ;  /* 0x0000005881cc7223 */ /* 0x002fc20000010867 */
[----:B------:R-:W-:Y:S01]  /*1be70*/  FSEL R129, R119, -INF , P4 ;  /* 0xff80000077817808 */ /* 0x000fe20002000000 */
[----:B------:R-:W-:-:S01]  /*1be80*/  FFMA.FTZ R195, R195, R88, -R103 ;  /* 0x00000058c3c37223 */ /* 0x000fc20000010867 */
[----:B------:R-:W-:Y:S01]  /*1be90*/  FMNMX.FTZ R206, R118, R206, !PT ;  /* 0x000000ce76ce7209 */ /* 0x000fe20007810000 */
[----:B------:R0:W-:Y:S01]  /*1bea0*/  MUFU.EX2 R119, R204 ;  /* 0x000000cc00777308 */ /* 0x0001e20000000800 */
[----:B------:R-:W-:Y:S01]  /*1beb0*/  ISETP.GT.AND P4, PT, R13, 0xc1, PT ;  /* 0x000000c10d00780c */ /* 0x000fe20003f84270 */
[-CC-:B------:R-:W-:Y:S01]  /*1bec0*/  FFMA.FTZ R168, R168, R88.reuse, -R103.reuse ;  /* 0x00000058a8a87223 */ /* 0x180fe20000010867 */
[----:B------:R-:W-:-:S01]  /*1bed0*/  FFMA.FTZ R169, R169, R88, -R103 ;  /* 0x00000058a9a97223 */ /* 0x000fc20000010867 */
[-CC-:B------:R-:W-:Y:S01]  /*1bee0*/  FFMA.FTZ R172, R172, R88.reuse, -R103.reuse ;  /* 0x00000058acac7223 */ /* 0x180fe20000010867 */
[----:B------:R-:W-:-:S01]  /*1bef0*/  FFMA.FTZ R173, R173, R88, -R103 ;  /* 0x00000058adad7223 */ /* 0x000fc20000010867 */
[-CC-:B------:R-:W-:Y:S01]  /*1bf00*/  FFMA.FTZ R176, R176, R88.reuse, -R103.reuse ;  /* 0x00000058b0b07223 */ /* 0x180fe20000010867 */
[----:B------:R-:W-:-:S01]  /*1bf10*/  FFMA.FTZ R177, R177, R88, -R103 ;  /* 0x00000058b1b17223 */ /* 0x000fc20000010867 */
[-CC-:B------:R-:W-:Y:S01]  /*1bf20*/  FFMA.FTZ R180, R180, R88.reuse, -R103.reuse ;  /* 0x00000058b4b47223 */ /* 0x180fe20000010867 */
[----:B0-----:R-:W-:Y:S01]  /*1bf30*/  FSEL R204, R90, -INF , P3 ;  /* 0xff8000005acc7808 */ /* 0x001fe20001800000 */
[--C-:B------:R-:W-:Y:S01]  /*1bf40*/  FFMA.FTZ R181, R181, R88, -R103.reuse ;  /* 0x00000058b5b57223 */ /* 0x100fe20000010867 */
[----:B------:R-:W-:Y:S01]  /*1bf50*/  FMNMX.FTZ R90, R129, R206, !PT ;  /* 0x000000ce815a7209 */ /* 0x000fe20007810000 */
[-CC-:B------:R-:W-:Y:S01]  /*1bf60*/  FFMA.FTZ R152, R152, R88.reuse, -R103.reuse ;  /* 0x0000005898987223 */ /* 0x180fe20000010867 */
[----:B------:R-:W-:Y:S01]  /*1bf70*/  ISETP.GT.AND P3, PT, R13, 0xc8, PT ;  /* 0x000000c80d00780c */ /* 0x000fe20003f64270 */
[-CC-:B------:R-:W-:Y:S01]  /*1bf80*/  FFMA.FTZ R153, R153, R88.reuse, -R103.reuse ;  /* 0x0000005899997223 */ /* 0x180fe20000010867 */
[----:B---3--:R-:W-:Y:S01]  /*1bf90*/  FSEL R206, R91, -INF , P4 ;  /* 0xff8000005bce7808 */ /* 0x008fe20002000000 */
[--C-:B------:R-:W-:Y:S01]  /*1bfa0*/  FFMA.FTZ R91, R133, R88, -R103.reuse ;  /* 0x00000058855b7223 */ /* 0x100fe20000010867 */
[----:B------:R-:W-:Y:S01]  /*1bfb0*/  FMNMX.FTZ R90, R204, R90, !PT ;  /* 0x0000005acc5a7209 */ /* 0x000fe20007810000 */
[-CC-:B------:R-:W-:Y:S01]  /*1bfc0*/  FFMA.FTZ R156, R156, R88.reuse, -R103.reuse ;  /* 0x000000589c9c7223 */ /* 0x180fe20000010867 */
[----:B------:R-:W-:Y:S01]  /*1bfd0*/  ISETP.GT.AND P4, PT, R13, 0xc9, PT ;  /* 0x000000c90d00780c */ /* 0x000fe20003f84270 */
[-CC-:B------:R-:W-:Y:S01]  /*1bfe0*/  FFMA.FTZ R157, R157, R88.reuse, -R103.reuse ;  /* 0x000000589d9d7223 */ /* 0x180fe20000010867 */
[----:B----4-:R-:W-:Y:S01]  /*1bff0*/  FSEL R94, R94, -INF , P3 ;  /* 0xff8000005e5e7808 */ /* 0x010fe20001800000 */
[--C-:B------:R-:W-:Y:S01]  /*1c000*/  FFMA.FTZ R160, R160, R88, -R103.reuse ;  /* 0x00000058a0a07223 */ /* 0x100fe20000010867 */
[----:B------:R-:W-:Y:S01]  /*1c010*/  FMNMX.FTZ R90, R206, R90, !PT ;  /* 0x0000005ace5a7209 */ /* 0x000fe20007810000 */
[-CC-:B------:R-:W-:Y:S01]  /*1c020*/  FFMA.FTZ R161, R161, R88.reuse, -R103.reuse ;  /* 0x00000058a1a17223 */ /* 0x180fe20000010867 */
[----:B------:R-:W-:Y:S01]  /*1c030*/  ISETP.GT.AND P3, PT, R13, 0xd0, PT ;  /* 0x000000d00d00780c */ /* 0x000fe20003f64270 */
[-CC-:B------:R-:W-:Y:S01]  /*1c040*/  FFMA.FTZ R164, R164, R88.reuse, -R103.reuse ;  /* 0x00000058a4a47223 */ /* 0x180fe20000010867 */
[----:B------:R-:W-:Y:S01]  /*1c050*/  FSEL R133, R95, -INF , P4 ;  /* 0xff8000005f857808 */ /* 0x000fe20002000000 */
[--C-:B------:R-:W-:Y:S01]  /*1c060*/  FFMA.FTZ R165, R165, R88, -R103.reuse ;  /* 0x00000058a5a57223 */ /* 0x100fe20000010867 */
[----:B------:R-:W-:Y:S01]  /*1c070*/  FMNMX.FTZ R90, R94, R90, !PT ;  /* 0x0000005a5e5a7209 */ /* 0x000fe20007810000 */
[----:B------:R0:W-:Y:S01]  /*1c080*/  MUFU.EX2 R95, R91 ;  /* 0x0000005b005f7308 */ /* 0x0001e20000000800 */
[----:B------:R-:W-:Y:S01]  /*1c090*/  ISETP.GT.AND P4, PT, R13, 0xd1, PT ;  /* 0x000000d10d00780c */ /* 0x000fe20003f84270 */
[-CC-:B------:R-:W-:Y:S01]  /*1c0a0*/  FFMA.FTZ R136, R136, R88.reuse, -R103.reuse ;  /* 0x0000005888887223 */ /* 0x180fe20000010867 */
[----:B------:R-:W-:Y:S01]  /*1c0b0*/  FSEL R98, R98, -INF , P3 ;  /* 0xff80000062627808 */ /* 0x000fe20001800000 */
[--C-:B------:R-:W-:Y:S01]  /*1c0c0*/  FFMA.FTZ R137, R137, R88, -R103.reuse ;  /* 0x0000005889897223 */ /* 0x100fe20000010867 */
[----:B------:R-:W-:Y:S01]  /*1c0d0*/  FMNMX.FTZ R90, R133, R90, !PT ;  /* 0x0000005a855a7209 */ /* 0x000fe20007810000 */
[-CC-:B------:R-:W-:Y:S01]  /*1c0e0*/  FFMA.FTZ R140, R140, R88.reuse, -R103.reuse ;  /* 0x000000588c8c7223 */ /* 0x180fe20000010867 */
[----:B------:R-:W-:Y:S01]  /*1c0f0*/  ISETP.GT.AND P3, PT, R13, 0xd8, PT ;  /* 0x000000d80d00780c */ /* 0x000fe20003f64270 */
[-CC-:B------:R-:W-:Y:S01]  /*1c100*/  FFMA.FTZ R141, R141, R88.reuse, -R103.reuse ;  /* 0x000000588d8d7223 */ /* 0x180fe20000010867 */
[----:B0-----:R-:W-:-:S01]  /*1c110*/  FFMA.FTZ R91, R104, R88, -R103 ;  /* 0x00000058685b7223 */ /* 0x001fc20000010867 */
[----:B------:R-:W-:Y:S01]  /*1c120*/  FSEL R104, R99, -INF , P4 ;  /* 0xff80000063687808 */ /* 0x000fe20002000000 */
[----:B------:R-:W-:-:S01]  /*1c130*/  FFMA.FTZ R144, R144, R88, -R103 ;  /* 0x0000005890907223 */ /* 0x000fc20000010867 */
[----:B------:R-:W-:Y:S01]  /*1c140*/  FMNMX.FTZ R90, R98, R90, !PT ;  /* 0x0000005a625a7209 */ /* 0x000fe20007810000 */
[----:B------:R-:W-:-:S01]  /*1c150*/  FFMA.FTZ R145, R145, R88, -R103 ;  /* 0x0000005891917223 */ /* 0x000fc20000010867 */
[----:B------:R-:W-:Y:S01]  /*1c160*/  ISETP.GT.AND P4, PT, R13, 0xd9, PT ;  /* 0x000000d90d00780c */ /* 0x000fe20003f84270 */
[----:B------:R-:W-:-:S01]  /*1c170*/  FFMA.FTZ R148, R148, R88, -R103 ;  /* 0x0000005894947223 */ /* 0x000fc20000010867 */
[----:B--2---:R-:W-:Y:S01]  /*1c180*/  FSEL R102, R102, -INF , P3 ;  /* 0xff80000066667808 */ /* 0x004fe20001800000 */
[----:B------:R-:W-:-:S01]  /*1c190*/  FFMA.FTZ R149, R149, R88, -R103 ;  /* 0x0000005895957223 */ /* 0x000fc20000010867 */
[----:B------:R-:W-:Y:S01]  /*1c1a0*/  FMNMX.FTZ R90, R104, R90, !PT ;  /* 0x0000005a685a7209 */ /* 0x000fe20007810000 */
[----:B------:R-:W-:-:S01]  /*1c1b0*/  FFMA.FTZ R120, R120, R88, -R103 ;  /* 0x0000005878787223 */ /* 0x000fc20000010867 */
[----:B------:R-:W-:Y:S01]  /*1c1c0*/  FSEL R205, R205, -INF , P4 ;  /* 0xff800000cdcd7808 */ /* 0x000fe20002000000 */
        /* <DEDUP_REMOVED lines=34> */
[----:B------:R-:W-:Y:S02]  /*1c3f0*/  FSEL R123, R90, RZ, P3 ;  /* 0x000000ff5a7b7208 */ /* 0x000fe40001800000 */
[----:B------:R-:W-:Y:S02]  /*1c400*/  FSEL R90, R14, RZ, P2 ;  /* 0x000000ff0e5a7208 */ /* 0x000fe40001000000 */
[----:B------:R-:W-:Y:S01]  /*1c410*/  ISETP.NE.AND P2, PT, R207, RZ, PT ;  /* 0x000000ffcf00720c */ /* 0x000fe20003f45270 */
[----:B------:R-:W-:Y:S01]  /*1c420*/  MUFU.EX2 R195, R195 ;  /* 0x000000c300c37308 */ /* 0x000fe20000000800 */
[----:B------:R-:W-:-:S01]  /*1c430*/  FFMA.FTZ R184, R184, R88, -R123 ;  /* 0x00000058b8b87223 */ /* 0x000fc2000001087b */
[----:B------:R-:W-:Y:S01]  /*1c440*/  FADD.FTZ R90, -R90, R3 ;  /* 0x000000035a5a7221 */ /* 0x000fe20000010100 */
[----:B------:R-:W-:-:S01]  /*1c450*/  FFMA.FTZ R3, R142, R88, -R123 ;  /* 0x000000588e037223 */ /* 0x000fc2000001087b */
[-CC-:B------:R-:W-:Y:S01]  /*1c460*/  FFMA.FTZ R185, R185, R88.reuse, -R123.reuse ;  /* 0x00000058b9b97223 */ /* 0x180fe2000001087b */
[----:B------:R-:W-:-:S01]  /*1c470*/  FFMA.FTZ R188, R188, R88, -R123 ;  /* 0x00000058bcbc7223 */ /* 0x000fc2000001087b */
[-C--:B------:R-:W-:Y:S01]  /*1c480*/  FMUL.FTZ R90, R90, R88.reuse ;  /* 0x000000585a5a7220 */ /* 0x080fe20000410000 */
        /* <DEDUP_REMOVED lines=9> */
[----:B------:R0:W1:Y:S01]  /*1c520*/  MUFU.EX2 R142, R90 ;  /* 0x0000005a008e7308 */ /* 0x0000620000000800 */
        /* <DEDUP_REMOVED lines=8> */
[----:B------:R-:W-:-:S01]  /*1c5b0*/  FFMA.FTZ R158, R158, R88, -R123 ;  /* 0x000000589e9e7223 */ /* 0x000fc2000001087b */
[----:B0-----:R-:W-:-:S02]  /*1c5c0*/  VIADD R90, R12, 0x600 ;  /* 0x000006000c5a7836 */ /* 0x001fc40000000000 */
[----:B------:R-:W-:-:S01]  /*1c5d0*/  FFMA.FTZ R159, R159, R88, -R123 ;  /* 0x000000589f9f7223 */ /* 0x000fc2000001087b */
[-CC-:B------:R-:W-:Y:S01]  /*1c5e0*/  FFMA.FTZ R12, R111, R88.reuse, -R123.reuse ;  /* 0x000000586f0c7223 */ /* 0x180fe2000001087b */
[----:B------:R-:W-:-:S01]  /*1c5f0*/  FFMA.FTZ R162, R162, R88, -R123 ;  /* 0x00000058a2a27223 */ /* 0x000fc2000001087b */
[----:B------:R-:W-:Y:S01]  /*1c600*/  FFMA.FTZ R163, R163, R88, -R123 ;  /* 0x00000058a3a37223 */ /* 0x000fe2000001087b */
[----:B------:R-:W-:Y:S01]  /*1c610*/  R2UR UR6, R90 ;  /* 0x000000005a0672ca */ /* 0x000fe200000e0000 */
[----:B------:R-:W0:Y:S01]  /*1c620*/  MUFU.EX2 R172, R172 ;  /* 0x000000ac00ac7308 */ /* 0x000e220000000800 */
[----:B-1----:R-:W-:-:S01]  /*1c630*/  FFMA.FTZ R236, R142, R236, R128 ;  /* 0x000000ec8eec7223 */ /* 0x002fc20000010080 */
[-CC-:B------:R-:W-:Y:S01]  /*1c640*/  FFMA.FTZ R166, R166, R88.reuse, -R123.reuse ;  /* 0x00000058a6a67223 */ /* 0x180fe2000001087b */
[----:B------:R-:W-:-:S01]  /*1c650*/  FFMA.FTZ R167, R167, R88, -R123 ;  /* 0x00000058a7a77223 */ /* 0x000fc2000001087b */
[----:B------:R-:W-:Y:S01]  /*1c660*/  FFMA.FTZ R138, R138, R88, -R123 ;  /* 0x000000588a8a7223 */ /* 0x000fe2000001087b */
[----:B------:R-:W-:-:S01]  /*1c670*/  FADD.FTZ R236, R15, R236 ;  /* 0x000000ec0fec7221 */ /* 0x000fc20000010000 */
[-CC-:B------:R-:W-:Y:S01]  /*1c680*/  FFMA.FTZ R139, R139, R88.reuse, -R123.reuse ;  /* 0x000000588b8b7223 */ /* 0x180fe2000001087b */
[----:B------:R-:W-:-:S01]  /*1c690*/  FFMA.FTZ R143, R143, R88, -R123 ;  /* 0x000000588f8f7223 */ /* 0x000fc2000001087b */
[----:B------:R1:W-:Y:S01]  /*1c6a0*/  MUFU.EX2 R99, R91 ;  /* 0x0000005b00637308 */ /* 0x0003e20000000800 */
[----:B------:R-:W-:-:S01]  /*1c6b0*/  FADD.FTZ R236, R186, R236 ;  /* 0x000000ecbaec7221 */ /* 0x000fc20000010000 */
[-CC-:B------:R-:W-:Y:S01]  /*1c6c0*/  FFMA.FTZ R146, R146, R88.reuse, -R123.reuse ;  /* 0x0000005892927223 */ /* 0x180fe2000001087b */
[----:B------:R-:W-:-:S01]  /*1c6d0*/  FFMA.FTZ R147, R147, R88, -R123 ;  /* 0x0000005893937223 */ /* 0x000fc2000001087b */
[----:B------:R-:W-:Y:S01]  /*1c6e0*/  FFMA.FTZ R150, R150, R88, -R123 ;  /* 0x0000005896967223 */ /* 0x000fe2000001087b */
[----:B------:R-:W-:-:S01]  /*1c6f0*/  FADD.FTZ R236, R187, R236 ;  /* 0x000000ecbbec7221 */ /* 0x000fc20000010000 */
[-CC-:B------:R-:W-:Y:S01]  /*1c700*/  FFMA.FTZ R151, R151, R88.reuse, -R123.reuse ;  /* 0x0000005897977223 */ /* 0x180fe2000001087b */
[----:B------:R-:W-:-:S01]  /*1c710*/  FFMA.FTZ R122, R122, R88, -R123 ;  /* 0x000000587a7a7223 */ /* 0x000fc2000001087b */
[----:B------:R-:W3:Y:S01]  /*1c720*/  MUFU.EX2 R173, R173 ;  /* 0x000000ad00ad7308 */ /* 0x000ee20000000800 */
[----:B------:R-:W-:-:S01]  /*1c730*/  FADD.FTZ R236, R190, R236 ;  /* 0x000000ecbeec7221 */ /* 0x000fc20000010000 */
[----:B-1----:R-:W-:Y:S01]  /*1c740*/  FSEL R91, R13, RZ, P3 ;  /* 0x000000ff0d5b7208 */ /* 0x002fe20001800000 */
[----:B------:R-:W-:-:S01]  /*1c750*/  FFMA.FTZ R198, R198, R88, -R123 ;  /* 0x00000058c6c67223 */ /* 0x000fc2000001087b */
[----:B------:R-:W-:Y:S01]  /*1c760*/  FFMA.FTZ R126, R126, R88, -R123 ;  /* 0x000000587e7e7223 */ /* 0x000fe2000001087b */
[----:B------:R-:W-:-:S01]  /*1c770*/  FADD.FTZ R236, R191, R236 ;  /* 0x000000ecbfec7221 */ /* 0x000fc20000010000 */
[----:B------:R-:W-:Y:S01]  /*1c780*/  FFMA.FTZ R127, R127, R88, -R123 ;  /* 0x000000587f7f7223 */ /* 0x000fe2000001087b */
[----:B------:R-:W-:-:S01]  /*1c790*/  FADD.FTZ R91, -R91, R0 ;  /* 0x000000005b5b7221 */ /* 0x000fc20000010100 */
[----:B------:R-:W1:Y:S01]  /*1c7a0*/  MUFU.EX2 R176, R176 ;  /* 0x000000b000b07308 */ /* 0x000e620000000800 */
[----:B------:R-:W-:-:S01]  /*1c7b0*/  FADD.FTZ R236, R194, R236 ;  /* 0x000000ecc2ec7221 */ /* 0x000fc20000010000 */
[-CC-:B------:R-:W-:Y:S01]  /*1c7c0*/  FFMA.FTZ R130, R130, R88.reuse, -R123.reuse ;  /* 0x0000005882827223 */ /* 0x180fe2000001087b */
[-C--:B------:R-:W-:Y:S01]  /*1c7d0*/  FMUL.FTZ R0, R91, R88.reuse ;  /* 0x000000585b007220 */ /* 0x080fe20000410000 */
[----:B------:R-:W-:Y:S01]  /*1c7e0*/  FFMA.FTZ R131, R131, R88, -R123 ;  /* 0x0000005883837223 */ /* 0x000fe2000001087b */
[----:B------:R-:W-:-:S01]  /*1c7f0*/  FADD.FTZ R236, R195, R236 ;  /* 0x000000ecc3ec7221 */ /* 0x000fc20000010000 */
[-CC-:B------:R-:W-:Y:S01]  /*1c800*/  FFMA.FTZ R134, R134, R88.reuse, -R123.reuse ;  /* 0x0000005886867223 */ /* 0x180fe2000001087b */
[----:B------:R-:W-:-:S01]  /*1c810*/  FFMA.FTZ R135, R135, R88, -R123 ;  /* 0x0000005887877223 */ /* 0x000fc2000001087b */
[----:B------:R-:W4:Y:S01]  /*1c820*/  MUFU.EX2 R177, R177 ;  /* 0x000000b100b17308 */ /* 0x000f220000000800 */
[----:B------:R-:W-:-:S01]  /*1c830*/  FADD.FTZ R236, R168, R236 ;  /* 0x000000eca8ec7221 */ /* 0x000fc20000010000 */
[-CC-:B------:R-:W-:Y:S01]  /*1c840*/  FFMA.FTZ R106, R106, R88.reuse, -R123.reuse ;  /* 0x000000586a6a7223 */ /* 0x180fe2000001087b */
[----:B------:R-:W-:-:S01]  /*1c850*/  FFMA.FTZ R107, R107, R88, -R123 ;  /* 0x000000586b6b7223 */ /* 0x000fc2000001087b */
[----:B------:R-:W-:Y:S01]  /*1c860*/  FFMA.FTZ R93, R93, R88, -R123 ;  /* 0x000000585d5d7223 */ /* 0x000fe2000001087b */
[----:B--2---:R-:W-:-:S01]  /*1c870*/  FADD.FTZ R236, R169, R236 ;  /* 0x000000eca9ec7221 */ /* 0x004fc20000010000 */
[-CC-:B------:R-:W-:Y:S01]  /*1c880*/  FFMA.FTZ R90, R115, R88.reuse, -R123.reuse ;  /* 0x00000058735a7223 */ /* 0x180fe2000001087b */
[----:B------:R-:W-:-:S01]  /*1c890*/  FFMA.FTZ R114, R114, R88, -R123 ;  /* 0x0000005872727223 */ /* 0x000fc2000001087b */
[----:B------:R-:W2:Y:S01]  /*1c8a0*/  MUFU.EX2 R180, R180 ;  /* 0x000000b400b47308 */ /* 0x000ea20000000800 */
[----:B0-----:R-:W-:-:S01]  /*1c8b0*/  FADD.FTZ R236, R172, R236 ;  /* 0x000000ecacec7221 */ /* 0x001fc20000010000 */
[-CC-:B------:R-:W-:Y:S01]  /*1c8c0*/  FFMA.FTZ R118, R118, R88.reuse, -R123.reuse ;  /* 0x0000005876767223 */ /* 0x180fe2000001087b */
[----:B------:R-:W-:-:S01]  /*1c8d0*/  FFMA.FTZ R204, R204, R88, -R123 ;  /* 0x00000058cccc7223 */ /* 0x000fc2000001087b */
[----:B------:R-:W-:Y:S01]  /*1c8e0*/  FFMA.FTZ R206, R206, R88, -R123 ;  /* 0x00000058cece7223 */ /* 0x000fe2000001087b */
[----:B---3--:R-:W-:-:S01]  /*1c8f0*/  FADD.FTZ R236, R173, R236 ;  /* 0x000000ecadec7221 */ /* 0x008fc20000010000 */
[-CC-:B------:R-:W-:Y:S01]  /*1c900*/  FFMA.FTZ R94, R94, R88.reuse, -R123.reuse ;  /* 0x000000585e5e7223 */ /* 0x180fe2000001087b */
[----:B------:R-:W-:-:S01]  /*1c910*/  FFMA.FTZ R133, R133, R88, -R123 ;  /* 0x0000005885857223 */ /* 0x000fc2000001087b */
[----:B------:R-:W-:Y:S01]  /*1c920*/  MUFU.EX2 R184, R184 ;  /* 0x000000b800b87308 */ /* 0x000fe20000000800 */
[----:B-1----:R-:W-:-:S01]  /*1c930*/  FADD.FTZ R236, R176, R236 ;  /* 0x000000ecb0ec7221 */ /* 0x002fc20000010000 */
[-CC-:B------:R-:W-:Y:S01]  /*1c940*/  FFMA.FTZ R98, R98, R88.reuse, -R123.reuse ;  /* 0x0000005862627223 */ /* 0x180fe2000001087b */
[----:B------:R-:W-:-:S01]  /*1c950*/  FFMA.FTZ R104, R104, R88, -R123 ;  /* 0x0000005868687223 */ /* 0x000fc2000001087b */
[----:B------:R-:W-:Y:S01]  /*1c960*/  FFMA.FTZ R102, R102, R88, -R123 ;  /* 0x0000005866667223 */ /* 0x000fe2000001087b */
[----:B----4-:R-:W-:-:S01]  /*1c970*/  FADD.FTZ R236, R177, R236 ;  /* 0x000000ecb1ec7221 */ /* 0x010fc20000010000 */
[----:B------:R-:W-:-:S02]  /*1c980*/  SHF.R.U32.HI R207, RZ, 0x7, R227 ;  /* 0x00000007ffcf7819 */ /* 0x000fc400000116e3 */
[----:B------:R-:W0:Y:S01]  /*1c990*/  MUFU.EX2 R0, R0 ;  /* 0x0000000000007308 */ /* 0x000e220000000800 */
[----:B--2---:R-:W-:-:S07]  /*1c9a0*/  FADD.FTZ R236, R180, R236 ;  /* 0x000000ecb4ec7221 */ /* 0x004fce0000010000 */
[----:B------:R-:W1:Y:S08]  /*1c9b0*/  MUFU.EX2 R181, R181 ;  /* 0x000000b500b57308 */ /* 0x000e700000000800 */
        /* <DEDUP_REMOVED lines=56> */
[----:B------:R-:W-:-:S05]  /*1cd40*/  IMAD.MOV.U32 R91, RZ, RZ, -0x3ffffff0 ;  /* 0xc0000010ff5b7424 */ /* 0x000fca00078e00ff */
[----:B------:R-:W-:Y:S01]  /*1cd50*/  R2UR UR7, R91 ;  /* 0x000000005b0772ca */ /* 0x000fe200000e0000 */
[----:B------:R-:W0:Y:S01]  /*1cd60*/  MUFU.EX2 R154, R154 ;  /* 0x0000009a009a7308 */ /* 0x000e220000000800 */
[----:B-1----:R-:W-:-:S01]  /*1cd70*/  FADD.FTZ R235, R182, R235 ;  /* 0x000000ebb6eb7221 */ /* 0x002fc20000010000 */
[-CC-:B------:R-:W-:Y:S01]  /*1cd80*/  FFMA.FTZ R91, R129, R88.reuse, -R123.reuse ;  /* 0x00000058815b7223 */ /* 0x180fe2000001087b */
[----:B------:R-:W-:-:S05]  /*1cd90*/  FFMA.FTZ R123, R205, R88, -R123 ;  /* 0x00000058cd7b7223 */ /* 0x000fca000001087b */
[----:B------:R-:W1:Y:S01]  /*1cda0*/  MUFU.EX2 R155, R155 ;  /* 0x0000009b009b7308 */ /* 0x000e620000000800 */
[----:B--2---:R-:W-:-:S03]  /*1cdb0*/  FADD.FTZ R235, R183, R235 ;  /* 0x000000ebb7eb7221 */ /* 0x004fc60000010000 */
[----:B------:R-:W-:Y:S04]  /*1cdc0*/  QGMMA.64x128x32.F32.E4M3.E4M3 R24, R200, gdesc[UR4], R24, gsb0 ;  /* 0x01e00004c8187df3 */ /* 0x000fe80008000818 */
        /* <DEDUP_REMOVED lines=36> */
[----:B------:R-:W-:-:S06]  /*1d010*/  WARPGROUP.DEPBAR.LE gsb0, 0x0 ;  /* 0x00008000000079c5 */ /* 0x000fcc0000010000 */
        /* <DEDUP_REMOVED lines=75> */
[----:B0-----:R-:W-:Y:S01]  /*1d4d0*/  IADD3 R133, -R207, 0xb, RZ ;  /* 0x0000000bcf857810 */ /* 0x001fe20007ffe1ff */
[----:B--2---:R-:W-:-:S04]  /*1d4e0*/  FADD.FTZ R200, R92, R200 ;  /* 0x000000c85cc87221 */ /* 0x004fc80000010000 */
[----:B------:R0:W-:Y:S06]  /*1d4f0*/  BAR.ARV R133, 0x100 ;  /* 0x000400850000751d */ /* 0x0001ec0000002000 */
[----:B------:R-:W2:Y:S01]  /*1d500*/  MUFU.EX2 R98, R98 ;  /* 0x0000006200627308 */ /* 0x000ea20000000800 */
[----:B---3--:R-:W-:-:S01]  /*1d510*/  FADD.FTZ R201, R129, R201 ;  /* 0x000000c981c97221 */ /* 0x008fc20000010000 */
[----:B0-----:R-:W-:Y:S02]  /*1d520*/  @!P2 IMAD R133, R21, 0x8, R16 ;  /* 0x000000081585a824 */ /* 0x001fe400078e0210 */
[----:B-1----:R-:W-:-:S02]  /*1d530*/  FADD.FTZ R200, R101, R200 ;  /* 0x000000c865c87221 */ /* 0x002fc40000010000 */
[----:B------:R-:W-:Y:S02]  /*1d540*/  @!P2 VIADD R133, R133, 0x2e840 ;  /* 0x0002e8408585a836 */ /* 0x000fe40000000000 */
[----:B------:R-:W0:Y:S03]  /*1d550*/  MUFU.EX2 R96, R96 ;  /* 0x0000006000607308 */ /* 0x000e260000000800 */
[----:B------:R-:W-:-:S04]  /*1d560*/  @!P2 PRMT R133, RZ, 0x654, R133 ;  /* 0x00000654ff85a816 */ /* 0x000fc80000000085 */
[----:B------:R1:W-:Y:S01]  /*1d570*/  @!P2 SYNCS.ARRIVE.TRANS64.RED.A1T0 RZ, [R133+URZ], RZ ;  /* 0x000000ff85ffa9a7 */ /* 0x0003e2000810043f */
        /* <DEDUP_REMOVED lines=9> */
[----:B0-----:R-:W-:-:S01]  /*1d610*/  FADD.FTZ R201, R102, R201 ;  /* 0x000000c966c97221 */ /* 0x001fc20000010000 */
[----:B---3--:R-:W-:-:S03]  /*1d620*/  FADD.FTZ R236, R103, R200 ;  /* 0x000000c867ec7221 */ /* 0x008fc60000010000 */
[----:B--2---:R-:W-:Y:S01]  /*1d630*/  FADD.FTZ R235, R123, R201 ;  /* 0x000000c97beb7221 */ /* 0x004fe20000010000 */
[----:B-1----:R-:W-:Y:S06]  /*1d640*/  @!P1 BRA `(.L_x_8480) ;  /* 0x0000000000049947 */ /* 0x002fec0003800000 */
[----:B------:R-:W-:Y:S01]  /*1d650*/  BPT.TRAP 0x1 ;  /* 0x000000040000795c */ /* 0x000fe20000300000 */
.L_x_8480:
[----:B------:R-:W2:Y:S02]  /*1d660*/  LDL R133, [R1+0x5c] ;  /* 0x00005c0001857983 */ /* 0x000ea40000100800 */
[----:B--2---:R-:W-:Y:S01]  /*1d670*/  R2UR UR4, R133 ;  /* 0x00000000850472ca */ /* 0x004fe200000e0000 */
[----:B------:R-:W-:Y:S02]  /*1d680*/  IMAD R133, R231, 0x8, R16 ;  /* 0x00000008e7857824 */ /* 0x000fe400078e0210 */
[----:B------:R-:W2:Y:S01]  /*1d690*/  LDL R231, [R1+0x3c] ;  /* 0x00003c0001e77983 */ /* 0x000ea20000100800 */
        /* <DEDUP_REMOVED lines=9> */
[----:B------:R-:W-:Y:S01]  /*1d730*/  IMAD.U32 R200, RZ, RZ, UR4 ;  /* 0x00000004ffc87e24 */ /* 0x000fe2000f8e00ff */
        /* <DEDUP_REMOVED lines=115> */
[----:B------:R-:W-:-:S02]  /*1de70*/  IMAD.MOV.U32 R3, RZ, RZ, R14 ;  /* 0x000000ffff037224 */ /* 0x000fc400078e000e */
[----:B------:R-:W-:Y:S01]  /*1de80*/  IMAD.MOV.U32 R12, RZ, RZ, R234 ;  /* 0x000000ffff0c7224 */ /* 0x000fe200078e00ea */
[C---:B--2---:R-:W-:Y:S01]  /*1de90*/  ISETP.GT.AND P2, PT, R20.reuse, R231, PT ;  /* 0x000000e71400720c */ /* 0x044fe20003f44270 */
[----:B------:R-:W-:Y:S02]  /*1dea0*/  VIADD R20, R20, 0xffffffff ;  /* 0xffffffff14147836 */ /* 0x000fe40000000000 */
[----:B------:R-:W-:-:S10]  /*1deb0*/  IMAD.MOV.U32 R231, RZ, RZ, R21 ;  /* 0x000000ffffe77224 */ /* 0x000fd400078e0015 */
[----:B0-----:R-:W-:Y:S05]  /*1dec0*/  @P2 BRA `(.L_x_8481) ;  /* 0xffffffa000b02947 */ /* 0x001fea000383ffff */
[----:B------:R-:W-:-:S07]  /*1ded0*/  IMAD.MOV.U32 R231, RZ, RZ, R21 ;  /* 0x000000ffffe77224 */ /* 0x000fce00078e0015 */
.L_x_8470:
[----:B------:R-:W2:Y:S02]  /*1dee0*/  LDL R0, [R1+0x58] ;  /* 0x0000580001007983 */ /* 0x000ea40000100800 */
[----:B--2---:R-:W-:-:S13]  /*1def0*/  ISETP.GE.AND P0, PT, R20, R0, PT ;  /* 0x000000001400720c */ /* 0x004fda0003f06270 */
[----:B------:R-:W-:Y:S05]  /*1df00*/  @!P0 BRA `(.L_x_8482) ;  /* 0x0000004c00808947 */ /* 0x000fea0003800000 */
[----:B------:R-:W-:Y:S02]  /*1df10*/  IMAD.MOV.U32 R21, RZ, RZ, R13 ;  /* 0x000000ffff157224 */ /* 0x000fe400078e000d */
[----:B------:R-:W-:Y:S02]  /*1df20*/  IMAD.MOV.U32 R0, RZ, RZ, R14 ;  /* 0x000000ffff007224 */ /* 0x000fe400078e000e */
[----:B------:R-:W-:Y:S02]  /*1df30*/  IMAD.MOV.U32 R237, RZ, RZ, R234 ;  /* 0x000000ffffed7224 */ /* 0x000fe400078e00ea */
[----:B------:R-:W-:-:S07]  /*1df40*/  IMAD.MOV.U32 R3, RZ, RZ, R231 ;  /* 0x000000ffff037224 */ /* 0x000fce00078e00e7 */
.L_x_8493:
[----:B------:R-:W2:Y:S01]  /*1df50*/  LDL R12, [R1+0x44] ;  /* 0x00004400010c7983 */ /* 0x000ea20000100800 */
[----:B------:R-:W-:Y:S01]  /*1df60*/  VIADD R231, R3, 0x1 ;  /* 0x0000000103e77836 */ /* 0x000fe20000000000 */
[----:B------:R-:W-:Y:S05]  /*1df70*/  YIELD ;  /* 0x0000000000007946 */ /* 0x000fea0003800000 */
[----:B------:R-:W-:-:S04]  /*1df80*/  ISETP.NE.AND P0, PT, R231, 0x2, PT ;  /* 0x00000002e700780c */ /* 0x000fc80003f05270 */
[----:B------:R-:W-:Y:S02]  /*1df90*/  SEL R234, RZ, 0x1, P0 ;  /* 0x00000001ffea7807 */ /* 0x000fe40000000000 */
[----:B------:R-:W-:Y:S02]  /*1dfa0*/  SEL R231, R231, RZ, P0 ;  /* 0x000000ffe7e77207 */ /* 0x000fe40000000000 */
[----:B------:R-:W-:Y:S02]  /*1dfb0*/  LOP3.LUT R234, R237, R234, RZ, 0x3c, !PT ;  /* 0x000000eaedea7212 */ /* 0x000fe400078e3cff */
[----:B--2---:R-:W-:-:S13]  /*1dfc0*/  ISETP.NE.AND P2, PT, R12, RZ, PT ;  /* 0x000000ff0c00720c */ /* 0x004fda0003f45270 */
[----:B------:R-:W-:Y:S05]  /*1dfd0*/  @P2 BRA `(.L_x_8483) ;  /* 0x0000000000302947 */ /* 0x000fea0003800000 */
[----:B------:R-:W-:Y:S05]  /*1dfe0*/  @!P1 BRA `(.L_x_8484) ;  /* 0x0000000000049947 */ /* 0x000fea0003800000 */
[----:B------:R-:W-:Y:S01]  /*1dff0*/  BPT.TRAP 0x1 ;  /* 0x000000040000795c */ /* 0x000fe20000300000 */
.L_x_8484:
[----:B------:R-:W-:Y:S01]  /*1e000*/  IMAD R12, R231, 0x8, R16 ;  /* 0x00000008e70c7824 */ /* 0x000fe200078e0210 */
[----:B------:R-:W-:-:S04]  /*1e010*/  SHF.L.U32 R13, R234, 0x1f, RZ ;  /* 0x0000001fea0d7819 */ /* 0x000fc800000006ff */
[----:B------:R0:W1:Y:S01]  /*1e020*/  SYNCS.PHASECHK.TRANS64.TRYWAIT P0, [R12+URZ+0x2e830], R13 ;  /* 0x02e8300d0c0075a7 */ /* 0x000062000800017f */
[----:B------:R-:W-:Y:S05]  /*1e030*/  @!P1 BRA `(.L_x_8485) ;  /* 0x0000000000049947 */ /* 0x000fea0003800000 */
[----:B------:R-:W-:Y:S01]  /*1e040*/  BPT.TRAP 0x1 ;  /* 0x000000040000795c */ /* 0x000fe20000300000 */
.L_x_8485:
[----:B------:R-:W-:Y:S04]  /*1e050*/  BSSY B0, `(.L_x_8483) ;  /* 0x0000004000007945 */ /* 0x000fe80003800000 */
[----:B-1----:R-:W-:Y:S05]  /*1e060*/  @P0 BRA `(.L_x_8486) ;  /* 0x0000000000080947 */ /* 0x002fea0003800000 */
[----:B------:R-:W1:Y:S02]  /*1e070*/  SYNCS.PHASECHK.TRANS64.TRYWAIT P0, [R12+URZ+0x2e830], R13 ;  /* 0x02e8300d0c0075a7 */ /* 0x000e64000800017f */
[----:B-1----:R-:W-:Y:S05]  /*1e080*/  @!P0 BRA `(.L_x_8487) ;  /* 0x0000012800ec8947 */ /* 0x002fea0003800000 */
.L_x_8486:
[----:B------:R-:W-:Y:S05]  /*1e090*/  BSYNC B0 ;  /* 0x0000000000007941 */ /* 0x000fea0003800000 */
.L_x_8483:
[----:B01----:R-:W2:Y:S01]  /*1e0a0*/  LDL R12, [R1+0x48] ;  /* 0x00004800010c7983 */ /* 0x003ea20000100800 */
[----:B------:R-:W-:Y:S05]  /*1e0b0*/  WARPSYNC.ALL ;  /* 0x0000000000007948 */ /* 0x000fea0003800000 */
[----:B------:R-:W0:Y:S01]  /*1e0c0*/  S2R R14, SR_TID.X ;  /* 0x00000000000e7919 */ /* 0x000e220000002100 */
[----:B------:R-:W-:Y:S01]  /*1e0d0*/  IMAD.MOV.U32 R13, RZ, RZ, 0x40000040 ;  /* 0x40000040ff0d7424 */ /* 0x000fe200078e00ff */
[C---:B------:R-:W-:Y:S01]  /*1e0e0*/  R2UR UR24, R4.reuse ;  /* 0x00000000041872ca */ /* 0x040fe200000e0000 */
[----:B------:R-:W-:Y:S01]  /*1e0f0*/  IMAD.MOV.U32 R15, RZ, RZ, 0x40000040 ;  /* 0x40000040ff0f7424 */ /* 0x000fe200078e00ff */
[----:B------:R-:W-:Y:S01]  /*1e100*/  R2UR UR25, R5 ;  /* 0x00000000051972ca */ /* 0x000fe200000e0000 */
[----:B------:R-:W-:Y:S01]  /*1e110*/  IMAD.MOV.U32 R91, RZ, RZ, 0x40000040 ;  /* 0x40000040ff5b7424 */ /* 0x000fe200078e00ff */
[----:B------:R-:W-:Y:S01]  /*1e120*/  R2UR UR27, R13 ;  /* 0x000000000d1b72ca */ /* 0x000fe200000e0000 */
        /* <DEDUP_REMOVED lines=8> */
[C---:B------:R-:W-:Y:S01]  /*1e1b0*/  R2UR UR32, R4.reuse ;  /* 0x00000000042072ca */ /* 0x040fe200000e0000 */
[----:B------:R-:W-:Y:S01]  /*1e1c0*/  STL [R1+0xf0], R23 ;  /* 0x0000f01701007387 */ /* 0x000fe20000100800 */
[----:B------:R-:W-:Y:S02]  /*1e1d0*/  R2UR UR33, R5 ;  /* 0x00000000052172ca */ /* 0x000fe400000e0000 */
[----:B------:R-:W-:Y:S01]  /*1e1e0*/  R2UR UR39, R89 ;  /* 0x00000000592772ca */ /* 0x000fe200000e0000 */
[----:B------:R-:W-:Y:S01]  /*1e1f0*/  STL [R1+0xec], R22 ;  /* 0x0000ec1601007387 */ /* 0x000fe20000100800 */
[----:B------:R-:W-:Y:S02]  /*1e200*/  R2UR UR36, R4 ;  /* 0x00000000042472ca */ /* 0x000fe400000e0000 */
[----:B------:R-:W-:Y:S01]  /*1e210*/  R2UR UR37, R5 ;  /* 0x00000000052572ca */ /* 0x000fe200000e0000 */
[----:B------:R-:W-:Y:S01]  /*1e220*/  STL [R1+0xe8], R21 ;  /* 0x0000e81501007387 */ /* 0x000fe20000100800 */
[----:B------:R-:W-:-:S02]  /*1e230*/  R2UR UR47, R15 ;  /* 0x000000000f2f72ca */ /* 0x000fc400000e0000 */
[C---:B------:R-:W-:Y:S01]  /*1e240*/  R2UR UR44, R4.reuse ;  /* 0x00000000042c72ca */ /* 0x040fe200000e0000 */
[----:B------:R-:W-:Y:S01]  /*1e250*/  STL [R1+0xe4], R20 ;  /* 0x0000e41401007387 */ /* 0x000fe20000100800 */
[----:B------:R-:W-:Y:S02]  /*1e260*/  R2UR UR45, R5 ;  /* 0x00000000052d72ca */ /* 0x000fe400000e0000 */
[----:B0-----:R-:W-:Y:S01]  /*1e270*/  SHF.R.U32.HI R14, RZ, 0x7, R14 ;  /* 0x00000007ff0e7819 */ /* 0x001fe2000001160e */
[----:B------:R-:W-:Y:S01]  /*1e280*/  STL [R1+0xe0], R19 ;  /* 0x0000e01301007387 */ /* 0x000fe20000100800 */
[----:B------:R-:W-:Y:S02]  /*1e290*/  R2UR UR55, R89 ;  /* 0x00000000593772ca */ /* 0x000fe400000e0000 */
        /* <DEDUP_REMOVED lines=13> */
[C---:B------:R-:W-:Y:S01]  /*1e370*/  R2UR UR13, R89.reuse ;  /* 0x00000000590d72ca */ /* 0x040fe200000e0000 */
[----:B------:R-:W-:Y:S01]  /*1e380*/  STL [R1+0xd4], R16 ;  /* 0x0000d41001007387 */ /* 0x000fe20000100800 */
[----:B------:R-:W-:Y:S02]  /*1e390*/  R2UR UR23, R89 ;  /* 0x00000000591772ca */ /* 0x000fe400000e0000 */
[----:B------:R-:W-:Y:S01]  /*1e3a0*/  R2UR UR5, R91 ;  /* 0x000000005b0572ca */ /* 0x000fe200000e0000 */
[----:B------:R1:W-:Y:S01]  /*1e3b0*/  STL [R1+0xd0], R3 ;  /* 0x0000d00301007387 */ /* 0x0003e20000100800 */
[----:B------:R-:W-:Y:S01]  /*1e3c0*/  IMAD.MOV.U32 R91, RZ, RZ, 0x40000040 ;  /* 0x40000040ff5b7424 */ /* 0x000fe200078e00ff */
[----:B------:R-:W-:Y:S02]  /*1e3d0*/  R2UR UR59, R13 ;  /* 0x000000000d3b72ca */ /* 0x000fe400000e0000 */
[----:B------:R3:W-:Y:S02]  /*1e3e0*/  STL [R1+0xcc], R2 ;  /* 0x0000cc0201007387 */ /* 0x0007e40000100800 */
[----:B------:R-:W-:Y:S01]  /*1e3f0*/  R2UR UR43, R91 ;  /* 0x000000005b2b72ca */ /* 0x000fe200000e0000 */
[----:B------:R-:W-:Y:S01]  /*1e400*/  WARPGROUP.ARRIVE ;  /* 0x00000000000079c5 */ /* 0x000fe20000000000 */
[----:B-1----:R-:W-:Y:S01]  /*1e410*/  MOV R3, UR7 ;  /* 0x0000000700037c02 */ /* 0x002fe20008000f00 */
[----:B------:R-:W-:Y:S01]  /*1e420*/  UMOV UR7, UR11 ;  /* 0x0000000b00077c82 */ /* 0x000fe20008000000 */
[----:B------:R-:W-:-:S02]  /*1e430*/  R2UR UR11, R15 ;  /* 0x000000000f0b72ca */ /* 0x000fc400000e0000 */
[----:B------:R-:W-:Y:S01]  /*1e440*/  MOV R23, UR7 ;  /* 0x0000000700177c02 */ /* 0x000fe20008000f00 */
[----:B------:R-:W-:Y:S01]  /*1e450*/  UMOV UR7, UR17 ;  /* 0x0000001100077c82 */ /* 0x000fe20008000000 */
[----:B------:R-:W-:-:S09]  /*1e460*/  R2UR UR17, R5 ;  /* 0x00000000051172ca */ /* 0x000fd200000e0000 */
[----:B------:R-:W-:Y:S01]  /*1e470*/  MOV R17, UR11 ;  /* 0x0000000b00117c02 */ /* 0x000fe20008000f00 */
[----:B------:R-:W-:Y:S01]  /*1e480*/  UMOV UR11, UR15 ;  /* 0x0000000f000b7c82 */ /* 0x000fe20008000000 */
[----:B------:R-:W-:Y:S01]  /*1e490*/  R2UR UR15, R89 ;  /* 0x00000000590f72ca */ /* 0x000fe200000e0000 */
[----:B------:R-:W-:Y:S01]  /*1e4a0*/  IMAD.MOV.U32 R89, RZ, RZ, 0x40000040 ;  /* 0x40000040ff597424 */ /* 0x000fe200078e00ff */
[----:B------:R-:W-:Y:S01]  /*1e4b0*/  MOV R25, UR11 ;  /* 0x0000000b00197c02 */ /* 0x000fe20008000f00 */
[----:B------:R-:W-:Y:S01]  /*1e4c0*/  UMOV UR11, UR13 ;  /* 0x0000000d000b7c82 */ /* 0x000fe20008000000 */
[----:B------:R-:W-:-:S09]  /*1e4d0*/  R2UR UR13, R11 ;  /* 0x000000000b0d72ca */ /* 0x000fd200000e0000 */
[----:B------:R-:W-:Y:S01]  /*1e4e0*/  MOV R19, UR15 ;  /* 0x0000000f00137c02 */ /* 0x000fe20008000f00 */
[----:B------:R-:W-:Y:S01]  /*1e4f0*/  UMOV UR15, UR19 ;  /* 0x00000013000f7c82 */ /* 0x000fe20008000000 */
[----:B------:R-:W-:Y:S02]  /*1e500*/  R2UR UR19, R15 ;  /* 0x000000000f1372ca */ /* 0x000fe400000e0000 */
[----:B------:R-:W-:Y:S01]  /*1e510*/  MOV R96, UR15 ;  /* 0x0000000f00607c02 */ /* 0x000fe20008000f00 */
[----:B------:R-:W-:Y:S01]  /*1e520*/  UMOV UR15, UR9 ;  /* 0x00000009000f7c82 */ /* 0x000fe20008000000 */
[----:B------:R-:W-:-:S09]  /*1e530*/  R2UR UR9, R11 ;  /* 0x000000000b0972ca */ /* 0x000fd200000e0000 */
[----:B------:R-:W-:Y:S01]  /*1e540*/  MOV R21, UR19 ;  /* 0x0000001300157c02 */ /* 0x000fe20008000f00 */
[----:B------:R-:W-:Y:S02]  /*1e550*/  UMOV UR19, UR21 ;  /* 0x0000001500137c82 */ /* 0x000fe40008000000 */
[----:B------:R-:W-:Y:S01]  /*1e560*/  MOV R94, UR19 ;  /* 0x00000013005e7c02 */ /* 0x000fe20008000f00 */
[----:B------:R-:W-:Y:S01]  /*1e570*/  UMOV UR19, UR5 ;  /* 0x0000000500137c82 */ /* 0x000fe20008000000 */
[----:B------:R-:W-:Y:S01]  /*1e580*/  R2UR UR5, R11 ;  /* 0x000000000b0572ca */ /* 0x000fe200000e0000 */
[----:B--2---:R-:W-:-:S04]  /*1e590*/  IMAD R12, R231, 0x700, R12 ;  /* 0x00000700e70c7824 */ /* 0x004fc800078e020c */
[C---:B------:R-:W-:Y:S01]  /*1e5a0*/  VIADD R90, R12.reuse, 0x200 ;  /* 0x000002000c5a7836 */ /* 0x040fe20000000000 */
[C---:B------:R-:W-:Y:S01]  /*1e5b0*/  R2UR UR26, R12.reuse ;  /* 0x000000000c1a72ca */ /* 0x040fe200000e0000 */
[C---:B------:R-:W-:Y:S01]  /*1e5c0*/  VIADD R88, R12.reuse, 0x300 ;  /* 0x000003000c587836 */ /* 0x040fe20000000000 */
        /* <DEDUP_REMOVED lines=20> */
[----:B------:R-:W-:Y:S01]  /*1e710*/  IMAD.MOV.U32 R15, RZ, RZ, 0x40000040 ;  /* 0x40000040ff0f7424 */ /* 0x000fe200078e00ff */
[----:B------:R-:W-:-:S02]  /*1e720*/  IADD3 R14, R12, 0x202, RZ ;  /* 0x000002020c0e7810 */ /* 0x000fc40007ffe0ff */
        /* <DEDUP_REMOVED lines=10> */
[----:B------:R-:W-:-:S04]  /*1e7d0*/  VIADD R14, R12, 0x104 ;  /* 0x000001040c0e7836 */ /* 0x000fc80000000000 */
[----:B---3--:R-:W-:-:S04]  /*1e7e0*/  MOV R2, UR6 ;  /* 0x0000000600027c02 */ /* 0x008fc80008000f00 */
[----:B------:R-:W-:Y:S01]  /*1e7f0*/  UMOV UR6, UR10 ;  /* 0x0000000a00067c82 */ /* 0x000fe20008000000 */
[----:B------:R-:W-:Y:S01]  /*1e800*/  R2UR UR10, R14 ;  /* 0x000000000e0a72ca */ /* 0x000fe200000e0000 */
[----:B------:R-:W-:Y:S01]  /*1e810*/  VIADD R14, R12, 0x304 ;  /* 0x000003040c0e7836 */ /* 0x000fe20000000000 */
[----:B------:R-:W-:Y:S01]  /*1e820*/  MOV R22, UR6 ;  /* 0x0000000600167c02 */ /* 0x000fe20008000f00 */
[----:B------:R-:W-:Y:S01]  /*1e830*/  UMOV UR6, UR16 ;  /* 0x0000001000067c82 */ /* 0x000fe20008000000 */
[----:B------:R-:W-:-:S09]  /*1e840*/  R2UR UR16, R4 ;  /* 0x00000000041072ca */ /* 0x000fd200000e0000 */
[----:B------:R-:W-:Y:S01]  /*1e850*/  MOV R16, UR10 ;  /* 0x0000000a00107c02 */ /* 0x000fe20008000f00 */
        /* <DEDUP_REMOVED lines=19> */
[----:B------:R-:W-:Y:S01]  /*1e990*/  UMOV UR14, UR8 ;  /* 0x00000008000e7c82 */ /* 0x000fe20008000000 */
[----:B------:R-:W-:-:S02]  /*1e9a0*/  IADD3 R14, R12, 0x6, RZ ;  /* 0x000000060c0e7810 */ /* 0x000fc40007ffe0ff */
[----:B------:R-:W-:Y:S01]  /*1e9b0*/  R2UR UR31, R89 ;  /* 0x00000000591f72ca */ /* 0x000fe200000e0000 */
[----:B------:R-:W-:Y:S01]  /*1e9c0*/  IMAD.MOV.U32 R89, RZ, RZ, 0x40000040 ;  /* 0x40000040ff597424 */ /* 0x000fe200078e00ff */
[C---:B------:R-:W-:Y:S02]  /*1e9d0*/  R2UR UR8, R10.reuse ;  /* 0x000000000a0872ca */ /* 0x040fe400000e0000 */
[----:B------:R-:W-:Y:S01]  /*1e9e0*/  MOV R20, UR18 ;  /* 0x0000001200147c02 */ /* 0x000fe20008000f00 */
[----:B------:R-:W-:Y:S02]  /*1e9f0*/  UMOV UR18, UR20 ;  /* 0x0000001400127c82 */ /* 0x000fe40008000000 */
[----:B------:R-:W-:Y:S01]  /*1ea00*/  MOV R93, UR18 ;  /* 0x00000012005d7c02 */ /* 0x000fe20008000f00 */
[----:B------:R-:W-:Y:S01]  /*1ea10*/  UMOV UR18, UR4 ;  /* 0x0000000400127c82 */ /* 0x000fe20008000000 */
[----:B------:R-:W-:-:S03]  /*1ea20*/  R2UR UR4, R10 ;  /* 0x000000000a0472ca */ /* 0x000fc600000e0000 */
        /* <DEDUP_REMOVED lines=17> */
[----:B------:R-:W-:Y:S02]  /*1eb40*/  WARPGROUP.DEPBAR.LE gsb0, 0x0 ;  /* 0x00008000000079c5 */ /* 0x000fe40000010000 */
[----:B------:R-:W-:-:S06]  /*1eb50*/  WARPGROUP.ARRIVE ;  /* 0x00000000000079c5 */ /* 0x000fcc0000000000 */
[----:B------:R-:W-:Y:S01]  /*1eb60*/  QGMMA.64x32x32.F32.E4M3.E4M3 R120, gdesc[UR44], RZ, !UPT, gsb0 ;  /* 0x006000002c7879f3 */ /* 0x000fe2000c0008ff */
[----:B------:R-:W-:Y:S01]  /*1eb70*/  R2UR UR46, R14 ;  /* 0x000000000e2e72ca */ /* 0x000fe200000e0000 */
[C---:B------:R-:W-:Y:S01]  /*1eb80*/  VIADD R14, R12.reuse, 0x506 ;  /* 0x000005060c0e7836 */ /* 0x040fe20000000000 */
[----:B------:R-:W-:Y:S01]  /*1eb90*/  R2UR UR47, R15 ;  /* 0x000000000f2f72ca */ /* 0x000fe200000e0000 */
[----:B------:R-:W-:Y:S01]  /*1eba0*/  VIADD R12, R12, 0x606 ;  /* 0x000006060c0c7836 */ /* 0x000fe20000000000 */
[----:B------:R-:W-:-:S04]  /*1ebb0*/  MOV R15, 0x40000040 ;  /* 0x40000040000f7802 */ /* 0x000fc80000000f00 */
[----:B------:R-:W-:Y:S01]  /*1ebc0*/  R2UR UR58, R12 ;  /* 0x000000000c3a72ca */ /* 0x000fe200000e0000 */
[----:B------:R-:W-:Y:S01]  /*1ebd0*/  IMAD.MOV.U32 R12, RZ, RZ, R94 ;  /* 0x000000ffff0c7224 */ /* 0x000fe200078e005e */
        /* <DEDUP_REMOVED lines=141> */
.L_x_8489:
[----:B------:R-:W-:Y:S01]  /*1f4b0*/  SHF.L.U32 R12, R237, 0x1f, RZ ;  /* 0x0000001fed0c7819 */ /* 0x000fe200000006ff */
[----:B-----5:R-:W-:-:S04]  /*1f4c0*/  IMAD R13, R3, 0x8, R16 ;  /* 0x00000008030d7824 */ /* 0x020fc800078e0210 */
[----:B------:R0:W1:Y:S01]  /*1f4d0*/  SYNCS.PHASECHK.TRANS64.TRYWAIT P0, [R13+URZ+0x2e850], R12 ;  /* 0x02e8500c0d0075a7 */ /* 0x000062000800017f */
[----:B------:R-:W-:Y:S05]  /*1f4e0*/  @!P1 BRA `(.L_x_8490) ;  /* 0x0000000000049947 */ /* 0x000fea0003800000 */
[----:B------:R-:W-:Y:S01]  /*1f4f0*/  BPT.TRAP 0x1 ;  /* 0x000000040000795c */ /* 0x000fe20000300000 */
.L_x_8490:
[----:B-1----:R-:W-:Y:S05]  /*1f500*/  @P0 BRA `(.L_x_8488) ;  /* 0x0000000000080947 */ /* 0x002fea0003800000 */
[----:B------:R-:W1:Y:S02]  /*1f510*/  SYNCS.PHASECHK.TRANS64.TRYWAIT P0, [R13+URZ+0x2e850], R12 ;  /* 0x02e8500c0d0075a7 */ /* 0x000e64000800017f */
[----:B-1----:R-:W-:Y:S05]  /*1f520*/  @!P0 BRA `(.L_x_8491) ;  /* 0x0000011400d88947 */ /* 0x002fea0003800000 */
.L_x_8488:
[----:B01---5:R-:W-:Y:S01]  /*1f530*/  VIADD R12, R16, 0x400 ;  /* 0x00000400100c7836 */ /* 0x023fe20000000000 */
        /* <DEDUP_REMOVED lines=34> */
[----:B------:R-:W-:Y:S01]  /*1f760*/  FMUL.FTZ R153, R2, R153 ;  /* 0x0000009902997220 */ /* 0x000fe20000410000 */
[----:B------:R-:W-:Y:S01]  /*1f770*/  R2UR UR7, R15 ;  /* 0x000000000f0772ca */ /* 0x000fe200000e0000 */
[----:B------:R-:W-:Y:S01]  /*1f780*/  IMAD.MOV.U32 R15, RZ, RZ, -0x3ffffff0 ;  /* 0xc0000010ff0f7424 */ /* 0x000fe200078e00ff */
[----:B------:R-:W-:Y:S01]  /*1f790*/  IADD3 R14, R12, 0x200, RZ ;  /* 0x000002000c0e7810 */ /* 0x000fe20007ffe0ff */
        /* <DEDUP_REMOVED lines=85> */
[----:B------:R-:W-:Y:S01]  /*1fcf0*/  FMUL.FTZ R103, R2, R103 ;  /* 0x0000006702677220 */ /* 0x000fe20000410000 */
[----:B------:R-:W-:-:S02]  /*1fd00*/  ULDC UR4, c[0x0][0x988] ;  /* 0x0002620000047ab9 */ /* 0x000fc40000000800 */
        /* <DEDUP_REMOVED lines=10> */
[----:B------:R-:W-:Y:S01]  /*1fdb0*/  QGMMA.64x128x32.F32.E4M3.E4M3 R24, R220, gdesc[UR4], R24, gsb0 ;  /* 0x01e00004dc187df3 */ /* 0x000fe20008000818 */
        /* <DEDUP_REMOVED lines=9> */
[----:B------:R-:W0:Y:S01]  /*1fe50*/  S2R R227, SR_TID.X ;  /* 0x0000000000e37919 */ /* 0x000e220000002100 */
[----:B------:R-:W-:-:S06]  /*1fe60*/  ISETP.NE.AND P0, PT, R226, RZ, PT ;  /* 0x000000ffe200720c */ /* 0x000fcc0003f05270 */
        /* <DEDUP_REMOVED lines=57> */
[----:B------:R-:W-:Y:S01]  /*20200*/  FMUL.FTZ R194, R2, R195 ;  /* 0x000000c302c27220 */ /* 0x000fe20000410000 */
[----:B------:R-:W-:Y:S01]  /*20210*/  R2UR UR6, R14 ;  /* 0x000000000e0672ca */ /* 0x000fe200000e0000 */
[----:B------:R-:W1:Y:S01]  /*20220*/  MUFU.TANH R185, R185 ;  /* 0x000000b900b97308 */ /* 0x000e620000002400 */
[C---:B------:R-:W-:Y:S01]  /*20230*/  FMUL.FTZ R195, R2.reuse, R196 ;  /* 0x000000c402c37220 */ /* 0x040fe20000410000 */
[C---:B------:R-:W-:Y:S01]  /*20240*/  FMUL.FTZ R196, R2.reuse, R197 ;  /* 0x000000c502c47220 */ /* 0x040fe20000410000 */
[C---:B------:R-:W-:Y:S01]  /*20250*/  FMUL.FTZ R197, R2.reuse, R198 ;  /* 0x000000c602c57220 */ /* 0x040fe20000410000 */
[C---:B------:R-:W-:Y:S01]  /*20260*/  FMUL.FTZ R198, R2.reuse, R199 ;  /* 0x000000c702c67220 */ /* 0x040fe20000410000 */
[----:B------:R-:W-:-:S03]  /*20270*/  FMUL.FTZ R199, R2, R88 ;  /* 0x0000005802c77220 */ /* 0x000fc60000410000 */
        /* <DEDUP_REMOVED lines=29> */
[----:B--2---:R-:W-:-:S04]  /*20450*/  FMNMX.FTZ R13, R196, R13, !PT ;  /* 0x0000000dc40d7209 */ /* 0x004fc80007810000 */
[----:B------:R-:W-:Y:S01]  /*20460*/  FMNMX.FTZ R13, R168, R13, !PT ;  /* 0x0000000da80d7209 */ /* 0x000fe20007810000 */
[----:B------:R-:W-:Y:S02]  /*20470*/  WARPGROUP.DEPBAR.LE gsb0, 0x0 ;  /* 0x00008000000079c5 */ /* 0x000fe40000010000 */
[----:B------:R-:W-:Y:S01]  /*20480*/  WARPGROUP.ARRIVE ;  /* 0x00000000000079c5 */ /* 0x000fe20000000000 */
[----:B0-----:R-:W-:Y:S01]  /*20490*/  FMNMX.FTZ R14, R198, R14, !PT ;  /* 0x0000000ec60e7209 */ /* 0x001fe20007810000 */
[----:B------:R-:W-:Y:S01]  /*204a0*/  MUFU.TANH R131, R131 ;  /* 0x0000008300837308 */ /* 0x000fe20000002400 */
[----:B------:R-:W-:Y:S02]  /*204b0*/  FMNMX.FTZ R13, R169, R13, !PT ;  /* 0x0000000da90d7209 */ /* 0x000fe40007810000 */
[----:B------:R-:W-:Y:S01]  /*204c0*/  FMNMX.FTZ R14, R170, R14, !PT ;  /* 0x0000000eaa0e7209 */ /* 0x000fe20007810000 */
[----:B------:R-:W-:Y:S01]  /*204d0*/  QGMMA.64x128x32.F32.E4M3.E4M3 R24, R208, gdesc[UR4], R24, gsb0 ;  /* 0x01e00004d0187df3 */ /* 0x000fe20008000818 */
        /* <DEDUP_REMOVED lines=32> */
[----:B------:R-:W4:Y:S01]  /*206e0*/  MUFU.TANH R105, R105 ;  /* 0x0000006900697308 */ /* 0x000f220000002400 */
        /* <DEDUP_REMOVED lines=35> */
[----:B-1----:R-:W-:-:S02]  /*20920*/  FMNMX.FTZ R13, R129, R13, !PT ;  /* 0x0000000d810d7209 */ /* 0x002fc40007810000 */
[----:B------:R-:W-:Y:S02]  /*20930*/  FMNMX.FTZ R14, R130, R14, !PT ;  /* 0x0000000e820e7209 */ /* 0x000fe40007810000 */
[----:B0-----:R-:W-:Y:S02]  /*20940*/  FMNMX.FTZ R13, R132, R13, !PT ;  /* 0x0000000d840d7209 */ /* 0x001fe40007810000 */
[----:B------:R-:W-:Y:S01]  /*20950*/  FMNMX.FTZ R14, R131, R14, !PT ;  /* 0x0000000e830e7209 */ /* 0x000fe20007810000 */
[----:B------:R-:W0:Y:S01]  /*20960*/  MUFU.TANH R113, R113 ;  /* 0x0000007100717308 */ /* 0x000e220000002400 */
[----:B--2---:R-:W-:Y:S02]  /*20970*/  FMNMX.FTZ R13, R133, R13, !PT ;  /* 0x0000000d850d7209 */ /* 0x004fe40007810000 */
[----:B------:R-:W-:Y:S02]  /*20980*/  FMNMX.FTZ R14, R134, R14, !PT ;  /* 0x0000000e860e7209 */ /* 0x000fe40007810000 */
[----:B---3--:R-:W-:-:S02]  /*20990*/  FMNMX.FTZ R13, R104, R13, !PT ;  /* 0x0000000d680d7209 */ /* 0x008fc40007810000 */
[----:B------:R-:W-:Y:S01]  /*209a0*/  FMNMX.FTZ R14, R135, R14, !PT ;  /* 0x0000000e870e7209 */ /* 0x000fe20007810000 */
[----:B------:R-:W1:Y:S01]  /*209b0*/  MUFU.TANH R115, R115 ;  /* 0x0000007300737308 */ /* 0x000e620000002400 */
[----:B----4-:R-:W-:Y:S02]  /*209c0*/  FMNMX.FTZ R13, R105, R13, !PT ;  /* 0x0000000d690d7209 */ /* 0x010fe40007810000 */
[----:B------:R-:W-:Y:S02]  /*209d0*/  FMNMX.FTZ R14, R106, R14, !PT ;  /* 0x0000000e6a0e7209 */ /* 0x000fe40007810000 */
[----:B------:R-:W-:Y:S02]  /*209e0*/  FMNMX.FTZ R13, R108, R13, !PT ;  /* 0x0000000d6c0d7209 */ /* 0x000fe40007810000 */
[----:B------:R-:W-:Y:S01]  /*209f0*/  FMNMX.FTZ R14, R107, R14, !PT ;  /* 0x0000000e6b0e7209 */ /* 0x000fe20007810000 */
[----:B------:R-:W2:Y:S01]  /*20a00*/  MUFU.TANH R116, R116 ;  /* 0x0000007400747308 */ /* 0x000ea20000002400 */
[----:B------:R-:W-:-:S02]  /*20a10*/  FMNMX.FTZ R13, R109, R13, !PT ;  /* 0x0000000d6d0d7209 */ /* 0x000fc40007810000 */
[----:B------:R-:W-:Y:S02]  /*20a20*/  FMNMX.FTZ R14, R110, R14, !PT ;  /* 0x0000000e6e0e7209 */ /* 0x000fe40007810000 */
[----:B------:R-:W-:Y:S02]  /*20a30*/  FMNMX.FTZ R13, R112, R13, !PT ;  /* 0x0000000d700d7209 */ /* 0x000fe40007810000 */
[----:B------:R-:W-:Y:S01]  /*20a40*/  FMNMX.FTZ R14, R111, R14, !PT ;  /* 0x0000000e6f0e7209 */ /* 0x000fe20007810000 */
[----:B------:R-:W3:Y:S01]  /*20a50*/  MUFU.TANH R118, R118 ;  /* 0x0000007600767308 */ /* 0x000ee20000002400 */
[----:B0-----:R-:W-:Y:S01]  /*20a60*/  FMNMX.FTZ R13, R113, R13, !PT ;  /* 0x0000000d710d7209 */ /* 0x001fe20007810000 */
[----:B------:R-:W-:Y:S02]  /*20a70*/  WARPGROUP.DEPBAR.LE gsb0, 0x0 ;  /* 0x00008000000079c5 */ /* 0x000fe40000010000 */
[----:B------:R-:W-:Y:S01]  /*20a80*/  FMUL.FTZ R208, R2, R89 ;  /* 0x0000005902d07220 */ /* 0x000fe20000410000 */
[----:B------:R-:W-:Y:S01]  /*20a90*/  FMNMX.FTZ R14, R114, R14, !PT ;  /* 0x0000000e720e7209 */ /* 0x000fe20007810000 */
[----:B------:R-:W-:-:S02]  /*20aa0*/  WARPGROUP.ARRIVE ;  /* 0x00000000000079c5 */ /* 0x000fc40000000000 */
[----:B------:R-:W0:Y:S01]  /*20ab0*/  MUFU.TANH R117, R117 ;  /* 0x0000007500757308 */ /* 0x000e220000002400 */
[----:B-1----:R-:W-:Y:S02]  /*20ac0*/  FMNMX.FTZ R14, R115, R14, !PT ;  /* 0x0000000e730e7209 */ /* 0x002fe40007810000 */
[----:B--2---:R-:W-:-:S05]  /*20ad0*/  FMNMX.FTZ R13, R116, R13, !PT ;  /* 0x0000000d740d7209 */ /* 0x004fca0007810000 */
        /* <DEDUP_REMOVED lines=38> */
[----:B0-----:R-:W-:Y:S01]  /*20d40*/  FMNMX.FTZ R14, R14, R89, !PT ;  /* 0x000000590e0e7209 */ /* 0x001fe20007810000 */
[----:B------:R-:W-:-:S04]  /*20d50*/  IMAD.MOV.U32 R89, RZ, RZ, -0x3ffffff0 ;  /* 0xc0000010ff597424 */ /* 0x000fc800078e00ff */
[----:B------:R-:W0:Y:S01]  /*20d60*/  SHFL.BFLY PT, R210, R14, 0x1, 0x1f ;  /* 0x0c201f000ed27f89 */ /* 0x000e2200000e0000 */
[----:B------:R-:W-:Y:S02]  /*20d70*/  R2UR UR7, R89 ;  /* 0x00000000590772ca */ /* 0x000fe400000e0000 */
[----:B-1----:R-:W-:Y:S01]  /*20d80*/  FMNMX.FTZ R13, R13, R88, !PT ;  /* 0x000000580d0d7209 */ /* 0x002fe20007810000 */
[----:B------:R-:W-:-:S04]  /*20d90*/  VIADD R88, R12, 0x500 ;  /* 0x000005000c587836 */ /* 0x000fc80000000000 */
[----:B------:R-:W1:Y:S01]  /*20da0*/  SHFL.BFLY PT, R209, R13, 0x1, 0x1f ;  /* 0x0c201f000dd17f89 */ /* 0x000e6200000e0000 */
[----:B------:R-:W-:Y:S01]  /*20db0*/  R2UR UR6, R88 ;  /* 0x00000000580672ca */ /* 0x000fe200000e0000 */
[----:B------:R-:W-:-:S12]  /*20dc0*/  IMAD.U32 R88, RZ, RZ, UR4 ;  /* 0x00000004ff587e24 */ /* 0x000fd8000f8e00ff */
[----:B------:R-:W-:Y:S01]  /*20dd0*/  QGMMA.64x128x32.F32.E4M3.E4M3 R24, R204, gdesc[UR4], R24, gsb0 ;  /* 0x01e00004cc187df3 */ /* 0x000fe20008000818 */
[----:B0-----:R-:W-:-:S05]  /*20de0*/  FMNMX.FTZ R14, R14, R210, !PT ;  /* 0x000000d20e0e7209 */ /* 0x001fca0007810000 */
[----:B------:R-:W-:Y:S01]  /*20df0*/  FADD.FTZ R89, -R14, R0 ;  /* 0x000000000e597221 */ /* 0x000fe20000010100 */
[----:B-1----:R-:W-:-:S03]  /*20e00*/  FMNMX.FTZ R13, R13, R209, !PT ;  /* 0x000000d10d0d7209 */ /* 0x002fc60007810000 */
[----:B------:R-:W-:Y:S02]  /*20e10*/  FMUL.FTZ R89, R89, R88 ;  /* 0x0000005859597220 */ /* 0x000fe40000410000 */
[----:B------:R-:W-:-:S04]  /*20e20*/  FADD.FTZ R21, -R13, R21 ;  /* 0x000000150d157221 */ /* 0x000fc80000010100 */
[----:B------:R-:W-:Y:S01]  /*20e30*/  MUFU.EX2 R89, R89 ;  /* 0x0000005900597308 */ /* 0x000fe20000000800 */
[----:B------:R-:W-:-:S07]  /*20e40*/  FMUL.FTZ R21, R21, R88 ;  /* 0x0000005815157220 */ /* 0x000fce0000410000 */
[----:B------:R-:W-:Y:S01]  /*20e50*/  MUFU.EX2 R21, R21 ;  /* 0x0000001500157308 */ /* 0x000fe20000000800 */
[----:B------:R-:W-:Y:S02]  /*20e60*/  WARPGROUP.DEPBAR.LE gsb0, 0x0 ;  /* 0x00008000000079c5 */ /* 0x000fe40000010000 */
[----:B------:R-:W-:Y:S01]  /*20e70*/  FFMA.FTZ R205, R14, R88, -8 ;  /* 0xc10000000ecd7423 */ /* 0x000fe20000010058 */
[----:B------:R-:W-:-:S03]  /*20e80*/  WARPGROUP.ARRIVE ;  /* 0x00000000000079c5 */ /* 0x000fc60000000000 */
        /* <DEDUP_REMOVED lines=24> */
[-CC-:B------:R-:W-:Y:S01]  /*21010*/  FFMA.FTZ R161, R161, R88.reuse, -R205.reuse ;  /* 0x00000058a1a17223 */ /* 0x180fe200000108cd */
[----:B------:R-:W-:-:S01]  /*21020*/  FFMA.FTZ R164, R164, R88, -R205 ;  /* 0x00000058a4a47223 */ /* 0x000fc200000108cd */
[-CC-:B------:R-:W-:Y:S01]  /*21030*/  FFMA.FTZ R165, R165, R88.reuse, -R205.reuse ;  /* 0x00000058a5a57223 */ /* 0x180fe200000108cd */
[----:B------:R-:W-:-:S01]  /*21040*/  FFMA.FTZ R136, R136, R88, -R205 ;  /* 0x0000005888887223 */ /* 0x000fc200000108cd */
[-CC-:B------:R-:W-:Y:S01]  /*21050*/  FFMA.FTZ R137, R137, R88.reuse, -R205.reuse ;  /* 0x0000005889897223 */ /* 0x180fe200000108cd */
[----:B------:R-:W-:-:S01]  /*21060*/  FFMA.FTZ R140, R140, R88, -R205 ;  /* 0x000000588c8c7223 */ /* 0x000fc200000108cd */
[----:B------:R-:W3:Y:S01]  /*21070*/  MUFU.EX2 R188, R188 ;  /* 0x000000bc00bc7308 */ /* 0x000ee20000000800 */
[----:B------:R-:W-:-:S01]  /*21080*/  FFMA.FTZ R141, R141, R88, -R205 ;  /* 0x000000588d8d7223 */ /* 0x000fc200000108cd */
[-CC-:B------:R-:W-:Y:S01]  /*21090*/  FFMA.FTZ R144, R144, R88.reuse, -R205.reuse ;  /* 0x0000005890907223 */ /* 0x180fe200000108cd */
[----:B------:R-:W-:-:S01]  /*210a0*/  FFMA.FTZ R145, R145, R88, -R205 ;  /* 0x0000005891917223 */ /* 0x000fc200000108cd */
[-CC-:B------:R-:W-:Y:S01]  /*210b0*/  FFMA.FTZ R148, R148, R88.reuse, -R205.reuse ;  /* 0x0000005894947223 */ /* 0x180fe200000108cd */
[----:B------:R-:W-:-:S01]  /*210c0*/  FFMA.FTZ R149, R149, R88, -R205 ;  /* 0x0000005895957223 */ /* 0x000fc200000108cd */
[-CC-:B------:R-:W-:Y:S01]  /*210d0*/  FFMA.FTZ R120, R120, R88.reuse, -R205.reuse ;  /* 0x0000005878787223 */ /* 0x180fe200000108cd */
[----:B------:R-:W-:-:S01]  /*210e0*/  FFMA.FTZ R121, R121, R88, -R205 ;  /* 0x0000005879797223 */ /* 0x000fc200000108cd */
[----:B------:R-:W4:Y:S01]  /*210f0*/  MUFU.EX2 R191, R191 ;  /* 0x000000bf00bf7308 */ /* 0x000f220000000800 */
        /* <DEDUP_REMOVED lines=23> */
[----:B0-----:R-:W-:Y:S01]  /*21270*/  FFMA.FTZ R236, R89, R236, R15 ;  /* 0x000000ec59ec7223 */ /* 0x001fe2000001000f */
[----:B------:R-:W0:Y:S01]  /*21280*/  MUFU.EX2 R192, R192 ;  /* 0x000000c000c07308 */ /* 0x000e220000000800 */
[----:B------:R-:W-:-:S02]  /*21290*/  VIADD R92, R12, 0x600 ;  /* 0x000006000c5c7836 */ /* 0x000fc40000000000 */
        /* <DEDUP_REMOVED lines=13> */
[----:B----4-:R-:W-:-:S01]  /*21370*/  FADD.FTZ R236, R191, R236 ;  /* 0x000000ecbfec7221 */ /* 0x010fc20000010000 */
[----:B------:R-:W2:Y:S01]  /*21380*/  MUFU.EX2 R185, R185 ;  /* 0x000000b900b97308 */ /* 0x000ea20000000800 */
[----:B------:R-:W-:-:S01]  /*21390*/  FFMA.FTZ R171, R171, R88, -R205 ;  /* 0x00000058abab7223 */ /* 0x000fc200000108cd */
[----:B------:R-:W-:Y:S01]  /*213a0*/  FFMA.FTZ R174, R174, R88, -R205 ;  /* 0x00000058aeae7223 */ /* 0x000fe200000108cd */
[----:B0-----:R-:W-:-:S01]  /*213b0*/  FADD.FTZ R236, R192, R236 ;  /* 0x000000ecc0ec7221 */ /* 0x001fc20000010000 */
        /* <DEDUP_REMOVED lines=25> */
[----:B------:R-:W-:Y:S01]  /*21550*/  R2UR UR6, R92 ;  /* 0x000000005c0672ca */ /* 0x000fe200000e0000 */
        /* <DEDUP_REMOVED lines=113> */
[----:B------:R-:W-:-:S06]  /*21c70*/  FFMA.FTZ R93, R119, R88, -R205 ;  /* 0x00000058775d7223 */ /* 0x000fcc00000108cd */
        /* <DEDUP_REMOVED lines=76> */
[----:B------:R-:W-:-:S05]  /*22140*/  IADD3 R111, -R227, 0xb, RZ ;  /* 0x0000000be36f7810 */ /* 0x000fca0007ffe1ff */
[----:B------:R2:W-:Y:S06]  /*22150*/  BAR.ARV R111, 0x100 ;  /* 0x0004006f0000751d */ /* 0x0005ec0000002000 */
[----:B------:R-:W3:Y:S01]  /*22160*/  MUFU.EX2 R92, R92 ;  /* 0x0000005c005c7308 */ /* 0x000ee20000000800 */
[----:B0-----:R-:W-:-:S01]  /*22170*/  FADD.FTZ R119, R114, R119 ;  /* 0x0000007772777221 */ /* 0x001fc20000010000 */
[----:B--2---:R-:W-:Y:S02]  /*22180*/  @!P0 IMAD R111, R231, 0x8, R16 ;  /* 0x00000008e76f8824 */ /* 0x004fe400078e0210 */
[----:B-1----:R-:W-:-:S03]  /*22190*/  FADD.FTZ R115, R113, R115 ;  /* 0x0000007371737221 */ /* 0x002fc60000010000 */
[----:B------:R-:W-:Y:S01]  /*221a0*/  @!P0 IADD3 R111, R111, 0x2e840, RZ ;  /* 0x0002e8406f6f8810 */ /* 0x000fe20007ffe0ff */
[----:B------:R-:W0:Y:S03]  /*221b0*/  MUFU.EX2 R116, R116 ;  /* 0x0000007400747308 */ /* 0x000e260000000800 */
[----:B------:R-:W-:-:S04]  /*221c0*/  @!P0 PRMT R111, RZ, 0x654, R111 ;  /* 0x00000654ff6f8816 */ /* 0x000fc8000000006f */
[----:B------:R1:W-:Y:S01]  /*221d0*/  @!P0 SYNCS.ARRIVE.TRANS64.RED.A1T0 RZ, [R111+URZ], RZ ;  /* 0x000000ff6fff89a7 */ /* 0x0003e2000810043f */
        /* <DEDUP_REMOVED lines=42> */
.L_x_8492:
[----:B------:R-:W2:Y:S04]  /*22480*/  LDL R0, [R1+0x5c] ;  /* 0x00005c0001007983 */ /* 0x000ea80000100800 */
[----:B------:R-:W3:Y:S01]  /*22490*/  LDL R111, [R1+0x58] ;  /* 0x00005800016f7983 */ /* 0x000ee20000100800 */
[----:B------:R-:W-:Y:S02]  /*224a0*/  F2FP.SATFINITE.E4M3.F32.PACK_AB_MERGE_C R108, R109, R108, RZ ;  /* 0x0000006c6d6c723e */ /* 0x000fe400048070ff */
[----:B------:R-:W-:Y:S02]  /*224b0*/  F2FP.SATFINITE.E4M3.F32.PACK_AB_MERGE_C R116, R117, R116, RZ ;  /* 0x000000747574723e */ /* 0x000fe400048070ff */
[----:B------:R-:W-:Y:S02]  /*224c0*/  F2FP.SATFINITE.E4M3.F32.PACK_AB_MERGE_C R206, R207, R206, RZ ;  /* 0x000000cecfce723e */ /* 0x000fe400048070ff */
[----:B------:R-:W-:-:S02]  /*224d0*/  F2FP.SATFINITE.E4M3.F32.PACK_AB_MERGE_C R108, R105, R104, R108 ;  /* 0x00000068696c723e */ /* 0x000fc4000480706c */
[----:B------:R-:W-:Y:S02]  /*224e0*/  F2FP.SATFINITE.E4M3.F32.PACK_AB_MERGE_C R116, R113, R112, R116 ;  /* 0x000000707174723e */ /* 0x000fe40004807074 */
        /* <DEDUP_REMOVED lines=118> */
[----:B------:R-:W-:Y:S01]  /*22c50*/  IMAD.MOV.U32 R206, RZ, RZ, R116 ;  /* 0x000000ffffce7224 */ /* 0x000fe200078e0074 */
[----:B--2---:R-:W-:Y:S01]  /*22c60*/  R2UR UR4, R0 ;  /* 0x00000000000472ca */ /* 0x004fe200000e0000 */
[----:B------:R-:W-:Y:S01]  /*22c70*/  IMAD R0, R3, 0x8, R16 ;  /* 0x0000000803007824 */ /* 0x000fe200078e0210 */
[----:B---3--:R-:W-:-:S03]  /*22c80*/  ISETP.GT.AND P0, PT, R20, R111, PT ;  /* 0x0000006f1400720c */ /* 0x008fc60003f04270 */
[----:B------:R-:W-:-:S08]  /*22c90*/  VIADD R0, R0, 0x2e860 ;  /* 0x0002e86000007836 */ /* 0x000fd00000000000 */
[----:B------:R-:W-:-:S05]  /*22ca0*/  IMAD.U32 R3, RZ, RZ, UR4 ;  /* 0x00000004ff037e24 */ /* 0x000fca000f8e00ff */
[----:B------:R-:W-:Y:S01]  /*22cb0*/  PRMT R0, R3, 0x654, R0 ;  /* 0x0000065403007816 */ /* 0x000fe20000000000 */
[----:B------:R-:W-:-:S03]  /*22cc0*/  VIADD R20, R20, 0xffffffff ;  /* 0xffffffff14147836 */ /* 0x000fc60000000000 */
[----:B------:R0:W-:Y:S01]  /*22cd0*/  SYNCS.ARRIVE.TRANS64.RED.A1T0 RZ, [R0+URZ], RZ ;  /* 0x000000ff00ff79a7 */ /* 0x0001e2000810043f */
[----:B------:R-:W-:Y:S02]  /*22ce0*/  IMAD.MOV.U32 R3, RZ, RZ, R231 ;  /* 0x000000ffff037224 */ /* 0x000fe400078e00e7 */
[----:B0-----:R-:W-:Y:S01]  /*22cf0*/  IMAD.MOV.U32 R0, RZ, RZ, R14 ;  /* 0x000000ffff007224 */ /* 0x001fe200078e000e */
[----:B------:R-:W-:Y:S06]  /*22d00*/  @P0 BRA `(.L_x_8493) ;  /* 0xffffffb000900947 */ /* 0x000fec000383ffff */
.L_x_8482:
[----:B------:R-:W-:Y:S05]  /*22d10*/  WARPSYNC.ALL ;  /* 0x0000000000007948 */ /* 0x000fea0003800000 */
[----:B------:R-:W-:Y:S06]  /*22d20*/  BAR.ARV 0x8, 0x180 ;  /* 0x0206000000007b1d */ /* 0x000fec0000002000 */
[----:B------:R-:W-:Y:S05]  /*22d30*/  @!P1 BRA `(.L_x_8494) ;  /* 0x0000000000049947 */ /* 0x000fea0003800000 */
[----:B------:R-:W-:Y:S01]  /*22d40*/  BPT.TRAP 0x1 ;  /* 0x000000040000795c */ /* 0x000fe20000300000 */
.L_x_8494:
[----:B------:R-:W-:Y:S01]  /*22d50*/  IMAD R9, R231, 0x8, R16 ;  /* 0x00000008e7097824 */ /* 0x000fe200078e0210 */
[----:B------:R-:W-:-:S04]  /*22d60*/  SHF.L.U32 R0, R234, 0x1f, RZ ;  /* 0x0000001fea007819 */ /* 0x000fc800000006ff */
[----:B------:R0:W1:Y:S01]  /*22d70*/  SYNCS.PHASECHK.TRANS64.TRYWAIT P0, [R9+URZ+0x2e850], R0 ;  /* 0x02e85000090075a7 */ /* 0x000062000800017f */
[----:B------:R-:W-:Y:S05]  /*22d80*/  @!P1 BRA `(.L_x_8495) ;  /* 0x0000000000049947 */ /* 0x000fea0003800000 */
[----:B------:R-:W-:Y:S01]  /*22d90*/  BPT.TRAP 0x1 ;  /* 0x000000040000795c */ /* 0x000fe20000300000 */
.L_x_8495:
[----:B------:R-:W-:-:S04]  /*22da0*/  IADD3 R16, R16, 0x400, RZ ;  /* 0x0000040010107810 */ /* 0x000fc80007ffe0ff */
[----:B------:R-:W-:-:S04]  /*22db0*/  SHF.R.U32.HI R16, RZ, 0x4, R16 ;  /* 0x00000004ff107819 */ /* 0x000fc80000011610 */
[----:B------:R-:W-:-:S04]  /*22dc0*/  LOP3.LUT R16, R16, 0x3fff, RZ, 0xc0, !PT ;  /* 0x00003fff10107812 */ /* 0x000fc800078ec0ff */
[----:B------:R-:W-:Y:S01]  /*22dd0*/  LOP3.LUT R16, R16, 0x10000, RZ, 0xfc, !PT ;  /* 0x0001000010107812 */ /* 0x000fe200078efcff */
[----:B-1----:R-:W-:Y:S06]  /*22de0*/  @P0 BRA `(.L_x_8496) ;  /* 0x0000000000080947 */ /* 0x002fec0003800000 */
[----:B------:R-:W1:Y:S02]  /*22df0*/  SYNCS.PHASECHK.TRANS64.TRYWAIT P0, [R9+URZ+0x2e850], R0 ;  /* 0x02e85000090075a7 */ /* 0x000e64000800017f */
[----:B-1----:R-:W-:Y:S05]  /*22e00*/  @!P0 BRA `(.L_x_8497) ;  /* 0x000000dc00b48947 */ /* 0x002fea0003800000 */
.L_x_8496:
[----:B------:R-:W-:Y:S01]  /*22e10*/  IMAD R2, R231, 0x700, R16 ;  /* 0x00000700e7027824 */ /* 0x000fe200078e0210 */
[----:B------:R-:W0:Y:S01]  /*22e20*/  LDL R12, [R1+0x9c] ;  /* 0x00009c00010c7983 */ /* 0x000e220000100800 */
[----:B------:R-:W-:Y:S01]  /*22e30*/  IMAD.MOV.U32 R3, RZ, RZ, -0x3ffffff0 ;  /* 0xc0000010ff037424 */ /* 0x000fe200078e00ff */
[----:B------:R-:W-:Y:S05]  /*22e40*/  WARPSYNC.ALL ;  /* 0x0000000000007948 */ /* 0x000fea0003800000 */
[C---:B------:R-:W-:Y:S01]  /*22e50*/  R2UR UR6, R2.reuse ;  /* 0x00000000020672ca */ /* 0x040fe200000e0000 */
[----:B------:R-:W-:Y:S01]  /*22e60*/  VIADD R4, R2, 0x100 ;  /* 0x0000010002047836 */ /* 0x000fe20000000000 */
[----:B------:R-:W-:Y:S01]  /*22e70*/  R2UR UR7, R3 ;  /* 0x00000000030772ca */ /* 0x000fe200000e0000 */
[----:B------:R-:W-:Y:S01]  /*22e80*/  WARPGROUP.ARRIVE ;  /* 0x00000000000079c5 */ /* 0x000fe20000000000 */
[----:B------:R-:W-:Y:S01]  /*22e90*/  IMAD.MOV.U32 R5, RZ, RZ, -0x3ffffff0 ;  /* 0xc0000010ff057424 */ /* 0x000fe200078e00ff */
[----:B------:R-:W2:Y:S01]  /*22ea0*/  LDL R10, [R1+0x88] ;  /* 0x00008800010a7983 */ /* 0x000ea20000100800 */
[----:B------:R-:W-:-:S03]  /*22eb0*/  ULDC.64 UR4, c[0x0][0x9a0] ;  /* 0x0002680000047ab9 */ /* 0x000fc60000000a00 */
[----:B------:R-:W3:Y:S01]  /*22ec0*/  LDL R8, [R1+0x74] ;  /* 0x0000740001087983 */ /* 0x000ee20000100800 */
[----:B------:R-:W-:Y:S01]  /*22ed0*/  ISETP.NE.U32.AND P0, PT, RZ, UR4, PT ;  /* 0x00000004ff007c0c */ /* 0x000fe2000bf05070 */
[----:B------:R-:W-:Y:S01]  /*22ee0*/  IMAD.MOV.U32 R11, RZ, RZ, -0x3ffffff0 ;  /* 0xc0000010ff0b7424 */ /* 0x000fe200078e00ff */
[----:B------:R-:W-:Y:S02]  /*22ef0*/  ULDC.64 UR8, c[0x0][0x208] ;  /* 0x0000820000087ab9 */ /* 0x000fe40000000a00 */
[----:B------:R-:W-:Y:S01]  /*22f00*/  ISETP.NE.AND.EX P0, PT, RZ, UR5, PT, P0 ;  /* 0x00000005ff007c0c */ /* 0x000fe2000bf05300 */
[----:B------:R-:W-:Y:S01]  /*22f10*/  QGMMA.64x128x32.F32.E4M3.E4M3 R24, R224, gdesc[UR4], R24, gsb0 ;  /* 0x01e00004e0187df3 */ /* 0x000fe20008000818 */
[----:B------:R-:W-:Y:S01]  /*22f20*/  R2UR UR6, R4 ;  /* 0x00000000040672ca */ /* 0x000fe200000e0000 */
[----:B------:R-:W-:Y:S01]  /*22f30*/  VIADD R4, R2, 0x200 ;  /* 0x0000020002047836 */ /* 0x000fe20000000000 */
[----:B------:R-:W-:Y:S01]  /*22f40*/  R2UR UR7, R5 ;  /* 0x00000000050772ca */ /* 0x000fe200000e0000 */
[----:B------:R-:W-:-:S08]  /*22f50*/  IMAD.MOV.U32 R5, RZ, RZ, -0x3ffffff0 ;  /* 0xc0000010ff057424 */ /* 0x000fd000078e00ff */
[----:B------:R-:W3:Y:S01]  /*22f60*/  @P0 LDC.64 R6, c[0x0][0x9d0] ;  /* 0x00027400ff060b82 */ /* 0x000ee20000000a00 */
[----:B------:R-:W-:Y:S02]  /*22f70*/  WARPGROUP.DEPBAR.LE gsb0, 0x0 ;  /* 0x00008000000079c5 */ /* 0x000fe40000010000 */
        /* <DEDUP_REMOVED lines=12> */
[----:B01----:R-:W-:-:S04]  /*23040*/  @P0 IMAD R0, R12, R4, RZ ;  /* 0x000000040c000224 */ /* 0x003fc800078e02ff */
[C---:B--2---:R-:W-:Y:S02]  /*23050*/  @P0 IMAD R3, R10.reuse, R5, R0 ;  /* 0x000000050a030224 */ /* 0x044fe400078e0200 */
[----:B------:R-:W-:-:S04]  /*23060*/  @P0 IMAD.WIDE.U32 R4, R10, R4, RZ ;  /* 0x000000040a040225 */ /* 0x000fc800078e00ff */
[----:B------:R-:W-:Y:S02]  /*23070*/  VIADD R10, R2, 0x400 ;  /* 0x00000400020a7836 */ /* 0x000fe40000000000 */
        /* <DEDUP_REMOVED lines=49> */
[----:B------:R-:W-:Y:S01]  /*23390*/  @P2 FMUL.FTZ R5, R88, 0.69314718246459960938 ;  /* 0x3f31721858052820 */ /* 0x000fe20000410000 */
[----:B0-----:R-:W-:Y:S01]  /*233a0*/  @P2 FMUL.FTZ R2, R2, 0.69314718246459960938 ;  /* 0x3f31721802022820 */ /* 0x001fe20000410000 */
[----:B------:R-:W-:Y:S01]  /*233b0*/  @P3 FMUL.FTZ R15, R88, 0.69314718246459960938 ;  /* 0x3f317218580f3820 */ /* 0x000fe20000410000 */
        /* <DEDUP_REMOVED lines=10> */
.L_x_8498:
        /* <DEDUP_REMOVED lines=66> */
[----:B------:R-:W-:-:S12]  /*23880*/  VIADD R0, R9, 0x2e860 ;  /* 0x0002e86009007836 */ /* 0x000fd80000000000 */
[----:B------:R-:W-:Y:S01]  /*23890*/  IMAD.U32 R9, RZ, RZ, UR4 ;  /* 0x00000004ff097e24 */ /* 0x000fe2000f8e00ff */
[----:B---3--:R-:W-:Y:S01]  /*238a0*/  R2UR UR4, R2 ;  /* 0x00000000020472ca */ /* 0x008fe200000e0000 */
[-C--:B------:R-:W-:Y:S01]  /*238b0*/  FMUL.FTZ R2, R64, R5.reuse ;  /* 0x0000000540027220 */ /* 0x080fe20000410000 */
[----:B------:R-:W-:Y:S01]  /*238c0*/  FMUL.FTZ R64, R25, R5 ;  /* 0x0000000519407220 */ /* 0x000fe20000410000 */
[----:B------:R-:W-:Y:S01]  /*238d0*/  FMUL.FTZ R25, R87, R7 ;  /* 0x0000000757197220 */ /* 0x000fe20000410000 */
[----:B------:R-:W-:Y:S01]  /*238e0*/  PRMT R4, R9, 0x654, R0 ;  /* 0x0000065409047816 */ /* 0x000fe20000000000 */
[----:B------:R-:W-:Y:S01]  /*238f0*/  FMUL.FTZ R0, R80, R5 ;  /* 0x0000000550007220 */ /* 0x000fe20000410000 */
[----:B------:R-:W-:Y:S01]  /*23900*/  SEL R5, RZ, 0x1, P1 ;  /* 0x00000001ff057807 */ /* 0x000fe20000800000 */
[----:B------:R-:W-:Y:S01]  /*23910*/  FMUL.FTZ R87, R27, R7 ;  /* 0x000000071b577220 */ /* 0x000fe20000410000 */
[----:B------:R0:W-:Y:S02]  /*23920*/  SYNCS.ARRIVE.TRANS64.RED.A1T0 RZ, [R4+URZ], RZ ;  /* 0x000000ff04ff79a7 */ /* 0x0001e4000810043f */
[----:B------:R-:W-:-:S03]  /*23930*/  LOP3.LUT R234, R234, R5, RZ, 0x3c, !PT ;  /* 0x00000005eaea7212 */ /* 0x000fc600078e3cff */
[----:B------:R-:W-:-:S06]  /*23940*/  UIADD3 UR4, UR4, 0x1, URZ ;  /* 0x0000000104047890 */ /* 0x000fcc000fffe03f */
[----:B0-----:R-:W-:-:S05]  /*23950*/  IMAD.U32 R4, RZ, RZ, UR4 ;  /* 0x00000004ff047e24 */ /* 0x001fca000f8e00ff */
[----:B------:R1:W-:Y:S02]  /*23960*/  STL [R1+0xac], R4 ;  /* 0x0000ac0401007387 */ /* 0x0003e40000100800 */
.L_x_8431:
[----:B------:R-:W-:Y:S05]  /*23970*/  WARPSYNC.ALL ;  /* 0x0000000000007948 */ /* 0x000fea0003800000 */
[----:B------:R-:W2:Y:S01]  /*23980*/  LDL R120, [R1+0x90] ;  /* 0x0000900001787983 */ /* 0x000ea20000100800 */
[----:B------:R-:W1:Y:S01]  /*23990*/  S2UR UR5, SR_CgaCtaId ;  /* 0x00000000000579c3 */ /* 0x000e620000008800 */
[----:B------:R-:W-:Y:S01]  /*239a0*/  UMOV UR4, 0x400 ;  /* 0x0000040000047882 */ /* 0x000fe20000000000 */
[----:B------:R-:W-:Y:S01]  /*239b0*/  BSSY B0, `(.L_x_8499) ;  /* 0x0000438000007945 */ /* 0x000fe20003800000 */
[----:B-1----:R-:W-:Y:S01]  /*239c0*/  MOV R4, UR5 ;  /* 0x0000000500047c02 */ /* 0x002fe20008000f00 */
        /* <DEDUP_REMOVED lines=12> */
[----:B0-----:R-:W1:Y:S01]  /*23a90*/  S2R R14, SR_TID.X ;  /* 0x00000000000e7919 */ /* 0x001e620000002100 */
[----:B------:R-:W0:Y:S01]  /*23aa0*/  S2R R9, SR_SWINHI ;  /* 0x0000000000097919 */ /* 0x000e220000002f00 */
[----:B-1----:R-:W-:-:S05]  /*23ab0*/  IMAD.SHL.U32 R4, R14, 0x4, RZ ;  /* 0x000000040e047824 */ /* 0x002fca00078e00ff */
[----:B------:R-:W-:Y:S02]  /*23ac0*/  LOP3.LUT R4, R4, 0xc, RZ, 0xc0, !PT ;  /* 0x0000000c04047812 */ /* 0x000fe400078ec0ff */
[----:B------:R-:W-:Y:S02]  /*23ad0*/  MOV R66, R16 ;  /* 0x0000001000427202 */ /* 0x000fe40000000f00 */
[----:B0-----:R-:W-:Y:S02]  /*23ae0*/  MOV R67, R9 ;  /* 0x0000000900437202 */ /* 0x001fe40000000f00 */
[----:B------:R-:W-:-:S05]  /*23af0*/  IADD3 R10, P0, R4, UR4, RZ ;  /* 0x00000004040a7c10 */ /* 0x000fca000ff1e0ff */
[----:B------:R-:W-:Y:S01]  /*23b00*/  IMAD.X R11, RZ, RZ, UR5, P0 ;  /* 0x00000005ff0b7e24 */ /* 0x000fe200080e06ff */
[----:B------:R-:W-:Y:S01]  /*23b10*/  LOP3.LUT P0, R4, R14, 0x3, RZ, 0xc0, !PT ;  /* 0x000000030e047812 */ /* 0x000fe2000780c0ff */
[----:B------:R-:W-:-:S03]  /*23b20*/  ULDC.64 UR6, c[0x0][0x208] ;  /* 0x0000820000067ab9 */ /* 0x000fc60000000a00 */
[----:B------:R-:W-:Y:S01]  /*23b30*/  ISETP.EQ.OR P0, PT, R4, 0x3, !P0 ;  /* 0x000000030400780c */ /* 0x000fe20004702670 */
[----:B------:R0:W5:Y:S03]  /*23b40*/  LDG.E.CONSTANT R10, desc[UR6][R10.64] ;  /* 0x000000060a0a7981 */ /* 0x000166000c1e9900 */
[----:B------:R-:W-:Y:S02]  /*23b50*/  SEL R97, R3, R64, P0 ;  /* 0x0000004003617207 */ /* 0x000fe40000000000 */
[----:B------:R-:W-:Y:S01]  /*23b60*/  SEL R3, R64, R3, P0 ;  /* 0x0000000340037207 */ /* 0x000fe20000000000 */
[----:B------:R-:W-:Y:S01]  /*23b70*/  UMOV UR4, 0xffffffff ;  /* 0xffffffff00047882 */ /* 0x000fe20000000000 */
[----:B--2---:R-:W-:-:S03]  /*23b80*/  IMAD.WIDE R14, R13, 0x2, R66 ;  /* 0x000000020d0e7825 */ /* 0x004fc600078e0242 */
        /* <DEDUP_REMOVED lines=8> */
[C---:B------:R-:W-:Y:S02]  /*23c10*/  IADD3 R81, P2, R14.reuse, 0x4020, RZ ;  /* 0x000040200e517810 */ /* 0x040fe40007f5e0ff */
[----:B------:R-:W-:Y:S02]  /*23c20*/  IADD3 R65, P3, R14, 0x4000, RZ ;  /* 0x000040000e417810 */ /* 0x000fe40007f7e0ff */
[----:B------:R-:W-:Y:S01]  /*23c30*/  LOP3.LUT R82, R82, R83, RZ, 0x3c, !PT ;  /* 0x0000005352527212 */ /* 0x000fe200078e3cff */
[----:B------:R-:W-:Y:S01]  /*23c40*/  IMAD.X R83, RZ, RZ, R15, P1 ;  /* 0x000000ffff537224 */ /* 0x000fe200008e060f */
[C---:B------:R-:W-:Y:S02]  /*23c50*/  IADD3 R101, P4, R14.reuse, 0x60, RZ ;  /* 0x000000600e657810 */ /* 0x040fe40007f9e0ff */
[----:B------:R-:W-:-:S02]  /*23c60*/  IADD3 R99, P5, R14, 0x40, RZ ;  /* 0x000000400e637810 */ /* 0x000fc40007fbe0ff */
[----:B0-----:R-:W-:Y:S02]  /*23c70*/  IADD3 R11, P1, R14, 0x20, RZ ;  /* 0x000000200e0b7810 */ /* 0x001fe40007f3e0ff */
[----:B------:R-:W-:Y:S02]  /*23c80*/  SEL R13, R21, R8, P0 ;  /* 0x00000008150d7207 */ /* 0x000fe40000000000 */
[----:B------:R-:W-:Y:S02]  /*23c90*/  LOP3.LUT R80, R81, 0x380, RZ, 0xc0, !PT ;  /* 0x0000038051507812 */ /* 0x000fe400078ec0ff */
[----:B------:R-:W-:Y:S02]  /*23ca0*/  LOP3.LUT R64, R65, 0x380, RZ, 0xc0, !PT ;  /* 0x0000038041407812 */ /* 0x000fe400078ec0ff */
[----:B------:R-:W-:Y:S02]  /*23cb0*/  LOP3.LUT R100, R101, 0x380, RZ, 0xc0, !PT ;  /* 0x0000038065647812 */ /* 0x000fe400078ec0ff */
[----:B------:R-:W-:-:S02]  /*23cc0*/  LOP3.LUT R98, R99, 0x380, RZ, 0xc0, !PT ;  /* 0x0000038063627812 */ /* 0x000fc400078ec0ff */
[----:B------:R-:W-:Y:S02]  /*23cd0*/  LOP3.LUT R9, R14, 0x380, RZ, 0xc0, !PT ;  /* 0x000003800e097812 */ /* 0x000fe400078ec0ff */
[----:B------:R-:W-:Y:S02]  /*23ce0*/  SEL R21, R8, R21, P0 ;  /* 0x0000001508157207 */ /* 0x000fe40000000000 */
[----:B------:R-:W-:Y:S02]  /*23cf0*/  LOP3.LUT R8, R11, 0x380, RZ, 0xc0, !PT ;  /* 0x000003800b087812 */ /* 0x000fe400078ec0ff */
[----:B------:R-:W-:Y:S02]  /*23d00*/  SHF.R.U64 R80, R80, 0x3, RZ ;  /* 0x0000000350507819 */ /* 0x000fe400000012ff */
        /* <DEDUP_REMOVED lines=31> */
[----:B------:R-:W-:-:S02]  /*23f00*/  LOP3.LUT R8, R10, 0x2, RZ, 0x3c, !PT ;  /* 0x000000020a087812 */ /* 0x000fc400078e3cff */
[----:B------:R-:W-:Y:S02]  /*23f10*/  SEL R143, R93, R12, P0 ;  /* 0x0000000c5d8f7207 */ /* 0x000fe40000000000 */
        /* <DEDUP_REMOVED lines=79> */
[----:B------:R-:W-:Y:S01]  /*24410*/  SHFL.IDX PT, R48, R109, R10, 0x1c1f ;  /* 0x001c1f0a6d307589 */ /* 0x000fe200000e0000 */
[----:B------:R-:W-:-:S02]  /*24420*/  SEL R25, R25, R86, P0 ;  /* 0x0000005619197207 */ /* 0x000fc40000000000 */
[----:B0-----:R-:W-:Y:S01]  /*24430*/  SEL R86, R97, R2, P0 ;  /* 0x0000000261567207 */ /* 0x001fe20000000000 */
[----:B------:R-:W-:Y:S01]  /*24440*/  SHFL.IDX PT, R44, R111, R10, 0x1c1f ;  /* 0x001c1f0a6f2c7589 */ /* 0x000fe200000e0000 */
[----:B------:R-:W-:Y:S02]  /*24450*/  SEL R88, R2, R97, P0 ;  /* 0x0000006102587207 */ /* 0x000fe40000000000 */
[----:B-1----:R-:W-:Y:S01]  /*24460*/  SEL R55, R36, R95, P0 ;  /* 0x0000005f24377207 */ /* 0x002fe20000000000 */
[----:B------:R-:W-:Y:S01]  /*24470*/  SHFL.IDX PT, R70, R127, R10, 0x1c1f ;  /* 0x001c1f0a7f467589 */ /* 0x000fe200000e0000 */
[----:B------:R-:W-:Y:S02]  /*24480*/  SEL R77, R81, R104, P0 ;  /* 0x00000068514d7207 */ /* 0x000fe40000000000 */
[----:B------:R-:W-:Y:S01]  /*24490*/  SEL R3, R0, R21, P0 ;  /* 0x0000001500037207 */ /* 0x000fe20000000000 */
[----:B------:R-:W-:Y:S01]  /*244a0*/  SHFL.IDX PT, R85, R85, R10, 0x1c1f ;  /* 0x001c1f0a55557589 */ /* 0x000fe200000e0000 */
[----:B--2---:R-:W-:-:S02]  /*244b0*/  SEL R97, R20, R99, P0 ;  /* 0x0000006314617207 */ /* 0x004fc40000000000 */
[----:B---3--:R-:W-:Y:S01]  /*244c0*/  SEL R71, R123, R60, P0 ;  /* 0x0000003c7b477207 */ /* 0x008fe20000000000 */
[----:B------:R-:W0:Y:S01]  /*244d0*/  SHFL.IDX PT, R121, R51, R8, 0x1c1f ;  /* 0x001c1f0833797589 */ /* 0x000e2200000e0000 */
[----:B----4-:R-:W-:Y:S02]  /*244e0*/  SEL R57, R93, R62, P0 ;  /* 0x0000003e5d397207 */ /* 0x010fe40000000000 */
[----:B------:R-:W-:Y:S01]  /*244f0*/  SEL R21, R21, R0, P0 ;  /* 0x0000000015157207 */ /* 0x000fe20000000000 */
[----:B------:R-:W1:Y:S01]  /*24500*/  SHFL.IDX PT, R83, R83, R8, 0x1c1f ;  /* 0x001c1f0853537589 */ /* 0x000e6200000e0000 */
[----:B------:R-:W-:Y:S02]  /*24510*/  SEL R116, R54, R117, P0 ;  /* 0x0000007536747207 */ /* 0x000fe40000000000 */
[----:B------:R-:W-:Y:S01]  /*24520*/  SEL R118, R117, R54, P0 ;  /* 0x0000003675767207 */ /* 0x000fe20000000000 */
[----:B------:R-:W-:Y:S01]  /*24530*/  SHFL.IDX PT, R76, R65, R8, 0x1c1f ;  /* 0x001c1f08414c7589 */ /* 0x000fe200000e0000 */
[----:B------:R-:W-:-:S03]  /*24540*/  SEL R99, R99, R20, P0 ;  /* 0x0000001463637207 */ /* 0x000fc60000000000 */
[----:B------:R-:W-:Y:S04]  /*24550*/  SHFL.IDX PT, R24, R145, R10, 0x1c1f ;  /* 0x001c1f0a91187589 */ /* 0x000fe800000e0000 */
[----:B------:R-:W-:Y:S04]  /*24560*/  SHFL.IDX PT, R40, R141, R10, 0x1c1f ;  /* 0x001c1f0a8d287589 */ /* 0x000fe800000e0000 */
[----:B------:R-:W-:Y:S04]  /*24570*/  SHFL.IDX PT, R30, R107, R10, 0x1c1f ;  /* 0x001c1f0a6b1e7589 */ /* 0x000fe800000e0000 */
[----:B------:R-:W-:Y:S01]  /*24580*/  SHFL.IDX PT, R34, R137, R10, 0x1c1f ;  /* 0x001c1f0a89227589 */ /* 0x000fe200000e0000 */
[----:B0-----:R-:W-:-:S03]  /*24590*/  SEL R54, R121, R58, P0 ;  /* 0x0000003a79367207 */ /* 0x001fc60000000000 */
[----:B------:R-:W-:Y:S01]  /*245a0*/  SHFL.IDX PT, R38, R113, R10, 0x1c1f ;  /* 0x001c1f0a71267589 */ /* 0x000fe200000e0000 */
[----:B-1----:R-:W-:Y:S02]  /*245b0*/  SEL R68, R70, R83, P0 ;  /* 0x0000005346447207 */ /* 0x002fe40000000000 */
[----:B------:R-:W-:Y:S01]  /*245c0*/  SEL R70, R83, R70, P0 ;  /* 0x0000004653467207 */ /* 0x000fe20000000000 */
[----:B------:R-:W-:Y:S01]  /*245d0*/  SHFL.IDX PT, R91, R91, R10, 0x1c1f ;  /* 0x001c1f0a5b5b7589 */ /* 0x000fe200000e0000 */
[----:B------:R-:W-:-:S03]  /*245e0*/  IMAD.MOV.U32 R83, RZ, RZ, RZ ;  /* 0x000000ffff537224 */ /* 0x000fc600078e00ff */
[----:B------:R0:W-:Y:S04]  /*245f0*/  SHFL.IDX PT, R78, R79, R10, 0x1c1f ;  /* 0x001c1f0a4f4e7589 */ /* 0x0001e800000e0000 */
[----:B------:R-:W-:Y:S04]  /*24600*/  SHFL.IDX PT, R39, R39, R10, 0x1c1f ;  /* 0x001c1f0a27277589 */ /* 0x000fe800000e0000 */
[----:B------:R-:W1:Y:S01]  /*24610*/  SHFL.IDX PT, R43, R43, R8, 0x1c1f ;  /* 0x001c1f082b2b7589 */ /* 0x000e6200000e0000 */
[----:B0-----:R-:W-:-:S03]  /*24620*/  SEL R79, R104, R81, P0 ;  /* 0x00000051684f7207 */ /* 0x001fc60000000000 */
[----:B------:R-:W0:Y:S01]  /*24630*/  SHFL.IDX PT, R103, R103, R8, 0x1c1f ;  /* 0x001c1f0867677589 */ /* 0x000e2200000e0000 */
[----:B------:R-:W-:Y:S02]  /*24640*/  SEL R81, R106, R129, P0 ;  /* 0x000000816a517207 */ /* 0x000fe40000000000 */
[----:B------:R-:W-:Y:S01]  /*24650*/  SEL R129, R129, R106, P0 ;  /* 0x0000006a81817207 */ /* 0x000fe20000000000 */
[----:B------:R-:W2:Y:S04]  /*24660*/  SHFL.IDX PT, R109, R45, R8, 0x1c1f ;  /* 0x001c1f082d6d7589 */ /* 0x000ea800000e0000 */
[----:B------:R-:W-:Y:S04]  /*24670*/  SHFL.IDX PT, R53, R53, R8, 0x1c1f ;  /* 0x001c1f0835357589 */ /* 0x000fe800000e0000 */
[----:B------:R3:W4:Y:S04]  /*24680*/  SHFL.IDX PT, R111, R47, R8, 0x1c1f ;  /* 0x001c1f082f6f7589 */ /* 0x00072800000e0000 */
[----:B------:R0:W-:Y:S04]  /*24690*/  SHFL.IDX PT, R72, R69, R8, 0x1c1f ;  /* 0x001c1f0845487589 */ /* 0x0001e800000e0000 */
[----:B------:R2:W4:Y:S01]  /*246a0*/  SHFL.IDX PT, R127, R59, R8, 0x1c1f ;  /* 0x001c1f083b7f7589 */ /* 0x00052200000e0000 */
[----:B-1----:R-:W-:-:S02]  /*246b0*/  SEL R92, R24, R43, P0 ;  /* 0x0000002b185c7207 */ /* 0x002fc40000000000 */
[----:B---3--:R-:W-:Y:S01]  /*246c0*/  SEL R47, R32, R61, P0 ;  /* 0x0000003d202f7207 */ /* 0x008fe20000000000 */
[----:B------:R-:W1:Y:S01]  /*246d0*/  SHFL.IDX PT, R112, R31, R8, 0x1c1f ;  /* 0x001c1f081f707589 */ /* 0x000e6200000e0000 */
[----:B------:R-:W-:Y:S02]  /*246e0*/  SEL R94, R43, R24, P0 ;  /* 0x000000182b5e7207 */ /* 0x000fe40000000000 */
[----:B0-----:R-:W-:Y:S01]  /*246f0*/  SEL R69, R60, R123, P0 ;  /* 0x0000007b3c457207 */ /* 0x001fe20000000000 */
[----:B------:R0:W-:Y:S01]  /*24700*/  SHFL.IDX PT, R28, R125, R10, 0x1c1f ;  /* 0x001c1f0a7d1c7589 */ /* 0x0001e200000e0000 */
[----:B------:R-:W-:Y:S02]  /*24710*/  SEL R60, R85, R76, P0 ;  /* 0x0000004c553c7207 */ /* 0x000fe40000000000 */
[----:B--2---:R-:W-:Y:S01]  /*24720*/  SEL R59, R62, R93, P0 ;  /* 0x0000005d3e3b7207 */ /* 0x004fe20000000000 */
[----:B------:R-:W-:Y:S01]  /*24730*/  SHFL.IDX PT, R87, R87, R10, 0x1c1f ;  /* 0x001c1f0a57577589 */ /* 0x000fe200000e0000 */
[----:B------:R-:W-:-:S02]  /*24740*/  SEL R62, R76, R85, P0 ;  /* 0x000000554c3e7207 */ /* 0x000fc40000000000 */
[----:B------:R-:W-:Y:S01]  /*24750*/  SEL R0, R40, R103, P0 ;  /* 0x0000006728007207 */ /* 0x000fe20000000000 */
[----:B------:R-:W-:Y:S01]  /*24760*/  SHFL.IDX PT, R75, R75, R10, 0x1c1f ;  /* 0x001c1f0a4b4b7589 */ /* 0x000fe200000e0000 */
[----:B------:R-:W-:Y:S02]  /*24770*/  SEL R46, R48, R109, P0 ;  /* 0x0000006d302e7207 */ /* 0x000fe40000000000 */
[----:B0-----:R-:W-:Y:S01]  /*24780*/  SEL R125, R26, R101, P0 ;  /* 0x000000651a7d7207 */ /* 0x001fe20000000000 */
[----:B------:R-:W-:Y:S01]  /*24790*/  SHFL.IDX PT, R37, R37, R10, 0x1c1f ;  /* 0x001c1f0a25257589 */ /* 0x000fe200000e0000 */
[----:B----4-:R-:W-:Y:S02]  /*247a0*/  SEL R20, R44, R111, P0 ;  /* 0x0000006f2c147207 */ /* 0x010fe40000000000 */
[----:B------:R-:W-:Y:S01]  /*247b0*/  SEL R51, R34, R53, P0 ;  /* 0x0000003522337207 */ /* 0x000fe20000000000 */
[----:B------:R-:W-:Y:S01]  /*247c0*/  SHFL.IDX PT, R105, R105, R8, 0x1c1f ;  /* 0x001c1f0869697589 */ /* 0x000fe200000e0000 */
[----:B------:R-:W-:-:S02]  /*247d0*/  SEL R76, R78, R127, P0 ;  /* 0x0000007f4e4c7207 */ /* 0x000fc40000000000 */
[----:B------:R-:W-:Y:S01]  /*247e0*/  SEL R40, R103, R40, P0 ;  /* 0x0000002867287207 */ /* 0x000fe20000000000 */
[----:B------:R0:W2:Y:S01]  /*247f0*/  SHFL.IDX PT, R107, R41, R8, 0x1c1f ;  /* 0x001c1f08296b7589 */ /* 0x0000a200000e0000 */
[----:B-1----:R-:W-:Y:S02]  /*24800*/  SEL R106, R39, R112, P0 ;  /* 0x00000070276a7207 */ /* 0x002fe40000000000 */
[----:B------:R-:W-:Y:S01]  /*24810*/  SEL R48, R109, R48, P0 ;  /* 0x000000306d307207 */ /* 0x000fe20000000000 */
[----:B------:R1:W3:Y:S01]  /*24820*/  SHFL.IDX PT, R113, R49, R8, 0x1c1f ;  /* 0x001c1f0831717589 */ /* 0x0002e200000e0000 */
[----:B------:R-:W-:Y:S02]  /*24830*/  SEL R44, R111, R44, P0 ;  /* 0x0000002c6f2c7207 */ /* 0x000fe40000000000 */
[----:B------:R-:W-:Y:S01]  /*24840*/  SEL R53, R53, R34, P0 ;  /* 0x0000002235357207 */ /* 0x000fe20000000000 */
[----:B------:R-:W4:Y:S01]  /*24850*/  SHFL.IDX PT, R74, R73, R8, 0x1c1f ;  /* 0x001c1f08494a7589 */ /* 0x000f2200000e0000 */
[----:B------:R-:W-:-:S02]  /*24860*/  SEL R78, R127, R78, P0 ;  /* 0x0000004e7f4e7207 */ /* 0x000fc40000000000 */
[----:B0-----:R-:W-:Y:S01]  /*24870*/  SEL R41, R101, R26, P0 ;  /* 0x0000001a65297207 */ /* 0x001fe20000000000 */
[----:B------:R-:W0:Y:S01]  /*24880*/  SHFL.IDX PT, R108, R35, R8, 0x1c1f ;  /* 0x001c1f08236c7589 */ /* 0x000e2200000e0000 */
[----:B------:R-:W-:Y:S02]  /*24890*/  SEL R101, R56, R119, P0 ;  /* 0x0000007738657207 */ /* 0x000fe40000000000 */
[----:B-1----:R-:W-:Y:S01]  /*248a0*/  SEL R49, R61, R32, P0 ;  /* 0x000000203d317207 */ /* 0x002fe20000000000 */
[----:B------:R-:W1:Y:S01]  /*248b0*/  SHFL.IDX PT, R110, R33, R8, 0x1c1f ;  /* 0x001c1f08216e7589 */ /* 0x000e6200000e0000 */
[----:B------:R-:W-:Y:S02]  /*248c0*/  SEL R61, R95, R36, P0 ;  /* 0x000000245f3d7207 */ /* 0x000fe40000000000 */
[----:B------:R-:W-:Y:S01]  /*248d0*/  SEL R95, R52, R115, P0 ;  /* 0x00000073345f7207 */ /* 0x000fe20000000000 */
[----:B------:R0:W0:Y:S01]  /*248e0*/  SHFL.IDX PT, R4, R27, R10, 0x1c1f ;  /* 0x001c1f0a1b047589 */ /* 0x00002200000e0000 */
[----:B------:R-:W-:-:S02]  /*248f0*/  SEL R115, R115, R52, P0 ;  /* 0x0000003473737207 */ /* 0x000fc40000000000 */
[----:B------:R-:W-:Y:S01]  /*24900*/  SEL R52, R58, R121, P0 ;  /* 0x000000793a347207 */ /* 0x000fe20000000000 */
[----:B------:R0:W1:Y:S01]  /*24910*/  SHFL.IDX PT, R29, R29, R10, 0x1c1f ;  /* 0x001c1f0a1d1d7589 */ /* 0x00006200000e0000 */
[----:B------:R-:W-:Y:S02]  /*24920*/  SEL R119, R119, R56, P0 ;  /* 0x0000003877777207 */ /* 0x000fe40000000000 */
[----:B------:R-:W-:Y:S01]  /*24930*/  SEL R56, R91, R72, P0 ;  /* 0x000000485b387207 */ /* 0x000fe20000000000 */
[----:B------:R0:W1:Y:S01]  /*24940*/  SHFL.IDX PT, R10, R25, R8, 0x1c1f ;  /* 0x001c1f08190a7589 */ /* 0x00006200000e0000 */
[----:B------:R-:W-:Y:S02]  /*24950*/  SEL R58, R72, R91, P0 ;  /* 0x0000005b483a7207 */ /* 0x000fe40000000000 */
[----:B--2---:R-:W-:Y:S01]  /*24960*/  SEL R42, R30, R107, P0 ;  /* 0x0000006b1e2a7207 */ /* 0x004fe20000000000 */
[----:B------:R2:W2:Y:S01]  /*24970*/  SHFL.IDX PT, R14, R9, R8, 0x1c1f ;  /* 0x001c1f08090e7589 */ /* 0x0004a200000e0000 */
[----:B------:R-:W-:-:S02]  /*24980*/  SEL R2, R107, R30, P0 ;  /* 0x0000001e6b027207 */ /* 0x000fc40000000000 */
[----:B------:R-:W-:Y:S02]  /*24990*/  SEL R43, R28, R105, P0 ;  /* 0x000000691c2b7207 */ /* 0x000fe40000000000 */
[----:B------:R-:W-:Y:S02]  /*249a0*/  SEL R45, R105, R28, P0 ;  /* 0x0000001c692d7207 */ /* 0x000fe40000000000 */
[----:B---3--:R-:W-:Y:S02]  /*249b0*/  SEL R50, R38, R113, P0 ;  /* 0x0000007126327207 */ /* 0x008fe40000000000 */
[----:B------:R-:W-:Y:S02]  /*249c0*/  SEL R114, R113, R38, P0 ;  /* 0x0000002671727207 */ /* 0x000fe40000000000 */
[----:B----4-:R-:W-:Y:S02]  /*249d0*/  SEL R63, R87, R74, P0 ;  /* 0x0000004a573f7207 */ /* 0x010fe40000000000 */
[----:B------:R-:W-:-:S02]  /*249e0*/  SEL R65, R74, R87, P0 ;  /* 0x000000574a417207 */ /* 0x000fc40000000000 */
[----:B0-----:R-:W-:Y:S02]  /*249f0*/  SEL R104, R75, R108, P0 ;  /* 0x0000006c4b687207 */ /* 0x001fe40000000000 */
[----:B------:R-:W-:Y:S02]  /*24a00*/  SEL R128, R108, R75, P0 ;  /* 0x0000004b6c807207 */ /* 0x000fe40000000000 */
[----:B------:R-:W-:Y:S02]  /*24a10*/  SEL R112, R112, R39, P0 ;  /* 0x0000002770707207 */ /* 0x000fe40000000000 */
[----:B-1----:R-:W-:Y:S02]  /*24a20*/  SEL R85, R37, R110, P0 ;  /* 0x0000006e25557207 */ /* 0x002fe40000000000 */
[----:B------:R-:W-:-:S07]  /*24a30*/  SEL R91, R110, R37, P0 ;  /* 0x000000256e5b7207 */ /* 0x000fce0000000000 */
.L_x_8758:
[----:B------:R-:W3:Y:S04]  /*24a40*/  LDL.LU R93, [R1+0x94] ;  /* 0x00009400015d7983 */ /* 0x000ee80000300800 */
[----:B------:R-:W4:Y:S01]  /*24a50*/  LDL.LU R87, [R1+0x98] ;  /* 0x0000980001577983 */ /* 0x000f220000300800 */
[----:B------:R-:W-:Y:S05]  /*24a60*/  WARPSYNC.ALL ;  /* 0x0000000000007948 */ /* 0x000fea0003800000 */
[----:B------:R-:W-:Y:S01]  /*24a70*/  SEL R73, R29, R10, P0 ;  /* 0x0000000a1d497207 */ /* 0x000fe20000000000 */
[----:B------:R-:W-:Y:S01]  /*24a80*/  ULDC.64 UR6, c[0x0][0xc08] ;  /* 0x0003020000067ab9 */ /* 0x000fe20000000a00 */
[----:B------:R-:W-:Y:S01]  /*24a90*/  SEL R75, R10, R29, P0 ;  /* 0x0000001d0a4b7207 */ /* 0x000fe20000000000 */
[----:B------:R-:W-:Y:S01]  /*24aa0*/  ULDC.64 UR4, c[0x0][0xc00] ;  /* 0x0003000000047ab9 */ /* 0x000fe20000000a00 */
[----:B--2---:R-:W-:Y:S01]  /*24ab0*/  SEL R72, R4, R14, P0 ;  /* 0x0000000e04487207 */ /* 0x004fe20000000000 */
[----:B------:R-:W-:Y:S01]  /*24ac0*/  ULDC.64 UR8, c[0x0][0x208] ;  /* 0x0000820000087ab9 */ /* 0x000fe20000000a00 */
[----:B------:R-:W-:-:S02]  /*24ad0*/  SEL R74, R14, R4, P0 ;  /* 0x000000040e4a7207 */ /* 0x000fc40000000000 */
[----:B------:R-:W-:Y:S01]  /*24ae0*/  F2FP.BF16.F32.PACK_AB R8, R3, R86 ;  /* 0x000000560308723e */ /* 0x000fe200000010ff */
[----:B------:R-:W0:Y:S01]  /*24af0*/  LDC R4, c[0x0][0xbe8] ;  /* 0x0002fa00ff047b82 */ /* 0x000e220000000800 */
[----:B------:R-:W-:Y:S02]  /*24b00*/  F2FP.BF16.F32.PACK_AB R9, R101, R52 ;  /* 0x000000346509723e */ /* 0x000fe400000010ff */
[----:B------:R-:W-:Y:S02]  /*24b10*/  F2FP.BF16.F32.PACK_AB R10, R21, R88 ;  /* 0x00000058150a723e */ /* 0x000fe400000010ff */
[----:B------:R-:W-:-:S03]  /*24b20*/  F2FP.BF16.F32.PACK_AB R11, R119, R54 ;  /* 0x00000036770b723e */ /* 0x000fc600000010ff */
        /* <DEDUP_REMOVED lines=22> */
[----:B------:R-:W-:Y:S01]  /*24c90*/  STSM.16.M88.4 [R100], R28 ;  /* 0x0000001c64007844 */ /* 0x000fe20000000200 */
[----:B------:R-:W-:-:S02]  /*24ca0*/  F2FP.BF16.F32.PACK_AB R38, R53, R44 ;  /* 0x0000002c3526723e */ /* 0x000fc400000010ff */
[----:B------:R-:W-:Y:S01]  /*24cb0*/  F2FP.BF16.F32.PACK_AB R39, R129, R128 ;  /* 0x000000808127723e */ /* 0x000fe200000010ff */
[----:B------:R-:W-:Y:S01]  /*24cc0*/  STSM.16.M88.4 [R64], R32 ;  /* 0x0000002040007844 */ /* 0x000fe20000000200 */
[----:B-1----:R-:W-:Y:S02]  /*24cd0*/  F2FP.BF16.F32.PACK_AB R8, R55, R50 ;  /* 0x000000323708723e */ /* 0x002fe400000010ff */
[----:B------:R-:W-:Y:S01]  /*24ce0*/  F2FP.BF16.F32.PACK_AB R9, R85, R106 ;  /* 0x0000006a5509723e */ /* 0x000fe200000010ff */
[----:B------:R-:W-:Y:S01]  /*24cf0*/  STSM.16.M88.4 [R80], R36 ;  /* 0x0000002450007844 */ /* 0x000fe20000000200 */
[----:B------:R-:W-:Y:S02]  /*24d00*/  F2FP.BF16.F32.PACK_AB R10, R61, R114 ;  /* 0x000000723d0a723e */ /* 0x000fe400000010ff */
[----:B------:R-:W-:Y:S02]  /*24d10*/  F2FP.BF16.F32.PACK_AB R11, R91, R112 ;  /* 0x000000705b0b723e */ /* 0x000fe400000010ff */
[----:B--2---:R-:W-:-:S02]  /*24d20*/  F2FP.BF16.F32.PACK_AB R12, R95, R116 ;  /* 0x000000745f0c723e */ /* 0x004fc400000010ff */
[----:B------:R-:W-:Y:S01]  /*24d30*/  F2FP.BF16.F32.PACK_AB R14, R115, R118 ;  /* 0x00000076730e723e */ /* 0x000fe200000010ff */
[----:B------:R-:W-:Y:S01]  /*24d40*/  STSM.16.M88.4 [R82], R8 ;  /* 0x0000000852007844 */ /* 0x000fe20000000200 */
[----:B------:R-:W-:Y:S02]  /*24d50*/  F2FP.BF16.F32.PACK_AB R13, R73, R72 ;  /* 0x00000048490d723e */ /* 0x000fe400000010ff */
[----:B------:R-:W-:Y:S02]  /*24d60*/  F2FP.BF16.F32.PACK_AB R15, R75, R74 ;  /* 0x0000004a4b0f723e */ /* 0x000fe400000010ff */
[----:B------:R-:W-:Y:S02]  /*24d70*/  ISETP.GT.AND P2, PT, R120, 0x1, PT ;  /* 0x000000017800780c */ /* 0x000fe40003f44270 */
[----:B------:R-:W-:Y:S01]  /*24d80*/  ISETP.NE.U32.AND P3, PT, RZ, UR6, PT ;  /* 0x00000006ff007c0c */ /* 0x000fe2000bf65070 */
[----:B------:R1:W-:Y:S01]  /*24d90*/  STSM.16.M88.4 [R84], R12 ;  /* 0x0000000c54007844 */ /* 0x0003e20000000200 */
[----:B------:R-:W-:Y:S01]  /*24da0*/  BAR.SYNC.DEFER_BLOCKING 0x1, 0x100 ;  /* 0x0044000000007b1d */ /* 0x000fe20000010000 */
[----:B------:R-:W-:-:S02]  /*24db0*/  ISETP.NE.U32.AND P0, PT, RZ, UR4, PT ;  /* 0x00000004ff007c0c */ /* 0x000fc4000bf05070 */
[----:B------:R-:W-:Y:S02]  /*24dc0*/  ISETP.NE.AND.EX P3, PT, RZ, UR7, PT, P3 ;  /* 0x00000007ff007c0c */ /* 0x000fe4000bf65330 */
[----:B------:R-:W-:Y:S01]  /*24dd0*/  ISETP.NE.AND.EX P0, PT, RZ, UR5, PT, P0 ;  /* 0x00000005ff007c0c */ /* 0x000fe2000bf05300 */
[----:B-1----:R-:W-:-:S05]  /*24de0*/  IMAD.MOV.U32 R14, RZ, RZ, 0x9b8 ;  /* 0x000009b8ff0e7424 */ /* 0x002fca00078e00ff */
[----:B------:R-:W-:-:S04]  /*24df0*/  SEL R14, R14, 0x978, P2 ;  /* 0x000009780e0e7807 */ /* 0x000fc80001000000 */
[----:B------:R1:W2:Y:S08]  /*24e00*/  LDC.64 R8, c[0x0][R14+0x220] ;  /* 0x000088000e087b82 */ /* 0x0002b00000000a00 */
[----:B------:R1:W0:Y:S08]  /*24e10*/  LDC.64 R10, c[0x0][R14+0x218] ;  /* 0x000086000e0a7b82 */ /* 0x0002300000000a00 */
[----:B------:R1:W0:Y:S01]  /*24e20*/  LDC.64 R12, c[0x0][R14+0x228] ;  /* 0x00008a000e0c7b82 */ /* 0x0002220000000a00 */
[----:B---3--:R-:W-:-:S04]  /*24e30*/  IADD3 R24, P1, R93, UR4, RZ ;  /* 0x000000045d187c10 */ /* 0x008fc8000ff3e0ff */
[----:B----4-:R-:W-:Y:S02]  /*24e40*/  IADD3.X R25, R87, UR5, RZ, P1, !PT ;  /* 0x0000000557197c10 */ /* 0x010fe40008ffe4ff */
[----:B------:R-:W-:Y:S01]  /*24e50*/  @P3 IADD3 R26, P1, R93, UR6, RZ ;  /* 0x000000065d1a3c10 */ /* 0x000fe2000ff3e0ff */
[----:B------:R-:W-:Y:S02]  /*24e60*/  ULDC UR6, c[0x0][0xa88] ;  /* 0x0002a20000067ab9 */ /* 0x000fe40000000800 */
[----:B------:R-:W-:Y:S01]  /*24e70*/  MOV R29, UR6 ;  /* 0x00000006001d7c02 */ /* 0x000fe20008000f00 */
[----:B------:R1:W5:Y:S01]  /*24e80*/  @P0 LDG.E R83, desc[UR8][R24.64] ;  /* 0x0000000818530981 */ /* 0x000362000c1e1900 */
[----:B------:R-:W-:Y:S02]  /*24e90*/  @P3 IADD3.X R27, R87, UR7, RZ, P1, !PT ;  /* 0x00000007571b3c10 */ /* 0x000fe40008ffe4ff */
[----:B0-----:R-:W-:-:S03]  /*24ea0*/  ISETP.NE.AND P1, PT, R4, 0x1, PT ;  /* 0x000000010400780c */ /* 0x001fc60003f25270 */
[----:B------:R1:W5:Y:S01]  /*24eb0*/  @P3 LDG.E R29, desc[UR8][R26.64] ;  /* 0x000000081a1d3981 */ /* 0x000362000c1e1900 */
[----:B--2---:R-:W-:Y:S09]  /*24ec0*/  @P3 BRA `(.L_x_8502) ;  /* 0x0000000000143947 */ /* 0x004ff20003800000 */
[----:B------:R-:W-:Y:S05]  /*24ed0*/  @!P0 BRA `(.L_x_8502) ;  /* 0x0000000000108947 */ /* 0x000fea0003800000 */
[----:B------:R-:W-:Y:S02]  /*24ee0*/  ULDC.64 UR6, c[0x0][0x208] ;  /* 0x0000820000067ab9 */ /* 0x000fe40000000a00 */
[----:B-1----:R-:W2:Y:S04]  /*24ef0*/  LDG.E R26, desc[UR6][R24.64] ;  /* 0x00000006181a7981 */ /* 0x002ea8000c1e1900 */
[----:B-----5:R-:W2:Y:S02]  /*24f00*/  LDG.E R29, desc[UR6][R24.64+0x4] ;  /* 0x00000406181d7981 */ /* 0x020ea4000c1e1900 */
[----:B--2---:R-:W-:-:S07]  /*24f10*/  IMAD.IADD R29, R29, 0x1, -R26 ;  /* 0x000000011d1d7824 */ /* 0x004fce00078e0a1a */
.L_x_8502:
[----:B------:R-:W2:Y:S01]  /*24f20*/  LDL R15, [R1+0x74] ;  /* 0x00007400010f7983 */ /* 0x000ea20000100800 */
[----:B------:R-:W-:Y:S01]  /*24f30*/  ISETP.NE.U32.AND P0, PT, RZ, UR4, PT ;  /* 0x00000004ff007c0c */ /* 0x000fe2000bf05070 */
[----:B-1----:R-:W0:Y:S02]  /*24f40*/  @P1 LDC R26, c[0x0][0xbec] ;  /* 0x0002fb00ff1a1b82 */ /* 0x002e240000000800 */
[----:B------:R-:W3:Y:S04]  /*24f50*/  LDL.LU R24, [R1+0x88] ;  /* 0x0000880001187983 */ /* 0x000ee80000300800 */
[----:B------:R-:W4:Y:S02]  /*24f60*/  LDL.LU R27, [R1+0x9c] ;  /* 0x00009c00011b7983 */ /* 0x000f240000300800 */
[----:B------:R-:W1:Y:S02]  /*24f70*/  @P1 LDC R35, c[0x0][0xbf0] ;  /* 0x0002fc00ff231b82 */ /* 0x000e640000000800 */
[----:B------:R-:W4:Y:S04]  /*24f80*/  LDL R28, [R1+0x7c] ;  /* 0x00007c00011c7983 */ /* 0x000f280000100800 */
[----:B------:R-:W4:Y:S04]  /*24f90*/  LDL R98, [R1+0x54] ;  /* 0x0000540001627983 */ /* 0x000f280000100800 */
[----:B------:R-:W4:Y:S04]  /*24fa0*/  LDL R82, [R1+0xa0] ;  /* 0x0000a00001527983 */ /* 0x000f280000100800 */
[----:B------:R-:W4:Y:S01]  /*24fb0*/  LDL R30, [R1+0xb8] ;  /* 0x0000b800011e7983 */ /* 0x000f220000100800 */
[----:B------:R-:W-:-:S02]  /*24fc0*/  ISETP.NE.AND.EX P0, PT, RZ, UR5, PT, P0 ;  /* 0x00000005ff007c0c */ /* 0x000fc4000bf05300 */
[----:B-----5:R-:W-:Y:S01]  /*24fd0*/  SHF.R.S32.HI R80, RZ, 0x1f, R83 ;  /* 0x0000001fff507819 */ /* 0x020fe20000011453 */
[----:B------:R-:W-:Y:S01]  /*24fe0*/  IMAD R64, R29, R4, RZ ;  /* 0x000000041d407224 */ /* 0x000fe200078e02ff */
[----:B------:R-:W-:Y:S01]  /*24ff0*/  ULDC.64 UR6, c[0x0][0x208] ;  /* 0x0000820000067ab9 */ /* 0x000fe20000000a00 */
[----:B--2---:R-:W-:Y:S02]  /*25000*/  IMAD.MOV.U32 R84, RZ, RZ, R15 ;  /* 0x000000ffff547224 */ /* 0x004fe400078e000f */
[----:B------:R-:W2:Y:S01]  /*25010*/  LDC.64 R14, c[0x0][R14+0x210] ;  /* 0x000084000e0e7b82 */ /* 0x000ea20000000a00 */
[----:B---3--:R-:W-:-:S07]  /*25020*/  SEL R87, R24, RZ, !P0 ;  /* 0x000000ff18577207 */ /* 0x008fce0004000000 */
[----:B------:R-:W3:Y:S01]  /*25030*/  LDC.64 R24, c[0x0][0xba8] ;  /* 0x0002ea00ff187b82 */ /* 0x000ee20000000a00 */
[----:B----4-:R-:W-:Y:S01]  /*25040*/  SEL R27, R27, RZ, !P0 ;  /* 0x000000ff1b1b7207 */ /* 0x010fe20004000000 */
[----:B------:R-:W-:Y:S02]  /*25050*/  IMAD R9, R9, R87, RZ ;  /* 0x0000005709097224 */ /* 0x000fe400078e02ff */
[-C--:B------:R-:W-:Y:S02]  /*25060*/  IMAD R31, R11, R84.reuse, RZ ;  /* 0x000000540b1f7224 */ /* 0x080fe400078e02ff */
[----:B------:R-:W-:Y:S02]  /*25070*/  IMAD.IADD R37, R28, 0x1, R98 ;  /* 0x000000011c257824 */ /* 0x000fe400078e0262 */
[----:B------:R-:W4:Y:S01]  /*25080*/  S2R R28, SR_TID.X ;  /* 0x00000000001c7919 */ /* 0x000f220000002100 */
[----:B------:R-:W-:Y:S02]  /*25090*/  IMAD R33, R8, R27, R9 ;  /* 0x0000001b08217224 */ /* 0x000fe400078e0209 */
[----:B------:R-:W-:-:S04]  /*250a0*/  IMAD.WIDE.U32 R10, R10, R84, RZ ;  /* 0x000000540a0a7225 */ /* 0x000fc800078e00ff */
[----:B------:R-:W-:Y:S01]  /*250b0*/  IMAD.WIDE.U32 R8, R8, R87, RZ ;  /* 0x0000005708087225 */ /* 0x000fe200078e00ff */
[----:B------:R-:W-:Y:S02]  /*250c0*/  SEL R27, R82, RZ, P2 ;  /* 0x000000ff521b7207 */ /* 0x000fe40001000000 */
[----:B------:R-:W-:Y:S01]  /*250d0*/  IADD3 R10, P0, P3, R8, R10, R83 ;  /* 0x0000000a080a7210 */ /* 0x000fe20007b1e053 */
[----:B0-----:R-:W-:Y:S01]  /*250e0*/  @P1 IMAD.HI.U32 R8, R37, R26, RZ ;  /* 0x0000001a25081227 */ /* 0x001fe200078e00ff */
[----:B---3--:R-:W0:Y:S03]  /*250f0*/  @!P2 LDC R24, c[0x0][0xb50] ;  /* 0x0002d400ff18ab82 */ /* 0x008e260000000800 */
[----:B------:R-:W-:Y:S02]  /*25100*/  IMAD.IADD R33, R9, 0x1, R33 ;  /* 0x0000000109217824 */ /* 0x000fe400078e0221 */
[----:B------:R-:W-:Y:S01]  /*25110*/  IMAD.MOV.U32 R9, RZ, RZ, R37 ;  /* 0x000000ffff097224 */ /* 0x000fe200078e0025 */
[----:B-1----:R-:W-:Y:S01]  /*25120*/  @P1 SHF.R.U32.HI R9, RZ, R35, R8 ;  /* 0x00000023ff091219 */ /* 0x002fe20000011608 */
[----:B------:R-:W-:-:S02]  /*25130*/  IMAD.IADD R11, R11, 0x1, R31 ;  /* 0x000000010b0b7824 */ /* 0x000fc400078e021f */
[-C--:B------:R-:W-:Y:S01]  /*25140*/  IMAD R31, R13, R27.reuse, RZ ;  /* 0x0000001b0d1f7224 */ /* 0x080fe200078e02ff */
[----:B------:R-:W1:Y:S01]  /*25150*/  @!P2 LDC R25, c[0x0][0xb54] ;  /* 0x0002d500ff19ab82 */ /* 0x000e620000000800 */
        /* <DEDUP_REMOVED lines=8> */
[-C--:B--2---:R-:W-:Y:S01]  /*251e0*/  IMAD R8, R15, R9.reuse, RZ ;  /* 0x000000090f087224 */ /* 0x084fe200078e02ff */
[----:B------:R-:W-:Y:S01]  /*251f0*/  SHF.R.S32.HI R11, RZ, 0x1f, R9 ;  /* 0x0000001fff0b7819 */ /* 0x000fe20000011409 */
[----:B----4-:R-:W-:Y:S02]  /*25200*/  VIADD R32, R28, 0xffffff80 ;  /* 0xffffff801c207836 */ /* 0x010fe40000000000 */
[----:B------:R-:W-:-:S04]  /*25210*/  IMAD.WIDE.U32 R12, R14, R9, R12 ;  /* 0x000000090e0c7225 */ /* 0x000fc800078e000c */
[----:B------:R-:W-:Y:S01]  /*25220*/  IMAD R11, R14, R11, R8 ;  /* 0x0000000b0e0b7224 */ /* 0x000fe200078e0208 */
[----:B0-----:R-:W-:Y:S02]  /*25230*/  LEA R24, P0, R12, R24, 0x2 ;  /* 0x000000180c187211 */ /* 0x001fe400078010ff */
[----:B------:R-:W-:Y:S01]  /*25240*/  SHF.R.S32.HI R28, RZ, 0x1f, R32 ;  /* 0x0000001fff1c7819 */ /* 0x000fe20000011420 */
[----:B------:R-:W-:-:S03]  /*25250*/  IMAD.IADD R8, R13, 0x1, R11 ;  /* 0x000000010d087824 */ /* 0x000fc600078e020b */
[----:B------:R-:W-:Y:S02]  /*25260*/  LEA.HI R28, R28, R32, RZ, 0x7 ;  /* 0x000000201c1c7211 */ /* 0x000fe400078f38ff */
[----:B-1----:R-:W-:Y:S02]  /*25270*/  LEA.HI.X R25, R12, R25, R8, 0x2, P0 ;  /* 0x000000190c197211 */ /* 0x002fe400000f1408 */
[----:B------:R-:W-:Y:S01]  /*25280*/  LOP3.LUT R28, R28, 0xffffff80, RZ, 0xc0, !PT ;  /* 0xffffff801c1c7812 */ /* 0x000fe200078ec0ff */
[----:B------:R-:W-:Y:S01]  /*25290*/  SHFL.IDX PT, R8, R24, RZ, 0x1c1f ;  /* 0x001c1fff18087589 */ /* 0x000fe200000e0000 */
[----:B------:R-:W-:-:S03]  /*252a0*/  IMAD.IADD R27, R30, 0x1, R98 ;  /* 0x000000011e1b7824 */ /* 0x000fc600078e0262 */
[----:B------:R-:W0:Y:S01]  /*252b0*/  SHFL.IDX PT, R9, R25, RZ, 0x1c1f ;  /* 0x001c1fff19097589 */ /* 0x000e2200000e0000 */
[----:B------:R-:W-:-:S03]  /*252c0*/  IADD3 R28, R32, -R28, RZ ;  /* 0x8000001c201c7210 */ /* 0x000fc60007ffe0ff */
        /* <DEDUP_REMOVED lines=9> */
[----:B------:R-:W2:Y:S01]  /*25360*/  LDL R93, [R1+0x70] ;  /* 0x00007000015d7983 */ /* 0x000ea20000100800 */
[----:B0-----:R-:W0:Y:S01]  /*25370*/  @P1 LDC R11, c[0x0][0xbec] ;  /* 0x0002fb00ff0b1b82 */ /* 0x001e220000000800 */
[----:B------:R-:W1:Y:S01]  /*25380*/  S2R R28, SR_TID.X ;  /* 0x00000000001c7919 */ /* 0x000e620000002100 */
[----:B------:R-:W-:-:S06]  /*25390*/  ULDC.64 UR4, c[0x0][0x208] ;  /* 0x0000820000047ab9 */ /* 0x000fcc0000000a00 */
[----:B------:R-:W3:Y:S01]  /*253a0*/  @P1 LDC R13, c[0x0][0xbf0] ;  /* 0x0002fc00ff0d1b82 */ /* 0x000ee20000000800 */
[----:B-1----:R-:W-:-:S05]  /*253b0*/  VIADD R100, R28, 0xffffff80 ;  /* 0xffffff801c647836 */ /* 0x002fca0000000000 */
[----:B------:R-:W-:-:S04]  /*253c0*/  SHF.R.S32.HI R96, RZ, 0x1f, R100 ;  /* 0x0000001fff607819 */ /* 0x000fc80000011464 */
[----:B------:R-:W-:-:S04]  /*253d0*/  LEA.HI R96, R96, R100, RZ, 0x3 ;  /* 0x0000006460607211 */ /* 0x000fc800078f18ff */
[----:B------:R-:W-:Y:S02]  /*253e0*/  SHF.R.S32.HI R96, RZ, 0x3, R96 ;  /* 0x00000003ff607819 */ /* 0x000fe40000011460 */
[----:B------:R-:W-:-:S04]  /*253f0*/  SHF.R.S32.HI R8, RZ, 0x1f, R100 ;  /* 0x0000001fff087819 */ /* 0x000fc80000011464 */
[----:B------:R-:W-:-:S04]  /*25400*/  LEA.HI R8, R8, R100, RZ, 0x3 ;  /* 0x0000006408087211 */ /* 0x000fc800078f18ff */
[----:B------:R-:W-:-:S04]  /*25410*/  LOP3.LUT R8, R8, 0xfffffff8, RZ, 0xc0, !PT ;  /* 0xfffffff808087812 */ /* 0x000fc800078ec0ff */
[----:B------:R-:W-:Y:S01]  /*25420*/  IADD3 R8, R100, -R8, RZ ;  /* 0x8000000864087210 */ /* 0x000fe20007ffe0ff */
        /* <DEDUP_REMOVED lines=10> */
[----:B------:R-:W-:Y:S01]  /*254d0*/  LOP3.LUT R32, R32, R33, RZ, 0x3c, !PT ;  /* 0x0000002120207212 */ /* 0x000fe200078e3cff */
[----:B------:R-:W-:Y:S01]  /*254e0*/  IMAD.X R33, RZ, RZ, R67, P0 ;  /* 0x000000ffff217224 */ /* 0x000fe200000e0643 */
[C---:B------:R-:W-:Y:S02]  /*254f0*/  IADD3 R37, P2, R66.reuse, 0x3000, RZ ;  /* 0x0000300042257810 */ /* 0x040fe40007f5e0ff */
[C---:B------:R-:W-:Y:S01]  /*25500*/  IADD3 R41, P3, R66.reuse, 0x4000, RZ ;  /* 0x0000400042297810 */ /* 0x040fe20007f7e0ff */
[----:B------:R-:W5:Y:S01]  /*25510*/  LD.E.128 R28, desc[UR4][R28.64] ;  /* 0x000000041c1c7980 */ /* 0x000f62000c101d00 */
[C---:B------:R-:W-:Y:S02]  /*25520*/  IADD3 R45, P4, R66.reuse, 0x5000, RZ ;  /* 0x00005000422d7810 */ /* 0x040fe40007f9e0ff */
[C---:B------:R-:W-:Y:S01]  /*25530*/  IADD3 R49, P5, R66.reuse, 0x6000, RZ ;  /* 0x0000600042317810 */ /* 0x040fe20007fbe0ff */
[----:B------:R-:W5:Y:S01]  /*25540*/  LD.E.128 R32, desc[UR4][R32.64] ;  /* 0x0000000420207980 */ /* 0x000f62000c101d00 */
[----:B------:R-:W-:-:S02]  /*25550*/  IADD3 R3, P0, R66, 0x7000, RZ ;  /* 0x0000700042037810 */ /* 0x000fc40007f1e0ff */
[----:B------:R-:W-:Y:S02]  /*25560*/  LOP3.LUT R36, R37, 0x380, RZ, 0xc0, !PT ;  /* 0x0000038025247812 */ /* 0x000fe400078ec0ff */
[----:B------:R-:W-:Y:S02]  /*25570*/  LOP3.LUT R40, R41, 0x380, RZ, 0xc0, !PT ;  /* 0x0000038029287812 */ /* 0x000fe400078ec0ff */
[----:B------:R-:W-:Y:S02]  /*25580*/  LOP3.LUT R44, R45, 0x380, RZ, 0xc0, !PT ;  /* 0x000003802d2c7812 */ /* 0x000fe400078ec0ff */
[----:B------:R-:W-:Y:S02]  /*25590*/  LOP3.LUT R48, R49, 0x380, RZ, 0xc0, !PT ;  /* 0x0000038031307812 */ /* 0x000fe400078ec0ff */
[----:B------:R-:W-:Y:S02]  /*255a0*/  LOP3.LUT R0, R3, 0x380, RZ, 0xc0, !PT ;  /* 0x0000038003007812 */ /* 0x000fe400078ec0ff */
[----:B------:R-:W-:-:S02]  /*255b0*/  LOP3.LUT R9, R66, 0x380, RZ, 0xc0, !PT ;  /* 0x0000038042097812 */ /* 0x000fc400078ec0ff */
[----:B------:R-:W-:Y:S02]  /*255c0*/  SHF.R.U64 R36, R36, 0x3, RZ ;  /* 0x0000000324247819 */ /* 0x000fe400000012ff */
[----:B------:R-:W-:Y:S02]  /*255d0*/  SHF.R.U64 R40, R40, 0x3, RZ ;  /* 0x0000000328287819 */ /* 0x000fe400000012ff */
[----:B------:R-:W-:Y:S02]  /*255e0*/  SHF.R.U64 R44, R44, 0x3, RZ ;  /* 0x000000032c2c7819 */ /* 0x000fe400000012ff */
[----:B------:R-:W-:Y:S02]  /*255f0*/  SHF.R.U64 R48, R48, 0x3, RZ ;  /* 0x0000000330307819 */ /* 0x000fe400000012ff */
[----:B------:R-:W-:Y:S02]  /*25600*/  SHF.R.U64 R0, R0, 0x3, RZ ;  /* 0x0000000300007819 */ /* 0x000fe400000012ff */
[----:B------:R-:W-:Y:S01]  /*25610*/  SHF.R.U64 R9, R9, 0x3, RZ ;  /* 0x0000000309097819 */ /* 0x000fe200000012ff */
        /* <DEDUP_REMOVED lines=10> */
[----:B------:R-:W5:Y:S01]  /*256c0*/  LD.E.128 R36, desc[UR4][R36.64] ;  /* 0x0000000424247980 */ /* 0x000f62000c101d00 */
[----:B------:R-:W-:-:S03]  /*256d0*/  LOP3.LUT R66, R9, R66, RZ, 0x3c, !PT ;  /* 0x0000004209427212 */ /* 0x000fc600078e3cff */
[----:B------:R-:W5:Y:S04]  /*256e0*/  LD.E.128 R40, desc[UR4][R40.64] ;  /* 0x0000000428287980 */ /* 0x000f68000c101d00 */
[----:B------:R1:W5:Y:S04]  /*256f0*/  LD.E.128 R24, desc[UR4][R66.64] ;  /* 0x0000000442187980 */ /* 0x000368000c101d00 */
[----:B------:R-:W5:Y:S04]  /*25700*/  LD.E.128 R44, desc[UR4][R44.64] ;  /* 0x000000042c2c7980 */ /* 0x000f68000c101d00 */
[----:B------:R-:W5:Y:S04]  /*25710*/  LD.E.128 R48, desc[UR4][R48.64] ;  /* 0x0000000430307980 */ /* 0x000f68000c101d00 */
[----:B------:R-:W5:Y:S01]  /*25720*/  LD.E.128 R52, desc[UR4][R52.64] ;  /* 0x0000000434347980 */ /* 0x000f62000c101d00 */
[----:B------:R-:W-:-:S02]  /*25730*/  ULDC.64 UR4, c[0x0][0xaa0] ;  /* 0x0002a80000047ab9 */ /* 0x000fc40000000a00 */
[----:B------:R-:W-:Y:S01]  /*25740*/  IMAD R80, R80, UR4, RZ ;  /* 0x0000000450507c24 */ /* 0x000fe2000f8e02ff */
[----:B------:R-:W-:Y:S01]  /*25750*/  @!PT LDS RZ, [RZ] ;  /* 0x00000000fffff984 */ /* 0x000fe20000000800 */
[----:B------:R-:W-:Y:S01]  /*25760*/  @!PT LDS RZ, [RZ] ;  /* 0x00000000fffff984 */ /* 0x000fe20000000800 */
[----:B------:R-:W-:Y:S01]  /*25770*/  @!PT LDS RZ, [RZ] ;  /* 0x00000000fffff984 */ /* 0x000fe20000000800 */
[----:B------:R-:W-:Y:S01]  /*25780*/  @!PT LDS RZ, [RZ] ;  /* 0x00000000fffff984 */ /* 0x000fe20000000800 */
[----:B------:R2:W-:Y:S06]  /*25790*/  MEMBAR.ALL.CTA ;  /* 0x0000000000007992 */ /* 0x0005ec0000008000 */
[----:B--2---:R-:W2:Y:S01]  /*257a0*/  FENCE.VIEW.ASYNC.S ;  /* 0x00000000000073c6 */ /* 0x004ea20000000000 */
[----:B------:R-:W-:-:S04]  /*257b0*/  IMAD.WIDE.U32 R2, R83, UR4, RZ ;  /* 0x0000000453027c25 */ /* 0x000fc8000f8e00ff */
[----:B------:R-:W-:Y:S01]  /*257c0*/  IMAD R9, R83, UR5, R80 ;  /* 0x0000000553097c24 */ /* 0x000fe2000f8e0250 */
[----:B------:R-:W-:Y:S01]  /*257d0*/  ULDC.64 UR4, c[0x0][0xae8] ;  /* 0x0002ba0000047ab9 */ /* 0x000fe20000000a00 */
[----:B------:R-:W-:Y:S02]  /*257e0*/  IMAD R0, R8, 0x20, R96 ;  /* 0x0000002008007824 */ /* 0x000fe400078e0260 */
[----:B------:R-:W-:Y:S01]  /*257f0*/  IMAD.IADD R3, R3, 0x1, R9 ;  /* 0x0000000103037824 */ /* 0x000fe200078e0209 */
[----:B------:R-:W-:Y:S01]  /*25800*/  SHF.R.S32.HI R8, RZ, 0x1f, R87 ;  /* 0x0000001fff087819 */ /* 0x000fe20000011457 */
[----:B------:R-:W-:Y:S02]  /*25810*/  IMAD.IADD R10, R98, 0x1, R0 ;  /* 0x00000001620a7824 */ /* 0x000fe400078e0200 */
[----:B------:R-:W-:-:S04]  /*25820*/  IMAD.WIDE.U32 R2, R84, UR4, R2 ;  /* 0x0000000454027c25 */ /* 0x000fc8000f8e0002 */
[----:B------:R-:W-:Y:S01]  /*25830*/  IMAD R3, R84, UR5, R3 ;  /* 0x0000000554037c24 */ /* 0x000fe2000f8e0203 */
[----:B------:R-:W-:Y:S01]  /*25840*/  ULDC.64 UR4, c[0x0][0xaf0] ;  /* 0x0002bc0000047ab9 */ /* 0x000fe20000000a00 */
[----:B0-----:R-:W-:-:S04]  /*25850*/  @P1 IMAD.HI.U32 R0, R10, R11, RZ ;  /* 0x0000000b0a001227 */ /* 0x001fc800078e00ff */
        /* <DEDUP_REMOVED lines=8> */
[----:B------:R-:W-:Y:S02]  /*258e0*/  VIADD R0, R16, 0x2e820 ;  /* 0x0002e82010007836 */ /* 0x000fe40000000000 */
[----:B------:R-:W-:Y:S02]  /*258f0*/  IMAD.MOV R11, RZ, RZ, -R9 ;  /* 0x000000ffff0b7224 */ /* 0x000fe400078e0a09 */
[----:B------:R-:W-:Y:S01]  /*25900*/  IMAD R8, R8, UR4, RZ ;  /* 0x0000000408087c24 */ /* 0x000fe2000f8e02ff */
[----:B------:R-:W-:Y:S01]  /*25910*/  PRMT R0, RZ, 0x654, R0 ;  /* 0x00000654ff007816 */ /* 0x000fe20000000000 */
[----:B------:R-:W-:Y:S02]  /*25920*/  IMAD R11, R4, R11, R10 ;  /* 0x0000000b040b7224 */ /* 0x000fe400078e020a */
[C---:B------:R-:W-:Y:S01]  /*25930*/  IMAD R13, R9.reuse, UR5, R8 ;  /* 0x00000005090d7c24 */ /* 0x040fe2000f8e0208 */
[----:B--2---:R0:W-:Y:S01]  /*25940*/  SYNCS.ARRIVE.TRANS64.RED.A1T0 RZ, [R0+URZ], RZ ;  /* 0x000000ff00ff79a7 */ /* 0x0041e2000810043f */
[----:B------:R-:W-:Y:S01]  /*25950*/  IMAD.WIDE.U32 R2, R9, UR4, R2 ;  /* 0x0000000409027c25 */ /* 0x000fe2000f8e0002 */
[----:B------:R-:W-:Y:S01]  /*25960*/  ULDC.64 UR4, c[0x0][0xad8] ;  /* 0x0002b60000047ab9 */ /* 0x000fe20000000a00 */
[----:B0-----:R-:W-:-:S02]  /*25970*/  SHF.R.S32.HI R0, RZ, 0x1f, R11 ;  /* 0x0000001fff007819 */ /* 0x001fc4000001140b */
[----:B------:R-:W-:-:S03]  /*25980*/  IMAD.IADD R3, R3, 0x1, R13 ;  /* 0x0000000103037824 */ /* 0x000fc600078e020d */
        /* <DEDUP_REMOVED lines=8> */
[----:B-1----:R-:W-:Y:S06]  /*25a10*/  BRA.DIV UR4, `(.L_x_8504) ;  /* 0x000000d204307947 */ /* 0x002fec000b800000 */
[----:B------:R0:W1:Y:S04]  /*25a20*/  SHFL.IDX PT, R0, R3, RZ, 0x181f ;  /* 0x00181fff03007589 */ /* 0x00006800000e0000 */
[----:B------:R0:W2:Y:S02]  /*25a30*/  SHFL.IDX PT, R14, R2, RZ, 0x181f ;  /* 0x00181fff020e7589 */ /* 0x0000a400000e0000 */
.L_x_8761:
[----:B------:R-:W-:Y:S01]  /*25a40*/  IMAD.IADD R21, R96, 0x1, R98 ;  /* 0x0000000160157824 */ /* 0x000fe200078e0262 */
[----:B------:R-:W-:Y:S04]  /*25a50*/  BSSY B1, `(.L_x_8505) ;  /* 0x0000010000017945 */ /* 0x000fe80003800000 */
[----:B------:R-:W-:-:S13]  /*25a60*/  ISETP.GE.AND P0, PT, R21, R64, PT ;  /* 0x000000401500720c */ /* 0x000fda0003f06270 */
[----:B------:R-:W-:Y:S05]  /*25a70*/  @P0 BRA `(.L_x_8506) ;  /* 0x0000000000340947 */ /* 0x000fea0003800000 */
[----:B------:R-:W3:Y:S01]  /*25a80*/  LDL R4, [R1+0x8c] ;  /* 0x00008c0001047983 */ /* 0x000ee20000100800 */
[----:B------:R-:W-:-:S03]  /*25a90*/  ULDC UR4, c[0x0][0xac8] ;  /* 0x0002b20000047ab9 */ /* 0x000fc60000000800 */
[----:B------:R-:W1:Y:S04]  /*25aa0*/  LDL R11, [R1+0xc4] ;  /* 0x0000c400010b7983 */ /* 0x000e680000100800 */
[----:B------:R-:W4:Y:S01]  /*25ab0*/  LDL R10, [R1+0xc0] ;  /* 0x0000c000010a7983 */ /* 0x000f220000100800 */
[----:B------:R-:W-:Y:S01]  /*25ac0*/  ISETP.GE.AND P0, PT, R93, UR4, PT ;  /* 0x000000045d007c0c */ /* 0x000fe2000bf06270 */
[----:B------:R-:W-:-:S12]  /*25ad0*/  ULDC.64 UR6, c[0x0][0x208] ;  /* 0x0000820000067ab9 */ /* 0x000fd80000000a00 */
[C---:B--2---:R-:W-:Y:S02]  /*25ae0*/  @!P0 LEA R8, P2, R93.reuse, R14, 0x1 ;  /* 0x0000000e5d088211 */ /* 0x044fe400078408ff */
[----:B---3--:R-:W-:Y:S02]  /*25af0*/  ISETP.GE.AND P1, PT, R4, UR4, PT ;  /* 0x0000000404007c0c */ /* 0x008fe4000bf26270 */
[----:B-1----:R-:W-:-:S11]  /*25b00*/  @!P0 LEA.HI.X R9, R93, R0, R11, 0x1, P2 ;  /* 0x000000005d098211 */ /* 0x002fd600010f0c0b */
[----:B------:R-:W-:-:S04]  /*25b10*/  @!P1 LEA R14, P3, R4, R14, 0x1 ;  /* 0x0000000e040e9211 */ /* 0x000fc800078608ff */
[----:B----4-:R-:W-:Y:S01]  /*25b20*/  @!P1 LEA.HI.X R15, R4, R0, R10, 0x1, P3 ;  /* 0x00000000040f9211 */ /* 0x010fe200018f0c0a */
[----:B-----5:R3:W-:Y:S04]  /*25b30*/  @!P0 ST.E.128 desc[UR6][R8.64], R24 ;  /* 0x0000001808008985 */ /* 0x0207e8000c101d06 */
[----:B------:R3:W-:Y:S04]  /*25b40*/  @!P1 ST.E.128 desc[UR6][R14.64], R40 ;  /* 0x000000280e009985 */ /* 0x0007e8000c101d06 */
.L_x_8506:
[----:B------:R-:W-:Y:S05]  /*25b50*/  BSYNC B1 ;  /* 0x0000000000017941 */ /* 0x000fea0003800000 */
.L_x_8505:
[----:B------:R-:W-:-:S03]  /*25b60*/  UMOV UR4, 0xffffffff ;  /* 0xffffffff00047882 */ /* 0x000fc60000000000 */
[----:B------:R-:W-:Y:S05]  /*25b70*/  BRA.DIV UR4, `(.L_x_8507) ;  /* 0x000000d2040c7947 */ /* 0x000fea000b800000 */
[----:B-1----:R1:W4:Y:S04]  /*25b80*/  SHFL.IDX PT, R0, R3, 0x1, 0x181f ;  /* 0x00381f0003007f89 */ /* 0x00232800000e0000 */
[----:B--23--:R1:W2:Y:S02]  /*25b90*/  SHFL.IDX PT, R14, R2, 0x1, 0x181f ;  /* 0x00381f00020e7f89 */ /* 0x00c2a400000e0000 */
.L_x_8765:
[----:B------:R-:W-:Y:S01]  /*25ba0*/  VIADD R9, R21, 0x20 ;  /* 0x0000002015097836 */ /* 0x000fe20000000000 */
[----:B------:R-:W-:Y:S04]  /*25bb0*/  BSSY B1, `(.L_x_8508) ;  /* 0x0000010000017945 */ /* 0x000fe80003800000 */
[----:B------:R-:W-:-:S13]  /*25bc0*/  ISETP.GE.AND P0, PT, R9, R64, PT ;  /* 0x000000400900720c */ /* 0x000fda0003f06270 */
[----:B------:R-:W-:Y:S05]  /*25bd0*/  @P0 BRA `(.L_x_8509) ;  /* 0x0000000000340947 */ /* 0x000fea0003800000 */
[----:B------:R-:W3:Y:S01]  /*25be0*/  LDL R4, [R1+0x8c] ;  /* 0x00008c0001047983 */ /* 0x000ee20000100800 */
[----:B------:R-:W-:-:S03]  /*25bf0*/  ULDC UR4, c[0x0][0xac8] ;  /* 0x0002b20000047ab9 */ /* 0x000fc60000000800 */
[----:B------:R-:W4:Y:S04]  /*25c00*/  LDL R11, [R1+0xc4] ;  /* 0x0000c400010b7983 */ /* 0x000f280000100800 */
[----:B------:R-:W4:Y:S01]  /*25c10*/  LDL R10, [R1+0xc0] ;  /* 0x0000c000010a7983 */ /* 0x000f220000100800 */
[----:B------:R-:W-:Y:S01]  /*25c20*/  ISETP.GE.AND P2, PT, R93, UR4, PT ;  /* 0x000000045d007c0c */ /* 0x000fe2000bf46270 */
[----:B------:R-:W-:-:S12]  /*25c30*/  ULDC.64 UR6, c[0x0][0x208] ;  /* 0x0000820000067ab9 */ /* 0x000fd80000000a00 */
[C---:B--2---:R-:W-:Y:S02]  /*25c40*/  @!P2 LEA R8, P0, R93.reuse, R14, 0x1 ;  /* 0x0000000e5d08a211 */ /* 0x044fe400078008ff */
[----:B---3--:R-:W-:Y:S02]  /*25c50*/  ISETP.GE.AND P3, PT, R4, UR4, PT ;  /* 0x0000000404007c0c */ /* 0x008fe4000bf66270 */
[----:B----4-:R-:W-:-:S11]  /*25c60*/  @!P2 LEA.HI.X R9, R93, R0, R11, 0x1, P0 ;  /* 0x000000005d09a211 */ /* 0x010fd600000f0c0b */
[----:B------:R-:W-:-:S04]  /*25c70*/  @!P3 LEA R14, P1, R4, R14, 0x1 ;  /* 0x0000000e040eb211 */ /* 0x000fc800078208ff */
[----:B------:R-:W-:Y:S01]  /*25c80*/  @!P3 LEA.HI.X R15, R4, R0, R10, 0x1, P1 ;  /* 0x00000000040fb211 */ /* 0x000fe200008f0c0a */
[----:B-----5:R3:W-:Y:S04]  /*25c90*/  @!P2 ST.E.128 desc[UR6][R8.64], R28 ;  /* 0x0000001c0800a985 */ /* 0x0207e8000c101d06 */
[----:B------:R3:W-:Y:S04]  /*25ca0*/  @!P3 ST.E.128 desc[UR6][R14.64], R44 ;  /* 0x0000002c0e00b985 */ /* 0x0007e8000c101d06 */
.L_x_8509:
[----:B------:R-:W-:Y:S05]  /*25cb0*/  BSYNC B1 ;  /* 0x0000000000017941 */ /* 0x000fea0003800000 */
.L_x_8508:
[----:B------:R-:W-:-:S03]  /*25cc0*/  UMOV UR4, 0xffffffff ;  /* 0xffffffff00047882 */ /* 0x000fc60000000000 */
[----:B------:R-:W-:Y:S05]  /*25cd0*/  BRA.DIV UR4, `(.L_x_8510) ;  /* 0x000000ce04fc7947 */ /* 0x000fea000b800000 */
[----:B----4-:R4:W0:Y:S04]  /*25ce0*/  SHFL.IDX PT, R0, R3, 0x2, 0x181f ;  /* 0x00581f0003007f89 */ /* 0x01082800000e0000 */
[----:B--23--:R4:W2:Y:S02]  /*25cf0*/  SHFL.IDX PT, R14, R2, 0x2, 0x181f ;  /* 0x00581f00020e7f89 */ /* 0x00c8a400000e0000 */
.L_x_8769:
[----:B------:R-:W-:Y:S01]  /*25d00*/  IADD3 R9, R21, 0x40, RZ ;  /* 0x0000004015097810 */ /* 0x000fe20007ffe0ff */
[----:B------:R-:W-:Y:S03]  /*25d10*/  BSSY B1, `(.L_x_8511) ;  /* 0x0000010000017945 */ /* 0x000fe60003800000 */
[----:B------:R-:W-:-:S13]  /*25d20*/  ISETP.GE.AND P0, PT, R9, R64, PT ;  /* 0x000000400900720c */ /* 0x000fda0003f06270 */
[----:B------:R-:W-:Y:S05]  /*25d30*/  @P0 BRA `(.L_x_8512) ;  /* 0x0000000000340947 */ /* 0x000fea0003800000 */
[----:B------:R-:W3:Y:S01]  /*25d40*/  LDL R4, [R1+0x8c] ;  /* 0x00008c0001047983 */ /* 0x000ee20000100800 */
[----:B------:R-:W-:-:S03]  /*25d50*/  ULDC UR4, c[0x0][0xac8] ;  /* 0x0002b20000047ab9 */ /* 0x000fc60000000800 */
[----:B------:R-:W0:Y:S04]  /*25d60*/  LDL R11, [R1+0xc4] ;  /* 0x0000c400010b7983 */ /* 0x000e280000100800 */
[----:B------:R-:W4:Y:S01]  /*25d70*/  LDL R10, [R1+0xc0] ;  /* 0x0000c000010a7983 */ /* 0x000f220000100800 */
[----:B------:R-:W-:Y:S01]  /*25d80*/  ISETP.GE.AND P2, PT, R93, UR4, PT ;  /* 0x000000045d007c0c */ /* 0x000fe2000bf46270 */
[----:B------:R-:W-:-:S12]  /*25d90*/  ULDC.64 UR6, c[0x0][0x208] ;  /* 0x0000820000067ab9 */ /* 0x000fd80000000a00 */
[C---:B--2---:R-:W-:Y:S02]  /*25da0*/  @!P2 LEA R8, P0, R93.reuse, R14, 0x1 ;  /* 0x0000000e5d08a211 */ /* 0x044fe400078008ff */
[----:B---3--:R-:W-:Y:S02]  /*25db0*/  ISETP.GE.AND P3, PT, R4, UR4, PT ;  /* 0x0000000404007c0c */ /* 0x008fe4000bf66270 */
[----:B0-----:R-:W-:-:S11]  /*25dc0*/  @!P2 LEA.HI.X R9, R93, R0, R11, 0x1, P0 ;  /* 0x000000005d09a211 */ /* 0x001fd600000f0c0b */
[----:B------:R-:W-:-:S04]  /*25dd0*/  @!P3 LEA R14, P1, R4, R14, 0x1 ;  /* 0x0000000e040eb211 */ /* 0x000fc800078208ff */
[----:B----4-:R-:W-:Y:S01]  /*25de0*/  @!P3 LEA.HI.X R15, R4, R0, R10, 0x1, P1 ;  /* 0x00000000040fb211 */ /* 0x010fe200008f0c0a */
[----:B-----5:R3:W-:Y:S04]  /*25df0*/  @!P2 ST.E.128 desc[UR6][R8.64], R32 ;  /* 0x000000200800a985 */ /* 0x0207e8000c101d06 */
[----:B------:R3:W-:Y:S04]  /*25e00*/  @!P3 ST.E.128 desc[UR6][R14.64], R48 ;  /* 0x000000300e00b985 */ /* 0x0007e8000c101d06 */
.L_x_8512:
[----:B------:R-:W-:Y:S05]  /*25e10*/  BSYNC B1 ;  /* 0x0000000000017941 */ /* 0x000fea0003800000 */
.L_x_8511:
[----:B------:R-:W-:-:S03]  /*25e20*/  UMOV UR4, 0xffffffff ;  /* 0xffffffff00047882 */ /* 0x000fc60000000000 */
[----:B------:R-:W-:Y:S05]  /*25e30*/  BRA.DIV UR4, `(.L_x_8513) ;  /* 0x000000ce04ec7947 */ /* 0x000fea000b800000 */
[----:B0-----:R0:W0:Y:S04]  /*25e40*/  SHFL.IDX PT, R0, R3, 0x3, 0x181f ;  /* 0x00781f0003007f89 */ /* 0x00102800000e0000 */
[----:B--23--:R2:W3:Y:S02]  /*25e50*/  SHFL.IDX PT, R14, R2, 0x3, 0x181f ;  /* 0x00781f00020e7f89 */ /* 0x00c4e400000e0000 */
.L_x_8773:
[----:B01--4-:R-:W-:-:S05]  /*25e60*/  VIADD R3, R21, 0x60 ;  /* 0x0000006015037836 */ /* 0x013fca0000000000 */
[----:B------:R-:W-:-:S13]  /*25e70*/  ISETP.GE.AND P0, PT, R3, R64, PT ;  /* 0x000000400300720c */ /* 0x000fda0003f06270 */
[----:B------:R-:W-:Y:S05]  /*25e80*/  @P0 BRA `(.L_x_8514) ;  /* 0x0000001c00a80947 */ /* 0x000fea0003800000 */
[----:B------:R-:W4:Y:S01]  /*25e90*/  LDL R8, [R1+0xc4] ;  /* 0x0000c40001087983 */ /* 0x000f220000100800 */
[----:B------:R-:W-:-:S03]  /*25ea0*/  ULDC UR4, c[0x0][0xac8] ;  /* 0x0002b20000047ab9 */ /* 0x000fc60000000800 */
[----:B------:R-:W4:Y:S01]  /*25eb0*/  LDL R4, [R1+0x8c] ;  /* 0x00008c0001047983 */ /* 0x000f220000100800 */
[----:B------:R-:W-:Y:S01]  /*25ec0*/  ISETP.GE.AND P1, PT, R93, UR4, PT ;  /* 0x000000045d007c0c */ /* 0x000fe2000bf26270 */
[----:B------:R-:W-:-:S12]  /*25ed0*/  ULDC.64 UR6, c[0x0][0x208] ;  /* 0x0000820000067ab9 */ /* 0x000fd80000000a00 */
[----:B--23--:R-:W-:-:S04]  /*25ee0*/  @!P1 LEA R2, P0, R93, R14, 0x1 ;  /* 0x0000000e5d029211 */ /* 0x00cfc800078008ff */
[----:B----4-:R-:W-:Y:S02]  /*25ef0*/  @!P1 LEA.HI.X R3, R93, R0, R8, 0x1, P0 ;  /* 0x000000005d039211 */ /* 0x010fe400000f0c08 */
[----:B------:R-:W-:-:S03]  /*25f00*/  ISETP.GE.AND P0, PT, R4, UR4, PT ;  /* 0x0000000404007c0c */ /* 0x000fc6000bf06270 */
[----:B-----5:R0:W-:Y:S10]  /*25f10*/  @!P1 ST.E.128 desc[UR6][R2.64], R36 ;  /* 0x0000002402009985 */ /* 0x0201f4000c101d06 */
[----:B------:R-:W-:Y:S05]  /*25f20*/  @P0 BRA `(.L_x_8514) ;  /* 0x0000001c00800947 */ /* 0x000fea0003800000 */
[----:B------:R-:W2:Y:S01]  /*25f30*/  LDL R8, [R1+0xc0] ;  /* 0x0000c00001087983 */ /* 0x000ea20000100800 */
[----:B------:R-:W-:Y:S01]  /*25f40*/  LEA R14, P0, R4, R14, 0x1 ;  /* 0x0000000e040e7211 */ /* 0x000fe200078008ff */
[----:B------:R-:W-:-:S03]  /*25f50*/  ULDC.64 UR4, c[0x0][0x208] ;  /* 0x0000820000047ab9 */ /* 0x000fc60000000a00 */
[----:B--2---:R-:W-:-:S05]  /*25f60*/  LEA.HI.X R15, R4, R0, R8, 0x1, P0 ;  /* 0x00000000040f7211 */ /* 0x004fca00000f0c08 */
[----:B------:R1:W-:Y:S01]  /*25f70*/  ST.E.128 desc[UR4][R14.64], R52 ;  /* 0x000000340e007985 */ /* 0x0003e2000c101d04 */
[----:B------:R-:W-:Y:S05]  /*25f80*/  BRA `(.L_x_8514) ;  /* 0x0000001c00687947 */ /* 0x000fea0003800000 */
.L_x_8503:
[----:B------:R-:W2:Y:S01]  /*25f90*/  LDL R113, [R1+0x50] ;  /* 0x0000500001717983 */ /* 0x000ea20000100800 */
[----:B------:R-:W1:Y:S01]  /*25fa0*/  @P1 LDC R12, c[0x0][0xbec] ;  /* 0x0002fb00ff0c1b82 */ /* 0x000e620000000800 */
[----:B------:R-:W-:Y:S01]  /*25fb0*/  ULDC.64 UR4, c[0x0][0xb08] ;  /* 0x0002c20000047ab9 */ /* 0x000fe20000000a00 */
[----:B0-----:R-:W-:Y:S01]  /*25fc0*/  SHF.R.S32.HI R10, RZ, 0x1f, R87 ;  /* 0x0000001fff0a7819 */ /* 0x001fe20000011457 */
[----:B------:R-:W3:Y:S01]  /*25fd0*/  LDL R111, [R1+0xa4] ;  /* 0x0000a400016f7983 */ /* 0x000ee20000100800 */
[----:B------:R-:W-:Y:S01]  /*25fe0*/  IMAD R80, R80, UR4, RZ ;  /* 0x0000000450507c24 */ /* 0x000fe2000f8e02ff */
[----:B------:R-:W-:Y:S01]  /*25ff0*/  ULDC.64 UR6, c[0x0][0xb30] ;  /* 0x0002cc0000067ab9 */ /* 0x000fe20000000a00 */
[C---:B------:R-:W-:Y:S02]  /*26000*/  IMAD.WIDE.U32 R8, R83.reuse, UR4, RZ ;  /* 0x0000000453087c25 */ /* 0x040fe4000f8e00ff */
[----:B------:R-:W0:Y:S02]  /*26010*/  @P1 LDC R15, c[0x0][0xbf0] ;  /* 0x0002fc00ff0f1b82 */ /* 0x000e240000000800 */
[----:B------:R-:W-:Y:S01]  /*26020*/  IMAD R83, R83, UR5, R80 ;  /* 0x0000000553537c24 */ /* 0x000fe2000f8e0250 */
[----:B------:R-:W-:-:S03]  /*26030*/  ULDC.64 UR4, c[0x0][0xb38] ;  /* 0x0002ce0000047ab9 */ /* 0x000fc60000000a00 */
[----:B------:R-:W-:Y:S02]  /*26040*/  IMAD.IADD R9, R9, 0x1, R83 ;  /* 0x0000000109097824 */ /* 0x000fe400078e0253 */
[----:B------:R-:W-:-:S04]  /*26050*/  IMAD.WIDE.U32 R8, R84, UR4, R8 ;  /* 0x0000000454087c25 */ /* 0x000fc8000f8e0008 */
[----:B------:R-:W-:Y:S01]  /*26060*/  IMAD R9, R84, UR5, R9 ;  /* 0x0000000554097c24 */ /* 0x000fe2000f8e0209 */
[----:B------:R-:W-:Y:S01]  /*26070*/  ULDC.64 UR4, c[0x0][0xb40] ;  /* 0x0002d00000047ab9 */ /* 0x000fe20000000a00 */
[----:B-1----:R-:W-:-:S04]  /*26080*/  @P1 IMAD.HI.U32 R12, R37, R12, RZ ;  /* 0x0000000c250c1227 */ /* 0x002fc800078e00ff */
[----:B------:R-:W-:Y:S02]  /*26090*/  IMAD R10, R10, UR4, RZ ;  /* 0x000000040a0a7c24 */ /* 0x000fe4000f8e02ff */
[----:B------:R-:W-:-:S04]  /*260a0*/  IMAD.WIDE.U32 R8, R87, UR4, R8 ;  /* 0x0000000457087c25 */ /* 0x000fc8000f8e0008 */
[----:B------:R-:W-:Y:S01]  /*260b0*/  IMAD R13, R87, UR5, R10 ;  /* 0x00000005570d7c24 */ /* 0x000fe2000f8e020a */
[----:B------:R-:W-:Y:S01]  /*260c0*/  ULDC.64 UR4, c[0x0][0xb48] ;  /* 0x0002d20000047ab9 */ /* 0x000fe20000000a00 */
[----:B------:R-:W-:Y:S01]  /*260d0*/  IMAD.MOV.U32 R11, RZ, RZ, R37 ;  /* 0x000000ffff0b7224 */ /* 0x000fe200078e0025 */
[----:B0-----:R-:W-:Y:S01]  /*260e0*/  @P1 SHF.R.U32.HI R11, RZ, R15, R12 ;  /* 0x0000000fff0b1219 */ /* 0x001fe2000001160c */
[----:B------:R-:W-:-:S03]  /*260f0*/  IMAD.IADD R9, R9, 0x1, R13 ;  /* 0x0000000109097824 */ /* 0x000fc600078e020d */
[--C-:B------:R-:W-:Y:S01]  /*26100*/  SHF.R.S32.HI R10, RZ, 0x1f, R11.reuse ;  /* 0x0000001fff0a7819 */ /* 0x100fe2000001140b */
[----:B------:R-:W-:Y:S02]  /*26110*/  IMAD.MOV R13, RZ, RZ, -R11 ;  /* 0x000000ffff0d7224 */ /* 0x000fe400078e0a0b */
[----:B------:R-:W-:-:S04]  /*26120*/  IMAD.WIDE.U32 R8, R82, UR4, R8 ;  /* 0x0000000452087c25 */ /* 0x000fc8000f8e0008 */
[----:B------:R-:W-:Y:S02]  /*26130*/  IMAD R13, R4, R13, R37 ;  /* 0x0000000d040d7224 */ /* 0x000fe400078e0225 */
[----:B------:R-:W-:Y:S02]  /*26140*/  IMAD R10, R10, UR6, RZ ;  /* 0x000000060a0a7c24 */ /* 0x000fe4000f8e02ff */
[----:B------:R-:W-:Y:S01]  /*26150*/  IMAD R9, R82, UR5, R9 ;  /* 0x0000000552097c24 */ /* 0x000fe2000f8e0209 */
[----:B------:R-:W-:Y:S01]  /*26160*/  SHF.R.S32.HI R4, RZ, 0x1f, R13 ;  /* 0x0000001fff047819 */ /* 0x000fe2000001140d */
[C---:B------:R-:W-:Y:S01]  /*26170*/  IMAD R15, R11.reuse, UR7, R10 ;  /* 0x000000070b0f7c24 */ /* 0x040fe2000f8e020a */
[----:B------:R-:W-:Y:S01]  /*26180*/  ULDC.64 UR4, c[0x0][0xb28] ;  /* 0x0002ca0000047ab9 */ /* 0x000fe20000000a00 */
[----:B------:R-:W-:-:S04]  /*26190*/  IMAD.WIDE.U32 R8, R11, UR6, R8 ;  /* 0x000000060b087c25 */ /* 0x000fc8000f8e0008 */
[----:B------:R-:W-:Y:S02]  /*261a0*/  IMAD R4, R4, UR4, RZ ;  /* 0x0000000404047c24 */ /* 0x000fe4000f8e02ff */
[----:B------:R-:W-:Y:S02]  /*261b0*/  IMAD.IADD R9, R9, 0x1, R15 ;  /* 0x0000000109097824 */ /* 0x000fe400078e020f */
[----:B------:R-:W-:Y:S02]  /*261c0*/  VIADD R10, R16, 0x2e820 ;  /* 0x0002e820100a7836 */ /* 0x000fe40000000000 */
[C---:B------:R-:W-:Y:S02]  /*261d0*/  IMAD R11, R13.reuse, UR5, R4 ;  /* 0x000000050d0b7c24 */ /* 0x040fe4000f8e0204 */
[----:B------:R-:W-:Y:S01]  /*261e0*/  IMAD.WIDE.U32 R8, R13, UR4, R8 ;  /* 0x000000040d087c25 */ /* 0x000fe2000f8e0008 */
[----:B------:R-:W-:Y:S01]  /*261f0*/  ULDC.64 UR4, c[0x0][0xb00] ;  /* 0x0002c00000047ab9 */ /* 0x000fe20000000a00 */
[----:B------:R-:W-:-:S02]  /*26200*/  PRMT R10, RZ, 0x654, R10 ;  /* 0x00000654ff0a7816 */ /* 0x000fc4000000000a */
[----:B------:R-:W-:Y:S01]  /*26210*/  IMAD.IADD R9, R9, 0x1, R11 ;  /* 0x0000000109097824 */ /* 0x000fe200078e020b */
[C---:B------:R-:W-:Y:S01]  /*26220*/  LEA R4, P0, R8.reuse, UR4, 0x2 ;  /* 0x0000000408047c11 */ /* 0x040fe2000f8010ff */
[----:B------:R-:W-:Y:S01]  /*26230*/  UMOV UR4, 0xffffffff ;  /* 0xffffffff00047882 */ /* 0x000fe20000000000 */
[----:B------:R0:W-:Y:S02]  /*26240*/  SYNCS.ARRIVE.TRANS64.RED.A1T0 RZ, [R10+URZ], RZ ;  /* 0x000000ff0aff79a7 */ /* 0x0001e4000810043f */
[----:B------:R-:W-:Y:S01]  /*26250*/  LEA.HI.X R8, R8, UR5, R9, 0x2, P0 ;  /* 0x0000000508087c11 */ /* 0x000fe200080f1409 */
[C---:B--2---:R-:W-:Y:S01]  /*26260*/  VIADD R102, R113.reuse, 0x8 ;  /* 0x0000000871667836 */ /* 0x044fe20000000000 */
[C---:B------:R-:W-:Y:S01]  /*26270*/  IADD3 R96, R113.reuse, 0x20, RZ ;  /* 0x0000002071607810 */ /* 0x040fe20007ffe0ff */
[C---:B------:R-:W-:Y:S02]  /*26280*/  VIADD R107, R113.reuse, 0x10 ;  /* 0x00000010716b7836 */ /* 0x040fe40000000000 */
[----:B------:R-:W-:-:S02]  /*26290*/  VIADD R109, R113, 0x18 ;  /* 0x00000018716d7836 */ /* 0x000fc40000000000 */
[C---:B------:R-:W-:Y:S02]  /*262a0*/  VIADD R84, R113.reuse, 0x28 ;  /* 0x0000002871547836 */ /* 0x040fe40000000000 */
[C---:B------:R-:W-:Y:S02]  /*262b0*/  VIADD R103, R113.reuse, 0x30 ;  /* 0x0000003071677836 */ /* 0x040fe40000000000 */
[C---:B------:R-:W-:Y:S02]  /*262c0*/  VIADD R83, R113.reuse, 0x38 ;  /* 0x0000003871537836 */ /* 0x040fe40000000000 */
[C---:B------:R-:W-:Y:S02]  /*262d0*/  VIADD R67, R113.reuse, 0x40 ;  /* 0x0000004071437836 */ /* 0x040fe40000000000 */
[C---:B------:R-:W-:Y:S02]  /*262e0*/  VIADD R39, R113.reuse, 0x48 ;  /* 0x0000004871277836 */ /* 0x040fe40000000000 */
[----:B------:R-:W-:-:S02]  /*262f0*/  VIADD R37, R113, 0x50 ;  /* 0x0000005071257836 */ /* 0x000fc40000000000 */
[C---:B------:R-:W-:Y:S02]  /*26300*/  VIADD R35, R113.reuse, 0x58 ;  /* 0x0000005871237836 */ /* 0x040fe40000000000 */
[C---:B------:R-:W-:Y:S02]  /*26310*/  VIADD R33, R113.reuse, 0x60 ;  /* 0x0000006071217836 */ /* 0x040fe40000000000 */
[----:B------:R-:W-:Y:S01]  /*26320*/  VIADD R31, R113, 0x68 ;  /* 0x00000068711f7836 */ /* 0x000fe20000000000 */
[----:B---3--:R-:W-:Y:S02]  /*26330*/  SHF.R.S32.HI R32, RZ, 0x1f, R111 ;  /* 0x0000001fff207819 */ /* 0x008fe4000001146f */
        /* <DEDUP_REMOVED lines=12> */
[----:B------:R-:W-:Y:S01]  /*26400*/  SHF.R.S32.HI R30, RZ, 0x1f, R31 ;  /* 0x0000001fff1e7819 */ /* 0x000fe2000001141f */
[----:B0-----:R-:W-:Y:S06]  /*26410*/  BRA.DIV UR4, `(.L_x_8515) ;  /* 0x000000ca04bc7947 */ /* 0x001fec000b800000 */
[----:B------:R0:W1:Y:S04]  /*26420*/  SHFL.IDX PT, R9, R8, RZ, 0x1c1f ;  /* 0x001c1fff08097589 */ /* 0x00006800000e0000 */
[----:B------:R0:W2:Y:S02]  /*26430*/  SHFL.IDX PT, R14, R4, RZ, 0x1c1f ;  /* 0x001c1fff040e7589 */ /* 0x0000a400000e0000 */
.L_x_8776:
[----:B------:R-:W-:Y:S01]  /*26440*/  ISETP.GE.AND P0, PT, R27, R64, PT ;  /* 0x000000401b00720c */ /* 0x000fe20003f06270 */
[----:B------:R-:W-:-:S12]  /*26450*/  BSSY B1, `(.L_x_8516) ;  /* 0x0000055000017945 */ /* 0x000fd80003800000 */
[----:B------:R-:W-:Y:S05]  /*26460*/  @P0 BRA `(.L_x_8517) ;  /* 0x00000004004c0947 */ /* 0x000fea0003800000 */
[----:B------:R-:W3:Y:S01]  /*26470*/  LDL R117, [R1+0xa8] ;  /* 0x0000a80001757983 */ /* 0x000ee20000100800 */
[----:B------:R-:W-:-:S03]  /*26480*/  ULDC UR4, c[0x0][0xac8] ;  /* 0x0002b20000047ab9 */ /* 0x000fc60000000800 */
[----:B------:R-:W4:Y:S01]  /*26490*/  LDL R120, [R1+0xb0] ;  /* 0x0000b00001787983 */ /* 0x000f220000100800 */
[----:B------:R-:W-:Y:S02]  /*264a0*/  ISETP.GE.AND P0, PT, R113, UR4, PT ;  /* 0x0000000471007c0c */ /* 0x000fe4000bf06270 */
[----:B------:R-:W-:Y:S02]  /*264b0*/  ISETP.GE.AND P3, PT, R102, UR4, PT ;  /* 0x0000000466007c0c */ /* 0x000fe4000bf66270 */
[----:B------:R-:W-:Y:S02]  /*264c0*/  ISETP.GE.AND P2, PT, R107, UR4, PT ;  /* 0x000000046b007c0c */ /* 0x000fe4000bf46270 */
[----:B------:R-:W-:-:S07]  /*264d0*/  ISETP.GE.AND P1, PT, R109, UR4, PT ;  /* 0x000000046d007c0c */ /* 0x000fce000bf26270 */
[----:B-1----:R-:W-:Y:S02]  /*264e0*/  @!P0 IMAD.MOV.U32 R15, RZ, RZ, R9 ;  /* 0x000000ffff0f8224 */ /* 0x002fe400078e0009 */
[C---:B--2---:R-:W-:Y:S01]  /*264f0*/  @!P3 LEA R10, P4, R102.reuse, R14, 0x2 ;  /* 0x0000000e660ab211 */ /* 0x044fe200078810ff */
[----:B------:R-:W-:Y:S02]  /*26500*/  @!P0 IMAD.MOV.U32 R87, RZ, RZ, R3 ;  /* 0x000000ffff578224 */ /* 0x000fe400078e0003 */
[----:B------:R-:W-:Y:S01]  /*26510*/  @!P0 IMAD.WIDE R12, R113, 0x4, R14 ;  /* 0x00000004710c8825 */ /* 0x000fe200078e020e */
[----:B------:R-:W-:Y:S01]  /*26520*/  ULDC.64 UR6, c[0x0][0x208] ;  /* 0x0000820000067ab9 */ /* 0x000fe20000000a00 */
[----:B------:R-:W-:Y:S02]  /*26530*/  @!P3 LEA.HI.X R11, R102, R9, R105, 0x2, P4 ;  /* 0x00000009660bb211 */ /* 0x000fe400020f1469 */
[----:B------:R-:W-:Y:S01]  /*26540*/  @!P3 MOV R89, R21 ;  /* 0x000000150059b202 */ /* 0x000fe20000000f00 */
[----:B------:R1:W-:Y:S01]  /*26550*/  @!P0 ST.E.64 desc[UR6][R12.64], R86 ;  /* 0x000000560c008985 */ /* 0x0003e2000c101b06 */
[----:B------:R-:W-:-:S02]  /*26560*/  ISETP.GE.AND P0, PT, R96, UR4, PT ;  /* 0x0000000460007c0c */ /* 0x000fc4000bf06270 */
[CC--:B------:R-:W-:Y:S01]  /*26570*/  @!P2 LEA R24, P4, R107.reuse, R14.reuse, 0x2 ;  /* 0x0000000e6b18a211 */ /* 0x0c0fe200078810ff */
[----:B------:R2:W-:Y:S01]  /*26580*/  @!P3 ST.E.64 desc[UR6][R10.64], R88 ;  /* 0x000000580a00b985 */ /* 0x0005e2000c101b06 */
[----:B------:R-:W-:Y:S01]  /*26590*/  ISETP.GE.AND P3, PT, R84, UR4, PT ;  /* 0x0000000454007c0c */ /* 0x000fe2000bf66270 */
[----:B------:R-:W-:Y:S01]  /*265a0*/  @!P2 IMAD.MOV.U32 R93, RZ, RZ, R97 ;  /* 0x000000ffff5da224 */ /* 0x000fe200078e0061 */
[-C--:B------:R-:W-:Y:S02]  /*265b0*/  @!P2 LEA.HI.X R25, R107, R9.reuse, R108, 0x2, P4 ;  /* 0x000000096b19a211 */ /* 0x080fe400020f146c */
[C---:B------:R-:W-:Y:S01]  /*265c0*/  @!P1 LEA R26, P5, R109.reuse, R14, 0x2 ;  /* 0x0000000e6d1a9211 */ /* 0x040fe200078a10ff */
[----:B------:R-:W-:Y:S02]  /*265d0*/  @!P1 IMAD.MOV.U32 R98, RZ, RZ, R94 ;  /* 0x000000ffff629224 */ /* 0x000fe400078e005e */
[----:B------:R5:W-:Y:S01]  /*265e0*/  @!P2 ST.E.64 desc[UR6][R24.64], R92 ;  /* 0x0000005c1800a985 */ /* 0x000be2000c101b06 */
[----:B------:R-:W-:-:S02]  /*265f0*/  @!P1 LEA.HI.X R27, R109, R9, R110, 0x2, P5 ;  /* 0x000000096d1b9211 */ /* 0x000fc400028f146e */
[----:B------:R-:W-:Y:S02]  /*26600*/  ISETP.GE.AND P2, PT, R103, UR4, PT ;  /* 0x0000000467007c0c */ /* 0x000fe4000bf46270 */
[-C--:B-1----:R-:W-:Y:S01]  /*26610*/  @!P0 LEA R12, P4, R96, R14.reuse, 0x2 ;  /* 0x0000000e600c8211 */ /* 0x082fe200078810ff */
[----:B------:R1:W-:Y:S01]  /*26620*/  @!P1 ST.E.64 desc[UR6][R26.64], R98 ;  /* 0x000000621a009985 */ /* 0x0003e2000c101b06 */
[----:B--2---:R-:W-:Y:S01]  /*26630*/  @!P3 LEA R10, P5, R84, R14, 0x2 ;  /* 0x0000000e540ab211 */ /* 0x004fe200078a10ff */
[----:B------:R-:W-:Y:S01]  /*26640*/  @!P0 IMAD.MOV.U32 R124, RZ, RZ, R0 ;  /* 0x000000ffff7c8224 */ /* 0x000fe200078e0000 */
[-C--:B------:R-:W-:Y:S02]  /*26650*/  @!P0 LEA.HI.X R13, R96, R9.reuse, R100, 0x2, P4 ;  /* 0x00000009600d8211 */ /* 0x080fe400020f1464 */
[----:B------:R-:W-:Y:S02]  /*26660*/  ISETP.GE.AND P1, PT, R83, UR4, PT ;  /* 0x0000000453007c0c */ /* 0x000fe4000bf26270 */
[----:B------:R-:W-:Y:S01]  /*26670*/  @!P3 LEA.HI.X R11, R84, R9, R90, 0x2, P5 ;  /* 0x00000009540bb211 */ /* 0x000fe200028f145a */
[----:B------:R-:W-:Y:S01]  /*26680*/  @!P0 ST.E.64 desc[UR6][R12.64], R124 ;  /* 0x0000007c0c008985 */ /* 0x000fe2000c101b06 */
[----:B------:R-:W-:-:S02]  /*26690*/  ISETP.GE.AND P0, PT, R67, UR4, PT ;  /* 0x0000000443007c0c */ /* 0x000fc4000bf06270 */
[----:B-----5:R-:W-:Y:S01]  /*266a0*/  @!P2 LEA R24, P5, R103, R14, 0x2 ;  /* 0x0000000e6718a211 */ /* 0x020fe200078a10ff */
[----:B------:R2:W-:Y:S01]  /*266b0*/  @!P3 ST.E.64 desc[UR6][R10.64], R40 ;  /* 0x000000280a00b985 */ /* 0x0005e2000c101b06 */
[----:B------:R-:W-:Y:S02]  /*266c0*/  ISETP.GE.AND P3, PT, R39, UR4, PT ;  /* 0x0000000427007c0c */ /* 0x000fe4000bf66270 */
[----:B------:R-:W-:-:S03]  /*266d0*/  @!P2 LEA.HI.X R25, R103, R9, R82, 0x2, P5 ;  /* 0x000000096719a211 */ /* 0x000fc600028f1452 */
[----:B-1----:R-:W-:Y:S02]  /*266e0*/  @!P1 LEA R26, P4, R83, R14, 0x2 ;  /* 0x0000000e531a9211 */ /* 0x002fe400078810ff */
[----:B------:R-:W-:Y:S01]  /*266f0*/  ISETP.GE.AND P5, PT, R37, UR4, PT ;  /* 0x0000000425007c0c */ /* 0x000fe2000bfa6270 */
[----:B------:R1:W-:Y:S01]  /*26700*/  @!P2 ST.E.64 desc[UR6][R24.64], R42 ;  /* 0x0000002a1800a985 */ /* 0x0003e2000c101b06 */
[----:B------:R-:W-:-:S04]  /*26710*/  @!P1 LEA.HI.X R27, R83, R9, R80, 0x2, P4 ;  /* 0x00000009531b9211 */ /* 0x000fc800020f1450 */
[-C--:B--2---:R-:W-:Y:S01]  /*26720*/  @!P3 LEA R10, P4, R39, R14.reuse, 0x2 ;  /* 0x0000000e270ab211 */ /* 0x084fe200078810ff */
[----:B-1----:R-:W-:Y:S01]  /*26730*/  @!P1 IMAD.MOV.U32 R24, RZ, RZ, R2 ;  /* 0x000000ffff189224 */ /* 0x002fe200078e0002 */
[----:B------:R-:W-:Y:S01]  /*26740*/  @!P0 LEA R2, P2, R67, R14, 0x2 ;  /* 0x0000000e43028211 */ /* 0x000fe200078410ff */
[----:B------:R-:W-:-:S03]  /*26750*/  @!P1 IMAD.MOV.U32 R25, RZ, RZ, R45 ;  /* 0x000000ffff199224 */ /* 0x000fc600078e002d */
[-C--:B------:R-:W-:Y:S02]  /*26760*/  @!P0 LEA.HI.X R3, R67, R9.reuse, R66, 0x2, P2 ;  /* 0x0000000943038211 */ /* 0x080fe400010f1442 */
[----:B------:R-:W-:Y:S01]  /*26770*/  @!P1 ST.E.64 desc[UR6][R26.64], R24 ;  /* 0x000000181a009985 */ /* 0x000fe2000c101b06 */
[----:B------:R-:W-:Y:S02]  /*26780*/  ISETP.GE.AND P1, PT, R35, UR4, PT ;  /* 0x0000000423007c0c */ /* 0x000fe4000bf26270 */
[-C--:B------:R-:W-:Y:S01]  /*26790*/  @!P3 LEA.HI.X R11, R39, R9.reuse, R38, 0x2, P4 ;  /* 0x00000009270bb211 */ /* 0x080fe200020f1426 */
[----:B------:R-:W-:Y:S01]  /*267a0*/  @!P0 ST.E.64 desc[UR6][R2.64], R46 ;  /* 0x0000002e02008985 */ /* 0x000fe2000c101b06 */
[----:B------:R-:W-:Y:S02]  /*267b0*/  @!P5 LEA R12, P2, R37, R14, 0x2 ;  /* 0x0000000e250cd211 */ /* 0x000fe400078410ff */
[----:B------:R-:W-:Y:S01]  /*267c0*/  ISETP.GE.AND P0, PT, R33, UR4, PT ;  /* 0x0000000421007c0c */ /* 0x000fe2000bf06270 */
[----:B------:R1:W-:Y:S01]  /*267d0*/  @!P3 ST.E.64 desc[UR6][R10.64], R48 ;  /* 0x000000300a00b985 */ /* 0x0003e2000c101b06 */
[----:B------:R-:W-:-:S02]  /*267e0*/  @!P5 LEA.HI.X R13, R37, R9, R36, 0x2, P2 ;  /* 0x00000009250dd211 */ /* 0x000fc400010f1424 */
[----:B------:R-:W-:Y:S01]  /*267f0*/  ISETP.GE.AND P3, PT, R31, UR4, PT ;  /* 0x000000041f007c0c */ /* 0x000fe2000bf66270 */
[----:B-1----:R-:W-:Y:S02]  /*26800*/  @!P5 IMAD.MOV.U32 R10, RZ, RZ, R20 ;  /* 0x000000ffff0ad224 */ /* 0x002fe400078e0014 */
[----:B------:R-:W-:Y:S01]  /*26810*/  @!P5 IMAD.MOV.U32 R11, RZ, RZ, R51 ;  /* 0x000000ffff0bd224 */ /* 0x000fe200078e0033 */
[----:B------:R-:W-:-:S04]  /*26820*/  @!P1 LEA R20, P2, R35, R14, 0x2 ;  /* 0x0000000e23149211 */ /* 0x000fc800078410ff */
[----:B------:R1:W-:Y:S01]  /*26830*/  @!P5 ST.E.64 desc[UR6][R12.64], R10 ;  /* 0x0000000a0c00d985 */ /* 0x0003e2000c101b06 */
[----:B------:R-:W-:Y:S02]  /*26840*/  ISETP.GE.AND P5, PT, R111, UR4, PT ;  /* 0x000000046f007c0c */ /* 0x000fe4000bfa6270 */
[-C--:B------:R-:W-:Y:S02]  /*26850*/  @!P1 LEA.HI.X R21, R35, R9.reuse, R28, 0x2, P2 ;  /* 0x0000000923159211 */ /* 0x080fe400010f141c */
[CC--:B------:R-:W-:Y:S01]  /*26860*/  @!P0 LEA R2, P2, R33.reuse, R14.reuse, 0x2 ;  /* 0x0000000e21028211 */ /* 0x0c0fe200078410ff */
[----:B------:R-:W-:Y:S02]  /*26870*/  @!P1 IMAD.MOV.U32 R45, RZ, RZ, R53 ;  /* 0x000000ffff2d9224 */ /* 0x000fe400078e0035 */
[----:B------:R-:W-:Y:S01]  /*26880*/  @!P0 IMAD.MOV.U32 R51, RZ, RZ, R55 ;  /* 0x000000ffff338224 */ /* 0x000fe200078e0037 */
[----:B------:R-:W-:Y:S02]  /*26890*/  @!P0 LEA.HI.X R3, R33, R9, R34, 0x2, P2 ;  /* 0x0000000921038211 */ /* 0x000fe400010f1422 */
[----:B------:R-:W-:Y:S01]  /*268a0*/  @!P1 ST.E.64 desc[UR6][R20.64], R44 ;  /* 0x0000002c14009985 */ /* 0x000fe2000c101b06 */
[----:B------:R-:W-:-:S03]  /*268b0*/  @!P3 LEA R24, P1, R31, R14, 0x2 ;  /* 0x0000000e1f18b211 */ /* 0x000fc600078210ff */
[----:B------:R2:W-:Y:S01]  /*268c0*/  @!P0 ST.E.64 desc[UR6][R2.64], R50 ;  /* 0x0000003202008985 */ /* 0x0005e2000c101b06 */
[----:B-1----:R-:W-:Y:S02]  /*268d0*/  @!P5 LEA R10, P0, R111, R14, 0x2 ;  /* 0x0000000e6f0ad211 */ /* 0x002fe400078010ff */
[-C--:B------:R-:W-:Y:S02]  /*268e0*/  @!P3 LEA.HI.X R25, R31, R9.reuse, R30, 0x2, P1 ;  /* 0x000000091f19b211 */ /* 0x080fe400008f141e */
[----:B------:R-:W-:Y:S01]  /*268f0*/  @!P5 LEA.HI.X R11, R111, R9, R32, 0x2, P0 ;  /* 0x000000096f0bd211 */ /* 0x000fe200000f1420 */
[----:B--2---:R-:W-:Y:S02]  /*26900*/  @!P3 IMAD.MOV.U32 R2, RZ, RZ, R114 ;  /* 0x000000ffff02b224 */ /* 0x004fe400078e0072 */
[----:B------:R-:W-:-:S05]  /*26910*/  @!P3 IMAD.MOV.U32 R3, RZ, RZ, R61 ;  /* 0x000000ffff03b224 */ /* 0x000fca00078e003d */
[----:B------:R1:W-:Y:S01]  /*26920*/  @!P3 ST.E.64 desc[UR6][R24.64], R2 ;  /* 0x000000021800b985 */ /* 0x0003e2000c101b06 */
[----:B---3--:R-:W-:-:S13]  /*26930*/  ISETP.GE.AND P4, PT, R117, UR4, PT ;  /* 0x0000000475007c0c */ /* 0x008fda000bf86270 */
[----:B------:R-:W-:Y:S01]  /*26940*/  @!P4 LEA R14, P2, R117, R14, 0x2 ;  /* 0x0000000e750ec211 */ /* 0x000fe200078410ff */
[----:B------:R-:W-:-:S03]  /*26950*/  @!P4 IMAD.MOV.U32 R114, RZ, RZ, R118 ;  /* 0x000000ffff72c224 */ /* 0x000fc600078e0076 */
[----:B----4-:R-:W-:Y:S02]  /*26960*/  @!P4 LEA.HI.X R15, R117, R9, R120, 0x2, P2 ;  /* 0x00000009750fc211 */ /* 0x010fe400010f1478 */
[----:B------:R-:W-:-:S05]  /*26970*/  @!P5 MOV R117, R95 ;  /* 0x0000005f0075d202 */ /* 0x000fca0000000f00 */
[----:B------:R1:W-:Y:S04]  /*26980*/  @!P5 ST.E.64 desc[UR6][R10.64], R116 ;  /* 0x000000740a00d985 */ /* 0x0003e8000c101b06 */
[----:B------:R1:W-:Y:S02]  /*26990*/  @!P4 ST.E.64 desc[UR6][R14.64], R114 ;  /* 0x000000720e00c985 */ /* 0x0003e4000c101b06 */
.L_x_8517:
[----:B------:R-:W-:Y:S05]  /*269a0*/  BSYNC B1 ;  /* 0x0000000000017941 */ /* 0x000fea0003800000 */
.L_x_8516:
[----:B------:R-:W-:-:S03]  /*269b0*/  UMOV UR4, 0xffffffff ;  /* 0xffffffff00047882 */ /* 0x000fc60000000000 */
[----:B------:R-:W-:Y:S05]  /*269c0*/  BRA.DIV UR4, `(.L_x_8518) ;  /* 0x000000c604847947 */ /* 0x000fea000b800000 */
[----:B-1----:R1:W3:Y:S04]  /*269d0*/  SHFL.IDX PT, R3, R8, 0x1, 0x1c1f ;  /* 0x003c1f0008037f89 */ /* 0x0022e800000e0000 */
[----:B--2---:R1:W2:Y:S02]  /*269e0*/  SHFL.IDX PT, R14, R4, 0x1, 0x1c1f ;  /* 0x003c1f00040e7f89 */ /* 0x0042a400000e0000 */
.L_x_8780:
[----:B------:R-:W-:-:S13]  /*269f0*/  ISETP.GE.AND P0, PT, R29, R64, PT ;  /* 0x000000401d00720c */ /* 0x000fda0003f06270 */
[----:B------:R-:W-:Y:S05]  /*26a00*/  @P0 BRA `(.L_x_8514) ;  /* 0x0000001000c80947 */ /* 0x000fea0003800000 */
[----:B------:R-:W4:Y:S01]  /*26a10*/  LDL R0, [R1+0xa8] ;  /* 0x0000a80001007983 */ /* 0x000f220000100800 */
[----:B------:R-:W-:Y:S01]  /*26a20*/  ULDC UR4, c[0x0][0xac8] ;  /* 0x0002b20000047ab9 */ /* 0x000fe20000000800 */
[----:B------:R-:W-:Y:S01]  /*26a30*/  ULDC.64 UR6, c[0x0][0x208] ;  /* 0x0000820000067ab9 */ /* 0x000fe20000000a00 */
[----:B------:R-:W-:Y:S02]  /*26a40*/  ISETP.GE.AND P0, PT, R102, UR4, PT ;  /* 0x0000000466007c0c */ /* 0x000fe4000bf06270 */
[----:B------:R-:W-:Y:S02]  /*26a50*/  ISETP.GE.AND P2, PT, R113, UR4, PT ;  /* 0x0000000471007c0c */ /* 0x000fe4000bf46270 */
[----:B------:R-:W-:Y:S02]  /*26a60*/  ISETP.GE.AND P1, PT, R107, UR4, PT ;  /* 0x000000046b007c0c */ /* 0x000fe4000bf26270 */
[----:B------:R-:W-:-:S07]  /*26a70*/  ISETP.GE.AND P3, PT, R109, UR4, PT ;  /* 0x000000046d007c0c */ /* 0x000fce000bf66270 */
[CC--:B--2---:R-:W-:Y:S01]  /*26a80*/  @!P0 LEA R12, P4, R102.reuse, R14.reuse, 0x2 ;  /* 0x0000000e660c8211 */ /* 0x0c4fe200078810ff */
[----:B------:R-:W-:Y:S02]  /*26a90*/  @!P0 IMAD.MOV.U32 R55, RZ, RZ, R119 ;  /* 0x000000ffff378224 */ /* 0x000fe400078e0077 */
[----:B------:R-:W-:Y:S01]  /*26aa0*/  @!P2 IMAD.MOV.U32 R2, RZ, RZ, R14 ;  /* 0x000000ffff02a224 */ /* 0x000fe200078e000e */
[----:B---3--:R-:W-:Y:S01]  /*26ab0*/  @!P0 LEA.HI.X R13, R102, R3, R105, 0x2, P4 ;  /* 0x00000003660d8211 */ /* 0x008fe200020f1469 */
[----:B------:R-:W-:Y:S01]  /*26ac0*/  @!P2 IMAD.MOV.U32 R53, RZ, RZ, R101 ;  /* 0x000000ffff35a224 */ /* 0x000fe200078e0065 */
[----:B------:R-:W-:Y:S01]  /*26ad0*/  ISETP.GE.AND P4, PT, R96, UR4, PT ;  /* 0x0000000460007c0c */ /* 0x000fe2000bf86270 */
[----:B------:R-:W-:Y:S01]  /*26ae0*/  @!P2 IMAD.WIDE R10, R113, 0x4, R2 ;  /* 0x00000004710aa825 */ /* 0x000fe200078e0202 */
[----:B01----:R-:W-:-:S04]  /*26af0*/  @!P1 LEA R8, P5, R107, R14, 0x2 ;  /* 0x0000000e6b089211 */ /* 0x003fc800078a10ff */
[----:B------:R0:W-:Y:S01]  /*26b00*/  @!P2 ST.E.64 desc[UR6][R10.64], R52 ;  /* 0x000000340a00a985 */ /* 0x0001e2000c101b06 */
[----:B------:R-:W-:Y:S02]  /*26b10*/  ISETP.GE.AND P2, PT, R84, UR4, PT ;  /* 0x0000000454007c0c */ /* 0x000fe4000bf46270 */
[-C--:B------:R-:W-:Y:S01]  /*26b20*/  @!P1 LEA.HI.X R9, R107, R3.reuse, R108, 0x2, P5 ;  /* 0x000000036b099211 */ /* 0x080fe200028f146c */
[----:B------:R1:W-:Y:S01]  /*26b30*/  @!P0 ST.E.64 desc[UR6][R12.64], R54 ;  /* 0x000000360c008985 */ /* 0x0003e2000c101b06 */
[-C--:B------:R-:W-:Y:S02]  /*26b40*/  @!P3 LEA R20, P5, R109, R14.reuse, 0x2 ;  /* 0x0000000e6d14b211 */ /* 0x080fe400078a10ff */
[----:B------:R-:W-:Y:S01]  /*26b50*/  ISETP.GE.AND P0, PT, R103, UR4, PT ;  /* 0x0000000467007c0c */ /* 0x000fe2000bf06270 */
[----:B------:R2:W-:Y:S01]  /*26b60*/  @!P1 ST.E.64 desc[UR6][R8.64], R68 ;  /* 0x0000004408009985 */ /* 0x0005e2000c101b06 */
[----:B------:R-:W-:Y:S02]  /*26b70*/  @!P3 LEA.HI.X R21, R109, R3, R110, 0x2, P5 ;  /* 0x000000036d15b211 */ /* 0x000fe400028f146e */
[----:B------:R-:W-:-:S02]  /*26b80*/  @!P4 LEA R24, P5, R96, R14, 0x2 ;  /* 0x0000000e6018c211 */ /* 0x000fc400078a10ff */
[----:B------:R-:W-:Y:S01]  /*26b90*/  ISETP.GE.AND P1, PT, R83, UR4, PT ;  /* 0x0000000453007c0c */ /* 0x000fe2000bf26270 */
[----:B------:R3:W-:Y:S01]  /*26ba0*/  @!P3 ST.E.64 desc[UR6][R20.64], R70 ;  /* 0x000000461400b985 */ /* 0x0007e2000c101b06 */
[-C--:B------:R-:W-:Y:S02]  /*26bb0*/  @!P4 LEA.HI.X R25, R96, R3.reuse, R100, 0x2, P5 ;  /* 0x000000036019c211 */ /* 0x080fe400028f1464 */
[CC--:B------:R-:W-:Y:S02]  /*26bc0*/  @!P2 LEA R26, P5, R84.reuse, R14.reuse, 0x2 ;  /* 0x0000000e541aa211 */ /* 0x0c0fe400078a10ff */
[----:B------:R-:W-:Y:S01]  /*26bd0*/  ISETP.GE.AND P3, PT, R67, UR4, PT ;  /* 0x0000000443007c0c */ /* 0x000fe2000bf66270 */
[----:B------:R5:W-:Y:S01]  /*26be0*/  @!P4 ST.E.64 desc[UR6][R24.64], R56 ;  /* 0x000000381800c985 */ /* 0x000be2000c101b06 */
[----:B------:R-:W-:Y:S01]  /*26bf0*/  @!P2 LEA.HI.X R27, R84, R3, R90, 0x2, P5 ;  /* 0x00000003541ba211 */ /* 0x000fe200028f145a */
[----:B------:R-:W-:Y:S01]  /*26c00*/  @!P0 IMAD.MOV.U32 R61, RZ, RZ, R63 ;  /* 0x000000ffff3d8224 */ /* 0x000fe200078e003f */
[----:B0-----:R-:W-:-:S02]  /*26c10*/  @!P0 LEA R10, P5, R103, R14, 0x2 ;  /* 0x0000000e670a8211 */ /* 0x001fc400078a10ff */
[----:B------:R-:W-:Y:S01]  /*26c20*/  ISETP.GE.AND P4, PT, R39, UR4, PT ;  /* 0x0000000427007c0c */ /* 0x000fe2000bf86270 */
[----:B------:R0:W-:Y:S01]  /*26c30*/  @!P2 ST.E.64 desc[UR6][R26.64], R58 ;  /* 0x0000003a1a00a985 */ /* 0x0001e2000c101b06 */
[-C--:B------:R-:W-:Y:S01]  /*26c40*/  @!P0 LEA.HI.X R11, R103, R3.reuse, R82, 0x2, P5 ;  /* 0x00000003670b8211 */ /* 0x080fe200028f1452 */
[----:B------:R-:W-:Y:S01]  /*26c50*/  @!P1 IMAD.MOV.U32 R63, RZ, RZ, R65 ;  /* 0x000000ffff3f9224 */ /* 0x000fe200078e0041 */
[-C--:B-1----:R-:W-:Y:S02]  /*26c60*/  @!P1 LEA R12, P5, R83, R14.reuse, 0x2 ;  /* 0x0000000e530c9211 */ /* 0x082fe400078a10ff */
[----:B------:R-:W-:Y:S01]  /*26c70*/  ISETP.GE.AND P2, PT, R37, UR4, PT ;  /* 0x0000000425007c0c */ /* 0x000fe2000bf46270 */
[----:B------:R1:W-:Y:S01]  /*26c80*/  @!P0 ST.E.64 desc[UR6][R10.64], R60 ;  /* 0x0000003c0a008985 */ /* 0x0003e2000c101b06 */
[----:B------:R-:W-:Y:S02]  /*26c90*/  @!P1 LEA.HI.X R13, R83, R3, R80, 0x2, P5 ;  /* 0x00000003530d9211 */ /* 0x000fe400028f1450 */
[----:B--2---:R-:W-:-:S02]  /*26ca0*/  @!P3 LEA R8, P5, R67, R14, 0x2 ;  /* 0x0000000e4308b211 */ /* 0x004fc400078a10ff */
[----:B------:R-:W-:Y:S01]  /*26cb0*/  ISETP.GE.AND P0, PT, R35, UR4, PT ;  /* 0x0000000423007c0c */ /* 0x000fe2000bf06270 */
[----:B------:R2:W-:Y:S01]  /*26cc0*/  @!P1 ST.E.64 desc[UR6][R12.64], R62 ;  /* 0x0000003e0c009985 */ /* 0x0005e2000c101b06 */
[-C--:B------:R-:W-:Y:S02]  /*26cd0*/  @!P3 LEA.HI.X R9, R67, R3.reuse, R66, 0x2, P5 ;  /* 0x000000034309b211 */ /* 0x080fe400028f1442 */
[-C--:B---3--:R-:W-:Y:S02]  /*26ce0*/  @!P4 LEA R20, P5, R39, R14.reuse, 0x2 ;  /* 0x0000000e2714c211 */ /* 0x088fe400078a10ff */
[----:B------:R-:W-:Y:S01]  /*26cf0*/  ISETP.GE.AND P1, PT, R33, UR4, PT ;  /* 0x0000000421007c0c */ /* 0x000fe2000bf26270 */
[----:B------:R3:W-:Y:S01]  /*26d00*/  @!P3 ST.E.64 desc[UR6][R8.64], R76 ;  /* 0x0000004c0800b985 */ /* 0x0007e2000c101b06 */
[----:B------:R-:W-:Y:S01]  /*26d10*/  @!P4 LEA.HI.X R21, R39, R3, R38, 0x2, P5 ;  /* 0x000000032715c211 */ /* 0x000fe200028f1426 */
[----:B------:R-:W-:Y:S01]  /*26d20*/  @!P2 IMAD.MOV.U32 R105, RZ, RZ, R81 ;  /* 0x000000ffff69a224 */ /* 0x000fe200078e0051 */
[----:B-----5:R-:W-:-:S02]  /*26d30*/  @!P2 LEA R24, P5, R37, R14, 0x2 ;  /* 0x0000000e2518a211 */ /* 0x020fc400078a10ff */
[----:B------:R-:W-:Y:S01]  /*26d40*/  ISETP.GE.AND P3, PT, R31, UR4, PT ;  /* 0x000000041f007c0c */ /* 0x000fe2000bf66270 */
[----:B------:R2:W-:Y:S01]  /*26d50*/  @!P4 ST.E.64 desc[UR6][R20.64], R78 ;  /* 0x0000004e1400c985 */ /* 0x0005e2000c101b06 */
[-C--:B------:R-:W-:Y:S02]  /*26d60*/  @!P2 LEA.HI.X R25, R37, R3.reuse, R36, 0x2, P5 ;  /* 0x000000032519a211 */ /* 0x080fe400028f1424 */
[-C--:B0-----:R-:W-:Y:S02]  /*26d70*/  @!P0 LEA R26, P5, R35, R14.reuse, 0x2 ;  /* 0x0000000e231a8211 */ /* 0x081fe400078a10ff */
[----:B------:R-:W-:Y:S01]  /*26d80*/  ISETP.GE.AND P4, PT, R111, UR4, PT ;  /* 0x000000046f007c0c */ /* 0x000fe2000bf86270 */
[----:B------:R0:W-:Y:S01]  /*26d90*/  @!P2 ST.E.64 desc[UR6][R24.64], R104 ;  /* 0x000000681800a985 */ /* 0x0001e2000c101b06 */
[----:B------:R-:W-:Y:S01]  /*26da0*/  @!P0 LEA.HI.X R27, R35, R3, R28, 0x2, P5 ;  /* 0x00000003231b8211 */ /* 0x000fe200028f141c */
[----:B------:R-:W-:Y:S01]  /*26db0*/  @!P1 IMAD.MOV.U32 R107, RZ, RZ, R85 ;  /* 0x000000ffff6b9224 */ /* 0x000fe200078e0055 */
[----:B-1----:R-:W-:-:S03]  /*26dc0*/  @!P1 LEA R10, P5, R33, R14, 0x2 ;  /* 0x0000000e210a9211 */ /* 0x002fc600078a10ff */
[----:B------:R0:W-:Y:S01]  /*26dd0*/  @!P0 ST.E.64 desc[UR6][R26.64], R128 ;  /* 0x000000801a008985 */ /* 0x0001e2000c101b06 */
[----:B------:R-:W-:Y:S01]  /*26de0*/  @!P1 LEA.HI.X R11, R33, R3, R34, 0x2, P5 ;  /* 0x00000003210b9211 */ /* 0x000fe200028f1422 */
[----:B------:R-:W-:Y:S01]  /*26df0*/  @!P3 IMAD.MOV.U32 R113, RZ, RZ, R91 ;  /* 0x000000ffff71b224 */ /* 0x000fe200078e005b */
[----:B--2---:R-:W-:-:S03]  /*26e00*/  @!P3 LEA R12, P5, R31, R14, 0x2 ;  /* 0x0000000e1f0cb211 */ /* 0x004fc600078a10ff */
[----:B---3--:R-:W-:Y:S01]  /*26e10*/  @!P4 LEA R8, P2, R111, R14, 0x2 ;  /* 0x0000000e6f08c211 */ /* 0x008fe200078410ff */
[----:B------:R0:W-:Y:S01]  /*26e20*/  @!P1 ST.E.64 desc[UR6][R10.64], R106 ;  /* 0x0000006a0a009985 */ /* 0x0001e2000c101b06 */
[-C--:B------:R-:W-:Y:S02]  /*26e30*/  @!P3 LEA.HI.X R13, R31, R3.reuse, R30, 0x2, P5 ;  /* 0x000000031f0db211 */ /* 0x080fe400028f141e */
[----:B------:R-:W-:-:S03]  /*26e40*/  @!P4 LEA.HI.X R9, R111, R3, R32, 0x2, P2 ;  /* 0x000000036f09c211 */ /* 0x000fc600010f1420 */
[----:B------:R0:W-:Y:S04]  /*26e50*/  @!P3 ST.E.64 desc[UR6][R12.64], R112 ;  /* 0x000000700c00b985 */ /* 0x0001e8000c101b06 */
[----:B------:R0:W-:Y:S01]  /*26e60*/  @!P4 ST.E.64 desc[UR6][R8.64], R72 ;  /* 0x000000480800c985 */ /* 0x0001e2000c101b06 */
[----:B----4-:R-:W-:-:S13]  /*26e70*/  ISETP.GE.AND P0, PT, R0, UR4, PT ;  /* 0x0000000400007c0c */ /* 0x010fda000bf06270 */
[----:B0-----:R-:W-:Y:S05]  /*26e80*/  @P0 BRA `(.L_x_8514) ;  /* 0x0000000c00a80947 */ /* 0x001fea0003800000 */
[----:B------:R-:W2:Y:S01]  /*26e90*/  LDL R4, [R1+0xb0] ;  /* 0x0000b00001047983 */ /* 0x000ea20000100800 */
[----:B------:R-:W-:Y:S01]  /*26ea0*/  LEA R14, P0, R0, R14, 0x2 ;  /* 0x0000000e000e7211 */ /* 0x000fe200078010ff */
[----:B------:R-:W-:-:S03]  /*26eb0*/  ULDC.64 UR4, c[0x0][0x208] ;  /* 0x0000820000047ab9 */ /* 0x000fc60000000a00 */
[----:B--2---:R-:W-:-:S05]  /*26ec0*/  LEA.HI.X R15, R0, R3, R4, 0x2, P0 ;  /* 0x00000003000f7211 */ /* 0x004fca00000f1404 */
[----:B------:R4:W-:Y:S01]  /*26ed0*/  ST.E.64 desc[UR4][R14.64], R74 ;  /* 0x0000004a0e007985 */ /* 0x0009e2000c101b04 */
[----:B------:R-:W-:Y:S05]  /*26ee0*/  BRA `(.L_x_8514) ;  /* 0x0000000c00907947 */ /* 0x000fea0003800000 */
.L_x_8500:
        /* <DEDUP_REMOVED lines=8> */
[----:B------:R-:W-:Y:S01]  /*26f70*/  ISETP.NE.AND.EX P1, PT, RZ, UR7, PT, P1 ;  /* 0x00000007ff007c0c */ /* 0x000fe2000bf25310 */
[----:B------:R-:W-:Y:S01]  /*26f80*/  ULDC.64 UR8, c[0x0][0x208] ;  /* 0x0000820000087ab9 */ /* 0x000fe20000000a00 */
[----:B------:R-:W-:Y:S01]  /*26f90*/  ISETP.NE.AND.EX P0, PT, RZ, UR5, PT, P0 ;  /* 0x00000005ff007c0c */ /* 0x000fe2000bf05300 */
[----:B-1----:R-:W-:-:S05]  /*26fa0*/  VIADD R28, R10, 0xffffff80 ;  /* 0xffffff800a1c7836 */ /* 0x002fca0000000000 */
[----:B------:R-:W-:Y:S02]  /*26fb0*/  ISETP.GT.AND P3, PT, R28, 0x7f, PT ;  /* 0x0000007f1c00780c */ /* 0x000fe40003f64270 */
[----:B--2---:R-:W-:Y:S01]  /*26fc0*/  IADD3 R2, P2, R4, UR4, RZ ;  /* 0x0000000404027c10 */ /* 0x004fe2000ff5e0ff */
[----:B------:R-:W-:-:S03]  /*26fd0*/  ULDC UR4, c[0x0][0xa88] ;  /* 0x0002a20000047ab9 */ /* 0x000fc60000000800 */
[----:B---3--:R-:W-:Y:S02]  /*26fe0*/  IADD3.X R3, R0, UR5, RZ, P2, !PT ;  /* 0x0000000500037c10 */ /* 0x008fe400097fe4ff */
[----:B------:R-:W-:Y:S02]  /*26ff0*/  @P1 IADD3 R8, P2, R4, UR6, RZ ;  /* 0x0000000604081c10 */ /* 0x000fe4000ff5e0ff */
[----:B------:R-:W-:Y:S01]  /*27000*/  MOV R4, UR4 ;  /* 0x0000000400047c02 */ /* 0x000fe20008000f00 */
[----:B------:R1:W5:Y:S01]  /*27010*/  @P0 LDG.E R21, desc[UR8][R2.64] ;  /* 0x0000000802150981 */ /* 0x000362000c1e1900 */
[----:B------:R-:W-:Y:S02]  /*27020*/  @P1 IADD3.X R9, R0, UR7, RZ, P2, !PT ;  /* 0x0000000700091c10 */ /* 0x000fe400097fe4ff */
[----:B------:R-:W-:-:S03]  /*27030*/  ISETP.GT.AND P2, PT, R120, 0x1, PT ;  /* 0x000000017800780c */ /* 0x000fc60003f44270 */
[----:B------:R1:W5:Y:S01]  /*27040*/  @P1 LDG.E R4, desc[UR8][R8.64] ;  /* 0x0000000808041981 */ /* 0x000362000c1e1900 */
[----:B------:R-:W-:Y:S09]  /*27050*/  @P1 BRA `(.L_x_8519) ;  /* 0x0000000000141947 */ /* 0x000ff20003800000 */
[----:B------:R-:W-:Y:S05]  /*27060*/  @!P0 BRA `(.L_x_8519) ;  /* 0x0000000000108947 */ /* 0x000fea0003800000 */
[----:B------:R-:W-:Y:S02]  /*27070*/  ULDC.64 UR4, c[0x0][0x208] ;  /* 0x0000820000047ab9 */ /* 0x000fe40000000a00 */
[----:B-1----:R-:W2:Y:S04]  /*27080*/  LDG.E R9, desc[UR4][R2.64] ;  /* 0x0000000402097981 */ /* 0x002ea8000c1e1900 */
[----:B-----5:R-:W2:Y:S02]  /*27090*/  LDG.E R4, desc[UR4][R2.64+0x4] ;  /* 0x0000040402047981 */ /* 0x020ea4000c1e1900 */
[----:B--2---:R-:W-:-:S07]  /*270a0*/  IMAD.IADD R4, R4, 0x1, -R9 ;  /* 0x0000000104047824 */ /* 0x004fce00078e0a09 */
.L_x_8519:
[----:B------:R-:W2:Y:S04]  /*270b0*/  LDL.LU R0, [R1+0x9c] ;  /* 0x00009c0001007983 */ /* 0x000ea80000300800 */
[----:B-1----:R-:W3:Y:S01]  /*270c0*/  LDL.LU R2, [R1+0x88] ;  /* 0x0000880001027983 */ /* 0x002ee20000300800 */
        /* <DEDUP_REMOVED lines=11> */
[----:B0-----:R-:W2:Y:S01]  /*27180*/  LDL R14, [R1+0x74] ;  /* 0x00007400010e7983 */ /* 0x001ea20000100800 */
[----:B------:R-:W-:Y:S01]  /*27190*/  IMAD.MOV.U32 R0, RZ, RZ, 0x9b8 ;  /* 0x000009b8ff007424 */ /* 0x000fe200078e00ff */
[----:B------:R-:W-:Y:S01]  /*271a0*/  ISETP.GT.AND P3, PT, R120, 0x1, PT ;  /* 0x000000017800780c */ /* 0x000fe20003f64270 */
[----:B------:R-:W0:Y:S01]  /*271b0*/  LDC.64 R32, c[0x0][0xba8] ;  /* 0x0002ea00ff207b82 */ /* 0x000e220000000a00 */
[----:B------:R-:W3:Y:S01]  /*271c0*/  LDL.LU R30, [R1+0xa0] ;  /* 0x0000a000011e7983 */ /* 0x000ee20000300800 */
[----:B------:R-:W-:Y:S01]  /*271d0*/  ISETP.NE.AND P0, PT, R31, 0x1, PT ;  /* 0x000000011f00780c */ /* 0x000fe20003f05270 */
[----:B------:R-:W-:Y:S01]  /*271e0*/  IMAD.MOV.U32 R25, RZ, RZ, R29 ;  /* 0x000000ffff197224 */ /* 0x000fe200078e001d */
[----:B------:R-:W-:Y:S01]  /*271f0*/  SEL R26, R0, 0x978, P3 ;  /* 0x00000978001a7807 */ /* 0x000fe20001800000 */
[----:B------:R-:W-:-:S03]  /*27200*/  ULDC.64 UR4, c[0x0][0x208] ;  /* 0x0000820000047ab9 */ /* 0x000fc60000000a00 */
        /* <DEDUP_REMOVED lines=33> */
[----:B0-----:R-:W-:Y:S01]  /*27420*/  LEA R8, P0, R2, R32, 0x2 ;  /* 0x0000002002087211 */ /* 0x001fe200078010ff */
[----:B------:R-:W-:-:S03]  /*27430*/  IMAD.MOV.U32 R3, RZ, RZ, -0x800000 ;  /* 0xff800000ff037424 */ /* 0x000fc600078e00ff */
[----:B-1----:R-:W-:-:S05]  /*27440*/  LEA.HI.X R9, R2, R33, R0, 0x2, P0 ;  /* 0x0000002102097211 */ /* 0x002fca00000f1400 */
[----:B------:R1:W-:Y:S04]  /*27450*/  STG.E desc[UR4][R8.64], R3 ;  /* 0x0000000308007986 */ /* 0x0003e8000c101904 */
.L_x_8521:
[----:B------:R-:W-:Y:S05]  /*27460*/  BSYNC B1 ;  /* 0x0000000000017941 */ /* 0x000fea0003800000 */
.L_x_8520:
[----:B------:R-:W-:Y:S05]  /*27470*/  @P2 BRA `(.L_x_8514) ;  /* 0x00000008002c2947 */ /* 0x000fea0003800000 */
[----:B------:R-:W2:Y:S01]  /*27480*/  LDL.LU R12, [R1+0x74] ;  /* 0x00007400010c7983 */ /* 0x000ea20000300800 */
[----:B------:R-:W3:Y:S01]  /*27490*/  LDC R25, c[0x0][0xbe8] ;  /* 0x0002fa00ff197b82 */ /* 0x000ee20000000800 */
[--C-:B------:R-:W-:Y:S01]  /*274a0*/  SHF.R.S32.HI R13, RZ, 0x1f, R28.reuse ;  /* 0x0000001fff0d7819 */ /* 0x100fe2000001141c */
[----:B------:R-:W-:Y:S01]  /*274b0*/  ULDC.64 UR4, c[0x0][0xaa0] ;  /* 0x0002a80000047ab9 */ /* 0x000fe20000000a00 */
[----:B------:R-:W4:Y:S01]  /*274c0*/  LDL R26, [R1+0x54] ;  /* 0x00005400011a7983 */ /* 0x000f220000100800 */
[----:B------:R-:W-:Y:S01]  /*274d0*/  SHF.R.S32.HI R10, RZ, 0x1f, R28 ;  /* 0x0000001fff0a7819 */ /* 0x000fe2000001141c */
[----:B------:R-:W-:Y:S01]  /*274e0*/  IMAD R0, R20, UR4, RZ ;  /* 0x0000000414007c24 */ /* 0x000fe2000f8e02ff */
[-C--:B------:R-:W-:Y:S01]  /*274f0*/  LEA.HI R13, R13, R28.reuse, RZ, 0x3 ;  /* 0x0000001c0d0d7211 */ /* 0x080fe200078f18ff */
[----:B-1----:R-:W-:Y:S01]  /*27500*/  IMAD.WIDE.U32 R2, R21, UR4, RZ ;  /* 0x0000000415027c25 */ /* 0x002fe2000f8e00ff */
[----:B------:R-:W-:Y:S01]  /*27510*/  LEA.HI R10, R10, R28, RZ, 0x3 ;  /* 0x0000001c0a0a7211 */ /* 0x000fe200078f18ff */
[----:B------:R-:W-:Y:S01]  /*27520*/  ULDC.64 UR6, c[0x0][0xaf0] ;  /* 0x0002bc0000067ab9 */ /* 0x000fe20000000a00 */
[----:B------:R-:W-:Y:S01]  /*27530*/  LOP3.LUT R13, R13, 0xfffffff8, RZ, 0xc0, !PT ;  /* 0xfffffff80d0d7812 */ /* 0x000fe200078ec0ff */
[----:B------:R-:W-:Y:S01]  /*27540*/  IMAD R9, R21, UR5, R0 ;  /* 0x0000000515097c24 */ /* 0x000fe2000f8e0200 */
[----:B------:R-:W-:Y:S01]  /*27550*/  SHF.R.S32.HI R10, RZ, 0x3, R10 ;  /* 0x00000003ff0a7819 */ /* 0x000fe2000001140a */
[----:B------:R-:W-:-:S02]  /*27560*/  ULDC.64 UR4, c[0x0][0xae8] ;  /* 0x0002ba0000047ab9 */ /* 0x000fc40000000a00 */
[----:B------:R-:W-:Y:S01]  /*27570*/  IMAD.IADD R13, R28, 0x1, -R13 ;  /* 0x000000011c0d7824 */ /* 0x000fe200078e0a0d */
[----:B------:R-:W-:-:S03]  /*27580*/  IADD3 R3, R3, R9, RZ ;  /* 0x0000000903037210 */ /* 0x000fc60007ffe0ff */
[----:B------:R-:W-:Y:S01]  /*27590*/  IMAD R0, R13, 0x20, R10 ;  /* 0x000000200d007824 */ /* 0x000fe200078e020a */
[----:B---3--:R-:W-:-:S13]  /*275a0*/  ISETP.NE.AND P0, PT, R25, 0x1, PT ;  /* 0x000000011900780c */ /* 0x008fda0003f05270 */
[----:B------:R-:W1:Y:S08]  /*275b0*/  @P0 LDC R8, c[0x0][0xbec] ;  /* 0x0002fb00ff080b82 */ /* 0x000e700000000800 */
[----:B------:R-:W3:Y:S01]  /*275c0*/  @P0 LDC R11, c[0x0][0xbf0] ;  /* 0x0002fc00ff0b0b82 */ /* 0x000ee20000000800 */
[----:B--2---:R-:W-:-:S04]  /*275d0*/  IMAD.WIDE.U32 R2, R12, UR4, R2 ;  /* 0x000000040c027c25 */ /* 0x004fc8000f8e0002 */
[----:B----4-:R-:W-:Y:S02]  /*275e0*/  IMAD.IADD R13, R26, 0x1, R0 ;  /* 0x000000011a0d7824 */ /* 0x010fe400078e0200 */
[----:B------:R-:W-:Y:S01]  /*275f0*/  IMAD R3, R12, UR5, R3 ;  /* 0x000000050c037c24 */ /* 0x000fe2000f8e0203 */
[----:B------:R-:W-:Y:S01]  /*27600*/  ULDC.64 UR4, c[0x0][0xae0] ;  /* 0x0002b80000047ab9 */ /* 0x000fe20000000a00 */
[----:B-1----:R-:W-:-:S04]  /*27610*/  @P0 IMAD.HI.U32 R0, R13, R8, RZ ;  /* 0x000000080d000227 */ /* 0x002fc800078e00ff */
[----:B------:R-:W-:Y:S01]  /*27620*/  IMAD.MOV.U32 R9, RZ, RZ, R13 ;  /* 0x000000ffff097224 */ /* 0x000fe200078e000d */
[----:B---3--:R-:W-:Y:S01]  /*27630*/  @P0 SHF.R.U32.HI R9, RZ, R11, R0 ;  /* 0x0000000bff090219 */ /* 0x008fe20000011600 */
[----:B------:R-:W-:Y:S02]  /*27640*/  IMAD R8, R24, UR6, RZ ;  /* 0x0000000618087c24 */ /* 0x000fe4000f8e02ff */
[----:B------:R-:W-:Y:S01]  /*27650*/  IMAD.WIDE.U32 R2, R27, UR6, R2 ;  /* 0x000000061b027c25 */ /* 0x000fe2000f8e0002 */
[----:B------:R-:W-:-:S03]  /*27660*/  SHF.R.S32.HI R0, RZ, 0x1f, R9 ;  /* 0x0000001fff007819 */ /* 0x000fc60000011409 */
        /* <DEDUP_REMOVED lines=19> */
[----:B------:R1:W2:Y:S04]  /*277a0*/  SHFL.IDX PT, R0, R3, RZ, 0x181f ;  /* 0x00181fff03007589 */ /* 0x0002a800000e0000 */
[----:B0-----:R1:W0:Y:S02]  /*277b0*/  SHFL.IDX PT, R14, R2, RZ, 0x181f ;  /* 0x00181fff020e7589 */ /* 0x00122400000e0000 */
.L_x_8783:
[----:B------:R-:W-:Y:S01]  /*277c0*/  IMAD R25, R4, R25, RZ ;  /* 0x0000001904197224 */ /* 0x000fe200078e02ff */
[----:B------:R-:W-:Y:S01]  /*277d0*/  BSSY B1, `(.L_x_8523) ;  /* 0x0000012000017945 */ /* 0x000fe20003800000 */
[----:B------:R-:W-:-:S05]  /*277e0*/  IMAD.IADD R8, R10, 0x1, R26 ;  /* 0x000000010a087824 */ /* 0x000fca00078e021a */
[----:B------:R-:W-:-:S13]  /*277f0*/  ISETP.GE.AND P0, PT, R8, R25, PT ;  /* 0x000000190800720c */ /* 0x000fda0003f06270 */
[----:B------:R-:W-:Y:S05]  /*27800*/  @P0 BRA `(.L_x_8524) ;  /* 0x0000000000380947 */ /* 0x000fea0003800000 */
[----:B------:R-:W3:Y:S01]  /*27810*/  LDL R13, [R1+0x70] ;  /* 0x00007000010d7983 */ /* 0x000ee20000100800 */
[----:B------:R-:W-:-:S03]  /*27820*/  ULDC UR4, c[0x0][0xac8] ;  /* 0x0002b20000047ab9 */ /* 0x000fc60000000800 */
[----:B------:R-:W4:Y:S04]  /*27830*/  LDL R9, [R1+0x8c] ;  /* 0x00008c0001097983 */ /* 0x000f280000100800 */
[----:B------:R-:W2:Y:S04]  /*27840*/  LDL R20, [R1+0xc4] ;  /* 0x0000c40001147983 */ /* 0x000ea80000100800 */
[----:B------:R-:W5:Y:S01]  /*27850*/  LDL R12, [R1+0xc0] ;  /* 0x0000c000010c7983 */ /* 0x000f620000100800 */
[----:B------:R-:W-:Y:S01]  /*27860*/  ULDC.64 UR6, c[0x0][0x208] ;  /* 0x0000820000067ab9 */ /* 0x000fe20000000a00 */
[----:B---3--:R-:W-:-:S02]  /*27870*/  ISETP.GE.AND P2, PT, R13, UR4, PT ;  /* 0x000000040d007c0c */ /* 0x008fc4000bf46270 */
[----:B----4-:R-:W-:-:S11]  /*27880*/  ISETP.GE.AND P3, PT, R9, UR4, PT ;  /* 0x0000000409007c0c */ /* 0x010fd6000bf66270 */
[-C--:B0-----:R-:W-:Y:S02]  /*27890*/  @!P2 LEA R10, P0, R13, R14.reuse, 0x1 ;  /* 0x0000000e0d0aa211 */ /* 0x081fe400078008ff */
[----:B------:R-:W-:Y:S02]  /*278a0*/  @!P3 LEA R14, P1, R9, R14, 0x1 ;  /* 0x0000000e090eb211 */ /* 0x000fe400078208ff */
[-C--:B--2---:R-:W-:Y:S02]  /*278b0*/  @!P2 LEA.HI.X R11, R13, R0.reuse, R20, 0x1, P0 ;  /* 0x000000000d0ba211 */ /* 0x084fe400000f0c14 */
[----:B-----5:R-:W-:-:S03]  /*278c0*/  @!P3 LEA.HI.X R15, R9, R0, R12, 0x1, P1 ;  /* 0x00000000090fb211 */ /* 0x020fc600008f0c0c */
[----:B------:R3:W-:Y:S04]  /*278d0*/  @!P2 ST.E.128 desc[UR6][R10.64], RZ ;  /* 0x000000ff0a00a985 */ /* 0x0007e8000c101d06 */
[----:B------:R3:W-:Y:S02]  /*278e0*/  @!P3 ST.E.128 desc[UR6][R14.64], RZ ;  /* 0x000000ff0e00b985 */ /* 0x0007e4000c101d06 */
.L_x_8524:
[----:B------:R-:W-:Y:S05]  /*278f0*/  BSYNC B1 ;  /* 0x0000000000017941 */ /* 0x000fea0003800000 */
.L_x_8523:
[----:B------:R-:W-:-:S03]  /*27900*/  UMOV UR4, 0xffffffff ;  /* 0xffffffff00047882 */ /* 0x000fc60000000000 */
[----:B------:R-:W-:Y:S05]  /*27910*/  BRA.DIV UR4, `(.L_x_8525) ;  /* 0x000000ba042c7947 */ /* 0x000fea000b800000 */
[----:B--2---:R2:W4:Y:S04]  /*27920*/  SHFL.IDX PT, R0, R3, 0x1, 0x181f ;  /* 0x00381f0003007f89 */ /* 0x00452800000e0000 */
[----:B0--3--:R2:W0:Y:S02]  /*27930*/  SHFL.IDX PT, R14, R2, 0x1, 0x181f ;  /* 0x00381f00020e7f89 */ /* 0x00942400000e0000 */
.L_x_8787:
        /* <DEDUP_REMOVED lines=8> */
[----:B------:R-:W2:Y:S01]  /*279c0*/  LDL R12, [R1+0xc0] ;  /* 0x0000c000010c7983 */ /* 0x000ea20000100800 */
[----:B------:R-:W-:Y:S01]  /*279d0*/  ULDC.64 UR6, c[0x0][0x208] ;  /* 0x0000820000067ab9 */ /* 0x000fe20000000a00 */
[----:B---3--:R-:W-:-:S02]  /*279e0*/  ISETP.GE.AND P2, PT, R13, UR4, PT ;  /* 0x000000040d007c0c */ /* 0x008fc4000bf46270 */
[----:B-----5:R-:W-:-:S11]  /*279f0*/  ISETP.GE.AND P3, PT, R9, UR4, PT ;  /* 0x0000000409007c0c */ /* 0x020fd6000bf66270 */
[-C--:B0-----:R-:W-:Y:S02]  /*27a00*/  @!P2 LEA R10, P0, R13, R14.reuse, 0x1 ;  /* 0x0000000e0d0aa211 */ /* 0x081fe400078008ff */
[----:B------:R-:W-:Y:S02]  /*27a10*/  @!P3 LEA R14, P1, R9, R14, 0x1 ;  /* 0x0000000e090eb211 */ /* 0x000fe400078208ff */
[-C--:B----4-:R-:W-:Y:S02]  /*27a20*/  @!P2 LEA.HI.X R11, R13, R0.reuse, R20, 0x1, P0 ;  /* 0x000000000d0ba211 */ /* 0x090fe400000f0c14 */
[----:B--2---:R-:W-:-:S03]  /*27a30*/  @!P3 LEA.HI.X R15, R9, R0, R12, 0x1, P1 ;  /* 0x00000000090fb211 */ /* 0x004fc600008f0c0c */
[----:B------:R3:W-:Y:S04]  /*27a40*/  @!P2 ST.E.128 desc[UR6][R10.64], RZ ;  /* 0x000000ff0a00a985 */ /* 0x0007e8000c101d06 */
[----:B------:R3:W-:Y:S02]  /*27a50*/  @!P3 ST.E.128 desc[UR6][R14.64], RZ ;  /* 0x000000ff0e00b985 */ /* 0x0007e4000c101d06 */
.L_x_8527:
[----:B------:R-:W-:Y:S05]  /*27a60*/  BSYNC B1 ;  /* 0x0000000000017941 */ /* 0x000fea0003800000 */
.L_x_8526:
[----:B------:R-:W-:-:S03]  /*27a70*/  UMOV UR4, 0xffffffff ;  /* 0xffffffff00047882 */ /* 0x000fc60000000000 */
[----:B------:R-:W-:Y:S05]  /*27a80*/  BRA.DIV UR4, `(.L_x_8528) ;  /* 0x000000ba04187947 */ /* 0x000fea000b800000 */
[----:B----4-:R4:W1:Y:S04]  /*27a90*/  SHFL.IDX PT, R0, R3, 0x2, 0x181f ;  /* 0x00581f0003007f89 */ /* 0x01086800000e0000 */
[----:B0--3--:R4:W0:Y:S02]  /*27aa0*/  SHFL.IDX PT, R14, R2, 0x2, 0x181f ;  /* 0x00581f00020e7f89 */ /* 0x00982400000e0000 */
.L_x_8791:
[----:B------:R-:W-:Y:S01]  /*27ab0*/  VIADD R4, R8, 0x40 ;  /* 0x0000004008047836 */ /* 0x000fe20000000000 */
[----:B------:R-:W-:Y:S04]  /*27ac0*/  BSSY B1, `(.L_x_8529) ;  /* 0x0000011000017945 */ /* 0x000fe80003800000 */
[----:B------:R-:W-:-:S13]  /*27ad0*/  ISETP.GE.AND P0, PT, R4, R25, PT ;  /* 0x000000190400720c */ /* 0x000fda0003f06270 */
[----:B------:R-:W-:Y:S05]  /*27ae0*/  @P0 BRA `(.L_x_8530) ;  /* 0x0000000000380947 */ /* 0x000fea0003800000 */
[----:B------:R-:W3:Y:S01]  /*27af0*/  LDL R13, [R1+0x70] ;  /* 0x00007000010d7983 */ /* 0x000ee20000100800 */
[----:B------:R-:W-:-:S03]  /*27b00*/  ULDC UR4, c[0x0][0xac8] ;  /* 0x0002b20000047ab9 */ /* 0x000fc60000000800 */
[----:B------:R-:W5:Y:S04]  /*27b10*/  LDL R9, [R1+0x8c] ;  /* 0x00008c0001097983 */ /* 0x000f680000100800 */
[----:B------:R-:W1:Y:S04]  /*27b20*/  LDL R20, [R1+0xc4] ;  /* 0x0000c40001147983 */ /* 0x000e680000100800 */
[----:B------:R-:W2:Y:S01]  /*27b30*/  LDL R12, [R1+0xc0] ;  /* 0x0000c000010c7983 */ /* 0x000ea20000100800 */
[----:B------:R-:W-:Y:S01]  /*27b40*/  ULDC.64 UR6, c[0x0][0x208] ;  /* 0x0000820000067ab9 */ /* 0x000fe20000000a00 */
[----:B---3--:R-:W-:-:S02]  /*27b50*/  ISETP.GE.AND P2, PT, R13, UR4, PT ;  /* 0x000000040d007c0c */ /* 0x008fc4000bf46270 */
[----:B-----5:R-:W-:-:S11]  /*27b60*/  ISETP.GE.AND P3, PT, R9, UR4, PT ;  /* 0x0000000409007c0c */ /* 0x020fd6000bf66270 */
[-C--:B0-----:R-:W-:Y:S02]  /*27b70*/  @!P2 LEA R10, P0, R13, R14.reuse, 0x1 ;  /* 0x0000000e0d0aa211 */ /* 0x081fe400078008ff */
[----:B------:R-:W-:Y:S02]  /*27b80*/  @!P3 LEA R14, P1, R9, R14, 0x1 ;  /* 0x0000000e090eb211 */ /* 0x000fe400078208ff */
[-C--:B-1----:R-:W-:Y:S02]  /*27b90*/  @!P2 LEA.HI.X R11, R13, R0.reuse, R20, 0x1, P0 ;  /* 0x000000000d0ba211 */ /* 0x082fe400000f0c14 */
[----:B--2---:R-:W-:-:S03]  /*27ba0*/  @!P3 LEA.HI.X R15, R9, R0, R12, 0x1, P1 ;  /* 0x00000000090fb211 */ /* 0x004fc600008f0c0c */
[----:B------:R3:W-:Y:S04]  /*27bb0*/  @!P2 ST.E.128 desc[UR6][R10.64], RZ ;  /* 0x000000ff0a00a985 */ /* 0x0007e8000c101d06 */
[----:B------:R3:W-:Y:S02]  /*27bc0*/  @!P3 ST.E.128 desc[UR6][R14.64], RZ ;  /* 0x000000ff0e00b985 */ /* 0x0007e4000c101d06 */
.L_x_8530:
[----:B------:R-:W-:Y:S05]  /*27bd0*/  BSYNC B1 ;  /* 0x0000000000017941 */ /* 0x000fea0003800000 */
.L_x_8529:
[----:B------:R-:W-:-:S03]  /*27be0*/  UMOV UR4, 0xffffffff ;  /* 0xffffffff00047882 */ /* 0x000fc60000000000 */
[----:B------:R-:W-:Y:S05]  /*27bf0*/  BRA.DIV UR4, `(.L_x_8531) ;  /* 0x000000ba04047947 */ /* 0x000fea000b800000 */
[----:B-1----:R1:W1:Y:S04]  /*27c00*/  SHFL.IDX PT, R0, R3, 0x3, 0x181f ;  /* 0x00781f0003007f89 */ /* 0x00226800000e0000 */
[----:B0--3--:R0:W3:Y:S02]  /*27c10*/  SHFL.IDX PT, R14, R2, 0x3, 0x181f ;  /* 0x00781f00020e7f89 */ /* 0x0090e400000e0000 */
.L_x_8795:
[----:B0-2-4-:R-:W-:-:S05]  /*27c20*/  VIADD R2, R8, 0x60 ;  /* 0x0000006008027836 */ /* 0x015fca0000000000 */
[----:B------:R-:W-:-:S13]  /*27c30*/  ISETP.GE.AND P0, PT, R2, R25, PT ;  /* 0x000000190200720c */ /* 0x000fda0003f06270 */
[----:B------:R-:W-:Y:S05]  /*27c40*/  @P0 BRA `(.L_x_8514) ;  /* 0x0000000000380947 */ /* 0x000fea0003800000 */
[----:B------:R-:W2:Y:S01]  /*27c50*/  LDL R10, [R1+0x70] ;  /* 0x00007000010a7983 */ /* 0x000ea20000100800 */
[----:B------:R-:W-:-:S03]  /*27c60*/  ULDC UR4, c[0x0][0xac8] ;  /* 0x0002b20000047ab9 */ /* 0x000fc60000000800 */
[----:B------:R-:W4:Y:S04]  /*27c70*/  LDL R4, [R1+0x8c] ;  /* 0x00008c0001047983 */ /* 0x000f280000100800 */
[----:B------:R-:W1:Y:S04]  /*27c80*/  LDL R11, [R1+0xc4] ;  /* 0x0000c400010b7983 */ /* 0x000e680000100800 */
[----:B------:R-:W5:Y:S01]  /*27c90*/  LDL R9, [R1+0xc0] ;  /* 0x0000c00001097983 */ /* 0x000f620000100800 */
[----:B------:R-:W-:Y:S01]  /*27ca0*/  ULDC.64 UR6, c[0x0][0x208] ;  /* 0x0000820000067ab9 */ /* 0x000fe20000000a00 */
[----:B--2---:R-:W-:-:S02]  /*27cb0*/  ISETP.GE.AND P2, PT, R10, UR4, PT ;  /* 0x000000040a007c0c */ /* 0x004fc4000bf46270 */
[----:B----4-:R-:W-:-:S11]  /*27cc0*/  ISETP.GE.AND P3, PT, R4, UR4, PT ;  /* 0x0000000404007c0c */ /* 0x010fd6000bf66270 */
[-C--:B---3--:R-:W-:Y:S02]  /*27cd0*/  @!P2 LEA R2, P0, R10, R14.reuse, 0x1 ;  /* 0x0000000e0a02a211 */ /* 0x088fe400078008ff */
[----:B------:R-:W-:Y:S02]  /*27ce0*/  @!P3 LEA R14, P1, R4, R14, 0x1 ;  /* 0x0000000e040eb211 */ /* 0x000fe400078208ff */
[-C--:B-1----:R-:W-:Y:S02]  /*27cf0*/  @!P2 LEA.HI.X R3, R10, R0.reuse, R11, 0x1, P0 ;  /* 0x000000000a03a211 */ /* 0x082fe400000f0c0b */
[----:B-----5:R-:W-:-:S03]  /*27d00*/  @!P3 LEA.HI.X R15, R4, R0, R9, 0x1, P1 ;  /* 0x00000000040fb211 */ /* 0x020fc600008f0c09 */
[----:B------:R0:W-:Y:S04]  /*27d10*/  @!P2 ST.E.128 desc[UR6][R2.64], RZ ;  /* 0x000000ff0200a985 */ /* 0x0001e8000c101d06 */
[----:B------:R0:W-:Y:S02]  /*27d20*/  @!P3 ST.E.128 desc[UR6][R14.64], RZ ;  /* 0x000000ff0e00b985 */ /* 0x0001e4000c101d06 */
.L_x_8514:
[----:B------:R-:W-:Y:S05]  /*27d30*/  BSYNC B0 ;  /* 0x0000000000007941 */ /* 0x000fea0003800000 */
.L_x_8499:
[----:B------:R-:W-:Y:S02]  /*27d40*/  ULDC UR4, c[0x0][0xc3c] ;  /* 0x00030f0000047ab9 */ /* 0x000fe40000000800 */
[----:B------:R-:W-:-:S13]  /*27d50*/  ISETP.GE.AND P0, PT, R7, UR4, PT ;  /* 0x0000000407007c0c */ /* 0x000fda000bf06270 */
[----:B------:R-:W-:Y:S05]  /*27d60*/  @!P0 BRA `(.L_x_8532) ;  /* 0xfffffd9400548947 */ /* 0x000fea000383ffff */
[----:B------:R-:W-:Y:S05]  /*27d70*/  BRA `(.L_x_8333) ;  /* 0x0000008000a47947 */ /* 0x000fea0003800000 */
.L_x_8331:
        /* <DEDUP_REMOVED lines=20> */
.L_x_8533:
[----:B------:R-:W1:Y:S01]  /*27ec0*/  S2R R0, SR_TID.X ;  /* 0x0000000000007919 */ /* 0x000e620000002100 */
[----:B------:R-:W-:Y:S01]  /*27ed0*/  ULDC UR4, c[0x0][0xc3c] ;  /* 0x00030f0000047ab9 */ /* 0x000fe20000000800 */
[----:B------:R-:W-:Y:S01]  /*27ee0*/  ULDC.64 UR6, c[0x0][0x208] ;  /* 0x0000820000067ab9 */ /* 0x000fe20000000a00 */
        /* <DEDUP_REMOVED lines=8> */
[----:B-1----:R-:W-:Y:S01]  /*27f70*/  @!P1 IMAD.WIDE.U32 R2, R0, 0x4, R4 ;  /* 0x0000000400029825 */ /* 0x002fe200078e0004 */
[----:B------:R-:W-:-:S06]  /*27f80*/  MOV R5, RZ ;  /* 0x000000ff00057202 */ /* 0x000fcc0000000f00 */
[----:B------:R-:W2:Y:S01]  /*27f90*/  @!P1 LDG.E R5, desc[UR6][R2.64] ;  /* 0x0000000602059981 */ /* 0x000ea2000c1e1900 */
[C---:B------:R-:W-:Y:S01]  /*27fa0*/  ISETP.NE.AND P1, PT, R0.reuse, RZ, PT ;  /* 0x000000ff0000720c */ /* 0x040fe20003f25270 */
[----:B------:R-:W0:Y:S01]  /*27fb0*/  S2UR UR6, SR_CTAID.X ;  /* 0x00000000000679c3 */ /* 0x000e220000002500 */
[C---:B------:R-:W-:Y:S01]  /*27fc0*/  ISETP.GE.U32.AND P2, PT, R0.reuse, 0x2, PT ;  /* 0x000000020000780c */ /* 0x040fe20003f46070 */
[----:B------:R-:W-:Y:S01]  /*27fd0*/  UMOV UR4, URZ ;  /* 0x0000003f00047c82 */ /* 0x000fe20008000000 */
[C---:B------:R-:W-:Y:S02]  /*27fe0*/  ISETP.GE.U32.AND P3, PT, R0.reuse, 0x4, PT ;  /* 0x000000040000780c */ /* 0x040fe40003f66070 */
[C---:B------:R-:W-:Y:S02]  /*27ff0*/  ISETP.GE.U32.AND P4, PT, R0.reuse, 0x8, PT ;  /* 0x000000080000780c */ /* 0x040fe40003f86070 */
[----:B------:R-:W-:Y:S01]  /*28000*/  ISETP.GE.U32.AND P5, PT, R0, 0x10, PT ;  /* 0x000000100000780c */ /* 0x000fe20003fa6070 */
        /* <DEDUP_REMOVED lines=16> */
[----:B------:R-:W1:Y:S02]  /*28110*/  SHFL.IDX PT, R7, R3, 0x1f, 0x1f ;  /* 0x03e01f0003077f89 */ /* 0x000e6400000e0000 */
[----:B-1----:R-:W-:-:S04]  /*28120*/  IMAD R7, R7, UR5, RZ ;  /* 0x0000000507077c24 */ /* 0x002fc8000f8e02ff */
[----:B------:R-:W-:Y:S01]  /*28130*/  IMAD.MOV.U32 R4, RZ, RZ, R7 ;  /* 0x000000ffff047224 */ /* 0x000fe200078e0007 */
[----:B0-----:R-:W-:-:S13]  /*28140*/  ISETP.GT.AND P6, PT, R7, UR6, PT ;  /* 0x0000000607007c0c */ /* 0x001fda000bfc4270 */
[----:B------:R-:W-:Y:S05]  /*28150*/  @P6 BRA `(.L_x_8535) ;  /* 0x0000000000ac6947 */ /* 0x000fea0003800000 */
[----:B------:R-:W-:Y:S01]  /*28160*/  IMAD.MOV.U32 R7, RZ, RZ, R4 ;  /* 0x000000ffff077224 */ /* 0x000fe200078e0004 */
[----:B------:R-:W-:Y:S01]  /*28170*/  UMOV UR4, URZ ;  /* 0x0000003f00047c82 */ /* 0x000fe20008000000 */
[----:B------:R-:W-:-:S05]  /*28180*/  ULDC UR5, c[0x0][0xc38] ;  /* 0x00030e0000057ab9 */ /* 0x000fca0000000800 */
.L_x_8537:
        /* <DEDUP_REMOVED lines=8> */
[----:B------:R-:W-:Y:S01]  /*28210*/  ULDC.64 UR8, c[0x0][0x208] ;  /* 0x0000820000087ab9 */ /* 0x000fe20000000a00 */
        /* <DEDUP_REMOVED lines=31> */
.L_x_8535:
        /* <DEDUP_REMOVED lines=12> */
.L_x_8538:
[----:B---34-:R-:W-:Y:S01]  /*284d0*/  IMAD R3, R8, UR5, R9 ;  /* 0x0000000508037c24 */ /* 0x018fe2000f8e0209 */
[----:B-1----:R-:W-:Y:S01]  /*284e0*/  ISETP.NE.AND P0, PT, R7, 0x1, PT ;  /* 0x000000010700780c */ /* 0x002fe20003f05270 */
[----:B------:R-:W-:-:S03]  /*284f0*/  VIADD R13, R10, UR4 ;  /* 0x000000040a0d7c36 */ /* 0x000fc60008000000 */
[----:B------:R1:W-:Y:S01]  /*28500*/  STL [R1], R3 ;  /* 0x0000000301007387 */ /* 0x0003e20000100800 */
[----:B0-----:R-:W-:-:S03]  /*28510*/  IADD3 R5, -R3, UR6, RZ ;  /* 0x0000000603057c10 */ /* 0x001fc6000fffe1ff */
[----:B------:R1:W-:Y:S05]  /*28520*/  STL [R1+0xc], R13 ;  /* 0x00000c0d01007387 */ /* 0x0003ea0000100800 */
[----:B------:R-:W-:Y:S05]  /*28530*/  @!P0 BRA `(.L_x_8539) ;  /* 0x0000000000e08947 */ /* 0x000fea0003800000 */
[----:B--2---:R-:W-:Y:S01]  /*28540*/  IABS R6, R4 ;  /* 0x0000000400067213 */ /* 0x004fe20000000000 */
[----:B------:R-:W-:Y:S01]  /*28550*/  IMAD.MOV.U32 R2, RZ, RZ, RZ ;  /* 0x000000ffff027224 */ /* 0x000fe200078e00ff */
[----:B------:R-:W-:Y:S02]  /*28560*/  IABS R8, R7 ;  /* 0x0000000700087213 */ /* 0x000fe40000000000 */
[----:B------:R-:W0:Y:S08]  /*28570*/  I2F.RP R9, R6 ;  /* 0x0000000600097306 */ /* 0x000e300000209400 */
[----:B------:R-:W-:Y:S08]  /*28580*/  I2F.RP R12, R8 ;  /* 0x00000008000c7306 */ /* 0x000ff00000209400 */
[----:B0-----:R-:W1:Y:S02]  /*28590*/  MUFU.RCP R9, R9 ;  /* 0x0000000900097308 */ /* 0x001e640000001000 */
[----:B-1----:R-:W-:-:S06]  /*285a0*/  VIADD R3, R9, 0xffffffe ;  /* 0x0ffffffe09037836 */ /* 0x002fcc0000000000 */
[----:B------:R-:W0:Y:S02]  /*285b0*/  F2I.FTZ.U32.TRUNC.NTZ R3, R3 ;  /* 0x0000000300037305 */ /* 0x000e24000021f000 */
[----:B0-----:R-:W-:-:S05]  /*285c0*/  IADD3 R11, RZ, -R3, RZ ;  /* 0x80000003ff0b7210 */ /* 0x001fca0007ffe0ff */
[----:B------:R-:W-:-:S04]  /*285d0*/  IMAD R11, R11, R6, RZ ;  /* 0x000000060b0b7224 */ /* 0x000fc800078e02ff */
[----:B------:R-:W-:Y:S01]  /*285e0*/  IMAD.HI.U32 R10, R3, R11, R2 ;  /* 0x0000000b030a7227 */ /* 0x000fe200078e0002 */
[----:B------:R-:W-:Y:S01]  /*285f0*/  IABS R11, R5 ;  /* 0x00000005000b7213 */ /* 0x000fe20000000000 */
[----:B------:R-:W0:Y:S01]  /*28600*/  MUFU.RCP R2, R12 ;  /* 0x0000000c00027308 */ /* 0x000e220000001000 */
[----:B------:R-:W-:-:S03]  /*28610*/  IABS R3, R4 ;  /* 0x0000000400037213 */ /* 0x000fc60000000000 */
[----:B------:R-:W-:-:S04]  /*28620*/  IMAD.HI.U32 R9, R10, R11, RZ ;  /* 0x0000000b0a097227 */ /* 0x000fc800078e00ff */
[----:B------:R-:W-:-:S04]  /*28630*/  IMAD.MOV R14, RZ, RZ, -R3 ;  /* 0x000000ffff0e7224 */ /* 0x000fc800078e0a03 */
[----:B------:R-:W-:Y:S02]  /*28640*/  IMAD R11, R9, R14, R11 ;  /* 0x0000000e090b7224 */ /* 0x000fe400078e020b */
[----:B0-----:R-:W-:-:S03]  /*28650*/  VIADD R3, R2, 0xffffffe ;  /* 0x0ffffffe02037836 */ /* 0x001fc60000000000 */
[----:B------:R-:W-:Y:S01]  /*28660*/  ISETP.GT.U32.AND P1, PT, R6, R11, PT ;  /* 0x0000000b0600720c */ /* 0x000fe20003f24070 */
[----:B------:R-:W-:Y:S02]  /*28670*/  IMAD.MOV.U32 R2, RZ, RZ, RZ ;  /* 0x000000ffff027224 */ /* 0x000fe400078e00ff */
        /* <DEDUP_REMOVED lines=21> */
[----:B------:R-:W-:Y:S01]  /*287d0*/  @!P1 IMAD.IADD R3, R3, 0x1, -R8 ;  /* 0x0000000103039824 */ /* 0x000fe200078e0a08 */
[----:B------:R-:W-:Y:S02]  /*287e0*/  @!P1 IADD3 R6, R6, 0x1, RZ ;  /* 0x0000000106069810 */ /* 0x000fe40007ffe0ff */
        /* <DEDUP_REMOVED lines=13> */
.L_x_8539:
[----:B-1----:R-:W0:Y:S01]  /*288c0*/  LDC.64 R2, c[0x0][0xc90] ;  /* 0x00032400ff027b82 */ /* 0x002e220000000a00 */
[----:B------:R-:W-:Y:S01]  /*288d0*/  ULDC.64 UR6, c[0x0][0x208] ;  /* 0x0000820000067ab9 */ /* 0x000fe20000000a00 */
        /* <DEDUP_REMOVED lines=60> */
.L_x_8540:
[----:B01----:R-:W-:-:S05]  /*28ca0*/  LOP3.LUT R3, RZ, R2, RZ, 0x33, !PT ;  /* 0x00000002ff037212 */ /* 0x003fca00078e33ff */
[----:B------:R-:W-:-:S05]  /*28cb0*/  IMAD.IADD R2, R4, 0x1, R3 ;  /* 0x0000000104027824 */ /* 0x000fca00078e0203 */
[----:B------:R1:W-:Y:S01]  /*28cc0*/  STL [R1+0x4], R2 ;  /* 0x0000040201007387 */ /* 0x0003e20000100800 */
[----:B------:R-:W-:Y:S05]  /*28cd0*/  BRA `(.L_x_8541) ;  /* 0x0000000000107947 */ /* 0x000fea0003800000 */
.L_x_8536:
[----:B------:R-:W-:Y:S01]  /*28ce0*/  IMAD.U32 R2, RZ, RZ, UR6 ;  /* 0x00000006ff027e24 */ /* 0x000fe2000f8e00ff */
[----:B------:R0:W-:Y:S04]  /*28cf0*/  STL [R1+0x4], RZ ;  /* 0x000004ff01007387 */ /* 0x0001e80000100800 */
[----:B------:R0:W-:Y:S04]  /*28d00*/  STL [R1+0x8], RZ ;  /* 0x000008ff01007387 */ /* 0x0001e80000100800 */
[----:B------:R0:W-:Y:S02]  /*28d10*/  STL [R1], R2 ;  /* 0x0000000201007387 */ /* 0x0001e40000100800 */
.L_x_8541:
        /* <DEDUP_REMOVED lines=10> */
.L_x_8534:
        /* <DEDUP_REMOVED lines=8> */
[----:B---3--:R-:W2:Y:S01]  /*28e40*/  LDL R0, [R1+0xc8] ;  /* 0x0000c80001007983 */ /* 0x008ea20000100800 */
[----:B------:R-:W3:Y:S01]  /*28e50*/  S2UR UR5, SR_CgaCtaId ;  /* 0x00000000000579c3 */ /* 0x000ee20000008800 */
[----:B------:R-:W-:Y:S01]  /*28e60*/  UMOV UR4, 0x400 ;  /* 0x0000040000047882 */ /* 0x000fe20000000000 */
[----:B------:R-:W-:Y:S01]  /*28e70*/  BSSY B7, `(.L_x_8542) ;  /* 0x00006d6000077945 */ /* 0x000fe20003800000 */
[----:B------:R-:W4:Y:S01]  /*28e80*/  S2R R11, SR_TID.X ;  /* 0x00000000000b7919 */ /* 0x000f220000002100 */
[----:B------:R-:W-:Y:S01]  /*28e90*/  ULDC.64 UR36, c[0x0][0x198] ;  /* 0x0000660000247ab9 */ /* 0x000fe20000000a00 */
[----:B------:R-:W-:Y:S01]  /*28ea0*/  ULDC UR40, c[0x0][0xc] ;  /* 0x0000030000287ab9 */ /* 0x000fe20000000800 */
[----:B---3--:R-:W-:-:S06]  /*28eb0*/  ULEA UR4, UR5, UR4, 0x18 ;  /* 0x0000000405047291 */ /* 0x008fcc000f8ec03f */
[----:B------:R-:W-:Y:S02]  /*28ec0*/  IMAD.U32 R18, RZ, RZ, UR4 ;  /* 0x00000004ff127e24 */ /* 0x000fe4000f8e00ff */
[C---:B----4-:R-:W-:Y:S01]  /*28ed0*/  IMAD.SHL.U32 R3, R11.reuse, 0x2, RZ ;  /* 0x000000020b037824 */ /* 0x050fe200078e00ff */
[C---:B------:R-:W-:Y:S01]  /*28ee0*/  LOP3.LUT R10, R11.reuse, 0x7f, RZ, 0xc0, !PT ;  /* 0x0000007f0b0a7812 */ /* 0x040fe200078ec0ff */
[C---:B-1----:R-:W-:Y:S01]  /*28ef0*/  IMAD.SHL.U32 R5, R11.reuse, 0x20, RZ ;  /* 0x000000200b057824 */ /* 0x042fe200078e00ff */
[----:B------:R-:W-:Y:S02]  /*28f00*/  SHF.R.U32.HI R6, RZ, 0x1, R11 ;  /* 0x00000001ff067819 */ /* 0x000fe4000001160b */
[----:B------:R-:W-:Y:S02]  /*28f10*/  LOP3.LUT P0, RZ, R11, 0x4, RZ, 0xc0, !PT ;  /* 0x000000040bff7812 */ /* 0x000fe4000780c0ff */
[----:B------:R-:W-:-:S04]  /*28f20*/  LOP3.LUT R7, R5, 0x80, RZ, 0xc0, !PT ;  /* 0x0000008005077812 */ /* 0x000fc800078ec0ff */
[----:B------:R-:W-:Y:S02]  /*28f30*/  LOP3.LUT R7, R7, 0x10, R11, 0xf8, !PT ;  /* 0x0000001007077812 */ /* 0x000fe400078ef80b */
[----:B--2---:R-:W-:Y:S01]  /*28f40*/  R2UR UR6, R0 ;  /* 0x00000000000672ca */ /* 0x004fe200000e0000 */
        /* <DEDUP_REMOVED lines=19> */
[----:B------:R-:W-:Y:S02]  /*29080*/  SHF.R.U32.HI R4, RZ, 0x3, R10 ;  /* 0x00000003ff047819 */ /* 0x000fe4000001160a */
[C---:B------:R-:W-:Y:S01]  /*29090*/  IADD3 R2, R9.reuse, 0x40, RZ ;  /* 0x0000004009027810 */ /* 0x040fe20007ffe0ff */
        /* <DEDUP_REMOVED lines=24> */
.L_x_8648:
[----:B-1----:R-:W2:Y:S01]  /*29220*/  LDL R0, [R1+0xc] ;  /* 0x00000c0001007983 */ /* 0x002ea20000100800 */
[----:B------:R-:W2:Y:S01]  /*29230*/  LDC.64 R2, c[0x0][0xc88] ;  /* 0x00032200ff027b82 */ /* 0x000ea20000000a00 */
[----:B------:R-:W-:Y:S01]  /*29240*/  ULDC.64 UR4, c[0x0][0x208] ;  /* 0x0000820000047ab9 */ /* 0x000fe20000000a00 */
[----:B--2---:R-:W-:-:S05]  /*29250*/  IMAD.WIDE R2, R0, 0x4, R2 ;  /* 0x0000000400027825 */ /* 0x004fca00078e0202 */
[----:B------:R-:W2:Y:S01]  /*29260*/  LDG.E R19, desc[UR4][R2.64] ;  /* 0x0000000402137981 */ /* 0x000ea2000c1e1900 */
[----:B------:R-:W-:Y:S05]  /*29270*/  YIELD ;  /* 0x0000000000007946 */ /* 0x000fea0003800000 */
[----:B------:R-:W-:Y:S01]  /*29280*/  ULDC.64 UR4, c[0x0][0xa28] ;  /* 0x00028a0000047ab9 */ /* 0x000fe20000000a00 */
[----:B------:R-:W-:Y:S01]  /*29290*/  IMAD.MOV.U32 R0, RZ, RZ, RZ ;  /* 0x000000ffff007224 */ /* 0x000fe200078e00ff */
[----:B------:R-:W-:Y:S01]  /*292a0*/  ISETP.NE.U32.AND P0, PT, RZ, UR4, PT ;  /* 0x00000004ff007c0c */ /* 0x000fe2000bf05070 */
[----:B------:R-:W-:Y:S01]  /*292b0*/  ULDC.64 UR12, c[0x0][0x208] ;  /* 0x00008200000c7ab9 */ /* 0x000fe20000000a00 */
[----:B------:R-:W-:Y:S01]  /*292c0*/  IMAD.MOV.U32 R8, RZ, RZ, RZ ;  /* 0x000000ffff087224 */ /* 0x000fe200078e00ff */
[----:B------:R-:W-:Y:S01]  /*292d0*/  ULDC.64 UR10, c[0x0][0xa18] ;  /* 0x00028600000a7ab9 */ /* 0x000fe20000000a00 */
[----:B------:R-:W-:Y:S01]  /*292e0*/  ISETP.NE.AND.EX P0, PT, RZ, UR5, PT, P0 ;  /* 0x00000005ff007c0c */ /* 0x000fe2000bf05300 */
[----:B------:R-:W-:Y:S01]  /*292f0*/  ULDC.64 UR8, c[0x0][0xa10] ;  /* 0x0002840000087ab9 */ /* 0x000fe20000000a00 */
[----:B------:R-:W-:Y:S01]  /*29300*/  ULDC.64 UR6, c[0x0][0xa08] ;  /* 0x0002820000067ab9 */ /* 0x000fe20000000a00 */
[----:B0-2---:R-:W-:Y:S01]  /*29310*/  SHF.R.S32.HI R4, RZ, 0x1f, R19 ;  /* 0x0000001fff047819 */ /* 0x005fe20000011413 */
[----:B------:R-:W-:-:S09]  /*29320*/  IMAD.SHL.U32 R15, R19, 0x4, RZ ;  /* 0x00000004130f7824 */ /* 0x000fd200078e00ff */
        /* <DEDUP_REMOVED lines=26> */
[----:B------:R-:W-:Y:S01]  /*294d0*/  ULDC.64 UR4, c[0x0][0x418] ;  /* 0x0001060000047ab9 */ /* 0x000fe20000000a00 */
[----:B------:R-:W-:Y:S01]  /*294e0*/  IADD3.X R7, R14, UR7, RZ, P5, !PT ;  /* 0x000000070e077c10 */ /* 0x000fe2000affe4ff */
[----:B--2---:R0:W-:Y:S01]  /*294f0*/  STL [R1+0x5c], R8 ;  /* 0x00005c0801007387 */ /* 0x0041e20000100800 */
[----:B------:R-:W-:-:S03]  /*29500*/  UISETP.NE.U32.AND UP0, UPT, UR4, URZ, UPT ;  /* 0x0000003f0400728c */ /* 0x000fc6000bf05070 */
[----:B------:R-:W-:Y:S01]  /*29510*/  ULDC UR4, c[0x0][0x424] ;  /* 0x0001090000047ab9 */ /* 0x000fe20000000800 */
[----:B------:R1:W5:Y:S04]  /*29520*/  @P0 LDG.E R11, desc[UR12][R6.64] ;  /* 0x0000000c060b0981 */ /* 0x000368000c1e1900 */
[----:B------:R1:W5:Y:S01]  /*29530*/  @P1 LDG.E R10, desc[UR12][R4.64] ;  /* 0x0000000c040a1981 */ /* 0x000362000c1e1900 */
[----:B0-----:R-:W-:-:S04]  /*29540*/  @P3 IADD3 R8, P4, R15, UR10, RZ ;  /* 0x0000000a0f083c10 */ /* 0x001fc8000ff9e0ff */
[----:B------:R-:W-:-:S05]  /*29550*/  @P3 IADD3.X R9, R14, UR11, RZ, P4, !PT ;  /* 0x0000000b0e093c10 */ /* 0x000fca000a7fe4ff */
[----:B------:R-:W2:Y:S01]  /*29560*/  @P3 LDG.E R12, desc[UR12][R8.64] ;  /* 0x0000000c080c3981 */ /* 0x000ea2000c1e1900 */
[----:B------:R-:W-:-:S03]  /*29570*/  UISETP.NE.AND.EX UP0, UPT, UR5, URZ, UPT, UP0 ;  /* 0x0000003f0500728c */ /* 0x000fc6000bf05300 */
[----:B------:R-:W-:Y:S01]  /*29580*/  ULDC UR5, c[0x0][0x2f0] ;  /* 0x0000bc0000057ab9 */ /* 0x000fe20000000800 */
[----:B------:R-:W-:-:S04]  /*29590*/  USEL UR4, UR4, 0x1, UP0 ;  /* 0x0000000104047887 */ /* 0x000fc80008000000 */
[----:B------:R-:W-:Y:S01]  /*295a0*/  UIMAD UR4, UR4, UR5, URZ ;  /* 0x00000005040472a4 */ /* 0x000fe2000f8e023f */
[----:B--2---:R1:W-:Y:S04]  /*295b0*/  STL [R1+0x60], R12 ;  /* 0x0000600c01007387 */ /* 0x0043e80000100800 */
[----:B------:R1:W5:Y:S01]  /*295c0*/  LDL R13, [R1+0x60] ;  /* 0x00006000010d7983 */ /* 0x0003620000100800 */
[----:B------:R-:W-:Y:S01]  /*295d0*/  ULDC UR5, c[0x0][0x348] ;  /* 0x0000d20000057ab9 */ /* 0x000fe20000000800 */
[----:B------:R-:W-:Y:S02]  /*295e0*/  IMAD.U32 R8, RZ, RZ, UR4 ;  /* 0x00000004ff087e24 */ /* 0x000fe4000f8e00ff */
[----:B------:R-:W-:Y:S01]  /*295f0*/  IMAD.U32 R9, RZ, RZ, UR5 ;  /* 0x00000005ff097e24 */ /* 0x000fe2000f8e00ff */
[----:B------:R-:W-:Y:S06]  /*29600*/  @P3 BRA `(.L_x_8543) ;  /* 0x0000000000183947 */ /* 0x000fec0003800000 */
[----:B------:R-:W-:Y:S05]  /*29610*/  @!P2 BRA `(.L_x_8543) ;  /* 0x000000000014a947 */ /* 0x000fea0003800000 */
[----:B------:R-:W-:Y:S02]  /*29620*/  ULDC.64 UR4, c[0x0][0x208] ;  /* 0x0000820000047ab9 */ /* 0x000fe40000000a00 */
[----:B-1----:R-:W2:Y:S04]  /*29630*/  LDG.E R12, desc[UR4][R2.64] ;  /* 0x00000004020c7981 */ /* 0x002ea8000c1e1900 */
[----:B------:R-:W2:Y:S02]  /*29640*/  LDG.E R2, desc[UR4][R2.64+0x4] ;  /* 0x0000040402027981 */ /* 0x000ea4000c1e1900 */
[----:B--2--5:R-:W-:-:S05]  /*29650*/  IMAD.IADD R13, R2, 0x1, -R12 ;  /* 0x00000001020d7824 */ /* 0x024fca00078e0a0c */
[----:B------:R0:W-:Y:S02]  /*29660*/  STL [R1+0x60], R13 ;  /* 0x0000600d01007387 */ /* 0x0001e40000100800 */
.L_x_8543:
[----:B------:R-:W2:Y:S01]  /*29670*/  LDL.LU R3, [R1+0x8] ;  /* 0x0000080001037983 */ /* 0x000ea20000300800 */
[----:B-1----:R-:W-:Y:S01]  /*29680*/  MOV R12, R19 ;  /* 0x00000013000c7202 */ /* 0x002fe20000000f00 */
        /* <DEDUP_REMOVED lines=12> */
[----:B-1----:R-:W-:Y:S01]  /*29750*/  IADD3 R2, P0, R15, UR4, RZ ;  /* 0x000000040f027c10 */ /* 0x002fe2000ff1e0ff */
[----:B------:R-:W-:-:S03]  /*29760*/  ULDC.64 UR6, c[0x0][0x208] ;  /* 0x0000820000067ab9 */ /* 0x000fc60000000a00 */
[----:B------:R-:W-:-:S05]  /*29770*/  IADD3.X R3, R14, UR5, RZ, P0, !PT ;  /* 0x000000050e037c10 */ /* 0x000fca00087fe4ff */
[----:B------:R1:W5:Y:S01]  /*29780*/  LDG.E R8, desc[UR6][R2.64] ;  /* 0x0000000602087981 */ /* 0x000362000c1e1900 */
[----:B------:R-:W-:Y:S05]  /*29790*/  BRA `(.L_x_8545) ;  /* 0x0000000000147947 */ /* 0x000fea0003800000 */
.L_x_8544:
[----:B------:R-:W-:Y:S05]  /*297a0*/  @!P0 BRA `(.L_x_8545) ;  /* 0x0000000000108947 */ /* 0x000fea0003800000 */
[----:B------:R-:W-:Y:S02]  /*297b0*/  ULDC.64 UR4, c[0x0][0x208] ;  /* 0x0000820000047ab9 */ /* 0x000fe40000000a00 */
[----:B------:R-:W2:Y:S04]  /*297c0*/  LDG.E R8, desc[UR4][R6.64] ;  /* 0x0000000406087981 */ /* 0x000ea8000c1e1900 */
[----:B------:R-:W2:Y:S02]  /*297d0*/  LDG.E R6, desc[UR4][R6.64+0x4] ;  /* 0x0000040406067981 */ /* 0x000ea4000c1e1900 */
[----:B--2---:R-:W-:-:S07]  /*297e0*/  IMAD.IADD R8, R6, 0x1, -R8 ;  /* 0x0000000106087824 */ /* 0x004fce00078e0a08 */
.L_x_8545:
[----:B------:R-:W-:Y:S01]  /*297f0*/  ULDC.64 UR4, c[0x0][0x208] ;  /* 0x0000820000047ab9 */ /* 0x000fe20000000a00 */
[----:B------:R-:W2:Y:S01]  /*29800*/  LDL R6, [R1+0x4] ;  /* 0x0000040001067983 */ /* 0x000ea20000100800 */
[----:B-1----:R-:W1:Y:S03]  /*29810*/  LDC R3, c[0x0][0x448] ;  /* 0x00011200ff037b82 */ /* 0x002e660000000800 */
[----:B------:R-:W3:Y:S04]  /*29820*/  @P1 LDG.E R2, desc[UR4][R4.64] ;  /* 0x0000000404021981 */ /* 0x000ee8000c1e1900 */
[----:B------:R4:W3:Y:S01]  /*29830*/  @P1 LDG.E R4, desc[UR4][R4.64+0x4] ;  /* 0x0000040404041981 */ /* 0x0008e2000c1e1900 */
[----:B-----5:R-:W-:Y:S01]  /*29840*/  IMAD.IADD R7, R8, 0x1, -R0 ;  /* 0x0000000108077824 */ /* 0x020fe200078e0a00 */
[----:B------:R-:W-:Y:S01]  /*29850*/  BSSY B0, `(.L_x_8546) ;  /* 0x0000038000007945 */ /* 0x000fe20003800000 */
[----:B------:R-:W-:-:S02]  /*29860*/  LOP3.LUT R21, R17, 0xff, RZ, 0xc0, !PT ;  /* 0x000000ff11157812 */ /* 0x000fc400078ec0ff */
[----:B------:R-:W-:Y:S02]  /*29870*/  SHF.R.U32.HI R17, RZ, 0x10, R17 ;  /* 0x00000010ff117819 */ /* 0x000fe40000011611 */
[----:B-1----:R-:W-:-:S13]  /*29880*/  ISETP.NE.AND P0, PT, R3, 0x1, PT ;  /* 0x000000010300780c */ /* 0x002fda0003f05270 */
[----:B------:R-:W1:Y:S08]  /*29890*/  @P0 LDC R3, c[0x0][0x44c] ;  /* 0x00011300ff030b82 */ /* 0x000e700000000800 */
[----:B----4-:R-:W4:Y:S01]  /*298a0*/  @P0 LDC R5, c[0x0][0x450] ;  /* 0x00011400ff050b82 */ /* 0x010f220000000800 */
[----:B---3--:R-:W-:Y:S02]  /*298b0*/  @P1 IMAD.IADD R9, R4, 0x1, -R2 ;  /* 0x0000000104091824 */ /* 0x008fe400078e0a02 */
[----:B--2---:R-:W-:-:S04]  /*298c0*/  IMAD.SHL.U32 R2, R6, 0x80, RZ ;  /* 0x0000008006027824 */ /* 0x004fc800078e00ff */
[----:B------:R-:W-:-:S04]  /*298d0*/  VIADD R2, R2, 0x7f ;  /* 0x0000007f02027836 */ /* 0x000fc80000000000 */
[----:B-1----:R-:W-:-:S04]  /*298e0*/  @P0 IMAD.HI.U32 R0, R2, R3, RZ ;  /* 0x0000000302000227 */ /* 0x002fc800078e00ff */
[----:B------:R-:W-:Y:S01]  /*298f0*/  IMAD.MOV.U32 R4, RZ, RZ, R2 ;  /* 0x000000ffff047224 */ /* 0x000fe200078e0002 */
[----:B----4-:R-:W-:Y:S01]  /*29900*/  @P0 SHF.R.U32.HI R4, RZ, R5, R0 ;  /* 0x00000005ff040219 */ /* 0x010fe20000011600 */
[----:B------:R-:W-:Y:S02]  /*29910*/  IMAD.IADD R0, R7, 0x1, R9 ;  /* 0x0000000107007824 */ /* 0x000fe400078e0209 */
[----:B------:R-:W-:Y:S02]  /*29920*/  IMAD.MOV.U32 R2, RZ, RZ, RZ ;  /* 0x000000ffff027224 */ /* 0x000fe400078e00ff */
[C---:B------:R-:W-:Y:S01]  /*29930*/  VIADD R3, R0.reuse, 0xdf ;  /* 0x000000df00037836 */ /* 0x040fe20000000000 */
[----:B------:R-:W-:Y:S01]  /*29940*/  IADD3 R20, R0, 0xe0, -R13 ;  /* 0x000000e000147810 */ /* 0x000fe20007ffe80d */
[----:B------:R-:W-:Y:S02]  /*29950*/  IMAD.MOV.U32 R0, RZ, RZ, RZ ;  /* 0x000000ffff007224 */ /* 0x000fe400078e00ff */
[----:B------:R-:W-:-:S04]  /*29960*/  IMAD.HI R5, R3, -0x6db6db6d, R2 ;  /* 0x9249249303057827 */ /* 0x000fc800078e0202 */
[----:B------:R-:W-:Y:S01]  /*29970*/  IMAD.IADD R3, R20, 0x1, R4 ;  /* 0x0000000114037824 */ /* 0x000fe200078e0204 */
[----:B------:R-:W-:-:S03]  /*29980*/  SHF.R.U32.HI R19, RZ, 0x1f, R5 ;  /* 0x0000001fff137819 */ /* 0x000fc60000011605 */
[----:B------:R-:W-:Y:S01]  /*29990*/  IMAD.HI R2, R3, -0x6db6db6d, R2 ;  /* 0x9249249303027827 */ /* 0x000fe200078e0202 */
[----:B------:R-:W-:-:S04]  /*299a0*/  LEA.HI.SX32 R19, R5, R19, 0x19 ;  /* 0x0000001305137211 */ /* 0x000fc800078fcaff */
[----:B------:R-:W-:-:S04]  /*299b0*/  SHF.R.U32.HI R6, RZ, 0x1f, R2 ;  /* 0x0000001fff067819 */ /* 0x000fc80000011602 */
[----:B------:R-:W-:-:S04]  /*299c0*/  LEA.HI.SX32 R6, R2, R6, 0x19 ;  /* 0x0000000602067211 */ /* 0x000fc800078fcaff */
[----:B------:R-:W-:-:S04]  /*299d0*/  VIMNMX R6, R19, R6, PT ;  /* 0x0000000613067248 */ /* 0x000fc80003fe0100 */
[----:B------:R-:W-:-:S13]  /*299e0*/  ISETP.GE.AND P0, PT, R6, 0x1, PT ;  /* 0x000000010600780c */ /* 0x000fda0003f06270 */
        /* <DEDUP_REMOVED lines=30> */
.L_x_8547:
[----:B------:R-:W-:Y:S05]  /*29bd0*/  BSYNC B0 ;  /* 0x0000000000007941 */ /* 0x000fea0003800000 */
.L_x_8546:
[-C--:B------:R-:W-:Y:S01]  /*29be0*/  IMAD R2, R21, R0.reuse, RZ ;  /* 0x0000000015027224 */ /* 0x080fe200078e02ff */
[----:B------:R-:W-:Y:S04]  /*29bf0*/  BSSY B0, `(.L_x_8548) ;  /* 0x00000e5000007945 */ /* 0x000fe80003800000 */
[----:B------:R-:W-:-:S05]  /*29c00*/  VIADDMNMX R0, R2, R0, R6, PT ;  /* 0x0000000002007246 */ /* 0x000fca0003800106 */
[--C-:B------:R-:W-:Y:S02]  /*29c10*/  IMAD R4, R0, 0xe0, -R7.reuse ;  /* 0x000000e000047824 */ /* 0x100fe400078e0a07 */
[----:B------:R-:W-:-:S03]  /*29c20*/  IMAD R0, R2, 0xe0, -R7 ;  /* 0x000000e002007824 */ /* 0x000fc600078e0a07 */
[----:B------:R-:W-:Y:S02]  /*29c30*/  VIMNMX R4, R4, R9, PT ;  /* 0x0000000904047248 */ /* 0x000fe40003fe0100 */
[----:B------:R-:W-:-:S04]  /*29c40*/  VIMNMX R0, RZ, R0, !PT ;  /* 0x00000000ff007248 */ /* 0x000fc80007fe0100 */
[----:B------:R-:W-:Y:S02]  /*29c50*/  ISETP.GT.AND P0, PT, R4, R0, PT ;  /* 0x000000000400720c */ /* 0x000fe40003f04270 */
[----:B------:R-:W-:-:S05]  /*29c60*/  SHF.R.U32.HI R2, RZ, 0x5, R0 ;  /* 0x00000005ff027819 */ /* 0x000fca0000011600 */
[----:B------:R-:W-:-:S04]  /*29c70*/  IMAD.WIDE.U32 R2, R2, 0x24924925, RZ ;  /* 0x2492492502027825 */ /* 0x000fc800078e00ff */
[----:B------:R-:W-:Y:S02]  /*29c80*/  IMAD.MOV.U32 R2, RZ, RZ, R3 ;  /* 0x000000ffff027224 */ /* 0x000fe400078e0003 */
[----:B------:R-:W-:Y:S02]  /*29c90*/  @P0 VIADD R5, R4, 0xdf ;  /* 0x000000df04050836 */ /* 0x000fe40000000000 */
[----:B------:R-:W-:Y:S01]  /*29ca0*/  @P0 IMAD.MOV.U32 R4, RZ, RZ, RZ ;  /* 0x000000ffff040224 */ /* 0x000fe200078e00ff */
[----:B------:R-:W-:-:S03]  /*29cb0*/  MOV R7, R2 ;  /* 0x0000000200077202 */ /* 0x000fc60000000f00 */
        /* <DEDUP_REMOVED lines=13> */
.L_x_8798:
[----:B--2---:R-:W-:Y:S02]  /*29d90*/  ISETP.NE.AND P0, PT, R14, RZ, PT ;  /* 0x000000ff0e00720c */ /* 0x004fe40003f05270 */
[----:B------:R-:W-:-:S11]  /*29da0*/  PLOP3.LUT P6, PT, PT, PT, PT, 0x8, 0x0 ;  /* 0x000000000000781c */ /* 0x000fd60003fce170 */
[----:B------:R-:W-:Y:S05]  /*29db0*/  @P0 BRA `(.L_x_8551) ;  /* 0x00000000000c0947 */ /* 0x000fea0003800000 */
[----:B------:R-:W-:-:S03]  /*29dc0*/  UMOV UR4, 0xffffffff ;  /* 0xffffffff00047882 */ /* 0x000fc60000000000 */
[----:B------:R-:W-:Y:S05]  /*29dd0*/  BRA.DIV UR4, `(.L_x_8552) ;  /* 0x0000009a04087947 */ /* 0x000fea000b800000 */
[----:B------:R-:W-:-:S13]  /*29de0*/  ELECT P6, URZ, PT ;  /* 0x00000000003f782f */ /* 0x000fda00038c0000 */
.L_x_8551:
        /* <DEDUP_REMOVED lines=9> */
.L_x_8801:
[----:B------:R-:W-:Y:S05]  /*29e80*/  BSYNC B1 ;  /* 0x0000000000017941 */ /* 0x000fea0003800000 */
.L_x_8553:
        /* <DEDUP_REMOVED lines=12> */
.L_x_8802:
[----:B------:R-:W-:Y:S05]  /*29f50*/  BSYNC B2 ;  /* 0x0000000000027941 */ /* 0x000fea0003800000 */
.L_x_8557:
        /* <DEDUP_REMOVED lines=9> */
.L_x_8560:
[----:B------:R-:W-:Y:S05]  /*29ff0*/  BSYNC B2 ;  /* 0x0000000000027941 */ /* 0x000fea0003800000 */
.L_x_8559:
        /* <DEDUP_REMOVED lines=13> */
.L_x_8561:
        /* <DEDUP_REMOVED lines=13> */
.L_x_8803:
[----:B------:R-:W-:Y:S05]  /*2a1a0*/  BSYNC B2 ;  /* 0x0000000000027941 */ /* 0x000fea0003800000 */
.L_x_8562:
        /* <DEDUP_REMOVED lines=11> */
.L_x_8565:
[----:B------:R-:W-:Y:S05]  /*2a260*/  BSYNC B2 ;  /* 0x0000000000027941 */ /* 0x000fea0003800000 */
.L_x_8564:
[----:B------:R-:W-:Y:S01]  /*2a270*/  R2UR UR10, R11 ;  /* 0x000000000b0a72ca */ /* 0x000fe200000e0000 */
[----:B------:R-:W-:Y:S01]  /*2a280*/  UIADD3 UR4, UP0, UR36, 0x670, URZ ;  /* 0x0000067024047890 */ /* 0x000fe2000ff1e03f */
[----:B------:R-:W-:Y:S02]  /*2a290*/  R2UR UR6, R4 ;  /* 0x00000000040672ca */ /* 0x000fe400000e0000 */
[----:B------:R-:W-:Y:S01]  /*2a2a0*/  R2UR UR7, R5 ;  /* 0x00000000050772ca */ /* 0x000fe200000e0000 */
[----:B------:R-:W-:Y:S01]  /*2a2b0*/  VIADD R5, R6, 0x2e8b0 ;  /* 0x0002e8b006057836 */ /* 0x000fe20000000000 */
[----:B------:R-:W-:Y:S01]  /*2a2c0*/  PLOP3.LUT P0, PT, PT, PT, PT, 0x80, 0x0 ;  /* 0x000000000000781c */ /* 0x000fe20003f0f070 */
[----:B------:R-:W-:Y:S01]  /*2a2d0*/  UIADD3.X UR5, URZ, UR37, URZ, UP0, !UPT ;  /* 0x000000253f057290 */ /* 0x000fe200087fe43f */
[----:B------:R-:W-:-:S11]  /*2a2e0*/  IADD3 R4, R9, 0xe400, RZ ;  /* 0x0000e40009047810 */ /* 0x000fd60007ffe0ff */
.L_x_8566:
        /* <DEDUP_REMOVED lines=10> */
.L_x_8556:
[----:B------:R-:W-:Y:S05]  /*2a390*/  BSYNC B1 ;  /* 0x0000000000017941 */ /* 0x000fea0003800000 */
.L_x_8555:
        /* <DEDUP_REMOVED lines=13> */
.L_x_8579:
        /* <DEDUP_REMOVED lines=13> */
.L_x_8804:
[----:B------:R-:W-:Y:S05]  /*2a540*/  BSYNC B2 ;  /* 0x0000000000027941 */ /* 0x000fea0003800000 */
.L_x_8569:
        /* <DEDUP_REMOVED lines=9> */
.L_x_8572:
[----:B------:R-:W-:Y:S05]  /*2a5e0*/  BSYNC B2 ;  /* 0x0000000000027941 */ /* 0x000fea0003800000 */
.L_x_8571:
        /* <DEDUP_REMOVED lines=12> */
.L_x_8573:
        /* <DEDUP_REMOVED lines=13> */
.L_x_8805:
[----:B------:R-:W-:Y:S05]  /*2a780*/  BSYNC B2 ;  /* 0x0000000000027941 */ /* 0x000fea0003800000 */
.L_x_8574:
        /* <DEDUP_REMOVED lines=11> */
.L_x_8577:
[----:B------:R-:W-:Y:S05]  /*2a840*/  BSYNC B2 ;  /* 0x0000000000027941 */ /* 0x000fea0003800000 */
.L_x_8576:
        /* <DEDUP_REMOVED lines=8> */
.L_x_8578:
        /* <DEDUP_REMOVED lines=10> */
.L_x_8568:
[----:B------:R-:W-:Y:S05]  /*2a970*/  BSYNC B1 ;  /* 0x0000000000017941 */ /* 0x000fea0003800000 */
.L_x_8567:
        /* <DEDUP_REMOVED lines=12> */
.L_x_8549:
[----:B------:R-:W-:Y:S05]  /*2aa40*/  BSYNC B0 ;  /* 0x0000000000007941 */ /* 0x000fea0003800000 */
.L_x_8548:
[----:B-12---:R-:W2:Y:S01]  /*2aa50*/  LDL R4, [R1+0x4] ;  /* 0x0000040001047983 */ /* 0x006ea20000100800 */
[----:B------:R-:W1:Y:S01]  /*2aa60*/  LDC R0, c[0x0][0x448] ;  /* 0x00011200ff007b82 */ /* 0x000e620000000800 */
[----:B------:R-:W-:Y:S01]  /*2aa70*/  ISETP.NE.AND P2, PT, R17, RZ, PT ;  /* 0x000000ff1100720c */ /* 0x000fe20003f45270 */
[----:B------:R-:W-:Y:S05]  /*2aa80*/  @!P0 WARPSYNC.ALL ;  /* 0x0000000000008948 */ /* 0x000fea0003800000 */
[----:B------:R-:W-:Y:S07]  /*2aa90*/  BSSY B0, `(.L_x_8580) ;  /* 0x000002c000007945 */ /* 0x000fee0003800000 */
[----:B------:R-:W3:Y:S08]  /*2aaa0*/  @!P2 LDC R17, c[0x0][0x9f0] ;  /* 0x00027c00ff11ab82 */ /* 0x000ef00000000800 */
[----:B------:R-:W-:Y:S01]  /*2aab0*/  @!P0 BAR.SYNC.DEFER_BLOCKING 0xc, 0x180 ;  /* 0x0306000000008b1d */ /* 0x000fe20000010000 */
[----:B-1----:R-:W-:-:S13]  /*2aac0*/  ISETP.NE.AND P1, PT, R0, 0x1, PT ;  /* 0x000000010000780c */ /* 0x002fda0003f25270 */
[----:B------:R-:W1:Y:S08]  /*2aad0*/  @P1 LDC R2, c[0x0][0x44c] ;  /* 0x00011300ff021b82 */ /* 0x000e700000000800 */
[----:B------:R-:W4:Y:S01]  /*2aae0*/  @P1 LDC R3, c[0x0][0x450] ;  /* 0x00011400ff031b82 */ /* 0x000f220000000800 */
[----:B--2---:R-:W-:-:S05]  /*2aaf0*/  LEA R0, R4, 0x7f, 0x7 ;  /* 0x0000007f04007811 */ /* 0x004fca00078e38ff */
[----:B-1----:R-:W-:-:S05]  /*2ab00*/  @P1 IMAD.HI.U32 R2, R0, R2, RZ ;  /* 0x0000000200021227 */ /* 0x002fca00078e00ff */
[----:B----4-:R-:W-:Y:S01]  /*2ab10*/  @P1 SHF.R.U32.HI R0, RZ, R3, R2 ;  /* 0x00000003ff001219 */ /* 0x010fe20000011602 */
[----:B------:R-:W-:-:S04]  /*2ab20*/  IMAD.MOV.U32 R2, RZ, RZ, RZ ;  /* 0x000000ffff027224 */ /* 0x000fc800078e00ff */
[----:B------:R-:W-:Y:S02]  /*2ab30*/  IMAD.IADD R3, R20, 0x1, R0 ;  /* 0x0000000114037824 */ /* 0x000fe400078e0200 */
[----:B------:R-:W-:Y:S02]  /*2ab40*/  IMAD.MOV.U32 R0, RZ, RZ, RZ ;  /* 0x000000ffff007224 */ /* 0x000fe400078e00ff */
[----:B------:R-:W-:-:S05]  /*2ab50*/  IMAD.HI R2, R3, -0x6db6db6d, R2 ;  /* 0x9249249303027827 */ /* 0x000fca00078e0202 */
[----:B------:R-:W-:-:S04]  /*2ab60*/  SHF.R.U32.HI R6, RZ, 0x1f, R2 ;  /* 0x0000001fff067819 */ /* 0x000fc80000011602 */
[----:B------:R-:W-:-:S04]  /*2ab70*/  LEA.HI.SX32 R6, R2, R6, 0x19 ;  /* 0x0000000602067211 */ /* 0x000fc800078fcaff */
[----:B------:R-:W-:-:S04]  /*2ab80*/  VIMNMX R6, R19, R6, PT ;  /* 0x0000000613067248 */ /* 0x000fc80003fe0100 */
[----:B------:R-:W-:-:S13]  /*2ab90*/  ISETP.GE.AND P1, PT, R6, 0x1, PT ;  /* 0x000000010600780c */ /* 0x000fda0003f26270 */
[----:B---3--:R-:W-:Y:S05]  /*2aba0*/  @!P1 BRA `(.L_x_8581) ;  /* 0x0000000000689947 */ /* 0x008fea0003800000 */
        /* <DEDUP_REMOVED lines=26> */
.L_x_8581:
[----:B------:R-:W-:Y:S05]  /*2ad50*/  BSYNC B0 ;  /* 0x0000000000007941 */ /* 0x000fea0003800000 */
.L_x_8580:
        /* <DEDUP_REMOVED lines=12> */
[----:B------:R-:W2:Y:S01]  /*2ae20*/  LDC.64 R4, c[0x0][0xc60] ;  /* 0x00031800ff047b82 */ /* 0x000ea20000000a00 */
[----:B------:R-:W1:Y:S01]  /*2ae30*/  FLO.U32 R0, UR4 ;  /* 0x0000000400007d00 */ /* 0x000e6200080e0000 */
[----:B------:R-:W-:Y:S01]  /*2ae40*/  ULDC.64 UR6, c[0x0][0x208] ;  /* 0x0000820000067ab9 */ /* 0x000fe20000000a00 */
[----:B-1----:R-:W-:-:S06]  /*2ae50*/  ISETP.EQ.U32.AND P0, PT, R0, R2, PT ;  /* 0x000000020000720c */ /* 0x002fcc0003f02070 */
[----:B------:R-:W2:Y:S07]  /*2ae60*/  POPC R2, UR4 ;  /* 0x0000000400027d09 */ /* 0x000eae0008000000 */
[----:B--2---:R-:W2:Y:S04]  /*2ae70*/  @P0 ATOMG.E.ADD.STRONG.GPU PT, R2, desc[UR6][R4.64], R2 ;  /* 0x00000002040209a8 */ /* 0x004ea800081ee1c6 */
[----:B--2---:R1:W2:Y:S02]  /*2ae80*/  SHFL.IDX PT, R2, R2, R0, 0x1f ;  /* 0x00001f0002027589 */ /* 0x0042a400000e0000 */
[----:B-1----:R-:W1:Y:S02]  /*2ae90*/  S2R R0, SR_LTMASK ;  /* 0x0000000000007919 */ /* 0x002e640000003900 */
[----:B-1----:R-:W-:-:S06]  /*2aea0*/  LOP3.LUT R0, R0, UR4, RZ, 0xc0, !PT ;  /* 0x0000000400007c12 */ /* 0x002fcc000f8ec0ff */
[----:B------:R-:W2:Y:S02]  /*2aeb0*/  POPC R0, R0 ;  /* 0x0000000000007309 */ /* 0x000ea40000000000 */
[----:B--2---:R-:W-:-:S05]  /*2aec0*/  IADD3 R0, R2, UR40, R0 ;  /* 0x0000002802007c10 */ /* 0x004fca000fffe000 */
[----:B------:R1:W-:Y:S01]  /*2aed0*/  STL [R1], R0 ;  /* 0x0000000001007387 */ /* 0x0003e20000100800 */
[----:B------:R-:W-:Y:S05]  /*2aee0*/  BRA `(.L_x_8583) ;  /* 0x0000003800a47947 */ /* 0x000fea0003800000 */
.L_x_8582:
        /* <DEDUP_REMOVED lines=17> */
[----:B0-----:R-:W-:-:S07]  /*2b000*/  IMAD.MOV.U32 R13, RZ, RZ, RZ ;  /* 0x000000ffff0d7224 */ /* 0x001fce00078e00ff */
[----:B------:R-:W-:-:S07]  /*2b010*/  LEPC R20, `(.L_x_8585) ;  /* 0x000000001014794e */ /* 0x000fce0000000000 */
[----:B-1----:R-:W-:Y:S05]  /*2b020*/  CALL.ABS.NOINC R2 ;  /* 0x0000000002007343 */ /* 0x002fea0003c00000 */
.L_x_8585:
[----:B------:R-:W-:Y:S05]  /*2b030*/  BSYNC B6 ;  /* 0x0000000000067941 */ /* 0x000fea0003800000 */
.L_x_8584:
        /* <DEDUP_REMOVED lines=23> */
[----:B-12---:R-:W-:Y:S05]  /*2b1b0*/  CALL.ABS.NOINC R2 ;  /* 0x0000000002007343 */ /* 0x006fea0003c00000 */
.L_x_8587:
[----:B------:R-:W-:Y:S05]  /*2b1c0*/  BSYNC B6 ;  /* 0x0000000000067941 */ /* 0x000fea0003800000 */
.L_x_8586:
        /* <DEDUP_REMOVED lines=20> */
.L_x_8589:
[----:B------:R-:W-:Y:S05]  /*2b310*/  BSYNC B6 ;  /* 0x0000000000067941 */ /* 0x000fea0003800000 */
.L_x_8588:
        /* <DEDUP_REMOVED lines=18> */
[----:B-12---:R-:W-:Y:S05]  /*2b440*/  CALL.ABS.NOINC R2 ;  /* 0x0000000002007343 */ /* 0x006fea0003c00000 */
.L_x_8591:
[----:B------:R-:W-:Y:S05]  /*2b450*/  BSYNC B6 ;  /* 0x0000000000067941 */ /* 0x000fea0003800000 */
.L_x_8590:
[----:B------:R-:W2:Y:S01]  /*2b460*/  LDL.LU R2, [R1+0x30] ;  /* 0x0000300001027983 */ /* 0x000ea20000300800 */
[----:B------:R-:W-:-:S03]  /*2b470*/  ULDC.64 UR4, c[0x0][0x9f8] ;  /* 0x00027e0000047ab9 */ /* 0x000fc60000000a00 */
[----:B-1----:R-:W3:Y:S04]  /*2b480*/  LDL.LU R17, [R1+0x58] ;  /* 0x0000580001117983 */ /* 0x002ee80000300800 */
[----:B------:R-:W4:Y:S01]  /*2b490*/  LDL R9, [R1+0x8] ;  /* 0x0000080001097983 */ /* 0x000f220000100800 */
[----:B------:R-:W-:Y:S01]  /*2b4a0*/  ISETP.NE.U32.AND P0, PT, RZ, UR4, PT ;  /* 0x00000004ff007c0c */ /* 0x000fe2000bf05070 */
[----:B------:R-:W-:-:S03]  /*2b4b0*/  ULDC.64 UR6, c[0x0][0x208] ;  /* 0x0000820000067ab9 */ /* 0x000fc60000000a00 */
[----:B------:R-:W-:-:S13]  /*2b4c0*/  ISETP.NE.AND.EX P0, PT, RZ, UR5, PT, P0 ;  /* 0x00000005ff007c0c */ /* 0x000fda000bf05300 */
[----:B--2---:R-:W-:-:S04]  /*2b4d0*/  @P0 IADD3 R2, P1, R2, UR4, RZ ;  /* 0x0000000402020c10 */ /* 0x004fc8000ff3e0ff */
[----:B---3--:R-:W-:Y:S01]  /*2b4e0*/  @P0 IADD3.X R3, R17, UR5, RZ, P1, !PT ;  /* 0x0000000511030c10 */ /* 0x008fe20008ffe4ff */
[----:B------:R-:W-:-:S04]  /*2b4f0*/  ULDC.64 UR4, c[0x0][0xa08] ;  /* 0x0002820000047ab9 */ /* 0x000fc80000000a00 */
[----:B----4-:R1:W2:Y:S02]  /*2b500*/  @P0 LDG.E R9, desc[UR6][R2.64] ;  /* 0x0000000602090981 */ /* 0x0102a4000c1e1900 */
[----:B-1----:R-:W1:Y:S01]  /*2b510*/  LDC.64 R2, c[0x0][0x418] ;  /* 0x00010600ff027b82 */ /* 0x002e620000000a00 */
[----:B--2---:R-:W-:Y:S01]  /*2b520*/  SHF.R.S32.HI R10, RZ, 0x1f, R9 ;  /* 0x0000001fff0a7819 */ /* 0x004fe20000011409 */
[----:B------:R2:W-:Y:S01]  /*2b530*/  @P0 STL [R1+0x8], R9 ;  /* 0x0000080901000387 */ /* 0x0005e20000100800 */
[----:B-1----:R-:W-:Y:S01]  /*2b540*/  LOP3.LUT P0, RZ, R2, UR4, RZ, 0xfc, !PT ;  /* 0x0000000402ff7c12 */ /* 0x002fe2000f80fcff */
[----:B------:R-:W-:Y:S02]  /*2b550*/  UMOV UR4, 0xffffffff ;  /* 0xffffffff00047882 */ /* 0x000fe40000000000 */
[----:B------:R2:W-:Y:S01]  /*2b560*/  STL [R1+0x30], R10 ;  /* 0x0000300a01007387 */ /* 0x0005e20000100800 */
[----:B------:R-:W-:-:S04]  /*2b570*/  LOP3.LUT P0, RZ, R3, UR5, RZ, 0xfc, P0 ;  /* 0x0000000503ff7c12 */ /* 0x000fc8000800fcff */
[----:B------:R-:W-:Y:S01]  /*2b580*/  SEL R17, R9, RZ, !P0 ;  /* 0x000000ff09117207 */ /* 0x000fe20004000000 */
[----:B------:R-:W-:Y:S08]  /*2b590*/  BRA.DIV UR4, `(.L_x_8592) ;  /* 0x00000082049c7947 */ /* 0x000ff0000b800000 */
[----:B------:R-:W1:Y:S02]  /*2b5a0*/  S2R R0, SR_TID.X ;  /* 0x0000000000007919 */ /* 0x000e640000002100 */
[----:B-1----:R-:W-:-:S04]  /*2b5b0*/  SHF.R.U32.HI R0, RZ, 0x5, R0 ;  /* 0x00000005ff007819 */ /* 0x002fc80000011600 */
[----:B------:R-:W-:-:S05]  /*2b5c0*/  LOP3.LUT R0, R0, 0x3, RZ, 0xc0, !PT ;  /* 0x0000000300007812 */ /* 0x000fca00078ec0ff */
[----:B------:R1:W3:Y:S02]  /*2b5d0*/  SHFL.IDX PT, R14, R0, RZ, 0x1f ;  /* 0x00001fff000e7589 */ /* 0x0002e400000e0000 */
.L_x_8808:
[----:B-1----:R-:W4:Y:S01]  /*2b5e0*/  LDL.LU R0, [R1+0x28] ;  /* 0x0000280001007983 */ /* 0x002f220000300800 */
[----:B------:R-:W-:Y:S02]  /*2b5f0*/  PLOP3.LUT P1, PT, PT, PT, PT, 0x8, 0x0 ;  /* 0x000000000000781c */ /* 0x000fe40003f2e170 */
[----:B---3--:R-:W-:Y:S02]  /*2b600*/  ISETP.NE.AND P0, PT, R14, RZ, PT ;  /* 0x000000ff0e00720c */ /* 0x008fe40003f05270 */
[----:B----4-:R-:W-:-:S09]  /*2b610*/  LOP3.LUT R0, R0, 0xfffffffe, RZ, 0xc0, !PT ;  /* 0xfffffffe00007812 */ /* 0x010fd200078ec0ff */
[----:B------:R-:W-:-:S05]  /*2b620*/  @P1 LOP3.LUT R0, R0, 0x1, RZ, 0xfc, !PT ;  /* 0x0000000100001812 */ /* 0x000fca00078efcff */
[----:B------:R1:W-:Y:S01]  /*2b630*/  STL [R1+0x28], R0 ;  /* 0x0000280001007387 */ /* 0x0003e20000100800 */
[----:B------:R-:W-:Y:S05]  /*2b640*/  @P0 BRA `(.L_x_8593) ;  /* 0x00000004006c0947 */ /* 0x000fea0003800000 */
[----:B------:R-:W-:-:S03]  /*2b650*/  UMOV UR4, 0xffffffff ;  /* 0xffffffff00047882 */ /* 0x000fc60000000000 */
[----:B------:R-:W-:Y:S05]  /*2b660*/  BRA.DIV UR4, `(.L_x_8594) ;  /* 0x00000082049c7947 */ /* 0x000fea000b800000 */
[----:B------:R-:W-:-:S13]  /*2b670*/  ELECT P6, URZ, PT ;  /* 0x00000000003f782f */ /* 0x000fda00038c0000 */
.L_x_8811:
[----:B------:R-:W-:Y:S05]  /*2b680*/  @!P6 BRA `(.L_x_8593) ;  /* 0x00000004005ce947 */ /* 0x000fea0003800000 */
[----:B-1----:R-:W3:Y:S01]  /*2b690*/  LDL R0, [R1+0x64] ;  /* 0x0000640001007983 */ /* 0x002ee20000100800 */
[----:B------:R-:W-:-:S04]  /*2b6a0*/  ISETP.NE.U32.AND P0, PT, R2, RZ, PT ;  /* 0x000000ff0200720c */ /* 0x000fc80003f05070 */
[----:B------:R-:W-:Y:S01]  /*2b6b0*/  ISETP.NE.AND.EX P0, PT, R3, RZ, PT, P0 ;  /* 0x000000ff0300720c */ /* 0x000fe20003f05300 */
[----:B---3--:R-:W-:-:S12]  /*2b6c0*/  VIADD R4, R0, 0xffffffff ;  /* 0xffffffff00047836 */ /* 0x008fd80000000000 */
[----:B------:R-:W-:Y:S05]  /*2b6d0*/  @!P0 BRA `(.L_x_8595) ;  /* 0x00000000004c8947 */ /* 0x000fea0003800000 */
[----:B------:R-:W1:Y:S01]  /*2b6e0*/  LDC R8, c[0x0][0x43c] ;  /* 0x00010f00ff087b82 */ /* 0x000e620000000800 */
[----:B------:R-:W-:Y:S01]  /*2b6f0*/  IMAD.MOV.U32 R0, RZ, RZ, R4 ;  /* 0x000000ffff007224 */ /* 0x000fe200078e0004 */
[----:B------:R-:W-:Y:S01]  /*2b700*/  ULDC.64 UR4, c[0x0][0x428] ;  /* 0x00010a0000047ab9 */ /* 0x000fe20000000a00 */
        /* <DEDUP_REMOVED lines=16> */
.L_x_8595:
[----:B------:R-:W3:Y:S04]  /*2b810*/  LDL R0, [R1+0x18] ;  /* 0x0000180001007983 */ /* 0x000ee80000100800 */
[----:B-1----:R-:W4:Y:S01]  /*2b820*/  LDL R2, [R1+0x20] ;  /* 0x0000200001027983 */ /* 0x002f220000100800 */
[----:B--2---:R-:W1:Y:S02]  /*2b830*/  S2R R9, SR_TID.X ;  /* 0x0000000000097919 */ /* 0x004e640000002100 */
[----:B-1----:R-:W-:-:S04]  /*2b840*/  LOP3.LUT R9, R9, 0x7f, RZ, 0xc0, !PT ;  /* 0x0000007f09097812 */ /* 0x002fc800078ec0ff */
[----:B------:R-:W-:Y:S02]  /*2b850*/  ISETP.NE.AND P1, PT, R9, RZ, PT ;  /* 0x000000ff0900720c */ /* 0x000fe40003f25270 */
[----:B---3--:R-:W-:Y:S02]  /*2b860*/  LEA R0, R0, R18, 0x3 ;  /* 0x0000001200007211 */ /* 0x008fe400078e18ff */
[----:B----4-:R-:W-:-:S04]  /*2b870*/  SHF.L.U32 R3, R2, 0x1f, RZ ;  /* 0x0000001f02037819 */ /* 0x010fc800000006ff */
[----:B------:R-:W1:Y:S02]  /*2b880*/  SYNCS.PHASECHK.TRANS64.TRYWAIT P0, [R0+URZ+0x2e880], R3 ;  /* 0x02e88003000075a7 */ /* 0x000e64000800017f */
[----:B-1----:R-:W-:Y:S05]  /*2b890*/  @!P0 BRA `(.L_x_8596) ;  /* 0x0000008000308947 */ /* 0x002fea0003800000 */
.L_x_8812:
        /* <DEDUP_REMOVED lines=8> */
.L_x_8597:
        /* <DEDUP_REMOVED lines=19> */
.L_x_8813:
        /* <DEDUP_REMOVED lines=8> */
.L_x_8599:
[----:B-12---:R-:W2:Y:S01]  /*2bad0*/  LDL.LU R3, [R1+0x28] ;  /* 0x0000280001037983 */ /* 0x006ea20000300800 */
        /* <DEDUP_REMOVED lines=18> */
.L_x_8593:
[----:B---3--:R-:W1:Y:S04]  /*2bc00*/  LDL.LU R3, [R1+0x5c] ;  /* 0x00005c0001037983 */ /* 0x008e680000300800 */
[----:B------:R-:W3:Y:S04]  /*2bc10*/  LDL.LU R5, [R1+0x50] ;  /* 0x0000500001057983 */ /* 0x000ee80000300800 */
[----:B------:R-:W4:Y:S01]  /*2bc20*/  LDL.LU R4, [R1+0x68] ;  /* 0x0000680001047983 */ /* 0x000f220000300800 */
        /* <DEDUP_REMOVED lines=9> */
[----:B-1----:R-:W-:Y:S02]  /*2bcc0*/  SHF.R.S32.HI R0, RZ, 0x1f, R3 ;  /* 0x0000001fff007819 */ /* 0x002fe40000011403 */
[----:B---3--:R-:W-:-:S03]  /*2bcd0*/  SEL R5, R5, RZ, !P0 ;  /* 0x000000ff05057207 */ /* 0x008fc60004000000 */
[----:B------:R-:W-:Y:S01]  /*2bce0*/  IMAD R0, R0, UR4, RZ ;  /* 0x0000000400007c24 */ /* 0x000fe2000f8e02ff */
[----:B----4-:R-:W-:-:S03]  /*2bcf0*/  SEL R4, R4, RZ, !P0 ;  /* 0x000000ff04047207 */ /* 0x010fc60004000000 */
        /* <DEDUP_REMOVED lines=8> */
[----:B-1----:R-:W-:Y:S01]  /*2bd80*/  MOV R2, 0x0 ;  /* 0x0000000000027802 */ /* 0x002fe20000000f00 */
        /* <DEDUP_REMOVED lines=9> */
[----:B--2---:R-:W-:Y:S02]  /*2be20*/  IMAD.U32 R10, RZ, RZ, UR8 ;  /* 0x00000008ff0a7e24 */ /* 0x004fe4000f8e00ff */
[----:B------:R-:W-:Y:S02]  /*2be30*/  IMAD.U32 R11, RZ, RZ, UR9 ;  /* 0x00000009ff0b7e24 */ /* 0x000fe4000f8e00ff */
[----:B------:R-:W-:Y:S02]  /*2be40*/  IMAD.MOV.U32 R8, RZ, RZ, 0x70 ;  /* 0x00000070ff087424 */ /* 0x000fe400078e00ff */
[----:B0-----:R-:W-:-:S07]  /*2be50*/  IMAD.MOV.U32 R13, RZ, RZ, RZ ;  /* 0x000000ffff0d7224 */ /* 0x001fce00078e00ff */
[----:B------:R-:W-:-:S07]  /*2be60*/  LEPC R20, `(.L_x_8601) ;  /* 0x000000001014794e */ /* 0x000fce0000000000 */
[----:B-1----:R-:W-:Y:S05]  /*2be70*/  CALL.ABS.NOINC R2 ;  /* 0x0000000002007343 */ /* 0x002fea0003c00000 */
.L_x_8601:
[----:B------:R-:W-:Y:S05]  /*2be80*/  BSYNC B6 ;  /* 0x0000000000067941 */ /* 0x000fea0003800000 */
.L_x_8600:
[----:B-1----:R-:W3:Y:S01]  /*2be90*/  LDL.LU R0, [R1+0x70] ;  /* 0x0000700001007983 */ /* 0x002ee20000300800 */
[----:B------:R-:W-:Y:S01]  /*2bea0*/  ULDC.64 UR4, c[0x0][0x2d8] ;  /* 0x0000b60000047ab9 */ /* 0x000fe20000000a00 */
[----:B------:R-:W1:Y:S01]  /*2beb0*/  LDC R7, c[0x0][0x448] ;  /* 0x00011200ff077b82 */ /* 0x000e620000000800 */
[----:B------:R-:W-:Y:S01]  /*2bec0*/  ULDC UR6, c[0x0][0x2b8] ;  /* 0x0000ae0000067ab9 */ /* 0x000fe20000000800 */
[----:B------:R-:W4:Y:S04]  /*2bed0*/  LDL.LU R5, [R1+0x68] ;  /* 0x0000680001057983 */ /* 0x000f280000300800 */
[----:B------:R-:W4:Y:S04]  /*2bee0*/  LDL.LU.64 R2, [R1+0x58] ;  /* 0x0000580001027983 */ /* 0x000f280000300a00 */
[----:B------:R-:W3:Y:S04]  /*2bef0*/  LDL.LU R4, [R1+0x50] ;  /* 0x0000500001047983 */ /* 0x000ee80000300800 */
[----:B--2---:R-:W2:Y:S04]  /*2bf00*/  LDL R10, [R1+0x4] ;  /* 0x00000400010a7983 */ /* 0x004ea80000100800 */
[----:B------:R0:W5:Y:S01]  /*2bf10*/  LDL R8, [R1+0x6c] ;  /* 0x00006c0001087983 */ /* 0x0001620000100800 */
[----:B-1----:R-:W-:-:S13]  /*2bf20*/  ISETP.NE.AND P0, PT, R7, 0x1, PT ;  /* 0x000000010700780c */ /* 0x002fda0003f05270 */
[----:B------:R-:W1:Y:S01]  /*2bf30*/  @P0 LDC R6, c[0x0][0x450] ;  /* 0x00011400ff060b82 */ /* 0x000e620000000800 */
[----:B----4-:R-:W-:Y:S02]  /*2bf40*/  IMAD.MOV.U32 R3, RZ, RZ, R5 ;  /* 0x000000ffff037224 */ /* 0x010fe400078e0005 */
[----:B------:R-:W4:Y:S01]  /*2bf50*/  S2R R5, SR_TID.X ;  /* 0x0000000000057919 */ /* 0x000f220000002100 */
[----:B------:R-:W-:-:S04]  /*2bf60*/  IMAD.WIDE.U32 R2, R16, UR4, R2 ;  /* 0x0000000410027c25 */ /* 0x000fc8000f8e0002 */
[----:B------:R-:W-:Y:S01]  /*2bf70*/  IMAD R3, R16, UR5, R3 ;  /* 0x0000000510037c24 */ /* 0x000fe2000f8e0203 */
[----:B------:R-:W-:Y:S02]  /*2bf80*/  ULDC.64 UR4, c[0x0][0x2e0] ;  /* 0x0000b80000047ab9 */ /* 0x000fe40000000a00 */
[----:B---3--:R-:W-:Y:S02]  /*2bf90*/  IMAD R0, R0, UR4, RZ ;  /* 0x0000000400007c24 */ /* 0x008fe4000f8e02ff */
[----:B------:R-:W-:-:S04]  /*2bfa0*/  IMAD.WIDE.U32 R2, R4, UR4, R2 ;  /* 0x0000000404027c25 */ /* 0x000fc8000f8e0002 */
[----:B------:R-:W-:Y:S01]  /*2bfb0*/  IMAD R0, R4, UR5, R0 ;  /* 0x0000000504007c24 */ /* 0x000fe2000f8e0200 */
[----:B------:R-:W-:Y:S01]  /*2bfc0*/  ULDC.64 UR4, c[0x0][0x2d0] ;  /* 0x0000b40000047ab9 */ /* 0x000fe20000000a00 */
[----:B------:R-:W3:Y:S02]  /*2bfd0*/  S2R R4, SR_TID.X ;  /* 0x0000000000047919 */ /* 0x000ee40000002100 */
[----:B------:R-:W-:Y:S01]  /*2bfe0*/  IMAD.IADD R3, R3, 0x1, R0 ;  /* 0x0000000103037824 */ /* 0x000fe200078e0200 */
[----:B----4-:R-:W-:-:S04]  /*2bff0*/  LOP3.LUT R5, R5, 0x7f, RZ, 0xc0, !PT ;  /* 0x0000007f05057812 */ /* 0x010fc800078ec0ff */
[----:B------:R-:W-:Y:S01]  /*2c000*/  SHF.R.U32.HI R5, RZ, 0x3, R5 ;  /* 0x00000003ff057819 */ /* 0x000fe20000011605 */
[----:B---3--:R-:W-:-:S05]  /*2c010*/  IMAD.SHL.U32 R4, R4, 0x10, RZ ;  /* 0x0000001004047824 */ /* 0x008fca00078e00ff */
[----:B------:R-:W-:Y:S02]  /*2c020*/  LOP3.LUT R4, R5, 0x70, R4, 0xf8, !PT ;  /* 0x0000007005047812 */ /* 0x000fe400078ef804 */
[----:B------:R-:W3:Y:S03]  /*2c030*/  @P0 LDC R5, c[0x0][0x44c] ;  /* 0x00011300ff050b82 */ /* 0x000ee60000000800 */
[----:B--2---:R-:W-:-:S04]  /*2c040*/  IMAD R4, R10, 0x80, R4 ;  /* 0x000000800a047824 */ /* 0x004fc800078e0204 */
[----:B------:R-:W-:Y:S02]  /*2c050*/  IMAD.MOV.U32 R0, RZ, RZ, R4 ;  /* 0x000000ffff007224 */ /* 0x000fe400078e0004 */
[----:B---3--:R-:W-:-:S05]  /*2c060*/  @P0 IMAD.HI.U32 R5, R4, R5, RZ ;  /* 0x0000000504050227 */ /* 0x008fca00078e00ff */
[----:B-1----:R-:W-:-:S05]  /*2c070*/  @P0 SHF.R.U32.HI R0, RZ, R6, R5 ;  /* 0x00000006ff000219 */ /* 0x002fca0000011605 */
[----:B------:R-:W-:-:S04]  /*2c080*/  IMAD.MOV R5, RZ, RZ, -R0 ;  /* 0x000000ffff057224 */ /* 0x000fc800078e0a00 */
[----:B------:R-:W-:Y:S01]  /*2c090*/  IMAD R4, R7, R5, R4 ;  /* 0x0000000507047224 */ /* 0x000fe200078e0204 */
[----:B------:R-:W-:Y:S01]  /*2c0a0*/  SHF.R.S32.HI R5, RZ, 0x1f, R0 ;  /* 0x0000001fff057819 */ /* 0x000fe20000011400 */
[----:B------:R-:W-:-:S04]  /*2c0b0*/  IMAD.WIDE.U32 R2, R0, UR4, R2 ;  /* 0x0000000400027c25 */ /* 0x000fc8000f8e0002 */
[----:B------:R-:W-:-:S04]  /*2c0c0*/  IMAD R5, R5, UR4, RZ ;  /* 0x0000000405057c24 */ /* 0x000fc8000f8e02ff */
[----:B------:R-:W-:Y:S01]  /*2c0d0*/  IMAD R0, R0, UR5, R5 ;  /* 0x0000000500007c24 */ /* 0x000fe2000f8e0205 */
[----:B------:R-:W-:Y:S01]  /*2c0e0*/  ULDC.64 UR4, c[0x0][0x2c8] ;  /* 0x0000b20000047ab9 */ /* 0x000fe20000000a00 */
[----:B------:R-:W1:Y:S02]  /*2c0f0*/  S2R R5, SR_TID.X ;  /* 0x0000000000057919 */ /* 0x000e640000002100 */
[----:B------:R-:W-:Y:S01]  /*2c100*/  IMAD.IADD R3, R3, 0x1, R0 ;  /* 0x0000000103037824 */ /* 0x000fe200078e0200 */
[----:B------:R-:W-:Y:S01]  /*2c110*/  SHF.R.S32.HI R0, RZ, 0x1f, R4 ;  /* 0x0000001fff007819 */ /* 0x000fe20000011404 */
[----:B------:R-:W-:-:S04]  /*2c120*/  IMAD.WIDE.U32 R2, R4, UR4, R2 ;  /* 0x0000000404027c25 */ /* 0x000fc8000f8e0002 */
[----:B------:R-:W-:-:S04]  /*2c130*/  IMAD R0, R0, UR4, RZ ;  /* 0x0000000400007c24 */ /* 0x000fc8000f8e02ff */
[----:B------:R-:W-:Y:S01]  /*2c140*/  IMAD R0, R4, UR5, R0 ;  /* 0x0000000504007c24 */ /* 0x000fe2000f8e0200 */
[----:B------:R-:W-:Y:S02]  /*2c150*/  ULDC.64 UR4, c[0x0][0x280] ;  /* 0x0000a00000047ab9 */ /* 0x000fe40000000a00 */
[----:B------:R-:W-:Y:S01]  /*2c160*/  IADD3 R4, P1, R2, UR4, RZ ;  /* 0x0000000402047c10 */ /* 0x000fe2000ff3e0ff */
[----:B------:R-:W-:-:S03]  /*2c170*/  UMOV UR4, 0xffffffff ;  /* 0xffffffff00047882 */ /* 0x000fc60000000000 */
[----:B------:R-:W-:Y:S01]  /*2c180*/  IADD3.X R3, R3, UR5, R0, P1, !PT ;  /* 0x0000000503037c10 */ /* 0x000fe20008ffe400 */
[----:B-1----:R-:W-:-:S05]  /*2c190*/  IMAD.SHL.U32 R9, R5, 0x10, RZ ;  /* 0x0000001005097824 */ /* 0x002fca00078e00ff */
[----:B------:R-:W-:-:S04]  /*2c1a0*/  LOP3.LUT R9, R9, 0x70, RZ, 0xc0, !PT ;  /* 0x0000007009097812 */ /* 0x000fc800078ec0ff */
[----:B------:R-:W-:Y:S01]  /*2c1b0*/  ISETP.GE.AND P0, PT, R9, UR6, PT ;  /* 0x0000000609007c0c */ /* 0x000fe2000bf06270 */
[----:B0-----:R-:W-:-:S12]  /*2c1c0*/  BRA.DIV UR4, `(.L_x_8602) ;  /* 0x0000007a040c7947 */ /* 0x001fd8000b800000 */
[----:B------:R-:W0:Y:S02]  /*2c1d0*/  S2R R6, SR_TID.X ;  /* 0x0000000000067919 */ /* 0x000e240000002100 */
[----:B0-----:R-:W-:Y:S02]  /*2c1e0*/  LOP3.LUT R11, R6, 0x7f, RZ, 0xc0, !PT ;  /* 0x0000007f060b7812 */ /* 0x001fe400078ec0ff */
[----:B------:R-:W2:Y:S01]  /*2c1f0*/  LDL.LU R6, [R1+0x60] ;  /* 0x0000600001067983 */ /* 0x000ea20000300800 */
[----:B------:R-:W-:Y:S01]  /*2c200*/  ULDC.64 UR4, c[0x0][0x208] ;  /* 0x0000820000047ab9 */ /* 0x000fe20000000a00 */
[----:B------:R-:W-:-:S05]  /*2c210*/  SHF.R.U32.HI R11, RZ, 0x3, R11 ;  /* 0x00000003ff0b7819 */ /* 0x000fca000001160b */
[----:B------:R-:W-:-:S05]  /*2c220*/  IMAD R0, R10, 0x80, R11 ;  /* 0x000000800a007824 */ /* 0x000fca00078e020b */
[----:B------:R-:W-:Y:S01]  /*2c230*/  IADD3 R5, R0, 0x10, RZ ;  /* 0x0000001000057810 */ /* 0x000fe20007ffe0ff */
[----:B--2---:R-:W-:Y:S02]  /*2c240*/  IMAD R2, R6, R7, RZ ;  /* 0x0000000706027224 */ /* 0x004fe400078e02ff */
[----:B------:R-:W0:Y:S03]  /*2c250*/  SHFL.IDX PT, R7, R4, RZ, 0x181f ;  /* 0x00181fff04077589 */ /* 0x000e2600000e0000 */
[----:B------:R-:W-:Y:S01]  /*2c260*/  ISETP.GE.AND P1, PT, R0, R2, PT ;  /* 0x000000020000720c */ /* 0x000fe20003f26270 */
[----:B------:R-:W1:-:S12]  /*2c270*/  SHFL.IDX PT, R6, R3, RZ, 0x181f ;  /* 0x00181fff03067589 */ /* 0x000e5800000e0000 */
        /* <DEDUP_REMOVED lines=62> */
.L_x_8830:
[----:B------:R-:W-:Y:S01]  /*2c660*/  IADD3 R0, R0, 0x70, RZ ;  /* 0x0000007000007810 */ /* 0x000fe20007ffe0ff */
[----:B------:R-:W-:-:S03]  /*2c670*/  ULDC.64 UR4, c[0x0][0x208] ;  /* 0x0000820000047ab9 */ /* 0x000fc60000000a00 */
        /* <DEDUP_REMOVED lines=9> */
.L_x_8603:
        /* <DEDUP_REMOVED lines=18> */
.L_x_8831:
[----:B------:R-:W-:Y:S05]  /*2c830*/  BSYNC B0 ;  /* 0x0000000000007941 */ /* 0x000fea0003800000 */
.L_x_8604:
[----:B------:R-:W2:Y:S04]  /*2c840*/  LDL.LU R2, [R1+0x64] ;  /* 0x0000640001027983 */ /* 0x000ea80000300800 */
[----:B------:R-:W3:Y:S01]  /*2c850*/  LDL R3, [R1+0x2c] ;  /* 0x00002c0001037983 */ /* 0x000ee20000100800 */
[----:B--2---:R-:W-:-:S05]  /*2c860*/  VIADD R2, R2, 0xfffffffe ;  /* 0xfffffffe02027836 */ /* 0x004fca0000000000 */
[----:B---3--:R-:W-:-:S13]  /*2c870*/  ISETP.GE.AND P0, PT, R2, R3, PT ;  /* 0x000000030200720c */ /* 0x008fda0003f06270 */
[----:B------:R-:W-:Y:S05]  /*2c880*/  @!P0 BRA `(.L_x_8606) ;  /* 0x0000001000c88947 */ /* 0x000fea0003800000 */
[----:B0-----:R0:W5:Y:S04]  /*2c890*/  LDL.LU R0, [R1+0x18] ;  /* 0x0000180001007983 */ /* 0x0011680000300800 */
[----:B------:R0:W5:Y:S02]  /*2c8a0*/  LDL.LU R8, [R1+0x20] ;  /* 0x0000200001087983 */ /* 0x0001640000300800 */
.L_x_8626:
        /* <DEDUP_REMOVED lines=21> */
[----:B------:R-:W-:Y:S01]  /*2ca00*/  ULDC.64 UR8, c[0x0][0x208] ;  /* 0x0000820000087ab9 */ /* 0x000fe20000000a00 */
        /* <DEDUP_REMOVED lines=15> */
.L_x_8609:
        /* <DEDUP_REMOVED lines=8> */
.L_x_8832:
[----:B------:R-:W-:Y:S05]  /*2cb80*/  BSYNC B1 ;  /* 0x0000000000017941 */ /* 0x000fea0003800000 */
.L_x_8610:
        /* <DEDUP_REMOVED lines=9> */
.L_x_8613:
[----:B------:R-:W-:Y:S05]  /*2cc20*/  BSYNC B1 ;  /* 0x0000000000017941 */ /* 0x000fea0003800000 */
.L_x_8612:
        /* <DEDUP_REMOVED lines=13> */
.L_x_8614:
        /* <DEDUP_REMOVED lines=13> */
.L_x_8833:
[----:B------:R-:W-:Y:S05]  /*2cdd0*/  BSYNC B1 ;  /* 0x0000000000017941 */ /* 0x000fea0003800000 */
.L_x_8615:
        /* <DEDUP_REMOVED lines=11> */
.L_x_8618:
[----:B------:R-:W-:Y:S05]  /*2ce90*/  BSYNC B1 ;  /* 0x0000000000017941 */ /* 0x000fea0003800000 */
.L_x_8617:
        /* <DEDUP_REMOVED lines=8> */
.L_x_8619:
        /* <DEDUP_REMOVED lines=10> */
.L_x_8608:
[----:B------:R-:W-:Y:S05]  /*2cfc0*/  BSYNC B0 ;  /* 0x0000000000007941 */ /* 0x000fea0003800000 */
.L_x_8607:
[----:B------:R-:W-:-:S06]  /*2cfd0*/  UISETP.NE.AND UP0, UPT, UR38, 0x3, UPT ;  /* 0x000000032600788c */ /* 0x000fcc000bf05270 */
[----:B------:R-:W-:-:S13]  /*2cfe0*/  PLOP3.LUT P0, PT, PT, PT, UP0, 0x80, 0x0 ;  /* 0x000000000000781c */ /* 0x000fda0003f0f008 */
[----:B------:R-:W-:Y:S05]  /*2cff0*/  @!P0 BRA `(.L_x_8620) ;  /* 0x0000000000048947 */ /* 0x000fea0003800000 */
[----:B------:R-:W-:Y:S01]  /*2d000*/  BPT.TRAP 0x1 ;  /* 0x000000040000795c */ /* 0x000fe20000300000 */
.L_x_8620:
        /* <DEDUP_REMOVED lines=8> */
.L_x_8834:
[----:B------:R-:W-:Y:S05]  /*2d090*/  BSYNC B0 ;  /* 0x0000000000007941 */ /* 0x000fea0003800000 */
.L_x_8621:
[----:B------:R-:W-:Y:S05]  /*2d0a0*/  @!P1 BRA `(.L_x_8623) ;  /* 0x0000000000049947 */ /* 0x000fea0003800000 */
[----:B------:R-:W-:Y:S01]  /*2d0b0*/  BPT.TRAP 0x1 ;  /* 0x000000040000795c */ /* 0x000fe20000300000 */
.L_x_8623:
[----:B--2---:R-:W-:Y:S01]  /*2d0c0*/  SHF.L.U32 R4, R8, 0x1f, RZ ;  /* 0x0000001f08047819 */ /* 0x004fe200000006ff */
[----:B------:R-:W-:-:S03]  /*2d0d0*/  IMAD R0, R0, 0x7000, RZ ;  /* 0x0000700000007824 */ /* 0x000fc600078e02ff */
[----:B------:R-:W2:Y:S02]  /*2d0e0*/  SYNCS.PHASECHK.TRANS64.TRYWAIT P0, [R3+URZ+0x2e860], R4 ;  /* 0x02e86004030075a7 */ /* 0x000ea4000800017f */
[----:B--2---:R-:W-:Y:S05]  /*2d0f0*/  @!P0 BRA `(.L_x_8624) ;  /* 0x0000007400448947 */ /* 0x004fea0003800000 */
.L_x_8835:
[----:B------:R-:W2:Y:S04]  /*2d100*/  LDL R13, [R1+0x14] ;  /* 0x00001400010d7983 */ /* 0x000ea80000100800 */
[----:B------:R-:W3:Y:S04]  /*2d110*/  LDL R12, [R1+0x38] ;  /* 0x00003800010c7983 */ /* 0x000ee80000100800 */
[----:B------:R4:W-:Y:S04]  /*2d120*/  STL [R1+0xcc], R2 ;  /* 0x0000cc0201007387 */ /* 0x0009e80000100800 */
[----:B----4-:R-:W4:Y:S01]  /*2d130*/  LDL R2, [R1+0x10] ;  /* 0x0000100001027983 */ /* 0x010f220000100800 */
[----:B------:R-:W-:Y:S05]  /*2d140*/  WARPSYNC.ALL ;  /* 0x0000000000007948 */ /* 0x000fea0003800000 */
[----:B--2---:R-:W-:-:S05]  /*2d150*/  LOP3.LUT R4, R0, R13, RZ, 0xfc, !PT ;  /* 0x0000000d00047212 */ /* 0x004fca00078efcff */
[----:B------:R-:W-:-:S06]  /*2d160*/  IMAD.IADD R4, R18, 0x1, R4 ;  /* 0x0000000112047824 */ /* 0x000fcc00078e0204 */
        /* <DEDUP_REMOVED lines=14> */
[----:B------:R-:W-:-:S02]  /*2d250*/  PRMT R11, R6, 0x7531, R7 ;  /* 0x00007531060b7816 */ /* 0x000fc40000000007 */
[----:B------:R-:W-:-:S05]  /*2d260*/  IADD3 R4, R19, R4, RZ ;  /* 0x0000000413047210 */ /* 0x000fca0007ffe0ff */
[----:B------:R1:W-:Y:S02]  /*2d270*/  STSM.16.M88.4 [R4], R8 ;  /* 0x0000000804007844 */ /* 0x0003e40000000200 */
[----:B-1----:R-:W-:Y:S02]  /*2d280*/  IMAD.MOV.U32 R11, RZ, RZ, R13 ;  /* 0x000000ffff0b7224 */ /* 0x002fe400078e000d */
[----:B------:R-:W-:-:S05]  /*2d290*/  VIADD R8, R0, 0x1000 ;  /* 0x0000100000087836 */ /* 0x000fca0000000000 */
        /* <DEDUP_REMOVED lines=108> */
[----:B------:R2:W5:Y:S02]  /*2d960*/  LDL.LU R2, [R1+0xcc] ;  /* 0x0000cc0001027983 */ /* 0x0005640000300800 */
[----:B------:R-:W-:Y:S01]  /*2d970*/  IMAD.IADD R8, R19, 0x1, R8 ;  /* 0x0000000113087824 */ /* 0x000fe200078e0208 */
        /* <DEDUP_REMOVED lines=21> */
.L_x_8625:
        /* <DEDUP_REMOVED lines=14> */
.L_x_8606:
        /* <DEDUP_REMOVED lines=8> */
[----:B0----5:R-:W1:Y:S01]  /*2dc30*/  FLO.U32 R0, UR4 ;  /* 0x0000000400007d00 */ /* 0x021e6200080e0000 */
[----:B------:R-:W-:Y:S01]  /*2dc40*/  ULDC.64 UR6, c[0x0][0x208] ;  /* 0x0000820000067ab9 */ /* 0x000fe20000000a00 */
        /* <DEDUP_REMOVED lines=9> */
.L_x_8628:
[----:B------:R-:W-:Y:S05]  /*2dce0*/  BSYNC B0 ;  /* 0x0000000000007941 */ /* 0x000fea0003800000 */
.L_x_8627:
[----:B------:R-:W-:-:S06]  /*2dcf0*/  UISETP.NE.AND UP0, UPT, UR38, 0x3, UPT ;  /* 0x000000032600788c */ /* 0x000fcc000bf05270 */
[----:B------:R-:W-:-:S13]  /*2dd00*/  PLOP3.LUT P1, PT, PT, PT, UP0, 0x80, 0x0 ;  /* 0x000000000000781c */ /* 0x000fda0003f2f008 */
[----:B------:R-:W-:Y:S05]  /*2dd10*/  @!P1 BRA `(.L_x_8629) ;  /* 0x0000000000049947 */ /* 0x000fea0003800000 */
[----:B------:R-:W-:Y:S01]  /*2dd20*/  BPT.TRAP 0x1 ;  /* 0x000000040000795c */ /* 0x000fe20000300000 */
.L_x_8629:
        /* <DEDUP_REMOVED lines=10> */
.L_x_8836:
[----:B------:R-:W-:Y:S05]  /*2ddd0*/  BSYNC B0 ;  /* 0x0000000000007941 */ /* 0x000fea0003800000 */
.L_x_8630:
[----:B------:R-:W-:Y:S05]  /*2dde0*/  @!P2 BRA `(.L_x_8632) ;  /* 0x000000000004a947 */ /* 0x000fea0003800000 */
[----:B------:R-:W-:Y:S01]  /*2ddf0*/  BPT.TRAP 0x1 ;  /* 0x000000040000795c */ /* 0x000fe20000300000 */
.L_x_8632:
[----:B0-----:R-:W2:Y:S02]  /*2de00*/  LDL R2, [R1+0x20] ;  /* 0x0000200001027983 */ /* 0x001ea40000100800 */
[----:B--2---:R-:W-:-:S04]  /*2de10*/  SHF.L.U32 R2, R2, 0x1f, RZ ;  /* 0x0000001f02027819 */ /* 0x004fc800000006ff */
[----:B------:R-:W0:Y:S02]  /*2de20*/  SYNCS.PHASECHK.TRANS64.TRYWAIT P1, [R0+URZ+0x2e860], R2 ;  /* 0x02e86002000075a7 */ /* 0x000e24000802017f */
[----:B0-----:R-:W-:Y:S05]  /*2de30*/  @!P1 BRA `(.L_x_8633) ;  /* 0x00000068001c9947 */ /* 0x001fea0003800000 */
.L_x_8837:
[----:B------:R-:W2:Y:S04]  /*2de40*/  LDL R16, [R1+0x18] ;  /* 0x0000180001107983 */ /* 0x000ea80000100800 */
[----:B------:R-:W0:Y:S04]  /*2de50*/  LDL R14, [R1+0x14] ;  /* 0x00001400010e7983 */ /* 0x000e280000100800 */
[----:B------:R-:W3:Y:S04]  /*2de60*/  LDL R12, [R1+0x38] ;  /* 0x00003800010c7983 */ /* 0x000ee80000100800 */
[----:B------:R-:W4:Y:S04]  /*2de70*/  LDL R13, [R1+0x10] ;  /* 0x00001000010d7983 */ /* 0x000f280000100800 */
[----:B------:R-:W5:Y:S01]  /*2de80*/  LDL R17, [R1+0x54] ;  /* 0x0000540001117983 */ /* 0x000f620000100800 */
[----:B------:R-:W-:Y:S05]  /*2de90*/  WARPSYNC.ALL ;  /* 0x0000000000007948 */ /* 0x000fea0003800000 */
[----:B--2---:R-:W-:-:S05]  /*2dea0*/  IMAD R3, R16, 0x7000, RZ ;  /* 0x0000700010037824 */ /* 0x004fca00078e02ff */
[----:B0-----:R-:W-:-:S05]  /*2deb0*/  LOP3.LUT R2, R3, R14, RZ, 0xfc, !PT ;  /* 0x0000000e03027212 */ /* 0x001fca00078efcff */
[----:B------:R-:W-:-:S05]  /*2dec0*/  IMAD.IADD R2, R18, 0x1, R2 ;  /* 0x0000000112027824 */ /* 0x000fca00078e0202 */
[----:B------:R3:W0:Y:S02]  /*2ded0*/  LDSM.16.MT88.4 R4, [R2+0xe400] ;  /* 0x00e400000204783b */ /* 0x0006240000004200 */
[----:B---3--:R-:W-:Y:S02]  /*2dee0*/  IADD3 R2, R18, R12, R3 ;  /* 0x0000000c12027210 */ /* 0x008fe40007ffe003 */
[----:B----4-:R-:W-:Y:S02]  /*2def0*/  LOP3.LUT R12, R3, R13, RZ, 0xfc, !PT ;  /* 0x0000000d030c7212 */ /* 0x010fe400078efcff */
        /* <DEDUP_REMOVED lines=112> */
[----:B------:R-:W-:-:S05]  /*2e600*/  LOP3.LUT R8, R8, R11, RZ, 0xfc, !PT ;  /* 0x0000000b08087212 */ /* 0x000fca00078efcff */
[----:B------:R-:W-:Y:S01]  /*2e610*/  IMAD.IADD R8, R19, 0x1, R8 ;  /* 0x0000000113087824 */ /* 0x000fe200078e0208 */
        /* <DEDUP_REMOVED lines=16> */
[----:B------:R-:W-:-:S04]  /*2e720*/  LOP3.LUT R4, R8, R14, RZ, 0xfc, !PT ;  /* 0x0000000e08047212 */ /* 0x000fc800078efcff */
[----:B------:R-:W-:-:S06]  /*2e730*/  IADD3 R4, R18, R4, RZ ;  /* 0x0000000412047210 */ /* 0x000fcc0007ffe0ff */
[----:B------:R-:W0:Y:S01]  /*2e740*/  LDSM.16.MT88.4 R4, [R4+0xe400] ;  /* 0x00e400000404783b */ /* 0x000e220000004200 */
[----:B------:R-:W-:Y:S02]  /*2e750*/  LOP3.LUT R8, R8, R15, RZ, 0xfc, !PT ;  /* 0x0000000f08087212 */ /* 0x000fe400078efcff */
[----:B--2---:R-:W-:-:S03]  /*2e760*/  IADD3 R3, R19, R17, R3 ;  /* 0x0000001113037210 */ /* 0x004fc60007ffe003 */
[----:B------:R-:W-:Y:S01]  /*2e770*/  IMAD.IADD R19, R19, 0x1, R8 ;  /* 0x0000000113137824 */ /* 0x000fe200078e0208 */
[C-C-:B0-----:R-:W-:Y:S02]  /*2e780*/  PRMT R8, R4.reuse, 0x6420, R5.reuse ;  /* 0x0000642004087816 */ /* 0x141fe40000000005 */
[----:B------:R-:W-:Y:S02]  /*2e790*/  PRMT R9, R4, 0x7531, R5 ;  /* 0x0000753104097816 */ /* 0x000fe40000000005 */
[C-C-:B------:R-:W-:Y:S02]  /*2e7a0*/  PRMT R10, R6.reuse, 0x6420, R7.reuse ;  /* 0x00006420060a7816 */ /* 0x140fe40000000007 */
[----:B------:R-:W-:Y:S02]  /*2e7b0*/  PRMT R11, R6, 0x7531, R7 ;  /* 0x00007531060b7816 */ /* 0x000fe40000000007 */
[----:B------:R-:W0:Y:S04]  /*2e7c0*/  LDSM.16.MT88.4 R4, [R2+0x14400] ;  /* 0x014400000204783b */ /* 0x000e280000004200 */
[----:B------:R0:W-:Y:S02]  /*2e7d0*/  STSM.16.M88.4 [R19], R8 ;  /* 0x0000000813007844 */ /* 0x0001e40000000200 */
        /* <DEDUP_REMOVED lines=13> */
.L_x_8634:
        /* <DEDUP_REMOVED lines=13> */
.L_x_8583:
        /* <DEDUP_REMOVED lines=14> */
.L_x_8635:
        /* <DEDUP_REMOVED lines=8> */
[----:B------:R-:W-:Y:S01]  /*2eae0*/  ULDC.64 UR6, c[0x0][0x208] ;  /* 0x0000820000067ab9 */ /* 0x000fe20000000a00 */
        /* <DEDUP_REMOVED lines=18> */
[----:B--2---:R-:W-:-:S02]  /*2ec10*/  @!P1 IMAD.MOV.U32 R4, RZ, RZ, R0 ;  /* 0x000000ffff049224 */ /* 0x004fc400078e0000 */
[----:B---3--:R-:W-:Y:S01]  /*2ec20*/  @!P1 IMAD.MOV.U32 R6, RZ, RZ, R2 ;  /* 0x000000ffff069224 */ /* 0x008fe200078e0002 */
[----:B------:R-:W-:-:S03]  /*2ec30*/  ISETP.NE.AND P1, PT, R16, RZ, PT ;  /* 0x000000ff1000720c */ /* 0x000fc60003f25270 */
[----:B------:R-:W-:-:S05]  /*2ec40*/  IMAD R0, R6, R4, RZ ;  /* 0x0000000406007224 */ /* 0x000fca00078e02ff */
        /* <DEDUP_REMOVED lines=16> */
.L_x_8847:
[----:B------:R-:W-:Y:S02]  /*2ed50*/  ULDC UR4, c[0x0][0xc38] ;  /* 0x00030e0000047ab9 */ /* 0x000fe40000000800 */
[----:B------:R-:W-:-:S04]  /*2ed60*/  IMAD.U32 R2, RZ, RZ, UR4 ;  /* 0x00000004ff027e24 */ /* 0x000fc8000f8e00ff */
[----:B-1----:R-:W-:-:S04]  /*2ed70*/  IMAD R7, R7, R2, RZ ;  /* 0x0000000207077224 */ /* 0x002fc800078e02ff */
[----:B------:R-:W-:Y:S02]  /*2ed80*/  IMAD.IADD R0, R8, 0x1, R7 ;  /* 0x0000000108007824 */ /* 0x000fe400078e0207 */
[----:B------:R-:W-:-:S03]  /*2ed90*/  IMAD.MOV.U32 R8, RZ, RZ, R3 ;  /* 0x000000ffff087224 */ /* 0x000fc600078e0003 */
[----:B------:R-:W-:-:S13]  /*2eda0*/  ISETP.GT.AND P6, PT, R0, R5, PT ;  /* 0x000000050000720c */ /* 0x000fda0003fc4270 */
[----:B------:R-:W-:Y:S05]  /*2edb0*/  @P6 BRA `(.L_x_8638) ;  /* 0x0000000000b46947 */ /* 0x000fea0003800000 */
.L_x_8641:
[----:B------:R-:W2:Y:S01]  /*2edc0*/  LDL.LU R2, [R1+0xc] ;  /* 0x00000c0001027983 */ /* 0x000ea20000300800 */
[----:B0-----:R-:W0:Y:S01]  /*2edd0*/  LDC R3, c[0x0][0xc3c] ;  /* 0x00030f00ff037b82 */ /* 0x001e220000000800 */
[----:B--2---:R-:W-:-:S05]  /*2ede0*/  VIADD R2, R2, 0x1f ;  /* 0x0000001f02027836 */ /* 0x004fca0000000000 */
[----:B0-----:R-:W-:-:S13]  /*2edf0*/  ISETP.GE.AND P6, PT, R2, R3, PT ;  /* 0x000000030200720c */ /* 0x001fda0003fc6270 */
[----:B------:R-:W-:Y:S05]  /*2ee00*/  @P6 BRA `(.L_x_8639) ;  /* 0x0000000800f86947 */ /* 0x000fea0003800000 */
[----:B------:R-:W0:Y:S01]  /*2ee10*/  S2R R4, SR_TID.X ;  /* 0x0000000000047919 */ /* 0x000e220000002100 */
[----:B------:R-:W-:Y:S01]  /*2ee20*/  ULDC.64 UR4, c[0x0][0x208] ;  /* 0x0000820000047ab9 */ /* 0x000fe20000000a00 */
        /* <DEDUP_REMOVED lines=31> */
.L_x_8855:
[----:B------:R-:W-:Y:S02]  /*2f020*/  ULDC UR4, c[0x0][0xc38] ;  /* 0x00030e0000047ab9 */ /* 0x000fe40000000800 */
[----:B------:R-:W-:-:S04]  /*2f030*/  IMAD.U32 R2, RZ, RZ, UR4 ;  /* 0x00000004ff027e24 */ /* 0x000fc8000f8e00ff */
[----:B-1----:R-:W-:-:S04]  /*2f040*/  IMAD R7, R7, R2, RZ ;  /* 0x0000000207077224 */ /* 0x002fc800078e02ff */
[----:B------:R-:W-:-:S05]  /*2f050*/  IMAD.IADD R0, R7, 0x1, R0 ;  /* 0x0000000107007824 */ /* 0x000fca00078e0200 */
[----:B------:R-:W-:-:S13]  /*2f060*/  ISETP.GT.AND P6, PT, R0, R5, PT ;  /* 0x000000050000720c */ /* 0x000fda0003fc4270 */
[----:B------:R-:W-:Y:S05]  /*2f070*/  @!P6 BRA `(.L_x_8641) ;  /* 0xfffffffc0050e947 */ /* 0x000fea000383ffff */
[----:B------:R-:W-:-:S07]  /*2f080*/  IMAD.MOV.U32 R8, RZ, RZ, R3 ;  /* 0x000000ffff087224 */ /* 0x000fce00078e0003 */
.L_x_8638:
        /* <DEDUP_REMOVED lines=12> */
.L_x_8860:
[----:B------:R-:W-:-:S13]  /*2f150*/  ISETP.NE.AND P0, PT, R3, RZ, PT ;  /* 0x000000ff0300720c */ /* 0x000fda0003f05270 */
[----:B------:R-:W-:Y:S05]  /*2f160*/  @!P0 BRA `(.L_x_8643) ;  /* 0x0000000000148947 */ /* 0x000fea0003800000 */
[----:B------:R-:W-:Y:S01]  /*2f170*/  UMOV UR4, 0xffffffff ;  /* 0xffffffff00047882 */ /* 0x000fe20000000000 */
[----:B0-----:R-:W-:Y:S02]  /*2f180*/  VIADD R0, R0, 0xffffffff ;  /* 0xffffffff00007836 */ /* 0x001fe40000000000 */
[----:B------:R-:W-:Y:S05]  /*2f190*/  BRA.DIV UR4, `(.L_x_8644) ;  /* 0x0000005e04fc7947 */ /* 0x000fea000b800000 */
[----:B------:R0:W2:Y:S02]  /*2f1a0*/  SHFL.IDX PT, R8, R8, R0, 0x1f ;  /* 0x00001f0008087589 */ /* 0x0000a400000e0000 */
.L_x_8863:
[----:B--2---:R-:W-:-:S07]  /*2f1b0*/  IMAD.MOV.U32 R9, RZ, RZ, R8 ;  /* 0x000000ffff097224 */ /* 0x004fce00078e0008 */
.L_x_8643:
[----:B------:R-:W-:Y:S01]  /*2f1c0*/  ISETP.NE.AND P0, PT, R6, 0x1, PT ;  /* 0x000000010600780c */ /* 0x000fe20003f05270 */
[----:B0-----:R-:W-:-:S05]  /*2f1d0*/  IMAD R0, R9, R2, R10 ;  /* 0x0000000209007224 */ /* 0x001fca00078e020a */
[----:B------:R0:W-:Y:S02]  /*2f1e0*/  STL [R1], R0 ;  /* 0x0000000001007387 */ /* 0x0001e40000100800 */
[----:B0-----:R-:W-:-:S05]  /*2f1f0*/  IADD3 R0, R5, -R0, RZ ;  /* 0x8000000005007210 */ /* 0x001fca0007ffe0ff */
[----:B------:R-:W-:Y:S05]  /*2f200*/  @!P0 BRA `(.L_x_8645) ;  /* 0x0000000000e88947 */ /* 0x000fea0003800000 */
[----:B------:R-:W-:Y:S02]  /*2f210*/  IABS R3, R4 ;  /* 0x0000000400037213 */ /* 0x000fe40000000000 */
[----:B------:R-:W-:Y:S02]  /*2f220*/  IABS R5, R0 ;  /* 0x0000000000057213 */ /* 0x000fe40000000000 */
[----:B------:R-:W0:Y:S08]  /*2f230*/  I2F.RP R8, R3 ;  /* 0x0000000300087306 */ /* 0x000e300000209400 */
[----:B0-----:R-:W0:Y:S02]  /*2f240*/  MUFU.RCP R8, R8 ;  /* 0x0000000800087308 */ /* 0x001e240000001000 */
[----:B0-----:R-:W-:-:S06]  /*2f250*/  VIADD R8, R8, 0xffffffe ;  /* 0x0ffffffe08087836 */ /* 0x001fcc0000000000 */
[----:B------:R0:W2:Y:S02]  /*2f260*/  F2I.FTZ.U32.TRUNC.NTZ R9, R8 ;  /* 0x0000000800097305 */ /* 0x0000a4000021f000 */
[----:B0-----:R-:W-:Y:S02]  /*2f270*/  IMAD.MOV.U32 R8, RZ, RZ, RZ ;  /* 0x000000ffff087224 */ /* 0x001fe400078e00ff */
[----:B--2---:R-:W-:-:S04]  /*2f280*/  IMAD.MOV R2, RZ, RZ, -R9 ;  /* 0x000000ffff027224 */ /* 0x004fc800078e0a09 */
[----:B------:R-:W-:-:S04]  /*2f290*/  IMAD R2, R2, R3, RZ ;  /* 0x0000000302027224 */ /* 0x000fc800078e02ff */
[----:B------:R-:W-:Y:S01]  /*2f2a0*/  IMAD.HI.U32 R8, R9, R2, R8 ;  /* 0x0000000209087227 */ /* 0x000fe200078e0008 */
[----:B------:R-:W-:-:S05]  /*2f2b0*/  IABS R2, R4 ;  /* 0x0000000400027213 */ /* 0x000fca0000000000 */
[----:B------:R-:W-:-:S04]  /*2f2c0*/  IMAD.MOV R2, RZ, RZ, -R2 ;  /* 0x000000ffff027224 */ /* 0x000fc800078e0a02 */
[----:B-1----:R-:W-:Y:S02]  /*2f2d0*/  IMAD.MOV.U32 R7, RZ, RZ, R2 ;  /* 0x000000ffff077224 */ /* 0x002fe400078e0002 */
[----:B------:R-:W-:-:S04]  /*2f2e0*/  IMAD.HI.U32 R2, R8, R5, RZ ;  /* 0x0000000508027227 */ /* 0x000fc800078e00ff */
        /* <DEDUP_REMOVED lines=21> */
[----:B------:R-:W-:Y:S02]  /*2f440*/  @!P2 IADD3 R2, -R2, RZ, RZ ;  /* 0x000000ff0202a210 */ /* 0x000fe40007ffe1ff */
        /* <DEDUP_REMOVED lines=22> */
.L_x_8645:
[----:B------:R-:W2:Y:S01]  /*2f5b0*/  LDL R3, [R1+0xc] ;  /* 0x00000c0001037983 */ /* 0x000ea20000100800 */
[----:B------:R-:W2:Y:S01]  /*2f5c0*/  LDC.64 R8, c[0x0][0xc90] ;  /* 0x00032400ff087b82 */ /* 0x000ea20000000a00 */
[----:B------:R-:W-:Y:S01]  /*2f5d0*/  ULDC.64 UR4, c[0x0][0x208] ;  /* 0x0000820000047ab9 */ /* 0x000fe20000000a00 */
[----:B--2---:R-:W-:-:S06]  /*2f5e0*/  IMAD.WIDE R8, R3, 0x4, R8 ;  /* 0x0000000403087825 */ /* 0x004fcc00078e0208 */
[----:B------:R-:W2:Y:S02]  /*2f5f0*/  LDG.E R8, desc[UR4][R8.64] ;  /* 0x0000000408087981 */ /* 0x000ea4000c1e1900 */
[----:B--2---:R-:W-:-:S05]  /*2f600*/  IMAD R10, R4, R8, RZ ;  /* 0x00000008040a7224 */ /* 0x004fca00078e02ff */
[----:B------:R-:W-:-:S04]  /*2f610*/  IABS R9, R10 ;  /* 0x0000000a00097213 */ /* 0x000fc80000000000 */
[----:B------:R-:W0:Y:S08]  /*2f620*/  I2F.RP R6, R9 ;  /* 0x0000000900067306 */ /* 0x000e300000209400 */
[----:B0-----:R-:W0:Y:S02]  /*2f630*/  MUFU.RCP R6, R6 ;  /* 0x0000000600067308 */ /* 0x001e240000001000 */
[----:B0-----:R-:W-:-:S06]  /*2f640*/  VIADD R6, R6, 0xffffffe ;  /* 0x0ffffffe06067836 */ /* 0x001fcc0000000000 */
[----:B-1----:R0:W1:Y:S02]  /*2f650*/  F2I.FTZ.U32.TRUNC.NTZ R7, R6 ;  /* 0x0000000600077305 */ /* 0x002064000021f000 */
[----:B0-----:R-:W-:Y:S01]  /*2f660*/  IMAD.MOV.U32 R6, RZ, RZ, RZ ;  /* 0x000000ffff067224 */ /* 0x001fe200078e00ff */
[----:B-1----:R-:W-:-:S05]  /*2f670*/  IADD3 R3, RZ, -R7, RZ ;  /* 0x80000007ff037210 */ /* 0x002fca0007ffe0ff */
        /* <DEDUP_REMOVED lines=32> */
[----:B------:R-:W-:-:S04]  /*2f880*/  IABS R0, R2 ;  /* 0x0000000200007213 */ /* 0x000fc80000000000 */
[----:B------:R-:W-:-:S05]  /*2f890*/  IADD3 R0, RZ, -R0, RZ ;  /* 0x80000000ff007210 */ /* 0x000fca0007ffe0ff */
        /* <DEDUP_REMOVED lines=17> */
.L_x_8646:
[----:B------:R-:W-:-:S05]  /*2f9b0*/  LOP3.LUT R0, RZ, R0, RZ, 0x33, !PT ;  /* 0x00000000ff007212 */ /* 0x000fca00078e33ff */
[----:B------:R-:W-:-:S05]  /*2f9c0*/  IMAD.IADD R0, R4, 0x1, R0 ;  /* 0x0000000104007824 */ /* 0x000fca00078e0200 */
[----:B------:R2:W-:Y:S01]  /*2f9d0*/  STL [R1+0x4], R0 ;  /* 0x0000040001007387 */ /* 0x0005e20000100800 */
[----:B------:R-:W-:Y:S05]  /*2f9e0*/  BRA `(.L_x_8647) ;  /* 0x0000000000287947 */ /* 0x000fea0003800000 */
.L_x_8639:
        /* <DEDUP_REMOVED lines=10> */
.L_x_8647:
        /* <DEDUP_REMOVED lines=10> */
[----:B---3--:R-:W-:Y:S02]  /*2fb30*/  MOV R7, R2 ;  /* 0x0000000200077202 */ /* 0x008fe40000000f00 */
[----:B------:R-:W-:Y:S01]  /*2fb40*/  @!P0 MOV R2, 0x400 ;  /* 0x0000040000028802 */ /* 0x000fe20000000f00 */
[----:B----4-:R-:W-:-:S03]  /*2fb50*/  IMAD.MOV.U32 R6, RZ, RZ, R3 ;  /* 0x000000ffff067224 */ /* 0x010fc600078e0003 */
[----:B0-----:R-:W-:-:S05]  /*2fb60*/  @!P0 LEA R18, R0, R2, 0x18 ;  /* 0x0000000200128211 */ /* 0x001fca00078ec0ff */
[----:B-----5:R1:W-:Y:S01]  /*2fb70*/  @!P0 STS.128 [R18+0x2e8d0], R4 ;  /* 0x02e8d00412008388 */ /* 0x0203e20000000c00 */
[----:B------:R-:W-:Y:S06]  /*2fb80*/  BAR.ARV 0x5, 0x180 ;  /* 0x0146000000007b1d */ /* 0x000fec0000002000 */
.L_x_8636:
[----:B------:R-:W2:Y:S01]  /*2fb90*/  LDL R0, [R1+0xc] ;  /* 0x00000c0001007983 */ /* 0x000ea20000100800 */
[----:B------:R-:W-:Y:S02]  /*2fba0*/  ULDC UR4, c[0x0][0xc3c] ;  /* 0x00030f0000047ab9 */ /* 0x000fe40000000800 */
[----:B--2---:R-:W-:-:S13]  /*2fbb0*/  ISETP.GE.AND P0, PT, R0, UR4, PT ;  /* 0x0000000400007c0c */ /* 0x004fda000bf06270 */
[----:B------:R-:W-:Y:S05]  /*2fbc0*/  @!P0 BRA `(.L_x_8648) ;  /* 0xffffff9400948947 */ /* 0x000fea000383ffff */
[----:B------:R-:W-:Y:S05]  /*2fbd0*/  BSYNC B7 ;  /* 0x0000000000077941 */ /* 0x000fea0003800000 */
.L_x_8542:
        /* <DEDUP_REMOVED lines=12> */
.L_x_8864:
[----:B------:R-:W-:Y:S05]  /*2fca0*/  BSYNC B0 ;  /* 0x0000000000007941 */ /* 0x000fea0003800000 */
.L_x_8649:
[----:B------:R-:W-:-:S03]  /*2fcb0*/  UMOV UR4, 0xffffffff ;  /* 0xffffffff00047882 */ /* 0x000fc60000000000 */
[----:B------:R-:W-:Y:S05]  /*2fcc0*/  BRA.DIV UR4, `(.L_x_8651) ;  /* 0x0000005604707947 */ /* 0x000fea000b800000 */
[----:B------:R-:W1:Y:S02]  /*2fcd0*/  S2R R2, SR_TID.X ;  /* 0x0000000000027919 */ /* 0x000e640000002100 */
[----:B-1----:R-:W-:-:S04]  /*2fce0*/  SHF.R.U32.HI R2, RZ, 0x5, R2 ;  /* 0x00000005ff027819 */ /* 0x002fc80000011602 */
[----:B------:R-:W-:-:S05]  /*2fcf0*/  LOP3.LUT R2, R2, 0x3, RZ, 0xc0, !PT ;  /* 0x0000000302027812 */ /* 0x000fca00078ec0ff */
[----:B------:R1:W2:Y:S02]  /*2fd00*/  SHFL.IDX PT, R14, R2, RZ, 0x1f ;  /* 0x00001fff020e7589 */ /* 0x0002a400000e0000 */
.L_x_8867:
[----:B--2---:R-:W-:-:S13]  /*2fd10*/  ISETP.NE.AND P0, PT, R14, RZ, PT ;  /* 0x000000ff0e00720c */ /* 0x004fda0003f05270 */
[----:B------:R-:W-:Y:S05]  /*2fd20*/  @P0 BRA `(.L_x_8333) ;  /* 0x0000000000b80947 */ /* 0x000fea0003800000 */
[----:B------:R-:W-:-:S03]  /*2fd30*/  UMOV UR4, 0xffffffff ;  /* 0xffffffff00047882 */ /* 0x000fc60000000000 */
[----:B------:R-:W-:Y:S05]  /*2fd40*/  BRA.DIV UR4, `(.L_x_8652) ;  /* 0x0000005604847947 */ /* 0x000fea000b800000 */
[----:B------:R-:W-:-:S13]  /*2fd50*/  ELECT P6, URZ, PT ;  /* 0x00000000003f782f */ /* 0x000fda00038c0000 */
.L_x_8870:
        /* <DEDUP_REMOVED lines=8> */
.L_x_8653:
        /* <DEDUP_REMOVED lines=14> */
.L_x_8871:
[----:B------:R-:W1:Y:S02]  /*2fec0*/  SYNCS.PHASECHK.TRANS64.TRYWAIT P1, [R7+URZ], R2 ;  /* 0x00000002070075a7 */ /* 0x000e64000802017f */
[----:B-1----:R-:W-:Y:S05]  /*2fed0*/  @!P1 BRA `(.L_x_8655) ;  /* 0x0000005400549947 */ /* 0x002fea0003800000 */
.L_x_8872:
[----:B------:R-:W-:Y:S05]  /*2fee0*/  @!P0 BRA `(.L_x_8656) ;  /* 0x0000000000048947 */ /* 0x000fea0003800000 */
[----:B------:R-:W-:Y:S01]  /*2fef0*/  BPT.TRAP 0x1 ;  /* 0x000000040000795c */ /* 0x000fe20000300000 */
.L_x_8656:
[----:B------:R-:W2:Y:S02]  /*2ff00*/  LDL.LU R4, [R1+0x18] ;  /* 0x0000180001047983 */ /* 0x000ea40000300800 */
[----:B--2---:R-:W-:-:S04]  /*2ff10*/  IMAD R4, R4, 0x8, R0 ;  /* 0x0000000804047824 */ /* 0x004fc800078e0200 */
[----:B------:R-:W2:Y:S02]  /*2ff20*/  SYNCS.PHASECHK.TRANS64.TRYWAIT P1, [R4+URZ+0x2e860], R5 ;  /* 0x02e86005040075a7 */ /* 0x000ea4000802017f */
[----:B--2---:R-:W-:Y:S05]  /*2ff30*/  @!P1 BRA `(.L_x_8657) ;  /* 0x0000005400509947 */ /* 0x004fea0003800000 */
.L_x_8873:
[----:B------:R-:W-:Y:S05]  /*2ff40*/  @!P0 BRA `(.L_x_8658) ;  /* 0x0000000000048947 */ /* 0x000fea0003800000 */
[----:B------:R-:W-:Y:S01]  /*2ff50*/  BPT.TRAP 0x1 ;  /* 0x000000040000795c */ /* 0x000fe20000300000 */
.L_x_8658:
[----:B------:R-:W-:-:S04]  /*2ff60*/  IMAD R3, R3, 0x8, R0 ;  /* 0x0000000803037824 */ /* 0x000fc800078e0200 */
[----:B------:R-:W3:Y:S02]  /*2ff70*/  SYNCS.PHASECHK.TRANS64.TRYWAIT P1, [R3+URZ+0x2e860], R2 ;  /* 0x02e86002030075a7 */ /* 0x000ee4000802017f */
[----:B---3--:R-:W-:Y:S05]  /*2ff80*/  @!P1 BRA `(.L_x_8659) ;  /* 0x0000005400509947 */ /* 0x008fea0003800000 */
.L_x_8874:
[----:B------:R-:W-:Y:S05]  /*2ff90*/  @!P0 BRA `(.L_x_8660) ;  /* 0x0000000000048947 */ /* 0x000fea0003800000 */
[----:B------:R-:W-:Y:S01]  /*2ffa0*/  BPT.TRAP 0x1 ;  /* 0x000000040000795c */ /* 0x000fe20000300000 */
.L_x_8660:
[----:B------:R-:W4:Y:S02]  /*2ffb0*/  SYNCS.PHASECHK.TRANS64.TRYWAIT P0, [R4+URZ+0x2e880], R5 ;  /* 0x02e88005040075a7 */ /* 0x000f24000800017f */
[----:B----4-:R-:W-:Y:S05]  /*2ffc0*/  @!P0 BRA `(.L_x_8661) ;  /* 0x0000005400548947 */ /* 0x010fea0003800000 */
.L_x_8662:
[----:B------:R0:W0:Y:S02]  /*2ffd0*/  SYNCS.PHASECHK.TRANS64.TRYWAIT P0, [R3+URZ+0x2e880], R2 ;  /* 0x02e88002030075a7 */ /* 0x000024000800017f */
[----:B0-----:R-:W-:Y:S05]  /*2ffe0*/  @!P0 NANOSLEEP.SYNCS 0x989680 ;  /* 0x009896800000895d */ /* 0x001fea0003900000 */
[----:B------:R-:W0:Y:S02]  /*2fff0*/  @!P0 SYNCS.PHASECHK.TRANS64 P0, [R3+URZ+0x2e880], R2 ;  /* 0x02e88002030085a7 */ /* 0x000e24000800007f */
[----:B0-----:R-:W-:Y:S05]  /*30000*/  @!P0 BRA `(.L_x_8662) ;  /* 0xfffffffc00f08947 */ /* 0x001fea000383ffff */
.L_x_8333:
[----:B------:R-:W-:Y:S05]  /*30010*/  BSYNC B8 ;  /* 0x0000000000087941 */ /* 0x000fea0003800000 */
.L_x_8330:
[----:B------:R-:W-:Y:S05]  /*30020*/  EXIT ;  /* 0x000000000000794d */ /* 0x000fea0003800000 */
.L_x_8357:
[----:B0-----:R0:W1:Y:S02]  /*30030*/  SYNCS.PHASECHK.TRANS64.TRYWAIT P6, [R108+URZ+0x2e890], R129 ;  /* 0x02e890816c0075a7 */ /* 0x00106400080c017f */
[----:B-1----:R-:W-:Y:S05]  /*30040*/  @!P6 NANOSLEEP.SYNCS 0x989680 ;  /* 0x009896800000e95d */ /* 0x002fea0003900000 */
[----:B------:R-:W1:Y:S02]  /*30050*/  @!P6 SYNCS.PHASECHK.TRANS64 P6, [R108+URZ+0x2e890], R129 ;  /* 0x02e890816c00e5a7 */ /* 0x000e6400080c007f */
[----:B-1----:R-:W-:Y:S05]  /*30060*/  @!P6 BRA `(.L_x_8357) ;  /* 0xfffffffc00f0e947 */ /* 0x002fea000383ffff */
[----:B------:R-:W-:Y:S05]  /*30070*/  BRA `(.L_x_8663) ;  /* 0xfffffd3400807947 */ /* 0x000fea000383ffff */
.L_x_8391:
[----:B0-----:R0:W1:Y:S02]  /*30080*/  SYNCS.PHASECHK.TRANS64.TRYWAIT P3, [R108+URZ+0x2e890], R129 ;  /* 0x02e890816c0075a7 */ /* 0x001064000806017f */
[----:B-1----:R-:W-:Y:S05]  /*30090*/  @!P3 NANOSLEEP.SYNCS 0x989680 ;  /* 0x009896800000b95d */ /* 0x002fea0003900000 */
[----:B------:R-:W1:Y:S02]  /*300a0*/  @!P3 SYNCS.PHASECHK.TRANS64 P3, [R108+URZ+0x2e890], R129 ;  /* 0x02e890816c00b5a7 */ /* 0x000e64000806007f */
[----:B-1----:R-:W-:Y:S05]  /*300b0*/  @!P3 BRA `(.L_x_8391) ;  /* 0xfffffffc00f0b947 */ /* 0x002fea000383ffff */
[----:B------:R-:W-:Y:S05]  /*300c0*/  BRA `(.L_x_8664) ;  /* 0xfffffd7800a47947 */ /* 0x000fea000383ffff */
.L_x_8408:
[----:B0-----:R0:W1:Y:S02]  /*300d0*/  SYNCS.PHASECHK.TRANS64.TRYWAIT P2, [R108+URZ+0x2e890], R129 ;  /* 0x02e890816c0075a7 */ /* 0x001064000804017f */
[----:B-1----:R-:W-:Y:S05]  /*300e0*/  @!P2 NANOSLEEP.SYNCS 0x989680 ;  /* 0x009896800000a95d */ /* 0x002fea0003900000 */
[----:B------:R-:W1:Y:S02]  /*300f0*/  @!P2 SYNCS.PHASECHK.TRANS64 P2, [R108+URZ+0x2e890], R129 ;  /* 0x02e890816c00a5a7 */ /* 0x000e64000804007f */
[----:B-1----:R-:W-:Y:S05]  /*30100*/  @!P2 BRA `(.L_x_8408) ;  /* 0xfffffffc00f0a947 */ /* 0x002fea000383ffff */
[----:B------:R-:W-:Y:S05]  /*30110*/  BRA `(.L_x_8665) ;  /* 0xfffffdbc00547947 */ /* 0x000fea000383ffff */
.L_x_8418:
[----:B--2---:R2:W3:Y:S02]  /*30120*/  SYNCS.PHASECHK.TRANS64.TRYWAIT P3, [R108+URZ+0x2e8b0], R129 ;  /* 0x02e8b0816c0075a7 */ /* 0x0044e4000806017f */
[----:B---3--:R-:W-:Y:S05]  /*30130*/  @!P3 NANOSLEEP.SYNCS 0x989680 ;  /* 0x009896800000b95d */ /* 0x008fea0003900000 */
[----:B------:R-:W3:Y:S02]  /*30140*/  @!P3 SYNCS.PHASECHK.TRANS64 P3, [R108+URZ+0x2e8b0], R129 ;  /* 0x02e8b0816c00b5a7 */ /* 0x000ee4000806007f */
[----:B---3--:R-:W-:Y:S05]  /*30150*/  @!P3 BRA `(.L_x_8418) ;  /* 0xfffffffc00f0b947 */ /* 0x008fea000383ffff */
[----:B------:R-:W-:Y:S05]  /*30160*/  BRA `(.L_x_8666) ;  /* 0xfffffdc400447947 */ /* 0x000fea000383ffff */
.L_x_8432:
[----:B------:R-:W1:Y:S01]  /*30170*/  S2R R4, SR_TID.X ;  /* 0x0000000000047919 */ /* 0x000e620000002100 */
[----:B------:R-:W-:Y:S01]  /*30180*/  BSSY B0, `(.L_x_8667) ;  /* 0x000000c000007945 */ /* 0x000fe20003800000 */
[----:B------:R-:W-:Y:S01]  /*30190*/  MOV R12, RZ ;  /* 0x000000ff000c7202 */ /* 0x000fe20000000f00 */
[----:B------:R-:W-:Y:S02]  /*301a0*/  IMAD.MOV.U32 R11, RZ, RZ, 0x1f ;  /* 0x0000001fff0b7424 */ /* 0x000fe400078e00ff */
[----:B------:R-:W-:Y:S02]  /*301b0*/  IMAD.MOV.U32 R15, RZ, RZ, -0x1 ;  /* 0xffffffffff0f7424 */ /* 0x000fe400078e00ff */
[----:B-1----:R-:W-:-:S05]  /*301c0*/  VIADD R5, R4, 0xffffff80 ;  /* 0xffffff8004057836 */ /* 0x002fca0000000000 */
[----:B------:R-:W-:-:S04]  /*301d0*/  SHF.R.S32.HI R4, RZ, 0x1f, R5 ;  /* 0x0000001fff047819 */ /* 0x000fc80000011405 */
[----:B------:R-:W-:-:S04]  /*301e0*/  LEA.HI R4, R4, R5, RZ, 0x7 ;  /* 0x0000000504047211 */ /* 0x000fc800078f38ff */
[----:B------:R-:W-:-:S05]  /*301f0*/  SHF.R.S32.HI R4, RZ, 0x7, R4 ;  /* 0x00000007ff047819 */ /* 0x000fca0000011404 */
[----:B------:R-:W-:-:S07]  /*30200*/  IMAD.MOV.U32 R13, RZ, RZ, R4 ;  /* 0x000000ffff0d7224 */ /* 0x000fce00078e0004 */
[----:B0----5:R-:W-:Y:S05]  /*30210*/  WARPSYNC.COLLECTIVE R15, `(.L_x_8668) ;  /* 0x000000000f087348 */ /* 0x021fea0003c00000 */
[----:B0-----:R0:W1:Y:S02]  /*30220*/  SHFL.IDX P6, R14, R13, R12, R11 ;  /* 0x0000000c0d0e7389 */ /* 0x00106400000c000b */
[----:B01---5:R-:W-:Y:S01]  /*30230*/  ENDCOLLECTIVE ;  /* 0x000000000000791b */ /* 0x023fe20003800000 */
.L_x_8668:
[----:B------:R-:W-:Y:S05]  /*30240*/  BSYNC B0 ;  /* 0x0000000000007941 */ /* 0x000fea0003800000 */
.L_x_8667:
[----:B------:R2:W-:Y:S01]  /*30250*/  STL [R1+0x44], R14 ;  /* 0x0000440e01007387 */ /* 0x0005e20000100800 */
[----:B------:R-:W-:Y:S05]  /*30260*/  BRA `(.L_x_8669) ;  /* 0xfffffdd000fc7947 */ /* 0x000fea000383ffff */
.L_x_8444:
        /* <DEDUP_REMOVED lines=8> */
.L_x_8671:
[----:B------:R-:W-:Y:S05]  /*302f0*/  BSYNC B1 ;  /* 0x0000000000017941 */ /* 0x000fea0003800000 */
.L_x_8670:
        /* <DEDUP_REMOVED lines=8> */
.L_x_8672:
[----:B------:R-:W-:Y:S01]  /*30380*/  IMAD.MOV.U32 R13, RZ, RZ, R8 ;  /* 0x000000ffff0d7224 */ /* 0x000fe200078e0008 */
[----:B------:R-:W-:-:S07]  /*30390*/  MOV R5, R14 ;  /* 0x0000000e00057202 */ /* 0x000fce0000000f00 */
[----:B------:R-:W-:Y:S05]  /*303a0*/  WARPSYNC.COLLECTIVE R15, `(.L_x_8673) ;  /* 0x000000000f087348 */ /* 0x000fea0003c00000 */
[----:B------:R0:W1:Y:S02]  /*303b0*/  SHFL.IDX P6, R14, R13, R12, R11 ;  /* 0x0000000c0d0e7389 */ /* 0x00006400000c000b */
[----:B01----:R-:W-:Y:S01]  /*303c0*/  ENDCOLLECTIVE ;  /* 0x000000000000791b */ /* 0x003fe20003800000 */
.L_x_8673:
[----:B------:R-:W-:Y:S02]  /*303d0*/  IMAD.MOV.U32 R13, RZ, RZ, R6 ;  /* 0x000000ffff0d7224 */ /* 0x000fe400078e0006 */
[----:B------:R-:W-:-:S07]  /*303e0*/  IMAD.MOV.U32 R7, RZ, RZ, R14 ;  /* 0x000000ffff077224 */ /* 0x000fce00078e000e */
[----:B------:R-:W-:Y:S05]  /*303f0*/  WARPSYNC.COLLECTIVE R15, `(.L_x_8674) ;  /* 0x000000000f087348 */ /* 0x000fea0003c00000 */
[----:B------:R0:W1:Y:S02]  /*30400*/  SHFL.IDX P6, R14, R13, R12, R11 ;  /* 0x0000000c0d0e7389 */ /* 0x00006400000c000b */
[----:B01----:R-:W-:Y:S01]  /*30410*/  ENDCOLLECTIVE ;  /* 0x000000000000791b */ /* 0x003fe20003800000 */
.L_x_8674:
[----:B------:R-:W-:Y:S05]  /*30420*/  BRA `(.L_x_8675) ;  /* 0xfffffddc00147947 */ /* 0x000fea000383ffff */
.L_x_8447:
        /* <DEDUP_REMOVED lines=8> */
.L_x_8677:
[----:B------:R-:W-:Y:S05]  /*304b0*/  BSYNC B1 ;  /* 0x0000000000017941 */ /* 0x000fea0003800000 */
.L_x_8676:
        /* <DEDUP_REMOVED lines=8> */
.L_x_8678:
[----:B------:R-:W-:Y:S02]  /*30540*/  IMAD.MOV.U32 R13, RZ, RZ, R8 ;  /* 0x000000ffff0d7224 */ /* 0x000fe400078e0008 */
[----:B------:R-:W-:-:S07]  /*30550*/  IMAD.MOV.U32 R5, RZ, RZ, R14 ;  /* 0x000000ffff057224 */ /* 0x000fce00078e000e */
[----:B------:R-:W-:Y:S05]  /*30560*/  WARPSYNC.COLLECTIVE R15, `(.L_x_8679) ;  /* 0x000000000f087348 */ /* 0x000fea0003c00000 */
[----:B------:R0:W1:Y:S02]  /*30570*/  SHFL.IDX P6, R14, R13, R12, R11 ;  /* 0x0000000c0d0e7389 */ /* 0x00006400000c000b */
[----:B01----:R-:W-:Y:S01]  /*30580*/  ENDCOLLECTIVE ;  /* 0x000000000000791b */ /* 0x003fe20003800000 */
.L_x_8679:
[----:B------:R-:W-:Y:S02]  /*30590*/  IMAD.MOV.U32 R13, RZ, RZ, R6 ;  /* 0x000000ffff0d7224 */ /* 0x000fe400078e0006 */
[----:B------:R-:W-:-:S07]  /*305a0*/  IMAD.MOV.U32 R7, RZ, RZ, R14 ;  /* 0x000000ffff077224 */ /* 0x000fce00078e000e */
[----:B------:R-:W-:Y:S05]  /*305b0*/  WARPSYNC.COLLECTIVE R15, `(.L_x_8680) ;  /* 0x000000000f087348 */ /* 0x000fea0003c00000 */
[----:B------:R0:W1:Y:S02]  /*305c0*/  SHFL.IDX P6, R14, R13, R12, R11 ;  /* 0x0000000c0d0e7389 */ /* 0x00006400000c000b */
[----:B01----:R-:W-:Y:S01]  /*305d0*/  ENDCOLLECTIVE ;  /* 0x000000000000791b */ /* 0x003fe20003800000 */
.L_x_8680:
[----:B------:R-:W-:Y:S05]  /*305e0*/  BRA `(.L_x_8681) ;  /* 0xfffffddc00387947 */ /* 0x000fea000383ffff */
.L_x_8451:
[----:B0-----:R0:W1:Y:S02]  /*305f0*/  SYNCS.PHASECHK.TRANS64.TRYWAIT P0, [R16+URZ+0x2e800], R5 ;  /* 0x02e80005100075a7 */ /* 0x001064000800017f */
[----:B-1----:R-:W-:Y:S05]  /*30600*/  @!P0 NANOSLEEP.SYNCS 0x989680 ;  /* 0x009896800000895d */ /* 0x002fea0003900000 */
[----:B------:R-:W1:Y:S02]  /*30610*/  @!P0 SYNCS.PHASECHK.TRANS64 P0, [R16+URZ+0x2e800], R5 ;  /* 0x02e80005100085a7 */ /* 0x000e64000800007f */
[----:B-1----:R-:W-:Y:S05]  /*30620*/  @!P0 BRA `(.L_x_8451) ;  /* 0xfffffffc00f08947 */ /* 0x002fea000383ffff */
[----:B------:R-:W-:Y:S05]  /*30630*/  BRA `(.L_x_8682) ;  /* 0xfffffde000007947 */ /* 0x000fea000383ffff */
.L_x_8459:
        /* <DEDUP_REMOVED lines=9> */
.L_x_8684:
[----:B------:R-:W-:Y:S05]  /*306d0*/  BSYNC B1 ;  /* 0x0000000000017941 */ /* 0x000fea0003800000 */
.L_x_8683:
[----:B------:R0:W5:Y:S01]  /*306e0*/  LDL R10, [R1+0x40] ;  /* 0x00004000010a7983 */ /* 0x0001620000100800 */
[----:B------:R-:W-:Y:S01]  /*306f0*/  IMAD.MOV.U32 R13, RZ, RZ, R35 ;  /* 0x000000ffff0d7224 */ /* 0x000fe200078e0023 */
[----:B------:R-:W-:Y:S01]  /*30700*/  MOV R11, 0x1c1f ;  /* 0x00001c1f000b7802 */ /* 0x000fe20000000f00 */
[----:B------:R-:W-:Y:S01]  /*30710*/  IMAD.MOV.U32 R12, RZ, RZ, RZ ;  /* 0x000000ffff0c7224 */ /* 0x000fe200078e00ff */
[----:B------:R-:W-:Y:S01]  /*30720*/  ISETP.GE.AND P0, PT, R18, R39, PT ;  /* 0x000000271200720c */ /* 0x000fe20003f06270 */
[----:B------:R-:W-:Y:S02]  /*30730*/  IMAD.MOV.U32 R15, RZ, RZ, -0x1 ;  /* 0xffffffffff0f7424 */ /* 0x000fe400078e00ff */
[----:B------:R-:W-:-:S10]  /*30740*/  IMAD.MOV.U32 R3, RZ, RZ, R14 ;  /* 0x000000ffff037224 */ /* 0x000fd400078e000e */
[----:B0----5:R-:W-:Y:S05]  /*30750*/  WARPSYNC.COLLECTIVE R15, `(.L_x_8685) ;  /* 0x000000000f087348 */ /* 0x021fea0003c00000 */
[----:B------:R1:W2:Y:S02]  /*30760*/  SHFL.IDX P6, R14, R13, R12, R11 ;  /* 0x0000000c0d0e7389 */ /* 0x0002a400000c000b */
[----:B012--5:R-:W-:Y:S01]  /*30770*/  ENDCOLLECTIVE ;  /* 0x000000000000791b */ /* 0x027fe20003800000 */
.L_x_8685:
[----:B------:R-:W-:Y:S02]  /*30780*/  IMAD.MOV.U32 R13, RZ, RZ, R37 ;  /* 0x000000ffff0d7224 */ /* 0x000fe400078e0025 */
[----:B------:R-:W-:-:S07]  /*30790*/  IMAD.MOV.U32 R5, RZ, RZ, R14 ;  /* 0x000000ffff057224 */ /* 0x000fce00078e000e */
[----:B------:R-:W-:Y:S05]  /*307a0*/  WARPSYNC.COLLECTIVE R15, `(.L_x_8686) ;  /* 0x000000000f087348 */ /* 0x000fea0003c00000 */
[----:B------:R0:W1:Y:S02]  /*307b0*/  SHFL.IDX P6, R14, R13, R12, R11 ;  /* 0x0000000c0d0e7389 */ /* 0x00006400000c000b */
[----:B01----:R-:W-:Y:S01]  /*307c0*/  ENDCOLLECTIVE ;  /* 0x000000000000791b */ /* 0x003fe20003800000 */
.L_x_8686:
[----:B------:R-:W-:Y:S02]  /*307d0*/  IMAD.MOV.U32 R13, RZ, RZ, R9 ;  /* 0x000000ffff0d7224 */ /* 0x000fe400078e0009 */
[----:B------:R-:W-:-:S07]  /*307e0*/  IMAD.MOV.U32 R7, RZ, RZ, R14 ;  /* 0x000000ffff077224 */ /* 0x000fce00078e000e */
[----:B------:R-:W-:Y:S05]  /*307f0*/  WARPSYNC.COLLECTIVE R15, `(.L_x_8687) ;  /* 0x000000000f087348 */ /* 0x000fea0003c00000 */
[----:B------:R0:W1:Y:S02]  /*30800*/  SHFL.IDX P6, R14, R13, R12, R11 ;  /* 0x0000000c0d0e7389 */ /* 0x00006400000c000b */
[----:B01----:R-:W-:Y:S01]  /*30810*/  ENDCOLLECTIVE ;  /* 0x000000000000791b */ /* 0x003fe20003800000 */
.L_x_8687:
[----:B------:R-:W-:Y:S01]  /*30820*/  ULDC.64 UR4, c[0x0][0x208] ;  /* 0x0000820000047ab9 */ /* 0x000fe20000000a00 */
[----:B------:R-:W-:-:S05]  /*30830*/  IMAD R34, R10, R34, RZ ;  /* 0x000000220a227224 */ /* 0x000fca00078e02ff */
[----:B------:R-:W-:-:S13]  /*30840*/  ISETP.GE.OR P1, PT, R41, R34, P0 ;  /* 0x000000222900720c */ /* 0x000fda0000726670 */
[C---:B------:R-:W-:Y:S02]  /*30850*/  @!P1 IADD3 R0, P2, R18.reuse, R5, RZ ;  /* 0x0000000512009210 */ /* 0x040fe40007f5e0ff */
[----:B------:R-:W-:-:S03]  /*30860*/  @!P1 IADD3 R14, P3, R18, R14, RZ ;  /* 0x0000000e120e9210 */ /* 0x000fc60007f7e0ff */
[--C-:B------:R-:W-:Y:S02]  /*30870*/  @!P1 IMAD.X R5, R3, 0x1, R19.reuse, P2 ;  /* 0x0000000103059824 */ /* 0x100fe400010e0613 */
[----:B------:R-:W-:Y:S02]  /*30880*/  @!P1 IMAD.X R3, R7, 0x1, R19, P3 ;  /* 0x0000000107039824 */ /* 0x000fe400018e0613 */
[----:B------:R-:W-:Y:S02]  /*30890*/  @!P1 IMAD.MOV.U32 R4, RZ, RZ, R0 ;  /* 0x000000ffff049224 */ /* 0x000fe400078e0000 */
[----:B------:R-:W-:Y:S02]  /*308a0*/  @!P1 IMAD.MOV.U32 R24, RZ, RZ, R14 ;  /* 0x000000ffff189224 */ /* 0x000fe400078e000e */
[----:B------:R-:W-:Y:S02]  /*308b0*/  @!P1 IMAD.MOV.U32 R25, RZ, RZ, R3 ;  /* 0x000000ffff199224 */ /* 0x000fe400078e0003 */
[----:B------:R-:W5:Y:S04]  /*308c0*/  @!P1 LD.E.128 R4, desc[UR4][R4.64] ;  /* 0x0000000404049980 */ /* 0x000f68000c101d00 */
[----:B------:R-:W5:Y:S01]  /*308d0*/  @!P1 LD.E.128 R24, desc[UR4][R24.64] ;  /* 0x0000000418189980 */ /* 0x000f62000c101d00 */
[----:B------:R-:W-:Y:S01]  /*308e0*/  IMAD.MOV.U32 R13, RZ, RZ, R8 ;  /* 0x000000ffff0d7224 */ /* 0x000fe200078e0008 */
[----:B------:R-:W-:-:S02]  /*308f0*/  MOV R12, 0x1 ;  /* 0x00000001000c7802 */ /* 0x000fc40000000f00 */
[----:B------:R-:W-:Y:S02]  /*30900*/  CS2R R32, SRZ ;  /* 0x0000000000207805 */ /* 0x000fe4000001ff00 */
[----:B------:R-:W-:Y:S02]  /*30910*/  CS2R R30, SRZ ;  /* 0x00000000001e7805 */ /* 0x000fe4000001ff00 */
[----:B------:R-:W-:Y:S02]  /*30920*/  CS2R R28, SRZ ;  /* 0x00000000001c7805 */ /* 0x000fe4000001ff00 */
[----:B------:R-:W-:-:S07]  /*30930*/  CS2R R20, SRZ ;  /* 0x0000000000147805 */ /* 0x000fce000001ff00 */
[----:B-----5:R-:W-:Y:S05]  /*30940*/  WARPSYNC.COLLECTIVE R15, `(.L_x_8688) ;  /* 0x000000000f087348 */ /* 0x020fea0003c00000 */
[----:B------:R0:W1:Y:S02]  /*30950*/  SHFL.IDX P6, R14, R13, R12, R11 ;  /* 0x0000000c0d0e7389 */ /* 0x00006400000c000b */
[----:B01---5:R-:W-:Y:S01]  /*30960*/  ENDCOLLECTIVE ;  /* 0x000000000000791b */ /* 0x023fe20003800000 */
.L_x_8688:
[----:B------:R-:W-:Y:S02]  /*30970*/  IMAD.MOV.U32 R13, RZ, RZ, R35 ;  /* 0x000000ffff0d7224 */ /* 0x000fe400078e0023 */
[----:B------:R-:W-:-:S07]  /*30980*/  IMAD.MOV.U32 R3, RZ, RZ, R14 ;  /* 0x000000ffff037224 */ /* 0x000fce00078e000e */
[----:B------:R-:W-:Y:S05]  /*30990*/  WARPSYNC.COLLECTIVE R15, `(.L_x_8689) ;  /* 0x000000000f087348 */ /* 0x000fea0003c00000 */
[----:B------:R0:W1:Y:S02]  /*309a0*/  SHFL.IDX P6, R14, R13, R12, R11 ;  /* 0x0000000c0d0e7389 */ /* 0x00006400000c000b */
[----:B01----:R-:W-:Y:S01]  /*309b0*/  ENDCOLLECTIVE ;  /* 0x000000000000791b */ /* 0x003fe20003800000 */
.L_x_8689:
[----:B------:R-:W-:Y:S02]  /*309c0*/  IMAD.MOV.U32 R13, RZ, RZ, R37 ;  /* 0x000000ffff0d7224 */ /* 0x000fe400078e0025 */
[----:B------:R-:W-:-:S07]  /*309d0*/  IMAD.MOV.U32 R35, RZ, RZ, R14 ;  /* 0x000000ffff237224 */ /* 0x000fce00078e000e */
[----:B------:R-:W-:Y:S05]  /*309e0*/  WARPSYNC.COLLECTIVE R15, `(.L_x_8690) ;  /* 0x000000000f087348 */ /* 0x000fea0003c00000 */
[----:B------:R0:W1:Y:S02]  /*309f0*/  SHFL.IDX P6, R14, R13, R12, R11 ;  /* 0x0000000c0d0e7389 */ /* 0x00006400000c000b */
[----:B01----:R-:W-:Y:S01]  /*30a00*/  ENDCOLLECTIVE ;  /* 0x000000000000791b */ /* 0x003fe20003800000 */
.L_x_8690:
[----:B------:R-:W-:Y:S02]  /*30a10*/  IMAD.MOV.U32 R13, RZ, RZ, R9 ;  /* 0x000000ffff0d7224 */ /* 0x000fe400078e0009 */
[----:B------:R-:W-:-:S07]  /*30a20*/  IMAD.MOV.U32 R37, RZ, RZ, R14 ;  /* 0x000000ffff257224 */ /* 0x000fce00078e000e */
[----:B------:R-:W-:Y:S05]  /*30a30*/  WARPSYNC.COLLECTIVE R15, `(.L_x_8691) ;  /* 0x000000000f087348 */ /* 0x000fea0003c00000 */
[----:B------:R0:W1:Y:S02]  /*30a40*/  SHFL.IDX P6, R14, R13, R12, R11 ;  /* 0x0000000c0d0e7389 */ /* 0x00006400000c000b */
[----:B01----:R-:W-:Y:S01]  /*30a50*/  ENDCOLLECTIVE ;  /* 0x000000000000791b */ /* 0x003fe20003800000 */
.L_x_8691:
        /* <DEDUP_REMOVED lines=10> */
.L_x_8463:
[----:B0-----:R0:W1:Y:S02]  /*30b00*/  SYNCS.PHASECHK.TRANS64.TRYWAIT P1, [R16+URZ+0x2e800], R3 ;  /* 0x02e80003100075a7 */ /* 0x001064000802017f */
[----:B-1----:R-:W-:Y:S05]  /*30b10*/  @!P1 NANOSLEEP.SYNCS 0x989680 ;  /* 0x009896800000995d */ /* 0x002fea0003900000 */
[----:B------:R-:W1:Y:S02]  /*30b20*/  @!P1 SYNCS.PHASECHK.TRANS64 P1, [R16+URZ+0x2e800], R3 ;  /* 0x02e80003100095a7 */ /* 0x000e64000802007f */
[----:B-1----:R-:W-:Y:S05]  /*30b30*/  @!P1 BRA `(.L_x_8463) ;  /* 0xfffffffc00f09947 */ /* 0x002fea000383ffff */
[----:B------:R-:W-:Y:S05]  /*30b40*/  BRA `(.L_x_8693) ;  /* 0xfffffe0000387947 */ /* 0x000fea000383ffff */
.L_x_8469:
[----:B-1----:R1:W2:Y:S02]  /*30b50*/  SYNCS.PHASECHK.TRANS64.TRYWAIT P0, [R0+URZ+0x2e830], R5 ;  /* 0x02e83005000075a7 */ /* 0x0022a4000800017f */
[----:B--2---:R-:W-:Y:S05]  /*30b60*/  @!P0 NANOSLEEP.SYNCS 0x989680 ;  /* 0x009896800000895d */ /* 0x004fea0003900000 */
[----:B------:R-:W2:Y:S02]  /*30b70*/  @!P0 SYNCS.PHASECHK.TRANS64 P0, [R0+URZ+0x2e830], R5 ;  /* 0x02e83005000085a7 */ /* 0x000ea4000800007f */
[----:B--2---:R-:W-:Y:S05]  /*30b80*/  @!P0 BRA `(.L_x_8469) ;  /* 0xfffffffc00f08947 */ /* 0x004fea000383ffff */
[----:B------:R-:W-:Y:S05]  /*30b90*/  BRA `(.L_x_8468) ;  /* 0xfffffe2000a07947 */ /* 0x000fea000383ffff */
.L_x_8475:
[----:B-1----:R1:W2:Y:S02]  /*30ba0*/  SYNCS.PHASECHK.TRANS64.TRYWAIT P3, [R13+URZ+0x2e830], R14 ;  /* 0x02e8300e0d0075a7 */ /* 0x0022a4000806017f */
[----:B--2---:R-:W-:Y:S05]  /*30bb0*/  @!P3 NANOSLEEP.SYNCS 0x989680 ;  /* 0x009896800000b95d */ /* 0x004fea0003900000 */
[----:B------:R-:W2:Y:S02]  /*30bc0*/  @!P3 SYNCS.PHASECHK.TRANS64 P3, [R13+URZ+0x2e830], R14 ;  /* 0x02e8300e0d00b5a7 */ /* 0x000ea4000806007f */
[----:B--2---:R-:W-:Y:S05]  /*30bd0*/  @!P3 BRA `(.L_x_8475) ;  /* 0xfffffffc00f0b947 */ /* 0x004fea000383ffff */
[----:B------:R-:W-:Y:S05]  /*30be0*/  BRA `(.L_x_8474) ;  /* 0xfffffe7400bc7947 */ /* 0x000fea000383ffff */
.L_x_8479:
[----:B-1----:R1:W2:Y:S02]  /*30bf0*/  SYNCS.PHASECHK.TRANS64.TRYWAIT P2, [R13+URZ+0x2e850], R12 ;  /* 0x02e8500c0d0075a7 */ /* 0x0022a4000804017f */
[----:B--2---:R-:W-:Y:S05]  /*30c00*/  @!P2 NANOSLEEP.SYNCS 0x989680 ;  /* 0x009896800000a95d */ /* 0x004fea0003900000 */
[----:B------:R-:W2:Y:S02]  /*30c10*/  @!P2 SYNCS.PHASECHK.TRANS64 P2, [R13+URZ+0x2e850], R12 ;  /* 0x02e8500c0d00a5a7 */ /* 0x000ea4000804007f */
[----:B--2---:R-:W-:Y:S05]  /*30c20*/  @!P2 BRA `(.L_x_8479) ;  /* 0xfffffffc00f0a947 */ /* 0x004fea000383ffff */
[----:B------:R-:W-:Y:S05]  /*30c30*/  BRA `(.L_x_8476) ;  /* 0xfffffe8800d47947 */ /* 0x000fea000383ffff */
.L_x_8487:
[----:B-1----:R1:W2:Y:S02]  /*30c40*/  SYNCS.PHASECHK.TRANS64.TRYWAIT P0, [R12+URZ+0x2e830], R13 ;  /* 0x02e8300d0c0075a7 */ /* 0x0022a4000800017f */
[----:B--2---:R-:W-:Y:S05]  /*30c50*/  @!P0 NANOSLEEP.SYNCS 0x989680 ;  /* 0x009896800000895d */ /* 0x004fea0003900000 */
[----:B------:R-:W2:Y:S02]  /*30c60*/  @!P0 SYNCS.PHASECHK.TRANS64 P0, [R12+URZ+0x2e830], R13 ;  /* 0x02e8300d0c0085a7 */ /* 0x000ea4000800007f */
[----:B--2---:R-:W-:Y:S05]  /*30c70*/  @!P0 BRA `(.L_x_8487) ;  /* 0xfffffffc00f08947 */ /* 0x004fea000383ffff */
[----:B------:R-:W-:Y:S05]  /*30c80*/  BRA `(.L_x_8486) ;  /* 0xfffffed400007947 */ /* 0x000fea000383ffff */
.L_x_8491:
[----:B-1----:R1:W2:Y:S02]  /*30c90*/  SYNCS.PHASECHK.TRANS64.TRYWAIT P0, [R13+URZ+0x2e850], R12 ;  /* 0x02e8500c0d0075a7 */ /* 0x0022a4000800017f */
[----:B--2---:R-:W-:Y:S05]  /*30ca0*/  @!P0 NANOSLEEP.SYNCS 0x989680 ;  /* 0x009896800000895d */ /* 0x004fea0003900000 */
[----:B------:R-:W2:Y:S02]  /*30cb0*/  @!P0 SYNCS.PHASECHK.TRANS64 P0, [R13+URZ+0x2e850], R12 ;  /* 0x02e8500c0d0085a7 */ /* 0x000ea4000800007f */
[----:B--2---:R-:W-:Y:S05]  /*30cc0*/  @!P0 BRA `(.L_x_8491) ;  /* 0xfffffffc00f08947 */ /* 0x004fea000383ffff */
[----:B------:R-:W-:Y:S05]  /*30cd0*/  BRA `(.L_x_8488) ;  /* 0xfffffee800147947 */ /* 0x000fea000383ffff */
.L_x_8497:
[----:B-1----:R1:W2:Y:S02]  /*30ce0*/  SYNCS.PHASECHK.TRANS64.TRYWAIT P0, [R9+URZ+0x2e850], R0 ;  /* 0x02e85000090075a7 */ /* 0x0022a4000800017f */
[----:B--2---:R-:W-:Y:S05]  /*30cf0*/  @!P0 NANOSLEEP.SYNCS 0x989680 ;  /* 0x009896800000895d */ /* 0x004fea0003900000 */
[----:B------:R-:W2:Y:S02]  /*30d00*/  @!P0 SYNCS.PHASECHK.TRANS64 P0, [R9+URZ+0x2e850], R0 ;  /* 0x02e85000090085a7 */ /* 0x000ea4000800007f */
[----:B--2---:R-:W-:Y:S05]  /*30d10*/  @!P0 BRA `(.L_x_8497) ;  /* 0xfffffffc00f08947 */ /* 0x004fea000383ffff */
[----:B------:R-:W-:Y:S05]  /*30d20*/  BRA `(.L_x_8496) ;  /* 0xffffff2000387947 */ /* 0x000fea000383ffff */
.L_x_8501:
[----:B------:R-:W-:Y:S01]  /*30d30*/  SEL R143, R93, R12, P0 ;  /* 0x0000000c5d8f7207 */ /* 0x000fe20000000000 */
[----:B------:R-:W-:Y:S01]  /*30d40*/  IMAD.MOV.U32 R11, RZ, RZ, 0x1c1f ;  /* 0x00001c1fff0b7424 */ /* 0x000fe200078e00ff */
[----:B------:R-:W-:Y:S01]  /*30d50*/  SEL R101, R12, R93, P0 ;  /* 0x0000005d0c657207 */ /* 0x000fe20000000000 */
[----:B-----5:R-:W-:Y:S01]  /*30d60*/  IMAD.MOV.U32 R12, RZ, RZ, R10 ;  /* 0x000000ffff0c7224 */ /* 0x020fe200078e000a */
[----:B------:R-:W-:Y:S01]  /*30d70*/  SEL R117, R0, R77, P0 ;  /* 0x0000004d00757207 */ /* 0x000fe20000000000 */
[----:B------:R-:W-:Y:S01]  /*30d80*/  IMAD.MOV.U32 R15, RZ, RZ, -0x1 ;  /* 0xffffffffff0f7424 */ /* 0x000fe200078e00ff */
[----:B------:R-:W-:Y:S02]  /*30d90*/  SEL R55, R77, R0, P0 ;  /* 0x000000004d377207 */ /* 0x000fe40000000000 */
[----:B------:R-:W-:-:S07]  /*30da0*/  LOP3.LUT R8, R10, 0x2, RZ, 0x3c, !PT ;  /* 0x000000020a087812 */ /* 0x000fce00078e3cff */
[----:B------:R-:W-:Y:S05]  /*30db0*/  WARPSYNC.COLLECTIVE R15, `(.L_x_8694) ;  /* 0x000000000f087348 */ /* 0x000fea0003c00000 */
[----:B------:R0:W1:Y:S02]  /*30dc0*/  SHFL.IDX P6, R14, R13, R12, R11 ;  /* 0x0000000c0d0e7389 */ /* 0x00006400000c000b */
[----:B01----:R-:W-:Y:S01]  /*30dd0*/  ENDCOLLECTIVE ;  /* 0x000000000000791b */ /* 0x003fe20003800000 */
.L_x_8694:
        /* <DEDUP_REMOVED lines=18> */
.L_x_8695:
        /* <DEDUP_REMOVED lines=19> */
.L_x_8696:
        /* <DEDUP_REMOVED lines=17> */
.L_x_8697:
        /* <DEDUP_REMOVED lines=19> */
.L_x_8698:
        /* <DEDUP_REMOVED lines=14> */
.L_x_8699:
[----:B------:R-:W-:Y:S02]  /*31350*/  IMAD.MOV.U32 R13, RZ, RZ, R99 ;  /* 0x000000ffff0d7224 */ /* 0x000fe400078e0063 */
[----:B------:R-:W-:Y:S02]  /*31360*/  IMAD.MOV.U32 R12, RZ, RZ, R8 ;  /* 0x000000ffff0c7224 */ /* 0x000fe400078e0008 */
[----:B------:R-:W-:-:S07]  /*31370*/  IMAD.MOV.U32 R24, RZ, RZ, R14 ;  /* 0x000000ffff187224 */ /* 0x000fce00078e000e */
[----:B------:R-:W-:Y:S05]  /*31380*/  WARPSYNC.COLLECTIVE R15, `(.L_x_8700) ;  /* 0x000000000f087348 */ /* 0x000fea0003c00000 */
[----:B------:R0:W1:Y:S02]  /*31390*/  SHFL.IDX P6, R14, R13, R12, R11 ;  /* 0x0000000c0d0e7389 */ /* 0x00006400000c000b */
[----:B01----:R-:W-:Y:S01]  /*313a0*/  ENDCOLLECTIVE ;  /* 0x000000000000791b */ /* 0x003fe20003800000 */
.L_x_8700:
[----:B------:R-:W-:Y:S02]  /*313b0*/  IMAD.MOV.U32 R13, RZ, RZ, R43 ;  /* 0x000000ffff0d7224 */ /* 0x000fe400078e002b */
[----:B------:R-:W-:-:S07]  /*313c0*/  IMAD.MOV.U32 R99, RZ, RZ, R14 ;  /* 0x000000ffff637224 */ /* 0x000fce00078e000e */
[----:B------:R-:W-:Y:S05]  /*313d0*/  WARPSYNC.COLLECTIVE R15, `(.L_x_8701) ;  /* 0x000000000f087348 */ /* 0x000fea0003c00000 */
[----:B------:R0:W1:Y:S02]  /*313e0*/  SHFL.IDX P6, R14, R13, R12, R11 ;  /* 0x0000000c0d0e7389 */ /* 0x00006400000c000b */
[----:B01----:R-:W-:Y:S01]  /*313f0*/  ENDCOLLECTIVE ;  /* 0x000000000000791b */ /* 0x003fe20003800000 */
.L_x_8701:
        /* <DEDUP_REMOVED lines=8> */
.L_x_8702:
[----:B------:R-:W-:Y:S02]  /*31480*/  SEL R92, R24, R43, P0 ;  /* 0x0000002b185c7207 */ /* 0x000fe40000000000 */
[----:B------:R-:W-:Y:S01]  /*31490*/  SEL R94, R43, R24, P0 ;  /* 0x000000182b5e7207 */ /* 0x000fe20000000000 */
[----:B------:R-:W-:Y:S02]  /*314a0*/  IMAD.MOV.U32 R13, RZ, RZ, R141 ;  /* 0x000000ffff0d7224 */ /* 0x000fe400078e008d */
[----:B------:R-:W-:-:S07]  /*314b0*/  IMAD.MOV.U32 R26, RZ, RZ, R14 ;  /* 0x000000ffff1a7224 */ /* 0x000fce00078e000e */
[----:B------:R-:W-:Y:S05]  /*314c0*/  WARPSYNC.COLLECTIVE R15, `(.L_x_8703) ;  /* 0x000000000f087348 */ /* 0x000fea0003c00000 */
[----:B------:R0:W1:Y:S02]  /*314d0*/  SHFL.IDX P6, R14, R13, R12, R11 ;  /* 0x0000000c0d0e7389 */ /* 0x00006400000c000b */
[----:B01----:R-:W-:Y:S01]  /*314e0*/  ENDCOLLECTIVE ;  /* 0x000000000000791b */ /* 0x003fe20003800000 */
.L_x_8703:
[----:B------:R-:W-:Y:S02]  /*314f0*/  IMAD.MOV.U32 R13, RZ, RZ, R101 ;  /* 0x000000ffff0d7224 */ /* 0x000fe400078e0065 */
[----:B------:R-:W-:Y:S02]  /*31500*/  IMAD.MOV.U32 R12, RZ, RZ, R8 ;  /* 0x000000ffff0c7224 */ /* 0x000fe400078e0008 */
[----:B------:R-:W-:-:S07]  /*31510*/  IMAD.MOV.U32 R40, RZ, RZ, R14 ;  /* 0x000000ffff287224 */ /* 0x000fce00078e000e */
[----:B------:R-:W-:Y:S05]  /*31520*/  WARPSYNC.COLLECTIVE R15, `(.L_x_8704) ;  /* 0x000000000f087348 */ /* 0x000fea0003c00000 */
[----:B------:R0:W1:Y:S02]  /*31530*/  SHFL.IDX P6, R14, R13, R12, R11 ;  /* 0x0000000c0d0e7389 */ /* 0x00006400000c000b */
[----:B01----:R-:W-:Y:S01]  /*31540*/  ENDCOLLECTIVE ;  /* 0x000000000000791b */ /* 0x003fe20003800000 */
.L_x_8704:
[----:B------:R-:W-:Y:S02]  /*31550*/  IMAD.MOV.U32 R13, RZ, RZ, R103 ;  /* 0x000000ffff0d7224 */ /* 0x000fe400078e0067 */
[----:B------:R-:W-:-:S07]  /*31560*/  IMAD.MOV.U32 R101, RZ, RZ, R14 ;  /* 0x000000ffff657224 */ /* 0x000fce00078e000e */
[----:B------:R-:W-:Y:S05]  /*31570*/  WARPSYNC.COLLECTIVE R15, `(.L_x_8705) ;  /* 0x000000000f087348 */ /* 0x000fea0003c00000 */
[----:B------:R0:W1:Y:S02]  /*31580*/  SHFL.IDX P6, R14, R13, R12, R11 ;  /* 0x0000000c0d0e7389 */ /* 0x00006400000c000b */
[----:B01----:R-:W-:Y:S01]  /*31590*/  ENDCOLLECTIVE ;  /* 0x000000000000791b */ /* 0x003fe20003800000 */
.L_x_8705:
[----:B------:R-:W-:Y:S01]  /*315a0*/  IMAD.MOV.U32 R13, RZ, RZ, R125 ;  /* 0x000000ffff0d7224 */ /* 0x000fe200078e007d */
[----:B------:R-:W-:Y:S01]  /*315b0*/  SEL R125, R26, R101, P0 ;  /* 0x000000651a7d7207 */ /* 0x000fe20000000000 */
[----:B------:R-:W-:Y:S02]  /*315c0*/  IMAD.MOV.U32 R12, RZ, RZ, R10 ;  /* 0x000000ffff0c7224 */ /* 0x000fe400078e000a */
[----:B------:R-:W-:-:S07]  /*315d0*/  IMAD.MOV.U32 R103, RZ, RZ, R14 ;  /* 0x000000ffff677224 */ /* 0x000fce00078e000e */
[----:B------:R-:W-:Y:S05]  /*315e0*/  WARPSYNC.COLLECTIVE R15, `(.L_x_8706) ;  /* 0x000000000f087348 */ /* 0x000fea0003c00000 */
[----:B------:R0:W1:Y:S02]  /*315f0*/  SHFL.IDX P6, R14, R13, R12, R11 ;  /* 0x0000000c0d0e7389 */ /* 0x00006400000c000b */
[----:B01----:R-:W-:Y:S01]  /*31600*/  ENDCOLLECTIVE ;  /* 0x000000000000791b */ /* 0x003fe20003800000 */
.L_x_8706:
[----:B------:R-:W-:Y:S02]  /*31610*/  SEL R0, R40, R103, P0 ;  /* 0x0000006728007207 */ /* 0x000fe40000000000 */
[----:B------:R-:W-:Y:S01]  /*31620*/  SEL R40, R103, R40, P0 ;  /* 0x0000002867287207 */ /* 0x000fe20000000000 */
[----:B------:R-:W-:Y:S01]  /*31630*/  IMAD.MOV.U32 R13, RZ, RZ, R107 ;  /* 0x000000ffff0d7224 */ /* 0x000fe200078e006b */
[----:B------:R-:W-:-:S07]  /*31640*/  MOV R28, R14 ;  /* 0x0000000e001c7202 */ /* 0x000fce0000000f00 */
[----:B------:R-:W-:Y:S05]  /*31650*/  WARPSYNC.COLLECTIVE R15, `(.L_x_8707) ;  /* 0x000000000f087348 */ /* 0x000fea0003c00000 */
[----:B------:R0:W1:Y:S02]  /*31660*/  SHFL.IDX P6, R14, R13, R12, R11 ;  /* 0x0000000c0d0e7389 */ /* 0x00006400000c000b */
[----:B01----:R-:W-:Y:S01]  /*31670*/  ENDCOLLECTIVE ;  /* 0x000000000000791b */ /* 0x003fe20003800000 */
.L_x_8707:
[----:B------:R-:W-:Y:S02]  /*31680*/  IMAD.MOV.U32 R13, RZ, RZ, R105 ;  /* 0x000000ffff0d7224 */ /* 0x000fe400078e0069 */
[----:B------:R-:W-:Y:S02]  /*31690*/  IMAD.MOV.U32 R12, RZ, RZ, R8 ;  /* 0x000000ffff0c7224 */ /* 0x000fe400078e0008 */
[----:B------:R-:W-:-:S07]  /*316a0*/  IMAD.MOV.U32 R30, RZ, RZ, R14 ;  /* 0x000000ffff1e7224 */ /* 0x000fce00078e000e */
[----:B------:R-:W-:Y:S05]  /*316b0*/  WARPSYNC.COLLECTIVE R15, `(.L_x_8708) ;  /* 0x000000000f087348 */ /* 0x000fea0003c00000 */
[----:B------:R0:W1:Y:S02]  /*316c0*/  SHFL.IDX P6, R14, R13, R12, R11 ;  /* 0x0000000c0d0e7389 */ /* 0x00006400000c000b */
[----:B01----:R-:W-:Y:S01]  /*316d0*/  ENDCOLLECTIVE ;  /* 0x000000000000791b */ /* 0x003fe20003800000 */
.L_x_8708:
[----:B------:R-:W-:Y:S01]  /*316e0*/  IMAD.MOV.U32 R13, RZ, RZ, R41 ;  /* 0x000000ffff0d7224 */ /* 0x000fe200078e0029 */
[----:B------:R-:W-:Y:S01]  /*316f0*/  SEL R41, R101, R26, P0 ;  /* 0x0000001a65297207 */ /* 0x000fe20000000000 */
[----:B------:R-:W-:-:S07]  /*31700*/  IMAD.MOV.U32 R105, RZ, RZ, R14 ;  /* 0x000000ffff697224 */ /* 0x000fce00078e000e */
[----:B------:R-:W-:Y:S05]  /*31710*/  WARPSYNC.COLLECTIVE R15, `(.L_x_8709) ;  /* 0x000000000f087348 */ /* 0x000fea0003c00000 */
[----:B------:R0:W1:Y:S02]  /*31720*/  SHFL.IDX P6, R14, R13, R12, R11 ;  /* 0x0000000c0d0e7389 */ /* 0x00006400000c000b */
[----:B01----:R-:W-:Y:S01]  /*31730*/  ENDCOLLECTIVE ;  /* 0x000000000000791b */ /* 0x003fe20003800000 */
.L_x_8709:
[----:B------:R-:W-:Y:S01]  /*31740*/  SEL R43, R28, R105, P0 ;  /* 0x000000691c2b7207 */ /* 0x000fe20000000000 */
[----:B------:R-:W-:Y:S02]  /*31750*/  IMAD.MOV.U32 R13, RZ, RZ, R139 ;  /* 0x000000ffff0d7224 */ /* 0x000fe400078e008b */
[----:B------:R-:W-:Y:S02]  /*31760*/  IMAD.MOV.U32 R12, RZ, RZ, R10 ;  /* 0x000000ffff0c7224 */ /* 0x000fe400078e000a */
[----:B------:R-:W-:-:S07]  /*31770*/  IMAD.MOV.U32 R107, RZ, RZ, R14 ;  /* 0x000000ffff6b7224 */ /* 0x000fce00078e000e */
[----:B------:R-:W-:Y:S05]  /*31780*/  WARPSYNC.COLLECTIVE R15, `(.L_x_8710) ;  /* 0x000000000f087348 */ /* 0x000fea0003c00000 */
[----:B------:R0:W1:Y:S02]  /*31790*/  SHFL.IDX P6, R14, R13, R12, R11 ;  /* 0x0000000c0d0e7389 */ /* 0x00006400000c000b */
[----:B01----:R-:W-:Y:S01]  /*317a0*/  ENDCOLLECTIVE ;  /* 0x000000000000791b */ /* 0x003fe20003800000 */
.L_x_8710:
[----:B------:R-:W-:Y:S02]  /*317b0*/  SEL R42, R30, R107, P0 ;  /* 0x0000006b1e2a7207 */ /* 0x000fe40000000000 */
[----:B------:R-:W-:Y:S01]  /*317c0*/  SEL R2, R107, R30, P0 ;  /* 0x0000001e6b027207 */ /* 0x000fe20000000000 */
[----:B------:R-:W-:Y:S02]  /*317d0*/  IMAD.MOV.U32 R13, RZ, RZ, R109 ;  /* 0x000000ffff0d7224 */ /* 0x000fe400078e006d */
[----:B------:R-:W-:-:S07]  /*317e0*/  IMAD.MOV.U32 R32, RZ, RZ, R14 ;  /* 0x000000ffff207224 */ /* 0x000fce00078e000e */
[----:B------:R-:W-:Y:S05]  /*317f0*/  WARPSYNC.COLLECTIVE R15, `(.L_x_8711) ;  /* 0x000000000f087348 */ /* 0x000fea0003c00000 */
[----:B------:R0:W1:Y:S02]  /*31800*/  SHFL.IDX P6, R14, R13, R12, R11 ;  /* 0x0000000c0d0e7389 */ /* 0x00006400000c000b */
[----:B01----:R-:W-:Y:S01]  /*31810*/  ENDCOLLECTIVE ;  /* 0x000000000000791b */ /* 0x003fe20003800000 */
.L_x_8711:
[----:B------:R-:W-:Y:S02]  /*31820*/  IMAD.MOV.U32 R13, RZ, RZ, R61 ;  /* 0x000000ffff0d7224 */ /* 0x000fe400078e003d */
[----:B------:R-:W-:Y:S01]  /*31830*/  IMAD.MOV.U32 R12, RZ, RZ, R8 ;  /* 0x000000ffff0c7224 */ /* 0x000fe200078e0008 */
[----:B------:R-:W-:-:S07]  /*31840*/  MOV R48, R14 ;  /* 0x0000000e00307202 */ /* 0x000fce0000000f00 */
[----:B------:R-:W-:Y:S05]  /*31850*/  WARPSYNC.COLLECTIVE R15, `(.L_x_8712) ;  /* 0x000000000f087348 */ /* 0x000fea0003c00000 */
[----:B------:R0:W1:Y:S02]  /*31860*/  SHFL.IDX P6, R14, R13, R12, R11 ;  /* 0x0000000c0d0e7389 */ /* 0x00006400000c000b */
[----:B01----:R-:W-:Y:S01]  /*31870*/  ENDCOLLECTIVE ;  /* 0x000000000000791b */ /* 0x003fe20003800000 */
.L_x_8712:
[----:B------:R-:W-:Y:S01]  /*31880*/  IMAD.MOV.U32 R13, RZ, RZ, R45 ;  /* 0x000000ffff0d7224 */ /* 0x000fe200078e002d */
[----:B------:R-:W-:Y:S01]  /*31890*/  SEL R45, R105, R28, P0 ;  /* 0x0000001c692d7207 */ /* 0x000fe20000000000 */
[----:B------:R-:W-:-:S07]  /*318a0*/  IMAD.MOV.U32 R61, RZ, RZ, R14 ;  /* 0x000000ffff3d7224 */ /* 0x000fce00078e000e */
[----:B------:R-:W-:Y:S05]  /*318b0*/  WARPSYNC.COLLECTIVE R15, `(.L_x_8713) ;  /* 0x000000000f087348 */ /* 0x000fea0003c00000 */
[----:B------:R0:W1:Y:S02]  /*318c0*/  SHFL.IDX P6, R14, R13, R12, R11 ;  /* 0x0000000c0d0e7389 */ /* 0x00006400000c000b */
[----:B01----:R-:W-:Y:S01]  /*318d0*/  ENDCOLLECTIVE ;  /* 0x000000000000791b */ /* 0x003fe20003800000 */
.L_x_8713:
[----:B------:R-:W-:Y:S02]  /*318e0*/  IMAD.MOV.U32 R13, RZ, RZ, R137 ;  /* 0x000000ffff0d7224 */ /* 0x000fe400078e0089 */
[----:B------:R-:W-:Y:S02]  /*318f0*/  IMAD.MOV.U32 R12, RZ, RZ, R10 ;  /* 0x000000ffff0c7224 */ /* 0x000fe400078e000a */
[----:B------:R-:W-:-:S07]  /*31900*/  IMAD.MOV.U32 R109, RZ, RZ, R14 ;  /* 0x000000ffff6d7224 */ /* 0x000fce00078e000e */
[----:B------:R-:W-:Y:S05]  /*31910*/  WARPSYNC.COLLECTIVE R15, `(.L_x_8714) ;  /* 0x000000000f087348 */ /* 0x000fea0003c00000 */
[----:B------:R0:W1:Y:S02]  /*31920*/  SHFL.IDX P6, R14, R13, R12, R11 ;  /* 0x0000000c0d0e7389 */ /* 0x00006400000c000b */
[----:B01----:R-:W-:Y:S01]  /*31930*/  ENDCOLLECTIVE ;  /* 0x000000000000791b */ /* 0x003fe20003800000 */
.L_x_8714:
[----:B------:R-:W-:Y:S02]  /*31940*/  SEL R46, R48, R109, P0 ;  /* 0x0000006d302e7207 */ /* 0x000fe40000000000 */
[----:B------:R-:W-:Y:S01]  /*31950*/  SEL R48, R109, R48, P0 ;  /* 0x000000306d307207 */ /* 0x000fe20000000000 */
[----:B------:R-:W-:Y:S02]  /*31960*/  IMAD.MOV.U32 R13, RZ, RZ, R111 ;  /* 0x000000ffff0d7224 */ /* 0x000fe400078e006f */
[----:B------:R-:W-:-:S07]  /*31970*/  IMAD.MOV.U32 R34, RZ, RZ, R14 ;  /* 0x000000ffff227224 */ /* 0x000fce00078e000e */
[----:B------:R-:W-:Y:S05]  /*31980*/  WARPSYNC.COLLECTIVE R15, `(.L_x_8715) ;  /* 0x000000000f087348 */ /* 0x000fea0003c00000 */
[----:B------:R0:W1:Y:S02]  /*31990*/  SHFL.IDX P6, R14, R13, R12, R11 ;  /* 0x0000000c0d0e7389 */ /* 0x00006400000c000b */
[----:B01----:R-:W-:Y:S01]  /*319a0*/  ENDCOLLECTIVE ;  /* 0x000000000000791b */ /* 0x003fe20003800000 */
.L_x_8715:
[----:B------:R-:W-:Y:S01]  /*319b0*/  IMAD.MOV.U32 R13, RZ, RZ, R53 ;  /* 0x000000ffff0d7224 */ /* 0x000fe200078e0035 */
[----:B------:R-:W-:Y:S01]  /*319c0*/  MOV R12, R8 ;  /* 0x00000008000c7202 */ /* 0x000fe20000000f00 */
[----:B------:R-:W-:-:S07]  /*319d0*/  IMAD.MOV.U32 R44, RZ, RZ, R14 ;  /* 0x000000ffff2c7224 */ /* 0x000fce00078e000e */
[----:B------:R-:W-:Y:S05]  /*319e0*/  WARPSYNC.COLLECTIVE R15, `(.L_x_8716) ;  /* 0x000000000f087348 */ /* 0x000fea0003c00000 */
[----:B------:R0:W1:Y:S02]  /*319f0*/  SHFL.IDX P6, R14, R13, R12, R11 ;  /* 0x0000000c0d0e7389 */ /* 0x00006400000c000b */
[----:B01----:R-:W-:Y:S01]  /*31a00*/  ENDCOLLECTIVE ;  /* 0x000000000000791b */ /* 0x003fe20003800000 */
.L_x_8716:
[----:B------:R-:W-:Y:S01]  /*31a10*/  IMAD.MOV.U32 R13, RZ, RZ, R47 ;  /* 0x000000ffff0d7224 */ /* 0x000fe200078e002f */
[----:B------:R-:W-:Y:S01]  /*31a20*/  SEL R47, R32, R61, P0 ;  /* 0x0000003d202f7207 */ /* 0x000fe20000000000 */
[----:B------:R-:W-:-:S07]  /*31a30*/  IMAD.MOV.U32 R53, RZ, RZ, R14 ;  /* 0x000000ffff357224 */ /* 0x000fce00078e000e */
[----:B------:R-:W-:Y:S05]  /*31a40*/  WARPSYNC.COLLECTIVE R15, `(.L_x_8717) ;  /* 0x000000000f087348 */ /* 0x000fea0003c00000 */
[----:B------:R0:W1:Y:S02]  /*31a50*/  SHFL.IDX P6, R14, R13, R12, R11 ;  /* 0x0000000c0d0e7389 */ /* 0x00006400000c000b */
[----:B01----:R-:W-:Y:S01]  /*31a60*/  ENDCOLLECTIVE ;  /* 0x000000000000791b */ /* 0x003fe20003800000 */
.L_x_8717:
[----:B------:R-:W-:Y:S02]  /*31a70*/  IMAD.MOV.U32 R13, RZ, RZ, R135 ;  /* 0x000000ffff0d7224 */ /* 0x000fe400078e0087 */
[----:B------:R-:W-:Y:S02]  /*31a80*/  IMAD.MOV.U32 R12, RZ, RZ, R10 ;  /* 0x000000ffff0c7224 */ /* 0x000fe400078e000a */
[----:B------:R-:W-:-:S07]  /*31a90*/  IMAD.MOV.U32 R111, RZ, RZ, R14 ;  /* 0x000000ffff6f7224 */ /* 0x000fce00078e000e */
[----:B------:R-:W-:Y:S05]  /*31aa0*/  WARPSYNC.COLLECTIVE R15, `(.L_x_8718) ;  /* 0x000000000f087348 */ /* 0x000fea0003c00000 */
[----:B------:R0:W1:Y:S02]  /*31ab0*/  SHFL.IDX P6, R14, R13, R12, R11 ;  /* 0x0000000c0d0e7389 */ /* 0x00006400000c000b */
[----:B01----:R-:W-:Y:S01]  /*31ac0*/  ENDCOLLECTIVE ;  /* 0x000000000000791b */ /* 0x003fe20003800000 */
.L_x_8718:
[----:B------:R-:W-:Y:S02]  /*31ad0*/  SEL R20, R44, R111, P0 ;  /* 0x0000006f2c147207 */ /* 0x000fe40000000000 */
[----:B------:R-:W-:Y:S01]  /*31ae0*/  SEL R44, R111, R44, P0 ;  /* 0x0000002c6f2c7207 */ /* 0x000fe20000000000 */
[----:B------:R-:W-:Y:S02]  /*31af0*/  IMAD.MOV.U32 R13, RZ, RZ, R113 ;  /* 0x000000ffff0d7224 */ /* 0x000fe400078e0071 */
[----:B------:R-:W-:-:S07]  /*31b00*/  IMAD.MOV.U32 R36, RZ, RZ, R14 ;  /* 0x000000ffff247224 */ /* 0x000fce00078e000e */
[----:B------:R-:W-:Y:S05]  /*31b10*/  WARPSYNC.COLLECTIVE R15, `(.L_x_8719) ;  /* 0x000000000f087348 */ /* 0x000fea0003c00000 */
[----:B------:R0:W1:Y:S02]  /*31b20*/  SHFL.IDX P6, R14, R13, R12, R11 ;  /* 0x0000000c0d0e7389 */ /* 0x00006400000c000b */
[----:B01----:R-:W-:Y:S01]  /*31b30*/  ENDCOLLECTIVE ;  /* 0x000000000000791b */ /* 0x003fe20003800000 */
.L_x_8719:
[----:B------:R-:W-:Y:S02]  /*31b40*/  IMAD.MOV.U32 R13, RZ, RZ, R95 ;  /* 0x000000ffff0d7224 */ /* 0x000fe400078e005f */
[----:B------:R-:W-:Y:S02]  /*31b50*/  IMAD.MOV.U32 R12, RZ, RZ, R8 ;  /* 0x000000ffff0c7224 */ /* 0x000fe400078e0008 */
[----:B------:R-:W-:-:S07]  /*31b60*/  IMAD.MOV.U32 R38, RZ, RZ, R14 ;  /* 0x000000ffff267224 */ /* 0x000fce00078e000e */
[----:B------:R-:W-:Y:S05]  /*31b70*/  WARPSYNC.COLLECTIVE R15, `(.L_x_8720) ;  /* 0x000000000f087348 */ /* 0x000fea0003c00000 */
[----:B------:R0:W1:Y:S02]  /*31b80*/  SHFL.IDX P6, R14, R13, R12, R11 ;  /* 0x0000000c0d0e7389 */ /* 0x00006400000c000b */
[----:B01----:R-:W-:Y:S01]  /*31b90*/  ENDCOLLECTIVE ;  /* 0x000000000000791b */ /* 0x003fe20003800000 */
.L_x_8720:
[----:B------:R-:W-:Y:S02]  /*31ba0*/  MOV R13, R49 ;  /* 0x00000031000d7202 */ /* 0x000fe40000000f00 */
[----:B------:R-:W-:Y:S01]  /*31bb0*/  SEL R49, R61, R32, P0 ;  /* 0x000000203d317207 */ /* 0x000fe20000000000 */
[----:B------:R-:W-:-:S07]  /*31bc0*/  IMAD.MOV.U32 R95, RZ, RZ, R14 ;  /* 0x000000ffff5f7224 */ /* 0x000fce00078e000e */
[----:B------:R-:W-:Y:S05]  /*31bd0*/  WARPSYNC.COLLECTIVE R15, `(.L_x_8721) ;  /* 0x000000000f087348 */ /* 0x000fea0003c00000 */
[----:B------:R0:W1:Y:S02]  /*31be0*/  SHFL.IDX P6, R14, R13, R12, R11 ;  /* 0x0000000c0d0e7389 */ /* 0x00006400000c000b */
[----:B01----:R-:W-:Y:S01]  /*31bf0*/  ENDCOLLECTIVE ;  /* 0x000000000000791b */ /* 0x003fe20003800000 */
.L_x_8721:
[----:B------:R-:W-:Y:S01]  /*31c00*/  SEL R61, R95, R36, P0 ;  /* 0x000000245f3d7207 */ /* 0x000fe20000000000 */
[----:B------:R-:W-:Y:S02]  /*31c10*/  IMAD.MOV.U32 R13, RZ, RZ, R133 ;  /* 0x000000ffff0d7224 */ /* 0x000fe400078e0085 */
[----:B------:R-:W-:Y:S02]  /*31c20*/  IMAD.MOV.U32 R12, RZ, RZ, R10 ;  /* 0x000000ffff0c7224 */ /* 0x000fe400078e000a */
[----:B------:R-:W-:-:S07]  /*31c30*/  IMAD.MOV.U32 R113, RZ, RZ, R14 ;  /* 0x000000ffff717224 */ /* 0x000fce00078e000e */
[----:B------:R-:W-:Y:S05]  /*31c40*/  WARPSYNC.COLLECTIVE R15, `(.L_x_8722) ;  /* 0x000000000f087348 */ /* 0x000fea0003c00000 */
[----:B------:R0:W1:Y:S02]  /*31c50*/  SHFL.IDX P6, R14, R13, R12, R11 ;  /* 0x0000000c0d0e7389 */ /* 0x00006400000c000b */
[----:B01----:R-:W-:Y:S01]  /*31c60*/  ENDCOLLECTIVE ;  /* 0x000000000000791b */ /* 0x003fe20003800000 */
.L_x_8722:
[----:B------:R-:W-:Y:S02]  /*31c70*/  SEL R50, R38, R113, P0 ;  /* 0x0000007126327207 */ /* 0x000fe40000000000 */
[----:B------:R-:W-:Y:S01]  /*31c80*/  SEL R114, R113, R38, P0 ;  /* 0x0000002671727207 */ /* 0x000fe20000000000 */
[----:B------:R-:W-:Y:S02]  /*31c90*/  IMAD.MOV.U32 R13, RZ, RZ, R117 ;  /* 0x000000ffff0d7224 */ /* 0x000fe400078e0075 */
[----:B------:R-:W-:-:S07]  /*31ca0*/  IMAD.MOV.U32 R52, RZ, RZ, R14 ;  /* 0x000000ffff347224 */ /* 0x000fce00078e000e */
[----:B------:R-:W-:Y:S05]  /*31cb0*/  WARPSYNC.COLLECTIVE R15, `(.L_x_8723) ;  /* 0x000000000f087348 */ /* 0x000fea0003c00000 */
[----:B------:R0:W1:Y:S02]  /*31cc0*/  SHFL.IDX P6, R14, R13, R12, R11 ;  /* 0x0000000c0d0e7389 */ /* 0x00006400000c000b */
[----:B01----:R-:W-:Y:S01]  /*31cd0*/  ENDCOLLECTIVE ;  /* 0x000000000000791b */ /* 0x003fe20003800000 */
.L_x_8723:
[----:B------:R-:W-:Y:S02]  /*31ce0*/  IMAD.MOV.U32 R13, RZ, RZ, R115 ;  /* 0x000000ffff0d7224 */ /* 0x000fe400078e0073 */
[----:B------:R-:W-:Y:S02]  /*31cf0*/  IMAD.MOV.U32 R12, RZ, RZ, R8 ;  /* 0x000000ffff0c7224 */ /* 0x000fe400078e0008 */
[----:B------:R-:W-:-:S07]  /*31d00*/  IMAD.MOV.U32 R54, RZ, RZ, R14 ;  /* 0x000000ffff367224 */ /* 0x000fce00078e000e */
[----:B------:R-:W-:Y:S05]  /*31d10*/  WARPSYNC.COLLECTIVE R15, `(.L_x_8724) ;  /* 0x000000000f087348 */ /* 0x000fea0003c00000 */
[----:B------:R0:W1:Y:S02]  /*31d20*/  SHFL.IDX P6, R14, R13, R12, R11 ;  /* 0x0000000c0d0e7389 */ /* 0x00006400000c000b */
[----:B01----:R-:W-:Y:S01]  /*31d30*/  ENDCOLLECTIVE ;  /* 0x000000000000791b */ /* 0x003fe20003800000 */
.L_x_8724:
[----:B------:R-:W-:Y:S01]  /*31d40*/  IMAD.MOV.U32 R13, RZ, RZ, R55 ;  /* 0x000000ffff0d7224 */ /* 0x000fe200078e0037 */
[----:B------:R-:W-:Y:S01]  /*31d50*/  SEL R55, R36, R95, P0 ;  /* 0x0000005f24377207 */ /* 0x000fe20000000000 */
[----:B------:R-:W-:-:S07]  /*31d60*/  IMAD.MOV.U32 R115, RZ, RZ, R14 ;  /* 0x000000ffff737224 */ /* 0x000fce00078e000e */
[----:B------:R-:W-:Y:S05]  /*31d70*/  WARPSYNC.COLLECTIVE R15, `(.L_x_8725) ;  /* 0x000000000f087348 */ /* 0x000fea0003c00000 */
[----:B------:R0:W1:Y:S02]  /*31d80*/  SHFL.IDX P6, R14, R13, R12, R11 ;  /* 0x0000000c0d0e7389 */ /* 0x00006400000c000b */
[----:B01----:R-:W-:Y:S01]  /*31d90*/  ENDCOLLECTIVE ;  /* 0x000000000000791b */ /* 0x003fe20003800000 */
.L_x_8725:
        /* <DEDUP_REMOVED lines=8> */
.L_x_8726:
[----:B------:R-:W-:Y:S02]  /*31e20*/  SEL R116, R54, R117, P0 ;  /* 0x0000007536747207 */ /* 0x000fe40000000000 */
[----:B------:R-:W-:Y:S01]  /*31e30*/  SEL R118, R117, R54, P0 ;  /* 0x0000003675767207 */ /* 0x000fe20000000000 */
[----:B------:R-:W-:Y:S02]  /*31e40*/  IMAD.MOV.U32 R13, RZ, RZ, R121 ;  /* 0x000000ffff0d7224 */ /* 0x000fe400078e0079 */
[----:B------:R-:W-:-:S07]  /*31e50*/  IMAD.MOV.U32 R56, RZ, RZ, R14 ;  /* 0x000000ffff387224 */ /* 0x000fce00078e000e */
[----:B------:R-:W-:Y:S05]  /*31e60*/  WARPSYNC.COLLECTIVE R15, `(.L_x_8727) ;  /* 0x000000000f087348 */ /* 0x000fea0003c00000 */
[----:B------:R0:W1:Y:S02]  /*31e70*/  SHFL.IDX P6, R14, R13, R12, R11 ;  /* 0x0000000c0d0e7389 */ /* 0x00006400000c000b */
[----:B01----:R-:W-:Y:S01]  /*31e80*/  ENDCOLLECTIVE ;  /* 0x000000000000791b */ /* 0x003fe20003800000 */
.L_x_8727:
[----:B------:R-:W-:Y:S02]  /*31e90*/  IMAD.MOV.U32 R13, RZ, RZ, R119 ;  /* 0x000000ffff0d7224 */ /* 0x000fe400078e0077 */
[----:B------:R-:W-:Y:S02]  /*31ea0*/  IMAD.MOV.U32 R12, RZ, RZ, R8 ;  /* 0x000000ffff0c7224 */ /* 0x000fe400078e0008 */
[----:B------:R-:W-:-:S07]  /*31eb0*/  IMAD.MOV.U32 R58, RZ, RZ, R14 ;  /* 0x000000ffff3a7224 */ /* 0x000fce00078e000e */
[----:B------:R-:W-:Y:S05]  /*31ec0*/  WARPSYNC.COLLECTIVE R15, `(.L_x_8728) ;  /* 0x000000000f087348 */ /* 0x000fea0003c00000 */
[----:B------:R0:W1:Y:S02]  /*31ed0*/  SHFL.IDX P6, R14, R13, R12, R11 ;  /* 0x0000000c0d0e7389 */ /* 0x00006400000c000b */
[----:B01----:R-:W-:Y:S01]  /*31ee0*/  ENDCOLLECTIVE ;  /* 0x000000000000791b */ /* 0x003fe20003800000 */
.L_x_8728:
[----:B------:R-:W-:Y:S01]  /*31ef0*/  IMAD.MOV.U32 R13, RZ, RZ, R51 ;  /* 0x000000ffff0d7224 */ /* 0x000fe200078e0033 */
[----:B------:R-:W-:Y:S02]  /*31f00*/  SEL R51, R34, R53, P0 ;  /* 0x0000003522337207 */ /* 0x000fe40000000000 */
[----:B------:R-:W-:Y:S01]  /*31f10*/  SEL R53, R53, R34, P0 ;  /* 0x0000002235357207 */ /* 0x000fe20000000000 */
[----:B------:R-:W-:-:S07]  /*31f20*/  IMAD.MOV.U32 R119, RZ, RZ, R14 ;  /* 0x000000ffff777224 */ /* 0x000fce00078e000e */
[----:B------:R-:W-:Y:S05]  /*31f30*/  WARPSYNC.COLLECTIVE R15, `(.L_x_8729) ;  /* 0x000000000f087348 */ /* 0x000fea0003c00000 */
[----:B------:R0:W1:Y:S02]  /*31f40*/  SHFL.IDX P6, R14, R13, R12, R11 ;  /* 0x0000000c0d0e7389 */ /* 0x00006400000c000b */
[----:B01----:R-:W-:Y:S01]  /*31f50*/  ENDCOLLECTIVE ;  /* 0x000000000000791b */ /* 0x003fe20003800000 */
.L_x_8729:
        /* <DEDUP_REMOVED lines=8> */
.L_x_8730:
[----:B------:R-:W-:Y:S02]  /*31fe0*/  SEL R52, R58, R121, P0 ;  /* 0x000000793a347207 */ /* 0x000fe40000000000 */
[----:B------:R-:W-:Y:S01]  /*31ff0*/  SEL R54, R121, R58, P0 ;  /* 0x0000003a79367207 */ /* 0x000fe20000000000 */
[----:B------:R-:W-:Y:S01]  /*32000*/  IMAD.MOV.U32 R13, RZ, RZ, R127 ;  /* 0x000000ffff0d7224 */ /* 0x000fe200078e007f */
[----:B------:R-:W-:-:S07]  /*32010*/  MOV R60, R14 ;  /* 0x0000000e003c7202 */ /* 0x000fce0000000f00 */
[----:B------:R-:W-:Y:S05]  /*32020*/  WARPSYNC.COLLECTIVE R15, `(.L_x_8731) ;  /* 0x000000000f087348 */ /* 0x000fea0003c00000 */
[----:B------:R0:W1:Y:S02]  /*32030*/  SHFL.IDX P6, R14, R13, R12, R11 ;  /* 0x0000000c0d0e7389 */ /* 0x00006400000c000b */
[----:B01----:R-:W-:Y:S01]  /*32040*/  ENDCOLLECTIVE ;  /* 0x000000000000791b */ /* 0x003fe20003800000 */
.L_x_8731:
[----:B------:R-:W-:Y:S02]  /*32050*/  IMAD.MOV.U32 R13, RZ, RZ, R123 ;  /* 0x000000ffff0d7224 */ /* 0x000fe400078e007b */
[----:B------:R-:W-:Y:S02]  /*32060*/  IMAD.MOV.U32 R12, RZ, RZ, R8 ;  /* 0x000000ffff0c7224 */ /* 0x000fe400078e0008 */
[----:B------:R-:W-:-:S07]  /*32070*/  IMAD.MOV.U32 R70, RZ, RZ, R14 ;  /* 0x000000ffff467224 */ /* 0x000fce00078e000e */
[----:B------:R-:W-:Y:S05]  /*32080*/  WARPSYNC.COLLECTIVE R15, `(.L_x_8732) ;  /* 0x000000000f087348 */ /* 0x000fea0003c00000 */
[----:B------:R0:W1:Y:S02]  /*32090*/  SHFL.IDX P6, R14, R13, R12, R11 ;  /* 0x0000000c0d0e7389 */ /* 0x00006400000c000b */
[----:B01----:R-:W-:Y:S01]  /*320a0*/  ENDCOLLECTIVE ;  /* 0x000000000000791b */ /* 0x003fe20003800000 */
.L_x_8732:
[----:B------:R-:W-:Y:S02]  /*320b0*/  IMAD.MOV.U32 R13, RZ, RZ, R83 ;  /* 0x000000ffff0d7224 */ /* 0x000fe400078e0053 */
[----:B------:R-:W-:-:S07]  /*320c0*/  IMAD.MOV.U32 R123, RZ, RZ, R14 ;  /* 0x000000ffff7b7224 */ /* 0x000fce00078e000e */
[----:B------:R-:W-:Y:S05]  /*320d0*/  WARPSYNC.COLLECTIVE R15, `(.L_x_8733) ;  /* 0x000000000f087348 */ /* 0x000fea0003c00000 */
[----:B------:R0:W1:Y:S02]  /*320e0*/  SHFL.IDX P6, R14, R13, R12, R11 ;  /* 0x0000000c0d0e7389 */ /* 0x00006400000c000b */
[----:B01----:R-:W-:Y:S01]  /*320f0*/  ENDCOLLECTIVE ;  /* 0x000000000000791b */ /* 0x003fe20003800000 */
.L_x_8733:
[----:B------:R-:W-:Y:S02]  /*32100*/  IMAD.MOV.U32 R13, RZ, RZ, R93 ;  /* 0x000000ffff0d7224 */ /* 0x000fe400078e005d */
[----:B------:R-:W-:Y:S02]  /*32110*/  IMAD.MOV.U32 R12, RZ, RZ, R10 ;  /* 0x000000ffff0c7224 */ /* 0x000fe400078e000a */
[----:B------:R-:W-:-:S07]  /*32120*/  IMAD.MOV.U32 R83, RZ, RZ, R14 ;  /* 0x000000ffff537224 */ /* 0x000fce00078e000e */
[----:B------:R-:W-:Y:S05]  /*32130*/  WARPSYNC.COLLECTIVE R15, `(.L_x_8734) ;  /* 0x000000000f087348 */ /* 0x000fea0003c00000 */
[----:B------:R0:W1:Y:S02]  /*32140*/  SHFL.IDX P6, R14, R13, R12, R11 ;  /* 0x0000000c0d0e7389 */ /* 0x00006400000c000b */
[----:B01----:R-:W-:Y:S01]  /*32150*/  ENDCOLLECTIVE ;  /* 0x000000000000791b */ /* 0x003fe20003800000 */
.L_x_8734:
[----:B------:R-:W-:Y:S02]  /*32160*/  SEL R68, R70, R83, P0 ;  /* 0x0000005346447207 */ /* 0x000fe40000000000 */
[----:B------:R-:W-:Y:S01]  /*32170*/  SEL R70, R83, R70, P0 ;  /* 0x0000004653467207 */ /* 0x000fe20000000000 */
[----:B------:R-:W-:Y:S02]  /*32180*/  IMAD.MOV.U32 R83, RZ, RZ, RZ ;  /* 0x000000ffff537224 */ /* 0x000fe400078e00ff */
[----:B------:R-:W-:Y:S02]  /*32190*/  IMAD.MOV.U32 R13, RZ, RZ, R91 ;  /* 0x000000ffff0d7224 */ /* 0x000fe400078e005b */
[----:B------:R-:W-:-:S07]  /*321a0*/  IMAD.MOV.U32 R93, RZ, RZ, R14 ;  /* 0x000000ffff5d7224 */ /* 0x000fce00078e000e */
[----:B------:R-:W-:Y:S05]  /*321b0*/  WARPSYNC.COLLECTIVE R15, `(.L_x_8735) ;  /* 0x000000000f087348 */ /* 0x000fea0003c00000 */
[----:B------:R0:W1:Y:S02]  /*321c0*/  SHFL.IDX P6, R14, R13, R12, R11 ;  /* 0x0000000c0d0e7389 */ /* 0x00006400000c000b */
[----:B01----:R-:W-:Y:S01]  /*321d0*/  ENDCOLLECTIVE ;  /* 0x000000000000791b */ /* 0x003fe20003800000 */
.L_x_8735:
[----:B------:R-:W-:Y:S01]  /*321e0*/  IMAD.MOV.U32 R13, RZ, RZ, R71 ;  /* 0x000000ffff0d7224 */ /* 0x000fe200078e0047 */
[----:B------:R-:W-:Y:S01]  /*321f0*/  SEL R71, R123, R60, P0 ;  /* 0x0000003c7b477207 */ /* 0x000fe20000000000 */
[----:B------:R-:W-:Y:S01]  /*32200*/  IMAD.MOV.U32 R12, RZ, RZ, R8 ;  /* 0x000000ffff0c7224 */ /* 0x000fe200078e0008 */
[----:B------:R-:W-:-:S07]  /*32210*/  MOV R91, R14 ;  /* 0x0000000e005b7202 */ /* 0x000fce0000000f00 */
[----:B------:R-:W-:Y:S05]  /*32220*/  WARPSYNC.COLLECTIVE R15, `(.L_x_8736) ;  /* 0x000000000f087348 */ /* 0x000fea0003c00000 */
[----:B------:R0:W1:Y:S02]  /*32230*/  SHFL.IDX P6, R14, R13, R12, R11 ;  /* 0x0000000c0d0e7389 */ /* 0x00006400000c000b */
[----:B01----:R-:W-:Y:S01]  /*32240*/  ENDCOLLECTIVE ;  /* 0x000000000000791b */ /* 0x003fe20003800000 */
.L_x_8736:
[----:B------:R-:W-:Y:S01]  /*32250*/  IMAD.MOV.U32 R13, RZ, RZ, R69 ;  /* 0x000000ffff0d7224 */ /* 0x000fe200078e0045 */
[----:B------:R-:W-:Y:S01]  /*32260*/  SEL R69, R60, R123, P0 ;  /* 0x0000007b3c457207 */ /* 0x000fe20000000000 */
[----:B------:R-:W-:-:S07]  /*32270*/  IMAD.MOV.U32 R62, RZ, RZ, R14 ;  /* 0x000000ffff3e7224 */ /* 0x000fce00078e000e */
[----:B------:R-:W-:Y:S05]  /*32280*/  WARPSYNC.COLLECTIVE R15, `(.L_x_8737) ;  /* 0x000000000f087348 */ /* 0x000fea0003c00000 */
[----:B------:R0:W1:Y:S02]  /*32290*/  SHFL.IDX P6, R14, R13, R12, R11 ;  /* 0x0000000c0d0e7389 */ /* 0x00006400000c000b */
[----:B01----:R-:W-:Y:S01]  /*322a0*/  ENDCOLLECTIVE ;  /* 0x000000000000791b */ /* 0x003fe20003800000 */
.L_x_8737:
[----:B------:R-:W-:Y:S02]  /*322b0*/  IMAD.MOV.U32 R13, RZ, RZ, R87 ;  /* 0x000000ffff0d7224 */ /* 0x000fe400078e0057 */
[----:B------:R-:W-:Y:S02]  /*322c0*/  IMAD.MOV.U32 R12, RZ, RZ, R10 ;  /* 0x000000ffff0c7224 */ /* 0x000fe400078e000a */
[----:B------:R-:W-:-:S07]  /*322d0*/  IMAD.MOV.U32 R72, RZ, RZ, R14 ;  /* 0x000000ffff487224 */ /* 0x000fce00078e000e */
[----:B------:R-:W-:Y:S05]  /*322e0*/  WARPSYNC.COLLECTIVE R15, `(.L_x_8738) ;  /* 0x000000000f087348 */ /* 0x000fea0003c00000 */
[----:B------:R0:W1:Y:S02]  /*322f0*/  SHFL.IDX P6, R14, R13, R12, R11 ;  /* 0x0000000c0d0e7389 */ /* 0x00006400000c000b */
[----:B01----:R-:W-:Y:S01]  /*32300*/  ENDCOLLECTIVE ;  /* 0x000000000000791b */ /* 0x003fe20003800000 */
.L_x_8738:
[----:B------:R-:W-:Y:S02]  /*32310*/  SEL R56, R91, R72, P0 ;  /* 0x000000485b387207 */ /* 0x000fe40000000000 */
[----:B------:R-:W-:Y:S01]  /*32320*/  SEL R58, R72, R91, P0 ;  /* 0x0000005b483a7207 */ /* 0x000fe20000000000 */
[----:B------:R-:W-:Y:S02]  /*32330*/  IMAD.MOV.U32 R13, RZ, RZ, R85 ;  /* 0x000000ffff0d7224 */ /* 0x000fe400078e0055 */
[----:B------:R-:W-:-:S07]  /*32340*/  IMAD.MOV.U32 R87, RZ, RZ, R14 ;  /* 0x000000ffff577224 */ /* 0x000fce00078e000e */
[----:B------:R-:W-:Y:S05]  /*32350*/  WARPSYNC.COLLECTIVE R15, `(.L_x_8739) ;  /* 0x000000000f087348 */ /* 0x000fea0003c00000 */
[----:B------:R0:W1:Y:S02]  /*32360*/  SHFL.IDX P6, R14, R13, R12, R11 ;  /* 0x0000000c0d0e7389 */ /* 0x00006400000c000b */
[----:B01----:R-:W-:Y:S01]  /*32370*/  ENDCOLLECTIVE ;  /* 0x000000000000791b */ /* 0x003fe20003800000 */
.L_x_8739:
[----:B------:R-:W-:Y:S01]  /*32380*/  IMAD.MOV.U32 R13, RZ, RZ, R73 ;  /* 0x000000ffff0d7224 */ /* 0x000fe200078e0049 */
[----:B------:R-:W-:Y:S01]  /*32390*/  MOV R12, R8 ;  /* 0x00000008000c7202 */ /* 0x000fe20000000f00 */
[----:B------:R-:W-:-:S07]  /*323a0*/  IMAD.MOV.U32 R85, RZ, RZ, R14 ;  /* 0x000000ffff557224 */ /* 0x000fce00078e000e */
[----:B------:R-:W-:Y:S05]  /*323b0*/  WARPSYNC.COLLECTIVE R15, `(.L_x_8740) ;  /* 0x000000000f087348 */ /* 0x000fea0003c00000 */
[----:B------:R0:W1:Y:S02]  /*323c0*/  SHFL.IDX P6, R14, R13, R12, R11 ;  /* 0x0000000c0d0e7389 */ /* 0x00006400000c000b */
[----:B01----:R-:W-:Y:S01]  /*323d0*/  ENDCOLLECTIVE ;  /* 0x000000000000791b */ /* 0x003fe20003800000 */
.L_x_8740:
[----:B------:R-:W-:Y:S02]  /*323e0*/  IMAD.MOV.U32 R13, RZ, RZ, R65 ;  /* 0x000000ffff0d7224 */ /* 0x000fe400078e0041 */
[----:B------:R-:W-:-:S07]  /*323f0*/  IMAD.MOV.U32 R74, RZ, RZ, R14 ;  /* 0x000000ffff4a7224 */ /* 0x000fce00078e000e */
[----:B------:R-:W-:Y:S05]  /*32400*/  WARPSYNC.COLLECTIVE R15, `(.L_x_8741) ;  /* 0x000000000f087348 */ /* 0x000fea0003c00000 */
[----:B------:R0:W1:Y:S02]  /*32410*/  SHFL.IDX P6, R14, R13, R12, R11 ;  /* 0x0000000c0d0e7389 */ /* 0x00006400000c000b */
[----:B01----:R-:W-:Y:S01]  /*32420*/  ENDCOLLECTIVE ;  /* 0x000000000000791b */ /* 0x003fe20003800000 */
.L_x_8741:
[----:B------:R-:W-:Y:S01]  /*32430*/  SEL R65, R74, R87, P0 ;  /* 0x000000574a417207 */ /* 0x000fe20000000000 */
[----:B------:R-:W-:Y:S02]  /*32440*/  IMAD.MOV.U32 R13, RZ, RZ, R81 ;  /* 0x000000ffff0d7224 */ /* 0x000fe400078e0051 */
[----:B------:R-:W-:Y:S02]  /*32450*/  IMAD.MOV.U32 R12, RZ, RZ, R10 ;  /* 0x000000ffff0c7224 */ /* 0x000fe400078e000a */
[----:B------:R-:W-:-:S07]  /*32460*/  IMAD.MOV.U32 R76, RZ, RZ, R14 ;  /* 0x000000ffff4c7224 */ /* 0x000fce00078e000e */
[----:B------:R-:W-:Y:S05]  /*32470*/  WARPSYNC.COLLECTIVE R15, `(.L_x_8742) ;  /* 0x000000000f087348 */ /* 0x000fea0003c00000 */
[----:B------:R0:W1:Y:S02]  /*32480*/  SHFL.IDX P6, R14, R13, R12, R11 ;  /* 0x0000000c0d0e7389 */ /* 0x00006400000c000b */
[----:B01----:R-:W-:Y:S01]  /*32490*/  ENDCOLLECTIVE ;  /* 0x000000000000791b */ /* 0x003fe20003800000 */
.L_x_8742:
[----:B------:R-:W-:Y:S01]  /*324a0*/  SEL R60, R85, R76, P0 ;  /* 0x0000004c553c7207 */ /* 0x000fe20000000000 */
[----:B------:R-:W-:Y:S02]  /*324b0*/  IMAD.MOV.U32 R13, RZ, RZ, R79 ;  /* 0x000000ffff0d7224 */ /* 0x000fe400078e004f */
[----:B------:R-:W-:-:S07]  /*324c0*/  IMAD.MOV.U32 R81, RZ, RZ, R14 ;  /* 0x000000ffff517224 */ /* 0x000fce00078e000e */
[----:B------:R-:W-:Y:S05]  /*324d0*/  WARPSYNC.COLLECTIVE R15, `(.L_x_8743) ;  /* 0x000000000f087348 */ /* 0x000fea0003c00000 */
[----:B------:R0:W1:Y:S02]  /*324e0*/  SHFL.IDX P6, R14, R13, R12, R11 ;  /* 0x0000000c0d0e7389 */ /* 0x00006400000c000b */
[----:B01----:R-:W-:Y:S01]  /*324f0*/  ENDCOLLECTIVE ;  /* 0x000000000000791b */ /* 0x003fe20003800000 */
.L_x_8743:
[----:B------:R-:W-:Y:S01]  /*32500*/  IMAD.MOV.U32 R13, RZ, RZ, R63 ;  /* 0x000000ffff0d7224 */ /* 0x000fe200078e003f */
[----:B------:R-:W-:Y:S01]  /*32510*/  SEL R63, R87, R74, P0 ;  /* 0x0000004a573f7207 */ /* 0x000fe20000000000 */
[----:B------:R-:W-:Y:S02]  /*32520*/  IMAD.MOV.U32 R12, RZ, RZ, R8 ;  /* 0x000000ffff0c7224 */ /* 0x000fe400078e0008 */
[----:B------:R-:W-:-:S07]  /*32530*/  IMAD.MOV.U32 R78, RZ, RZ, R14 ;  /* 0x000000ffff4e7224 */ /* 0x000fce00078e000e */
[----:B------:R-:W-:Y:S05]  /*32540*/  WARPSYNC.COLLECTIVE R15, `(.L_x_8744) ;  /* 0x000000000f087348 */ /* 0x000fea0003c00000 */
[----:B------:R0:W1:Y:S02]  /*32550*/  SHFL.IDX P6, R14, R13, R12, R11 ;  /* 0x0000000c0d0e7389 */ /* 0x00006400000c000b */
[----:B01----:R-:W-:Y:S01]  /*32560*/  ENDCOLLECTIVE ;  /* 0x000000000000791b */ /* 0x003fe20003800000 */
.L_x_8744:
[----:B------:R-:W-:Y:S02]  /*32570*/  MOV R13, R59 ;  /* 0x0000003b000d7202 */ /* 0x000fe40000000f00 */
[----:B------:R-:W-:Y:S01]  /*32580*/  SEL R59, R62, R93, P0 ;  /* 0x0000005d3e3b7207 */ /* 0x000fe20000000000 */
[----:B------:R-:W-:-:S07]  /*32590*/  IMAD.MOV.U32 R104, RZ, RZ, R14 ;  /* 0x000000ffff687224 */ /* 0x000fce00078e000e */
[----:B------:R-:W-:Y:S05]  /*325a0*/  WARPSYNC.COLLECTIVE R15, `(.L_x_8745) ;  /* 0x000000000f087348 */ /* 0x000fea0003c00000 */
[----:B------:R0:W1:Y:S02]  /*325b0*/  SHFL.IDX P6, R14, R13, R12, R11 ;  /* 0x0000000c0d0e7389 */ /* 0x00006400000c000b */
[----:B01----:R-:W-:Y:S01]  /*325c0*/  ENDCOLLECTIVE ;  /* 0x000000000000791b */ /* 0x003fe20003800000 */
.L_x_8745:
        /* <DEDUP_REMOVED lines=8> */
.L_x_8746:
[----:B------:R-:W-:Y:S02]  /*32650*/  IMAD.MOV.U32 R13, RZ, RZ, R75 ;  /* 0x000000ffff0d7224 */ /* 0x000fe400078e004b */
[----:B------:R-:W-:-:S07]  /*32660*/  IMAD.MOV.U32 R106, RZ, RZ, R14 ;  /* 0x000000ffff6a7224 */ /* 0x000fce00078e000e */
[----:B------:R-:W-:Y:S05]  /*32670*/  WARPSYNC.COLLECTIVE R15, `(.L_x_8747) ;  /* 0x000000000f087348 */ /* 0x000fea0003c00000 */
[----:B------:R0:W1:Y:S02]  /*32680*/  SHFL.IDX P6, R14, R13, R12, R11 ;  /* 0x0000000c0d0e7389 */ /* 0x00006400000c000b */
[----:B01----:R-:W-:Y:S01]  /*32690*/  ENDCOLLECTIVE ;  /* 0x000000000000791b */ /* 0x003fe20003800000 */
.L_x_8747:
[----:B------:R-:W-:Y:S01]  /*326a0*/  IMAD.MOV.U32 R13, RZ, RZ, R57 ;  /* 0x000000ffff0d7224 */ /* 0x000fe200078e0039 */
        /* <DEDUP_REMOVED lines=9> */
.L_x_8748:
[----:B------:R-:W-:Y:S02]  /*32740*/  IMAD.MOV.U32 R13, RZ, RZ, R35 ;  /* 0x000000ffff0d7224 */ /* 0x000fe400078e0023 */
[----:B------:R-:W-:-:S07]  /*32750*/  IMAD.MOV.U32 R129, RZ, RZ, R14 ;  /* 0x000000ffff817224 */ /* 0x000fce00078e000e */
[----:B------:R-:W-:Y:S05]  /*32760*/  WARPSYNC.COLLECTIVE R15, `(.L_x_8749) ;  /* 0x000000000f087348 */ /* 0x000fea0003c00000 */
[----:B------:R0:W1:Y:S02]  /*32770*/  SHFL.IDX P6, R14, R13, R12, R11 ;  /* 0x0000000c0d0e7389 */ /* 0x00006400000c000b */
[----:B01----:R-:W-:Y:S01]  /*32780*/  ENDCOLLECTIVE ;  /* 0x000000000000791b */ /* 0x003fe20003800000 */
.L_x_8749:
        /* <DEDUP_REMOVED lines=8> */
.L_x_8750:
[----:B------:R-:W-:Y:S02]  /*32810*/  SEL R104, R75, R108, P0 ;  /* 0x0000006c4b687207 */ /* 0x000fe40000000000 */
[----:B------:R-:W-:Y:S01]  /*32820*/  SEL R128, R108, R75, P0 ;  /* 0x0000004b6c807207 */ /* 0x000fe20000000000 */
[----:B------:R-:W-:Y:S02]  /*32830*/  IMAD.MOV.U32 R13, RZ, RZ, R39 ;  /* 0x000000ffff0d7224 */ /* 0x000fe400078e0027 */
[----:B------:R-:W-:-:S07]  /*32840*/  IMAD.MOV.U32 R37, RZ, RZ, R14 ;  /* 0x000000ffff257224 */ /* 0x000fce00078e000e */
[----:B------:R-:W-:Y:S05]  /*32850*/  WARPSYNC.COLLECTIVE R15, `(.L_x_8751) ;  /* 0x000000000f087348 */ /* 0x000fea0003c00000 */
[----:B------:R0:W1:Y:S02]  /*32860*/  SHFL.IDX P6, R14, R13, R12, R11 ;  /* 0x0000000c0d0e7389 */ /* 0x00006400000c000b */
[----:B01----:R-:W-:Y:S01]  /*32870*/  ENDCOLLECTIVE ;  /* 0x000000000000791b */ /* 0x003fe20003800000 */
.L_x_8751:
[----:B------:R-:W-:Y:S02]  /*32880*/  IMAD.MOV.U32 R13, RZ, RZ, R33 ;  /* 0x000000ffff0d7224 */ /* 0x000fe400078e0021 */
[----:B------:R-:W-:Y:S02]  /*32890*/  IMAD.MOV.U32 R12, RZ, RZ, R8 ;  /* 0x000000ffff0c7224 */ /* 0x000fe400078e0008 */
[----:B------:R-:W-:-:S07]  /*328a0*/  IMAD.MOV.U32 R39, RZ, RZ, R14 ;  /* 0x000000ffff277224 */ /* 0x000fce00078e000e */
[----:B------:R-:W-:Y:S05]  /*328b0*/  WARPSYNC.COLLECTIVE R15, `(.L_x_8752) ;  /* 0x000000000f087348 */ /* 0x000fea0003c00000 */
[----:B------:R0:W1:Y:S02]  /*328c0*/  SHFL.IDX P6, R14, R13, R12, R11 ;  /* 0x0000000c0d0e7389 */ /* 0x00006400000c000b */
[----:B01----:R-:W-:Y:S01]  /*328d0*/  ENDCOLLECTIVE ;  /* 0x000000000000791b */ /* 0x003fe20003800000 */
.L_x_8752:
[----:B------:R-:W-:Y:S02]  /*328e0*/  IMAD.MOV.U32 R13, RZ, RZ, R31 ;  /* 0x000000ffff0d7224 */ /* 0x000fe400078e001f */
[----:B------:R-:W-:-:S07]  /*328f0*/  IMAD.MOV.U32 R110, RZ, RZ, R14 ;  /* 0x000000ffff6e7224 */ /* 0x000fce00078e000e */
[----:B------:R-:W-:Y:S05]  /*32900*/  WARPSYNC.COLLECTIVE R15, `(.L_x_8753) ;  /* 0x000000000f087348 */ /* 0x000fea0003c00000 */
[----:B------:R0:W1:Y:S02]  /*32910*/  SHFL.IDX P6, R14, R13, R12, R11 ;  /* 0x0000000c0d0e7389 */ /* 0x00006400000c000b */
[----:B01----:R-:W-:Y:S01]  /*32920*/  ENDCOLLECTIVE ;  /* 0x000000000000791b */ /* 0x003fe20003800000 */
.L_x_8753:
        /* <DEDUP_REMOVED lines=8> */
.L_x_8754:
[----:B------:R-:W-:Y:S02]  /*329b0*/  SEL R106, R39, R112, P0 ;  /* 0x00000070276a7207 */ /* 0x000fe40000000000 */
[----:B------:R-:W-:Y:S01]  /*329c0*/  SEL R112, R112, R39, P0 ;  /* 0x0000002770707207 */ /* 0x000fe20000000000 */
[----:B------:R-:W-:Y:S01]  /*329d0*/  IMAD.MOV.U32 R13, RZ, RZ, R27 ;  /* 0x000000ffff0d7224 */ /* 0x000fe200078e001b */
[----:B------:R-:W-:-:S07]  /*329e0*/  MOV R29, R14 ;  /* 0x0000000e001d7202 */ /* 0x000fce0000000f00 */
[----:B------:R-:W-:Y:S05]  /*329f0*/  WARPSYNC.COLLECTIVE R15, `(.L_x_8755) ;  /* 0x000000000f087348 */ /* 0x000fea0003c00000 */
[----:B------:R0:W1:Y:S02]  /*32a00*/  SHFL.IDX P6, R14, R13, R12, R11 ;  /* 0x0000000c0d0e7389 */ /* 0x00006400000c000b */
[----:B01----:R-:W-:Y:S01]  /*32a10*/  ENDCOLLECTIVE ;  /* 0x000000000000791b */ /* 0x003fe20003800000 */
.L_x_8755:
[----:B------:R-:W-:Y:S02]  /*32a20*/  IMAD.MOV.U32 R13, RZ, RZ, R25 ;  /* 0x000000ffff0d7224 */ /* 0x000fe400078e0019 */
[----:B------:R-:W-:Y:S02]  /*32a30*/  IMAD.MOV.U32 R12, RZ, RZ, R8 ;  /* 0x000000ffff0c7224 */ /* 0x000fe400078e0008 */
[----:B------:R-:W-:-:S07]  /*32a40*/  IMAD.MOV.U32 R4, RZ, RZ, R14 ;  /* 0x000000ffff047224 */ /* 0x000fce00078e000e */
[----:B------:R-:W-:Y:S05]  /*32a50*/  WARPSYNC.COLLECTIVE R15, `(.L_x_8756) ;  /* 0x000000000f087348 */ /* 0x000fea0003c00000 */
[----:B------:R0:W1:Y:S02]  /*32a60*/  SHFL.IDX P6, R14, R13, R12, R11 ;  /* 0x0000000c0d0e7389 */ /* 0x00006400000c000b */
[----:B01----:R-:W-:Y:S01]  /*32a70*/  ENDCOLLECTIVE ;  /* 0x000000000000791b */ /* 0x003fe20003800000 */
.L_x_8756:
[----:B------:R-:W-:Y:S02]  /*32a80*/  IMAD.MOV.U32 R13, RZ, RZ, R9 ;  /* 0x000000ffff0d7224 */ /* 0x000fe400078e0009 */
[----:B------:R-:W-:-:S07]  /*32a90*/  IMAD.MOV.U32 R10, RZ, RZ, R14 ;  /* 0x000000ffff0a7224 */ /* 0x000fce00078e000e */
[----:B------:R-:W-:Y:S05]  /*32aa0*/  WARPSYNC.COLLECTIVE R15, `(.L_x_8757) ;  /* 0x000000000f087348 */ /* 0x000fea0003c00000 */
[----:B------:R0:W1:Y:S02]  /*32ab0*/  SHFL.IDX P6, R14, R13, R12, R11 ;  /* 0x0000000c0d0e7389 */ /* 0x00006400000c000b */
[----:B01----:R-:W-:Y:S01]  /*32ac0*/  ENDCOLLECTIVE ;  /* 0x000000000000791b */ /* 0x003fe20003800000 */
.L_x_8757:
[----:B------:R-:W-:Y:S05]  /*32ad0*/  BRA `(.L_x_8758) ;  /* 0xffffff1c00d87947 */ /* 0x000fea000383ffff */
.L_x_8504:
[----:B------:R-:W-:Y:S02]  /*32ae0*/  IMAD.MOV.U32 R13, RZ, RZ, R3 ;  /* 0x000000ffff0d7224 */ /* 0x000fe400078e0003 */
[----:B------:R-:W-:Y:S02]  /*32af0*/  IMAD.MOV.U32 R12, RZ, RZ, RZ ;  /* 0x000000ffff0c7224 */ /* 0x000fe400078e00ff */
[----:B------:R-:W-:Y:S02]  /*32b00*/  IMAD.MOV.U32 R11, RZ, RZ, 0x181f ;  /* 0x0000181fff0b7424 */ /* 0x000fe400078e00ff */
[----:B------:R-:W-:-:S07]  /*32b10*/  IMAD.MOV.U32 R15, RZ, RZ, -0x1 ;  /* 0xffffffffff0f7424 */ /* 0x000fce00078e00ff */
[----:B-----5:R-:W-:Y:S05]  /*32b20*/  WARPSYNC.COLLECTIVE R15, `(.L_x_8759) ;  /* 0x000000000f087348 */ /* 0x020fea0003c00000 */
[----:B------:R0:W1:Y:S02]  /*32b30*/  SHFL.IDX P6, R14, R13, R12, R11 ;  /* 0x0000000c0d0e7389 */ /* 0x00006400000c000b */
[----:B01---5:R-:W-:Y:S01]  /*32b40*/  ENDCOLLECTIVE ;  /* 0x000000000000791b */ /* 0x023fe20003800000 */
.L_x_8759:
[----:B------:R-:W-:Y:S01]  /*32b50*/  IMAD.MOV.U32 R13, RZ, RZ, R2 ;  /* 0x000000ffff0d7224 */ /* 0x000fe200078e0002 */
[----:B------:R-:W-:-:S07]  /*32b60*/  MOV R0, R14 ;  /* 0x0000000e00007202 */ /* 0x000fce0000000f00 */
[----:B------:R-:W-:Y:S05]  /*32b70*/  WARPSYNC.COLLECTIVE R15, `(.L_x_8760) ;  /* 0x000000000f087348 */ /* 0x000fea0003c00000 */
[----:B------:R0:W1:Y:S02]  /*32b80*/  SHFL.IDX P6, R14, R13, R12, R11 ;  /* 0x0000000c0d0e7389 */ /* 0x00006400000c000b */
[----:B01----:R-:W-:Y:S01]  /*32b90*/  ENDCOLLECTIVE ;  /* 0x000000000000791b */ /* 0x003fe20003800000 */
.L_x_8760:
[----:B------:R-:W-:Y:S05]  /*32ba0*/  BRA `(.L_x_8761) ;  /* 0xffffff2c00a47947 */ /* 0x000fea000383ffff */
.L_x_8507:
        /* <DEDUP_REMOVED lines=8> */
.L_x_8763:
[----:B------:R-:W-:Y:S05]  /*32c30*/  BSYNC B1 ;  /* 0x0000000000017941 */ /* 0x000fea0003800000 */
.L_x_8762:
        /* <DEDUP_REMOVED lines=8> */
.L_x_8764:
[----:B------:R-:W-:Y:S05]  /*32cc0*/  BRA `(.L_x_8765) ;  /* 0xffffff2c00b47947 */ /* 0x000fea000383ffff */
.L_x_8510:
[----:B------:R-:W-:Y:S01]  /*32cd0*/  BSSY B1, `(.L_x_8766) ;  /* 0x0000008000017945 */ /* 0x000fe20003800000 */
[----:B------:R-:W-:Y:S01]  /*32ce0*/  IMAD.MOV.U32 R13, RZ, RZ, R3 ;  /* 0x000000ffff0d7224 */ /* 0x000fe200078e0003 */
[----:B------:R-:W-:Y:S01]  /*32cf0*/  MOV R12, 0x2 ;  /* 0x00000002000c7802 */ /* 0x000fe20000000f00 */
[----:B------:R-:W-:Y:S02]  /*32d00*/  IMAD.MOV.U32 R11, RZ, RZ, 0x181f ;  /* 0x0000181fff0b7424 */ /* 0x000fe400078e00ff */
[----:B---3--:R-:W-:-:S07]  /*32d10*/  IMAD.MOV.U32 R15, RZ, RZ, -0x1 ;  /* 0xffffffffff0f7424 */ /* 0x008fce00078e00ff */
[----:B012-45:R-:W-:Y:S05]  /*32d20*/  WARPSYNC.COLLECTIVE R15, `(.L_x_8767) ;  /* 0x000000000f087348 */ /* 0x037fea0003c00000 */
[----:B--2---:R2:W3:Y:S02]  /*32d30*/  SHFL.IDX P6, R14, R13, R12, R11 ;  /* 0x0000000c0d0e7389 */ /* 0x0044e400000c000b */
[----:B012345:R-:W-:Y:S01]  /*32d40*/  ENDCOLLECTIVE ;  /* 0x000000000000791b */ /* 0x03ffe20003800000 */
.L_x_8767:
[----:B------:R-:W-:Y:S05]  /*32d50*/  BSYNC B1 ;  /* 0x0000000000017941 */ /* 0x000fea0003800000 */
.L_x_8766:
        /* <DEDUP_REMOVED lines=8> */
.L_x_8768:
[----:B------:R-:W-:Y:S05]  /*32de0*/  BRA `(.L_x_8769) ;  /* 0xffffff2c00c47947 */ /* 0x000fea000383ffff */
.L_x_8513:
        /* <DEDUP_REMOVED lines=8> */
.L_x_8771:
[----:B------:R-:W-:Y:S05]  /*32e70*/  BSYNC B1 ;  /* 0x0000000000017941 */ /* 0x000fea0003800000 */
.L_x_8770:
        /* <DEDUP_REMOVED lines=8> */
.L_x_8772:
[----:B------:R-:W-:Y:S05]  /*32f00*/  BRA `(.L_x_8773) ;  /* 0xffffff2c00d47947 */ /* 0x000fea000383ffff */
.L_x_8515:
[----:B------:R-:W-:Y:S02]  /*32f10*/  IMAD.MOV.U32 R13, RZ, RZ, R8 ;  /* 0x000000ffff0d7224 */ /* 0x000fe400078e0008 */
[----:B------:R-:W-:Y:S02]  /*32f20*/  IMAD.MOV.U32 R12, RZ, RZ, RZ ;  /* 0x000000ffff0c7224 */ /* 0x000fe400078e00ff */
[----:B------:R-:W-:Y:S02]  /*32f30*/  IMAD.MOV.U32 R11, RZ, RZ, 0x1c1f ;  /* 0x00001c1fff0b7424 */ /* 0x000fe400078e00ff */
[----:B------:R-:W-:-:S07]  /*32f40*/  IMAD.MOV.U32 R15, RZ, RZ, -0x1 ;  /* 0xffffffffff0f7424 */ /* 0x000fce00078e00ff */
[----:B------:R-:W-:Y:S05]  /*32f50*/  WARPSYNC.COLLECTIVE R15, `(.L_x_8774) ;  /* 0x000000000f087348 */ /* 0x000fea0003c00000 */
[----:B------:R0:W1:Y:S02]  /*32f60*/  SHFL.IDX P6, R14, R13, R12, R11 ;  /* 0x0000000c0d0e7389 */ /* 0x00006400000c000b */
[----:B01----:R-:W-:Y:S01]  /*32f70*/  ENDCOLLECTIVE ;  /* 0x000000000000791b */ /* 0x003fe20003800000 */
.L_x_8774:
[----:B------:R-:W-:Y:S02]  /*32f80*/  IMAD.MOV.U32 R13, RZ, RZ, R4 ;  /* 0x000000ffff0d7224 */ /* 0x000fe400078e0004 */
[----:B------:R-:W-:-:S07]  /*32f90*/  IMAD.MOV.U32 R9, RZ, RZ, R14 ;  /* 0x000000ffff097224 */ /* 0x000fce00078e000e */
[----:B------:R-:W-:Y:S05]  /*32fa0*/  WARPSYNC.COLLECTIVE R15, `(.L_x_8775) ;  /* 0x000000000f087348 */ /* 0x000fea0003c00000 */
[----:B------:R0:W1:Y:S02]  /*32fb0*/  SHFL.IDX P6, R14, R13, R12, R11 ;  /* 0x0000000c0d0e7389 */ /* 0x00006400000c000b */
[----:B01----:R-:W-:Y:S01]  /*32fc0*/  ENDCOLLECTIVE ;  /* 0x000000000000791b */ /* 0x003fe20003800000 */
.L_x_8775:
[----:B------:R-:W-:Y:S05]  /*32fd0*/  BRA `(.L_x_8776) ;  /* 0xffffff3400187947 */ /* 0x000fea000383ffff */
.L_x_8518:
[----:B------:R-:W-:Y:S01]  /*32fe0*/  BSSY B1, `(.L_x_8777) ;  /* 0x0000008000017945 */ /* 0x000fe20003800000 */
[----:B------:R-:W-:Y:S01]  /*32ff0*/  IMAD.MOV.U32 R13, RZ, RZ, R8 ;  /* 0x000000ffff0d7224 */ /* 0x000fe200078e0008 */
[----:B------:R-:W-:Y:S01]  /*33000*/  MOV R12, 0x1 ;  /* 0x00000001000c7802 */ /* 0x000fe20000000f00 */
[----:B-1----:R-:W-:Y:S02]  /*33010*/  IMAD.MOV.U32 R11, RZ, RZ, 0x1c1f ;  /* 0x00001c1fff0b7424 */ /* 0x002fe400078e00ff */
[----:B------:R-:W-:-:S07]  /*33020*/  IMAD.MOV.U32 R15, RZ, RZ, -0x1 ;  /* 0xffffffffff0f7424 */ /* 0x000fce00078e00ff */
[----:B0-2---:R-:W-:Y:S05]  /*33030*/  WARPSYNC.COLLECTIVE R15, `(.L_x_8778) ;  /* 0x000000000f087348 */ /* 0x005fea0003c00000 */
[----:B--2---:R1:W2:Y:S02]  /*33040*/  SHFL.IDX P6, R14, R13, R12, R11 ;  /* 0x0000000c0d0e7389 */ /* 0x0042a400000c000b */
[----:B012---:R-:W-:Y:S01]  /*33050*/  ENDCOLLECTIVE ;  /* 0x000000000000791b */ /* 0x007fe20003800000 */
.L_x_8778:
[----:B------:R-:W-:Y:S05]  /*33060*/  BSYNC B1 ;  /* 0x0000000000017941 */ /* 0x000fea0003800000 */
.L_x_8777:
        /* <DEDUP_REMOVED lines=8> */
.L_x_8779:
[----:B------:R-:W-:Y:S05]  /*330f0*/  BRA `(.L_x_8780) ;  /* 0xffffff38003c7947 */ /* 0x000fea000383ffff */
.L_x_8522:
[----:B------:R-:W-:Y:S02]  /*33100*/  IMAD.MOV.U32 R13, RZ, RZ, R3 ;  /* 0x000000ffff0d7224 */ /* 0x000fe400078e0003 */
[----:B------:R-:W-:Y:S02]  /*33110*/  IMAD.MOV.U32 R12, RZ, RZ, RZ ;  /* 0x000000ffff0c7224 */ /* 0x000fe400078e00ff */
[----:B------:R-:W-:Y:S02]  /*33120*/  IMAD.MOV.U32 R11, RZ, RZ, 0x181f ;  /* 0x0000181fff0b7424 */ /* 0x000fe400078e00ff */
[----:B------:R-:W-:-:S07]  /*33130*/  IMAD.MOV.U32 R15, RZ, RZ, -0x1 ;  /* 0xffffffffff0f7424 */ /* 0x000fce00078e00ff */
[----:B0-----:R-:W-:Y:S05]  /*33140*/  WARPSYNC.COLLECTIVE R15, `(.L_x_8781) ;  /* 0x000000000f087348 */ /* 0x001fea0003c00000 */
[----:B0-----:R0:W1:Y:S02]  /*33150*/  SHFL.IDX P6, R14, R13, R12, R11 ;  /* 0x0000000c0d0e7389 */ /* 0x00106400000c000b */
[----:B01----:R-:W-:Y:S01]  /*33160*/  ENDCOLLECTIVE ;  /* 0x000000000000791b */ /* 0x003fe20003800000 */
.L_x_8781:
[----:B------:R-:W-:Y:S01]  /*33170*/  IMAD.MOV.U32 R13, RZ, RZ, R2 ;  /* 0x000000ffff0d7224 */ /* 0x000fe200078e0002 */
[----:B------:R-:W-:-:S07]  /*33180*/  MOV R0, R14 ;  /* 0x0000000e00007202 */ /* 0x000fce0000000f00 */
[----:B------:R-:W-:Y:S05]  /*33190*/  WARPSYNC.COLLECTIVE R15, `(.L_x_8782) ;  /* 0x000000000f087348 */ /* 0x000fea0003c00000 */
[----:B------:R0:W1:Y:S02]  /*331a0*/  SHFL.IDX P6, R14, R13, R12, R11 ;  /* 0x0000000c0d0e7389 */ /* 0x00006400000c000b */
[----:B01----:R-:W-:Y:S01]  /*331b0*/  ENDCOLLECTIVE ;  /* 0x000000000000791b */ /* 0x003fe20003800000 */
.L_x_8782:
[----:B------:R-:W-:Y:S05]  /*331c0*/  BRA `(.L_x_8783) ;  /* 0xffffff44007c7947 */ /* 0x000fea000383ffff */
.L_x_8525:
[----:B------:R-:W-:Y:S01]  /*331d0*/  BSSY B1, `(.L_x_8784) ;  /* 0x0000008000017945 */ /* 0x000fe20003800000 */
[----:B------:R-:W-:Y:S02]  /*331e0*/  IMAD.MOV.U32 R13, RZ, RZ, R3 ;  /* 0x000000ffff0d7224 */ /* 0x000fe400078e0003 */
[----:B------:R-:W-:Y:S02]  /*331f0*/  IMAD.MOV.U32 R12, RZ, RZ, 0x1 ;  /* 0x00000001ff0c7424 */ /* 0x000fe400078e00ff */
[----:B---3--:R-:W-:Y:S02]  /*33200*/  IMAD.MOV.U32 R11, RZ, RZ, 0x181f ;  /* 0x0000181fff0b7424 */ /* 0x008fe400078e00ff */
[----:B------:R-:W-:-:S07]  /*33210*/  IMAD.MOV.U32 R15, RZ, RZ, -0x1 ;  /* 0xffffffffff0f7424 */ /* 0x000fce00078e00ff */
[----:B012---:R-:W-:Y:S05]  /*33220*/  WARPSYNC.COLLECTIVE R15, `(.L_x_8785) ;  /* 0x000000000f087348 */ /* 0x007fea0003c00000 */
[----:B0-----:R0:W3:Y:S02]  /*33230*/  SHFL.IDX P6, R14, R13, R12, R11 ;  /* 0x0000000c0d0e7389 */ /* 0x0010e400000c000b */
[----:B0123--:R-:W-:Y:S01]  /*33240*/  ENDCOLLECTIVE ;  /* 0x000000000000791b */ /* 0x00ffe20003800000 */
.L_x_8785:
[----:B------:R-:W-:Y:S05]  /*33250*/  BSYNC B1 ;  /* 0x0000000000017941 */ /* 0x000fea0003800000 */
.L_x_8784:
        /* <DEDUP_REMOVED lines=8> */
.L_x_8786:
[----:B------:R-:W-:Y:S05]  /*332e0*/  BRA `(.L_x_8787) ;  /* 0xffffff4400947947 */ /* 0x000fea000383ffff */
.L_x_8528:
[----:B------:R-:W-:Y:S01]  /*332f0*/  BSSY B1, `(.L_x_8788) ;  /* 0x0000008000017945 */ /* 0x000fe20003800000 */
[----:B------:R-:W-:Y:S01]  /*33300*/  IMAD.MOV.U32 R13, RZ, RZ, R3 ;  /* 0x000000ffff0d7224 */ /* 0x000fe200078e0003 */
[----:B------:R-:W-:Y:S01]  /*33310*/  MOV R12, 0x2 ;  /* 0x00000002000c7802 */ /* 0x000fe20000000f00 */
[----:B---3--:R-:W-:Y:S02]  /*33320*/  IMAD.MOV.U32 R11, RZ, RZ, 0x181f ;  /* 0x0000181fff0b7424 */ /* 0x008fe400078e00ff */
[----:B------:R-:W-:-:S07]  /*33330*/  IMAD.MOV.U32 R15, RZ, RZ, -0x1 ;  /* 0xffffffffff0f7424 */ /* 0x000fce00078e00ff */
[----:B012-4-:R-:W-:Y:S05]  /*33340*/  WARPSYNC.COLLECTIVE R15, `(.L_x_8789) ;  /* 0x000000000f087348 */ /* 0x017fea0003c00000 */
[----:B0-----:R0:W3:Y:S02]  /*33350*/  SHFL.IDX P6, R14, R13, R12, R11 ;  /* 0x0000000c0d0e7389 */ /* 0x0010e400000c000b */
[----:B01234-:R-:W-:Y:S01]  /*33360*/  ENDCOLLECTIVE ;  /* 0x000000000000791b */ /* 0x01ffe20003800000 */
.L_x_8789:
[----:B------:R-:W-:Y:S05]  /*33370*/  BSYNC B1 ;  /* 0x0000000000017941 */ /* 0x000fea0003800000 */
.L_x_8788:
        /* <DEDUP_REMOVED lines=8> */
.L_x_8790:
[----:B------:R-:W-:Y:S05]  /*33400*/  BRA `(.L_x_8791) ;  /* 0xffffff4400a87947 */ /* 0x000fea000383ffff */
.L_x_8531:
[----:B------:R-:W-:Y:S01]  /*33410*/  BSSY B1, `(.L_x_8792) ;  /* 0x0000008000017945 */ /* 0x000fe20003800000 */
[----:B------:R-:W-:Y:S02]  /*33420*/  IMAD.MOV.U32 R13, RZ, RZ, R3 ;  /* 0x000000ffff0d7224 */ /* 0x000fe400078e0003 */
[----:B------:R-:W-:Y:S02]  /*33430*/  IMAD.MOV.U32 R12, RZ, RZ, 0x3 ;  /* 0x00000003ff0c7424 */ /* 0x000fe400078e00ff */
[----:B---3--:R-:W-:Y:S02]  /*33440*/  IMAD.MOV.U32 R11, RZ, RZ, 0x181f ;  /* 0x0000181fff0b7424 */ /* 0x008fe400078e00ff */
[----:B------:R-:W-:-:S07]  /*33450*/  IMAD.MOV.U32 R15, RZ, RZ, -0x1 ;  /* 0xffffffffff0f7424 */ /* 0x000fce00078e00ff */
[----:B012-4-:R-:W-:Y:S05]  /*33460*/  WARPSYNC.COLLECTIVE R15, `(.L_x_8793) ;  /* 0x000000000f087348 */ /* 0x017fea0003c00000 */
[----:B0-----:R0:W3:Y:S02]  /*33470*/  SHFL.IDX P6, R14, R13, R12, R11 ;  /* 0x0000000c0d0e7389 */ /* 0x0010e400000c000b */
[----:B01234-:R-:W-:Y:S01]  /*33480*/  ENDCOLLECTIVE ;  /* 0x000000000000791b */ /* 0x01ffe20003800000 */
.L_x_8793:
[----:B------:R-:W-:Y:S05]  /*33490*/  BSYNC B1 ;  /* 0x0000000000017941 */ /* 0x000fea0003800000 */
.L_x_8792:
        /* <DEDUP_REMOVED lines=8> */
.L_x_8794:
[----:B------:R-:W-:Y:S05]  /*33520*/  BRA `(.L_x_8795) ;  /* 0xffffff4400bc7947 */ /* 0x000fea000383ffff */
.L_x_8550:
[----:B------:R-:W1:Y:S01]  /*33530*/  S2R R8, SR_TID.X ;  /* 0x0000000000087919 */ /* 0x000e620000002100 */
[----:B------:R-:W-:Y:S01]  /*33540*/  BSSY B1, `(.L_x_8796) ;  /* 0x000000a000017945 */ /* 0x000fe20003800000 */
[----:B------:R-:W-:Y:S02]  /*33550*/  IMAD.MOV.U32 R12, RZ, RZ, RZ ;  /* 0x000000ffff0c7224 */ /* 0x000fe400078e00ff */
[----:B------:R-:W-:Y:S02]  /*33560*/  IMAD.MOV.U32 R11, RZ, RZ, 0x1f ;  /* 0x0000001fff0b7424 */ /* 0x000fe400078e00ff */
[----:B------:R-:W-:Y:S01]  /*33570*/  IMAD.MOV.U32 R15, RZ, RZ, -0x1 ;  /* 0xffffffffff0f7424 */ /* 0x000fe200078e00ff */
[----:B-1----:R-:W-:-:S04]  /*33580*/  SHF.R.U32.HI R8, RZ, 0x5, R8 ;  /* 0x00000005ff087819 */ /* 0x002fc80000011608 */
[----:B------:R-:W-:-:S05]  /*33590*/  LOP3.LUT R8, R8, 0x3, RZ, 0xc0, !PT ;  /* 0x0000000308087812 */ /* 0x000fca00078ec0ff */
[----:B0-----:R-:W-:-:S07]  /*335a0*/  IMAD.MOV.U32 R13, RZ, RZ, R8 ;  /* 0x000000ffff0d7224 */ /* 0x001fce00078e0008 */
[----:B------:R-:W-:Y:S05]  /*335b0*/  WARPSYNC.COLLECTIVE R15, `(.L_x_8797) ;  /* 0x000000000f087348 */ /* 0x000fea0003c00000 */
[----:B------:R0:W1:Y:S02]  /*335c0*/  SHFL.IDX P6, R14, R13, R12, R11 ;  /* 0x0000000c0d0e7389 */ /* 0x00006400000c000b */
[----:B01----:R-:W-:Y:S01]  /*335d0*/  ENDCOLLECTIVE ;  /* 0x000000000000791b */ /* 0x003fe20003800000 */
.L_x_8797:
[----:B------:R-:W-:Y:S05]  /*335e0*/  BSYNC B1 ;  /* 0x0000000000017941 */ /* 0x000fea0003800000 */
.L_x_8796:
[----:B------:R-:W-:Y:S05]  /*335f0*/  BRA `(.L_x_8798) ;  /* 0xffffff6400e47947 */ /* 0x000fea000383ffff */
.L_x_8552:
[----:B------:R-:W-:Y:S01]  /*33600*/  BSSY B1, `(.L_x_8799) ;  /* 0x0000006000017945 */ /* 0x000fe20003800000 */
[----:B------:R-:W-:-:S07]  /*33610*/  IMAD.MOV.U32 R15, RZ, RZ, -0x1 ;  /* 0xffffffffff0f7424 */ /* 0x000fce00078e00ff */
[----:B01----:R-:W-:Y:S05]  /*33620*/  WARPSYNC.COLLECTIVE R15, `(.L_x_8800) ;  /* 0x000000000f0c7348 */ /* 0x003fea0003c00000 */
[----:B------:R-:W-:Y:S02]  /*33630*/  ELECT P6, UR62, PT ;  /* 0x00000000003e782f */ /* 0x000fe400038c0000 */
[----:B------:R-:W-:Y:S01]  /*33640*/  MOV R14, UR62 ;  /* 0x0000003e000e7c02 */ /* 0x000fe20008000f00 */
[----:B01----:R-:W-:Y:S10]  /*33650*/  ENDCOLLECTIVE ;  /* 0x000000000000791b */ /* 0x003ff40003800000 */
.L_x_8800:
[----:B------:R-:W-:Y:S05]  /*33660*/  BSYNC B1 ;  /* 0x0000000000017941 */ /* 0x000fea0003800000 */
.L_x_8799:
[----:B------:R-:W-:Y:S05]  /*33670*/  BRA `(.L_x_8551) ;  /* 0xffffff6400dc7947 */ /* 0x000fea000383ffff */
.L_x_8554:
[----:B-1----:R1:W2:Y:S02]  /*33680*/  SYNCS.PHASECHK.TRANS64.TRYWAIT P0, [R18+URZ+0x2e820], R3 ;  /* 0x02e82003120075a7 */ /* 0x0022a4000800017f */
[----:B--2---:R-:W-:Y:S05]  /*33690*/  @!P0 NANOSLEEP.SYNCS 0x989680 ;  /* 0x009896800000895d */ /* 0x004fea0003900000 */
[----:B------:R-:W2:Y:S02]  /*336a0*/  @!P0 SYNCS.PHASECHK.TRANS64 P0, [R18+URZ+0x2e820], R3 ;  /* 0x02e82003120085a7 */ /* 0x000ea4000800007f */
[----:B--2---:R-:W-:Y:S05]  /*336b0*/  @!P0 BRA `(.L_x_8554) ;  /* 0xfffffffc00f08947 */ /* 0x004fea000383ffff */
[----:B------:R-:W-:Y:S05]  /*336c0*/  BRA `(.L_x_8801) ;  /* 0xffffff6400ec7947 */ /* 0x000fea000383ffff */
.L_x_8558:
[----:B--2---:R2:W3:Y:S02]  /*336d0*/  SYNCS.PHASECHK.TRANS64.TRYWAIT P0, [R6+URZ+0x2e8a0], R8 ;  /* 0x02e8a008060075a7 */ /* 0x0044e4000800017f */
[----:B---3--:R-:W-:Y:S05]  /*336e0*/  @!P0 NANOSLEEP.SYNCS 0x989680 ;  /* 0x009896800000895d */ /* 0x008fea0003900000 */
[----:B------:R-:W3:Y:S02]  /*336f0*/  @!P0 SYNCS.PHASECHK.TRANS64 P0, [R6+URZ+0x2e8a0], R8 ;  /* 0x02e8a008060085a7 */ /* 0x000ee4000800007f */
[----:B---3--:R-:W-:Y:S05]  /*33700*/  @!P0 BRA `(.L_x_8558) ;  /* 0xfffffffc00f08947 */ /* 0x008fea000383ffff */
[----:B------:R-:W-:Y:S05]  /*33710*/  BRA `(.L_x_8802) ;  /* 0xffffff68000c7947 */ /* 0x000fea000383ffff */
.L_x_8563:
[----:B-1----:R1:W3:Y:S02]  /*33720*/  SYNCS.PHASECHK.TRANS64.TRYWAIT P0, [R6+URZ+0x2e8c0], R8 ;  /* 0x02e8c008060075a7 */ /* 0x0022e4000800017f */
[----:B---3--:R-:W-:Y:S05]  /*33730*/  @!P0 NANOSLEEP.SYNCS 0x989680 ;  /* 0x009896800000895d */ /* 0x008fea0003900000 */
[----:B------:R-:W3:Y:S02]  /*33740*/  @!P0 SYNCS.PHASECHK.TRANS64 P0, [R6+URZ+0x2e8c0], R8 ;  /* 0x02e8c008060085a7 */ /* 0x000ee4000800007f */
[----:B---3--:R-:W-:Y:S05]  /*33750*/  @!P0 BRA `(.L_x_8563) ;  /* 0xfffffffc00f08947 */ /* 0x008fea000383ffff */
[----:B------:R-:W-:Y:S05]  /*33760*/  BRA `(.L_x_8803) ;  /* 0xffffff68008c7947 */ /* 0x000fea000383ffff */
.L_x_8570:
[----:B-1----:R1:W2:Y:S02]  /*33770*/  SYNCS.PHASECHK.TRANS64.TRYWAIT P1, [R4+URZ+0x2e8a0], R5 ;  /* 0x02e8a005040075a7 */ /* 0x0022a4000802017f */
[----:B--2---:R-:W-:Y:S05]  /*33780*/  @!P1 NANOSLEEP.SYNCS 0x989680 ;  /* 0x009896800000995d */ /* 0x004fea0003900000 */
[----:B------:R-:W2:Y:S02]  /*33790*/  @!P1 SYNCS.PHASECHK.TRANS64 P1, [R4+URZ+0x2e8a0], R5 ;  /* 0x02e8a005040095a7 */ /* 0x000ea4000802007f */
[----:B--2---:R-:W-:Y:S05]  /*337a0*/  @!P1 BRA `(.L_x_8570) ;  /* 0xfffffffc00f09947 */ /* 0x004fea000383ffff */
[----:B------:R-:W-:Y:S05]  /*337b0*/  BRA `(.L_x_8804) ;  /* 0xffffff6c00607947 */ /* 0x000fea000383ffff */
.L_x_8575:
[----:B--2---:R2:W3:Y:S02]  /*337c0*/  SYNCS.PHASECHK.TRANS64.TRYWAIT P1, [R4+URZ+0x2e8c0], R5 ;  /* 0x02e8c005040075a7 */ /* 0x0044e4000802017f */
[----:B---3--:R-:W-:Y:S05]  /*337d0*/  @!P1 NANOSLEEP.SYNCS 0x989680 ;  /* 0x009896800000995d */ /* 0x008fea0003900000 */
[----:B------:R-:W3:Y:S02]  /*337e0*/  @!P1 SYNCS.PHASECHK.TRANS64 P1, [R4+URZ+0x2e8c0], R5 ;  /* 0x02e8c005040095a7 */ /* 0x000ee4000802007f */
[----:B---3--:R-:W-:Y:S05]  /*337f0*/  @!P1 BRA `(.L_x_8575) ;  /* 0xfffffffc00f09947 */ /* 0x008fea000383ffff */
[----:B------:R-:W-:Y:S05]  /*33800*/  BRA `(.L_x_8805) ;  /* 0xffffff6c00dc7947 */ /* 0x000fea000383ffff */
.L_x_8592:
[----:B------:R-:W1:Y:S01]  /*33810*/  S2R R0, SR_TID.X ;  /* 0x0000000000007919 */ /* 0x000e620000002100 */
[----:B------:R-:W-:Y:S01]  /*33820*/  BSSY B0, `(.L_x_8806) ;  /* 0x000000a000007945 */ /* 0x000fe20003800000 */
[----:B------:R-:W-:Y:S01]  /*33830*/  IMAD.MOV.U32 R12, RZ, RZ, RZ ;  /* 0x000000ffff0c7224 */ /* 0x000fe200078e00ff */
[----:B------:R-:W-:Y:S01]  /*33840*/  MOV R11, 0x1f ;  /* 0x0000001f000b7802 */ /* 0x000fe20000000f00 */
[----:B------:R-:W-:Y:S01]  /*33850*/  IMAD.MOV.U32 R15, RZ, RZ, -0x1 ;  /* 0xffffffffff0f7424 */ /* 0x000fe200078e00ff */
[----:B-1----:R-:W-:-:S04]  /*33860*/  SHF.R.U32.HI R0, RZ, 0x5, R0 ;  /* 0x00000005ff007819 */ /* 0x002fc80000011600 */
[----:B------:R-:W-:-:S05]  /*33870*/  LOP3.LUT R0, R0, 0x3, RZ, 0xc0, !PT ;  /* 0x0000000300007812 */ /* 0x000fca00078ec0ff */
[----:B0-----:R-:W-:-:S07]  /*33880*/  IMAD.MOV.U32 R13, RZ, RZ, R0 ;  /* 0x000000ffff0d7224 */ /* 0x001fce00078e0000 */
[----:B--2---:R-:W-:Y:S05]  /*33890*/  WARPSYNC.COLLECTIVE R15, `(.L_x_8807) ;  /* 0x000000000f087348 */ /* 0x004fea0003c00000 */
[----:B------:R0:W1:Y:S02]  /*338a0*/  SHFL.IDX P6, R14, R13, R12, R11 ;  /* 0x0000000c0d0e7389 */ /* 0x00006400000c000b */
[----:B012---:R-:W-:Y:S01]  /*338b0*/  ENDCOLLECTIVE ;  /* 0x000000000000791b */ /* 0x007fe20003800000 */
.L_x_8807:
[----:B------:R-:W-:Y:S05]  /*338c0*/  BSYNC B0 ;  /* 0x0000000000007941 */ /* 0x000fea0003800000 */
.L_x_8806:
[----:B------:R-:W-:Y:S05]  /*338d0*/  BRA `(.L_x_8808) ;  /* 0xffffff7c00407947 */ /* 0x000fea000383ffff */
.L_x_8594:
[----:B------:R-:W-:Y:S01]  /*338e0*/  BSSY B0, `(.L_x_8809) ;  /* 0x0000006000007945 */ /* 0x000fe20003800000 */
[----:B------:R-:W-:-:S07]  /*338f0*/  IMAD.MOV.U32 R15, RZ, RZ, -0x1 ;  /* 0xffffffffff0f7424 */ /* 0x000fce00078e00ff */
[----:B012---:R-:W-:Y:S05]  /*33900*/  WARPSYNC.COLLECTIVE R15, `(.L_x_8810) ;  /* 0x000000000f0c7348 */ /* 0x007fea0003c00000 */
[----:B------:R-:W-:Y:S02]  /*33910*/  ELECT P6, UR62, PT ;  /* 0x00000000003e782f */ /* 0x000fe400038c0000 */
[----:B------:R-:W-:Y:S01]  /*33920*/  MOV R14, UR62 ;  /* 0x0000003e000e7c02 */ /* 0x000fe20008000f00 */
[----:B012---:R-:W-:Y:S10]  /*33930*/  ENDCOLLECTIVE ;  /* 0x000000000000791b */ /* 0x007ff40003800000 */
.L_x_8810:
[----:B------:R-:W-:Y:S05]  /*33940*/  BSYNC B0 ;  /* 0x0000000000007941 */ /* 0x000fea0003800000 */
.L_x_8809:
[----:B------:R-:W-:Y:S05]  /*33950*/  BRA `(.L_x_8811) ;  /* 0xffffff7c00487947 */ /* 0x000fea000383ffff */
.L_x_8596:
[----:B-1----:R1:W2:Y:S02]  /*33960*/  SYNCS.PHASECHK.TRANS64.TRYWAIT P0, [R0+URZ+0x2e880], R3 ;  /* 0x02e88003000075a7 */ /* 0x0022a4000800017f */
[----:B--2---:R-:W-:Y:S05]  /*33970*/  @!P0 NANOSLEEP.SYNCS 0x989680 ;  /* 0x009896800000895d */ /* 0x004fea0003900000 */
[----:B------:R-:W2:Y:S02]  /*33980*/  @!P0 SYNCS.PHASECHK.TRANS64 P0, [R0+URZ+0x2e880], R3 ;  /* 0x02e88003000085a7 */ /* 0x000ea4000800007f */
[----:B--2---:R-:W-:Y:S05]  /*33990*/  @!P0 BRA `(.L_x_8596) ;  /* 0xfffffffc00f08947 */ /* 0x004fea000383ffff */
[----:B------:R-:W-:Y:S05]  /*339a0*/  BRA `(.L_x_8812) ;  /* 0xffffff7c00bc7947 */ /* 0x000fea000383ffff */
.L_x_8598:
[----:B--2---:R2:W3:Y:S02]  /*339b0*/  SYNCS.PHASECHK.TRANS64.TRYWAIT P0, [R0+URZ+0x2e840], R3 ;  /* 0x02e84003000075a7 */ /* 0x0044e4000800017f */
[----:B---3--:R-:W-:Y:S05]  /*339c0*/  @!P0 NANOSLEEP.SYNCS 0x989680 ;  /* 0x009896800000895d */ /* 0x008fea0003900000 */
[----:B------:R-:W3:Y:S02]  /*339d0*/  @!P0 SYNCS.PHASECHK.TRANS64 P0, [R0+URZ+0x2e840], R3 ;  /* 0x02e84003000085a7 */ /* 0x000ee4000800007f */
[----:B---3--:R-:W-:Y:S05]  /*339e0*/  @!P0 BRA `(.L_x_8598) ;  /* 0xfffffffc00f08947 */ /* 0x008fea000383ffff */
[----:B------:R-:W-:Y:S05]  /*339f0*/  BRA `(.L_x_8813) ;  /* 0xffffff8000147947 */ /* 0x000fea000383ffff */
.L_x_8602:
[----:B------:R-:W2:Y:S01]  /*33a00*/  LDL.LU R11, [R1+0x60] ;  /* 0x00006000010b7983 */ /* 0x000ea20000300800 */
[----:B------:R-:W-:Y:S01]  /*33a10*/  IMAD.MOV.U32 R13, RZ, RZ, R3 ;  /* 0x000000ffff0d7224 */ /* 0x000fe200078e0003 */
[----:B------:R-:W-:Y:S01]  /*33a20*/  LOP3.LUT R5, R5, 0x7f, RZ, 0xc0, !PT ;  /* 0x0000007f05057812 */ /* 0x000fe200078ec0ff */
[----:B------:R-:W-:Y:S02]  /*33a30*/  IMAD.MOV.U32 R12, RZ, RZ, RZ ;  /* 0x000000ffff0c7224 */ /* 0x000fe400078e00ff */
[----:B------:R-:W-:Y:S01]  /*33a40*/  IMAD.MOV.U32 R15, RZ, RZ, -0x1 ;  /* 0xffffffffff0f7424 */ /* 0x000fe200078e00ff */
        /* <DEDUP_REMOVED lines=9> */
.L_x_8814:
[----:B------:R-:W-:Y:S02]  /*33ae0*/  IMAD.MOV.U32 R13, RZ, RZ, R4 ;  /* 0x000000ffff0d7224 */ /* 0x000fe400078e0004 */
[----:B------:R-:W-:-:S07]  /*33af0*/  IMAD.MOV.U32 R6, RZ, RZ, R14 ;  /* 0x000000ffff067224 */ /* 0x000fce00078e000e */
[----:B------:R-:W-:Y:S05]  /*33b00*/  WARPSYNC.COLLECTIVE R15, `(.L_x_8815) ;  /* 0x000000000f087348 */ /* 0x000fea0003c00000 */
[----:B------:R0:W1:Y:S02]  /*33b10*/  SHFL.IDX P6, R14, R13, R12, R11 ;  /* 0x0000000c0d0e7389 */ /* 0x00006400000c000b */
[----:B01----:R-:W-:Y:S01]  /*33b20*/  ENDCOLLECTIVE ;  /* 0x000000000000791b */ /* 0x003fe20003800000 */
.L_x_8815:
[----:B------:R-:W-:Y:S01]  /*33b30*/  ULDC.64 UR4, c[0x0][0x208] ;  /* 0x0000820000047ab9 */ /* 0x000fe20000000a00 */
[----:B------:R-:W-:Y:S02]  /*33b40*/  IMAD.MOV.U32 R13, RZ, RZ, R3 ;  /* 0x000000ffff0d7224 */ /* 0x000fe400078e0003 */
[----:B------:R-:W-:Y:S02]  /*33b50*/  IMAD.MOV.U32 R12, RZ, RZ, 0x1 ;  /* 0x00000001ff0c7424 */ /* 0x000fe400078e00ff */
[----:B------:R-:W-:-:S05]  /*33b60*/  IMAD.MOV.U32 R7, RZ, RZ, R14 ;  /* 0x000000ffff077224 */ /* 0x000fca00078e000e */
[----:B------:R-:W-:-:S05]  /*33b70*/  @!P1 IADD3 R7, P2, R9, R7, RZ ;  /* 0x0000000709079210 */ /* 0x000fca0007f5e0ff */
[----:B------:R-:W-:-:S05]  /*33b80*/  @!P1 IMAD.X R6, RZ, RZ, R6, P2 ;  /* 0x000000ffff069224 */ /* 0x000fca00010e0606 */
[----:B------:R-:W-:-:S04]  /*33b90*/  @!P1 LOP3.LUT R7, R7, R6, RZ, 0x3c, !PT ;  /* 0x0000000607079212 */ /* 0x000fc800078e3cff */
[----:B------:R-:W-:-:S04]  /*33ba0*/  @!P1 LOP3.LUT R6, R7, R6, RZ, 0x3c, !PT ;  /* 0x0000000607069212 */ /* 0x000fc800078e3cff */
[----:B------:R-:W-:-:S05]  /*33bb0*/  @!P1 LOP3.LUT R7, R7, R6, RZ, 0x3c, !PT ;  /* 0x0000000607079212 */ /* 0x000fca00078e3cff */
[----:B------:R-:W-:Y:S01]  /*33bc0*/  @!PT LDS RZ, [RZ] ;  /* 0x00000000fffff984 */ /* 0x000fe20000000800 */
[----:B------:R-:W-:Y:S01]  /*33bd0*/  @!PT LDS RZ, [RZ] ;  /* 0x00000000fffff984 */ /* 0x000fe20000000800 */
[----:B------:R-:W-:Y:S01]  /*33be0*/  @!PT LDS RZ, [RZ] ;  /* 0x00000000fffff984 */ /* 0x000fe20000000800 */
[----:B------:R0:W-:Y:S01]  /*33bf0*/  @!P1 LDGSTS.E.BYPASS.LTC128B.128 [R8+0x1c400], desc[UR4][R6.64], !P0 ;  /* 0x1c40000006089fae */ /* 0x0001e2000c101d44 */
[----:B------:R-:W-:-:S13]  /*33c00*/  ISETP.GE.AND P1, PT, R5, R2, PT ;  /* 0x000000020500720c */ /* 0x000fda0003f26270 */
[----:B0-----:R-:W-:Y:S05]  /*33c10*/  WARPSYNC.COLLECTIVE R15, `(.L_x_8816) ;  /* 0x000000000f087348 */ /* 0x001fea0003c00000 */
[----:B------:R1:W2:Y:S02]  /*33c20*/  SHFL.IDX P6, R14, R13, R12, R11 ;  /* 0x0000000c0d0e7389 */ /* 0x0002a400000c000b */
[----:B012---:R-:W-:Y:S01]  /*33c30*/  ENDCOLLECTIVE ;  /* 0x000000000000791b */ /* 0x007fe20003800000 */
.L_x_8816:
[----:B------:R-:W-:Y:S02]  /*33c40*/  IMAD.MOV.U32 R13, RZ, RZ, R4 ;  /* 0x000000ffff0d7224 */ /* 0x000fe400078e0004 */
[----:B------:R-:W-:-:S07]  /*33c50*/  IMAD.MOV.U32 R6, RZ, RZ, R14 ;  /* 0x000000ffff067224 */ /* 0x000fce00078e000e */
[----:B------:R-:W-:Y:S05]  /*33c60*/  WARPSYNC.COLLECTIVE R15, `(.L_x_8817) ;  /* 0x000000000f087348 */ /* 0x000fea0003c00000 */
[----:B------:R0:W1:Y:S02]  /*33c70*/  SHFL.IDX P6, R14, R13, R12, R11 ;  /* 0x0000000c0d0e7389 */ /* 0x00006400000c000b */
[----:B01----:R-:W-:Y:S01]  /*33c80*/  ENDCOLLECTIVE ;  /* 0x000000000000791b */ /* 0x003fe20003800000 */
.L_x_8817:
[----:B------:R-:W-:Y:S01]  /*33c90*/  ULDC.64 UR4, c[0x0][0x208] ;  /* 0x0000820000047ab9 */ /* 0x000fe20000000a00 */
[----:B------:R-:W-:Y:S02]  /*33ca0*/  IMAD.MOV.U32 R13, RZ, RZ, R3 ;  /* 0x000000ffff0d7224 */ /* 0x000fe400078e0003 */
[----:B------:R-:W-:Y:S02]  /*33cb0*/  IMAD.MOV.U32 R12, RZ, RZ, 0x2 ;  /* 0x00000002ff0c7424 */ /* 0x000fe400078e00ff */
[----:B------:R-:W-:-:S05]  /*33cc0*/  IMAD.MOV.U32 R5, RZ, RZ, R14 ;  /* 0x000000ffff057224 */ /* 0x000fca00078e000e */
[----:B------:R-:W-:-:S05]  /*33cd0*/  @!P1 IADD3 R5, P2, R9, R5, RZ ;  /* 0x0000000509059210 */ /* 0x000fca0007f5e0ff */
[----:B------:R-:W-:-:S04]  /*33ce0*/  @!P1 IMAD.X R6, RZ, RZ, R6, P2 ;  /* 0x000000ffff069224 */ /* 0x000fc800010e0606 */
[----:B------:R-:W-:Y:S02]  /*33cf0*/  @!P1 IMAD.MOV.U32 R7, RZ, RZ, R6 ;  /* 0x000000ffff079224 */ /* 0x000fe400078e0006 */
[----:B------:R-:W-:Y:S02]  /*33d00*/  @!P1 IMAD.MOV.U32 R6, RZ, RZ, R5 ;  /* 0x000000ffff069224 */ /* 0x000fe400078e0005 */
[----:B------:R-:W-:-:S03]  /*33d10*/  VIADD R5, R0, 0x20 ;  /* 0x0000002000057836 */ /* 0x000fc60000000000 */
[----:B------:R-:W-:Y:S01]  /*33d20*/  @!PT LDS RZ, [RZ] ;  /* 0x00000000fffff984 */ /* 0x000fe20000000800 */
[----:B------:R-:W-:Y:S01]  /*33d30*/  @!PT LDS RZ, [RZ] ;  /* 0x00000000fffff984 */ /* 0x000fe20000000800 */
[----:B------:R-:W-:Y:S01]  /*33d40*/  @!PT LDS RZ, [RZ] ;  /* 0x00000000fffff984 */ /* 0x000fe20000000800 */
[----:B------:R0:W-:Y:S02]  /*33d50*/  @!P1 LDGSTS.E.BYPASS.LTC128B.128 [R8+0x1cc00], desc[UR4][R6.64], !P0 ;  /* 0x1cc0000006089fae */ /* 0x0001e4000c101d44 */
[----:B------:R-:W-:-:S13]  /*33d60*/  ISETP.GE.AND P1, PT, R5, R2, PT ;  /* 0x000000020500720c */ /* 0x000fda0003f26270 */
[----:B0-----:R-:W-:Y:S05]  /*33d70*/  WARPSYNC.COLLECTIVE R15, `(.L_x_8818) ;  /* 0x000000000f087348 */ /* 0x001fea0003c00000 */
[----:B------:R1:W2:Y:S02]  /*33d80*/  SHFL.IDX P6, R14, R13, R12, R11 ;  /* 0x0000000c0d0e7389 */ /* 0x0002a400000c000b */
[----:B012---:R-:W-:Y:S01]  /*33d90*/  ENDCOLLECTIVE ;  /* 0x000000000000791b */ /* 0x007fe20003800000 */
.L_x_8818:
[----:B------:R-:W-:Y:S01]  /*33da0*/  IMAD.MOV.U32 R13, RZ, RZ, R4 ;  /* 0x000000ffff0d7224 */ /* 0x000fe200078e0004 */
[----:B------:R-:W-:-:S07]  /*33db0*/  MOV R6, R14 ;  /* 0x0000000e00067202 */ /* 0x000fce0000000f00 */
[----:B------:R-:W-:Y:S05]  /*33dc0*/  WARPSYNC.COLLECTIVE R15, `(.L_x_8819) ;  /* 0x000000000f087348 */ /* 0x000fea0003c00000 */
[----:B------:R0:W1:Y:S02]  /*33dd0*/  SHFL.IDX P6, R14, R13, R12, R11 ;  /* 0x0000000c0d0e7389 */ /* 0x00006400000c000b */
[----:B01----:R-:W-:Y:S01]  /*33de0*/  ENDCOLLECTIVE ;  /* 0x000000000000791b */ /* 0x003fe20003800000 */
.L_x_8819:
        /* <DEDUP_REMOVED lines=17> */
.L_x_8820:
[----:B------:R-:W-:Y:S02]  /*33f00*/  IMAD.MOV.U32 R13, RZ, RZ, R4 ;  /* 0x000000ffff0d7224 */ /* 0x000fe400078e0004 */
[----:B------:R-:W-:-:S07]  /*33f10*/  IMAD.MOV.U32 R6, RZ, RZ, R14 ;  /* 0x000000ffff067224 */ /* 0x000fce00078e000e */
[----:B------:R-:W-:Y:S05]  /*33f20*/  WARPSYNC.COLLECTIVE R15, `(.L_x_8821) ;  /* 0x000000000f087348 */ /* 0x000fea0003c00000 */
[----:B------:R0:W1:Y:S02]  /*33f30*/  SHFL.IDX P6, R14, R13, R12, R11 ;  /* 0x0000000c0d0e7389 */ /* 0x00006400000c000b */
[----:B01----:R-:W-:Y:S01]  /*33f40*/  ENDCOLLECTIVE ;  /* 0x000000000000791b */ /* 0x003fe20003800000 */
.L_x_8821:
[----:B------:R-:W-:Y:S01]  /*33f50*/  ULDC.64 UR4, c[0x0][0x208] ;  /* 0x0000820000047ab9 */ /* 0x000fe20000000a00 */
[----:B------:R-:W-:Y:S02]  /*33f60*/  IMAD.MOV.U32 R13, RZ, RZ, R3 ;  /* 0x000000ffff0d7224 */ /* 0x000fe400078e0003 */
[----:B------:R-:W-:Y:S02]  /*33f70*/  IMAD.MOV.U32 R12, RZ, RZ, 0x4 ;  /* 0x00000004ff0c7424 */ /* 0x000fe400078e00ff */
[----:B------:R-:W-:-:S05]  /*33f80*/  IMAD.MOV.U32 R5, RZ, RZ, R14 ;  /* 0x000000ffff057224 */ /* 0x000fca00078e000e */
[----:B------:R-:W-:-:S04]  /*33f90*/  @!P1 IADD3 R5, P2, R9, R5, RZ ;  /* 0x0000000509059210 */ /* 0x000fc80007f5e0ff */
[----:B------:R-:W-:-:S05]  /*33fa0*/  @!P1 IADD3.X R6, RZ, R6, RZ, P2, !PT ;  /* 0x00000006ff069210 */ /* 0x000fca00017fe4ff */
        /* <DEDUP_REMOVED lines=11> */
.L_x_8822:
[----:B------:R-:W-:Y:S02]  /*34060*/  IMAD.MOV.U32 R13, RZ, RZ, R4 ;  /* 0x000000ffff0d7224 */ /* 0x000fe400078e0004 */
[----:B------:R-:W-:-:S07]  /*34070*/  IMAD.MOV.U32 R6, RZ, RZ, R14 ;  /* 0x000000ffff067224 */ /* 0x000fce00078e000e */
[----:B------:R-:W-:Y:S05]  /*34080*/  WARPSYNC.COLLECTIVE R15, `(.L_x_8823) ;  /* 0x000000000f087348 */ /* 0x000fea0003c00000 */
[----:B------:R0:W1:Y:S02]  /*34090*/  SHFL.IDX P6, R14, R13, R12, R11 ;  /* 0x0000000c0d0e7389 */ /* 0x00006400000c000b */
[----:B01----:R-:W-:Y:S01]  /*340a0*/  ENDCOLLECTIVE ;  /* 0x000000000000791b */ /* 0x003fe20003800000 */
.L_x_8823:
[----:B------:R-:W-:Y:S01]  /*340b0*/  ULDC.64 UR4, c[0x0][0x208] ;  /* 0x0000820000047ab9 */ /* 0x000fe20000000a00 */
[----:B------:R-:W-:Y:S02]  /*340c0*/  IMAD.MOV.U32 R13, RZ, RZ, R3 ;  /* 0x000000ffff0d7224 */ /* 0x000fe400078e0003 */
[----:B------:R-:W-:Y:S02]  /*340d0*/  IMAD.MOV.U32 R12, RZ, RZ, 0x5 ;  /* 0x00000005ff0c7424 */ /* 0x000fe400078e00ff */
[----:B------:R-:W-:-:S05]  /*340e0*/  IMAD.MOV.U32 R5, RZ, RZ, R14 ;  /* 0x000000ffff057224 */ /* 0x000fca00078e000e */
[----:B------:R-:W-:-:S05]  /*340f0*/  @!P1 IADD3 R5, P2, R9, R5, RZ ;  /* 0x0000000509059210 */ /* 0x000fca0007f5e0ff */
[----:B------:R-:W-:-:S04]  /*34100*/  @!P1 IMAD.X R6, RZ, RZ, R6, P2 ;  /* 0x000000ffff069224 */ /* 0x000fc800010e0606 */
[----:B------:R-:W-:Y:S02]  /*34110*/  @!P1 IMAD.MOV.U32 R7, RZ, RZ, R6 ;  /* 0x000000ffff079224 */ /* 0x000fe400078e0006 */
[----:B------:R-:W-:Y:S01]  /*34120*/  @!P1 IMAD.MOV.U32 R6, RZ, RZ, R5 ;  /* 0x000000ffff069224 */ /* 0x000fe200078e0005 */
[----:B------:R-:W-:-:S04]  /*34130*/  IADD3 R5, R0, 0x50, RZ ;  /* 0x0000005000057810 */ /* 0x000fc80007ffe0ff */
        /* <DEDUP_REMOVED lines=8> */
.L_x_8824:
[----:B------:R-:W-:Y:S02]  /*341c0*/  IMAD.MOV.U32 R13, RZ, RZ, R4 ;  /* 0x000000ffff0d7224 */ /* 0x000fe400078e0004 */
[----:B------:R-:W-:-:S07]  /*341d0*/  IMAD.MOV.U32 R6, RZ, RZ, R14 ;  /* 0x000000ffff067224 */ /* 0x000fce00078e000e */
[----:B------:R-:W-:Y:S05]  /*341e0*/  WARPSYNC.COLLECTIVE R15, `(.L_x_8825) ;  /* 0x000000000f087348 */ /* 0x000fea0003c00000 */
[----:B------:R0:W1:Y:S02]  /*341f0*/  SHFL.IDX P6, R14, R13, R12, R11 ;  /* 0x0000000c0d0e7389 */ /* 0x00006400000c000b */
[----:B01----:R-:W-:Y:S01]  /*34200*/  ENDCOLLECTIVE ;  /* 0x000000000000791b */ /* 0x003fe20003800000 */
.L_x_8825:
[----:B------:R-:W-:Y:S01]  /*34210*/  ULDC.64 UR4, c[0x0][0x208] ;  /* 0x0000820000047ab9 */ /* 0x000fe20000000a00 */
[----:B------:R-:W-:Y:S02]  /*34220*/  IMAD.MOV.U32 R13, RZ, RZ, R3 ;  /* 0x000000ffff0d7224 */ /* 0x000fe400078e0003 */
[----:B------:R-:W-:Y:S02]  /*34230*/  IMAD.MOV.U32 R12, RZ, RZ, 0x6 ;  /* 0x00000006ff0c7424 */ /* 0x000fe400078e00ff */
[----:B------:R-:W-:-:S05]  /*34240*/  IMAD.MOV.U32 R5, RZ, RZ, R14 ;  /* 0x000000ffff057224 */ /* 0x000fca00078e000e */
[----:B------:R-:W-:-:S05]  /*34250*/  @!P1 IADD3 R5, P2, R9, R5, RZ ;  /* 0x0000000509059210 */ /* 0x000fca0007f5e0ff */
[----:B------:R-:W-:-:S04]  /*34260*/  @!P1 IMAD.X R6, RZ, RZ, R6, P2 ;  /* 0x000000ffff069224 */ /* 0x000fc800010e0606 */
[----:B------:R-:W-:Y:S02]  /*34270*/  @!P1 IMAD.MOV.U32 R7, RZ, RZ, R6 ;  /* 0x000000ffff079224 */ /* 0x000fe400078e0006 */
[----:B------:R-:W-:-:S05]  /*34280*/  @!P1 IMAD.MOV.U32 R6, RZ, RZ, R5 ;  /* 0x000000ffff069224 */ /* 0x000fca00078e0005 */
[----:B------:R-:W-:Y:S01]  /*34290*/  @!PT LDS RZ, [RZ] ;  /* 0x00000000fffff984 */ /* 0x000fe20000000800 */
[----:B------:R-:W-:Y:S01]  /*342a0*/  @!PT LDS RZ, [RZ] ;  /* 0x00000000fffff984 */ /* 0x000fe20000000800 */
[----:B------:R-:W-:Y:S01]  /*342b0*/  @!PT LDS RZ, [RZ] ;  /* 0x00000000fffff984 */ /* 0x000fe20000000800 */
[----:B------:R0:W-:Y:S02]  /*342c0*/  @!P1 LDGSTS.E.BYPASS.LTC128B.128 [R8+0x1ec00], desc[UR4][R6.64], !P0 ;  /* 0x1ec0000006089fae */ /* 0x0001e4000c101d44 */
[----:B0-----:R-:W-:Y:S05]  /*342d0*/  WARPSYNC.COLLECTIVE R15, `(.L_x_8826) ;  /* 0x000000000f087348 */ /* 0x001fea0003c00000 */
[----:B------:R1:W2:Y:S02]  /*342e0*/  SHFL.IDX P6, R14, R13, R12, R11 ;  /* 0x0000000c0d0e7389 */ /* 0x0002a400000c000b */
[----:B012---:R-:W-:Y:S01]  /*342f0*/  ENDCOLLECTIVE ;  /* 0x000000000000791b */ /* 0x007fe20003800000 */
.L_x_8826:
[----:B------:R-:W-:-:S05]  /*34300*/  VIADD R7, R0, 0x60 ;  /* 0x0000006000077836 */ /* 0x000fca0000000000 */
[----:B------:R-:W-:Y:S02]  /*34310*/  ISETP.GE.AND P1, PT, R7, R2, PT ;  /* 0x000000020700720c */ /* 0x000fe40003f26270 */
[----:B------:R-:W-:Y:S01]  /*34320*/  MOV R13, R4 ;  /* 0x00000004000d7202 */ /* 0x000fe20000000f00 */
[----:B------:R-:W-:-:S10]  /*34330*/  IMAD.MOV.U32 R6, RZ, RZ, R14 ;  /* 0x000000ffff067224 */ /* 0x000fd400078e000e */
[----:B------:R-:W-:Y:S05]  /*34340*/  WARPSYNC.COLLECTIVE R15, `(.L_x_8827) ;  /* 0x000000000f087348 */ /* 0x000fea0003c00000 */
[----:B------:R0:W1:Y:S02]  /*34350*/  SHFL.IDX P6, R14, R13, R12, R11 ;  /* 0x0000000c0d0e7389 */ /* 0x00006400000c000b */
[----:B01----:R-:W-:Y:S01]  /*34360*/  ENDCOLLECTIVE ;  /* 0x000000000000791b */ /* 0x003fe20003800000 */
.L_x_8827:
        /* <DEDUP_REMOVED lines=15> */
.L_x_8828:
[----:B------:R-:W-:Y:S02]  /*34460*/  IMAD.MOV.U32 R13, RZ, RZ, R4 ;  /* 0x000000ffff0d7224 */ /* 0x000fe400078e0004 */
[----:B------:R-:W-:-:S07]  /*34470*/  IMAD.MOV.U32 R5, RZ, RZ, R14 ;  /* 0x000000ffff057224 */ /* 0x000fce00078e000e */
[----:B------:R-:W-:Y:S05]  /*34480*/  WARPSYNC.COLLECTIVE R15, `(.L_x_8829) ;  /* 0x000000000f087348 */ /* 0x000fea0003c00000 */
[----:B------:R0:W1:Y:S02]  /*34490*/  SHFL.IDX P6, R14, R13, R12, R11 ;  /* 0x0000000c0d0e7389 */ /* 0x00006400000c000b */
[----:B01----:R-:W-:Y:S01]  /*344a0*/  ENDCOLLECTIVE ;  /* 0x000000000000791b */ /* 0x003fe20003800000 */
.L_x_8829:
[----:B------:R-:W-:Y:S01]  /*344b0*/  IMAD.MOV.U32 R3, RZ, RZ, R14 ;  /* 0x000000ffff037224 */ /* 0x000fe200078e000e */
[----:B------:R-:W-:Y:S06]  /*344c0*/  BRA `(.L_x_8830) ;  /* 0xffffff8000647947 */ /* 0x000fec000383ffff */
.L_x_8605:
[----:B0-----:R0:W1:Y:S02]  /*344d0*/  SYNCS.PHASECHK.TRANS64.TRYWAIT P0, [R18+URZ+0x2e820], R0 ;  /* 0x02e82000120075a7 */ /* 0x001064000800017f */
[----:B-1----:R-:W-:Y:S05]  /*344e0*/  @!P0 NANOSLEEP.SYNCS 0x989680 ;  /* 0x009896800000895d */ /* 0x002fea0003900000 */
[----:B------:R-:W1:Y:S02]  /*344f0*/  @!P0 SYNCS.PHASECHK.TRANS64 P0, [R18+URZ+0x2e820], R0 ;  /* 0x02e82000120085a7 */ /* 0x000e64000800007f */
[----:B-1----:R-:W-:Y:S05]  /*34500*/  @!P0 BRA `(.L_x_8605) ;  /* 0xfffffffc00f08947 */ /* 0x002fea000383ffff */
[----:B------:R-:W-:Y:S05]  /*34510*/  BRA `(.L_x_8831) ;  /* 0xffffff8000c47947 */ /* 0x000fea000383ffff */
.L_x_8611:
[----:B--2---:R2:W3:Y:S02]  /*34520*/  SYNCS.PHASECHK.TRANS64.TRYWAIT P0, [R6+URZ+0x2e880], R5 ;  /* 0x02e88005060075a7 */ /* 0x0044e4000800017f */
[----:B---3--:R-:W-:Y:S05]  /*34530*/  @!P0 NANOSLEEP.SYNCS 0x989680 ;  /* 0x009896800000895d */ /* 0x008fea0003900000 */
[----:B------:R-:W3:Y:S02]  /*34540*/  @!P0 SYNCS.PHASECHK.TRANS64 P0, [R6+URZ+0x2e880], R5 ;  /* 0x02e88005060085a7 */ /* 0x000ee4000800007f */
[----:B---3--:R-:W-:Y:S05]  /*34550*/  @!P0 BRA `(.L_x_8611) ;  /* 0xfffffffc00f08947 */ /* 0x008fea000383ffff */
[----:B------:R-:W-:Y:S05]  /*34560*/  BRA `(.L_x_8832) ;  /* 0xffffff8400847947 */ /* 0x000fea000383ffff */
.L_x_8616:
[----:B-1----:R1:W3:Y:S02]  /*34570*/  SYNCS.PHASECHK.TRANS64.TRYWAIT P0, [R6+URZ+0x2e840], R5 ;  /* 0x02e84005060075a7 */ /* 0x0022e4000800017f */
[----:B---3--:R-:W-:Y:S05]  /*34580*/  @!P0 NANOSLEEP.SYNCS 0x989680 ;  /* 0x009896800000895d */ /* 0x008fea0003900000 */
[----:B------:R-:W3:Y:S02]  /*34590*/  @!P0 SYNCS.PHASECHK.TRANS64 P0, [R6+URZ+0x2e840], R5 ;  /* 0x02e84005060085a7 */ /* 0x000ee4000800007f */
[----:B---3--:R-:W-:Y:S05]  /*345a0*/  @!P0 BRA `(.L_x_8616) ;  /* 0xfffffffc00f08947 */ /* 0x008fea000383ffff */
[----:B------:R-:W-:Y:S05]  /*345b0*/  BRA `(.L_x_8833) ;  /* 0xffffff8800047947 */ /* 0x000fea000383ffff */
.L_x_8622:
[----:B--2---:R2:W3:Y:S02]  /*345c0*/  SYNCS.PHASECHK.TRANS64.TRYWAIT P0, [R3+URZ+0x2e870], R4 ;  /* 0x02e87004030075a7 */ /* 0x0044e4000800017f */
[----:B---3--:R-:W-:Y:S05]  /*345d0*/  @!P0 NANOSLEEP.SYNCS 0x989680 ;  /* 0x009896800000895d */ /* 0x008fea0003900000 */
[----:B------:R-:W3:Y:S02]  /*345e0*/  @!P0 SYNCS.PHASECHK.TRANS64 P0, [R3+URZ+0x2e870], R4 ;  /* 0x02e87004030085a7 */ /* 0x000ee4000800007f */
[----:B---3--:R-:W-:Y:S05]  /*345f0*/  @!P0 BRA `(.L_x_8622) ;  /* 0xfffffffc00f08947 */ /* 0x008fea000383ffff */
[----:B------:R-:W-:Y:S05]  /*34600*/  BRA `(.L_x_8834) ;  /* 0xffffff8800a07947 */ /* 0x000fea000383ffff */
.L_x_8624:
[----:B--2---:R2:W3:Y:S02]  /*34610*/  SYNCS.PHASECHK.TRANS64.TRYWAIT P0, [R3+URZ+0x2e860], R4 ;  /* 0x02e86004030075a7 */ /* 0x0044e4000800017f */
[----:B---3--:R-:W-:Y:S05]  /*34620*/  @!P0 NANOSLEEP.SYNCS 0x989680 ;  /* 0x009896800000895d */ /* 0x008fea0003900000 */
[----:B------:R-:W3:Y:S02]  /*34630*/  @!P0 SYNCS.PHASECHK.TRANS64 P0, [R3+URZ+0x2e860], R4 ;  /* 0x02e86004030085a7 */ /* 0x000ee4000800007f */
[----:B---3--:R-:W-:Y:S05]  /*34640*/  @!P0 BRA `(.L_x_8624) ;  /* 0xfffffffc00f08947 */ /* 0x008fea000383ffff */
[----:B------:R-:W-:Y:S05]  /*34650*/  BRA `(.L_x_8835) ;  /* 0xffffff8800a87947 */ /* 0x000fea000383ffff */
.L_x_8631:
[----:B0-----:R0:W1:Y:S02]  /*34660*/  SYNCS.PHASECHK.TRANS64.TRYWAIT P1, [R0+URZ+0x2e870], R2 ;  /* 0x02e87002000075a7 */ /* 0x001064000802017f */
[----:B-1----:R-:W-:Y:S05]  /*34670*/  @!P1 NANOSLEEP.SYNCS 0x989680 ;  /* 0x009896800000995d */ /* 0x002fea0003900000 */
[----:B------:R-:W1:Y:S02]  /*34680*/  @!P1 SYNCS.PHASECHK.TRANS64 P1, [R0+URZ+0x2e870], R2 ;  /* 0x02e87002000095a7 */ /* 0x000e64000802007f */
[----:B-1----:R-:W-:Y:S05]  /*34690*/  @!P1 BRA `(.L_x_8631) ;  /* 0xfffffffc00f09947 */ /* 0x002fea000383ffff */
[----:B------:R-:W-:Y:S05]  /*346a0*/  BRA `(.L_x_8836) ;  /* 0xffffff9400c87947 */ /* 0x000fea000383ffff */
.L_x_8633:
[----:B0-----:R0:W1:Y:S02]  /*346b0*/  SYNCS.PHASECHK.TRANS64.TRYWAIT P1, [R0+URZ+0x2e860], R2 ;  /* 0x02e86002000075a7 */ /* 0x001064000802017f */
[----:B-1----:R-:W-:Y:S05]  /*346c0*/  @!P1 NANOSLEEP.SYNCS 0x989680 ;  /* 0x009896800000995d */ /* 0x002fea0003900000 */
[----:B------:R-:W1:Y:S02]  /*346d0*/  @!P1 SYNCS.PHASECHK.TRANS64 P1, [R0+URZ+0x2e860], R2 ;  /* 0x02e86002000095a7 */ /* 0x000e64000802007f */
[----:B-1----:R-:W-:Y:S05]  /*346e0*/  @!P1 BRA `(.L_x_8633) ;  /* 0xfffffffc00f09947 */ /* 0x002fea000383ffff */
[----:B------:R-:W-:Y:S05]  /*346f0*/  BRA `(.L_x_8837) ;  /* 0xffffff9400d07947 */ /* 0x000fea000383ffff */
.L_x_8637:
[----:B------:R-:W2:Y:S01]  /*34700*/  LDL R2, [R1] ;  /* 0x0000000001027983 */ /* 0x000ea20000100800 */
[----:B------:R-:W-:Y:S01]  /*34710*/  BSSY B0, `(.L_x_8838) ;  /* 0x0000008000007945 */ /* 0x000fe20003800000 */
[----:B------:R-:W-:Y:S01]  /*34720*/  MOV R12, RZ ;  /* 0x000000ff000c7202 */ /* 0x000fe20000000f00 */
[----:B------:R-:W-:Y:S02]  /*34730*/  IMAD.MOV.U32 R11, RZ, RZ, 0x1f ;  /* 0x0000001fff0b7424 */ /* 0x000fe400078e00ff */
[----:B------:R-:W-:Y:S02]  /*34740*/  IMAD.MOV.U32 R15, RZ, RZ, -0x1 ;  /* 0xffffffffff0f7424 */ /* 0x000fe400078e00ff */
[----:B--2---:R-:W-:-:S07]  /*34750*/  IMAD.MOV.U32 R13, RZ, RZ, R2 ;  /* 0x000000ffff0d7224 */ /* 0x004fce00078e0002 */
[----:B------:R-:W-:Y:S05]  /*34760*/  WARPSYNC.COLLECTIVE R15, `(.L_x_8839) ;  /* 0x000000000f087348 */ /* 0x000fea0003c00000 */
[----:B------:R0:W1:Y:S02]  /*34770*/  SHFL.IDX P6, R14, R13, R12, R11 ;  /* 0x0000000c0d0e7389 */ /* 0x00006400000c000b */
[----:B01----:R-:W-:Y:S01]  /*34780*/  ENDCOLLECTIVE ;  /* 0x000000000000791b */ /* 0x003fe20003800000 */
.L_x_8839:
[----:B------:R-:W-:Y:S05]  /*34790*/  BSYNC B0 ;  /* 0x0000000000007941 */ /* 0x000fea0003800000 */
.L_x_8838:
        /* <DEDUP_REMOVED lines=9> */
.L_x_8840:
[----:B------:R-:W-:Y:S01]  /*34830*/  ULDC UR4, c[0x0][0xc3c] ;  /* 0x00030f0000047ab9 */ /* 0x000fe20000000800 */
[----:B------:R-:W-:Y:S01]  /*34840*/  ULDC.64 UR6, c[0x0][0x208] ;  /* 0x0000820000067ab9 */ /* 0x000fe20000000a00 */
        /* <DEDUP_REMOVED lines=25> */
.L_x_8841:
        /* <DEDUP_REMOVED lines=8> */
.L_x_8842:
        /* <DEDUP_REMOVED lines=8> */
.L_x_8843:
        /* <DEDUP_REMOVED lines=8> */
.L_x_8844:
        /* <DEDUP_REMOVED lines=8> */
.L_x_8845:
        /* <DEDUP_REMOVED lines=9> */
.L_x_8846:
[----:B------:R-:W-:Y:S01]  /*34c70*/  IMAD.MOV.U32 R7, RZ, RZ, R14 ;  /* 0x000000ffff077224 */ /* 0x000fe200078e000e */
[----:B------:R-:W-:Y:S06]  /*34c80*/  BRA `(.L_x_8847) ;  /* 0xffffffa000307947 */ /* 0x000fec000383ffff */
.L_x_8640:
[----:B------:R-:W-:Y:S01]  /*34c90*/  BSSY B0, `(.L_x_8848) ;  /* 0x0000008000007945 */ /* 0x000fe20003800000 */
[----:B------:R-:W-:Y:S02]  /*34ca0*/  IMAD.MOV.U32 R13, RZ, RZ, R2 ;  /* 0x000000ffff0d7224 */ /* 0x000fe400078e0002 */
[----:B------:R-:W-:Y:S02]  /*34cb0*/  IMAD.MOV.U32 R12, RZ, RZ, 0x1 ;  /* 0x00000001ff0c7424 */ /* 0x000fe400078e00ff */
[----:B------:R-:W-:Y:S02]  /*34cc0*/  IMAD.MOV.U32 R11, RZ, RZ, RZ ;  /* 0x000000ffff0b7224 */ /* 0x000fe400078e00ff */
[----:B------:R-:W-:-:S07]  /*34cd0*/  IMAD.MOV.U32 R15, RZ, RZ, -0x1 ;  /* 0xffffffffff0f7424 */ /* 0x000fce00078e00ff */
[----:B------:R-:W-:Y:S05]  /*34ce0*/  WARPSYNC.COLLECTIVE R15, `(.L_x_8849) ;  /* 0x000000000f087348 */ /* 0x000fea0003c00000 */
[----:B------:R0:W1:Y:S02]  /*34cf0*/  SHFL.UP P6, R14, R13, R12, R11 ;  /* 0x0400000c0d0e7389 */ /* 0x00006400000c000b */
[----:B01----:R-:W-:Y:S01]  /*34d00*/  ENDCOLLECTIVE ;  /* 0x000000000000791b */ /* 0x003fe20003800000 */
.L_x_8849:
[----:B------:R-:W-:Y:S05]  /*34d10*/  BSYNC B0 ;  /* 0x0000000000007941 */ /* 0x000fea0003800000 */
.L_x_8848:
        /* <DEDUP_REMOVED lines=10> */
.L_x_8850:
        /* <DEDUP_REMOVED lines=8> */
.L_x_8851:
        /* <DEDUP_REMOVED lines=8> */
.L_x_8852:
        /* <DEDUP_REMOVED lines=8> */
.L_x_8853:
        /* <DEDUP_REMOVED lines=9> */
.L_x_8854:
[----:B------:R-:W-:Y:S01]  /*34fd0*/  MOV R7, R14 ;  /* 0x0000000e00077202 */ /* 0x000fe20000000f00 */
[----:B------:R-:W-:Y:S06]  /*34fe0*/  BRA `(.L_x_8855) ;  /* 0xffffffa0000c7947 */ /* 0x000fec000383ffff */
.L_x_8642:
[----:B------:R-:W-:Y:S01]  /*34ff0*/  BSSY B0, `(.L_x_8856) ;  /* 0x0000006000007945 */ /* 0x000fe20003800000 */
[----:B------:R-:W-:Y:S01]  /*35000*/  PLOP3.LUT P6, PT, P6, PT, PT, 0x8, 0x0 ;  /* 0x000000000000781c */ /* 0x000fe200037ce170 */
[----:B------:R-:W-:-:S12]  /*35010*/  IMAD.MOV.U32 R15, RZ, RZ, -0x1 ;  /* 0xffffffffff0f7424 */ /* 0x000fd800078e00ff */
[----:B0-----:R-:W-:Y:S05]  /*35020*/  WARPSYNC.COLLECTIVE R15, `(.L_x_8857) ;  /* 0x000000000f087348 */ /* 0x001fea0003c00000 */
[----:B------:R-:W-:Y:S01]  /*35030*/  VOTE.ANY R14, PT, P6 ;  /* 0x00000000000e7806 */ /* 0x000fe200030e0100 */
[----:B0-----:R-:W-:Y:S06]  /*35040*/  ENDCOLLECTIVE ;  /* 0x000000000000791b */ /* 0x001fec0003800000 */
.L_x_8857:
[----:B------:R-:W-:Y:S05]  /*35050*/  BSYNC B0 ;  /* 0x0000000000007941 */ /* 0x000fea0003800000 */
.L_x_8856:
        /* <DEDUP_REMOVED lines=10> */
.L_x_8858:
[----:B------:R-:W-:Y:S02]  /*35100*/  IMAD.MOV.U32 R13, RZ, RZ, R6 ;  /* 0x000000ffff0d7224 */ /* 0x000fe400078e0006 */
[----:B------:R-:W-:-:S07]  /*35110*/  IMAD.MOV.U32 R4, RZ, RZ, R14 ;  /* 0x000000ffff047224 */ /* 0x000fce00078e000e */
[----:B------:R-:W-:Y:S05]  /*35120*/  WARPSYNC.COLLECTIVE R15, `(.L_x_8859) ;  /* 0x000000000f087348 */ /* 0x000fea0003c00000 */
[----:B------:R0:W1:Y:S02]  /*35130*/  SHFL.IDX P6, R14, R13, R12, R11 ;  /* 0x0000000c0d0e7389 */ /* 0x00006400000c000b */
[----:B01----:R-:W-:Y:S01]  /*35140*/  ENDCOLLECTIVE ;  /* 0x000000000000791b */ /* 0x003fe20003800000 */
.L_x_8859:
[----:B------:R-:W-:Y:S02]  /*35150*/  IMAD.MOV.U32 R6, RZ, RZ, R14 ;  /* 0x000000ffff067224 */ /* 0x000fe400078e000e */
[----:B------:R-:W-:-:S05]  /*35160*/  IMAD.IADD R7, R0, 0x1, R16 ;  /* 0x0000000100077824 */ /* 0x000fca00078e0210 */
[----:B------:R1:W-:Y:S01]  /*35170*/  STL [R1+0xc], R7 ;  /* 0x00000c0701007387 */ /* 0x0003e20000100800 */
[----:B------:R-:W-:Y:S05]  /*35180*/  BRA `(.L_x_8860) ;  /* 0xffffff9c00f07947 */ /* 0x000fea000383ffff */
.L_x_8644:
[----:B------:R-:W-:Y:S01]  /*35190*/  BSSY B0, `(.L_x_8861) ;  /* 0x0000008000007945 */ /* 0x000fe20003800000 */
[----:B------:R-:W-:Y:S01]  /*351a0*/  MOV R13, R8 ;  /* 0x00000008000d7202 */ /* 0x000fe20000000f00 */
[----:B------:R-:W-:Y:S02]  /*351b0*/  IMAD.MOV.U32 R12, RZ, RZ, R0 ;  /* 0x000000ffff0c7224 */ /* 0x000fe400078e0000 */
[----:B------:R-:W-:Y:S02]  /*351c0*/  IMAD.MOV.U32 R11, RZ, RZ, 0x1f ;  /* 0x0000001fff0b7424 */ /* 0x000fe400078e00ff */
[----:B------:R-:W-:-:S07]  /*351d0*/  IMAD.MOV.U32 R15, RZ, RZ, -0x1 ;  /* 0xffffffffff0f7424 */ /* 0x000fce00078e00ff */
[----:B-1----:R-:W-:Y:S05]  /*351e0*/  WARPSYNC.COLLECTIVE R15, `(.L_x_8862) ;  /* 0x000000000f087348 */ /* 0x002fea0003c00000 */
[----:B------:R0:W2:Y:S02]  /*351f0*/  SHFL.IDX P6, R14, R13, R12, R11 ;  /* 0x0000000c0d0e7389 */ /* 0x0000a400000c000b */
[----:B012---:R-:W-:Y:S01]  /*35200*/  ENDCOLLECTIVE ;  /* 0x000000000000791b */ /* 0x007fe20003800000 */
.L_x_8862:
[----:B------:R-:W-:Y:S05]  /*35210*/  BSYNC B0 ;  /* 0x0000000000007941 */ /* 0x000fea0003800000 */
.L_x_8861:
[----:B------:R-:W-:Y:S01]  /*35220*/  IMAD.MOV.U32 R8, RZ, RZ, R14 ;  /* 0x000000ffff087224 */ /* 0x000fe200078e000e */
[----:B------:R-:W-:Y:S06]  /*35230*/  BRA `(.L_x_8863) ;  /* 0xffffff9c00dc7947 */ /* 0x000fec000383ffff */
.L_x_8650:
[----:B0-----:R0:W1:Y:S02]  /*35240*/  SYNCS.PHASECHK.TRANS64.TRYWAIT P0, [R0+URZ+0x2e820], R3 ;  /* 0x02e82003000075a7 */ /* 0x001064000800017f */
[----:B-1----:R-:W-:Y:S05]  /*35250*/  @!P0 NANOSLEEP.SYNCS 0x989680 ;  /* 0x009896800000895d */ /* 0x002fea0003900000 */
[----:B------:R-:W1:Y:S02]  /*35260*/  @!P0 SYNCS.PHASECHK.TRANS64 P0, [R0+URZ+0x2e820], R3 ;  /* 0x02e82003000085a7 */ /* 0x000e64000800007f */
[----:B-1----:R-:W-:Y:S05]  /*35270*/  @!P0 BRA `(.L_x_8650) ;  /* 0xfffffffc00f08947 */ /* 0x002fea000383ffff */
[----:B------:R-:W-:Y:S05]  /*35280*/  BRA `(.L_x_8864) ;  /* 0xffffffa800847947 */ /* 0x000fea000383ffff */
.L_x_8651:
        /* <DEDUP_REMOVED lines=11> */
.L_x_8866:
[----:B------:R-:W-:Y:S05]  /*35340*/  BSYNC B0 ;  /* 0x0000000000007941 */ /* 0x000fea0003800000 */
.L_x_8865:
[----:B------:R-:W-:Y:S05]  /*35350*/  BRA `(.L_x_8867) ;  /* 0xffffffa8006c7947 */ /* 0x000fea000383ffff */
.L_x_8652:
[----:B------:R-:W-:Y:S01]  /*35360*/  BSSY B0, `(.L_x_8868) ;  /* 0x0000006000007945 */ /* 0x000fe20003800000 */
[----:B------:R-:W-:-:S07]  /*35370*/  IMAD.MOV.U32 R15, RZ, RZ, -0x1 ;  /* 0xffffffffff0f7424 */ /* 0x000fce00078e00ff */
[----:B01----:R-:W-:Y:S05]  /*35380*/  WARPSYNC.COLLECTIVE R15, `(.L_x_8869) ;  /* 0x000000000f0c7348 */ /* 0x003fea0003c00000 */
[----:B------:R-:W-:Y:S02]  /*35390*/  ELECT P6, UR62, PT ;  /* 0x00000000003e782f */ /* 0x000fe400038c0000 */
[----:B------:R-:W-:Y:S01]  /*353a0*/  MOV R14, UR62 ;  /* 0x0000003e000e7c02 */ /* 0x000fe20008000f00 */
[----:B01----:R-:W-:Y:S10]  /*353b0*/  ENDCOLLECTIVE ;  /* 0x000000000000791b */ /* 0x003ff40003800000 */
.L_x_8869:
[----:B------:R-:W-:Y:S05]  /*353c0*/  BSYNC B0 ;  /* 0x0000000000007941 */ /* 0x000fea0003800000 */
.L_x_8868:
[----:B------:R-:W-:Y:S05]  /*353d0*/  BRA `(.L_x_8870) ;  /* 0xffffffa800607947 */ /* 0x000fea000383ffff */
.L_x_8654:
[----:B0-----:R0:W1:Y:S02]  /*353e0*/  SYNCS.PHASECHK.TRANS64.TRYWAIT P1, [R6+URZ], R5 ;  /* 0x00000005060075a7 */ /* 0x001064000802017f */
[----:B-1----:R-:W-:Y:S05]  /*353f0*/  @!P1 NANOSLEEP.SYNCS 0x989680 ;  /* 0x009896800000995d */ /* 0x002fea0003900000 */
[----:B------:R-:W1:Y:S02]  /*35400*/  @!P1 SYNCS.PHASECHK.TRANS64 P1, [R6+URZ], R5 ;  /* 0x00000005060095a7 */ /* 0x000e64000802007f */
[----:B-1----:R-:W-:Y:S05]  /*35410*/  @!P1 BRA `(.L_x_8654) ;  /* 0xfffffffc00f09947 */ /* 0x002fea000383ffff */
[----:B------:R-:W-:Y:S05]  /*35420*/  BRA `(.L_x_8871) ;  /* 0xffffffa800a47947 */ /* 0x000fea000383ffff */
.L_x_8655:
[----:B-1----:R1:W2:Y:S02]  /*35430*/  SYNCS.PHASECHK.TRANS64.TRYWAIT P1, [R7+URZ], R2 ;  /* 0x00000002070075a7 */ /* 0x0022a4000802017f */
[----:B--2---:R-:W-:Y:S05]  /*35440*/  @!P1 NANOSLEEP.SYNCS 0x989680 ;  /* 0x009896800000995d */ /* 0x004fea0003900000 */
[----:B------:R-:W2:Y:S02]  /*35450*/  @!P1 SYNCS.PHASECHK.TRANS64 P1, [R7+URZ], R2 ;  /* 0x00000002070095a7 */ /* 0x000ea4000802007f */
[----:B--2---:R-:W-:Y:S05]  /*35460*/  @!P1 BRA `(.L_x_8655) ;  /* 0xfffffffc00f09947 */ /* 0x004fea000383ffff */
[----:B------:R-:W-:Y:S05]  /*35470*/  BRA `(.L_x_8872) ;  /* 0xffffffa800987947 */ /* 0x000fea000383ffff */
.L_x_8657:
[----:B--2---:R2:W3:Y:S02]  /*35480*/  SYNCS.PHASECHK.TRANS64.TRYWAIT P1, [R4+URZ+0x2e860], R5 ;  /* 0x02e86005040075a7 */ /* 0x0044e4000802017f */
[----:B---3--:R-:W-:Y:S05]  /*35490*/  @!P1 NANOSLEEP.SYNCS 0x989680 ;  /* 0x009896800000995d */ /* 0x008fea0003900000 */
[----:B------:R-:W3:Y:S02]  /*354a0*/  @!P1 SYNCS.PHASECHK.TRANS64 P1, [R4+URZ+0x2e860], R5 ;  /* 0x02e86005040095a7 */ /* 0x000ee4000802007f */
[----:B---3--:R-:W-:Y:S05]  /*354b0*/  @!P1 BRA `(.L_x_8657) ;  /* 0xfffffffc00f09947 */ /* 0x008fea000383ffff */
[----:B------:R-:W-:Y:S05]  /*354c0*/  BRA `(.L_x_8873) ;  /* 0xffffffa8009c7947 */ /* 0x000fea000383ffff */
.L_x_8659:
[----:B---3--:R3:W4:Y:S02]  /*354d0*/  SYNCS.PHASECHK.TRANS64.TRYWAIT P1, [R3+URZ+0x2e860], R2 ;  /* 0x02e86002030075a7 */ /* 0x008724000802017f */
[----:B----4-:R-:W-:Y:S05]  /*354e0*/  @!P1 NANOSLEEP.SYNCS 0x989680 ;  /* 0x009896800000995d */ /* 0x010fea0003900000 */
[----:B------:R-:W4:Y:S02]  /*354f0*/  @!P1 SYNCS.PHASECHK.TRANS64 P1, [R3+URZ+0x2e860], R2 ;  /* 0x02e86002030095a7 */ /* 0x000f24000802007f */
[----:B----4-:R-:W-:Y:S05]  /*35500*/  @!P1 BRA `(.L_x_8659) ;  /* 0xfffffffc00f09947 */ /* 0x010fea000383ffff */
[----:B------:R-:W-:Y:S05]  /*35510*/  BRA `(.L_x_8874) ;  /* 0xffffffa8009c7947 */ /* 0x000fea000383ffff */
.L_x_8661:
[----:B----4-:R4:W0:Y:S02]  /*35520*/  SYNCS.PHASECHK.TRANS64.TRYWAIT P0, [R4+URZ+0x2e880], R5 ;  /* 0x02e88005040075a7 */ /* 0x010824000800017f */
[----:B0-----:R-:W-:Y:S05]  /*35530*/  @!P0 NANOSLEEP.SYNCS 0x989680 ;  /* 0x009896800000895d */ /* 0x001fea0003900000 */
[----:B------:R-:W0:Y:S02]  /*35540*/  @!P0 SYNCS.PHASECHK.TRANS64 P0, [R4+URZ+0x2e880], R5 ;  /* 0x02e88005040085a7 */ /* 0x000e24000800007f */
[----:B0-----:R-:W-:Y:S05]  /*35550*/  @!P0 BRA `(.L_x_8661) ;  /* 0xfffffffc00f08947 */ /* 0x001fea000383ffff */
[----:B------:R-:W-:Y:S05]  /*35560*/  BRA `(.L_x_8662) ;  /* 0xffffffa800987947 */ /* 0x000fea000383ffff */
.L_x_8875:
        /* <DEDUP_REMOVED lines=9> */
.L_x_13364:


//--------------------- .text._ZN7cutlass13device_kernelIN5flash11enable_sm90INS1_16FlashAttnFwdSm90INS1_25CollectiveMainloopFwdSm90ILi2EN4cute5tupleIJNS5_1CILi1EEES8_S8_EEENS6_IJNS7_ILi192EEENS7_ILi128EEENS7_ILi96EEEEEELi96ENS_12float_e4m3_tEfNS_4arch4Sm90ELb0ELb0ELb1ELb0ELb0ELb0ELb0ELb1ELb1ELb1ELb1ELb0EEENS1_21CollectiveEpilogueFwdINS6_IJSA_SC_SB_EEES9_NS_10bfloat16_tESG_Li384ELb0ELb1ELb1ELb1EEENS1_19SingleTileSchedulerILb0ELb1ELb1ELi192EEEEEEEEEvNT_6ParamsE --------------------------
	.section	.text._ZN7cutlass13device_kernelIN5flash11enable_sm90INS1_16FlashAttnFwdSm90INS1_25CollectiveMainloopFwdSm90ILi2EN4cute5tupleIJNS5_1CILi1EEES8_S8_EEENS6_IJNS7_ILi192EEENS7_ILi128EEENS7_ILi96EEEEEELi96ENS_12float_e4m3_tEfNS_4arch4Sm90ELb0ELb0ELb1ELb0ELb0ELb0ELb0ELb1ELb1ELb1ELb1ELb0EEENS1_21CollectiveEpilogueFwdINS6_IJSA_SC_SB_EEES9_NS_10bfloat16_tESG_Li384ELb0ELb1ELb1ELb1EEENS1_19SingleTileSchedulerILb0ELb1ELb1ELi192EEEEEEEEEvNT_6ParamsE,"ax",@progbits
	.align	128
.text._ZN7cutlass13device_kernelIN5flash11enable_sm90INS1_16FlashAttnFwdSm90INS1_25CollectiveMainloopFwdSm90ILi2EN4cute5tupleIJNS5_1CILi1EEES8_S8_EEENS6_IJNS7_ILi192EEENS7_ILi128EEENS7_ILi96EEEEEELi96ENS_12float_e4m3_tEfNS_4arch4Sm90ELb0ELb0ELb1ELb0ELb0ELb0ELb0ELb1ELb1ELb1ELb1ELb0EEENS1_21CollectiveEpilogueFwdINS6_IJSA_SC_SB_EEES9_NS_10bfloat16_tESG_Li384ELb0ELb1ELb1ELb1EEENS1_19SingleTileSchedulerILb0ELb1ELb1ELi192EEEEEEEEEvNT_6ParamsE:
        .type           _ZN7cutlass13device_kernelIN5flash11enable_sm90INS1_16FlashAttnFwdSm90INS1_25CollectiveMainloopFwdSm90ILi2EN4cute5tupleIJNS5_1CILi1EEES8_S8_EEENS6_IJNS7_ILi192EEENS7_ILi128EEENS7_ILi96EEEEEELi96ENS_12float_e4m3_tEfNS_4arch4Sm90ELb0ELb0ELb1ELb0ELb0ELb0ELb0ELb1ELb1ELb1ELb1ELb0EEENS1_21CollectiveEpilogueFwdINS6_IJSA_SC_SB_EEES9_NS_10bfloat16_tESG_Li384ELb0ELb1ELb1ELb1EEENS1_19SingleTileSchedulerILb0ELb1ELb1ELi192EEEEEEEEEvNT_6ParamsE,@function
        .size           _ZN7cutlass13device_kernelIN5flash11enable_sm90INS1_16FlashAttnFwdSm90INS1_25CollectiveMainloopFwdSm90ILi2EN4cute5tupleIJNS5_1CILi1EEES8_S8_EEENS6_IJNS7_ILi192EEENS7_ILi128EEENS7_ILi96EEEEEELi96ENS_12float_e4m3_tEfNS_4arch4Sm90ELb0ELb0ELb1ELb0ELb0ELb0ELb0ELb1ELb1ELb1ELb1ELb0EEENS1_21CollectiveEpilogueFwdINS6_IJSA_SC_SB_EEES9_NS_10bfloat16_tESG_Li384ELb0ELb1ELb1ELb1EEENS1_19SingleTileSchedulerILb0ELb1ELb1ELi192EEEEEEEEEvNT_6ParamsE,(.L_x_13365 - _ZN7cutlass13device_kernelIN5flash11enable_sm90INS1_16FlashAttnFwdSm90INS1_25CollectiveMainloopFwdSm90ILi2EN4cute5tupleIJNS5_1CILi1EEES8_S8_EEENS6_IJNS7_ILi192EEENS7_ILi128EEENS7_ILi96EEEEEELi96ENS_12float_e4m3_tEfNS_4arch4Sm90ELb0ELb0ELb1ELb0ELb0ELb0ELb0ELb1ELb1ELb1ELb1ELb0EEENS1_21CollectiveEpilogueFwdINS6_IJSA_SC_SB_EEES9_NS_10bfloat16_tESG_Li384ELb0ELb1ELb1ELb1EEENS1_19SingleTileSchedulerILb0ELb1ELb1ELi192EEEEEEEEEvNT_6ParamsE)
        .other          _ZN7cutlass13device_kernelIN5flash11enable_sm90INS1_16FlashAttnFwdSm90INS1_25CollectiveMainloopFwdSm90ILi2EN4cute5tupleIJNS5_1CILi1EEES8_S8_EEENS6_IJNS7_ILi192EEENS7_ILi128EEENS7_ILi96EEEEEELi96ENS_12float_e4m3_tEfNS_4arch4Sm90ELb0ELb0ELb1ELb0ELb0ELb0ELb0ELb1ELb1ELb1ELb1ELb0EEENS1_21CollectiveEpilogueFwdINS6_IJSA_SC_SB_EEES9_NS_10bfloat16_tESG_Li384ELb0ELb1ELb1ELb1EEENS1_19SingleTileSchedulerILb0ELb1ELb1ELi192EEEEEEEEEvNT_6ParamsE,@"STO_CUDA_ENTRY STV_DEFAULT"
_ZN7cutlass13device_kernelIN5flash11enable_sm90INS1_16FlashAttnFwdSm90INS1_25CollectiveMainloopFwdSm90ILi2EN4cute5tupleIJNS5_1CILi1EEES8_S8_EEENS6_IJNS7_ILi192EEENS7_ILi128EEENS7_ILi96EEEEEELi96ENS_12float_e4m3_tEfNS_4arch4Sm90ELb0ELb0ELb1ELb0ELb0ELb0ELb0ELb1ELb1ELb1ELb1ELb0EEENS1_21CollectiveEpilogueFwdINS6_IJSA_SC_SB_EEES9_NS_10bfloat16_tESG_Li384ELb0ELb1ELb1ELb1EEENS1_19SingleTileSchedulerILb0ELb1ELb1ELi192EEEEEEEEEvNT_6ParamsE:
[----:B------:R-:W0:Y:S01]  /*0000*/  LDC R1, c[0x0][0x28] ;  /* 0x00000a00ff017b82 */ /* 0x000e220000000800 */
[----:B------:R-:W1:Y:S01]  /*0010*/  S2R R29, SR_TID.X ;  /* 0x00000000001d7919 */ /* 0x000e620000002100 */
[----:B------:R-:W-:Y:S01]  /*0020*/  ELECT P0, URZ, PT ;  /* 0x00000000003f782f */ /* 0x000fe20003800000 */
[----:B------:R-:W-:Y:S01]  /*0030*/  BSSY B0, `(.L_x_8876) ;  /* 0x000000e000007945 */ /* 0x000fe20003800000 */
[----:B-1----:R-:W-:-:S05]  /*0040*/  SHF.R.U32.HI R16, RZ, 0x5, R29 ;  /* 0x00000005ff107819 */ /* 0x002fca000001161d */
[----:B------:R-:W1:Y:S02]  /*0050*/  SHFL.IDX PT, R0, R16, RZ, 0x1f ;  /* 0x00001fff10007589 */ /* 0x000e6400000e0000 */
[----:B-1----:R-:W-:Y:S02]  /*0060*/  ISETP.EQ.AND P0, PT, R0, RZ, P0 ;  /* 0x000000ff0000720c */ /* 0x002fe40000702270 */
[----:B------:R-:W-:-:S11]  /*0070*/  SHF.R.U32.HI R0, RZ, 0x7, R29 ;  /* 0x00000007ff007819 */ /* 0x000fd6000001161d */
[----:B0-----:R-:W-:Y:S05]  /*0080*/  @!P0 BRA `(.L_x_8877) ;  /* 0x0000000000208947 */ /* 0x001fea0003800000 */
        /* <DEDUP_REMOVED lines=8> */
.L_x_8877:
[----:B------:R-:W-:Y:S05]  /*0110*/  BSYNC B0 ;  /* 0x0000000000007941 */ /* 0x000fea0003800000 */
.L_x_8876:
        /* <DEDUP_REMOVED lines=41> */
.L_x_8878:
        /* <DEDUP_REMOVED lines=22> */
.L_x_8879:
        /* <DEDUP_REMOVED lines=18> */
.L_x_8880:
        /* <DEDUP_REMOVED lines=22> */
.L_x_8881:
        /* <DEDUP_REMOVED lines=22> */
.L_x_8882:
[----:B------:R-:W-:Y:S01]  /*08f0*/  PLOP3.LUT P0, PT, PT, PT, UP0, 0x80, 0x0 ;  /* 0x000000000000781c */ /* 0x000fe20003f0f008 */
[----:B------:R-:W-:Y:S01]  /*0900*/  UMOV UR41, 0x1 ;  /* 0x0000000100297882 */ /* 0x000fe20000000000 */
[----:B------:R-:W-:Y:S01]  /*0910*/  NOP ;  /* 0x0000000000007918 */ /* 0x000fe20000000000 */
[----:B------:R-:W-:Y:S01]  /*0920*/  USEL UR41, UR41, 0x2, !UP0 ;  /* 0x0000000229297887 */ /* 0x000fe2000c000000 */
[----:B------:R-:W-:Y:S01]  /*0930*/  BSSY B6, `(.L_x_8883) ;  /* 0x0000b90000067945 */ /* 0x000fe20003800000 */
[----:B------:R-:W-:Y:S01]  /*0940*/  ULDC.64 UR44, c[0x0][0x208] ;  /* 0x00008200002c7ab9 */ /* 0x000fe20000000a00 */
[----:B------:R-:W-:Y:S01]  /*0950*/  LOP3.LUT R28, R29, 0x7f, RZ, 0xc0, !PT ;  /* 0x0000007f1d1c7812 */ /* 0x000fe200078ec0ff */
[----:B012-4-:R-:W-:Y:S06]  /*0960*/  BAR.SYNC.DEFER_BLOCKING 0x0 ;  /* 0x0000000000007b1d */ /* 0x017fec0000010000 */
[----:B------:R-:W-:Y:S05]  /*0970*/  @!P0 BRA `(.L_x_8884) ;  /* 0x0000008000948947 */ /* 0x000fea0003800000 */
.L_x_8885:
[----:B------:R-:W-:-:S08]  /*0980*/  NOP ;  /* 0x0000000000007918 */ /* 0x000fd00000000000 */
[----:B------:R-:W0:Y:S02]  /*0990*/  USETMAXREG.TRY_ALLOC.CTAPOOL UP0, 0xa0 ;  /* 0x000000a0000079c8 */ /* 0x000e240008000600 */
[----:B0-----:R-:W-:-:S13]  /*09a0*/  PLOP3.LUT P0, PT, PT, PT, UP0, 0x80, 0x0 ;  /* 0x000000000000781c */ /* 0x001fda0003f0f008 */
[----:B------:R-:W-:Y:S05]  /*09b0*/  @!P0 BRA `(.L_x_8885) ;  /* 0xfffffffc00f08947 */ /* 0x000fea000383ffff */
[----:B------:R-:W0:Y:S01]  /*09c0*/  S2UR UR6, SR_CTAID.Y ;  /* 0x00000000000679c3 */ /* 0x000e220000002600 */
[----:B------:R-:W-:Y:S02]  /*09d0*/  ULDC UR7, c[0x0][0xc50] ;  /* 0x0003140000077ab9 */ /* 0x000fe40000000800 */
[----:B------:R-:W-:-:S05]  /*09e0*/  UISETP.NE.AND UP0, UPT, UR7, 0x1, UPT ;  /* 0x000000010700788c */ /* 0x000fca000bf05270 */
[----:B------:R-:W1:Y:S06]  /*09f0*/  S2UR UR43, SR_CTAID.Z ;  /* 0x00000000002b79c3 */ /* 0x000e6c0000002700 */
[----:B------:R-:W-:Y:S01]  /*0a00*/  @UP0 ULDC UR4, c[0x0][0xc54] ;  /* 0x0003150000040ab9 */ /* 0x000fe20000000800 */
[----:B------:R-:W-:Y:S01]  /*0a10*/  @UP0 ULDC UR8, c[0x0][0xc58] ;  /* 0x0003160000080ab9 */ /* 0x000fe20000000800 */
[----:B0-----:R-:W-:Y:S02]  /*0a20*/  UIMAD.WIDE.U32 UR4, UR6, UR4, URZ ;  /* 0x00000004060472a5 */ /* 0x001fe4000f8e003f */
[----:B------:R-:W-:-:S02]  /*0a30*/  UMOV UR36, UR6 ;  /* 0x0000000600247c82 */ /* 0x000fc40008000000 */
[----:B------:R-:W-:Y:S01]  /*0a40*/  @UP0 USHF.R.U32.HI UR36, URZ, UR8, UR5 ;  /* 0x000000083f240299 */ /* 0x000fe20008011605 */
[----:B------:R-:W-:Y:S06]  /*0a50*/  BAR.ARV 0x8, 0x200 ;  /* 0x0208000000007b1d */ /* 0x000fec0000002000 */
[----:B-1----:R-:W-:Y:S01]  /*0a60*/  ISETP.LE.AND P0, PT, RZ, UR43, PT ;  /* 0x0000002bff007c0c */ /* 0x002fe2000bf03270 */
[----:B------:R-:W-:-:S04]  /*0a70*/  UIADD3 UR4, -UR36, URZ, URZ ;  /* 0x0000003f24047290 */ /* 0x000fc8000fffe13f */
[----:B------:R-:W-:-:S08]  /*0a80*/  UIMAD UR7, UR7, UR4, UR6 ;  /* 0x00000004070772a4 */ /* 0x000fd0000f8e0206 */
[----:B------:R-:W-:Y:S05]  /*0a90*/  @!P0 BRA `(.L_x_8886) ;  /* 0x000000b400e48947 */ /* 0x000fea0003800000 */
[----:B------:R-:W-:Y:S01]  /*0aa0*/  ULDC.64 UR4, c[0x0][0x418] ;  /* 0x0001060000047ab9 */ /* 0x000fe20000000a00 */
[----:B------:R-:W-:Y:S01]  /*0ab0*/  ULDC UR39, c[0x0][0x424] ;  /* 0x0001090000277ab9 */ /* 0x000fe20000000800 */
[----:B------:R-:W-:Y:S02]  /*0ac0*/  UISETP.NE.U32.AND UP0, UPT, UR4, URZ, UPT ;  /* 0x0000003f0400728c */ /* 0x000fe4000bf05070 */
[----:B------:R-:W-:Y:S02]  /*0ad0*/  ULOP3.LUT UR37, UR7, 0xffff, URZ, 0xc0, !UPT ;  /* 0x0000ffff07257892 */ /* 0x000fe4000f8ec03f */
[----:B------:R-:W-:Y:S01]  /*0ae0*/  UISETP.NE.AND.EX UP0, UPT, UR5, URZ, UPT, UP0 ;  /* 0x0000003f0500728c */ /* 0x000fe2000bf05300 */
[----:B------:R-:W-:-:S03]  /*0af0*/  ULDC UR4, c[0x0][0x2f0] ;  /* 0x0000bc0000047ab9 */ /* 0x000fc60000000800 */
[----:B------:R-:W-:-:S04]  /*0b00*/  USEL UR39, UR39, 0x1, UP0 ;  /* 0x0000000127277887 */ /* 0x000fc80008000000 */
[----:B------:R-:W-:-:S04]  /*0b10*/  UIMAD UR39, UR39, UR4, URZ ;  /* 0x00000004272772a4 */ /* 0x000fc8000f8e023f */
[----:B------:R-:W-:Y:S02]  /*0b20*/  UISETP.GE.AND UP0, UPT, UR39, 0x1, UPT ;  /* 0x000000012700788c */ /* 0x000fe4000bf06270 */
[----:B------:R-:W-:-:S04]  /*0b30*/  UIADD3 UR4, UR39, 0x7f, URZ ;  /* 0x0000007f27047890 */ /* 0x000fc8000fffe03f */
[----:B------:R-:W-:Y:S01]  /*0b40*/  PLOP3.LUT P0, PT, PT, PT, UP0, 0x80, 0x0 ;  /* 0x000000000000781c */ /* 0x000fe20003f0f008 */
[----:B------:R-:W-:-:S04]  /*0b50*/  USHF.R.S32.HI UR5, URZ, 0x1f, UR4 ;  /* 0x0000001f3f057899 */ /* 0x000fc80008011404 */
[----:B------:R-:W-:-:S03]  /*0b60*/  ULEA.HI UR5, UR5, UR4, URZ, 0x7 ;  /* 0x0000000405057291 */ /* 0x000fc6000f8f383f */
[----:B------:R-:W-:Y:S01]  /*0b70*/  UMOV UR4, URZ ;  /* 0x0000003f00047c82 */ /* 0x000fe20008000000 */
[----:B------:R-:W-:-:S04]  /*0b80*/  USHF.R.S32.HI UR6, URZ, 0x7, UR5 ;  /* 0x000000073f067899 */ /* 0x000fc80008011405 */
[----:B------:R-:W-:Y:S08]  /*0b90*/  @!P0 BRA `(.L_x_8887) ;  /* 0x0000000000908947 */ /* 0x000ff00003800000 */
[----:B------:R-:W-:Y:S01]  /*0ba0*/  USHF.R.U32.HI UR7, URZ, 0x10, UR7 ;  /* 0x000000103f077899 */ /* 0x000fe20008011607 */
[----:B------:R-:W-:-:S03]  /*0bb0*/  UMOV UR4, URZ ;  /* 0x0000003f00047c82 */ /* 0x000fc60008000000 */
[----:B------:R-:W-:-:S11]  /*0bc0*/  UISETP.NE.AND UP0, UPT, UR7, URZ, UPT ;  /* 0x0000003f0700728c */ /* 0x000fd6000bf05270 */
[----:B------:R-:W-:Y:S02]  /*0bd0*/  @!UP0 ULDC UR7, c[0x0][0x9f0] ;  /* 0x00027c0000078ab9 */ /* 0x000fe40000000800 */
[----:B------:R-:W-:Y:S01]  /*0be0*/  IMAD.U32 R3, RZ, RZ, UR7 ;  /* 0x00000007ff037e24 */ /* 0x000fe2000f8e00ff */
[----:B------:R-:W-:-:S04]  /*0bf0*/  UIADD3 UR8, UR6, -0x1, UR7 ;  /* 0xffffffff06087890 */ /* 0x000fc8000fffe007 */
[-C--:B------:R-:W-:Y:S02]  /*0c00*/  IABS R0, R3.reuse ;  /* 0x0000000300007213 */ /* 0x080fe40000000000 */
[----:B------:R-:W-:Y:S01]  /*0c10*/  IMAD.U32 R4, RZ, RZ, UR8 ;  /* 0x00000008ff047e24 */ /* 0x000fe2000f8e00ff */
[----:B------:R-:W-:Y:S01]  /*0c20*/  IABS R5, R3 ;  /* 0x0000000300057213 */ /* 0x000fe20000000000 */
[----:B------:R-:W-:Y:S01]  /*0c30*/  ULOP3.LUT UR8, UR8, UR7, URZ, 0x3c, !UPT ;  /* 0x0000000708087292 */ /* 0x000fe2000f8e3c3f */
        /* <DEDUP_REMOVED lines=26> */
.L_x_8887:
[----:B------:R-:W-:Y:S01]  /*0de0*/  UIMAD UR37, UR37, UR4, URZ ;  /* 0x00000004252572a4 */ /* 0x000fe2000f8e023f */
[----:B------:R-:W-:Y:S01]  /*0df0*/  IMAD.U32 R0, RZ, RZ, UR6 ;  /* 0x00000006ff007e24 */ /* 0x000fe2000f8e00ff */
[----:B------:R-:W-:Y:S01]  /*0e00*/  USHF.R.S32.HI UR46, URZ, 0x1f, UR43 ;  /* 0x0000001f3f2e7899 */ /* 0x000fe2000801142b */
[----:B------:R-:W-:Y:S01]  /*0e10*/  IMAD.U32 R3, RZ, RZ, UR4 ;  /* 0x00000004ff037e24 */ /* 0x000fe2000f8e00ff */
[----:B------:R-:W-:Y:S01]  /*0e20*/  PLOP3.LUT P0, PT, PT, PT, PT, 0x80, 0x0 ;  /* 0x000000000000781c */ /* 0x000fe20003f0f070 */
[----:B------:R-:W-:Y:S01]  /*0e30*/  VIADD R16, R29, 0xffffff80 ;  /* 0xffffff801d107836 */ /* 0x000fe20000000000 */
[----:B------:R-:W-:Y:S01]  /*0e40*/  CS2R R94, SRZ ;  /* 0x00000000005e7805 */ /* 0x000fe2000001ff00 */
[----:B------:R-:W-:Y:S01]  /*0e50*/  IMAD.MOV.U32 R13, RZ, RZ, RZ ;  /* 0x000000ffff0d7224 */ /* 0x000fe200078e00ff */
[----:B------:R-:W-:Y:S02]  /*0e60*/  VIADDMNMX R0, R3, UR37, R0, PT ;  /* 0x0000002503007c46 */ /* 0x000fe4000b800100 */
[----:B------:R-:W-:-:S02]  /*0e70*/  CS2R R2, SRZ ;  /* 0x0000000000027805 */ /* 0x000fc4000001ff00 */
[----:B------:R-:W-:Y:S02]  /*0e80*/  CS2R R90, SRZ ;  /* 0x00000000005a7805 */ /* 0x000fe4000001ff00 */
[----:B------:R-:W-:Y:S02]  /*0e90*/  CS2R R4, SRZ ;  /* 0x0000000000047805 */ /* 0x000fe4000001ff00 */
[----:B------:R-:W-:Y:S01]  /*0ea0*/  R2UR UR40, R0 ;  /* 0x00000000002872ca */ /* 0x000fe200000e0000 */
        /* <DEDUP_REMOVED lines=11> */
[----:B------:R-:W-:Y:S01]  /*0f60*/  MOV R17, RZ ;  /* 0x000000ff00117202 */ /* 0x000fe20000000f00 */
[----:B------:R-:W-:Y:S01]  /*0f70*/  UISETP.GT.AND UP0, UPT, UR40, UR37, UPT ;  /* 0x000000252800728c */ /* 0x000fe2000bf04270 */
[----:B------:R-:W-:-:S02]  /*0f80*/  CS2R R118, SRZ ;  /* 0x0000000000767805 */ /* 0x000fc4000001ff00 */
[----:B------:R-:W-:Y:S02]  /*0f90*/  CS2R R114, SRZ ;  /* 0x0000000000727805 */ /* 0x000fe4000001ff00 */
[----:B------:R-:W-:Y:S01]  /*0fa0*/  CS2R R22, SRZ ;  /* 0x0000000000167805 */ /* 0x000fe2000001ff00 */
[----:B------:R-:W-:Y:S01]  /*0fb0*/  IMAD.MOV.U32 R124, RZ, RZ, RZ ;  /* 0x000000ffff7c7224 */ /* 0x000fe200078e00ff */
[----:B------:R-:W-:Y:S02]  /*0fc0*/  CS2R R126, SRZ ;  /* 0x00000000007e7805 */ /* 0x000fe4000001ff00 */
[----:B------:R-:W-:Y:S01]  /*0fd0*/  PLOP3.LUT P1, PT, PT, PT, UP0, 0x80, 0x0 ;  /* 0x000000000000781c */ /* 0x000fe20003f2f008 */
[----:B------:R-:W-:Y:S01]  /*0fe0*/  IMAD.MOV.U32 R47, RZ, RZ, RZ ;  /* 0x000000ffff2f7224 */ /* 0x000fe200078e00ff */
[----:B------:R-:W-:Y:S01]  /*0ff0*/  CS2R R122, SRZ ;  /* 0x00000000007a7805 */ /* 0x000fe2000001ff00 */
[----:B------:R-:W-:Y:S01]  /*1000*/  IMAD.MOV.U32 R24, RZ, RZ, RZ ;  /* 0x000000ffff187224 */ /* 0x000fe200078e00ff */
[----:B------:R-:W-:Y:S01]  /*1010*/  CS2R R134, SRZ ;  /* 0x0000000000867805 */ /* 0x000fe2000001ff00 */
[----:B------:R-:W-:Y:S01]  /*1020*/  IMAD.MOV.U32 R132, RZ, RZ, RZ ;  /* 0x000000ffff847224 */ /* 0x000fe200078e00ff */
[----:B------:R-:W-:Y:S01]  /*1030*/  CS2R R130, SRZ ;  /* 0x0000000000827805 */ /* 0x000fe2000001ff00 */
[----:B------:R-:W-:-:S02]  /*1040*/  IMAD.MOV.U32 R51, RZ, RZ, RZ ;  /* 0x000000ffff337224 */ /* 0x000fc400078e00ff */
[----:B------:R-:W-:-:S04]  /*1050*/  IMAD.MOV.U32 R26, RZ, RZ, RZ ;  /* 0x000000ffff1a7224 */ /* 0x000fc800078e00ff */
[----:B------:R-:W-:Y:S05]  /*1060*/  @!P1 BRA `(.L_x_8888) ;  /* 0x0000005c00009947 */ /* 0x000fea0003800000 */
[----:B------:R-:W-:Y:S01]  /*1070*/  SHF.R.S32.HI R17, RZ, 0x1f, R16 ;  /* 0x0000001fff117819 */ /* 0x000fe20000011410 */
[----:B------:R-:W0:Y:S01]  /*1080*/  S2UR UR7, SR_CgaCtaId ;  /* 0x00000000000779c3 */ /* 0x000e220000008800 */
[----:B------:R-:W-:Y:S02]  /*1090*/  UMOV UR38, 0x400 ;  /* 0x0000040000267882 */ /* 0x000fe40000000000 */
[----:B------:R-:W-:-:S04]  /*10a0*/  LEA.HI R17, R17, R16, RZ, 0x7 ;  /* 0x0000001011117211 */ /* 0x000fc800078f38ff */
[----:B------:R-:W-:-:S06]  /*10b0*/  SHF.R.S32.HI R0, RZ, 0x7, R17 ;  /* 0x00000007ff007819 */ /* 0x000fcc0000011411 */
[----:B------:R-:W1:Y:S01]  /*10c0*/  SHFL.IDX PT, R0, R0, RZ, 0x1f ;  /* 0x00001fff00007589 */ /* 0x000e6200000e0000 */
[----:B0-----:R-:W-:Y:S01]  /*10d0*/  ULEA UR38, UR7, UR38, 0x18 ;  /* 0x0000002607267291 */ /* 0x001fe2000f8ec03f */
[----:B-1----:R-:W-:-:S13]  /*10e0*/  R2UR UR6, R0 ;  /* 0x00000000000672ca */ /* 0x002fda00000e0000 */
[----:B------:R-:W-:Y:S02]  /*10f0*/  UIMAD.WIDE UR4, UR6, 0x55555556, URZ ;  /* 0x55555556060478a5 */ /* 0x000fe4000f8e023f */
[----:B------:R-:W-:Y:S02]  /*1100*/  UIADD3 UR4, UR38, 0xc400, URZ ;  /* 0x0000c40026047890 */ /* 0x000fe4000fffe03f */
[----:B------:R-:W-:Y:S02]  /*1110*/  ULEA.HI UR5, UR5, UR5, URZ, 0x1 ;  /* 0x0000000505057291 */ /* 0x000fe4000f8f083f */
[----:B------:R-:W-:Y:S02]  /*1120*/  ULOP3.LUT UP0, URZ, UR4, 0x3ff, URZ, 0xc0, !UPT ;  /* 0x000003ff043f7892 */ /* 0x000fe4000f80c03f */
[----:B------:R-:W-:-:S04]  /*1130*/  UIMAD UR5, UR5, -0x3, UR6 ;  /* 0xfffffffd050578a4 */ /* 0x000fc8000f8e0206 */
[----:B------:R-:W-:Y:S01]  /*1140*/  PLOP3.LUT P0, PT, PT, PT, UP0, 0x80, 0x0 ;  /* 0x000000000000781c */ /* 0x000fe20003f0f008 */
[----:B------:R-:W-:-:S04]  /*1150*/  ULEA UR5, UR5, UR4, 0xb ;  /* 0x0000000405057291 */ /* 0x000fc8000f8e583f */
[----:B------:R-:W-:-:S04]  /*1160*/  USHF.R.U32.HI UR5, URZ, 0x4, UR5 ;  /* 0x000000043f057899 */ /* 0x000fc80008011605 */
[----:B------:R-:W-:-:S04]  /*1170*/  ULOP3.LUT UR42, UR5, 0x3fff, URZ, 0xc0, !UPT ;  /* 0x00003fff052a7892 */ /* 0x000fc8000f8ec03f */
[----:B------:R-:W-:Y:S08]  /*1180*/  @!P0 BRA `(.L_x_8889) ;  /* 0x0000000000408947 */ /* 0x000ff00003800000 */
        /* <DEDUP_REMOVED lines=15> */
[----:B-1----:R-:W-:Y:S05]  /*1280*/  CALL.ABS.NOINC R2 ;  /* 0x0000000002007343 */ /* 0x002fea0003c00000 */
.L_x_8889:
        /* <DEDUP_REMOVED lines=48> */
.L_x_8975:
[----:B------:R-:W-:-:S06]  /*1590*/  ULOP3.LUT UR4, UR41, 0x1, URZ, 0xfc, !UPT ;  /* 0x0000000129047892 */ /* 0x000fcc000f8efc3f */
[----:B------:R-:W-:-:S05]  /*15a0*/  IMAD.U32 R2, RZ, RZ, UR4 ;  /* 0x00000004ff027e24 */ /* 0x000fca000f8e00ff */
[----:B------:R-:W-:-:S13]  /*15b0*/  ISETP.NE.AND P0, PT, R2, 0x3, PT ;  /* 0x000000030200780c */ /* 0x000fda0003f05270 */
[----:B------:R-:W-:Y:S05]  /*15c0*/  @!P0 BRA `(.L_x_8891) ;  /* 0x0000000000048947 */ /* 0x000fea0003800000 */
[----:B------:R-:W-:Y:S01]  /*15d0*/  BPT.TRAP 0x1 ;  /* 0x000000040000795c */ /* 0x000fe20000300000 */
.L_x_8891:
[----:B------:R1:W2:Y:S01]  /*15e0*/  SYNCS.PHASECHK.TRANS64.TRYWAIT P2, [UR38+0x17030], R6 ;  /* 0x01703006ff0075a7 */ /* 0x0002a20008040166 */
[----:B------:R-:W-:Y:S05]  /*15f0*/  @!P0 BRA `(.L_x_8892) ;  /* 0x0000000000048947 */ /* 0x000fea0003800000 */
[----:B------:R-:W-:Y:S01]  /*1600*/  BPT.TRAP 0x1 ;  /* 0x000000040000795c */ /* 0x000fe20000300000 */
.L_x_8892:
[----:B------:R-:W-:Y:S01]  /*1610*/  ISETP.NE.AND P1, PT, R28, RZ, PT ;  /* 0x000000ff1c00720c */ /* 0x000fe20003f25270 */
[----:B------:R-:W-:Y:S01]  /*1620*/  IMAD.U32 R4, RZ, RZ, UR42 ;  /* 0x0000002aff047e24 */ /* 0x000fe2000f8e00ff */
[----:B--2---:R-:W-:Y:S11]  /*1630*/  @P2 BRA `(.L_x_8893) ;  /* 0x0000000000082947 */ /* 0x004ff60003800000 */
[----:B------:R-:W2:Y:S02]  /*1640*/  SYNCS.PHASECHK.TRANS64.TRYWAIT P2, [UR38+0x17030], R6 ;  /* 0x01703006ff0075a7 */ /* 0x000ea40008040166 */
[----:B--2---:R-:W-:Y:S05]  /*1650*/  @!P2 BRA `(.L_x_8894) ;  /* 0x000000ac0014a947 */ /* 0x004fea0003800000 */
.L_x_8893:
[----:B------:R-:W-:Y:S05]  /*1660*/  WARPSYNC.ALL ;  /* 0x0000000000007948 */ /* 0x000fea0003800000 */
[----:B------:R-:W-:Y:S01]  /*1670*/  MOV R2, RZ ;  /* 0x000000ff00027202 */ /* 0x000fe20000000f00 */
[----:B------:R-:W-:Y:S01]  /*1680*/  IMAD.MOV.U32 R89, RZ, RZ, RZ ;  /* 0x000000ffff597224 */ /* 0x000fe200078e00ff */
[----:B------:R-:W-:Y:S01]  /*1690*/  LOP3.LUT R4, R4, 0x10000, RZ, 0xfc, !PT ;  /* 0x0001000004047812 */ /* 0x000fe200078efcff */
[----:B------:R-:W-:Y:S01]  /*16a0*/  IMAD.MOV.U32 R5, RZ, RZ, -0x3ffffff0 ;  /* 0xc0000010ff057424 */ /* 0x000fe200078e00ff */
[----:B------:R-:W-:Y:S02]  /*16b0*/  UIADD3 UR4, UR38, 0x10c00, URZ ;  /* 0x00010c0026047890 */ /* 0x000fe4000fffe03f */
[C---:B------:R-:W-:Y:S01]  /*16c0*/  R2UR UR8, R4.reuse ;  /* 0x00000000040872ca */ /* 0x040fe200000e0000 */
[----:B------:R-:W-:Y:S01]  /*16d0*/  WARPGROUP.ARRIVE ;  /* 0x00000000000079c5 */ /* 0x000fe20000000000 */
        /* <DEDUP_REMOVED lines=8> */
[----:B------:R-:W-:Y:S01]  /*1760*/  P2R R88, PR, RZ, 0x1 ;  /* 0x00000001ff587803 */ /* 0x000fe20000000000 */
[----:B------:R-:W-:Y:S01]  /*1770*/  ULOP3.LUT UR20, UR4, 0x10000, URZ, 0xfc, !UPT ;  /* 0x0001000004147892 */ /* 0x000fe2000f8efc3f */
[----:B------:R-:W2:Y:S01]  /*1780*/  S2UR UR7, SR_CgaCtaId ;  /* 0x00000000000779c3 */ /* 0x000ea20000008800 */
[----:B------:R-:W-:Y:S01]  /*1790*/  IMAD.IADD R17, R16, 0x1, -R17 ;  /* 0x0000000110117824 */ /* 0x000fe200078e0a11 */
[----:B------:R-:W-:Y:S01]  /*17a0*/  UMOV UR4, URZ ;  /* 0x0000003f00047c82 */ /* 0x000fe20008000000 */
[----:B------:R-:W-:Y:S01]  /*17b0*/  UIADD3 UR14, UR20, 0x200, URZ ;  /* 0x00000200140e7890 */ /* 0x000fe2000fffe03f */
[----:B------:R-:W-:Y:S01]  /*17c0*/  IMAD.MOV.U32 R91, RZ, RZ, R89 ;  /* 0x000000ffff5b7224 */ /* 0x000fe200078e0059 */
[----:B------:R-:W-:Y:S01]  /*17d0*/  MOV R100, R89 ;  /* 0x0000005900647202 */ /* 0x000fe20000000f00 */
[----:B------:R-:W-:Y:S01]  /*17e0*/  UMOV UR10, UR20 ;  /* 0x00000014000a7c82 */ /* 0x000fe20008000000 */
[----:B------:R-:W-:Y:S01]  /*17f0*/  SHF.R.S32.HI R16, RZ, 0x1f, R17 ;  /* 0x0000001fff107819 */ /* 0x000fe20000011411 */
[----:B------:R-:W-:Y:S01]  /*1800*/  QGMMA.64x128x32.F32.E4M3.E4M3 R24, gdesc[UR8], RZ, !UPT, gsb0 ;  /* 0x01e00000081879f3 */ /* 0x000fe2000c0008ff */
[----:B------:R-:W-:Y:S01]  /*1810*/  UIADD3 UR8, UR12, 0x180, URZ ;  /* 0x000001800c087890 */ /* 0x000fe2000fffe03f */
[--C-:B------:R-:W-:Y:S01]  /*1820*/  IMAD.MOV.U32 R90, RZ, RZ, R89.reuse ;  /* 0x000000ffff5a7224 */ /* 0x100fe200078e0059 */
[----:B------:R-:W-:Y:S01]  /*1830*/  UIADD3 UR10, UR20, 0x100, URZ ;  /* 0x00000100140a7890 */ /* 0x000fe2000fffe03f */
[----:B------:R-:W-:Y:S01]  /*1840*/  LEA.HI R16, R16, R17, RZ, 0x2 ;  /* 0x0000001110107211 */ /* 0x000fe200078f10ff */
[----:B------:R-:W-:Y:S01]  /*1850*/  UMOV UR9, 0xc0000010 ;  /* 0xc000001000097882 */ /* 0x000fe20000000000 */
[----:B------:R-:W-:Y:S01]  /*1860*/  UMOV UR11, 0xc0000010 ;  /* 0xc0000010000b7882 */ /* 0x000fe20000000000 */
[----:B------:R-:W-:Y:S01]  /*1870*/  UIADD3 UR12, UR12, 0x300, URZ ;  /* 0x000003000c0c7890 */ /* 0x000fe2000fffe03f */
[----:B------:R-:W-:Y:S01]  /*1880*/  LOP3.LUT R16, R16, 0x7ffffffc, RZ, 0xc0, !PT ;  /* 0x7ffffffc10107812 */ /* 0x000fe200078ec0ff */
[--C-:B------:R-:W-:Y:S01]  /*1890*/  IMAD.MOV.U32 R93, RZ, RZ, R89.reuse ;  /* 0x000000ffff5d7224 */ /* 0x100fe200078e0059 */
[-C--:B------:R-:W-:Y:S01]  /*18a0*/  MOV R112, R89.reuse ;  /* 0x0000005900707202 */ /* 0x080fe20000000f00 */
[----:B------:R-:W-:Y:S01]  /*18b0*/  IMAD.MOV.U32 R92, RZ, RZ, R89 ;  /* 0x000000ffff5c7224 */ /* 0x000fe200078e0059 */
[----:B------:R-:W-:Y:S01]  /*18c0*/  MOV R124, R89 ;  /* 0x00000059007c7202 */ /* 0x000fe20000000f00 */
[----:B------:R-:W-:-:S02]  /*18d0*/  IMAD.IADD R16, R17, 0x1, -R16 ;  /* 0x0000000111107824 */ /* 0x000fc400078e0a10 */
[----:B------:R-:W-:Y:S02]  /*18e0*/  IMAD.MOV.U32 R17, RZ, RZ, -0x2 ;  /* 0xfffffffeff117424 */ /* 0x000fe400078e00ff */
[--C-:B------:R-:W-:Y:S02]  /*18f0*/  IMAD.MOV.U32 R95, RZ, RZ, R89.reuse ;  /* 0x000000ffff5f7224 */ /* 0x100fe400078e0059 */
[----:B------:R-:W-:Y:S02]  /*1900*/  IMAD R16, R16, R17, 0x80 ;  /* 0x0000008010107424 */ /* 0x000fe400078e0211 */
[----:B------:R-:W-:Y:S01]  /*1910*/  IMAD.U32 R17, RZ, RZ, UR40 ;  /* 0x00000028ff117e24 */ /* 0x000fe2000f8e00ff */
[----:B------:R-:W-:Y:S01]  /*1920*/  UIADD3 UR40, UR40, -0x2, URZ ;  /* 0xfffffffe28287890 */ /* 0x000fe2000fffe03f */
[----:B------:R-:W-:Y:S02]  /*1930*/  VIADD R16, R16, UR39 ;  /* 0x0000002710107c36 */ /* 0x000fe40008000000 */
[--C-:B------:R-:W-:Y:S01]  /*1940*/  IMAD.MOV.U32 R94, RZ, RZ, R89.reuse ;  /* 0x000000ffff5e7224 */ /* 0x100fe200078e0059 */
[----:B------:R-:W-:Y:S01]  /*1950*/  UISETP.GE.AND UP0, UPT, UR40, UR37, UPT ;  /* 0x000000252800728c */ /* 0x000fe2000bf06270 */
        /* <DEDUP_REMOVED lines=36> */
[----:B------:R-:W-:Y:S01]  /*1ba0*/  IMAD.MOV.U32 R134, RZ, RZ, R89 ;  /* 0x000000ffff867224 */ /* 0x000fe200078e0059 */
[----:B------:R-:W-:-:S02]  /*1bb0*/  WARPGROUP.DEPBAR.LE gsb0, 0x0 ;  /* 0x00008000000079c5 */ /* 0x000fc40000010000 */
[----:B------:R-:W-:-:S06]  /*1bc0*/  WARPGROUP.ARRIVE ;  /* 0x00000000000079c5 */ /* 0x000fcc0000000000 */
[----:B------:R-:W-:Y:S01]  /*1bd0*/  QGMMA.64x128x32.F32.E4M3.E4M3 R24, gdesc[UR8], R24, gsb0 ;  /* 0x01e00000081879f3 */ /* 0x000fe20008000818 */
[----:B------:R-:W-:Y:S02]  /*1be0*/  ULDC UR10, c[0x0][0x988] ;  /* 0x00026200000a7ab9 */ /* 0x000fe40000000800 */
[----:B------:R-:W-:Y:S02]  /*1bf0*/  WARPGROUP.DEPBAR.LE gsb0, 0x0 ;  /* 0x00008000000079c5 */ /* 0x000fe40000010000 */
[----:B------:R-:W-:-:S07]  /*1c00*/  WARPGROUP.ARRIVE ;  /* 0x00000000000079c5 */ /* 0x000fce0000000000 */
[----:B------:R-:W-:Y:S03]  /*1c10*/  QGMMA.64x128x32.F32.E4M3.E4M3 R24, gdesc[UR12], R24, gsb0 ;  /* 0x01e000000c1879f3 */ /* 0x000fe60008000818 */
[----:B------:R-:W-:Y:S02]  /*1c20*/  WARPGROUP.DEPBAR.LE gsb0, 0x0 ;  /* 0x00008000000079c5 */ /* 0x000fe40000010000 */
[C---:B------:R-:W-:Y:S01]  /*1c30*/  FMUL.FTZ R7, R0.reuse, R26 ;  /* 0x0000001a00077220 */ /* 0x040fe20000410000 */
[C---:B0-----:R-:W-:Y:S01]  /*1c40*/  FMUL.FTZ R3, R0.reuse, R24 ;  /* 0x0000001800037220 */ /* 0x041fe20000410000 */
[C---:B------:R-:W-:Y:S01]  /*1c50*/  FMUL.FTZ R8, R0.reuse, R27 ;  /* 0x0000001b00087220 */ /* 0x040fe20000410000 */
[C---:B------:R-:W-:Y:S01]  /*1c60*/  FMUL.FTZ R10, R0.reuse, R30 ;  /* 0x0000001e000a7220 */ /* 0x040fe20000410000 */
[C---:B------:R-:W-:Y:S01]  /*1c70*/  FMUL.FTZ R12, R0.reuse, R31 ;  /* 0x0000001f000c7220 */ /* 0x040fe20000410000 */
[C---:B------:R-:W-:Y:S01]  /*1c80*/  FMUL.FTZ R13, R0.reuse, R32 ;  /* 0x00000020000d7220 */ /* 0x040fe20000410000 */
[----:B------:R-:W0:Y:S01]  /*1c90*/  MUFU.TANH R7, R7 ;  /* 0x0000000700077308 */ /* 0x000e220000002400 */
[----:B------:R-:W-:Y:S01]  /*1ca0*/  FMUL.FTZ R14, R0, R34 ;  /* 0x00000022000e7220 */ /* 0x000fe20000410000 */
[----:B------:R-:W-:-:S02]  /*1cb0*/  IMAD R32, R17, -0x80, R16 ;  /* 0xffffff8011207824 */ /* 0x000fc400078e0210 */
[C---:B-1----:R-:W-:Y:S01]  /*1cc0*/  FMUL.FTZ R6, R0.reuse, R25 ;  /* 0x0000001900067220 */ /* 0x042fe20000410000 */
[C---:B------:R-:W-:Y:S01]  /*1cd0*/  FMUL.FTZ R18, R0.reuse, R35 ;  /* 0x0000002300127220 */ /* 0x040fe20000410000 */
[C---:B------:R-:W-:Y:S01]  /*1ce0*/  FMUL.FTZ R9, R0.reuse, R28 ;  /* 0x0000001c00097220 */ /* 0x040fe20000410000 */
[----:B------:R-:W-:Y:S01]  /*1cf0*/  FMUL.FTZ R20, R0, R38 ;  /* 0x0000002600147220 */ /* 0x000fe20000410000 */
[C---:B------:R-:W-:Y:S01]  /*1d00*/  ISETP.GT.AND P3, PT, R32.reuse, RZ, PT ;  /* 0x000000ff2000720c */ /* 0x040fe20003f64270 */
[----:B------:R-:W1:Y:S01]  /*1d10*/  MUFU.TANH R3, R3 ;  /* 0x0000000300037308 */ /* 0x000e620000002400 */
[----:B------:R-:W-:Y:S01]  /*1d20*/  ISETP.GT.AND P2, PT, R32, 0x1, PT ;  /* 0x000000012000780c */ /* 0x000fe20003f44270 */
[C---:B------:R-:W-:Y:S01]  /*1d30*/  FMUL.FTZ R31, R0.reuse, R48 ;  /* 0x00000030001f7220 */ /* 0x040fe20000410000 */
[----:B------:R-:W-:Y:S01]  /*1d40*/  FMUL.FTZ R11, R0, R29 ;  /* 0x0000001d000b7220 */ /* 0x000fe20000410000 */
[----:B------:R-:W-:Y:S01]  /*1d50*/  ISETP.GT.AND P5, PT, R32, 0x8, PT ;  /* 0x000000082000780c */ /* 0x000fe20003fa4270 */
[C---:B------:R-:W-:Y:S01]  /*1d60*/  FMUL.FTZ R22, R0.reuse, R39 ;  /* 0x0000002700167220 */ /* 0x040fe20000410000 */
[----:B------:R-:W-:Y:S01]  /*1d70*/  FMUL.FTZ R34, R0, R50 ;  /* 0x0000003200227220 */ /* 0x000fe20000410000 */
[----:B------:R-:W-:Y:S01]  /*1d80*/  ISETP.GT.AND P6, PT, R32, 0x9, PT ;  /* 0x000000092000780c */ /* 0x000fe20003fc4270 */
[----:B------:R-:W3:Y:S01]  /*1d90*/  MUFU.TANH R8, R8 ;  /* 0x0000000800087308 */ /* 0x000ee20000002400 */
[----:B0-----:R-:W-:Y:S01]  /*1da0*/  FSEL R48, R7, -INF , P3 ;  /* 0xff80000007307808 */ /* 0x001fe20001800000 */
[C---:B------:R-:W-:Y:S01]  /*1db0*/  FMUL.FTZ R24, R0.reuse, R42 ;  /* 0x0000002a00187220 */ /* 0x040fe20000410000 */
[C---:B------:R-:W-:Y:S01]  /*1dc0*/  FMUL.FTZ R19, R0.reuse, R36 ;  /* 0x0000002400137220 */ /* 0x040fe20000410000 */
[C---:B------:R-:W-:Y:S01]  /*1dd0*/  FMUL.FTZ R36, R0.reuse, R53 ;  /* 0x0000003500247220 */ /* 0x040fe20000410000 */
[----:B------:R-:W-:Y:S01]  /*1de0*/  FMUL.FTZ R15, R0, R33 ;  /* 0x00000021000f7220 */ /* 0x000fe20000410000 */
[----:B------:R-:W-:Y:S01]  /*1df0*/  ISETP.GT.AND P4, PT, R32, 0x10, PT ;  /* 0x000000102000780c */ /* 0x000fe20003f84270 */
[C---:B------:R-:W-:Y:S01]  /*1e00*/  FMUL.FTZ R26, R0.reuse, R43 ;  /* 0x0000002b001a7220 */ /* 0x040fe20000410000 */
[----:B------:R-:W0:Y:S01]  /*1e10*/  MUFU.TANH R10, R10 ;  /* 0x0000000a000a7308 */ /* 0x000e220000002400 */
[----:B-1----:R-:W-:Y:S01]  /*1e20*/  FSEL R7, R3, -INF , P3 ;  /* 0xff80000003077808 */ /* 0x002fe20001800000 */
[----:B------:R-:W-:Y:S01]  /*1e30*/  FMUL.FTZ R33, R0, R49 ;  /* 0x0000003100217220 */ /* 0x000fe20000410000 */
[----:B------:R-:W-:Y:S01]  /*1e40*/  ISETP.GT.AND P3, PT, R32, 0x11, PT ;  /* 0x000000112000780c */ /* 0x000fe20003f64270 */
[C---:B------:R-:W-:Y:S01]  /*1e50*/  FMUL.FTZ R29, R0.reuse, R46 ;  /* 0x0000002e001d7220 */ /* 0x040fe20000410000 */
[C---:B------:R-:W-:Y:S01]  /*1e60*/  FMUL.FTZ R39, R0.reuse, R54 ;  /* 0x0000003600277220 */ /* 0x040fe20000410000 */
[C---:B------:R-:W-:Y:S01]  /*1e70*/  FMUL.FTZ R21, R0.reuse, R37 ;  /* 0x0000002500157220 */ /* 0x040fe20000410000 */
[----:B------:R-:W-:Y:S01]  /*1e80*/  FMUL.FTZ R30, R0, R47 ;  /* 0x0000002f001e7220 */ /* 0x000fe20000410000 */
[----:B------:R-:W1:Y:S01]  /*1e90*/  MUFU.TANH R12, R12 ;  /* 0x0000000c000c7308 */ /* 0x000e620000002400 */
[----:B---3--:R-:W-:Y:S01]  /*1ea0*/  FSEL R3, R8, -INF , P2 ;  /* 0xff80000008037808 */ /* 0x008fe20001000000 */
[C---:B------:R-:W-:Y:S01]  /*1eb0*/  FMUL.FTZ R38, R0.reuse, R52 ;  /* 0x0000003400267220 */ /* 0x040fe20000410000 */
[C---:B------:R-:W-:Y:S01]  /*1ec0*/  FMUL.FTZ R23, R0.reuse, R40 ;  /* 0x0000002800177220 */ /* 0x040fe20000410000 */
[----:B------:R-:W-:Y:S01]  /*1ed0*/  FMUL.FTZ R37, R0, R56 ;  /* 0x0000003800257220 */ /* 0x000fe20000410000 */
[----:B------:R-:W-:Y:S01]  /*1ee0*/  FMNMX.FTZ R17, R48, R3, !PT ;  /* 0x0000000330117209 */ /* 0x000fe20007810000 */
[C---:B------:R-:W-:Y:S01]  /*1ef0*/  FMUL.FTZ R25, R0.reuse, R41 ;  /* 0x0000002900197220 */ /* 0x040fe20000410000 */
[----:B------:R-:W-:Y:S01]  /*1f00*/  FMUL.FTZ R35, R0, R51 ;  /* 0x0000003300237220 */ /* 0x000fe20000410000 */
[----:B------:R-:W3:Y:S01]  /*1f10*/  MUFU.TANH R14, R14 ;  /* 0x0000000e000e7308 */ /* 0x000ee20000002400 */
[----:B0-----:R-:W-:Y:S01]  /*1f20*/  FSEL R50, R10, -INF , P5 ;  /* 0xff8000000a327808 */ /* 0x001fe20002800000 */
[C---:B------:R-:W-:Y:S01]  /*1f30*/  FMUL.FTZ R40, R0.reuse, R57 ;  /* 0x0000003900287220 */ /* 0x040fe20000410000 */
[C---:B------:R-:W-:Y:S01]  /*1f40*/  FMUL.FTZ R27, R0.reuse, R44 ;  /* 0x0000002c001b7220 */ /* 0x040fe20000410000 */
[----:B------:R-:W-:Y:S01]  /*1f50*/  FMUL.FTZ R43, R0, R58 ;  /* 0x0000003a002b7220 */ /* 0x000fe20000410000 */
[----:B------:R-:W-:Y:S01]  /*1f60*/  FMNMX.FTZ R8, R50, R17, !PT ;  /* 0x0000001132087209 */ /* 0x000fe20007810000 */
[C---:B------:R-:W-:Y:S01]  /*1f70*/  FMUL.FTZ R28, R0.reuse, R45 ;  /* 0x0000002d001c7220 */ /* 0x040fe20000410000 */
[----:B------:R-:W-:Y:S01]  /*1f80*/  FMUL.FTZ R42, R0, R55 ;  /* 0x00000037002a7220 */ /* 0x000fe20000410000 */
[----:B------:R-:W0:Y:S01]  /*1f90*/  MUFU.TANH R6, R6 ;  /* 0x0000000600067308 */ /* 0x000e220000002400 */
[----:B-1----:R-:W-:Y:S01]  /*1fa0*/  FSEL R53, R12, -INF , P6 ;  /* 0xff8000000c357808 */ /* 0x002fe20003000000 */
[C---:B------:R-:W-:Y:S01]  /*1fb0*/  FMUL.FTZ R45, R0.reuse, R59 ;  /* 0x0000003b002d7220 */ /* 0x040fe20000410000 */
[C---:B------:R-:W-:Y:S01]  /*1fc0*/  FMUL.FTZ R46, R0.reuse, R62 ;  /* 0x0000003e002e7220 */ /* 0x040fe20000410000 */
[C---:B------:R-:W-:Y:S01]  /*1fd0*/  FMUL.FTZ R51, R0.reuse, R63 ;  /* 0x0000003f00337220 */ /* 0x040fe20000410000 */
[----:B------:R-:W-:Y:S01]  /*1fe0*/  FMNMX.FTZ R8, R53, R8, !PT ;  /* 0x0000000835087209 */ /* 0x000fe20007810000 */
[C---:B------:R-:W-:Y:S01]  /*1ff0*/  FMUL.FTZ R59, R0.reuse, R66 ;  /* 0x00000042003b7220 */ /* 0x040fe20000410000 */
[----:B------:R-:W-:Y:S01]  /*2000*/  FMUL.FTZ R41, R0, R60 ;  /* 0x0000003c00297220 */ /* 0x000fe20000410000 */
[----:B------:R-:W1:Y:S01]  /*2010*/  MUFU.TANH R18, R18 ;  /* 0x0000001200127308 */ /* 0x000e620000002400 */
[----:B---3--:R-:W-:Y:S01]  /*2020*/  FSEL R49, R14, -INF , P4 ;  /* 0xff8000000e317808 */ /* 0x008fe20002000000 */
[C---:B------:R-:W-:Y:S01]  /*2030*/  FMUL.FTZ R60, R0.reuse, R67 ;  /* 0x00000043003c7220 */ /* 0x040fe20000410000 */
[C---:B------:R-:W-:Y:S01]  /*2040*/  FMUL.FTZ R70, R0.reuse, R70 ;  /* 0x0000004600467220 */ /* 0x040fe20000410000 */
[C---:B------:R-:W-:Y:S01]  /*2050*/  FMUL.FTZ R44, R0.reuse, R61 ;  /* 0x0000003d002c7220 */ /* 0x040fe20000410000 */
[----:B------:R-:W-:Y:S01]  /*2060*/  FMNMX.FTZ R17, R49, R8, !PT ;  /* 0x0000000831117209 */ /* 0x000fe20007810000 */
[C---:B------:R-:W-:Y:S01]  /*2070*/  FMUL.FTZ R71, R0.reuse, R71 ;  /* 0x0000004700477220 */ /* 0x040fe20000410000 */
[----:B------:R-:W-:Y:S01]  /*2080*/  FMUL.FTZ R47, R0, R64 ;  /* 0x00000040002f7220 */ /* 0x000fe20000410000 */
[----:B------:R-:W3:Y:S01]  /*2090*/  MUFU.TANH R9, R9 ;  /* 0x0000000900097308 */ /* 0x000ee20000002400 */
[----:B0-----:R-:W-:Y:S01]  /*20a0*/  FSEL R6, R6, -INF , P2 ;  /* 0xff80000006067808 */ /* 0x001fe20001000000 */
[----:B------:R-:W-:Y:S01]  /*20b0*/  FMUL.FTZ R74, R0, R74 ;  /* 0x0000004a004a7220 */ /* 0x000fe20000410000 */
[----:B------:R-:W-:Y:S01]  /*20c0*/  ISETP.GT.AND P2, PT, R32, 0x18, PT ;  /* 0x000000182000780c */ /* 0x000fe20003f44270 */
[C---:B------:R-:W-:Y:S01]  /*20d0*/  FMUL.FTZ R55, R0.reuse, R65 ;  /* 0x0000004100377220 */ /* 0x040fe20000410000 */
[C---:B------:R-:W-:Y:S01]  /*20e0*/  FMUL.FTZ R75, R0.reuse, R75 ;  /* 0x0000004b004b7220 */ /* 0x040fe20000410000 */
[C---:B------:R-:W-:Y:S01]  /*20f0*/  FMUL.FTZ R61, R0.reuse, R68 ;  /* 0x00000044003d7220 */ /* 0x040fe20000410000 */
[----:B------:R-:W-:Y:S01]  /*2100*/  FMUL.FTZ R78, R0, R78 ;  /* 0x0000004e004e7220 */ /* 0x000fe20000410000 */
[----:B------:R-:W0:Y:S01]  /*2110*/  MUFU.TANH R20, R20 ;  /* 0x0000001400147308 */ /* 0x000e220000002400 */
[----:B-1----:R-:W-:Y:S01]  /*2120*/  FSEL R54, R18, -INF , P3 ;  /* 0xff80000012367808 */ /* 0x002fe20001800000 */
[C---:B------:R-:W-:Y:S01]  /*2130*/  FMUL.FTZ R69, R0.reuse, R69 ;  /* 0x0000004500457220 */ /* 0x040fe20000410000 */
[C---:B------:R-:W-:Y:S01]  /*2140*/  FMUL.FTZ R79, R0.reuse, R79 ;  /* 0x0000004f004f7220 */ /* 0x040fe20000410000 */
[----:B------:R-:W-:Y:S01]  /*2150*/  FMUL.FTZ R72, R0, R72 ;  /* 0x0000004800487220 */ /* 0x000fe20000410000 */
[----:B------:R-:W-:Y:S01]  /*2160*/  FMNMX.FTZ R17, R54, R17, !PT ;  /* 0x0000001136117209 */ /* 0x000fe20007810000 */
[C---:B------:R-:W-:Y:S01]  /*2170*/  FMUL.FTZ R82, R0.reuse, R82 ;  /* 0x0000005200527220 */ /* 0x040fe20000410000 */
[C---:B------:R-:W-:Y:S01]  /*2180*/  FMUL.FTZ R73, R0.reuse, R73 ;  /* 0x0000004900497220 */ /* 0x040fe20000410000 */
[----:B------:R-:W1:Y:S01]  /*2190*/  MUFU.TANH R11, R11 ;  /* 0x0000000b000b7308 */ /* 0x000e620000002400 */
[----:B---3--:R-:W-:Y:S01]  /*21a0*/  FSEL R9, R9, -INF , P5 ;  /* 0xff80000009097808 */ /* 0x008fe20002800000 */
[----:B------:R-:W-:Y:S01]  /*21b0*/  FMUL.FTZ R83, R0, R83 ;  /* 0x0000005300537220 */ /* 0x000fe20000410000 */
[----:B------:R-:W-:Y:S01]  /*21c0*/  ISETP.GT.AND P5, PT, R32, 0x19, PT ;  /* 0x000000192000780c */ /* 0x000fe20003fa4270 */
[C---:B------:R-:W-:Y:S01]  /*21d0*/  FMUL.FTZ R76, R0.reuse, R76 ;  /* 0x0000004c004c7220 */ /* 0x040fe20000410000 */
[C---:B------:R-:W-:Y:S01]  /*21e0*/  FMUL.FTZ R86, R0.reuse, R86 ;  /* 0x0000005600567220 */ /* 0x040fe20000410000 */
        /* <DEDUP_REMOVED lines=8> */
[----:B------:R-:W-:-:S02]  /*2270*/  FMUL.FTZ R85, R0, R85 ;  /* 0x0000005500557220 */ /* 0x000fc40000410000 */
[----:B------:R-:W0:Y:S01]  /*2280*/  MUFU.TANH R13, R13 ;  /* 0x0000000d000d7308 */ /* 0x000e220000002400 */
[----:B-1----:R-:W-:Y:S02]  /*2290*/  FSEL R11, R11, -INF , P6 ;  /* 0xff8000000b0b7808 */ /* 0x002fe40003000000 */
[----:B------:R-:W-:-:S05]  /*22a0*/  ISETP.GT.AND P6, PT, R32, 0x20, PT ;  /* 0x000000202000780c */ /* 0x000fca0003fc4270 */
[----:B------:R-:W1:Y:S01]  /*22b0*/  MUFU.TANH R24, R24 ;  /* 0x0000001800187308 */ /* 0x000e620000002400 */
[----:B---3--:R-:W-:-:S04]  /*22c0*/  FSEL R56, R22, -INF , P5 ;  /* 0xff80000016387808 */ /* 0x008fc80002800000 */
[----:B------:R-:W-:-:S03]  /*22d0*/  FMNMX.FTZ R8, R56, R17, !PT ;  /* 0x0000001138087209 */ /* 0x000fc60007810000 */
[----:B------:R-:W3:Y:S01]  /*22e0*/  MUFU.TANH R15, R15 ;  /* 0x0000000f000f7308 */ /* 0x000ee20000002400 */
[----:B0-----:R-:W-:Y:S02]  /*22f0*/  FSEL R13, R13, -INF , P4 ;  /* 0xff8000000d0d7808 */ /* 0x001fe40002000000 */
[----:B------:R-:W-:-:S05]  /*2300*/  ISETP.GT.AND P4, PT, R32, 0x21, PT ;  /* 0x000000212000780c */ /* 0x000fca0003f84270 */
[----:B------:R-:W0:Y:S01]  /*2310*/  MUFU.TANH R26, R26 ;  /* 0x0000001a001a7308 */ /* 0x000e220000002400 */
[----:B-1----:R-:W-:-:S04]  /*2320*/  FSEL R57, R24, -INF , P6 ;  /* 0xff80000018397808 */ /* 0x002fc80003000000 */
[----:B------:R-:W-:-:S03]  /*2330*/  FMNMX.FTZ R17, R57, R8, !PT ;  /* 0x0000000839117209 */ /* 0x000fc60007810000 */
[----:B------:R-:W1:Y:S01]  /*2340*/  MUFU.TANH R19, R19 ;  /* 0x0000001300137308 */ /* 0x000e620000002400 */
[----:B---3--:R-:W-:Y:S02]  /*2350*/  FSEL R15, R15, -INF , P3 ;  /* 0xff8000000f0f7808 */ /* 0x008fe40001800000 */
[----:B------:R-:W-:-:S05]  /*2360*/  ISETP.GT.AND P3, PT, R32, 0x28, PT ;  /* 0x000000282000780c */ /* 0x000fca0003f64270 */
[----:B------:R-:W3:Y:S01]  /*2370*/  MUFU.TANH R29, R29 ;  /* 0x0000001d001d7308 */ /* 0x000ee20000002400 */
[----:B0-----:R-:W-:-:S04]  /*2380*/  FSEL R58, R26, -INF , P4 ;  /* 0xff8000001a3a7808 */ /* 0x001fc80002000000 */
[----:B------:R-:W-:-:S03]  /*2390*/  FMNMX.FTZ R12, R58, R17, !PT ;  /* 0x000000113a0c7209 */ /* 0x000fc60007810000 */
        /* <DEDUP_REMOVED lines=118> */
[----:B-1----:R-:W-:-:S07]  /*2b00*/  FSEL R62, R62, -INF , P4 ;  /* 0xff8000003e3e7808 */ /* 0x002fce0002000000 */
[----:B------:R-:W1:Y:S01]  /*2b10*/  MUFU.TANH R64, R87 ;  /* 0x0000005700407308 */ /* 0x000e620000002400 */
[----:B---3--:R-:W-:Y:S02]  /*2b20*/  FSEL R31, R31, -INF , P2 ;  /* 0xff8000001f1f7808 */ /* 0x008fe40001000000 */
[----:B------:R-:W-:Y:S02]  /*2b30*/  ISETP.GT.AND P2, PT, R32, 0x79, PT ;  /* 0x000000792000780c */ /* 0x000fe40003f44270 */
[----:B------:R-:W-:-:S03]  /*2b40*/  FMNMX.FTZ R32, R62, R65, !PT ;  /* 0x000000413e207209 */ /* 0x000fc60007810000 */
[----:B------:R-:W-:Y:S01]  /*2b50*/  MUFU.TANH R77, R77 ;  /* 0x0000004d004d7308 */ /* 0x000fe20000002400 */
[----:B0-----:R-:W-:-:S04]  /*2b60*/  FSEL R63, R63, -INF , P3 ;  /* 0xff8000003f3f7808 */ /* 0x001fc80001800000 */
[----:B------:R-:W-:-:S03]  /*2b70*/  FMNMX.FTZ R65, R63, R32, !PT ;  /* 0x000000203f417209 */ /* 0x000fc60007810000 */
[----:B------:R-:W0:Y:S01]  /*2b80*/  MUFU.TANH R68, R80 ;  /* 0x0000005000447308 */ /* 0x000e220000002400 */
[----:B-1----:R-:W-:-:S04]  /*2b90*/  FSEL R64, R64, -INF , P2 ;  /* 0xff80000040407808 */ /* 0x002fc80001000000 */
[----:B------:R-:W-:-:S03]  /*2ba0*/  FMNMX.FTZ R65, R64, R65, !PT ;  /* 0x0000004140417209 */ /* 0x000fc60007810000 */
[----:B------:R-:W1:Y:S02]  /*2bb0*/  MUFU.TANH R69, R81 ;  /* 0x0000005100457308 */ /* 0x000e640000002400 */
[----:B------:R-:W3:Y:S06]  /*2bc0*/  SHFL.BFLY PT, R32, R65, 0x2, 0x1f ;  /* 0x0c401f0041207f89 */ /* 0x000eec00000e0000 */
[----:B------:R-:W4:Y:S01]  /*2bd0*/  MUFU.TANH R71, R84 ;  /* 0x0000005400477308 */ /* 0x000f220000002400 */
[----:B0-----:R-:W-:-:S07]  /*2be0*/  FSEL R68, R68, -INF , P5 ;  /* 0xff80000044447808 */ /* 0x001fce0002800000 */
[----:B------:R-:W0:Y:S01]  /*2bf0*/  MUFU.TANH R72, R85 ;  /* 0x0000005500487308 */ /* 0x000e220000002400 */
[----:B-1----:R-:W-:Y:S02]  /*2c00*/  FSEL R69, R69, -INF , P4 ;  /* 0xff80000045457808 */ /* 0x002fe40002000000 */
[----:B----4-:R-:W-:Y:S02]  /*2c10*/  FSEL R71, R71, -INF , P3 ;  /* 0xff80000047477808 */ /* 0x010fe40001800000 */
[----:B---3--:R-:W-:-:S05]  /*2c20*/  FMNMX.FTZ R32, R65, R32, !PT ;  /* 0x0000002041207209 */ /* 0x008fca0007810000 */
[----:B------:R-:W1:Y:S01]  /*2c30*/  SHFL.BFLY PT, R67, R32, 0x1, 0x1f ;  /* 0x0c201f0020437f89 */ /* 0x000e6200000e0000 */
[----:B0-----:R-:W-:Y:S02]  /*2c40*/  FSEL R72, R72, -INF , P2 ;  /* 0xff80000048487808 */ /* 0x001fe40001000000 */
[----:B-1----:R-:W-:Y:S01]  /*2c50*/  FMNMX.FTZ R70, R32, R67, !PT ;  /* 0x0000004320467209 */ /* 0x002fe20007810000 */
[----:B------:R-:W-:-:S03]  /*2c60*/  IMAD.U32 R67, RZ, RZ, UR10 ;  /* 0x0000000aff437e24 */ /* 0x000fc6000f8e00ff */
[C---:B------:R-:W-:Y:S01]  /*2c70*/  FSETP.NEU.FTZ.AND P0, PT, R70.reuse, -INF , PT ;  /* 0xff8000004600780b */ /* 0x040fe20003f1d000 */
[----:B------:R-:W-:-:S05]  /*2c80*/  FFMA.FTZ R66, R70, R67, -8 ;  /* 0xc100000046427423 */ /* 0x000fca0000010043 */
[----:B------:R-:W-:Y:S02]  /*2c90*/  FSEL R66, R66, RZ, P0 ;  /* 0x000000ff42427208 */ /* 0x000fe40000000000 */
[----:B------:R-:W-:Y:S02]  /*2ca0*/  ISETP.NE.AND P0, PT, R88, RZ, PT ;  /* 0x000000ff5800720c */ /* 0x000fe40003f05270 */
[----:B------:R-:W-:Y:S01]  /*2cb0*/  MOV R88, R89 ;  /* 0x0000005900587202 */ /* 0x000fe20000000f00 */
        /* <DEDUP_REMOVED lines=8> */
[--C-:B------:R-:W-:Y:S01]  /*2d40*/  FFMA.FTZ R51, R60, UR10, -R66.reuse ;  /* 0x0000000a3c337c23 */ /* 0x100fe20008010842 */
[--C-:B------:R-:W-:Y:S01]  /*2d50*/  FFMA.FTZ R60, R62, UR10, -R66.reuse ;  /* 0x0000000a3e3c7c23 */ /* 0x100fe20008010842 */
[----:B------:R-:W-:Y:S01]  /*2d60*/  FMNMX.FTZ R50, R11, R50, !PT ;  /* 0x000000320b327209 */ /* 0x000fe20007810000 */
[----:B------:R-:W-:Y:S01]  /*2d70*/  IMAD.U32 R62, RZ, RZ, UR10 ;  /* 0x0000000aff3e7e24 */ /* 0x000fe2000f8e00ff */
[----:B------:R-:W-:Y:S01]  /*2d80*/  MUFU.EX2 R32, R32 ;  /* 0x0000002000207308 */ /* 0x000fe20000000800 */
[--C-:B------:R-:W-:Y:S01]  /*2d90*/  FFMA.FTZ R53, R53, UR10, -R66.reuse ;  /* 0x0000000a35357c23 */ /* 0x100fe20008010842 */
[----:B------:R-:W-:Y:S01]  /*2da0*/  FMNMX.FTZ R50, R13, R50, !PT ;  /* 0x000000320d327209 */ /* 0x000fe20007810000 */
[--C-:B------:R-:W-:Y:S01]  /*2db0*/  FFMA.FTZ R64, R64, UR10, -R66.reuse ;  /* 0x0000000a40407c23 */ /* 0x100fe20008010842 */
[--C-:B------:R-:W-:Y:S01]  /*2dc0*/  FFMA.FTZ R49, R49, UR10, -R66.reuse ;  /* 0x0000000a31317c23 */ /* 0x100fe20008010842 */
[--C-:B------:R-:W-:Y:S01]  /*2dd0*/  FFMA.FTZ R52, R52, UR10, -R66.reuse ;  /* 0x0000000a34347c23 */ /* 0x100fe20008010842 */
[----:B------:R-:W-:Y:S01]  /*2de0*/  FMNMX.FTZ R50, R15, R50, !PT ;  /* 0x000000320f327209 */ /* 0x000fe20007810000 */
[--C-:B------:R-:W-:Y:S01]  /*2df0*/  FFMA.FTZ R29, R29, UR10, -R66.reuse ;  /* 0x0000000a1d1d7c23 */ /* 0x100fe20008010842 */
        /* <DEDUP_REMOVED lines=8> */
[----:B------:R0:W-:Y:S01]  /*2e80*/  MUFU.EX2 R50, R73 ;  /* 0x0000004900327308 */ /* 0x0001e20000000800 */
        /* <DEDUP_REMOVED lines=8> */
[----:B------:R-:W-:Y:S01]  /*2f10*/  FSEL R58, R77, -INF , P6 ;  /* 0xff8000004d3a7808 */ /* 0x000fe20003000000 */
[--C-:B0-----:R-:W-:Y:S01]  /*2f20*/  FFMA.FTZ R73, R45, UR10, -R66.reuse ;  /* 0x0000000a2d497c23 */ /* 0x101fe20008010842 */
        /* <DEDUP_REMOVED lines=10> */
[----:B------:R-:W-:-:S02]  /*2fd0*/  FFMA.FTZ R55, R55, UR10, -R66 ;  /* 0x0000000a37377c23 */ /* 0x000fc40008010842 */
[----:B------:R-:W-:Y:S02]  /*2fe0*/  FMNMX.FTZ R3, R14, R3, !PT ;  /* 0x000000030e037209 */ /* 0x000fe40007810000 */
[----:B------:R-:W0:Y:S02]  /*2ff0*/  MUFU.EX2 R53, R53 ;  /* 0x0000003500357308 */ /* 0x000e240000000800 */
[----:B------:R-:W-:-:S04]  /*3000*/  FMNMX.FTZ R56, R16, R3, !PT ;  /* 0x0000000310387209 */ /* 0x000fc80007810000 */
[----:B------:R-:W-:Y:S02]  /*3010*/  FMNMX.FTZ R3, R17, R56, !PT ;  /* 0x0000003811037209 */ /* 0x000fe40007810000 */
[----:B------:R-:W-:Y:S02]  /*3020*/  MUFU.EX2 R49, R49 ;  /* 0x0000003100317308 */ /* 0x000fe40000000800 */
[----:B------:R-:W-:-:S04]  /*3030*/  FMNMX.FTZ R3, R18, R3, !PT ;  /* 0x0000000312037209 */ /* 0x000fc80007810000 */
[----:B------:R-:W-:Y:S02]  /*3040*/  FMNMX.FTZ R56, R20, R3, !PT ;  /* 0x0000000314387209 */ /* 0x000fe40007810000 */
        /* <DEDUP_REMOVED lines=23> */
[----:B------:R0:W-:Y:S04]  /*31c0*/  MUFU.EX2 R56, R73 ;  /* 0x0000004900387308 */ /* 0x0001e80000000800 */
[----:B------:R-:W1:Y:S04]  /*31d0*/  SHFL.BFLY PT, R76, R3, 0x2, 0x1f ;  /* 0x0c401f00034c7f89 */ /* 0x000e6800000e0000 */
[----:B------:R-:W-:Y:S08]  /*31e0*/  MUFU.EX2 R35, R35 ;  /* 0x0000002300237308 */ /* 0x000ff00000000800 */
[----:B------:R-:W-:Y:S08]  /*31f0*/  MUFU.EX2 R39, R39 ;  /* 0x0000002700277308 */ /* 0x000ff00000000800 */
[----:B------:R-:W-:Y:S01]  /*3200*/  MUFU.EX2 R42, R42 ;  /* 0x0000002a002a7308 */ /* 0x000fe20000000800 */
[----:B-1----:R-:W-:-:S07]  /*3210*/  FMNMX.FTZ R76, R3, R76, !PT ;  /* 0x0000004c034c7209 */ /* 0x002fce0007810000 */
[----:B------:R-:W-:Y:S01]  /*3220*/  MUFU.EX2 R43, R43 ;  /* 0x0000002b002b7308 */ /* 0x000fe20000000800 */
[----:B------:R-:W1:Y:S07]  /*3230*/  SHFL.BFLY PT, R3, R76, 0x1, 0x1f ;  /* 0x0c201f004c037f89 */ /* 0x000e6e00000e0000 */
[----:B------:R-:W-:Y:S08]  /*3240*/  MUFU.EX2 R45, R45 ;  /* 0x0000002d002d7308 */ /* 0x000ff00000000800 */
[----:B------:R-:W-:Y:S08]  /*3250*/  MUFU.EX2 R74, R74 ;  /* 0x0000004a004a7308 */ /* 0x000ff00000000800 */
[----:B------:R-:W-:Y:S01]  /*3260*/  MUFU.EX2 R46, R46 ;  /* 0x0000002e002e7308 */ /* 0x000fe20000000800 */
[----:B-1----:R-:W-:-:S04]  /*3270*/  FMNMX.FTZ R3, R76, R3, !PT ;  /* 0x000000034c037209 */ /* 0x002fc80007810000 */
[C---:B------:R-:W-:Y:S01]  /*3280*/  FSETP.NEU.FTZ.AND P2, PT, R3.reuse, -INF , PT ;  /* 0xff8000000300780b */ /* 0x040fe20003f5d000 */
[----:B------:R-:W-:Y:S02]  /*3290*/  FFMA.FTZ R62, R3, R62, -8 ;  /* 0xc1000000033e7423 */ /* 0x000fe4000001003e */
[----:B------:R-:W-:Y:S03]  /*32a0*/  MUFU.EX2 R51, R51 ;  /* 0x0000003300337308 */ /* 0x000fe60000000800 */
[----:B0-----:R-:W-:Y:S02]  /*32b0*/  FSEL R73, R62, RZ, P2 ;  /* 0x000000ff3e497208 */ /* 0x001fe40001000000 */
[----:B------:R-:W-:-:S03]  /*32c0*/  PLOP3.LUT P2, PT, PT, PT, UP0, 0x80, 0x0 ;  /* 0x000000000000781c */ /* 0x000fc60003f4f008 */
[--C-:B------:R-:W-:Y:S01]  /*32d0*/  FFMA.FTZ R7, R7, UR10, -R73.reuse ;  /* 0x0000000a07077c23 */ /* 0x100fe20008010849 */
[--C-:B------:R-:W-:Y:S01]  /*32e0*/  FFMA.FTZ R6, R6, UR10, -R73.reuse ;  /* 0x0000000a06067c23 */ /* 0x100fe20008010849 */
[--C-:B------:R-:W-:Y:S01]  /*32f0*/  FFMA.FTZ R63, R9, UR10, -R73.reuse ;  /* 0x0000000a093f7c23 */ /* 0x100fe20008010849 */
[--C-:B------:R-:W-:Y:S01]  /*3300*/  FFMA.FTZ R76, R11, UR10, -R73.reuse ;  /* 0x0000000a0b4c7c23 */ /* 0x100fe20008010849 */
[--C-:B------:R-:W-:Y:S01]  /*3310*/  FFMA.FTZ R9, R13, UR10, -R73.reuse ;  /* 0x0000000a0d097c23 */ /* 0x100fe20008010849 */
[--C-:B------:R-:W-:Y:S01]  /*3320*/  FFMA.FTZ R66, R25, UR10, -R73.reuse ;  /* 0x0000000a19427c23 */ /* 0x100fe20008010849 */
[----:B------:R-:W-:Y:S01]  /*3330*/  MUFU.EX2 R7, R7 ;  /* 0x0000000700077308 */ /* 0x000fe20000000800 */
[--C-:B------:R-:W-:Y:S01]  /*3340*/  FFMA.FTZ R25, R10, UR10, -R73.reuse ;  /* 0x0000000a0a197c23 */ /* 0x100fe20008010849 */
[--C-:B------:R-:W-:Y:S01]  /*3350*/  FFMA.FTZ R19, R19, UR10, -R73.reuse ;  /* 0x0000000a13137c23 */ /* 0x100fe20008010849 */
[--C-:B------:R-:W-:Y:S01]  /*3360*/  FFMA.FTZ R21, R21, UR10, -R73.reuse ;  /* 0x0000000a15157c23 */ /* 0x100fe20008010849 */
[--C-:B------:R-:W-:Y:S01]  /*3370*/  FFMA.FTZ R17, R17, UR10, -R73.reuse ;  /* 0x0000000a11117c23 */ /* 0x100fe20008010849 */
[--C-:B------:R-:W-:Y:S01]  /*3380*/  FFMA.FTZ R13, R14, UR10, -R73.reuse ;  /* 0x0000000a0e0d7c23 */ /* 0x100fe20008010849 */
[--C-:B------:R-:W-:Y:S01]  /*3390*/  FFMA.FTZ R10, R18, UR10, -R73.reuse ;  /* 0x0000000a120a7c23 */ /* 0x100fe20008010849 */
[----:B------:R-:W-:Y:S01]  /*33a0*/  FFMA.FTZ R11, R23, UR10, -R73 ;  /* 0x0000000a170b7c23 */ /* 0x000fe20008010849 */
[----:B------:R-:W0:Y:S01]  /*33b0*/  MUFU.EX2 R6, R6 ;  /* 0x0000000600067308 */ /* 0x000e220000000800 */
[----:B------:R-:W-:-:S02]  /*33c0*/  IMAD.U32 R18, RZ, RZ, UR38 ;  /* 0x00000026ff127e24 */ /* 0x000fc4000f8e00ff */
[--C-:B------:R-:W-:Y:S01]  /*33d0*/  FFMA.FTZ R16, R16, UR10, -R73.reuse ;  /* 0x0000000a10107c23 */ /* 0x100fe20008010849 */
[--C-:B------:R-:W-:Y:S01]  /*33e0*/  FFMA.FTZ R41, R41, UR10, -R73.reuse ;  /* 0x0000000a29297c23 */ /* 0x100fe20008010849 */
[--C-:B------:R-:W-:Y:S01]  /*33f0*/  FFMA.FTZ R44, R44, UR10, -R73.reuse ;  /* 0x0000000a2c2c7c23 */ /* 0x100fe20008010849 */
[--C-:B------:R-:W-:Y:S01]  /*3400*/  FFMA.FTZ R24, R24, UR10, -R73.reuse ;  /* 0x0000000a18187c23 */ /* 0x100fe20008010849 */
[--C-:B------:R-:W-:Y:S01]  /*3410*/  FFMA.FTZ R26, R26, UR10, -R73.reuse ;  /* 0x0000000a1a1a7c23 */ /* 0x100fe20008010849 */
[--C-:B------:R-:W-:Y:S01]  /*3420*/  FFMA.FTZ R27, R27, UR10, -R73.reuse ;  /* 0x0000000a1b1b7c23 */ /* 0x100fe20008010849 */
[----:B------:R-:W1:Y:S01]  /*3430*/  MUFU.EX2 R63, R63 ;  /* 0x0000003f003f7308 */ /* 0x000e620000000800 */
[--C-:B------:R-:W-:Y:S01]  /*3440*/  FFMA.FTZ R28, R28, UR10, -R73.reuse ;  /* 0x0000000a1c1c7c23 */ /* 0x100fe20008010849 */
[--C-:B------:R-:W-:Y:S01]  /*3450*/  FFMA.FTZ R31, R31, UR10, -R73.reuse ;  /* 0x0000000a1f1f7c23 */ /* 0x100fe20008010849 */
[--C-:B------:R-:W-:Y:S01]  /*3460*/  FFMA.FTZ R58, R58, UR10, -R73.reuse ;  /* 0x0000000a3a3a7c23 */ /* 0x100fe20008010849 */
[--C-:B------:R-:W-:Y:S01]  /*3470*/  FFMA.FTZ R68, R68, UR10, -R73.reuse ;  /* 0x0000000a44447c23 */ /* 0x100fe20008010849 */
[--C-:B------:R-:W-:Y:S01]  /*3480*/  FFMA.FTZ R69, R69, UR10, -R73.reuse ;  /* 0x0000000a45457c23 */ /* 0x100fe20008010849 */
[--C-:B------:R-:W-:Y:S01]  /*3490*/  FFMA.FTZ R71, R71, UR10, -R73.reuse ;  /* 0x0000000a47477c23 */ /* 0x100fe20008010849 */
[--C-:B------:R-:W-:Y:S01]  /*34a0*/  FFMA.FTZ R72, R72, UR10, -R73.reuse ;  /* 0x0000000a48487c23 */ /* 0x100fe20008010849 */
[----:B------:R-:W3:Y:S08]  /*34b0*/  MUFU.EX2 R76, R76 ;  /* 0x0000004c004c7308 */ /* 0x000ef00000000800 */
[----:B------:R4:W-:Y:S08]  /*34c0*/  MUFU.EX2 R62, R64 ;  /* 0x00000040003e7308 */ /* 0x0009f00000000800 */
[----:B------:R-:W5:Y:S01]  /*34d0*/  MUFU.EX2 R9, R9 ;  /* 0x0000000900097308 */ /* 0x000f620000000800 */
[--C-:B----4-:R-:W-:Y:S01]  /*34e0*/  FFMA.FTZ R64, R15, UR10, -R73.reuse ;  /* 0x0000000a0f407c23 */ /* 0x110fe20008010849 */
[--C-:B------:R-:W-:Y:S01]  /*34f0*/  FFMA.FTZ R15, R8, UR10, -R73.reuse ;  /* 0x0000000a080f7c23 */ /* 0x100fe20008010849 */
[----:B------:R-:W-:Y:S01]  /*3500*/  FFMA.FTZ R8, R12, UR10, -R73 ;  /* 0x0000000a0c087c23 */ /* 0x000fe20008010849 */
[----:B0-----:R-:W-:-:S04]  /*3510*/  FADD.FTZ R12, R7, R6 ;  /* 0x00000006070c7221 */ /* 0x001fc80000010000 */
[----:B------:R0:W-:Y:S08]  /*3520*/  MUFU.EX2 R80, R25 ;  /* 0x0000001900507308 */ /* 0x0001f00000000800 */
[----:B------:R-:W4:Y:S01]  /*3530*/  MUFU.EX2 R64, R64 ;  /* 0x0000004000407308 */ /* 0x000f220000000800 */
[----:B0-----:R-:W-:-:S04]  /*3540*/  FADD.FTZ R25, R32, R65 ;  /* 0x0000004120197221 */ /* 0x001fc80000010000 */
[----:B------:R-:W-:-:S03]  /*3550*/  FADD.FTZ R14, R48, R25 ;  /* 0x00000019300e7221 */ /* 0x000fc60000010000 */
[----:B------:R-:W-:Y:S08]  /*3560*/  MUFU.EX2 R78, R21 ;  /* 0x00000015004e7308 */ /* 0x000ff00000000800 */
[----:B------:R-:W0:Y:S08]  /*3570*/  MUFU.EX2 R19, R19 ;  /* 0x0000001300137308 */ /* 0x000e300000000800 */
[----:B------:R2:W-:Y:S08]  /*3580*/  MUFU.EX2 R23, R15 ;  /* 0x0000000f00177308 */ /* 0x0005f00000000800 */
[----:B------:R1:W-:Y:S01]  /*3590*/  MUFU.EX2 R21, R17 ;  /* 0x0000001100157308 */ /* 0x0003e20000000800 */
[----:B--2---:R-:W-:Y:S01]  /*35a0*/  FFMA.FTZ R15, R20, UR10, -R73 ;  /* 0x0000000a140f7c23 */ /* 0x004fe20008010849 */
[----:B------:R-:W-:Y:S01]  /*35b0*/  FADD.FTZ R20, R53, R14 ;  /* 0x0000000e35147221 */ /* 0x000fe20000010000 */
[----:B------:R-:W-:-:S05]  /*35c0*/  @!P1 VIADD R14, R18, 0x17040 ;  /* 0x00017040120e9836 */ /* 0x000fca0000000000 */
[----:B------:R-:W2:Y:S01]  /*35d0*/  MUFU.EX2 R11, R11 ;  /* 0x0000000b000b7308 */ /* 0x000ea20000000800 */
[----:B-1----:R-:W-:Y:S01]  /*35e0*/  FADD.FTZ R17, R63, R12 ;  /* 0x0000000c3f117221 */ /* 0x002fe20000010000 */
[----:B------:R-:W-:Y:S01]  /*35f0*/  FFMA.FTZ R12, R47, UR10, -R73 ;  /* 0x0000000a2f0c7c23 */ /* 0x000fe20008010849 */
[----:B------:R-:W-:Y:S01]  /*3600*/  @!P1 PRMT R14, RZ, 0x654, R14 ;  /* 0x00000654ff0e9816 */ /* 0x000fe2000000000e */
[----:B------:R-:W-:Y:S01]  /*3610*/  FADD.FTZ R47, R49, R20 ;  /* 0x00000014312f7221 */ /* 0x000fe20000010000 */
[----:B---3--:R-:W-:Y:S01]  /*3620*/  FADD.FTZ R18, R76, R17 ;  /* 0x000000114c127221 */ /* 0x008fe20000010000 */
[----:B------:R-:W-:Y:S01]  /*3630*/  FFMA.FTZ R17, R22, UR10, -R73 ;  /* 0x0000000a16117c23 */ /* 0x000fe20008010849 */
[----:B------:R4:W-:Y:S01]  /*3640*/  @!P1 SYNCS.ARRIVE.TRANS64.RED.A1T0 RZ, [R14+URZ], RZ ;  /* 0x000000ff0eff99a7 */ /* 0x0009e2000810043f */
[----:B------:R-:W1:Y:S01]  /*3650*/  MUFU.EX2 R66, R66 ;  /* 0x0000004200427308 */ /* 0x000e620000000800 */
[----:B-----5:R-:W-:Y:S01]  /*3660*/  FADD.FTZ R25, R9, R18 ;  /* 0x0000001209197221 */ /* 0x020fe20000010000 */
[----:B------:R-:W-:Y:S01]  /*3670*/  FADD.FTZ R47, R50, R47 ;  /* 0x0000002f322f7221 */ /* 0x000fe20000010000 */
[----:B------:R-:W-:-:S02]  /*3680*/  F2FP.SATFINITE.E4M3.F32.PACK_AB_MERGE_C R22, R42, R39, RZ ;  /* 0x000000272a16723e */ /* 0x000fc400048070ff */
[----:B------:R-:W-:Y:S01]  /*3690*/  F2FP.SATFINITE.E4M3.F32.PACK_AB_MERGE_C R63, R76, R63, RZ ;  /* 0x0000003f4c3f723e */ /* 0x000fe200048070ff */
[----:B------:R-:W-:Y:S01]  /*36a0*/  FADD.FTZ R18, R52, R47 ;  /* 0x0000002f34127221 */ /* 0x000fe20000010000 */
[----:B----4-:R-:W-:Y:S01]  /*36b0*/  FADD.FTZ R14, R64, R25 ;  /* 0x00000019400e7221 */ /* 0x010fe20000010000 */
[----:B------:R-:W3:Y:S01]  /*36c0*/  MUFU.EX2 R8, R8 ;  /* 0x0000000800087308 */ /* 0x000ee20000000800 */
[----:B------:R-:W-:Y:S01]  /*36d0*/  F2FP.SATFINITE.E4M3.F32.PACK_AB_MERGE_C R148, R6, R7, R63 ;  /* 0x000000070694723e */ /* 0x000fe2000480703f */
[----:B------:R-:W-:Y:S01]  /*36e0*/  FADD.FTZ R47, R67, R18 ;  /* 0x00000012432f7221 */ /* 0x000fe20000010000 */
[----:B0-----:R-:W-:Y:S01]  /*36f0*/  FADD.FTZ R25, R19, R14 ;  /* 0x0000000e13197221 */ /* 0x001fe20000010000 */
[----:B------:R-:W-:Y:S02]  /*3700*/  F2FP.SATFINITE.E4M3.F32.PACK_AB_MERGE_C R52, R67, R52, RZ ;  /* 0x000000344334723e */ /* 0x000fe400048070ff */
[----:B------:R-:W-:Y:S01]  /*3710*/  FADD.FTZ R18, R54, R47 ;  /* 0x0000002f36127221 */ /* 0x000fe20000010000 */
[C---:B------:R-:W-:Y:S01]  /*3720*/  FADD.FTZ R14, R78.reuse, R25 ;  /* 0x000000194e0e7221 */ /* 0x040fe20000010000 */
[----:B------:R-:W0:Y:S01]  /*3730*/  MUFU.EX2 R13, R13 ;  /* 0x0000000d000d7308 */ /* 0x000e220000000800 */
[----:B------:R-:W-:Y:S01]  /*3740*/  F2FP.SATFINITE.E4M3.F32.PACK_AB_MERGE_C R78, R78, R19, RZ ;  /* 0x000000134e4e723e */ /* 0x000fe200048070ff */
[----:B------:R-:W-:Y:S01]  /*3750*/  FADD.FTZ R18, R57, R18 ;  /* 0x0000001239127221 */ /* 0x000fe20000010000 */
[----:B--2---:R-:W-:Y:S01]  /*3760*/  FADD.FTZ R25, R11, R14 ;  /* 0x0000000e0b197221 */ /* 0x004fe20000010000 */
[----:B------:R-:W-:-:S02]  /*3770*/  F2FP.SATFINITE.E4M3.F32.PACK_AB_MERGE_C R151, R50, R49, R52 ;  /* 0x000000313297723e */ /* 0x000fc40004807034 */
[----:B------:R-:W-:Y:S01]  /*3780*/  FADD.FTZ R75, R29, R18 ;  /* 0x000000121d4b7221 */ /* 0x000fe20000010000 */
[----:B-1----:R-:W-:Y:S01]  /*3790*/  FADD.FTZ R14, R66, R25 ;  /* 0x00000019420e7221 */ /* 0x002fe20000010000 */
[----:B------:R-:W1:Y:S01]  /*37a0*/  MUFU.EX2 R16, R16 ;  /* 0x0000001000107308 */ /* 0x000e620000000800 */
[----:B------:R-:W-:Y:S01]  /*37b0*/  F2FP.SATFINITE.E4M3.F32.PACK_AB_MERGE_C R150, R64, R9, R78 ;  /* 0x000000094096723e */ /* 0x000fe2000480704e */
[C---:B------:R-:W-:Y:S01]  /*37c0*/  FADD.FTZ R75, R30.reuse, R75 ;  /* 0x0000004b1e4b7221 */ /* 0x040fe20000010000 */
[----:B------:R-:W-:Y:S01]  /*37d0*/  FADD.FTZ R47, R23, R14 ;  /* 0x0000000e172f7221 */ /* 0x000fe20000010000 */
[----:B------:R-:W-:Y:S02]  /*37e0*/  F2FP.SATFINITE.E4M3.F32.PACK_AB_MERGE_C R30, R30, R29, RZ ;  /* 0x0000001d1e1e723e */ /* 0x000fe400048070ff */
[----:B------:R-:W-:Y:S01]  /*37f0*/  FADD.FTZ R18, R34, R75 ;  /* 0x0000004b22127221 */ /* 0x000fe20000010000 */
[C---:B------:R-:W-:Y:S01]  /*3800*/  FADD.FTZ R47, R80.reuse, R47 ;  /* 0x0000002f502f7221 */ /* 0x040fe20000010000 */
[----:B------:R-:W2:Y:S01]  /*3810*/  MUFU.EX2 R10, R10 ;  /* 0x0000000a000a7308 */ /* 0x000ea20000000800 */
[----:B------:R-:W-:Y:S01]  /*3820*/  F2FP.SATFINITE.E4M3.F32.PACK_AB_MERGE_C R23, R80, R23, RZ ;  /* 0x000000175017723e */ /* 0x000fe200048070ff */
[----:B------:R-:W-:Y:S01]  /*3830*/  FADD.FTZ R18, R35, R18 ;  /* 0x0000001223127221 */ /* 0x000fe20000010000 */
[----:B---3--:R-:W-:Y:S01]  /*3840*/  FADD.FTZ R14, R8, R47 ;  /* 0x0000002f080e7221 */ /* 0x008fe20000010000 */
[----:B------:R-:W-:-:S02]  /*3850*/  F2FP.SATFINITE.E4M3.F32.PACK_AB_MERGE_C R137, R57, R54, R30 ;  /* 0x000000363989723e */ /* 0x000fc4000480701e */
[----:B------:R-:W-:Y:S01]  /*3860*/  FADD.FTZ R53, R39, R18 ;  /* 0x0000001227357221 */ /* 0x000fe20000010000 */
[----:B0-----:R-:W-:Y:S01]  /*3870*/  FADD.FTZ R47, R13, R14 ;  /* 0x0000000e0d2f7221 */ /* 0x001fe20000010000 */
[----:B------:R-:W0:Y:S01]  /*3880*/  MUFU.EX2 R15, R15 ;  /* 0x0000000f000f7308 */ /* 0x000e220000000800 */
[----:B-1----:R-:W-:Y:S01]  /*3890*/  F2FP.SATFINITE.E4M3.F32.PACK_AB_MERGE_C R20, R21, R16, RZ ;  /* 0x000000101514723e */ /* 0x002fe200048070ff */
[----:B------:R-:W-:Y:S01]  /*38a0*/  FADD.FTZ R42, R42, R53 ;  /* 0x000000352a2a7221 */ /* 0x000fe20000010000 */
[----:B------:R-:W-:Y:S01]  /*38b0*/  FADD.FTZ R14, R16, R47 ;  /* 0x0000002f100e7221 */ /* 0x000fe20000010000 */
[----:B------:R-:W-:Y:S02]  /*38c0*/  F2FP.SATFINITE.E4M3.F32.PACK_AB_MERGE_C R139, R35, R34, R22 ;  /* 0x00000022238b723e */ /* 0x000fe40004807016 */
[----:B------:R-:W-:Y:S01]  /*38d0*/  FADD.FTZ R39, R43, R42 ;  /* 0x0000002a2b277221 */ /* 0x000fe20000010000 */
[----:B------:R-:W-:Y:S01]  /*38e0*/  FADD.FTZ R29, R21, R14 ;  /* 0x0000000e151d7221 */ /* 0x000fe20000010000 */
[----:B------:R-:W1:Y:S01]  /*38f0*/  MUFU.EX2 R41, R41 ;  /* 0x0000002900297308 */ /* 0x000e620000000800 */
[----:B------:R-:W-:Y:S01]  /*3900*/  F2FP.SATFINITE.E4M3.F32.PACK_AB_MERGE_C R138, R13, R8, R20 ;  /* 0x000000080d8a723e */ /* 0x000fe20004807014 */
[----:B------:R-:W-:Y:S01]  /*3910*/  FADD.FTZ R18, R56, R39 ;  /* 0x0000002738127221 */ /* 0x000fe20000010000 */
[----:B--2---:R-:W-:Y:S01]  /*3920*/  FADD.FTZ R14, R10, R29 ;  /* 0x0000001d0a0e7221 */ /* 0x004fe20000010000 */
[----:B------:R-:W-:-:S02]  /*3930*/  F2FP.SATFINITE.E4M3.F32.PACK_AB_MERGE_C R136, R66, R11, R23 ;  /* 0x0000000b4288723e */ /* 0x000fc40004807017 */
[----:B------:R-:W-:Y:S01]  /*3940*/  FADD.FTZ R21, R45, R18 ;  /* 0x000000122d157221 */ /* 0x000fe20000010000 */
[C---:B------:R-:W-:Y:S01]  /*3950*/  F2FP.SATFINITE.E4M3.F32.PACK_AB_MERGE_C R45, R74.reuse, R45, RZ ;  /* 0x0000002d4a2d723e */ /* 0x040fe200048070ff */
[----:B------:R-:W2:Y:S01]  /*3960*/  MUFU.EX2 R44, R44 ;  /* 0x0000002c002c7308 */ /* 0x000ea20000000800 */
[----:B0-----:R-:W-:Y:S01]  /*3970*/  FADD.FTZ R14, R15, R14 ;  /* 0x0000000e0f0e7221 */ /* 0x001fe20000010000 */
[----:B------:R-:W-:Y:S01]  /*3980*/  FADD.FTZ R21, R74, R21 ;  /* 0x000000154a157221 */ /* 0x000fe20000010000 */
[----:B------:R-:W-:-:S03]  /*3990*/  F2FP.SATFINITE.E4M3.F32.PACK_AB_MERGE_C R141, R56, R43, R45 ;  /* 0x0000002b388d723e */ /* 0x000fc6000480702d */
[----:B------:R-:W-:Y:S02]  /*39a0*/  FADD.FTZ R16, R46, R21 ;  /* 0x000000152e107221 */ /* 0x000fe40000010000 */
[----:B------:R-:W0:Y:S01]  /*39b0*/  MUFU.EX2 R12, R12 ;  /* 0x0000000c000c7308 */ /* 0x000e220000000800 */
[----:B-1----:R-:W-:Y:S01]  /*39c0*/  FADD.FTZ R19, R41, R14 ;  /* 0x0000000e29137221 */ /* 0x002fe20000010000 */
[----:B------:R-:W-:-:S06]  /*39d0*/  FADD.FTZ R16, R51, R16 ;  /* 0x0000001033107221 */ /* 0x000fcc0000010000 */
        /* <DEDUP_REMOVED lines=15> */
[----:B------:R-:W-:-:S03]  /*3ad0*/  F2FP.SATFINITE.E4M3.F32.PACK_AB_MERGE_C R143, R51, R46, R33 ;  /* 0x0000002e338f723e */ /* 0x000fc60004807021 */
        /* <DEDUP_REMOVED lines=8> */
[----:B------:R-:W-:Y:S01]  /*3b60*/  MUFU.EX2 R40, R40 ;  /* 0x0000002800287308 */ /* 0x000fe20000000800 */
[----:B--2---:R-:W-:-:S07]  /*3b70*/  FADD.FTZ R21, R38, R21 ;  /* 0x0000001526157221 */ /* 0x004fce0000010000 */
[----:B------:R-:W1:Y:S01]  /*3b80*/  MUFU.EX2 R55, R55 ;  /* 0x0000003700377308 */ /* 0x000e620000000800 */
[----:B0-----:R-:W-:-:S07]  /*3b90*/  FADD.FTZ R6, R28, R19 ;  /* 0x000000131c067221 */ /* 0x001fce0000010000 */
[----:B------:R-:W0:Y:S08]  /*3ba0*/  MUFU.EX2 R31, R31 ;  /* 0x0000001f001f7308 */ /* 0x000e300000000800 */
[----:B------:R-:W2:Y:S01]  /*3bb0*/  MUFU.EX2 R58, R58 ;  /* 0x0000003a003a7308 */ /* 0x000ea20000000800 */
[----:B-1----:R-:W-:Y:S01]  /*3bc0*/  F2FP.SATFINITE.E4M3.F32.PACK_AB_MERGE_C R16, R55, R40, RZ ;  /* 0x000000283710723e */ /* 0x002fe200048070ff */
[----:B------:R-:W-:-:S03]  /*3bd0*/  FADD.FTZ R40, R40, R21 ;  /* 0x0000001528287221 */ /* 0x000fc60000010000 */
[----:B------:R-:W-:Y:S01]  /*3be0*/  F2FP.SATFINITE.E4M3.F32.PACK_AB_MERGE_C R145, R38, R37, R16 ;  /* 0x000000252691723e */ /* 0x000fe20004807010 */
[----:B------:R-:W-:Y:S02]  /*3bf0*/  FADD.FTZ R40, R55, R40 ;  /* 0x0000002837287221 */ /* 0x000fe40000010000 */
[----:B------:R-:W1:Y:S01]  /*3c00*/  MUFU.EX2 R61, R61 ;  /* 0x0000003d003d7308 */ /* 0x000e620000000800 */
[----:B0-----:R-:W-:-:S07]  /*3c10*/  FADD.FTZ R7, R31, R6 ;  /* 0x000000061f077221 */ /* 0x001fce0000010000 */
[----:B------:R-:W0:Y:S01]  /*3c20*/  MUFU.EX2 R59, R59 ;  /* 0x0000003b003b7308 */ /* 0x000e220000000800 */
[C---:B--2---:R-:W-:Y:S01]  /*3c30*/  FADD.FTZ R7, R58.reuse, R7 ;  /* 0x000000073a077221 */ /* 0x044fe20000010000 */
[----:B------:R-:W-:-:S04]  /*3c40*/  F2FP.SATFINITE.E4M3.F32.PACK_AB_MERGE_C R31, R58, R31, RZ ;  /* 0x0000001f3a1f723e */ /* 0x000fc800048070ff */
[----:B------:R-:W-:Y:S02]  /*3c50*/  F2FP.SATFINITE.E4M3.F32.PACK_AB_MERGE_C R144, R28, R27, R31 ;  /* 0x0000001b1c90723e */ /* 0x000fe4000480701f */
[----:B------:R-:W2:Y:S01]  /*3c60*/  MUFU.EX2 R68, R68 ;  /* 0x0000004400447308 */ /* 0x000ea20000000800 */
[----:B-1----:R-:W-:-:S07]  /*3c70*/  F2FP.SATFINITE.E4M3.F32.PACK_AB_MERGE_C R8, R62, R61, RZ ;  /* 0x0000003d3e08723e */ /* 0x002fce00048070ff */
[----:B------:R-:W1:Y:S01]  /*3c80*/  MUFU.EX2 R60, R60 ;  /* 0x0000003c003c7308 */ /* 0x000e620000000800 */
[----:B0-----:R-:W-:-:S07]  /*3c90*/  FADD.FTZ R9, R59, R40 ;  /* 0x000000283b097221 */ /* 0x001fce0000010000 */
[----:B------:R-:W0:Y:S01]  /*3ca0*/  MUFU.EX2 R69, R69 ;  /* 0x0000004500457308 */ /* 0x000e220000000800 */
[----:B--2---:R-:W-:-:S07]  /*3cb0*/  FADD.FTZ R6, R68, R7 ;  /* 0x0000000744067221 */ /* 0x004fce0000010000 */
[----:B------:R-:W-:Y:S01]  /*3cc0*/  MUFU.EX2 R71, R71 ;  /* 0x0000004700477308 */ /* 0x000fe20000000800 */
[C---:B-1----:R-:W-:Y:S01]  /*3cd0*/  F2FP.SATFINITE.E4M3.F32.PACK_AB_MERGE_C R147, R60.reuse, R59, R8 ;  /* 0x0000003b3c93723e */ /* 0x042fe20004807008 */
[----:B------:R-:W-:-:S04]  /*3ce0*/  FADD.FTZ R60, R60, R9 ;  /* 0x000000093c3c7221 */ /* 0x000fc80000010000 */
[----:B------:R-:W-:Y:S02]  /*3cf0*/  FADD.FTZ R9, R61, R60 ;  /* 0x0000003c3d097221 */ /* 0x000fe40000010000 */
[----:B------:R-:W1:Y:S01]  /*3d00*/  MUFU.EX2 R72, R72 ;  /* 0x0000004800487308 */ /* 0x000e620000000800 */
[----:B0-----:R-:W-:Y:S01]  /*3d10*/  FADD.FTZ R6, R69, R6 ;  /* 0x0000000645067221 */ /* 0x001fe20000010000 */
[----:B------:R-:W-:Y:S01]  /*3d20*/  FADD.FTZ R9, R62, R9 ;  /* 0x000000093e097221 */ /* 0x000fe20000010000 */
[C---:B-1----:R-:W-:Y:S02]  /*3d30*/  F2FP.SATFINITE.E4M3.F32.PACK_AB_MERGE_C R7, R72.reuse, R71, RZ ;  /* 0x000000474807723e */ /* 0x042fe400048070ff */
[----:B------:R-:W-:Y:S02]  /*3d40*/  FADD.FTZ R71, R71, R6 ;  /* 0x0000000647477221 */ /* 0x000fe40000010000 */
[----:B------:R-:W-:Y:S02]  /*3d50*/  F2FP.SATFINITE.E4M3.F32.PACK_AB_MERGE_C R146, R69, R68, R7 ;  /* 0x000000444592723e */ /* 0x000fe40004807007 */
[----:B------:R-:W-:Y:S01]  /*3d60*/  FADD.FTZ R8, R72, R71 ;  /* 0x0000004748087221 */ /* 0x000fe20000010000 */
[----:B------:R-:W-:Y:S06]  /*3d70*/  @!P2 BRA `(.L_x_8895) ;  /* 0x000000240068a947 */ /* 0x000fec0003800000 */
[----:B------:R-:W-:Y:S01]  /*3d80*/  IMAD.MOV.U32 R7, RZ, RZ, R70 ;  /* 0x000000ffff077224 */ /* 0x000fe200078e0046 */
[----:B------:R-:W-:Y:S02]  /*3d90*/  MOV R6, R3 ;  /* 0x0000000300067202 */ /* 0x000fe40000000f00 */
        /* <DEDUP_REMOVED lines=24> */
[----:B------:R-:W-:Y:S01]  /*3f20*/  UMOV UR5, URZ ;  /* 0x0000003f00057c82 */ /* 0x000fe20008000000 */
[----:B------:R-:W-:Y:S01]  /*3f30*/  UMOV UR6, URZ ;  /* 0x0000003f00067c82 */ /* 0x000fe20008000000 */
[----:B------:R-:W-:-:S05]  /*3f40*/  ULDC UR21, c[0x0][0x988] ;  /* 0x0002620000157ab9 */ /* 0x000fca0000000800 */
.L_x_8905:
[----:B------:R-:W-:-:S04]  /*3f50*/  UISETP.NE.AND UP0, UPT, UR6, 0x1, UPT ;  /* 0x000000010600788c */ /* 0x000fc8000bf05270 */
[----:B------:R-:W-:-:S04]  /*3f60*/  USEL UR4, URZ, 0x1, UP0 ;  /* 0x000000013f047887 */ /* 0x000fc80008000000 */
[----:B------:R-:W-:Y:S01]  /*3f70*/  ULOP3.LUT UR4, UR5, UR4, URZ, 0x3c, !UPT ;  /* 0x0000000405047292 */ /* 0x000fe2000f8e3c3f */
[----:B------:R-:W-:Y:S11]  /*3f80*/  @!P0 BRA `(.L_x_8896) ;  /* 0x0000000000048947 */ /* 0x000ff60003800000 */
[----:B------:R-:W-:Y:S01]  /*3f90*/  BPT.TRAP 0x1 ;  /* 0x000000040000795c */ /* 0x000fe20000300000 */
.L_x_8896:
[----:B------:R-:W-:Y:S01]  /*3fa0*/  UIADD3 UR10, UR6, 0x1, URZ ;  /* 0x00000001060a7890 */ /* 0x000fe2000fffe03f */
[----:B------:R-:W-:-:S03]  /*3fb0*/  IMAD.U32 R3, RZ, RZ, UR4 ;  /* 0x00000004ff037e24 */ /* 0x000fc6000f8e00ff */
[----:B------:R-:W-:Y:S02]  /*3fc0*/  UISETP.NE.AND UP0, UPT, UR10, 0x2, UPT ;  /* 0x000000020a00788c */ /* 0x000fe4000bf05270 */
[----:B------:R-:W-:Y:S02]  /*3fd0*/  SHF.L.U32 R3, R3, 0x1f, RZ ;  /* 0x0000001f03037819 */ /* 0x000fe400000006ff */
[----:B------:R-:W-:-:S04]  /*3fe0*/  USEL UR10, UR10, URZ, UP0 ;  /* 0x0000003f0a0a7287 */ /* 0x000fc80008000000 */
[----:B------:R-:W-:Y:S02]  /*3ff0*/  ULEA UR22, UR10, UR38, 0x3 ;  /* 0x000000260a167291 */ /* 0x000fe4000f8e183f */
[----:B------:R-:W-:-:S07]  /*4000*/  IMAD.U32 R2, RZ, RZ, UR10 ;  /* 0x0000000aff027e24 */ /* 0x000fce000f8e00ff */
[----:B------:R0:W1:Y:S01]  /*4010*/  SYNCS.PHASECHK.TRANS64.TRYWAIT P2, [UR22+0x17030], R3 ;  /* 0x01703003ff0075a7 */ /* 0x0000620008040156 */
[----:B------:R-:W-:Y:S05]  /*4020*/  @!P0 BRA `(.L_x_8897) ;  /* 0x0000000000048947 */ /* 0x000fea0003800000 */
[----:B------:R-:W-:Y:S01]  /*4030*/  BPT.TRAP 0x1 ;  /* 0x000000040000795c */ /* 0x000fe20000300000 */
.L_x_8897:
[----:B-1----:R-:W-:Y:S05]  /*4040*/  @P2 BRA `(.L_x_8898) ;  /* 0x0000000000082947 */ /* 0x002fea0003800000 */
[----:B------:R-:W1:Y:S02]  /*4050*/  SYNCS.PHASECHK.TRANS64.TRYWAIT P2, [UR22+0x17030], R3 ;  /* 0x01703003ff0075a7 */ /* 0x000e640008040156 */
[----:B-1----:R-:W-:Y:S05]  /*4060*/  @!P2 BRA `(.L_x_8899) ;  /* 0x0000008000a8a947 */ /* 0x002fea0003800000 */
.L_x_8898:
[----:B------:R-:W-:Y:S01]  /*4070*/  R2UR UR18, R2 ;  /* 0x00000000021272ca */ /* 0x000fe200000e0000 */
[----:B------:R-:W-:Y:S01]  /*4080*/  WARPGROUP.ARRIVE ;  /* 0x00000000000079c5 */ /* 0x000fe20000000000 */
[----:B------:R-:W-:Y:S01]  /*4090*/  R2UR UR16, R4 ;  /* 0x00000000041072ca */ /* 0x000fe200000e0000 */
[----:B------:R-:W-:Y:S01]  /*40a0*/  UMOV UR19, 0xc0000010 ;  /* 0xc000001000137882 */ /* 0x000fe20000000000 */
[----:B------:R-:W-:Y:S01]  /*40b0*/  R2UR UR17, R5 ;  /* 0x00000000051172ca */ /* 0x000fe200000e0000 */
[----:B------:R-:W-:Y:S01]  /*40c0*/  UMOV UR11, 0xc0000010 ;  /* 0xc0000010000b7882 */ /* 0x000fe20000000000 */
[----:B------:R-:W-:-:S07]  /*40d0*/  UMOV UR15, 0xc0000010 ;  /* 0xc0000010000f7882 */ /* 0x000fce0000000000 */
[----:B------:R-:W-:-:S04]  /*40e0*/  UIMAD UR18, UR18, 0x300, UR20 ;  /* 0x00000300121278a4 */ /* 0x000fc8000f8e0214 */
[----:B------:R-:W-:Y:S02]  /*40f0*/  UIADD3 UR10, UR18, 0x100, URZ ;  /* 0x00000100120a7890 */ /* 0x000fe4000fffe03f */
[----:B------:R-:W-:-:S03]  /*4100*/  UIADD3 UR14, UR18, 0x200, URZ ;  /* 0x00000200120e7890 */ /* 0x000fc6000fffe03f */
        /* <DEDUP_REMOVED lines=8> */
[----:B------:R-:W-:Y:S05]  /*4190*/  @!P0 BRA `(.L_x_8900) ;  /* 0x0000000000048947 */ /* 0x000fea0003800000 */
[----:B------:R-:W-:Y:S01]  /*41a0*/  BPT.TRAP 0x1 ;  /* 0x000000040000795c */ /* 0x000fe20000300000 */
.L_x_8900:
[----:B------:R-:W-:Y:S01]  /*41b0*/  ULEA UR11, UR6, UR38, 0x3 ;  /* 0x00000026060b7291 */ /* 0x000fe2000f8e183f */
[----:B01----:R-:W-:-:S05]  /*41c0*/  IMAD.U32 R3, RZ, RZ, UR5 ;  /* 0x00000005ff037e24 */ /* 0x003fca000f8e00ff */
[----:B------:R-:W-:-:S04]  /*41d0*/  SHF.L.U32 R3, R3, 0x1f, RZ ;  /* 0x0000001f03037819 */ /* 0x000fc800000006ff */
[----:B------:R0:W1:Y:S01]  /*41e0*/  SYNCS.PHASECHK.TRANS64.TRYWAIT P2, [UR11+0x17050], R3 ;  /* 0x01705003ff0075a7 */ /* 0x000062000804014b */
[----:B------:R-:W-:Y:S05]  /*41f0*/  @!P0 BRA `(.L_x_8901) ;  /* 0x0000000000048947 */ /* 0x000fea0003800000 */
[----:B------:R-:W-:Y:S01]  /*4200*/  BPT.TRAP 0x1 ;  /* 0x000000040000795c */ /* 0x000fe20000300000 */
.L_x_8901:
        /* <DEDUP_REMOVED lines=35> */
[C---:B------:R-:W-:Y:S01]  /*4440*/  FMUL.FTZ R29, R0.reuse, R43 ;  /* 0x0000002b001d7220 */ /* 0x040fe20000410000 */
[C---:B------:R-:W-:Y:S01]  /*4450*/  FMUL.FTZ R30, R0.reuse, R44 ;  /* 0x0000002c001e7220 */ /* 0x040fe20000410000 */
[----:B------:R-:W-:Y:S01]  /*4460*/  FMUL.FTZ R32, R0, R46 ;  /* 0x0000002e00207220 */ /* 0x000fe20000410000 */
[----:B------:R-:W3:Y:S01]  /*4470*/  MUFU.TANH R14, R14 ;  /* 0x0000000e000e7308 */ /* 0x000ee20000002400 */
[----:B----4-:R-:W-:Y:S01]  /*4480*/  FMNMX.FTZ R61, R10, R61, !PT ;  /* 0x0000003d0a3d7209 */ /* 0x010fe20007810000 */
        /* <DEDUP_REMOVED lines=25> */
[----:B------:R-:W-:-:S05]  /*4620*/  FMUL.FTZ R61, R0, R75 ;  /* 0x0000004b003d7220 */ /* 0x000fca0000410000 */
[----:B------:R-:W4:Y:S01]  /*4630*/  MUFU.TANH R18, R18 ;  /* 0x0000001200127308 */ /* 0x000f220000002400 */
[----:B--2---:R-:W-:-:S07]  /*4640*/  FMNMX.FTZ R63, R15, R62, !PT ;  /* 0x0000003e0f3f7209 */ /* 0x004fce0007810000 */
[----:B------:R-:W2:Y:S01]  /*4650*/  MUFU.TANH R20, R20 ;  /* 0x0000001400147308 */ /* 0x000ea20000002400 */
[----:B---3--:R-:W-:-:S07]  /*4660*/  FMNMX.FTZ R65, R17, R64, !PT ;  /* 0x0000004011417209 */ /* 0x008fce0007810000 */
[----:B------:R-:W3:Y:S01]  /*4670*/  MUFU.TANH R19, R19 ;  /* 0x0000001300137308 */ /* 0x000ee20000002400 */
[----:B----4-:R-:W-:-:S07]  /*4680*/  FMNMX.FTZ R62, R18, R63, !PT ;  /* 0x0000003f123e7209 */ /* 0x010fce0007810000 */
[----:B------:R-:W4:Y:S01]  /*4690*/  MUFU.TANH R21, R21 ;  /* 0x0000001500157308 */ /* 0x000f220000002400 */
[----:B--2---:R-:W-:-:S07]  /*46a0*/  FMNMX.FTZ R64, R20, R65, !PT ;  /* 0x0000004114407209 */ /* 0x004fce0007810000 */
[----:B------:R-:W2:Y:S01]  /*46b0*/  MUFU.TANH R22, R22 ;  /* 0x0000001600167308 */ /* 0x000ea20000002400 */
[----:B---3--:R-:W-:Y:S01]  /*46c0*/  FMNMX.FTZ R63, R19, R62, !PT ;  /* 0x0000003e133f7209 */ /* 0x008fe20007810000 */
[----:B------:R-:W-:-:S06]  /*46d0*/  FMUL.FTZ R62, R0, R76 ;  /* 0x0000004c003e7220 */ /* 0x000fcc0000410000 */
[----:B------:R-:W3:Y:S01]  /*46e0*/  MUFU.TANH R24, R24 ;  /* 0x0000001800187308 */ /* 0x000ee20000002400 */
[----:B----4-:R-:W-:-:S07]  /*46f0*/  FMNMX.FTZ R65, R21, R64, !PT ;  /* 0x0000004015417209 */ /* 0x010fce0007810000 */
[----:B------:R-:W4:Y:S01]  /*4700*/  MUFU.TANH R23, R23 ;  /* 0x0000001700177308 */ /* 0x000f220000002400 */
[----:B--2---:R-:W-:Y:S01]  /*4710*/  FMNMX.FTZ R64, R22, R63, !PT ;  /* 0x0000003f16407209 */ /* 0x004fe20007810000 */
[----:B------:R-:W-:-:S06]  /*4720*/  FMUL.FTZ R63, R0, R77 ;  /* 0x0000004d003f7220 */ /* 0x000fcc0000410000 */
[----:B------:R-:W2:Y:S01]  /*4730*/  MUFU.TANH R25, R25 ;  /* 0x0000001900197308 */ /* 0x000ea20000002400 */
[----:B---3--:R-:W-:-:S07]  /*4740*/  FMNMX.FTZ R66, R24, R65, !PT ;  /* 0x0000004118427209 */ /* 0x008fce0007810000 */
[----:B------:R-:W3:Y:S01]  /*4750*/  MUFU.TANH R26, R26 ;  /* 0x0000001a001a7308 */ /* 0x000ee20000002400 */
[----:B----4-:R-:W-:-:S07]  /*4760*/  FMNMX.FTZ R65, R23, R64, !PT ;  /* 0x0000004017417209 */ /* 0x010fce0007810000 */
[----:B------:R-:W4:Y:S01]  /*4770*/  MUFU.TANH R28, R28 ;  /* 0x0000001c001c7308 */ /* 0x000f220000002400 */
[----:B--2---:R-:W-:-:S07]  /*4780*/  FMNMX.FTZ R67, R25, R66, !PT ;  /* 0x0000004219437209 */ /* 0x004fce0007810000 */
[----:B------:R-:W2:Y:S01]  /*4790*/  MUFU.TANH R27, R27 ;  /* 0x0000001b001b7308 */ /* 0x000ea20000002400 */
[----:B---3--:R-:W-:-:S07]  /*47a0*/  FMNMX.FTZ R64, R26, R65, !PT ;  /* 0x000000411a407209 */ /* 0x008fce0007810000 */
        /* <DEDUP_REMOVED lines=8> */
[----:B----4-:R-:W-:Y:S01]  /*4830*/  FMNMX.FTZ R66, R30, R65, !PT ;  /* 0x000000411e427209 */ /* 0x010fe20007810000 */
[----:B------:R-:W-:-:S06]  /*4840*/  FMUL.FTZ R65, R0, R79 ;  /* 0x0000004f00417220 */ /* 0x000fcc0000410000 */
        /* <DEDUP_REMOVED lines=89> */
[----:B---3--:R-:W-:Y:S02]  /*4de0*/  FMNMX.FTZ R75, R72, R75, !PT ;  /* 0x0000004b484b7209 */ /* 0x008fe40007810000 */
[----:B----4-:R-:W-:Y:S01]  /*4df0*/  FMNMX.FTZ R77, R73, R76, !PT ;  /* 0x0000004c494d7209 */ /* 0x010fe20007810000 */
[----:B-1----:R-:W-:Y:S06]  /*4e00*/  @P2 BRA `(.L_x_8902) ;  /* 0x0000000000082947 */ /* 0x002fec0003800000 */
[----:B------:R-:W1:Y:S02]  /*4e10*/  SYNCS.PHASECHK.TRANS64.TRYWAIT P2, [UR11+0x17050], R3 ;  /* 0x01705003ff0075a7 */ /* 0x000e64000804014b */
[----:B-1----:R-:W-:Y:S05]  /*4e20*/  @!P2 BRA `(.L_x_8903) ;  /* 0x000000740050a947 */ /* 0x002fea0003800000 */
.L_x_8902:
[----:B------:R-:W-:Y:S01]  /*4e30*/  UIADD3 UR5, UR38, 0x400, URZ ;  /* 0x0000040026057890 */ /* 0x000fe2000fffe03f */
[----:B------:R-:W-:Y:S01]  /*4e40*/  WARPGROUP.ARRIVE ;  /* 0x00000000000079c5 */ /* 0x000fe20000000000 */
[----:B------:R-:W-:Y:S01]  /*4e50*/  UMOV UR15, 0x40000040 ;  /* 0x40000040000f7882 */ /* 0x000fe20000000000 */
[----:B-1----:R-:W1:Y:S01]  /*4e60*/  SHFL.BFLY PT, R70, R75, 0x2, 0x1f ;  /* 0x0c401f004b467f89 */ /* 0x002e6200000e0000 */
[----:B------:R-:W-:Y:S01]  /*4e70*/  USHF.R.U32.HI UR5, URZ, 0x4, UR5 ;  /* 0x000000043f057899 */ /* 0x000fe20008011605 */
[----:B--2---:R-:W-:Y:S01]  /*4e80*/  FMNMX.FTZ R77, R74, R77, !PT ;  /* 0x0000004d4a4d7209 */ /* 0x004fe20007810000 */
[----:B------:R-:W-:Y:S02]  /*4e90*/  UMOV UR10, UR21 ;  /* 0x00000015000a7c82 */ /* 0x000fe40008000000 */
[----:B------:R-:W-:Y:S01]  /*4ea0*/  ULOP3.LUT UR5, UR5, 0x3fff, URZ, 0xc0, !UPT ;  /* 0x00003fff05057892 */ /* 0x000fe2000f8ec03f */
[----:B------:R-:W-:Y:S01]  /*4eb0*/  IMAD.U32 R80, RZ, RZ, UR10 ;  /* 0x0000000aff507e24 */ /* 0x000fe2000f8e00ff */
[----:B------:R-:W2:Y:S02]  /*4ec0*/  SHFL.BFLY PT, R78, R77, 0x2, 0x1f ;  /* 0x0c401f004d4e7f89 */ /* 0x000ea400000e0000 */
[----:B------:R-:W-:-:S04]  /*4ed0*/  ULOP3.LUT UR5, UR5, 0x10000, URZ, 0xfc, !UPT ;  /* 0x0001000005057892 */ /* 0x000fc8000f8efc3f */
[----:B------:R-:W-:-:S07]  /*4ee0*/  UIMAD UR6, UR6, 0x300, UR5 ;  /* 0x00000300060678a4 */ /* 0x000fce000f8e0205 */
[----:B------:R-:W-:Y:S02]  /*4ef0*/  UMOV UR14, UR6 ;  /* 0x00000006000e7c82 */ /* 0x000fe40008000000 */
[----:B------:R-:W-:Y:S01]  /*4f00*/  QGMMA.64x96x32.F32.E4M3.E4M3 R88, R148, gdesc[UR12], R88, gsb0 ;  /* 0x0160000c94587df3 */ /* 0x000fe20008000858 */
[----:B------:R-:W-:Y:S01]  /*4f10*/  UIADD3 UR14, UR6, 0x2, URZ ;  /* 0x00000002060e7890 */ /* 0x000fe2000fffe03f */
[----:B-1----:R-:W-:Y:S01]  /*4f20*/  FMNMX.FTZ R76, R75, R70, !PT ;  /* 0x000000464b4c7209 */ /* 0x002fe20007810000 */
[----:B------:R-:W-:-:S04]  /*4f30*/  UMOV UR15, 0x40000040 ;  /* 0x40000040000f7882 */ /* 0x000fc80000000000 */
[----:B0-----:R-:W0:Y:S01]  /*4f40*/  SHFL.BFLY PT, R3, R76, 0x1, 0x1f ;  /* 0x0c201f004c037f89 */ /* 0x001e2200000e0000 */
[----:B--2---:R-:W-:Y:S01]  /*4f50*/  FMNMX.FTZ R78, R77, R78, !PT ;  /* 0x0000004e4d4e7209 */ /* 0x004fe20007810000 */
[----:B------:R-:W-:-:S04]  /*4f60*/  IMAD.U32 R77, RZ, RZ, UR10 ;  /* 0x0000000aff4d7e24 */ /* 0x000fc8000f8e00ff */
[----:B------:R-:W1:Y:S01]  /*4f70*/  SHFL.BFLY PT, R79, R78, 0x1, 0x1f ;  /* 0x0c201f004e4f7f89 */ /* 0x000e6200000e0000 */
[----:B0-----:R-:W-:-:S05]  /*4f80*/  FMNMX.FTZ R3, R76, R3, !PT ;  /* 0x000000034c037209 */ /* 0x001fca0007810000 */
[C---:B------:R-:W-:Y:S01]  /*4f90*/  FFMA.FTZ R75, R3.reuse, R80, -8 ;  /* 0xc1000000034b7423 */ /* 0x040fe20000010050 */
[----:B------:R-:W-:-:S01]  /*4fa0*/  FADD.FTZ R6, -R3, R6 ;  /* 0x0000000603067221 */ /* 0x000fc20000010100 */
[----:B-1----:R-:W-:Y:S02]  /*4fb0*/  FMNMX.FTZ R70, R78, R79, !PT ;  /* 0x0000004f4e467209 */ /* 0x002fe40007810000 */
        /* <DEDUP_REMOVED lines=17> */
[----:B------:R-:W-:Y:S01]  /*50d0*/  FMUL.FTZ R79, R6, UR10 ;  /* 0x0000000a064f7c20 */ /* 0x000fe20008410000 */
[----:B------:R-:W-:-:S01]  /*50e0*/  FFMA.FTZ R71, R72, UR10, -R75 ;  /* 0x0000000a48477c23 */ /* 0x000fc2000801084b */
[C---:B------:R-:W-:Y:S01]  /*50f0*/  FADD.FTZ R6, -R70.reuse, R7 ;  /* 0x0000000746067221 */ /* 0x040fe20000010100 */
[----:B------:R-:W-:-:S01]  /*5100*/  FFMA.FTZ R72, R70, R77, -8 ;  /* 0xc100000046487423 */ /* 0x000fc2000001004d */
        /* <DEDUP_REMOVED lines=40> */
[----:B------:R-:W1:Y:S01]  /*5390*/  MUFU.EX2 R75, R75 ;  /* 0x0000004b004b7308 */ /* 0x000e620000000800 */
[----:B0-----:R-:W-:-:S01]  /*53a0*/  FFMA.FTZ R8, R7, R8, R76 ;  /* 0x0000000807087223 */ /* 0x001fc2000001004c */
[----:B------:R-:W-:Y:S02]  /*53b0*/  WARPGROUP.DEPBAR.LE gsb0, 0x0 ;  /* 0x00008000000079c5 */ /* 0x000fe40000010000 */
[----:B------:R-:W-:-:S04]  /*53c0*/  WARPGROUP.ARRIVE ;  /* 0x00000000000079c5 */ /* 0x000fc80000000000 */
[----:B------:R-:W0:Y:S02]  /*53d0*/  MUFU.EX2 R11, R11 ;  /* 0x0000000b000b7308 */ /* 0x000e240000000800 */
[----:B------:R-:W-:Y:S01]  /*53e0*/  QGMMA.64x96x32.F32.E4M3.E4M3 R88, R136, gdesc[UR12], R88, gsb0 ;  /* 0x0160000c88587df3 */ /* 0x000fe20008000858 */
[----:B------:R-:W-:Y:S01]  /*53f0*/  UIADD3 UR14, UR6, 0x4, URZ ;  /* 0x00000004060e7890 */ /* 0x000fe2000fffe03f */
[----:B-1----:R-:W-:Y:S01]  /*5400*/  FFMA.FTZ R9, R6, R9, R75 ;  /* 0x0000000906097223 */ /* 0x002fe2000001004b */
[----:B------:R-:W-:-:S03]  /*5410*/  UMOV UR15, 0x40000040 ;  /* 0x40000040000f7882 */ /* 0x000fc60000000000 */
[----:B------:R-:W1:Y:S01]  /*5420*/  MUFU.EX2 R12, R12 ;  /* 0x0000000c000c7308 */ /* 0x000e620000000800 */
[----:B------:R-:W-:-:S07]  /*5430*/  UIADD3 UR6, UR6, 0x6, URZ ;  /* 0x0000000606067890 */ /* 0x000fce000fffe03f */
        /* <DEDUP_REMOVED lines=32> */
[----:B------:R-:W-:Y:S01]  /*5640*/  QGMMA.64x96x32.F32.E4M3.E4M3 R88, R140, gdesc[UR12], R88, gsb0 ;  /* 0x0160000c8c587df3 */ /* 0x000fe20008000858 */
[----:B------:R-:W-:Y:S01]  /*5650*/  UMOV UR14, UR6 ;  /* 0x00000006000e7c82 */ /* 0x000fe20008000000 */
[----:B------:R-:W-:-:S04]  /*5660*/  UMOV UR15, 0x40000040 ;  /* 0x40000040000f7882 */ /* 0x000fc80000000000 */
        /* <DEDUP_REMOVED lines=29> */
[----:B--2---:R-:W-:-:S01]  /*5840*/  FADD.FTZ R78, R34, R77 ;  /* 0x0000004d224e7221 */ /* 0x004fc20000010000 */
[----:B------:R-:W-:Y:S02]  /*5850*/  WARPGROUP.DEPBAR.LE gsb0, 0x0 ;  /* 0x00008000000079c5 */ /* 0x000fe40000010000 */
[----:B------:R-:W-:-:S04]  /*5860*/  WARPGROUP.ARRIVE ;  /* 0x00000000000079c5 */ /* 0x000fc80000000000 */
[----:B------:R-:W2:Y:S01]  /*5870*/  MUFU.EX2 R40, R40 ;  /* 0x0000002800287308 */ /* 0x000ea20000000800 */
[----:B0-----:R-:W-:-:S01]  /*5880*/  FADD.FTZ R9, R37, R8 ;  /* 0x0000000825097221 */ /* 0x001fc20000010000 */
[----:B------:R-:W-:Y:S01]  /*5890*/  QGMMA.64x96x32.F32.E4M3.E4M3 R88, R144, gdesc[UR12], R88, gsb0 ;  /* 0x0160000c90587df3 */ /* 0x000fe20008000858 */
[----:B-1----:R-:W-:-:S05]  /*58a0*/  FADD.FTZ R77, R39, R78 ;  /* 0x0000004e274d7221 */ /* 0x002fca0000010000 */
[----:B------:R-:W0:Y:S08]  /*58b0*/  MUFU.EX2 R38, R38 ;  /* 0x0000002600267308 */ /* 0x000e300000000800 */
        /* <DEDUP_REMOVED lines=29> */
[----:B--2---:R-:W-:-:S01]  /*5a90*/  FADD.FTZ R8, R52, R9 ;  /* 0x0000000934087221 */ /* 0x004fc20000010000 */
[----:B------:R-:W-:-:S06]  /*5aa0*/  WARPGROUP.DEPBAR.LE gsb0, 0x0 ;  /* 0x00008000000079c5 */ /* 0x000fcc0000010000 */
[----:B------:R-:W2:Y:S01]  /*5ab0*/  MUFU.EX2 R55, R55 ;  /* 0x0000003700377308 */ /* 0x000ea20000000800 */
[----:B0-----:R-:W-:-:S01]  /*5ac0*/  FADD.FTZ R78, R50, R77 ;  /* 0x0000004d324e7221 */ /* 0x001fc20000010000 */
[----:B------:R-:W-:-:S06]  /*5ad0*/  IMAD.U32 R77, RZ, RZ, UR22 ;  /* 0x00000016ff4d7e24 */ /* 0x000fcc000f8e00ff */
        /* <DEDUP_REMOVED lines=10> */
[----:B------:R-:W-:-:S05]  /*5b80*/  @!P1 VIADD R8, R77, 0x17040 ;  /* 0x000170404d089836 */ /* 0x000fca0000000000 */
[----:B------:R-:W-:Y:S01]  /*5b90*/  @!P1 PRMT R8, RZ, 0x654, R8 ;  /* 0x00000654ff089816 */ /* 0x000fe20000000008 */
[----:B------:R-:W2:Y:S01]  /*5ba0*/  MUFU.EX2 R58, R58 ;  /* 0x0000003a003a7308 */ /* 0x000ea20000000800 */
[----:B0-----:R-:W-:-:S02]  /*5bb0*/  FADD.FTZ R69, R59, R78 ;  /* 0x0000004e3b457221 */ /* 0x001fc40000010000 */
[----:B------:R0:W-:Y:S05]  /*5bc0*/  @!P1 SYNCS.ARRIVE.TRANS64.RED.A1T0 RZ, [R8+URZ], RZ ;  /* 0x000000ff08ff99a7 */ /* 0x0001ea000810043f */
[----:B------:R-:W3:Y:S01]  /*5bd0*/  MUFU.EX2 R61, R61 ;  /* 0x0000003d003d7308 */ /* 0x000ee20000000800 */
[----:B-1----:R-:W-:-:S07]  /*5be0*/  FADD.FTZ R78, R60, R9 ;  /* 0x000000093c4e7221 */ /* 0x002fce0000010000 */
        /* <DEDUP_REMOVED lines=24> */
.L_x_8904:
[----:B------:R-:W-:Y:S01]  /*5d70*/  UISETP.GT.AND UP0, UPT, UR40, UR37, UPT ;  /* 0x000000252800728c */ /* 0x000fe2000bf04270 */
[----:B------:R-:W-:Y:S01]  /*5d80*/  F2FP.SATFINITE.E4M3.F32.PACK_AB_MERGE_C R10, R15, R10, RZ ;  /* 0x0000000a0f0a723e */ /* 0x000fe200048070ff */
[----:B------:R-:W-:Y:S01]  /*5d90*/  UIADD3 UR5, UR11, 0x17060, URZ ;  /* 0x000170600b057890 */ /* 0x000fe2000fffe03f */
[----:B------:R-:W-:Y:S01]  /*5da0*/  F2FP.SATFINITE.E4M3.F32.PACK_AB_MERGE_C R13, R16, R13, RZ ;  /* 0x0000000d100d723e */ /* 0x000fe200048070ff */
[----:B------:R-:W-:Y:S01]  /*5db0*/  UIADD3 UR40, UR40, -0x1, URZ ;  /* 0xffffffff28287890 */ /* 0x000fe2000fffe03f */
[----:B------:R-:W-:Y:S01]  /*5dc0*/  F2FP.SATFINITE.E4M3.F32.PACK_AB_MERGE_C R18, R23, R18, RZ ;  /* 0x000000121712723e */ /* 0x000fe200048070ff */
[----:B------:R-:W-:Y:S01]  /*5dd0*/  UPRMT UR5, UR7, 0x654, UR5 ;  /* 0x0000065407057896 */ /* 0x000fe20008000005 */
[----:B------:R-:W-:Y:S01]  /*5de0*/  PLOP3.LUT P2, PT, PT, PT, UP0, 0x80, 0x0 ;  /* 0x000000000000781c */ /* 0x000fe20003f4f008 */
        /* <DEDUP_REMOVED lines=27> */
[----:B------:R-:W-:Y:S01]  /*5fa0*/  R2UR UR6, R2 ;  /* 0x00000000020672ca */ /* 0x000fe200000e0000 */
        /* <DEDUP_REMOVED lines=55> */
.L_x_8895:
[----:B------:R-:W-:Y:S06]  /*6320*/  BAR.ARV 0x8, 0x200 ;  /* 0x0208000000007b1d */ /* 0x000fec0000002000 */
[----:B------:R-:W-:Y:S05]  /*6330*/  @!P0 BRA `(.L_x_8906) ;  /* 0x0000000000048947 */ /* 0x000fea0003800000 */
[----:B------:R-:W-:Y:S01]  /*6340*/  BPT.TRAP 0x1 ;  /* 0x000000040000795c */ /* 0x000fe20000300000 */
.L_x_8906:
[----:B------:R-:W-:Y:S01]  /*6350*/  R2UR UR11, R2 ;  /* 0x00000000020b72ca */ /* 0x000fe200000e0000 */
[----:B------:R-:W-:-:S05]  /*6360*/  IMAD.U32 R0, RZ, RZ, UR4 ;  /* 0x00000004ff007e24 */ /* 0x000fca000f8e00ff */
[----:B------:R-:W-:-:S07]  /*6370*/  SHF.L.U32 R0, R0, 0x1f, RZ ;  /* 0x0000001f00007819 */ /* 0x000fce00000006ff */
[----:B------:R-:W-:-:S09]  /*6380*/  ULEA UR11, UR11, UR38, 0x3 ;  /* 0x000000260b0b7291 */ /* 0x000fd2000f8e183f */
[----:B------:R0:W1:Y:S01]  /*6390*/  SYNCS.PHASECHK.TRANS64.TRYWAIT P1, [UR11+0x17050], R0 ;  /* 0x01705000ff0075a7 */ /* 0x000062000802014b */
[----:B------:R-:W-:Y:S05]  /*63a0*/  @!P0 BRA `(.L_x_8907) ;  /* 0x0000000000048947 */ /* 0x000fea0003800000 */
[----:B------:R-:W-:Y:S01]  /*63b0*/  BPT.TRAP 0x1 ;  /* 0x000000040000795c */ /* 0x000fe20000300000 */
.L_x_8907:
[----:B-1----:R-:W-:Y:S05]  /*63c0*/  @P1 BRA `(.L_x_8908) ;  /* 0x0000000000081947 */ /* 0x002fea0003800000 */
[----:B------:R-:W1:Y:S02]  /*63d0*/  SYNCS.PHASECHK.TRANS64.TRYWAIT P1, [UR11+0x17050], R0 ;  /* 0x01705000ff0075a7 */ /* 0x000e64000802014b */
[----:B-1----:R-:W-:Y:S05]  /*63e0*/  @!P1 BRA `(.L_x_8909) ;  /* 0x0000005c00f89947 */ /* 0x002fea0003800000 */
.L_x_8908:
[----:B------:R-:W-:Y:S01]  /*63f0*/  ULDC.64 UR12, c[0x0][0x9a0] ;  /* 0x00026800000c7ab9 */ /* 0x000fe20000000a00 */
[----:B------:R-:W-:Y:S01]  /*6400*/  UIADD3 UR38, UR38, 0x400, URZ ;  /* 0x0000040026267890 */ /* 0x000fe2000fffe03f */
[----:B------:R-:W-:Y:S01]  /*6410*/  R2UR UR15, R2 ;  /* 0x00000000020f72ca */ /* 0x000fe200000e0000 */
[----:B------:R-:W-:Y:S01]  /*6420*/  UISETP.NE.U32.AND UP0, UPT, UR12, URZ, UPT ;  /* 0x0000003f0c00728c */ /* 0x000fe2000bf05070 */
[----:B------:R-:W-:Y:S01]  /*6430*/  WARPGROUP.ARRIVE ;  /* 0x00000000000079c5 */ /* 0x000fe20000000000 */
[----:B------:R-:W-:Y:S01]  /*6440*/  USHF.R.U32.HI UR38, URZ, 0x4, UR38 ;  /* 0x000000043f267899 */ /* 0x000fe20008011626 */
[----:B------:R-:W-:Y:S01]  /*6450*/  IMAD.MOV.U32 R6, RZ, RZ, 0x3f800000 ;  /* 0x3f800000ff067424 */ /* 0x000fe200078e00ff */
[----:B------:R-:W-:Y:S02]  /*6460*/  UISETP.NE.AND.EX UP0, UPT, UR13, URZ, UPT, UP0 ;  /* 0x0000003f0d00728c */ /* 0x000fe4000bf05300 */
[----:B------:R-:W-:-:S04]  /*6470*/  ULOP3.LUT UR38, UR38, 0x3fff, URZ, 0xc0, !UPT ;  /* 0x00003fff26267892 */ /* 0x000fc8000f8ec03f */
[----:B------:R-:W-:Y:S01]  /*6480*/  ULOP3.LUT UR38, UR38, 0x10000, URZ, 0xfc, !UPT ;  /* 0x0001000026267892 */ /* 0x000fe2000f8efc3f */
[----:B------:R-:W-:-:S04]  /*6490*/  PLOP3.LUT P1, PT, PT, PT, UP0, 0x80, 0x0 ;  /* 0x000000000000781c */ /* 0x000fc80003f2f008 */
[----:B------:R-:W-:Y:S01]  /*64a0*/  @UP0 ULDC.64 UR8, c[0x0][0x9c8] ;  /* 0x0002720000080ab9 */ /* 0x000fe20000000a00 */
[----:B------:R-:W-:Y:S02]  /*64b0*/  @UP0 USHF.R.S32.HI UR14, URZ, 0x1f, UR36 ;  /* 0x0000001f3f0e0899 */ /* 0x000fe40008011424 */
[----:B------:R-:W-:Y:S02]  /*64c0*/  @UP0 UIMAD UR6, UR46, UR8, URZ ;  /* 0x000000082e0602a4 */ /* 0x000fe4000f8e023f */
[----:B------:R-:W-:Y:S02]  /*64d0*/  @UP0 UIMAD.WIDE.U32 UR4, UR43, UR8, URZ ;  /* 0x000000082b0402a5 */ /* 0x000fe4000f8e003f */
[----:B------:R-:W-:Y:S02]  /*64e0*/  @UP0 UIMAD UR8, UR43, UR9, UR6 ;  /* 0x000000092b0802a4 */ /* 0x000fe4000f8e0206 */
[----:B------:R-:W-:Y:S01]  /*64f0*/  UIMAD UR6, UR15, 0x300, UR38 ;  /* 0x000003000f0678a4 */ /* 0x000fe2000f8e0226 */
[----:B------:R-:W-:-:S02]  /*6500*/  @UP0 ULDC.64 UR16, c[0x0][0x9d0] ;  /* 0x0002740000100ab9 */ /* 0x000fc40000000a00 */
[----:B------:R-:W-:Y:S01]  /*6510*/  UMOV UR15, 0x40000040 ;  /* 0x40000040000f7882 */ /* 0x000fe20000000000 */
[----:B------:R-:W-:Y:S02]  /*6520*/  @UP0 UIMAD UR9, UR14, UR16, URZ ;  /* 0x000000100e0902a4 */ /* 0x000fe4000f8e023f */
[----:B------:R-:W-:Y:S01]  /*6530*/  @UP0 UIADD3 UR5, UR5, UR8, URZ ;  /* 0x0000000805050290 */ /* 0x000fe2000fffe03f */
[----:B------:R-:W-:Y:S01]  /*6540*/  UMOV UR14, UR6 ;  /* 0x00000006000e7c82 */ /* 0x000fe20008000000 */
[----:B------:R-:W-:Y:S01]  /*6550*/  @UP0 UIMAD UR9, UR36, UR17, UR9 ;  /* 0x00000011240902a4 */ /* 0x000fe2000f8e0209 */
[----:B------:R-:W-:Y:S01]  /*6560*/  QGMMA.64x96x32.F32.E4M3.E4M3 R88, R148, gdesc[UR12], R88, gsb0 ;  /* 0x0160000c94587df3 */ /* 0x000fe20008000858 */
[----:B------:R-:W-:-:S04]  /*6570*/  @UP0 UIMAD.WIDE.U32 UR4, UR36, UR16, UR4 ;  /* 0x00000010240402a5 */ /* 0x000fc8000f8e0004 */
[----:B------:R-:W-:Y:S02]  /*6580*/  @UP0 UIADD3 UR5, UR5, UR9, URZ ;  /* 0x0000000905050290 */ /* 0x000fe4000fffe03f */
[----:B------:R-:W-:-:S04]  /*6590*/  @UP0 ULEA UR8, UP1, UR4, UR12, 0x2 ;  /* 0x0000000c04080291 */ /* 0x000fc8000f82103f */
[----:B------:R-:W-:Y:S02]  /*65a0*/  @UP0 ULEA.HI.X UR9, UR4, UR13, UR5, 0x2, UP1 ;  /* 0x0000000d04090291 */ /* 0x000fe400088f1405 */
[----:B------:R-:W-:-:S04]  /*65b0*/  MOV R4, UR8 ;  /* 0x0000000800047c02 */ /* 0x000fc80008000f00 */
[----:B-1----:R-:W-:-:S05]  /*65c0*/  IMAD.U32 R5, RZ, RZ, UR9 ;  /* 0x00000009ff057e24 */ /* 0x002fca000f8e00ff */
[----:B------:R1:W2:Y:S01]  /*65d0*/  @P1 LDG.E R6, desc[UR44][R4.64] ;  /* 0x0000002c04061981 */ /* 0x0002a2000c1e1900 */
[----:B------:R-:W-:Y:S01]  /*65e0*/  UIADD3 UR4, UR6, 0x2, URZ ;  /* 0x0000000206047890 */ /* 0x000fe2000fffe03f */
[----:B------:R-:W-:-:S06]  /*65f0*/  UMOV UR15, 0x40000040 ;  /* 0x40000040000f7882 */ /* 0x000fcc0000000000 */
[----:B------:R-:W-:Y:S01]  /*6600*/  UMOV UR14, UR4 ;  /* 0x00000004000e7c82 */ /* 0x000fe20008000000 */
[----:B------:R-:W-:Y:S02]  /*6610*/  WARPGROUP.DEPBAR.LE gsb0, 0x0 ;  /* 0x00008000000079c5 */ /* 0x000fe40000010000 */
[----:B------:R-:W-:-:S06]  /*6620*/  WARPGROUP.ARRIVE ;  /* 0x00000000000079c5 */ /* 0x000fcc0000000000 */
[----:B------:R-:W-:Y:S01]  /*6630*/  QGMMA.64x96x32.F32.E4M3.E4M3 R88, R136, gdesc[UR12], R88, gsb0 ;  /* 0x0160000c88587df3 */ /* 0x000fe20008000858 */
[----:B------:R-:W-:Y:S01]  /*6640*/  UIADD3 UR4, UR6, 0x4, URZ ;  /* 0x0000000406047890 */ /* 0x000fe2000fffe03f */
[----:B------:R-:W-:-:S06]  /*6650*/  UMOV UR15, 0x40000040 ;  /* 0x40000040000f7882 */ /* 0x000fcc0000000000 */
[----:B------:R-:W-:Y:S01]  /*6660*/  UMOV UR14, UR4 ;  /* 0x00000004000e7c82 */ /* 0x000fe20008000000 */
[----:B------:R-:W3:Y:S01]  /*6670*/  SHFL.BFLY PT, R7, R8, 0x2, 0x1f ;  /* 0x0c401f0008077f89 */ /* 0x000ee200000e0000 */
[----:B------:R-:W-:-:S03]  /*6680*/  UIADD3 UR6, UR6, 0x6, URZ ;  /* 0x0000000606067890 */ /* 0x000fc6000fffe03f */
[----:B------:R-:W4:Y:S01]  /*6690*/  SHFL.BFLY PT, R2, R9, 0x2, 0x1f ;  /* 0x0c401f0009027f89 */ /* 0x000f2200000e0000 */
[----:B------:R-:W-:Y:S02]  /*66a0*/  WARPGROUP.DEPBAR.LE gsb0, 0x0 ;  /* 0x00008000000079c5 */ /* 0x000fe40000010000 */
[----:B------:R-:W-:-:S06]  /*66b0*/  WARPGROUP.ARRIVE ;  /* 0x00000000000079c5 */ /* 0x000fcc0000000000 */
[----:B------:R-:W-:Y:S01]  /*66c0*/  QGMMA.64x96x32.F32.E4M3.E4M3 R88, R140, gdesc[UR12], R88, gsb0 ;  /* 0x0160000c8c587df3 */ /* 0x000fe20008000858 */
[----:B------:R-:W-:Y:S01]  /*66d0*/  UMOV UR14, UR6 ;  /* 0x00000006000e7c82 */ /* 0x000fe20008000000 */
[----:B------:R-:W-:Y:S01]  /*66e0*/  UMOV UR15, 0x40000040 ;  /* 0x40000040000f7882 */ /* 0x000fe20000000000 */
[----:B---3--:R-:W-:Y:S01]  /*66f0*/  FADD.FTZ R7, R7, R8 ;  /* 0x0000000807077221 */ /* 0x008fe20000010000 */
[----:B----4-:R-:W-:-:S04]  /*6700*/  FADD.FTZ R2, R2, R9 ;  /* 0x0000000902027221 */ /* 0x010fc80000010000 */
[----:B0-----:R-:W0:Y:S04]  /*6710*/  SHFL.BFLY PT, R0, R7, 0x1, 0x1f ;  /* 0x0c201f0007007f89 */ /* 0x001e2800000e0000 */
[----:B-1----:R-:W1:Y:S01]  /*6720*/  SHFL.BFLY PT, R5, R2, 0x1, 0x1f ;  /* 0x0c201f0002057f89 */ /* 0x002e6200000e0000 */
[----:B0-----:R-:W-:Y:S01]  /*6730*/  FADD.FTZ R4, R7, R0 ;  /* 0x0000000007047221 */ /* 0x001fe20000010000 */
[----:B-1----:R-:W-:-:S04]  /*6740*/  FADD.FTZ R10, R2, R5 ;  /* 0x00000005020a7221 */ /* 0x002fc80000010000 */
[C---:B------:R-:W-:Y:S01]  /*6750*/  FSETP.NE.FTZ.AND P1, PT, R4.reuse, RZ, PT ;  /* 0x000000ff0400720b */ /* 0x040fe20003f35000 */
[----:B------:R-:W-:Y:S01]  /*6760*/  FMUL.FTZ R11, R4, 0.00390625 ;  /* 0x3b800000040b7820 */ /* 0x000fe20000410000 */
[----:B------:R-:W-:Y:S01]  /*6770*/  FMUL.FTZ R8, R10, 0.00390625 ;  /* 0x3b8000000a087820 */ /* 0x000fe20000410000 */
[----:B------:R-:W-:-:S03]  /*6780*/  IMAD.MOV.U32 R5, RZ, RZ, RZ ;  /* 0x000000ffff057224 */ /* 0x000fc600078e00ff */
[----:B------:R-:W-:Y:S02]  /*6790*/  FSETP.NE.FTZ.AND P2, PT, R11, RZ, PT ;  /* 0x000000ff0b00720b */ /* 0x000fe40003f55000 */
[----:B------:R-:W-:Y:S01]  /*67a0*/  FSETP.NE.FTZ.AND P3, PT, R8, RZ, PT ;  /* 0x000000ff0800720b */ /* 0x000fe20003f75000 */
[----:B------:R-:W-:Y:S02]  /*67b0*/  WARPGROUP.DEPBAR.LE gsb0, 0x0 ;  /* 0x00008000000079c5 */ /* 0x000fe40000010000 */
[----:B------:R-:W-:-:S06]  /*67c0*/  WARPGROUP.ARRIVE ;  /* 0x00000000000079c5 */ /* 0x000fcc0000000000 */
[----:B------:R-:W-:Y:S01]  /*67d0*/  QGMMA.64x96x32.F32.E4M3.E4M3 R88, R144, gdesc[UR12], R88, gsb0 ;  /* 0x0160000c90587df3 */ /* 0x000fe20008000858 */
[----:B------:R-:W-:Y:S01]  /*67e0*/  @P1 MUFU.RCP R5, R4 ;  /* 0x0000000400051308 */ /* 0x000fe20000001000 */
[----:B------:R-:W-:Y:S01]  /*67f0*/  FSETP.NE.FTZ.AND P1, PT, R10, RZ, PT ;  /* 0x000000ff0a00720b */ /* 0x000fe20003f35000 */
[----:B------:R-:W-:-:S06]  /*6800*/  IMAD.MOV.U32 R9, RZ, RZ, RZ ;  /* 0x000000ffff097224 */ /* 0x000fcc00078e00ff */
        /* <DEDUP_REMOVED lines=18> */
.L_x_8910:
        /* <DEDUP_REMOVED lines=52> */
.L_x_8888:
        /* <DEDUP_REMOVED lines=8> */
[----:B------:R-:W3:Y:S01]  /*6cf0*/  LDC R74, c[0x0][0xc50] ;  /* 0x00031400ff4a7b82 */ /* 0x000ee20000000800 */
[----:B0-----:R-:W-:-:S05]  /*6d00*/  IMAD.SHL.U32 R6, R25, 0x4, RZ ;  /* 0x0000000419067824 */ /* 0x001fca00078e00ff */
[----:B------:R-:W-:Y:S02]  /*6d10*/  LOP3.LUT R6, R6, 0xc, RZ, 0xc0, !PT ;  /* 0x0000000c06067812 */ /* 0x000fe400078ec0ff */
[----:B------:R-:W-:Y:S02]  /*6d20*/  BAR.SYNC.DEFER_BLOCKING 0x1, 0x180 ;  /* 0x0046000000007b1d */ /* 0x000fe40000010000 */
[----:B------:R-:W-:-:S05]  /*6d30*/  IADD3 R6, P0, R6, UR4, RZ ;  /* 0x0000000406067c10 */ /* 0x000fca000ff1e0ff */
[----:B------:R-:W-:-:S05]  /*6d40*/  IMAD.X R7, RZ, RZ, UR5, P0 ;  /* 0x00000005ff077e24 */ /* 0x000fca00080e06ff */
[----:B------:R0:W4:Y:S01]  /*6d50*/  LDG.E.CONSTANT R12, desc[UR44][R6.64] ;  /* 0x0000002c060c7981 */ /* 0x000122000c1e9900 */
        /* <DEDUP_REMOVED lines=10> */
[----:B------:R-:W-:Y:S01]  /*6e00*/  SEL R13, R4, R13, P0 ;  /* 0x0000000d040d7207 */ /* 0x000fe20000000000 */
[----:B------:R-:W-:Y:S01]  /*6e10*/  IMAD.U32 R27, RZ, RZ, UR5 ;  /* 0x00000005ff1b7e24 */ /* 0x000fe2000f8e00ff */
[----:B------:R-:W-:Y:S01]  /*6e20*/  SHF.R.S32.HI R4, RZ, 0x1f, R25 ;  /* 0x0000001fff047819 */ /* 0x000fe20000011419 */
[----:B------:R-:W-:Y:S01]  /*6e30*/  UIADD3 UR9, UR5, UR9, URZ ;  /* 0x0000000905097290 */ /* 0x000fe2000fffe03f */
[----:B------:R-:W-:Y:S01]  /*6e40*/  SEL R81, R3, R8, P0 ;  /* 0x0000000803517207 */ /* 0x000fe20000000000 */
[----:B------:R-:W1:Y:S01]  /*6e50*/  @P2 LDC R72, c[0x0][0xbec] ;  /* 0x0002fb00ff482b82 */ /* 0x000e620000000800 */
[----:B0-----:R-:W-:Y:S01]  /*6e60*/  LEA.HI R6, R4, R25, RZ, 0x7 ;  /* 0x0000001904067211 */ /* 0x001fe200078f38ff */
[----:B------:R-:W-:Y:S01]  /*6e70*/  UIMAD.WIDE.U32 UR6, UR36, UR10, URZ ;  /* 0x0000000a240672a5 */ /* 0x000fe2000f8e003f */
[----:B------:R-:W-:Y:S01]  /*6e80*/  SEL R3, R8, R3, P0 ;  /* 0x0000000308037207 */ /* 0x000fe20000000000 */
[----:B------:R-:W-:Y:S01]  /*6e90*/  IMAD.U32 R27, RZ, RZ, UR9 ;  /* 0x00000009ff1b7e24 */ /* 0x000fe2000f8e00ff */
[----:B------:R-:W-:Y:S01]  /*6ea0*/  LOP3.LUT R8, R6, 0xffffff80, RZ, 0xc0, !PT ;  /* 0xffffff8006087812 */ /* 0x000fe200078ec0ff */
[----:B------:R-:W-:Y:S01]  /*6eb0*/  UIMAD UR8, UR36, UR11, UR8 ;  /* 0x0000000b240872a4 */ /* 0x000fe2000f8e0208 */
[----:B------:R-:W-:Y:S01]  /*6ec0*/  SEL R53, R132, R23, P0 ;  /* 0x0000001784357207 */ /* 0x000fe20000000000 */
[----:B------:R-:W0:Y:S01]  /*6ed0*/  @P2 LDC R76, c[0x0][0xbec] ;  /* 0x0002fb00ff4c2b82 */ /* 0x000e220000000800 */
[----:B------:R-:W-:Y:S01]  /*6ee0*/  SEL R71, R23, R132, P0 ;  /* 0x0000008417477207 */ /* 0x000fe20000000000 */
[----:B------:R-:W-:Y:S01]  /*6ef0*/  IMAD.IADD R40, R25, 0x1, -R8 ;  /* 0x0000000119287824 */ /* 0x000fe200078e0a08 */
[----:B------:R-:W-:Y:S01]  /*6f00*/  SEL R55, R15, R10, P0 ;  /* 0x0000000a0f377207 */ /* 0x000fe20000000000 */
[----:B------:R-:W-:Y:S01]  /*6f10*/  UIADD3 UR8, UR7, UR8, URZ ;  /* 0x0000000807087290 */ /* 0x000fe2000fffe03f */
[----:B------:R-:W-:Y:S01]  /*6f20*/  SEL R15, R10, R15, P0 ;  /* 0x0000000f0a0f7207 */ /* 0x000fe20000000000 */
[----:B------:R-:W-:Y:S01]  /*6f30*/  IMAD.U32 R35, RZ, RZ, UR7 ;  /* 0x00000007ff237e24 */ /* 0x000fe2000f8e00ff */
[----:B------:R-:W-:Y:S01]  /*6f40*/  SHF.R.S32.HI R23, RZ, 0x1f, R40 ;  /* 0x0000001fff177819 */ /* 0x000fe20000011428 */
[----:B------:R-:W-:Y:S01]  /*6f50*/  IMAD.U32 R34, RZ, RZ, UR6 ;  /* 0x00000006ff227e24 */ /* 0x000fe2000f8e00ff */
[----:B------:R-:W-:Y:S01]  /*6f60*/  SEL R43, R58, R19, P0 ;  /* 0x000000133a2b7207 */ /* 0x000fe20000000000 */
[----:B------:R-:W-:Y:S01]  /*6f70*/  IMAD.U32 R35, RZ, RZ, UR8 ;  /* 0x00000008ff237e24 */ /* 0x000fe2000f8e00ff */
[----:B------:R-:W-:Y:S01]  /*6f80*/  LEA.HI R10, R23, R40, RZ, 0x2 ;  /* 0x00000028170a7211 */ /* 0x000fe200078f10ff */
[----:B------:R-:W-:Y:S01]  /*6f90*/  ULDC.64 UR6, c[0x0][0xb48] ;  /* 0x0002d20000067ab9 */ /* 0x000fe20000000a00 */
[----:B------:R-:W-:Y:S01]  /*6fa0*/  SEL R58, R19, R58, P0 ;  /* 0x0000003a133a7207 */ /* 0x000fe20000000000 */
[----:B------:R-:W-:Y:S01]  /*6fb0*/  ULDC.64 UR8, c[0x0][0xb28] ;  /* 0x0002ca0000087ab9 */ /* 0x000fe20000000a00 */
[----:B------:R-:W-:-:S02]  /*6fc0*/  SHF.R.S32.HI R19, RZ, 0x7, R6 ;  /* 0x00000007ff137819 */ /* 0x000fc40000011406 */
[--C-:B------:R-:W-:Y:S02]  /*6fd0*/  SHF.R.S32.HI R6, RZ, 0x2, R10.reuse ;  /* 0x00000002ff067819 */ /* 0x100fe4000001140a */
[----:B------:R-:W-:Y:S02]  /*6fe0*/  SHF.R.S32.HI R7, RZ, 0x1f, R10 ;  /* 0x0000001fff077819 */ /* 0x000fe4000001140a */
[----:B------:R-:W-:Y:S02]  /*6ff0*/  LEA.HI R4, R4, R25, RZ, 0x2 ;  /* 0x0000001904047211 */ /* 0x000fe400078f10ff */
[----:B------:R-:W-:Y:S02]  /*7000*/  LEA.HI R7, R7, R6, RZ, 0x3 ;  /* 0x0000000607077211 */ /* 0x000fe400078f18ff */
[----:B------:R-:W-:Y:S02]  /*7010*/  SEL R57, R5, R14, P0 ;  /* 0x0000000e05397207 */ /* 0x000fe40000000000 */
[----:B------:R-:W-:-:S02]  /*7020*/  SEL R5, R14, R5, P0 ;  /* 0x000000050e057207 */ /* 0x000fc40000000000 */
[----:B------:R-:W-:Y:S01]  /*7030*/  LOP3.LUT R8, R4, 0xfffffffc, RZ, 0xc0, !PT ;  /* 0xfffffffc04087812 */ /* 0x000fe200078ec0ff */
[----:B------:R-:W-:Y:S01]  /*7040*/  IMAD.HI R4, R19, 0x55555556, RZ ;  /* 0x5555555613047827 */ /* 0x000fe200078e02ff */
[----:B------:R-:W-:Y:S02]  /*7050*/  SEL R65, R9, R20, P0 ;  /* 0x0000001409417207 */ /* 0x000fe40000000000 */
[----:B------:R-:W-:Y:S02]  /*7060*/  SEL R14, R20, R9, P0 ;  /* 0x00000009140e7207 */ /* 0x000fe40000000000 */
[----:B------:R-:W-:Y:S02]  /*7070*/  LOP3.LUT R9, R7, 0xfffffff8, RZ, 0xc0, !PT ;  /* 0xfffffff807097812 */ /* 0x000fe400078ec0ff */
[----:B------:R-:W-:Y:S02]  /*7080*/  IADD3 R8, R25, -R8, RZ ;  /* 0x8000000819087210 */ /* 0x000fe40007ffe0ff */
[----:B------:R-:W-:Y:S01]  /*7090*/  LEA.HI R7, R23, R40, RZ, 0x5 ;  /* 0x0000002817077211 */ /* 0x000fe200078f28ff */
[----:B------:R-:W-:Y:S01]  /*70a0*/  IMAD.IADD R6, R6, 0x1, -R9 ;  /* 0x0000000106067824 */ /* 0x000fe200078e0a09 */
[----:B------:R-:W-:-:S02]  /*70b0*/  SEL R61, R135, R134, P0 ;  /* 0x00000086873d7207 */ /* 0x000fc40000000000 */
[----:B------:R-:W-:Y:S02]  /*70c0*/  LEA.HI R4, R4, R4, RZ, 0x1 ;  /* 0x0000000404047211 */ /* 0x000fe400078f08ff */
[----:B------:R-:W-:Y:S02]  /*70d0*/  SHF.R.S32.HI R7, RZ, 0x5, R7 ;  /* 0x00000005ff077819 */ /* 0x000fe40000011407 */
[----:B------:R-:W-:Y:S01]  /*70e0*/  LEA.HI R9, R8, R8, RZ, 0x1 ;  /* 0x0000000808097211 */ /* 0x000fe200078f08ff */
[----:B------:R-:W-:Y:S01]  /*70f0*/  IMAD R4, R4, -0x3, R19 ;  /* 0xfffffffd04047824 */ /* 0x000fe200078e0213 */
[----:B------:R-:W-:Y:S01]  /*7100*/  SEL R33, R134, R135, P0 ;  /* 0x0000008786217207 */ /* 0x000fe20000000000 */
[----:B------:R-:W-:Y:S01]  /*7110*/  IMAD R7, R7, 0x10, R6 ;  /* 0x0000001007077824 */ /* 0x000fe200078e0206 */
[----:B------:R-:W-:Y:S02]  /*7120*/  LOP3.LUT R9, R9, 0x1ffffffe, RZ, 0xc0, !PT ;  /* 0x1ffffffe09097812 */ /* 0x000fe400078ec0ff */
[----:B------:R-:W-:Y:S01]  /*7130*/  SEL R49, R124, R21, P0 ;  /* 0x000000157c317207 */ /* 0x000fe20000000000 */
[----:B------:R-:W-:Y:S01]  /*7140*/  IMAD R4, R4, 0x40, R7 ;  /* 0x0000004004047824 */ /* 0x000fe200078e0207 */
[----:B------:R-:W-:Y:S01]  /*7150*/  SEL R75, R21, R124, P0 ;  /* 0x0000007c154b7207 */ /* 0x000fe20000000000 */
[----:B------:R-:W-:Y:S01]  /*7160*/  IMAD.IADD R9, R8, 0x1, -R9 ;  /* 0x0000000108097824 */ /* 0x000fe200078e0a09 */
[----:B------:R-:W-:Y:S01]  /*7170*/  SEL R31, R98, R99, P0 ;  /* 0x00000063621f7207 */ /* 0x000fe20000000000 */
[--C-:B--2---:R-:W-:Y:S01]  /*7180*/  IMAD R54, R45, 0xc0, R4.reuse ;  /* 0x000000c02d367824 */ /* 0x104fe200078e0204 */
[----:B------:R-:W-:Y:S01]  /*7190*/  SEL R21, R114, R115, P0 ;  /* 0x0000007372157207 */ /* 0x000fe20000000000 */
[----:B------:R-:W-:Y:S01]  /*71a0*/  IMAD R9, R9, 0x8, R4 ;  /* 0x0000000809097824 */ /* 0x000fe200078e0204 */
[----:B------:R-:W-:-:S02]  /*71b0*/  SEL R77, R47, R24, P0 ;  /* 0x000000182f4d7207 */ /* 0x000fc40000000000 */
[----:B------:R-:W-:Y:S01]  /*71c0*/  SEL R47, R24, R47, P0 ;  /* 0x0000002f182f7207 */ /* 0x000fe20000000000 */
[----:B------:R-:W-:Y:S01]  /*71d0*/  IMAD R45, R45, 0xc0, R9 ;  /* 0x000000c02d2d7824 */ /* 0x000fe200078e0209 */
[----:B------:R-:W-:Y:S02]  /*71e0*/  SEL R59, R18, R11, P0 ;  /* 0x0000000b123b7207 */ /* 0x000fe40000000000 */
[----:B------:R-:W-:Y:S01]  /*71f0*/  SEL R18, R11, R18, P0 ;  /* 0x000000120b127207 */ /* 0x000fe20000000000 */
[----:B0-----:R-:W-:Y:S01]  /*7200*/  @P2 IMAD.HI.U32 R76, R45, R76, RZ ;  /* 0x0000004c2d4c2227 */ /* 0x001fe200078e00ff */
[----:B------:R-:W-:Y:S02]  /*7210*/  SEL R73, R51, R26, P0 ;  /* 0x0000001a33497207 */ /* 0x000fe40000000000 */
[----:B------:R-:W-:Y:S01]  /*7220*/  SEL R51, R26, R51, P0 ;  /* 0x000000331a337207 */ /* 0x000fe20000000000 */
[----:B------:R-:W-:Y:S01]  /*7230*/  IMAD.U32 R26, RZ, RZ, UR4 ;  /* 0x00000004ff1a7e24 */ /* 0x000fe2000f8e00ff */
[----:B------:R-:W-:Y:S01]  /*7240*/  SEL R69, R94, R95, P0 ;  /* 0x0000005f5e457207 */ /* 0x000fe20000000000 */
[----:B------:R-:W3:Y:S01]  /*7250*/  S2UR UR4, SR_CTAID.Y ;  /* 0x00000000000479c3 */ /* 0x000ee20000002600 */
        /* <DEDUP_REMOVED lines=22> */
[C---:B------:R-:W-:Y:S02]  /*73c0*/  LOP3.LUT P1, RZ, R40.reuse, 0x3, RZ, 0xc0, !PT ;  /* 0x0000000328ff7812 */ /* 0x040fe4000782c0ff */
[----:B------:R-:W-:Y:S02]  /*73d0*/  IADD3 R40, R40, -R7, RZ ;  /* 0x8000000728287210 */ /* 0x000fe40007ffe0ff */
[----:B----4-:R-:W-:Y:S01]  /*73e0*/  LOP3.LUT R44, R12, 0x2, RZ, 0x3c, !PT ;  /* 0x000000020c2c7812 */ /* 0x010fe200078e3cff */
[----:B------:R-:W-:Y:S04]  /*73f0*/  SHFL.IDX PT, R60, R33, R12, 0x1c1f ;  /* 0x001c1f0c213c7589 */ /* 0x000fe800000e0000 */
[----:B------:R-:W0:Y:S04]  /*7400*/  SHFL.IDX PT, R61, R61, R44, 0x1c1f ;  /* 0x001c1f2c3d3d7589 */ /* 0x000e2800000e0000 */
[----:B------:R2:W-:Y:S04]  /*7410*/  SHFL.IDX PT, R24, R31, R12, 0x1c1f ;  /* 0x001c1f0c1f187589 */ /* 0x0005e800000e0000 */
[----:B------:R-:W-:Y:S04]  /*7420*/  SHFL.IDX PT, R9, R21, R12, 0x1c1f ;  /* 0x001c1f0c15097589 */ /* 0x000fe800000e0000 */
[----:B------:R-:W-:Y:S01]  /*7430*/  SHFL.IDX PT, R20, R81, R12, 0x1c1f ;  /* 0x001c1f0c51147589 */ /* 0x000fe200000e0000 */
[----:B--2---:R-:W2:Y:S03]  /*7440*/  LDC.64 R30, c[0x0][0xbd8] ;  /* 0x0002f600ff1e7b82 */ /* 0x004ea60000000a00 */
[----:B------:R0:W-:Y:S04]  /*7450*/  SHFL.IDX PT, R21, R3, R44, 0x1c1f ;  /* 0x001c1f2c03157589 */ /* 0x0001e800000e0000 */
[----:B------:R-:W-:Y:S04]  /*7460*/  SHFL.IDX PT, R19, R83, R12, 0x1c1f ;  /* 0x001c1f0c53137589 */ /* 0x000fe800000e0000 */
[----:B------:R-:W4:Y:S01]  /*7470*/  SHFL.IDX PT, R62, R13, R44, 0x1c1f ;  /* 0x001c1f2c0d3e7589 */ /* 0x000f2200000e0000 */
[----:B0-----:R-:W-:-:S03]  /*7480*/  SEL R3, R61, R60, P0 ;  /* 0x0000003c3d037207 */ /* 0x001fc60000000000 */
[----:B------:R-:W-:Y:S04]  /*7490*/  SHFL.IDX PT, R57, R57, R12, 0x1c1f ;  /* 0x001c1f0c39397589 */ /* 0x000fe800000e0000 */
[----:B------:R0:W5:Y:S04]  /*74a0*/  SHFL.IDX PT, R66, R5, R44, 0x1c1f ;  /* 0x001c1f2c05427589 */ /* 0x00016800000e0000 */
[----:B------:R-:W-:Y:S04]  /*74b0*/  SHFL.IDX PT, R59, R59, R12, 0x1c1f ;  /* 0x001c1f0c3b3b7589 */ /* 0x000fe800000e0000 */
[----:B------:R5:W-:Y:S01]  /*74c0*/  SHFL.IDX PT, R68, R18, R44, 0x1c1f ;  /* 0x001c1f2c12447589 */ /* 0x000be200000e0000 */
[----:B0-----:R-:W-:-:S03]  /*74d0*/  SEL R5, R60, R61, P0 ;  /* 0x0000003d3c057207 */ /* 0x001fc60000000000 */
[----:B------:R-:W-:Y:S01]  /*74e0*/  SHFL.IDX PT, R55, R55, R12, 0x1c1f ;  /* 0x001c1f0c37377589 */ /* 0x000fe200000e0000 */
[----:B------:R-:W0:Y:S03]  /*74f0*/  LDC.64 R60, c[0x0][0xb40] ;  /* 0x0002d000ff3c7b82 */ /* 0x000e260000000a00 */
[----:B------:R-:W1:Y:S01]  /*7500*/  SHFL.IDX PT, R64, R15, R44, 0x1c1f ;  /* 0x001c1f2c0f407589 */ /* 0x000e6200000e0000 */
[----:B----4-:R-:W-:-:S03]  /*7510*/  SEL R13, R19, R62, P0 ;  /* 0x0000003e130d7207 */ /* 0x010fc60000000000 */
[----:B------:R4:W-:Y:S04]  /*7520*/  SHFL.IDX PT, R28, R69, R12, 0x1c1f ;  /* 0x001c1f0c451c7589 */ /* 0x0009e800000e0000 */
[----:B------:R-:W-:Y:S01]  /*7530*/  SHFL.IDX PT, R16, R67, R12, 0x1c1f ;  /* 0x001c1f0c43107589 */ /* 0x000fe200000e0000 */
[----:B-----5:R-:W-:-:S03]  /*7540*/  SEL R18, R57, R66, P0 ;  /* 0x0000004239127207 */ /* 0x020fc60000000000 */
[----:B------:R-:W-:Y:S01]  /*7550*/  SHFL.IDX PT, R8, R41, R12, 0x1c1f ;  /* 0x001c1f0c29087589 */ /* 0x000fe200000e0000 */
[----:B----4-:R-:W4:Y:S03]  /*7560*/  @P2 LDC R69, c[0x0][0xbf0] ;  /* 0x0002fc00ff452b82 */ /* 0x010f260000000800 */
[----:B------:R-:W-:Y:S04]  /*7570*/  SHFL.IDX PT, R7, R37, R12, 0x1c1f ;  /* 0x001c1f0c25077589 */ /* 0x000fe800000e0000 */
[----:B------:R-:W-:Y:S01]  /*7580*/  SHFL.IDX PT, R4, R39, R12, 0x1c1f ;  /* 0x001c1f0c27047589 */ /* 0x000fe200000e0000 */
[----:B0-----:R-:W-:-:S03]  /*7590*/  IMAD.WIDE.U32 R34, R60, UR43, R34 ;  /* 0x0000002b3c227c25 */ /* 0x001fc6000f8e0022 */
[----:B------:R-:W-:Y:S01]  /*75a0*/  SHFL.IDX PT, R6, R25, R12, 0x1c1f ;  /* 0x001c1f0c19067589 */ /* 0x000fe200000e0000 */
[----:B-1----:R-:W-:-:S03]  /*75b0*/  SEL R15, R64, R55, P0 ;  /* 0x00000037400f7207 */ /* 0x002fc60000000000 */
[----:B------:R-:W-:Y:S04]  /*75c0*/  SHFL.IDX PT, R67, R17, R44, 0x1c1f ;  /* 0x001c1f2c11437589 */ /* 0x000fe800000e0000 */
[----:B------:R0:W-:Y:S04]  /*75d0*/  SHFL.IDX PT, R70, R14, R44, 0x1c1f ;  /* 0x001c1f2c0e467589 */ /* 0x0001e800000e0000 */
[----:B------:R-:W-:Y:S04]  /*75e0*/  SHFL.IDX PT, R58, R58, R44, 0x1c1f ;  /* 0x001c1f2c3a3a7589 */ /* 0x000fe800000e0000 */
[----:B------:R-:W-:Y:S01]  /*75f0*/  SHFL.IDX PT, R50, R75, R44, 0x1c1f ;  /* 0x001c1f2c4b327589 */ /* 0x000fe200000e0000 */
[----:B0-----:R-:W-:Y:S01]  /*7600*/  SEL R14, R66, R57, P0 ;  /* 0x00000039420e7207 */ /* 0x001fe20000000000 */
[----:B------:R-:W-:-:S02]  /*7610*/  IMAD R57, RZ, RZ, -UR36 ;  /* 0x80000024ff397e24 */ /* 0x000fc4000f8e02ff */
[----:B------:R-:W-:Y:S04]  /*7620*/  SHFL.IDX PT, R47, R47, R44, 0x1c1f ;  /* 0x001c1f2c2f2f7589 */ /* 0x000fe800000e0000 */
[----:B------:R0:W-:Y:S04]  /*7630*/  SHFL.IDX PT, R56, R71, R44, 0x1c1f ;  /* 0x001c1f2c47387589 */ /* 0x0001e800000e0000 */
[----:B------:R-:W-:Y:S04]  /*7640*/  SHFL.IDX PT, R51, R51, R44, 0x1c1f ;  /* 0x001c1f2c33337589 */ /* 0x000fe800000e0000 */
[----:B------:R-:W-:Y:S01]  /*7650*/  SHFL.IDX PT, R41, R95, R44, 0x1c1f ;  /* 0x001c1f2c5f297589 */ /* 0x000fe200000e0000 */
[----:B0-----:R-:W0:Y:S03]  /*7660*/  @P2 LDC R71, c[0x0][0xbf0] ;  /* 0x0002fc00ff472b82 */ /* 0x001e260000000800 */
        /* <DEDUP_REMOVED lines=10> */
[----:B------:R-:W1:Y:S04]  /*7710*/  SHFL.IDX PT, R65, R65, R12, 0x1c1f ;  /* 0x001c1f0c41417589 */ /* 0x000e6800000e0000 */
[----:B------:R-:W5:Y:S01]  /*7720*/  SHFL.IDX PT, R42, R79, R12, 0x1c1f ;  /* 0x001c1f0c4f2a7589 */ /* 0x000f6200000e0000 */
[----:B--2---:R-:W-:-:S03]  /*7730*/  IMAD R44, R30, UR46, RZ ;  /* 0x0000002e1e2c7c24 */ /* 0x004fc6000f8e02ff */
[----:B------:R-:W-:Y:S01]  /*7740*/  SHFL.IDX PT, R43, R43, R12, 0x1c1f ;  /* 0x001c1f0c2b2b7589 */ /* 0x000fe200000e0000 */
[----:B------:R-:W-:-:S03]  /*7750*/  IMAD R31, R31, UR43, R44 ;  /* 0x0000002b1f1f7c24 */ /* 0x000fc6000f8e022c */
[----:B------:R-:W2:Y:S01]  /*7760*/  SHFL.IDX PT, R48, R77, R12, 0x1c1f ;  /* 0x001c1f0c4d307589 */ /* 0x000ea200000e0000 */
[----:B------:R-:W-:-:S03]  /*7770*/  @P2 IMAD.HI.U32 R44, R45, R72, RZ ;  /* 0x000000482d2c2227 */ /* 0x000fc600078e00ff */
[----:B------:R-:W2:Y:S04]  /*7780*/  SHFL.IDX PT, R49, R49, R12, 0x1c1f ;  /* 0x001c1f0c31317589 */ /* 0x000ea800000e0000 */
[----:B------:R-:W2:Y:S04]  /*7790*/  SHFL.IDX PT, R52, R73, R12, 0x1c1f ;  /* 0x001c1f0c49347589 */ /* 0x000ea800000e0000 */
[----:B------:R-:W2:Y:S04]  /*77a0*/  SHFL.IDX PT, R53, R53, R12, 0x1c1f ;  /* 0x001c1f0c35357589 */ /* 0x000ea800000e0000 */
[----:B------:R-:W-:Y:S04]  /*77b0*/  SHFL.IDX PT, R29, R29, R12, 0x1c1f ;  /* 0x001c1f0c1d1d7589 */ /* 0x000fe800000e0000 */
[----:B------:R-:W-:Y:S04]  /*77c0*/  SHFL.IDX PT, R11, R11, R12, 0x1c1f ;  /* 0x001c1f0c0b0b7589 */ /* 0x000fe800000e0000 */
[----:B------:R3:W-:Y:S02]  /*77d0*/  SHFL.IDX PT, R10, R63, R12, 0x1c1f ;  /* 0x001c1f0c3f0a7589 */ /* 0x0007e400000e0000 */
[----:B---3--:R-:W-:-:S02]  /*77e0*/  SEL R12, R20, R21, P0 ;  /* 0x00000015140c7207 */ /* 0x008fc40000000000 */
[----:B------:R-:W-:Y:S02]  /*77f0*/  SEL R20, R21, R20, P0 ;  /* 0x0000001415147207 */ /* 0x000fe40000000000 */
[----:B------:R-:W-:Y:S01]  /*7800*/  SEL R21, R62, R19, P0 ;  /* 0x000000133e157207 */ /* 0x000fe20000000000 */
[----:B------:R-:W-:Y:S01]  /*7810*/  IMAD.WIDE.U32 R62, R30, UR43, R26 ;  /* 0x0000002b1e3e7c25 */ /* 0x000fe2000f8e001a */
[----:B------:R-:W-:Y:S02]  /*7820*/  SEL R27, R59, R68, P0 ;  /* 0x000000443b1b7207 */ /* 0x000fe40000000000 */
[----:B------:R-:W-:Y:S01]  /*7830*/  SEL R19, R55, R64, P0 ;  /* 0x0000004037137207 */ /* 0x000fe20000000000 */
[----:B------:R-:W-:Y:S01]  /*7840*/  IMAD.IADD R63, R63, 0x1, R31 ;  /* 0x000000013f3f7824 */ /* 0x000fe200078e021f */
[----:B------:R-:W-:Y:S01]  /*7850*/  SEL R31, R68, R59, P0 ;  /* 0x0000003b441f7207 */ /* 0x000fe20000000000 */
[----:B------:R-:W-:Y:S01]  /*7860*/  IMAD R59, R74, R57, UR4 ;  /* 0x000000044a3b7e24 */ /* 0x000fe2000f8e0239 */
[----:B------:R-:W-:Y:S01]  /*7870*/  ULDC.64 UR4, c[0x0][0xbe0] ;  /* 0x0002f80000047ab9 */ /* 0x000fe20000000a00 */
[----:B------:R-:W-:Y:S01]  /*7880*/  IMAD R64, R60, UR46, RZ ;  /* 0x0000002e3c407c24 */ /* 0x000fe2000f8e02ff */
[----:B-1----:R-:W-:Y:S01]  /*7890*/  SEL R26, R65, R70, P0 ;  /* 0x00000046411a7207 */ /* 0x002fe20000000000 */
[----:B------:R-:W-:Y:S01]  /*78a0*/  IMAD.MOV.U32 R55, RZ, RZ, R45 ;  /* 0x000000ffff377224 */ /* 0x000fe200078e002d */
[----:B----4-:R-:W-:Y:S01]  /*78b0*/  @P2 SHF.R.U32.HI R55, RZ, R69, R44 ;  /* 0x00000045ff372219 */ /* 0x010fe2000001162c */
[----:B------:R-:W-:Y:S01]  /*78c0*/  IMAD R61, R61, UR43, R64 ;  /* 0x0000002b3d3d7c24 */ /* 0x000fe2000f8e0240 */
[----:B------:R-:W-:Y:S01]  /*78d0*/  SHF.R.S32.HI R44, RZ, 0x1f, R59 ;  /* 0x0000001fff2c7819 */ /* 0x000fe2000001143b */
[----:B------:R-:W-:Y:S01]  /*78e0*/  IMAD.MOV.U32 R60, RZ, RZ, R34 ;  /* 0x000000ffff3c7224 */ /* 0x000fe200078e0022 */
[----:B------:R-:W-:Y:S01]  /*78f0*/  SEL R30, R70, R65, P0 ;  /* 0x00000041461e7207 */ /* 0x000fe20000000000 */
[----:B------:R-:W-:-:S02]  /*7900*/  IMAD.IADD R61, R35, 0x1, R61 ;  /* 0x00000001233d7824 */ /* 0x000fc400078e023d */
[C---:B------:R-:W-:Y:S02]  /*7910*/  IMAD R35, R44.reuse, UR4, RZ ;  /* 0x000000042c237c24 */ /* 0x040fe4000f8e02ff */
[----:B------:R-:W-:Y:S01]  /*7920*/  IMAD.MOV.U32 R57, RZ, RZ, R45 ;  /* 0x000000ffff397224 */ /* 0x000fe200078e002d */
[----:B0-----:R-:W-:Y:S01]  /*7930*/  @P2 SHF.R.U32.HI R57, RZ, R71, R76 ;  /* 0x00000047ff392219 */ /* 0x001fe2000001164c */
        /* <DEDUP_REMOVED lines=14> */
[C---:B------:R-:W-:Y:S02]  /*7a20*/  IMAD R55, R46.reuse, R55, R45 ;  /* 0x000000372e377224 */ /* 0x040fe400078e022d */
[----:B------:R-:W-:Y:S02]  /*7a30*/  IMAD.IADD R61, R61, 0x1, R63 ;  /* 0x000000013d3d7824 */ /* 0x000fe400078e023f */
[----:B------:R-:W-:Y:S02]  /*7a40*/  IMAD R59, R46, R62, R45 ;  /* 0x0000003e2e3b7224 */ /* 0x000fe400078e022d */
[C---:B------:R-:W-:Y:S01]  /*7a50*/  IMAD R63, R57.reuse, UR5, R44 ;  /* 0x00000005393f7c24 */ /* 0x040fe2000f8e022c */
[----:B------:R-:W-:Y:S01]  /*7a60*/  SHF.R.S32.HI R44, RZ, 0x1f, R55 ;  /* 0x0000001fff2c7819 */ /* 0x000fe20000011437 */
[----:B------:R-:W-:Y:S01]  /*7a70*/  IMAD.WIDE.U32 R60, R57, UR4, R60 ;  /* 0x00000004393c7c25 */ /* 0x000fe2000f8e003c */
[----:B------:R-:W-:Y:S01]  /*7a80*/  SHF.R.S32.HI R45, RZ, 0x1f, R59 ;  /* 0x0000001fff2d7819 */ /* 0x000fe2000001143b */
[----:B------:R-:W0:Y:S01]  /*7a90*/  S2UR UR5, SR_CgaCtaId ;  /* 0x00000000000579c3 */ /* 0x000e220000008800 */
[----:B------:R-:W-:Y:S01]  /*7aa0*/  UMOV UR4, 0x400 ;  /* 0x0000040000047882 */ /* 0x000fe20000000000 */
[----:B------:R-:W-:-:S02]  /*7ab0*/  IMAD R44, R44, UR6, RZ ;  /* 0x000000062c2c7c24 */ /* 0x000fc4000f8e02ff */
[----:B------:R-:W-:Y:S02]  /*7ac0*/  IMAD R62, R45, UR8, RZ ;  /* 0x000000082d3e7c24 */ /* 0x000fe4000f8e02ff */
[----:B------:R-:W-:Y:S02]  /*7ad0*/  IMAD R57, R55, UR7, R44 ;  /* 0x0000000737397c24 */ /* 0x000fe4000f8e022c */
[----:B------:R-:W-:Y:S02]  /*7ae0*/  IMAD.IADD R61, R61, 0x1, R63 ;  /* 0x000000013d3d7824 */ /* 0x000fe400078e023f */
[----:B------:R-:W-:Y:S01]  /*7af0*/  IMAD.WIDE.U32 R44, R55, UR6, R34 ;  /* 0x00000006372c7c25 */ /* 0x000fe2000f8e0022 */
[----:B------:R-:W-:Y:S01]  /*7b00*/  ULDC.64 UR6, c[0x0][0xba8] ;  /* 0x0002ea0000067ab9 */ /* 0x000fe20000000a00 */
[----:B-----5:R-:W-:Y:S02]  /*7b10*/  SEL R34, R42, R67, P0 ;  /* 0x000000432a227207 */ /* 0x020fe40000000000 */
[C---:B------:R-:W-:Y:S01]  /*7b20*/  IMAD R35, R59.reuse, UR9, R62 ;  /* 0x000000093b237c24 */ /* 0x040fe2000f8e023e */
[----:B------:R-:W-:Y:S01]  /*7b30*/  LEA R55, P2, R44, UR6, 0x2 ;  /* 0x000000062c377c11 */ /* 0x000fe2000f8410ff */
[----:B------:R-:W-:Y:S01]  /*7b40*/  IMAD.WIDE.U32 R60, R59, UR8, R60 ;  /* 0x000000083b3c7c25 */ /* 0x000fe2000f8e003c */
[----:B------:R-:W-:Y:S01]  /*7b50*/  ULDC.64 UR8, c[0x0][0xb00] ;  /* 0x0002c00000087ab9 */ /* 0x000fe20000000a00 */
[----:B------:R-:W-:Y:S01]  /*7b60*/  ULDC UR6, c[0x0][0xa88] ;  /* 0x0002a20000067ab9 */ /* 0x000fe20000000800 */
[----:B------:R-:W-:Y:S01]  /*7b70*/  SEL R42, R67, R42, P0 ;  /* 0x0000002a432a7207 */ /* 0x000fe20000000000 */
[----:B------:R-:W-:Y:S01]  /*7b80*/  IMAD.IADD R45, R45, 0x1, R57 ;  /* 0x000000012d2d7824 */ /* 0x000fe200078e0239 */
[----:B------:R-:W-:Y:S01]  /*7b90*/  IADD3 R35, R61, R35, RZ ;  /* 0x000000233d237210 */ /* 0x000fe20007ffe0ff */
[----:B------:R-:W-:Y:S01]  /*7ba0*/  SHFL.IDX PT, R62, R55, 0x1, 0x1c1f ;  /* 0x003c1f00373e7f89 */ /* 0x000fe200000e0000 */
[----:B------:R-:W-:Y:S01]  /*7bb0*/  LEA R66, P3, R60, UR8, 0x2 ;  /* 0x000000083c427c11 */ /* 0x000fe2000f8610ff */
[----:B0-----:R-:W-:Y:S01]  /*7bc0*/  ULEA UR4, UR5, UR4, 0x18 ;  /* 0x0000000405047291 */ /* 0x001fe2000f8ec03f */
[----:B------:R-:W-:Y:S01]  /*7bd0*/  LEA.HI.X R57, R44, UR7, R45, 0x2, P2 ;  /* 0x000000072c397c11 */ /* 0x000fe200090f142d */
[----:B------:R-:W-:Y:S01]  /*7be0*/  IMAD R65, R46, UR6, RZ ;  /* 0x000000062e417c24 */ /* 0x000fe2000f8e02ff */
[----:B------:R-:W-:Y:S01]  /*7bf0*/  LEA.HI.X R68, R60, UR9, R35, 0x2, P3 ;  /* 0x000000093c447c11 */ /* 0x000fe200098f1423 */
[C---:B------:R-:W-:Y:S01]  /*7c00*/  VIADD R64, R54.reuse, 0x8 ;  /* 0x0000000836407836 */ /* 0x040fe20000000000 */
[----:B------:R0:W-:Y:S01]  /*7c10*/  SHFL.IDX PT, R60, R55, RZ, 0x1c1f ;  /* 0x001c1fff373c7589 */ /* 0x0001e200000e0000 */
[----:B------:R-:W-:Y:S01]  /*7c20*/  UIADD3 UR4, UR4, 0x17020, URZ ;  /* 0x0001702004047890 */ /* 0x000fe2000fffe03f */
[----:B------:R-:W-:-:S02]  /*7c30*/  ISETP.GE.OR P2, PT, R54, R65, P1 ;  /* 0x000000413600720c */ /* 0x000fc40000f46670 */
[----:B------:R-:W1:Y:S01]  /*7c40*/  SHFL.IDX PT, R61, R57, RZ, 0x1c1f ;  /* 0x001c1fff393d7589 */ /* 0x000e6200000e0000 */
[-C--:B------:R-:W-:Y:S01]  /*7c50*/  ISETP.GE.OR P1, PT, R64, R65.reuse, P1 ;  /* 0x000000414000720c */ /* 0x080fe20000f26670 */
[----:B------:R-:W-:Y:S01]  /*7c60*/  UPRMT UR4, URZ, 0x654, UR4 ;  /* 0x000006543f047896 */ /* 0x000fe20008000004 */
[----:B------:R-:W-:Y:S01]  /*7c70*/  ISETP.GE.AND P3, PT, R54, R65, PT ;  /* 0x000000413600720c */ /* 0x000fe20003f66270 */
[----:B------:R-:W3:Y:S01]  /*7c80*/  SHFL.IDX PT, R63, R57, 0x1, 0x1c1f ;  /* 0x003c1f00393f7f89 */ /* 0x000ee200000e0000 */
[----:B--2---:R-:W-:Y:S01]  /*7c90*/  SEL R46, R48, R47, P0 ;  /* 0x0000002f302e7207 */ /* 0x004fe20000000000 */
[----:B0-----:R-:W-:Y:S01]  /*7ca0*/  IMAD.SHL.U32 R55, R40, 0x2, RZ ;  /* 0x0000000228377824 */ /* 0x001fe200078e00ff */
[----:B------:R-:W-:Y:S01]  /*7cb0*/  SEL R48, R47, R48, P0 ;  /* 0x000000302f307207 */ /* 0x000fe20000000000 */
[----:B------:R0:W2:Y:S01]  /*7cc0*/  SHFL.IDX PT, R44, R66, RZ, 0x1c1f ;  /* 0x001c1fff422c7589 */ /* 0x0000a200000e0000 */
[----:B------:R-:W-:Y:S02]  /*7cd0*/  SEL R47, R49, R50, P0 ;  /* 0x00000032312f7207 */ /* 0x000fe40000000000 */
[----:B------:R-:W-:Y:S01]  /*7ce0*/  SYNCS.ARRIVE.TRANS64.RED.A1T0 RZ, [UR4], RZ ;  /* 0x000000ffffff79a7 */ /* 0x000fe20008100404 */
[----:B------:R-:W-:Y:S01]  /*7cf0*/  SEL R49, R50, R49, P0 ;  /* 0x0000003132317207 */ /* 0x000fe20000000000 */
[----:B------:R0:W4:Y:S01]  /*7d00*/  SHFL.IDX PT, R45, R68, RZ, 0x1c1f ;  /* 0x001c1fff442d7589 */ /* 0x00012200000e0000 */
[----:B------:R-:W-:-:S02]  /*7d10*/  SEL R50, R52, R51, P0 ;  /* 0x0000003334327207 */ /* 0x000fc40000000000 */
[----:B------:R-:W-:Y:S02]  /*7d20*/  SEL R52, R51, R52, P0 ;  /* 0x0000003433347207 */ /* 0x000fe40000000000 */
[----:B------:R-:W-:Y:S02]  /*7d30*/  SEL R35, R43, R58, P0 ;  /* 0x0000003a2b237207 */ /* 0x000fe40000000000 */
[----:B------:R-:W-:Y:S02]  /*7d40*/  SEL R51, R53, R56, P0 ;  /* 0x0000003835337207 */ /* 0x000fe40000000000 */
[----:B------:R-:W-:Y:S01]  /*7d50*/  SEL R43, R58, R43, P0 ;  /* 0x0000002b3a2b7207 */ /* 0x000fe20000000000 */
[----:B-1----:R0:W-:Y:S01]  /*7d60*/  @!P2 ST.E desc[UR44][R60.64], R2 ;  /* 0x000000023c00a985 */ /* 0x0021e2000c10192c */
[----:B------:R-:W-:-:S03]  /*7d70*/  SEL R53, R56, R53, P0 ;  /* 0x0000003538357207 */ /* 0x000fc60000000000 */
[----:B---3--:R0:W-:Y:S01]  /*7d80*/  @!P1 ST.E desc[UR44][R62.64], R0 ;  /* 0x000000003e009985 */ /* 0x0081e2000c10192c */
        /* <DEDUP_REMOVED lines=11> */
[----:B------:R-:W-:-:S02]  /*7e40*/  ISETP.GE.AND P5, PT, R60, UR4, PT ;  /* 0x000000043c007c0c */ /* 0x000fc4000bfa6270 */
[----:B------:R-:W-:-:S03]  /*7e50*/  ISETP.GE.AND P6, PT, R62, UR4, PT ;  /* 0x000000043e007c0c */ /* 0x000fc6000bfc6270 */
[--C-:B--2-4-:R-:W-:Y:S02]  /*7e60*/  @!P1 IMAD.WIDE R56, R55, 0x4, R44.reuse ;  /* 0x0000000437389825 */ /* 0x114fe400078e022c */
[----:B------:R-:W-:Y:S02]  /*7e70*/  @!P2 LEA.HI R0, R0, R0, RZ, 0x1 ;  /* 0x000000000000a211 */ /* 0x000fe400078f08ff */
[----:B------:R-:W-:Y:S01]  /*7e80*/  @!P3 LEA.HI R40, R40, R40, RZ, 0x1 ;  /* 0x000000282828b211 */ /* 0x000fe200078f08ff */
[----:B------:R0:W-:Y:S01]  /*7e90*/  @!P1 ST.E.64 desc[UR44][R56.64], R12 ;  /* 0x0000000c38009985 */ /* 0x0001e2000c101b2c */
[----:B------:R-:W-:Y:S02]  /*7ea0*/  @!P2 LOP3.LUT R59, R0, 0xfffffffe, RZ, 0xc0, !PT ;  /* 0xfffffffe003ba812 */ /* 0x000fe400078ec0ff */
[----:B------:R-:W-:Y:S02]  /*7eb0*/  @!P4 LEA.HI R54, R54, R54, RZ, 0x1 ;  /* 0x000000363636c211 */ /* 0x000fe400078f08ff */
[----:B------:R-:W-:Y:S01]  /*7ec0*/  @!P3 LOP3.LUT R61, R40, 0xfffffffe, RZ, 0xc0, !PT ;  /* 0xfffffffe283db812 */ /* 0x000fe200078ec0ff */
[----:B------:R-:W-:Y:S01]  /*7ed0*/  @!P2 IMAD.WIDE R58, R59, 0x4, R44 ;  /* 0x000000043b3aa825 */ /* 0x000fe200078e022c */
[----:B------:R-:W-:-:S02]  /*7ee0*/  @!P5 LEA.HI R0, R60, R60, RZ, 0x1 ;  /* 0x0000003c3c00d211 */ /* 0x000fc400078f08ff */
[----:B------:R-:W-:Y:S01]  /*7ef0*/  @!P6 LEA.HI R40, R62, R62, RZ, 0x1 ;  /* 0x0000003e3e28e211 */ /* 0x000fe200078f08ff */
[--C-:B------:R-:W-:Y:S01]  /*7f00*/  @!P3 IMAD.WIDE R60, R61, 0x4, R44.reuse ;  /* 0x000000043d3cb825 */ /* 0x100fe200078e022c */
[----:B------:R-:W-:Y:S01]  /*7f10*/  @!P4 LOP3.LUT R63, R54, 0xfffffffe, RZ, 0xc0, !PT ;  /* 0xfffffffe363fc812 */ /* 0x000fe200078ec0ff */
[----:B------:R1:W-:Y:S01]  /*7f20*/  @!P2 ST.E.64 desc[UR44][R58.64], R20 ;  /* 0x000000143a00a985 */ /* 0x0003e2000c101b2c */
[----:B------:R-:W-:Y:S01]  /*7f30*/  @!P5 LOP3.LUT R67, R0, 0xfffffffe, RZ, 0xc0, !PT ;  /* 0xfffffffe0043d812 */ /* 0x000fe200078ec0ff */
[----:B------:R-:W-:Y:S01]  /*7f40*/  VIADD R0, R55, 0x30 ;  /* 0x0000003037007836 */ /* 0x000fe20000000000 */
[----:B0-----:R-:W-:Y:S01]  /*7f50*/  @!P6 LOP3.LUT R57, R40, 0xfffffffe, RZ, 0xc0, !PT ;  /* 0xfffffffe2839e812 */ /* 0x001fe200078ec0ff */
[--C-:B------:R-:W-:Y:S01]  /*7f60*/  @!P4 IMAD.WIDE R62, R63, 0x4, R44.reuse ;  /* 0x000000043f3ec825 */ /* 0x100fe200078e022c */
[----:B------:R0:W-:Y:S02]  /*7f70*/  @!P3 ST.E.64 desc[UR44][R60.64], R18 ;  /* 0x000000123c00b985 */ /* 0x0001e4000c101b2c */
[----:B------:R-:W-:Y:S01]  /*7f80*/  ISETP.GE.AND P1, PT, R0, UR4, PT ;  /* 0x0000000400007c0c */ /* 0x000fe2000bf26270 */
[----:B------:R-:W-:Y:S01]  /*7f90*/  VIADD R40, R55, 0x38 ;  /* 0x0000003837287836 */ /* 0x000fe20000000000 */
[----:B------:R-:W-:Y:S01]  /*7fa0*/  @!P4 ST.E.64 desc[UR44][R62.64], R14 ;  /* 0x0000000e3e00c985 */ /* 0x000fe2000c101b2c */
[----:B------:R-:W-:-:S03]  /*7fb0*/  @!P5 IMAD.WIDE R12, R67, 0x4, R44 ;  /* 0x00000004430cd825 */ /* 0x000fc600078e022c */
[----:B------:R-:W-:Y:S01]  /*7fc0*/  ISETP.GE.AND P2, PT, R40, UR4, PT ;  /* 0x0000000428007c0c */ /* 0x000fe2000bf46270 */
[----:B------:R-:W-:Y:S01]  /*7fd0*/  VIADD R54, R55, 0x40 ;  /* 0x0000004037367836 */ /* 0x000fe20000000000 */
[----:B------:R2:W-:Y:S01]  /*7fe0*/  @!P5 ST.E.64 desc[UR44][R12.64], R26 ;  /* 0x0000001a0c00d985 */ /* 0x0005e2000c101b2c */
[----:B-1----:R-:W-:Y:S01]  /*7ff0*/  @!P6 IMAD.WIDE R20, R57, 0x4, R44 ;  /* 0x000000043914e825 */ /* 0x002fe200078e022c */
[----:B0-----:R-:W-:-:S03]  /*8000*/  IADD3 R18, R55, 0x50, RZ ;  /* 0x0000005037127810 */ /* 0x001fc60007ffe0ff */
[C---:B------:R-:W-:Y:S01]  /*8010*/  VIADD R56, R55.reuse, 0x48 ;  /* 0x0000004837387836 */ /* 0x040fe20000000000 */
[----:B------:R-:W-:Y:S01]  /*8020*/  ISETP.GE.AND P3, PT, R54, UR4, PT ;  /* 0x0000000436007c0c */ /* 0x000fe2000bf66270 */
[----:B------:R-:W-:Y:S01]  /*8030*/  VIADD R19, R55, 0x58 ;  /* 0x0000005837137836 */ /* 0x000fe20000000000 */
[----:B------:R0:W-:Y:S01]  /*8040*/  @!P6 ST.E.64 desc[UR44][R20.64], R30 ;  /* 0x0000001e1400e985 */ /* 0x0001e2000c101b2c */
[----:B------:R-:W-:Y:S02]  /*8050*/  ISETP.GE.AND P5, PT, R18, UR4, PT ;  /* 0x0000000412007c0c */ /* 0x000fe4000bfa6270 */
[----:B------:R-:W-:Y:S02]  /*8060*/  ISETP.GE.AND P4, PT, R56, UR4, PT ;  /* 0x0000000438007c0c */ /* 0x000fe4000bf86270 */
[----:B------:R-:W-:Y:S02]  /*8070*/  ISETP.GE.AND P6, PT, R19, UR4, PT ;  /* 0x0000000413007c0c */ /* 0x000fe4000bfc6270 */
[----:B------:R-:W-:-:S02]  /*8080*/  @!P1 LEA.HI R0, R0, R0, RZ, 0x1 ;  /* 0x0000000000009211 */ /* 0x000fc400078f08ff */
[----:B------:R-:W-:Y:S02]  /*8090*/  @!P2 LEA.HI R40, R40, R40, RZ, 0x1 ;  /* 0x000000282828a211 */ /* 0x000fe400078f08ff */
[----:B------:R-:W-:Y:S02]  /*80a0*/  @!P3 LEA.HI R54, R54, R54, RZ, 0x1 ;  /* 0x000000363636b211 */ /* 0x000fe400078f08ff */
[----:B--2---:R-:W-:Y:S02]  /*80b0*/  @!P1 LOP3.LUT R13, R0, 0xfffffffe, RZ, 0xc0, !PT ;  /* 0xfffffffe000d9812 */ /* 0x004fe400078ec0ff */
[----:B------:R-:W-:Y:S02]  /*80c0*/  @!P5 LEA.HI R18, R18, R18, RZ, 0x1 ;  /* 0x000000121212d211 */ /* 0x000fe400078f08ff */
[----:B------:R-:W-:Y:S02]  /*80d0*/  @!P4 LEA.HI R56, R56, R56, RZ, 0x1 ;  /* 0x000000383838c211 */ /* 0x000fe400078f08ff */
[----:B------:R-:W-:-:S02]  /*80e0*/  @!P6 LEA.HI R12, R19, R19, RZ, 0x1 ;  /* 0x00000013130ce211 */ /* 0x000fc400078f08ff */
[----:B------:R-:W-:Y:S02]  /*80f0*/  @!P2 LOP3.LUT R15, R40, 0xfffffffe, RZ, 0xc0, !PT ;  /* 0xfffffffe280fa812 */ /* 0x000fe400078ec0ff */
[----:B------:R-:W-:Y:S02]  /*8100*/  @!P3 LOP3.LUT R19, R54, 0xfffffffe, RZ, 0xc0, !PT ;  /* 0xfffffffe3613b812 */ /* 0x000fe400078ec0ff */
[----:B0-----:R-:W-:Y:S01]  /*8110*/  @!P4 LOP3.LUT R21, R56, 0xfffffffe, RZ, 0xc0, !PT ;  /* 0xfffffffe3815c812 */ /* 0x001fe200078ec0ff */
        /* <DEDUP_REMOVED lines=14> */
.L_x_8913:
[----:B------:R-:W-:Y:S05]  /*8200*/  BSYNC B0 ;  /* 0x0000000000007941 */ /* 0x000fea0003800000 */
.L_x_8912:
[----:B------:R-:W-:Y:S01]  /*8210*/  ISETP.GE.AND P1, PT, R64, R65, PT ;  /* 0x000000414000720c */ /* 0x000fe20003f26270 */
[----:B-1----:R1:W3:Y:S01]  /*8220*/  SHFL.IDX PT, R13, R68, 0x1, 0x1c1f ;  /* 0x003c1f00440d7f89 */ /* 0x0022e200000e0000 */
        /* <DEDUP_REMOVED lines=23> */
[----:B-1-3--:R-:W-:Y:S06]  /*83a0*/  @P1 BRA `(.L_x_8886) ;  /* 0x0000003c00a01947 */ /* 0x00afec0003800000 */
        /* <DEDUP_REMOVED lines=11> */
[----:B------:R-:W-:Y:S02]  /*8460*/  @!P0 IMAD.WIDE R6, R55, 0x4, R12 ;  /* 0x0000000437068825 */ /* 0x000fe400078e020c */
[----:B------:R-:W-:-:S03]  /*8470*/  @!P1 LEA.HI R0, R0, R0, RZ, 0x1 ;  /* 0x0000000000009211 */ /* 0x000fc600078f08ff */
[----:B------:R0:W-:Y:S01]  /*8480*/  @!P0 ST.E.64 desc[UR44][R6.64], R14 ;  /* 0x0000000e06008985 */ /* 0x0001e2000c101b2c */
[----:B------:R-:W-:Y:S02]  /*8490*/  @!P1 LOP3.LUT R9, R0, 0xfffffffe, RZ, 0xc0, !PT ;  /* 0xfffffffe00099812 */ /* 0x000fe400078ec0ff */
[----:B------:R-:W-:Y:S02]  /*84a0*/  @!P2 LEA.HI R0, R8, R8, RZ, 0x1 ;  /* 0x000000080800a211 */ /* 0x000fe400078f08ff */
[----:B------:R-:W-:Y:S01]  /*84b0*/  @!P3 LEA.HI R10, R10, R10, RZ, 0x1 ;  /* 0x0000000a0a0ab211 */ /* 0x000fe200078f08ff */
[--C-:B------:R-:W-:Y:S01]  /*84c0*/  @!P1 IMAD.WIDE R8, R9, 0x4, R12.reuse ;  /* 0x0000000409089825 */ /* 0x100fe200078e020c */
[----:B------:R-:W-:Y:S02]  /*84d0*/  @!P2 LOP3.LUT R11, R0, 0xfffffffe, RZ, 0xc0, !PT ;  /* 0xfffffffe000ba812 */ /* 0x000fe400078ec0ff */
[----:B------:R-:W-:Y:S01]  /*84e0*/  @!P3 LOP3.LUT R17, R10, 0xfffffffe, RZ, 0xc0, !PT ;  /* 0xfffffffe0a11b812 */ /* 0x000fe200078ec0ff */
[----:B------:R-:W-:Y:S01]  /*84f0*/  VIADD R0, R55, 0x28 ;  /* 0x0000002837007836 */ /* 0x000fe20000000000 */
[----:B------:R1:W-:Y:S01]  /*8500*/  @!P1 ST.E.64 desc[UR44][R8.64], R18 ;  /* 0x0000001208009985 */ /* 0x0003e2000c101b2c */
[----:B------:R-:W-:Y:S01]  /*8510*/  @!P2 IMAD.WIDE R10, R11, 0x4, R12 ;  /* 0x000000040b0aa825 */ /* 0x000fe200078e020c */
[----:B------:R-:W-:-:S02]  /*8520*/  ISETP.GE.AND P0, PT, R16, UR4, PT ;  /* 0x0000000410007c0c */ /* 0x000fc4000bf06270 */
[----:B------:R-:W-:Y:S01]  /*8530*/  ISETP.GE.AND P1, PT, R0, UR4, PT ;  /* 0x0000000400007c0c */ /* 0x000fe2000bf26270 */
[----:B0-----:R-:W-:Y:S01]  /*8540*/  VIADD R14, R55, 0x30 ;  /* 0x00000030370e7836 */ /* 0x001fe20000000000 */
[----:B------:R0:W-:Y:S01]  /*8550*/  @!P2 ST.E.64 desc[UR44][R10.64], R20 ;  /* 0x000000140a00a985 */ /* 0x0001e2000c101b2c */
[----:B------:R-:W-:Y:S01]  /*8560*/  @!P3 IMAD.WIDE R6, R17, 0x4, R12 ;  /* 0x000000041106b825 */ /* 0x000fe200078e020c */
[----:B------:R-:W-:Y:S02]  /*8570*/  @!P6 LEA.HI R22, R22, R22, RZ, 0x1 ;  /* 0x000000161616e211 */ /* 0x000fe400078f08ff */
[----:B------:R-:W-:Y:S01]  /*8580*/  ISETP.GE.AND P2, PT, R14, UR4, PT ;  /* 0x000000040e007c0c */ /* 0x000fe2000bf46270 */
[C---:B------:R-:W-:Y:S01]  /*8590*/  VIADD R17, R55.reuse, 0x38 ;  /* 0x0000003837117836 */ /* 0x040fe20000000000 */
[----:B------:R3:W-:Y:S01]  /*85a0*/  @!P3 ST.E.64 desc[UR44][R6.64], R26 ;  /* 0x0000001a0600b985 */ /* 0x0007e2000c101b2c */
[C---:B-1----:R-:W-:Y:S02]  /*85b0*/  VIADD R18, R55.reuse, 0x40 ;  /* 0x0000004037127836 */ /* 0x042fe40000000000 */
[----:B------:R-:W-:Y:S01]  /*85c0*/  @!P0 LEA.HI R16, R16, R16, RZ, 0x1 ;  /* 0x0000001010108211 */ /* 0x000fe200078f08ff */
[----:B------:R-:W-:Y:S01]  /*85d0*/  VIADD R19, R55, 0x48 ;  /* 0x0000004837137836 */ /* 0x000fe20000000000 */
[----:B------:R-:W-:-:S02]  /*85e0*/  ISETP.GE.AND P3, PT, R17, UR4, PT ;  /* 0x0000000411007c0c */ /* 0x000fc4000bf66270 */
[----:B------:R-:W-:Y:S02]  /*85f0*/  ISETP.GE.AND P4, PT, R18, UR4, PT ;  /* 0x0000000412007c0c */ /* 0x000fe4000bf86270 */
[----:B------:R-:W-:Y:S02]  /*8600*/  ISETP.GE.AND P5, PT, R19, UR4, PT ;  /* 0x0000000413007c0c */ /* 0x000fe4000bfa6270 */
[----:B------:R-:W-:Y:S02]  /*8610*/  @!P1 LEA.HI R0, R0, R0, RZ, 0x1 ;  /* 0x0000000000009211 */ /* 0x000fe400078f08ff */
[----:B------:R-:W-:Y:S02]  /*8620*/  @!P2 LEA.HI R14, R14, R14, RZ, 0x1 ;  /* 0x0000000e0e0ea211 */ /* 0x000fe400078f08ff */
[----:B------:R-:W-:Y:S02]  /*8630*/  @!P0 LOP3.LUT R9, R16, 0xfffffffe, RZ, 0xc0, !PT ;  /* 0xfffffffe10098812 */ /* 0x000fe400078ec0ff */
[----:B0-----:R-:W-:-:S02]  /*8640*/  @!P1 LOP3.LUT R11, R0, 0xfffffffe, RZ, 0xc0, !PT ;  /* 0xfffffffe000b9812 */ /* 0x001fc400078ec0ff */
[----:B------:R-:W-:Y:S01]  /*8650*/  @!P2 LOP3.LUT R15, R14, 0xfffffffe, RZ, 0xc0, !PT ;  /* 0xfffffffe0e0fa812 */ /* 0x000fe200078ec0ff */
[--C-:B---3--:R-:W-:Y:S01]  /*8660*/  @!P0 IMAD.WIDE R6, R9, 0x4, R12.reuse ;  /* 0x0000000409068825 */ /* 0x108fe200078e020c */
[----:B------:R-:W-:Y:S02]  /*8670*/  @!P3 LEA.HI R17, R17, R17, RZ, 0x1 ;  /* 0x000000111111b211 */ /* 0x000fe400078f08ff */
[----:B------:R-:W-:Y:S01]  /*8680*/  @!P4 LEA.HI R18, R18, R18, RZ, 0x1 ;  /* 0x000000121212c211 */ /* 0x000fe200078f08ff */
[--C-:B------:R-:W-:Y:S01]  /*8690*/  @!P1 IMAD.WIDE R8, R11, 0x4, R12.reuse ;  /* 0x000000040b089825 */ /* 0x100fe200078e020c */
[----:B------:R-:W-:Y:S01]  /*86a0*/  @!P5 LEA.HI R19, R19, R19, RZ, 0x1 ;  /* 0x000000131313d211 */ /* 0x000fe200078f08ff */
[----:B------:R0:W-:Y:S01]  /*86b0*/  @!P0 ST.E.64 desc[UR44][R6.64], R28 ;  /* 0x0000001c06008985 */ /* 0x0001e2000c101b2c */
[----:B------:R-:W-:Y:S01]  /*86c0*/  @!P6 LOP3.LUT R21, R22, 0xfffffffe, RZ, 0xc0, !PT ;  /* 0xfffffffe1615e812 */ /* 0x000fe200078ec0ff */
[----:B------:R-:W-:Y:S01]  /*86d0*/  @!P2 IMAD.WIDE R10, R15, 0x4, R12 ;  /* 0x000000040f0aa825 */ /* 0x000fe200078e020c */
[----:B------:R-:W-:Y:S01]  /*86e0*/  @!P3 LOP3.LUT R15, R17, 0xfffffffe, RZ, 0xc0, !PT ;  /* 0xfffffffe110fb812 */ /* 0x000fe200078ec0ff */
[----:B------:R1:W-:Y:S01]  /*86f0*/  @!P1 ST.E.64 desc[UR44][R8.64], R36 ;  /* 0x0000002408009985 */ /* 0x0003e2000c101b2c */
[----:B------:R-:W-:-:S02]  /*8700*/  @!P4 LOP3.LUT R17, R18, 0xfffffffe, RZ, 0xc0, !PT ;  /* 0xfffffffe1211c812 */ /* 0x000fc400078ec0ff */
[----:B------:R-:W-:Y:S01]  /*8710*/  @!P5 LOP3.LUT R19, R19, 0xfffffffe, RZ, 0xc0, !PT ;  /* 0xfffffffe1313d812 */ /* 0x000fe200078ec0ff */
[----:B------:R-:W-:Y:S01]  /*8720*/  @!P3 IMAD.WIDE R14, R15, 0x4, R12 ;  /* 0x000000040f0eb825 */ /* 0x000fe200078e020c */
[----:B------:R3:W-:Y:S01]  /*8730*/  @!P2 ST.E.64 desc[UR44][R10.64], R30 ;  /* 0x0000001e0a00a985 */ /* 0x0007e2000c101b2c */
[----:B------:R-:W-:-:S03]  /*8740*/  IADD3 R55, R55, 0x58, RZ ;  /* 0x0000005837377810 */ /* 0x000fc60007ffe0ff */
[----:B------:R3:W-:Y:S01]  /*8750*/  @!P3 ST.E.64 desc[UR44][R14.64], R32 ;  /* 0x000000200e00b985 */ /* 0x0007e2000c101b2c */
[----:B0-----:R-:W-:Y:S01]  /*8760*/  @!P4 IMAD.WIDE R6, R17, 0x4, R12 ;  /* 0x000000041106c825 */ /* 0x001fe200078e020c */
[----:B------:R-:W-:-:S03]  /*8770*/  ISETP.GE.AND P0, PT, R55, UR4, PT ;  /* 0x0000000437007c0c */ /* 0x000fc6000bf06270 */
[--C-:B-1----:R-:W-:Y:S01]  /*8780*/  @!P5 IMAD.WIDE R8, R19, 0x4, R12.reuse ;  /* 0x000000041308d825 */ /* 0x102fe200078e020c */
[----:B------:R3:W-:Y:S03]  /*8790*/  @!P4 ST.E.64 desc[UR44][R6.64], R24 ;  /* 0x000000180600c985 */ /* 0x0007e6000c101b2c */
[----:B------:R-:W-:Y:S01]  /*87a0*/  @!P6 IMAD.WIDE R16, R21, 0x4, R12 ;  /* 0x000000041510e825 */ /* 0x000fe200078e020c */
        /* <DEDUP_REMOVED lines=8> */
.L_x_8911:
        /* <DEDUP_REMOVED lines=54> */
[----:B------:R-:W-:Y:S02]  /*8b90*/  LEA.HI.X R5, R2, UR5, R3, 0x2, P0 ;  /* 0x0000000502057c11 */ /* 0x000fe400080f1403 */
[----:B------:R-:W-:-:S05]  /*8ba0*/  MOV R3, 0xff800000 ;  /* 0xff80000000037802 */ /* 0x000fca0000000f00 */
[----:B------:R0:W-:Y:S01]  /*8bb0*/  STG.E desc[UR44][R4.64], R3 ;  /* 0x0000000304007986 */ /* 0x0001e2000c10192c */
[----:B------:R-:W-:Y:S05]  /*8bc0*/  BRA `(.L_x_8886) ;  /* 0x0000003400987947 */ /* 0x000fea0003800000 */
.L_x_8884:
        /* <DEDUP_REMOVED lines=18> */
.L_x_8914:
[----:B------:R-:W-:Y:S01]  /*8cf0*/  ULDC UR7, c[0x0][0xc50] ;  /* 0x0003140000077ab9 */ /* 0x000fe20000000800 */
[----:B------:R-:W-:Y:S01]  /*8d00*/  UMOV UR36, UR6 ;  /* 0x0000000600247c82 */ /* 0x000fe20008000000 */
[----:B------:R-:W-:-:S11]  /*8d10*/  UISETP.NE.AND UP0, UPT, UR7, 0x1, UPT ;  /* 0x000000010700788c */ /* 0x000fd6000bf05270 */
[----:B------:R-:W-:Y:S01]  /*8d20*/  @UP0 ULDC UR4, c[0x0][0xc54] ;  /* 0x0003150000040ab9 */ /* 0x000fe20000000800 */
[----:B------:R-:W-:Y:S01]  /*8d30*/  @UP0 ULDC UR8, c[0x0][0xc58] ;  /* 0x0003160000080ab9 */ /* 0x000fe20000000800 */
[----:B------:R-:W-:-:S04]  /*8d40*/  UIMAD.WIDE.U32 UR4, UR6, UR4, URZ ;  /* 0x00000004060472a5 */ /* 0x000fc8000f8e003f */
[----:B------:R-:W-:-:S12]  /*8d50*/  @UP0 USHF.R.U32.HI UR36, URZ, UR8, UR5 ;  /* 0x000000083f240299 */ /* 0x000fd80008011605 */
.L_x_8915:
        /* <DEDUP_REMOVED lines=8> */
[----:B------:R-:W-:Y:S02]  /*8de0*/  ULOP3.LUT UR40, UR6, 0xffff, URZ, 0xc0, !UPT ;  /* 0x0000ffff06287892 */ /* 0x000fe4000f8ec03f */
        /* <DEDUP_REMOVED lines=50> */
.L_x_8917:
[----:B------:R-:W-:Y:S01]  /*9110*/  UIMAD UR40, UR40, UR4, URZ ;  /* 0x00000004282872a4 */ /* 0x000fe2000f8e023f */
[----:B------:R-:W-:Y:S02]  /*9120*/  IMAD.U32 R0, RZ, RZ, UR10 ;  /* 0x0000000aff007e24 */ /* 0x000fe4000f8e00ff */
[----:B------:R-:W-:-:S03]  /*9130*/  IMAD.MOV.U32 R2, RZ, RZ, 0x1 ;  /* 0x00000001ff027424 */ /* 0x000fc600078e00ff */
[----:B------:R-:W-:-:S05]  /*9140*/  IMAD.U32 R3, RZ, RZ, UR40 ;  /* 0x00000028ff037e24 */ /* 0x000fca000f8e00ff */
[----:B------:R-:W-:-:S04]  /*9150*/  VIADDMNMX R0, R3, UR4, R0, PT ;  /* 0x0000000403007c46 */ /* 0x000fc8000b800100 */
[----:B------:R-:W-:Y:S02]  /*9160*/  R2UR UR39, R0 ;  /* 0x00000000002772ca */ /* 0x000fe400000e0000 */
[----:B------:R-:W-:-:S11]  /*9170*/  MOV R0, RZ ;  /* 0x000000ff00007202 */ /* 0x000fd60000000f00 */
[----:B------:R-:W-:-:S06]  /*9180*/  UISETP.GT.AND UP0, UPT, UR39, UR40, UPT ;  /* 0x000000282700728c */ /* 0x000fcc000bf04270 */
[----:B------:R-:W-:-:S13]  /*9190*/  PLOP3.LUT P0, PT, PT, PT, UP0, 0x80, 0x0 ;  /* 0x000000000000781c */ /* 0x000fda0003f0f008 */
        /* <DEDUP_REMOVED lines=24> */
.L_x_8918:
[----:B------:R-:W-:-:S06]  /*9320*/  UIADD3 UR4, UR38, 0x6400, URZ ;  /* 0x0000640026047890 */ /* 0x000fcc000fffe03f */
[----:B------:R-:W-:-:S04]  /*9330*/  MOV R17, UR4 ;  /* 0x0000000400117c02 */ /* 0x000fc80008000f00 */
        /* <DEDUP_REMOVED lines=18> */
.L_x_8919:
[----:B------:R-:W-:-:S05]  /*9460*/  IMAD.U32 R25, RZ, RZ, UR38 ;  /* 0x00000026ff197e24 */ /* 0x000fca000f8e00ff */
[----:B------:R-:W-:-:S04]  /*9470*/  IADD3 R26, R25, 0x400, RZ ;  /* 0x00000400191a7810 */ /* 0x000fc80007ffe0ff */
        /* <DEDUP_REMOVED lines=18> */
.L_x_8920:
[----:B------:R-:W-:-:S13]  /*95a0*/  LOP3.LUT P6, RZ, R17, 0x9f, RZ, 0xc0, !PT ;  /* 0x0000009f11ff7812 */ /* 0x000fda00078cc0ff */
[----:B------:R-:W-:Y:S05]  /*95b0*/  @!P6 BRA `(.L_x_8921) ;  /* 0x000000000040e947 */ /* 0x000fea0003800000 */
[----:B------:R-:W-:Y:S01]  /*95c0*/  MOV R2, 0x0 ;  /* 0x0000000000027802 */ /* 0x000fe20000000f00 */
[----:B------:R-:W-:Y:S01]  /*95d0*/  ULDC.64 UR4, c[0x4][0x1c8] ;  /* 0x0100720000047ab9 */ /* 0x000fe20000000a00 */
[----:B------:R-:W-:Y:S01]  /*95e0*/  ULDC.64 UR6, c[0x4][0x1d0] ;  /* 0x0100740000067ab9 */ /* 0x000fe20000000a00 */
[----:B------:R-:W-:Y:S01]  /*95f0*/  IMAD.U32 R4, RZ, RZ, UR4 ;  /* 0x00000004ff047e24 */ /* 0x000fe2000f8e00ff */
[----:B------:R-:W-:Y:S01]  /*9600*/  MOV R5, UR5 ;  /* 0x0000000500057c02 */ /* 0x000fe20008000f00 */
[----:B------:R-:W-:Y:S01]  /*9610*/  ULDC.64 UR4, c[0x4][0x58] ;  /* 0x0100160000047ab9 */ /* 0x000fe20000000a00 */
        /* <DEDUP_REMOVED lines=10> */
.L_x_8921:
[----:B------:R-:W0:Y:S01]  /*96c0*/  LDC.64 R2, c[0x0][0x9f8] ;  /* 0x00027e00ff027b82 */ /* 0x000e220000000a00 */
[----:B------:R-:W-:-:S07]  /*96d0*/  IMAD.MOV.U32 R23, RZ, RZ, R18 ;  /* 0x000000ffff177224 */ /* 0x000fce00078e0012 */
[----:B------:R-:W1:Y:S01]  /*96e0*/  LDC.64 R4, c[0x0][0x418] ;  /* 0x00010600ff047b82 */ /* 0x000e620000000a00 */
[----:B0-----:R-:W-:-:S04]  /*96f0*/  ISETP.NE.U32.AND P0, PT, R2, RZ, PT ;  /* 0x000000ff0200720c */ /* 0x001fc80003f05070 */
[----:B------:R-:W-:-:S13]  /*9700*/  ISETP.NE.AND.EX P0, PT, R3, RZ, PT, P0 ;  /* 0x000000ff0300720c */ /* 0x000fda0003f05300 */
[----:B------:R-:W0:Y:S02]  /*9710*/  @P0 LDC.64 R2, c[0x0][0x9f8] ;  /* 0x00027e00ff020b82 */ /* 0x000e240000000a00 */
[----:B0-----:R-:W-:-:S05]  /*9720*/  @P0 IMAD.WIDE R2, R18, 0x4, R2 ;  /* 0x0000000412020825 */ /* 0x001fca00078e0202 */
[----:B------:R0:W2:Y:S01]  /*9730*/  @P0 LDG.E R23, desc[UR44][R2.64] ;  /* 0x0000002c02170981 */ /* 0x0000a2000c1e1900 */
[--C-:B------:R-:W-:Y:S01]  /*9740*/  SHF.R.U32.HI R10, RZ, 0x1, R29.reuse ;  /* 0x00000001ff0a7819 */ /* 0x100fe2000001161d */
[C---:B------:R-:W-:Y:S01]  /*9750*/  IMAD.SHL.U32 R7, R29.reuse, 0x80, RZ ;  /* 0x000000801d077824 */ /* 0x040fe200078e00ff */
[----:B-1----:R-:W-:Y:S01]  /*9760*/  ISETP.NE.U32.AND P0, PT, R4, RZ, PT ;  /* 0x000000ff0400720c */ /* 0x002fe20003f05070 */
[----:B------:R-:W-:Y:S01]  /*9770*/  IMAD.SHL.U32 R16, R16, 0x800, RZ ;  /* 0x0000080010107824 */ /* 0x000fe200078e00ff */
[----:B------:R-:W-:Y:S01]  /*9780*/  LOP3.LUT R6, R10, 0x20, RZ, 0xc0, !PT ;  /* 0x000000200a067812 */ /* 0x000fe200078ec0ff */
[C---:B------:R-:W-:Y:S01]  /*9790*/  IMAD.SHL.U32 R19, R29.reuse, 0x4, RZ ;  /* 0x000000041d137824 */ /* 0x040fe200078e00ff */
[----:B------:R-:W-:Y:S01]  /*97a0*/  SHF.L.U32 R0, R29, 0x5, RZ ;  /* 0x000000051d007819 */ /* 0x000fe200000006ff */
[----:B------:R-:W-:Y:S01]  /*97b0*/  IMAD.MOV.U32 R27, RZ, RZ, 0x40 ;  /* 0x00000040ff1b7424 */ /* 0x000fe200078e00ff */
[----:B------:R-:W-:Y:S01]  /*97c0*/  LOP3.LUT R8, R6, 0x10, R29, 0xf8, !PT ;  /* 0x0000001006087812 */ /* 0x000fe200078ef81d */
[----:B0-----:R-:W-:Y:S01]  /*97d0*/  IMAD.SHL.U32 R3, R28, 0x10, RZ ;  /* 0x000000101c037824 */ /* 0x001fe200078e00ff */
[----:B------:R-:W-:Y:S01]  /*97e0*/  ISETP.NE.AND.EX P2, PT, R5, RZ, PT, P0 ;  /* 0x000000ff0500720c */ /* 0x000fe20003f45300 */
[----:B------:R-:W-:Y:S01]  /*97f0*/  IMAD.SHL.U32 R2, R29, 0x10, RZ ;  /* 0x000000101d027824 */ /* 0x000fe200078e00ff */
[----:B------:R-:W-:Y:S01]  /*9800*/  LOP3.LUT R6, R0, 0x80, RZ, 0xc0, !PT ;  /* 0x0000008000067812 */ /* 0x000fe200078ec0ff */
[----:B------:R-:W-:Y:S01]  /*9810*/  UMOV UR4, 0xffffffff ;  /* 0xffffffff00047882 */ /* 0x000fe20000000000 */
[----:B------:R-:W-:-:S02]  /*9820*/  LOP3.LUT R9, R7, 0x400, RZ, 0xc0, !PT ;  /* 0x0000040007097812 */ /* 0x000fc400078ec0ff */
[----:B------:R-:W-:Y:S02]  /*9830*/  LOP3.LUT R8, R8, 0x380, R7, 0xf8, !PT ;  /* 0x0000038008087812 */ /* 0x000fe400078ef807 */
[----:B------:R-:W-:Y:S02]  /*9840*/  LOP3.LUT R6, R6, 0x10, R10, 0xf8, !PT ;  /* 0x0000001006067812 */ /* 0x000fe400078ef80a */
[----:B------:R-:W-:Y:S02]  /*9850*/  LOP3.LUT R0, R0, 0x360, RZ, 0xc0, !PT ;  /* 0x0000036000007812 */ /* 0x000fe400078ec0ff */
[----:B------:R-:W-:Y:S02]  /*9860*/  LOP3.LUT R9, R9, 0x800, R16, 0xf8, !PT ;  /* 0x0000080009097812 */ /* 0x000fe400078ef810 */
[----:B------:R-:W-:Y:S02]  /*9870*/  LOP3.LUT R19, R6, 0x10, R19, 0x78, !PT ;  /* 0x0000001006137812 */ /* 0x000fe400078e7813 */
[----:B------:R-:W-:-:S02]  /*9880*/  LOP3.LUT R0, R0, 0x400, R3, 0xf8, !PT ;  /* 0x0000040000007812 */ /* 0x000fc400078ef803 */
[----:B------:R-:W-:Y:S02]  /*9890*/  LOP3.LUT R8, R8, 0x70, R2, 0x78, !PT ;  /* 0x0000007008087812 */ /* 0x000fe400078e7802 */
[----:B------:R-:W-:Y:S02]  /*98a0*/  LOP3.LUT P1, RZ, R29, 0x4, RZ, 0xc0, !PT ;  /* 0x000000041dff7812 */ /* 0x000fe4000782c0ff */
[--C-:B------:R-:W-:Y:S02]  /*98b0*/  SHF.R.U32.HI R17, RZ, 0x3, R29.reuse ;  /* 0x00000003ff117819 */ /* 0x100fe4000001161d */
[----:B------:R-:W-:Y:S02]  /*98c0*/  LOP3.LUT R22, R22, 0xfffffffe, RZ, 0xc0, !PT ;  /* 0xfffffffe16167812 */ /* 0x000fe400078ec0ff */
[----:B------:R-:W-:Y:S02]  /*98d0*/  SHF.R.U32.HI R20, RZ, 0x5, R29 ;  /* 0x00000005ff147819 */ /* 0x000fe4000001161d */
[----:B------:R-:W-:-:S02]  /*98e0*/  LOP3.LUT R19, R0, R19, RZ, 0xfc, !PT ;  /* 0x0000001300137212 */ /* 0x000fc400078efcff */
[----:B------:R-:W-:Y:S02]  /*98f0*/  LOP3.LUT R18, R9, R8, RZ, 0xfc, !PT ;  /* 0x0000000809127212 */ /* 0x000fe400078efcff */
[----:B------:R-:W-:Y:S02]  /*9900*/  LOP3.LUT R17, R17, 0x1, RZ, 0xc0, !PT ;  /* 0x0000000111117812 */ /* 0x000fe400078ec0ff */
[----:B------:R-:W-:Y:S02]  /*9910*/  SEL R27, R27, 0xffffffc0, !P1 ;  /* 0xffffffc01b1b7807 */ /* 0x000fe40004800000 */
[----:B------:R-:W-:Y:S02]  /*9920*/  @P2 LOP3.LUT R22, R22, 0x1, RZ, 0xfc, !PT ;  /* 0x0000000116162812 */ /* 0x000fe400078efcff */
[----:B------:R-:W-:Y:S02]  /*9930*/  LOP3.LUT R20, R20, 0x3, RZ, 0xc0, !PT ;  /* 0x0000000314147812 */ /* 0x000fe400078ec0ff */
[----:B--2---:R-:W-:-:S02]  /*9940*/  SHF.R.S32.HI R24, RZ, 0x1f, R23 ;  /* 0x0000001fff187819 */ /* 0x004fc40000011417 */
[----:B------:R-:W-:Y:S01]  /*9950*/  SEL R16, R23, RZ, !P2 ;  /* 0x000000ff17107207 */ /* 0x000fe20005000000 */
[----:B------:R-:W-:Y:S06]  /*9960*/  BRA.DIV UR4, `(.L_x_8922) ;  /* 0x0000002a04b07947 */ /* 0x000fec000b800000 */
[----:B------:R0:W1:Y:S02]  /*9970*/  SHFL.IDX PT, R14, R20, RZ, 0x1f ;  /* 0x00001fff140e7589 */ /* 0x00006400000e0000 */
.L_x_8977:
[----:B-1----:R-:W-:Y:S02]  /*9980*/  ISETP.NE.AND P0, PT, R14, RZ, PT ;  /* 0x000000ff0e00720c */ /* 0x002fe40003f05270 */
[----:B------:R-:W-:Y:S02]  /*9990*/  PLOP3.LUT P1, PT, PT, PT, PT, 0x8, 0x0 ;  /* 0x000000000000781c */ /* 0x000fe40003f2e170 */
[----:B------:R-:W-:-:S11]  /*99a0*/  LOP3.LUT R22, R22, 0xfffffffd, RZ, 0xc0, !PT ;  /* 0xfffffffd16167812 */ /* 0x000fd600078ec0ff */
[----:B------:R-:W-:Y:S01]  /*99b0*/  @P1 LOP3.LUT R22, R22, 0x2, RZ, 0xfc, !PT ;  /* 0x0000000216161812 */ /* 0x000fe200078efcff */
[----:B------:R-:W-:Y:S06]  /*99c0*/  @P0 BRA `(.L_x_8923) ;  /* 0x0000000400900947 */ /* 0x000fec0003800000 */
[----:B------:R-:W-:-:S06]  /*99d0*/  UIADD3 UR4, UR39, -0x1, URZ ;  /* 0xffffffff27047890 */ /* 0x000fcc000fffe03f */
[----:B------:R-:W-:Y:S01]  /*99e0*/  IMAD.U32 R0, RZ, RZ, UR4 ;  /* 0x00000004ff007e24 */ /* 0x000fe2000f8e00ff */
[----:B------:R-:W-:-:S03]  /*99f0*/  UMOV UR4, 0xffffffff ;  /* 0xffffffff00047882 */ /* 0x000fc60000000000 */
[----:B------:R-:W-:Y:S05]  /*9a00*/  BRA.DIV UR4, `(.L_x_8924) ;  /* 0x0000002a04a87947 */ /* 0x000fea000b800000 */
[----:B------:R-:W-:-:S13]  /*9a10*/  ELECT P6, URZ, PT ;  /* 0x00000000003f782f */ /* 0x000fda00038c0000 */
.L_x_8980:
[----:B------:R-:W-:Y:S05]  /*9a20*/  @!P6 BRA `(.L_x_8923) ;  /* 0x000000040078e947 */ /* 0x000fea0003800000 */
[----:B------:R-:W-:Y:S01]  /*9a30*/  IMAD.MOV.U32 R16, RZ, RZ, R23 ;  /* 0x000000ffff107224 */ /* 0x000fe200078e0017 */
[----:B------:R-:W-:Y:S06]  /*9a40*/  @!P2 BRA `(.L_x_8925) ;  /* 0x000000000048a947 */ /* 0x000fec0003800000 */
[----:B------:R-:W1:Y:S01]  /*9a50*/  LDC R6, c[0x0][0x43c] ;  /* 0x00010f00ff067b82 */ /* 0x000e620000000800 */
[----:B------:R-:W-:Y:S01]  /*9a60*/  IMAD.MOV.U32 R7, RZ, RZ, R0 ;  /* 0x000000ffff077224 */ /* 0x000fe200078e0000 */
[----:B------:R-:W-:Y:S02]  /*9a70*/  ULDC.64 UR4, c[0x0][0x428] ;  /* 0x00010a0000047ab9 */ /* 0x000fe40000000a00 */
[----:B------:R-:W-:-:S04]  /*9a80*/  IMAD R8, R24, UR4, RZ ;  /* 0x0000000418087c24 */ /* 0x000fc8000f8e02ff */
[----:B------:R-:W-:Y:S01]  /*9a90*/  IMAD R9, R23, UR5, R8 ;  /* 0x0000000517097c24 */ /* 0x000fe2000f8e0208 */
[----:B-1----:R-:W-:-:S13]  /*9aa0*/  ISETP.NE.AND P0, PT, R6, 0x1, PT ;  /* 0x000000010600780c */ /* 0x002fda0003f05270 */
[----:B------:R-:W1:Y:S02]  /*9ab0*/  @P0 LDC.64 R2, c[0x0][0x440] ;  /* 0x00011000ff020b82 */ /* 0x000e640000000a00 */
[----:B-1----:R-:W-:-:S05]  /*9ac0*/  @P0 IMAD.HI.U32 R2, R0, R2, RZ ;  /* 0x0000000200020227 */ /* 0x002fca00078e00ff */
[----:B------:R-:W-:-:S04]  /*9ad0*/  @P0 SHF.R.U32.HI R7, RZ, R3, R2 ;  /* 0x00000003ff070219 */ /* 0x000fc80000011602 */
[--C-:B------:R-:W-:Y:S01]  /*9ae0*/  SHF.R.S32.HI R3, RZ, 0x1f, R7.reuse ;  /* 0x0000001fff037819 */ /* 0x100fe20000011407 */
[----:B------:R-:W-:-:S04]  /*9af0*/  IMAD.MOV.U32 R2, RZ, RZ, R7 ;  /* 0x000000ffff027224 */ /* 0x000fc800078e0007 */
[----:B------:R-:W-:-:S04]  /*9b00*/  IMAD.WIDE.U32 R2, R23, UR4, R2 ;  /* 0x0000000417027c25 */ /* 0x000fc8000f8e0002 */
[----:B------:R-:W-:Y:S01]  /*9b10*/  IMAD.IADD R3, R3, 0x1, R9 ;  /* 0x0000000103037824 */ /* 0x000fe200078e0209 */
[----:B------:R-:W-:-:S04]  /*9b20*/  LEA R4, P0, R2, R4, 0x2 ;  /* 0x0000000402047211 */ /* 0x000fc800078010ff */
[----:B------:R-:W-:-:S05]  /*9b30*/  LEA.HI.X R5, R2, R5, R3, 0x2, P0 ;  /* 0x0000000502057211 */ /* 0x000fca00000f1403 */
[----:B------:R1:W5:Y:S01]  /*9b40*/  LDG.E R16, desc[UR44][R4.64] ;  /* 0x0000002c04107981 */ /* 0x000362000c1e1900 */
[----:B------:R-:W-:-:S04]  /*9b50*/  IMAD.MOV R3, RZ, RZ, -R7 ;  /* 0x000000ffff037224 */ /* 0x000fc800078e0a07 */
[----:B------:R-:W-:-:S07]  /*9b60*/  IMAD R0, R6, R3, R0 ;  /* 0x0000000306007224 */ /* 0x000fce00078e0200 */
.L_x_8925:
[----:B------:R-:W-:Y:S02]  /*9b70*/  MOV R2, 0x1 ;  /* 0x0000000100027802 */ /* 0x000fe40000000f00 */
[----:B------:R-:W-:Y:S02]  /*9b80*/  ISETP.NE.AND P1, PT, R28, RZ, PT ;  /* 0x000000ff1c00720c */ /* 0x000fe40003f25270 */
[----:B------:R-:W-:-:S04]  /*9b90*/  SHF.L.U32 R2, R2, 0x1f, RZ ;  /* 0x0000001f02027819 */ /* 0x000fc800000006ff */
[----:B------:R-:W2:Y:S02]  /*9ba0*/  SYNCS.PHASECHK.TRANS64.TRYWAIT P0, [UR38+0x17080], R2 ;  /* 0x01708002ff0075a7 */ /* 0x000ea40008000166 */
[----:B--2---:R-:W-:Y:S05]  /*9bb0*/  @!P0 BRA `(.L_x_8926) ;  /* 0x00000028005c8947 */ /* 0x004fea0003800000 */
.L_x_8981:
[----:B------:R-:W-:Y:S05]  /*9bc0*/  @P1 BRA `(.L_x_8927) ;  /* 0x0000000000141947 */ /* 0x000fea0003800000 */
[----:B------:R-:W-:Y:S01]  /*9bd0*/  LOP3.LUT P0, RZ, R29, 0x1f, RZ, 0xc0, !PT ;  /* 0x0000001f1dff7812 */ /* 0x000fe2000780c0ff */
[----:B------:R-:W-:-:S04]  /*9be0*/  IMAD.MOV.U32 R3, RZ, RZ, 0x3000 ;  /* 0x00003000ff037424 */ /* 0x000fc800078e00ff */
[----:B------:R3:W-:Y:S08]  /*9bf0*/  SYNCS.ARRIVE.TRANS64 RZ, [UR38+0x17070], R3 ;  /* 0x01707003ffff79a7 */ /* 0x0007f00008000026 */
[----:B---3--:R-:W-:Y:S05]  /*9c00*/  @!P0 BRA `(.L_x_8927) ;  /* 0x0000000000048947 */ /* 0x008fea0003800000 */
[----:B------:R-:W-:Y:S01]  /*9c10*/  BPT.TRAP 0x1 ;  /* 0x000000040000795c */ /* 0x000fe20000300000 */
.L_x_8927:
        /* <DEDUP_REMOVED lines=28> */
.L_x_8982:
[----:B------:R-:W-:Y:S05]  /*9de0*/  @P1 BRA `(.L_x_8929) ;  /* 0x0000000000141947 */ /* 0x000fea0003800000 */
[----:B------:R-:W-:Y:S01]  /*9df0*/  LOP3.LUT P0, RZ, R29, 0x1f, RZ, 0xc0, !PT ;  /* 0x0000001f1dff7812 */ /* 0x000fe2000780c0ff */
[----:B--23--:R-:W-:-:S04]  /*9e00*/  IMAD.MOV.U32 R2, RZ, RZ, 0x3000 ;  /* 0x00003000ff027424 */ /* 0x00cfc800078e00ff */
[----:B------:R4:W-:Y:S08]  /*9e10*/  SYNCS.ARRIVE.TRANS64 RZ, [UR38+0x17030], R2 ;  /* 0x01703002ffff79a7 */ /* 0x0009f00008000026 */
[----:B----4-:R-:W-:Y:S05]  /*9e20*/  @!P0 BRA `(.L_x_8929) ;  /* 0x0000000000048947 */ /* 0x010fea0003800000 */
[----:B------:R-:W-:Y:S01]  /*9e30*/  BPT.TRAP 0x1 ;  /* 0x000000040000795c */ /* 0x000fe20000300000 */
.L_x_8929:
        /* <DEDUP_REMOVED lines=28> */
[----:B----4-:R-:W-:-:S03]  /*a000*/  NOP ;  /* 0x0000000000007918 */ /* 0x010fc60000000000 */
.L_x_8923:
[----:B------:R-:W-:Y:S05]  /*a010*/  WARPSYNC.ALL ;  /* 0x0000000000007948 */ /* 0x000fea0003800000 */
[----:B------:R-:W-:Y:S01]  /*a020*/  UIADD3 UR5, UR38, 0xc400, URZ ;  /* 0x0000c40026057890 */ /* 0x000fe2000fffe03f */
[----:B------:R-:W-:Y:S01]  /*a030*/  BAR.SYNC.DEFER_BLOCKING 0x8, 0x200 ;  /* 0x0208000000007b1d */ /* 0x000fe20000010000 */
[----:B------:R-:W-:Y:S02]  /*a040*/  USHF.R.S32.HI UR4, URZ, 0x1f, UR36 ;  /* 0x0000001f3f047899 */ /* 0x000fe40008011424 */
[----:B------:R-:W-:-:S03]  /*a050*/  ULOP3.LUT UP0, URZ, UR5, 0x9f, URZ, 0xc0, !UPT ;  /* 0x0000009f053f7892 */ /* 0x000fc6000f80c03f */
[----:B------:R-:W-:Y:S02]  /*a060*/  ULDC.64 UR6, c[0x0][0x2d8] ;  /* 0x0000b60000067ab9 */ /* 0x000fe40000000a00 */
[----:B------:R-:W-:Y:S01]  /*a070*/  UIMAD UR4, UR4, UR6, URZ ;  /* 0x00000006040472a4 */ /* 0x000fe2000f8e023f */
[----:B------:R-:W-:Y:S01]  /*a080*/  PLOP3.LUT P0, PT, PT, PT, UP0, 0x80, 0x0 ;  /* 0x000000000000781c */ /* 0x000fe20003f0f008 */
[----:B------:R-:W-:Y:S02]  /*a090*/  UIMAD.WIDE.U32 UR46, UR36, UR6, URZ ;  /* 0x00000006242e72a5 */ /* 0x000fe4000f8e003f */
[----:B------:R-:W-:-:S04]  /*a0a0*/  UIMAD UR4, UR36, UR7, UR4 ;  /* 0x00000007240472a4 */ /* 0x000fc8000f8e0204 */
[----:B------:R-:W-:-:S06]  /*a0b0*/  UIADD3 UR43, UR47, UR4, URZ ;  /* 0x000000042f2b7290 */ /* 0x000fcc000fffe03f */
[----:B------:R-:W-:Y:S06]  /*a0c0*/  @!P0 BRA `(.L_x_8930) ;  /* 0x0000000000408947 */ /* 0x000fec0003800000 */
[----:B--23--:R-:W-:Y:S01]  /*a0d0*/  MOV R2, 0x0 ;  /* 0x0000000000027802 */ /* 0x00cfe20000000f00 */
[----:B------:R-:W-:Y:S01]  /*a0e0*/  ULDC.64 UR6, c[0x4][0x1c8] ;  /* 0x0100720000067ab9 */ /* 0x000fe20000000a00 */
[----:B------:R-:W-:Y:S01]  /*a0f0*/  ULDC.64 UR8, c[0x4][0x1d0] ;  /* 0x0100740000087ab9 */ /* 0x000fe20000000a00 */
[----:B------:R-:W-:Y:S01]  /*a100*/  ULDC.64 UR4, c[0x4][0x60] ;  /* 0x0100180000047ab9 */ /* 0x000fe20000000a00 */
[----:B-1----:R-:W-:Y:S01]  /*a110*/  IMAD.U32 R4, RZ, RZ, UR6 ;  /* 0x00000006ff047e24 */ /* 0x002fe2000f8e00ff */
        /* <DEDUP_REMOVED lines=9> */
[----:B0-----:R-:W-:-:S07]  /*a1b0*/  LEPC R20, `(.L_x_8930) ;  /* 0x000000001014794e */ /* 0x001fce0000000000 */
[----:B-1----:R-:W-:Y:S05]  /*a1c0*/  CALL.ABS.NOINC R2 ;  /* 0x0000000002007343 */ /* 0x002fea0003c00000 */
.L_x_8930:
[----:B------:R-:W4:Y:S01]  /*a1d0*/  LDC R10, c[0x0][0x448] ;  /* 0x00011200ff0a7b82 */ /* 0x000f220000000800 */
[----:B--23--:R-:W-:Y:S01]  /*a1e0*/  SHF.R.U32.HI R2, RZ, 0x1, R29 ;  /* 0x00000001ff027819 */ /* 0x00cfe2000001161d */
[----:B0-----:R-:W-:Y:S01]  /*a1f0*/  IMAD.SHL.U32 R20, R28, 0x10, RZ ;  /* 0x000000101c147824 */ /* 0x001fe200078e00ff */
[----:B------:R-:W0:Y:S01]  /*a200*/  S2R R21, SR_CTAID.Z ;  /* 0x0000000000157919 */ /* 0x000e220000002700 */
[----:B------:R-:W-:Y:S01]  /*a210*/  SHF.R.U32.HI R9, RZ, 0x1, R28 ;  /* 0x00000001ff097819 */ /* 0x000fe2000001161c */
[----:B------:R-:W-:Y:S01]  /*a220*/  UMOV UR42, UR46 ;  /* 0x0000002e002a7c82 */ /* 0x000fe20008000000 */
[----:B------:R-:W-:Y:S01]  /*a230*/  IMAD.SHL.U32 R0, R2, 0x20, RZ ;  /* 0x0000002002007824 */ /* 0x000fe200078e00ff */
[----:B------:R-:W-:Y:S01]  /*a240*/  ULDC.64 UR4, c[0x0][0x2d0] ;  /* 0x0000b40000047ab9 */ /* 0x000fe20000000a00 */
[----:B------:R-:W-:Y:S01]  /*a250*/  IMAD.SHL.U32 R2, R29, 0x10, RZ ;  /* 0x000000101d027824 */ /* 0x000fe200078e00ff */
[----:B------:R-:W-:Y:S01]  /*a260*/  ULDC.64 UR6, c[0x0][0x2c8] ;  /* 0x0000b20000067ab9 */ /* 0x000fe20000000a00 */
[----:B------:R-:W-:Y:S01]  /*a270*/  ULDC.64 UR8, c[0x0][0x280] ;  /* 0x0000a00000087ab9 */ /* 0x000fe20000000a00 */
[----:B------:R-:W-:-:S02]  /*a280*/  LOP3.LUT R0, R0, 0x60, RZ, 0xc0, !PT ;  /* 0x0000006000007812 */ /* 0x000fc400078ec0ff */
[----:B------:R-:W-:Y:S01]  /*a290*/  LOP3.LUT R6, R2, 0x10, RZ, 0xc0, !PT ;  /* 0x0000001002067812 */ /* 0x000fe200078ec0ff */
[C---:B------:R-:W-:Y:S01]  /*a2a0*/  IMAD.SHL.U32 R2, R17.reuse, 0x10, RZ ;  /* 0x0000001011027824 */ /* 0x040fe200078e00ff */
[----:B------:R-:W-:Y:S02]  /*a2b0*/  LOP3.LUT R0, R0, 0x700, R20, 0xf8, !PT ;  /* 0x0000070000007812 */ /* 0x000fe400078ef814 */
[----:B------:R-:W1:Y:S01]  /*a2c0*/  S2R R20, SR_CTAID.X ;  /* 0x0000000000147919 */ /* 0x000e620000002500 */
[----:B------:R-:W-:-:S05]  /*a2d0*/  IMAD R17, R17, 0x80, R6 ;  /* 0x0000008011117824 */ /* 0x000fca00078e0206 */
[----:B------:R-:W-:Y:S01]  /*a2e0*/  LOP3.LUT R0, R0, R17, R2, 0xf6, !PT ;  /* 0x0000001100007212 */ /* 0x000fe200078ef602 */
[----:B------:R-:W-:Y:S01]  /*a2f0*/  IMAD.SHL.U32 R2, R29, 0x40, RZ ;  /* 0x000000401d027824 */ /* 0x000fe200078e00ff */
[----:B----4-:R-:W-:-:S04]  /*a300*/  ISETP.NE.AND P0, PT, R10, 0x1, PT ;  /* 0x000000010a00780c */ /* 0x010fc80003f05270 */
[----:B------:R-:W-:Y:S02]  /*a310*/  LOP3.LUT R2, R9, 0x40, R2, 0xf8, !PT ;  /* 0x0000004009027812 */ /* 0x000fe400078ef802 */
[----:B0-----:R-:W-:Y:S02]  /*a320*/  SHF.R.S32.HI R12, RZ, 0x1f, R21 ;  /* 0x0000001fff0c7819 */ /* 0x001fe40000011415 */
[----:B------:R-:W0:Y:S05]  /*a330*/  S2R R21, SR_CTAID.Z ;  /* 0x0000000000157919 */ /* 0x000e2a0000002700 */
[----:B------:R-:W2:Y:S08]  /*a340*/  @P0 LDC R8, c[0x0][0x44c] ;  /* 0x00011300ff080b82 */ /* 0x000eb00000000800 */
[----:B------:R-:W3:Y:S01]  /*a350*/  @P0 LDC R7, c[0x0][0x450] ;  /* 0x00011400ff070b82 */ /* 0x000ee20000000800 */
[----:B-1----:R-:W-:-:S04]  /*a360*/  IMAD R5, R20, 0xc0, R2 ;  /* 0x000000c014057824 */ /* 0x002fc800078e0202 */
[----:B------:R-:W-:-:S03]  /*a370*/  IMAD.MOV.U32 R11, RZ, RZ, R5 ;  /* 0x000000ffff0b7224 */ /* 0x000fc600078e0005 */
[----:B------:R-:W1:Y:S08]  /*a380*/  @P0 LDC R13, c[0x0][0x44c] ;  /* 0x00011300ff0d0b82 */ /* 0x000e700000000800 */
[----:B------:R-:W4:Y:S01]  /*a390*/  @P0 LDC R4, c[0x0][0x450] ;  /* 0x00011400ff040b82 */ /* 0x000f220000000800 */
[----:B--2---:R-:W-:-:S07]  /*a3a0*/  @P0 IMAD.HI.U32 R8, R5, R8, RZ ;  /* 0x0000000805080227 */ /* 0x004fce00078e00ff */
[----:B------:R-:W2:Y:S01]  /*a3b0*/  LDC.64 R2, c[0x0][0x2e0] ;  /* 0x0000b800ff027b82 */ /* 0x000ea20000000a00 */
[----:B---3--:R-:W-:Y:S01]  /*a3c0*/  @P0 SHF.R.U32.HI R11, RZ, R7, R8 ;  /* 0x00000007ff0b0219 */ /* 0x008fe20000011608 */
[----:B------:R-:W-:-:S04]  /*a3d0*/  VIADD R8, R5, 0x80 ;  /* 0x0000008005087836 */ /* 0x000fc80000000000 */
[----:B------:R-:W-:Y:S02]  /*a3e0*/  IMAD.MOV.U32 R7, RZ, RZ, R8 ;  /* 0x000000ffff077224 */ /* 0x000fe400078e0008 */
[----:B-1----:R-:W-:-:S05]  /*a3f0*/  @P0 IMAD.HI.U32 R13, R8, R13, RZ ;  /* 0x0000000d080d0227 */ /* 0x002fca00078e00ff */
[----:B----4-:R-:W-:Y:S01]  /*a400*/  @P0 SHF.R.U32.HI R7, RZ, R4, R13 ;  /* 0x00000004ff070219 */ /* 0x010fe2000001160d */
[----:B--2---:R-:W-:-:S04]  /*a410*/  IMAD R4, R12, R2, RZ ;  /* 0x000000020c047224 */ /* 0x004fc800078e02ff */
[C---:B0-----:R-:W-:Y:S01]  /*a420*/  IMAD R13, R21.reuse, R3, R4 ;  /* 0x00000003150d7224 */ /* 0x041fe200078e0204 */
[----:B------:R-:W-:Y:S01]  /*a430*/  SHF.R.S32.HI R4, RZ, 0x1f, R11 ;  /* 0x0000001fff047819 */ /* 0x000fe2000001140b */
[----:B------:R-:W-:-:S04]  /*a440*/  IMAD.WIDE.U32 R2, R21, R2, UR42 ;  /* 0x0000002a15027e25 */ /* 0x000fc8000f8e0002 */
[----:B------:R-:W-:Y:S01]  /*a450*/  IMAD R4, R4, UR4, RZ ;  /* 0x0000000404047c24 */ /* 0x000fe2000f8e02ff */
[----:B------:R-:W-:Y:S01]  /*a460*/  IADD3 R3, R3, R13, RZ ;  /* 0x0000000d03037210 */ /* 0x000fe20007ffe0ff */
[----:B------:R-:W-:Y:S02]  /*a470*/  IMAD.MOV R13, RZ, RZ, -R11 ;  /* 0x000000ffff0d7224 */ /* 0x000fe400078e0a0b */
[C---:B------:R-:W-:Y:S02]  /*a480*/  IMAD R15, R11.reuse, UR5, R4 ;  /* 0x000000050b0f7c24 */ /* 0x040fe4000f8e0204 */
[----:B------:R-:W-:Y:S02]  /*a490*/  IMAD R13, R10, R13, R5 ;  /* 0x0000000d0a0d7224 */ /* 0x000fe400078e0205 */
[----:B------:R-:W-:-:S03]  /*a4a0*/  IMAD.WIDE.U32 R4, R11, UR4, R2 ;  /* 0x000000040b047c25 */ /* 0x000fc6000f8e0002 */
[----:B------:R-:W-:Y:S01]  /*a4b0*/  SHF.R.S32.HI R11, RZ, 0x1f, R13 ;  /* 0x0000001fff0b7819 */ /* 0x000fe2000001140d */
[----:B------:R-:W-:Y:S02]  /*a4c0*/  IMAD.IADD R5, R5, 0x1, R15 ;  /* 0x0000000105057824 */ /* 0x000fe400078e020f */
[----:B------:R-:W-:-:S04]  /*a4d0*/  IMAD.WIDE.U32 R2, R7, UR4, R2 ;  /* 0x0000000407027c25 */ /* 0x000fc8000f8e0002 */
[----:B------:R-:W-:Y:S02]  /*a4e0*/  IMAD R12, R11, UR6, RZ ;  /* 0x000000060b0c7c24 */ /* 0x000fe4000f8e02ff */
[----:B------:R-:W-:-:S04]  /*a4f0*/  IMAD.WIDE.U32 R4, R13, UR6, R4 ;  /* 0x000000060d047c25 */ /* 0x000fc8000f8e0004 */
[----:B------:R-:W-:Y:S01]  /*a500*/  IMAD R13, R13, UR7, R12 ;  /* 0x000000070d0d7c24 */ /* 0x000fe2000f8e020c */
[--C-:B------:R-:W-:Y:S01]  /*a510*/  SHF.R.S32.HI R12, RZ, 0x1f, R7.reuse ;  /* 0x0000001fff0c7819 */ /* 0x100fe20000011407 */
[----:B------:R-:W-:Y:S01]  /*a520*/  IMAD.MOV R11, RZ, RZ, -R7 ;  /* 0x000000ffff0b7224 */ /* 0x000fe200078e0a07 */
[----:B------:R-:W-:-:S03]  /*a530*/  IADD3 R4, P0, R4, UR8, RZ ;  /* 0x0000000804047c10 */ /* 0x000fc6000ff1e0ff */
[----:B------:R-:W-:Y:S01]  /*a540*/  IMAD R11, R10, R11, R8 ;  /* 0x0000000b0a0b7224 */ /* 0x000fe200078e0208 */
[----:B------:R-:W-:Y:S01]  /*a550*/  IADD3.X R5, R5, UR9, R13, P0, !PT ;  /* 0x0000000905057c10 */ /* 0x000fe200087fe40d */
[----:B------:R-:W-:Y:S01]  /*a560*/  IMAD R12, R12, UR4, RZ ;  /* 0x000000040c0c7c24 */ /* 0x000fe2000f8e02ff */
[----:B------:R-:W-:Y:S02]  /*a570*/  ULDC UR4, c[0x0][0x2b8] ;  /* 0x0000ae0000047ab9 */ /* 0x000fe40000000800 */
[----:B------:R-:W-:Y:S01]  /*a580*/  ISETP.GE.AND P2, PT, R6, UR4, PT ;  /* 0x0000000406007c0c */ /* 0x000fe2000bf46270 */
[----:B------:R-:W-:Y:S01]  /*a590*/  IMAD R13, R7, UR5, R12 ;  /* 0x00000005070d7c24 */ /* 0x000fe2000f8e020c */
[----:B------:R-:W-:-:S03]  /*a5a0*/  SHF.R.S32.HI R7, RZ, 0x1f, R11 ;  /* 0x0000001fff077819 */ /* 0x000fc6000001140b */
[----:B------:R-:W-:Y:S02]  /*a5b0*/  IMAD.IADD R3, R3, 0x1, R13 ;  /* 0x0000000103037824 */ /* 0x000fe400078e020d */
[----:B------:R-:W-:Y:S01]  /*a5c0*/  IMAD R8, R7, UR6, RZ ;  /* 0x0000000607087c24 */ /* 0x000fe2000f8e02ff */
[----:B------:R-:W-:Y:S01]  /*a5d0*/  LOP3.LUT R7, R6, 0x20, RZ, 0xfc, !PT ;  /* 0x0000002006077812 */ /* 0x000fe200078efcff */
[----:B------:R-:W-:-:S03]  /*a5e0*/  IMAD.WIDE.U32 R2, R11, UR6, R2 ;  /* 0x000000060b027c25 */ /* 0x000fc6000f8e0002 */
[----:B------:R-:W-:Y:S01]  /*a5f0*/  ISETP.GE.AND P0, PT, R7, UR4, PT ;  /* 0x0000000407007c0c */ /* 0x000fe2000bf06270 */
[----:B------:R-:W-:Y:S01]  /*a600*/  IMAD R13, R11, UR7, R8 ;  /* 0x000000070b0d7c24 */ /* 0x000fe2000f8e0208 */
[----:B------:R-:W-:-:S04]  /*a610*/  LOP3.LUT R7, R6, 0x40, RZ, 0xfc, !PT ;  /* 0x0000004006077812 */ /* 0x000fc800078efcff */
[----:B------:R-:W-:Y:S01]  /*a620*/  ISETP.GE.AND P1, PT, R7, UR4, PT ;  /* 0x0000000407007c0c */ /* 0x000fe2000bf26270 */
[----:B------:R-:W-:Y:S01]  /*a630*/  UMOV UR4, 0xffffffff ;  /* 0xffffffff00047882 */ /* 0x000fe20000000000 */
[----:B------:R-:W-:-:S04]  /*a640*/  IADD3 R7, P3, R2, UR8, RZ ;  /* 0x0000000802077c10 */ /* 0x000fc8000ff7e0ff */
[----:B------:R-:W-:Y:S01]  /*a650*/  IADD3.X R8, R3, UR9, R13, P3, !PT ;  /* 0x0000000903087c10 */ /* 0x000fe20009ffe40d */
[----:B------:R-:W-:Y:S08]  /*a660*/  BRA.DIV UR4, `(.L_x_8931) ;  /* 0x0000001e04d87947 */ /* 0x000ff0000b800000 */
[----:B------:R-:W0:Y:S01]  /*a670*/  S2R R2, SR_CTAID.X ;  /* 0x0000000000027919 */ /* 0x000e220000002500 */
[----:B------:R-:W-:Y:S02]  /*a680*/  ULDC UR4, c[0x0][0x288] ;  /* 0x0000a20000047ab9 */ /* 0x000fe40000000800 */
[----:B------:R-:W-:Y:S01]  /*a690*/  IMAD R10, R10, UR4, RZ ;  /* 0x000000040a0a7c24 */ /* 0x000fe2000f8e02ff */
[----:B------:R-:W1:Y:S04]  /*a6a0*/  SHFL.IDX PT, R3, R4, RZ, 0x1e1f ;  /* 0x001e1fff04037589 */ /* 0x000e6800000e0000 */
[----:B------:R-:W-:Y:S04]  /*a6b0*/  SHFL.IDX PT, R14, R4, 0x1, 0x1e1f ;  /* 0x003e1f00040e7f89 */ /* 0x000fe800000e0000 */
[----:B------:R-:W-:Y:S04]  /*a6c0*/  SHFL.IDX PT, R17, R5, 0x1, 0x1e1f ;  /* 0x003e1f0005117f89 */ /* 0x000fe800000e0000 */
[----:B------:R-:W-:Y:S01]  /*a6d0*/  SHFL.IDX PT, R8, R8, RZ, 0x1e1f ;  /* 0x001e1fff08087589 */ /* 0x000fe200000e0000 */
[----:B0-----:R-:W-:-:S03]  /*a6e0*/  IMAD R9, R2, 0xc0, R9 ;  /* 0x000000c002097824 */ /* 0x001fc600078e0209 */
[----:B------:R-:W0:Y:S01]  /*a6f0*/  SHFL.IDX PT, R2, R5, RZ, 0x1e1f ;  /* 0x001e1fff05027589 */ /* 0x000e2200000e0000 */
[C---:B------:R-:W-:Y:S01]  /*a700*/  VIADD R11, R9.reuse, 0x40 ;  /* 0x00000040090b7836 */ /* 0x040fe20000000000 */
[----:B------:R-:W-:-:S13]  /*a710*/  ISETP.GE.AND P3, PT, R9, R10, PT ;  /* 0x0000000a0900720c */ /* 0x000fda0003f66270 */
[----:B-1----:R-:W-:Y:S01]  /*a720*/  @!P3 IADD3 R20, P4, R6, R3, RZ ;  /* 0x000000030614b210 */ /* 0x002fe20007f9e0ff */
[----:B------:R-:W-:-:S04]  /*a730*/  @!P3 VIADD R21, R0, UR38 ;  /* 0x000000260015bc36 */ /* 0x000fc80008000000 */
[----:B0-----:R-:W-:Y:S01]  /*a740*/  @!P3 IMAD.X R3, RZ, RZ, R2, P4 ;  /* 0x000000ffff03b224 */ /* 0x001fe200020e0602 */
[----:B------:R-:W-:Y:S01]  /*a750*/  ISETP.GE.AND P4, PT, R11, R10, PT ;  /* 0x0000000a0b00720c */ /* 0x000fe20003f86270 */
[----:B------:R-:W-:-:S05]  /*a760*/  @!P3 IMAD.MOV.U32 R2, RZ, RZ, R20 ;  /* 0x000000ffff02b224 */ /* 0x000fca00078e0014 */
[----:B------:R-:W-:Y:S04]  /*a770*/  @!P3 LDGSTS.E.BYPASS.LTC128B.128 [R21+0xc400], desc[UR44][R2.64], !P2 ;  /* 0x0c4000000215bfae */ /* 0x000fe8000d101d6c */
[----:B------:R-:W-:Y:S03]  /*a780*/  @!P3 LDGSTS.E.BYPASS.LTC128B.128 [R21+0xdc00], desc[UR44][R2.64+0x20], !P0 ;  /* 0x0dc000200215bfae */ /* 0x000fe6000c101d6c */
[----:B------:R-:W-:Y:S01]  /*a790*/  @!P4 VIADD R5, R0, UR38 ;  /* 0x000000260005cc36 */ /* 0x000fe20008000000 */
[----:B------:R0:W-:Y:S01]  /*a7a0*/  @!P3 LDGSTS.E.BYPASS.LTC128B.128 [R21+0xf400], desc[UR44][R2.64+0x40], !P1 ;  /* 0x0f4000400215bfae */ /* 0x0001e2000c901d6c */
[----:B------:R-:W-:-:S05]  /*a7b0*/  @!P4 IADD3 R14, P3, R6, R14, RZ ;  /* 0x0000000e060ec210 */ /* 0x000fca0007f7e0ff */
[----:B------:R-:W-:Y:S01]  /*a7c0*/  @!P4 IMAD.X R17, RZ, RZ, R17, P3 ;  /* 0x000000ffff11c224 */ /* 0x000fe200018e0611 */
[----:B0-----:R-:W-:-:S03]  /*a7d0*/  @!P4 MOV R2, R14 ;  /* 0x0000000e0002c202 */ /* 0x001fc60000000f00 */
[----:B------:R-:W-:Y:S01]  /*a7e0*/  @!P4 IMAD.MOV.U32 R3, RZ, RZ, R17 ;  /* 0x000000ffff03c224 */ /* 0x000fe200078e0011 */
[----:B------:R0:W1:Y:S04]  /*a7f0*/  SHFL.IDX PT, R14, R7, RZ, 0x1e1f ;  /* 0x001e1fff070e7589 */ /* 0x00006800000e0000 */
[----:B------:R0:W-:Y:S04]  /*a800*/  @!P4 LDGSTS.E.BYPASS.LTC128B.128 [R5+0xcc00], desc[UR44][R2.64], !P2 ;  /* 0x0cc000000205cfae */ /* 0x0001e8000d101d6c */
[----:B------:R0:W-:Y:S04]  /*a810*/  @!P4 LDGSTS.E.BYPASS.LTC128B.128 [R5+0xe400], desc[UR44][R2.64+0x20], !P0 ;  /* 0x0e4000200205cfae */ /* 0x0001e8000c101d6c */
[----:B------:R0:W-:Y:S02]  /*a820*/  @!P4 LDGSTS.E.BYPASS.LTC128B.128 [R5+0xfc00], desc[UR44][R2.64+0x40], !P1 ;  /* 0x0fc000400205cfae */ /* 0x0001e4000c901d6c */
.L_x_8989:
[----:B------:R-:W-:Y:S01]  /*a830*/  VIADD R9, R9, 0x80 ;  /* 0x0000008009097836 */ /* 0x000fe20000000000 */
[----:B------:R-:W-:Y:S01]  /*a840*/  BSSY B0, `(.L_x_8932) ;  /* 0x000000e000007945 */ /* 0x000fe20003800000 */
[----:B------:R-:W-:-:S03]  /*a850*/  IMAD.MOV.U32 R4, RZ, RZ, 0x1 ;  /* 0x00000001ff047424 */ /* 0x000fc600078e00ff */
[----:B------:R-:W-:Y:S02]  /*a860*/  ISETP.GE.AND P3, PT, R9, R10, PT ;  /* 0x0000000a0900720c */ /* 0x000fe40003f66270 */
[----:B------:R-:W-:-:S11]  /*a870*/  SHF.L.U32 R4, R4, 0x1f, RZ ;  /* 0x0000001f04047819 */ /* 0x000fd600000006ff */
[----:B------:R-:W-:Y:S05]  /*a880*/  @P3 BRA `(.L_x_8933) ;  /* 0x0000000000243947 */ /* 0x000fea0003800000 */
[----:B01----:R-:W-:Y:S01]  /*a890*/  IADD3 R2, P3, R6, R14, RZ ;  /* 0x0000000e06027210 */ /* 0x003fe20007f7e0ff */
        /* <DEDUP_REMOVED lines=8> */
.L_x_8933:
[----:B------:R-:W-:Y:S05]  /*a920*/  BSYNC B0 ;  /* 0x0000000000007941 */ /* 0x000fea0003800000 */
.L_x_8932:
[----:B------:R-:W-:Y:S01]  /*a930*/  NOP ;  /* 0x0000000000007918 */ /* 0x000fe20000000000 */
[----:B------:R-:W-:Y:S01]  /*a940*/  SYNCS.ARRIVE.TRANS64.RED.A0T1 RZ, [UR38+0x17000], RZ ;  /* 0x017000ffffff79a7 */ /* 0x000fe20008200426 */
[----:B------:R-:W-:Y:S01]  /*a950*/  ARRIVES.LDGSTSBAR.64.TRANSCNT [UR38+0x17000] ;  /* 0x01700000ff0079b0 */ /* 0x000fe20008000aa6 */
[----:B------:R-:W-:Y:S01]  /*a960*/  NOP ;  /* 0x0000000000007918 */ /* 0x000fe20000000000 */
[----:B------:R-:W-:Y:S01]  /*a970*/  SYNCS.ARRIVE.TRANS64.A1T0 RZ, [UR38+0x17000], RZ ;  /* 0x017000ffffff79a7 */ /* 0x000fe20008100026 */
[----:B------:R-:W3:Y:S02]  /*a980*/  SYNCS.PHASECHK.TRANS64.TRYWAIT P0, [UR38+0x17020], R4 ;  /* 0x01702004ff0075a7 */ /* 0x000ee40008000166 */
[----:B---3--:R-:W-:Y:S05]  /*a990*/  @!P0 BRA `(.L_x_8934) ;  /* 0x0000002000008947 */ /* 0x008fea0003800000 */
.L_x_8990:
[----:B------:R-:W-:Y:S01]  /*a9a0*/  UIADD3 UR4, UR39, -0x2, URZ ;  /* 0xfffffffe27047890 */ /* 0x000fe2000fffe03f */
[----:B-1----:R-:W-:-:S03]  /*a9b0*/  IMAD.MOV.U32 R14, RZ, RZ, 0x1 ;  /* 0x00000001ff0e7424 */ /* 0x002fc600078e00ff */
[----:B------:R-:W-:-:S06]  /*a9c0*/  UISETP.GE.AND UP0, UPT, UR4, UR40, UPT ;  /* 0x000000280400728c */ /* 0x000fcc000bf06270 */
[----:B------:R-:W-:-:S13]  /*a9d0*/  PLOP3.LUT P0, PT, PT, PT, UP0, 0x80, 0x0 ;  /* 0x000000000000781c */ /* 0x000fda0003f0f008 */
[----:B------:R-:W-:Y:S05]  /*a9e0*/  @!P0 BRA `(.L_x_8935) ;  /* 0x0000000c00d48947 */ /* 0x000fea0003800000 */
[----:B------:R-:W-:Y:S01]  /*a9f0*/  LOP3.LUT R20, R29, 0x1f, RZ, 0xc0, !PT ;  /* 0x0000001f1d147812 */ /* 0x000fe200078ec0ff */
[----:B------:R-:W-:Y:S01]  /*aa00*/  IMAD.U32 R21, RZ, RZ, UR41 ;  /* 0x00000029ff157e24 */ /* 0x000fe2000f8e00ff */
[----:B---3--:R-:W-:Y:S01]  /*aa10*/  MOV R4, 0x1 ;  /* 0x0000000100047802 */ /* 0x008fe20000000f00 */
[----:B------:R-:W-:Y:S02]  /*aa20*/  IMAD.U32 R29, RZ, RZ, UR41 ;  /* 0x00000029ff1d7e24 */ /* 0x000fe4000f8e00ff */
[----:B------:R-:W-:Y:S01]  /*aa30*/  IMAD.U32 R0, RZ, RZ, UR4 ;  /* 0x00000004ff007e24 */ /* 0x000fe2000f8e00ff */
[----:B------:R-:W-:Y:S01]  /*aa40*/  LOP3.LUT R21, R21, 0x1, RZ, 0xfc, !PT ;  /* 0x0000000115157812 */ /* 0x000fe200078efcff */
[----:B------:R-:W-:Y:S01]  /*aa50*/  IMAD.IADD R15, R27, 0x1, R18 ;  /* 0x000000011b0f7824 */ /* 0x000fe200078e0212 */
[----:B------:R-:W-:Y:S01]  /*aa60*/  LOP3.LUT R29, R29, 0x2, RZ, 0xfc, !PT ;  /* 0x000000021d1d7812 */ /* 0x000fe200078efcff */
[----:B0-2---:R-:W-:-:S07]  /*aa70*/  IMAD.MOV.U32 R5, RZ, RZ, RZ ;  /* 0x000000ffff057224 */ /* 0x005fce00078e00ff */
.L_x_8956:
        /* <DEDUP_REMOVED lines=11> */
[----:B------:R-:W0:Y:S01]  /*ab30*/  LDC R6, c[0x0][0x43c] ;  /* 0x00010f00ff067b82 */ /* 0x000e220000000800 */
[----:B------:R-:W-:Y:S01]  /*ab40*/  IMAD.MOV.U32 R7, RZ, RZ, R0 ;  /* 0x000000ffff077224 */ /* 0x000fe200078e0000 */
[----:B------:R-:W-:-:S06]  /*ab50*/  ULDC.64 UR4, c[0x0][0x428] ;  /* 0x00010a0000047ab9 */ /* 0x000fcc0000000a00 */
[----:B------:R-:W1:Y:S01]  /*ab60*/  LDC.64 R16, c[0x0][0x418] ;  /* 0x00010600ff107b82 */ /* 0x000e620000000a00 */
[----:B0-----:R-:W-:-:S13]  /*ab70*/  ISETP.NE.AND P0, PT, R6, 0x1, PT ;  /* 0x000000010600780c */ /* 0x001fda0003f05270 */
[----:B------:R-:W0:Y:S02]  /*ab80*/  @P0 LDC.64 R2, c[0x0][0x440] ;  /* 0x00011000ff020b82 */ /* 0x000e240000000a00 */
[----:B0-----:R-:W-:-:S05]  /*ab90*/  @P0 IMAD.HI.U32 R2, R0, R2, RZ ;  /* 0x0000000200020227 */ /* 0x001fca00078e00ff */
[----:B------:R-:W-:Y:S01]  /*aba0*/  @P0 SHF.R.U32.HI R7, RZ, R3, R2 ;  /* 0x00000003ff070219 */ /* 0x000fe20000011602 */
[----:B------:R-:W-:-:S03]  /*abb0*/  IMAD R2, R24, UR4, RZ ;  /* 0x0000000418027c24 */ /* 0x000fc6000f8e02ff */
[--C-:B------:R-:W-:Y:S01]  /*abc0*/  SHF.R.S32.HI R3, RZ, 0x1f, R7.reuse ;  /* 0x0000001fff037819 */ /* 0x100fe20000011407 */
[----:B------:R-:W-:Y:S02]  /*abd0*/  IMAD R9, R23, UR5, R2 ;  /* 0x0000000517097c24 */ /* 0x000fe4000f8e0202 */
[----:B------:R-:W-:-:S04]  /*abe0*/  IMAD.MOV.U32 R2, RZ, RZ, R7 ;  /* 0x000000ffff027224 */ /* 0x000fc800078e0007 */
[----:B------:R-:W-:-:S04]  /*abf0*/  IMAD.WIDE.U32 R2, R23, UR4, R2 ;  /* 0x0000000417027c25 */ /* 0x000fc8000f8e0002 */
[----:B------:R-:W-:Y:S01]  /*ac00*/  IMAD.IADD R3, R9, 0x1, R3 ;  /* 0x0000000109037824 */ /* 0x000fe200078e0203 */
[----:B-1----:R-:W-:-:S04]  /*ac10*/  LEA R16, P0, R2, R16, 0x2 ;  /* 0x0000001002107211 */ /* 0x002fc800078010ff */
[----:B------:R-:W-:-:S05]  /*ac20*/  LEA.HI.X R17, R2, R17, R3, 0x2, P0 ;  /* 0x0000001102117211 */ /* 0x000fca00000f1403 */
[----:B------:R0:W5:Y:S01]  /*ac30*/  LDG.E R16, desc[UR44][R16.64] ;  /* 0x0000002c10107981 */ /* 0x000162000c1e1900 */
[----:B------:R-:W-:-:S04]  /*ac40*/  IMAD.MOV R3, RZ, RZ, -R7 ;  /* 0x000000ffff037224 */ /* 0x000fc800078e0a07 */
[----:B------:R-:W-:-:S07]  /*ac50*/  IMAD R2, R6, R3, R0 ;  /* 0x0000000306027224 */ /* 0x000fce00078e0200 */
.L_x_8938:
[----:B------:R-:W-:Y:S02]  /*ac60*/  LEA R6, R13, UR38, 0x3 ;  /* 0x000000260d067c11 */ /* 0x000fe4000f8e18ff */
[----:B------:R-:W-:Y:S02]  /*ac70*/  SHF.L.U32 R3, R14, 0x1f, RZ ;  /* 0x0000001f0e037819 */ /* 0x000fe400000006ff */
[----:B------:R-:W-:Y:S02]  /*ac80*/  ISETP.NE.AND P1, PT, R28, RZ, PT ;  /* 0x000000ff1c00720c */ /* 0x000fe40003f25270 */
[----:B------:R-:W1:Y:S02]  /*ac90*/  SYNCS.PHASECHK.TRANS64.TRYWAIT P0, [R6+URZ+0x17080], R3 ;  /* 0x01708003060075a7 */ /* 0x000e64000800017f */
[----:B-1----:R-:W-:Y:S09]  /*aca0*/  @!P0 BRA `(.L_x_8939) ;  /* 0x0000001c00508947 */ /* 0x002ff20003800000 */
.L_x_8991:
[----:B------:R-:W-:Y:S04]  /*acb0*/  BSSY B1, `(.L_x_8940) ;  /* 0x0000007000017945 */ /* 0x000fe80003800000 */
[----:B------:R-:W-:Y:S05]  /*acc0*/  @P1 BRA `(.L_x_8941) ;  /* 0x0000000000141947 */ /* 0x000fea0003800000 */
[----:B------:R-:W-:Y:S01]  /*acd0*/  ISETP.NE.AND P0, PT, R20, RZ, PT ;  /* 0x000000ff1400720c */ /* 0x000fe20003f05270 */
[----:B------:R-:W-:-:S04]  /*ace0*/  IMAD.MOV.U32 R7, RZ, RZ, 0x3000 ;  /* 0x00003000ff077424 */ /* 0x000fc800078e00ff */
[----:B------:R2:W-:Y:S08]  /*acf0*/  SYNCS.ARRIVE.TRANS64 RZ, [R6+URZ+0x17070], R7 ;  /* 0x0170700706ff79a7 */ /* 0x0005f0000800003f */
[----:B------:R-:W-:Y:S05]  /*ad00*/  @!P0 BRA `(.L_x_8941) ;  /* 0x0000000000048947 */ /* 0x000fea0003800000 */
[----:B------:R-:W-:Y:S01]  /*ad10*/  BPT.TRAP 0x1 ;  /* 0x000000040000795c */ /* 0x000fe20000300000 */
.L_x_8941:
[----:B------:R-:W-:Y:S05]  /*ad20*/  BSYNC B1 ;  /* 0x0000000000017941 */ /* 0x000fea0003800000 */
.L_x_8940:
[----:B--2---:R-:W-:Y:S01]  /*ad30*/  IMAD R7, R13, 0x3000, R25 ;  /* 0x000030000d077824 */ /* 0x004fe200078e0219 */
[----:B------:R-:W-:Y:S01]  /*ad40*/  R2UR UR33, R6 ;  /* 0x00000000062172ca */ /* 0x000fe200000e0000 */
[----:B------:R-:W-:Y:S01]  /*ad50*/  IMAD.SHL.U32 R8, R2, 0x80, RZ ;  /* 0x0000008002087824 */ /* 0x000fe200078e00ff */
[----:B------:R-:W-:Y:S01]  /*ad60*/  ULDC.64 UR6, c[0x0][0x198] ;  /* 0x0000660000067ab9 */ /* 0x000fe20000000a00 */
[----:B------:R-:W-:Y:S01]  /*ad70*/  IMAD.MOV.U32 R9, RZ, RZ, RZ ;  /* 0x000000ffff097224 */ /* 0x000fe200078e00ff */
[----:B------:R-:W-:Y:S01]  /*ad80*/  R2UR UR4, R7 ;  /* 0x00000000070472ca */ /* 0x000fe200000e0000 */
[----:B------:R-:W-:Y:S01]  /*ad90*/  UIADD3 UR6, UP0, UR6, 0x470, URZ ;  /* 0x0000047006067890 */ /* 0x000fe2000ff1e03f */
[----:B------:R-:W-:Y:S01]  /*ada0*/  R2UR UR35, R8 ;  /* 0x00000000082372ca */ /* 0x000fe200000e0000 */
[----:B------:R-:W-:Y:S01]  /*adb0*/  UMOV UR8, 0x0 ;  /* 0x0000000000087882 */ /* 0x000fe20000000000 */
[----:B------:R-:W-:Y:S01]  /*adc0*/  R2UR UR34, R9 ;  /* 0x00000000092272ca */ /* 0x000fe200000e0000 */
[----:B------:R-:W-:Y:S01]  /*add0*/  UIADD3.X UR7, URZ, UR7, URZ, UP0, !UPT ;  /* 0x000000073f077290 */ /* 0x000fe200087fe43f */
[----:B------:R-:W-:Y:S01]  /*ade0*/  PLOP3.LUT P0, PT, PT, PT, PT, 0x80, 0x0 ;  /* 0x000000000000781c */ /* 0x000fe20003f0f070 */
[----:B------:R-:W-:-:S02]  /*adf0*/  UMOV UR9, 0x14f00000 ;  /* 0x14f0000000097882 */ /* 0x000fc40000000000 */
[----:B------:R-:W-:-:S04]  /*ae00*/  UIADD3 UR33, UR33, 0x17070, URZ ;  /* 0x0001707021217890 */ /* 0x000fc8000fffe03f */
[----:B------:R-:W-:-:S12]  /*ae10*/  UIADD3 UR32, UR4, 0x6400, URZ ;  /* 0x0000640004207890 */ /* 0x000fd8000fffe03f */
.L_x_8942:
[----:B------:R-:W-:-:S13]  /*ae20*/  @P0 ELECT P2, URZ, PT ;  /* 0x00000000003f082f */ /* 0x000fda0003840000 */
[----:B-----5:R-:W-:Y:S02]  /*ae30*/  @P2 R2UR UR37, R16 ;  /* 0x00000000102522ca */ /* 0x020fe400000e0000 */
[----:B------:R-:W-:-:S11]  /*ae40*/  @P2 PLOP3.LUT P0, PT, P2, PT, PT, 0x8, 0x0 ;  /* 0x000000000000281c */ /* 0x000fd6000170e170 */
[----:B------:R2:W-:Y:S01]  /*ae50*/  UTMALDG.4D [UR32], [UR6], desc[UR8] ;  /* 0x00000820060075b4 */ /* 0x0005e20008019000 */
[----:B------:R-:W-:Y:S01]  /*ae60*/  PLOP3.LUT P2, PT, PT, PT, PT, 0x8, 0x0 ;  /* 0x000000000000781c */ /* 0x000fe20003f4e170 */
[----:B--2---:R-:W-:-:S12]  /*ae70*/  @P0 BRA.U.ANY `(.L_x_8942) ;  /* 0xfffffffd00e80947 */ /* 0x004fd8000393ffff */
[----:B------:R-:W-:Y:S01]  /*ae80*/  MOV R10, 0x20 ;  /* 0x00000020000a7802 */ /* 0x000fe20000000f00 */
[----:B------:R-:W-:Y:S01]  /*ae90*/  UIADD3 UR8, UR4, 0x7400, URZ ;  /* 0x0000740004087890 */ /* 0x000fe2000fffe03f */
[----:B------:R-:W-:Y:S01]  /*aea0*/  R2UR UR11, R8 ;  /* 0x00000000080b72ca */ /* 0x000fe200000e0000 */
[----:B------:R-:W-:Y:S01]  /*aeb0*/  UMOV UR14, 0x0 ;  /* 0x00000000000e7882 */ /* 0x000fe20000000000 */
[----:B------:R-:W-:Y:S01]  /*aec0*/  R2UR UR10, R10 ;  /* 0x000000000a0a72ca */ /* 0x000fe200000e0000 */
[----:B------:R-:W-:Y:S01]  /*aed0*/  UMOV UR15, 0x14f00000 ;  /* 0x14f00000000f7882 */ /* 0x000fe20000000000 */
[----:B------:R-:W-:-:S13]  /*aee0*/  PLOP3.LUT P0, PT, PT, PT, PT, 0x80, 0x0 ;  /* 0x000000000000781c */ /* 0x000fda0003f0f070 */
.L_x_8943:
        /* <DEDUP_REMOVED lines=15> */
.L_x_8944:
        /* <DEDUP_REMOVED lines=10> */
.L_x_8992:
[----:B------:R-:W-:Y:S01]  /*b080*/  BSSY B1, `(.L_x_8946) ;  /* 0x0000009000017945 */ /* 0x000fe20003800000 */
[----:B------:R-:W-:Y:S02]  /*b090*/  IMAD.MOV.U32 R2, RZ, RZ, 0x0 ;  /* 0x00000000ff027424 */ /* 0x000fe400078e00ff */
[----:B-12---:R-:W-:Y:S01]  /*b0a0*/  IMAD.MOV.U32 R3, RZ, RZ, 0x14f00000 ;  /* 0x14f00000ff037424 */ /* 0x006fe200078e00ff */
[----:B------:R-:W-:Y:S06]  /*b0b0*/  @P1 BRA `(.L_x_8947) ;  /* 0x0000000000141947 */ /* 0x000fec0003800000 */
[----:B------:R-:W-:Y:S01]  /*b0c0*/  ISETP.NE.AND P0, PT, R20, RZ, PT ;  /* 0x000000ff1400720c */ /* 0x000fe20003f05270 */
[----:B0-----:R-:W-:-:S04]  /*b0d0*/  IMAD.MOV.U32 R17, RZ, RZ, 0x3000 ;  /* 0x00003000ff117424 */ /* 0x001fc800078e00ff */
[----:B------:R1:W-:Y:S08]  /*b0e0*/  SYNCS.ARRIVE.TRANS64 RZ, [R6+URZ+0x17030], R17 ;  /* 0x0170301106ff79a7 */ /* 0x0003f0000800003f */
[----:B------:R-:W-:Y:S05]  /*b0f0*/  @!P0 BRA `(.L_x_8947) ;  /* 0x0000000000048947 */ /* 0x000fea0003800000 */
[----:B------:R-:W-:Y:S01]  /*b100*/  BPT.TRAP 0x1 ;  /* 0x000000040000795c */ /* 0x000fe20000300000 */
.L_x_8947:
[----:B------:R-:W-:Y:S05]  /*b110*/  BSYNC B1 ;  /* 0x0000000000017941 */ /* 0x000fea0003800000 */
.L_x_8946:
        /* <DEDUP_REMOVED lines=12> */
.L_x_8948:
        /* <DEDUP_REMOVED lines=13> */
.L_x_8949:
        /* <DEDUP_REMOVED lines=13> */
.L_x_8950:
[----:B------:R-:W-:-:S13]  /*b380*/  @P0 ELECT P1, URZ, PT ;  /* 0x00000000003f082f */ /* 0x000fda0003820000 */
[----:B------:R-:W-:Y:S01]  /*b390*/  @P1 R2UR UR13, R16 ;  /* 0x00000000100d12ca */ /* 0x000fe200000e0000 */
[----:B------:R-:W-:Y:S01]  /*b3a0*/  UMOV UR12, UR36 ;  /* 0x00000024000c7c82 */ /* 0x000fe20008000000 */
[----:B------:R-:W-:-:S11]  /*b3b0*/  @P1 PLOP3.LUT P0, PT, P1, PT, PT, 0x8, 0x0 ;  /* 0x000000000000181c */ /* 0x000fd60000f0e170 */
[----:B------:R2:W-:Y:S01]  /*b3c0*/  UTMALDG.4D [UR8], [UR6], desc[UR14] ;  /* 0x00000e08060075b4 */ /* 0x0005e20008019000 */
[----:B------:R-:W-:Y:S01]  /*b3d0*/  PLOP3.LUT P1, PT, PT, PT, PT, 0x8, 0x0 ;  /* 0x000000000000781c */ /* 0x000fe20003f2e170 */
[----:B--2---:R-:W-:-:S12]  /*b3e0*/  @P0 BRA.U.ANY `(.L_x_8950) ;  /* 0xfffffffd00e40947 */ /* 0x004fd8000393ffff */
.L_x_8937:
[----:B------:R-:W-:Y:S05]  /*b3f0*/  BSYNC B0 ;  /* 0x0000000000007941 */ /* 0x000fea0003800000 */
.L_x_8936:
[----:B------:R-:W-:-:S13]  /*b400*/  ISETP.NE.AND P0, PT, R21, 0x3, PT ;  /* 0x000000031500780c */ /* 0x000fda0003f05270 */
[----:B------:R-:W-:Y:S05]  /*b410*/  @!P0 BRA `(.L_x_8951) ;  /* 0x0000000000048947 */ /* 0x000fea0003800000 */
[----:B------:R-:W-:Y:S01]  /*b420*/  BPT.TRAP 0x1 ;  /* 0x000000040000795c */ /* 0x000fe20000300000 */
.L_x_8951:
[----:B------:R-:W-:Y:S02]  /*b430*/  LOP3.LUT R2, R4, 0x1, RZ, 0x3c, !PT ;  /* 0x0000000104027812 */ /* 0x000fe400078e3cff */
[----:B------:R-:W-:Y:S02]  /*b440*/  LEA R3, R5, UR38, 0x3 ;  /* 0x0000002605037c11 */ /* 0x000fe4000f8e18ff */
[----:B------:R-:W-:Y:S02]  /*b450*/  SHF.L.U32 R2, R2, 0x1f, RZ ;  /* 0x0000001f02027819 */ /* 0x000fe400000006ff */
[----:B------:R-:W-:Y:S02]  /*b460*/  ISETP.NE.AND P1, PT, R29, 0x3, PT ;  /* 0x000000031d00780c */ /* 0x000fe40003f25270 */
[----:B------:R-:W2:Y:S02]  /*b470*/  SYNCS.PHASECHK.TRANS64.TRYWAIT P0, [R3+URZ+0x17070], R2 ;  /* 0x01707002030075a7 */ /* 0x000ea4000800017f */
[----:B--2---:R-:W-:Y:S09]  /*b480*/  @!P0 BRA `(.L_x_8952) ;  /* 0x0000001400808947 */ /* 0x004ff20003800000 */
.L_x_8993:
[----:B------:R-:W-:Y:S05]  /*b490*/  @!P1 BRA `(.L_x_8953) ;  /* 0x0000000000049947 */ /* 0x000fea0003800000 */
[----:B------:R-:W-:Y:S01]  /*b4a0*/  BPT.TRAP 0x1 ;  /* 0x000000040000795c */ /* 0x000fe20000300000 */
.L_x_8953:
[----:B------:R-:W-:Y:S01]  /*b4b0*/  SHF.L.U32 R4, R4, 0x1f, RZ ;  /* 0x0000001f04047819 */ /* 0x000fe200000006ff */
[----:B--2---:R-:W-:-:S03]  /*b4c0*/  IMAD R2, R5, 0x3000, RZ ;  /* 0x0000300005027824 */ /* 0x004fc600078e02ff */
[----:B------:R-:W2:Y:S02]  /*b4d0*/  SYNCS.PHASECHK.TRANS64.TRYWAIT P0, [R3+URZ+0x17060], R4 ;  /* 0x01706004030075a7 */ /* 0x000ea4000800017f */
[----:B--2---:R-:W-:Y:S05]  /*b4e0*/  @!P0 BRA `(.L_x_8954) ;  /* 0x00000014007c8947 */ /* 0x004fea0003800000 */
.L_x_8994:
[----:B------:R-:W-:Y:S01]  /*b4f0*/  LOP3.LUT R12, R2, R19, RZ, 0xfc, !PT ;  /* 0x00000013020c7212 */ /* 0x000fe200078efcff */
[----:B------:R-:W-:Y:S05]  /*b500*/  WARPSYNC.ALL ;  /* 0x0000000000007948 */ /* 0x000fea0003800000 */
[----:B-12---:R-:W1:Y:S02]  /*b510*/  LDSM.16.MT88.4 R4, [R12+UR38+0x6400] ;  /* 0x006400260c04783b */ /* 0x006e640008004200 */
[C-C-:B-1----:R-:W-:Y:S02]  /*b520*/  PRMT R8, R4.reuse, 0x6420, R5.reuse ;  /* 0x0000642004087816 */ /* 0x142fe40000000005 */
[----:B------:R-:W-:-:S02]  /*b530*/  PRMT R9, R4, 0x7531, R5 ;  /* 0x0000753104097816 */ /* 0x000fc40000000005 */
[----:B------:R-:W-:Y:S02]  /*b540*/  LOP3.LUT R5, R2, R18, RZ, 0xfc, !PT ;  /* 0x0000001202057212 */ /* 0x000fe400078efcff */
[C-C-:B------:R-:W-:Y:S02]  /*b550*/  PRMT R10, R6.reuse, 0x6420, R7.reuse ;  /* 0x00006420060a7816 */ /* 0x140fe40000000007 */
[----:B------:R-:W-:Y:S01]  /*b560*/  PRMT R11, R6, 0x7531, R7 ;  /* 0x00007531060b7816 */ /* 0x000fe20000000007 */
[----:B0-----:R-:W-:-:S05]  /*b570*/  IMAD.IADD R17, R26, 0x1, R5 ;  /* 0x000000011a117824 */ /* 0x001fca00078e0205 */
[----:B------:R0:W-:Y:S02]  /*b580*/  STSM.16.M88.4 [R17], R8 ;  /* 0x0000000811007844 */ /* 0x0001e40000000200 */
[C---:B0-----:R-:W-:Y:S02]  /*b590*/  VIADD R10, R2.reuse, 0x1000 ;  /* 0x00001000020a7836 */ /* 0x041fe40000000000 */
[----:B------:R-:W-:Y:S01]  /*b5a0*/  VIADD R17, R2, 0x2000 ;  /* 0x0000200002117836 */ /* 0x000fe20000000000 */
[----:B------:R-:W-:Y:S02]  /*b5b0*/  IADD3 R2, R26, R15, R2 ;  /* 0x0000000f1a027210 */ /* 0x000fe40007ffe002 */
[----:B------:R-:W-:-:S06]  /*b5c0*/  LOP3.LUT R4, R10, R19, RZ, 0xfc, !PT ;  /* 0x000000130a047212 */ /* 0x000fcc00078efcff */
[----:B------:R-:W0:Y:S02]  /*b5d0*/  LDSM.16.MT88.4 R4, [R4+UR38+0x6400] ;  /* 0x006400260404783b */ /* 0x000e240008004200 */
[C-C-:B0-----:R-:W-:Y:S02]  /*b5e0*/  PRMT R8, R4.reuse, 0x6420, R5.reuse ;  /* 0x0000642004087816 */ /* 0x141fe40000000005 */
[----:B------:R-:W-:Y:S02]  /*b5f0*/  PRMT R9, R4, 0x7531, R5 ;  /* 0x0000753104097816 */ /* 0x000fe40000000005 */
[----:B------:R-:W-:Y:S02]  /*b600*/  LOP3.LUT R5, R10, R18, RZ, 0xfc, !PT ;  /* 0x000000120a057212 */ /* 0x000fe400078efcff */
[C-C-:B------:R-:W-:Y:S02]  /*b610*/  PRMT R10, R6.reuse, 0x6420, R7.reuse ;  /* 0x00006420060a7816 */ /* 0x140fe40000000007 */
[----:B------:R-:W-:Y:S01]  /*b620*/  PRMT R11, R6, 0x7531, R7 ;  /* 0x00007531060b7816 */ /* 0x000fe20000000007 */
[----:B------:R-:W-:Y:S01]  /*b630*/  IMAD.IADD R5, R26, 0x1, R5 ;  /* 0x000000011a057824 */ /* 0x000fe200078e0205 */
[----:B------:R-:W-:-:S02]  /*b640*/  LOP3.LUT R6, R17, R19, RZ, 0xfc, !PT ;  /* 0x0000001311067212 */ /* 0x000fc400078efcff */
[----:B------:R-:W-:Y:S02]  /*b650*/  LOP3.LUT R17, R17, R18, RZ, 0xfc, !PT ;  /* 0x0000001211117212 */ /* 0x000fe400078efcff */
[----:B------:R-:W-:Y:S03]  /*b660*/  STSM.16.M88.4 [R5], R8 ;  /* 0x0000000805007844 */ /* 0x000fe60000000200 */
[----:B------:R-:W-:Y:S01]  /*b670*/  IMAD.IADD R17, R26, 0x1, R17 ;  /* 0x000000011a117824 */ /* 0x000fe200078e0211 */
[----:B------:R-:W0:Y:S02]  /*b680*/  LDSM.16.MT88.4 R4, [R6+UR38+0x6400] ;  /* 0x006400260604783b */ /* 0x000e240008004200 */
[C-C-:B0-----:R-:W-:Y:S02]  /*b690*/  PRMT R8, R4.reuse, 0x6420, R5.reuse ;  /* 0x0000642004087816 */ /* 0x141fe40000000005 */
        /* <DEDUP_REMOVED lines=30> */
.L_x_8955:
[----:B-1----:R1:W-:Y:S01]  /*b880*/  SYNCS.ARRIVE.TRANS64.A1T0 RZ, [R3+URZ+0x17050], RZ ;  /* 0x017050ff03ff79a7 */ /* 0x0023e2000810003f */
[----:B------:R-:W-:Y:S01]  /*b890*/  BAR.SYNC.DEFER_BLOCKING 0x2, 0x80 ;  /* 0x0082000000007b1d */ /* 0x000fe20000010000 */
[----:B------:R-:W-:Y:S01]  /*b8a0*/  ISETP.NE.AND P0, PT, R28, RZ, PT ;  /* 0x000000ff1c00720c */ /* 0x000fe20003f05270 */
[----:B------:R-:W-:Y:S02]  /*b8b0*/  IMAD.MOV.U32 R5, RZ, RZ, R13 ;  /* 0x000000ffff057224 */ /* 0x000fe400078e000d */
[----:B------:R-:W-:-:S10]  /*b8c0*/  IMAD.MOV.U32 R4, RZ, RZ, R14 ;  /* 0x000000ffff047224 */ /* 0x000fd400078e000e */
[----:B0-----:R-:W-:-:S05]  /*b8d0*/  @!P0 VIADD R2, R3, 0x17080 ;  /* 0x0001708003028836 */ /* 0x001fca0000000000 */
[----:B------:R-:W-:-:S04]  /*b8e0*/  @!P0 PRMT R2, RZ, 0x654, R2 ;  /* 0x00000654ff028816 */ /* 0x000fc80000000002 */
[----:B------:R1:W-:Y:S01]  /*b8f0*/  @!P0 SYNCS.ARRIVE.TRANS64.RED.A1T0 RZ, [R2+URZ], RZ ;  /* 0x000000ff02ff89a7 */ /* 0x0003e2000810043f */
[C---:B------:R-:W-:Y:S02]  /*b900*/  ISETP.GT.AND P0, PT, R0.reuse, UR40, PT ;  /* 0x0000002800007c0c */ /* 0x040fe4000bf04270 */
[----:B------:R-:W-:-:S11]  /*b910*/  IADD3 R0, R0, -0x1, RZ ;  /* 0xffffffff00007810 */ /* 0x000fd60007ffe0ff */
[----:B-1----:R-:W-:Y:S05]  /*b920*/  @P0 BRA `(.L_x_8956) ;  /* 0xfffffff000540947 */ /* 0x002fea000383ffff */
[----:B------:R-:W-:Y:S05]  /*b930*/  BRA `(.L_x_8957) ;  /* 0x0000000000047947 */ /* 0x000fea0003800000 */
.L_x_8935:
[----:B------:R-:W-:-:S07]  /*b940*/  IMAD.MOV.U32 R13, RZ, RZ, RZ ;  /* 0x000000ffff0d7224 */ /* 0x000fce00078e00ff */
.L_x_8957:
[----:B------:R-:W-:-:S04]  /*b950*/  ULOP3.LUT UR4, UR41, 0x1, URZ, 0xfc, !UPT ;  /* 0x0000000129047892 */ /* 0x000fc8000f8efc3f */
[----:B------:R-:W-:-:S06]  /*b960*/  UISETP.NE.AND UP0, UPT, UR4, 0x3, UPT ;  /* 0x000000030400788c */ /* 0x000fcc000bf05270 */
[----:B------:R-:W-:-:S13]  /*b970*/  PLOP3.LUT P0, PT, PT, PT, UP0, 0x80, 0x0 ;  /* 0x000000000000781c */ /* 0x000fda0003f0f008 */
[----:B------:R-:W-:Y:S05]  /*b980*/  @!P0 BRA `(.L_x_8958) ;  /* 0x0000000000048947 */ /* 0x000fea0003800000 */
[----:B------:R-:W-:Y:S01]  /*b990*/  BPT.TRAP 0x1 ;  /* 0x000000040000795c */ /* 0x000fe20000300000 */
.L_x_8958:
[----:B0-2---:R-:W-:Y:S01]  /*b9a0*/  LOP3.LUT R3, R14, 0x1, RZ, 0x3c, !PT ;  /* 0x000000010e037812 */ /* 0x005fe200078e3cff */
[----:B------:R-:W-:Y:S01]  /*b9b0*/  BSSY B0, `(.L_x_8959) ;  /* 0x0000005000007945 */ /* 0x000fe20003800000 */
[----:B------:R-:W-:Y:S02]  /*b9c0*/  LEA R2, R13, UR38, 0x3 ;  /* 0x000000260d027c11 */ /* 0x000fe4000f8e18ff */
[----:B------:R-:W-:-:S04]  /*b9d0*/  SHF.L.U32 R3, R3, 0x1f, RZ ;  /* 0x0000001f03037819 */ /* 0x000fc800000006ff */
[----:B------:R-:W0:Y:S02]  /*b9e0*/  SYNCS.PHASECHK.TRANS64.TRYWAIT P0, [R2+URZ+0x17070], R3 ;  /* 0x01707003020075a7 */ /* 0x000e24000800017f */
[----:B0-----:R-:W-:Y:S05]  /*b9f0*/  @!P0 BRA `(.L_x_8960) ;  /* 0x00000010004c8947 */ /* 0x001fea0003800000 */
.L_x_8995:
[----:B------:R-:W-:Y:S05]  /*ba00*/  BSYNC B0 ;  /* 0x0000000000007941 */ /* 0x000fea0003800000 */
.L_x_8959:
[----:B------:R-:W-:-:S06]  /*ba10*/  ULOP3.LUT UR4, UR41, 0x2, URZ, 0xfc, !UPT ;  /* 0x0000000229047892 */ /* 0x000fcc000f8efc3f */
[----:B------:R-:W-:-:S05]  /*ba20*/  IMAD.U32 R0, RZ, RZ, UR4 ;  /* 0x00000004ff007e24 */ /* 0x000fca000f8e00ff */
[----:B------:R-:W-:-:S13]  /*ba30*/  ISETP.NE.AND P1, PT, R0, 0x3, PT ;  /* 0x000000030000780c */ /* 0x000fda0003f25270 */
[----:B------:R-:W-:Y:S05]  /*ba40*/  @!P1 BRA `(.L_x_8961) ;  /* 0x0000000000049947 */ /* 0x000fea0003800000 */
[----:B------:R-:W-:Y:S01]  /*ba50*/  BPT.TRAP 0x1 ;  /* 0x000000040000795c */ /* 0x000fe20000300000 */
.L_x_8961:
[----:B------:R-:W-:Y:S01]  /*ba60*/  SHF.L.U32 R5, R14, 0x1f, RZ ;  /* 0x0000001f0e057819 */ /* 0x000fe200000006ff */
[----:B------:R-:W-:-:S03]  /*ba70*/  IMAD R0, R13, 0x3000, RZ ;  /* 0x000030000d007824 */ /* 0x000fc600078e02ff */
[----:B------:R-:W1:Y:S02]  /*ba80*/  SYNCS.PHASECHK.TRANS64.TRYWAIT P0, [R2+URZ+0x17060], R5 ;  /* 0x01706005020075a7 */ /* 0x000e64000800017f */
[----:B0-----:R-:W-:Y:S01]  /*ba90*/  LOP3.LUT R3, R0, R19, RZ, 0xfc, !PT ;  /* 0x0000001300037212 */ /* 0x001fe200078efcff */
[----:B-1----:R-:W-:Y:S06]  /*baa0*/  @!P0 BRA `(.L_x_8962) ;  /* 0x0000001000348947 */ /* 0x002fec0003800000 */
.L_x_8996:
[----:B------:R-:W-:Y:S05]  /*bab0*/  WARPSYNC.ALL ;  /* 0x0000000000007948 */ /* 0x000fea0003800000 */
[----:B0--3--:R-:W0:Y:S01]  /*bac0*/  LDSM.16.MT88.4 R4, [R3+UR38+0x6400] ;  /* 0x006400260304783b */ /* 0x009e220008004200 */
[C---:B------:R-:W-:Y:S01]  /*bad0*/  VIADD R15, R0.reuse, 0x1000 ;  /* 0x00001000000f7836 */ /* 0x040fe20000000000 */
[C---:B------:R-:W-:Y:S01]  /*bae0*/  IADD3 R27, R0.reuse, R18, R27 ;  /* 0x00000012001b7210 */ /* 0x040fe20007ffe01b */
[----:B------:R-:W-:-:S03]  /*baf0*/  VIADD R17, R0, 0x2000 ;  /* 0x0000200000117836 */ /* 0x000fc60000000000 */
[CC--:B------:R-:W-:Y:S02]  /*bb00*/  LOP3.LUT R16, R15.reuse, R19.reuse, RZ, 0xfc, !PT ;  /* 0x000000130f107212 */ /* 0x0c0fe400078efcff */
[-C--:B------:R-:W-:Y:S02]  /*bb10*/  LOP3.LUT R15, R15, R18.reuse, RZ, 0xfc, !PT ;  /* 0x000000120f0f7212 */ /* 0x080fe400078efcff */
[C---:B------:R-:W-:Y:S02]  /*bb20*/  LOP3.LUT R19, R17.reuse, R19, RZ, 0xfc, !PT ;  /* 0x0000001311137212 */ /* 0x040fe400078efcff */
[----:B------:R-:W-:Y:S01]  /*bb30*/  LOP3.LUT R17, R17, R18, RZ, 0xfc, !PT ;  /* 0x0000001211117212 */ /* 0x000fe200078efcff */
[----:B------:R-:W-:-:S04]  /*bb40*/  IMAD.IADD R15, R26, 0x1, R15 ;  /* 0x000000011a0f7824 */ /* 0x000fc800078e020f */
[----:B------:R-:W-:Y:S01]  /*bb50*/  IMAD.IADD R17, R26, 0x1, R17 ;  /* 0x000000011a117824 */ /* 0x000fe200078e0211 */
[C-C-:B0-----:R-:W-:Y:S02]  /*bb60*/  PRMT R8, R4.reuse, 0x6420, R5.reuse ;  /* 0x0000642004087816 */ /* 0x141fe40000000005 */
[----:B------:R-:W-:Y:S02]  /*bb70*/  PRMT R9, R4, 0x7531, R5 ;  /* 0x0000753104097816 */ /* 0x000fe40000000005 */
[----:B------:R-:W-:Y:S02]  /*bb80*/  LOP3.LUT R5, R0, R18, RZ, 0xfc, !PT ;  /* 0x0000001200057212 */ /* 0x000fe400078efcff */
[C-C-:B------:R-:W-:Y:S02]  /*bb90*/  PRMT R10, R6.reuse, 0x6420, R7.reuse ;  /* 0x00006420060a7816 */ /* 0x140fe40000000007 */
[----:B------:R-:W-:Y:S01]  /*bba0*/  PRMT R11, R6, 0x7531, R7 ;  /* 0x00007531060b7816 */ /* 0x000fe20000000007 */
[----:B------:R-:W-:-:S02]  /*bbb0*/  IMAD.IADD R12, R26, 0x1, R5 ;  /* 0x000000011a0c7824 */ /* 0x000fc400078e0205 */
[----:B------:R-:W-:-:S03]  /*bbc0*/  IMAD.IADD R26, R26, 0x1, R27 ;  /* 0x000000011a1a7824 */ /* 0x000fc600078e021b */
        /* <DEDUP_REMOVED lines=39> */
.L_x_8963:
[----:B-1----:R1:W-:Y:S01]  /*be40*/  SYNCS.ARRIVE.TRANS64.A1T0 RZ, [R2+URZ+0x17050], RZ ;  /* 0x017050ff02ff79a7 */ /* 0x0023e2000810003f */
[----:B------:R-:W-:Y:S01]  /*be50*/  BAR.SYNC.DEFER_BLOCKING 0x2, 0x80 ;  /* 0x0082000000007b1d */ /* 0x000fe20000010000 */
[----:B------:R-:W-:-:S13]  /*be60*/  ISETP.NE.AND P0, PT, R28, RZ, PT ;  /* 0x000000ff1c00720c */ /* 0x000fda0003f05270 */
[----:B------:R-:W-:Y:S01]  /*be70*/  @!P0 IADD3 R0, R2, 0x17080, RZ ;  /* 0x0001708002008810 */ /* 0x000fe20007ffe0ff */
[----:B-1----:R-:W-:-:S03]  /*be80*/  IMAD.MOV.U32 R2, RZ, RZ, RZ ;  /* 0x000000ffff027224 */ /* 0x002fc600078e00ff */
[----:B------:R-:W-:-:S04]  /*be90*/  @!P0 PRMT R0, RZ, 0x654, R0 ;  /* 0x00000654ff008816 */ /* 0x000fc80000000000 */
[----:B------:R1:W-:Y:S02]  /*bea0*/  @!P0 SYNCS.ARRIVE.TRANS64.RED.A1T0 RZ, [R0+URZ], RZ ;  /* 0x000000ff00ff89a7 */ /* 0x0003e4000810043f */
[----:B-1----:R-:W-:-:S05]  /*beb0*/  VIADD R0, R13, 0x1 ;  /* 0x000000010d007836 */ /* 0x002fca0000000000 */
[----:B------:R-:W-:-:S04]  /*bec0*/  ISETP.NE.AND P0, PT, R0, 0x2, PT ;  /* 0x000000020000780c */ /* 0x000fc80003f05270 */
[----:B------:R-:W-:Y:S02]  /*bed0*/  SEL R3, RZ, 0x1, P0 ;  /* 0x00000001ff037807 */ /* 0x000fe40000000000 */
[----:B------:R-:W-:Y:S02]  /*bee0*/  SEL R0, R0, RZ, P0 ;  /* 0x000000ff00007207 */ /* 0x000fe40000000000 */
[----:B------:R-:W-:-:S07]  /*bef0*/  LOP3.LUT R14, R14, R3, RZ, 0x3c, !PT ;  /* 0x000000030e0e7212 */ /* 0x000fce00078e3cff */
.L_x_8916:
[----:B------:R-:W1:Y:S01]  /*bf00*/  S2R R4, SR_CgaCtaId ;  /* 0x0000000000047919 */ /* 0x000e620000008800 */
[----:B------:R-:W-:Y:S02]  /*bf10*/  MOV R3, 0x400 ;  /* 0x0000040000037802 */ /* 0x000fe40000000f00 */
[----:B------:R-:W-:Y:S02]  /*bf20*/  SHF.L.U32 R2, R2, 0x1f, RZ ;  /* 0x0000001f02027819 */ /* 0x000fe400000006ff */
[----:B-1----:R-:W-:-:S04]  /*bf30*/  LEA R7, R4, R3, 0x18 ;  /* 0x0000000304077211 */ /* 0x002fc800078ec0ff */
[----:B------:R-:W1:Y:S02]  /*bf40*/  SYNCS.PHASECHK.TRANS64.TRYWAIT P0, [R7+URZ+0x17020], R2 ;  /* 0x01702002070075a7 */ /* 0x000e64000800017f */
[----:B-1----:R-:W-:Y:S05]  /*bf50*/  @!P0 BRA `(.L_x_8964) ;  /* 0x0000000c001c8947 */ /* 0x002fea0003800000 */
.L_x_8997:
        /* <DEDUP_REMOVED lines=13> */
.L_x_8965:
        /* <DEDUP_REMOVED lines=12> */
.L_x_8998:
[----:B------:R-:W1:Y:S02]  /*c0f0*/  SYNCS.PHASECHK.TRANS64.TRYWAIT P1, [R3+URZ], R2 ;  /* 0x00000002030075a7 */ /* 0x000e64000802017f */
[----:B-1----:R-:W-:Y:S05]  /*c100*/  @!P1 BRA `(.L_x_8967) ;  /* 0x0000000800d89947 */ /* 0x002fea0003800000 */
.L_x_8999:
[----:B------:R-:W-:Y:S05]  /*c110*/  @!P0 BRA `(.L_x_8968) ;  /* 0x0000000000048947 */ /* 0x000fea0003800000 */
[----:B------:R-:W-:Y:S01]  /*c120*/  BPT.TRAP 0x1 ;  /* 0x000000040000795c */ /* 0x000fe20000300000 */
.L_x_8968:
[----:B-1----:R-:W-:-:S04]  /*c130*/  IMAD R3, R0, 0x8, R7 ;  /* 0x0000000800037824 */ /* 0x002fc800078e0207 */
[----:B------:R-:W1:Y:S02]  /*c140*/  SYNCS.PHASECHK.TRANS64.TRYWAIT P1, [R3+URZ+0x17060], R4 ;  /* 0x01706004030075a7 */ /* 0x000e64000802017f */
[----:B-1----:R-:W-:Y:S05]  /*c150*/  @!P1 BRA `(.L_x_8969) ;  /* 0x0000000800d89947 */ /* 0x002fea0003800000 */
.L_x_9000:
[----:B------:R-:W-:Y:S05]  /*c160*/  @!P0 BRA `(.L_x_8970) ;  /* 0x0000000000048947 */ /* 0x000fea0003800000 */
[----:B------:R-:W-:Y:S01]  /*c170*/  BPT.TRAP 0x1 ;  /* 0x000000040000795c */ /* 0x000fe20000300000 */
.L_x_8970:
[----:B0-----:R-:W-:-:S04]  /*c180*/  IMAD R5, R6, 0x8, R7 ;  /* 0x0000000806057824 */ /* 0x001fc800078e0207 */
[----:B------:R-:W0:Y:S02]  /*c190*/  SYNCS.PHASECHK.TRANS64.TRYWAIT P1, [R5+URZ+0x17060], R2 ;  /* 0x01706002050075a7 */ /* 0x000e24000802017f */
[----:B0-----:R-:W-:Y:S05]  /*c1a0*/  @!P1 BRA `(.L_x_8971) ;  /* 0x0000000800d89947 */ /* 0x001fea0003800000 */
.L_x_9001:
[----:B------:R-:W-:Y:S05]  /*c1b0*/  @!P0 BRA `(.L_x_8972) ;  /* 0x0000000000048947 */ /* 0x000fea0003800000 */
[----:B------:R-:W-:Y:S01]  /*c1c0*/  BPT.TRAP 0x1 ;  /* 0x000000040000795c */ /* 0x000fe20000300000 */
.L_x_8972:
[----:B------:R-:W2:Y:S02]  /*c1d0*/  SYNCS.PHASECHK.TRANS64.TRYWAIT P0, [R3+URZ+0x17080], R4 ;  /* 0x01708004030075a7 */ /* 0x000ea4000800017f */
[----:B--2---:R-:W-:Y:S05]  /*c1e0*/  @!P0 BRA `(.L_x_8973) ;  /* 0x0000000800dc8947 */ /* 0x004fea0003800000 */
.L_x_8974:
[----:B---3--:R3:W4:Y:S02]  /*c1f0*/  SYNCS.PHASECHK.TRANS64.TRYWAIT P0, [R5+URZ+0x17080], R2 ;  /* 0x01708002050075a7 */ /* 0x008724000800017f */
[----:B----4-:R-:W-:Y:S05]  /*c200*/  @!P0 NANOSLEEP.SYNCS 0x989680 ;  /* 0x009896800000895d */ /* 0x010fea0003900000 */
[----:B------:R-:W4:Y:S02]  /*c210*/  @!P0 SYNCS.PHASECHK.TRANS64 P0, [R5+URZ+0x17080], R2 ;  /* 0x01708002050085a7 */ /* 0x000f24000800007f */
[----:B----4-:R-:W-:Y:S05]  /*c220*/  @!P0 BRA `(.L_x_8974) ;  /* 0xfffffffc00f08947 */ /* 0x010fea000383ffff */
.L_x_8886:
[----:B------:R-:W-:Y:S05]  /*c230*/  BSYNC B6 ;  /* 0x0000000000067941 */ /* 0x000fea0003800000 */
.L_x_8883:
[----:B------:R-:W-:Y:S05]  /*c240*/  EXIT ;  /* 0x000000000000794d */ /* 0x000fea0003800000 */
.L_x_8890:
[----:B0-----:R-:W-:-:S04]  /*c250*/  IMAD.U32 R3, RZ, RZ, UR38 ;  /* 0x00000026ff037e24 */ /* 0x001fc8000f8e00ff */
[----:B------:R0:W1:Y:S03]  /*c260*/  SYNCS.PHASECHK.TRANS64.TRYWAIT P0, [R3+URZ+0x17000], R6 ;  /* 0x01700006030075a7 */ /* 0x000066000800017f */
[----:B-1----:R-:W-:Y:S05]  /*c270*/  @!P0 NANOSLEEP.SYNCS 0x989680 ;  /* 0x009896800000895d */ /* 0x002fea0003900000 */
[----:B------:R-:W1:Y:S02]  /*c280*/  @!P0 SYNCS.PHASECHK.TRANS64 P0, [R3+URZ+0x17000], R6 ;  /* 0x01700006030085a7 */ /* 0x000e64000800007f */
[----:B-1----:R-:W-:Y:S05]  /*c290*/  @!P0 BRA `(.L_x_8890) ;  /* 0xfffffffc00ec8947 */ /* 0x002fea000383ffff */
[----:B------:R-:W-:Y:S05]  /*c2a0*/  BRA `(.L_x_8975) ;  /* 0xffffff5000b87947 */ /* 0x000fea000383ffff */
.L_x_8894:
[----:B0-----:R-:W-:-:S04]  /*c2b0*/  MOV R3, UR38 ;  /* 0x0000002600037c02 */ /* 0x001fc80008000f00 */
[----:B------:R0:W2:Y:S03]  /*c2c0*/  SYNCS.PHASECHK.TRANS64.TRYWAIT P2, [R3+URZ+0x17030], R6 ;  /* 0x01703006030075a7 */ /* 0x0000a6000804017f */
[----:B--2---:R-:W-:Y:S05]  /*c2d0*/  @!P2 NANOSLEEP.SYNCS 0x989680 ;  /* 0x009896800000a95d */ /* 0x004fea0003900000 */
[----:B------:R-:W2:Y:S02]  /*c2e0*/  @!P2 SYNCS.PHASECHK.TRANS64 P2, [R3+URZ+0x17030], R6 ;  /* 0x017030060300a5a7 */ /* 0x000ea4000804007f */
[----:B--2---:R-:W-:Y:S05]  /*c2f0*/  @!P2 BRA `(.L_x_8894) ;  /* 0xfffffffc00eca947 */ /* 0x004fea000383ffff */
[----:B------:R-:W-:Y:S05]  /*c300*/  BRA `(.L_x_8893) ;  /* 0xffffff5000d47947 */ /* 0x000fea000383ffff */
.L_x_8899:
[----:B-1----:R-:W-:-:S04]  /*c310*/  IMAD.U32 R10, RZ, RZ, UR22 ;  /* 0x00000016ff0a7e24 */ /* 0x002fc8000f8e00ff */
[----:B------:R1:W2:Y:S03]  /*c320*/  SYNCS.PHASECHK.TRANS64.TRYWAIT P2, [R10+URZ+0x17030], R3 ;  /* 0x017030030a0075a7 */ /* 0x0002a6000804017f */
[----:B--2---:R-:W-:Y:S05]  /*c330*/  @!P2 NANOSLEEP.SYNCS 0x989680 ;  /* 0x009896800000a95d */ /* 0x004fea0003900000 */
[----:B------:R-:W2:Y:S02]  /*c340*/  @!P2 SYNCS.PHASECHK.TRANS64 P2, [R10+URZ+0x17030], R3 ;  /* 0x017030030a00a5a7 */ /* 0x000ea4000804007f */
[----:B--2---:R-:W-:Y:S05]  /*c350*/  @!P2 BRA `(.L_x_8899) ;  /* 0xfffffffc00eca947 */ /* 0x004fea000383ffff */
[----:B------:R-:W-:Y:S05]  /*c360*/  BRA `(.L_x_8898) ;  /* 0xffffff7c00407947 */ /* 0x000fea000383ffff */
.L_x_8903:
[----:B-1----:R-:W-:-:S04]  /*c370*/  IMAD.U32 R70, RZ, RZ, UR11 ;  /* 0x0000000bff467e24 */ /* 0x002fc8000f8e00ff */
[----:B------:R1:W3:Y:S03]  /*c380*/  SYNCS.PHASECHK.TRANS64.TRYWAIT P2, [R70+URZ+0x17050], R3 ;  /* 0x01705003460075a7 */ /* 0x0002e6000804017f */
[----:B---3--:R-:W-:Y:S05]  /*c390*/  @!P2 NANOSLEEP.SYNCS 0x989680 ;  /* 0x009896800000a95d */ /* 0x008fea0003900000 */
[----:B------:R-:W3:Y:S02]  /*c3a0*/  @!P2 SYNCS.PHASECHK.TRANS64 P2, [R70+URZ+0x17050], R3 ;  /* 0x017050034600a5a7 */ /* 0x000ee4000804007f */
[----:B---3--:R-:W-:Y:S05]  /*c3b0*/  @!P2 BRA `(.L_x_8903) ;  /* 0xfffffffc00eca947 */ /* 0x008fea000383ffff */
[----:B------:R-:W-:Y:S05]  /*c3c0*/  BRA `(.L_x_8902) ;  /* 0xffffff8800987947 */ /* 0x000fea000383ffff */
.L_x_8909:
[----:B-1----:R-:W-:-:S04]  /*c3d0*/  IMAD.U32 R5, RZ, RZ, UR11 ;  /* 0x0000000bff057e24 */ /* 0x002fc8000f8e00ff */
[----:B------:R1:W2:Y:S03]  /*c3e0*/  SYNCS.PHASECHK.TRANS64.TRYWAIT P1, [R5+URZ+0x17050], R0 ;  /* 0x01705000050075a7 */ /* 0x0002a6000802017f */
[----:B--2---:R-:W-:Y:S05]  /*c3f0*/  @!P1 NANOSLEEP.SYNCS 0x989680 ;  /* 0x009896800000995d */ /* 0x004fea0003900000 */
[----:B------:R-:W2:Y:S02]  /*c400*/  @!P1 SYNCS.PHASECHK.TRANS64 P1, [R5+URZ+0x17050], R0 ;  /* 0x01705000050095a7 */ /* 0x000ea4000802007f */
[----:B--2---:R-:W-:Y:S05]  /*c410*/  @!P1 BRA `(.L_x_8909) ;  /* 0xfffffffc00ec9947 */ /* 0x004fea000383ffff */
[----:B------:R-:W-:Y:S05]  /*c420*/  BRA `(.L_x_8908) ;  /* 0xffffff9c00f07947 */ /* 0x000fea000383ffff */
.L_x_8922:
[----:B------:R-:W-:Y:S02]  /*c430*/  IMAD.MOV.U32 R13, RZ, RZ, R20 ;  /* 0x000000ffff0d7224 */ /* 0x000fe400078e0014 */
[----:B------:R-:W-:Y:S02]  /*c440*/  IMAD.MOV.U32 R12, RZ, RZ, RZ ;  /* 0x000000ffff0c7224 */ /* 0x000fe400078e00ff */
[----:B------:R-:W-:Y:S02]  /*c450*/  IMAD.MOV.U32 R11, RZ, RZ, 0x1f ;  /* 0x0000001fff0b7424 */ /* 0x000fe400078e00ff */
[----:B------:R-:W-:-:S07]  /*c460*/  IMAD.MOV.U32 R15, RZ, RZ, -0x1 ;  /* 0xffffffffff0f7424 */ /* 0x000fce00078e00ff */
[----:B------:R-:W-:Y:S05]  /*c470*/  WARPSYNC.COLLECTIVE R15, `(.L_x_8976) ;  /* 0x000000000f087348 */ /* 0x000fea0003c00000 */
[----:B------:R0:W1:Y:S02]  /*c480*/  SHFL.IDX P6, R14, R13, R12, R11 ;  /* 0x0000000c0d0e7389 */ /* 0x00006400000c000b */
[----:B01----:R-:W-:Y:S01]  /*c490*/  ENDCOLLECTIVE ;  /* 0x000000000000791b */ /* 0x003fe20003800000 */
.L_x_8976:
[----:B------:R-:W-:Y:S05]  /*c4a0*/  BRA `(.L_x_8977) ;  /* 0xffffffd400347947 */ /* 0x000fea000383ffff */
.L_x_8924:
[----:B------:R-:W-:Y:S01]  /*c4b0*/  BSSY B0, `(.L_x_8978) ;  /* 0x0000006000007945 */ /* 0x000fe20003800000 */
[----:B------:R-:W-:-:S07]  /*c4c0*/  IMAD.MOV.U32 R15, RZ, RZ, -0x1 ;  /* 0xffffffffff0f7424 */ /* 0x000fce00078e00ff */
[----:B0-----:R-:W-:Y:S05]  /*c4d0*/  WARPSYNC.COLLECTIVE R15, `(.L_x_8979) ;  /* 0x000000000f0c7348 */ /* 0x001fea0003c00000 */
[----:B------:R-:W-:Y:S02]  /*c4e0*/  ELECT P6, UR62, PT ;  /* 0x00000000003e782f */ /* 0x000fe400038c0000 */
[----:B------:R-:W-:Y:S01]  /*c4f0*/  MOV R14, UR62 ;  /* 0x0000003e000e7c02 */ /* 0x000fe20008000f00 */
[----:B0-----:R-:W-:Y:S10]  /*c500*/  ENDCOLLECTIVE ;  /* 0x000000000000791b */ /* 0x001ff40003800000 */
.L_x_8979:
[----:B------:R-:W-:Y:S05]  /*c510*/  BSYNC B0 ;  /* 0x0000000000007941 */ /* 0x000fea0003800000 */
.L_x_8978:
[----:B------:R-:W-:Y:S05]  /*c520*/  BRA `(.L_x_8980) ;  /* 0xffffffd4003c7947 */ /* 0x000fea000383ffff */
.L_x_8926:
[----:B--2---:R2:W3:Y:S02]  /*c530*/  SYNCS.PHASECHK.TRANS64.TRYWAIT P0, [R25+URZ+0x17080], R2 ;  /* 0x01708002190075a7 */ /* 0x0044e4000800017f */
[----:B---3--:R-:W-:Y:S05]  /*c540*/  @!P0 NANOSLEEP.SYNCS 0x989680 ;  /* 0x009896800000895d */ /* 0x008fea0003900000 */
[----:B------:R-:W3:Y:S02]  /*c550*/  @!P0 SYNCS.PHASECHK.TRANS64 P0, [R25+URZ+0x17080], R2 ;  /* 0x01708002190085a7 */ /* 0x000ee4000800007f */
[----:B---3--:R-:W-:Y:S05]  /*c560*/  @!P0 BRA `(.L_x_8926) ;  /* 0xfffffffc00f08947 */ /* 0x008fea000383ffff */
[----:B------:R-:W-:Y:S05]  /*c570*/  BRA `(.L_x_8981) ;  /* 0xffffffd400907947 */ /* 0x000fea000383ffff */
.L_x_8928:
[----:B---3--:R3:W4:Y:S02]  /*c580*/  SYNCS.PHASECHK.TRANS64.TRYWAIT P0, [R25+URZ+0x17040], R2 ;  /* 0x01704002190075a7 */ /* 0x008724000800017f */
[----:B----4-:R-:W-:Y:S05]  /*c590*/  @!P0 NANOSLEEP.SYNCS 0x989680 ;  /* 0x009896800000895d */ /* 0x010fea0003900000 */
[----:B------:R-:W4:Y:S02]  /*c5a0*/  @!P0 SYNCS.PHASECHK.TRANS64 P0, [R25+URZ+0x17040], R2 ;  /* 0x01704002190085a7 */ /* 0x000f24000800007f */
[----:B----4-:R-:W-:Y:S05]  /*c5b0*/  @!P0 BRA `(.L_x_8928) ;  /* 0xfffffffc00f08947 */ /* 0x010fea000383ffff */
[----:B------:R-:W-:Y:S05]  /*c5c0*/  BRA `(.L_x_8982) ;  /* 0xffffffd800047947 */ /* 0x000fea000383ffff */
.L_x_8931:
[----:B------:R-:W-:Y:S01]  /*c5d0*/  IMAD.MOV.U32 R13, RZ, RZ, R5 ;  /* 0x000000ffff0d7224 */ /* 0x000fe200078e0005 */
[----:B------:R-:W-:Y:S01]  /*c5e0*/  MOV R11, 0x1e1f ;  /* 0x00001e1f000b7802 */ /* 0x000fe20000000f00 */
[----:B------:R-:W-:Y:S02]  /*c5f0*/  IMAD.MOV.U32 R12, RZ, RZ, RZ ;  /* 0x000000ffff0c7224 */ /* 0x000fe400078e00ff */
[----:B------:R-:W-:Y:S02]  /*c600*/  IMAD.MOV.U32 R15, RZ, RZ, -0x1 ;  /* 0xffffffffff0f7424 */ /* 0x000fe400078e00ff */
[----:B------:R-:W-:-:S07]  /*c610*/  IMAD R9, R20, 0xc0, R9 ;  /* 0x000000c014097824 */ /* 0x000fce00078e0209 */
[----:B------:R-:W-:Y:S05]  /*c620*/  WARPSYNC.COLLECTIVE R15, `(.L_x_8983) ;  /* 0x000000000f087348 */ /* 0x000fea0003c00000 */
[----:B------:R0:W1:Y:S02]  /*c630*/  SHFL.IDX P6, R14, R13, R12, R11 ;  /* 0x0000000c0d0e7389 */ /* 0x00006400000c000b */
[----:B01----:R-:W-:Y:S01]  /*c640*/  ENDCOLLECTIVE ;  /* 0x000000000000791b */ /* 0x003fe20003800000 */
.L_x_8983:
[----:B------:R-:W-:Y:S02]  /*c650*/  IMAD.MOV.U32 R13, RZ, RZ, R4 ;  /* 0x000000ffff0d7224 */ /* 0x000fe400078e0004 */
[----:B------:R-:W-:-:S07]  /*c660*/  IMAD.MOV.U32 R2, RZ, RZ, R14 ;  /* 0x000000ffff027224 */ /* 0x000fce00078e000e */
[----:B------:R-:W-:Y:S05]  /*c670*/  WARPSYNC.COLLECTIVE R15, `(.L_x_8984) ;  /* 0x000000000f087348 */ /* 0x000fea0003c00000 */
[----:B------:R0:W1:Y:S02]  /*c680*/  SHFL.IDX P6, R14, R13, R12, R11 ;  /* 0x0000000c0d0e7389 */ /* 0x00006400000c000b */
[----:B01----:R-:W-:Y:S01]  /*c690*/  ENDCOLLECTIVE ;  /* 0x000000000000791b */ /* 0x003fe20003800000 */
.L_x_8984:
        /* <DEDUP_REMOVED lines=10> */
.L_x_8985:
[----:B------:R-:W-:-:S05]  /*c740*/  @!P3 IADD3 R20, P4, R6, R3, RZ ;  /* 0x000000030614b210 */ /* 0x000fca0007f9e0ff */
[----:B------:R-:W-:Y:S02]  /*c750*/  @!P3 IMAD.X R3, RZ, RZ, R2, P4 ;  /* 0x000000ffff03b224 */ /* 0x000fe400020e0602 */
[----:B------:R-:W-:Y:S01]  /*c760*/  @!P3 IMAD.MOV.U32 R2, RZ, RZ, R20 ;  /* 0x000000ffff02b224 */ /* 0x000fe200078e0014 */
[----:B------:R-:W-:-:S04]  /*c770*/  MOV R13, R4 ;  /* 0x00000004000d7202 */ /* 0x000fc80000000f00 */
[----:B------:R-:W-:Y:S01]  /*c780*/  @!PT LDS RZ, [RZ] ;  /* 0x00000000fffff984 */ /* 0x000fe20000000800 */
[----:B------:R-:W-:Y:S01]  /*c790*/  @!PT LDS RZ, [RZ] ;  /* 0x00000000fffff984 */ /* 0x000fe20000000800 */
[----:B------:R-:W-:Y:S01]  /*c7a0*/  @!PT LDS RZ, [RZ] ;  /* 0x00000000fffff984 */ /* 0x000fe20000000800 */
[----:B------:R0:W-:Y:S04]  /*c7b0*/  @!P3 LDGSTS.E.BYPASS.LTC128B.128 [R21+0xc400], desc[UR44][R2.64], !P2 ;  /* 0x0c4000000215bfae */ /* 0x0001e8000d101d6c */
[----:B------:R0:W-:Y:S04]  /*c7c0*/  @!P3 LDGSTS.E.BYPASS.LTC128B.128 [R21+0xdc00], desc[UR44][R2.64+0x20], !P0 ;  /* 0x0dc000200215bfae */ /* 0x0001e8000c101d6c */
[----:B------:R0:W-:Y:S01]  /*c7d0*/  @!P3 LDGSTS.E.BYPASS.LTC128B.128 [R21+0xf400], desc[UR44][R2.64+0x40], !P1 ;  /* 0x0f4000400215bfae */ /* 0x0001e2000c901d6c */
[----:B------:R-:W-:-:S07]  /*c7e0*/  IMAD.MOV.U32 R17, RZ, RZ, R14 ;  /* 0x000000ffff117224 */ /* 0x000fce00078e000e */
[----:B0-----:R-:W-:Y:S05]  /*c7f0*/  WARPSYNC.COLLECTIVE R15, `(.L_x_8986) ;  /* 0x000000000f087348 */ /* 0x001fea0003c00000 */
[----:B------:R1:W2:Y:S02]  /*c800*/  SHFL.IDX P6, R14, R13, R12, R11 ;  /* 0x0000000c0d0e7389 */ /* 0x0002a400000c000b */
[----:B012---:R-:W-:Y:S01]  /*c810*/  ENDCOLLECTIVE ;  /* 0x000000000000791b */ /* 0x007fe20003800000 */
.L_x_8986:
[----:B------:R-:W-:-:S05]  /*c820*/  VIADD R3, R9, 0x40 ;  /* 0x0000004009037836 */ /* 0x000fca0000000000 */
[----:B------:R-:W-:Y:S01]  /*c830*/  ISETP.GE.AND P4, PT, R3, R10, PT ;  /* 0x0000000a0300720c */ /* 0x000fe20003f86270 */
[----:B------:R-:W-:Y:S02]  /*c840*/  IMAD.MOV.U32 R13, RZ, RZ, R8 ;  /* 0x000000ffff0d7224 */ /* 0x000fe400078e0008 */
[----:B------:R-:W-:-:S10]  /*c850*/  IMAD.MOV.U32 R12, RZ, RZ, RZ ;  /* 0x000000ffff0c7224 */ /* 0x000fd400078e00ff */
[----:B------:R-:W-:Y:S01]  /*c860*/  @!P4 IADD3 R14, P3, R6, R14, RZ ;  /* 0x0000000e060ec210 */ /* 0x000fe20007f7e0ff */
[----:B------:R-:W-:-:S04]  /*c870*/  @!P4 VIADD R5, R0, UR38 ;  /* 0x000000260005cc36 */ /* 0x000fc80008000000 */
[----:B------:R-:W-:-:S08]  /*c880*/  @!P4 IMAD.MOV.U32 R2, RZ, RZ, R14 ;  /* 0x000000ffff02c224 */ /* 0x000fd000078e000e */
[----:B------:R-:W-:Y:S05]  /*c890*/  WARPSYNC.COLLECTIVE R15, `(.L_x_8987) ;  /* 0x000000000f087348 */ /* 0x000fea0003c00000 */
[----:B------:R0:W1:Y:S02]  /*c8a0*/  SHFL.IDX P6, R14, R13, R12, R11 ;  /* 0x0000000c0d0e7389 */ /* 0x00006400000c000b */
[----:B01----:R-:W-:Y:S01]  /*c8b0*/  ENDCOLLECTIVE ;  /* 0x000000000000791b */ /* 0x003fe20003800000 */
.L_x_8987:
[----:B------:R-:W-:-:S04]  /*c8c0*/  @!P4 IMAD.X R17, RZ, RZ, R17, P3 ;  /* 0x000000ffff11c224 */ /* 0x000fc800018e0611 */
[----:B------:R-:W-:-:S05]  /*c8d0*/  @!P4 IMAD.MOV.U32 R3, RZ, RZ, R17 ;  /* 0x000000ffff03c224 */ /* 0x000fca00078e0011 */
[----:B------:R-:W-:Y:S01]  /*c8e0*/  @!PT LDS RZ, [RZ] ;  /* 0x00000000fffff984 */ /* 0x000fe20000000800 */
[----:B------:R-:W-:Y:S01]  /*c8f0*/  @!PT LDS RZ, [RZ] ;  /* 0x00000000fffff984 */ /* 0x000fe20000000800 */
[----:B------:R-:W-:Y:S01]  /*c900*/  @!PT LDS RZ, [RZ] ;  /* 0x00000000fffff984 */ /* 0x000fe20000000800 */
[----:B------:R0:W-:Y:S01]  /*c910*/  @!P4 LDGSTS.E.BYPASS.LTC128B.128 [R5+0xcc00], desc[UR44][R2.64], !P2 ;  /* 0x0cc000000205cfae */ /* 0x0001e2000d101d6c */
[----:B------:R-:W-:-:S03]  /*c920*/  IMAD.MOV.U32 R13, RZ, RZ, R7 ;  /* 0x000000ffff0d7224 */ /* 0x000fc600078e0007 */
[----:B------:R0:W-:Y:S04]  /*c930*/  @!P4 LDGSTS.E.BYPASS.LTC128B.128 [R5+0xe400], desc[UR44][R2.64+0x20], !P0 ;  /* 0x0e4000200205cfae */ /* 0x0001e8000c101d6c */
[----:B------:R0:W-:Y:S01]  /*c940*/  @!P4 LDGSTS.E.BYPASS.LTC128B.128 [R5+0xfc00], desc[UR44][R2.64+0x40], !P1 ;  /* 0x0fc000400205cfae */ /* 0x0001e2000c901d6c */
[----:B------:R-:W-:-:S07]  /*c950*/  IMAD.MOV.U32 R8, RZ, RZ, R14 ;  /* 0x000000ffff087224 */ /* 0x000fce00078e000e */
[----:B0-----:R-:W-:Y:S05]  /*c960*/  WARPSYNC.COLLECTIVE R15, `(.L_x_8988) ;  /* 0x000000000f087348 */ /* 0x001fea0003c00000 */
[----:B------:R1:W2:Y:S02]  /*c970*/  SHFL.IDX P6, R14, R13, R12, R11 ;  /* 0x0000000c0d0e7389 */ /* 0x0002a400000c000b */
[----:B012---:R-:W-:Y:S01]  /*c980*/  ENDCOLLECTIVE ;  /* 0x000000000000791b */ /* 0x007fe20003800000 */
.L_x_8988:
[----:B------:R-:W-:Y:S05]  /*c990*/  BRA `(.L_x_8989) ;  /* 0xffffffdc00a47947 */ /* 0x000fea000383ffff */
.L_x_8934:
[----:B---3--:R3:W4:Y:S02]  /*c9a0*/  SYNCS.PHASECHK.TRANS64.TRYWAIT P0, [R25+URZ+0x17020], R4 ;  /* 0x01702004190075a7 */ /* 0x008724000800017f */
[----:B----4-:R-:W-:Y:S05]  /*c9b0*/  @!P0 NANOSLEEP.SYNCS 0x989680 ;  /* 0x009896800000895d */ /* 0x010fea0003900000 */
[----:B------:R-:W4:Y:S02]  /*c9c0*/  @!P0 SYNCS.PHASECHK.TRANS64 P0, [R25+URZ+0x17020], R4 ;  /* 0x01702004190085a7 */ /* 0x000f24000800007f */
[----:B----4-:R-:W-:Y:S05]  /*c9d0*/  @!P0 BRA `(.L_x_8934) ;  /* 0xfffffffc00f08947 */ /* 0x010fea000383ffff */
[----:B------:R-:W-:Y:S05]  /*c9e0*/  BRA `(.L_x_8990) ;  /* 0xffffffdc00ec7947 */ /* 0x000fea000383ffff */
.L_x_8939:
[----:B-1----:R1:W2:Y:S02]  /*c9f0*/  SYNCS.PHASECHK.TRANS64.TRYWAIT P0, [R6+URZ+0x17080], R3 ;  /* 0x01708003060075a7 */ /* 0x0022a4000800017f */
[----:B--2---:R-:W-:Y:S05]  /*ca00*/  @!P0 NANOSLEEP.SYNCS 0x989680 ;  /* 0x009896800000895d */ /* 0x004fea0003900000 */
[----:B------:R-:W2:Y:S02]  /*ca10*/  @!P0 SYNCS.PHASECHK.TRANS64 P0, [R6+URZ+0x17080], R3 ;  /* 0x01708003060085a7 */ /* 0x000ea4000800007f */
[----:B--2---:R-:W-:Y:S05]  /*ca20*/  @!P0 BRA `(.L_x_8939) ;  /* 0xfffffffc00f08947 */ /* 0x004fea000383ffff */
[----:B------:R-:W-:Y:S05]  /*ca30*/  BRA `(.L_x_8991) ;  /* 0xffffffe0009c7947 */ /* 0x000fea000383ffff */
.L_x_8945:
[----:B--2---:R2:W3:Y:S02]  /*ca40*/  SYNCS.PHASECHK.TRANS64.TRYWAIT P0, [R6+URZ+0x17040], R3 ;  /* 0x01704003060075a7 */ /* 0x0044e4000800017f */
[----:B---3--:R-:W-:Y:S05]  /*ca50*/  @!P0 NANOSLEEP.SYNCS 0x989680 ;  /* 0x009896800000895d */ /* 0x008fea0003900000 */
[----:B------:R-:W3:Y:S02]  /*ca60*/  @!P0 SYNCS.PHASECHK.TRANS64 P0, [R6+URZ+0x17040], R3 ;  /* 0x01704003060085a7 */ /* 0x000ee4000800007f */
[----:B---3--:R-:W-:Y:S05]  /*ca70*/  @!P0 BRA `(.L_x_8945) ;  /* 0xfffffffc00f08947 */ /* 0x008fea000383ffff */
[----:B------:R-:W-:Y:S05]  /*ca80*/  BRA `(.L_x_8992) ;  /* 0xffffffe4007c7947 */ /* 0x000fea000383ffff */
.L_x_8952:
[----:B--2---:R2:W3:Y:S02]  /*ca90*/  SYNCS.PHASECHK.TRANS64.TRYWAIT P0, [R3+URZ+0x17070], R2 ;  /* 0x01707002030075a7 */ /* 0x0044e4000800017f */
[----:B---3--:R-:W-:Y:S05]  /*caa0*/  @!P0 NANOSLEEP.SYNCS 0x989680 ;  /* 0x009896800000895d */ /* 0x008fea0003900000 */
[----:B------:R-:W3:Y:S02]  /*cab0*/  @!P0 SYNCS.PHASECHK.TRANS64 P0, [R3+URZ+0x17070], R2 ;  /* 0x01707002030085a7 */ /* 0x000ee4000800007f */
[----:B---3--:R-:W-:Y:S05]  /*cac0*/  @!P0 BRA `(.L_x_8952) ;  /* 0xfffffffc00f08947 */ /* 0x008fea000383ffff */
[----:B------:R-:W-:Y:S05]  /*cad0*/  BRA `(.L_x_8993) ;  /* 0xffffffe8006c7947 */ /* 0x000fea000383ffff */
.L_x_8954:
[----:B--2---:R2:W3:Y:S02]  /*cae0*/  SYNCS.PHASECHK.TRANS64.TRYWAIT P0, [R3+URZ+0x17060], R4 ;  /* 0x01706004030075a7 */ /* 0x0044e4000800017f */
[----:B---3--:R-:W-:Y:S05]  /*caf0*/  @!P0 NANOSLEEP.SYNCS 0x989680 ;  /* 0x009896800000895d */ /* 0x008fea0003900000 */
[----:B------:R-:W3:Y:S02]  /*cb00*/  @!P0 SYNCS.PHASECHK.TRANS64 P0, [R3+URZ+0x17060], R4 ;  /* 0x01706004030085a7 */ /* 0x000ee4000800007f */
[----:B---3--:R-:W-:Y:S05]  /*cb10*/  @!P0 BRA `(.L_x_8954) ;  /* 0xfffffffc00f08947 */ /* 0x008fea000383ffff */
[----:B------:R-:W-:Y:S05]  /*cb20*/  BRA `(.L_x_8994) ;  /* 0xffffffe800707947 */ /* 0x000fea000383ffff */
.L_x_8960:
[----:B0-----:R0:W1:Y:S02]  /*cb30*/  SYNCS.PHASECHK.TRANS64.TRYWAIT P0, [R2+URZ+0x17070], R3 ;  /* 0x01707003020075a7 */ /* 0x001064000800017f */
[----:B-1----:R-:W-:Y:S05]  /*cb40*/  @!P0 NANOSLEEP.SYNCS 0x989680 ;  /* 0x009896800000895d */ /* 0x002fea0003900000 */
[----:B------:R-:W1:Y:S02]  /*cb50*/  @!P0 SYNCS.PHASECHK.TRANS64 P0, [R2+URZ+0x17070], R3 ;  /* 0x01707003020085a7 */ /* 0x000e64000800007f */
[----:B-1----:R-:W-:Y:S05]  /*cb60*/  @!P0 BRA `(.L_x_8960) ;  /* 0xfffffffc00f08947 */ /* 0x002fea000383ffff */
[----:B------:R-:W-:Y:S05]  /*cb70*/  BRA `(.L_x_8995) ;  /* 0xffffffec00a07947 */ /* 0x000fea000383ffff */
.L_x_8962:
[----:B0-----:R0:W1:Y:S02]  /*cb80*/  SYNCS.PHASECHK.TRANS64.TRYWAIT P0, [R2+URZ+0x17060], R5 ;  /* 0x01706005020075a7 */ /* 0x001064000800017f */
[----:B-1----:R-:W-:Y:S05]  /*cb90*/  @!P0 NANOSLEEP.SYNCS 0x989680 ;  /* 0x009896800000895d */ /* 0x002fea0003900000 */
[----:B------:R-:W1:Y:S02]  /*cba0*/  @!P0 SYNCS.PHASECHK.TRANS64 P0, [R2+URZ+0x17060], R5 ;  /* 0x01706005020085a7 */ /* 0x000e64000800007f */
[----:B-1----:R-:W-:Y:S05]  /*cbb0*/  @!P0 BRA `(.L_x_8962) ;  /* 0xfffffffc00f08947 */ /* 0x002fea000383ffff */
[----:B------:R-:W-:Y:S05]  /*cbc0*/  BRA `(.L_x_8996) ;  /* 0xffffffec00b87947 */ /* 0x000fea000383ffff */
.L_x_8964:
[----:B-1----:R1:W2:Y:S02]  /*cbd0*/  SYNCS.PHASECHK.TRANS64.TRYWAIT P0, [R7+URZ+0x17020], R2 ;  /* 0x01702002070075a7 */ /* 0x0022a4000800017f */
[----:B--2---:R-:W-:Y:S05]  /*cbe0*/  @!P0 NANOSLEEP.SYNCS 0x989680 ;  /* 0x009896800000895d */ /* 0x004fea0003900000 */
[----:B------:R-:W2:Y:S02]  /*cbf0*/  @!P0 SYNCS.PHASECHK.TRANS64 P0, [R7+URZ+0x17020], R2 ;  /* 0x01702002070085a7 */ /* 0x000ea4000800007f */
[----:B--2---:R-:W-:Y:S05]  /*cc00*/  @!P0 BRA `(.L_x_8964) ;  /* 0xfffffffc00f08947 */ /* 0x004fea000383ffff */
[----:B------:R-:W-:Y:S05]  /*cc10*/  BRA `(.L_x_8997) ;  /* 0xfffffff000d07947 */ /* 0x000fea000383ffff */
.L_x_8966:
[----:B0-----:R0:W1:Y:S02]  /*cc20*/  SYNCS.PHASECHK.TRANS64.TRYWAIT P1, [R5+URZ], R4 ;  /* 0x00000004050075a7 */ /* 0x001064000802017f */
[----:B-1----:R-:W-:Y:S05]  /*cc30*/  @!P1 NANOSLEEP.SYNCS 0x989680 ;  /* 0x009896800000995d */ /* 0x002fea0003900000 */
[----:B------:R-:W1:Y:S02]  /*cc40*/  @!P1 SYNCS.PHASECHK.TRANS64 P1, [R5+URZ], R4 ;  /* 0x00000004050095a7 */ /* 0x000e64000802007f */
[----:B-1----:R-:W-:Y:S05]  /*cc50*/  @!P1 BRA `(.L_x_8966) ;  /* 0xfffffffc00f09947 */ /* 0x002fea000383ffff */
[----:B------:R-:W-:Y:S05]  /*cc60*/  BRA `(.L_x_8998) ;  /* 0xfffffff400207947 */ /* 0x000fea000383ffff */
.L_x_8967:
[----:B-1----:R1:W2:Y:S02]  /*cc70*/  SYNCS.PHASECHK.TRANS64.TRYWAIT P1, [R3+URZ], R2 ;  /* 0x00000002030075a7 */ /* 0x0022a4000802017f */
[----:B--2---:R-:W-:Y:S05]  /*cc80*/  @!P1 NANOSLEEP.SYNCS 0x989680 ;  /* 0x009896800000995d */ /* 0x004fea0003900000 */
[----:B------:R-:W2:Y:S02]  /*cc90*/  @!P1 SYNCS.PHASECHK.TRANS64 P1, [R3+URZ], R2 ;  /* 0x00000002030095a7 */ /* 0x000ea4000802007f */
[----:B--2---:R-:W-:Y:S05]  /*cca0*/  @!P1 BRA `(.L_x_8967) ;  /* 0xfffffffc00f09947 */ /* 0x004fea000383ffff */
[----:B------:R-:W-:Y:S05]  /*ccb0*/  BRA `(.L_x_8999) ;  /* 0xfffffff400147947 */ /* 0x000fea000383ffff */
.L_x_8969:
[----:B-1----:R1:W2:Y:S02]  /*ccc0*/  SYNCS.PHASECHK.TRANS64.TRYWAIT P1, [R3+URZ+0x17060], R4 ;  /* 0x01706004030075a7 */ /* 0x0022a4000802017f */
[----:B--2---:R-:W-:Y:S05]  /*ccd0*/  @!P1 NANOSLEEP.SYNCS 0x989680 ;  /* 0x009896800000995d */ /* 0x004fea0003900000 */
[----:B------:R-:W2:Y:S02]  /*cce0*/  @!P1 SYNCS.PHASECHK.TRANS64 P1, [R3+URZ+0x17060], R4 ;  /* 0x01706004030095a7 */ /* 0x000ea4000802007f */
[----:B--2---:R-:W-:Y:S05]  /*ccf0*/  @!P1 BRA `(.L_x_8969) ;  /* 0xfffffffc00f09947 */ /* 0x004fea000383ffff */
[----:B------:R-:W-:Y:S05]  /*cd00*/  BRA `(.L_x_9000) ;  /* 0xfffffff400147947 */ /* 0x000fea000383ffff */
.L_x_8971:
[----:B0-----:R0:W2:Y:S02]  /*cd10*/  SYNCS.PHASECHK.TRANS64.TRYWAIT P1, [R5+URZ+0x17060], R2 ;  /* 0x01706002050075a7 */ /* 0x0010a4000802017f */
[----:B--2---:R-:W-:Y:S05]  /*cd20*/  @!P1 NANOSLEEP.SYNCS 0x989680 ;  /* 0x009896800000995d */ /* 0x004fea0003900000 */
[----:B------:R-:W2:Y:S02]  /*cd30*/  @!P1 SYNCS.PHASECHK.TRANS64 P1, [R5+URZ+0x17060], R2 ;  /* 0x01706002050095a7 */ /* 0x000ea4000802007f */
[----:B--2---:R-:W-:Y:S05]  /*cd40*/  @!P1 BRA `(.L_x_8971) ;  /* 0xfffffffc00f09947 */ /* 0x004fea000383ffff */
[----:B------:R-:W-:Y:S05]  /*cd50*/  BRA `(.L_x_9001) ;  /* 0xfffffff400147947 */ /* 0x000fea000383ffff */
.L_x_8973:
[----:B--2---:R2:W3:Y:S02]  /*cd60*/  SYNCS.PHASECHK.TRANS64.TRYWAIT P0, [R3+URZ+0x17080], R4 ;  /* 0x01708004030075a7 */ /* 0x0044e4000800017f */
[----:B---3--:R-:W-:Y:S05]  /*cd70*/  @!P0 NANOSLEEP.SYNCS 0x989680 ;  /* 0x009896800000895d */ /* 0x008fea0003900000 */
[----:B------:R-:W3:Y:S02]  /*cd80*/  @!P0 SYNCS.PHASECHK.TRANS64 P0, [R3+URZ+0x17080], R4 ;  /* 0x01708004030085a7 */ /* 0x000ee4000800007f */
[----:B---3--:R-:W-:Y:S05]  /*cd90*/  @!P0 BRA `(.L_x_8973) ;  /* 0xfffffffc00f08947 */ /* 0x008fea000383ffff */
[----:B------:R-:W-:Y:S05]  /*cda0*/  BRA `(.L_x_8974) ;  /* 0xfffffff400107947 */ /* 0x000fea000383ffff */
.L_x_9002:
        /* <DEDUP_REMOVED lines=13> */
.L_x_13365:


//--------------------- .text._ZN7cutlass13device_kernelIN5flash11enable_sm90INS1_16FlashAttnFwdSm90INS1_25CollectiveMainloopFwdSm90ILi2EN4cute5tupleIJNS5_1CILi1EEES8_S8_EEENS6_IJNS7_ILi192EEENS7_ILi128EEENS7_ILi96EEEEEELi96ENS_12float_e4m3_tEfNS_4arch4Sm90ELb0ELb0ELb1ELb1ELb0ELb0ELb0ELb1ELb1ELb1ELb1ELb0EEENS1_21CollectiveEpilogueFwdINS6_IJSA_SC_SB_EEES9_NS_10bfloat16_tESG_Li384ELb1ELb1ELb1ELb1EEENS1_36VarlenDynamicPersistentTileSchedulerILi192ELi128ELi384ELi128ELb1ELb1ELb1ELb0ELb1ELb1EEEEEEEEEvNT_6ParamsE --------------------------
	.section	.text._ZN7cutlass13device_kernelIN5flash11enable_sm90INS1_16FlashAttnFwdSm90INS1_25CollectiveMainloopFwdSm90ILi2EN4cute5tupleIJNS5_1CILi1EEES8_S8_EEENS6_IJNS7_ILi192EEENS7_ILi128EEENS7_ILi96EEEEEELi96ENS_12float_e4m3_tEfNS_4arch4Sm90ELb0ELb0ELb1ELb1ELb0ELb0ELb0ELb1ELb1ELb1ELb1ELb0EEENS1_21CollectiveEpilogueFwdINS6_IJSA_SC_SB_EEES9_NS_10bfloat16_tESG_Li384ELb1ELb1ELb1ELb1EEENS1_36VarlenDynamicPersistentTileSchedulerILi192ELi128ELi384ELi128ELb1ELb1ELb1ELb0ELb1ELb1EEEEEEEEEvNT_6ParamsE,"ax",@progbits
	.align	128
.text._ZN7cutlass13device_kernelIN5flash11enable_sm90INS1_16FlashAttnFwdSm90INS1_25CollectiveMainloopFwdSm90ILi2EN4cute5tupleIJNS5_1CILi1EEES8_S8_EEENS6_IJNS7_ILi192EEENS7_ILi128EEENS7_ILi96EEEEEELi96ENS_12float_e4m3_tEfNS_4arch4Sm90ELb0ELb0ELb1ELb1ELb0ELb0ELb0ELb1ELb1ELb1ELb1ELb0EEENS1_21CollectiveEpilogueFwdINS6_IJSA_SC_SB_EEES9_NS_10bfloat16_tESG_Li384ELb1ELb1ELb1ELb1EEENS1_36VarlenDynamicPersistentTileSchedulerILi192ELi128ELi384ELi128ELb1ELb1ELb1ELb0ELb1ELb1EEEEEEEEEvNT_6ParamsE:
        .type           _ZN7cutlass13device_kernelIN5flash11enable_sm90INS1_16FlashAttnFwdSm90INS1_25CollectiveMainloopFwdSm90ILi2EN4cute5tupleIJNS5_1CILi1EEES8_S8_EEENS6_IJNS7_ILi192EEENS7_ILi128EEENS7_ILi96EEEEEELi96ENS_12float_e4m3_tEfNS_4arch4Sm90ELb0ELb0ELb1ELb1ELb0ELb0ELb0ELb1ELb1ELb1ELb1ELb0EEENS1_21CollectiveEpilogueFwdINS6_IJSA_SC_SB_EEES9_NS_10bfloat16_tESG_Li384ELb1ELb1ELb1ELb1EEENS1_36VarlenDynamicPersistentTileSchedulerILi192ELi128ELi384ELi128ELb1ELb1ELb1ELb0ELb1ELb1EEEEEEEEEvNT_6ParamsE,@function
        .size           _ZN7cutlass13device_kernelIN5flash11enable_sm90INS1_16FlashAttnFwdSm90INS1_25CollectiveMainloopFwdSm90ILi2EN4cute5tupleIJNS5_1CILi1EEES8_S8_EEENS6_IJNS7_ILi192EEENS7_ILi128EEENS7_ILi96EEEEEELi96ENS_12float_e4m3_tEfNS_4arch4Sm90ELb0ELb0ELb1ELb1ELb0ELb0ELb0ELb1ELb1ELb1ELb1ELb0EEENS1_21CollectiveEpilogueFwdINS6_IJSA_SC_SB_EEES9_NS_10bfloat16_tESG_Li384ELb1ELb1ELb1ELb1EEENS1_36VarlenDynamicPersistentTileSchedulerILi192ELi128ELi384ELi128ELb1ELb1ELb1ELb0ELb1ELb1EEEEEEEEEvNT_6ParamsE,(.L_x_13366 - _ZN7cutlass13device_kernelIN5flash11enable_sm90INS1_16FlashAttnFwdSm90INS1_25CollectiveMainloopFwdSm90ILi2EN4cute5tupleIJNS5_1CILi1EEES8_S8_EEENS6_IJNS7_ILi192EEENS7_ILi128EEENS7_ILi96EEEEEELi96ENS_12float_e4m3_tEfNS_4arch4Sm90ELb0ELb0ELb1ELb1ELb0ELb0ELb0ELb1ELb1ELb1ELb1ELb0EEENS1_21CollectiveEpilogueFwdINS6_IJSA_SC_SB_EEES9_NS_10bfloat16_tESG_Li384ELb1ELb1ELb1ELb1EEENS1_36VarlenDynamicPersistentTileSchedulerILi192ELi128ELi384ELi128ELb1ELb1ELb1ELb0ELb1ELb1EEEEEEEEEvNT_6ParamsE)
        .other          _ZN7cutlass13device_kernelIN5flash11enable_sm90INS1_16FlashAttnFwdSm90INS1_25CollectiveMainloopFwdSm90ILi2EN4cute5tupleIJNS5_1CILi1EEES8_S8_EEENS6_IJNS7_ILi192EEENS7_ILi128EEENS7_ILi96EEEEEELi96ENS_12float_e4m3_tEfNS_4arch4Sm90ELb0ELb0ELb1ELb1ELb0ELb0ELb0ELb1ELb1ELb1ELb1ELb0EEENS1_21CollectiveEpilogueFwdINS6_IJSA_SC_SB_EEES9_NS_10bfloat16_tESG_Li384ELb1ELb1ELb1ELb1EEENS1_36VarlenDynamicPersistentTileSchedulerILi192ELi128ELi384ELi128ELb1ELb1ELb1ELb0ELb1ELb1EEEEEEEEEvNT_6ParamsE,@"STO_CUDA_ENTRY STV_DEFAULT"
_ZN7cutlass13device_kernelIN5flash11enable_sm90INS1_16FlashAttnFwdSm90INS1_25CollectiveMainloopFwdSm90ILi2EN4cute5tupleIJNS5_1CILi1EEES8_S8_EEENS6_IJNS7_ILi192EEENS7_ILi128EEENS7_ILi96EEEEEELi96ENS_12float_e4m3_tEfNS_4arch4Sm90ELb0ELb0ELb1ELb1ELb0ELb0ELb0ELb1ELb1ELb1ELb1ELb0EEENS1_21CollectiveEpilogueFwdINS6_IJSA_SC_SB_EEES9_NS_10bfloat16_tESG_Li384ELb1ELb1ELb1ELb1EEENS1_36VarlenDynamicPersistentTileSchedulerILi192ELi128ELi384ELi128ELb1ELb1ELb1ELb0ELb1ELb1EEEEEEEEEvNT_6ParamsE:
[----:B------:R-:W0:Y:S02]  /*0000*/  LDC R1, c[0x0][0x28] ;  /* 0x00000a00ff017b82 */ /* 0x000e240000000800 */
[----:B0-----:R-:W-:Y:S01]  /*0010*/  VIADD R1, R1, 0xffffffd0 ;  /* 0xffffffd001017836 */ /* 0x001fe20000000000 */
[----:B------:R-:W0:Y:S01]  /*0020*/  S2R R3, SR_TID.X ;  /* 0x0000000000037919 */ /* 0x000e220000002100 */
[----:B------:R-:W-:Y:S01]  /*0030*/  ELECT P0, URZ, PT ;  /* 0x00000000003f782f */ /* 0x000fe20003800000 */
[----:B------:R-:W-:Y:S01]  /*0040*/  BSSY B0, `(.L_x_9003) ;  /* 0x000000e000007945 */ /* 0x000fe20003800000 */
[----:B0-----:R-:W-:-:S05]  /*0050*/  SHF.R.U32.HI R0, RZ, 0x5, R3 ;  /* 0x00000005ff007819 */ /* 0x001fca0000011603 */
[----:B------:R-:W0:Y:S02]  /*0060*/  SHFL.IDX PT, R2, R0, RZ, 0x1f ;  /* 0x00001fff00027589 */ /* 0x000e2400000e0000 */
[----:B0-----:R-:W-:Y:S02]  /*0070*/  ISETP.EQ.AND P0, PT, R2, RZ, P0 ;  /* 0x000000ff0200720c */ /* 0x001fe40000702270 */
[----:B------:R-:W-:-:S11]  /*0080*/  SHF.R.U32.HI R2, RZ, 0x7, R3 ;  /* 0x00000007ff027819 */ /* 0x000fd60000011603 */
        /* <DEDUP_REMOVED lines=9> */
.L_x_9004:
[----:B------:R-:W-:Y:S05]  /*0120*/  BSYNC B0 ;  /* 0x0000000000007941 */ /* 0x000fea0003800000 */
.L_x_9003:
        /* <DEDUP_REMOVED lines=41> */
.L_x_9005:
        /* <DEDUP_REMOVED lines=22> */
.L_x_9006:
        /* <DEDUP_REMOVED lines=18> */
.L_x_9007:
        /* <DEDUP_REMOVED lines=22> */
.L_x_9008:
        /* <DEDUP_REMOVED lines=22> */
.L_x_9009:
[----:B------:R-:W-:Y:S01]  /*0900*/  PLOP3.LUT P0, PT, PT, PT, UP0, 0x80, 0x0 ;  /* 0x000000000000781c */ /* 0x000fe20003f0f008 */
[----:B------:R-:W-:Y:S01]  /*0910*/  UMOV UR40, 0x1 ;  /* 0x0000000100287882 */ /* 0x000fe20000000000 */
[----:B------:R-:W-:Y:S01]  /*0920*/  NOP ;  /* 0x0000000000007918 */ /* 0x000fe20000000000 */
[----:B------:R-:W-:Y:S01]  /*0930*/  USEL UR40, UR40, 0x2, !UP0 ;  /* 0x0000000228287887 */ /* 0x000fe2000c000000 */
[----:B------:R-:W-:Y:S01]  /*0940*/  ULDC.64 UR52, c[0x0][0x208] ;  /* 0x0000820000347ab9 */ /* 0x000fe20000000a00 */
[----:B012-4-:R-:W-:Y:S08]  /*0950*/  BAR.SYNC.DEFER_BLOCKING 0x0 ;  /* 0x0000000000007b1d */ /* 0x017ff00000010000 */
[----:B------:R-:W-:Y:S05]  /*0960*/  @!P0 BRA `(.L_x_9010) ;  /* 0x0000009c00b08947 */ /* 0x000fea0003800000 */
.L_x_9011:
[----:B------:R-:W-:-:S08]  /*0970*/  NOP ;  /* 0x0000000000007918 */ /* 0x000fd00000000000 */
[----:B------:R-:W0:Y:S02]  /*0980*/  USETMAXREG.TRY_ALLOC.CTAPOOL UP0, 0xa0 ;  /* 0x000000a0000079c8 */ /* 0x000e240008000600 */
[----:B0-----:R-:W-:-:S13]  /*0990*/  PLOP3.LUT P0, PT, PT, PT, UP0, 0x80, 0x0 ;  /* 0x000000000000781c */ /* 0x001fda0003f0f008 */
[----:B------:R-:W-:Y:S05]  /*09a0*/  @!P0 BRA `(.L_x_9011) ;  /* 0xfffffffc00f08947 */ /* 0x000fea000383ffff */
[----:B------:R-:W0:Y:S08]  /*09b0*/  S2UR UR5, SR_CgaCtaId ;  /* 0x00000000000579c3 */ /* 0x000e300000008800 */
[----:B------:R-:W-:Y:S06]  /*09c0*/  BAR.ARV 0x8, 0x200 ;  /* 0x0208000000007b1d */ /* 0x000fec0000002000 */
[----:B------:R-:W-:-:S02]  /*09d0*/  UMOV UR4, 0x400 ;  /* 0x0000040000047882 */ /* 0x000fc40000000000 */
[----:B------:R-:W-:Y:S01]  /*09e0*/  BAR.SYNC.DEFER_BLOCKING 0x5, 0x200 ;  /* 0x0148000000007b1d */ /* 0x000fe20000010000 */
[----:B0-----:R-:W-:-:S09]  /*09f0*/  ULEA UR4, UR5, UR4, 0x18 ;  /* 0x0000000405047291 */ /* 0x001fd2000f8ec03f */
[----:B------:R-:W0:Y:S01]  /*0a00*/  LDS.128 R36, [UR4+0x19cd0] ;  /* 0x019cd004ff247984 */ /* 0x000e220008000c00 */
[----:B------:R-:W-:Y:S01]  /*0a10*/  ULDC UR4, c[0x0][0xc3c] ;  /* 0x00030f0000047ab9 */ /* 0x000fe20000000800 */
[----:B------:R-:W-:Y:S06]  /*0a20*/  BAR.ARV 0x4, 0x200 ;  /* 0x0108000000007b1d */ /* 0x000fec0000002000 */
[----:B0-----:R-:W-:-:S13]  /*0a30*/  ISETP.GE.AND P0, PT, R39, UR4, PT ;  /* 0x0000000427007c0c */ /* 0x001fda000bf06270 */
[----:B------:R-:W-:Y:S05]  /*0a40*/  @P0 EXIT ;  /* 0x000000000000094d */ /* 0x000fea0003800000 */
[----:B------:R-:W0:Y:S01]  /*0a50*/  S2R R0, SR_TID.X ;  /* 0x0000000000007919 */ /* 0x000e220000002100 */
[----:B------:R-:W-:Y:S01]  /*0a60*/  R2UR UR6, R37 ;  /* 0x00000000250672ca */ /* 0x000fe200000e0000 */
[----:B------:R-:W-:Y:S01]  /*0a70*/  ULOP3.LUT UR47, UR40, 0x1, URZ, 0xfc, !UPT ;  /* 0x00000001282f7892 */ /* 0x000fe2000f8efc3f */
[----:B------:R-:W-:Y:S01]  /*0a80*/  R2UR UR5, R38 ;  /* 0x00000000260572ca */ /* 0x000fe200000e0000 */
[----:B------:R-:W-:Y:S01]  /*0a90*/  UMOV UR46, URZ ;  /* 0x0000003f002e7c82 */ /* 0x000fe20008000000 */
[----:B------:R-:W-:Y:S01]  /*0aa0*/  UMOV UR36, URZ ;  /* 0x0000003f00247c82 */ /* 0x000fe20008000000 */
[----:B------:R-:W-:Y:S01]  /*0ab0*/  UMOV UR37, URZ ;  /* 0x0000003f00257c82 */ /* 0x000fe20008000000 */
[----:B0-----:R-:W-:-:S05]  /*0ac0*/  VIADD R12, R0, 0xffffff80 ;  /* 0xffffff80000c7836 */ /* 0x001fca0000000000 */
[----:B------:R-:W-:-:S04]  /*0ad0*/  SHF.R.S32.HI R0, RZ, 0x1f, R12 ;  /* 0x0000001fff007819 */ /* 0x000fc8000001140c */
[CC--:B------:R-:W-:Y:S02]  /*0ae0*/  LEA.HI R2, R0.reuse, R12.reuse, RZ, 0x7 ;  /* 0x0000000c00027211 */ /* 0x0c0fe400078f38ff */
[-C--:B------:R-:W-:Y:S02]  /*0af0*/  LEA.HI R4, R0, R12.reuse, RZ, 0x5 ;  /* 0x0000000c00047211 */ /* 0x080fe400078f28ff */
[----:B------:R-:W-:Y:S02]  /*0b00*/  LOP3.LUT R3, R2, 0xffffff80, RZ, 0xc0, !PT ;  /* 0xffffff8002037812 */ /* 0x000fe400078ec0ff */
[----:B------:R-:W-:Y:S01]  /*0b10*/  SHF.R.S32.HI R13, RZ, 0x7, R2 ;  /* 0x00000007ff0d7819 */ /* 0x000fe20000011402 */
[----:B------:R-:W-:Y:S02]  /*0b20*/  IMAD.SHL.U32 R5, R4, 0x10, RZ ;  /* 0x0000001004057824 */ /* 0x000fe400078e00ff */
[----:B------:R-:W-:Y:S01]  /*0b30*/  IMAD.IADD R11, R12, 0x1, -R3 ;  /* 0x000000010c0b7824 */ /* 0x000fe200078e0a03 */
[----:B------:R-:W-:-:S02]  /*0b40*/  LEA.HI R3, R0, R12, RZ, 0x4 ;  /* 0x0000000c00037211 */ /* 0x000fc400078f20ff */
[----:B------:R-:W-:Y:S02]  /*0b50*/  LEA.HI R0, R0, R12, RZ, 0x2 ;  /* 0x0000000c00007211 */ /* 0x000fe400078f10ff */
[----:B------:R-:W-:Y:S02]  /*0b60*/  SHF.R.S32.HI R7, RZ, 0x1f, R11 ;  /* 0x0000001fff077819 */ /* 0x000fe4000001140b */
[----:B------:R-:W-:Y:S02]  /*0b70*/  SHF.R.S32.HI R4, RZ, 0x4, R3 ;  /* 0x00000004ff047819 */ /* 0x000fe40000011403 */
[----:B------:R-:W-:Y:S02]  /*0b80*/  LEA.HI R8, R7, R11, RZ, 0x2 ;  /* 0x0000000b07087211 */ /* 0x000fe400078f10ff */
[C---:B------:R-:W-:Y:S02]  /*0b90*/  LOP3.LUT R2, R3.reuse, 0x7fffff0, RZ, 0xc0, !PT ;  /* 0x07fffff003027812 */ /* 0x040fe400078ec0ff */
[----:B------:R-:W-:-:S02]  /*0ba0*/  LEA.HI R3, R3, R4, RZ, 0x1 ;  /* 0x0000000403037211 */ /* 0x000fc400078f08ff */
[----:B------:R-:W-:Y:S01]  /*0bb0*/  SHF.R.S32.HI R9, RZ, 0x2, R8 ;  /* 0x00000002ff097819 */ /* 0x000fe20000011408 */
[----:B------:R-:W-:Y:S01]  /*0bc0*/  IMAD.IADD R2, R12, 0x1, -R2 ;  /* 0x000000010c027824 */ /* 0x000fe200078e0a02 */
[----:B------:R-:W-:Y:S02]  /*0bd0*/  SHF.R.S32.HI R6, RZ, 0x1f, R8 ;  /* 0x0000001fff067819 */ /* 0x000fe40000011408 */
[----:B------:R-:W-:Y:S02]  /*0be0*/  LOP3.LUT R3, R3, 0x1ffffffe, RZ, 0xc0, !PT ;  /* 0x1ffffffe03037812 */ /* 0x000fe400078ec0ff */
[----:B------:R-:W-:Y:S01]  /*0bf0*/  LEA.HI R10, R6, R9, RZ, 0x3 ;  /* 0x00000009060a7211 */ /* 0x000fe200078f18ff */
[----:B------:R-:W-:Y:S01]  /*0c00*/  IMAD.HI R6, R13, 0x55555556, RZ ;  /* 0x555555560d067827 */ /* 0x000fe200078e02ff */
[----:B------:R-:W-:Y:S02]  /*0c10*/  LOP3.LUT R5, R5, 0xfffffe00, RZ, 0xc0, !PT ;  /* 0xfffffe0005057812 */ /* 0x000fe400078ec0ff */
[----:B------:R-:W-:Y:S01]  /*0c20*/  LOP3.LUT R10, R10, 0xfffffff8, RZ, 0xc0, !PT ;  /* 0xfffffff80a0a7812 */ /* 0x000fe200078ec0ff */
[----:B------:R-:W-:Y:S01]  /*0c30*/  IMAD.IADD R3, R4, 0x1, -R3 ;  /* 0x0000000104037824 */ /* 0x000fe200078e0a03 */
[----:B------:R-:W-:Y:S01]  /*0c40*/  LOP3.LUT R4, R0, 0xfffffffc, RZ, 0xc0, !PT ;  /* 0xfffffffc00047812 */ /* 0x000fe200078ec0ff */
[----:B------:R-:W-:Y:S01]  /*0c50*/  IMAD R2, R2, 0x20, R5 ;  /* 0x0000002002027824 */ /* 0x000fe200078e0205 */
[----:B------:R-:W-:Y:S01]  /*0c60*/  LEA.HI R7, R7, R11, RZ, 0x5 ;  /* 0x0000000b07077211 */ /* 0x000fe200078f28ff */
[----:B------:R-:W-:Y:S01]  /*0c70*/  IMAD.IADD R10, R9, 0x1, -R10 ;  /* 0x00000001090a7824 */ /* 0x000fe200078e0a0a */
[----:B------:R-:W-:Y:S01]  /*0c80*/  LOP3.LUT R8, R8, 0x7ffffffc, RZ, 0xc0, !PT ;  /* 0x7ffffffc08087812 */ /* 0x000fe200078ec0ff */
[----:B------:R-:W-:Y:S01]  /*0c90*/  IMAD.IADD R9, R12, 0x1, -R4 ;  /* 0x000000010c097824 */ /* 0x000fe200078e0a04 */
[----:B------:R-:W-:Y:S01]  /*0ca0*/  LEA.HI R6, R6, R6, RZ, 0x1 ;  /* 0x0000000606067211 */ /* 0x000fe200078f08ff */
[----:B------:R-:W-:Y:S01]  /*0cb0*/  IMAD R2, R3, 0x8, R2 ;  /* 0x0000000803027824 */ /* 0x000fe200078e0202 */
[----:B------:R-:W-:Y:S01]  /*0cc0*/  SHF.R.S32.HI R7, RZ, 0x5, R7 ;  /* 0x00000005ff077819 */ /* 0x000fe20000011407 */
[----:B------:R-:W-:Y:S01]  /*0cd0*/  IMAD.SHL.U32 R16, R9, 0x8, RZ ;  /* 0x0000000809107824 */ /* 0x000fe200078e00ff */
[----:B------:R-:W-:Y:S01]  /*0ce0*/  SHF.R.S32.HI R0, RZ, 0x2, R0 ;  /* 0x00000002ff007819 */ /* 0x000fe20000011400 */
[----:B------:R-:W-:Y:S01]  /*0cf0*/  IMAD.IADD R8, R11, 0x1, -R8 ;  /* 0x000000010b087824 */ /* 0x000fe200078e0a08 */
[----:B------:R0:W-:Y:S01]  /*0d00*/  STL [R1+0x28], R2 ;  /* 0x0000280201007387 */ /* 0x0001e20000100800 */
[----:B------:R-:W-:-:S02]  /*0d10*/  IMAD R6, R6, -0x3, R13 ;  /* 0xfffffffd06067824 */ /* 0x000fc400078e020d */
[----:B------:R-:W-:Y:S02]  /*0d20*/  IMAD R7, R7, 0x10, R10 ;  /* 0x0000001007077824 */ /* 0x000fe400078e020a */
[C---:B------:R-:W-:Y:S02]  /*0d30*/  VIADD R17, R16.reuse, 0x20 ;  /* 0x0000002010117836 */ /* 0x040fe40000000000 */
[----:B------:R-:W-:Y:S02]  /*0d40*/  VIADD R18, R16, 0x40 ;  /* 0x0000004010127836 */ /* 0x000fe40000000000 */
[----:B------:R-:W-:Y:S01]  /*0d50*/  IMAD.SHL.U32 R4, R8, 0x2, RZ ;  /* 0x0000000208047824 */ /* 0x000fe200078e00ff */
[----:B0-----:R-:W-:Y:S01]  /*0d60*/  LEA.HI R2, R9, R9, RZ, 0x1 ;  /* 0x0000000909027211 */ /* 0x001fe200078f08ff */
[----:B------:R-:W-:Y:S01]  /*0d70*/  IMAD R5, R6, 0x40, R7 ;  /* 0x0000004006057824 */ /* 0x000fe200078e0207 */
[----:B------:R-:W-:Y:S01]  /*0d80*/  SHF.R.S32.HI R3, RZ, 0x1f, R17 ;  /* 0x0000001fff037819 */ /* 0x000fe20000011411 */
[C---:B------:R-:W-:Y:S01]  /*0d90*/  VIADD R3, R4.reuse, 0x8 ;  /* 0x0000000804037836 */ /* 0x040fe20000000000 */
[----:B------:R-:W-:Y:S01]  /*0da0*/  SHF.R.S32.HI R0, RZ, 0x1f, R18 ;  /* 0x0000001fff007819 */ /* 0x000fe20000011412 */
[----:B------:R-:W-:Y:S01]  /*0db0*/  VIADD R0, R4, 0x10 ;  /* 0x0000001004007836 */ /* 0x000fe20000000000 */
[----:B------:R-:W-:Y:S01]  /*0dc0*/  LOP3.LUT R2, R2, 0x1ffffffe, RZ, 0xc0, !PT ;  /* 0x1ffffffe02027812 */ /* 0x000fe200078ec0ff */
[C---:B------:R-:W-:Y:S01]  /*0dd0*/  VIADD R157, R4.reuse, 0x18 ;  /* 0x00000018049d7836 */ /* 0x040fe20000000000 */
[----:B------:R-:W-:Y:S01]  /*0de0*/  STL [R1+0x20], R5 ;  /* 0x0000200501007387 */ /* 0x000fe20000100800 */
[----:B------:R-:W-:-:S02]  /*0df0*/  VIADD R154, R4, 0x30 ;  /* 0x00000030049a7836 */ /* 0x000fc40000000000 */
[C---:B------:R-:W-:Y:S01]  /*0e00*/  VIADD R156, R4.reuse, 0x20 ;  /* 0x00000020049c7836 */ /* 0x040fe20000000000 */
[----:B------:R0:W-:Y:S01]  /*0e10*/  STL [R1+0x8], R4 ;  /* 0x0000080401007387 */ /* 0x0001e20000100800 */
[C---:B------:R-:W-:Y:S02]  /*0e20*/  VIADD R155, R4.reuse, 0x28 ;  /* 0x00000028049b7836 */ /* 0x040fe40000000000 */
[C---:B------:R-:W-:Y:S01]  /*0e30*/  VIADD R153, R4.reuse, 0x38 ;  /* 0x0000003804997836 */ /* 0x040fe20000000000 */
[----:B------:R1:W-:Y:S01]  /*0e40*/  STL [R1+0x4], R3 ;  /* 0x0000040301007387 */ /* 0x0003e20000100800 */
[C---:B------:R-:W-:Y:S02]  /*0e50*/  VIADD R152, R4.reuse, 0x40 ;  /* 0x0000004004987836 */ /* 0x040fe40000000000 */
[C---:B------:R-:W-:Y:S01]  /*0e60*/  VIADD R23, R4.reuse, 0x48 ;  /* 0x0000004804177836 */ /* 0x040fe20000000000 */
[----:B------:R2:W-:Y:S01]  /*0e70*/  STL [R1], R0 ;  /* 0x0000000001007387 */ /* 0x0005e20000100800 */
[----:B------:R-:W-:-:S02]  /*0e80*/  VIADD R22, R4, 0x50 ;  /* 0x0000005004167836 */ /* 0x000fc40000000000 */
[----:B------:R-:W-:Y:S01]  /*0e90*/  VIADD R19, R4, 0x58 ;  /* 0x0000005804137836 */ /* 0x000fe20000000000 */
[----:B0-----:R-:W-:Y:S01]  /*0ea0*/  SHF.R.S32.HI R4, RZ, 0x1f, R3 ;  /* 0x0000001fff047819 */ /* 0x001fe20000011403 */
[----:B------:R-:W-:Y:S01]  /*0eb0*/  IMAD.IADD R2, R9, 0x1, -R2 ;  /* 0x0000000109027824 */ /* 0x000fe200078e0a02 */
[----:B-1----:R-:W-:-:S03]  /*0ec0*/  SHF.R.S32.HI R3, RZ, 0x1f, R0 ;  /* 0x0000001fff037819 */ /* 0x002fc60000011400 */
[----:B------:R0:W-:Y:S01]  /*0ed0*/  STL [R1+0x1c], R4 ;  /* 0x00001c0401007387 */ /* 0x0001e20000100800 */
[----:B--2---:R-:W-:Y:S02]  /*0ee0*/  SHF.R.S32.HI R0, RZ, 0x1f, R157 ;  /* 0x0000001fff007819 */ /* 0x004fe4000001149d */
[----:B------:R-:W-:Y:S01]  /*0ef0*/  SHF.R.S32.HI R0, RZ, 0x1f, R154 ;  /* 0x0000001fff007819 */ /* 0x000fe2000001149a */
[----:B------:R1:W-:Y:S01]  /*0f00*/  STL [R1+0x18], R3 ;  /* 0x0000180301007387 */ /* 0x0003e20000100800 */
[----:B------:R-:W-:Y:S01]  /*0f10*/  SHF.R.S32.HI R0, RZ, 0x1f, R23 ;  /* 0x0000001fff007819 */ /* 0x000fe20000011417 */
[----:B------:R-:W-:Y:S01]  /*0f20*/  IMAD R0, R2, 0x8, R5 ;  /* 0x0000000802007824 */ /* 0x000fe200078e0205 */
[----:B0-----:R-:W-:-:S04]  /*0f30*/  SHF.R.S32.HI R4, RZ, 0x1f, R156 ;  /* 0x0000001fff047819 */ /* 0x001fc8000001149c */
[----:B------:R0:W-:Y:S01]  /*0f40*/  STL [R1+0x24], R0 ;  /* 0x0000240001007387 */ /* 0x0001e20000100800 */
[----:B------:R-:W-:Y:S02]  /*0f50*/  SHF.R.S32.HI R4, RZ, 0x1f, R153 ;  /* 0x0000001fff047819 */ /* 0x000fe40000011499 */
[----:B-1----:R-:W-:Y:S02]  /*0f60*/  SHF.R.S32.HI R3, RZ, 0x1f, R155 ;  /* 0x0000001fff037819 */ /* 0x002fe4000001149b */
[----:B------:R-:W-:Y:S02]  /*0f70*/  SHF.R.S32.HI R3, RZ, 0x1f, R152 ;  /* 0x0000001fff037819 */ /* 0x000fe40000011498 */
[----:B------:R-:W-:Y:S02]  /*0f80*/  SHF.R.S32.HI R4, RZ, 0x1f, R22 ;  /* 0x0000001fff047819 */ /* 0x000fe40000011416 */
[----:B------:R-:W-:-:S07]  /*0f90*/  SHF.R.S32.HI R3, RZ, 0x1f, R19 ;  /* 0x0000001fff037819 */ /* 0x000fce0000011413 */
.L_x_9051:
[----:B01--4-:R-:W1:Y:S01]  /*0fa0*/  LDC.64 R2, c[0x0][0xc88] ;  /* 0x00032200ff027b82 */ /* 0x013e620000000a00 */
[----:B------:R-:W-:Y:S01]  /*0fb0*/  ULDC.64 UR8, c[0x0][0xa28] ;  /* 0x00028a0000087ab9 */ /* 0x000fe20000000a00 */
[----:B------:R-:W-:Y:S01]  /*0fc0*/  ULDC.64 UR10, c[0x0][0xa20] ;  /* 0x00028800000a7ab9 */ /* 0x000fe20000000a00 */
[----:B------:R-:W-:Y:S01]  /*0fd0*/  ULDC UR4, c[0x0][0x424] ;  /* 0x0001090000047ab9 */ /* 0x000fe20000000800 */
[----:B------:R-:W-:Y:S01]  /*0fe0*/  ULDC UR7, c[0x0][0x2f0] ;  /* 0x0000bc0000077ab9 */ /* 0x000fe20000000800 */
[----:B-1----:R-:W-:-:S06]  /*0ff0*/  IMAD.WIDE R2, R39, 0x4, R2 ;  /* 0x0000000427027825 */ /* 0x002fcc00078e0202 */
[----:B--2---:R-:W2:Y:S01]  /*1000*/  LDG.E R2, desc[UR52][R2.64] ;  /* 0x0000003402027981 */ /* 0x004ea2000c1e1900 */
        /* <DEDUP_REMOVED lines=40> */
[----:B0-----:R-:W3:Y:S01]  /*1290*/  LDG.E R0, desc[UR52][R2.64+0x4] ;  /* 0x0000043402007981 */ /* 0x001ee2000c1e1900 */
[----:B--2---:R-:W-:Y:S02]  /*12a0*/  R2UR UR4, R4 ;  /* 0x00000000040472ca */ /* 0x004fe400000e0000 */
[----:B---3--:R-:W-:-:S13]  /*12b0*/  R2UR UR5, R0 ;  /* 0x00000000000572ca */ /* 0x008fda00000e0000 */
[----:B------:R-:W-:-:S12]  /*12c0*/  UIADD3 UR4, -UR4, UR5, URZ ;  /* 0x0000000504047290 */ /* 0x000fd8000fffe13f */
.L_x_9012:
        /* <DEDUP_REMOVED lines=20> */
[-C--:B0-----:R-:W-:Y:S01]  /*1410*/  IABS R0, R3.reuse ;  /* 0x0000000300007213 */ /* 0x081fe20000000000 */
        /* <DEDUP_REMOVED lines=28> */
.L_x_9013:
[----:B------:R-:W-:Y:S01]  /*15e0*/  UIMAD UR45, UR43, UR4, URZ ;  /* 0x000000042b2d72a4 */ /* 0x000fe2000f8e023f */
[----:B0-----:R-:W-:Y:S01]  /*15f0*/  IMAD.U32 R0, RZ, RZ, UR9 ;  /* 0x00000009ff007e24 */ /* 0x001fe2000f8e00ff */
        /* <DEDUP_REMOVED lines=19> */
[----:B------:R-:W-:Y:S01]  /*1730*/  CS2R R40, SRZ ;  /* 0x0000000000287805 */ /* 0x000fe2000001ff00 */
[----:B------:R-:W-:Y:S01]  /*1740*/  IMAD.MOV.U32 R107, RZ, RZ, RZ ;  /* 0x000000ffff6b7224 */ /* 0x000fe200078e00ff */
[----:B------:R-:W-:Y:S02]  /*1750*/  CS2R R42, SRZ ;  /* 0x00000000002a7805 */ /* 0x000fe4000001ff00 */
[----:B------:R-:W-:Y:S01]  /*1760*/  CS2R R26, SRZ ;  /* 0x00000000001a7805 */ /* 0x000fe2000001ff00 */
[----:B------:R-:W-:Y:S01]  /*1770*/  UISETP.GT.AND UP0, UPT, UR48, UR45, UPT ;  /* 0x0000002d3000728c */ /* 0x000fe2000bf04270 */
[----:B------:R-:W-:Y:S01]  /*1780*/  IMAD.MOV.U32 R48, RZ, RZ, RZ ;  /* 0x000000ffff307224 */ /* 0x000fe200078e00ff */
[----:B------:R-:W-:Y:S01]  /*1790*/  CS2R R30, SRZ ;  /* 0x00000000001e7805 */ /* 0x000fe2000001ff00 */
[----:B------:R-:W-:Y:S01]  /*17a0*/  IMAD.MOV.U32 R119, RZ, RZ, RZ ;  /* 0x000000ffff777224 */ /* 0x000fe200078e00ff */
[----:B------:R-:W-:Y:S01]  /*17b0*/  CS2R R28, SRZ ;  /* 0x00000000001c7805 */ /* 0x000fe2000001ff00 */
[----:B------:R-:W-:Y:S01]  /*17c0*/  IMAD.MOV.U32 R50, RZ, RZ, RZ ;  /* 0x000000ffff327224 */ /* 0x000fe200078e00ff */
[----:B------:R-:W-:Y:S01]  /*17d0*/  PLOP3.LUT P1, PT, PT, PT, UP0, 0x80, 0x0 ;  /* 0x000000000000781c */ /* 0x000fe20003f2f008 */
        /* <DEDUP_REMOVED lines=8> */
[----:B------:R-:W-:Y:S01]  /*1860*/  IMAD.MOV.U32 R131, RZ, RZ, RZ ;  /* 0x000000ffff837224 */ /* 0x000fe200078e00ff */
[----:B------:R-:W-:Y:S06]  /*1870*/  @!P1 BRA `(.L_x_9014) ;  /* 0x0000005800f49947 */ /* 0x000fec0003800000 */
[----:B------:R-:W0:Y:S01]  /*1880*/  S2R R12, SR_TID.X ;  /* 0x00000000000c7919 */ /* 0x000e220000002100 */
[----:B------:R-:W1:Y:S01]  /*1890*/  S2UR UR8, SR_CgaCtaId ;  /* 0x00000000000879c3 */ /* 0x000e620000008800 */
[----:B------:R-:W-:Y:S02]  /*18a0*/  UMOV UR7, 0x400 ;  /* 0x0000040000077882 */ /* 0x000fe40000000000 */
[----:B-1----:R-:W-:Y:S01]  /*18b0*/  ULEA UR7, UR8, UR7, 0x18 ;  /* 0x0000000708077291 */ /* 0x002fe2000f8ec03f */
[----:B0-----:R-:W-:-:S05]  /*18c0*/  VIADD R13, R12, 0xffffff80 ;  /* 0xffffff800c0d7836 */ /* 0x001fca0000000000 */
[----:B------:R-:W-:-:S04]  /*18d0*/  SHF.R.S32.HI R12, RZ, 0x1f, R13 ;  /* 0x0000001fff0c7819 */ /* 0x000fc8000001140d */
[----:B------:R-:W-:-:S04]  /*18e0*/  LEA.HI R12, R12, R13, RZ, 0x7 ;  /* 0x0000000d0c0c7211 */ /* 0x000fc800078f38ff */
[----:B------:R-:W-:-:S05]  /*18f0*/  SHF.R.S32.HI R12, RZ, 0x7, R12 ;  /* 0x00000007ff0c7819 */ /* 0x000fca000001140c */
[----:B------:R-:W0:Y:S02]  /*1900*/  SHFL.IDX PT, R0, R12, RZ, 0x1f ;  /* 0x00001fff0c007589 */ /* 0x000e2400000e0000 */
[----:B0-----:R-:W-:-:S13]  /*1910*/  R2UR UR6, R0 ;  /* 0x00000000000672ca */ /* 0x001fda00000e0000 */
        /* <DEDUP_REMOVED lines=26> */
.L_x_9015:
        /* <DEDUP_REMOVED lines=46> */
.L_x_9148:
[----:B------:R-:W-:Y:S05]  /*1da0*/  @!P0 BRA `(.L_x_9017) ;  /* 0x0000000000048947 */ /* 0x000fea0003800000 */
[----:B------:R-:W-:Y:S01]  /*1db0*/  BPT.TRAP 0x1 ;  /* 0x000000040000795c */ /* 0x000fe20000300000 */
.L_x_9017:
[----:B------:R-:W-:Y:S02]  /*1dc0*/  IMAD.U32 R5, RZ, RZ, UR37 ;  /* 0x00000025ff057e24 */ /* 0x000fe4000f8e00ff */
[----:B------:R-:W-:Y:S02]  /*1dd0*/  IMAD.U32 R6, RZ, RZ, UR36 ;  /* 0x00000024ff067e24 */ /* 0x000fe4000f8e00ff */
[----:B------:R-:W-:-:S03]  /*1de0*/  IMAD R4, R5, 0x8, R2 ;  /* 0x0000000805047824 */ /* 0x000fc600078e0202 */
[----:B------:R-:W-:-:S04]  /*1df0*/  SHF.L.U32 R5, R6, 0x1f, RZ ;  /* 0x0000001f06057819 */ /* 0x000fc800000006ff */
[----:B------:R1:W2:Y:S01]  /*1e00*/  SYNCS.PHASECHK.TRANS64.TRYWAIT P1, [R4+URZ+0x19c30], R5 ;  /* 0x019c3005040075a7 */ /* 0x0002a2000802017f */
[----:B------:R-:W-:Y:S05]  /*1e10*/  @!P0 BRA `(.L_x_9018) ;  /* 0x0000000000048947 */ /* 0x000fea0003800000 */
[----:B------:R-:W-:Y:S01]  /*1e20*/  BPT.TRAP 0x1 ;  /* 0x000000040000795c */ /* 0x000fe20000300000 */
.L_x_9018:
[----:B------:R-:W3:Y:S01]  /*1e30*/  S2R R6, SR_TID.X ;  /* 0x0000000000067919 */ /* 0x000ee20000002100 */
[----:B------:R-:W-:Y:S01]  /*1e40*/  IMAD.MOV.U32 R89, RZ, RZ, RZ ;  /* 0x000000ffff597224 */ /* 0x000fe200078e00ff */
[----:B---3--:R-:W-:Y:S01]  /*1e50*/  LOP3.LUT P2, RZ, R6, 0x7f, RZ, 0xc0, !PT ;  /* 0x0000007f06ff7812 */ /* 0x008fe2000784c0ff */
[----:B--2---:R-:W-:-:S12]  /*1e60*/  @P1 BRA `(.L_x_9019) ;  /* 0x0000000000081947 */ /* 0x004fd80003800000 */
[----:B------:R-:W2:Y:S02]  /*1e70*/  SYNCS.PHASECHK.TRANS64.TRYWAIT P1, [R4+URZ+0x19c30], R5 ;  /* 0x019c3005040075a7 */ /* 0x000ea4000802017f */
[----:B--2---:R-:W-:Y:S05]  /*1e80*/  @!P1 BRA `(.L_x_9020) ;  /* 0x000000e4001c9947 */ /* 0x004fea0003800000 */
.L_x_9019:
[----:B------:R-:W-:Y:S05]  /*1e90*/  WARPSYNC.ALL ;  /* 0x0000000000007948 */ /* 0x000fea0003800000 */
[----:B------:R-:W-:Y:S01]  /*1ea0*/  R2UR UR4, R2 ;  /* 0x00000000020472ca */ /* 0x000fe200000e0000 */
[----:B------:R-:W-:Y:S01]  /*1eb0*/  ULOP3.LUT UR12, UR50, 0x10000, URZ, 0xfc, !UPT ;  /* 0x00010000320c7892 */ /* 0x000fe2000f8efc3f */
[----:B------:R-:W-:Y:S01]  /*1ec0*/  WARPGROUP.ARRIVE ;  /* 0x00000000000079c5 */ /* 0x000fe20000000000 */
[----:B------:R-:W-:Y:S01]  /*1ed0*/  UMOV UR13, 0xc0000010 ;  /* 0xc0000010000d7882 */ /* 0x000fe20000000000 */
[----:B------:R-:W-:Y:S01]  /*1ee0*/  UMOV UR15, 0xc0000010 ;  /* 0xc0000010000f7882 */ /* 0x000fe20000000000 */
[----:B------:R-:W3:Y:S01]  /*1ef0*/  LDL R88, [R1+0x8] ;  /* 0x0000080001587983 */ /* 0x000ee20000100800 */
[----:B------:R-:W-:Y:S01]  /*1f00*/  UMOV UR5, 0xc0000010 ;  /* 0xc000001000057882 */ /* 0x000fe20000000000 */
[----:B------:R-:W-:Y:S01]  /*1f10*/  UMOV UR7, 0xc0000010 ;  /* 0xc000001000077882 */ /* 0x000fe20000000000 */
[----:B------:R-:W-:Y:S01]  /*1f20*/  UIADD3 UR8, UR12, 0x300, URZ ;  /* 0x000003000c087890 */ /* 0x000fe2000fffe03f */
[----:B------:R-:W-:Y:S01]  /*1f30*/  IMAD.U32 R13, RZ, RZ, UR49 ;  /* 0x00000031ff0d7e24 */ /* 0x000fe2000f8e00ff */
[----:B------:R-:W-:Y:S01]  /*1f40*/  UMOV UR9, 0xc0000010 ;  /* 0xc000001000097882 */ /* 0x000fe20000000000 */
[----:B------:R-:W-:Y:S01]  /*1f50*/  UMOV UR11, 0xc0000010 ;  /* 0xc0000010000b7882 */ /* 0x000fe20000000000 */
[----:B------:R-:W-:Y:S01]  /*1f60*/  ULDC UR17, c[0x0][0x988] ;  /* 0x0002620000117ab9 */ /* 0x000fe20000000800 */
[----:B------:R-:W-:Y:S01]  /*1f70*/  UIADD3 UR4, UR4, 0x13800, URZ ;  /* 0x0001380004047890 */ /* 0x000fe2000fffe03f */
[--C-:B------:R-:W-:Y:S01]  /*1f80*/  IMAD.MOV.U32 R91, RZ, RZ, R89.reuse ;  /* 0x000000ffff5b7224 */ /* 0x100fe200078e0059 */
[----:B------:R-:W-:Y:S01]  /*1f90*/  UIADD3 UR18, UR48, -0x2, URZ ;  /* 0xfffffffe30127890 */ /* 0x000fe2000fffe03f */
[--C-:B------:R-:W-:Y:S01]  /*1fa0*/  IMAD.MOV.U32 R90, RZ, RZ, R89.reuse ;  /* 0x000000ffff5a7224 */ /* 0x100fe200078e0059 */
[----:B------:R-:W-:Y:S01]  /*1fb0*/  USHF.R.U32.HI UR4, URZ, 0x4, UR4 ;  /* 0x000000043f047899 */ /* 0x000fe20008011604 */
[--C-:B------:R-:W-:Y:S01]  /*1fc0*/  IMAD.MOV.U32 R93, RZ, RZ, R89.reuse ;  /* 0x000000ffff5d7224 */ /* 0x100fe200078e0059 */
[----:B------:R-:W-:Y:S01]  /*1fd0*/  UISETP.GE.AND UP0, UPT, UR18, UR45, UPT ;  /* 0x0000002d1200728c */ /* 0x000fe2000bf06270 */
[--C-:B------:R-:W-:Y:S01]  /*1fe0*/  IMAD.MOV.U32 R92, RZ, RZ, R89.reuse ;  /* 0x000000ffff5c7224 */ /* 0x100fe200078e0059 */
[----:B------:R-:W-:Y:S01]  /*1ff0*/  ULOP3.LUT UR4, UR4, 0x3fff, URZ, 0xc0, !UPT ;  /* 0x00003fff04047892 */ /* 0x000fe2000f8ec03f */
[----:B------:R-:W-:-:S02]  /*2000*/  IMAD.MOV.U32 R95, RZ, RZ, R89 ;  /* 0x000000ffff5f7224 */ /* 0x000fc400078e0059 */
[--C-:B------:R-:W-:Y:S01]  /*2010*/  IMAD.MOV.U32 R94, RZ, RZ, R89.reuse ;  /* 0x000000ffff5e7224 */ /* 0x100fe200078e0059 */
[----:B------:R-:W-:Y:S01]  /*2020*/  ULOP3.LUT UR16, UR4, 0x10000, URZ, 0xfc, !UPT ;  /* 0x0001000004107892 */ /* 0x000fe2000f8efc3f */
[--C-:B------:R-:W-:Y:S01]  /*2030*/  IMAD.MOV.U32 R97, RZ, RZ, R89.reuse ;  /* 0x000000ffff617224 */ /* 0x100fe200078e0059 */
[----:B------:R-:W-:Y:S01]  /*2040*/  UIADD3 UR4, UR12, 0x180, URZ ;  /* 0x000001800c047890 */ /* 0x000fe2000fffe03f */
[--C-:B------:R-:W-:Y:S01]  /*2050*/  IMAD.MOV.U32 R96, RZ, RZ, R89.reuse ;  /* 0x000000ffff607224 */ /* 0x100fe200078e0059 */
[----:B------:R-:W-:Y:S01]  /*2060*/  UIMAD UR14, UR37, 0x300, UR16 ;  /* 0x00000300250e78a4 */ /* 0x000fe2000f8e0210 */
[--C-:B------:R-:W-:Y:S02]  /*2070*/  IMAD.MOV.U32 R99, RZ, RZ, R89.reuse ;  /* 0x000000ffff637224 */ /* 0x100fe400078e0059 */
[--C-:B------:R-:W-:Y:S01]  /*2080*/  IMAD.MOV.U32 R98, RZ, RZ, R89.reuse ;  /* 0x000000ffff627224 */ /* 0x100fe200078e0059 */
[----:B------:R-:W-:Y:S01]  /*2090*/  UIADD3 UR6, UR14, 0x100, URZ ;  /* 0x000001000e067890 */ /* 0x000fe2000fffe03f */
[--C-:B------:R-:W-:Y:S01]  /*20a0*/  IMAD.MOV.U32 R101, RZ, RZ, R89.reuse ;  /* 0x000000ffff657224 */ /* 0x100fe200078e0059 */
[----:B------:R-:W-:Y:S01]  /*20b0*/  UIADD3 UR10, UR14, 0x200, URZ ;  /* 0x000002000e0a7890 */ /* 0x000fe2000fffe03f */
[----:B------:R-:W-:-:S02]  /*20c0*/  IMAD.MOV.U32 R100, RZ, RZ, R89 ;  /* 0x000000ffff647224 */ /* 0x000fc400078e0059 */
[----:B------:R-:W-:Y:S01]  /*20d0*/  QGMMA.64x128x32.F32.E4M3.E4M3 R24, gdesc[UR12], RZ, !UPT, gsb0 ;  /* 0x01e000000c1879f3 */ /* 0x000fe2000c0008ff */
        /* <DEDUP_REMOVED lines=36> */
[----:B------:R-:W-:Y:S01]  /*2320*/  QGMMA.64x128x32.F32.E4M3.E4M3 R24, gdesc[UR4], R24, gsb0 ;  /* 0x01e00000041879f3 */ /* 0x000fe20008000818 */
[----:B---3--:R-:W-:Y:S02]  /*2330*/  IADD3 R13, R13, 0x80, -R88 ;  /* 0x000000800d0d7810 */ /* 0x008fe40007ffe858 */
[----:B------:R-:W3:Y:S01]  /*2340*/  S2R R88, SR_TID.X ;  /* 0x0000000000587919 */ /* 0x000ee20000002100 */
[----:B------:R-:W-:Y:S02]  /*2350*/  WARPGROUP.DEPBAR.LE gsb0, 0x0 ;  /* 0x00008000000079c5 */ /* 0x000fe40000010000 */
[----:B------:R-:W-:-:S06]  /*2360*/  WARPGROUP.ARRIVE ;  /* 0x00000000000079c5 */ /* 0x000fcc0000000000 */
[----:B------:R-:W-:Y:S03]  /*2370*/  QGMMA.64x128x32.F32.E4M3.E4M3 R24, gdesc[UR8], R24, gsb0 ;  /* 0x01e00000081879f3 */ /* 0x000fe60008000818 */
[----:B------:R-:W-:Y:S02]  /*2380*/  WARPGROUP.DEPBAR.LE gsb0, 0x0 ;  /* 0x00008000000079c5 */ /* 0x000fe40000010000 */
[C---:B------:R-:W-:Y:S01]  /*2390*/  FMUL.FTZ R14, R0.reuse, R24 ;  /* 0x00000018000e7220 */ /* 0x040fe20000410000 */
[C---:B------:R-:W-:Y:S01]  /*23a0*/  FMUL.FTZ R21, R0.reuse, R25 ;  /* 0x0000001900157220 */ /* 0x040fe20000410000 */
[C---:B------:R-:W-:Y:S01]  /*23b0*/  FMUL.FTZ R24, R0.reuse, R28 ;  /* 0x0000001c00187220 */ /* 0x040fe20000410000 */
[C---:B-12---:R-:W-:Y:S01]  /*23c0*/  FMUL.FTZ R5, R0.reuse, R26 ;  /* 0x0000001a00057220 */ /* 0x046fe20000410000 */
[C---:B------:R-:W-:Y:S01]  /*23d0*/  FMUL.FTZ R25, R0.reuse, R29 ;  /* 0x0000001d00197220 */ /* 0x040fe20000410000 */
[----:B------:R-:W-:Y:S01]  /*23e0*/  FMUL.FTZ R26, R0, R46 ;  /* 0x0000002e001a7220 */ /* 0x000fe20000410000 */
[----:B------:R-:W1:Y:S01]  /*23f0*/  MUFU.TANH R14, R14 ;  /* 0x0000000e000e7308 */ /* 0x000e620000002400 */
[----:B------:R-:W-:-:S02]  /*2400*/  IMAD.U32 R46, RZ, RZ, UR48 ;  /* 0x00000030ff2e7e24 */ /* 0x000fc4000f8e00ff */
[C---:B------:R-:W-:Y:S01]  /*2410*/  FMUL.FTZ R6, R0.reuse, R27 ;  /* 0x0000001b00067220 */ /* 0x040fe20000410000 */
[C---:B------:R-:W-:Y:S01]  /*2420*/  FMUL.FTZ R27, R0.reuse, R32 ;  /* 0x00000020001b7220 */ /* 0x040fe20000410000 */
[----:B------:R-:W-:Y:S01]  /*2430*/  FMUL.FTZ R28, R0, R33 ;  /* 0x00000021001c7220 */ /* 0x000fe20000410000 */
[----:B------:R-:W-:Y:S02]  /*2440*/  IMAD R13, R46, -0x80, R13 ;  /* 0xffffff802e0d7824 */ /* 0x000fe400078e020d */
[C---:B------:R-:W-:Y:S01]  /*2450*/  FMUL.FTZ R7, R0.reuse, R30 ;  /* 0x0000001e00077220 */ /* 0x040fe20000410000 */
[C---:B------:R-:W-:Y:S01]  /*2460*/  FMUL.FTZ R30, R0.reuse, R36 ;  /* 0x00000024001e7220 */ /* 0x040fe20000410000 */
[----:B------:R-:W2:Y:S01]  /*2470*/  MUFU.TANH R21, R21 ;  /* 0x0000001500157308 */ /* 0x000ea20000002400 */
[C---:B------:R-:W-:Y:S01]  /*2480*/  FMUL.FTZ R15, R0.reuse, R42 ;  /* 0x0000002a000f7220 */ /* 0x040fe20000410000 */
[C---:B------:R-:W-:Y:S01]  /*2490*/  ISETP.GT.AND P4, PT, R13.reuse, RZ, PT ;  /* 0x000000ff0d00720c */ /* 0x040fe20003f84270 */
[C---:B------:R-:W-:Y:S01]  /*24a0*/  FMUL.FTZ R42, R0.reuse, R41 ;  /* 0x00000029002a7220 */ /* 0x040fe20000410000 */
[C---:B------:R-:W-:Y:S01]  /*24b0*/  ISETP.GT.AND P5, PT, R13.reuse, 0x1, PT ;  /* 0x000000010d00780c */ /* 0x040fe20003fa4270 */
[C---:B------:R-:W-:Y:S01]  /*24c0*/  FMUL.FTZ R8, R0.reuse, R31 ;  /* 0x0000001f00087220 */ /* 0x040fe20000410000 */
[----:B------:R-:W-:Y:S01]  /*24d0*/  FMUL.FTZ R41, R0, R49 ;  /* 0x0000003100297220 */ /* 0x000fe20000410000 */
[C---:B------:R-:W-:Y:S01]  /*24e0*/  ISETP.GT.AND P1, PT, R13.reuse, 0x8, PT ;  /* 0x000000080d00780c */ /* 0x040fe20003f24270 */
[----:B------:R-:W4:Y:S01]  /*24f0*/  MUFU.TANH R24, R24 ;  /* 0x0000001800187308 */ /* 0x000f220000002400 */
[----:B-1----:R-:W-:Y:S01]  /*2500*/  FSEL R14, R14, -INF , P4 ;  /* 0xff8000000e0e7808 */ /* 0x002fe20002000000 */
[C---:B------:R-:W-:Y:S01]  /*2510*/  FMUL.FTZ R31, R0.reuse, R37 ;  /* 0x00000025001f7220 */ /* 0x040fe20000410000 */
[C---:B------:R-:W-:Y:S01]  /*2520*/  FMUL.FTZ R49, R0.reuse, R51 ;  /* 0x0000003300317220 */ /* 0x040fe20000410000 */
[C---:B------:R-:W-:Y:S01]  /*2530*/  FMUL.FTZ R51, R0.reuse, R55 ;  /* 0x0000003700337220 */ /* 0x040fe20000410000 */
[C---:B------:R-:W-:Y:S01]  /*2540*/  FMUL.FTZ R55, R0.reuse, R63 ;  /* 0x0000003f00377220 */ /* 0x040fe20000410000 */
[C---:B------:R-:W-:Y:S01]  /*2550*/  FMUL.FTZ R9, R0.reuse, R34 ;  /* 0x0000002200097220 */ /* 0x040fe20000410000 */
[----:B------:R-:W-:Y:S01]  /*2560*/  ISETP.GT.AND P2, PT, R13, 0x9, PT ;  /* 0x000000090d00780c */ /* 0x000fe20003f44270 */
[----:B------:R-:W1:Y:S01]  /*2570*/  MUFU.TANH R25, R25 ;  /* 0x0000001900197308 */ /* 0x000e620000002400 */
[----:B--2---:R-:W-:Y:S01]  /*2580*/  FSEL R21, R21, -INF , P5 ;  /* 0xff80000015157808 */ /* 0x004fe20002800000 */
[C---:B------:R-:W-:Y:S01]  /*2590*/  FMUL.FTZ R34, R0.reuse, R40 ;  /* 0x0000002800227220 */ /* 0x040fe20000410000 */
[C---:B------:R-:W-:Y:S01]  /*25a0*/  FMUL.FTZ R10, R0.reuse, R35 ;  /* 0x00000023000a7220 */ /* 0x040fe20000410000 */
[----:B------:R-:W-:Y:S01]  /*25b0*/  ISETP.GT.AND P3, PT, R13, 0x10, PT ;  /* 0x000000100d00780c */ /* 0x000fe20003f64270 */
[----:B0-----:R-:W-:Y:S01]  /*25c0*/  FMUL.FTZ R11, R0, R38 ;  /* 0x00000026000b7220 */ /* 0x001fe20000410000 */
[----:B------:R-:W-:Y:S01]  /*25d0*/  FMNMX.FTZ R63, R14, R21, !PT ;  /* 0x000000150e3f7209 */ /* 0x000fe20007810000 */
[----:B------:R-:W-:Y:S01]  /*25e0*/  FMUL.FTZ R29, R0, R44 ;  /* 0x0000002c001d7220 */ /* 0x000fe20000410000 */
[----:B------:R-:W0:Y:S01]  /*25f0*/  MUFU.TANH R5, R5 ;  /* 0x0000000500057308 */ /* 0x000e220000002400 */
[----:B----4-:R-:W-:Y:S01]  /*2600*/  FSEL R24, R24, -INF , P1 ;  /* 0xff80000018187808 */ /* 0x010fe20000800000 */
[C---:B------:R-:W-:Y:S01]  /*2610*/  FMUL.FTZ R12, R0.reuse, R39 ;  /* 0x00000027000c7220 */ /* 0x040fe20000410000 */
[C---:B------:R-:W-:Y:S01]  /*2620*/  FMUL.FTZ R47, R0.reuse, R47 ;  /* 0x0000002f002f7220 */ /* 0x040fe20000410000 */
[----:B------:R-:W-:Y:S01]  /*2630*/  FMUL.FTZ R32, R0, R45 ;  /* 0x0000002d00207220 */ /* 0x000fe20000410000 */
[----:B------:R-:W-:Y:S01]  /*2640*/  FMNMX.FTZ R46, R24, R63, !PT ;  /* 0x0000003f182e7209 */ /* 0x000fe20007810000 */
[C---:B------:R-:W-:Y:S01]  /*2650*/  FMUL.FTZ R20, R0.reuse, R43 ;  /* 0x0000002b00147220 */ /* 0x040fe20000410000 */
[C---:B------:R-:W-:Y:S01]  /*2660*/  FMUL.FTZ R33, R0.reuse, R48 ;  /* 0x0000003000217220 */ /* 0x040fe20000410000 */
[----:B------:R-:W2:Y:S01]  /*2670*/  MUFU.TANH R27, R27 ;  /* 0x0000001b001b7308 */ /* 0x000ea20000002400 */
        /* <DEDUP_REMOVED lines=8> */
[----:B0-----:R-:W-:Y:S01]  /*2700*/  FSEL R5, R5, -INF , P4 ;  /* 0xff80000005057808 */ /* 0x001fe20002000000 */
[C---:B------:R-:W-:Y:S01]  /*2710*/  FMUL.FTZ R44, R0.reuse, R56 ;  /* 0x00000038002c7220 */ /* 0x040fe20000410000 */
[----:B------:R-:W-:Y:S01]  /*2720*/  ISETP.GT.AND P4, PT, R13, 0x11, PT ;  /* 0x000000110d00780c */ /* 0x000fe20003f84270 */
[C---:B------:R-:W-:Y:S01]  /*2730*/  FMUL.FTZ R54, R0.reuse, R62 ;  /* 0x0000003e00367220 */ /* 0x040fe20000410000 */
[C---:B------:R-:W-:Y:S01]  /*2740*/  FMUL.FTZ R37, R0.reuse, R57 ;  /* 0x0000003900257220 */ /* 0x040fe20000410000 */
[C---:B------:R-:W-:Y:S01]  /*2750*/  FMUL.FTZ R38, R0.reuse, R61 ;  /* 0x0000003d00267220 */ /* 0x040fe20000410000 */
[C---:B------:R-:W-:Y:S01]  /*2760*/  FMUL.FTZ R52, R0.reuse, R58 ;  /* 0x0000003a00347220 */ /* 0x040fe20000410000 */
[----:B------:R-:W0:Y:S01]  /*2770*/  MUFU.TANH R28, R28 ;  /* 0x0000001c001c7308 */ /* 0x000e220000002400 */
[----:B--2---:R-:W-:Y:S01]  /*2780*/  FSEL R27, R27, -INF , P3 ;  /* 0xff8000001b1b7808 */ /* 0x004fe20001800000 */
[C---:B------:R-:W-:Y:S01]  /*2790*/  FMUL.FTZ R56, R0.reuse, R66 ;  /* 0x0000004200387220 */ /* 0x040fe20000410000 */
[C---:B------:R-:W-:Y:S01]  /*27a0*/  FMUL.FTZ R35, R0.reuse, R64 ;  /* 0x0000004000237220 */ /* 0x040fe20000410000 */
[C---:B------:R-:W-:Y:S01]  /*27b0*/  FMUL.FTZ R53, R0.reuse, R59 ;  /* 0x0000003b00357220 */ /* 0x040fe20000410000 */
[----:B------:R-:W-:Y:S01]  /*27c0*/  FMNMX.FTZ R63, R27, R46, !PT ;  /* 0x0000002e1b3f7209 */ /* 0x000fe20007810000 */
[C---:B------:R-:W-:Y:S01]  /*27d0*/  FMUL.FTZ R57, R0.reuse, R67 ;  /* 0x0000004300397220 */ /* 0x040fe20000410000 */
[----:B------:R-:W-:Y:S01]  /*27e0*/  FMUL.FTZ R43, R0, R65 ;  /* 0x00000041002b7220 */ /* 0x000fe20000410000 */
[----:B------:R-:W2:Y:S01]  /*27f0*/  MUFU.TANH R7, R7 ;  /* 0x0000000700077308 */ /* 0x000ea20000002400 */
[----:B-1----:R-:W-:Y:S01]  /*2800*/  FSEL R6, R6, -INF , P5 ;  /* 0xff80000006067808 */ /* 0x002fe20002800000 */
[C---:B------:R-:W-:Y:S01]  /*2810*/  FMUL.FTZ R45, R0.reuse, R68 ;  /* 0x00000044002d7220 */ /* 0x040fe20000410000 */
[----:B------:R-:W-:Y:S01]  /*2820*/  ISETP.GT.AND P5, PT, R13, 0x18, PT ;  /* 0x000000180d00780c */ /* 0x000fe20003fa4270 */
[C---:B------:R-:W-:Y:S01]  /*2830*/  FMUL.FTZ R59, R0.reuse, R69 ;  /* 0x00000045003b7220 */ /* 0x040fe20000410000 */
[C---:B------:R-:W-:Y:S01]  /*2840*/  FMUL.FTZ R58, R0.reuse, R70 ;  /* 0x00000046003a7220 */ /* 0x040fe20000410000 */
[C---:B------:R-:W-:Y:S01]  /*2850*/  FMUL.FTZ R69, R0.reuse, R72 ;  /* 0x0000004800457220 */ /* 0x040fe20000410000 */
[----:B------:R-:W-:Y:S01]  /*2860*/  FMUL.FTZ R70, R0, R73 ;  /* 0x0000004900467220 */ /* 0x000fe20000410000 */
[----:B------:R-:W1:Y:S01]  /*2870*/  MUFU.TANH R30, R30 ;  /* 0x0000001e001e7308 */ /* 0x000e620000002400 */
[----:B0-----:R-:W-:Y:S01]  /*2880*/  FSEL R28, R28, -INF , P4 ;  /* 0xff8000001c1c7808 */ /* 0x001fe20002000000 */
[C---:B------:R-:W-:Y:S01]  /*2890*/  FMUL.FTZ R76, R0.reuse, R76 ;  /* 0x0000004c004c7220 */ /* 0x040fe20000410000 */
[C---:B------:R-:W-:Y:S01]  /*28a0*/  FMUL.FTZ R61, R0.reuse, R71 ;  /* 0x00000047003d7220 */ /* 0x040fe20000410000 */
[----:B------:R-:W-:Y:S01]  /*28b0*/  FMUL.FTZ R77, R0, R77 ;  /* 0x0000004d004d7220 */ /* 0x000fe20000410000 */
[----:B------:R-:W-:Y:S01]  /*28c0*/  FMNMX.FTZ R63, R28, R63, !PT ;  /* 0x0000003f1c3f7209 */ /* 0x000fe20007810000 */
[C---:B------:R-:W-:Y:S01]  /*28d0*/  FMUL.FTZ R68, R0.reuse, R74 ;  /* 0x0000004a00447220 */ /* 0x040fe20000410000 */
[C---:B------:R-:W-:Y:S01]  /*28e0*/  FMUL.FTZ R80, R0.reuse, R80 ;  /* 0x0000005000507220 */ /* 0x040fe20000410000 */
[----:B------:R-:W0:Y:S01]  /*28f0*/  MUFU.TANH R8, R8 ;  /* 0x0000000800087308 */ /* 0x000e220000002400 */
[----:B--2---:R-:W-:Y:S01]  /*2900*/  FSEL R7, R7, -INF , P1 ;  /* 0xff80000007077808 */ /* 0x004fe20000800000 */
[C---:B------:R-:W-:Y:S01]  /*2910*/  FMUL.FTZ R73, R0.reuse, R75 ;  /* 0x0000004b00497220 */ /* 0x040fe20000410000 */
[----:B------:R-:W-:Y:S01]  /*2920*/  ISETP.GT.AND P1, PT, R13, 0x19, PT ;  /* 0x000000190d00780c */ /* 0x000fe20003f24270 */
[C---:B------:R-:W-:Y:S01]  /*2930*/  FMUL.FTZ R81, R0.reuse, R81 ;  /* 0x0000005100517220 */ /* 0x040fe20000410000 */
[C---:B------:R-:W-:Y:S01]  /*2940*/  FMUL.FTZ R78, R0.reuse, R78 ;  /* 0x0000004e004e7220 */ /* 0x040fe20000410000 */
[C---:B------:R-:W-:Y:S01]  /*2950*/  FMUL.FTZ R84, R0.reuse, R84 ;  /* 0x0000005400547220 */ /* 0x040fe20000410000 */
[----:B------:R-:W-:Y:S01]  /*2960*/  FMUL.FTZ R85, R0, R85 ;  /* 0x0000005500557220 */ /* 0x000fe20000410000 */
[----:B------:R-:W2:Y:S01]  /*2970*/  MUFU.TANH R31, R31 ;  /* 0x0000001f001f7308 */ /* 0x000ea20000002400 */
[----:B-1----:R-:W-:-:S04]  /*2980*/  FSEL R30, R30, -INF , P5 ;  /* 0xff8000001e1e7808 */ /* 0x002fc80002800000 */
[----:B------:R-:W-:-:S03]  /*2990*/  FMNMX.FTZ R60, R30, R63, !PT ;  /* 0x0000003f1e3c7209 */ /* 0x000fc60007810000 */
[----:B------:R-:W1:Y:S01]  /*29a0*/  MUFU.TANH R9, R9 ;  /* 0x0000000900097308 */ /* 0x000e620000002400 */
[----:B0-----:R-:W-:Y:S02]  /*29b0*/  FSEL R8, R8, -INF , P2 ;  /* 0xff80000008087808 */ /* 0x001fe40001000000 */
[----:B------:R-:W-:-:S05]  /*29c0*/  ISETP.GT.AND P2, PT, R13, 0x20, PT ;  /* 0x000000200d00780c */ /* 0x000fca0003f44270 */
[----:B------:R-:W0:Y:S01]  /*29d0*/  MUFU.TANH R34, R34 ;  /* 0x0000002200227308 */ /* 0x000e220000002400 */
[----:B--2---:R-:W-:-:S04]  /*29e0*/  FSEL R31, R31, -INF , P1 ;  /* 0xff8000001f1f7808 */ /* 0x004fc80000800000 */
        /* <DEDUP_REMOVED lines=23> */
[----:B0-----:R-:W-:-:S07]  /*2b60*/  FSEL R29, R47, -INF , P5 ;  /* 0xff8000002f1d7808 */ /* 0x001fce0002800000 */
[----:B------:R-:W0:Y:S01]  /*2b70*/  MUFU.TANH R20, R20 ;  /* 0x0000001400147308 */ /* 0x000e220000002400 */
[----:B--2---:R-:W-:Y:S02]  /*2b80*/  FSEL R15, R15, -INF , P2 ;  /* 0xff8000000f0f7808 */ /* 0x004fe40001000000 */
[----:B------:R-:W-:-:S05]  /*2b90*/  ISETP.GT.AND P2, PT, R13, 0x31, PT ;  /* 0x000000310d00780c */ /* 0x000fca0003f44270 */
[----:B------:R-:W2:Y:S01]  /*2ba0*/  MUFU.TANH R48, R48 ;  /* 0x0000003000307308 */ /* 0x000ea20000002400 */
[----:B-1----:R-:W-:Y:S02]  /*2bb0*/  FSEL R47, R32, -INF , P5 ;  /* 0xff800000202f7808 */ /* 0x002fe40002800000 */
[----:B------:R-:W-:Y:S02]  /*2bc0*/  ISETP.GT.AND P5, PT, R13, 0x40, PT ;  /* 0x000000400d00780c */ /* 0x000fe40003fa4270 */
[----:B------:R-:W-:-:S03]  /*2bd0*/  FMNMX.FTZ R63, R47, R62, !PT ;  /* 0x0000003e2f3f7209 */ /* 0x000fc60007810000 */
[----:B------:R-:W1:Y:S01]  /*2be0*/  MUFU.TANH R33, R33 ;  /* 0x0000002100217308 */ /* 0x000e620000002400 */
[----:B0-----:R-:W-:Y:S02]  /*2bf0*/  FSEL R20, R20, -INF , P3 ;  /* 0xff80000014147808 */ /* 0x001fe40001800000 */
[----:B------:R-:W-:-:S05]  /*2c00*/  ISETP.GT.AND P3, PT, R13, 0x38, PT ;  /* 0x000000380d00780c */ /* 0x000fca0003f64270 */
[----:B------:R-:W0:Y:S01]  /*2c10*/  MUFU.TANH R49, R49 ;  /* 0x0000003100317308 */ /* 0x000e220000002400 */
[----:B--2---:R-:W-:-:S07]  /*2c20*/  FSEL R32, R48, -INF , P1 ;  /* 0xff80000030207808 */ /* 0x004fce0000800000 */
        /* <DEDUP_REMOVED lines=10> */
[----:B------:R-:W-:-:S05]  /*2cd0*/  ISETP.GT.AND P2, PT, R13, 0x48, PT ;  /* 0x000000480d00780c */ /* 0x000fca0003f44270 */
[----:B------:R-:W1:Y:S01]  /*2ce0*/  MUFU.TANH R51, R51 ;  /* 0x0000003300337308 */ /* 0x000e620000002400 */
[----:B0-----:R-:W-:Y:S02]  /*2cf0*/  FSEL R41, R50, -INF , P3 ;  /* 0xff80000032297808 */ /* 0x001fe40001800000 */
[----:B------:R-:W-:-:S05]  /*2d00*/  FMNMX.FTZ R50, R48, R63, !PT ;  /* 0x0000003f30327209 */ /* 0x000fca0007810000 */
[----:B------:R-:W0:Y:S01]  /*2d10*/  MUFU.TANH R39, R39 ;  /* 0x0000002700277308 */ /* 0x000e220000002400 */
[----:B--2---:R-:W-:Y:S02]  /*2d20*/  FSEL R60, R40, -INF , P3 ;  /* 0xff800000283c7808 */ /* 0x004fe40001800000 */
[----:B------:R-:W-:-:S05]  /*2d30*/  ISETP.GT.AND P3, PT, R13, 0x49, PT ;  /* 0x000000490d00780c */ /* 0x000fca0003f64270 */
[----:B------:R-:W2:Y:S01]  /*2d40*/  MUFU.TANH R44, R44 ;  /* 0x0000002c002c7308 */ /* 0x000ea20000002400 */
[----:B-1----:R-:W-:Y:S02]  /*2d50*/  FSEL R40, R51, -INF , P4 ;  /* 0xff80000033287808 */ /* 0x002fe40002000000 */
[----:B------:R-:W-:-:S04]  /*2d60*/  FMNMX.FTZ R51, R49, R50, !PT ;  /* 0x0000003231337209 */ /* 0x000fc80007810000 */
[----:B------:R-:W-:Y:S01]  /*2d70*/  FMNMX.FTZ R51, R60, R51, !PT ;  /* 0x000000333c337209 */ /* 0x000fe20007810000 */
[----:B------:R-:W1:Y:S01]  /*2d80*/  MUFU.TANH R37, R37 ;  /* 0x0000002500257308 */ /* 0x000e620000002400 */
[----:B0-----:R-:W-:Y:S02]  /*2d90*/  FSEL R64, R39, -INF , P4 ;  /* 0xff80000027407808 */ /* 0x001fe40002000000 */
[----:B------:R-:W-:Y:S02]  /*2da0*/  ISETP.GT.AND P4, PT, R13, 0x50, PT ;  /* 0x000000500d00780c */ /* 0x000fe40003f84270 */
[----:B------:R-:W-:-:S03]  /*2db0*/  FMNMX.FTZ R50, R64, R51, !PT ;  /* 0x0000003340327209 */ /* 0x000fc60007810000 */
[----:B------:R-:W0:Y:S01]  /*2dc0*/  MUFU.TANH R36, R36 ;  /* 0x0000002400247308 */ /* 0x000e220000002400 */
[----:B--2---:R-:W-:-:S04]  /*2dd0*/  FSEL R63, R44, -INF , P5 ;  /* 0xff8000002c3f7808 */ /* 0x004fc80002800000 */
[----:B------:R-:W-:-:S03]  /*2de0*/  FMNMX.FTZ R51, R63, R50, !PT ;  /* 0x000000323f337209 */ /* 0x000fc60007810000 */
[----:B------:R-:W2:Y:S01]  /*2df0*/  MUFU.TANH R38, R38 ;  /* 0x0000002600267308 */ /* 0x000ea20000002400 */
[----:B-1----:R-:W-:-:S04]  /*2e00*/  FSEL R62, R37, -INF , P1 ;  /* 0xff800000253e7808 */ /* 0x002fc80000800000 */
[----:B------:R-:W-:-:S03]  /*2e10*/  FMNMX.FTZ R50, R62, R51, !PT ;  /* 0x000000333e327209 */ /* 0x000fc60007810000 */
[----:B------:R-:W1:Y:S01]  /*2e20*/  MUFU.TANH R52, R52 ;  /* 0x0000003400347308 */ /* 0x000e620000002400 */
[----:B0-----:R-:W-:-:S04]  /*2e30*/  FSEL R65, R36, -INF , P2 ;  /* 0xff80000024417808 */ /* 0x001fc80001000000 */
[----:B------:R-:W-:-:S03]  /*2e40*/  FMNMX.FTZ R51, R65, R50, !PT ;  /* 0x0000003241337209 */ /* 0x000fc60007810000 */
        /* <DEDUP_REMOVED lines=10> */
[----:B------:R-:W-:Y:S02]  /*2ef0*/  ISETP.GT.AND P4, PT, R13, 0x61, PT ;  /* 0x000000610d00780c */ /* 0x000fe40003f84270 */
        /* <DEDUP_REMOVED lines=17> */
[----:B--2---:R-:W-:Y:S01]  /*3010*/  FSEL R36, R55, -INF , P3 ;  /* 0xff80000037247808 */ /* 0x004fe20001800000 */
[----:B------:R-:W-:Y:S01]  /*3020*/  FMUL.FTZ R55, R0, R79 ;  /* 0x0000004f00377220 */ /* 0x000fe20000410000 */
        /* <DEDUP_REMOVED lines=11> */
[----:B-1----:R-:W-:-:S04]  /*30e0*/  FSEL R69, R70, -INF , P4 ;  /* 0xff80000046457808 */ /* 0x002fc80002000000 */
[----:B------:R-:W-:-:S03]  /*30f0*/  FMNMX.FTZ R51, R69, R50, !PT ;  /* 0x0000003245337209 */ /* 0x000fc60007810000 */
[----:B------:R1:W4:Y:S01]  /*3100*/  MUFU.TANH R71, R77 ;  /* 0x0000004d00477308 */ /* 0x0003220000002400 */
[----:B0-----:R-:W-:-:S04]  /*3110*/  FSEL R70, R76, -INF , P5 ;  /* 0xff8000004c467808 */ /* 0x001fc80002800000 */
[----:B------:R-:W-:-:S03]  /*3120*/  FMNMX.FTZ R54, R70, R51, !PT ;  /* 0x0000003346367209 */ /* 0x000fc60007810000 */
[----:B------:R-:W0:Y:S01]  /*3130*/  MUFU.TANH R68, R68 ;  /* 0x0000004400447308 */ /* 0x000e220000002400 */
[----:B--2---:R-:W-:Y:S01]  /*3140*/  FSEL R45, R61, -INF , P2 ;  /* 0xff8000003d2d7808 */ /* 0x004fe20001000000 */
[----:B-1----:R-:W-:Y:S01]  /*3150*/  FMUL.FTZ R77, R0, R82 ;  /* 0x00000052004d7220 */ /* 0x002fe20000410000 */
[----:B------:R-:W-:-:S05]  /*3160*/  ISETP.GT.AND P2, PT, R13, 0x70, PT ;  /* 0x000000700d00780c */ /* 0x000fca0003f44270 */
[----:B------:R-:W1:Y:S01]  /*3170*/  MUFU.TANH R72, R80 ;  /* 0x0000005000487308 */ /* 0x000e620000002400 */
[----:B----4-:R-:W-:-:S04]  /*3180*/  FSEL R71, R71, -INF , P1 ;  /* 0xff80000047477808 */ /* 0x010fc80000800000 */
        /* <DEDUP_REMOVED lines=16> */
[----:B------:R-:W-:Y:S01]  /*3290*/  MUFU.TANH R55, R55 ;  /* 0x0000003700377308 */ /* 0x000fe20000002400 */
[----:B--2---:R-:W-:-:S04]  /*32a0*/  FSEL R74, R74, -INF , P4 ;  /* 0xff8000004a4a7808 */ /* 0x004fc80002000000 */
[----:B------:R-:W-:Y:S01]  /*32b0*/  FMNMX.FTZ R54, R74, R53, !PT ;  /* 0x000000354a367209 */ /* 0x000fe20007810000 */
[----:B------:R-:W-:Y:S02]  /*32c0*/  FMUL.FTZ R53, R0, R86 ;  /* 0x0000005600357220 */ /* 0x000fe40000410000 */
[----:B------:R-:W-:Y:S01]  /*32d0*/  MUFU.TANH R77, R77 ;  /* 0x0000004d004d7308 */ /* 0x000fe20000002400 */
[----:B0-----:R-:W-:-:S04]  /*32e0*/  FSEL R73, R85, -INF , P5 ;  /* 0xff80000055497808 */ /* 0x001fc80002800000 */
[----:B------:R-:W-:-:S03]  /*32f0*/  FMNMX.FTZ R54, R73, R54, !PT ;  /* 0x0000003649367209 */ /* 0x000fc60007810000 */
[----:B------:R-:W-:Y:S02]  /*3300*/  MUFU.TANH R53, R53 ;  /* 0x0000003500357308 */ /* 0x000fe40000002400 */
[----:B------:R-:W0:Y:S02]  /*3310*/  SHFL.BFLY PT, R13, R54, 0x2, 0x1f ;  /* 0x0c401f00360d7f89 */ /* 0x000e2400000e0000 */
[----:B0-----:R-:W-:Y:S01]  /*3320*/  FMNMX.FTZ R13, R54, R13, !PT ;  /* 0x0000000d360d7209 */ /* 0x001fe20007810000 */
[----:B------:R-:W-:-:S04]  /*3330*/  FMUL.FTZ R54, R0, R87 ;  /* 0x0000005700367220 */ /* 0x000fc80000410000 */
[----:B------:R-:W0:Y:S02]  /*3340*/  SHFL.BFLY PT, R76, R13, 0x1, 0x1f ;  /* 0x0c201f000d4c7f89 */ /* 0x000e2400000e0000 */
[----:B------:R-:W-:Y:S01]  /*3350*/  MUFU.TANH R54, R54 ;  /* 0x0000003600367308 */ /* 0x000fe20000002400 */
[----:B0-----:R-:W-:Y:S01]  /*3360*/  FMNMX.FTZ R61, R13, R76, !PT ;  /* 0x0000004c0d3d7209 */ /* 0x001fe20007810000 */
[----:B------:R-:W-:-:S03]  /*3370*/  IMAD.U32 R76, RZ, RZ, UR17 ;  /* 0x00000011ff4c7e24 */ /* 0x000fc6000f8e00ff */
[C---:B------:R-:W-:Y:S01]  /*3380*/  FSETP.NEU.FTZ.AND P6, PT, R61.reuse, -INF , PT ;  /* 0xff8000003d00780b */ /* 0x040fe20003fdd000 */
[----:B------:R-:W-:-:S01]  /*3390*/  FFMA.FTZ R75, R61, R76, -8 ;  /* 0xc10000003d4b7423 */ /* 0x000fc2000001004c */
[----:B------:R-:W-:-:S04]  /*33a0*/  FMUL.FTZ R76, R0, R83 ;  /* 0x00000053004c7220 */ /* 0x000fc80000410000 */
[----:B------:R-:W-:Y:S02]  /*33b0*/  FSEL R75, R75, RZ, P6 ;  /* 0x000000ff4b4b7208 */ /* 0x000fe40003000000 */
[----:B------:R-:W0:Y:S01]  /*33c0*/  MUFU.TANH R76, R76 ;  /* 0x0000004c004c7308 */ /* 0x000e220000002400 */
[----:B---3--:R-:W-:Y:S01]  /*33d0*/  LOP3.LUT P6, RZ, R88, 0x7f, RZ, 0xc0, !PT ;  /* 0x0000007f58ff7812 */ /* 0x008fe200078cc0ff */
[----:B------:R-:W-:Y:S02]  /*33e0*/  IMAD.MOV.U32 R88, RZ, RZ, R89 ;  /* 0x000000ffff587224 */ /* 0x000fe400078e0059 */
        /* <DEDUP_REMOVED lines=14> */
[----:B0-----:R-:W-:Y:S01]  /*34d0*/  FSEL R76, R76, -INF , P3 ;  /* 0xff8000004c4c7808 */ /* 0x001fe20001800000 */
        /* <DEDUP_REMOVED lines=9> */
[----:B------:R-:W-:Y:S01]  /*3570*/  FMNMX.FTZ R78, R12, R27, !PT ;  /* 0x0000001b0c4e7209 */ /* 0x000fe20007810000 */
[----:B------:R-:W-:-:S01]  /*3580*/  FFMA.FTZ R27, R30, UR17, -R75 ;  /* 0x000000111e1b7c23 */ /* 0x000fc2000801084b */
[----:B------:R-:W-:Y:S01]  /*3590*/  FFMA.FTZ R30, R31, UR17, -R75 ;  /* 0x000000111f1e7c23 */ /* 0x000fe2000801084b */
[----:B------:R-:W-:Y:S01]  /*35a0*/  MUFU.EX2 R14, R14 ;  /* 0x0000000e000e7308 */ /* 0x000fe20000000800 */
[----:B-1----:R-:W-:-:S04]  /*35b0*/  FMNMX.FTZ R79, R15, R78, !PT ;  /* 0x0000004e0f4f7209 */ /* 0x002fc80007810000 */
        /* <DEDUP_REMOVED lines=13> */
[----:B------:R0:W-:Y:S01]  /*3690*/  MUFU.EX2 R34, R80 ;  /* 0x0000005000227308 */ /* 0x0001e20000000800 */
[----:B------:R-:W-:-:S04]  /*36a0*/  FMNMX.FTZ R79, R39, R42, !PT ;  /* 0x0000002a274f7209 */ /* 0x000fc80007810000 */
[----:B------:R-:W-:-:S03]  /*36b0*/  FMNMX.FTZ R46, R44, R79, !PT ;  /* 0x0000004f2c2e7209 */ /* 0x000fc60007810000 */
[----:B------:R-:W-:Y:S01]  /*36c0*/  MUFU.EX2 R42, R81 ;  /* 0x00000051002a7308 */ /* 0x000fe20000000800 */
[----:B------:R-:W-:Y:S01]  /*36d0*/  FMNMX.FTZ R79, R37, R46, !PT ;  /* 0x0000002e254f7209 */ /* 0x000fe20007810000 */
[--C-:B------:R-:W-:Y:S01]  /*36e0*/  FFMA.FTZ R46, R48, UR17, -R75.reuse ;  /* 0x00000011302e7c23 */ /* 0x100fe2000801084b */
[----:B0-----:R-:W-:-:S01]  /*36f0*/  FFMA.FTZ R80, R63, UR17, -R75 ;  /* 0x000000113f507c23 */ /* 0x001fc2000801084b */
[----:B------:R-:W-:Y:S02]  /*3700*/  FSEL R63, R53, -INF , P4 ;  /* 0xff800000353f7808 */ /* 0x000fe40002000000 */
[----:B------:R-:W-:Y:S02]  /*3710*/  FMNMX.FTZ R79, R36, R79, !PT ;  /* 0x0000004f244f7209 */ /* 0x000fe40007810000 */
[----:B------:R-:W-:Y:S02]  /*3720*/  MUFU.EX2 R53, R80 ;  /* 0x0000005000357308 */ /* 0x000fe40000000800 */
[----:B------:R-:W-:-:S04]  /*3730*/  FMNMX.FTZ R48, R38, R79, !PT ;  /* 0x0000004f26307209 */ /* 0x000fc80007810000 */
[----:B------:R-:W-:Y:S02]  /*3740*/  FMNMX.FTZ R48, R35, R48, !PT ;  /* 0x0000003023307209 */ /* 0x000fe40007810000 */
[----:B------:R-:W-:Y:S02]  /*3750*/  MUFU.EX2 R28, R28 ;  /* 0x0000001c001c7308 */ /* 0x000fe40000000800 */
[----:B------:R-:W-:-:S04]  /*3760*/  FMNMX.FTZ R48, R43, R48, !PT ;  /* 0x000000302b307209 */ /* 0x000fc80007810000 */
[----:B------:R-:W-:Y:S01]  /*3770*/  FMNMX.FTZ R79, R45, R48, !PT ;  /* 0x000000302d4f7209 */ /* 0x000fe20007810000 */
[----:B------:R-:W-:-:S01]  /*3780*/  FFMA.FTZ R48, R60, UR17, -R75 ;  /* 0x000000113c307c23 */ /* 0x000fc2000801084b */
[----:B------:R-:W-:Y:S02]  /*3790*/  MUFU.EX2 R27, R27 ;  /* 0x0000001b001b7308 */ /* 0x000fe40000000800 */
[----:B------:R-:W-:-:S04]  /*37a0*/  FMNMX.FTZ R60, R50, R79, !PT ;  /* 0x0000004f323c7209 */ /* 0x000fc80007810000 */
[----:B------:R-:W-:Y:S02]  /*37b0*/  FMNMX.FTZ R79, R51, R60, !PT ;  /* 0x0000003c334f7209 */ /* 0x000fe40007810000 */
[----:B------:R-:W-:Y:S01]  /*37c0*/  FSEL R60, R55, -INF , P1 ;  /* 0xff800000373c7808 */ /* 0x000fe20000800000 */
[--C-:B------:R-:W-:Y:S01]  /*37d0*/  FFMA.FTZ R55, R64, UR17, -R75.reuse ;  /* 0x0000001140377c23 */ /* 0x100fe2000801084b */
[----:B------:R-:W-:Y:S01]  /*37e0*/  FMNMX.FTZ R79, R52, R79, !PT ;  /* 0x0000004f344f7209 */ /* 0x000fe20007810000 */
[----:B------:R-:W0:Y:S01]  /*37f0*/  MUFU.EX2 R30, R30 ;  /* 0x0000001e001e7308 */ /* 0x000e220000000800 */
[----:B------:R-:W-:Y:S02]  /*3800*/  FSEL R64, R77, -INF , P2 ;  /* 0xff8000004d407808 */ /* 0x000fe40001000000 */
[----:B------:R-:W-:Y:S02]  /*3810*/  FMNMX.FTZ R79, R60, R79, !PT ;  /* 0x0000004f3c4f7209 */ /* 0x000fe40007810000 */
[----:B------:R-:W-:Y:S01]  /*3820*/  FSEL R77, R54, -INF , P5 ;  /* 0xff800000364d7808 */ /* 0x000fe20002800000 */
[--C-:B------:R-:W-:Y:S01]  /*3830*/  FFMA.FTZ R54, R62, UR17, -R75.reuse ;  /* 0x000000113e367c23 */ /* 0x100fe2000801084b */
[----:B------:R-:W-:Y:S01]  /*3840*/  FMNMX.FTZ R79, R64, R79, !PT ;  /* 0x0000004f404f7209 */ /* 0x000fe20007810000 */
[--C-:B------:R-:W-:Y:S01]  /*3850*/  FFMA.FTZ R62, R65, UR17, -R75.reuse ;  /* 0x00000011413e7c23 */ /* 0x100fe2000801084b */
[----:B------:R-:W-:-:S01]  /*3860*/  FFMA.FTZ R65, R67, UR17, -R75 ;  /* 0x0000001143417c23 */ /* 0x000fc2000801084b */
        /* <DEDUP_REMOVED lines=11> */
[----:B------:R-:W-:Y:S01]  /*3920*/  MUFU.EX2 R46, R46 ;  /* 0x0000002e002e7308 */ /* 0x000fe20000000800 */
[----:B0-----:R-:W-:-:S02]  /*3930*/  F2FP.SATFINITE.E4M3.F32.PACK_AB_MERGE_C R150, R30, R27, RZ ;  /* 0x0000001b1e96723e */ /* 0x001fc400048070ff */
[----:B------:R-:W0:Y:S02]  /*3940*/  SHFL.BFLY PT, R81, R78, 0x2, 0x1f ;  /* 0x0c401f004e517f89 */ /* 0x000e2400000e0000 */
[----:B------:R-:W-:Y:S02]  /*3950*/  F2FP.SATFINITE.E4M3.F32.PACK_AB_MERGE_C R150, R28, R25, R150 ;  /* 0x000000191c96723e */ /* 0x000fe40004807096 */
[----:B-1----:R-:W-:Y:S01]  /*3960*/  F2FP.SATFINITE.E4M3.F32.PACK_AB_MERGE_C R136, R47, R42, RZ ;  /* 0x0000002a2f88723e */ /* 0x002fe200048070ff */
[----:B------:R-:W-:Y:S03]  /*3970*/  MUFU.EX2 R49, R49 ;  /* 0x0000003100317308 */ /* 0x000fe60000000800 */
[----:B------:R-:W-:-:S05]  /*3980*/  F2FP.SATFINITE.E4M3.F32.PACK_AB_MERGE_C R136, R34, R31, R136 ;  /* 0x0000001f2288723e */ /* 0x000fca0004807088 */
[----:B------:R-:W-:Y:S08]  /*3990*/  MUFU.EX2 R48, R48 ;  /* 0x0000003000307308 */ /* 0x000ff00000000800 */
[----:B------:R-:W1:Y:S01]  /*39a0*/  MUFU.EX2 R55, R55 ;  /* 0x0000003700377308 */ /* 0x000e620000000800 */
[----:B0-----:R-:W-:-:S05]  /*39b0*/  FMNMX.FTZ R81, R78, R81, !PT ;  /* 0x000000514e517209 */ /* 0x001fca0007810000 */
[----:B------:R-:W0:Y:S02]  /*39c0*/  SHFL.BFLY PT, R78, R81, 0x1, 0x1f ;  /* 0x0c201f00514e7f89 */ /* 0x000e2400000e0000 */
[----:B------:R-:W-:Y:S08]  /*39d0*/  MUFU.EX2 R54, R54 ;  /* 0x0000003600367308 */ /* 0x000ff00000000800 */
[----:B------:R-:W-:Y:S01]  /*39e0*/  MUFU.EX2 R62, R62 ;  /* 0x0000003e003e7308 */ /* 0x000fe20000000800 */
[----:B-1----:R-:W-:-:S04]  /*39f0*/  F2FP.SATFINITE.E4M3.F32.PACK_AB_MERGE_C R138, R55, R48, RZ ;  /* 0x00000030378a723e */ /* 0x002fc800048070ff */
[----:B------:R-:W-:-:S03]  /*3a00*/  F2FP.SATFINITE.E4M3.F32.PACK_AB_MERGE_C R138, R49, R46, R138 ;  /* 0x0000002e318a723e */ /* 0x000fc6000480708a */
[----:B------:R-:W1:Y:S01]  /*3a10*/  MUFU.EX2 R79, R79 ;  /* 0x0000004f004f7308 */ /* 0x000e620000000800 */
[----:B0-----:R-:W-:Y:S01]  /*3a20*/  FMNMX.FTZ R67, R81, R78, !PT ;  /* 0x0000004e51437209 */ /* 0x001fe20007810000 */
[----:B------:R-:W-:-:S06]  /*3a30*/  IMAD.U32 R78, RZ, RZ, UR17 ;  /* 0x00000011ff4e7e24 */ /* 0x000fcc000f8e00ff */
[----:B------:R-:W-:Y:S01]  /*3a40*/  MUFU.EX2 R56, R56 ;  /* 0x0000003800387308 */ /* 0x000fe20000000800 */
[C---:B------:R-:W-:Y:S01]  /*3a50*/  FSETP.NEU.FTZ.AND P1, PT, R67.reuse, -INF , PT ;  /* 0xff8000004300780b */ /* 0x040fe20003f3d000 */
[----:B------:R-:W-:-:S05]  /*3a60*/  FFMA.FTZ R74, R67, R78, -8 ;  /* 0xc1000000434a7423 */ /* 0x000fca000001004e */
[----:B------:R-:W-:Y:S01]  /*3a70*/  FSEL R74, R74, RZ, P1 ;  /* 0x000000ff4a4a7208 */ /* 0x000fe20000800000 */
[----:B------:R-:W-:Y:S01]  /*3a80*/  MUFU.EX2 R57, R57 ;  /* 0x0000003900397308 */ /* 0x000fe20000000800 */
[----:B-1----:R-:W-:Y:S02]  /*3a90*/  F2FP.SATFINITE.E4M3.F32.PACK_AB_MERGE_C R140, R79, R62, RZ ;  /* 0x0000003e4f8c723e */ /* 0x002fe400048070ff */
[----:B------:R-:W-:Y:S01]  /*3aa0*/  PLOP3.LUT P1, PT, PT, PT, UP0, 0x80, 0x0 ;  /* 0x000000000000781c */ /* 0x000fe20003f2f008 */
        /* <DEDUP_REMOVED lines=24> */
[----:B------:R-:W-:-:S02]  /*3c30*/  @!P6 VIADD R38, R4, 0x19c40 ;  /* 0x00019c400426e836 */ /* 0x000fc40000000000 */
[----:B------:R-:W-:-:S01]  /*3c40*/  FFMA.FTZ R29, R29, UR17, -R74 ;  /* 0x000000111d1d7c23 */ /* 0x000fc2000801084a */
[----:B------:R-:W-:Y:S01]  /*3c50*/  FFMA.FTZ R37, R37, UR17, -R74 ;  /* 0x0000001125257c23 */ /* 0x000fe2000801084a */
[----:B------:R-:W-:-:S01]  /*3c60*/  FADD.FTZ R41, R25, R40 ;  /* 0x0000002819297221 */ /* 0x000fc20000010000 */
[----:B------:R-:W-:Y:S01]  /*3c70*/  FFMA.FTZ R36, R36, UR17, -R74 ;  /* 0x0000001124247c23 */ /* 0x000fe2000801084a */
[----:B------:R-:W-:Y:S01]  /*3c80*/  @!P6 PRMT R38, RZ, 0x654, R38 ;  /* 0x00000654ff26e816 */ /* 0x000fe20000000026 */
[----:B------:R-:W2:Y:S01]  /*3c90*/  MUFU.EX2 R78, R78 ;  /* 0x0000004e004e7308 */ /* 0x000ea20000000800 */
[----:B0-----:R-:W-:-:S01]  /*3ca0*/  FADD.FTZ R44, R5, R6 ;  /* 0x00000006052c7221 */ /* 0x001fc20000010000 */
[----:B------:R-:W-:Y:S01]  /*3cb0*/  FADD.FTZ R40, R28, R41 ;  /* 0x000000291c287221 */ /* 0x000fe20000010000 */
[----:B------:R0:W-:Y:S01]  /*3cc0*/  @!P6 SYNCS.ARRIVE.TRANS64.RED.A1T0 RZ, [R38+URZ], RZ ;  /* 0x000000ff26ffe9a7 */ /* 0x0001e2000810043f */
[----:B------:R-:W-:-:S01]  /*3cd0*/  FFMA.FTZ R41, R45, UR17, -R74 ;  /* 0x000000112d297c23 */ /* 0x000fc2000801084a */
[----:B------:R-:W-:Y:S01]  /*3ce0*/  FFMA.FTZ R35, R35, UR17, -R74 ;  /* 0x0000001123237c23 */ /* 0x000fe2000801084a */
[----:B------:R-:W-:-:S01]  /*3cf0*/  FADD.FTZ R85, R27, R40 ;  /* 0x000000281b557221 */ /* 0x000fc20000010000 */
[----:B------:R-:W-:Y:S01]  /*3d00*/  FFMA.FTZ R51, R51, UR17, -R74 ;  /* 0x0000001133337c23 */ /* 0x000fe2000801084a */
[----:B------:R-:W3:Y:S01]  /*3d10*/  MUFU.EX2 R7, R7 ;  /* 0x0000000700077308 */ /* 0x000ee20000000800 */
[----:B-1----:R-:W-:-:S01]  /*3d20*/  FADD.FTZ R83, R75, R44 ;  /* 0x0000002c4b537221 */ /* 0x002fc20000010000 */
[--C-:B------:R-:W-:Y:S01]  /*3d30*/  FFMA.FTZ R52, R52, UR17, -R74.reuse ;  /* 0x0000001134347c23 */ /* 0x100fe2000801084a */
[----:B0-----:R-:W-:-:S01]  /*3d40*/  FFMA.FTZ R38, R43, UR17, -R74 ;  /* 0x000000112b267c23 */ /* 0x001fc2000801084a */
[--C-:B------:R-:W-:Y:S01]  /*3d50*/  FFMA.FTZ R60, R60, UR17, -R74.reuse ;  /* 0x000000113c3c7c23 */ /* 0x100fe2000801084a */
[----:B------:R-:W-:-:S01]  /*3d60*/  FFMA.FTZ R64, R64, UR17, -R74 ;  /* 0x0000001140407c23 */ /* 0x000fc2000801084a */
[--C-:B------:R-:W-:Y:S01]  /*3d70*/  FFMA.FTZ R76, R76, UR17, -R74.reuse ;  /* 0x000000114c4c7c23 */ /* 0x100fe2000801084a */
[----:B------:R-:W-:-:S01]  /*3d80*/  FFMA.FTZ R63, R63, UR17, -R74 ;  /* 0x000000113f3f7c23 */ /* 0x000fc2000801084a */
[----:B------:R-:W0:Y:S01]  /*3d90*/  MUFU.EX2 R8, R8 ;  /* 0x0000000800087308 */ /* 0x000e220000000800 */
[----:B--2---:R-:W-:-:S01]  /*3da0*/  FADD.FTZ R44, R78, R83 ;  /* 0x000000534e2c7221 */ /* 0x004fc20000010000 */
[----:B------:R-:W-:-:S02]  /*3db0*/  F2FP.SATFINITE.E4M3.F32.PACK_AB_MERGE_C R149, R78, R75, RZ ;  /* 0x0000004b4e95723e */ /* 0x000fc400048070ff */
[----:B------:R-:W-:Y:S02]  /*3dc0*/  F2FP.SATFINITE.E4M3.F32.PACK_AB_MERGE_C R140, R54, R53, R140 ;  /* 0x00000035368c723e */ /* 0x000fe4000480708c */
[----:B------:R-:W-:Y:S02]  /*3dd0*/  F2FP.SATFINITE.E4M3.F32.PACK_AB_MERGE_C R149, R6, R5, R149 ;  /* 0x000000050695723e */ /* 0x000fe40004807095 */
[----:B------:R-:W1:Y:S01]  /*3de0*/  MUFU.EX2 R80, R80 ;  /* 0x0000005000507308 */ /* 0x000e620000000800 */
[----:B---3--:R-:W-:-:S01]  /*3df0*/  FADD.FTZ R83, R7, R44 ;  /* 0x0000002c07537221 */ /* 0x008fc20000010000 */
        /* <DEDUP_REMOVED lines=8> */
[----:B--2---:R-:W-:-:S01]  /*3e80*/  FADD.FTZ R40, R81, R40 ;  /* 0x0000002851287221 */ /* 0x004fc20000010000 */
[----:B------:R-:W-:-:S04]  /*3e90*/  F2FP.SATFINITE.E4M3.F32.PACK_AB_MERGE_C R80, R81, R80, RZ ;  /* 0x000000505150723e */ /* 0x000fc800048070ff */
[----:B------:R-:W-:Y:S02]  /*3ea0*/  F2FP.SATFINITE.E4M3.F32.PACK_AB_MERGE_C R151, R8, R7, R80 ;  /* 0x000000070897723e */ /* 0x000fe40004807050 */
        /* <DEDUP_REMOVED lines=26> */
[----:B--2---:R-:W-:-:S01]  /*4050*/  FADD.FTZ R27, R15, R40 ;  /* 0x000000280f1b7221 */ /* 0x004fc20000010000 */
[----:B------:R-:W-:Y:S01]  /*4060*/  F2FP.SATFINITE.E4M3.F32.PACK_AB_MERGE_C R40, R29, R20, RZ ;  /* 0x000000141d28723e */ /* 0x000fe200048070ff */
[----:B------:R-:W-:-:S03]  /*4070*/  FADD.FTZ R29, R54, R21 ;  /* 0x00000015361d7221 */ /* 0x000fc60000010000 */
[----:B------:R-:W-:Y:S01]  /*4080*/  F2FP.SATFINITE.E4M3.F32.PACK_AB_MERGE_C R137, R10, R9, R40 ;  /* 0x000000090a89723e */ /* 0x000fe20004807028 */
[----:B------:R-:W-:-:S01]  /*4090*/  FADD.FTZ R30, R62, R29 ;  /* 0x0000001d3e1e7221 */ /* 0x000fc20000010000 */
[----:B------:R-:W2:Y:S01]  /*40a0*/  MUFU.EX2 R36, R36 ;  /* 0x0000002400247308 */ /* 0x000ea20000000800 */
[----:B0-----:R-:W-:-:S02]  /*40b0*/  FADD.FTZ R20, R26, R27 ;  /* 0x0000001b1a147221 */ /* 0x001fc40000010000 */
[----:B------:R-:W-:-:S04]  /*40c0*/  FADD.FTZ R79, R79, R30 ;  /* 0x0000001e4f4f7221 */ /* 0x000fc80000010000 */
[----:B------:R-:W-:Y:S01]  /*40d0*/  FADD.FTZ R14, R56, R79 ;  /* 0x0000004f380e7221 */ /* 0x000fe20000010000 */
[----:B------:R0:W3:Y:S01]  /*40e0*/  MUFU.EX2 R4, R39 ;  /* 0x0000002700047308 */ /* 0x0000e20000000800 */
[----:B-1----:R-:W-:-:S02]  /*40f0*/  FADD.FTZ R13, R37, R20 ;  /* 0x00000014250d7221 */ /* 0x002fc40000010000 */
[----:B------:R-:W-:-:S05]  /*4100*/  FADD.FTZ R14, R57, R14 ;  /* 0x0000000e390e7221 */ /* 0x000fca0000010000 */
[----:B------:R-:W1:Y:S01]  /*4110*/  MUFU.EX2 R35, R35 ;  /* 0x0000002300237308 */ /* 0x000e620000000800 */
[----:B0-----:R-:W-:-:S01]  /*4120*/  FFMA.FTZ R39, R50, UR17, -R74 ;  /* 0x0000001132277c23 */ /* 0x001fc2000801084a */
[----:B--2---:R-:W-:Y:S01]  /*4130*/  FADD.FTZ R13, R36, R13 ;  /* 0x0000000d240d7221 */ /* 0x004fe20000010000 */
[----:B------:R-:W-:-:S01]  /*4140*/  FFMA.FTZ R74, R77, UR17, -R74 ;  /* 0x000000114d4a7c23 */ /* 0x000fc2000801084a */
[----:B------:R-:W-:-:S04]  /*4150*/  F2FP.SATFINITE.E4M3.F32.PACK_AB_MERGE_C R37, R36, R37, RZ ;  /* 0x000000252425723e */ /* 0x000fc800048070ff */
[----:B------:R-:W0:Y:S01]  /*4160*/  MUFU.EX2 R65, R65 ;  /* 0x0000004100417308 */ /* 0x000e220000000800 */
[----:B---3--:R-:W-:-:S01]  /*4170*/  FADD.FTZ R20, R4, R13 ;  /* 0x0000000d04147221 */ /* 0x008fc20000010000 */
[----:B------:R-:W-:-:S06]  /*4180*/  F2FP.SATFINITE.E4M3.F32.PACK_AB_MERGE_C R141, R26, R15, R37 ;  /* 0x0000000f1a8d723e */ /* 0x000fcc0004807025 */
        /* <DEDUP_REMOVED lines=11> */
[----:B0-----:R-:W-:-:S01]  /*4240*/  FADD.FTZ R14, R41, R14 ;  /* 0x0000000e290e7221 */ /* 0x001fc20000010000 */
[----:B------:R-:W-:-:S04]  /*4250*/  F2FP.SATFINITE.E4M3.F32.PACK_AB_MERGE_C R38, R41, R38, RZ ;  /* 0x000000262926723e */ /* 0x000fc800048070ff */
[----:B------:R-:W-:Y:S02]  /*4260*/  F2FP.SATFINITE.E4M3.F32.PACK_AB_MERGE_C R143, R35, R4, R38 ;  /* 0x00000004238f723e */ /* 0x000fe40004807026 */
[----:B------:R-:W0:Y:S01]  /*4270*/  MUFU.EX2 R59, R59 ;  /* 0x0000003b003b7308 */ /* 0x000e220000000800 */
[----:B--2---:R-:W-:-:S07]  /*4280*/  FADD.FTZ R20, R58, R27 ;  /* 0x0000001b3a147221 */ /* 0x004fce0000010000 */
[----:B------:R-:W2:Y:S01]  /*4290*/  MUFU.EX2 R24, R51 ;  /* 0x0000003300187308 */ /* 0x000ea20000000800 */
[----:B-1----:R-:W-:-:S07]  /*42a0*/  FADD.FTZ R25, R39, R14 ;  /* 0x0000000e27197221 */ /* 0x002fce0000010000 */
[----:B------:R-:W-:Y:S01]  /*42b0*/  MUFU.EX2 R69, R69 ;  /* 0x0000004500457308 */ /* 0x000fe20000000800 */
[----:B0-----:R-:W-:-:S07]  /*42c0*/  FADD.FTZ R20, R59, R20 ;  /* 0x000000143b147221 */ /* 0x001fce0000010000 */
        /* <DEDUP_REMOVED lines=11> */
[C---:B--2---:R-:W-:Y:S01]  /*4380*/  F2FP.SATFINITE.E4M3.F32.PACK_AB_MERGE_C R52, R21.reuse, R52, RZ ;  /* 0x000000341534723e */ /* 0x044fe200048070ff */
[----:B------:R-:W-:-:S03]  /*4390*/  FADD.FTZ R21, R21, R6 ;  /* 0x0000000615157221 */ /* 0x000fc60000010000 */
[----:B------:R-:W-:-:S03]  /*43a0*/  F2FP.SATFINITE.E4M3.F32.PACK_AB_MERGE_C R145, R24, R39, R52 ;  /* 0x000000271891723e */ /* 0x000fc60004807034 */
        /* <DEDUP_REMOVED lines=13> */
[----:B--2---:R-:W-:-:S04]  /*4480*/  FADD.FTZ R6, R13, R6 ;  /* 0x000000060d067221 */ /* 0x004fc80000010000 */
[----:B0-----:R-:W-:Y:S01]  /*4490*/  FADD.FTZ R5, R63, R6 ;  /* 0x000000063f057221 */ /* 0x001fe20000010000 */
[----:B-1----:R-:W-:-:S03]  /*44a0*/  F2FP.SATFINITE.E4M3.F32.PACK_AB_MERGE_C R7, R74, R63, RZ ;  /* 0x0000003f4a07723e */ /* 0x002fc600048070ff */
[----:B------:R-:W-:Y:S01]  /*44b0*/  FADD.FTZ R5, R74, R5 ;  /* 0x000000054a057221 */ /* 0x000fe20000010000 */
        /* <DEDUP_REMOVED lines=31> */
.L_x_9031:
[----:B------:R-:W-:-:S04]  /*46b0*/  UISETP.NE.AND UP0, UPT, UR20, 0x1, UPT ;  /* 0x000000011400788c */ /* 0x000fc8000bf05270 */
[----:B------:R-:W-:-:S04]  /*46c0*/  USEL UR36, URZ, 0x1, UP0 ;  /* 0x000000013f247887 */ /* 0x000fc80008000000 */
[----:B------:R-:W-:Y:S01]  /*46d0*/  ULOP3.LUT UR36, UR19, UR36, URZ, 0x3c, !UPT ;  /* 0x0000002413247292 */ /* 0x000fe2000f8e3c3f */
[----:B------:R-:W-:Y:S11]  /*46e0*/  @!P0 BRA `(.L_x_9022) ;  /* 0x0000000000048947 */ /* 0x000ff60003800000 */
[----:B------:R-:W-:Y:S01]  /*46f0*/  BPT.TRAP 0x1 ;  /* 0x000000040000795c */ /* 0x000fe20000300000 */
.L_x_9022:
[----:B------:R-:W0:Y:S01]  /*4700*/  S2UR UR6, SR_CgaCtaId ;  /* 0x00000000000679c3 */ /* 0x000e220000008800 */
[----:B------:R-:W-:Y:S01]  /*4710*/  UIADD3 UR37, UR20, 0x1, URZ ;  /* 0x0000000114257890 */ /* 0x000fe2000fffe03f */
[----:B------:R-:W-:Y:S01]  /*4720*/  MOV R2, 0x400 ;  /* 0x0000040000027802 */ /* 0x000fe20000000f00 */
[----:B------:R-:W-:Y:S02]  /*4730*/  IMAD.U32 R9, RZ, RZ, UR36 ;  /* 0x00000024ff097e24 */ /* 0x000fe4000f8e00ff */
[----:B------:R-:W-:-:S03]  /*4740*/  UISETP.NE.AND UP0, UPT, UR37, 0x2, UPT ;  /* 0x000000022500788c */ /* 0x000fc6000bf05270 */
[----:B------:R-:W-:Y:S01]  /*4750*/  SHF.L.U32 R9, R9, 0x1f, RZ ;  /* 0x0000001f09097819 */ /* 0x000fe200000006ff */
[----:B------:R-:W-:-:S06]  /*4760*/  USEL UR37, UR37, URZ, UP0 ;  /* 0x0000003f25257287 */ /* 0x000fcc0008000000 */
[----:B------:R-:W-:Y:S02]  /*4770*/  IMAD.U32 R11, RZ, RZ, UR37 ;  /* 0x00000025ff0b7e24 */ /* 0x000fe4000f8e00ff */
[----:B0-----:R-:W-:-:S05]  /*4780*/  IMAD.U32 R3, RZ, RZ, UR6 ;  /* 0x00000006ff037e24 */ /* 0x001fca000f8e00ff */
[----:B------:R-:W-:-:S05]  /*4790*/  LEA R2, R3, R2, 0x18 ;  /* 0x0000000203027211 */ /* 0x000fca00078ec0ff */
[----:B------:R-:W-:-:S04]  /*47a0*/  IMAD R8, R11, 0x8, R2 ;  /* 0x000000080b087824 */ /* 0x000fc800078e0202 */
[----:B------:R0:W1:Y:S01]  /*47b0*/  SYNCS.PHASECHK.TRANS64.TRYWAIT P1, [R8+URZ+0x19c30], R9 ;  /* 0x019c3009080075a7 */ /* 0x000062000802017f */
[----:B------:R-:W-:Y:S05]  /*47c0*/  @!P0 BRA `(.L_x_9023) ;  /* 0x0000000000048947 */ /* 0x000fea0003800000 */
[----:B------:R-:W-:Y:S01]  /*47d0*/  BPT.TRAP 0x1 ;  /* 0x000000040000795c */ /* 0x000fe20000300000 */
.L_x_9023:
[----:B-1----:R-:W-:Y:S05]  /*47e0*/  @P1 BRA `(.L_x_9024) ;  /* 0x0000000000081947 */ /* 0x002fea0003800000 */
[----:B------:R-:W1:Y:S02]  /*47f0*/  SYNCS.PHASECHK.TRANS64.TRYWAIT P1, [R8+URZ+0x19c30], R9 ;  /* 0x019c3009080075a7 */ /* 0x000e64000802017f */
[----:B-1----:R-:W-:Y:S05]  /*4800*/  @!P1 BRA `(.L_x_9025) ;  /* 0x000000b800d09947 */ /* 0x002fea0003800000 */
.L_x_9024:
[----:B------:R-:W-:Y:S01]  /*4810*/  UIMAD UR14, UR37, 0x300, UR16 ;  /* 0x00000300250e78a4 */ /* 0x000fe2000f8e0210 */
[----:B------:R-:W-:Y:S01]  /*4820*/  WARPGROUP.ARRIVE ;  /* 0x00000000000079c5 */ /* 0x000fe20000000000 */
[----:B------:R-:W-:Y:S01]  /*4830*/  UMOV UR15, 0xc0000010 ;  /* 0xc0000010000f7882 */ /* 0x000fe20000000000 */
[----:B------:R-:W-:Y:S01]  /*4840*/  UMOV UR7, 0xc0000010 ;  /* 0xc000001000077882 */ /* 0x000fe20000000000 */
[----:B------:R-:W-:Y:S02]  /*4850*/  UIADD3 UR6, UR14, 0x100, URZ ;  /* 0x000001000e067890 */ /* 0x000fe4000fffe03f */
[----:B------:R-:W-:Y:S01]  /*4860*/  UIADD3 UR10, UR14, 0x200, URZ ;  /* 0x000002000e0a7890 */ /* 0x000fe2000fffe03f */
[----:B------:R-:W-:Y:S02]  /*4870*/  UMOV UR11, 0xc0000010 ;  /* 0xc0000010000b7882 */ /* 0x000fe40000000000 */
[----:B------:R-:W-:Y:S03]  /*4880*/  QGMMA.64x128x32.F32.E4M3.E4M3 R24, gdesc[UR12], RZ, !UPT, gsb0 ;  /* 0x01e000000c1879f3 */ /* 0x000fe6000c0008ff */
[----:B------:R-:W-:-:S02]  /*4890*/  WARPGROUP.DEPBAR.LE gsb0, 0x0 ;  /* 0x00008000000079c5 */ /* 0x000fc40000010000 */
        /* <DEDUP_REMOVED lines=8> */
.L_x_9026:
[----:B------:R-:W-:Y:S01]  /*4920*/  R2UR UR11, R2 ;  /* 0x00000000020b72ca */ /* 0x000fe200000e0000 */
[----:B01----:R-:W-:-:S05]  /*4930*/  IMAD.U32 R9, RZ, RZ, UR19 ;  /* 0x00000013ff097e24 */ /* 0x003fca000f8e00ff */
[----:B------:R-:W-:-:S07]  /*4940*/  SHF.L.U32 R9, R9, 0x1f, RZ ;  /* 0x0000001f09097819 */ /* 0x000fce00000006ff */
[----:B------:R-:W-:-:S09]  /*4950*/  ULEA UR11, UR20, UR11, 0x3 ;  /* 0x0000000b140b7291 */ /* 0x000fd2000f8e183f */
[----:B------:R0:W1:Y:S01]  /*4960*/  SYNCS.PHASECHK.TRANS64.TRYWAIT P1, [UR11+0x19c50], R9 ;  /* 0x019c5009ff0075a7 */ /* 0x000062000802014b */
[----:B------:R-:W-:Y:S05]  /*4970*/  @!P0 BRA `(.L_x_9027) ;  /* 0x0000000000048947 */ /* 0x000fea0003800000 */
[----:B------:R-:W-:Y:S01]  /*4980*/  BPT.TRAP 0x1 ;  /* 0x000000040000795c */ /* 0x000fe20000300000 */
.L_x_9027:
[----:B-1----:R-:W-:Y:S05]  /*4990*/  @P1 BRA `(.L_x_9028) ;  /* 0x0000000000081947 */ /* 0x002fea0003800000 */
[----:B------:R-:W1:Y:S02]  /*49a0*/  SYNCS.PHASECHK.TRANS64.TRYWAIT P1, [UR11+0x19c50], R9 ;  /* 0x019c5009ff0075a7 */ /* 0x000e64000802014b */
[----:B-1----:R-:W-:Y:S05]  /*49b0*/  @!P1 BRA `(.L_x_9029) ;  /* 0x000000b800789947 */ /* 0x002fea0003800000 */
.L_x_9028:
[----:B------:R-:W-:Y:S01]  /*49c0*/  R2UR UR6, R2 ;  /* 0x00000000020672ca */ /* 0x000fe200000e0000 */
[C---:B01----:R-:W-:Y:S01]  /*49d0*/  FMUL.FTZ R9, R0.reuse, R24 ;  /* 0x0000001800097220 */ /* 0x043fe20000410000 */
[C---:B------:R-:W-:Y:S01]  /*49e0*/  FMUL.FTZ R11, R0.reuse, R26 ;  /* 0x0000001a000b7220 */ /* 0x040fe20000410000 */
[C---:B------:R-:W-:Y:S01]  /*49f0*/  FMUL.FTZ R10, R0.reuse, R25 ;  /* 0x00000019000a7220 */ /* 0x040fe20000410000 */
[C---:B------:R-:W-:Y:S01]  /*4a00*/  FMUL.FTZ R12, R0.reuse, R27 ;  /* 0x0000001b000c7220 */ /* 0x040fe20000410000 */
[----:B------:R-:W-:Y:S01]  /*4a10*/  WARPGROUP.ARRIVE ;  /* 0x00000000000079c5 */ /* 0x000fe20000000000 */
[C---:B------:R-:W-:Y:S01]  /*4a20*/  FMUL.FTZ R13, R0.reuse, R28 ;  /* 0x0000001c000d7220 */ /* 0x040fe20000410000 */
[----:B------:R-:W0:Y:S01]  /*4a30*/  MUFU.TANH R9, R9 ;  /* 0x0000000900097308 */ /* 0x000e220000002400 */
[C---:B------:R-:W-:Y:S01]  /*4a40*/  FMUL.FTZ R15, R0.reuse, R30 ;  /* 0x0000001e000f7220 */ /* 0x040fe20000410000 */
[----:B------:R-:W-:Y:S01]  /*4a50*/  UMOV UR7, 0x40000040 ;  /* 0x4000004000077882 */ /* 0x000fe20000000000 */
[C---:B------:R-:W-:Y:S01]  /*4a60*/  FMUL.FTZ R14, R0.reuse, R29 ;  /* 0x0000001d000e7220 */ /* 0x040fe20000410000 */
[C---:B------:R-:W-:Y:S01]  /*4a70*/  FMUL.FTZ R20, R0.reuse, R31 ;  /* 0x0000001f00147220 */ /* 0x040fe20000410000 */
[C---:B------:R-:W-:Y:S01]  /*4a80*/  FMUL.FTZ R21, R0.reuse, R32 ;  /* 0x0000002000157220 */ /* 0x040fe20000410000 */
[----:B------:R-:W-:Y:S01]  /*4a90*/  UIADD3 UR6, UR6, 0x3000, URZ ;  /* 0x0000300006067890 */ /* 0x000fe2000fffe03f */
[C---:B------:R-:W-:Y:S01]  /*4aa0*/  FMUL.FTZ R25, R0.reuse, R34 ;  /* 0x0000002200197220 */ /* 0x040fe20000410000 */
[----:B------:R-:W1:Y:S01]  /*4ab0*/  MUFU.TANH R11, R11 ;  /* 0x0000000b000b7308 */ /* 0x000e620000002400 */
[C---:B------:R-:W-:Y:S01]  /*4ac0*/  FMUL.FTZ R31, R0.reuse, R40 ;  /* 0x00000028001f7220 */ /* 0x040fe20000410000 */
[----:B------:R-:W-:Y:S01]  /*4ad0*/  USHF.R.U32.HI UR6, URZ, 0x4, UR6 ;  /* 0x000000043f067899 */ /* 0x000fe20008011606 */
[C---:B------:R-:W-:Y:S01]  /*4ae0*/  FMUL.FTZ R24, R0.reuse, R33 ;  /* 0x0000002100187220 */ /* 0x040fe20000410000 */
[C---:B------:R-:W-:Y:S01]  /*4af0*/  FMUL.FTZ R40, R0.reuse, R49 ;  /* 0x0000003100287220 */ /* 0x040fe20000410000 */
[C---:B------:R-:W-:Y:S01]  /*4b00*/  FMUL.FTZ R26, R0.reuse, R35 ;  /* 0x00000023001a7220 */ /* 0x040fe20000410000 */
[----:B------:R-:W-:Y:S01]  /*4b10*/  ULOP3.LUT UR6, UR6, 0x3fff, URZ, 0xc0, !UPT ;  /* 0x00003fff06067892 */ /* 0x000fe2000f8ec03f */
[C---:B------:R-:W-:Y:S01]  /*4b20*/  FMUL.FTZ R34, R0.reuse, R43 ;  /* 0x0000002b00227220 */ /* 0x040fe20000410000 */
[----:B------:R-:W2:Y:S01]  /*4b30*/  MUFU.TANH R10, R10 ;  /* 0x0000000a000a7308 */ /* 0x000ea20000002400 */
[C---:B------:R-:W-:Y:S01]  /*4b40*/  FMUL.FTZ R49, R0.reuse, R58 ;  /* 0x0000003a00317220 */ /* 0x040fe20000410000 */
[----:B------:R-:W-:Y:S01]  /*4b50*/  ULOP3.LUT UR6, UR6, 0x10000, URZ, 0xfc, !UPT ;  /* 0x0001000006067892 */ /* 0x000fe2000f8efc3f */
[C---:B------:R-:W-:Y:S01]  /*4b60*/  FMUL.FTZ R43, R0.reuse, R52 ;  /* 0x00000034002b7220 */ /* 0x040fe20000410000 */
[C---:B------:R-:W-:Y:S01]  /*4b70*/  FMUL.FTZ R58, R0.reuse, R67 ;  /* 0x00000043003a7220 */ /* 0x040fe20000410000 */
[C---:B------:R-:W-:Y:S01]  /*4b80*/  FMUL.FTZ R52, R0.reuse, R61 ;  /* 0x0000003d00347220 */ /* 0x040fe20000410000 */
[----:B------:R-:W-:Y:S01]  /*4b90*/  UIMAD UR10, UR20, 0x300, UR6 ;  /* 0x00000300140a78a4 */ /* 0x000fe2000f8e0206 */
[----:B0-----:R-:W-:Y:S01]  /*4ba0*/  FMNMX.FTZ R67, R9, R7, !PT ;  /* 0x0000000709437209 */ /* 0x001fe20007810000 */
[----:B------:R-:W0:Y:S01]  /*4bb0*/  MUFU.TANH R12, R12 ;  /* 0x0000000c000c7308 */ /* 0x000e220000002400 */
[C---:B------:R-:W-:Y:S01]  /*4bc0*/  FMUL.FTZ R27, R0.reuse, R36 ;  /* 0x00000024001b7220 */ /* 0x040fe20000410000 */
[----:B-1----:R-:W-:Y:S01]  /*4bd0*/  FMNMX.FTZ R61, R11, R6, !PT ;  /* 0x000000060b3d7209 */ /* 0x002fe20007810000 */
[C---:B------:R-:W-:Y:S01]  /*4be0*/  FMUL.FTZ R29, R0.reuse, R38 ;  /* 0x00000026001d7220 */ /* 0x040fe20000410000 */
[C---:B------:R-:W-:Y:S01]  /*4bf0*/  FMUL.FTZ R28, R0.reuse, R37 ;  /* 0x00000025001c7220 */ /* 0x040fe20000410000 */
[----:B------:R-:W-:Y:S01]  /*4c00*/  UMOV UR6, UR10 ;  /* 0x0000000a00067c82 */ /* 0x000fe20008000000 */
[----:B------:R-:W-:Y:S01]  /*4c10*/  FMUL.FTZ R30, R0, R39 ;  /* 0x00000027001e7220 */ /* 0x000fe20000410000 */
[----:B------:R-:W-:Y:S01]  /*4c20*/  QGMMA.64x96x32.F32.E4M3.E4M3 R88, R148, gdesc[UR4], R88, gsb0 ;  /* 0x0160000494587df3 */ /* 0x000fe20008000858 */
        /* <DEDUP_REMOVED lines=35> */
[----:B------:R-:W-:Y:S01]  /*4e60*/  UIADD3 UR6, UR10, 0x2, URZ ;  /* 0x000000020a067890 */ /* 0x000fe2000fffe03f */
[C---:B------:R-:W-:Y:S01]  /*4e70*/  FMUL.FTZ R64, R0.reuse, R72 ;  /* 0x0000004800407220 */ /* 0x040fe20000410000 */
[C---:B------:R-:W-:Y:S01]  /*4e80*/  FMUL.FTZ R66, R0.reuse, R74 ;  /* 0x0000004a00427220 */ /* 0x040fe20000410000 */
[----:B------:R-:W-:Y:S01]  /*4e90*/  FMUL.FTZ R65, R0, R73 ;  /* 0x0000004900417220 */ /* 0x000fe20000410000 */
[----:B------:R-:W-:Y:S01]  /*4ea0*/  UMOV UR7, 0x40000040 ;  /* 0x4000004000077882 */ /* 0x000fe20000000000 */
        /* <DEDUP_REMOVED lines=35> */
[----:B------:R-:W1:Y:S01]  /*50e0*/  S2R R151, SR_TID.X ;  /* 0x0000000000977919 */ /* 0x000e620000002100 */
[----:B------:R-:W-:Y:S01]  /*50f0*/  QGMMA.64x96x32.F32.E4M3.E4M3 R88, R136, gdesc[UR4], R88, gsb0 ;  /* 0x0160000488587df3 */ /* 0x000fe20008000858 */
[----:B------:R-:W-:-:S04]  /*5100*/  UIADD3 UR6, UR10, 0x4, URZ ;  /* 0x000000040a067890 */ /* 0x000fc8000fffe03f */
[----:B------:R-:W3:Y:S01]  /*5110*/  MUFU.TANH R34, R34 ;  /* 0x0000002200227308 */ /* 0x000ee20000002400 */
[----:B--2---:R-:W-:Y:S01]  /*5120*/  FMNMX.FTZ R61, R33, R61, !PT ;  /* 0x0000003d213d7209 */ /* 0x004fe20007810000 */
[----:B------:R-:W-:-:S06]  /*5130*/  UMOV UR7, 0x40000040 ;  /* 0x4000004000077882 */ /* 0x000fcc0000000000 */
[----:B------:R-:W2:Y:S01]  /*5140*/  MUFU.TANH R35, R35 ;  /* 0x0000002300237308 */ /* 0x000ea20000002400 */
[----:B0-----:R-:W-:-:S07]  /*5150*/  FMNMX.FTZ R67, R32, R67, !PT ;  /* 0x0000004320437209 */ /* 0x001fce0007810000 */
[----:B------:R-:W0:Y:S01]  /*5160*/  MUFU.TANH R37, R37 ;  /* 0x0000002500257308 */ /* 0x000e220000002400 */
[----:B---3--:R-:W-:-:S07]  /*5170*/  FMNMX.FTZ R61, R34, R61, !PT ;  /* 0x0000003d223d7209 */ /* 0x008fce0007810000 */
[----:B------:R-:W3:Y:S01]  /*5180*/  MUFU.TANH R36, R36 ;  /* 0x0000002400247308 */ /* 0x000ee20000002400 */
[----:B--2---:R-:W-:Y:S02]  /*5190*/  FMNMX.FTZ R67, R35, R67, !PT ;  /* 0x0000004323437209 */ /* 0x004fe40007810000 */
[----:B-1----:R-:W-:-:S05]  /*51a0*/  LOP3.LUT P1, RZ, R151, 0x7f, RZ, 0xc0, !PT ;  /* 0x0000007f97ff7812 */ /* 0x002fca000782c0ff */
[----:B------:R-:W1:Y:S01]  /*51b0*/  MUFU.TANH R38, R38 ;  /* 0x0000002600267308 */ /* 0x000e620000002400 */
[----:B0-----:R-:W-:-:S07]  /*51c0*/  FMNMX.FTZ R61, R37, R61, !PT ;  /* 0x0000003d253d7209 */ /* 0x001fce0007810000 */
[----:B------:R-:W0:Y:S01]  /*51d0*/  MUFU.TANH R39, R39 ;  /* 0x0000002700277308 */ /* 0x000e220000002400 */
[----:B---3--:R-:W-:Y:S01]  /*51e0*/  FMNMX.FTZ R67, R36, R67, !PT ;  /* 0x0000004324437209 */ /* 0x008fe20007810000 */
[----:B------:R-:W-:-:S05]  /*51f0*/  @!P1 VIADD R8, R8, 0x19c40 ;  /* 0x00019c4008089836 */ /* 0x000fca0000000000 */
[----:B------:R-:W-:Y:S01]  /*5200*/  @!P1 PRMT R8, RZ, 0x654, R8 ;  /* 0x00000654ff089816 */ /* 0x000fe20000000008 */
        /* <DEDUP_REMOVED lines=20> */
[----:B------:R-:W-:Y:S01]  /*5350*/  QGMMA.64x96x32.F32.E4M3.E4M3 R88, R140, gdesc[UR4], R88, gsb0 ;  /* 0x016000048c587df3 */ /* 0x000fe20008000858 */
[----:B------:R-:W-:Y:S01]  /*5360*/  UIADD3 UR6, UR10, 0x6, URZ ;  /* 0x000000060a067890 */ /* 0x000fe2000fffe03f */
[----:B------:R-:W-:-:S04]  /*5370*/  UMOV UR7, 0x40000040 ;  /* 0x4000004000077882 */ /* 0x000fc80000000000 */
        /* <DEDUP_REMOVED lines=32> */
[----:B------:R-:W-:Y:S06]  /*5580*/  QGMMA.64x96x32.F32.E4M3.E4M3 R88, R144, gdesc[UR4], R88, gsb0 ;  /* 0x0160000490587df3 */ /* 0x000fec0008000858 */
        /* <DEDUP_REMOVED lines=29> */
[----:B------:R0:W-:Y:S04]  /*5760*/  @!P1 SYNCS.ARRIVE.TRANS64.RED.A1T0 RZ, [R8+URZ], RZ ;  /* 0x000000ff08ff99a7 */ /* 0x0001e8000810043f */
[----:B------:R-:W3:Y:S01]  /*5770*/  MUFU.TANH R80, R80 ;  /* 0x0000005000507308 */ /* 0x000ee20000002400 */
[----:B--2---:R-:W-:Y:S02]  /*5780*/  FMNMX.FTZ R81, R79, R61, !PT ;  /* 0x0000003d4f517209 */ /* 0x004fe40007810000 */
[----:B-1----:R-:W-:-:S05]  /*5790*/  FMNMX.FTZ R61, R78, R67, !PT ;  /* 0x000000434e3d7209 */ /* 0x002fca0007810000 */
[----:B------:R-:W1:Y:S01]  /*57a0*/  SHFL.BFLY PT, R82, R61, 0x2, 0x1f ;  /* 0x0c401f003d527f89 */ /* 0x000e6200000e0000 */
[----:B---3--:R-:W-:-:S05]  /*57b0*/  FMNMX.FTZ R67, R80, R81, !PT ;  /* 0x0000005150437209 */ /* 0x008fca0007810000 */
[----:B------:R-:W2:Y:S01]  /*57c0*/  SHFL.BFLY PT, R81, R67, 0x2, 0x1f ;  /* 0x0c401f0043517f89 */ /* 0x000ea200000e0000 */
[----:B-1----:R-:W-:-:S05]  /*57d0*/  FMNMX.FTZ R61, R61, R82, !PT ;  /* 0x000000523d3d7209 */ /* 0x002fca0007810000 */
[----:B------:R-:W1:Y:S01]  /*57e0*/  SHFL.BFLY PT, R82, R61, 0x1, 0x1f ;  /* 0x0c201f003d527f89 */ /* 0x000e6200000e0000 */
[----:B--2---:R-:W-:-:S05]  /*57f0*/  FMNMX.FTZ R67, R67, R81, !PT ;  /* 0x0000005143437209 */ /* 0x004fca0007810000 */
[----:B------:R-:W2:Y:S01]  /*5800*/  SHFL.BFLY PT, R81, R67, 0x1, 0x1f ;  /* 0x0c201f0043517f89 */ /* 0x000ea200000e0000 */
[----:B-1----:R-:W-:Y:S01]  /*5810*/  FMNMX.FTZ R61, R61, R82, !PT ;  /* 0x000000523d3d7209 */ /* 0x002fe20007810000 */
[----:B------:R-:W-:-:S04]  /*5820*/  IMAD.U32 R82, RZ, RZ, UR17 ;  /* 0x00000011ff527e24 */ /* 0x000fc8000f8e00ff */
[----:B------:R-:W-:Y:S01]  /*5830*/  FADD.FTZ R7, -R61, R7 ;  /* 0x000000073d077221 */ /* 0x000fe20000010100 */
[----:B--2---:R-:W-:Y:S01]  /*5840*/  FMNMX.FTZ R67, R67, R81, !PT ;  /* 0x0000005143437209 */ /* 0x004fe20007810000 */
        /* <DEDUP_REMOVED lines=39> */
[----:B------:R-:W1:Y:S02]  /*5ac0*/  MUFU.EX2 R9, R9 ;  /* 0x0000000900097308 */ /* 0x000e640000000800 */
        /* <DEDUP_REMOVED lines=39> */
[----:B-1----:R-:W-:-:S07]  /*5d40*/  FADD.FTZ R4, R10, R4 ;  /* 0x000000040a047221 */ /* 0x002fce0000010000 */
[----:B------:R-:W1:Y:S01]  /*5d50*/  MUFU.EX2 R15, R15 ;  /* 0x0000000f000f7308 */ /* 0x000e620000000800 */
[----:B---3--:R-:W-:-:S07]  /*5d60*/  FADD.FTZ R5, R12, R5 ;  /* 0x000000050c057221 */ /* 0x008fce0000010000 */
[----:B------:R-:W3:Y:S01]  /*5d70*/  MUFU.EX2 R14, R14 ;  /* 0x0000000e000e7308 */ /* 0x000ee20000000800 */
[----:B--2---:R-:W-:-:S07]  /*5d80*/  FADD.FTZ R4, R13, R4 ;  /* 0x000000040d047221 */ /* 0x004fce0000010000 */
        /* <DEDUP_REMOVED lines=113> */
[----:B--2---:R-:W-:-:S01]  /*64a0*/  FADD.FTZ R5, R79, R5 ;  /* 0x000000054f057221 */ /* 0x004fc20000010000 */
[----:B-1----:R-:W-:-:S03]  /*64b0*/  FADD.FTZ R4, R78, R4 ;  /* 0x000000044e047221 */ /* 0x002fc60000010000 */
[----:B---3--:R-:W-:Y:S01]  /*64c0*/  FADD.FTZ R5, R80, R5 ;  /* 0x0000000550057221 */ /* 0x008fe20000010000 */
[----:B0-----:R-:W-:Y:S06]  /*64d0*/  @!P0 BRA `(.L_x_9030) ;  /* 0x0000000000048947 */ /* 0x001fec0003800000 */
[----:B------:R-:W-:Y:S01]  /*64e0*/  BPT.TRAP 0x1 ;  /* 0x000000040000795c */ /* 0x000fe20000300000 */
.L_x_9030:
[----:B------:R-:W-:Y:S01]  /*64f0*/  R2UR UR7, R3 ;  /* 0x00000000030772ca */ /* 0x000fe200000e0000 */
[----:B------:R-:W-:Y:S01]  /*6500*/  UISETP.GT.AND UP0, UPT, UR18, UR45, UPT ;  /* 0x0000002d1200728c */ /* 0x000fe2000bf04270 */
[----:B------:R-:W-:Y:S01]  /*6510*/  F2FP.SATFINITE.E4M3.F32.PACK_AB_MERGE_C R148, R14, R13, RZ ;  /* 0x0000000d0e94723e */ /* 0x000fe200048070ff */
[----:B------:R-:W-:Y:S01]  /*6520*/  UIADD3 UR6, UR11, 0x19c60, URZ ;  /* 0x00019c600b067890 */ /* 0x000fe2000fffe03f */
[----:B------:R-:W-:Y:S01]  /*6530*/  F2FP.SATFINITE.E4M3.F32.PACK_AB_MERGE_C R15, R20, R15, RZ ;  /* 0x0000000f140f723e */ /* 0x000fe200048070ff */
[----:B------:R-:W-:Y:S01]  /*6540*/  UIADD3 UR18, UR18, -0x1, URZ ;  /* 0xffffffff12127890 */ /* 0x000fe2000fffe03f */
[----:B------:R-:W-:Y:S01]  /*6550*/  F2FP.SATFINITE.E4M3.F32.PACK_AB_MERGE_C R27, R28, R27, RZ ;  /* 0x0000001b1c1b723e */ /* 0x000fe200048070ff */
[----:B------:R-:W-:Y:S01]  /*6560*/  UMOV UR19, UR36 ;  /* 0x0000002400137c82 */ /* 0x000fe20008000000 */
[----:B------:R-:W-:Y:S01]  /*6570*/  PLOP3.LUT P1, PT, PT, PT, UP0, 0x80, 0x0 ;  /* 0x000000000000781c */ /* 0x000fe20003f2f008 */
[----:B------:R-:W-:Y:S01]  /*6580*/  UMOV UR20, UR37 ;  /* 0x0000002500147c82 */ /* 0x000fe20008000000 */
[----:B------:R-:W-:Y:S01]  /*6590*/  F2FP.SATFINITE.E4M3.F32.PACK_AB_MERGE_C R29, R30, R29, RZ ;  /* 0x0000001d1e1d723e */ /* 0x000fe200048070ff */
[----:B------:R-:W-:Y:S01]  /*65a0*/  FMUL.FTZ R88, R88, R7 ;  /* 0x0000000758587220 */ /* 0x000fe20000410000 */
        /* <DEDUP_REMOVED lines=80> */
.L_x_9021:
[----:B------:R-:W-:Y:S06]  /*6ab0*/  BAR.ARV 0x8, 0x200 ;  /* 0x0208000000007b1d */ /* 0x000fec0000002000 */
[----:B------:R-:W-:Y:S05]  /*6ac0*/  @!P0 BRA `(.L_x_9032) ;  /* 0x0000000000048947 */ /* 0x000fea0003800000 */
[----:B------:R-:W-:Y:S01]  /*6ad0*/  BPT.TRAP 0x1 ;  /* 0x000000040000795c */ /* 0x000fe20000300000 */
.L_x_9032:
[----:B------:R-:W-:Y:S02]  /*6ae0*/  IMAD.U32 R7, RZ, RZ, UR37 ;  /* 0x00000025ff077e24 */ /* 0x000fe4000f8e00ff */
[----:B------:R-:W-:Y:S02]  /*6af0*/  IMAD.U32 R0, RZ, RZ, UR36 ;  /* 0x00000024ff007e24 */ /* 0x000fe4000f8e00ff */
[----:B------:R-:W-:-:S03]  /*6b00*/  IMAD R12, R7, 0x8, R2 ;  /* 0x00000008070c7824 */ /* 0x000fc600078e0202 */
[----:B------:R-:W-:-:S04]  /*6b10*/  SHF.L.U32 R7, R0, 0x1f, RZ ;  /* 0x0000001f00077819 */ /* 0x000fc800000006ff */
[----:B------:R0:W1:Y:S01]  /*6b20*/  SYNCS.PHASECHK.TRANS64.TRYWAIT P1, [R12+URZ+0x19c50], R7 ;  /* 0x019c50070c0075a7 */ /* 0x000062000802017f */
[----:B------:R-:W-:Y:S05]  /*6b30*/  @!P0 BRA `(.L_x_9033) ;  /* 0x0000000000048947 */ /* 0x000fea0003800000 */
[----:B------:R-:W-:Y:S01]  /*6b40*/  BPT.TRAP 0x1 ;  /* 0x000000040000795c */ /* 0x000fe20000300000 */
.L_x_9033:
[----:B-1----:R-:W-:Y:S05]  /*6b50*/  @P1 BRA `(.L_x_9034) ;  /* 0x0000000000081947 */ /* 0x002fea0003800000 */
[----:B------:R-:W1:Y:S02]  /*6b60*/  SYNCS.PHASECHK.TRANS64.TRYWAIT P1, [R12+URZ+0x19c50], R7 ;  /* 0x019c50070c0075a7 */ /* 0x000e64000802017f */
[----:B-1----:R-:W-:Y:S05]  /*6b70*/  @!P1 BRA `(.L_x_9035) ;  /* 0x0000009800209947 */ /* 0x002fea0003800000 */
.L_x_9034:
[----:B------:R-:W-:Y:S01]  /*6b80*/  VIADD R2, R2, 0x3000 ;  /* 0x0000300002027836 */ /* 0x000fe20000000000 */
[----:B------:R-:W-:Y:S05]  /*6b90*/  WARPSYNC.ALL ;  /* 0x0000000000007948 */ /* 0x000fea0003800000 */
[----:B------:R-:W-:Y:S01]  /*6ba0*/  SHF.R.U32.HI R2, RZ, 0x4, R2 ;  /* 0x00000004ff027819 */ /* 0x000fe20000011602 */
[----:B01----:R-:W-:Y:S01]  /*6bb0*/  IMAD.U32 R7, RZ, RZ, UR37 ;  /* 0x00000025ff077e24 */ /* 0x003fe2000f8e00ff */
[----:B------:R-:W-:Y:S01]  /*6bc0*/  ULDC.64 UR4, c[0x0][0x9a0] ;  /* 0x0002680000047ab9 */ /* 0x000fe20000000a00 */
[----:B------:R-:W-:Y:S01]  /*6bd0*/  WARPGROUP.ARRIVE ;  /* 0x00000000000079c5 */ /* 0x000fe20000000000 */
[----:B------:R-:W-:-:S02]  /*6be0*/  LOP3.LUT R2, R2, 0x3fff, RZ, 0xc0, !PT ;  /* 0x00003fff02027812 */ /* 0x000fc400078ec0ff */
[----:B------:R-:W-:Y:S02]  /*6bf0*/  ISETP.NE.U32.AND P1, PT, RZ, UR4, PT ;  /* 0x00000004ff007c0c */ /* 0x000fe4000bf25070 */
[----:B------:R-:W-:Y:S02]  /*6c00*/  LOP3.LUT R2, R2, 0x10000, RZ, 0xfc, !PT ;  /* 0x0001000002027812 */ /* 0x000fe400078efcff */
[----:B------:R-:W-:-:S03]  /*6c10*/  ISETP.NE.AND.EX P1, PT, RZ, UR5, PT, P1 ;  /* 0x00000005ff007c0c */ /* 0x000fc6000bf25310 */
[----:B------:R-:W-:Y:S02]  /*6c20*/  IMAD R6, R7, 0x300, R2 ;  /* 0x0000030007067824 */ /* 0x000fe400078e0202 */
[----:B------:R-:W-:-:S03]  /*6c30*/  IMAD.MOV.U32 R7, RZ, RZ, 0x40000040 ;  /* 0x40000040ff077424 */ /* 0x000fc600078e00ff */
[----:B------:R-:W-:Y:S02]  /*6c40*/  R2UR UR6, R6 ;  /* 0x00000000060672ca */ /* 0x000fe400000e0000 */
[----:B------:R-:W-:-:S03]  /*6c50*/  R2UR UR7, R7 ;  /* 0x00000000070772ca */ /* 0x000fc600000e0000 */
[----:B------:R-:W0:Y:S08]  /*6c60*/  @P1 LDC.64 R10, c[0x0][0x9c8] ;  /* 0x00027200ff0a1b82 */ /* 0x000e300000000a00 */
[----:B------:R-:W1:Y:S02]  /*6c70*/  @P1 LDC.64 R8, c[0x0][0x9d0] ;  /* 0x00027400ff081b82 */ /* 0x000e640000000a00 */
[----:B------:R-:W-:Y:S01]  /*6c80*/  QGMMA.64x96x32.F32.E4M3.E4M3 R88, R148, gdesc[UR4], R88, gsb0 ;  /* 0x0160000494587df3 */ /* 0x000fe20008000858 */
        /* <DEDUP_REMOVED lines=9> */
[----:B------:R0:W2:Y:S01]  /*6d20*/  @P1 LDG.E R10, desc[UR52][R14.64] ;  /* 0x000000340e0a1981 */ /* 0x0000a2000c1e1900 */
[----:B------:R-:W-:Y:S02]  /*6d30*/  VIADD R8, R6, 0x2 ;  /* 0x0000000206087836 */ /* 0x000fe40000000000 */
[----:B------:R-:W-:-:S03]  /*6d40*/  IMAD.MOV.U32 R9, RZ, RZ, 0x40000040 ;  /* 0x40000040ff097424 */ /* 0x000fc600078e00ff */
[----:B------:R-:W-:Y:S02]  /*6d50*/  R2UR UR6, R8 ;  /* 0x00000000080672ca */ /* 0x000fe400000e0000 */
[----:B------:R-:W-:Y:S01]  /*6d60*/  R2UR UR7, R9 ;  /* 0x00000000090772ca */ /* 0x000fe200000e0000 */
[----:B------:R-:W-:Y:S02]  /*6d70*/  WARPGROUP.DEPBAR.LE gsb0, 0x0 ;  /* 0x00008000000079c5 */ /* 0x000fe40000010000 */
[----:B------:R-:W-:-:S10]  /*6d80*/  WARPGROUP.ARRIVE ;  /* 0x00000000000079c5 */ /* 0x000fd40000000000 */
[----:B------:R-:W-:Y:S01]  /*6d90*/  QGMMA.64x96x32.F32.E4M3.E4M3 R88, R136, gdesc[UR4], R88, gsb0 ;  /* 0x0160000488587df3 */ /* 0x000fe20008000858 */
[----:B------:R-:W-:Y:S02]  /*6da0*/  VIADD R8, R6, 0x4 ;  /* 0x0000000406087836 */ /* 0x000fe40000000000 */
[----:B------:R-:W-:-:S03]  /*6db0*/  IMAD.MOV.U32 R9, RZ, RZ, 0x40000040 ;  /* 0x40000040ff097424 */ /* 0x000fc600078e00ff */
[----:B------:R-:W-:Y:S02]  /*6dc0*/  R2UR UR6, R8 ;  /* 0x00000000080672ca */ /* 0x000fe400000e0000 */
[----:B------:R-:W-:Y:S01]  /*6dd0*/  R2UR UR7, R9 ;  /* 0x00000000090772ca */ /* 0x000fe200000e0000 */
[----:B------:R-:W-:Y:S01]  /*6de0*/  VIADD R6, R6, 0x6 ;  /* 0x0000000606067836 */ /* 0x000fe20000000000 */
[----:B------:R-:W1:Y:S01]  /*6df0*/  SHFL.BFLY PT, R9, R4, 0x2, 0x1f ;  /* 0x0c401f0004097f89 */ /* 0x000e6200000e0000 */
[----:B------:R-:W-:-:S03]  /*6e00*/  IMAD.MOV.U32 R7, RZ, RZ, 0x40000040 ;  /* 0x40000040ff077424 */ /* 0x000fc600078e00ff */
[----:B------:R-:W3:Y:S01]  /*6e10*/  SHFL.BFLY PT, R2, R5, 0x2, 0x1f ;  /* 0x0c401f0005027f89 */ /* 0x000ee200000e0000 */
[----:B------:R-:W-:Y:S02]  /*6e20*/  WARPGROUP.DEPBAR.LE gsb0, 0x0 ;  /* 0x00008000000079c5 */ /* 0x000fe40000010000 */
[----:B------:R-:W-:-:S06]  /*6e30*/  WARPGROUP.ARRIVE ;  /* 0x00000000000079c5 */ /* 0x000fcc0000000000 */
[----:B------:R-:W-:Y:S01]  /*6e40*/  QGMMA.64x96x32.F32.E4M3.E4M3 R88, R140, gdesc[UR4], R88, gsb0 ;  /* 0x016000048c587df3 */ /* 0x000fe20008000858 */
[----:B------:R-:W-:Y:S02]  /*6e50*/  R2UR UR6, R6 ;  /* 0x00000000060672ca */ /* 0x000fe400000e0000 */
[----:B------:R-:W-:Y:S01]  /*6e60*/  R2UR UR7, R7 ;  /* 0x00000000070772ca */ /* 0x000fe200000e0000 */
[----:B-1----:R-:W-:-:S01]  /*6e70*/  FADD.FTZ R9, R9, R4 ;  /* 0x0000000409097221 */ /* 0x002fc20000010000 */
[----:B---3--:R-:W-:-:S04]  /*6e80*/  FADD.FTZ R2, R2, R5 ;  /* 0x0000000502027221 */ /* 0x008fc80000010000 */
[----:B------:R-:W1:Y:S04]  /*6e90*/  SHFL.BFLY PT, R0, R9, 0x1, 0x1f ;  /* 0x0c201f0009007f89 */ /* 0x000e6800000e0000 */
[----:B------:R-:W3:Y:S01]  /*6ea0*/  SHFL.BFLY PT, R7, R2, 0x1, 0x1f ;  /* 0x0c201f0002077f89 */ /* 0x000ee200000e0000 */
[----:B------:R-:W-:Y:S02]  /*6eb0*/  IMAD.MOV.U32 R5, RZ, RZ, RZ ;  /* 0x000000ffff057224 */ /* 0x000fe400078e00ff */
[----:B-1----:R-:W-:Y:S01]  /*6ec0*/  FADD.FTZ R11, R9, R0 ;  /* 0x00000000090b7221 */ /* 0x002fe20000010000 */
[----:B---3--:R-:W-:-:S04]  /*6ed0*/  FADD.FTZ R13, R2, R7 ;  /* 0x00000007020d7221 */ /* 0x008fc80000010000 */
[C---:B------:R-:W-:Y:S01]  /*6ee0*/  FSETP.NE.FTZ.AND P1, PT, R11.reuse, RZ, PT ;  /* 0x000000ff0b00720b */ /* 0x040fe20003f35000 */
[----:B------:R-:W-:Y:S01]  /*6ef0*/  FMUL.FTZ R6, R11, 0.00390625 ;  /* 0x3b8000000b067820 */ /* 0x000fe20000410000 */
[----:B0-----:R-:W-:-:S04]  /*6f00*/  FMUL.FTZ R14, R13, 0.00390625 ;  /* 0x3b8000000d0e7820 */ /* 0x001fc80000410000 */
        /* <DEDUP_REMOVED lines=26> */
.L_x_9036:
        /* <DEDUP_REMOVED lines=58> */
.L_x_9014:
        /* <DEDUP_REMOVED lines=26> */
[----:B------:R-:W-:Y:S02]  /*75f0*/  SEL R47, R15, R4, P0 ;  /* 0x000000040f2f7207 */ /* 0x000fe40000000000 */
[----:B------:R-:W-:Y:S02]  /*7600*/  SEL R15, R4, R15, P0 ;  /* 0x0000000f040f7207 */ /* 0x000fe40000000000 */
[----:B------:R-:W1:Y:S01]  /*7610*/  S2R R4, SR_SWINHI ;  /* 0x0000000000047919 */ /* 0x000e620000002f00 */
[----:B------:R-:W-:Y:S02]  /*7620*/  SEL R55, R24, R9, P0 ;  /* 0x0000000918377207 */ /* 0x000fe40000000000 */
[----:B------:R-:W-:Y:S02]  /*7630*/  SEL R73, R33, R8, P0 ;  /* 0x0000000821497207 */ /* 0x000fe40000000000 */
[----:B------:R-:W-:Y:S02]  /*7640*/  SEL R24, R9, R24, P0 ;  /* 0x0000001809187207 */ /* 0x000fe40000000000 */
[----:B------:R-:W-:-:S02]  /*7650*/  SEL R33, R8, R33, P0 ;  /* 0x0000002108217207 */ /* 0x000fc40000000000 */
[----:B------:R-:W-:Y:S02]  /*7660*/  SEL R49, R20, R97, P0 ;  /* 0x0000006114317207 */ /* 0x000fe40000000000 */
[----:B------:R-:W-:Y:S02]  /*7670*/  SEL R20, R97, R20, P0 ;  /* 0x0000001461147207 */ /* 0x000fe40000000000 */
[----:B------:R-:W-:Y:S02]  /*7680*/  SEL R71, R32, R99, P0 ;  /* 0x0000006320477207 */ /* 0x000fe40000000000 */
[----:B------:R-:W-:Y:S02]  /*7690*/  MOV R76, R3 ;  /* 0x00000003004c7202 */ /* 0x000fe40000000f00 */
[----:B-1----:R-:W-:Y:S02]  /*76a0*/  MOV R77, R4 ;  /* 0x00000004004d7202 */ /* 0x002fe40000000f00 */
[----:B------:R-:W-:-:S02]  /*76b0*/  SEL R32, R99, R32, P0 ;  /* 0x0000002063207207 */ /* 0x000fc40000000000 */
[----:B------:R-:W-:Y:S02]  /*76c0*/  SEL R45, R14, R5, P0 ;  /* 0x000000050e2d7207 */ /* 0x000fe40000000000 */
[----:B------:R-:W-:Y:S02]  /*76d0*/  SEL R53, R7, R10, P0 ;  /* 0x0000000a07357207 */ /* 0x000fe40000000000 */
[----:B0-----:R-:W-:Y:S02]  /*76e0*/  SEL R13, R10, R7, P0 ;  /* 0x000000070a0d7207 */ /* 0x001fe40000000000 */
        /* <DEDUP_REMOVED lines=35> */
[----:B------:R-:W-:Y:S01]  /*7920*/  UIMAD.WIDE UR8, UR38, 0x4, UR8 ;  /* 0x00000004260878a5 */ /* 0x000fe2000f8e0208 */
[----:B--2---:R-:W-:-:S03]  /*7930*/  IMAD.WIDE R8, R38, 0x2, R76 ;  /* 0x0000000226087825 */ /* 0x004fc600078e024c */
[----:B------:R-:W-:-:S04]  /*7940*/  IADD3 R97, P5, R8, 0x20, RZ ;  /* 0x0000002008617810 */ /* 0x000fc80007fbe0ff */
[----:B------:R-:W-:Y:S02]  /*7950*/  LOP3.LUT R4, R97, 0x180, RZ, 0xc0, !PT ;  /* 0x0000018061047812 */ /* 0x000fe400078ec0ff */
[----:B------:R-:W-:Y:S02]  /*7960*/  IADD3 R99, P4, R8, 0x3000, RZ ;  /* 0x0000300008637810 */ /* 0x000fe40007f9e0ff */
[----:B------:R-:W-:Y:S02]  /*7970*/  SHF.R.U64 R4, R4, 0x3, RZ ;  /* 0x0000000304047819 */ /* 0x000fe400000012ff */
[C---:B------:R-:W-:Y:S02]  /*7980*/  IADD3 R105, P1, R8.reuse, 0x6020, RZ ;  /* 0x0000602008697810 */ /* 0x040fe40007f3e0ff */
[C---:B------:R-:W-:Y:S02]  /*7990*/  IADD3 R101, P3, R8.reuse, 0x3020, RZ ;  /* 0x0000302008657810 */ /* 0x040fe40007f7e0ff */
[----:B------:R-:W-:-:S02]  /*79a0*/  IADD3 R103, P2, R8, 0x6000, RZ ;  /* 0x0000600008677810 */ /* 0x000fc40007f5e0ff */
[----:B------:R-:W-:Y:S02]  /*79b0*/  LOP3.LUT R10, R4, R97, RZ, 0x3c, !PT ;  /* 0x00000061040a7212 */ /* 0x000fe400078e3cff */
        /* <DEDUP_REMOVED lines=13> */
[----:B----4-:R0:W-:Y:S01]  /*7a90*/  SHFL.IDX PT, R50, R51, R12, 0x1c1f ;  /* 0x001c1f0c33327589 */ /* 0x0101e200000e0000 */
[----:B------:R-:W-:Y:S01]  /*7aa0*/  LOP3.LUT R6, R4, R99, RZ, 0x3c, !PT ;  /* 0x0000006304067212 */ /* 0x000fe200078e3cff */
[--C-:B------:R-:W-:Y:S01]  /*7ab0*/  IMAD.X R7, RZ, RZ, R9.reuse, P4 ;  /* 0x000000ffff077224 */ /* 0x100fe200020e0609 */
[----:B------:R-:W-:Y:S01]  /*7ac0*/  LOP3.LUT R78, R38, R101, RZ, 0x3c, !PT ;  /* 0x00000065264e7212 */ /* 0x000fe200078e3cff */
[----:B------:R-:W-:Y:S01]  /*7ad0*/  IMAD.X R5, RZ, RZ, R9, P2 ;  /* 0x000000ffff057224 */ /* 0x000fe200010e0609 */
[----:B------:R-:W-:Y:S01]  /*7ae0*/  LOP3.LUT R4, R40, R103, RZ, 0x3c, !PT ;  /* 0x0000006728047212 */ /* 0x000fe200078e3cff */
[----:B------:R-:W-:Y:S01]  /*7af0*/  SHFL.IDX PT, R58, R73, R12, 0x1c1f ;  /* 0x001c1f0c493a7589 */ /* 0x000fe200000e0000 */
[----:B------:R-:W-:-:S02]  /*7b00*/  LOP3.LUT R80, R48, R105, RZ, 0x3c, !PT ;  /* 0x0000006930507212 */ /* 0x000fc400078e3cff */
[----:B0-----:R-:W-:Y:S01]  /*7b10*/  LOP3.LUT R51, R12, 0x2, RZ, 0x3c, !PT ;  /* 0x000000020c337812 */ /* 0x001fe200078e3cff */
[----:B------:R-:W-:Y:S01]  /*7b20*/  SHFL.IDX PT, R48, R57, R12, 0x1c1f ;  /* 0x001c1f0c39307589 */ /* 0x000fe200000e0000 */
[----:B------:R-:W-:Y:S01]  /*7b30*/  IMAD.X R81, RZ, RZ, R9, P1 ;  /* 0x000000ffff517224 */ /* 0x000fe200008e0609 */
[----:B------:R-:W-:Y:S02]  /*7b40*/  MOV R82, R10 ;  /* 0x0000000a00527202 */ /* 0x000fe40000000f00 */
[----:B------:R-:W-:Y:S01]  /*7b50*/  SHFL.IDX PT, R72, R45, R12, 0x1c1f ;  /* 0x001c1f0c2d487589 */ /* 0x000fe200000e0000 */
[----:B------:R-:W-:-:S03]  /*7b60*/  MOV R78, R78 ;  /* 0x0000004e004e7202 */ /* 0x000fc60000000f00 */
[----:B------:R-:W-:Y:S01]  /*7b70*/  SHFL.IDX PT, R40, R61, R12, 0x1c1f ;  /* 0x001c1f0c3d287589 */ /* 0x000fe200000e0000 */
[----:B------:R-:W-:-:S03]  /*7b80*/  MOV R9, R8 ;  /* 0x0000000800097202 */ /* 0x000fc60000000f00 */
[----:B------:R-:W-:Y:S01]  /*7b90*/  SHFL.IDX PT, R57, R93, R12, 0x1c1f ;  /* 0x001c1f0c5d397589 */ /* 0x000fe200000e0000 */
[----:B------:R-:W-:-:S03]  /*7ba0*/  MOV R38, R6 ;  /* 0x0000000600267202 */ /* 0x000fc60000000f00 */
[----:B------:R-:W0:Y:S01]  /*7bb0*/  SHFL.IDX PT, R62, R62, R51, 0x1c1f ;  /* 0x001c1f333e3e7589 */ /* 0x000e2200000e0000 */
[----:B------:R-:W-:-:S03]  /*7bc0*/  MOV R79, R4 ;  /* 0x00000004004f7202 */ /* 0x000fc60000000f00 */
[----:B------:R-:W1:Y:S04]  /*7bd0*/  SHFL.IDX PT, R73, R14, R51, 0x1c1f ;  /* 0x001c1f330e497589 */ /* 0x000e6800000e0000 */
[----:B------:R-:W-:Y:S04]  /*7be0*/  SHFL.IDX PT, R69, R69, R12, 0x1c1f ;  /* 0x001c1f0c45457589 */ /* 0x000fe800000e0000 */
[----:B------:R-:W-:Y:S04]  /*7bf0*/  SHFL.IDX PT, R60, R71, R12, 0x1c1f ;  /* 0x001c1f0c473c7589 */ /* 0x000fe800000e0000 */
[----:B------:R-:W2:Y:S04]  /*7c00*/  SHFL.IDX PT, R54, R37, R51, 0x1c1f ;  /* 0x001c1f3325367589 */ /* 0x000ea800000e0000 */
[----:B------:R-:W4:Y:S04]  /*7c10*/  SHFL.IDX PT, R61, R32, R51, 0x1c1f ;  /* 0x001c1f33203d7589 */ /* 0x000f2800000e0000 */
[----:B------:R-:W-:Y:S04]  /*7c20*/  SHFL.IDX PT, R52, R47, R12, 0x1c1f ;  /* 0x001c1f0c2f347589 */ /* 0x000fe800000e0000 */
[----:B------:R-:W-:Y:S04]  /*7c30*/  SHFL.IDX PT, R67, R67, R12, 0x1c1f ;  /* 0x001c1f0c43437589 */ /* 0x000fe800000e0000 */
[----:B------:R-:W3:Y:S04]  /*7c40*/  SHFL.IDX PT, R15, R15, R51, 0x1c1f ;  /* 0x001c1f330f0f7589 */ /* 0x000ee800000e0000 */
[----:B------:R-:W3:Y:S04]  /*7c50*/  SHFL.IDX PT, R36, R36, R51, 0x1c1f ;  /* 0x001c1f3324247589 */ /* 0x000ee800000e0000 */
[----:B------:R-:W-:Y:S04]  /*7c60*/  SHFL.IDX PT, R56, R53, R12, 0x1c1f ;  /* 0x001c1f0c35387589 */ /* 0x000fe800000e0000 */
[----:B------:R-:W-:Y:S04]  /*7c70*/  SHFL.IDX PT, R11, R55, R12, 0x1c1f ;  /* 0x001c1f0c370b7589 */ /* 0x000fe800000e0000 */
[----:B------:R-:W-:Y:S04]  /*7c80*/  SHFL.IDX PT, R47, R85, R12, 0x1c1f ;  /* 0x001c1f0c552f7589 */ /* 0x000fe800000e0000 */
        /* <DEDUP_REMOVED lines=15> */
[----:B------:R-:W3:Y:S04]  /*7d80*/  SHFL.IDX PT, R13, R13, R51, 0x1c1f ;  /* 0x001c1f330d0d7589 */ /* 0x000ee800000e0000 */
[----:B------:R-:W3:Y:S04]  /*7d90*/  SHFL.IDX PT, R34, R34, R51, 0x1c1f ;  /* 0x001c1f3322227589 */ /* 0x000ee800000e0000 */
[----:B------:R-:W3:Y:S04]  /*7da0*/  SHFL.IDX PT, R42, R42, R51, 0x1c1f ;  /* 0x001c1f332a2a7589 */ /* 0x000ee800000e0000 */
[----:B------:R-:W3:Y:S01]  /*7db0*/  SHFL.IDX PT, R12, R35, R51, 0x1c1f ;  /* 0x001c1f33230c7589 */ /* 0x000ee200000e0000 */
[----:B------:R-:W-:-:S03]  /*7dc0*/  MOV R80, R80 ;  /* 0x0000005000507202 */ /* 0x000fc60000000f00 */
[----:B------:R-:W3:Y:S04]  /*7dd0*/  SHFL.IDX PT, R25, R25, R51, 0x1c1f ;  /* 0x001c1f3319197589 */ /* 0x000ee800000e0000 */
[----:B------:R-:W3:Y:S04]  /*7de0*/  SHFL.IDX PT, R27, R27, R51, 0x1c1f ;  /* 0x001c1f331b1b7589 */ /* 0x000ee800000e0000 */
[----:B------:R-:W3:Y:S04]  /*7df0*/  SHFL.IDX PT, R24, R24, R51, 0x1c1f ;  /* 0x001c1f3318187589 */ /* 0x000ee800000e0000 */
[----:B------:R-:W3:Y:S04]  /*7e00*/  SHFL.IDX PT, R26, R26, R51, 0x1c1f ;  /* 0x001c1f331a1a7589 */ /* 0x000ee800000e0000 */
[----:B------:R-:W-:Y:S04]  /*7e10*/  SHFL.IDX PT, R30, R30, R51, 0x1c1f ;  /* 0x001c1f331e1e7589 */ /* 0x000fe800000e0000 */
[----:B------:R-:W3:Y:S04]  /*7e20*/  SHFL.IDX PT, R37, R43, R51, 0x1c1f ;  /* 0x001c1f332b257589 */ /* 0x000ee800000e0000 */
[----:B------:R-:W3:Y:S04]  /*7e30*/  SHFL.IDX PT, R28, R28, R51, 0x1c1f ;  /* 0x001c1f331c1c7589 */ /* 0x000ee800000e0000 */
[----:B------:R-:W3:Y:S04]  /*7e40*/  SHFL.IDX PT, R85, R44, R51, 0x1c1f ;  /* 0x001c1f332c557589 */ /* 0x000ee800000e0000 */
[----:B------:R2:W3:Y:S04]  /*7e50*/  SHFL.IDX PT, R81, R29, R51, 0x1c1f ;  /* 0x001c1f331d517589 */ /* 0x0004e800000e0000 */
        /* <DEDUP_REMOVED lines=49> */
[----:B------:R-:W-:-:S02]  /*8170*/  SEL R41, R28, R5, P0 ;  /* 0x000000051c297207 */ /* 0x000fc40000000000 */
[----:B------:R-:W-:Y:S02]  /*8180*/  SEL R37, R8, R85, P0 ;  /* 0x0000005508257207 */ /* 0x000fe40000000000 */
[----:B------:R-:W-:Y:S02]  /*8190*/  SEL R35, R85, R8, P0 ;  /* 0x0000000855237207 */ /* 0x000fe40000000000 */
[----:B------:R-:W-:Y:S01]  /*81a0*/  SEL R30, R30, R31, P0 ;  /* 0x0000001f1e1e7207 */ /* 0x000fe20000000000 */
[----:B------:R0:W-:Y:S01]  /*81b0*/  STSM.16.M88.4 [R9], R12 ;  /* 0x0000000c09007844 */ /* 0x0001e20000000200 */
[----:B------:R-:W-:Y:S02]  /*81c0*/  SEL R33, R4, R81, P0 ;  /* 0x0000005104217207 */ /* 0x000fe40000000000 */
[----:B------:R-:W-:Y:S02]  /*81d0*/  SEL R31, R81, R4, P0 ;  /* 0x00000004511f7207 */ /* 0x000fe40000000000 */
        /* <DEDUP_REMOVED lines=8> */
[----:B0-----:R-:W-:Y:S02]  /*8260*/  F2FP.BF16.F32.PACK_AB R9, R47, R46 ;  /* 0x0000002e2f09723e */ /* 0x001fe400000010ff */
[----:B------:R-:W-:Y:S02]  /*8270*/  F2FP.BF16.F32.PACK_AB R10, R49, R48 ;  /* 0x00000030310a723e */ /* 0x000fe400000010ff */
        /* <DEDUP_REMOVED lines=9> */
[----:B------:R-:W-:Y:S04]  /*8310*/  STSM.16.M88.4 [R38], R4 ;  /* 0x0000000426007844 */ /* 0x000fe80000000200 */
[----:B------:R0:W-:Y:S04]  /*8320*/  STSM.16.M88.4 [R78], R8 ;  /* 0x000000084e007844 */ /* 0x0001e80000000200 */
[----:B------:R1:W-:Y:S04]  /*8330*/  STSM.16.M88.4 [R79], R12 ;  /* 0x0000000c4f007844 */ /* 0x0003e80000000200 */
[----:B------:R2:W-:Y:S01]  /*8340*/  STSM.16.M88.4 [R80], R24 ;  /* 0x0000001850007844 */ /* 0x0005e20000000200 */
[----:B------:R-:W-:-:S04]  /*8350*/  ISETP.NE.U32.AND P0, PT, RZ, UR10, PT ;  /* 0x0000000aff007c0c */ /* 0x000fc8000bf05070 */
[----:B------:R-:W-:Y:S01]  /*8360*/  ISETP.NE.AND.EX P0, PT, RZ, UR11, PT, P0 ;  /* 0x0000000bff007c0c */ /* 0x000fe2000bf05300 */
[----:B------:R-:W-:Y:S02]  /*8370*/  IMAD.U32 R82, RZ, RZ, UR8 ;  /* 0x00000008ff527e24 */ /* 0x000fe4000f8e00ff */
[----:B------:R-:W-:Y:S01]  /*8380*/  IMAD.U32 R83, RZ, RZ, UR9 ;  /* 0x00000009ff537e24 */ /* 0x000fe2000f8e00ff */
[----:B------:R-:W-:Y:S08]  /*8390*/  BAR.SYNC.DEFER_BLOCKING 0x1, 0x180 ;  /* 0x0046000000007b1d */ /* 0x000ff00000010000 */
[----:B0-----:R-:W0:Y:S01]  /*83a0*/  LDC R78, c[0x0][0xbe8] ;  /* 0x0002fa00ff4e7b82 */ /* 0x001e220000000800 */
[----:B------:R-:W-:Y:S01]  /*83b0*/  ULDC.64 UR8, c[0x0][0xc08] ;  /* 0x0003020000087ab9 */ /* 0x000fe20000000a00 */
[----:B------:R-:W3:Y:S01]  /*83c0*/  @P0 LDG.E R81, desc[UR52][R82.64] ;  /* 0x0000003452510981 */ /* 0x000ee2000c1e1900 */
[----:B------:R-:W-:Y:S01]  /*83d0*/  UISETP.NE.U32.AND UP0, UPT, UR8, URZ, UPT ;  /* 0x0000003f0800728c */ /* 0x000fe2000bf05070 */
[----:B0-----:R-:W-:-:S03]  /*83e0*/  ISETP.NE.AND P1, PT, R78, 0x1, PT ;  /* 0x000000014e00780c */ /* 0x001fc60003f25270 */
[----:B------:R-:W-:Y:S01]  /*83f0*/  UISETP.NE.AND.EX UP0, UPT, UR9, URZ, UPT, UP0 ;  /* 0x0000003f0900728c */ /* 0x000fe2000bf05300 */
[----:B------:R-:W-:-:S10]  /*8400*/  UMOV UR16, 0x9b8 ;  /* 0x000009b800107882 */ /* 0x000fd40000000000 */
[----:B------:R-:W-:Y:S01]  /*8410*/  @UP0 ULEA UR8, UP1, UR38, UR8, 0x2 ;  /* 0x0000000826080291 */ /* 0x000fe2000f82103f */
[----:B------:R-:W0:Y:S03]  /*8420*/  @P1 LDC R6, c[0x0][0xbec] ;  /* 0x0002fb00ff061b82 */ /* 0x000e260000000800 */
[----:B------:R-:W-:Y:S02]  /*8430*/  @UP0 ULEA.HI.X UR9, UR38, UR9, UR39, 0x2, UP1 ;  /* 0x0000000926090291 */ /* 0x000fe400088f1427 */
[----:B------:R-:W-:-:S03]  /*8440*/  UISETP.GT.AND UP1, UPT, UR44, 0x1, UPT ;  /* 0x000000012c00788c */ /* 0x000fc6000bf24270 */
[----:B------:R-:W4:Y:S01]  /*8450*/  @P1 LDC R11, c[0x0][0xbf0] ;  /* 0x0002fc00ff0b1b82 */ /* 0x000f220000000800 */
[----:B------:R-:W-:Y:S01]  /*8460*/  USEL UR16, UR16, 0x978, UP1 ;  /* 0x0000097810107887 */ /* 0x000fe20008800000 */
[----:B------:R-:W-:Y:S01]  /*8470*/  PLOP3.LUT P4, PT, PT, PT, UP0, 0x80, 0x0 ;  /* 0x000000000000781c */ /* 0x000fe20003f8f008 */
[----:B------:R-:W-:Y:S01]  /*8480*/  UISETP.NE.U32.AND UP0, UPT, UR10, URZ, UPT ;  /* 0x0000003f0a00728c */ /* 0x000fe2000bf05070 */
[----:B-1----:R-:W-:Y:S01]  /*8490*/  IMAD.U32 R13, RZ, RZ, UR41 ;  /* 0x00000029ff0d7e24 */ /* 0x002fe2000f8e00ff */
        /* <DEDUP_REMOVED lines=22> */
[----:B----4-:R-:W-:Y:S01]  /*8600*/  @P1 SHF.R.U32.HI R7, RZ, R11, R4 ;  /* 0x0000000bff071219 */ /* 0x010fe20000011604 */
        /* <DEDUP_REMOVED lines=10> */
[----:B------:R-:W-:Y:S01]  /*86b0*/  SHF.R.S32.HI R6, RZ, 0x1f, R11 ;  /* 0x0000001fff067819 */ /* 0x000fe2000001140b */
[----:B------:R-:W-:Y:S01]  /*86c0*/  IMAD.U32 R15, RZ, RZ, UR41 ;  /* 0x00000029ff0f7e24 */ /* 0x000fe2000f8e00ff */
        /* <DEDUP_REMOVED lines=21> */
.L_x_9039:
        /* <DEDUP_REMOVED lines=13> */
[----:B--2---:R-:W-:-:S04]  /*88f0*/  IMAD R15, R15, 0xc0, R12 ;  /* 0x000000c00f0f7824 */ /* 0x004fc800078e020c */
[C---:B------:R-:W-:Y:S01]  /*8900*/  VIADD R25, R15.reuse, 0x8 ;  /* 0x000000080f197836 */ /* 0x040fe20000000000 */
[----:B------:R-:W-:-:S04]  /*8910*/  ISETP.GE.OR P2, PT, R15, R38, P0 ;  /* 0x000000260f00720c */ /* 0x000fc80000746670 */
[----:B------:R-:W-:-:S09]  /*8920*/  ISETP.GE.OR P0, PT, R25, R38, P0 ;  /* 0x000000261900720c */ /* 0x000fd20000706670 */
[----:B0-----:R0:W-:Y:S04]  /*8930*/  @!P2 ST.E desc[UR52][R4.64], R0 ;  /* 0x000000000400a985 */ /* 0x0011e8000c101934 */
[----:B------:R0:W-:Y:S01]  /*8940*/  @!P0 ST.E desc[UR52][R6.64], R2 ;  /* 0x0000000206008985 */ /* 0x0001e2000c101934 */
[----:B------:R-:W-:-:S13]  /*8950*/  PLOP3.LUT P0, PT, PT, PT, UP1, 0x80, 0x0 ;  /* 0x000000000000781c */ /* 0x000fda0003f0f018 */
[----:B0-----:R-:W-:Y:S05]  /*8960*/  @P0 BRA `(.L_x_9040) ;  /* 0x0000000800240947 */ /* 0x001fea0003800000 */
[----:B------:R-:W0:Y:S01]  /*8970*/  S2R R11, SR_TID.X ;  /* 0x00000000000b7919 */ /* 0x000e220000002100 */
[----:B------:R-:W1:Y:S01]  /*8980*/  @P1 LDC R21, c[0x0][0xbec] ;  /* 0x0002fb00ff151b82 */ /* 0x000e620000000800 */
[----:B------:R-:W-:-:S07]  /*8990*/  ULDC.64 UR10, c[0x0][0xaa0] ;  /* 0x0002a800000a7ab9 */ /* 0x000fce0000000a00 */
[----:B------:R-:W2:Y:S01]  /*89a0*/  @P1 LDC R41, c[0x0][0xbf0] ;  /* 0x0002fc00ff291b82 */ /* 0x000ea20000000800 */
[----:B0-----:R-:W-:-:S05]  /*89b0*/  VIADD R80, R11, 0xffffff80 ;  /* 0xffffff800b507836 */ /* 0x001fca0000000000 */
[----:B------:R-:W-:-:S04]  /*89c0*/  SHF.R.S32.HI R79, RZ, 0x1f, R80 ;  /* 0x0000001fff4f7819 */ /* 0x000fc80000011450 */
[----:B------:R-:W-:-:S04]  /*89d0*/  LEA.HI R79, R79, R80, RZ, 0x2 ;  /* 0x000000504f4f7211 */ /* 0x000fc800078f10ff */
[----:B------:R-:W-:-:S05]  /*89e0*/  SHF.R.S32.HI R79, RZ, 0x2, R79 ;  /* 0x00000002ff4f7819 */ /* 0x000fca000001144f */
[----:B------:R-:W-:Y:S01]  /*89f0*/  IMAD R5, R79, 0x20, R16 ;  /* 0x000000204f057824 */ /* 0x000fe200078e0210 */
[----:B------:R-:W-:-:S03]  /*8a00*/  SHF.R.S32.HI R2, RZ, 0x1f, R80 ;  /* 0x0000001fff027819 */ /* 0x000fc60000011450 */
[----:B------:R-:W-:Y:S01]  /*8a10*/  IMAD.WIDE R76, R5, 0x2, R76 ;  /* 0x00000002054c7825 */ /* 0x000fe200078e024c */
[----:B------:R-:W-:Y:S02]  /*8a20*/  LEA.HI R2, R2, R80, RZ, 0x2 ;  /* 0x0000005002027211 */ /* 0x000fe400078f10ff */
[----:B------:R-:W-:Y:S01]  /*8a30*/  IADD3 R5, P5, R76, 0x7800, RZ ;  /* 0x000078004c057810 */ /* 0x000fe20007fbe0ff */
[----:B------:R-:W-:Y:S01]  /*8a40*/  UIMAD UR7, UR12, UR10, URZ ;  /* 0x0000000a0c0772a4 */ /* 0x000fe2000f8e023f */
[----:B------:R-:W-:Y:S02]  /*8a50*/  LOP3.LUT R2, R2, 0xfffffffc, RZ, 0xc0, !PT ;  /* 0xfffffffc02027812 */ /* 0x000fe400078ec0ff */
[----:B------:R-:W-:Y:S01]  /*8a60*/  LOP3.LUT R0, R5, 0x180, RZ, 0xc0, !PT ;  /* 0x0000018005007812 */ /* 0x000fe200078ec0ff */
[----:B------:R-:W-:Y:S01]  /*8a70*/  UIMAD.WIDE.U32 UR8, UR4, UR10, URZ ;  /* 0x0000000a040872a5 */ /* 0x000fe2000f8e003f */
[----:B------:R-:W-:Y:S01]  /*8a80*/  IMAD.U32 R37, RZ, RZ, UR41 ;  /* 0x00000029ff257e24 */ /* 0x000fe2000f8e00ff */
[----:B------:R-:W-:Y:S01]  /*8a90*/  UIMAD UR7, UR4, UR11, UR7 ;  /* 0x0000000b040772a4 */ /* 0x000fe2000f8e0207 */
[----:B------:R-:W-:Y:S01]  /*8aa0*/  SHF.R.U64 R0, R0, 0x3, RZ ;  /* 0x0000000300007819 */ /* 0x000fe200000012ff */
[----:B------:R-:W-:Y:S01]  /*8ab0*/  IMAD.IADD R2, R80, 0x1, -R2 ;  /* 0x0000000150027824 */ /* 0x000fe200078e0a02 */
[----:B------:R-:W-:Y:S01]  /*8ac0*/  ULDC.64 UR10, c[0x0][0xae8] ;  /* 0x0002ba00000a7ab9 */ /* 0x000fe20000000a00 */
[----:B------:R-:W-:Y:S01]  /*8ad0*/  UIADD3 UR9, UR9, UR7, URZ ;  /* 0x0000000709097290 */ /* 0x000fe2000fffe03f */
[----:B------:R-:W-:Y:S01]  /*8ae0*/  LOP3.LUT R32, R0, R5, RZ, 0x3c, !PT ;  /* 0x0000000500207212 */ /* 0x000fe200078e3cff */
[----:B------:R-:W-:Y:S01]  /*8af0*/  IMAD R0, R2, 0x60, R79 ;  /* 0x0000006002007824 */ /* 0x000fe200078e024f */
[----:B------:R-:W-:Y:S01]  /*8b00*/  USHF.R.S32.HI UR4, URZ, 0x1f, UR38 ;  /* 0x0000001f3f047899 */ /* 0x000fe20008011426 */
[C---:B------:R-:W-:Y:S01]  /*8b10*/  IADD3 R9, P0, R76.reuse, 0x1800, RZ ;  /* 0x000018004c097810 */ /* 0x040fe20007f1e0ff */
[----:B------:R-:W-:Y:S01]  /*8b20*/  UIMAD.WIDE.U32 UR8, UR42, UR10, UR8 ;  /* 0x0000000a2a0872a5 */ /* 0x000fe2000f8e0008 */
[----:B------:R-:W-:Y:S01]  /*8b30*/  IMAD R2, R37, 0xc0, R0 ;  /* 0x000000c025027824 */ /* 0x000fe200078e0200 */
[----:B------:R-:W-:Y:S01]  /*8b40*/  ULDC.64 UR12, c[0x0][0xaf0] ;  /* 0x0002bc00000c7ab9 */ /* 0x000fe20000000a00 */
[C---:B------:R-:W-:Y:S01]  /*8b50*/  IADD3 R13, P2, R76.reuse, 0x3000, RZ ;  /* 0x000030004c0d7810 */ /* 0x040fe20007f5e0ff */
[----:B------:R-:W-:Y:S01]  /*8b60*/  UIMAD UR4, UR4, UR12, URZ ;  /* 0x0000000c040472a4 */ /* 0x000fe2000f8e023f */
[C---:B------:R-:W-:Y:S01]  /*8b70*/  IADD3 R25, P3, R76.reuse, 0x4800, RZ ;  /* 0x000048004c197810 */ /* 0x040fe20007f7e0ff */
[----:B------:R-:W-:Y:S01]  /*8b80*/  UIMAD UR9, UR42, UR11, UR9 ;  /* 0x0000000b2a0972a4 */ /* 0x000fe2000f8e0209 */
[----:B------:R-:W-:Y:S01]  /*8b90*/  IADD3 R29, P4, R76, 0x6000, RZ ;  /* 0x000060004c1d7810 */ /* 0x000fe20007f9e0ff */
[----:B-1----:R-:W-:Y:S01]  /*8ba0*/  @P1 IMAD.HI.U32 R0, R2, R21, RZ ;  /* 0x0000001502001227 */ /* 0x002fe200078e00ff */
[----:B------:R-:W-:Y:S01]  /*8bb0*/  UIMAD UR4, UR38, UR13, UR4 ;  /* 0x0000000d260472a4 */ /* 0x000fe2000f8e0204 */
[----:B------:R-:W-:Y:S01]  /*8bc0*/  LOP3.LUT R8, R9, 0x180, RZ, 0xc0, !PT ;  /* 0x0000018009087812 */ /* 0x000fe200078ec0ff */
[----:B------:R-:W-:Y:S01]  /*8bd0*/  UIMAD.WIDE.U32 UR38, UR38, UR12, UR8 ;  /* 0x0000000c262672a5 */ /* 0x000fe2000f8e0008 */
[----:B------:R-:W-:Y:S01]  /*8be0*/  LOP3.LUT R12, R13, 0x180, RZ, 0xc0, !PT ;  /* 0x000001800d0c7812 */ /* 0x000fe200078ec0ff */
[----:B------:R-:W-:Y:S01]  /*8bf0*/  IMAD.MOV.U32 R37, RZ, RZ, R2 ;  /* 0x000000ffff257224 */ /* 0x000fe200078e0002 */
[----:B------:R-:W-:Y:S01]  /*8c00*/  LOP3.LUT R24, R25, 0x180, RZ, 0xc0, !PT ;  /* 0x0000018019187812 */ /* 0x000fe200078ec0ff */
[----:B------:R-:W-:Y:S01]  /*8c10*/  ULDC.64 UR8, c[0x0][0xae0] ;  /* 0x0002b80000087ab9 */ /* 0x000fe20000000a00 */
[----:B------:R-:W-:Y:S01]  /*8c20*/  LOP3.LUT R28, R29, 0x180, RZ, 0xc0, !PT ;  /* 0x000001801d1c7812 */ /* 0x000fe200078ec0ff */
[----:B------:R-:W-:Y:S01]  /*8c30*/  IMAD.X R33, RZ, RZ, R77, P5 ;  /* 0x000000ffff217224 */ /* 0x000fe200028e064d */
[----:B--2---:R-:W-:-:S02]  /*8c40*/  @P1 SHF.R.U32.HI R37, RZ, R41, R0 ;  /* 0x00000029ff251219 */ /* 0x004fc40000011600 */
[----:B------:R-:W-:Y:S01]  /*8c50*/  LOP3.LUT R7, R76, 0x180, RZ, 0xc0, !PT ;  /* 0x000001804c077812 */ /* 0x000fe200078ec0ff */
[----:B------:R-:W-:Y:S01]  /*8c60*/  UIADD3 UR4, UR39, UR4, URZ ;  /* 0x0000000427047290 */ /* 0x000fe2000fffe03f */
[----:B------:R-:W-:Y:S01]  /*8c70*/  SHF.R.U64 R8, R8, 0x3, RZ ;  /* 0x0000000308087819 */ /* 0x000fe200000012ff */
[----:B------:R-:W-:Y:S01]  /*8c80*/  IMAD.U32 R21, RZ, RZ, UR39 ;  /* 0x00000027ff157e24 */ /* 0x000fe2000f8e00ff */
[----:B------:R-:W-:Y:S01]  /*8c90*/  SHF.R.U64 R12, R12, 0x3, RZ ;  /* 0x000000030c0c7819 */ /* 0x000fe200000012ff */
[----:B------:R-:W-:Y:S01]  /*8ca0*/  IMAD.U32 R20, RZ, RZ, UR38 ;  /* 0x00000026ff147e24 */ /* 0x000fe2000f8e00ff */
[----:B------:R-:W-:Y:S01]  /*8cb0*/  SHF.R.U64 R24, R24, 0x3, RZ ;  /* 0x0000000318187819 */ /* 0x000fe200000012ff */
[----:B------:R-:W5:Y:S01]  /*8cc0*/  LD.E.128 R32, desc[UR52][R32.64] ;  /* 0x0000003420207980 */ /* 0x000f62000c101d00 */
[----:B------:R-:W-:Y:S02]  /*8cd0*/  SHF.R.U64 R28, R28, 0x3, RZ ;  /* 0x000000031c1c7819 */ /* 0x000fe400000012ff */
[----:B------:R-:W-:-:S02]  /*8ce0*/  SHF.R.S32.HI R0, RZ, 0x1f, R37 ;  /* 0x0000001fff007819 */ /* 0x000fc40000011425 */
[----:B------:R-:W-:Y:S01]  /*8cf0*/  SHF.R.U64 R7, R7, 0x3, RZ ;  /* 0x0000000307077819 */ /* 0x000fe200000012ff */
        /* <DEDUP_REMOVED lines=10> */
[----:B------:R-:W-:Y:S01]  /*8da0*/  IMAD.U32 R21, RZ, RZ, UR4 ;  /* 0x00000004ff157e24 */ /* 0x000fe2000f8e00ff */
[----:B------:R-:W5:Y:S01]  /*8db0*/  LD.E.128 R8, desc[UR52][R8.64] ;  /* 0x0000003408087980 */ /* 0x000f62000c101d00 */
[----:B------:R-:W-:-:S02]  /*8dc0*/  IMAD R0, R0, UR8, RZ ;  /* 0x0000000800007c24 */ /* 0x000fc4000f8e02ff */
[----:B------:R-:W-:Y:S01]  /*8dd0*/  IMAD R41, R78, R41, R2 ;  /* 0x000000294e297224 */ /* 0x000fe200078e0202 */
[----:B------:R0:W5:Y:S01]  /*8de0*/  LD.E.128 R4, desc[UR52][R76.64] ;  /* 0x000000344c047980 */ /* 0x000162000c101d00 */
[C---:B------:R-:W-:Y:S02]  /*8df0*/  IMAD R43, R37.reuse, UR9, R0 ;  /* 0x00000009252b7c24 */ /* 0x040fe4000f8e0200 */
[----:B------:R-:W-:Y:S01]  /*8e00*/  IMAD.WIDE.U32 R20, R37, UR8, R20 ;  /* 0x0000000825147c25 */ /* 0x000fe2000f8e0014 */
[----:B------:R-:W5:Y:S01]  /*8e10*/  LD.E.128 R12, desc[UR52][R12.64] ;  /* 0x000000340c0c7980 */ /* 0x000f62000c101d00 */
[----:B------:R-:W-:Y:S01]  /*8e20*/  SHF.R.S32.HI R0, RZ, 0x1f, R41 ;  /* 0x0000001fff007819 */ /* 0x000fe20000011429 */
[----:B------:R-:W-:Y:S02]  /*8e30*/  ULDC.64 UR8, c[0x0][0xad8] ;  /* 0x0002b60000087ab9 */ /* 0x000fe40000000a00 */
[----:B------:R-:W5:Y:S01]  /*8e40*/  LD.E.128 R24, desc[UR52][R24.64] ;  /* 0x0000003418187980 */ /* 0x000f62000c101d00 */
[----:B------:R-:W-:-:S03]  /*8e50*/  IMAD.IADD R21, R21, 0x1, R43 ;  /* 0x0000000115157824 */ /* 0x000fc600078e022b */
[----:B------:R-:W5:Y:S01]  /*8e60*/  LD.E.128 R28, desc[UR52][R28.64] ;  /* 0x000000341c1c7980 */ /* 0x000f62000c101d00 */
[----:B------:R-:W-:Y:S01]  /*8e70*/  IMAD.U32 R43, RZ, RZ, UR41 ;  /* 0x00000029ff2b7e24 */ /* 0x000fe2000f8e00ff */
[----:B------:R-:W-:Y:S01]  /*8e80*/  @!PT LDS RZ, [RZ] ;  /* 0x00000000fffff984 */ /* 0x000fe20000000800 */
[----:B------:R-:W-:Y:S01]  /*8e90*/  @!PT LDS RZ, [RZ] ;  /* 0x00000000fffff984 */ /* 0x000fe20000000800 */
[----:B------:R-:W-:Y:S01]  /*8ea0*/  @!PT LDS RZ, [RZ] ;  /* 0x00000000fffff984 */ /* 0x000fe20000000800 */
[----:B------:R-:W-:Y:S01]  /*8eb0*/  @!PT LDS RZ, [RZ] ;  /* 0x00000000fffff984 */ /* 0x000fe20000000800 */
[----:B------:R1:W-:Y:S06]  /*8ec0*/  MEMBAR.ALL.CTA ;  /* 0x0000000000007992 */ /* 0x0003ec0000008000 */
[----:B-1----:R-:W1:Y:S01]  /*8ed0*/  FENCE.VIEW.ASYNC.S ;  /* 0x00000000000073c6 */ /* 0x002e620000000000 */
[----:B------:R-:W-:Y:S02]  /*8ee0*/  IMAD R0, R0, UR8, RZ ;  /* 0x0000000800007c24 */ /* 0x000fe4000f8e02ff */
[----:B------:R-:W-:-:S02]  /*8ef0*/  IMAD R43, R43, 0xc0, R79 ;  /* 0x000000c02b2b7824 */ /* 0x000fc400078e024f */
[C---:B------:R-:W-:Y:S02]  /*8f00*/  IMAD R37, R41.reuse, UR9, R0 ;  /* 0x0000000929257c24 */ /* 0x040fe4000f8e0200 */
[----:B------:R-:W-:Y:S01]  /*8f10*/  IMAD.WIDE.U32 R20, R41, UR8, R20 ;  /* 0x0000000829147c25 */ /* 0x000fe2000f8e0014 */
[----:B------:R-:W-:Y:S01]  /*8f20*/  ISETP.GE.AND P0, PT, R43, R38, PT ;  /* 0x000000262b00720c */ /* 0x000fe20003f06270 */
[----:B------:R-:W-:Y:S02]  /*8f30*/  ULDC.64 UR8, c[0x0][0xa80] ;  /* 0x0002a00000087ab9 */ /* 0x000fe40000000a00 */
[----:B------:R-:W-:Y:S01]  /*8f40*/  IMAD.IADD R21, R21, 0x1, R37 ;  /* 0x0000000115157824 */ /* 0x000fe200078e0225 */
[----:B------:R-:W-:Y:S01]  /*8f50*/  LEA R0, P1, R20, UR8, 0x1 ;  /* 0x0000000814007c11 */ /* 0x000fe2000f8208ff */
[----:B------:R-:W-:-:S03]  /*8f60*/  VIADD R3, R3, 0x19c20 ;  /* 0x00019c2003037836 */ /* 0x000fc60000000000 */
[----:B------:R-:W-:Y:S02]  /*8f70*/  LEA.HI.X R42, R20, UR9, R21, 0x1, P1 ;  /* 0x00000009142a7c11 */ /* 0x000fe400088f0c15 */
[----:B------:R-:W-:Y:S01]  /*8f80*/  PRMT R3, RZ, 0x654, R3 ;  /* 0x00000654ff037816 */ /* 0x000fe20000000003 */
[----:B-1----:R0:W1:Y:S01]  /*8f90*/  SHFL.IDX PT, R20, R0, RZ, 0x1c1f ;  /* 0x001c1fff00147589 */ /* 0x00206200000e0000 */
[----:B------:R-:W-:Y:S03]  /*8fa0*/  BSSY B1, `(.L_x_9041) ;  /* 0x0000012000017945 */ /* 0x000fe60003800000 */
[----:B------:R0:W2:Y:S01]  /*8fb0*/  SHFL.IDX PT, R21, R42, RZ, 0x1c1f ;  /* 0x001c1fff2a157589 */ /* 0x0000a200000e0000 */
[----:B------:R0:W-:Y:S01]  /*8fc0*/  SYNCS.ARRIVE.TRANS64.RED.A1T0 RZ, [R3+URZ], RZ ;  /* 0x000000ff03ff79a7 */ /* 0x0001e2000810043f */
[----:B------:R-:W-:Y:S02]  /*8fd0*/  SHF.R.S32.HI R44, RZ, 0x1f, R18 ;  /* 0x0000001fff2c7819 */ /* 0x000fe40000011412 */
[----:B------:R-:W-:Y:S01]  /*8fe0*/  SHF.R.S32.HI R45, RZ, 0x1f, R17 ;  /* 0x0000001fff2d7819 */ /* 0x000fe20000011411 */
[----:B------:R-:W-:Y:S06]  /*8ff0*/  @P0 BRA `(.L_x_9042) ;  /* 0x0000000000300947 */ /* 0x000fec0003800000 */
[----:B------:R-:W-:Y:S02]  /*9000*/  ULDC UR4, c[0x0][0xac8] ;  /* 0x0002b20000047ab9 */ /* 0x000fe40000000800 */
[----:B------:R-:W-:Y:S02]  /*9010*/  ISETP.GE.AND P1, PT, R17, UR4, PT ;  /* 0x0000000411007c0c */ /* 0x000fe4000bf26270 */
[----:B------:R-:W-:Y:S02]  /*9020*/  ISETP.GE.AND P2, PT, R18, UR4, PT ;  /* 0x0000000412007c0c */ /* 0x000fe4000bf46270 */
[----:B------:R-:W-:-:S09]  /*9030*/  ISETP.GE.AND P0, PT, R16, UR4, PT ;  /* 0x0000000410007c0c */ /* 0x000fd2000bf06270 */
[CC--:B-1----:R-:W-:Y:S02]  /*9040*/  @!P1 LEA R36, P3, R17.reuse, R20.reuse, 0x1 ;  /* 0x0000001411249211 */ /* 0x0c2fe400078608ff */
[----:B------:R-:W-:Y:S02]  /*9050*/  @!P2 LEA R40, P4, R18, R20, 0x1 ;  /* 0x000000141228a211 */ /* 0x000fe400078808ff */
[----:B0-2---:R-:W-:Y:S01]  /*9060*/  @!P0 IMAD.WIDE R2, R16, 0x2, R20 ;  /* 0x0000000210028825 */ /* 0x005fe200078e0214 */
[-C--:B------:R-:W-:Y:S02]  /*9070*/  @!P1 LEA.HI.X R37, R17, R21.reuse, R45, 0x1, P3 ;  /* 0x0000001511259211 */ /* 0x080fe400018f0c2d */
[----:B------:R-:W-:Y:S02]  /*9080*/  @!P2 LEA.HI.X R41, R18, R21, R44, 0x1, P4 ;  /* 0x000000151229a211 */ /* 0x000fe400020f0c2c */
[----:B-----5:R3:W-:Y:S04]  /*9090*/  @!P0 ST.E.128 desc[UR52][R2.64], R4 ;  /* 0x0000000402008985 */ /* 0x0207e8000c101d34 */
[----:B------:R3:W-:Y:S04]  /*90a0*/  @!P1 ST.E.128 desc[UR52][R36.64], R12 ;  /* 0x0000000c24009985 */ /* 0x0007e8000c101d34 */
[----:B------:R3:W-:Y:S02]  /*90b0*/  @!P2 ST.E.128 desc[UR52][R40.64], R28 ;  /* 0x0000001c2800a985 */ /* 0x0007e4000c101d34 */
.L_x_9042:
[----:B------:R-:W-:Y:S05]  /*90c0*/  BSYNC B1 ;  /* 0x0000000000017941 */ /* 0x000fea0003800000 */
.L_x_9041:
[----:B0--3--:R-:W-:Y:S01]  /*90d0*/  VIADD R3, R43, 0x60 ;  /* 0x000000602b037836 */ /* 0x009fe20000000000 */
[----:B-----5:R0:W3:Y:S04]  /*90e0*/  SHFL.IDX PT, R5, R42, 0x1, 0x1c1f ;  /* 0x003c1f002a057f89 */ /* 0x0200e800000e0000 */
[----:B------:R-:W-:Y:S01]  /*90f0*/  ISETP.GE.AND P0, PT, R3, R38, PT ;  /* 0x000000260300720c */ /* 0x000fe20003f06270 */
[----:B------:R0:W4:-:S12]  /*9100*/  SHFL.IDX PT, R4, R0, 0x1, 0x1c1f ;  /* 0x003c1f0000047f89 */ /* 0x00011800000e0000 */
[----:B0-----:R-:W-:Y:S05]  /*9110*/  @P0 BRA `(.L_x_9043) ;  /* 0x0000001400b00947 */ /* 0x001fea0003800000 */
[----:B------:R-:W-:Y:S02]  /*9120*/  ULDC UR4, c[0x0][0xac8] ;  /* 0x0002b20000047ab9 */ /* 0x000fe40000000800 */
[----:B------:R-:W-:Y:S02]  /*9130*/  ISETP.GE.AND P2, PT, R17, UR4, PT ;  /* 0x0000000411007c0c */ /* 0x000fe4000bf46270 */
[----:B------:R-:W-:-:S11]  /*9140*/  ISETP.GE.AND P1, PT, R16, UR4, PT ;  /* 0x0000000410007c0c */ /* 0x000fd6000bf26270 */
[C---:B----4-:R-:W-:Y:S02]  /*9150*/  @!P2 LEA R6, P0, R17.reuse, R4, 0x1 ;  /* 0x000000041106a211 */ /* 0x050fe400078008ff */
[----:B---3--:R-:W-:Y:S02]  /*9160*/  @!P1 IMAD.WIDE R2, R16, 0x2, R4 ;  /* 0x0000000210029825 */ /* 0x008fe400078e0204 */
        /* <DEDUP_REMOVED lines=9> */
.L_x_9040:
        /* <DEDUP_REMOVED lines=49> */
[----:B------:R-:W-:-:S02]  /*9510*/  IMAD R0, R0, UR10, RZ ;  /* 0x0000000a00007c24 */ /* 0x000fc4000f8e02ff */
        /* <DEDUP_REMOVED lines=23> */
[-C--:B------:R-:W-:Y:S02]  /*9690*/  @!P1 LEA.HI.X R7, R86, R5.reuse, R87, 0x2, P6 ;  /* 0x0000000556079211 */ /* 0x080fe400030f1457 */
[C---:B------:R-:W-:Y:S01]  /*96a0*/  @!P0 LEA R8, P5, R84.reuse, R4, 0x2 ;  /* 0x0000000454088211 */ /* 0x040fe200078a10ff */
[----:B------:R0:W-:Y:S01]  /*96b0*/  @!P2 ST.E.64 desc[UR52][R2.64], R74 ;  /* 0x0000004a0200a985 */ /* 0x0001e2000c101b34 */
[----:B------:R-:W-:Y:S02]  /*96c0*/  ISETP.GE.AND P2, PT, R155, UR4, PT ;  /* 0x000000049b007c0c */ /* 0x000fe4000bf46270 */
[----:B------:R-:W-:Y:S01]  /*96d0*/  @!P0 LEA.HI.X R9, R84, R5, R85, 0x2, P5 ;  /* 0x0000000554098211 */ /* 0x000fe200028f1455 */
[----:B------:R1:W-:Y:S01]  /*96e0*/  @!P1 ST.E.64 desc[UR52][R6.64], R72 ;  /* 0x0000004806009985 */ /* 0x0003e2000c101b34 */
[----:B------:R-:W-:-:S02]  /*96f0*/  ISETP.GE.AND P1, PT, R154, UR4, PT ;  /* 0x000000049a007c0c */ /* 0x000fc4000bf26270 */
[CC--:B------:R-:W-:Y:S01]  /*9700*/  @!P3 LEA R10, P6, R157.reuse, R4.reuse, 0x2 ;  /* 0x000000049d0ab211 */ /* 0x0c0fe200078c10ff */
[----:B------:R2:W-:Y:S01]  /*9710*/  @!P0 ST.E.64 desc[UR52][R8.64], R66 ;  /* 0x0000004208008985 */ /* 0x0005e2000c101b34 */
[CC--:B------:R-:W-:Y:S02]  /*9720*/  @!P4 LEA R12, P5, R156.reuse, R4.reuse, 0x2 ;  /* 0x000000049c0cc211 */ /* 0x0c0fe400078a10ff */
        /* <DEDUP_REMOVED lines=8> */
[C---:B0-----:R-:W-:Y:S02]  /*97b0*/  @!P1 LEA R2, P4, R154.reuse, R4, 0x2 ;  /* 0x000000049a029211 */ /* 0x041fe400078810ff */
[----:B------:R-:W-:Y:S01]  /*97c0*/  ISETP.GE.AND P5, PT, R23, UR4, PT ;  /* 0x0000000417007c0c */ /* 0x000fe2000bfa6270 */
[----:B------:R0:W-:Y:S01]  /*97d0*/  @!P2 ST.E.64 desc[UR52][R14.64], R56 ;  /* 0x000000380e00a985 */ /* 0x0001e2000c101b34 */
[----:B------:R-:W-:Y:S02]  /*97e0*/  @!P1 LEA.HI.X R3, R154, R5, R80, 0x2, P4 ;  /* 0x000000059a039211 */ /* 0x000fe400020f1450 */
[----:B------:R-:W-:-:S02]  /*97f0*/  ISETP.GE.AND P4, PT, R22, UR4, PT ;  /* 0x0000000416007c0c */ /* 0x000fc4000bf86270 */
[----:B------:R-:W-:Y:S01]  /*9800*/  ISETP.GE.AND P2, PT, R19, UR4, PT ;  /* 0x0000000413007c0c */ /* 0x000fe2000bf46270 */
[----:B------:R0:W-:Y:S01]  /*9810*/  @!P1 ST.E.64 desc[UR52][R2.64], R50 ;  /* 0x0000003202009985 */ /* 0x0001e2000c101b34 */
[CC--:B-1----:R-:W-:Y:S02]  /*9820*/  @!P0 LEA R6, P6, R153.reuse, R4.reuse, 0x2 ;  /* 0x0000000499068211 */ /* 0x0c2fe400078c10ff */
[C---:B--2---:R-:W-:Y:S02]  /*9830*/  @!P3 LEA R8, P1, R152.reuse, R4, 0x2 ;  /* 0x000000049808b211 */ /* 0x044fe400078210ff */
[-C--:B------:R-:W-:Y:S02]  /*9840*/  @!P0 LEA.HI.X R7, R153, R5.reuse, R79, 0x2, P6 ;  /* 0x0000000599078211 */ /* 0x080fe400030f144f */
[----:B------:R-:W-:-:S03]  /*9850*/  @!P3 LEA.HI.X R9, R152, R5, R77, 0x2, P1 ;  /* 0x000000059809b211 */ /* 0x000fc600008f144d */
[----:B------:R0:W-:Y:S01]  /*9860*/  @!P0 ST.E.64 desc[UR52][R6.64], R48 ;  /* 0x0000003006008985 */ /* 0x0001e2000c101b34 */
[-C--:B---3--:R-:W-:Y:S02]  /*9870*/  @!P5 LEA R10, P0, R23, R4.reuse, 0x2 ;  /* 0x00000004170ad211 */ /* 0x088fe400078010ff */
[CC--:B----4-:R-:W-:Y:S01]  /*9880*/  @!P4 LEA R12, P1, R22.reuse, R4.reuse, 0x2 ;  /* 0x00000004160cc211 */ /* 0x0d0fe200078210ff */
        /* <DEDUP_REMOVED lines=8> */
.L_x_9045:
[----:B------:R-:W-:Y:S05]  /*9910*/  BSYNC B1 ;  /* 0x0000000000017941 */ /* 0x000fea0003800000 */
.L_x_9044:
[----:B------:R-:W-:Y:S01]  /*9920*/  ISETP.GE.AND P0, PT, R25, R38, PT ;  /* 0x000000261900720c */ /* 0x000fe20003f06270 */
[----:B0-2---:R0:W2:Y:S04]  /*9930*/  SHFL.IDX PT, R5, R24, 0x1, 0x1c1f ;  /* 0x003c1f0018057f89 */ /* 0x0050a800000e0000 */
[----:B-1----:R0:W1:Y:S08]  /*9940*/  SHFL.IDX PT, R4, R0, 0x1, 0x1c1f ;  /* 0x003c1f0000047f89 */ /* 0x00207000000e0000 */
[----:B0-----:R-:W-:Y:S05]  /*9950*/  @P0 BRA `(.L_x_9043) ;  /* 0x0000000c00a00947 */ /* 0x001fea0003800000 */
[----:B------:R-:W-:Y:S02]  /*9960*/  ULDC UR4, c[0x0][0xac8] ;  /* 0x0002b20000047ab9 */ /* 0x000fe40000000800 */
[----:B-----5:R-:W-:Y:S02]  /*9970*/  ISETP.GE.AND P5, PT, R86, UR4, PT ;  /* 0x0000000456007c0c */ /* 0x020fe4000bfa6270 */
[----:B------:R-:W-:Y:S02]  /*9980*/  ISETP.GE.AND P1, PT, R88, UR4, PT ;  /* 0x0000000458007c0c */ /* 0x000fe4000bf26270 */
[----:B------:R-:W-:Y:S02]  /*9990*/  ISETP.GE.AND P2, PT, R84, UR4, PT ;  /* 0x0000000454007c0c */ /* 0x000fe4000bf46270 */
[----:B------:R-:W-:Y:S02]  /*99a0*/  ISETP.GE.AND P4, PT, R157, UR4, PT ;  /* 0x000000049d007c0c */ /* 0x000fe4000bf86270 */
[----:B------:R-:W-:-:S05]  /*99b0*/  ISETP.GE.AND P3, PT, R156, UR4, PT ;  /* 0x000000049c007c0c */ /* 0x000fca000bf66270 */
[-C--:B-1----:R-:W-:Y:S02]  /*99c0*/  @!P5 LEA R6, P0, R86, R4.reuse, 0x2 ;  /* 0x000000045606d211 */ /* 0x082fe400078010ff */
[----:B--2---:R-:W-:Y:S02]  /*99d0*/  @!P1 IMAD.WIDE R2, R88, 0x4, R4 ;  /* 0x0000000458029825 */ /* 0x004fe400078e0204 */
[----:B------:R-:W-:Y:S02]  /*99e0*/  @!P5 LEA.HI.X R7, R86, R5, R87, 0x2, P0 ;  /* 0x000000055607d211 */ /* 0x000fe400000f1457 */
[----:B------:R-:W-:Y:S01]  /*99f0*/  ISETP.GE.AND P0, PT, R155, UR4, PT ;  /* 0x000000049b007c0c */ /* 0x000fe2000bf06270 */
[----:B------:R0:W-:Y:S01]  /*9a00*/  @!P1 ST.E.64 desc[UR52][R2.64], R70 ;  /* 0x0000004602009985 */ /* 0x0001e2000c101b34 */
[-C--:B------:R-:W-:Y:S02]  /*9a10*/  @!P2 LEA R8, P1, R84, R4.reuse, 0x2 ;  /* 0x000000045408a211 */ /* 0x080fe400078210ff */
[-C--:B------:R-:W-:Y:S01]  /*9a20*/  @!P3 LEA R12, P6, R156, R4.reuse, 0x2 ;  /* 0x000000049c0cb211 */ /* 0x080fe200078c10ff */
[----:B------:R1:W-:Y:S01]  /*9a30*/  @!P5 ST.E.64 desc[UR52][R6.64], R68 ;  /* 0x000000440600d985 */ /* 0x0003e2000c101b34 */
[----:B------:R-:W-:-:S02]  /*9a40*/  @!P4 LEA R10, P5, R157, R4, 0x2 ;  /* 0x000000049d0ac211 */ /* 0x000fc400078a10ff */
[-C--:B------:R-:W-:Y:S02]  /*9a50*/  @!P2 LEA.HI.X R9, R84, R5.reuse, R85, 0x2, P1 ;  /* 0x000000055409a211 */ /* 0x080fe400008f1455 */
[-C--:B------:R-:W-:Y:S02]  /*9a60*/  @!P4 LEA.HI.X R11, R157, R5.reuse, R83, 0x2, P5 ;  /* 0x000000059d0bc211 */ /* 0x080fe400028f1453 */
[----:B------:R-:W-:Y:S01]  /*9a70*/  ISETP.GE.AND P1, PT, R154, UR4, PT ;  /* 0x000000049a007c0c */ /* 0x000fe2000bf26270 */
[----:B------:R2:W-:Y:S01]  /*9a80*/  @!P2 ST.E.64 desc[UR52][R8.64], R62 ;  /* 0x0000003e0800a985 */ /* 0x0005e2000c101b34 */
[----:B------:R-:W-:Y:S02]  /*9a90*/  @!P3 LEA.HI.X R13, R156, R5, R82, 0x2, P6 ;  /* 0x000000059c0db211 */ /* 0x000fe400030f1452 */
[----:B------:R-:W-:Y:S01]  /*9aa0*/  ISETP.GE.AND P2, PT, R153, UR4, PT ;  /* 0x0000000499007c0c */ /* 0x000fe2000bf46270 */
[----:B------:R3:W-:Y:S01]  /*9ab0*/  @!P4 ST.E.64 desc[UR52][R10.64], R60 ;  /* 0x0000003c0a00c985 */ /* 0x0007e2000c101b34 */
[----:B0-----:R-:W-:-:S02]  /*9ac0*/  @!P0 LEA R2, P4, R155, R4, 0x2 ;  /* 0x000000049b028211 */ /* 0x001fc400078810ff */
[----:B------:R-:W-:Y:S01]  /*9ad0*/  ISETP.GE.AND P5, PT, R152, UR4, PT ;  /* 0x0000000498007c0c */ /* 0x000fe2000bfa6270 */
[----:B------:R0:W-:Y:S01]  /*9ae0*/  @!P3 ST.E.64 desc[UR52][R12.64], R54 ;  /* 0x000000360c00b985 */ /* 0x0001e2000c101b34 */
[----:B------:R-:W-:Y:S02]  /*9af0*/  @!P0 LEA.HI.X R3, R155, R5, R81, 0x2, P4 ;  /* 0x000000059b038211 */ /* 0x000fe400020f1451 */
[----:B------:R-:W-:Y:S02]  /*9b00*/  ISETP.GE.AND P4, PT, R23, UR4, PT ;  /* 0x0000000417007c0c */ /* 0x000fe4000bf86270 */
[----:B------:R-:W-:Y:S01]  /*9b10*/  ISETP.GE.AND P3, PT, R22, UR4, PT ;  /* 0x0000000416007c0c */ /* 0x000fe2000bf66270 */
[----:B------:R4:W-:Y:S01]  /*9b20*/  @!P0 ST.E.64 desc[UR52][R2.64], R52 ;  /* 0x0000003402008985 */ /* 0x0009e2000c101b34 */
[----:B-1----:R-:W-:-:S04]  /*9b30*/  @!P1 LEA R6, P6, R154, R4, 0x2 ;  /* 0x000000049a069211 */ /* 0x002fc800078c10ff */
[-C--:B------:R-:W-:Y:S02]  /*9b40*/  @!P1 LEA.HI.X R7, R154, R5.reuse, R80, 0x2, P6 ;  /* 0x000000059a079211 */ /* 0x080fe400030f1450 */
[CC--:B--2---:R-:W-:Y:S02]  /*9b50*/  @!P2 LEA R8, P6, R153.reuse, R4.reuse, 0x2 ;  /* 0x000000049908a211 */ /* 0x0c4fe400078c10ff */
[-C--:B---3--:R-:W-:Y:S01]  /*9b60*/  @!P5 LEA R10, P0, R152, R4.reuse, 0x2 ;  /* 0x00000004980ad211 */ /* 0x088fe200078010ff */
[----:B------:R4:W-:Y:S01]  /*9b70*/  @!P1 ST.E.64 desc[UR52][R6.64], R46 ;  /* 0x0000002e06009985 */ /* 0x0009e2000c101b34 */
[-C--:B------:R-:W-:Y:S02]  /*9b80*/  @!P2 LEA.HI.X R9, R153, R5.reuse, R79, 0x2, P6 ;  /* 0x000000059909a211 */ /* 0x080fe400030f144f */
[-C--:B0-----:R-:W-:Y:S02]  /*9b90*/  @!P4 LEA R12, P1, R23, R4.reuse, 0x2 ;  /* 0x00000004170cc211 */ /* 0x081fe400078210ff */
[----:B------:R-:W-:Y:S01]  /*9ba0*/  @!P3 LEA R14, P6, R22, R4, 0x2 ;  /* 0x00000004160eb211 */ /* 0x000fe200078c10ff */
        /* <DEDUP_REMOVED lines=13> */
.L_x_9038:
        /* <DEDUP_REMOVED lines=31> */
.L_x_9046:
        /* <DEDUP_REMOVED lines=57> */
.L_x_9048:
[----:B------:R-:W-:Y:S05]  /*a200*/  BSYNC B1 ;  /* 0x0000000000017941 */ /* 0x000fea0003800000 */
.L_x_9047:
[----:B------:R-:W-:-:S06]  /*a210*/  UISETP.GT.AND UP0, UPT, UR44, 0x1, UPT ;  /* 0x000000012c00788c */ /* 0x000fcc000bf04270 */
[----:B------:R-:W-:-:S13]  /*a220*/  PLOP3.LUT P0, PT, PT, PT, UP0, 0x80, 0x0 ;  /* 0x000000000000781c */ /* 0x000fda0003f0f008 */
[----:B------:R-:W-:Y:S05]  /*a230*/  @P0 BRA `(.L_x_9043) ;  /* 0x0000000400680947 */ /* 0x000fea0003800000 */
[----:B------:R-:W1:Y:S01]  /*a240*/  LDC R11, c[0x0][0xbe8] ;  /* 0x0002fa00ff0b7b82 */ /* 0x000e620000000800 */
[--C-:B------:R-:W-:Y:S01]  /*a250*/  SHF.R.S32.HI R2, RZ, 0x1f, R10.reuse ;  /* 0x0000001fff027819 */ /* 0x100fe2000001140a */
[----:B------:R-:W-:Y:S01]  /*a260*/  ULDC.64 UR10, c[0x0][0xaa0] ;  /* 0x0002a800000a7ab9 */ /* 0x000fe20000000a00 */
[----:B------:R-:W-:Y:S01]  /*a270*/  SHF.R.S32.HI R8, RZ, 0x1f, R10 ;  /* 0x0000001fff087819 */ /* 0x000fe2000001140a */
[----:B------:R-:W-:Y:S01]  /*a280*/  UIMAD UR7, UR16, UR10, URZ ;  /* 0x0000000a100772a4 */ /* 0x000fe2000f8e023f */
[-C--:B------:R-:W-:Y:S01]  /*a290*/  LEA.HI R2, R2, R10.reuse, RZ, 0x2 ;  /* 0x0000000a02027211 */ /* 0x080fe200078f10ff */
[----:B------:R-:W-:Y:S01]  /*a2a0*/  UIMAD.WIDE.U32 UR8, UR4, UR10, URZ ;  /* 0x0000000a040872a5 */ /* 0x000fe2000f8e003f */
[----:B------:R-:W-:Y:S01]  /*a2b0*/  LEA.HI R8, R8, R10, RZ, 0x2 ;  /* 0x0000000a08087211 */ /* 0x000fe200078f10ff */
[----:B------:R-:W-:Y:S01]  /*a2c0*/  UIMAD UR7, UR4, UR11, UR7 ;  /* 0x0000000b040772a4 */ /* 0x000fe2000f8e0207 */
[----:B------:R-:W-:Y:S01]  /*a2d0*/  LOP3.LUT R2, R2, 0xfffffffc, RZ, 0xc0, !PT ;  /* 0xfffffffc02027812 */ /* 0x000fe200078ec0ff */
[----:B0-----:R-:W-:Y:S01]  /*a2e0*/  IMAD.U32 R5, RZ, RZ, UR41 ;  /* 0x00000029ff057e24 */ /* 0x001fe2000f8e00ff */
[----:B------:R-:W-:Y:S01]  /*a2f0*/  SHF.R.S32.HI R8, RZ, 0x2, R8 ;  /* 0x00000002ff087819 */ /* 0x000fe20000011408 */
[----:B------:R-:W-:Y:S01]  /*a300*/  UIADD3 UR9, UR9, UR7, URZ ;  /* 0x0000000709097290 */ /* 0x000fe2000fffe03f */
[----:B------:R-:W-:Y:S01]  /*a310*/  IMAD.U32 R6, RZ, RZ, UR41 ;  /* 0x00000029ff067e24 */ /* 0x000fe2000f8e00ff */
[----:B------:R-:W-:Y:S01]  /*a320*/  ULDC.64 UR10, c[0x0][0xae8] ;  /* 0x0002ba00000a7ab9 */ /* 0x000fe20000000a00 */
[----:B------:R-:W-:Y:S01]  /*a330*/  IMAD.IADD R2, R10, 0x1, -R2 ;  /* 0x000000010a027824 */ /* 0x000fe200078e0a02 */
[----:B------:R-:W-:Y:S01]  /*a340*/  UIMAD.WIDE.U32 UR8, UR42, UR10, UR8 ;  /* 0x0000000a2a0872a5 */ /* 0x000fe2000f8e0008 */
[----:B------:R-:W-:Y:S01]  /*a350*/  BSSY B1, `(.L_x_9049) ;  /* 0x0000037000017945 */ /* 0x000fe20003800000 */
[----:B------:R-:W-:Y:S01]  /*a360*/  SHF.R.S32.HI R10, RZ, 0x1f, R18 ;  /* 0x0000001fff0a7819 */ /* 0x000fe20000011412 */
[----:B------:R-:W-:Y:S01]  /*a370*/  IMAD R2, R2, 0x60, R8 ;  /* 0x0000006002027824 */ /* 0x000fe200078e0208 */
[----:B------:R-:W-:Y:S01]  /*a380*/  UIMAD UR9, UR42, UR11, UR9 ;  /* 0x0000000b2a0972a4 */ /* 0x000fe2000f8e0209 */
[----:B------:R-:W-:-:S02]  /*a390*/  SHF.R.S32.HI R14, RZ, 0x1f, R17 ;  /* 0x0000001fff0e7819 */ /* 0x000fc40000011411 */
[----:B------:R-:W-:Y:S01]  /*a3a0*/  IMAD R4, R5, 0xc0, R2 ;  /* 0x000000c005047824 */ /* 0x000fe200078e0202 */
[----:B-1----:R-:W-:Y:S01]  /*a3b0*/  ISETP.NE.AND P0, PT, R11, 0x1, PT ;  /* 0x000000010b00780c */ /* 0x002fe20003f05270 */
[----:B------:R-:W-:Y:S02]  /*a3c0*/  ULDC.64 UR10, c[0x0][0xaf0] ;  /* 0x0002bc00000a7ab9 */ /* 0x000fe40000000a00 */
[----:B------:R-:W-:Y:S01]  /*a3d0*/  UIMAD UR39, UR39, UR10, URZ ;  /* 0x0000000a272772a4 */ /* 0x000fe2000f8e023f */
[----:B------:R-:W-:-:S03]  /*a3e0*/  IMAD.MOV.U32 R5, RZ, RZ, R4 ;  /* 0x000000ffff057224 */ /* 0x000fc600078e0004 */
[----:B------:R-:W-:Y:S02]  /*a3f0*/  UIMAD UR4, UR38, UR11, UR39 ;  /* 0x0000000b260472a4 */ /* 0x000fe4000f8e0227 */
[----:B------:R-:W-:-:S03]  /*a400*/  UIMAD.WIDE.U32 UR38, UR38, UR10, UR8 ;  /* 0x0000000a262672a5 */ /* 0x000fc6000f8e0008 */
[----:B------:R-:W-:Y:S01]  /*a410*/  ULDC.64 UR8, c[0x0][0xae0] ;  /* 0x0002b80000087ab9 */ /* 0x000fe20000000a00 */
[----:B------:R-:W0:Y:S01]  /*a420*/  @P0 LDC R3, c[0x0][0xbec] ;  /* 0x0002fb00ff030b82 */ /* 0x000e220000000800 */
[----:B------:R-:W-:-:S07]  /*a430*/  UIADD3 UR4, UR39, UR4, URZ ;  /* 0x0000000427047290 */ /* 0x000fce000fffe03f */
[----:B------:R-:W1:Y:S01]  /*a440*/  @P0 LDC R7, c[0x0][0xbf0] ;  /* 0x0002fc00ff070b82 */ /* 0x000e620000000800 */
[----:B0-----:R-:W-:-:S04]  /*a450*/  @P0 IMAD.HI.U32 R2, R4, R3, RZ ;  /* 0x0000000304020227 */ /* 0x001fc800078e00ff */
[----:B------:R-:W-:Y:S02]  /*a460*/  IMAD.U32 R3, RZ, RZ, UR39 ;  /* 0x00000027ff037e24 */ /* 0x000fe4000f8e00ff */
[----:B------:R-:W-:Y:S01]  /*a470*/  IMAD.U32 R3, RZ, RZ, UR4 ;  /* 0x00000004ff037e24 */ /* 0x000fe2000f8e00ff */
[----:B-1----:R-:W-:-:S04]  /*a480*/  @P0 SHF.R.U32.HI R5, RZ, R7, R2 ;  /* 0x00000007ff050219 */ /* 0x002fc80000011602 */
[--C-:B------:R-:W-:Y:S01]  /*a490*/  SHF.R.S32.HI R2, RZ, 0x1f, R5.reuse ;  /* 0x0000001fff027819 */ /* 0x100fe20000011405 */
[----:B------:R-:W-:-:S04]  /*a4a0*/  IMAD.MOV R7, RZ, RZ, -R5 ;  /* 0x000000ffff077224 */ /* 0x000fc800078e0a05 */
[----:B------:R-:W-:Y:S02]  /*a4b0*/  IMAD R7, R11, R7, R4 ;  /* 0x000000070b077224 */ /* 0x000fe400078e0204 */
[----:B------:R-:W-:Y:S02]  /*a4c0*/  IMAD R4, R2, UR8, RZ ;  /* 0x0000000802047c24 */ /* 0x000fe4000f8e02ff */
[----:B------:R-:W-:Y:S02]  /*a4d0*/  IMAD.U32 R2, RZ, RZ, UR38 ;  /* 0x00000026ff027e24 */ /* 0x000fe4000f8e00ff */
[C---:B------:R-:W-:Y:S01]  /*a4e0*/  IMAD R9, R5.reuse, UR9, R4 ;  /* 0x0000000905097c24 */ /* 0x040fe2000f8e0204 */
[----:B------:R-:W-:Y:S01]  /*a4f0*/  SHF.R.S32.HI R4, RZ, 0x1f, R7 ;  /* 0x0000001fff047819 */ /* 0x000fe20000011407 */
[----:B------:R-:W-:Y:S01]  /*a500*/  IMAD.WIDE.U32 R2, R5, UR8, R2 ;  /* 0x0000000805027c25 */ /* 0x000fe2000f8e0002 */
[----:B------:R-:W-:-:S03]  /*a510*/  ULDC.64 UR8, c[0x0][0xad8] ;  /* 0x0002b60000087ab9 */ /* 0x000fc60000000a00 */
[----:B------:R-:W-:Y:S02]  /*a520*/  IMAD R4, R4, UR8, RZ ;  /* 0x0000000804047c24 */ /* 0x000fe4000f8e02ff */
[----:B------:R-:W-:Y:S02]  /*a530*/  IMAD.IADD R3, R3, 0x1, R9 ;  /* 0x0000000103037824 */ /* 0x000fe400078e0209 */
[----:B-----5:R-:W-:Y:S02]  /*a540*/  IMAD R11, R0, R11, RZ ;  /* 0x0000000b000b7224 */ /* 0x020fe400078e02ff */
[----:B------:R-:W-:Y:S02]  /*a550*/  IMAD R0, R6, 0xc0, R8 ;  /* 0x000000c006007824 */ /* 0x000fe400078e0208 */
[C---:B------:R-:W-:Y:S02]  /*a560*/  IMAD R5, R7.reuse, UR9, R4 ;  /* 0x0000000907057c24 */ /* 0x040fe4000f8e0204 */
[----:B------:R-:W-:Y:S01]  /*a570*/  IMAD.WIDE.U32 R2, R7, UR8, R2 ;  /* 0x0000000807027c25 */ /* 0x000fe2000f8e0002 */
[----:B------:R-:W-:Y:S01]  /*a580*/  ISETP.GE.AND P0, PT, R0, R11, PT ;  /* 0x0000000b0000720c */ /* 0x000fe20003f06270 */
[----:B------:R-:W-:-:S02]  /*a590*/  ULDC.64 UR8, c[0x0][0xa80] ;  /* 0x0002a00000087ab9 */ /* 0x000fc40000000a00 */
[----:B------:R-:W-:Y:S01]  /*a5a0*/  IMAD.IADD R3, R3, 0x1, R5 ;  /* 0x0000000103037824 */ /* 0x000fe200078e0205 */
[----:B------:R-:W-:-:S04]  /*a5b0*/  LEA R4, P1, R2, UR8, 0x1 ;  /* 0x0000000802047c11 */ /* 0x000fc8000f8208ff */
[----:B------:R-:W-:Y:S02]  /*a5c0*/  LEA.HI.X R5, R2, UR9, R3, 0x1, P1 ;  /* 0x0000000902057c11 */ /* 0x000fe400088f0c03 */
[----:B------:R0:W1:Y:S04]  /*a5d0*/  SHFL.IDX PT, R2, R4, RZ, 0x1c1f ;  /* 0x001c1fff04027589 */ /* 0x00006800000e0000 */
[----:B------:R0:W2:Y:S01]  /*a5e0*/  SHFL.IDX PT, R3, R5, RZ, 0x1c1f ;  /* 0x001c1fff05037589 */ /* 0x0000a200000e0000 */
[----:B------:R-:W-:Y:S05]  /*a5f0*/  @P0 BRA `(.L_x_9050) ;  /* 0x0000000000300947 */ /* 0x000fea0003800000 */
[----:B------:R-:W-:Y:S02]  /*a600*/  ULDC UR4, c[0x0][0xac8] ;  /* 0x0002b20000047ab9 */ /* 0x000fe40000000800 */
[----:B------:R-:W-:Y:S02]  /*a610*/  ISETP.GE.AND P3, PT, R17, UR4, PT ;  /* 0x0000000411007c0c */ /* 0x000fe4000bf66270 */
[----:B------:R-:W-:Y:S02]  /*a620*/  ISETP.GE.AND P4, PT, R18, UR4, PT ;  /* 0x0000000412007c0c */ /* 0x000fe4000bf86270 */
[----:B------:R-:W-:-:S09]  /*a630*/  ISETP.GE.AND P2, PT, R16, UR4, PT ;  /* 0x0000000410007c0c */ /* 0x000fd2000bf46270 */
[CC--:B-1----:R-:W-:Y:S02]  /*a640*/  @!P3 LEA R8, P0, R17.reuse, R2.reuse, 0x1 ;  /* 0x000000021108b211 */ /* 0x0c2fe400078008ff */
[----:B------:R-:W-:Y:S02]  /*a650*/  @!P4 LEA R12, P1, R18, R2, 0x1 ;  /* 0x00000002120cc211 */ /* 0x000fe400078208ff */
[----:B--2---:R-:W-:Y:S01]  /*a660*/  @!P2 IMAD.WIDE R6, R16, 0x2, R2 ;  /* 0x000000021006a825 */ /* 0x004fe200078e0202 */
[-C--:B------:R-:W-:Y:S02]  /*a670*/  @!P3 LEA.HI.X R9, R17, R3.reuse, R14, 0x1, P0 ;  /* 0x000000031109b211 */ /* 0x080fe400000f0c0e */
[----:B------:R-:W-:Y:S02]  /*a680*/  @!P4 LEA.HI.X R13, R18, R3, R10, 0x1, P1 ;  /* 0x00000003120dc211 */ /* 0x000fe400008f0c0a */
[----:B------:R3:W-:Y:S04]  /*a690*/  @!P2 ST.E.128 desc[UR52][R6.64], RZ ;  /* 0x000000ff0600a985 */ /* 0x0007e8000c101d34 */
[----:B------:R3:W-:Y:S04]  /*a6a0*/  @!P3 ST.E.128 desc[UR52][R8.64], RZ ;  /* 0x000000ff0800b985 */ /* 0x0007e8000c101d34 */
[----:B------:R3:W-:Y:S02]  /*a6b0*/  @!P4 ST.E.128 desc[UR52][R12.64], RZ ;  /* 0x000000ff0c00c985 */ /* 0x0007e4000c101d34 */
.L_x_9050:
[----:B------:R-:W-:Y:S05]  /*a6c0*/  BSYNC B1 ;  /* 0x0000000000017941 */ /* 0x000fea0003800000 */
.L_x_9049:
[----:B------:R-:W-:Y:S01]  /*a6d0*/  VIADD R0, R0, 0x60 ;  /* 0x0000006000007836 */ /* 0x000fe20000000000 */
[----:B--2---:R2:W4:Y:S04]  /*a6e0*/  SHFL.IDX PT, R3, R5, 0x1, 0x1c1f ;  /* 0x003c1f0005037f89 */ /* 0x00452800000e0000 */
[----:B------:R-:W-:Y:S01]  /*a6f0*/  ISETP.GE.AND P0, PT, R0, R11, PT ;  /* 0x0000000b0000720c */ /* 0x000fe20003f06270 */
[----:B-1----:R2:W1:-:S12]  /*a700*/  SHFL.IDX PT, R2, R4, 0x1, 0x1c1f ;  /* 0x003c1f0004027f89 */ /* 0x00245800000e0000 */
[----:B--2---:R-:W-:Y:S05]  /*a710*/  @P0 BRA `(.L_x_9043) ;  /* 0x0000000000300947 */ /* 0x004fea0003800000 */
[----:B------:R-:W-:Y:S02]  /*a720*/  ULDC UR4, c[0x0][0xac8] ;  /* 0x0002b20000047ab9 */ /* 0x000fe40000000800 */
[----:B------:R-:W-:Y:S02]  /*a730*/  ISETP.GE.AND P3, PT, R17, UR4, PT ;  /* 0x0000000411007c0c */ /* 0x000fe4000bf66270 */
[----:B------:R-:W-:Y:S02]  /*a740*/  ISETP.GE.AND P4, PT, R18, UR4, PT ;  /* 0x0000000412007c0c */ /* 0x000fe4000bf86270 */
[----:B------:R-:W-:-:S09]  /*a750*/  ISETP.GE.AND P2, PT, R16, UR4, PT ;  /* 0x0000000410007c0c */ /* 0x000fd2000bf46270 */
[CC--:B-1-3--:R-:W-:Y:S02]  /*a760*/  @!P3 LEA R6, P0, R17.reuse, R2.reuse, 0x1 ;  /* 0x000000021106b211 */ /* 0x0cafe400078008ff */
[----:B------:R-:W-:Y:S02]  /*a770*/  @!P4 LEA R8, P1, R18, R2, 0x1 ;  /* 0x000000021208c211 */ /* 0x000fe400078208ff */
[----:B0---4-:R-:W-:Y:S01]  /*a780*/  @!P2 IMAD.WIDE R4, R16, 0x2, R2 ;  /* 0x000000021004a825 */ /* 0x011fe200078e0202 */
[-C--:B------:R-:W-:Y:S02]  /*a790*/  @!P3 LEA.HI.X R7, R17, R3.reuse, R14, 0x1, P0 ;  /* 0x000000031107b211 */ /* 0x080fe400000f0c0e */
[----:B------:R-:W-:Y:S02]  /*a7a0*/  @!P4 LEA.HI.X R9, R18, R3, R10, 0x1, P1 ;  /* 0x000000031209c211 */ /* 0x000fe400008f0c0a */
[----:B------:R2:W-:Y:S04]  /*a7b0*/  @!P2 ST.E.128 desc[UR52][R4.64], RZ ;  /* 0x000000ff0400a985 */ /* 0x0005e8000c101d34 */
[----:B------:R2:W-:Y:S04]  /*a7c0*/  @!P3 ST.E.128 desc[UR52][R6.64], RZ ;  /* 0x000000ff0600b985 */ /* 0x0005e8000c101d34 */
[----:B------:R2:W-:Y:S02]  /*a7d0*/  @!P4 ST.E.128 desc[UR52][R8.64], RZ ;  /* 0x000000ff0800c985 */ /* 0x0005e4000c101d34 */
.L_x_9043:
[----:B------:R-:W-:Y:S05]  /*a7e0*/  BSYNC B0 ;  /* 0x0000000000007941 */ /* 0x000fea0003800000 */
.L_x_9037:
[----:B------:R-:W-:Y:S02]  /*a7f0*/  ULDC UR4, c[0x0][0xc3c] ;  /* 0x00030f0000047ab9 */ /* 0x000fe40000000800 */
[----:B------:R-:W-:-:S13]  /*a800*/  ISETP.GE.AND P0, PT, R39, UR4, PT ;  /* 0x0000000427007c0c */ /* 0x000fda000bf06270 */
[----:B------:R-:W-:Y:S05]  /*a810*/  @!P0 BRA `(.L_x_9051) ;  /* 0xffffff6400e08947 */ /* 0x000fea000383ffff */
[----:B------:R-:W-:Y:S05]  /*a820*/  EXIT ;  /* 0x000000000000794d */ /* 0x000fea0003800000 */
.L_x_9010:
        /* <DEDUP_REMOVED lines=14> */
[----:B0-----:R0:W-:Y:S01]  /*a910*/  STL.64 [R1], R4 ;  /* 0x0000000401007387 */ /* 0x0011e20000100a00 */
[----:B------:R-:W-:-:S03]  /*a920*/  IMAD.MOV.U32 R2, RZ, RZ, R7 ;  /* 0x000000ffff027224 */ /* 0x000fc600078e0007 */
[----:B------:R0:W-:Y:S02]  /*a930*/  STL [R1+0x8], R6 ;  /* 0x0000080601007387 */ /* 0x0001e40000100800 */
[----:B------:R-:W-:Y:S01]  /*a940*/  R2UR UR43, R2 ;  /* 0x00000000022b72ca */ /* 0x000fe200000e0000 */
[----:B------:R-:W-:Y:S06]  /*a950*/  BAR.ARV 0x4, 0x200 ;  /* 0x0108000000007b1d */ /* 0x000fec0000002000 */
[----:B------:R-:W-:Y:S08]  /*a960*/  BRA `(.L_x_9053) ;  /* 0x0000000800c07947 */ /* 0x000ff00003800000 */
.L_x_9052:
[----:B------:R-:W0:Y:S01]  /*a970*/  S2R R2, SR_TID.X ;  /* 0x0000000000027919 */ /* 0x000e220000002100 */
[----:B------:R-:W-:Y:S01]  /*a980*/  ULDC UR4, c[0x0][0xc3c] ;  /* 0x00030f0000047ab9 */ /* 0x000fe20000000800 */
[----:B------:R-:W-:Y:S01]  /*a990*/  IMAD.MOV.U32 R9, RZ, RZ, RZ ;  /* 0x000000ffff097224 */ /* 0x000fe200078e00ff */
[----:B0-----:R-:W-:-:S04]  /*a9a0*/  LOP3.LUT R7, R2, 0x1f, RZ, 0xc0, !PT ;  /* 0x0000001f02077812 */ /* 0x001fc800078ec0ff */
[----:B------:R-:W-:-:S04]  /*a9b0*/  ISETP.NE.AND P0, PT, R7, 0x1f, PT ;  /* 0x0000001f0700780c */ /* 0x000fc80003f05270 */
[----:B------:R-:W-:-:S13]  /*a9c0*/  ISETP.GE.OR P1, PT, R7, UR4, !P0 ;  /* 0x0000000407007c0c */ /* 0x000fda000c726670 */
[----:B------:R-:W0:Y:S08]  /*a9d0*/  @!P1 LDC.64 R4, c[0x0][0xc80] ;  /* 0x00032000ff049b82 */ /* 0x000e300000000a00 */
[----:B------:R-:W1:Y:S01]  /*a9e0*/  @!P1 LDC.64 R2, c[0x0][0xc78] ;  /* 0x00031e00ff029b82 */ /* 0x000e620000000a00 */
[----:B0-----:R-:W-:-:S05]  /*a9f0*/  @!P1 IMAD.WIDE.U32 R4, R7, 0x4, R4 ;  /* 0x0000000407049825 */ /* 0x001fca00078e0004 */
[----:B------:R-:W2:Y:S01]  /*aa00*/  @!P1 LDG.E R6, desc[UR52][R4.64] ;  /* 0x0000003404069981 */ /* 0x000ea2000c1e1900 */
[----:B-1----:R-:W-:-:S05]  /*aa10*/  @!P1 IMAD.WIDE.U32 R2, R7, 0x4, R2 ;  /* 0x0000000407029825 */ /* 0x002fca00078e0002 */
[----:B------:R-:W2:Y:S01]  /*aa20*/  @!P1 LDG.E R9, desc[UR52][R2.64] ;  /* 0x0000003402099981 */ /* 0x000ea2000c1e1900 */
[C---:B------:R-:W-:Y:S02]  /*aa30*/  ISETP.NE.AND P1, PT, R7.reuse, RZ, PT ;  /* 0x000000ff0700720c */ /* 0x040fe40003f25270 */
[C---:B------:R-:W-:Y:S02]  /*aa40*/  ISETP.GE.U32.AND P2, PT, R7.reuse, 0x2, PT ;  /* 0x000000020700780c */ /* 0x040fe40003f46070 */
[C---:B------:R-:W-:Y:S02]  /*aa50*/  ISETP.GE.U32.AND P3, PT, R7.reuse, 0x4, PT ;  /* 0x000000040700780c */ /* 0x040fe40003f66070 */
[C---:B------:R-:W-:Y:S02]  /*aa60*/  ISETP.GE.U32.AND P4, PT, R7.reuse, 0x8, PT ;  /* 0x000000080700780c */ /* 0x040fe40003f86070 */
[----:B------:R-:W-:Y:S01]  /*aa70*/  ISETP.GE.U32.AND P5, PT, R7, 0x10, PT ;  /* 0x000000100700780c */ /* 0x000fe20003fa6070 */
[----:B------:R-:W-:Y:S01]  /*aa80*/  UMOV UR43, URZ ;  /* 0x0000003f002b7c82 */ /* 0x000fe20008000000 */
        /* <DEDUP_REMOVED lines=13> */
[----:B------:R-:W0:Y:S01]  /*ab60*/  SHFL.UP PT, R2, R4, 0x10, RZ ;  /* 0x0600000004027989 */ /* 0x000e2200000e00ff */
[----:B------:R-:W1:Y:S01]  /*ab70*/  S2R R8, SR_CTAID.X ;  /* 0x0000000000087919 */ /* 0x000e620000002500 */
[----:B0-----:R-:W-:Y:S02]  /*ab80*/  SEL R5, R2, RZ, P5 ;  /* 0x000000ff02057207 */ /* 0x001fe40002800000 */
[----:B------:R-:W0:Y:S03]  /*ab90*/  LDC R2, c[0x0][0xc38] ;  /* 0x00030e00ff027b82 */ /* 0x000e260000000800 */
[----:B------:R-:W-:-:S05]  /*aba0*/  IMAD.IADD R5, R4, 0x1, R5 ;  /* 0x0000000104057824 */ /* 0x000fca00078e0205 */
[----:B------:R-:W0:Y:S02]  /*abb0*/  SHFL.IDX PT, R11, R5, 0x1f, 0x1f ;  /* 0x03e01f00050b7f89 */ /* 0x000e2400000e0000 */
[----:B0-----:R-:W-:-:S05]  /*abc0*/  IMAD R11, R11, R2, RZ ;  /* 0x000000020b0b7224 */ /* 0x001fca00078e02ff */
[----:B-1----:R-:W-:Y:S01]  /*abd0*/  ISETP.GT.AND P6, PT, R11, R8, PT ;  /* 0x000000080b00720c */ /* 0x002fe20003fc4270 */
[----:B------:R-:W-:-:S12]  /*abe0*/  IMAD.MOV.U32 R10, RZ, RZ, R11 ;  /* 0x000000ffff0a7224 */ /* 0x000fd800078e000b */
[----:B------:R-:W-:Y:S05]  /*abf0*/  @P6 BRA `(.L_x_9054) ;  /* 0x0000000000a46947 */ /* 0x000fea0003800000 */
[----:B------:R-:W-:Y:S01]  /*ac00*/  IMAD.MOV.U32 R11, RZ, RZ, R10 ;  /* 0x000000ffff0b7224 */ /* 0x000fe200078e000a */
[----:B------:R-:W-:Y:S01]  /*ac10*/  UMOV UR43, URZ ;  /* 0x0000003f002b7c82 */ /* 0x000fe20008000000 */
[----:B------:R-:W-:-:S05]  /*ac20*/  ULDC UR5, c[0x0][0xc3c] ;  /* 0x00030f0000057ab9 */ /* 0x000fca0000000800 */
.L_x_9056:
        /* <DEDUP_REMOVED lines=12> */
[----:B------:R-:W2:Y:S01]  /*acf0*/  @!P6 LDG.E R6, desc[UR52][R4.64] ;  /* 0x000000340406e981 */ /* 0x000ea2000c1e1900 */
        /* <DEDUP_REMOVED lines=25> */
.L_x_9054:
[----:B------:R-:W-:-:S04]  /*ae90*/  IMAD.IADD R12, R11, 0x1, -R10 ;  /* 0x000000010b0c7824 */ /* 0x000fc800078e0a0a */
[----:B------:R-:W-:-:S05]  /*aea0*/  IMAD R3, R5, R2, R12 ;  /* 0x0000000205037224 */ /* 0x000fca00078e020c */
[----:B------:R-:W-:-:S13]  /*aeb0*/  ISETP.GT.AND P0, PT, R3, R8, PT ;  /* 0x000000080300720c */ /* 0x000fda0003f04270 */
[----:B------:R-:W-:Y:S02]  /*aec0*/  VOTEU.ANY UR5, UPT, !P0 ;  /* 0x0000000000057886 */ /* 0x000fe400040e0100 */
[----:B------:R-:W-:Y:S02]  /*aed0*/  UPOPC UR4, UR5 ;  /* 0x00000005000472bf */ /* 0x000fe40008000000 */
[----:B------:R-:W-:-:S04]  /*aee0*/  ISETP.NE.AND P0, PT, RZ, UR5, PT ;  /* 0x00000005ff007c0c */ /* 0x000fc8000bf05270 */
[----:B------:R-:W-:Y:S02]  /*aef0*/  IMAD.U32 R11, RZ, RZ, UR4 ;  /* 0x00000004ff0b7e24 */ /* 0x000fe4000f8e00ff */
[----:B------:R-:W-:-:S03]  /*af00*/  IMAD.U32 R14, RZ, RZ, UR4 ;  /* 0x00000004ff0e7e24 */ /* 0x000fc6000f8e00ff */
[----:B------:R0:W1:Y:S04]  /*af10*/  SHFL.IDX PT, R6, R6, R11, 0x1f ;  /* 0x00001f0b06067589 */ /* 0x00006800000e0000 */
[----:B------:R-:W2:Y:S01]  /*af20*/  SHFL.IDX PT, R9, R9, R14, 0x1f ;  /* 0x00001f0e09097589 */ /* 0x000ea200000e0000 */
[----:B0-----:R-:W-:Y:S01]  /*af30*/  IMAD.MOV.U32 R11, RZ, RZ, RZ ;  /* 0x000000ffff0b7224 */ /* 0x001fe200078e00ff */
[----:B-1----:R-:W-:-:S04]  /*af40*/  IABS R4, R6 ;  /* 0x0000000600047213 */ /* 0x002fc80000000000 */
[----:B------:R-:W0:Y:S01]  /*af50*/  I2F.RP R10, R4 ;  /* 0x00000004000a7306 */ /* 0x000e220000209400 */
[----:B--2---:R-:W-:-:S07]  /*af60*/  IABS R15, R9 ;  /* 0x00000009000f7213 */ /* 0x004fce0000000000 */
[----:B0-----:R-:W0:Y:S02]  /*af70*/  MUFU.RCP R10, R10 ;  /* 0x0000000a000a7308 */ /* 0x001e240000001000 */
[----:B0-----:R-:W-:-:S06]  /*af80*/  VIADD R3, R10, 0xffffffe ;  /* 0x0ffffffe0a037836 */ /* 0x001fcc0000000000 */
[----:B------:R-:W0:Y:S02]  /*af90*/  F2I.FTZ.U32.TRUNC.NTZ R3, R3 ;  /* 0x0000000300037305 */ /* 0x000e24000021f000 */
[----:B0-----:R-:W-:Y:S01]  /*afa0*/  IMAD.MOV R13, RZ, RZ, -R3 ;  /* 0x000000ffff0d7224 */ /* 0x001fe200078e0a03 */
[----:B------:R-:W-:Y:S06]  /*afb0*/  @!P0 BRA `(.L_x_9057) ;  /* 0x00000000000c8947 */ /* 0x000fec0003800000 */
[----:B------:R-:W-:-:S06]  /*afc0*/  UIADD3 UR5, UR4, -0x1, URZ ;  /* 0xffffffff04057890 */ /* 0x000fcc000fffe03f */
[----:B------:R-:W-:-:S05]  /*afd0*/  IMAD.U32 R10, RZ, RZ, UR5 ;  /* 0x00000005ff0a7e24 */ /* 0x000fca000f8e00ff */
[----:B------:R0:W1:Y:S02]  /*afe0*/  SHFL.IDX PT, R11, R5, R10, 0x1f ;  /* 0x00001f0a050b7589 */ /* 0x00006400000e0000 */
.L_x_9057:
[----:B01----:R-:W-:Y:S01]  /*aff0*/  IMAD R5, R11, R2, R12 ;  /* 0x000000020b057224 */ /* 0x003fe200078e020c */
[----:B------:R-:W-:Y:S01]  /*b000*/  IABS R12, R9 ;  /* 0x00000009000c7213 */ /* 0x000fe20000000000 */
[----:B------:R-:W-:Y:S01]  /*b010*/  IMAD R11, R13, R4, RZ ;  /* 0x000000040d0b7224 */ /* 0x000fe200078e02ff */
[----:B------:R-:W-:Y:S01]  /*b020*/  UIADD3 UR43, UR4, UR43, URZ ;  /* 0x0000002b042b7290 */ /* 0x000fe2000fffe03f */
[----:B------:R-:W-:Y:S01]  /*b030*/  IMAD.MOV.U32 R2, RZ, RZ, RZ ;  /* 0x000000ffff027224 */ /* 0x000fe200078e00ff */
[----:B------:R0:W-:Y:S01]  /*b040*/  STL [R1], R5 ;  /* 0x0000000501007387 */ /* 0x0001e20000100800 */
[----:B------:R-:W-:Y:S02]  /*b050*/  IMAD.MOV.U32 R10, RZ, RZ, R15 ;  /* 0x000000ffff0a7224 */ /* 0x000fe400078e000f */
[----:B------:R-:W-:Y:S01]  /*b060*/  IMAD.HI.U32 R2, R3, R11, R2 ;  /* 0x0000000b03027227 */ /* 0x000fe200078e0002 */
[----:B------:R-:W-:-:S03]  /*b070*/  IABS R11, R6 ;  /* 0x00000006000b7213 */ /* 0x000fc60000000000 */
[----:B------:R-:W-:Y:S02]  /*b080*/  IMAD.MOV R12, RZ, RZ, -R12 ;  /* 0x000000ffff0c7224 */ /* 0x000fe400078e0a0c */
[----:B------:R-:W-:Y:S02]  /*b090*/  IMAD.MOV R11, RZ, RZ, -R11 ;  /* 0x000000ffff0b7224 */ /* 0x000fe400078e0a0b */
[----:B0-----:R-:W-:Y:S02]  /*b0a0*/  IMAD.IADD R5, R8, 0x1, -R5 ;  /* 0x0000000108057824 */ /* 0x001fe400078e0a05 */
[----:B------:R-:W0:Y:S03]  /*b0b0*/  I2F.RP R8, R10 ;  /* 0x0000000a00087306 */ /* 0x000e260000209400 */
[----:B------:R-:W-:-:S05]  /*b0c0*/  IABS R3, R5 ;  /* 0x0000000500037213 */ /* 0x000fca0000000000 */
[----:B------:R-:W-:-:S04]  /*b0d0*/  IMAD.HI.U32 R2, R2, R3, RZ ;  /* 0x0000000302027227 */ /* 0x000fc800078e00ff */
[----:B------:R-:W-:Y:S01]  /*b0e0*/  IMAD R3, R2, R11, R3 ;  /* 0x0000000b02037224 */ /* 0x000fe200078e0203 */
[----:B0-----:R-:W0:Y:S04]  /*b0f0*/  MUFU.RCP R8, R8 ;  /* 0x0000000800087308 */ /* 0x001e280000001000 */
[----:B------:R-:W-:-:S13]  /*b100*/  ISETP.GT.U32.AND P1, PT, R4, R3, PT ;  /* 0x000000030400720c */ /* 0x000fda0003f24070 */
[----:B------:R-:W-:Y:S02]  /*b110*/  @!P1 IMAD.IADD R3, R3, 0x1, -R4 ;  /* 0x0000000103039824 */ /* 0x000fe400078e0a04 */
[----:B0-----:R-:W-:Y:S02]  /*b120*/  VIADD R11, R8, 0xffffffe ;  /* 0x0ffffffe080b7836 */ /* 0x001fe40000000000 */
[----:B------:R-:W-:Y:S01]  /*b130*/  @!P1 VIADD R2, R2, 0x1 ;  /* 0x0000000102029836 */ /* 0x000fe20000000000 */
[----:B------:R-:W-:Y:S02]  /*b140*/  ISETP.GE.U32.AND P0, PT, R3, R4, PT ;  /* 0x000000040300720c */ /* 0x000fe40003f06070 */
[----:B------:R-:W-:Y:S01]  /*b150*/  LOP3.LUT R4, R5, R6, RZ, 0x3c, !PT ;  /* 0x0000000605047212 */ /* 0x000fe200078e3cff */
[----:B------:R-:W0:Y:S01]  /*b160*/  F2I.FTZ.U32.TRUNC.NTZ R3, R11 ;  /* 0x0000000b00037305 */ /* 0x000e22000021f000 */
[----:B------:R-:W-:Y:S02]  /*b170*/  ISETP.NE.AND P1, PT, R6, RZ, PT ;  /* 0x000000ff0600720c */ /* 0x000fe40003f25270 */
[----:B------:R-:W-:-:S07]  /*b180*/  ISETP.GE.AND P2, PT, R4, RZ, PT ;  /* 0x000000ff0400720c */ /* 0x000fce0003f46270 */
[----:B------:R-:W-:-:S04]  /*b190*/  @P0 VIADD R2, R2, 0x1 ;  /* 0x0000000102020836 */ /* 0x000fc80000000000 */
[----:B------:R-:W-:Y:S02]  /*b1a0*/  IMAD.MOV.U32 R8, RZ, RZ, R2 ;  /* 0x000000ffff087224 */ /* 0x000fe400078e0002 */
[----:B0-----:R-:W-:Y:S02]  /*b1b0*/  IMAD.MOV R13, RZ, RZ, -R3 ;  /* 0x000000ffff0d7224 */ /* 0x001fe400078e0a03 */
[----:B------:R-:W-:Y:S01]  /*b1c0*/  @!P2 IMAD.MOV R8, RZ, RZ, -R8 ;  /* 0x000000ffff08a224 */ /* 0x000fe200078e0a08 */
[----:B------:R-:W-:Y:S01]  /*b1d0*/  @!P1 LOP3.LUT R8, RZ, R6, RZ, 0x33, !PT ;  /* 0x00000006ff089212 */ /* 0x000fe200078e33ff */
[----:B------:R-:W-:Y:S02]  /*b1e0*/  IMAD R11, R13, R10, RZ ;  /* 0x0000000a0d0b7224 */ /* 0x000fe400078e02ff */
[----:B------:R-:W-:Y:S01]  /*b1f0*/  IMAD.MOV.U32 R2, RZ, RZ, RZ ;  /* 0x000000ffff027224 */ /* 0x000fe200078e00ff */
[-C--:B------:R-:W-:Y:S01]  /*b200*/  IABS R4, R8.reuse ;  /* 0x0000000800047213 */ /* 0x080fe20000000000 */
[----:B------:R-:W-:-:S02]  /*b210*/  IMAD R6, R6, R8, RZ ;  /* 0x0000000806067224 */ /* 0x000fc400078e02ff */
[----:B------:R-:W-:-:S04]  /*b220*/  IMAD.HI.U32 R2, R3, R11, R2 ;  /* 0x0000000b03027227 */ /* 0x000fc800078e0002 */
[----:B------:R-:W-:Y:S02]  /*b230*/  IMAD.MOV.U32 R3, RZ, RZ, R4 ;  /* 0x000000ffff037224 */ /* 0x000fe400078e0004 */
        /* <DEDUP_REMOVED lines=16> */
[----:B------:R-:W-:Y:S02]  /*b340*/  IMAD.IADD R4, R5, 0x1, -R6 ;  /* 0x0000000105047824 */ /* 0x000fe400078e0a06 */
[----:B------:R-:W-:-:S05]  /*b350*/  IMAD R2, R3, 0x10000, R2 ;  /* 0x0001000003027824 */ /* 0x000fca00078e0202 */
[----:B------:R0:W-:Y:S04]  /*b360*/  STL [R1+0x8], R2 ;  /* 0x0000080201007387 */ /* 0x0001e80000100800 */
[----:B------:R0:W-:Y:S01]  /*b370*/  STL [R1+0x4], R4 ;  /* 0x0000040401007387 */ /* 0x0001e20000100800 */
[----:B------:R-:W-:Y:S05]  /*b380*/  BRA `(.L_x_9058) ;  /* 0x00000000000c7947 */ /* 0x000fea0003800000 */
.L_x_9055:
[----:B------:R1:W-:Y:S04]  /*b390*/  STL [R1], R8 ;  /* 0x0000000801007387 */ /* 0x0003e80000100800 */
[----:B------:R1:W-:Y:S04]  /*b3a0*/  STL [R1+0x4], RZ ;  /* 0x000004ff01007387 */ /* 0x0003e80000100800 */
[----:B------:R1:W-:Y:S02]  /*b3b0*/  STL [R1+0x8], RZ ;  /* 0x000008ff01007387 */ /* 0x0003e40000100800 */
.L_x_9058:
[----:B-1----:R-:W2:Y:S04]  /*b3c0*/  LDL R8, [R1] ;  /* 0x0000000001087983 */ /* 0x002ea80000100800 */
[----:B------:R-:W2:Y:S04]  /*b3d0*/  LDL R9, [R1+0x4] ;  /* 0x0000040001097983 */ /* 0x000ea80000100800 */
[----:B------:R-:W2:Y:S01]  /*b3e0*/  LDL R10, [R1+0x8] ;  /* 0x00000800010a7983 */ /* 0x000ea20000100800 */
[----:B------:R-:W-:Y:S01]  /*b3f0*/  ISETP.NE.AND P0, PT, R7, RZ, PT ;  /* 0x000000ff0700720c */ /* 0x000fe20003f05270 */
[----:B0-----:R-:W-:-:S12]  /*b400*/  IMAD.U32 R4, RZ, RZ, UR43 ;  /* 0x0000002bff047e24 */ /* 0x001fd8000f8e00ff */
[----:B------:R-:W0:Y:S01]  /*b410*/  @!P0 S2R R3, SR_CgaCtaId ;  /* 0x0000000000038919 */ /* 0x000e220000008800 */
[----:B------:R-:W-:Y:S01]  /*b420*/  @!P0 MOV R2, 0x400 ;  /* 0x0000040000028802 */ /* 0x000fe20000000f00 */
[----:B------:R-:W-:-:S03]  /*b430*/  @!P0 IMAD.MOV.U32 R11, RZ, RZ, R4 ;  /* 0x000000ffff0b8224 */ /* 0x000fc600078e0004 */
[----:B0-----:R-:W-:-:S05]  /*b440*/  @!P0 LEA R2, R3, R2, 0x18 ;  /* 0x0000000203028211 */ /* 0x001fca00078ec0ff */
[----:B--2---:R1:W-:Y:S01]  /*b450*/  @!P0 STS.128 [R2+0x19cd0], R8 ;  /* 0x019cd00802008388 */ /* 0x0043e20000000c00 */
[----:B------:R-:W-:Y:S06]  /*b460*/  BAR.ARV 0x5, 0x200 ;  /* 0x0148000000007b1d */ /* 0x000fec0000002000 */
.L_x_9053:
[----:B------:R-:W-:Y:S01]  /*b470*/  ULDC UR4, c[0x0][0xc3c] ;  /* 0x00030f0000047ab9 */ /* 0x000fe20000000800 */
[----:B------:R2:W-:Y:S01]  /*b480*/  STL [R1+0x14], RZ ;  /* 0x000014ff01007387 */ /* 0x0005e20000100800 */
[----:B------:R-:W-:Y:S01]  /*b490*/  UISETP.GE.AND UP0, UPT, UR43, UR4, UPT ;  /* 0x000000042b00728c */ /* 0x000fe2000bf06270 */
[----:B------:R-:W-:Y:S02]  /*b4a0*/  IMAD.MOV.U32 R23, RZ, RZ, 0x1 ;  /* 0x00000001ff177424 */ /* 0x000fe400078e00ff */
[----:B------:R-:W-:-:S03]  /*b4b0*/  IMAD.MOV.U32 R18, RZ, RZ, RZ ;  /* 0x000000ffff127224 */ /* 0x000fc600078e00ff */
[----:B------:R-:W-:-:S13]  /*b4c0*/  PLOP3.LUT P0, PT, PT, PT, UP0, 0x80, 0x0 ;  /* 0x000000000000781c */ /* 0x000fda0003f0f008 */
[----:B--2---:R-:W-:Y:S05]  /*b4d0*/  @P0 BRA `(.L_x_9059) ;  /* 0x0000004800700947 */ /* 0x004fea0003800000 */
[----:B------:R-:W2:Y:S01]  /*b4e0*/  S2R R13, SR_TID.X ;  /* 0x00000000000d7919 */ /* 0x000ea20000002100 */
[----:B------:R-:W3:Y:S01]  /*b4f0*/  S2UR UR5, SR_CgaCtaId ;  /* 0x00000000000579c3 */ /* 0x000ee20000008800 */
[----:B------:R-:W-:Y:S01]  /*b500*/  IMAD.SHL.U32 R7, R0, 0x800, RZ ;  /* 0x0000080000077824 */ /* 0x000fe200078e00ff */
[----:B------:R-:W-:Y:S01]  /*b510*/  UMOV UR4, 0x400 ;  /* 0x0000040000047882 */ /* 0x000fe20000000000 */
[----:B------:R-:W-:Y:S01]  /*b520*/  STL [R1+0x14], RZ ;  /* 0x000014ff01007387 */ /* 0x000fe20000100800 */
[----:B------:R-:W-:Y:S01]  /*b530*/  IMAD.MOV.U32 R23, RZ, RZ, 0x1 ;  /* 0x00000001ff177424 */ /* 0x000fe200078e00ff */
[----:B------:R-:W-:Y:S01]  /*b540*/  ULDC UR41, c[0x0][0xc] ;  /* 0x0000030000297ab9 */ /* 0x000fe20000000800 */
[----:B------:R-:W-:Y:S01]  /*b550*/  IMAD.MOV.U32 R18, RZ, RZ, RZ ;  /* 0x000000ffff127224 */ /* 0x000fe200078e00ff */
[----:B------:R-:W-:Y:S02]  /*b560*/  ULOP3.LUT UR38, UR40, 0x1, URZ, 0xfc, !UPT ;  /* 0x0000000128267892 */ /* 0x000fe4000f8efc3f */
[----:B------:R-:W-:Y:S01]  /*b570*/  ULOP3.LUT UR42, UR40, 0x2, URZ, 0xfc, !UPT ;  /* 0x00000002282a7892 */ /* 0x000fe2000f8efc3f */
[----:B------:R-:W-:Y:S01]  /*b580*/  ULDC.64 UR50, c[0x0][0x198] ;  /* 0x0000660000327ab9 */ /* 0x000fe20000000a00 */
[----:B---3--:R-:W-:-:S06]  /*b590*/  ULEA UR4, UR5, UR4, 0x18 ;  /* 0x0000000405047291 */ /* 0x008fcc000f8ec03f */
[----:B------:R-:W-:Y:S01]  /*b5a0*/  IMAD.U32 R16, RZ, RZ, UR4 ;  /* 0x00000004ff107e24 */ /* 0x000fe2000f8e00ff */
[C---:B--2---:R-:W-:Y:S01]  /*b5b0*/  LOP3.LUT R12, R13.reuse, 0x7f, RZ, 0xc0, !PT ;  /* 0x0000007f0d0c7812 */ /* 0x044fe200078ec0ff */
[C---:B-1----:R-:W-:Y:S01]  /*b5c0*/  IMAD.SHL.U32 R2, R13.reuse, 0x10, RZ ;  /* 0x000000100d027824 */ /* 0x042fe200078e00ff */
[C---:B------:R-:W-:Y:S01]  /*b5d0*/  LOP3.LUT P0, RZ, R13.reuse, 0x4, RZ, 0xc0, !PT ;  /* 0x000000040dff7812 */ /* 0x040fe2000780c0ff */
[C---:B------:R-:W-:Y:S02]  /*b5e0*/  IMAD.SHL.U32 R3, R13.reuse, 0x20, RZ ;  /* 0x000000200d037824 */ /* 0x040fe400078e00ff */
[----:B0-----:R-:W-:Y:S01]  /*b5f0*/  IMAD.SHL.U32 R5, R12, 0x10, RZ ;  /* 0x000000100c057824 */ /* 0x001fe200078e00ff */
[----:B------:R-:W-:Y:S01]  /*b600*/  LOP3.LUT R4, R2, 0x60, RZ, 0xc0, !PT ;  /* 0x0000006002047812 */ /* 0x000fe200078ec0ff */
[----:B------:R-:W-:Y:S01]  /*b610*/  IMAD.SHL.U32 R10, R13, 0x4, RZ ;  /* 0x000000040d0a7824 */ /* 0x000fe200078e00ff */
[----:B------:R-:W-:Y:S01]  /*b620*/  LOP3.LUT R22, R3, 0x360, RZ, 0xc0, !PT ;  /* 0x0000036003167812 */ /* 0x000fe200078ec0ff */
[C---:B------:R-:W-:Y:S01]  /*b630*/  IMAD.SHL.U32 R9, R13.reuse, 0x2, RZ ;  /* 0x000000020d097824 */ /* 0x040fe200078e00ff */
[----:B------:R-:W-:Y:S01]  /*b640*/  LOP3.LUT R11, R4, 0x700, R5, 0xf8, !PT ;  /* 0x00000700040b7812 */ /* 0x000fe200078ef805 */
[----:B------:R-:W-:Y:S01]  /*b650*/  IMAD.SHL.U32 R0, R13, 0x80, RZ ;  /* 0x000000800d007824 */ /* 0x000fe200078e00ff */
[----:B------:R-:W-:-:S02]  /*b660*/  SHF.R.U32.HI R4, RZ, 0x1, R13 ;  /* 0x00000001ff047819 */ /* 0x000fc4000001160d */
[----:B------:R-:W-:Y:S02]  /*b670*/  LOP3.LUT R3, R3, 0x80, RZ, 0xc0, !PT ;  /* 0x0000008003037812 */ /* 0x000fe400078ec0ff */
[----:B------:R-:W-:Y:S02]  /*b680*/  LOP3.LUT R8, R2, 0x90, RZ, 0xc0, !PT ;  /* 0x0000009002087812 */ /* 0x000fe400078ec0ff */
[----:B------:R-:W-:Y:S02]  /*b690*/  LOP3.LUT R3, R3, 0x10, R4, 0xf8, !PT ;  /* 0x0000001003037812 */ /* 0x000fe400078ef804 */
[----:B------:R-:W-:Y:S02]  /*b6a0*/  LOP3.LUT R4, R4, 0x20, RZ, 0xc0, !PT ;  /* 0x0000002004047812 */ /* 0x000fe400078ec0ff */
[----:B------:R-:W-:Y:S02]  /*b6b0*/  LOP3.LUT R22, R22, 0x400, R5, 0xf8, !PT ;  /* 0x0000040016167812 */ /* 0x000fe400078ef805 */
[----:B------:R-:W-:-:S02]  /*b6c0*/  LOP3.LUT R5, R4, 0x10, R13, 0xf8, !PT ;  /* 0x0000001004057812 */ /* 0x000fc400078ef80d */
[----:B------:R-:W-:Y:S02]  /*b6d0*/  LOP3.LUT R3, R3, 0x10, R10, 0x78, !PT ;  /* 0x0000001003037812 */ /* 0x000fe400078e780a */
[----:B------:R-:W-:Y:S02]  /*b6e0*/  LOP3.LUT R8, R8, 0x10, R9, 0x78, !PT ;  /* 0x0000001008087812 */ /* 0x000fe400078e7809 */
[----:B------:R-:W-:Y:S02]  /*b6f0*/  LOP3.LUT R6, R0, 0x400, RZ, 0xc0, !PT ;  /* 0x0000040000067812 */ /* 0x000fe400078ec0ff */
[----:B------:R-:W-:Y:S01]  /*b700*/  LOP3.LUT R5, R5, 0x380, R0, 0xf8, !PT ;  /* 0x0000038005057812 */ /* 0x000fe200078ef800 */
[----:B------:R-:W-:Y:S01]  /*b710*/  IMAD.SHL.U32 R0, R13, 0x40, RZ ;  /* 0x000000400d007824 */ /* 0x000fe200078e00ff */
[----:B------:R-:W-:Y:S02]  /*b720*/  LOP3.LUT R22, R22, R3, RZ, 0xfc, !PT ;  /* 0x0000000316167212 */ /* 0x000fe400078efcff */
[----:B------:R-:W-:-:S02]  /*b730*/  LOP3.LUT R11, R11, R8, RZ, 0xfc, !PT ;  /* 0x000000080b0b7212 */ /* 0x000fc400078efcff */
[----:B------:R-:W-:Y:S02]  /*b740*/  SHF.R.U32.HI R3, RZ, 0x1, R12 ;  /* 0x00000001ff037819 */ /* 0x000fe4000001160c */
[----:B------:R-:W-:Y:S02]  /*b750*/  LOP3.LUT R6, R6, 0x800, R7, 0xf8, !PT ;  /* 0x0000080006067812 */ /* 0x000fe400078ef807 */
[----:B------:R-:W-:Y:S02]  /*b760*/  LOP3.LUT R5, R5, 0x70, R2, 0x78, !PT ;  /* 0x0000007005057812 */ /* 0x000fe400078e7802 */
[----:B------:R-:W-:Y:S01]  /*b770*/  LOP3.LUT R3, R3, 0x40, R0, 0xf8, !PT ;  /* 0x0000004003037812 */ /* 0x000fe200078ef800 */
[----:B------:R-:W-:Y:S01]  /*b780*/  IMAD.IADD R0, R16, 0x1, R11 ;  /* 0x0000000110007824 */ /* 0x000fe200078e020b */
[----:B------:R-:W-:Y:S02]  /*b790*/  LOP3.LUT R24, R6, R5, RZ, 0xfc, !PT ;  /* 0x0000000506187212 */ /* 0x000fe400078efcff */
[----:B------:R-:W-:-:S02]  /*b7a0*/  LOP3.LUT R2, R2, 0x10, RZ, 0xc0, !PT ;  /* 0x0000001002027812 */ /* 0x000fc400078ec0ff */
[----:B------:R0:W-:Y:S01]  /*b7b0*/  STL [R1+0x10], R0 ;  /* 0x0000100001007387 */ /* 0x0001e20000100800 */
[----:B------:R-:W-:Y:S01]  /*b7c0*/  VIADD R29, R24, 0x40 ;  /* 0x00000040181d7836 */ /* 0x000fe20000000000 */
[----:B------:R-:W-:Y:S01]  /*b7d0*/  LOP3.LUT R3, R2, 0x40, RZ, 0xfc, !PT ;  /* 0x0000004002037812 */ /* 0x000fe200078efcff */
[----:B------:R-:W-:Y:S01]  /*b7e0*/  @P0 VIADD R29, R24, 0xffffffc0 ;  /* 0xffffffc0181d0836 */ /* 0x000fe20000000000 */
[----:B0-----:R-:W-:Y:S02]  /*b7f0*/  LOP3.LUT R0, R2, 0x20, RZ, 0xfc, !PT ;  /* 0x0000002002007812 */ /* 0x001fe400078efcff */
[C---:B------:R-:W-:Y:S02]  /*b800*/  LOP3.LUT R2, R22.reuse, 0x1800, RZ, 0xfc, !PT ;  /* 0x0000180016027812 */ /* 0x040fe400078efcff */
[----:B------:R-:W-:-:S07]  /*b810*/  LOP3.LUT R0, R22, 0x2800, RZ, 0xfc, !PT ;  /* 0x0000280016007812 */ /* 0x000fce00078efcff */
.L_x_9131:
[----:B------:R-:W-:Y:S01]  /*b820*/  ULDC.64 UR4, c[0x0][0xc88] ;  /* 0x0003220000047ab9 */ /* 0x000fe20000000a00 */
[----:B------:R-:W-:Y:S01]  /*b830*/  ULDC.64 UR6, c[0x0][0xa18] ;  /* 0x0002860000067ab9 */ /* 0x000fe20000000a00 */
[----:B------:R-:W-:Y:S01]  /*b840*/  UIMAD.WIDE UR4, UR43, 0x4, UR4 ;  /* 0x000000042b0478a5 */ /* 0x000fe2000f8e0204 */
[----:B012---:R-:W0:Y:S01]  /*b850*/  LDC.64 R6, c[0x0][0x418] ;  /* 0x00010600ff067b82 */ /* 0x007e220000000a00 */
[----:B------:R-:W2:Y:S04]  /*b860*/  LDL.LU R9, [R1+0x8] ;  /* 0x0000080001097983 */ /* 0x000ea80000300800 */
[----:B------:R-:W-:Y:S02]  /*b870*/  IMAD.U32 R2, RZ, RZ, UR4 ;  /* 0x00000004ff027e24 */ /* 0x000fe4000f8e00ff */
[----:B------:R-:W-:Y:S01]  /*b880*/  IMAD.U32 R3, RZ, RZ, UR5 ;  /* 0x00000005ff037e24 */ /* 0x000fe2000f8e00ff */
[----:B------:R-:W-:Y:S01]  /*b890*/  UISETP.NE.U32.AND UP0, UPT, UR6, URZ, UPT ;  /* 0x0000003f0600728c */ /* 0x000fe2000bf05070 */
[----:B------:R-:W-:Y:S01]  /*b8a0*/  ULDC UR8, c[0x0][0x288] ;  /* 0x0000a20000087ab9 */ /* 0x000fe20000000800 */
[----:B------:R-:W-:-:S02]  /*b8b0*/  ULDC.64 UR4, c[0x0][0xa28] ;  /* 0x00028a0000047ab9 */ /* 0x000fc40000000a00 */
[----:B------:R-:W3:Y:S01]  /*b8c0*/  LDG.E R2, desc[UR52][R2.64] ;  /* 0x0000003402027981 */ /* 0x000ee2000c1e1900 */
[----:B------:R-:W-:Y:S01]  /*b8d0*/  UISETP.NE.AND.EX UP0, UPT, UR7, URZ, UPT, UP0 ;  /* 0x0000003f0700728c */ /* 0x000fe2000bf05300 */
[----:B------:R-:W-:Y:S01]  /*b8e0*/  IMAD.U32 R0, RZ, RZ, UR8 ;  /* 0x00000008ff007e24 */ /* 0x000fe2000f8e00ff */
[----:B------:R-:W-:Y:S01]  /*b8f0*/  UISETP.NE.U32.AND UP1, UPT, UR4, URZ, UPT ;  /* 0x0000003f0400728c */ /* 0x000fe2000bf25070 */
[----:B------:R-:W-:-:S03]  /*b900*/  ULDC.64 UR8, c[0x0][0xa08] ;  /* 0x0002820000087ab9 */ /* 0x000fc60000000a00 */
[----:B------:R-:W-:Y:S01]  /*b910*/  PLOP3.LUT P3, PT, PT, PT, UP0, 0x80, 0x0 ;  /* 0x000000000000781c */ /* 0x000fe20003f6f008 */
[----:B------:R-:W-:-:S06]  /*b920*/  UISETP.NE.AND.EX UP1, UPT, UR5, URZ, UPT, UP1 ;  /* 0x0000003f0500728c */ /* 0x000fcc000bf25310 */
[----:B------:R-:W-:Y:S02]  /*b930*/  PLOP3.LUT P4, PT, PT, PT, UP1, 0x80, 0x0 ;  /* 0x000000000000781c */ /* 0x000fe40003f8f018 */
[----:B---3--:R-:W-:-:S13]  /*b940*/  R2UR UR47, R2 ;  /* 0x00000000022f72ca */ /* 0x008fda00000e0000 */
        /* <DEDUP_REMOVED lines=10> */
[----:B------:R1:W3:Y:S01]  /*b9f0*/  @P3 LDG.E R0, desc[UR52][R2.64] ;  /* 0x0000003402003981 */ /* 0x0002e2000c1e1900 */
[----:B------:R-:W-:Y:S02]  /*ba00*/  ISETP.NE.U32.AND P0, PT, RZ, UR6, PT ;  /* 0x00000006ff007c0c */ /* 0x000fe4000bf05070 */
[----:B------:R-:W-:Y:S02]  /*ba10*/  ISETP.NE.U32.AND P2, PT, RZ, UR8, PT ;  /* 0x00000008ff007c0c */ /* 0x000fe4000bf45070 */
[----:B------:R-:W-:Y:S02]  /*ba20*/  ISETP.NE.AND.EX P0, PT, RZ, UR7, PT, P0 ;  /* 0x00000007ff007c0c */ /* 0x000fe4000bf05300 */
[----:B0-----:R-:W-:Y:S01]  /*ba30*/  ISETP.NE.U32.AND P1, PT, R6, RZ, PT ;  /* 0x000000ff0600720c */ /* 0x001fe20003f25070 */
[----:B-1----:R-:W-:Y:S02]  /*ba40*/  IMAD.U32 R2, RZ, RZ, UR4 ;  /* 0x00000004ff027e24 */ /* 0x002fe4000f8e00ff */
[----:B------:R-:W-:Y:S01]  /*ba50*/  IMAD.U32 R3, RZ, RZ, UR5 ;  /* 0x00000005ff037e24 */ /* 0x000fe2000f8e00ff */
[----:B------:R-:W-:-:S02]  /*ba60*/  UIADD3 UR4, UP0, UR44, UR6, URZ ;  /* 0x000000062c047290 */ /* 0x000fc4000ff1e03f */
[----:B------:R-:W-:Y:S02]  /*ba70*/  UIADD3 UR6, UP1, UR44, UR8, URZ ;  /* 0x000000082c067290 */ /* 0x000fe4000ff3e03f */
[----:B------:R0:W4:Y:S01]  /*ba80*/  @P4 LDG.E R8, desc[UR52][R2.64] ;  /* 0x0000003402084981 */ /* 0x000122000c1e1900 */
[----:B------:R-:W-:Y:S01]  /*ba90*/  UIADD3.X UR5, UR45, UR7, URZ, UP0, !UPT ;  /* 0x000000072d057290 */ /* 0x000fe200087fe43f */
[----:B------:R-:W-:Y:S01]  /*baa0*/  ISETP.NE.AND.EX P2, PT, RZ, UR9, PT, P2 ;  /* 0x00000009ff007c0c */ /* 0x000fe2000bf45320 */
[----:B------:R-:W-:Y:S01]  /*bab0*/  UIADD3.X UR7, UR45, UR9, URZ, UP1, !UPT ;  /* 0x000000092d077290 */ /* 0x000fe20008ffe43f */
[----:B------:R-:W-:-:S05]  /*bac0*/  IMAD.U32 R4, RZ, RZ, UR6 ;  /* 0x00000006ff047e24 */ /* 0x000fca000f8e00ff */
[----:B------:R-:W-:Y:S02]  /*bad0*/  IMAD.U32 R5, RZ, RZ, UR7 ;  /* 0x00000007ff057e24 */ /* 0x000fe4000f8e00ff */
[----:B0-----:R-:W-:Y:S02]  /*bae0*/  IMAD.U32 R2, RZ, RZ, UR4 ;  /* 0x00000004ff027e24 */ /* 0x001fe4000f8e00ff */
[----:B------:R-:W-:Y:S02]  /*baf0*/  IMAD.U32 R3, RZ, RZ, UR5 ;  /* 0x00000005ff037e24 */ /* 0x000fe4000f8e00ff */
[----:B------:R-:W5:Y:S04]  /*bb00*/  @P2 LDG.E R6, desc[UR52][R4.64] ;  /* 0x0000003404062981 */ /* 0x000f68000c1e1900 */
[----:B---3--:R0:W-:Y:S04]  /*bb10*/  STL [R1+0xc], R0 ;  /* 0x00000c0001007387 */ /* 0x0081e80000100800 */
[----:B0-----:R-:W3:Y:S01]  /*bb20*/  @P0 LDG.E R0, desc[UR52][R2.64] ;  /* 0x0000003402000981 */ /* 0x001ee2000c1e1900 */
[----:B------:R-:W-:Y:S01]  /*bb30*/  UMOV UR4, URZ ;  /* 0x0000003f00047c82 */ /* 0x000fe20008000000 */
[----:B------:R-:W-:-:S02]  /*bb40*/  ISETP.NE.AND.EX P1, PT, R7, RZ, PT, P1 ;  /* 0x000000ff0700720c */ /* 0x000fc40003f25310 */
[----:B------:R-:W0:Y:S01]  /*bb50*/  LDC R7, c[0x0][0x424] ;  /* 0x00010900ff077b82 */ /* 0x000e220000000800 */
[----:B----4-:R-:W-:-:S07]  /*bb60*/  @P4 R2UR UR4, R8 ;  /* 0x00000000080442ca */ /* 0x010fce00000e0000 */
[----:B------:R-:W1:Y:S01]  /*bb70*/  LDC R8, c[0x0][0x2f0] ;  /* 0x0000bc00ff087b82 */ /* 0x000e620000000800 */
[----:B------:R-:W-:Y:S01]  /*bb80*/  UMOV UR48, URZ ;  /* 0x0000003f00307c82 */ /* 0x000fe20008000000 */
[----:B------:R-:W-:Y:S01]  /*bb90*/  UMOV UR39, URZ ;  /* 0x0000003f00277c82 */ /* 0x000fe20008000000 */
[C---:B--2---:R-:W-:Y:S02]  /*bba0*/  R2UR UR36, R9.reuse ;  /* 0x00000000092472ca */ /* 0x044fe400000e0000 */
[----:B-----5:R-:W-:Y:S02]  /*bbb0*/  @P2 R2UR UR39, R6 ;  /* 0x00000000062722ca */ /* 0x020fe400000e0000 */
[C---:B------:R-:W-:Y:S02]  /*bbc0*/  LOP3.LUT R6, R9.reuse, 0xff0000, RZ, 0xc0, !PT ;  /* 0x00ff000009067812 */ /* 0x040fe400078ec0ff */
[----:B---3--:R-:W-:Y:S02]  /*bbd0*/  @P0 R2UR UR48, R0 ;  /* 0x00000000003002ca */ /* 0x008fe400000e0000 */
        /* <DEDUP_REMOVED lines=9> */
.L_x_9060:
[----:B------:R-:W-:Y:S01]  /*bc70*/  ULDC.64 UR6, c[0x0][0xa20] ;  /* 0x0002880000067ab9 */ /* 0x000fe20000000a00 */
[----:B------:R-:W-:Y:S01]  /*bc80*/  SEL R7, R7, 0x1, P1 ;  /* 0x0000000107077807 */ /* 0x000fe20000800000 */
[----:B------:R-:W-:Y:S01]  /*bc90*/  ULOP3.LUT UR36, UR36, 0xffff, URZ, 0xc0, !UPT ;  /* 0x0000ffff24247892 */ /* 0x000fe2000f8ec03f */
[----:B------:R-:W-:Y:S01]  /*bca0*/  ISETP.NE.U32.AND P0, PT, RZ, UR6, PT ;  /* 0x00000006ff007c0c */ /* 0x000fe2000bf05070 */
[----:B------:R-:W-:Y:S01]  /*bcb0*/  UIADD3 UR39, UR39, UR4, URZ ;  /* 0x0000000427277290 */ /* 0x000fe2000fffe03f */
[----:B------:R-:W-:Y:S02]  /*bcc0*/  IMAD.U32 R25, RZ, RZ, UR47 ;  /* 0x0000002fff197e24 */ /* 0x000fe4000f8e00ff */
[----:B------:R-:W-:Y:S01]  /*bcd0*/  ISETP.NE.AND.EX P0, PT, RZ, UR7, PT, P0 ;  /* 0x00000007ff007c0c */ /* 0x000fe2000bf05300 */
[----:B0-----:R-:W-:-:S12]  /*bce0*/  IMAD R2, R7, R8, RZ ;  /* 0x0000000807027224 */ /* 0x001fd800078e02ff */
[----:B------:R-:W-:Y:S05]  /*bcf0*/  @!P0 BRA `(.L_x_9061) ;  /* 0x0000000000188947 */ /* 0x000fea0003800000 */
[----:B------:R-:W-:-:S04]  /*bd00*/  UIADD3 UR5, UP0, UR44, UR6, URZ ;  /* 0x000000062c057290 */ /* 0x000fc8000ff1e03f */
[----:B------:R-:W-:Y:S02]  /*bd10*/  UIADD3.X UR6, UR45, UR7, URZ, UP0, !UPT ;  /* 0x000000072d067290 */ /* 0x000fe400087fe43f */
[----:B------:R-:W-:-:S04]  /*bd20*/  IMAD.U32 R2, RZ, RZ, UR5 ;  /* 0x00000005ff027e24 */ /* 0x000fc8000f8e00ff */
[----:B------:R-:W-:-:S05]  /*bd30*/  IMAD.U32 R3, RZ, RZ, UR6 ;  /* 0x00000006ff037e24 */ /* 0x000fca000f8e00ff */
[----:B------:R0:W5:Y:S01]  /*bd40*/  LDG.E R2, desc[UR52][R2.64] ;  /* 0x0000003402027981 */ /* 0x000162000c1e1900 */
[----:B------:R-:W-:Y:S05]  /*bd50*/  BRA `(.L_x_9062) ;  /* 0x0000000000107947 */ /* 0x000fea0003800000 */
.L_x_9061:
[----:B------:R-:W-:Y:S05]  /*bd60*/  @!P2 BRA `(.L_x_9062) ;  /* 0x00000000000ca947 */ /* 0x000fea0003800000 */
[----:B------:R-:W2:Y:S04]  /*bd70*/  LDG.E R3, desc[UR52][R4.64] ;  /* 0x0000003404037981 */ /* 0x000ea8000c1e1900 */
[----:B------:R-:W2:Y:S02]  /*bd80*/  LDG.E R2, desc[UR52][R4.64+0x4] ;  /* 0x0000043404027981 */ /* 0x000ea4000c1e1900 */
[----:B--2---:R-:W-:-:S07]  /*bd90*/  IMAD.IADD R2, R2, 0x1, -R3 ;  /* 0x0000000102027824 */ /* 0x004fce00078e0a03 */
.L_x_9062:
[----:B-----5:R-:W-:Y:S01]  /*bda0*/  VIADD R2, R2, -UR4 ;  /* 0x8000000402027c36 */ /* 0x020fe20008000000 */
[----:B------:R-:W-:-:S03]  /*bdb0*/  LOP3.LUT R27, R0, 0xff, RZ, 0xc0, !PT ;  /* 0x000000ff001b7812 */ /* 0x000fc600078ec0ff */
[C---:B0-----:R-:W-:Y:S01]  /*bdc0*/  VIADD R3, R2.reuse, 0x7f ;  /* 0x0000007f02037836 */ /* 0x041fe20000000000 */
[----:B------:R-:W-:-:S04]  /*bdd0*/  ISETP.GE.AND P0, PT, R2, 0x1, PT ;  /* 0x000000010200780c */ /* 0x000fc80003f06270 */
[----:B------:R-:W-:-:S04]  /*bde0*/  SHF.R.S32.HI R2, RZ, 0x1f, R3 ;  /* 0x0000001fff027819 */ /* 0x000fc80000011403 */
[----:B------:R-:W-:-:S04]  /*bdf0*/  LEA.HI R2, R2, R3, RZ, 0x7 ;  /* 0x0000000302027211 */ /* 0x000fc800078f38ff */
[----:B------:R-:W-:Y:S01]  /*be00*/  SHF.R.S32.HI R4, RZ, 0x7, R2 ;  /* 0x00000007ff047819 */ /* 0x000fe20000011402 */
[----:B------:R-:W-:Y:S01]  /*be10*/  IMAD.MOV.U32 R2, RZ, RZ, RZ ;  /* 0x000000ffff027224 */ /* 0x000fe200078e00ff */
[----:B------:R-:W-:Y:S06]  /*be20*/  @!P0 BRA `(.L_x_9063) ;  /* 0x0000000000748947 */ /* 0x000fec0003800000 */
[----:B------:R-:W-:-:S04]  /*be30*/  SHF.R.U32.HI R0, RZ, 0x10, R0 ;  /* 0x00000010ff007819 */ /* 0x000fc80000011600 */
[----:B------:R-:W-:-:S13]  /*be40*/  ISETP.NE.AND P0, PT, R0, RZ, PT ;  /* 0x000000ff0000720c */ /* 0x000fda0003f05270 */
[----:B------:R-:W0:Y:S02]  /*be50*/  @!P0 LDC R0, c[0x0][0x9f0] ;  /* 0x00027c00ff008b82 */ /* 0x000e240000000800 */
[-C--:B0-----:R-:W-:Y:S02]  /*be60*/  IABS R6, R0.reuse ;  /* 0x0000000000067213 */ /* 0x081fe40000000000 */
[----:B------:R-:W-:Y:S02]  /*be70*/  IADD3 R5, R0, -0x1, R4 ;  /* 0xffffffff00057810 */ /* 0x000fe40007ffe004 */
[----:B------:R-:W0:Y:S02]  /*be80*/  I2F.RP R8, R6 ;  /* 0x0000000600087306 */ /* 0x000e240000209400 */
[----:B------:R-:W-:-:S04]  /*be90*/  LOP3.LUT R2, R5, R0, RZ, 0x3c, !PT ;  /* 0x0000000005027212 */ /* 0x000fc800078e3cff */
[----:B------:R-:W-:Y:S02]  /*bea0*/  ISETP.GE.AND P2, PT, R2, RZ, PT ;  /* 0x000000ff0200720c */ /* 0x000fe40003f46270 */
        /* <DEDUP_REMOVED lines=21> */
.L_x_9063:
[-C--:B------:R-:W-:Y:S01]  /*c000*/  IMAD R27, R27, R2.reuse, RZ ;  /* 0x000000021b1b7224 */ /* 0x080fe200078e02ff */
[----:B------:R-:W-:Y:S04]  /*c010*/  BSSY B7, `(.L_x_9064) ;  /* 0x0000322000077945 */ /* 0x000fe80003800000 */
[----:B------:R-:W-:-:S04]  /*c020*/  VIADDMNMX R0, R27, R2, R4, PT ;  /* 0x000000021b007246 */ /* 0x000fc80003800104 */
        /* <DEDUP_REMOVED lines=13> */
[----:B-1----:R-:W2:Y:S01]  /*c100*/  @P0 ATOMG.E.ADD.STRONG.GPU PT, R3, desc[UR52][R2.64], R5 ;  /* 0x00000005020309a8 */ /* 0x002ea200081ee1f4 */
[----:B------:R-:W0:Y:S02]  /*c110*/  S2R R4, SR_LTMASK ;  /* 0x0000000000047919 */ /* 0x000e240000003900 */
[----:B0-----:R-:W-:-:S04]  /*c120*/  LOP3.LUT R4, R4, UR4, RZ, 0xc0, !PT ;  /* 0x0000000404047c12 */ /* 0x001fc8000f8ec0ff */
[----:B------:R-:W0:Y:S01]  /*c130*/  POPC R7, R4 ;  /* 0x0000000400077309 */ /* 0x000e220000000000 */
[----:B--2---:R-:W0:Y:S02]  /*c140*/  SHFL.IDX PT, R0, R3, R0, 0x1f ;  /* 0x00001f0003007589 */ /* 0x004e2400000e0000 */
[----:B0-----:R-:W-:-:S05]  /*c150*/  IADD3 R0, R0, UR41, R7 ;  /* 0x0000002900007c10 */ /* 0x001fca000fffe007 */
[----:B------:R1:W-:Y:S01]  /*c160*/  STL [R1], R0 ;  /* 0x0000000001007387 */ /* 0x0003e20000100800 */
[----:B------:R-:W-:Y:S05]  /*c170*/  BRA `(.L_x_9066) ;  /* 0x00000030002c7947 */ /* 0x000fea0003800000 */
.L_x_9065:
        /* <DEDUP_REMOVED lines=20> */
.L_x_9068:
[----:B------:R-:W-:Y:S05]  /*c2c0*/  BSYNC B6 ;  /* 0x0000000000067941 */ /* 0x000fea0003800000 */
.L_x_9067:
        /* <DEDUP_REMOVED lines=22> */
.L_x_9070:
[----:B------:R-:W-:Y:S05]  /*c430*/  BSYNC B6 ;  /* 0x0000000000067941 */ /* 0x000fea0003800000 */
.L_x_9069:
        /* <DEDUP_REMOVED lines=20> */
.L_x_9072:
[----:B------:R-:W-:Y:S05]  /*c580*/  BSYNC B6 ;  /* 0x0000000000067941 */ /* 0x000fea0003800000 */
.L_x_9071:
        /* <DEDUP_REMOVED lines=19> */
.L_x_9074:
[----:B------:R-:W-:Y:S05]  /*c6c0*/  BSYNC B6 ;  /* 0x0000000000067941 */ /* 0x000fea0003800000 */
.L_x_9073:
        /* <DEDUP_REMOVED lines=8> */
[----:B------:R-:W0:Y:S01]  /*c750*/  S2R R17, SR_TID.X ;  /* 0x0000000000117919 */ /* 0x000e220000002100 */
[----:B------:R-:W-:-:S03]  /*c760*/  ULDC.64 UR4, c[0x0][0xa08] ;  /* 0x0002820000047ab9 */ /* 0x000fc60000000a00 */
[----:B------:R1:W2:Y:S02]  /*c770*/  @P0 LDG.E R25, desc[UR52][R2.64] ;  /* 0x0000003402190981 */ /* 0x0002a4000c1e1900 */
[----:B-1----:R-:W1:Y:S01]  /*c780*/  LDC.64 R2, c[0x0][0x418] ;  /* 0x00010600ff027b82 */ /* 0x002e620000000a00 */
[----:B0-----:R-:W-:-:S04]  /*c790*/  SHF.R.U32.HI R20, RZ, 0x5, R17 ;  /* 0x00000005ff147819 */ /* 0x001fc80000011611 */
[----:B------:R-:W-:Y:S02]  /*c7a0*/  LOP3.LUT R20, R20, 0x3, RZ, 0xc0, !PT ;  /* 0x0000000314147812 */ /* 0x000fe400078ec0ff */
[----:B-1----:R-:W-:Y:S01]  /*c7b0*/  LOP3.LUT P0, RZ, R2, UR4, RZ, 0xfc, !PT ;  /* 0x0000000402ff7c12 */ /* 0x002fe2000f80fcff */
[----:B------:R-:W-:-:S03]  /*c7c0*/  UMOV UR4, 0xffffffff ;  /* 0xffffffff00047882 */ /* 0x000fc60000000000 */
[----:B------:R-:W-:Y:S02]  /*c7d0*/  LOP3.LUT P0, RZ, R3, UR5, RZ, 0xfc, P0 ;  /* 0x0000000503ff7c12 */ /* 0x000fe4000800fcff */
[----:B--2---:R-:W-:Y:S02]  /*c7e0*/  SHF.R.S32.HI R28, RZ, 0x1f, R25 ;  /* 0x0000001fff1c7819 */ /* 0x004fe40000011419 */
[----:B------:R-:W-:Y:S01]  /*c7f0*/  SEL R17, R25, RZ, !P0 ;  /* 0x000000ff19117207 */ /* 0x000fe20004000000 */
[----:B------:R-:W-:Y:S08]  /*c800*/  BRA.DIV UR4, `(.L_x_9075) ;  /* 0x0000003e04107947 */ /* 0x000ff0000b800000 */
[----:B------:R0:W1:Y:S02]  /*c810*/  SHFL.IDX PT, R14, R20, RZ, 0x1f ;  /* 0x00001fff140e7589 */ /* 0x00006400000e0000 */
.L_x_9150:
[----:B-1----:R-:W-:Y:S02]  /*c820*/  ISETP.NE.AND P0, PT, R14, RZ, PT ;  /* 0x000000ff0e00720c */ /* 0x002fe40003f05270 */
[----:B------:R-:W-:Y:S02]  /*c830*/  PLOP3.LUT P1, PT, PT, PT, PT, 0x8, 0x0 ;  /* 0x000000000000781c */ /* 0x000fe40003f2e170 */
[----:B------:R-:W-:-:S11]  /*c840*/  LOP3.LUT R26, R26, 0xfffffffe, RZ, 0xc0, !PT ;  /* 0xfffffffe1a1a7812 */ /* 0x000fd600078ec0ff */
[----:B------:R-:W-:Y:S01]  /*c850*/  @P1 LOP3.LUT R26, R26, 0x1, RZ, 0xfc, !PT ;  /* 0x000000011a1a1812 */ /* 0x000fe200078efcff */
[----:B------:R-:W-:Y:S06]  /*c860*/  @P0 BRA `(.L_x_9076) ;  /* 0x0000000400b80947 */ /* 0x000fec0003800000 */
[----:B------:R-:W2:Y:S01]  /*c870*/  LDL R0, [R1+0x8] ;  /* 0x0000080001007983 */ /* 0x000ea20000100800 */
[----:B------:R-:W-:Y:S01]  /*c880*/  UMOV UR4, 0xffffffff ;  /* 0xffffffff00047882 */ /* 0x000fe20000000000 */
[----:B--2---:R-:W-:Y:S02]  /*c890*/  VIADD R0, R0, 0xffffffff ;  /* 0xffffffff00007836 */ /* 0x004fe40000000000 */
[----:B------:R-:W-:Y:S05]  /*c8a0*/  BRA.DIV UR4, `(.L_x_9077) ;  /* 0x0000003e04087947 */ /* 0x000fea000b800000 */
[----:B------:R-:W-:-:S13]  /*c8b0*/  ELECT P6, URZ, PT ;  /* 0x00000000003f782f */ /* 0x000fda00038c0000 */
.L_x_9153:
[----:B------:R-:W-:Y:S05]  /*c8c0*/  @!P6 BRA `(.L_x_9076) ;  /* 0x0000000400a0e947 */ /* 0x000fea0003800000 */
[----:B------:R-:W-:-:S04]  /*c8d0*/  ISETP.NE.U32.AND P0, PT, R2, RZ, PT ;  /* 0x000000ff0200720c */ /* 0x000fc80003f05070 */
[----:B------:R-:W-:-:S13]  /*c8e0*/  ISETP.NE.AND.EX P0, PT, R3, RZ, PT, P0 ;  /* 0x000000ff0300720c */ /* 0x000fda0003f05300 */
[----:B------:R-:W-:Y:S05]  /*c8f0*/  @!P0 BRA `(.L_x_9078) ;  /* 0x0000000000448947 */ /* 0x000fea0003800000 */
[----:B------:R-:W1:Y:S01]  /*c900*/  LDC R7, c[0x0][0x43c] ;  /* 0x00010f00ff077b82 */ /* 0x000e620000000800 */
[----:B------:R-:W-:Y:S01]  /*c910*/  ULDC.64 UR4, c[0x0][0x428] ;  /* 0x00010a0000047ab9 */ /* 0x000fe20000000a00 */
[----:B-1----:R-:W-:-:S13]  /*c920*/  ISETP.NE.AND P0, PT, R7, 0x1, PT ;  /* 0x000000010700780c */ /* 0x002fda0003f05270 */
        /* <DEDUP_REMOVED lines=14> */
.L_x_9078:
[----:B------:R-:W-:Y:S01]  /*ca10*/  IMAD R4, R18, 0x8, R16 ;  /* 0x0000000812047824 */ /* 0x000fe200078e0210 */
[----:B-1----:R-:W-:Y:S01]  /*ca20*/  SHF.L.U32 R3, R23, 0x1f, RZ ;  /* 0x0000001f17037819 */ /* 0x002fe200000006ff */
[----:B------:R-:W1:Y:S03]  /*ca30*/  S2R R2, SR_TID.X ;  /* 0x0000000000027919 */ /* 0x000e660000002100 */
[----:B------:R-:W2:Y:S01]  /*ca40*/  SYNCS.PHASECHK.TRANS64.TRYWAIT P0, [R4+URZ+0x19c80], R3 ;  /* 0x019c8003040075a7 */ /* 0x000ea2000800017f */
[----:B-1----:R-:W-:-:S04]  /*ca50*/  LOP3.LUT R2, R2, 0x7f, RZ, 0xc0, !PT ;  /* 0x0000007f02027812 */ /* 0x002fc800078ec0ff */
[----:B------:R-:W-:Y:S01]  /*ca60*/  ISETP.NE.AND P1, PT, R2, RZ, PT ;  /* 0x000000ff0200720c */ /* 0x000fe20003f25270 */
[----:B--2---:R-:W-:-:S12]  /*ca70*/  @!P0 BRA `(.L_x_9079) ;  /* 0x0000003800b48947 */ /* 0x004fd80003800000 */
.L_x_9154:
        /* <DEDUP_REMOVED lines=8> */
.L_x_9080:
[----:B------:R-:W-:Y:S01]  /*cb00*/  IMAD R2, R18, 0x3000, R16 ;  /* 0x0000300012027824 */ /* 0x000fe200078e0210 */
[----:B------:R-:W-:Y:S01]  /*cb10*/  R2UR UR33, R4 ;  /* 0x00000000042172ca */ /* 0x000fe200000e0000 */
[----:B------:R-:W-:Y:S01]  /*cb20*/  UIADD3 UR4, UP0, UR50, 0x470, URZ ;  /* 0x0000047032047890 */ /* 0x000fe2000ff1e03f */
[----:B------:R-:W-:Y:S01]  /*cb30*/  LEA R0, R0, UR39, 0x7 ;  /* 0x0000002700007c11 */ /* 0x000fe2000f8e38ff */
[----:B------:R-:W-:Y:S01]  /*cb40*/  UMOV UR6, 0x0 ;  /* 0x0000000000067882 */ /* 0x000fe20000000000 */
[----:B------:R-:W-:Y:S01]  /*cb50*/  R2UR UR8, R2 ;  /* 0x00000000020872ca */ /* 0x000fe200000e0000 */
[----:B------:R-:W-:Y:S01]  /*cb60*/  UIADD3.X UR5, URZ, UR51, URZ, UP0, !UPT ;  /* 0x000000333f057290 */ /* 0x000fe200087fe43f */
[----:B-----5:R-:W-:Y:S01]  /*cb70*/  R2UR UR37, R17 ;  /* 0x00000000112572ca */ /* 0x020fe200000e0000 */
[----:B------:R-:W-:Y:S01]  /*cb80*/  UMOV UR7, 0x14f00000 ;  /* 0x14f0000000077882 */ /* 0x000fe20000000000 */
[----:B------:R-:W-:Y:S01]  /*cb90*/  R2UR UR35, R0 ;  /* 0x00000000002372ca */ /* 0x000fe200000e0000 */
[----:B------:R-:W-:Y:S01]  /*cba0*/  UMOV UR34, URZ ;  /* 0x0000003f00227c82 */ /* 0x000fe20008000000 */
[----:B------:R-:W-:Y:S01]  /*cbb0*/  UMOV UR18, 0x20 ;  /* 0x0000002000127882 */ /* 0x000fe20000000000 */
[----:B------:R-:W-:Y:S01]  /*cbc0*/  UMOV UR20, UR36 ;  /* 0x0000002400147c82 */ /* 0x000fe20008000000 */
[----:B------:R-:W-:Y:S01]  /*cbd0*/  UMOV UR10, 0x40 ;  /* 0x00000040000a7882 */ /* 0x000fe20000000000 */
[----:B------:R-:W-:Y:S01]  /*cbe0*/  UIADD3 UR33, UR33, 0x19c70, URZ ;  /* 0x00019c7021217890 */ /* 0x000fe2000fffe03f */
[----:B------:R-:W-:-:S03]  /*cbf0*/  UMOV UR12, UR36 ;  /* 0x00000024000c7c82 */ /* 0x000fc60008000000 */
[----:B------:R-:W-:Y:S02]  /*cc00*/  UIADD3 UR32, UR8, 0x9000, URZ ;  /* 0x0000900008207890 */ /* 0x000fe4000fffe03f */
[----:B------:R-:W-:Y:S02]  /*cc10*/  UIADD3 UR16, UR8, 0xa000, URZ ;  /* 0x0000a00008107890 */ /* 0x000fe4000fffe03f */
[----:B------:R-:W-:Y:S01]  /*cc20*/  UIADD3 UR8, UR8, 0xb000, URZ ;  /* 0x0000b00008087890 */ /* 0x000fe2000fffe03f */
[----:B------:R-:W-:Y:S01]  /*cc30*/  UMOV UR21, UR37 ;  /* 0x0000002500157c82 */ /* 0x000fe20008000000 */
[----:B------:R-:W-:Y:S01]  /*cc40*/  UMOV UR17, UR33 ;  /* 0x0000002100117c82 */ /* 0x000fe20008000000 */
[----:B------:R-:W-:Y:S01]  /*cc50*/  UMOV UR19, UR35 ;  /* 0x0000002300137c82 */ /* 0x000fe20008000000 */
[----:B------:R-:W-:Y:S01]  /*cc60*/  UMOV UR13, UR37 ;  /* 0x00000025000d7c82 */ /* 0x000fe20008000000 */
[----:B------:R-:W-:Y:S01]  /*cc70*/  UMOV UR9, UR33 ;  /* 0x0000002100097c82 */ /* 0x000fe20008000000 */
[----:B------:R-:W-:Y:S01]  /*cc80*/  UMOV UR11, UR35 ;  /* 0x00000023000b7c82 */ /* 0x000fe20008000000 */
[----:B------:R2:W-:Y:S01]  /*cc90*/  UTMALDG.4D [UR32], [UR4], desc[UR6] ;  /* 0x00000620040075b4 */ /* 0x0005e20008019000 */
[----:B------:R2:W-:Y:S01]  /*cca0*/  UTMALDG.4D [UR16], [UR4], desc[UR6] ;  /* 0x00000610040075b4 */ /* 0x0005e20008019000 */
[----:B------:R2:W-:Y:S01]  /*ccb0*/  UTMALDG.4D [UR8], [UR4], desc[UR6] ;  /* 0x00000608040075b4 */ /* 0x0005e20008019000 */
[----:B------:R-:W3:Y:S02]  /*ccc0*/  SYNCS.PHASECHK.TRANS64.TRYWAIT P0, [R4+URZ+0x19c40], R3 ;  /* 0x019c4003040075a7 */ /* 0x000ee4000800017f */
[----:B--23--:R-:W-:Y:S05]  /*ccd0*/  @!P0 BRA `(.L_x_9081) ;  /* 0x0000003800308947 */ /* 0x00cfea0003800000 */
.L_x_9155:
        /* <DEDUP_REMOVED lines=8> */
.L_x_9082:
        /* <DEDUP_REMOVED lines=10> */
[----:B------:R-:W-:Y:S01]  /*ce00*/  UMOV UR18, 0x20 ;  /* 0x0000002000127882 */ /* 0x000fe20000000000 */
[----:B------:R-:W-:Y:S01]  /*ce10*/  UMOV UR20, UR36 ;  /* 0x0000002400147c82 */ /* 0x000fe20008000000 */
[----:B------:R-:W-:Y:S01]  /*ce20*/  UMOV UR10, 0x40 ;  /* 0x00000040000a7882 */ /* 0x000fe20000000000 */
[----:B------:R-:W-:Y:S01]  /*ce30*/  UIADD3 UR24, UR8, 0x13800, URZ ;  /* 0x0001380008187890 */ /* 0x000fe2000fffe03f */
[----:B------:R-:W-:Y:S01]  /*ce40*/  PLOP3.LUT P0, PT, PT, PT, PT, 0x80, 0x0 ;  /* 0x000000000000781c */ /* 0x000fe20003f0f070 */
[----:B------:R-:W-:Y:S01]  /*ce50*/  UIADD3 UR25, UR25, 0x19c30, URZ ;  /* 0x00019c3019197890 */ /* 0x000fe2000fffe03f */
[----:B------:R-:W-:Y:S01]  /*ce60*/  LOP3.LUT R26, R26, 0xfffffffe, RZ, 0xc0, !PT ;  /* 0xfffffffe1a1a7812 */ /* 0x000fe200078ec0ff */
[----:B------:R-:W-:-:S02]  /*ce70*/  UIADD3 UR16, UR8, 0x14800, URZ ;  /* 0x0001480008107890 */ /* 0x000fc4000fffe03f */
        /* <DEDUP_REMOVED lines=8> */
[----:B------:R-:W-:Y:S01]  /*cf00*/  UMOV UR9, UR25 ;  /* 0x0000001900097c82 */ /* 0x000fe20008000000 */
[----:B------:R-:W-:Y:S01]  /*cf10*/  @P0 LOP3.LUT R26, R26, 0x1, RZ, 0xfc, !PT ;  /* 0x000000011a1a0812 */ /* 0x000fe200078efcff */
[----:B------:R3:W-:Y:S01]  /*cf20*/  UTMALDG.4D [UR16], [UR4], desc[UR6] ;  /* 0x00000610040075b4 */ /* 0x0007e20008019000 */
[----:B------:R3:W-:Y:S02]  /*cf30*/  UTMALDG.4D [UR8], [UR4], desc[UR6] ;  /* 0x00000608040075b4 */ /* 0x0007e40008019000 */
[----:B---3--:R-:W-:-:S03]  /*cf40*/  NOP ;  /* 0x0000000000007918 */ /* 0x008fc60000000000 */
.L_x_9076:
[----:B------:R-:W-:Y:S05]  /*cf50*/  WARPSYNC.ALL ;  /* 0x0000000000007948 */ /* 0x000fea0003800000 */
[----:B------:R-:W-:Y:S01]  /*cf60*/  VIADD R0, R16, 0xf000 ;  /* 0x0000f00010007836 */ /* 0x000fe20000000000 */
        /* <DEDUP_REMOVED lines=19> */
[----:B-12---:R-:W-:Y:S02]  /*d0a0*/  IMAD.U32 R4, RZ, RZ, UR6 ;  /* 0x00000006ff047e24 */ /* 0x006fe4000f8e00ff */
        /* <DEDUP_REMOVED lines=9> */
[----:B0-----:R-:W-:-:S07]  /*d140*/  LEPC R20, `(.L_x_9084) ;  /* 0x000000001014794e */ /* 0x001fce0000000000 */
[----:B-1----:R-:W-:Y:S05]  /*d150*/  CALL.ABS.NOINC R2 ;  /* 0x0000000002007343 */ /* 0x002fea0003c00000 */
.L_x_9084:
[----:B------:R-:W-:Y:S05]  /*d160*/  BSYNC B6 ;  /* 0x0000000000067941 */ /* 0x000fea0003800000 */
.L_x_9083:
[----:B------:R-:W3:Y:S01]  /*d170*/  LDL R21, [R1+0x4] ;  /* 0x0000040001157983 */ /* 0x000ee20000100800 */
[----:B------:R-:W4:Y:S01]  /*d180*/  LDC R9, c[0x0][0x448] ;  /* 0x00011200ff097b82 */ /* 0x000f220000000800 */
[----:B------:R-:W-:Y:S01]  /*d190*/  ULDC.64 UR6, c[0x0][0x2d8] ;  /* 0x0000b60000067ab9 */ /* 0x000fe20000000a00 */
[----:B------:R-:W0:Y:S01]  /*d1a0*/  S2R R2, SR_TID.X ;  /* 0x0000000000027919 */ /* 0x000e220000002100 */
[----:B------:R-:W-:Y:S01]  /*d1b0*/  UMOV UR4, UR44 ;  /* 0x0000002c00047c82 */ /* 0x000fe20008000000 */
[----:B------:R-:W-:Y:S01]  /*d1c0*/  UMOV UR5, UR37 ;  /* 0x0000002500057c82 */ /* 0x000fe20008000000 */
[----:B------:R-:W-:Y:S01]  /*d1d0*/  ULDC.64 UR8, c[0x0][0x2e0] ;  /* 0x0000b80000087ab9 */ /* 0x000fe20000000a00 */
[----:B------:R-:W-:Y:S01]  /*d1e0*/  ULDC.64 UR10, c[0x0][0x280] ;  /* 0x0000a000000a7ab9 */ /* 0x000fe20000000a00 */
[----:B----4-:R-:W-:Y:S02]  /*d1f0*/  ISETP.NE.AND P0, PT, R9, 0x1, PT ;  /* 0x000000010900780c */ /* 0x010fe40003f05270 */
[----:B0-----:R-:W-:-:S11]  /*d200*/  LOP3.LUT R20, R2, 0x7f, RZ, 0xc0, !PT ;  /* 0x0000007f02147812 */ /* 0x001fd600078ec0ff */
[----:B-12---:R-:W0:Y:S01]  /*d210*/  @P0 LDC R3, c[0x0][0x44c] ;  /* 0x00011300ff030b82 */ /* 0x006e220000000800 */
        /* <DEDUP_REMOVED lines=10> */
[----:B------:R-:W-:-:S03]  /*d2c0*/  UIADD3 UR5, UR5, UR6, URZ ;  /* 0x0000000605057290 */ /* 0x000fc6000fffe03f */
[----:B------:R-:W-:Y:S02]  /*d2d0*/  ULDC.64 UR6, c[0x0][0x2d0] ;  /* 0x0000b40000067ab9 */ /* 0x000fe40000000a00 */
[----:B------:R-:W-:Y:S01]  /*d2e0*/  IMAD.U32 R4, RZ, RZ, UR6 ;  /* 0x00000006ff047e24 */ /* 0x000fe2000f8e00ff */
[----:B------:R-:W2:Y:S02]  /*d2f0*/  S2R R8, SR_TID.X ;  /* 0x0000000000087919 */ /* 0x000ea40000002100 */
[----:B--2---:R-:W-:-:S05]  /*d300*/  IMAD.SHL.U32 R10, R8, 0x10, RZ ;  /* 0x00000010080a7824 */ /* 0x004fca00078e00ff */
[----:B------:R-:W-:-:S04]  /*d310*/  LOP3.LUT R10, R10, 0x10, RZ, 0xc0, !PT ;  /* 0x000000100a0a7812 */ /* 0x000fc800078ec0ff */
[C---:B------:R-:W-:Y:S02]  /*d320*/  LOP3.LUT R11, R10.reuse, 0x20, RZ, 0xfc, !PT ;  /* 0x000000200a0b7812 */ /* 0x040fe400078efcff */
[----:B------:R-:W-:Y:S01]  /*d330*/  LOP3.LUT R10, R10, 0x40, RZ, 0xfc, !PT ;  /* 0x000000400a0a7812 */ /* 0x000fe200078efcff */
[----:B---3--:R-:W-:-:S04]  /*d340*/  IMAD R5, R21, 0xc0, R2 ;  /* 0x000000c015057824 */ /* 0x008fc800078e0202 */
[----:B0-----:R-:W-:-:S04]  /*d350*/  @P0 IMAD.HI.U32 R3, R5, R3, RZ ;  /* 0x0000000305030227 */ /* 0x001fc800078e00ff */
[----:B------:R-:W-:Y:S01]  /*d360*/  IMAD.MOV.U32 R2, RZ, RZ, R5 ;  /* 0x000000ffff027224 */ /* 0x000fe200078e0005 */
[----:B-1----:R-:W-:-:S04]  /*d370*/  @P0 SHF.R.U32.HI R2, RZ, R0, R3 ;  /* 0x00000000ff020219 */ /* 0x002fc80000011603 */
[--C-:B------:R-:W-:Y:S01]  /*d380*/  SHF.R.S32.HI R6, RZ, 0x1f, R2.reuse ;  /* 0x0000001fff067819 */ /* 0x100fe20000011402 */
[----:B------:R-:W-:-:S04]  /*d390*/  IMAD.MOV R0, RZ, RZ, -R2 ;  /* 0x000000ffff007224 */ /* 0x000fc800078e0a02 */
[----:B------:R-:W-:Y:S02]  /*d3a0*/  IMAD R6, R6, UR6, RZ ;  /* 0x0000000606067c24 */ /* 0x000fe4000f8e02ff */
[----:B------:R-:W-:Y:S02]  /*d3b0*/  IMAD R0, R9, R0, R5 ;  /* 0x0000000009007224 */ /* 0x000fe400078e0205 */
[C---:B------:R-:W-:Y:S02]  /*d3c0*/  IMAD R6, R2.reuse, UR7, R6 ;  /* 0x0000000702067c24 */ /* 0x040fe4000f8e0206 */
[----:B------:R-:W-:-:S04]  /*d3d0*/  IMAD.WIDE.U32 R2, R2, R4, UR4 ;  /* 0x0000000402027e25 */ /* 0x000fc8000f8e0004 */
[----:B------:R-:W-:Y:S01]  /*d3e0*/  IMAD.IADD R3, R3, 0x1, R6 ;  /* 0x0000000103037824 */ /* 0x000fe200078e0206 */
[----:B------:R-:W-:Y:S01]  /*d3f0*/  SHF.R.S32.HI R6, RZ, 0x1f, R0 ;  /* 0x0000001fff067819 */ /* 0x000fe20000011400 */
[----:B------:R-:W-:-:S04]  /*d400*/  IMAD.WIDE.U32 R2, R0, UR8, R2 ;  /* 0x0000000800027c25 */ /* 0x000fc8000f8e0002 */
[----:B------:R-:W-:-:S04]  /*d410*/  IMAD R6, R6, UR8, RZ ;  /* 0x0000000806067c24 */ /* 0x000fc8000f8e02ff */
[----:B------:R-:W-:Y:S01]  /*d420*/  IMAD R0, R0, UR9, R6 ;  /* 0x0000000900007c24 */ /* 0x000fe2000f8e0206 */
[----:B------:R-:W-:Y:S02]  /*d430*/  IADD3 R6, P1, R2, UR10, RZ ;  /* 0x0000000a02067c10 */ /* 0x000fe4000ff3e0ff */
[----:B------:R-:W0:Y:S02]  /*d440*/  @P0 LDC R2, c[0x0][0x44c] ;  /* 0x00011300ff020b82 */ /* 0x000e240000000800 */
[----:B------:R-:W-:-:S06]  /*d450*/  IADD3.X R0, R3, UR11, R0, P1, !PT ;  /* 0x0000000b03007c10 */ /* 0x000fcc0008ffe400 */
[----:B------:R-:W1:Y:S01]  /*d460*/  @P0 LDC R3, c[0x0][0x450] ;  /* 0x00011400ff030b82 */ /* 0x000e620000000800 */
[----:B------:R-:W-:-:S04]  /*d470*/  VIADD R5, R5, 0x80 ;  /* 0x0000008005057836 */ /* 0x000fc80000000000 */
[----:B0-----:R-:W-:-:S04]  /*d480*/  @P0 IMAD.HI.U32 R7, R5, R2, RZ ;  /* 0x0000000205070227 */ /* 0x001fc800078e00ff */
[----:B------:R-:W-:Y:S01]  /*d490*/  IMAD.MOV.U32 R2, RZ, RZ, R5 ;  /* 0x000000ffff027224 */ /* 0x000fe200078e0005 */
[----:B-1----:R-:W-:-:S05]  /*d4a0*/  @P0 SHF.R.U32.HI R2, RZ, R3, R7 ;  /* 0x00000003ff020219 */ /* 0x002fca0000011607 */
[----:B------:R-:W-:-:S04]  /*d4b0*/  IMAD.MOV R3, RZ, RZ, -R2 ;  /* 0x000000ffff037224 */ /* 0x000fc800078e0a02 */
[----:B------:R-:W-:Y:S01]  /*d4c0*/  IMAD R5, R9, R3, R5 ;  /* 0x0000000309057224 */ /* 0x000fe200078e0205 */
[----:B------:R-:W-:-:S05]  /*d4d0*/  SHF.R.S32.HI R3, RZ, 0x1f, R2 ;  /* 0x0000001fff037819 */ /* 0x000fca0000011402 */
[----:B------:R-:W-:-:S04]  /*d4e0*/  IMAD R3, R3, UR6, RZ ;  /* 0x0000000603037c24 */ /* 0x000fc8000f8e02ff */
[C---:B------:R-:W-:Y:S02]  /*d4f0*/  IMAD R7, R2.reuse, UR7, R3 ;  /* 0x0000000702077c24 */ /* 0x040fe4000f8e0203 */
[----:B------:R-:W-:Y:S01]  /*d500*/  IMAD.WIDE.U32 R2, R2, R4, UR4 ;  /* 0x0000000402027e25 */ /* 0x000fe2000f8e0004 */
[----:B------:R-:W-:Y:S01]  /*d510*/  SHF.R.S32.HI R4, RZ, 0x1f, R5 ;  /* 0x0000001fff047819 */ /* 0x000fe20000011405 */
[----:B------:R-:W-:Y:S02]  /*d520*/  ULDC UR4, c[0x0][0x2b8] ;  /* 0x0000ae0000047ab9 */ /* 0x000fe40000000800 */
[----:B------:R-:W-:Y:S02]  /*d530*/  IMAD.IADD R3, R3, 0x1, R7 ;  /* 0x0000000103037824 */ /* 0x000fe400078e0207 */
[----:B------:R-:W-:Y:S02]  /*d540*/  IMAD R4, R4, UR8, RZ ;  /* 0x0000000804047c24 */ /* 0x000fe4000f8e02ff */
[----:B------:R-:W-:-:S04]  /*d550*/  IMAD.WIDE.U32 R2, R5, UR8, R2 ;  /* 0x0000000805027c25 */ /* 0x000fc8000f8e0002 */
[----:B------:R-:W-:Y:S01]  /*d560*/  IMAD R4, R5, UR9, R4 ;  /* 0x0000000905047c24 */ /* 0x000fe2000f8e0204 */
[----:B------:R-:W-:-:S04]  /*d570*/  IADD3 R8, P0, R2, UR10, RZ ;  /* 0x0000000a02087c10 */ /* 0x000fc8000ff1e0ff */
[----:B------:R-:W-:Y:S02]  /*d580*/  IADD3.X R7, R3, UR11, R4, P0, !PT ;  /* 0x0000000b03077c10 */ /* 0x000fe400087fe404 */
[----:B------:R-:W-:Y:S02]  /*d590*/  ISETP.GE.AND P0, PT, R10, UR4, PT ;  /* 0x000000040a007c0c */ /* 0x000fe4000bf06270 */
[----:B------:R0:W5:Y:S01]  /*d5a0*/  LDL R10, [R1+0x10] ;  /* 0x00001000010a7983 */ /* 0x0001620000100800 */
[----:B------:R-:W1:Y:S01]  /*d5b0*/  S2R R5, SR_TID.X ;  /* 0x0000000000057919 */ /* 0x000e620000002100 */
        /* <DEDUP_REMOVED lines=10> */
[----:B------:R-:W-:Y:S03]  /*d660*/  SHFL.IDX PT, R2, R0, RZ, 0x1e1f ;  /* 0x001e1fff00027589 */ /* 0x000fe600000e0000 */
[----:B------:R-:W-:Y:S01]  /*d670*/  IMAD R5, R21, 0xc0, R11 ;  /* 0x000000c015057824 */ /* 0x000fe200078e020b */
[----:B------:R-:W-:Y:S04]  /*d680*/  SHFL.IDX PT, R0, R0, 0x1, 0x1e1f ;  /* 0x003e1f0000007f89 */ /* 0x000fe800000e0000 */
[----:B------:R-:W-:Y:S01]  /*d690*/  SHFL.IDX PT, R7, R7, RZ, 0x1e1f ;  /* 0x001e1fff07077589 */ /* 0x000fe200000e0000 */
[----:B--2---:R-:W-:-:S03]  /*d6a0*/  IMAD R4, R3, R9, RZ ;  /* 0x0000000903047224 */ /* 0x004fc600078e02ff */
[----:B------:R-:W0:Y:S02]  /*d6b0*/  SHFL.IDX PT, R3, R6, RZ, 0x1e1f ;  /* 0x001e1fff06037589 */ /* 0x000e2400000e0000 */
[----:B------:R-:W-:Y:S02]  /*d6c0*/  ISETP.GE.AND P4, PT, R5, R4, PT ;  /* 0x000000040500720c */ /* 0x000fe40003f86270 */
[----:B------:R-:W1:Y:S11]  /*d6d0*/  SHFL.IDX PT, R6, R6, 0x1, 0x1e1f ;  /* 0x003e1f0006067f89 */ /* 0x000e7600000e0000 */
[----:B0-----:R-:W-:-:S05]  /*d6e0*/  @!P4 IADD3 R3, P3, R20, R3, RZ ;  /* 0x000000031403c210 */ /* 0x001fca0007f7e0ff */
[----:B------:R-:W-:-:S05]  /*d6f0*/  @!P4 IMAD.X R2, RZ, RZ, R2, P3 ;  /* 0x000000ffff02c224 */ /* 0x000fca00018e0602 */
[----:B------:R-:W-:-:S04]  /*d700*/  @!P4 LOP3.LUT R3, R3, R2, RZ, 0x3c, !PT ;  /* 0x000000020303c212 */ /* 0x000fc800078e3cff */
[----:B------:R-:W-:-:S04]  /*d710*/  @!P4 LOP3.LUT R2, R3, R2, RZ, 0x3c, !PT ;  /* 0x000000020302c212 */ /* 0x000fc800078e3cff */
[----:B------:R-:W-:-:S05]  /*d720*/  @!P4 LOP3.LUT R3, R3, R2, RZ, 0x3c, !PT ;  /* 0x000000020303c212 */ /* 0x000fca00078e3cff */
[----:B-----5:R-:W-:Y:S04]  /*d730*/  @!P4 LDGSTS.E.BYPASS.LTC128B.128 [R10+0xf000], desc[UR52][R2.64], !P2 ;  /* 0x0f000000020acfae */ /* 0x020fe8000d101d74 */
[----:B------:R-:W-:Y:S04]  /*d740*/  @!P4 LDGSTS.E.BYPASS.LTC128B.128 [R10+0x10800], desc[UR52][R2.64+0x20], !P1 ;  /* 0x10800020020acfae */ /* 0x000fe8000c901d74 */
[----:B------:R0:W-:Y:S02]  /*d750*/  @!P4 LDGSTS.E.BYPASS.LTC128B.128 [R10+0x12000], desc[UR52][R2.64+0x40], !P0 ;  /* 0x12000040020acfae */ /* 0x0001e4000c101d74 */
[----:B0-----:R-:W-:-:S05]  /*d760*/  VIADD R2, R5, 0x40 ;  /* 0x0000004005027836 */ /* 0x001fca0000000000 */
[----:B------:R-:W-:-:S13]  /*d770*/  ISETP.GE.AND P4, PT, R2, R4, PT ;  /* 0x000000040200720c */ /* 0x000fda0003f86270 */
[----:B-1----:R-:W-:-:S05]  /*d780*/  @!P4 IADD3 R2, P3, R20, R6, RZ ;  /* 0x000000061402c210 */ /* 0x002fca0007f7e0ff */
[----:B------:R-:W-:-:S04]  /*d790*/  @!P4 IMAD.X R0, RZ, RZ, R0, P3 ;  /* 0x000000ffff00c224 */ /* 0x000fc800018e0600 */
[----:B------:R-:W-:-:S05]  /*d7a0*/  @!P4 IMAD.MOV.U32 R3, RZ, RZ, R0 ;  /* 0x000000ffff03c224 */ /* 0x000fca00078e0000 */
[----:B------:R-:W-:Y:S04]  /*d7b0*/  @!P4 LDGSTS.E.BYPASS.LTC128B.128 [R10+0xf800], desc[UR52][R2.64], !P2 ;  /* 0x0f800000020acfae */ /* 0x000fe8000d101d74 */
[----:B------:R-:W-:Y:S04]  /*d7c0*/  @!P4 LDGSTS.E.BYPASS.LTC128B.128 [R10+0x11000], desc[UR52][R2.64+0x20], !P1 ;  /* 0x11000020020acfae */ /* 0x000fe8000c901d74 */
[----:B------:R0:W-:Y:S04]  /*d7d0*/  @!P4 LDGSTS.E.BYPASS.LTC128B.128 [R10+0x12800], desc[UR52][R2.64+0x40], !P0 ;  /* 0x12800040020acfae */ /* 0x0001e8000c101d74 */
[----:B0-----:R0:W1:Y:S02]  /*d7e0*/  SHFL.IDX PT, R2, R8, RZ, 0x1e1f ;  /* 0x001e1fff08027589 */ /* 0x00106400000e0000 */
.L_x_9162:
[----:B------:R-:W-:Y:S01]  /*d7f0*/  VIADD R5, R5, 0x80 ;  /* 0x0000008005057836 */ /* 0x000fe20000000000 */
[----:B------:R-:W-:Y:S04]  /*d800*/  BSSY B0, `(.L_x_9086) ;  /* 0x000000b000007945 */ /* 0x000fe80003800000 */
[----:B------:R-:W-:-:S13]  /*d810*/  ISETP.GE.AND P3, PT, R5, R4, PT ;  /* 0x000000040500720c */ /* 0x000fda0003f66270 */
[----:B------:R-:W-:Y:S05]  /*d820*/  @P3 BRA `(.L_x_9087) ;  /* 0x0000000000203947 */ /* 0x000fea0003800000 */
[----:B-1----:R-:W-:-:S05]  /*d830*/  IADD3 R2, P3, R20, R2, RZ ;  /* 0x0000000214027210 */ /* 0x002fca0007f7e0ff */
[----:B------:R-:W-:-:S05]  /*d840*/  IMAD.X R3, RZ, RZ, R7, P3 ;  /* 0x000000ffff037224 */ /* 0x000fca00018e0607 */
[----:B------:R-:W-:Y:S01]  /*d850*/  @!PT LDS RZ, [RZ] ;  /* 0x00000000fffff984 */ /* 0x000fe20000000800 */
[----:B------:R-:W-:Y:S01]  /*d860*/  @!PT LDS RZ, [RZ] ;  /* 0x00000000fffff984 */ /* 0x000fe20000000800 */
[----:B------:R-:W-:Y:S01]  /*d870*/  @!PT LDS RZ, [RZ] ;  /* 0x00000000fffff984 */ /* 0x000fe20000000800 */
[----:B------:R2:W-:Y:S04]  /*d880*/  LDGSTS.E.BYPASS.LTC128B.128 [R10+0x10000], desc[UR52][R2.64], !P2 ;  /* 0x10000000020a7fae */ /* 0x0005e8000d101d74 */
[----:B------:R2:W-:Y:S04]  /*d890*/  LDGSTS.E.BYPASS.LTC128B.128 [R10+0x11800], desc[UR52][R2.64+0x20], !P1 ;  /* 0x11800020020a7fae */ /* 0x0005e8000c901d74 */
[----:B------:R2:W-:Y:S02]  /*d8a0*/  LDGSTS.E.BYPASS.LTC128B.128 [R10+0x13000], desc[UR52][R2.64+0x40], !P0 ;  /* 0x13000040020a7fae */ /* 0x0005e4000c101d74 */
.L_x_9087:
[----:B------:R-:W-:Y:S05]  /*d8b0*/  BSYNC B0 ;  /* 0x0000000000007941 */ /* 0x000fea0003800000 */
.L_x_9086:
[----:B------:R-:W-:Y:S01]  /*d8c0*/  NOP ;  /* 0x0000000000007918 */ /* 0x000fe20000000000 */
[----:B------:R-:W-:-:S13]  /*d8d0*/  PLOP3.LUT P0, PT, PT, PT, PT, 0x80, 0x0 ;  /* 0x000000000000781c */ /* 0x000fda0003f0f070 */
.L_x_9088:
[----:B------:R-:W-:Y:S02]  /*d8e0*/  PLOP3.LUT P1, PT, P1, P0, PT, 0xa2, 0x0 ;  /* 0x000000000000781c */ /* 0x000fe40000f21472 */
[----:B------:R-:W-:-:S08]  /*d8f0*/  @P0 R2UR P1, UR4, R16 ;  /* 0x00000000100402ca */ /* 0x000fd00000020000 */
[----:B------:R-:W-:-:S05]  /*d900*/  @P0 PLOP3.LUT P0, PT, P1, PT, PT, 0x80, 0x0 ;  /* 0x000000000000081c */ /* 0x000fca0000f0f070 */
[----:B------:R-:W-:Y:S01]  /*d910*/  @!P1 SYNCS.ARRIVE.TRANS64.RED.A0T1 RZ, [UR4+0x19c00], RZ ;  /* 0x019c00ffffff99a7 */ /* 0x000fe20008200404 */
[----:B------:R-:W-:Y:S07]  /*d920*/  @!P1 ARRIVES.LDGSTSBAR.64.TRANSCNT [UR4+0x19c00] ;  /* 0x019c0000ff0099b0 */ /* 0x000fee0008000a84 */
[----:B------:R-:W-:Y:S05]  /*d930*/  @P0 BRA.U.ANY `(.L_x_9088) ;  /* 0xfffffffd00e80947 */ /* 0x000fea000393ffff */
[----:B-12---:R-:W2:Y:S02]  /*d940*/  LDL.LU R2, [R1+0x14] ;  /* 0x0000140001027983 */ /* 0x006ea40000300800 */
[----:B--2---:R-:W-:-:S05]  /*d950*/  VIADD R2, R2, 0x1 ;  /* 0x0000000102027836 */ /* 0x004fca0000000000 */
[----:B------:R1:W-:Y:S01]  /*d960*/  STL [R1+0x14], R2 ;  /* 0x0000140201007387 */ /* 0x0003e20000100800 */
[----:B------:R-:W-:-:S04]  /*d970*/  LEA.HI R0, R2, R2, RZ, 0x1 ;  /* 0x0000000202007211 */ /* 0x000fc800078f08ff */
[----:B------:R-:W-:-:S05]  /*d980*/  LOP3.LUT R0, R0, 0xfffffffe, RZ, 0xc0, !PT ;  /* 0xfffffffe00007812 */ /* 0x000fca00078ec0ff */
[----:B------:R-:W-:-:S05]  /*d990*/  IMAD.IADD R0, R2, 0x1, -R0 ;  /* 0x0000000102007824 */ /* 0x000fca00078e0a00 */
[----:B------:R-:W-:Y:S01]  /*d9a0*/  SHF.L.U32 R3, R0, 0x1f, RZ ;  /* 0x0000001f00037819 */ /* 0x000fe200000006ff */
[----:B------:R-:W-:Y:S01]  /*d9b0*/  NOP ;  /* 0x0000000000007918 */ /* 0x000fe20000000000 */
[----:B-1----:R-:W2:Y:S01]  /*d9c0*/  LDL.LU R2, [R1+0x8] ;  /* 0x0000080001027983 */ /* 0x002ea20000300800 */
[----:B------:R1:W-:Y:S01]  /*d9d0*/  SYNCS.ARRIVE.TRANS64.A1T0 RZ, [R16+URZ+0x19c00], RZ ;  /* 0x019c00ff10ff79a7 */ /* 0x0003e2000810003f */
[----:B------:R-:W-:Y:S01]  /*d9e0*/  BSSY B0, `(.L_x_9089) ;  /* 0x0000005000007945 */ /* 0x000fe20003800000 */
[----:B------:R-:W3:Y:S01]  /*d9f0*/  SYNCS.PHASECHK.TRANS64.TRYWAIT P0, [R16+URZ+0x19c20], R3 ;  /* 0x019c2003100075a7 */ /* 0x000ee2000800017f */
[----:B--2---:R-:W-:-:S05]  /*da00*/  VIADD R2, R2, 0xfffffffe ;  /* 0xfffffffe02027836 */ /* 0x004fca0000000000 */
[----:B------:R-:W-:Y:S01]  /*da10*/  ISETP.GE.AND P1, PT, R2, R27, PT ;  /* 0x0000001b0200720c */ /* 0x000fe20003f26270 */
[----:B-1-3--:R-:W-:-:S12]  /*da20*/  @!P0 BRA `(.L_x_9090) ;  /* 0x0000002c00f08947 */ /* 0x00afd80003800000 */
.L_x_9163:
[----:B------:R-:W-:Y:S05]  /*da30*/  BSYNC B0 ;  /* 0x0000000000007941 */ /* 0x000fea0003800000 */
.L_x_9089:
[----:B------:R-:W-:Y:S05]  /*da40*/  @!P1 BRA `(.L_x_9091) ;  /* 0x0000001000309947 */ /* 0x000fea0003800000 */
[----:B0-----:R-:W-:Y:S02]  /*da50*/  IMAD.MOV.U32 R8, RZ, RZ, R23 ;  /* 0x000000ffff087224 */ /* 0x001fe400078e0017 */
[----:B------:R-:W-:-:S07]  /*da60*/  IMAD.MOV.U32 R0, RZ, RZ, R18 ;  /* 0x000000ffff007224 */ /* 0x000fce00078e0012 */
.L_x_9115:
[----:B------:R-:W-:Y:S01]  /*da70*/  LOP3.LUT P1, RZ, R26, 0x1, RZ, 0xc0, !PT ;  /* 0x000000011aff7812 */ /* 0x000fe2000782c0ff */
[----:B------:R-:W-:Y:S01]  /*da80*/  VIADD R18, R0, 0x1 ;  /* 0x0000000100127836 */ /* 0x000fe20000000000 */
[----:B------:R-:W-:Y:S05]  /*da90*/  YIELD ;  /* 0x0000000000007946 */ /* 0x000fea0003800000 */
[----:B------:R-:W-:Y:S01]  /*daa0*/  ISETP.NE.AND P0, PT, R18, 0x2, PT ;  /* 0x000000021200780c */ /* 0x000fe20003f05270 */
[----:B------:R-:W-:Y:S03]  /*dab0*/  BSSY B0, `(.L_x_9092) ;  /* 0x00000a3000007945 */ /* 0x000fe60003800000 */
[----:B------:R-:W-:-:S02]  /*dac0*/  SEL R23, RZ, 0x1, P0 ;  /* 0x00000001ff177807 */ /* 0x000fc40000000000 */
[----:B------:R-:W-:Y:S02]  /*dad0*/  SEL R18, R18, RZ, P0 ;  /* 0x000000ff12127207 */ /* 0x000fe40000000000 */
[----:B------:R-:W-:Y:S01]  /*dae0*/  LOP3.LUT R23, R8, R23, RZ, 0x3c, !PT ;  /* 0x0000001708177212 */ /* 0x000fe200078e3cff */
[----:B------:R-:W-:Y:S06]  /*daf0*/  @!P1 BRA `(.L_x_9093) ;  /* 0x0000000800789947 */ /* 0x000fec0003800000 */
[----:B------:R-:W-:Y:S01]  /*db00*/  ULDC.64 UR4, c[0x0][0x418] ;  /* 0x0001060000047ab9 */ /* 0x000fe20000000a00 */
[----:B-1----:R-:W-:Y:S01]  /*db10*/  IMAD.MOV.U32 R3, RZ, RZ, R2 ;  /* 0x000000ffff037224 */ /* 0x002fe200078e0002 */
[----:B------:R-:W-:-:S04]  /*db20*/  ISETP.NE.U32.AND P0, PT, RZ, UR4, PT ;  /* 0x00000004ff007c0c */ /* 0x000fc8000bf05070 */
[----:B------:R-:W-:-:S13]  /*db30*/  ISETP.NE.AND.EX P0, PT, RZ, UR5, PT, P0 ;  /* 0x00000005ff007c0c */ /* 0x000fda000bf05300 */
        /* <DEDUP_REMOVED lines=15> */
[----:B------:R-:W-:-:S04]  /*dc30*/  LEA R6, P0, R4, UR4, 0x2 ;  /* 0x0000000404067c11 */ /* 0x000fc8000f8010ff */
[----:B------:R-:W-:-:S05]  /*dc40*/  LEA.HI.X R7, R4, UR5, R5, 0x2, P0 ;  /* 0x0000000504077c11 */ /* 0x000fca00080f1405 */
[----:B------:R0:W5:Y:S04]  /*dc50*/  LDG.E R17, desc[UR52][R6.64] ;  /* 0x0000003406117981 */ /* 0x000168000c1e1900 */
.L_x_9094:
[----:B------:R-:W1:Y:S01]  /*dc60*/  S2R R4, SR_TID.X ;  /* 0x0000000000047919 */ /* 0x000e620000002100 */
[----:B0-----:R-:W-:Y:S01]  /*dc70*/  IMAD R6, R18, 0x8, R16 ;  /* 0x0000000812067824 */ /* 0x001fe200078e0210 */
[----:B------:R-:W-:Y:S01]  /*dc80*/  BSSY B1, `(.L_x_9095) ;  /* 0x0000006000017945 */ /* 0x000fe20003800000 */
[----:B-1----:R-:W-:Y:S02]  /*dc90*/  LOP3.LUT R5, R4, 0x7f, RZ, 0xc0, !PT ;  /* 0x0000007f04057812 */ /* 0x002fe400078ec0ff */
[----:B------:R-:W-:Y:S02]  /*dca0*/  SHF.L.U32 R4, R23, 0x1f, RZ ;  /* 0x0000001f17047819 */ /* 0x000fe400000006ff */
[----:B------:R-:W-:Y:S02]  /*dcb0*/  ISETP.NE.AND P1, PT, R5, RZ, PT ;  /* 0x000000ff0500720c */ /* 0x000fe40003f25270 */
[----:B------:R-:W0:Y:S02]  /*dcc0*/  SYNCS.PHASECHK.TRANS64.TRYWAIT P0, [R6+URZ+0x19c80], R4 ;  /* 0x019c8004060075a7 */ /* 0x000e24000800017f */
[----:B0-----:R-:W-:Y:S09]  /*dcd0*/  @!P0 BRA `(.L_x_9096) ;  /* 0x0000002c00588947 */ /* 0x001ff20003800000 */
.L_x_9164:
[----:B------:R-:W-:Y:S05]  /*dce0*/  BSYNC B1 ;  /* 0x0000000000017941 */ /* 0x000fea0003800000 */
.L_x_9095:
        /* <DEDUP_REMOVED lines=9> */
.L_x_9098:
[----:B------:R-:W-:Y:S05]  /*dd80*/  BSYNC B1 ;  /* 0x0000000000017941 */ /* 0x000fea0003800000 */
.L_x_9097:
[----:B------:R-:W-:Y:S01]  /*dd90*/  IMAD.MOV.U32 R12, RZ, RZ, RZ ;  /* 0x000000ffff0c7224 */ /* 0x000fe200078e00ff */
[----:B------:R-:W-:Y:S01]  /*dda0*/  UIADD3 UR4, UP0, UR50, 0x470, URZ ;  /* 0x0000047032047890 */ /* 0x000fe2000ff1e03f */
[----:B------:R-:W-:Y:S01]  /*ddb0*/  IMAD R7, R18, 0x3000, R16 ;  /* 0x0000300012077824 */ /* 0x000fe200078e0210 */
[----:B------:R-:W-:Y:S01]  /*ddc0*/  PLOP3.LUT P0, PT, PT, PT, PT, 0x80, 0x0 ;  /* 0x000000000000781c */ /* 0x000fe20003f0f070 */
[----:B------:R-:W-:Y:S01]  /*ddd0*/  VIADD R5, R6, 0x19c70 ;  /* 0x00019c7006057836 */ /* 0x000fe20000000000 */
[----:B------:R-:W-:Y:S01]  /*dde0*/  R2UR UR10, R12 ;  /* 0x000000000c0a72ca */ /* 0x000fe200000e0000 */
[----:B------:R-:W-:Y:S01]  /*ddf0*/  VIADD R9, R7, 0x9000 ;  /* 0x0000900007097836 */ /* 0x000fe20000000000 */
[----:B------:R-:W-:Y:S01]  /*de00*/  LEA R3, R3, UR39, 0x7 ;  /* 0x0000002703037c11 */ /* 0x000fe2000f8e38ff */
[----:B------:R-:W-:Y:S01]  /*de10*/  UIADD3.X UR5, URZ, UR51, URZ, UP0, !UPT ;  /* 0x000000333f057290 */ /* 0x000fe200087fe43f */
[----:B------:R-:W-:Y:S01]  /*de20*/  UMOV UR6, 0x0 ;  /* 0x0000000000067882 */ /* 0x000fe20000000000 */
[----:B------:R-:W-:-:S10]  /*de30*/  UMOV UR7, 0x14f00000 ;  /* 0x14f0000000077882 */ /* 0x000fd40000000000 */
.L_x_9099:
        /* <DEDUP_REMOVED lines=16> */
.L_x_9100:
        /* <DEDUP_REMOVED lines=16> */
.L_x_9101:
        /* <DEDUP_REMOVED lines=13> */
.L_x_9165:
[----:B------:R-:W-:Y:S05]  /*e110*/  BSYNC B1 ;  /* 0x0000000000017941 */ /* 0x000fea0003800000 */
.L_x_9102:
[----:B------:R-:W-:Y:S01]  /*e120*/  BSSY B1, `(.L_x_9104) ;  /* 0x000000b000017945 */ /* 0x000fe20003800000 */
[----:B01----:R-:W-:Y:S02]  /*e130*/  IMAD.MOV.U32 R4, RZ, RZ, 0x0 ;  /* 0x00000000ff047424 */ /* 0x003fe400078e00ff */
[----:B------:R-:W-:Y:S01]  /*e140*/  IMAD.MOV.U32 R5, RZ, RZ, 0x14f00000 ;  /* 0x14f00000ff057424 */ /* 0x000fe200078e00ff */
        /* <DEDUP_REMOVED lines=8> */
.L_x_9105:
[----:B------:R-:W-:Y:S05]  /*e1d0*/  BSYNC B1 ;  /* 0x0000000000017941 */ /* 0x000fea0003800000 */
.L_x_9104:
        /* <DEDUP_REMOVED lines=8> */
.L_x_9106:
        /* <DEDUP_REMOVED lines=10> */
[----:B------:R-:W-:Y:S02]  /*e300*/  R2UR UR6, R4 ;  /* 0x00000000040672ca */ /* 0x000fe400000e0000 */
[----:B------:R-:W-:Y:S02]  /*e310*/  R2UR UR7, R5 ;  /* 0x00000000050772ca */ /* 0x000fe400000e0000 */
[----:B------:R-:W-:Y:S01]  /*e320*/  R2UR UR10, R9 ;  /* 0x00000000090a72ca */ /* 0x000fe200000e0000 */
[----:B------:R-:W-:Y:S01]  /*e330*/  VIADD R9, R7, 0x14800 ;  /* 0x0001480007097836 */ /* 0x000fe20000000000 */
[----:B------:R-:W-:-:S13]  /*e340*/  PLOP3.LUT P0, PT, PT, PT, PT, 0x80, 0x0 ;  /* 0x000000000000781c */ /* 0x000fda0003f0f070 */
.L_x_9107:
        /* <DEDUP_REMOVED lines=15> */
.L_x_9108:
        /* <DEDUP_REMOVED lines=10> */
.L_x_9093:
[----:B------:R-:W-:Y:S05]  /*e4e0*/  BSYNC B0 ;  /* 0x0000000000007941 */ /* 0x000fea0003800000 */
.L_x_9092:
[----:B------:R-:W-:-:S06]  /*e4f0*/  UISETP.NE.AND UP0, UPT, UR38, 0x3, UPT ;  /* 0x000000032600788c */ /* 0x000fcc000bf05270 */
[----:B------:R-:W-:-:S13]  /*e500*/  PLOP3.LUT P0, PT, PT, PT, UP0, 0x80, 0x0 ;  /* 0x000000000000781c */ /* 0x000fda0003f0f008 */
[----:B------:R-:W-:Y:S05]  /*e510*/  @!P0 BRA `(.L_x_9109) ;  /* 0x0000000000048947 */ /* 0x000fea0003800000 */
[----:B------:R-:W-:Y:S01]  /*e520*/  BPT.TRAP 0x1 ;  /* 0x000000040000795c */ /* 0x000fe20000300000 */
.L_x_9109:
[----:B-1----:R-:W-:Y:S01]  /*e530*/  IMAD.U32 R3, RZ, RZ, UR42 ;  /* 0x0000002aff037e24 */ /* 0x002fe2000f8e00ff */
[----:B------:R-:W-:Y:S01]  /*e540*/  LOP3.LUT R4, R8, 0x1, RZ, 0x3c, !PT ;  /* 0x0000000108047812 */ /* 0x000fe200078e3cff */
[----:B------:R-:W-:Y:S03]  /*e550*/  BSSY B0, `(.L_x_9110) ;  /* 0x0000006000007945 */ /* 0x000fe60003800000 */
[----:B------:R-:W-:Y:S01]  /*e560*/  ISETP.NE.AND P1, PT, R3, 0x3, PT ;  /* 0x000000030300780c */ /* 0x000fe20003f25270 */
[----:B------:R-:W-:Y:S01]  /*e570*/  IMAD R3, R0, 0x8, R16 ;  /* 0x0000000800037824 */ /* 0x000fe200078e0210 */
[----:B------:R-:W-:-:S04]  /*e580*/  SHF.L.U32 R4, R4, 0x1f, RZ ;  /* 0x0000001f04047819 */ /* 0x000fc800000006ff */
[----:B------:R-:W0:Y:S02]  /*e590*/  SYNCS.PHASECHK.TRANS64.TRYWAIT P0, [R3+URZ+0x19c70], R4 ;  /* 0x019c7004030075a7 */ /* 0x000e24000800017f */
[----:B0-----:R-:W-:Y:S05]  /*e5a0*/  @!P0 BRA `(.L_x_9111) ;  /* 0x00000024004c8947 */ /* 0x001fea0003800000 */
.L_x_9166:
[----:B------:R-:W-:Y:S05]  /*e5b0*/  BSYNC B0 ;  /* 0x0000000000007941 */ /* 0x000fea0003800000 */
.L_x_9110:
[----:B------:R-:W-:Y:S05]  /*e5c0*/  @!P1 BRA `(.L_x_9112) ;  /* 0x0000000000049947 */ /* 0x000fea0003800000 */
[----:B------:R-:W-:Y:S01]  /*e5d0*/  BPT.TRAP 0x1 ;  /* 0x000000040000795c */ /* 0x000fe20000300000 */
.L_x_9112:
[----:B0-----:R-:W-:Y:S01]  /*e5e0*/  SHF.L.U32 R4, R8, 0x1f, RZ ;  /* 0x0000001f08047819 */ /* 0x001fe200000006ff */
[----:B------:R-:W-:-:S03]  /*e5f0*/  IMAD R0, R0, 0x3000, RZ ;  /* 0x0000300000007824 */ /* 0x000fc600078e02ff */
[----:B------:R-:W0:Y:S02]  /*e600*/  SYNCS.PHASECHK.TRANS64.TRYWAIT P0, [R3+URZ+0x19c60], R4 ;  /* 0x019c6004030075a7 */ /* 0x000e24000800017f */
[----:B0-----:R-:W-:Y:S05]  /*e610*/  @!P0 BRA `(.L_x_9113) ;  /* 0x0000002400448947 */ /* 0x001fea0003800000 */
.L_x_9167:
[----:B------:R-:W-:Y:S01]  /*e620*/  LOP3.LUT R5, R0, R22, RZ, 0xfc, !PT ;  /* 0x0000001600057212 */ /* 0x000fe200078efcff */
[----:B------:R-:W-:Y:S05]  /*e630*/  WARPSYNC.ALL ;  /* 0x0000000000007948 */ /* 0x000fea0003800000 */
[----:B------:R-:W-:Y:S01]  /*e640*/  IMAD.IADD R5, R16, 0x1, R5 ;  /* 0x0000000110057824 */ /* 0x000fe200078e0205 */
[----:B------:R-:W-:Y:S02]  /*e650*/  LOP3.LUT R14, R22, 0x1800, RZ, 0xfc, !PT ;  /* 0x00001800160e7812 */ /* 0x000fe400078efcff */
[----:B------:R-:W-:-:S03]  /*e660*/  IADD3 R12, R19, R29, R0 ;  /* 0x0000001d130c7210 */ /* 0x000fc60007ffe000 */
[----:B0-----:R-:W0:Y:S02]  /*e670*/  LDSM.16.MT88.4 R4, [R5+0x9000] ;  /* 0x009000000504783b */ /* 0x001e240000004200 */
[C-C-:B0-----:R-:W-:Y:S02]  /*e680*/  PRMT R8, R4.reuse, 0x6420, R5.reuse ;  /* 0x0000642004087816 */ /* 0x141fe40000000005 */
[----:B------:R-:W-:Y:S02]  /*e690*/  PRMT R9, R4, 0x7531, R5 ;  /* 0x0000753104097816 */ /* 0x000fe40000000005 */
[----:B------:R-:W-:Y:S02]  /*e6a0*/  LOP3.LUT R4, R0, R24, RZ, 0xfc, !PT ;  /* 0x0000001800047212 */ /* 0x000fe400078efcff */
        /* <DEDUP_REMOVED lines=22> */
[----:B------:R-:W-:Y:S02]  /*e810*/  LOP3.LUT R5, R0, 0x800, R22, 0xfe, !PT ;  /* 0x0000080000057812 */ /* 0x000fe400078efe16 */
[C-C-:B------:R-:W-:Y:S01]  /*e820*/  PRMT R10, R6.reuse, 0x6420, R7.reuse ;  /* 0x00006420060a7816 */ /* 0x140fe20000000007 */
[----:B------:R-:W-:Y:S01]  /*e830*/  IMAD.IADD R4, R19, 0x1, R4 ;  /* 0x0000000113047824 */ /* 0x000fe200078e0204 */
[----:B------:R-:W-:Y:S01]  /*e840*/  PRMT R11, R6, 0x7531, R7 ;  /* 0x00007531060b7816 */ /* 0x000fe20000000007 */
[----:B------:R-:W-:-:S04]  /*e850*/  IMAD.IADD R13, R16, 0x1, R5 ;  /* 0x00000001100d7824 */ /* 0x000fc800078e0205 */
[----:B------:R-:W-:Y:S04]  /*e860*/  STSM.16.M88.4 [R4], R8 ;  /* 0x0000000804007844 */ /* 0x000fe80000000200 */
[----:B------:R-:W0:Y:S02]  /*e870*/  LDSM.16.MT88.4 R4, [R13+0x9000] ;  /* 0x009000000d04783b */ /* 0x000e240000004200 */
[C-C-:B0-----:R-:W-:Y:S02]  /*e880*/  PRMT R8, R4.reuse, 0x6420, R5.reuse ;  /* 0x0000642004087816 */ /* 0x141fe40000000005 */
[----:B------:R-:W-:Y:S02]  /*e890*/  PRMT R9, R4, 0x7531, R5 ;  /* 0x0000753104097816 */ /* 0x000fe40000000005 */
[----:B------:R-:W-:-:S02]  /*e8a0*/  PRMT R10, R6, 0x6420, R7 ;  /* 0x00006420060a7816 */ /* 0x000fc40000000007 */
[----:B------:R-:W-:Y:S02]  /*e8b0*/  PRMT R11, R6, 0x7531, R7 ;  /* 0x00007531060b7816 */ /* 0x000fe40000000007 */
[----:B------:R-:W-:Y:S02]  /*e8c0*/  IADD3 R4, R16, R14, R0 ;  /* 0x0000000e10047210 */ /* 0x000fe40007ffe000 */
[----:B------:R-:W-:Y:S01]  /*e8d0*/  LOP3.LUT R14, R22, 0x2800, RZ, 0xfc, !PT ;  /* 0x00002800160e7812 */ /* 0x000fe200078efcff */
[----:B------:R-:W-:Y:S04]  /*e8e0*/  STSM.16.M88.4 [R12], R8 ;  /* 0x000000080c007844 */ /* 0x000fe80000000200 */
[----:B------:R-:W0:Y:S02]  /*e8f0*/  LDSM.16.MT88.4 R4, [R4+0x9000] ;  /* 0x009000000404783b */ /* 0x000e240000004200 */
[----:B0-----:R-:W-:-:S02]  /*e900*/  PRMT R8, R4, 0x6420, R5 ;  /* 0x0000642004087816 */ /* 0x001fc40000000005 */
[----:B------:R-:W-:Y:S02]  /*e910*/  PRMT R9, R4, 0x7531, R5 ;  /* 0x0000753104097816 */ /* 0x000fe40000000005 */
[C-C-:B------:R-:W-:Y:S02]  /*e920*/  PRMT R10, R6.reuse, 0x6420, R7.reuse ;  /* 0x00006420060a7816 */ /* 0x140fe40000000007 */
        /* <DEDUP_REMOVED lines=17> */
.L_x_9114:
        /* <DEDUP_REMOVED lines=10> */
[C---:B------:R-:W-:Y:S01]  /*eae0*/  ISETP.GT.AND P0, PT, R2.reuse, R27, PT ;  /* 0x0000001b0200720c */ /* 0x040fe20003f04270 */
[----:B------:R-:W-:-:S12]  /*eaf0*/  VIADD R2, R2, 0xffffffff ;  /* 0xffffffff02027836 */ /* 0x000fd80000000000 */
[----:B--2---:R-:W-:Y:S05]  /*eb00*/  @P0 BRA `(.L_x_9115) ;  /* 0xffffffec00d80947 */ /* 0x004fea000383ffff */
.L_x_9091:
[----:B-1----:R-:W1:Y:S01]  /*eb10*/  S2R R3, SR_TID.X ;  /* 0x0000000000037919 */ /* 0x002e620000002100 */
[----:B------:R-:W-:Y:S01]  /*eb20*/  BSSY B0, `(.L_x_9116) ;  /* 0x0000011000007945 */ /* 0x000fe20003800000 */
[----:B-1----:R-:W-:-:S04]  /*eb30*/  LOP3.LUT R3, R3, 0x7f, RZ, 0xc0, !PT ;  /* 0x0000007f03037812 */ /* 0x002fc800078ec0ff */
[----:B------:R-:W-:-:S13]  /*eb40*/  ISETP.NE.AND P0, PT, R3, RZ, PT ;  /* 0x000000ff0300720c */ /* 0x000fda0003f05270 */
[----:B------:R-:W-:Y:S05]  /*eb50*/  @P0 BRA `(.L_x_9117) ;  /* 0x0000000000340947 */ /* 0x000fea0003800000 */
[----:B------:R-:W1:Y:S01]  /*eb60*/  S2R R5, SR_LANEID ;  /* 0x0000000000057919 */ /* 0x000e620000000000 */
[----:B------:R-:W-:Y:S01]  /*eb70*/  VOTEU.ANY UR4, UPT, PT ;  /* 0x0000000000047886 */ /* 0x000fe200038e0100 */
[----:B------:R-:W2:Y:S01]  /*eb80*/  LDC.64 R2, c[0x0][0xc60] ;  /* 0x00031800ff027b82 */ /* 0x000ea20000000a00 */
[----:B------:R-:W1:Y:S02]  /*eb90*/  FLO.U32 R0, UR4 ;  /* 0x0000000400007d00 */ /* 0x000e6400080e0000 */
[----:B-1----:R-:W-:-:S06]  /*eba0*/  ISETP.EQ.U32.AND P1, PT, R0, R5, PT ;  /* 0x000000050000720c */ /* 0x002fcc0003f22070 */
[----:B------:R-:W2:Y:S07]  /*ebb0*/  POPC R5, UR4 ;  /* 0x0000000400057d09 */ /* 0x000eae0008000000 */
[----:B--2---:R-:W2:Y:S01]  /*ebc0*/  @P1 ATOMG.E.ADD.STRONG.GPU PT, R3, desc[UR52][R2.64], R5 ;  /* 0x00000005020319a8 */ /* 0x004ea200081ee1f4 */
[----:B------:R-:W1:Y:S02]  /*ebd0*/  S2R R4, SR_LTMASK ;  /* 0x0000000000047919 */ /* 0x000e640000003900 */
[----:B-1----:R-:W-:-:S04]  /*ebe0*/  LOP3.LUT R4, R4, UR4, RZ, 0xc0, !PT ;  /* 0x0000000404047c12 */ /* 0x002fc8000f8ec0ff */
[----:B------:R-:W1:Y:S01]  /*ebf0*/  POPC R7, R4 ;  /* 0x0000000400077309 */ /* 0x000e620000000000 */
[----:B--2---:R-:W1:Y:S02]  /*ec00*/  SHFL.IDX PT, R0, R3, R0, 0x1f ;  /* 0x00001f0003007589 */ /* 0x004e6400000e0000 */
[----:B-1----:R-:W-:-:S05]  /*ec10*/  IADD3 R0, R0, UR41, R7 ;  /* 0x0000002900007c10 */ /* 0x002fca000fffe007 */
[----:B------:R1:W-:Y:S02]  /*ec20*/  STL [R1], R0 ;  /* 0x0000000001007387 */ /* 0x0003e40000100800 */
.L_x_9117:
[----:B------:R-:W-:Y:S05]  /*ec30*/  BSYNC B0 ;  /* 0x0000000000007941 */ /* 0x000fea0003800000 */
.L_x_9116:
[----:B------:R-:W-:-:S06]  /*ec40*/  UISETP.NE.AND UP0, UPT, UR38, 0x3, UPT ;  /* 0x000000032600788c */ /* 0x000fcc000bf05270 */
[----:B------:R-:W-:-:S13]  /*ec50*/  PLOP3.LUT P1, PT, PT, PT, UP0, 0x80, 0x0 ;  /* 0x000000000000781c */ /* 0x000fda0003f2f008 */
[----:B------:R-:W-:Y:S05]  /*ec60*/  @!P1 BRA `(.L_x_9118) ;  /* 0x0000000000049947 */ /* 0x000fea0003800000 */
[----:B------:R-:W-:Y:S01]  /*ec70*/  BPT.TRAP 0x1 ;  /* 0x000000040000795c */ /* 0x000fe20000300000 */
.L_x_9118:
[----:B------:R-:W-:Y:S01]  /*ec80*/  LOP3.LUT R3, R23, 0x1, RZ, 0x3c, !PT ;  /* 0x0000000117037812 */ /* 0x000fe200078e3cff */
[----:B-1----:R-:W-:Y:S01]  /*ec90*/  IMAD R0, R18, 0x8, R16 ;  /* 0x0000000812007824 */ /* 0x002fe200078e0210 */
[----:B------:R-:W-:Y:S01]  /*eca0*/  BSSY B0, `(.L_x_9119) ;  /* 0x0000006000007945 */ /* 0x000fe20003800000 */
[----:B------:R-:W-:Y:S01]  /*ecb0*/  IMAD.U32 R2, RZ, RZ, UR42 ;  /* 0x0000002aff027e24 */ /* 0x000fe2000f8e00ff */
[----:B------:R-:W-:-:S04]  /*ecc0*/  SHF.L.U32 R3, R3, 0x1f, RZ ;  /* 0x0000001f03037819 */ /* 0x000fc800000006ff */
[----:B------:R-:W1:Y:S01]  /*ecd0*/  SYNCS.PHASECHK.TRANS64.TRYWAIT P1, [R0+URZ+0x19c70], R3 ;  /* 0x019c7003000075a7 */ /* 0x000e62000802017f */
[----:B------:R-:W-:Y:S01]  /*ece0*/  ISETP.NE.AND P2, PT, R2, 0x3, PT ;  /* 0x000000030200780c */ /* 0x000fe20003f45270 */
[----:B-1----:R-:W-:-:S12]  /*ecf0*/  @!P1 BRA `(.L_x_9120) ;  /* 0x0000001c00a09947 */ /* 0x002fd80003800000 */
.L_x_9168:
[----:B------:R-:W-:Y:S05]  /*ed00*/  BSYNC B0 ;  /* 0x0000000000007941 */ /* 0x000fea0003800000 */
.L_x_9119:
[----:B------:R-:W-:Y:S05]  /*ed10*/  @!P2 BRA `(.L_x_9121) ;  /* 0x000000000004a947 */ /* 0x000fea0003800000 */
[----:B------:R-:W-:Y:S01]  /*ed20*/  BPT.TRAP 0x1 ;  /* 0x000000040000795c */ /* 0x000fe20000300000 */
.L_x_9121:
[----:B-1----:R-:W-:-:S04]  /*ed30*/  SHF.L.U32 R3, R23, 0x1f, RZ ;  /* 0x0000001f17037819 */ /* 0x002fc800000006ff */
[----:B------:R-:W1:Y:S02]  /*ed40*/  SYNCS.PHASECHK.TRANS64.TRYWAIT P1, [R0+URZ+0x19c60], R3 ;  /* 0x019c6003000075a7 */ /* 0x000e64000802017f */
[----:B-1----:R-:W-:Y:S05]  /*ed50*/  @!P1 BRA `(.L_x_9122) ;  /* 0x0000001c009c9947 */ /* 0x002fea0003800000 */
.L_x_9169:
[----:B------:R-:W-:Y:S01]  /*ed60*/  IMAD R2, R18, 0x3000, RZ ;  /* 0x0000300012027824 */ /* 0x000fe200078e02ff */
[----:B------:R-:W-:Y:S05]  /*ed70*/  WARPSYNC.ALL ;  /* 0x0000000000007948 */ /* 0x000fea0003800000 */
[----:B-1----:R-:W-:Y:S02]  /*ed80*/  LOP3.LUT R3, R2, R22, RZ, 0xfc, !PT ;  /* 0x0000001602037212 */ /* 0x002fe400078efcff */
[----:B------:R-:W-:-:S03]  /*ed90*/  LOP3.LUT R14, R22, 0x1800, RZ, 0xfc, !PT ;  /* 0x00001800160e7812 */ /* 0x000fc600078efcff */
[----:B------:R-:W-:Y:S02]  /*eda0*/  IMAD.IADD R6, R16, 0x1, R3 ;  /* 0x0000000110067824 */ /* 0x000fe400078e0203 */
[----:B------:R-:W-:-:S04]  /*edb0*/  VIADD R3, R2, 0x1000 ;  /* 0x0000100002037836 */ /* 0x000fc80000000000 */
[----:B------:R-:W0:Y:S02]  /*edc0*/  LDSM.16.MT88.4 R4, [R6+0x9000] ;  /* 0x009000000604783b */ /* 0x000e240000004200 */
[C-C-:B0-----:R-:W-:Y:S02]  /*edd0*/  PRMT R8, R4.reuse, 0x6420, R5.reuse ;  /* 0x0000642004087816 */ /* 0x141fe40000000005 */
[----:B------:R-:W-:Y:S02]  /*ede0*/  PRMT R9, R4, 0x7531, R5 ;  /* 0x0000753104097816 */ /* 0x000fe40000000005 */
[----:B------:R-:W-:Y:S02]  /*edf0*/  LOP3.LUT R4, R2, R24, RZ, 0xfc, !PT ;  /* 0x0000001802047212 */ /* 0x000fe400078efcff */
[----:B------:R-:W-:Y:S02]  /*ee00*/  LOP3.LUT R5, R3, R22, RZ, 0xfc, !PT ;  /* 0x0000001603057212 */ /* 0x000fe400078efcff */
[C-C-:B------:R-:W-:Y:S01]  /*ee10*/  PRMT R10, R6.reuse, 0x6420, R7.reuse ;  /* 0x00006420060a7816 */ /* 0x140fe20000000007 */
[----:B------:R-:W-:Y:S01]  /*ee20*/  IMAD.IADD R12, R19, 0x1, R4 ;  /* 0x00000001130c7824 */ /* 0x000fe200078e0204 */
[----:B------:R-:W-:Y:S01]  /*ee30*/  PRMT R11, R6, 0x7531, R7 ;  /* 0x00007531060b7816 */ /* 0x000fe20000000007 */
[----:B------:R-:W-:Y:S01]  /*ee40*/  IMAD.IADD R4, R16, 0x1, R5 ;  /* 0x0000000110047824 */ /* 0x000fe200078e0205 */
[----:B------:R-:W-:-:S03]  /*ee50*/  LOP3.LUT R3, R3, R24, RZ, 0xfc, !PT ;  /* 0x0000001803037212 */ /* 0x000fc600078efcff */
[----:B------:R-:W-:Y:S02]  /*ee60*/  STSM.16.M88.4 [R12], R8 ;  /* 0x000000080c007844 */ /* 0x000fe40000000200 */
[----:B------:R-:W-:Y:S02]  /*ee70*/  IMAD.IADD R13, R19, 0x1, R3 ;  /* 0x00000001130d7824 */ /* 0x000fe400078e0203 */
[----:B------:R-:W0:Y:S01]  /*ee80*/  LDSM.16.MT88.4 R4, [R4+0x9000] ;  /* 0x009000000404783b */ /* 0x000e220000004200 */
[----:B------:R-:W-:Y:S01]  /*ee90*/  VIADD R3, R2, 0x2000 ;  /* 0x0000200002037836 */ /* 0x000fe20000000000 */
        /* <DEDUP_REMOVED lines=8> */
[C---:B------:R-:W-:Y:S01]  /*ef20*/  IMAD.IADD R3, R19.reuse, 0x1, R3 ;  /* 0x0000000113037824 */ /* 0x040fe200078e0203 */
[--C-:B------:R-:W-:Y:S01]  /*ef30*/  IADD3 R19, R19, R29, R2.reuse ;  /* 0x0000001d13137210 */ /* 0x100fe20007ffe002 */
[----:B------:R0:W1:Y:S02]  /*ef40*/  LDSM.16.MT88.4 R4, [R12+0x9000] ;  /* 0x009000000c04783b */ /* 0x0000640000004200 */
[----:B0-----:R-:W-:Y:S02]  /*ef50*/  IADD3 R12, R16, R14, R2 ;  /* 0x0000000e100c7210 */ /* 0x001fe40007ffe002 */
[----:B------:R-:W-:Y:S02]  /*ef60*/  LOP3.LUT R14, R22, 0x2800, RZ, 0xfc, !PT ;  /* 0x00002800160e7812 */ /* 0x000fe400078efcff */
[----:B-1----:R-:W-:-:S02]  /*ef70*/  PRMT R8, R4, 0x6420, R5 ;  /* 0x0000642004087816 */ /* 0x002fc40000000005 */
[----:B------:R-:W-:Y:S02]  /*ef80*/  PRMT R9, R4, 0x7531, R5 ;  /* 0x0000753104097816 */ /* 0x000fe40000000005 */
[----:B------:R-:W-:Y:S02]  /*ef90*/  LOP3.LUT R5, R2, 0x800, R22, 0xfe, !PT ;  /* 0x0000080002057812 */ /* 0x000fe400078efe16 */
[C-C-:B------:R-:W-:Y:S02]  /*efa0*/  PRMT R10, R6.reuse, 0x6420, R7.reuse ;  /* 0x00006420060a7816 */ /* 0x140fe40000000007 */
[----:B------:R-:W-:Y:S01]  /*efb0*/  PRMT R11, R6, 0x7531, R7 ;  /* 0x00007531060b7816 */ /* 0x000fe20000000007 */
[----:B------:R-:W-:-:S04]  /*efc0*/  IMAD.IADD R13, R16, 0x1, R5 ;  /* 0x00000001100d7824 */ /* 0x000fc800078e0205 */
[----:B------:R-:W-:Y:S04]  /*efd0*/  STSM.16.M88.4 [R3], R8 ;  /* 0x0000000803007844 */ /* 0x000fe80000000200 */
[----:B------:R-:W0:Y:S02]  /*efe0*/  LDSM.16.MT88.4 R4, [R13+0x9000] ;  /* 0x009000000d04783b */ /* 0x000e240000004200 */
[C-C-:B0-----:R-:W-:Y:S02]  /*eff0*/  PRMT R8, R4.reuse, 0x6420, R5.reuse ;  /* 0x0000642004087816 */ /* 0x141fe40000000005 */
[----:B------:R-:W-:Y:S02]  /*f000*/  PRMT R9, R4, 0x7531, R5 ;  /* 0x0000753104097816 */ /* 0x000fe40000000005 */
[----:B------:R-:W-:-:S02]  /*f010*/  PRMT R10, R6, 0x6420, R7 ;  /* 0x00006420060a7816 */ /* 0x000fc40000000007 */
[----:B------:R-:W-:-:S05]  /*f020*/  PRMT R11, R6, 0x7531, R7 ;  /* 0x00007531060b7816 */ /* 0x000fca0000000007 */
        /* <DEDUP_REMOVED lines=22> */
.L_x_9123:
[----:B-1----:R1:W-:Y:S01]  /*f190*/  SYNCS.ARRIVE.TRANS64.A1T0 RZ, [R0+URZ+0x19c50], RZ ;  /* 0x019c50ff00ff79a7 */ /* 0x0023e2000810003f */
[----:B------:R-:W-:Y:S02]  /*f1a0*/  @!P0 VIADD R2, R0, 0x19c80 ;  /* 0x00019c8000028836 */ /* 0x000fe40000000000 */
[----:B------:R-:W-:-:S03]  /*f1b0*/  VIADD R18, R18, 0x1 ;  /* 0x0000000112127836 */ /* 0x000fc60000000000 */
[----:B------:R-:W-:Y:S01]  /*f1c0*/  @!P0 PRMT R2, RZ, 0x654, R2 ;  /* 0x00000654ff028816 */ /* 0x000fe20000000002 */
[----:B------:R-:W-:Y:S06]  /*f1d0*/  BAR.SYNC.DEFER_BLOCKING 0x2, 0x80 ;  /* 0x0082000000007b1d */ /* 0x000fec0000010000 */
[----:B------:R2:W-:Y:S01]  /*f1e0*/  @!P0 SYNCS.ARRIVE.TRANS64.RED.A1T0 RZ, [R2+URZ], RZ ;  /* 0x000000ff02ff89a7 */ /* 0x0005e2000810043f */
[----:B------:R-:W-:-:S04]  /*f1f0*/  ISETP.NE.AND P0, PT, R18, 0x2, PT ;  /* 0x000000021200780c */ /* 0x000fc80003f05270 */
[----:B-1----:R-:W-:Y:S02]  /*f200*/  SEL R0, RZ, 0x1, P0 ;  /* 0x00000001ff007807 */ /* 0x002fe40000000000 */
[----:B------:R-:W-:Y:S02]  /*f210*/  SEL R18, R18, RZ, P0 ;  /* 0x000000ff12127207 */ /* 0x000fe40000000000 */
[----:B--2---:R-:W-:-:S07]  /*f220*/  LOP3.LUT R23, R23, R0, RZ, 0x3c, !PT ;  /* 0x0000000017177212 */ /* 0x004fce00078e3cff */
.L_x_9066:
[----:B------:R-:W-:Y:S05]  /*f230*/  BSYNC B7 ;  /* 0x0000000000077941 */ /* 0x000fea0003800000 */
.L_x_9064:
[----:B------:R-:W-:-:S13]  /*f240*/  LOP3.LUT P0, RZ, R26, 0x2, RZ, 0xc0, !PT ;  /* 0x000000021aff7812 */ /* 0x000fda000780c0ff */
[----:B------:R-:W-:Y:S05]  /*f250*/  @!P0 BRA `(.L_x_9124) ;  /* 0x0000000000308947 */ /* 0x000fea0003800000 */
[----:B------:R-:W2:Y:S08]  /*f260*/  S2UR UR5, SR_CgaCtaId ;  /* 0x00000000000579c3 */ /* 0x000eb00000008800 */
[----:B------:R-:W-:Y:S06]  /*f270*/  BAR.SYNC.DEFER_BLOCKING 0x5, 0x200 ;  /* 0x0148000000007b1d */ /* 0x000fec0000010000 */
[----:B------:R-:W-:-:S02]  /*f280*/  UMOV UR4, 0x400 ;  /* 0x0000040000047882 */ /* 0x000fc40000000000 */
[----:B--2---:R-:W-:-:S06]  /*f290*/  ULEA UR4, UR5, UR4, 0x18 ;  /* 0x0000000405047291 */ /* 0x004fcc000f8ec03f */
[----:B------:R-:W-:-:S05]  /*f2a0*/  IMAD.U32 R16, RZ, RZ, UR4 ;  /* 0x00000004ff107e24 */ /* 0x000fca000f8e00ff */
[----:B------:R-:W2:Y:S04]  /*f2b0*/  LDS.128 R4, [R16+0x19cd0] ;  /* 0x019cd00010047984 */ /* 0x000ea80000000c00 */
[----:B--2---:R2:W-:Y:S01]  /*f2c0*/  STL.64 [R1], R4 ;  /* 0x0000000401007387 */ /* 0x0045e20000100a00 */
[----:B-1----:R-:W-:-:S03]  /*f2d0*/  IMAD.MOV.U32 R0, RZ, RZ, R7 ;  /* 0x000000ffff007224 */ /* 0x002fc600078e0007 */
[----:B------:R2:W-:Y:S02]  /*f2e0*/  STL [R1+0x8], R6 ;  /* 0x0000080601007387 */ /* 0x0005e40000100800 */
[----:B------:R-:W-:Y:S01]  /*f2f0*/  R2UR UR43, R0 ;  /* 0x00000000002b72ca */ /* 0x000fe200000e0000 */
[----:B------:R-:W-:Y:S06]  /*f300*/  BAR.ARV 0x4, 0x200 ;  /* 0x0108000000007b1d */ /* 0x000fec0000002000 */
[----:B------:R-:W-:Y:S08]  /*f310*/  BRA `(.L_x_9125) ;  /* 0x0000000800d07947 */ /* 0x000ff00003800000 */
.L_x_9124:
[----:B-1----:R-:W2:Y:S01]  /*f320*/  LDL.LU R0, [R1] ;  /* 0x0000000001007983 */ /* 0x002ea20000300800 */
[----:B------:R-:W-:Y:S01]  /*f330*/  ULDC UR4, c[0x0][0xc3c] ;  /* 0x00030f0000047ab9 */ /* 0x000fe20000000800 */
[----:B------:R-:W0:Y:S02]  /*f340*/  S2R R2, SR_TID.X ;  /* 0x0000000000027919 */ /* 0x000e240000002100 */
[----:B0-----:R-:W-:-:S04]  /*f350*/  LOP3.LUT R9, R2, 0x1f, RZ, 0xc0, !PT ;  /* 0x0000001f02097812 */ /* 0x001fc800078ec0ff */
[C---:B------:R-:W-:Y:S01]  /*f360*/  ISETP.NE.AND P0, PT, R9.reuse, 0x1f, PT ;  /* 0x0000001f0900780c */ /* 0x040fe20003f05270 */
[----:B------:R-:W-:-:S05]  /*f370*/  VIADD R7, R9, UR43 ;  /* 0x0000002b09077c36 */ /* 0x000fca0008000000 */
[----:B------:R-:W-:Y:S01]  /*f380*/  ISETP.GE.OR P1, PT, R7, UR4, !P0 ;  /* 0x0000000407007c0c */ /* 0x000fe2000c726670 */
[----:B------:R-:W-:-:S12]  /*f390*/  ULDC UR4, c[0x0][0xc3c] ;  /* 0x00030f0000047ab9 */ /* 0x000fd80000000800 */
[----:B------:R-:W0:Y:S08]  /*f3a0*/  @!P1 LDC.64 R2, c[0x0][0xc80] ;  /* 0x00032000ff029b82 */ /* 0x000e300000000a00 */
[----:B------:R-:W1:Y:S01]  /*f3b0*/  @!P1 LDC.64 R4, c[0x0][0xc78] ;  /* 0x00031e00ff049b82 */ /* 0x000e620000000a00 */
[----:B0-----:R-:W-:-:S04]  /*f3c0*/  @!P1 IMAD.WIDE R2, R7, 0x4, R2 ;  /* 0x0000000407029825 */ /* 0x001fc800078e0202 */
[----:B--2---:R-:W-:Y:S02]  /*f3d0*/  IMAD.MOV.U32 R10, RZ, RZ, R0 ;  /* 0x000000ffff0a7224 */ /* 0x004fe400078e0000 */
[----:B------:R-:W-:-:S06]  /*f3e0*/  IMAD.MOV.U32 R0, RZ, RZ, RZ ;  /* 0x000000ffff007224 */ /* 0x000fcc00078e00ff */
[----:B------:R1:W2:Y:S02]  /*f3f0*/  @!P1 LDG.E R0, desc[UR52][R2.64] ;  /* 0x0000003402009981 */ /* 0x0002a4000c1e1900 */
[----:B-1----:R-:W-:-:S04]  /*f400*/  @!P1 IMAD.WIDE R2, R7, 0x4, R4 ;  /* 0x0000000407029825 */ /* 0x002fc800078e0204 */
[----:B------:R-:W-:-:S06]  /*f410*/  IMAD.MOV.U32 R7, RZ, RZ, RZ ;  /* 0x000000ffff077224 */ /* 0x000fcc00078e00ff */
[----:B------:R-:W2:Y:S01]  /*f420*/  @!P1 LDG.E R7, desc[UR52][R2.64] ;  /* 0x0000003402079981 */ /* 0x000ea2000c1e1900 */
[C---:B------:R-:W-:Y:S02]  /*f430*/  ISETP.NE.AND P1, PT, R9.reuse, RZ, PT ;  /* 0x000000ff0900720c */ /* 0x040fe40003f25270 */
        /* <DEDUP_REMOVED lines=18> */
[----:B------:R-:W-:Y:S04]  /*f560*/  SHFL.IDX PT, R4, R10, RZ, 0x1f ;  /* 0x00001fff0a047589 */ /* 0x000fe800000e0000 */
[----:B------:R-:W0:Y:S02]  /*f570*/  SHFL.UP PT, R2, R5, 0x10, RZ ;  /* 0x0600000005027989 */ /* 0x000e2400000e00ff */
[----:B0-----:R-:W-:-:S05]  /*f580*/  SEL R2, R2, RZ, P5 ;  /* 0x000000ff02027207 */ /* 0x001fca0002800000 */
[----:B------:R-:W-:Y:S02]  /*f590*/  IMAD.IADD R3, R5, 0x1, R2 ;  /* 0x0000000105037824 */ /* 0x000fe400078e0202 */
[----:B------:R-:W0:Y:S01]  /*f5a0*/  LDC R2, c[0x0][0xc38] ;  /* 0x00030e00ff027b82 */ /* 0x000e220000000800 */
[----:B------:R-:W-:Y:S02]  /*f5b0*/  IMAD.MOV.U32 R5, RZ, RZ, RZ ;  /* 0x000000ffff057224 */ /* 0x000fe400078e00ff */
[----:B------:R-:W0:Y:S02]  /*f5c0*/  SHFL.IDX PT, R9, R3, 0x1f, 0x1f ;  /* 0x03e01f0003097f89 */ /* 0x000e2400000e0000 */
[----:B0-----:R-:W-:-:S04]  /*f5d0*/  IMAD R9, R9, R2, RZ ;  /* 0x0000000209097224 */ /* 0x001fc800078e02ff */
[----:B------:R-:W-:-:S05]  /*f5e0*/  IMAD.IADD R6, R6, 0x1, R9 ;  /* 0x0000000106067824 */ /* 0x000fca00078e0209 */
[----:B------:R-:W-:-:S13]  /*f5f0*/  ISETP.GT.AND P6, PT, R6, R4, PT ;  /* 0x000000040600720c */ /* 0x000fda0003fc4270 */
[----:B------:R-:W-:Y:S05]  /*f600*/  @P6 BRA `(.L_x_9126) ;  /* 0x0000000000986947 */ /* 0x000fea0003800000 */
.L_x_9128:
        /* <DEDUP_REMOVED lines=38> */
.L_x_9126:
        /* <DEDUP_REMOVED lines=10> */
[----:B0-----:R-:W-:Y:S01]  /*f910*/  IABS R8, R0 ;  /* 0x0000000000087213 */ /* 0x001fe20000000000 */
[----:B-1----:R-:W-:Y:S06]  /*f920*/  @!P0 BRA `(.L_x_9129) ;  /* 0x00000000000c8947 */ /* 0x002fec0003800000 */
[----:B------:R-:W-:-:S06]  /*f930*/  UIADD3 UR5, UR4, -0x1, URZ ;  /* 0xffffffff04057890 */ /* 0x000fcc000fffe03f */
[----:B------:R-:W-:-:S05]  /*f940*/  IMAD.U32 R10, RZ, RZ, UR5 ;  /* 0x00000005ff0a7e24 */ /* 0x000fca000f8e00ff */
[----:B------:R0:W1:Y:S02]  /*f950*/  SHFL.IDX PT, R5, R3, R10, 0x1f ;  /* 0x00001f0a03057589 */ /* 0x00006400000e0000 */
.L_x_9129:
[----:B------:R-:W3:Y:S01]  /*f960*/  I2F.RP R9, R8 ;  /* 0x0000000800097306 */ /* 0x000ee20000209400 */
[----:B-1----:R-:W-:Y:S01]  /*f970*/  IMAD R6, R5, R2, R6 ;  /* 0x0000000205067224 */ /* 0x002fe200078e0206 */
[----:B------:R-:W-:Y:S01]  /*f980*/  UIADD3 UR43, UR4, UR43, URZ ;  /* 0x0000002b042b7290 */ /* 0x000fe2000fffe03f */
[----:B------:R-:W-:-:S03]  /*f990*/  IMAD.MOV.U32 R2, RZ, RZ, RZ ;  /* 0x000000ffff027224 */ /* 0x000fc600078e00ff */
[----:B------:R1:W-:Y:S02]  /*f9a0*/  STL [R1], R6 ;  /* 0x0000000601007387 */ /* 0x0003e40000100800 */
[----:B---3--:R-:W0:Y:S02]  /*f9b0*/  MUFU.RCP R9, R9 ;  /* 0x0000000900097308 */ /* 0x008e240000001000 */
[----:B0-----:R-:W-:-:S06]  /*f9c0*/  VIADD R3, R9, 0xffffffe ;  /* 0x0ffffffe09037836 */ /* 0x001fcc0000000000 */
[----:B------:R-:W0:Y:S02]  /*f9d0*/  F2I.FTZ.U32.TRUNC.NTZ R3, R3 ;  /* 0x0000000300037305 */ /* 0x000e24000021f000 */
[----:B0-----:R-:W-:-:S04]  /*f9e0*/  IMAD.MOV R5, RZ, RZ, -R3 ;  /* 0x000000ffff057224 */ /* 0x001fc800078e0a03 */
[----:B------:R-:W-:-:S04]  /*f9f0*/  IMAD R5, R5, R8, RZ ;  /* 0x0000000805057224 */ /* 0x000fc800078e02ff */
[----:B------:R-:W-:-:S04]  /*fa00*/  IMAD.HI.U32 R2, R3, R5, R2 ;  /* 0x0000000503027227 */ /* 0x000fc800078e0002 */
[----:B------:R-:W-:Y:S01]  /*fa10*/  IMAD.IADD R5, R4, 0x1, -R6 ;  /* 0x0000000104057824 */ /* 0x000fe200078e0a06 */
[----:B------:R-:W-:-:S04]  /*fa20*/  IABS R4, R0 ;  /* 0x0000000000047213 */ /* 0x000fc80000000000 */
[----:B------:R-:W-:Y:S01]  /*fa30*/  IABS R3, R5 ;  /* 0x0000000500037213 */ /* 0x000fe20000000000 */
[----:B------:R-:W-:-:S04]  /*fa40*/  IMAD.MOV R4, RZ, RZ, -R4 ;  /* 0x000000ffff047224 */ /* 0x000fc800078e0a04 */
[----:B-1----:R-:W-:-:S04]  /*fa50*/  IMAD.HI.U32 R6, R2, R3, RZ ;  /* 0x0000000302067227 */ /* 0x002fc800078e00ff */
[----:B------:R-:W-:Y:S01]  /*fa60*/  IMAD R3, R6, R4, R3 ;  /* 0x0000000406037224 */ /* 0x000fe200078e0203 */
[----:B--2---:R-:W-:Y:S01]  /*fa70*/  IABS R4, R7 ;  /* 0x0000000700047213 */ /* 0x004fe20000000000 */
[----:B------:R-:W-:-:S03]  /*fa80*/  IMAD.MOV.U32 R2, RZ, RZ, RZ ;  /* 0x000000ffff027224 */ /* 0x000fc600078e00ff */
[----:B------:R-:W-:-:S13]  /*fa90*/  ISETP.GT.U32.AND P1, PT, R8, R3, PT ;  /* 0x000000030800720c */ /* 0x000fda0003f24070 */
[----:B------:R-:W-:Y:S02]  /*faa0*/  @!P1 IMAD.IADD R3, R3, 0x1, -R8 ;  /* 0x0000000103039824 */ /* 0x000fe400078e0a08 */
[----:B------:R-:W-:Y:S01]  /*fab0*/  @!P1 VIADD R6, R6, 0x1 ;  /* 0x0000000106069836 */ /* 0x000fe20000000000 */
[----:B------:R-:W-:Y:S02]  /*fac0*/  ISETP.NE.AND P1, PT, R0, RZ, PT ;  /* 0x000000ff0000720c */ /* 0x000fe40003f25270 */
[----:B------:R-:W-:Y:S02]  /*fad0*/  ISETP.GE.U32.AND P0, PT, R3, R8, PT ;  /* 0x000000080300720c */ /* 0x000fe40003f06070 */
[----:B------:R-:W0:Y:S11]  /*fae0*/  I2F.RP R8, R4 ;  /* 0x0000000400087306 */ /* 0x000e360000209400 */
[----:B------:R-:W-:Y:S01]  /*faf0*/  @P0 VIADD R6, R6, 0x1 ;  /* 0x0000000106060836 */ /* 0x000fe20000000000 */
[----:B0-----:R-:W0:Y:S02]  /*fb00*/  MUFU.RCP R8, R8 ;  /* 0x0000000800087308 */ /* 0x001e240000001000 */
[----:B0-----:R-:W-:Y:S01]  /*fb10*/  VIADD R9, R8, 0xffffffe ;  /* 0x0ffffffe08097836 */ /* 0x001fe20000000000 */
[----:B------:R-:W-:-:S05]  /*fb20*/  IABS R8, R7 ;  /* 0x0000000700087213 */ /* 0x000fca0000000000 */
[----:B------:R-:W0:Y:S01]  /*fb30*/  F2I.FTZ.U32.TRUNC.NTZ R3, R9 ;  /* 0x0000000900037305 */ /* 0x000e22000021f000 */
[----:B------:R-:W-:Y:S02]  /*fb40*/  IMAD.MOV R8, RZ, RZ, -R8 ;  /* 0x000000ffff087224 */ /* 0x000fe400078e0a08 */
[----:B0-----:R-:W-:-:S04]  /*fb50*/  IMAD.MOV R11, RZ, RZ, -R3 ;  /* 0x000000ffff0b7224 */ /* 0x001fc800078e0a03 */
[----:B------:R-:W-:-:S04]  /*fb60*/  IMAD R11, R11, R4, RZ ;  /* 0x000000040b0b7224 */ /* 0x000fc800078e02ff */
[----:B------:R-:W-:Y:S01]  /*fb70*/  IMAD.HI.U32 R2, R3, R11, R2 ;  /* 0x0000000b03027227 */ /* 0x000fe200078e0002 */
[----:B------:R-:W-:-:S04]  /*fb80*/  LOP3.LUT R3, R5, R0, RZ, 0x3c, !PT ;  /* 0x0000000005037212 */ /* 0x000fc800078e3cff */
[----:B------:R-:W-:-:S13]  /*fb90*/  ISETP.GE.AND P2, PT, R3, RZ, PT ;  /* 0x000000ff0300720c */ /* 0x000fda0003f46270 */
        /* <DEDUP_REMOVED lines=16> */
[----:B------:R-:W-:-:S04]  /*fca0*/  IMAD.MOV R3, RZ, RZ, -R2 ;  /* 0x000000ffff037224 */ /* 0x000fc800078e0a02 */
[C---:B------:R-:W-:Y:S02]  /*fcb0*/  IMAD R6, R7.reuse, R3, R6 ;  /* 0x0000000307067224 */ /* 0x040fe400078e0206 */
[----:B------:R-:W-:Y:S02]  /*fcc0*/  IMAD R7, R7, 0x1000000, R2 ;  /* 0x0100000007077824 */ /* 0x000fe400078e0202 */
[----:B------:R-:W-:Y:S02]  /*fcd0*/  IMAD.IADD R2, R5, 0x1, -R0 ;  /* 0x0000000105027824 */ /* 0x000fe400078e0a00 */
[----:B------:R-:W-:-:S05]  /*fce0*/  IMAD R0, R6, 0x10000, R7 ;  /* 0x0001000006007824 */ /* 0x000fca00078e0207 */
[----:B------:R1:W-:Y:S04]  /*fcf0*/  STL [R1+0x8], R0 ;  /* 0x0000080001007387 */ /* 0x0003e80000100800 */
[----:B------:R1:W-:Y:S01]  /*fd00*/  STL [R1+0x4], R2 ;  /* 0x0000040201007387 */ /* 0x0003e20000100800 */
[----:B------:R-:W-:Y:S05]  /*fd10*/  BRA `(.L_x_9130) ;  /* 0x0000000000107947 */ /* 0x000fea0003800000 */
.L_x_9127:
[----:B------:R0:W-:Y:S01]  /*fd20*/  STL [R1], R4 ;  /* 0x0000000401007387 */ /* 0x0001e20000100800 */
[----:B------:R-:W-:-:S03]  /*fd30*/  ULDC UR43, c[0x0][0xc3c] ;  /* 0x00030f00002b7ab9 */ /* 0x000fc60000000800 */
[----:B------:R0:W-:Y:S04]  /*fd40*/  STL [R1+0x4], RZ ;  /* 0x000004ff01007387 */ /* 0x0001e80000100800 */
[----:B------:R0:W-:Y:S02]  /*fd50*/  STL [R1+0x8], RZ ;  /* 0x000008ff01007387 */ /* 0x0001e40000100800 */
.L_x_9130:
[----:B------:R-:W2:Y:S04]  /*fd60*/  LDL R3, [R1+0x4] ;  /* 0x0000040001037983 */ /* 0x000ea80000100800 */
[----:B-1----:R-:W3:Y:S04]  /*fd70*/  LDL R2, [R1+0x8] ;  /* 0x0000080001027983 */ /* 0x002ee80000100800 */
[----:B0-----:R-:W4:Y:S01]  /*fd80*/  LDL R4, [R1] ;  /* 0x0000000001047983 */ /* 0x001f220000100800 */
        /* <DEDUP_REMOVED lines=13> */
.L_x_9125:
[----:B------:R-:W-:Y:S02]  /*fe60*/  ULDC UR4, c[0x0][0xc3c] ;  /* 0x00030f0000047ab9 */ /* 0x000fe40000000800 */
[----:B------:R-:W-:-:S06]  /*fe70*/  UISETP.GE.AND UP0, UPT, UR43, UR4, UPT ;  /* 0x000000042b00728c */ /* 0x000fcc000bf06270 */
[----:B------:R-:W-:-:S13]  /*fe80*/  PLOP3.LUT P0, PT, PT, PT, UP0, 0x80, 0x0 ;  /* 0x000000000000781c */ /* 0x000fda0003f0f008 */
[----:B------:R-:W-:Y:S05]  /*fe90*/  @!P0 BRA `(.L_x_9131) ;  /* 0xffffffb800608947 */ /* 0x000fea000383ffff */
.L_x_9059:
[----:B------:R-:W3:Y:S01]  /*fea0*/  LDL.LU R0, [R1+0x14] ;  /* 0x0000140001007983 */ /* 0x000ee20000300800 */
[----:B------:R-:W-:Y:S01]  /*feb0*/  BSSY B0, `(.L_x_9132) ;  /* 0x000000b000007945 */ /* 0x000fe20003800000 */
[----:B012---:R-:W0:Y:S01]  /*fec0*/  S2R R5, SR_CgaCtaId ;  /* 0x0000000000057919 */ /* 0x007e220000008800 */
[----:B---3--:R-:W-:-:S05]  /*fed0*/  VIADD R0, R0, 0x1 ;  /* 0x0000000100007836 */ /* 0x008fca0000000000 */
[----:B------:R-:W-:-:S04]  /*fee0*/  LEA.HI R2, R0, R0, RZ, 0x1 ;  /* 0x0000000000027211 */ /* 0x000fc800078f08ff */
[----:B------:R-:W-:Y:S02]  /*fef0*/  LOP3.LUT R3, R2, 0xfffffffe, RZ, 0xc0, !PT ;  /* 0xfffffffe02037812 */ /* 0x000fe400078ec0ff */
[----:B------:R-:W-:-:S03]  /*ff00*/  MOV R2, 0x400 ;  /* 0x0000040000027802 */ /* 0x000fc60000000f00 */
[----:B------:R-:W-:Y:S01]  /*ff10*/  IMAD.IADD R0, R0, 0x1, -R3 ;  /* 0x0000000100007824 */ /* 0x000fe200078e0a03 */
[----:B0-----:R-:W-:-:S04]  /*ff20*/  LEA R7, R5, R2, 0x18 ;  /* 0x0000000205077211 */ /* 0x001fc800078ec0ff */
[----:B------:R-:W-:-:S04]  /*ff30*/  SHF.L.U32 R0, R0, 0x1f, RZ ;  /* 0x0000001f00007819 */ /* 0x000fc800000006ff */
[----:B------:R-:W0:Y:S02]  /*ff40*/  SYNCS.PHASECHK.TRANS64.TRYWAIT P0, [R7+URZ+0x19c20], R0 ;  /* 0x019c2000070075a7 */ /* 0x000e24000800017f */
[----:B0-----:R-:W-:Y:S05]  /*ff50*/  @!P0 BRA `(.L_x_9133) ;  /* 0x0000000c00308947 */ /* 0x001fea0003800000 */
.L_x_9170:
[----:B------:R-:W-:Y:S05]  /*ff60*/  BSYNC B0 ;  /* 0x0000000000007941 */ /* 0x000fea0003800000 */
.L_x_9132:
[----:B------:R-:W-:-:S03]  /*ff70*/  UMOV UR4, 0xffffffff ;  /* 0xffffffff00047882 */ /* 0x000fc60000000000 */
[----:B------:R-:W-:Y:S05]  /*ff80*/  BRA.DIV UR4, `(.L_x_9134) ;  /* 0x0000000e04387947 */ /* 0x000fea000b800000 */
[----:B0-----:R-:W0:Y:S02]  /*ff90*/  S2R R0, SR_TID.X ;  /* 0x0000000000007919 */ /* 0x001e240000002100 */
[----:B0-----:R-:W-:-:S04]  /*ffa0*/  SHF.R.U32.HI R0, RZ, 0x5, R0 ;  /* 0x00000005ff007819 */ /* 0x001fc80000011600 */
[----:B------:R-:W-:-:S05]  /*ffb0*/  LOP3.LUT R0, R0, 0x3, RZ, 0xc0, !PT ;  /* 0x0000000300007812 */ /* 0x000fca00078ec0ff */
[----:B------:R0:W1:Y:S02]  /*ffc0*/  SHFL.IDX PT, R14, R0, RZ, 0x1f ;  /* 0x00001fff000e7589 */ /* 0x00006400000e0000 */
.L_x_9173:
[----:B-1----:R-:W-:Y:S01]  /*ffd0*/  ISETP.NE.AND P0, PT, R14, RZ, PT ;  /* 0x000000ff0e00720c */ /* 0x002fe20003f05270 */
[----:B------:R-:W-:-:S12]  /*ffe0*/  BSSY B0, `(.L_x_9135) ;  /* 0x000002b000007945 */ /* 0x000fd80003800000 */
[----:B------:R-:W-:Y:S05]  /*fff0*/  @P0 BRA `(.L_x_9136) ;  /* 0x0000000000a40947 */ /* 0x000fea0003800000 */
[----:B------:R-:W-:-:S03]  /*10000*/  UMOV UR4, 0xffffffff ;  /* 0xffffffff00047882 */ /* 0x000fc60000000000 */
[----:B------:R-:W-:Y:S05]  /*10010*/  BRA.DIV UR4, `(.L_x_9137) ;  /* 0x0000000e04487947 */ /* 0x000fea000b800000 */
[----:B------:R-:W-:-:S13]  /*10020*/  ELECT P6, URZ, PT ;  /* 0x00000000003f782f */ /* 0x000fda00038c0000 */
.L_x_9176:
[----:B------:R-:W-:Y:S05]  /*10030*/  @!P6 BRA `(.L_x_9136) ;  /* 0x000000000094e947 */ /* 0x000fea0003800000 */
[----:B------:R-:W-:-:S06]  /*10040*/  ULOP3.LUT UR4, UR40, 0x2, URZ, 0xfc, !UPT ;  /* 0x0000000228047892 */ /* 0x000fcc000f8efc3f */
[----:B0-----:R-:W-:-:S05]  /*10050*/  IMAD.U32 R0, RZ, RZ, UR4 ;  /* 0x00000004ff007e24 */ /* 0x001fca000f8e00ff */
[----:B------:R-:W-:-:S13]  /*10060*/  ISETP.NE.AND P0, PT, R0, 0x3, PT ;  /* 0x000000030000780c */ /* 0x000fda0003f05270 */
[----:B------:R-:W-:Y:S05]  /*10070*/  @!P0 BRA `(.L_x_9138) ;  /* 0x0000000000048947 */ /* 0x000fea0003800000 */
[----:B------:R-:W-:Y:S01]  /*10080*/  BPT.TRAP 0x1 ;  /* 0x000000040000795c */ /* 0x000fe20000300000 */
.L_x_9138:
        /* <DEDUP_REMOVED lines=12> */
.L_x_9177:
[----:B------:R-:W1:Y:S02]  /*10150*/  SYNCS.PHASECHK.TRANS64.TRYWAIT P1, [R3+URZ], R0 ;  /* 0x00000000030075a7 */ /* 0x000e64000802017f */
[----:B-1----:R-:W-:Y:S05]  /*10160*/  @!P1 BRA `(.L_x_9140) ;  /* 0x0000000c00289947 */ /* 0x002fea0003800000 */
.L_x_9178:
[----:B------:R-:W-:Y:S05]  /*10170*/  @!P0 BRA `(.L_x_9141) ;  /* 0x0000000000048947 */ /* 0x000fea0003800000 */
[----:B------:R-:W-:Y:S01]  /*10180*/  BPT.TRAP 0x1 ;  /* 0x000000040000795c */ /* 0x000fe20000300000 */
.L_x_9141:
[----:B-1----:R-:W-:-:S04]  /*10190*/  IMAD R3, R18, 0x8, R7 ;  /* 0x0000000812037824 */ /* 0x002fc800078e0207 */
[----:B------:R-:W1:Y:S02]  /*101a0*/  SYNCS.PHASECHK.TRANS64.TRYWAIT P1, [R3+URZ+0x19c60], R4 ;  /* 0x019c6004030075a7 */ /* 0x000e64000802017f */
[----:B-1----:R-:W-:Y:S05]  /*101b0*/  @!P1 BRA `(.L_x_9142) ;  /* 0x0000000c00289947 */ /* 0x002fea0003800000 */
.L_x_9179:
[----:B------:R-:W-:Y:S05]  /*101c0*/  @!P0 BRA `(.L_x_9143) ;  /* 0x0000000000048947 */ /* 0x000fea0003800000 */
[----:B------:R-:W-:Y:S01]  /*101d0*/  BPT.TRAP 0x1 ;  /* 0x000000040000795c */ /* 0x000fe20000300000 */
.L_x_9143:
[----:B0-----:R-:W-:-:S04]  /*101e0*/  IMAD R5, R6, 0x8, R7 ;  /* 0x0000000806057824 */ /* 0x001fc800078e0207 */
[----:B------:R-:W0:Y:S02]  /*101f0*/  SYNCS.PHASECHK.TRANS64.TRYWAIT P1, [R5+URZ+0x19c60], R0 ;  /* 0x019c6000050075a7 */ /* 0x000e24000802017f */
[----:B0-----:R-:W-:Y:S05]  /*10200*/  @!P1 BRA `(.L_x_9144) ;  /* 0x0000000c00289947 */ /* 0x001fea0003800000 */
.L_x_9180:
[----:B------:R-:W-:Y:S05]  /*10210*/  @!P0 BRA `(.L_x_9145) ;  /* 0x0000000000048947 */ /* 0x000fea0003800000 */
[----:B------:R-:W-:Y:S01]  /*10220*/  BPT.TRAP 0x1 ;  /* 0x000000040000795c */ /* 0x000fe20000300000 */
.L_x_9145:
[----:B------:R-:W2:Y:S02]  /*10230*/  SYNCS.PHASECHK.TRANS64.TRYWAIT P0, [R3+URZ+0x19c80], R4 ;  /* 0x019c8004030075a7 */ /* 0x000ea4000800017f */
[----:B--2---:R-:W-:Y:S05]  /*10240*/  @!P0 BRA `(.L_x_9146) ;  /* 0x0000000c002c8947 */ /* 0x004fea0003800000 */
.L_x_9147:
[----:B---3--:R3:W4:Y:S02]  /*10250*/  SYNCS.PHASECHK.TRANS64.TRYWAIT P0, [R5+URZ+0x19c80], R0 ;  /* 0x019c8000050075a7 */ /* 0x008724000800017f */
[----:B----4-:R-:W-:Y:S05]  /*10260*/  @!P0 NANOSLEEP.SYNCS 0x989680 ;  /* 0x009896800000895d */ /* 0x010fea0003900000 */
[----:B------:R-:W4:Y:S02]  /*10270*/  @!P0 SYNCS.PHASECHK.TRANS64 P0, [R5+URZ+0x19c80], R0 ;  /* 0x019c8000050085a7 */ /* 0x000f24000800007f */
[----:B----4-:R-:W-:Y:S05]  /*10280*/  @!P0 BRA `(.L_x_9147) ;  /* 0xfffffffc00f08947 */ /* 0x010fea000383ffff */
.L_x_9136:
[----:B------:R-:W-:Y:S05]  /*10290*/  BSYNC B0 ;  /* 0x0000000000007941 */ /* 0x000fea0003800000 */
.L_x_9135:
[----:B------:R-:W-:Y:S05]  /*102a0*/  EXIT ;  /* 0x000000000000794d */ /* 0x000fea0003800000 */
.L_x_9016:
[----:B0-----:R0:W1:Y:S02]  /*102b0*/  SYNCS.PHASECHK.TRANS64.TRYWAIT P1, [R2+URZ+0x19c00], R11 ;  /* 0x019c000b020075a7 */ /* 0x001064000802017f */
[----:B-1----:R-:W-:Y:S05]  /*102c0*/  @!P1 NANOSLEEP.SYNCS 0x989680 ;  /* 0x009896800000995d */ /* 0x002fea0003900000 */
[----:B------:R-:W1:Y:S02]  /*102d0*/  @!P1 SYNCS.PHASECHK.TRANS64 P1, [R2+URZ+0x19c00], R11 ;  /* 0x019c000b020095a7 */ /* 0x000e64000802007f */
[----:B-1----:R-:W-:Y:S05]  /*102e0*/  @!P1 BRA `(.L_x_9016) ;  /* 0xfffffffc00f09947 */ /* 0x002fea000383ffff */
[----:B------:R-:W-:Y:S05]  /*102f0*/  BRA `(.L_x_9148) ;  /* 0xffffff1800a87947 */ /* 0x000fea000383ffff */
.L_x_9020:
[----:B--2---:R2:W3:Y:S02]  /*10300*/  SYNCS.PHASECHK.TRANS64.TRYWAIT P1, [R4+URZ+0x19c30], R5 ;  /* 0x019c3005040075a7 */ /* 0x0044e4000802017f */
[----:B---3--:R-:W-:Y:S05]  /*10310*/  @!P1 NANOSLEEP.SYNCS 0x989680 ;  /* 0x009896800000995d */ /* 0x008fea0003900000 */
[----:B------:R-:W3:Y:S02]  /*10320*/  @!P1 SYNCS.PHASECHK.TRANS64 P1, [R4+URZ+0x19c30], R5 ;  /* 0x019c3005040095a7 */ /* 0x000ee4000802007f */
[----:B---3--:R-:W-:Y:S05]  /*10330*/  @!P1 BRA `(.L_x_9020) ;  /* 0xfffffffc00f09947 */ /* 0x008fea000383ffff */
[----:B------:R-:W-:Y:S05]  /*10340*/  BRA `(.L_x_9019) ;  /* 0xffffff1800d07947 */ /* 0x000fea000383ffff */
.L_x_9025:
[----:B-1----:R1:W2:Y:S02]  /*10350*/  SYNCS.PHASECHK.TRANS64.TRYWAIT P1, [R8+URZ+0x19c30], R9 ;  /* 0x019c3009080075a7 */ /* 0x0022a4000802017f */
[----:B--2---:R-:W-:Y:S05]  /*10360*/  @!P1 NANOSLEEP.SYNCS 0x989680 ;  /* 0x009896800000995d */ /* 0x004fea0003900000 */
[----:B------:R-:W2:Y:S02]  /*10370*/  @!P1 SYNCS.PHASECHK.TRANS64 P1, [R8+URZ+0x19c30], R9 ;  /* 0x019c3009080095a7 */ /* 0x000ea4000802007f */
[----:B--2---:R-:W-:Y:S05]  /*10380*/  @!P1 BRA `(.L_x_9025) ;  /* 0xfffffffc00f09947 */ /* 0x004fea000383ffff */
[----:B------:R-:W-:Y:S05]  /*10390*/  BRA `(.L_x_9024) ;  /* 0xffffff44001c7947 */ /* 0x000fea000383ffff */
.L_x_9029:
[----:B-1----:R-:W-:-:S04]  /*103a0*/  IMAD.U32 R10, RZ, RZ, UR11 ;  /* 0x0000000bff0a7e24 */ /* 0x002fc8000f8e00ff */
[----:B------:R1:W2:Y:S03]  /*103b0*/  SYNCS.PHASECHK.TRANS64.TRYWAIT P1, [R10+URZ+0x19c50], R9 ;  /* 0x019c50090a0075a7 */ /* 0x0002a6000802017f */
[----:B--2---:R-:W-:Y:S05]  /*103c0*/  @!P1 NANOSLEEP.SYNCS 0x989680 ;  /* 0x009896800000995d */ /* 0x004fea0003900000 */
[----:B------:R-:W2:Y:S02]  /*103d0*/  @!P1 SYNCS.PHASECHK.TRANS64 P1, [R10+URZ+0x19c50], R9 ;  /* 0x019c50090a0095a7 */ /* 0x000ea4000802007f */
[----:B--2---:R-:W-:Y:S05]  /*103e0*/  @!P1 BRA `(.L_x_9029) ;  /* 0xfffffffc00ec9947 */ /* 0x004fea000383ffff */
[----:B------:R-:W-:Y:S05]  /*103f0*/  BRA `(.L_x_9028) ;  /* 0xffffff4400707947 */ /* 0x000fea000383ffff */
.L_x_9035:
[----:B-1----:R1:W2:Y:S02]  /*10400*/  SYNCS.PHASECHK.TRANS64.TRYWAIT P1, [R12+URZ+0x19c50], R7 ;  /* 0x019c50070c0075a7 */ /* 0x0022a4000802017f */
[----:B--2---:R-:W-:Y:S05]  /*10410*/  @!P1 NANOSLEEP.SYNCS 0x989680 ;  /* 0x009896800000995d */ /* 0x004fea0003900000 */
[----:B------:R-:W2:Y:S02]  /*10420*/  @!P1 SYNCS.PHASECHK.TRANS64 P1, [R12+URZ+0x19c50], R7 ;  /* 0x019c50070c0095a7 */ /* 0x000ea4000802007f */
[----:B--2---:R-:W-:Y:S05]  /*10430*/  @!P1 BRA `(.L_x_9035) ;  /* 0xfffffffc00f09947 */ /* 0x004fea000383ffff */
[----:B------:R-:W-:Y:S05]  /*10440*/  BRA `(.L_x_9034) ;  /* 0xffffff6400cc7947 */ /* 0x000fea000383ffff */
.L_x_9075:
[----:B------:R-:W-:Y:S02]  /*10450*/  IMAD.MOV.U32 R13, RZ, RZ, R20 ;  /* 0x000000ffff0d7224 */ /* 0x000fe400078e0014 */
[----:B------:R-:W-:Y:S02]  /*10460*/  IMAD.MOV.U32 R12, RZ, RZ, RZ ;  /* 0x000000ffff0c7224 */ /* 0x000fe400078e00ff */
[----:B------:R-:W-:Y:S02]  /*10470*/  IMAD.MOV.U32 R11, RZ, RZ, 0x1f ;  /* 0x0000001fff0b7424 */ /* 0x000fe400078e00ff */
[----:B------:R-:W-:-:S07]  /*10480*/  IMAD.MOV.U32 R15, RZ, RZ, -0x1 ;  /* 0xffffffffff0f7424 */ /* 0x000fce00078e00ff */
[----:B------:R-:W-:Y:S05]  /*10490*/  WARPSYNC.COLLECTIVE R15, `(.L_x_9149) ;  /* 0x000000000f087348 */ /* 0x000fea0003c00000 */
[----:B------:R0:W1:Y:S02]  /*104a0*/  SHFL.IDX P6, R14, R13, R12, R11 ;  /* 0x0000000c0d0e7389 */ /* 0x00006400000c000b */
[----:B01----:R-:W-:Y:S01]  /*104b0*/  ENDCOLLECTIVE ;  /* 0x000000000000791b */ /* 0x003fe20003800000 */
.L_x_9149:
[----:B------:R-:W-:Y:S05]  /*104c0*/  BRA `(.L_x_9150) ;  /* 0xffffffc000d47947 */ /* 0x000fea000383ffff */
.L_x_9077:
[----:B------:R-:W-:Y:S01]  /*104d0*/  BSSY B0, `(.L_x_9151) ;  /* 0x0000006000007945 */ /* 0x000fe20003800000 */
[----:B------:R-:W-:-:S07]  /*104e0*/  IMAD.MOV.U32 R15, RZ, RZ, -0x1 ;  /* 0xffffffffff0f7424 */ /* 0x000fce00078e00ff */
[----:B0-----:R-:W-:Y:S05]  /*104f0*/  WARPSYNC.COLLECTIVE R15, `(.L_x_9152) ;  /* 0x000000000f0c7348 */ /* 0x001fea0003c00000 */
[----:B------:R-:W-:Y:S02]  /*10500*/  ELECT P6, UR62, PT ;  /* 0x00000000003e782f */ /* 0x000fe400038c0000 */
[----:B------:R-:W-:Y:S01]  /*10510*/  MOV R14, UR62 ;  /* 0x0000003e000e7c02 */ /* 0x000fe20008000f00 */
[----:B0-----:R-:W-:Y:S10]  /*10520*/  ENDCOLLECTIVE ;  /* 0x000000000000791b */ /* 0x001ff40003800000 */
.L_x_9152:
[----:B------:R-:W-:Y:S05]  /*10530*/  BSYNC B0 ;  /* 0x0000000000007941 */ /* 0x000fea0003800000 */
.L_x_9151:
[----:B------:R-:W-:Y:S05]  /*10540*/  BRA `(.L_x_9153) ;  /* 0xffffffc000dc7947 */ /* 0x000fea000383ffff */
.L_x_9079:
[----:B-1----:R1:W2:Y:S02]  /*10550*/  SYNCS.PHASECHK.TRANS64.TRYWAIT P0, [R4+URZ+0x19c80], R3 ;  /* 0x019c8003040075a7 */ /* 0x0022a4000800017f */
[----:B--2---:R-:W-:Y:S05]  /*10560*/  @!P0 NANOSLEEP.SYNCS 0x989680 ;  /* 0x009896800000895d */ /* 0x004fea0003900000 */
[----:B------:R-:W2:Y:S02]  /*10570*/  @!P0 SYNCS.PHASECHK.TRANS64 P0, [R4+URZ+0x19c80], R3 ;  /* 0x019c8003040085a7 */ /* 0x000ea4000800007f */
[----:B--2---:R-:W-:Y:S05]  /*10580*/  @!P0 BRA `(.L_x_9079) ;  /* 0xfffffffc00f08947 */ /* 0x004fea000383ffff */
[----:B------:R-:W-:Y:S05]  /*10590*/  BRA `(.L_x_9154) ;  /* 0xffffffc400387947 */ /* 0x000fea000383ffff */
.L_x_9081:
[----:B--2---:R2:W3:Y:S02]  /*105a0*/  SYNCS.PHASECHK.TRANS64.TRYWAIT P0, [R4+URZ+0x19c40], R3 ;  /* 0x019c4003040075a7 */ /* 0x0044e4000800017f */
[----:B---3--:R-:W-:Y:S05]  /*105b0*/  @!P0 NANOSLEEP.SYNCS 0x989680 ;  /* 0x009896800000895d */ /* 0x008fea0003900000 */
[----:B------:R-:W3:Y:S02]  /*105c0*/  @!P0 SYNCS.PHASECHK.TRANS64 P0, [R4+URZ+0x19c40], R3 ;  /* 0x019c4003040085a7 */ /* 0x000ee4000800007f */
[----:B---3--:R-:W-:Y:S05]  /*105d0*/  @!P0 BRA `(.L_x_9081) ;  /* 0xfffffffc00f08947 */ /* 0x008fea000383ffff */
[----:B------:R-:W-:Y:S05]  /*105e0*/  BRA `(.L_x_9155) ;  /* 0xffffffc400bc7947 */ /* 0x000fea000383ffff */
.L_x_9085:
[----:B------:R-:W2:Y:S01]  /*105f0*/  LDL.LU R11, [R1+0xc] ;  /* 0x00000c00010b7983 */ /* 0x000ea20000300800 */
[----:B------:R-:W-:Y:S01]  /*10600*/  IMAD.MOV.U32 R13, RZ, RZ, R0 ;  /* 0x000000ffff0d7224 */ /* 0x000fe200078e0000 */
[----:B------:R-:W-:Y:S01]  /*10610*/  LOP3.LUT R5, R5, 0x7f, RZ, 0xc0, !PT ;  /* 0x0000007f05057812 */ /* 0x000fe200078ec0ff */
[----:B------:R-:W-:Y:S02]  /*10620*/  IMAD.MOV.U32 R12, RZ, RZ, RZ ;  /* 0x000000ffff0c7224 */ /* 0x000fe400078e00ff */
[----:B------:R-:W-:Y:S01]  /*10630*/  IMAD.MOV.U32 R15, RZ, RZ, -0x1 ;  /* 0xffffffffff0f7424 */ /* 0x000fe200078e00ff */
[----:B------:R-:W-:-:S05]  /*10640*/  SHF.R.U32.HI R5, RZ, 0x1, R5 ;  /* 0x00000001ff057819 */ /* 0x000fca0000011605 */
[----:B------:R-:W-:Y:S02]  /*10650*/  IMAD R5, R21, 0xc0, R5 ;  /* 0x000000c015057824 */ /* 0x000fe400078e0205 */
[----:B--2---:R-:W-:Y:S02]  /*10660*/  IMAD R4, R11, R9, RZ ;  /* 0x000000090b047224 */ /* 0x004fe400078e02ff */
[----:B------:R-:W-:-:S03]  /*10670*/  IMAD.MOV.U32 R11, RZ, RZ, 0x1e1f ;  /* 0x00001e1fff0b7424 */ /* 0x000fc600078e00ff */
[----:B------:R-:W-:-:S13]  /*10680*/  ISETP.GE.AND P4, PT, R5, R4, PT ;  /* 0x000000040500720c */ /* 0x000fda0003f86270 */
[----:B-----5:R-:W-:Y:S05]  /*10690*/  WARPSYNC.COLLECTIVE R15, `(.L_x_9156) ;  /* 0x000000000f087348 */ /* 0x020fea0003c00000 */
[----:B------:R0:W1:Y:S02]  /*106a0*/  SHFL.IDX P6, R14, R13, R12, R11 ;  /* 0x0000000c0d0e7389 */ /* 0x00006400000c000b */
[----:B01---5:R-:W-:Y:S01]  /*106b0*/  ENDCOLLECTIVE ;  /* 0x000000000000791b */ /* 0x023fe20003800000 */
.L_x_9156:
[----:B------:R-:W-:Y:S02]  /*106c0*/  IMAD.MOV.U32 R13, RZ, RZ, R6 ;  /* 0x000000ffff0d7224 */ /* 0x000fe400078e0006 */
[----:B------:R-:W-:-:S07]  /*106d0*/  IMAD.MOV.U32 R2, RZ, RZ, R14 ;  /* 0x000000ffff027224 */ /* 0x000fce00078e000e */
[----:B------:R-:W-:Y:S05]  /*106e0*/  WARPSYNC.COLLECTIVE R15, `(.L_x_9157) ;  /* 0x000000000f087348 */ /* 0x000fea0003c00000 */
[----:B------:R0:W1:Y:S02]  /*106f0*/  SHFL.IDX P6, R14, R13, R12, R11 ;  /* 0x0000000c0d0e7389 */ /* 0x00006400000c000b */
[----:B01----:R-:W-:Y:S01]  /*10700*/  ENDCOLLECTIVE ;  /* 0x000000000000791b */ /* 0x003fe20003800000 */
.L_x_9157:
[----:B------:R-:W-:Y:S02]  /*10710*/  IMAD.MOV.U32 R13, RZ, RZ, R0 ;  /* 0x000000ffff0d7224 */ /* 0x000fe400078e0000 */
[----:B------:R-:W-:Y:S02]  /*10720*/  IMAD.MOV.U32 R12, RZ, RZ, 0x1 ;  /* 0x00000001ff0c7424 */ /* 0x000fe400078e00ff */
[----:B------:R-:W-:-:S07]  /*10730*/  IMAD.MOV.U32 R3, RZ, RZ, R14 ;  /* 0x000000ffff037224 */ /* 0x000fce00078e000e */
[----:B------:R-:W-:Y:S05]  /*10740*/  WARPSYNC.COLLECTIVE R15, `(.L_x_9158) ;  /* 0x000000000f087348 */ /* 0x000fea0003c00000 */
[----:B------:R0:W1:Y:S02]  /*10750*/  SHFL.IDX P6, R14, R13, R12, R11 ;  /* 0x0000000c0d0e7389 */ /* 0x00006400000c000b */
[----:B01----:R-:W-:Y:S01]  /*10760*/  ENDCOLLECTIVE ;  /* 0x000000000000791b */ /* 0x003fe20003800000 */
.L_x_9158:
        /* <DEDUP_REMOVED lines=10> */
.L_x_9159:
[----:B------:R-:W-:Y:S01]  /*10810*/  @!PT LDS RZ, [RZ] ;  /* 0x00000000fffff984 */ /* 0x000fe20000000800 */
[----:B------:R-:W-:Y:S01]  /*10820*/  @!PT LDS RZ, [RZ] ;  /* 0x00000000fffff984 */ /* 0x000fe20000000800 */
[----:B------:R-:W-:Y:S01]  /*10830*/  @!PT LDS RZ, [RZ] ;  /* 0x00000000fffff984 */ /* 0x000fe20000000800 */
[----:B------:R0:W-:Y:S04]  /*10840*/  @!P4 LDGSTS.E.BYPASS.LTC128B.128 [R10+0xf000], desc[UR52][R2.64], !P2 ;  /* 0x0f000000020acfae */ /* 0x0001e8000d101d74 */
[----:B------:R0:W-:Y:S04]  /*10850*/  @!P4 LDGSTS.E.BYPASS.LTC128B.128 [R10+0x10800], desc[UR52][R2.64+0x20], !P1 ;  /* 0x10800020020acfae */ /* 0x0001e8000c901d74 */
[----:B------:R0:W-:Y:S01]  /*10860*/  @!P4 LDGSTS.E.BYPASS.LTC128B.128 [R10+0x12000], desc[UR52][R2.64+0x40], !P0 ;  /* 0x12000040020acfae */ /* 0x0001e2000c101d74 */
[----:B------:R-:W-:Y:S02]  /*10870*/  IMAD.MOV.U32 R13, RZ, RZ, R7 ;  /* 0x000000ffff0d7224 */ /* 0x000fe400078e0007 */
[----:B------:R-:W-:-:S02]  /*10880*/  IMAD.MOV.U32 R12, RZ, RZ, RZ ;  /* 0x000000ffff0c7224 */ /* 0x000fc400078e00ff */
[----:B------:R-:W-:-:S07]  /*10890*/  IMAD.MOV.U32 R6, RZ, RZ, R14 ;  /* 0x000000ffff067224 */ /* 0x000fce00078e000e */
[----:B0-----:R-:W-:Y:S05]  /*108a0*/  WARPSYNC.COLLECTIVE R15, `(.L_x_9160) ;  /* 0x000000000f087348 */ /* 0x001fea0003c00000 */
[----:B------:R1:W2:Y:S02]  /*108b0*/  SHFL.IDX P6, R14, R13, R12, R11 ;  /* 0x0000000c0d0e7389 */ /* 0x0002a400000c000b */
[----:B012---:R-:W-:Y:S01]  /*108c0*/  ENDCOLLECTIVE ;  /* 0x000000000000791b */ /* 0x007fe20003800000 */
.L_x_9160:
[----:B------:R-:W-:-:S05]  /*108d0*/  VIADD R3, R5, 0x40 ;  /* 0x0000004005037836 */ /* 0x000fca0000000000 */
[----:B------:R-:W-:Y:S01]  /*108e0*/  ISETP.GE.AND P4, PT, R3, R4, PT ;  /* 0x000000040300720c */ /* 0x000fe20003f86270 */
[----:B------:R-:W-:-:S12]  /*108f0*/  IMAD.MOV.U32 R13, RZ, RZ, R8 ;  /* 0x000000ffff0d7224 */ /* 0x000fd800078e0008 */
[----:B------:R-:W-:Y:S01]  /*10900*/  @!P4 IADD3 R2, P3, R20, R6, RZ ;  /* 0x000000061402c210 */ /* 0x000fe20007f7e0ff */
[----:B------:R-:W-:-:S12]  /*10910*/  IMAD.MOV.U32 R7, RZ, RZ, R14 ;  /* 0x000000ffff077224 */ /* 0x000fd800078e000e */
[----:B------:R-:W-:Y:S05]  /*10920*/  WARPSYNC.COLLECTIVE R15, `(.L_x_9161) ;  /* 0x000000000f087348 */ /* 0x000fea0003c00000 */
[----:B------:R0:W1:Y:S02]  /*10930*/  SHFL.IDX P6, R14, R13, R12, R11 ;  /* 0x0000000c0d0e7389 */ /* 0x00006400000c000b */
[----:B01----:R-:W-:Y:S01]  /*10940*/  ENDCOLLECTIVE ;  /* 0x000000000000791b */ /* 0x003fe20003800000 */
.L_x_9161:
[----:B------:R-:W-:-:S04]  /*10950*/  @!P4 IMAD.X R0, RZ, RZ, R0, P3 ;  /* 0x000000ffff00c224 */ /* 0x000fc800018e0600 */
[----:B------:R-:W-:-:S05]  /*10960*/  @!P4 IMAD.MOV.U32 R3, RZ, RZ, R0 ;  /* 0x000000ffff03c224 */ /* 0x000fca00078e0000 */
[----:B------:R-:W-:Y:S01]  /*10970*/  @!PT LDS RZ, [RZ] ;  /* 0x00000000fffff984 */ /* 0x000fe20000000800 */
[----:B------:R-:W-:Y:S01]  /*10980*/  @!PT LDS RZ, [RZ] ;  /* 0x00000000fffff984 */ /* 0x000fe20000000800 */
[----:B------:R-:W-:Y:S01]  /*10990*/  @!PT LDS RZ, [RZ] ;  /* 0x00000000fffff984 */ /* 0x000fe20000000800 */
[----:B------:R-:W-:Y:S04]  /*109a0*/  @!P4 LDGSTS.E.BYPASS.LTC128B.128 [R10+0xf800], desc[UR52][R2.64], !P2 ;  /* 0x0f800000020acfae */ /* 0x000fe8000d101d74 */
[----:B------:R-:W-:Y:S04]  /*109b0*/  @!P4 LDGSTS.E.BYPASS.LTC128B.128 [R10+0x11000], desc[UR52][R2.64+0x20], !P1 ;  /* 0x11000020020acfae */ /* 0x000fe8000c901d74 */
[----:B------:R0:W-:Y:S02]  /*109c0*/  @!P4 LDGSTS.E.BYPASS.LTC128B.128 [R10+0x12800], desc[UR52][R2.64+0x40], !P0 ;  /* 0x12800040020acfae */ /* 0x0001e4000c101d74 */
[----:B0-----:R-:W-:Y:S01]  /*109d0*/  IMAD.MOV.U32 R2, RZ, RZ, R14 ;  /* 0x000000ffff027224 */ /* 0x001fe200078e000e */
[----:B------:R-:W-:Y:S06]  /*109e0*/  BRA `(.L_x_9162) ;  /* 0xffffffcc00807947 */ /* 0x000fec000383ffff */
.L_x_9090:
[----:B-1----:R1:W2:Y:S02]  /*109f0*/  SYNCS.PHASECHK.TRANS64.TRYWAIT P0, [R16+URZ+0x19c20], R3 ;  /* 0x019c2003100075a7 */ /* 0x0022a4000800017f */
[----:B--2---:R-:W-:Y:S05]  /*10a00*/  @!P0 NANOSLEEP.SYNCS 0x989680 ;  /* 0x009896800000895d */ /* 0x004fea0003900000 */
[----:B------:R-:W2:Y:S02]  /*10a10*/  @!P0 SYNCS.PHASECHK.TRANS64 P0, [R16+URZ+0x19c20], R3 ;  /* 0x019c2003100085a7 */ /* 0x000ea4000800007f */
[----:B--2---:R-:W-:Y:S05]  /*10a20*/  @!P0 BRA `(.L_x_9090) ;  /* 0xfffffffc00f08947 */ /* 0x004fea000383ffff */
[----:B------:R-:W-:Y:S05]  /*10a30*/  BRA `(.L_x_9163) ;  /* 0xffffffcc00fc7947 */ /* 0x000fea000383ffff */
.L_x_9096:
[----:B0-----:R0:W1:Y:S02]  /*10a40*/  SYNCS.PHASECHK.TRANS64.TRYWAIT P0, [R6+URZ+0x19c80], R4 ;  /* 0x019c8004060075a7 */ /* 0x001064000800017f */
[----:B-1----:R-:W-:Y:S05]  /*10a50*/  @!P0 NANOSLEEP.SYNCS 0x989680 ;  /* 0x009896800000895d */ /* 0x002fea0003900000 */
[----:B------:R-:W1:Y:S02]  /*10a60*/  @!P0 SYNCS.PHASECHK.TRANS64 P0, [R6+URZ+0x19c80], R4 ;  /* 0x019c8004060085a7 */ /* 0x000e64000800007f */
[----:B-1----:R-:W-:Y:S05]  /*10a70*/  @!P0 BRA `(.L_x_9096) ;  /* 0xfffffffc00f08947 */ /* 0x002fea000383ffff */
[----:B------:R-:W-:Y:S05]  /*10a80*/  BRA `(.L_x_9164) ;  /* 0xffffffd000947947 */ /* 0x000fea000383ffff */
.L_x_9103:
[----:B-1----:R1:W2:Y:S02]  /*10a90*/  SYNCS.PHASECHK.TRANS64.TRYWAIT P0, [R6+URZ+0x19c40], R4 ;  /* 0x019c4004060075a7 */ /* 0x0022a4000800017f */
[----:B--2---:R-:W-:Y:S05]  /*10aa0*/  @!P0 NANOSLEEP.SYNCS 0x989680 ;  /* 0x009896800000895d */ /* 0x004fea0003900000 */
[----:B------:R-:W2:Y:S02]  /*10ab0*/  @!P0 SYNCS.PHASECHK.TRANS64 P0, [R6+URZ+0x19c40], R4 ;  /* 0x019c4004060085a7 */ /* 0x000ea4000800007f */
[----:B--2---:R-:W-:Y:S05]  /*10ac0*/  @!P0 BRA `(.L_x_9103) ;  /* 0xfffffffc00f08947 */ /* 0x004fea000383ffff */
[----:B------:R-:W-:Y:S05]  /*10ad0*/  BRA `(.L_x_9165) ;  /* 0xffffffd4008c7947 */ /* 0x000fea000383ffff */
.L_x_9111:
[----:B0-----:R0:W1:Y:S02]  /*10ae0*/  SYNCS.PHASECHK.TRANS64.TRYWAIT P0, [R3+URZ+0x19c70], R4 ;  /* 0x019c7004030075a7 */ /* 0x001064000800017f */
[----:B-1----:R-:W-:Y:S05]  /*10af0*/  @!P0 NANOSLEEP.SYNCS 0x989680 ;  /* 0x009896800000895d */ /* 0x002fea0003900000 */
[----:B------:R-:W1:Y:S02]  /*10b00*/  @!P0 SYNCS.PHASECHK.TRANS64 P0, [R3+URZ+0x19c70], R4 ;  /* 0x019c7004030085a7 */ /* 0x000e64000800007f */
[----:B-1----:R-:W-:Y:S05]  /*10b10*/  @!P0 BRA `(.L_x_9111) ;  /* 0xfffffffc00f08947 */ /* 0x002fea000383ffff */
[----:B------:R-:W-:Y:S05]  /*10b20*/  BRA `(.L_x_9166) ;  /* 0xffffffd800a07947 */ /* 0x000fea000383ffff */
.L_x_9113:
[----:B0-----:R0:W1:Y:S02]  /*10b30*/  SYNCS.PHASECHK.TRANS64.TRYWAIT P0, [R3+URZ+0x19c60], R4 ;  /* 0x019c6004030075a7 */ /* 0x001064000800017f */
[----:B-1----:R-:W-:Y:S05]  /*10b40*/  @!P0 NANOSLEEP.SYNCS 0x989680 ;  /* 0x009896800000895d */ /* 0x002fea0003900000 */
[----:B------:R-:W1:Y:S02]  /*10b50*/  @!P0 SYNCS.PHASECHK.TRANS64 P0, [R3+URZ+0x19c60], R4 ;  /* 0x019c6004030085a7 */ /* 0x000e64000800007f */
[----:B-1----:R-:W-:Y:S05]  /*10b60*/  @!P0 BRA `(.L_x_9113) ;  /* 0xfffffffc00f08947 */ /* 0x002fea000383ffff */
[----:B------:R-:W-:Y:S05]  /*10b70*/  BRA `(.L_x_9167) ;  /* 0xffffffd800a87947 */ /* 0x000fea000383ffff */
.L_x_9120:
[----:B-1----:R1:W2:Y:S02]  /*10b80*/  SYNCS.PHASECHK.TRANS64.TRYWAIT P1, [R0+URZ+0x19c70], R3 ;  /* 0x019c7003000075a7 */ /* 0x0022a4000802017f */
[----:B--2---:R-:W-:Y:S05]  /*10b90*/  @!P1 NANOSLEEP.SYNCS 0x989680 ;  /* 0x009896800000995d */ /* 0x004fea0003900000 */
[----:B------:R-:W2:Y:S02]  /*10ba0*/  @!P1 SYNCS.PHASECHK.TRANS64 P1, [R0+URZ+0x19c70], R3 ;  /* 0x019c7003000095a7 */ /* 0x000ea4000802007f */
[----:B--2---:R-:W-:Y:S05]  /*10bb0*/  @!P1 BRA `(.L_x_9120) ;  /* 0xfffffffc00f09947 */ /* 0x004fea000383ffff */
[----:B------:R-:W-:Y:S05]  /*10bc0*/  BRA `(.L_x_9168) ;  /* 0xffffffe0004c7947 */ /* 0x000fea000383ffff */
.L_x_9122:
[----:B-1----:R1:W2:Y:S02]  /*10bd0*/  SYNCS.PHASECHK.TRANS64.TRYWAIT P1, [R0+URZ+0x19c60], R3 ;  /* 0x019c6003000075a7 */ /* 0x0022a4000802017f */
[----:B--2---:R-:W-:Y:S05]  /*10be0*/  @!P1 NANOSLEEP.SYNCS 0x989680 ;  /* 0x009896800000995d */ /* 0x004fea0003900000 */
[----:B------:R-:W2:Y:S02]  /*10bf0*/  @!P1 SYNCS.PHASECHK.TRANS64 P1, [R0+URZ+0x19c60], R3 ;  /* 0x019c6003000095a7 */ /* 0x000ea4000802007f */
[----:B--2---:R-:W-:Y:S05]  /*10c00*/  @!P1 BRA `(.L_x_9122) ;  /* 0xfffffffc00f09947 */ /* 0x004fea000383ffff */
[----:B------:R-:W-:Y:S05]  /*10c10*/  BRA `(.L_x_9169) ;  /* 0xffffffe000507947 */ /* 0x000fea000383ffff */
.L_x_9133:
[----:B0-----:R0:W1:Y:S02]  /*10c20*/  SYNCS.PHASECHK.TRANS64.TRYWAIT P0, [R7+URZ+0x19c20], R0 ;  /* 0x019c2000070075a7 */ /* 0x001064000800017f */
[----:B-1----:R-:W-:Y:S05]  /*10c30*/  @!P0 NANOSLEEP.SYNCS 0x989680 ;  /* 0x009896800000895d */ /* 0x002fea0003900000 */
[----:B------:R-:W1:Y:S02]  /*10c40*/  @!P0 SYNCS.PHASECHK.TRANS64 P0, [R7+URZ+0x19c20], R0 ;  /* 0x019c2000070085a7 */ /* 0x000e64000800007f */
[----:B-1----:R-:W-:Y:S05]  /*10c50*/  @!P0 BRA `(.L_x_9133) ;  /* 0xfffffffc00f08947 */ /* 0x002fea000383ffff */
[----:B------:R-:W-:Y:S05]  /*10c60*/  BRA `(.L_x_9170) ;  /* 0xfffffff000bc7947 */ /* 0x000fea000383ffff */
.L_x_9134:
        /* <DEDUP_REMOVED lines=11> */
.L_x_9172:
[----:B------:R-:W-:Y:S05]  /*10d20*/  BSYNC B0 ;  /* 0x0000000000007941 */ /* 0x000fea0003800000 */
.L_x_9171:
[----:B------:R-:W-:Y:S05]  /*10d30*/  BRA `(.L_x_9173) ;  /* 0xfffffff000a47947 */ /* 0x000fea000383ffff */
.L_x_9137:
[----:B------:R-:W-:Y:S01]  /*10d40*/  BSSY B1, `(.L_x_9174) ;  /* 0x0000006000017945 */ /* 0x000fe20003800000 */
[----:B------:R-:W-:-:S07]  /*10d50*/  IMAD.MOV.U32 R15, RZ, RZ, -0x1 ;  /* 0xffffffffff0f7424 */ /* 0x000fce00078e00ff */
[----:B0-----:R-:W-:Y:S05]  /*10d60*/  WARPSYNC.COLLECTIVE R15, `(.L_x_9175) ;  /* 0x000000000f0c7348 */ /* 0x001fea0003c00000 */
[----:B------:R-:W-:Y:S02]  /*10d70*/  ELECT P6, UR62, PT ;  /* 0x00000000003e782f */ /* 0x000fe400038c0000 */
[----:B------:R-:W-:Y:S01]  /*10d80*/  MOV R14, UR62 ;  /* 0x0000003e000e7c02 */ /* 0x000fe20008000f00 */
[----:B0-----:R-:W-:Y:S10]  /*10d90*/  ENDCOLLECTIVE ;  /* 0x000000000000791b */ /* 0x001ff40003800000 */
.L_x_9175:
[----:B------:R-:W-:Y:S05]  /*10da0*/  BSYNC B1 ;  /* 0x0000000000017941 */ /* 0x000fea0003800000 */
.L_x_9174:
[----:B------:R-:W-:Y:S05]  /*10db0*/  BRA `(.L_x_9176) ;  /* 0xfffffff0009c7947 */ /* 0x000fea000383ffff */
.L_x_9139:
[----:B0-----:R0:W1:Y:S02]  /*10dc0*/  SYNCS.PHASECHK.TRANS64.TRYWAIT P1, [R5+URZ], R4 ;  /* 0x00000004050075a7 */ /* 0x001064000802017f */
[----:B-1----:R-:W-:Y:S05]  /*10dd0*/  @!P1 NANOSLEEP.SYNCS 0x989680 ;  /* 0x009896800000995d */ /* 0x002fea0003900000 */
[----:B------:R-:W1:Y:S02]  /*10de0*/  @!P1 SYNCS.PHASECHK.TRANS64 P1, [R5+URZ], R4 ;  /* 0x00000004050095a7 */ /* 0x000e64000802007f */
[----:B-1----:R-:W-:Y:S05]  /*10df0*/  @!P1 BRA `(.L_x_9139) ;  /* 0xfffffffc00f09947 */ /* 0x002fea000383ffff */
[----:B------:R-:W-:Y:S05]  /*10e00*/  BRA `(.L_x_9177) ;  /* 0xfffffff000d07947 */ /* 0x000fea000383ffff */
.L_x_9140:
[----:B-1----:R1:W2:Y:S02]  /*10e10*/  SYNCS.PHASECHK.TRANS64.TRYWAIT P1, [R3+URZ], R0 ;  /* 0x00000000030075a7 */ /* 0x0022a4000802017f */
[----:B--2---:R-:W-:Y:S05]  /*10e20*/  @!P1 NANOSLEEP.SYNCS 0x989680 ;  /* 0x009896800000995d */ /* 0x004fea0003900000 */
[----:B------:R-:W2:Y:S02]  /*10e30*/  @!P1 SYNCS.PHASECHK.TRANS64 P1, [R3+URZ], R0 ;  /* 0x00000000030095a7 */ /* 0x000ea4000802007f */
[----:B--2---:R-:W-:Y:S05]  /*10e40*/  @!P1 BRA `(.L_x_9140) ;  /* 0xfffffffc00f09947 */ /* 0x004fea000383ffff */
[----:B------:R-:W-:Y:S05]  /*10e50*/  BRA `(.L_x_9178) ;  /* 0xfffffff000c47947 */ /* 0x000fea000383ffff */
.L_x_9142:
[----:B-1----:R1:W2:Y:S02]  /*10e60*/  SYNCS.PHASECHK.TRANS64.TRYWAIT P1, [R3+URZ+0x19c60], R4 ;  /* 0x019c6004030075a7 */ /* 0x0022a4000802017f */
[----:B--2---:R-:W-:Y:S05]  /*10e70*/  @!P1 NANOSLEEP.SYNCS 0x989680 ;  /* 0x009896800000995d */ /* 0x004fea0003900000 */
[----:B------:R-:W2:Y:S02]  /*10e80*/  @!P1 SYNCS.PHASECHK.TRANS64 P1, [R3+URZ+0x19c60], R4 ;  /* 0x019c6004030095a7 */ /* 0x000ea4000802007f */
[----:B--2---:R-:W-:Y:S05]  /*10e90*/  @!P1 BRA `(.L_x_9142) ;  /* 0xfffffffc00f09947 */ /* 0x004fea000383ffff */
[----:B------:R-:W-:Y:S05]  /*10ea0*/  BRA `(.L_x_9179) ;  /* 0xfffffff000c47947 */ /* 0x000fea000383ffff */
.L_x_9144:
[----:B0-----:R0:W2:Y:S02]  /*10eb0*/  SYNCS.PHASECHK.TRANS64.TRYWAIT P1, [R5+URZ+0x19c60], R0 ;  /* 0x019c6000050075a7 */ /* 0x0010a4000802017f */
[----:B--2---:R-:W-:Y:S05]  /*10ec0*/  @!P1 NANOSLEEP.SYNCS 0x989680 ;  /* 0x009896800000995d */ /* 0x004fea0003900000 */
[----:B------:R-:W2:Y:S02]  /*10ed0*/  @!P1 SYNCS.PHASECHK.TRANS64 P1, [R5+URZ+0x19c60], R0 ;  /* 0x019c6000050095a7 */ /* 0x000ea4000802007f */
[----:B--2---:R-:W-:Y:S05]  /*10ee0*/  @!P1 BRA `(.L_x_9144) ;  /* 0xfffffffc00f09947 */ /* 0x004fea000383ffff */
[----:B------:R-:W-:Y:S05]  /*10ef0*/  BRA `(.L_x_9180) ;  /* 0xfffffff000c47947 */ /* 0x000fea000383ffff */
.L_x_9146:
[----:B--2---:R2:W3:Y:S02]  /*10f00*/  SYNCS.PHASECHK.TRANS64.TRYWAIT P0, [R3+URZ+0x19c80], R4 ;  /* 0x019c8004030075a7 */ /* 0x0044e4000800017f */
[----:B---3--:R-:W-:Y:S05]  /*10f10*/  @!P0 NANOSLEEP.SYNCS 0x989680 ;  /* 0x009896800000895d */ /* 0x008fea0003900000 */
[----:B------:R-:W3:Y:S02]  /*10f20*/  @!P0 SYNCS.PHASECHK.TRANS64 P0, [R3+URZ+0x19c80], R4 ;  /* 0x019c8004030085a7 */ /* 0x000ee4000800007f */
[----:B---3--:R-:W-:Y:S05]  /*10f30*/  @!P0 BRA `(.L_x_9146) ;  /* 0xfffffffc00f08947 */ /* 0x008fea000383ffff */
[----:B------:R-:W-:Y:S05]  /*10f40*/  BRA `(.L_x_9147) ;  /* 0xfffffff000c07947 */ /* 0x000fea000383ffff */
.L_x_9181:
        /* <DEDUP_REMOVED lines=11> */
.L_x_13366:


//--------------------- .text._ZN7cutlass13device_kernelIN5flash11enable_sm90INS1_16FlashAttnFwdSm90INS1_25CollectiveMainloopFwdSm90ILi2EN4cute5tupleIJNS5_1CILi1EEES8_S8_EEENS6_IJNS7_ILi192EEENS7_ILi128EEENS7_ILi96EEEEEELi96ENS_12float_e4m3_tEfNS_4arch4Sm90ELb0ELb0ELb1ELb1ELb0ELb1ELb0ELb1ELb1ELb1ELb1ELb0EEENS1_21CollectiveEpilogueFwdINS6_IJSA_SC_SB_EEES9_NS_10bfloat16_tESG_Li384ELb1ELb1ELb1ELb1EEENS1_36VarlenDynamicPersistentTileSchedulerILi192ELi128ELi384ELi128ELb1ELb1ELb1ELb0ELb1ELb1EEEEEEEEEvNT_6ParamsE --------------------------
	.section	.text._ZN7cutlass13device_kernelIN5flash11enable_sm90INS1_16FlashAttnFwdSm90INS1_25CollectiveMainloopFwdSm90ILi2EN4cute5tupleIJNS5_1CILi1EEES8_S8_EEENS6_IJNS7_ILi192EEENS7_ILi128EEENS7_ILi96EEEEEELi96ENS_12float_e4m3_tEfNS_4arch4Sm90ELb0ELb0ELb1ELb1ELb0ELb1ELb0ELb1ELb1ELb1ELb1ELb0EEENS1_21CollectiveEpilogueFwdINS6_IJSA_SC_SB_EEES9_NS_10bfloat16_tESG_Li384ELb1ELb1ELb1ELb1EEENS1_36VarlenDynamicPersistentTileSchedulerILi192ELi128ELi384ELi128ELb1ELb1ELb1ELb0ELb1ELb1EEEEEEEEEvNT_6ParamsE,"ax",@progbits
	.align	128
.text._ZN7cutlass13device_kernelIN5flash11enable_sm90INS1_16FlashAttnFwdSm90INS1_25CollectiveMainloopFwdSm90ILi2EN4cute5tupleIJNS5_1CILi1EEES8_S8_EEENS6_IJNS7_ILi192EEENS7_ILi128EEENS7_ILi96EEEEEELi96ENS_12float_e4m3_tEfNS_4arch4Sm90ELb0ELb0ELb1ELb1ELb0ELb1ELb0ELb1ELb1ELb1ELb1ELb0EEENS1_21CollectiveEpilogueFwdINS6_IJSA_SC_SB_EEES9_NS_10bfloat16_tESG_Li384ELb1ELb1ELb1ELb1EEENS1_36VarlenDynamicPersistentTileSchedulerILi192ELi128ELi384ELi128ELb1ELb1ELb1ELb0ELb1ELb1EEEEEEEEEvNT_6ParamsE:
        .type           _ZN7cutlass13device_kernelIN5flash11enable_sm90INS1_16FlashAttnFwdSm90INS1_25CollectiveMainloopFwdSm90ILi2EN4cute5tupleIJNS5_1CILi1EEES8_S8_EEENS6_IJNS7_ILi192EEENS7_ILi128EEENS7_ILi96EEEEEELi96ENS_12float_e4m3_tEfNS_4arch4Sm90ELb0ELb0ELb1ELb1ELb0ELb1ELb0ELb1ELb1ELb1ELb1ELb0EEENS1_21CollectiveEpilogueFwdINS6_IJSA_SC_SB_EEES9_NS_10bfloat16_tESG_Li384ELb1ELb1ELb1ELb1EEENS1_36VarlenDynamicPersistentTileSchedulerILi192ELi128ELi384ELi128ELb1ELb1ELb1ELb0ELb1ELb1EEEEEEEEEvNT_6ParamsE,@function
        .size           _ZN7cutlass13device_kernelIN5flash11enable_sm90INS1_16FlashAttnFwdSm90INS1_25CollectiveMainloopFwdSm90ILi2EN4cute5tupleIJNS5_1CILi1EEES8_S8_EEENS6_IJNS7_ILi192EEENS7_ILi128EEENS7_ILi96EEEEEELi96ENS_12float_e4m3_tEfNS_4arch4Sm90ELb0ELb0ELb1ELb1ELb0ELb1ELb0ELb1ELb1ELb1ELb1ELb0EEENS1_21CollectiveEpilogueFwdINS6_IJSA_SC_SB_EEES9_NS_10bfloat16_tESG_Li384ELb1ELb1ELb1ELb1EEENS1_36VarlenDynamicPersistentTileSchedulerILi192ELi128ELi384ELi128ELb1ELb1ELb1ELb0ELb1ELb1EEEEEEEEEvNT_6ParamsE,(.L_x_13367 - _ZN7cutlass13device_kernelIN5flash11enable_sm90INS1_16FlashAttnFwdSm90INS1_25CollectiveMainloopFwdSm90ILi2EN4cute5tupleIJNS5_1CILi1EEES8_S8_EEENS6_IJNS7_ILi192EEENS7_ILi128EEENS7_ILi96EEEEEELi96ENS_12float_e4m3_tEfNS_4arch4Sm90ELb0ELb0ELb1ELb1ELb0ELb1ELb0ELb1ELb1ELb1ELb1ELb0EEENS1_21CollectiveEpilogueFwdINS6_IJSA_SC_SB_EEES9_NS_10bfloat16_tESG_Li384ELb1ELb1ELb1ELb1EEENS1_36VarlenDynamicPersistentTileSchedulerILi192ELi128ELi384ELi128ELb1ELb1ELb1ELb0ELb1ELb1EEEEEEEEEvNT_6ParamsE)
        .other          _ZN7cutlass13device_kernelIN5flash11enable_sm90INS1_16FlashAttnFwdSm90INS1_25CollectiveMainloopFwdSm90ILi2EN4cute5tupleIJNS5_1CILi1EEES8_S8_EEENS6_IJNS7_ILi192EEENS7_ILi128EEENS7_ILi96EEEEEELi96ENS_12float_e4m3_tEfNS_4arch4Sm90ELb0ELb0ELb1ELb1ELb0ELb1ELb0ELb1ELb1ELb1ELb1ELb0EEENS1_21CollectiveEpilogueFwdINS6_IJSA_SC_SB_EEES9_NS_10bfloat16_tESG_Li384ELb1ELb1ELb1ELb1EEENS1_36VarlenDynamicPersistentTileSchedulerILi192ELi128ELi384ELi128ELb1ELb1ELb1ELb0ELb1ELb1EEEEEEEEEvNT_6ParamsE,@"STO_CUDA_ENTRY STV_DEFAULT"
_ZN7cutlass13device_kernelIN5flash11enable_sm90INS1_16FlashAttnFwdSm90INS1_25CollectiveMainloopFwdSm90ILi2EN4cute5tupleIJNS5_1CILi1EEES8_S8_EEENS6_IJNS7_ILi192EEENS7_ILi128EEENS7_ILi96EEEEEELi96ENS_12float_e4m3_tEfNS_4arch4Sm90ELb0ELb0ELb1ELb1ELb0ELb1ELb0ELb1ELb1ELb1ELb1ELb0EEENS1_21CollectiveEpilogueFwdINS6_IJSA_SC_SB_EEES9_NS_10bfloat16_tESG_Li384ELb1ELb1ELb1ELb1EEENS1_36VarlenDynamicPersistentTileSchedulerILi192ELi128ELi384ELi128ELb1ELb1ELb1ELb0ELb1ELb1EEEEEEEEEvNT_6ParamsE:
        /* <DEDUP_REMOVED lines=23> */
.L_x_9183:
[----:B------:R-:W-:Y:S05]  /*0170*/  BSYNC B0 ;  /* 0x0000000000007941 */ /* 0x000fea0003800000 */
.L_x_9182:
        /* <DEDUP_REMOVED lines=40> */
.L_x_9184:
        /* <DEDUP_REMOVED lines=22> */
.L_x_9185:
        /* <DEDUP_REMOVED lines=18> */
.L_x_9186:
        /* <DEDUP_REMOVED lines=22> */
.L_x_9187:
        /* <DEDUP_REMOVED lines=22> */
.L_x_9188:
        /* <DEDUP_REMOVED lines=9> */
.L_x_9191:
[----:B------:R-:W-:-:S08]  /*09d0*/  NOP ;  /* 0x0000000000007918 */ /* 0x000fd00000000000 */
[----:B------:R-:W0:Y:S02]  /*09e0*/  USETMAXREG.TRY_ALLOC.CTAPOOL UP0, 0xa0 ;  /* 0x000000a0000079c8 */ /* 0x000e240008000600 */
[----:B0-----:R-:W-:-:S13]  /*09f0*/  PLOP3.LUT P0, PT, PT, PT, UP0, 0x80, 0x0 ;  /* 0x000000000000781c */ /* 0x001fda0003f0f008 */
[----:B------:R-:W-:Y:S05]  /*0a00*/  @!P0 BRA `(.L_x_9191) ;  /* 0xfffffffc00f08947 */ /* 0x000fea000383ffff */
[----:B------:R-:W2:Y:S08]  /*0a10*/  S2UR UR4, SR_CgaCtaId ;  /* 0x00000000000479c3 */ /* 0x000eb00000008800 */
[----:B------:R-:W-:Y:S06]  /*0a20*/  BAR.ARV 0x8, 0x200 ;  /* 0x0208000000007b1d */ /* 0x000fec0000002000 */
[----:B------:R-:W-:-:S02]  /*0a30*/  MOV R16, 0x400 ;  /* 0x0000040000107802 */ /* 0x000fc40000000f00 */
[----:B------:R-:W-:Y:S01]  /*0a40*/  BAR.SYNC.DEFER_BLOCKING 0x5, 0x200 ;  /* 0x0148000000007b1d */ /* 0x000fe20000010000 */
[----:B--2---:R-:W-:-:S05]  /*0a50*/  IMAD.U32 R0, RZ, RZ, UR4 ;  /* 0x00000004ff007e24 */ /* 0x004fca000f8e00ff */
[----:B------:R-:W-:Y:S01]  /*0a60*/  ULDC UR4, c[0x0][0xc3c] ;  /* 0x00030f0000047ab9 */ /* 0x000fe20000000800 */
[----:B------:R-:W-:Y:S01]  /*0a70*/  LEA R16, R0, R16, 0x18 ;  /* 0x0000001000107211 */ /* 0x000fe200078ec0ff */
[----:B------:R-:W-:Y:S04]  /*0a80*/  STL [R1+0x20], R0 ;  /* 0x0000200001007387 */ /* 0x000fe80000100800 */
[----:B------:R-:W0:Y:S01]  /*0a90*/  LDS.128 R28, [R16+0x19cd0] ;  /* 0x019cd000101c7984 */ /* 0x000e220000000c00 */
[----:B------:R-:W-:Y:S06]  /*0aa0*/  BAR.ARV 0x4, 0x200 ;  /* 0x0108000000007b1d */ /* 0x000fec0000002000 */
[----:B0-----:R-:W-:-:S13]  /*0ab0*/  ISETP.GE.AND P0, PT, R31, UR4, PT ;  /* 0x000000041f007c0c */ /* 0x001fda000bf06270 */
[----:B------:R-:W-:Y:S05]  /*0ac0*/  @P0 BRA `(.L_x_9192) ;  /* 0x000001a800fc0947 */ /* 0x000fea0003800000 */
[----:B------:R-:W0:Y:S02]  /*0ad0*/  S2R R0, SR_TID.X ;  /* 0x0000000000007919 */ /* 0x000e240000002100 */
[----:B0-----:R-:W-:-:S05]  /*0ae0*/  VIADD R21, R0, 0xffffff80 ;  /* 0xffffff8000157836 */ /* 0x001fca0000000000 */
[CC--:B------:R-:W-:Y:S02]  /*0af0*/  LEA.HI R6, R21.reuse, R21.reuse, RZ, 0x1 ;  /* 0x0000001515067211 */ /* 0x0c0fe400078f08ff */
[----:B------:R-:W-:Y:S02]  /*0b00*/  SHF.R.S32.HI R0, RZ, 0x1f, R21 ;  /* 0x0000001fff007819 */ /* 0x000fe40000011415 */
[----:B------:R-:W-:Y:S02]  /*0b10*/  LOP3.LUT R7, R6, 0xfffffffe, RZ, 0xc0, !PT ;  /* 0xfffffffe06077812 */ /* 0x000fe400078ec0ff */
[CC--:B------:R-:W-:Y:S02]  /*0b20*/  LEA.HI R2, R0.reuse, R21.reuse, RZ, 0x5 ;  /* 0x0000001500027211 */ /* 0x0c0fe400078f28ff */
[----:B------:R-:W-:Y:S01]  /*0b30*/  LEA.HI R3, R0, R21, RZ, 0x4 ;  /* 0x0000001500037211 */ /* 0x000fe200078f20ff */
[----:B------:R-:W-:Y:S01]  /*0b40*/  IMAD.IADD R18, R21, 0x1, -R7 ;  /* 0x0000000115127824 */ /* 0x000fe200078e0a07 */
[--C-:B------:R-:W-:Y:S01]  /*0b50*/  SHF.R.S32.HI R22, RZ, 0x1, R6.reuse ;  /* 0x00000001ff167819 */ /* 0x100fe20000011406 */
[----:B------:R-:W-:Y:S01]  /*0b60*/  IMAD.SHL.U32 R4, R2, 0x10, RZ ;  /* 0x0000001002047824 */ /* 0x000fe200078e00ff */
[----:B------:R-:W-:Y:S01]  /*0b70*/  LOP3.LUT R2, R3, 0x7fffff0, RZ, 0xc0, !PT ;  /* 0x07fffff003027812 */ /* 0x000fe200078ec0ff */
[----:B------:R-:W-:Y:S01]  /*0b80*/  IMAD.SHL.U32 R152, R18, 0x8, RZ ;  /* 0x0000000812987824 */ /* 0x000fe200078e00ff */
[----:B------:R-:W-:-:S02]  /*0b90*/  SHF.R.S32.HI R9, RZ, 0x1f, R6 ;  /* 0x0000001fff097819 */ /* 0x000fc40000011406 */
[----:B------:R-:W-:Y:S01]  /*0ba0*/  LOP3.LUT R5, R4, 0xfffffe00, RZ, 0xc0, !PT ;  /* 0xfffffe0004057812 */ /* 0x000fe200078ec0ff */
[----:B------:R-:W-:Y:S01]  /*0bb0*/  VIADD R10, R152, 0x20 ;  /* 0x00000020980a7836 */ /* 0x000fe20000000000 */
[----:B------:R-:W-:Y:S01]  /*0bc0*/  LEA.HI R9, R9, R22, RZ, 0x2 ;  /* 0x0000001609097211 */ /* 0x000fe200078f10ff */
[----:B------:R-:W-:Y:S01]  /*0bd0*/  IMAD.IADD R4, R21, 0x1, -R2 ;  /* 0x0000000115047824 */ /* 0x000fe200078e0a02 */
[-C--:B------:R-:W-:Y:S02]  /*0be0*/  LEA.HI R2, R0, R21.reuse, RZ, 0x7 ;  /* 0x0000001500027211 */ /* 0x080fe400078f38ff */
[----:B------:R0:W-:Y:S01]  /*0bf0*/  STL [R1+0xc], R10 ;  /* 0x00000c0a01007387 */ /* 0x0001e20000100800 */
[----:B------:R-:W-:Y:S01]  /*0c00*/  LOP3.LUT R9, R9, 0x7fffffc, RZ, 0xc0, !PT ;  /* 0x07fffffc09097812 */ /* 0x000fe200078ec0ff */
[----:B------:R-:W-:Y:S01]  /*0c10*/  IMAD R4, R4, 0x20, R5 ;  /* 0x0000002004047824 */ /* 0x000fe200078e0205 */
[----:B------:R-:W-:Y:S01]  /*0c20*/  LOP3.LUT R8, R2, 0xffffff80, RZ, 0xc0, !PT ;  /* 0xffffff8002087812 */ /* 0x000fe200078ec0ff */
[----:B------:R-:W2:Y:S01]  /*0c30*/  LDL.LU R17, [R1+0x4c] ;  /* 0x00004c0001117983 */ /* 0x000ea20000300800 */
[----:B------:R-:W-:Y:S01]  /*0c40*/  SHF.R.S32.HI R23, RZ, 0x7, R2 ;  /* 0x00000007ff177819 */ /* 0x000fe20000011402 */
[----:B------:R-:W-:Y:S01]  /*0c50*/  IMAD.IADD R9, R22, 0x1, -R9 ;  /* 0x0000000116097824 */ /* 0x000fe200078e0a09 */
[----:B------:R-:W-:Y:S01]  /*0c60*/  SHF.R.S32.HI R2, RZ, 0x4, R3 ;  /* 0x00000004ff027819 */ /* 0x000fe20000011403 */
[----:B------:R-:W-:Y:S01]  /*0c70*/  IMAD.IADD R20, R21, 0x1, -R8 ;  /* 0x0000000115147824 */ /* 0x000fe200078e0a08 */
[----:B------:R-:W-:Y:S01]  /*0c80*/  LEA.HI R5, R0, R21, RZ, 0x3 ;  /* 0x0000001500057211 */ /* 0x000fe200078f18ff */
[----:B0-----:R-:W-:Y:S01]  /*0c90*/  IMAD.IADD R10, R152, 0x1, R10 ;  /* 0x00000001980a7824 */ /* 0x001fe200078e020a */
[----:B------:R-:W-:-:S02]  /*0ca0*/  LEA.HI R3, R3, R2, RZ, 0x1 ;  /* 0x0000000203037211 */ /* 0x000fc400078f08ff */
[----:B------:R-:W-:Y:S02]  /*0cb0*/  SHF.R.S32.HI R6, RZ, 0x1f, R20 ;  /* 0x0000001fff067819 */ /* 0x000fe40000011414 */
[----:B------:R-:W-:Y:S02]  /*0cc0*/  LOP3.LUT R3, R3, 0x1ffffffe, RZ, 0xc0, !PT ;  /* 0x1ffffffe03037812 */ /* 0x000fe400078ec0ff */
[----:B------:R-:W-:Y:S01]  /*0cd0*/  LEA.HI R7, R6, R20, RZ, 0x2 ;  /* 0x0000001406077211 */ /* 0x000fe200078f10ff */
[C---:B------:R-:W-:Y:S01]  /*0ce0*/  IMAD R13, R2.reuse, 0x8, R9 ;  /* 0x00000008020d7824 */ /* 0x040fe200078e0209 */
[----:B------:R-:W-:Y:S01]  /*0cf0*/  SHF.R.S32.HI R5, RZ, 0x3, R5 ;  /* 0x00000003ff057819 */ /* 0x000fe20000011405 */
[----:B------:R-:W-:Y:S01]  /*0d00*/  IMAD.IADD R3, R2, 0x1, -R3 ;  /* 0x0000000102037824 */ /* 0x000fe200078e0a03 */
[--C-:B------:R-:W-:Y:S02]  /*0d10*/  SHF.R.S32.HI R8, RZ, 0x2, R7.reuse ;  /* 0x00000002ff087819 */ /* 0x100fe40000011407 */
[----:B------:R-:W-:Y:S01]  /*0d20*/  SHF.R.S32.HI R11, RZ, 0x1f, R7 ;  /* 0x0000001fff0b7819 */ /* 0x000fe20000011407 */
[----:B------:R-:W-:-:S03]  /*0d30*/  IMAD.HI R2, R23, 0x55555556, RZ ;  /* 0x5555555617027827 */ /* 0x000fc600078e02ff */
[----:B------:R-:W-:Y:S02]  /*0d40*/  LEA.HI R11, R11, R8, RZ, 0x3 ;  /* 0x000000080b0b7211 */ /* 0x000fe400078f18ff */
[----:B------:R-:W-:Y:S02]  /*0d50*/  SHF.R.S32.HI R9, RZ, 0x1f, R10 ;  /* 0x0000001fff097819 */ /* 0x000fe4000001140a */
[----:B------:R-:W-:Y:S02]  /*0d60*/  LOP3.LUT R11, R11, 0xfffffff8, RZ, 0xc0, !PT ;  /* 0xfffffff80b0b7812 */ /* 0x000fe400078ec0ff */
[----:B------:R-:W-:Y:S01]  /*0d70*/  LEA.HI R6, R6, R20, RZ, 0x5 ;  /* 0x0000001406067211 */ /* 0x000fe200078f28ff */
[----:B------:R-:W-:Y:S01]  /*0d80*/  IMAD.SHL.U32 R5, R5, 0x80, RZ ;  /* 0x0000008005057824 */ /* 0x000fe200078e00ff */
[----:B------:R-:W-:Y:S01]  /*0d90*/  LEA.HI R12, R9, R10, RZ, 0x4 ;  /* 0x0000000a090c7211 */ /* 0x000fe200078f20ff */
[----:B------:R-:W-:Y:S01]  /*0da0*/  IMAD.IADD R11, R8, 0x1, -R11 ;  /* 0x00000001080b7824 */ /* 0x000fe200078e0a0b */
[----:B------:R-:W-:-:S02]  /*0db0*/  LEA.HI R2, R2, R2, RZ, 0x1 ;  /* 0x0000000202027211 */ /* 0x000fc400078f08ff */
[----:B------:R-:W-:Y:S02]  /*0dc0*/  SHF.R.S32.HI R6, RZ, 0x5, R6 ;  /* 0x00000005ff067819 */ /* 0x000fe40000011406 */
[----:B------:R-:W-:Y:S02]  /*0dd0*/  LEA.HI R9, R9, R10, RZ, 0x5 ;  /* 0x0000000a09097211 */ /* 0x000fe400078f28ff */
[----:B------:R-:W-:Y:S01]  /*0de0*/  LOP3.LUT R157, R5, 0x80, RZ, 0xc0, !PT ;  /* 0x00000080059d7812 */ /* 0x000fe200078ec0ff */
[----:B------:R-:W-:Y:S01]  /*0df0*/  IMAD R2, R2, -0x3, R23 ;  /* 0xfffffffd02027824 */ /* 0x000fe200078e0217 */
[----:B------:R-:W-:Y:S01]  /*0e00*/  SHF.R.S32.HI R9, RZ, 0x5, R9 ;  /* 0x00000005ff097819 */ /* 0x000fe20000011409 */
[----:B------:R-:W-:Y:S01]  /*0e10*/  IMAD R11, R6, 0x10, R11 ;  /* 0x00000010060b7824 */ /* 0x000fe200078e020b */
[----:B------:R-:W-:Y:S01]  /*0e20*/  LEA.HI R0, R0, R21, RZ, 0x2 ;  /* 0x0000001500007211 */ /* 0x000fe200078f10ff */
[----:B------:R-:W-:Y:S01]  /*0e30*/  IMAD.SHL.U32 R14, R13, 0x20, RZ ;  /* 0x000000200d0e7824 */ /* 0x000fe200078e00ff */
[----:B------:R-:W-:Y:S01]  /*0e40*/  SHF.R.U32.HI R15, RZ, 0x3, R157 ;  /* 0x00000003ff0f7819 */ /* 0x000fe2000001169d */
[----:B------:R-:W-:Y:S01]  /*0e50*/  IMAD R6, R3, 0x8, R4 ;  /* 0x0000000803067824 */ /* 0x000fe200078e0204 */
[----:B------:R-:W-:Y:S01]  /*0e60*/  LOP3.LUT R5, R157, 0x10, R12, 0xf8, !PT ;  /* 0x000000109d057812 */ /* 0x000fe200078ef80c */
[----:B------:R-:W-:Y:S01]  /*0e70*/  IMAD R3, R2, 0x40, R11 ;  /* 0x0000004002037824 */ /* 0x000fe200078e020b */
[----:B------:R-:W-:Y:S01]  /*0e80*/  LOP3.LUT R2, R0, 0xfffffffc, RZ, 0xc0, !PT ;  /* 0xfffffffc00027812 */ /* 0x000fe200078ec0ff */
[----:B------:R-:W-:Y:S01]  /*0e90*/  IMAD R9, R9, 0x1800, R14 ;  /* 0x0000180009097824 */ /* 0x000fe200078e020e */
[----:B------:R-:W-:Y:S01]  /*0ea0*/  LOP3.LUT R5, R5, R15, RZ, 0x3c, !PT ;  /* 0x0000000f05057212 */ /* 0x000fe200078e3cff */
[----:B------:R-:W-:Y:S03]  /*0eb0*/  STL [R1+0x10], R14 ;  /* 0x0000100e01007387 */ /* 0x000fe60000100800 */
[----:B------:R-:W-:Y:S01]  /*0ec0*/  IADD3 R4, R16, R9, R5 ;  /* 0x0000000910047210 */ /* 0x000fe20007ffe005 */
[----:B------:R0:W-:Y:S01]  /*0ed0*/  STL [R1+0x90], R6 ;  /* 0x0000900601007387 */ /* 0x0001e20000100800 */
[----:B------:R-:W-:Y:S01]  /*0ee0*/  SHF.R.S32.HI R0, RZ, 0x2, R0 ;  /* 0x00000002ff007819 */ /* 0x000fe20000011400 */
[----:B------:R-:W-:-:S02]  /*0ef0*/  IMAD.SHL.U32 R18, R18, 0x10, RZ ;  /* 0x0000001012127824 */ /* 0x000fc400078e00ff */
[----:B------:R1:W-:Y:S01]  /*0f00*/  STL [R1+0x84], R4 ;  /* 0x0000840401007387 */ /* 0x0003e20000100800 */
[----:B------:R-:W-:Y:S02]  /*0f10*/  VIADD R5, R152, 0x10 ;  /* 0x0000001098057836 */ /* 0x000fe40000000000 */
[----:B0-----:R-:W-:Y:S01]  /*0f20*/  IMAD.IADD R6, R21, 0x1, -R2 ;  /* 0x0000000115067824 */ /* 0x001fe200078e0a02 */
[----:B------:R-:W-:Y:S01]  /*0f30*/  STL [R1+0x88], R3 ;  /* 0x0000880301007387 */ /* 0x000fe20000100800 */
[----:B------:R-:W-:-:S03]  /*0f40*/  SHF.R.S32.HI R2, RZ, 0x1f, R22 ;  /* 0x0000001fff027819 */ /* 0x000fc60000011416 */
[C---:B------:R-:W-:Y:S02]  /*0f50*/  LEA.HI R0, R6.reuse, R6, RZ, 0x1 ;  /* 0x0000000606007211 */ /* 0x040fe400078f08ff */
[----:B-1----:R-:W-:Y:S01]  /*0f60*/  SHF.L.U32 R4, R6, 0x3, RZ ;  /* 0x0000000306047819 */ /* 0x002fe200000006ff */
[----:B------:R-:W-:Y:S01]  /*0f70*/  STL [R1+0x40], RZ ;  /* 0x000040ff01007387 */ /* 0x000fe20000100800 */
[----:B------:R-:W-:Y:S02]  /*0f80*/  LOP3.LUT R2, R0, 0x1ffffffe, RZ, 0xc0, !PT ;  /* 0x1ffffffe00027812 */ /* 0x000fe400078ec0ff */
[----:B------:R-:W-:Y:S01]  /*0f90*/  LOP3.LUT R7, R7, 0x7ffffffc, RZ, 0xc0, !PT ;  /* 0x7ffffffc07077812 */ /* 0x000fe200078ec0ff */
[----:B------:R0:W-:Y:S01]  /*0fa0*/  STL [R1+0x8], R5 ;  /* 0x0000080501007387 */ /* 0x0001e20000100800 */
[----:B------:R-:W-:-:S03]  /*0fb0*/  LOP3.LUT R0, R157, 0x10, R18, 0xf8, !PT ;  /* 0x000000109d007812 */ /* 0x000fc600078ef812 */
[----:B------:R1:W-:Y:S01]  /*0fc0*/  STL [R1+0x2c], R4 ;  /* 0x00002c0401007387 */ /* 0x0003e20000100800 */
[----:B------:R-:W-:Y:S01]  /*0fd0*/  IMAD.IADD R7, R20, 0x1, -R7 ;  /* 0x0000000114077824 */ /* 0x000fe200078e0a07 */
[----:B------:R-:W-:Y:S01]  /*0fe0*/  LOP3.LUT R0, R0, R15, RZ, 0x3c, !PT ;  /* 0x0000000f00007212 */ /* 0x000fe200078e3cff */
[C---:B0-----:R-:W-:Y:S02]  /*0ff0*/  VIADD R5, R4.reuse, 0x20 ;  /* 0x0000002004057836 */ /* 0x041fe40000000000 */
[----:B-1----:R-:W-:-:S03]  /*1000*/  VIADD R4, R4, 0x40 ;  /* 0x0000004004047836 */ /* 0x002fc60000000000 */
[----:B------:R0:W-:Y:S01]  /*1010*/  STL [R1+0x4c], R5 ;  /* 0x00004c0501007387 */ /* 0x0001e20000100800 */
[----:B------:R-:W-:Y:S01]  /*1020*/  IMAD.IADD R2, R6, 0x1, -R2 ;  /* 0x0000000106027824 */ /* 0x000fe200078e0a02 */
[----:B------:R-:W-:Y:S01]  /*1030*/  SHF.R.S32.HI R6, RZ, 0x1f, R5 ;  /* 0x0000001fff067819 */ /* 0x000fe20000011405 */
[----:B------:R-:W-:Y:S01]  /*1040*/  IMAD.SHL.U32 R8, R7, 0x2, RZ ;  /* 0x0000000207087824 */ /* 0x000fe200078e00ff */
[----:B------:R1:W-:Y:S01]  /*1050*/  STL [R1+0x54], R4 ;  /* 0x0000540401007387 */ /* 0x0003e20000100800 */
[----:B0-----:R-:W-:-:S03]  /*1060*/  SHF.R.S32.HI R5, RZ, 0x1f, R4 ;  /* 0x0000001fff057819 */ /* 0x001fc60000011404 */
[----:B------:R0:W-:Y:S01]  /*1070*/  STL [R1+0x98], R6 ;  /* 0x0000980601007387 */ /* 0x0001e20000100800 */
[----:B-1----:R-:W-:Y:S01]  /*1080*/  IMAD.IADD R4, R14, 0x1, R0 ;  /* 0x000000010e047824 */ /* 0x002fe200078e0200 */
[----:B------:R-:W-:Y:S02]  /*1090*/  SHF.R.S32.HI R0, RZ, 0x4, R12 ;  /* 0x00000004ff007819 */ /* 0x000fe4000001140c */
[----:B------:R1:W-:Y:S01]  /*10a0*/  STL [R1+0x94], R5 ;  /* 0x0000940501007387 */ /* 0x0003e20000100800 */
[----:B------:R-:W-:-:S03]  /*10b0*/  VIADD R7, R8, 0x38 ;  /* 0x0000003808077836 */ /* 0x000fc60000000000 */
[----:B------:R-:W-:Y:S01]  /*10c0*/  STL [R1+0x30], R8 ;  /* 0x0000300801007387 */ /* 0x000fe20000100800 */
[----:B0-----:R-:W-:-:S03]  /*10d0*/  VIADD R6, R8, 0x40 ;  /* 0x0000004008067836 */ /* 0x001fc60000000000 */
[----:B------:R0:W-:Y:S01]  /*10e0*/  STL [R1+0x24], R4 ;  /* 0x0000240401007387 */ /* 0x0001e20000100800 */
[----:B-1----:R-:W-:-:S03]  /*10f0*/  VIADD R5, R8, 0x48 ;  /* 0x0000004808057836 */ /* 0x002fc60000000000 */
[----:B------:R1:W-:Y:S04]  /*1100*/  STL [R1+0x6c], R0 ;  /* 0x00006c0001007387 */ /* 0x0003e80000100800 */
[----:B------:R3:W-:Y:S01]  /*1110*/  STL [R1+0x68], R7 ;  /* 0x0000680701007387 */ /* 0x0007e20000100800 */
[C---:B0-----:R-:W-:Y:S02]  /*1120*/  VIADD R4, R8.reuse, 0x50 ;  /* 0x0000005008047836 */ /* 0x041fe40000000000 */
[----:B-1----:R-:W-:Y:S01]  /*1130*/  VIADD R0, R8, 0x58 ;  /* 0x0000005808007836 */ /* 0x002fe20000000000 */
[----:B------:R-:W-:Y:S01]  /*1140*/  SHF.R.S32.HI R8, RZ, 0x1f, R7 ;  /* 0x0000001fff087819 */ /* 0x000fe20000011407 */
[----:B------:R0:W-:Y:S01]  /*1150*/  STL [R1+0x64], R6 ;  /* 0x0000640601007387 */ /* 0x0001e20000100800 */
[----:B---3--:R-:W-:-:S03]  /*1160*/  SHF.R.S32.HI R7, RZ, 0x1f, R6 ;  /* 0x0000001fff077819 */ /* 0x008fc60000011406 */
[----:B------:R1:W-:Y:S04]  /*1170*/  STL [R1+0x60], R5 ;  /* 0x0000600501007387 */ /* 0x0003e80000100800 */
[----:B------:R-:W-:Y:S01]  /*1180*/  STL [R1+0x80], R8 ;  /* 0x0000800801007387 */ /* 0x000fe20000100800 */
[----:B0-----:R-:W-:-:S03]  /*1190*/  SHF.R.S32.HI R6, RZ, 0x1f, R5 ;  /* 0x0000001fff067819 */ /* 0x001fc60000011405 */
[----:B------:R0:W-:Y:S01]  /*11a0*/  STL [R1+0x5c], R4 ;  /* 0x00005c0401007387 */ /* 0x0001e20000100800 */
[----:B-1----:R-:W-:-:S03]  /*11b0*/  SHF.R.S32.HI R5, RZ, 0x1f, R4 ;  /* 0x0000001fff057819 */ /* 0x002fc60000011404 */
[----:B------:R-:W-:Y:S04]  /*11c0*/  STL [R1+0x7c], R7 ;  /* 0x00007c0701007387 */ /* 0x000fe80000100800 */
[----:B------:R1:W-:Y:S01]  /*11d0*/  STL [R1+0x58], R0 ;  /* 0x0000580001007387 */ /* 0x0003e20000100800 */
[----:B0-----:R-:W-:-:S03]  /*11e0*/  SHF.R.S32.HI R4, RZ, 0x1f, R0 ;  /* 0x0000001fff047819 */ /* 0x001fc60000011400 */
[----:B------:R0:W-:Y:S01]  /*11f0*/  STL [R1+0x78], R6 ;  /* 0x0000780601007387 */ /* 0x0001e20000100800 */
[----:B-1----:R-:W-:-:S03]  /*1200*/  IMAD R0, R2, 0x8, R3 ;  /* 0x0000000802007824 */ /* 0x002fc600078e0203 */
[----:B------:R0:W-:Y:S04]  /*1210*/  STL [R1+0x74], R5 ;  /* 0x0000740501007387 */ /* 0x0001e80000100800 */
[----:B------:R0:W-:Y:S04]  /*1220*/  STL [R1+0x8c], R0 ;  /* 0x00008c0001007387 */ /* 0x0001e80000100800 */
[----:B------:R0:W-:Y:S01]  /*1230*/  STL [R1+0x70], R4 ;  /* 0x0000700401007387 */ /* 0x0001e20000100800 */
[----:B------:R-:W-:Y:S02]  /*1240*/  IMAD.MOV.U32 R23, RZ, RZ, RZ ;  /* 0x000000ffff177224 */ /* 0x000fe400078e00ff */
[----:B------:R-:W-:-:S02]  /*1250*/  IMAD.MOV.U32 R156, RZ, RZ, RZ ;  /* 0x000000ffff9c7224 */ /* 0x000fc400078e00ff */
[----:B------:R-:W-:Y:S01]  /*1260*/  IMAD.MOV.U32 R154, RZ, RZ, RZ ;  /* 0x000000ffff9a7224 */ /* 0x000fe200078e00ff */
[----:B--2---:R-:W-:Y:S01]  /*1270*/  LOP3.LUT R155, R17, 0x1, RZ, 0xfc, !PT ;  /* 0x00000001119b7812 */ /* 0x004fe200078efcff */
[----:B0-----:R-:W-:-:S07]  /*1280*/  IMAD.MOV.U32 R17, RZ, RZ, RZ ;  /* 0x000000ffff117224 */ /* 0x001fce00078e00ff */
.L_x_9314:
[----:B012-4-:R-:W0:Y:S01]  /*1290*/  LDC.64 R2, c[0x0][0xc88] ;  /* 0x00032200ff027b82 */ /* 0x017e220000000a00 */
[----:B------:R-:W-:Y:S01]  /*12a0*/  ULDC.64 UR4, c[0x0][0xa28] ;  /* 0x00028a0000047ab9 */ /* 0x000fe20000000a00 */
[----:B------:R-:W-:Y:S01]  /*12b0*/  ULDC.64 UR8, c[0x0][0xa18] ;  /* 0x0002860000087ab9 */ /* 0x000fe20000000a00 */
[----:B------:R-:W-:Y:S01]  /*12c0*/  ULDC.64 UR6, c[0x0][0xa08] ;  /* 0x0002820000067ab9 */ /* 0x000fe20000000a00 */
[----:B0-----:R-:W-:-:S05]  /*12d0*/  IMAD.WIDE R2, R31, 0x4, R2 ;  /* 0x000000041f027825 */ /* 0x001fca00078e0202 */
[----:B------:R-:W2:Y:S01]  /*12e0*/  LDG.E R33, desc[UR40][R2.64] ;  /* 0x0000002802217981 */ /* 0x000ea2000c1e1900 */
[----:B------:R-:W-:Y:S01]  /*12f0*/  ISETP.NE.U32.AND P2, PT, RZ, UR4, PT ;  /* 0x00000004ff007c0c */ /* 0x000fe2000bf45070 */
[----:B------:R-:W-:Y:S01]  /*1300*/  IMAD.MOV.U32 R9, RZ, RZ, RZ ;  /* 0x000000ffff097224 */ /* 0x000fe200078e00ff */
[----:B------:R-:W-:Y:S01]  /*1310*/  ISETP.NE.U32.AND P1, PT, RZ, UR8, PT ;  /* 0x00000008ff007c0c */ /* 0x000fe2000bf25070 */
[----:B------:R-:W-:Y:S01]  /*1320*/  IMAD.MOV.U32 R49, RZ, RZ, RZ ;  /* 0x000000ffff317224 */ /* 0x000fe200078e00ff */
[----:B------:R-:W-:Y:S02]  /*1330*/  ISETP.NE.AND.EX P2, PT, RZ, UR5, PT, P2 ;  /* 0x00000005ff007c0c */ /* 0x000fe4000bf45320 */
[----:B------:R-:W-:Y:S02]  /*1340*/  ISETP.NE.AND.EX P1, PT, RZ, UR9, PT, P1 ;  /* 0x00000009ff007c0c */ /* 0x000fe4000bf25310 */
[----:B------:R-:W-:-:S04]  /*1350*/  ISETP.NE.U32.AND P0, PT, RZ, UR6, PT ;  /* 0x00000006ff007c0c */ /* 0x000fc8000bf05070 */
[----:B------:R-:W-:Y:S02]  /*1360*/  ISETP.NE.AND.EX P0, PT, RZ, UR7, PT, P0 ;  /* 0x00000007ff007c0c */ /* 0x000fe4000bf05300 */
[----:B--2---:R-:W-:Y:S01]  /*1370*/  SHF.R.S32.HI R0, RZ, 0x1f, R33 ;  /* 0x0000001fff007819 */ /* 0x004fe20000011421 */
[C---:B------:R-:W-:Y:S02]  /*1380*/  IMAD.SHL.U32 R35, R33.reuse, 0x4, RZ ;  /* 0x0000000421237824 */ /* 0x040fe400078e00ff */
[C---:B------:R-:W-:Y:S01]  /*1390*/  @P2 LEA R2, P3, R33.reuse, UR4, 0x2 ;  /* 0x0000000421022c11 */ /* 0x040fe2000f8610ff */
[----:B------:R-:W-:Y:S01]  /*13a0*/  STL [R1+0x28], R33 ;  /* 0x0000282101007387 */ /* 0x000fe20000100800 */
[C-C-:B------:R-:W-:Y:S02]  /*13b0*/  SHF.L.U64.HI R34, R33.reuse, 0x2, R0.reuse ;  /* 0x0000000221227819 */ /* 0x140fe40000010200 */
[----:B------:R-:W-:Y:S01]  /*13c0*/  @P2 LEA.HI.X R3, R33, UR5, R0, 0x2, P3 ;  /* 0x0000000521032c11 */ /* 0x000fe200098f1400 */
[----:B------:R-:W-:Y:S01]  /*13d0*/  ULDC UR4, c[0x0][0x288] ;  /* 0x0000a20000047ab9 */ /* 0x000fe20000000800 */
[C---:B------:R-:W-:Y:S01]  /*13e0*/  IADD3 R6, P4, R35.reuse, UR6, RZ ;  /* 0x0000000623067c10 */ /* 0x040fe2000ff9e0ff */
[----:B------:R0:W-:Y:S04]  /*13f0*/  STL [R1+0x44], R0 ;  /* 0x0000440001007387 */ /* 0x0001e80000100800 */
[----:B-----5:R1:W5:Y:S01]  /*1400*/  @P2 LDG.E R9, desc[UR40][R2.64] ;  /* 0x0000002802092981 */ /* 0x020362000c1e1900 */
[----:B---3--:R-:W-:Y:S01]  /*1410*/  @P1 IADD3 R4, P2, R35, UR8, RZ ;  /* 0x0000000823041c10 */ /* 0x008fe2000ff5e0ff */
[----:B------:R-:W-:Y:S01]  /*1420*/  IMAD.U32 R24, RZ, RZ, UR4 ;  /* 0x00000004ff187e24 */ /* 0x000fe2000f8e00ff */
[C---:B------:R-:W-:Y:S01]  /*1430*/  IADD3.X R7, R34.reuse, UR7, RZ, P4, !PT ;  /* 0x0000000722077c10 */ /* 0x040fe2000a7fe4ff */
[----:B------:R2:W-:Y:S01]  /*1440*/  STL [R1+0x38], R35 ;  /* 0x0000382301007387 */ /* 0x0005e20000100800 */
[----:B------:R-:W-:Y:S01]  /*1450*/  @P1 IADD3.X R5, R34, UR9, RZ, P2, !PT ;  /* 0x0000000922051c10 */ /* 0x000fe200097fe4ff */
[----:B------:R-:W-:Y:S01]  /*1460*/  ULDC.64 UR4, c[0x0][0x418] ;  /* 0x0001060000047ab9 */ /* 0x000fe20000000a00 */
[----:B------:R-:W-:Y:S01]  /*1470*/  LOP3.LUT R32, R30, 0xffff, RZ, 0xc0, !PT ;  /* 0x0000ffff1e207812 */ /* 0x000fe200078ec0ff */
[----:B------:R2:W5:Y:S01]  /*1480*/  @P0 LDG.E R49, desc[UR40][R6.64] ;  /* 0x0000002806310981 */ /* 0x000562000c1e1900 */
[----:B------:R-:W-:-:S03]  /*1490*/  ULDC.64 UR8, c[0x0][0xa20] ;  /* 0x0002880000087ab9 */ /* 0x000fc60000000a00 */
[----:B------:R2:W5:Y:S04]  /*14a0*/  @P1 LDG.E R24, desc[UR40][R4.64] ;  /* 0x0000002804181981 */ /* 0x000568000c1e1900 */
[----:B------:R2:W-:Y:S04]  /*14b0*/  STL [R1+0x3c], R34 ;  /* 0x00003c2201007387 */ /* 0x0005e80000100800 */
[----:B------:R2:W-:Y:S04]  /*14c0*/  STL [R1+0x48], R29 ;  /* 0x0000481d01007387 */ /* 0x0005e80000100800 */
[----:B------:R2:W-:Y:S01]  /*14d0*/  STL [R1+0x18], R32 ;  /* 0x0000182001007387 */ /* 0x0005e20000100800 */
[----:B------:R-:W-:Y:S01]  /*14e0*/  UISETP.NE.U32.AND UP0, UPT, UR4, URZ, UPT ;  /* 0x0000003f0400728c */ /* 0x000fe2000bf05070 */
[----:B-1----:R-:W-:-:S02]  /*14f0*/  LOP3.LUT R2, R30, 0xff000000, RZ, 0xc0, !PT ;  /* 0xff0000001e027812 */ /* 0x002fc400078ec0ff */
[----:B------:R-:W-:Y:S01]  /*1500*/  ULDC UR4, c[0x0][0x424] ;  /* 0x0001090000047ab9 */ /* 0x000fe20000000800 */
[----:B------:R-:W-:Y:S01]  /*1510*/  UISETP.NE.AND.EX UP0, UPT, UR5, URZ, UPT, UP0 ;  /* 0x0000003f0500728c */ /* 0x000fe2000bf05300 */
[----:B------:R-:W-:Y:S02]  /*1520*/  ISETP.NE.U32.AND P2, PT, RZ, UR8, PT ;  /* 0x00000008ff007c0c */ /* 0x000fe4000bf45070 */
[----:B------:R-:W-:Y:S01]  /*1530*/  ULDC UR5, c[0x0][0x2f0] ;  /* 0x0000bc0000057ab9 */ /* 0x000fe20000000800 */
[----:B------:R-:W-:Y:S01]  /*1540*/  USEL UR4, UR4, 0x1, UP0 ;  /* 0x0000000104047887 */ /* 0x000fe20008000000 */
[----:B0-----:R-:W-:Y:S02]  /*1550*/  LOP3.LUT R0, R30, 0xff0000, RZ, 0xc0, !PT ;  /* 0x00ff00001e007812 */ /* 0x001fe400078ec0ff */
[----:B------:R-:W-:Y:S01]  /*1560*/  SHF.R.U32.HI R3, RZ, 0x8, R2 ;  /* 0x00000008ff037819 */ /* 0x000fe20000011602 */
[----:B------:R-:W-:Y:S01]  /*1570*/  UIMAD UR4, UR4, UR5, URZ ;  /* 0x00000005040472a4 */ /* 0x000fe2000f8e023f */
[----:B------:R-:W-:-:S02]  /*1580*/  ISETP.NE.AND.EX P2, PT, RZ, UR9, PT, P2 ;  /* 0x00000009ff007c0c */ /* 0x000fc4000bf45320 */
[----:B------:R-:W-:Y:S01]  /*1590*/  ULDC UR5, c[0x0][0x348] ;  /* 0x0000d20000057ab9 */ /* 0x000fe20000000800 */
[----:B------:R-:W-:Y:S01]  /*15a0*/  LEA.HI R8, R0, R3, RZ, 0x10 ;  /* 0x0000000300087211 */ /* 0x000fe200078f80ff */
[----:B--2---:R-:W-:Y:S09]  /*15b0*/  @P1 BRA `(.L_x_9193) ;  /* 0x0000000000241947 */ /* 0x004ff20003800000 */
        /* <DEDUP_REMOVED lines=9> */
.L_x_9193:
[----:B------:R-:W-:Y:S02]  /*1650*/  IMAD.U32 R28, RZ, RZ, UR5 ;  /* 0x00000005ff1c7e24 */ /* 0x000fe4000f8e00ff */
[----:B------:R-:W-:Y:S01]  /*1660*/  IMAD.U32 R30, RZ, RZ, UR4 ;  /* 0x00000004ff1e7e24 */ /* 0x000fe2000f8e00ff */
[----:B------:R-:W-:Y:S06]  /*1670*/  @!P2 BRA `(.L_x_9194) ;  /* 0x000000000010a947 */ /* 0x000fec0003800000 */
[----:B------:R-:W-:-:S04]  /*1680*/  IADD3 R2, P0, R35, UR8, RZ ;  /* 0x0000000823027c10 */ /* 0x000fc8000ff1e0ff */
[----:B------:R-:W-:-:S05]  /*1690*/  IADD3.X R3, R34, UR9, RZ, P0, !PT ;  /* 0x0000000922037c10 */ /* 0x000fca00087fe4ff */
[----:B------:R0:W5:Y:S01]  /*16a0*/  LDG.E R30, desc[UR40][R2.64] ;  /* 0x00000028021e7981 */ /* 0x000162000c1e1900 */
[----:B------:R-:W-:Y:S05]  /*16b0*/  BRA `(.L_x_9195) ;  /* 0x0000000000107947 */ /* 0x000fea0003800000 */
.L_x_9194:
[----:B------:R-:W-:Y:S05]  /*16c0*/  @!P0 BRA `(.L_x_9195) ;  /* 0x00000000000c8947 */ /* 0x000fea0003800000 */
[----:B------:R-:W2:Y:S04]  /*16d0*/  LDG.E R3, desc[UR40][R6.64] ;  /* 0x0000002806037981 */ /* 0x000ea8000c1e1900 */
[----:B------:R-:W2:Y:S02]  /*16e0*/  LDG.E R30, desc[UR40][R6.64+0x4] ;  /* 0x00000428061e7981 */ /* 0x000ea4000c1e1900 */
[----:B--2---:R-:W-:-:S07]  /*16f0*/  IMAD.IADD R30, R30, 0x1, -R3 ;  /* 0x000000011e1e7824 */ /* 0x004fce00078e0a03 */
.L_x_9195:
[----:B------:R-:W-:Y:S01]  /*1700*/  ULDC.64 UR4, c[0x0][0xa10] ;  /* 0x0002840000047ab9 */ /* 0x000fe20000000a00 */
[----:B------:R-:W2:Y:S01]  /*1710*/  LDL.LU R31, [R1+0x14] ;  /* 0x00001400011f7983 */ /* 0x000ea20000300800 */
[----:B------:R-:W-:-:S04]  /*1720*/  ISETP.NE.U32.AND P0, PT, RZ, UR4, PT ;  /* 0x00000004ff007c0c */ /* 0x000fc8000bf05070 */
[----:B------:R-:W-:Y:S01]  /*1730*/  ISETP.NE.AND.EX P0, PT, RZ, UR5, PT, P0 ;  /* 0x00000005ff007c0c */ /* 0x000fe2000bf05300 */
[----:B------:R-:W-:Y:S02]  /*1740*/  ULDC.64 UR4, c[0x0][0xa30] ;  /* 0x00028c0000047ab9 */ /* 0x000fe40000000a00 */
[----:B------:R-:W-:-:S10]  /*1750*/  ISETP.NE.U32.AND P1, PT, RZ, UR4, PT ;  /* 0x00000004ff007c0c */ /* 0x000fd4000bf25070 */
[----:B0-----:R-:W0:Y:S02]  /*1760*/  @P0 LDC.64 R2, c[0x0][0xa10] ;  /* 0x00028400ff020b82 */ /* 0x001e240000000a00 */
[----:B0-----:R-:W-:-:S05]  /*1770*/  @P0 IMAD.WIDE R2, R33, 0x4, R2 ;  /* 0x0000000421020825 */ /* 0x001fca00078e0202 */
[----:B------:R-:W3:Y:S04]  /*1780*/  @P0 LDG.E R0, desc[UR40][R2.64] ;  /* 0x0000002802000981 */ /* 0x000ee8000c1e1900 */
[----:B------:R-:W3:Y:S01]  /*1790*/  @P0 LDG.E R7, desc[UR40][R2.64+0x4] ;  /* 0x0000042802070981 */ /* 0x000ee2000c1e1900 */
[----:B------:R-:W-:Y:S01]  /*17a0*/  ISETP.NE.AND.EX P1, PT, RZ, UR5, PT, P1 ;  /* 0x00000005ff007c0c */ /* 0x000fe2000bf25310 */
[----:B-----5:R-:W-:-:S12]  /*17b0*/  IMAD.MOV.U32 R25, RZ, RZ, R30 ;  /* 0x000000ffff197224 */ /* 0x020fd800078e001e */
[----:B------:R-:W-:-:S04]  /*17c0*/  @P1 IADD3 R4, P2, R35, UR4, RZ ;  /* 0x0000000423041c10 */ /* 0x000fc8000ff5e0ff */
[----:B------:R-:W-:-:S05]  /*17d0*/  @P1 IADD3.X R5, R34, UR5, RZ, P2, !PT ;  /* 0x0000000522051c10 */ /* 0x000fca00097fe4ff */
[----:B------:R0:W5:Y:S01]  /*17e0*/  @P1 LDG.E R25, desc[UR40][R4.64] ;  /* 0x0000002804191981 */ /* 0x000162000c1e1900 */
[----:B------:R-:W-:Y:S01]  /*17f0*/  IMAD.IADD R9, R30, 0x1, -R9 ;  /* 0x000000011e097824 */ /* 0x000fe200078e0a09 */
[----:B------:R-:W-:Y:S01]  /*1800*/  LOP3.LUT R12, R8, 0xff, RZ, 0xc0, !PT ;  /* 0x000000ff080c7812 */ /* 0x000fe200078ec0ff */
[----:B------:R-:W-:Y:S01]  /*1810*/  BSSY B0, `(.L_x_9196) ;  /* 0x000002d000007945 */ /* 0x000fe20003800000 */
[----:B------:R-:W-:-:S03]  /*1820*/  SHF.R.U32.HI R6, RZ, 0x10, R8 ;  /* 0x00000010ff067819 */ /* 0x000fc60000011608 */
[----:B------:R0:W-:Y:S04]  /*1830*/  STL [R1+0x50], R12 ;  /* 0x0000500c01007387 */ /* 0x0001e80000100800 */
[----:B------:R0:W-:Y:S01]  /*1840*/  STL [R1+0x34], R6 ;  /* 0x0000340601007387 */ /* 0x0001e20000100800 */
[----:B--2---:R-:W-:Y:S01]  /*1850*/  LOP3.LUT R31, R31, 0xfffffffd, RZ, 0xc0, !PT ;  /* 0xfffffffd1f1f7812 */ /* 0x004fe200078ec0ff */
[----:B---3--:R-:W-:-:S04]  /*1860*/  @P0 IMAD.IADD R28, R7, 0x1, -R0 ;  /* 0x00000001071c0824 */ /* 0x008fc800078e0a00 */
[----:B------:R-:W-:-:S04]  /*1870*/  IMAD.IADD R89, R9, 0x1, R28 ;  /* 0x0000000109597824 */ /* 0x000fc800078e021c */
[C---:B------:R-:W-:Y:S01]  /*1880*/  VIADD R0, R89.reuse, 0x7f ;  /* 0x0000007f59007836 */ /* 0x040fe20000000000 */
[----:B------:R-:W-:-:S04]  /*1890*/  ISETP.GE.AND P3, PT, R89, 0x1, PT ;  /* 0x000000015900780c */ /* 0x000fc80003f66270 */
[----:B------:R-:W-:-:S04]  /*18a0*/  SHF.R.S32.HI R3, RZ, 0x1f, R0 ;  /* 0x0000001fff037819 */ /* 0x000fc80000011400 */
[----:B------:R-:W-:Y:S02]  /*18b0*/  LEA.HI R2, R3, R0, RZ, 0x7 ;  /* 0x0000000003027211 */ /* 0x000fe400078f38ff */
[----:B------:R-:W-:Y:S02]  /*18c0*/  MOV R3, RZ ;  /* 0x000000ff00037202 */ /* 0x000fe40000000f00 */
[----:B------:R-:W-:Y:S02]  /*18d0*/  SHF.R.S32.HI R2, RZ, 0x7, R2 ;  /* 0x00000007ff027819 */ /* 0x000fe40000011402 */
[----:B------:R-:W-:-:S05]  /*18e0*/  @P3 LOP3.LUT R31, R31, 0x2, RZ, 0xfc, !PT ;  /* 0x000000021f1f3812 */ /* 0x000fca00078efcff */
        /* <DEDUP_REMOVED lines=31> */
.L_x_9197:
[----:B------:R-:W-:Y:S05]  /*1ae0*/  BSYNC B0 ;  /* 0x0000000000007941 */ /* 0x000fea0003800000 */
.L_x_9196:
[----:B------:R-:W-:Y:S01]  /*1af0*/  IMAD R0, R12, R3, RZ ;  /* 0x000000030c007224 */ /* 0x000fe200078e02ff */
[----:B------:R-:W-:-:S04]  /*1b00*/  PLOP3.LUT P3, PT, PT, PT, PT, 0x80, 0x0 ;  /* 0x000000000000781c */ /* 0x000fc80003f6f070 */
        /* <DEDUP_REMOVED lines=11> */
[----:B------:R-:W-:-:S04]  /*1bc0*/  @P0 SHF.R.S32.HI R26, RZ, 0x7, R0 ;  /* 0x00000007ff1a0819 */ /* 0x000fc80000011400 */
        /* <DEDUP_REMOVED lines=9> */
[----:B0-----:R-:W-:Y:S02]  /*1c60*/  IMAD.U32 R4, RZ, RZ, UR4 ;  /* 0x00000004ff047e24 */ /* 0x001fe4000f8e00ff */
        /* <DEDUP_REMOVED lines=12> */
.L_x_9200:
[----:B------:R-:W-:Y:S05]  /*1d30*/  BSYNC B6 ;  /* 0x0000000000067941 */ /* 0x000fea0003800000 */
.L_x_9199:
        /* <DEDUP_REMOVED lines=20> */
.L_x_9202:
[----:B------:R-:W-:Y:S05]  /*1e80*/  BSYNC B6 ;  /* 0x0000000000067941 */ /* 0x000fea0003800000 */
.L_x_9201:
[----:B------:R-:W-:Y:S01]  /*1e90*/  ULDC.64 UR4, c[0x0][0x9f8] ;  /* 0x00027e0000047ab9 */ /* 0x000fe20000000a00 */
[----:B------:R-:W-:Y:S01]  /*1ea0*/  IMAD.MOV.U32 R0, RZ, RZ, R33 ;  /* 0x000000ffff007224 */ /* 0x000fe200078e0021 */
[----:B------:R-:W-:Y:S01]  /*1eb0*/  ISETP.NE.U32.AND P0, PT, RZ, UR4, PT ;  /* 0x00000004ff007c0c */ /* 0x000fe2000bf05070 */
[----:B------:R-:W1:Y:S01]  /*1ec0*/  LDC.64 R70, c[0x0][0x300] ;  /* 0x0000c000ff467b82 */ /* 0x000e620000000a00 */
[----:B------:R-:W-:Y:S01]  /*1ed0*/  IMAD.IADD R49, R49, 0x1, R30 ;  /* 0x0000000131317824 */ /* 0x000fe200078e021e */
[----:B------:R-:W-:Y:S01]  /*1ee0*/  ULDC.64 UR8, c[0x0][0xa08] ;  /* 0x0002820000087ab9 */ /* 0x000fe20000000a00 */
[----:B------:R-:W-:Y:S01]  /*1ef0*/  ISETP.NE.AND.EX P0, PT, RZ, UR5, PT, P0 ;  /* 0x00000005ff007c0c */ /* 0x000fe2000bf05300 */
[----:B------:R-:W-:Y:S01]  /*1f00*/  ULDC.64 UR6, c[0x0][0x330] ;  /* 0x0000cc0000067ab9 */ /* 0x000fe20000000a00 */
[----:B------:R-:W-:-:S03]  /*1f10*/  SHF.R.S32.HI R19, RZ, 0x1f, R18 ;  /* 0x0000001fff137819 */ /* 0x000fc60000011412 */
[----:B------:R-:W2:Y:S08]  /*1f20*/  LDC R63, c[0x0][0x3f4] ;  /* 0x0000fd00ff3f7b82 */ /* 0x000eb00000000800 */
[----:B0-----:R-:W-:Y:S01]  /*1f30*/  @P0 IADD3 R4, P1, R35, UR4, RZ ;  /* 0x0000000423040c10 */ /* 0x001fe2000ff3e0ff */
[----:B------:R-:W0:Y:S03]  /*1f40*/  LDC.64 R68, c[0x0][0x3f8] ;  /* 0x0000fe00ff447b82 */ /* 0x000e260000000a00 */
[----:B------:R-:W-:Y:S01]  /*1f50*/  @P0 IADD3.X R5, R34, UR5, RZ, P1, !PT ;  /* 0x0000000522050c10 */ /* 0x000fe20008ffe4ff */
[----:B------:R-:W-:-:S04]  /*1f60*/  ULDC.64 UR4, c[0x0][0x308] ;  /* 0x0000c20000047ab9 */ /* 0x000fc80000000a00 */
[----:B------:R-:W3:Y:S01]  /*1f70*/  @P0 LDG.E R0, desc[UR40][R4.64] ;  /* 0x0000002804000981 */ /* 0x000ee2000c1e1900 */
[----:B------:R-:W-:Y:S01]  /*1f80*/  SHF.R.S32.HI R3, RZ, 0x1f, R49 ;  /* 0x0000001fff037819 */ /* 0x000fe20000011431 */
[-C--:B-1----:R-:W-:Y:S01]  /*1f90*/  IMAD.WIDE.U32 R6, R49, R70.reuse, RZ ;  /* 0x0000004631067225 */ /* 0x082fe200078e00ff */
[----:B------:R-:W-:Y:S02]  /*1fa0*/  ISETP.NE.U32.AND P0, PT, RZ, UR8, PT ;  /* 0x00000008ff007c0c */ /* 0x000fe4000bf05070 */
[----:B------:R-:W-:Y:S01]  /*1fb0*/  SHF.R.S32.HI R12, RZ, 0x1f, R22 ;  /* 0x0000001fff0c7819 */ /* 0x000fe20000011416 */
[----:B------:R-:W-:Y:S01]  /*1fc0*/  IMAD R8, R3, R70, RZ ;  /* 0x0000004603087224 */ /* 0x000fe200078e02ff */
[----:B------:R-:W-:Y:S01]  /*1fd0*/  ISETP.NE.AND.EX P0, PT, RZ, UR9, PT, P0 ;  /* 0x00000009ff007c0c */ /* 0x000fe2000bf05300 */
[----:B------:R-:W-:Y:S01]  /*1fe0*/  IMAD.WIDE.U32 R58, R32, UR6, R18 ;  /* 0x00000006203a7c25 */ /* 0x000fe2000f8e0012 */
[----:B------:R-:W-:-:S03]  /*1ff0*/  SHF.R.S32.HI R153, RZ, 0x1f, R152 ;  /* 0x0000001fff997819 */ /* 0x000fc60000011498 */
[----:B------:R-:W-:Y:S02]  /*2000*/  IMAD R9, R49, R71, R8 ;  /* 0x0000004731097224 */ /* 0x000fe400078e0208 */
[----:B------:R-:W-:Y:S01]  /*2010*/  IMAD R59, R32, UR7, R59 ;  /* 0x00000007203b7c24 */ /* 0x000fe2000f8e023b */
[----:B------:R-:W-:Y:S01]  /*2020*/  ULDC.64 UR6, c[0x0][0x338] ;  /* 0x0000ce0000067ab9 */ /* 0x000fe20000000a00 */
[----:B------:R-:W-:Y:S02]  /*2030*/  IMAD.IADD R7, R7, 0x1, R9 ;  /* 0x0000000107077824 */ /* 0x000fe400078e0209 */
[----:B------:R-:W-:Y:S02]  /*2040*/  VIADD R83, R18, 0x20 ;  /* 0x0000002012537836 */ /* 0x000fe40000000000 */
[----:B------:R-:W-:-:S03]  /*2050*/  IMAD.WIDE.U32 R60, R32, UR4, R6 ;  /* 0x00000004203c7c25 */ /* 0x000fc6000f8e0006 */
[----:B--2---:R-:W-:Y:S01]  /*2060*/  ISETP.GE.AND P2, PT, R83, R63, PT ;  /* 0x0000003f5300720c */ /* 0x004fe20003f46270 */
[----:B------:R-:W-:Y:S01]  /*2070*/  IMAD R61, R32, UR5, R61 ;  /* 0x00000005203d7c24 */ /* 0x000fe2000f8e023d */
[----:B------:R-:W-:Y:S01]  /*2080*/  ULDC.64 UR4, c[0x0][0x310] ;  /* 0x0000c40000047ab9 */ /* 0x000fe20000000a00 */
[-C--:B------:R-:W-:Y:S02]  /*2090*/  IMAD R10, R12, R70.reuse, RZ ;  /* 0x000000460c0a7224 */ /* 0x080fe400078e02ff */
[----:B------:R-:W-:-:S04]  /*20a0*/  IMAD.WIDE.U32 R6, R22, R70, R18 ;  /* 0x0000004616067225 */ /* 0x000fc800078e0012 */
[----:B------:R-:W-:Y:S02]  /*20b0*/  IMAD.MOV.U32 R20, RZ, RZ, R31 ;  /* 0x000000ffff147224 */ /* 0x000fe400078e001f */
[C---:B------:R-:W-:Y:S02]  /*20c0*/  IMAD R10, R22.reuse, R71, R10 ;  /* 0x00000047160a7224 */ /* 0x040fe400078e020a */
[----:B0-----:R-:W-:Y:S01]  /*20d0*/  IMAD.WIDE.U32 R56, R22, R68, R152 ;  /* 0x0000004416387225 */ /* 0x001fe200078e0098 */
[----:B------:R-:W-:-:S03]  /*20e0*/  LOP3.LUT R20, R20, 0xfffffffe, RZ, 0xc0, !PT ;  /* 0xfffffffe14147812 */ /* 0x000fc600078ec0ff */
[----:B------:R-:W-:Y:S01]  /*20f0*/  IMAD.WIDE.U32 R54, R22, R68, R18 ;  /* 0x0000004416367225 */ /* 0x000fe200078e0012 */
[----:B------:R-:W-:Y:S02]  /*2100*/  @P2 LOP3.LUT R20, R20, 0x1, RZ, 0xfc, !PT ;  /* 0x0000000114142812 */ /* 0x000fe400078efcff */
[----:B---3--:R-:W-:Y:S02]  /*2110*/  SHF.R.S32.HI R4, RZ, 0x1f, R0 ;  /* 0x0000001fff047819 */ /* 0x008fe40000011400 */
[----:B------:R-:W-:Y:S02]  /*2120*/  SEL R9, R0, RZ, !P0 ;  /* 0x000000ff00097207 */ /* 0x000fe40004000000 */
[----:B------:R-:W-:Y:S02]  /*2130*/  SEL R8, R4, RZ, !P0 ;  /* 0x000000ff04087207 */ /* 0x000fe40004000000 */
[----:B------:R-:W0:Y:S01]  /*2140*/  LDC.64 R4, c[0x0][0x408] ;  /* 0x00010200ff047b82 */ /* 0x000e220000000a00 */
[----:B------:R-:W-:-:S04]  /*2150*/  IMAD.WIDE.U32 R60, R9, UR4, R60 ;  /* 0x00000004093c7c25 */ /* 0x000fc8000f8e003c */
[C---:B------:R-:W-:Y:S01]  /*2160*/  IMAD R0, R8.reuse, UR4, RZ ;  /* 0x0000000408007c24 */ /* 0x040fe2000f8e02ff */
[----:B------:R-:W-:Y:S01]  /*2170*/  ULDC UR4, c[0x0][0x2f4] ;  /* 0x0000bd0000047ab9 */ /* 0x000fe20000000800 */
[----:B------:R-:W-:Y:S01]  /*2180*/  IMAD R8, R8, UR6, RZ ;  /* 0x0000000608087c24 */ /* 0x000fe2000f8e02ff */
[----:B------:R-:W-:Y:S01]  /*2190*/  ISETP.GE.AND P1, PT, R83, UR4, PT ;  /* 0x0000000453007c0c */ /* 0x000fe2000bf26270 */
[C---:B------:R-:W-:Y:S01]  /*21a0*/  IMAD R77, R9.reuse, UR5, R0 ;  /* 0x00000005094d7c24 */ /* 0x040fe2000f8e0200 */
[----:B------:R-:W-:Y:S01]  /*21b0*/  ISETP.GE.AND P0, PT, R18, UR4, PT ;  /* 0x0000000412007c0c */ /* 0x000fe2000bf06270 */
[C---:B------:R-:W-:Y:S01]  /*21c0*/  IMAD.WIDE.U32 R58, R9.reuse, UR6, R58 ;  /* 0x00000006093a7c25 */ /* 0x040fe2000f8e003a */
[----:B------:R-:W-:Y:S02]  /*21d0*/  SEL R0, RZ, 0xffffffff, P1 ;  /* 0xffffffffff007807 */ /* 0x000fe40000800000 */
[----:B------:R-:W-:Y:S01]  /*21e0*/  SEL R31, RZ, 0x1, P0 ;  /* 0x00000001ff1f7807 */ /* 0x000fe20000000000 */
[----:B------:R-:W-:Y:S01]  /*21f0*/  IMAD R9, R9, UR7, R8 ;  /* 0x0000000709097c24 */ /* 0x000fe2000f8e0208 */
[----:B------:R-:W-:Y:S01]  /*2200*/  IADD3 R82, P0, R60, R6, RZ ;  /* 0x000000063c527210 */ /* 0x000fe20007f1e0ff */
[----:B------:R-:W2:Y:S01]  /*2210*/  LDL R8, [R1+0x10] ;  /* 0x0000100001087983 */ /* 0x000ea20000100800 */
[----:B------:R-:W-:-:S02]  /*2220*/  IMAD.IADD R77, R61, 0x1, R77 ;  /* 0x000000013d4d7824 */ /* 0x000fc400078e024d */
[----:B------:R-:W-:-:S03]  /*2230*/  IMAD.SHL.U32 R0, R0, 0x2, RZ ;  /* 0x0000000200007824 */ /* 0x000fc600078e00ff */
[----:B------:R-:W-:Y:S01]  /*2240*/  IADD3.X R76, R77, R7, R10, P0, !PT ;  /* 0x000000074d4c7210 */ /* 0x000fe200007fe40a */
[----:B0-----:R-:W-:Y:S01]  /*2250*/  IMAD R6, R12, R4, RZ ;  /* 0x000000040c067224 */ /* 0x001fe200078e02ff */
[----:B------:R-:W-:Y:S02]  /*2260*/  ISETP.GE.AND P0, PT, R18, R63, PT ;  /* 0x0000003f1200720c */ /* 0x000fe40003f06270 */
[----:B------:R-:W-:Y:S01]  /*2270*/  LOP3.LUT R31, R0, 0x2, R31, 0xe2, !PT ;  /* 0x00000002001f7812 */ /* 0x000fe200078ee21f */
[----:B------:R-:W-:Y:S01]  /*2280*/  IMAD R0, R12, R68, RZ ;  /* 0x000000440c007224 */ /* 0x000fe200078e02ff */
[C---:B------:R-:W-:Y:S01]  /*2290*/  SEL R7, R63.reuse, RZ, P0 ;  /* 0x000000ff3f077207 */ /* 0x040fe20000000000 */
[----:B------:R0:W-:Y:S02]  /*22a0*/  STL [R1+0x14], R20 ;  /* 0x0000141401007387 */ /* 0x0001e40000100800 */
[----:B------:R-:W-:Y:S01]  /*22b0*/  IMAD R11, R22, R69, R0 ;  /* 0x00000045160b7224 */ /* 0x000fe200078e0200 */
[----:B------:R-:W-:Y:S01]  /*22c0*/  SEL R0, R63, RZ, P2 ;  /* 0x000000ff3f007207 */ /* 0x000fe20001000000 */
[----:B------:R-:W-:Y:S01]  /*22d0*/  IMAD.IADD R7, R18, 0x1, R7 ;  /* 0x0000000112077824 */ /* 0x000fe200078e0207 */
[----:B0-----:R-:W0:Y:S01]  /*22e0*/  S2R R20, SR_TID.X ;  /* 0x0000000000147919 */ /* 0x001e220000002100 */
[----:B------:R-:W-:-:S02]  /*22f0*/  IMAD R15, R22, R5, R6 ;  /* 0x00000005160f7224 */ /* 0x000fc400078e0206 */
[----:B------:R-:W-:Y:S01]  /*2300*/  IMAD.IADD R6, R83, 0x1, R0 ;  /* 0x0000000153067824 */ /* 0x000fe200078e0200 */
[----:B------:R-:W-:Y:S01]  /*2310*/  SHF.R.S32.HI R0, RZ, 0x1f, R7 ;  /* 0x0000001fff007819 */ /* 0x000fe20000011407 */
[----:B------:R-:W-:Y:S02]  /*2320*/  IMAD.IADD R57, R57, 0x1, R11 ;  /* 0x0000000139397824 */ /* 0x000fe400078e020b */
[----:B------:R-:W-:Y:S01]  /*2330*/  IMAD.IADD R55, R11, 0x1, R55 ;  /* 0x000000010b377824 */ /* 0x000fe200078e0237 */
[----:B------:R-:W-:Y:S02]  /*2340*/  SHF.R.S32.HI R11, RZ, 0x1f, R6 ;  /* 0x0000001fff0b7819 */ /* 0x000fe40000011406 */
[CC--:B------:R-:W-:Y:S02]  /*2350*/  LEA.HI R75, R0.reuse, R7.reuse, RZ, 0x4 ;  /* 0x00000007004b7211 */ /* 0x0c0fe400078f20ff */
[----:B------:R-:W-:Y:S02]  /*2360*/  LEA.HI R0, R0, R7, RZ, 0x5 ;  /* 0x0000000700007211 */ /* 0x000fe400078f28ff */
[----:B------:R-:W-:-:S02]  /*2370*/  LEA.HI R74, R11, R6, RZ, 0x4 ;  /* 0x000000060b4a7211 */ /* 0x000fc400078f20ff */
[----:B------:R-:W-:Y:S01]  /*2380*/  LEA.HI R11, R11, R6, RZ, 0x5 ;  /* 0x000000060b0b7211 */ /* 0x000fe200078f28ff */
[----:B------:R-:W-:Y:S01]  /*2390*/  IMAD.SHL.U32 R6, R0, 0x80, RZ ;  /* 0x0000008000067824 */ /* 0x000fe200078e00ff */
[----:B-----5:R-:W-:Y:S02]  /*23a0*/  SHF.R.S32.HI R13, RZ, 0x1f, R25 ;  /* 0x0000001fff0d7819 */ /* 0x020fe40000011419 */
[----:B------:R-:W-:Y:S02]  /*23b0*/  LOP3.LUT R0, R157, 0x10, R75, 0xf8, !PT ;  /* 0x000000109d007812 */ /* 0x000fe400078ef84b */
[----:B------:R-:W-:Y:S01]  /*23c0*/  SHF.R.U32.HI R14, RZ, 0x3, R157 ;  /* 0x00000003ff0e7819 */ /* 0x000fe2000001169d */
[----:B------:R-:W-:Y:S01]  /*23d0*/  IMAD.SHL.U32 R11, R11, 0x80, RZ ;  /* 0x000000800b0b7824 */ /* 0x000fe200078e00ff */
[----:B------:R-:W-:Y:S02]  /*23e0*/  LOP3.LUT R7, R157, 0x10, R74, 0xf8, !PT ;  /* 0x000000109d077812 */ /* 0x000fe400078ef84a */
[----:B------:R-:W-:Y:S01]  /*23f0*/  LOP3.LUT R73, R0, R14, RZ, 0x3c, !PT ;  /* 0x0000000e00497212 */ /* 0x000fe200078e3cff */
[----:B------:R-:W-:-:S02]  /*2400*/  IMAD R0, R13, R68, RZ ;  /* 0x000000440d007224 */ /* 0x000fc400078e02ff */
[----:B------:R-:W-:Y:S01]  /*2410*/  IMAD.WIDE.U32 R52, R22, R4, R152 ;  /* 0x0000000416347225 */ /* 0x000fe200078e0098 */
[----:B------:R-:W-:-:S03]  /*2420*/  LOP3.LUT R6, R6, 0xfffff000, RZ, 0xc0, !PT ;  /* 0xfffff00006067812 */ /* 0x000fc600078ec0ff */
[C---:B------:R-:W-:Y:S01]  /*2430*/  IMAD.WIDE.U32 R50, R22.reuse, R4, R18 ;  /* 0x0000000416327225 */ /* 0x040fe200078e0012 */
[----:B------:R-:W-:Y:S02]  /*2440*/  LOP3.LUT R11, R11, 0xfffff000, RZ, 0xc0, !PT ;  /* 0xfffff0000b0b7812 */ /* 0x000fe400078ec0ff */
[----:B------:R-:W-:Y:S01]  /*2450*/  LOP3.LUT R72, R7, R14, RZ, 0x3c, !PT ;  /* 0x0000000e07487212 */ /* 0x000fe200078e3cff */
[----:B------:R-:W-:Y:S02]  /*2460*/  IMAD R21, R25, R69, R0 ;  /* 0x0000004519157224 */ /* 0x000fe400078e0200 */
[----:B------:R-:W-:Y:S02]  /*2470*/  IMAD.IADD R53, R53, 0x1, R15 ;  /* 0x0000000135357824 */ /* 0x000fe400078e020f */
[----:B------:R-:W-:Y:S02]  /*2480*/  IMAD.IADD R51, R15, 0x1, R51 ;  /* 0x000000010f337824 */ /* 0x000fe400078e0233 */
[----:B------:R-:W-:Y:S01]  /*2490*/  IMAD R0, R13, R4, RZ ;  /* 0x000000040d007224 */ /* 0x000fe200078e02ff */
[----:B------:R-:W-:Y:S01]  /*24a0*/  IADD3 R48, P2, R22, R49, RZ ;  /* 0x0000003116307210 */ /* 0x000fe20007f5e0ff */
[----:B------:R-:W-:Y:S01]  /*24b0*/  IMAD.WIDE.U32 R56, R25, R68, R56 ;  /* 0x0000004419387225 */ /* 0x000fe200078e0038 */
[----:B------:R-:W-:-:S03]  /*24c0*/  LOP3.LUT R7, R74, 0xfffffff0, RZ, 0xc0, !PT ;  /* 0xfffffff04a077812 */ /* 0x000fc600078ec0ff */
[----:B------:R-:W-:Y:S02]  /*24d0*/  VIADD R67, R18, 0x40 ;  /* 0x0000004012437836 */ /* 0x000fe40000000000 */
[----:B------:R-:W-:Y:S01]  /*24e0*/  IMAD.WIDE.U32 R54, R25, R68, R54 ;  /* 0x0000004419367225 */ /* 0x000fe200078e0036 */
[----:B------:R-:W-:-:S03]  /*24f0*/  SHF.L.U64.HI R71, R70, 0x7, R71 ;  /* 0x0000000746477819 */ /* 0x000fc60000010247 */
[----:B------:R-:W-:Y:S01]  /*2500*/  IMAD.WIDE.U32 R52, R25, R4, R52 ;  /* 0x0000000419347225 */ /* 0x000fe200078e0034 */
[----:B------:R-:W-:-:S03]  /*2510*/  SHF.L.U64.HI R69, R68, 0x7, R69 ;  /* 0x0000000744457819 */ /* 0x000fc60000010245 */
[----:B------:R-:W-:Y:S01]  /*2520*/  IMAD.WIDE.U32 R50, R25, R4, R50 ;  /* 0x0000000419327225 */ /* 0x000fe200078e0032 */
[C---:B------:R-:W-:Y:S02]  /*2530*/  SHF.L.U64.HI R66, R4.reuse, 0x7, R5 ;  /* 0x0000000704427819 */ /* 0x040fe40000010205 */
[----:B------:R-:W-:Y:S01]  /*2540*/  LOP3.LUT R62, R31, 0x1, RZ, 0xc0, !PT ;  /* 0x000000011f3e7812 */ /* 0x000fe200078ec0ff */
[----:B------:R-:W-:Y:S01]  /*2550*/  IMAD.SHL.U32 R65, R4, 0x80, RZ ;  /* 0x0000008004417824 */ /* 0x000fe200078e00ff */
[----:B------:R-:W-:Y:S01]  /*2560*/  ISETP.GE.AND P1, PT, R67, UR4, PT ;  /* 0x0000000443007c0c */ /* 0x000fe2000bf26270 */
[----:B------:R-:W-:Y:S01]  /*2570*/  IMAD.X R49, R12, 0x1, R3, P2 ;  /* 0x000000010c317824 */ /* 0x000fe200010e0603 */
[----:B------:R-:W-:Y:S01]  /*2580*/  SHF.L.U32 R63, R63, 0x1, RZ ;  /* 0x000000013f3f7819 */ /* 0x000fe200000006ff */
[----:B------:R-:W-:Y:S01]  /*2590*/  IMAD.IADD R30, R57, 0x1, R21 ;  /* 0x00000001391e7824 */ /* 0x000fe200078e0215 */
[----:B------:R-:W-:Y:S01]  /*25a0*/  LOP3.LUT R31, R31, 0x2, RZ, 0xc0, !PT ;  /* 0x000000021f1f7812 */ /* 0x000fe200078ec0ff */
[----:B------:R-:W-:Y:S01]  /*25b0*/  IMAD.SHL.U32 R70, R70, 0x80, RZ ;  /* 0x0000008046467824 */ /* 0x000fe200078e00ff */
[----:B------:R-:W-:Y:S01]  /*25c0*/  SHF.R.S32.HI R3, RZ, 0x1f, R7 ;  /* 0x0000001fff037819 */ /* 0x000fe20000011407 */
[----:B------:R-:W-:-:S02]  /*25d0*/  IMAD.SHL.U32 R68, R68, 0x80, RZ ;  /* 0x0000008044447824 */ /* 0x000fc400078e00ff */
[----:B------:R-:W-:Y:S01]  /*25e0*/  IMAD.IADD R21, R21, 0x1, R55 ;  /* 0x0000000115157824 */ /* 0x000fe200078e0237 */
[--C-:B--2---:R-:W-:Y:S02]  /*25f0*/  IADD3 R73, R73, R6, R8.reuse ;  /* 0x0000000649497210 */ /* 0x104fe40007ffe008 */
[----:B------:R-:W-:Y:S01]  /*2600*/  IADD3 R72, R72, R11, R8 ;  /* 0x0000000b48487210 */ /* 0x000fe20007ffe008 */
[----:B------:R-:W-:Y:S01]  /*2610*/  IMAD R11, R25, R5, R0 ;  /* 0x00000005190b7224 */ /* 0x000fe200078e0200 */
[----:B0-----:R-:W-:Y:S02]  /*2620*/  SHF.R.U32.HI R8, RZ, 0x7, R20 ;  /* 0x00000007ff087819 */ /* 0x001fe40000011614 */
[----:B------:R-:W-:Y:S01]  /*2630*/  LOP3.LUT R20, R75, 0xfffffff0, RZ, 0xc0, !PT ;  /* 0xfffffff04b147812 */ /* 0x000fe200078ec0ff */
[----:B------:R-:W-:Y:S02]  /*2640*/  IMAD.IADD R6, R53, 0x1, R11 ;  /* 0x0000000135067824 */ /* 0x000fe400078e020b */
[----:B------:R-:W-:Y:S01]  /*2650*/  VIADD R64, R8, 0x8 ;  /* 0x0000000808407836 */ /* 0x000fe20000000000 */
[----:B------:R-:W-:Y:S01]  /*2660*/  SHF.R.S32.HI R4, RZ, 0x1f, R20 ;  /* 0x0000001fff047819 */ /* 0x000fe20000011414 */
[----:B------:R-:W-:-:S02]  /*2670*/  IMAD.IADD R5, R11, 0x1, R51 ;  /* 0x000000010b057824 */ /* 0x000fc400078e0233 */
[----:B------:R-:W-:-:S07]  /*2680*/  IMAD.IADD R0, R59, 0x1, R9 ;  /* 0x000000013b007824 */ /* 0x000fce00078e0209 */
.L_x_9242:
[----:B------:R-:W2:Y:S01]  /*2690*/  LDL R8, [R1+0x24] ;  /* 0x0000240001087983 */ /* 0x000ea20000100800 */
[----:B----4-:R-:W0:Y:S01]  /*26a0*/  LDC.64 R78, c[0x0][0x2e8] ;  /* 0x0000ba00ff4e7b82 */ /* 0x010e220000000a00 */
[----:B------:R-:W-:Y:S01]  /*26b0*/  VIADD R26, R26, 0xffffffff ;  /* 0xffffffff1a1a7836 */ /* 0x000fe20000000000 */
[----:B------:R-:W-:Y:S05]  /*26c0*/  YIELD ;  /* 0x0000000000007946 */ /* 0x000fea0003800000 */
[----:B------:R-:W-:Y:S01]  /*26d0*/  SHF.R.S32.HI R11, RZ, 0x1f, R26 ;  /* 0x0000001fff0b7819 */ /* 0x000fe2000001141a */
[----:B------:R-:W1:Y:S01]  /*26e0*/  LDC R88, c[0x0][0x3f4] ;  /* 0x0000fd00ff587b82 */ /* 0x000e620000000800 */
[-C--:B------:R-:W-:Y:S01]  /*26f0*/  IMAD R9, R71, R26.reuse, RZ ;  /* 0x0000001a47097224 */ /* 0x080fe200078e02ff */
[----:B------:R-:W-:Y:S01]  /*2700*/  BSSY B0, `(.L_x_9203) ;  /* 0x00003f7000007945 */ /* 0x000fe20003800000 */
[----:B---3--:R-:W-:Y:S01]  /*2710*/  IMAD.WIDE.U32 R40, R70, R26, RZ ;  /* 0x0000001a46287225 */ /* 0x008fe200078e00ff */
[----:B------:R-:W-:-:S03]  /*2720*/  ISETP.GT.AND P2, PT, R26, R27, PT ;  /* 0x0000001b1a00720c */ /* 0x000fc60003f44270 */
[----:B------:R-:W-:-:S04]  /*2730*/  IMAD R9, R11, R70, R9 ;  /* 0x000000460b097224 */ /* 0x000fc800078e0209 */
[----:B------:R-:W-:Y:S01]  /*2740*/  IMAD.IADD R81, R41, 0x1, R9 ;  /* 0x0000000129517824 */ /* 0x000fe200078e0209 */
[----:B0-----:R-:W-:-:S04]  /*2750*/  IADD3 R32, P3, P4, R40, R78, R82 ;  /* 0x0000004e28207210 */ /* 0x001fc80007c7e052 */
[----:B------:R-:W-:Y:S02]  /*2760*/  IADD3.X R33, R81, R79, R76, P3, P4 ;  /* 0x0000004f51217210 */ /* 0x000fe40001fe844c */
[----:B-1----:R-:W-:Y:S01]  /*2770*/  ISETP.GE.AND P3, PT, R88, 0x1, PT ;  /* 0x000000015800780c */ /* 0x002fe20003f66270 */
[----:B--2---:R-:W-:-:S04]  /*2780*/  IMAD R85, R17, 0x3000, R8 ;  /* 0x0000300011557824 */ /* 0x004fc800078e0208 */
[----:B------:R-:W-:-:S08]  /*2790*/  IMAD.IADD R85, R16, 0x1, R85 ;  /* 0x0000000110557824 */ /* 0x000fd000078e0255 */
[----:B------:R-:W-:Y:S05]  /*27a0*/  @!P3 BRA `(.L_x_9204) ;  /* 0x0000003c005cb947 */ /* 0x000fea0003800000 */
[----:B------:R-:W-:Y:S01]  /*27b0*/  ULDC.U8 UR4, c[0x0][0x410] ;  /* 0x0001040000047ab9 */ /* 0x000fe20000000000 */
[-C--:B------:R-:W-:Y:S01]  /*27c0*/  IMAD R9, R69, R26.reuse, RZ ;  /* 0x0000001a45097224 */ /* 0x080fe200078e02ff */
[----:B------:R-:W-:Y:S01]  /*27d0*/  ISETP.NE.AND P3, PT, RZ, UR4, PT ;  /* 0x00000004ff007c0c */ /* 0x000fe2000bf65270 */
[----:B------:R-:W-:Y:S02]  /*27e0*/  IMAD R8, R66, R26, RZ ;  /* 0x0000001a42087224 */ /* 0x000fe400078e02ff */
[C---:B------:R-:W-:Y:S02]  /*27f0*/  IMAD R9, R11.reuse, R68, R9 ;  /* 0x000000440b097224 */ /* 0x040fe400078e0209 */
[----:B------:R-:W-:Y:S02]  /*2800*/  IMAD R86, R26, -0x80, R28 ;  /* 0xffffff801a567824 */ /* 0x000fe400078e021c */
[----:B------:R-:W-:Y:S02]  /*2810*/  IMAD R11, R11, R65, R8 ;  /* 0x000000410b0b7224 */ /* 0x000fe400078e0208 */
[----:B------:R-:W-:Y:S01]  /*2820*/  IMAD.WIDE.U32 R44, R68, R26, RZ ;  /* 0x0000001a442c7225 */ /* 0x000fe200078e00ff */
[----:B------:R-:W-:-:S03]  /*2830*/  VIMNMX R86, R86, 0x80, PT ;  /* 0x0000008056567848 */ /* 0x000fc60003fe0100 */
        /* <DEDUP_REMOVED lines=11> */
[----:B------:R-:W-:Y:S01]  /*28f0*/  CS2R R40, SRZ ;  /* 0x0000000000287805 */ /* 0x000fe2000001ff00 */
[----:B------:R-:W-:Y:S06]  /*2900*/  @P4 BRA `(.L_x_9207) ;  /* 0x00000000005c4947 */ /* 0x000fec0003800000 */
[----:B------:R-:W2:Y:S01]  /*2910*/  LDL R80, [R1+0x8] ;  /* 0x0000080001507983 */ /* 0x000ea20000100800 */
[----:B------:R-:W-:-:S03]  /*2920*/  ULDC.64 UR4, c[0x0][0x3e8] ;  /* 0x0000fa0000047ab9 */ /* 0x000fc60000000a00 */
[----:B------:R-:W3:Y:S01]  /*2930*/  LDL R10, [R1+0xc] ;  /* 0x00000c00010a7983 */ /* 0x000ee20000100800 */
[----:B------:R-:W-:Y:S02]  /*2940*/  IADD3 R44, P3, P5, R56, UR4, R44 ;  /* 0x00000004382c7c10 */ /* 0x000fe4000fd7e02c */
[----:B------:R-:W-:Y:S02]  /*2950*/  CS2R R38, SRZ ;  /* 0x0000000000267805 */ /* 0x000fe4000001ff00 */
        /* <DEDUP_REMOVED lines=10> */
[----:B------:R-:W-:Y:S02]  /*2a00*/  CS2R R12, SRZ ;  /* 0x00000000000c7805 */ /* 0x000fe4000001ff00 */
[----:B------:R-:W-:Y:S02]  /*2a10*/  CS2R R14, SRZ ;  /* 0x00000000000e7805 */ /* 0x000fe4000001ff00 */
[----:B--2---:R-:W-:-:S13]  /*2a20*/  ISETP.GE.AND P3, PT, R80, R88, PT ;  /* 0x000000585000720c */ /* 0x004fda0003f66270 */
[----:B------:R0:W5:Y:S04]  /*2a30*/  @!P3 LDG.E.64 R34, desc[UR40][R44.64+0x10] ;  /* 0x000010282c22b981 */ /* 0x000168000c1e1b00 */
[----:B------:R0:W5:Y:S01]  /*2a40*/  @!P3 LDG.E.64 R36, desc[UR40][R42.64+0x10] ;  /* 0x000010282a24b981 */ /* 0x000162000c1e1b00 */
[----:B---3--:R-:W-:-:S13]  /*2a50*/  ISETP.GE.AND P3, PT, R10, R88, PT ;  /* 0x000000580a00720c */ /* 0x008fda0003f66270 */
[----:B------:R0:W5:Y:S04]  /*2a60*/  @!P3 LDG.E.64 R12, desc[UR40][R44.64+0x20] ;  /* 0x000020282c0cb981 */ /* 0x000168000c1e1b00 */
[----:B------:R0:W5:Y:S02]  /*2a70*/  @!P3 LDG.E.64 R14, desc[UR40][R42.64+0x20] ;  /* 0x000020282a0eb981 */ /* 0x000164000c1e1b00 */
.L_x_9207:
[----:B------:R-:W-:Y:S05]  /*2a80*/  BSYNC B1 ;  /* 0x0000000000017941 */ /* 0x000fea0003800000 */
.L_x_9206:
[----:B------:R-:W-:Y:S01]  /*2a90*/  ISETP.NE.AND P3, PT, R155, 0x3, PT ;  /* 0x000000039b00780c */ /* 0x000fe20003f65270 */
[----:B0----5:R-:W-:Y:S02]  /*2aa0*/  IMAD.MOV.U32 R42, RZ, RZ, R12 ;  /* 0x000000ffff2a7224 */ /* 0x021fe400078e000c */
[----:B------:R-:W-:Y:S02]  /*2ab0*/  IMAD.MOV.U32 R44, RZ, RZ, R34 ;  /* 0x000000ffff2c7224 */ /* 0x000fe400078e0022 */
[----:B------:R-:W-:Y:S02]  /*2ac0*/  IMAD.MOV.U32 R46, RZ, RZ, R38 ;  /* 0x000000ffff2e7224 */ /* 0x000fe400078e0026 */
[----:B------:R-:W-:Y:S02]  /*2ad0*/  IMAD.MOV.U32 R43, RZ, RZ, R14 ;  /* 0x000000ffff2b7224 */ /* 0x000fe400078e000e */
[----:B------:R-:W-:Y:S02]  /*2ae0*/  IMAD.MOV.U32 R45, RZ, RZ, R36 ;  /* 0x000000ffff2d7224 */ /* 0x000fe400078e0024 */
[----:B------:R-:W-:-:S02]  /*2af0*/  IMAD.MOV.U32 R47, RZ, RZ, R40 ;  /* 0x000000ffff2f7224 */ /* 0x000fc400078e0028 */
[----:B------:R-:W-:Y:S05]  /*2b00*/  @!P3 BRA `(.L_x_9208) ;  /* 0x000000000004b947 */ /* 0x000fea0003800000 */
[----:B------:R-:W-:Y:S01]  /*2b10*/  BPT.TRAP 0x1 ;  /* 0x000000040000795c */ /* 0x000fe20000300000 */
.L_x_9208:
[----:B------:R-:W-:Y:S01]  /*2b20*/  IMAD R84, R17, 0x8, R16 ;  /* 0x0000000811547824 */ /* 0x000fe200078e0210 */
[----:B------:R-:W-:Y:S01]  /*2b30*/  SHF.L.U32 R87, R23, 0x1f, RZ ;  /* 0x0000001f17577819 */ /* 0x000fe200000006ff */
[----:B------:R-:W-:Y:S03]  /*2b40*/  BSSY B1, `(.L_x_9209) ;  /* 0x0000003000017945 */ /* 0x000fe60003800000 */
[----:B------:R-:W0:Y:S02]  /*2b50*/  SYNCS.PHASECHK.TRANS64.TRYWAIT P5, [R84+URZ+0x19c90], R87 ;  /* 0x019c9057540075a7 */ /* 0x000e2400080a017f */
[----:B0-----:R-:W-:Y:S05]  /*2b60*/  @!P5 BRA `(.L_x_9210) ;  /* 0x0000018800dcd947 */ /* 0x001fea0003800000 */
.L_x_9455:
[----:B------:R-:W-:Y:S05]  /*2b70*/  BSYNC B1 ;  /* 0x0000000000017941 */ /* 0x000fea0003800000 */
.L_x_9209:
        /* <DEDUP_REMOVED lines=9> */
[----:B------:R-:W-:Y:S02]  /*2c10*/  LOP3.LUT R38, R39, 0xff, RZ, 0xc0, !PT ;  /* 0x000000ff27267812 */ /* 0x000fe400078ec0ff */
[--C-:B------:R-:W-:Y:S02]  /*2c20*/  SHF.R.U32.HI R79, RZ, 0x18, R39.reuse ;  /* 0x00000018ff4f7819 */ /* 0x100fe40000011627 */
[----:B------:R-:W-:Y:S02]  /*2c30*/  SHF.R.U32.HI R90, RZ, 0x10, R39 ;  /* 0x00000010ff5a7819 */ /* 0x000fe40000011627 */
[--C-:B------:R-:W-:Y:S02]  /*2c40*/  SHF.R.U32.HI R78, RZ, 0x8, R41.reuse ;  /* 0x00000008ff4e7819 */ /* 0x100fe40000011629 */
[----:B------:R-:W-:-:S02]  /*2c50*/  SHF.R.U32.HI R81, RZ, 0x10, R41 ;  /* 0x00000010ff517819 */ /* 0x000fc40000011629 */
[----:B------:R-:W-:Y:S01]  /*2c60*/  LOP3.LUT R39, R41, 0xff, RZ, 0xc0, !PT ;  /* 0x000000ff29277812 */ /* 0x000fe200078ec0ff */
[----:B------:R-:W-:Y:S01]  /*2c70*/  IMAD.SHL.U32 R78, R78, 0x100, RZ ;  /* 0x000001004e4e7824 */ /* 0x000fe200078e00ff */
[----:B------:R-:W-:Y:S02]  /*2c80*/  SHF.R.U32.HI R40, RZ, 0x18, R41 ;  /* 0x00000018ff287819 */ /* 0x000fe40000011629 */
[----:B------:R-:W-:Y:S01]  /*2c90*/  PRMT R41, R79, 0x654, R38 ;  /* 0x000006544f297816 */ /* 0x000fe20000000026 */
[----:B------:R-:W-:Y:S01]  /*2ca0*/  IMAD.SHL.U32 R38, R80, 0x100, RZ ;  /* 0x0000010050267824 */ /* 0x000fe200078e00ff */
[----:B------:R-:W-:Y:S01]  /*2cb0*/  PRMT R79, R40, 0x654, R39 ;  /* 0x00000654284f7816 */ /* 0x000fe20000000027 */
[----:B--2---:R-:W-:Y:S02]  /*2cc0*/  IMAD.MOV.U32 R39, RZ, RZ, R9 ;  /* 0x000000ffff277224 */ /* 0x004fe400078e0009 */
[----:B------:R-:W-:Y:S01]  /*2cd0*/  IMAD.U32 R9, R90, 0x10000, RZ ;  /* 0x000100005a097824 */ /* 0x000fe200078e00ff */
[----:B------:R-:W-:Y:S01]  /*2ce0*/  LOP3.LUT R38, R41, 0xff00, R38, 0xf8, !PT ;  /* 0x0000ff0029267812 */ /* 0x000fe200078ef826 */
[----:B------:R-:W-:Y:S01]  /*2cf0*/  IMAD.U32 R41, R81, 0x10000, RZ ;  /* 0x0001000051297824 */ /* 0x000fe200078e00ff */
[----:B------:R-:W-:Y:S01]  /*2d00*/  LOP3.LUT R80, R79, 0xff00, R78, 0xf8, !PT ;  /* 0x0000ff004f507812 */ /* 0x000fe200078ef84e */
[----:B------:R-:W-:Y:S01]  /*2d10*/  IMAD.MOV.U32 R40, RZ, RZ, R8 ;  /* 0x000000ffff287224 */ /* 0x000fe200078e0008 */
        /* <DEDUP_REMOVED lines=16> */
[----:B------:R-:W-:Y:S01]  /*2e20*/  FFMA.FTZ R8, R8, R81, -R93 ;  /* 0x0000005108087223 */ /* 0x000fe2000001085d */
[----:B------:R-:W-:Y:S02]  /*2e30*/  HADD2.F32 R80, -RZ, R80.H1_H1 ;  /* 0x30000050ff507230 */ /* 0x000fe40000004100 */
[----:B------:R-:W-:Y:S01]  /*2e40*/  FMUL.FTZ R93, R79, R91 ;  /* 0x0000005b4f5d7220 */ /* 0x000fe20000410000 */
        /* <DEDUP_REMOVED lines=10> */
[----:B------:R-:W-:Y:S01]  /*2ef0*/  HADD2.F32 R80, -RZ, R41.H1_H1 ;  /* 0x30000029ff507230 */ /* 0x000fe20000004100 */
[----:B------:R-:W-:Y:S01]  /*2f00*/  F2FP.F16.E4M3.UNPACK_B R78, R9.H1 ;  /* 0x00000009ff4e723e */ /* 0x000fe200030006ff */
[----:B------:R-:W-:Y:S02]  /*2f10*/  HADD2.F32 R90, -RZ, R90.H0_H0 ;  /* 0x2000005aff5a7230 */ /* 0x000fe40000004100 */
[-C--:B------:R-:W-:Y:S01]  /*2f20*/  FMUL.FTZ R93, R79, R91.reuse ;  /* 0x0000005b4f5d7220 */ /* 0x080fe20000410000 */
[--C-:B------:R-:W-:Y:S02]  /*2f30*/  HADD2.F32 R46, -RZ, R40.reuse.H1_H1 ;  /* 0x30000028ff2e7230 */ /* 0x100fe40000004100 */
[----:B------:R-:W-:Y:S01]  /*2f40*/  FMUL.FTZ R94, R80, R91 ;  /* 0x0000005b505e7220 */ /* 0x000fe20000410000 */
[----:B------:R-:W-:Y:S01]  /*2f50*/  HADD2.F32 R41, -RZ, R40.H0_H0 ;  /* 0x20000028ff297230 */ /* 0x000fe20000004100 */
[----:B------:R-:W-:Y:S01]  /*2f60*/  F2FP.F16.E4M3.UNPACK_B R9, R9 ;  /* 0x00000009ff09723e */ /* 0x000fe200020006ff */
[----:B------:R-:W-:-:S02]  /*2f70*/  HADD2.F32 R40, -RZ, R81.H1_H1 ;  /* 0x30000051ff287230 */ /* 0x000fc40000004100 */
[-C--:B------:R-:W-:Y:S01]  /*2f80*/  FMUL.FTZ R92, R46, R90.reuse ;  /* 0x0000005a2e5c7220 */ /* 0x080fe20000410000 */
[----:B------:R-:W-:Y:S02]  /*2f90*/  HADD2.F32 R81, -RZ, R81.H0_H0 ;  /* 0x20000051ff517230 */ /* 0x000fe40000004100 */
[----:B------:R-:W-:Y:S01]  /*2fa0*/  FMUL.FTZ R91, R41, R90 ;  /* 0x0000005a295b7220 */ /* 0x000fe20000410000 */
[----:B------:R-:W-:Y:S02]  /*2fb0*/  HADD2.F32 R95, -RZ, R78.H1_H1 ;  /* 0x3000004eff5f7230 */ /* 0x000fe40000004100 */
[-C--:B------:R-:W-:Y:S01]  /*2fc0*/  FFMA.FTZ R94, R79, R40.reuse, -R94 ;  /* 0x000000284f5e7223 */ /* 0x080fe2000001085e */
[----:B------:R-:W-:Y:S01]  /*2fd0*/  FFMA.FTZ R93, R80, R40, R93 ;  /* 0x00000028505d7223 */ /* 0x000fe2000001005d */
[-C--:B------:R-:W-:Y:S01]  /*2fe0*/  FFMA.FTZ R40, R41, R81.reuse, -R92 ;  /* 0x0000005129287223 */ /* 0x080fe2000001085c */
[----:B------:R-:W-:Y:S01]  /*2ff0*/  FFMA.FTZ R41, R46, R81, R91 ;  /* 0x000000512e297223 */ /* 0x000fe2000001005b */
[----:B------:R-:W-:-:S02]  /*3000*/  F2FP.F16.E4M3.UNPACK_B R79, R11.H1 ;  /* 0x0000000bff4f723e */ /* 0x000fc400030006ff */
[----:B------:R-:W-:Y:S02]  /*3010*/  F2FP.F16.E4M3.UNPACK_B R81, R38.H1 ;  /* 0x00000026ff51723e */ /* 0x000fe400030006ff */
[----:B------:R-:W-:Y:S01]  /*3020*/  F2FP.SATFINITE.E4M3.F32.PACK_AB_MERGE_C R46, R93, R94, RZ ;  /* 0x0000005e5d2e723e */ /* 0x000fe200048070ff */
[--C-:B------:R-:W-:Y:S01]  /*3030*/  HADD2.F32 R90, -RZ, R79.reuse.H0_H0 ;  /* 0x2000004fff5a7230 */ /* 0x100fe20000004100 */
[----:B------:R-:W-:Y:S01]  /*3040*/  F2FP.F16.E4M3.UNPACK_B R80, R10.H1 ;  /* 0x0000000aff50723e */ /* 0x000fe200030006ff */
[----:B------:R-:W-:Y:S01]  /*3050*/  HADD2.F32 R92, -RZ, R79.H1_H1 ;  /* 0x3000004fff5c7230 */ /* 0x000fe20000004100 */
[----:B------:R-:W-:Y:S01]  /*3060*/  F2FP.F16.E4M3.UNPACK_B R79, R38 ;  /* 0x00000026ff4f723e */ /* 0x000fe200020006ff */
[----:B------:R-:W-:Y:S01]  /*3070*/  HADD2.F32 R93, -RZ, R81.H1_H1 ;  /* 0x30000051ff5d7230 */ /* 0x000fe20000004100 */
[----:B------:R-:W-:Y:S01]  /*3080*/  F2FP.F16.E4M3.UNPACK_B R10, R10 ;  /* 0x0000000aff0a723e */ /* 0x000fe200020006ff */
[----:B------:R-:W-:Y:S02]  /*3090*/  HADD2.F32 R91, -RZ, R80.H1_H1 ;  /* 0x30000050ff5b7230 */ /* 0x000fe40000004100 */
[----:B------:R-:W-:-:S02]  /*30a0*/  HADD2.F32 R94, -RZ, R79.H1_H1 ;  /* 0x3000004fff5e7230 */ /* 0x000fc40000004100 */
[-C--:B------:R-:W-:Y:S01]  /*30b0*/  FMUL.FTZ R97, R92, R93.reuse ;  /* 0x0000005d5c617220 */ /* 0x080fe20000410000 */
[----:B------:R-:W-:Y:S02]  /*30c0*/  HADD2.F32 R80, -RZ, R80.H0_H0 ;  /* 0x20000050ff507230 */ /* 0x000fe40000004100 */
[C---:B------:R-:W-:Y:S01]  /*30d0*/  FMUL.FTZ R99, R90.reuse, R93 ;  /* 0x0000005d5a637220 */ /* 0x040fe20000410000 */
[----:B------:R-:W-:Y:S02]  /*30e0*/  HADD2.F32 R93, -RZ, R9.H1_H1 ;  /* 0x30000009ff5d7230 */ /* 0x000fe40000004100 */
[----:B------:R-:W-:Y:S01]  /*30f0*/  FFMA.FTZ R38, R90, R95, -R97 ;  /* 0x0000005f5a267223 */ /* 0x000fe20000010861 */
[CC--:B------:R-:W-:Y:S01]  /*3100*/  FMUL.FTZ R97, R91.reuse, R94.reuse ;  /* 0x0000005e5b617220 */ /* 0x0c0fe20000410000 */
[----:B------:R-:W-:Y:S01]  /*3110*/  FMUL.FTZ R94, R80, R94 ;  /* 0x0000005e505e7220 */ /* 0x000fe20000410000 */
[----:B------:R-:W-:Y:S01]  /*3120*/  F2FP.F16.E4M3.UNPACK_B R90, R11 ;  /* 0x0000000bff5a723e */ /* 0x000fe200020006ff */
[----:B------:R-:W-:Y:S01]  /*3130*/  FFMA.FTZ R11, R92, R95, R99 ;  /* 0x0000005f5c0b7223 */ /* 0x000fe20000010063 */
[-C--:B------:R-:W-:Y:S01]  /*3140*/  FFMA.FTZ R80, R80, R93.reuse, -R97 ;  /* 0x0000005d50507223 */ /* 0x080fe20000010861 */
[----:B------:R-:W-:Y:S01]  /*3150*/  FFMA.FTZ R91, R91, R93, R94 ;  /* 0x0000005d5b5b7223 */ /* 0x000fe2000001005e */
[----:B------:R-:W-:-:S02]  /*3160*/  HADD2.F32 R93, -RZ, R81.H0_H0 ;  /* 0x20000051ff5d7230 */ /* 0x000fc40000004100 */
[--C-:B------:R-:W-:Y:S01]  /*3170*/  HADD2.F32 R81, -RZ, R90.reuse.H1_H1 ;  /* 0x3000005aff517230 */ /* 0x100fe20000004100 */
[----:B------:R-:W-:Y:S01]  /*3180*/  F2FP.SATFINITE.E4M3.F32.PACK_AB_MERGE_C R11, R11, R38, RZ ;  /* 0x000000260b0b723e */ /* 0x000fe200048070ff */
[----:B------:R-:W-:Y:S01]  /*3190*/  HADD2.F32 R90, -RZ, R90.H0_H0 ;  /* 0x2000005aff5a7230 */ /* 0x000fe20000004100 */
[----:B------:R-:W-:Y:S01]  /*31a0*/  F2FP.SATFINITE.E4M3.F32.PACK_AB_MERGE_C R80, R91, R80, RZ ;  /* 0x000000505b50723e */ /* 0x000fe200048070ff */
        /* <DEDUP_REMOVED lines=9> */
[-C--:B------:R-:W-:Y:S01]  /*3240*/  FMUL.FTZ R93, R78, R79.reuse ;  /* 0x0000004f4e5d7220 */ /* 0x080fe20000410000 */
[----:B------:R-:W-:Y:S01]  /*3250*/  FMUL.FTZ R79, R10, R79 ;  /* 0x0000004f0a4f7220 */ /* 0x000fe20000410000 */
[----:B------:R-:W-:Y:S02]  /*3260*/  F2FP.SATFINITE.E4M3.F32.PACK_AB_MERGE_C R11, R94, R95, R11 ;  /* 0x0000005f5e0b723e */ /* 0x000fe4000480700b */
[-C--:B------:R-:W-:Y:S01]  /*3270*/  FFMA.FTZ R93, R10, R9.reuse, -R93 ;  /* 0x000000090a5d7223 */ /* 0x080fe2000001085d */
[----:B------:R-:W-:Y:S01]  /*3280*/  FFMA.FTZ R78, R78, R9, R79 ;  /* 0x000000094e4e7223 */ /* 0x000fe2000001004f */
[----:B------:R-:W-:-:S02]  /*3290*/  F2FP.SATFINITE.E4M3.F32.PACK_AB_MERGE_C R9, R39, R8, R47 ;  /* 0x000000082709723e */ /* 0x000fc4000480702f */
[----:B------:R-:W-:Y:S02]  /*32a0*/  F2FP.SATFINITE.E4M3.F32.PACK_AB_MERGE_C R8, R41, R40, R46 ;  /* 0x000000282908723e */ /* 0x000fe4000480702e */
[----:B------:R-:W-:-:S07]  /*32b0*/  F2FP.SATFINITE.E4M3.F32.PACK_AB_MERGE_C R10, R78, R93, R80 ;  /* 0x0000005d4e0a723e */ /* 0x000fce0004807050 */
.L_x_9215:
[----:B------:R-:W-:Y:S05]  /*32c0*/  BSYNC B2 ;  /* 0x0000000000027941 */ /* 0x000fea0003800000 */
.L_x_9214:
[----:B--2---:R1:W-:Y:S02]  /*32d0*/  STG.E.128 desc[UR40][R32.64], R8 ;  /* 0x0000000820007986 */ /* 0x0043e4000c101d28 */
.L_x_9213:
[----:B------:R-:W-:Y:S05]  /*32e0*/  BSYNC B1 ;  /* 0x0000000000017941 */ /* 0x000fea0003800000 */
.L_x_9212:
[----:B------:R-:W-:Y:S01]  /*32f0*/  ISETP.NE.AND P4, PT, R31, RZ, PT ;  /* 0x000000ff1f00720c */ /* 0x000fe20003f85270 */
[----:B------:R-:W-:-:S12]  /*3300*/  BSSY B1, `(.L_x_9216) ;  /* 0x0000074000017945 */ /* 0x000fd80003800000 */
[----:B------:R-:W-:Y:S05]  /*3310*/  @!P4 BRA `(.L_x_9217) ;  /* 0x0000000400c8c947 */ /* 0x000fea0003800000 */
[----:B------:R-:W2:Y:S01]  /*3320*/  LDL R38, [R1+0x8] ;  /* 0x0000080001267983 */ /* 0x000ea20000100800 */
[----:B------:R-:W-:Y:S03]  /*3330*/  BSSY B2, `(.L_x_9218) ;  /* 0x000006f000027945 */ /* 0x000fe60003800000 */
[----:B-1----:R1:W3:Y:S01]  /*3340*/  LDS.128 R8, [R85+0x14800] ;  /* 0x0148000055087984 */ /* 0x0022e20000000c00 */
[----:B--2---:R-:W-:-:S13]  /*3350*/  ISETP.GE.AND P4, PT, R38, R88, PT ;  /* 0x000000582600720c */ /* 0x004fda0003f86270 */
[----:B-1-3--:R-:W-:Y:S05]  /*3360*/  @P4 BRA `(.L_x_9219) ;  /* 0x0000000400ac4947 */ /* 0x00afea0003800000 */
        /* <DEDUP_REMOVED lines=12> */
[----:B------:R-:W-:Y:S01]  /*3430*/  MOV R36, R8 ;  /* 0x0000000800247202 */ /* 0x000fe20000000f00 */
[----:B------:R-:W-:Y:S01]  /*3440*/  IMAD.U32 R40, R40, 0x10000, RZ ;  /* 0x0001000028287824 */ /* 0x000fe200078e00ff */
[----:B------:R-:W-:Y:S01]  /*3450*/  LOP3.LUT R34, R34, 0xff00, R35, 0xf8, !PT ;  /* 0x0000ff0022227812 */ /* 0x000fe200078ef823 */
[----:B------:R-:W-:Y:S01]  /*3460*/  IMAD.U32 R35, R39, 0x10000, RZ ;  /* 0x0001000027237824 */ /* 0x000fe200078e00ff */
[----:B------:R-:W-:-:S02]  /*3470*/  LOP3.LUT R37, R37, 0xff00, R38, 0xf8, !PT ;  /* 0x0000ff0025257812 */ /* 0x000fc400078ef826 */
        /* <DEDUP_REMOVED lines=28> */
[----:B------:R-:W-:Y:S02]  /*3640*/  HADD2.F32 R38, -RZ, R37.H0_H0 ;  /* 0x20000025ff267230 */ /* 0x000fe40000004100 */
[----:B------:R-:W-:Y:S02]  /*3650*/  HADD2.F32 R46, -RZ, R45.H0_H0 ;  /* 0x2000002dff2e7230 */ /* 0x000fe40000004100 */
[----:B------:R-:W-:Y:S01]  /*3660*/  FMUL.FTZ R45, R40, R47 ;  /* 0x0000002f282d7220 */ /* 0x000fe20000410000 */
[----:B------:R-:W-:-:S02]  /*3670*/  HADD2.F32 R39, -RZ, R36.H1_H1 ;  /* 0x30000024ff277230 */ /* 0x000fc40000004100 */
[C---:B------:R-:W-:Y:S01]  /*3680*/  FMUL.FTZ R47, R38.reuse, R47 ;  /* 0x0000002f262f7220 */ /* 0x040fe20000410000 */
[----:B------:R-:W-:Y:S02]  /*3690*/  HADD2.F32 R41, -RZ, R44.H1_H1 ;  /* 0x3000002cff297230 */ /* 0x000fe40000004100 */
[----:B------:R-:W-:Y:S02]  /*36a0*/  HADD2.F32 R37, -RZ, R36.H0_H0 ;  /* 0x20000024ff257230 */ /* 0x000fe40000004100 */
[-C--:B------:R-:W-:Y:S01]  /*36b0*/  FMUL.FTZ R36, R39, R46.reuse ;  /* 0x0000002e27247220 */ /* 0x080fe20000410000 */
[----:B------:R-:W-:Y:S02]  /*36c0*/  HADD2.F32 R44, -RZ, R44.H0_H0 ;  /* 0x2000002cff2c7230 */ /* 0x000fe40000004100 */
[-C--:B------:R-:W-:Y:S01]  /*36d0*/  FFMA.FTZ R45, R38, R41.reuse, -R45 ;  /* 0x00000029262d7223 */ /* 0x080fe2000001082d */
[----:B------:R-:W-:Y:S01]  /*36e0*/  FFMA.FTZ R78, R40, R41, R47 ;  /* 0x00000029284e7223 */ /* 0x000fe2000001002f */
[C---:B------:R-:W-:Y:S01]  /*36f0*/  FMUL.FTZ R46, R37.reuse, R46 ;  /* 0x0000002e252e7220 */ /* 0x040fe20000410000 */
[----:B------:R-:W-:Y:S01]  /*3700*/  F2FP.F16.E4M3.UNPACK_B R40, R11.H1 ;  /* 0x0000000bff28723e */ /* 0x000fe200030006ff */
[-C--:B------:R-:W-:Y:S01]  /*3710*/  FFMA.FTZ R36, R37, R44.reuse, -R36 ;  /* 0x0000002c25247223 */ /* 0x080fe20000010824 */
[----:B------:R-:W-:Y:S01]  /*3720*/  F2FP.SATFINITE.E4M3.F32.PACK_AB_MERGE_C R38, R80, R79, RZ ;  /* 0x0000004f5026723e */ /* 0x000fe200048070ff */
[----:B------:R-:W-:Y:S01]  /*3730*/  FFMA.FTZ R39, R39, R44, R46 ;  /* 0x0000002c27277223 */ /* 0x000fe2000001002e */
[----:B------:R-:W-:Y:S01]  /*3740*/  F2FP.SATFINITE.E4M3.F32.PACK_AB_MERGE_C R37, R78, R45, RZ ;  /* 0x0000002d4e25723e */ /* 0x000fe200048070ff */
[--C-:B------:R-:W-:Y:S01]  /*3750*/  HADD2.F32 R47, -RZ, R40.reuse.H0_H0 ;  /* 0x20000028ff2f7230 */ /* 0x100fe20000004100 */
[----:B------:R-:W-:Y:S01]  /*3760*/  F2FP.F16.E4M3.UNPACK_B R45, R35.H1 ;  /* 0x00000023ff2d723e */ /* 0x000fe200030006ff */
[----:B------:R-:W-:Y:S01]  /*3770*/  HADD2.F32 R78, -RZ, R40.H1_H1 ;  /* 0x30000028ff4e7230 */ /* 0x000fe20000004100 */
[----:B------:R-:W-:-:S02]  /*3780*/  F2FP.F16.E4M3.UNPACK_B R41, R10.H1 ;  /* 0x0000000aff29723e */ /* 0x000fc400030006ff */
[-C--:B------:R-:W-:Y:S01]  /*3790*/  F2FP.F16.E4M3.UNPACK_B R40, R34.reuse.H1 ;  /* 0x00000022ff28723e */ /* 0x080fe200030006ff */
[----:B------:R-:W-:Y:S01]  /*37a0*/  HADD2.F32 R79, -RZ, R45.H1_H1 ;  /* 0x3000002dff4f7230 */ /* 0x000fe20000004100 */
[----:B------:R-:W-:Y:S01]  /*37b0*/  F2FP.F16.E4M3.UNPACK_B R44, R35 ;  /* 0x00000023ff2c723e */ /* 0x000fe200020006ff */
[--C-:B------:R-:W-:Y:S01]  /*37c0*/  HADD2.F32 R46, -RZ, R41.reuse.H1_H1 ;  /* 0x30000029ff2e7230 */ /* 0x100fe20000004100 */
[----:B------:R-:W-:Y:S01]  /*37d0*/  F2FP.F16.E4M3.UNPACK_B R35, R34 ;  /* 0x00000022ff23723e */ /* 0x000fe200020006ff */
[----:B------:R-:W-:Y:S02]  /*37e0*/  HADD2.F32 R80, -RZ, R40.H1_H1 ;  /* 0x30000028ff507230 */ /* 0x000fe40000004100 */
[-C--:B------:R-:W-:Y:S01]  /*37f0*/  FMUL.FTZ R34, R78, R79.reuse ;  /* 0x0000004f4e227220 */ /* 0x080fe20000410000 */
[----:B------:R-:W-:Y:S02]  /*3800*/  HADD2.F32 R81, -RZ, R44.H1_H1 ;  /* 0x3000002cff517230 */ /* 0x000fe40000004100 */
[----:B------:R-:W-:Y:S01]  /*3810*/  FMUL.FTZ R91, R47, R79 ;  /* 0x0000004f2f5b7220 */ /* 0x000fe20000410000 */
[----:B------:R-:W-:-:S02]  /*3820*/  HADD2.F32 R41, -RZ, R41.H0_H0 ;  /* 0x20000029ff297230 */ /* 0x000fc40000004100 */
[----:B------:R-:W-:Y:S01]  /*3830*/  FFMA.FTZ R34, R47, R80, -R34 ;  /* 0x000000502f227223 */ /* 0x000fe20000010822 */
[----:B------:R-:W-:Y:S02]  /*3840*/  HADD2.F32 R79, -RZ, R35.H1_H1 ;  /* 0x30000023ff4f7230 */ /* 0x000fe40000004100 */
[----:B------:R-:W-:Y:S01]  /*3850*/  FMUL.FTZ R90, R46, R81 ;  /* 0x000000512e5a7220 */ /* 0x000fe20000410000 */
[----:B------:R-:W-:Y:S01]  /*3860*/  F2FP.F16.E4M3.UNPACK_B R47, R11 ;  /* 0x0000000bff2f723e */ /* 0x000fe200020006ff */
[----:B------:R-:W-:Y:S01]  /*3870*/  FMUL.FTZ R81, R41, R81 ;  /* 0x0000005129517220 */ /* 0x000fe20000410000 */
[----:B------:R-:W-:Y:S01]  /*3880*/  F2FP.F16.E4M3.UNPACK_B R10, R10 ;  /* 0x0000000aff0a723e */ /* 0x000fe200020006ff */
[----:B------:R-:W-:Y:S01]  /*3890*/  FFMA.FTZ R11, R78, R80, R91 ;  /* 0x000000504e0b7223 */ /* 0x000fe2000001005b */
[----:B------:R-:W-:Y:S02]  /*38a0*/  HADD2.F32 R78, -RZ, R45.H0_H0 ;  /* 0x2000002dff4e7230 */ /* 0x000fe40000004100 */
[----:B------:R-:W-:Y:S01]  /*38b0*/  FFMA.FTZ R80, R46, R79, R81 ;  /* 0x0000004f2e507223 */ /* 0x000fe20000010051 */
[----:B------:R-:W-:-:S02]  /*38c0*/  HADD2.F32 R46, -RZ, R47.H0_H0 ;  /* 0x2000002fff2e7230 */ /* 0x000fc40000004100 */
[----:B------:R-:W-:Y:S01]  /*38d0*/  FFMA.FTZ R41, R41, R79, -R90 ;  /* 0x0000004f29297223 */ /* 0x000fe2000001085a */
[----:B------:R-:W-:Y:S01]  /*38e0*/  HADD2.F32 R47, -RZ, R47.H1_H1 ;  /* 0x3000002fff2f7230 */ /* 0x000fe20000004100 */
[----:B------:R-:W-:Y:S01]  /*38f0*/  F2FP.SATFINITE.E4M3.F32.PACK_AB_MERGE_C R11, R11, R34, RZ ;  /* 0x000000220b0b723e */ /* 0x000fe200048070ff */
[--C-:B------:R-:W-:Y:S02]  /*3900*/  HADD2.F32 R45, -RZ, R10.reuse.H0_H0 ;  /* 0x2000000aff2d7230 */ /* 0x100fe40000004100 */
[-C--:B------:R-:W-:Y:S01]  /*3910*/  FMUL.FTZ R90, R46, R78.reuse ;  /* 0x0000004e2e5a7220 */ /* 0x080fe20000410000 */
[----:B------:R-:W-:Y:S02]  /*3920*/  HADD2.F32 R10, -RZ, R10.H1_H1 ;  /* 0x3000000aff0a7230 */ /* 0x000fe40000004100 */
[----:B------:R-:W-:Y:S01]  /*3930*/  FMUL.FTZ R81, R47, R78 ;  /* 0x0000004e2f517220 */ /* 0x000fe20000410000 */
[----:B------:R-:W-:Y:S01]  /*3940*/  HADD2.F32 R44, -RZ, R44.H0_H0 ;  /* 0x2000002cff2c7230 */ /* 0x000fe20000004100 */
[----:B------:R-:W-:Y:S01]  /*3950*/  F2FP.SATFINITE.E4M3.F32.PACK_AB_MERGE_C R41, R80, R41, RZ ;  /* 0x000000295029723e */ /* 0x000fe200048070ff */
        /* <DEDUP_REMOVED lines=11> */
[----:B------:R-:W-:-:S07]  /*3a10*/  F2FP.SATFINITE.E4M3.F32.PACK_AB_MERGE_C R10, R79, R78, R41 ;  /* 0x0000004e4f0a723e */ /* 0x000fce0004807029 */
.L_x_9219:
[----:B------:R-:W-:Y:S05]  /*3a20*/  BSYNC B2 ;  /* 0x0000000000027941 */ /* 0x000fea0003800000 */
.L_x_9218:
[----:B------:R2:W-:Y:S02]  /*3a30*/  STG.E.128 desc[UR40][R32.64+0x20], R8 ;  /* 0x0000200820007986 */ /* 0x0005e4000c101d28 */
.L_x_9217:
[----:B------:R-:W-:Y:S05]  /*3a40*/  BSYNC B1 ;  /* 0x0000000000017941 */ /* 0x000fea0003800000 */
.L_x_9216:
[----:B------:R-:W-:Y:S05]  /*3a50*/  @P1 BRA `(.L_x_9211) ;  /* 0x0000002c00041947 */ /* 0x000fea0003800000 */
[----:B------:R-:W3:Y:S01]  /*3a60*/  LDL R34, [R1+0xc] ;  /* 0x00000c0001227983 */ /* 0x000ee20000100800 */
[----:B------:R-:W-:Y:S03]  /*3a70*/  BSSY B1, `(.L_x_9220) ;  /* 0x000006d000017945 */ /* 0x000fe60003800000 */
[----:B-12---:R1:W2:Y:S01]  /*3a80*/  LDS.128 R8, [R85+0x15800] ;  /* 0x0158000055087984 */ /* 0x0062a20000000c00 */
[----:B---3--:R-:W-:-:S13]  /*3a90*/  ISETP.GE.AND P4, PT, R34, R88, PT ;  /* 0x000000582200720c */ /* 0x008fda0003f86270 */
[----:B-12---:R-:W-:Y:S05]  /*3aa0*/  @P4 BRA `(.L_x_9221) ;  /* 0x0000000400a44947 */ /* 0x006fea0003800000 */
        /* <DEDUP_REMOVED lines=12> */
[----:B------:R-:W-:Y:S01]  /*3b70*/  IMAD.MOV.U32 R14, RZ, RZ, R8 ;  /* 0x000000ffff0e7224 */ /* 0x000fe200078e0008 */
        /* <DEDUP_REMOVED lines=30> */
[----:B------:R-:W-:Y:S01]  /*3d60*/  F2FP.F16.E4M3.UNPACK_B R39, R12 ;  /* 0x0000000cff27723e */ /* 0x000fe200020006ff */
        /* <DEDUP_REMOVED lines=15> */
[----:B------:R-:W-:Y:S02]  /*3e60*/  F2FP.F16.E4M3.UNPACK_B R43, R13.H1 ;  /* 0x0000000dff2b723e */ /* 0x000fe400030006ff */
[----:B------:R-:W-:Y:S01]  /*3e70*/  F2FP.SATFINITE.E4M3.F32.PACK_AB_MERGE_C R35, R36, R35, RZ ;  /* 0x000000232423723e */ /* 0x000fe200048070ff */
[--C-:B------:R-:W-:Y:S01]  /*3e80*/  HADD2.F32 R38, -RZ, R37.reuse.H0_H0 ;  /* 0x20000025ff267230 */ /* 0x100fe20000004100 */
[----:B------:R-:W-:Y:S01]  /*3e90*/  F2FP.F16.E4M3.UNPACK_B R40, R12.H1 ;  /* 0x0000000cff28723e */ /* 0x000fe200030006ff */
[----:B------:R-:W-:Y:S01]  /*3ea0*/  HADD2.F32 R37, -RZ, R37.H1_H1 ;  /* 0x30000025ff257230 */ /* 0x000fe20000004100 */
[----:B------:R-:W-:Y:S01]  /*3eb0*/  F2FP.F16.E4M3.UNPACK_B R36, R10.H1 ;  /* 0x0000000aff24723e */ /* 0x000fe200030006ff */
[--C-:B------:R-:W-:Y:S01]  /*3ec0*/  HADD2.F32 R45, -RZ, R43.reuse.H1_H1 ;  /* 0x3000002bff2d7230 */ /* 0x100fe20000004100 */
[----:B------:R-:W-:Y:S01]  /*3ed0*/  F2FP.F16.E4M3.UNPACK_B R42, R13 ;  /* 0x0000000dff2a723e */ /* 0x000fe200020006ff */
[----:B------:R-:W-:Y:S01]  /*3ee0*/  HADD2.F32 R43, -RZ, R43.H0_H0 ;  /* 0x2000002bff2b7230 */ /* 0x000fe20000004100 */
[----:B------:R-:W-:Y:S01]  /*3ef0*/  F2FP.SATFINITE.E4M3.F32.PACK_AB_MERGE_C R34, R44, R41, RZ ;  /* 0x000000292c22723e */ /* 0x000fe200048070ff */
        /* <DEDUP_REMOVED lines=36> */
.L_x_9221:
[----:B------:R-:W-:Y:S05]  /*4140*/  BSYNC B1 ;  /* 0x0000000000017941 */ /* 0x000fea0003800000 */
.L_x_9220:
[----:B------:R1:W-:Y:S01]  /*4150*/  STG.E.128 desc[UR40][R32.64+0x40], R8 ;  /* 0x0000400820007986 */ /* 0x0003e2000c101d28 */
[----:B------:R-:W-:Y:S05]  /*4160*/  BRA `(.L_x_9211) ;  /* 0x0000002400407947 */ /* 0x000fea0003800000 */
.L_x_9205:
        /* <DEDUP_REMOVED lines=10> */
[----:B------:R-:W-:Y:S06]  /*4210*/  @P4 BRA `(.L_x_9223) ;  /* 0x0000000000404947 */ /* 0x000fec0003800000 */
[----:B------:R-:W-:Y:S02]  /*4220*/  ULDC.64 UR4, c[0x0][0x3e8] ;  /* 0x0000fa0000047ab9 */ /* 0x000fe40000000a00 */
[----:B------:R-:W-:-:S04]  /*4230*/  IADD3 R44, P3, P5, R54, UR4, R44 ;  /* 0x00000004362c7c10 */ /* 0x000fc8000fd7e02c */
[----:B------:R-:W-:Y:S01]  /*4240*/  IADD3.X R45, R21, UR5, R47, P3, P5 ;  /* 0x00000005152d7c10 */ /* 0x000fe20009fea42f */
[----:B------:R-:W-:Y:S02]  /*4250*/  ULDC.64 UR4, c[0x0][0x400] ;  /* 0x0001000000047ab9 */ /* 0x000fe40000000a00 */
        /* <DEDUP_REMOVED lines=9> */
[----:B------:R-:W-:-:S13]  /*42f0*/  ISETP.GE.AND P3, PT, R83, R88, PT ;  /* 0x000000585300720c */ /* 0x000fda0003f66270 */
[----:B------:R0:W5:Y:S04]  /*4300*/  @!P3 LDG.E.128 R8, desc[UR40][R44.64+0x20] ;  /* 0x000020282c08b981 */ /* 0x000168000c1e1d00 */
[----:B------:R0:W5:Y:S02]  /*4310*/  @!P3 LDG.E.128 R32, desc[UR40][R42.64+0x20] ;  /* 0x000020282a20b981 */ /* 0x000164000c1e1d00 */
.L_x_9223:
[----:B------:R-:W-:Y:S05]  /*4320*/  BSYNC B1 ;  /* 0x0000000000017941 */ /* 0x000fea0003800000 */
.L_x_9222:
[----:B------:R-:W-:Y:S01]  /*4330*/  ISETP.NE.AND P3, PT, R155, 0x3, PT ;  /* 0x000000039b00780c */ /* 0x000fe20003f65270 */
[----:B-----5:R-:W-:Y:S02]  /*4340*/  IMAD.MOV.U32 R91, RZ, RZ, R10 ;  /* 0x000000ffff5b7224 */ /* 0x020fe400078e000a */
        /* <DEDUP_REMOVED lines=9> */
.L_x_9224:
[----:B------:R-:W-:Y:S01]  /*43e0*/  IMAD R84, R17, 0x8, R16 ;  /* 0x0000000811547824 */ /* 0x000fe200078e0210 */
[----:B------:R-:W-:Y:S01]  /*43f0*/  SHF.L.U32 R87, R23, 0x1f, RZ ;  /* 0x0000001f17577819 */ /* 0x000fe200000006ff */
[----:B------:R-:W-:Y:S03]  /*4400*/  BSSY B1, `(.L_x_9225) ;  /* 0x0000003000017945 */ /* 0x000fe60003800000 */
[----:B------:R-:W1:Y:S02]  /*4410*/  SYNCS.PHASECHK.TRANS64.TRYWAIT P5, [R84+URZ+0x19c90], R87 ;  /* 0x019c9057540075a7 */ /* 0x000e6400080a017f */
[----:B-1----:R-:W-:Y:S05]  /*4420*/  @!P5 BRA `(.L_x_9226) ;  /* 0x0000017000c0d947 */ /* 0x002fea0003800000 */
.L_x_9456:
[----:B------:R-:W-:Y:S05]  /*4430*/  BSYNC B1 ;  /* 0x0000000000017941 */ /* 0x000fea0003800000 */
.L_x_9225:
        /* <DEDUP_REMOVED lines=13> */
[----:B------:R-:W2:Y:S01]  /*4510*/  LDL R42, [R1+0x10] ;  /* 0x00001000012a7983 */ /* 0x000ea20000100800 */
[----:B------:R-:W-:Y:S01]  /*4520*/  SEL R40, R63, R96, !P0 ;  /* 0x000000603f287207 */ /* 0x000fe20004000000 */
[----:B------:R-:W-:Y:S01]  /*4530*/  BSSY B2, `(.L_x_9229) ;  /* 0x00000ed000027945 */ /* 0x000fe20003800000 */
[----:B------:R-:W-:Y:S02]  /*4540*/  SHF.R.U32.HI R43, RZ, 0x3, R157 ;  /* 0x00000003ff2b7819 */ /* 0x000fe4000001169d */
[----:B------:R-:W-:Y:S02]  /*4550*/  SHF.R.S32.HI R41, RZ, 0x1f, R40 ;  /* 0x0000001fff297819 */ /* 0x000fe40000011428 */
[----:B------:R-:W-:Y:S02]  /*4560*/  ISETP.GE.AND P4, PT, R18, R88, PT ;  /* 0x000000581200720c */ /* 0x000fe40003f86270 */
[----:B------:R-:W-:-:S04]  /*4570*/  LEA.HI R41, R41, R40, RZ, 0x5 ;  /* 0x0000002829297211 */ /* 0x000fc800078f28ff */
[----:B------:R-:W-:-:S04]  /*4580*/  SHF.R.S32.HI R40, RZ, 0x5, R41 ;  /* 0x00000005ff287819 */ /* 0x000fc80000011429 */
[----:B------:R-:W-:-:S04]  /*4590*/  LEA.HI.SX32 R40, R75, R40, 0x1c ;  /* 0x000000284b287211 */ /* 0x000fc800078fe2ff */
[C---:B------:R-:W-:Y:S01]  /*45a0*/  LEA.HI R41, R40.reuse, R40, RZ, 0x1 ;  /* 0x0000002828297211 */ /* 0x040fe200078f08ff */
[----:B------:R-:W-:-:S04]  /*45b0*/  IMAD.SHL.U32 R101, R40, 0x10, RZ ;  /* 0x0000001028657824 */ /* 0x000fc800078e00ff */
[----:B------:R-:W-:Y:S01]  /*45c0*/  IMAD.SHL.U32 R41, R41, 0x800, RZ ;  /* 0x0000080029297824 */ /* 0x000fe200078e00ff */
[----:B------:R-:W-:-:S04]  /*45d0*/  LOP3.LUT R40, R157, 0x10, R101, 0xf8, !PT ;  /* 0x000000109d287812 */ /* 0x000fc800078ef865 */
[----:B------:R-:W-:Y:S02]  /*45e0*/  LOP3.LUT R41, R41, 0xfffff000, RZ, 0xc0, !PT ;  /* 0xfffff00029297812 */ /* 0x000fe400078ec0ff */
[----:B------:R-:W-:-:S04]  /*45f0*/  LOP3.LUT R40, R40, R43, RZ, 0x3c, !PT ;  /* 0x0000002b28287212 */ /* 0x000fc800078e3cff */
[----:B--2---:R-:W-:Y:S01]  /*4600*/  IADD3 R40, R40, R41, R42 ;  /* 0x0000002928287210 */ /* 0x004fe20007ffe02a */
[----:B------:R-:W-:-:S04]  /*4610*/  IMAD R41, R17, 0x3000, R73 ;  /* 0x0000300011297824 */ /* 0x000fc800078e0249 */
[----:B------:R-:W-:Y:S02]  /*4620*/  IMAD R43, R17, 0x3000, R40 ;  /* 0x00003000112b7824 */ /* 0x000fe400078e0228 */
[C---:B------:R-:W-:Y:S02]  /*4630*/  IMAD.IADD R41, R16.reuse, 0x1, R41 ;  /* 0x0000000110297824 */ /* 0x040fe400078e0229 */
[----:B------:R-:W-:-:S04]  /*4640*/  IMAD.IADD R44, R16, 0x1, R43 ;  /* 0x00000001102c7824 */ /* 0x000fc800078e022b */
[----:B------:R-:W0:Y:S04]  /*4650*/  LDS.128 R40, [R41+0x13800] ;  /* 0x0138000029287984 */ /* 0x000e280000000c00 */
[----:B------:R-:W2:Y:S01]  /*4660*/  LDS.128 R44, [R44+0x13800] ;  /* 0x013800002c2c7984 */ /* 0x000ea20000000c00 */
[----:B------:R-:W-:Y:S05]  /*4670*/  @P4 BRA `(.L_x_9230) ;  /* 0x0000000c00604947 */ /* 0x000fea0003800000 */
[----:B------:R-:W-:Y:S02]  /*4680*/  LOP3.LUT R14, R13, 0xff, RZ, 0xc0, !PT ;  /* 0x000000ff0d0e7812 */ /* 0x000fe400078ec0ff */
[----:B------:R-:W-:Y:S02]  /*4690*/  SHF.R.U32.HI R105, RZ, 0x18, R13 ;  /* 0x00000018ff697819 */ /* 0x000fe4000001160d */
[----:B------:R-:W-:Y:S02]  /*46a0*/  SHF.R.U32.HI R38, RZ, 0x8, R15 ;  /* 0x00000008ff267819 */ /* 0x000fe4000001160f */
[----:B------:R-:W-:Y:S02]  /*46b0*/  SHF.R.U32.HI R36, RZ, 0x8, R13 ;  /* 0x00000008ff247819 */ /* 0x000fe4000001160d */
[----:B------:R-:W-:Y:S01]  /*46c0*/  LOP3.LUT R102, R15, 0xff, RZ, 0xc0, !PT ;  /* 0x000000ff0f667812 */ /* 0x000fe200078ec0ff */
[----:B------:R-:W-:Y:S01]  /*46d0*/  IMAD.SHL.U32 R38, R38, 0x100, RZ ;  /* 0x0000010026267824 */ /* 0x000fe200078e00ff */
[----:B------:R-:W-:-:S02]  /*46e0*/  SHF.R.U32.HI R106, RZ, 0x18, R15 ;  /* 0x00000018ff6a7819 */ /* 0x000fc4000001160f */
[----:B------:R-:W-:Y:S02]  /*46f0*/  SHF.R.U32.HI R12, RZ, 0x10, R13 ;  /* 0x00000010ff0c7819 */ /* 0x000fe4000001160d */
[----:B------:R-:W-:Y:S02]  /*4700*/  SHF.R.U32.HI R104, RZ, 0x8, R37 ;  /* 0x00000008ff687819 */ /* 0x000fe40000011625 */
[----:B------:R-:W-:Y:S02]  /*4710*/  SHF.R.U32.HI R13, RZ, 0x10, R15 ;  /* 0x00000010ff0d7819 */ /* 0x000fe4000001160f */
[----:B------:R-:W-:Y:S01]  /*4720*/  SHF.R.U32.HI R103, RZ, 0x10, R37 ;  /* 0x00000010ff677819 */ /* 0x000fe20000011625 */
[----:B------:R-:W-:Y:S01]  /*4730*/  IMAD.SHL.U32 R104, R104, 0x100, RZ ;  /* 0x0000010068687824 */ /* 0x000fe200078e00ff */
[----:B------:R-:W-:Y:S01]  /*4740*/  LOP3.LUT R107, R37, 0xff, RZ, 0xc0, !PT ;  /* 0x000000ff256b7812 */ /* 0x000fe200078ec0ff */
[----:B------:R-:W-:Y:S01]  /*4750*/  IMAD.U32 R13, R13, 0x10000, RZ ;  /* 0x000100000d0d7824 */ /* 0x000fe200078e00ff */
[----:B------:R-:W-:-:S02]  /*4760*/  PRMT R105, R105, 0x654, R14 ;  /* 0x0000065469697816 */ /* 0x000fc4000000000e */
[----:B------:R-:W-:Y:S02]  /*4770*/  SHF.R.U32.HI R37, RZ, 0x18, R37 ;  /* 0x00000018ff257819 */ /* 0x000fe40000011625 */
[--C-:B------:R-:W-:Y:S02]  /*4780*/  SHF.R.U32.HI R14, RZ, 0x10, R39.reuse ;  /* 0x00000010ff0e7819 */ /* 0x100fe40000011627 */
[--C-:B------:R-:W-:Y:S02]  /*4790*/  SHF.R.U32.HI R15, RZ, 0x8, R39.reuse ;  /* 0x00000008ff0f7819 */ /* 0x100fe40000011627 */
[----:B------:R-:W-:Y:S02]  /*47a0*/  LOP3.LUT R108, R39, 0xff, RZ, 0xc0, !PT ;  /* 0x000000ff276c7812 */ /* 0x000fe400078ec0ff */
[----:B------:R-:W-:Y:S01]  /*47b0*/  SHF.R.U32.HI R39, RZ, 0x18, R39 ;  /* 0x00000018ff277819 */ /* 0x000fe20000011627 */
[----:B------:R-:W-:Y:S01]  /*47c0*/  IMAD.SHL.U32 R15, R15, 0x100, RZ ;  /* 0x000001000f0f7824 */ /* 0x000fe200078e00ff */
[----:B------:R-:W-:Y:S01]  /*47d0*/  PRMT R102, R106, 0x654, R102 ;  /* 0x000006546a667816 */ /* 0x000fe20000000066 */
[----:B------:R-:W-:Y:S01]  /*47e0*/  IMAD.SHL.U32 R106, R36, 0x100, RZ ;  /* 0x00000100246a7824 */ /* 0x000fe200078e00ff */
[----:B------:R-:W-:-:S02]  /*47f0*/  PRMT R37, R37, 0x654, R107 ;  /* 0x0000065425257816 */ /* 0x000fc4000000006b */
[----:B------:R-:W-:Y:S02]  /*4800*/  PRMT R36, R39, 0x654, R108 ;  /* 0x0000065427247816 */ /* 0x000fe4000000006c */
[----:B------:R-:W-:Y:S01]  /*4810*/  LOP3.LUT R39, R102, 0xff00, R38, 0xf8, !PT ;  /* 0x0000ff0066277812 */ /* 0x000fe200078ef826 */
[----:B------:R-:W-:Y:S01]  /*4820*/  IMAD.U32 R38, R103, 0x10000, RZ ;  /* 0x0001000067267824 */ /* 0x000fe200078e00ff */
[----:B------:R-:W-:Y:S02]  /*4830*/  LOP3.LUT R105, R105, 0xff00, R106, 0xf8, !PT ;  /* 0x0000ff0069697812 */ /* 0x000fe400078ef86a */
[----:B------:R-:W-:Y:S02]  /*4840*/  SHF.L.U32 R12, R12, 0x10, RZ ;  /* 0x000000100c0c7819 */ /* 0x000fe400000006ff */
[----:B------:R-:W-:Y:S02]  /*4850*/  LOP3.LUT R37, R37, 0xff00, R104, 0xf8, !PT ;  /* 0x0000ff0025257812 */ /* 0x000fe400078ef868 */
[----:B------:R-:W-:-:S02]  /*4860*/  LOP3.LUT R102, R105, 0xff0000, R12, 0xf8, !PT ;  /* 0x00ff000069667812 */ /* 0x000fc400078ef80c */
[----:B------:R-:W-:Y:S02]  /*4870*/  LOP3.LUT R12, R37, 0xff0000, R38, 0xf8, !PT ;  /* 0x00ff0000250c7812 */ /* 0x000fe400078ef826 */
[----:B--2---:R-:W-:Y:S02]  /*4880*/  F2FP.F16.E4M3.UNPACK_B R103, R45 ;  /* 0x0000002dff67723e */ /* 0x004fe400020006ff */
[----:B------:R-:W-:Y:S02]  /*4890*/  F2FP.F16.E4M3.UNPACK_B R105, R12 ;  /* 0x0000000cff69723e */ /* 0x000fe400020006ff */
[-C--:B0-----:R-:W-:Y:S01]  /*48a0*/  F2FP.F16.E4M3.UNPACK_B R37, R41.reuse ;  /* 0x00000029ff25723e */ /* 0x081fe200020006ff */
        /* <DEDUP_REMOVED lines=15> */
[----:B------:R-:W-:Y:S01]  /*49a0*/  LOP3.LUT R36, R36, 0xff00, R15, 0xf8, !PT ;  /* 0x0000ff0024247812 */ /* 0x000fe200078ef80f */
[----:B------:R-:W-:Y:S01]  /*49b0*/  IMAD.U32 R15, R14, 0x10000, RZ ;  /* 0x000100000e0f7824 */ /* 0x000fe200078e00ff */
[----:B------:R-:W-:-:S02]  /*49c0*/  LOP3.LUT R14, R39, 0xff0000, R13, 0xf8, !PT ;  /* 0x00ff0000270e7812 */ /* 0x000fc400078ef80d */
[-C--:B------:R-:W-:Y:S01]  /*49d0*/  FMUL.FTZ R103, R107, R105.reuse ;  /* 0x000000696b677220 */ /* 0x080fe20000410000 */
[C---:B------:R-:W-:Y:S01]  /*49e0*/  FMUL.FTZ R105, R37.reuse, R105 ;  /* 0x0000006925697220 */ /* 0x040fe20000410000 */
[----:B------:R-:W-:Y:S01]  /*49f0*/  LOP3.LUT R13, R36, 0xff0000, R15, 0xf8, !PT ;  /* 0x00ff0000240d7812 */ /* 0x000fe200078ef80f */
[----:B------:R-:W-:Y:S02]  /*4a00*/  IMAD.MOV.U32 R15, RZ, RZ, R47 ;  /* 0x000000ffff0f7224 */ /* 0x000fe400078e002f */
[-C--:B------:R-:W-:Y:S01]  /*4a10*/  FFMA.FTZ R103, R37, R106.reuse, -R103 ;  /* 0x0000006a25677223 */ /* 0x080fe20000010867 */
[----:B------:R-:W-:Y:S01]  /*4a20*/  FFMA.FTZ R37, R107, R106, R105 ;  /* 0x0000006a6b257223 */ /* 0x000fe20000010069 */
[----:B------:R-:W-:Y:S01]  /*4a30*/  F2FP.F16.E4M3.UNPACK_B R105, R45.H1 ;  /* 0x0000002dff69723e */ /* 0x000fe200030006ff */
[----:B------:R-:W-:Y:S01]  /*4a40*/  HADD2.F32 R45, -RZ, R41.H0_H0 ;  /* 0x20000029ff2d7230 */ /* 0x000fe20000004100 */
[----:B------:R-:W-:Y:S01]  /*4a50*/  F2FP.F16.E4M3.UNPACK_B R106, R12.H1 ;  /* 0x0000000cff6a723e */ /* 0x000fe200030006ff */
[----:B------:R-:W-:Y:S01]  /*4a60*/  HADD2.F32 R107, -RZ, R102.H0_H0 ;  /* 0x20000066ff6b7230 */ /* 0x000fe20000004100 */
[----:B------:R-:W-:Y:S01]  /*4a70*/  F2FP.F16.E4M3.UNPACK_B R36, R15 ;  /* 0x0000000fff24723e */ /* 0x000fe200020006ff */
[----:B------:R-:W-:Y:S01]  /*4a80*/  HADD2.F32 R12, -RZ, R105.H0_H0 ;  /* 0x20000069ff0c7230 */ /* 0x000fe20000004100 */
[----:B------:R-:W-:Y:S01]  /*4a90*/  F2FP.F16.E4M3.UNPACK_B R47, R13 ;  /* 0x0000000dff2f723e */ /* 0x000fe200020006ff */
[--C-:B------:R-:W-:Y:S01]  /*4aa0*/  HADD2.F32 R108, -RZ, R106.reuse.H0_H0 ;  /* 0x2000006aff6c7230 */ /* 0x100fe20000004100 */
[----:B------:R-:W-:Y:S01]  /*4ab0*/  F2FP.F16.E4M3.UNPACK_B R39, R43 ;  /* 0x0000002bff27723e */ /* 0x000fe200020006ff */
[----:B------:R-:W-:Y:S01]  /*4ac0*/  HADD2.F32 R106, -RZ, R106.H1_H1 ;  /* 0x3000006aff6a7230 */ /* 0x000fe20000004100 */
[----:B------:R-:W-:Y:S01]  /*4ad0*/  F2FP.F16.E4M3.UNPACK_B R15, R15.H1 ;  /* 0x0000000fff0f723e */ /* 0x000fe200030006ff */
[----:B------:R-:W-:-:S02]  /*4ae0*/  HADD2.F32 R41, -RZ, R41.H1_H1 ;  /* 0x30000029ff297230 */ /* 0x000fc40000004100 */
[CC--:B------:R-:W-:Y:S01]  /*4af0*/  FMUL.FTZ R109, R12.reuse, R108.reuse ;  /* 0x0000006c0c6d7220 */ /* 0x0c0fe20000410000 */
[C---:B------:R-:W-:Y:S01]  /*4b00*/  FMUL.FTZ R108, R45.reuse, R108 ;  /* 0x0000006c2d6c7220 */ /* 0x040fe20000410000 */
[----:B------:R-:W-:Y:S01]  /*4b10*/  HADD2.F32 R102, -RZ, R102.H1_H1 ;  /* 0x30000066ff667230 */ /* 0x000fe20000004100 */
[----:B------:R-:W-:Y:S01]  /*4b20*/  F2FP.F16.E4M3.UNPACK_B R13, R13.H1 ;  /* 0x0000000dff0d723e */ /* 0x000fe200030006ff */
[-C--:B------:R-:W-:Y:S01]  /*4b30*/  FFMA.FTZ R45, R45, R107.reuse, -R109 ;  /* 0x0000006b2d2d7223 */ /* 0x080fe2000001086d */
[----:B------:R-:W-:Y:S01]  /*4b40*/  FFMA.FTZ R12, R12, R107, R108 ;  /* 0x0000006b0c0c7223 */ /* 0x000fe2000001006c */
[----:B------:R-:W-:Y:S02]  /*4b50*/  HADD2.F32 R107, -RZ, R105.H1_H1 ;  /* 0x30000069ff6b7230 */ /* 0x000fe40000004100 */
[----:B------:R-:W-:-:S03]  /*4b60*/  HADD2.F32 R109, -RZ, R39.H0_H0 ;  /* 0x20000027ff6d7230 */ /* 0x000fc60000004100 */
[-C--:B------:R-:W-:Y:S01]  /*4b70*/  FMUL.FTZ R105, R107, R106.reuse ;  /* 0x0000006a6b697220 */ /* 0x080fe20000410000 */
[----:B------:R-:W-:-:S03]  /*4b80*/  FMUL.FTZ R106, R41, R106 ;  /* 0x0000006a296a7220 */ /* 0x000fc60000410000 */
[-C--:B------:R-:W-:Y:S01]  /*4b90*/  FFMA.FTZ R105, R41, R102.reuse, -R105 ;  /* 0x0000006629697223 */ /* 0x080fe20000010869 */
[----:B------:R-:W-:Y:S01]  /*4ba0*/  FFMA.FTZ R102, R107, R102, R106 ;  /* 0x000000666b667223 */ /* 0x000fe2000001006a */
[--C-:B------:R-:W-:Y:S01]  /*4bb0*/  HADD2.F32 R107, -RZ, R36.reuse.H0_H0 ;  /* 0x20000024ff6b7230 */ /* 0x100fe20000004100 */
[-C--:B------:R-:W-:Y:S01]  /*4bc0*/  F2FP.F16.E4M3.UNPACK_B R106, R14.reuse ;  /* 0x0000000eff6a723e */ /* 0x080fe200020006ff */
[--C-:B------:R-:W-:Y:S01]  /*4bd0*/  HADD2.F32 R41, -RZ, R47.reuse.H0_H0 ;  /* 0x2000002fff297230 */ /* 0x100fe20000004100 */
[----:B------:R-:W-:Y:S01]  /*4be0*/  F2FP.F16.E4M3.UNPACK_B R14, R14.H1 ;  /* 0x0000000eff0e723e */ /* 0x000fe200030006ff */
[----:B------:R-:W-:Y:S01]  /*4bf0*/  HADD2.F32 R36, -RZ, R36.H1_H1 ;  /* 0x30000024ff247230 */ /* 0x000fe20000004100 */
[----:B------:R-:W-:Y:S01]  /*4c00*/  F2FP.SATFINITE.E4M3.F32.PACK_AB_MERGE_C R45, R105, R45, RZ ;  /* 0x0000002d692d723e */ /* 0x000fe200048070ff */
[--C-:B------:R-:W-:Y:S02]  /*4c10*/  HADD2.F32 R108, -RZ, R106.reuse.H0_H0 ;  /* 0x2000006aff6c7230 */ /* 0x100fe40000004100 */
[-C--:B------:R-:W-:Y:S01]  /*4c20*/  FMUL.FTZ R110, R107, R41.reuse ;  /* 0x000000296b6e7220 */ /* 0x080fe20000410000 */
[----:B------:R-:W-:Y:S01]  /*4c30*/  FMUL.FTZ R41, R109, R41 ;  /* 0x000000296d297220 */ /* 0x000fe20000410000 */
[----:B------:R-:W-:Y:S01]  /*4c40*/  HADD2.F32 R47, -RZ, R47.H1_H1 ;  /* 0x3000002fff2f7230 */ /* 0x000fe20000004100 */
[----:B------:R-:W-:Y:S01]  /*4c50*/  F2FP.SATFINITE.E4M3.F32.PACK_AB_MERGE_C R103, R103, R104, R45 ;  /* 0x000000686767723e */ /* 0x000fe2000480702d */
[----:B------:R-:W-:-:S02]  /*4c60*/  HADD2.F32 R106, -RZ, R106.H1_H1 ;  /* 0x3000006aff6a7230 */ /* 0x000fc40000004100 */
[-C--:B------:R-:W-:Y:S01]  /*4c70*/  FFMA.FTZ R107, R107, R108.reuse, R41 ;  /* 0x0000006c6b6b7223 */ /* 0x080fe20000010029 */
[----:B------:R-:W-:Y:S02]  /*4c80*/  HADD2.F32 R41, -RZ, R39.H1_H1 ;  /* 0x30000027ff297230 */ /* 0x000fe40000004100 */
[----:B------:R-:W-:Y:S01]  /*4c90*/  FMUL.FTZ R39, R36, R47 ;  /* 0x0000002f24277220 */ /* 0x000fe20000410000 */
[----:B------:R-:W-:Y:S01]  /*4ca0*/  FFMA.FTZ R110, R109, R108, -R110 ;  /* 0x0000006c6d6e7223 */ /* 0x000fe2000001086e */
[--C-:B------:R-:W-:Y:S01]  /*4cb0*/  HADD2.F32 R108, -RZ, R13.reuse.H0_H0 ;  /* 0x2000000dff6c7230 */ /* 0x100fe20000004100 */
[----:B------:R-:W-:Y:S01]  /*4cc0*/  F2FP.F16.E4M3.UNPACK_B R45, R97.H1 ;  /* 0x00000061ff2d723e */ /* 0x000fe200030006ff */
[C---:B------:R-:W-:Y:S01]  /*4cd0*/  FFMA.FTZ R39, R41.reuse, R106, -R39 ;  /* 0x0000006a29277223 */ /* 0x040fe20000010827 */
[----:B------:R-:W-:Y:S01]  /*4ce0*/  FMUL.FTZ R41, R41, R47 ;  /* 0x0000002f29297220 */ /* 0x000fe20000410000 */
[----:B------:R-:W-:Y:S01]  /*4cf0*/  HADD2.F32 R47, -RZ, R14.H0_H0 ;  /* 0x2000000eff2f7230 */ /* 0x000fe20000004100 */
[----:B------:R-:W-:Y:S01]  /*4d00*/  F2FP.SATFINITE.E4M3.F32.PACK_AB_MERGE_C R12, R102, R12, RZ ;  /* 0x0000000c660c723e */ /* 0x000fe200048070ff */
[----:B------:R-:W-:-:S02]  /*4d10*/  HADD2.F32 R13, -RZ, R13.H1_H1 ;  /* 0x3000000dff0d7230 */ /* 0x000fc40000004100 */
[----:B------:R-:W-:Y:S01]  /*4d20*/  FFMA.FTZ R36, R36, R106, R41 ;  /* 0x0000006a24247223 */ /* 0x000fe20000010029 */
[----:B------:R-:W-:Y:S01]  /*4d30*/  F2FP.F16.E4M3.UNPACK_B R41, R43.H1 ;  /* 0x0000002bff29723e */ /* 0x000fe200030006ff */
[--C-:B------:R-:W-:Y:S01]  /*4d40*/  HADD2.F32 R43, -RZ, R15.reuse.H0_H0 ;  /* 0x2000000fff2b7230 */ /* 0x100fe20000004100 */
[----:B------:R-:W-:Y:S01]  /*4d50*/  F2FP.F16.E4M3.UNPACK_B R97, R97 ;  /* 0x00000061ff61723e */ /* 0x000fe200020006ff */
[----:B------:R-:W-:Y:S02]  /*4d60*/  HADD2.F32 R15, -RZ, R15.H1_H1 ;  /* 0x3000000fff0f7230 */ /* 0x000fe40000004100 */
[--C-:B------:R-:W-:Y:S02]  /*4d70*/  HADD2.F32 R106, -RZ, R41.reuse.H0_H0 ;  /* 0x20000029ff6a7230 */ /* 0x100fe40000004100 */
[----:B------:R-:W-:Y:S01]  /*4d80*/  FMUL.FTZ R109, R43, R108 ;  /* 0x0000006c2b6d7220 */ /* 0x000fe20000410000 */
[----:B------:R-:W-:Y:S02]  /*4d90*/  HADD2.F32 R41, -RZ, R41.H1_H1 ;  /* 0x30000029ff297230 */ /* 0x000fe40000004100 */
[----:B------:R-:W-:-:S02]  /*4da0*/  HADD2.F32 R14, -RZ, R14.H1_H1 ;  /* 0x3000000eff0e7230 */ /* 0x000fc40000004100 */
[CC--:B------:R-:W-:Y:S01]  /*4db0*/  FFMA.FTZ R109, R106.reuse, R47.reuse, -R109 ;  /* 0x0000002f6a6d7223 */ /* 0x0c0fe2000001086d */
[----:B------:R-:W-:Y:S01]  /*4dc0*/  FMUL.FTZ R106, R106, R108 ;  /* 0x0000006c6a6a7220 */ /* 0x000fe20000410000 */
[--C-:B------:R-:W-:Y:S02]  /*4dd0*/  HADD2.F32 R102, -RZ, R45.reuse.H0_H0 ;  /* 0x2000002dff667230 */ /* 0x100fe40000004100 */
[----:B------:R-:W-:Y:S02]  /*4de0*/  HADD2.F32 R45, -RZ, R45.H1_H1 ;  /* 0x3000002dff2d7230 */ /* 0x000fe40000004100 */
[----:B------:R-:W-:Y:S01]  /*4df0*/  FFMA.FTZ R106, R43, R47, R106 ;  /* 0x0000002f2b6a7223 */ /* 0x000fe2000001006a */
[-C--:B------:R-:W-:Y:S01]  /*4e00*/  FMUL.FTZ R43, R15, R13.reuse ;  /* 0x0000000d0f2b7220 */ /* 0x080fe20000410000 */
[----:B------:R-:W-:-:S03]  /*4e10*/  FMUL.FTZ R13, R41, R13 ;  /* 0x0000000d290d7220 */ /* 0x000fc60000410000 */
[-C--:B------:R-:W-:Y:S01]  /*4e20*/  FFMA.FTZ R43, R41, R14.reuse, -R43 ;  /* 0x0000000e292b7223 */ /* 0x080fe2000001082b */
[----:B------:R-:W-:Y:S01]  /*4e30*/  FFMA.FTZ R14, R15, R14, R13 ;  /* 0x0000000e0f0e7223 */ /* 0x000fe2000001000d */
[----:B------:R-:W-:Y:S01]  /*4e40*/  IMAD.MOV.U32 R13, RZ, RZ, R40 ;  /* 0x000000ffff0d7224 */ /* 0x000fe200078e0028 */
[----:B------:R-:W-:Y:S02]  /*4e50*/  F2FP.F16.E4M3.UNPACK_B R15, R100.H1 ;  /* 0x00000064ff0f723e */ /* 0x000fe400030006ff */
[----:B------:R-:W-:Y:S02]  /*4e60*/  F2FP.F16.E4M3.UNPACK_B R40, R44.H1 ;  /* 0x0000002cff28723e */ /* 0x000fe400030006ff */
[-C--:B------:R-:W-:Y:S01]  /*4e70*/  F2FP.F16.E4M3.UNPACK_B R41, R13.reuse.H1 ;  /* 0x0000000dff29723e */ /* 0x080fe200030006ff */
[----:B------:R-:W-:Y:S01]  /*4e80*/  HADD2.F32 R104, -RZ, R15.H0_H0 ;  /* 0x2000000fff687230 */ /* 0x000fe20000004100 */
[----:B------:R-:W-:Y:S01]  /*4e90*/  F2FP.F16.E4M3.UNPACK_B R100, R100 ;  /* 0x00000064ff64723e */ /* 0x000fe200020006ff */
        /* <DEDUP_REMOVED lines=8> */
[----:B------:R-:W-:Y:S01]  /*4f20*/  F2FP.SATFINITE.E4M3.F32.PACK_AB_MERGE_C R43, R43, R109, RZ ;  /* 0x0000006d2b2b723e */ /* 0x000fe200048070ff */
[----:B------:R-:W-:Y:S01]  /*4f30*/  FFMA.FTZ R108, R105, R102, -R108 ;  /* 0x00000066696c7223 */ /* 0x000fe2000001086c */
[----:B------:R-:W-:Y:S01]  /*4f40*/  F2FP.SATFINITE.E4M3.F32.PACK_AB_MERGE_C R14, R14, R106, RZ ;  /* 0x0000006a0e0e723e */ /* 0x000fe200048070ff */
[----:B------:R-:W-:Y:S01]  /*4f50*/  FFMA.FTZ R104, R47, R102, R104 ;  /* 0x000000662f687223 */ /* 0x000fe20000010068 */
[----:B------:R-:W-:Y:S01]  /*4f60*/  HADD2.F32 R47, -RZ, R40.H1_H1 ;  /* 0x30000028ff2f7230 */ /* 0x000fe20000004100 */
[----:B------:R-:W-:Y:S01]  /*4f70*/  F2FP.SATFINITE.E4M3.F32.PACK_AB_MERGE_C R43, R39, R110, R43 ;  /* 0x0000006e272b723e */ /* 0x000fe2000480702b */
[----:B------:R-:W-:-:S02]  /*4f80*/  HADD2.F32 R102, -RZ, R13.H0_H0 ;  /* 0x2000000dff667230 */ /* 0x000fc40000004100 */
[----:B------:R-:W-:Y:S02]  /*4f90*/  HADD2.F32 R13, -RZ, R13.H1_H1 ;  /* 0x3000000dff0d7230 */ /* 0x000fe40000004100 */
[-C--:B------:R-:W-:Y:S01]  /*4fa0*/  FMUL.FTZ R40, R47, R15.reuse ;  /* 0x0000000f2f287220 */ /* 0x080fe20000410000 */
[----:B------:R-:W-:-:S03]  /*4fb0*/  FMUL.FTZ R15, R41, R15 ;  /* 0x0000000f290f7220 */ /* 0x000fc60000410000 */
[-C--:B------:R-:W-:Y:S01]  /*4fc0*/  FFMA.FTZ R40, R41, R45.reuse, -R40 ;  /* 0x0000002d29287223 */ /* 0x080fe20000010828 */
[----:B------:R-:W-:Y:S01]  /*4fd0*/  FFMA.FTZ R15, R47, R45, R15 ;  /* 0x0000002d2f0f7223 */ /* 0x000fe2000001000f */
[----:B------:R-:W-:Y:S02]  /*4fe0*/  HADD2.F32 R47, -RZ, R100.H0_H0 ;  /* 0x20000064ff2f7230 */ /* 0x000fe40000004100 */
[----:B------:R-:W-:Y:S01]  /*4ff0*/  HADD2.F32 R41, -RZ, R44.H0_H0 ;  /* 0x2000002cff297230 */ /* 0x000fe20000004100 */
[----:B------:R-:W-:Y:S01]  /*5000*/  F2FP.SATFINITE.E4M3.F32.PACK_AB_MERGE_C R40, R40, R108, RZ ;  /* 0x0000006c2828723e */ /* 0x000fe200048070ff */
[--C-:B------:R-:W-:Y:S01]  /*5010*/  HADD2.F32 R45, -RZ, R97.reuse.H0_H0 ;  /* 0x20000061ff2d7230 */ /* 0x100fe20000004100 */
[----:B------:R-:W-:Y:S01]  /*5020*/  F2FP.SATFINITE.E4M3.F32.PACK_AB_MERGE_C R104, R15, R104, RZ ;  /* 0x000000680f68723e */ /* 0x000fe200048070ff */
[----:B------:R-:W-:Y:S02]  /*5030*/  HADD2.F32 R100, -RZ, R100.H1_H1 ;  /* 0x30000064ff647230 */ /* 0x000fe40000004100 */
[-C--:B------:R-:W-:Y:S01]  /*5040*/  FMUL.FTZ R105, R41, R47.reuse ;  /* 0x0000002f29697220 */ /* 0x080fe20000410000 */
[----:B------:R-:W-:Y:S01]  /*5050*/  FMUL.FTZ R47, R102, R47 ;  /* 0x0000002f662f7220 */ /* 0x000fe20000410000 */
[----:B------:R-:W-:Y:S01]  /*5060*/  HADD2.F32 R44, -RZ, R44.H1_H1 ;  /* 0x3000002cff2c7230 */ /* 0x000fe20000004100 */
[----:B------:R-:W-:Y:S01]  /*5070*/  F2FP.F16.E4M3.UNPACK_B R15, R98.H1 ;  /* 0x00000062ff0f723e */ /* 0x000fe200030006ff */
[----:B------:R-:W-:-:S02]  /*5080*/  HADD2.F32 R97, -RZ, R97.H1_H1 ;  /* 0x30000061ff617230 */ /* 0x000fc40000004100 */
[-C--:B------:R-:W-:Y:S01]  /*5090*/  FFMA.FTZ R47, R41, R45.reuse, R47 ;  /* 0x0000002d292f7223 */ /* 0x080fe2000001002f */
[----:B------:R-:W-:Y:S01]  /*50a0*/  FFMA.FTZ R105, R102, R45, -R105 ;  /* 0x0000002d66697223 */ /* 0x000fe20000010869 */
[CC--:B------:R-:W-:Y:S01]  /*50b0*/  FMUL.FTZ R41, R44.reuse, R100.reuse ;  /* 0x000000642c297220 */ /* 0x0c0fe20000410000 */
[C---:B------:R-:W-:Y:S01]  /*50c0*/  FMUL.FTZ R100, R13.reuse, R100 ;  /* 0x000000640d647220 */ /* 0x040fe20000410000 */
[----:B------:R-:W-:Y:S01]  /*50d0*/  F2FP.F16.E4M3.UNPACK_B R45, R46.H1 ;  /* 0x0000002eff2d723e */ /* 0x000fe200030006ff */
[----:B------:R-:W-:Y:S02]  /*50e0*/  HADD2.F32 R111, -RZ, R15.H0_H0 ;  /* 0x2000000fff6f7230 */ /* 0x000fe40000004100 */
[-C--:B------:R-:W-:Y:S01]  /*50f0*/  FFMA.FTZ R41, R13, R97.reuse, -R41 ;  /* 0x000000610d297223 */ /* 0x080fe20000010829 */
[----:B------:R-:W-:Y:S01]  /*5100*/  FFMA.FTZ R13, R44, R97, R100 ;  /* 0x000000612c0d7223 */ /* 0x000fe20000010064 */
[----:B------:R-:W-:Y:S01]  /*5110*/  F2FP.F16.E4M3.UNPACK_B R44, R42.H1 ;  /* 0x0000002aff2c723e */ /* 0x000fe200030006ff */
[----:B------:R-:W-:Y:S01]  /*5120*/  HADD2.F32 R97, -RZ, R45.H0_H0 ;  /* 0x2000002dff617230 */ /* 0x000fe20000004100 */
[----:B------:R-:W-:Y:S01]  /*5130*/  F2FP.F16.E4M3.UNPACK_B R100, R99.H1 ;  /* 0x00000063ff64723e */ /* 0x000fe200030006ff */
[----:B------:R-:W-:Y:S01]  /*5140*/  HADD2.F32 R15, -RZ, R15.H1_H1 ;  /* 0x3000000fff0f7230 */ /* 0x000fe20000004100 */
[----:B------:R-:W-:Y:S01]  /*5150*/  F2FP.F16.E4M3.UNPACK_B R98, R98 ;  /* 0x00000062ff62723e */ /* 0x000fe200020006ff */
[----:B------:R-:W-:-:S02]  /*5160*/  HADD2.F32 R102, -RZ, R44.H0_H0 ;  /* 0x2000002cff667230 */ /* 0x000fc40000004100 */
[CC--:B------:R-:W-:Y:S01]  /*5170*/  FMUL.FTZ R109, R97.reuse, R111.reuse ;  /* 0x0000006f616d7220 */ /* 0x0c0fe20000410000 */
[----:B------:R-:W-:Y:S01]  /*5180*/  HADD2.F32 R108, -RZ, R100.H0_H0 ;  /* 0x20000064ff6c7230 */ /* 0x000fe20000004100 */
[----:B------:R-:W-:Y:S01]  /*5190*/  F2FP.F16.E4M3.UNPACK_B R46, R46 ;  /* 0x0000002eff2e723e */ /* 0x000fe200020006ff */
[----:B------:R-:W-:Y:S02]  /*51a0*/  HADD2.F32 R45, -RZ, R45.H1_H1 ;  /* 0x3000002dff2d7230 */ /* 0x000fe40000004100 */
[----:B------:R-:W-:Y:S01]  /*51b0*/  FMUL.FTZ R111, R102, R111 ;  /* 0x0000006f666f7220 */ /* 0x000fe20000410000 */
[----:B------:R-:W-:Y:S01]  /*51c0*/  HADD2.F32 R44, -RZ, R44.H1_H1 ;  /* 0x3000002cff2c7230 */ /* 0x000fe20000004100 */
[----:B------:R-:W-:Y:S01]  /*51d0*/  F2FP.F16.E4M3.UNPACK_B R42, R42 ;  /* 0x0000002aff2a723e */ /* 0x000fe200020006ff */
[----:B------:R-:W-:Y:S02]  /*51e0*/  HADD2.F32 R100, -RZ, R100.H1_H1 ;  /* 0x30000064ff647230 */ /* 0x000fe40000004100 */
[-C--:B------:R-:W-:Y:S01]  /*51f0*/  FFMA.FTZ R111, R97, R108.reuse, R111 ;  /* 0x0000006c616f7223 */ /* 0x080fe2000001006f */
[CC--:B------:R-:W-:Y:S01]  /*5200*/  FMUL.FTZ R97, R45.reuse, R15.reuse ;  /* 0x0000000f2d617220 */ /* 0x0c0fe20000410000 */
[----:B------:R-:W-:Y:S01]  /*5210*/  FMUL.FTZ R15, R44, R15 ;  /* 0x0000000f2c0f7220 */ /* 0x000fe20000410000 */
[----:B------:R-:W-:Y:S01]  /*5220*/  FFMA.FTZ R109, R102, R108, -R109 ;  /* 0x0000006c666d7223 */ /* 0x000fe2000001086d */
[----:B------:R-:W-:Y:S01]  /*5230*/  F2FP.F16.E4M3.UNPACK_B R99, R99 ;  /* 0x00000063ff63723e */ /* 0x000fe200020006ff */
[-C--:B------:R-:W-:Y:S01]  /*5240*/  FFMA.FTZ R44, R44, R100.reuse, -R97 ;  /* 0x000000642c2c7223 */ /* 0x080fe20000010861 */
[----:B------:R-:W-:Y:S01]  /*5250*/  FFMA.FTZ R15, R45, R100, R15 ;  /* 0x000000642d0f7223 */ /* 0x000fe2000001000f */
[----:B------:R-:W-:Y:S01]  /*5260*/  HADD2.F32 R108, -RZ, R98.H0_H0 ;  /* 0x20000062ff6c7230 */ /* 0x000fe20000004100 */
[----:B------:R-:W-:Y:S01]  /*5270*/  F2FP.SATFINITE.E4M3.F32.PACK_AB_MERGE_C R13, R13, R47, R104 ;  /* 0x0000002f0d0d723e */ /* 0x000fe20004807068 */
[----:B------:R-:W-:Y:S01]  /*5280*/  HADD2.F32 R45, -RZ, R46.H0_H0 ;  /* 0x2000002eff2d7230 */ /* 0x000fe20000004100 */
[----:B------:R-:W-:Y:S01]  /*5290*/  F2FP.SATFINITE.E4M3.F32.PACK_AB_MERGE_C R40, R41, R105, R40 ;  /* 0x000000692928723e */ /* 0x000fe20004807028 */
[----:B------:R-:W-:Y:S01]  /*52a0*/  HADD2.F32 R100, -RZ, R42.H0_H0 ;  /* 0x2000002aff647230 */ /* 0x000fe20000004100 */
[----:B------:R-:W-:Y:S01]  /*52b0*/  F2FP.SATFINITE.E4M3.F32.PACK_AB_MERGE_C R15, R15, R111, RZ ;  /* 0x0000006f0f0f723e */ /* 0x000fe200048070ff */
        /* <DEDUP_REMOVED lines=10> */
[----:B------:R-:W-:Y:S01]  /*5360*/  F2FP.SATFINITE.E4M3.F32.PACK_AB_MERGE_C R47, R36, R107, R14 ;  /* 0x0000006b242f723e */ /* 0x000fe2000480700e */
[C---:B------:R-:W-:Y:S01]  /*5370*/  FMUL.FTZ R98, R42.reuse, R98 ;  /* 0x000000622a627220 */ /* 0x040fe20000410000 */
[----:B------:R-:W-:Y:S02]  /*5380*/  IMAD.MOV.U32 R41, RZ, RZ, R103 ;  /* 0x000000ffff297224 */ /* 0x000fe400078e0067 */
[----:B------:R-:W-:Y:S01]  /*5390*/  FFMA.FTZ R45, R42, R99, -R45 ;  /* 0x000000632a2d7223 */ /* 0x000fe2000001082d */
[----:B------:R-:W-:Y:S01]  /*53a0*/  F2FP.SATFINITE.E4M3.F32.PACK_AB_MERGE_C R42, R44, R109, RZ ;  /* 0x0000006d2c2a723e */ /* 0x000fe200048070ff */
[----:B------:R-:W-:Y:S01]  /*53b0*/  FFMA.FTZ R98, R46, R99, R98 ;  /* 0x000000632e627223 */ /* 0x000fe20000010062 */
[----:B------:R-:W-:Y:S02]  /*53c0*/  IMAD.MOV.U32 R44, RZ, RZ, R13 ;  /* 0x000000ffff2c7224 */ /* 0x000fe400078e000d */
[----:B------:R-:W-:-:S02]  /*53d0*/  F2FP.SATFINITE.E4M3.F32.PACK_AB_MERGE_C R42, R45, R102, R42 ;  /* 0x000000662d2a723e */ /* 0x000fc4000480702a */
[----:B------:R-:W-:Y:S02]  /*53e0*/  F2FP.SATFINITE.E4M3.F32.PACK_AB_MERGE_C R46, R98, R108, R15 ;  /* 0x0000006c622e723e */ /* 0x000fe4000480700f */
[----:B------:R-:W-:-:S07]  /*53f0*/  F2FP.SATFINITE.E4M3.F32.PACK_AB_MERGE_C R45, R37, R38, R12 ;  /* 0x00000026252d723e */ /* 0x000fce000480700c */
.L_x_9230:
[----:B------:R-:W-:Y:S05]  /*5400*/  BSYNC B2 ;  /* 0x0000000000027941 */ /* 0x000fea0003800000 */
.L_x_9229:
        /* <DEDUP_REMOVED lines=12> */
.L_x_9228:
[----:B------:R-:W-:Y:S05]  /*54d0*/  BSYNC B1 ;  /* 0x0000000000017941 */ /* 0x000fea0003800000 */
.L_x_9227:
[----:B------:R-:W-:-:S13]  /*54e0*/  ISETP.NE.AND P4, PT, R31, RZ, PT ;  /* 0x000000ff1f00720c */ /* 0x000fda0003f85270 */
[----:B------:R-:W-:Y:S05]  /*54f0*/  @!P4 BRA `(.L_x_9211) ;  /* 0x00000010005cc947 */ /* 0x000fea0003800000 */
[----:B0-----:R-:W2:Y:S04]  /*5500*/  LDL R12, [R1+0x14] ;  /* 0x00001400010c7983 */ /* 0x001ea80000100800 */
[----:B------:R-:W3:Y:S01]  /*5510*/  LDL R13, [R1+0x10] ;  /* 0x00001000010d7983 */ /* 0x000ee20000100800 */
[----:B------:R-:W-:Y:S02]  /*5520*/  SHF.R.U32.HI R36, RZ, 0x3, R157 ;  /* 0x00000003ff247819 */ /* 0x000fe4000001169d */
[----:B------:R-:W-:-:S04]  /*5530*/  IADD3 R41, P4, P5, R60, R80, R7 ;  /* 0x000000503c297210 */ /* 0x000fc80007d9e007 */
[----:B------:R-:W-:Y:S02]  /*5540*/  IADD3.X R14, R77, R95, R3, P4, P5 ;  /* 0x0000005f4d0e7210 */ /* 0x000fe400027ea403 */
[----:B------:R-:W-:-:S05]  /*5550*/  IADD3 R40, P4, R41, R78, RZ ;  /* 0x0000004e29287210 */ /* 0x000fca0007f9e0ff */
[----:B------:R-:W-:Y:S01]  /*5560*/  IMAD.X R41, R14, 0x1, R79, P4 ;  /* 0x000000010e297824 */ /* 0x000fe200020e064f */
[----:B------:R-:W-:Y:S01]  /*5570*/  ISETP.GE.AND P4, PT, R83, R88, PT ;  /* 0x000000585300720c */ /* 0x000fe20003f86270 */
[----:B------:R-:W-:Y:S01]  /*5580*/  BSSY B1, `(.L_x_9231) ;  /* 0x00000ef000017945 */ /* 0x000fe20003800000 */
[----:B--2---:R-:W-:-:S04]  /*5590*/  LOP3.LUT P6, RZ, R12, 0x1, RZ, 0xc0, !PT ;  /* 0x000000010cff7812 */ /* 0x004fc800078cc0ff */
[----:B------:R-:W-:Y:S01]  /*55a0*/  SEL R96, R63, R96, !P6 ;  /* 0x000000603f607207 */ /* 0x000fe20007000000 */
[----:B---3--:R-:W-:-:S03]  /*55b0*/  IMAD.MOV.U32 R15, RZ, RZ, R13 ;  /* 0x000000ffff0f7224 */ /* 0x008fc600078e000d */
[----:B------:R-:W-:-:S04]  /*55c0*/  SHF.R.S32.HI R13, RZ, 0x1f, R96 ;  /* 0x0000001fff0d7819 */ /* 0x000fc80000011460 */
        /* <DEDUP_REMOVED lines=19> */
[----:B------:R-:W-:Y:S01]  /*5700*/  LOP3.LUT R10, R33, 0xff, RZ, 0xc0, !PT ;  /* 0x000000ff210a7812 */ /* 0x000fe200078ec0ff */
[----:B------:R-:W-:Y:S01]  /*5710*/  IMAD.SHL.U32 R43, R43, 0x100, RZ ;  /* 0x000001002b2b7824 */ /* 0x000fe200078e00ff */
[----:B------:R-:W-:Y:S02]  /*5720*/  SHF.R.U32.HI R32, RZ, 0x10, R33 ;  /* 0x00000010ff207819 */ /* 0x000fe40000011621 */
[--C-:B------:R-:W-:Y:S02]  /*5730*/  SHF.R.U32.HI R33, RZ, 0x8, R9.reuse ;  /* 0x00000008ff217819 */ /* 0x100fe40000011609 */
[----:B------:R-:W-:-:S02]  /*5740*/  SHF.R.U32.HI R47, RZ, 0x18, R9 ;  /* 0x00000018ff2f7819 */ /* 0x000fc40000011609 */
[----:B------:R-:W-:Y:S01]  /*5750*/  LOP3.LUT R8, R9, 0xff, RZ, 0xc0, !PT ;  /* 0x000000ff09087812 */ /* 0x000fe200078ec0ff */
[----:B------:R-:W-:Y:S01]  /*5760*/  IMAD.SHL.U32 R33, R33, 0x100, RZ ;  /* 0x0000010021217824 */ /* 0x000fe200078e00ff */
[----:B------:R-:W-:Y:S02]  /*5770*/  PRMT R10, R45, 0x654, R10 ;  /* 0x000006542d0a7816 */ /* 0x000fe4000000000a */
[----:B------:R-:W-:Y:S02]  /*5780*/  PRMT R8, R47, 0x654, R8 ;  /* 0x000006542f087816 */ /* 0x000fe40000000008 */
[----:B------:R-:W-:Y:S01]  /*5790*/  SHF.R.U32.HI R34, RZ, 0x10, R9 ;  /* 0x00000010ff227819 */ /* 0x000fe20000011609 */
[----:B------:R-:W-:Y:S01]  /*57a0*/  IMAD.U32 R9, R32, 0x10000, RZ ;  /* 0x0001000020097824 */ /* 0x000fe200078e00ff */
[----:B------:R-:W-:Y:S02]  /*57b0*/  LOP3.LUT R10, R10, 0xff00, R43, 0xf8, !PT ;  /* 0x0000ff000a0a7812 */ /* 0x000fe400078ef82b */
[----:B------:R-:W-:Y:S01]  /*57c0*/  LOP3.LUT R8, R8, 0xff00, R33, 0xf8, !PT ;  /* 0x0000ff0008087812 */ /* 0x000fe200078ef821 */
[----:B------:R-:W-:Y:S01]  /*57d0*/  IMAD.U32 R33, R34, 0x10000, RZ ;  /* 0x0001000022217824 */ /* 0x000fe200078e00ff */
[----:B------:R-:W-:Y:S01]  /*57e0*/  LOP3.LUT R34, R10, 0xff0000, R9, 0xf8, !PT ;  /* 0x00ff00000a227812 */ /* 0x000fe200078ef809 */
[----:B0-----:R-:W-:Y:S01]  /*57f0*/  IMAD.MOV.U32 R9, RZ, RZ, R13 ;  /* 0x000000ffff097224 */ /* 0x001fe200078e000d */
[----:B--2---:R-:W-:-:S02]  /*5800*/  F2FP.F16.E4M3.UNPACK_B R32, R37 ;  /* 0x00000025ff20723e */ /* 0x004fc400020006ff */
[----:B------:R-:W-:Y:S02]  /*5810*/  F2FP.F16.E4M3.UNPACK_B R45, R34 ;  /* 0x00000022ff2d723e */ /* 0x000fe400020006ff */
[----:B------:R-:W-:Y:S01]  /*5820*/  LOP3.LUT R8, R8, 0xff0000, R33, 0xf8, !PT ;  /* 0x00ff000008087812 */ /* 0x000fe200078ef821 */
[--C-:B------:R-:W-:Y:S01]  /*5830*/  HADD2.F32 R13, -RZ, R32.reuse.H0_H0 ;  /* 0x20000020ff0d7230 */ /* 0x100fe20000004100 */
[----:B------:R-:W-:Y:S01]  /*5840*/  F2FP.F16.E4M3.UNPACK_B R10, R9 ;  /* 0x00000009ff0a723e */ /* 0x000fe200020006ff */
[--C-:B------:R-:W-:Y:S01]  /*5850*/  HADD2.F32 R88, -RZ, R45.reuse.H0_H0 ;  /* 0x2000002dff587230 */ /* 0x100fe20000004100 */
[----:B------:R-:W-:Y:S01]  /*5860*/  F2FP.F16.E4M3.UNPACK_B R44, R8 ;  /* 0x00000008ff2c723e */ /* 0x000fe200020006ff */
[----:B------:R-:W-:Y:S01]  /*5870*/  HADD2.F32 R43, -RZ, R32.H1_H1 ;  /* 0x30000020ff2b7230 */ /* 0x000fe20000004100 */
[--C-:B------:R-:W-:Y:S01]  /*5880*/  SHF.R.U32.HI R99, RZ, 0x18, R11.reuse ;  /* 0x00000018ff637819 */ /* 0x100fe2000001160b */
[----:B------:R-:W-:Y:S02]  /*5890*/  HADD2.F32 R33, -RZ, R10.H0_H0 ;  /* 0x2000000aff217230 */ /* 0x000fe40000004100 */
[----:B------:R-:W-:Y:S01]  /*58a0*/  FMUL.FTZ R96, R13, R88 ;  /* 0x000000580d607220 */ /* 0x000fe20000410000 */
[----:B------:R-:W-:Y:S01]  /*58b0*/  HADD2.F32 R46, -RZ, R44.H0_H0 ;  /* 0x2000002cff2e7230 */ /* 0x000fe20000004100 */
[----:B------:R-:W-:Y:S01]  /*58c0*/  SHF.R.U32.HI R97, RZ, 0x10, R11 ;  /* 0x00000010ff617819 */ /* 0x000fe2000001160b */
        /* <DEDUP_REMOVED lines=8> */
[----:B------:R-:W-:Y:S02]  /*5950*/  IMAD.U32 R97, R97, 0x10000, RZ ;  /* 0x0001000061617824 */ /* 0x000fe400078e00ff */
[-C--:B------:R-:W-:Y:S01]  /*5960*/  FFMA.FTZ R32, R10, R44.reuse, -R47 ;  /* 0x0000002c0a207223 */ /* 0x080fe2000001082f */
[----:B------:R-:W-:Y:S01]  /*5970*/  FFMA.FTZ R10, R43, R44, R46 ;  /* 0x0000002c2b0a7223 */ /* 0x000fe2000001002e */
[----:B------:R-:W-:-:S02]  /*5980*/  F2FP.F16.E4M3.UNPACK_B R43, R37.H1 ;  /* 0x00000025ff2b723e */ /* 0x000fc400030006ff */
[----:B------:R-:W-:Y:S02]  /*5990*/  F2FP.F16.E4M3.UNPACK_B R44, R34.H1 ;  /* 0x00000022ff2c723e */ /* 0x000fe400030006ff */
[----:B------:R-:W-:Y:S01]  /*59a0*/  F2FP.F16.E4M3.UNPACK_B R34, R9.H1 ;  /* 0x00000009ff22723e */ /* 0x000fe200030006ff */
[----:B------:R-:W-:Y:S01]  /*59b0*/  HADD2.F32 R45, -RZ, R43.H0_H0 ;  /* 0x2000002bff2d7230 */ /* 0x000fe20000004100 */
[----:B------:R-:W-:Y:S01]  /*59c0*/  F2FP.F16.E4M3.UNPACK_B R37, R8.H1 ;  /* 0x00000008ff25723e */ /* 0x000fe200030006ff */
[----:B------:R-:W-:Y:S01]  /*59d0*/  HADD2.F32 R46, -RZ, R44.H0_H0 ;  /* 0x2000002cff2e7230 */ /* 0x000fe20000004100 */
[----:B------:R-:W-:Y:S01]  /*59e0*/  SHF.R.U32.HI R47, RZ, 0x8, R11 ;  /* 0x00000008ff2f7819 */ /* 0x000fe2000001160b */
[----:B------:R-:W-:Y:S02]  /*59f0*/  HADD2.F32 R9, -RZ, R34.H0_H0 ;  /* 0x20000022ff097230 */ /* 0x000fe40000004100 */
[----:B------:R-:W-:Y:S02]  /*5a00*/  HADD2.F32 R8, -RZ, R37.H0_H0 ;  /* 0x20000025ff087230 */ /* 0x000fe40000004100 */
[----:B------:R-:W-:Y:S01]  /*5a10*/  FMUL.FTZ R88, R45, R46 ;  /* 0x0000002e2d587220 */ /* 0x000fe20000410000 */
[----:B------:R-:W-:-:S02]  /*5a20*/  HADD2.F32 R44, -RZ, R44.H1_H1 ;  /* 0x3000002cff2c7230 */ /* 0x000fc40000004100 */
[C---:B------:R-:W-:Y:S01]  /*5a30*/  FMUL.FTZ R46, R9.reuse, R46 ;  /* 0x0000002e092e7220 */ /* 0x040fe20000410000 */
[----:B------:R-:W-:Y:S02]  /*5a40*/  HADD2.F32 R34, -RZ, R34.H1_H1 ;  /* 0x30000022ff227230 */ /* 0x000fe40000004100 */
[-C--:B------:R-:W-:Y:S01]  /*5a50*/  FFMA.FTZ R9, R9, R8.reuse, -R88 ;  /* 0x0000000809097223 */ /* 0x080fe20000010858 */
[--C-:B------:R-:W-:Y:S01]  /*5a60*/  SHF.R.U32.HI R88, RZ, 0x8, R35.reuse ;  /* 0x00000008ff587819 */ /* 0x100fe20000011623 */
[----:B------:R-:W-:Y:S01]  /*5a70*/  FFMA.FTZ R8, R45, R8, R46 ;  /* 0x000000082d087223 */ /* 0x000fe2000001002e */
[----:B------:R-:W-:Y:S01]  /*5a80*/  LOP3.LUT R46, R11, 0xff, RZ, 0xc0, !PT ;  /* 0x000000ff0b2e7812 */ /* 0x000fe200078ec0ff */
[----:B------:R-:W-:Y:S01]  /*5a90*/  HADD2.F32 R37, -RZ, R37.H1_H1 ;  /* 0x30000025ff257230 */ /* 0x000fe20000004100 */
[----:B------:R-:W-:Y:S01]  /*5aa0*/  LOP3.LUT R45, R35, 0xff0000ff, RZ, 0xc0, !PT ;  /* 0xff0000ff232d7812 */ /* 0x000fe200078ec0ff */
[----:B------:R-:W-:Y:S01]  /*5ab0*/  IMAD.SHL.U32 R88, R88, 0x100, RZ ;  /* 0x0000010058587824 */ /* 0x000fe200078e00ff */
[----:B------:R-:W-:Y:S01]  /*5ac0*/  SHF.R.U32.HI R11, RZ, 0x10, R35 ;  /* 0x00000010ff0b7819 */ /* 0x000fe20000011623 */
[----:B------:R-:W-:Y:S01]  /*5ad0*/  IMAD.SHL.U32 R35, R47, 0x100, RZ ;  /* 0x000001002f237824 */ /* 0x000fe200078e00ff */
[----:B------:R-:W-:-:S02]  /*5ae0*/  PRMT R46, R99, 0x654, R46 ;  /* 0x00000654632e7816 */ /* 0x000fc4000000002e */
[----:B------:R-:W-:Y:S02]  /*5af0*/  LOP3.LUT R45, R45, 0xff00, R88, 0xf8, !PT ;  /* 0x0000ff002d2d7812 */ /* 0x000fe400078ef858 */
[----:B------:R-:W-:Y:S01]  /*5b00*/  LOP3.LUT R46, R46, 0xff00, R35, 0xf8, !PT ;  /* 0x0000ff002e2e7812 */ /* 0x000fe200078ef823 */
[----:B------:R-:W-:-:S03]  /*5b10*/  HADD2.F32 R35, -RZ, R43.H1_H1 ;  /* 0x3000002bff237230 */ /* 0x000fc60000004100 */
[----:B------:R-:W-:Y:S01]  /*5b20*/  LOP3.LUT R97, R46, 0xff0000, R97, 0xf8, !PT ;  /* 0x00ff00002e617812 */ /* 0x000fe200078ef861 */
[----:B------:R-:W-:Y:S02]  /*5b30*/  IMAD.U32 R46, R11, 0x10000, RZ ;  /* 0x000100000b2e7824 */ /* 0x000fe400078e00ff */
[-C--:B------:R-:W-:Y:S01]  /*5b40*/  FMUL.FTZ R11, R35, R44.reuse ;  /* 0x0000002c230b7220 */ /* 0x080fe20000410000 */
[----:B------:R-:W-:Y:S02]  /*5b50*/  F2FP.F16.E4M3.UNPACK_B R88, R97 ;  /* 0x00000061ff58723e */ /* 0x000fe400020006ff */
[----:B------:R-:W-:Y:S01]  /*5b60*/  LOP3.LUT R43, R45, 0xff0000, R46, 0xf8, !PT ;  /* 0x00ff00002d2b7812 */ /* 0x000fe200078ef82e */
[C---:B------:R-:W-:Y:S01]  /*5b70*/  FMUL.FTZ R46, R34.reuse, R44 ;  /* 0x0000002c222e7220 */ /* 0x040fe20000410000 */
[----:B------:R-:W-:Y:S01]  /*5b80*/  FFMA.FTZ R44, R34, R37, -R11 ;  /* 0x00000025222c7223 */ /* 0x000fe2000001080b */
[----:B------:R-:W-:Y:S01]  /*5b90*/  IMAD.MOV.U32 R11, RZ, RZ, R39 ;  /* 0x000000ffff0b7224 */ /* 0x000fe200078e0027 */
[----:B------:R-:W-:Y:S01]  /*5ba0*/  F2FP.F16.E4M3.UNPACK_B R47, R43 ;  /* 0x0000002bff2f723e */ /* 0x000fe200020006ff */
[----:B------:R-:W-:Y:S01]  /*5bb0*/  FFMA.FTZ R39, R35, R37, R46 ;  /* 0x0000002523277223 */ /* 0x000fe2000001002e */
[----:B------:R-:W-:Y:S01]  /*5bc0*/  F2FP.F16.E4M3.UNPACK_B R45, R15 ;  /* 0x0000000fff2d723e */ /* 0x000fe200020006ff */
[----:B------:R-:W-:Y:S01]  /*5bd0*/  HADD2.F32 R37, -RZ, R88.H0_H0 ;  /* 0x20000058ff257230 */ /* 0x000fe20000004100 */
        /* <DEDUP_REMOVED lines=9> */
[----:B------:R-:W-:Y:S02]  /*5c70*/  HADD2.F32 R43, -RZ, R43.H1_H1 ;  /* 0x3000002bff2b7230 */ /* 0x000fe40000004100 */
[C---:B------:R-:W-:Y:S01]  /*5c80*/  FMUL.FTZ R98, R34.reuse, R96 ;  /* 0x0000006022627220 */ /* 0x040fe20000410000 */
[----:B------:R-:W-:Y:S01]  /*5c90*/  F2FP.F16.E4M3.UNPACK_B R96, R15.H1 ;  /* 0x0000000fff60723e */ /* 0x000fe200030006ff */
[-C--:B------:R-:W-:Y:S01]  /*5ca0*/  FFMA.FTZ R34, R34, R37.reuse, R99 ;  /* 0x0000002522227223 */ /* 0x080fe20000010063 */
[----:B------:R-:W-:Y:S02]  /*5cb0*/  HADD2.F32 R46, -RZ, R46.H1_H1 ;  /* 0x3000002eff2e7230 */ /* 0x000fe40000004100 */
[----:B------:R-:W-:Y:S01]  /*5cc0*/  FFMA.FTZ R35, R35, R37, -R98 ;  /* 0x0000002523237223 */ /* 0x000fe20000010862 */
[----:B------:R-:W-:Y:S01]  /*5cd0*/  F2FP.F16.E4M3.UNPACK_B R37, R11.H1 ;  /* 0x0000000bff25723e */ /* 0x000fe200030006ff */
[----:B------:R-:W-:Y:S01]  /*5ce0*/  HADD2.F32 R11, -RZ, R96.H0_H0 ;  /* 0x20000060ff0b7230 */ /* 0x000fe20000004100 */
[----:B------:R-:W-:Y:S01]  /*5cf0*/  F2FP.SATFINITE.E4M3.F32.PACK_AB_MERGE_C R8, R39, R8, RZ ;  /* 0x000000082708723e */ /* 0x000fe200048070ff */
[----:B------:R-:W-:Y:S01]  /*5d00*/  HADD2.F32 R98, -RZ, R97.H0_H0 ;  /* 0x20000061ff627230 */ /* 0x000fe20000004100 */
[----:B------:R-:W-:Y:S01]  /*5d10*/  F2FP.SATFINITE.E4M3.F32.PACK_AB_MERGE_C R32, R32, R33, R9 ;  /* 0x000000212020723e */ /* 0x000fe20004807009 */
[----:B------:R-:W-:-:S02]  /*5d20*/  HADD2.F32 R15, -RZ, R37.H0_H0 ;  /* 0x20000025ff0f7230 */ /* 0x000fc40000004100 */
[----:B------:R-:W-:Y:S02]  /*5d30*/  HADD2.F32 R37, -RZ, R37.H1_H1 ;  /* 0x30000025ff257230 */ /* 0x000fe40000004100 */
[----:B------:R-:W-:Y:S02]  /*5d40*/  HADD2.F32 R96, -RZ, R96.H1_H1 ;  /* 0x30000060ff607230 */ /* 0x000fe40000004100 */
[-C--:B------:R-:W-:Y:S01]  /*5d50*/  FMUL.FTZ R102, R15, R100.reuse ;  /* 0x000000640f667220 */ /* 0x080fe20000410000 */
[----:B------:R-:W-:Y:S01]  /*5d60*/  FMUL.FTZ R100, R11, R100 ;  /* 0x000000640b647220 */ /* 0x000fe20000410000 */
[----:B------:R-:W-:Y:S02]  /*5d70*/  HADD2.F32 R97, -RZ, R97.H1_H1 ;  /* 0x30000061ff617230 */ /* 0x000fe40000004100 */
[-C--:B------:R-:W-:Y:S01]  /*5d80*/  FMUL.FTZ R99, R37, R43.reuse ;  /* 0x0000002b25637220 */ /* 0x080fe20000410000 */
[-C--:B------:R-:W-:Y:S01]  /*5d90*/  FFMA.FTZ R11, R11, R98.reuse, -R102 ;  /* 0x000000620b0b7223 */ /* 0x080fe20000010866 */
[----:B------:R-:W-:Y:S01]  /*5da0*/  FFMA.FTZ R15, R15, R98, R100 ;  /* 0x000000620f0f7223 */ /* 0x000fe20000010064 */
[C---:B------:R-:W-:Y:S01]  /*5db0*/  FMUL.FTZ R98, R96.reuse, R43 ;  /* 0x0000002b60627220 */ /* 0x040fe20000410000 */
[----:B------:R-:W-:Y:S01]  /*5dc0*/  FFMA.FTZ R43, R96, R97, -R99 ;  /* 0x00000061602b7223 */ /* 0x000fe20000010863 */
[----:B------:R-:W-:-:S02]  /*5dd0*/  MOV R96, R36 ;  /* 0x0000002400607202 */ /* 0x000fc40000000f00 */
[----:B------:R-:W-:Y:S01]  /*5de0*/  FFMA.FTZ R37, R37, R97, R98 ;  /* 0x0000006125257223 */ /* 0x000fe20000010062 */
[----:B------:R-:W-:Y:S01]  /*5df0*/  HADD2.F32 R97, -RZ, R47.H1_H1 ;  /* 0x3000002fff617230 */ /* 0x000fe20000004100 */
[-C--:B------:R-:W-:Y:S01]  /*5e00*/  F2FP.F16.E4M3.UNPACK_B R100, R90.reuse.H1 ;  /* 0x0000005aff64723e */ /* 0x080fe200030006ff */
[----:B------:R-:W-:Y:S01]  /*5e10*/  HADD2.F32 R98, -RZ, R45.H1_H1 ;  /* 0x3000002dff627230 */ /* 0x000fe20000004100 */
[----:B------:R-:W-:Y:S01]  /*5e20*/  F2FP.F16.E4M3.UNPACK_B R90, R90 ;  /* 0x0000005aff5a723e */ /* 0x000fe200020006ff */
[----:B------:R-:W-:Y:S02]  /*5e30*/  HADD2.F32 R47, -RZ, R88.H1_H1 ;  /* 0x30000058ff2f7230 */ /* 0x000fe40000004100 */
[----:B------:R-:W-:Y:S01]  /*5e40*/  FMUL.FTZ R45, R46, R97 ;  /* 0x000000612e2d7220 */ /* 0x000fe20000410000 */
[----:B------:R-:W-:Y:S01]  /*5e50*/  F2FP.F16.E4M3.UNPACK_B R88, R93.H1 ;  /* 0x0000005dff58723e */ /* 0x000fe200030006ff */
[C---:B------:R-:W-:Y:S01]  /*5e60*/  FMUL.FTZ R36, R98.reuse, R97 ;  /* 0x0000006162247220 */ /* 0x040fe20000410000 */
[----:B------:R-:W-:Y:S01]  /*5e70*/  F2FP.F16.E4M3.UNPACK_B R97, R12.H1 ;  /* 0x0000000cff61723e */ /* 0x000fe200030006ff */
[----:B------:R-:W-:Y:S01]  /*5e80*/  FFMA.FTZ R45, R98, R47, -R45 ;  /* 0x0000002f622d7223 */ /* 0x000fe2000001082d */
[-C--:B------:R-:W-:Y:S01]  /*5e90*/  F2FP.F16.E4M3.UNPACK_B R98, R96.reuse.H1 ;  /* 0x00000060ff62723e */ /* 0x080fe200030006ff */
[----:B------:R-:W-:Y:S01]  /*5ea0*/  HADD2.F32 R104, -RZ, R88.H0_H0 ;  /* 0x20000058ff687230 */ /* 0x000fe20000004100 */
[----:B------:R-:W-:Y:S01]  /*5eb0*/  F2FP.F16.E4M3.UNPACK_B R93, R93 ;  /* 0x0000005dff5d723e */ /* 0x000fe200020006ff */
[----:B------:R-:W-:Y:S01]  /*5ec0*/  HADD2.F32 R101, -RZ, R97.H0_H0 ;  /* 0x20000061ff657230 */ /* 0x000fe20000004100 */
[----:B------:R-:W-:Y:S01]  /*5ed0*/  F2FP.F16.E4M3.UNPACK_B R96, R96 ;  /* 0x00000060ff60723e */ /* 0x000fe200020006ff */
[----:B------:R-:W-:Y:S01]  /*5ee0*/  HADD2.F32 R99, -RZ, R98.H0_H0 ;  /* 0x20000062ff637230 */ /* 0x000fe20000004100 */
[----:B------:R-:W-:Y:S01]  /*5ef0*/  F2FP.F16.E4M3.UNPACK_B R12, R12 ;  /* 0x0000000cff0c723e */ /* 0x000fe200020006ff */
[----:B------:R-:W-:-:S02]  /*5f00*/  HADD2.F32 R102, -RZ, R100.H0_H0 ;  /* 0x20000064ff667230 */ /* 0x000fc40000004100 */
[----:B------:R-:W-:Y:S01]  /*5f10*/  FFMA.FTZ R47, R46, R47, R36 ;  /* 0x0000002f2e2f7223 */ /* 0x000fe20000010024 */
[----:B------:R-:W-:Y:S02]  /*5f20*/  HADD2.F32 R88, -RZ, R88.H1_H1 ;  /* 0x30000058ff587230 */ /* 0x000fe40000004100 */
[-C--:B------:R-:W-:Y:S01]  /*5f30*/  FMUL.FTZ R103, R99, R104.reuse ;  /* 0x0000006863677220 */ /* 0x080fe20000410000 */
[----:B------:R-:W-:Y:S01]  /*5f40*/  FMUL.FTZ R104, R101, R104 ;  /* 0x0000006865687220 */ /* 0x000fe20000410000 */
[----:B------:R-:W-:Y:S02]  /*5f50*/  HADD2.F32 R98, -RZ, R98.H1_H1 ;  /* 0x30000062ff627230 */ /* 0x000fe40000004100 */
[----:B------:R-:W-:Y:S02]  /*5f60*/  HADD2.F32 R97, -RZ, R97.H1_H1 ;  /* 0x30000061ff617230 */ /* 0x000fe40000004100 */
[----:B------:R-:W-:Y:S01]  /*5f70*/  FFMA.FTZ R104, R99, R102, R104 ;  /* 0x0000006663687223 */ /* 0x000fe20000010068 */
[----:B------:R-:W-:-:S02]  /*5f80*/  HADD2.F32 R100, -RZ, R100.H1_H1 ;  /* 0x30000064ff647230 */ /* 0x000fc40000004100 */
[C---:B------:R-:W-:Y:S01]  /*5f90*/  FMUL.FTZ R99, R98.reuse, R88 ;  /* 0x0000005862637220 */ /* 0x040fe20000410000 */
[----:B------:R-:W-:Y:S01]  /*5fa0*/  FFMA.FTZ R103, R101, R102, -R103 ;  /* 0x0000006665677223 */ /* 0x000fe20000010867 */
[C---:B------:R-:W-:Y:S01]  /*5fb0*/  FMUL.FTZ R88, R97.reuse, R88 ;  /* 0x0000005861587220 */ /* 0x040fe20000410000 */
[--C-:B------:R-:W-:Y:S02]  /*5fc0*/  HADD2.F32 R102, -RZ, R93.reuse.H0_H0 ;  /* 0x2000005dff667230 */ /* 0x100fe40000004100 */
[-C--:B------:R-:W-:Y:S01]  /*5fd0*/  FFMA.FTZ R97, R97, R100.reuse, -R99 ;  /* 0x0000006461617223 */ /* 0x080fe20000010863 */
[----:B------:R-:W-:Y:S02]  /*5fe0*/  HADD2.F32 R99, -RZ, R90.H0_H0 ;  /* 0x2000005aff637230 */ /* 0x000fe40000004100 */
[----:B------:R-:W-:Y:S01]  /*5ff0*/  FFMA.FTZ R88, R98, R100, R88 ;  /* 0x0000006462587223 */ /* 0x000fe20000010058 */
[----:B------:R-:W-:Y:S02]  /*6000*/  HADD2.F32 R98, -RZ, R96.H0_H0 ;  /* 0x20000060ff627230 */ /* 0x000fe40000004100 */
[----:B------:R-:W-:Y:S01]  /*6010*/  HADD2.F32 R100, -RZ, R12.H0_H0 ;  /* 0x2000000cff647230 */ /* 0x000fe20000004100 */
[----:B------:R-:W-:Y:S01]  /*6020*/  F2FP.SATFINITE.E4M3.F32.PACK_AB_MERGE_C R97, R97, R103, RZ ;  /* 0x000000676161723e */ /* 0x000fe200048070ff */
[----:B------:R-:W-:-:S02]  /*6030*/  HADD2.F32 R93, -RZ, R93.H1_H1 ;  /* 0x3000005dff5d7230 */ /* 0x000fc40000004100 */
[-C--:B------:R-:W-:Y:S01]  /*6040*/  FMUL.FTZ R101, R98, R102.reuse ;  /* 0x0000006662657220 */ /* 0x080fe20000410000 */
[----:B------:R-:W-:Y:S02]  /*6050*/  HADD2.F32 R96, -RZ, R96.H1_H1 ;  /* 0x30000060ff607230 */ /* 0x000fe40000004100 */
[C---:B------:R-:W-:Y:S01]  /*6060*/  FMUL.FTZ R102, R100.reuse, R102 ;  /* 0x0000006664667220 */ /* 0x040fe20000410000 */
[----:B------:R-:W-:Y:S02]  /*6070*/  HADD2.F32 R12, -RZ, R12.H1_H1 ;  /* 0x3000000cff0c7230 */ /* 0x000fe40000004100 */
[-C--:B------:R-:W-:Y:S01]  /*6080*/  FFMA.FTZ R101, R100, R99.reuse, -R101 ;  /* 0x0000006364657223 */ /* 0x080fe20000010865 */
[----:B------:R-:W-:Y:S01]  /*6090*/  FFMA.FTZ R102, R98, R99, R102 ;  /* 0x0000006362667223 */ /* 0x000fe20000010066 */
[----:B------:R-:W-:Y:S02]  /*60a0*/  HADD2.F32 R99, -RZ, R90.H1_H1 ;  /* 0x3000005aff637230 */ /* 0x000fe40000004100 */
[-C--:B------:R-:W-:Y:S01]  /*60b0*/  FMUL.FTZ R105, R96, R93.reuse ;  /* 0x0000005d60697220 */ /* 0x080fe20000410000 */
[----:B------:R-:W-:Y:S01]  /*60c0*/  FMUL.FTZ R93, R12, R93 ;  /* 0x0000005d0c5d7220 */ /* 0x000fe20000410000 */
[----:B------:R-:W-:-:S02]  /*60d0*/  F2FP.F16.E4M3.UNPACK_B R98, R91.H1 ;  /* 0x0000005bff62723e */ /* 0x000fc400030006ff */
[-C--:B------:R-:W-:Y:S01]  /*60e0*/  FFMA.FTZ R90, R12, R99.reuse, -R105 ;  /* 0x000000630c5a7223 */ /* 0x080fe20000010869 */
[----:B------:R-:W-:Y:S01]  /*60f0*/  FFMA.FTZ R12, R96, R99, R93 ;  /* 0x00000063600c7223 */ /* 0x000fe2000001005d */
[-C--:B------:R-:W-:Y:S01]  /*6100*/  F2FP.F16.E4M3.UNPACK_B R96, R38.reuse.H1 ;  /* 0x00000026ff60723e */ /* 0x080fe200030006ff */
[--C-:B------:R-:W-:Y:S01]  /*6110*/  HADD2.F32 R100, -RZ, R98.reuse.H0_H0 ;  /* 0x20000062ff647230 */ /* 0x100fe20000004100 */
[----:B------:R-:W-:Y:S01]  /*6120*/  F2FP.F16.E4M3.UNPACK_B R38, R38 ;  /* 0x00000026ff26723e */ /* 0x000fe200020006ff */
[----:B------:R-:W-:Y:S01]  /*6130*/  HADD2.F32 R98, -RZ, R98.H1_H1 ;  /* 0x30000062ff627230 */ /* 0x000fe20000004100 */
[----:B------:R-:W-:Y:S01]  /*6140*/  F2FP.SATFINITE.E4M3.F32.PACK_AB_MERGE_C R101, R90, R101, R97 ;  /* 0x000000655a65723e */ /* 0x000fe20004807061 */
[----:B------:R-:W-:Y:S01]  /*6150*/  IMAD.MOV.U32 R90, RZ, RZ, R14 ;  /* 0x000000ffff5a7224 */ /* 0x000fe200078e000e */
[-C--:B------:R-:W-:Y:S01]  /*6160*/  F2FP.F16.E4M3.UNPACK_B R14, R92.reuse.H1 ;  /* 0x0000005cff0e723e */ /* 0x080fe200030006ff */
[----:B------:R-:W-:Y:S01]  /*6170*/  HADD2.F32 R97, -RZ, R96.H0_H0 ;  /* 0x20000060ff617230 */ /* 0x000fe20000004100 */
[----:B------:R-:W-:-:S02]  /*6180*/  F2FP.F16.E4M3.UNPACK_B R92, R92 ;  /* 0x0000005cff5c723e */ /* 0x000fc400020006ff */
[-C--:B------:R-:W-:Y:S01]  /*6190*/  F2FP.F16.E4M3.UNPACK_B R93, R90.reuse.H1 ;  /* 0x0000005aff5d723e */ /* 0x080fe200030006ff */
[--C-:B------:R-:W-:Y:S01]  /*61a0*/  HADD2.F32 R105, -RZ, R14.reuse.H0_H0 ;  /* 0x2000000eff697230 */ /* 0x100fe20000004100 */
[----:B------:R-:W-:Y:S01]  /*61b0*/  F2FP.F16.E4M3.UNPACK_B R90, R90 ;  /* 0x0000005aff5a723e */ /* 0x000fe200020006ff */
[----:B------:R-:W-:Y:S01]  /*61c0*/  HADD2.F32 R14, -RZ, R14.H1_H1 ;  /* 0x3000000eff0e7230 */ /* 0x000fe20000004100 */
[----:B------:R-:W-:Y:S01]  /*61d0*/  F2FP.F16.E4M3.UNPACK_B R91, R91 ;  /* 0x0000005bff5b723e */ /* 0x000fe200020006ff */
[--C-:B------:R-:W-:Y:S02]  /*61e0*/  HADD2.F32 R99, -RZ, R93.reuse.H0_H0 ;  /* 0x2000005dff637230 */ /* 0x100fe40000004100 */
[----:B------:R-:W-:Y:S01]  /*61f0*/  FMUL.FTZ R103, R97, R105 ;  /* 0x0000006961677220 */ /* 0x000fe20000410000 */
[----:B------:R-:W-:Y:S02]  /*6200*/  HADD2.F32 R93, -RZ, R93.H1_H1 ;  /* 0x3000005dff5d7230 */ /* 0x000fe40000004100 */
[----:B------:R-:W-:-:S02]  /*6210*/  HADD2.F32 R107, -RZ, R90.H1_H1 ;  /* 0x3000005aff6b7230 */ /* 0x000fc40000004100 */
[C---:B------:R-:W-:Y:S01]  /*6220*/  FMUL.FTZ R105, R99.reuse, R105 ;  /* 0x0000006963697220 */ /* 0x040fe20000410000 */
[----:B------:R-:W-:-:S03]  /*6230*/  FFMA.FTZ R103, R99, R100, -R103 ;  /* 0x0000006463677223 */ /* 0x000fc60000010867 */
[----:B------:R-:W-:Y:S01]  /*6240*/  FFMA.FTZ R105, R97, R100, R105 ;  /* 0x0000006461697223 */ /* 0x000fe20000010069 */
[----:B------:R-:W-:Y:S02]  /*6250*/  HADD2.F32 R97, -RZ, R96.H1_H1 ;  /* 0x30000060ff617230 */ /* 0x000fe40000004100 */
[--C-:B------:R-:W-:Y:S02]  /*6260*/  HADD2.F32 R100, -RZ, R92.reuse.H0_H0 ;  /* 0x2000005cff647230 */ /* 0x100fe40000004100 */
        /* <DEDUP_REMOVED lines=8> */
[----:B------:R-:W-:Y:S02]  /*62f0*/  HADD2.F32 R97, -RZ, R91.H0_H0 ;  /* 0x2000005bff617230 */ /* 0x000fe40000004100 */
[-C--:B------:R-:W-:Y:S01]  /*6300*/  FMUL.FTZ R99, R96, R100.reuse ;  /* 0x0000006460637220 */ /* 0x080fe20000410000 */
[----:B------:R-:W-:-:S03]  /*6310*/  FMUL.FTZ R100, R98, R100 ;  /* 0x0000006462647220 */ /* 0x000fc60000410000 */
[-C--:B------:R-:W-:Y:S01]  /*6320*/  FFMA.FTZ R99, R98, R97.reuse, -R99 ;  /* 0x0000006162637223 */ /* 0x080fe20000010863 */
[----:B------:R-:W-:Y:S01]  /*6330*/  FFMA.FTZ R100, R96, R97, R100 ;  /* 0x0000006160647223 */ /* 0x000fe20000010064 */
[----:B------:R-:W-:Y:S02]  /*6340*/  HADD2.F32 R97, -RZ, R38.H1_H1 ;  /* 0x30000026ff617230 */ /* 0x000fe40000004100 */
[----:B------:R-:W-:Y:S01]  /*6350*/  HADD2.F32 R38, -RZ, R91.H1_H1 ;  /* 0x3000005bff267230 */ /* 0x000fe20000004100 */
[----:B------:R-:W-:Y:S02]  /*6360*/  F2FP.SATFINITE.E4M3.F32.PACK_AB_MERGE_C R91, R88, R104, RZ ;  /* 0x00000068585b723e */ /* 0x000fe400048070ff */
[-C--:B------:R-:W-:Y:S01]  /*6370*/  FMUL.FTZ R90, R97, R92.reuse ;  /* 0x0000005c615a7220 */ /* 0x080fe20000410000 */
[C---:B------:R-:W-:Y:S01]  /*6380*/  FMUL.FTZ R92, R107.reuse, R92 ;  /* 0x0000005c6b5c7220 */ /* 0x040fe20000410000 */
[----:B------:R-:W-:Y:S02]  /*6390*/  F2FP.SATFINITE.E4M3.F32.PACK_AB_MERGE_C R102, R12, R102, R91 ;  /* 0x000000660c66723e */ /* 0x000fe4000480705b */
[-C--:B------:R-:W-:Y:S01]  /*63a0*/  FFMA.FTZ R90, R107, R38.reuse, -R90 ;  /* 0x000000266b5a7223 */ /* 0x080fe2000001085a */
[----:B------:R-:W-:Y:S01]  /*63b0*/  FFMA.FTZ R97, R97, R38, R92 ;  /* 0x0000002661617223 */ /* 0x000fe2000001005c */
[----:B------:R-:W-:Y:S01]  /*63c0*/  F2FP.SATFINITE.E4M3.F32.PACK_AB_MERGE_C R12, R43, R11, RZ ;  /* 0x0000000b2b0c723e */ /* 0x000fe200048070ff */
[----:B------:R-:W-:Y:S01]  /*63d0*/  IMAD.MOV.U32 R36, RZ, RZ, R102 ;  /* 0x000000ffff247224 */ /* 0x000fe200078e0066 */
[----:B------:R-:W-:-:S02]  /*63e0*/  F2FP.SATFINITE.E4M3.F32.PACK_AB_MERGE_C R38, R14, R105, RZ ;  /* 0x000000690e26723e */ /* 0x000fc400048070ff */
[----:B------:R-:W-:Y:S02]  /*63f0*/  F2FP.SATFINITE.E4M3.F32.PACK_AB_MERGE_C R11, R37, R15, RZ ;  /* 0x0000000f250b723e */ /* 0x000fe400048070ff */
[----:B------:R-:W-:Y:S01]  /*6400*/  F2FP.SATFINITE.E4M3.F32.PACK_AB_MERGE_C R15, R45, R35, R12 ;  /* 0x000000232d0f723e */ /* 0x000fe2000480700c */
[----:B------:R-:W-:Y:S01]  /*6410*/  IMAD.MOV.U32 R12, RZ, RZ, R101 ;  /* 0x000000ffff0c7224 */ /* 0x000fe200078e0065 */
[----:B------:R-:W-:Y:S01]  /*6420*/  F2FP.SATFINITE.E4M3.F32.PACK_AB_MERGE_C R37, R10, R13, R8 ;  /* 0x0000000d0a25723e */ /* 0x000fe20004807008 */
[----:B------:R-:W-:Y:S01]  /*6430*/  IMAD.MOV.U32 R13, RZ, RZ, R32 ;  /* 0x000000ffff0d7224 */ /* 0x000fe200078e0020 */
[----:B------:R-:W-:Y:S02]  /*6440*/  F2FP.SATFINITE.E4M3.F32.PACK_AB_MERGE_C R14, R90, R99, R93 ;  /* 0x000000635a0e723e */ /* 0x000fe4000480705d */
[----:B------:R-:W-:Y:S02]  /*6450*/  F2FP.SATFINITE.E4M3.F32.PACK_AB_MERGE_C R38, R97, R100, R38 ;  /* 0x000000646126723e */ /* 0x000fe40004807026 */
[----:B------:R-:W-:-:S07]  /*6460*/  F2FP.SATFINITE.E4M3.F32.PACK_AB_MERGE_C R39, R47, R34, R11 ;  /* 0x000000222f27723e */ /* 0x000fce000480700b */
.L_x_9232:
[----:B------:R-:W-:Y:S05]  /*6470*/  BSYNC B1 ;  /* 0x0000000000017941 */ /* 0x000fea0003800000 */
.L_x_9231:
        /* <DEDUP_REMOVED lines=10> */
.L_x_9204:
[----:B------:R-:W-:-:S13]  /*6520*/  ISETP.NE.AND P3, PT, R155, 0x3, PT ;  /* 0x000000039b00780c */ /* 0x000fda0003f65270 */
[----:B------:R-:W-:Y:S05]  /*6530*/  @!P3 BRA `(.L_x_9233) ;  /* 0x000000000004b947 */ /* 0x000fea0003800000 */
[----:B------:R-:W-:Y:S01]  /*6540*/  BPT.TRAP 0x1 ;  /* 0x000000040000795c */ /* 0x000fe20000300000 */
.L_x_9233:
[----:B------:R-:W-:Y:S01]  /*6550*/  IMAD R84, R17, 0x8, R16 ;  /* 0x0000000811547824 */ /* 0x000fe200078e0210 */
[----:B------:R-:W-:Y:S01]  /*6560*/  SHF.L.U32 R87, R23, 0x1f, RZ ;  /* 0x0000001f17577819 */ /* 0x000fe200000006ff */
[----:B------:R-:W-:Y:S01]  /*6570*/  IMAD R86, R26, -0x80, R28 ;  /* 0xffffff801a567824 */ /* 0x000fe200078e021c */
[----:B------:R-:W-:Y:S02]  /*6580*/  BSSY B1, `(.L_x_9234) ;  /* 0x0000004000017945 */ /* 0x000fe40003800000 */
[----:B------:R-:W0:Y:S02]  /*6590*/  SYNCS.PHASECHK.TRANS64.TRYWAIT P4, [R84+URZ+0x19c90], R87 ;  /* 0x019c9057540075a7 */ /* 0x000e24000808017f */
[----:B------:R-:W-:Y:S01]  /*65a0*/  VIMNMX R86, R86, 0x80, PT ;  /* 0x0000008056567848 */ /* 0x000fe20003fe0100 */
[----:B0-----:R-:W-:Y:S06]  /*65b0*/  @!P4 BRA `(.L_x_9235) ;  /* 0x000001500070c947 */ /* 0x001fec0003800000 */
.L_x_9457:
[----:B------:R-:W-:Y:S05]  /*65c0*/  BSYNC B1 ;  /* 0x0000000000017941 */ /* 0x000fea0003800000 */
.L_x_9234:
[----:B------:R-:W-:-:S13]  /*65d0*/  ISETP.GE.AND P4, PT, R22, R86, PT ;  /* 0x000000561600720c */ /* 0x000fda0003f86270 */
[----:B------:R-:W-:Y:S05]  /*65e0*/  @P4 BRA `(.L_x_9211) ;  /* 0x0000000000204947 */ /* 0x000fea0003800000 */
[----:B------:R-:W-:-:S13]  /*65f0*/  ISETP.NE.AND P4, PT, R62, RZ, PT ;  /* 0x000000ff3e00720c */ /* 0x000fda0003f85270 */
[----:B------:R-:W1:Y:S04]  /*6600*/  @P4 LDS.128 R8, [R85+0x13800] ;  /* 0x0138000055084984 */ /* 0x000e680000000c00 */
[----:B-1----:R-:W-:Y:S01]  /*6610*/  @P4 STG.E.128 desc[UR40][R32.64], R8 ;  /* 0x0000000820004986 */ /* 0x002fe2000c101d28 */
[----:B------:R-:W-:-:S03]  /*6620*/  ISETP.NE.AND P4, PT, R31, RZ, PT ;  /* 0x000000ff1f00720c */ /* 0x000fc60003f85270 */
[----:B------:R-:W1:Y:S10]  /*6630*/  @!P1 LDS.128 R8, [R85+0x15800] ;  /* 0x0158000055089984 */ /* 0x000e740000000c00 */
[----:B------:R-:W2:Y:S04]  /*6640*/  @P4 LDS.128 R12, [R85+0x14800] ;  /* 0x01480000550c4984 */ /* 0x000ea80000000c00 */
[----:B-1----:R1:W-:Y:S04]  /*6650*/  @!P1 STG.E.128 desc[UR40][R32.64+0x40], R8 ;  /* 0x0000400820009986 */ /* 0x0023e8000c101d28 */
[----:B--2---:R1:W-:Y:S02]  /*6660*/  @P4 STG.E.128 desc[UR40][R32.64+0x20], R12 ;  /* 0x0000200c20004986 */ /* 0x0043e4000c101d28 */
.L_x_9211:
[----:B------:R-:W-:Y:S05]  /*6670*/  BSYNC B0 ;  /* 0x0000000000007941 */ /* 0x000fea0003800000 */
.L_x_9203:
[----:B-12---:R-:W1:Y:S01]  /*6680*/  S2R R8, SR_TID.X ;  /* 0x0000000000087919 */ /* 0x006e620000002100 */
        /* <DEDUP_REMOVED lines=16> */
.L_x_9237:
[----:B------:R-:W-:Y:S05]  /*6790*/  BSYNC B0 ;  /* 0x0000000000007941 */ /* 0x000fea0003800000 */
.L_x_9236:
[----:B------:R-:W2:Y:S01]  /*67a0*/  SYNCS.PHASECHK.TRANS64.TRYWAIT P3, [R84+URZ+0x19cb0], R87 ;  /* 0x019cb057540075a7 */ /* 0x000ea2000806017f */
[----:B------:R-:W-:Y:S04]  /*67b0*/  BSSY B0, `(.L_x_9238) ;  /* 0x0000002000007945 */ /* 0x000fe80003800000 */
[----:B--2---:R-:W-:Y:S05]  /*67c0*/  @!P3 BRA `(.L_x_9239) ;  /* 0x000001500000b947 */ /* 0x004fea0003800000 */
.L_x_9458:
[----:B------:R-:W-:Y:S05]  /*67d0*/  BSYNC B0 ;  /* 0x0000000000007941 */ /* 0x000fea0003800000 */
.L_x_9238:
        /* <DEDUP_REMOVED lines=12> */
[----:B0--3--:R-:W-:-:S04]  /*68a0*/  IADD3 R12, P3, R10, UR6, RZ ;  /* 0x000000060a0c7c10 */ /* 0x009fc8000ff7e0ff */
        /* <DEDUP_REMOVED lines=10> */
.L_x_9241:
[----:B------:R-:W-:Y:S05]  /*6950*/  BSYNC B0 ;  /* 0x0000000000007941 */ /* 0x000fea0003800000 */
.L_x_9240:
[----:B------:R-:W-:Y:S01]  /*6960*/  @!PT LDS RZ, [RZ] ;  /* 0x00000000fffff984 */ /* 0x000fe20000000800 */
[----:B------:R-:W-:Y:S01]  /*6970*/  @!PT LDS RZ, [RZ] ;  /* 0x00000000fffff984 */ /* 0x000fe20000000800 */
[----:B------:R-:W-:Y:S01]  /*6980*/  @!PT LDS RZ, [RZ] ;  /* 0x00000000fffff984 */ /* 0x000fe20000000800 */
[----:B------:R-:W-:Y:S01]  /*6990*/  @!PT LDS RZ, [RZ] ;  /* 0x00000000fffff984 */ /* 0x000fe20000000800 */
[----:B------:R5:W-:Y:S06]  /*69a0*/  MEMBAR.ALL.CTA ;  /* 0x0000000000007992 */ /* 0x000bec0000008000 */
[----:B-----5:R-:W5:Y:S01]  /*69b0*/  FENCE.VIEW.ASYNC.S ;  /* 0x00000000000073c6 */ /* 0x020f620000000000 */
[----:B0-2---:R-:W-:Y:S01]  /*69c0*/  @!P4 VIADD R84, R84, 0x19cc0 ;  /* 0x00019cc05454c836 */ /* 0x005fe20000000000 */
[----:B-----5:R2:W-:Y:S04]  /*69d0*/  BAR.SYNC.DEFER_BLOCKING R64, 0x80 ;  /* 0x000200400000751d */ /* 0x0205e80000010000 */
[----:B------:R-:W-:Y:S01]  /*69e0*/  @!P4 PRMT R84, RZ, 0x654, R84 ;  /* 0x00000654ff54c816 */ /* 0x000fe20000000054 */
[----:B------:R-:W-:Y:S01]  /*69f0*/  VIADD R17, R17, 0x1 ;  /* 0x0000000111117836 */ /* 0x000fe20000000000 */
[----:B------:R-:W-:-:S02]  /*6a00*/  PLOP3.LUT P3, PT, PT, PT, PT, 0x8, 0x0 ;  /* 0x000000000000781c */ /* 0x000fc40003f6e170 */
[----:B------:R2:W-:Y:S02]  /*6a10*/  @!P4 SYNCS.ARRIVE.TRANS64.RED.A1T0 RZ, [R84+URZ], RZ ;  /* 0x000000ff54ffc9a7 */ /* 0x0005e4000810043f */
[----:B------:R-:W-:-:S04]  /*6a20*/  ISETP.NE.AND P4, PT, R17, 0x2, PT ;  /* 0x000000021100780c */ /* 0x000fc80003f85270 */
[----:B-1----:R-:W-:Y:S02]  /*6a30*/  SEL R8, RZ, 0x1, P4 ;  /* 0x00000001ff087807 */ /* 0x002fe40002000000 */
[----:B------:R-:W-:Y:S02]  /*6a40*/  SEL R17, R17, RZ, P4 ;  /* 0x000000ff11117207 */ /* 0x000fe40002000000 */
[----:B------:R-:W-:Y:S01]  /*6a50*/  LOP3.LUT R23, R23, R8, RZ, 0x3c, !PT ;  /* 0x0000000817177212 */ /* 0x000fe200078e3cff */
[----:B--2---:R-:W-:Y:S06]  /*6a60*/  @P2 BRA `(.L_x_9242) ;  /* 0xffffffbc00082947 */ /* 0x004fec000383ffff */
.L_x_9198:
[----:B------:R-:W-:Y:S01]  /*6a70*/  BSSY B0, `(.L_x_9243) ;  /* 0x0000005000007945 */ /* 0x000fe20003800000 */
[----:B------:R-:W-:-:S03]  /*6a80*/  IMAD.MOV.U32 R3, RZ, RZ, RZ ;  /* 0x000000ffff037224 */ /* 0x000fc600078e00ff */
[----:B------:R-:W-:Y:S05]  /*6a90*/  @P3 BRA `(.L_x_9244) ;  /* 0x0000000000083947 */ /* 0x000fea0003800000 */
[----:B------:R-:W1:Y:S02]  /*6aa0*/  FENCE.VIEW.ASYNC.G ;  /* 0x00000000000073c6 */ /* 0x000e640000000100 */
[----:B-1----:R-:W-:Y:S06]  /*6ab0*/  BAR.ARV 0xc, 0x200 ;  /* 0x0308000000007b1d */ /* 0x002fec0000002000 */
.L_x_9244:
[----:B------:R-:W-:Y:S05]  /*6ac0*/  BSYNC B0 ;  /* 0x0000000000007941 */ /* 0x000fea0003800000 */
.L_x_9243:
        /* <DEDUP_REMOVED lines=34> */
.L_x_9246:
[----:B------:R-:W-:Y:S05]  /*6cf0*/  BSYNC B0 ;  /* 0x0000000000007941 */ /* 0x000fea0003800000 */
.L_x_9245:
[----:B------:R-:W2:Y:S01]  /*6d00*/  LDL R0, [R1+0x50] ;  /* 0x0000500001007983 */ /* 0x000ea20000100800 */
[----:B------:R-:W-:Y:S02]  /*6d10*/  PLOP3.LUT P0, PT, PT, PT, PT, 0x80, 0x0 ;  /* 0x000000000000781c */ /* 0x000fe40003f0f070 */
[----:B------:R-:W-:Y:S02]  /*6d20*/  CS2R R26, SRZ ;  /* 0x00000000001a7805 */ /* 0x000fe4000001ff00 */
[----:B------:R-:W-:Y:S02]  /*6d30*/  CS2R R20, SRZ ;  /* 0x0000000000147805 */ /* 0x000fe4000001ff00 */
[----:B------:R-:W-:Y:S02]  /*6d40*/  CS2R R94, SRZ ;  /* 0x00000000005e7805 */ /* 0x000fe4000001ff00 */
[----:B------:R-:W-:Y:S02]  /*6d50*/  CS2R R90, SRZ ;  /* 0x00000000005a7805 */ /* 0x000fe4000001ff00 */
[----:B---3--:R-:W-:-:S02]  /*6d60*/  CS2R R14, SRZ ;  /* 0x00000000000e7805 */ /* 0x008fc4000001ff00 */
[----:B----4-:R-:W-:Y:S01]  /*6d70*/  CS2R R36, SRZ ;  /* 0x0000000000247805 */ /* 0x010fe2000001ff00 */
[----:B------:R-:W-:Y:S01]  /*6d80*/  IMAD.MOV.U32 R32, RZ, RZ, RZ ;  /* 0x000000ffff207224 */ /* 0x000fe200078e00ff */
[----:B------:R-:W-:Y:S02]  /*6d90*/  CS2R R102, SRZ ;  /* 0x0000000000667805 */ /* 0x000fe4000001ff00 */
[----:B------:R-:W-:Y:S02]  /*6da0*/  CS2R R98, SRZ ;  /* 0x0000000000627805 */ /* 0x000fe4000001ff00 */
[----:B------:R-:W-:Y:S01]  /*6db0*/  CS2R R10, SRZ ;  /* 0x00000000000a7805 */ /* 0x000fe2000001ff00 */
[----:B------:R-:W-:Y:S01]  /*6dc0*/  IMAD.MOV.U32 R35, RZ, RZ, RZ ;  /* 0x000000ffff237224 */ /* 0x000fe200078e00ff */
[----:B------:R-:W-:Y:S02]  /*6dd0*/  CS2R R110, SRZ ;  /* 0x00000000006e7805 */ /* 0x000fe4000001ff00 */
[----:B------:R-:W-:-:S02]  /*6de0*/  CS2R R106, SRZ ;  /* 0x00000000006a7805 */ /* 0x000fc4000001ff00 */
[----:B------:R-:W-:Y:S01]  /*6df0*/  CS2R R8, SRZ ;  /* 0x0000000000087805 */ /* 0x000fe2000001ff00 */
[----:B------:R-:W-:Y:S01]  /*6e00*/  IMAD.MOV.U32 R105, RZ, RZ, RZ ;  /* 0x000000ffff697224 */ /* 0x000fe200078e00ff */
[----:B0-----:R-:W-:Y:S02]  /*6e10*/  CS2R R6, SRZ ;  /* 0x0000000000067805 */ /* 0x001fe4000001ff00 */
[----:B------:R-:W-:Y:S02]  /*6e20*/  CS2R R118, SRZ ;  /* 0x0000000000767805 */ /* 0x000fe4000001ff00 */
[----:B------:R-:W-:Y:S01]  /*6e30*/  CS2R R114, SRZ ;  /* 0x0000000000727805 */ /* 0x000fe2000001ff00 */
[----:B------:R-:W-:Y:S01]  /*6e40*/  IMAD.MOV.U32 R40, RZ, RZ, RZ ;  /* 0x000000ffff287224 */ /* 0x000fe200078e00ff */
[----:B------:R-:W-:Y:S02]  /*6e50*/  MOV R124, RZ ;  /* 0x000000ff007c7202 */ /* 0x000fe40000000f00 */
[----:B------:R-:W-:-:S02]  /*6e60*/  CS2R R126, SRZ ;  /* 0x00000000007e7805 */ /* 0x000fc4000001ff00 */
[----:B------:R-:W-:Y:S01]  /*6e70*/  CS2R R122, SRZ ;  /* 0x00000000007a7805 */ /* 0x000fe2000001ff00 */
[----:B------:R-:W-:Y:S01]  /*6e80*/  IMAD.MOV.U32 R132, RZ, RZ, RZ ;  /* 0x000000ffff847224 */ /* 0x000fe200078e00ff */
[----:B------:R-:W-:Y:S02]  /*6e90*/  CS2R R12, SRZ ;  /* 0x00000000000c7805 */ /* 0x000fe4000001ff00 */
[----:B------:R-:W-:Y:S02]  /*6ea0*/  CS2R R134, SRZ ;  /* 0x0000000000867805 */ /* 0x000fe4000001ff00 */
[----:B------:R-:W-:Y:S01]  /*6eb0*/  CS2R R130, SRZ ;  /* 0x0000000000827805 */ /* 0x000fe2000001ff00 */
[----:B------:R-:W-:Y:S02]  /*6ec0*/  IMAD.MOV.U32 R129, RZ, RZ, RZ ;  /* 0x000000ffff817224 */ /* 0x000fe400078e00ff */
        /* <DEDUP_REMOVED lines=8> */
[----:B------:R-:W-:Y:S01]  /*6f50*/  VIADD R28, R16, 0xf000 ;  /* 0x0000f000101c7836 */ /* 0x000fe20000000000 */
[----:B------:R-:W-:Y:S04]  /*6f60*/  BSSY B6, `(.L_x_9248) ;  /* 0x000001e000067945 */ /* 0x000fe80003800000 */
[----:B------:R-:W-:Y:S01]  /*6f70*/  LOP3.LUT P0, RZ, R28, 0x3ff, RZ, 0xc0, !PT ;  /* 0x000003ff1cff7812 */ /* 0x000fe2000780c0ff */
[----:B0-----:R-:W-:-:S05]  /*6f80*/  VIADD R5, R4, 0xffffff80 ;  /* 0xffffff8004057836 */ /* 0x001fca0000000000 */
[----:B------:R-:W-:-:S04]  /*6f90*/  SHF.R.S32.HI R4, RZ, 0x1f, R5 ;  /* 0x0000001fff047819 */ /* 0x000fc80000011405 */
[----:B------:R-:W-:-:S04]  /*6fa0*/  LEA.HI R4, R4, R5, RZ, 0x7 ;  /* 0x0000000504047211 */ /* 0x000fc800078f38ff */
[----:B------:R-:W-:-:S05]  /*6fb0*/  SHF.R.S32.HI R4, RZ, 0x7, R4 ;  /* 0x00000007ff047819 */ /* 0x000fca0000011404 */
[----:B------:R-:W0:Y:S02]  /*6fc0*/  SHFL.IDX PT, R0, R4, RZ, 0x1f ;  /* 0x00001fff04007589 */ /* 0x000e2400000e0000 */
[----:B0-----:R-:W-:-:S05]  /*6fd0*/  IMAD.HI R2, R0, 0x55555556, RZ ;  /* 0x5555555600027827 */ /* 0x001fca00078e02ff */
[----:B------:R-:W-:-:S05]  /*6fe0*/  LEA.HI R3, R2, R2, RZ, 0x1 ;  /* 0x0000000202037211 */ /* 0x000fca00078f08ff */
[----:B------:R-:W-:-:S04]  /*6ff0*/  IMAD R3, R3, -0x3, R0 ;  /* 0xfffffffd03037824 */ /* 0x000fc800078e0200 */
        /* <DEDUP_REMOVED lines=20> */
.L_x_9249:
[----:B------:R-:W-:Y:S05]  /*7140*/  BSYNC B6 ;  /* 0x0000000000067941 */ /* 0x000fea0003800000 */
.L_x_9248:
        /* <DEDUP_REMOVED lines=16> */
[----:B------:R-:W-:-:S04]  /*7250*/  @P1 IMAD.WIDE.U32 R8, R21, R12, RZ ;  /* 0x0000000c15081225 */ /* 0x000fc800078e00ff */
[C---:B------:R-:W-:Y:S02]  /*7260*/  @P0 IMAD R11, R21.reuse, R11, R0 ;  /* 0x0000000b150b0224 */ /* 0x040fe400078e0200 */
[----:B------:R-:W-:-:S04]  /*7270*/  @P0 IMAD.WIDE.U32 R6, R21, R10, RZ ;  /* 0x0000000a15060225 */ /* 0x000fc800078e00ff */
[----:B------:R-:W-:Y:S02]  /*7280*/  @P1 IMAD.IADD R9, R9, 0x1, R13 ;  /* 0x0000000109091824 */ /* 0x000fe400078e020d */
[----:B------:R-:W-:Y:S02]  /*7290*/  @P0 IMAD.IADD R7, R7, 0x1, R11 ;  /* 0x0000000107070824 */ /* 0x000fe400078e020b */
[----:B----4-:R-:W-:-:S04]  /*72a0*/  @P1 IMAD.WIDE.U32 R8, R20, R2, R8 ;  /* 0x0000000214081225 */ /* 0x010fc800078e0008 */
[----:B-1----:R-:W-:Y:S01]  /*72b0*/  @P0 IMAD.WIDE.U32 R6, R20, R4, R6 ;  /* 0x0000000414060225 */ /* 0x002fe200078e0006 */
[----:B------:R-:W-:-:S03]  /*72c0*/  @P1 LEA R10, P3, R8, UR6, 0x2 ;  /* 0x00000006080a1c11 */ /* 0x000fc6000f8610ff */
[----:B------:R-:W-:Y:S01]  /*72d0*/  @P1 IMAD R3, R20, R3, R9 ;  /* 0x0000000314031224 */ /* 0x000fe200078e0209 */
[----:B------:R-:W-:Y:S01]  /*72e0*/  @P0 LEA R4, P2, R6, UR4, 0x2 ;  /* 0x0000000406040c11 */ /* 0x000fe2000f8410ff */
[----:B------:R-:W-:Y:S01]  /*72f0*/  @P0 IMAD R5, R20, R5, R7 ;  /* 0x0000000514050224 */ /* 0x000fe200078e0207 */
[----:B------:R-:W-:Y:S01]  /*7300*/  ULDC UR4, c[0x0][0x3f4] ;  /* 0x0000fd0000047ab9 */ /* 0x000fe20000000800 */
        /* <DEDUP_REMOVED lines=12> */
[----:B--2---:R-:W-:-:S04]  /*73d0*/  LEA.HI R0, R20, R20, RZ, 0x1 ;  /* 0x0000001414007211 */ /* 0x004fc800078f08ff */
[----:B------:R-:W-:-:S05]  /*73e0*/  LOP3.LUT R0, R0, 0xfffffffe, RZ, 0xc0, !PT ;  /* 0xfffffffe00007812 */ /* 0x000fca00078ec0ff */
[----:B------:R-:W-:-:S05]  /*73f0*/  IMAD.IADD R0, R20, 0x1, -R0 ;  /* 0x0000000114007824 */ /* 0x000fca00078e0a00 */
[----:B------:R-:W-:-:S04]  /*7400*/  SHF.L.U32 R3, R0, 0x1f, RZ ;  /* 0x0000001f00037819 */ /* 0x000fc800000006ff */
[----:B------:R0:W1:Y:S03]  /*7410*/  SYNCS.PHASECHK.TRANS64.TRYWAIT P0, [R16+URZ+0x19c00], R3 ;  /* 0x019c0003100075a7 */ /* 0x000066000800017f */
[----:B-1----:R-:W-:Y:S05]  /*7420*/  @!P0 NANOSLEEP.SYNCS 0x989680 ;  /* 0x009896800000895d */ /* 0x002fea0003900000 */
[----:B------:R-:W1:Y:S01]  /*7430*/  @!P0 SYNCS.PHASECHK.TRANS64 P0, [R16+URZ+0x19c00], R3 ;  /* 0x019c0003100085a7 */ /* 0x000e62000800007f */
[----:B------:R-:W-:Y:S04]  /*7440*/  BSSY B0, `(.L_x_9251) ;  /* 0x0000006000007945 */ /* 0x000fe80003800000 */
[----:B-1----:R-:W-:Y:S05]  /*7450*/  @P0 BRA `(.L_x_9252) ;  /* 0x0000000000100947 */ /* 0x002fea0003800000 */
.L_x_9253:
[----:B-1----:R1:W2:Y:S02]  /*7460*/  SYNCS.PHASECHK.TRANS64.TRYWAIT P0, [R16+URZ+0x19c00], R3 ;  /* 0x019c0003100075a7 */ /* 0x0022a4000800017f */
[----:B--2---:R-:W-:Y:S05]  /*7470*/  @!P0 NANOSLEEP.SYNCS 0x989680 ;  /* 0x009896800000895d */ /* 0x004fea0003900000 */
[----:B------:R-:W2:Y:S02]  /*7480*/  @!P0 SYNCS.PHASECHK.TRANS64 P0, [R16+URZ+0x19c00], R3 ;  /* 0x019c0003100085a7 */ /* 0x000ea4000800007f */
[----:B--2---:R-:W-:Y:S05]  /*7490*/  @!P0 BRA `(.L_x_9253) ;  /* 0xfffffffc00f08947 */ /* 0x004fea000383ffff */
.L_x_9252:
[----:B------:R-:W-:Y:S05]  /*74a0*/  BSYNC B0 ;  /* 0x0000000000007941 */ /* 0x000fea0003800000 */
.L_x_9251:
[----:B------:R-:W-:Y:S05]  /*74b0*/  BRA `(.L_x_9254) ;  /* 0x00000040008c7947 */ /* 0x000fea0003800000 */
.L_x_9250:
        /* <DEDUP_REMOVED lines=12> */
[----:B-1----:R-:W-:-:S04]  /*7580*/  IMAD.WIDE.U32 R30, R25, UR6, R30 ;  /* 0x00000006191e7c25 */ /* 0x002fc8000f8e001e */
[----:B------:R-:W-:Y:S02]  /*7590*/  IMAD.IADD R25, R3, 0x1, R27 ;  /* 0x0000000103197824 */ /* 0x000fe400078e021b */
        /* <DEDUP_REMOVED lines=18> */
.L_x_9256:
[----:B------:R-:W-:Y:S05]  /*76c0*/  BSYNC B6 ;  /* 0x0000000000067941 */ /* 0x000fea0003800000 */
.L_x_9255:
[----:B------:R-:W2:Y:S01]  /*76d0*/  LDL R20, [R1+0x24] ;  /* 0x0000240001147983 */ /* 0x000ea20000100800 */
[----:B------:R-:W-:Y:S01]  /*76e0*/  ULDC.U8 UR4, c[0x0][0x410] ;  /* 0x0001040000047ab9 */ /* 0x000fe20000000000 */
[----:B------:R-:W-:Y:S01]  /*76f0*/  BSSY B0, `(.L_x_9257) ;  /* 0x00003f7000007945 */ /* 0x000fe20003800000 */
[----:B------:R-:W-:Y:S01]  /*7700*/  ISETP.NE.AND P0, PT, RZ, UR4, PT ;  /* 0x00000004ff007c0c */ /* 0x000fe2000bf05270 */
[----:B------:R-:W-:Y:S02]  /*7710*/  IMAD R4, R29, 0xc0, R22 ;  /* 0x000000c01d047824 */ /* 0x000fe400078e0216 */
[----:B--2---:R-:W-:-:S10]  /*7720*/  IMAD.IADD R37, R16, 0x1, R20 ;  /* 0x0000000110257824 */ /* 0x004fd400078e0214 */
[----:B------:R-:W-:Y:S05]  /*7730*/  @!P0 BRA `(.L_x_9258) ;  /* 0x0000001800d08947 */ /* 0x000fea0003800000 */
[----:B------:R-:W-:-:S03]  /*7740*/  UMOV UR4, 0xffffffff ;  /* 0xffffffff00047882 */ /* 0x000fc60000000000 */
[----:B------:R-:W-:Y:S05]  /*7750*/  BRA.DIV UR4, `(.L_x_9259) ;  /* 0x0000014204307947 */ /* 0x000fea000b800000 */
[----:B------:R0:W1:Y:S04]  /*7760*/  SHFL.IDX PT, R27, R26, RZ, 0x1e1f ;  /* 0x001e1fff1a1b7589 */ /* 0x00006800000e0000 */
[----:B------:R0:W2:Y:S04]  /*7770*/  SHFL.IDX PT, R14, R30, RZ, 0x1e1f ;  /* 0x001e1fff1e0e7589 */ /* 0x0000a800000e0000 */
[----:B------:R0:W3:Y:S04]  /*7780*/  SHFL.IDX PT, R0, R25, RZ, 0x1e1f ;  /* 0x001e1fff19007589 */ /* 0x0000e800000e0000 */
[----:B------:R0:W4:Y:S02]  /*7790*/  SHFL.IDX PT, R3, R28, RZ, 0x1e1f ;  /* 0x001e1fff1c037589 */ /* 0x00012400000e0000 */
.L_x_9464:
[----:B------:R-:W5:Y:S01]  /*77a0*/  LDL R6, [R1+0x40] ;  /* 0x0000400001067983 */ /* 0x000f620000100800 */
[----:B------:R-:W-:Y:S01]  /*77b0*/  ULDC UR4, c[0x0][0x448] ;  /* 0x0001120000047ab9 */ /* 0x000fe20000000800 */
[----:B------:R-:W-:Y:S01]  /*77c0*/  BSSY B1, `(.L_x_9260) ;  /* 0x000002f000017945 */ /* 0x000fe20003800000 */
[----:B0-----:R-:W-:Y:S01]  /*77d0*/  IMAD R28, R24, UR4, RZ ;  /* 0x00000004181c7c24 */ /* 0x001fe2000f8e02ff */
[----:B------:R-:W-:Y:S02]  /*77e0*/  CS2R R8, SRZ ;  /* 0x0000000000087805 */ /* 0x000fe4000001ff00 */
[----:B------:R-:W-:Y:S02]  /*77f0*/  CS2R R20, SRZ ;  /* 0x0000000000147805 */ /* 0x000fe4000001ff00 */
[----:B------:R-:W-:Y:S02]  /*7800*/  CS2R R30, SRZ ;  /* 0x00000000001e7805 */ /* 0x000fe4000001ff00 */
[----:B------:R-:W-:-:S02]  /*7810*/  CS2R R10, SRZ ;  /* 0x00000000000a7805 */ /* 0x000fc4000001ff00 */
[----:B------:R-:W-:Y:S02]  /*7820*/  ISETP.GE.AND P0, PT, R4, R28, PT ;  /* 0x0000001c0400720c */ /* 0x000fe40003f06270 */
[----:B------:R-:W-:Y:S02]  /*7830*/  CS2R R12, SRZ ;  /* 0x00000000000c7805 */ /* 0x000fe4000001ff00 */
[----:B------:R-:W-:Y:S02]  /*7840*/  CS2R R24, SRZ ;  /* 0x0000000000187805 */ /* 0x000fe4000001ff00 */
[----:B-----5:R-:W-:-:S04]  /*7850*/  LEA.HI R5, R6, R6, RZ, 0x1 ;  /* 0x0000000606057211 */ /* 0x020fc800078f08ff */
[----:B------:R-:W-:-:S05]  /*7860*/  LOP3.LUT R5, R5, 0xfffffffe, RZ, 0xc0, !PT ;  /* 0xfffffffe05057812 */ /* 0x000fca00078ec0ff */
[----:B------:R-:W-:-:S05]  /*7870*/  IMAD.IADD R5, R6, 0x1, -R5 ;  /* 0x0000000106057824 */ /* 0x000fca00078e0a05 */
[----:B------:R-:W-:Y:S01]  /*7880*/  SHF.L.U32 R39, R5, 0x1f, RZ ;  /* 0x0000001f05277819 */ /* 0x000fe200000006ff */
[----:B------:R-:W-:Y:S06]  /*7890*/  @P0 BRA `(.L_x_9261) ;  /* 0x0000000000840947 */ /* 0x000fec0003800000 */
[----:B------:R-:W2:Y:S01]  /*78a0*/  LDL R6, [R1+0x8] ;  /* 0x0000080001067983 */ /* 0x000ea20000100800 */
[----:B------:R-:W-:-:S03]  /*78b0*/  ULDC UR4, c[0x0][0x3f4] ;  /* 0x0000fd0000047ab9 */ /* 0x000fc60000000800 */
[----:B------:R-:W3:Y:S01]  /*78c0*/  LDL R15, [R1+0xc] ;  /* 0x00000c00010f7983 */ /* 0x000ee20000100800 */
[----:B------:R-:W-:Y:S02]  /*78d0*/  ISETP.GE.AND P1, PT, R152, UR4, PT ;  /* 0x0000000498007c0c */ /* 0x000fe4000bf26270 */
[----:B------:R-:W-:Y:S02]  /*78e0*/  CS2R R20, SRZ ;  /* 0x0000000000147805 */ /* 0x000fe4000001ff00 */
[----:B------:R-:W-:Y:S02]  /*78f0*/  CS2R R12, SRZ ;  /* 0x00000000000c7805 */ /* 0x000fe4000001ff00 */
[----:B------:R-:W-:Y:S02]  /*7900*/  CS2R R30, SRZ ;  /* 0x00000000001e7805 */ /* 0x000fe4000001ff00 */
[----:B------:R-:W-:Y:S02]  /*7910*/  CS2R R24, SRZ ;  /* 0x0000000000187805 */ /* 0x000fe4000001ff00 */
[----:B------:R-:W-:-:S03]  /*7920*/  CS2R R10, SRZ ;  /* 0x00000000000a7805 */ /* 0x000fc6000001ff00 */
[----:B-1----:R-:W-:Y:S02]  /*7930*/  @!P1 IADD3 R26, P3, R152, R27, RZ ;  /* 0x0000001b981a9210 */ /* 0x002fe40007f7e0ff */
[----:B------:R-:W-:Y:S02]  /*7940*/  @!P1 SHF.R.S32.HI R5, RZ, 0x1f, R152 ;  /* 0x0000001fff059819 */ /* 0x000fe40000011498 */
[----:B--2---:R-:W-:Y:S02]  /*7950*/  ISETP.GE.AND P2, PT, R6, UR4, PT ;  /* 0x0000000406007c0c */ /* 0x004fe4000bf46270 */
[----:B------:R-:W-:Y:S02]  /*7960*/  SHF.R.S32.HI R7, RZ, 0x1f, R6 ;  /* 0x0000001fff077819 */ /* 0x000fe40000011406 */
[----:B---3--:R-:W-:Y:S02]  /*7970*/  ISETP.GE.AND P0, PT, R15, UR4, PT ;  /* 0x000000040f007c0c */ /* 0x008fe4000bf06270 */
[----:B------:R-:W-:-:S07]  /*7980*/  SHF.R.S32.HI R8, RZ, 0x1f, R15 ;  /* 0x0000001fff087819 */ /* 0x000fce000001140f */
[CC--:B------:R-:W-:Y:S02]  /*7990*/  @!P2 IADD3 R34, P6, R6.reuse, R27.reuse, RZ ;  /* 0x0000001b0622a210 */ /* 0x0c0fe40007fde0ff */
[-C--:B------:R-:W-:Y:S02]  /*79a0*/  @!P2 IADD3 R32, P5, R6, R14.reuse, RZ ;  /* 0x0000000e0620a210 */ /* 0x080fe40007fbe0ff */
[----:B------:R-:W-:Y:S01]  /*79b0*/  @!P0 IADD3 R4, P4, R15, R27, RZ ;  /* 0x0000001b0f048210 */ /* 0x000fe20007f9e0ff */
[--C-:B------:R-:W-:Y:S01]  /*79c0*/  @!P2 IMAD.X R35, R0, 0x1, R7.reuse, P6 ;  /* 0x000000010023a824 */ /* 0x100fe200030e0607 */
[-C--:B------:R-:W-:Y:S01]  /*79d0*/  @!P1 IADD3 R6, P6, R152, R14.reuse, RZ ;  /* 0x0000000e98069210 */ /* 0x080fe20007fde0ff */
[----:B----4-:R-:W-:Y:S01]  /*79e0*/  @!P2 IMAD.X R33, R3, 0x1, R7, P5 ;  /* 0x000000010321a824 */ /* 0x010fe200028e0607 */
[----:B------:R-:W-:Y:S01]  /*79f0*/  @!P0 IADD3 R14, P5, R15, R14, RZ ;  /* 0x0000000e0f0e8210 */ /* 0x000fe20007fbe0ff */
[--C-:B------:R-:W-:Y:S01]  /*7a00*/  @!P1 IMAD.X R27, R0, 0x1, R5.reuse, P3 ;  /* 0x00000001001b9824 */ /* 0x100fe200018e0605 */
[----:B------:R0:W5:Y:S01]  /*7a10*/  @!P2 LD.E.64 R20, desc[UR40][R34.64] ;  /* 0x000000282214a980 */ /* 0x000162000c101b00 */
[----:B------:R-:W-:-:S02]  /*7a20*/  @!P1 IMAD.X R7, R3, 0x1, R5, P6 ;  /* 0x0000000103079824 */ /* 0x000fc400030e0605 */
[--C-:B------:R-:W-:Y:S01]  /*7a30*/  @!P0 IMAD.X R5, R0, 0x1, R8.reuse, P4 ;  /* 0x0000000100058824 */ /* 0x100fe200020e0608 */
[----:B------:R0:W5:Y:S01]  /*7a40*/  @!P2 LD.E.64 R12, desc[UR40][R32.64] ;  /* 0x00000028200ca980 */ /* 0x000162000c101b00 */
[----:B------:R-:W-:Y:S01]  /*7a50*/  @!P0 IMAD.X R15, R3, 0x1, R8, P5 ;  /* 0x00000001030f8824 */ /* 0x000fe200028e0608 */
[----:B------:R-:W-:Y:S02]  /*7a60*/  CS2R R8, SRZ ;  /* 0x0000000000087805 */ /* 0x000fe4000001ff00 */
[----:B------:R0:W5:Y:S04]  /*7a70*/  @!P1 LD.E.64 R30, desc[UR40][R26.64] ;  /* 0x000000281a1e9980 */ /* 0x000168000c101b00 */
[----:B------:R0:W5:Y:S04]  /*7a80*/  @!P1 LD.E.64 R24, desc[UR40][R6.64] ;  /* 0x0000002806189980 */ /* 0x000168000c101b00 */
[----:B------:R0:W5:Y:S04]  /*7a90*/  @!P0 LD.E.64 R8, desc[UR40][R4.64] ;  /* 0x0000002804088980 */ /* 0x000168000c101b00 */
[----:B------:R0:W5:Y:S02]  /*7aa0*/  @!P0 LD.E.64 R10, desc[UR40][R14.64] ;  /* 0x000000280e0a8980 */ /* 0x000164000c101b00 */
.L_x_9261:
[----:B------:R-:W-:Y:S05]  /*7ab0*/  BSYNC B1 ;  /* 0x0000000000017941 */ /* 0x000fea0003800000 */
.L_x_9260:
[----:B------:R-:W1:Y:S01]  /*7ac0*/  SYNCS.PHASECHK.TRANS64.TRYWAIT P0, [R16+URZ+0x19c00], R39 ;  /* 0x019c0027100075a7 */ /* 0x000e62000800017f */
[----:B---3--:R-:W-:Y:S01]  /*7ad0*/  IMAD R0, R29, -0xc0, R28 ;  /* 0xffffff401d007824 */ /* 0x008fe200078e021c */
[----:B------:R-:W-:Y:S04]  /*7ae0*/  BSSY B1, `(.L_x_9262) ;  /* 0x0000004000017945 */ /* 0x000fe80003800000 */
[----:B----4-:R-:W-:-:S04]  /*7af0*/  VIMNMX R3, R0, 0xc0, PT ;  /* 0x000000c000037848 */ /* 0x010fc80003fe0100 */
[----:B------:R-:W-:Y:S01]  /*7b00*/  ISETP.GE.AND P1, PT, R22, R3, PT ;  /* 0x000000031600720c */ /* 0x000fe20003f26270 */
[----:B-1----:R-:W-:-:S12]  /*7b10*/  @!P0 BRA `(.L_x_9263) ;  /* 0x0000013c00b08947 */ /* 0x002fd80003800000 */
.L_x_9465:
[----:B------:R-:W-:Y:S05]  /*7b20*/  BSYNC B1 ;  /* 0x0000000000017941 */ /* 0x000fea0003800000 */
.L_x_9262:
[----:B------:R-:W-:Y:S05]  /*7b30*/  @P1 BRA `(.L_x_9264) ;  /* 0x0000003800c81947 */ /* 0x000fea0003800000 */
[----:B0-----:R-:W3:Y:S01]  /*7b40*/  LDL R4, [R1+0x8] ;  /* 0x0000080001047983 */ /* 0x001ee20000100800 */
[----:B------:R-:W0:Y:S03]  /*7b50*/  LDC R3, c[0x0][0x3f4] ;  /* 0x0000fd00ff037b82 */ /* 0x000e260000000800 */
[----:B------:R-:W4:Y:S01]  /*7b60*/  LDL R0, [R1+0xc] ;  /* 0x00000c0001007983 */ /* 0x000f220000100800 */
[----:B------:R-:W-:Y:S01]  /*7b70*/  BSSY B1, `(.L_x_9265) ;  /* 0x000007b000017945 */ /* 0x000fe20003800000 */
[-C--:B0-----:R-:W-:Y:S02]  /*7b80*/  ISETP.GE.AND P0, PT, R152, R3.reuse, PT ;  /* 0x000000039800720c */ /* 0x081fe40003f06270 */
[-C--:B---3--:R-:W-:Y:S02]  /*7b90*/  ISETP.GE.AND P1, PT, R4, R3.reuse, PT ;  /* 0x000000030400720c */ /* 0x088fe40003f26270 */
[----:B----4-:R-:W-:-:S09]  /*7ba0*/  ISETP.GE.AND P2, PT, R0, R3, PT ;  /* 0x000000030000720c */ /* 0x010fd20003f46270 */
[----:B------:R-:W-:Y:S05]  /*7bb0*/  @P0 BRA `(.L_x_9266) ;  /* 0x0000000400d80947 */ /* 0x000fea0003800000 */
[----:B------:R-:W0:Y:S01]  /*7bc0*/  LDS.128 R4, [R37+0xf000] ;  /* 0x00f0000025047984 */ /* 0x000e220000000c00 */
[----:B-----5:R-:W-:Y:S02]  /*7bd0*/  SHF.R.U32.HI R15, RZ, 0x8, R31 ;  /* 0x00000008ff0f7819 */ /* 0x020fe4000001161f */
[----:B--2---:R-:W-:Y:S02]  /*7be0*/  LOP3.LUT R14, R31, 0xff, RZ, 0xc0, !PT ;  /* 0x000000ff1f0e7812 */ /* 0x004fe400078ec0ff */
[----:B------:R-:W-:Y:S02]  /*7bf0*/  LOP3.LUT R15, R15, 0xff, RZ, 0xc0, !PT ;  /* 0x000000ff0f0f7812 */ /* 0x000fe400078ec0ff */
[----:B------:R-:W-:Y:S02]  /*7c00*/  SHF.R.U32.HI R29, RZ, 0x8, R25 ;  /* 0x00000008ff1d7819 */ /* 0x000fe40000011619 */
[----:B------:R-:W-:Y:S02]  /*7c10*/  SHF.R.U32.HI R3, RZ, 0x8, R30 ;  /* 0x00000008ff037819 */ /* 0x000fe4000001161e */
[----:B------:R-:W-:-:S02]  /*7c20*/  PRMT R14, R15, 0x7604, R14 ;  /* 0x000076040f0e7816 */ /* 0x000fc4000000000e */
[----:B------:R-:W-:Y:S02]  /*7c30*/  LOP3.LUT R26, R25, 0xff, RZ, 0xc0, !PT ;  /* 0x000000ff191a7812 */ /* 0x000fe400078ec0ff */
[----:B------:R-:W-:Y:S02]  /*7c40*/  LOP3.LUT R29, R29, 0xff, RZ, 0xc0, !PT ;  /* 0x000000ff1d1d7812 */ /* 0x000fe400078ec0ff */
[----:B------:R-:W-:Y:S02]  /*7c50*/  SHF.R.U32.HI R28, RZ, 0x10, R25 ;  /* 0x00000010ff1c7819 */ /* 0x000fe40000011619 */
[----:B------:R-:W-:Y:S02]  /*7c60*/  LOP3.LUT R0, R30, 0xff, RZ, 0xc0, !PT ;  /* 0x000000ff1e007812 */ /* 0x000fe400078ec0ff */
[----:B------:R-:W-:Y:S02]  /*7c70*/  LOP3.LUT R3, R3, 0xff, RZ, 0xc0, !PT ;  /* 0x000000ff03037812 */ /* 0x000fe400078ec0ff */
[----:B------:R-:W-:-:S02]  /*7c80*/  SHF.R.U32.HI R32, RZ, 0x10, R31 ;  /* 0x00000010ff207819 */ /* 0x000fc4000001161f */
[----:B------:R-:W-:Y:S02]  /*7c90*/  SHF.R.U32.HI R15, RZ, 0x8, R24 ;  /* 0x00000008ff0f7819 */ /* 0x000fe40000011618 */
[----:B------:R-:W-:Y:S01]  /*7ca0*/  PRMT R26, R29, 0x7604, R26 ;  /* 0x000076041d1a7816 */ /* 0x000fe2000000001a */
[----:B------:R-:W-:Y:S01]  /*7cb0*/  IMAD.U32 R29, R28, 0x10000, RZ ;  /* 0x000100001c1d7824 */ /* 0x000fe200078e00ff */
[----:B------:R-:W-:Y:S02]  /*7cc0*/  PRMT R3, R3, 0x7604, R0 ;  /* 0x0000760403037816 */ /* 0x000fe40000000000 */
[----:B------:R-:W-:Y:S01]  /*7cd0*/  LOP3.LUT R27, R15, 0xff, RZ, 0xc0, !PT ;  /* 0x000000ff0f1b7812 */ /* 0x000fe200078ec0ff */
        /* <DEDUP_REMOVED lines=10> */
[----:B0-----:R-:W-:Y:S02]  /*7d80*/  F2FP.F16.E4M3.UNPACK_B R0, R6.H1 ;  /* 0x00000006ff00723e */ /* 0x001fe400030006ff */
[----:B------:R-:W-:Y:S02]  /*7d90*/  LOP3.LUT R29, R27, 0xff000000, R24, 0xf8, !PT ;  /* 0xff0000001b1d7812 */ /* 0x000fe400078ef818 */
[----:B------:R-:W-:Y:S01]  /*7da0*/  F2FP.F16.E4M3.UNPACK_B R31, R32 ;  /* 0x00000020ff1f723e */ /* 0x000fe200020006ff */
[--C-:B------:R-:W-:Y:S01]  /*7db0*/  HADD2.F32 R15, -RZ, R0.reuse.H1_H1 ;  /* 0x30000000ff0f7230 */ /* 0x100fe20000004100 */
[----:B------:R-:W-:Y:S01]  /*7dc0*/  F2FP.F16.E4M3.UNPACK_B R27, R30 ;  /* 0x0000001eff1b723e */ /* 0x000fe200020006ff */
[----:B------:R-:W-:Y:S01]  /*7dd0*/  HADD2.F32 R14, -RZ, R0.H0_H0 ;  /* 0x20000000ff0e7230 */ /* 0x000fe20000004100 */
[----:B------:R-:W-:Y:S01]  /*7de0*/  F2FP.F16.E4M3.UNPACK_B R3, R6 ;  /* 0x00000006ff03723e */ /* 0x000fe200020006ff */
[----:B------:R-:W-:Y:S01]  /*7df0*/  HADD2.F32 R33, -RZ, R31.H1_H1 ;  /* 0x3000001fff217230 */ /* 0x000fe20000004100 */
[-C--:B------:R-:W-:Y:S01]  /*7e00*/  F2FP.F16.E4M3.UNPACK_B R24, R7.reuse ;  /* 0x00000007ff18723e */ /* 0x080fe200020006ff */
[----:B------:R-:W-:Y:S01]  /*7e10*/  HADD2.F32 R28, -RZ, R27.H1_H1 ;  /* 0x3000001bff1c7230 */ /* 0x000fe20000004100 */
[----:B------:R-:W-:-:S02]  /*7e20*/  F2FP.F16.E4M3.UNPACK_B R25, R7.H1 ;  /* 0x00000007ff19723e */ /* 0x000fc400030006ff */
[C---:B------:R-:W-:Y:S01]  /*7e30*/  FMUL.FTZ R35, R15.reuse, R33 ;  /* 0x000000210f237220 */ /* 0x040fe20000410000 */
[-C--:B------:R-:W-:Y:S01]  /*7e40*/  F2FP.F16.E4M3.UNPACK_B R6, R5.reuse ;  /* 0x00000005ff06723e */ /* 0x080fe200020006ff */
[-C--:B------:R-:W-:Y:S01]  /*7e50*/  FMUL.FTZ R34, R15, R28.reuse ;  /* 0x0000001c0f227220 */ /* 0x080fe20000410000 */
[----:B------:R-:W-:Y:S01]  /*7e60*/  F2FP.F16.E4M3.UNPACK_B R7, R5.H1 ;  /* 0x00000005ff07723e */ /* 0x000fe200030006ff */
[C---:B------:R-:W-:Y:S01]  /*7e70*/  FFMA.FTZ R35, R14.reuse, R28, -R35 ;  /* 0x0000001c0e237223 */ /* 0x040fe20000010823 */
[----:B------:R-:W-:Y:S02]  /*7e80*/  HADD2.F32 R28, -RZ, R31.H0_H0 ;  /* 0x2000001fff1c7230 */ /* 0x000fe40000004100 */
        /* <DEDUP_REMOVED lines=8> */
[-C--:B------:R-:W-:Y:S01]  /*7f10*/  FMUL.FTZ R27, R5, R14.reuse ;  /* 0x0000000e051b7220 */ /* 0x080fe20000410000 */
[----:B------:R-:W-:Y:S02]  /*7f20*/  HADD2.F32 R5, -RZ, R24.H1_H1 ;  /* 0x30000018ff057230 */ /* 0x000fe40000004100 */
[C---:B------:R-:W-:Y:S01]  /*7f30*/  FFMA.FTZ R34, R3.reuse, R14, -R34 ;  /* 0x0000000e03227223 */ /* 0x040fe20000010822 */
[----:B------:R-:W-:Y:S02]  /*7f40*/  HADD2.F32 R14, -RZ, R30.H0_H0 ;  /* 0x2000001eff0e7230 */ /* 0x000fe40000004100 */
[----:B------:R-:W-:Y:S01]  /*7f50*/  FFMA.FTZ R33, R3, R28, R27 ;  /* 0x0000001c03217223 */ /* 0x000fe2000001001b */
[----:B------:R-:W-:-:S02]  /*7f60*/  HADD2.F32 R24, -RZ, R24.H0_H0 ;  /* 0x20000018ff187230 */ /* 0x000fc40000004100 */
[CC--:B------:R-:W-:Y:S01]  /*7f70*/  FMUL.FTZ R27, R5.reuse, R15.reuse ;  /* 0x0000000f051b7220 */ /* 0x0c0fe20000410000 */
[----:B------:R-:W-:Y:S02]  /*7f80*/  HADD2.F32 R32, -RZ, R32.H1_H1 ;  /* 0x30000020ff207230 */ /* 0x000fe40000004100 */
[-C--:B------:R-:W-:Y:S01]  /*7f90*/  FMUL.FTZ R5, R5, R14.reuse ;  /* 0x0000000e05057220 */ /* 0x080fe20000410000 */
[--C-:B------:R-:W-:Y:S02]  /*7fa0*/  HADD2.F32 R3, -RZ, R25.reuse.H1_H1 ;  /* 0x30000019ff037230 */ /* 0x100fe40000004100 */
[C---:B-1----:R-:W-:Y:S01]  /*7fb0*/  FFMA.FTZ R39, R24.reuse, R14, -R27 ;  /* 0x0000000e18277223 */ /* 0x042fe2000001081b */
[----:B------:R-:W-:Y:S02]  /*7fc0*/  HADD2.F32 R30, -RZ, R30.H1_H1 ;  /* 0x3000001eff1e7230 */ /* 0x000fe40000004100 */
[----:B------:R-:W-:Y:S01]  /*7fd0*/  FFMA.FTZ R40, R24, R15, R5 ;  /* 0x0000000f18287223 */ /* 0x000fe20000010005 */
[----:B------:R-:W-:-:S02]  /*7fe0*/  HADD2.F32 R25, -RZ, R25.H0_H0 ;  /* 0x20000019ff197230 */ /* 0x000fc40000004100 */
[C---:B------:R-:W-:Y:S01]  /*7ff0*/  FMUL.FTZ R14, R3.reuse, R32 ;  /* 0x00000020030e7220 */ /* 0x040fe20000410000 */
[----:B------:R-:W-:Y:S01]  /*8000*/  F2FP.F16.E4M3.UNPACK_B R0, R4 ;  /* 0x00000004ff00723e */ /* 0x000fe200020006ff */
[-C--:B------:R-:W-:Y:S01]  /*8010*/  FMUL.FTZ R24, R3, R30.reuse ;  /* 0x0000001e03187220 */ /* 0x080fe20000410000 */
[-C--:B------:R-:W-:Y:S01]  /*8020*/  F2FP.F16.E4M3.UNPACK_B R15, R29.reuse ;  /* 0x0000001dff0f723e */ /* 0x080fe200020006ff */
[C---:B------:R-:W-:Y:S01]  /*8030*/  FFMA.FTZ R30, R25.reuse, R30, -R14 ;  /* 0x0000001e191e7223 */ /* 0x040fe2000001080e */
[----:B------:R-:W-:Y:S01]  /*8040*/  F2FP.F16.E4M3.UNPACK_B R4, R4.H1 ;  /* 0x00000004ff04723e */ /* 0x000fe200030006ff */
[----:B------:R-:W-:Y:S01]  /*8050*/  FFMA.FTZ R41, R25, R32, R24 ;  /* 0x0000002019297223 */ /* 0x000fe20000010018 */
[-C--:B------:R-:W-:Y:S01]  /*8060*/  F2FP.F16.E4M3.UNPACK_B R14, R26.reuse ;  /* 0x0000001aff0e723e */ /* 0x080fe200020006ff */
[--C-:B------:R-:W-:Y:S01]  /*8070*/  HADD2.F32 R27, -RZ, R15.reuse.H1_H1 ;  /* 0x3000000fff1b7230 */ /* 0x100fe20000004100 */
[----:B------:R-:W-:Y:S01]  /*8080*/  F2FP.F16.E4M3.UNPACK_B R26, R26.H1 ;  /* 0x0000001aff1a723e */ /* 0x000fe200030006ff */
[----:B------:R-:W-:Y:S01]  /*8090*/  HADD2.F32 R24, -RZ, R15.H0_H0 ;  /* 0x2000000fff187230 */ /* 0x000fe20000004100 */
[----:B------:R-:W-:Y:S01]  /*80a0*/  F2FP.F16.E4M3.UNPACK_B R29, R29.H1 ;  /* 0x0000001dff1d723e */ /* 0x000fe200030006ff */
[----:B------:R-:W-:-:S02]  /*80b0*/  HADD2.F32 R5, -RZ, R4.H1_H1 ;  /* 0x30000004ff057230 */ /* 0x000fc40000004100 */
[----:B------:R-:W-:Y:S02]  /*80c0*/  HADD2.F32 R15, -RZ, R14.H1_H1 ;  /* 0x3000000eff0f7230 */ /* 0x000fe40000004100 */
[----:B------:R-:W-:Y:S02]  /*80d0*/  HADD2.F32 R3, -RZ, R0.H1_H1 ;  /* 0x30000000ff037230 */ /* 0x000fe40000004100 */
[C---:B------:R-:W-:Y:S01]  /*80e0*/  FMUL.FTZ R25, R5.reuse, R27 ;  /* 0x0000001b05197220 */ /* 0x040fe20000410000 */
        /* <DEDUP_REMOVED lines=10> */
[----:B------:R-:W-:Y:S02]  /*8190*/  HADD2.F32 R4, -RZ, R26.H1_H1 ;  /* 0x3000001aff047230 */ /* 0x000fe40000004100 */
[----:B------:R-:W-:Y:S02]  /*81a0*/  HADD2.F32 R3, -RZ, R7.H1_H1 ;  /* 0x30000007ff037230 */ /* 0x000fe40000004100 */
[--C-:B------:R-:W-:Y:S02]  /*81b0*/  HADD2.F32 R14, -RZ, R29.reuse.H1_H1 ;  /* 0x3000001dff0e7230 */ /* 0x100fe40000004100 */
[----:B------:R-:W-:-:S02]  /*81c0*/  HADD2.F32 R29, -RZ, R29.H0_H0 ;  /* 0x2000001dff1d7230 */ /* 0x000fc40000004100 */
[C---:B------:R-:W-:Y:S01]  /*81d0*/  FMUL.FTZ R27, R3.reuse, R4 ;  /* 0x00000004031b7220 */ /* 0x040fe20000410000 */
[----:B------:R-:W-:Y:S02]  /*81e0*/  HADD2.F32 R0, -RZ, R6.H1_H1 ;  /* 0x30000006ff007230 */ /* 0x000fe40000004100 */
        /* <DEDUP_REMOVED lines=19> */
.L_x_9266:
[----:B------:R-:W-:Y:S05]  /*8320*/  BSYNC B1 ;  /* 0x0000000000017941 */ /* 0x000fea0003800000 */
.L_x_9265:
[----:B------:R-:W-:Y:S04]  /*8330*/  BSSY B1, `(.L_x_9267) ;  /* 0x000007c000017945 */ /* 0x000fe80003800000 */
[----:B------:R-:W-:Y:S05]  /*8340*/  @P1 BRA `(.L_x_9268) ;  /* 0x0000000400e81947 */ /* 0x000fea0003800000 */
[----:B0-----:R-:W0:Y:S01]  /*8350*/  LDS.128 R4, [R37+0x10800] ;  /* 0x0108000025047984 */ /* 0x001e220000000c00 */
[----:B--2--5:R-:W-:Y:S02]  /*8360*/  SHF.R.U32.HI R14, RZ, 0x8, R21 ;  /* 0x00000008ff0e7819 */ /* 0x024fe40000011615 */
        /* <DEDUP_REMOVED lines=120> */
.L_x_9268:
[----:B------:R-:W-:Y:S05]  /*8af0*/  BSYNC B1 ;  /* 0x0000000000017941 */ /* 0x000fea0003800000 */
.L_x_9267:
[----:B------:R-:W-:Y:S05]  /*8b00*/  @P2 BRA `(.L_x_9264) ;  /* 0x0000002800d42947 */ /* 0x000fea0003800000 */
        /* <DEDUP_REMOVED lines=8> */
[----:B--2---:R-:W-:Y:S02]  /*8b90*/  LOP3.LUT R14, R11, 0xff, RZ, 0xc0, !PT ;  /* 0x000000ff0b0e7812 */ /* 0x004fe400078ec0ff */
        /* <DEDUP_REMOVED lines=110> */
.L_x_9258:
[----:B------:R-:W-:-:S03]  /*9280*/  UMOV UR4, 0xffffffff ;  /* 0xffffffff00047882 */ /* 0x000fc60000000000 */
[----:B------:R-:W-:Y:S05]  /*9290*/  BRA.DIV UR4, `(.L_x_9269) ;  /* 0x0000012604e47947 */ /* 0x000fea000b800000 */
[----:B------:R0:W1:Y:S04]  /*92a0*/  SHFL.IDX PT, R3, R26, RZ, 0x1e1f ;  /* 0x001e1fff1a037589 */ /* 0x00006800000e0000 */
[----:B------:R0:W2:Y:S04]  /*92b0*/  SHFL.IDX PT, R31, R30, RZ, 0x1e1f ;  /* 0x001e1fff1e1f7589 */ /* 0x0000a800000e0000 */
[----:B------:R0:W3:Y:S04]  /*92c0*/  SHFL.IDX PT, R0, R25, RZ, 0x1e1f ;  /* 0x001e1fff19007589 */ /* 0x0000e800000e0000 */
[----:B------:R0:W4:Y:S02]  /*92d0*/  SHFL.IDX PT, R20, R28, RZ, 0x1e1f ;  /* 0x001e1fff1c147589 */ /* 0x00012400000e0000 */
.L_x_9471:
        /* <DEDUP_REMOVED lines=12> */
[----:B------:R-:W-:Y:S02]  /*93a0*/  LOP3.LUT R8, R5, 0xfffffffe, RZ, 0xc0, !PT ;  /* 0xfffffffe05087812 */ /* 0x000fe400078ec0ff */
[----:B------:R-:W-:-:S03]  /*93b0*/  CS2R R4, SRZ ;  /* 0x0000000000047805 */ /* 0x000fc6000001ff00 */
[----:B------:R-:W-:Y:S01]  /*93c0*/  IMAD.IADD R21, R9, 0x1, -R8 ;  /* 0x0000000109157824 */ /* 0x000fe200078e0a08 */
[----:B------:R-:W-:-:S04]  /*93d0*/  CS2R R8, SRZ ;  /* 0x0000000000087805 */ /* 0x000fc8000001ff00 */
[----:B------:R-:W-:Y:S01]  /*93e0*/  SHF.L.U32 R21, R21, 0x1f, RZ ;  /* 0x0000001f15157819 */ /* 0x000fe200000006ff */
[----:B------:R-:W-:Y:S06]  /*93f0*/  @P0 BRA `(.L_x_9271) ;  /* 0x0000000000700947 */ /* 0x000fec0003800000 */
[----:B------:R-:W2:Y:S01]  /*9400*/  LDL R30, [R1+0x6c] ;  /* 0x00006c00011e7983 */ /* 0x000ea20000100800 */
[C---:B------:R-:W-:Y:S01]  /*9410*/  VIADD R4, R18.reuse, 0x20 ;  /* 0x0000002012047836 */ /* 0x040fe20000000000 */
[----:B------:R-:W-:Y:S01]  /*9420*/  ULDC UR4, c[0x0][0x3f4] ;  /* 0x0000fd0000047ab9 */ /* 0x000fe20000000800 */
[----:B------:R-:W-:Y:S02]  /*9430*/  CS2R R24, SRZ ;  /* 0x0000000000187805 */ /* 0x000fe4000001ff00 */
[----:B------:R-:W-:Y:S02]  /*9440*/  ISETP.GE.AND P4, PT, R18, UR4, PT ;  /* 0x0000000412007c0c */ /* 0x000fe4000bf86270 */
[----:B------:R-:W-:Y:S02]  /*9450*/  CS2R R26, SRZ ;  /* 0x00000000001a7805 */ /* 0x000fe4000001ff00 */
[----:B------:R-:W-:Y:S02]  /*9460*/  ISETP.GE.AND P5, PT, R4, UR4, PT ;  /* 0x0000000404007c0c */ /* 0x000fe4000bfa6270 */
[----:B------:R-:W-:-:S02]  /*9470*/  CS2R R12, SRZ ;  /* 0x00000000000c7805 */ /* 0x000fc4000001ff00 */
[----:B------:R-:W-:Y:S02]  /*9480*/  CS2R R14, SRZ ;  /* 0x00000000000e7805 */ /* 0x000fe4000001ff00 */
[----:B------:R-:W-:Y:S02]  /*9490*/  CS2R R8, SRZ ;  /* 0x0000000000087805 */ /* 0x000fe4000001ff00 */
[----:B------:R-:W-:Y:S02]  /*94a0*/  CS2R R10, SRZ ;  /* 0x00000000000a7805 */ /* 0x000fe4000001ff00 */
[----:B------:R-:W-:Y:S02]  /*94b0*/  CS2R R6, SRZ ;  /* 0x0000000000067805 */ /* 0x000fe4000001ff00 */
[----:B------:R-:W-:Y:S02]  /*94c0*/  @!P4 SHF.R.S32.HI R5, RZ, 0x1f, R18 ;  /* 0x0000001fff05c819 */ /* 0x000fe40000011412 */
[----:B-1----:R-:W-:-:S05]  /*94d0*/  @!P4 IADD3 R38, P0, R18, R3, RZ ;  /* 0x000000031226c210 */ /* 0x002fca0007f1e0ff */
[----:B---3--:R-:W-:-:S05]  /*94e0*/  @!P4 IMAD.X R39, R0, 0x1, R5, P0 ;  /* 0x000000010027c824 */ /* 0x008fca00000e0605 */
[----:B------:R0:W5:Y:S01]  /*94f0*/  @!P4 LD.E.128 R24, desc[UR40][R38.64] ;  /* 0x000000282618c980 */ /* 0x000162000c101d00 */
[----:B--2---:R-:W-:Y:S01]  /*9500*/  @!P5 IMAD.SHL.U32 R4, R30, 0x10, RZ ;  /* 0x000000101e04d824 */ /* 0x004fe200078e00ff */
[----:B------:R-:W-:-:S04]  /*9510*/  @!P4 IADD3 R30, P1, R18, R31, RZ ;  /* 0x0000001f121ec210 */ /* 0x000fc80007f3e0ff */
[-C--:B------:R-:W-:Y:S02]  /*9520*/  @!P5 IADD3 R32, P2, R3, R4.reuse, RZ ;  /* 0x000000040320d210 */ /* 0x080fe40007f5e0ff */
[----:B------:R-:W-:Y:S01]  /*9530*/  @!P5 IADD3 R34, P3, R31, R4, RZ ;  /* 0x000000041f22d210 */ /* 0x000fe20007f7e0ff */
[----:B----4-:R-:W-:Y:S01]  /*9540*/  @!P4 IMAD.X R31, R20, 0x1, R5, P1 ;  /* 0x00000001141fc824 */ /* 0x010fe200008e0605 */
[----:B------:R-:W-:Y:S02]  /*9550*/  @!P5 SHF.R.S32.HI R3, RZ, 0x1f, R4 ;  /* 0x0000001fff03d819 */ /* 0x000fe40000011404 */
[----:B------:R-:W-:Y:S02]  /*9560*/  CS2R R4, SRZ ;  /* 0x0000000000047805 */ /* 0x000fe4000001ff00 */
[----:B------:R0:W5:Y:S01]  /*9570*/  @!P4 LD.E.128 R12, desc[UR40][R30.64] ;  /* 0x000000281e0cc980 */ /* 0x000162000c101d00 */
[--C-:B------:R-:W-:Y:S02]  /*9580*/  @!P5 IMAD.X R33, R0, 0x1, R3.reuse, P2 ;  /* 0x000000010021d824 */ /* 0x100fe400010e0603 */
[----:B------:R-:W-:-:S03]  /*9590*/  @!P5 IMAD.X R35, R20, 0x1, R3, P3 ;  /* 0x000000011423d824 */ /* 0x000fc600018e0603 */
[----:B------:R0:W5:Y:S04]  /*95a0*/  @!P5 LD.E.128 R8, desc[UR40][R32.64] ;  /* 0x000000282008d980 */ /* 0x000168000c101d00 */
[----:B------:R0:W5:Y:S02]  /*95b0*/  @!P5 LD.E.128 R4, desc[UR40][R34.64] ;  /* 0x000000282204d980 */ /* 0x000164000c101d00 */
.L_x_9271:
[----:B------:R-:W-:Y:S05]  /*95c0*/  BSYNC B1 ;  /* 0x0000000000017941 */ /* 0x000fea0003800000 */
.L_x_9270:
[----:B------:R-:W2:Y:S01]  /*95d0*/  SYNCS.PHASECHK.TRANS64.TRYWAIT P0, [R16+URZ+0x19c00], R21 ;  /* 0x019c0015100075a7 */ /* 0x000ea2000800017f */
[----:B---3--:R-:W-:Y:S01]  /*95e0*/  IMAD R0, R29, -0xc0, R28 ;  /* 0xffffff401d007824 */ /* 0x008fe200078e021c */
[----:B------:R-:W-:Y:S04]  /*95f0*/  BSSY B1, `(.L_x_9272) ;  /* 0x0000004000017945 */ /* 0x000fe80003800000 */
[----:B-1----:R-:W-:-:S04]  /*9600*/  VIMNMX R3, R0, 0xc0, PT ;  /* 0x000000c000037848 */ /* 0x002fc80003fe0100 */
[----:B------:R-:W-:Y:S01]  /*9610*/  ISETP.GE.AND P1, PT, R22, R3, PT ;  /* 0x000000031600720c */ /* 0x000fe20003f26270 */
[----:B--2---:R-:W-:-:S12]  /*9620*/  @!P0 BRA `(.L_x_9273) ;  /* 0x0000012400748947 */ /* 0x004fd80003800000 */
.L_x_9472:
[----:B------:R-:W-:Y:S05]  /*9630*/  BSYNC B1 ;  /* 0x0000000000017941 */ /* 0x000fea0003800000 */
.L_x_9272:
[----:B------:R-:W-:Y:S05]  /*9640*/  @P1 BRA `(.L_x_9264) ;  /* 0x0000002000041947 */ /* 0x000fea0003800000 */
[----:B------:R2:W5:Y:S01]  /*9650*/  LDL R62, [R1+0x10] ;  /* 0x00001000013e7983 */ /* 0x0005620000100800 */
[----:B------:R-:W3:Y:S01]  /*9660*/  LDC R3, c[0x0][0x3f4] ;  /* 0x0000fd00ff037b82 */ /* 0x000ee20000000800 */
[C---:B------:R-:W-:Y:S01]  /*9670*/  VIADD R0, R18.reuse, 0x20 ;  /* 0x0000002012007836 */ /* 0x040fe20000000000 */
[----:B------:R-:W-:Y:S01]  /*9680*/  BSSY B1, `(.L_x_9274) ;  /* 0x00000fe000017945 */ /* 0x000fe20003800000 */
[----:B------:R-:W-:Y:S02]  /*9690*/  SHF.R.U32.HI R60, RZ, 0x3, R157 ;  /* 0x00000003ff3c7819 */ /* 0x000fe4000001169d */
[-C--:B---3--:R-:W-:Y:S02]  /*96a0*/  ISETP.GE.AND P0, PT, R18, R3.reuse, PT ;  /* 0x000000031200720c */ /* 0x088fe40003f06270 */
[----:B------:R-:W-:-:S11]  /*96b0*/  ISETP.GE.AND P1, PT, R0, R3, PT ;  /* 0x000000030000720c */ /* 0x000fd60003f26270 */
[----:B--2---:R-:W-:Y:S05]  /*96c0*/  @P0 BRA `(.L_x_9275) ;  /* 0x0000000c00e40947 */ /* 0x004fea0003800000 */
[----:B0-----:R-:W0:Y:S01]  /*96d0*/  S2R R30, SR_TID.X ;  /* 0x00000000001e7919 */ /* 0x001e220000002100 */
[----:B----45:R-:W-:Y:S02]  /*96e0*/  SHF.R.U32.HI R20, RZ, 0x8, R24 ;  /* 0x00000008ff147819 */ /* 0x030fe40000011618 */
[----:B------:R-:W-:Y:S02]  /*96f0*/  LOP3.LUT R0, R24, 0xff, RZ, 0xc0, !PT ;  /* 0x000000ff18007812 */ /* 0x000fe400078ec0ff */
[----:B-1----:R-:W-:Y:S02]  /*9700*/  LOP3.LUT R21, R20, 0xff, RZ, 0xc0, !PT ;  /* 0x000000ff14157812 */ /* 0x002fe400078ec0ff */
[----:B------:R-:W-:Y:S02]  /*9710*/  LOP3.LUT R20, R26, 0xff, RZ, 0xc0, !PT ;  /* 0x000000ff1a147812 */ /* 0x000fe400078ec0ff */
[----:B------:R-:W-:Y:S02]  /*9720*/  PRMT R39, R21, 0x7604, R0 ;  /* 0x0000760415277816 */ /* 0x000fe40000000000 */
[----:B------:R-:W-:-:S02]  /*9730*/  SHF.R.U32.HI R29, RZ, 0x8, R25 ;  /* 0x00000008ff1d7819 */ /* 0x000fc40000011619 */
[----:B------:R-:W-:Y:S02]  /*9740*/  LOP3.LUT R28, R25, 0xff, RZ, 0xc0, !PT ;  /* 0x000000ff191c7812 */ /* 0x000fe400078ec0ff */
[----:B------:R-:W-:Y:S02]  /*9750*/  LOP3.LUT R29, R29, 0xff, RZ, 0xc0, !PT ;  /* 0x000000ff1d1d7812 */ /* 0x000fe400078ec0ff */
[----:B------:R-:W-:Y:S02]  /*9760*/  SHF.R.U32.HI R21, RZ, 0x8, R12 ;  /* 0x00000008ff157819 */ /* 0x000fe4000001160c */
[----:B------:R-:W-:Y:S02]  /*9770*/  PRMT R38, R29, 0x7604, R28 ;  /* 0x000076041d267816 */ /* 0x000fe4000000001c */
[----:B------:R-:W-:Y:S02]  /*9780*/  LOP3.LUT R33, R21, 0xff, RZ, 0xc0, !PT ;  /* 0x000000ff15217812 */ /* 0x000fe400078ec0ff */
[----:B------:R-:W-:-:S02]  /*9790*/  SHF.R.U32.HI R29, RZ, 0x8, R27 ;  /* 0x00000008ff1d7819 */ /* 0x000fc4000001161b */
[----:B------:R-:W-:Y:S02]  /*97a0*/  LOP3.LUT R28, R27, 0xff, RZ, 0xc0, !PT ;  /* 0x000000ff1b1c7812 */ /* 0x000fe400078ec0ff */
[----:B------:R-:W-:Y:S02]  /*97b0*/  LOP3.LUT R29, R29, 0xff, RZ, 0xc0, !PT ;  /* 0x000000ff1d1d7812 */ /* 0x000fe400078ec0ff */
[----:B------:R-:W-:Y:S02]  /*97c0*/  SHF.R.U32.HI R40, RZ, 0x8, R13 ;  /* 0x00000008ff287819 */ /* 0x000fe4000001160d */
[----:B------:R-:W-:Y:S01]  /*97d0*/  SHF.R.U32.HI R45, RZ, 0x8, R15 ;  /* 0x00000008ff2d7819 */ /* 0x000fe2000001160f */
[----:B0-----:R-:W-:Y:S01]  /*97e0*/  VIADD R31, R30, 0xffffff80 ;  /* 0xffffff801e1f7836 */ /* 0x001fe20000000000 */
[----:B------:R-:W-:Y:S02]  /*97f0*/  SHF.R.U32.HI R30, RZ, 0x8, R26 ;  /* 0x00000008ff1e7819 */ /* 0x000fe4000001161a */
[----:B------:R-:W-:-:S02]  /*9800*/  LOP3.LUT R44, R15, 0xff, RZ, 0xc0, !PT ;  /* 0x000000ff0f2c7812 */ /* 0x000fc400078ec0ff */
[----:B------:R-:W-:Y:S02]  /*9810*/  LEA.HI R32, R31, R31, RZ, 0x1 ;  /* 0x0000001f1f207211 */ /* 0x000fe400078f08ff */
[----:B------:R-:W-:Y:S02]  /*9820*/  LOP3.LUT R40, R40, 0xff, RZ, 0xc0, !PT ;  /* 0x000000ff28287812 */ /* 0x000fe400078ec0ff */
[----:B------:R-:W-:Y:S02]  /*9830*/  LOP3.LUT R32, R32, 0xfffffffe, RZ, 0xc0, !PT ;  /* 0xfffffffe20207812 */ /* 0x000fe400078ec0ff */
[----:B------:R-:W-:Y:S02]  /*9840*/  LOP3.LUT R45, R45, 0xff, RZ, 0xc0, !PT ;  /* 0x000000ff2d2d7812 */ /* 0x000fe400078ec0ff */
[----:B------:R-:W-:Y:S01]  /*9850*/  SHF.R.U32.HI R49, RZ, 0x10, R13 ;  /* 0x00000010ff317819 */ /* 0x000fe2000001160d */
[----:B------:R-:W-:Y:S01]  /*9860*/  IMAD.IADD R32, R31, 0x1, -R32 ;  /* 0x000000011f207824 */ /* 0x000fe200078e0a20 */
[----:B------:R-:W-:-:S02]  /*9870*/  LOP3.LUT R31, R30, 0xff, RZ, 0xc0, !PT ;  /* 0x000000ff1e1f7812 */ /* 0x000fc400078ec0ff */
[----:B------:R-:W-:Y:S01]  /*9880*/  SHF.R.U32.HI R42, RZ, 0x8, R14 ;  /* 0x00000008ff2a7819 */ /* 0x000fe2000001160e */
[----:B------:R-:W-:Y:S01]  /*9890*/  IMAD.U32 R49, R49, 0x10000, RZ ;  /* 0x0001000031317824 */ /* 0x000fe200078e00ff */
[----:B------:R-:W-:Y:S02]  /*98a0*/  LEA.HI R0, R3, R32, RZ, 0x1c ;  /* 0x0000002003007211 */ /* 0x000fe400078fe0ff */
[----:B------:R-:W-:Y:S02]  /*98b0*/  PRMT R43, R31, 0x7604, R20 ;  /* 0x000076041f2b7816 */ /* 0x000fe40000000014 */
[C---:B------:R-:W-:Y:S01]  /*98c0*/  LEA.HI R20, R0.reuse, R0, RZ, 0x1 ;  /* 0x0000000000147211 */ /* 0x040fe200078f08ff */
[----:B------:R-:W-:Y:S01]  /*98d0*/  IMAD.SHL.U32 R0, R0, 0x10, RZ ;  /* 0x0000001000007824 */ /* 0x000fe200078e00ff */
[----:B------:R-:W-:Y:S02]  /*98e0*/  LOP3.LUT R32, R12, 0xff, RZ, 0xc0, !PT ;  /* 0x000000ff0c207812 */ /* 0x000fe400078ec0ff */
[----:B------:R-:W-:-:S02]  /*98f0*/  SHF.R.S32.HI R20, RZ, 0x1, R20 ;  /* 0x00000001ff147819 */ /* 0x000fc40000011414 */
[----:B------:R-:W-:Y:S02]  /*9900*/  LOP3.LUT R0, R157, 0x10, R0, 0xf8, !PT ;  /* 0x000000109d007812 */ /* 0x000fe400078ef800 */
[----:B------:R-:W-:Y:S01]  /*9910*/  PRMT R47, R33, 0x7604, R32 ;  /* 0x00007604212f7816 */ /* 0x000fe20000000020 */
[----:B------:R-:W-:Y:S01]  /*9920*/  IMAD R21, R20, 0x1800, R62 ;  /* 0x0000180014157824 */ /* 0x000fe200078e023e */
[----:B------:R-:W-:Y:S02]  /*9930*/  LOP3.LUT R0, R0, R60, RZ, 0x3c, !PT ;  /* 0x0000003c00007212 */ /* 0x000fe400078e3cff */
[----:B------:R-:W-:Y:S02]  /*9940*/  PRMT R20, R29, 0x7604, R28 ;  /* 0x000076041d147816 */ /* 0x000fe4000000001c */
[----:B------:R-:W-:Y:S01]  /*9950*/  IADD3 R0, R16, R21, R0 ;  /* 0x0000001510007210 */ /* 0x000fe20007ffe000 */
[----:B------:R-:W0:Y:S01]  /*9960*/  LDS.128 R28, [R37+0xf000] ;  /* 0x00f00000251c7984 */ /* 0x000e220000000c00 */
[----:B------:R-:W-:-:S02]  /*9970*/  LOP3.LUT R21, R13, 0xff, RZ, 0xc0, !PT ;  /* 0x000000ff0d157812 */ /* 0x000fc400078ec0ff */
[----:B------:R-:W-:Y:S01]  /*9980*/  PRMT R44, R45, 0x7604, R44 ;  /* 0x000076042d2c7816 */ /* 0x000fe2000000002c */
[----:B------:R-:W1:Y:S01]  /*9990*/  LDS.128 R32, [R0+0xf000] ;  /* 0x00f0000000207984 */ /* 0x000e620000000c00 */
[----:B------:R-:W-:Y:S02]  /*99a0*/  PRMT R40, R40, 0x7604, R21 ;  /* 0x0000760428287816 */ /* 0x000fe40000000015 */
[----:B------:R-:W-:Y:S02]  /*99b0*/  SHF.R.U32.HI R21, RZ, 0x10, R25 ;  /* 0x00000010ff157819 */ /* 0x000fe40000011619 */
[----:B------:R-:W-:Y:S02]  /*99c0*/  SHF.R.U32.HI R45, RZ, 0x10, R27 ;  /* 0x00000010ff2d7819 */ /* 0x000fe4000001161b */
[----:B------:R-:W-:Y:S02]  /*99d0*/  LOP3.LUT R41, R14, 0xff, RZ, 0xc0, !PT ;  /* 0x000000ff0e297812 */ /* 0x000fe400078ec0ff */
[----:B------:R-:W-:Y:S01]  /*99e0*/  LOP3.LUT R42, R42, 0xff, RZ, 0xc0, !PT ;  /* 0x000000ff2a2a7812 */ /* 0x000fe200078ec0ff */
[----:B------:R-:W-:Y:S01]  /*99f0*/  IMAD.U32 R45, R45, 0x10000, RZ ;  /* 0x000100002d2d7824 */ /* 0x000fe200078e00ff */
[----:B------:R-:W-:-:S02]  /*9a00*/  SHF.L.U32 R21, R21, 0x10, RZ ;  /* 0x0000001015157819 */ /* 0x000fc400000006ff */
[----:B------:R-:W-:Y:S02]  /*9a10*/  PRMT R51, R42, 0x7604, R41 ;  /* 0x000076042a337816 */ /* 0x000fe40000000029 */
        /* <DEDUP_REMOVED lines=10> */
[----:B------:R-:W-:Y:S02]  /*9ac0*/  LOP3.LUT R47, R47, 0xff0000, R12, 0xf8, !PT ;  /* 0x00ff00002f2f7812 */ /* 0x000fe400078ef80c */
[----:B------:R-:W-:-:S02]  /*9ad0*/  LOP3.LUT R42, R45, 0xff000000, R27, 0xf8, !PT ;  /* 0xff0000002d2a7812 */ /* 0x000fc400078ef81b */
[----:B------:R-:W-:Y:S02]  /*9ae0*/  LOP3.LUT R51, R51, 0xff0000, R14, 0xf8, !PT ;  /* 0x00ff000033337812 */ /* 0x000fe400078ef80e */
[-C--:B0-----:R-:W-:Y:S02]  /*9af0*/  F2FP.F16.E4M3.UNPACK_B R24, R28.reuse ;  /* 0x0000001cff18723e */ /* 0x081fe400020006ff */
[----:B------:R-:W-:Y:S02]  /*9b00*/  F2FP.F16.E4M3.UNPACK_B R39, R28.H1 ;  /* 0x0000001cff27723e */ /* 0x000fe400030006ff */
[----:B------:R-:W-:Y:S02]  /*9b10*/  F2FP.F16.E4M3.UNPACK_B R48, R49 ;  /* 0x00000031ff30723e */ /* 0x000fe400020006ff */
[----:B-1----:R-:W-:Y:S02]  /*9b20*/  F2FP.F16.E4M3.UNPACK_B R27, R33 ;  /* 0x00000021ff1b723e */ /* 0x002fe400020006ff */
[----:B------:R-:W-:Y:S01]  /*9b30*/  F2FP.F16.E4M3.UNPACK_B R28, R46 ;  /* 0x0000002eff1c723e */ /* 0x000fe200020006ff */
[--C-:B------:R-:W-:Y:S01]  /*9b40*/  HADD2.F32 R50, -RZ, R48.reuse.H0_H0 ;  /* 0x20000030ff327230 */ /* 0x100fe20000004100 */
[----:B------:R-:W-:Y:S01]  /*9b50*/  LOP3.LUT R20, R43, 0xff000000, R26, 0xf8, !PT ;  /* 0xff0000002b147812 */ /* 0x000fe200078ef81a */
[----:B------:R-:W-:Y:S01]  /*9b60*/  HADD2.F32 R48, -RZ, R48.H1_H1 ;  /* 0x30000030ff307230 */ /* 0x000fe20000004100 */
[----:B------:R-:W-:-:S02]  /*9b70*/  LOP3.LUT R38, R47, 0xff000000, R12, 0xf8, !PT ;  /* 0xff0000002f267812 */ /* 0x000fc400078ef80c */
[----:B------:R-:W-:Y:S01]  /*9b80*/  LOP3.LUT R12, R51, 0xff000000, R14, 0xf8, !PT ;  /* 0xff000000330c7812 */ /* 0x000fe200078ef80e */
[--C-:B------:R-:W-:Y:S01]  /*9b90*/  HADD2.F32 R14, -RZ, R27.reuse.H0_H0 ;  /* 0x2000001bff0e7230 */ /* 0x100fe20000004100 */
[-C--:B------:R-:W-:Y:S01]  /*9ba0*/  F2FP.F16.E4M3.UNPACK_B R26, R29.reuse ;  /* 0x0000001dff1a723e */ /* 0x080fe200020006ff */
[----:B------:R-:W-:Y:S01]  /*9bb0*/  HADD2.F32 R27, -RZ, R27.H1_H1 ;  /* 0x3000001bff1b7230 */ /* 0x000fe20000004100 */
[----:B------:R-:W-:Y:S01]  /*9bc0*/  F2FP.F16.E4M3.UNPACK_B R40, R29.H1 ;  /* 0x0000001dff28723e */ /* 0x000fe200030006ff */
[----:B------:R-:W-:Y:S01]  /*9bd0*/  HADD2.F32 R29, -RZ, R28.H0_H0 ;  /* 0x2000001cff1d7230 */ /* 0x000fe20000004100 */
[----:B------:R-:W-:Y:S01]  /*9be0*/  LOP3.LUT R53, R44, 0xff0000, R53, 0xf8, !PT ;  /* 0x00ff00002c357812 */ /* 0x000fe200078ef835 */
[--C-:B------:R-:W-:Y:S01]  /*9bf0*/  HADD2.F32 R25, -RZ, R26.reuse.H0_H0 ;  /* 0x2000001aff197230 */ /* 0x100fe20000004100 */
[-C--:B------:R-:W-:Y:S01]  /*9c00*/  F2FP.F16.E4M3.UNPACK_B R43, R31.reuse ;  /* 0x0000001fff2b723e */ /* 0x080fe200020006ff */
[----:B------:R-:W-:Y:S01]  /*9c10*/  HADD2.F32 R26, -RZ, R26.H1_H1 ;  /* 0x3000001aff1a7230 */ /* 0x000fe20000004100 */
[----:B------:R-:W-:Y:S01]  /*9c20*/  F2FP.F16.E4M3.UNPACK_B R44, R31.H1 ;  /* 0x0000001fff2c723e */ /* 0x000fe200030006ff */
[----:B------:R-:W-:Y:S01]  /*9c30*/  FMUL.FTZ R51, R27, R48 ;  /* 0x000000301b337220 */ /* 0x000fe20000410000 */
[----:B------:R-:W-:-:S02]  /*9c40*/  F2FP.F16.E4M3.UNPACK_B R31, R32 ;  /* 0x00000020ff1f723e */ /* 0x000fc400020006ff */
[----:B------:R-:W-:Y:S01]  /*9c50*/  F2FP.F16.E4M3.UNPACK_B R41, R32.H1 ;  /* 0x00000020ff29723e */ /* 0x000fe200030006ff */
[CC--:B------:R-:W-:Y:S01]  /*9c60*/  FMUL.FTZ R32, R14.reuse, R50.reuse ;  /* 0x000000320e207220 */ /* 0x0c0fe20000410000 */
[-C--:B------:R-:W-:Y:S02]  /*9c70*/  F2FP.F16.E4M3.UNPACK_B R45, R35.reuse ;  /* 0x00000023ff2d723e */ /* 0x080fe400020006ff */
[----:B------:R-:W-:Y:S01]  /*9c80*/  F2FP.F16.E4M3.UNPACK_B R47, R35.H1 ;  /* 0x00000023ff2f723e */ /* 0x000fe200030006ff */
[----:B------:R-:W-:Y:S01]  /*9c90*/  FMUL.FTZ R35, R14, R29 ;  /* 0x0000001d0e237220 */ /* 0x000fe20000410000 */
[----:B------:R-:W-:Y:S01]  /*9ca0*/  F2FP.F16.E4M3.UNPACK_B R33, R33.H1 ;  /* 0x00000021ff21723e */ /* 0x000fe200030006ff */
[C---:B------:R-:W-:Y:S01]  /*9cb0*/  FFMA.FTZ R14, R25.reuse, R29, -R32 ;  /* 0x0000001d190e7223 */ /* 0x040fe20000010820 */
[----:B------:R-:W-:Y:S01]  /*9cc0*/  F2FP.F16.E4M3.UNPACK_B R49, R49.H1 ;  /* 0x00000031ff31723e */ /* 0x000fe200030006ff */
[----:B------:R-:W-:Y:S01]  /*9cd0*/  FFMA.FTZ R25, R25, R50, R35 ;  /* 0x0000003219197223 */ /* 0x000fe20000010023 */
[----:B------:R-:W-:Y:S01]  /*9ce0*/  F2FP.F16.E4M3.UNPACK_B R46, R46.H1 ;  /* 0x0000002eff2e723e */ /* 0x000fe200030006ff */
[----:B------:R-:W-:Y:S01]  /*9cf0*/  HADD2.F32 R32, -RZ, R28.H1_H1 ;  /* 0x3000001cff207230 */ /* 0x000fe20000004100 */
[----:B------:R-:W-:Y:S01]  /*9d00*/  LOP3.LUT R53, R53, 0xff000000, R15, 0xf8, !PT ;  /* 0xff00000035357812 */ /* 0x000fe200078ef80f */
[----:B------:R-:W-:Y:S01]  /*9d10*/  HADD2.F32 R50, -RZ, R49.H0_H0 ;  /* 0x20000031ff327230 */ /* 0x000fe20000004100 */
[----:B------:R-:W-:Y:S01]  /*9d20*/  F2FP.F16.E4M3.UNPACK_B R15, R34 ;  /* 0x00000022ff0f723e */ /* 0x000fe200020006ff */
[----:B------:R-:W-:-:S02]  /*9d30*/  HADD2.F32 R28, -RZ, R33.H0_H0 ;  /* 0x20000021ff1c7230 */ /* 0x000fc40000004100 */
[-C--:B------:R-:W-:Y:S01]  /*9d40*/  FMUL.FTZ R55, R27, R32.reuse ;  /* 0x000000201b377220 */ /* 0x080fe20000410000 */
[----:B------:R-:W-:Y:S02]  /*9d50*/  HADD2.F32 R35, -RZ, R46.H0_H0 ;  /* 0x2000002eff237230 */ /* 0x000fe40000004100 */
[----:B------:R-:W-:Y:S01]  /*9d60*/  FFMA.FTZ R27, R26, R32, -R51 ;  /* 0x000000201a1b7223 */ /* 0x000fe20000010833 */
[----:B------:R-:W-:Y:S02]  /*9d70*/  HADD2.F32 R29, -RZ, R40.H0_H0 ;  /* 0x20000028ff1d7230 */ /* 0x000fe40000004100 */
[----:B------:R-:W-:Y:S01]  /*9d80*/  FMUL.FTZ R52, R28, R50 ;  /* 0x000000321c347220 */ /* 0x000fe20000410000 */
[----:B------:R-:W-:Y:S01]  /*9d90*/  FFMA.FTZ R26, R26, R48, R55 ;  /* 0x000000301a1a7223 */ /* 0x000fe20000010037 */
[----:B------:R-:W-:Y:S01]  /*9da0*/  FMUL.FTZ R57, R28, R35 ;  /* 0x000000231c397220 */ /* 0x000fe20000410000 */
        /* <DEDUP_REMOVED lines=16> */
[--C-:B------:R-:W-:Y:S02]  /*9eb0*/  HADD2.F32 R49, -RZ, R48.reuse.H0_H0 ;  /* 0x20000030ff317230 */ /* 0x100fe40000004100 */
[C---:B------:R-:W-:Y:S01]  /*9ec0*/  FMUL.FTZ R59, R35.reuse, R52 ;  /* 0x00000034233b7220 */ /* 0x040fe20000410000 */
[----:B------:R-:W-:Y:S02]  /*9ed0*/  HADD2.F32 R32, -RZ, R43.H0_H0 ;  /* 0x2000002bff207230 */ /* 0x000fe40000004100 */
[C---:B------:R-:W-:Y:S01]  /*9ee0*/  FFMA.FTZ R33, R40.reuse, R46, -R55 ;  /* 0x0000002e28217223 */ /* 0x040fe20000010837 */
[----:B------:R-:W-:Y:S01]  /*9ef0*/  FFMA.FTZ R40, R40, R50, R57 ;  /* 0x0000003228287223 */ /* 0x000fe20000010039 */
[----:B------:R-:W-:Y:S01]  /*9f00*/  FMUL.FTZ R61, R35, R49 ;  /* 0x00000031233d7220 */ /* 0x000fe20000410000 */
[----:B------:R-:W-:-:S02]  /*9f10*/  HADD2.F32 R50, -RZ, R48.H1_H1 ;  /* 0x30000030ff327230 */ /* 0x000fc40000004100 */
[C---:B------:R-:W-:Y:S01]  /*9f20*/  FFMA.FTZ R35, R32.reuse, R49, -R59 ;  /* 0x0000003120237223 */ /* 0x040fe2000001083b */
[----:B------:R-:W-:Y:S01]  /*9f30*/  F2FP.F16.E4M3.UNPACK_B R48, R42.H1 ;  /* 0x0000002aff30723e */ /* 0x000fe200030006ff */
[----:B------:R-:W-:Y:S01]  /*9f40*/  FFMA.FTZ R32, R32, R52, R61 ;  /* 0x0000003420207223 */ /* 0x000fe2000001003d */
[----:B------:R-:W-:Y:S01]  /*9f50*/  HADD2.F32 R52, -RZ, R51.H1_H1 ;  /* 0x30000033ff347230 */ /* 0x000fe20000004100 */
[----:B------:R-:W-:Y:S01]  /*9f60*/  F2FP.SATFINITE.E4M3.F32.PACK_AB_MERGE_C R29, R40, R29, RZ ;  /* 0x0000001d281d723e */ /* 0x000fe200048070ff */
[----:B------:R-:W-:Y:S02]  /*9f70*/  HADD2.F32 R45, -RZ, R45.H1_H1 ;  /* 0x3000002dff2d7230 */ /* 0x000fe40000004100 */
[----:B------:R-:W-:Y:S01]  /*9f80*/  HADD2.F32 R51, -RZ, R54.H0_H0 ;  /* 0x20000036ff337230 */ /* 0x000fe20000004100 */
[----:B------:R-:W-:Y:S01]  /*9f90*/  F2FP.SATFINITE.E4M3.F32.PACK_AB_MERGE_C R25, R26, R25, R29 ;  /* 0x000000191a19723e */ /* 0x000fe2000480701d */
[----:B------:R-:W-:Y:S02]  /*9fa0*/  HADD2.F32 R42, -RZ, R47.H0_H0 ;  /* 0x2000002fff2a7230 */ /* 0x000fe40000004100 */
[----:B------:R-:W-:Y:S01]  /*9fb0*/  FMUL.FTZ R56, R45, R52 ;  /* 0x000000342d387220 */ /* 0x000fe20000410000 */
[----:B------:R-:W-:-:S02]  /*9fc0*/  HADD2.F32 R49, -RZ, R48.H0_H0 ;  /* 0x20000030ff317230 */ /* 0x000fc40000004100 */
[-C--:B------:R-:W-:Y:S01]  /*9fd0*/  FMUL.FTZ R45, R45, R50.reuse ;  /* 0x000000322d2d7220 */ /* 0x080fe20000410000 */
[----:B------:R-:W-:Y:S02]  /*9fe0*/  HADD2.F32 R43, -RZ, R43.H1_H1 ;  /* 0x3000002bff2b7230 */ /* 0x000fe40000004100 */
[C---:B------:R-:W-:Y:S01]  /*9ff0*/  FMUL.FTZ R53, R42.reuse, R51 ;  /* 0x000000332a357220 */ /* 0x040fe20000410000 */
[----:B------:R-:W-:Y:S02]  /*a000*/  HADD2.F32 R46, -RZ, R44.H0_H0 ;  /* 0x2000002cff2e7230 */ /* 0x000fe40000004100 */
[-C--:B------:R-:W-:Y:S01]  /*a010*/  FMUL.FTZ R58, R42, R49.reuse ;  /* 0x000000312a3a7220 */ /* 0x080fe20000410000 */
[----:B------:R-:W-:Y:S02]  /*a020*/  HADD2.F32 R55, -RZ, R54.H1_H1 ;  /* 0x30000036ff377230 */ /* 0x000fe40000004100 */
[C---:B------:R-:W-:Y:S01]  /*a030*/  FFMA.FTZ R42, R43.reuse, R50, -R56 ;  /* 0x000000322b2a7223 */ /* 0x040fe20000010838 */
[----:B------:R-:W-:Y:S01]  /*a040*/  FFMA.FTZ R43, R43, R52, R45 ;  /* 0x000000342b2b7223 */ /* 0x000fe2000001002d */
[----:B------:R-:W-:Y:S01]  /*a050*/  FFMA.FTZ R45, R46, R49, -R53 ;  /* 0x000000312e2d7223 */ /* 0x000fe20000010835 */
[----:B------:R-:W-:Y:S01]  /*a060*/  F2FP.F16.E4M3.UNPACK_B R53, R38.H1 ;  /* 0x00000026ff35723e */ /* 0x000fe200030006ff */
[----:B------:R-:W-:Y:S01]  /*a070*/  HADD2.F32 R47, -RZ, R47.H1_H1 ;  /* 0x3000002fff2f7230 */ /* 0x000fe20000004100 */
[----:B------:R-:W-:Y:S01]  /*a080*/  F2FP.F16.E4M3.UNPACK_B R50, R21.H1 ;  /* 0x00000015ff32723e */ /* 0x000fe200030006ff */
[----:B------:R-:W-:-:S02]  /*a090*/  HADD2.F32 R52, -RZ, R48.H1_H1 ;  /* 0x30000030ff347230 */ /* 0x000fc40000004100 */
[----:B------:R-:W-:Y:S01]  /*a0a0*/  FFMA.FTZ R46, R46, R51, R58 ;  /* 0x000000332e2e7223 */ /* 0x000fe2000001003a */
[----:B------:R-:W-:Y:S02]  /*a0b0*/  HADD2.F32 R48, -RZ, R44.H1_H1 ;  /* 0x3000002cff307230 */ /* 0x000fe40000004100 */
[CC--:B------:R-:W-:Y:S01]  /*a0c0*/  FMUL.FTZ R59, R47.reuse, R55.reuse ;  /* 0x000000372f3b7220 */ /* 0x0c0fe20000410000 */
[----:B------:R-:W-:Y:S02]  /*a0d0*/  HADD2.F32 R54, -RZ, R53.H0_H0 ;  /* 0x20000035ff367230 */ /* 0x000fe40000004100 */
[----:B------:R-:W-:Y:S01]  /*a0e0*/  FMUL.FTZ R58, R47, R52 ;  /* 0x000000342f3a7220 */ /* 0x000fe20000410000 */
[----:B------:R-:W-:Y:S02]  /*a0f0*/  HADD2.F32 R44, -RZ, R41.H0_H0 ;  /* 0x20000029ff2c7230 */ /* 0x000fe40000004100 */
[----:B------:R-:W-:Y:S02]  /*a100*/  HADD2.F32 R51, -RZ, R50.H0_H0 ;  /* 0x20000032ff337230 */ /* 0x000fe40000004100 */
[----:B------:R-:W-:Y:S01]  /*a110*/  FFMA.FTZ R47, R48, R55, R58 ;  /* 0x00000037302f7223 */ /* 0x000fe2000001003a */
[----:B------:R-:W-:-:S02]  /*a120*/  HADD2.F32 R49, -RZ, R39.H0_H0 ;  /* 0x20000027ff317230 */ /* 0x000fc40000004100 */
[C---:B------:R-:W-:Y:S01]  /*a130*/  FMUL.FTZ R56, R44.reuse, R54 ;  /* 0x000000362c387220 */ /* 0x040fe20000410000 */
[----:B------:R-:W-:Y:S02]  /*a140*/  HADD2.F32 R41, -RZ, R41.H1_H1 ;  /* 0x30000029ff297230 */ /* 0x000fe40000004100 */
[-C--:B------:R-:W-:Y:S01]  /*a150*/  FMUL.FTZ R57, R44, R51.reuse ;  /* 0x000000332c397220 */ /* 0x080fe20000410000 */
[----:B------:R-:W-:Y:S01]  /*a160*/  FFMA.FTZ R44, R48, R52, -R59 ;  /* 0x00000034302c7223 */ /* 0x000fe2000001083b */
[----:B------:R-:W-:Y:S01]  /*a170*/  HADD2.F32 R52, -RZ, R53.H1_H1 ;  /* 0x30000035ff347230 */ /* 0x000fe20000004100 */
[----:B------:R-:W-:Y:S01]  /*a180*/  F2FP.F16.E4M3.UNPACK_B R53, R38 ;  /* 0x00000026ff35723e */ /* 0x000fe200020006ff */
[----:B------:R-:W-:Y:S02]  /*a190*/  HADD2.F32 R50, -RZ, R50.H1_H1 ;  /* 0x30000032ff327230 */ /* 0x000fe40000004100 */
[----:B------:R-:W-:Y:S01]  /*a1a0*/  FFMA.FTZ R48, R49, R51, -R56 ;  /* 0x0000003331307223 */ /* 0x000fe20000010838 */
[----:B------:R-:W-:-:S02]  /*a1b0*/  HADD2.F32 R39, -RZ, R39.H1_H1 ;  /* 0x30000027ff277230 */ /* 0x000fc40000004100 */
[C---:B------:R-:W-:Y:S01]  /*a1c0*/  FMUL.FTZ R38, R41.reuse, R52 ;  /* 0x0000003429267220 */ /* 0x040fe20000410000 */
[----:B------:R-:W-:Y:S01]  /*a1d0*/  F2FP.F16.E4M3.UNPACK_B R51, R21 ;  /* 0x00000015ff33723e */ /* 0x000fe200020006ff */
[----:B------:R-:W-:Y:S01]  /*a1e0*/  FMUL.FTZ R55, R41, R50 ;  /* 0x0000003229377220 */ /* 0x000fe20000410000 */
[----:B------:R-:W-:Y:S01]  /*a1f0*/  FFMA.FTZ R49, R49, R54, R57 ;  /* 0x0000003631317223 */ /* 0x000fe20000010039 */
[----:B------:R-:W-:Y:S02]  /*a200*/  HADD2.F32 R54, -RZ, R53.H0_H0 ;  /* 0x20000035ff367230 */ /* 0x000fe40000004100 */
[C---:B------:R-:W-:Y:S01]  /*a210*/  FFMA.FTZ R21, R39.reuse, R50, -R38 ;  /* 0x0000003227157223 */ /* 0x040fe20000010826 */
[----:B------:R-:W-:Y:S02]  /*a220*/  HADD2.F32 R41, -RZ, R31.H0_H0 ;  /* 0x2000001fff297230 */ /* 0x000fe40000004100 */
[----:B------:R-:W-:Y:S01]  /*a230*/  FFMA.FTZ R38, R39, R52, R55 ;  /* 0x0000003427267223 */ /* 0x000fe20000010037 */
[----:B------:R-:W-:Y:S01]  /*a240*/  HADD2.F32 R52, -RZ, R51.H0_H0 ;  /* 0x20000033ff347230 */ /* 0x000fe20000004100 */
[----:B------:R-:W-:Y:S01]  /*a250*/  F2FP.SATFINITE.E4M3.F32.PACK_AB_MERGE_C R46, R47, R46, RZ ;  /* 0x0000002e2f2e723e */ /* 0x000fe200048070ff */
        /* <DEDUP_REMOVED lines=28> */
[----:B------:R-:W-:Y:S01]  /*a420*/  FFMA.FTZ R54, R39, R54, R50 ;  /* 0x0000003627367223 */ /* 0x000fe20000010032 */
[--C-:B------:R-:W-:Y:S02]  /*a430*/  HADD2.F32 R39, -RZ, R20.reuse.H0_H0 ;  /* 0x20000014ff277230 */ /* 0x100fe40000004100 */
[C---:B------:R-:W-:Y:S01]  /*a440*/  FMUL.FTZ R41, R34.reuse, R53 ;  /* 0x0000003522297220 */ /* 0x040fe20000410000 */
[----:B------:R-:W-:Y:S01]  /*a450*/  FMUL.FTZ R34, R34, R51 ;  /* 0x0000003322227220 */ /* 0x000fe20000410000 */
[----:B------:R-:W-:Y:S02]  /*a460*/  F2FP.SATFINITE.E4M3.F32.PACK_AB_MERGE_C R38, R38, R49, RZ ;  /* 0x000000312626723e */ /* 0x000fe400048070ff */
[C---:B------:R-:W-:Y:S01]  /*a470*/  FFMA.FTZ R57, R30.reuse, R51, -R41 ;  /* 0x000000331e397223 */ /* 0x040fe20000010829 */
[----:B------:R-:W-:Y:S01]  /*a480*/  FFMA.FTZ R53, R30, R53, R34 ;  /* 0x000000351e357223 */ /* 0x000fe20000010022 */
[----:B------:R-:W-:Y:S01]  /*a490*/  HADD2.F32 R30, -RZ, R20.H1_H1 ;  /* 0x30000014ff1e7230 */ /* 0x000fe20000004100 */
        /* <DEDUP_REMOVED lines=28> */
.L_x_9275:
[----:B------:R-:W-:Y:S05]  /*a660*/  BSYNC B1 ;  /* 0x0000000000017941 */ /* 0x000fea0003800000 */
.L_x_9274:
[----:B------:R-:W-:Y:S05]  /*a670*/  @P1 BRA `(.L_x_9264) ;  /* 0x0000000c00f81947 */ /* 0x000fea0003800000 */
[----:B--2--5:R-:W2:Y:S04]  /*a680*/  LDL R24, [R1+0x6c] ;  /* 0x00006c0001187983 */ /* 0x024ea80000100800 */
[----:B------:R-:W3:Y:S01]  /*a690*/  LDL R52, [R1+0x84] ;  /* 0x0000840001347983 */ /* 0x000ee20000100800 */
[----:B------:R-:W-:Y:S02]  /*a6a0*/  SHF.R.U32.HI R0, RZ, 0x8, R8 ;  /* 0x00000008ff007819 */ /* 0x000fe40000011608 */
[----:B------:R-:W-:Y:S02]  /*a6b0*/  LOP3.LUT R13, R8, 0xff, RZ, 0xc0, !PT ;  /* 0x000000ff080d7812 */ /* 0x000fe400078ec0ff */
[----:B------:R-:W-:Y:S02]  /*a6c0*/  LOP3.LUT R0, R0, 0xff, RZ, 0xc0, !PT ;  /* 0x000000ff00007812 */ /* 0x000fe400078ec0ff */
[----:B-1----:R-:W-:-:S02]  /*a6d0*/  SHF.R.U32.HI R21, RZ, 0x8, R9 ;  /* 0x00000008ff157819 */ /* 0x002fc40000011609 */
[----:B----4-:R-:W-:Y:S02]  /*a6e0*/  SHF.R.U32.HI R20, RZ, 0x8, R4 ;  /* 0x00000008ff147819 */ /* 0x010fe40000011604 */
[----:B------:R-:W-:Y:S02]  /*a6f0*/  PRMT R28, R0, 0x7604, R13 ;  /* 0x00007604001c7816 */ /* 0x000fe4000000000d */
[----:B------:R-:W-:Y:S02]  /*a700*/  LOP3.LUT R15, R9, 0xff, RZ, 0xc0, !PT ;  /* 0x000000ff090f7812 */ /* 0x000fe400078ec0ff */
[----:B------:R-:W-:Y:S02]  /*a710*/  LOP3.LUT R0, R21, 0xff, RZ, 0xc0, !PT ;  /* 0x000000ff15007812 */ /* 0x000fe400078ec0ff */
[----:B------:R-:W-:Y:S02]  /*a720*/  LOP3.LUT R27, R4, 0xff, RZ, 0xc0, !PT ;  /* 0x000000ff041b7812 */ /* 0x000fe400078ec0ff */
[----:B------:R-:W-:-:S02]  /*a730*/  LOP3.LUT R20, R20, 0xff, RZ, 0xc0, !PT ;  /* 0x000000ff14147812 */ /* 0x000fc400078ec0ff */
[----:B------:R-:W-:Y:S02]  /*a740*/  PRMT R21, R0, 0x7604, R15 ;  /* 0x0000760400157816 */ /* 0x000fe4000000000f */
[----:B0-----:R-:W-:Y:S02]  /*a750*/  PRMT R33, R20, 0x7604, R27 ;  /* 0x0000760414217816 */ /* 0x001fe4000000001b */
[----:B------:R-:W-:Y:S02]  /*a760*/  SHF.R.U32.HI R14, RZ, 0x8, R11 ;  /* 0x00000008ff0e7819 */ /* 0x000fe4000001160b */
[----:B------:R-:W-:Y:S02]  /*a770*/  SHF.R.U32.HI R12, RZ, 0x8, R10 ;  /* 0x00000008ff0c7819 */ /* 0x000fe4000001160a */
[----:B------:R-:W-:Y:S02]  /*a780*/  LOP3.LUT R25, R11, 0xff, RZ, 0xc0, !PT ;  /* 0x000000ff0b197812 */ /* 0x000fe400078ec0ff */
[----:B------:R-:W-:-:S02]  /*a790*/  LOP3.LUT R14, R14, 0xff, RZ, 0xc0, !PT ;  /* 0x000000ff0e0e7812 */ /* 0x000fc400078ec0ff */
[----:B------:R-:W-:Y:S02]  /*a7a0*/  SHF.R.U32.HI R26, RZ, 0x8, R6 ;  /* 0x00000008ff1a7819 */ /* 0x000fe40000011606 */
[----:B------:R-:W-:Y:S02]  /*a7b0*/  LOP3.LUT R13, R10, 0xff, RZ, 0xc0, !PT ;  /* 0x000000ff0a0d7812 */ /* 0x000fe400078ec0ff */
[----:B------:R-:W-:Y:S02]  /*a7c0*/  LOP3.LUT R12, R12, 0xff, RZ, 0xc0, !PT ;  /* 0x000000ff0c0c7812 */ /* 0x000fe400078ec0ff */
[----:B------:R-:W-:Y:S02]  /*a7d0*/  PRMT R32, R14, 0x7604, R25 ;  /* 0x000076040e207816 */ /* 0x000fe40000000019 */
[----:B------:R-:W-:Y:S02]  /*a7e0*/  LOP3.LUT R25, R5, 0xff, RZ, 0xc0, !PT ;  /* 0x000000ff05197812 */ /* 0x000fe400078ec0ff */
[----:B------:R-:W-:-:S02]  /*a7f0*/  LOP3.LUT R27, R6, 0xff, RZ, 0xc0, !PT ;  /* 0x000000ff061b7812 */ /* 0x000fc400078ec0ff */
[----:B------:R-:W-:Y:S02]  /*a800*/  LOP3.LUT R26, R26, 0xff, RZ, 0xc0, !PT ;  /* 0x000000ff1a1a7812 */ /* 0x000fe400078ec0ff */
[----:B------:R-:W-:Y:S02]  /*a810*/  PRMT R30, R12, 0x7604, R13 ;  /* 0x000076040c1e7816 */ /* 0x000fe4000000000d */
[----:B------:R-:W-:Y:S02]  /*a820*/  PRMT R37, R26, 0x7604, R27 ;  /* 0x000076041a257816 */ /* 0x000fe4000000001b */
[----:B------:R-:W-:Y:S02]  /*a830*/  SHF.R.U32.HI R31, RZ, 0x8, R7 ;  /* 0x00000008ff1f7819 */ /* 0x000fe40000011607 */
[----:B------:R-:W-:Y:S02]  /*a840*/  LOP3.LUT R29, R7, 0xff, RZ, 0xc0, !PT ;  /* 0x000000ff071d7812 */ /* 0x000fe400078ec0ff */
[----:B--2---:R-:W-:-:S02]  /*a850*/  LEA.HI R3, R3, R24, RZ, 0x1c ;  /* 0x0000001803037211 */ /* 0x004fc400078fe0ff */
[----:B------:R-:W-:Y:S02]  /*a860*/  SHF.R.U32.HI R24, RZ, 0x8, R5 ;  /* 0x00000008ff187819 */ /* 0x000fe40000011605 */
[C---:B------:R-:W-:Y:S01]  /*a870*/  LEA.HI R0, R3.reuse, R3, RZ, 0x1 ;  /* 0x0000000303007211 */ /* 0x040fe200078f08ff */
[----:B------:R-:W-:Y:S01]  /*a880*/  IMAD.SHL.U32 R20, R3, 0x10, RZ ;  /* 0x0000001003147824 */ /* 0x000fe200078e00ff */
[----:B------:R-:W-:Y:S01]  /*a890*/  LOP3.LUT R24, R24, 0xff, RZ, 0xc0, !PT ;  /* 0x000000ff18187812 */ /* 0x000fe200078ec0ff */
[----:B---3--:R-:W0:Y:S01]  /*a8a0*/  LDS.128 R12, [R52+0xf000] ;  /* 0x00f00000340c7984 */ /* 0x008e220000000c00 */
[----:B------:R-:W-:Y:S02]  /*a8b0*/  SHF.R.S32.HI R0, RZ, 0x1, R0 ;  /* 0x00000001ff007819 */ /* 0x000fe40000011400 */
[----:B------:R-:W-:Y:S02]  /*a8c0*/  LOP3.LUT R20, R157, 0x10, R20, 0xf8, !PT ;  /* 0x000000109d147812 */ /* 0x000fe400078ef814 */
[----:B------:R-:W-:Y:S01]  /*a8d0*/  PRMT R35, R24, 0x7604, R25 ;  /* 0x0000760418237816 */ /* 0x000fe20000000019 */
[----:B------:R-:W-:Y:S01]  /*a8e0*/  IMAD R3, R0, 0x1800, R62 ;  /* 0x0000180000037824 */ /* 0x000fe200078e023e */
[----:B------:R-:W-:-:S02]  /*a8f0*/  LOP3.LUT R0, R20, R60, RZ, 0x3c, !PT ;  /* 0x0000003c14007212 */ /* 0x000fc400078e3cff */
[----:B------:R-:W-:Y:S02]  /*a900*/  LOP3.LUT R20, R31, 0xff, RZ, 0xc0, !PT ;  /* 0x000000ff1f147812 */ /* 0x000fe400078ec0ff */
[----:B------:R-:W-:Y:S02]  /*a910*/  IADD3 R0, R16, R3, R0 ;  /* 0x0000000310007210 */ /* 0x000fe40007ffe000 */
[----:B------:R-:W-:Y:S02]  /*a920*/  SHF.R.U32.HI R3, RZ, 0x10, R8 ;  /* 0x00000010ff037819 */ /* 0x000fe40000011608 */
[----:B------:R-:W-:Y:S01]  /*a930*/  SHF.R.U32.HI R31, RZ, 0x10, R11 ;  /* 0x00000010ff1f7819 */ /* 0x000fe2000001160b */
[----:B------:R-:W1:Y:S01]  /*a940*/  LDS.128 R24, [R0+0xf000] ;  /* 0x00f0000000187984 */ /* 0x000e620000000c00 */
[----:B------:R-:W-:Y:S02]  /*a950*/  LOP3.LUT R3, R3, 0xff, RZ, 0xc0, !PT ;  /* 0x000000ff03037812 */ /* 0x000fe400078ec0ff */
[----:B------:R-:W-:-:S02]  /*a960*/  PRMT R39, R20, 0x7604, R29 ;  /* 0x0000760414277816 */ /* 0x000fc4000000001d */
[----:B------:R-:W-:Y:S02]  /*a970*/  SHF.R.U32.HI R20, RZ, 0x10, R9 ;  /* 0x00000010ff147819 */ /* 0x000fe40000011609 */
[----:B------:R-:W-:Y:S02]  /*a980*/  LOP3.LUT R31, R31, 0xff, RZ, 0xc0, !PT ;  /* 0x000000ff1f1f7812 */ /* 0x000fe400078ec0ff */
[----:B------:R-:W-:Y:S02]  /*a990*/  SHF.R.U32.HI R29, RZ, 0x10, R10 ;  /* 0x00000010ff1d7819 */ /* 0x000fe4000001160a */
[----:B------:R-:W-:Y:S02]  /*a9a0*/  PRMT R3, R3, 0x7054, R28 ;  /* 0x0000705403037816 */ /* 0x000fe4000000001c */
[----:B------:R-:W-:Y:S02]  /*a9b0*/  SHF.R.U32.HI R28, RZ, 0x10, R5 ;  /* 0x00000010ff1c7819 */ /* 0x000fe40000011605 */
[----:B------:R-:W-:-:S02]  /*a9c0*/  LOP3.LUT R20, R20, 0xff, RZ, 0xc0, !PT ;  /* 0x000000ff14147812 */ /* 0x000fc400078ec0ff */
[----:B------:R-:W-:Y:S02]  /*a9d0*/  PRMT R31, R31, 0x7054, R32 ;  /* 0x000070541f1f7816 */ /* 0x000fe40000000020 */
[----:B------:R-:W-:Y:S02]  /*a9e0*/  LOP3.LUT R29, R29, 0xff, RZ, 0xc0, !PT ;  /* 0x000000ff1d1d7812 */ /* 0x000fe400078ec0ff */
[----:B------:R-:W-:Y:S02]  /*a9f0*/  SHF.R.U32.HI R32, RZ, 0x10, R7 ;  /* 0x00000010ff207819 */ /* 0x000fe40000011607 */
[----:B------:R-:W-:Y:S02]  /*aa00*/  LOP3.LUT R28, R28, 0xff, RZ, 0xc0, !PT ;  /* 0x000000ff1c1c7812 */ /* 0x000fe400078ec0ff */
[----:B------:R-:W-:Y:S02]  /*aa10*/  PRMT R21, R20, 0x7054, R21 ;  /* 0x0000705414157816 */ /* 0x000fe40000000015 */
[----:B------:R-:W-:-:S02]  /*aa20*/  PRMT R29, R29, 0x7054, R30 ;  /* 0x000070541d1d7816 */ /* 0x000fc4000000001e */
[----:B------:R-:W-:Y:S02]  /*aa30*/  SHF.R.U32.HI R20, RZ, 0x10, R4 ;  /* 0x00000010ff147819 */ /* 0x000fe40000011604 */
[----:B------:R-:W-:Y:S02]  /*aa40*/  LOP3.LUT R32, R32, 0xff, RZ, 0xc0, !PT ;  /* 0x000000ff20207812 */ /* 0x000fe400078ec0ff */
[----:B------:R-:W-:Y:S02]  /*aa50*/  SHF.R.U32.HI R30, RZ, 0x10, R6 ;  /* 0x00000010ff1e7819 */ /* 0x000fe40000011606 */
[----:B------:R-:W-:Y:S02]  /*aa60*/  PRMT R35, R28, 0x7054, R35 ;  /* 0x000070541c237816 */ /* 0x000fe40000000023 */
[----:B------:R-:W-:Y:S02]  /*aa70*/  LOP3.LUT R20, R20, 0xff, RZ, 0xc0, !PT ;  /* 0x000000ff14147812 */ /* 0x000fe400078ec0ff */
[----:B------:R-:W-:-:S02]  /*aa80*/  PRMT R39, R32, 0x7054, R39 ;  /* 0x0000705420277816 */ /* 0x000fc40000000027 */
[----:B------:R-:W-:Y:S02]  /*aa90*/  LOP3.LUT R30, R30, 0xff, RZ, 0xc0, !PT ;  /* 0x000000ff1e1e7812 */ /* 0x000fe400078ec0ff */
[----:B------:R-:W-:Y:S02]  /*aaa0*/  LOP3.LUT R38, R35, 0xff000000, R5, 0xf8, !PT ;  /* 0xff00000023267812 */ /* 0x000fe400078ef805 */
[----:B------:R-:W-:Y:S02]  /*aab0*/  LOP3.LUT R8, R3, 0xff000000, R8, 0xf8, !PT ;  /* 0xff00000003087812 */ /* 0x000fe400078ef808 */
[----:B------:R-:W-:Y:S02]  /*aac0*/  LOP3.LUT R21, R21, 0xff000000, R9, 0xf8, !PT ;  /* 0xff00000015157812 */ /* 0x000fe400078ef809 */
[----:B------:R-:W-:Y:S02]  /*aad0*/  LOP3.LUT R3, R29, 0xff000000, R10, 0xf8, !PT ;  /* 0xff0000001d037812 */ /* 0x000fe400078ef80a */
[----:B------:R-:W-:-:S02]  /*aae0*/  PRMT R33, R20, 0x7054, R33 ;  /* 0x0000705414217816 */ /* 0x000fc40000000021 */
[----:B------:R-:W-:Y:S02]  /*aaf0*/  LOP3.LUT R41, R39, 0xff000000, R7, 0xf8, !PT ;  /* 0xff00000027297812 */ /* 0x000fe400078ef807 */
[-C--:B0-----:R-:W-:Y:S02]  /*ab00*/  F2FP.F16.E4M3.UNPACK_B R10, R13.reuse ;  /* 0x0000000dff0a723e */ /* 0x081fe400020006ff */
[----:B------:R-:W-:Y:S02]  /*ab10*/  F2FP.F16.E4M3.UNPACK_B R29, R13.H1 ;  /* 0x0000000dff1d723e */ /* 0x000fe400030006ff */
[----:B------:R-:W-:Y:S01]  /*ab20*/  PRMT R37, R30, 0x7054, R37 ;  /* 0x000070541e257816 */ /* 0x000fe20000000025 */
[--C-:B------:R-:W-:Y:S01]  /*ab30*/  HADD2.F32 R9, -RZ, R10.reuse.H0_H0 ;  /* 0x2000000aff097230 */ /* 0x100fe20000004100 */
[-C--:B------:R-:W-:Y:S01]  /*ab40*/  F2FP.F16.E4M3.UNPACK_B R32, R15.reuse ;  /* 0x0000000fff20723e */ /* 0x080fe200020006ff */
[----:B------:R-:W-:Y:S01]  /*ab50*/  HADD2.F32 R10, -RZ, R10.H1_H1 ;  /* 0x3000000aff0a7230 */ /* 0x000fe20000004100 */
[----:B------:R-:W-:-:S02]  /*ab60*/  F2FP.F16.E4M3.UNPACK_B R35, R15.H1 ;  /* 0x0000000fff23723e */ /* 0x000fc400030006ff */
[----:B------:R-:W-:Y:S02]  /*ab70*/  F2FP.F16.E4M3.UNPACK_B R39, R38 ;  /* 0x00000026ff27723e */ /* 0x000fe400020006ff */
[----:B-1----:R-:W-:Y:S02]  /*ab80*/  F2FP.F16.E4M3.UNPACK_B R13, R25 ;  /* 0x00000019ff0d723e */ /* 0x002fe400020006ff */
[----:B------:R-:W-:Y:S01]  /*ab90*/  F2FP.F16.E4M3.UNPACK_B R15, R21 ;  /* 0x00000015ff0f723e */ /* 0x000fe200020006ff */
[--C-:B------:R-:W-:Y:S01]  /*aba0*/  HADD2.F32 R40, -RZ, R39.reuse.H0_H0 ;  /* 0x20000027ff287230 */ /* 0x100fe20000004100 */
[----:B------:R-:W-:Y:S01]  /*abb0*/  LOP3.LUT R20, R33, 0xff000000, R4, 0xf8, !PT ;  /* 0xff00000021147812 */ /* 0x000fe200078ef804 */
[----:B------:R-:W-:Y:S01]  /*abc0*/  HADD2.F32 R39, -RZ, R39.H1_H1 ;  /* 0x30000027ff277230 */ /* 0x000fe20000004100 */
[----:B------:R-:W-:Y:S01]  /*abd0*/  LOP3.LUT R4, R37, 0xff000000, R6, 0xf8, !PT ;  /* 0xff00000025047812 */ /* 0x000fe200078ef806 */
[----:B------:R-:W-:Y:S01]  /*abe0*/  HADD2.F32 R6, -RZ, R13.H0_H0 ;  /* 0x2000000dff067230 */ /* 0x000fe20000004100 */
[----:B------:R-:W-:Y:S01]  /*abf0*/  LOP3.LUT R34, R31, 0xff000000, R11, 0xf8, !PT ;  /* 0xff0000001f227812 */ /* 0x000fe200078ef80b */
[----:B------:R-:W-:Y:S01]  /*ac00*/  HADD2.F32 R30, -RZ, R15.H0_H0 ;  /* 0x2000000fff1e7230 */ /* 0x000fe20000004100 */
[-C--:B------:R-:W-:Y:S01]  /*ac10*/  F2FP.F16.E4M3.UNPACK_B R11, R12.reuse ;  /* 0x0000000cff0b723e */ /* 0x080fe200020006ff */
[----:B------:R-:W-:Y:S01]  /*ac20*/  HADD2.F32 R13, -RZ, R13.H1_H1 ;  /* 0x3000000dff0d7230 */ /* 0x000fe20000004100 */
[----:B------:R-:W-:-:S02]  /*ac30*/  F2FP.F16.E4M3.UNPACK_B R28, R12.H1 ;  /* 0x0000000cff1c723e */ /* 0x000fc400030006ff */
[-C--:B------:R-:W-:Y:S02]  /*ac40*/  F2FP.F16.E4M3.UNPACK_B R12, R24.reuse ;  /* 0x00000018ff0c723e */ /* 0x080fe400020006ff */
[----:B------:R-:W-:Y:S01]  /*ac50*/  F2FP.F16.E4M3.UNPACK_B R31, R24.H1 ;  /* 0x00000018ff1f723e */ /* 0x000fe200030006ff */
[C---:B------:R-:W-:Y:S01]  /*ac60*/  FMUL.FTZ R24, R6.reuse, R40 ;  /* 0x0000002806187220 */ /* 0x040fe20000410000 */
[----:B------:R-:W-:Y:S01]  /*ac70*/  F2FP.F16.E4M3.UNPACK_B R33, R27 ;  /* 0x0000001bff21723e */ /* 0x000fe200020006ff */
[----:B------:R-:W-:Y:S01]  /*ac80*/  FMUL.FTZ R43, R13, R39 ;  /* 0x000000270d2b7220 */ /* 0x000fe20000410000 */
[----:B------:R-:W-:Y:S01]  /*ac90*/  F2FP.F16.E4M3.UNPACK_B R37, R27.H1 ;  /* 0x0000001bff25723e */ /* 0x000fe200030006ff */
[-C--:B------:R-:W-:Y:S01]  /*aca0*/  FMUL.FTZ R27, R6, R30.reuse ;  /* 0x0000001e061b7220 */ /* 0x080fe20000410000 */
[----:B------:R-:W-:Y:S01]  /*acb0*/  F2FP.F16.E4M3.UNPACK_B R25, R25.H1 ;  /* 0x00000019ff19723e */ /* 0x000fe200030006ff */
        /* <DEDUP_REMOVED lines=8> */
[----:B------:R-:W-:-:S02]  /*ad40*/  HADD2.F32 R15, -RZ, R25.H0_H0 ;  /* 0x20000019ff0f7230 */ /* 0x000fc40000004100 */
[-C--:B------:R-:W-:Y:S01]  /*ad50*/  FMUL.FTZ R42, R13, R27.reuse ;  /* 0x0000001b0d2a7220 */ /* 0x080fe20000410000 */
[--C-:B------:R-:W-:Y:S02]  /*ad60*/  HADD2.F32 R30, -RZ, R24.reuse.H0_H0 ;  /* 0x20000018ff1e7230 */ /* 0x100fe40000004100 */
[C---:B------:R-:W-:Y:S01]  /*ad70*/  FFMA.FTZ R13, R10.reuse, R27, -R43 ;  /* 0x0000001b0a0d7223 */ /* 0x040fe2000001082b */
[----:B------:R-:W-:Y:S02]  /*ad80*/  HADD2.F32 R21, -RZ, R29.H0_H0 ;  /* 0x2000001dff157230 */ /* 0x000fe40000004100 */
[C---:B------:R-:W-:Y:S01]  /*ad90*/  FMUL.FTZ R44, R15.reuse, R40 ;  /* 0x000000280f2c7220 */ /* 0x040fe20000410000 */
[----:B------:R-:W-:Y:S01]  /*ada0*/  FFMA.FTZ R10, R10, R39, R42 ;  /* 0x000000270a0a7223 */ /* 0x000fe2000001002a */
[-C--:B------:R-:W-:Y:S01]  /*adb0*/  FMUL.FTZ R45, R15, R30.reuse ;  /* 0x0000001e0f2d7220 */ /* 0x080fe20000410000 */
[----:B------:R-:W-:Y:S01]  /*adc0*/  F2FP.F16.E4M3.UNPACK_B R42, R41 ;  /* 0x00000029ff2a723e */ /* 0x000fe200020006ff */
[----:B------:R-:W-:Y:S01]  /*add0*/  FFMA.FTZ R15, R21, R30, -R44 ;  /* 0x0000001e150f7223 */ /* 0x000fe2000001082c */
[----:B------:R-:W-:-:S02]  /*ade0*/  HADD2.F32 R30, -RZ, R24.H1_H1 ;  /* 0x30000018ff1e7230 */ /* 0x000fc40000004100 */
[----:B------:R-:W-:Y:S01]  /*adf0*/  FFMA.FTZ R21, R21, R40, R45 ;  /* 0x0000002815157223 */ /* 0x000fe2000001002d */
[----:B------:R-:W-:Y:S01]  /*ae00*/  HADD2.F32 R39, -RZ, R38.H1_H1 ;  /* 0x30000026ff277230 */ /* 0x000fe20000004100 */
[----:B------:R-:W-:Y:S01]  /*ae10*/  F2FP.F16.E4M3.UNPACK_B R38, R34 ;  /* 0x00000022ff26723e */ /* 0x000fe200020006ff */
[----:B------:R-:W-:Y:S01]  /*ae20*/  HADD2.F32 R24, -RZ, R25.H1_H1 ;  /* 0x30000019ff187230 */ /* 0x000fe20000004100 */
[----:B------:R-:W-:Y:S01]  /*ae30*/  F2FP.F16.E4M3.UNPACK_B R41, R41.H1 ;  /* 0x00000029ff29723e */ /* 0x000fe200030006ff */
[----:B------:R-:W-:Y:S01]  /*ae40*/  HADD2.F32 R29, -RZ, R29.H1_H1 ;  /* 0x3000001dff1d7230 */ /* 0x000fe20000004100 */
[----:B------:R-:W-:Y:S01]  /*ae50*/  F2FP.F16.E4M3.UNPACK_B R5, R14 ;  /* 0x0000000eff05723e */ /* 0x000fe200020006ff */
[----:B------:R-:W-:Y:S02]  /*ae60*/  HADD2.F32 R44, -RZ, R42.H0_H0 ;  /* 0x2000002aff2c7230 */ /* 0x000fe40000004100 */
[----:B------:R-:W-:Y:S01]  /*ae70*/  FMUL.FTZ R46, R24, R39 ;  /* 0x00000027182e7220 */ /* 0x000fe20000410000 */
        /* <DEDUP_REMOVED lines=8> */
[----:B------:R-:W-:Y:S01]  /*af00*/  HADD2.F32 R39, -RZ, R38.H1_H1 ;  /* 0x30000026ff277230 */ /* 0x000fe20000004100 */
[----:B------:R-:W-:Y:S01]  /*af10*/  F2FP.F16.E4M3.UNPACK_B R38, R34.H1 ;  /* 0x00000022ff26723e */ /* 0x000fe200030006ff */
[----:B------:R-:W-:Y:S01]  /*af20*/  FFMA.FTZ R27, R25, R40, -R50 ;  /* 0x00000028191b7223 */ /* 0x000fe20000010832 */
[----:B------:R-:W-:-:S02]  /*af30*/  HADD2.F32 R42, -RZ, R42.H1_H1 ;  /* 0x3000002aff2a7230 */ /* 0x000fc40000004100 */
[----:B------:R-:W-:Y:S01]  /*af40*/  FFMA.FTZ R25, R25, R44, R43 ;  /* 0x0000002c19197223 */ /* 0x000fe2000001002b */
[----:B------:R-:W-:Y:S01]  /*af50*/  HADD2.F32 R29, -RZ, R33.H1_H1 ;  /* 0x30000021ff1d7230 */ /* 0x000fe20000004100 */
[----:B------:R-:W-:Y:S01]  /*af60*/  F2FP.F16.E4M3.UNPACK_B R14, R14.H1 ;  /* 0x0000000eff0e723e */ /* 0x000fe200030006ff */
[----:B------:R-:W-:Y:S01]  /*af70*/  HADD2.F32 R43, -RZ, R41.H0_H0 ;  /* 0x20000029ff2b7230 */ /* 0x000fe20000004100 */
[----:B------:R-:W-:Y:S01]  /*af80*/  F2FP.SATFINITE.E4M3.F32.PACK_AB_MERGE_C R21, R30, R21, RZ ;  /* 0x000000151e15723e */ /* 0x000fe200048070ff */
[----:B------:R-:W-:Y:S02]  /*af90*/  HADD2.F32 R34, -RZ, R37.H0_H0 ;  /* 0x20000025ff227230 */ /* 0x000fe40000004100 */
[C---:B------:R-:W-:Y:S01]  /*afa0*/  FMUL.FTZ R45, R29.reuse, R42 ;  /* 0x0000002a1d2d7220 */ /* 0x040fe20000410000 */
[----:B------:R-:W-:Y:S02]  /*afb0*/  HADD2.F32 R40, -RZ, R38.H0_H0 ;  /* 0x20000026ff287230 */ /* 0x000fe40000004100 */
[----:B------:R-:W-:Y:S01]  /*afc0*/  FMUL.FTZ R29, R29, R39 ;  /* 0x000000271d1d7220 */ /* 0x000fe20000410000 */
[----:B------:R-:W-:-:S02]  /*afd0*/  HADD2.F32 R32, -RZ, R32.H1_H1 ;  /* 0x30000020ff207230 */ /* 0x000fc40000004100 */
[C---:B------:R-:W-:Y:S01]  /*afe0*/  FMUL.FTZ R44, R34.reuse, R43 ;  /* 0x0000002b222c7220 */ /* 0x040fe20000410000 */
[--C-:B------:R-:W-:Y:S02]  /*aff0*/  HADD2.F32 R33, -RZ, R35.reuse.H0_H0 ;  /* 0x20000023ff217230 */ /* 0x100fe40000004100 */
[----:B------:R-:W-:Y:S01]  /*b000*/  FMUL.FTZ R46, R34, R40 ;  /* 0x00000028222e7220 */ /* 0x000fe20000410000 */
[----:B------:R-:W-:Y:S02]  /*b010*/  HADD2.F32 R35, -RZ, R35.H1_H1 ;  /* 0x30000023ff237230 */ /* 0x000fe40000004100 */
[C---:B------:R-:W-:Y:S01]  /*b020*/  FFMA.FTZ R34, R32.reuse, R39, -R45 ;  /* 0x0000002720227223 */ /* 0x040fe2000001082d */
[----:B------:R-:W-:Y:S01]  /*b030*/  FFMA.FTZ R32, R32, R42, R29 ;  /* 0x0000002a20207223 */ /* 0x000fe2000001001d */
[C---:B------:R-:W-:Y:S01]  /*b040*/  FFMA.FTZ R29, R33.reuse, R40, -R44 ;  /* 0x00000028211d7223 */ /* 0x040fe2000001082c */
[----:B------:R-:W-:Y:S01]  /*b050*/  FFMA.FTZ R33, R33, R43, R46 ;  /* 0x0000002b21217223 */ /* 0x000fe2000001002e */
[----:B------:R-:W-:Y:S01]  /*b060*/  F2FP.F16.E4M3.UNPACK_B R43, R20.H1 ;  /* 0x00000014ff2b723e */ /* 0x000fe200030006ff */
[----:B------:R-:W-:Y:S01]  /*b070*/  HADD2.F32 R46, -RZ, R41.H1_H1 ;  /* 0x30000029ff2e7230 */ /* 0x000fe20000004100 */
[----:B------:R-:W-:Y:S01]  /*b080*/  F2FP.F16.E4M3.UNPACK_B R41, R8.H1 ;  /* 0x00000008ff29723e */ /* 0x000fe200030006ff */
[----:B------:R-:W-:Y:S01]  /*b090*/  HADD2.F32 R39, -RZ, R37.H1_H1 ;  /* 0x30000025ff277230 */ /* 0x000fe20000004100 */
[----:B------:R-:W-:Y:S01]  /*b0a0*/  F2FP.SATFINITE.E4M3.F32.PACK_AB_MERGE_C R9, R10, R9, R21 ;  /* 0x000000090a09723e */ /* 0x000fe20004807015 */
[----:B------:R-:W-:-:S02]  /*b0b0*/  HADD2.F32 R40, -RZ, R38.H1_H1 ;  /* 0x30000026ff287230 */ /* 0x000fc40000004100 */
[----:B------:R-:W-:Y:S02]  /*b0c0*/  HADD2.F32 R44, -RZ, R43.H0_H0 ;  /* 0x2000002bff2c7230 */ /* 0x000fe40000004100 */
[C---:B------:R-:W-:Y:S01]  /*b0d0*/  FMUL.FTZ R50, R39.reuse, R46 ;  /* 0x0000002e27327220 */ /* 0x040fe20000410000 */
[----:B------:R-:W-:Y:S02]  /*b0e0*/  HADD2.F32 R38, -RZ, R31.H0_H0 ;  /* 0x2000001fff267230 */ /* 0x000fe40000004100 */
[----:B------:R-:W-:Y:S01]  /*b0f0*/  FMUL.FTZ R45, R39, R40 ;  /* 0x00000028272d7220 */ /* 0x000fe20000410000 */
        /* <DEDUP_REMOVED lines=23> */
[----:B------:R-:W-:-:S02]  /*b270*/  HADD2.F32 R12, -RZ, R12.H1_H1 ;  /* 0x3000000cff0c7230 */ /* 0x000fc40000004100 */
[----:B------:R-:W-:Y:S02]  /*b280*/  HADD2.F32 R8, -RZ, R11.H0_H0 ;  /* 0x2000000bff087230 */ /* 0x000fe40000004100 */
[-C--:B------:R-:W-:Y:S01]  /*b290*/  FMUL.FTZ R45, R20, R31.reuse ;  /* 0x0000001f142d7220 */ /* 0x080fe20000410000 */
[----:B------:R-:W-:Y:S01]  /*b2a0*/  HADD2.F32 R39, -RZ, R39.H1_H1 ;  /* 0x30000027ff277230 */ /* 0x000fe20000004100 */
[----:B------:R-:W-:Y:S01]  /*b2b0*/  F2FP.F16.E4M3.UNPACK_B R20, R4.H1 ;  /* 0x00000004ff14723e */ /* 0x000fe200030006ff */
[----:B------:R-:W-:Y:S02]  /*b2c0*/  HADD2.F32 R11, -RZ, R11.H1_H1 ;  /* 0x3000000bff0b7230 */ /* 0x000fe40000004100 */
[----:B------:R-:W-:Y:S01]  /*b2d0*/  FMUL.FTZ R44, R12, R42 ;  /* 0x0000002a0c2c7220 */ /* 0x000fe20000410000 */
[C---:B------:R-:W-:Y:S01]  /*b2e0*/  FFMA.FTZ R28, R8.reuse, R31, -R41 ;  /* 0x0000001f081c7223 */ /* 0x040fe20000010829 */
[----:B------:R-:W-:Y:S01]  /*b2f0*/  FFMA.FTZ R45, R8, R43, R45 ;  /* 0x0000002b082d7223 */ /* 0x000fe2000001002d */
[----:B------:R-:W-:Y:S01]  /*b300*/  F2FP.F16.E4M3.UNPACK_B R8, R3.H1 ;  /* 0x00000003ff08723e */ /* 0x000fe200030006ff */
[-C--:B------:R-:W-:Y:S01]  /*b310*/  FMUL.FTZ R31, R12, R39.reuse ;  /* 0x000000270c1f7220 */ /* 0x080fe20000410000 */
[----:B------:R-:W-:Y:S01]  /*b320*/  FFMA.FTZ R43, R11, R39, -R44 ;  /* 0x000000270b2b7223 */ /* 0x000fe2000001082c */
[----:B------:R-:W-:Y:S01]  /*b330*/  HADD2.F32 R39, -RZ, R20.H0_H0 ;  /* 0x20000014ff277230 */ /* 0x000fe20000004100 */
[----:B------:R-:W-:Y:S01]  /*b340*/  F2FP.F16.E4M3.UNPACK_B R3, R3 ;  /* 0x00000003ff03723e */ /* 0x000fe200020006ff */
[----:B------:R-:W-:-:S02]  /*b350*/  HADD2.F32 R12, -RZ, R26.H0_H0 ;  /* 0x2000001aff0c7230 */ /* 0x000fc40000004100 */
[----:B------:R-:W-:Y:S01]  /*b360*/  FFMA.FTZ R42, R11, R42, R31 ;  /* 0x0000002a0b2a7223 */ /* 0x000fe2000001001f */
[--C-:B------:R-:W-:Y:S02]  /*b370*/  HADD2.F32 R11, -RZ, R8.reuse.H0_H0 ;  /* 0x20000008ff0b7230 */ /* 0x100fe40000004100 */
[----:B------:R-:W-:Y:S02]  /*b380*/  HADD2.F32 R31, -RZ, R8.H1_H1 ;  /* 0x30000008ff1f7230 */ /* 0x000fe40000004100 */
[C---:B------:R-:W-:Y:S01]  /*b390*/  FMUL.FTZ R47, R12.reuse, R39 ;  /* 0x000000270c2f7220 */ /* 0x040fe20000410000 */
[----:B------:R-:W-:Y:S02]  /*b3a0*/  HADD2.F32 R8, -RZ, R14.H0_H0 ;  /* 0x2000000eff087230 */ /* 0x000fe40000004100 */
[----:B------:R-:W-:Y:S01]  /*b3b0*/  FMUL.FTZ R49, R12, R11 ;  /* 0x0000000b0c317220 */ /* 0x000fe20000410000 */
[----:B------:R-:W-:Y:S02]  /*b3c0*/  HADD2.F32 R41, -RZ, R20.H1_H1 ;  /* 0x30000014ff297230 */ /* 0x000fe40000004100 */
[----:B------:R-:W-:-:S02]  /*b3d0*/  HADD2.F32 R26, -RZ, R26.H1_H1 ;  /* 0x3000001aff1a7230 */ /* 0x000fc40000004100 */
[C---:B------:R-:W-:Y:S01]  /*b3e0*/  FFMA.FTZ R47, R8.reuse, R11, -R47 ;  /* 0x0000000b082f7223 */ /* 0x040fe2000001082f */
[----:B------:R-:W-:Y:S01]  /*b3f0*/  HADD2.F32 R14, -RZ, R14.H1_H1 ;  /* 0x3000000eff0e7230 */ /* 0x000fe20000004100 */
[----:B------:R-:W-:Y:S01]  /*b400*/  F2FP.F16.E4M3.UNPACK_B R11, R4 ;  /* 0x00000004ff0b723e */ /* 0x000fe200020006ff */
[----:B------:R-:W-:Y:S01]  /*b410*/  FFMA.FTZ R49, R8, R39, R49 ;  /* 0x0000002708317223 */ /* 0x000fe20000010031 */
        /* <DEDUP_REMOVED lines=34> */
[----:B------:R-:W-:-:S05]  /*b640*/  F2FP.SATFINITE.E4M3.F32.PACK_AB_MERGE_C R10, R20, R3, R49 ;  /* 0x00000003140a723e */ /* 0x000fca0004807031 */
[----:B------:R3:W-:Y:S02]  /*b650*/  STS.128 [R0+0xf000], R8 ;  /* 0x00f0000800007388 */ /* 0x0007e40000000c00 */
.L_x_9264:
[----:B------:R-:W-:Y:S05]  /*b660*/  BSYNC B0 ;  /* 0x0000000000007941 */ /* 0x000fea0003800000 */
.L_x_9257:
        /* <DEDUP_REMOVED lines=8> */
.L_x_9254:
[----:B------:R-:W-:-:S13]  /*b6f0*/  ISETP.NE.AND P0, PT, R155, 0x3, PT ;  /* 0x000000039b00780c */ /* 0x000fda0003f05270 */
[----:B------:R-:W-:Y:S05]  /*b700*/  @!P0 BRA `(.L_x_9276) ;  /* 0x0000000000048947 */ /* 0x000fea0003800000 */
[----:B------:R-:W-:Y:S01]  /*b710*/  BPT.TRAP 0x1 ;  /* 0x000000040000795c */ /* 0x000fe20000300000 */
.L_x_9276:
[----:B--23--:R-:W-:Y:S01]  /*b720*/  IMAD R0, R154, 0x8, R16 ;  /* 0x000000089a007824 */ /* 0x00cfe200078e0210 */
[----:B0----5:R-:W-:-:S04]  /*b730*/  SHF.L.U32 R7, R156, 0x1f, RZ ;  /* 0x0000001f9c077819 */ /* 0x021fc800000006ff */
[----:B------:R0:W2:Y:S01]  /*b740*/  SYNCS.PHASECHK.TRANS64.TRYWAIT P1, [R0+URZ+0x19c30], R7 ;  /* 0x019c3007000075a7 */ /* 0x0000a2000802017f */
[----:B------:R-:W-:Y:S05]  /*b750*/  @!P0 BRA `(.L_x_9277) ;  /* 0x0000000000048947 */ /* 0x000fea0003800000 */
[----:B------:R-:W-:Y:S01]  /*b760*/  BPT.TRAP 0x1 ;  /* 0x000000040000795c */ /* 0x000fe20000300000 */
.L_x_9277:
[----:B-1----:R-:W-:Y:S01]  /*b770*/  VIADD R3, R16, 0x13800 ;  /* 0x0001380010037836 */ /* 0x002fe20000000000 */
[----:B------:R-:W-:Y:S01]  /*b780*/  LOP3.LUT R4, R36, 0x10000, RZ, 0xfc, !PT ;  /* 0x0001000024047812 */ /* 0x000fe200078efcff */
[----:B------:R-:W-:-:S03]  /*b790*/  IMAD.MOV.U32 R5, RZ, RZ, -0x3ffffff0 ;  /* 0xc0000010ff057424 */ /* 0x000fc600078e00ff */
[----:B------:R-:W-:-:S04]  /*b7a0*/  SHF.R.U32.HI R3, RZ, 0x4, R3 ;  /* 0x00000004ff037819 */ /* 0x000fc80000011603 */
[----:B------:R-:W-:-:S04]  /*b7b0*/  LOP3.LUT R3, R3, 0x3fff, RZ, 0xc0, !PT ;  /* 0x00003fff03037812 */ /* 0x000fc800078ec0ff */
[----:B------:R-:W-:Y:S01]  /*b7c0*/  LOP3.LUT R15, R3, 0x10000, RZ, 0xfc, !PT ;  /* 0x00010000030f7812 */ /* 0x000fe200078efcff */
[----:B--2---:R-:W-:Y:S06]  /*b7d0*/  @P1 BRA `(.L_x_9278) ;  /* 0x0000000000081947 */ /* 0x004fec0003800000 */
[----:B------:R-:W1:Y:S02]  /*b7e0*/  SYNCS.PHASECHK.TRANS64.TRYWAIT P1, [R0+URZ+0x19c30], R7 ;  /* 0x019c3007000075a7 */ /* 0x000e64000802017f */
[----:B-1----:R-:W-:Y:S05]  /*b7f0*/  @!P1 BRA `(.L_x_9279) ;  /* 0x0000010400149947 */ /* 0x002fea0003800000 */
.L_x_9278:
[----:B------:R-:W-:Y:S01]  /*b800*/  IMAD R6, R154, 0x300, R15 ;  /* 0x000003009a067824 */ /* 0x000fe200078e020f */
[----:B------:R-:W-:Y:S05]  /*b810*/  WARPSYNC.ALL ;  /* 0x0000000000007948 */ /* 0x000fea0003800000 */
[----:B01----:R-:W-:Y:S01]  /*b820*/  IMAD.MOV.U32 R7, RZ, RZ, -0x3ffffff0 ;  /* 0xc0000010ff077424 */ /* 0x003fe200078e00ff */
[C---:B------:R-:W-:Y:S01]  /*b830*/  R2UR UR4, R4.reuse ;  /* 0x00000000040472ca */ /* 0x040fe200000e0000 */
[----:B------:R-:W-:Y:S01]  /*b840*/  WARPGROUP.ARRIVE ;  /* 0x00000000000079c5 */ /* 0x000fe20000000000 */
[----:B------:R-:W-:Y:S01]  /*b850*/  R2UR UR5, R5 ;  /* 0x00000000050572ca */ /* 0x000fe200000e0000 */
[----:B------:R-:W-:Y:S01]  /*b860*/  VIADD R10, R4, 0x180 ;  /* 0x00000180040a7836 */ /* 0x000fe20000000000 */
[C---:B------:R-:W-:Y:S01]  /*b870*/  R2UR UR6, R6.reuse ;  /* 0x00000000060672ca */ /* 0x040fe200000e0000 */
[----:B------:R-:W-:Y:S01]  /*b880*/  IMAD.MOV.U32 R11, RZ, RZ, -0x3ffffff0 ;  /* 0xc0000010ff0b7424 */ /* 0x000fe200078e00ff */
[----:B------:R-:W-:Y:S01]  /*b890*/  R2UR UR7, R7 ;  /* 0x00000000070772ca */ /* 0x000fe200000e0000 */
[----:B------:R-:W-:Y:S01]  /*b8a0*/  VIADD R8, R6, 0x100 ;  /* 0x0000010006087836 */ /* 0x000fe20000000000 */
[----:B------:R-:W-:-:S02]  /*b8b0*/  P2R R90, PR, RZ, 0x1 ;  /* 0x00000001ff5a7803 */ /* 0x000fc40000000000 */
[----:B------:R0:W-:Y:S04]  /*b8c0*/  STL.64 [R1], R10 ;  /* 0x0000000a01007387 */ /* 0x0001e80000100a00 */
[----:B------:R-:W2:Y:S05]  /*b8d0*/  LDL R91, [R1+0x30] ;  /* 0x00003000015b7983 */ /* 0x000eaa0000100800 */
[----:B------:R-:W-:Y:S01]  /*b8e0*/  QGMMA.64x128x32.F32.E4M3.E4M3 R24, gdesc[UR4], RZ, !UPT, gsb0 ;  /* 0x01e00000041879f3 */ /* 0x000fe2000c0008ff */
[----:B------:R-:W-:Y:S01]  /*b8f0*/  IMAD.MOV.U32 R9, RZ, RZ, -0x3ffffff0 ;  /* 0xc0000010ff097424 */ /* 0x000fe200078e00ff */
[----:B------:R-:W-:-:S02]  /*b900*/  R2UR UR4, R10 ;  /* 0x000000000a0472ca */ /* 0x000fc400000e0000 */
[----:B------:R-:W-:Y:S02]  /*b910*/  R2UR UR5, R11 ;  /* 0x000000000b0572ca */ /* 0x000fe400000e0000 */
[----:B------:R-:W-:Y:S02]  /*b920*/  R2UR UR6, R8 ;  /* 0x00000000080672ca */ /* 0x000fe400000e0000 */
[----:B------:R-:W-:Y:S01]  /*b930*/  R2UR UR7, R9 ;  /* 0x00000000090772ca */ /* 0x000fe200000e0000 */
[----:B----4-:R-:W-:Y:S02]  /*b940*/  VIADD R20, R4, 0x300 ;  /* 0x0000030004147836 */ /* 0x010fe40000000000 */
[----:B------:R-:W-:Y:S02]  /*b950*/  VIADD R6, R6, 0x200 ;  /* 0x0000020006067836 */ /* 0x000fe40000000000 */
[----:B------:R-:W-:Y:S02]  /*b960*/  IMAD.MOV.U32 R21, RZ, RZ, -0x3ffffff0 ;  /* 0xc0000010ff157424 */ /* 0x000fe400078e00ff */
[----:B------:R-:W-:Y:S01]  /*b970*/  IMAD.MOV.U32 R7, RZ, RZ, -0x3ffffff0 ;  /* 0xc0000010ff077424 */ /* 0x000fe200078e00ff */
[----:B------:R-:W-:-:S02]  /*b980*/  WARPGROUP.DEPBAR.LE gsb0, 0x0 ;  /* 0x00008000000079c5 */ /* 0x000fc40000010000 */
        /* <DEDUP_REMOVED lines=9> */
[----:B------:R-:W-:Y:S01]  /*ba20*/  ULDC UR4, c[0x0][0x988] ;  /* 0x0002620000047ab9 */ /* 0x000fe20000000800 */
[----:B--2---:R-:W-:Y:S01]  /*ba30*/  IADD3 R89, R89, 0x80, -R91 ;  /* 0x0000008059597810 */ /* 0x004fe20007ffe85b */
[----:B------:R-:W-:Y:S02]  /*ba40*/  WARPGROUP.DEPBAR.LE gsb0, 0x0 ;  /* 0x00008000000079c5 */ /* 0x000fe40000010000 */
        /* <DEDUP_REMOVED lines=8> */
[C---:B0-----:R-:W-:Y:S01]  /*bad0*/  FMUL.FTZ R11, R2.reuse, R29 ;  /* 0x0000001d020b7220 */ /* 0x041fe20000410000 */
[----:B------:R-:W-:-:S05]  /*bae0*/  FMUL.FTZ R25, R2, R35 ;  /* 0x0000002302197220 */ /* 0x000fca0000410000 */
[----:B------:R-:W0:Y:S01]  /*baf0*/  MUFU.TANH R7, R7 ;  /* 0x0000000700077308 */ /* 0x000e220000002400 */
[C---:B------:R-:W-:Y:S01]  /*bb00*/  FMUL.FTZ R13, R2.reuse, R32 ;  /* 0x00000020020d7220 */ /* 0x040fe20000410000 */
[C---:B------:R-:W-:Y:S01]  /*bb10*/  FMUL.FTZ R35, R2.reuse, R46 ;  /* 0x0000002e02237220 */ /* 0x040fe20000410000 */
[----:B------:R-:W-:-:S05]  /*bb20*/  FMUL.FTZ R46, R2, R56 ;  /* 0x00000038022e7220 */ /* 0x000fca0000410000 */
[----:B------:R-:W2:Y:S01]  /*bb30*/  MUFU.TANH R6, R6 ;  /* 0x0000000600067308 */ /* 0x000ea20000002400 */
[----:B------:R-:W-:Y:S01]  /*bb40*/  FMUL.FTZ R8, R2, R27 ;  /* 0x0000001b02087220 */ /* 0x000fe20000410000 */
[----:B------:R-:W-:-:S06]  /*bb50*/  IMAD R56, R88, -0x80, R89 ;  /* 0xffffff8058387824 */ /* 0x000fcc00078e0259 */
[----:B------:R-:W3:Y:S01]  /*bb60*/  MUFU.TANH R24, R24 ;  /* 0x0000001800187308 */ /* 0x000ee20000002400 */
[----:B------:R-:W-:-:S07]  /*bb70*/  FMUL.FTZ R14, R2, R34 ;  /* 0x00000022020e7220 */ /* 0x000fce0000410000 */
[----:B------:R-:W4:Y:S08]  /*bb80*/  MUFU.TANH R9, R9 ;  /* 0x0000000900097308 */ /* 0x000f300000002400 */
[----:B------:R-:W5:Y:S01]  /*bb90*/  MUFU.TANH R12, R12 ;  /* 0x0000000c000c7308 */ /* 0x000f620000002400 */
[----:B------:R-:W-:Y:S01]  /*bba0*/  FMUL.FTZ R28, R2, R37 ;  /* 0x00000025021c7220 */ /* 0x000fe20000410000 */
[----:B------:R-:W-:-:S06]  /*bbb0*/  ISETP.GT.AND P1, PT, R56, RZ, PT ;  /* 0x000000ff3800720c */ /* 0x000fcc0003f24270 */
[----:B------:R-:W5:Y:S01]  /*bbc0*/  MUFU.TANH R26, R26 ;  /* 0x0000001a001a7308 */ /* 0x000f620000002400 */
[----:B------:R-:W-:-:S07]  /*bbd0*/  ISETP.GT.AND P2, PT, R56, 0x1, PT ;  /* 0x000000013800780c */ /* 0x000fce0003f44270 */
[----:B------:R-:W5:Y:S01]  /*bbe0*/  MUFU.TANH R11, R11 ;  /* 0x0000000b000b7308 */ /* 0x000f620000002400 */
[C---:B------:R-:W-:Y:S01]  /*bbf0*/  FMUL.FTZ R10, R2.reuse, R30 ;  /* 0x0000001e020a7220 */ /* 0x040fe20000410000 */
[C---:B------:R-:W-:Y:S01]  /*bc00*/  FMUL.FTZ R27, R2.reuse, R38 ;  /* 0x00000026021b7220 */ /* 0x040fe20000410000 */
[----:B------:R-:W-:Y:S01]  /*bc10*/  FMUL.FTZ R30, R2, R40 ;  /* 0x00000028021e7220 */ /* 0x000fe20000410000 */
[----:B------:R-:W-:-:S04]  /*bc20*/  ISETP.GT.AND P3, PT, R56, 0x11, PT ;  /* 0x000000113800780c */ /* 0x000fc80003f64270 */
[----:B------:R-:W5:Y:S01]  /*bc30*/  MUFU.TANH R13, R13 ;  /* 0x0000000d000d7308 */ /* 0x000f620000002400 */
[C---:B------:R-:W-:Y:S01]  /*bc40*/  FMUL.FTZ R38, R2.reuse, R48 ;  /* 0x0000003002267220 */ /* 0x040fe20000410000 */
[----:B------:R-:W-:Y:S01]  /*bc50*/  FMUL.FTZ R40, R2, R49 ;  /* 0x0000003102287220 */ /* 0x000fe20000410000 */
[----:B------:R-:W-:Y:S01]  /*bc60*/  ISETP.GT.AND P6, PT, R56, 0x8, PT ;  /* 0x000000083800780c */ /* 0x000fe20003fc4270 */
[----:B------:R-:W-:Y:S01]  /*bc70*/  FMUL.FTZ R34, R2, R44 ;  /* 0x0000002c02227220 */ /* 0x000fe20000410000 */
[----:B-1----:R-:W-:-:S03]  /*bc80*/  FSEL R3, R3, -INF , P1 ;  /* 0xff80000003037808 */ /* 0x002fc60000800000 */
[----:B------:R-:W1:Y:S01]  /*bc90*/  MUFU.TANH R8, R8 ;  /* 0x0000000800087308 */ /* 0x000e620000002400 */
[----:B0-----:R-:W-:Y:S01]  /*bca0*/  FSEL R7, R7, -INF , P2 ;  /* 0xff80000007077808 */ /* 0x001fe20001000000 */
[C---:B------:R-:W-:Y:S01]  /*bcb0*/  FMUL.FTZ R48, R2.reuse, R57 ;  /* 0x0000003902307220 */ /* 0x040fe20000410000 */
[----:B------:R-:W-:Y:S01]  /*bcc0*/  FMUL.FTZ R49, R2, R59 ;  /* 0x0000003b02317220 */ /* 0x000fe20000410000 */
[----:B------:R-:W-:Y:S01]  /*bcd0*/  ISETP.GT.AND P5, PT, R56, 0x9, PT ;  /* 0x000000093800780c */ /* 0x000fe20003fa4270 */
[C---:B------:R-:W-:Y:S01]  /*bce0*/  FMUL.FTZ R44, R2.reuse, R53 ;  /* 0x00000035022c7220 */ /* 0x040fe20000410000 */
[----:B------:R-:W-:Y:S02]  /*bcf0*/  FMUL.FTZ R59, R2, R67 ;  /* 0x00000043023b7220 */ /* 0x000fe40000410000 */
[----:B------:R-:W0:Y:S01]  /*bd00*/  MUFU.TANH R14, R14 ;  /* 0x0000000e000e7308 */ /* 0x000e220000002400 */
[----:B--2---:R-:W-:Y:S01]  /*bd10*/  FSEL R57, R6, -INF , P1 ;  /* 0xff80000006397808 */ /* 0x004fe20000800000 */
[----:B------:R-:W-:Y:S01]  /*bd20*/  FMUL.FTZ R53, R2, R63 ;  /* 0x0000003f02357220 */ /* 0x000fe20000410000 */
[----:B------:R-:W-:-:S02]  /*bd30*/  ISETP.GT.AND P1, PT, R56, 0x18, PT ;  /* 0x000000183800780c */ /* 0x000fc40003f24270 */
[----:B---3--:R-:W-:-:S03]  /*bd40*/  FSEL R67, R24, -INF , P3 ;  /* 0xff80000018437808 */ /* 0x008fc60001800000 */
[----:B------:R-:W2:Y:S01]  /*bd50*/  MUFU.TANH R28, R28 ;  /* 0x0000001c001c7308 */ /* 0x000ea20000002400 */
[----:B----4-:R-:W-:Y:S02]  /*bd60*/  FSEL R63, R9, -INF , P6 ;  /* 0xff800000093f7808 */ /* 0x010fe40003000000 */
[----:B------:R-:W-:Y:S02]  /*bd70*/  FMNMX.FTZ R24, R3, R7, !PT ;  /* 0x0000000703187209 */ /* 0x000fe40007810000 */
[----:B-----5:R-:W-:Y:S01]  /*bd80*/  FSEL R9, R12, -INF , P5 ;  /* 0xff8000000c097808 */ /* 0x020fe20002800000 */
[----:B------:R-:W-:Y:S01]  /*bd90*/  FMUL.FTZ R12, R2, R69 ;  /* 0x00000045020c7220 */ /* 0x000fe20000410000 */
[----:B------:R-:W-:Y:S01]  /*bda0*/  FSEL R69, R26, -INF , P1 ;  /* 0xff8000001a457808 */ /* 0x000fe20000800000 */
[----:B------:R-:W3:Y:S01]  /*bdb0*/  MUFU.TANH R10, R10 ;  /* 0x0000000a000a7308 */ /* 0x000ee20000002400 */
[----:B------:R-:W-:Y:S01]  /*bdc0*/  ISETP.GT.AND P4, PT, R56, 0x10, PT ;  /* 0x000000103800780c */ /* 0x000fe20003f84270 */
[----:B------:R-:W-:Y:S01]  /*bdd0*/  FMUL.FTZ R32, R2, R41 ;  /* 0x0000002902207220 */ /* 0x000fe20000410000 */
[----:B------:R-:W-:-:S02]  /*bde0*/  FSEL R11, R11, -INF , P5 ;  /* 0xff8000000b0b7808 */ /* 0x000fc40002800000 */
[----:B------:R-:W-:Y:S02]  /*bdf0*/  FMNMX.FTZ R26, R63, R24, !PT ;  /* 0x000000183f1a7209 */ /* 0x000fe40007810000 */
[----:B------:R-:W-:Y:S01]  /*be00*/  FSEL R13, R13, -INF , P4 ;  /* 0xff8000000d0d7808 */ /* 0x000fe20002000000 */
[----:B------:R-:W4:Y:S01]  /*be10*/  MUFU.TANH R30, R30 ;  /* 0x0000001e001e7308 */ /* 0x000f220000002400 */
[----:B------:R-:W-:Y:S01]  /*be20*/  FMNMX.FTZ R26, R11, R26, !PT ;  /* 0x0000001a0b1a7209 */ /* 0x000fe20007810000 */
[----:B------:R-:W-:Y:S01]  /*be30*/  FMUL.FTZ R37, R2, R47 ;  /* 0x0000002f02257220 */ /* 0x000fe20000410000 */
[----:B-1----:R-:W-:Y:S01]  /*be40*/  FSEL R8, R8, -INF , P2 ;  /* 0xff80000008087808 */ /* 0x002fe20001000000 */
[----:B------:R-:W-:Y:S01]  /*be50*/  FMUL.FTZ R47, R2, R58 ;  /* 0x0000003a022f7220 */ /* 0x000fe20000410000 */
[----:B------:R-:W-:Y:S01]  /*be60*/  ISETP.GT.AND P2, PT, R56, 0x19, PT ;  /* 0x000000193800780c */ /* 0x000fe20003f44270 */
[C---:B------:R-:W-:Y:S01]  /*be70*/  FMUL.FTZ R58, R2.reuse, R65 ;  /* 0x00000041023a7220 */ /* 0x040fe20000410000 */
[----:B------:R-:W-:Y:S01]  /*be80*/  FMNMX.FTZ R26, R13, R26, !PT ;  /* 0x0000001a0d1a7209 */ /* 0x000fe20007810000 */
[----:B------:R-:W1:Y:S01]  /*be90*/  MUFU.TANH R32, R32 ;  /* 0x0000002000207308 */ /* 0x000e620000002400 */
[----:B------:R-:W-:Y:S01]  /*bea0*/  FMUL.FTZ R36, R2, R45 ;  /* 0x0000002d02247220 */ /* 0x000fe20000410000 */
[----:B0-----:R-:W-:Y:S01]  /*beb0*/  FSEL R65, R14, -INF , P4 ;  /* 0xff8000000e417808 */ /* 0x001fe20002000000 */
[----:B------:R-:W-:Y:S01]  /*bec0*/  FMUL.FTZ R14, R2, R71 ;  /* 0x00000047020e7220 */ /* 0x000fe20000410000 */
[----:B--2---:R-:W-:Y:S01]  /*bed0*/  FSEL R71, R28, -INF , P2 ;  /* 0xff8000001c477808 */ /* 0x004fe20001000000 */
[C---:B------:R-:W-:Y:S01]  /*bee0*/  FMUL.FTZ R29, R2.reuse, R39 ;  /* 0x00000027021d7220 */ /* 0x040fe20000410000 */
[----:B------:R-:W-:-:S02]  /*bef0*/  FMUL.FTZ R31, R2, R42 ;  /* 0x0000002a021f7220 */ /* 0x000fc40000410000 */
[----:B------:R-:W0:Y:S01]  /*bf00*/  MUFU.TANH R25, R25 ;  /* 0x0000001900197308 */ /* 0x000e220000002400 */
[----:B------:R-:W-:Y:S01]  /*bf10*/  FMNMX.FTZ R28, R67, R26, !PT ;  /* 0x0000001a431c7209 */ /* 0x000fe20007810000 */
[C---:B------:R-:W-:Y:S01]  /*bf20*/  FMUL.FTZ R42, R2.reuse, R52 ;  /* 0x00000034022a7220 */ /* 0x040fe20000410000 */
[----:B------:R-:W-:Y:S01]  /*bf30*/  FMUL.FTZ R52, R2, R61 ;  /* 0x0000003d02347220 */ /* 0x000fe20000410000 */
[----:B---3--:R-:W-:-:S04]  /*bf40*/  FSEL R61, R10, -INF , P6 ;  /* 0xff8000000a3d7808 */ /* 0x008fc80003000000 */
[----:B------:R-:W2:Y:S01]  /*bf50*/  MUFU.TANH R34, R34 ;  /* 0x0000002200227308 */ /* 0x000ea20000002400 */
[----:B------:R-:W-:Y:S02]  /*bf60*/  ISETP.GT.AND P6, PT, R56, 0x20, PT ;  /* 0x000000203800780c */ /* 0x000fe40003fc4270 */
[----:B------:R-:W-:-:S05]  /*bf70*/  FMNMX.FTZ R28, R69, R28, !PT ;  /* 0x0000001c451c7209 */ /* 0x000fca0007810000 */
[----:B------:R-:W3:Y:S01]  /*bf80*/  MUFU.TANH R27, R27 ;  /* 0x0000001b001b7308 */ /* 0x000ee20000002400 */
[----:B------:R-:W-:Y:S01]  /*bf90*/  FMUL.FTZ R33, R2, R43 ;  /* 0x0000002b02217220 */ /* 0x000fe20000410000 */
[----:B------:R-:W-:-:S06]  /*bfa0*/  ISETP.GT.AND P5, PT, R56, 0x21, PT ;  /* 0x000000213800780c */ /* 0x000fcc0003fa4270 */
[----:B------:R-:W5:Y:S01]  /*bfb0*/  MUFU.TANH R36, R36 ;  /* 0x0000002400247308 */ /* 0x000f620000002400 */
[----:B----4-:R-:W-:Y:S02]  /*bfc0*/  FSEL R89, R30, -INF , P6 ;  /* 0xff8000001e597808 */ /* 0x010fe40003000000 */
[----:B------:R-:W-:-:S05]  /*bfd0*/  FMNMX.FTZ R28, R71, R28, !PT ;  /* 0x0000001c471c7209 */ /* 0x000fca0007810000 */
[----:B------:R-:W4:Y:S01]  /*bfe0*/  MUFU.TANH R29, R29 ;  /* 0x0000001d001d7308 */ /* 0x000f220000002400 */
[----:B------:R-:W-:Y:S02]  /*bff0*/  ISETP.GT.AND P4, PT, R56, 0x28, PT ;  /* 0x000000283800780c */ /* 0x000fe40003f84270 */
[----:B-1----:R-:W-:-:S05]  /*c000*/  FSEL R91, R32, -INF , P5 ;  /* 0xff800000205b7808 */ /* 0x002fca0002800000 */
[----:B------:R-:W1:Y:S01]  /*c010*/  MUFU.TANH R38, R38 ;  /* 0x0000002600267308 */ /* 0x000e620000002400 */
[----:B------:R-:W-:Y:S02]  /*c020*/  FMNMX.FTZ R30, R89, R28, !PT ;  /* 0x0000001c591e7209 */ /* 0x000fe40007810000 */
[----:B0-----:R-:W-:-:S05]  /*c030*/  FSEL R25, R25, -INF , P3 ;  /* 0xff80000019197808 */ /* 0x001fca0001800000 */
[----:B------:R-:W0:Y:S01]  /*c040*/  MUFU.TANH R31, R31 ;  /* 0x0000001f001f7308 */ /* 0x000e220000002400 */
[----:B------:R-:W-:Y:S02]  /*c050*/  ISETP.GT.AND P3, PT, R56, 0x29, PT ;  /* 0x000000293800780c */ /* 0x000fe40003f64270 */
[----:B--2---:R-:W-:-:S05]  /*c060*/  FSEL R93, R34, -INF , P4 ;  /* 0xff800000225d7808 */ /* 0x004fca0002000000 */
[----:B------:R-:W2:Y:S01]  /*c070*/  MUFU.TANH R40, R40 ;  /* 0x0000002800287308 */ /* 0x000ea20000002400 */
[----:B------:R-:W-:Y:S01]  /*c080*/  FMNMX.FTZ R30, R91, R30, !PT ;  /* 0x0000001e5b1e7209 */ /* 0x000fe20007810000 */
[----:B------:R-:W-:Y:S01]  /*c090*/  FMUL.FTZ R39, R2, R50 ;  /* 0x0000003202277220 */ /* 0x000fe20000410000 */
[----:B---3--:R-:W-:-:S05]  /*c0a0*/  FSEL R27, R27, -INF , P1 ;  /* 0xff8000001b1b7808 */ /* 0x008fca0000800000 */
[----:B------:R-:W3:Y:S01]  /*c0b0*/  MUFU.TANH R33, R33 ;  /* 0x0000002100217308 */ /* 0x000ee20000002400 */
[----:B------:R-:W-:Y:S02]  /*c0c0*/  ISETP.GT.AND P1, PT, R56, 0x30, PT ;  /* 0x000000303800780c */ /* 0x000fe40003f24270 */
[----:B-----5:R-:W-:-:S05]  /*c0d0*/  FSEL R95, R36, -INF , P3 ;  /* 0xff800000245f7808 */ /* 0x020fca0001800000 */
[----:B------:R-:W5:Y:S01]  /*c0e0*/  MUFU.TANH R42, R42 ;  /* 0x0000002a002a7308 */ /* 0x000f620000002400 */
[----:B------:R-:W-:Y:S01]  /*c0f0*/  FMNMX.FTZ R32, R93, R30, !PT ;  /* 0x0000001e5d207209 */ /* 0x000fe20007810000 */
[----:B------:R-:W-:Y:S01]  /*c100*/  FMUL.FTZ R28, R2, R73 ;  /* 0x00000049021c7220 */ /* 0x000fe20000410000 */
[----:B----4-:R-:W-:-:S05]  /*c110*/  FSEL R29, R29, -INF , P2 ;  /* 0xff8000001d1d7808 */ /* 0x010fca0001000000 */
[----:B------:R-:W4:Y:S01]  /*c120*/  MUFU.TANH R35, R35 ;  /* 0x0000002300237308 */ /* 0x000f220000002400 */
[----:B------:R-:W-:Y:S01]  /*c130*/  FMUL.FTZ R41, R2, R51 ;  /* 0x0000003302297220 */ /* 0x000fe20000410000 */
[----:B------:R-:W-:-:S06]  /*c140*/  ISETP.GT.AND P2, PT, R56, 0x31, PT ;  /* 0x000000313800780c */ /* 0x000fcc0003f44270 */
[----:B------:R-:W4:Y:S01]  /*c150*/  MUFU.TANH R44, R44 ;  /* 0x0000002c002c7308 */ /* 0x000f220000002400 */
[----:B-1----:R-:W-:Y:S01]  /*c160*/  FSEL R73, R38, -INF , P1 ;  /* 0xff80000026497808 */ /* 0x002fe20000800000 */
[----:B------:R-:W-:Y:S01]  /*c170*/  FMUL.FTZ R50, R2, R60 ;  /* 0x0000003c02327220 */ /* 0x000fe20000410000 */
[----:B------:R-:W-:-:S05]  /*c180*/  FMNMX.FTZ R32, R95, R32, !PT ;  /* 0x000000205f207209 */ /* 0x000fca0007810000 */
[----:B------:R-:W1:Y:S01]  /*c190*/  MUFU.TANH R37, R37 ;  /* 0x0000002500257308 */ /* 0x000e620000002400 */
[----:B0-----:R-:W-:Y:S01]  /*c1a0*/  FSEL R31, R31, -INF , P6 ;  /* 0xff8000001f1f7808 */ /* 0x001fe20003000000 */
[----:B------:R-:W-:Y:S01]  /*c1b0*/  FMUL.FTZ R43, R2, R54 ;  /* 0x00000036022b7220 */ /* 0x000fe20000410000 */
[----:B------:R-:W-:-:S05]  /*c1c0*/  ISETP.GT.AND P6, PT, R56, 0x38, PT ;  /* 0x000000383800780c */ /* 0x000fca0003fc4270 */
[----:B------:R-:W0:Y:S01]  /*c1d0*/  MUFU.TANH R46, R46 ;  /* 0x0000002e002e7308 */ /* 0x000e220000002400 */
[----:B--2---:R-:W-:Y:S02]  /*c1e0*/  FSEL R97, R40, -INF , P2 ;  /* 0xff80000028617808 */ /* 0x004fe40001000000 */
[----:B------:R-:W-:-:S05]  /*c1f0*/  FMNMX.FTZ R32, R73, R32, !PT ;  /* 0x0000002049207209 */ /* 0x000fca0007810000 */
[----:B------:R-:W2:Y:S01]  /*c200*/  MUFU.TANH R39, R39 ;  /* 0x0000002700277308 */ /* 0x000ea20000002400 */
[----:B---3--:R-:W-:Y:S01]  /*c210*/  FSEL R33, R33, -INF , P5 ;  /* 0xff80000021217808 */ /* 0x008fe20002800000 */
[C---:B------:R-:W-:Y:S01]  /*c220*/  FMUL.FTZ R30, R2.reuse, R75 ;  /* 0x0000004b021e7220 */ /* 0x040fe20000410000 */
[----:B------:R-:W-:-:S05]  /*c230*/  FMUL.FTZ R45, R2, R55 ;  /* 0x00000037022d7220 */ /* 0x000fca0000410000 */
[----:B------:R-:W3:Y:S01]  /*c240*/  MUFU.TANH R48, R48 ;  /* 0x0000003000307308 */ /* 0x000ee20000002400 */
[----:B------:R-:W-:Y:S01]  /*c250*/  ISETP.GT.AND P5, PT, R56, 0x39, PT ;  /* 0x000000393800780c */ /* 0x000fe20003fa4270 */
[----:B------:R-:W-:Y:S01]  /*c260*/  FMUL.FTZ R54, R2, R64 ;  /* 0x0000004002367220 */ /* 0x000fe20000410000 */
[----:B-----5:R-:W-:Y:S02]  /*c270*/  FSEL R75, R42, -INF , P6 ;  /* 0xff8000002a4b7808 */ /* 0x020fe40003000000 */
[----:B------:R-:W-:-:S03]  /*c280*/  FMNMX.FTZ R32, R97, R32, !PT ;  /* 0x0000002061207209 */ /* 0x000fc60007810000 */
[----:B------:R-:W5:Y:S01]  /*c290*/  MUFU.TANH R41, R41 ;  /* 0x0000002900297308 */ /* 0x000f620000002400 */
[----:B----4-:R-:W-:Y:S02]  /*c2a0*/  FSEL R35, R35, -INF , P4 ;  /* 0xff80000023237808 */ /* 0x010fe40002000000 */
[----:B------:R-:W-:-:S05]  /*c2b0*/  ISETP.GT.AND P4, PT, R56, 0x40, PT ;  /* 0x000000403800780c */ /* 0x000fca0003f84270 */
[----:B------:R-:W4:Y:S01]  /*c2c0*/  MUFU.TANH R50, R50 ;  /* 0x0000003200327308 */ /* 0x000f220000002400 */
[----:B------:R-:W-:Y:S02]  /*c2d0*/  FSEL R101, R44, -INF , P5 ;  /* 0xff8000002c657808 */ /* 0x000fe40002800000 */
[----:B------:R-:W-:-:S05]  /*c2e0*/  FMNMX.FTZ R32, R75, R32, !PT ;  /* 0x000000204b207209 */ /* 0x000fca0007810000 */
[----:B------:R-:W4:Y:S01]  /*c2f0*/  MUFU.TANH R43, R43 ;  /* 0x0000002b002b7308 */ /* 0x000f220000002400 */
[----:B-1----:R-:W-:Y:S02]  /*c300*/  FSEL R37, R37, -INF , P3 ;  /* 0xff80000025257808 */ /* 0x002fe40001800000 */
[----:B------:R-:W-:-:S05]  /*c310*/  ISETP.GT.AND P3, PT, R56, 0x41, PT ;  /* 0x000000413800780c */ /* 0x000fca0003f64270 */
[----:B------:R-:W1:Y:S01]  /*c320*/  MUFU.TANH R52, R52 ;  /* 0x0000003400347308 */ /* 0x000e620000002400 */
[----:B0-----:R-:W-:Y:S02]  /*c330*/  FSEL R103, R46, -INF , P4 ;  /* 0xff8000002e677808 */ /* 0x001fe40002000000 */
[----:B------:R-:W-:-:S05]  /*c340*/  FMNMX.FTZ R32, R101, R32, !PT ;  /* 0x0000002065207209 */ /* 0x000fca0007810000 */
[----:B------:R-:W0:Y:S01]  /*c350*/  MUFU.TANH R45, R45 ;  /* 0x0000002d002d7308 */ /* 0x000e220000002400 */
[----:B------:R-:W-:Y:S01]  /*c360*/  FMUL.FTZ R68, R2, R68 ;  /* 0x0000004402447220 */ /* 0x000fe20000410000 */
[----:B--2---:R-:W-:-:S06]  /*c370*/  FSEL R39, R39, -INF , P1 ;  /* 0xff80000027277808 */ /* 0x004fcc0000800000 */
[----:B------:R-:W2:Y:S01]  /*c380*/  MUFU.TANH R54, R54 ;  /* 0x0000003600367308 */ /* 0x000ea20000002400 */
[----:B------:R-:W-:Y:S02]  /*c390*/  ISETP.GT.AND P1, PT, R56, 0x48, PT ;  /* 0x000000483800780c */ /* 0x000fe40003f24270 */
[----:B---3--:R-:W-:Y:S02]  /*c3a0*/  FSEL R105, R48, -INF , P3 ;  /* 0xff80000030697808 */ /* 0x008fe40001800000 */
[----:B------:R-:W-:-:S03]  /*c3b0*/  FMNMX.FTZ R32, R103, R32, !PT ;  /* 0x0000002067207209 */ /* 0x000fc60007810000 */
[----:B------:R-:W3:Y:S01]  /*c3c0*/  MUFU.TANH R47, R47 ;  /* 0x0000002f002f7308 */ /* 0x000ee20000002400 */
[----:B-----5:R-:W-:Y:S01]  /*c3d0*/  FSEL R41, R41, -INF , P2 ;  /* 0xff80000029297808 */ /* 0x020fe20001000000 */
[C---:B------:R-:W-:Y:S01]  /*c3e0*/  FMUL.FTZ R121, R2.reuse, R77 ;  /* 0x0000004d02797220 */ /* 0x040fe20000410000 */
[----:B------:R-:W-:-:S05]  /*c3f0*/  FMUL.FTZ R51, R2, R62 ;  /* 0x0000003e02337220 */ /* 0x000fca0000410000 */
[----:B------:R-:W5:Y:S01]  /*c400*/  MUFU.TANH R58, R58 ;  /* 0x0000003a003a7308 */ /* 0x000f620000002400 */
[----:B------:R-:W-:Y:S01]  /*c410*/  ISETP.GT.AND P2, PT, R56, 0x49, PT ;  /* 0x000000493800780c */ /* 0x000fe20003f44270 */
[----:B------:R-:W-:Y:S01]  /*c420*/  FMUL.FTZ R24, R2, R72 ;  /* 0x0000004802187220 */ /* 0x000fe20000410000 */
[----:B----4-:R-:W-:Y:S02]  /*c430*/  FSEL R77, R50, -INF , P1 ;  /* 0xff800000324d7808 */ /* 0x010fe40000800000 */
[----:B------:R-:W-:-:S03]  /*c440*/  FMNMX.FTZ R32, R105, R32, !PT ;  /* 0x0000002069207209 */ /* 0x000fc60007810000 */
[----:B------:R-:W4:Y:S01]  /*c450*/  MUFU.TANH R49, R49 ;  /* 0x0000003100317308 */ /* 0x000f220000002400 */
[----:B------:R-:W-:Y:S01]  /*c460*/  FSEL R43, R43, -INF , P6 ;  /* 0xff8000002b2b7808 */ /* 0x000fe20003000000 */
[----:B------:R-:W-:Y:S01]  /*c470*/  FMUL.FTZ R55, R2, R66 ;  /* 0x0000004202377220 */ /* 0x000fe20000410000 */
[----:B------:R-:W-:-:S05]  /*c480*/  ISETP.GT.AND P6, PT, R56, 0x50, PT ;  /* 0x000000503800780c */ /* 0x000fca0003fc4270 */
[----:B------:R-:W4:Y:S01]  /*c490*/  MUFU.TANH R6, R68 ;  /* 0x0000004400067308 */ /* 0x000f220000002400 */
[----:B-1----:R-:W-:Y:S02]  /*c4a0*/  FSEL R107, R52, -INF , P2 ;  /* 0xff800000346b7808 */ /* 0x002fe40001000000 */
        /* <DEDUP_REMOVED lines=9> */
[----:B---3--:R-:W-:Y:S02]  /*c540*/  FSEL R47, R47, -INF , P4 ;  /* 0xff8000002f2f7808 */ /* 0x008fe40002000000 */
[----:B------:R-:W-:-:S05]  /*c550*/  ISETP.GT.AND P4, PT, R56, 0x58, PT ;  /* 0x000000583800780c */ /* 0x000fca0003f84270 */
[----:B------:R-:W3:Y:S01]  /*c560*/  MUFU.TANH R24, R24 ;  /* 0x0000001800187308 */ /* 0x000ee20000002400 */
[----:B-----5:R-:W-:Y:S02]  /*c570*/  FSEL R111, R58, -INF , P5 ;  /* 0xff8000003a6f7808 */ /* 0x020fe40002800000 */
[----:B------:R-:W-:Y:S01]  /*c580*/  FMNMX.FTZ R34, R109, R32, !PT ;  /* 0x000000206d227209 */ /* 0x000fe20007810000 */
[----:B------:R-:W-:-:S04]  /*c590*/  FMUL.FTZ R70, R2, R70 ;  /* 0x0000004602467220 */ /* 0x000fc80000410000 */
[----:B------:R-:W5:Y:S01]  /*c5a0*/  MUFU.TANH R55, R55 ;  /* 0x0000003700377308 */ /* 0x000f620000002400 */
[----:B----4-:R-:W-:Y:S01]  /*c5b0*/  FSEL R49, R49, -INF , P3 ;  /* 0xff80000031317808 */ /* 0x010fe20001800000 */
[----:B------:R-:W-:Y:S01]  /*c5c0*/  FMUL.FTZ R32, R2, R81 ;  /* 0x0000005102207220 */ /* 0x000fe20000410000 */
[----:B------:R-:W-:-:S05]  /*c5d0*/  ISETP.GT.AND P3, PT, R56, 0x59, PT ;  /* 0x000000593800780c */ /* 0x000fca0003f64270 */
[----:B------:R-:W4:Y:S01]  /*c5e0*/  MUFU.TANH R28, R28 ;  /* 0x0000001c001c7308 */ /* 0x000f220000002400 */
[----:B------:R-:W-:Y:S01]  /*c5f0*/  FSEL R81, R6, -INF , P4 ;  /* 0xff80000006517808 */ /* 0x000fe20002000000 */
[----:B------:R-:W-:Y:S01]  /*c600*/  FMUL.FTZ R127, R2, R80 ;  /* 0x00000050027f7220 */ /* 0x000fe20000410000 */
[----:B------:R-:W-:-:S05]  /*c610*/  FMNMX.FTZ R34, R111, R34, !PT ;  /* 0x000000226f227209 */ /* 0x000fca0007810000 */
[----:B------:R-:W4:Y:S01]  /*c620*/  MUFU.TANH R59, R59 ;  /* 0x0000003b003b7308 */ /* 0x000f220000002400 */
[----:B-1----:R-:W-:Y:S01]  /*c630*/  FSEL R53, R53, -INF , P2 ;  /* 0xff80000035357808 */ /* 0x002fe20001000000 */
[----:B------:R-:W-:Y:S01]  /*c640*/  FMUL.FTZ R26, R2, R74 ;  /* 0x0000004a021a7220 */ /* 0x000fe20000410000 */
[----:B------:R-:W-:-:S05]  /*c650*/  ISETP.GT.AND P2, PT, R56, 0x60, PT ;  /* 0x000000603800780c */ /* 0x000fca0003f44270 */
[----:B------:R-:W1:Y:S01]  /*c660*/  MUFU.TANH R123, R123 ;  /* 0x0000007b007b7308 */ /* 0x000e620000002400 */
[----:B0-----:R-:W-:Y:S02]  /*c670*/  FSEL R113, R12, -INF , P3 ;  /* 0xff8000000c717808 */ /* 0x001fe40001800000 */
[----:B------:R-:W-:-:S05]  /*c680*/  FMNMX.FTZ R34, R81, R34, !PT ;  /* 0x0000002251227209 */ /* 0x000fca0007810000 */
[----:B------:R-:W0:Y:S01]  /*c690*/  MUFU.TANH R14, R14 ;  /* 0x0000000e000e7308 */ /* 0x000e220000002400 */
[----:B--2---:R-:W-:-:S07]  /*c6a0*/  FSEL R51, R51, -INF , P1 ;  /* 0xff80000033337808 */ /* 0x004fce0000800000 */
[----:B------:R-:W2:Y:S01]  /*c6b0*/  MUFU.TANH R10, R70 ;  /* 0x00000046000a7308 */ /* 0x000ea20000002400 */
[----:B------:R-:W-:Y:S01]  /*c6c0*/  ISETP.GT.AND P1, PT, R56, 0x61, PT ;  /* 0x000000613800780c */ /* 0x000fe20003f24270 */
[----:B------:R-:W-:Y:S01]  /*c6d0*/  FMUL.FTZ R84, R2, R84 ;  /* 0x0000005402547220 */ /* 0x000fe20000410000 */
[----:B---3--:R-:W-:-:S05]  /*c6e0*/  FSEL R115, R24, -INF , P2 ;  /* 0xff80000018737808 */ /* 0x008fca0001000000 */
[----:B------:R-:W3:Y:S01]  /*c6f0*/  MUFU.TANH R121, R121 ;  /* 0x0000007900797308 */ /* 0x000ee20000002400 */
[----:B------:R-:W-:Y:S02]  /*c700*/  FMNMX.FTZ R34, R113, R34, !PT ;  /* 0x0000002271227209 */ /* 0x000fe40007810000 */
[----:B-----5:R-:W-:-:S05]  /*c710*/  FSEL R55, R55, -INF , P6 ;  /* 0xff80000037377808 */ /* 0x020fca0003000000 */
[----:B------:R-:W5:Y:S01]  /*c720*/  MUFU.TANH R127, R127 ;  /* 0x0000007f007f7308 */ /* 0x000f620000002400 */
[----:B------:R-:W-:Y:S01]  /*c730*/  ISETP.GT.AND P6, PT, R56, 0x68, PT ;  /* 0x000000683800780c */ /* 0x000fe20003fc4270 */
[----:B------:R-:W-:Y:S01]  /*c740*/  FMUL.FTZ R6, R2, R85 ;  /* 0x0000005502067220 */ /* 0x000fe20000410000 */
[----:B----4-:R-:W-:Y:S02]  /*c750*/  FSEL R117, R28, -INF , P1 ;  /* 0xff8000001c757808 */ /* 0x010fe40000800000 */
[----:B------:R-:W-:-:S03]  /*c760*/  FMNMX.FTZ R34, R115, R34, !PT ;  /* 0x0000002273227209 */ /* 0x000fc60007810000 */
[----:B------:R-:W4:Y:S01]  /*c770*/  MUFU.TANH R26, R26 ;  /* 0x0000001a001a7308 */ /* 0x000f220000002400 */
[----:B------:R-:W-:Y:S02]  /*c780*/  FSEL R59, R59, -INF , P5 ;  /* 0xff8000003b3b7808 */ /* 0x000fe40002800000 */
[----:B------:R-:W-:-:S05]  /*c790*/  ISETP.GT.AND P5, PT, R56, 0x69, PT ;  /* 0x000000693800780c */ /* 0x000fca0003fa4270 */
[----:B------:R-:W4:Y:S01]  /*c7a0*/  MUFU.TANH R32, R32 ;  /* 0x0000002000207308 */ /* 0x000f220000002400 */
[----:B-1----:R-:W-:Y:S02]  /*c7b0*/  FSEL R123, R123, -INF , P6 ;  /* 0xff8000007b7b7808 */ /* 0x002fe40003000000 */
[----:B------:R-:W-:Y:S02]  /*c7c0*/  FMNMX.FTZ R34, R117, R34, !PT ;  /* 0x0000002275227209 */ /* 0x000fe40007810000 */
[----:B0-----:R-:W-:-:S03]  /*c7d0*/  FSEL R119, R14, -INF , P3 ;  /* 0xff8000000e777808 */ /* 0x001fc60001800000 */
[----:B------:R-:W0:Y:S01]  /*c7e0*/  MUFU.TANH R30, R30 ;  /* 0x0000001e001e7308 */ /* 0x000e220000002400 */
[----:B------:R-:W-:Y:S02]  /*c7f0*/  FMNMX.FTZ R14, R57, R8, !PT ;  /* 0x00000008390e7209 */ /* 0x000fe40007810000 */
[----:B--2---:R-:W-:-:S05]  /*c800*/  FSEL R85, R10, -INF , P4 ;  /* 0xff8000000a557808 */ /* 0x004fca0002000000 */
[----:B------:R-:W1:Y:S01]  /*c810*/  MUFU.TANH R84, R84 ;  /* 0x0000005400547308 */ /* 0x000e620000002400 */
[----:B------:R-:W-:Y:S02]  /*c820*/  ISETP.GT.AND P4, PT, R56, 0x70, PT ;  /* 0x000000703800780c */ /* 0x000fe40003f84270 */
[----:B---3--:R-:W-:Y:S02]  /*c830*/  FSEL R121, R121, -INF , P5 ;  /* 0xff80000079797808 */ /* 0x008fe40002800000 */
[----:B------:R-:W-:-:S03]  /*c840*/  FMNMX.FTZ R34, R123, R34, !PT ;  /* 0x000000227b227209 */ /* 0x000fc60007810000 */
[----:B------:R-:W2:Y:S01]  /*c850*/  MUFU.TANH R6, R6 ;  /* 0x0000000600067308 */ /* 0x000ea20000002400 */
[----:B------:R-:W-:Y:S02]  /*c860*/  FMNMX.FTZ R14, R61, R14, !PT ;  /* 0x0000000e3d0e7209 */ /* 0x000fe40007810000 */
[----:B------:R-:W-:Y:S02]  /*c870*/  ISETP.GT.AND P3, PT, R56, 0x71, PT ;  /* 0x000000713800780c */ /* 0x000fe40003f64270 */
[----:B-----5:R-:W-:Y:S02]  /*c880*/  FSEL R127, R127, -INF , P4 ;  /* 0xff8000007f7f7808 */ /* 0x020fe40002000000 */
[----:B------:R-:W-:Y:S02]  /*c890*/  FMNMX.FTZ R34, R121, R34, !PT ;  /* 0x0000002279227209 */ /* 0x000fe40007810000 */
[----:B------:R-:W-:Y:S02]  /*c8a0*/  FMNMX.FTZ R14, R9, R14, !PT ;  /* 0x0000000e090e7209 */ /* 0x000fe40007810000 */
[----:B----4-:R-:W-:-:S02]  /*c8b0*/  FSEL R125, R26, -INF , P2 ;  /* 0xff8000001a7d7808 */ /* 0x010fc40001000000 */
[----:B------:R-:W-:Y:S02]  /*c8c0*/  ISETP.GT.AND P2, PT, R56, 0x78, PT ;  /* 0x000000783800780c */ /* 0x000fe40003f44270 */
[----:B------:R-:W-:Y:S02]  /*c8d0*/  FSEL R131, R32, -INF , P3 ;  /* 0xff80000020837808 */ /* 0x000fe40001800000 */
[----:B------:R-:W-:Y:S02]  /*c8e0*/  FMNMX.FTZ R34, R127, R34, !PT ;  /* 0x000000227f227209 */ /* 0x000fe40007810000 */
[----:B------:R-:W-:Y:S02]  /*c8f0*/  FMNMX.FTZ R14, R65, R14, !PT ;  /* 0x0000000e410e7209 */ /* 0x000fe40007810000 */
[----:B0-----:R-:W-:Y:S02]  /*c900*/  FSEL R129, R30, -INF , P1 ;  /* 0xff8000001e817808 */ /* 0x001fe40000800000 */
[----:B------:R-:W-:-:S02]  /*c910*/  ISETP.GT.AND P1, PT, R56, 0x79, PT ;  /* 0x000000793800780c */ /* 0x000fc40003f24270 */
[----:B-1----:R-:W-:Y:S02]  /*c920*/  FSEL R133, R84, -INF , P2 ;  /* 0xff80000054857808 */ /* 0x002fe40001000000 */
        /* <DEDUP_REMOVED lines=26> */
[----:B------:R-:W-:Y:S01]  /*cad0*/  IMAD.U32 R44, RZ, RZ, UR4 ;  /* 0x00000004ff2c7e24 */ /* 0x000fe2000f8e00ff */
[----:B0-----:R-:W-:Y:S01]  /*cae0*/  FMNMX.FTZ R45, R10, R45, !PT ;  /* 0x0000002d0a2d7209 */ /* 0x001fe20007810000 */
[C---:B------:R-:W-:Y:S01]  /*caf0*/  FMUL.FTZ R32, R2.reuse, R82 ;  /* 0x0000005202207220 */ /* 0x040fe20000410000 */
[----:B------:R-:W-:Y:S01]  /*cb00*/  FMNMX.FTZ R34, R59, R34, !PT ;  /* 0x000000223b227209 */ /* 0x000fe20007810000 */
[----:B------:R-:W-:-:S03]  /*cb10*/  FMUL.FTZ R40, R2, R83 ;  /* 0x0000005302287220 */ /* 0x000fc60000410000 */
[----:B------:R-:W0:Y:S01]  /*cb20*/  MUFU.TANH R79, R79 ;  /* 0x0000004f004f7308 */ /* 0x000e220000002400 */
[----:B------:R-:W-:Y:S01]  /*cb30*/  FMNMX.FTZ R34, R85, R34, !PT ;  /* 0x0000002255227209 */ /* 0x000fe20007810000 */
[----:B------:R-:W-:-:S01]  /*cb40*/  FFMA.FTZ R6, R45, R44, -8 ;  /* 0xc10000002d067423 */ /* 0x000fc2000001002c */
[----:B------:R-:W-:Y:S01]  /*cb50*/  FSETP.NEU.FTZ.AND P0, PT, R45, -INF , PT ;  /* 0xff8000002d00780b */ /* 0x000fe20003f1d000 */
[----:B------:R-:W-:Y:S01]  /*cb60*/  FMUL.FTZ R36, R2, R86 ;  /* 0x0000005602247220 */ /* 0x000fe20000410000 */
[----:B------:R-:W-:-:S03]  /*cb70*/  FMNMX.FTZ R46, R119, R34, !PT ;  /* 0x00000022772e7209 */ /* 0x000fc60007810000 */
[----:B------:R-:W2:Y:S01]  /*cb80*/  MUFU.TANH R32, R32 ;  /* 0x0000002000207308 */ /* 0x000ea20000002400 */
[----:B------:R-:W-:Y:S01]  /*cb90*/  FSEL R6, R6, RZ, P0 ;  /* 0x000000ff06067208 */ /* 0x000fe20000000000 */
[----:B------:R-:W-:Y:S01]  /*cba0*/  FMUL.FTZ R38, R2, R87 ;  /* 0x0000005702267220 */ /* 0x000fe20000410000 */
[----:B------:R-:W-:-:S05]  /*cbb0*/  FMNMX.FTZ R46, R125, R46, !PT ;  /* 0x0000002e7d2e7209 */ /* 0x000fca0007810000 */
[----:B------:R-:W3:Y:S01]  /*cbc0*/  MUFU.TANH R40, R40 ;  /* 0x0000002800287308 */ /* 0x000ee20000002400 */
[----:B------:R-:W-:-:S01]  /*cbd0*/  FFMA.FTZ R48, R73, R44, -R6 ;  /* 0x0000002c49307223 */ /* 0x000fc20000010806 */
[----:B-1----:R-:W-:Y:S02]  /*cbe0*/  FSEL R73, R42, -INF , P6 ;  /* 0xff8000002a497808 */ /* 0x002fe40003000000 */
[----:B------:R-:W-:-:S04]  /*cbf0*/  FMNMX.FTZ R46, R129, R46, !PT ;  /* 0x0000002e812e7209 */ /* 0x000fc80007810000 */
[----:B------:R-:W1:Y:S01]  /*cc00*/  MUFU.TANH R36, R36 ;  /* 0x0000002400247308 */ /* 0x000e620000002400 */
[----:B0-----:R-:W-:Y:S02]  /*cc10*/  FSEL R79, R79, -INF , P5 ;  /* 0xff8000004f4f7808 */ /* 0x001fe40002800000 */
[----:B------:R-:W-:Y:S01]  /*cc20*/  FMNMX.FTZ R46, R73, R46, !PT ;  /* 0x0000002e492e7209 */ /* 0x000fe20007810000 */
[----:B------:R-:W-:-:S04]  /*cc30*/  FFMA.FTZ R50, R75, R44, -R6 ;  /* 0x0000002c4b327223 */ /* 0x000fc80000010806 */
[----:B------:R-:W0:Y:S01]  /*cc40*/  MUFU.TANH R38, R38 ;  /* 0x0000002600267308 */ /* 0x000e220000002400 */
[----:B--2---:R-:W-:Y:S02]  /*cc50*/  FSEL R75, R32, -INF , P4 ;  /* 0xff800000204b7808 */ /* 0x004fe40002000000 */
[----:B------:R-:W-:Y:S01]  /*cc60*/  FMNMX.FTZ R46, R79, R46, !PT ;  /* 0x0000002e4f2e7209 */ /* 0x000fe20007810000 */
[----:B------:R-:W-:-:S01]  /*cc70*/  FFMA.FTZ R89, R89, R44, -R6 ;  /* 0x0000002c59597223 */ /* 0x000fc20000010806 */
[----:B---3--:R-:W-:Y:S02]  /*cc80*/  FSEL R87, R40, -INF , P3 ;  /* 0xff80000028577808 */ /* 0x008fe40001800000 */
[----:B------:R-:W-:Y:S01]  /*cc90*/  FMNMX.FTZ R46, R75, R46, !PT ;  /* 0x0000002e4b2e7209 */ /* 0x000fe20007810000 */
[----:B------:R1:W-:Y:S01]  /*cca0*/  MUFU.EX2 R24, R89 ;  /* 0x0000005900187308 */ /* 0x0003e20000000800 */
[----:B------:R-:W-:-:S02]  /*ccb0*/  FFMA.FTZ R93, R93, R44, -R6 ;  /* 0x0000002c5d5d7223 */ /* 0x000fc40000010806 */
[----:B------:R-:W-:-:S02]  /*ccc0*/  FMNMX.FTZ R46, R87, R46, !PT ;  /* 0x0000002e572e7209 */ /* 0x000fc40007810000 */
[----:B-1----:R-:W-:-:S03]  /*ccd0*/  FSEL R89, R36, -INF , P2 ;  /* 0xff80000024597808 */ /* 0x002fc60001000000 */
[----:B------:R0:W-:Y:S01]  /*cce0*/  MUFU.EX2 R28, R93 ;  /* 0x0000005d001c7308 */ /* 0x0001e20000000800 */
[----:B------:R-:W-:Y:S01]  /*ccf0*/  FMNMX.FTZ R46, R89, R46, !PT ;  /* 0x0000002e592e7209 */ /* 0x000fe20007810000 */
[----:B------:R-:W-:Y:S01]  /*cd00*/  FFMA.FTZ R67, R67, R44, -R6 ;  /* 0x0000002c43437223 */ /* 0x000fe20000010806 */
[----:B0-----:R-:W-:-:S05]  /*cd10*/  FSEL R93, R38, -INF , P1 ;  /* 0xff800000265d7808 */ /* 0x001fca0000800000 */
[----:B------:R0:W-:Y:S01]  /*cd20*/  MUFU.EX2 R14, R67 ;  /* 0x00000043000e7308 */ /* 0x0001e20000000800 */
[----:B------:R-:W-:Y:S01]  /*cd30*/  FMNMX.FTZ R46, R93, R46, !PT ;  /* 0x0000002e5d2e7209 */ /* 0x000fe20007810000 */
[----:B0-----:R-:W-:-:S04]  /*cd40*/  FFMA.FTZ R67, R97, R44, -R6 ;  /* 0x0000002c61437223 */ /* 0x001fc80000010806 */
[----:B------:R-:W0:Y:S02]  /*cd50*/  SHFL.BFLY PT, R97, R46, 0x2, 0x1f ;  /* 0x0c401f002e617f89 */ /* 0x000e2400000e0000 */
[----:B------:R0:W-:Y:S01]  /*cd60*/  MUFU.EX2 R34, R50 ;  /* 0x0000003200227308 */ /* 0x0001e20000000800 */
[----:B------:R-:W-:-:S01]  /*cd70*/  FFMA.FTZ R83, R101, R44, -R6 ;  /* 0x0000002c65537223 */ /* 0x000fc20000010806 */
[----:B0-----:R-:W-:-:S05]  /*cd80*/  FMNMX.FTZ R50, R46, R97, !PT ;  /* 0x000000612e327209 */ /* 0x001fca0007810000 */
[----:B------:R-:W0:Y:S02]  /*cd90*/  SHFL.BFLY PT, R101, R50, 0x1, 0x1f ;  /* 0x0c201f0032657f89 */ /* 0x000e2400000e0000 */
[----:B0-----:R-:W-:-:S04]  /*cda0*/  FMNMX.FTZ R76, R50, R101, !PT ;  /* 0x00000065324c7209 */ /* 0x001fc80007810000 */
[C---:B------:R-:W-:Y:S01]  /*cdb0*/  FSETP.NEU.FTZ.AND P1, PT, R76.reuse, -INF , PT ;  /* 0xff8000004c00780b */ /* 0x040fe20003f3d000 */
[----:B------:R-:W-:-:S05]  /*cdc0*/  FFMA.FTZ R52, R76, R44, -8 ;  /* 0xc10000004c347423 */ /* 0x000fca000001002c */
[----:B------:R-:W-:-:S05]  /*cdd0*/  FSEL R52, R52, RZ, P1 ;  /* 0x000000ff34347208 */ /* 0x000fca0000800000 */
[-C--:B------:R-:W-:Y:S02]  /*cde0*/  FFMA.FTZ R62, R49, R44.reuse, -R52 ;  /* 0x0000002c313e7223 */ /* 0x080fe40000010834 */
[----:B------:R-:W2:Y:S01]  /*cdf0*/  LDL R49, [R1+0x1c] ;  /* 0x00001c0001317983 */ /* 0x000ea20000100800 */
        /* <DEDUP_REMOVED lines=22> */
[----:B0-----:R-:W-:-:S01]  /*cf60*/  FFMA.FTZ R48, R127, R44, -R6 ;  /* 0x0000002c7f307223 */ /* 0x001fc20000010806 */
[-CC-:B------:R-:W-:Y:S01]  /*cf70*/  FFMA.FTZ R131, R131, R44.reuse, -R6.reuse ;  /* 0x0000002c83837223 */ /* 0x180fe20000010806 */
[----:B------:R-:W-:-:S01]  /*cf80*/  FFMA.FTZ R50, R133, R44, -R6 ;  /* 0x0000002c85327223 */ /* 0x000fc20000010806 */
[-C--:B------:R-:W-:Y:S01]  /*cf90*/  FFMA.FTZ R103, R135, R44.reuse, -R6 ;  /* 0x0000002c87677223 */ /* 0x080fe20000010806 */
[----:B------:R-:W-:-:S01]  /*cfa0*/  FFMA.FTZ R149, R57, R44, -R52 ;  /* 0x0000002c39957223 */ /* 0x000fc20000010834 */
[-CC-:B------:R-:W-:Y:S01]  /*cfb0*/  FFMA.FTZ R6, R8, R44.reuse, -R52.reuse ;  /* 0x0000002c08067223 */ /* 0x180fe20000010834 */
[----:B------:R-:W-:Y:S01]  /*cfc0*/  MUFU.EX2 R3, R3 ;  /* 0x0000000300037308 */ /* 0x000fe20000000800 */
[----:B------:R-:W-:-:S01]  /*cfd0*/  FFMA.FTZ R56, R61, R44, -R52 ;  /* 0x0000002c3d387223 */ /* 0x000fc20000010834 */
[----:B------:R-:W-:-:S06]  /*cfe0*/  FFMA.FTZ R57, R9, R44, -R52 ;  /* 0x0000002c09397223 */ /* 0x000fcc0000010834 */
[----:B------:R-:W0:Y:S01]  /*cff0*/  MUFU.EX2 R10, R10 ;  /* 0x0000000a000a7308 */ /* 0x000e220000000800 */
[----:B------:R-:W-:-:S07]  /*d000*/  FFMA.FTZ R151, R65, R44, -R52 ;  /* 0x0000002c41977223 */ /* 0x000fce0000010834 */
[----:B------:R-:W-:Y:S08]  /*d010*/  MUFU.EX2 R149, R149 ;  /* 0x0000009500957308 */ /* 0x000ff00000000800 */
[----:B------:R-:W1:Y:S08]  /*d020*/  MUFU.EX2 R6, R6 ;  /* 0x0000000600067308 */ /* 0x000e700000000800 */
[----:B------:R-:W3:Y:S01]  /*d030*/  MUFU.EX2 R7, R7 ;  /* 0x0000000700077308 */ /* 0x000ee20000000800 */
[----:B------:R-:W-:-:S07]  /*d040*/  FFMA.FTZ R8, R25, R44, -R52 ;  /* 0x0000002c19087223 */ /* 0x000fce0000010834 */
[----:B------:R-:W4:Y:S08]  /*d050*/  MUFU.EX2 R56, R56 ;  /* 0x0000003800387308 */ /* 0x000f300000000800 */
[----:B------:R-:W5:Y:S01]  /*d060*/  MUFU.EX2 R12, R12 ;  /* 0x0000000c000c7308 */ /* 0x000f620000000800 */
[----:B------:R-:W-:-:S01]  /*d070*/  FFMA.FTZ R60, R27, R44, -R52 ;  /* 0x0000002c1b3c7223 */ /* 0x000fc20000010834 */
[----:B0-----:R-:W-:-:S06]  /*d080*/  FADD.FTZ R70, R3, R10 ;  /* 0x0000000a03467221 */ /* 0x001fcc0000010000 */
[----:B------:R-:W0:Y:S01]  /*d090*/  MUFU.EX2 R57, R57 ;  /* 0x0000003900397308 */ /* 0x000e220000000800 */
[----:B------:R-:W-:-:S07]  /*d0a0*/  FFMA.FTZ R25, R39, R44, -R52 ;  /* 0x0000002c27197223 */ /* 0x000fce0000010834 */
[----:B------:R-:W0:Y:S01]  /*d0b0*/  MUFU.EX2 R11, R11 ;  /* 0x0000000b000b7308 */ /* 0x000e220000000800 */
[----:B------:R-:W-:-:S01]  /*d0c0*/  FFMA.FTZ R58, R41, R44, -R52 ;  /* 0x0000002c293a7223 */ /* 0x000fc20000010834 */
[----:B-1----:R-:W-:-:S06]  /*d0d0*/  FADD.FTZ R39, R149, R6 ;  /* 0x0000000695277221 */ /* 0x002fcc0000010000 */
[----:B------:R-:W1:Y:S01]  /*d0e0*/  MUFU.EX2 R151, R151 ;  /* 0x0000009700977308 */ /* 0x000e620000000800 */
[----:B------:R-:W-:-:S01]  /*d0f0*/  FFMA.FTZ R29, R29, R44, -R52 ;  /* 0x0000002c1d1d7223 */ /* 0x000fc20000010834 */
[----:B---3--:R-:W-:Y:S01]  /*d100*/  FADD.FTZ R41, R7, R70 ;  /* 0x0000004607297221 */ /* 0x008fe20000010000 */
[----:B------:R-:W3:Y:S05]  /*d110*/  S2R R92, SR_TID.X ;  /* 0x00000000005c7919 */ /* 0x000eea0000002100 */
[----:B------:R-:W1:Y:S01]  /*d120*/  MUFU.EX2 R8, R8 ;  /* 0x0000000800087308 */ /* 0x000e620000000800 */
[----:B----4-:R-:W-:-:S01]  /*d130*/  FADD.FTZ R70, R56, R39 ;  /* 0x0000002738467221 */ /* 0x010fc20000010000 */
[----:B------:R-:W-:Y:S01]  /*d140*/  FFMA.FTZ R9, R31, R44, -R52 ;  /* 0x0000002c1f097223 */ /* 0x000fe20000010834 */
[----:B-----5:R-:W-:-:S05]  /*d150*/  FADD.FTZ R72, R12, R41 ;  /* 0x000000290c487221 */ /* 0x020fca0000010000 */
[----:B------:R-:W4:Y:S01]  /*d160*/  MUFU.EX2 R13, R13 ;  /* 0x0000000d000d7308 */ /* 0x000f220000000800 */
[----:B0-----:R-:W-:-:S01]  /*d170*/  FADD.FTZ R70, R57, R70 ;  /* 0x0000004639467221 */ /* 0x001fc20000010000 */
[----:B------:R-:W-:-:S06]  /*d180*/  FFMA.FTZ R54, R33, R44, -R52 ;  /* 0x0000002c21367223 */ /* 0x000fcc0000010834 */
[----:B------:R-:W0:Y:S01]  /*d190*/  MUFU.EX2 R60, R60 ;  /* 0x0000003c003c7308 */ /* 0x000e220000000800 */
[----:B------:R-:W-:-:S01]  /*d1a0*/  FADD.FTZ R41, R11, R72 ;  /* 0x000000480b297221 */ /* 0x000fc20000010000 */
[----:B------:R-:W-:-:S06]  /*d1b0*/  FFMA.FTZ R33, R35, R44, -R52 ;  /* 0x0000002c23217223 */ /* 0x000fcc0000010834 */
[----:B------:R-:W5:Y:S01]  /*d1c0*/  MUFU.EX2 R26, R26 ;  /* 0x0000001a001a7308 */ /* 0x000f620000000800 */
[----:B------:R-:W-:-:S01]  /*d1d0*/  FFMA.FTZ R35, R43, R44, -R52 ;  /* 0x0000002c2b237223 */ /* 0x000fc20000010834 */
[----:B-1----:R-:W-:-:S06]  /*d1e0*/  FADD.FTZ R43, R151, R70 ;  /* 0x00000046972b7221 */ /* 0x002fcc0000010000 */
[----:B------:R-:W1:Y:S01]  /*d1f0*/  MUFU.EX2 R29, R29 ;  /* 0x0000001d001d7308 */ /* 0x000e620000000800 */
[----:B------:R-:W-:-:S01]  /*d200*/  FADD.FTZ R72, R14, R41 ;  /* 0x000000290e487221 */ /* 0x000fc20000010000 */
[----:B------:R-:W-:Y:S01]  /*d210*/  FFMA.FTZ R27, R47, R44, -R52 ;  /* 0x0000002c2f1b7223 */ /* 0x000fe20000010834 */
[----:B------:R-:W-:-:S05]  /*d220*/  FADD.FTZ R43, R8, R43 ;  /* 0x0000002b082b7221 */ /* 0x000fca0000010000 */
[----:B------:R-:W3:Y:S01]  /*d230*/  MUFU.EX2 R9, R9 ;  /* 0x0000000900097308 */ /* 0x000ee20000000800 */
[----:B------:R-:W-:-:S01]  /*d240*/  FFMA.FTZ R64, R37, R44, -R52 ;  /* 0x0000002c25407223 */ /* 0x000fc20000010834 */
[----:B----4-:R-:W-:-:S06]  /*d250*/  FADD.FTZ R47, R13, R72 ;  /* 0x000000480d2f7221 */ /* 0x010fcc0000010000 */
[----:B------:R-:W4:Y:S01]  /*d260*/  MUFU.EX2 R63, R63 ;  /* 0x0000003f003f7308 */ /* 0x000f220000000800 */
[----:B0-----:R-:W-:-:S01]  /*d270*/  FADD.FTZ R72, R60, R43 ;  /* 0x0000002b3c487221 */ /* 0x001fc20000010000 */
[----:B-----5:R-:W-:-:S06]  /*d280*/  FADD.FTZ R47, R26, R47 ;  /* 0x0000002f1a2f7221 */ /* 0x020fcc0000010000 */
[----:B------:R-:W0:Y:S01]  /*d290*/  MUFU.EX2 R54, R54 ;  /* 0x0000003600367308 */ /* 0x000e220000000800 */
[----:B-1----:R-:W-:-:S01]  /*d2a0*/  FADD.FTZ R72, R29, R72 ;  /* 0x000000481d487221 */ /* 0x002fc20000010000 */
[----:B------:R-:W-:-:S06]  /*d2b0*/  FADD.FTZ R74, R24, R47 ;  /* 0x0000002f184a7221 */ /* 0x000fcc0000010000 */
[----:B------:R-:W1:Y:S08]  /*d2c0*/  MUFU.EX2 R33, R33 ;  /* 0x0000002100217308 */ /* 0x000e700000000800 */
[----:B------:R-:W5:Y:S01]  /*d2d0*/  MUFU.EX2 R69, R69 ;  /* 0x0000004500457308 */ /* 0x000f620000000800 */
[----:B---3--:R-:W-:-:S01]  /*d2e0*/  FADD.FTZ R43, R9, R72 ;  /* 0x00000048092b7221 */ /* 0x008fc20000010000 */
[----:B----4-:R-:W-:-:S06]  /*d2f0*/  FADD.FTZ R47, R63, R74 ;  /* 0x0000004a3f2f7221 */ /* 0x010fcc0000010000 */
[----:B------:R-:W3:Y:S01]  /*d300*/  MUFU.EX2 R64, R64 ;  /* 0x0000004000407308 */ /* 0x000ee20000000800 */
[----:B0-----:R-:W-:-:S01]  /*d310*/  FADD.FTZ R72, R54, R43 ;  /* 0x0000002b36487221 */ /* 0x001fc20000010000 */
[----:B------:R-:W-:-:S06]  /*d320*/  FFMA.FTZ R66, R99, R44, -R52 ;  /* 0x0000002c63427223 */ /* 0x000fcc0000010834 */
[----:B------:R-:W0:Y:S01]  /*d330*/  MUFU.EX2 R25, R25 ;  /* 0x0000001900197308 */ /* 0x000e220000000800 */
[----:B------:R-:W-:-:S01]  /*d340*/  FADD.FTZ R74, R28, R47 ;  /* 0x0000002f1c4a7221 */ /* 0x000fc20000010000 */
[----:B------:R-:W-:-:S06]  /*d350*/  LOP3.LUT R92, R92, 0x7f, RZ, 0xc0, !PT ;  /* 0x0000007f5c5c7812 */ /* 0x000fcc00078ec0ff */
[----:B------:R-:W4:Y:S01]  /*d360*/  MUFU.EX2 R67, R67 ;  /* 0x0000004300437308 */ /* 0x000f220000000800 */
[----:B-1----:R-:W-:-:S01]  /*d370*/  FADD.FTZ R43, R33, R72 ;  /* 0x00000048212b7221 */ /* 0x002fc20000010000 */
[----:B-----5:R-:W-:-:S06]  /*d380*/  FADD.FTZ R47, R69, R74 ;  /* 0x0000004a452f7221 */ /* 0x020fcc0000010000 */
[----:B------:R-:W1:Y:S01]  /*d390*/  MUFU.EX2 R58, R58 ;  /* 0x0000003a003a7308 */ /* 0x000e620000000800 */
[----:B------:R-:W-:Y:S01]  /*d3a0*/  ISETP.NE.AND P1, PT, R92, RZ, PT ;  /* 0x000000ff5c00720c */ /* 0x000fe20003f25270 */
[----:B---3--:R-:W-:-:S06]  /*d3b0*/  FADD.FTZ R72, R64, R43 ;  /* 0x0000002b40487221 */ /* 0x008fcc0000010000 */
[----:B------:R-:W3:Y:S01]  /*d3c0*/  MUFU.EX2 R83, R83 ;  /* 0x0000005300537308 */ /* 0x000ee20000000800 */
[----:B------:R-:W-:-:S07]  /*d3d0*/  FADD.FTZ R74, R30, R47 ;  /* 0x0000002f1e4a7221 */ /* 0x000fce0000010000 */
[----:B------:R-:W5:Y:S01]  /*d3e0*/  MUFU.EX2 R35, R35 ;  /* 0x0000002300237308 */ /* 0x000f620000000800 */
        /* <DEDUP_REMOVED lines=8> */
[----:B------:R-:W-:Y:S01]  /*d470*/  F2FP.SATFINITE.E4M3.F32.PACK_AB_MERGE_C R136, R69, R28, RZ ;  /* 0x0000001c4588723e */ /* 0x000fe200048070ff */
[----:B-1----:R-:W-:-:S05]  /*d480*/  FADD.FTZ R26, R58, R7 ;  /* 0x000000073a1a7221 */ /* 0x002fca0000010000 */
[----:B------:R-:W1:Y:S01]  /*d490*/  MUFU.EX2 R27, R27 ;  /* 0x0000001b001b7308 */ /* 0x000e620000000800 */
[----:B------:R-:W-:-:S07]  /*d4a0*/  FADD.FTZ R28, R34, R13 ;  /* 0x0000000d221c7221 */ /* 0x000fce0000010000 */
[----:B------:R-:W1:Y:S01]  /*d4b0*/  MUFU.EX2 R71, R71 ;  /* 0x0000004700477308 */ /* 0x000e620000000800 */
[----:B------:R-:W-:Y:S01]  /*d4c0*/  @!P1 VIADD R0, R0, 0x19c40 ;  /* 0x00019c4000009836 */ /* 0x000fe20000000000 */
[----:B---3--:R-:W-:Y:S01]  /*d4d0*/  F2FP.SATFINITE.E4M3.F32.PACK_AB_MERGE_C R138, R83, R34, RZ ;  /* 0x00000022538a723e */ /* 0x008fe200048070ff */
[----:B-----5:R-:W-:-:S05]  /*d4e0*/  FADD.FTZ R7, R35, R26 ;  /* 0x0000001a23077221 */ /* 0x020fca0000010000 */
[----:B------:R-:W3:Y:S01]  /*d4f0*/  MUFU.EX2 R62, R62 ;  /* 0x0000003e003e7308 */ /* 0x000ee20000000800 */
[----:B------:R-:W-:-:S01]  /*d500*/  FFMA.FTZ R31, R55, R44, -R52 ;  /* 0x0000002c371f7223 */ /* 0x000fc20000010834 */
[----:B------:R-:W-:-:S06]  /*d510*/  FADD.FTZ R83, R83, R28 ;  /* 0x0000001c53537221 */ /* 0x000fcc0000010000 */
[----:B------:R-:W5:Y:S01]  /*d520*/  MUFU.EX2 R38, R38 ;  /* 0x0000002600267308 */ /* 0x000f620000000800 */
[----:B------:R-:W-:Y:S01]  /*d530*/  @!P1 PRMT R39, RZ, 0x654, R0 ;  /* 0x00000654ff279816 */ /* 0x000fe20000000000 */
[----:B0-----:R-:W-:-:S06]  /*d540*/  FADD.FTZ R28, R66, R7 ;  /* 0x00000007421c7221 */ /* 0x001fcc0000010000 */
[----:B------:R-:W0:Y:S01]  /*d550*/  MUFU.EX2 R95, R95 ;  /* 0x0000005f005f7308 */ /* 0x000e220000000800 */
[----:B----4-:R-:W-:-:S01]  /*d560*/  FADD.FTZ R34, R32, R83 ;  /* 0x0000005320227221 */ /* 0x010fc20000010000 */
[----:B------:R-:W-:Y:S01]  /*d570*/  FFMA.FTZ R59, R59, R44, -R52 ;  /* 0x0000002c3b3b7223 */ /* 0x000fe20000010834 */
[----:B------:R4:W-:Y:S05]  /*d580*/  @!P1 SYNCS.ARRIVE.TRANS64.RED.A1T0 RZ, [R39+URZ], RZ ;  /* 0x000000ff27ff99a7 */ /* 0x0009ea000810043f */
[----:B------:R-:W2:Y:S01]  /*d590*/  MUFU.EX2 R37, R37 ;  /* 0x0000002500257308 */ /* 0x000ea20000000800 */
[----:B-1----:R-:W-:-:S07]  /*d5a0*/  FADD.FTZ R7, R27, R28 ;  /* 0x0000001c1b077221 */ /* 0x002fce0000010000 */
[----:B------:R-:W1:Y:S01]  /*d5b0*/  MUFU.EX2 R68, R68 ;  /* 0x0000004400447308 */ /* 0x000e620000000800 */
[----:B----4-:R-:W-:-:S01]  /*d5c0*/  FFMA.FTZ R39, R85, R44, -R52 ;  /* 0x0000002c55277223 */ /* 0x010fc20000010834 */
[----:B------:R-:W-:-:S06]  /*d5d0*/  FADD.FTZ R13, R71, R34 ;  /* 0x00000022470d7221 */ /* 0x000fcc0000010000 */
[----:B------:R-:W4:Y:S01]  /*d5e0*/  MUFU.EX2 R36, R36 ;  /* 0x0000002400247308 */ /* 0x000f220000000800 */
[----:B------:R-:W-:Y:S01]  /*d5f0*/  F2FP.SATFINITE.E4M3.F32.PACK_AB_MERGE_C R148, R10, R3, R148 ;  /* 0x000000030a94723e */ /* 0x000fe20004807094 */
[----:B------:R-:W-:Y:S01]  /*d600*/  FFMA.FTZ R70, R119, R44, -R52 ;  /* 0x0000002c77467223 */ /* 0x000fe20000010834 */
[----:B------:R-:W-:-:S05]  /*d610*/  F2FP.SATFINITE.E4M3.F32.PACK_AB_MERGE_C R150, R14, R11, R150 ;  /* 0x0000000b0e96723e */ /* 0x000fca0004807096 */
[----:B------:R-:W4:Y:S01]  /*d620*/  MUFU.EX2 R31, R31 ;  /* 0x0000001f001f7308 */ /* 0x000f220000000800 */
[----:B---3--:R-:W-:-:S01]  /*d630*/  FADD.FTZ R10, R62, R7 ;  /* 0x000000073e0a7221 */ /* 0x008fc20000010000 */
[----:B-----5:R-:W-:-:S06]  /*d640*/  FADD.FTZ R14, R38, R13 ;  /* 0x0000000d260e7221 */ /* 0x020fcc0000010000 */
[----:B------:R-:W3:Y:S01]  /*d650*/  MUFU.EX2 R77, R77 ;  /* 0x0000004d004d7308 */ /* 0x000ee20000000800 */
[----:B0-----:R-:W-:Y:S01]  /*d660*/  F2FP.SATFINITE.E4M3.F32.PACK_AB_MERGE_C R140, R95, R38, RZ ;  /* 0x000000265f8c723e */ /* 0x001fe200048070ff */
[----:B--2---:R-:W-:-:S06]  /*d670*/  FADD.FTZ R3, R37, R10 ;  /* 0x0000000a25037221 */ /* 0x004fcc0000010000 */
[----:B------:R-:W-:Y:S01]  /*d680*/  MUFU.EX2 R91, R91 ;  /* 0x0000005b005b7308 */ /* 0x000fe20000000800 */
[----:B------:R-:W-:-:S01]  /*d690*/  FFMA.FTZ R41, R125, R44, -R52 ;  /* 0x0000002c7d297223 */ /* 0x000fc20000010834 */
[----:B------:R-:W-:-:S06]  /*d6a0*/  FADD.FTZ R95, R95, R14 ;  /* 0x0000000e5f5f7221 */ /* 0x000fcc0000010000 */
[----:B------:R-:W0:Y:S08]  /*d6b0*/  MUFU.EX2 R42, R42 ;  /* 0x0000002a002a7308 */ /* 0x000e300000000800 */
[----:B------:R-:W2:Y:S01]  /*d6c0*/  MUFU.EX2 R0, R59 ;  /* 0x0000003b00007308 */ /* 0x000ea20000000800 */
[C---:B-1----:R-:W-:Y:S01]  /*d6d0*/  F2FP.SATFINITE.E4M3.F32.PACK_AB_MERGE_C R141, R68.reuse, R37, RZ ;  /* 0x00000025448d723e */ /* 0x042fe200048070ff */
[----:B------:R-:W-:-:S06]  /*d6e0*/  FADD.FTZ R68, R68, R3 ;  /* 0x0000000344447221 */ /* 0x000fcc0000010000 */
[----:B------:R-:W1:Y:S01]  /*d6f0*/  MUFU.EX2 R39, R39 ;  /* 0x0000002700277308 */ /* 0x000e620000000800 */
[----:B----4-:R-:W-:-:S01]  /*d700*/  FADD.FTZ R10, R36, R95 ;  /* 0x0000005f240a7221 */ /* 0x010fc20000010000 */
[----:B------:R-:W-:-:S06]  /*d710*/  FFMA.FTZ R129, R129, R44, -R52 ;  /* 0x0000002c81817223 */ /* 0x000fcc0000010834 */
[----:B------:R-:W4:Y:S01]  /*d720*/  MUFU.EX2 R70, R70 ;  /* 0x0000004600467308 */ /* 0x000f220000000800 */
[----:B------:R-:W-:-:S01]  /*d730*/  FADD.FTZ R3, R31, R68 ;  /* 0x000000441f037221 */ /* 0x000fc20000010000 */
[----:B------:R-:W-:Y:S01]  /*d740*/  FFMA.FTZ R73, R73, R44, -R52 ;  /* 0x0000002c49497223 */ /* 0x000fe20000010834 */
[----:B---3--:R-:W-:-:S05]  /*d750*/  FADD.FTZ R10, R77, R10 ;  /* 0x0000000a4d0a7221 */ /* 0x008fca0000010000 */
[----:B------:R-:W-:Y:S08]  /*d760*/  MUFU.EX2 R40, R40 ;  /* 0x0000002800287308 */ /* 0x000ff00000000800 */
[----:B------:R-:W-:Y:S08]  /*d770*/  MUFU.EX2 R46, R46 ;  /* 0x0000002e002e7308 */ /* 0x000ff00000000800 */
[----:B------:R-:W3:Y:S01]  /*d780*/  MUFU.EX2 R97, R97 ;  /* 0x0000006100617308 */ /* 0x000ee20000000800 */
[----:B0-----:R-:W-:Y:S01]  /*d790*/  F2FP.SATFINITE.E4M3.F32.PACK_AB_MERGE_C R142, R42, R91, RZ ;  /* 0x0000005b2a8e723e */ /* 0x001fe200048070ff */
[----:B--2---:R-:W-:-:S06]  /*d7a0*/  FADD.FTZ R14, R0, R3 ;  /* 0x00000003000e7221 */ /* 0x004fcc0000010000 */
[----:B------:R-:W0:Y:S01]  /*d7b0*/  MUFU.EX2 R41, R41 ;  /* 0x0000002900297308 */ /* 0x000e220000000800 */
[----:B------:R-:W-:-:S01]  /*d7c0*/  FADD.FTZ R91, R91, R10 ;  /* 0x0000000a5b5b7221 */ /* 0x000fc20000010000 */
[----:B------:R-:W-:-:S06]  /*d7d0*/  FFMA.FTZ R79, R79, R44, -R52 ;  /* 0x0000002c4f4f7223 */ /* 0x000fcc0000010834 */
[----:B------:R-:W2:Y:S01]  /*d7e0*/  MUFU.EX2 R81, R81 ;  /* 0x0000005100517308 */ /* 0x000ea20000000800 */
[----:B------:R-:W-:Y:S01]  /*d7f0*/  F2FP.SATFINITE.E4M3.F32.PACK_AB_MERGE_C R56, R57, R56, RZ ;  /* 0x000000383938723e */ /* 0x000fe200048070ff */
[----:B-1----:R-:W-:-:S06]  /*d800*/  FADD.FTZ R3, R39, R14 ;  /* 0x0000000e27037221 */ /* 0x002fcc0000010000 */
[----:B------:R-:W1:Y:S01]  /*d810*/  MUFU.EX2 R12, R129 ;  /* 0x00000081000c7308 */ /* 0x000e620000000800 */
[----:B------:R-:W-:-:S01]  /*d820*/  FFMA.FTZ R75, R75, R44, -R52 ;  /* 0x0000002c4b4b7223 */ /* 0x000fc20000010834 */
[----:B------:R-:W-:Y:S01]  /*d830*/  FADD.FTZ R91, R42, R91 ;  /* 0x0000005b2a5b7221 */ /* 0x000fe20000010000 */
[----:B----4-:R-:W-:-:S05]  /*d840*/  F2FP.SATFINITE.E4M3.F32.PACK_AB_MERGE_C R143, R70, R39, RZ ;  /* 0x00000027468f723e */ /* 0x010fca00048070ff */
[----:B------:R-:W4:Y:S01]  /*d850*/  MUFU.EX2 R73, R73 ;  /* 0x0000004900497308 */ /* 0x000f220000000800 */
[----:B------:R-:W-:Y:S01]  /*d860*/  F2FP.SATFINITE.E4M3.F32.PACK_AB_MERGE_C R149, R6, R149, R56 ;  /* 0x000000950695723e */ /* 0x000fe20004807038 */
[----:B------:R-:W-:Y:S01]  /*d870*/  FADD.FTZ R70, R70, R3 ;  /* 0x0000000346467221 */ /* 0x000fe20000010000 */
[----:B---3--:R-:W-:Y:S01]  /*d880*/  F2FP.SATFINITE.E4M3.F32.PACK_AB_MERGE_C R144, R97, R46, RZ ;  /* 0x0000002e6190723e */ /* 0x008fe200048070ff */
[----:B------:R-:W-:-:S04]  /*d890*/  FADD.FTZ R6, R40, R91 ;  /* 0x0000005b28067221 */ /* 0x000fc80000010000 */
[----:B------:R-:W3:Y:S01]  /*d8a0*/  MUFU.EX2 R26, R79 ;  /* 0x0000004f001a7308 */ /* 0x000ee20000000800 */
[----:B------:R-:W-:-:S01]  /*d8b0*/  FFMA.FTZ R87, R87, R44, -R52 ;  /* 0x0000002c57577223 */ /* 0x000fc20000010834 */
[----:B------:R-:W-:Y:S01]  /*d8c0*/  F2FP.SATFINITE.E4M3.F32.PACK_AB_MERGE_C R29, R29, R60, RZ ;  /* 0x0000003c1d1d723e */ /* 0x000fe200048070ff */
[----:B------:R-:W-:-:S01]  /*d8d0*/  FFMA.FTZ R89, R89, R44, -R52 ;  /* 0x0000002c59597223 */ /* 0x000fc20000010834 */
[----:B0-----:R-:W-:-:S04]  /*d8e0*/  FADD.FTZ R3, R41, R70 ;  /* 0x0000004629037221 */ /* 0x001fc80000010000 */
[----:B------:R-:W-:Y:S01]  /*d8f0*/  MUFU.EX2 R50, R50 ;  /* 0x0000003200327308 */ /* 0x000fe20000000800 */
[----:B------:R-:W-:-:S01]  /*d900*/  FFMA.FTZ R52, R93, R44, -R52 ;  /* 0x0000002c5d347223 */ /* 0x000fc20000010834 */
[C---:B--2---:R-:W-:Y:S01]  /*d910*/  F2FP.SATFINITE.E4M3.F32.PACK_AB_MERGE_C R144, R81.reuse, R40, R144 ;  /* 0x000000285190723e */ /* 0x044fe20004807090 */
[----:B------:R-:W-:-:S05]  /*d920*/  FADD.FTZ R81, R81, R6 ;  /* 0x0000000651517221 */ /* 0x000fca0000010000 */
[----:B------:R-:W0:Y:S01]  /*d930*/  MUFU.EX2 R103, R103 ;  /* 0x0000006700677308 */ /* 0x000e220000000800 */
[----:B------:R-:W-:Y:S01]  /*d940*/  F2FP.SATFINITE.E4M3.F32.PACK_AB_MERGE_C R151, R8, R151, R29 ;  /* 0x000000970897723e */ /* 0x000fe2000480701d */
[----:B-1----:R-:W-:-:S06]  /*d950*/  FADD.FTZ R8, R12, R3 ;  /* 0x000000030c087221 */ /* 0x002fcc0000010000 */
[----:B------:R-:W1:Y:S08]  /*d960*/  MUFU.EX2 R48, R48 ;  /* 0x0000003000307308 */ /* 0x000e700000000800 */
[----:B------:R-:W2:Y:S01]  /*d970*/  MUFU.EX2 R75, R75 ;  /* 0x0000004b004b7308 */ /* 0x000ea20000000800 */
[----:B------:R-:W-:-:S07]  /*d980*/  FADD.FTZ R46, R46, R81 ;  /* 0x000000512e2e7221 */ /* 0x000fce0000010000 */
[----:B------:R-:W5:Y:S01]  /*d990*/  MUFU.EX2 R101, R131 ;  /* 0x0000008300657308 */ /* 0x000f620000000800 */
[----:B----4-:R-:W-:-:S07]  /*d9a0*/  FADD.FTZ R3, R73, R8 ;  /* 0x0000000849037221 */ /* 0x010fce0000010000 */
[----:B------:R-:W4:Y:S01]  /*d9b0*/  MUFU.EX2 R6, R87 ;  /* 0x0000005700067308 */ /* 0x000f220000000800 */
[----:B------:R-:W-:Y:S02]  /*d9c0*/  VIADD R10, R88, 0xfffffffe ;  /* 0xfffffffe580a7836 */ /* 0x000fe40000000000 */
[----:B------:R-:W-:Y:S01]  /*d9d0*/  FADD.FTZ R97, R97, R46 ;  /* 0x0000002e61617221 */ /* 0x000fe20000010000 */
[----:B---3--:R-:W-:-:S04]  /*d9e0*/  F2FP.SATFINITE.E4M3.F32.PACK_AB_MERGE_C R145, R26, R73, RZ ;  /* 0x000000491a91723e */ /* 0x008fc800048070ff */
[----:B------:R-:W3:Y:S01]  /*d9f0*/  MUFU.EX2 R89, R89 ;  /* 0x0000005900597308 */ /* 0x000ee20000000800 */
[----:B------:R-:W-:-:S07]  /*da00*/  FADD.FTZ R26, R26, R3 ;  /* 0x000000031a1a7221 */ /* 0x000fce0000010000 */
[----:B------:R-:W3:Y:S01]  /*da10*/  MUFU.EX2 R52, R52 ;  /* 0x0000003400347308 */ /* 0x000ee20000000800 */
[----:B0-----:R-:W-:Y:S02]  /*da20*/  F2FP.SATFINITE.E4M3.F32.PACK_AB_MERGE_C R146, R103, R50, RZ ;  /* 0x000000326792723e */ /* 0x001fe400048070ff */
[----:B------:R-:W-:Y:S01]  /*da30*/  F2FP.SATFINITE.E4M3.F32.PACK_AB_MERGE_C R143, R0, R31, R143 ;  /* 0x0000001f008f723e */ /* 0x000fe2000480708f */
[----:B-1----:R-:W-:-:S01]  /*da40*/  FADD.FTZ R0, R48, R97 ;  /* 0x0000006130007221 */ /* 0x002fc20000010000 */
[----:B------:R-:W-:Y:S01]  /*da50*/  ISETP.GE.AND P1, PT, R10, R49, PT ;  /* 0x000000310a00720c */ /* 0x000fe20003f26270 */
[----:B--2---:R-:W-:-:S01]  /*da60*/  FADD.FTZ R3, R75, R26 ;  /* 0x0000001a4b037221 */ /* 0x004fc20000010000 */
[C---:B-----5:R-:W-:Y:S01]  /*da70*/  F2FP.SATFINITE.E4M3.F32.PACK_AB_MERGE_C R146, R101.reuse, R48, R146 ;  /* 0x000000306592723e */ /* 0x060fe20004807092 */
[----:B------:R-:W-:-:S02]  /*da80*/  FADD.FTZ R101, R101, R0 ;  /* 0x0000000065657221 */ /* 0x000fc40000010000 */
[----:B----4-:R-:W-:Y:S01]  /*da90*/  FADD.FTZ R0, R6, R3 ;  /* 0x0000000306007221 */ /* 0x010fe20000010000 */
[----:B------:R-:W-:Y:S01]  /*daa0*/  F2FP.SATFINITE.E4M3.F32.PACK_AB_MERGE_C R137, R64, R33, RZ ;  /* 0x000000214089723e */ /* 0x000fe200048070ff */
[----:B------:R-:W-:-:S02]  /*dab0*/  FADD.FTZ R50, R50, R101 ;  /* 0x0000006532327221 */ /* 0x000fc40000010000 */
[----:B---3--:R-:W-:-:S01]  /*dac0*/  FADD.FTZ R3, R89, R0 ;  /* 0x0000000059037221 */ /* 0x008fc20000010000 */
[----:B------:R-:W-:Y:S02]  /*dad0*/  F2FP.SATFINITE.E4M3.F32.PACK_AB_MERGE_C R139, R66, R35, RZ ;  /* 0x00000023428b723e */ /* 0x000fe400048070ff */
[----:B------:R-:W-:Y:S01]  /*dae0*/  F2FP.SATFINITE.E4M3.F32.PACK_AB_MERGE_C R147, R52, R89, RZ ;  /* 0x000000593493723e */ /* 0x000fe200048070ff */
[----:B------:R-:W-:Y:S01]  /*daf0*/  IMAD.MOV.U32 R89, RZ, RZ, RZ ;  /* 0x000000ffff597224 */ /* 0x000fe200078e00ff */
[----:B------:R-:W-:Y:S01]  /*db00*/  BSSY B0, `(.L_x_9280) ;  /* 0x00002b9000007945 */ /* 0x000fe20003800000 */
[----:B------:R-:W-:Y:S01]  /*db10*/  ISETP.NE.AND P0, PT, R90, RZ, PT ;  /* 0x000000ff5a00720c */ /* 0x000fe20003f05270 */
        /* <DEDUP_REMOVED lines=87> */
.L_x_9293:
[----:B------:R-:W-:-:S04]  /*e090*/  ISETP.NE.AND P1, PT, R6, 0x1, PT ;  /* 0x000000010600780c */ /* 0x000fc80003f25270 */
[----:B------:R-:W-:-:S04]  /*e0a0*/  SEL R156, RZ, 0x1, P1 ;  /* 0x00000001ff9c7807 */ /* 0x000fc80000800000 */
[----:B------:R-:W-:Y:S01]  /*e0b0*/  LOP3.LUT R156, R7, R156, RZ, 0x3c, !PT ;  /* 0x0000009c079c7212 */ /* 0x000fe200078e3cff */
[----:B------:R-:W-:Y:S06]  /*e0c0*/  @!P0 BRA `(.L_x_9282) ;  /* 0x0000000000048947 */ /* 0x000fec0003800000 */
[----:B------:R-:W-:Y:S01]  /*e0d0*/  BPT.TRAP 0x1 ;  /* 0x000000040000795c */ /* 0x000fe20000300000 */
.L_x_9282:
        /* <DEDUP_REMOVED lines=8> */
.L_x_9283:
[----:B------:R-:W-:Y:S01]  /*e160*/  BSSY B1, `(.L_x_9284) ;  /* 0x0000006000017945 */ /* 0x000fe20003800000 */
[----:B------:R-:W-:Y:S02]  /*e170*/  IMAD R24, R154, 0x300, R15 ;  /* 0x000003009a187824 */ /* 0x000fe400078e020f */
[----:B------:R-:W-:Y:S01]  /*e180*/  IMAD.MOV.U32 R25, RZ, RZ, -0x3ffffff0 ;  /* 0xc0000010ff197424 */ /* 0x000fe200078e00ff */
[----:B-1----:R-:W-:Y:S06]  /*e190*/  @P1 BRA `(.L_x_9285) ;  /* 0x0000000000081947 */ /* 0x002fec0003800000 */
[----:B------:R-:W1:Y:S02]  /*e1a0*/  SYNCS.PHASECHK.TRANS64.TRYWAIT P1, [R13+URZ+0x19c30], R8 ;  /* 0x019c30080d0075a7 */ /* 0x000e64000802017f */
[----:B-1----:R-:W-:Y:S05]  /*e1b0*/  @!P1 BRA `(.L_x_9286) ;  /* 0x000000d800b89947 */ /* 0x002fea0003800000 */
.L_x_9285:
[----:B------:R-:W-:Y:S05]  /*e1c0*/  BSYNC B1 ;  /* 0x0000000000017941 */ /* 0x000fea0003800000 */
.L_x_9284:
[C---:B01----:R-:W-:Y:S01]  /*e1d0*/  VIADD R8, R24.reuse, 0x100 ;  /* 0x0000010018087836 */ /* 0x043fe20000000000 */
[C---:B------:R-:W-:Y:S01]  /*e1e0*/  R2UR UR6, R24.reuse ;  /* 0x00000000180672ca */ /* 0x040fe200000e0000 */
[----:B------:R-:W-:Y:S01]  /*e1f0*/  IMAD.MOV.U32 R9, RZ, RZ, -0x3ffffff0 ;  /* 0xc0000010ff097424 */ /* 0x000fe200078e00ff */
[----:B------:R-:W-:Y:S01]  /*e200*/  R2UR UR7, R25 ;  /* 0x00000000190772ca */ /* 0x000fe200000e0000 */
[----:B------:R-:W-:Y:S01]  /*e210*/  VIADD R24, R24, 0x200 ;  /* 0x0000020018187836 */ /* 0x000fe20000000000 */
[----:B------:R-:W-:Y:S02]  /*e220*/  R2UR UR10, R8 ;  /* 0x00000000080a72ca */ /* 0x000fe400000e0000 */
[----:B------:R-:W-:Y:S02]  /*e230*/  R2UR UR11, R9 ;  /* 0x00000000090b72ca */ /* 0x000fe400000e0000 */
[----:B------:R-:W2:Y:S01]  /*e240*/  LDL.64 R8, [R1] ;  /* 0x0000000001087983 */ /* 0x000ea20000100a00 */
[----:B------:R-:W-:Y:S01]  /*e250*/  R2UR UR4, R4 ;  /* 0x00000000040472ca */ /* 0x000fe200000e0000 */
[----:B------:R-:W-:Y:S01]  /*e260*/  IMAD.MOV.U32 R25, RZ, RZ, -0x3ffffff0 ;  /* 0xc0000010ff197424 */ /* 0x000fe200078e00ff */
[----:B------:R-:W-:-:S02]  /*e270*/  R2UR UR5, R5 ;  /* 0x00000000050572ca */ /* 0x000fc400000e0000 */
[----:B------:R-:W-:Y:S02]  /*e280*/  R2UR UR14, R24 ;  /* 0x00000000180e72ca */ /* 0x000fe400000e0000 */
[----:B------:R-:W-:Y:S02]  /*e290*/  R2UR UR15, R25 ;  /* 0x00000000190f72ca */ /* 0x000fe400000e0000 */
[----:B------:R-:W-:-:S07]  /*e2a0*/  WARPGROUP.ARRIVE ;  /* 0x00000000000079c5 */ /* 0x000fce0000000000 */
[----:B------:R-:W-:Y:S01]  /*e2b0*/  QGMMA.64x128x32.F32.E4M3.E4M3 R24, gdesc[UR4], RZ, !UPT, gsb0 ;  /* 0x01e00000041879f3 */ /* 0x000fe2000c0008ff */
[----:B------:R-:W-:Y:S02]  /*e2c0*/  R2UR UR12, R20 ;  /* 0x00000000140c72ca */ /* 0x000fe400000e0000 */
[----:B------:R-:W-:Y:S01]  /*e2d0*/  R2UR UR13, R21 ;  /* 0x00000000150d72ca */ /* 0x000fe200000e0000 */
[----:B------:R-:W-:Y:S02]  /*e2e0*/  WARPGROUP.DEPBAR.LE gsb0, 0x0 ;  /* 0x00008000000079c5 */ /* 0x000fe40000010000 */
[----:B------:R-:W-:Y:S01]  /*e2f0*/  WARPGROUP.ARRIVE ;  /* 0x00000000000079c5 */ /* 0x000fe20000000000 */
[----:B--2---:R-:W-:Y:S02]  /*e300*/  R2UR UR8, R8 ;  /* 0x00000000080872ca */ /* 0x004fe400000e0000 */
[----:B------:R-:W-:-:S13]  /*e310*/  R2UR UR9, R9 ;  /* 0x00000000090972ca */ /* 0x000fda00000e0000 */
[----:B------:R-:W-:Y:S03]  /*e320*/  QGMMA.64x128x32.F32.E4M3.E4M3 R24, gdesc[UR8], R24, gsb0 ;  /* 0x01e00000081879f3 */ /* 0x000fe60008000818 */
[----:B------:R-:W-:Y:S02]  /*e330*/  WARPGROUP.DEPBAR.LE gsb0, 0x0 ;  /* 0x00008000000079c5 */ /* 0x000fe40000010000 */
[----:B------:R-:W-:-:S07]  /*e340*/  WARPGROUP.ARRIVE ;  /* 0x00000000000079c5 */ /* 0x000fce0000000000 */
[----:B------:R-:W-:Y:S03]  /*e350*/  QGMMA.64x128x32.F32.E4M3.E4M3 R24, gdesc[UR12], R24, gsb0 ;  /* 0x01e000000c1879f3 */ /* 0x000fe60008000818 */
[----:B------:R-:W-:Y:S02]  /*e360*/  WARPGROUP.DEPBAR.LE gsb0, 0x0 ;  /* 0x00008000000079c5 */ /* 0x000fe40000010000 */
[----:B------:R-:W-:Y:S05]  /*e370*/  @!P0 BRA `(.L_x_9287) ;  /* 0x0000000000048947 */ /* 0x000fea0003800000 */
[----:B------:R-:W-:Y:S01]  /*e380*/  BPT.TRAP 0x1 ;  /* 0x000000040000795c */ /* 0x000fe20000300000 */
.L_x_9287:
[----:B------:R-:W-:Y:S01]  /*e390*/  SHF.L.U32 R7, R7, 0x1f, RZ ;  /* 0x0000001f07077819 */ /* 0x000fe200000006ff */
[----:B------:R-:W-:-:S04]  /*e3a0*/  IMAD R14, R6, 0x8, R16 ;  /* 0x00000008060e7824 */ /* 0x000fc800078e0210 */
[----:B------:R0:W1:Y:S01]  /*e3b0*/  SYNCS.PHASECHK.TRANS64.TRYWAIT P1, [R14+URZ+0x19c50], R7 ;  /* 0x019c50070e0075a7 */ /* 0x000062000802017f */
[----:B------:R-:W-:Y:S05]  /*e3c0*/  @!P0 BRA `(.L_x_9288) ;  /* 0x0000000000048947 */ /* 0x000fea0003800000 */
[----:B------:R-:W-:Y:S01]  /*e3d0*/  BPT.TRAP 0x1 ;  /* 0x000000040000795c */ /* 0x000fe20000300000 */
.L_x_9288:
[----:B------:R-:W-:Y:S04]  /*e3e0*/  BSSY B1, `(.L_x_9289) ;  /* 0x0000004000017945 */ /* 0x000fe80003800000 */
[----:B-1----:R-:W-:Y:S05]  /*e3f0*/  @P1 BRA `(.L_x_9290) ;  /* 0x0000000000081947 */ /* 0x002fea0003800000 */
[----:B------:R-:W1:Y:S02]  /*e400*/  SYNCS.PHASECHK.TRANS64.TRYWAIT P1, [R14+URZ+0x19c50], R7 ;  /* 0x019c50070e0075a7 */ /* 0x000e64000802017f */
[----:B-1----:R-:W-:Y:S05]  /*e410*/  @!P1 BRA `(.L_x_9291) ;  /* 0x000000d800349947 */ /* 0x002fea0003800000 */
.L_x_9290:
[----:B------:R-:W-:Y:S05]  /*e420*/  BSYNC B1 ;  /* 0x0000000000017941 */ /* 0x000fea0003800000 */
.L_x_9289:
[----:B01----:R-:W-:Y:S01]  /*e430*/  VIADD R7, R16, 0x3000 ;  /* 0x0000300010077836 */ /* 0x003fe20000000000 */
[----:B------:R-:W-:Y:S01]  /*e440*/  WARPGROUP.ARRIVE ;  /* 0x00000000000079c5 */ /* 0x000fe20000000000 */
[----:B------:R-:W-:Y:S02]  /*e450*/  IMAD.MOV.U32 R9, RZ, RZ, 0x40000040 ;  /* 0x40000040ff097424 */ /* 0x000fe400078e00ff */
[C---:B------:R-:W-:Y:S01]  /*e460*/  FMUL.FTZ R77, R2.reuse, R77 ;  /* 0x0000004d024d7220 */ /* 0x040fe20000410000 */
[C---:B------:R-:W-:Y:S01]  /*e470*/  FMUL.FTZ R78, R2.reuse, R78 ;  /* 0x0000004e024e7220 */ /* 0x040fe20000410000 */
[----:B------:R-:W-:Y:S01]  /*e480*/  SHF.R.U32.HI R7, RZ, 0x4, R7 ;  /* 0x00000004ff077819 */ /* 0x000fe20000011607 */
[C---:B------:R-:W-:Y:S01]  /*e490*/  FMUL.FTZ R79, R2.reuse, R79 ;  /* 0x0000004f024f7220 */ /* 0x040fe20000410000 */
[C---:B------:R-:W-:Y:S01]  /*e4a0*/  FMUL.FTZ R80, R2.reuse, R80 ;  /* 0x0000005002507220 */ /* 0x040fe20000410000 */
[C---:B------:R-:W-:Y:S01]  /*e4b0*/  FMUL.FTZ R81, R2.reuse, R81 ;  /* 0x0000005102517220 */ /* 0x040fe20000410000 */
[----:B------:R-:W-:Y:S01]  /*e4c0*/  LOP3.LUT R7, R7, 0x3fff, RZ, 0xc0, !PT ;  /* 0x00003fff07077812 */ /* 0x000fe200078ec0ff */
[----:B------:R-:W-:Y:S01]  /*e4d0*/  MUFU.TANH R77, R77 ;  /* 0x0000004d004d7308 */ /* 0x000fe20000002400 */
[C---:B------:R-:W-:Y:S01]  /*e4e0*/  FMUL.FTZ R82, R2.reuse, R82 ;  /* 0x0000005202527220 */ /* 0x040fe20000410000 */
[C---:B------:R-:W-:Y:S01]  /*e4f0*/  FMUL.FTZ R83, R2.reuse, R83 ;  /* 0x0000005302537220 */ /* 0x040fe20000410000 */
[----:B------:R-:W-:Y:S01]  /*e500*/  LOP3.LUT R7, R7, 0x10000, RZ, 0xfc, !PT ;  /* 0x0001000007077812 */ /* 0x000fe200078efcff */
[C---:B------:R-:W-:Y:S01]  /*e510*/  FMUL.FTZ R84, R2.reuse, R84 ;  /* 0x0000005402547220 */ /* 0x040fe20000410000 */
[C---:B------:R-:W-:Y:S01]  /*e520*/  FMUL.FTZ R85, R2.reuse, R85 ;  /* 0x0000005502557220 */ /* 0x040fe20000410000 */
[C---:B------:R-:W-:Y:S01]  /*e530*/  FMUL.FTZ R86, R2.reuse, R86 ;  /* 0x0000005602567220 */ /* 0x040fe20000410000 */
[----:B------:R-:W-:Y:S01]  /*e540*/  FMUL.FTZ R87, R2, R87 ;  /* 0x0000005702577220 */ /* 0x000fe20000410000 */
[----:B------:R-:W-:Y:S01]  /*e550*/  IMAD R6, R6, 0x300, R7 ;  /* 0x0000030006067824 */ /* 0x000fe200078e0207 */
[----:B------:R-:W-:Y:S01]  /*e560*/  MOV R7, 0x40000040 ;  /* 0x4000004000077802 */ /* 0x000fe20000000f00 */
[----:B------:R-:W-:Y:S01]  /*e570*/  MUFU.TANH R78, R78 ;  /* 0x0000004e004e7308 */ /* 0x000fe20000002400 */
[----:B------:R-:W-:Y:S01]  /*e580*/  ULDC UR4, c[0x0][0x988] ;  /* 0x0002620000047ab9 */ /* 0x000fe20000000800 */
[C---:B------:R-:W-:Y:S01]  /*e590*/  VIADD R8, R6.reuse, 0x2 ;  /* 0x0000000206087836 */ /* 0x040fe20000000000 */
[----:B------:R-:W-:-:S02]  /*e5a0*/  R2UR UR6, R6 ;  /* 0x00000000060672ca */ /* 0x000fc400000e0000 */
        /* <DEDUP_REMOVED lines=9> */
[----:B------:R-:W-:-:S04]  /*e640*/  FMUL.FTZ R42, R2, R45 ;  /* 0x0000002d022a7220 */ /* 0x000fc80000410000 */
[----:B------:R-:W-:Y:S01]  /*e650*/  QGMMA.64x96x32.F32.E4M3.E4M3 R88, R148, gdesc[UR4], R88, gsb0 ;  /* 0x0160000494587df3 */ /* 0x000fe20008000858 */
[----:B------:R-:W-:Y:S01]  /*e660*/  R2UR UR6, R8 ;  /* 0x00000000080672ca */ /* 0x000fe200000e0000 */
[----:B------:R-:W-:Y:S01]  /*e670*/  VIADD R8, R6, 0x4 ;  /* 0x0000000406087836 */ /* 0x000fe20000000000 */
[----:B------:R-:W-:Y:S01]  /*e680*/  R2UR UR7, R9 ;  /* 0x00000000090772ca */ /* 0x000fe200000e0000 */
[----:B------:R-:W-:Y:S01]  /*e690*/  IMAD.MOV.U32 R9, RZ, RZ, 0x40000040 ;  /* 0x40000040ff097424 */ /* 0x000fe200078e00ff */
[----:B------:R-:W-:Y:S01]  /*e6a0*/  MUFU.TANH R24, R24 ;  /* 0x0000001800187308 */ /* 0x000fe20000002400 */
[----:B0-----:R-:W-:-:S07]  /*e6b0*/  FMNMX.FTZ R45, R7, R12, !PT ;  /* 0x0000000c072d7209 */ /* 0x001fce0007810000 */
        /* <DEDUP_REMOVED lines=17> */
[----:B------:R-:W-:Y:S01]  /*e7d0*/  QGMMA.64x96x32.F32.E4M3.E4M3 R88, R136, gdesc[UR4], R88, gsb0 ;  /* 0x0160000488587df3 */ /* 0x000fe20008000858 */
        /* <DEDUP_REMOVED lines=35> */
[----:B------:R-:W-:Y:S01]  /*ea10*/  FMUL.FTZ R58, R2, R59 ;  /* 0x0000003b023a7220 */ /* 0x000fe20000410000 */
[----:B------:R-:W-:Y:S01]  /*ea20*/  FMNMX.FTZ R44, R24, R44, !PT ;  /* 0x0000002c182c7209 */ /* 0x000fe20007810000 */
[C---:B------:R-:W-:Y:S01]  /*ea30*/  FMUL.FTZ R59, R2.reuse, R60 ;  /* 0x0000003c023b7220 */ /* 0x040fe20000410000 */
[C---:B------:R-:W-:Y:S01]  /*ea40*/  FMUL.FTZ R60, R2.reuse, R61 ;  /* 0x0000003d023c7220 */ /* 0x040fe20000410000 */
[----:B------:R-:W2:Y:S01]  /*ea50*/  MUFU.TANH R28, R28 ;  /* 0x0000001c001c7308 */ /* 0x000ea20000002400 */
[----:B---3--:R-:W-:Y:S01]  /*ea60*/  FMNMX.FTZ R45, R25, R45, !PT ;  /* 0x0000002d192d7209 */ /* 0x008fe20007810000 */
[C---:B------:R-:W-:Y:S01]  /*ea70*/  FMUL.FTZ R61, R2.reuse, R62 ;  /* 0x0000003e023d7220 */ /* 0x040fe20000410000 */
[----:B------:R-:W-:Y:S01]  /*ea80*/  FMNMX.FTZ R44, R27, R44, !PT ;  /* 0x0000002c1b2c7209 */ /* 0x000fe20007810000 */
        /* <DEDUP_REMOVED lines=17> */
[----:B------:R-:W-:Y:S01]  /*eba0*/  FMUL.FTZ R75, R2, R76 ;  /* 0x0000004c024b7220 */ /* 0x000fe20000410000 */
[----:B0-----:R-:W-:-:S02]  /*ebb0*/  LOP3.LUT R151, R151, 0x7f, RZ, 0xc0, !PT ;  /* 0x0000007f97977812 */ /* 0x001fc400078ec0ff */
[----:B------:R-:W0:Y:S01]  /*ebc0*/  MUFU.TANH R32, R32 ;  /* 0x0000002000207308 */ /* 0x000e220000002400 */
[----:B---3--:R-:W-:Y:S02]  /*ebd0*/  FMNMX.FTZ R45, R29, R45, !PT ;  /* 0x0000002d1d2d7209 */ /* 0x008fe40007810000 */
[----:B------:R-:W-:Y:S02]  /*ebe0*/  ISETP.NE.AND P1, PT, R151, RZ, PT ;  /* 0x000000ff9700720c */ /* 0x000fe40003f25270 */
[----:B------:R-:W-:-:S03]  /*ebf0*/  FMNMX.FTZ R45, R30, R45, !PT ;  /* 0x0000002d1e2d7209 */ /* 0x000fc60007810000 */
[----:B------:R-:W2:Y:S01]  /*ec00*/  MUFU.TANH R34, R34 ;  /* 0x0000002200227308 */ /* 0x000ea20000002400 */
[----:B-1----:R-:W-:Y:S02]  /*ec10*/  FMNMX.FTZ R44, R31, R44, !PT ;  /* 0x0000002c1f2c7209 */ /* 0x002fe40007810000 */
[----:B------:R-:W-:-:S05]  /*ec20*/  FMNMX.FTZ R45, R33, R45, !PT ;  /* 0x0000002d212d7209 */ /* 0x000fca0007810000 */
[----:B------:R-:W1:Y:S01]  /*ec30*/  MUFU.TANH R35, R35 ;  /* 0x0000002300237308 */ /* 0x000e620000002400 */
[----:B0-----:R-:W-:Y:S01]  /*ec40*/  FMNMX.FTZ R44, R32, R44, !PT ;  /* 0x0000002c202c7209 */ /* 0x001fe20007810000 */
[----:B------:R-:W-:-:S05]  /*ec50*/  @!P1 VIADD R13, R13, 0x19c40 ;  /* 0x00019c400d0d9836 */ /* 0x000fca0000000000 */
[----:B------:R-:W-:Y:S01]  /*ec60*/  @!P1 PRMT R13, RZ, 0x654, R13 ;  /* 0x00000654ff0d9816 */ /* 0x000fe2000000000d */
[----:B------:R-:W0:Y:S01]  /*ec70*/  MUFU.TANH R37, R37 ;  /* 0x0000002500257308 */ /* 0x000e220000002400 */
[----:B--2---:R-:W-:-:S07]  /*ec80*/  FMNMX.FTZ R45, R34, R45, !PT ;  /* 0x0000002d222d7209 */ /* 0x004fce0007810000 */
[----:B------:R-:W2:Y:S01]  /*ec90*/  MUFU.TANH R38, R38 ;  /* 0x0000002600267308 */ /* 0x000ea20000002400 */
[----:B-1----:R-:W-:-:S04]  /*eca0*/  FMNMX.FTZ R44, R35, R44, !PT ;  /* 0x0000002c232c7209 */ /* 0x002fc80007810000 */
[----:B------:R-:W-:-:S03]  /*ecb0*/  FMNMX.FTZ R44, R36, R44, !PT ;  /* 0x0000002c242c7209 */ /* 0x000fc60007810000 */
[----:B------:R-:W1:Y:S01]  /*ecc0*/  MUFU.TANH R40, R40 ;  /* 0x0000002800287308 */ /* 0x000e620000002400 */
[----:B0-----:R-:W-:Y:S02]  /*ecd0*/  FMNMX.FTZ R45, R37, R45, !PT ;  /* 0x0000002d252d7209 */ /* 0x001fe40007810000 */
[----:B------:R-:W-:Y:S01]  /*ece0*/  FMNMX.FTZ R44, R39, R44, !PT ;  /* 0x0000002c272c7209 */ /* 0x000fe20007810000 */
[----:B------:R-:W-:-:S04]  /*ecf0*/  WARPGROUP.DEPBAR.LE gsb0, 0x0 ;  /* 0x00008000000079c5 */ /* 0x000fc80000010000 */
[----:B------:R-:W0:Y:S01]  /*ed00*/  MUFU.TANH R41, R41 ;  /* 0x0000002900297308 */ /* 0x000e220000002400 */
[----:B--2---:R-:W-:Y:S01]  /*ed10*/  FMNMX.FTZ R45, R38, R45, !PT ;  /* 0x0000002d262d7209 */ /* 0x004fe20007810000 */
[----:B------:R-:W-:-:S06]  /*ed20*/  WARPGROUP.ARRIVE ;  /* 0x00000000000079c5 */ /* 0x000fcc0000000000 */
[----:B------:R-:W2:Y:S01]  /*ed30*/  MUFU.TANH R43, R43 ;  /* 0x0000002b002b7308 */ /* 0x000ea20000002400 */
[----:B-1----:R-:W-:Y:S01]  /*ed40*/  FMNMX.FTZ R44, R40, R44, !PT ;  /* 0x0000002c282c7209 */ /* 0x002fe20007810000 */
[----:B------:R-:W-:Y:S06]  /*ed50*/  QGMMA.64x96x32.F32.E4M3.E4M3 R88, R140, gdesc[UR4], R88, gsb0 ;  /* 0x016000048c587df3 */ /* 0x000fec0008000858 */
[----:B------:R-:W1:Y:S01]  /*ed60*/  MUFU.TANH R46, R46 ;  /* 0x0000002e002e7308 */ /* 0x000e620000002400 */
[----:B0-----:R-:W-:-:S04]  /*ed70*/  FMNMX.FTZ R45, R41, R45, !PT ;  /* 0x0000002d292d7209 */ /* 0x001fc80007810000 */
[----:B------:R-:W-:-:S03]  /*ed80*/  FMNMX.FTZ R45, R42, R45, !PT ;  /* 0x0000002d2a2d7209 */ /* 0x000fc60007810000 */
        /* <DEDUP_REMOVED lines=61> */
[----:B0-----:R-:W-:-:S04]  /*f160*/  FMNMX.FTZ R44, R74, R44, !PT ;  /* 0x0000002c4a2c7209 */ /* 0x001fc80007810000 */
[----:B------:R-:W-:Y:S02]  /*f170*/  FMNMX.FTZ R44, R78, R44, !PT ;  /* 0x0000002c4e2c7209 */ /* 0x000fe40007810000 */
[----:B--2---:R-:W-:Y:S02]  /*f180*/  FMNMX.FTZ R45, R75, R45, !PT ;  /* 0x0000002d4b2d7209 */ /* 0x004fe40007810000 */
[----:B------:R-:W-:Y:S02]  /*f190*/  FMNMX.FTZ R44, R79, R44, !PT ;  /* 0x0000002c4f2c7209 */ /* 0x000fe40007810000 */
[----:B------:R-:W-:Y:S02]  /*f1a0*/  FMNMX.FTZ R45, R77, R45, !PT ;  /* 0x0000002d4d2d7209 */ /* 0x000fe40007810000 */
[----:B------:R-:W-:Y:S02]  /*f1b0*/  FMNMX.FTZ R44, R82, R44, !PT ;  /* 0x0000002c522c7209 */ /* 0x000fe40007810000 */
[----:B------:R-:W-:-:S02]  /*f1c0*/  FMNMX.FTZ R45, R80, R45, !PT ;  /* 0x0000002d502d7209 */ /* 0x000fc40007810000 */
[----:B------:R-:W-:Y:S02]  /*f1d0*/  FMNMX.FTZ R44, R83, R44, !PT ;  /* 0x0000002c532c7209 */ /* 0x000fe40007810000 */
[----:B------:R-:W-:Y:S02]  /*f1e0*/  FMNMX.FTZ R45, R81, R45, !PT ;  /* 0x0000002d512d7209 */ /* 0x000fe40007810000 */
[----:B------:R-:W-:Y:S02]  /*f1f0*/  FMNMX.FTZ R44, R86, R44, !PT ;  /* 0x0000002c562c7209 */ /* 0x000fe40007810000 */
[----:B------:R-:W-:Y:S02]  /*f200*/  FMNMX.FTZ R45, R84, R45, !PT ;  /* 0x0000002d542d7209 */ /* 0x000fe40007810000 */
[----:B-1----:R-:W-:Y:S02]  /*f210*/  FMNMX.FTZ R76, R87, R44, !PT ;  /* 0x0000002c574c7209 */ /* 0x002fe40007810000 */
[----:B------:R-:W-:-:S03]  /*f220*/  FMNMX.FTZ R136, R85, R45, !PT ;  /* 0x0000002d55887209 */ /* 0x000fc60007810000 */
[----:B------:R-:W0:Y:S04]  /*f230*/  SHFL.BFLY PT, R44, R76, 0x2, 0x1f ;  /* 0x0c401f004c2c7f89 */ /* 0x000e2800000e0000 */
[----:B------:R-:W1:Y:S01]  /*f240*/  SHFL.BFLY PT, R45, R136, 0x2, 0x1f ;  /* 0x0c401f00882d7f89 */ /* 0x000e6200000e0000 */
[----:B0-----:R-:W-:Y:S01]  /*f250*/  FMNMX.FTZ R76, R76, R44, !PT ;  /* 0x0000002c4c4c7209 */ /* 0x001fe20007810000 */
[----:B------:R-:W-:Y:S01]  /*f260*/  VIADD R44, R6, 0x6 ;  /* 0x00000006062c7836 */ /* 0x000fe20000000000 */
[----:B-1----:R-:W-:-:S03]  /*f270*/  FMNMX.FTZ R136, R136, R45, !PT ;  /* 0x0000002d88887209 */ /* 0x002fc60007810000 */
[----:B------:R-:W0:Y:S01]  /*f280*/  SHFL.BFLY PT, R6, R76, 0x1, 0x1f ;  /* 0x0c201f004c067f89 */ /* 0x000e2200000e0000 */
[----:B------:R-:W-:Y:S01]  /*f290*/  IMAD.MOV.U32 R45, RZ, RZ, 0x40000040 ;  /* 0x40000040ff2d7424 */ /* 0x000fe200078e00ff */
[----:B------:R-:W-:Y:S01]  /*f2a0*/  R2UR UR6, R44 ;  /* 0x000000002c0672ca */ /* 0x000fe200000e0000 */
[----:B------:R-:W-:Y:S01]  /*f2b0*/  IMAD.U32 R44, RZ, RZ, UR4 ;  /* 0x00000004ff2c7e24 */ /* 0x000fe2000f8e00ff */
[----:B------:R-:W1:Y:S02]  /*f2c0*/  SHFL.BFLY PT, R137, R136, 0x1, 0x1f ;  /* 0x0c201f0088897f89 */ /* 0x000e6400000e0000 */
[----:B------:R-:W-:-:S13]  /*f2d0*/  R2UR UR7, R45 ;  /* 0x000000002d0772ca */ /* 0x000fda00000e0000 */
[----:B------:R-:W-:Y:S01]  /*f2e0*/  QGMMA.64x96x32.F32.E4M3.E4M3 R88, R144, gdesc[UR4], R88, gsb0 ;  /* 0x0160000490587df3 */ /* 0x000fe20008000858 */
[----:B0-----:R-:W-:Y:S02]  /*f2f0*/  FMNMX.FTZ R76, R76, R6, !PT ;  /* 0x000000064c4c7209 */ /* 0x001fe40007810000 */
[----:B-1----:R-:W-:-:S05]  /*f300*/  FMNMX.FTZ R45, R136, R137, !PT ;  /* 0x00000089882d7209 */ /* 0x002fca0007810000 */
[----:B------:R-:W-:Y:S01]  /*f310*/  FADD.FTZ R6, -R45, R12 ;  /* 0x0000000c2d067221 */ /* 0x000fe20000010100 */
[----:B------:R-:W-:-:S01]  /*f320*/  FADD.FTZ R12, -R76, R11 ;  /* 0x0000000b4c0c7221 */ /* 0x000fc20000010100 */
[-C--:B------:R-:W-:Y:S02]  /*f330*/  FFMA.FTZ R137, R45, R44.reuse, -8 ;  /* 0xc10000002d897423 */ /* 0x080fe4000001002c */
[-C--:B------:R-:W-:Y:S02]  /*f340*/  FMUL.FTZ R6, R6, R44.reuse ;  /* 0x0000002c06067220 */ /* 0x080fe40000410000 */
[-CC-:B------:R-:W-:Y:S01]  /*f350*/  FFMA.FTZ R7, R7, R44.reuse, -R137.reuse ;  /* 0x0000002c07077223 */ /* 0x180fe20000010889 */
[----:B------:R-:W-:-:S01]  /*f360*/  FFMA.FTZ R8, R8, R44, -R137 ;  /* 0x0000002c08087223 */ /* 0x000fc20000010889 */
[----:B------:R0:W-:Y:S08]  /*f370*/  MUFU.EX2 R11, R6 ;  /* 0x00000006000b7308 */ /* 0x0001f00000000800 */
[----:B------:R-:W1:Y:S01]  /*f380*/  MUFU.EX2 R7, R7 ;  /* 0x0000000700077308 */ /* 0x000e620000000800 */
        /* <DEDUP_REMOVED lines=31> */
[----:B------:R-:W-:Y:S01]  /*f580*/  FFMA.FTZ R85, R76, R44, -8 ;  /* 0xc10000004c557423 */ /* 0x000fe2000001002c */
[----:B------:R-:W-:Y:S01]  /*f590*/  MUFU.EX2 R6, R6 ;  /* 0x0000000600067308 */ /* 0x000fe20000000800 */
[----:B-1----:R-:W-:-:S02]  /*f5a0*/  FFMA.FTZ R0, R11, R0, R7 ;  /* 0x000000000b007223 */ /* 0x002fc40000010007 */
        /* <DEDUP_REMOVED lines=40> */
[----:B------:R-:W-:-:S05]  /*f830*/  WARPGROUP.DEPBAR.LE gsb0, 0x0 ;  /* 0x00008000000079c5 */ /* 0x000fca0000010000 */
        /* <DEDUP_REMOVED lines=121> */
.L_x_9292:
[----:B------:R-:W2:Y:S01]  /*ffd0*/  LDL R13, [R1+0x20] ;  /* 0x00002000010d7983 */ /* 0x000ea20000100800 */
[----:B------:R-:W-:-:S05]  /*ffe0*/  VIADD R14, R14, 0x19c60 ;  /* 0x00019c600e0e7836 */ /* 0x000fca0000000000 */
[----:B--2---:R-:W-:Y:S02]  /*fff0*/  PRMT R14, R13, 0x654, R14 ;  /* 0x000006540d0e7816 */ /* 0x004fe4000000000e */
[----:B------:R-:W2:Y:S01]  /*10000*/  LDL R13, [R1+0x1c] ;  /* 0x00001c00010d7983 */ /* 0x000ea20000100800 */
        /* <DEDUP_REMOVED lines=101> */
[C---:B--2---:R-:W-:Y:S01]  /*10660*/  ISETP.GT.AND P1, PT, R10.reuse, R13, PT ;  /* 0x0000000d0a00720c */ /* 0x044fe20003f24270 */
[----:B------:R-:W-:-:S12]  /*10670*/  VIADD R10, R10, 0xffffffff ;  /* 0xffffffff0a0a7836 */ /* 0x000fd80000000000 */
[----:B0-----:R-:W-:Y:S05]  /*10680*/  @P1 BRA `(.L_x_9293) ;  /* 0xffffffd800801947 */ /* 0x001fea000383ffff */
.L_x_9281:
[----:B------:R-:W-:Y:S05]  /*10690*/  BSYNC B0 ;  /* 0x0000000000007941 */ /* 0x000fea0003800000 */
.L_x_9280:
[----:B------:R-:W-:Y:S06]  /*106a0*/  BAR.ARV 0x8, 0x200 ;  /* 0x0208000000007b1d */ /* 0x000fec0000002000 */
[----:B------:R-:W-:Y:S05]  /*106b0*/  @!P0 BRA `(.L_x_9294) ;  /* 0x0000000000048947 */ /* 0x000fea0003800000 */
[----:B------:R-:W-:Y:S01]  /*106c0*/  BPT.TRAP 0x1 ;  /* 0x000000040000795c */ /* 0x000fe20000300000 */
.L_x_9294:
[----:B------:R-:W-:Y:S01]  /*106d0*/  IMAD R10, R154, 0x8, R16 ;  /* 0x000000089a0a7824 */ /* 0x000fe200078e0210 */
[----:B------:R-:W-:-:S04]  /*106e0*/  SHF.L.U32 R5, R156, 0x1f, RZ ;  /* 0x0000001f9c057819 */ /* 0x000fc800000006ff */
[----:B------:R0:W1:Y:S01]  /*106f0*/  SYNCS.PHASECHK.TRANS64.TRYWAIT P1, [R10+URZ+0x19c50], R5 ;  /* 0x019c50050a0075a7 */ /* 0x000062000802017f */
[----:B------:R-:W-:Y:S05]  /*10700*/  @!P0 BRA `(.L_x_9295) ;  /* 0x0000000000048947 */ /* 0x000fea0003800000 */
[----:B------:R-:W-:Y:S01]  /*10710*/  BPT.TRAP 0x1 ;  /* 0x000000040000795c */ /* 0x000fe20000300000 */
.L_x_9295:
[----:B------:R-:W-:Y:S04]  /*10720*/  BSSY B0, `(.L_x_9296) ;  /* 0x0000004000007945 */ /* 0x000fe80003800000 */
[----:B-1----:R-:W-:Y:S05]  /*10730*/  @P1 BRA `(.L_x_9297) ;  /* 0x0000000000081947 */ /* 0x002fea0003800000 */
[----:B------:R-:W1:Y:S02]  /*10740*/  SYNCS.PHASECHK.TRANS64.TRYWAIT P1, [R10+URZ+0x19c50], R5 ;  /* 0x019c50050a0075a7 */ /* 0x000e64000802017f */
[----:B-1----:R-:W-:Y:S05]  /*10750*/  @!P1 BRA `(.L_x_9298) ;  /* 0x000000b400789947 */ /* 0x002fea0003800000 */
.L_x_9297:
[----:B------:R-:W-:Y:S05]  /*10760*/  BSYNC B0 ;  /* 0x0000000000007941 */ /* 0x000fea0003800000 */
.L_x_9296:
[----:B------:R-:W2:Y:S04]  /*10770*/  LDL R2, [R1+0x44] ;  /* 0x0000440001027983 */ /* 0x000ea80000100800 */
[----:B------:R-:W3:Y:S04]  /*10780*/  LDL R12, [R1+0x28] ;  /* 0x00002800010c7983 */ /* 0x000ee80000100800 */
[----:B------:R-:W4:Y:S01]  /*10790*/  LDL R11, [R1+0x18] ;  /* 0x00001800010b7983 */ /* 0x000f220000100800 */
[----:B------:R-:W-:Y:S01]  /*107a0*/  VIADD R16, R16, 0x3000 ;  /* 0x0000300010107836 */ /* 0x000fe20000000000 */
[----:B------:R-:W-:Y:S01]  /*107b0*/  ULDC.64 UR4, c[0x0][0x9a0] ;  /* 0x0002680000047ab9 */ /* 0x000fe20000000a00 */
[----:B------:R-:W-:Y:S01]  /*107c0*/  WARPGROUP.ARRIVE ;  /* 0x00000000000079c5 */ /* 0x000fe20000000000 */
[----:B------:R-:W-:-:S02]  /*107d0*/  ISETP.NE.U32.AND P1, PT, RZ, UR4, PT ;  /* 0x00000004ff007c0c */ /* 0x000fc4000bf25070 */
[----:B------:R-:W-:Y:S02]  /*107e0*/  SHF.R.U32.HI R16, RZ, 0x4, R16 ;  /* 0x00000004ff107819 */ /* 0x000fe40000011610 */
[----:B------:R-:W-:Y:S02]  /*107f0*/  ISETP.NE.AND.EX P1, PT, RZ, UR5, PT, P1 ;  /* 0x00000005ff007c0c */ /* 0x000fe4000bf25310 */
[----:B------:R-:W-:-:S04]  /*10800*/  LOP3.LUT R16, R16, 0x3fff, RZ, 0xc0, !PT ;  /* 0x00003fff10107812 */ /* 0x000fc800078ec0ff */
[----:B01----:R-:W-:-:S05]  /*10810*/  LOP3.LUT R5, R16, 0x10000, RZ, 0xfc, !PT ;  /* 0x0001000010057812 */ /* 0x003fca00078efcff */
[----:B------:R-:W-:Y:S02]  /*10820*/  IMAD R4, R154, 0x300, R5 ;  /* 0x000003009a047824 */ /* 0x000fe400078e0205 */
[----:B------:R-:W-:Y:S01]  /*10830*/  IMAD.MOV.U32 R5, RZ, RZ, 0x40000040 ;  /* 0x40000040ff057424 */ /* 0x000fe200078e00ff */
[----:B------:R-:W2:Y:S02]  /*10840*/  @P1 LDC.64 R8, c[0x0][0x9c8] ;  /* 0x00027200ff081b82 */ /* 0x000ea40000000a00 */
[----:B------:R-:W-:Y:S02]  /*10850*/  R2UR UR6, R4 ;  /* 0x00000000040672ca */ /* 0x000fe400000e0000 */
[----:B------:R-:W-:-:S04]  /*10860*/  R2UR UR7, R5 ;  /* 0x00000000050772ca */ /* 0x000fc800000e0000 */
[----:B------:R-:W4:Y:S09]  /*10870*/  @P1 LDC.64 R6, c[0x0][0x9d0] ;  /* 0x00027400ff061b82 */ /* 0x000f320000000a00 */
[----:B------:R-:W-:Y:S03]  /*10880*/  QGMMA.64x96x32.F32.E4M3.E4M3 R88, R148, gdesc[UR4], R88, gsb0 ;  /* 0x0160000494587df3 */ /* 0x000fe60008000858 */
[----:B------:R-:W-:-:S02]  /*10890*/  WARPGROUP.DEPBAR.LE gsb0, 0x0 ;  /* 0x00008000000079c5 */ /* 0x000fc40000010000 */
[----:B------:R-:W-:Y:S01]  /*108a0*/  WARPGROUP.ARRIVE ;  /* 0x00000000000079c5 */ /* 0x000fe20000000000 */
        /* <DEDUP_REMOVED lines=10> */
[----:B------:R-:W-:-:S03]  /*10950*/  IMAD.MOV.U32 R5, RZ, RZ, 0x40000040 ;  /* 0x40000040ff057424 */ /* 0x000fc600078e00ff */
[----:B------:R-:W1:Y:S04]  /*10960*/  SHFL.BFLY PT, R9, R0, 0x2, 0x1f ;  /* 0x0c401f0000097f89 */ /* 0x000e6800000e0000 */
[----:B------:R-:W3:Y:S01]  /*10970*/  SHFL.BFLY PT, R12, R3, 0x2, 0x1f ;  /* 0x0c401f00030c7f89 */ /* 0x000ee200000e0000 */
[----:B0-----:R-:W-:Y:S02]  /*10980*/  VIADD R6, R4, 0x2 ;  /* 0x0000000204067836 */ /* 0x001fe40000000000 */
[----:B------:R-:W-:-:S03]  /*10990*/  IMAD.MOV.U32 R7, RZ, RZ, 0x40000040 ;  /* 0x40000040ff077424 */ /* 0x000fc600078e00ff */
[----:B------:R-:W-:Y:S01]  /*109a0*/  R2UR UR6, R6 ;  /* 0x00000000060672ca */ /* 0x000fe200000e0000 */
[C---:B------:R-:W-:Y:S01]  /*109b0*/  VIADD R6, R4.reuse, 0x4 ;  /* 0x0000000404067836 */ /* 0x040fe20000000000 */
[----:B------:R-:W-:Y:S01]  /*109c0*/  R2UR UR7, R7 ;  /* 0x00000000070772ca */ /* 0x000fe200000e0000 */
[----:B------:R-:W-:Y:S02]  /*109d0*/  IMAD.MOV.U32 R7, RZ, RZ, 0x40000040 ;  /* 0x40000040ff077424 */ /* 0x000fe400078e00ff */
[----:B------:R-:W-:Y:S02]  /*109e0*/  VIADD R4, R4, 0x6 ;  /* 0x0000000604047836 */ /* 0x000fe40000000000 */
[----:B-1----:R-:W-:-:S01]  /*109f0*/  FADD.FTZ R9, R9, R0 ;  /* 0x0000000009097221 */ /* 0x002fc20000010000 */
[----:B------:R-:W-:-:S07]  /*10a00*/  IMAD.MOV.U32 R0, RZ, RZ, -0x800000 ;  /* 0xff800000ff007424 */ /* 0x000fce00078e00ff */
[----:B------:R-:W-:Y:S01]  /*10a10*/  QGMMA.64x96x32.F32.E4M3.E4M3 R88, R136, gdesc[UR4], R88, gsb0 ;  /* 0x0160000488587df3 */ /* 0x000fe20008000858 */
[----:B------:R-:W-:Y:S01]  /*10a20*/  R2UR UR6, R6 ;  /* 0x00000000060672ca */ /* 0x000fe200000e0000 */
[----:B---3--:R-:W-:Y:S01]  /*10a30*/  FADD.FTZ R12, R12, R3 ;  /* 0x000000030c0c7221 */ /* 0x008fe20000010000 */
[----:B------:R-:W-:Y:S01]  /*10a40*/  R2UR UR7, R7 ;  /* 0x00000000070772ca */ /* 0x000fe200000e0000 */
[----:B------:R-:W0:Y:S01]  /*10a50*/  SHFL.BFLY PT, R2, R9, 0x1, 0x1f ;  /* 0x0c201f0009027f89 */ /* 0x000e2200000e0000 */
[----:B------:R-:W-:Y:S02]  /*10a60*/  IMAD.MOV.U32 R3, RZ, RZ, RZ ;  /* 0x000000ffff037224 */ /* 0x000fe400078e00ff */
[----:B------:R-:W-:Y:S02]  /*10a70*/  IMAD.MOV.U32 R7, RZ, RZ, RZ ;  /* 0x000000ffff077224 */ /* 0x000fe400078e00ff */
[----:B0-----:R-:W-:-:S01]  /*10a80*/  FADD.FTZ R11, R9, R2 ;  /* 0x00000002090b7221 */ /* 0x001fc20000010000 */
[----:B------:R-:W-:-:S03]  /*10a90*/  IMAD.MOV.U32 R2, RZ, RZ, -0x800000 ;  /* 0xff800000ff027424 */ /* 0x000fc600078e00ff */
[C---:B------:R-:W-:Y:S01]  /*10aa0*/  FMUL.FTZ R14, R11.reuse, 0.00390625 ;  /* 0x3b8000000b0e7820 */ /* 0x040fe20000410000 */
[----:B------:R-:W-:-:S04]  /*10ab0*/  FSETP.NE.FTZ.AND P1, PT, R11, RZ, PT ;  /* 0x000000ff0b00720b */ /* 0x000fc80003f35000 */
[----:B------:R-:W-:-:S09]  /*10ac0*/  FSETP.NE.FTZ.AND P2, PT, R14, RZ, PT ;  /* 0x000000ff0e00720b */ /* 0x000fd20003f55000 */
[----:B------:R-:W-:Y:S01]  /*10ad0*/  @P1 MUFU.RCP R3, R11 ;  /* 0x0000000b00031308 */ /* 0x000fe20000001000 */
[----:B------:R-:W-:Y:S02]  /*10ae0*/  WARPGROUP.DEPBAR.LE gsb0, 0x0 ;  /* 0x00008000000079c5 */ /* 0x000fe40000010000 */
[----:B------:R-:W-:-:S06]  /*10af0*/  WARPGROUP.ARRIVE ;  /* 0x00000000000079c5 */ /* 0x000fcc0000000000 */
[----:B------:R-:W-:Y:S01]  /*10b00*/  QGMMA.64x96x32.F32.E4M3.E4M3 R88, R140, gdesc[UR4], R88, gsb0 ;  /* 0x016000048c587df3 */ /* 0x000fe20008000858 */
[----:B------:R-:W-:Y:S01]  /*10b10*/  R2UR UR6, R4 ;  /* 0x00000000040672ca */ /* 0x000fe200000e0000 */
[----:B------:R-:W-:Y:S01]  /*10b20*/  @P2 FMUL.FTZ R4, R44, 0.69314718246459960938 ;  /* 0x3f3172182c042820 */ /* 0x000fe20000410000 */
[----:B------:R-:W-:Y:S02]  /*10b30*/  R2UR UR7, R5 ;  /* 0x00000000050772ca */ /* 0x000fe400000e0000 */
[----:B------:R-:W0:Y:S02]  /*10b40*/  SHFL.BFLY PT, R5, R12, 0x1, 0x1f ;  /* 0x0c201f000c057f89 */ /* 0x000e2400000e0000 */
[----:B0-----:R-:W-:-:S02]  /*10b50*/  FADD.FTZ R13, R12, R5 ;  /* 0x000000050c0d7221 */ /* 0x001fc40000010000 */
[----:B------:R-:W0:Y:S02]  /*10b60*/  @P2 MUFU.LG2 R5, R14 ;  /* 0x0000000e00052308 */ /* 0x000e240000000c00 */
[C---:B------:R-:W-:Y:S01]  /*10b70*/  FMUL.FTZ R6, R13.reuse, 0.00390625 ;  /* 0x3b8000000d067820 */ /* 0x040fe20000410000 */
[----:B------:R-:W-:-:S04]  /*10b80*/  FSETP.NE.FTZ.AND P1, PT, R13, RZ, PT ;  /* 0x000000ff0d00720b */ /* 0x000fc80003f35000 */
[----:B------:R-:W-:-:S09]  /*10b90*/  FSETP.NE.FTZ.AND P3, PT, R6, RZ, PT ;  /* 0x000000ff0600720b */ /* 0x000fd20003f75000 */
[----:B------:R-:W-:Y:S01]  /*10ba0*/  @P1 MUFU.RCP R7, R13 ;  /* 0x0000000d00071308 */ /* 0x000fe20000001000 */
[----:B0-----:R-:W-:-:S03]  /*10bb0*/  @P2 FMUL.FTZ R5, R5, 0.69314718246459960938 ;  /* 0x3f31721805052820 */ /* 0x001fc60000410000 */
[----:B------:R-:W-:Y:S01]  /*10bc0*/  @P3 FMUL.FTZ R44, R44, 0.69314718246459960938 ;  /* 0x3f3172182c2c3820 */ /* 0x000fe20000410000 */
[----:B------:R-:W-:-:S03]  /*10bd0*/  @P2 FFMA.FTZ R0, R4, R45, R5 ;  /* 0x0000002d04002223 */ /* 0x000fc60000010005 */
[----:B------:R-:W0:Y:S02]  /*10be0*/  @P3 MUFU.LG2 R6, R6 ;  /* 0x0000000600063308 */ /* 0x000e240000000c00 */
[----:B0-----:R-:W-:-:S04]  /*10bf0*/  @P3 FMUL.FTZ R9, R6, 0.69314718246459960938 ;  /* 0x3f31721806093820 */ /* 0x001fc80000410000 */
[----:B------:R-:W-:Y:S01]  /*10c00*/  @P3 FFMA.FTZ R2, R44, R76, R9 ;  /* 0x0000004c2c023223 */ /* 0x000fe20000010009 */
[----:B------:R-:W-:Y:S02]  /*10c10*/  WARPGROUP.DEPBAR.LE gsb0, 0x0 ;  /* 0x00008000000079c5 */ /* 0x000fe40000010000 */
[----:B------:R-:W-:-:S06]  /*10c20*/  WARPGROUP.ARRIVE ;  /* 0x00000000000079c5 */ /* 0x000fcc0000000000 */
[----:B------:R-:W-:Y:S01]  /*10c30*/  QGMMA.64x96x32.F32.E4M3.E4M3 R88, R144, gdesc[UR4], R88, gsb0 ;  /* 0x0160000490587df3 */ /* 0x000fe20008000858 */
[-C--:B--2---:R-:W-:Y:S01]  /*10c40*/  FMUL.FTZ R16, R3, R8.reuse ;  /* 0x0000000803107220 */ /* 0x084fe20000410000 */
[----:B------:R-:W-:Y:S01]  /*10c50*/  FMUL.FTZ R4, R7, R8 ;  /* 0x0000000807047220 */ /* 0x000fe20000410000 */
[----:B------:R-:W-:Y:S02]  /*10c60*/  WARPGROUP.DEPBAR.LE gsb0, 0x0 ;  /* 0x00008000000079c5 */ /* 0x000fe40000010000 */
[----:B------:R-:W-:Y:S05]  /*10c70*/  @!P0 BRA `(.L_x_9299) ;  /* 0x0000000000048947 */ /* 0x000fea0003800000 */
[----:B------:R-:W-:Y:S01]  /*10c80*/  BPT.TRAP 0x1 ;  /* 0x000000040000795c */ /* 0x000fe20000300000 */
.L_x_9299:
[----:B------:R-:W2:Y:S01]  /*10c90*/  LDL.LU R3, [R1+0x20] ;  /* 0x0000200001037983 */ /* 0x000ea20000300800 */
[----:B------:R-:W-:Y:S02]  /*10ca0*/  VIADD R10, R10, 0x19c60 ;  /* 0x00019c600a0a7836 */ /* 0x000fe40000000000 */
[-C--:B------:R-:W-:Y:S01]  /*10cb0*/  FMUL.FTZ R20, R88, R16.reuse ;  /* 0x0000001058147220 */ /* 0x080fe20000410000 */
[----:B------:R-:W-:Y:S01]  /*10cc0*/  FMUL.FTZ R15, R93, R16 ;  /* 0x000000105d0f7220 */ /* 0x000fe20000410000 */
[----:B------:R-:W3:Y:S01]  /*10cd0*/  LDL.LU R24, [R1+0x40] ;  /* 0x0000400001187983 */ /* 0x000ee20000300800 */
[----:B------:R-:W-:-:S05]  /*10ce0*/  VIADD R154, R154, 0x1 ;  /* 0x000000019a9a7836 */ /* 0x000fca0000000000 */
        /* <DEDUP_REMOVED lines=47> */
[----:B--2---:R-:W-:Y:S01]  /*10fe0*/  PRMT R5, R3, 0x654, R10 ;  /* 0x0000065403057816 */ /* 0x004fe2000000000a */
[----:B---3--:R-:W-:-:S03]  /*10ff0*/  VIADD R24, R24, 0x1 ;  /* 0x0000000118187836 */ /* 0x008fc60000000000 */
[----:B------:R0:W-:Y:S02]  /*11000*/  SYNCS.ARRIVE.TRANS64.RED.A1T0 RZ, [R5+URZ], RZ ;  /* 0x000000ff05ff79a7 */ /* 0x0001e4000810043f */
[----:B------:R1:W-:Y:S01]  /*11010*/  STL [R1+0x40], R24 ;  /* 0x0000401801007387 */ /* 0x0003e20000100800 */
[----:B0-----:R-:W-:Y:S01]  /*11020*/  SEL R5, RZ, 0x1, P1 ;  /* 0x00000001ff057807 */ /* 0x001fe20000800000 */
[-C--:B------:R-:W-:Y:S01]  /*11030*/  FMUL.FTZ R10, R104, R16.reuse ;  /* 0x00000010680a7220 */ /* 0x080fe20000410000 */
[----:B------:R-:W-:Y:S02]  /*11040*/  FMUL.FTZ R3, R120, R16 ;  /* 0x0000001078037220 */ /* 0x000fe40000410000 */
[----:B------:R-:W-:-:S07]  /*11050*/  LOP3.LUT R156, R156, R5, RZ, 0x3c, !PT ;  /* 0x000000059c9c7212 */ /* 0x000fce00078e3cff */
.L_x_9247:
[----:B------:R-:W2:Y:S01]  /*11060*/  LDL R88, [R1+0x34] ;  /* 0x0000340001587983 */ /* 0x000ea20000100800 */
[----:B------:R-:W0:Y:S01]  /*11070*/  S2UR UR4, SR_CgaCtaId ;  /* 0x00000000000479c3 */ /* 0x000e220000008800 */
[----:B------:R-:W-:Y:S01]  /*11080*/  MOV R16, 0x400 ;  /* 0x0000040000107802 */ /* 0x000fe20000000f00 */
[----:B------:R-:W-:Y:S01]  /*11090*/  BSSY B0, `(.L_x_9300) ;  /* 0x000033a000007945 */ /* 0x000fe20003800000 */
[----:B0-----:R-:W-:-:S05]  /*110a0*/  IMAD.U32 R4, RZ, RZ, UR4 ;  /* 0x00000004ff047e24 */ /* 0x001fca000f8e00ff */
[----:B------:R0:W-:Y:S01]  /*110b0*/  STL [R1+0x20], R4 ;  /* 0x0000200401007387 */ /* 0x0001e20000100800 */
[----:B------:R-:W-:Y:S01]  /*110c0*/  LEA R16, R4, R16, 0x18 ;  /* 0x0000001004107211 */ /* 0x000fe200078ec0ff */
[----:B------:R-:W-:Y:S06]  /*110d0*/  BAR.SYNC.DEFER_BLOCKING 0x5, 0x200 ;  /* 0x0148000000007b1d */ /* 0x000fec0000010000 */
[----:B------:R0:W3:Y:S02]  /*110e0*/  LDS.128 R28, [R16+0x19cd0] ;  /* 0x019cd000101c7984 */ /* 0x0000e40000000c00 */
[----:B------:R-:W-:Y:S06]  /*110f0*/  BAR.ARV 0x4, 0x200 ;  /* 0x0108000000007b1d */ /* 0x000fec0000002000 */
[----:B--2---:R-:W-:-:S13]  /*11100*/  ISETP.NE.AND P1, PT, R88, RZ, PT ;  /* 0x000000ff5800720c */ /* 0x004fda0003f25270 */
[----:B------:R-:W2:Y:S02]  /*11110*/  @!P1 LDC R88, c[0x0][0xad4] ;  /* 0x0002b500ff589b82 */ /* 0x000ea40000000800 */
[----:B--2---:R0:W-:Y:S01]  /*11120*/  @!P1 STL [R1+0x34], R88 ;  /* 0x0000345801009387 */ /* 0x0041e20000100800 */
[----:B---3--:R-:W-:Y:S05]  /*11130*/  @P0 BRA `(.L_x_9301) ;  /* 0x0000002400f80947 */ /* 0x008fea0003800000 */
[----:B-1----:R-:W2:Y:S01]  /*11140*/  LDL.LU R24, [R1+0x28] ;  /* 0x0000280001187983 */ /* 0x002ea20000300800 */
[----:B------:R-:W-:Y:S01]  /*11150*/  ULDC.64 UR4, c[0x4][0x70] ;  /* 0x01001c0000047ab9 */ /* 0x000fe20000000a00 */
[----:B------:R-:W-:Y:S02]  /*11160*/  ULDC.64 UR6, c[0x0][0xc08] ;  /* 0x0003020000067ab9 */ /* 0x000fe40000000a00 */
[----:B------:R-:W3:Y:S04]  /*11170*/  LDL.LU R5, [R1+0x44] ;  /* 0x0000440001057983 */ /* 0x000ee80000300800 */
[----:B0-----:R-:W4:Y:S01]  /*11180*/  LDL R4, [R1+0x18] ;  /* 0x0000180001047983 */ /* 0x001f220000100800 */
[----:B-----5:R-:W0:Y:S01]  /*11190*/  S2R R25, SR_TID.X ;  /* 0x0000000000197919 */ /* 0x020e220000002100 */
[----:B------:R-:W-:Y:S01]  /*111a0*/  BAR.SYNC.DEFER_BLOCKING 0x1, 0x180 ;  /* 0x0046000000007b1d */ /* 0x000fe20000010000 */
[----:B--2---:R-:W-:-:S02]  /*111b0*/  IMAD.MOV.U32 R38, RZ, RZ, R24 ;  /* 0x000000ffff267224 */ /* 0x004fc400078e0018 */
[----:B---3--:R-:W-:Y:S02]  /*111c0*/  IMAD.MOV.U32 R34, RZ, RZ, R5 ;  /* 0x000000ffff227224 */ /* 0x008fe400078e0005 */
[----:B----4-:R-:W-:Y:S02]  /*111d0*/  IMAD.MOV.U32 R33, RZ, RZ, R4 ;  /* 0x000000ffff217224 */ /* 0x010fe400078e0004 */
[----:B0-----:R-:W-:-:S05]  /*111e0*/  IMAD.SHL.U32 R4, R25, 0x4, RZ ;  /* 0x0000000419047824 */ /* 0x001fca00078e00ff */
[----:B------:R-:W-:-:S04]  /*111f0*/  LOP3.LUT R4, R4, 0xc, RZ, 0xc0, !PT ;  /* 0x0000000c04047812 */ /* 0x000fc800078ec0ff */
[----:B------:R-:W-:-:S04]  /*11200*/  IADD3 R4, P0, R4, UR4, RZ ;  /* 0x0000000404047c10 */ /* 0x000fc8000ff1e0ff */
[----:B------:R-:W-:Y:S01]  /*11210*/  IADD3.X R5, RZ, UR5, RZ, P0, !PT ;  /* 0x00000005ff057c10 */ /* 0x000fe200087fe4ff */
[----:B------:R-:W-:Y:S01]  /*11220*/  IMAD.MOV.U32 R48, RZ, RZ, R33 ;  /* 0x000000ffff307224 */ /* 0x000fe200078e0021 */
[----:B------:R-:W-:-:S03]  /*11230*/  ULDC.64 UR4, c[0x0][0xc00] ;  /* 0x0003000000047ab9 */ /* 0x000fc60000000a00 */
[----:B------:R0:W2:Y:S01]  /*11240*/  LDG.E.CONSTANT R24, desc[UR40][R4.64] ;  /* 0x0000002804187981 */ /* 0x0000a2000c1e9900 */
[----:B------:R-:W-:Y:S01]  /*11250*/  LOP3.LUT P0, R25, R25, 0x3, RZ, 0xc0, !PT ;  /* 0x0000000319197812 */ /* 0x000fe2000780c0ff */
[----:B------:R-:W-:Y:S02]  /*11260*/  IMAD.MOV.U32 R44, RZ, RZ, R38 ;  /* 0x000000ffff2c7224 */ /* 0x000fe400078e0026 */
[----:B------:R-:W-:Y:S01]  /*11270*/  IMAD.MOV.U32 R46, RZ, RZ, R34 ;  /* 0x000000ffff2e7224 */ /* 0x000fe200078e0022 */
[----:B------:R-:W3:Y:S01]  /*11280*/  LDL R4, [R1+0x90] ;  /* 0x0000900001047983 */ /* 0x000ee20000100800 */
[----:B------:R-:W-:Y:S01]  /*11290*/  ISETP.EQ.OR P0, PT, R25, 0x3, !P0 ;  /* 0x000000031900780c */ /* 0x000fe20004702670 */
[----:B------:R-:W-:Y:S01]  /*112a0*/  IMAD.MOV.U32 R92, RZ, RZ, R48 ;  /* 0x000000ffff5c7224 */ /* 0x000fe200078e0030 */
[----:B0-----:R-:W0:Y:S02]  /*112b0*/  S2R R5, SR_SWINHI ;  /* 0x0000000000057919 */ /* 0x001e240000002f00 */
[----:B------:R-:W-:Y:S01]  /*112c0*/  SEL R61, R94, R95, P0 ;  /* 0x0000005f5e3d7207 */ /* 0x000fe20000000000 */
[----:B------:R-:W-:Y:S01]  /*112d0*/  IMAD.MOV.U32 R96, RZ, RZ, R46 ;  /* 0x000000ffff607224 */ /* 0x000fe200078e002e */
[----:B------:R-:W-:Y:S01]  /*112e0*/  SEL R95, R95, R94, P0 ;  /* 0x0000005e5f5f7207 */ /* 0x000fe20000000000 */
[----:B------:R-:W-:Y:S01]  /*112f0*/  IMAD.MOV.U32 R97, RZ, RZ, R44 ;  /* 0x000000ffff617224 */ /* 0x000fe200078e002c */
[----:B------:R-:W4:Y:S01]  /*11300*/  LDL.LU R94, [R1+0x38] ;  /* 0x00003800015e7983 */ /* 0x000f220000300800 */
[----:B------:R-:W-:-:S02]  /*11310*/  SEL R33, R20, R37, P0 ;  /* 0x0000002514217207 */ /* 0x000fc40000000000 */
[----:B------:R-:W-:Y:S01]  /*11320*/  SEL R25, R37, R20, P0 ;  /* 0x0000001425197207 */ /* 0x000fe20000000000 */
[----:B------:R-:W4:Y:S01]  /*11330*/  LDL.LU R87, [R1+0x3c] ;  /* 0x00003c0001577983 */ /* 0x000f220000300800 */
[----:B------:R-:W-:Y:S02]  /*11340*/  SEL R49, R21, R6, P0 ;  /* 0x0000000615317207 */ /* 0x000fe40000000000 */
[----:B------:R-:W-:Y:S01]  /*11350*/  SEL R42, R6, R21, P0 ;  /* 0x00000015062a7207 */ /* 0x000fe20000000000 */
[----:B------:R-:W4:Y:S01]  /*11360*/  LDL R93, [R1+0x8c] ;  /* 0x00008c00015d7983 */ /* 0x000f220000100800 */
[----:B------:R-:W-:Y:S02]  /*11370*/  SEL R55, R12, R129, P0 ;  /* 0x000000810c377207 */ /* 0x000fe40000000000 */
[----:B------:R-:W-:Y:S01]  /*11380*/  SEL R57, R132, R13, P0 ;  /* 0x0000000d84397207 */ /* 0x000fe20000000000 */
[----:B------:R-:W4:Y:S01]  /*11390*/  LDL R89, [R1+0x50] ;  /* 0x0000500001597983 */ /* 0x000f220000100800 */
        /* <DEDUP_REMOVED lines=8> */
[----:B0-----:R-:W-:Y:S02]  /*11420*/  MOV R21, R5 ;  /* 0x0000000500157202 */ /* 0x001fe40000000f00 */
        /* <DEDUP_REMOVED lines=34> */
[----:B---3--:R-:W-:-:S03]  /*11650*/  IMAD.WIDE R12, R4, 0x2, R20 ;  /* 0x00000002040c7825 */ /* 0x008fc600078e0214 */
[C---:B------:R-:W-:Y:S02]  /*11660*/  LOP3.LUT R3, R12.reuse, 0x180, RZ, 0xc0, !PT ;  /* 0x000001800c037812 */ /* 0x040fe400078ec0ff */
[----:B------:R-:W-:Y:S02]  /*11670*/  IADD3 R6, P5, R12, 0x20, RZ ;  /* 0x000000200c067810 */ /* 0x000fe40007fbe0ff */
[----:B------:R-:W-:Y:S02]  /*11680*/  SHF.R.U64 R3, R3, 0x3, RZ ;  /* 0x0000000303037819 */ /* 0x000fe400000012ff */
[----:B------:R-:W-:Y:S02]  /*11690*/  LOP3.LUT R4, R6, 0x180, RZ, 0xc0, !PT ;  /* 0x0000018006047812 */ /* 0x000fe400078ec0ff */
[C---:B------:R-:W-:Y:S02]  /*116a0*/  IADD3 R8, P4, R12.reuse, 0x3000, RZ ;  /* 0x000030000c087810 */ /* 0x040fe40007f9e0ff */
[----:B------:R-:W-:-:S02]  /*116b0*/  IADD3 R35, P3, R12, 0x3020, RZ ;  /* 0x000030200c237810 */ /* 0x000fc40007f7e0ff */
[C---:B------:R-:W-:Y:S02]  /*116c0*/  IADD3 R83, P2, R12.reuse, 0x6000, RZ ;  /* 0x000060000c537810 */ /* 0x040fe40007f5e0ff */
[----:B------:R-:W-:Y:S02]  /*116d0*/  IADD3 R85, P1, R12, 0x6020, RZ ;  /* 0x000060200c557810 */ /* 0x000fe40007f3e0ff */
[----:B------:R-:W-:Y:S02]  /*116e0*/  LOP3.LUT R12, R3, R12, RZ, 0x3c, !PT ;  /* 0x0000000c030c7212 */ /* 0x000fe400078e3cff */
[----:B------:R-:W-:-:S04]  /*116f0*/  SHF.R.U64 R3, R4, 0x3, RZ ;  /* 0x0000000304037819 */ /* 0x000fc800000012ff */
[----:B------:R-:W-:Y:S02]  /*11700*/  LOP3.LUT R14, R3, R6, RZ, 0x3c, !PT ;  /* 0x00000006030e7212 */ /* 0x000fe400078e3cff */
[----:B------:R-:W-:Y:S02]  /*11710*/  LOP3.LUT R6, R83, 0x180, RZ, 0xc0, !PT ;  /* 0x0000018053067812 */ /* 0x000fe400078ec0ff */
[----:B------:R-:W-:Y:S02]  /*11720*/  LOP3.LUT R3, R8, 0x180, RZ, 0xc0, !PT ;  /* 0x0000018008037812 */ /* 0x000fe400078ec0ff */
[----:B------:R-:W-:Y:S02]  /*11730*/  SHF.R.U64 R6, R6, 0x3, RZ ;  /* 0x0000000306067819 */ /* 0x000fe400000012ff */
[----:B------:R-:W-:Y:S02]  /*11740*/  LOP3.LUT R4, R35, 0x180, RZ, 0xc0, !PT ;  /* 0x0000018023047812 */ /* 0x000fe400078ec0ff */
[----:B------:R-:W-:Y:S01]  /*11750*/  LOP3.LUT R28, R85, 0x180, RZ, 0xc0, !PT ;  /* 0x00000180551c7812 */ /* 0x000fe200078ec0ff */
[----:B------:R-:W-:Y:S01]  /*11760*/  IMAD.X R7, RZ, RZ, R13, P2 ;  /* 0x000000ffff077224 */ /* 0x000fe200010e060d */
[----:B------:R-:W-:-:S02]  /*11770*/  SHF.R.U64 R3, R3, 0x3, RZ ;  /* 0x0000000303037819 */ /* 0x000fc400000012ff */
[----:B------:R-:W-:Y:S02]  /*11780*/  LOP3.LUT R6, R6, R83, RZ, 0x3c, !PT ;  /* 0x0000005306067212 */ /* 0x000fe400078e3cff */
[----:B------:R-:W-:Y:S02]  /*11790*/  SHF.R.U64 R4, R4, 0x3, RZ ;  /* 0x0000000304047819 */ /* 0x000fe400000012ff */
[----:B------:R-:W-:Y:S02]  /*117a0*/  SHF.R.U64 R28, R28, 0x3, RZ ;  /* 0x000000031c1c7819 */ /* 0x000fe400000012ff */
[----:B------:R-:W-:Y:S01]  /*117b0*/  LOP3.LUT R10, R3, R8, RZ, 0x3c, !PT ;  /* 0x00000008030a7212 */ /* 0x000fe200078e3cff */
[--C-:B------:R-:W-:Y:S01]  /*117c0*/  IMAD.X R5, RZ, RZ, R13.reuse, P1 ;  /* 0x000000ffff057224 */ /* 0x100fe200008e060d */
[----:B------:R-:W-:Y:S02]  /*117d0*/  LOP3.LUT R8, R4, R35, RZ, 0x3c, !PT ;  /* 0x0000002304087212 */ /* 0x000fe400078e3cff */
[----:B------:R-:W-:Y:S01]  /*117e0*/  MOV R84, R6 ;  /* 0x0000000600547202 */ /* 0x000fe20000000f00 */
[--C-:B------:R-:W-:Y:S01]  /*117f0*/  IMAD.X R15, RZ, RZ, R13.reuse, P5 ;  /* 0x000000ffff0f7224 */ /* 0x100fe200028e060d */
[----:B------:R-:W-:Y:S01]  /*11800*/  LOP3.LUT R4, R28, R85, RZ, 0x3c, !PT ;  /* 0x000000551c047212 */ /* 0x000fe200078e3cff */
[----:B--2---:R0:W-:Y:S01]  /*11810*/  SHFL.IDX PT, R6, R49, R24, 0x1c1f ;  /* 0x001c1f1831067589 */ /* 0x0041e200000e0000 */
[----:B------:R-:W-:-:S02]  /*11820*/  IMAD.X R11, RZ, RZ, R13, P4 ;  /* 0x000000ffff0b7224 */ /* 0x000fc400020e060d */
[----:B------:R-:W-:Y:S01]  /*11830*/  IMAD.X R9, RZ, RZ, R13, P3 ;  /* 0x000000ffff097224 */ /* 0x000fe200018e060d */
[----:B------:R-:W-:Y:S01]  /*11840*/  MOV R3, R12 ;  /* 0x0000000c00037202 */ /* 0x000fe20000000f00 */
[----:B------:R-:W-:Y:S01]  /*11850*/  SHFL.IDX PT, R58, R43, R24, 0x1c1f ;  /* 0x001c1f182b3a7589 */ /* 0x000fe200000e0000 */
[----:B------:R-:W-:Y:S02]  /*11860*/  MOV R85, R4 ;  /* 0x0000000400557202 */ /* 0x000fe40000000f00 */
[----:B0-----:R-:W-:Y:S01]  /*11870*/  LOP3.LUT R49, R24, 0x2, RZ, 0x3c, !PT ;  /* 0x0000000218317812 */ /* 0x001fe200078e3cff */
[----:B------:R-:W-:Y:S01]  /*11880*/  SHFL.IDX PT, R12, R37, R24, 0x1c1f ;  /* 0x001c1f18250c7589 */ /* 0x000fe200000e0000 */
[----:B------:R-:W-:Y:S02]  /*11890*/  MOV R35, R14 ;  /* 0x0000000e00237202 */ /* 0x000fe40000000f00 */
[----:B------:R-:W-:Y:S01]  /*118a0*/  MOV R86, R10 ;  /* 0x0000000a00567202 */ /* 0x000fe20000000f00 */
[----:B------:R-:W-:Y:S01]  /*118b0*/  SHFL.IDX PT, R74, R51, R24, 0x1c1f ;  /* 0x001c1f18334a7589 */ /* 0x000fe200000e0000 */
[----:B------:R-:W-:-:S03]  /*118c0*/  MOV R28, R8 ;  /* 0x00000008001c7202 */ /* 0x000fc60000000f00 */
[----:B------:R-:W-:Y:S04]  /*118d0*/  SHFL.IDX PT, R4, R57, R24, 0x1c1f ;  /* 0x001c1f1839047589 */ /* 0x000fe800000e0000 */
[----:B------:R-:W-:Y:S04]  /*118e0*/  SHFL.IDX PT, R61, R61, R24, 0x1c1f ;  /* 0x001c1f183d3d7589 */ /* 0x000fe800000e0000 */
[----:B------:R-:W0:Y:S04]  /*118f0*/  SHFL.IDX PT, R43, R26, R49, 0x1c1f ;  /* 0x001c1f311a2b7589 */ /* 0x000e2800000e0000 */
[----:B------:R-:W1:Y:S04]  /*11900*/  SHFL.IDX PT, R48, R95, R49, 0x1c1f ;  /* 0x001c1f315f307589 */ /* 0x000e6800000e0000 */
[----:B------:R-:W-:Y:S04]  /*11910*/  SHFL.IDX PT, R33, R33, R24, 0x1c1f ;  /* 0x001c1f1821217589 */ /* 0x000fe800000e0000 */
[----:B------:R-:W-:Y:S04]  /*11920*/  SHFL.IDX PT, R50, R39, R24, 0x1c1f ;  /* 0x001c1f1827327589 */ /* 0x000fe800000e0000 */
[----:B------:R0:W-:Y:S04]  /*11930*/  SHFL.IDX PT, R10, R41, R24, 0x1c1f ;  /* 0x001c1f18290a7589 */ /* 0x0001e800000e0000 */
[----:B------:R1:W-:Y:S04]  /*11940*/  SHFL.IDX PT, R9, R45, R24, 0x1c1f ;  /* 0x001c1f182d097589 */ /* 0x0003e800000e0000 */
[----:B------:R2:W-:Y:S04]  /*11950*/  SHFL.IDX PT, R66, R47, R24, 0x1c1f ;  /* 0x001c1f182f427589 */ /* 0x0005e800000e0000 */
        /* <DEDUP_REMOVED lines=16> */
[----:B------:R-:W4:Y:S04]  /*11a60*/  SHFL.IDX PT, R90, R90, R49, 0x1c1f ;  /* 0x001c1f315a5a7589 */ /* 0x000f2800000e0000 */
[----:B------:R-:W-:Y:S04]  /*11a70*/  SHFL.IDX PT, R57, R34, R49, 0x1c1f ;  /* 0x001c1f3122397589 */ /* 0x000fe800000e0000 */
[----:B------:R-:W4:Y:S04]  /*11a80*/  SHFL.IDX PT, R98, R98, R49, 0x1c1f ;  /* 0x001c1f3162627589 */ /* 0x000f2800000e0000 */
[----:B------:R-:W-:Y:S04]  /*11a90*/  SHFL.IDX PT, R75, R36, R49, 0x1c1f ;  /* 0x001c1f31244b7589 */ /* 0x000fe800000e0000 */
[----:B------:R-:W4:Y:S04]  /*11aa0*/  SHFL.IDX PT, R24, R103, R49, 0x1c1f ;  /* 0x001c1f3167187589 */ /* 0x000f2800000e0000 */
[----:B------:R-:W4:Y:S04]  /*11ab0*/  SHFL.IDX PT, R110, R110, R49, 0x1c1f ;  /* 0x001c1f316e6e7589 */ /* 0x000f2800000e0000 */
[----:B------:R-:W4:Y:S04]  /*11ac0*/  SHFL.IDX PT, R114, R114, R49, 0x1c1f ;  /* 0x001c1f3172727589 */ /* 0x000f2800000e0000 */
[----:B------:R-:W4:Y:S04]  /*11ad0*/  SHFL.IDX PT, R134, R134, R49, 0x1c1f ;  /* 0x001c1f3186867589 */ /* 0x000f2800000e0000 */
[----:B------:R-:W4:Y:S04]  /*11ae0*/  SHFL.IDX PT, R38, R38, R49, 0x1c1f ;  /* 0x001c1f3126267589 */ /* 0x000f2800000e0000 */
[----:B------:R3:W-:Y:S04]  /*11af0*/  SHFL.IDX PT, R77, R40, R49, 0x1c1f ;  /* 0x001c1f31284d7589 */ /* 0x0007e800000e0000 */
[----:B------:R-:W4:Y:S04]  /*11b00*/  SHFL.IDX PT, R106, R106, R49, 0x1c1f ;  /* 0x001c1f316a6a7589 */ /* 0x000f2800000e0000 */
[----:B------:R-:W4:Y:S04]  /*11b10*/  SHFL.IDX PT, R118, R118, R49, 0x1c1f ;  /* 0x001c1f3176767589 */ /* 0x000f2800000e0000 */
[----:B------:R-:W4:Y:S04]  /*11b20*/  SHFL.IDX PT, R79, R122, R49, 0x1c1f ;  /* 0x001c1f317a4f7589 */ /* 0x000f2800000e0000 */
[----:B------:R3:W4:Y:S04]  /*11b30*/  SHFL.IDX PT, R13, R42, R49, 0x1c1f ;  /* 0x001c1f312a0d7589 */ /* 0x00072800000e0000 */
[----:B------:R-:W4:Y:S04]  /*11b40*/  SHFL.IDX PT, R124, R124, R49, 0x1c1f ;  /* 0x001c1f317c7c7589 */ /* 0x000f2800000e0000 */
[----:B------:R-:W4:Y:S04]  /*11b50*/  SHFL.IDX PT, R11, R132, R49, 0x1c1f ;  /* 0x001c1f31840b7589 */ /* 0x000f2800000e0000 */
[----:B------:R-:W4:Y:S04]  /*11b60*/  SHFL.IDX PT, R130, R130, R49, 0x1c1f ;  /* 0x001c1f3182827589 */ /* 0x000f2800000e0000 */
[----:B------:R-:W4:Y:S04]  /*11b70*/  SHFL.IDX PT, R15, R126, R49, 0x1c1f ;  /* 0x001c1f317e0f7589 */ /* 0x000f2800000e0000 */
[----:B------:R4:W4:Y:S01]  /*11b80*/  SHFL.IDX PT, R129, R129, R49, 0x1c1f ;  /* 0x001c1f3181817589 */ /* 0x00092200000e0000 */
[----:B0-----:R-:W-:-:S02]  /*11b90*/  SEL R41, R12, R43, P0 ;  /* 0x0000002b0c297207 */ /* 0x001fc40000000000 */
[----:B-1----:R-:W-:Y:S02]  /*11ba0*/  SEL R45, R61, R48, P0 ;  /* 0x000000303d2d7207 */ /* 0x002fe40000000000 */
[----:B--2---:R-:W-:Y:S02]  /*11bb0*/  SEL R47, R48, R61, P0 ;  /* 0x0000003d302f7207 */ /* 0x004fe40000000000 */
[----:B---3--:R-:W-:Y:S02]  /*11bc0*/  SEL R40, R33, R14, P0 ;  /* 0x0000000e21287207 */ /* 0x008fe40000000000 */
[----:B------:R-:W-:Y:S02]  /*11bd0*/  SEL R42, R14, R33, P0 ;  /* 0x000000210e2a7207 */ /* 0x000fe40000000000 */
[----:B------:R-:W-:Y:S02]  /*11be0*/  SEL R43, R43, R12, P0 ;  /* 0x0000000c2b2b7207 */ /* 0x000fe40000000000 */
[----:B----4-:R-:W-:-:S02]  /*11bf0*/  SEL R44, R59, R90, P0 ;  /* 0x0000005a3b2c7207 */ /* 0x010fc40000000000 */
        /* <DEDUP_REMOVED lines=47> */
[----:B------:R-:W-:Y:S01]  /*11ef0*/  SEL R80, R82, R129, P0 ;  /* 0x0000008152507207 */ /* 0x000fe20000000000 */
[----:B------:R-:W-:Y:S01]  /*11f00*/  STSM.16.M88.4 [R3], R4 ;  /* 0x0000000403007844 */ /* 0x000fe20000000200 */
[----:B------:R-:W-:-:S02]  /*11f10*/  SEL R82, R129, R82, P0 ;  /* 0x0000005281527207 */ /* 0x000fc40000000000 */
[----:B------:R-:W-:Y:S01]  /*11f20*/  F2FP.BF16.F32.PACK_AB R12, R57, R56 ;  /* 0x00000038390c723e */ /* 0x000fe200000010ff */
[----:B------:R0:W-:Y:S01]  /*11f30*/  STSM.16.M88.4 [R35], R8 ;  /* 0x0000000823007844 */ /* 0x0001e20000000200 */
        /* <DEDUP_REMOVED lines=10> */
[----:B0-----:R-:W-:-:S02]  /*11fe0*/  F2FP.BF16.F32.PACK_AB R35, R79, R78 ;  /* 0x0000004e4f23723e */ /* 0x001fc400000010ff */
[----:B------:R-:W-:Y:S02]  /*11ff0*/  F2FP.BF16.F32.PACK_AB R4, R81, R80 ;  /* 0x000000505104723e */ /* 0x000fe400000010ff */
[----:B------:R-:W-:Y:S02]  /*12000*/  F2FP.BF16.F32.PACK_AB R5, R37, R36 ;  /* 0x000000242505723e */ /* 0x000fe400000010ff */
[----:B------:R-:W-:Y:S02]  /*12010*/  F2FP.BF16.F32.PACK_AB R6, R83, R82 ;  /* 0x000000525306723e */ /* 0x000fe400000010ff */
[----:B------:R-:W-:Y:S01]  /*12020*/  F2FP.BF16.F32.PACK_AB R7, R39, R38 ;  /* 0x000000262707723e */ /* 0x000fe200000010ff */
[----:B------:R-:W-:Y:S04]  /*12030*/  STSM.16.M88.4 [R86], R12 ;  /* 0x0000000c56007844 */ /* 0x000fe80000000200 */
[----:B------:R0:W-:Y:S04]  /*12040*/  STSM.16.M88.4 [R28], R24 ;  /* 0x000000181c007844 */ /* 0x0001e80000000200 */
[----:B------:R-:W-:Y:S04]  /*12050*/  STSM.16.M88.4 [R84], R32 ;  /* 0x0000002054007844 */ /* 0x000fe80000000200 */
[----:B------:R1:W-:Y:S01]  /*12060*/  STSM.16.M88.4 [R85], R4 ;  /* 0x0000000455007844 */ /* 0x0003e20000000200 */
[----:B------:R-:W-:Y:S01]  /*12070*/  BAR.SYNC.DEFER_BLOCKING 0x1, 0x180 ;  /* 0x0046000000007b1d */ /* 0x000fe20000010000 */
[----:B------:R-:W-:-:S04]  /*12080*/  ISETP.NE.U32.AND P0, PT, RZ, UR4, PT ;  /* 0x00000004ff007c0c */ /* 0x000fc8000bf05070 */
[----:B------:R-:W-:Y:S02]  /*12090*/  ISETP.NE.AND.EX P0, PT, RZ, UR5, PT, P0 ;  /* 0x00000005ff007c0c */ /* 0x000fe4000bf05300 */
[----:B------:R-:W-:Y:S01]  /*120a0*/  IADD3 R8, P1, R94, UR4, RZ ;  /* 0x000000045e087c10 */ /* 0x000fe2000ff3e0ff */
[----:B------:R-:W-:Y:S01]  /*120b0*/  IMAD.MOV.U32 R3, RZ, RZ, RZ ;  /* 0x000000ffff037224 */ /* 0x000fe200078e00ff */
[----:B------:R-:W-:Y:S01]  /*120c0*/  ISETP.GT.AND P3, PT, R88, 0x1, PT ;  /* 0x000000015800780c */ /* 0x000fe20003f64270 */
[----:B0-----:R-:W-:Y:S01]  /*120d0*/  IMAD.MOV.U32 R24, RZ, RZ, 0x9b8 ;  /* 0x000009b8ff187424 */ /* 0x001fe200078e00ff */
[----:B------:R-:W-:Y:S01]  /*120e0*/  IADD3.X R9, R87, UR5, RZ, P1, !PT ;  /* 0x0000000557097c10 */ /* 0x000fe20008ffe4ff */
[----:B------:R-:W0:Y:S08]  /*120f0*/  LDC R28, c[0x0][0xbe8] ;  /* 0x0002fa00ff1c7b82 */ /* 0x000e300000000800 */
[----:B------:R-:W2:Y:S01]  /*12100*/  LDC.64 R14, c[0x0][0xba8] ;  /* 0x0002ea00ff0e7b82 */ /* 0x000ea20000000a00 */
[----:B------:R-:W3:Y:S01]  /*12110*/  @P0 LDG.E R3, desc[UR40][R8.64] ;  /* 0x0000002808030981 */ /* 0x000ee2000c1e1900 */
[----:B------:R-:W-:-:S06]  /*12120*/  SEL R24, R24, 0x978, P3 ;  /* 0x0000097818187807 */ /* 0x000fcc0001800000 */
[----:B-1----:R-:W1:Y:S01]  /*12130*/  LDC.64 R6, c[0x0][R24+0x220] ;  /* 0x0000880018067b82 */ /* 0x002e620000000a00 */
[----:B------:R-:W-:-:S07]  /*12140*/  ISETP.NE.U32.AND P1, PT, RZ, UR6, PT ;  /* 0x00000006ff007c0c */ /* 0x000fce000bf25070 */
[----:B------:R-:W4:Y:S01]  /*12150*/  LDC.64 R10, c[0x0][R24+0x218] ;  /* 0x00008600180a7b82 */ /* 0x000f220000000a00 */
[----:B------:R-:W-:Y:S02]  /*12160*/  ISETP.NE.AND.EX P1, PT, RZ, UR7, PT, P1 ;  /* 0x00000007ff007c0c */ /* 0x000fe4000bf25310 */
[----:B0-----:R-:W-:-:S05]  /*12170*/  ISETP.NE.AND P4, PT, R28, 0x1, PT ;  /* 0x000000011c00780c */ /* 0x001fca0003f85270 */
[----:B------:R-:W0:Y:S06]  /*12180*/  LDC.64 R12, c[0x0][R24+0x228] ;  /* 0x00008a00180c7b82 */ /* 0x000e2c0000000a00 */
[----:B------:R-:W-:Y:S01]  /*12190*/  @P1 IADD3 R4, P2, R94, UR6, RZ ;  /* 0x000000065e041c10 */ /* 0x000fe2000ff5e0ff */
[----:B------:R-:W-:Y:S01]  /*121a0*/  ULDC UR6, c[0x0][0xa88] ;  /* 0x0002a20000067ab9 */ /* 0x000fe20000000800 */
[----:B------:R-:W3:Y:S01]  /*121b0*/  @P4 LDC R26, c[0x0][0xbec] ;  /* 0x0002fb00ff1a4b82 */ /* 0x000ee20000000800 */
[----:B------:R-:W-:Y:S01]  /*121c0*/  IMAD.U32 R27, RZ, RZ, UR6 ;  /* 0x00000006ff1b7e24 */ /* 0x000fe2000f8e00ff */
[----:B------:R-:W-:-:S05]  /*121d0*/  @P1 IADD3.X R5, R87, UR7, RZ, P2, !PT ;  /* 0x0000000757051c10 */ /* 0x000fca00097fe4ff */
[----:B------:R2:W5:Y:S01]  /*121e0*/  @P1 LDG.E R27, desc[UR40][R4.64] ;  /* 0x00000028041b1981 */ /* 0x000562000c1e1900 */
[----:B------:R-:W-:Y:S01]  /*121f0*/  ISETP.NE.U32.AND P2, PT, RZ, UR4, PT ;  /* 0x00000004ff007c0c */ /* 0x000fe2000bf45070 */
[----:B------:R-:W3:Y:S08]  /*12200*/  @P4 LDC R87, c[0x0][0xbf0] ;  /* 0x0002fc00ff574b82 */ /* 0x000ef00000000800 */
[----:B--2---:R2:W2:Y:S01]  /*12210*/  LDC.64 R4, c[0x0][R24+0x210] ;  /* 0x0000840018047b82 */ /* 0x0044a20000000a00 */
[----:B------:R-:W-:-:S04]  /*12220*/  ISETP.NE.AND.EX P2, PT, RZ, UR5, PT, P2 ;  /* 0x00000005ff007c0c */ /* 0x000fc8000bf45320 */
[----:B------:R-:W-:Y:S02]  /*12230*/  SEL R84, R97, RZ, !P2 ;  /* 0x000000ff61547207 */ /* 0x000fe40005000000 */
[----:B------:R-:W-:Y:S01]  /*12240*/  SEL R25, R96, RZ, !P2 ;  /* 0x000000ff60197207 */ /* 0x000fe20005000000 */
[----:B------:R-:W2:Y:S02]  /*12250*/  @!P3 LDC R14, c[0x0][0xb50] ;  /* 0x0002d400ff0ebb82 */ /* 0x000ea40000000800 */
[----:B-1----:R-:W-:-:S04]  /*12260*/  IMAD R7, R7, R84, RZ ;  /* 0x0000005407077224 */ /* 0x002fc800078e02ff */
[----:B------:R-:W-:Y:S02]  /*12270*/  IMAD R85, R6, R25, R7 ;  /* 0x0000001906557224 */ /* 0x000fe400078e0207 */
[-C--:B----4-:R-:W-:Y:S01]  /*12280*/  IMAD R35, R11, R92.reuse, RZ ;  /* 0x0000005c0b237224 */ /* 0x090fe200078e02ff */
[----:B------:R-:W-:Y:S01]  /*12290*/  SEL R33, R89, RZ, P3 ;  /* 0x000000ff59217207 */ /* 0x000fe20001800000 */
[----:B------:R-:W-:Y:S01]  /*122a0*/  IMAD.WIDE.U32 R10, R10, R92, RZ ;  /* 0x0000005c0a0a7225 */ /* 0x000fe200078e00ff */
[----:B------:R-:W1:Y:S03]  /*122b0*/  @!P3 LDC R15, c[0x0][0xb54] ;  /* 0x0002d500ff0fbb82 */ /* 0x000e660000000800 */
[----:B------:R-:W-:-:S04]  /*122c0*/  IMAD.WIDE.U32 R6, R6, R84, RZ ;  /* 0x0000005406067225 */ /* 0x000fc800078e00ff */
[----:B------:R-:W-:Y:S02]  /*122d0*/  IMAD R25, R91, 0xc0, R93 ;  /* 0x000000c05b197824 */ /* 0x000fe400078e025d */
[----:B------:R-:W-:Y:S02]  /*122e0*/  IMAD.IADD R85, R7, 0x1, R85 ;  /* 0x0000000107557824 */ /* 0x000fe400078e0255 */
[----:B------:R-:W-:Y:S02]  /*122f0*/  IMAD.MOV.U32 R7, RZ, RZ, R25 ;  /* 0x000000ffff077224 */ /* 0x000fe400078e0019 */
[----:B------:R-:W-:Y:S02]  /*12300*/  IMAD.IADD R11, R11, 0x1, R35 ;  /* 0x000000010b0b7824 */ /* 0x000fe400078e0223 */
[-C--:B0-----:R-:W-:Y:S02]  /*12310*/  IMAD R35, R13, R33.reuse, RZ ;  /* 0x000000210d237224 */ /* 0x081fe400078e02ff */
[----:B------:R-:W-:-:S04]  /*12320*/  IMAD.WIDE.U32 R12, R12, R33, RZ ;  /* 0x000000210c0c7225 */ /* 0x000fc800078e00ff */
[----:B------:R-:W-:Y:S01]  /*12330*/  IMAD.IADD R35, R13, 0x1, R35 ;  /* 0x000000010d237824 */ /* 0x000fe200078e0223 */
[--C-:B---3--:R-:W-:Y:S01]  /*12340*/  IADD3 R10, P2, P5, R6, R10, R3.reuse ;  /* 0x0000000a060a7210 */ /* 0x108fe20007d5e003 */
[----:B------:R-:W-:Y:S01]  /*12350*/  @P4 IMAD.HI.U32 R6, R25, R26, RZ ;  /* 0x0000001a19064227 */ /* 0x000fe200078e00ff */
[----:B------:R-:W-:-:S04]  /*12360*/  SHF.R.S32.HI R86, RZ, 0x1f, R3 ;  /* 0x0000001fff567819 */ /* 0x000fc80000011403 */
[----:B------:R-:W-:Y:S02]  /*12370*/  @P4 SHF.R.U32.HI R7, RZ, R87, R6 ;  /* 0x00000057ff074219 */ /* 0x000fe40000011606 */
[----:B------:R-:W-:-:S03]  /*12380*/  IADD3.X R11, R85, R11, R86, P2, P5 ;  /* 0x0000000b550b7210 */ /* 0x000fc600017ea456 */
[--C-:B--2---:R-:W-:Y:S01]  /*12390*/  IMAD.MOV R24, RZ, RZ, -R7.reuse ;  /* 0x000000ffff187224 */ /* 0x104fe200078e0a07 */
[----:B------:R-:W-:Y:S02]  /*123a0*/  IADD3 R12, P2, P5, R7, R10, R12 ;  /* 0x0000000a070c7210 */ /* 0x000fe40007d5e00c */
[----:B------:R-:W-:Y:S01]  /*123b0*/  SHF.R.S32.HI R6, RZ, 0x1f, R7 ;  /* 0x0000001fff067819 */ /* 0x000fe20000011407 */
[----:B------:R-:W-:-:S03]  /*123c0*/  IMAD R7, R28, R24, R25 ;  /* 0x000000181c077224 */ /* 0x000fc600078e0219 */
[----:B------:R-:W-:Y:S01]  /*123d0*/  IADD3.X R13, R6, R11, R35, P2, P5 ;  /* 0x0000000b060d7210 */ /* 0x000fe200017ea423 */
[-C--:B------:R-:W-:Y:S01]  /*123e0*/  IMAD R5, R5, R7.reuse, RZ ;  /* 0x0000000705057224 */ /* 0x080fe200078e02ff */
[----:B------:R-:W-:Y:S01]  /*123f0*/  SHF.R.S32.HI R11, RZ, 0x1f, R7 ;  /* 0x0000001fff0b7819 */ /* 0x000fe20000011407 */
[----:B------:R-:W-:-:S04]  /*12400*/  IMAD.WIDE.U32 R12, R4, R7, R12 ;  /* 0x00000007040c7225 */ /* 0x000fc800078e000c */
[----:B------:R-:W-:Y:S01]  /*12410*/  IMAD R5, R4, R11, R5 ;  /* 0x0000000b04057224 */ /* 0x000fe200078e0205 */
[----:B------:R-:W-:-:S03]  /*12420*/  LEA R10, P2, R12, R14, 0x2 ;  /* 0x0000000e0c0a7211 */ /* 0x000fc600078410ff */
[----:B------:R-:W-:-:S05]  /*12430*/  IMAD.IADD R4, R13, 0x1, R5 ;  /* 0x000000010d047824 */ /* 0x000fca00078e0205 */
[----:B-1----:R-:W-:Y:S01]  /*12440*/  LEA.HI.X R15, R12, R15, R4, 0x2, P2 ;  /* 0x0000000f0c0f7211 */ /* 0x002fe200010f1404 */
[----:B------:R-:W-:Y:S06]  /*12450*/  @P1 BRA `(.L_x_9302) ;  /* 0x0000000000101947 */ /* 0x000fec0003800000 */
[----:B------:R-:W-:Y:S05]  /*12460*/  @!P0 BRA `(.L_x_9302) ;  /* 0x00000000000c8947 */ /* 0x000fea0003800000 */
[----:B------:R-:W2:Y:S04]  /*12470*/  LDG.E R4, desc[UR40][R8.64] ;  /* 0x0000002808047981 */ /* 0x000ea8000c1e1900 */
[----:B-----5:R-:W2:Y:S02]  /*12480*/  LDG.E R27, desc[UR40][R8.64+0x4] ;  /* 0x00000428081b7981 */ /* 0x020ea4000c1e1900 */
[----:B--2---:R-:W-:-:S07]  /*12490*/  IMAD.IADD R27, R27, 0x1, -R4 ;  /* 0x000000011b1b7824 */ /* 0x004fce00078e0a04 */
.L_x_9302:
        /* <DEDUP_REMOVED lines=19> */
[----:B------:R-:W-:Y:S05]  /*125d0*/  @P3 BRA `(.L_x_9303) ;  /* 0x00000008001c3947 */ /* 0x000fea0003800000 */
[----:B------:R-:W2:Y:S01]  /*125e0*/  LDL R87, [R1+0x2c] ;  /* 0x00002c0001577983 */ /* 0x000ea20000100800 */
[----:B------:R-:W1:Y:S01]  /*125f0*/  @P4 LDC R43, c[0x0][0xbec] ;  /* 0x0002fb00ff2b4b82 */ /* 0x000e620000000800 */
[----:B------:R-:W-:Y:S02]  /*12600*/  ULDC.64 UR4, c[0x0][0xaa0] ;  /* 0x0002a80000047ab9 */ /* 0x000fe40000000a00 */
[----:B------:R-:W5:Y:S04]  /*12610*/  LDL R50, [R1+0x98] ;  /* 0x0000980001327983 */ /* 0x000f680000100800 */
[----:B------:R-:W5:Y:S01]  /*12620*/  LDL R49, [R1+0x4c] ;  /* 0x00004c0001317983 */ /* 0x000f620000100800 */
[----:B------:R-:W3:Y:S03]  /*12630*/  @P4 LDC R45, c[0x0][0xbf0] ;  /* 0x0002fc00ff2d4b82 */ /* 0x000ee60000000800 */
[----:B------:R-:W5:Y:S04]  /*12640*/  LDL R48, [R1+0x94] ;  /* 0x0000940001307983 */ /* 0x000f680000100800 */
[----:B------:R-:W5:Y:S01]  /*12650*/  LDL R47, [R1+0x54] ;  /* 0x00005400012f7983 */ /* 0x000f620000100800 */
[----:B------:R-:W4:Y:S02]  /*12660*/  S2R R9, SR_TID.X ;  /* 0x0000000000097919 */ /* 0x000f240000002100 */
[----:B----4-:R-:W-:-:S05]  /*12670*/  VIADD R90, R9, 0xffffff80 ;  /* 0xffffff80095a7836 */ /* 0x010fca0000000000 */
[----:B------:R-:W-:-:S04]  /*12680*/  SHF.R.S32.HI R88, RZ, 0x1f, R90 ;  /* 0x0000001fff587819 */ /* 0x000fc8000001145a */
[----:B------:R-:W-:-:S04]  /*12690*/  LEA.HI R88, R88, R90, RZ, 0x2 ;  /* 0x0000005a58587211 */ /* 0x000fc800078f10ff */
[----:B------:R-:W-:Y:S02]  /*126a0*/  SHF.R.S32.HI R88, RZ, 0x2, R88 ;  /* 0x00000002ff587819 */ /* 0x000fe40000011458 */
[----:B------:R-:W-:-:S04]  /*126b0*/  SHF.R.S32.HI R40, RZ, 0x1f, R90 ;  /* 0x0000001fff287819 */ /* 0x000fc8000001145a */
[----:B------:R-:W-:Y:S01]  /*126c0*/  LEA.HI R40, R40, R90, RZ, 0x2 ;  /* 0x0000005a28287211 */ /* 0x000fe200078f10ff */
[----:B------:R-:W-:-:S03]  /*126d0*/  IMAD R86, R86, UR4, RZ ;  /* 0x0000000456567c24 */ /* 0x000fc6000f8e02ff */
[----:B------:R-:W-:Y:S01]  /*126e0*/  LOP3.LUT R40, R40, 0xfffffffc, RZ, 0xc0, !PT ;  /* 0xfffffffc28287812 */ /* 0x000fe200078ec0ff */
[C---:B------:R-:W-:Y:S02]  /*126f0*/  IMAD R41, R3.reuse, UR5, R86 ;  /* 0x0000000503297c24 */ /* 0x040fe4000f8e0256 */
[----:B0-----:R-:W-:Y:S01]  /*12700*/  IMAD.WIDE.U32 R2, R3, UR4, RZ ;  /* 0x0000000403027c25 */ /* 0x001fe2000f8e00ff */
[----:B------:R-:W-:-:S03]  /*12710*/  ULDC.64 UR4, c[0x0][0xae8] ;  /* 0x0002ba0000047ab9 */ /* 0x000fc60000000a00 */
[----:B------:R-:W-:Y:S02]  /*12720*/  IMAD.IADD R40, R90, 0x1, -R40 ;  /* 0x000000015a287824 */ /* 0x000fe400078e0a28 */
        /* <DEDUP_REMOVED lines=10> */
[----:B------:R-:W-:Y:S01]  /*127d0*/  IMAD R46, R91, 0xc0, R88 ;  /* 0x000000c05b2e7824 */ /* 0x000fe200078e0258 */
[----:B------:R-:W-:Y:S01]  /*127e0*/  BSSY B1, `(.L_x_9304) ;  /* 0x0000053000017945 */ /* 0x000fe20003800000 */
[----:B--2---:R-:W-:-:S04]  /*127f0*/  IMAD R5, R88, 0x20, R87 ;  /* 0x0000002058057824 */ /* 0x004fc800078e0257 */
[----:B------:R-:W-:-:S03]  /*12800*/  IMAD.WIDE R20, R5, 0x2, R20 ;  /* 0x0000000205147825 */ /* 0x000fc600078e0214 */
[C---:B------:R-:W-:Y:S02]  /*12810*/  IADD3 R5, P5, R20.reuse, 0x7800, RZ ;  /* 0x0000780014057810 */ /* 0x040fe40007fbe0ff */
[----:B------:R-:W-:Y:S02]  /*12820*/  LOP3.LUT R7, R20, 0x180, RZ, 0xc0, !PT ;  /* 0x0000018014077812 */ /* 0x000fe400078ec0ff */
[----:B------:R-:W-:Y:S02]  /*12830*/  LOP3.LUT R0, R5, 0x180, RZ, 0xc0, !PT ;  /* 0x0000018005007812 */ /* 0x000fe400078ec0ff */
[----:B------:R-:W-:Y:S02]  /*12840*/  SHF.R.U64 R7, R7, 0x3, RZ ;  /* 0x0000000307077819 */ /* 0x000fe400000012ff */
[----:B------:R-:W-:Y:S02]  /*12850*/  SHF.R.U64 R0, R0, 0x3, RZ ;  /* 0x0000000300007819 */ /* 0x000fe400000012ff */
[----:B------:R-:W-:-:S02]  /*12860*/  IADD3 R9, P0, R20, 0x1800, RZ ;  /* 0x0000180014097810 */ /* 0x000fc40007f1e0ff */
[C---:B------:R-:W-:Y:S02]  /*12870*/  IADD3 R13, P1, R20.reuse, 0x3000, RZ ;  /* 0x00003000140d7810 */ /* 0x040fe40007f3e0ff */
[C---:B------:R-:W-:Y:S02]  /*12880*/  IADD3 R25, P2, R20.reuse, 0x4800, RZ ;  /* 0x0000480014197810 */ /* 0x040fe40007f5e0ff */
[----:B------:R-:W-:Y:S02]  /*12890*/  IADD3 R33, P3, R20, 0x6000, RZ ;  /* 0x0000600014217810 */ /* 0x000fe40007f7e0ff */
[----:B------:R-:W-:Y:S02]  /*128a0*/  LOP3.LUT R20, R7, R20, RZ, 0x3c, !PT ;  /* 0x0000001407147212 */ /* 0x000fe400078e3cff */
[----:B------:R-:W-:Y:S01]  /*128b0*/  LOP3.LUT R36, R0, R5, RZ, 0x3c, !PT ;  /* 0x0000000500247212 */ /* 0x000fe200078e3cff */
[----:B------:R-:W-:Y:S01]  /*128c0*/  IMAD R0, R40, 0x60, R88 ;  /* 0x0000006028007824 */ /* 0x000fe200078e0258 */
[----:B------:R-:W-:Y:S01]  /*128d0*/  LOP3.LUT R8, R9, 0x180, RZ, 0xc0, !PT ;  /* 0x0000018009087812 */ /* 0x000fe200078ec0ff */
[----:B------:R0:W5:Y:S01]  /*128e0*/  LD.E.128 R4, desc[UR40][R20.64] ;  /* 0x0000002814047980 */ /* 0x000162000c101d00 */
[----:B------:R-:W-:-:S02]  /*128f0*/  LOP3.LUT R12, R13, 0x180, RZ, 0xc0, !PT ;  /* 0x000001800d0c7812 */ /* 0x000fc400078ec0ff */
[----:B------:R-:W-:Y:S02]  /*12900*/  LOP3.LUT R24, R25, 0x180, RZ, 0xc0, !PT ;  /* 0x0000018019187812 */ /* 0x000fe400078ec0ff */
[----:B------:R-:W-:Y:S02]  /*12910*/  LOP3.LUT R32, R33, 0x180, RZ, 0xc0, !PT ;  /* 0x0000018021207812 */ /* 0x000fe400078ec0ff */
[----:B------:R-:W-:Y:S01]  /*12920*/  SHF.R.U64 R8, R8, 0x3, RZ ;  /* 0x0000000308087819 */ /* 0x000fe200000012ff */
[----:B0-----:R-:W-:Y:S01]  /*12930*/  IMAD R20, R91, 0xc0, R0 ;  /* 0x000000c05b147824 */ /* 0x001fe200078e0200 */
[----:B------:R-:W-:Y:S02]  /*12940*/  SHF.R.U64 R12, R12, 0x3, RZ ;  /* 0x000000030c0c7819 */ /* 0x000fe400000012ff */
[----:B------:R-:W-:Y:S02]  /*12950*/  SHF.R.U64 R24, R24, 0x3, RZ ;  /* 0x0000000318187819 */ /* 0x000fe400000012ff */
[----:B------:R-:W-:Y:S01]  /*12960*/  SHF.R.U64 R32, R32, 0x3, RZ ;  /* 0x0000000320207819 */ /* 0x000fe200000012ff */
[----:B-1----:R-:W-:Y:S01]  /*12970*/  @P4 IMAD.HI.U32 R0, R20, R43, RZ ;  /* 0x0000002b14004227 */ /* 0x002fe200078e00ff */
[----:B------:R-:W-:-:S02]  /*12980*/  LOP3.LUT R8, R8, R9, RZ, 0x3c, !PT ;  /* 0x0000000908087212 */ /* 0x000fc400078e3cff */
        /* <DEDUP_REMOVED lines=8> */
[----:B------:R-:W5:Y:S01]  /*12a10*/  LD.E.128 R12, desc[UR40][R12.64] ;  /* 0x000000280c0c7980 */ /* 0x000f62000c101d00 */
[----:B------:R-:W-:Y:S01]  /*12a20*/  IMAD.MOV.U32 R21, RZ, RZ, R20 ;  /* 0x000000ffff157224 */ /* 0x000fe200078e0014 */
[----:B---3--:R-:W-:-:S02]  /*12a30*/  @P4 SHF.R.U32.HI R21, RZ, R45, R0 ;  /* 0x0000002dff154219 */ /* 0x008fc40000011600 */
[----:B------:R-:W5:Y:S02]  /*12a40*/  LD.E.128 R8, desc[UR40][R8.64] ;  /* 0x0000002808087980 */ /* 0x000f64000c101d00 */
[--C-:B------:R-:W-:Y:S01]  /*12a50*/  SHF.R.S32.HI R0, RZ, 0x1f, R21.reuse ;  /* 0x0000001fff007819 */ /* 0x100fe20000011415 */
[----:B------:R-:W-:Y:S01]  /*12a60*/  IMAD.MOV R43, RZ, RZ, -R21 ;  /* 0x000000ffff2b7224 */ /* 0x000fe200078e0a15 */
[----:B------:R-:W5:Y:S03]  /*12a70*/  LD.E.128 R24, desc[UR40][R24.64] ;  /* 0x0000002818187980 */ /* 0x000f66000c101d00 */
[----:B------:R-:W-:Y:S01]  /*12a80*/  IMAD R0, R0, UR4, RZ ;  /* 0x0000000400007c24 */ /* 0x000fe2000f8e02ff */
[----:B------:R-:W5:Y:S01]  /*12a90*/  LD.E.128 R32, desc[UR40][R32.64] ;  /* 0x0000002820207980 */ /* 0x000f62000c101d00 */
[----:B------:R-:W-:Y:S02]  /*12aa0*/  IMAD R41, R28, R43, R20 ;  /* 0x0000002b1c297224 */ /* 0x000fe400078e0214 */
[C---:B------:R-:W-:Y:S01]  /*12ab0*/  IMAD R43, R21.reuse, UR5, R0 ;  /* 0x00000005152b7c24 */ /* 0x040fe2000f8e0200 */
[----:B------:R-:W5:Y:S01]  /*12ac0*/  LD.E.128 R36, desc[UR40][R36.64] ;  /* 0x0000002824247980 */ /* 0x000f62000c101d00 */
[----:B------:R-:W-:Y:S01]  /*12ad0*/  IMAD.WIDE.U32 R2, R21, UR4, R2 ;  /* 0x0000000415027c25 */ /* 0x000fe2000f8e0002 */
[----:B------:R-:W-:Y:S01]  /*12ae0*/  SHF.R.S32.HI R0, RZ, 0x1f, R41 ;  /* 0x0000001fff007819 */ /* 0x000fe20000011429 */
[----:B------:R-:W-:Y:S01]  /*12af0*/  ULDC.64 UR4, c[0x0][0xad8] ;  /* 0x0002b60000047ab9 */ /* 0x000fe20000000a00 */
        /* <DEDUP_REMOVED lines=8> */
[----:B------:R-:W-:Y:S01]  /*12b80*/  IMAD.WIDE.U32 R2, R41, UR4, R2 ;  /* 0x0000000429027c25 */ /* 0x000fe2000f8e0002 */
[----:B------:R-:W-:-:S03]  /*12b90*/  ISETP.GE.AND P0, PT, R46, R85, PT ;  /* 0x000000552e00720c */ /* 0x000fc60003f06270 */
[----:B------:R-:W-:Y:S01]  /*12ba0*/  IMAD R21, R41, UR5, R0 ;  /* 0x0000000529157c24 */ /* 0x000fe2000f8e0200 */
[----:B------:R-:W-:Y:S01]  /*12bb0*/  ULDC.64 UR4, c[0x0][0xa80] ;  /* 0x0002a00000047ab9 */ /* 0x000fe20000000a00 */
[----:B------:R-:W-:Y:S01]  /*12bc0*/  VIADD R0, R16, 0x19c20 ;  /* 0x00019c2010007836 */ /* 0x000fe20000000000 */
[----:B------:R-:W-:Y:S01]  /*12bd0*/  LEA R28, P1, R2, UR4, 0x1 ;  /* 0x00000004021c7c11 */ /* 0x000fe2000f8208ff */
[----:B------:R-:W-:-:S03]  /*12be0*/  IMAD.IADD R3, R3, 0x1, R21 ;  /* 0x0000000103037824 */ /* 0x000fc600078e0215 */
[----:B------:R-:W-:Y:S02]  /*12bf0*/  PRMT R0, RZ, 0x654, R0 ;  /* 0x00000654ff007816 */ /* 0x000fe40000000000 */
[----:B------:R-:W-:Y:S01]  /*12c00*/  LEA.HI.X R44, R2, UR5, R3, 0x1, P1 ;  /* 0x00000005022c7c11 */ /* 0x000fe200088f0c03 */
[----:B0-----:R0:W1:Y:S04]  /*12c10*/  SHFL.IDX PT, R20, R28, RZ, 0x1c1f ;  /* 0x001c1fff1c147589 */ /* 0x00106800000e0000 */
[----:B------:R0:W2:Y:S01]  /*12c20*/  SHFL.IDX PT, R21, R44, RZ, 0x1c1f ;  /* 0x001c1fff2c157589 */ /* 0x0000a200000e0000 */
[----:B------:R0:W-:Y:S01]  /*12c30*/  SYNCS.ARRIVE.TRANS64.RED.A1T0 RZ, [R0+URZ], RZ ;  /* 0x000000ff00ff79a7 */ /* 0x0001e2000810043f */
[----:B------:R-:W-:Y:S05]  /*12c40*/  @P0 BRA `(.L_x_9305) ;  /* 0x0000000000300947 */ /* 0x000fea0003800000 */
[----:B------:R-:W-:Y:S02]  /*12c50*/  ULDC UR4, c[0x0][0xac8] ;  /* 0x0002b20000047ab9 */ /* 0x000fe40000000800 */
[----:B-----5:R-:W-:Y:S02]  /*12c60*/  ISETP.GE.AND P1, PT, R49, UR4, PT ;  /* 0x0000000431007c0c */ /* 0x020fe4000bf26270 */
[----:B------:R-:W-:Y:S02]  /*12c70*/  ISETP.GE.AND P2, PT, R47, UR4, PT ;  /* 0x000000042f007c0c */ /* 0x000fe4000bf46270 */
[----:B------:R-:W-:-:S09]  /*12c80*/  ISETP.GE.AND P0, PT, R87, UR4, PT ;  /* 0x0000000457007c0c */ /* 0x000fd2000bf06270 */
[-C--:B-1----:R-:W-:Y:S02]  /*12c90*/  @!P1 LEA R40, P3, R49, R20.reuse, 0x1 ;  /* 0x0000001431289211 */ /* 0x082fe400078608ff */
[----:B------:R-:W-:Y:S02]  /*12ca0*/  @!P2 LEA R42, P4, R47, R20, 0x1 ;  /* 0x000000142f2aa211 */ /* 0x000fe400078808ff */
[----:B--2---:R-:W-:Y:S01]  /*12cb0*/  @!P0 IMAD.WIDE R2, R87, 0x2, R20 ;  /* 0x0000000257028825 */ /* 0x004fe200078e0214 */
[-C--:B------:R-:W-:Y:S02]  /*12cc0*/  @!P1 LEA.HI.X R41, R49, R21.reuse, R50, 0x1, P3 ;  /* 0x0000001531299211 */ /* 0x080fe400018f0c32 */
[----:B------:R-:W-:Y:S02]  /*12cd0*/  @!P2 LEA.HI.X R43, R47, R21, R48, 0x1, P4 ;  /* 0x000000152f2ba211 */ /* 0x000fe400020f0c30 */
[----:B------:R3:W-:Y:S04]  /*12ce0*/  @!P0 ST.E.128 desc[UR40][R2.64], R4 ;  /* 0x0000000402008985 */ /* 0x0007e8000c101d28 */
[----:B------:R3:W-:Y:S04]  /*12cf0*/  @!P1 ST.E.128 desc[UR40][R40.64], R12 ;  /* 0x0000000c28009985 */ /* 0x0007e8000c101d28 */
[----:B------:R3:W-:Y:S02]  /*12d00*/  @!P2 ST.E.128 desc[UR40][R42.64], R32 ;  /* 0x000000202a00a985 */ /* 0x0007e4000c101d28 */
.L_x_9305:
[----:B------:R-:W-:Y:S05]  /*12d10*/  BSYNC B1 ;  /* 0x0000000000017941 */ /* 0x000fea0003800000 */
.L_x_9304:
[----:B0-----:R-:W-:Y:S01]  /*12d20*/  VIADD R0, R46, 0x60 ;  /* 0x000000602e007836 */ /* 0x001fe20000000000 */
[----:B---3-5:R0:W3:Y:S04]  /*12d30*/  SHFL.IDX PT, R5, R44, 0x1, 0x1c1f ;  /* 0x003c1f002c057f89 */ /* 0x0280e800000e0000 */
[----:B------:R-:W-:Y:S01]  /*12d40*/  ISETP.GE.AND P0, PT, R0, R85, PT ;  /* 0x000000550000720c */ /* 0x000fe20003f06270 */
[----:B------:R0:W4:-:S12]  /*12d50*/  SHFL.IDX PT, R4, R28, 0x1, 0x1c1f ;  /* 0x003c1f001c047f89 */ /* 0x00011800000e0000 */
[----:B0-----:R-:W-:Y:S05]  /*12d60*/  @P0 BRA `(.L_x_9306) ;  /* 0x0000001400b00947 */ /* 0x001fea0003800000 */
[----:B------:R-:W-:Y:S02]  /*12d70*/  ULDC UR4, c[0x0][0xac8] ;  /* 0x0002b20000047ab9 */ /* 0x000fe40000000800 */
[----:B------:R-:W-:Y:S02]  /*12d80*/  ISETP.GE.AND P2, PT, R49, UR4, PT ;  /* 0x0000000431007c0c */ /* 0x000fe4000bf46270 */
[----:B------:R-:W-:-:S11]  /*12d90*/  ISETP.GE.AND P1, PT, R87, UR4, PT ;  /* 0x0000000457007c0c */ /* 0x000fd6000bf26270 */
[----:B----4-:R-:W-:Y:S02]  /*12da0*/  @!P2 LEA R6, P0, R49, R4, 0x1 ;  /* 0x000000043106a211 */ /* 0x010fe400078008ff */
        /* <DEDUP_REMOVED lines=10> */
.L_x_9303:
[----:B------:R-:W-:Y:S01]  /*12e50*/  ULDC.64 UR4, c[0x0][0xb08] ;  /* 0x0002c20000047ab9 */ /* 0x000fe20000000a00 */
[----:B------:R-:W2:Y:S01]  /*12e60*/  LDL R98, [R1+0x30] ;  /* 0x0000300001627983 */ /* 0x000ea20000100800 */
[----:B------:R-:W-:Y:S01]  /*12e70*/  IMAD R86, R86, UR4, RZ ;  /* 0x0000000456567c24 */ /* 0x000fe2000f8e02ff */
[----:B0-----:R-:W0:Y:S01]  /*12e80*/  @P4 LDC R0, c[0x0][0xbec] ;  /* 0x0002fb00ff004b82 */ /* 0x001e220000000800 */
[C---:B------:R-:W-:Y:S01]  /*12e90*/  IMAD.WIDE.U32 R4, R3.reuse, UR4, RZ ;  /* 0x0000000403047c25 */ /* 0x040fe2000f8e00ff */
[----:B------:R1:W5:Y:S01]  /*12ea0*/  LDL R97, [R1+0x80] ;  /* 0x0000800001617983 */ /* 0x0003620000100800 */
[----:B------:R-:W-:Y:S02]  /*12eb0*/  ULDC.64 UR6, c[0x0][0xb30] ;  /* 0x0002cc0000067ab9 */ /* 0x000fe40000000a00 */
[----:B------:R-:W-:Y:S01]  /*12ec0*/  IMAD R3, R3, UR5, R86 ;  /* 0x0000000503037c24 */ /* 0x000fe2000f8e0256 */
[----:B------:R-:W-:Y:S01]  /*12ed0*/  ULDC.64 UR4, c[0x0][0xb38] ;  /* 0x0002ce0000047ab9 */ /* 0x000fe20000000a00 */
[----:B------:R1:W5:Y:S01]  /*12ee0*/  LDL R96, [R1+0x68] ;  /* 0x0000680001607983 */ /* 0x0003620000100800 */
[----:B------:R-:W3:Y:S01]  /*12ef0*/  @P4 LDC R9, c[0x0][0xbf0] ;  /* 0x0002fc00ff094b82 */ /* 0x000ee20000000800 */
[----:B------:R-:W-:Y:S01]  /*12f00*/  IMAD.IADD R5, R5, 0x1, R3 ;  /* 0x0000000105057824 */ /* 0x000fe200078e0203 */
[----:B------:R-:W-:Y:S01]  /*12f10*/  SHF.R.S32.HI R3, RZ, 0x1f, R84 ;  /* 0x0000001fff037819 */ /* 0x000fe20000011454 */
[----:B------:R1:W5:Y:S01]  /*12f20*/  LDL R95, [R1+0x7c] ;  /* 0x00007c00015f7983 */ /* 0x0003620000100800 */
[----:B------:R-:W-:-:S03]  /*12f30*/  IMAD.WIDE.U32 R4, R92, UR4, R4 ;  /* 0x000000045c047c25 */ /* 0x000fc6000f8e0004 */
[----:B------:R1:W5:Y:S01]  /*12f40*/  LDL R94, [R1+0x64] ;  /* 0x00006400015e7983 */ /* 0x0003620000100800 */
[----:B------:R-:W-:Y:S01]  /*12f50*/  IMAD R5, R92, UR5, R5 ;  /* 0x000000055c057c24 */ /* 0x000fe2000f8e0205 */
[----:B------:R-:W-:Y:S02]  /*12f60*/  ULDC.64 UR4, c[0x0][0xb40] ;  /* 0x0002d00000047ab9 */ /* 0x000fe40000000a00 */
[----:B------:R1:W5:Y:S04]  /*12f70*/  LDL R93, [R1+0x78] ;  /* 0x00007800015d7983 */ /* 0x0003680000100800 */
[----:B------:R1:W5:Y:S04]  /*12f80*/  LDL R92, [R1+0x60] ;  /* 0x00006000015c7983 */ /* 0x0003680000100800 */
[----:B------:R1:W5:Y:S04]  /*12f90*/  LDL R91, [R1+0x74] ;  /* 0x00007400015b7983 */ /* 0x0003680000100800 */
[----:B------:R1:W5:Y:S04]  /*12fa0*/  LDL R90, [R1+0x5c] ;  /* 0x00005c00015a7983 */ /* 0x0003680000100800 */
[----:B------:R1:W5:Y:S04]  /*12fb0*/  LDL R88, [R1+0x70] ;  /* 0x0000700001587983 */ /* 0x0003680000100800 */
[----:B------:R1:W5:Y:S01]  /*12fc0*/  LDL R86, [R1+0x58] ;  /* 0x0000580001567983 */ /* 0x0003620000100800 */
[----:B------:R-:W-:-:S02]  /*12fd0*/  IMAD R3, R3, UR4, RZ ;  /* 0x0000000403037c24 */ /* 0x000fc4000f8e02ff */
[----:B0-----:R-:W-:-:S04]  /*12fe0*/  @P4 IMAD.HI.U32 R0, R25, R0, RZ ;  /* 0x0000000019004227 */ /* 0x001fc800078e00ff */
[C---:B------:R-:W-:Y:S02]  /*12ff0*/  IMAD R7, R84.reuse, UR5, R3 ;  /* 0x0000000554077c24 */ /* 0x040fe4000f8e0203 */
[----:B------:R-:W-:Y:S01]  /*13000*/  IMAD.WIDE.U32 R4, R84, UR4, R4 ;  /* 0x0000000454047c25 */ /* 0x000fe2000f8e0004 */
[----:B------:R-:W-:-:S03]  /*13010*/  ULDC.64 UR4, c[0x0][0xb48] ;  /* 0x0002d20000047ab9 */ /* 0x000fc60000000a00 */
[----:B------:R-:W-:Y:S01]  /*13020*/  IMAD.MOV.U32 R3, RZ, RZ, R25 ;  /* 0x000000ffff037224 */ /* 0x000fe200078e0019 */
[----:B---3--:R-:W-:Y:S01]  /*13030*/  @P4 SHF.R.U32.HI R3, RZ, R9, R0 ;  /* 0x00000009ff034219 */ /* 0x008fe20000011600 */
[----:B------:R-:W-:-:S03]  /*13040*/  IMAD.IADD R5, R5, 0x1, R7 ;  /* 0x0000000105057824 */ /* 0x000fc600078e0207 */
        /* <DEDUP_REMOVED lines=13> */
[----:B------:R-:W-:Y:S01]  /*13120*/  IMAD.WIDE.U32 R4, R7, UR4, R4 ;  /* 0x0000000407047c25 */ /* 0x000fe2000f8e0004 */
[----:B------:R-:W-:Y:S01]  /*13130*/  ISETP.GE.AND P0, PT, R8, R85, PT ;  /* 0x000000550800720c */ /* 0x000fe20003f06270 */
[----:B------:R-:W-:Y:S02]  /*13140*/  ULDC.64 UR4, c[0x0][0xb00] ;  /* 0x0002c00000047ab9 */ /* 0x000fe40000000a00 */
[----:B------:R-:W-:Y:S01]  /*13150*/  VIADD R2, R16, 0x19c20 ;  /* 0x00019c2010027836 */ /* 0x000fe20000000000 */
[----:B------:R-:W-:Y:S01]  /*13160*/  LEA R26, P1, R4, UR4, 0x2 ;  /* 0x00000004041a7c11 */ /* 0x000fe2000f8210ff */
[----:B------:R-:W-:-:S03]  /*13170*/  IMAD.IADD R3, R5, 0x1, R3 ;  /* 0x0000000105037824 */ /* 0x000fc600078e0203 */
[----:B------:R-:W-:Y:S02]  /*13180*/  PRMT R2, RZ, 0x654, R2 ;  /* 0x00000654ff027816 */ /* 0x000fe40000000002 */
[----:B------:R-:W-:Y:S01]  /*13190*/  LEA.HI.X R27, R4, UR5, R3, 0x2, P1 ;  /* 0x00000005041b7c11 */ /* 0x000fe200088f1403 */
[----:B------:R-:W-:Y:S01]  /*131a0*/  BSSY B1, `(.L_x_9307) ;  /* 0x0000041000017945 */ /* 0x000fe20003800000 */
[----:B------:R0:W-:Y:S03]  /*131b0*/  SYNCS.ARRIVE.TRANS64.RED.A1T0 RZ, [R2+URZ], RZ ;  /* 0x000000ff02ff79a7 */ /* 0x0001e6000810043f */
[----:B------:R1:W3:Y:S04]  /*131c0*/  SHFL.IDX PT, R3, R27, RZ, 0x1c1f ;  /* 0x001c1fff1b037589 */ /* 0x0002e800000e0000 */
[----:B0-----:R1:W0:Y:S01]  /*131d0*/  SHFL.IDX PT, R2, R26, RZ, 0x1c1f ;  /* 0x001c1fff1a027589 */ /* 0x00122200000e0000 */
[----:B--2---:R-:W-:-:S02]  /*131e0*/  VIADD R33, R98, 0x8 ;  /* 0x0000000862217836 */ /* 0x004fc40000000000 */
[C---:B------:R-:W-:Y:S02]  /*131f0*/  VIADD R35, R98.reuse, 0x10 ;  /* 0x0000001062237836 */ /* 0x040fe40000000000 */
[C---:B------:R-:W-:Y:S02]  /*13200*/  VIADD R87, R98.reuse, 0x18 ;  /* 0x0000001862577836 */ /* 0x040fe40000000000 */
[C---:B------:R-:W-:Y:S02]  /*13210*/  VIADD R89, R98.reuse, 0x20 ;  /* 0x0000002062597836 */ /* 0x040fe40000000000 */
[C---:B------:R-:W-:Y:S02]  /*13220*/  VIADD R25, R98.reuse, 0x28 ;  /* 0x0000002862197836 */ /* 0x040fe40000000000 */
[----:B------:R-:W-:Y:S01]  /*13230*/  VIADD R15, R98, 0x30 ;  /* 0x00000030620f7836 */ /* 0x000fe20000000000 */
[----:B------:R-:W-:Y:S02]  /*13240*/  SHF.R.S32.HI R28, RZ, 0x1f, R33 ;  /* 0x0000001fff1c7819 */ /* 0x000fe40000011421 */
[----:B------:R-:W-:-:S02]  /*13250*/  SHF.R.S32.HI R32, RZ, 0x1f, R35 ;  /* 0x0000001fff207819 */ /* 0x000fc40000011423 */
[----:B------:R-:W-:Y:S02]  /*13260*/  SHF.R.S32.HI R34, RZ, 0x1f, R87 ;  /* 0x0000001fff227819 */ /* 0x000fe40000011457 */
[----:B------:R-:W-:Y:S02]  /*13270*/  SHF.R.S32.HI R84, RZ, 0x1f, R89 ;  /* 0x0000001fff547819 */ /* 0x000fe40000011459 */
[----:B------:R-:W-:Y:S02]  /*13280*/  SHF.R.S32.HI R24, RZ, 0x1f, R25 ;  /* 0x0000001fff187819 */ /* 0x000fe40000011419 */
[----:B------:R-:W-:Y:S01]  /*13290*/  SHF.R.S32.HI R0, RZ, 0x1f, R15 ;  /* 0x0000001fff007819 */ /* 0x000fe2000001140f */
[----:B01-3--:R-:W-:Y:S06]  /*132a0*/  @P0 BRA `(.L_x_9308) ;  /* 0x0000000000c00947 */ /* 0x00bfec0003800000 */
[----:B------:R-:W-:Y:S02]  /*132b0*/  ULDC UR4, c[0x0][0xac8] ;  /* 0x0002b20000047ab9 */ /* 0x000fe40000000800 */
[----:B------:R-:W-:Y:S02]  /*132c0*/  ISETP.GE.AND P1, PT, R33, UR4, PT ;  /* 0x0000000421007c0c */ /* 0x000fe4000bf26270 */
[----:B------:R-:W-:Y:S02]  /*132d0*/  ISETP.GE.AND P2, PT, R98, UR4, PT ;  /* 0x0000000462007c0c */ /* 0x000fe4000bf46270 */
[----:B------:R-:W-:Y:S02]  /*132e0*/  ISETP.GE.AND P0, PT, R35, UR4, PT ;  /* 0x0000000423007c0c */ /* 0x000fe4000bf06270 */
[----:B------:R-:W-:Y:S02]  /*132f0*/  ISETP.GE.AND P3, PT, R87, UR4, PT ;  /* 0x0000000457007c0c */ /* 0x000fe4000bf66270 */
[----:B------:R-:W-:-:S05]  /*13300*/  ISETP.GE.AND P4, PT, R89, UR4, PT ;  /* 0x0000000459007c0c */ /* 0x000fca000bf86270 */
[CC--:B------:R-:W-:Y:S02]  /*13310*/  @!P1 LEA R4, P6, R33.reuse, R2.reuse, 0x2 ;  /* 0x0000000221049211 */ /* 0x0c0fe400078c10ff */
[----:B------:R-:W-:Y:S02]  /*13320*/  @!P2 IMAD.WIDE R6, R98, 0x4, R2 ;  /* 0x000000046206a825 */ /* 0x000fe400078e0202 */
[-C--:B------:R-:W-:Y:S02]  /*13330*/  @!P1 LEA.HI.X R5, R33, R3.reuse, R28, 0x2, P6 ;  /* 0x0000000321059211 */ /* 0x080fe400030f141c */
[----:B------:R-:W-:Y:S01]  /*13340*/  @!P0 LEA R8, P5, R35, R2, 0x2 ;  /* 0x0000000223088211 */ /* 0x000fe200078a10ff */
[----:B------:R-:W-:Y:S01]  /*13350*/  @!P2 ST.E.64 desc[UR40][R6.64], R40 ;  /* 0x000000280600a985 */ /* 0x000fe2000c101b28 */
[----:B------:R-:W-:Y:S02]  /*13360*/  ISETP.GE.AND P2, PT, R25, UR4, PT ;  /* 0x0000000419007c0c */ /* 0x000fe4000bf46270 */
[----:B------:R-:W-:Y:S01]  /*13370*/  @!P0 LEA.HI.X R9, R35, R3, R32, 0x2, P5 ;  /* 0x0000000323098211 */ /* 0x000fe200028f1420 */
[----:B------:R0:W-:Y:S01]  /*13380*/  @!P1 ST.E.64 desc[UR40][R4.64], R42 ;  /* 0x0000002a04009985 */ /* 0x0001e2000c101b28 */
[----:B------:R-:W-:-:S02]  /*13390*/  ISETP.GE.AND P1, PT, R15, UR4, PT ;  /* 0x000000040f007c0c */ /* 0x000fc4000bf26270 */
[-C--:B------:R-:W-:Y:S01]  /*133a0*/  @!P3 LEA R10, P6, R87, R2.reuse, 0x2 ;  /* 0x00000002570ab211 */ /* 0x080fe200078c10ff */
[----:B------:R1:W-:Y:S01]  /*133b0*/  @!P0 ST.E.64 desc[UR40][R8.64], R48 ;  /* 0x0000003008008985 */ /* 0x0003e2000c101b28 */
[-C--:B------:R-:W-:Y:S02]  /*133c0*/  @!P4 LEA R20, P5, R89, R2.reuse, 0x2 ;  /* 0x000000025914c211 */ /* 0x080fe400078a10ff */
[-C--:B------:R-:W-:Y:S02]  /*133d0*/  @!P3 LEA.HI.X R11, R87, R3.reuse, R34, 0x2, P6 ;  /* 0x00000003570bb211 */ /* 0x080fe400030f1422 */
[----:B-----5:R-:W-:Y:S02]  /*133e0*/  ISETP.GE.AND P0, PT, R96, UR4, PT ;  /* 0x0000000460007c0c */ /* 0x020fe4000bf06270 */
[----:B------:R-:W-:Y:S01]  /*133f0*/  @!P4 LEA.HI.X R21, R89, R3, R84, 0x2, P5 ;  /* 0x000000035915c211 */ /* 0x000fe200028f1454 */
[----:B------:R2:W-:Y:S01]  /*13400*/  @!P3 ST.E.64 desc[UR40][R10.64], R50 ;  /* 0x000000320a00b985 */ /* 0x0005e2000c101b28 */
[----:B------:R-:W-:-:S02]  /*13410*/  @!P2 LEA R12, P6, R25, R2, 0x2 ;  /* 0x00000002190ca211 */ /* 0x000fc400078c10ff */
[----:B------:R-:W-:Y:S01]  /*13420*/  ISETP.GE.AND P3, PT, R94, UR4, PT ;  /* 0x000000045e007c0c */ /* 0x000fe2000bf66270 */
[----:B------:R-:W-:Y:S01]  /*13430*/  @!P4 ST.E.64 desc[UR40][R20.64], R56 ;  /* 0x000000381400c985 */ /* 0x000fe2000c101b28 */
        /* <DEDUP_REMOVED lines=8> */
[-C--:B-1----:R-:W-:Y:S02]  /*134c0*/  @!P0 LEA R8, P6, R96, R2.reuse, 0x2 ;  /* 0x0000000260088211 */ /* 0x082fe400078c10ff */
[----:B------:R-:W-:Y:S02]  /*134d0*/  @!P3 LEA R6, P1, R94, R2, 0x2 ;  /* 0x000000025e06b211 */ /* 0x000fe400078210ff */
[-C--:B------:R-:W-:Y:S02]  /*134e0*/  @!P0 LEA.HI.X R9, R96, R3.reuse, R97, 0x2, P6 ;  /* 0x0000000360098211 */ /* 0x080fe400030f1461 */
[----:B------:R-:W-:-:S03]  /*134f0*/  @!P3 LEA.HI.X R7, R94, R3, R95, 0x2, P1 ;  /* 0x000000035e07b211 */ /* 0x000fc600008f145f */
[----:B------:R3:W-:Y:S01]  /*13500*/  @!P0 ST.E.64 desc[UR40][R8.64], R66 ;  /* 0x0000004208008985 */ /* 0x0007e2000c101b28 */
[-C--:B--2---:R-:W-:Y:S02]  /*13510*/  @!P5 LEA R10, P0, R92, R2.reuse, 0x2 ;  /* 0x000000025c0ad211 */ /* 0x084fe400078010ff */
[-C--:B0-----:R-:W-:Y:S01]  /*13520*/  @!P4 LEA R12, P1, R90, R2.reuse, 0x2 ;  /* 0x000000025a0cc211 */ /* 0x081fe200078210ff */
        /* <DEDUP_REMOVED lines=8> */
.L_x_9308:
[----:B------:R-:W-:Y:S05]  /*135b0*/  BSYNC B1 ;  /* 0x0000000000017941 */ /* 0x000fea0003800000 */
.L_x_9307:
[----:B------:R-:W-:Y:S01]  /*135c0*/  ISETP.GE.AND P0, PT, R14, R85, PT ;  /* 0x000000550e00720c */ /* 0x000fe20003f06270 */
[----:B---3--:R0:W1:Y:S04]  /*135d0*/  SHFL.IDX PT, R3, R27, 0x1, 0x1c1f ;  /* 0x003c1f001b037f89 */ /* 0x00806800000e0000 */
        /* <DEDUP_REMOVED lines=8> */
[-C--:B--2---:R-:W-:Y:S02]  /*13660*/  @!P3 LEA R4, P1, R33, R2.reuse, 0x2 ;  /* 0x000000022104b211 */ /* 0x084fe400078210ff */
[-C--:B------:R-:W-:Y:S02]  /*13670*/  @!P5 LEA R6, P2, R35, R2.reuse, 0x2 ;  /* 0x000000022306d211 */ /* 0x080fe400078410ff */
[-C--:B-1----:R-:W-:Y:S02]  /*13680*/  @!P3 LEA.HI.X R5, R33, R3.reuse, R28, 0x2, P1 ;  /* 0x000000032105b211 */ /* 0x082fe400008f141c */
[----:B------:R-:W-:Y:S02]  /*13690*/  ISETP.GE.AND P1, PT, R25, UR4, PT ;  /* 0x0000000419007c0c */ /* 0x000fe4000bf26270 */
[----:B------:R-:W-:Y:S01]  /*136a0*/  @!P5 LEA.HI.X R7, R35, R3, R32, 0x2, P2 ;  /* 0x000000032307d211 */ /* 0x000fe200010f1420 */
[----:B------:R-:W-:Y:S01]  /*136b0*/  @!P6 IMAD.WIDE R8, R98, 0x4, R2 ;  /* 0x000000046208e825 */ /* 0x000fe200078e0202 */
[----:B------:R-:W-:-:S04]  /*136c0*/  @!P4 LEA R10, P2, R87, R2, 0x2 ;  /* 0x00000002570ac211 */ /* 0x000fc800078410ff */
[-C--:B------:R-:W-:Y:S01]  /*136d0*/  @!P4 LEA.HI.X R11, R87, R3.reuse, R34, 0x2, P2 ;  /* 0x00000003570bc211 */ /* 0x080fe200010f1422 */
[----:B------:R-:W-:Y:S01]  /*136e0*/  @!P6 ST.E.64 desc[UR40][R8.64], R44 ;  /* 0x0000002c0800e985 */ /* 0x000fe2000c101b28 */
[CC--:B------:R-:W-:Y:S02]  /*136f0*/  @!P0 LEA R12, P2, R89.reuse, R2.reuse, 0x2 ;  /* 0x00000002590c8211 */ /* 0x0c0fe400078410ff */
[----:B-----5:R-:W-:Y:S01]  /*13700*/  ISETP.GE.AND P6, PT, R92, UR4, PT ;  /* 0x000000045c007c0c */ /* 0x020fe2000bfc6270 */
[----:B------:R-:W-:Y:S01]  /*13710*/  @!P3 ST.E.64 desc[UR40][R4.64], R46 ;  /* 0x0000002e0400b985 */ /* 0x000fe2000c101b28 */
[----:B------:R-:W-:Y:S02]  /*13720*/  @!P0 LEA.HI.X R13, R89, R3, R84, 0x2, P2 ;  /* 0x00000003590d8211 */ /* 0x000fe400010f1454 */
[----:B------:R-:W-:Y:S01]  /*13730*/  @!P1 LEA R20, P2, R25, R2, 0x2 ;  /* 0x0000000219149211 */ /* 0x000fe200078410ff */
[----:B------:R0:W-:Y:S01]  /*13740*/  @!P5 ST.E.64 desc[UR40][R6.64], R52 ;  /* 0x000000340600d985 */ /* 0x0001e2000c101b28 */
[----:B------:R-:W-:-:S02]  /*13750*/  ISETP.GE.AND P5, PT, R96, UR4, PT ;  /* 0x0000000460007c0c */ /* 0x000fc4000bfa6270 */
[----:B------:R-:W-:Y:S01]  /*13760*/  @!P1 LEA.HI.X R21, R25, R3, R24, 0x2, P2 ;  /* 0x0000000319159211 */ /* 0x000fe200010f1418 */
[----:B------:R1:W-:Y:S01]  /*13770*/  @!P4 ST.E.64 desc[UR40][R10.64], R54 ;  /* 0x000000360a00c985 */ /* 0x0003e2000c101b28 */
[----:B------:R-:W-:Y:S02]  /*13780*/  ISETP.GE.AND P2, PT, R15, UR4, PT ;  /* 0x000000040f007c0c */ /* 0x000fe4000bf46270 */
[----:B------:R-:W-:Y:S01]  /*13790*/  ISETP.GE.AND P4, PT, R94, UR4, PT ;  /* 0x000000045e007c0c */ /* 0x000fe2000bf86270 */
[----:B------:R2:W-:Y:S01]  /*137a0*/  @!P0 ST.E.64 desc[UR40][R12.64], R60 ;  /* 0x0000003c0c008985 */ /* 0x0005e2000c101b28 */
[----:B------:R-:W-:-:S03]  /*137b0*/  ISETP.GE.AND P0, PT, R90, UR4, PT ;  /* 0x000000045a007c0c */ /* 0x000fc6000bf06270 */
[----:B------:R2:W-:Y:S06]  /*137c0*/  @!P1 ST.E.64 desc[UR40][R20.64], R62 ;  /* 0x0000003e14009985 */ /* 0x0005ec000c101b28 */
[CC--:B------:R-:W-:Y:S02]  /*137d0*/  @!P2 LEA R14, P3, R15.reuse, R2.reuse, 0x2 ;  /* 0x000000020f0ea211 */ /* 0x0c0fe400078610ff */
[----:B0-----:R-:W-:Y:S02]  /*137e0*/  @!P4 LEA R6, P1, R94, R2, 0x2 ;  /* 0x000000025e06c211 */ /* 0x001fe400078210ff */
[----:B------:R-:W-:-:S02]  /*137f0*/  @!P2 LEA.HI.X R15, R15, R3, R0, 0x2, P3 ;  /* 0x000000030f0fa211 */ /* 0x000fc400018f1400 */
[-C--:B------:R-:W-:Y:S02]  /*13800*/  @!P5 LEA R4, P3, R96, R2.reuse, 0x2 ;  /* 0x000000026004d211 */ /* 0x080fe400078610ff */
[-C--:B------:R-:W-:Y:S01]  /*13810*/  @!P4 LEA.HI.X R7, R94, R3.reuse, R95, 0x2, P1 ;  /* 0x000000035e07c211 */ /* 0x080fe200008f145f */
[----:B------:R2:W-:Y:S01]  /*13820*/  @!P2 ST.E.64 desc[UR40][R14.64], R68 ;  /* 0x000000440e00a985 */ /* 0x0005e2000c101b28 */
[-C--:B------:R-:W-:Y:S02]  /*13830*/  @!P5 LEA.HI.X R5, R96, R3.reuse, R97, 0x2, P3 ;  /* 0x000000036005d211 */ /* 0x080fe400018f1461 */
[-C--:B------:R-:W-:Y:S02]  /*13840*/  @!P6 LEA R8, P2, R92, R2.reuse, 0x2 ;  /* 0x000000025c08e211 */ /* 0x080fe400078410ff */
[----:B-1----:R-:W-:Y:S01]  /*13850*/  @!P0 LEA R10, P3, R90, R2, 0x2 ;  /* 0x000000025a0a8211 */ /* 0x002fe200078610ff */
[----:B------:R2:W-:Y:S01]  /*13860*/  @!P5 ST.E.64 desc[UR40][R4.64], R70 ;  /* 0x000000460400d985 */ /* 0x0005e2000c101b28 */
[----:B------:R-:W-:-:S02]  /*13870*/  @!P6 LEA.HI.X R9, R92, R3, R93, 0x2, P2 ;  /* 0x000000035c09e211 */ /* 0x000fc400010f145d */
[----:B------:R-:W-:Y:S01]  /*13880*/  @!P0 LEA.HI.X R11, R90, R3, R91, 0x2, P3 ;  /* 0x000000035a0b8211 */ /* 0x000fe200018f145b */
[----:B------:R2:W-:Y:S04]  /*13890*/  @!P4 ST.E.64 desc[UR40][R6.64], R76 ;  /* 0x0000004c0600c985 */ /* 0x0005e8000c101b28 */
[----:B------:R2:W-:Y:S04]  /*138a0*/  @!P6 ST.E.64 desc[UR40][R8.64], R78 ;  /* 0x0000004e0800e985 */ /* 0x0005e8000c101b28 */
[----:B------:R2:W-:Y:S01]  /*138b0*/  @!P0 ST.E.64 desc[UR40][R10.64], R36 ;  /* 0x000000240a008985 */ /* 0x0005e2000c101b28 */
[----:B------:R-:W-:-:S13]  /*138c0*/  ISETP.GE.AND P0, PT, R86, UR4, PT ;  /* 0x0000000456007c0c */ /* 0x000fda000bf06270 */
[----:B--2---:R-:W-:Y:S05]  /*138d0*/  @P0 BRA `(.L_x_9306) ;  /* 0x0000000800d40947 */ /* 0x004fea0003800000 */
[----:B------:R-:W-:-:S04]  /*138e0*/  LEA R2, P0, R86, R2, 0x2 ;  /* 0x0000000256027211 */ /* 0x000fc800078010ff */
[----:B------:R-:W-:-:S05]  /*138f0*/  LEA.HI.X R3, R86, R3, R88, 0x2, P0 ;  /* 0x0000000356037211 */ /* 0x000fca00000f1458 */
[----:B------:R0:W-:Y:S01]  /*13900*/  ST.E.64 desc[UR40][R2.64], R38 ;  /* 0x0000002602007985 */ /* 0x0001e2000c101b28 */
[----:B------:R-:W-:Y:S05]  /*13910*/  BRA `(.L_x_9306) ;  /* 0x0000000800c47947 */ /* 0x000fea0003800000 */
.L_x_9301:
[----:B0-----:R-:W2:Y:S01]  /*13920*/  LDL.LU R4, [R1+0x38] ;  /* 0x0000380001047983 */ /* 0x001ea20000300800 */
[----:B------:R-:W-:Y:S01]  /*13930*/  ULDC.64 UR6, c[0x0][0xc08] ;  /* 0x0003020000067ab9 */ /* 0x000fe20000000a00 */
[----:B------:R-:W-:Y:S02]  /*13940*/  ULDC.64 UR4, c[0x0][0xc00] ;  /* 0x0003000000047ab9 */ /* 0x000fe40000000a00 */
[----:B------:R-:W3:Y:S01]  /*13950*/  LDL.LU R0, [R1+0x3c] ;  /* 0x00003c0001007983 */ /* 0x000ee20000300800 */
[----:B------:R-:W-:Y:S02]  /*13960*/  ISETP.NE.U32.AND P1, PT, RZ, UR6, PT ;  /* 0x00000006ff007c0c */ /* 0x000fe4000bf25070 */
[----:B------:R-:W-:Y:S01]  /*13970*/  ISETP.NE.U32.AND P0, PT, RZ, UR4, PT ;  /* 0x00000004ff007c0c */ /* 0x000fe2000bf05070 */
[----:B------:R-:W0:Y:S01]  /*13980*/  S2R R6, SR_TID.X ;  /* 0x0000000000067919 */ /* 0x000e220000002100 */
[----:B------:R-:W-:Y:S02]  /*13990*/  ISETP.NE.AND.EX P1, PT, RZ, UR7, PT, P1 ;  /* 0x00000007ff007c0c */ /* 0x000fe4000bf25310 */
[----:B------:R-:W-:-:S02]  /*139a0*/  ISETP.NE.AND.EX P0, PT, RZ, UR5, PT, P0 ;  /* 0x00000005ff007c0c */ /* 0x000fc4000bf05300 */
[----:B------:R-:W-:Y:S02]  /*139b0*/  MOV R15, RZ ;  /* 0x000000ff000f7202 */ /* 0x000fe40000000f00 */
[----:B--2---:R-:W-:-:S04]  /*139c0*/  IADD3 R2, P2, R4, UR4, RZ ;  /* 0x0000000404027c10 */ /* 0x004fc8000ff5e0ff */
[----:B---3--:R-:W-:-:S03]  /*139d0*/  IADD3.X R3, R0, UR5, RZ, P2, !PT ;  /* 0x0000000500037c10 */ /* 0x008fc600097fe4ff */
[----:B------:R-:W-:Y:S01]  /*139e0*/  @P1 IADD3 R4, P2, R4, UR6, RZ ;  /* 0x0000000604041c10 */ /* 0x000fe2000ff5e0ff */
[----:B------:R-:W-:Y:S01]  /*139f0*/  ULDC UR4, c[0x0][0xa88] ;  /* 0x0002a20000047ab9 */ /* 0x000fe20000000800 */
[----:B------:R2:W5:Y:S02]  /*13a00*/  @P0 LDG.E R15, desc[UR40][R2.64] ;  /* 0x00000028020f0981 */ /* 0x000564000c1e1900 */
[----:B------:R-:W-:Y:S01]  /*13a10*/  @P1 IADD3.X R5, R0, UR7, RZ, P2, !PT ;  /* 0x0000000700051c10 */ /* 0x000fe200097fe4ff */
[----:B------:R-:W-:Y:S02]  /*13a20*/  IMAD.U32 R0, RZ, RZ, UR4 ;  /* 0x00000004ff007e24 */ /* 0x000fe4000f8e00ff */
[----:B0-----:R-:W-:-:S04]  /*13a30*/  VIADD R32, R6, 0xffffff80 ;  /* 0xffffff8006207836 */ /* 0x001fc80000000000 */
[----:B------:R2:W5:Y:S01]  /*13a40*/  @P1 LDG.E R0, desc[UR40][R4.64] ;  /* 0x0000002804001981 */ /* 0x000562000c1e1900 */
[----:B------:R-:W-:Y:S02]  /*13a50*/  ISETP.GT.AND P3, PT, R32, 0xbf, PT ;  /* 0x000000bf2000780c */ /* 0x000fe40003f64270 */
[----:B------:R-:W-:Y:S01]  /*13a60*/  ISETP.GT.AND P2, PT, R88, 0x1, PT ;  /* 0x000000015800780c */ /* 0x000fe20003f44270 */
[----:B------:R-:W-:-:S12]  /*13a70*/  @P1 BRA `(.L_x_9309) ;  /* 0x0000000000101947 */ /* 0x000fd80003800000 */
[----:B------:R-:W-:Y:S05]  /*13a80*/  @!P0 BRA `(.L_x_9309) ;  /* 0x00000000000c8947 */ /* 0x000fea0003800000 */
[----:B--2---:R-:W2:Y:S04]  /*13a90*/  LDG.E R5, desc[UR40][R2.64] ;  /* 0x0000002802057981 */ /* 0x004ea8000c1e1900 */
[----:B-----5:R-:W2:Y:S02]  /*13aa0*/  LDG.E R0, desc[UR40][R2.64+0x4] ;  /* 0x0000042802007981 */ /* 0x020ea4000c1e1900 */
[----:B--2---:R-:W-:-:S07]  /*13ab0*/  IMAD.IADD R0, R0, 0x1, -R5 ;  /* 0x0000000100007824 */ /* 0x004fce00078e0a05 */
.L_x_9309:
[----:B--2---:R-:W1:Y:S04]  /*13ac0*/  LDL.LU R2, [R1+0x44] ;  /* 0x0000440001027983 */ /* 0x004e680000300800 */
[----:B------:R-:W2:Y:S01]  /*13ad0*/  LDL.LU R3, [R1+0x28] ;  /* 0x0000280001037983 */ /* 0x000ea20000300800 */
[----:B------:R-:W-:Y:S01]  /*13ae0*/  BSSY B1, `(.L_x_9310) ;  /* 0x0000039000017945 */ /* 0x000fe20003800000 */
[----:B-----5:R-:W-:Y:S02]  /*13af0*/  SHF.R.S32.HI R20, RZ, 0x1f, R15 ;  /* 0x0000001fff147819 */ /* 0x020fe4000001140f */
[----:B-1----:R-:W-:Y:S02]  /*13b00*/  SEL R24, R2, RZ, !P0 ;  /* 0x000000ff02187207 */ /* 0x002fe40004000000 */
        /* <DEDUP_REMOVED lines=9> */
[----:B------:R-:W2:Y:S04]  /*13ba0*/  LDL R12, [R1+0x18] ;  /* 0x00001800010c7983 */ /* 0x000ea80000100800 */
[----:B------:R-:W3:Y:S01]  /*13bb0*/  LDL.LU R34, [R1+0x50] ;  /* 0x0000500001227983 */ /* 0x000ee20000300800 */
[----:B------:R-:W-:Y:S01]  /*13bc0*/  IMAD.MOV.U32 R2, RZ, RZ, 0x9b8 ;  /* 0x000009b8ff027424 */ /* 0x000fe200078e00ff */
[----:B------:R-:W-:Y:S01]  /*13bd0*/  ISETP.GT.AND P3, PT, R88, 0x1, PT ;  /* 0x000000015800780c */ /* 0x000fe20003f64270 */
[----:B------:R-:W-:Y:S01]  /*13be0*/  IMAD.MOV.U32 R21, RZ, RZ, R26 ;  /* 0x000000ffff157224 */ /* 0x000fe200078e001a */
[----:B------:R-:W-:Y:S02]  /*13bf0*/  ISETP.NE.AND P0, PT, R27, 0x1, PT ;  /* 0x000000011b00780c */ /* 0x000fe40003f05270 */
[----:B------:R-:W-:-:S02]  /*13c00*/  SEL R28, R2, 0x978, P3 ;  /* 0x00000978021c7807 */ /* 0x000fc40001800000 */
[----:B------:R-:W0:Y:S08]  /*13c10*/  LDC.64 R2, c[0x0][0xba8] ;  /* 0x0002ea00ff027b82 */ /* 0x000e300000000a00 */
[----:B------:R-:W2:Y:S08]  /*13c20*/  LDC.64 R8, c[0x0][R28+0x218] ;  /* 0x000086001c087b82 */ /* 0x000eb00000000a00 */
[----:B------:R-:W1:Y:S08]  /*13c30*/  LDC.64 R10, c[0x0][R28+0x220] ;  /* 0x000088001c0a7b82 */ /* 0x000e700000000a00 */
[----:B------:R-:W4:Y:S08]  /*13c40*/  LDC.64 R6, c[0x0][R28+0x228] ;  /* 0x00008a001c067b82 */ /* 0x000f300000000a00 */
[----:B------:R-:W5:Y:S08]  /*13c50*/  LDC.64 R4, c[0x0][R28+0x210] ;  /* 0x000084001c047b82 */ /* 0x000f700000000a00 */
[----:B------:R-:W1:Y:S08]  /*13c60*/  @P0 LDC R13, c[0x0][0xbec] ;  /* 0x0002fb00ff0d0b82 */ /* 0x000e700000000800 */
[----:B------:R-:W4:Y:S08]  /*13c70*/  @P0 LDC R35, c[0x0][0xbf0] ;  /* 0x0002fc00ff230b82 */ /* 0x000f300000000800 */
[----:B0-----:R-:W0:Y:S01]  /*13c80*/  @!P3 LDC R2, c[0x0][0xb50] ;  /* 0x0002d400ff02bb82 */ /* 0x001e220000000800 */
[----:B-1----:R-:W-:-:S07]  /*13c90*/  @P0 IMAD.HI.U32 R14, R26, R13, RZ ;  /* 0x0000000d1a0e0227 */ /* 0x002fce00078e00ff */
[----:B------:R-:W1:Y:S01]  /*13ca0*/  @!P3 LDC R3, c[0x0][0xb54] ;  /* 0x0002d500ff03bb82 */ /* 0x000e620000000800 */
[----:B------:R-:W-:Y:S01]  /*13cb0*/  IMAD R11, R11, R25, RZ ;  /* 0x000000190b0b7224 */ /* 0x000fe200078e02ff */
[----:B----4-:R-:W-:-:S03]  /*13cc0*/  @P0 SHF.R.U32.HI R21, RZ, R35, R14 ;  /* 0x00000023ff150219 */ /* 0x010fc6000001160e */
[----:B------:R-:W-:Y:S02]  /*13cd0*/  IMAD R11, R10, R24, R11 ;  /* 0x000000180a0b7224 */ /* 0x000fe400078e020b */
[-C--:B--2---:R-:W-:Y:S02]  /*13ce0*/  IMAD R33, R9, R12.reuse, RZ ;  /* 0x0000000c09217224 */ /* 0x084fe400078e02ff */
[----:B------:R-:W-:Y:S01]  /*13cf0*/  IMAD.WIDE.U32 R12, R8, R12, RZ ;  /* 0x0000000c080c7225 */ /* 0x000fe200078e00ff */
[----:B---3--:R-:W-:-:S03]  /*13d00*/  SEL R35, R34, RZ, P3 ;  /* 0x000000ff22237207 */ /* 0x008fc60001800000 */
[----:B------:R-:W-:-:S04]  /*13d10*/  IMAD.WIDE.U32 R8, R10, R25, RZ ;  /* 0x000000190a087225 */ /* 0x000fc800078e00ff */
[----:B------:R-:W-:Y:S01]  /*13d20*/  IMAD.IADD R13, R33, 0x1, R13 ;  /* 0x00000001210d7824 */ /* 0x000fe200078e020d */
[----:B------:R-:W-:Y:S01]  /*13d30*/  IADD3 R12, P0, P1, R8, R12, R15 ;  /* 0x0000000c080c7210 */ /* 0x000fe2000791e00f */
[----:B------:R-:W-:Y:S02]  /*13d40*/  IMAD.MOV R8, RZ, RZ, -R21 ;  /* 0x000000ffff087224 */ /* 0x000fe400078e0a15 */
[----:B------:R-:W-:Y:S02]  /*13d50*/  IMAD.IADD R11, R9, 0x1, R11 ;  /* 0x00000001090b7824 */ /* 0x000fe400078e020b */
[-C--:B------:R-:W-:Y:S02]  /*13d60*/  IMAD R33, R7, R35.reuse, RZ ;  /* 0x0000002307217224 */ /* 0x080fe400078e02ff */
[----:B------:R-:W-:-:S04]  /*13d70*/  IMAD.WIDE.U32 R6, R6, R35, RZ ;  /* 0x0000002306067225 */ /* 0x000fc800078e00ff */
[----:B------:R-:W-:Y:S01]  /*13d80*/  IMAD R9, R27, R8, R26 ;  /* 0x000000081b097224 */ /* 0x000fe200078e021a */
[----:B------:R-:W-:Y:S01]  /*13d90*/  IADD3.X R8, R11, R13, R20, P0, P1 ;  /* 0x0000000d0b087210 */ /* 0x000fe200007e2414 */
[----:B------:R-:W-:Y:S01]  /*13da0*/  IMAD.IADD R7, R33, 0x1, R7 ;  /* 0x0000000121077824 */ /* 0x000fe200078e0207 */
[----:B------:R-:W-:Y:S01]  /*13db0*/  IADD3 R6, P0, P1, R21, R12, R6 ;  /* 0x0000000c15067210 */ /* 0x000fe2000791e006 */
[----:B-----5:R-:W-:Y:S01]  /*13dc0*/  IMAD R5, R5, R9, RZ ;  /* 0x0000000905057224 */ /* 0x020fe200078e02ff */
[----:B------:R-:W-:Y:S02]  /*13dd0*/  SHF.R.S32.HI R21, RZ, 0x1f, R21 ;  /* 0x0000001fff157819 */ /* 0x000fe40000011415 */
[----:B------:R-:W-:Y:S02]  /*13de0*/  SHF.R.S32.HI R11, RZ, 0x1f, R9 ;  /* 0x0000001fff0b7819 */ /* 0x000fe40000011409 */
[----:B------:R-:W-:-:S03]  /*13df0*/  IADD3.X R7, R21, R8, R7, P0, P1 ;  /* 0x0000000815077210 */ /* 0x000fc600007e2407 */
[C---:B------:R-:W-:Y:S02]  /*13e00*/  IMAD R11, R4.reuse, R11, R5 ;  /* 0x0000000b040b7224 */ /* 0x040fe400078e0205 */
[----:B------:R-:W-:-:S04]  /*13e10*/  IMAD.WIDE.U32 R4, R4, R9, R6 ;  /* 0x0000000904047225 */ /* 0x000fc800078e0006 */
[----:B------:R-:W-:Y:S01]  /*13e20*/  IMAD.IADD R5, R5, 0x1, R11 ;  /* 0x0000000105057824 */ /* 0x000fe200078e020b */
[----:B0-----:R-:W-:-:S04]  /*13e30*/  LEA R2, P0, R4, R2, 0x2 ;  /* 0x0000000204027211 */ /* 0x001fc800078010ff */
[----:B-1----:R-:W-:Y:S01]  /*13e40*/  LEA.HI.X R3, R4, R3, R5, 0x2, P0 ;  /* 0x0000000304037211 */ /* 0x002fe200000f1405 */
[----:B------:R-:W-:-:S05]  /*13e50*/  IMAD.MOV.U32 R5, RZ, RZ, -0x800000 ;  /* 0xff800000ff057424 */ /* 0x000fca00078e00ff */
[----:B------:R0:W-:Y:S03]  /*13e60*/  STG.E desc[UR40][R2.64], R5 ;  /* 0x0000000502007986 */ /* 0x0001e6000c101928 */
.L_x_9311:
[----:B------:R-:W-:Y:S05]  /*13e70*/  BSYNC B1 ;  /* 0x0000000000017941 */ /* 0x000fea0003800000 */
.L_x_9310:
[----:B------:R-:W-:Y:S05]  /*13e80*/  @P2 BRA `(.L_x_9306) ;  /* 0x0000000400682947 */ /* 0x000fea0003800000 */
[----:B------:R-:W2:Y:S01]  /*13e90*/  LDL.LU R28, [R1+0x18] ;  /* 0x00001800011c7983 */ /* 0x000ea20000300800 */
[----:B------:R-:W1:Y:S01]  /*13ea0*/  LDC R11, c[0x0][0xbe8] ;  /* 0x0002fa00ff0b7b82 */ /* 0x000e620000000800 */
[--C-:B------:R-:W-:Y:S01]  /*13eb0*/  SHF.R.S32.HI R4, RZ, 0x1f, R32.reuse ;  /* 0x0000001fff047819 */ /* 0x100fe20000011420 */
[----:B------:R-:W-:Y:S01]  /*13ec0*/  ULDC.64 UR4, c[0x0][0xaa0] ;  /* 0x0002a80000047ab9 */ /* 0x000fe20000000a00 */
[----:B------:R3:W5:Y:S01]  /*13ed0*/  LDL R10, [R1+0x54] ;  /* 0x00005400010a7983 */ /* 0x0007620000100800 */
[----:B------:R-:W-:Y:S01]  /*13ee0*/  SHF.R.S32.HI R13, RZ, 0x1f, R32 ;  /* 0x0000001fff0d7819 */ /* 0x000fe20000011420 */
[----:B------:R-:W-:Y:S02]  /*13ef0*/  ULDC.64 UR6, c[0x0][0xaf0] ;  /* 0x0002bc0000067ab9 */ /* 0x000fe40000000a00 */
[----:B------:R3:W5:Y:S04]  /*13f00*/  LDL R14, [R1+0x94] ;  /* 0x00009400010e7983 */ /* 0x0007680000100800 */
[----:B------:R3:W5:Y:S04]  /*13f10*/  LDL R21, [R1+0x4c] ;  /* 0x00004c0001157983 */ /* 0x0007680000100800 */
[----:B------:R3:W5:Y:S04]  /*13f20*/  LDL R26, [R1+0x98] ;  /* 0x00009800011a7983 */ /* 0x0007680000100800 */
[----:B------:R3:W5:Y:S04]  /*13f30*/  LDL R27, [R1+0x2c] ;  /* 0x00002c00011b7983 */ /* 0x0007680000100800 */
[----:B------:R-:W4:Y:S01]  /*13f40*/  LDL.LU R12, [R1+0x48] ;  /* 0x00004800010c7983 */ /* 0x000f220000300800 */
[----:B-1----:R-:W-:Y:S01]  /*13f50*/  ISETP.NE.AND P0, PT, R11, 0x1, PT ;  /* 0x000000010b00780c */ /* 0x002fe20003f05270 */
[----:B0-----:R-:W-:Y:S01]  /*13f60*/  IMAD R2, R20, UR4, RZ ;  /* 0x0000000414027c24 */ /* 0x001fe2000f8e02ff */
[-C--:B------:R-:W-:Y:S01]  /*13f70*/  LEA.HI R4, R4, R32.reuse, RZ, 0x2 ;  /* 0x0000002004047211 */ /* 0x080fe200078f10ff */
[----:B------:R-:W-:Y:S01]  /*13f80*/  IMAD R6, R24, UR6, RZ ;  /* 0x0000000618067c24 */ /* 0x000fe2000f8e02ff */
[----:B------:R-:W-:Y:S01]  /*13f90*/  LEA.HI R13, R13, R32, RZ, 0x2 ;  /* 0x000000200d0d7211 */ /* 0x000fe200078f10ff */
[C---:B------:R-:W-:Y:S01]  /*13fa0*/  IMAD R5, R15.reuse, UR5, R2 ;  /* 0x000000050f057c24 */ /* 0x040fe2000f8e0202 */
[----:B------:R-:W-:Y:S01]  /*13fb0*/  LOP3.LUT R4, R4, 0xfffffffc, RZ, 0xc0, !PT ;  /* 0xfffffffc04047812 */ /* 0x000fe200078ec0ff */
[----:B------:R-:W-:Y:S01]  /*13fc0*/  IMAD.WIDE.U32 R2, R15, UR4, RZ ;  /* 0x000000040f027c25 */ /* 0x000fe2000f8e00ff */
[----:B------:R-:W-:Y:S01]  /*13fd0*/  SHF.R.S32.HI R13, RZ, 0x2, R13 ;  /* 0x00000002ff0d7819 */ /* 0x000fe2000001140d */
[----:B------:R-:W-:Y:S01]  /*13fe0*/  ULDC.64 UR4, c[0x0][0xae8] ;  /* 0x0002ba0000047ab9 */ /* 0x000fe20000000a00 */
[----:B------:R-:W-:Y:S01]  /*13ff0*/  BSSY B1, `(.L_x_9312) ;  /* 0x0000032000017945 */ /* 0x000fe20003800000 */
[----:B------:R-:W-:-:S02]  /*14000*/  IMAD.IADD R4, R32, 0x1, -R4 ;  /* 0x0000000120047824 */ /* 0x000fc400078e0a04 */
[----:B------:R-:W0:Y:S01]  /*14010*/  @P0 LDC R7, c[0x0][0xbec] ;  /* 0x0002fb00ff070b82 */ /* 0x000e220000000800 */
[----:B------:R-:W-:Y:S02]  /*14020*/  IMAD.IADD R3, R3, 0x1, R5 ;  /* 0x0000000103037824 */ /* 0x000fe400078e0205 */
[----:B------:R-:W-:-:S05]  /*14030*/  IMAD R4, R4, 0x60, R13 ;  /* 0x0000006004047824 */ /* 0x000fca00078e020d */
[----:B------:R-:W1:Y:S01]  /*14040*/  @P0 LDC R9, c[0x0][0xbf0] ;  /* 0x0002fc00ff090b82 */ /* 0x000e620000000800 */
[----:B--2---:R-:W-:-:S04]  /*14050*/  IMAD.WIDE.U32 R2, R28, UR4, R2 ;  /* 0x000000041c027c25 */ /* 0x004fc8000f8e0002 */
[----:B------:R-:W-:Y:S01]  /*14060*/  IMAD R3, R28, UR5, R3 ;  /* 0x000000051c037c24 */ /* 0x000fe2000f8e0203 */
[----:B------:R-:W-:Y:S01]  /*14070*/  ULDC.64 UR4, c[0x0][0xae0] ;  /* 0x0002b80000047ab9 */ /* 0x000fe20000000a00 */
[----:B------:R-:W-:-:S04]  /*14080*/  IMAD.WIDE.U32 R2, R25, UR6, R2 ;  /* 0x0000000619027c25 */ /* 0x000fc8000f8e0002 */
[----:B----4-:R-:W-:-:S04]  /*14090*/  IMAD R8, R12, 0xc0, R4 ;  /* 0x000000c00c087824 */ /* 0x010fc800078e0204 */
[----:B0-----:R-:W-:-:S04]  /*140a0*/  @P0 IMAD.HI.U32 R4, R8, R7, RZ ;  /* 0x0000000708040227 */ /* 0x001fc800078e00ff */
[----:B------:R-:W-:Y:S01]  /*140b0*/  IMAD.MOV.U32 R5, RZ, RZ, R8 ;  /* 0x000000ffff057224 */ /* 0x000fe200078e0008 */
[----:B-1----:R-:W-:Y:S01]  /*140c0*/  @P0 SHF.R.U32.HI R5, RZ, R9, R4 ;  /* 0x00000009ff050219 */ /* 0x002fe20000011604 */
[----:B------:R-:W-:-:S03]  /*140d0*/  IMAD R9, R25, UR7, R6 ;  /* 0x0000000719097c24 */ /* 0x000fc6000f8e0206 */
[--C-:B------:R-:W-:Y:S01]  /*140e0*/  SHF.R.S32.HI R4, RZ, 0x1f, R5.reuse ;  /* 0x0000001fff047819 */ /* 0x100fe20000011405 */
[----:B------:R-:W-:Y:S02]  /*140f0*/  IMAD.MOV R7, RZ, RZ, -R5 ;  /* 0x000000ffff077224 */ /* 0x000fe400078e0a05 */
[----:B------:R-:W-:Y:S02]  /*14100*/  IMAD.IADD R3, R3, 0x1, R9 ;  /* 0x0000000103037824 */ /* 0x000fe400078e0209 */
[----:B------:R-:W-:Y:S02]  /*14110*/  IMAD R7, R11, R7, R8 ;  /* 0x000000070b077224 */ /* 0x000fe400078e0208 */
[----:B------:R-:W-:Y:S02]  /*14120*/  IMAD R4, R4, UR4, RZ ;  /* 0x0000000404047c24 */ /* 0x000fe4000f8e02ff */
[----:B------:R-:W-:-:S04]  /*14130*/  IMAD.WIDE.U32 R2, R5, UR4, R2 ;  /* 0x0000000405027c25 */ /* 0x000fc8000f8e0002 */
[----:B------:R-:W-:Y:S01]  /*14140*/  IMAD R9, R5, UR5, R4 ;  /* 0x0000000505097c24 */ /* 0x000fe2000f8e0204 */
[----:B------:R-:W-:Y:S01]  /*14150*/  SHF.R.S32.HI R4, RZ, 0x1f, R7 ;  /* 0x0000001fff047819 */ /* 0x000fe20000011407 */
[----:B------:R-:W-:Y:S01]  /*14160*/  ULDC.64 UR4, c[0x0][0xad8] ;  /* 0x0002b60000047ab9 */ /* 0x000fe20000000a00 */
[----:B------:R-:W-:Y:S02]  /*14170*/  IMAD R11, R0, R11, RZ ;  /* 0x0000000b000b7224 */ /* 0x000fe400078e02ff */
[----:B------:R-:W-:Y:S02]  /*14180*/  IMAD.IADD R3, R3, 0x1, R9 ;  /* 0x0000000103037824 */ /* 0x000fe400078e0209 */
[----:B------:R-:W-:Y:S02]  /*14190*/  IMAD R4, R4, UR4, RZ ;  /* 0x0000000404047c24 */ /* 0x000fe4000f8e02ff */
[----:B------:R-:W-:Y:S02]  /*141a0*/  IMAD R0, R12, 0xc0, R13 ;  /* 0x000000c00c007824 */ /* 0x000fe400078e020d */
[----:B------:R-:W-:-:S02]  /*141b0*/  IMAD R5, R7, UR5, R4 ;  /* 0x0000000507057c24 */ /* 0x000fc4000f8e0204 */
[----:B------:R-:W-:Y:S01]  /*141c0*/  IMAD.WIDE.U32 R2, R7, UR4, R2 ;  /* 0x0000000407027c25 */ /* 0x000fe2000f8e0002 */
[----:B------:R-:W-:Y:S01]  /*141d0*/  ISETP.GE.AND P0, PT, R0, R11, PT ;  /* 0x0000000b0000720c */ /* 0x000fe20003f06270 */
[----:B------:R-:W-:Y:S02]  /*141e0*/  ULDC.64 UR4, c[0x0][0xa80] ;  /* 0x0002a00000047ab9 */ /* 0x000fe40000000a00 */
[----:B------:R-:W-:Y:S01]  /*141f0*/  IMAD.IADD R3, R3, 0x1, R5 ;  /* 0x0000000103037824 */ /* 0x000fe200078e0205 */
[----:B------:R-:W-:-:S04]  /*14200*/  LEA R4, P1, R2, UR4, 0x1 ;  /* 0x0000000402047c11 */ /* 0x000fc8000f8208ff */
[----:B------:R-:W-:Y:S02]  /*14210*/  LEA.HI.X R5, R2, UR5, R3, 0x1, P1 ;  /* 0x0000000502057c11 */ /* 0x000fe400088f0c03 */
[----:B------:R3:W0:Y:S04]  /*14220*/  SHFL.IDX PT, R2, R4, RZ, 0x1c1f ;  /* 0x001c1fff04027589 */ /* 0x00062800000e0000 */
[----:B------:R3:W1:Y:S01]  /*14230*/  SHFL.IDX PT, R3, R5, RZ, 0x1c1f ;  /* 0x001c1fff05037589 */ /* 0x00066200000e0000 */
[----:B------:R-:W-:Y:S05]  /*14240*/  @P0 BRA `(.L_x_9313) ;  /* 0x0000000000300947 */ /* 0x000fea0003800000 */
[----:B------:R-:W-:Y:S02]  /*14250*/  ULDC UR4, c[0x0][0xac8] ;  /* 0x0002b20000047ab9 */ /* 0x000fe40000000800 */
[----:B-----5:R-:W-:Y:S02]  /*14260*/  ISETP.GE.AND P3, PT, R21, UR4, PT ;  /* 0x0000000415007c0c */ /* 0x020fe4000bf66270 */
[----:B------:R-:W-:Y:S02]  /*14270*/  ISETP.GE.AND P4, PT, R10, UR4, PT ;  /* 0x000000040a007c0c */ /* 0x000fe4000bf86270 */
[----:B------:R-:W-:-:S09]  /*14280*/  ISETP.GE.AND P2, PT, R27, UR4, PT ;  /* 0x000000041b007c0c */ /* 0x000fd2000bf46270 */
[-C--:B0-----:R-:W-:Y:S02]  /*14290*/  @!P3 LEA R8, P0, R21, R2.reuse, 0x1 ;  /* 0x000000021508b211 */ /* 0x081fe400078008ff */
[C---:B------:R-:W-:Y:S02]  /*142a0*/  @!P4 LEA R12, P1, R10.reuse, R2, 0x1 ;  /* 0x000000020a0cc211 */ /* 0x040fe400078208ff */
[----:B-1----:R-:W-:Y:S01]  /*142b0*/  @!P2 IMAD.WIDE R6, R27, 0x2, R2 ;  /* 0x000000021b06a825 */ /* 0x002fe200078e0202 */
[-C--:B------:R-:W-:Y:S02]  /*142c0*/  @!P3 LEA.HI.X R9, R21, R3.reuse, R26, 0x1, P0 ;  /* 0x000000031509b211 */ /* 0x080fe400000f0c1a */
[----:B------:R-:W-:Y:S02]  /*142d0*/  @!P4 LEA.HI.X R13, R10, R3, R14, 0x1, P1 ;  /* 0x000000030a0dc211 */ /* 0x000fe400008f0c0e */
[----:B------:R2:W-:Y:S04]  /*142e0*/  @!P2 ST.E.128 desc[UR40][R6.64], RZ ;  /* 0x000000ff0600a985 */ /* 0x0005e8000c101d28 */
[----:B------:R2:W-:Y:S04]  /*142f0*/  @!P3 ST.E.128 desc[UR40][R8.64], RZ ;  /* 0x000000ff0800b985 */ /* 0x0005e8000c101d28 */
[----:B------:R2:W-:Y:S02]  /*14300*/  @!P4 ST.E.128 desc[UR40][R12.64], RZ ;  /* 0x000000ff0c00c985 */ /* 0x0005e4000c101d28 */
.L_x_9313:
[----:B------:R-:W-:Y:S05]  /*14310*/  BSYNC B1 ;  /* 0x0000000000017941 */ /* 0x000fea0003800000 */
.L_x_9312:
[----:B------:R-:W-:Y:S01]  /*14320*/  VIADD R0, R0, 0x60 ;  /* 0x0000006000007836 */ /* 0x000fe20000000000 */
[----:B-1----:R1:W4:Y:S04]  /*14330*/  SHFL.IDX PT, R3, R5, 0x1, 0x1c1f ;  /* 0x003c1f0005037f89 */ /* 0x00232800000e0000 */
[----:B------:R-:W-:Y:S01]  /*14340*/  ISETP.GE.AND P0, PT, R0, R11, PT ;  /* 0x0000000b0000720c */ /* 0x000fe20003f06270 */
[----:B0-----:R1:W0:-:S12]  /*14350*/  SHFL.IDX PT, R2, R4, 0x1, 0x1c1f ;  /* 0x003c1f0004027f89 */ /* 0x00121800000e0000 */
[----:B-1----:R-:W-:Y:S05]  /*14360*/  @P0 BRA `(.L_x_9306) ;  /* 0x0000000000300947 */ /* 0x002fea0003800000 */
[----:B------:R-:W-:Y:S02]  /*14370*/  ULDC UR4, c[0x0][0xac8] ;  /* 0x0002b20000047ab9 */ /* 0x000fe40000000800 */
[----:B-----5:R-:W-:Y:S02]  /*14380*/  ISETP.GE.AND P3, PT, R21, UR4, PT ;  /* 0x0000000415007c0c */ /* 0x020fe4000bf66270 */
[----:B------:R-:W-:Y:S02]  /*14390*/  ISETP.GE.AND P4, PT, R10, UR4, PT ;  /* 0x000000040a007c0c */ /* 0x000fe4000bf86270 */
[----:B------:R-:W-:-:S09]  /*143a0*/  ISETP.GE.AND P2, PT, R27, UR4, PT ;  /* 0x000000041b007c0c */ /* 0x000fd2000bf46270 */
[-C--:B0-2---:R-:W-:Y:S02]  /*143b0*/  @!P3 LEA R6, P0, R21, R2.reuse, 0x1 ;  /* 0x000000021506b211 */ /* 0x085fe400078008ff */
[C---:B------:R-:W-:Y:S02]  /*143c0*/  @!P4 LEA R8, P1, R10.reuse, R2, 0x1 ;  /* 0x000000020a08c211 */ /* 0x040fe400078208ff */
[----:B---34-:R-:W-:Y:S01]  /*143d0*/  @!P2 IMAD.WIDE R4, R27, 0x2, R2 ;  /* 0x000000021b04a825 */ /* 0x018fe200078e0202 */
[-C--:B------:R-:W-:Y:S02]  /*143e0*/  @!P3 LEA.HI.X R7, R21, R3.reuse, R26, 0x1, P0 ;  /* 0x000000031507b211 */ /* 0x080fe400000f0c1a */
[----:B------:R-:W-:Y:S02]  /*143f0*/  @!P4 LEA.HI.X R9, R10, R3, R14, 0x1, P1 ;  /* 0x000000030a09c211 */ /* 0x000fe400008f0c0e */
[----:B------:R1:W-:Y:S04]  /*14400*/  @!P2 ST.E.128 desc[UR40][R4.64], RZ ;  /* 0x000000ff0400a985 */ /* 0x0003e8000c101d28 */
[----:B------:R1:W-:Y:S04]  /*14410*/  @!P3 ST.E.128 desc[UR40][R6.64], RZ ;  /* 0x000000ff0600b985 */ /* 0x0003e8000c101d28 */
[----:B------:R1:W-:Y:S02]  /*14420*/  @!P4 ST.E.128 desc[UR40][R8.64], RZ ;  /* 0x000000ff0800c985 */ /* 0x0003e4000c101d28 */
.L_x_9306:
[----:B------:R-:W-:Y:S05]  /*14430*/  BSYNC B0 ;  /* 0x0000000000007941 */ /* 0x000fea0003800000 */
.L_x_9300:
[----:B------:R-:W-:Y:S02]  /*14440*/  ULDC UR4, c[0x0][0xc3c] ;  /* 0x00030f0000047ab9 */ /* 0x000fe40000000800 */
[----:B------:R-:W-:-:S13]  /*14450*/  ISETP.GE.AND P0, PT, R31, UR4, PT ;  /* 0x000000041f007c0c */ /* 0x000fda000bf06270 */
[----:B------:R-:W-:Y:S05]  /*14460*/  @!P0 BRA `(.L_x_9314) ;  /* 0xfffffecc00888947 */ /* 0x000fea000383ffff */
[----:B------:R-:W-:Y:S05]  /*14470*/  BRA `(.L_x_9192) ;  /* 0x0000007000907947 */ /* 0x000fea0003800000 */
.L_x_9190:
[----:B------:R-:W-:-:S08]  /*14480*/  NOP ;  /* 0x0000000000007918 */ /* 0x000fd00000000000 */
[----:B--2---:R-:W0:-:S00]  /*14490*/  USETMAXREG.DEALLOC.CTAPOOL 0x20 ;  /* 0x00000020000079c8 */ /* 0x004e0000080e0500 */
        /* <DEDUP_REMOVED lines=13> */
[----:B------:R-:W1:Y:S01]  /*14570*/  LDS.128 R24, [UR4+0x19cd0] ;  /* 0x019cd004ff187984 */ /* 0x000e620008000c00 */
[----:B------:R-:W-:Y:S06]  /*14580*/  BAR.ARV 0x4, 0x200 ;  /* 0x0108000000007b1d */ /* 0x000fec0000002000 */
[----:B------:R-:W-:Y:S05]  /*14590*/  BRA `(.L_x_9316) ;  /* 0x0000000800847947 */ /* 0x000fea0003800000 */
.L_x_9315:
        /* <DEDUP_REMOVED lines=8> */
[----:B------:R-:W1:Y:S08]  /*14620*/  @!P1 LDC.64 R4, c[0x0][0xc80] ;  /* 0x00032000ff049b82 */ /* 0x000e700000000a00 */
[----:B0-----:R-:W0:Y:S01]  /*14630*/  @!P1 LDC.64 R2, c[0x0][0xc78] ;  /* 0x00031e00ff029b82 */ /* 0x001e220000000a00 */
[----:B-1----:R-:W-:-:S05]  /*14640*/  @!P1 IMAD.WIDE.U32 R4, R0, 0x4, R4 ;  /* 0x0000000400049825 */ /* 0x002fca00078e0004 */
[----:B------:R-:W3:Y:S01]  /*14650*/  @!P1 LDG.E R7, desc[UR40][R4.64] ;  /* 0x0000002804079981 */ /* 0x000ee2000c1e1900 */
[----:B0-----:R-:W-:-:S05]  /*14660*/  @!P1 IMAD.WIDE.U32 R2, R0, 0x4, R2 ;  /* 0x0000000400029825 */ /* 0x001fca00078e0002 */
[----:B------:R-:W3:Y:S01]  /*14670*/  @!P1 LDG.E R8, desc[UR40][R2.64] ;  /* 0x0000002802089981 */ /* 0x000ee2000c1e1900 */
[C---:B------:R-:W-:Y:S02]  /*14680*/  ISETP.NE.AND P1, PT, R0.reuse, RZ, PT ;  /* 0x000000ff0000720c */ /* 0x040fe40003f25270 */
[C---:B------:R-:W-:Y:S02]  /*14690*/  ISETP.GE.U32.AND P2, PT, R0.reuse, 0x2, PT ;  /* 0x000000020000780c */ /* 0x040fe40003f46070 */
[C---:B------:R-:W-:Y:S02]  /*146a0*/  ISETP.GE.U32.AND P3, PT, R0.reuse, 0x4, PT ;  /* 0x000000040000780c */ /* 0x040fe40003f66070 */
[C---:B------:R-:W-:Y:S02]  /*146b0*/  ISETP.GE.U32.AND P4, PT, R0.reuse, 0x8, PT ;  /* 0x000000080000780c */ /* 0x040fe40003f86070 */
[----:B------:R-:W-:Y:S01]  /*146c0*/  ISETP.GE.U32.AND P5, PT, R0, 0x10, PT ;  /* 0x000000100000780c */ /* 0x000fe20003fa6070 */
[----:B------:R-:W-:Y:S01]  /*146d0*/  UMOV UR4, URZ ;  /* 0x0000003f00047c82 */ /* 0x000fe20008000000 */
        /* <DEDUP_REMOVED lines=17> */
[----:B0-----:R-:W-:-:S05]  /*147f0*/  IMAD R9, R9, UR5, RZ ;  /* 0x0000000509097c24 */ /* 0x001fca000f8e02ff */
[----:B--2---:R-:W-:Y:S01]  /*14800*/  ISETP.GT.AND P6, PT, R9, UR6, PT ;  /* 0x0000000609007c0c */ /* 0x004fe2000bfc4270 */
[----:B------:R-:W-:-:S12]  /*14810*/  IMAD.MOV.U32 R4, RZ, RZ, R9 ;  /* 0x000000ffff047224 */ /* 0x000fd800078e0009 */
[----:B------:R-:W-:Y:S05]  /*14820*/  @P6 BRA `(.L_x_9317) ;  /* 0x0000000000a06947 */ /* 0x000fea0003800000 */
[----:B------:R-:W-:Y:S01]  /*14830*/  IMAD.MOV.U32 R9, RZ, RZ, R4 ;  /* 0x000000ffff097224 */ /* 0x000fe200078e0004 */
[----:B------:R-:W-:Y:S01]  /*14840*/  UMOV UR4, URZ ;  /* 0x0000003f00047c82 */ /* 0x000fe20008000000 */
[----:B------:R-:W-:-:S05]  /*14850*/  ULDC UR5, c[0x0][0xc38] ;  /* 0x00030e0000057ab9 */ /* 0x000fca0000000800 */
.L_x_9319:
[----:B------:R-:W0:Y:S01]  /*14860*/  LDC R2, c[0x0][0xc3c] ;  /* 0x00030f00ff027b82 */ /* 0x000e220000000800 */
[----:B------:R-:W-:Y:S01]  /*14870*/  UIADD3 UR4, UR4, 0x1f, URZ ;  /* 0x0000001f04047890 */ /* 0x000fe2000fffe03f */
[----:B------:R-:W-:Y:S02]  /*14880*/  ULDC UR7, c[0x0][0xc3c] ;  /* 0x00030f0000077ab9 */ /* 0x000fe40000000800 */
[----:B------:R-:W-:-:S03]  /*14890*/  IMAD.U32 R27, RZ, RZ, UR7 ;  /* 0x00000007ff1b7e24 */ /* 0x000fc6000f8e00ff */
[----:B0-----:R-:W-:-:S13]  /*148a0*/  ISETP.LE.AND P6, PT, R2, UR4, PT ;  /* 0x0000000402007c0c */ /* 0x001fda000bfc3270 */
[----:B------:R-:W-:Y:S05]  /*148b0*/  @P6 BRA `(.L_x_9318) ;  /* 0x0000000400986947 */ /* 0x000fea0003800000 */
[----:B------:R-:W-:Y:S02]  /*148c0*/  VIADD R11, R0, UR4 ;  /* 0x00000004000b7c36 */ /* 0x000fe40008000000 */
[----:B------:R-:W-:Y:S02]  /*148d0*/  IMAD.MOV.U32 R7, RZ, RZ, RZ ;  /* 0x000000ffff077224 */ /* 0x000fe400078e00ff */
[----:B------:R-:W-:Y:S01]  /*148e0*/  IMAD.MOV.U32 R8, RZ, RZ, RZ ;  /* 0x000000ffff087224 */ /* 0x000fe200078e00ff */
[----:B------:R-:W-:-:S13]  /*148f0*/  ISETP.GE.OR P6, PT, R11, R2, !P0 ;  /* 0x000000020b00720c */ /* 0x000fda00047c6670 */
[----:B------:R-:W0:Y:S08]  /*14900*/  @!P6 LDC.64 R4, c[0x0][0xc80] ;  /* 0x00032000ff04eb82 */ /* 0x000e300000000a00 */
[----:B------:R-:W1:Y:S01]  /*14910*/  @!P6 LDC.64 R2, c[0x0][0xc78] ;  /* 0x00031e00ff02eb82 */ /* 0x000e620000000a00 */
[----:B0-----:R-:W-:-:S05]  /*14920*/  @!P6 IMAD.WIDE R4, R11, 0x4, R4 ;  /* 0x000000040b04e825 */ /* 0x001fca00078e0204 */
[----:B------:R-:W2:Y:S01]  /*14930*/  @!P6 LDG.E R7, desc[UR40][R4.64] ;  /* 0x000000280407e981 */ /* 0x000ea2000c1e1900 */
[----:B-1----:R-:W-:-:S05]  /*14940*/  @!P6 IMAD.WIDE R2, R11, 0x4, R2 ;  /* 0x000000040b02e825 */ /* 0x002fca00078e0202 */
        /* <DEDUP_REMOVED lines=22> */
.L_x_9317:
        /* <DEDUP_REMOVED lines=12> */
[----:B0-----:R-:W0:Y:S02]  /*14b70*/  MUFU.RCP R9, R9 ;  /* 0x0000000900097308 */ /* 0x001e240000001000 */
[----:B0-----:R-:W-:-:S06]  /*14b80*/  VIADD R3, R9, 0xffffffe ;  /* 0x0ffffffe09037836 */ /* 0x001fcc0000000000 */
[----:B------:R-:W0:Y:S02]  /*14b90*/  F2I.FTZ.U32.TRUNC.NTZ R3, R3 ;  /* 0x0000000300037305 */ /* 0x000e24000021f000 */
[----:B0-----:R-:W-:Y:S01]  /*14ba0*/  IMAD.MOV R13, RZ, RZ, -R3 ;  /* 0x000000ffff0d7224 */ /* 0x001fe200078e0a03 */
[----:B------:R-:W-:Y:S06]  /*14bb0*/  @!P0 BRA `(.L_x_9320) ;  /* 0x0000000000088947 */ /* 0x000fec0003800000 */
[----:B------:R-:W-:-:S05]  /*14bc0*/  VIADD R5, R27, 0xffffffff ;  /* 0xffffffff1b057836 */ /* 0x000fca0000000000 */
[----:B------:R0:W1:Y:S02]  /*14bd0*/  SHFL.IDX PT, R24, R2, R5, 0x1f ;  /* 0x00001f0502187589 */ /* 0x00006400000e0000 */
.L_x_9320:
[----:B0-----:R-:W-:Y:S02]  /*14be0*/  IMAD.MOV.U32 R5, RZ, RZ, R10 ;  /* 0x000000ffff057224 */ /* 0x001fe400078e000a */
[----:B-1----:R-:W-:Y:S02]  /*14bf0*/  IMAD R24, R24, UR5, R11 ;  /* 0x0000000518187c24 */ /* 0x002fe4000f8e020b */
[----:B------:R-:W0:Y:S01]  /*14c00*/  I2F.RP R12, R5 ;  /* 0x00000005000c7306 */ /* 0x000e220000209400 */
[----:B------:R-:W-:Y:S02]  /*14c10*/  IMAD R9, R13, R4, RZ ;  /* 0x000000040d097224 */ /* 0x000fe400078e02ff */
[----:B------:R-:W-:Y:S01]  /*14c20*/  IMAD.MOV.U32 R2, RZ, RZ, RZ ;  /* 0x000000ffff027224 */ /* 0x000fe200078e00ff */
[----:B------:R-:W-:Y:S01]  /*14c30*/  IADD3 R10, -R24, UR6, RZ ;  /* 0x00000006180a7c10 */ /* 0x000fe2000fffe1ff */
[----:B------:R-:W-:Y:S02]  /*14c40*/  VIADD R27, R27, UR4 ;  /* 0x000000041b1b7c36 */ /* 0x000fe40008000000 */
[----:B------:R-:W-:Y:S01]  /*14c50*/  IMAD.HI.U32 R2, R3, R9, R2 ;  /* 0x0000000903027227 */ /* 0x000fe200078e0002 */
[----:B------:R-:W-:-:S02]  /*14c60*/  IABS R3, R7 ;  /* 0x0000000700037213 */ /* 0x000fc40000000000 */
[----:B------:R-:W-:-:S03]  /*14c70*/  IABS R11, R10 ;  /* 0x0000000a000b7213 */ /* 0x000fc60000000000 */
[----:B------:R-:W-:Y:S02]  /*14c80*/  IMAD.MOV R14, RZ, RZ, -R3 ;  /* 0x000000ffff0e7224 */ /* 0x000fe400078e0a03 */
[----:B------:R-:W-:Y:S01]  /*14c90*/  IMAD.HI.U32 R9, R2, R11, RZ ;  /* 0x0000000b02097227 */ /* 0x000fe200078e00ff */
[----:B0-----:R-:W0:Y:S01]  /*14ca0*/  MUFU.RCP R12, R12 ;  /* 0x0000000c000c7308 */ /* 0x001e220000001000 */
[----:B------:R-:W-:Y:S02]  /*14cb0*/  LOP3.LUT R2, R10, R7, RZ, 0x3c, !PT ;  /* 0x000000070a027212 */ /* 0x000fe400078e3cff */
[----:B------:R-:W-:Y:S02]  /*14cc0*/  IMAD R11, R9, R14, R11 ;  /* 0x0000000e090b7224 */ /* 0x000fe400078e020b */
[----:B------:R-:W-:-:S03]  /*14cd0*/  ISETP.GE.AND P2, PT, R2, RZ, PT ;  /* 0x000000ff0200720c */ /* 0x000fc60003f46270 */
[----:B------:R-:W-:Y:S01]  /*14ce0*/  ISETP.GT.U32.AND P1, PT, R4, R11, PT ;  /* 0x0000000b0400720c */ /* 0x000fe20003f24070 */
[----:B0-----:R-:W-:-:S12]  /*14cf0*/  VIADD R3, R12, 0xffffffe ;  /* 0x0ffffffe0c037836 */ /* 0x001fd80000000000 */
[----:B------:R-:W-:Y:S01]  /*14d00*/  @!P1 IMAD.IADD R11, R11, 0x1, -R4 ;  /* 0x000000010b0b9824 */ /* 0x000fe200078e0a04 */
[----:B------:R-:W0:Y:S01]  /*14d10*/  F2I.FTZ.U32.TRUNC.NTZ R3, R3 ;  /* 0x0000000300037305 */ /* 0x000e22000021f000 */
[----:B------:R-:W-:Y:S01]  /*14d20*/  @!P1 VIADD R9, R9, 0x1 ;  /* 0x0000000109099836 */ /* 0x000fe20000000000 */
[----:B------:R-:W-:Y:S02]  /*14d30*/  ISETP.NE.AND P1, PT, R7, RZ, PT ;  /* 0x000000ff0700720c */ /* 0x000fe40003f25270 */
[----:B------:R-:W-:Y:S02]  /*14d40*/  ISETP.GE.U32.AND P0, PT, R11, R4, PT ;  /* 0x000000040b00720c */ /* 0x000fe40003f06070 */
[----:B------:R-:W-:-:S05]  /*14d50*/  IABS R4, R8 ;  /* 0x0000000800047213 */ /* 0x000fca0000000000 */
[----:B------:R-:W-:Y:S02]  /*14d60*/  IMAD.MOV R4, RZ, RZ, -R4 ;  /* 0x000000ffff047224 */ /* 0x000fe400078e0a04 */
[----:B0-----:R-:W-:-:S04]  /*14d70*/  IMAD.MOV R2, RZ, RZ, -R3 ;  /* 0x000000ffff027224 */ /* 0x001fc800078e0a03 */
[----:B------:R-:W-:Y:S02]  /*14d80*/  @P0 VIADD R9, R9, 0x1 ;  /* 0x0000000109090836 */ /* 0x000fe40000000000 */
[----:B------:R-:W-:Y:S01]  /*14d90*/  IMAD R11, R2, R5, RZ ;  /* 0x00000005020b7224 */ /* 0x000fe200078e02ff */
[----:B------:R-:W-:Y:S01]  /*14da0*/  MOV R2, RZ ;  /* 0x000000ff00027202 */ /* 0x000fe20000000f00 */
[----:B------:R-:W-:Y:S01]  /*14db0*/  @!P2 IMAD.MOV R9, RZ, RZ, -R9 ;  /* 0x000000ffff09a224 */ /* 0x000fe200078e0a09 */
[----:B------:R-:W-:-:S03]  /*14dc0*/  @!P1 LOP3.LUT R9, RZ, R7, RZ, 0x33, !PT ;  /* 0x00000007ff099212 */ /* 0x000fc600078e33ff */
[----:B------:R-:W-:Y:S01]  /*14dd0*/  IMAD.HI.U32 R2, R3, R11, R2 ;  /* 0x0000000b03027227 */ /* 0x000fe200078e0002 */
[----:B------:R-:W-:-:S03]  /*14de0*/  IABS R3, R9 ;  /* 0x0000000900037213 */ /* 0x000fc60000000000 */
[----:B------:R-:W-:Y:S02]  /*14df0*/  IMAD R7, R7, R9, RZ ;  /* 0x0000000907077224 */ /* 0x000fe400078e02ff */
[----:B------:R-:W-:-:S04]  /*14e00*/  IMAD.HI.U32 R2, R2, R3, RZ ;  /* 0x0000000302027227 */ /* 0x000fc800078e00ff */
[----:B------:R-:W-:Y:S01]  /*14e10*/  IMAD R4, R2, R4, R3 ;  /* 0x0000000402047224 */ /* 0x000fe200078e0203 */
[----:B------:R-:W-:Y:S01]  /*14e20*/  LOP3.LUT R3, R9, R8, RZ, 0x3c, !PT ;  /* 0x0000000809037212 */ /* 0x000fe200078e3cff */
[----:B------:R-:W-:-:S03]  /*14e30*/  IMAD.IADD R25, R10, 0x1, -R7 ;  /* 0x000000010a197824 */ /* 0x000fc600078e0a07 */
        /* <DEDUP_REMOVED lines=11> */
[----:B------:R-:W-:-:S04]  /*14ef0*/  IMAD R9, R8, R3, R9 ;  /* 0x0000000308097224 */ /* 0x000fc800078e0209 */
[----:B------:R-:W-:Y:S01]  /*14f00*/  IMAD R26, R9, 0x10000, R2 ;  /* 0x00010000091a7824 */ /* 0x000fe200078e0202 */
[----:B------:R-:W-:Y:S06]  /*14f10*/  BRA `(.L_x_9321) ;  /* 0x00000000000c7947 */ /* 0x000fec0003800000 */
.L_x_9318:
[----:B------:R-:W-:Y:S02]  /*14f20*/  IMAD.MOV.U32 R25, RZ, RZ, RZ ;  /* 0x000000ffff197224 */ /* 0x000fe400078e00ff */
[----:B------:R-:W-:Y:S02]  /*14f30*/  IMAD.U32 R24, RZ, RZ, UR6 ;  /* 0x00000006ff187e24 */ /* 0x000fe4000f8e00ff */
[----:B------:R-:W-:-:S07]  /*14f40*/  IMAD.MOV.U32 R26, RZ, RZ, RZ ;  /* 0x000000ffff1a7224 */ /* 0x000fce00078e00ff */
.L_x_9321:
[----:B------:R-:W-:-:S13]  /*14f50*/  ISETP.NE.AND P0, PT, R0, RZ, PT ;  /* 0x000000ff0000720c */ /* 0x000fda0003f05270 */
[----:B------:R-:W0:Y:S01]  /*14f60*/  @!P0 S2R R3, SR_CgaCtaId ;  /* 0x0000000000038919 */ /* 0x000e220000008800 */
[----:B------:R-:W-:-:S04]  /*14f70*/  @!P0 MOV R0, 0x400 ;  /* 0x0000040000008802 */ /* 0x000fc80000000f00 */
[----:B0-----:R-:W-:-:S05]  /*14f80*/  @!P0 LEA R0, R3, R0, 0x18 ;  /* 0x0000000003008211 */ /* 0x001fca00078ec0ff */
[----:B------:R2:W-:Y:S01]  /*14f90*/  @!P0 STS.128 [R0+0x19cd0], R24 ;  /* 0x019cd01800008388 */ /* 0x0005e20000000c00 */
[----:B------:R-:W-:Y:S06]  /*14fa0*/  BAR.ARV 0x5, 0x200 ;  /* 0x0148000000007b1d */ /* 0x000fec0000002000 */
.L_x_9316:
[----:B--2---:R-:W-:Y:S01]  /*14fb0*/  IMAD.MOV.U32 R0, RZ, RZ, 0x1 ;  /* 0x00000001ff007424 */ /* 0x004fe200078e00ff */
[----:B------:R-:W-:Y:S01]  /*14fc0*/  ULDC UR4, c[0x0][0xc3c] ;  /* 0x00030f0000047ab9 */ /* 0x000fe20000000800 */
[----:B------:R-:W-:Y:S01]  /*14fd0*/  IMAD.MOV.U32 R22, RZ, RZ, RZ ;  /* 0x000000ffff167224 */ /* 0x000fe200078e00ff */
[----:B-1----:R-:W-:Y:S02]  /*14fe0*/  ISETP.GE.AND P0, PT, R27, UR4, PT ;  /* 0x000000041b007c0c */ /* 0x002fe4000bf06270 */
[----:B------:R1:W-:Y:S04]  /*14ff0*/  STL [R1], R0 ;  /* 0x0000000001007387 */ /* 0x0003e80000100800 */
[----:B------:R1:W-:Y:S07]  /*15000*/  STL [R1+0x50], RZ ;  /* 0x000050ff01007387 */ /* 0x0003ee0000100800 */
[----:B------:R-:W-:Y:S05]  /*15010*/  @P0 BRA `(.L_x_9322) ;  /* 0x0000006000ac0947 */ /* 0x000fea0003800000 */
[----:B------:R-:W2:Y:S01]  /*15020*/  LDL R11, [R1+0x4c] ;  /* 0x00004c00010b7983 */ /* 0x000ea20000100800 */
[----:B------:R-:W3:Y:S01]  /*15030*/  S2R R14, SR_TID.X ;  /* 0x00000000000e7919 */ /* 0x000ee20000002100 */
[----:B------:R-:W4:Y:S01]  /*15040*/  S2UR UR5, SR_CgaCtaId ;  /* 0x00000000000579c3 */ /* 0x000f220000008800 */
[----:B------:R-:W-:Y:S01]  /*15050*/  IMAD.SHL.U32 R5, R6, 0x800, RZ ;  /* 0x0000080006057824 */ /* 0x000fe200078e00ff */
[----:B------:R-:W-:Y:S01]  /*15060*/  UMOV UR4, 0x400 ;  /* 0x0000040000047882 */ /* 0x000fe20000000000 */
[C---:B---3--:R-:W-:Y:S02]  /*15070*/  IMAD.SHL.U32 R3, R14.reuse, 0x80, RZ ;  /* 0x000000800e037824 */ /* 0x048fe400078e00ff */
[----:B------:R-:W-:-:S03]  /*15080*/  IMAD.SHL.U32 R4, R14, 0x20, RZ ;  /* 0x000000200e047824 */ /* 0x000fc600078e00ff */
[----:B0-----:R-:W-:Y:S02]  /*15090*/  LOP3.LUT R2, R3, 0x400, RZ, 0xc0, !PT ;  /* 0x0000040003027812 */ /* 0x001fe400078ec0ff */
[----:B------:R-:W-:Y:S02]  /*150a0*/  SHF.R.U32.HI R6, RZ, 0x1, R14 ;  /* 0x00000001ff067819 */ /* 0x000fe4000001160e */
[----:B------:R-:W-:Y:S02]  /*150b0*/  LOP3.LUT R2, R2, 0x800, R5, 0xf8, !PT ;  /* 0x0000080002027812 */ /* 0x000fe400078ef805 */
[----:B------:R-:W-:Y:S02]  /*150c0*/  LOP3.LUT R5, R4, 0x80, RZ, 0xc0, !PT ;  /* 0x0000008004057812 */ /* 0x000fe400078ec0ff */
[C---:B------:R-:W-:Y:S01]  /*150d0*/  LOP3.LUT R13, R14.reuse, 0x7f, RZ, 0xc0, !PT ;  /* 0x0000007f0e0d7812 */ /* 0x040fe200078ec0ff */
[----:B-1----:R-:W-:Y:S01]  /*150e0*/  IMAD.SHL.U32 R0, R14, 0x10, RZ ;  /* 0x000000100e007824 */ /* 0x002fe200078e00ff */
[----:B------:R-:W-:-:S02]  /*150f0*/  LOP3.LUT R5, R5, 0x10, R6, 0xf8, !PT ;  /* 0x0000001005057812 */ /* 0x000fc400078ef806 */
[----:B------:R-:W-:Y:S01]  /*15100*/  LOP3.LUT R6, R6, 0x20, RZ, 0xc0, !PT ;  /* 0x0000002006067812 */ /* 0x000fe200078ec0ff */
[----:B------:R-:W-:Y:S01]  /*15110*/  IMAD.SHL.U32 R7, R13, 0x10, RZ ;  /* 0x000000100d077824 */ /* 0x000fe200078e00ff */
[----:B------:R-:W-:Y:S02]  /*15120*/  LOP3.LUT R4, R4, 0x360, RZ, 0xc0, !PT ;  /* 0x0000036004047812 */ /* 0x000fe400078ec0ff */
[----:B------:R-:W-:Y:S02]  /*15130*/  LOP3.LUT R10, R0, 0x60, RZ, 0xc0, !PT ;  /* 0x00000060000a7812 */ /* 0x000fe400078ec0ff */
[----:B------:R-:W-:Y:S02]  /*15140*/  LOP3.LUT R6, R6, 0x10, R14, 0xf8, !PT ;  /* 0x0000001006067812 */ /* 0x000fe400078ef80e */
[--C-:B------:R-:W-:Y:S02]  /*15150*/  LOP3.LUT R4, R4, 0x400, R7.reuse, 0xf8, !PT ;  /* 0x0000040004047812 */ /* 0x100fe400078ef807 */
[----:B------:R-:W-:Y:S01]  /*15160*/  LOP3.LUT R7, R10, 0x700, R7, 0xf8, !PT ;  /* 0x000007000a077812 */ /* 0x000fe200078ef807 */
[----:B------:R-:W-:Y:S01]  /*15170*/  IMAD.SHL.U32 R10, R14, 0x4, RZ ;  /* 0x000000040e0a7824 */ /* 0x000fe200078e00ff */
[----:B------:R-:W-:Y:S01]  /*15180*/  LOP3.LUT R3, R6, 0x380, R3, 0xf8, !PT ;  /* 0x0000038006037812 */ /* 0x000fe200078ef803 */
[----:B------:R-:W-:Y:S01]  /*15190*/  IMAD.SHL.U32 R9, R14, 0x2, RZ ;  /* 0x000000020e097824 */ /* 0x000fe200078e00ff */
[----:B------:R-:W-:Y:S01]  /*151a0*/  LOP3.LUT R8, R0, 0x90, RZ, 0xc0, !PT ;  /* 0x0000009000087812 */ /* 0x000fe200078ec0ff */
[----:B----4-:R-:W-:Y:S01]  /*151b0*/  ULEA UR4, UR5, UR4, 0x18 ;  /* 0x0000000405047291 */ /* 0x010fe2000f8ec03f */
[----:B------:R-:W-:-:S02]  /*151c0*/  LOP3.LUT P0, RZ, R14, 0x4, RZ, 0xc0, !PT ;  /* 0x000000040eff7812 */ /* 0x000fc4000780c0ff */
[----:B------:R-:W-:Y:S02]  /*151d0*/  LOP3.LUT R3, R3, 0x70, R0, 0x78, !PT ;  /* 0x0000007003037812 */ /* 0x000fe400078e7800 */
[----:B------:R-:W-:Y:S02]  /*151e0*/  LOP3.LUT R5, R5, 0x10, R10, 0x78, !PT ;  /* 0x0000001005057812 */ /* 0x000fe400078e780a */
[----:B------:R-:W-:Y:S02]  /*151f0*/  LOP3.LUT R8, R8, 0x10, R9, 0x78, !PT ;  /* 0x0000001008087812 */ /* 0x000fe400078e7809 */
[----:B------:R-:W-:Y:S01]  /*15200*/  LOP3.LUT R12, R2, R3, RZ, 0xfc, !PT ;  /* 0x00000003020c7212 */ /* 0x000fe200078efcff */
[----:B------:R-:W-:Y:S01]  /*15210*/  IMAD.SHL.U32 R2, R14, 0x40, RZ ;  /* 0x000000400e027824 */ /* 0x000fe200078e00ff */
[----:B------:R-:W-:Y:S01]  /*15220*/  LOP3.LUT R28, R4, R5, RZ, 0xfc, !PT ;  /* 0x00000005041c7212 */ /* 0x000fe200078efcff */
[----:B------:R-:W-:Y:S01]  /*15230*/  IMAD.U32 R17, RZ, RZ, UR4 ;  /* 0x00000004ff117e24 */ /* 0x000fe2000f8e00ff */
[----:B------:R-:W-:-:S02]  /*15240*/  SHF.R.U32.HI R4, RZ, 0x1, R13 ;  /* 0x00000001ff047819 */ /* 0x000fc4000001160d */
[----:B------:R-:W-:Y:S01]  /*15250*/  LOP3.LUT R8, R7, R8, RZ, 0xfc, !PT ;  /* 0x0000000807087212 */ /* 0x000fe200078efcff */
[----:B------:R-:W-:Y:S01]  /*15260*/  VIADD R3, R12, 0x40 ;  /* 0x000000400c037836 */ /* 0x000fe20000000000 */
[----:B------:R-:W-:Y:S01]  /*15270*/  LOP3.LUT R4, R4, 0x40, R2, 0xf8, !PT ;  /* 0x0000004004047812 */ /* 0x000fe200078ef802 */
[----:B------:R-:W-:Y:S01]  /*15280*/  @P0 VIADD R3, R12, 0xffffffc0 ;  /* 0xffffffc00c030836 */ /* 0x000fe20000000000 */
[----:B------:R-:W-:Y:S01]  /*15290*/  IADD3 R2, R17, R8, RZ ;  /* 0x0000000811027210 */ /* 0x000fe20007ffe0ff */
[----:B------:R-:W-:Y:S04]  /*152a0*/  STL [R1+0x4], R12 ;  /* 0x0000040c01007387 */ /* 0x000fe80000100800 */
[----:B------:R0:W-:Y:S04]  /*152b0*/  STL [R1+0x28], R2 ;  /* 0x0000280201007387 */ /* 0x0001e80000100800 */
[----:B------:R1:W-:Y:S01]  /*152c0*/  STL [R1+0x1c], R3 ;  /* 0x00001c0301007387 */ /* 0x0003e20000100800 */
[----:B------:R-:W-:Y:S01]  /*152d0*/  LOP3.LUT R0, R0, 0x10, RZ, 0xc0, !PT ;  /* 0x0000001000007812 */ /* 0x000fe200078ec0ff */
[----:B0-----:R-:W-:Y:S01]  /*152e0*/  IMAD.MOV.U32 R2, RZ, RZ, 0x1 ;  /* 0x00000001ff027424 */ /* 0x001fe200078e00ff */
[----:B------:R-:W-:Y:S01]  /*152f0*/  BSSY B7, `(.L_x_9322) ;  /* 0x00005fd000077945 */ /* 0x000fe20003800000 */
[----:B------:R-:W-:-:S02]  /*15300*/  IMAD.MOV.U32 R29, RZ, RZ, RZ ;  /* 0x000000ffff1d7224 */ /* 0x000fc400078e00ff */
[----:B------:R-:W-:Y:S01]  /*15310*/  IMAD.MOV.U32 R22, RZ, RZ, RZ ;  /* 0x000000ffff167224 */ /* 0x000fe200078e00ff */
[----:B------:R-:W-:Y:S01]  /*15320*/  ULDC.64 UR38, c[0x0][0x198] ;  /* 0x0000660000267ab9 */ /* 0x000fe20000000a00 */
[----:B------:R-:W-:Y:S01]  /*15330*/  ULDC UR36, c[0x0][0xc] ;  /* 0x0000030000247ab9 */ /* 0x000fe20000000800 */
[C---:B--2---:R-:W-:Y:S02]  /*15340*/  LOP3.LUT R4, R11.reuse, 0x1, RZ, 0xfc, !PT ;  /* 0x000000010b047812 */ /* 0x044fe400078efcff */
[----:B-1----:R-:W-:-:S03]  /*15350*/  LOP3.LUT R3, R11, 0x2, RZ, 0xfc, !PT ;  /* 0x000000020b037812 */ /* 0x002fc600078efcff */
[----:B------:R0:W-:Y:S04]  /*15360*/  STL [R1+0x54], R4 ;  /* 0x0000540401007387 */ /* 0x0001e80000100800 */
[----:B------:R1:W-:Y:S04]  /*15370*/  STL [R1+0x34], R3 ;  /* 0x0000340301007387 */ /* 0x0003e80000100800 */
[----:B------:R-:W-:Y:S01]  /*15380*/  STL [R1+0x50], RZ ;  /* 0x000050ff01007387 */ /* 0x000fe20000100800 */
[----:B0-----:R-:W-:-:S03]  /*15390*/  LOP3.LUT R4, R0, 0x20, RZ, 0xfc, !PT ;  /* 0x0000002000047812 */ /* 0x001fc600078efcff */
[----:B------:R-:W-:Y:S01]  /*153a0*/  STL [R1+0x8], R2 ;  /* 0x0000080201007387 */ /* 0x000fe20000100800 */
[----:B-1----:R-:W-:-:S03]  /*153b0*/  LOP3.LUT R3, R0, 0x40, RZ, 0xfc, !PT ;  /* 0x0000004000037812 */ /* 0x002fc600078efcff */
[----:B------:R0:W-:Y:S01]  /*153c0*/  STL [R1], R2 ;  /* 0x0000000201007387 */ /* 0x0001e20000100800 */
[C---:B------:R-:W-:Y:S02]  /*153d0*/  LOP3.LUT R0, R28.reuse, 0x2800, RZ, 0xfc, !PT ;  /* 0x000028001c007812 */ /* 0x040fe400078efcff */
[----:B0-----:R-:W-:-:S07]  /*153e0*/  LOP3.LUT R2, R28, 0x1800, RZ, 0xfc, !PT ;  /* 0x000018001c027812 */ /* 0x001fce00078efcff */
.L_x_9440:
[----:B--2---:R-:W0:Y:S02]  /*153f0*/  LDC.64 R2, c[0x0][0xc88] ;  /* 0x00032200ff027b82 */ /* 0x004e240000000a00 */
[----:B0-----:R-:W-:-:S05]  /*15400*/  IMAD.WIDE R2, R27, 0x4, R2 ;  /* 0x000000041b027825 */ /* 0x001fca00078e0202 */
[----:B---3--:R-:W2:Y:S01]  /*15410*/  LDG.E R19, desc[UR40][R2.64] ;  /* 0x0000002802137981 */ /* 0x008ea2000c1e1900 */
[----:B------:R-:W-:Y:S05]  /*15420*/  YIELD ;  /* 0x0000000000007946 */ /* 0x000fea0003800000 */
[----:B------:R-:W-:Y:S01]  /*15430*/  ULDC.64 UR4, c[0x0][0xa28] ;  /* 0x00028a0000047ab9 */ /* 0x000fe20000000a00 */
[----:B-1----:R-:W-:Y:S02]  /*15440*/  CS2R R8, SRZ ;  /* 0x0000000000087805 */ /* 0x002fe4000001ff00 */
[----:B------:R-:W-:Y:S01]  /*15450*/  ISETP.NE.U32.AND P0, PT, RZ, UR4, PT ;  /* 0x00000004ff007c0c */ /* 0x000fe2000bf05070 */
[----:B------:R-:W-:Y:S01]  /*15460*/  ULDC.64 UR6, c[0x0][0xa08] ;  /* 0x0002820000067ab9 */ /* 0x000fe20000000a00 */
[----:B------:R-:W-:-:S02]  /*15470*/  ULDC.64 UR8, c[0x0][0xa10] ;  /* 0x0002840000087ab9 */ /* 0x000fc40000000a00 */
[----:B------:R-:W-:Y:S02]  /*15480*/  ISETP.NE.AND.EX P0, PT, RZ, UR5, PT, P0 ;  /* 0x00000005ff007c0c */ /* 0x000fe4000bf05300 */
[----:B--2---:R-:W-:-:S11]  /*15490*/  SHF.R.S32.HI R0, RZ, 0x1f, R19 ;  /* 0x0000001fff007819 */ /* 0x004fd60000011413 */
[C---:B------:R-:W-:Y:S01]  /*154a0*/  @P0 LEA R2, P1, R19.reuse, UR4, 0x2 ;  /* 0x0000000413020c11 */ /* 0x040fe2000f8210ff */
[C---:B------:R-:W-:Y:S01]  /*154b0*/  IMAD.SHL.U32 R18, R19.reuse, 0x4, RZ ;  /* 0x0000000413127824 */ /* 0x040fe200078e00ff */
[C-C-:B------:R-:W-:Y:S01]  /*154c0*/  SHF.L.U64.HI R13, R19.reuse, 0x2, R0.reuse ;  /* 0x00000002130d7819 */ /* 0x140fe20000010200 */
[----:B------:R0:W-:Y:S01]  /*154d0*/  STL [R1+0x40], R0 ;  /* 0x0000400001007387 */ /* 0x0001e20000100800 */
[----:B------:R-:W-:Y:S01]  /*154e0*/  @P0 LEA.HI.X R3, R19, UR5, R0, 0x2, P1 ;  /* 0x0000000513030c11 */ /* 0x000fe200088f1400 */
[----:B------:R-:W-:-:S04]  /*154f0*/  ULDC.64 UR4, c[0x0][0xa00] ;  /* 0x0002800000047ab9 */ /* 0x000fc80000000a00 */
[----:B------:R1:W5:Y:S01]  /*15500*/  @P0 LDG.E R8, desc[UR40][R2.64] ;  /* 0x0000002802080981 */ /* 0x000362000c1e1900 */
[----:B------:R-:W-:Y:S01]  /*15510*/  ISETP.NE.U32.AND P0, PT, RZ, UR4, PT ;  /* 0x00000004ff007c0c */ /* 0x000fe2000bf05070 */
[----:B------:R-:W-:Y:S01]  /*15520*/  IMAD.MOV.U32 R12, RZ, RZ, RZ ;  /* 0x000000ffff0c7224 */ /* 0x000fe200078e00ff */
[C---:B------:R-:W-:Y:S01]  /*15530*/  IADD3 R6, P3, R18.reuse, UR6, RZ ;  /* 0x0000000612067c10 */ /* 0x040fe2000ff7e0ff */
[----:B------:R-:W-:Y:S01]  /*15540*/  STL [R1+0x10], R13 ;  /* 0x0000100d01007387 */ /* 0x000fe20000100800 */
[----:B------:R-:W-:Y:S01]  /*15550*/  ISETP.NE.AND.EX P0, PT, RZ, UR5, PT, P0 ;  /* 0x00000005ff007c0c */ /* 0x000fe2000bf05300 */
[----:B0-----:R-:W-:Y:S01]  /*15560*/  IMAD.MOV.U32 R0, RZ, RZ, RZ ;  /* 0x000000ffff007224 */ /* 0x001fe200078e00ff */
[----:B------:R-:W-:Y:S02]  /*15570*/  IADD3.X R7, R13, UR7, RZ, P3, !PT ;  /* 0x000000070d077c10 */ /* 0x000fe40009ffe4ff */
[C---:B------:R-:W-:Y:S02]  /*15580*/  IADD3 R4, P4, R18.reuse, UR8, RZ ;  /* 0x0000000812047c10 */ /* 0x040fe4000ff9e0ff */
[----:B-1----:R-:W-:-:S02]  /*15590*/  IADD3 R2, P2, R18, UR4, RZ ;  /* 0x0000000412027c10 */ /* 0x002fc4000ff5e0ff */
[C---:B------:R-:W-:Y:S02]  /*155a0*/  IADD3.X R5, R13.reuse, UR9, RZ, P4, !PT ;  /* 0x000000090d057c10 */ /* 0x040fe4000a7fe4ff */
[----:B------:R-:W-:Y:S01]  /*155b0*/  IADD3.X R3, R13, UR5, RZ, P2, !PT ;  /* 0x000000050d037c10 */ /* 0x000fe200097fe4ff */
[----:B------:R-:W-:Y:S01]  /*155c0*/  ULDC.64 UR4, c[0x0][0xa18] ;  /* 0x0002860000047ab9 */ /* 0x000fe20000000a00 */
[----:B------:R-:W-:Y:S02]  /*155d0*/  ISETP.NE.U32.AND P1, PT, RZ, UR6, PT ;  /* 0x00000006ff007c0c */ /* 0x000fe4000bf25070 */
[----:B------:R-:W-:Y:S01]  /*155e0*/  ISETP.NE.U32.AND P3, PT, RZ, UR4, PT ;  /* 0x00000004ff007c0c */ /* 0x000fe2000bf65070 */
[----:B------:R-:W2:Y:S01]  /*155f0*/  @P0 LDG.E R9, desc[UR40][R2.64] ;  /* 0x0000002802090981 */ /* 0x000ea2000c1e1900 */
[----:B------:R-:W-:Y:S02]  /*15600*/  ISETP.NE.U32.AND P2, PT, RZ, UR8, PT ;  /* 0x00000008ff007c0c */ /* 0x000fe4000bf45070 */
[----:B------:R-:W-:-:S02]  /*15610*/  ISETP.NE.AND.EX P3, PT, RZ, UR5, PT, P3 ;  /* 0x00000005ff007c0c */ /* 0x000fc4000bf65330 */
[----:B------:R-:W-:Y:S02]  /*15620*/  ISETP.NE.AND.EX P1, PT, RZ, UR7, PT, P1 ;  /* 0x00000007ff007c0c */ /* 0x000fe4000bf25310 */
[----:B------:R-:W-:-:S09]  /*15630*/  ISETP.NE.AND.EX P2, PT, RZ, UR9, PT, P2 ;  /* 0x00000009ff007c0c */ /* 0x000fd2000bf45320 */
[----:B------:R-:W-:Y:S01]  /*15640*/  @P3 IADD3 R10, P4, R18, UR4, RZ ;  /* 0x00000004120a3c10 */ /* 0x000fe2000ff9e0ff */
[----:B------:R-:W-:Y:S01]  /*15650*/  ULDC UR4, c[0x0][0x288] ;  /* 0x0000a20000047ab9 */ /* 0x000fe20000000800 */
[----:B------:R-:W5:Y:S02]  /*15660*/  @P1 LDG.E R12, desc[UR40][R6.64] ;  /* 0x00000028060c1981 */ /* 0x000f64000c1e1900 */
[----:B------:R-:W-:Y:S02]  /*15670*/  @P3 IADD3.X R11, R13, UR5, RZ, P4, !PT ;  /* 0x000000050d0b3c10 */ /* 0x000fe4000a7fe4ff */
[----:B------:R-:W5:Y:S04]  /*15680*/  @P2 LDG.E R0, desc[UR40][R4.64] ;  /* 0x0000002804002981 */ /* 0x000f68000c1e1900 */
        /* <DEDUP_REMOVED lines=12> */
[----:B--2---:R0:W-:Y:S02]  /*15750*/  STL [R1+0x48], R9 ;  /* 0x0000480901007387 */ /* 0x0041e40000100800 */
[----:B0-----:R-:W-:Y:S01]  /*15760*/  IMAD.U32 R9, RZ, RZ, UR4 ;  /* 0x00000004ff097e24 */ /* 0x001fe2000f8e00ff */
[----:B----4-:R-:W-:Y:S06]  /*15770*/  @P3 BRA `(.L_x_9323) ;  /* 0x0000000000143947 */ /* 0x010fec0003800000 */
[----:B------:R-:W-:Y:S05]  /*15780*/  @!P0 BRA `(.L_x_9323) ;  /* 0x0000000000108947 */ /* 0x000fea0003800000 */
[----:B------:R-:W2:Y:S04]  /*15790*/  LDG.E R11, desc[UR40][R2.64] ;  /* 0x00000028020b7981 */ /* 0x000ea8000c1e1900 */
[----:B------:R-:W2:Y:S02]  /*157a0*/  LDG.E R2, desc[UR40][R2.64+0x4] ;  /* 0x0000042802027981 */ /* 0x000ea4000c1e1900 */
[----:B--2---:R-:W-:-:S05]  /*157b0*/  IMAD.IADD R2, R2, 0x1, -R11 ;  /* 0x0000000102027824 */ /* 0x004fca00078e0a0b */
[----:B------:R0:W-:Y:S02]  /*157c0*/  STL [R1+0x48], R2 ;  /* 0x0000480201007387 */ /* 0x0001e40000100800 */
.L_x_9323:
[C---:B------:R-:W-:Y:S01]  /*157d0*/  LOP3.LUT R11, R26.reuse, 0xff000000, RZ, 0xc0, !PT ;  /* 0xff0000001a0b7812 */ /* 0x040fe200078ec0ff */
[----:B------:R-:W-:Y:S01]  /*157e0*/  ULDC.64 UR4, c[0x0][0xa20] ;  /* 0x0002880000047ab9 */ /* 0x000fe20000000a00 */
[----:B0-----:R-:W-:Y:S02]  /*157f0*/  LOP3.LUT R2, R26, 0xff0000, RZ, 0xc0, !PT ;  /* 0x00ff00001a027812 */ /* 0x001fe400078ec0ff */
[----:B------:R-:W-:Y:S02]  /*15800*/  SHF.R.U32.HI R11, RZ, 0x8, R11 ;  /* 0x00000008ff0b7819 */ /* 0x000fe4000001160b */
[----:B------:R-:W-:Y:S02]  /*15810*/  ISETP.NE.U32.AND P0, PT, RZ, UR4, PT ;  /* 0x00000004ff007c0c */ /* 0x000fe4000bf05070 */
[----:B------:R-:W-:Y:S01]  /*15820*/  LEA.HI R11, R2, R11, RZ, 0x10 ;  /* 0x0000000b020b7211 */ /* 0x000fe200078f80ff */
[----:B-----5:R-:W-:Y:S01]  /*15830*/  IMAD.IADD R2, R12, 0x1, R8 ;  /* 0x000000010c027824 */ /* 0x020fe200078e0208 */
[----:B------:R-:W-:-:S02]  /*15840*/  ISETP.NE.AND.EX P0, PT, RZ, UR5, PT, P0 ;  /* 0x00000005ff007c0c */ /* 0x000fc4000bf05300 */
[----:B------:R-:W-:Y:S01]  /*15850*/  LOP3.LUT R16, R26, 0xffff, RZ, 0xc0, !PT ;  /* 0x0000ffff1a107812 */ /* 0x000fe200078ec0ff */
[----:B------:R-:W-:Y:S01]  /*15860*/  IMAD.MOV.U32 R26, RZ, RZ, R19 ;  /* 0x000000ffff1a7224 */ /* 0x000fe200078e0013 */
[----:B------:R0:W-:Y:S09]  /*15870*/  STL [R1+0x18], R2 ;  /* 0x0000180201007387 */ /* 0x0001f20000100800 */
[----:B------:R-:W-:Y:S05]  /*15880*/  @!P0 BRA `(.L_x_9324) ;  /* 0x0000000000108947 */ /* 0x000fea0003800000 */
[----:B0-----:R-:W-:-:S04]  /*15890*/  IADD3 R2, P0, R18, UR4, RZ ;  /* 0x0000000412027c10 */ /* 0x001fc8000ff1e0ff */
[----:B------:R-:W-:-:S05]  /*158a0*/  IADD3.X R3, R13, UR5, RZ, P0, !PT ;  /* 0x000000050d037c10 */ /* 0x000fca00087fe4ff */
[----:B------:R0:W5:Y:S01]  /*158b0*/  LDG.E R9, desc[UR40][R2.64] ;  /* 0x0000002802097981 */ /* 0x000162000c1e1900 */
[----:B------:R-:W-:Y:S05]  /*158c0*/  BRA `(.L_x_9325) ;  /* 0x0000000000107947 */ /* 0x000fea0003800000 */
.L_x_9324:
[----:B------:R-:W-:Y:S05]  /*158d0*/  @!P1 BRA `(.L_x_9325) ;  /* 0x00000000000c9947 */ /* 0x000fea0003800000 */
[----:B------:R-:W2:Y:S04]  /*158e0*/  LDG.E R9, desc[UR40][R6.64] ;  /* 0x0000002806097981 */ /* 0x000ea8000c1e1900 */
[----:B------:R-:W2:Y:S02]  /*158f0*/  LDG.E R6, desc[UR40][R6.64+0x4] ;  /* 0x0000042806067981 */ /* 0x000ea4000c1e1900 */
[----:B--2---:R-:W-:-:S07]  /*15900*/  IMAD.IADD R9, R6, 0x1, -R9 ;  /* 0x0000000106097824 */ /* 0x004fce00078e0a09 */
.L_x_9325:
[----:B0-----:R-:W2:Y:S01]  /*15910*/  @P2 LDG.E R2, desc[UR40][R4.64] ;  /* 0x0000002804022981 */ /* 0x001ea2000c1e1900 */
[----:B-----5:R-:W-:-:S03]  /*15920*/  IMAD.IADD R9, R9, 0x1, -R8 ;  /* 0x0000000109097824 */ /* 0x020fc600078e0a08 */
[----:B------:R-:W2:Y:S01]  /*15930*/  @P2 LDG.E R4, desc[UR40][R4.64+0x4] ;  /* 0x0000042804042981 */ /* 0x000ea2000c1e1900 */
[----:B------:R-:W-:Y:S01]  /*15940*/  BSSY B0, `(.L_x_9326) ;  /* 0x0000029000007945 */ /* 0x000fe20003800000 */
[----:B------:R-:W-:Y:S01]  /*15950*/  LOP3.LUT R21, R11, 0xff, RZ, 0xc0, !PT ;  /* 0x000000ff0b157812 */ /* 0x000fe200078ec0ff */
[----:B--2---:R-:W-:-:S04]  /*15960*/  @P2 IMAD.IADD R10, R4, 0x1, -R2 ;  /* 0x00000001040a2824 */ /* 0x004fc800078e0a02 */
[----:B------:R-:W-:-:S05]  /*15970*/  IMAD.IADD R3, R9, 0x1, R10 ;  /* 0x0000000109037824 */ /* 0x000fca00078e020a */
[C---:B------:R-:W-:Y:S01]  /*15980*/  ISETP.GE.AND P1, PT, R3.reuse, 0x1, PT ;  /* 0x000000010300780c */ /* 0x040fe20003f26270 */
[----:B------:R-:W-:-:S05]  /*15990*/  VIADD R2, R3, 0x7f ;  /* 0x0000007f03027836 */ /* 0x000fca0000000000 */
[----:B------:R-:W-:-:S04]  /*159a0*/  SHF.R.S32.HI R3, RZ, 0x1f, R2 ;  /* 0x0000001fff037819 */ /* 0x000fc80000011402 */
[----:B------:R-:W-:Y:S01]  /*159b0*/  LEA.HI R3, R3, R2, RZ, 0x7 ;  /* 0x0000000203037211 */ /* 0x000fe200078f38ff */
[----:B------:R-:W-:Y:S01]  /*159c0*/  IMAD.MOV.U32 R2, RZ, RZ, RZ ;  /* 0x000000ffff027224 */ /* 0x000fe200078e00ff */
[----:B------:R-:W-:Y:S02]  /*159d0*/  SHF.R.U32.HI R4, RZ, 0x10, R11 ;  /* 0x00000010ff047819 */ /* 0x000fe4000001160b */
        /* <DEDUP_REMOVED lines=31> */
.L_x_9327:
[----:B------:R-:W-:Y:S05]  /*15bd0*/  BSYNC B0 ;  /* 0x0000000000007941 */ /* 0x000fea0003800000 */
.L_x_9326:
[-C--:B------:R-:W-:Y:S01]  /*15be0*/  IMAD R3, R21, R2.reuse, RZ ;  /* 0x0000000215037224 */ /* 0x080fe200078e02ff */
[----:B------:R-:W-:Y:S04]  /*15bf0*/  BSSY B0, `(.L_x_9328) ;  /* 0x0000156000007945 */ /* 0x000fe80003800000 */
[C---:B------:R-:W-:Y:S01]  /*15c00*/  VIADDMNMX R2, R3.reuse, R2, R20, PT ;  /* 0x0000000203027246 */ /* 0x040fe20003800114 */
[----:B------:R-:W-:-:S04]  /*15c10*/  IMAD R3, R3, 0x80, -R9 ;  /* 0x0000008003037824 */ /* 0x000fc800078e0a09 */
[----:B------:R-:W-:Y:S01]  /*15c20*/  IMAD R2, R2, 0x80, -R9 ;  /* 0x0000008002027824 */ /* 0x000fe200078e0a09 */
[----:B------:R-:W-:-:S04]  /*15c30*/  VIMNMX R3, RZ, R3, !PT ;  /* 0x00000003ff037248 */ /* 0x000fc80007fe0100 */
        /* <DEDUP_REMOVED lines=18> */
.L_x_9475:
[----:B-1----:R-:W-:Y:S02]  /*15d60*/  ISETP.NE.AND P0, PT, R14, RZ, PT ;  /* 0x000000ff0e00720c */ /* 0x002fe40003f05270 */
[----:B------:R-:W-:-:S11]  /*15d70*/  PLOP3.LUT P6, PT, PT, PT, PT, 0x8, 0x0 ;  /* 0x000000000000781c */ /* 0x000fd60003fce170 */
[----:B------:R-:W-:Y:S05]  /*15d80*/  @P0 BRA `(.L_x_9331) ;  /* 0x00000000000c0947 */ /* 0x000fea0003800000 */
[----:B------:R-:W-:-:S03]  /*15d90*/  UMOV UR4, 0xffffffff ;  /* 0xffffffff00047882 */ /* 0x000fc60000000000 */
[----:B------:R-:W-:Y:S05]  /*15da0*/  BRA.DIV UR4, `(.L_x_9332) ;  /* 0x00000062042c7947 */ /* 0x000fea000b800000 */
[----:B------:R-:W-:-:S13]  /*15db0*/  ELECT P6, URZ, PT ;  /* 0x00000000003f782f */ /* 0x000fda00038c0000 */
.L_x_9331:
        /* <DEDUP_REMOVED lines=9> */
.L_x_9478:
[----:B------:R-:W-:Y:S05]  /*15e50*/  BSYNC B1 ;  /* 0x0000000000017941 */ /* 0x000fea0003800000 */
.L_x_9333:
[----:B------:R-:W-:Y:S04]  /*15e60*/  BSSY B1, `(.L_x_9335) ;  /* 0x000008c000017945 */ /* 0x000fe80003800000 */
[----:B------:R-:W-:Y:S05]  /*15e70*/  @!P6 BRA `(.L_x_9336) ;  /* 0x000000080028e947 */ /* 0x000fea0003800000 */
[----:B------:R-:W2:Y:S01]  /*15e80*/  LDL R7, [R1+0x8] ;  /* 0x0000080001077983 */ /* 0x000ea20000100800 */
[----:B------:R-:W-:Y:S01]  /*15e90*/  IMAD R8, R29, 0x8, R17 ;  /* 0x000000081d087824 */ /* 0x000fe200078e0211 */
[----:B------:R-:W1:Y:S01]  /*15ea0*/  S2R R6, SR_TID.X ;  /* 0x0000000000067919 */ /* 0x000e620000002100 */
[----:B------:R-:W-:Y:S01]  /*15eb0*/  BSSY B2, `(.L_x_9337) ;  /* 0x0000006000027945 */ /* 0x000fe20003800000 */
[----:B-1----:R-:W-:-:S04]  /*15ec0*/  LOP3.LUT R6, R6, 0x7f, RZ, 0xc0, !PT ;  /* 0x0000007f06067812 */ /* 0x002fc800078ec0ff */
[----:B------:R-:W-:Y:S02]  /*15ed0*/  ISETP.NE.AND P2, PT, R6, RZ, PT ;  /* 0x000000ff0600720c */ /* 0x000fe40003f45270 */
[----:B--2---:R-:W-:-:S04]  /*15ee0*/  SHF.L.U32 R11, R7, 0x1f, RZ ;  /* 0x0000001f070b7819 */ /* 0x004fc800000006ff */
[----:B------:R-:W1:Y:S02]  /*15ef0*/  SYNCS.PHASECHK.TRANS64.TRYWAIT P0, [R8+URZ+0x19ca0], R11 ;  /* 0x019ca00b080075a7 */ /* 0x000e64000800017f */
[----:B-1----:R-:W-:Y:S05]  /*15f00*/  @!P0 BRA `(.L_x_9338) ;  /* 0x0000006000088947 */ /* 0x002fea0003800000 */
.L_x_9479:
[----:B------:R-:W-:Y:S05]  /*15f10*/  BSYNC B2 ;  /* 0x0000000000027941 */ /* 0x000fea0003800000 */
.L_x_9337:
        /* <DEDUP_REMOVED lines=9> */
.L_x_9340:
[----:B------:R-:W-:Y:S05]  /*15fb0*/  BSYNC B2 ;  /* 0x0000000000027941 */ /* 0x000fea0003800000 */
.L_x_9339:
[----:B------:R-:W-:Y:S01]  /*15fc0*/  IMAD.MOV.U32 R23, RZ, RZ, RZ ;  /* 0x000000ffff177224 */ /* 0x000fe200078e00ff */
[----:B------:R-:W-:Y:S01]  /*15fd0*/  UIADD3 UR4, UP0, UR38, 0x570, URZ ;  /* 0x0000057026047890 */ /* 0x000fe2000ff1e03f */
[----:B------:R-:W-:Y:S01]  /*15fe0*/  IMAD R6, R10, 0x80, R0 ;  /* 0x000000800a067824 */ /* 0x000fe200078e0200 */
[----:B------:R-:W-:Y:S01]  /*15ff0*/  PLOP3.LUT P0, PT, PT, PT, PT, 0x80, 0x0 ;  /* 0x000000000000781c */ /* 0x000fe20003f0f070 */
[----:B------:R-:W-:Y:S01]  /*16000*/  IMAD R7, R29, 0x3000, R17 ;  /* 0x000030001d077824 */ /* 0x000fe200078e0211 */
[----:B------:R-:W-:Y:S01]  /*16010*/  R2UR UR10, R23 ;  /* 0x00000000170a72ca */ /* 0x000fe200000e0000 */
[----:B------:R-:W-:Y:S01]  /*16020*/  VIADD R6, R6, 0xffffff80 ;  /* 0xffffff8006067836 */ /* 0x000fe20000000000 */
[----:B------:R-:W-:Y:S01]  /*16030*/  UIADD3.X UR5, URZ, UR39, URZ, UP0, !UPT ;  /* 0x000000273f057290 */ /* 0x000fe200087fe43f */
[----:B0-----:R-:W-:Y:S01]  /*16040*/  VIADD R5, R8, 0x19c90 ;  /* 0x00019c9008057836 */ /* 0x001fe20000000000 */
[----:B------:R-:W-:Y:S01]  /*16050*/  UMOV UR6, 0x0 ;  /* 0x0000000000067882 */ /* 0x000fe20000000000 */
[----:B------:R-:W-:Y:S01]  /*16060*/  VIADD R9, R7, 0x13800 ;  /* 0x0001380007097836 */ /* 0x000fe20000000000 */
[----:B------:R-:W-:-:S09]  /*16070*/  UMOV UR7, 0x12f00000 ;  /* 0x12f0000000077882 */ /* 0x000fd20000000000 */
.L_x_9341:
        /* <DEDUP_REMOVED lines=16> */
.L_x_9342:
        /* <DEDUP_REMOVED lines=16> */
.L_x_9343:
        /* <DEDUP_REMOVED lines=13> */
.L_x_9480:
[----:B------:R-:W-:Y:S05]  /*16350*/  BSYNC B2 ;  /* 0x0000000000027941 */ /* 0x000fea0003800000 */
.L_x_9344:
        /* <DEDUP_REMOVED lines=11> */
.L_x_9347:
[----:B------:R-:W-:Y:S05]  /*16410*/  BSYNC B2 ;  /* 0x0000000000027941 */ /* 0x000fea0003800000 */
.L_x_9346:
        /* <DEDUP_REMOVED lines=8> */
.L_x_9348:
        /* <DEDUP_REMOVED lines=15> */
.L_x_9349:
        /* <DEDUP_REMOVED lines=15> */
.L_x_9350:
        /* <DEDUP_REMOVED lines=10> */
.L_x_9336:
[----:B------:R-:W-:Y:S05]  /*16720*/  BSYNC B1 ;  /* 0x0000000000017941 */ /* 0x000fea0003800000 */
.L_x_9335:
[----:B------:R-:W2:Y:S01]  /*16730*/  LDL.LU R9, [R1+0x8] ;  /* 0x0000080001097983 */ /* 0x000ea20000300800 */
[----:B------:R-:W-:Y:S01]  /*16740*/  VIADD R29, R29, 0x1 ;  /* 0x000000011d1d7836 */ /* 0x000fe20000000000 */
[----:B------:R-:W-:Y:S01]  /*16750*/  PLOP3.LUT P0, PT, PT, PT, PT, 0x8, 0x0 ;  /* 0x000000000000781c */ /* 0x000fe20003f0e170 */
[----:B------:R-:W-:-:S03]  /*16760*/  VIADD R10, R10, 0xfffffffe ;  /* 0xfffffffe0a0a7836 */ /* 0x000fc60000000000 */
[C---:B------:R-:W-:Y:S02]  /*16770*/  ISETP.NE.AND P2, PT, R29.reuse, 0x2, PT ;  /* 0x000000021d00780c */ /* 0x040fe40003f45270 */
[----:B------:R-:W-:Y:S02]  /*16780*/  ISETP.GE.AND P3, PT, R10, R3, PT ;  /* 0x000000030a00720c */ /* 0x000fe40003f66270 */
[----:B0-----:R-:W-:Y:S02]  /*16790*/  SEL R5, RZ, 0x1, P2 ;  /* 0x00000001ff057807 */ /* 0x001fe40001000000 */
[----:B------:R-:W-:Y:S02]  /*167a0*/  SEL R29, R29, RZ, P2 ;  /* 0x000000ff1d1d7207 */ /* 0x000fe40001000000 */
[----:B--2---:R-:W-:-:S05]  /*167b0*/  LOP3.LUT R9, R9, R5, RZ, 0x3c, !PT ;  /* 0x0000000509097212 */ /* 0x004fca00078e3cff */
[----:B------:R0:W-:Y:S02]  /*167c0*/  STL [R1+0x8], R9 ;  /* 0x0000080901007387 */ /* 0x0001e40000100800 */
[----:B------:R-:W-:Y:S05]  /*167d0*/  @!P3 BRA `(.L_x_9329) ;  /* 0x00000008005cb947 */ /* 0x000fea0003800000 */
.L_x_9367:
[----:B------:R-:W-:Y:S05]  /*167e0*/  YIELD ;  /* 0x0000000000007946 */ /* 0x000fea0003800000 */
[----:B------:R-:W-:Y:S04]  /*167f0*/  BSSY B1, `(.L_x_9351) ;  /* 0x000008b000017945 */ /* 0x000fe80003800000 */
[----:B-1----:R-:W-:Y:S05]  /*16800*/  @!P6 BRA `(.L_x_9352) ;  /* 0x000000080024e947 */ /* 0x002fea0003800000 */
[----:B------:R-:W2:Y:S01]  /*16810*/  LDL R6, [R1+0x8] ;  /* 0x0000080001067983 */ /* 0x000ea20000100800 */
[----:B0-----:R-:W-:Y:S01]  /*16820*/  IMAD R9, R29, 0x8, R17 ;  /* 0x000000081d097824 */ /* 0x001fe200078e0211 */
[----:B------:R-:W0:Y:S01]  /*16830*/  S2R R5, SR_TID.X ;  /* 0x0000000000057919 */ /* 0x000e220000002100 */
[----:B------:R-:W-:Y:S01]  /*16840*/  BSSY B2, `(.L_x_9353) ;  /* 0x0000006000027945 */ /* 0x000fe20003800000 */
[----:B0-----:R-:W-:-:S04]  /*16850*/  LOP3.LUT R5, R5, 0x7f, RZ, 0xc0, !PT ;  /* 0x0000007f05057812 */ /* 0x001fc800078ec0ff */
[----:B------:R-:W-:Y:S02]  /*16860*/  ISETP.NE.AND P3, PT, R5, RZ, PT ;  /* 0x000000ff0500720c */ /* 0x000fe40003f65270 */
[----:B--2---:R-:W-:-:S04]  /*16870*/  SHF.L.U32 R8, R6, 0x1f, RZ ;  /* 0x0000001f06087819 */ /* 0x004fc800000006ff */
[----:B------:R-:W0:Y:S02]  /*16880*/  SYNCS.PHASECHK.TRANS64.TRYWAIT P2, [R9+URZ+0x19ca0], R8 ;  /* 0x019ca008090075a7 */ /* 0x000e24000804017f */
[----:B0-----:R-:W-:Y:S05]  /*16890*/  @!P2 BRA `(.L_x_9354) ;  /* 0x0000005400cca947 */ /* 0x001fea0003800000 */
.L_x_9481:
[----:B------:R-:W-:Y:S05]  /*168a0*/  BSYNC B2 ;  /* 0x0000000000027941 */ /* 0x000fea0003800000 */
.L_x_9353:
        /* <DEDUP_REMOVED lines=9> */
.L_x_9356:
[----:B------:R-:W-:Y:S05]  /*16940*/  BSYNC B2 ;  /* 0x0000000000027941 */ /* 0x000fea0003800000 */
.L_x_9355:
        /* <DEDUP_REMOVED lines=8> */
[----:B------:R-:W-:Y:S01]  /*169d0*/  VIADD R11, R7, 0x13800 ;  /* 0x00013800070b7836 */ /* 0x000fe20000000000 */
[----:B------:R-:W-:Y:S01]  /*169e0*/  UMOV UR6, 0x0 ;  /* 0x0000000000067882 */ /* 0x000fe20000000000 */
[----:B------:R-:W-:-:S10]  /*169f0*/  UMOV UR7, 0x12f00000 ;  /* 0x12f0000000077882 */ /* 0x000fd40000000000 */
.L_x_9357:
        /* <DEDUP_REMOVED lines=16> */
.L_x_9358:
        /* <DEDUP_REMOVED lines=16> */
.L_x_9359:
        /* <DEDUP_REMOVED lines=13> */
.L_x_9482:
[----:B------:R-:W-:Y:S05]  /*16cd0*/  BSYNC B2 ;  /* 0x0000000000027941 */ /* 0x000fea0003800000 */
.L_x_9360:
        /* <DEDUP_REMOVED lines=11> */
.L_x_9363:
[----:B------:R-:W-:Y:S05]  /*16d90*/  BSYNC B2 ;  /* 0x0000000000027941 */ /* 0x000fea0003800000 */
.L_x_9362:
        /* <DEDUP_REMOVED lines=8> */
.L_x_9364:
        /* <DEDUP_REMOVED lines=15> */
.L_x_9365:
        /* <DEDUP_REMOVED lines=15> */
.L_x_9366:
        /* <DEDUP_REMOVED lines=10> */
.L_x_9352:
[----:B------:R-:W-:Y:S05]  /*170a0*/  BSYNC B1 ;  /* 0x0000000000017941 */ /* 0x000fea0003800000 */
.L_x_9351:
[----:B------:R-:W2:Y:S01]  /*170b0*/  LDL.LU R8, [R1+0x8] ;  /* 0x0000080001087983 */ /* 0x000ea20000300800 */
[----:B------:R-:W-:Y:S01]  /*170c0*/  VIADD R29, R29, 0x1 ;  /* 0x000000011d1d7836 */ /* 0x000fe20000000000 */
[C---:B------:R-:W-:Y:S01]  /*170d0*/  ISETP.GT.AND P3, PT, R10.reuse, R3, PT ;  /* 0x000000030a00720c */ /* 0x040fe20003f64270 */
[----:B------:R-:W-:-:S03]  /*170e0*/  VIADD R10, R10, 0xffffffff ;  /* 0xffffffff0a0a7836 */ /* 0x000fc60000000000 */
[----:B------:R-:W-:-:S04]  /*170f0*/  ISETP.NE.AND P2, PT, R29, 0x2, PT ;  /* 0x000000021d00780c */ /* 0x000fc80003f45270 */
[----:B------:R-:W-:Y:S02]  /*17100*/  SEL R5, RZ, 0x1, P2 ;  /* 0x00000001ff057807 */ /* 0x000fe40001000000 */
[----:B------:R-:W-:Y:S02]  /*17110*/  SEL R29, R29, RZ, P2 ;  /* 0x000000ff1d1d7207 */ /* 0x000fe40001000000 */
[----:B--2---:R-:W-:-:S05]  /*17120*/  LOP3.LUT R8, R8, R5, RZ, 0x3c, !PT ;  /* 0x0000000508087212 */ /* 0x004fca00078e3cff */
[----:B------:R1:W-:Y:S01]  /*17130*/  STL [R1+0x8], R8 ;  /* 0x0000080801007387 */ /* 0x0003e20000100800 */
[----:B------:R-:W-:Y:S05]  /*17140*/  @P3 BRA `(.L_x_9367) ;  /* 0xfffffff400a43947 */ /* 0x000fea000383ffff */
.L_x_9329:
[----:B------:R-:W-:Y:S05]  /*17150*/  BSYNC B0 ;  /* 0x0000000000007941 */ /* 0x000fea0003800000 */
.L_x_9328:
[----:B------:R-:W-:Y:S05]  /*17160*/  @!P0 WARPSYNC.ALL ;  /* 0x0000000000008948 */ /* 0x000fea0003800000 */
[----:B------:R-:W-:Y:S01]  /*17170*/  @!P0 BAR.SYNC.DEFER_BLOCKING 0xc, 0x200 ;  /* 0x0308000000008b1d */ /* 0x000fe20000010000 */
[----:B------:R-:W-:-:S05]  /*17180*/  IMAD.MOV.U32 R0, RZ, RZ, RZ ;  /* 0x000000ffff007224 */ /* 0x000fca00078e00ff */
[----:B------:R-:W-:Y:S04]  /*17190*/  BSSY B0, `(.L_x_9368) ;  /* 0x000001e000007945 */ /* 0x000fe80003800000 */
[----:B------:R-:W-:Y:S05]  /*171a0*/  @!P1 BRA `(.L_x_9369) ;  /* 0x0000000000709947 */ /* 0x000fea0003800000 */
[----:B------:R-:W-:-:S13]  /*171b0*/  ISETP.NE.AND P0, PT, R4, RZ, PT ;  /* 0x000000ff0400720c */ /* 0x000fda0003f05270 */
[----:B------:R-:W2:Y:S02]  /*171c0*/  @!P0 LDC R4, c[0x0][0x9f0] ;  /* 0x00027c00ff048b82 */ /* 0x000ea40000000800 */
[-C--:B--2---:R-:W-:Y:S02]  /*171d0*/  IABS R0, R4.reuse ;  /* 0x0000000400007213 */ /* 0x084fe40000000000 */
[----:B------:R-:W-:Y:S02]  /*171e0*/  IABS R6, R4 ;  /* 0x0000000400067213 */ /* 0x000fe40000000000 */
[----:B------:R-:W2:Y:S02]  /*171f0*/  I2F.RP R2, R0 ;  /* 0x0000000000027306 */ /* 0x000ea40000209400 */
[----:B------:R-:W-:-:S06]  /*17200*/  IADD3 R6, RZ, -R6, RZ ;  /* 0x80000006ff067210 */ /* 0x000fcc0007ffe0ff */
[----:B--2---:R-:W2:Y:S02]  /*17210*/  MUFU.RCP R2, R2 ;  /* 0x0000000200027308 */ /* 0x004ea40000001000 */
[----:B--2---:R-:W-:-:S06]  /*17220*/  VIADD R2, R2, 0xffffffe ;  /* 0x0ffffffe02027836 */ /* 0x004fcc0000000000 */
[----:B------:R-:W2:Y:S02]  /*17230*/  F2I.FTZ.U32.TRUNC.NTZ R3, R2 ;  /* 0x0000000200037305 */ /* 0x000ea4000021f000 */
[----:B--2---:R-:W-:-:S04]  /*17240*/  IMAD.MOV R2, RZ, RZ, -R3 ;  /* 0x000000ffff027224 */ /* 0x004fc800078e0a03 */
        /* <DEDUP_REMOVED lines=18> */
.L_x_9369:
[----:B------:R-:W-:Y:S05]  /*17370*/  BSYNC B0 ;  /* 0x0000000000007941 */ /* 0x000fea0003800000 */
.L_x_9368:
        /* <DEDUP_REMOVED lines=17> */
[----:B------:R-:W3:Y:S02]  /*17490*/  S2R R4, SR_LTMASK ;  /* 0x0000000000047919 */ /* 0x000ee40000003900 */
[----:B---3--:R-:W-:-:S04]  /*174a0*/  LOP3.LUT R4, R4, UR4, RZ, 0xc0, !PT ;  /* 0x0000000404047c12 */ /* 0x008fc8000f8ec0ff */
[----:B------:R-:W3:Y:S01]  /*174b0*/  POPC R7, R4 ;  /* 0x0000000400077309 */ /* 0x000ee20000000000 */
[----:B--2---:R-:W3:Y:S02]  /*174c0*/  SHFL.IDX PT, R0, R3, R0, 0x1f ;  /* 0x00001f0003007589 */ /* 0x004ee400000e0000 */
[----:B---3--:R-:W-:Y:S01]  /*174d0*/  IADD3 R24, R0, UR36, R7 ;  /* 0x0000002400187c10 */ /* 0x008fe2000fffe007 */
[----:B------:R-:W-:Y:S06]  /*174e0*/  BRA `(.L_x_9371) ;  /* 0x0000003000647947 */ /* 0x000fec0003800000 */
.L_x_9370:
        /* <DEDUP_REMOVED lines=15> */
[----:B-1----:R-:W-:Y:S02]  /*175e0*/  IMAD.MOV.U32 R8, RZ, RZ, 0x70 ;  /* 0x00000070ff087424 */ /* 0x002fe400078e00ff */
[----:B------:R-:W-:Y:S02]  /*175f0*/  IMAD.MOV.U32 R12, RZ, RZ, 0x1 ;  /* 0x00000001ff0c7424 */ /* 0x000fe400078e00ff */
[----:B------:R-:W-:-:S07]  /*17600*/  IMAD.MOV.U32 R13, RZ, RZ, RZ ;  /* 0x000000ffff0d7224 */ /* 0x000fce00078e00ff */
[----:B------:R-:W-:-:S07]  /*17610*/  LEPC R20, `(.L_x_9373) ;  /* 0x000000001014794e */ /* 0x000fce0000000000 */
[----:B0-2---:R-:W-:Y:S05]  /*17620*/  CALL.ABS.NOINC R2 ;  /* 0x0000000002007343 */ /* 0x005fea0003c00000 */
.L_x_9373:
[----:B------:R-:W-:Y:S05]  /*17630*/  BSYNC B6 ;  /* 0x0000000000067941 */ /* 0x000fea0003800000 */
.L_x_9372:
        /* <DEDUP_REMOVED lines=24> */
.L_x_9375:
[----:B------:R-:W-:Y:S05]  /*177c0*/  BSYNC B6 ;  /* 0x0000000000067941 */ /* 0x000fea0003800000 */
.L_x_9374:
[----:B------:R-:W-:Y:S01]  /*177d0*/  IADD3 R23, R17, 0x3000, RZ ;  /* 0x0000300011177810 */ /* 0x000fe20007ffe0ff */
[----:B------:R-:W-:Y:S03]  /*177e0*/  BSSY B6, `(.L_x_9376) ;  /* 0x0000013000067945 */ /* 0x000fe60003800000 */
[----:B------:R-:W-:-:S13]  /*177f0*/  LOP3.LUT P0, RZ, R23, 0x3ff, RZ, 0xc0, !PT ;  /* 0x000003ff17ff7812 */ /* 0x000fda000780c0ff */
        /* <DEDUP_REMOVED lines=17> */
.L_x_9377:
[----:B------:R-:W-:Y:S05]  /*17910*/  BSYNC B6 ;  /* 0x0000000000067941 */ /* 0x000fea0003800000 */
.L_x_9376:
[----:B--2---:R-:W2:Y:S01]  /*17920*/  LDL R2, [R1+0x14] ;  /* 0x0000140001027983 */ /* 0x004ea20000100800 */
[----:B------:R-:W-:Y:S01]  /*17930*/  BSSY B6, `(.L_x_9378) ;  /* 0x0000013000067945 */ /* 0x000fe20003800000 */
[----:B--2---:R-:W-:-:S13]  /*17940*/  LOP3.LUT P6, RZ, R2, 0x1, RZ, 0xc0, !PT ;  /* 0x0000000102ff7812 */ /* 0x004fda00078cc0ff */
        /* <DEDUP_REMOVED lines=17> */
.L_x_9379:
[----:B------:R-:W-:Y:S05]  /*17a60*/  BSYNC B6 ;  /* 0x0000000000067941 */ /* 0x000fea0003800000 */
.L_x_9378:
[----:B------:R-:W2:Y:S01]  /*17a70*/  LDL.LU R20, [R1+0x10] ;  /* 0x0000100001147983 */ /* 0x000ea20000300800 */
[----:B------:R-:W-:Y:S02]  /*17a80*/  ULDC.64 UR4, c[0x0][0x9f8] ;  /* 0x00027e0000047ab9 */ /* 0x000fe40000000a00 */
[----:B------:R-:W-:-:S04]  /*17a90*/  ISETP.NE.U32.AND P0, PT, RZ, UR4, PT ;  /* 0x00000004ff007c0c */ /* 0x000fc8000bf05070 */
[----:B------:R-:W-:-:S13]  /*17aa0*/  ISETP.NE.AND.EX P0, PT, RZ, UR5, PT, P0 ;  /* 0x00000005ff007c0c */ /* 0x000fda000bf05300 */
[----:B------:R-:W-:-:S04]  /*17ab0*/  @P0 IADD3 R2, P1, R18, UR4, RZ ;  /* 0x0000000412020c10 */ /* 0x000fc8000ff3e0ff */
[----:B--2---:R-:W-:Y:S01]  /*17ac0*/  @P0 IADD3.X R3, R20, UR5, RZ, P1, !PT ;  /* 0x0000000514030c10 */ /* 0x004fe20008ffe4ff */
[----:B------:R-:W-:-:S04]  /*17ad0*/  ULDC.64 UR4, c[0x0][0xa08] ;  /* 0x0002820000047ab9 */ /* 0x000fc80000000a00 */
[----:B------:R2:W1:Y:S02]  /*17ae0*/  @P0 LDG.E R26, desc[UR40][R2.64] ;  /* 0x00000028021a0981 */ /* 0x000464000c1e1900 */
[----:B--2---:R-:W2:Y:S02]  /*17af0*/  LDC.64 R2, c[0x0][0x418] ;  /* 0x00010600ff027b82 */ /* 0x004ea40000000a00 */
[----:B--2---:R-:W-:Y:S01]  /*17b00*/  LOP3.LUT P0, RZ, R2, UR4, RZ, 0xfc, !PT ;  /* 0x0000000402ff7c12 */ /* 0x004fe2000f80fcff */
[----:B------:R-:W-:-:S03]  /*17b10*/  UMOV UR4, 0xffffffff ;  /* 0xffffffff00047882 */ /* 0x000fc60000000000 */
[----:B------:R-:W-:Y:S02]  /*17b20*/  LOP3.LUT P0, RZ, R3, UR5, RZ, 0xfc, P0 ;  /* 0x0000000503ff7c12 */ /* 0x000fe4000800fcff */
[----:B-1----:R-:W-:Y:S02]  /*17b30*/  SHF.R.S32.HI R8, RZ, 0x1f, R26 ;  /* 0x0000001fff087819 */ /* 0x002fe4000001141a */
[----:B------:R-:W-:-:S03]  /*17b40*/  SEL R18, R26, RZ, !P0 ;  /* 0x000000ff1a127207 */ /* 0x000fc60004000000 */
[----:B------:R1:W-:Y:S01]  /*17b50*/  STL [R1+0x10], R8 ;  /* 0x0000100801007387 */ /* 0x0003e20000100800 */
[----:B------:R-:W-:Y:S05]  /*17b60*/  BRA.DIV UR4, `(.L_x_9380) ;  /* 0x0000004604407947 */ /* 0x000fea000b800000 */
[----:B------:R-:W2:Y:S02]  /*17b70*/  S2R R0, SR_TID.X ;  /* 0x0000000000007919 */ /* 0x000ea40000002100 */
[----:B--2---:R-:W-:-:S04]  /*17b80*/  SHF.R.U32.HI R0, RZ, 0x5, R0 ;  /* 0x00000005ff007819 */ /* 0x004fc80000011600 */
[----:B------:R-:W-:-:S05]  /*17b90*/  LOP3.LUT R0, R0, 0x3, RZ, 0xc0, !PT ;  /* 0x0000000300007812 */ /* 0x000fca00078ec0ff */
[----:B------:R2:W3:Y:S02]  /*17ba0*/  SHFL.IDX PT, R14, R0, RZ, 0x1f ;  /* 0x00001fff000e7589 */ /* 0x0004e400000e0000 */
.L_x_9485:
        /* <DEDUP_REMOVED lines=10> */
.L_x_9488:
[----:B------:R-:W-:Y:S05]  /*17c50*/  @!P6 BRA `(.L_x_9381) ;  /* 0x00000004009ce947 */ /* 0x000fea0003800000 */
[----:B--2---:R-:W2:Y:S01]  /*17c60*/  LDL R0, [R1+0x30] ;  /* 0x0000300001007983 */ /* 0x004ea20000100800 */
[----:B------:R-:W-:-:S04]  /*17c70*/  ISETP.NE.U32.AND P0, PT, R2, RZ, PT ;  /* 0x000000ff0200720c */ /* 0x000fc80003f05070 */
[----:B------:R-:W-:Y:S01]  /*17c80*/  ISETP.NE.AND.EX P0, PT, R3, RZ, PT, P0 ;  /* 0x000000ff0300720c */ /* 0x000fe20003f05300 */
[----:B--2---:R-:W-:-:S12]  /*17c90*/  VIADD R0, R0, 0xffffffff ;  /* 0xffffffff00007836 */ /* 0x004fd80000000000 */
[----:B------:R-:W-:Y:S05]  /*17ca0*/  @!P0 BRA `(.L_x_9383) ;  /* 0x0000000000448947 */ /* 0x000fea0003800000 */
[----:B------:R-:W2:Y:S01]  /*17cb0*/  LDC R7, c[0x0][0x43c] ;  /* 0x00010f00ff077b82 */ /* 0x000ea20000000800 */
[----:B------:R-:W-:Y:S01]  /*17cc0*/  ULDC.64 UR4, c[0x0][0x428] ;  /* 0x00010a0000047ab9 */ /* 0x000fe20000000a00 */
[----:B--2---:R-:W-:-:S13]  /*17cd0*/  ISETP.NE.AND P0, PT, R7, 0x1, PT ;  /* 0x000000010700780c */ /* 0x004fda0003f05270 */
[----:B------:R-:W2:Y:S02]  /*17ce0*/  @P0 LDC.64 R4, c[0x0][0x440] ;  /* 0x00011000ff040b82 */ /* 0x000ea40000000a00 */
[----:B--2---:R-:W-:-:S04]  /*17cf0*/  @P0 IMAD.HI.U32 R6, R0, R4, RZ ;  /* 0x0000000400060227 */ /* 0x004fc800078e00ff */
        /* <DEDUP_REMOVED lines=12> */
.L_x_9383:
[----:B--2---:R-:W2:Y:S01]  /*17dc0*/  LDL R3, [R1] ;  /* 0x0000000001037983 */ /* 0x004ea20000100800 */
[----:B------:R-:W-:Y:S01]  /*17dd0*/  IMAD R4, R22, 0x8, R17 ;  /* 0x0000000816047824 */ /* 0x000fe200078e0211 */
[----:B------:R-:W3:Y:S02]  /*17de0*/  S2R R2, SR_TID.X ;  /* 0x0000000000027919 */ /* 0x000ee40000002100 */
[----:B---3--:R-:W-:-:S04]  /*17df0*/  LOP3.LUT R2, R2, 0x7f, RZ, 0xc0, !PT ;  /* 0x0000007f02027812 */ /* 0x008fc800078ec0ff */
[----:B------:R-:W-:Y:S02]  /*17e00*/  ISETP.NE.AND P1, PT, R2, RZ, PT ;  /* 0x000000ff0200720c */ /* 0x000fe40003f25270 */
[----:B--2---:R-:W-:-:S04]  /*17e10*/  SHF.L.U32 R3, R3, 0x1f, RZ ;  /* 0x0000001f03037819 */ /* 0x004fc800000006ff */
[----:B------:R-:W2:Y:S02]  /*17e20*/  SYNCS.PHASECHK.TRANS64.TRYWAIT P0, [R4+URZ+0x19c80], R3 ;  /* 0x019c8003040075a7 */ /* 0x000ea4000800017f */
[----:B--2---:R-:W-:Y:S05]  /*17e30*/  @!P0 BRA `(.L_x_9384) ;  /* 0x0000004000e08947 */ /* 0x004fea0003800000 */
.L_x_9489:
        /* <DEDUP_REMOVED lines=8> */
.L_x_9385:
[----:B------:R-:W3:Y:S01]  /*17ec0*/  LDL R5, [R1+0x18] ;  /* 0x0000180001057983 */ /* 0x000ee20000100800 */
[----:B------:R-:W-:Y:S01]  /*17ed0*/  IMAD R2, R22, 0x3000, R17 ;  /* 0x0000300016027824 */ /* 0x000fe200078e0211 */
[----:B------:R-:W-:Y:S01]  /*17ee0*/  R2UR UR9, R4 ;  /* 0x00000000040972ca */ /* 0x000fe200000e0000 */
[----:B------:R-:W-:Y:S01]  /*17ef0*/  UIADD3 UR4, UP0, UR38, 0x470, URZ ;  /* 0x0000047026047890 */ /* 0x000fe2000ff1e03f */
[----:B------:R-:W-:Y:S01]  /*17f00*/  R2UR UR12, R16 ;  /* 0x00000000100c72ca */ /* 0x000fe200000e0000 */
[----:B------:R-:W-:Y:S01]  /*17f10*/  UMOV UR10, URZ ;  /* 0x0000003f000a7c82 */ /* 0x000fe20008000000 */
[----:B------:R-:W-:Y:S01]  /*17f20*/  R2UR UR15, R2 ;  /* 0x00000000020f72ca */ /* 0x000fe200000e0000 */
[----:B------:R-:W-:Y:S01]  /*17f30*/  UIADD3.X UR5, URZ, UR39, URZ, UP0, !UPT ;  /* 0x000000273f057290 */ /* 0x000fe200087fe43f */
[----:B-----5:R-:W-:Y:S01]  /*17f40*/  R2UR UR13, R18 ;  /* 0x00000000120d72ca */ /* 0x020fe200000e0000 */
[----:B------:R-:W-:Y:S01]  /*17f50*/  UMOV UR6, 0x0 ;  /* 0x0000000000067882 */ /* 0x000fe20000000000 */
[----:B------:R-:W-:Y:S01]  /*17f60*/  UMOV UR7, 0x14f00000 ;  /* 0x14f0000000077882 */ /* 0x000fe20000000000 */
[----:B------:R-:W-:-:S04]  /*17f70*/  UMOV UR16, 0x20 ;  /* 0x0000002000107882 */ /* 0x000fc80000000000 */
[----:B------:R-:W-:-:S04]  /*17f80*/  UIADD3 UR9, UR9, 0x19c70, URZ ;  /* 0x00019c7009097890 */ /* 0x000fc8000fffe03f */
[----:B------:R-:W-:Y:S02]  /*17f90*/  UIADD3 UR8, UR15, 0x9000, URZ ;  /* 0x000090000f087890 */ /* 0x000fe4000fffe03f */
[----:B------:R-:W-:Y:S02]  /*17fa0*/  UIADD3 UR14, UR15, 0xa000, URZ ;  /* 0x0000a0000f0e7890 */ /* 0x000fe4000fffe03f */
[----:B------:R-:W-:Y:S01]  /*17fb0*/  UIADD3 UR15, UR15, 0xb000, URZ ;  /* 0x0000b0000f0f7890 */ /* 0x000fe2000fffe03f */
[----:B---3--:R-:W-:-:S05]  /*17fc0*/  IMAD R0, R0, 0x80, R5 ;  /* 0x0000008000007824 */ /* 0x008fca00078e0205 */
[----:B------:R-:W-:-:S13]  /*17fd0*/  R2UR UR11, R0 ;  /* 0x00000000000b72ca */ /* 0x000fda00000e0000 */
[----:B------:R3:W-:Y:S02]  /*17fe0*/  UTMALDG.4D [UR8], [UR4], desc[UR6] ;  /* 0x00000608040075b4 */ /* 0x0007e40008019000 */
[----:B---3--:R-:W-:Y:S01]  /*17ff0*/  UMOV UR8, UR14 ;  /* 0x0000000e00087c82 */ /* 0x008fe20008000000 */
[----:B------:R-:W-:Y:S01]  /*18000*/  UMOV UR10, UR16 ;  /* 0x00000010000a7c82 */ /* 0x000fe20008000000 */
[----:B------:R-:W-:Y:S01]  /*18010*/  UMOV UR14, 0x40 ;  /* 0x00000040000e7882 */ /* 0x000fe20000000000 */
[----:B------:R3:W-:Y:S02]  /*18020*/  UTMALDG.4D [UR8], [UR4], desc[UR6] ;  /* 0x00000608040075b4 */ /* 0x0007e40008019000 */
[----:B---3--:R-:W-:Y:S01]  /*18030*/  UMOV UR8, UR15 ;  /* 0x0000000f00087c82 */ /* 0x008fe20008000000 */
[----:B------:R-:W-:Y:S02]  /*18040*/  UMOV UR10, UR14 ;  /* 0x0000000e000a7c82 */ /* 0x000fe40008000000 */
[----:B------:R3:W-:Y:S01]  /*18050*/  UTMALDG.4D [UR8], [UR4], desc[UR6] ;  /* 0x00000608040075b4 */ /* 0x0007e20008019000 */
[----:B------:R-:W4:Y:S02]  /*18060*/  SYNCS.PHASECHK.TRANS64.TRYWAIT P0, [R4+URZ+0x19c40], R3 ;  /* 0x019c4003040075a7 */ /* 0x000f24000800017f */
[----:B---34-:R-:W-:Y:S05]  /*18070*/  @!P0 BRA `(.L_x_9386) ;  /* 0x0000004000648947 */ /* 0x018fea0003800000 */
.L_x_9490:
[----:B------:R-:W-:Y:S05]  /*18080*/  @P1 BRA `(.L_x_9387) ;  /* 0x00000000001c1947 */ /* 0x000fea0003800000 */
[----:B------:R-:W4:Y:S01]  /*18090*/  S2R R5, SR_TID.X ;  /* 0x0000000000057919 */ /* 0x000f220000002100 */
[----:B--23--:R-:W-:-:S04]  /*180a0*/  MOV R3, 0x3000 ;  /* 0x0000300000037802 */ /* 0x00cfc80000000f00 */
[----:B------:R2:W-:Y:S01]  /*180b0*/  SYNCS.ARRIVE.TRANS64 RZ, [R4+URZ+0x19c30], R3 ;  /* 0x019c300304ff79a7 */ /* 0x0005e2000800003f */
[----:B----4-:R-:W-:-:S04]  /*180c0*/  LOP3.LUT R5, R5, 0x1f, RZ, 0xc0, !PT ;  /* 0x0000001f05057812 */ /* 0x010fc800078ec0ff */
[----:B------:R-:W-:-:S13]  /*180d0*/  ISETP.NE.AND P0, PT, R5, RZ, PT ;  /* 0x000000ff0500720c */ /* 0x000fda0003f05270 */
[----:B--2---:R-:W-:Y:S05]  /*180e0*/  @!P0 BRA `(.L_x_9387) ;  /* 0x0000000000048947 */ /* 0x004fea0003800000 */
[----:B------:R-:W-:Y:S01]  /*180f0*/  BPT.TRAP 0x1 ;  /* 0x000000040000795c */ /* 0x000fe20000300000 */
.L_x_9387:
[----:B--23--:R-:W2:Y:S01]  /*18100*/  LDL.LU R3, [R1+0x14] ;  /* 0x0000140001037983 */ /* 0x00cea20000300800 */
        /* <DEDUP_REMOVED lines=24> */
[----:B--2---:R-:W-:-:S04]  /*18290*/  LOP3.LUT R3, R3, 0xfffffffe, RZ, 0xc0, !PT ;  /* 0xfffffffe03037812 */ /* 0x004fc800078ec0ff */
[----:B------:R-:W-:-:S05]  /*182a0*/  @P0 LOP3.LUT R3, R3, 0x1, RZ, 0xfc, !PT ;  /* 0x0000000103030812 */ /* 0x000fca00078efcff */
[----:B------:R3:W-:Y:S01]  /*182b0*/  STL [R1+0x14], R3 ;  /* 0x0000140301007387 */ /* 0x0007e20000100800 */
[----:B------:R-:W-:Y:S01]  /*182c0*/  NOP ;  /* 0x0000000000007918 */ /* 0x000fe20000000000 */
.L_x_9381:
[----:B------:R-:W4:Y:S04]  /*182d0*/  LDL.LU R4, [R1+0x2c] ;  /* 0x00002c0001047983 */ /* 0x000f280000300800 */
[----:B---3--:R-:W3:Y:S01]  /*182e0*/  LDL.LU R3, [R1+0x40] ;  /* 0x0000400001037983 */ /* 0x008ee20000300800 */
[----:B------:R-:W-:Y:S05]  /*182f0*/  WARPSYNC.ALL ;  /* 0x0000000000007948 */ /* 0x000fea0003800000 */
[----:B------:R-:W-:Y:S01]  /*18300*/  ULDC.64 UR4, c[0x0][0x298] ;  /* 0x0000a60000047ab9 */ /* 0x000fe20000000a00 */
[----:B------:R-:W-:Y:S01]  /*18310*/  ULDC.64 UR6, c[0x0][0xa00] ;  /* 0x0002800000067ab9 */ /* 0x000fe20000000a00 */
[----:B--2---:R-:W-:Y:S01]  /*18320*/  VIADD R0, R17, 0xf000 ;  /* 0x0000f00011007836 */ /* 0x004fe20000000000 */
[----:B------:R-:W-:Y:S01]  /*18330*/  BAR.SYNC.DEFER_BLOCKING 0x8, 0x200 ;  /* 0x0208000000007b1d */ /* 0x000fe20000010000 */
[----:B------:R-:W-:-:S03]  /*18340*/  ISETP.NE.U32.AND P0, PT, RZ, UR6, PT ;  /* 0x00000006ff007c0c */ /* 0x000fc6000bf05070 */
[----:B------:R-:W-:Y:S02]  /*18350*/  LOP3.LUT P1, RZ, R0, 0x9f, RZ, 0xc0, !PT ;  /* 0x0000009f00ff7812 */ /* 0x000fe4000782c0ff */
[----:B------:R-:W-:Y:S01]  /*18360*/  ISETP.NE.AND.EX P0, PT, RZ, UR7, PT, P0 ;  /* 0x00000007ff007c0c */ /* 0x000fe2000bf05300 */
[----:B------:R-:W-:Y:S03]  /*18370*/  BSSY B6, `(.L_x_9388) ;  /* 0x000001c000067945 */ /* 0x000fe60003800000 */
[----:B------:R-:W-:Y:S02]  /*18380*/  SEL R19, R19, RZ, !P0 ;  /* 0x000000ff13137207 */ /* 0x000fe40004000000 */
[----:B----4-:R-:W-:-:S05]  /*18390*/  SHF.R.S32.HI R2, RZ, 0x1f, R4 ;  /* 0x0000001fff027819 */ /* 0x010fca0000011404 */
[----:B------:R-:W-:-:S04]  /*183a0*/  IMAD R2, R2, UR4, RZ ;  /* 0x0000000402027c24 */ /* 0x000fc8000f8e02ff */
[C---:B------:R-:W-:Y:S01]  /*183b0*/  IMAD R0, R4.reuse, UR5, R2 ;  /* 0x0000000504007c24 */ /* 0x040fe2000f8e0202 */
[----:B---3--:R-:W-:Y:S01]  /*183c0*/  SEL R2, R3, RZ, !P0 ;  /* 0x000000ff03027207 */ /* 0x008fe20004000000 */
[----:B------:R-:W-:-:S04]  /*183d0*/  IMAD.WIDE.U32 R4, R4, UR4, RZ ;  /* 0x0000000404047c25 */ /* 0x000fc8000f8e00ff */
[----:B------:R-:W-:Y:S01]  /*183e0*/  IMAD.IADD R0, R5, 0x1, R0 ;  /* 0x0000000105007824 */ /* 0x000fe200078e0200 */
[----:B------:R2:W-:Y:S04]  /*183f0*/  STL.64 [R1+0x38], R4 ;  /* 0x0000380401007387 */ /* 0x0005e80000100a00 */
[----:B------:R2:W-:Y:S04]  /*18400*/  STL [R1+0x40], R2 ;  /* 0x0000400201007387 */ /* 0x0005e80000100800 */
        /* <DEDUP_REMOVED lines=18> */
.L_x_9389:
[----:B------:R-:W-:Y:S05]  /*18530*/  BSYNC B6 ;  /* 0x0000000000067941 */ /* 0x000fea0003800000 */
.L_x_9388:
[----:B------:R-:W3:Y:S01]  /*18540*/  LDL.LU R20, [R1+0x2c] ;  /* 0x00002c0001147983 */ /* 0x000ee20000300800 */
[----:B0-----:R-:W0:Y:S01]  /*18550*/  LDC R9, c[0x0][0x448] ;  /* 0x00011200ff097b82 */ /* 0x001e220000000800 */
[----:B------:R-:W-:Y:S01]  /*18560*/  ULDC.64 UR6, c[0x0][0x2e0] ;  /* 0x0000b80000067ab9 */ /* 0x000fe20000000a00 */
[----:B------:R-:W-:Y:S01]  /*18570*/  ULDC.64 UR4, c[0x0][0x2d8] ;  /* 0x0000b60000047ab9 */ /* 0x000fe20000000a00 */
[----:B--2---:R-:W3:Y:S01]  /*18580*/  LDL.LU.64 R2, [R1+0x38] ;  /* 0x0000380001027983 */ /* 0x004ee20000300a00 */
[----:B------:R-:W-:-:S03]  /*18590*/  ULDC.64 UR8, c[0x0][0x280] ;  /* 0x0000a00000087ab9 */ /* 0x000fc60000000a00 */
[----:B------:R-:W2:Y:S01]  /*185a0*/  LDL.LU R21, [R1+0x40] ;  /* 0x0000400001157983 */ /* 0x000ea20000300800 */
[----:B0-----:R-:W-:-:S13]  /*185b0*/  ISETP.NE.AND P0, PT, R9, 0x1, PT ;  /* 0x000000010900780c */ /* 0x001fda0003f05270 */
[----:B------:R-:W0:Y:S08]  /*185c0*/  @P0 LDC R5, c[0x0][0x44c] ;  /* 0x00011300ff050b82 */ /* 0x000e300000000800 */
[----:B------:R-:W4:Y:S08]  /*185d0*/  @P0 LDC R6, c[0x0][0x450] ;  /* 0x00011400ff060b82 */ /* 0x000f300000000800 */
[----:B-1----:R-:W1:Y:S01]  /*185e0*/  @P0 LDC R8, c[0x0][0x450] ;  /* 0x00011400ff080b82 */ /* 0x002e620000000800 */
[----:B---3--:R-:W-:-:S02]  /*185f0*/  IMAD.MOV.U32 R3, RZ, RZ, R20 ;  /* 0x000000ffff037224 */ /* 0x008fc400078e0014 */
[----:B------:R-:W3:Y:S01]  /*18600*/  S2R R20, SR_TID.X ;  /* 0x0000000000147919 */ /* 0x000ee20000002100 */
[----:B--2---:R-:W-:Y:S02]  /*18610*/  IMAD R0, R21, UR6, RZ ;  /* 0x0000000615007c24 */ /* 0x004fe4000f8e02ff */
[----:B------:R-:W-:-:S04]  /*18620*/  IMAD.WIDE.U32 R2, R16, UR4, R2 ;  /* 0x0000000410027c25 */ /* 0x000fc8000f8e0002 */
[----:B------:R-:W-:Y:S01]  /*18630*/  IMAD R3, R16, UR5, R3 ;  /* 0x0000000510037c24 */ /* 0x000fe2000f8e0203 */
[----:B------:R-:W-:Y:S01]  /*18640*/  ULDC.64 UR4, c[0x0][0x2d0] ;  /* 0x0000b40000047ab9 */ /* 0x000fe20000000a00 */
[C---:B------:R-:W-:Y:S02]  /*18650*/  IMAD R0, R19.reuse, UR7, R0 ;  /* 0x0000000713007c24 */ /* 0x040fe4000f8e0200 */
[----:B------:R-:W-:Y:S01]  /*18660*/  IMAD.WIDE.U32 R2, R19, UR6, R2 ;  /* 0x0000000613027c25 */ /* 0x000fe2000f8e0002 */
[----:B------:R-:W-:-:S03]  /*18670*/  ULDC.64 UR6, c[0x0][0x2c8] ;  /* 0x0000b20000067ab9 */ /* 0x000fc60000000a00 */
[----:B------:R-:W-:Y:S01]  /*18680*/  IMAD.IADD R3, R3, 0x1, R0 ;  /* 0x0000000103037824 */ /* 0x000fe200078e0200 */
[C---:B---3--:R-:W-:Y:S01]  /*18690*/  LOP3.LUT R21, R20.reuse, 0x7f, RZ, 0xc0, !PT ;  /* 0x0000007f14157812 */ /* 0x048fe200078ec0ff */
[----:B------:R-:W-:-:S03]  /*186a0*/  IMAD.SHL.U32 R20, R20, 0x40, RZ ;  /* 0x0000004014147824 */ /* 0x000fc600078e00ff */
[----:B------:R-:W-:-:S04]  /*186b0*/  SHF.R.U32.HI R21, RZ, 0x1, R21 ;  /* 0x00000001ff157819 */ /* 0x000fc80000011615 */
[----:B------:R-:W-:-:S05]  /*186c0*/  LOP3.LUT R20, R21, 0x40, R20, 0xf8, !PT ;  /* 0x0000004015147812 */ /* 0x000fca00078ef814 */
[----:B------:R-:W-:Y:S02]  /*186d0*/  IMAD R0, R25, 0xc0, R20 ;  /* 0x000000c019007824 */ /* 0x000fe400078e0214 */
[----:B------:R2:W5:Y:S02]  /*186e0*/  LDL R20, [R1+0x48] ;  /* 0x0000480001147983 */ /* 0x0005640000100800 */
[----:B0-----:R-:W-:Y:S01]  /*186f0*/  @P0 IMAD.HI.U32 R5, R0, R5, RZ ;  /* 0x0000000500050227 */ /* 0x001fe200078e00ff */
[----:B------:R-:W0:Y:S03]  /*18700*/  S2R R11, SR_TID.X ;  /* 0x00000000000b7919 */ /* 0x000e260000002100 */
[----:B------:R-:W-:Y:S01]  /*18710*/  IMAD.MOV.U32 R4, RZ, RZ, R0 ;  /* 0x000000ffff047224 */ /* 0x000fe200078e0000 */
[----:B----4-:R-:W-:Y:S01]  /*18720*/  @P0 SHF.R.U32.HI R4, RZ, R6, R5 ;  /* 0x00000006ff040219 */ /* 0x010fe20000011605 */
[----:B------:R-:W3:Y:S03]  /*18730*/  S2R R21, SR_TID.X ;  /* 0x0000000000157919 */ /* 0x000ee60000002100 */
[--C-:B------:R-:W-:Y:S01]  /*18740*/  SHF.R.S32.HI R5, RZ, 0x1f, R4.reuse ;  /* 0x0000001fff057819 */ /* 0x100fe20000011404 */
[----:B------:R-:W-:-:S04]  /*18750*/  IMAD.MOV R7, RZ, RZ, -R4 ;  /* 0x000000ffff077224 */ /* 0x000fc800078e0a04 */
[----:B------:R-:W-:-:S04]  /*18760*/  IMAD R5, R5, UR4, RZ ;  /* 0x0000000405057c24 */ /* 0x000fc8000f8e02ff */
[C---:B------:R-:W-:Y:S02]  /*18770*/  IMAD R6, R4.reuse, UR5, R5 ;  /* 0x0000000504067c24 */ /* 0x040fe4000f8e0205 */
[----:B------:R-:W-:-:S04]  /*18780*/  IMAD.WIDE.U32 R4, R4, UR4, R2 ;  /* 0x0000000404047c25 */ /* 0x000fc8000f8e0002 */
[----:B------:R-:W-:Y:S02]  /*18790*/  IMAD.IADD R5, R5, 0x1, R6 ;  /* 0x0000000105057824 */ /* 0x000fe400078e0206 */
[----:B------:R-:W-:Y:S02]  /*187a0*/  IMAD R6, R9, R7, R0 ;  /* 0x0000000709067224 */ /* 0x000fe400078e0200 */
[----:B------:R-:W-:Y:S02]  /*187b0*/  VIADD R0, R0, 0x80 ;  /* 0x0000008000007836 */ /* 0x000fe40000000000 */
[----:B------:R-:W-:Y:S01]  /*187c0*/  IMAD.WIDE.U32 R4, R6, UR6, R4 ;  /* 0x0000000606047c25 */ /* 0x000fe2000f8e0004 */
[----:B------:R-:W-:-:S03]  /*187d0*/  SHF.R.S32.HI R7, RZ, 0x1f, R6 ;  /* 0x0000001fff077819 */ /* 0x000fc60000011406 */
[----:B0-----:R-:W-:Y:S02]  /*187e0*/  IMAD.SHL.U32 R11, R11, 0x10, RZ ;  /* 0x000000100b0b7824 */ /* 0x001fe400078e00ff */
[----:B------:R-:W-:Y:S02]  /*187f0*/  IMAD R7, R7, UR6, RZ ;  /* 0x0000000607077c24 */ /* 0x000fe4000f8e02ff */
[----:B---3--:R-:W-:Y:S01]  /*18800*/  IMAD.SHL.U32 R10, R21, 0x10, RZ ;  /* 0x00000010150a7824 */ /* 0x008fe200078e00ff */
[----:B------:R-:W-:Y:S01]  /*18810*/  LOP3.LUT R11, R11, 0x10, RZ, 0xc0, !PT ;  /* 0x000000100b0b7812 */ /* 0x000fe200078ec0ff */
[----:B------:R-:W-:Y:S01]  /*18820*/  IMAD R7, R6, UR7, R7 ;  /* 0x0000000706077c24 */ /* 0x000fe2000f8e0207 */
[----:B------:R-:W-:Y:S01]  /*18830*/  IADD3 R6, P1, R4, UR8, RZ ;  /* 0x0000000804067c10 */ /* 0x000fe2000ff3e0ff */
[----:B------:R-:W-:Y:S01]  /*18840*/  IMAD.MOV.U32 R4, RZ, RZ, R0 ;  /* 0x000000ffff047224 */ /* 0x000fe200078e0000 */
[----:B------:R-:W-:Y:S02]  /*18850*/  LOP3.LUT R12, R11, 0x20, RZ, 0xfc, !PT ;  /* 0x000000200b0c7812 */ /* 0x000fe400078efcff */
[----:B------:R-:W-:-:S02]  /*18860*/  IADD3.X R5, R5, UR9, R7, P1, !PT ;  /* 0x0000000905057c10 */ /* 0x000fc40008ffe407 */
[----:B------:R-:W0:Y:S01]  /*18870*/  @P0 LDC R7, c[0x0][0x44c] ;  /* 0x00011300ff070b82 */ /* 0x000e220000000800 */
[----:B------:R-:W-:Y:S02]  /*18880*/  LOP3.LUT R10, R10, 0x10, RZ, 0xc0, !PT ;  /* 0x000000100a0a7812 */ /* 0x000fe400078ec0ff */
[----:B------:R-:W-:Y:S01]  /*18890*/  LOP3.LUT R11, R11, 0x40, RZ, 0xfc, !PT ;  /* 0x000000400b0b7812 */ /* 0x000fe200078efcff */
[----:B0-----:R-:W-:-:S05]  /*188a0*/  @P0 IMAD.HI.U32 R7, R0, R7, RZ ;  /* 0x0000000700070227 */ /* 0x001fca00078e00ff */
[----:B-1----:R-:W-:Y:S02]  /*188b0*/  @P0 SHF.R.U32.HI R4, RZ, R8, R7 ;  /* 0x00000008ff040219 */ /* 0x002fe40000011607 */
[----:B------:R2:W5:Y:S03]  /*188c0*/  LDL R8, [R1+0x28] ;  /* 0x0000280001087983 */ /* 0x0005660000100800 */
[----:B------:R-:W-:Y:S02]  /*188d0*/  IMAD.MOV R7, RZ, RZ, -R4 ;  /* 0x000000ffff077224 */ /* 0x000fe400078e0a04 */
[----:B------:R-:W-:-:S04]  /*188e0*/  IMAD.WIDE.U32 R2, R4, UR4, R2 ;  /* 0x0000000404027c25 */ /* 0x000fc8000f8e0002 */
[----:B------:R-:W-:Y:S01]  /*188f0*/  IMAD R0, R9, R7, R0 ;  /* 0x0000000709007224 */ /* 0x000fe200078e0200 */
[----:B------:R-:W-:-:S05]  /*18900*/  SHF.R.S32.HI R7, RZ, 0x1f, R4 ;  /* 0x0000001fff077819 */ /* 0x000fca0000011404 */
[----:B------:R-:W-:Y:S01]  /*18910*/  IMAD R7, R7, UR4, RZ ;  /* 0x0000000407077c24 */ /* 0x000fe2000f8e02ff */
[----:B------:R-:W-:Y:S02]  /*18920*/  ULDC UR4, c[0x0][0x2b8] ;  /* 0x0000ae0000047ab9 */ /* 0x000fe40000000800 */
[----:B------:R-:W-:Y:S01]  /*18930*/  ISETP.GE.AND P2, PT, R10, UR4, PT ;  /* 0x000000040a007c0c */ /* 0x000fe2000bf46270 */
[----:B------:R-:W-:Y:S01]  /*18940*/  IMAD R4, R4, UR5, R7 ;  /* 0x0000000504047c24 */ /* 0x000fe2000f8e0207 */
[----:B------:R-:W-:-:S03]  /*18950*/  ISETP.GE.AND P1, PT, R12, UR4, PT ;  /* 0x000000040c007c0c */ /* 0x000fc6000bf26270 */
[----:B------:R-:W-:Y:S01]  /*18960*/  IMAD.IADD R3, R3, 0x1, R4 ;  /* 0x0000000103037824 */ /* 0x000fe200078e0204 */
[----:B------:R-:W-:Y:S01]  /*18970*/  SHF.R.S32.HI R4, RZ, 0x1f, R0 ;  /* 0x0000001fff047819 */ /* 0x000fe20000011400 */
[----:B------:R-:W-:-:S04]  /*18980*/  IMAD.WIDE.U32 R2, R0, UR6, R2 ;  /* 0x0000000600027c25 */ /* 0x000fc8000f8e0002 */
[----:B------:R-:W-:Y:S01]  /*18990*/  IMAD R4, R4, UR6, RZ ;  /* 0x0000000604047c24 */ /* 0x000fe2000f8e02ff */
[----:B------:R-:W-:-:S03]  /*189a0*/  IADD3 R7, P3, R2, UR8, RZ ;  /* 0x0000000802077c10 */ /* 0x000fc6000ff7e0ff */
[----:B------:R-:W-:Y:S01]  /*189b0*/  IMAD R4, R0, UR7, R4 ;  /* 0x0000000700047c24 */ /* 0x000fe2000f8e0204 */
[----:B------:R-:W-:Y:S01]  /*189c0*/  ISETP.GE.AND P0, PT, R11, UR4, PT ;  /* 0x000000040b007c0c */ /* 0x000fe2000bf06270 */
[----:B------:R-:W-:Y:S01]  /*189d0*/  UMOV UR4, 0xffffffff ;  /* 0xffffffff00047882 */ /* 0x000fe20000000000 */
[----:B------:R-:W-:Y:S02]  /*189e0*/  LOP3.LUT R21, R21, 0x7f, RZ, 0xc0, !PT ;  /* 0x0000007f15157812 */ /* 0x000fe400078ec0ff */
[----:B------:R-:W-:Y:S02]  /*189f0*/  IADD3.X R4, R3, UR9, R4, P3, !PT ;  /* 0x0000000903047c10 */ /* 0x000fe40009ffe404 */
[----:B------:R-:W-:Y:S01]  /*18a00*/  SHF.R.U32.HI R19, RZ, 0x1, R21 ;  /* 0x00000001ff137819 */ /* 0x000fe20000011615 */
[----:B--2---:R-:W-:Y:S06]  /*18a10*/  BRA.DIV UR4, `(.L_x_9390) ;  /* 0x0000003a04107947 */ /* 0x004fec000b800000 */
[----:B------:R-:W0:Y:S01]  /*18a20*/  SHFL.IDX PT, R2, R6, RZ, 0x1e1f ;  /* 0x001e1fff06027589 */ /* 0x000e2200000e0000 */
[----:B-----5:R-:W-:Y:S02]  /*18a30*/  IMAD R0, R20, R9, RZ ;  /* 0x0000000914007224 */ /* 0x020fe400078e02ff */
[----:B------:R-:W-:Y:S01]  /*18a40*/  IMAD R25, R25, 0xc0, R19 ;  /* 0x000000c019197824 */ /* 0x000fe200078e0213 */
[----:B------:R-:W1:Y:S04]  /*18a50*/  SHFL.IDX PT, R3, R5, RZ, 0x1e1f ;  /* 0x001e1fff05037589 */ /* 0x000e6800000e0000 */
[----:B------:R-:W-:Y:S01]  /*18a60*/  ISETP.GE.AND P4, PT, R25, R0, PT ;  /* 0x000000001900720c */ /* 0x000fe20003f86270 */
[----:B------:R-:W2:Y:S04]  /*18a70*/  SHFL.IDX PT, R6, R6, 0x1, 0x1e1f ;  /* 0x003e1f0006067f89 */ /* 0x000ea800000e0000 */
[----:B------:R-:W3:Y:S08]  /*18a80*/  SHFL.IDX PT, R5, R5, 0x1, 0x1e1f ;  /* 0x003e1f0005057f89 */ /* 0x000ef000000e0000 */
[----:B0-----:R-:W-:-:S05]  /*18a90*/  @!P4 IADD3 R2, P3, R10, R2, RZ ;  /* 0x000000020a02c210 */ /* 0x001fca0007f7e0ff */
[----:B-1----:R-:W-:-:S05]  /*18aa0*/  @!P4 IMAD.X R3, RZ, RZ, R3, P3 ;  /* 0x000000ffff03c224 */ /* 0x002fca00018e0603 */
[----:B------:R-:W-:Y:S04]  /*18ab0*/  @!P4 LDGSTS.E.BYPASS.LTC128B.128 [R8+0xf000], desc[UR40][R2.64], !P2 ;  /* 0x0f0000000208cfae */ /* 0x000fe8000d101d68 */
[----:B------:R-:W-:Y:S04]  /*18ac0*/  @!P4 LDGSTS.E.BYPASS.LTC128B.128 [R8+0x10800], desc[UR40][R2.64+0x20], !P1 ;  /* 0x108000200208cfae */ /* 0x000fe8000c901d68 */
[----:B------:R0:W-:Y:S02]  /*18ad0*/  @!P4 LDGSTS.E.BYPASS.LTC128B.128 [R8+0x12000], desc[UR40][R2.64+0x40], !P0 ;  /* 0x120000400208cfae */ /* 0x0001e4000c101d68 */
[----:B0-----:R-:W-:-:S05]  /*18ae0*/  VIADD R2, R25, 0x40 ;  /* 0x0000004019027836 */ /* 0x001fca0000000000 */
[----:B------:R-:W-:-:S13]  /*18af0*/  ISETP.GE.AND P4, PT, R2, R0, PT ;  /* 0x000000000200720c */ /* 0x000fda0003f86270 */
[----:B--2---:R-:W-:-:S04]  /*18b00*/  @!P4 IADD3 R2, P3, R10, R6, RZ ;  /* 0x000000060a02c210 */ /* 0x004fc80007f7e0ff */
[----:B---3--:R-:W-:-:S05]  /*18b10*/  @!P4 IADD3.X R3, RZ, R5, RZ, P3, !PT ;  /* 0x00000005ff03c210 */ /* 0x008fca0001ffe4ff */
[----:B------:R-:W-:Y:S04]  /*18b20*/  @!P4 LDGSTS.E.BYPASS.LTC128B.128 [R8+0xf800], desc[UR40][R2.64], !P2 ;  /* 0x0f8000000208cfae */ /* 0x000fe8000d101d68 */
[----:B------:R-:W-:Y:S04]  /*18b30*/  @!P4 LDGSTS.E.BYPASS.LTC128B.128 [R8+0x11000], desc[UR40][R2.64+0x20], !P1 ;  /* 0x110000200208cfae */ /* 0x000fe8000c901d68 */
[----:B------:R0:W-:Y:S04]  /*18b40*/  @!P4 LDGSTS.E.BYPASS.LTC128B.128 [R8+0x12800], desc[UR40][R2.64+0x40], !P0 ;  /* 0x128000400208cfae */ /* 0x0001e8000c101d68 */
[----:B0-----:R0:W1:Y:S04]  /*18b50*/  SHFL.IDX PT, R3, R4, RZ, 0x1e1f ;  /* 0x001e1fff04037589 */ /* 0x00106800000e0000 */
[----:B------:R0:W2:Y:S02]  /*18b60*/  SHFL.IDX PT, R2, R7, RZ, 0x1e1f ;  /* 0x001e1fff07027589 */ /* 0x0000a400000e0000 */
.L_x_9497:
[----:B------:R-:W-:Y:S01]  /*18b70*/  VIADD R25, R25, 0x80 ;  /* 0x0000008019197836 */ /* 0x000fe20000000000 */
[----:B------:R-:W-:Y:S04]  /*18b80*/  BSSY B0, `(.L_x_9391) ;  /* 0x000000b000007945 */ /* 0x000fe80003800000 */
[----:B------:R-:W-:-:S13]  /*18b90*/  ISETP.GE.AND P3, PT, R25, R0, PT ;  /* 0x000000001900720c */ /* 0x000fda0003f66270 */
[----:B------:R-:W-:Y:S05]  /*18ba0*/  @P3 BRA `(.L_x_9392) ;  /* 0x0000000000203947 */ /* 0x000fea0003800000 */
[----:B--2---:R-:W-:-:S05]  /*18bb0*/  IADD3 R2, P3, R10, R2, RZ ;  /* 0x000000020a027210 */ /* 0x004fca0007f7e0ff */
[----:B-1----:R-:W-:-:S05]  /*18bc0*/  IMAD.X R3, RZ, RZ, R3, P3 ;  /* 0x000000ffff037224 */ /* 0x002fca00018e0603 */
[----:B------:R-:W-:Y:S01]  /*18bd0*/  @!PT LDS RZ, [RZ] ;  /* 0x00000000fffff984 */ /* 0x000fe20000000800 */
[----:B------:R-:W-:Y:S01]  /*18be0*/  @!PT LDS RZ, [RZ] ;  /* 0x00000000fffff984 */ /* 0x000fe20000000800 */
[----:B------:R-:W-:Y:S01]  /*18bf0*/  @!PT LDS RZ, [RZ] ;  /* 0x00000000fffff984 */ /* 0x000fe20000000800 */
[----:B------:R3:W-:Y:S04]  /*18c00*/  LDGSTS.E.BYPASS.LTC128B.128 [R8+0x10000], desc[UR40][R2.64], !P2 ;  /* 0x1000000002087fae */ /* 0x0007e8000d101d68 */
[----:B------:R3:W-:Y:S04]  /*18c10*/  LDGSTS.E.BYPASS.LTC128B.128 [R8+0x11800], desc[UR40][R2.64+0x20], !P1 ;  /* 0x1180002002087fae */ /* 0x0007e8000c901d68 */
[----:B------:R3:W-:Y:S02]  /*18c20*/  LDGSTS.E.BYPASS.LTC128B.128 [R8+0x13000], desc[UR40][R2.64+0x40], !P0 ;  /* 0x1300004002087fae */ /* 0x0007e4000c101d68 */
.L_x_9392:
[----:B------:R-:W-:Y:S05]  /*18c30*/  BSYNC B0 ;  /* 0x0000000000007941 */ /* 0x000fea0003800000 */
.L_x_9391:
[----:B------:R-:W-:Y:S01]  /*18c40*/  NOP ;  /* 0x0000000000007918 */ /* 0x000fe20000000000 */
[----:B------:R-:W-:-:S13]  /*18c50*/  PLOP3.LUT P0, PT, PT, PT, PT, 0x80, 0x0 ;  /* 0x000000000000781c */ /* 0x000fda0003f0f070 */
.L_x_9393:
[----:B------:R-:W-:Y:S02]  /*18c60*/  PLOP3.LUT P1, PT, P1, P0, PT, 0xa2, 0x0 ;  /* 0x000000000000781c */ /* 0x000fe40000f21472 */
[----:B------:R-:W-:-:S08]  /*18c70*/  @P0 R2UR P1, UR4, R17 ;  /* 0x00000000110402ca */ /* 0x000fd00000020000 */
[----:B------:R-:W-:-:S05]  /*18c80*/  @P0 PLOP3.LUT P0, PT, P1, PT, PT, 0x80, 0x0 ;  /* 0x000000000000081c */ /* 0x000fca0000f0f070 */
[----:B------:R-:W-:Y:S01]  /*18c90*/  @!P1 SYNCS.ARRIVE.TRANS64.RED.A0T1 RZ, [UR4+0x19c00], RZ ;  /* 0x019c00ffffff99a7 */ /* 0x000fe20008200404 */
[----:B------:R-:W-:Y:S07]  /*18ca0*/  @!P1 ARRIVES.LDGSTSBAR.64.TRANSCNT [UR4+0x19c00] ;  /* 0x019c0000ff0099b0 */ /* 0x000fee0008000a84 */
[----:B------:R-:W-:Y:S05]  /*18cb0*/  @P0 BRA.U.ANY `(.L_x_9393) ;  /* 0xfffffffd00e80947 */ /* 0x000fea000393ffff */
[----:B--23--:R-:W2:Y:S02]  /*18cc0*/  LDL.LU R2, [R1+0x50] ;  /* 0x0000500001027983 */ /* 0x00cea40000300800 */
        /* <DEDUP_REMOVED lines=11> */
.L_x_9498:
[----:B------:R-:W-:Y:S05]  /*18d80*/  BSYNC B0 ;  /* 0x0000000000007941 */ /* 0x000fea0003800000 */
.L_x_9394:
[----:B------:R-:W3:Y:S04]  /*18d90*/  LDL.LU R2, [R1+0x30] ;  /* 0x0000300001027983 */ /* 0x000ee80000300800 */
[----:B-1----:R-:W4:Y:S01]  /*18da0*/  LDL R3, [R1+0xc] ;  /* 0x00000c0001037983 */ /* 0x002f220000100800 */
[----:B---3--:R-:W-:-:S05]  /*18db0*/  VIADD R2, R2, 0xfffffffe ;  /* 0xfffffffe02027836 */ /* 0x008fca0000000000 */
[----:B----4-:R-:W-:-:S13]  /*18dc0*/  ISETP.GE.AND P0, PT, R2, R3, PT ;  /* 0x000000030200720c */ /* 0x010fda0003f06270 */
[----:B------:R-:W-:Y:S05]  /*18dd0*/  @!P0 BRA `(.L_x_9396) ;  /* 0x00000010004c8947 */ /* 0x000fea0003800000 */
[----:B------:R1:W5:Y:S01]  /*18de0*/  LDL.LU R6, [R1] ;  /* 0x0000000001067983 */ /* 0x0003620000300800 */
[----:B--2---:R-:W-:-:S07]  /*18df0*/  IMAD.MOV.U32 R0, RZ, RZ, R22 ;  /* 0x000000ffff007224 */ /* 0x004fce00078e0016 */
.L_x_9420:
[----:B------:R-:W2:Y:S01]  /*18e00*/  LDL R3, [R1+0x14] ;  /* 0x0000140001037983 */ /* 0x000ea20000100800 */
[----:B------:R-:W-:Y:S01]  /*18e10*/  VIADD R22, R0, 0x1 ;  /* 0x0000000100167836 */ /* 0x000fe20000000000 */
[----:B------:R-:W-:Y:S05]  /*18e20*/  YIELD ;  /* 0x0000000000007946 */ /* 0x000fea0003800000 */
[C---:B------:R-:W-:Y:S01]  /*18e30*/  ISETP.NE.AND P0, PT, R22.reuse, 0x2, PT ;  /* 0x000000021600780c */ /* 0x040fe20003f05270 */
[----:B------:R-:W-:Y:S03]  /*18e40*/  BSSY B0, `(.L_x_9397) ;  /* 0x00000a7000007945 */ /* 0x000fe60003800000 */
[----:B------:R-:W-:-:S02]  /*18e50*/  SEL R22, R22, RZ, P0 ;  /* 0x000000ff16167207 */ /* 0x000fc40000000000 */
[----:B--2---:R-:W-:Y:S02]  /*18e60*/  LOP3.LUT P1, RZ, R3, 0x1, RZ, 0xc0, !PT ;  /* 0x0000000103ff7812 */ /* 0x004fe4000782c0ff */
[----:B------:R-:W-:-:S04]  /*18e70*/  SEL R3, RZ, 0x1, P0 ;  /* 0x00000001ff037807 */ /* 0x000fc80000000000 */
[----:B-----5:R-:W-:-:S05]  /*18e80*/  LOP3.LUT R8, R6, R3, RZ, 0x3c, !PT ;  /* 0x0000000306087212 */ /* 0x020fca00078e3cff */
[----:B------:R2:W-:Y:S02]  /*18e90*/  STL [R1], R8 ;  /* 0x0000000801007387 */ /* 0x0005e40000100800 */
[----:B---3--:R-:W-:Y:S05]  /*18ea0*/  @!P1 BRA `(.L_x_9398) ;  /* 0x0000000800809947 */ /* 0x008fea0003800000 */
[----:B------:R-:W-:Y:S01]  /*18eb0*/  ULDC.64 UR4, c[0x0][0x418] ;  /* 0x0001060000047ab9 */ /* 0x000fe20000000a00 */
[----:B------:R-:W-:Y:S01]  /*18ec0*/  IMAD.MOV.U32 R3, RZ, RZ, R2 ;  /* 0x000000ffff037224 */ /* 0x000fe200078e0002 */
[----:B------:R-:W-:-:S04]  /*18ed0*/  ISETP.NE.U32.AND P0, PT, RZ, UR4, PT ;  /* 0x00000004ff007c0c */ /* 0x000fc8000bf05070 */
[----:B------:R-:W-:-:S13]  /*18ee0*/  ISETP.NE.AND.EX P0, PT, RZ, UR5, PT, P0 ;  /* 0x00000005ff007c0c */ /* 0x000fda000bf05300 */
[----:B------:R-:W-:Y:S05]  /*18ef0*/  @!P0 BRA `(.L_x_9399) ;  /* 0x0000000000488947 */ /* 0x000fea0003800000 */
[----:B------:R-:W3:Y:S01]  /*18f00*/  LDL R9, [R1+0x10] ;  /* 0x0000100001097983 */ /* 0x000ee20000100800 */
[----:B0-----:R-:W0:Y:S01]  /*18f10*/  LDC R7, c[0x0][0x43c] ;  /* 0x00010f00ff077b82 */ /* 0x001e220000000800 */
[----:B------:R-:W-:Y:S01]  /*18f20*/  ULDC.64 UR6, c[0x0][0x428] ;  /* 0x00010a0000067ab9 */ /* 0x000fe20000000a00 */
        /* <DEDUP_REMOVED lines=8> */
[----:B------:R-:W-:-:S03]  /*18fb0*/  IMAD.WIDE.U32 R4, R26, UR6, R4 ;  /* 0x000000061a047c25 */ /* 0x000fc6000f8e0004 */
[----:B------:R-:W-:Y:S01]  /*18fc0*/  LEA R18, P0, R4, UR4, 0x2 ;  /* 0x0000000404127c11 */ /* 0x000fe2000f8010ff */
[----:B---3--:R-:W-:-:S04]  /*18fd0*/  IMAD R7, R9, UR6, RZ ;  /* 0x0000000609077c24 */ /* 0x008fc8000f8e02ff */
[----:B------:R-:W-:-:S04]  /*18fe0*/  IMAD R7, R26, UR7, R7 ;  /* 0x000000071a077c24 */ /* 0x000fc8000f8e0207 */
[----:B------:R-:W-:-:S05]  /*18ff0*/  IMAD.IADD R7, R7, 0x1, R5 ;  /* 0x0000000107077824 */ /* 0x000fca00078e0205 */
[----:B------:R-:W-:-:S05]  /*19000*/  LEA.HI.X R19, R4, UR5, R7, 0x2, P0 ;  /* 0x0000000504137c11 */ /* 0x000fca00080f1407 */
[----:B------:R3:W5:Y:S02]  /*19010*/  LDG.E R18, desc[UR40][R18.64] ;  /* 0x0000002812127981 */ /* 0x000764000c1e1900 */
.L_x_9399:
[----:B0-----:R-:W-:Y:S01]  /*19020*/  IMAD R7, R22, 0x8, R17 ;  /* 0x0000000816077824 */ /* 0x001fe200078e0211 */
[----:B------:R-:W-:Y:S01]  /*19030*/  SHF.L.U32 R5, R8, 0x1f, RZ ;  /* 0x0000001f08057819 */ /* 0x000fe200000006ff */
[----:B------:R-:W0:Y:S01]  /*19040*/  S2R R4, SR_TID.X ;  /* 0x0000000000047919 */ /* 0x000e220000002100 */
[----:B------:R-:W-:Y:S02]  /*19050*/  BSSY B1, `(.L_x_9400) ;  /* 0x0000005000017945 */ /* 0x000fe40003800000 */
[----:B------:R-:W4:Y:S01]  /*19060*/  SYNCS.PHASECHK.TRANS64.TRYWAIT P0, [R7+URZ+0x19c80], R5 ;  /* 0x019c8005070075a7 */ /* 0x000f22000800017f */
[----:B0-----:R-:W-:-:S04]  /*19070*/  LOP3.LUT R4, R4, 0x7f, RZ, 0xc0, !PT ;  /* 0x0000007f04047812 */ /* 0x001fc800078ec0ff */
[----:B------:R-:W-:Y:S01]  /*19080*/  ISETP.NE.AND P1, PT, R4, RZ, PT ;  /* 0x000000ff0400720c */ /* 0x000fe20003f25270 */
[----:B----4-:R-:W-:-:S12]  /*19090*/  @!P0 BRA `(.L_x_9401) ;  /* 0x0000003400688947 */ /* 0x010fd80003800000 */
.L_x_9499:
[----:B------:R-:W-:Y:S05]  /*190a0*/  BSYNC B1 ;  /* 0x0000000000017941 */ /* 0x000fea0003800000 */
.L_x_9400:
[----:B------:R-:W-:Y:S04]  /*190b0*/  BSSY B1, `(.L_x_9402) ;  /* 0x0000009000017945 */ /* 0x000fe80003800000 */
[----:B------:R-:W-:Y:S05]  /*190c0*/  @P1 BRA `(.L_x_9403) ;  /* 0x00000000001c1947 */ /* 0x000fea0003800000 */
[----:B------:R-:W2:Y:S02]  /*190d0*/  S2R R4, SR_TID.X ;  /* 0x0000000000047919 */ /* 0x000ea40000002100 */
[----:B--2---:R-:W-:Y:S01]  /*190e0*/  LOP3.LUT R8, R4, 0x1f, RZ, 0xc0, !PT ;  /* 0x0000001f04087812 */ /* 0x004fe200078ec0ff */
[----:B------:R-:W-:-:S03]  /*190f0*/  IMAD.MOV.U32 R4, RZ, RZ, 0x3000 ;  /* 0x00003000ff047424 */ /* 0x000fc600078e00ff */
[----:B------:R-:W-:Y:S01]  /*19100*/  ISETP.NE.AND P0, PT, R8, RZ, PT ;  /* 0x000000ff0800720c */ /* 0x000fe20003f05270 */
[----:B------:R4:W-:-:S12]  /*19110*/  SYNCS.ARRIVE.TRANS64 RZ, [R7+URZ+0x19c70], R4 ;  /* 0x019c700407ff79a7 */ /* 0x0009d8000800003f */
[----:B----4-:R-:W-:Y:S05]  /*19120*/  @!P0 BRA `(.L_x_9403) ;  /* 0x0000000000048947 */ /* 0x010fea0003800000 */
[----:B------:R-:W-:Y:S01]  /*19130*/  BPT.TRAP 0x1 ;  /* 0x000000040000795c */ /* 0x000fe20000300000 */
.L_x_9403:
[----:B------:R-:W-:Y:S05]  /*19140*/  BSYNC B1 ;  /* 0x0000000000017941 */ /* 0x000fea0003800000 */
.L_x_9402:
[----:B--2---:R-:W2:Y:S01]  /*19150*/  LDL R8, [R1+0x18] ;  /* 0x0000180001087983 */ /* 0x004ea20000100800 */
        /* <DEDUP_REMOVED lines=9> */
[----:B--2---:R-:W-:-:S02]  /*191f0*/  IMAD R8, R3, 0x80, R8 ;  /* 0x0000008003087824 */ /* 0x004fc400078e0208 */
[----:B------:R-:W-:-:S09]  /*19200*/  VIADD R3, R7, 0x19c70 ;  /* 0x00019c7007037836 */ /* 0x000fd20000000000 */
.L_x_9404:
        /* <DEDUP_REMOVED lines=16> */
.L_x_9405:
        /* <DEDUP_REMOVED lines=16> */
.L_x_9406:
        /* <DEDUP_REMOVED lines=13> */
.L_x_9500:
[----:B------:R-:W-:Y:S05]  /*194e0*/  BSYNC B1 ;  /* 0x0000000000017941 */ /* 0x000fea0003800000 */
.L_x_9407:
[----:B------:R-:W-:Y:S01]  /*194f0*/  BSSY B1, `(.L_x_9409) ;  /* 0x000000b000017945 */ /* 0x000fe20003800000 */
[----:B------:R-:W-:Y:S02]  /*19500*/  IMAD.MOV.U32 R10, RZ, RZ, 0x0 ;  /* 0x00000000ff0a7424 */ /* 0x000fe400078e00ff */
[----:B------:R-:W-:Y:S01]  /*19510*/  IMAD.MOV.U32 R11, RZ, RZ, 0x14f00000 ;  /* 0x14f00000ff0b7424 */ /* 0x000fe200078e00ff */
[----:B------:R-:W-:Y:S06]  /*19520*/  @P1 BRA `(.L_x_9410) ;  /* 0x00000000001c1947 */ /* 0x000fec0003800000 */
[----:B------:R-:W4:Y:S02]  /*19530*/  S2R R3, SR_TID.X ;  /* 0x0000000000037919 */ /* 0x000f240000002100 */
[----:B----4-:R-:W-:Y:S01]  /*19540*/  LOP3.LUT R9, R3, 0x1f, RZ, 0xc0, !PT ;  /* 0x0000001f03097812 */ /* 0x010fe200078ec0ff */
[----:B------:R-:W-:-:S03]  /*19550*/  IMAD.MOV.U32 R3, RZ, RZ, 0x3000 ;  /* 0x00003000ff037424 */ /* 0x000fc600078e00ff */
[----:B------:R-:W-:Y:S01]  /*19560*/  ISETP.NE.AND P0, PT, R9, RZ, PT ;  /* 0x000000ff0900720c */ /* 0x000fe20003f05270 */
[----:B------:R4:W-:-:S12]  /*19570*/  SYNCS.ARRIVE.TRANS64 RZ, [R7+URZ+0x19c30], R3 ;  /* 0x019c300307ff79a7 */ /* 0x0009d8000800003f */
[----:B----4-:R-:W-:Y:S05]  /*19580*/  @!P0 BRA `(.L_x_9410) ;  /* 0x0000000000048947 */ /* 0x010fea0003800000 */
[----:B------:R-:W-:Y:S01]  /*19590*/  BPT.TRAP 0x1 ;  /* 0x000000040000795c */ /* 0x000fe20000300000 */
.L_x_9410:
[----:B------:R-:W-:Y:S05]  /*195a0*/  BSYNC B1 ;  /* 0x0000000000017941 */ /* 0x000fea0003800000 */
.L_x_9409:
[----:B------:R-:W-:Y:S01]  /*195b0*/  R2UR UR10, R14 ;  /* 0x000000000e0a72ca */ /* 0x000fe200000e0000 */
[----:B------:R-:W-:Y:S01]  /*195c0*/  UIADD3 UR4, UP0, UR38, 0x370, URZ ;  /* 0x0000037026047890 */ /* 0x000fe2000ff1e03f */
[----:B------:R-:W-:Y:S01]  /*195d0*/  R2UR UR6, R10 ;  /* 0x000000000a0672ca */ /* 0x000fe200000e0000 */
[----:B0-2---:R-:W-:Y:S01]  /*195e0*/  VIADD R7, R7, 0x19c30 ;  /* 0x00019c3007077836 */ /* 0x005fe20000000000 */
[----:B------:R-:W-:Y:S01]  /*195f0*/  R2UR UR7, R11 ;  /* 0x000000000b0772ca */ /* 0x000fe200000e0000 */
[----:B------:R-:W-:Y:S01]  /*19600*/  UIADD3.X UR5, URZ, UR39, URZ, UP0, !UPT ;  /* 0x000000273f057290 */ /* 0x000fe200087fe43f */
[----:B------:R-:W-:Y:S02]  /*19610*/  PLOP3.LUT P0, PT, PT, PT, PT, 0x80, 0x0 ;  /* 0x000000000000781c */ /* 0x000fe40003f0f070 */
[----:B------:R-:W-:-:S11]  /*19620*/  IADD3 R3, R4, 0x13800, RZ ;  /* 0x0001380004037810 */ /* 0x000fd60007ffe0ff */
.L_x_9411:
        /* <DEDUP_REMOVED lines=15> */
.L_x_9412:
        /* <DEDUP_REMOVED lines=15> */
.L_x_9413:
        /* <DEDUP_REMOVED lines=9> */
[----:B----4-:R-:W-:Y:S05]  /*198a0*/  @P0 BRA.U.ANY `(.L_x_9413) ;  /* 0xfffffffd00d80947 */ /* 0x010fea000393ffff */
.L_x_9398:
[----:B------:R-:W-:Y:S05]  /*198b0*/  BSYNC B0 ;  /* 0x0000000000007941 */ /* 0x000fea0003800000 */
.L_x_9397:
[----:B------:R-:W4:Y:S02]  /*198c0*/  LDL R3, [R1+0x54] ;  /* 0x0000540001037983 */ /* 0x000f240000100800 */
[----:B----4-:R-:W-:-:S13]  /*198d0*/  ISETP.NE.AND P0, PT, R3, 0x3, PT ;  /* 0x000000030300780c */ /* 0x010fda0003f05270 */
[----:B------:R-:W-:Y:S05]  /*198e0*/  @!P0 BRA `(.L_x_9414) ;  /* 0x0000000000048947 */ /* 0x000fea0003800000 */
[----:B------:R-:W-:Y:S01]  /*198f0*/  BPT.TRAP 0x1 ;  /* 0x000000040000795c */ /* 0x000fe20000300000 */
.L_x_9414:
[----:B------:R-:W4:Y:S01]  /*19900*/  LDL R5, [R1+0x34] ;  /* 0x0000340001057983 */ /* 0x000f220000100800 */
[----:B0-----:R-:W-:Y:S01]  /*19910*/  LOP3.LUT R4, R6, 0x1, RZ, 0x3c, !PT ;  /* 0x0000000106047812 */ /* 0x001fe200078e3cff */
[----:B------:R-:W-:Y:S01]  /*19920*/  IMAD R3, R0, 0x8, R17 ;  /* 0x0000000800037824 */ /* 0x000fe200078e0211 */
[----:B------:R-:W-:Y:S02]  /*19930*/  BSSY B0, `(.L_x_9415) ;  /* 0x0000005000007945 */ /* 0x000fe40003800000 */
[----:B------:R-:W-:-:S04]  /*19940*/  SHF.L.U32 R4, R4, 0x1f, RZ ;  /* 0x0000001f04047819 */ /* 0x000fc800000006ff */
[----:B------:R-:W0:Y:S01]  /*19950*/  SYNCS.PHASECHK.TRANS64.TRYWAIT P0, [R3+URZ+0x19c70], R4 ;  /* 0x019c7004030075a7 */ /* 0x000e22000800017f */
[----:B----4-:R-:W-:Y:S01]  /*19960*/  ISETP.NE.AND P1, PT, R5, 0x3, PT ;  /* 0x000000030500780c */ /* 0x010fe20003f25270 */
[----:B0-----:R-:W-:-:S12]  /*19970*/  @!P0 BRA `(.L_x_9416) ;  /* 0x0000002c00588947 */ /* 0x001fd80003800000 */
.L_x_9501:
[----:B------:R-:W-:Y:S05]  /*19980*/  BSYNC B0 ;  /* 0x0000000000007941 */ /* 0x000fea0003800000 */
.L_x_9415:
[----:B------:R-:W-:Y:S05]  /*19990*/  @!P1 BRA `(.L_x_9417) ;  /* 0x0000000000049947 */ /* 0x000fea0003800000 */
[----:B------:R-:W-:Y:S01]  /*199a0*/  BPT.TRAP 0x1 ;  /* 0x000000040000795c */ /* 0x000fe20000300000 */
.L_x_9417:
[----:B0-----:R-:W-:Y:S01]  /*199b0*/  SHF.L.U32 R4, R6, 0x1f, RZ ;  /* 0x0000001f06047819 */ /* 0x001fe200000006ff */
[----:B------:R-:W-:-:S03]  /*199c0*/  IMAD R0, R0, 0x3000, RZ ;  /* 0x0000300000007824 */ /* 0x000fc600078e02ff */
[----:B------:R-:W0:Y:S02]  /*199d0*/  SYNCS.PHASECHK.TRANS64.TRYWAIT P0, [R3+URZ+0x19c60], R4 ;  /* 0x019c6004030075a7 */ /* 0x000e24000800017f */
[----:B0-----:R-:W-:Y:S05]  /*199e0*/  @!P0 BRA `(.L_x_9418) ;  /* 0x0000002c00508947 */ /* 0x001fea0003800000 */
.L_x_9502:
[----:B------:R-:W4:Y:S04]  /*199f0*/  LDL R13, [R1+0x4] ;  /* 0x00000400010d7983 */ /* 0x000f280000100800 */
[----:B------:R-:W5:Y:S01]  /*19a00*/  LDL R12, [R1+0x1c] ;  /* 0x00001c00010c7983 */ /* 0x000f620000100800 */
[----:B0-----:R-:W-:Y:S01]  /*19a10*/  LOP3.LUT R4, R0, R28, RZ, 0xfc, !PT ;  /* 0x0000001c00047212 */ /* 0x001fe200078efcff */
[----:B------:R-:W-:Y:S05]  /*19a20*/  WARPSYNC.ALL ;  /* 0x0000000000007948 */ /* 0x000fea0003800000 */
[----:B------:R-:W-:-:S06]  /*19a30*/  IMAD.IADD R4, R17, 0x1, R4 ;  /* 0x0000000111047824 */ /* 0x000fcc00078e0204 */
[----:B------:R-:W2:Y:S02]  /*19a40*/  LDSM.16.MT88.4 R4, [R4+0x9000] ;  /* 0x009000000404783b */ /* 0x000ea40000004200 */
[C-C-:B--2---:R-:W-:Y:S02]  /*19a50*/  PRMT R8, R4.reuse, 0x6420, R5.reuse ;  /* 0x0000642004087816 */ /* 0x144fe40000000005 */
[----:B------:R-:W-:Y:S02]  /*19a60*/  PRMT R9, R4, 0x7531, R5 ;  /* 0x0000753104097816 */ /* 0x000fe40000000005 */
[C-C-:B------:R-:W-:Y:S02]  /*19a70*/  PRMT R10, R6.reuse, 0x6420, R7.reuse ;  /* 0x00006420060a7816 */ /* 0x140fe40000000007 */
[----:B------:R-:W-:Y:S02]  /*19a80*/  PRMT R11, R6, 0x7531, R7 ;  /* 0x00007531060b7816 */ /* 0x000fe40000000007 */
[----:B----4-:R-:W-:-:S02]  /*19a90*/  LOP3.LUT R4, R0, R13, RZ, 0xfc, !PT ;  /* 0x0000000d00047212 */ /* 0x010fc400078efcff */
[----:B-----5:R-:W-:-:S03]  /*19aa0*/  IADD3 R12, R23, R12, R0 ;  /* 0x0000000c170c7210 */ /* 0x020fc60007ffe000 */
        /* <DEDUP_REMOVED lines=23> */
[----:B------:R-:W-:-:S04]  /*19c20*/  LOP3.LUT R13, R28, 0x1800, RZ, 0xfc, !PT ;  /* 0x000018001c0d7812 */ /* 0x000fc800078efcff */
[----:B------:R0:W-:Y:S02]  /*19c30*/  STSM.16.M88.4 [R4], R8 ;  /* 0x0000000804007844 */ /* 0x0001e40000000200 */
[----:B0-----:R-:W-:-:S05]  /*19c40*/  LOP3.LUT R4, R0, 0x800, R28, 0xfe, !PT ;  /* 0x0000080000047812 */ /* 0x001fca00078efe1c */
[----:B------:R-:W-:-:S06]  /*19c50*/  IMAD.IADD R4, R17, 0x1, R4 ;  /* 0x0000000111047824 */ /* 0x000fcc00078e0204 */
[----:B------:R-:W0:Y:S02]  /*19c60*/  LDSM.16.MT88.4 R4, [R4+0x9000] ;  /* 0x009000000404783b */ /* 0x000e240000004200 */
[C-C-:B0-----:R-:W-:Y:S02]  /*19c70*/  PRMT R8, R4.reuse, 0x6420, R5.reuse ;  /* 0x0000642004087816 */ /* 0x141fe40000000005 */
[----:B------:R-:W-:Y:S02]  /*19c80*/  PRMT R9, R4, 0x7531, R5 ;  /* 0x0000753104097816 */ /* 0x000fe40000000005 */
[C-C-:B------:R-:W-:Y:S02]  /*19c90*/  PRMT R10, R6.reuse, 0x6420, R7.reuse ;  /* 0x00006420060a7816 */ /* 0x140fe40000000007 */
[----:B------:R-:W-:Y:S02]  /*19ca0*/  PRMT R11, R6, 0x7531, R7 ;  /* 0x00007531060b7816 */ /* 0x000fe40000000007 */
[----:B------:R-:W-:-:S02]  /*19cb0*/  IADD3 R4, R17, R13, R0 ;  /* 0x0000000d11047210 */ /* 0x000fc40007ffe000 */
[----:B------:R-:W-:Y:S01]  /*19cc0*/  LOP3.LUT R13, R28, 0x2800, RZ, 0xfc, !PT ;  /* 0x000028001c0d7812 */ /* 0x000fe200078efcff */
        /* <DEDUP_REMOVED lines=22> */
.L_x_9419:
[----:B------:R-:W4:Y:S01]  /*19e30*/  S2R R0, SR_TID.X ;  /* 0x0000000000007919 */ /* 0x000f220000002100 */
[----:B--2---:R2:W-:Y:S01]  /*19e40*/  SYNCS.ARRIVE.TRANS64.A1T0 RZ, [R3+URZ+0x19c50], RZ ;  /* 0x019c50ff03ff79a7 */ /* 0x0045e2000810003f */
[----:B------:R0:W5:Y:S01]  /*19e50*/  LDL R6, [R1] ;  /* 0x0000000001067983 */ /* 0x0001620000100800 */
[----:B----4-:R-:W-:-:S03]  /*19e60*/  LOP3.LUT R4, R0, 0x7f, RZ, 0xc0, !PT ;  /* 0x0000007f00047812 */ /* 0x010fc600078ec0ff */
[----:B------:R-:W4:Y:S01]  /*19e70*/  LDL R0, [R1+0xc] ;  /* 0x00000c0001007983 */ /* 0x000f220000100800 */
[----:B------:R-:W-:Y:S01]  /*19e80*/  BAR.SYNC.DEFER_BLOCKING 0x2, 0x80 ;  /* 0x0082000000007b1d */ /* 0x000fe20000010000 */
[----:B------:R-:W-:-:S13]  /*19e90*/  ISETP.NE.AND P0, PT, R4, RZ, PT ;  /* 0x000000ff0400720c */ /* 0x000fda0003f05270 */
[----:B--2---:R-:W-:-:S05]  /*19ea0*/  @!P0 VIADD R3, R3, 0x19c80 ;  /* 0x00019c8003038836 */ /* 0x004fca0000000000 */
[----:B------:R-:W-:-:S04]  /*19eb0*/  @!P0 PRMT R3, RZ, 0x654, R3 ;  /* 0x00000654ff038816 */ /* 0x000fc80000000003 */
[----:B------:R0:W-:Y:S01]  /*19ec0*/  @!P0 SYNCS.ARRIVE.TRANS64.RED.A1T0 RZ, [R3+URZ], RZ ;  /* 0x000000ff03ff89a7 */ /* 0x0001e2000810043f */
[C---:B----4-:R-:W-:Y:S01]  /*19ed0*/  ISETP.GT.AND P0, PT, R2.reuse, R0, PT ;  /* 0x000000000200720c */ /* 0x050fe20003f04270 */
[----:B------:R-:W-:Y:S02]  /*19ee0*/  VIADD R2, R2, 0xffffffff ;  /* 0xffffffff02027836 */ /* 0x000fe40000000000 */
[----:B------:R-:W-:-:S10]  /*19ef0*/  IMAD.MOV.U32 R0, RZ, RZ, R22 ;  /* 0x000000ffff007224 */ /* 0x000fd400078e0016 */
[----:B0-----:R-:W-:Y:S05]  /*19f00*/  @P0 BRA `(.L_x_9420) ;  /* 0xffffffec00bc0947 */ /* 0x001fea000383ffff */
.L_x_9396:
[----:B------:R-:W0:Y:S02]  /*19f10*/  S2R R3, SR_TID.X ;  /* 0x0000000000037919 */ /* 0x000e240000002100 */
[----:B0-----:R-:W-:Y:S02]  /*19f20*/  LOP3.LUT R4, R3, 0x7f, RZ, 0xc0, !PT ;  /* 0x0000007f03047812 */ /* 0x001fe400078ec0ff */
[----:B------:R-:W4:Y:S01]  /*19f30*/  LDL R3, [R1+0x54] ;  /* 0x0000540001037983 */ /* 0x000f220000100800 */
[----:B------:R-:W-:Y:S01]  /*19f40*/  BSSY B0, `(.L_x_9421) ;  /* 0x0000010000007945 */ /* 0x000fe20003800000 */
[----:B------:R-:W-:Y:S02]  /*19f50*/  ISETP.NE.AND P0, PT, R4, RZ, PT ;  /* 0x000000ff0400720c */ /* 0x000fe40003f05270 */
[----:B----4-:R-:W-:-:S11]  /*19f60*/  ISETP.NE.AND P2, PT, R3, 0x3, PT ;  /* 0x000000030300780c */ /* 0x010fd60003f45270 */
[----:B------:R-:W-:Y:S05]  /*19f70*/  @P0 BRA `(.L_x_9422) ;  /* 0x0000000000300947 */ /* 0x000fea0003800000 */
[----:B------:R-:W0:Y:S01]  /*19f80*/  S2R R3, SR_LANEID ;  /* 0x0000000000037919 */ /* 0x000e220000000000 */
[----:B------:R-:W-:Y:S02]  /*19f90*/  VOTEU.ANY UR4, UPT, PT ;  /* 0x0000000000047886 */ /* 0x000fe400038e0100 */
[----:B--2---:R-:W0:Y:S08]  /*19fa0*/  FLO.U32 R0, UR4 ;  /* 0x0000000400007d00 */ /* 0x004e3000080e0000 */
[----:B------:R-:W2:Y:S01]  /*19fb0*/  POPC R4, UR4 ;  /* 0x0000000400047d09 */ /* 0x000ea20008000000 */
[----:B0-----:R-:W-:-:S02]  /*19fc0*/  ISETP.EQ.U32.AND P1, PT, R0, R3, PT ;  /* 0x000000030000720c */ /* 0x001fc40003f22070 */
[----:B------:R-:W2:Y:S11]  /*19fd0*/  LDC.64 R2, c[0x0][0xc60] ;  /* 0x00031800ff027b82 */ /* 0x000eb60000000a00 */
[----:B--2---:R-:W2:Y:S01]  /*19fe0*/  @P1 ATOMG.E.ADD.STRONG.GPU PT, R3, desc[UR40][R2.64], R4 ;  /* 0x00000004020319a8 */ /* 0x004ea200081ee1e8 */
[----:B------:R-:W0:Y:S02]  /*19ff0*/  S2R R5, SR_LTMASK ;  /* 0x0000000000057919 */ /* 0x000e240000003900 */
[----:B0-----:R-:W-:-:S06]  /*1a000*/  LOP3.LUT R5, R5, UR4, RZ, 0xc0, !PT ;  /* 0x0000000405057c12 */ /* 0x001fcc000f8ec0ff */
[----:B------:R-:W0:Y:S01]  /*1a010*/  POPC R5, R5 ;  /* 0x0000000500057309 */ /* 0x000e220000000000 */
[----:B--2---:R-:W0:Y:S02]  /*1a020*/  SHFL.IDX PT, R0, R3, R0, 0x1f ;  /* 0x00001f0003007589 */ /* 0x004e2400000e0000 */
[----:B0-----:R-:W-:-:S07]  /*1a030*/  IADD3 R24, R0, UR36, R5 ;  /* 0x0000002400187c10 */ /* 0x001fce000fffe005 */
.L_x_9422:
[----:B------:R-:W-:Y:S05]  /*1a040*/  BSYNC B0 ;  /* 0x0000000000007941 */ /* 0x000fea0003800000 */
.L_x_9421:
[----:B------:R-:W-:Y:S05]  /*1a050*/  @!P2 BRA `(.L_x_9423) ;  /* 0x000000000004a947 */ /* 0x000fea0003800000 */
[----:B------:R-:W-:Y:S01]  /*1a060*/  BPT.TRAP 0x1 ;  /* 0x000000040000795c */ /* 0x000fe20000300000 */
.L_x_9423:
[----:B--2---:R-:W2:Y:S04]  /*1a070*/  LDL R0, [R1] ;  /* 0x0000000001007983 */ /* 0x004ea80000100800 */
[----:B------:R-:W4:Y:S01]  /*1a080*/  LDL R2, [R1+0x34] ;  /* 0x0000340001027983 */ /* 0x000f220000100800 */
[----:B------:R-:W-:Y:S01]  /*1a090*/  BSSY B0, `(.L_x_9424) ;  /* 0x0000007000007945 */ /* 0x000fe20003800000 */
[----:B--2---:R-:W-:Y:S01]  /*1a0a0*/  LOP3.LUT R3, R0, 0x1, RZ, 0x3c, !PT ;  /* 0x0000000100037812 */ /* 0x004fe200078e3cff */
[----:B------:R-:W-:-:S03]  /*1a0b0*/  IMAD R0, R22, 0x8, R17 ;  /* 0x0000000816007824 */ /* 0x000fc600078e0211 */
[----:B------:R-:W-:Y:S02]  /*1a0c0*/  SHF.L.U32 R3, R3, 0x1f, RZ ;  /* 0x0000001f03037819 */ /* 0x000fe400000006ff */
[----:B----4-:R-:W-:Y:S02]  /*1a0d0*/  ISETP.NE.AND P2, PT, R2, 0x3, PT ;  /* 0x000000030200780c */ /* 0x010fe40003f45270 */
[----:B------:R-:W0:Y:S02]  /*1a0e0*/  SYNCS.PHASECHK.TRANS64.TRYWAIT P1, [R0+URZ+0x19c70], R3 ;  /* 0x019c7003000075a7 */ /* 0x000e24000802017f */
[----:B0-----:R-:W-:Y:S09]  /*1a0f0*/  @!P1 BRA `(.L_x_9425) ;  /* 0x0000002400a09947 */ /* 0x001ff20003800000 */
.L_x_9503:
[----:B------:R-:W-:Y:S05]  /*1a100*/  BSYNC B0 ;  /* 0x0000000000007941 */ /* 0x000fea0003800000 */
.L_x_9424:
[----:B------:R-:W-:Y:S05]  /*1a110*/  @!P2 BRA `(.L_x_9426) ;  /* 0x000000000004a947 */ /* 0x000fea0003800000 */
[----:B------:R-:W-:Y:S01]  /*1a120*/  BPT.TRAP 0x1 ;  /* 0x000000040000795c */ /* 0x000fe20000300000 */
.L_x_9426:
[----:B------:R-:W0:Y:S02]  /*1a130*/  LDL R2, [R1] ;  /* 0x0000000001027983 */ /* 0x000e240000100800 */
[----:B0-----:R-:W-:-:S04]  /*1a140*/  SHF.L.U32 R3, R2, 0x1f, RZ ;  /* 0x0000001f02037819 */ /* 0x001fc800000006ff */
[----:B------:R-:W0:Y:S02]  /*1a150*/  SYNCS.PHASECHK.TRANS64.TRYWAIT P1, [R0+URZ+0x19c60], R3 ;  /* 0x019c6003000075a7 */ /* 0x000e24000802017f */
[----:B0-----:R-:W-:Y:S05]  /*1a160*/  @!P1 BRA `(.L_x_9427) ;  /* 0x0000002400989947 */ /* 0x001fea0003800000 */
.L_x_9504:
[----:B------:R-:W2:Y:S04]  /*1a170*/  LDL R12, [R1+0x4] ;  /* 0x00000400010c7983 */ /* 0x000ea80000100800 */
[----:B------:R-:W4:Y:S01]  /*1a180*/  LDL R13, [R1+0x1c] ;  /* 0x00001c00010d7983 */ /* 0x000f220000100800 */
[----:B------:R-:W-:Y:S01]  /*1a190*/  IMAD R2, R22, 0x3000, RZ ;  /* 0x0000300016027824 */ /* 0x000fe200078e02ff */
[----:B------:R-:W-:Y:S05]  /*1a1a0*/  WARPSYNC.ALL ;  /* 0x0000000000007948 */ /* 0x000fea0003800000 */
[----:B0-----:R-:W-:-:S05]  /*1a1b0*/  LOP3.LUT R3, R2, R28, RZ, 0xfc, !PT ;  /* 0x0000001c02037212 */ /* 0x001fca00078efcff */
[----:B------:R-:W-:-:S05]  /*1a1c0*/  IMAD.IADD R3, R17, 0x1, R3 ;  /* 0x0000000111037824 */ /* 0x000fca00078e0203 */
[----:B-----5:R-:W0:Y:S02]  /*1a1d0*/  LDSM.16.MT88.4 R4, [R3+0x9000] ;  /* 0x009000000304783b */ /* 0x020e240000004200 */
[C-C-:B0-----:R-:W-:Y:S02]  /*1a1e0*/  PRMT R8, R4.reuse, 0x6420, R5.reuse ;  /* 0x0000642004087816 */ /* 0x141fe40000000005 */
[----:B------:R-:W-:Y:S02]  /*1a1f0*/  PRMT R9, R4, 0x7531, R5 ;  /* 0x0000753104097816 */ /* 0x000fe40000000005 */
[C-C-:B------:R-:W-:Y:S02]  /*1a200*/  PRMT R10, R6.reuse, 0x6420, R7.reuse ;  /* 0x00006420060a7816 */ /* 0x140fe40000000007 */
[----:B------:R-:W-:Y:S02]  /*1a210*/  PRMT R11, R6, 0x7531, R7 ;  /* 0x00007531060b7816 */ /* 0x000fe40000000007 */
[----:B--2---:R-:W-:-:S05]  /*1a220*/  LOP3.LUT R3, R2, R12, RZ, 0xfc, !PT ;  /* 0x0000000c02037212 */ /* 0x004fca00078efcff */
[----:B------:R-:W-:-:S05]  /*1a230*/  IMAD.IADD R3, R23, 0x1, R3 ;  /* 0x0000000117037824 */ /* 0x000fca00078e0203 */
        /* <DEDUP_REMOVED lines=12> */
[----:B0-----:R-:W-:-:S05]  /*1a300*/  VIADD R3, R2, 0x2000 ;  /* 0x0000200002037836 */ /* 0x001fca0000000000 */
[C---:B------:R-:W-:Y:S02]  /*1a310*/  LOP3.LUT R4, R3.reuse, R28, RZ, 0xfc, !PT ;  /* 0x0000001c03047212 */ /* 0x040fe400078efcff */
[----:B------:R-:W-:Y:S02]  /*1a320*/  LOP3.LUT R3, R3, R12, RZ, 0xfc, !PT ;  /* 0x0000000c03037212 */ /* 0x000fe400078efcff */
[----:B------:R-:W-:Y:S01]  /*1a330*/  LOP3.LUT R12, R28, 0x1800, RZ, 0xfc, !PT ;  /* 0x000018001c0c7812 */ /* 0x000fe200078efcff */
[----:B------:R-:W-:Y:S02]  /*1a340*/  IMAD.IADD R4, R17, 0x1, R4 ;  /* 0x0000000111047824 */ /* 0x000fe400078e0204 */
[C---:B------:R-:W-:Y:S01]  /*1a350*/  IMAD.IADD R3, R23.reuse, 0x1, R3 ;  /* 0x0000000117037824 */ /* 0x040fe200078e0203 */
[----:B----4-:R-:W-:-:S03]  /*1a360*/  IADD3 R23, R23, R13, R2 ;  /* 0x0000000d17177210 */ /* 0x010fc60007ffe002 */
[----:B------:R-:W0:Y:S02]  /*1a370*/  LDSM.16.MT88.4 R4, [R4+0x9000] ;  /* 0x009000000404783b */ /* 0x000e240000004200 */
[C-C-:B0-----:R-:W-:Y:S02]  /*1a380*/  PRMT R8, R4.reuse, 0x6420, R5.reuse ;  /* 0x0000642004087816 */ /* 0x141fe40000000005 */
[----:B------:R-:W-:Y:S02]  /*1a390*/  PRMT R9, R4, 0x7531, R5 ;  /* 0x0000753104097816 */ /* 0x000fe40000000005 */
[C-C-:B------:R-:W-:Y:S02]  /*1a3a0*/  PRMT R10, R6.reuse, 0x6420, R7.reuse ;  /* 0x00006420060a7816 */ /* 0x140fe40000000007 */
[----:B------:R-:W-:-:S05]  /*1a3b0*/  PRMT R11, R6, 0x7531, R7 ;  /* 0x00007531060b7816 */ /* 0x000fca0000000007 */
[----:B------:R0:W-:Y:S02]  /*1a3c0*/  STSM.16.M88.4 [R3], R8 ;  /* 0x0000000803007844 */ /* 0x0001e40000000200 */
[----:B0-----:R-:W-:-:S05]  /*1a3d0*/  LOP3.LUT R3, R2, 0x800, R28, 0xfe, !PT ;  /* 0x0000080002037812 */ /* 0x001fca00078efe1c */
[----:B------:R-:W-:-:S05]  /*1a3e0*/  IMAD.IADD R3, R17, 0x1, R3 ;  /* 0x0000000111037824 */ /* 0x000fca00078e0203 */
        /* <DEDUP_REMOVED lines=29> */
.L_x_9428:
[----:B------:R-:W4:Y:S01]  /*1a5c0*/  LDL.LU R2, [R1] ;  /* 0x0000000001027983 */ /* 0x000f220000300800 */
[----:B--2---:R2:W-:Y:S01]  /*1a5d0*/  SYNCS.ARRIVE.TRANS64.A1T0 RZ, [R0+URZ+0x19c50], RZ ;  /* 0x019c50ff00ff79a7 */ /* 0x0045e2000810003f */
[----:B------:R-:W-:Y:S01]  /*1a5e0*/  VIADD R22, R22, 0x1 ;  /* 0x0000000116167836 */ /* 0x000fe20000000000 */
[----:B--2---:R-:W-:-:S04]  /*1a5f0*/  @!P0 IADD3 R0, R0, 0x19c80, RZ ;  /* 0x00019c8000008810 */ /* 0x004fc80007ffe0ff */
[----:B------:R-:W-:Y:S01]  /*1a600*/  @!P0 PRMT R0, RZ, 0x654, R0 ;  /* 0x00000654ff008816 */ /* 0x000fe20000000000 */
[----:B------:R-:W-:Y:S06]  /*1a610*/  BAR.SYNC.DEFER_BLOCKING 0x2, 0x80 ;  /* 0x0082000000007b1d */ /* 0x000fec0000010000 */
[----:B------:R2:W-:Y:S01]  /*1a620*/  @!P0 SYNCS.ARRIVE.TRANS64.RED.A1T0 RZ, [R0+URZ], RZ ;  /* 0x000000ff00ff89a7 */ /* 0x0005e2000810043f */
[----:B------:R-:W-:-:S04]  /*1a630*/  ISETP.NE.AND P0, PT, R22, 0x2, PT ;  /* 0x000000021600780c */ /* 0x000fc80003f05270 */
[----:B------:R-:W-:Y:S02]  /*1a640*/  SEL R22, R22, RZ, P0 ;  /* 0x000000ff16167207 */ /* 0x000fe40000000000 */
[----:B--2---:R-:W-:-:S04]  /*1a650*/  SEL R0, RZ, 0x1, P0 ;  /* 0x00000001ff007807 */ /* 0x004fc80000000000 */
[----:B----4-:R-:W-:-:S05]  /*1a660*/  LOP3.LUT R2, R2, R0, RZ, 0x3c, !PT ;  /* 0x0000000002027212 */ /* 0x010fca00078e3cff */
[----:B------:R2:W-:Y:S02]  /*1a670*/  STL [R1], R2 ;  /* 0x0000000201007387 */ /* 0x0005e40000100800 */
.L_x_9371:
[----:B------:R-:W4:Y:S02]  /*1a680*/  LDL R0, [R1+0x14] ;  /* 0x0000140001007983 */ /* 0x000f240000100800 */
[----:B----4-:R-:W-:-:S13]  /*1a690*/  LOP3.LUT P0, RZ, R0, 0x2, RZ, 0xc0, !PT ;  /* 0x0000000200ff7812 */ /* 0x010fda000780c0ff */
[----:B------:R-:W-:Y:S05]  /*1a6a0*/  @!P0 BRA `(.L_x_9429) ;  /* 0x0000000000248947 */ /* 0x000fea0003800000 */
[----:B------:R-:W-:Y:S05]  /*1a6b0*/  WARPSYNC.ALL ;  /* 0x0000000000007948 */ /* 0x000fea0003800000 */
[----:B------:R-:W4:Y:S08]  /*1a6c0*/  S2UR UR5, SR_CgaCtaId ;  /* 0x00000000000579c3 */ /* 0x000f300000008800 */
[----:B------:R-:W-:Y:S06]  /*1a6d0*/  BAR.SYNC.DEFER_BLOCKING 0x5, 0x200 ;  /* 0x0148000000007b1d */ /* 0x000fec0000010000 */
[----:B------:R-:W-:-:S02]  /*1a6e0*/  UMOV UR4, 0x400 ;  /* 0x0000040000047882 */ /* 0x000fc40000000000 */
[----:B----4-:R-:W-:-:S06]  /*1a6f0*/  ULEA UR4, UR5, UR4, 0x18 ;  /* 0x0000000405047291 */ /* 0x010fcc000f8ec03f */
[----:B------:R-:W-:-:S05]  /*1a700*/  IMAD.U32 R17, RZ, RZ, UR4 ;  /* 0x00000004ff117e24 */ /* 0x000fca000f8e00ff */
[----:B------:R4:W0:Y:S01]  /*1a710*/  LDS.128 R24, [R17+0x19cd0] ;  /* 0x019cd00011187984 */ /* 0x0008220000000c00 */
[----:B------:R-:W-:Y:S06]  /*1a720*/  BAR.ARV 0x4, 0x200 ;  /* 0x0108000000007b1d */ /* 0x000fec0000002000 */
[----:B------:R-:W-:Y:S05]  /*1a730*/  BRA `(.L_x_9430) ;  /* 0x0000000800d47947 */ /* 0x000fea0003800000 */
.L_x_9429:
[----:B------:R-:W0:Y:S01]  /*1a740*/  S2R R0, SR_TID.X ;  /* 0x0000000000007919 */ /* 0x000e220000002100 */
[----:B------:R-:W-:Y:S01]  /*1a750*/  UMOV UR4, 0xffffffff ;  /* 0xffffffff00047882 */ /* 0x000fe20000000000 */
[----:B0-----:R-:W-:-:S04]  /*1a760*/  LOP3.LUT R9, R0, 0x1f, RZ, 0xc0, !PT ;  /* 0x0000001f00097812 */ /* 0x001fc800078ec0ff */
[----:B------:R-:W-:Y:S01]  /*1a770*/  ISETP.NE.AND P0, PT, R9, 0x1f, PT ;  /* 0x0000001f0900780c */ /* 0x000fe20003f05270 */
[----:B------:R-:W-:-:S12]  /*1a780*/  BRA.DIV UR4, `(.L_x_9431) ;  /* 0x0000002204247947 */ /* 0x000fd8000b800000 */
[----:B------:R-:W-:Y:S01]  /*1a790*/  IMAD.IADD R0, R27, 0x1, R9 ;  /* 0x000000011b007824 */ /* 0x000fe200078e0209 */
[----:B------:R-:W-:-:S04]  /*1a7a0*/  ULDC UR4, c[0x0][0xc3c] ;  /* 0x00030f0000047ab9 */ /* 0x000fc80000000800 */
[----:B------:R-:W-:-:S13]  /*1a7b0*/  ISETP.GE.OR P1, PT, R0, UR4, !P0 ;  /* 0x0000000400007c0c */ /* 0x000fda000c726670 */
[----:B--2---:R-:W0:Y:S08]  /*1a7c0*/  @!P1 LDC.64 R2, c[0x0][0xc80] ;  /* 0x00032000ff029b82 */ /* 0x004e300000000a00 */
[----:B------:R-:W2:Y:S01]  /*1a7d0*/  @!P1 LDC.64 R4, c[0x0][0xc78] ;  /* 0x00031e00ff049b82 */ /* 0x000ea20000000a00 */
[----:B0-----:R-:W-:-:S05]  /*1a7e0*/  @!P1 IMAD.WIDE R2, R0, 0x4, R2 ;  /* 0x0000000400029825 */ /* 0x001fca00078e0202 */
[----:B------:R2:W4:Y:S02]  /*1a7f0*/  @!P1 LDG.E R7, desc[UR40][R2.64] ;  /* 0x0000002802079981 */ /* 0x000524000c1e1900 */
[----:B--2---:R-:W-:-:S06]  /*1a800*/  @!P1 IMAD.WIDE R2, R0, 0x4, R4 ;  /* 0x0000000400029825 */ /* 0x004fcc00078e0204 */
[----:B------:R-:W2:Y:S01]  /*1a810*/  @!P1 LDG.E R2, desc[UR40][R2.64] ;  /* 0x0000002802029981 */ /* 0x000ea2000c1e1900 */
[----:B------:R-:W-:Y:S01]  /*1a820*/  IMAD.MOV.U32 R5, RZ, RZ, RZ ;  /* 0x000000ffff057224 */ /* 0x000fe200078e00ff */
[C---:B------:R-:W-:Y:S02]  /*1a830*/  ISETP.GE.U32.AND P2, PT, R9.reuse, 0x2, PT ;  /* 0x000000020900780c */ /* 0x040fe40003f46070 */
[C---:B------:R-:W-:Y:S01]  /*1a840*/  ISETP.GE.U32.AND P3, PT, R9.reuse, 0x4, PT ;  /* 0x000000040900780c */ /* 0x040fe20003f66070 */
[----:B------:R-:W-:Y:S01]  /*1a850*/  SHFL.IDX PT, R0, R24, RZ, 0x1f ;  /* 0x00001fff18007589 */ /* 0x000fe200000e0000 */
[C---:B------:R-:W-:Y:S02]  /*1a860*/  ISETP.GE.U32.AND P4, PT, R9.reuse, 0x8, PT ;  /* 0x000000080900780c */ /* 0x040fe40003f86070 */
[----:B------:R-:W-:Y:S01]  /*1a870*/  ISETP.GE.U32.AND P5, PT, R9, 0x10, PT ;  /* 0x000000100900780c */ /* 0x000fe20003fa6070 */
[----:B------:R0:W-:Y:S02]  /*1a880*/  SHFL.IDX PT, R6, R24, 0x1, 0x1f ;  /* 0x00201f0018067f89 */ /* 0x0001e400000e0000 */
[----:B0-----:R-:W-:-:S02]  /*1a890*/  IMAD.MOV.U32 R24, RZ, RZ, RZ ;  /* 0x000000ffff187224 */ /* 0x001fc400078e00ff */
[----:B----4-:R-:W-:Y:S02]  /*1a8a0*/  @!P1 IMAD.MOV.U32 R5, RZ, RZ, R7 ;  /* 0x000000ffff059224 */ /* 0x010fe400078e0007 */
[----:B------:R-:W-:Y:S02]  /*1a8b0*/  IMAD.MOV.U32 R7, RZ, RZ, RZ ;  /* 0x000000ffff077224 */ /* 0x000fe400078e00ff */
[----:B--2---:R-:W-:Y:S01]  /*1a8c0*/  @!P1 IMAD.MOV.U32 R7, RZ, RZ, R2 ;  /* 0x000000ffff079224 */ /* 0x004fe200078e0002 */
        /* <DEDUP_REMOVED lines=17> */
[----:B-1----:R0:W1:Y:S02]  /*1a9e0*/  SHFL.IDX PT, R8, R2, 0x1f, 0x1f ;  /* 0x03e01f0002087f89 */ /* 0x00206400000e0000 */
.L_x_9514:
[----:B------:R-:W-:Y:S02]  /*1a9f0*/  ULDC UR4, c[0x0][0xc38] ;  /* 0x00030e0000047ab9 */ /* 0x000fe40000000800 */
[----:B------:R-:W-:-:S04]  /*1aa00*/  IMAD.U32 R3, RZ, RZ, UR4 ;  /* 0x00000004ff037e24 */ /* 0x000fc8000f8e00ff */
[----:B-1----:R-:W-:-:S04]  /*1aa10*/  IMAD R8, R8, R3, RZ ;  /* 0x0000000308087224 */ /* 0x002fc800078e02ff */
[----:B------:R-:W-:-:S05]  /*1aa20*/  IMAD.IADD R4, R6, 0x1, R8 ;  /* 0x0000000106047824 */ /* 0x000fca00078e0208 */
[----:B------:R-:W-:-:S13]  /*1aa30*/  ISETP.GT.AND P6, PT, R4, R0, PT ;  /* 0x000000000400720c */ /* 0x000fda0003fc4270 */
[----:B------:R-:W-:Y:S05]  /*1aa40*/  @P6 BRA `(.L_x_9432) ;  /* 0x0000000000a46947 */ /* 0x000fea0003800000 */
.L_x_9435:
[----:B0-----:R-:W0:Y:S01]  /*1aa50*/  LDC R2, c[0x0][0xc3c] ;  /* 0x00030f00ff027b82 */ /* 0x001e220000000800 */
[----:B------:R-:W-:-:S05]  /*1aa60*/  VIADD R27, R27, 0x1f ;  /* 0x0000001f1b1b7836 */ /* 0x000fca0000000000 */
[----:B0-----:R-:W-:-:S13]  /*1aa70*/  ISETP.GE.AND P6, PT, R27, R2, PT ;  /* 0x000000021b00720c */ /* 0x001fda0003fc6270 */
[----:B------:R-:W-:Y:S05]  /*1aa80*/  @P6 BRA `(.L_x_9433) ;  /* 0x0000000400bc6947 */ /* 0x000fea0003800000 */
[----:B------:R-:W0:Y:S01]  /*1aa90*/  S2R R3, SR_TID.X ;  /* 0x0000000000037919 */ /* 0x000e220000002100 */
[----:B------:R-:W-:Y:S01]  /*1aaa0*/  IMAD.MOV.U32 R5, RZ, RZ, RZ ;  /* 0x000000ffff057224 */ /* 0x000fe200078e00ff */
[----:B0-----:R-:W-:-:S05]  /*1aab0*/  LOP3.LUT R3, R3, 0x1f, RZ, 0xc0, !PT ;  /* 0x0000001f03037812 */ /* 0x001fca00078ec0ff */
[----:B------:R-:W-:-:S05]  /*1aac0*/  IMAD.IADD R6, R27, 0x1, R3 ;  /* 0x000000011b067824 */ /* 0x000fca00078e0203 */
[----:B------:R-:W-:-:S13]  /*1aad0*/  ISETP.GE.OR P6, PT, R6, R2, !P0 ;  /* 0x000000020600720c */ /* 0x000fda00047c6670 */
[----:B------:R-:W0:Y:S02]  /*1aae0*/  @!P6 LDC.64 R2, c[0x0][0xc80] ;  /* 0x00032000ff02eb82 */ /* 0x000e240000000a00 */
[----:B0-----:R-:W-:-:S05]  /*1aaf0*/  @!P6 IMAD.WIDE R2, R6, 0x4, R2 ;  /* 0x000000040602e825 */ /* 0x001fca00078e0202 */
[----:B------:R0:W2:Y:S01]  /*1ab00*/  @!P6 LDG.E R5, desc[UR40][R2.64] ;  /* 0x000000280205e981 */ /* 0x0000a2000c1e1900 */
[----:B------:R-:W-:Y:S01]  /*1ab10*/  IMAD.MOV.U32 R7, RZ, RZ, RZ ;  /* 0x000000ffff077224 */ /* 0x000fe200078e00ff */
[----:B0-----:R-:W0:Y:S02]  /*1ab20*/  @!P6 LDC.64 R2, c[0x0][0xc78] ;  /* 0x00031e00ff02eb82 */ /* 0x001e240000000a00 */
[----:B0-----:R-:W-:-:S05]  /*1ab30*/  @!P6 IMAD.WIDE R2, R6, 0x4, R2 ;  /* 0x000000040602e825 */ /* 0x001fca00078e0202 */
        /* <DEDUP_REMOVED lines=20> */
.L_x_9522:
[----:B------:R-:W-:Y:S02]  /*1ac80*/  ULDC UR4, c[0x0][0xc38] ;  /* 0x00030e0000047ab9 */ /* 0x000fe40000000800 */
[----:B------:R-:W-:-:S04]  /*1ac90*/  IMAD.U32 R3, RZ, RZ, UR4 ;  /* 0x00000004ff037e24 */ /* 0x000fc8000f8e00ff */
[----:B-1----:R-:W-:-:S05]  /*1aca0*/  IMAD R8, R8, R3, RZ ;  /* 0x0000000308087224 */ /* 0x002fca00078e02ff */
[----:B------:R-:W-:-:S04]  /*1acb0*/  IADD3 R4, R8, R4, RZ ;  /* 0x0000000408047210 */ /* 0x000fc80007ffe0ff */
[----:B------:R-:W-:-:S13]  /*1acc0*/  ISETP.GT.AND P6, PT, R4, R0, PT ;  /* 0x000000000400720c */ /* 0x000fda0003fc4270 */
[----:B------:R-:W-:Y:S05]  /*1acd0*/  @!P6 BRA `(.L_x_9435) ;  /* 0xfffffffc005ce947 */ /* 0x000fea000383ffff */
.L_x_9432:
[----:B------:R-:W-:Y:S01]  /*1ace0*/  IMAD.IADD R8, R4, 0x1, -R8 ;  /* 0x0000000104087824 */ /* 0x000fe200078e0a08 */
[----:B------:R-:W-:-:S03]  /*1acf0*/  UMOV UR4, 0xffffffff ;  /* 0xffffffff00047882 */ /* 0x000fc60000000000 */
[----:B------:R-:W-:-:S05]  /*1ad00*/  IMAD R4, R2, R3, R8 ;  /* 0x0000000302047224 */ /* 0x000fca00078e0208 */
[----:B------:R-:W-:Y:S01]  /*1ad10*/  ISETP.GT.AND P6, PT, R4, R0, PT ;  /* 0x000000000400720c */ /* 0x000fe20003fc4270 */
[----:B------:R-:W-:-:S12]  /*1ad20*/  BRA.DIV UR4, `(.L_x_9436) ;  /* 0x0000002204ec7947 */ /* 0x000fd8000b800000 */
[----:B------:R-:W-:-:S04]  /*1ad30*/  VOTE.ANY R6, PT, !P6 ;  /* 0x0000000000067806 */ /* 0x000fc800070e0100 */
[----:B------:R-:W1:Y:S02]  /*1ad40*/  POPC R4, R6 ;  /* 0x0000000600047309 */ /* 0x000e640000000000 */
[----:B-1----:R1:W2:Y:S04]  /*1ad50*/  SHFL.IDX PT, R5, R5, R4, 0x1f ;  /* 0x00001f0405057589 */ /* 0x0022a800000e0000 */
[----:B------:R1:W4:Y:S02]  /*1ad60*/  SHFL.IDX PT, R7, R7, R4, 0x1f ;  /* 0x00001f0407077589 */ /* 0x00032400000e0000 */
.L_x_9527:
[----:B------:R-:W-:-:S13]  /*1ad70*/  ISETP.NE.AND P0, PT, R6, RZ, PT ;  /* 0x000000ff0600720c */ /* 0x000fda0003f05270 */
[----:B------:R-:W-:Y:S05]  /*1ad80*/  @!P0 BRA `(.L_x_9437) ;  /* 0x0000000000148947 */ /* 0x000fea0003800000 */
[----:B------:R-:W-:Y:S01]  /*1ad90*/  UMOV UR4, 0xffffffff ;  /* 0xffffffff00047882 */ /* 0x000fe20000000000 */
[----:B------:R-:W-:Y:S02]  /*1ada0*/  VIADD R12, R4, 0xffffffff ;  /* 0xffffffff040c7836 */ /* 0x000fe40000000000 */
[----:B------:R-:W-:Y:S05]  /*1adb0*/  BRA.DIV UR4, `(.L_x_9438) ;  /* 0x0000002604247947 */ /* 0x000fea000b800000 */
[----:B0-----:R0:W0:Y:S02]  /*1adc0*/  SHFL.IDX PT, R2, R2, R12, 0x1f ;  /* 0x00001f0c02027589 */ /* 0x00102400000e0000 */
.L_x_9530:
[----:B0-----:R-:W-:-:S07]  /*1add0*/  IMAD.MOV.U32 R24, RZ, RZ, R2 ;  /* 0x000000ffff187224 */ /* 0x001fce00078e0002 */
.L_x_9437:
[----:B------:R-:W-:Y:S01]  /*1ade0*/  IMAD R24, R24, R3, R8 ;  /* 0x0000000318187224 */ /* 0x000fe200078e0208 */
[----:B--2---:R-:W-:Y:S01]  /*1adf0*/  IABS R8, R5 ;  /* 0x0000000500087213 */ /* 0x004fe20000000000 */
[----:B------:R-:W-:Y:S02]  /*1ae00*/  IMAD.IADD R27, R4, 0x1, R27 ;  /* 0x00000001041b7824 */ /* 0x000fe400078e021b */
[----:B------:R-:W-:Y:S01]  /*1ae10*/  IMAD.IADD R25, R0, 0x1, -R24 ;  /* 0x0000000100197824 */ /* 0x000fe200078e0a18 */
[----:B0-----:R-:W0:Y:S04]  /*1ae20*/  I2F.RP R2, R8 ;  /* 0x0000000800027306 */ /* 0x001e280000209400 */
[----:B------:R-:W-:-:S04]  /*1ae30*/  IABS R0, R25 ;  /* 0x0000001900007213 */ /* 0x000fc80000000000 */
[----:B0-----:R-:W0:Y:S02]  /*1ae40*/  MUFU.RCP R2, R2 ;  /* 0x0000000200027308 */ /* 0x001e240000001000 */
[----:B0-----:R-:W-:-:S06]  /*1ae50*/  VIADD R2, R2, 0xffffffe ;  /* 0x0ffffffe02027836 */ /* 0x001fcc0000000000 */
[----:B------:R-:W0:Y:S02]  /*1ae60*/  F2I.FTZ.U32.TRUNC.NTZ R3, R2 ;  /* 0x0000000200037305 */ /* 0x000e24000021f000 */
[----:B0-----:R-:W-:-:S04]  /*1ae70*/  IMAD.MOV R2, RZ, RZ, -R3 ;  /* 0x000000ffff027224 */ /* 0x001fc800078e0a03 */
[----:B------:R-:W-:Y:S02]  /*1ae80*/  IMAD R6, R2, R8, RZ ;  /* 0x0000000802067224 */ /* 0x000fe400078e02ff */
[----:B------:R-:W-:-:S04]  /*1ae90*/  IMAD.MOV.U32 R2, RZ, RZ, RZ ;  /* 0x000000ffff027224 */ /* 0x000fc800078e00ff */
[----:B------:R-:W-:Y:S01]  /*1aea0*/  IMAD.HI.U32 R2, R3, R6, R2 ;  /* 0x0000000603027227 */ /* 0x000fe200078e0002 */
[----:B------:R-:W-:-:S05]  /*1aeb0*/  IABS R3, R5 ;  /* 0x0000000500037213 */ /* 0x000fca0000000000 */
[----:B------:R-:W-:Y:S02]  /*1aec0*/  IMAD.MOV R3, RZ, RZ, -R3 ;  /* 0x000000ffff037224 */ /* 0x000fe400078e0a03 */
        /* <DEDUP_REMOVED lines=41> */
[----:B------:R-:W-:Y:S01]  /*1b160*/  IMAD R26, R0, 0x10000, R2 ;  /* 0x00010000001a7824 */ /* 0x000fe200078e0202 */
[----:B------:R-:W-:Y:S06]  /*1b170*/  BRA `(.L_x_9439) ;  /* 0x00000000001c7947 */ /* 0x000fec0003800000 */
.L_x_9433:
[----:B------:R-:W-:Y:S01]  /*1b180*/  UMOV UR4, URZ ;  /* 0x0000003f00047c82 */ /* 0x000fe20008000000 */
[----:B------:R-:W-:Y:S01]  /*1b190*/  UMOV UR5, URZ ;  /* 0x0000003f00057c82 */ /* 0x000fe20008000000 */
[----:B------:R-:W-:Y:S01]  /*1b1a0*/  ULDC UR6, c[0x0][0xc3c] ;  /* 0x00030f0000067ab9 */ /* 0x000fe20000000800 */
[----:B------:R-:W-:Y:S01]  /*1b1b0*/  MOV R24, R0 ;  /* 0x0000000000187202 */ /* 0x000fe20000000f00 */
[----:B------:R-:W-:Y:S02]  /*1b1c0*/  IMAD.U32 R25, RZ, RZ, UR4 ;  /* 0x00000004ff197e24 */ /* 0x000fe4000f8e00ff */
[----:B------:R-:W-:Y:S02]  /*1b1d0*/  IMAD.U32 R26, RZ, RZ, UR5 ;  /* 0x00000005ff1a7e24 */ /* 0x000fe4000f8e00ff */
[----:B------:R-:W-:-:S07]  /*1b1e0*/  IMAD.U32 R27, RZ, RZ, UR6 ;  /* 0x00000006ff1b7e24 */ /* 0x000fce000f8e00ff */
.L_x_9439:
[----:B------:R-:W0:Y:S01]  /*1b1f0*/  S2R R0, SR_TID.X ;  /* 0x0000000000007919 */ /* 0x000e220000002100 */
[----:B------:R-:W-:Y:S05]  /*1b200*/  WARPSYNC.ALL ;  /* 0x0000000000007948 */ /* 0x000fea0003800000 */
[----:B------:R-:W-:Y:S01]  /*1b210*/  BAR.SYNC.DEFER_BLOCKING 0x4, 0x200 ;  /* 0x0108000000007b1d */ /* 0x000fe20000010000 */
[----:B0-----:R-:W-:-:S04]  /*1b220*/  LOP3.LUT R0, R0, 0x1f, RZ, 0xc0, !PT ;  /* 0x0000001f00007812 */ /* 0x001fc800078ec0ff */
[----:B------:R-:W-:-:S13]  /*1b230*/  ISETP.NE.AND P0, PT, R0, RZ, PT ;  /* 0x000000ff0000720c */ /* 0x000fda0003f05270 */
[----:B------:R-:W0:Y:S01]  /*1b240*/  @!P0 S2R R0, SR_CgaCtaId ;  /* 0x0000000000008919 */ /* 0x000e220000008800 */
[----:B------:R-:W-:-:S04]  /*1b250*/  @!P0 MOV R2, 0x400 ;  /* 0x0000040000028802 */ /* 0x000fc80000000f00 */
[----:B0-----:R-:W-:-:S05]  /*1b260*/  @!P0 LEA R17, R0, R2, 0x18 ;  /* 0x0000000200118211 */ /* 0x001fca00078ec0ff */
[----:B------:R0:W-:Y:S01]  /*1b270*/  @!P0 STS.128 [R17+0x19cd0], R24 ;  /* 0x019cd01811008388 */ /* 0x0001e20000000c00 */
[----:B------:R-:W-:Y:S06]  /*1b280*/  BAR.ARV 0x5, 0x200 ;  /* 0x0148000000007b1d */ /* 0x000fec0000002000 */
.L_x_9430:
[----:B------:R-:W-:Y:S02]  /*1b290*/  ULDC UR4, c[0x0][0xc3c] ;  /* 0x00030f0000047ab9 */ /* 0x000fe40000000800 */
[----:B0-----:R-:W-:-:S13]  /*1b2a0*/  ISETP.GE.AND P0, PT, R27, UR4, PT ;  /* 0x000000041b007c0c */ /* 0x001fda000bf06270 */
[----:B------:R-:W-:Y:S05]  /*1b2b0*/  @!P0 BRA `(.L_x_9440) ;  /* 0xffffffa0004c8947 */ /* 0x000fea000383ffff */
[----:B------:R-:W-:Y:S05]  /*1b2c0*/  BSYNC B7 ;  /* 0x0000000000077941 */ /* 0x000fea0003800000 */
.L_x_9322:
[----:B-1----:R-:W5:Y:S01]  /*1b2d0*/  LDL.LU R0, [R1+0x50] ;  /* 0x0000500001007983 */ /* 0x002f620000300800 */
[----:B------:R-:W-:Y:S01]  /*1b2e0*/  BSSY B0, `(.L_x_9441) ;  /* 0x000000b000007945 */ /* 0x000fe20003800000 */
[----:B------:R-:W1:Y:S01]  /*1b2f0*/  S2R R5, SR_CgaCtaId ;  /* 0x0000000000057919 */ /* 0x000e620000008800 */
[----:B-----5:R-:W-:-:S05]  /*1b300*/  VIADD R0, R0, 0x1 ;  /* 0x0000000100007836 */ /* 0x020fca0000000000 */
[----:B0-2---:R-:W-:-:S04]  /*1b310*/  LEA.HI R2, R0, R0, RZ, 0x1 ;  /* 0x0000000000027211 */ /* 0x005fc800078f08ff */
[----:B------:R-:W-:Y:S02]  /*1b320*/  LOP3.LUT R3, R2, 0xfffffffe, RZ, 0xc0, !PT ;  /* 0xfffffffe02037812 */ /* 0x000fe400078ec0ff */
[----:B------:R-:W-:-:S03]  /*1b330*/  MOV R2, 0x400 ;  /* 0x0000040000027802 */ /* 0x000fc60000000f00 */
[----:B------:R-:W-:Y:S01]  /*1b340*/  IMAD.IADD R0, R0, 0x1, -R3 ;  /* 0x0000000100007824 */ /* 0x000fe200078e0a03 */
[----:B-1----:R-:W-:-:S04]  /*1b350*/  LEA R7, R5, R2, 0x18 ;  /* 0x0000000205077211 */ /* 0x002fc800078ec0ff */
[----:B------:R-:W-:-:S04]  /*1b360*/  SHF.L.U32 R0, R0, 0x1f, RZ ;  /* 0x0000001f00007819 */ /* 0x000fc800000006ff */
[----:B------:R-:W0:Y:S02]  /*1b370*/  SYNCS.PHASECHK.TRANS64.TRYWAIT P0, [R7+URZ+0x19c20], R0 ;  /* 0x019c2000070075a7 */ /* 0x000e24000800017f */
[----:B0-----:R-:W-:Y:S05]  /*1b380*/  @!P0 BRA `(.L_x_9442) ;  /* 0x0000001c00d88947 */ /* 0x001fea0003800000 */
.L_x_9531:
[----:B------:R-:W-:Y:S05]  /*1b390*/  BSYNC B0 ;  /* 0x0000000000007941 */ /* 0x000fea0003800000 */
.L_x_9441:
[----:B------:R-:W-:-:S03]  /*1b3a0*/  UMOV UR4, 0xffffffff ;  /* 0xffffffff00047882 */ /* 0x000fc60000000000 */
[----:B------:R-:W-:Y:S05]  /*1b3b0*/  BRA.DIV UR4, `(.L_x_9443) ;  /* 0x0000001e04e07947 */ /* 0x000fea000b800000 */
[----:B0-----:R-:W0:Y:S02]  /*1b3c0*/  S2R R0, SR_TID.X ;  /* 0x0000000000007919 */ /* 0x001e240000002100 */
[----:B0-----:R-:W-:-:S04]  /*1b3d0*/  SHF.R.U32.HI R0, RZ, 0x5, R0 ;  /* 0x00000005ff007819 */ /* 0x001fc80000011600 */
[----:B------:R-:W-:-:S05]  /*1b3e0*/  LOP3.LUT R0, R0, 0x3, RZ, 0xc0, !PT ;  /* 0x0000000300007812 */ /* 0x000fca00078ec0ff */
[----:B------:R0:W1:Y:S02]  /*1b3f0*/  SHFL.IDX PT, R14, R0, RZ, 0x1f ;  /* 0x00001fff000e7589 */ /* 0x00006400000e0000 */
.L_x_9534:
[----:B-1----:R-:W-:-:S13]  /*1b400*/  ISETP.NE.AND P0, PT, R14, RZ, PT ;  /* 0x000000ff0e00720c */ /* 0x002fda0003f05270 */
[----:B------:R-:W-:Y:S05]  /*1b410*/  @P0 BRA `(.L_x_9192) ;  /* 0x0000000000a80947 */ /* 0x000fea0003800000 */
[----:B------:R-:W-:-:S03]  /*1b420*/  UMOV UR4, 0xffffffff ;  /* 0xffffffff00047882 */ /* 0x000fc60000000000 */
[----:B------:R-:W-:Y:S05]  /*1b430*/  BRA.DIV UR4, `(.L_x_9444) ;  /* 0x0000001e04f47947 */ /* 0x000fea000b800000 */
[----:B------:R-:W-:-:S13]  /*1b440*/  ELECT P6, URZ, PT ;  /* 0x00000000003f782f */ /* 0x000fda00038c0000 */
.L_x_9537:
[----:B------:R-:W-:Y:S05]  /*1b450*/  @!P6 BRA `(.L_x_9192) ;  /* 0x000000000098e947 */ /* 0x000fea0003800000 */
[----:B0-----:R-:W2:Y:S02]  /*1b460*/  LDL.LU R0, [R1+0x4c] ;  /* 0x00004c0001007983 */ /* 0x001ea40000300800 */
[----:B--2---:R-:W-:-:S04]  /*1b470*/  LOP3.LUT R0, R0, 0x2, RZ, 0xfc, !PT ;  /* 0x0000000200007812 */ /* 0x004fc800078efcff */
[----:B------:R-:W-:-:S13]  /*1b480*/  ISETP.NE.AND P0, PT, R0, 0x3, PT ;  /* 0x000000030000780c */ /* 0x000fda0003f05270 */
[----:B------:R-:W-:Y:S05]  /*1b490*/  @!P0 BRA `(.L_x_9445) ;  /* 0x0000000000048947 */ /* 0x000fea0003800000 */
[----:B------:R-:W-:Y:S01]  /*1b4a0*/  BPT.TRAP 0x1 ;  /* 0x000000040000795c */ /* 0x000fe20000300000 */
.L_x_9445:
[----:B------:R-:W2:Y:S01]  /*1b4b0*/  LDL.LU R8, [R1] ;  /* 0x0000000001087983 */ /* 0x000ea20000300800 */
[----:B------:R-:W-:Y:S02]  /*1b4c0*/  VIADD R3, R7, 0x19c40 ;  /* 0x00019c4007037836 */ /* 0x000fe40000000000 */
[C---:B------:R-:W-:Y:S02]  /*1b4d0*/  VIADD R0, R22.reuse, 0x1 ;  /* 0x0000000116007836 */ /* 0x040fe40000000000 */
[----:B------:R-:W-:-:S03]  /*1b4e0*/  IMAD R5, R22, 0x8, R3 ;  /* 0x0000000816057824 */ /* 0x000fc600078e0203 */
[----:B------:R-:W-:-:S04]  /*1b4f0*/  ISETP.NE.AND P2, PT, R0, 0x2, PT ;  /* 0x000000020000780c */ /* 0x000fc80003f45270 */
[----:B------:R-:W-:Y:S02]  /*1b500*/  SEL R2, RZ, 0x1, P2 ;  /* 0x00000001ff027807 */ /* 0x000fe40001000000 */
[----:B------:R-:W-:-:S05]  /*1b510*/  SEL R6, R0, RZ, P2 ;  /* 0x000000ff00067207 */ /* 0x000fca0001000000 */
[----:B------:R-:W-:Y:S01]  /*1b520*/  IMAD R3, R6, 0x8, R3 ;  /* 0x0000000806037824 */ /* 0x000fe200078e0203 */
[C---:B--2---:R-:W-:Y:S02]  /*1b530*/  SHF.L.U32 R4, R8.reuse, 0x1f, RZ ;  /* 0x0000001f08047819 */ /* 0x044fe400000006ff */
[----:B------:R-:W-:Y:S02]  /*1b540*/  LOP3.LUT R0, R8, R2, RZ, 0x3c, !PT ;  /* 0x0000000208007212 */ /* 0x000fe400078e3cff */
[----:B------:R-:W0:Y:S02]  /*1b550*/  SYNCS.PHASECHK.TRANS64.TRYWAIT P1, [R5+URZ], R4 ;  /* 0x00000004050075a7 */ /* 0x000e24000802017f */
[----:B------:R-:W-:Y:S01]  /*1b560*/  SHF.L.U32 R0, R0, 0x1f, RZ ;  /* 0x0000001f00007819 */ /* 0x000fe200000006ff */
[----:B0-----:R-:W-:Y:S06]  /*1b570*/  @!P1 BRA `(.L_x_9446) ;  /* 0x0000001c00c49947 */ /* 0x001fec0003800000 */
.L_x_9538:
[----:B------:R-:W1:Y:S02]  /*1b580*/  SYNCS.PHASECHK.TRANS64.TRYWAIT P1, [R3+URZ], R0 ;  /* 0x00000000030075a7 */ /* 0x000e64000802017f */
[----:B-1----:R-:W-:Y:S05]  /*1b590*/  @!P1 BRA `(.L_x_9447) ;  /* 0x0000001c00d09947 */ /* 0x002fea0003800000 */
.L_x_9539:
[----:B------:R-:W-:Y:S05]  /*1b5a0*/  @!P0 BRA `(.L_x_9448) ;  /* 0x0000000000048947 */ /* 0x000fea0003800000 */
[----:B------:R-:W-:Y:S01]  /*1b5b0*/  BPT.TRAP 0x1 ;  /* 0x000000040000795c */ /* 0x000fe20000300000 */
.L_x_9448:
[----:B-1----:R-:W-:-:S04]  /*1b5c0*/  IMAD R3, R22, 0x8, R7 ;  /* 0x0000000816037824 */ /* 0x002fc800078e0207 */
[----:B------:R-:W1:Y:S02]  /*1b5d0*/  SYNCS.PHASECHK.TRANS64.TRYWAIT P1, [R3+URZ+0x19c60], R4 ;  /* 0x019c6004030075a7 */ /* 0x000e64000802017f */
[----:B-1----:R-:W-:Y:S05]  /*1b5e0*/  @!P1 BRA `(.L_x_9449) ;  /* 0x0000001c00d09947 */ /* 0x002fea0003800000 */
.L_x_9540:
[----:B------:R-:W-:Y:S05]  /*1b5f0*/  @!P0 BRA `(.L_x_9450) ;  /* 0x0000000000048947 */ /* 0x000fea0003800000 */
[----:B------:R-:W-:Y:S01]  /*1b600*/  BPT.TRAP 0x1 ;  /* 0x000000040000795c */ /* 0x000fe20000300000 */
.L_x_9450:
[----:B0-----:R-:W-:-:S04]  /*1b610*/  IMAD R5, R6, 0x8, R7 ;  /* 0x0000000806057824 */ /* 0x001fc800078e0207 */
[----:B------:R-:W0:Y:S02]  /*1b620*/  SYNCS.PHASECHK.TRANS64.TRYWAIT P1, [R5+URZ+0x19c60], R0 ;  /* 0x019c6000050075a7 */ /* 0x000e24000802017f */
[----:B0-----:R-:W-:Y:S05]  /*1b630*/  @!P1 BRA `(.L_x_9451) ;  /* 0x0000001c00d09947 */ /* 0x001fea0003800000 */
.L_x_9541:
[----:B------:R-:W-:Y:S05]  /*1b640*/  @!P0 BRA `(.L_x_9452) ;  /* 0x0000000000048947 */ /* 0x000fea0003800000 */
[----:B------:R-:W-:Y:S01]  /*1b650*/  BPT.TRAP 0x1 ;  /* 0x000000040000795c */ /* 0x000fe20000300000 */
.L_x_9452:
[----:B------:R-:W2:Y:S02]  /*1b660*/  SYNCS.PHASECHK.TRANS64.TRYWAIT P0, [R3+URZ+0x19c80], R4 ;  /* 0x019c8004030075a7 */ /* 0x000ea4000800017f */
[----:B--2---:R-:W-:Y:S05]  /*1b670*/  @!P0 BRA `(.L_x_9453) ;  /* 0x0000001c00d48947 */ /* 0x004fea0003800000 */
.L_x_9454:
[----:B------:R0:W0:Y:S02]  /*1b680*/  SYNCS.PHASECHK.TRANS64.TRYWAIT P0, [R5+URZ+0x19c80], R0 ;  /* 0x019c8000050075a7 */ /* 0x000024000800017f */
[----:B0-----:R-:W-:Y:S05]  /*1b690*/  @!P0 NANOSLEEP.SYNCS 0x989680 ;  /* 0x009896800000895d */ /* 0x001fea0003900000 */
[----:B------:R-:W0:Y:S02]  /*1b6a0*/  @!P0 SYNCS.PHASECHK.TRANS64 P0, [R5+URZ+0x19c80], R0 ;  /* 0x019c8000050085a7 */ /* 0x000e24000800007f */
[----:B0-----:R-:W-:Y:S05]  /*1b6b0*/  @!P0 BRA `(.L_x_9454) ;  /* 0xfffffffc00f08947 */ /* 0x001fea000383ffff */
.L_x_9192:
[----:B------:R-:W-:Y:S05]  /*1b6c0*/  BSYNC B8 ;  /* 0x0000000000087941 */ /* 0x000fea0003800000 */
.L_x_9189:
[----:B------:R-:W-:Y:S05]  /*1b6d0*/  EXIT ;  /* 0x000000000000794d */ /* 0x000fea0003800000 */
.L_x_9210:
[----:B0-----:R0:W1:Y:S02]  /*1b6e0*/  SYNCS.PHASECHK.TRANS64.TRYWAIT P5, [R84+URZ+0x19c90], R87 ;  /* 0x019c9057540075a7 */ /* 0x00106400080a017f */
[----:B-1----:R-:W-:Y:S05]  /*1b6f0*/  @!P5 NANOSLEEP.SYNCS 0x989680 ;  /* 0x009896800000d95d */ /* 0x002fea0003900000 */
[----:B------:R-:W1:Y:S02]  /*1b700*/  @!P5 SYNCS.PHASECHK.TRANS64 P5, [R84+URZ+0x19c90], R87 ;  /* 0x019c90575400d5a7 */ /* 0x000e6400080a007f */
[----:B-1----:R-:W-:Y:S05]  /*1b710*/  @!P5 BRA `(.L_x_9210) ;  /* 0xfffffffc00f0d947 */ /* 0x002fea000383ffff */
[----:B------:R-:W-:Y:S05]  /*1b720*/  BRA `(.L_x_9455) ;  /* 0xfffffe7400107947 */ /* 0x000fea000383ffff */
.L_x_9226:
[----:B-1----:R1:W2:Y:S02]  /*1b730*/  SYNCS.PHASECHK.TRANS64.TRYWAIT P5, [R84+URZ+0x19c90], R87 ;  /* 0x019c9057540075a7 */ /* 0x0022a400080a017f */
[----:B--2---:R-:W-:Y:S05]  /*1b740*/  @!P5 NANOSLEEP.SYNCS 0x989680 ;  /* 0x009896800000d95d */ /* 0x004fea0003900000 */
[----:B------:R-:W2:Y:S02]  /*1b750*/  @!P5 SYNCS.PHASECHK.TRANS64 P5, [R84+URZ+0x19c90], R87 ;  /* 0x019c90575400d5a7 */ /* 0x000ea400080a007f */
[----:B--2---:R-:W-:Y:S05]  /*1b760*/  @!P5 BRA `(.L_x_9226) ;  /* 0xfffffffc00f0d947 */ /* 0x004fea000383ffff */
[----:B------:R-:W-:Y:S05]  /*1b770*/  BRA `(.L_x_9456) ;  /* 0xfffffe8c002c7947 */ /* 0x000fea000383ffff */
.L_x_9235:
[----:B0-----:R0:W1:Y:S02]  /*1b780*/  SYNCS.PHASECHK.TRANS64.TRYWAIT P4, [R84+URZ+0x19c90], R87 ;  /* 0x019c9057540075a7 */ /* 0x001064000808017f */
[----:B-1----:R-:W-:Y:S05]  /*1b790*/  @!P4 NANOSLEEP.SYNCS 0x989680 ;  /* 0x009896800000c95d */ /* 0x002fea0003900000 */
[----:B------:R-:W1:Y:S02]  /*1b7a0*/  @!P4 SYNCS.PHASECHK.TRANS64 P4, [R84+URZ+0x19c90], R87 ;  /* 0x019c90575400c5a7 */ /* 0x000e64000808007f */
[----:B-1----:R-:W-:Y:S05]  /*1b7b0*/  @!P4 BRA `(.L_x_9235) ;  /* 0xfffffffc00f0c947 */ /* 0x002fea000383ffff */
[----:B------:R-:W-:Y:S05]  /*1b7c0*/  BRA `(.L_x_9457) ;  /* 0xfffffeac007c7947 */ /* 0x000fea000383ffff */
.L_x_9239:
[----:B--2---:R2:W0:Y:S02]  /*1b7d0*/  SYNCS.PHASECHK.TRANS64.TRYWAIT P3, [R84+URZ+0x19cb0], R87 ;  /* 0x019cb057540075a7 */ /* 0x004424000806017f */
[----:B0-----:R-:W-:Y:S05]  /*1b7e0*/  @!P3 NANOSLEEP.SYNCS 0x989680 ;  /* 0x009896800000b95d */ /* 0x001fea0003900000 */
[----:B------:R-:W0:Y:S02]  /*1b7f0*/  @!P3 SYNCS.PHASECHK.TRANS64 P3, [R84+URZ+0x19cb0], R87 ;  /* 0x019cb0575400b5a7 */ /* 0x000e24000806007f */
[----:B0-----:R-:W-:Y:S05]  /*1b800*/  @!P3 BRA `(.L_x_9239) ;  /* 0xfffffffc00f0b947 */ /* 0x001fea000383ffff */
[----:B------:R-:W-:Y:S05]  /*1b810*/  BRA `(.L_x_9458) ;  /* 0xfffffeac00ec7947 */ /* 0x000fea000383ffff */
.L_x_9259:
        /* <DEDUP_REMOVED lines=8> */
.L_x_9460:
[----:B------:R-:W-:Y:S05]  /*1b8a0*/  BSYNC B1 ;  /* 0x0000000000017941 */ /* 0x000fea0003800000 */
.L_x_9459:
        /* <DEDUP_REMOVED lines=8> */
.L_x_9461:
[----:B------:R-:W-:Y:S02]  /*1b930*/  IMAD.MOV.U32 R13, RZ, RZ, R28 ;  /* 0x000000ffff0d7224 */ /* 0x000fe400078e001c */
[----:B------:R-:W-:-:S07]  /*1b940*/  IMAD.MOV.U32 R27, RZ, RZ, R14 ;  /* 0x000000ffff1b7224 */ /* 0x000fce00078e000e */
[----:B------:R-:W-:Y:S05]  /*1b950*/  WARPSYNC.COLLECTIVE R15, `(.L_x_9462) ;  /* 0x000000000f087348 */ /* 0x000fea0003c00000 */
[----:B------:R0:W1:Y:S02]  /*1b960*/  SHFL.IDX P6, R14, R13, R12, R11 ;  /* 0x0000000c0d0e7389 */ /* 0x00006400000c000b */
[----:B01----:R-:W-:Y:S01]  /*1b970*/  ENDCOLLECTIVE ;  /* 0x000000000000791b */ /* 0x003fe20003800000 */
.L_x_9462:
[----:B------:R-:W-:Y:S02]  /*1b980*/  IMAD.MOV.U32 R13, RZ, RZ, R30 ;  /* 0x000000ffff0d7224 */ /* 0x000fe400078e001e */
[----:B------:R-:W-:-:S07]  /*1b990*/  IMAD.MOV.U32 R3, RZ, RZ, R14 ;  /* 0x000000ffff037224 */ /* 0x000fce00078e000e */
[----:B------:R-:W-:Y:S05]  /*1b9a0*/  WARPSYNC.COLLECTIVE R15, `(.L_x_9463) ;  /* 0x000000000f087348 */ /* 0x000fea0003c00000 */
[----:B------:R0:W1:Y:S02]  /*1b9b0*/  SHFL.IDX P6, R14, R13, R12, R11 ;  /* 0x0000000c0d0e7389 */ /* 0x00006400000c000b */
[----:B01----:R-:W-:Y:S01]  /*1b9c0*/  ENDCOLLECTIVE ;  /* 0x000000000000791b */ /* 0x003fe20003800000 */
.L_x_9463:
[----:B------:R-:W-:Y:S05]  /*1b9d0*/  BRA `(.L_x_9464) ;  /* 0xfffffebc00707947 */ /* 0x000fea000383ffff */
.L_x_9263:
[----:B-1----:R1:W3:Y:S02]  /*1b9e0*/  SYNCS.PHASECHK.TRANS64.TRYWAIT P0, [R16+URZ+0x19c00], R39 ;  /* 0x019c0027100075a7 */ /* 0x0022e4000800017f */
[----:B---3--:R-:W-:Y:S05]  /*1b9f0*/  @!P0 NANOSLEEP.SYNCS 0x989680 ;  /* 0x009896800000895d */ /* 0x008fea0003900000 */
[----:B------:R-:W3:Y:S02]  /*1ba00*/  @!P0 SYNCS.PHASECHK.TRANS64 P0, [R16+URZ+0x19c00], R39 ;  /* 0x019c0027100085a7 */ /* 0x000ee4000800007f */
[----:B---3--:R-:W-:Y:S05]  /*1ba10*/  @!P0 BRA `(.L_x_9263) ;  /* 0xfffffffc00f08947 */ /* 0x008fea000383ffff */
[----:B------:R-:W-:Y:S05]  /*1ba20*/  BRA `(.L_x_9465) ;  /* 0xfffffec0003c7947 */ /* 0x000fea000383ffff */
.L_x_9269:
[----:B------:R-:W-:Y:S01]  /*1ba30*/  BSSY B1, `(.L_x_9466) ;  /* 0x0000008000017945 */ /* 0x000fe20003800000 */
[----:B------:R-:W-:Y:S01]  /*1ba40*/  IMAD.MOV.U32 R13, RZ, RZ, R25 ;  /* 0x000000ffff0d7224 */ /* 0x000fe200078e0019 */
[----:B------:R-:W-:Y:S01]  /*1ba50*/  MOV R12, RZ ;  /* 0x000000ff000c7202 */ /* 0x000fe20000000f00 */
[----:B------:R-:W-:Y:S02]  /*1ba60*/  IMAD.MOV.U32 R11, RZ, RZ, 0x1e1f ;  /* 0x00001e1fff0b7424 */ /* 0x000fe400078e00ff */
[----:B------:R-:W-:-:S07]  /*1ba70*/  IMAD.MOV.U32 R15, RZ, RZ, -0x1 ;  /* 0xffffffffff0f7424 */ /* 0x000fce00078e00ff */
[----:B------:R-:W-:Y:S05]  /*1ba80*/  WARPSYNC.COLLECTIVE R15, `(.L_x_9467) ;  /* 0x000000000f087348 */ /* 0x000fea0003c00000 */
[----:B------:R0:W1:Y:S02]  /*1ba90*/  SHFL.IDX P6, R14, R13, R12, R11 ;  /* 0x0000000c0d0e7389 */ /* 0x00006400000c000b */
[----:B01----:R-:W-:Y:S01]  /*1baa0*/  ENDCOLLECTIVE ;  /* 0x000000000000791b */ /* 0x003fe20003800000 */
.L_x_9467:
[----:B------:R-:W-:Y:S05]  /*1bab0*/  BSYNC B1 ;  /* 0x0000000000017941 */ /* 0x000fea0003800000 */
.L_x_9466:
        /* <DEDUP_REMOVED lines=8> */
.L_x_9468:
[----:B------:R-:W-:Y:S02]  /*1bb40*/  IMAD.MOV.U32 R13, RZ, RZ, R28 ;  /* 0x000000ffff0d7224 */ /* 0x000fe400078e001c */
[----:B------:R-:W-:-:S07]  /*1bb50*/  IMAD.MOV.U32 R3, RZ, RZ, R14 ;  /* 0x000000ffff037224 */ /* 0x000fce00078e000e */
[----:B------:R-:W-:Y:S05]  /*1bb60*/  WARPSYNC.COLLECTIVE R15, `(.L_x_9469) ;  /* 0x000000000f087348 */ /* 0x000fea0003c00000 */
[----:B------:R0:W1:Y:S02]  /*1bb70*/  SHFL.IDX P6, R14, R13, R12, R11 ;  /* 0x0000000c0d0e7389 */ /* 0x00006400000c000b */
[----:B01----:R-:W-:Y:S01]  /*1bb80*/  ENDCOLLECTIVE ;  /* 0x000000000000791b */ /* 0x003fe20003800000 */
.L_x_9469:
[----:B------:R-:W-:Y:S02]  /*1bb90*/  IMAD.MOV.U32 R13, RZ, RZ, R30 ;  /* 0x000000ffff0d7224 */ /* 0x000fe400078e001e */
[----:B------:R-:W-:-:S07]  /*1bba0*/  IMAD.MOV.U32 R20, RZ, RZ, R14 ;  /* 0x000000ffff147224 */ /* 0x000fce00078e000e */
[----:B------:R-:W-:Y:S05]  /*1bbb0*/  WARPSYNC.COLLECTIVE R15, `(.L_x_9470) ;  /* 0x000000000f087348 */ /* 0x000fea0003c00000 */
[----:B------:R0:W1:Y:S02]  /*1bbc0*/  SHFL.IDX P6, R14, R13, R12, R11 ;  /* 0x0000000c0d0e7389 */ /* 0x00006400000c000b */
[----:B01----:R-:W-:Y:S01]  /*1bbd0*/  ENDCOLLECTIVE ;  /* 0x000000000000791b */ /* 0x003fe20003800000 */
.L_x_9470:
[----:B------:R-:W-:Y:S01]  /*1bbe0*/  IMAD.MOV.U32 R31, RZ, RZ, R14 ;  /* 0x000000ffff1f7224 */ /* 0x000fe200078e000e */
[----:B------:R-:W-:Y:S06]  /*1bbf0*/  BRA `(.L_x_9471) ;  /* 0xfffffed400b87947 */ /* 0x000fec000383ffff */
.L_x_9273:
[----:B-1----:R1:W2:Y:S02]  /*1bc00*/  SYNCS.PHASECHK.TRANS64.TRYWAIT P0, [R16+URZ+0x19c00], R21 ;  /* 0x019c0015100075a7 */ /* 0x0022a4000800017f */
[----:B--2---:R-:W-:Y:S05]  /*1bc10*/  @!P0 NANOSLEEP.SYNCS 0x989680 ;  /* 0x009896800000895d */ /* 0x004fea0003900000 */
[----:B------:R-:W2:Y:S02]  /*1bc20*/  @!P0 SYNCS.PHASECHK.TRANS64 P0, [R16+URZ+0x19c00], R21 ;  /* 0x019c0015100085a7 */ /* 0x000ea4000800007f */
[----:B--2---:R-:W-:Y:S05]  /*1bc30*/  @!P0 BRA `(.L_x_9273) ;  /* 0xfffffffc00f08947 */ /* 0x004fea000383ffff */
[----:B------:R-:W-:Y:S05]  /*1bc40*/  BRA `(.L_x_9472) ;  /* 0xfffffed800787947 */ /* 0x000fea000383ffff */
.L_x_9279:
[----:B-1----:R1:W2:Y:S02]  /*1bc50*/  SYNCS.PHASECHK.TRANS64.TRYWAIT P1, [R0+URZ+0x19c30], R7 ;  /* 0x019c3007000075a7 */ /* 0x0022a4000802017f */
[----:B--2---:R-:W-:Y:S05]  /*1bc60*/  @!P1 NANOSLEEP.SYNCS 0x989680 ;  /* 0x009896800000995d */ /* 0x004fea0003900000 */
[----:B------:R-:W2:Y:S02]  /*1bc70*/  @!P1 SYNCS.PHASECHK.TRANS64 P1, [R0+URZ+0x19c30], R7 ;  /* 0x019c3007000095a7 */ /* 0x000ea4000802007f */
[----:B--2---:R-:W-:Y:S05]  /*1bc80*/  @!P1 BRA `(.L_x_9279) ;  /* 0xfffffffc00f09947 */ /* 0x004fea000383ffff */
[----:B------:R-:W-:Y:S05]  /*1bc90*/  BRA `(.L_x_9278) ;  /* 0xfffffef800d87947 */ /* 0x000fea000383ffff */
.L_x_9286:
[----:B-1----:R1:W2:Y:S02]  /*1bca0*/  SYNCS.PHASECHK.TRANS64.TRYWAIT P1, [R13+URZ+0x19c30], R8 ;  /* 0x019c30080d0075a7 */ /* 0x0022a4000802017f */
[----:B--2---:R-:W-:Y:S05]  /*1bcb0*/  @!P1 NANOSLEEP.SYNCS 0x989680 ;  /* 0x009896800000995d */ /* 0x004fea0003900000 */
[----:B------:R-:W2:Y:S02]  /*1bcc0*/  @!P1 SYNCS.PHASECHK.TRANS64 P1, [R13+URZ+0x19c30], R8 ;  /* 0x019c30080d0095a7 */ /* 0x000ea4000802007f */
[----:B--2---:R-:W-:Y:S05]  /*1bcd0*/  @!P1 BRA `(.L_x_9286) ;  /* 0xfffffffc00f09947 */ /* 0x004fea000383ffff */
[----:B------:R-:W-:Y:S05]  /*1bce0*/  BRA `(.L_x_9285) ;  /* 0xffffff2400347947 */ /* 0x000fea000383ffff */
.L_x_9291:
[----:B-1----:R1:W2:Y:S02]  /*1bcf0*/  SYNCS.PHASECHK.TRANS64.TRYWAIT P1, [R14+URZ+0x19c50], R7 ;  /* 0x019c50070e0075a7 */ /* 0x0022a4000802017f */
[----:B--2---:R-:W-:Y:S05]  /*1bd00*/  @!P1 NANOSLEEP.SYNCS 0x989680 ;  /* 0x009896800000995d */ /* 0x004fea0003900000 */
[----:B------:R-:W2:Y:S02]  /*1bd10*/  @!P1 SYNCS.PHASECHK.TRANS64 P1, [R14+URZ+0x19c50], R7 ;  /* 0x019c50070e0095a7 */ /* 0x000ea4000802007f */
[----:B--2---:R-:W-:Y:S05]  /*1bd20*/  @!P1 BRA `(.L_x_9291) ;  /* 0xfffffffc00f09947 */ /* 0x004fea000383ffff */
[----:B------:R-:W-:Y:S05]  /*1bd30*/  BRA `(.L_x_9290) ;  /* 0xffffff2400b87947 */ /* 0x000fea000383ffff */
.L_x_9298:
[----:B-1----:R1:W2:Y:S02]  /*1bd40*/  SYNCS.PHASECHK.TRANS64.TRYWAIT P1, [R10+URZ+0x19c50], R5 ;  /* 0x019c50050a0075a7 */ /* 0x0022a4000802017f */
[----:B--2---:R-:W-:Y:S05]  /*1bd50*/  @!P1 NANOSLEEP.SYNCS 0x989680 ;  /* 0x009896800000995d */ /* 0x004fea0003900000 */
[----:B------:R-:W2:Y:S02]  /*1bd60*/  @!P1 SYNCS.PHASECHK.TRANS64 P1, [R10+URZ+0x19c50], R5 ;  /* 0x019c50050a0095a7 */ /* 0x000ea4000802007f */
[----:B--2---:R-:W-:Y:S05]  /*1bd70*/  @!P1 BRA `(.L_x_9298) ;  /* 0xfffffffc00f09947 */ /* 0x004fea000383ffff */
[----:B------:R-:W-:Y:S05]  /*1bd80*/  BRA `(.L_x_9297) ;  /* 0xffffff4800747947 */ /* 0x000fea000383ffff */
.L_x_9330:
        /* <DEDUP_REMOVED lines=11> */
.L_x_9474:
[----:B------:R-:W-:Y:S05]  /*1be40*/  BSYNC B1 ;  /* 0x0000000000017941 */ /* 0x000fea0003800000 */
.L_x_9473:
[----:B------:R-:W-:Y:S05]  /*1be50*/  BRA `(.L_x_9475) ;  /* 0xffffff9c00c07947 */ /* 0x000fea000383ffff */
.L_x_9332:
[----:B------:R-:W-:Y:S01]  /*1be60*/  BSSY B1, `(.L_x_9476) ;  /* 0x0000006000017945 */ /* 0x000fe20003800000 */
[----:B------:R-:W-:-:S07]  /*1be70*/  IMAD.MOV.U32 R15, RZ, RZ, -0x1 ;  /* 0xffffffffff0f7424 */ /* 0x000fce00078e00ff */
[----:B0-----:R-:W-:Y:S05]  /*1be80*/  WARPSYNC.COLLECTIVE R15, `(.L_x_9477) ;  /* 0x000000000f0c7348 */ /* 0x001fea0003c00000 */
[----:B------:R-:W-:Y:S02]  /*1be90*/  ELECT P6, UR62, PT ;  /* 0x00000000003e782f */ /* 0x000fe400038c0000 */
[----:B------:R-:W-:Y:S01]  /*1bea0*/  MOV R14, UR62 ;  /* 0x0000003e000e7c02 */ /* 0x000fe20008000f00 */
[----:B0-----:R-:W-:Y:S10]  /*1beb0*/  ENDCOLLECTIVE ;  /* 0x000000000000791b */ /* 0x001ff40003800000 */
.L_x_9477:
[----:B------:R-:W-:Y:S05]  /*1bec0*/  BSYNC B1 ;  /* 0x0000000000017941 */ /* 0x000fea0003800000 */
.L_x_9476:
[----:B------:R-:W-:Y:S05]  /*1bed0*/  BRA `(.L_x_9331) ;  /* 0xffffff9c00b87947 */ /* 0x000fea000383ffff */
.L_x_9334:
[----:B0-----:R0:W1:Y:S02]  /*1bee0*/  SYNCS.PHASECHK.TRANS64.TRYWAIT P0, [R17+URZ+0x19c20], R5 ;  /* 0x019c2005110075a7 */ /* 0x001064000800017f */
[----:B-1----:R-:W-:Y:S05]  /*1bef0*/  @!P0 NANOSLEEP.SYNCS 0x989680 ;  /* 0x009896800000895d */ /* 0x002fea0003900000 */
[----:B------:R-:W1:Y:S02]  /*1bf00*/  @!P0 SYNCS.PHASECHK.TRANS64 P0, [R17+URZ+0x19c20], R5 ;  /* 0x019c2005110085a7 */ /* 0x000e64000800007f */
[----:B-1----:R-:W-:Y:S05]  /*1bf10*/  @!P0 BRA `(.L_x_9334) ;  /* 0xfffffffc00f08947 */ /* 0x002fea000383ffff */
[----:B------:R-:W-:Y:S05]  /*1bf20*/  BRA `(.L_x_9478) ;  /* 0xffffff9c00c87947 */ /* 0x000fea000383ffff */
.L_x_9338:
[----:B-1----:R1:W2:Y:S02]  /*1bf30*/  SYNCS.PHASECHK.TRANS64.TRYWAIT P0, [R8+URZ+0x19ca0], R11 ;  /* 0x019ca00b080075a7 */ /* 0x0022a4000800017f */
[----:B--2---:R-:W-:Y:S05]  /*1bf40*/  @!P0 NANOSLEEP.SYNCS 0x989680 ;  /* 0x009896800000895d */ /* 0x004fea0003900000 */
[----:B------:R-:W2:Y:S02]  /*1bf50*/  @!P0 SYNCS.PHASECHK.TRANS64 P0, [R8+URZ+0x19ca0], R11 ;  /* 0x019ca00b080085a7 */ /* 0x000ea4000800007f */
[----:B--2---:R-:W-:Y:S05]  /*1bf60*/  @!P0 BRA `(.L_x_9338) ;  /* 0xfffffffc00f08947 */ /* 0x004fea000383ffff */
[----:B------:R-:W-:Y:S05]  /*1bf70*/  BRA `(.L_x_9479) ;  /* 0xffffff9c00e47947 */ /* 0x000fea000383ffff */
.L_x_9345:
[----:B0-----:R0:W2:Y:S02]  /*1bf80*/  SYNCS.PHASECHK.TRANS64.TRYWAIT P0, [R8+URZ+0x19cc0], R11 ;  /* 0x019cc00b080075a7 */ /* 0x0010a4000800017f */
[----:B--2---:R-:W-:Y:S05]  /*1bf90*/  @!P0 NANOSLEEP.SYNCS 0x989680 ;  /* 0x009896800000895d */ /* 0x004fea0003900000 */
[----:B------:R-:W2:Y:S02]  /*1bfa0*/  @!P0 SYNCS.PHASECHK.TRANS64 P0, [R8+URZ+0x19cc0], R11 ;  /* 0x019cc00b080085a7 */ /* 0x000ea4000800007f */
[----:B--2---:R-:W-:Y:S05]  /*1bfb0*/  @!P0 BRA `(.L_x_9345) ;  /* 0xfffffffc00f08947 */ /* 0x004fea000383ffff */
[----:B------:R-:W-:Y:S05]  /*1bfc0*/  BRA `(.L_x_9480) ;  /* 0xffffffa000e07947 */ /* 0x000fea000383ffff */
.L_x_9354:
[----:B0-----:R0:W1:Y:S02]  /*1bfd0*/  SYNCS.PHASECHK.TRANS64.TRYWAIT P2, [R9+URZ+0x19ca0], R8 ;  /* 0x019ca008090075a7 */ /* 0x001064000804017f */
[----:B-1----:R-:W-:Y:S05]  /*1bfe0*/  @!P2 NANOSLEEP.SYNCS 0x989680 ;  /* 0x009896800000a95d */ /* 0x002fea0003900000 */
[----:B------:R-:W1:Y:S02]  /*1bff0*/  @!P2 SYNCS.PHASECHK.TRANS64 P2, [R9+URZ+0x19ca0], R8 ;  /* 0x019ca0080900a5a7 */ /* 0x000e64000804007f */
[----:B-1----:R-:W-:Y:S05]  /*1c000*/  @!P2 BRA `(.L_x_9354) ;  /* 0xfffffffc00f0a947 */ /* 0x002fea000383ffff */
[----:B------:R-:W-:Y:S05]  /*1c010*/  BRA `(.L_x_9481) ;  /* 0xffffffa800207947 */ /* 0x000fea000383ffff */
.L_x_9361:
[----:B-1----:R1:W2:Y:S02]  /*1c020*/  SYNCS.PHASECHK.TRANS64.TRYWAIT P2, [R9+URZ+0x19cc0], R8 ;  /* 0x019cc008090075a7 */ /* 0x0022a4000804017f */
[----:B--2---:R-:W-:Y:S05]  /*1c030*/  @!P2 NANOSLEEP.SYNCS 0x989680 ;  /* 0x009896800000a95d */ /* 0x004fea0003900000 */
[----:B------:R-:W2:Y:S02]  /*1c040*/  @!P2 SYNCS.PHASECHK.TRANS64 P2, [R9+URZ+0x19cc0], R8 ;  /* 0x019cc0080900a5a7 */ /* 0x000ea4000804007f */
[----:B--2---:R-:W-:Y:S05]  /*1c050*/  @!P2 BRA `(.L_x_9361) ;  /* 0xfffffffc00f0a947 */ /* 0x004fea000383ffff */
[----:B------:R-:W-:Y:S05]  /*1c060*/  BRA `(.L_x_9482) ;  /* 0xffffffac00187947 */ /* 0x000fea000383ffff */
.L_x_9380:
[----:B------:R-:W2:Y:S01]  /*1c070*/  S2R R20, SR_TID.X ;  /* 0x0000000000147919 */ /* 0x000ea20000002100 */
[----:B------:R-:W-:Y:S01]  /*1c080*/  BSSY B0, `(.L_x_9483) ;  /* 0x000000a000007945 */ /* 0x000fe20003800000 */
[----:B------:R-:W-:Y:S02]  /*1c090*/  IMAD.MOV.U32 R12, RZ, RZ, RZ ;  /* 0x000000ffff0c7224 */ /* 0x000fe400078e00ff */
[----:B------:R-:W-:Y:S02]  /*1c0a0*/  IMAD.MOV.U32 R11, RZ, RZ, 0x1f ;  /* 0x0000001fff0b7424 */ /* 0x000fe400078e00ff */
[----:B------:R-:W-:Y:S01]  /*1c0b0*/  IMAD.MOV.U32 R15, RZ, RZ, -0x1 ;  /* 0xffffffffff0f7424 */ /* 0x000fe200078e00ff */
[----:B--2---:R-:W-:-:S04]  /*1c0c0*/  SHF.R.U32.HI R20, RZ, 0x5, R20 ;  /* 0x00000005ff147819 */ /* 0x004fc80000011614 */
[----:B------:R-:W-:-:S05]  /*1c0d0*/  LOP3.LUT R20, R20, 0x3, RZ, 0xc0, !PT ;  /* 0x0000000314147812 */ /* 0x000fca00078ec0ff */
[----:B------:R-:W-:-:S07]  /*1c0e0*/  IMAD.MOV.U32 R13, RZ, RZ, R20 ;  /* 0x000000ffff0d7224 */ /* 0x000fce00078e0014 */
[----:B01----:R-:W-:Y:S05]  /*1c0f0*/  WARPSYNC.COLLECTIVE R15, `(.L_x_9484) ;  /* 0x000000000f087348 */ /* 0x003fea0003c00000 */
[----:B------:R2:W3:Y:S02]  /*1c100*/  SHFL.IDX P6, R14, R13, R12, R11 ;  /* 0x0000000c0d0e7389 */ /* 0x0004e400000c000b */
[----:B0123--:R-:W-:Y:S01]  /*1c110*/  ENDCOLLECTIVE ;  /* 0x000000000000791b */ /* 0x00ffe20003800000 */
.L_x_9484:
[----:B------:R-:W-:Y:S05]  /*1c120*/  BSYNC B0 ;  /* 0x0000000000007941 */ /* 0x000fea0003800000 */
.L_x_9483:
[----:B------:R-:W-:Y:S05]  /*1c130*/  BRA `(.L_x_9485) ;  /* 0xffffffb8009c7947 */ /* 0x000fea000383ffff */
.L_x_9382:
[----:B------:R-:W-:Y:S01]  /*1c140*/  BSSY B0, `(.L_x_9486) ;  /* 0x0000006000007945 */ /* 0x000fe20003800000 */
[----:B------:R-:W-:-:S07]  /*1c150*/  IMAD.MOV.U32 R15, RZ, RZ, -0x1 ;  /* 0xffffffffff0f7424 */ /* 0x000fce00078e00ff */
[----:B012---:R-:W-:Y:S05]  /*1c160*/  WARPSYNC.COLLECTIVE R15, `(.L_x_9487) ;  /* 0x000000000f0c7348 */ /* 0x007fea0003c00000 */
[----:B------:R-:W-:Y:S02]  /*1c170*/  ELECT P6, UR62, PT ;  /* 0x00000000003e782f */ /* 0x000fe400038c0000 */
[----:B------:R-:W-:Y:S01]  /*1c180*/  MOV R14, UR62 ;  /* 0x0000003e000e7c02 */ /* 0x000fe20008000f00 */
[----:B012---:R-:W-:Y:S10]  /*1c190*/  ENDCOLLECTIVE ;  /* 0x000000000000791b */ /* 0x007ff40003800000 */
.L_x_9487:
[----:B------:R-:W-:Y:S05]  /*1c1a0*/  BSYNC B0 ;  /* 0x0000000000007941 */ /* 0x000fea0003800000 */
.L_x_9486:
[----:B------:R-:W-:Y:S05]  /*1c1b0*/  BRA `(.L_x_9488) ;  /* 0xffffffb800a47947 */ /* 0x000fea000383ffff */
.L_x_9384:
[----:B--2---:R2:W3:Y:S02]  /*1c1c0*/  SYNCS.PHASECHK.TRANS64.TRYWAIT P0, [R4+URZ+0x19c80], R3 ;  /* 0x019c8003040075a7 */ /* 0x0044e4000800017f */
[----:B---3--:R-:W-:Y:S05]  /*1c1d0*/  @!P0 NANOSLEEP.SYNCS 0x989680 ;  /* 0x009896800000895d */ /* 0x008fea0003900000 */
[----:B------:R-:W3:Y:S02]  /*1c1e0*/  @!P0 SYNCS.PHASECHK.TRANS64 P0, [R4+URZ+0x19c80], R3 ;  /* 0x019c8003040085a7 */ /* 0x000ee4000800007f */
[----:B---3--:R-:W-:Y:S05]  /*1c1f0*/  @!P0 BRA `(.L_x_9384) ;  /* 0xfffffffc00f08947 */ /* 0x008fea000383ffff */
[----:B------:R-:W-:Y:S05]  /*1c200*/  BRA `(.L_x_9489) ;  /* 0xffffffbc000c7947 */ /* 0x000fea000383ffff */
.L_x_9386:
[----:B---3--:R3:W4:Y:S02]  /*1c210*/  SYNCS.PHASECHK.TRANS64.TRYWAIT P0, [R4+URZ+0x19c40], R3 ;  /* 0x019c4003040075a7 */ /* 0x008724000800017f */
[----:B----4-:R-:W-:Y:S05]  /*1c220*/  @!P0 NANOSLEEP.SYNCS 0x989680 ;  /* 0x009896800000895d */ /* 0x010fea0003900000 */
[----:B------:R-:W4:Y:S02]  /*1c230*/  @!P0 SYNCS.PHASECHK.TRANS64 P0, [R4+URZ+0x19c40], R3 ;  /* 0x019c4003040085a7 */ /* 0x000f24000800007f */
[----:B----4-:R-:W-:Y:S05]  /*1c240*/  @!P0 BRA `(.L_x_9386) ;  /* 0xfffffffc00f08947 */ /* 0x010fea000383ffff */
[----:B------:R-:W-:Y:S05]  /*1c250*/  BRA `(.L_x_9490) ;  /* 0xffffffbc00887947 */ /* 0x000fea000383ffff */
.L_x_9390:
[----:B------:R-:W-:Y:S01]  /*1c260*/  IMAD.MOV.U32 R13, RZ, RZ, R5 ;  /* 0x000000ffff0d7224 */ /* 0x000fe200078e0005 */
[----:B------:R-:W-:Y:S01]  /*1c270*/  MOV R15, 0xffffffff ;  /* 0xffffffff000f7802 */ /* 0x000fe20000000f00 */
[----:B------:R-:W-:Y:S02]  /*1c280*/  IMAD.MOV.U32 R12, RZ, RZ, RZ ;  /* 0x000000ffff0c7224 */ /* 0x000fe400078e00ff */
[----:B------:R-:W-:Y:S02]  /*1c290*/  IMAD.MOV.U32 R11, RZ, RZ, 0x1e1f ;  /* 0x00001e1fff0b7424 */ /* 0x000fe400078e00ff */
[----:B-----5:R-:W-:Y:S02]  /*1c2a0*/  IMAD R0, R20, R9, RZ ;  /* 0x0000000914007224 */ /* 0x020fe400078e02ff */
[----:B------:R-:W-:-:S07]  /*1c2b0*/  IMAD R25, R25, 0xc0, R19 ;  /* 0x000000c019197824 */ /* 0x000fce00078e0213 */
[----:B------:R-:W-:Y:S05]  /*1c2c0*/  WARPSYNC.COLLECTIVE R15, `(.L_x_9491) ;  /* 0x000000000f087348 */ /* 0x000fea0003c00000 */
[----:B------:R0:W1:Y:S02]  /*1c2d0*/  SHFL.IDX P6, R14, R13, R12, R11 ;  /* 0x0000000c0d0e7389 */ /* 0x00006400000c000b */
[----:B01----:R-:W-:Y:S01]  /*1c2e0*/  ENDCOLLECTIVE ;  /* 0x000000000000791b */ /* 0x003fe20003800000 */
.L_x_9491:
[----:B------:R-:W-:Y:S01]  /*1c2f0*/  ISETP.GE.AND P4, PT, R25, R0, PT ;  /* 0x000000001900720c */ /* 0x000fe20003f86270 */
[----:B------:R-:W-:Y:S02]  /*1c300*/  IMAD.MOV.U32 R13, RZ, RZ, R6 ;  /* 0x000000ffff0d7224 */ /* 0x000fe400078e0006 */
[----:B------:R-:W-:-:S10]  /*1c310*/  IMAD.MOV.U32 R3, RZ, RZ, R14 ;  /* 0x000000ffff037224 */ /* 0x000fd400078e000e */
[----:B------:R-:W-:Y:S05]  /*1c320*/  WARPSYNC.COLLECTIVE R15, `(.L_x_9492) ;  /* 0x000000000f087348 */ /* 0x000fea0003c00000 */
[----:B------:R0:W1:Y:S02]  /*1c330*/  SHFL.IDX P6, R14, R13, R12, R11 ;  /* 0x0000000c0d0e7389 */ /* 0x00006400000c000b */
[----:B01----:R-:W-:Y:S01]  /*1c340*/  ENDCOLLECTIVE ;  /* 0x000000000000791b */ /* 0x003fe20003800000 */
.L_x_9492:
[----:B------:R-:W-:Y:S02]  /*1c350*/  IMAD.MOV.U32 R13, RZ, RZ, R5 ;  /* 0x000000ffff0d7224 */ /* 0x000fe400078e0005 */
[----:B------:R-:W-:Y:S02]  /*1c360*/  IMAD.MOV.U32 R12, RZ, RZ, 0x1 ;  /* 0x00000001ff0c7424 */ /* 0x000fe400078e00ff */
[----:B------:R-:W-:-:S07]  /*1c370*/  IMAD.MOV.U32 R2, RZ, RZ, R14 ;  /* 0x000000ffff027224 */ /* 0x000fce00078e000e */
[----:B------:R-:W-:Y:S05]  /*1c380*/  WARPSYNC.COLLECTIVE R15, `(.L_x_9493) ;  /* 0x000000000f087348 */ /* 0x000fea0003c00000 */
[----:B------:R0:W1:Y:S02]  /*1c390*/  SHFL.IDX P6, R14, R13, R12, R11 ;  /* 0x0000000c0d0e7389 */ /* 0x00006400000c000b */
[----:B01----:R-:W-:Y:S01]  /*1c3a0*/  ENDCOLLECTIVE ;  /* 0x000000000000791b */ /* 0x003fe20003800000 */
.L_x_9493:
[----:B------:R-:W-:-:S05]  /*1c3b0*/  @!P4 IADD3 R2, P3, R10, R2, RZ ;  /* 0x000000020a02c210 */ /* 0x000fca0007f7e0ff */
[----:B------:R-:W-:-:S05]  /*1c3c0*/  @!P4 IMAD.X R3, RZ, RZ, R3, P3 ;  /* 0x000000ffff03c224 */ /* 0x000fca00018e0603 */
        /* <DEDUP_REMOVED lines=11> */
.L_x_9494:
[----:B------:R-:W-:-:S05]  /*1c480*/  VIADD R3, R25, 0x40 ;  /* 0x0000004019037836 */ /* 0x000fca0000000000 */
[----:B------:R-:W-:Y:S01]  /*1c490*/  ISETP.GE.AND P4, PT, R3, R0, PT ;  /* 0x000000000300720c */ /* 0x000fe20003f86270 */
[----:B------:R-:W-:Y:S02]  /*1c4a0*/  IMAD.MOV.U32 R13, RZ, RZ, R4 ;  /* 0x000000ffff0d7224 */ /* 0x000fe400078e0004 */
[----:B------:R-:W-:Y:S02]  /*1c4b0*/  IMAD.MOV.U32 R12, RZ, RZ, RZ ;  /* 0x000000ffff0c7224 */ /* 0x000fe400078e00ff */
[----:B------:R-:W-:-:S08]  /*1c4c0*/  IMAD.MOV.U32 R6, RZ, RZ, R14 ;  /* 0x000000ffff067224 */ /* 0x000fd000078e000e */
[----:B------:R-:W-:Y:S05]  /*1c4d0*/  WARPSYNC.COLLECTIVE R15, `(.L_x_9495) ;  /* 0x000000000f087348 */ /* 0x000fea0003c00000 */
[----:B------:R0:W1:Y:S02]  /*1c4e0*/  SHFL.IDX P6, R14, R13, R12, R11 ;  /* 0x0000000c0d0e7389 */ /* 0x00006400000c000b */
[----:B01----:R-:W-:Y:S01]  /*1c4f0*/  ENDCOLLECTIVE ;  /* 0x000000000000791b */ /* 0x003fe20003800000 */
.L_x_9495:
[----:B------:R-:W-:-:S05]  /*1c500*/  @!P4 IADD3 R2, P3, R10, R6, RZ ;  /* 0x000000060a02c210 */ /* 0x000fca0007f7e0ff */
[----:B------:R-:W-:-:S05]  /*1c510*/  @!P4 IMAD.X R3, RZ, RZ, R5, P3 ;  /* 0x000000ffff03c224 */ /* 0x000fca00018e0605 */
        /* <DEDUP_REMOVED lines=11> */
.L_x_9496:
[----:B------:R-:W-:Y:S01]  /*1c5d0*/  IMAD.MOV.U32 R2, RZ, RZ, R14 ;  /* 0x000000ffff027224 */ /* 0x000fe200078e000e */
[----:B------:R-:W-:Y:S06]  /*1c5e0*/  BRA `(.L_x_9497) ;  /* 0xffffffc400607947 */ /* 0x000fec000383ffff */
.L_x_9395:
[----:B--2---:R2:W3:Y:S02]  /*1c5f0*/  SYNCS.PHASECHK.TRANS64.TRYWAIT P0, [R17+URZ+0x19c20], R0 ;  /* 0x019c2000110075a7 */ /* 0x0044e4000800017f */
[----:B---3--:R-:W-:Y:S05]  /*1c600*/  @!P0 NANOSLEEP.SYNCS 0x989680 ;  /* 0x009896800000895d */ /* 0x008fea0003900000 */
[----:B------:R-:W3:Y:S02]  /*1c610*/  @!P0 SYNCS.PHASECHK.TRANS64 P0, [R17+URZ+0x19c20], R0 ;  /* 0x019c2000110085a7 */ /* 0x000ee4000800007f */
[----:B---3--:R-:W-:Y:S05]  /*1c620*/  @!P0 BRA `(.L_x_9395) ;  /* 0xfffffffc00f08947 */ /* 0x008fea000383ffff */
[----:B------:R-:W-:Y:S05]  /*1c630*/  BRA `(.L_x_9498) ;  /* 0xffffffc400d07947 */ /* 0x000fea000383ffff */
.L_x_9401:
[----:B0-----:R0:W4:Y:S02]  /*1c640*/  SYNCS.PHASECHK.TRANS64.TRYWAIT P0, [R7+URZ+0x19c80], R5 ;  /* 0x019c8005070075a7 */ /* 0x001124000800017f */
[----:B----4-:R-:W-:Y:S05]  /*1c650*/  @!P0 NANOSLEEP.SYNCS 0x989680 ;  /* 0x009896800000895d */ /* 0x010fea0003900000 */
[----:B------:R-:W4:Y:S02]  /*1c660*/  @!P0 SYNCS.PHASECHK.TRANS64 P0, [R7+URZ+0x19c80], R5 ;  /* 0x019c8005070085a7 */ /* 0x000f24000800007f */
[----:B----4-:R-:W-:Y:S05]  /*1c670*/  @!P0 BRA `(.L_x_9401) ;  /* 0xfffffffc00f08947 */ /* 0x010fea000383ffff */
[----:B------:R-:W-:Y:S05]  /*1c680*/  BRA `(.L_x_9499) ;  /* 0xffffffc800847947 */ /* 0x000fea000383ffff */
.L_x_9408:
[----:B--2---:R2:W4:Y:S02]  /*1c690*/  SYNCS.PHASECHK.TRANS64.TRYWAIT P0, [R7+URZ+0x19c40], R5 ;  /* 0x019c4005070075a7 */ /* 0x004524000800017f */
[----:B----4-:R-:W-:Y:S05]  /*1c6a0*/  @!P0 NANOSLEEP.SYNCS 0x989680 ;  /* 0x009896800000895d */ /* 0x010fea0003900000 */
[----:B------:R-:W4:Y:S02]  /*1c6b0*/  @!P0 SYNCS.PHASECHK.TRANS64 P0, [R7+URZ+0x19c40], R5 ;  /* 0x019c4005070085a7 */ /* 0x000f24000800007f */
[----:B----4-:R-:W-:Y:S05]  /*1c6c0*/  @!P0 BRA `(.L_x_9408) ;  /* 0xfffffffc00f08947 */ /* 0x010fea000383ffff */
[----:B------:R-:W-:Y:S05]  /*1c6d0*/  BRA `(.L_x_9500) ;  /* 0xffffffcc00807947 */ /* 0x000fea000383ffff */
.L_x_9416:
[----:B0-----:R0:W4:Y:S02]  /*1c6e0*/  SYNCS.PHASECHK.TRANS64.TRYWAIT P0, [R3+URZ+0x19c70], R4 ;  /* 0x019c7004030075a7 */ /* 0x001124000800017f */
[----:B----4-:R-:W-:Y:S05]  /*1c6f0*/  @!P0 NANOSLEEP.SYNCS 0x989680 ;  /* 0x009896800000895d */ /* 0x010fea0003900000 */
[----:B------:R-:W4:Y:S02]  /*1c700*/  @!P0 SYNCS.PHASECHK.TRANS64 P0, [R3+URZ+0x19c70], R4 ;  /* 0x019c7004030085a7 */ /* 0x000f24000800007f */
[----:B----4-:R-:W-:Y:S05]  /*1c710*/  @!P0 BRA `(.L_x_9416) ;  /* 0xfffffffc00f08947 */ /* 0x010fea000383ffff */
[----:B------:R-:W-:Y:S05]  /*1c720*/  BRA `(.L_x_9501) ;  /* 0xffffffd000947947 */ /* 0x000fea000383ffff */
.L_x_9418:
[----:B0-----:R0:W4:Y:S02]  /*1c730*/  SYNCS.PHASECHK.TRANS64.TRYWAIT P0, [R3+URZ+0x19c60], R4 ;  /* 0x019c6004030075a7 */ /* 0x001124000800017f */
[----:B----4-:R-:W-:Y:S05]  /*1c740*/  @!P0 NANOSLEEP.SYNCS 0x989680 ;  /* 0x009896800000895d */ /* 0x010fea0003900000 */
[----:B------:R-:W4:Y:S02]  /*1c750*/  @!P0 SYNCS.PHASECHK.TRANS64 P0, [R3+URZ+0x19c60], R4 ;  /* 0x019c6004030085a7 */ /* 0x000f24000800007f */
[----:B----4-:R-:W-:Y:S05]  /*1c760*/  @!P0 BRA `(.L_x_9418) ;  /* 0xfffffffc00f08947 */ /* 0x010fea000383ffff */
[----:B------:R-:W-:Y:S05]  /*1c770*/  BRA `(.L_x_9502) ;  /* 0xffffffd0009c7947 */ /* 0x000fea000383ffff */
.L_x_9425:
[----:B0-----:R0:W2:Y:S02]  /*1c780*/  SYNCS.PHASECHK.TRANS64.TRYWAIT P1, [R0+URZ+0x19c70], R3 ;  /* 0x019c7003000075a7 */ /* 0x0010a4000802017f */
[----:B--2---:R-:W-:Y:S05]  /*1c790*/  @!P1 NANOSLEEP.SYNCS 0x989680 ;  /* 0x009896800000995d */ /* 0x004fea0003900000 */
[----:B------:R-:W2:Y:S02]  /*1c7a0*/  @!P1 SYNCS.PHASECHK.TRANS64 P1, [R0+URZ+0x19c70], R3 ;  /* 0x019c7003000095a7 */ /* 0x000ea4000802007f */
[----:B--2---:R-:W-:Y:S05]  /*1c7b0*/  @!P1 BRA `(.L_x_9425) ;  /* 0xfffffffc00f09947 */ /* 0x004fea000383ffff */
[----:B------:R-:W-:Y:S05]  /*1c7c0*/  BRA `(.L_x_9503) ;  /* 0xffffffd8004c7947 */ /* 0x000fea000383ffff */
.L_x_9427:
[----:B0-----:R0:W2:Y:S02]  /*1c7d0*/  SYNCS.PHASECHK.TRANS64.TRYWAIT P1, [R0+URZ+0x19c60], R3 ;  /* 0x019c6003000075a7 */ /* 0x0010a4000802017f */
[----:B--2---:R-:W-:Y:S05]  /*1c7e0*/  @!P1 NANOSLEEP.SYNCS 0x989680 ;  /* 0x009896800000995d */ /* 0x004fea0003900000 */
[----:B------:R-:W2:Y:S02]  /*1c7f0*/  @!P1 SYNCS.PHASECHK.TRANS64 P1, [R0+URZ+0x19c60], R3 ;  /* 0x019c6003000095a7 */ /* 0x000ea4000802007f */
[----:B--2---:R-:W-:Y:S05]  /*1c800*/  @!P1 BRA `(.L_x_9427) ;  /* 0xfffffffc00f09947 */ /* 0x004fea000383ffff */
[----:B------:R-:W-:Y:S05]  /*1c810*/  BRA `(.L_x_9504) ;  /* 0xffffffd800547947 */ /* 0x000fea000383ffff */
.L_x_9431:
[----:B------:R-:W-:Y:S01]  /*1c820*/  BSSY B0, `(.L_x_9505) ;  /* 0x0000008000007945 */ /* 0x000fe20003800000 */
[----:B------:R-:W-:Y:S02]  /*1c830*/  IMAD.MOV.U32 R13, RZ, RZ, R24 ;  /* 0x000000ffff0d7224 */ /* 0x000fe400078e0018 */
[----:B------:R-:W-:Y:S02]  /*1c840*/  IMAD.MOV.U32 R12, RZ, RZ, RZ ;  /* 0x000000ffff0c7224 */ /* 0x000fe400078e00ff */
[----:B------:R-:W-:Y:S02]  /*1c850*/  IMAD.MOV.U32 R11, RZ, RZ, 0x1f ;  /* 0x0000001fff0b7424 */ /* 0x000fe400078e00ff */
[----:B------:R-:W-:-:S07]  /*1c860*/  IMAD.MOV.U32 R15, RZ, RZ, -0x1 ;  /* 0xffffffffff0f7424 */ /* 0x000fce00078e00ff */
[----:B-123--:R-:W-:Y:S05]  /*1c870*/  WARPSYNC.COLLECTIVE R15, `(.L_x_9506) ;  /* 0x000000000f087348 */ /* 0x00efea0003c00000 */
[----:B------:R0:W4:Y:S02]  /*1c880*/  SHFL.IDX P6, R14, R13, R12, R11 ;  /* 0x0000000c0d0e7389 */ /* 0x00012400000c000b */
[----:B01234-:R-:W-:Y:S01]  /*1c890*/  ENDCOLLECTIVE ;  /* 0x000000000000791b */ /* 0x01ffe20003800000 */
.L_x_9506:
[----:B------:R-:W-:Y:S05]  /*1c8a0*/  BSYNC B0 ;  /* 0x0000000000007941 */ /* 0x000fea0003800000 */
.L_x_9505:
[----:B------:R-:W-:Y:S02]  /*1c8b0*/  IMAD.MOV.U32 R13, RZ, RZ, R24 ;  /* 0x000000ffff0d7224 */ /* 0x000fe400078e0018 */
[----:B------:R-:W-:Y:S02]  /*1c8c0*/  IMAD.MOV.U32 R12, RZ, RZ, 0x1 ;  /* 0x00000001ff0c7424 */ /* 0x000fe400078e00ff */
[----:B------:R-:W-:Y:S02]  /*1c8d0*/  IMAD.MOV.U32 R11, RZ, RZ, 0x1f ;  /* 0x0000001fff0b7424 */ /* 0x000fe400078e00ff */
[----:B------:R-:W-:Y:S02]  /*1c8e0*/  IMAD.MOV.U32 R15, RZ, RZ, -0x1 ;  /* 0xffffffffff0f7424 */ /* 0x000fe400078e00ff */
[----:B------:R-:W-:Y:S02]  /*1c8f0*/  IMAD.IADD R8, R27, 0x1, R9 ;  /* 0x000000011b087824 */ /* 0x000fe400078e0209 */
[----:B------:R-:W-:-:S07]  /*1c900*/  IMAD.MOV.U32 R0, RZ, RZ, R14 ;  /* 0x000000ffff007224 */ /* 0x000fce00078e000e */
[----:B------:R-:W-:Y:S05]  /*1c910*/  WARPSYNC.COLLECTIVE R15, `(.L_x_9507) ;  /* 0x000000000f087348 */ /* 0x000fea0003c00000 */
[----:B------:R0:W1:Y:S02]  /*1c920*/  SHFL.IDX P6, R14, R13, R12, R11 ;  /* 0x0000000c0d0e7389 */ /* 0x00006400000c000b */
[----:B01----:R-:W-:Y:S01]  /*1c930*/  ENDCOLLECTIVE ;  /* 0x000000000000791b */ /* 0x003fe20003800000 */
.L_x_9507:
[----:B------:R-:W-:Y:S02]  /*1c940*/  ULDC UR4, c[0x0][0xc3c] ;  /* 0x00030f0000047ab9 */ /* 0x000fe40000000800 */
[----:B------:R-:W-:-:S13]  /*1c950*/  ISETP.GE.OR P1, PT, R8, UR4, !P0 ;  /* 0x0000000408007c0c */ /* 0x000fda000c726670 */
[----:B------:R-:W0:Y:S08]  /*1c960*/  @!P1 LDC.64 R2, c[0x0][0xc80] ;  /* 0x00032000ff029b82 */ /* 0x000e300000000a00 */
[----:B------:R-:W1:Y:S01]  /*1c970*/  @!P1 LDC.64 R4, c[0x0][0xc78] ;  /* 0x00031e00ff049b82 */ /* 0x000e620000000a00 */
[----:B------:R-:W-:Y:S01]  /*1c980*/  IMAD.MOV.U32 R11, RZ, RZ, RZ ;  /* 0x000000ffff0b7224 */ /* 0x000fe200078e00ff */
[----:B------:R-:W-:Y:S01]  /*1c990*/  MOV R6, R14 ;  /* 0x0000000e00067202 */ /* 0x000fe20000000f00 */
[----:B0-----:R-:W-:-:S05]  /*1c9a0*/  @!P1 IMAD.WIDE R2, R8, 0x4, R2 ;  /* 0x0000000408029825 */ /* 0x001fca00078e0202 */
[----:B------:R1:W2:Y:S02]  /*1c9b0*/  @!P1 LDG.E R7, desc[UR40][R2.64] ;  /* 0x0000002802079981 */ /* 0x0002a4000c1e1900 */
[----:B-1----:R-:W-:-:S06]  /*1c9c0*/  @!P1 IMAD.WIDE R2, R8, 0x4, R4 ;  /* 0x0000000408029825 */ /* 0x002fcc00078e0204 */
[----:B------:R-:W3:Y:S01]  /*1c9d0*/  @!P1 LDG.E R2, desc[UR40][R2.64] ;  /* 0x0000002802029981 */ /* 0x000ee2000c1e1900 */
[----:B------:R-:W-:Y:S01]  /*1c9e0*/  IMAD.MOV.U32 R5, RZ, RZ, RZ ;  /* 0x000000ffff057224 */ /* 0x000fe200078e00ff */
[C---:B------:R-:W-:Y:S01]  /*1c9f0*/  ISETP.GE.U32.AND P2, PT, R9.reuse, 0x2, PT ;  /* 0x000000020900780c */ /* 0x040fe20003f46070 */
[----:B------:R-:W-:Y:S01]  /*1ca00*/  IMAD.MOV.U32 R24, RZ, RZ, RZ ;  /* 0x000000ffff187224 */ /* 0x000fe200078e00ff */
[C---:B------:R-:W-:Y:S02]  /*1ca10*/  ISETP.GE.U32.AND P3, PT, R9.reuse, 0x4, PT ;  /* 0x000000040900780c */ /* 0x040fe40003f66070 */
        /* <DEDUP_REMOVED lines=11> */
.L_x_9508:
        /* <DEDUP_REMOVED lines=8> */
.L_x_9509:
        /* <DEDUP_REMOVED lines=8> */
.L_x_9510:
        /* <DEDUP_REMOVED lines=8> */
.L_x_9511:
        /* <DEDUP_REMOVED lines=8> */
.L_x_9512:
        /* <DEDUP_REMOVED lines=9> */
.L_x_9513:
[----:B------:R-:W-:Y:S01]  /*1cd60*/  IMAD.MOV.U32 R8, RZ, RZ, R14 ;  /* 0x000000ffff087224 */ /* 0x000fe200078e000e */
[----:B------:R-:W-:Y:S06]  /*1cd70*/  BRA `(.L_x_9514) ;  /* 0xffffffdc001c7947 */ /* 0x000fec000383ffff */
.L_x_9434:
[----:B------:R-:W-:Y:S01]  /*1cd80*/  BSSY B0, `(.L_x_9515) ;  /* 0x0000008000007945 */ /* 0x000fe20003800000 */
[----:B------:R-:W-:Y:S02]  /*1cd90*/  IMAD.MOV.U32 R13, RZ, RZ, R2 ;  /* 0x000000ffff0d7224 */ /* 0x000fe400078e0002 */
[----:B------:R-:W-:Y:S02]  /*1cda0*/  IMAD.MOV.U32 R12, RZ, RZ, 0x1 ;  /* 0x00000001ff0c7424 */ /* 0x000fe400078e00ff */
[----:B------:R-:W-:Y:S02]  /*1cdb0*/  IMAD.MOV.U32 R11, RZ, RZ, RZ ;  /* 0x000000ffff0b7224 */ /* 0x000fe400078e00ff */
[----:B------:R-:W-:-:S07]  /*1cdc0*/  IMAD.MOV.U32 R15, RZ, RZ, -0x1 ;  /* 0xffffffffff0f7424 */ /* 0x000fce00078e00ff */
[----:B---3--:R-:W-:Y:S05]  /*1cdd0*/  WARPSYNC.COLLECTIVE R15, `(.L_x_9516) ;  /* 0x000000000f087348 */ /* 0x008fea0003c00000 */
[----:B------:R0:W1:Y:S02]  /*1cde0*/  SHFL.UP P6, R14, R13, R12, R11 ;  /* 0x0400000c0d0e7389 */ /* 0x00006400000c000b */
[----:B01-3--:R-:W-:Y:S01]  /*1cdf0*/  ENDCOLLECTIVE ;  /* 0x000000000000791b */ /* 0x00bfe20003800000 */
.L_x_9516:
[----:B------:R-:W-:Y:S05]  /*1ce00*/  BSYNC B0 ;  /* 0x0000000000007941 */ /* 0x000fea0003800000 */
.L_x_9515:
        /* <DEDUP_REMOVED lines=10> */
.L_x_9517:
        /* <DEDUP_REMOVED lines=8> */
.L_x_9518:
        /* <DEDUP_REMOVED lines=8> */
.L_x_9519:
        /* <DEDUP_REMOVED lines=8> */
.L_x_9520:
        /* <DEDUP_REMOVED lines=9> */
.L_x_9521:
[----:B------:R-:W-:Y:S01]  /*1d0c0*/  IMAD.MOV.U32 R8, RZ, RZ, R14 ;  /* 0x000000ffff087224 */ /* 0x000fe200078e000e */
[----:B------:R-:W-:Y:S06]  /*1d0d0*/  BRA `(.L_x_9522) ;  /* 0xffffffd800e87947 */ /* 0x000fec000383ffff */
.L_x_9436:
[----:B------:R-:W-:Y:S01]  /*1d0e0*/  BSSY B0, `(.L_x_9523) ;  /* 0x0000006000007945 */ /* 0x000fe20003800000 */
[----:B------:R-:W-:Y:S01]  /*1d0f0*/  PLOP3.LUT P6, PT, P6, PT, PT, 0x8, 0x0 ;  /* 0x000000000000781c */ /* 0x000fe200037ce170 */
[----:B------:R-:W-:-:S12]  /*1d100*/  IMAD.MOV.U32 R15, RZ, RZ, -0x1 ;  /* 0xffffffffff0f7424 */ /* 0x000fd800078e00ff */
[----:B0--3--:R-:W-:Y:S05]  /*1d110*/  WARPSYNC.COLLECTIVE R15, `(.L_x_9524) ;  /* 0x000000000f087348 */ /* 0x009fea0003c00000 */
[----:B------:R-:W-:Y:S01]  /*1d120*/  VOTE.ANY R14, PT, P6 ;  /* 0x00000000000e7806 */ /* 0x000fe200030e0100 */
[----:B0--3--:R-:W-:Y:S06]  /*1d130*/  ENDCOLLECTIVE ;  /* 0x000000000000791b */ /* 0x009fec0003800000 */
.L_x_9524:
[----:B------:R-:W-:Y:S05]  /*1d140*/  BSYNC B0 ;  /* 0x0000000000007941 */ /* 0x000fea0003800000 */
.L_x_9523:
[----:B------:R-:W-:Y:S02]  /*1d150*/  IMAD.MOV.U32 R6, RZ, RZ, R14 ;  /* 0x000000ffff067224 */ /* 0x000fe400078e000e */
[----:B------:R-:W-:Y:S02]  /*1d160*/  IMAD.MOV.U32 R13, RZ, RZ, R5 ;  /* 0x000000ffff0d7224 */ /* 0x000fe400078e0005 */
[----:B------:R-:W0:Y:S01]  /*1d170*/  POPC R4, R6 ;  /* 0x0000000600047309 */ /* 0x000e220000000000 */
[----:B------:R-:W-:Y:S02]  /*1d180*/  IMAD.MOV.U32 R11, RZ, RZ, 0x1f ;  /* 0x0000001fff0b7424 */ /* 0x000fe400078e00ff */
[----:B------:R-:W-:Y:S02]  /*1d190*/  IMAD.MOV.U32 R15, RZ, RZ, -0x1 ;  /* 0xffffffffff0f7424 */ /* 0x000fe400078e00ff */
[----:B0-----:R-:W-:-:S07]  /*1d1a0*/  IMAD.MOV.U32 R12, RZ, RZ, R4 ;  /* 0x000000ffff0c7224 */ /* 0x001fce00078e0004 */
[----:B------:R-:W-:Y:S05]  /*1d1b0*/  WARPSYNC.COLLECTIVE R15, `(.L_x_9525) ;  /* 0x000000000f087348 */ /* 0x000fea0003c00000 */
[----:B------:R0:W1:Y:S02]  /*1d1c0*/  SHFL.IDX P6, R14, R13, R12, R11 ;  /* 0x0000000c0d0e7389 */ /* 0x00006400000c000b */
[----:B01----:R-:W-:Y:S01]  /*1d1d0*/  ENDCOLLECTIVE ;  /* 0x000000000000791b */ /* 0x003fe20003800000 */
.L_x_9525:
[----:B------:R-:W-:Y:S02]  /*1d1e0*/  IMAD.MOV.U32 R13, RZ, RZ, R7 ;  /* 0x000000ffff0d7224 */ /* 0x000fe400078e0007 */
[----:B------:R-:W-:-:S07]  /*1d1f0*/  IMAD.MOV.U32 R5, RZ, RZ, R14 ;  /* 0x000000ffff057224 */ /* 0x000fce00078e000e */
[----:B------:R-:W-:Y:S05]  /*1d200*/  WARPSYNC.COLLECTIVE R15, `(.L_x_9526) ;  /* 0x000000000f087348 */ /* 0x000fea0003c00000 */
[----:B------:R0:W1:Y:S02]  /*1d210*/  SHFL.IDX P6, R14, R13, R12, R11 ;  /* 0x0000000c0d0e7389 */ /* 0x00006400000c000b */
[----:B01----:R-:W-:Y:S01]  /*1d220*/  ENDCOLLECTIVE ;  /* 0x000000000000791b */ /* 0x003fe20003800000 */
.L_x_9526:
[----:B------:R-:W-:Y:S01]  /*1d230*/  IMAD.MOV.U32 R7, RZ, RZ, R14 ;  /* 0x000000ffff077224 */ /* 0x000fe200078e000e */
[----:B------:R-:W-:Y:S06]  /*1d240*/  BRA `(.L_x_9527) ;  /* 0xffffffd800c87947 */ /* 0x000fec000383ffff */
.L_x_9438:
[----:B------:R-:W-:Y:S01]  /*1d250*/  BSSY B0, `(.L_x_9528) ;  /* 0x0000007000007945 */ /* 0x000fe20003800000 */
[----:B------:R-:W-:Y:S02]  /*1d260*/  IMAD.MOV.U32 R13, RZ, RZ, R2 ;  /* 0x000000ffff0d7224 */ /* 0x000fe400078e0002 */
[----:B------:R-:W-:Y:S02]  /*1d270*/  IMAD.MOV.U32 R11, RZ, RZ, 0x1f ;  /* 0x0000001fff0b7424 */ /* 0x000fe400078e00ff */
[----:B------:R-:W-:-:S07]  /*1d280*/  IMAD.MOV.U32 R15, RZ, RZ, -0x1 ;  /* 0xffffffffff0f7424 */ /* 0x000fce00078e00ff */
[----:B01234-:R-:W-:Y:S05]  /*1d290*/  WARPSYNC.COLLECTIVE R15, `(.L_x_9529) ;  /* 0x000000000f087348 */ /* 0x01ffea0003c00000 */
[----:B------:R0:W0:Y:S02]  /*1d2a0*/  SHFL.IDX P6, R14, R13, R12, R11 ;  /* 0x0000000c0d0e7389 */ /* 0x00002400000c000b */
[----:B01234-:R-:W-:Y:S01]  /*1d2b0*/  ENDCOLLECTIVE ;  /* 0x000000000000791b */ /* 0x01ffe20003800000 */
.L_x_9529:
[----:B------:R-:W-:Y:S05]  /*1d2c0*/  BSYNC B0 ;  /* 0x0000000000007941 */ /* 0x000fea0003800000 */
.L_x_9528:
[----:B------:R-:W-:Y:S01]  /*1d2d0*/  IMAD.MOV.U32 R2, RZ, RZ, R14 ;  /* 0x000000ffff027224 */ /* 0x000fe200078e000e */
[----:B------:R-:W-:Y:S06]  /*1d2e0*/  BRA `(.L_x_9530) ;  /* 0xffffffd800b87947 */ /* 0x000fec000383ffff */
.L_x_9442:
[----:B0-----:R0:W1:Y:S02]  /*1d2f0*/  SYNCS.PHASECHK.TRANS64.TRYWAIT P0, [R7+URZ+0x19c20], R0 ;  /* 0x019c2000070075a7 */ /* 0x001064000800017f */
[----:B-1----:R-:W-:Y:S05]  /*1d300*/  @!P0 NANOSLEEP.SYNCS 0x989680 ;  /* 0x009896800000895d */ /* 0x002fea0003900000 */
[----:B------:R-:W1:Y:S02]  /*1d310*/  @!P0 SYNCS.PHASECHK.TRANS64 P0, [R7+URZ+0x19c20], R0 ;  /* 0x019c2000070085a7 */ /* 0x000e64000800007f */
[----:B-1----:R-:W-:Y:S05]  /*1d320*/  @!P0 BRA `(.L_x_9442) ;  /* 0xfffffffc00f08947 */ /* 0x002fea000383ffff */
[----:B------:R-:W-:Y:S05]  /*1d330*/  BRA `(.L_x_9531) ;  /* 0xffffffe000147947 */ /* 0x000fea000383ffff */
.L_x_9443:
        /* <DEDUP_REMOVED lines=8> */
[----:B0--34-:R-:W-:Y:S05]  /*1d3c0*/  WARPSYNC.COLLECTIVE R15, `(.L_x_9533) ;  /* 0x000000000f087348 */ /* 0x019fea0003c00000 */
[----:B------:R1:W2:Y:S02]  /*1d3d0*/  SHFL.IDX P6, R14, R13, R12, R11 ;  /* 0x0000000c0d0e7389 */ /* 0x0002a400000c000b */
[----:B01234-:R-:W-:Y:S01]  /*1d3e0*/  ENDCOLLECTIVE ;  /* 0x000000000000791b */ /* 0x01ffe20003800000 */
.L_x_9533:
[----:B------:R-:W-:Y:S05]  /*1d3f0*/  BSYNC B0 ;  /* 0x0000000000007941 */ /* 0x000fea0003800000 */
.L_x_9532:
[----:B------:R-:W-:Y:S05]  /*1d400*/  BRA `(.L_x_9534) ;  /* 0xffffffdc00fc7947 */ /* 0x000fea000383ffff */
.L_x_9444:
[----:B------:R-:W-:Y:S01]  /*1d410*/  BSSY B0, `(.L_x_9535) ;  /* 0x0000006000007945 */ /* 0x000fe20003800000 */
[----:B------:R-:W-:-:S07]  /*1d420*/  IMAD.MOV.U32 R15, RZ, RZ, -0x1 ;  /* 0xffffffffff0f7424 */ /* 0x000fce00078e00ff */
[----:B0--34-:R-:W-:Y:S05]  /*1d430*/  WARPSYNC.COLLECTIVE R15, `(.L_x_9536) ;  /* 0x000000000f0c7348 */ /* 0x019fea0003c00000 */
[----:B------:R-:W-:Y:S02]  /*1d440*/  ELECT P6, UR62, PT ;  /* 0x00000000003e782f */ /* 0x000fe400038c0000 */
[----:B------:R-:W-:Y:S01]  /*1d450*/  MOV R14, UR62 ;  /* 0x0000003e000e7c02 */ /* 0x000fe20008000f00 */
[----:B0--34-:R-:W-:Y:S10]  /*1d460*/  ENDCOLLECTIVE ;  /* 0x000000000000791b */ /* 0x019ff40003800000 */
.L_x_9536:
[----:B------:R-:W-:Y:S05]  /*1d470*/  BSYNC B0 ;  /* 0x0000000000007941 */ /* 0x000fea0003800000 */
.L_x_9535:
[----:B------:R-:W-:Y:S05]  /*1d480*/  BRA `(.L_x_9537) ;  /* 0xffffffdc00f07947 */ /* 0x000fea000383ffff */
.L_x_9446:
[----:B0-----:R0:W1:Y:S02]  /*1d490*/  SYNCS.PHASECHK.TRANS64.TRYWAIT P1, [R5+URZ], R4 ;  /* 0x00000004050075a7 */ /* 0x001064000802017f */
[----:B-1----:R-:W-:Y:S05]  /*1d4a0*/  @!P1 NANOSLEEP.SYNCS 0x989680 ;  /* 0x009896800000995d */ /* 0x002fea0003900000 */
[----:B------:R-:W1:Y:S02]  /*1d4b0*/  @!P1 SYNCS.PHASECHK.TRANS64 P1, [R5+URZ], R4 ;  /* 0x00000004050095a7 */ /* 0x000e64000802007f */
[----:B-1----:R-:W-:Y:S05]  /*1d4c0*/  @!P1 BRA `(.L_x_9446) ;  /* 0xfffffffc00f09947 */ /* 0x002fea000383ffff */
[----:B------:R-:W-:Y:S05]  /*1d4d0*/  BRA `(.L_x_9538) ;  /* 0xffffffe000287947 */ /* 0x000fea000383ffff */
.L_x_9447:
[----:B-1----:R1:W2:Y:S02]  /*1d4e0*/  SYNCS.PHASECHK.TRANS64.TRYWAIT P1, [R3+URZ], R0 ;  /* 0x00000000030075a7 */ /* 0x0022a4000802017f */
[----:B--2---:R-:W-:Y:S05]  /*1d4f0*/  @!P1 NANOSLEEP.SYNCS 0x989680 ;  /* 0x009896800000995d */ /* 0x004fea0003900000 */
[----:B------:R-:W2:Y:S02]  /*1d500*/  @!P1 SYNCS.PHASECHK.TRANS64 P1, [R3+URZ], R0 ;  /* 0x00000000030095a7 */ /* 0x000ea4000802007f */
[----:B--2---:R-:W-:Y:S05]  /*1d510*/  @!P1 BRA `(.L_x_9447) ;  /* 0xfffffffc00f09947 */ /* 0x004fea000383ffff */
[----:B------:R-:W-:Y:S05]  /*1d520*/  BRA `(.L_x_9539) ;  /* 0xffffffe0001c7947 */ /* 0x000fea000383ffff */
.L_x_9449:
[----:B-1----:R1:W2:Y:S02]  /*1d530*/  SYNCS.PHASECHK.TRANS64.TRYWAIT P1, [R3+URZ+0x19c60], R4 ;  /* 0x019c6004030075a7 */ /* 0x0022a4000802017f */
[----:B--2---:R-:W-:Y:S05]  /*1d540*/  @!P1 NANOSLEEP.SYNCS 0x989680 ;  /* 0x009896800000995d */ /* 0x004fea0003900000 */
[----:B------:R-:W2:Y:S02]  /*1d550*/  @!P1 SYNCS.PHASECHK.TRANS64 P1, [R3+URZ+0x19c60], R4 ;  /* 0x019c6004030095a7 */ /* 0x000ea4000802007f */
[----:B--2---:R-:W-:Y:S05]  /*1d560*/  @!P1 BRA `(.L_x_9449) ;  /* 0xfffffffc00f09947 */ /* 0x004fea000383ffff */
[----:B------:R-:W-:Y:S05]  /*1d570*/  BRA `(.L_x_9540) ;  /* 0xffffffe0001c7947 */ /* 0x000fea000383ffff */
.L_x_9451:
[----:B0-----:R0:W2:Y:S02]  /*1d580*/  SYNCS.PHASECHK.TRANS64.TRYWAIT P1, [R5+URZ+0x19c60], R0 ;  /* 0x019c6000050075a7 */ /* 0x0010a4000802017f */
[----:B--2---:R-:W-:Y:S05]  /*1d590*/  @!P1 NANOSLEEP.SYNCS 0x989680 ;  /* 0x009896800000995d */ /* 0x004fea0003900000 */
[----:B------:R-:W2:Y:S02]  /*1d5a0*/  @!P1 SYNCS.PHASECHK.TRANS64 P1, [R5+URZ+0x19c60], R0 ;  /* 0x019c6000050095a7 */ /* 0x000ea4000802007f */
[----:B--2---:R-:W-:Y:S05]  /*1d5b0*/  @!P1 BRA `(.L_x_9451) ;  /* 0xfffffffc00f09947 */ /* 0x004fea000383ffff */
[----:B------:R-:W-:Y:S05]  /*1d5c0*/  BRA `(.L_x_9541) ;  /* 0xffffffe0001c7947 */ /* 0x000fea000383ffff */
.L_x_9453:
[----:B--2---:R2:W0:Y:S02]  /*1d5d0*/  SYNCS.PHASECHK.TRANS64.TRYWAIT P0, [R3+URZ+0x19c80], R4 ;  /* 0x019c8004030075a7 */ /* 0x004424000800017f */
[----:B0-----:R-:W-:Y:S05]  /*1d5e0*/  @!P0 NANOSLEEP.SYNCS 0x989680 ;  /* 0x009896800000895d */ /* 0x001fea0003900000 */
[----:B------:R-:W0:Y:S02]  /*1d5f0*/  @!P0 SYNCS.PHASECHK.TRANS64 P0, [R3+URZ+0x19c80], R4 ;  /* 0x019c8004030085a7 */ /* 0x000e24000800007f */
[----:B0-----:R-:W-:Y:S05]  /*1d600*/  @!P0 BRA `(.L_x_9453) ;  /* 0xfffffffc00f08947 */ /* 0x001fea000383ffff */
[----:B------:R-:W-:Y:S05]  /*1d610*/  BRA `(.L_x_9454) ;  /* 0xffffffe000187947 */ /* 0x000fea000383ffff */
.L_x_9542:
        /* <DEDUP_REMOVED lines=14> */
.L_x_13367:


//--------------------- .text._ZN7cutlass13device_kernelIN5flash11enable_sm90INS1_16FlashAttnFwdSm90INS1_25CollectiveMainloopFwdSm90ILi2EN4cute5tupleIJNS5_1CILi1EEES8_S8_EEENS6_IJNS7_ILi192EEENS7_ILi128EEENS7_ILi96EEEEEELi96ENS_12float_e4m3_tEfNS_4arch4Sm90ELb0ELb1ELb1ELb0ELb0ELb0ELb0ELb1ELb1ELb1ELb1ELb0EEENS1_21CollectiveEpilogueFwdINS6_IJSA_SC_SB_EEES9_NS_10bfloat16_tESG_Li384ELb0ELb1ELb1ELb1EEENS1_19SingleTileSchedulerILb0ELb1ELb1ELi192EEEEEEEEEvNT_6ParamsE --------------------------
	.section	.text._ZN7cutlass13device_kernelIN5flash11enable_sm90INS1_16FlashAttnFwdSm90INS1_25CollectiveMainloopFwdSm90ILi2EN4cute5tupleIJNS5_1CILi1EEES8_S8_EEENS6_IJNS7_ILi192EEENS7_ILi128EEENS7_ILi96EEEEEELi96ENS_12float_e4m3_tEfNS_4arch4Sm90ELb0ELb1ELb1ELb0ELb0ELb0ELb0ELb1ELb1ELb1ELb1ELb0EEENS1_21CollectiveEpilogueFwdINS6_IJSA_SC_SB_EEES9_NS_10bfloat16_tESG_Li384ELb0ELb1ELb1ELb1EEENS1_19SingleTileSchedulerILb0ELb1ELb1ELi192EEEEEEEEEvNT_6ParamsE,"ax",@progbits
	.align	128
.text._ZN7cutlass13device_kernelIN5flash11enable_sm90INS1_16FlashAttnFwdSm90INS1_25CollectiveMainloopFwdSm90ILi2EN4cute5tupleIJNS5_1CILi1EEES8_S8_EEENS6_IJNS7_ILi192EEENS7_ILi128EEENS7_ILi96EEEEEELi96ENS_12float_e4m3_tEfNS_4arch4Sm90ELb0ELb1ELb1ELb0ELb0ELb0ELb0ELb1ELb1ELb1ELb1ELb0EEENS1_21CollectiveEpilogueFwdINS6_IJSA_SC_SB_EEES9_NS_10bfloat16_tESG_Li384ELb0ELb1ELb1ELb1EEENS1_19SingleTileSchedulerILb0ELb1ELb1ELi192EEEEEEEEEvNT_6ParamsE:
        .type           _ZN7cutlass13device_kernelIN5flash11enable_sm90INS1_16FlashAttnFwdSm90INS1_25CollectiveMainloopFwdSm90ILi2EN4cute5tupleIJNS5_1CILi1EEES8_S8_EEENS6_IJNS7_ILi192EEENS7_ILi128EEENS7_ILi96EEEEEELi96ENS_12float_e4m3_tEfNS_4arch4Sm90ELb0ELb1ELb1ELb0ELb0ELb0ELb0ELb1ELb1ELb1ELb1ELb0EEENS1_21CollectiveEpilogueFwdINS6_IJSA_SC_SB_EEES9_NS_10bfloat16_tESG_Li384ELb0ELb1ELb1ELb1EEENS1_19SingleTileSchedulerILb0ELb1ELb1ELi192EEEEEEEEEvNT_6ParamsE,@function
        .size           _ZN7cutlass13device_kernelIN5flash11enable_sm90INS1_16FlashAttnFwdSm90INS1_25CollectiveMainloopFwdSm90ILi2EN4cute5tupleIJNS5_1CILi1EEES8_S8_EEENS6_IJNS7_ILi192EEENS7_ILi128EEENS7_ILi96EEEEEELi96ENS_12float_e4m3_tEfNS_4arch4Sm90ELb0ELb1ELb1ELb0ELb0ELb0ELb0ELb1ELb1ELb1ELb1ELb0EEENS1_21CollectiveEpilogueFwdINS6_IJSA_SC_SB_EEES9_NS_10bfloat16_tESG_Li384ELb0ELb1ELb1ELb1EEENS1_19SingleTileSchedulerILb0ELb1ELb1ELi192EEEEEEEEEvNT_6ParamsE,(.L_x_13368 - _ZN7cutlass13device_kernelIN5flash11enable_sm90INS1_16FlashAttnFwdSm90INS1_25CollectiveMainloopFwdSm90ILi2EN4cute5tupleIJNS5_1CILi1EEES8_S8_EEENS6_IJNS7_ILi192EEENS7_ILi128EEENS7_ILi96EEEEEELi96ENS_12float_e4m3_tEfNS_4arch4Sm90ELb0ELb1ELb1ELb0ELb0ELb0ELb0ELb1ELb1ELb1ELb1ELb0EEENS1_21CollectiveEpilogueFwdINS6_IJSA_SC_SB_EEES9_NS_10bfloat16_tESG_Li384ELb0ELb1ELb1ELb1EEENS1_19SingleTileSchedulerILb0ELb1ELb1ELi192EEEEEEEEEvNT_6ParamsE)
        .other          _ZN7cutlass13device_kernelIN5flash11enable_sm90INS1_16FlashAttnFwdSm90INS1_25CollectiveMainloopFwdSm90ILi2EN4cute5tupleIJNS5_1CILi1EEES8_S8_EEENS6_IJNS7_ILi192EEENS7_ILi128EEENS7_ILi96EEEEEELi96ENS_12float_e4m3_tEfNS_4arch4Sm90ELb0ELb1ELb1ELb0ELb0ELb0ELb0ELb1ELb1ELb1ELb1ELb0EEENS1_21CollectiveEpilogueFwdINS6_IJSA_SC_SB_EEES9_NS_10bfloat16_tESG_Li384ELb0ELb1ELb1ELb1EEENS1_19SingleTileSchedulerILb0ELb1ELb1ELi192EEEEEEEEEvNT_6ParamsE,@"STO_CUDA_ENTRY STV_DEFAULT"
_ZN7cutlass13device_kernelIN5flash11enable_sm90INS1_16FlashAttnFwdSm90INS1_25CollectiveMainloopFwdSm90ILi2EN4cute5tupleIJNS5_1CILi1EEES8_S8_EEENS6_IJNS7_ILi192EEENS7_ILi128EEENS7_ILi96EEEEEELi96ENS_12float_e4m3_tEfNS_4arch4Sm90ELb0ELb1ELb1ELb0ELb0ELb0ELb0ELb1ELb1ELb1ELb1ELb0EEENS1_21CollectiveEpilogueFwdINS6_IJSA_SC_SB_EEES9_NS_10bfloat16_tESG_Li384ELb0ELb1ELb1ELb1EEENS1_19SingleTileSchedulerILb0ELb1ELb1ELi192EEEEEEEEEvNT_6ParamsE:
        /* <DEDUP_REMOVED lines=17> */
.L_x_9544:
[----:B------:R-:W-:Y:S05]  /*0110*/  BSYNC B0 ;  /* 0x0000000000007941 */ /* 0x000fea0003800000 */
.L_x_9543:
        /* <DEDUP_REMOVED lines=41> */
.L_x_9545:
        /* <DEDUP_REMOVED lines=22> */
.L_x_9546:
        /* <DEDUP_REMOVED lines=18> */
.L_x_9547:
        /* <DEDUP_REMOVED lines=22> */
.L_x_9548:
        /* <DEDUP_REMOVED lines=22> */
.L_x_9549:
        /* <DEDUP_REMOVED lines=9> */
.L_x_9552:
        /* <DEDUP_REMOVED lines=18> */
[----:B------:R-:W0:Y:S01]  /*0aa0*/  LDC.64 R6, c[0x0][0x418] ;  /* 0x00010600ff067b82 */ /* 0x000e220000000a00 */
[----:B------:R-:W-:Y:S01]  /*0ab0*/  ULDC UR4, c[0x0][0x448] ;  /* 0x0001120000047ab9 */ /* 0x000fe20000000800 */
[----:B------:R-:W1:Y:S01]  /*0ac0*/  S2R R3, SR_TID.X ;  /* 0x0000000000037919 */ /* 0x000e620000002100 */
[----:B------:R-:W-:Y:S02]  /*0ad0*/  UISETP.NE.AND UP1, UPT, UR4, 0x1, UPT ;  /* 0x000000010400788c */ /* 0x000fe4000bf25270 */
[----:B------:R-:W-:-:S03]  /*0ae0*/  USHF.R.S32.HI UR40, URZ, 0x1f, UR39 ;  /* 0x0000001f3f287899 */ /* 0x000fc60008011427 */
[----:B------:R-:W2:Y:S06]  /*0af0*/  S2UR UR42, SR_CTAID.X ;  /* 0x00000000002a79c3 */ /* 0x000eac0000002500 */
[----:B------:R-:W-:Y:S01]  /*0b00*/  @UP1 ULDC UR5, c[0x0][0x44c] ;  /* 0x0001130000051ab9 */ /* 0x000fe20000000800 */
[----:B------:R-:W-:Y:S01]  /*0b10*/  @UP1 ULDC UR9, c[0x0][0x450] ;  /* 0x0001140000091ab9 */ /* 0x000fe20000000800 */
[----:B------:R-:W3:Y:S08]  /*0b20*/  LDC R2, c[0x0][0x288] ;  /* 0x0000a200ff027b82 */ /* 0x000ef00000000800 */
[----:B------:R-:W4:Y:S01]  /*0b30*/  LDC R17, c[0x0][0x424] ;  /* 0x00010900ff117b82 */ /* 0x000f220000000800 */
[----:B0-----:R-:W-:-:S04]  /*0b40*/  ISETP.NE.U32.AND P0, PT, R6, RZ, PT ;  /* 0x000000ff0600720c */ /* 0x001fc80003f05070 */
[----:B------:R-:W-:-:S03]  /*0b50*/  ISETP.NE.AND.EX P0, PT, R7, RZ, PT, P0 ;  /* 0x000000ff0700720c */ /* 0x000fc60003f05300 */
[----:B------:R-:W0:Y:S01]  /*0b60*/  LDC R4, c[0x0][0x2f0] ;  /* 0x0000bc00ff047b82 */ /* 0x000e220000000800 */
[----:B--2---:R-:W-:Y:S01]  /*0b70*/  UIMAD UR42, UR42, 0xc0, URZ ;  /* 0x000000c02a2a78a4 */ /* 0x004fe2000f8e023f */
[----:B-1----:R-:W-:-:S03]  /*0b80*/  VIADD R16, R3, 0xffffff80 ;  /* 0xffffff8003107836 */ /* 0x002fc60000000000 */
[----:B------:R-:W-:Y:S02]  /*0b90*/  @UP1 UIADD3 UR4, UR42, 0xbf, URZ ;  /* 0x000000bf2a041890 */ /* 0x000fe4000fffe03f */
[----:B------:R-:W-:Y:S01]  /*0ba0*/  UIADD3 UR7, UR42, 0xbf, URZ ;  /* 0x000000bf2a077890 */ /* 0x000fe2000fffe03f */
[----:B---3--:R-:W-:Y:S01]  /*0bb0*/  IADD3 R0, -R2, 0x1, RZ ;  /* 0x0000000102007810 */ /* 0x008fe20007ffe1ff */
[----:B------:R-:W-:-:S04]  /*0bc0*/  UIMAD.WIDE.U32 UR4, UR4, UR5, URZ ;  /* 0x00000005040472a5 */ /* 0x000fc8000f8e003f */
[----:B------:R-:W-:Y:S01]  /*0bd0*/  @UP1 USHF.R.U32.HI UR7, URZ, UR9, UR5 ;  /* 0x000000093f071299 */ /* 0x000fe20008011605 */
[----:B----4-:R-:W-:Y:S02]  /*0be0*/  SEL R17, R17, 0x1, P0 ;  /* 0x0000000111117807 */ /* 0x010fe40000000000 */
        /* <DEDUP_REMOVED lines=19> */
.L_x_9555:
[----:B------:R-:W-:-:S11]  /*0d20*/  UISETP.NE.AND UP0, UPT, UR5, 0x1, UPT ;  /* 0x000000010500788c */ /* 0x000fd6000bf05270 */
[----:B------:R-:W-:Y:S02]  /*0d30*/  @UP0 ULDC.64 UR10, c[0x0][0x9e8] ;  /* 0x00027a00000a0ab9 */ /* 0x000fe40000000a00 */
[----:B------:R-:W-:-:S04]  /*0d40*/  UIMAD.WIDE.U32 UR8, UR4, UR10, URZ ;  /* 0x0000000a040872a5 */ /* 0x000fc8000f8e003f */
[----:B------:R-:W-:-:S12]  /*0d50*/  @UP0 USHF.R.U32.HI UR4, URZ, UR11, UR9 ;  /* 0x0000000b3f040299 */ /* 0x000fd80008011609 */
.L_x_9556:
[----:B------:R-:W-:-:S06]  /*0d60*/  UIMAD UR4, UR4, UR5, UR5 ;  /* 0x00000005040472a4 */ /* 0x000fcc000f8e0205 */
[----:B------:R-:W-:-:S07]  /*0d70*/  VIMNMX R0, R0, UR4, PT ;  /* 0x0000000400007c48 */ /* 0x000fce000bfe0100 */
.L_x_9554:
[CC--:B------:R-:W-:Y:S01]  /*0d80*/  IMAD R19, R17.reuse, R4.reuse, -R2 ;  /* 0x0000000411137224 */ /* 0x0c0fe200078e0a02 */
        /* <DEDUP_REMOVED lines=29> */
.L_x_9558:
[----:B------:R-:W-:-:S11]  /*0f60*/  UISETP.NE.AND UP0, UPT, UR5, 0x1, UPT ;  /* 0x000000010500788c */ /* 0x000fd6000bf05270 */
[----:B------:R-:W-:Y:S02]  /*0f70*/  @UP0 ULDC.64 UR10, c[0x0][0x9e8] ;  /* 0x00027a00000a0ab9 */ /* 0x000fe40000000a00 */
[----:B------:R-:W-:-:S04]  /*0f80*/  UIMAD.WIDE.U32 UR8, UR4, UR10, URZ ;  /* 0x0000000a040872a5 */ /* 0x000fc8000f8e003f */
[----:B------:R-:W-:-:S12]  /*0f90*/  @UP0 USHF.R.U32.HI UR4, URZ, UR11, UR9 ;  /* 0x0000000b3f040299 */ /* 0x000fd80008011609 */
.L_x_9559:
[----:B------:R-:W-:-:S04]  /*0fa0*/  UIMAD UR4, UR4, UR5, URZ ;  /* 0x00000005040472a4 */ /* 0x000fc8000f8e023f */
[----:B------:R-:W-:-:S04]  /*0fb0*/  UISETP.LT.AND UP0, UPT, UR7, UR4, UPT ;  /* 0x000000040700728c */ /* 0x000fc8000bf01270 */
[----:B------:R-:W-:-:S12]  /*0fc0*/  USEL UR7, UR7, UR4, !UP0 ;  /* 0x0000000407077287 */ /* 0x000fd8000c000000 */
.L_x_9557:
        /* <DEDUP_REMOVED lines=47> */
.L_x_9560:
        /* <DEDUP_REMOVED lines=70> */
.L_x_9562:
        /* <DEDUP_REMOVED lines=48> */
.L_x_9706:
[----:B------:R-:W-:-:S06]  /*1a20*/  ULOP3.LUT UR4, UR41, 0x1, URZ, 0xfc, !UPT ;  /* 0x0000000129047892 */ /* 0x000fcc000f8efc3f */
[----:B------:R-:W-:-:S05]  /*1a30*/  IMAD.U32 R2, RZ, RZ, UR4 ;  /* 0x00000004ff027e24 */ /* 0x000fca000f8e00ff */
[----:B------:R-:W-:-:S13]  /*1a40*/  ISETP.NE.AND P0, PT, R2, 0x3, PT ;  /* 0x000000030200780c */ /* 0x000fda0003f05270 */
[----:B------:R-:W-:Y:S05]  /*1a50*/  @!P0 BRA `(.L_x_9564) ;  /* 0x0000000000048947 */ /* 0x000fea0003800000 */
[----:B------:R-:W-:Y:S01]  /*1a60*/  BPT.TRAP 0x1 ;  /* 0x000000040000795c */ /* 0x000fe20000300000 */
.L_x_9564:
[----:B------:R1:W2:Y:S01]  /*1a70*/  SYNCS.PHASECHK.TRANS64.TRYWAIT P2, [UR38+0x17030], R8 ;  /* 0x01703008ff0075a7 */ /* 0x0002a20008040166 */
[----:B------:R-:W-:Y:S05]  /*1a80*/  @!P0 BRA `(.L_x_9565) ;  /* 0x0000000000048947 */ /* 0x000fea0003800000 */
[----:B------:R-:W-:Y:S01]  /*1a90*/  BPT.TRAP 0x1 ;  /* 0x000000040000795c */ /* 0x000fe20000300000 */
.L_x_9565:
[----:B------:R-:W-:Y:S01]  /*1aa0*/  IMAD.U32 R6, RZ, RZ, UR43 ;  /* 0x0000002bff067e24 */ /* 0x000fe2000f8e00ff */
[----:B------:R-:W-:-:S04]  /*1ab0*/  ISETP.NE.AND P1, PT, R28, RZ, PT ;  /* 0x000000ff1c00720c */ /* 0x000fc80003f25270 */
[----:B------:R-:W-:Y:S01]  /*1ac0*/  LOP3.LUT R6, R6, 0x10000, RZ, 0xfc, !PT ;  /* 0x0001000006067812 */ /* 0x000fe200078efcff */
[----:B--2---:R-:W-:Y:S08]  /*1ad0*/  @P2 BRA `(.L_x_9566) ;  /* 0x0000000000082947 */ /* 0x004ff00003800000 */
[----:B------:R-:W2:Y:S02]  /*1ae0*/  SYNCS.PHASECHK.TRANS64.TRYWAIT P2, [UR38+0x17030], R8 ;  /* 0x01703008ff0075a7 */ /* 0x000ea40008040166 */
[----:B--2---:R-:W-:Y:S05]  /*1af0*/  @!P2 BRA `(.L_x_9567) ;  /* 0x000001300024a947 */ /* 0x004fea0003800000 */
.L_x_9566:
        /* <DEDUP_REMOVED lines=13> */
[----:B------:R-:W-:Y:S01]  /*1bd0*/  LEA.HI R89, R89, R16, RZ, 0x2 ;  /* 0x0000001059597211 */ /* 0x000fe200078f10ff */
[----:B------:R-:W-:Y:S01]  /*1be0*/  ULOP3.LUT UR20, UR4, 0x10000, URZ, 0xfc, !UPT ;  /* 0x0001000004147892 */ /* 0x000fe2000f8efc3f */
[----:B-1----:R-:W-:Y:S01]  /*1bf0*/  IMAD.HI R8, R88, 0x55555556, RZ ;  /* 0x5555555658087827 */ /* 0x002fe200078e02ff */
[----:B------:R-:W-:Y:S01]  /*1c00*/  ULDC UR25, c[0x0][0x2f0] ;  /* 0x0000bc0000197ab9 */ /* 0x000fe20000000800 */
[----:B------:R-:W-:Y:S01]  /*1c10*/  LOP3.LUT R89, R89, 0xfffffffc, RZ, 0xc0, !PT ;  /* 0xfffffffc59597812 */ /* 0x000fe200078ec0ff */
[----:B------:R-:W-:Y:S01]  /*1c20*/  UIADD3 UR14, UR20, 0x200, URZ ;  /* 0x00000200140e7890 */ /* 0x000fe2000fffe03f */
[----:B------:R-:W-:-:S02]  /*1c30*/  ULDC UR4, c[0x0][0x448] ;  /* 0x0001120000047ab9 */ /* 0x000fc40000000800 */
[----:B------:R-:W-:Y:S01]  /*1c40*/  UMOV UR10, UR20 ;  /* 0x00000014000a7c82 */ /* 0x000fe20008000000 */
[----:B------:R-:W-:Y:S01]  /*1c50*/  IMAD.IADD R89, R16, 0x1, -R89 ;  /* 0x0000000110597824 */ /* 0x000fe200078e0a59 */
[----:B------:R-:W-:Y:S01]  /*1c60*/  QGMMA.64x128x32.F32.E4M3.E4M3 R24, gdesc[UR8], RZ, !UPT, gsb0 ;  /* 0x01e00000081879f3 */ /* 0x000fe2000c0008ff */
[----:B------:R-:W-:Y:S02]  /*1c70*/  UIADD3 UR8, UR12, 0x180, URZ ;  /* 0x000001800c087890 */ /* 0x000fe4000fffe03f */
[----:B------:R-:W-:Y:S01]  /*1c80*/  UIADD3 UR10, UR20, 0x100, URZ ;  /* 0x00000100140a7890 */ /* 0x000fe2000fffe03f */
[----:B------:R-:W-:Y:S01]  /*1c90*/  UMOV UR9, 0xc0000010 ;  /* 0xc000001000097882 */ /* 0x000fe20000000000 */
[----:B------:R-:W-:Y:S01]  /*1ca0*/  UMOV UR11, 0xc0000010 ;  /* 0xc0000010000b7882 */ /* 0x000fe20000000000 */
[----:B------:R-:W-:Y:S02]  /*1cb0*/  UIADD3 UR12, UR12, 0x300, URZ ;  /* 0x000003000c0c7890 */ /* 0x000fe4000fffe03f */
[----:B------:R-:W-:Y:S01]  /*1cc0*/  UISETP.NE.AND UP0, UPT, UR4, 0x1, UPT ;  /* 0x000000010400788c */ /* 0x000fe2000bf05270 */
[----:B------:R-:W-:Y:S01]  /*1cd0*/  ULDC UR6, c[0x0][0x288] ;  /* 0x0000a20000067ab9 */ /* 0x000fe20000000800 */
[----:B------:R-:W-:-:S02]  /*1ce0*/  ULDC UR21, c[0x0][0x9dc] ;  /* 0x0002770000157ab9 */ /* 0x000fc40000000800 */
[----:B------:R-:W-:Y:S02]  /*1cf0*/  ULOP3.LUT UR21, URZ, UR21, URZ, 0x33, !UPT ;  /* 0x000000153f157292 */ /* 0x000fe4000f8e333f */
        /* <DEDUP_REMOVED lines=14> */
[----:B------:R-:W-:Y:S01]  /*1de0*/  FMUL.FTZ R57, R0, R60 ;  /* 0x0000003c00397220 */ /* 0x000fe20000410000 */
[----:B------:R-:W-:-:S02]  /*1df0*/  IMAD.IADD R60, R16, 0x1, -R3 ;  /* 0x00000001103c7824 */ /* 0x000fc400078e0a03 */
[----:B------:R-:W-:Y:S01]  /*1e00*/  FMUL.FTZ R5, R0, R27 ;  /* 0x0000001b00057220 */ /* 0x000fe20000410000 */
[----:B------:R-:W-:Y:S01]  /*1e10*/  LEA.HI R27, R8, R8, RZ, 0x1 ;  /* 0x00000008081b7211 */ /* 0x000fe200078f08ff */
[C---:B------:R-:W-:Y:S01]  /*1e20*/  FMUL.FTZ R2, R0.reuse, R26 ;  /* 0x0000001a00027220 */ /* 0x040fe20000410000 */
[C---:B------:R-:W-:Y:S01]  /*1e30*/  FMUL.FTZ R12, R0.reuse, R34 ;  /* 0x00000022000c7220 */ /* 0x040fe20000410000 */
[----:B------:R-:W-:Y:S01]  /*1e40*/  SHF.R.S32.HI R3, RZ, 0x1f, R60 ;  /* 0x0000001fff037819 */ /* 0x000fe2000001143c */
[C---:B------:R-:W-:Y:S01]  /*1e50*/  FMUL.FTZ R34, R0.reuse, R36 ;  /* 0x0000002400227220 */ /* 0x040fe20000410000 */
[C---:B------:R-:W-:Y:S01]  /*1e60*/  FMUL.FTZ R36, R0.reuse, R37 ;  /* 0x0000002500247220 */ /* 0x040fe20000410000 */
[C---:B------:R-:W-:Y:S01]  /*1e70*/  FMUL.FTZ R37, R0.reuse, R59 ;  /* 0x0000003b00257220 */ /* 0x040fe20000410000 */
[C---:B------:R-:W-:Y:S01]  /*1e80*/  LEA.HI R16, R3.reuse, R60, RZ, 0x2 ;  /* 0x0000003c03107211 */ /* 0x040fe200078f10ff */
[C---:B------:R-:W-:Y:S01]  /*1e90*/  FMUL.FTZ R59, R0.reuse, R64 ;  /* 0x00000040003b7220 */ /* 0x040fe20000410000 */
[----:B------:R-:W-:Y:S01]  /*1ea0*/  LEA.HI R8, R3, R60, RZ, 0x5 ;  /* 0x0000003c03087211 */ /* 0x000fe200078f28ff */
[----:B------:R-:W-:Y:S01]  /*1eb0*/  IMAD R88, R27, -0x3, R88 ;  /* 0xfffffffd1b587824 */ /* 0x000fe200078e0258 */
[--C-:B------:R-:W-:Y:S01]  /*1ec0*/  SHF.R.S32.HI R3, RZ, 0x2, R16.reuse ;  /* 0x00000002ff037819 */ /* 0x100fe20000011410 */
[C---:B------:R-:W-:Y:S01]  /*1ed0*/  FMUL.FTZ R14, R0.reuse, R38 ;  /* 0x00000026000e7220 */ /* 0x040fe20000410000 */
[----:B------:R-:W-:Y:S01]  /*1ee0*/  SHF.R.S32.HI R26, RZ, 0x1f, R16 ;  /* 0x0000001fff1a7819 */ /* 0x000fe20000011410 */
[C---:B------:R-:W-:Y:S01]  /*1ef0*/  FMUL.FTZ R38, R0.reuse, R40 ;  /* 0x0000002800267220 */ /* 0x040fe20000410000 */
[----:B------:R-:W-:Y:S01]  /*1f00*/  SHF.R.S32.HI R8, RZ, 0x5, R8 ;  /* 0x00000005ff087819 */ /* 0x000fe20000011408 */
[----:B------:R-:W-:Y:S01]  /*1f10*/  FMUL.FTZ R40, R0, R41 ;  /* 0x0000002900287220 */ /* 0x000fe20000410000 */
[----:B------:R-:W-:Y:S01]  /*1f20*/  LEA.HI R26, R26, R3, RZ, 0x3 ;  /* 0x000000031a1a7211 */ /* 0x000fe200078f18ff */
[C---:B------:R-:W-:Y:S01]  /*1f30*/  FMUL.FTZ R23, R0.reuse, R46 ;  /* 0x0000002e00177220 */ /* 0x040fe20000410000 */
[C---:B------:R-:W-:Y:S01]  /*1f40*/  LEA.HI R64, R89.reuse, R89, RZ, 0x1 ;  /* 0x0000005959407211 */ /* 0x040fe200078f08ff */
[----:B------:R-:W-:Y:S01]  /*1f50*/  FMUL.FTZ R41, R0, R63 ;  /* 0x0000003f00297220 */ /* 0x000fe20000410000 */
[----:B------:R-:W-:Y:S01]  /*1f60*/  LEA R8, R8, UR42, 0x4 ;  /* 0x0000002a08087c11 */ /* 0x000fe2000f8e20ff */
[----:B------:R-:W-:Y:S01]  /*1f70*/  FMUL.FTZ R46, R0, R48 ;  /* 0x00000030002e7220 */ /* 0x000fe20000410000 */
[----:B------:R-:W-:Y:S01]  /*1f80*/  LOP3.LUT R26, R26, 0xfffffff8, RZ, 0xc0, !PT ;  /* 0xfffffff81a1a7812 */ /* 0x000fe200078ec0ff */
[----:B------:R-:W-:Y:S01]  /*1f90*/  FMUL.FTZ R63, R0, R69 ;  /* 0x00000045003f7220 */ /* 0x000fe20000410000 */
[----:B------:R-:W-:Y:S01]  /*1fa0*/  LOP3.LUT R64, R64, 0x1ffffffe, RZ, 0xc0, !PT ;  /* 0x1ffffffe40407812 */ /* 0x000fe200078ec0ff */
[----:B------:R-:W-:Y:S01]  /*1fb0*/  FMUL.FTZ R11, R0, R35 ;  /* 0x00000023000b7220 */ /* 0x000fe20000410000 */
[----:B------:R-:W-:Y:S01]  /*1fc0*/  IADD3 R3, R8, R3, -R26 ;  /* 0x0000000308037210 */ /* 0x000fe20007ffe81a */
[C---:B------:R-:W-:Y:S01]  /*1fd0*/  FMUL.FTZ R48, R0.reuse, R49 ;  /* 0x0000003100307220 */ /* 0x040fe20000410000 */
[----:B------:R-:W-:Y:S01]  /*1fe0*/  FMUL.FTZ R69, R0, R77 ;  /* 0x0000004d00457220 */ /* 0x000fe20000410000 */
[----:B------:R-:W-:-:S02]  /*1ff0*/  IMAD.IADD R8, R89, 0x1, -R64 ;  /* 0x0000000159087824 */ /* 0x000fc400078e0a40 */
[----:B------:R-:W-:Y:S01]  /*2000*/  FMUL.FTZ R35, R0, R58 ;  /* 0x0000003a00237220 */ /* 0x000fe20000410000 */
[----:B------:R-:W-:Y:S02]  /*2010*/  IMAD R3, R88, 0x40, R3 ;  /* 0x0000004058037824 */ /* 0x000fe400078e0203 */
[C---:B------:R-:W-:Y:S01]  /*2020*/  FMUL.FTZ R49, R0.reuse, R71 ;  /* 0x0000004700317220 */ /* 0x040fe20000410000 */
[C---:B------:R-:W-:Y:S01]  /*2030*/  FMUL.FTZ R58, R0.reuse, R61 ;  /* 0x0000003d003a7220 */ /* 0x040fe20000410000 */
[----:B------:R-:W-:Y:S02]  /*2040*/  IMAD.MOV.U32 R71, RZ, RZ, -0x80 ;  /* 0xffffff80ff477424 */ /* 0x000fe400078e00ff */
[----:B------:R-:W-:Y:S01]  /*2050*/  FMUL.FTZ R61, R0, R65 ;  /* 0x00000041003d7220 */ /* 0x000fe20000410000 */
[----:B------:R-:W-:Y:S01]  /*2060*/  IMAD R8, R8, 0x8, R3 ;  /* 0x0000000808087824 */ /* 0x000fe200078e0203 */
[----:B------:R-:W-:Y:S01]  /*2070*/  LOP3.LUT R65, R16, 0x7ffffffc, RZ, 0xc0, !PT ;  /* 0x7ffffffc10417812 */ /* 0x000fe200078ec0ff */
[----:B------:R-:W-:-:S02]  /*2080*/  IMAD.U32 R3, RZ, RZ, UR38 ;  /* 0x00000026ff037e24 */ /* 0x000fc4000f8e00ff */
[----:B------:R-:W-:Y:S01]  /*2090*/  FMUL.FTZ R22, R0, R47 ;  /* 0x0000002f00167220 */ /* 0x000fe20000410000 */
[----:B------:R-:W-:Y:S01]  /*20a0*/  @P2 IMAD.HI.U32 R64, R8, UR4, RZ ;  /* 0x0000000408402c27 */ /* 0x000fe2000f8e00ff */
[----:B------:R-:W-:-:S03]  /*20b0*/  @UP0 ULDC UR4, c[0x0][0x450] ;  /* 0x0001140000040ab9 */ /* 0x000fc60000000800 */
[C---:B------:R-:W-:Y:S01]  /*20c0*/  FMUL.FTZ R27, R0.reuse, R82 ;  /* 0x00000052001b7220 */ /* 0x040fe20000410000 */
[C---:B------:R-:W-:Y:S01]  /*20d0*/  FMUL.FTZ R47, R0.reuse, R70 ;  /* 0x00000046002f7220 */ /* 0x040fe20000410000 */
[----:B------:R-:W-:Y:S02]  /*20e0*/  @!P1 VIADD R3, R3, 0x17040 ;  /* 0x0001704003039836 */ /* 0x000fe40000000000 */
[----:B------:R-:W-:Y:S01]  /*20f0*/  FMUL.FTZ R4, R0, R24 ;  /* 0x0000001800047220 */ /* 0x000fe20000410000 */
[----:B------:R-:W-:Y:S01]  /*2100*/  IMAD.MOV.U32 R77, RZ, RZ, R8 ;  /* 0x000000ffff4d7224 */ /* 0x000fe200078e0008 */
[----:B------:R-:W-:Y:S01]  /*2110*/  @P3 SHF.R.U32.HI R77, RZ, UR4, R64 ;  /* 0x00000004ff4d3c19 */ /* 0x000fe20008011640 */
[----:B------:R-:W-:Y:S01]  /*2120*/  IMAD R82, R18, R71, 0x80 ;  /* 0x0000008012527424 */ /* 0x000fe200078e0247 */
[----:B------:R-:W-:Y:S01]  /*2130*/  @!P1 PRMT R16, RZ, 0x654, R3 ;  /* 0x00000654ff109816 */ /* 0x000fe20000000003 */
[----:B------:R-:W-:Y:S01]  /*2140*/  ULDC.64 UR4, c[0x0][0x9e0] ;  /* 0x0002780000047ab9 */ /* 0x000fe20000000a00 */
[C---:B------:R-:W-:Y:S01]  /*2150*/  FMUL.FTZ R10, R0.reuse, R30 ;  /* 0x0000001e000a7220 */ /* 0x040fe20000410000 */
[----:B------:R-:W0:Y:S01]  /*2160*/  SHFL.IDX PT, R70, R77, RZ, 0x1c1f ;  /* 0x001c1fff4d467589 */ /* 0x000e2200000e0000 */
[C---:B------:R-:W-:Y:S01]  /*2170*/  FMUL.FTZ R20, R0.reuse, R42 ;  /* 0x0000002a00147220 */ /* 0x040fe20000410000 */
[----:B------:R1:W-:Y:S01]  /*2180*/  @!P1 SYNCS.ARRIVE.TRANS64.RED.A1T0 RZ, [R16+URZ], RZ ;  /* 0x000000ff10ff99a7 */ /* 0x0003e2000810043f */
[C---:B------:R-:W-:Y:S01]  /*2190*/  FMUL.FTZ R30, R0.reuse, R32 ;  /* 0x00000020001e7220 */ /* 0x040fe20000410000 */
[C---:B------:R-:W-:Y:S01]  /*21a0*/  FMUL.FTZ R13, R0.reuse, R39 ;  /* 0x00000027000d7220 */ /* 0x040fe20000410000 */
[C---:B------:R-:W-:Y:S01]  /*21b0*/  FMUL.FTZ R15, R0.reuse, R43 ;  /* 0x0000002b000f7220 */ /* 0x040fe20000410000 */
[C---:B------:R-:W-:Y:S01]  /*21c0*/  FMUL.FTZ R42, R0.reuse, R44 ;  /* 0x0000002c002a7220 */ /* 0x040fe20000410000 */
[----:B------:R-:W-:Y:S01]  /*21d0*/  FMUL.FTZ R24, R0, R50 ;  /* 0x0000003200187220 */ /* 0x000fe20000410000 */
[----:B------:R-:W-:Y:S01]  /*21e0*/  IMAD.IADD R3, R60, 0x1, -R65 ;  /* 0x000000013c037824 */ /* 0x000fe200078e0a41 */
[----:B------:R-:W-:Y:S01]  /*21f0*/  UISETP.GE.AND UP1, UPT, UR5, 0x1, UPT ;  /* 0x000000010500788c */ /* 0x000fe2000bf26270 */
[----:B-1----:R-:W-:-:S02]  /*2200*/  VIADD R16, R82, 0x1 ;  /* 0x0000000152107836 */ /* 0x002fc40000000000 */
        /* <DEDUP_REMOVED lines=27> */
[----:B------:R-:W-:Y:S01]  /*23c0*/  IMAD R16, R3, -0x2, R16 ;  /* 0xfffffffe03107824 */ /* 0x000fe200078e0210 */
[----:B------:R-:W-:Y:S01]  /*23d0*/  PLOP3.LUT P2, PT, PT, PT, UP1, 0x40, 0x0 ;  /* 0x000000000000781c */ /* 0x000fe20003f4e818 */
[----:B------:R-:W-:Y:S01]  /*23e0*/  IMAD.U32 R60, RZ, RZ, UR6 ;  /* 0x00000006ff3c7e24 */ /* 0x000fe2000f8e00ff */
[----:B------:R-:W1:Y:S01]  /*23f0*/  MUFU.TANH R4, R4 ;  /* 0x0000000400047308 */ /* 0x000e620000002400 */
[C---:B------:R-:W-:Y:S01]  /*2400*/  IMAD R71, R17.reuse, UR25, R16 ;  /* 0x0000001911477c24 */ /* 0x040fe2000f8e0210 */
[----:B------:R-:W-:Y:S01]  /*2410*/  LEA R80, R18, 0xffffff80, 0x7 ;  /* 0xffffff8012507811 */ /* 0x000fe200078e38ff */
[----:B------:R-:W-:-:S02]  /*2420*/  IMAD R16, R17, UR25, R82 ;  /* 0x0000001911107c24 */ /* 0x000fc4000f8e0252 */
[----:B------:R-:W-:Y:S02]  /*2430*/  IMAD.IADD R71, R71, 0x1, -R60 ;  /* 0x0000000147477824 */ /* 0x000fe400078e0a3c */
        /* <DEDUP_REMOVED lines=82> */
.L_x_9570:
[----:B------:R-:W-:-:S06]  /*2960*/  UISETP.NE.AND UP2, UPT, UR5, 0x1, UPT ;  /* 0x000000010500788c */ /* 0x000fcc000bf45270 */
[----:B------:R-:W-:-:S05]  /*2970*/  PLOP3.LUT P2, PT, PT, PT, UP2, 0x80, 0x0 ;  /* 0x000000000000781c */ /* 0x000fca0003f4f028 */
[----:B------:R-:W-:-:S08]  /*2980*/  @UP2 ULDC.64 UR6, c[0x0][0x9e8] ;  /* 0x00027a0000062ab9 */ /* 0x000fd00000000a00 */
[----:B------:R-:W-:-:S05]  /*2990*/  @P2 IMAD.HI.U32 R16, R71, UR6, RZ ;  /* 0x0000000647102c27 */ /* 0x000fca000f8e00ff */
[----:B------:R-:W-:-:S07]  /*29a0*/  @P2 SHF.R.U32.HI R71, RZ, UR7, R16 ;  /* 0x00000007ff472c19 */ /* 0x000fce0008011610 */
.L_x_9571:
[----:B------:R-:W-:Y:S05]  /*29b0*/  BSYNC B0 ;  /* 0x0000000000007941 */ /* 0x000fea0003800000 */
.L_x_9569:
[----:B------:R-:W-:-:S04]  /*29c0*/  IMAD R16, R71, UR5, -R80 ;  /* 0x0000000547107c24 */ /* 0x000fc8000f8e0a50 */
[----:B------:R-:W-:-:S05]  /*29d0*/  IMAD R16, R3, -0x2, R16 ;  /* 0xfffffffe03107824 */ /* 0x000fca00078e0210 */
[----:B------:R-:W-:Y:S02]  /*29e0*/  VIMNMX R79, R79, R16, !PT ;  /* 0x000000104f4f7248 */ /* 0x000fe40007fe0100 */
[----:B------:R-:W-:-:S07]  /*29f0*/  VIADDMNMX R76, R16, UR5, R76, PT ;  /* 0x00000005104c7c46 */ /* 0x000fce000b80014c */
.L_x_9568:
[C---:B------:R-:W-:Y:S02]  /*2a00*/  ISETP.GE.AND P4, PT, R82.reuse, 0x9, PT ;  /* 0x000000095200780c */ /* 0x040fe40003f86270 */
[C---:B------:R-:W-:Y:S02]  /*2a10*/  ISETP.GE.AND P2, PT, R82.reuse, 0x2, PT ;  /* 0x000000025200780c */ /* 0x040fe40003f46270 */
[----:B------:R-:W-:Y:S02]  /*2a20*/  ISETP.GE.AND P5, PT, R82, 0xa, PT ;  /* 0x0000000a5200780c */ /* 0x000fe40003fa6270 */
[----:B------:R-:W-:Y:S02]  /*2a30*/  LOP3.LUT R16, R16, 0xfffffffd, RZ, 0xc0, !PT ;  /* 0xfffffffd10107812 */ /* 0x000fe400078ec0ff */
[----:B------:R-:W-:-:S04]  /*2a40*/  ISETP.GT.AND P3, PT, R79, 0x1, !P2 ;  /* 0x000000014f00780c */ /* 0x000fc80005764270 */
[----:B------:R-:W-:Y:S02]  /*2a50*/  ISETP.LT.OR P3, PT, R76, 0x2, P3 ;  /* 0x000000024c00780c */ /* 0x000fe40001f61670 */
[----:B------:R-:W-:Y:S02]  /*2a60*/  @P4 LOP3.LUT R16, R16, 0x2, RZ, 0xfc, !PT ;  /* 0x0000000210104812 */ /* 0x000fe400078efcff */
[----:B------:R-:W-:Y:S02]  /*2a70*/  FSEL R91, R91, -INF , !P3 ;  /* 0xff8000005b5b7808 */ /* 0x000fe40005800000 */
[----:B------:R-:W-:Y:S02]  /*2a80*/  LOP3.LUT R16, R16, 0xfffffffb, RZ, 0xc0, !PT ;  /* 0xfffffffb10107812 */ /* 0x000fe400078ec0ff */
[----:B------:R-:W-:Y:S02]  /*2a90*/  ISETP.GT.AND P4, PT, R79, 0x8, !P4 ;  /* 0x000000084f00780c */ /* 0x000fe40006784270 */
[----:B------:R-:W-:-:S02]  /*2aa0*/  @P5 LOP3.LUT R16, R16, 0x4, RZ, 0xfc, !PT ;  /* 0x0000000410105812 */ /* 0x000fc400078efcff */
[----:B------:R-:W-:Y:S02]  /*2ab0*/  ISETP.GT.AND P3, PT, R79, 0x9, !P5 ;  /* 0x000000094f00780c */ /* 0x000fe40006f64270 */
[----:B------:R-:W-:Y:S02]  /*2ac0*/  ISETP.GE.AND P5, PT, R82, 0x11, PT ;  /* 0x000000115200780c */ /* 0x000fe40003fa6270 */
[C---:B------:R-:W-:Y:S02]  /*2ad0*/  ISETP.LT.OR P4, PT, R76.reuse, 0x9, P4 ;  /* 0x000000094c00780c */ /* 0x040fe40002781670 */
[----:B------:R-:W-:Y:S02]  /*2ae0*/  ISETP.LT.OR P3, PT, R76, 0xa, P3 ;  /* 0x0000000a4c00780c */ /* 0x000fe40001f61670 */
[----:B------:R-:W-:Y:S02]  /*2af0*/  FSEL R75, R28, -INF , !P4 ;  /* 0xff8000001c4b7808 */ /* 0x000fe40006000000 */
[----:B------:R-:W-:-:S02]  /*2b00*/  ISETP.GE.AND P4, PT, R82, 0x12, PT ;  /* 0x000000125200780c */ /* 0x000fc40003f86270 */
[----:B------:R-:W-:Y:S02]  /*2b10*/  LOP3.LUT R16, R16, 0xfffffff7, RZ, 0xc0, !PT ;  /* 0xfffffff710107812 */ /* 0x000fe400078ec0ff */
[----:B0-----:R-:W-:Y:S02]  /*2b20*/  FSEL R74, R29, -INF , !P3 ;  /* 0xff8000001d4a7808 */ /* 0x001fe40005800000 */
        /* <DEDUP_REMOVED lines=11> */
[----:B------:R-:W-:Y:S01]  /*2be0*/  ISETP.GT.AND P3, PT, R79, 0x18, !P4 ;  /* 0x000000184f00780c */ /* 0x000fe20006764270 */
[----:B------:R-:W0:Y:S03]  /*2bf0*/  SHFL.IDX PT, R32, R77, 0x1, 0x1c1f ;  /* 0x003c1f004d207f89 */ /* 0x000e2600000e0000 */
[----:B------:R-:W-:Y:S02]  /*2c00*/  ISETP.LT.OR P3, PT, R76, 0x19, P3 ;  /* 0x000000194c00780c */ /* 0x000fe40001f61670 */
[----:B------:R-:W-:Y:S02]  /*2c10*/  @P4 LOP3.LUT R16, R16, 0x1000000, RZ, 0xfc, !PT ;  /* 0x0100000010104812 */ /* 0x000fe400078efcff */
[----:B------:R-:W-:-:S02]  /*2c20*/  ISETP.GE.AND P4, PT, R82, 0x1a, PT ;  /* 0x0000001a5200780c */ /* 0x000fc40003f86270 */
        /* <DEDUP_REMOVED lines=115> */
[----:B------:R-:W-:Y:S02]  /*3360*/  LOP3.LUT R16, R16, 0xffffffef, RZ, 0xc0, !PT ;  /* 0xffffffef10107812 */ /* 0x000fe400078ec0ff */
        /* <DEDUP_REMOVED lines=15> */
[----:B------:R-:W-:Y:S02]  /*3460*/  ISETP.GE.AND P4, PT, R82, 0x72, PT ;  /* 0x000000725200780c */ /* 0x000fe40003f86270 */
[----:B0-----:R-:W-:Y:S02]  /*3470*/  VIADDMNMX R72, R32, R86, R83, PT ;  /* 0x0000005620487246 */ /* 0x001fe40003800153 */
        /* <DEDUP_REMOVED lines=9> */
[----:B------:R-:W-:Y:S02]  /*3510*/  ISETP.GT.AND P6, PT, R79, RZ, !P6 ;  /* 0x000000ff4f00720c */ /* 0x000fe400077c4270 */
[----:B------:R-:W-:Y:S02]  /*3520*/  LOP3.LUT R16, R16, 0xf7ffffff, RZ, 0xc0, !PT ;  /* 0xf7ffffff10107812 */ /* 0x000fe400078ec0ff */
[----:B------:R-:W-:-:S04]  /*3530*/  ISETP.LT.OR P6, PT, R76, 0x1, P6 ;  /* 0x000000014c00780c */ /* 0x000fc800037c1670 */
[----:B------:R-:W-:Y:S02]  /*3540*/  FSEL R78, R4, -INF , !P6 ;  /* 0xff800000044e7808 */ /* 0x000fe40007000000 */
[----:B------:R-:W-:-:S13]  /*3550*/  ISETP.GE.AND P6, PT, R82, 0x7a, PT ;  /* 0x0000007a5200780c */ /* 0x000fda0003fc6270 */
[----:B------:R-:W-:Y:S02]  /*3560*/  @P6 LOP3.LUT R16, R16, 0x8000000, RZ, 0xfc, !PT ;  /* 0x0800000010106812 */ /* 0x000fe400078efcff */
[----:B------:R-:W-:-:S04]  /*3570*/  ISETP.GT.AND P6, PT, R79, 0x79, !P6 ;  /* 0x000000794f00780c */ /* 0x000fc800077c4270 */
[----:B------:R-:W-:Y:S01]  /*3580*/  ISETP.LT.OR P6, PT, R76, 0x7a, P6 ;  /* 0x0000007a4c00780c */ /* 0x000fe200037c1670 */
[----:B------:R-:W-:-:S03]  /*3590*/  IMAD.IADD R76, R87, 0x1, R32 ;  /* 0x00000001574c7824 */ /* 0x000fc600078e0220 */
        /* <DEDUP_REMOVED lines=17> */
.L_x_9574:
[----:B------:R-:W-:-:S06]  /*36b0*/  UISETP.NE.AND UP2, UPT, UR5, 0x1, UPT ;  /* 0x000000010500788c */ /* 0x000fcc000bf45270 */
[----:B------:R-:W-:-:S05]  /*36c0*/  PLOP3.LUT P6, PT, PT, PT, UP2, 0x80, 0x0 ;  /* 0x000000000000781c */ /* 0x000fca0003fcf028 */
[----:B------:R-:W-:-:S08]  /*36d0*/  @UP2 ULDC.64 UR6, c[0x0][0x9e8] ;  /* 0x00027a0000062ab9 */ /* 0x000fd00000000a00 */
[----:B------:R-:W-:Y:S01]  /*36e0*/  @P6 IMAD.HI.U32 R32, R77, UR6, RZ ;  /* 0x000000064d206c27 */ /* 0x000fe2000f8e00ff */
[----:B------:R-:W-:-:S13]  /*36f0*/  PLOP3.LUT P6, PT, PT, PT, UP2, 0x80, 0x0 ;  /* 0x000000000000781c */ /* 0x000fda0003fcf028 */
[----:B------:R-:W-:-:S07]  /*3700*/  @P6 SHF.R.U32.HI R77, RZ, UR7, R32 ;  /* 0x00000007ff4d6c19 */ /* 0x000fce0008011620 */
.L_x_9575:
[----:B------:R-:W-:Y:S05]  /*3710*/  BSYNC B0 ;  /* 0x0000000000007941 */ /* 0x000fea0003800000 */
.L_x_9573:
[----:B------:R-:W-:-:S04]  /*3720*/  IMAD R32, R77, UR5, -R80 ;  /* 0x000000054d207c24 */ /* 0x000fc8000f8e0a50 */
[----:B------:R-:W-:-:S05]  /*3730*/  IMAD R77, R3, -0x2, R32 ;  /* 0xfffffffe034d7824 */ /* 0x000fca00078e0220 */
[----:B------:R-:W-:Y:S02]  /*3740*/  VIMNMX R76, R76, R77, !PT ;  /* 0x0000004d4c4c7248 */ /* 0x000fe40007fe0100 */
[----:B------:R-:W-:-:S07]  /*3750*/  VIADDMNMX R72, R77, UR5, R72, PT ;  /* 0x000000054d487c46 */ /* 0x000fce000b800148 */
.L_x_9572:
[----:B------:R-:W-:Y:S01]  /*3760*/  ISETP.GT.AND P2, PT, R76, 0x1, !P2 ;  /* 0x000000014c00780c */ /* 0x000fe20005744270 */
[----:B------:R-:W-:Y:S01]  /*3770*/  ULDC UR10, c[0x0][0x988] ;  /* 0x00026200000a7ab9 */ /* 0x000fe20000000800 */
[----:B------:R-:W-:Y:S01]  /*3780*/  LOP3.LUT P6, RZ, R16, 0x8, RZ, 0xc0, !PT ;  /* 0x0000000810ff7812 */ /* 0x000fe200078cc0ff */
[----:B------:R-:W-:Y:S01]  /*3790*/  @UP0 ULDC UR6, c[0x0][0x44c] ;  /* 0x0001130000060ab9 */ /* 0x000fe20000000800 */
[----:B------:R-:W-:Y:S01]  /*37a0*/  ISETP.LT.OR P2, PT, R72, 0x2, P2 ;  /* 0x000000024800780c */ /* 0x000fe20001741670 */
[----:B------:R-:W-:Y:S01]  /*37b0*/  UIMAD.WIDE.U32 UR6, UR42, UR6, URZ ;  /* 0x000000062a0672a5 */ /* 0x000fe2000f8e003f */
[----:B------:R-:W-:Y:S01]  /*37c0*/  ISETP.GT.AND P3, PT, R76, 0x70, !P3 ;  /* 0x000000704c00780c */ /* 0x000fe20005f64270 */
[----:B------:R-:W-:Y:S01]  /*37d0*/  @UP0 ULDC UR14, c[0x0][0x450] ;  /* 0x00011400000e0ab9 */ /* 0x000fe20000000800 */
[----:B------:R-:W-:Y:S01]  /*37e0*/  FSEL R34, R5, -INF , !P2 ;  /* 0xff80000005227808 */ /* 0x000fe20005000000 */
[----:B------:R-:W-:Y:S01]  /*37f0*/  @UP0 USHF.R.U32.HI UR42, URZ, UR14, UR7 ;  /* 0x0000000e3f2a0299 */ /* 0x000fe20008011607 */
[----:B------:R-:W-:-:S02]  /*3800*/  LOP3.LUT P2, RZ, R16, 0x2, RZ, 0xc0, !PT ;  /* 0x0000000210ff7812 */ /* 0x000fc4000784c0ff */
[C---:B------:R-:W-:Y:S02]  /*3810*/  ISETP.GT.AND P4, PT, R76.reuse, 0x71, !P4 ;  /* 0x000000714c00780c */ /* 0x040fe40006784270 */
[----:B------:R-:W-:Y:S02]  /*3820*/  ISETP.GT.AND P2, PT, R76, 0x8, !P2 ;  /* 0x000000084c00780c */ /* 0x000fe40005744270 */
[C---:B------:R-:W-:Y:S02]  /*3830*/  ISETP.LT.OR P3, PT, R72.reuse, 0x71, P3 ;  /* 0x000000714800780c */ /* 0x040fe40001f61670 */
[----:B------:R-:W-:Y:S02]  /*3840*/  ISETP.LT.OR P2, PT, R72, 0x9, P2 ;  /* 0x000000094800780c */ /* 0x000fe40001741670 */
[----:B------:R-:W-:Y:S02]  /*3850*/  ISETP.GT.AND P5, PT, R76, 0x78, !P5 ;  /* 0x000000784c00780c */ /* 0x000fe40006fa4270 */
[----:B------:R-:W-:-:S02]  /*3860*/  FSEL R32, R10, -INF , !P2 ;  /* 0xff8000000a207808 */ /* 0x000fc40005000000 */
[----:B------:R-:W-:Y:S02]  /*3870*/  LOP3.LUT P2, RZ, R16, 0x4, RZ, 0xc0, !PT ;  /* 0x0000000410ff7812 */ /* 0x000fe4000784c0ff */
[----:B------:R-:W-:Y:S02]  /*3880*/  FMNMX.FTZ R10, R78, R91, !PT ;  /* 0x0000005b4e0a7209 */ /* 0x000fe40007810000 */
[----:B------:R-:W-:Y:S02]  /*3890*/  ISETP.GT.AND P2, PT, R76, 0x9, !P2 ;  /* 0x000000094c00780c */ /* 0x000fe40005744270 */
[C---:B------:R-:W-:Y:S02]  /*38a0*/  ISETP.LT.OR P4, PT, R72.reuse, 0x72, P4 ;  /* 0x000000724800780c */ /* 0x040fe40002781670 */
[----:B------:R-:W-:Y:S02]  /*38b0*/  ISETP.LT.OR P2, PT, R72, 0xa, P2 ;  /* 0x0000000a4800780c */ /* 0x000fe40001741670 */
[----:B------:R-:W-:-:S02]  /*38c0*/  FSEL R27, R27, -INF , !P3 ;  /* 0xff8000001b1b7808 */ /* 0x000fc40005800000 */
[----:B------:R-:W-:Y:S02]  /*38d0*/  FSEL R5, R9, -INF , !P2 ;  /* 0xff80000009057808 */ /* 0x000fe40005000000 */
        /* <DEDUP_REMOVED lines=17> */
[----:B------:R-:W-:Y:S02]  /*39f0*/  LOP3.LUT P6, RZ, R16, 0x8000, RZ, 0xc0, !PT ;  /* 0x0000800010ff7812 */ /* 0x000fe400078cc0ff */
        /* <DEDUP_REMOVED lines=65> */
[----:B------:R-:W-:-:S02]  /*3e10*/  ISETP.GT.AND P2, PT, R76, 0x40, !P2 ;  /* 0x000000404c00780c */ /* 0x000fc40005744270 */
[----:B------:R-:W-:Y:S02]  /*3e20*/  R2UR UR11, R19 ;  /* 0x00000000130b72ca */ /* 0x000fe400000e0000 */
[----:B------:R-:W-:Y:S02]  /*3e30*/  ISETP.LT.OR P2, PT, R72, 0x41, P2 ;  /* 0x000000414800780c */ /* 0x000fe40001741670 */
[----:B0-----:R-:W-:Y:S02]  /*3e40*/  FMNMX.FTZ R77, R10, R9, !PT ;  /* 0x000000090a4d7209 */ /* 0x001fe40007810000 */
[----:B------:R-:W-:Y:S02]  /*3e50*/  FSEL R35, R35, -INF , !P2 ;  /* 0xff80000023237808 */ /* 0x000fe40005000000 */
[----:B------:R-:W-:Y:S01]  /*3e60*/  LOP3.LUT P2, RZ, R16, 0x2000, RZ, 0xc0, !PT ;  /* 0x0000200010ff7812 */ /* 0x000fe2000784c0ff */
[----:B------:R-:W0:Y:S03]  /*3e70*/  SHFL.BFLY PT, R80, R77, 0x1, 0x1f ;  /* 0x0c201f004d507f89 */ /* 0x000e2600000e0000 */
[----:B------:R-:W-:Y:S01]  /*3e80*/  ISETP.GT.AND P2, PT, R76, 0x41, !P2 ;  /* 0x000000414c00780c */ /* 0x000fe20005744270 */
[----:B------:R-:W-:-:S03]  /*3e90*/  UIADD3 UR42, UR11, UR42, URZ ;  /* 0x0000002a0b2a7290 */ /* 0x000fc6000fffe03f */
[----:B------:R-:W-:Y:S01]  /*3ea0*/  ISETP.LT.OR P2, PT, R72, 0x42, P2 ;  /* 0x000000424800780c */ /* 0x000fe20001741670 */
[----:B------:R-:W-:-:S03]  /*3eb0*/  UIADD3 UR4, UR42, UR4, URZ ;  /* 0x000000042a047290 */ /* 0x000fc6000fffe03f */
[----:B------:R-:W-:Y:S02]  /*3ec0*/  FSEL R37, R37, -INF , !P2 ;  /* 0xff80000025257808 */ /* 0x000fe40005000000 */
[----:B------:R-:W-:-:S04]  /*3ed0*/  LOP3.LUT P2, RZ, R16, 0x1000, RZ, 0xc0, !PT ;  /* 0x0000100010ff7812 */ /* 0x000fc8000784c0ff */
[----:B------:R-:W-:-:S04]  /*3ee0*/  ISETP.GT.AND P2, PT, R76, 0x48, !P2 ;  /* 0x000000484c00780c */ /* 0x000fc80005744270 */
[----:B------:R-:W-:Y:S02]  /*3ef0*/  ISETP.LT.OR P2, PT, R72, 0x49, P2 ;  /* 0x000000494800780c */ /* 0x000fe40001741670 */
[----:B0-----:R-:W-:Y:S01]  /*3f00*/  FMNMX.FTZ R9, R77, R80, !PT ;  /* 0x000000504d097209 */ /* 0x001fe20007810000 */
[----:B------:R-:W-:Y:S01]  /*3f10*/  IMAD.U32 R80, RZ, RZ, UR10 ;  /* 0x0000000aff507e24 */ /* 0x000fe2000f8e00ff */
        /* <DEDUP_REMOVED lines=34> */
[----:B------:R-:W-:-:S04]  /*4140*/  FSETP.NEU.FTZ.AND P2, PT, R9, -INF , PT ;  /* 0xff8000000900780b */ /* 0x000fc80003f5d000 */
[----:B------:R-:W-:Y:S02]  /*4150*/  FSEL R81, R81, RZ, P2 ;  /* 0x000000ff51517208 */ /* 0x000fe40001000000 */
[----:B------:R-:W-:Y:S02]  /*4160*/  ISETP.GT.AND P2, PT, R76, RZ, !P6 ;  /* 0x000000ff4c00720c */ /* 0x000fe40007744270 */
[----:B------:R-:W-:Y:S01]  /*4170*/  LOP3.LUT P6, RZ, R16, 0x8000000, RZ, 0xc0, !PT ;  /* 0x0800000010ff7812 */ /* 0x000fe200078cc0ff */
[--C-:B------:R-:W-:Y:S01]  /*4180*/  FFMA.FTZ R87, R48, UR10, -R81.reuse ;  /* 0x0000000a30577c23 */ /* 0x100fe20008010851 */
[----:B------:R-:W-:Y:S01]  /*4190*/  ISETP.LT.OR P2, PT, R72, 0x1, P2 ;  /* 0x000000014800780c */ /* 0x000fe20001741670 */
[--C-:B------:R-:W-:Y:S01]  /*41a0*/  FFMA.FTZ R48, R59, UR10, -R81.reuse ;  /* 0x0000000a3b307c23 */ /* 0x100fe20008010851 */
[----:B------:R-:W-:Y:S01]  /*41b0*/  ISETP.GT.AND P6, PT, R76, 0x79, !P6 ;  /* 0x000000794c00780c */ /* 0x000fe200077c4270 */
[--C-:B------:R-:W-:Y:S01]  /*41c0*/  FFMA.FTZ R59, R61, UR10, -R81.reuse ;  /* 0x0000000a3d3b7c23 */ /* 0x100fe20008010851 */
[----:B------:R-:W-:Y:S01]  /*41d0*/  FSEL R79, R2, -INF , !P2 ;  /* 0xff800000024f7808 */ /* 0x000fe20005000000 */
[--C-:B------:R-:W-:Y:S01]  /*41e0*/  FFMA.FTZ R61, R63, UR10, -R81.reuse ;  /* 0x0000000a3f3d7c23 */ /* 0x100fe20008010851 */
[----:B------:R-:W-:Y:S01]  /*41f0*/  LOP3.LUT P2, RZ, R16, 0x4000000, RZ, 0xc0, !PT ;  /* 0x0400000010ff7812 */ /* 0x000fe2000784c0ff */
[--C-:B------:R-:W-:Y:S01]  /*4200*/  FFMA.FTZ R16, R75, UR10, -R81.reuse ;  /* 0x0000000a4b107c23 */ /* 0x100fe20008010851 */
[----:B------:R-:W-:Y:S01]  /*4210*/  FMNMX.FTZ R83, R79, R34, !PT ;  /* 0x000000224f537209 */ /* 0x000fe20007810000 */
[--C-:B------:R-:W-:Y:S01]  /*4220*/  FFMA.FTZ R75, R74, UR10, -R81.reuse ;  /* 0x0000000a4a4b7c23 */ /* 0x100fe20008010851 */
[--C-:B------:R-:W-:Y:S01]  /*4230*/  FFMA.FTZ R74, R71, UR10, -R81.reuse ;  /* 0x0000000a474a7c23 */ /* 0x100fe20008010851 */
[----:B------:R-:W-:Y:S01]  /*4240*/  ISETP.GT.AND P2, PT, R76, 0x69, !P2 ;  /* 0x000000694c00780c */ /* 0x000fe20005744270 */
[--C-:B------:R-:W-:Y:S01]  /*4250*/  FFMA.FTZ R63, R67, UR10, -R81.reuse ;  /* 0x0000000a433f7c23 */ /* 0x100fe20008010851 */
[----:B------:R-:W-:Y:S01]  /*4260*/  FMNMX.FTZ R10, R32, R83, !PT ;  /* 0x00000053200a7209 */ /* 0x000fe20007810000 */
[--C-:B------:R-:W-:Y:S01]  /*4270*/  FFMA.FTZ R67, R69, UR10, -R81.reuse ;  /* 0x0000000a45437c23 */ /* 0x100fe20008010851 */
[----:B------:R-:W-:Y:S01]  /*4280*/  ISETP.LT.OR P2, PT, R72, 0x6a, P2 ;  /* 0x0000006a4800780c */ /* 0x000fe20001741670 */
[----:B------:R-:W-:Y:S01]  /*4290*/  IMAD.U32 R69, RZ, RZ, UR10 ;  /* 0x0000000aff457e24 */ /* 0x000fe2000f8e00ff */
[----:B------:R-:W-:Y:S01]  /*42a0*/  FMNMX.FTZ R83, R5, R10, !PT ;  /* 0x0000000a05537209 */ /* 0x000fe20007810000 */
[--C-:B------:R-:W-:Y:S01]  /*42b0*/  FFMA.FTZ R77, R91, UR10, -R81.reuse ;  /* 0x0000000a5b4d7c23 */ /* 0x100fe20008010851 */
[----:B------:R-:W-:Y:S01]  /*42c0*/  FSEL R21, R21, -INF , !P2 ;  /* 0xff80000015157808 */ /* 0x000fe20005000000 */
[--C-:B------:R-:W-:Y:S01]  /*42d0*/  FFMA.FTZ R91, R56, UR10, -R81.reuse ;  /* 0x0000000a385b7c23 */ /* 0x100fe20008010851 */
[----:B------:R-:W-:Y:S01]  /*42e0*/  FMNMX.FTZ R10, R12, R83, !PT ;  /* 0x000000530c0a7209 */ /* 0x000fe20007810000 */
[--C-:B------:R-:W-:Y:S01]  /*42f0*/  FFMA.FTZ R2, R78, UR10, -R81.reuse ;  /* 0x0000000a4e027c23 */ /* 0x100fe20008010851 */
[----:B------:R-:W-:Y:S01]  /*4300*/  ISETP.LT.OR P6, PT, R72, 0x7a, P6 ;  /* 0x0000007a4800780c */ /* 0x000fe200037c1670 */
[--C-:B------:R-:W-:Y:S01]  /*4310*/  FFMA.FTZ R40, R40, UR10, -R81.reuse ;  /* 0x0000000a28287c23 */ /* 0x100fe20008010851 */
[----:B------:R-:W-:Y:S01]  /*4320*/  FMNMX.FTZ R71, R11, R10, !PT ;  /* 0x0000000a0b477209 */ /* 0x000fe20007810000 */
[----:B------:R-:W-:Y:S01]  /*4330*/  MUFU.EX2 R77, R77 ;  /* 0x0000004d004d7308 */ /* 0x000fe20000000800 */
[----:B------:R-:W-:Y:S01]  /*4340*/  FSEL R65, R65, -INF , !P6 ;  /* 0xff80000041417808 */ /* 0x000fe20007000000 */
        /* <DEDUP_REMOVED lines=24> */
[----:B------:R-:W0:Y:S01]  /*44d0*/  MUFU.EX2 R75, R75 ;  /* 0x0000004b004b7308 */ /* 0x000e220000000800 */
[----:B------:R-:W-:-:S04]  /*44e0*/  FMNMX.FTZ R10, R24, R83, !PT ;  /* 0x00000053180a7209 */ /* 0x000fc80007810000 */
[----:B------:R-:W-:-:S03]  /*44f0*/  FMNMX.FTZ R10, R25, R10, !PT ;  /* 0x0000000a190a7209 */ /* 0x000fc60007810000 */
[----:B------:R-:W-:Y:S01]  /*4500*/  MUFU.EX2 R83, R40 ;  /* 0x0000002800537308 */ /* 0x000fe20000000800 */
[----:B------:R-:W-:-:S04]  /*4510*/  FMNMX.FTZ R10, R31, R10, !PT ;  /* 0x0000000a1f0a7209 */ /* 0x000fc80007810000 */
[----:B------:R-:W-:-:S03]  /*4520*/  FMNMX.FTZ R10, R33, R10, !PT ;  /* 0x0000000a210a7209 */ /* 0x000fc60007810000 */
[----:B------:R1:W-:Y:S01]  /*4530*/  MUFU.EX2 R40, R46 ;  /* 0x0000002e00287308 */ /* 0x0003e20000000800 */
[----:B------:R-:W-:Y:S02]  /*4540*/  FMNMX.FTZ R10, R35, R10, !PT ;  /* 0x0000000a230a7209 */ /* 0x000fe40007810000 */
[----:B0-----:R-:W-:Y:S02]  /*4550*/  F2FP.SATFINITE.E4M3.F32.PACK_AB_MERGE_C R148, R75, R16, RZ ;  /* 0x000000104b94723e */ /* 0x001fe400048070ff */
[----:B------:R-:W-:Y:S02]  /*4560*/  FMNMX.FTZ R10, R37, R10, !PT ;  /* 0x0000000a250a7209 */ /* 0x000fe40007810000 */
[----:B------:R-:W-:Y:S01]  /*4570*/  F2FP.SATFINITE.E4M3.F32.PACK_AB_MERGE_C R148, R77, R2, R148 ;  /* 0x000000024d94723e */ /* 0x000fe20004807094 */
[----:B------:R-:W-:Y:S01]  /*4580*/  MUFU.EX2 R73, R73 ;  /* 0x0000004900497308 */ /* 0x000fe20000000800 */
[----:B------:R-:W-:Y:S01]  /*4590*/  FMNMX.FTZ R10, R39, R10, !PT ;  /* 0x0000000a270a7209 */ /* 0x000fe20007810000 */
[--C-:B-1----:R-:W-:Y:S01]  /*45a0*/  FFMA.FTZ R46, R57, UR10, -R81.reuse ;  /* 0x0000000a392e7c23 */ /* 0x102fe20008010851 */
[----:B------:R-:W-:-:S02]  /*45b0*/  FFMA.FTZ R57, R58, UR10, -R81 ;  /* 0x0000000a3a397c23 */ /* 0x000fc40008010851 */
[----:B------:R-:W-:-:S03]  /*45c0*/  FMNMX.FTZ R10, R41, R10, !PT ;  /* 0x0000000a290a7209 */ /* 0x000fc60007810000 */
[----:B------:R-:W-:Y:S01]  /*45d0*/  MUFU.EX2 R74, R74 ;  /* 0x0000004a004a7308 */ /* 0x000fe20000000800 */
[----:B------:R-:W-:-:S04]  /*45e0*/  FMNMX.FTZ R10, R43, R10, !PT ;  /* 0x0000000a2b0a7209 */ /* 0x000fc80007810000 */
[----:B------:R-:W-:-:S03]  /*45f0*/  FMNMX.FTZ R10, R45, R10, !PT ;  /* 0x0000000a2d0a7209 */ /* 0x000fc60007810000 */
        /* <DEDUP_REMOVED lines=9> */
[----:B------:R-:W1:Y:S01]  /*4690*/  MUFU.EX2 R85, R85 ;  /* 0x0000005500557308 */ /* 0x000e620000000800 */
[----:B------:R-:W-:Y:S02]  /*46a0*/  FMNMX.FTZ R93, R27, R10, !PT ;  /* 0x0000000a1b5d7209 */ /* 0x000fe40007810000 */
[----:B0-----:R-:W-:Y:S02]  /*46b0*/  F2FP.SATFINITE.E4M3.F32.PACK_AB_MERGE_C R150, R71, R70, RZ ;  /* 0x000000464796723e */ /* 0x001fe400048070ff */
[----:B------:R-:W-:Y:S02]  /*46c0*/  FMNMX.FTZ R93, R26, R93, !PT ;  /* 0x0000005d1a5d7209 */ /* 0x000fe40007810000 */
[----:B------:R-:W-:Y:S01]  /*46d0*/  F2FP.SATFINITE.E4M3.F32.PACK_AB_MERGE_C R150, R74, R73, R150 ;  /* 0x000000494a96723e */ /* 0x000fe20004807096 */
[----:B------:R-:W0:Y:S01]  /*46e0*/  MUFU.EX2 R36, R36 ;  /* 0x0000002400247308 */ /* 0x000e220000000800 */
[----:B------:R-:W-:-:S04]  /*46f0*/  FMNMX.FTZ R10, R64, R93, !PT ;  /* 0x0000005d400a7209 */ /* 0x000fc80007810000 */
[----:B------:R-:W-:-:S03]  /*4700*/  FMNMX.FTZ R10, R65, R10, !PT ;  /* 0x0000000a410a7209 */ /* 0x000fc60007810000 */
[----:B------:R-:W-:Y:S01]  /*4710*/  MUFU.EX2 R87, R87 ;  /* 0x0000005700577308 */ /* 0x000fe20000000800 */
[----:B-1----:R-:W-:Y:S01]  /*4720*/  F2FP.SATFINITE.E4M3.F32.PACK_AB_MERGE_C R144, R85, R38, RZ ;  /* 0x000000265590723e */ /* 0x002fe200048070ff */
[----:B------:R-:W1:Y:S06]  /*4730*/  SHFL.BFLY PT, R93, R10, 0x2, 0x1f ;  /* 0x0c401f000a5d7f89 */ /* 0x000e6c00000e0000 */
[----:B------:R-:W-:Y:S01]  /*4740*/  MUFU.EX2 R42, R42 ;  /* 0x0000002a002a7308 */ /* 0x000fe20000000800 */
[----:B0-----:R-:W-:-:S07]  /*4750*/  F2FP.SATFINITE.E4M3.F32.PACK_AB_MERGE_C R144, R83, R36, R144 ;  /* 0x000000245390723e */ /* 0x001fce0004807090 */
[----:B------:R-:W0:Y:S08]  /*4760*/  MUFU.EX2 R89, R89 ;  /* 0x0000005900597308 */ /* 0x000e300000000800 */
[----:B------:R-:W-:Y:S01]  /*4770*/  MUFU.EX2 R46, R46 ;  /* 0x0000002e002e7308 */ /* 0x000fe20000000800 */
[----:B-1----:R-:W-:-:S05]  /*4780*/  FMNMX.FTZ R93, R10, R93, !PT ;  /* 0x0000005d0a5d7209 */ /* 0x002fca0007810000 */
[----:B------:R-:W1:Y:S02]  /*4790*/  SHFL.BFLY PT, R10, R93, 0x1, 0x1f ;  /* 0x0c201f005d0a7f89 */ /* 0x000e6400000e0000 */
[----:B------:R-:W-:Y:S08]  /*47a0*/  MUFU.EX2 R57, R57 ;  /* 0x0000003900397308 */ /* 0x000ff00000000800 */
[----:B------:R-:W-:Y:S08]  /*47b0*/  MUFU.EX2 R44, R44 ;  /* 0x0000002c002c7308 */ /* 0x000ff00000000800 */
[----:B------:R-:W-:Y:S01]  /*47c0*/  MUFU.EX2 R91, R91 ;  /* 0x0000005b005b7308 */ /* 0x000fe20000000800 */
[----:B-1----:R-:W-:-:S07]  /*47d0*/  FMNMX.FTZ R10, R93, R10, !PT ;  /* 0x0000000a5d0a7209 */ /* 0x002fce0007810000 */
[----:B------:R-:W-:Y:S01]  /*47e0*/  MUFU.EX2 R50, R50 ;  /* 0x0000003200327308 */ /* 0x000fe20000000800 */
[C---:B------:R-:W-:Y:S01]  /*47f0*/  FSETP.NEU.FTZ.AND P2, PT, R10.reuse, -INF , PT ;  /* 0xff8000000a00780b */ /* 0x040fe20003f5d000 */
[----:B------:R-:W-:Y:S01]  /*4800*/  FFMA.FTZ R56, R10, R69, -8 ;  /* 0xc10000000a387423 */ /* 0x000fe20000010045 */
[----:B------:R-:W-:-:S05]  /*4810*/  FFMA.FTZ R69, R4, UR10, -R81 ;  /* 0x0000000a04457c23 */ /* 0x000fca0008010851 */
[----:B------:R-:W-:Y:S01]  /*4820*/  MUFU.EX2 R61, R61 ;  /* 0x0000003d003d7308 */ /* 0x000fe20000000800 */
[----:B------:R-:W-:Y:S02]  /*4830*/  FSEL R4, R56, RZ, P2 ;  /* 0x000000ff38047208 */ /* 0x000fe40001000000 */
        /* <DEDUP_REMOVED lines=11> */
[----:B------:R-:W-:Y:S01]  /*48f0*/  FADD.FTZ R31, R2, R77 ;  /* 0x0000004d021f7221 */ /* 0x000fe20000010000 */
[--C-:B------:R-:W-:Y:S01]  /*4900*/  FFMA.FTZ R34, R14, UR10, -R4.reuse ;  /* 0x0000000a0e227c23 */ /* 0x100fe20008010804 */
[--C-:B------:R-:W-:Y:S01]  /*4910*/  FFMA.FTZ R11, R20, UR10, -R4.reuse ;  /* 0x0000000a140b7c23 */ /* 0x100fe20008010804 */
[--C-:B------:R-:W-:Y:S01]  /*4920*/  FFMA.FTZ R14, R15, UR10, -R4.reuse ;  /* 0x0000000a0f0e7c23 */ /* 0x100fe20008010804 */
[----:B------:R-:W1:Y:S01]  /*4930*/  MUFU.EX2 R79, R79 ;  /* 0x0000004f004f7308 */ /* 0x000e620000000800 */
[----:B------:R-:W-:Y:S01]  /*4940*/  FADD.FTZ R62, R16, R31 ;  /* 0x0000001f103e7221 */ /* 0x000fe20000010000 */
[--C-:B------:R-:W-:Y:S01]  /*4950*/  FFMA.FTZ R20, R25, UR10, -R4.reuse ;  /* 0x0000000a19147c23 */ /* 0x100fe20008010804 */
[--C-:B------:R-:W-:Y:S01]  /*4960*/  FFMA.FTZ R25, R33, UR10, -R4.reuse ;  /* 0x0000000a21197c23 */ /* 0x100fe20008010804 */
[----:B------:R-:W-:Y:S01]  /*4970*/  FFMA.FTZ R23, R23, UR10, -R4 ;  /* 0x0000000a17177c23 */ /* 0x000fe20008010804 */
[----:B------:R-:W-:Y:S01]  /*4980*/  FADD.FTZ R62, R75, R62 ;  /* 0x0000003e4b3e7221 */ /* 0x000fe20000010000 */
[--C-:B------:R-:W-:Y:S01]  /*4990*/  FFMA.FTZ R58, R22, UR10, -R4.reuse ;  /* 0x0000000a163a7c23 */ /* 0x100fe20008010804 */
[----:B------:R-:W-:Y:S01]  /*49a0*/  FFMA.FTZ R15, R35, UR10, -R4 ;  /* 0x0000000a230f7c23 */ /* 0x000fe20008010804 */
[----:B------:R-:W2:Y:S01]  /*49b0*/  MUFU.EX2 R32, R32 ;  /* 0x0000002000207308 */ /* 0x000ea20000000800 */
[----:B------:R-:W-:Y:S01]  /*49c0*/  FADD.FTZ R33, R73, R62 ;  /* 0x0000003e49217221 */ /* 0x000fe20000010000 */
[--C-:B------:R-:W-:Y:S01]  /*49d0*/  FFMA.FTZ R22, R37, UR10, -R4.reuse ;  /* 0x0000000a25167c23 */ /* 0x100fe20008010804 */
[--C-:B------:R-:W-:Y:S01]  /*49e0*/  FFMA.FTZ R39, R39, UR10, -R4.reuse ;  /* 0x0000000a27277c23 */ /* 0x100fe20008010804 */
[--C-:B------:R-:W-:Y:S01]  /*49f0*/  FFMA.FTZ R41, R41, UR10, -R4.reuse ;  /* 0x0000000a29297c23 */ /* 0x100fe20008010804 */
[----:B------:R-:W-:Y:S01]  /*4a00*/  FADD.FTZ R33, R74, R33 ;  /* 0x000000214a217221 */ /* 0x000fe20000010000 */
[----:B0-----:R-:W-:Y:S01]  /*4a10*/  F2FP.SATFINITE.E4M3.F32.PACK_AB_MERGE_C R35, R89, R42, RZ ;  /* 0x0000002a5923723e */ /* 0x001fe200048070ff */
[--C-:B------:R-:W-:Y:S01]  /*4a20*/  FFMA.FTZ R43, R43, UR10, -R4.reuse ;  /* 0x0000000a2b2b7c23 */ /* 0x100fe20008010804 */
        /* <DEDUP_REMOVED lines=10> */
[--C-:B------:R-:W-:Y:S01]  /*4ad0*/  FFMA.FTZ R21, R21, UR10, -R4.reuse ;  /* 0x0000000a15157c23 */ /* 0x100fe20008010804 */
[--C-:B------:R-:W-:Y:S01]  /*4ae0*/  FFMA.FTZ R53, R53, UR10, -R4.reuse ;  /* 0x0000000a35357c23 */ /* 0x100fe20008010804 */
[--C-:B------:R-:W-:Y:S01]  /*4af0*/  FFMA.FTZ R55, R55, UR10, -R4.reuse ;  /* 0x0000000a37377c23 */ /* 0x100fe20008010804 */
[--C-:B------:R-:W-:Y:S01]  /*4b00*/  FFMA.FTZ R27, R27, UR10, -R4.reuse ;  /* 0x0000000a1b1b7c23 */ /* 0x100fe20008010804 */
[--C-:B------:R-:W-:Y:S01]  /*4b10*/  FFMA.FTZ R26, R26, UR10, -R4.reuse ;  /* 0x0000000a1a1a7c23 */ /* 0x100fe20008010804 */
[----:B------:R-:W-:Y:S01]  /*4b20*/  FFMA.FTZ R64, R64, UR10, -R4 ;  /* 0x0000000a40407c23 */ /* 0x000fe20008010804 */
[----:B------:R-:W2:Y:S01]  /*4b30*/  MUFU.EX2 R12, R12 ;  /* 0x0000000c000c7308 */ /* 0x000ea20000000800 */
[C---:B0-----:R-:W-:Y:S01]  /*4b40*/  FADD.FTZ R66, R81.reuse, R66 ;  /* 0x0000004251427221 */ /* 0x041fe20000010000 */
[----:B------:R-:W-:Y:S01]  /*4b50*/  F2FP.SATFINITE.E4M3.F32.PACK_AB_MERGE_C R81, R81, R32, RZ ;  /* 0x000000205151723e */ /* 0x000fe200048070ff */
[----:B------:R-:W-:Y:S01]  /*4b60*/  FFMA.FTZ R65, R65, UR10, -R4 ;  /* 0x0000000a41417c23 */ /* 0x000fe20008010804 */
[----:B------:R-:W-:-:S02]  /*4b70*/  F2FP.SATFINITE.E4M3.F32.PACK_AB_MERGE_C R146, R87, R40, R35 ;  /* 0x000000285792723e */ /* 0x000fc40004807023 */
        /* <DEDUP_REMOVED lines=14> */
[----:B-1----:R-:W-:Y:S01]  /*4c60*/  FADD.FTZ R2, R93, R2 ;  /* 0x000000025d027221 */ /* 0x002fe20000010000 */
[----:B------:R-:W-:Y:S01]  /*4c70*/  FADD.FTZ R42, R42, R33 ;  /* 0x000000212a2a7221 */ /* 0x000fe20000010000 */
[----:B------:R-:W-:Y:S02]  /*4c80*/  F2FP.SATFINITE.E4M3.F32.PACK_AB_MERGE_C R33, R57, R46, RZ ;  /* 0x0000002e3921723e */ /* 0x000fe400048070ff */
[----:B------:R-:W-:Y:S01]  /*4c90*/  F2FP.SATFINITE.E4M3.F32.PACK_AB_MERGE_C R34, R93, R34, RZ ;  /* 0x000000225d22723e */ /* 0x000fe200048070ff */
[----:B------:R-:W-:Y:S01]  /*4ca0*/  FADD.FTZ R89, R89, R42 ;  /* 0x0000002a59597221 */ /* 0x000fe20000010000 */
[----:B------:R-:W-:Y:S01]  /*4cb0*/  F2FP.SATFINITE.E4M3.F32.PACK_AB_MERGE_C R140, R91, R44, R33 ;  /* 0x0000002c5b8c723e */ /* 0x000fe20004807021 */
[----:B------:R-:W1:Y:S01]  /*4cc0*/  MUFU.EX2 R23, R23 ;  /* 0x0000001700177308 */ /* 0x000e620000000800 */
[----:B--2---:R-:W-:Y:S01]  /*4cd0*/  FADD.FTZ R31, R11, R2 ;  /* 0x000000020b1f7221 */ /* 0x004fe20000010000 */
[----:B------:R-:W-:Y:S01]  /*4ce0*/  FADD.FTZ R44, R44, R89 ;  /* 0x000000592c2c7221 */ /* 0x000fe20000010000 */
[----:B------:R-:W-:-:S02]  /*4cf0*/  F2FP.SATFINITE.E4M3.F32.PACK_AB_MERGE_C R33, R61, R50, RZ ;  /* 0x000000323d21723e */ /* 0x000fc400048070ff */
[----:B------:R-:W-:Y:S01]  /*4d00*/  F2FP.SATFINITE.E4M3.F32.PACK_AB_MERGE_C R151, R12, R5, R34 ;  /* 0x000000050c97723e */ /* 0x000fe20004807022 */
[----:B------:R-:W-:Y:S02]  /*4d10*/  FADD.FTZ R91, R91, R44 ;  /* 0x0000002c5b5b7221 */ /* 0x000fe40000010000 */
[----:B------:R-:W2:Y:S01]  /*4d20*/  MUFU.EX2 R58, R58 ;  /* 0x0000003a003a7308 */ /* 0x000ea20000000800 */
[----:B0-----:R-:W-:Y:S01]  /*4d30*/  FADD.FTZ R36, R14, R31 ;  /* 0x0000001f0e247221 */ /* 0x001fe20000010000 */
[----:B------:R-:W-:-:S04]  /*4d40*/  FADD.FTZ R46, R46, R91 ;  /* 0x0000005b2e2e7221 */ /* 0x000fc80000010000 */
[----:B------:R-:W-:Y:S02]  /*4d50*/  FADD.FTZ R57, R57, R46 ;  /* 0x0000002e39397221 */ /* 0x000fe40000010000 */
        /* <DEDUP_REMOVED lines=20> */
[----:B------:R-:W-:Y:S01]  /*4ea0*/  MUFU.EX2 R48, R48 ;  /* 0x0000003000307308 */ /* 0x000fe20000000800 */
[----:B0-----:R-:W-:-:S07]  /*4eb0*/  FADD.FTZ R23, R39, R32 ;  /* 0x0000002027177221 */ /* 0x001fce0000010000 */
[----:B------:R-:W0:Y:S01]  /*4ec0*/  MUFU.EX2 R59, R59 ;  /* 0x0000003b003b7308 */ /* 0x000e220000000800 */
[C---:B-1----:R-:W-:Y:S01]  /*4ed0*/  FADD.FTZ R24, R62.reuse, R23 ;  /* 0x000000173e187221 */ /* 0x042fe20000010000 */
[----:B------:R-:W-:-:S04]  /*4ee0*/  F2FP.SATFINITE.E4M3.F32.PACK_AB_MERGE_C R39, R62, R39, RZ ;  /* 0x000000273e27723e */ /* 0x000fc800048070ff */
[----:B------:R-:W-:Y:S02]  /*4ef0*/  F2FP.SATFINITE.E4M3.F32.PACK_AB_MERGE_C R141, R22, R15, R39 ;  /* 0x0000000f168d723e */ /* 0x000fe40004807027 */
[----:B------:R-:W-:Y:S08]  /*4f00*/  MUFU.EX2 R19, R43 ;  /* 0x0000002b00137308 */ /* 0x000ff00000000800 */
[----:B------:R-:W-:Y:S01]  /*4f10*/  MUFU.EX2 R16, R16 ;  /* 0x0000001000107308 */ /* 0x000fe20000000800 */
[----:B0-----:R-:W-:Y:S01]  /*4f20*/  F2FP.SATFINITE.E4M3.F32.PACK_AB_MERGE_C R142, R59, R48, R33 ;  /* 0x000000303b8e723e */ /* 0x001fe20004807021 */
[----:B------:R-:W-:-:S04]  /*4f30*/  FADD.FTZ R48, R48, R57 ;  /* 0x0000003930307221 */ /* 0x000fc80000010000 */
[----:B------:R-:W-:Y:S02]  /*4f40*/  FADD.FTZ R59, R59, R48 ;  /* 0x000000303b3b7221 */ /* 0x000fe40000010000 */
[----:B------:R-:W-:Y:S02]  /*4f50*/  MUFU.EX2 R47, R47 ;  /* 0x0000002f002f7308 */ /* 0x000fe40000000800 */
[----:B------:R-:W-:-:S04]  /*4f60*/  FADD.FTZ R50, R50, R59 ;  /* 0x0000003b32327221 */ /* 0x000fc80000010000 */
[----:B------:R-:W-:Y:S02]  /*4f70*/  FADD.FTZ R61, R61, R50 ;  /* 0x000000323d3d7221 */ /* 0x000fe40000010000 */
[----:B------:R-:W-:Y:S08]  /*4f80*/  MUFU.EX2 R54, R54 ;  /* 0x0000003600367308 */ /* 0x000ff00000000800 */
[----:B------:R-:W0:Y:S08]  /*4f90*/  MUFU.EX2 R67, R67 ;  /* 0x0000004300437308 */ /* 0x000e300000000800 */
[----:B------:R-:W-:Y:S08]  /*4fa0*/  MUFU.EX2 R2, R49 ;  /* 0x0000003100027308 */ /* 0x000ff00000000800 */
[----:B------:R-:W-:Y:S01]  /*4fb0*/  MUFU.EX2 R52, R52 ;  /* 0x0000003400347308 */ /* 0x000fe20000000800 */
[----:B0-----:R-:W-:-:S07]  /*4fc0*/  F2FP.SATFINITE.E4M3.F32.PACK_AB_MERGE_C R23, R67, R54, RZ ;  /* 0x000000364317723e */ /* 0x001fce00048070ff */
[----:B------:R-:W0:Y:S08]  /*4fd0*/  MUFU.EX2 R63, R63 ;  /* 0x0000003f003f7308 */ /* 0x000e300000000800 */
[----:B------:R-:W1:Y:S08]  /*4fe0*/  MUFU.EX2 R51, R51 ;  /* 0x0000003300337308 */ /* 0x000e700000000800 */
[----:B------:R2:W-:Y:S01]  /*4ff0*/  MUFU.EX2 R4, R21 ;  /* 0x0000001500047308 */ /* 0x0005e20000000800 */
[----:B0-----:R-:W-:Y:S01]  /*5000*/  F2FP.SATFINITE.E4M3.F32.PACK_AB_MERGE_C R136, R63, R52, R23 ;  /* 0x000000343f88723e */ /* 0x001fe20004807017 */
[----:B------:R-:W-:-:S04]  /*5010*/  FADD.FTZ R52, R52, R61 ;  /* 0x0000003d34347221 */ /* 0x000fc80000010000 */
[----:B------:R-:W-:Y:S02]  /*5020*/  FADD.FTZ R63, R63, R52 ;  /* 0x000000343f3f7221 */ /* 0x000fe40000010000 */
[----:B------:R-:W0:Y:S01]  /*5030*/  MUFU.EX2 R36, R53 ;  /* 0x0000003500247308 */ /* 0x000e220000000800 */
[----:B--2---:R-:W-:Y:S01]  /*5040*/  FADD.FTZ R21, R19, R24 ;  /* 0x0000001813157221 */ /* 0x004fe20000010000 */
[----:B------:R-:W-:-:S03]  /*5050*/  FADD.FTZ R54, R54, R63 ;  /* 0x0000003f36367221 */ /* 0x000fc60000010000 */
[----:B------:R-:W-:Y:S01]  /*5060*/  FADD.FTZ R24, R16, R21 ;  /* 0x0000001510187221 */ /* 0x000fe20000010000 */
[----:B------:R-:W-:Y:S02]  /*5070*/  FADD.FTZ R67, R67, R54 ;  /* 0x0000003643437221 */ /* 0x000fe40000010000 */
[----:B------:R-:W2:Y:S01]  /*5080*/  MUFU.EX2 R55, R55 ;  /* 0x0000003700377308 */ /* 0x000ea20000000800 */
[----:B------:R-:W-:Y:S01]  /*5090*/  FADD.FTZ R5, R47, R24 ;  /* 0x000000182f057221 */ /* 0x000fe20000010000 */
[----:B------:R-:W-:-:S03]  /*50a0*/  F2FP.SATFINITE.E4M3.F32.PACK_AB_MERGE_C R47, R2, R47, RZ ;  /* 0x0000002f022f723e */ /* 0x000fc600048070ff */
[----:B------:R-:W-:Y:S01]  /*50b0*/  FADD.FTZ R2, R2, R5 ;  /* 0x0000000502027221 */ /* 0x000fe20000010000 */
[----:B------:R-:W-:Y:S02]  /*50c0*/  F2FP.SATFINITE.E4M3.F32.PACK_AB_MERGE_C R143, R16, R19, R47 ;  /* 0x00000013108f723e */ /* 0x000fe4000480702f */
[----:B------:R-:W-:Y:S01]  /*50d0*/  MUFU.EX2 R28, R28 ;  /* 0x0000001c001c7308 */ /* 0x000fe20000000800 */
[----:B-1----:R-:W-:-:S04]  /*50e0*/  FADD.FTZ R5, R51, R2 ;  /* 0x0000000233057221 */ /* 0x002fc80000010000 */
[----:B0-----:R-:W-:-:S03]  /*50f0*/  FADD.FTZ R2, R36, R5 ;  /* 0x0000000524027221 */ /* 0x001fc60000010000 */
[----:B------:R-:W0:Y:S01]  /*5100*/  MUFU.EX2 R69, R69 ;  /* 0x0000004500457308 */ /* 0x000e220000000800 */
[----:B--2---:R-:W-:Y:S01]  /*5110*/  FADD.FTZ R5, R55, R2 ;  /* 0x0000000237057221 */ /* 0x004fe20000010000 */
[----:B------:R-:W-:-:S03]  /*5120*/  F2FP.SATFINITE.E4M3.F32.PACK_AB_MERGE_C R55, R4, R55, RZ ;  /* 0x000000370437723e */ /* 0x000fc600048070ff */
[----:B------:R-:W-:Y:S01]  /*5130*/  FADD.FTZ R4, R4, R5 ;  /* 0x0000000504047221 */ /* 0x000fe20000010000 */
[----:B------:R-:W-:Y:S02]  /*5140*/  F2FP.SATFINITE.E4M3.F32.PACK_AB_MERGE_C R137, R36, R51, R55 ;  /* 0x000000332489723e */ /* 0x000fe40004807037 */
[----:B------:R-:W-:Y:S08]  /*5150*/  MUFU.EX2 R30, R30 ;  /* 0x0000001e001e7308 */ /* 0x000ff00000000800 */
[----:B------:R-:W1:Y:S01]  /*5160*/  MUFU.EX2 R29, R29 ;  /* 0x0000001d001d7308 */ /* 0x000e620000000800 */
[----:B0-----:R-:W-:-:S07]  /*5170*/  F2FP.SATFINITE.E4M3.F32.PACK_AB_MERGE_C R11, R69, R28, RZ ;  /* 0x0000001c450b723e */ /* 0x001fce00048070ff */
[----:B------:R-:W0:Y:S08]  /*5180*/  MUFU.EX2 R27, R27 ;  /* 0x0000001b001b7308 */ /* 0x000e300000000800 */
[----:B------:R-:W2:Y:S01]  /*5190*/  MUFU.EX2 R26, R26 ;  /* 0x0000001a001a7308 */ /* 0x000ea20000000800 */
[----:B-1----:R-:W-:Y:S01]  /*51a0*/  F2FP.SATFINITE.E4M3.F32.PACK_AB_MERGE_C R138, R29, R30, R11 ;  /* 0x0000001e1d8a723e */ /* 0x002fe2000480700b */
[----:B------:R-:W-:-:S04]  /*51b0*/  FADD.FTZ R30, R30, R67 ;  /* 0x000000431e1e7221 */ /* 0x000fc80000010000 */
[----:B------:R-:W-:Y:S02]  /*51c0*/  FADD.FTZ R29, R29, R30 ;  /* 0x0000001e1d1d7221 */ /* 0x000fe40000010000 */
[----:B------:R-:W1:Y:S01]  /*51d0*/  MUFU.EX2 R64, R64 ;  /* 0x0000004000407308 */ /* 0x000e620000000800 */
[----:B0-----:R-:W-:Y:S01]  /*51e0*/  FADD.FTZ R5, R27, R4 ;  /* 0x000000041b057221 */ /* 0x001fe20000010000 */
[----:B------:R-:W-:-:S06]  /*51f0*/  FADD.FTZ R28, R28, R29 ;  /* 0x0000001d1c1c7221 */ /* 0x000fcc0000010000 */
[----:B------:R-:W0:Y:S01]  /*5200*/  MUFU.EX2 R65, R65 ;  /* 0x0000004100417308 */ /* 0x000e220000000800 */
[----:B--2---:R-:W-:-:S04]  /*5210*/  FADD.FTZ R5, R26, R5 ;  /* 0x000000051a057221 */ /* 0x004fc80000010000 */
[----:B-1----:R-:W-:Y:S01]  /*5220*/  FADD.FTZ R4, R64, R5 ;  /* 0x0000000540047221 */ /* 0x002fe20000010000 */
[----:B------:R-:W-:Y:S01]  /*5230*/  FADD.FTZ R5, R69, R28 ;  /* 0x0000001c45057221 */ /* 0x000fe20000010000 */
[C---:B0-----:R-:W-:Y:S02]  /*5240*/  F2FP.SATFINITE.E4M3.F32.PACK_AB_MERGE_C R2, R65.reuse, R64, RZ ;  /* 0x000000404102723e */ /* 0x041fe400048070ff */
        /* <DEDUP_REMOVED lines=14> */
.L_x_9577:
[----:B------:R-:W-:-:S11]  /*5330*/  UISETP.NE.AND UP2, UPT, UR5, 0x1, UPT ;  /* 0x000000010500788c */ /* 0x000fd6000bf45270 */
[----:B------:R-:W-:Y:S02]  /*5340*/  @UP2 ULDC.64 UR14, c[0x0][0x9e8] ;  /* 0x00027a00000e2ab9 */ /* 0x000fe40000000a00 */
[----:B------:R-:W-:-:S04]  /*5350*/  UIMAD.WIDE.U32 UR6, UR11, UR14, URZ ;  /* 0x0000000e0b0672a5 */ /* 0x000fc8000f8e003f */
[----:B------:R-:W-:-:S12]  /*5360*/  @UP2 USHF.R.U32.HI UR11, URZ, UR15, UR7 ;  /* 0x0000000f3f0b2299 */ /* 0x000fd80008011607 */
.L_x_9578:
[----:B------:R-:W-:-:S04]  /*5370*/  UIMAD UR5, UR11, UR5, UR5 ;  /* 0x000000050b0572a4 */ /* 0x000fc8000f8e0205 */
[----:B------:R-:W-:-:S04]  /*5380*/  UISETP.LT.AND UP2, UPT, UR4, UR5, UPT ;  /* 0x000000050400728c */ /* 0x000fc8000bf41270 */
[----:B------:R-:W-:-:S12]  /*5390*/  USEL UR4, UR4, UR5, UP2 ;  /* 0x0000000504047287 */ /* 0x000fd80009000000 */
.L_x_9576:
[----:B------:R-:W-:Y:S01]  /*53a0*/  USHF.R.S32.HI UR5, URZ, 0x1f, UR4 ;  /* 0x0000001f3f057899 */ /* 0x000fe20008011404 */
[----:B------:R-:W0:Y:S01]  /*53b0*/  S2UR UR22, SR_CgaCtaId ;  /* 0x00000000001679c3 */ /* 0x000e220000008800 */
[----:B------:R-:W-:Y:S02]  /*53c0*/  CS2R R88, SRZ ;  /* 0x0000000000587805 */ /* 0x000fe4000001ff00 */
[----:B------:R-:W-:Y:S01]  /*53d0*/  CS2R R90, SRZ ;  /* 0x00000000005a7805 */ /* 0x000fe2000001ff00 */
[----:B------:R-:W-:Y:S01]  /*53e0*/  ULEA.HI UR5, UR5, UR4, URZ, 0x7 ;  /* 0x0000000405057291 */ /* 0x000fe2000f8f383f */
[----:B------:R-:W-:Y:S02]  /*53f0*/  CS2R R92, SRZ ;  /* 0x00000000005c7805 */ /* 0x000fe4000001ff00 */
[----:B------:R-:W-:Y:S01]  /*5400*/  CS2R R94, SRZ ;  /* 0x00000000005e7805 */ /* 0x000fe2000001ff00 */
[----:B------:R-:W-:Y:S01]  /*5410*/  UMOV UR4, URZ ;  /* 0x0000003f00047c82 */ /* 0x000fe20008000000 */
        /* <DEDUP_REMOVED lines=56> */
.L_x_9597:
[----:B------:R-:W-:-:S04]  /*57a0*/  UIADD3 UR4, UR7, 0x1, URZ ;  /* 0x0000000107047890 */ /* 0x000fc8000fffe03f */
[----:B------:R-:W-:-:S04]  /*57b0*/  UISETP.NE.AND UP2, UPT, UR4, 0x2, UPT ;  /* 0x000000020400788c */ /* 0x000fc8000bf45270 */
[----:B------:R-:W-:Y:S02]  /*57c0*/  USEL UR5, URZ, 0x1, UP2 ;  /* 0x000000013f057887 */ /* 0x000fe40009000000 */
[----:B------:R-:W-:Y:S02]  /*57d0*/  USEL UR4, UR4, URZ, UP2 ;  /* 0x0000003f04047287 */ /* 0x000fe40009000000 */
[----:B------:R-:W-:Y:S01]  /*57e0*/  ULOP3.LUT UR5, UR6, UR5, URZ, 0x3c, !UPT ;  /* 0x0000000506057292 */ /* 0x000fe2000f8e3c3f */
[----:B------:R-:W-:Y:S11]  /*57f0*/  @!P0 BRA `(.L_x_9580) ;  /* 0x0000000000048947 */ /* 0x000ff60003800000 */
[----:B------:R-:W-:Y:S01]  /*5800*/  BPT.TRAP 0x1 ;  /* 0x000000040000795c */ /* 0x000fe20000300000 */
.L_x_9580:
[----:B------:R-:W-:Y:S01]  /*5810*/  ULEA UR28, UR4, UR38, 0x3 ;  /* 0x00000026041c7291 */ /* 0x000fe2000f8e183f */
[----:B------:R-:W-:-:S05]  /*5820*/  IMAD.U32 R11, RZ, RZ, UR5 ;  /* 0x00000005ff0b7e24 */ /* 0x000fca000f8e00ff */
[----:B------:R-:W-:-:S04]  /*5830*/  SHF.L.U32 R11, R11, 0x1f, RZ ;  /* 0x0000001f0b0b7819 */ /* 0x000fc800000006ff */
[----:B------:R0:W1:Y:S01]  /*5840*/  SYNCS.PHASECHK.TRANS64.TRYWAIT P2, [UR28+0x17030], R11 ;  /* 0x0170300bff0075a7 */ /* 0x000062000804015c */
[----:B------:R-:W-:Y:S05]  /*5850*/  @!P0 BRA `(.L_x_9581) ;  /* 0x0000000000048947 */ /* 0x000fea0003800000 */
[----:B------:R-:W-:Y:S01]  /*5860*/  BPT.TRAP 0x1 ;  /* 0x000000040000795c */ /* 0x000fe20000300000 */
.L_x_9581:
[----:B-1----:R-:W-:Y:S05]  /*5870*/  @P2 BRA `(.L_x_9582) ;  /* 0x0000000000082947 */ /* 0x002fea0003800000 */
[----:B------:R-:W1:Y:S02]  /*5880*/  SYNCS.PHASECHK.TRANS64.TRYWAIT P2, [UR28+0x17030], R11 ;  /* 0x0170300bff0075a7 */ /* 0x000e64000804015c */
[----:B-1----:R-:W-:Y:S05]  /*5890*/  @!P2 BRA `(.L_x_9583) ;  /* 0x000000f000d4a947 */ /* 0x002fea0003800000 */
.L_x_9582:
[----:B------:R-:W-:Y:S01]  /*58a0*/  R2UR UR16, R6 ;  /* 0x00000000061072ca */ /* 0x000fe200000e0000 */
[----:B------:R-:W-:Y:S01]  /*58b0*/  UIMAD UR18, UR4, 0x300, UR20 ;  /* 0x00000300041278a4 */ /* 0x000fe2000f8e0214 */
[----:B------:R-:W-:Y:S01]  /*58c0*/  R2UR UR17, R7 ;  /* 0x00000000071172ca */ /* 0x000fe200000e0000 */
[----:B------:R-:W-:Y:S01]  /*58d0*/  WARPGROUP.ARRIVE ;  /* 0x00000000000079c5 */ /* 0x000fe20000000000 */
[----:B------:R-:W-:Y:S01]  /*58e0*/  UMOV UR19, 0xc0000010 ;  /* 0xc000001000137882 */ /* 0x000fe20000000000 */
[----:B------:R-:W-:Y:S01]  /*58f0*/  UIADD3 UR10, UR18, 0x100, URZ ;  /* 0x00000100120a7890 */ /* 0x000fe2000fffe03f */
[----:B------:R-:W-:Y:S01]  /*5900*/  UMOV UR11, 0xc0000010 ;  /* 0xc0000010000b7882 */ /* 0x000fe20000000000 */
[----:B------:R-:W-:Y:S01]  /*5910*/  UIADD3 UR14, UR18, 0x200, URZ ;  /* 0x00000200120e7890 */ /* 0x000fe2000fffe03f */
[----:B------:R-:W-:-:S07]  /*5920*/  UMOV UR15, 0xc0000010 ;  /* 0xc0000010000f7882 */ /* 0x000fce0000000000 */
        /* <DEDUP_REMOVED lines=10> */
.L_x_9584:
[----:B------:R-:W-:Y:S01]  /*59d0*/  ULEA UR11, UR7, UR38, 0x3 ;  /* 0x00000026070b7291 */ /* 0x000fe2000f8e183f */
[----:B------:R-:W-:-:S05]  /*59e0*/  IMAD.U32 R13, RZ, RZ, UR6 ;  /* 0x00000006ff0d7e24 */ /* 0x000fca000f8e00ff */
[----:B------:R-:W-:-:S04]  /*59f0*/  SHF.L.U32 R13, R13, 0x1f, RZ ;  /* 0x0000001f0d0d7819 */ /* 0x000fc800000006ff */
[----:B------:R2:W3:Y:S01]  /*5a00*/  SYNCS.PHASECHK.TRANS64.TRYWAIT P2, [UR11+0x17050], R13 ;  /* 0x0170500dff0075a7 */ /* 0x0004e2000804014b */
[----:B------:R-:W-:Y:S05]  /*5a10*/  @!P0 BRA `(.L_x_9585) ;  /* 0x0000000000048947 */ /* 0x000fea0003800000 */
[----:B------:R-:W-:Y:S01]  /*5a20*/  BPT.TRAP 0x1 ;  /* 0x000000040000795c */ /* 0x000fe20000300000 */
.L_x_9585:
[C---:B01----:R-:W-:Y:S01]  /*5a30*/  FMUL.FTZ R11, R0.reuse, R24 ;  /* 0x00000018000b7220 */ /* 0x043fe20000410000 */
[----:B------:R-:W-:-:S05]  /*5a40*/  FMUL.FTZ R12, R0, R25 ;  /* 0x00000019000c7220 */ /* 0x000fca0000410000 */
[----:B------:R-:W0:Y:S08]  /*5a50*/  MUFU.TANH R11, R11 ;  /* 0x0000000b000b7308 */ /* 0x000e300000002400 */
[----:B------:R-:W1:Y:S01]  /*5a60*/  MUFU.TANH R12, R12 ;  /* 0x0000000c000c7308 */ /* 0x000e620000002400 */
[----:B---3--:R-:W-:Y:S05]  /*5a70*/  @P2 BRA `(.L_x_9586) ;  /* 0x0000000000082947 */ /* 0x008fea0003800000 */
[----:B------:R-:W3:Y:S02]  /*5a80*/  SYNCS.PHASECHK.TRANS64.TRYWAIT P2, [UR11+0x17050], R13 ;  /* 0x0170500dff0075a7 */ /* 0x000ee4000804014b */
[----:B---3--:R-:W-:Y:S05]  /*5a90*/  @!P2 BRA `(.L_x_9587) ;  /* 0x000000f0006ca947 */ /* 0x008fea0003800000 */
.L_x_9586:
[----:B------:R-:W-:Y:S01]  /*5aa0*/  UIADD3 UR6, UR38, 0x400, URZ ;  /* 0x0000040026067890 */ /* 0x000fe2000fffe03f */
[----:B------:R-:W-:Y:S01]  /*5ab0*/  WARPGROUP.ARRIVE ;  /* 0x00000000000079c5 */ /* 0x000fe20000000000 */
[----:B------:R-:W-:Y:S01]  /*5ac0*/  PLOP3.LUT P2, PT, PT, PT, UP0, 0x80, 0x0 ;  /* 0x000000000000781c */ /* 0x000fe20003f4f008 */
[C---:B------:R-:W-:Y:S01]  /*5ad0*/  FMUL.FTZ R19, R0.reuse, R31 ;  /* 0x0000001f00137220 */ /* 0x040fe20000410000 */
        /* <DEDUP_REMOVED lines=15> */
[----:B------:R-:W-:Y:S01]  /*5bd0*/  UMOV UR7, 0x40000040 ;  /* 0x4000004000077882 */ /* 0x000fe20000000000 */
[----:B------:R-:W4:Y:S01]  /*5be0*/  LDC R60, c[0x0][0x288] ;  /* 0x0000a200ff3c7b82 */ /* 0x000f220000000800 */
[C---:B------:R-:W-:Y:S01]  /*5bf0*/  FMUL.FTZ R18, R0.reuse, R30 ;  /* 0x0000001e00127220 */ /* 0x040fe20000410000 */
[C---:B------:R-:W-:Y:S01]  /*5c00*/  FMUL.FTZ R78, R0.reuse, R84 ;  /* 0x00000054004e7220 */ /* 0x040fe20000410000 */
[----:B------:R-:W-:Y:S01]  /*5c10*/  UMOV UR6, UR10 ;  /* 0x0000000a00067c82 */ /* 0x000fe20008000000 */
[C---:B------:R-:W-:Y:S01]  /*5c20*/  FMUL.FTZ R30, R0.reuse, R42 ;  /* 0x0000002a001e7220 */ /* 0x040fe20000410000 */
[----:B------:R-:W-:Y:S01]  /*5c30*/  QGMMA.64x96x32.F32.E4M3.E4M3 R88, R148, gdesc[UR4], R88, gsb0 ;  /* 0x0160000494587df3 */ /* 0x000fe20008000858 */
[----:B------:R-:W-:Y:S01]  /*5c40*/  UIADD3 UR6, UR10, 0x2, URZ ;  /* 0x000000020a067890 */ /* 0x000fe2000fffe03f */
[----:B------:R-:W-:Y:S01]  /*5c50*/  IMAD.MOV.U32 R84, RZ, RZ, R8 ;  /* 0x000000ffff547224 */ /* 0x000fe200078e0008 */
[----:B------:R-:W-:Y:S01]  /*5c60*/  UMOV UR7, 0x40000040 ;  /* 0x4000004000077882 */ /* 0x000fe20000000000 */
[C---:B------:R-:W-:Y:S01]  /*5c70*/  FMUL.FTZ R42, R0.reuse, R52 ;  /* 0x00000034002a7220 */ /* 0x040fe20000410000 */
[C---:B------:R-:W-:Y:S01]  /*5c80*/  FMUL.FTZ R52, R0.reuse, R63 ;  /* 0x0000003f00347220 */ /* 0x040fe20000410000 */
[C---:B------:R-:W-:Y:S01]  /*5c90*/  FMUL.FTZ R20, R0.reuse, R32 ;  /* 0x0000002000147220 */ /* 0x040fe20000410000 */
[C---:B------:R-:W-:Y:S01]  /*5ca0*/  FMUL.FTZ R63, R0.reuse, R74 ;  /* 0x0000004a003f7220 */ /* 0x040fe20000410000 */
[----:B------:R-:W-:Y:S01]  /*5cb0*/  FMUL.FTZ R32, R0, R44 ;  /* 0x0000002c00207220 */ /* 0x000fe20000410000 */
[----:B------:R-:W-:-:S02]  /*5cc0*/  IMAD.SHL.U32 R74, R2, 0x80, RZ ;  /* 0x00000080024a7824 */ /* 0x000fc400078e00ff */
[C---:B------:R-:W-:Y:S01]  /*5cd0*/  FMUL.FTZ R44, R0.reuse, R54 ;  /* 0x00000036002c7220 */ /* 0x040fe20000410000 */
[C---:B--23--:R-:W-:Y:S01]  /*5ce0*/  FMUL.FTZ R13, R0.reuse, R26 ;  /* 0x0000001a000d7220 */ /* 0x04cfe20000410000 */
        /* <DEDUP_REMOVED lines=43> */
[----:B------:R-:W2:Y:S03]  /*5fa0*/  MUFU.TANH R13, R13 ;  /* 0x0000000d000d7308 */ /* 0x000ea60000002400 */
[----:B------:R-:W-:-:S04]  /*5fb0*/  IMAD R35, R17, UR25, R80 ;  /* 0x0000001911237c24 */ /* 0x000fc8000f8e0250 */
[----:B----4-:R-:W-:Y:S01]  /*5fc0*/  IMAD.IADD R35, R35, 0x1, -R60 ;  /* 0x0000000123237824 */ /* 0x010fe200078e0a3c */
[----:B------:R-:W3:Y:S03]  /*5fd0*/  MUFU.TANH R14, R14 ;  /* 0x0000000e000e7308 */ /* 0x000ee60000002400 */
[C---:B------:R-:W-:Y:S02]  /*5fe0*/  VIADD R83, R35.reuse, UR26 ;  /* 0x0000001a23537c36 */ /* 0x040fe40008000000 */
[----:B------:R-:W-:-:S03]  /*5ff0*/  VIADD R82, R35, UR21 ;  /* 0x0000001523527c36 */ /* 0x000fc60008000000 */
        /* <DEDUP_REMOVED lines=8> */
[----:B------:R-:W-:Y:S01]  /*6080*/  QGMMA.64x96x32.F32.E4M3.E4M3 R88, R144, gdesc[UR4], R88, gsb0 ;  /* 0x0160000490587df3 */ /* 0x000fe20008000858 */
        /* <DEDUP_REMOVED lines=39> */
[----:B------:R-:W-:Y:S02]  /*6300*/  @UP0 ULDC UR6, c[0x0][0x44c] ;  /* 0x0001130000060ab9 */ /* 0x000fe40000000800 */
[----:B------:R-:W-:Y:S01]  /*6310*/  @P2 IMAD.HI.U32 R34, R8, UR6, RZ ;  /* 0x0000000608222c27 */ /* 0x000fe2000f8e00ff */
[----:B------:R-:W-:Y:S01]  /*6320*/  @UP0 ULDC UR6, c[0x0][0x450] ;  /* 0x0001140000060ab9 */ /* 0x000fe20000000800 */
[----:B------:R-:W-:Y:S02]  /*6330*/  PLOP3.LUT P2, PT, PT, PT, UP1, 0x40, 0x0 ;  /* 0x000000000000781c */ /* 0x000fe40003f4e818 */
[----:B------:R-:W0:Y:S01]  /*6340*/  MUFU.TANH R52, R52 ;  /* 0x0000003400347308 */ /* 0x000e220000002400 */
[----:B------:R-:W-:Y:S01]  /*6350*/  @P3 SHF.R.U32.HI R84, RZ, UR6, R34 ;  /* 0x00000006ff543c19 */ /* 0x000fe20008011622 */
[----:B------:R-:W-:-:S04]  /*6360*/  IMAD.U32 R34, RZ, RZ, UR28 ;  /* 0x0000001cff227e24 */ /* 0x000fc8000f8e00ff */
[----:B------:R-:W-:Y:S02]  /*6370*/  @!P1 VIADD R34, R34, 0x17040 ;  /* 0x0001704022229836 */ /* 0x000fe40000000000 */
[----:B------:R-:W0:Y:S03]  /*6380*/  MUFU.TANH R56, R56 ;  /* 0x0000003800387308 */ /* 0x000e260000002400 */
[----:B------:R-:W-:-:S05]  /*6390*/  @!P1 PRMT R34, RZ, 0x654, R34 ;  /* 0x00000654ff229816 */ /* 0x000fca0000000022 */
        /* <DEDUP_REMOVED lines=12> */
[----:B------:R-:W5:Y:S05]  /*6460*/  SHFL.IDX PT, R136, R84, RZ, 0x1c1f ;  /* 0x001c1fff54887589 */ /* 0x000f6a00000e0000 */
[----:B------:R-:W0:Y:S01]  /*6470*/  MUFU.TANH R67, R67 ;  /* 0x0000004300437308 */ /* 0x000e220000002400 */
[----:B------:R0:W-:Y:S07]  /*6480*/  @!P1 SYNCS.ARRIVE.TRANS64.RED.A1T0 RZ, [R34+URZ], RZ ;  /* 0x000000ff22ff99a7 */ /* 0x0001ee000810043f */
[----:B------:R-:W0:Y:S08]  /*6490*/  MUFU.TANH R70, R70 ;  /* 0x0000004600467308 */ /* 0x000e300000002400 */
[----:B------:R-:W0:Y:S01]  /*64a0*/  MUFU.TANH R68, R68 ;  /* 0x0000004400447308 */ /* 0x000e220000002400 */
[----:B-----5:R-:W-:-:S07]  /*64b0*/  IMAD.IADD R81, R83, 0x1, R136 ;  /* 0x0000000153517824 */ /* 0x020fce00078e0288 */
[----:B------:R-:W0:Y:S01]  /*64c0*/  MUFU.TANH R69, R69 ;  /* 0x0000004500457308 */ /* 0x000e220000002400 */
[----:B------:R-:W-:-:S07]  /*64d0*/  IMAD.IADD R80, R82, 0x1, R136 ;  /* 0x0000000152507824 */ /* 0x000fce00078e0288 */
        /* <DEDUP_REMOVED lines=8> */
[----:B--234-:R-:W-:Y:S05]  /*6560*/  @P2 BRA `(.L_x_9588) ;  /* 0x00000000005c2947 */ /* 0x01cfea0003800000 */
        /* <DEDUP_REMOVED lines=13> */
.L_x_9590:
[----:B------:R-:W-:-:S05]  /*6640*/  IMAD.U32 R86, RZ, RZ, UR27 ;  /* 0x0000001bff567e24 */ /* 0x000fca000f8e00ff */
[----:B------:R-:W-:-:S13]  /*6650*/  ISETP.NE.AND P2, PT, R86, 0x1, PT ;  /* 0x000000015600780c */ /* 0x000fda0003f45270 */
[----:B0-----:R-:W0:Y:S02]  /*6660*/  @P2 LDC.64 R34, c[0x0][0x9e8] ;  /* 0x00027a00ff222b82 */ /* 0x001e240000000a00 */
[----:B0-----:R-:W-:-:S05]  /*6670*/  @P2 IMAD.HI.U32 R34, R85, R34, RZ ;  /* 0x0000002255222227 */ /* 0x001fca00078e00ff */
[----:B------:R-:W-:-:S07]  /*6680*/  @P2 SHF.R.U32.HI R85, RZ, R35, R34 ;  /* 0x00000023ff552219 */ /* 0x000fce0000011622 */
.L_x_9591:
[----:B------:R-:W-:Y:S05]  /*6690*/  BSYNC B0 ;  /* 0x0000000000007941 */ /* 0x000fea0003800000 */
.L_x_9589:
[----:B------:R-:W-:-:S04]  /*66a0*/  IMAD R34, R85, R86, -R74 ;  /* 0x0000005655227224 */ /* 0x000fc800078e0a4a */
[----:B------:R-:W-:-:S05]  /*66b0*/  IMAD R34, R3, -0x2, R34 ;  /* 0xfffffffe03227824 */ /* 0x000fca00078e0222 */
[----:B------:R-:W-:Y:S02]  /*66c0*/  VIADDMNMX R81, R34, R86, R81, PT ;  /* 0x0000005622517246 */ /* 0x000fe40003800151 */
[----:B------:R-:W-:-:S07]  /*66d0*/  VIMNMX R80, R80, R34, !PT ;  /* 0x0000002250507248 */ /* 0x000fce0007fe0100 */
.L_x_9588:
[----:B------:R-:W-:Y:S01]  /*66e0*/  ISETP.GT.AND P2, PT, R2, -0x1, PT ;  /* 0xffffffff0200780c */ /* 0x000fe20003f44270 */
[----:B------:R-:W2:Y:S03]  /*66f0*/  SHFL.IDX PT, R84, R84, 0x1, 0x1c1f ;  /* 0x003c1f0054547f89 */ /* 0x000ea600000e0000 */
[C---:B------:R-:W-:Y:S02]  /*6700*/  ISETP.GT.AND P5, PT, R80.reuse, RZ, P2 ;  /* 0x000000ff5000720c */ /* 0x040fe400017a4270 */
[C---:B------:R-:W-:Y:S02]  /*6710*/  ISETP.GT.AND P4, PT, R80.reuse, 0x1, P2 ;  /* 0x000000015000780c */ /* 0x040fe40001784270 */
[----:B------:R-:W-:Y:S02]  /*6720*/  ISETP.LT.OR P5, PT, R81, 0x1, P5 ;  /* 0x000000015100780c */ /* 0x000fe40002fa1670 */
[----:B------:R-:W-:-:S02]  /*6730*/  ISETP.GT.AND P6, PT, R80, 0x8, P2 ;  /* 0x000000085000780c */ /* 0x000fc400017c4270 */
[----:B0-----:R-:W-:Y:S02]  /*6740*/  FSEL R34, R11, -INF , !P5 ;  /* 0xff8000000b227808 */ /* 0x001fe40006800000 */
[C---:B------:R-:W-:Y:S02]  /*6750*/  ISETP.GT.AND P5, PT, R80.reuse, 0x10, P2 ;  /* 0x000000105000780c */ /* 0x040fe400017a4270 */
[----:B------:R-:W-:Y:S02]  /*6760*/  ISETP.GT.AND P3, PT, R80, 0x9, P2 ;  /* 0x000000095000780c */ /* 0x000fe40001764270 */
[C---:B------:R-:W-:Y:S02]  /*6770*/  ISETP.LT.OR P5, PT, R81.reuse, 0x11, P5 ;  /* 0x000000115100780c */ /* 0x040fe40002fa1670 */
[----:B------:R-:W-:Y:S02]  /*6780*/  ISETP.LT.OR P4, PT, R81, 0x2, P4 ;  /* 0x000000025100780c */ /* 0x000fe40002781670 */
[----:B------:R-:W-:-:S02]  /*6790*/  FSEL R11, R20, -INF , !P5 ;  /* 0xff800000140b7808 */ /* 0x000fc40006800000 */
[----:B------:R-:W-:Y:S01]  /*67a0*/  ISETP.GT.AND P5, PT, R80, 0x20, P2 ;  /* 0x000000205000780c */ /* 0x000fe200017a4270 */
[--C-:B--2---:R-:W-:Y:S01]  /*67b0*/  IMAD.IADD R83, R83, 0x1, R84.reuse ;  /* 0x0000000153537824 */ /* 0x104fe200078e0254 */
[C---:B------:R-:W-:Y:S01]  /*67c0*/  ISETP.LT.OR P6, PT, R81.reuse, 0x9, P6 ;  /* 0x000000095100780c */ /* 0x040fe200037c1670 */
[----:B------:R-:W-:Y:S01]  /*67d0*/  IMAD.IADD R82, R82, 0x1, R84 ;  /* 0x0000000152527824 */ /* 0x000fe200078e0254 */
[C---:B------:R-:W-:Y:S02]  /*67e0*/  ISETP.LT.OR P3, PT, R81.reuse, 0xa, P3 ;  /* 0x0000000a5100780c */ /* 0x040fe40001f61670 */
[----:B------:R-:W-:Y:S02]  /*67f0*/  ISETP.LT.OR P5, PT, R81, 0x21, P5 ;  /* 0x000000215100780c */ /* 0x000fe40002fa1670 */
[----:B-1----:R-:W-:Y:S02]  /*6800*/  FSEL R12, R12, -INF , !P4 ;  /* 0xff8000000c0c7808 */ /* 0x002fe40006000000 */
[----:B------:R-:W-:-:S02]  /*6810*/  FSEL R15, R15, -INF , !P6 ;  /* 0xff8000000f0f7808 */ /* 0x000fc40007000000 */
[----:B------:R-:W-:Y:S02]  /*6820*/  FSEL R16, R16, -INF , !P3 ;  /* 0xff80000010107808 */ /* 0x000fe40005800000 */
[C---:B------:R-:W-:Y:S02]  /*6830*/  ISETP.GT.AND P4, PT, R80.reuse, 0x11, P2 ;  /* 0x000000115000780c */ /* 0x040fe40001784270 */
[C---:B------:R-:W-:Y:S02]  /*6840*/  ISETP.GT.AND P6, PT, R80.reuse, 0x18, P2 ;  /* 0x000000185000780c */ /* 0x040fe400017c4270 */
[----:B------:R-:W-:Y:S02]  /*6850*/  ISETP.GT.AND P3, PT, R80, 0x19, P2 ;  /* 0x000000195000780c */ /* 0x000fe40001764270 */
        /* <DEDUP_REMOVED lines=91> */
.L_x_9594:
[----:B------:R-:W-:-:S05]  /*6e10*/  IMAD.U32 R80, RZ, RZ, UR27 ;  /* 0x0000001bff507e24 */ /* 0x000fca000f8e00ff */
[----:B------:R-:W-:-:S13]  /*6e20*/  ISETP.NE.AND P3, PT, R80, 0x1, PT ;  /* 0x000000015000780c */ /* 0x000fda0003f65270 */
[----:B------:R-:W0:Y:S02]  /*6e30*/  @P3 LDC.64 R20, c[0x0][0x9e8] ;  /* 0x00027a00ff143b82 */ /* 0x000e240000000a00 */
[----:B0-----:R-:W-:-:S05]  /*6e40*/  @P3 IMAD.HI.U32 R20, R81, R20, RZ ;  /* 0x0000001451143227 */ /* 0x001fca00078e00ff */
[----:B------:R-:W-:-:S07]  /*6e50*/  @P3 SHF.R.U32.HI R81, RZ, R21, R20 ;  /* 0x00000015ff513219 */ /* 0x000fce0000011614 */
.L_x_9595:
[----:B------:R-:W-:Y:S05]  /*6e60*/  BSYNC B0 ;  /* 0x0000000000007941 */ /* 0x000fea0003800000 */
.L_x_9593:
[----:B------:R-:W-:-:S04]  /*6e70*/  IMAD R74, R81, R80, -R74 ;  /* 0x00000050514a7224 */ /* 0x000fc800078e0a4a */
[----:B------:R-:W-:-:S05]  /*6e80*/  IMAD R74, R3, -0x2, R74 ;  /* 0xfffffffe034a7824 */ /* 0x000fca00078e024a */
[----:B------:R-:W-:Y:S02]  /*6e90*/  VIADDMNMX R83, R74, R80, R83, PT ;  /* 0x000000504a537246 */ /* 0x000fe40003800153 */
[----:B------:R-:W-:-:S07]  /*6ea0*/  VIMNMX R82, R82, R74, !PT ;  /* 0x0000004a52527248 */ /* 0x000fce0007fe0100 */
.L_x_9592:
[----:B------:R-:W-:Y:S01]  /*6eb0*/  FMNMX.FTZ R21, R34, R9, !PT ;  /* 0x0000000922157209 */ /* 0x000fe20007810000 */
[----:B------:R-:W-:Y:S01]  /*6ec0*/  UMOV UR10, UR24 ;  /* 0x00000018000a7c82 */ /* 0x000fe20008000000 */
[----:B------:R-:W-:Y:S01]  /*6ed0*/  ISETP.GT.AND P5, PT, R82, 0x8, P2 ;  /* 0x000000085200780c */ /* 0x000fe200017a4270 */
[----:B------:R-:W-:Y:S01]  /*6ee0*/  IMAD.U32 R85, RZ, RZ, UR10 ;  /* 0x0000000aff557e24 */ /* 0x000fe2000f8e00ff */
        /* <DEDUP_REMOVED lines=48> */
[----:B0-----:R-:W-:Y:S02]  /*71f0*/  FMNMX.FTZ R74, R21, R20, !PT ;  /* 0x00000014154a7209 */ /* 0x001fe40007810000 */
[----:B------:R-:W-:Y:S02]  /*7200*/  FSEL R21, R14, -INF , !P4 ;  /* 0xff8000000e157808 */ /* 0x000fe40006000000 */
[----:B------:R-:W-:Y:S01]  /*7210*/  ISETP.GT.AND P4, PT, R82, 0x10, P2 ;  /* 0x000000105200780c */ /* 0x000fe20001784270 */
[----:B------:R-:W0:Y:S03]  /*7220*/  SHFL.BFLY PT, R81, R74, 0x1, 0x1f ;  /* 0x0c201f004a517f89 */ /* 0x000e2600000e0000 */
[----:B------:R-:W-:-:S04]  /*7230*/  ISETP.LT.OR P4, PT, R83, 0x11, P4 ;  /* 0x000000115300780c */ /* 0x000fc80002781670 */
[----:B------:R-:W-:Y:S02]  /*7240*/  FSEL R22, R22, -INF , !P4 ;  /* 0xff80000016167808 */ /* 0x000fe40006000000 */
[----:B------:R-:W-:-:S04]  /*7250*/  ISETP.GT.AND P4, PT, R82, 0x19, P2 ;  /* 0x000000195200780c */ /* 0x000fc80001784270 */
[----:B------:R-:W-:-:S04]  /*7260*/  ISETP.LT.OR P4, PT, R83, 0x1a, P4 ;  /* 0x0000001a5300780c */ /* 0x000fc80002781670 */
[----:B------:R-:W-:Y:S02]  /*7270*/  FSEL R27, R27, -INF , !P4 ;  /* 0xff8000001b1b7808 */ /* 0x000fe40006000000 */
[----:B------:R-:W-:-:S04]  /*7280*/  ISETP.GT.AND P4, PT, R82, 0x28, P2 ;  /* 0x000000285200780c */ /* 0x000fc80001784270 */
[----:B------:R-:W-:Y:S02]  /*7290*/  ISETP.LT.OR P4, PT, R83, 0x29, P4 ;  /* 0x000000295300780c */ /* 0x000fe40002781670 */
[----:B0-----:R-:W-:Y:S02]  /*72a0*/  FMNMX.FTZ R20, R74, R81, !PT ;  /* 0x000000514a147209 */ /* 0x001fe40007810000 */
[----:B------:R-:W-:Y:S02]  /*72b0*/  FSEL R36, R36, -INF , !P4 ;  /* 0xff80000024247808 */ /* 0x000fe40006000000 */
[C---:B------:R-:W-:Y:S01]  /*72c0*/  FSETP.NEU.FTZ.AND P6, PT, R20.reuse, -INF , PT ;  /* 0xff8000001400780b */ /* 0x040fe20003fdd000 */
[----:B------:R-:W-:-:S01]  /*72d0*/  FFMA.FTZ R80, R20, R85, -8 ;  /* 0xc100000014507423 */ /* 0x000fc20000010055 */
[----:B------:R-:W-:-:S04]  /*72e0*/  ISETP.GT.AND P4, PT, R82, 0x30, P2 ;  /* 0x000000305200780c */ /* 0x000fc80001784270 */
[----:B------:R-:W-:Y:S02]  /*72f0*/  FSEL R14, R80, RZ, P6 ;  /* 0x000000ff500e7208 */ /* 0x000fe40003000000 */
[----:B------:R-:W-:-:S03]  /*7300*/  ISETP.LT.OR P4, PT, R83, 0x31, P4 ;  /* 0x000000315300780c */ /* 0x000fc60002781670 */
[--C-:B------:R-:W-:Y:S01]  /*7310*/  FFMA.FTZ R74, R12, UR10, -R14.reuse ;  /* 0x0000000a0c4a7c23 */ /* 0x100fe2000801080e */
[----:B------:R-:W-:Y:S01]  /*7320*/  FSEL R12, R23, -INF , !P5 ;  /* 0xff800000170c7808 */ /* 0x000fe20006800000 */
[--C-:B------:R-:W-:Y:S01]  /*7330*/  FFMA.FTZ R81, R35, UR10, -R14.reuse ;  /* 0x0000000a23517c23 */ /* 0x100fe2000801080e */
[----:B------:R-:W-:Y:S01]  /*7340*/  ISETP.GT.AND P5, PT, R82, 0x20, P2 ;  /* 0x000000205200780c */ /* 0x000fe200017a4270 */
[----:B------:R0:W-:Y:S01]  /*7350*/  MUFU.EX2 R23, R74 ;  /* 0x0000004a00177308 */ /* 0x0001e20000000800 */
[----:B------:R-:W-:Y:S01]  /*7360*/  FSEL R40, R40, -INF , !P4 ;  /* 0xff80000028287808 */ /* 0x000fe20006000000 */
[--C-:B------:R-:W-:Y:S01]  /*7370*/  FFMA.FTZ R84, R39, UR10, -R14.reuse ;  /* 0x0000000a27547c23 */ /* 0x100fe2000801080e */
[----:B------:R-:W-:Y:S01]  /*7380*/  ISETP.LT.OR P5, PT, R83, 0x21, P5 ;  /* 0x000000215300780c */ /* 0x000fe20002fa1670 */
[--C-:B------:R-:W-:Y:S01]  /*7390*/  FFMA.FTZ R85, R42, UR10, -R14.reuse ;  /* 0x0000000a2a557c23 */ /* 0x100fe2000801080e */
[----:B------:R-:W-:Y:S01]  /*73a0*/  ISETP.GT.AND P4, PT, R82, 0x39, P2 ;  /* 0x000000395200780c */ /* 0x000fe20001784270 */
[--C-:B------:R-:W-:Y:S01]  /*73b0*/  FFMA.FTZ R34, R34, UR10, -R14.reuse ;  /* 0x0000000a22227c23 */ /* 0x100fe2000801080e */
[----:B------:R-:W-:Y:S01]  /*73c0*/  FSEL R30, R30, -INF , !P5 ;  /* 0xff8000001e1e7808 */ /* 0x000fe20006800000 */
[--C-:B------:R-:W-:Y:S01]  /*73d0*/  FFMA.FTZ R15, R15, UR10, -R14.reuse ;  /* 0x0000000a0f0f7c23 */ /* 0x100fe2000801080e */
[----:B------:R-:W-:Y:S01]  /*73e0*/  ISETP.GT.AND P5, PT, R82, RZ, P2 ;  /* 0x000000ff5200720c */ /* 0x000fe200017a4270 */
[--C-:B------:R-:W-:Y:S01]  /*73f0*/  FFMA.FTZ R16, R16, UR10, -R14.reuse ;  /* 0x0000000a10107c23 */ /* 0x100fe2000801080e */
[----:B------:R-:W-:Y:S01]  /*7400*/  ISETP.LT.OR P4, PT, R83, 0x3a, P4 ;  /* 0x0000003a5300780c */ /* 0x000fe20002781670 */
[--C-:B------:R-:W-:Y:S01]  /*7410*/  FFMA.FTZ R11, R11, UR10, -R14.reuse ;  /* 0x0000000a0b0b7c23 */ /* 0x100fe2000801080e */
[----:B------:R-:W-:Y:S01]  /*7420*/  ISETP.LT.OR P5, PT, R83, 0x1, P5 ;  /* 0x000000015300780c */ /* 0x000fe20002fa1670 */
[--C-:B------:R-:W-:Y:S01]  /*7430*/  FFMA.FTZ R24, R24, UR10, -R14.reuse ;  /* 0x0000000a18187c23 */ /* 0x100fe2000801080e */
[----:B------:R-:W-:Y:S01]  /*7440*/  FSEL R45, R45, -INF , !P4 ;  /* 0xff8000002d2d7808 */ /* 0x000fe20006000000 */
[--C-:B------:R-:W-:Y:S01]  /*7450*/  FFMA.FTZ R25, R25, UR10, -R14.reuse ;  /* 0x0000000a19197c23 */ /* 0x100fe2000801080e */
[----:B------:R-:W-:Y:S01]  /*7460*/  FSEL R13, R13, -INF , !P5 ;  /* 0xff8000000d0d7808 */ /* 0x000fe20006800000 */
[--C-:B------:R-:W-:Y:S01]  /*7470*/  FFMA.FTZ R28, R28, UR10, -R14.reuse ;  /* 0x0000000a1c1c7c23 */ /* 0x100fe2000801080e */
[----:B------:R-:W-:Y:S01]  /*7480*/  ISETP.LT.OR P5, PT, R83, 0x2a, P3 ;  /* 0x0000002a5300780c */ /* 0x000fe20001fa1670 */
[--C-:B------:R-:W-:Y:S01]  /*7490*/  FFMA.FTZ R29, R29, UR10, -R14.reuse ;  /* 0x0000000a1d1d7c23 */ /* 0x100fe2000801080e */
[----:B0-----:R-:W-:Y:S01]  /*74a0*/  FMNMX.FTZ R74, R13, R10, !PT ;  /* 0x0000000a0d4a7209 */ /* 0x001fe20007810000 */
[--C-:B------:R-:W-:Y:S01]  /*74b0*/  FFMA.FTZ R32, R32, UR10, -R14.reuse ;  /* 0x0000000a20207c23 */ /* 0x100fe2000801080e */
[----:B------:R-:W-:Y:S01]  /*74c0*/  ISETP.GT.AND P3, PT, R82, 0x31, P2 ;  /* 0x000000315200780c */ /* 0x000fe20001764270 */
[--C-:B------:R-:W-:Y:S01]  /*74d0*/  FFMA.FTZ R33, R33, UR10, -R14.reuse ;  /* 0x0000000a21217c23 */ /* 0x100fe2000801080e */
[----:B------:R-:W-:Y:S01]  /*74e0*/  FMNMX.FTZ R35, R21, R74, !PT ;  /* 0x0000004a15237209 */ /* 0x000fe20007810000 */
[--C-:B------:R-:W-:Y:S01]  /*74f0*/  FFMA.FTZ R62, R62, UR10, -R14.reuse ;  /* 0x0000000a3e3e7c23 */ /* 0x100fe2000801080e */
[----:B------:R-:W-:Y:S01]  /*7500*/  FSEL R37, R37, -INF , !P5 ;  /* 0xff80000025257808 */ /* 0x000fe20006800000 */
[----:B------:R0:W-:Y:S01]  /*7510*/  MUFU.EX2 R74, R81 ;  /* 0x00000051004a7308 */ /* 0x0001e20000000800 */
[----:B------:R-:W-:Y:S01]  /*7520*/  FMNMX.FTZ R80, R18, R35, !PT ;  /* 0x0000002312507209 */ /* 0x000fe20007810000 */
[--C-:B------:R-:W-:Y:S01]  /*7530*/  FFMA.FTZ R66, R66, UR10, -R14.reuse ;  /* 0x0000000a42427c23 */ /* 0x100fe2000801080e */
[----:B------:R-:W-:Y:S01]  /*7540*/  ISETP.GT.AND P5, PT, R82, 0x38, P2 ;  /* 0x000000385200780c */ /* 0x000fe200017a4270 */
[--C-:B------:R-:W-:Y:S01]  /*7550*/  FFMA.FTZ R70, R70, UR10, -R14.reuse ;  /* 0x0000000a46467c23 */ /* 0x100fe2000801080e */
[----:B------:R-:W-:Y:S01]  /*7560*/  FMNMX.FTZ R35, R19, R80, !PT ;  /* 0x0000005013237209 */ /* 0x000fe20007810000 */
[----:B------:R-:W-:Y:S01]  /*7570*/  FFMA.FTZ R79, R79, UR10, -R14 ;  /* 0x0000000a4f4f7c23 */ /* 0x000fe2000801080e */
[----:B------:R-:W-:Y:S01]  /*7580*/  ISETP.LT.OR P3, PT, R83, 0x32, P3 ;  /* 0x000000325300780c */ /* 0x000fe20001f61670 */
[----:B------:R-:W-:Y:S01]  /*7590*/  MUFU.EX2 R34, R34 ;  /* 0x0000002200227308 */ /* 0x000fe20000000800 */
[----:B------:R-:W-:-:S02]  /*75a0*/  FMNMX.FTZ R35, R22, R35, !PT ;  /* 0x0000002316237209 */ /* 0x000fc40007810000 */
[----:B------:R-:W-:Y:S02]  /*75b0*/  FSEL R41, R41, -INF , !P3 ;  /* 0xff80000029297808 */ /* 0x000fe40005800000 */
[----:B------:R-:W-:Y:S02]  /*75c0*/  FMNMX.FTZ R35, R12, R35, !PT ;  /* 0x000000230c237209 */ /* 0x000fe40007810000 */
[----:B------:R-:W-:Y:S01]  /*75d0*/  ISETP.LT.OR P5, PT, R83, 0x39, P5 ;  /* 0x000000395300780c */ /* 0x000fe20002fa1670 */
[----:B------:R-:W-:Y:S01]  /*75e0*/  MUFU.EX2 R15, R15 ;  /* 0x0000000f000f7308 */ /* 0x000fe20000000800 */
[----:B------:R-:W-:Y:S02]  /*75f0*/  FMNMX.FTZ R80, R26, R35, !PT ;  /* 0x000000231a507209 */ /* 0x000fe40007810000 */
[----:B------:R-:W-:Y:S02]  /*7600*/  ISETP.GT.AND P3, PT, R82, 0x40, P2 ;  /* 0x000000405200780c */ /* 0x000fe40001764270 */
[----:B------:R-:W-:-:S02]  /*7610*/  FMNMX.FTZ R35, R27, R80, !PT ;  /* 0x000000501b237209 */ /* 0x000fc40007810000 */
[----:B------:R-:W-:Y:S01]  /*7620*/  FSEL R44, R44, -INF , !P5 ;  /* 0xff8000002c2c7808 */ /* 0x000fe20006800000 */
[----:B------:R-:W-:Y:S01]  /*7630*/  MUFU.EX2 R16, R16 ;  /* 0x0000001000107308 */ /* 0x000fe20000000800 */
[----:B------:R-:W-:Y:S02]  /*7640*/  FMNMX.FTZ R80, R30, R35, !PT ;  /* 0x000000231e507209 */ /* 0x000fe40007810000 */
[----:B------:R-:W-:Y:S02]  /*7650*/  ISETP.GT.AND P5, PT, R82, 0x41, P2 ;  /* 0x000000415200780c */ /* 0x000fe400017a4270 */
[----:B------:R-:W-:Y:S02]  /*7660*/  FMNMX.FTZ R35, R31, R80, !PT ;  /* 0x000000501f237209 */ /* 0x000fe40007810000 */
[----:B------:R-:W-:Y:S01]  /*7670*/  ISETP.LT.OR P3, PT, R83, 0x41, P3 ;  /* 0x000000415300780c */ /* 0x000fe20001f61670 */
[----:B------:R-:W-:Y:S01]  /*7680*/  MUFU.EX2 R11, R11 ;  /* 0x0000000b000b7308 */ /* 0x000fe20000000800 */
[----:B------:R-:W-:-:S02]  /*7690*/  FMNMX.FTZ R80, R36, R35, !PT ;  /* 0x0000002324507209 */ /* 0x000fc40007810000 */
[----:B------:R-:W-:Y:S02]  /*76a0*/  ISETP.GT.AND P4, PT, R82, 0x48, P2 ;  /* 0x000000485200780c */ /* 0x000fe40001784270 */
[----:B------:R-:W-:Y:S02]  /*76b0*/  FMNMX.FTZ R35, R37, R80, !PT ;  /* 0x0000005025237209 */ /* 0x000fe40007810000 */
[----:B------:R-:W-:Y:S01]  /*76c0*/  ISETP.LT.OR P5, PT, R83, 0x42, P5 ;  /* 0x000000425300780c */ /* 0x000fe20002fa1670 */
[----:B------:R-:W-:Y:S01]  /*76d0*/  MUFU.EX2 R24, R24 ;  /* 0x0000001800187308 */ /* 0x000fe20000000800 */
[----:B------:R-:W-:Y:S02]  /*76e0*/  FMNMX.FTZ R80, R40, R35, !PT ;  /* 0x0000002328507209 */ /* 0x000fe40007810000 */
[----:B------:R-:W-:Y:S02]  /*76f0*/  FSEL R46, R46, -INF , !P3 ;  /* 0xff8000002e2e7808 */ /* 0x000fe40005800000 */
[----:B------:R-:W-:-:S02]  /*7700*/  FMNMX.FTZ R35, R41, R80, !PT ;  /* 0x0000005029237209 */ /* 0x000fc40007810000 */
[----:B------:R-:W-:Y:S01]  /*7710*/  ISETP.GT.AND P3, PT, R82, 0x49, P2 ;  /* 0x000000495200780c */ /* 0x000fe20001764270 */
[----:B------:R-:W-:Y:S01]  /*7720*/  MUFU.EX2 R25, R25 ;  /* 0x0000001900197308 */ /* 0x000fe20000000800 */
[----:B------:R-:W-:Y:S01]  /*7730*/  FMNMX.FTZ R80, R44, R35, !PT ;  /* 0x000000232c507209 */ /* 0x000fe20007810000 */
[----:B------:R-:W-:Y:S01]  /*7740*/  FFMA.FTZ R35, R38, UR10, -R14 ;  /* 0x0000000a26237c23 */ /* 0x000fe2000801080e */
[----:B------:R-:W-:Y:S02]  /*7750*/  FSEL R47, R47, -INF , !P5 ;  /* 0xff8000002f2f7808 */ /* 0x000fe40006800000 */
[----:B0-----:R-:W-:Y:S02]  /*7760*/  FMNMX.FTZ R81, R45, R80, !PT ;  /* 0x000000502d517209 */ /* 0x001fe40007810000 */
[----:B------:R-:W-:Y:S01]  /*7770*/  ISETP.LT.OR P4, PT, R83, 0x49, P4 ;  /* 0x000000495300780c */ /* 0x000fe20002781670 */
[----:B------:R-:W-:Y:S01]  /*7780*/  MUFU.EX2 R28, R28 ;  /* 0x0000001c001c7308 */ /* 0x000fe20000000800 */
[----:B------:R-:W-:-:S02]  /*7790*/  FMNMX.FTZ R38, R46, R81, !PT ;  /* 0x000000512e267209 */ /* 0x000fc40007810000 */
[C---:B------:R-:W-:Y:S02]  /*77a0*/  ISETP.GT.AND P5, PT, R82.reuse, 0x50, P2 ;  /* 0x000000505200780c */ /* 0x040fe400017a4270 */
[----:B------:R-:W-:Y:S02]  /*77b0*/  ISETP.LT.OR P3, PT, R83, 0x4a, P3 ;  /* 0x0000004a5300780c */ /* 0x000fe40001f61670 */
[----:B------:R-:W-:Y:S01]  /*77c0*/  FSEL R51, R51, -INF , !P4 ;  /* 0xff80000033337808 */ /* 0x000fe20006000000 */
[----:B------:R-:W-:Y:S01]  /*77d0*/  MUFU.EX2 R29, R29 ;  /* 0x0000001d001d7308 */ /* 0x000fe20000000800 */
[----:B------:R-:W-:Y:S02]  /*77e0*/  FMNMX.FTZ R80, R47, R38, !PT ;  /* 0x000000262f507209 */ /* 0x000fe40007810000 */
[----:B------:R-:W-:Y:S02]  /*77f0*/  ISETP.GT.AND P4, PT, R82, 0x51, P2 ;  /* 0x000000515200780c */ /* 0x000fe40001784270 */
[----:B------:R-:W-:-:S02]  /*7800*/  FSEL R52, R52, -INF , !P3 ;  /* 0xff80000034347808 */ /* 0x000fc40005800000 */
[----:B------:R-:W-:Y:S01]  /*7810*/  ISETP.LT.OR P5, PT, R83, 0x51, P5 ;  /* 0x000000515300780c */ /* 0x000fe20002fa1670 */
[----:B------:R0:W-:Y:S01]  /*7820*/  MUFU.EX2 R38, R84 ;  /* 0x0000005400267308 */ /* 0x0001e20000000800 */
[----:B------:R-:W-:Y:S02]  /*7830*/  FMNMX.FTZ R39, R51, R80, !PT ;  /* 0x0000005033277209 */ /* 0x000fe40007810000 */
[----:B------:R-:W-:Y:S02]  /*7840*/  ISETP.GT.AND P3, PT, R82, 0x58, P2 ;  /* 0x000000585200780c */ /* 0x000fe40001764270 */
[----:B------:R-:W-:Y:S02]  /*7850*/  ISETP.LT.OR P4, PT, R83, 0x52, P4 ;  /* 0x000000525300780c */ /* 0x000fe40002781670 */
[----:B------:R-:W-:Y:S01]  /*7860*/  FSEL R54, R54, -INF , !P5 ;  /* 0xff80000036367808 */ /* 0x000fe20006800000 */
[----:B------:R-:W-:Y:S01]  /*7870*/  MUFU.EX2 R32, R32 ;  /* 0x0000002000207308 */ /* 0x000fe20000000800 */
[----:B------:R-:W-:Y:S01]  /*7880*/  FMNMX.FTZ R81, R52, R39, !PT ;  /* 0x0000002734517209 */ /* 0x000fe20007810000 */
[----:B0-----:R-:W-:Y:S01]  /*7890*/  FFMA.FTZ R84, R43, UR10, -R14 ;  /* 0x0000000a2b547c23 */ /* 0x001fe2000801080e */
[----:B------:R-:W-:-:S02]  /*78a0*/  ISETP.GT.AND P5, PT, R82, 0x59, P2 ;  /* 0x000000595200780c */ /* 0x000fc400017a4270 */
[----:B------:R-:W-:Y:S02]  /*78b0*/  FSEL R55, R55, -INF , !P4 ;  /* 0xff80000037377808 */ /* 0x000fe40006000000 */
[C---:B------:R-:W-:Y:S01]  /*78c0*/  ISETP.LT.OR P3, PT, R83.reuse, 0x59, P3 ;  /* 0x000000595300780c */ /* 0x040fe20001f61670 */
[----:B------:R-:W-:Y:S01]  /*78d0*/  MUFU.EX2 R33, R33 ;  /* 0x0000002100217308 */ /* 0x000fe20000000800 */
[----:B------:R-:W-:Y:S02]  /*78e0*/  FMNMX.FTZ R42, R54, R81, !PT ;  /* 0x00000051362a7209 */ /* 0x000fe40007810000 */
[----:B------:R-:W-:Y:S02]  /*78f0*/  ISETP.GT.AND P4, PT, R82, 0x60, P2 ;  /* 0x000000605200780c */ /* 0x000fe40001784270 */
[----:B------:R-:W-:Y:S02]  /*7900*/  ISETP.LT.OR P5, PT, R83, 0x5a, P5 ;  /* 0x0000005a5300780c */ /* 0x000fe40002fa1670 */
[----:B------:R-:W-:Y:S01]  /*7910*/  FSEL R58, R58, -INF , !P3 ;  /* 0xff8000003a3a7808 */ /* 0x000fe20005800000 */
[----:B------:R-:W-:Y:S01]  /*7920*/  MUFU.EX2 R35, R35 ;  /* 0x0000002300237308 */ /* 0x000fe20000000800 */
[----:B------:R-:W-:-:S02]  /*7930*/  FMNMX.FTZ R43, R55, R42, !PT ;  /* 0x0000002a372b7209 */ /* 0x000fc40007810000 */
[----:B------:R-:W-:Y:S02]  /*7940*/  ISETP.GT.AND P3, PT, R82, 0x61, P2 ;  /* 0x000000615200780c */ /* 0x000fe40001764270 */
[----:B------:R-:W-:Y:S02]  /*7950*/  FSEL R59, R59, -INF , !P5 ;  /* 0xff8000003b3b7808 */ /* 0x000fe40006800000 */
[----:B------:R-:W-:Y:S01]  /*7960*/  ISETP.LT.OR P4, PT, R83, 0x61, P4 ;  /* 0x000000615300780c */ /* 0x000fe20002781670 */
[----:B------:R-:W-:Y:S01]  /*7970*/  MUFU.EX2 R42, R84 ;  /* 0x00000054002a7308 */ /* 0x000fe20000000800 */
[----:B------:R-:W-:Y:S01]  /*7980*/  FMNMX.FTZ R80, R58, R43, !PT ;  /* 0x0000002b3a507209 */ /* 0x000fe20007810000 */
[--C-:B------:R-:W-:Y:S01]  /*7990*/  FFMA.FTZ R43, R48, UR10, -R14.reuse ;  /* 0x0000000a302b7c23 */ /* 0x100fe2000801080e */
[----:B------:R-:W-:Y:S01]  /*79a0*/  ISETP.GT.AND P5, PT, R82, 0x68, P2 ;  /* 0x000000685200780c */ /* 0x000fe200017a4270 */
[--C-:B------:R-:W-:Y:S01]  /*79b0*/  FFMA.FTZ R48, R49, UR10, -R14.reuse ;  /* 0x0000000a31307c23 */ /* 0x100fe2000801080e */
[----:B------:R-:W-:Y:S01]  /*79c0*/  ISETP.LT.OR P3, PT, R83, 0x62, P3 ;  /* 0x000000625300780c */ /* 0x000fe20001f61670 */
[--C-:B------:R-:W-:Y:S01]  /*79d0*/  FFMA.FTZ R49, R50, UR10, -R14.reuse ;  /* 0x0000000a32317c23 */ /* 0x100fe2000801080e */
[----:B------:R-:W-:Y:S01]  /*79e0*/  FSEL R63, R63, -INF , !P4 ;  /* 0xff8000003f3f7808 */ /* 0x000fe20006000000 */
[--C-:B------:R-:W-:Y:S01]  /*79f0*/  FFMA.FTZ R50, R53, UR10, -R14.reuse ;  /* 0x0000000a35327c23 */ /* 0x100fe2000801080e */
[----:B------:R-:W-:Y:S01]  /*7a00*/  FMNMX.FTZ R80, R59, R80, !PT ;  /* 0x000000503b507209 */ /* 0x000fe20007810000 */
[--C-:B------:R-:W-:Y:S01]  /*7a10*/  FFMA.FTZ R53, R56, UR10, -R14.reuse ;  /* 0x0000000a38357c23 */ /* 0x100fe2000801080e */
[----:B------:R-:W-:Y:S01]  /*7a20*/  ISETP.GT.AND P4, PT, R82, 0x69, P2 ;  /* 0x000000695200780c */ /* 0x000fe20001784270 */
[--C-:B------:R-:W-:Y:S01]  /*7a30*/  FFMA.FTZ R56, R57, UR10, -R14.reuse ;  /* 0x0000000a39387c23 */ /* 0x100fe2000801080e */
[----:B------:R-:W-:Y:S01]  /*7a40*/  FSEL R64, R64, -INF , !P3 ;  /* 0xff80000040407808 */ /* 0x000fe20005800000 */
[--C-:B------:R-:W-:Y:S01]  /*7a50*/  FFMA.FTZ R57, R61, UR10, -R14.reuse ;  /* 0x0000000a3d397c23 */ /* 0x100fe2000801080e */
[----:B------:R-:W-:Y:S01]  /*7a60*/  ISETP.LT.OR P5, PT, R83, 0x69, P5 ;  /* 0x000000695300780c */ /* 0x000fe20002fa1670 */
[--C-:B------:R-:W-:Y:S01]  /*7a70*/  FFMA.FTZ R61, R65, UR10, -R14.reuse ;  /* 0x0000000a413d7c23 */ /* 0x100fe2000801080e */
[----:B------:R-:W-:Y:S01]  /*7a80*/  FMNMX.FTZ R81, R63, R80, !PT ;  /* 0x000000503f517209 */ /* 0x000fe20007810000 */
[--C-:B------:R-:W-:Y:S01]  /*7a90*/  FFMA.FTZ R65, R67, UR10, -R14.reuse ;  /* 0x0000000a43417c23 */ /* 0x100fe2000801080e */
[----:B------:R-:W-:Y:S01]  /*7aa0*/  ISETP.GT.AND P3, PT, R82, 0x70, P2 ;  /* 0x000000705200780c */ /* 0x000fe20001764270 */
[--C-:B------:R-:W-:Y:S01]  /*7ab0*/  FFMA.FTZ R67, R73, UR10, -R14.reuse ;  /* 0x0000000a49437c23 */ /* 0x100fe2000801080e */
[----:B------:R-:W-:Y:S01]  /*7ac0*/  ISETP.LT.OR P4, PT, R83, 0x6a, P4 ;  /* 0x0000006a5300780c */ /* 0x000fe20002781670 */
[----:B------:R-:W-:Y:S01]  /*7ad0*/  FFMA.FTZ R73, R78, UR10, -R14 ;  /* 0x0000000a4e497c23 */ /* 0x000fe2000801080e */
[----:B------:R-:W-:Y:S01]  /*7ae0*/  FSEL R68, R68, -INF , !P5 ;  /* 0xff80000044447808 */ /* 0x000fe20006800000 */
[----:B------:R-:W-:Y:S01]  /*7af0*/  MUFU.EX2 R39, R85 ;  /* 0x0000005500277308 */ /* 0x000fe20000000800 */
[----:B------:R-:W-:-:S02]  /*7b00*/  FMNMX.FTZ R81, R64, R81, !PT ;  /* 0x0000005140517209 */ /* 0x000fc40007810000 */
[----:B------:R-:W-:Y:S02]  /*7b10*/  ISETP.GT.AND P5, PT, R82, 0x71, P2 ;  /* 0x000000715200780c */ /* 0x000fe400017a4270 */
[----:B------:R-:W-:Y:S02]  /*7b20*/  FSEL R69, R69, -INF , !P4 ;  /* 0xff80000045457808 */ /* 0x000fe40006000000 */
[C---:B------:R-:W-:Y:S01]  /*7b30*/  ISETP.LT.OR P3, PT, R83.reuse, 0x71, P3 ;  /* 0x000000715300780c */ /* 0x040fe20001f61670 */
[----:B------:R-:W-:Y:S01]  /*7b40*/  MUFU.EX2 R43, R43 ;  /* 0x0000002b002b7308 */ /* 0x000fe20000000800 */
[----:B------:R-:W-:Y:S02]  /*7b50*/  FMNMX.FTZ R80, R68, R81, !PT ;  /* 0x0000005144507209 */ /* 0x000fe40007810000 */
[----:B------:R-:W-:Y:S02]  /*7b60*/  ISETP.GT.AND P4, PT, R82, 0x78, P2 ;  /* 0x000000785200780c */ /* 0x000fe40001784270 */
[----:B------:R-:W-:-:S02]  /*7b70*/  ISETP.LT.OR P5, PT, R83, 0x72, P5 ;  /* 0x000000725300780c */ /* 0x000fc40002fa1670 */
[----:B------:R-:W-:Y:S01]  /*7b80*/  FSEL R71, R71, -INF , !P3 ;  /* 0xff80000047477808 */ /* 0x000fe20005800000 */
        /* <DEDUP_REMOVED lines=9> */
[----:B------:R-:W-:Y:S01]  /*7c20*/  FMNMX.FTZ R81, R72, R81, !PT ;  /* 0x0000005148517209 */ /* 0x000fe20007810000 */
[----:B------:R-:W-:Y:S01]  /*7c30*/  MUFU.EX2 R50, R50 ;  /* 0x0000003200327308 */ /* 0x000fe20000000800 */
[----:B------:R-:W-:Y:S02]  /*7c40*/  FSEL R77, R77, -INF , !P2 ;  /* 0xff8000004d4d7808 */ /* 0x000fe40005000000 */
[----:B------:R-:W-:Y:S02]  /*7c50*/  FMNMX.FTZ R80, R76, R81, !PT ;  /* 0x000000514c507209 */ /* 0x000fe40007810000 */
[----:B------:R-:W-:-:S02]  /*7c60*/  FSEL R78, R20, RZ, P6 ;  /* 0x000000ff144e7208 */ /* 0x000fc40003000000 */
[----:B------:R-:W-:Y:S01]  /*7c70*/  FMNMX.FTZ R80, R77, R80, !PT ;  /* 0x000000504d507209 */ /* 0x000fe20007810000 */
[----:B------:R-:W-:Y:S02]  /*7c80*/  MUFU.EX2 R53, R53 ;  /* 0x0000003500357308 */ /* 0x000fe40000000800 */
[----:B------:R-:W-:-:S02]  /*7c90*/  FADD.FTZ R9, -R78, R9 ;  /* 0x000000094e097221 */ /* 0x000fc40000010100 */
[----:B------:R-:W0:Y:S02]  /*7ca0*/  SHFL.BFLY PT, R81, R80, 0x2, 0x1f ;  /* 0x0c401f0050517f89 */ /* 0x000e2400000e0000 */
[----:B------:R-:W-:Y:S02]  /*7cb0*/  FMUL.FTZ R9, R9, UR10 ;  /* 0x0000000a09097c20 */ /* 0x000fe40008410000 */
[----:B------:R-:W-:Y:S08]  /*7cc0*/  MUFU.EX2 R78, R79 ;  /* 0x0000004f004e7308 */ /* 0x000ff00000000800 */
[----:B------:R-:W1:Y:S08]  /*7cd0*/  MUFU.EX2 R9, R9 ;  /* 0x0000000900097308 */ /* 0x000e700000000800 */
[----:B------:R-:W-:Y:S01]  /*7ce0*/  MUFU.EX2 R56, R56 ;  /* 0x0000003800387308 */ /* 0x000fe20000000800 */
[----:B0-----:R-:W-:Y:S01]  /*7cf0*/  FMNMX.FTZ R81, R80, R81, !PT ;  /* 0x0000005150517209 */ /* 0x001fe20007810000 */
[----:B------:R-:W-:Y:S01]  /*7d00*/  FFMA.FTZ R80, R75, UR10, -R14 ;  /* 0x0000000a4b507c23 */ /* 0x000fe2000801080e */
[----:B------:R-:W-:-:S05]  /*7d10*/  IMAD.U32 R75, RZ, RZ, UR10 ;  /* 0x0000000aff4b7e24 */ /* 0x000fca000f8e00ff */
[----:B------:R-:W-:Y:S01]  /*7d20*/  MUFU.EX2 R57, R57 ;  /* 0x0000003900397308 */ /* 0x000fe20000000800 */
[----:B------:R-:W0:Y:S01]  /*7d30*/  SHFL.BFLY PT, R82, R81, 0x1, 0x1f ;  /* 0x0c201f0051527f89 */ /* 0x000e2200000e0000 */
[----:B-1----:R-:W-:-:S04]  /*7d40*/  FFMA.FTZ R84, R9, R5, R34 ;  /* 0x0000000509547223 */ /* 0x002fc80000010022 */
[----:B------:R-:W-:Y:S02]  /*7d50*/  FADD.FTZ R84, R23, R84 ;  /* 0x0000005417547221 */ /* 0x000fe40000010000 */
        /* <DEDUP_REMOVED lines=9> */
[----:B------:R-:W-:Y:S02]  /*7df0*/  FADD.FTZ R79, -R79, R10 ;  /* 0x0000000a4f4f7221 */ /* 0x000fe40000010100 */
        /* <DEDUP_REMOVED lines=18> */
[----:B------:R-:W-:-:S01]  /*7f20*/  FADD.FTZ R84, R16, R79 ;  /* 0x0000004f10547221 */ /* 0x000fc20000010000 */
        /* <DEDUP_REMOVED lines=10> */
[----:B------:R-:W-:-:S04]  /*7fd0*/  FFMA.FTZ R69, R69, UR10, -R75 ;  /* 0x0000000a45457c23 */ /* 0x000fc8000801084b */
[----:B------:R-:W1:Y:S08]  /*7fe0*/  MUFU.EX2 R18, R18 ;  /* 0x0000001200127308 */ /* 0x000e700000000800 */
[----:B------:R-:W2:Y:S01]  /*7ff0*/  MUFU.EX2 R19, R19 ;  /* 0x0000001300137308 */ /* 0x000ea20000000800 */
[----:B0-----:R-:W-:-:S04]  /*8000*/  FFMA.FTZ R5, R40, R4, R13 ;  /* 0x0000000428057223 */ /* 0x001fc8000001000d */
[----:B------:R-:W-:-:S03]  /*8010*/  FADD.FTZ R5, R82, R5 ;  /* 0x0000000552057221 */ /* 0x000fc60000010000 */
        /* <DEDUP_REMOVED lines=29> */
[----:B------:R-:W-:Y:S01]  /*81f0*/  FFMA.FTZ R58, R63, UR10, -R75 ;  /* 0x0000000a3f3a7c23 */ /* 0x000fe2000801084b */
[----:B------:R-:W-:-:S04]  /*8200*/  FADD.FTZ R63, R35, R4 ;  /* 0x00000004233f7221 */ /* 0x000fc80000010000 */
[----:B------:R-:W-:Y:S01]  /*8210*/  FADD.FTZ R84, R38, R63 ;  /* 0x0000003f26547221 */ /* 0x000fe20000010000 */
[----:B------:R-:W1:Y:S01]  /*8220*/  MUFU.EX2 R10, R81 ;  /* 0x00000051000a7308 */ /* 0x000e620000000800 */
[----:B--2---:R-:W-:-:S01]  /*8230*/  FADD.FTZ R4, R36, R5 ;  /* 0x0000000524047221 */ /* 0x004fc20000010000 */
[----:B------:R-:W-:Y:S01]  /*8240*/  FFMA.FTZ R63, R64, UR10, -R75 ;  /* 0x0000000a403f7c23 */ /* 0x000fe2000801084b */
[----:B------:R-:W-:-:S01]  /*8250*/  FADD.FTZ R79, R39, R84 ;  /* 0x00000054274f7221 */ /* 0x000fc20000010000 */
[----:B------:R-:W-:-:S03]  /*8260*/  FFMA.FTZ R64, R68, UR10, -R75 ;  /* 0x0000000a44407c23 */ /* 0x000fc6000801084b */
[----:B------:R-:W-:Y:S01]  /*8270*/  FADD.FTZ R84, R42, R79 ;  /* 0x0000004f2a547221 */ /* 0x000fe20000010000 */
[----:B------:R-:W2:Y:S01]  /*8280*/  MUFU.EX2 R45, R45 ;  /* 0x0000002d002d7308 */ /* 0x000ea20000000800 */
[----:B0-----:R-:W-:-:S02]  /*8290*/  FADD.FTZ R5, R41, R4 ;  /* 0x0000000429057221 */ /* 0x001fc40000010000 */
[----:B------:R-:W-:-:S04]  /*82a0*/  FADD.FTZ R79, R43, R84 ;  /* 0x000000542b4f7221 */ /* 0x000fc80000010000 */
[----:B------:R-:W-:Y:S01]  /*82b0*/  FADD.FTZ R68, R48, R79 ;  /* 0x0000004f30447221 */ /* 0x000fe20000010000 */
[----:B------:R-:W0:Y:S01]  /*82c0*/  MUFU.EX2 R44, R44 ;  /* 0x0000002c002c7308 */ /* 0x000e220000000800 */
[----:B-1----:R-:W-:-:S02]  /*82d0*/  FADD.FTZ R4, R10, R5 ;  /* 0x000000050a047221 */ /* 0x002fc40000010000 */
[----:B------:R-:W-:Y:S01]  /*82e0*/  FADD.FTZ R79, R49, R68 ;  /* 0x00000044314f7221 */ /* 0x000fe20000010000 */
[----:B------:R-:W-:-:S03]  /*82f0*/  FFMA.FTZ R68, R71, UR10, -R75 ;  /* 0x0000000a47447c23 */ /* 0x000fc6000801084b */
[----:B------:R-:W-:Y:S01]  /*8300*/  FADD.FTZ R84, R50, R79 ;  /* 0x0000004f32547221 */ /* 0x000fe20000010000 */
[----:B------:R-:W1:Y:S01]  /*8310*/  MUFU.EX2 R47, R47 ;  /* 0x0000002f002f7308 */ /* 0x000e620000000800 */
[----:B--2---:R-:W-:-:S02]  /*8320*/  FADD.FTZ R5, R45, R4 ;  /* 0x000000042d057221 */ /* 0x004fc40000010000 */
[----:B------:R-:W-:-:S04]  /*8330*/  FADD.FTZ R71, R53, R84 ;  /* 0x0000005435477221 */ /* 0x000fc80000010000 */
[----:B------:R-:W-:Y:S01]  /*8340*/  FADD.FTZ R84, R56, R71 ;  /* 0x0000004738547221 */ /* 0x000fe20000010000 */
[----:B------:R-:W2:Y:S01]  /*8350*/  MUFU.EX2 R46, R46 ;  /* 0x0000002e002e7308 */ /* 0x000ea20000000800 */
[----:B0-----:R-:W-:-:S01]  /*8360*/  FADD.FTZ R4, R44, R5 ;  /* 0x000000052c047221 */ /* 0x001fc20000010000 */
[----:B------:R-:W-:Y:S01]  /*8370*/  FFMA.FTZ R71, R72, UR10, -R75 ;  /* 0x0000000a48477c23 */ /* 0x000fe2000801084b */
[----:B------:R-:W-:-:S01]  /*8380*/  FADD.FTZ R79, R57, R84 ;  /* 0x00000054394f7221 */ /* 0x000fc20000010000 */
[--C-:B------:R-:W-:Y:S01]  /*8390*/  FFMA.FTZ R72, R76, UR10, -R75.reuse ;  /* 0x0000000a4c487c23 */ /* 0x100fe2000801084b */
[----:B------:R-:W-:-:S02]  /*83a0*/  FFMA.FTZ R75, R77, UR10, -R75 ;  /* 0x0000000a4d4b7c23 */ /* 0x000fc4000801084b */
[----:B------:R-:W-:Y:S01]  /*83b0*/  FADD.FTZ R84, R62, R79 ;  /* 0x0000004f3e547221 */ /* 0x000fe20000010000 */
[----:B------:R-:W0:Y:S01]  /*83c0*/  MUFU.EX2 R51, R51 ;  /* 0x0000003300337308 */ /* 0x000e220000000800 */
[----:B-1----:R-:W-:-:S02]  /*83d0*/  FADD.FTZ R5, R47, R4 ;  /* 0x000000042f057221 */ /* 0x002fc40000010000 */
[----:B------:R-:W-:-:S04]  /*83e0*/  FADD.FTZ R79, R61, R84 ;  /* 0x000000543d4f7221 */ /* 0x000fc80000010000 */
[----:B------:R-:W-:Y:S01]  /*83f0*/  FADD.FTZ R76, R66, R79 ;  /* 0x0000004f424c7221 */ /* 0x000fe20000010000 */
[----:B------:R-:W1:Y:S01]  /*8400*/  MUFU.EX2 R52, R52 ;  /* 0x0000003400347308 */ /* 0x000e620000000800 */
[----:B--2---:R-:W-:-:S02]  /*8410*/  FADD.FTZ R4, R46, R5 ;  /* 0x000000052e047221 */ /* 0x004fc40000010000 */
[----:B------:R-:W-:-:S05]  /*8420*/  FADD.FTZ R77, R65, R76 ;  /* 0x0000004c414d7221 */ /* 0x000fca0000010000 */
        /* <DEDUP_REMOVED lines=35> */
.L_x_9596:
[----:B------:R-:W-:Y:S01]  /*8660*/  UIADD3 UR6, UR11, 0x17060, URZ ;  /* 0x000170600b067890 */ /* 0x000fe2000fffe03f */
[----:B------:R-:W-:Y:S01]  /*8670*/  ISETP.GT.AND P2, PT, R2, UR23, PT ;  /* 0x0000001702007c0c */ /* 0x000fe2000bf44270 */
        /* <DEDUP_REMOVED lines=90> */
.L_x_9579:
[----:B------:R-:W0:Y:S01]  /*8c20*/  S2UR UR6, SR_CTAID.X ;  /* 0x00000000000679c3 */ /* 0x000e220000002500 */
[----:B------:R-:W-:Y:S01]  /*8c30*/  ULDC UR7, c[0x0][0x448] ;  /* 0x0001120000077ab9 */ /* 0x000fe20000000800 */
[----:B------:R-:W-:Y:S01]  /*8c40*/  IADD3 R60, -R60, 0x1, RZ ;  /* 0x000000013c3c7810 */ /* 0x000fe20007ffe1ff */
[----:B------:R-:W-:Y:S01]  /*8c50*/  UISETP.NE.AND UP0, UPT, UR7, 0x1, UPT ;  /* 0x000000010700788c */ /* 0x000fe2000bf05270 */
[----:B------:R-:W-:Y:S01]  /*8c60*/  ULDC UR15, c[0x0][0x9e4] ;  /* 0x00027900000f7ab9 */ /* 0x000fe20000000800 */
[----:B------:R-:W-:Y:S02]  /*8c70*/  UMOV UR11, 0xc0 ;  /* 0x000000c0000b7882 */ /* 0x000fe40000000000 */
[----:B------:R-:W-:Y:S01]  /*8c80*/  IMAD R60, R17, UR25, R60 ;  /* 0x00000019113c7c24 */ /* 0x000fe2000f8e023c */
[----:B------:R-:W-:-:S04]  /*8c90*/  UISETP.GE.AND UP1, UPT, UR15, 0x1, UPT ;  /* 0x000000010f00788c */ /* 0x000fc8000bf26270 */
[----:B------:R-:W-:Y:S02]  /*8ca0*/  R2UR UR14, R60 ;  /* 0x000000003c0e72ca */ /* 0x000fe400000e0000 */
[----:B------:R-:W-:Y:S01]  /*8cb0*/  PLOP3.LUT P5, PT, PT, PT, UP1, 0x80, 0x0 ;  /* 0x000000000000781c */ /* 0x000fe20003faf018 */
[----:B------:R-:W-:Y:S01]  /*8cc0*/  @UP0 ULDC UR16, c[0x0][0x450] ;  /* 0x0001140000100ab9 */ /* 0x000fe20000000800 */
[----:B0-----:R-:W-:-:S03]  /*8cd0*/  UIMAD UR11, UR6, UR11, 0xbf ;  /* 0x000000bf060b74a4 */ /* 0x001fc6000f8e020b */
        /* <DEDUP_REMOVED lines=17> */
.L_x_9599:
[----:B------:R-:W-:-:S11]  /*8df0*/  UISETP.NE.AND UP1, UPT, UR15, 0x1, UPT ;  /* 0x000000010f00788c */ /* 0x000fd6000bf25270 */
[----:B------:R-:W-:Y:S02]  /*8e00*/  @UP1 ULDC.64 UR16, c[0x0][0x9e8] ;  /* 0x00027a0000101ab9 */ /* 0x000fe40000000a00 */
[----:B------:R-:W-:-:S04]  /*8e10*/  UIMAD.WIDE.U32 UR6, UR11, UR16, URZ ;  /* 0x000000100b0672a5 */ /* 0x000fc8000f8e003f */
[----:B------:R-:W-:-:S12]  /*8e20*/  @UP1 USHF.R.U32.HI UR11, URZ, UR17, UR7 ;  /* 0x000000113f0b1299 */ /* 0x000fd80008011607 */
.L_x_9600:
[----:B------:R-:W-:-:S04]  /*8e30*/  UIMAD UR11, UR11, UR15, URZ ;  /* 0x0000000f0b0b72a4 */ /* 0x000fc8000f8e023f */
[----:B------:R-:W-:-:S04]  /*8e40*/  UISETP.LT.AND UP1, UPT, UR14, UR11, UPT ;  /* 0x0000000b0e00728c */ /* 0x000fc8000bf21270 */
[----:B------:R-:W-:-:S12]  /*8e50*/  USEL UR14, UR14, UR11, !UP1 ;  /* 0x0000000b0e0e7287 */ /* 0x000fd8000c800000 */
.L_x_9598:
        /* <DEDUP_REMOVED lines=13> */
.L_x_9611:
[----:B------:R-:W-:-:S04]  /*8f30*/  UISETP.NE.AND UP1, UPT, UR7, 0x1, UPT ;  /* 0x000000010700788c */ /* 0x000fc8000bf25270 */
[----:B------:R-:W-:-:S04]  /*8f40*/  USEL UR5, URZ, 0x1, UP1 ;  /* 0x000000013f057887 */ /* 0x000fc80008800000 */
[----:B------:R-:W-:Y:S01]  /*8f50*/  ULOP3.LUT UR5, UR6, UR5, URZ, 0x3c, !UPT ;  /* 0x0000000506057292 */ /* 0x000fe2000f8e3c3f */
[----:B------:R-:W-:Y:S11]  /*8f60*/  @!P0 BRA `(.L_x_9602) ;  /* 0x0000000000048947 */ /* 0x000ff60003800000 */
[----:B------:R-:W-:Y:S01]  /*8f70*/  BPT.TRAP 0x1 ;  /* 0x000000040000795c */ /* 0x000fe20000300000 */
.L_x_9602:
        /* <DEDUP_REMOVED lines=9> */
.L_x_9603:
[----:B-1----:R-:W-:Y:S05]  /*9010*/  @P2 BRA `(.L_x_9604) ;  /* 0x0000000000082947 */ /* 0x002fea0003800000 */
[----:B------:R-:W1:Y:S02]  /*9020*/  SYNCS.PHASECHK.TRANS64.TRYWAIT P2, [UR25+0x17030], R9 ;  /* 0x01703009ff0075a7 */ /* 0x000e640008040159 */
[----:B-1----:R-:W-:Y:S05]  /*9030*/  @!P2 BRA `(.L_x_9605) ;  /* 0x000000bc001ca947 */ /* 0x002fea0003800000 */
.L_x_9604:
        /* <DEDUP_REMOVED lines=19> */
.L_x_9606:
[----:B------:R-:W-:Y:S01]  /*9170*/  ULEA UR14, UR7, UR38, 0x3 ;  /* 0x00000026070e7291 */ /* 0x000fe2000f8e183f */
[----:B01----:R-:W-:-:S05]  /*9180*/  IMAD.U32 R9, RZ, RZ, UR6 ;  /* 0x00000006ff097e24 */ /* 0x003fca000f8e00ff */
[----:B------:R-:W-:-:S04]  /*9190*/  SHF.L.U32 R9, R9, 0x1f, RZ ;  /* 0x0000001f09097819 */ /* 0x000fc800000006ff */
[----:B------:R0:W1:Y:S01]  /*91a0*/  SYNCS.PHASECHK.TRANS64.TRYWAIT P2, [UR14+0x17050], R9 ;  /* 0x01705009ff0075a7 */ /* 0x000062000804014e */
[----:B------:R-:W-:Y:S05]  /*91b0*/  @!P0 BRA `(.L_x_9607) ;  /* 0x0000000000048947 */ /* 0x000fea0003800000 */
[----:B------:R-:W-:Y:S01]  /*91c0*/  BPT.TRAP 0x1 ;  /* 0x000000040000795c */ /* 0x000fe20000300000 */
.L_x_9607:
        /* <DEDUP_REMOVED lines=194> */
.L_x_9608:
[----:B------:R-:W-:Y:S01]  /*9df0*/  UIADD3 UR6, UR38, 0x400, URZ ;  /* 0x0000040026067890 */ /* 0x000fe2000fffe03f */
[----:B------:R-:W-:Y:S01]  /*9e00*/  WARPGROUP.ARRIVE ;  /* 0x00000000000079c5 */ /* 0x000fe20000000000 */
[----:B--2---:R-:W-:Y:S01]  /*9e10*/  FMNMX.FTZ R78, R77, R78, !PT ;  /* 0x0000004e4d4e7209 */ /* 0x004fe20007810000 */
[----:B-1----:R-:W1:Y:S01]  /*9e20*/  SHFL.BFLY PT, R10, R79, 0x2, 0x1f ;  /* 0x0c401f004f0a7f89 */ /* 0x002e6200000e0000 */
[----:B------:R-:W-:Y:S01]  /*9e30*/  USHF.R.U32.HI UR6, URZ, 0x4, UR6 ;  /* 0x000000043f067899 */ /* 0x000fe20008011606 */
[----:B------:R-:W-:Y:S02]  /*9e40*/  UMOV UR10, UR24 ;  /* 0x00000018000a7c82 */ /* 0x000fe40008000000 */
[----:B0-----:R-:W0:Y:S01]  /*9e50*/  SHFL.BFLY PT, R9, R78, 0x2, 0x1f ;  /* 0x0c401f004e097f89 */ /* 0x001e2200000e0000 */
[----:B------:R-:W-:Y:S01]  /*9e60*/  ULOP3.LUT UR6, UR6, 0x3fff, URZ, 0xc0, !UPT ;  /* 0x00003fff06067892 */ /* 0x000fe2000f8ec03f */
[----:B------:R-:W-:-:S03]  /*9e70*/  IMAD.U32 R82, RZ, RZ, UR10 ;  /* 0x0000000aff527e24 */ /* 0x000fc6000f8e00ff */
[----:B------:R-:W-:-:S04]  /*9e80*/  ULOP3.LUT UR6, UR6, 0x10000, URZ, 0xfc, !UPT ;  /* 0x0001000006067892 */ /* 0x000fc8000f8efc3f */
[----:B------:R-:W-:-:S03]  /*9e90*/  UIMAD UR11, UR7, 0x300, UR6 ;  /* 0x00000300070b78a4 */ /* 0x000fc6000f8e0206 */
[----:B------:R-:W-:-:S04]  /*9ea0*/  UMOV UR7, 0x40000040 ;  /* 0x4000004000077882 */ /* 0x000fc80000000000 */
[----:B------:R-:W-:Y:S02]  /*9eb0*/  UMOV UR6, UR11 ;  /* 0x0000000b00067c82 */ /* 0x000fe40008000000 */
[----:B------:R-:W-:Y:S01]  /*9ec0*/  QGMMA.64x96x32.F32.E4M3.E4M3 R88, R148, gdesc[UR4], R88, gsb0 ;  /* 0x0160000494587df3 */ /* 0x000fe20008000858 */
[----:B------:R-:W-:Y:S01]  /*9ed0*/  UIADD3 UR6, UR11, 0x2, URZ ;  /* 0x000000020b067890 */ /* 0x000fe2000fffe03f */
[----:B-1----:R-:W-:Y:S01]  /*9ee0*/  FMNMX.FTZ R80, R79, R10, !PT ;  /* 0x0000000a4f507209 */ /* 0x002fe20007810000 */
[----:B------:R-:W-:Y:S01]  /*9ef0*/  UMOV UR7, 0x40000040 ;  /* 0x4000004000077882 */ /* 0x000fe20000000000 */
[----:B------:R-:W-:Y:S01]  /*9f00*/  IMAD.U32 R79, RZ, RZ, UR10 ;  /* 0x0000000aff4f7e24 */ /* 0x000fe2000f8e00ff */
[----:B0-----:R-:W-:Y:S02]  /*9f10*/  FMNMX.FTZ R81, R78, R9, !PT ;  /* 0x000000094e517209 */ /* 0x001fe40007810000 */
[----:B------:R-:W0:Y:S04]  /*9f20*/  SHFL.BFLY PT, R9, R80, 0x1, 0x1f ;  /* 0x0c201f0050097f89 */ /* 0x000e2800000e0000 */
[----:B------:R-:W1:Y:S01]  /*9f30*/  SHFL.BFLY PT, R10, R81, 0x1, 0x1f ;  /* 0x0c201f00510a7f89 */ /* 0x000e6200000e0000 */
[----:B0-----:R-:W-:-:S02]  /*9f40*/  FMNMX.FTZ R9, R80, R9, !PT ;  /* 0x0000000950097209 */ /* 0x001fc40007810000 */
        /* <DEDUP_REMOVED lines=35> */
[C---:B------:R-:W-:Y:S01]  /*a180*/  FADD.FTZ R11, -R10.reuse, R11 ;  /* 0x0000000b0a0b7221 */ /* 0x040fe20000010100 */
[----:B------:R-:W-:-:S01]  /*a190*/  FFMA.FTZ R78, R10, R79, -8 ;  /* 0xc10000000a4e7423 */ /* 0x000fc2000001004f */
        /* <DEDUP_REMOVED lines=35> */
[----:B------:R-:W-:-:S02]  /*a3d0*/  WARPGROUP.DEPBAR.LE gsb0, 0x0 ;  /* 0x00008000000079c5 */ /* 0x000fc40000010000 */
[----:B------:R-:W-:Y:S01]  /*a3e0*/  WARPGROUP.ARRIVE ;  /* 0x00000000000079c5 */ /* 0x000fe20000000000 */
[--C-:B------:R-:W-:Y:S01]  /*a3f0*/  FFMA.FTZ R69, R69, UR10, -R78.reuse ;  /* 0x0000000a45457c23 */ /* 0x100fe2000801084e */
[----:B------:R-:W-:-:S01]  /*a400*/  FFMA.FTZ R72, R72, UR10, -R78 ;  /* 0x0000000a48487c23 */ /* 0x000fc2000801084e */
[----:B------:R-:W-:Y:S01]  /*a410*/  FFMA.FTZ R73, R73, UR10, -R78 ;  /* 0x0000000a49497c23 */ /* 0x000fe2000801084e */
[----:B------:R-:W2:Y:S01]  /*a420*/  MUFU.EX2 R15, R15 ;  /* 0x0000000f000f7308 */ /* 0x000ea20000000800 */
[----:B-1----:R-:W-:-:S01]  /*a430*/  FFMA.FTZ R4, R11, R4, R16 ;  /* 0x000000040b047223 */ /* 0x002fc20000010010 */
[----:B------:R-:W-:Y:S01]  /*a440*/  QGMMA.64x96x32.F32.E4M3.E4M3 R88, R144, gdesc[UR4], R88, gsb0 ;  /* 0x0160000490587df3 */ /* 0x000fe20008000858 */
[----:B------:R-:W-:Y:S01]  /*a450*/  UIADD3 UR6, UR11, 0x4, URZ ;  /* 0x000000040b067890 */ /* 0x000fe2000fffe03f */
[--C-:B------:R-:W-:Y:S01]  /*a460*/  FFMA.FTZ R76, R76, UR10, -R78.reuse ;  /* 0x0000000a4c4c7c23 */ /* 0x100fe2000801084e */
[----:B------:R-:W-:Y:S01]  /*a470*/  UMOV UR7, 0x40000040 ;  /* 0x4000004000077882 */ /* 0x000fe20000000000 */
[----:B------:R-:W-:-:S02]  /*a480*/  FFMA.FTZ R77, R77, UR10, -R78 ;  /* 0x0000000a4d4d7c23 */ /* 0x000fc4000801084e */
        /* <DEDUP_REMOVED lines=30> */
[----:B------:R-:W-:Y:S01]  /*a670*/  QGMMA.64x96x32.F32.E4M3.E4M3 R88, R140, gdesc[UR4], R88, gsb0 ;  /* 0x016000048c587df3 */ /* 0x000fe20008000858 */
[----:B------:R-:W-:Y:S01]  /*a680*/  UIADD3 UR6, UR11, 0x6, URZ ;  /* 0x000000060b067890 */ /* 0x000fe2000fffe03f */
[----:B-1----:R-:W-:-:S04]  /*a690*/  FADD.FTZ R4, R30, R5 ;  /* 0x000000051e047221 */ /* 0x002fc80000010000 */
[----:B------:R-:W1:Y:S01]  /*a6a0*/  MUFU.EX2 R31, R31 ;  /* 0x0000001f001f7308 */ /* 0x000e620000000800 */
[----:B------:R-:W-:-:S07]  /*a6b0*/  UMOV UR7, 0x40000040 ;  /* 0x4000004000077882 */ /* 0x000fce0000000000 */
        /* <DEDUP_REMOVED lines=30> */
[----:B------:R-:W-:Y:S06]  /*a8a0*/  QGMMA.64x96x32.F32.E4M3.E4M3 R88, R136, gdesc[UR4], R88, gsb0 ;  /* 0x0160000488587df3 */ /* 0x000fec0008000858 */
        /* <DEDUP_REMOVED lines=32> */
[----:B--2---:R-:W-:-:S01]  /*aab0*/  FADD.FTZ R5, R59, R4 ;  /* 0x000000043b057221 */ /* 0x004fc20000010000 */
[----:B------:R-:W-:-:S04]  /*aac0*/  IMAD.U32 R4, RZ, RZ, UR25 ;  /* 0x00000019ff047e24 */ /* 0x000fc8000f8e00ff */
[----:B------:R-:W-:Y:S02]  /*aad0*/  @!P1 VIADD R4, R4, 0x17040 ;  /* 0x0001704004049836 */ /* 0x000fe40000000000 */
[----:B------:R-:W2:Y:S01]  /*aae0*/  MUFU.EX2 R64, R64 ;  /* 0x0000004000407308 */ /* 0x000ea20000000800 */
[----:B0-----:R-:W-:-:S02]  /*aaf0*/  FADD.FTZ R79, R61, R80 ;  /* 0x000000503d4f7221 */ /* 0x001fc40000010000 */
[----:B------:R-:W-:-:S04]  /*ab00*/  @!P1 PRMT R4, RZ, 0x654, R4 ;  /* 0x00000654ff049816 */ /* 0x000fc80000000004 */
[----:B------:R0:W-:Y:S01]  /*ab10*/  @!P1 SYNCS.ARRIVE.TRANS64.RED.A1T0 RZ, [R4+URZ], RZ ;  /* 0x000000ff04ff99a7 */ /* 0x0001e2000810043f */
        /* <DEDUP_REMOVED lines=32> */
.L_x_9610:
[----:B------:R-:W-:Y:S01]  /*ad20*/  UIADD3 UR6, UR14, 0x17060, URZ ;  /* 0x000170600e067890 */ /* 0x000fe2000fffe03f */
[----:B------:R-:W-:Y:S01]  /*ad30*/  ISETP.GT.AND P2, PT, R2, UR23, PT ;  /* 0x0000001702007c0c */ /* 0x000fe2000bf44270 */
        /* <DEDUP_REMOVED lines=88> */
.L_x_9601:
        /* <DEDUP_REMOVED lines=11> */
.L_x_9630:
[----:B------:R-:W-:-:S04]  /*b370*/  UIADD3 UR4, UR23, 0x1, URZ ;  /* 0x0000000117047890 */ /* 0x000fc8000fffe03f */
[----:B------:R-:W-:-:S04]  /*b380*/  UISETP.NE.AND UP1, UPT, UR4, 0x2, UPT ;  /* 0x000000020400788c */ /* 0x000fc8000bf25270 */
[----:B------:R-:W-:Y:S02]  /*b390*/  USEL UR5, URZ, 0x1, UP1 ;  /* 0x000000013f057887 */ /* 0x000fe40008800000 */
[----:B------:R-:W-:Y:S02]  /*b3a0*/  USEL UR4, UR4, URZ, UP1 ;  /* 0x0000003f04047287 */ /* 0x000fe40008800000 */
[----:B------:R-:W-:Y:S01]  /*b3b0*/  ULOP3.LUT UR5, UR7, UR5, URZ, 0x3c, !UPT ;  /* 0x0000000507057292 */ /* 0x000fe2000f8e3c3f */
[----:B------:R-:W-:Y:S11]  /*b3c0*/  @!P0 BRA `(.L_x_9613) ;  /* 0x0000000000048947 */ /* 0x000ff60003800000 */
[----:B------:R-:W-:Y:S01]  /*b3d0*/  BPT.TRAP 0x1 ;  /* 0x000000040000795c */ /* 0x000fe20000300000 */
.L_x_9613:
[----:B------:R-:W-:Y:S01]  /*b3e0*/  ULEA UR28, UR4, UR38, 0x3 ;  /* 0x00000026041c7291 */ /* 0x000fe2000f8e183f */
[----:B------:R-:W-:-:S05]  /*b3f0*/  IMAD.U32 R9, RZ, RZ, UR5 ;  /* 0x00000005ff097e24 */ /* 0x000fca000f8e00ff */
[----:B------:R-:W-:-:S04]  /*b400*/  SHF.L.U32 R9, R9, 0x1f, RZ ;  /* 0x0000001f09097819 */ /* 0x000fc800000006ff */
[----:B------:R0:W1:Y:S01]  /*b410*/  SYNCS.PHASECHK.TRANS64.TRYWAIT P2, [UR28+0x17030], R9 ;  /* 0x01703009ff0075a7 */ /* 0x000062000804015c */
[----:B------:R-:W-:Y:S05]  /*b420*/  @!P0 BRA `(.L_x_9614) ;  /* 0x0000000000048947 */ /* 0x000fea0003800000 */
[----:B------:R-:W-:Y:S01]  /*b430*/  BPT.TRAP 0x1 ;  /* 0x000000040000795c */ /* 0x000fe20000300000 */
.L_x_9614:
[----:B-1----:R-:W-:Y:S05]  /*b440*/  @P2 BRA `(.L_x_9615) ;  /* 0x0000000000082947 */ /* 0x002fea0003800000 */
[----:B------:R-:W1:Y:S02]  /*b450*/  SYNCS.PHASECHK.TRANS64.TRYWAIT P2, [UR28+0x17030], R9 ;  /* 0x01703009ff0075a7 */ /* 0x000e64000804015c */
[----:B-1----:R-:W-:Y:S05]  /*b460*/  @!P2 BRA `(.L_x_9616) ;  /* 0x000000980040a947 */ /* 0x002fea0003800000 */
.L_x_9615:
        /* <DEDUP_REMOVED lines=19> */
.L_x_9617:
[----:B------:R-:W-:Y:S01]  /*b5a0*/  ULEA UR14, UR23, UR38, 0x3 ;  /* 0x00000026170e7291 */ /* 0x000fe2000f8e183f */
[----:B-1----:R-:W-:-:S05]  /*b5b0*/  IMAD.U32 R10, RZ, RZ, UR7 ;  /* 0x00000007ff0a7e24 */ /* 0x002fca000f8e00ff */
[----:B------:R-:W-:-:S04]  /*b5c0*/  SHF.L.U32 R10, R10, 0x1f, RZ ;  /* 0x0000001f0a0a7819 */ /* 0x000fc800000006ff */
[----:B------:R1:W2:Y:S01]  /*b5d0*/  SYNCS.PHASECHK.TRANS64.TRYWAIT P2, [UR14+0x17050], R10 ;  /* 0x0170500aff0075a7 */ /* 0x0002a2000804014e */
[----:B------:R-:W-:Y:S05]  /*b5e0*/  @!P0 BRA `(.L_x_9618) ;  /* 0x0000000000048947 */ /* 0x000fea0003800000 */
[----:B------:R-:W-:Y:S01]  /*b5f0*/  BPT.TRAP 0x1 ;  /* 0x000000040000795c */ /* 0x000fe20000300000 */
.L_x_9618:
[C---:B0-----:R-:W-:Y:S01]  /*b600*/  FMUL.FTZ R9, R0.reuse, R24 ;  /* 0x0000001800097220 */ /* 0x041fe20000410000 */
[----:B------:R-:W-:-:S05]  /*b610*/  FMUL.FTZ R13, R0, R25 ;  /* 0x00000019000d7220 */ /* 0x000fca0000410000 */
[----:B------:R-:W0:Y:S08]  /*b620*/  MUFU.TANH R9, R9 ;  /* 0x0000000900097308 */ /* 0x000e300000002400 */
[----:B------:R-:W3:Y:S01]  /*b630*/  MUFU.TANH R13, R13 ;  /* 0x0000000d000d7308 */ /* 0x000ee20000002400 */
[----:B--2---:R-:W-:Y:S05]  /*b640*/  @P2 BRA `(.L_x_9619) ;  /* 0x0000000000082947 */ /* 0x004fea0003800000 */
[----:B------:R-:W2:Y:S02]  /*b650*/  SYNCS.PHASECHK.TRANS64.TRYWAIT P2, [UR14+0x17050], R10 ;  /* 0x0170500aff0075a7 */ /* 0x000ea4000804014e */
[----:B--2---:R-:W-:Y:S05]  /*b660*/  @!P2 BRA `(.L_x_9620) ;  /* 0x0000009400d8a947 */ /* 0x004fea0003800000 */
.L_x_9619:
        /* <DEDUP_REMOVED lines=18> */
[----:B------:R-:W-:Y:S01]  /*b790*/  FMUL.FTZ R61, R0, R74 ;  /* 0x0000004a003d7220 */ /* 0x000fe20000410000 */
[----:B------:R-:W-:-:S02]  /*b7a0*/  IMAD.MOV.U32 R78, RZ, RZ, R8 ;  /* 0x000000ffff4e7224 */ /* 0x000fc400078e0008 */
[----:B------:R-:W-:Y:S01]  /*b7b0*/  FMUL.FTZ R20, R0, R32 ;  /* 0x0000002000147220 */ /* 0x000fe20000410000 */
[----:B------:R-:W-:Y:S02]  /*b7c0*/  IMAD.SHL.U32 R74, R2, 0x80, RZ ;  /* 0x00000080024a7824 */ /* 0x000fe400078e00ff */
[C---:B------:R-:W-:Y:S01]  /*b7d0*/  FMUL.FTZ R32, R0.reuse, R44 ;  /* 0x0000002c00207220 */ /* 0x040fe20000410000 */
[----:B------:R-:W-:Y:S01]  /*b7e0*/  UMOV UR10, UR7 ;  /* 0x00000007000a7c82 */ /* 0x000fe20008000000 */
[C---:B------:R-:W-:Y:S01]  /*b7f0*/  FMUL.FTZ R44, R0.reuse, R53 ;  /* 0x00000035002c7220 */ /* 0x040fe20000410000 */
[----:B------:R-:W-:Y:S01]  /*b800*/  QGMMA.64x96x32.F32.E4M3.E4M3 R88, R148, gdesc[UR8], R88, gsb0 ;  /* 0x0160000894587df3 */ /* 0x000fe20008000858 */
[----:B------:R-:W-:Y:S01]  /*b810*/  UIADD3 UR10, UR7, 0x2, URZ ;  /* 0x00000002070a7890 */ /* 0x000fe2000fffe03f */
[C---:B------:R-:W-:Y:S01]  /*b820*/  FMUL.FTZ R53, R0.reuse, R66 ;  /* 0x0000004200357220 */ /* 0x040fe20000410000 */
[----:B------:R-:W-:Y:S01]  /*b830*/  UMOV UR11, 0x40000040 ;  /* 0x40000040000b7882 */ /* 0x000fe20000000000 */
[C---:B------:R-:W-:Y:S01]  /*b840*/  FMUL.FTZ R25, R0.reuse, R38 ;  /* 0x0000002600197220 */ /* 0x040fe20000410000 */
[C---:B------:R-:W-:Y:S01]  /*b850*/  FMUL.FTZ R66, R0.reuse, R76 ;  /* 0x0000004c00427220 */ /* 0x040fe20000410000 */
[C---:B------:R-:W-:Y:S01]  /*b860*/  FMUL.FTZ R14, R0.reuse, R27 ;  /* 0x0000001b000e7220 */ /* 0x040fe20000410000 */
[C---:B--2---:R-:W-:Y:S01]  /*b870*/  FMUL.FTZ R15, R0.reuse, R28 ;  /* 0x0000001c000f7220 */ /* 0x044fe20000410000 */
[----:B------:R-:W-:Y:S01]  /*b880*/  FMUL.FTZ R38, R0, R48 ;  /* 0x0000003000267220 */ /* 0x000fe20000410000 */
[----:B------:R-:W-:Y:S01]  /*b890*/  IADD3 R76, -R74, 0x1, RZ ;  /* 0x000000014a4c7810 */ /* 0x000fe20007ffe1ff */
        /* <DEDUP_REMOVED lines=34> */
[----:B------:R-:W-:-:S02]  /*bac0*/  IMAD R80, R3, -0x2, R76 ;  /* 0xfffffffe03507824 */ /* 0x000fc400078e024c */
        /* <DEDUP_REMOVED lines=9> */
[----:B------:R-:W-:-:S04]  /*bb60*/  IMAD R80, R17, UR26, R80 ;  /* 0x0000001a11507c24 */ /* 0x000fc8000f8e0250 */
[----:B------:R-:W-:-:S03]  /*bb70*/  VIADD R80, R80, -UR25 ;  /* 0x8000001950507c36 */ /* 0x000fc60008000000 */
[----:B------:R-:W2:Y:S01]  /*bb80*/  MUFU.TANH R14, R14 ;  /* 0x0000000e000e7308 */ /* 0x000ea20000002400 */
[C---:B------:R-:W-:Y:S02]  /*bb90*/  VIADD R84, R80.reuse, UR27 ;  /* 0x0000001b50547c36 */ /* 0x040fe40008000000 */
[----:B------:R-:W-:-:S05]  /*bba0*/  VIADD R83, R80, UR21 ;  /* 0x0000001550537c36 */ /* 0x000fca0008000000 */
[----:B------:R-:W4:Y:S08]  /*bbb0*/  MUFU.TANH R15, R15 ;  /* 0x0000000f000f7308 */ /* 0x000f300000002400 */
        /* <DEDUP_REMOVED lines=29> */
[----:B------:R-:W-:Y:S02]  /*bd90*/  UMOV UR11, 0x40000040 ;  /* 0x40000040000b7882 */ /* 0x000fe40000000000 */
[----:B------:R-:W-:-:S03]  /*bda0*/  @UP0 ULDC UR7, c[0x0][0x44c] ;  /* 0x0001130000070ab9 */ /* 0x000fc60000000800 */
[----:B------:R-:W0:Y:S01]  /*bdb0*/  MUFU.TANH R40, R40 ;  /* 0x0000002800287308 */ /* 0x000e220000002400 */
[----:B------:R-:W-:Y:S01]  /*bdc0*/  @P2 IMAD.HI.U32 R34, R8, UR7, RZ ;  /* 0x0000000708222c27 */ /* 0x000fe2000f8e00ff */
[----:B------:R-:W-:-:S04]  /*bdd0*/  @UP0 ULDC UR7, c[0x0][0x450] ;  /* 0x0001140000070ab9 */ /* 0x000fc80000000800 */
[----:B------:R-:W-:Y:S01]  /*bde0*/  @P2 SHF.R.U32.HI R78, RZ, UR7, R34 ;  /* 0x00000007ff4e2c19 */ /* 0x000fe20008011622 */
[----:B------:R-:W-:Y:S01]  /*bdf0*/  IMAD.U32 R34, RZ, RZ, UR28 ;  /* 0x0000001cff227e24 */ /* 0x000fe2000f8e00ff */
[----:B------:R-:W0:Y:S03]  /*be00*/  MUFU.TANH R39, R39 ;  /* 0x0000002700277308 */ /* 0x000e260000002400 */
[----:B------:R-:W-:-:S05]  /*be10*/  @!P1 VIADD R34, R34, 0x17040 ;  /* 0x0001704022229836 */ /* 0x000fca0000000000 */
        /* <DEDUP_REMOVED lines=16> */
[----:B------:R-:W-:Y:S07]  /*bf20*/  QGMMA.64x96x32.F32.E4M3.E4M3 R88, R136, gdesc[UR8], R88, gsb0 ;  /* 0x0160000888587df3 */ /* 0x000fee0008000858 */
        /* <DEDUP_REMOVED lines=28> */
[----:B------:R-:W0:Y:S01]  /*c0f0*/  MUFU.TANH R76, R76 ;  /* 0x0000004c004c7308 */ /* 0x000e220000002400 */
[----:B-12-4-:R-:W-:Y:S05]  /*c100*/  @!P5 BRA `(.L_x_9621) ;  /* 0x00000000005cd947 */ /* 0x016fea0003800000 */
[----:B0-----:R-:W-:Y:S01]  /*c110*/  IMAD R34, R17, UR26, R136 ;  /* 0x0000001a11227c24 */ /* 0x001fe2000f8e0288 */
        /* <DEDUP_REMOVED lines=12> */
.L_x_9623:
[----:B------:R-:W-:-:S05]  /*c1e0*/  IMAD.U32 R87, RZ, RZ, UR24 ;  /* 0x00000018ff577e24 */ /* 0x000fca000f8e00ff */
[----:B------:R-:W-:-:S13]  /*c1f0*/  ISETP.NE.AND P2, PT, R87, 0x1, PT ;  /* 0x000000015700780c */ /* 0x000fda0003f45270 */
[----:B------:R-:W0:Y:S02]  /*c200*/  @P2 LDC.64 R34, c[0x0][0x9e8] ;  /* 0x00027a00ff222b82 */ /* 0x000e240000000a00 */
[----:B0-----:R-:W-:-:S05]  /*c210*/  @P2 IMAD.HI.U32 R34, R85, R34, RZ ;  /* 0x0000002255222227 */ /* 0x001fca00078e00ff */
[----:B------:R-:W-:-:S07]  /*c220*/  @P2 SHF.R.U32.HI R85, RZ, R35, R34 ;  /* 0x00000023ff552219 */ /* 0x000fce0000011622 */
.L_x_9624:
[----:B------:R-:W-:Y:S05]  /*c230*/  BSYNC B0 ;  /* 0x0000000000007941 */ /* 0x000fea0003800000 */
.L_x_9622:
[----:B------:R-:W-:-:S04]  /*c240*/  IMAD R34, R85, R87, -R74 ;  /* 0x0000005755227224 */ /* 0x000fc800078e0a4a */
[----:B------:R-:W-:-:S05]  /*c250*/  IMAD R34, R3, -0x2, R34 ;  /* 0xfffffffe03227824 */ /* 0x000fca00078e0222 */
[----:B------:R-:W-:Y:S02]  /*c260*/  VIADDMNMX R82, R34, R87, R82, PT ;  /* 0x0000005722527246 */ /* 0x000fe40003800152 */
[----:B------:R-:W-:-:S07]  /*c270*/  VIMNMX R81, R81, R34, !PT ;  /* 0x0000002251517248 */ /* 0x000fce0007fe0100 */
.L_x_9621:
[----:B------:R-:W-:Y:S01]  /*c280*/  ISETP.GT.AND P2, PT, R2, -0x1, PT ;  /* 0xffffffff0200780c */ /* 0x000fe20003f44270 */
[----:B0-----:R-:W0:Y:S03]  /*c290*/  SHFL.IDX PT, R34, R78, 0x1, 0x1c1f ;  /* 0x003c1f004e227f89 */ /* 0x001e2600000e0000 */
[C---:B------:R-:W-:Y:S02]  /*c2a0*/  ISETP.GT.AND P4, PT, R81.reuse, RZ, P2 ;  /* 0x000000ff5100720c */ /* 0x040fe40001784270 */
[----:B------:R-:W-:Y:S02]  /*c2b0*/  ISETP.GT.AND P6, PT, R81, 0x1, P2 ;  /* 0x000000015100780c */ /* 0x000fe400017c4270 */
[C---:B------:R-:W-:Y:S02]  /*c2c0*/  ISETP.LT.OR P4, PT, R82.reuse, 0x1, P4 ;  /* 0x000000015200780c */ /* 0x040fe40002781670 */
[----:B------:R-:W-:-:S02]  /*c2d0*/  ISETP.LT.OR P6, PT, R82, 0x2, P6 ;  /* 0x000000025200780c */ /* 0x000fc400037c1670 */
[----:B------:R-:W-:Y:S02]  /*c2e0*/  FSEL R80, R9, -INF , !P4 ;  /* 0xff80000009507808 */ /* 0x000fe40006000000 */
[----:B---3--:R-:W-:Y:S02]  /*c2f0*/  FSEL R13, R13, -INF , !P6 ;  /* 0xff8000000d0d7808 */ /* 0x008fe40007000000 */
        /* <DEDUP_REMOVED lines=106> */
.L_x_9627:
[----:B------:R-:W-:-:S05]  /*c9a0*/  IMAD.U32 R81, RZ, RZ, UR24 ;  /* 0x00000018ff517e24 */ /* 0x000fca000f8e00ff */
[----:B------:R-:W-:-:S13]  /*c9b0*/  ISETP.NE.AND P3, PT, R81, 0x1, PT ;  /* 0x000000015100780c */ /* 0x000fda0003f65270 */
[----:B------:R-:W0:Y:S02]  /*c9c0*/  @P3 LDC.64 R34, c[0x0][0x9e8] ;  /* 0x00027a00ff223b82 */ /* 0x000e240000000a00 */
[----:B0-----:R-:W-:-:S05]  /*c9d0*/  @P3 IMAD.HI.U32 R34, R9, R34, RZ ;  /* 0x0000002209223227 */ /* 0x001fca00078e00ff */
[----:B------:R-:W-:-:S07]  /*c9e0*/  @P3 SHF.R.U32.HI R9, RZ, R35, R34 ;  /* 0x00000023ff093219 */ /* 0x000fce0000011622 */
.L_x_9628:
[----:B------:R-:W-:Y:S05]  /*c9f0*/  BSYNC B0 ;  /* 0x0000000000007941 */ /* 0x000fea0003800000 */
.L_x_9626:
[----:B------:R-:W-:-:S04]  /*ca00*/  IMAD R74, R9, R81, -R74 ;  /* 0x00000051094a7224 */ /* 0x000fc800078e0a4a */
[----:B------:R-:W-:-:S05]  /*ca10*/  IMAD R74, R3, -0x2, R74 ;  /* 0xfffffffe034a7824 */ /* 0x000fca00078e024a */
[----:B------:R-:W-:Y:S02]  /*ca20*/  VIADDMNMX R84, R74, R81, R84, PT ;  /* 0x000000514a547246 */ /* 0x000fe40003800154 */
[----:B------:R-:W-:-:S07]  /*ca30*/  VIMNMX R83, R83, R74, !PT ;  /* 0x0000004a53537248 */ /* 0x000fce0007fe0100 */
.L_x_9625:
        /* <DEDUP_REMOVED lines=14> */
[C---:B------:R-:W-:Y:S02]  /*cb20*/  ISETP.GT.AND P3, PT, R83.reuse, 0x19, P2 ;  /* 0x000000195300780c */ /* 0x040fe40001764270 */
[----:B------:R-:W-:Y:S02]  /*cb30*/  FMNMX.FTZ R9, R26, R9, !PT ;  /* 0x000000091a097209 */ /* 0x000fe40007810000 */
[----:B------:R-:W-:Y:S02]  /*cb40*/  ISETP.LT.OR P3, PT, R84, 0x1a, P3 ;  /* 0x0000001a5400780c */ /* 0x000fe40001f61670 */
        /* <DEDUP_REMOVED lines=17> */
[----:B------:R-:W-:Y:S02]  /*cc60*/  ISETP.GT.AND P3, PT, R83, RZ, P2 ;  /* 0x000000ff5300720c */ /* 0x000fe40001764270 */
        /* <DEDUP_REMOVED lines=17> */
[----:B------:R-:W-:Y:S02]  /*cd80*/  FMNMX.FTZ R85, R81, R12, !PT ;  /* 0x0000000c51557209 */ /* 0x000fe40007810000 */
[----:B------:R-:W-:Y:S02]  /*cd90*/  FMNMX.FTZ R9, R66, R9, !PT ;  /* 0x0000000942097209 */ /* 0x000fe40007810000 */
[----:B------:R-:W-:-:S02]  /*cda0*/  FSEL R16, R16, -INF , !P6 ;  /* 0xff80000010107808 */ /* 0x000fc40007000000 */
[----:B------:R-:W-:Y:S02]  /*cdb0*/  FMNMX.FTZ R9, R70, R9, !PT ;  /* 0x0000000946097209 */ /* 0x000fe40007810000 */
[----:B------:R-:W-:Y:S02]  /*cdc0*/  FSEL R25, R25, -INF , !P4 ;  /* 0xff80000019197808 */ /* 0x000fe40006000000 */
[----:B------:R-:W-:Y:S02]  /*cdd0*/  FMNMX.FTZ R34, R72, R9, !PT ;  /* 0x0000000948227209 */ /* 0x000fe40007810000 */
[----:B------:R-:W-:Y:S02]  /*cde0*/  FMNMX.FTZ R85, R14, R85, !PT ;  /* 0x000000550e557209 */ /* 0x000fe40007810000 */
[----:B------:R-:W-:Y:S02]  /*cdf0*/  FMNMX.FTZ R34, R75, R34, !PT ;  /* 0x000000224b227209 */ /* 0x000fe40007810000 */
[----:B------:R-:W-:-:S02]  /*ce00*/  ISETP.GT.AND P4, PT, R83, 0x20, P2 ;  /* 0x000000205300780c */ /* 0x000fc40001784270 */
[----:B------:R-:W-:Y:S02]  /*ce10*/  FMNMX.FTZ R34, R77, R34, !PT ;  /* 0x000000224d227209 */ /* 0x000fe40007810000 */
[----:B------:R-:W-:Y:S02]  /*ce20*/  FMNMX.FTZ R10, R16, R85, !PT ;  /* 0x00000055100a7209 */ /* 0x000fe40007810000 */
[----:B------:R-:W-:Y:S02]  /*ce30*/  FMNMX.FTZ R34, R79, R34, !PT ;  /* 0x000000224f227209 */ /* 0x000fe40007810000 */
[----:B------:R-:W-:Y:S02]  /*ce40*/  ISETP.LT.OR P4, PT, R84, 0x21, P4 ;  /* 0x000000215400780c */ /* 0x000fe40002781670 */
[----:B------:R-:W-:Y:S01]  /*ce50*/  FMNMX.FTZ R10, R19, R10, !PT ;  /* 0x0000000a130a7209 */ /* 0x000fe20007810000 */
[----:B------:R-:W0:Y:S01]  /*ce60*/  SHFL.BFLY PT, R9, R34, 0x2, 0x1f ;  /* 0x0c401f0022097f89 */ /* 0x000e2200000e0000 */
[----:B------:R-:W-:-:S02]  /*ce70*/  FSEL R29, R29, -INF , !P4 ;  /* 0xff8000001d1d7808 */ /* 0x000fc40006000000 */
[----:B------:R-:W-:Y:S02]  /*ce80*/  ISETP.GT.AND P4, PT, R83, 0x28, P2 ;  /* 0x000000285300780c */ /* 0x000fe40001784270 */
[----:B------:R-:W-:Y:S02]  /*ce90*/  FMNMX.FTZ R10, R21, R10, !PT ;  /* 0x0000000a150a7209 */ /* 0x000fe40007810000 */
[----:B------:R-:W-:Y:S02]  /*cea0*/  ISETP.LT.OR P4, PT, R84, 0x29, P4 ;  /* 0x000000295400780c */ /* 0x000fe40002781670 */
[----:B------:R-:W-:Y:S02]  /*ceb0*/  FMNMX.FTZ R10, R23, R10, !PT ;  /* 0x0000000a170a7209 */ /* 0x000fe40007810000 */
[----:B------:R-:W-:Y:S02]  /*cec0*/  FSEL R33, R33, -INF , !P4 ;  /* 0xff80000021217808 */ /* 0x000fe40006000000 */
[----:B------:R-:W-:-:S02]  /*ced0*/  ISETP.GT.AND P4, PT, R83, 0x29, P2 ;  /* 0x000000295300780c */ /* 0x000fc40001784270 */
[----:B------:R-:W-:Y:S02]  /*cee0*/  FMNMX.FTZ R10, R25, R10, !PT ;  /* 0x0000000a190a7209 */ /* 0x000fe40007810000 */
[----:B------:R-:W-:Y:S02]  /*cef0*/  ISETP.GT.AND P3, PT, R83, 0x30, P2 ;  /* 0x000000305300780c */ /* 0x000fe40001764270 */
[C---:B------:R-:W-:Y:S02]  /*cf00*/  ISETP.LT.OR P4, PT, R84.reuse, 0x2a, P4 ;  /* 0x0000002a5400780c */ /* 0x040fe40002781670 */
[----:B------:R-:W-:Y:S02]  /*cf10*/  FMNMX.FTZ R10, R27, R10, !PT ;  /* 0x0000000a1b0a7209 */ /* 0x000fe40007810000 */
[----:B------:R-:W-:Y:S02]  /*cf20*/  ISETP.LT.OR P3, PT, R84, 0x31, P3 ;  /* 0x000000315400780c */ /* 0x000fe40001f61670 */
[----:B0-----:R-:W-:-:S02]  /*cf30*/  FMNMX.FTZ R35, R34, R9, !PT ;  /* 0x0000000922237209 */ /* 0x001fc40007810000 */
[----:B------:R-:W-:Y:S02]  /*cf40*/  FSEL R37, R37, -INF , !P4 ;  /* 0xff80000025257808 */ /* 0x000fe40006000000 */
[----:B------:R-:W-:Y:S01]  /*cf50*/  ISETP.GT.AND P4, PT, R83, 0x31, P2 ;  /* 0x000000315300780c */ /* 0x000fe20001784270 */
[----:B------:R-:W0:Y:S01]  /*cf60*/  SHFL.BFLY PT, R74, R35, 0x1, 0x1f ;  /* 0x0c201f00234a7f89 */ /* 0x000e2200000e0000 */
[----:B------:R-:W-:Y:S02]  /*cf70*/  FMNMX.FTZ R10, R29, R10, !PT ;  /* 0x0000000a1d0a7209 */ /* 0x000fe40007810000 */
[----:B------:R-:W-:Y:S02]  /*cf80*/  ISETP.LT.OR P4, PT, R84, 0x32, P4 ;  /* 0x000000325400780c */ /* 0x000fe40002781670 */
[----:B------:R-:W-:Y:S02]  /*cf90*/  FMNMX.FTZ R10, R31, R10, !PT ;  /* 0x0000000a1f0a7209 */ /* 0x000fe40007810000 */
[----:B------:R-:W-:-:S02]  /*cfa0*/  FSEL R41, R41, -INF , !P4 ;  /* 0xff80000029297808 */ /* 0x000fc40006000000 */
[----:B------:R-:W-:Y:S02]  /*cfb0*/  FMNMX.FTZ R10, R33, R10, !PT ;  /* 0x0000000a210a7209 */ /* 0x000fe40007810000 */
[----:B------:R-:W-:Y:S02]  /*cfc0*/  ISETP.GT.AND P4, PT, R83, 0x39, P2 ;  /* 0x000000395300780c */ /* 0x000fe40001784270 */
[----:B------:R-:W-:Y:S02]  /*cfd0*/  FMNMX.FTZ R87, R37, R10, !PT ;  /* 0x0000000a25577209 */ /* 0x000fe40007810000 */
[----:B------:R-:W-:-:S04]  /*cfe0*/  ISETP.LT.OR P4, PT, R84, 0x3a, P4 ;  /* 0x0000003a5400780c */ /* 0x000fc80002781670 */
[----:B------:R-:W-:Y:S02]  /*cff0*/  FSEL R45, R45, -INF , !P4 ;  /* 0xff8000002d2d7808 */ /* 0x000fe40006000000 */
[----:B------:R-:W-:Y:S02]  /*d000*/  ISETP.GT.AND P4, PT, R83, 0x41, P2 ;  /* 0x000000415300780c */ /* 0x000fe40001784270 */
[----:B0-----:R-:W-:Y:S01]  /*d010*/  FMNMX.FTZ R9, R35, R74, !PT ;  /* 0x0000004a23097209 */ /* 0x001fe20007810000 */
[----:B------:R-:W-:Y:S01]  /*d020*/  IMAD.U32 R74, RZ, RZ, UR10 ;  /* 0x0000000aff4a7e24 */ /* 0x000fe2000f8e00ff */
[----:B------:R-:W-:Y:S02]  /*d030*/  ISETP.LT.OR P4, PT, R84, 0x42, P4 ;  /* 0x000000425400780c */ /* 0x000fe40002781670 */
[C---:B------:R-:W-:Y:S01]  /*d040*/  FSETP.NEU.FTZ.AND P6, PT, R9.reuse, -INF , PT ;  /* 0xff8000000900780b */ /* 0x040fe20003fdd000 */
[----:B------:R-:W-:-:S05]  /*d050*/  FFMA.FTZ R35, R9, R74, -8 ;  /* 0xc100000009237423 */ /* 0x000fca000001004a */
[----:B------:R-:W-:-:S05]  /*d060*/  FSEL R35, R35, RZ, P6 ;  /* 0x000000ff23237208 */ /* 0x000fca0003000000 */
[--C-:B------:R-:W-:Y:S01]  /*d070*/  FFMA.FTZ R74, R22, UR10, -R35.reuse ;  /* 0x0000000a164a7c23 */ /* 0x100fe20008010823 */
[----:B------:R-:W-:Y:S01]  /*d080*/  FSEL R22, R39, -INF , !P3 ;  /* 0xff80000027167808 */ /* 0x000fe20005800000 */
[--C-:B------:R-:W-:Y:S01]  /*d090*/  FFMA.FTZ R85, R26, UR10, -R35.reuse ;  /* 0x0000000a1a557c23 */ /* 0x100fe20008010823 */
[----:B------:R-:W-:Y:S01]  /*d0a0*/  ISETP.GT.AND P3, PT, R83, 0x38, P2 ;  /* 0x000000385300780c */ /* 0x000fe20001764270 */
[--C-:B------:R-:W-:Y:S01]  /*d0b0*/  FFMA.FTZ R26, R28, UR10, -R35.reuse ;  /* 0x0000000a1c1a7c23 */ /* 0x100fe20008010823 */
[----:B------:R-:W-:Y:S01]  /*d0c0*/  FMNMX.FTZ R10, R22, R87, !PT ;  /* 0x00000057160a7209 */ /* 0x000fe20007810000 */
[----:B------:R0:W-:Y:S01]  /*d0d0*/  MUFU.EX2 R39, R74 ;  /* 0x0000004a00277308 */ /* 0x0001e20000000800 */
[----:B------:R-:W-:Y:S01]  /*d0e0*/  ISETP.LT.OR P3, PT, R84, 0x39, P3 ;  /* 0x000000395400780c */ /* 0x000fe20001f61670 */
[--C-:B------:R-:W-:Y:S01]  /*d0f0*/  FFMA.FTZ R40, R40, UR10, -R35.reuse ;  /* 0x0000000a28287c23 */ /* 0x100fe20008010823 */
[----:B------:R-:W-:Y:S01]  /*d100*/  FMNMX.FTZ R10, R41, R10, !PT ;  /* 0x0000000a290a7209 */ /* 0x000fe20007810000 */
[--C-:B------:R-:W-:Y:S01]  /*d110*/  FFMA.FTZ R139, R62, UR10, -R35.reuse ;  /* 0x0000000a3e8b7c23 */ /* 0x100fe20008010823 */
[----:B------:R-:W-:Y:S01]  /*d120*/  FSEL R43, R43, -INF , !P3 ;  /* 0xff8000002b2b7808 */ /* 0x000fe20005800000 */
[--C-:B------:R-:W-:Y:S01]  /*d130*/  FFMA.FTZ R44, R44, UR10, -R35.reuse ;  /* 0x0000000a2c2c7c23 */ /* 0x100fe20008010823 */
[----:B------:R-:W-:Y:S01]  /*d140*/  ISETP.GT.AND P3, PT, R83, 0x40, P2 ;  /* 0x000000405300780c */ /* 0x000fe20001764270 */
[--C-:B------:R-:W-:Y:S01]  /*d150*/  FFMA.FTZ R34, R80, UR10, -R35.reuse ;  /* 0x0000000a50227c23 */ /* 0x100fe20008010823 */
[----:B------:R-:W-:Y:S01]  /*d160*/  FMNMX.FTZ R10, R43, R10, !PT ;  /* 0x0000000a2b0a7209 */ /* 0x000fe20007810000 */
[--C-:B0-----:R-:W-:Y:S01]  /*d170*/  FFMA.FTZ R74, R30, UR10, -R35.reuse ;  /* 0x0000000a1e4a7c23 */ /* 0x101fe20008010823 */
[----:B------:R-:W-:Y:S01]  /*d180*/  ISETP.LT.OR P3, PT, R84, 0x41, P3 ;  /* 0x000000415400780c */ /* 0x000fe20001f61670 */
[--C-:B------:R-:W-:Y:S01]  /*d190*/  FFMA.FTZ R30, R32, UR10, -R35.reuse ;  /* 0x0000000a201e7c23 */ /* 0x100fe20008010823 */
[----:B------:R-:W-:Y:S01]  /*d1a0*/  FSEL R28, R47, -INF , !P4 ;  /* 0xff8000002f1c7808 */ /* 0x000fe20006000000 */
[--C-:B------:R-:W-:Y:S01]  /*d1b0*/  FFMA.FTZ R13, R13, UR10, -R35.reuse ;  /* 0x0000000a0d0d7c23 */ /* 0x100fe20008010823 */
[----:B------:R-:W-:Y:S01]  /*d1c0*/  FSEL R46, R46, -INF , !P3 ;  /* 0xff8000002e2e7808 */ /* 0x000fe20005800000 */
[----:B------:R0:W-:Y:S01]  /*d1d0*/  MUFU.EX2 R47, R74 ;  /* 0x0000004a002f7308 */ /* 0x0001e20000000800 */
[----:B------:R-:W-:Y:S01]  /*d1e0*/  ISETP.GT.AND P3, PT, R83, 0x48, P2 ;  /* 0x000000485300780c */ /* 0x000fe20001764270 */
[--C-:B------:R-:W-:Y:S01]  /*d1f0*/  FFMA.FTZ R15, R15, UR10, -R35.reuse ;  /* 0x0000000a0f0f7c23 */ /* 0x100fe20008010823 */
[----:B------:R-:W-:Y:S01]  /*d200*/  ISETP.GT.AND P4, PT, R83, 0x49, P2 ;  /* 0x000000495300780c */ /* 0x000fe20001784270 */
[--C-:B------:R-:W-:Y:S01]  /*d210*/  FFMA.FTZ R18, R18, UR10, -R35.reuse ;  /* 0x0000000a12127c23 */ /* 0x100fe20008010823 */
[----:B------:R-:W-:Y:S01]  /*d220*/  ISETP.LT.OR P3, PT, R84, 0x49, P3 ;  /* 0x000000495400780c */ /* 0x000fe20001f61670 */
[--C-:B------:R-:W-:Y:S01]  /*d230*/  FFMA.FTZ R20, R20, UR10, -R35.reuse ;  /* 0x0000000a14147c23 */ /* 0x100fe20008010823 */
[----:B------:R-:W-:Y:S01]  /*d240*/  FMNMX.FTZ R87, R45, R10, !PT ;  /* 0x0000000a2d577209 */ /* 0x000fe20007810000 */
[--C-:B------:R-:W-:Y:S01]  /*d250*/  FFMA.FTZ R24, R24, UR10, -R35.reuse ;  /* 0x0000000a18187c23 */ /* 0x100fe20008010823 */
[----:B------:R-:W-:Y:S01]  /*d260*/  FSEL R51, R51, -INF , !P3 ;  /* 0xff80000033337808 */ /* 0x000fe20005800000 */
[--C-:B0-----:R-:W-:Y:S01]  /*d270*/  FFMA.FTZ R74, R36, UR10, -R35.reuse ;  /* 0x0000000a244a7c23 */ /* 0x101fe20008010823 */
[----:B------:R-:W-:Y:S01]  /*d280*/  ISETP.GT.AND P3, PT, R83, 0x50, P2 ;  /* 0x000000505300780c */ /* 0x000fe20001764270 */
[--C-:B------:R-:W-:Y:S01]  /*d290*/  FFMA.FTZ R36, R38, UR10, -R35.reuse ;  /* 0x0000000a26247c23 */ /* 0x100fe20008010823 */
[----:B------:R-:W-:Y:S01]  /*d2a0*/  ISETP.LT.OR P4, PT, R84, 0x4a, P4 ;  /* 0x0000004a5400780c */ /* 0x000fe20002781670 */
[--C-:B------:R-:W-:Y:S01]  /*d2b0*/  FFMA.FTZ R38, R42, UR10, -R35.reuse ;  /* 0x0000000a2a267c23 */ /* 0x100fe20008010823 */
[----:B------:R-:W-:Y:S01]  /*d2c0*/  FMNMX.FTZ R87, R46, R87, !PT ;  /* 0x000000572e577209 */ /* 0x000fe20007810000 */
[--C-:B------:R-:W-:Y:S01]  /*d2d0*/  FFMA.FTZ R42, R48, UR10, -R35.reuse ;  /* 0x0000000a302a7c23 */ /* 0x100fe20008010823 */
[----:B------:R-:W-:Y:S01]  /*d2e0*/  ISETP.LT.OR P3, PT, R84, 0x51, P3 ;  /* 0x000000515400780c */ /* 0x000fe20001f61670 */
[--C-:B------:R-:W-:Y:S01]  /*d2f0*/  FFMA.FTZ R48, R56, UR10, -R35.reuse ;  /* 0x0000000a38307c23 */ /* 0x100fe20008010823 */
[----:B------:R-:W-:Y:S01]  /*d300*/  FSEL R52, R52, -INF , !P4 ;  /* 0xff80000034347808 */ /* 0x000fe20006000000 */
[--C-:B------:R-:W-:Y:S01]  /*d310*/  FFMA.FTZ R49, R49, UR10, -R35.reuse ;  /* 0x0000000a31317c23 */ /* 0x100fe20008010823 */
[----:B------:R-:W-:Y:S01]  /*d320*/  ISETP.GT.AND P4, PT, R83, 0x51, P2 ;  /* 0x000000515300780c */ /* 0x000fe20001784270 */
[--C-:B------:R-:W-:Y:S01]  /*d330*/  FFMA.FTZ R65, R65, UR10, -R35.reuse ;  /* 0x0000000a41417c23 */ /* 0x100fe20008010823 */
[----:B------:R-:W-:Y:S01]  /*d340*/  FMNMX.FTZ R10, R28, R87, !PT ;  /* 0x000000571c0a7209 */ /* 0x000fe20007810000 */
[--C-:B------:R-:W-:Y:S01]  /*d350*/  FFMA.FTZ R56, R66, UR10, -R35.reuse ;  /* 0x0000000a42387c23 */ /* 0x100fe20008010823 */
[----:B------:R-:W-:Y:S01]  /*d360*/  FSEL R32, R53, -INF , !P3 ;  /* 0xff80000035207808 */ /* 0x000fe20005800000 */
[----:B------:R0:W-:Y:S01]  /*d370*/  MUFU.EX2 R87, R40 ;  /* 0x0000002800577308 */ /* 0x0001e20000000800 */
[----:B------:R-:W-:Y:S01]  /*d380*/  ISETP.GT.AND P3, PT, R83, 0x58, P2 ;  /* 0x000000585300780c */ /* 0x000fe20001764270 */
[--C-:B------:R-:W-:Y:S01]  /*d390*/  FFMA.FTZ R75, R75, UR10, -R35.reuse ;  /* 0x0000000a4b4b7c23 */ /* 0x100fe20008010823 */
[----:B------:R-:W-:Y:S01]  /*d3a0*/  ISETP.LT.OR P4, PT, R84, 0x52, P4 ;  /* 0x000000525400780c */ /* 0x000fe20002781670 */
[----:B------:R-:W-:Y:S01]  /*d3b0*/  FFMA.FTZ R79, R79, UR10, -R35 ;  /* 0x0000000a4f4f7c23 */ /* 0x000fe20008010823 */
[----:B------:R-:W-:-:S02]  /*d3c0*/  FMNMX.FTZ R137, R51, R10, !PT ;  /* 0x0000000a33897209 */ /* 0x000fc40007810000 */
[----:B------:R-:W-:Y:S01]  /*d3d0*/  ISETP.LT.OR P3, PT, R84, 0x59, P3 ;  /* 0x000000595400780c */ /* 0x000fe20001f61670 */
[----:B------:R-:W-:Y:S01]  /*d3e0*/  MUFU.EX2 R53, R74 ;  /* 0x0000004a00357308 */ /* 0x000fe20000000800 */
[----:B------:R-:W-:Y:S02]  /*d3f0*/  FSEL R55, R55, -INF , !P4 ;  /* 0xff80000037377808 */ /* 0x000fe40006000000 */
[----:B------:R-:W-:Y:S02]  /*d400*/  FMNMX.FTZ R137, R52, R137, !PT ;  /* 0x0000008934897209 */ /* 0x000fe40007810000 */
[----:B------:R-:W-:Y:S02]  /*d410*/  ISETP.GT.AND P4, PT, R83, 0x59, P2 ;  /* 0x000000595300780c */ /* 0x000fe40001784270 */
[----:B------:R-:W-:Y:S01]  /*d420*/  FSEL R57, R57, -INF , !P3 ;  /* 0xff80000039397808 */ /* 0x000fe20005800000 */
[----:B------:R-:W-:Y:S01]  /*d430*/  MUFU.EX2 R34, R34 ;  /* 0x0000002200227308 */ /* 0x000fe20000000800 */
[----:B------:R-:W-:-:S02]  /*d440*/  FMNMX.FTZ R10, R32, R137, !PT ;  /* 0x00000089200a7209 */ /* 0x000fc40007810000 */
[----:B------:R-:W-:Y:S02]  /*d450*/  ISETP.GT.AND P3, PT, R83, 0x60, P2 ;  /* 0x000000605300780c */ /* 0x000fe40001764270 */
[C---:B------:R-:W-:Y:S02]  /*d460*/  ISETP.LT.OR P4, PT, R84.reuse, 0x5a, P4 ;  /* 0x0000005a5400780c */ /* 0x040fe40002781670 */
[----:B------:R-:W-:Y:S01]  /*d470*/  FMNMX.FTZ R10, R55, R10, !PT ;  /* 0x0000000a370a7209 */ /* 0x000fe20007810000 */
[----:B------:R-:W-:Y:S01]  /*d480*/  MUFU.EX2 R13, R13 ;  /* 0x0000000d000d7308 */ /* 0x000fe20000000800 */
[----:B------:R-:W-:Y:S02]  /*d490*/  ISETP.LT.OR P3, PT, R84, 0x61, P3 ;  /* 0x000000615400780c */ /* 0x000fe40001f61670 */
[----:B------:R-:W-:Y:S02]  /*d4a0*/  FSEL R59, R59, -INF , !P4 ;  /* 0xff8000003b3b7808 */ /* 0x000fe40006000000 */
[----:B------:R-:W-:-:S02]  /*d4b0*/  ISETP.GT.AND P4, PT, R83, 0x61, P2 ;  /* 0x000000615300780c */ /* 0x000fc40001784270 */
[----:B------:R-:W-:Y:S01]  /*d4c0*/  FMNMX.FTZ R10, R57, R10, !PT ;  /* 0x0000000a390a7209 */ /* 0x000fe20007810000 */
[----:B------:R-:W-:Y:S01]  /*d4d0*/  MUFU.EX2 R15, R15 ;  /* 0x0000000f000f7308 */ /* 0x000fe20000000800 */
[----:B------:R-:W-:Y:S02]  /*d4e0*/  FSEL R61, R61, -INF , !P3 ;  /* 0xff8000003d3d7808 */ /* 0x000fe40005800000 */
[----:B------:R-:W-:Y:S02]  /*d4f0*/  ISETP.GT.AND P3, PT, R83, 0x68, P2 ;  /* 0x000000685300780c */ /* 0x000fe40001764270 */
[C---:B------:R-:W-:Y:S02]  /*d500*/  ISETP.LT.OR P4, PT, R84.reuse, 0x62, P4 ;  /* 0x000000625400780c */ /* 0x040fe40002781670 */
[----:B------:R-:W-:Y:S01]  /*d510*/  FMNMX.FTZ R10, R59, R10, !PT ;  /* 0x0000000a3b0a7209 */ /* 0x000fe20007810000 */
[----:B------:R-:W-:Y:S01]  /*d520*/  MUFU.EX2 R18, R18 ;  /* 0x0000001200127308 */ /* 0x000fe20000000800 */
[----:B------:R-:W-:-:S02]  /*d530*/  ISETP.LT.OR P3, PT, R84, 0x69, P3 ;  /* 0x000000695400780c */ /* 0x000fc40001f61670 */
[----:B0-----:R-:W-:Y:S02]  /*d540*/  FSEL R40, R63, -INF , !P4 ;  /* 0xff8000003f287808 */ /* 0x001fe40006000000 */
[----:B------:R-:W-:Y:S02]  /*d550*/  ISETP.GT.AND P4, PT, R83, 0x69, P2 ;  /* 0x000000695300780c */ /* 0x000fe40001784270 */
[----:B------:R-:W-:Y:S01]  /*d560*/  FMNMX.FTZ R137, R61, R10, !PT ;  /* 0x0000000a3d897209 */ /* 0x000fe20007810000 */
[----:B------:R0:W-:Y:S01]  /*d570*/  MUFU.EX2 R63, R44 ;  /* 0x0000002c003f7308 */ /* 0x0001e20000000800 */
[----:B------:R-:W-:Y:S02]  /*d580*/  FSEL R67, R67, -INF , !P3 ;  /* 0xff80000043437808 */ /* 0x000fe40005800000 */
[----:B------:R-:W-:Y:S02]  /*d590*/  ISETP.GT.AND P3, PT, R83, 0x70, P2 ;  /* 0x000000705300780c */ /* 0x000fe40001764270 */
[----:B------:R-:W-:-:S02]  /*d5a0*/  ISETP.LT.OR P4, PT, R84, 0x6a, P4 ;  /* 0x0000006a5400780c */ /* 0x000fc40002781670 */
[----:B------:R-:W-:Y:S01]  /*d5b0*/  FMNMX.FTZ R10, R40, R137, !PT ;  /* 0x00000089280a7209 */ /* 0x000fe20007810000 */
[----:B------:R-:W-:Y:S01]  /*d5c0*/  MUFU.EX2 R20, R20 ;  /* 0x0000001400147308 */ /* 0x000fe20000000800 */
[----:B------:R-:W-:Y:S01]  /*d5d0*/  ISETP.LT.OR P3, PT, R84, 0x71, P3 ;  /* 0x000000715400780c */ /* 0x000fe20001f61670 */
[--C-:B0-----:R-:W-:Y:S01]  /*d5e0*/  FFMA.FTZ R44, R50, UR10, -R35.reuse ;  /* 0x0000000a322c7c23 */ /* 0x101fe20008010823 */
[----:B------:R-:W-:Y:S01]  /*d5f0*/  FSEL R68, R68, -INF , !P4 ;  /* 0xff80000044447808 */ /* 0x000fe20006000000 */
[--C-:B------:R-:W-:Y:S01]  /*d600*/  FFMA.FTZ R50, R60, UR10, -R35.reuse ;  /* 0x0000000a3c327c23 */ /* 0x100fe20008010823 */
[----:B------:R-:W-:Y:S01]  /*d610*/  ISETP.GT.AND P4, PT, R83, 0x71, P2 ;  /* 0x000000715300780c */ /* 0x000fe20001784270 */
[----:B------:R-:W-:Y:S01]  /*d620*/  FFMA.FTZ R60, R77, UR10, -R35 ;  /* 0x0000000a4d3c7c23 */ /* 0x000fe20008010823 */
[----:B------:R-:W-:Y:S01]  /*d630*/  FMNMX.FTZ R137, R67, R10, !PT ;  /* 0x0000000a43897209 */ /* 0x000fe20007810000 */
[----:B------:R-:W-:Y:S01]  /*d640*/  MUFU.EX2 R24, R24 ;  /* 0x0000001800187308 */ /* 0x000fe20000000800 */
[----:B------:R-:W-:-:S02]  /*d650*/  FSEL R69, R69, -INF , !P3 ;  /* 0xff80000045457808 */ /* 0x000fc40005800000 */
[C---:B------:R-:W-:Y:S02]  /*d660*/  ISETP.GT.AND P3, PT, R83.reuse, 0x78, P2 ;  /* 0x000000785300780c */ /* 0x040fe40001764270 */
[----:B------:R-:W-:Y:S02]  /*d670*/  ISETP.LT.OR P4, PT, R84, 0x72, P4 ;  /* 0x000000725400780c */ /* 0x000fe40002781670 */
[----:B------:R-:W-:Y:S01]  /*d680*/  FMNMX.FTZ R10, R68, R137, !PT ;  /* 0x00000089440a7209 */ /* 0x000fe20007810000 */
[----:B------:R-:W-:Y:S01]  /*d690*/  MUFU.EX2 R85, R85 ;  /* 0x0000005500557308 */ /* 0x000fe20000000800 */
[----:B------:R-:W-:Y:S01]  /*d6a0*/  ISETP.GT.AND P2, PT, R83, 0x79, P2 ;  /* 0x000000795300780c */ /* 0x000fe20001744270 */
[--C-:B------:R-:W-:Y:S01]  /*d6b0*/  FFMA.FTZ R83, R54, UR10, -R35.reuse ;  /* 0x0000000a36537c23 */ /* 0x100fe20008010823 */
[----:B------:R-:W-:Y:S01]  /*d6c0*/  ISETP.LT.OR P3, PT, R84, 0x79, P3 ;  /* 0x000000795400780c */ /* 0x000fe20001f61670 */
[----:B------:R-:W-:Y:S01]  /*d6d0*/  FFMA.FTZ R54, R64, UR10, -R35 ;  /* 0x0000000a40367c23 */ /* 0x000fe20008010823 */
[----:B------:R-:W-:-:S02]  /*d6e0*/  FSEL R71, R71, -INF , !P4 ;  /* 0xff80000047477808 */ /* 0x000fc40006000000 */
[----:B------:R-:W-:Y:S01]  /*d6f0*/  FMNMX.FTZ R10, R69, R10, !PT ;  /* 0x0000000a450a7209 */ /* 0x000fe20007810000 */
[----:B------:R-:W-:Y:S01]  /*d700*/  MUFU.EX2 R26, R26 ;  /* 0x0000001a001a7308 */ /* 0x000fe20000000800 */
[----:B------:R-:W-:Y:S02]  /*d710*/  ISETP.LT.OR P2, PT, R84, 0x7a, P2 ;  /* 0x0000007a5400780c */ /* 0x000fe40001741670 */
[----:B------:R-:W-:Y:S02]  /*d720*/  FSEL R73, R73, -INF , !P3 ;  /* 0xff80000049497808 */ /* 0x000fe40005800000 */
[----:B------:R-:W-:Y:S02]  /*d730*/  FMNMX.FTZ R10, R71, R10, !PT ;  /* 0x0000000a470a7209 */ /* 0x000fe40007810000 */
[----:B------:R-:W-:Y:S01]  /*d740*/  FSEL R76, R76, -INF , !P2 ;  /* 0xff8000004c4c7808 */ /* 0x000fe20005000000 */
[----:B------:R-:W-:Y:S01]  /*d750*/  MUFU.EX2 R30, R30 ;  /* 0x0000001e001e7308 */ /* 0x000fe20000000800 */
[----:B------:R-:W-:-:S02]  /*d760*/  FMNMX.FTZ R137, R73, R10, !PT ;  /* 0x0000000a49897209 */ /* 0x000fc40007810000 */
[----:B------:R-:W-:Y:S02]  /*d770*/  FSEL R64, R9, RZ, P6 ;  /* 0x000000ff09407208 */ /* 0x000fe40003000000 */
[----:B------:R-:W-:Y:S01]  /*d780*/  FMNMX.FTZ R10, R76, R137, !PT ;  /* 0x000000894c0a7209 */ /* 0x000fe20007810000 */
[--C-:B------:R-:W-:Y:S01]  /*d790*/  FFMA.FTZ R137, R58, UR10, -R35.reuse ;  /* 0x0000000a3a897c23 */ /* 0x100fe20008010823 */
[----:B------:R-:W-:-:S01]  /*d7a0*/  FFMA.FTZ R58, R72, UR10, -R35 ;  /* 0x0000000a483a7c23 */ /* 0x000fc20008010823 */
[----:B------:R-:W-:Y:S01]  /*d7b0*/  FADD.FTZ R64, -R64, R11 ;  /* 0x0000000b40407221 */ /* 0x000fe20000010100 */
[----:B------:R-:W-:Y:S01]  /*d7c0*/  MUFU.EX2 R36, R36 ;  /* 0x0000002400247308 */ /* 0x000fe20000000800 */
[----:B------:R-:W0:Y:S07]  /*d7d0*/  SHFL.BFLY PT, R141, R10, 0x2, 0x1f ;  /* 0x0c401f000a8d7f89 */ /* 0x000e2e00000e0000 */
[----:B------:R-:W-:Y:S08]  /*d7e0*/  MUFU.EX2 R38, R38 ;  /* 0x0000002600267308 */ /* 0x000ff00000000800 */
[----:B------:R-:W-:Y:S08]  /*d7f0*/  MUFU.EX2 R42, R42 ;  /* 0x0000002a002a7308 */ /* 0x000ff00000000800 */
[----:B------:R-:W-:Y:S01]  /*d800*/  MUFU.EX2 R49, R49 ;  /* 0x0000003100317308 */ /* 0x000fe20000000800 */
[----:B0-----:R-:W-:Y:S01]  /*d810*/  FMNMX.FTZ R62, R10, R141, !PT ;  /* 0x0000008d0a3e7209 */ /* 0x001fe20007810000 */
[----:B------:R-:W-:Y:S01]  /*d820*/  FFMA.FTZ R141, R70, UR10, -R35 ;  /* 0x0000000a468d7c23 */ /* 0x000fe20008010823 */
[----:B------:R-:W-:-:S03]  /*d830*/  IMAD.U32 R35, RZ, RZ, UR10 ;  /* 0x0000000aff237e24 */ /* 0x000fc6000f8e00ff */
[----:B------:R-:W0:Y:S02]  /*d840*/  SHFL.BFLY PT, R143, R62, 0x1, 0x1f ;  /* 0x0c201f003e8f7f89 */ /* 0x000e2400000e0000 */
[----:B------:R-:W-:Y:S08]  /*d850*/  MUFU.EX2 R44, R44 ;  /* 0x0000002c002c7308 */ /* 0x000ff00000000800 */
[----:B------:R-:W-:Y:S08]  /*d860*/  MUFU.EX2 R83, R83 ;  /* 0x0000005300537308 */ /* 0x000ff00000000800 */
[----:B------:R-:W-:Y:S01]  /*d870*/  MUFU.EX2 R48, R48 ;  /* 0x0000003000307308 */ /* 0x000fe20000000800 */
[----:B0-----:R-:W-:-:S07]  /*d880*/  FMNMX.FTZ R10, R62, R143, !PT ;  /* 0x0000008f3e0a7209 */ /* 0x001fce0007810000 */
[----:B------:R-:W-:Y:S01]  /*d890*/  MUFU.EX2 R137, R137 ;  /* 0x0000008900897308 */ /* 0x000fe20000000800 */
[C---:B------:R-:W-:Y:S01]  /*d8a0*/  FSETP.NEU.FTZ.AND P2, PT, R10.reuse, -INF , PT ;  /* 0xff8000000a00780b */ /* 0x040fe20003f5d000 */
[----:B------:R-:W-:Y:S01]  /*d8b0*/  FFMA.FTZ R62, R10, R35, -8 ;  /* 0xc10000000a3e7423 */ /* 0x000fe20000010023 */
[----:B------:R-:W-:-:S04]  /*d8c0*/  FMUL.FTZ R35, R64, UR10 ;  /* 0x0000000a40237c20 */ /* 0x000fc80008410000 */
[----:B------:R-:W-:Y:S01]  /*d8d0*/  FSEL R62, R62, RZ, P2 ;  /* 0x000000ff3e3e7208 */ /* 0x000fe20001000000 */
[----:B------:R-:W-:Y:S04]  /*d8e0*/  MUFU.EX2 R50, R50 ;  /* 0x0000003200327308 */ /* 0x000fe80000000800 */
[----:B------:R-:W-:-:S01]  /*d8f0*/  FFMA.FTZ R70, R31, UR10, -R62 ;  /* 0x0000000a1f467c23 */ /* 0x000fc2000801083e */
[----:B------:R-:W-:Y:S01]  /*d900*/  FSEL R31, R10, RZ, P2 ;  /* 0x000000ff0a1f7208 */ /* 0x000fe20001000000 */
[----:B------:R-:W-:-:S01]  /*d910*/  FFMA.FTZ R77, R81, UR10, -R62 ;  /* 0x0000000a514d7c23 */ /* 0x000fc2000801083e */
[--C-:B------:R-:W-:Y:S01]  /*d920*/  FFMA.FTZ R14, R14, UR10, -R62.reuse ;  /* 0x0000000a0e0e7c23 */ /* 0x100fe2000801083e */
[----:B------:R-:W0:Y:S01]  /*d930*/  MUFU.EX2 R35, R35 ;  /* 0x0000002300237308 */ /* 0x000e220000000800 */
[----:B------:R-:W-:-:S01]  /*d940*/  FFMA.FTZ R16, R16, UR10, -R62 ;  /* 0x0000000a10107c23 */ /* 0x000fc2000801083e */
[----:B------:R-:W-:Y:S01]  /*d950*/  FADD.FTZ R31, -R31, R12 ;  /* 0x0000000c1f1f7221 */ /* 0x000fe20000010100 */
        /* <DEDUP_REMOVED lines=23> */
[----:B------:R-:W-:-:S06]  /*dad0*/  FFMA.FTZ R73, R73, UR10, -R62 ;  /* 0x0000000a49497c23 */ /* 0x000fcc000801083e */
[----:B------:R-:W2:Y:S01]  /*dae0*/  MUFU.EX2 R16, R16 ;  /* 0x0000001000107308 */ /* 0x000ea20000000800 */
[----:B-1----:R-:W-:-:S01]  /*daf0*/  FFMA.FTZ R5, R74, R4, R77 ;  /* 0x000000044a057223 */ /* 0x002fc2000001004d */
[----:B------:R-:W-:Y:S01]  /*db00*/  FADD.FTZ R4, R13, R46 ;  /* 0x0000002e0d047221 */ /* 0x000fe20000010000 */
[----:B------:R-:W-:-:S03]  /*db10*/  FFMA.FTZ R46, R52, UR10, -R62 ;  /* 0x0000000a342e7c23 */ /* 0x000fc6000801083e */
[----:B------:R-:W-:Y:S02]  /*db20*/  FADD.FTZ R41, R15, R4 ;  /* 0x000000040f297221 */ /* 0x000fe40000010000 */
[----:B------:R-:W1:Y:S01]  /*db30*/  MUFU.EX2 R19, R19 ;  /* 0x0000001300137308 */ /* 0x000e620000000800 */
[----:B0-----:R-:W-:-:S01]  /*db40*/  FADD.FTZ R5, R14, R5 ;  /* 0x000000050e057221 */ /* 0x001fc20000010000 */
[----:B------:R-:W-:-:S04]  /*db50*/  FADD.FTZ R41, R18, R41 ;  /* 0x0000002912297221 */ /* 0x000fc80000010000 */
[----:B------:R-:W-:Y:S01]  /*db60*/  FADD.FTZ R52, R20, R41 ;  /* 0x0000002914347221 */ /* 0x000fe20000010000 */
[----:B------:R-:W-:-:S01]  /*db70*/  FFMA.FTZ R41, R55, UR10, -R62 ;  /* 0x0000000a37297c23 */ /* 0x000fc2000801083e */
        /* <DEDUP_REMOVED lines=13> */
[----:B-1----:R-:W-:-:S01]  /*dc50*/  FADD.FTZ R43, R39, R52 ;  /* 0x00000034272b7221 */ /* 0x002fc20000010000 */
[----:B--2---:R-:W-:-:S03]  /*dc60*/  FADD.FTZ R5, R25, R4 ;  /* 0x0000000419057221 */ /* 0x004fc60000010000 */
[----:B------:R-:W-:Y:S01]  /*dc70*/  FADD.FTZ R52, R24, R43 ;  /* 0x0000002b18347221 */ /* 0x000fe20000010000 */
[----:B------:R-:W-:-:S02]  /*dc80*/  FFMA.FTZ R43, R57, UR10, -R62 ;  /* 0x0000000a392b7c23 */ /* 0x000fc4000801083e */
[----:B------:R-:W1:Y:S01]  /*dc90*/  MUFU.EX2 R27, R27 ;  /* 0x0000001b001b7308 */ /* 0x000e620000000800 */
[----:B------:R-:W-:-:S04]  /*dca0*/  FADD.FTZ R45, R85, R52 ;  /* 0x00000034552d7221 */ /* 0x000fc80000010000 */
[----:B------:R-:W-:-:S03]  /*dcb0*/  FADD.FTZ R52, R26, R45 ;  /* 0x0000002d1a347221 */ /* 0x000fc60000010000 */
[----:B------:R-:W2:Y:S01]  /*dcc0*/  MUFU.EX2 R72, R72 ;  /* 0x0000004800487308 */ /* 0x000ea20000000800 */
[----:B------:R-:W-:-:S01]  /*dcd0*/  FADD.FTZ R45, R47, R52 ;  /* 0x000000342f2d7221 */ /* 0x000fc20000010000 */
[----:B0-----:R-:W-:Y:S01]  /*dce0*/  FADD.FTZ R4, R70, R5 ;  /* 0x0000000546047221 */ /* 0x001fe20000010000 */
[----:B------:R-:W-:-:S02]  /*dcf0*/  FFMA.FTZ R52, R59, UR10, -R62 ;  /* 0x0000000a3b347c23 */ /* 0x000fc4000801083e */
[----:B------:R-:W-:Y:S01]  /*dd00*/  FADD.FTZ R78, R30, R45 ;  /* 0x0000002d1e4e7221 */ /* 0x000fe20000010000 */
[----:B------:R-:W-:-:S02]  /*dd10*/  FFMA.FTZ R45, R61, UR10, -R62 ;  /* 0x0000000a3d2d7c23 */ /* 0x000fc4000801083e */
        /* <DEDUP_REMOVED lines=12> */
[----:B------:R-:W-:-:S03]  /*dde0*/  FADD.FTZ R5, R63, R4 ;  /* 0x000000043f057221 */ /* 0x000fc60000010000 */
[----:B------:R-:W-:Y:S01]  /*ddf0*/  FADD.FTZ R78, R12, R51 ;  /* 0x000000330c4e7221 */ /* 0x000fe20000010000 */
[----:B------:R-:W-:-:S01]  /*de00*/  FADD.FTZ R4, R42, R5 ;  /* 0x000000052a047221 */ /* 0x000fc20000010000 */
[----:B------:R-:W-:Y:S01]  /*de10*/  FFMA.FTZ R51, R67, UR10, -R62 ;  /* 0x0000000a43337c23 */ /* 0x000fe2000801083e */
[----:B------:R-:W1:Y:S01]  /*de20*/  MUFU.EX2 R28, R28 ;  /* 0x0000001c001c7308 */ /* 0x000e620000000800 */
[----:B--2---:R-:W-:-:S01]  /*de30*/  FADD.FTZ R78, R31, R78 ;  /* 0x0000004e1f4e7221 */ /* 0x004fc20000010000 */
[----:B------:R-:W-:-:S06]  /*de40*/  FADD.FTZ R55, R49, R4 ;  /* 0x0000000431377221 */ /* 0x000fcc0000010000 */
[----:B------:R-:W2:Y:S01]  /*de50*/  MUFU.EX2 R37, R37 ;  /* 0x0000002500257308 */ /* 0x000ea20000000800 */
[----:B0-----:R-:W-:-:S01]  /*de60*/  FADD.FTZ R5, R33, R78 ;  /* 0x0000004e21057221 */ /* 0x001fc20000010000 */
[----:B------:R-:W-:Y:S01]  /*de70*/  FADD.FTZ R78, R44, R55 ;  /* 0x000000372c4e7221 */ /* 0x000fe20000010000 */
[----:B------:R-:W-:-:S03]  /*de80*/  FFMA.FTZ R55, R69, UR10, -R62 ;  /* 0x0000000a45377c23 */ /* 0x000fc6000801083e */
[----:B------:R-:W-:Y:S02]  /*de90*/  FADD.FTZ R57, R83, R78 ;  /* 0x0000004e53397221 */ /* 0x000fe40000010000 */
[----:B------:R-:W0:Y:S01]  /*dea0*/  MUFU.EX2 R46, R46 ;  /* 0x0000002e002e7308 */ /* 0x000e220000000800 */
[----:B-1----:R-:W-:-:S07]  /*deb0*/  FADD.FTZ R4, R28, R5 ;  /* 0x000000051c047221 */ /* 0x002fce0000010000 */
        /* <DEDUP_REMOVED lines=51> */
.L_x_9629:
        /* <DEDUP_REMOVED lines=90> */
.L_x_9612:
[----:B------:R-:W-:Y:S06]  /*e790*/  BAR.ARV 0x8, 0x200 ;  /* 0x0208000000007b1d */ /* 0x000fec0000002000 */
[----:B------:R-:W-:Y:S05]  /*e7a0*/  @!P0 BRA `(.L_x_9631) ;  /* 0x0000000000048947 */ /* 0x000fea0003800000 */
[----:B------:R-:W-:Y:S01]  /*e7b0*/  BPT.TRAP 0x1 ;  /* 0x000000040000795c */ /* 0x000fe20000300000 */
.L_x_9631:
[----:B------:R-:W-:Y:S01]  /*e7c0*/  ULEA UR11, UR4, UR38, 0x3 ;  /* 0x00000026040b7291 */ /* 0x000fe2000f8e183f */
[----:B------:R-:W-:-:S05]  /*e7d0*/  IMAD.U32 R0, RZ, RZ, UR5 ;  /* 0x00000005ff007e24 */ /* 0x000fca000f8e00ff */
[----:B------:R-:W-:-:S04]  /*e7e0*/  SHF.L.U32 R0, R0, 0x1f, RZ ;  /* 0x0000001f00007819 */ /* 0x000fc800000006ff */
[----:B------:R0:W1:Y:S01]  /*e7f0*/  SYNCS.PHASECHK.TRANS64.TRYWAIT P1, [UR11+0x17050], R0 ;  /* 0x01705000ff0075a7 */ /* 0x000062000802014b */
[----:B------:R-:W-:Y:S05]  /*e800*/  @!P0 BRA `(.L_x_9632) ;  /* 0x0000000000048947 */ /* 0x000fea0003800000 */
[----:B------:R-:W-:Y:S01]  /*e810*/  BPT.TRAP 0x1 ;  /* 0x000000040000795c */ /* 0x000fe20000300000 */
.L_x_9632:
[----:B-1----:R-:W-:Y:S05]  /*e820*/  @P1 BRA `(.L_x_9633) ;  /* 0x0000000000081947 */ /* 0x002fea0003800000 */
[----:B------:R-:W1:Y:S02]  /*e830*/  SYNCS.PHASECHK.TRANS64.TRYWAIT P1, [UR11+0x17050], R0 ;  /* 0x01705000ff0075a7 */ /* 0x000e64000802014b */
[----:B-1----:R-:W-:Y:S05]  /*e840*/  @!P1 BRA `(.L_x_9634) ;  /* 0x0000006400789947 */ /* 0x002fea0003800000 */
.L_x_9633:
[----:B------:R-:W-:Y:S01]  /*e850*/  ULDC.64 UR12, c[0x0][0x9a0] ;  /* 0x00026800000c7ab9 */ /* 0x000fe20000000a00 */
[----:B------:R-:W-:Y:S01]  /*e860*/  UIADD3 UR38, UR38, 0x400, URZ ;  /* 0x0000040026267890 */ /* 0x000fe2000fffe03f */
[----:B------:R-:W-:Y:S01]  /*e870*/  WARPGROUP.ARRIVE ;  /* 0x00000000000079c5 */ /* 0x000fe20000000000 */
[----:B------:R-:W-:Y:S01]  /*e880*/  UISETP.NE.U32.AND UP0, UPT, UR12, URZ, UPT ;  /* 0x0000003f0c00728c */ /* 0x000fe2000bf05070 */
[----:B------:R-:W-:Y:S01]  /*e890*/  IMAD.MOV.U32 R6, RZ, RZ, 0x3f800000 ;  /* 0x3f800000ff067424 */ /* 0x000fe200078e00ff */
[----:B------:R-:W-:Y:S02]  /*e8a0*/  USHF.R.U32.HI UR38, URZ, 0x4, UR38 ;  /* 0x000000043f267899 */ /* 0x000fe40008011626 */
[----:B------:R-:W-:Y:S02]  /*e8b0*/  UISETP.NE.AND.EX UP0, UPT, UR13, URZ, UPT, UP0 ;  /* 0x0000003f0d00728c */ /* 0x000fe4000bf05300 */
[----:B------:R-:W-:Y:S01]  /*e8c0*/  ULOP3.LUT UR38, UR38, 0x3fff, URZ, 0xc0, !UPT ;  /* 0x00003fff26267892 */ /* 0x000fe2000f8ec03f */
[----:B------:R-:W-:-:S03]  /*e8d0*/  UMOV UR15, 0x40000040 ;  /* 0x40000040000f7882 */ /* 0x000fc60000000000 */
[----:B------:R-:W-:Y:S01]  /*e8e0*/  ULOP3.LUT UR38, UR38, 0x10000, URZ, 0xfc, !UPT ;  /* 0x0001000026267892 */ /* 0x000fe2000f8efc3f */
[----:B------:R-:W-:-:S04]  /*e8f0*/  PLOP3.LUT P1, PT, PT, PT, UP0, 0x80, 0x0 ;  /* 0x000000000000781c */ /* 0x000fc80003f2f008 */
[----:B------:R-:W-:Y:S01]  /*e900*/  @UP0 ULDC.64 UR8, c[0x0][0x9c8] ;  /* 0x0002720000080ab9 */ /* 0x000fe20000000a00 */
[----:B------:R-:W-:Y:S02]  /*e910*/  @UP0 USHF.R.S32.HI UR14, URZ, 0x1f, UR36 ;  /* 0x0000001f3f0e0899 */ /* 0x000fe40008011424 */
[----:B------:R-:W-:Y:S02]  /*e920*/  @UP0 UIMAD UR5, UR40, UR8, URZ ;  /* 0x00000008280502a4 */ /* 0x000fe4000f8e023f */
[----:B------:R-:W-:Y:S02]  /*e930*/  @UP0 UIMAD.WIDE.U32 UR6, UR39, UR8, URZ ;  /* 0x00000008270602a5 */ /* 0x000fe4000f8e003f */
[----:B------:R-:W-:Y:S01]  /*e940*/  UIMAD UR8, UR4, 0x300, UR38 ;  /* 0x00000300040878a4 */ /* 0x000fe2000f8e0226 */
[----:B------:R-:W-:Y:S01]  /*e950*/  @UP0 ULDC.64 UR16, c[0x0][0x9d0] ;  /* 0x0002740000100ab9 */ /* 0x000fe20000000a00 */
[----:B------:R-:W-:Y:S02]  /*e960*/  @UP0 UIMAD UR5, UR39, UR9, UR5 ;  /* 0x00000009270502a4 */ /* 0x000fe4000f8e0205 */
[----:B------:R-:W-:-:S02]  /*e970*/  @UP0 UIMAD UR4, UR14, UR16, URZ ;  /* 0x000000100e0402a4 */ /* 0x000fc4000f8e023f */
[----:B------:R-:W-:Y:S01]  /*e980*/  @UP0 UIADD3 UR5, UR7, UR5, URZ ;  /* 0x0000000507050290 */ /* 0x000fe2000fffe03f */
[----:B------:R-:W-:Y:S01]  /*e990*/  UMOV UR14, UR8 ;  /* 0x00000008000e7c82 */ /* 0x000fe20008000000 */
[----:B------:R-:W-:Y:S01]  /*e9a0*/  @UP0 UIMAD UR7, UR36, UR17, UR4 ;  /* 0x00000011240702a4 */ /* 0x000fe2000f8e0204 */
[----:B------:R-:W-:Y:S02]  /*e9b0*/  QGMMA.64x96x32.F32.E4M3.E4M3 R88, R148, gdesc[UR12], R88, gsb0 ;  /* 0x0160000c94587df3 */ /* 0x000fe40008000858 */
[----:B------:R-:W-:Y:S02]  /*e9c0*/  @UP0 UMOV UR4, UR6 ;  /* 0x0000000600040c82 */ /* 0x000fe40008000000 */
[----:B------:R-:W-:-:S04]  /*e9d0*/  @UP0 UIMAD.WIDE.U32 UR4, UR36, UR16, UR4 ;  /* 0x00000010240402a5 */ /* 0x000fc8000f8e0004 */
        /* <DEDUP_REMOVED lines=15> */
[----:B0-----:R-:W0:Y:S01]  /*ead0*/  SHFL.BFLY PT, R0, R5, 0x2, 0x1f ;  /* 0x0c401f0005007f89 */ /* 0x001e2200000e0000 */
[----:B------:R-:W-:-:S03]  /*eae0*/  UIADD3 UR8, UR8, 0x6, URZ ;  /* 0x0000000608087890 */ /* 0x000fc6000fffe03f */
[----:B------:R-:W3:Y:S01]  /*eaf0*/  SHFL.BFLY PT, R7, R4, 0x2, 0x1f ;  /* 0x0c401f0004077f89 */ /* 0x000ee200000e0000 */
[----:B------:R-:W-:Y:S02]  /*eb00*/  WARPGROUP.DEPBAR.LE gsb0, 0x0 ;  /* 0x00008000000079c5 */ /* 0x000fe40000010000 */
[----:B------:R-:W-:-:S06]  /*eb10*/  WARPGROUP.ARRIVE ;  /* 0x00000000000079c5 */ /* 0x000fcc0000000000 */
[----:B------:R-:W-:Y:S01]  /*eb20*/  QGMMA.64x96x32.F32.E4M3.E4M3 R88, R140, gdesc[UR4], R88, gsb0 ;  /* 0x016000048c587df3 */ /* 0x000fe20008000858 */
        /* <DEDUP_REMOVED lines=38> */
.L_x_9635:
        /* <DEDUP_REMOVED lines=52> */
.L_x_9561:
[----:B------:R-:W-:Y:S05]  /*f0d0*/  @P0 BRA `(.L_x_9636) ;  /* 0x0000001800ec0947 */ /* 0x000fea0003800000 */
[----:B------:R-:W0:Y:S01]  /*f0e0*/  S2R R9, SR_TID.X ;  /* 0x0000000000097919 */ /* 0x000e220000002100 */
[----:B------:R-:W-:Y:S01]  /*f0f0*/  ULDC.64 UR4, c[0x4][0x70] ;  /* 0x01001c0000047ab9 */ /* 0x000fe20000000a00 */
[----:B------:R-:W1:Y:S01]  /*f100*/  LDC R46, c[0x0][0xbe8] ;  /* 0x0002fa00ff2e7b82 */ /* 0x000e620000000800 */
[----:B------:R-:W-:Y:S01]  /*f110*/  ULDC.64 UR8, c[0x0][0xbd0] ;  /* 0x0002f40000087ab9 */ /* 0x000fe20000000a00 */
[----:B------:R-:W-:Y:S01]  /*f120*/  USHF.R.S32.HI UR7, URZ, 0x1f, UR36 ;  /* 0x0000001f3f077899 */ /* 0x000fe20008011424 */
[----:B------:R-:W-:-:S05]  /*f130*/  ULDC.64 UR10, c[0x0][0xb38] ;  /* 0x0002ce00000a7ab9 */ /* 0x000fca0000000a00 */
[----:B------:R-:W2:Y:S01]  /*f140*/  LDC R72, c[0x0][0xc50] ;  /* 0x00031400ff487b82 */ /* 0x000ea20000000800 */
[----:B0-----:R-:W-:-:S05]  /*f150*/  IMAD.SHL.U32 R7, R9, 0x4, RZ ;  /* 0x0000000409077824 */ /* 0x001fca00078e00ff */
[----:B------:R-:W-:Y:S02]  /*f160*/  LOP3.LUT R7, R7, 0xc, RZ, 0xc0, !PT ;  /* 0x0000000c07077812 */ /* 0x000fe400078ec0ff */
[----:B------:R-:W-:Y:S02]  /*f170*/  BAR.SYNC.DEFER_BLOCKING 0x1, 0x180 ;  /* 0x0046000000007b1d */ /* 0x000fe40000010000 */
[----:B------:R-:W-:-:S05]  /*f180*/  IADD3 R12, P0, R7, UR4, RZ ;  /* 0x00000004070c7c10 */ /* 0x000fca000ff1e0ff */
[----:B------:R-:W-:-:S05]  /*f190*/  IMAD.X R13, RZ, RZ, UR5, P0 ;  /* 0x00000005ff0d7e24 */ /* 0x000fca00080e06ff */
[----:B------:R0:W3:Y:S01]  /*f1a0*/  LDG.E.CONSTANT R12, desc[UR44][R12.64] ;  /* 0x0000002c0c0c7981 */ /* 0x0000e2000c1e9900 */
[----:B------:R-:W-:Y:S01]  /*f1b0*/  LOP3.LUT P0, R7, R9, 0x3, RZ, 0xc0, !PT ;  /* 0x0000000309077812 */ /* 0x000fe2000780c0ff */
[----:B------:R-:W-:Y:S01]  /*f1c0*/  UIMAD.WIDE.U32 UR4, UR36, UR8, URZ ;  /* 0x00000008240472a5 */ /* 0x000fe2000f8e003f */
[----:B-1----:R-:W-:Y:S01]  /*f1d0*/  ISETP.NE.AND P2, PT, R46, 0x1, PT ;  /* 0x000000012e00780c */ /* 0x002fe20003f45270 */
[----:B------:R-:W-:Y:S01]  /*f1e0*/  UIMAD UR6, UR7, UR8, URZ ;  /* 0x00000008070672a4 */ /* 0x000fe2000f8e023f */
[----:B------:R-:W-:Y:S01]  /*f1f0*/  ISETP.EQ.OR P0, PT, R7, 0x3, !P0 ;  /* 0x000000030700780c */ /* 0x000fe20004702670 */
[----:B------:R-:W-:Y:S01]  /*f200*/  UIMAD UR8, UR7, UR10, URZ ;  /* 0x0000000a070872a4 */ /* 0x000fe2000f8e023f */
[----:B------:R-:W-:Y:S01]  /*f210*/  BSSY B0, `(.L_x_9637) ;  /* 0x0000145000007945 */ /* 0x000fe20003800000 */
[----:B------:R-:W-:Y:S01]  /*f220*/  IMAD.U32 R26, RZ, RZ, UR4 ;  /* 0x00000004ff1a7e24 */ /* 0x000fe2000f8e00ff */
[----:B------:R-:W-:Y:S01]  /*f230*/  SEL R73, R3, R4, P0 ;  /* 0x0000000403497207 */ /* 0x000fe20000000000 */
[----:B------:R-:W-:Y:S01]  /*f240*/  UIMAD UR9, UR36, UR9, UR6 ;  /* 0x00000009240972a4 */ /* 0x000fe2000f8e0206 */
[----:B------:R-:W-:Y:S01]  /*f250*/  SEL R3, R4, R3, P0 ;  /* 0x0000000304037207 */ /* 0x000fe20000000000 */
[----:B------:R-:W-:Y:S01]  /*f260*/  VIADD R4, R9, 0xffffff80 ;  /* 0xffffff8009047836 */ /* 0x000fe20000000000 */
[----:B------:R-:W-:Y:S01]  /*f270*/  SEL R55, R15, R6, P0 ;  /* 0x000000060f377207 */ /* 0x000fe20000000000 */
[----:B------:R-:W2:Y:S01]  /*f280*/  S2UR UR4, SR_CTAID.Y ;  /* 0x00000000000479c3 */ /* 0x000ea20000002600 */
[----:B------:R-:W-:Y:S01]  /*f290*/  SEL R15, R6, R15, P0 ;  /* 0x0000000f060f7207 */ /* 0x000fe20000000000 */
[----:B------:R-:W-:Y:S01]  /*f2a0*/  UIADD3 UR9, UR5, UR9, URZ ;  /* 0x0000000905097290 */ /* 0x000fe2000fffe03f */
[----:B------:R-:W-:Y:S01]  /*f2b0*/  SHF.R.S32.HI R23, RZ, 0x1f, R4 ;  /* 0x0000001fff177819 */ /* 0x000fe20000011404 */
[----:B------:R-:W-:Y:S01]  /*f2c0*/  UIMAD.WIDE.U32 UR6, UR36, UR10, URZ ;  /* 0x0000000a240672a5 */ /* 0x000fe2000f8e003f */
[----:B------:R-:W-:Y:S01]  /*f2d0*/  SEL R57, R5, R8, P0 ;  /* 0x0000000805397207 */ /* 0x000fe20000000000 */
[----:B------:R-:W-:Y:S01]  /*f2e0*/  UIMAD UR8, UR36, UR11, UR8 ;  /* 0x0000000b240872a4 */ /* 0x000fe2000f8e0208 */
[----:B------:R-:W-:Y:S01]  /*f2f0*/  LEA.HI R6, R23, R4, RZ, 0x7 ;  /* 0x0000000417067211 */ /* 0x000fe200078f38ff */
[----:B------:R-:W1:Y:S01]  /*f300*/  @P2 LDC R70, c[0x0][0xbec] ;  /* 0x0002fb00ff462b82 */ /* 0x000e620000000800 */
[----:B------:R-:W-:Y:S01]  /*f310*/  SEL R5, R8, R5, P0 ;  /* 0x0000000508057207 */ /* 0x000fe20000000000 */
[----:B------:R-:W-:Y:S01]  /*f320*/  UIADD3 UR8, UR7, UR8, URZ ;  /* 0x0000000807087290 */ /* 0x000fe2000fffe03f */
[----:B------:R-:W-:Y:S01]  /*f330*/  LOP3.LUT R7, R6, 0xffffff80, RZ, 0xc0, !PT ;  /* 0xffffff8006077812 */ /* 0x000fe200078ec0ff */
[----:B------:R-:W-:Y:S01]  /*f340*/  IMAD.U32 R35, RZ, RZ, UR7 ;  /* 0x00000007ff237e24 */ /* 0x000fe2000f8e00ff */
[----:B------:R-:W-:Y:S01]  /*f350*/  SEL R69, R47, R10, P0 ;  /* 0x0000000a2f457207 */ /* 0x000fe20000000000 */
[----:B------:R-:W-:Y:S01]  /*f360*/  IMAD.U32 R34, RZ, RZ, UR6 ;  /* 0x00000006ff227e24 */ /* 0x000fe2000f8e00ff */
[----:B------:R-:W-:Y:S01]  /*f370*/  LEA.HI R23, R23, R4, RZ, 0x2 ;  /* 0x0000000417177211 */ /* 0x000fe200078f10ff */
[----:B------:R-:W-:Y:S01]  /*f380*/  IMAD.IADD R40, R4, 0x1, -R7 ;  /* 0x0000000104287824 */ /* 0x000fe200078e0a07 */
[----:B------:R-:W-:Y:S01]  /*f390*/  SHF.R.S32.HI R8, RZ, 0x7, R6 ;  /* 0x00000007ff087819 */ /* 0x000fe20000011406 */
[----:B------:R-:W4:Y:S01]  /*f3a0*/  @P2 LDC R74, c[0x0][0xbec] ;  /* 0x0002fb00ff4a2b82 */ /* 0x000f220000000800 */
[----:B------:R-:W-:Y:S01]  /*f3b0*/  SEL R47, R10, R47, P0 ;  /* 0x0000002f0a2f7207 */ /* 0x000fe20000000000 */
[----:B------:R-:W-:Y:S01]  /*f3c0*/  IMAD.U32 R35, RZ, RZ, UR8 ;  /* 0x00000008ff237e24 */ /* 0x000fe2000f8e00ff */
[----:B------:R-:W-:Y:S01]  /*f3d0*/  SHF.R.S32.HI R25, RZ, 0x1f, R40 ;  /* 0x0000001fff197819 */ /* 0x000fe20000011428 */
[----:B------:R-:W-:Y:S01]  /*f3e0*/  IMAD.HI R6, R8, 0x55555556, RZ ;  /* 0x5555555608067827 */ /* 0x000fe200078e02ff */
[----:B------:R-:W-:Y:S01]  /*f3f0*/  LOP3.LUT R23, R23, 0xfffffffc, RZ, 0xc0, !PT ;  /* 0xfffffffc17177812 */ /* 0x000fe200078ec0ff */
[----:B------:R-:W-:Y:S01]  /*f400*/  ULDC.64 UR6, c[0x0][0xb48] ;  /* 0x0002d20000067ab9 */ /* 0x000fe20000000a00 */
[----:B------:R-:W-:-:S02]  /*f410*/  LEA.HI R10, R25, R40, RZ, 0x2 ;  /* 0x00000028190a7211 */ /* 0x000fc400078f10ff */
[----:B------:R-:W-:Y:S02]  /*f420*/  SEL R67, R51, R20, P0 ;  /* 0x0000001433437207 */ /* 0x000fe40000000000 */
[--C-:B------:R-:W-:Y:S02]  /*f430*/  SHF.R.S32.HI R16, RZ, 0x2, R10.reuse ;  /* 0x00000002ff107819 */ /* 0x100fe4000001140a */
[----:B------:R-:W-:Y:S02]  /*f440*/  SHF.R.S32.HI R27, RZ, 0x1f, R10 ;  /* 0x0000001fff1b7819 */ /* 0x000fe4000001140a */
[----:B------:R-:W-:Y:S01]  /*f450*/  SEL R51, R20, R51, P0 ;  /* 0x0000003314337207 */ /* 0x000fe20000000000 */
[----:B------:R-:W-:Y:S01]  /*f460*/  IMAD.IADD R20, R4, 0x1, -R23 ;  /* 0x0000000104147824 */ /* 0x000fe200078e0a17 */
[----:B------:R-:W-:Y:S02]  /*f470*/  LEA.HI R23, R6, R6, RZ, 0x1 ;  /* 0x0000000606177211 */ /* 0x000fe400078f08ff */
[----:B------:R-:W-:Y:S01]  /*f480*/  LEA.HI R27, R27, R16, RZ, 0x3 ;  /* 0x000000101b1b7211 */ /* 0x000fe200078f18ff */
[----:B------:R-:W5:Y:S01]  /*f490*/  S2R R6, SR_CTAID.X ;  /* 0x0000000000067919 */ /* 0x000f620000002500 */
[----:B------:R-:W-:-:S02]  /*f4a0*/  SEL R61, R135, R134, P0 ;  /* 0x00000086873d7207 */ /* 0x000fc40000000000 */
[----:B------:R-:W-:Y:S01]  /*f4b0*/  LOP3.LUT R33, R27, 0xfffffff8, RZ, 0xc0, !PT ;  /* 0xfffffff81b217812 */ /* 0x000fe200078ec0ff */
[----:B------:R-:W-:Y:S01]  /*f4c0*/  IMAD R27, R23, -0x3, R8 ;  /* 0xfffffffd171b7824 */ /* 0x000fe200078e0208 */
[----:B------:R-:W-:Y:S02]  /*f4d0*/  LEA.HI R8, R20, R20, RZ, 0x1 ;  /* 0x0000001414087211 */ /* 0x000fe400078f08ff */
[----:B------:R-:W-:Y:S01]  /*f4e0*/  SEL R31, R98, R99, P0 ;  /* 0x00000063621f7207 */ /* 0x000fe20000000000 */
[----:B------:R-:W-:Y:S01]  /*f4f0*/  IMAD.IADD R4, R16, 0x1, -R33 ;  /* 0x0000000110047824 */ /* 0x000fe200078e0a21 */
[----:B------:R-:W-:Y:S02]  /*f500*/  LOP3.LUT R33, R8, 0x1ffffffe, RZ, 0xc0, !PT ;  /* 0x1ffffffe08217812 */ /* 0x000fe400078ec0ff */
[----:B------:R-:W-:Y:S02]  /*f510*/  SEL R21, R110, R111, P0 ;  /* 0x0000006f6e157207 */ /* 0x000fe40000000000 */
[----:B------:R-:W-:Y:S01]  /*f520*/  SEL R19, R14, R93, P0 ;  /* 0x0000005d0e137207 */ /* 0x000fe20000000000 */
[----:B------:R-:W-:Y:S01]  /*f530*/  IMAD.IADD R45, R20, 0x1, -R33 ;  /* 0x00000001142d7824 */ /* 0x000fe200078e0a21 */
[----:B------:R-:W-:-:S02]  /*f540*/  SEL R33, R134, R135, P0 ;  /* 0x0000008786217207 */ /* 0x000fc40000000000 */
[----:B------:R-:W-:Y:S02]  /*f550*/  SEL R14, R93, R14, P0 ;  /* 0x0000000e5d0e7207 */ /* 0x000fe40000000000 */
[----:B------:R-:W-:Y:S02]  /*f560*/  LOP3.LUT R75, R10, 0x7ffffffc, RZ, 0xc0, !PT ;  /* 0x7ffffffc0a4b7812 */ /* 0x000fe400078ec0ff */
[----:B------:R-:W-:Y:S02]  /*f570*/  LEA.HI R25, R25, R40, RZ, 0x5 ;  /* 0x0000002819197211 */ /* 0x000fe400078f28ff */
[----:B------:R-:W-:Y:S02]  /*f580*/  SEL R59, R108, R109, P0 ;  /* 0x0000006d6c3b7207 */ /* 0x000fe40000000000 */
[----:B------:R-:W-:Y:S02]  /*f590*/  SEL R18, R109, R108, P0 ;  /* 0x0000006c6d127207 */ /* 0x000fe40000000000 */
[----:B------:R-:W-:-:S02]  /*f5a0*/  SHF.R.S32.HI R25, RZ, 0x5, R25 ;  /* 0x00000005ff197819 */ /* 0x000fc40000011419 */
[----:B------:R-:W-:Y:S02]  /*f5b0*/  SEL R43, R58, R117, P0 ;  /* 0x000000753a2b7207 */ /* 0x000fe40000000000 */
[----:B------:R-:W-:Y:S01]  /*f5c0*/  SEL R65, R104, R105, P0 ;  /* 0x0000006968417207 */ /* 0x000fe20000000000 */
[----:B------:R-:W-:Y:S01]  /*f5d0*/  IMAD R4, R25, 0x10, R4 ;  /* 0x0000001019047824 */ /* 0x000fe200078e0204 */
[----:B------:R-:W-:Y:S02]  /*f5e0*/  SEL R17, R113, R112, P0 ;  /* 0x0000007071117207 */ /* 0x000fe40000000000 */
[----:B------:R-:W-:Y:S01]  /*f5f0*/  SEL R58, R117, R58, P0 ;  /* 0x0000003a753a7207 */ /* 0x000fe20000000000 */
[----:B------:R-:W-:Y:S01]  /*f600*/  IMAD R4, R27, 0x40, R4 ;  /* 0x000000401b047824 */ /* 0x000fe200078e0204 */
[----:B------:R-:W-:Y:S01]  /*f610*/  SEL R49, R124, R125, P0 ;  /* 0x0000007d7c317207 */ /* 0x000fe20000000000 */
[----:B------:R-:W-:Y:S01]  /*f620*/  IMAD.U32 R27, RZ, RZ, UR5 ;  /* 0x00000005ff1b7e24 */ /* 0x000fe2000f8e00ff */
[----:B------:R-:W-:Y:S01]  /*f630*/  SEL R53, R132, R133, P0 ;  /* 0x0000008584357207 */ /* 0x000fe20000000000 */
[--C-:B------:R-:W-:Y:S01]  /*f640*/  IMAD R45, R45, 0x8, R4.reuse ;  /* 0x000000082d2d7824 */ /* 0x100fe200078e0204 */
[----:B------:R-:W-:Y:S01]  /*f650*/  SEL R29, R90, R91, P0 ;  /* 0x0000005b5a1d7207 */ /* 0x000fe20000000000 */
[----:B-----5:R-:W-:Y:S01]  /*f660*/  IMAD R54, R6, 0xc0, R4 ;  /* 0x000000c006367824 */ /* 0x020fe200078e0204 */
[----:B------:R-:W-:Y:S01]  /*f670*/  SEL R63, R94, R95, P0 ;  /* 0x0000005f5e3f7207 */ /* 0x000fe20000000000 */
[----:B------:R-:W-:Y:S01]  /*f680*/  IMAD R45, R6, 0xc0, R45 ;  /* 0x000000c0062d7824 */ /* 0x000fe200078e022d */
[----:B------:R-:W-:Y:S01]  /*f690*/  SEL R41, R102, R103, P0 ;  /* 0x0000006766297207 */ /* 0x000fe20000000000 */
[----:B------:R-:W-:Y:S01]  /*f6a0*/  IMAD.U32 R27, RZ, RZ, UR9 ;  /* 0x00000009ff1b7e24 */ /* 0x000fe2000f8e00ff */
[----:B------:R-:W-:Y:S01]  /*f6b0*/  SEL R11, R106, R107, P0 ;  /* 0x0000006b6a0b7207 */ /* 0x000fe20000000000 */
[----:B----4-:R-:W-:Y:S01]  /*f6c0*/  @P2 IMAD.HI.U32 R74, R45, R74, RZ ;  /* 0x0000004a2d4a2227 */ /* 0x010fe200078e00ff */
[----:B------:R-:W-:Y:S01]  /*f6d0*/  SEL R9, R114, R115, P0 ;  /* 0x0000007372097207 */ /* 0x000fe20000000000 */
[----:B------:R-:W-:Y:S01]  /*f6e0*/  ULDC.64 UR8, c[0x0][0xb28] ;  /* 0x0002ca0000087ab9 */ /* 0x000fe20000000a00 */
        /* <DEDUP_REMOVED lines=19> */
[C---:B------:R-:W-:Y:S01]  /*f820*/  LOP3.LUT P1, RZ, R40.reuse, 0x3, RZ, 0xc0, !PT ;  /* 0x0000000328ff7812 */ /* 0x040fe2000782c0ff */
[----:B------:R-:W-:Y:S01]  /*f830*/  IMAD.IADD R40, R40, 0x1, -R75 ;  /* 0x0000000128287824 */ /* 0x000fe200078e0a4b */
[----:B---3--:R-:W-:Y:S01]  /*f840*/  LOP3.LUT R44, R12, 0x2, RZ, 0x3c, !PT ;  /* 0x000000020c2c7812 */ /* 0x008fe200078e3cff */
[----:B------:R-:W-:Y:S04]  /*f850*/  SHFL.IDX PT, R60, R33, R12, 0x1c1f ;  /* 0x001c1f0c213c7589 */ /* 0x000fe800000e0000 */
[----:B------:R-:W0:Y:S04]  /*f860*/  SHFL.IDX PT, R61, R61, R44, 0x1c1f ;  /* 0x001c1f2c3d3d7589 */ /* 0x000e2800000e0000 */
[----:B------:R3:W-:Y:S04]  /*f870*/  SHFL.IDX PT, R24, R31, R12, 0x1c1f ;  /* 0x001c1f0c1f187589 */ /* 0x0007e800000e0000 */
[----:B------:R-:W-:Y:S04]  /*f880*/  SHFL.IDX PT, R10, R21, R12, 0x1c1f ;  /* 0x001c1f0c150a7589 */ /* 0x000fe800000e0000 */
[----:B------:R-:W-:Y:S01]  /*f890*/  SHFL.IDX PT, R20, R73, R12, 0x1c1f ;  /* 0x001c1f0c49147589 */ /* 0x000fe200000e0000 */
[----:B---3--:R-:W3:Y:S03]  /*f8a0*/  LDC.64 R30, c[0x0][0xbd8] ;  /* 0x0002f600ff1e7b82 */ /* 0x008ee60000000a00 */
[----:B------:R0:W-:Y:S04]  /*f8b0*/  SHFL.IDX PT, R21, R3, R44, 0x1c1f ;  /* 0x001c1f2c03157589 */ /* 0x0001e800000e0000 */
[----:B------:R-:W-:Y:S04]  /*f8c0*/  SHFL.IDX PT, R19, R19, R12, 0x1c1f ;  /* 0x001c1f0c13137589 */ /* 0x000fe800000e0000 */
[----:B------:R-:W-:Y:S01]  /*f8d0*/  SHFL.IDX PT, R14, R14, R44, 0x1c1f ;  /* 0x001c1f2c0e0e7589 */ /* 0x000fe200000e0000 */
[----:B0-----:R-:W-:-:S03]  /*f8e0*/  SEL R3, R61, R60, P0 ;  /* 0x0000003c3d037207 */ /* 0x001fc60000000000 */
[----:B------:R-:W-:Y:S04]  /*f8f0*/  SHFL.IDX PT, R57, R57, R12, 0x1c1f ;  /* 0x001c1f0c39397589 */ /* 0x000fe800000e0000 */
[----:B------:R0:W4:Y:S04]  /*f900*/  SHFL.IDX PT, R62, R5, R44, 0x1c1f ;  /* 0x001c1f2c053e7589 */ /* 0x00012800000e0000 */
[----:B------:R-:W-:Y:S04]  /*f910*/  SHFL.IDX PT, R59, R59, R12, 0x1c1f ;  /* 0x001c1f0c3b3b7589 */ /* 0x000fe800000e0000 */
[----:B------:R4:W-:Y:S01]  /*f920*/  SHFL.IDX PT, R66, R18, R44, 0x1c1f ;  /* 0x001c1f2c12427589 */ /* 0x0009e200000e0000 */
[----:B0-----:R-:W-:-:S03]  /*f930*/  SEL R5, R60, R61, P0 ;  /* 0x0000003d3c057207 */ /* 0x001fc60000000000 */
[----:B------:R-:W-:Y:S01]  /*f940*/  SHFL.IDX PT, R55, R55, R12, 0x1c1f ;  /* 0x001c1f0c37377589 */ /* 0x000fe200000e0000 */
[----:B------:R-:W0:Y:S03]  /*f950*/  LDC.64 R60, c[0x0][0xb40] ;  /* 0x0002d000ff3c7b82 */ /* 0x000e260000000a00 */
[----:B------:R-:W5:Y:S04]  /*f960*/  SHFL.IDX PT, R64, R15, R44, 0x1c1f ;  /* 0x001c1f2c0f407589 */ /* 0x000f6800000e0000 */
[----:B------:R2:W-:Y:S04]  /*f970*/  SHFL.IDX PT, R48, R69, R12, 0x1c1f ;  /* 0x001c1f0c45307589 */ /* 0x0005e800000e0000 */
[----:B------:R-:W-:Y:S01]  /*f980*/  SHFL.IDX PT, R52, R67, R12, 0x1c1f ;  /* 0x001c1f0c43347589 */ /* 0x000fe200000e0000 */
[----:B----4-:R-:W-:-:S03]  /*f990*/  SEL R18, R57, R62, P0 ;  /* 0x0000003e39127207 */ /* 0x010fc60000000000 */
[----:B------:R-:W-:Y:S01]  /*f9a0*/  SHFL.IDX PT, R16, R41, R12, 0x1c1f ;  /* 0x001c1f0c29107589 */ /* 0x000fe200000e0000 */
[----:B--2---:R-:W2:Y:S03]  /*f9b0*/  @P2 LDC R69, c[0x0][0xbf0] ;  /* 0x0002fc00ff452b82 */ /* 0x004ea60000000800 */
[----:B------:R-:W-:Y:S04]  /*f9c0*/  SHFL.IDX PT, R8, R39, R12, 0x1c1f ;  /* 0x001c1f0c27087589 */ /* 0x000fe800000e0000 */
[----:B------:R-:W-:Y:S01]  /*f9d0*/  SHFL.IDX PT, R4, R37, R12, 0x1c1f ;  /* 0x001c1f0c25047589 */ /* 0x000fe200000e0000 */
[----:B0-----:R-:W-:-:S03]  /*f9e0*/  IMAD.WIDE.U32 R34, R60, UR39, R34 ;  /* 0x000000273c227c25 */ /* 0x001fc6000f8e0022 */
[----:B------:R-:W-:Y:S01]  /*f9f0*/  SHFL.IDX PT, R6, R25, R12, 0x1c1f ;  /* 0x001c1f0c19067589 */ /* 0x000fe200000e0000 */
[----:B-----5:R-:W-:-:S03]  /*fa00*/  SEL R15, R64, R55, P0 ;  /* 0x00000037400f7207 */ /* 0x020fc60000000000 */
[----:B------:R-:W-:Y:S04]  /*fa10*/  SHFL.IDX PT, R67, R17, R44, 0x1c1f ;  /* 0x001c1f2c11437589 */ /* 0x000fe800000e0000 */
        /* <DEDUP_REMOVED lines=10> */
[----:B------:R4:W-:Y:S04]  /*fac0*/  SHFL.IDX PT, R7, R7, R12, 0x1c1f ;  /* 0x001c1f0c07077589 */ /* 0x0009e800000e0000 */
[----:B------:R5:W1:Y:S04]  /*fad0*/  SHFL.IDX PT, R68, R13, R44, 0x1c1f ;  /* 0x001c1f2c0d447589 */ /* 0x000a6800000e0000 */
[----:B------:R-:W-:Y:S01]  /*fae0*/  SHFL.IDX PT, R58, R58, R44, 0x1c1f ;  /* 0x001c1f2c3a3a7589 */ /* 0x000fe200000e0000 */
[----:B----4-:R-:W-:-:S03]  /*faf0*/  SEL R12, R20, R21, P0 ;  /* 0x00000015140c7207 */ /* 0x010fc60000000000 */
[----:B------:R-:W-:Y:S01]  /*fb00*/  SHFL.IDX PT, R50, R125, R44, 0x1c1f ;  /* 0x001c1f2c7d327589 */ /* 0x000fe200000e0000 */
[----:B------:R-:W-:Y:S02]  /*fb10*/  SEL R20, R21, R20, P0 ;  /* 0x0000001415147207 */ /* 0x000fe40000000000 */
[----:B-----5:R-:W-:Y:S01]  /*fb20*/  SEL R13, R19, R14, P0 ;  /* 0x0000000e130d7207 */ /* 0x020fe20000000000 */
[----:B------:R-:W4:Y:S01]  /*fb30*/  SHFL.IDX PT, R47, R47, R44, 0x1c1f ;  /* 0x001c1f2c2f2f7589 */ /* 0x000f2200000e0000 */
[----:B------:R-:W-:Y:S02]  /*fb40*/  SEL R21, R14, R19, P0 ;  /* 0x000000130e157207 */ /* 0x000fe40000000000 */
[----:B------:R-:W-:Y:S01]  /*fb50*/  SEL R14, R62, R57, P0 ;  /* 0x000000393e0e7207 */ /* 0x000fe20000000000 */
[----:B------:R-:W-:Y:S01]  /*fb60*/  SHFL.IDX PT, R56, R133, R44, 0x1c1f ;  /* 0x001c1f2c85387589 */ /* 0x000fe200000e0000 */
[----:B---3--:R-:W-:Y:S01]  /*fb70*/  IMAD.WIDE.U32 R62, R30, UR39, R26 ;  /* 0x000000271e3e7c25 */ /* 0x008fe2000f8e001a */
[----:B------:R-:W-:-:S02]  /*fb80*/  SEL R27, R59, R66, P0 ;  /* 0x000000423b1b7207 */ /* 0x000fc40000000000 */
[----:B------:R-:W3:Y:S01]  /*fb90*/  SHFL.IDX PT, R51, R51, R44, 0x1c1f ;  /* 0x001c1f2c33337589 */ /* 0x000ee200000e0000 */
[----:B------:R-:W-:Y:S01]  /*fba0*/  IMAD R57, RZ, RZ, -UR36 ;  /* 0x80000024ff397e24 */ /* 0x000fe2000f8e02ff */
[----:B------:R-:W-:Y:S01]  /*fbb0*/  SEL R19, R55, R64, P0 ;  /* 0x0000004037137207 */ /* 0x000fe20000000000 */
[----:B------:R-:W-:Y:S01]  /*fbc0*/  IMAD R64, R60, UR40, RZ ;  /* 0x000000283c407c24 */ /* 0x000fe2000f8e02ff */
[----:B------:R-:W-:Y:S01]  /*fbd0*/  SHFL.IDX PT, R41, R95, R44, 0x1c1f ;  /* 0x001c1f2c5f297589 */ /* 0x000fe200000e0000 */
[----:B------:R-:W-:Y:S01]  /*fbe0*/  IMAD.MOV.U32 R55, RZ, RZ, R45 ;  /* 0x000000ffff377224 */ /* 0x000fe200078e002d */
[----:B-1----:R-:W-:Y:S01]  /*fbf0*/  SEL R26, R65, R68, P0 ;  /* 0x00000044411a7207 */ /* 0x002fe20000000000 */
[----:B------:R-:W-:Y:S01]  /*fc00*/  IMAD R61, R61, UR39, R64 ;  /* 0x000000273d3d7c24 */ /* 0x000fe2000f8e0240 */
[----:B------:R-:W-:Y:S01]  /*fc10*/  SHFL.IDX PT, R38, R91, R44, 0x1c1f ;  /* 0x001c1f2c5b267589 */ /* 0x000fe200000e0000 */
[----:B------:R-:W-:Y:S02]  /*fc20*/  IMAD.MOV.U32 R60, RZ, RZ, R34 ;  /* 0x000000ffff3c7224 */ /* 0x000fe400078e0022 */
[----:B------:R-:W-:Y:S01]  /*fc30*/  IMAD.IADD R61, R35, 0x1, R61 ;  /* 0x00000001233d7824 */ /* 0x000fe200078e023d */
        /* <DEDUP_REMOVED lines=9> */
[----:B-1----:R-:W-:Y:S01]  /*fcd0*/  IMAD R44, R30, UR40, RZ ;  /* 0x000000281e2c7c24 */ /* 0x002fe2000f8e02ff */
[----:B------:R-:W-:-:S03]  /*fce0*/  SEL R30, R68, R65, P0 ;  /* 0x00000041441e7207 */ /* 0x000fc60000000000 */
[----:B------:R-:W-:Y:S02]  /*fcf0*/  IMAD R31, R31, UR39, R44 ;  /* 0x000000271f1f7c24 */ /* 0x000fe4000f8e022c */
[----:B------:R-:W-:-:S04]  /*fd00*/  @P2 IMAD.HI.U32 R44, R45, R70, RZ ;  /* 0x000000462d2c2227 */ /* 0x000fc800078e00ff */
[----:B------:R-:W-:Y:S01]  /*fd10*/  IMAD.IADD R63, R63, 0x1, R31 ;  /* 0x000000013f3f7824 */ /* 0x000fe200078e021f */
[----:B------:R-:W-:Y:S01]  /*fd20*/  SEL R31, R66, R59, P0 ;  /* 0x0000003b421f7207 */ /* 0x000fe20000000000 */
[----:B------:R-:W-:Y:S01]  /*fd30*/  IMAD R59, R72, R57, UR4 ;  /* 0x00000004483b7e24 */ /* 0x000fe2000f8e0239 */
[----:B--2---:R-:W-:Y:S01]  /*fd40*/  @P2 SHF.R.U32.HI R55, RZ, R69, R44 ;  /* 0x00000045ff372219 */ /* 0x004fe2000001162c */
[----:B------:R-:W-:Y:S01]  /*fd50*/  ULDC.64 UR4, c[0x0][0xbe0] ;  /* 0x0002f80000047ab9 */ /* 0x000fe20000000a00 */
[----:B------:R-:W-:Y:S01]  /*fd60*/  IMAD.MOV.U32 R57, RZ, RZ, R45 ;  /* 0x000000ffff397224 */ /* 0x000fe200078e002d */
[----:B0-----:R-:W-:Y:S01]  /*fd70*/  @P2 SHF.R.U32.HI R57, RZ, R71, R74 ;  /* 0x00000047ff392219 */ /* 0x001fe2000001164a */
[----:B------:R-:W-:Y:S01]  /*fd80*/  IMAD.WIDE.U32 R60, R59, UR6, R60 ;  /* 0x000000063b3c7c25 */ /* 0x000fe2000f8e003c */
[----:B------:R-:W-:-:S05]  /*fd90*/  SHF.R.S32.HI R44, RZ, 0x1f, R59 ;  /* 0x0000001fff2c7819 */ /* 0x000fca000001143b */
[C---:B------:R-:W-:Y:S02]  /*fda0*/  IMAD R35, R44.reuse, UR4, RZ ;  /* 0x000000042c237c24 */ /* 0x040fe4000f8e02ff */
[----:B------:R-:W-:Y:S02]  /*fdb0*/  IMAD R44, R44, UR6, RZ ;  /* 0x000000062c2c7c24 */ /* 0x000fe4000f8e02ff */
[C---:B------:R-:W-:Y:S02]  /*fdc0*/  IMAD R64, R59.reuse, UR5, R35 ;  /* 0x000000053b407c24 */ /* 0x040fe4000f8e0223 */
[----:B------:R-:W-:Y:S01]  /*fdd0*/  IMAD.WIDE.U32 R34, R59, UR4, R62 ;  /* 0x000000043b227c25 */ /* 0x000fe2000f8e003e */
[----:B------:R-:W-:-:S03]  /*fde0*/  ULDC.64 UR4, c[0x0][0xb30] ;  /* 0x0002cc0000047ab9 */ /* 0x000fc60000000a00 */
[----:B------:R-:W-:Y:S01]  /*fdf0*/  IMAD R63, R59, UR7, R44 ;  /* 0x000000073b3f7c24 */ /* 0x000fe2000f8e022c */
[----:B------:R-:W-:Y:S01]  /*fe00*/  SHF.R.S32.HI R59, RZ, 0x1f, R55 ;  /* 0x0000001fff3b7819 */ /* 0x000fe20000011437 */
[----:B------:R-:W-:Y:S01]  /*fe10*/  IMAD.MOV R62, RZ, RZ, -R57 ;  /* 0x000000ffff3e7224 */ /* 0x000fe200078e0a39 */
[----:B------:R-:W-:Y:S01]  /*fe20*/  IADD3 R34, P2, R55, R34, RZ ;  /* 0x0000002237227210 */ /* 0x000fe20007f5e0ff */
[----:B------:R-:W-:Y:S01]  /*fe30*/  IMAD.MOV R55, RZ, RZ, -R55 ;  /* 0x000000ffff377224 */ /* 0x000fe200078e0a37 */
[----:B------:R-:W-:Y:S01]  /*fe40*/  SHF.R.S32.HI R44, RZ, 0x1f, R57 ;  /* 0x0000001fff2c7819 */ /* 0x000fe20000011439 */
[----:B------:R-:W-:Y:S01]  /*fe50*/  IMAD.IADD R61, R61, 0x1, R63 ;  /* 0x000000013d3d7824 */ /* 0x000fe200078e023f */
[----:B------:R-:W-:Y:S01]  /*fe60*/  IADD3.X R35, R59, R35, R64, P2, !PT ;  /* 0x000000233b237210 */ /* 0x000fe200017fe440 */
[----:B------:R-:W-:Y:S01]  /*fe70*/  IMAD R55, R46, R55, R45 ;  /* 0x000000372e377224 */ /* 0x000fe200078e022d */
[----:B------:R-:W-:Y:S01]  /*fe80*/  ULDC.64 UR6, c[0x0][0xbc8] ;  /* 0x0002f20000067ab9 */ /* 0x000fe20000000a00 */
[----:B------:R-:W-:-:S02]  /*fe90*/  IMAD R44, R44, UR4, RZ ;  /* 0x000000042c2c7c24 */ /* 0x000fc4000f8e02ff */
[----:B------:R-:W-:Y:S02]  /*fea0*/  IMAD R59, R46, R62, R45 ;  /* 0x0000003e2e3b7224 */ /* 0x000fe400078e022d */
[C---:B------:R-:W-:Y:S01]  /*feb0*/  IMAD R63, R57.reuse, UR5, R44 ;  /* 0x00000005393f7c24 */ /* 0x040fe2000f8e022c */
[----:B------:R-:W-:Y:S01]  /*fec0*/  SHF.R.S32.HI R44, RZ, 0x1f, R55 ;  /* 0x0000001fff2c7819 */ /* 0x000fe20000011437 */
[----:B------:R-:W-:Y:S01]  /*fed0*/  IMAD.WIDE.U32 R60, R57, UR4, R60 ;  /* 0x00000004393c7c25 */ /* 0x000fe2000f8e003c */
[----:B------:R-:W-:Y:S01]  /*fee0*/  SHF.R.S32.HI R45, RZ, 0x1f, R59 ;  /* 0x0000001fff2d7819 */ /* 0x000fe2000001143b */
[----:B------:R-:W0:Y:S01]  /*fef0*/  S2UR UR5, SR_CgaCtaId ;  /* 0x00000000000579c3 */ /* 0x000e220000008800 */
[----:B------:R-:W-:Y:S01]  /*ff00*/  UMOV UR4, 0x400 ;  /* 0x0000040000047882 */ /* 0x000fe20000000000 */
[----:B------:R-:W-:Y:S02]  /*ff10*/  IMAD R44, R44, UR6, RZ ;  /* 0x000000062c2c7c24 */ /* 0x000fe4000f8e02ff */
[----:B------:R-:W-:-:S02]  /*ff20*/  IMAD R62, R45, UR8, RZ ;  /* 0x000000082d3e7c24 */ /* 0x000fc4000f8e02ff */
        /* <DEDUP_REMOVED lines=27> */
[----:B------:R-:W2:Y:S01]  /*100e0*/  SHFL.IDX PT, R63, R57, 0x1, 0x1c1f ;  /* 0x003c1f00393f7f89 */ /* 0x000ea200000e0000 */
[----:B----4-:R-:W-:Y:S01]  /*100f0*/  SEL R46, R48, R47, P0 ;  /* 0x0000002f302e7207 */ /* 0x010fe20000000000 */
[----:B0-----:R-:W-:Y:S01]  /*10100*/  IMAD.SHL.U32 R55, R40, 0x2, RZ ;  /* 0x0000000228377824 */ /* 0x001fe200078e00ff */
[----:B------:R-:W-:Y:S01]  /*10110*/  SEL R48, R47, R48, P0 ;  /* 0x000000302f307207 */ /* 0x000fe20000000000 */
[----:B------:R0:W4:Y:S01]  /*10120*/  SHFL.IDX PT, R44, R66, RZ, 0x1c1f ;  /* 0x001c1fff422c7589 */ /* 0x00012200000e0000 */
[----:B------:R-:W-:Y:S02]  /*10130*/  SEL R47, R49, R50, P0 ;  /* 0x00000032312f7207 */ /* 0x000fe40000000000 */
[----:B------:R-:W-:Y:S01]  /*10140*/  SYNCS.ARRIVE.TRANS64.RED.A1T0 RZ, [UR4], RZ ;  /* 0x000000ffffff79a7 */ /* 0x000fe20008100404 */
[----:B------:R-:W-:Y:S01]  /*10150*/  SEL R49, R50, R49, P0 ;  /* 0x0000003132317207 */ /* 0x000fe20000000000 */
[----:B------:R0:W0:Y:S01]  /*10160*/  SHFL.IDX PT, R45, R68, RZ, 0x1c1f ;  /* 0x001c1fff442d7589 */ /* 0x00002200000e0000 */
[----:B---3--:R-:W-:-:S02]  /*10170*/  SEL R50, R52, R51, P0 ;  /* 0x0000003334327207 */ /* 0x008fc40000000000 */
[----:B------:R-:W-:Y:S02]  /*10180*/  SEL R52, R51, R52, P0 ;  /* 0x0000003433347207 */ /* 0x000fe40000000000 */
[----:B------:R-:W-:Y:S02]  /*10190*/  SEL R35, R43, R58, P0 ;  /* 0x0000003a2b237207 */ /* 0x000fe40000000000 */
[----:B------:R-:W-:Y:S02]  /*101a0*/  SEL R51, R53, R56, P0 ;  /* 0x0000003835337207 */ /* 0x000fe40000000000 */
[----:B------:R-:W-:Y:S01]  /*101b0*/  SEL R43, R58, R43, P0 ;  /* 0x0000002b3a2b7207 */ /* 0x000fe20000000000 */
[----:B-1----:R1:W-:Y:S01]  /*101c0*/  @!P2 ST.E desc[UR44][R60.64], R2 ;  /* 0x000000023c00a985 */ /* 0x0023e2000c10192c */
[----:B------:R-:W-:-:S03]  /*101d0*/  SEL R53, R56, R53, P0 ;  /* 0x0000003538357207 */ /* 0x000fc60000000000 */
[----:B--2---:R1:W-:Y:S01]  /*101e0*/  @!P1 ST.E desc[UR44][R62.64], R0 ;  /* 0x000000003e009985 */ /* 0x0043e2000c10192c */
[----:B------:R-:W-:Y:S05]  /*101f0*/  @P3 BRA `(.L_x_9638) ;  /* 0x0000000400183947 */ /* 0x000fea0003800000 */
[C---:B-1----:R-:W-:Y:S01]  /*10200*/  VIADD R0, R55.reuse, 0x8 ;  /* 0x0000000837007836 */ /* 0x042fe20000000000 */
        /* <DEDUP_REMOVED lines=11> */
[--C-:B0---4-:R-:W-:Y:S02]  /*102c0*/  @!P1 IMAD.WIDE R56, R55, 0x4, R44.reuse ;  /* 0x0000000437389825 */ /* 0x111fe400078e022c */
        /* <DEDUP_REMOVED lines=24> */
[----:B-1----:R-:W-:-:S03]  /*10450*/  @!P6 IMAD.WIDE R20, R57, 0x4, R44 ;  /* 0x000000043914e825 */ /* 0x002fc600078e022c */
[----:B------:R-:W-:Y:S01]  /*10460*/  ISETP.GE.AND P3, PT, R54, UR4, PT ;  /* 0x0000000436007c0c */ /* 0x000fe2000bf66270 */
[C---:B------:R-:W-:Y:S01]  /*10470*/  VIADD R56, R55.reuse, 0x48 ;  /* 0x0000004837387836 */ /* 0x040fe20000000000 */
[----:B------:R1:W-:Y:S01]  /*10480*/  @!P6 ST.E.64 desc[UR44][R20.64], R30 ;  /* 0x0000001e1400e985 */ /* 0x0003e2000c101b2c */
[C---:B0-----:R-:W-:Y:S01]  /*10490*/  VIADD R18, R55.reuse, 0x50 ;  /* 0x0000005037127836 */ /* 0x041fe20000000000 */
[----:B------:R-:W-:Y:S01]  /*104a0*/  @!P1 LEA.HI R0, R0, R0, RZ, 0x1 ;  /* 0x0000000000009211 */ /* 0x000fe200078f08ff */
[----:B------:R-:W-:Y:S01]  /*104b0*/  VIADD R19, R55, 0x58 ;  /* 0x0000005837137836 */ /* 0x000fe20000000000 */
[----:B------:R-:W-:Y:S02]  /*104c0*/  ISETP.GE.AND P4, PT, R56, UR4, PT ;  /* 0x0000000438007c0c */ /* 0x000fe4000bf86270 */
[----:B------:R-:W-:Y:S02]  /*104d0*/  ISETP.GE.AND P5, PT, R18, UR4, PT ;  /* 0x0000000412007c0c */ /* 0x000fe4000bfa6270 */
[----:B------:R-:W-:-:S02]  /*104e0*/  ISETP.GE.AND P6, PT, R19, UR4, PT ;  /* 0x0000000413007c0c */ /* 0x000fc4000bfc6270 */
[----:B------:R-:W-:Y:S02]  /*104f0*/  @!P2 LEA.HI R40, R40, R40, RZ, 0x1 ;  /* 0x000000282828a211 */ /* 0x000fe400078f08ff */
[----:B------:R-:W-:Y:S02]  /*10500*/  @!P3 LEA.HI R54, R54, R54, RZ, 0x1 ;  /* 0x000000363636b211 */ /* 0x000fe400078f08ff */
[----:B--2---:R-:W-:Y:S02]  /*10510*/  @!P1 LOP3.LUT R13, R0, 0xfffffffe, RZ, 0xc0, !PT ;  /* 0xfffffffe000d9812 */ /* 0x004fe400078ec0ff */
[----:B------:R-:W-:Y:S02]  /*10520*/  @!P2 LOP3.LUT R15, R40, 0xfffffffe, RZ, 0xc0, !PT ;  /* 0xfffffffe280fa812 */ /* 0x000fe400078ec0ff */
[----:B------:R-:W-:Y:S02]  /*10530*/  @!P4 LEA.HI R56, R56, R56, RZ, 0x1 ;  /* 0x000000383838c211 */ /* 0x000fe400078f08ff */
[----:B------:R-:W-:Y:S01]  /*10540*/  @!P5 LEA.HI R18, R18, R18, RZ, 0x1 ;  /* 0x000000121212d211 */ /* 0x000fe200078f08ff */
[----:B------:R-:W-:Y:S01]  /*10550*/  @!P2 IMAD.WIDE R14, R15, 0x4, R44 ;  /* 0x000000040f0ea825 */ /* 0x000fe200078e022c */
[----:B------:R-:W-:-:S02]  /*10560*/  @!P6 LEA.HI R12, R19, R19, RZ, 0x1 ;  /* 0x00000013130ce211 */ /* 0x000fc400078f08ff */
[----:B------:R-:W-:Y:S02]  /*10570*/  @!P3 LOP3.LUT R19, R54, 0xfffffffe, RZ, 0xc0, !PT ;  /* 0xfffffffe3613b812 */ /* 0x000fe400078ec0ff */
[----:B-1----:R-:W-:Y:S02]  /*10580*/  @!P4 LOP3.LUT R21, R56, 0xfffffffe, RZ, 0xc0, !PT ;  /* 0xfffffffe3815c812 */ /* 0x002fe400078ec0ff */
        /* <DEDUP_REMOVED lines=13> */
.L_x_9638:
[----:B------:R-:W-:Y:S05]  /*10660*/  BSYNC B0 ;  /* 0x0000000000007941 */ /* 0x000fea0003800000 */
.L_x_9637:
        /* <DEDUP_REMOVED lines=24> */
[----:B-1----:R-:W-:Y:S01]  /*107f0*/  SEL R2, R23, R6, P0 ;  /* 0x0000000617027207 */ /* 0x002fe20000000000 */
        /* <DEDUP_REMOVED lines=36> */
[----:B------:R-:W-:Y:S01]  /*10a40*/  ISETP.GE.AND P3, PT, R17, UR4, PT ;  /* 0x0000000411007c0c */ /* 0x000fe2000bf66270 */
[----:B------:R-:W-:Y:S01]  /*10a50*/  VIADD R55, R55, 0x58 ;  /* 0x0000005837377836 */ /* 0x000fe20000000000 */
[----:B------:R-:W-:-:S02]  /*10a60*/  ISETP.GE.AND P4, PT, R18, UR4, PT ;  /* 0x0000000412007c0c */ /* 0x000fc4000bf86270 */
[----:B------:R-:W-:Y:S02]  /*10a70*/  ISETP.GE.AND P5, PT, R19, UR4, PT ;  /* 0x0000000413007c0c */ /* 0x000fe4000bfa6270 */
[----:B------:R-:W-:Y:S02]  /*10a80*/  @!P1 LEA.HI R0, R0, R0, RZ, 0x1 ;  /* 0x0000000000009211 */ /* 0x000fe400078f08ff */
[----:B------:R-:W-:Y:S02]  /*10a90*/  @!P2 LEA.HI R14, R14, R14, RZ, 0x1 ;  /* 0x0000000e0e0ea211 */ /* 0x000fe400078f08ff */
[----:B------:R-:W-:Y:S02]  /*10aa0*/  @!P0 LOP3.LUT R9, R16, 0xfffffffe, RZ, 0xc0, !PT ;  /* 0xfffffffe10098812 */ /* 0x000fe400078ec0ff */
[----:B0-----:R-:W-:Y:S02]  /*10ab0*/  @!P1 LOP3.LUT R11, R0, 0xfffffffe, RZ, 0xc0, !PT ;  /* 0xfffffffe000b9812 */ /* 0x001fe400078ec0ff */
[----:B------:R-:W-:Y:S01]  /*10ac0*/  @!P2 LOP3.LUT R15, R14, 0xfffffffe, RZ, 0xc0, !PT ;  /* 0xfffffffe0e0fa812 */ /* 0x000fe200078ec0ff */
[----:B--2---:R-:W-:Y:S01]  /*10ad0*/  @!P0 IMAD.WIDE R6, R9, 0x4, R12 ;  /* 0x0000000409068825 */ /* 0x004fe200078e020c */
[----:B------:R-:W-:-:S02]  /*10ae0*/  @!P3 LEA.HI R17, R17, R17, RZ, 0x1 ;  /* 0x000000111111b211 */ /* 0x000fc400078f08ff */
[----:B------:R-:W-:Y:S01]  /*10af0*/  @!P4 LEA.HI R18, R18, R18, RZ, 0x1 ;  /* 0x000000121212c211 */ /* 0x000fe200078f08ff */
[--C-:B------:R-:W-:Y:S01]  /*10b00*/  @!P1 IMAD.WIDE R8, R11, 0x4, R12.reuse ;  /* 0x000000040b089825 */ /* 0x100fe200078e020c */
[----:B------:R-:W-:Y:S01]  /*10b10*/  @!P5 LEA.HI R19, R19, R19, RZ, 0x1 ;  /* 0x000000131313d211 */ /* 0x000fe200078f08ff */
[----:B------:R0:W-:Y:S01]  /*10b20*/  @!P0 ST.E.64 desc[UR44][R6.64], R28 ;  /* 0x0000001c06008985 */ /* 0x0001e2000c101b2c */
[----:B------:R-:W-:Y:S01]  /*10b30*/  @!P6 LOP3.LUT R21, R22, 0xfffffffe, RZ, 0xc0, !PT ;  /* 0xfffffffe1615e812 */ /* 0x000fe200078ec0ff */
[--C-:B------:R-:W-:Y:S01]  /*10b40*/  @!P2 IMAD.WIDE R10, R15, 0x4, R12.reuse ;  /* 0x000000040f0aa825 */ /* 0x100fe200078e020c */
[----:B------:R-:W-:Y:S01]  /*10b50*/  @!P3 LOP3.LUT R15, R17, 0xfffffffe, RZ, 0xc0, !PT ;  /* 0xfffffffe110fb812 */ /* 0x000fe200078ec0ff */
[----:B------:R1:W-:Y:S01]  /*10b60*/  @!P1 ST.E.64 desc[UR44][R8.64], R36 ;  /* 0x0000002408009985 */ /* 0x0003e2000c101b2c */
[----:B------:R-:W-:Y:S02]  /*10b70*/  @!P4 LOP3.LUT R17, R18, 0xfffffffe, RZ, 0xc0, !PT ;  /* 0xfffffffe1211c812 */ /* 0x000fe400078ec0ff */
[----:B------:R-:W-:Y:S01]  /*10b80*/  @!P5 LOP3.LUT R19, R19, 0xfffffffe, RZ, 0xc0, !PT ;  /* 0xfffffffe1313d812 */ /* 0x000fe200078ec0ff */
[----:B------:R-:W-:Y:S01]  /*10b90*/  @!P3 IMAD.WIDE R14, R15, 0x4, R12 ;  /* 0x000000040f0eb825 */ /* 0x000fe200078e020c */
[----:B------:R2:W-:Y:S01]  /*10ba0*/  @!P2 ST.E.64 desc[UR44][R10.64], R30 ;  /* 0x0000001e0a00a985 */ /* 0x0005e2000c101b2c */
[----:B------:R-:W-:-:S03]  /*10bb0*/  ISETP.GE.AND P0, PT, R55, UR4, PT ;  /* 0x0000000437007c0c */ /* 0x000fc6000bf06270 */
[----:B------:R2:W-:Y:S01]  /*10bc0*/  @!P3 ST.E.64 desc[UR44][R14.64], R32 ;  /* 0x000000200e00b985 */ /* 0x0005e2000c101b2c */
[----:B0-----:R-:W-:-:S04]  /*10bd0*/  @!P4 IMAD.WIDE R6, R17, 0x4, R12 ;  /* 0x000000041106c825 */ /* 0x001fc800078e020c */
        /* <DEDUP_REMOVED lines=11> */
.L_x_9636:
        /* <DEDUP_REMOVED lines=58> */
.L_x_9551:
        /* <DEDUP_REMOVED lines=18> */
.L_x_9639:
[----:B------:R-:W-:Y:S01]  /*11150*/  ULDC UR8, c[0x0][0xc50] ;  /* 0x0003140000087ab9 */ /* 0x000fe20000000800 */
[----:B------:R-:W-:Y:S01]  /*11160*/  UMOV UR36, UR7 ;  /* 0x0000000700247c82 */ /* 0x000fe20008000000 */
[----:B------:R-:W-:-:S11]  /*11170*/  UISETP.NE.AND UP0, UPT, UR8, 0x1, UPT ;  /* 0x000000010800788c */ /* 0x000fd6000bf05270 */
[----:B------:R-:W-:Y:S01]  /*11180*/  @UP0 ULDC UR4, c[0x0][0xc54] ;  /* 0x0003150000040ab9 */ /* 0x000fe20000000800 */
[----:B------:R-:W-:Y:S01]  /*11190*/  @UP0 ULDC UR6, c[0x0][0xc58] ;  /* 0x0003160000060ab9 */ /* 0x000fe20000000800 */
[----:B------:R-:W-:-:S04]  /*111a0*/  UIMAD.WIDE.U32 UR4, UR7, UR4, URZ ;  /* 0x00000004070472a5 */ /* 0x000fc8000f8e003f */
[----:B------:R-:W-:-:S12]  /*111b0*/  @UP0 USHF.R.U32.HI UR36, URZ, UR6, UR5 ;  /* 0x000000063f240299 */ /* 0x000fd80008011605 */
.L_x_9640:
        /* <DEDUP_REMOVED lines=24> */
[----:B0-----:R-:W-:-:S04]  /*11340*/  UIMAD UR39, UR39, 0xc0, URZ ;  /* 0x000000c0272778a4 */ /* 0x001fc8000f8e023f */
        /* <DEDUP_REMOVED lines=16> */
.L_x_9643:
[----:B------:R-:W-:-:S11]  /*11450*/  UISETP.NE.AND UP0, UPT, UR5, 0x1, UPT ;  /* 0x000000010500788c */ /* 0x000fd6000bf05270 */
[----:B------:R-:W-:Y:S02]  /*11460*/  @UP0 ULDC.64 UR14, c[0x0][0x9e8] ;  /* 0x00027a00000e0ab9 */ /* 0x000fe40000000a00 */
[----:B------:R-:W-:-:S04]  /*11470*/  UIMAD.WIDE.U32 UR8, UR7, UR14, URZ ;  /* 0x0000000e070872a5 */ /* 0x000fc8000f8e003f */
[----:B------:R-:W-:-:S12]  /*11480*/  @UP0 USHF.R.U32.HI UR7, URZ, UR15, UR9 ;  /* 0x0000000f3f070299 */ /* 0x000fd80008011609 */
.L_x_9644:
[----:B------:R-:W-:-:S04]  /*11490*/  UIMAD UR7, UR7, UR5, UR5 ;  /* 0x00000005070772a4 */ /* 0x000fc8000f8e0205 */
[----:B------:R-:W-:-:S04]  /*114a0*/  UISETP.LT.AND UP0, UPT, UR4, UR7, UPT ;  /* 0x000000070400728c */ /* 0x000fc8000bf01270 */
[----:B------:R-:W-:-:S12]  /*114b0*/  USEL UR4, UR4, UR7, UP0 ;  /* 0x0000000704047287 */ /* 0x000fd80008000000 */
.L_x_9642:
        /* <DEDUP_REMOVED lines=30> */
.L_x_9646:
[----:B------:R-:W-:-:S11]  /*116a0*/  UISETP.NE.AND UP0, UPT, UR5, 0x1, UPT ;  /* 0x000000010500788c */ /* 0x000fd6000bf05270 */
[----:B------:R-:W-:Y:S02]  /*116b0*/  @UP0 ULDC.64 UR12, c[0x0][0x9e8] ;  /* 0x00027a00000c0ab9 */ /* 0x000fe40000000a00 */
[----:B------:R-:W-:-:S04]  /*116c0*/  UIMAD.WIDE.U32 UR8, UR4, UR12, URZ ;  /* 0x0000000c040872a5 */ /* 0x000fc8000f8e003f */
[----:B------:R-:W-:-:S12]  /*116d0*/  @UP0 USHF.R.U32.HI UR4, URZ, UR13, UR9 ;  /* 0x0000000d3f040299 */ /* 0x000fd80008011609 */
.L_x_9647:
[----:B------:R-:W-:-:S04]  /*116e0*/  UIMAD UR4, UR4, UR5, URZ ;  /* 0x00000005040472a4 */ /* 0x000fc8000f8e023f */
[----:B------:R-:W-:-:S04]  /*116f0*/  UISETP.LT.AND UP0, UPT, UR7, UR4, UPT ;  /* 0x000000040700728c */ /* 0x000fc8000bf01270 */
[----:B------:R-:W-:-:S12]  /*11700*/  USEL UR7, UR7, UR4, !UP0 ;  /* 0x0000000407077287 */ /* 0x000fd8000c000000 */
.L_x_9645:
        /* <DEDUP_REMOVED lines=20> */
[----:B------:R-:W-:Y:S01]  /*11850*/  IABS R4, UR6 ;  /* 0x0000000600047c13 */ /* 0x000fe20008000000 */
[----:B------:R-:W-:-:S04]  /*11860*/  ULOP3.LUT UR6, UR6, UR11, URZ, 0x3c, !UPT ;  /* 0x0000000b06067292 */ /* 0x000fc8000f8e3c3f */
[----:B------:R-:W-:-:S05]  /*11870*/  IMAD.MOV.U32 R3, RZ, RZ, R4 ;  /* 0x000000ffff037224 */ /* 0x000fca00078e0004 */
        /* <DEDUP_REMOVED lines=23> */
.L_x_9648:
[----:B------:R-:W-:Y:S01]  /*119f0*/  UIMAD UR40, UR40, UR4, UR9 ;  /* 0x00000004282872a4 */ /* 0x000fe2000f8e0209 */
[----:B------:R-:W-:Y:S02]  /*11a00*/  IMAD.U32 R26, RZ, RZ, UR10 ;  /* 0x0000000aff1a7e24 */ /* 0x000fe4000f8e00ff */
[----:B------:R-:W-:Y:S02]  /*11a10*/  IMAD.MOV.U32 R0, RZ, RZ, RZ ;  /* 0x000000ffff007224 */ /* 0x000fe400078e00ff */
[----:B------:R-:W-:Y:S02]  /*11a20*/  IMAD.MOV.U32 R14, RZ, RZ, 0x1 ;  /* 0x00000001ff0e7424 */ /* 0x000fe400078e00ff */
[----:B------:R-:W-:Y:S02]  /*11a30*/  IMAD.U32 R3, RZ, RZ, UR40 ;  /* 0x00000028ff037e24 */ /* 0x000fe4000f8e00ff */
[----:B------:R-:W-:-:S03]  /*11a40*/  IMAD.MOV.U32 R2, RZ, RZ, 0x1 ;  /* 0x00000001ff027424 */ /* 0x000fc600078e00ff */
[----:B------:R-:W-:-:S04]  /*11a50*/  VIADDMNMX R26, R3, UR4, R26, PT ;  /* 0x00000004031a7c46 */ /* 0x000fc8000b80011a */
        /* <DEDUP_REMOVED lines=25> */
.L_x_9649:
[----:B------:R-:W-:-:S06]  /*11bf0*/  UIADD3 UR4, UR38, 0x6400, URZ ;  /* 0x0000640026047890 */ /* 0x000fcc000fffe03f */
[----:B------:R-:W-:-:S05]  /*11c00*/  IMAD.U32 R17, RZ, RZ, UR4 ;  /* 0x00000004ff117e24 */ /* 0x000fca000f8e00ff */
        /* <DEDUP_REMOVED lines=18> */
.L_x_9650:
[----:B------:R-:W-:-:S04]  /*11d30*/  IMAD.U32 R24, RZ, RZ, UR38 ;  /* 0x00000026ff187e24 */ /* 0x000fc8000f8e00ff */
[----:B------:R-:W-:-:S05]  /*11d40*/  VIADD R25, R24, 0x400 ;  /* 0x0000040018197836 */ /* 0x000fca0000000000 */
        /* <DEDUP_REMOVED lines=18> */
.L_x_9651:
        /* <DEDUP_REMOVED lines=18> */
.L_x_9652:
[----:B------:R-:W0:Y:S01]  /*11f90*/  LDC.64 R2, c[0x0][0x9f8] ;  /* 0x00027e00ff027b82 */ /* 0x000e220000000a00 */
[----:B------:R-:W-:Y:S01]  /*11fa0*/  IMAD.MOV.U32 R22, RZ, RZ, R18 ;  /* 0x000000ffff167224 */ /* 0x000fe200078e0012 */
[----:B------:R-:W1:Y:S06]  /*11fb0*/  S2R R17, SR_TID.X ;  /* 0x0000000000117919 */ /* 0x000e6c0000002100 */
[----:B------:R-:W2:Y:S01]  /*11fc0*/  LDC.64 R4, c[0x0][0x418] ;  /* 0x00010600ff047b82 */ /* 0x000ea20000000a00 */
[----:B0-----:R-:W-:-:S04]  /*11fd0*/  ISETP.NE.U32.AND P0, PT, R2, RZ, PT ;  /* 0x000000ff0200720c */ /* 0x001fc80003f05070 */
[----:B------:R-:W-:-:S13]  /*11fe0*/  ISETP.NE.AND.EX P0, PT, R3, RZ, PT, P0 ;  /* 0x000000ff0300720c */ /* 0x000fda0003f05300 */
[----:B------:R-:W0:Y:S02]  /*11ff0*/  @P0 LDC.64 R2, c[0x0][0x9f8] ;  /* 0x00027e00ff020b82 */ /* 0x000e240000000a00 */
[----:B0-----:R-:W-:-:S05]  /*12000*/  @P0 IMAD.WIDE R2, R18, 0x4, R2 ;  /* 0x0000000412020825 */ /* 0x001fca00078e0202 */
[----:B------:R0:W3:Y:S01]  /*12010*/  @P0 LDG.E R22, desc[UR44][R2.64] ;  /* 0x0000002c02160981 */ /* 0x0000e2000c1e1900 */
[--C-:B-1----:R-:W-:Y:S01]  /*12020*/  SHF.R.U32.HI R11, RZ, 0x1, R17.reuse ;  /* 0x00000001ff0b7819 */ /* 0x102fe20000011611 */
[C---:B------:R-:W-:Y:S01]  /*12030*/  IMAD.SHL.U32 R0, R17.reuse, 0x20, RZ ;  /* 0x0000002011007824 */ /* 0x040fe200078e00ff */
[----:B--2---:R-:W-:Y:S01]  /*12040*/  ISETP.NE.U32.AND P0, PT, R4, RZ, PT ;  /* 0x000000ff0400720c */ /* 0x004fe20003f05070 */
[----:B------:R-:W-:Y:S01]  /*12050*/  IMAD.SHL.U32 R7, R17, 0x80, RZ ;  /* 0x0000008011077824 */ /* 0x000fe200078e00ff */
[----:B------:R-:W-:Y:S01]  /*12060*/  LOP3.LUT R6, R11, 0x20, RZ, 0xc0, !PT ;  /* 0x000000200b067812 */ /* 0x000fe200078ec0ff */
[----:B------:R-:W-:Y:S01]  /*12070*/  IMAD.SHL.U32 R10, R16, 0x800, RZ ;  /* 0x00000800100a7824 */ /* 0x000fe200078e00ff */
[----:B------:R-:W-:Y:S01]  /*12080*/  ISETP.NE.AND.EX P2, PT, R5, RZ, PT, P0 ;  /* 0x000000ff0500720c */ /* 0x000fe20003f45300 */
[C---:B------:R-:W-:Y:S01]  /*12090*/  IMAD.SHL.U32 R19, R17.reuse, 0x4, RZ ;  /* 0x0000000411137824 */ /* 0x040fe200078e00ff */
[----:B------:R-:W-:Y:S01]  /*120a0*/  LOP3.LUT R8, R6, 0x10, R17, 0xf8, !PT ;  /* 0x0000001006087812 */ /* 0x000fe200078ef811 */
[----:B0-----:R-:W-:Y:S01]  /*120b0*/  IMAD.SHL.U32 R3, R28, 0x10, RZ ;  /* 0x000000101c037824 */ /* 0x001fe200078e00ff */
[----:B------:R-:W-:Y:S01]  /*120c0*/  LOP3.LUT R6, R0, 0x80, RZ, 0xc0, !PT ;  /* 0x0000008000067812 */ /* 0x000fe200078ec0ff */
[----:B------:R-:W-:Y:S01]  /*120d0*/  IMAD.SHL.U32 R2, R17, 0x10, RZ ;  /* 0x0000001011027824 */ /* 0x000fe200078e00ff */
[----:B------:R-:W-:Y:S01]  /*120e0*/  LOP3.LUT R9, R7, 0x400, RZ, 0xc0, !PT ;  /* 0x0000040007097812 */ /* 0x000fe200078ec0ff */
[----:B------:R-:W-:Y:S01]  /*120f0*/  IMAD.MOV.U32 R27, RZ, RZ, 0x40 ;  /* 0x00000040ff1b7424 */ /* 0x000fe200078e00ff */
[----:B------:R-:W-:Y:S01]  /*12100*/  LOP3.LUT R8, R8, 0x380, R7, 0xf8, !PT ;  /* 0x0000038008087812 */ /* 0x000fe200078ef807 */
[----:B------:R-:W-:Y:S01]  /*12110*/  UMOV UR4, 0xffffffff ;  /* 0xffffffff00047882 */ /* 0x000fe20000000000 */
[----:B------:R-:W-:-:S02]  /*12120*/  LOP3.LUT R6, R6, 0x10, R11, 0xf8, !PT ;  /* 0x0000001006067812 */ /* 0x000fc400078ef80b */
[----:B------:R-:W-:Y:S02]  /*12130*/  LOP3.LUT R0, R0, 0x360, RZ, 0xc0, !PT ;  /* 0x0000036000007812 */ /* 0x000fe400078ec0ff */
[----:B------:R-:W-:Y:S02]  /*12140*/  LOP3.LUT R9, R9, 0x800, R10, 0xf8, !PT ;  /* 0x0000080009097812 */ /* 0x000fe400078ef80a */
[----:B------:R-:W-:Y:S02]  /*12150*/  LOP3.LUT R19, R6, 0x10, R19, 0x78, !PT ;  /* 0x0000001006137812 */ /* 0x000fe400078e7813 */
[----:B------:R-:W-:Y:S02]  /*12160*/  LOP3.LUT R0, R0, 0x400, R3, 0xf8, !PT ;  /* 0x0000040000007812 */ /* 0x000fe400078ef803 */
[----:B------:R-:W-:Y:S02]  /*12170*/  LOP3.LUT R8, R8, 0x70, R2, 0x78, !PT ;  /* 0x0000007008087812 */ /* 0x000fe400078e7802 */
[----:B------:R-:W-:-:S02]  /*12180*/  LOP3.LUT P1, RZ, R17, 0x4, RZ, 0xc0, !PT ;  /* 0x0000000411ff7812 */ /* 0x000fc4000782c0ff */
[--C-:B------:R-:W-:Y:S02]  /*12190*/  SHF.R.U32.HI R29, RZ, 0x3, R17.reuse ;  /* 0x00000003ff1d7819 */ /* 0x100fe40000011611 */
[----:B------:R-:W-:Y:S02]  /*121a0*/  LOP3.LUT R16, R16, 0xfffffffe, RZ, 0xc0, !PT ;  /* 0xfffffffe10107812 */ /* 0x000fe400078ec0ff */
[----:B------:R-:W-:Y:S02]  /*121b0*/  SHF.R.U32.HI R20, RZ, 0x5, R17 ;  /* 0x00000005ff147819 */ /* 0x000fe40000011611 */
[----:B------:R-:W-:Y:S02]  /*121c0*/  LOP3.LUT R19, R0, R19, RZ, 0xfc, !PT ;  /* 0x0000001300137212 */ /* 0x000fe400078efcff */
[----:B------:R-:W-:Y:S02]  /*121d0*/  LOP3.LUT R18, R9, R8, RZ, 0xfc, !PT ;  /* 0x0000000809127212 */ /* 0x000fe400078efcff */
[----:B------:R-:W-:-:S02]  /*121e0*/  LOP3.LUT R29, R29, 0x1, RZ, 0xc0, !PT ;  /* 0x000000011d1d7812 */ /* 0x000fc400078ec0ff */
[----:B------:R-:W-:Y:S02]  /*121f0*/  SEL R27, R27, 0xffffffc0, !P1 ;  /* 0xffffffc01b1b7807 */ /* 0x000fe40004800000 */
[----:B------:R-:W-:Y:S02]  /*12200*/  @P2 LOP3.LUT R16, R16, 0x1, RZ, 0xfc, !PT ;  /* 0x0000000110102812 */ /* 0x000fe400078efcff */
[----:B------:R-:W-:Y:S02]  /*12210*/  LOP3.LUT R20, R20, 0x3, RZ, 0xc0, !PT ;  /* 0x0000000314147812 */ /* 0x000fe400078ec0ff */
[----:B---3--:R-:W-:Y:S02]  /*12220*/  SHF.R.S32.HI R23, RZ, 0x1f, R22 ;  /* 0x0000001fff177819 */ /* 0x008fe40000011416 */
[----:B------:R-:W-:Y:S01]  /*12230*/  SEL R17, R22, RZ, !P2 ;  /* 0x000000ff16117207 */ /* 0x000fe20005000000 */
[----:B------:R-:W-:Y:S06]  /*12240*/  BRA.DIV UR4, `(.L_x_9653) ;  /* 0x0000002e04107947 */ /* 0x000fec000b800000 */
[----:B------:R0:W1:Y:S02]  /*12250*/  SHFL.IDX PT, R14, R20, RZ, 0x1f ;  /* 0x00001fff140e7589 */ /* 0x00006400000e0000 */
.L_x_9708:
[----:B-1----:R-:W-:Y:S02]  /*12260*/  ISETP.NE.AND P0, PT, R14, RZ, PT ;  /* 0x000000ff0e00720c */ /* 0x002fe40003f05270 */
        /* <DEDUP_REMOVED lines=8> */
.L_x_9711:
        /* <DEDUP_REMOVED lines=21> */
.L_x_9656:
[----:B------:R-:W-:Y:S01]  /*12440*/  IMAD.MOV.U32 R3, RZ, RZ, 0x1 ;  /* 0x00000001ff037424 */ /* 0x000fe200078e00ff */
[----:B------:R-:W-:-:S04]  /*12450*/  ISETP.NE.AND P1, PT, R28, RZ, PT ;  /* 0x000000ff1c00720c */ /* 0x000fc80003f25270 */
[----:B------:R-:W-:-:S04]  /*12460*/  SHF.L.U32 R3, R3, 0x1f, RZ ;  /* 0x0000001f03037819 */ /* 0x000fc800000006ff */
[----:B------:R-:W2:Y:S02]  /*12470*/  SYNCS.PHASECHK.TRANS64.TRYWAIT P0, [UR38+0x17080], R3 ;  /* 0x01708003ff0075a7 */ /* 0x000ea40008000166 */
[----:B--2---:R-:W-:Y:S05]  /*12480*/  @!P0 BRA `(.L_x_9657) ;  /* 0x0000002800c08947 */ /* 0x004fea0003800000 */
.L_x_9712:
[----:B------:R-:W-:Y:S05]  /*12490*/  @P1 BRA `(.L_x_9658) ;  /* 0x0000000000181947 */ /* 0x000fea0003800000 */
[----:B-1----:R-:W1:Y:S01]  /*124a0*/  S2R R4, SR_TID.X ;  /* 0x0000000000047919 */ /* 0x002e620000002100 */
[----:B------:R-:W-:-:S04]  /*124b0*/  IMAD.MOV.U32 R2, RZ, RZ, 0x3000 ;  /* 0x00003000ff027424 */ /* 0x000fc800078e00ff */
[----:B------:R3:W-:Y:S01]  /*124c0*/  SYNCS.ARRIVE.TRANS64 RZ, [UR38+0x17070], R2 ;  /* 0x01707002ffff79a7 */ /* 0x0007e20008000026 */
[----:B-1----:R-:W-:-:S13]  /*124d0*/  LOP3.LUT P0, RZ, R4, 0x1f, RZ, 0xc0, !PT ;  /* 0x0000001f04ff7812 */ /* 0x002fda000780c0ff */
[----:B---3--:R-:W-:Y:S05]  /*124e0*/  @!P0 BRA `(.L_x_9658) ;  /* 0x0000000000048947 */ /* 0x008fea0003800000 */
[----:B------:R-:W-:Y:S01]  /*124f0*/  BPT.TRAP 0x1 ;  /* 0x000000040000795c */ /* 0x000fe20000300000 */
.L_x_9658:
        /* <DEDUP_REMOVED lines=28> */
.L_x_9713:
[----:B------:R-:W-:Y:S05]  /*126c0*/  @P1 BRA `(.L_x_9660) ;  /* 0x0000000000181947 */ /* 0x000fea0003800000 */
[----:B-1----:R-:W1:Y:S01]  /*126d0*/  S2R R4, SR_TID.X ;  /* 0x0000000000047919 */ /* 0x002e620000002100 */
[----:B------:R-:W-:-:S04]  /*126e0*/  IMAD.MOV.U32 R2, RZ, RZ, 0x3000 ;  /* 0x00003000ff027424 */ /* 0x000fc800078e00ff */
[----:B------:R4:W-:Y:S01]  /*126f0*/  SYNCS.ARRIVE.TRANS64 RZ, [UR38+0x17030], R2 ;  /* 0x01703002ffff79a7 */ /* 0x0009e20008000026 */
[----:B-1----:R-:W-:-:S13]  /*12700*/  LOP3.LUT P0, RZ, R4, 0x1f, RZ, 0xc0, !PT ;  /* 0x0000001f04ff7812 */ /* 0x002fda000780c0ff */
[----:B----4-:R-:W-:Y:S05]  /*12710*/  @!P0 BRA `(.L_x_9660) ;  /* 0x0000000000048947 */ /* 0x010fea0003800000 */
[----:B------:R-:W-:Y:S01]  /*12720*/  BPT.TRAP 0x1 ;  /* 0x000000040000795c */ /* 0x000fe20000300000 */
.L_x_9660:
        /* <DEDUP_REMOVED lines=29> */
.L_x_9654:
        /* <DEDUP_REMOVED lines=12> */
[----:B------:R-:W-:Y:S01]  /*129c0*/  MOV R2, 0x0 ;  /* 0x0000000000027802 */ /* 0x000fe20000000f00 */
[----:B------:R-:W-:Y:S01]  /*129d0*/  ULDC.64 UR6, c[0x4][0x1c8] ;  /* 0x0100720000067ab9 */ /* 0x000fe20000000a00 */
[----:B------:R-:W-:Y:S01]  /*129e0*/  ULDC.64 UR8, c[0x4][0x1d0] ;  /* 0x0100740000087ab9 */ /* 0x000fe20000000a00 */
[----:B------:R-:W-:Y:S01]  /*129f0*/  ULDC.64 UR4, c[0x4][0x60] ;  /* 0x0100180000047ab9 */ /* 0x000fe20000000a00 */
[----:B-1----:R-:W-:Y:S02]  /*12a00*/  IMAD.U32 R4, RZ, RZ, UR6 ;  /* 0x00000006ff047e24 */ /* 0x002fe4000f8e00ff */
[----:B--23--:R-:W1:Y:S01]  /*12a10*/  LDC.64 R2, c[0x4][R2] ;  /* 0x0100000002027b82 */ /* 0x00ce620000000a00 */
        /* <DEDUP_REMOVED lines=10> */
.L_x_9661:
[----:B------:R-:W4:Y:S01]  /*12ac0*/  S2R R2, SR_TID.X ;  /* 0x0000000000027919 */ /* 0x000f220000002100 */
[----:B0-----:R-:W0:Y:S01]  /*12ad0*/  LDC R20, c[0x0][0x448] ;  /* 0x00011200ff147b82 */ /* 0x001e220000000800 */
[----:B------:R-:W-:Y:S01]  /*12ae0*/  SHF.R.U32.HI R9, RZ, 0x1, R28 ;  /* 0x00000001ff097819 */ /* 0x000fe2000001161c */
[----:B------:R-:W-:Y:S01]  /*12af0*/  UMOV UR42, UR46 ;  /* 0x0000002e002a7c82 */ /* 0x000fe20008000000 */
[----:B------:R-:W5:Y:S01]  /*12b00*/  S2R R12, SR_CTAID.Z ;  /* 0x00000000000c7919 */ /* 0x000f620000002700 */
[----:B------:R-:W-:Y:S01]  /*12b10*/  ULDC.64 UR4, c[0x0][0x2d0] ;  /* 0x0000b40000047ab9 */ /* 0x000fe20000000a00 */
[----:B------:R-:W-:Y:S01]  /*12b20*/  ULDC.64 UR6, c[0x0][0x2c8] ;  /* 0x0000b20000067ab9 */ /* 0x000fe20000000a00 */
[----:B------:R-:W-:Y:S01]  /*12b30*/  ULDC.64 UR8, c[0x0][0x280] ;  /* 0x0000a00000087ab9 */ /* 0x000fe20000000a00 */
[----:B0-----:R-:W-:Y:S02]  /*12b40*/  ISETP.NE.AND P0, PT, R20, 0x1, PT ;  /* 0x000000011400780c */ /* 0x001fe40003f05270 */
[----:B----4-:R-:W-:Y:S01]  /*12b50*/  SHF.R.U32.HI R21, RZ, 0x1, R2 ;  /* 0x00000001ff157819 */ /* 0x010fe20000011602 */
[----:B------:R-:W-:Y:S01]  /*12b60*/  IMAD.SHL.U32 R2, R2, 0x10, RZ ;  /* 0x0000001002027824 */ /* 0x000fe200078e00ff */
[----:B-----5:R-:W-:-:S03]  /*12b70*/  SHF.R.S32.HI R12, RZ, 0x1f, R12 ;  /* 0x0000001fff0c7819 */ /* 0x020fc6000001140c */
[----:B------:R-:W-:Y:S01]  /*12b80*/  IMAD.SHL.U32 R0, R21, 0x20, RZ ;  /* 0x0000002015007824 */ /* 0x000fe200078e00ff */
[----:B------:R-:W-:Y:S01]  /*12b90*/  LOP3.LUT R8, R2, 0x10, RZ, 0xc0, !PT ;  /* 0x0000001002087812 */ /* 0x000fe200078ec0ff */
[----:B------:R-:W-:-:S04]  /*12ba0*/  IMAD.SHL.U32 R21, R28, 0x10, RZ ;  /* 0x000000101c157824 */ /* 0x000fc800078e00ff */
[----:B------:R-:W0:Y:S01]  /*12bb0*/  @P0 LDC R10, c[0x0][0x44c] ;  /* 0x00011300ff0a0b82 */ /* 0x000e220000000800 */
[C---:B------:R-:W-:Y:S01]  /*12bc0*/  IMAD.SHL.U32 R2, R29.reuse, 0x10, RZ ;  /* 0x000000101d027824 */ /* 0x040fe200078e00ff */
[----:B------:R-:W-:Y:S01]  /*12bd0*/  LOP3.LUT R0, R0, 0x60, RZ, 0xc0, !PT ;  /* 0x0000006000007812 */ /* 0x000fe200078ec0ff */
[----:B------:R-:W-:-:S03]  /*12be0*/  IMAD R29, R29, 0x80, R8 ;  /* 0x000000801d1d7824 */ /* 0x000fc600078e0208 */
[----:B------:R-:W-:Y:S02]  /*12bf0*/  LOP3.LUT R0, R0, 0x700, R21, 0xf8, !PT ;  /* 0x0000070000007812 */ /* 0x000fe400078ef815 */
[----:B------:R-:W4:Y:S01]  /*12c00*/  S2R R21, SR_TID.X ;  /* 0x0000000000157919 */ /* 0x000f220000002100 */
[----:B------:R-:W5:Y:S01]  /*12c10*/  @P0 LDC R6, c[0x0][0x450] ;  /* 0x00011400ff060b82 */ /* 0x000f620000000800 */
[----:B------:R-:W-:-:S07]  /*12c20*/  LOP3.LUT R0, R0, R29, R2, 0xf6, !PT ;  /* 0x0000001d00007212 */ /* 0x000fce00078ef602 */
[----:B------:R-:W5:Y:S08]  /*12c30*/  @P0 LDC R7, c[0x0][0x44c] ;  /* 0x00011300ff070b82 */ /* 0x000f700000000800 */
[----:B-1----:R-:W1:Y:S01]  /*12c40*/  @P0 LDC R4, c[0x0][0x450] ;  /* 0x00011400ff040b82 */ /* 0x002e620000000800 */
[----:B----4-:R-:W-:Y:S02]  /*12c50*/  IMAD.SHL.U32 R2, R21, 0x40, RZ ;  /* 0x0000004015027824 */ /* 0x010fe400078e00ff */
[----:B------:R-:W4:Y:S03]  /*12c60*/  S2R R21, SR_CTAID.Z ;  /* 0x0000000000157919 */ /* 0x000f260000002700 */
[----:B------:R-:W-:-:S05]  /*12c70*/  LOP3.LUT R2, R9, 0x40, R2, 0xf8, !PT ;  /* 0x0000004009027812 */ /* 0x000fca00078ef802 */
[----:B------:R-:W-:Y:S02]  /*12c80*/  VIADD R5, R2, UR39 ;  /* 0x0000002702057c36 */ /* 0x000fe40008000000 */
[----:B--23--:R-:W2:Y:S02]  /*12c90*/  LDC.64 R2, c[0x0][0x2e0] ;  /* 0x0000b800ff027b82 */ /* 0x00cea40000000a00 */
[----:B0-----:R-:W-:-:S04]  /*12ca0*/  @P0 IMAD.HI.U32 R13, R5, R10, RZ ;  /* 0x0000000a050d0227 */ /* 0x001fc800078e00ff */
[----:B------:R-:W-:Y:S01]  /*12cb0*/  IMAD.MOV.U32 R11, RZ, RZ, R5 ;  /* 0x000000ffff0b7224 */ /* 0x000fe200078e0005 */
[----:B-----5:R-:W-:Y:S01]  /*12cc0*/  @P0 SHF.R.U32.HI R11, RZ, R6, R13 ;  /* 0x00000006ff0b0219 */ /* 0x020fe2000001160d */
[----:B------:R-:W-:-:S04]  /*12cd0*/  VIADD R6, R5, 0x80 ;  /* 0x0000008005067836 */ /* 0x000fc80000000000 */
[----:B------:R-:W-:-:S04]  /*12ce0*/  @P0 IMAD.HI.U32 R13, R6, R7, RZ ;  /* 0x00000007060d0227 */ /* 0x000fc800078e00ff */
[----:B------:R-:W-:Y:S01]  /*12cf0*/  IMAD.MOV.U32 R7, RZ, RZ, R6 ;  /* 0x000000ffff077224 */ /* 0x000fe200078e0006 */
[----:B-1----:R-:W-:Y:S01]  /*12d00*/  @P0 SHF.R.U32.HI R7, RZ, R4, R13 ;  /* 0x00000004ff070219 */ /* 0x002fe2000001160d */
[----:B--2---:R-:W-:-:S04]  /*12d10*/  IMAD R4, R12, R2, RZ ;  /* 0x000000020c047224 */ /* 0x004fc800078e02ff */
[C---:B----4-:R-:W-:Y:S01]  /*12d20*/  IMAD R13, R21.reuse, R3, R4 ;  /* 0x00000003150d7224 */ /* 0x050fe200078e0204 */
[----:B------:R-:W-:Y:S01]  /*12d30*/  SHF.R.S32.HI R4, RZ, 0x1f, R11 ;  /* 0x0000001fff047819 */ /* 0x000fe2000001140b */
[----:B------:R-:W-:-:S04]  /*12d40*/  IMAD.WIDE.U32 R2, R21, R2, UR42 ;  /* 0x0000002a15027e25 */ /* 0x000fc8000f8e0002 */
[----:B------:R-:W-:Y:S02]  /*12d50*/  IMAD.IADD R3, R3, 0x1, R13 ;  /* 0x0000000103037824 */ /* 0x000fe400078e020d */
[----:B------:R-:W-:Y:S02]  /*12d60*/  IMAD.MOV R13, RZ, RZ, -R11 ;  /* 0x000000ffff0d7224 */ /* 0x000fe400078e0a0b */
[----:B------:R-:W-:Y:S02]  /*12d70*/  IMAD R4, R4, UR4, RZ ;  /* 0x0000000404047c24 */ /* 0x000fe4000f8e02ff */
[----:B------:R-:W-:Y:S02]  /*12d80*/  IMAD R13, R20, R13, R5 ;  /* 0x0000000d140d7224 */ /* 0x000fe400078e0205 */
[C---:B------:R-:W-:Y:S02]  /*12d90*/  IMAD R15, R11.reuse, UR5, R4 ;  /* 0x000000050b0f7c24 */ /* 0x040fe4000f8e0204 */
[----:B------:R-:W-:Y:S01]  /*12da0*/  IMAD.WIDE.U32 R4, R11, UR4, R2 ;  /* 0x000000040b047c25 */ /* 0x000fe2000f8e0002 */
[----:B------:R-:W-:-:S03]  /*12db0*/  SHF.R.S32.HI R10, RZ, 0x1f, R13 ;  /* 0x0000001fff0a7819 */ /* 0x000fc6000001140d */
[----:B------:R-:W-:Y:S02]  /*12dc0*/  IMAD.IADD R5, R5, 0x1, R15 ;  /* 0x0000000105057824 */ /* 0x000fe400078e020f */
[----:B------:R-:W-:Y:S02]  /*12dd0*/  IMAD R10, R10, UR6, RZ ;  /* 0x000000060a0a7c24 */ /* 0x000fe4000f8e02ff */
[----:B------:R-:W-:-:S04]  /*12de0*/  IMAD.WIDE.U32 R4, R13, UR6, R4 ;  /* 0x000000060d047c25 */ /* 0x000fc8000f8e0004 */
[----:B------:R-:W-:Y:S01]  /*12df0*/  IMAD R13, R13, UR7, R10 ;  /* 0x000000070d0d7c24 */ /* 0x000fe2000f8e020a */
[----:B------:R-:W-:Y:S01]  /*12e00*/  SHF.R.S32.HI R10, RZ, 0x1f, R7 ;  /* 0x0000001fff0a7819 */ /* 0x000fe20000011407 */
[----:B------:R-:W-:Y:S01]  /*12e10*/  IMAD.WIDE.U32 R2, R7, UR4, R2 ;  /* 0x0000000407027c25 */ /* 0x000fe2000f8e0002 */
[----:B------:R-:W-:-:S03]  /*12e20*/  IADD3 R4, P0, R4, UR8, RZ ;  /* 0x0000000804047c10 */ /* 0x000fc6000ff1e0ff */
[----:B------:R-:W-:Y:S01]  /*12e30*/  IMAD R10, R10, UR4, RZ ;  /* 0x000000040a0a7c24 */ /* 0x000fe2000f8e02ff */
[----:B------:R-:W-:Y:S01]  /*12e40*/  IADD3.X R5, R5, UR9, R13, P0, !PT ;  /* 0x0000000905057c10 */ /* 0x000fe200087fe40d */
[----:B------:R-:W-:Y:S02]  /*12e50*/  ULDC UR4, c[0x0][0x2b8] ;  /* 0x0000ae0000047ab9 */ /* 0x000fe40000000800 */
[----:B------:R-:W-:Y:S01]  /*12e60*/  IMAD R11, R7, UR5, R10 ;  /* 0x00000005070b7c24 */ /* 0x000fe2000f8e020a */
[----:B------:R-:W-:Y:S01]  /*12e70*/  ISETP.GE.AND P2, PT, R8, UR4, PT ;  /* 0x0000000408007c0c */ /* 0x000fe2000bf46270 */
[----:B------:R-:W-:Y:S02]  /*12e80*/  IMAD.MOV R7, RZ, RZ, -R7 ;  /* 0x000000ffff077224 */ /* 0x000fe400078e0a07 */
[----:B------:R-:W-:Y:S02]  /*12e90*/  IMAD.IADD R3, R3, 0x1, R11 ;  /* 0x0000000103037824 */ /* 0x000fe400078e020b */
[----:B------:R-:W-:-:S04]  /*12ea0*/  IMAD R7, R20, R7, R6 ;  /* 0x0000000714077224 */ /* 0x000fc800078e0206 */
[----:B------:R-:W-:Y:S01]  /*12eb0*/  IMAD.WIDE.U32 R2, R7, UR6, R2 ;  /* 0x0000000607027c25 */ /* 0x000fe2000f8e0002 */
[----:B------:R-:W-:-:S05]  /*12ec0*/  SHF.R.S32.HI R6, RZ, 0x1f, R7 ;  /* 0x0000001fff067819 */ /* 0x000fca0000011407 */
[----:B------:R-:W-:-:S04]  /*12ed0*/  IMAD R6, R6, UR6, RZ ;  /* 0x0000000606067c24 */ /* 0x000fc8000f8e02ff */
[----:B------:R-:W-:Y:S01]  /*12ee0*/  IMAD R7, R7, UR7, R6 ;  /* 0x0000000707077c24 */ /* 0x000fe2000f8e0206 */
[----:B------:R-:W-:Y:S02]  /*12ef0*/  IADD3 R6, P0, R2, UR8, RZ ;  /* 0x0000000802067c10 */ /* 0x000fe4000ff1e0ff */
[----:B------:R-:W-:Y:S02]  /*12f00*/  LOP3.LUT R2, R8, 0x20, RZ, 0xfc, !PT ;  /* 0x0000002008027812 */ /* 0x000fe400078efcff */
[----:B------:R-:W-:Y:S02]  /*12f10*/  IADD3.X R10, R3, UR9, R7, P0, !PT ;  /* 0x00000009030a7c10 */ /* 0x000fe400087fe407 */
[----:B------:R-:W-:Y:S02]  /*12f20*/  ISETP.GE.AND P0, PT, R2, UR4, PT ;  /* 0x0000000402007c0c */ /* 0x000fe4000bf06270 */
[----:B------:R-:W-:-:S04]  /*12f30*/  LOP3.LUT R2, R8, 0x40, RZ, 0xfc, !PT ;  /* 0x0000004008027812 */ /* 0x000fc800078efcff */
        /* <DEDUP_REMOVED lines=9> */
[----:B------:R-:W2:Y:S02]  /*12fd0*/  SHFL.IDX PT, R14, R4, 0x1, 0x1e1f ;  /* 0x003e1f00040e7f89 */ /* 0x000ea400000e0000 */
[----:B------:R-:W-:-:S02]  /*12fe0*/  ISETP.GE.AND P3, PT, R9, R7, PT ;  /* 0x000000070900720c */ /* 0x000fc40003f66270 */
[----:B------:R-:W3:Y:S04]  /*12ff0*/  SHFL.IDX PT, R20, R5, 0x1, 0x1e1f ;  /* 0x003e1f0005147f89 */ /* 0x000ee800000e0000 */
[----:B------:R-:W4:Y:S07]  /*13000*/  SHFL.IDX PT, R10, R10, RZ, 0x1e1f ;  /* 0x001e1fff0a0a7589 */ /* 0x000f2e00000e0000 */
[----:B------:R-:W-:Y:S01]  /*13010*/  @!P3 VIADD R21, R0, UR38 ;  /* 0x000000260015bc36 */ /* 0x000fe20008000000 */
[----:B0-----:R-:W-:-:S05]  /*13020*/  @!P3 IADD3 R29, P4, R8, R3, RZ ;  /* 0x00000003081db210 */ /* 0x001fca0007f9e0ff */
[----:B-1----:R-:W-:Y:S01]  /*13030*/  @!P3 IMAD.X R3, RZ, RZ, R2, P4 ;  /* 0x000000ffff03b224 */ /* 0x002fe200020e0602 */
[----:B------:R-:W-:Y:S01]  /*13040*/  ISETP.GE.AND P4, PT, R12, R7, PT ;  /* 0x000000070c00720c */ /* 0x000fe20003f86270 */
[----:B------:R-:W-:-:S05]  /*13050*/  @!P3 IMAD.MOV.U32 R2, RZ, RZ, R29 ;  /* 0x000000ffff02b224 */ /* 0x000fca00078e001d */
[----:B------:R-:W-:Y:S04]  /*13060*/  @!P3 LDGSTS.E.BYPASS.LTC128B.128 [R21+0xc400], desc[UR44][R2.64], !P2 ;  /* 0x0c4000000215bfae */ /* 0x000fe8000d101d6c */
[----:B------:R-:W-:Y:S03]  /*13070*/  @!P3 LDGSTS.E.BYPASS.LTC128B.128 [R21+0xdc00], desc[UR44][R2.64+0x20], !P0 ;  /* 0x0dc000200215bfae */ /* 0x000fe6000c101d6c */
[----:B------:R-:W-:Y:S01]  /*13080*/  @!P4 VIADD R29, R0, UR38 ;  /* 0x00000026001dcc36 */ /* 0x000fe20008000000 */
[----:B------:R0:W-:Y:S01]  /*13090*/  @!P3 LDGSTS.E.BYPASS.LTC128B.128 [R21+0xf400], desc[UR44][R2.64+0x40], !P1 ;  /* 0x0f4000400215bfae */ /* 0x0001e2000c901d6c */
[----:B--2---:R-:W-:-:S05]  /*130a0*/  @!P4 IADD3 R14, P3, R8, R14, RZ ;  /* 0x0000000e080ec210 */ /* 0x004fca0007f7e0ff */
[----:B---3--:R-:W-:Y:S02]  /*130b0*/  @!P4 IMAD.X R5, RZ, RZ, R20, P3 ;  /* 0x000000ffff05c224 */ /* 0x008fe400018e0614 */
[----:B0-----:R-:W-:Y:S02]  /*130c0*/  @!P4 IMAD.MOV.U32 R2, RZ, RZ, R14 ;  /* 0x000000ffff02c224 */ /* 0x001fe400078e000e */
[----:B------:R-:W-:Y:S01]  /*130d0*/  @!P4 IMAD.MOV.U32 R3, RZ, RZ, R5 ;  /* 0x000000ffff03c224 */ /* 0x000fe200078e0005 */
[----:B------:R0:W1:Y:S04]  /*130e0*/  SHFL.IDX PT, R14, R6, RZ, 0x1e1f ;  /* 0x001e1fff060e7589 */ /* 0x00006800000e0000 */
[----:B------:R0:W-:Y:S04]  /*130f0*/  @!P4 LDGSTS.E.BYPASS.LTC128B.128 [R29+0xcc00], desc[UR44][R2.64], !P2 ;  /* 0x0cc00000021dcfae */ /* 0x0001e8000d101d6c */
[----:B------:R0:W-:Y:S04]  /*13100*/  @!P4 LDGSTS.E.BYPASS.LTC128B.128 [R29+0xe400], desc[UR44][R2.64+0x20], !P0 ;  /* 0x0e400020021dcfae */ /* 0x0001e8000c101d6c */
[----:B----4-:R0:W-:Y:S02]  /*13110*/  @!P4 LDGSTS.E.BYPASS.LTC128B.128 [R29+0xfc00], desc[UR44][R2.64+0x40], !P1 ;  /* 0x0fc00040021dcfae */ /* 0x0101e4000c901d6c */
.L_x_9720:
[----:B0-----:R-:W-:Y:S01]  /*13120*/  VIADD R2, R9, 0x80 ;  /* 0x0000008009027836 */ /* 0x001fe20000000000 */
[----:B------:R-:W-:Y:S01]  /*13130*/  BSSY B0, `(.L_x_9663) ;  /* 0x000000d000007945 */ /* 0x000fe20003800000 */
[----:B------:R-:W-:-:S03]  /*13140*/  IMAD.MOV.U32 R4, RZ, RZ, 0x1 ;  /* 0x00000001ff047424 */ /* 0x000fc600078e00ff */
[----:B------:R-:W-:-:S13]  /*13150*/  ISETP.GE.AND P3, PT, R2, R7, PT ;  /* 0x000000070200720c */ /* 0x000fda0003f66270 */
[----:B------:R-:W-:Y:S05]  /*13160*/  @P3 BRA `(.L_x_9664) ;  /* 0x0000000000243947 */ /* 0x000fea0003800000 */
[----:B-1----:R-:W-:Y:S01]  /*13170*/  IADD3 R2, P3, R8, R14, RZ ;  /* 0x0000000e08027210 */ /* 0x002fe20007f7e0ff */
        /* <DEDUP_REMOVED lines=8> */
.L_x_9664:
[----:B------:R-:W-:Y:S05]  /*13200*/  BSYNC B0 ;  /* 0x0000000000007941 */ /* 0x000fea0003800000 */
.L_x_9663:
[----:B------:R-:W-:Y:S01]  /*13210*/  NOP ;  /* 0x0000000000007918 */ /* 0x000fe20000000000 */
[----:B------:R-:W-:Y:S01]  /*13220*/  SYNCS.ARRIVE.TRANS64.RED.A0T1 RZ, [UR38+0x17000], RZ ;  /* 0x017000ffffff79a7 */ /* 0x000fe20008200426 */
[----:B0-----:R-:W-:Y:S01]  /*13230*/  SHF.L.U32 R3, R4, 0x1f, RZ ;  /* 0x0000001f04037819 */ /* 0x001fe200000006ff */
[----:B------:R-:W-:Y:S01]  /*13240*/  ARRIVES.LDGSTSBAR.64.TRANSCNT [UR38+0x17000] ;  /* 0x01700000ff0079b0 */ /* 0x000fe20008000aa6 */
[----:B------:R-:W-:Y:S01]  /*13250*/  NOP ;  /* 0x0000000000007918 */ /* 0x000fe20000000000 */
[----:B------:R-:W-:Y:S01]  /*13260*/  SYNCS.ARRIVE.TRANS64.A1T0 RZ, [UR38+0x17000], RZ ;  /* 0x017000ffffff79a7 */ /* 0x000fe20008100026 */
[----:B------:R-:W-:-:S05]  /*13270*/  VIADD R0, R26, 0xfffffffe ;  /* 0xfffffffe1a007836 */ /* 0x000fca0000000000 */
[----:B------:R-:W-:Y:S01]  /*13280*/  ISETP.GE.AND P1, PT, R0, UR40, PT ;  /* 0x0000002800007c0c */ /* 0x000fe2000bf26270 */
[----:B------:R-:W0:Y:S02]  /*13290*/  SYNCS.PHASECHK.TRANS64.TRYWAIT P0, [UR38+0x17020], R3 ;  /* 0x01702003ff0075a7 */ /* 0x000e240008000166 */
[----:B0-----:R-:W-:Y:S10]  /*132a0*/  @!P0 BRA `(.L_x_9665) ;  /* 0x0000002000548947 */ /* 0x001ff40003800000 */
.L_x_9721:
[----:B-1----:R-:W-:Y:S01]  /*132b0*/  IMAD.MOV.U32 R14, RZ, RZ, 0x1 ;  /* 0x00000001ff0e7424 */ /* 0x002fe200078e00ff */
[----:B------:R-:W-:Y:S06]  /*132c0*/  @!P1 BRA `(.L_x_9666) ;  /* 0x0000000c00d49947 */ /* 0x000fec0003800000 */
[----:B------:R-:W1:Y:S01]  /*132d0*/  S2R R2, SR_TID.X ;  /* 0x0000000000027919 */ /* 0x000e620000002100 */
[----:B------:R-:W-:Y:S02]  /*132e0*/  IMAD.U32 R21, RZ, RZ, UR41 ;  /* 0x00000029ff157e24 */ /* 0x000fe4000f8e00ff */
[----:B------:R-:W-:Y:S02]  /*132f0*/  IMAD.U32 R26, RZ, RZ, UR41 ;  /* 0x00000029ff1a7e24 */ /* 0x000fe4000f8e00ff */
[----:B------:R-:W-:Y:S01]  /*13300*/  IMAD.IADD R15, R27, 0x1, R18 ;  /* 0x000000011b0f7824 */ /* 0x000fe200078e0212 */
[----:B------:R-:W-:Y:S01]  /*13310*/  LOP3.LUT R21, R21, 0x1, RZ, 0xfc, !PT ;  /* 0x0000000115157812 */ /* 0x000fe200078efcff */
[----:B------:R-:W-:Y:S01]  /*13320*/  IMAD.MOV.U32 R6, RZ, RZ, 0x1 ;  /* 0x00000001ff067424 */ /* 0x000fe200078e00ff */
[----:B------:R-:W-:Y:S01]  /*13330*/  LOP3.LUT R26, R26, 0x2, RZ, 0xfc, !PT ;  /* 0x000000021a1a7812 */ /* 0x000fe200078efcff */
[----:B------:R-:W-:Y:S01]  /*13340*/  IMAD.MOV.U32 R7, RZ, RZ, RZ ;  /* 0x000000ffff077224 */ /* 0x000fe200078e00ff */
[----:B-1----:R-:W-:-:S07]  /*13350*/  LOP3.LUT R20, R2, 0x1f, RZ, 0xc0, !PT ;  /* 0x0000001f02147812 */ /* 0x002fce00078ec0ff */
.L_x_9687:
[----:B------:R-:W-:Y:S01]  /*13360*/  LOP3.LUT P1, RZ, R16, 0x2, RZ, 0xc0, !PT ;  /* 0x0000000210ff7812 */ /* 0x000fe2000782c0ff */
[----:B------:R-:W-:Y:S01]  /*13370*/  VIADD R13, R7, 0x1 ;  /* 0x00000001070d7836 */ /* 0x000fe20000000000 */
[----:B------:R-:W-:Y:S04]  /*13380*/  BSSY B0, `(.L_x_9667) ;  /* 0x0000095000007945 */ /* 0x000fe80003800000 */
[----:B------:R-:W-:-:S04]  /*13390*/  ISETP.NE.AND P0, PT, R13, 0x2, PT ;  /* 0x000000020d00780c */ /* 0x000fc80003f05270 */
[----:B0-----:R-:W-:Y:S02]  /*133a0*/  SEL R3, RZ, 0x1, P0 ;  /* 0x00000001ff037807 */ /* 0x001fe40000000000 */
        /* <DEDUP_REMOVED lines=8> */
[----:B------:R-:W-:Y:S02]  /*13430*/  ULDC.64 UR4, c[0x0][0x428] ;  /* 0x00010a0000047ab9 */ /* 0x000fe40000000a00 */
[----:B------:R-:W-:-:S04]  /*13440*/  IMAD R11, R23, UR4, RZ ;  /* 0x00000004170b7c24 */ /* 0x000fc8000f8e02ff */
[----:B------:R-:W1:Y:S01]  /*13450*/  LDC.64 R4, c[0x0][0x418] ;  /* 0x00010600ff047b82 */ /* 0x000e620000000a00 */
[----:B------:R-:W-:Y:S01]  /*13460*/  IMAD R11, R22, UR5, R11 ;  /* 0x00000005160b7c24 */ /* 0x000fe2000f8e020b */
[----:B0-----:R-:W-:-:S13]  /*13470*/  ISETP.NE.AND P0, PT, R8, 0x1, PT ;  /* 0x000000010800780c */ /* 0x001fda0003f05270 */
[----:B------:R-:W0:Y:S02]  /*13480*/  @P0 LDC.64 R2, c[0x0][0x440] ;  /* 0x00011000ff020b82 */ /* 0x000e240000000a00 */
[----:B0-----:R-:W-:-:S05]  /*13490*/  @P0 IMAD.HI.U32 R2, R0, R2, RZ ;  /* 0x0000000200020227 */ /* 0x001fca00078e00ff */
[----:B------:R-:W-:-:S04]  /*134a0*/  @P0 SHF.R.U32.HI R9, RZ, R3, R2 ;  /* 0x00000003ff090219 */ /* 0x000fc80000011602 */
[--C-:B------:R-:W-:Y:S01]  /*134b0*/  SHF.R.S32.HI R3, RZ, 0x1f, R9.reuse ;  /* 0x0000001fff037819 */ /* 0x100fe20000011409 */
        /* <DEDUP_REMOVED lines=8> */
.L_x_9669:
[----:B0-----:R-:W-:Y:S02]  /*13540*/  LEA R4, R13, UR38, 0x3 ;  /* 0x000000260d047c11 */ /* 0x001fe4000f8e18ff */
[----:B------:R-:W-:Y:S02]  /*13550*/  SHF.L.U32 R3, R14, 0x1f, RZ ;  /* 0x0000001f0e037819 */ /* 0x000fe400000006ff */
[----:B------:R-:W-:Y:S02]  /*13560*/  ISETP.NE.AND P1, PT, R28, RZ, PT ;  /* 0x000000ff1c00720c */ /* 0x000fe40003f25270 */
[----:B------:R-:W0:Y:S02]  /*13570*/  SYNCS.PHASECHK.TRANS64.TRYWAIT P0, [R4+URZ+0x17080], R3 ;  /* 0x01708003040075a7 */ /* 0x000e24000800017f */
[----:B0-----:R-:W-:Y:S09]  /*13580*/  @!P0 BRA `(.L_x_9670) ;  /* 0x0000001c00b08947 */ /* 0x001ff20003800000 */
.L_x_9722:
[----:B------:R-:W-:Y:S04]  /*13590*/  BSSY B1, `(.L_x_9671) ;  /* 0x0000007000017945 */ /* 0x000fe80003800000 */
[----:B------:R-:W-:Y:S05]  /*135a0*/  @P1 BRA `(.L_x_9672) ;  /* 0x0000000000141947 */ /* 0x000fea0003800000 */
[----:B------:R-:W-:Y:S01]  /*135b0*/  ISETP.NE.AND P0, PT, R20, RZ, PT ;  /* 0x000000ff1400720c */ /* 0x000fe20003f05270 */
[----:B------:R-:W-:-:S04]  /*135c0*/  IMAD.MOV.U32 R5, RZ, RZ, 0x3000 ;  /* 0x00003000ff057424 */ /* 0x000fc800078e00ff */
[----:B------:R1:W-:Y:S08]  /*135d0*/  SYNCS.ARRIVE.TRANS64 RZ, [R4+URZ+0x17070], R5 ;  /* 0x0170700504ff79a7 */ /* 0x0003f0000800003f */
[----:B------:R-:W-:Y:S05]  /*135e0*/  @!P0 BRA `(.L_x_9672) ;  /* 0x0000000000048947 */ /* 0x000fea0003800000 */
[----:B------:R-:W-:Y:S01]  /*135f0*/  BPT.TRAP 0x1 ;  /* 0x000000040000795c */ /* 0x000fe20000300000 */
.L_x_9672:
[----:B------:R-:W-:Y:S05]  /*13600*/  BSYNC B1 ;  /* 0x0000000000017941 */ /* 0x000fea0003800000 */
.L_x_9671:
[----:B-1----:R-:W-:Y:S01]  /*13610*/  IMAD R5, R13, 0x3000, R24 ;  /* 0x000030000d057824 */ /* 0x002fe200078e0218 */
        /* <DEDUP_REMOVED lines=14> */
.L_x_9673:
        /* <DEDUP_REMOVED lines=13> */
.L_x_9674:
        /* <DEDUP_REMOVED lines=15> */
.L_x_9675:
        /* <DEDUP_REMOVED lines=10> */
.L_x_9723:
[----:B------:R-:W-:Y:S01]  /*13960*/  BSSY B1, `(.L_x_9677) ;  /* 0x0000009000017945 */ /* 0x000fe20003800000 */
[----:B------:R-:W-:Y:S02]  /*13970*/  IMAD.MOV.U32 R2, RZ, RZ, 0x0 ;  /* 0x00000000ff027424 */ /* 0x000fe400078e00ff */
[----:B01----:R-:W-:Y:S01]  /*13980*/  IMAD.MOV.U32 R3, RZ, RZ, 0x14f00000 ;  /* 0x14f00000ff037424 */ /* 0x003fe200078e00ff */
[----:B------:R-:W-:Y:S06]  /*13990*/  @P1 BRA `(.L_x_9678) ;  /* 0x0000000000141947 */ /* 0x000fec0003800000 */
[----:B------:R-:W-:Y:S01]  /*139a0*/  ISETP.NE.AND P0, PT, R20, RZ, PT ;  /* 0x000000ff1400720c */ /* 0x000fe20003f05270 */
[----:B------:R-:W-:-:S04]  /*139b0*/  IMAD.MOV.U32 R29, RZ, RZ, 0x3000 ;  /* 0x00003000ff1d7424 */ /* 0x000fc800078e00ff */
[----:B------:R0:W-:Y:S08]  /*139c0*/  SYNCS.ARRIVE.TRANS64 RZ, [R4+URZ+0x17030], R29 ;  /* 0x0170301d04ff79a7 */ /* 0x0001f0000800003f */
[----:B------:R-:W-:Y:S05]  /*139d0*/  @!P0 BRA `(.L_x_9678) ;  /* 0x0000000000048947 */ /* 0x000fea0003800000 */
[----:B------:R-:W-:Y:S01]  /*139e0*/  BPT.TRAP 0x1 ;  /* 0x000000040000795c */ /* 0x000fe20000300000 */
.L_x_9678:
[----:B------:R-:W-:Y:S05]  /*139f0*/  BSYNC B1 ;  /* 0x0000000000017941 */ /* 0x000fea0003800000 */
.L_x_9677:
        /* <DEDUP_REMOVED lines=12> */
.L_x_9679:
[----:B------:R-:W-:-:S13]  /*13ac0*/  @P0 ELECT P1, URZ, PT ;  /* 0x00000000003f082f */ /* 0x000fda0003820000 */
[----:B------:R-:W-:Y:S01]  /*13ad0*/  @P1 R2UR UR13, R17 ;  /* 0x00000000110d12ca */ /* 0x000fe200000e0000 */
[----:B------:R-:W-:Y:S01]  /*13ae0*/  UMOV UR12, UR36 ;  /* 0x00000024000c7c82 */ /* 0x000fe20008000000 */
[----:B------:R-:W-:-:S11]  /*13af0*/  @P1 PLOP3.LUT P0, PT, P1, PT, PT, 0x8, 0x0 ;  /* 0x000000000000181c */ /* 0x000fd60000f0e170 */
[----:B------:R1:W-:Y:S01]  /*13b00*/  UTMALDG.4D [UR8], [UR6], desc[UR14] ;  /* 0x00000e08060075b4 */ /* 0x0003e20008019000 */
[----:B------:R-:W-:Y:S01]  /*13b10*/  PLOP3.LUT P1, PT, PT, PT, PT, 0x8, 0x0 ;  /* 0x000000000000781c */ /* 0x000fe20003f2e170 */
[----:B-1----:R-:W-:-:S12]  /*13b20*/  @P0 BRA.U.ANY `(.L_x_9679) ;  /* 0xfffffffd00e40947 */ /* 0x002fd8000393ffff */
[----:B------:R-:W-:Y:S01]  /*13b30*/  R2UR UR10, R10 ;  /* 0x000000000a0a72ca */ /* 0x000fe200000e0000 */
[----:B------:R-:W-:Y:S01]  /*13b40*/  UIADD3 UR8, UR4, 0x11c00, URZ ;  /* 0x00011c0004087890 */ /* 0x000fe2000fffe03f */
[----:B------:R-:W-:Y:S02]  /*13b50*/  R2UR UR14, R2 ;  /* 0x00000000020e72ca */ /* 0x000fe400000e0000 */
[----:B------:R-:W-:Y:S02]  /*13b60*/  R2UR UR15, R3 ;  /* 0x00000000030f72ca */ /* 0x000fe400000e0000 */
[----:B------:R-:W-:Y:S02]  /*13b70*/  R2UR UR11, R8 ;  /* 0x00000000080b72ca */ /* 0x000fe400000e0000 */
[----:B------:R-:W-:-:S13]  /*13b80*/  PLOP3.LUT P0, PT, PT, PT, PT, 0x80, 0x0 ;  /* 0x000000000000781c */ /* 0x000fda0003f0f070 */
.L_x_9680:
        /* <DEDUP_REMOVED lines=13> */
.L_x_9681:
[----:B------:R-:W-:-:S13]  /*13c60*/  @P0 ELECT P1, URZ, PT ;  /* 0x00000000003f082f */ /* 0x000fda0003820000 */
[----:B------:R-:W-:Y:S01]  /*13c70*/  @P1 R2UR UR13, R17 ;  /* 0x00000000110d12ca */ /* 0x000fe200000e0000 */
[----:B------:R-:W-:Y:S01]  /*13c80*/  UMOV UR12, UR36 ;  /* 0x00000024000c7c82 */ /* 0x000fe20008000000 */
[----:B------:R-:W-:-:S11]  /*13c90*/  @P1 PLOP3.LUT P0, PT, P1, PT, PT, 0x8, 0x0 ;  /* 0x000000000000181c */ /* 0x000fd60000f0e170 */
[----:B------:R1:W-:Y:S01]  /*13ca0*/  UTMALDG.4D [UR8], [UR6], desc[UR14] ;  /* 0x00000e08060075b4 */ /* 0x0003e20008019000 */
[----:B------:R-:W-:Y:S01]  /*13cb0*/  PLOP3.LUT P1, PT, PT, PT, PT, 0x8, 0x0 ;  /* 0x000000000000781c */ /* 0x000fe20003f2e170 */
[----:B-1----:R-:W-:-:S12]  /*13cc0*/  @P0 BRA.U.ANY `(.L_x_9681) ;  /* 0xfffffffd00e40947 */ /* 0x002fd8000393ffff */
.L_x_9668:
[----:B------:R-:W-:Y:S05]  /*13cd0*/  BSYNC B0 ;  /* 0x0000000000007941 */ /* 0x000fea0003800000 */
.L_x_9667:
[----:B------:R-:W-:-:S13]  /*13ce0*/  ISETP.NE.AND P0, PT, R21, 0x3, PT ;  /* 0x000000031500780c */ /* 0x000fda0003f05270 */
[----:B------:R-:W-:Y:S05]  /*13cf0*/  @!P0 BRA `(.L_x_9682) ;  /* 0x0000000000048947 */ /* 0x000fea0003800000 */
[----:B------:R-:W-:Y:S01]  /*13d00*/  BPT.TRAP 0x1 ;  /* 0x000000040000795c */ /* 0x000fe20000300000 */
.L_x_9682:
[----:B------:R-:W-:Y:S02]  /*13d10*/  LOP3.LUT R3, R6, 0x1, RZ, 0x3c, !PT ;  /* 0x0000000106037812 */ /* 0x000fe400078e3cff */
[----:B------:R-:W-:Y:S02]  /*13d20*/  LEA R12, R7, UR38, 0x3 ;  /* 0x00000026070c7c11 */ /* 0x000fe4000f8e18ff */
[----:B------:R-:W-:Y:S02]  /*13d30*/  SHF.L.U32 R3, R3, 0x1f, RZ ;  /* 0x0000001f03037819 */ /* 0x000fe400000006ff */
[----:B------:R-:W-:Y:S02]  /*13d40*/  ISETP.NE.AND P1, PT, R26, 0x3, PT ;  /* 0x000000031a00780c */ /* 0x000fe40003f25270 */
[----:B------:R-:W1:Y:S02]  /*13d50*/  SYNCS.PHASECHK.TRANS64.TRYWAIT P0, [R12+URZ+0x17070], R3 ;  /* 0x017070030c0075a7 */ /* 0x000e64000800017f */
[----:B-1----:R-:W-:Y:S09]  /*13d60*/  @!P0 BRA `(.L_x_9683) ;  /* 0x0000001400e08947 */ /* 0x002ff20003800000 */
.L_x_9724:
[----:B------:R-:W-:Y:S05]  /*13d70*/  @!P1 BRA `(.L_x_9684) ;  /* 0x0000000000049947 */ /* 0x000fea0003800000 */
[----:B------:R-:W-:Y:S01]  /*13d80*/  BPT.TRAP 0x1 ;  /* 0x000000040000795c */ /* 0x000fe20000300000 */
.L_x_9684:
[----:B-1----:R-:W-:Y:S01]  /*13d90*/  SHF.L.U32 R3, R6, 0x1f, RZ ;  /* 0x0000001f06037819 */ /* 0x002fe200000006ff */
[----:B------:R-:W-:-:S03]  /*13da0*/  IMAD R2, R7, 0x3000, RZ ;  /* 0x0000300007027824 */ /* 0x000fc600078e02ff */
[----:B------:R-:W1:Y:S02]  /*13db0*/  SYNCS.PHASECHK.TRANS64.TRYWAIT P0, [R12+URZ+0x17060], R3 ;  /* 0x017060030c0075a7 */ /* 0x000e64000800017f */
[----:B-1----:R-:W-:Y:S05]  /*13dc0*/  @!P0 BRA `(.L_x_9685) ;  /* 0x0000001400dc8947 */ /* 0x002fea0003800000 */
.L_x_9725:
[----:B-1----:R-:W-:Y:S01]  /*13dd0*/  LOP3.LUT R3, R2, R19, RZ, 0xfc, !PT ;  /* 0x0000001302037212 */ /* 0x002fe200078efcff */
[----:B------:R-:W-:Y:S05]  /*13de0*/  WARPSYNC.ALL ;  /* 0x0000000000007948 */ /* 0x000fea0003800000 */
[----:B0-----:R-:W0:Y:S02]  /*13df0*/  LDSM.16.MT88.4 R4, [R3+UR38+0x6400] ;  /* 0x006400260304783b */ /* 0x001e240008004200 */
[C-C-:B0-----:R-:W-:Y:S02]  /*13e00*/  PRMT R8, R4.reuse, 0x6420, R5.reuse ;  /* 0x0000642004087816 */ /* 0x141fe40000000005 */
[----:B------:R-:W-:-:S02]  /*13e10*/  PRMT R9, R4, 0x7531, R5 ;  /* 0x0000753104097816 */ /* 0x000fc40000000005 */
[----:B------:R-:W-:Y:S02]  /*13e20*/  LOP3.LUT R4, R2, R18, RZ, 0xfc, !PT ;  /* 0x0000001202047212 */ /* 0x000fe400078efcff */
[C-C-:B------:R-:W-:Y:S02]  /*13e30*/  PRMT R10, R6.reuse, 0x6420, R7.reuse ;  /* 0x00006420060a7816 */ /* 0x140fe40000000007 */
[----:B------:R-:W-:Y:S01]  /*13e40*/  PRMT R11, R6, 0x7531, R7 ;  /* 0x00007531060b7816 */ /* 0x000fe20000000007 */
[----:B------:R-:W-:-:S05]  /*13e50*/  IMAD.IADD R29, R4, 0x1, R25 ;  /* 0x00000001041d7824 */ /* 0x000fca00078e0219 */
        /* <DEDUP_REMOVED lines=14> */
[----:B------:R-:W0:Y:S02]  /*13f40*/  LDSM.16.MT88.4 R4, [R6+UR38+0x6400] ;  /* 0x006400260604783b */ /* 0x000e240008004200 */
[C-C-:B0-----:R-:W-:Y:S02]  /*13f50*/  PRMT R8, R4.reuse, 0x6420, R5.reuse ;  /* 0x0000642004087816 */ /* 0x141fe40000000005 */
[----:B------:R-:W-:Y:S02]  /*13f60*/  PRMT R9, R4, 0x7531, R5 ;  /* 0x0000753104097816 */ /* 0x000fe40000000005 */
[----:B------:R-:W-:-:S02]  /*13f70*/  LOP3.LUT R4, R29, R18, RZ, 0xfc, !PT ;  /* 0x000000121d047212 */ /* 0x000fc400078efcff */
[C-C-:B------:R-:W-:Y:S02]  /*13f80*/  PRMT R10, R6.reuse, 0x6420, R7.reuse ;  /* 0x00006420060a7816 */ /* 0x140fe40000000007 */
        /* <DEDUP_REMOVED lines=29> */
.L_x_9686:
        /* <DEDUP_REMOVED lines=8> */
[C---:B------:R-:W-:Y:S01]  /*141e0*/  ISETP.GT.AND P0, PT, R0.reuse, UR40, PT ;  /* 0x0000002800007c0c */ /* 0x040fe2000bf04270 */
[----:B------:R-:W-:-:S12]  /*141f0*/  VIADD R0, R0, 0xffffffff ;  /* 0xffffffff00007836 */ /* 0x000fd80000000000 */
[----:B-1----:R-:W-:Y:S05]  /*14200*/  @P0 BRA `(.L_x_9687) ;  /* 0xfffffff000540947 */ /* 0x002fea000383ffff */
[----:B------:R-:W-:Y:S05]  /*14210*/  BRA `(.L_x_9688) ;  /* 0x0000000000047947 */ /* 0x000fea0003800000 */
.L_x_9666:
[----:B------:R-:W-:-:S07]  /*14220*/  IMAD.MOV.U32 R13, RZ, RZ, RZ ;  /* 0x000000ffff0d7224 */ /* 0x000fce00078e00ff */
.L_x_9688:
[----:B------:R-:W-:-:S04]  /*14230*/  ULOP3.LUT UR4, UR41, 0x1, URZ, 0xfc, !UPT ;  /* 0x0000000129047892 */ /* 0x000fc8000f8efc3f */
[----:B------:R-:W-:-:S06]  /*14240*/  UISETP.NE.AND UP0, UPT, UR4, 0x3, UPT ;  /* 0x000000030400788c */ /* 0x000fcc000bf05270 */
[----:B------:R-:W-:-:S13]  /*14250*/  PLOP3.LUT P0, PT, PT, PT, UP0, 0x80, 0x0 ;  /* 0x000000000000781c */ /* 0x000fda0003f0f008 */
[----:B------:R-:W-:Y:S05]  /*14260*/  @!P0 BRA `(.L_x_9689) ;  /* 0x0000000000048947 */ /* 0x000fea0003800000 */
[----:B------:R-:W-:Y:S01]  /*14270*/  BPT.TRAP 0x1 ;  /* 0x000000040000795c */ /* 0x000fe20000300000 */
.L_x_9689:
[----:B0-----:R-:W-:Y:S01]  /*14280*/  LOP3.LUT R3, R14, 0x1, RZ, 0x3c, !PT ;  /* 0x000000010e037812 */ /* 0x001fe200078e3cff */
[----:B------:R-:W-:Y:S01]  /*14290*/  BSSY B0, `(.L_x_9690) ;  /* 0x0000005000007945 */ /* 0x000fe20003800000 */
[----:B------:R-:W-:Y:S02]  /*142a0*/  LEA R2, R13, UR38, 0x3 ;  /* 0x000000260d027c11 */ /* 0x000fe4000f8e18ff */
[----:B------:R-:W-:-:S04]  /*142b0*/  SHF.L.U32 R3, R3, 0x1f, RZ ;  /* 0x0000001f03037819 */ /* 0x000fc800000006ff */
[----:B------:R-:W0:Y:S02]  /*142c0*/  SYNCS.PHASECHK.TRANS64.TRYWAIT P0, [R2+URZ+0x17070], R3 ;  /* 0x01707003020075a7 */ /* 0x000e24000800017f */
[----:B0-----:R-:W-:Y:S05]  /*142d0*/  @!P0 BRA `(.L_x_9691) ;  /* 0x0000001000ac8947 */ /* 0x001fea0003800000 */
.L_x_9726:
[----:B------:R-:W-:Y:S05]  /*142e0*/  BSYNC B0 ;  /* 0x0000000000007941 */ /* 0x000fea0003800000 */
.L_x_9690:
[----:B------:R-:W-:-:S06]  /*142f0*/  ULOP3.LUT UR4, UR41, 0x2, URZ, 0xfc, !UPT ;  /* 0x0000000229047892 */ /* 0x000fcc000f8efc3f */
[----:B------:R-:W-:-:S05]  /*14300*/  IMAD.U32 R0, RZ, RZ, UR4 ;  /* 0x00000004ff007e24 */ /* 0x000fca000f8e00ff */
[----:B------:R-:W-:-:S13]  /*14310*/  ISETP.NE.AND P1, PT, R0, 0x3, PT ;  /* 0x000000030000780c */ /* 0x000fda0003f25270 */
[----:B------:R-:W-:Y:S05]  /*14320*/  @!P1 BRA `(.L_x_9692) ;  /* 0x0000000000049947 */ /* 0x000fea0003800000 */
[----:B------:R-:W-:Y:S01]  /*14330*/  BPT.TRAP 0x1 ;  /* 0x000000040000795c */ /* 0x000fe20000300000 */
.L_x_9692:
[----:B------:R-:W-:Y:S01]  /*14340*/  SHF.L.U32 R5, R14, 0x1f, RZ ;  /* 0x0000001f0e057819 */ /* 0x000fe200000006ff */
[----:B------:R-:W-:-:S03]  /*14350*/  IMAD R0, R13, 0x3000, RZ ;  /* 0x000030000d007824 */ /* 0x000fc600078e02ff */
[----:B------:R-:W1:Y:S02]  /*14360*/  SYNCS.PHASECHK.TRANS64.TRYWAIT P0, [R2+URZ+0x17060], R5 ;  /* 0x01706005020075a7 */ /* 0x000e64000800017f */
[----:B0-----:R-:W-:Y:S01]  /*14370*/  LOP3.LUT R3, R0, R19, RZ, 0xfc, !PT ;  /* 0x0000001300037212 */ /* 0x001fe200078efcff */
[----:B-1----:R-:W-:Y:S06]  /*14380*/  @!P0 BRA `(.L_x_9693) ;  /* 0x0000001000948947 */ /* 0x002fec0003800000 */
.L_x_9727:
[----:B------:R-:W-:Y:S05]  /*14390*/  WARPSYNC.ALL ;  /* 0x0000000000007948 */ /* 0x000fea0003800000 */
[----:B0-----:R-:W0:Y:S01]  /*143a0*/  LDSM.16.MT88.4 R4, [R3+UR38+0x6400] ;  /* 0x006400260304783b */ /* 0x001e220008004200 */
[C---:B------:R-:W-:Y:S02]  /*143b0*/  VIADD R15, R0.reuse, 0x1000 ;  /* 0x00001000000f7836 */ /* 0x040fe40000000000 */
[----:B------:R-:W-:-:S03]  /*143c0*/  VIADD R17, R0, 0x2000 ;  /* 0x0000200000117836 */ /* 0x000fc60000000000 */
[-C--:B------:R-:W-:Y:S02]  /*143d0*/  LOP3.LUT R16, R15, R19.reuse, RZ, 0xfc, !PT ;  /* 0x000000130f107212 */ /* 0x080fe400078efcff */
[----:B------:R-:W-:Y:S02]  /*143e0*/  LOP3.LUT R19, R17, R19, RZ, 0xfc, !PT ;  /* 0x0000001311137212 */ /* 0x000fe400078efcff */
[C-C-:B0-----:R-:W-:Y:S02]  /*143f0*/  PRMT R8, R4.reuse, 0x6420, R5.reuse ;  /* 0x0000642004087816 */ /* 0x141fe40000000005 */
[----:B------:R-:W-:Y:S02]  /*14400*/  PRMT R9, R4, 0x7531, R5 ;  /* 0x0000753104097816 */ /* 0x000fe40000000005 */
[----:B------:R-:W-:Y:S02]  /*14410*/  LOP3.LUT R4, R0, R18, RZ, 0xfc, !PT ;  /* 0x0000001200047212 */ /* 0x000fe400078efcff */
[----:B------:R-:W-:-:S02]  /*14420*/  PRMT R10, R6, 0x6420, R7 ;  /* 0x00006420060a7816 */ /* 0x000fc40000000007 */
[----:B------:R-:W-:Y:S01]  /*14430*/  PRMT R11, R6, 0x7531, R7 ;  /* 0x00007531060b7816 */ /* 0x000fe20000000007 */
[----:B------:R-:W-:Y:S01]  /*14440*/  IMAD.IADD R12, R4, 0x1, R25 ;  /* 0x00000001040c7824 */ /* 0x000fe200078e0219 */
[----:B------:R-:W-:-:S04]  /*14450*/  IADD3 R0, R0, R18, R27 ;  /* 0x0000001200007210 */ /* 0x000fc80007ffe01b */
[----:B------:R0:W-:Y:S04]  /*14460*/  STSM.16.M88.4 [R12], R8 ;  /* 0x000000080c007844 */ /* 0x0001e80000000200 */
[----:B------:R-:W1:Y:S01]  /*14470*/  LDSM.16.MT88.4 R4, [R16+UR38+0x6400] ;  /* 0x006400261004783b */ /* 0x000e620008004200 */
[----:B0-----:R-:W-:-:S05]  /*14480*/  LOP3.LUT R12, R17, R18, RZ, 0xfc, !PT ;  /* 0x00000012110c7212 */ /* 0x001fca00078efcff */
[----:B------:R-:W-:Y:S01]  /*14490*/  IMAD.IADD R12, R12, 0x1, R25 ;  /* 0x000000010c0c7824 */ /* 0x000fe200078e0219 */
[C-C-:B-1----:R-:W-:Y:S02]  /*144a0*/  PRMT R8, R4.reuse, 0x6420, R5.reuse ;  /* 0x0000642004087816 */ /* 0x142fe40000000005 */
        /* <DEDUP_REMOVED lines=39> */
.L_x_9694:
[----:B-1----:R1:W-:Y:S01]  /*14720*/  SYNCS.ARRIVE.TRANS64.A1T0 RZ, [R2+URZ+0x17050], RZ ;  /* 0x017050ff02ff79a7 */ /* 0x0023e2000810003f */
[----:B------:R-:W-:Y:S01]  /*14730*/  BAR.SYNC.DEFER_BLOCKING 0x2, 0x80 ;  /* 0x0082000000007b1d */ /* 0x000fe20000010000 */
[----:B------:R-:W-:-:S13]  /*14740*/  ISETP.NE.AND P0, PT, R28, RZ, PT ;  /* 0x000000ff1c00720c */ /* 0x000fda0003f05270 */
[----:B------:R-:W-:Y:S02]  /*14750*/  @!P0 VIADD R0, R2, 0x17080 ;  /* 0x0001708002008836 */ /* 0x000fe40000000000 */
        /* <DEDUP_REMOVED lines=8> */
.L_x_9641:
[----:B------:R-:W1:Y:S01]  /*147e0*/  S2R R4, SR_CgaCtaId ;  /* 0x0000000000047919 */ /* 0x000e620000008800 */
[----:B------:R-:W-:Y:S02]  /*147f0*/  MOV R3, 0x400 ;  /* 0x0000040000037802 */ /* 0x000fe40000000f00 */
[----:B------:R-:W-:Y:S02]  /*14800*/  SHF.L.U32 R2, R2, 0x1f, RZ ;  /* 0x0000001f02027819 */ /* 0x000fe400000006ff */
[----:B-1----:R-:W-:-:S04]  /*14810*/  LEA R7, R4, R3, 0x18 ;  /* 0x0000000304077211 */ /* 0x002fc800078ec0ff */
[----:B------:R-:W1:Y:S02]  /*14820*/  SYNCS.PHASECHK.TRANS64.TRYWAIT P0, [R7+URZ+0x17020], R2 ;  /* 0x01702002070075a7 */ /* 0x000e64000800017f */
[----:B-1----:R-:W-:Y:S05]  /*14830*/  @!P0 BRA `(.L_x_9695) ;  /* 0x0000000c007c8947 */ /* 0x002fea0003800000 */
.L_x_9728:
        /* <DEDUP_REMOVED lines=13> */
.L_x_9696:
        /* <DEDUP_REMOVED lines=12> */
.L_x_9729:
[----:B------:R-:W1:Y:S02]  /*149d0*/  SYNCS.PHASECHK.TRANS64.TRYWAIT P1, [R3+URZ], R2 ;  /* 0x00000002030075a7 */ /* 0x000e64000802017f */
[----:B-1----:R-:W-:Y:S05]  /*149e0*/  @!P1 BRA `(.L_x_9698) ;  /* 0x0000000c00389947 */ /* 0x002fea0003800000 */
.L_x_9730:
[----:B------:R-:W-:Y:S05]  /*149f0*/  @!P0 BRA `(.L_x_9699) ;  /* 0x0000000000048947 */ /* 0x000fea0003800000 */
[----:B------:R-:W-:Y:S01]  /*14a00*/  BPT.TRAP 0x1 ;  /* 0x000000040000795c */ /* 0x000fe20000300000 */
.L_x_9699:
[----:B-1----:R-:W-:-:S04]  /*14a10*/  IMAD R3, R0, 0x8, R7 ;  /* 0x0000000800037824 */ /* 0x002fc800078e0207 */
[----:B------:R-:W1:Y:S02]  /*14a20*/  SYNCS.PHASECHK.TRANS64.TRYWAIT P1, [R3+URZ+0x17060], R4 ;  /* 0x01706004030075a7 */ /* 0x000e64000802017f */
[----:B-1----:R-:W-:Y:S05]  /*14a30*/  @!P1 BRA `(.L_x_9700) ;  /* 0x0000000c00389947 */ /* 0x002fea0003800000 */
.L_x_9731:
[----:B------:R-:W-:Y:S05]  /*14a40*/  @!P0 BRA `(.L_x_9701) ;  /* 0x0000000000048947 */ /* 0x000fea0003800000 */
[----:B------:R-:W-:Y:S01]  /*14a50*/  BPT.TRAP 0x1 ;  /* 0x000000040000795c */ /* 0x000fe20000300000 */
.L_x_9701:
[----:B0-----:R-:W-:-:S04]  /*14a60*/  IMAD R5, R6, 0x8, R7 ;  /* 0x0000000806057824 */ /* 0x001fc800078e0207 */
[----:B------:R-:W0:Y:S02]  /*14a70*/  SYNCS.PHASECHK.TRANS64.TRYWAIT P1, [R5+URZ+0x17060], R2 ;  /* 0x01706002050075a7 */ /* 0x000e24000802017f */
[----:B0-----:R-:W-:Y:S05]  /*14a80*/  @!P1 BRA `(.L_x_9702) ;  /* 0x0000000c00389947 */ /* 0x001fea0003800000 */
.L_x_9732:
[----:B------:R-:W-:Y:S05]  /*14a90*/  @!P0 BRA `(.L_x_9703) ;  /* 0x0000000000048947 */ /* 0x000fea0003800000 */
[----:B------:R-:W-:Y:S01]  /*14aa0*/  BPT.TRAP 0x1 ;  /* 0x000000040000795c */ /* 0x000fe20000300000 */
.L_x_9703:
[----:B------:R-:W2:Y:S02]  /*14ab0*/  SYNCS.PHASECHK.TRANS64.TRYWAIT P0, [R3+URZ+0x17080], R4 ;  /* 0x01708004030075a7 */ /* 0x000ea4000800017f */
[----:B--2---:R-:W-:Y:S05]  /*14ac0*/  @!P0 BRA `(.L_x_9704) ;  /* 0x0000000c003c8947 */ /* 0x004fea0003800000 */
.L_x_9705:
[----:B---3--:R3:W4:Y:S02]  /*14ad0*/  SYNCS.PHASECHK.TRANS64.TRYWAIT P0, [R5+URZ+0x17080], R2 ;  /* 0x01708002050075a7 */ /* 0x008724000800017f */
[----:B----4-:R-:W-:Y:S05]  /*14ae0*/  @!P0 NANOSLEEP.SYNCS 0x989680 ;  /* 0x009896800000895d */ /* 0x010fea0003900000 */
[----:B------:R-:W4:Y:S02]  /*14af0*/  @!P0 SYNCS.PHASECHK.TRANS64 P0, [R5+URZ+0x17080], R2 ;  /* 0x01708002050085a7 */ /* 0x000f24000800007f */
[----:B----4-:R-:W-:Y:S05]  /*14b00*/  @!P0 BRA `(.L_x_9705) ;  /* 0xfffffffc00f08947 */ /* 0x010fea000383ffff */
.L_x_9553:
[----:B------:R-:W-:Y:S05]  /*14b10*/  BSYNC B6 ;  /* 0x0000000000067941 */ /* 0x000fea0003800000 */
.L_x_9550:
[----:B------:R-:W-:Y:S05]  /*14b20*/  EXIT ;  /* 0x000000000000794d */ /* 0x000fea0003800000 */
.L_x_9563:
[----:B0-----:R-:W-:-:S04]  /*14b30*/  IMAD.U32 R3, RZ, RZ, UR38 ;  /* 0x00000026ff037e24 */ /* 0x001fc8000f8e00ff */
[----:B------:R0:W1:Y:S03]  /*14b40*/  SYNCS.PHASECHK.TRANS64.TRYWAIT P0, [R3+URZ+0x17000], R8 ;  /* 0x01700008030075a7 */ /* 0x000066000800017f */
[----:B-1----:R-:W-:Y:S05]  /*14b50*/  @!P0 NANOSLEEP.SYNCS 0x989680 ;  /* 0x009896800000895d */ /* 0x002fea0003900000 */
[----:B------:R-:W1:Y:S02]  /*14b60*/  @!P0 SYNCS.PHASECHK.TRANS64 P0, [R3+URZ+0x17000], R8 ;  /* 0x01700008030085a7 */ /* 0x000e64000800007f */
[----:B-1----:R-:W-:Y:S05]  /*14b70*/  @!P0 BRA `(.L_x_9563) ;  /* 0xfffffffc00ec8947 */ /* 0x002fea000383ffff */
[----:B------:R-:W-:Y:S05]  /*14b80*/  BRA `(.L_x_9706) ;  /* 0xfffffecc00a47947 */ /* 0x000fea000383ffff */
.L_x_9567:
[----:B0-----:R-:W-:-:S04]  /*14b90*/  IMAD.U32 R3, RZ, RZ, UR38 ;  /* 0x00000026ff037e24 */ /* 0x001fc8000f8e00ff */
[----:B------:R0:W2:Y:S03]  /*14ba0*/  SYNCS.PHASECHK.TRANS64.TRYWAIT P2, [R3+URZ+0x17030], R8 ;  /* 0x01703008030075a7 */ /* 0x0000a6000804017f */
[----:B--2---:R-:W-:Y:S05]  /*14bb0*/  @!P2 NANOSLEEP.SYNCS 0x989680 ;  /* 0x009896800000a95d */ /* 0x004fea0003900000 */
[----:B------:R-:W2:Y:S02]  /*14bc0*/  @!P2 SYNCS.PHASECHK.TRANS64 P2, [R3+URZ+0x17030], R8 ;  /* 0x017030080300a5a7 */ /* 0x000ea4000804007f */
[----:B--2---:R-:W-:Y:S05]  /*14bd0*/  @!P2 BRA `(.L_x_9567) ;  /* 0xfffffffc00eca947 */ /* 0x004fea000383ffff */
[----:B------:R-:W-:Y:S05]  /*14be0*/  BRA `(.L_x_9566) ;  /* 0xfffffecc00c47947 */ /* 0x000fea000383ffff */
.L_x_9583:
[----:B-1----:R-:W-:-:S04]  /*14bf0*/  IMAD.U32 R12, RZ, RZ, UR28 ;  /* 0x0000001cff0c7e24 */ /* 0x002fc8000f8e00ff */
[----:B------:R1:W2:Y:S03]  /*14c00*/  SYNCS.PHASECHK.TRANS64.TRYWAIT P2, [R12+URZ+0x17030], R11 ;  /* 0x0170300b0c0075a7 */ /* 0x0002a6000804017f */
[----:B--2---:R-:W-:Y:S05]  /*14c10*/  @!P2 NANOSLEEP.SYNCS 0x989680 ;  /* 0x009896800000a95d */ /* 0x004fea0003900000 */
[----:B------:R-:W2:Y:S02]  /*14c20*/  @!P2 SYNCS.PHASECHK.TRANS64 P2, [R12+URZ+0x17030], R11 ;  /* 0x0170300b0c00a5a7 */ /* 0x000ea4000804007f */
[----:B--2---:R-:W-:Y:S05]  /*14c30*/  @!P2 BRA `(.L_x_9583) ;  /* 0xfffffffc00eca947 */ /* 0x004fea000383ffff */
[----:B------:R-:W-:Y:S05]  /*14c40*/  BRA `(.L_x_9582) ;  /* 0xffffff0c00147947 */ /* 0x000fea000383ffff */
.L_x_9587:
[----:B---3--:R-:W-:-:S04]  /*14c50*/  IMAD.U32 R14, RZ, RZ, UR11 ;  /* 0x0000000bff0e7e24 */ /* 0x008fc8000f8e00ff */
[----:B------:R3:W4:Y:S03]  /*14c60*/  SYNCS.PHASECHK.TRANS64.TRYWAIT P2, [R14+URZ+0x17050], R13 ;  /* 0x0170500d0e0075a7 */ /* 0x000726000804017f */
[----:B----4-:R-:W-:Y:S05]  /*14c70*/  @!P2 NANOSLEEP.SYNCS 0x989680 ;  /* 0x009896800000a95d */ /* 0x010fea0003900000 */
[----:B------:R-:W4:Y:S02]  /*14c80*/  @!P2 SYNCS.PHASECHK.TRANS64 P2, [R14+URZ+0x17050], R13 ;  /* 0x0170500d0e00a5a7 */ /* 0x000f24000804007f */
[----:B----4-:R-:W-:Y:S05]  /*14c90*/  @!P2 BRA `(.L_x_9587) ;  /* 0xfffffffc00eca947 */ /* 0x010fea000383ffff */
[----:B------:R-:W-:Y:S05]  /*14ca0*/  BRA `(.L_x_9586) ;  /* 0xffffff0c007c7947 */ /* 0x000fea000383ffff */
.L_x_9605:
[----:B-1----:R-:W-:-:S04]  /*14cb0*/  IMAD.U32 R10, RZ, RZ, UR25 ;  /* 0x00000019ff0a7e24 */ /* 0x002fc8000f8e00ff */
[----:B------:R1:W2:Y:S03]  /*14cc0*/  SYNCS.PHASECHK.TRANS64.TRYWAIT P2, [R10+URZ+0x17030], R9 ;  /* 0x017030090a0075a7 */ /* 0x0002a6000804017f */
[----:B--2---:R-:W-:Y:S05]  /*14cd0*/  @!P2 NANOSLEEP.SYNCS 0x989680 ;  /* 0x009896800000a95d */ /* 0x004fea0003900000 */
[----:B------:R-:W2:Y:S02]  /*14ce0*/  @!P2 SYNCS.PHASECHK.TRANS64 P2, [R10+URZ+0x17030], R9 ;  /* 0x017030090a00a5a7 */ /* 0x000ea4000804007f */
[----:B--2---:R-:W-:Y:S05]  /*14cf0*/  @!P2 BRA `(.L_x_9605) ;  /* 0xfffffffc00eca947 */ /* 0x004fea000383ffff */
[----:B------:R-:W-:Y:S05]  /*14d00*/  BRA `(.L_x_9604) ;  /* 0xffffff4000cc7947 */ /* 0x000fea000383ffff */
.L_x_9609:
[----:B-1----:R-:W-:-:S04]  /*14d10*/  IMAD.U32 R10, RZ, RZ, UR14 ;  /* 0x0000000eff0a7e24 */ /* 0x002fc8000f8e00ff */
[----:B------:R1:W3:Y:S03]  /*14d20*/  SYNCS.PHASECHK.TRANS64.TRYWAIT P2, [R10+URZ+0x17050], R9 ;  /* 0x017050090a0075a7 */ /* 0x0002e6000804017f */
[----:B---3--:R-:W-:Y:S05]  /*14d30*/  @!P2 NANOSLEEP.SYNCS 0x989680 ;  /* 0x009896800000a95d */ /* 0x008fea0003900000 */
[----:B------:R-:W3:Y:S02]  /*14d40*/  @!P2 SYNCS.PHASECHK.TRANS64 P2, [R10+URZ+0x17050], R9 ;  /* 0x017050090a00a5a7 */ /* 0x000ee4000804007f */
[----:B---3--:R-:W-:Y:S05]  /*14d50*/  @!P2 BRA `(.L_x_9609) ;  /* 0xfffffffc00eca947 */ /* 0x008fea000383ffff */
[----:B------:R-:W-:Y:S05]  /*14d60*/  BRA `(.L_x_9608) ;  /* 0xffffff5000207947 */ /* 0x000fea000383ffff */
.L_x_9616:
[----:B-1----:R-:W-:-:S04]  /*14d70*/  IMAD.U32 R10, RZ, RZ, UR28 ;  /* 0x0000001cff0a7e24 */ /* 0x002fc8000f8e00ff */
[----:B------:R1:W2:Y:S03]  /*14d80*/  SYNCS.PHASECHK.TRANS64.TRYWAIT P2, [R10+URZ+0x17030], R9 ;  /* 0x017030090a0075a7 */ /* 0x0002a6000804017f */
[----:B--2---:R-:W-:Y:S05]  /*14d90*/  @!P2 NANOSLEEP.SYNCS 0x989680 ;  /* 0x009896800000a95d */ /* 0x004fea0003900000 */
[----:B------:R-:W2:Y:S02]  /*14da0*/  @!P2 SYNCS.PHASECHK.TRANS64 P2, [R10+URZ+0x17030], R9 ;  /* 0x017030090a00a5a7 */ /* 0x000ea4000804007f */
[----:B--2---:R-:W-:Y:S05]  /*14db0*/  @!P2 BRA `(.L_x_9616) ;  /* 0xfffffffc00eca947 */ /* 0x004fea000383ffff */
[----:B------:R-:W-:Y:S05]  /*14dc0*/  BRA `(.L_x_9615) ;  /* 0xffffff6400a87947 */ /* 0x000fea000383ffff */
.L_x_9620:
[----:B--2---:R-:W-:-:S04]  /*14dd0*/  IMAD.U32 R15, RZ, RZ, UR14 ;  /* 0x0000000eff0f7e24 */ /* 0x004fc8000f8e00ff */
[----:B------:R2:W4:Y:S03]  /*14de0*/  SYNCS.PHASECHK.TRANS64.TRYWAIT P2, [R15+URZ+0x17050], R10 ;  /* 0x0170500a0f0075a7 */ /* 0x000526000804017f */
[----:B----4-:R-:W-:Y:S05]  /*14df0*/  @!P2 NANOSLEEP.SYNCS 0x989680 ;  /* 0x009896800000a95d */ /* 0x010fea0003900000 */
[----:B------:R-:W4:Y:S02]  /*14e00*/  @!P2 SYNCS.PHASECHK.TRANS64 P2, [R15+URZ+0x17050], R10 ;  /* 0x0170500a0f00a5a7 */ /* 0x000f24000804007f */
[----:B----4-:R-:W-:Y:S05]  /*14e10*/  @!P2 BRA `(.L_x_9620) ;  /* 0xfffffffc00eca947 */ /* 0x010fea000383ffff */
[----:B------:R-:W-:Y:S05]  /*14e20*/  BRA `(.L_x_9619) ;  /* 0xffffff6800107947 */ /* 0x000fea000383ffff */
.L_x_9634:
[----:B-1----:R-:W-:-:S04]  /*14e30*/  IMAD.U32 R3, RZ, RZ, UR11 ;  /* 0x0000000bff037e24 */ /* 0x002fc8000f8e00ff */
[----:B------:R1:W2:Y:S03]  /*14e40*/  SYNCS.PHASECHK.TRANS64.TRYWAIT P1, [R3+URZ+0x17050], R0 ;  /* 0x01705000030075a7 */ /* 0x0002a6000802017f */
[----:B--2---:R-:W-:Y:S05]  /*14e50*/  @!P1 NANOSLEEP.SYNCS 0x989680 ;  /* 0x009896800000995d */ /* 0x004fea0003900000 */
[----:B------:R-:W2:Y:S02]  /*14e60*/  @!P1 SYNCS.PHASECHK.TRANS64 P1, [R3+URZ+0x17050], R0 ;  /* 0x01705000030095a7 */ /* 0x000ea4000802007f */
[----:B--2---:R-:W-:Y:S05]  /*14e70*/  @!P1 BRA `(.L_x_9634) ;  /* 0xfffffffc00ec9947 */ /* 0x004fea000383ffff */
[----:B------:R-:W-:Y:S05]  /*14e80*/  BRA `(.L_x_9633) ;  /* 0xffffff9800707947 */ /* 0x000fea000383ffff */
.L_x_9653:
[----:B------:R-:W-:Y:S02]  /*14e90*/  IMAD.MOV.U32 R13, RZ, RZ, R20 ;  /* 0x000000ffff0d7224 */ /* 0x000fe400078e0014 */
[----:B------:R-:W-:Y:S02]  /*14ea0*/  IMAD.MOV.U32 R12, RZ, RZ, RZ ;  /* 0x000000ffff0c7224 */ /* 0x000fe400078e00ff */
[----:B------:R-:W-:Y:S02]  /*14eb0*/  IMAD.MOV.U32 R11, RZ, RZ, 0x1f ;  /* 0x0000001fff0b7424 */ /* 0x000fe400078e00ff */
[----:B------:R-:W-:-:S07]  /*14ec0*/  IMAD.MOV.U32 R15, RZ, RZ, -0x1 ;  /* 0xffffffffff0f7424 */ /* 0x000fce00078e00ff */
[----:B------:R-:W-:Y:S05]  /*14ed0*/  WARPSYNC.COLLECTIVE R15, `(.L_x_9707) ;  /* 0x000000000f087348 */ /* 0x000fea0003c00000 */
[----:B------:R0:W1:Y:S02]  /*14ee0*/  SHFL.IDX P6, R14, R13, R12, R11 ;  /* 0x0000000c0d0e7389 */ /* 0x00006400000c000b */
[----:B01----:R-:W-:Y:S01]  /*14ef0*/  ENDCOLLECTIVE ;  /* 0x000000000000791b */ /* 0x003fe20003800000 */
.L_x_9707:
[----:B------:R-:W-:Y:S05]  /*14f00*/  BRA `(.L_x_9708) ;  /* 0xffffffd000d47947 */ /* 0x000fea000383ffff */
.L_x_9655:
[----:B------:R-:W-:Y:S01]  /*14f10*/  BSSY B0, `(.L_x_9709) ;  /* 0x0000006000007945 */ /* 0x000fe20003800000 */
[----:B------:R-:W-:-:S07]  /*14f20*/  IMAD.MOV.U32 R15, RZ, RZ, -0x1 ;  /* 0xffffffffff0f7424 */ /* 0x000fce00078e00ff */
[----:B0-----:R-:W-:Y:S05]  /*14f30*/  WARPSYNC.COLLECTIVE R15, `(.L_x_9710) ;  /* 0x000000000f0c7348 */ /* 0x001fea0003c00000 */
[----:B------:R-:W-:Y:S02]  /*14f40*/  ELECT P6, UR62, PT ;  /* 0x00000000003e782f */ /* 0x000fe400038c0000 */
[----:B------:R-:W-:Y:S01]  /*14f50*/  MOV R14, UR62 ;  /* 0x0000003e000e7c02 */ /* 0x000fe20008000f00 */
[----:B0-----:R-:W-:Y:S10]  /*14f60*/  ENDCOLLECTIVE ;  /* 0x000000000000791b */ /* 0x001ff40003800000 */
.L_x_9710:
[----:B------:R-:W-:Y:S05]  /*14f70*/  BSYNC B0 ;  /* 0x0000000000007941 */ /* 0x000fea0003800000 */
.L_x_9709:
[----:B------:R-:W-:Y:S05]  /*14f80*/  BRA `(.L_x_9711) ;  /* 0xffffffd000d87947 */ /* 0x000fea000383ffff */
.L_x_9657:
[----:B--2---:R2:W3:Y:S02]  /*14f90*/  SYNCS.PHASECHK.TRANS64.TRYWAIT P0, [R24+URZ+0x17080], R3 ;  /* 0x01708003180075a7 */ /* 0x0044e4000800017f */
[----:B---3--:R-:W-:Y:S05]  /*14fa0*/  @!P0 NANOSLEEP.SYNCS 0x989680 ;  /* 0x009896800000895d */ /* 0x008fea0003900000 */
[----:B------:R-:W3:Y:S02]  /*14fb0*/  @!P0 SYNCS.PHASECHK.TRANS64 P0, [R24+URZ+0x17080], R3 ;  /* 0x01708003180085a7 */ /* 0x000ee4000800007f */
[----:B---3--:R-:W-:Y:S05]  /*14fc0*/  @!P0 BRA `(.L_x_9657) ;  /* 0xfffffffc00f08947 */ /* 0x008fea000383ffff */
[----:B------:R-:W-:Y:S05]  /*14fd0*/  BRA `(.L_x_9712) ;  /* 0xffffffd4002c7947 */ /* 0x000fea000383ffff */
.L_x_9659:
[----:B---3--:R3:W4:Y:S02]  /*14fe0*/  SYNCS.PHASECHK.TRANS64.TRYWAIT P0, [R24+URZ+0x17040], R3 ;  /* 0x01704003180075a7 */ /* 0x008724000800017f */
[----:B----4-:R-:W-:Y:S05]  /*14ff0*/  @!P0 NANOSLEEP.SYNCS 0x989680 ;  /* 0x009896800000895d */ /* 0x010fea0003900000 */
[----:B------:R-:W4:Y:S02]  /*15000*/  @!P0 SYNCS.PHASECHK.TRANS64 P0, [R24+URZ+0x17040], R3 ;  /* 0x01704003180085a7 */ /* 0x000f24000800007f */
[----:B----4-:R-:W-:Y:S05]  /*15010*/  @!P0 BRA `(.L_x_9659) ;  /* 0xfffffffc00f08947 */ /* 0x010fea000383ffff */
[----:B------:R-:W-:Y:S05]  /*15020*/  BRA `(.L_x_9713) ;  /* 0xffffffd400a47947 */ /* 0x000fea000383ffff */
.L_x_9662:
        /* <DEDUP_REMOVED lines=8> */
.L_x_9714:
[----:B------:R-:W-:Y:S02]  /*150b0*/  IMAD.MOV.U32 R13, RZ, RZ, R4 ;  /* 0x000000ffff0d7224 */ /* 0x000fe400078e0004 */
[----:B------:R-:W-:-:S07]  /*150c0*/  IMAD.MOV.U32 R2, RZ, RZ, R14 ;  /* 0x000000ffff027224 */ /* 0x000fce00078e000e */
[----:B------:R-:W-:Y:S05]  /*150d0*/  WARPSYNC.COLLECTIVE R15, `(.L_x_9715) ;  /* 0x000000000f087348 */ /* 0x000fea0003c00000 */
[----:B------:R0:W1:Y:S02]  /*150e0*/  SHFL.IDX P6, R14, R13, R12, R11 ;  /* 0x0000000c0d0e7389 */ /* 0x00006400000c000b */
[----:B01----:R-:W-:Y:S01]  /*150f0*/  ENDCOLLECTIVE ;  /* 0x000000000000791b */ /* 0x003fe20003800000 */
.L_x_9715:
        /* <DEDUP_REMOVED lines=10> */
.L_x_9716:
[----:B------:R-:W-:-:S05]  /*151a0*/  @!P3 IADD3 R29, P4, R8, R3, RZ ;  /* 0x00000003081db210 */ /* 0x000fca0007f9e0ff */
[----:B------:R-:W-:Y:S02]  /*151b0*/  @!P3 IMAD.X R3, RZ, RZ, R2, P4 ;  /* 0x000000ffff03b224 */ /* 0x000fe400020e0602 */
[----:B------:R-:W-:Y:S02]  /*151c0*/  @!P3 IMAD.MOV.U32 R2, RZ, RZ, R29 ;  /* 0x000000ffff02b224 */ /* 0x000fe400078e001d */
[----:B------:R-:W-:-:S03]  /*151d0*/  IMAD.MOV.U32 R13, RZ, RZ, R4 ;  /* 0x000000ffff0d7224 */ /* 0x000fc600078e0004 */
        /* <DEDUP_REMOVED lines=10> */
.L_x_9717:
        /* <DEDUP_REMOVED lines=10> */
.L_x_9718:
        /* <DEDUP_REMOVED lines=13> */
.L_x_9719:
[----:B------:R-:W-:Y:S05]  /*153f0*/  BRA `(.L_x_9720) ;  /* 0xffffffdc00487947 */ /* 0x000fea000383ffff */
.L_x_9665:
[----:B0-----:R0:W2:Y:S02]  /*15400*/  SYNCS.PHASECHK.TRANS64.TRYWAIT P0, [R24+URZ+0x17020], R3 ;  /* 0x01702003180075a7 */ /* 0x0010a4000800017f */
[----:B--2---:R-:W-:Y:S05]  /*15410*/  @!P0 NANOSLEEP.SYNCS 0x989680 ;  /* 0x009896800000895d */ /* 0x004fea0003900000 */
[----:B------:R-:W2:Y:S02]  /*15420*/  @!P0 SYNCS.PHASECHK.TRANS64 P0, [R24+URZ+0x17020], R3 ;  /* 0x01702003180085a7 */ /* 0x000ea4000800007f */
[----:B--2---:R-:W-:Y:S05]  /*15430*/  @!P0 BRA `(.L_x_9665) ;  /* 0xfffffffc00f08947 */ /* 0x004fea000383ffff */
[----:B------:R-:W-:Y:S05]  /*15440*/  BRA `(.L_x_9721) ;  /* 0xffffffdc00987947 */ /* 0x000fea000383ffff */
.L_x_9670:
[----:B0-----:R0:W1:Y:S02]  /*15450*/  SYNCS.PHASECHK.TRANS64.TRYWAIT P0, [R4+URZ+0x17080], R3 ;  /* 0x01708003040075a7 */ /* 0x001064000800017f */
[----:B-1----:R-:W-:Y:S05]  /*15460*/  @!P0 NANOSLEEP.SYNCS 0x989680 ;  /* 0x009896800000895d */ /* 0x002fea0003900000 */
[----:B------:R-:W1:Y:S02]  /*15470*/  @!P0 SYNCS.PHASECHK.TRANS64 P0, [R4+URZ+0x17080], R3 ;  /* 0x01708003040085a7 */ /* 0x000e64000800007f */
[----:B-1----:R-:W-:Y:S05]  /*15480*/  @!P0 BRA `(.L_x_9670) ;  /* 0xfffffffc00f08947 */ /* 0x002fea000383ffff */
[----:B------:R-:W-:Y:S05]  /*15490*/  BRA `(.L_x_9722) ;  /* 0xffffffe0003c7947 */ /* 0x000fea000383ffff */
.L_x_9676:
[----:B-1----:R1:W2:Y:S02]  /*154a0*/  SYNCS.PHASECHK.TRANS64.TRYWAIT P0, [R4+URZ+0x17040], R3 ;  /* 0x01704003040075a7 */ /* 0x0022a4000800017f */
[----:B--2---:R-:W-:Y:S05]  /*154b0*/  @!P0 NANOSLEEP.SYNCS 0x989680 ;  /* 0x009896800000895d */ /* 0x004fea0003900000 */
[----:B------:R-:W2:Y:S02]  /*154c0*/  @!P0 SYNCS.PHASECHK.TRANS64 P0, [R4+URZ+0x17040], R3 ;  /* 0x01704003040085a7 */ /* 0x000ea4000800007f */
[----:B--2---:R-:W-:Y:S05]  /*154d0*/  @!P0 BRA `(.L_x_9676) ;  /* 0xfffffffc00f08947 */ /* 0x004fea000383ffff */
[----:B------:R-:W-:Y:S05]  /*154e0*/  BRA `(.L_x_9723) ;  /* 0xffffffe4001c7947 */ /* 0x000fea000383ffff */
.L_x_9683:
[----:B-1----:R1:W2:Y:S02]  /*154f0*/  SYNCS.PHASECHK.TRANS64.TRYWAIT P0, [R12+URZ+0x17070], R3 ;  /* 0x017070030c0075a7 */ /* 0x0022a4000800017f */
[----:B--2---:R-:W-:Y:S05]  /*15500*/  @!P0 NANOSLEEP.SYNCS 0x989680 ;  /* 0x009896800000895d */ /* 0x004fea0003900000 */
[----:B------:R-:W2:Y:S02]  /*15510*/  @!P0 SYNCS.PHASECHK.TRANS64 P0, [R12+URZ+0x17070], R3 ;  /* 0x017070030c0085a7 */ /* 0x000ea4000800007f */
[----:B--2---:R-:W-:Y:S05]  /*15520*/  @!P0 BRA `(.L_x_9683) ;  /* 0xfffffffc00f08947 */ /* 0x004fea000383ffff */
[----:B------:R-:W-:Y:S05]  /*15530*/  BRA `(.L_x_9724) ;  /* 0xffffffe8000c7947 */ /* 0x000fea000383ffff */
.L_x_9685:
[----:B-1----:R1:W2:Y:S02]  /*15540*/  SYNCS.PHASECHK.TRANS64.TRYWAIT P0, [R12+URZ+0x17060], R3 ;  /* 0x017060030c0075a7 */ /* 0x0022a4000800017f */
[----:B--2---:R-:W-:Y:S05]  /*15550*/  @!P0 NANOSLEEP.SYNCS 0x989680 ;  /* 0x009896800000895d */ /* 0x004fea0003900000 */
[----:B------:R-:W2:Y:S02]  /*15560*/  @!P0 SYNCS.PHASECHK.TRANS64 P0, [R12+URZ+0x17060], R3 ;  /* 0x017060030c0085a7 */ /* 0x000ea4000800007f */
[----:B--2---:R-:W-:Y:S05]  /*15570*/  @!P0 BRA `(.L_x_9685) ;  /* 0xfffffffc00f08947 */ /* 0x004fea000383ffff */
[----:B------:R-:W-:Y:S05]  /*15580*/  BRA `(.L_x_9725) ;  /* 0xffffffe800107947 */ /* 0x000fea000383ffff */
.L_x_9691:
[----:B0-----:R0:W1:Y:S02]  /*15590*/  SYNCS.PHASECHK.TRANS64.TRYWAIT P0, [R2+URZ+0x17070], R3 ;  /* 0x01707003020075a7 */ /* 0x001064000800017f */
[----:B-1----:R-:W-:Y:S05]  /*155a0*/  @!P0 NANOSLEEP.SYNCS 0x989680 ;  /* 0x009896800000895d */ /* 0x002fea0003900000 */
[----:B------:R-:W1:Y:S02]  /*155b0*/  @!P0 SYNCS.PHASECHK.TRANS64 P0, [R2+URZ+0x17070], R3 ;  /* 0x01707003020085a7 */ /* 0x000e64000800007f */
[----:B-1----:R-:W-:Y:S05]  /*155c0*/  @!P0 BRA `(.L_x_9691) ;  /* 0xfffffffc00f08947 */ /* 0x002fea000383ffff */
[----:B------:R-:W-:Y:S05]  /*155d0*/  BRA `(.L_x_9726) ;  /* 0xffffffec00407947 */ /* 0x000fea000383ffff */
.L_x_9693:
[----:B0-----:R0:W1:Y:S02]  /*155e0*/  SYNCS.PHASECHK.TRANS64.TRYWAIT P0, [R2+URZ+0x17060], R5 ;  /* 0x01706005020075a7 */ /* 0x001064000800017f */
[----:B-1----:R-:W-:Y:S05]  /*155f0*/  @!P0 NANOSLEEP.SYNCS 0x989680 ;  /* 0x009896800000895d */ /* 0x002fea0003900000 */
[----:B------:R-:W1:Y:S02]  /*15600*/  @!P0 SYNCS.PHASECHK.TRANS64 P0, [R2+URZ+0x17060], R5 ;  /* 0x01706005020085a7 */ /* 0x000e64000800007f */
[----:B-1----:R-:W-:Y:S05]  /*15610*/  @!P0 BRA `(.L_x_9693) ;  /* 0xfffffffc00f08947 */ /* 0x002fea000383ffff */
[----:B------:R-:W-:Y:S05]  /*15620*/  BRA `(.L_x_9727) ;  /* 0xffffffec00587947 */ /* 0x000fea000383ffff */
.L_x_9695:
[----:B-1----:R1:W2:Y:S02]  /*15630*/  SYNCS.PHASECHK.TRANS64.TRYWAIT P0, [R7+URZ+0x17020], R2 ;  /* 0x01702002070075a7 */ /* 0x0022a4000800017f */
[----:B--2---:R-:W-:Y:S05]  /*15640*/  @!P0 NANOSLEEP.SYNCS 0x989680 ;  /* 0x009896800000895d */ /* 0x004fea0003900000 */
[----:B------:R-:W2:Y:S02]  /*15650*/  @!P0 SYNCS.PHASECHK.TRANS64 P0, [R7+URZ+0x17020], R2 ;  /* 0x01702002070085a7 */ /* 0x000ea4000800007f */
[----:B--2---:R-:W-:Y:S05]  /*15660*/  @!P0 BRA `(.L_x_9695) ;  /* 0xfffffffc00f08947 */ /* 0x004fea000383ffff */
[----:B------:R-:W-:Y:S05]  /*15670*/  BRA `(.L_x_9728) ;  /* 0xfffffff000707947 */ /* 0x000fea000383ffff */
.L_x_9697:
[----:B0-----:R0:W1:Y:S02]  /*15680*/  SYNCS.PHASECHK.TRANS64.TRYWAIT P1, [R5+URZ], R4 ;  /* 0x00000004050075a7 */ /* 0x001064000802017f */
[----:B-1----:R-:W-:Y:S05]  /*15690*/  @!P1 NANOSLEEP.SYNCS 0x989680 ;  /* 0x009896800000995d */ /* 0x002fea0003900000 */
[----:B------:R-:W1:Y:S02]  /*156a0*/  @!P1 SYNCS.PHASECHK.TRANS64 P1, [R5+URZ], R4 ;  /* 0x00000004050095a7 */ /* 0x000e64000802007f */
[----:B-1----:R-:W-:Y:S05]  /*156b0*/  @!P1 BRA `(.L_x_9697) ;  /* 0xfffffffc00f09947 */ /* 0x002fea000383ffff */
[----:B------:R-:W-:Y:S05]  /*156c0*/  BRA `(.L_x_9729) ;  /* 0xfffffff000c07947 */ /* 0x000fea000383ffff */
.L_x_9698:
[----:B-1----:R1:W2:Y:S02]  /*156d0*/  SYNCS.PHASECHK.TRANS64.TRYWAIT P1, [R3+URZ], R2 ;  /* 0x00000002030075a7 */ /* 0x0022a4000802017f */
[----:B--2---:R-:W-:Y:S05]  /*156e0*/  @!P1 NANOSLEEP.SYNCS 0x989680 ;  /* 0x009896800000995d */ /* 0x004fea0003900000 */
[----:B------:R-:W2:Y:S02]  /*156f0*/  @!P1 SYNCS.PHASECHK.TRANS64 P1, [R3+URZ], R2 ;  /* 0x00000002030095a7 */ /* 0x000ea4000802007f */
[----:B--2---:R-:W-:Y:S05]  /*15700*/  @!P1 BRA `(.L_x_9698) ;  /* 0xfffffffc00f09947 */ /* 0x004fea000383ffff */
[----:B------:R-:W-:Y:S05]  /*15710*/  BRA `(.L_x_9730) ;  /* 0xfffffff000b47947 */ /* 0x000fea000383ffff */
.L_x_9700:
[----:B-1----:R1:W2:Y:S02]  /*15720*/  SYNCS.PHASECHK.TRANS64.TRYWAIT P1, [R3+URZ+0x17060], R4 ;  /* 0x01706004030075a7 */ /* 0x0022a4000802017f */
[----:B--2---:R-:W-:Y:S05]  /*15730*/  @!P1 NANOSLEEP.SYNCS 0x989680 ;  /* 0x009896800000995d */ /* 0x004fea0003900000 */
[----:B------:R-:W2:Y:S02]  /*15740*/  @!P1 SYNCS.PHASECHK.TRANS64 P1, [R3+URZ+0x17060], R4 ;  /* 0x01706004030095a7 */ /* 0x000ea4000802007f */
[----:B--2---:R-:W-:Y:S05]  /*15750*/  @!P1 BRA `(.L_x_9700) ;  /* 0xfffffffc00f09947 */ /* 0x004fea000383ffff */
[----:B------:R-:W-:Y:S05]  /*15760*/  BRA `(.L_x_9731) ;  /* 0xfffffff000b47947 */ /* 0x000fea000383ffff */
.L_x_9702:
[----:B0-----:R0:W2:Y:S02]  /*15770*/  SYNCS.PHASECHK.TRANS64.TRYWAIT P1, [R5+URZ+0x17060], R2 ;  /* 0x01706002050075a7 */ /* 0x0010a4000802017f */
[----:B--2---:R-:W-:Y:S05]  /*15780*/  @!P1 NANOSLEEP.SYNCS 0x989680 ;  /* 0x009896800000995d */ /* 0x004fea0003900000 */
[----:B------:R-:W2:Y:S02]  /*15790*/  @!P1 SYNCS.PHASECHK.TRANS64 P1, [R5+URZ+0x17060], R2 ;  /* 0x01706002050095a7 */ /* 0x000ea4000802007f */
[----:B--2---:R-:W-:Y:S05]  /*157a0*/  @!P1 BRA `(.L_x_9702) ;  /* 0xfffffffc00f09947 */ /* 0x004fea000383ffff */
[----:B------:R-:W-:Y:S05]  /*157b0*/  BRA `(.L_x_9732) ;  /* 0xfffffff000b47947 */ /* 0x000fea000383ffff */
.L_x_9704:
[----:B--2---:R2:W3:Y:S02]  /*157c0*/  SYNCS.PHASECHK.TRANS64.TRYWAIT P0, [R3+URZ+0x17080], R4 ;  /* 0x01708004030075a7 */ /* 0x0044e4000800017f */
[----:B---3--:R-:W-:Y:S05]  /*157d0*/  @!P0 NANOSLEEP.SYNCS 0x989680 ;  /* 0x009896800000895d */ /* 0x008fea0003900000 */
[----:B------:R-:W3:Y:S02]  /*157e0*/  @!P0 SYNCS.PHASECHK.TRANS64 P0, [R3+URZ+0x17080], R4 ;  /* 0x01708004030085a7 */ /* 0x000ee4000800007f */
[----:B---3--:R-:W-:Y:S05]  /*157f0*/  @!P0 BRA `(.L_x_9704) ;  /* 0xfffffffc00f08947 */ /* 0x008fea000383ffff */
[----:B------:R-:W-:Y:S05]  /*15800*/  BRA `(.L_x_9705) ;  /* 0xfffffff000b07947 */ /* 0x000fea000383ffff */
.L_x_9733:
        /* <DEDUP_REMOVED lines=15> */
.L_x_13368:


//--------------------- .text._ZN7cutlass13device_kernelIN5flash11enable_sm90INS1_16FlashAttnFwdSm90INS1_25CollectiveMainloopFwdSm90ILi2EN4cute5tupleIJNS5_1CILi1EEES8_S8_EEENS6_IJNS7_ILi192EEENS7_ILi128EEENS7_ILi96EEEEEELi96ENS_12float_e4m3_tEfNS_4arch4Sm90ELb0ELb1ELb1ELb1ELb0ELb0ELb0ELb1ELb1ELb1ELb1ELb0EEENS1_21CollectiveEpilogueFwdINS6_IJSA_SC_SB_EEES9_NS_10bfloat16_tESG_Li384ELb1ELb1ELb1ELb1EEENS1_36VarlenDynamicPersistentTileSchedulerILi192ELi128ELi384ELi128ELb1ELb1ELb1ELb1ELb0ELb1EEEEEEEEEvNT_6ParamsE --------------------------
	.section	.text._ZN7cutlass13device_kernelIN5flash11enable_sm90INS1_16FlashAttnFwdSm90INS1_25CollectiveMainloopFwdSm90ILi2EN4cute5tupleIJNS5_1CILi1EEES8_S8_EEENS6_IJNS7_ILi192EEENS7_ILi128EEENS7_ILi96EEEEEELi96ENS_12float_e4m3_tEfNS_4arch4Sm90ELb0ELb1ELb1ELb1ELb0ELb0ELb0ELb1ELb1ELb1ELb1ELb0EEENS1_21CollectiveEpilogueFwdINS6_IJSA_SC_SB_EEES9_NS_10bfloat16_tESG_Li384ELb1ELb1ELb1ELb1EEENS1_36VarlenDynamicPersistentTileSchedulerILi192ELi128ELi384ELi128ELb1ELb1ELb1ELb1ELb0ELb1EEEEEEEEEvNT_6ParamsE,"ax",@progbits
	.align	128
.text._ZN7cutlass13device_kernelIN5flash11enable_sm90INS1_16FlashAttnFwdSm90INS1_25CollectiveMainloopFwdSm90ILi2EN4cute5tupleIJNS5_1CILi1EEES8_S8_EEENS6_IJNS7_ILi192EEENS7_ILi128EEENS7_ILi96EEEEEELi96ENS_12float_e4m3_tEfNS_4arch4Sm90ELb0ELb1ELb1ELb1ELb0ELb0ELb0ELb1ELb1ELb1ELb1ELb0EEENS1_21CollectiveEpilogueFwdINS6_IJSA_SC_SB_EEES9_NS_10bfloat16_tESG_Li384ELb1ELb1ELb1ELb1EEENS1_36VarlenDynamicPersistentTileSchedulerILi192ELi128ELi384ELi128ELb1ELb1ELb1ELb1ELb0ELb1EEEEEEEEEvNT_6ParamsE:
        .type           _ZN7cutlass13device_kernelIN5flash11enable_sm90INS1_16FlashAttnFwdSm90INS1_25CollectiveMainloopFwdSm90ILi2EN4cute5tupleIJNS5_1CILi1EEES8_S8_EEENS6_IJNS7_ILi192EEENS7_ILi128EEENS7_ILi96EEEEEELi96ENS_12float_e4m3_tEfNS_4arch4Sm90ELb0ELb1ELb1ELb1ELb0ELb0ELb0ELb1ELb1ELb1ELb1ELb0EEENS1_21CollectiveEpilogueFwdINS6_IJSA_SC_SB_EEES9_NS_10bfloat16_tESG_Li384ELb1ELb1ELb1ELb1EEENS1_36VarlenDynamicPersistentTileSchedulerILi192ELi128ELi384ELi128ELb1ELb1ELb1ELb1ELb0ELb1EEEEEEEEEvNT_6ParamsE,@function
        .size           _ZN7cutlass13device_kernelIN5flash11enable_sm90INS1_16FlashAttnFwdSm90INS1_25CollectiveMainloopFwdSm90ILi2EN4cute5tupleIJNS5_1CILi1EEES8_S8_EEENS6_IJNS7_ILi192EEENS7_ILi128EEENS7_ILi96EEEEEELi96ENS_12float_e4m3_tEfNS_4arch4Sm90ELb0ELb1ELb1ELb1ELb0ELb0ELb0ELb1ELb1ELb1ELb1ELb0EEENS1_21CollectiveEpilogueFwdINS6_IJSA_SC_SB_EEES9_NS_10bfloat16_tESG_Li384ELb1ELb1ELb1ELb1EEENS1_36VarlenDynamicPersistentTileSchedulerILi192ELi128ELi384ELi128ELb1ELb1ELb1ELb1ELb0ELb1EEEEEEEEEvNT_6ParamsE,(.L_x_13369 - _ZN7cutlass13device_kernelIN5flash11enable_sm90INS1_16FlashAttnFwdSm90INS1_25CollectiveMainloopFwdSm90ILi2EN4cute5tupleIJNS5_1CILi1EEES8_S8_EEENS6_IJNS7_ILi192EEENS7_ILi128EEENS7_ILi96EEEEEELi96ENS_12float_e4m3_tEfNS_4arch4Sm90ELb0ELb1ELb1ELb1ELb0ELb0ELb0ELb1ELb1ELb1ELb1ELb0EEENS1_21CollectiveEpilogueFwdINS6_IJSA_SC_SB_EEES9_NS_10bfloat16_tESG_Li384ELb1ELb1ELb1ELb1EEENS1_36VarlenDynamicPersistentTileSchedulerILi192ELi128ELi384ELi128ELb1ELb1ELb1ELb1ELb0ELb1EEEEEEEEEvNT_6ParamsE)
        .other          _ZN7cutlass13device_kernelIN5flash11enable_sm90INS1_16FlashAttnFwdSm90INS1_25CollectiveMainloopFwdSm90ILi2EN4cute5tupleIJNS5_1CILi1EEES8_S8_EEENS6_IJNS7_ILi192EEENS7_ILi128EEENS7_ILi96EEEEEELi96ENS_12float_e4m3_tEfNS_4arch4Sm90ELb0ELb1ELb1ELb1ELb0ELb0ELb0ELb1ELb1ELb1ELb1ELb0EEENS1_21CollectiveEpilogueFwdINS6_IJSA_SC_SB_EEES9_NS_10bfloat16_tESG_Li384ELb1ELb1ELb1ELb1EEENS1_36VarlenDynamicPersistentTileSchedulerILi192ELi128ELi384ELi128ELb1ELb1ELb1ELb1ELb0ELb1EEEEEEEEEvNT_6ParamsE,@"STO_CUDA_ENTRY STV_DEFAULT"
_ZN7cutlass13device_kernelIN5flash11enable_sm90INS1_16FlashAttnFwdSm90INS1_25CollectiveMainloopFwdSm90ILi2EN4cute5tupleIJNS5_1CILi1EEES8_S8_EEENS6_IJNS7_ILi192EEENS7_ILi128EEENS7_ILi96EEEEEELi96ENS_12float_e4m3_tEfNS_4arch4Sm90ELb0ELb1ELb1ELb1ELb0ELb0ELb0ELb1ELb1ELb1ELb1ELb0EEENS1_21CollectiveEpilogueFwdINS6_IJSA_SC_SB_EEES9_NS_10bfloat16_tESG_Li384ELb1ELb1ELb1ELb1EEENS1_36VarlenDynamicPersistentTileSchedulerILi192ELi128ELi384ELi128ELb1ELb1ELb1ELb1ELb0ELb1EEEEEEEEEvNT_6ParamsE:
        /* <DEDUP_REMOVED lines=18> */
.L_x_9735:
[----:B------:R-:W-:Y:S05]  /*0120*/  BSYNC B0 ;  /* 0x0000000000007941 */ /* 0x000fea0003800000 */
.L_x_9734:
        /* <DEDUP_REMOVED lines=41> */
.L_x_9736:
        /* <DEDUP_REMOVED lines=22> */
.L_x_9737:
        /* <DEDUP_REMOVED lines=18> */
.L_x_9738:
        /* <DEDUP_REMOVED lines=22> */
.L_x_9739:
        /* <DEDUP_REMOVED lines=22> */
.L_x_9740:
[----:B------:R-:W-:Y:S01]  /*0900*/  PLOP3.LUT P0, PT, PT, PT, UP0, 0x80, 0x0 ;  /* 0x000000000000781c */ /* 0x000fe20003f0f008 */
[----:B------:R-:W-:Y:S01]  /*0910*/  UMOV UR38, 0x1 ;  /* 0x0000000100267882 */ /* 0x000fe20000000000 */
[----:B------:R-:W-:Y:S01]  /*0920*/  NOP ;  /* 0x0000000000007918 */ /* 0x000fe20000000000 */
[----:B------:R-:W-:Y:S01]  /*0930*/  USEL UR38, UR38, 0x2, !UP0 ;  /* 0x0000000226267887 */ /* 0x000fe2000c000000 */
[----:B------:R-:W-:Y:S01]  /*0940*/  ULDC.64 UR50, c[0x0][0x208] ;  /* 0x0000820000327ab9 */ /* 0x000fe20000000a00 */
[----:B012-4-:R-:W-:Y:S08]  /*0950*/  BAR.SYNC.DEFER_BLOCKING 0x0 ;  /* 0x0000000000007b1d */ /* 0x017ff00000010000 */
[----:B------:R-:W-:Y:S05]  /*0960*/  @!P0 BRA `(.L_x_9741) ;  /* 0x00000120004c8947 */ /* 0x000fea0003800000 */
.L_x_9742:
        /* <DEDUP_REMOVED lines=19> */
[----:B------:R-:W-:Y:S01]  /*0aa0*/  R2UR UR49, R11 ;  /* 0x000000000b3172ca */ /* 0x000fe200000e0000 */
        /* <DEDUP_REMOVED lines=11> */
[----:B------:R-:W-:Y:S02]  /*0b60*/  LOP3.LUT R5, R5, 0xfffffe00, RZ, 0xc0, !PT ;  /* 0xfffffe0005057812 */ /* 0x000fe400078ec0ff */
[----:B------:R-:W-:Y:S02]  /*0b70*/  SHF.R.S32.HI R7, RZ, 0x1f, R12 ;  /* 0x0000001fff077819 */ /* 0x000fe4000001140c */
[----:B------:R-:W-:Y:S02]  /*0b80*/  SHF.R.S32.HI R4, RZ, 0x4, R3 ;  /* 0x00000004ff047819 */ /* 0x000fe40000011403 */
[----:B------:R-:W-:Y:S02]  /*0b90*/  LEA.HI R8, R7, R12, RZ, 0x2 ;  /* 0x0000000c07087211 */ /* 0x000fe400078f10ff */
[----:B------:R-:W-:Y:S02]  /*0ba0*/  LOP3.LUT R2, R3, 0x7fffff0, RZ, 0xc0, !PT ;  /* 0x07fffff003027812 */ /* 0x000fe400078ec0ff */
[----:B------:R-:W-:-:S02]  /*0bb0*/  SHF.R.S32.HI R9, RZ, 0x2, R8 ;  /* 0x00000002ff097819 */ /* 0x000fc40000011408 */
[----:B------:R-:W-:Y:S01]  /*0bc0*/  SHF.R.S32.HI R6, RZ, 0x1f, R8 ;  /* 0x0000001fff067819 */ /* 0x000fe20000011408 */
[----:B------:R-:W-:Y:S01]  /*0bd0*/  IMAD.IADD R2, R13, 0x1, -R2 ;  /* 0x000000010d027824 */ /* 0x000fe200078e0a02 */
[----:B------:R-:W-:Y:S02]  /*0be0*/  LEA.HI R3, R3, R4, RZ, 0x1 ;  /* 0x0000000403037211 */ /* 0x000fe400078f08ff */
[----:B------:R-:W-:Y:S01]  /*0bf0*/  LEA.HI R10, R6, R9, RZ, 0x3 ;  /* 0x00000009060a7211 */ /* 0x000fe200078f18ff */
[----:B------:R-:W-:Y:S01]  /*0c00*/  IMAD.HI R6, R14, 0x55555556, RZ ;  /* 0x555555560e067827 */ /* 0x000fe200078e02ff */
[----:B------:R-:W-:Y:S02]  /*0c10*/  LEA.HI R7, R7, R12, RZ, 0x5 ;  /* 0x0000000c07077211 */ /* 0x000fe400078f28ff */
[----:B------:R-:W-:Y:S01]  /*0c20*/  LOP3.LUT R10, R10, 0xfffffff8, RZ, 0xc0, !PT ;  /* 0xfffffff80a0a7812 */ /* 0x000fe200078ec0ff */
[----:B------:R-:W-:Y:S01]  /*0c30*/  IMAD R2, R2, 0x20, R5 ;  /* 0x0000002002027824 */ /* 0x000fe200078e0205 */
[----:B------:R-:W-:-:S02]  /*0c40*/  LOP3.LUT R3, R3, 0x1ffffffe, RZ, 0xc0, !PT ;  /* 0x1ffffffe03037812 */ /* 0x000fc400078ec0ff */
[----:B------:R-:W-:Y:S01]  /*0c50*/  LEA.HI R6, R6, R6, RZ, 0x1 ;  /* 0x0000000606067211 */ /* 0x000fe200078f08ff */
[----:B------:R-:W-:Y:S01]  /*0c60*/  IMAD.IADD R10, R9, 0x1, -R10 ;  /* 0x00000001090a7824 */ /* 0x000fe200078e0a0a */
[----:B------:R-:W-:Y:S01]  /*0c70*/  SHF.R.S32.HI R7, RZ, 0x5, R7 ;  /* 0x00000005ff077819 */ /* 0x000fe20000011407 */
[----:B------:R-:W-:Y:S01]  /*0c80*/  IMAD.IADD R3, R4, 0x1, -R3 ;  /* 0x0000000104037824 */ /* 0x000fe200078e0a03 */
[----:B------:R-:W-:Y:S01]  /*0c90*/  LEA.HI R0, R0, R13, RZ, 0x2 ;  /* 0x0000000d00007211 */ /* 0x000fe200078f10ff */
[----:B------:R-:W-:Y:S01]  /*0ca0*/  IMAD R6, R6, -0x3, R14 ;  /* 0xfffffffd06067824 */ /* 0x000fe200078e020e */
[----:B------:R-:W-:Y:S01]  /*0cb0*/  LOP3.LUT R8, R8, 0x7ffffffc, RZ, 0xc0, !PT ;  /* 0x7ffffffc08087812 */ /* 0x000fe200078ec0ff */
[----:B------:R-:W-:Y:S01]  /*0cc0*/  IMAD R7, R7, 0x10, R10 ;  /* 0x0000001007077824 */ /* 0x000fe200078e020a */
[----:B------:R-:W-:Y:S01]  /*0cd0*/  LOP3.LUT R4, R0, 0xfffffffc, RZ, 0xc0, !PT ;  /* 0xfffffffc00047812 */ /* 0x000fe200078ec0ff */
[----:B------:R-:W-:Y:S01]  /*0ce0*/  IMAD R2, R3, 0x8, R2 ;  /* 0x0000000803027824 */ /* 0x000fe200078e0202 */
[----:B------:R-:W-:Y:S01]  /*0cf0*/  SHF.R.S32.HI R0, RZ, 0x2, R0 ;  /* 0x00000002ff007819 */ /* 0x000fe20000011400 */
[----:B------:R-:W-:-:S02]  /*0d00*/  IMAD R5, R6, 0x40, R7 ;  /* 0x0000004006057824 */ /* 0x000fc400078e0207 */
[----:B------:R-:W-:Y:S01]  /*0d10*/  IMAD.IADD R4, R13, 0x1, -R4 ;  /* 0x000000010d047824 */ /* 0x000fe200078e0a04 */
[----:B------:R0:W-:Y:S01]  /*0d20*/  STL [R1+0x20], R2 ;  /* 0x0000200201007387 */ /* 0x0001e20000100800 */
[----:B------:R-:W-:Y:S02]  /*0d30*/  IMAD.IADD R8, R12, 0x1, -R8 ;  /* 0x000000010c087824 */ /* 0x000fe400078e0a08 */
[----:B------:R-:W-:Y:S01]  /*0d40*/  IMAD.SHL.U32 R18, R4, 0x8, RZ ;  /* 0x0000000804127824 */ /* 0x000fe200078e00ff */
[----:B------:R1:W-:Y:S01]  /*0d50*/  STL [R1+0x1c], R5 ;  /* 0x00001c0501007387 */ /* 0x0003e20000100800 */
[----:B------:R-:W-:Y:S02]  /*0d60*/  IMAD.SHL.U32 R16, R8, 0x2, RZ ;  /* 0x0000000208107824 */ /* 0x000fe400078e00ff */
[C---:B------:R-:W-:Y:S02]  /*0d70*/  VIADD R19, R18.reuse, 0x20 ;  /* 0x0000002012137836 */ /* 0x040fe40000000000 */
[----:B------:R-:W-:Y:S01]  /*0d80*/  VIADD R23, R18, 0x40 ;  /* 0x0000004012177836 */ /* 0x000fe20000000000 */
[----:B0-----:R-:W-:Y:S01]  /*0d90*/  LEA.HI R2, R4, R4, RZ, 0x1 ;  /* 0x0000000404027211 */ /* 0x001fe200078f08ff */
[C---:B------:R-:W-:Y:S01]  /*0da0*/  VIADD R157, R16.reuse, 0x30 ;  /* 0x00000030109d7836 */ /* 0x040fe20000000000 */
[----:B------:R-:W-:Y:S01]  /*0db0*/  SHF.R.S32.HI R3, RZ, 0x1f, R19 ;  /* 0x0000001fff037819 */ /* 0x000fe20000011413 */
[----:B------:R-:W-:Y:S01]  /*0dc0*/  VIADD R3, R16, 0x20 ;  /* 0x0000002010037836 */ /* 0x000fe20000000000 */
[----:B------:R-:W-:Y:S01]  /*0dd0*/  LOP3.LUT R2, R2, 0x1ffffffe, RZ, 0xc0, !PT ;  /* 0x1ffffffe02027812 */ /* 0x000fe200078ec0ff */
[C---:B------:R-:W-:Y:S01]  /*0de0*/  VIADD R156, R16.reuse, 0x38 ;  /* 0x00000038109c7836 */ /* 0x040fe20000000000 */
[----:B------:R-:W-:Y:S01]  /*0df0*/  SHF.R.S32.HI R0, RZ, 0x1f, R23 ;  /* 0x0000001fff007819 */ /* 0x000fe20000011417 */
        /* <DEDUP_REMOVED lines=16> */
[----:B------:R-:W-:Y:S02]  /*0f00*/  SHF.R.S32.HI R4, RZ, 0x1f, R154 ;  /* 0x0000001fff047819 */ /* 0x000fe4000001149a */
[----:B------:R-:W-:-:S02]  /*0f10*/  SHF.R.S32.HI R3, RZ, 0x1f, R153 ;  /* 0x0000001fff037819 */ /* 0x000fc40000011499 */
[----:B-1----:R-:W-:-:S07]  /*0f20*/  SHF.R.S32.HI R0, RZ, 0x1f, R152 ;  /* 0x0000001fff007819 */ /* 0x002fce0000011498 */
.L_x_9842:
        /* <DEDUP_REMOVED lines=14> */
[----:B------:R-:W-:Y:S01]  /*1010*/  IMAD.U32 R3, RZ, RZ, UR9 ;  /* 0x00000009ff037e24 */ /* 0x000fe2000f8e00ff */
[----:B------:R-:W-:Y:S02]  /*1020*/  @UP1 UIMAD.WIDE UR8, UR49, 0x4, UR10 ;  /* 0x00000004310818a5 */ /* 0x000fe4000f8e020a */
[----:B------:R-:W-:Y:S02]  /*1030*/  ULOP3.LUT UR43, UR6, 0xff0000, URZ, 0xc0, !UPT ;  /* 0x00ff0000062b7892 */ /* 0x000fe4000f8ec03f */
[----:B--2---:R-:W2:Y:S01]  /*1040*/  @P0 LDG.E R2, desc[UR50][R2.64] ;  /* 0x0000003202020981 */ /* 0x004ea2000c1e1900 */
[----:B------:R-:W-:Y:S01]  /*1050*/  ULDC.64 UR10, c[0x0][0xa20] ;  /* 0x00028800000a7ab9 */ /* 0x000fe20000000a00 */
[----:B------:R-:W-:-:S02]  /*1060*/  IMAD.U32 R4, RZ, RZ, UR8 ;  /* 0x00000008ff047e24 */ /* 0x000fc4000f8e00ff */
[----:B---3--:R-:W-:Y:S01]  /*1070*/  IMAD.U32 R5, RZ, RZ, UR9 ;  /* 0x00000009ff057e24 */ /* 0x008fe2000f8e00ff */
        /* <DEDUP_REMOVED lines=30> */
.L_x_9743:
        /* <DEDUP_REMOVED lines=9> */
.L_x_9744:
        /* <DEDUP_REMOVED lines=13> */
.L_x_9745:
[----:B------:R-:W-:Y:S01]  /*13c0*/  ULDC UR6, c[0x0][0x448] ;  /* 0x0001120000067ab9 */ /* 0x000fe20000000800 */
[----:B------:R-:W-:Y:S02]  /*13d0*/  UIMAD UR40, UR5, 0xc0, URZ ;  /* 0x000000c0052878a4 */ /* 0x000fe4000f8e023f */
        /* <DEDUP_REMOVED lines=24> */
.L_x_9747:
[----:B------:R-:W-:-:S11]  /*1560*/  UISETP.NE.AND UP1, UPT, UR5, 0x1, UPT ;  /* 0x000000010500788c */ /* 0x000fd6000bf25270 */
[----:B------:R-:W-:Y:S02]  /*1570*/  @UP1 ULDC.64 UR10, c[0x0][0x9e8] ;  /* 0x00027a00000a1ab9 */ /* 0x000fe40000000a00 */
[----:B------:R-:W-:-:S04]  /*1580*/  UIMAD.WIDE.U32 UR6, UR8, UR10, URZ ;  /* 0x0000000a080672a5 */ /* 0x000fc8000f8e003f */
[----:B------:R-:W-:-:S12]  /*1590*/  @UP1 USHF.R.U32.HI UR8, URZ, UR11, UR7 ;  /* 0x0000000b3f081299 */ /* 0x000fd80008011607 */
.L_x_9748:
[----:B------:R-:W-:-:S04]  /*15a0*/  UIMAD UR8, UR8, UR5, UR5 ;  /* 0x00000005080872a4 */ /* 0x000fc8000f8e0205 */
[----:B------:R-:W-:-:S04]  /*15b0*/  UISETP.LT.AND UP1, UPT, UR4, UR8, UPT ;  /* 0x000000080400728c */ /* 0x000fc8000bf21270 */
[----:B------:R-:W-:-:S12]  /*15c0*/  USEL UR4, UR4, UR8, UP1 ;  /* 0x0000000804047287 */ /* 0x000fd80008800000 */
.L_x_9746:
        /* <DEDUP_REMOVED lines=30> */
.L_x_9750:
[----:B------:R-:W-:-:S11]  /*17b0*/  UISETP.NE.AND UP0, UPT, UR5, 0x1, UPT ;  /* 0x000000010500788c */ /* 0x000fd6000bf05270 */
[----:B------:R-:W-:Y:S02]  /*17c0*/  @UP0 ULDC.64 UR10, c[0x0][0x9e8] ;  /* 0x00027a00000a0ab9 */ /* 0x000fe40000000a00 */
[----:B------:R-:W-:-:S04]  /*17d0*/  UIMAD.WIDE.U32 UR8, UR7, UR10, URZ ;  /* 0x0000000a070872a5 */ /* 0x000fc8000f8e003f */
[----:B------:R-:W-:-:S12]  /*17e0*/  @UP0 USHF.R.U32.HI UR7, URZ, UR11, UR9 ;  /* 0x0000000b3f070299 */ /* 0x000fd80008011609 */
.L_x_9751:
[----:B------:R-:W-:-:S04]  /*17f0*/  UIMAD UR5, UR7, UR5, URZ ;  /* 0x00000005070572a4 */ /* 0x000fc8000f8e023f */
[----:B------:R-:W-:-:S04]  /*1800*/  UISETP.LT.AND UP0, UPT, UR4, UR5, UPT ;  /* 0x000000050400728c */ /* 0x000fc8000bf01270 */
[----:B------:R-:W-:-:S12]  /*1810*/  USEL UR4, UR4, UR5, !UP0 ;  /* 0x0000000504047287 */ /* 0x000fd8000c000000 */
.L_x_9749:
        /* <DEDUP_REMOVED lines=48> */
.L_x_9752:
[----:B------:R-:W-:Y:S01]  /*1b20*/  UIMAD UR44, UR42, UR4, UR44 ;  /* 0x000000042a2c72a4 */ /* 0x000fe2000f8e022c */
[----:B------:R-:W-:Y:S01]  /*1b30*/  IMAD.U32 R88, RZ, RZ, UR6 ;  /* 0x00000006ff587e24 */ /* 0x000fe2000f8e00ff */
[----:B------:R-:W-:Y:S01]  /*1b40*/  PLOP3.LUT P0, PT, PT, PT, PT, 0x80, 0x0 ;  /* 0x000000000000781c */ /* 0x000fe20003f0f070 */
[----:B------:R-:W-:Y:S01]  /*1b50*/  IMAD.U32 R3, RZ, RZ, UR4 ;  /* 0x00000004ff037e24 */ /* 0x000fe2000f8e00ff */
[----:B------:R-:W-:Y:S01]  /*1b60*/  CS2R R20, SRZ ;  /* 0x0000000000147805 */ /* 0x000fe2000001ff00 */
[----:B------:R-:W-:Y:S01]  /*1b70*/  IMAD.MOV.U32 R2, RZ, RZ, RZ ;  /* 0x000000ffff027224 */ /* 0x000fe200078e00ff */
[----:B------:R-:W-:Y:S01]  /*1b80*/  CS2R R40, SRZ ;  /* 0x0000000000287805 */ /* 0x000fe2000001ff00 */
[----:B------:R-:W-:Y:S01]  /*1b90*/  IMAD.MOV.U32 R0, RZ, RZ, RZ ;  /* 0x000000ffff007224 */ /* 0x000fe200078e00ff */
[----:B------:R-:W-:Y:S01]  /*1ba0*/  VIADDMNMX R88, R3, UR44, R88, PT ;  /* 0x0000002c03587c46 */ /* 0x000fe2000b800158 */
[----:B------:R-:W-:Y:S01]  /*1bb0*/  IMAD.MOV.U32 R15, RZ, RZ, RZ ;  /* 0x000000ffff0f7224 */ /* 0x000fe200078e00ff */
[----:B------:R-:W-:Y:S01]  /*1bc0*/  CS2R R38, SRZ ;  /* 0x0000000000267805 */ /* 0x000fe2000001ff00 */
[----:B------:R-:W-:Y:S01]  /*1bd0*/  IMAD.MOV.U32 R93, RZ, RZ, RZ ;  /* 0x000000ffff5d7224 */ /* 0x000fe200078e00ff */
[----:B------:R-:W-:-:S02]  /*1be0*/  ISETP.GT.AND P1, PT, R88, UR44, PT ;  /* 0x0000002c58007c0c */ /* 0x000fc4000bf24270 */
[----:B------:R-:W-:Y:S01]  /*1bf0*/  CS2R R8, SRZ ;  /* 0x0000000000087805 */ /* 0x000fe2000001ff00 */
[----:B------:R-:W-:Y:S01]  /*1c00*/  IMAD.MOV.U32 R95, RZ, RZ, RZ ;  /* 0x000000ffff5f7224 */ /* 0x000fe200078e00ff */
        /* <DEDUP_REMOVED lines=60> */
.L_x_9754:
        /* <DEDUP_REMOVED lines=50> */
.L_x_9949:
[----:B------:R-:W-:Y:S05]  /*22f0*/  @!P0 BRA `(.L_x_9756) ;  /* 0x0000000000048947 */ /* 0x000fea0003800000 */
[----:B------:R-:W-:Y:S01]  /*2300*/  BPT.TRAP 0x1 ;  /* 0x000000040000795c */ /* 0x000fe20000300000 */
.L_x_9756:
[----:B------:R-:W-:Y:S02]  /*2310*/  IMAD.U32 R90, RZ, RZ, UR52 ;  /* 0x00000034ff5a7e24 */ /* 0x000fe4000f8e00ff */
[----:B0-----:R-:W-:-:S03]  /*2320*/  IMAD.U32 R3, RZ, RZ, UR53 ;  /* 0x00000035ff037e24 */ /* 0x001fc6000f8e00ff */
[----:B------:R-:W-:Y:S02]  /*2330*/  LEA R90, R90, UR46, 0x3 ;  /* 0x0000002e5a5a7c11 */ /* 0x000fe4000f8e18ff */
[----:B------:R-:W-:-:S04]  /*2340*/  SHF.L.U32 R3, R3, 0x1f, RZ ;  /* 0x0000001f03037819 */ /* 0x000fc800000006ff */
[----:B------:R0:W1:Y:S01]  /*2350*/  SYNCS.PHASECHK.TRANS64.TRYWAIT P2, [R90+URZ+0x19c30], R3 ;  /* 0x019c30035a0075a7 */ /* 0x000062000804017f */
[----:B------:R-:W-:Y:S05]  /*2360*/  @!P0 BRA `(.L_x_9757) ;  /* 0x0000000000048947 */ /* 0x000fea0003800000 */
[----:B------:R-:W-:Y:S01]  /*2370*/  BPT.TRAP 0x1 ;  /* 0x000000040000795c */ /* 0x000fe20000300000 */
.L_x_9757:
[----:B------:R-:W2:Y:S02]  /*2380*/  S2R R2, SR_TID.X ;  /* 0x0000000000027919 */ /* 0x000ea40000002100 */
[----:B--2---:R-:W-:Y:S01]  /*2390*/  LOP3.LUT P1, RZ, R2, 0x7f, RZ, 0xc0, !PT ;  /* 0x0000007f02ff7812 */ /* 0x004fe2000782c0ff */
[----:B-1----:R-:W-:-:S12]  /*23a0*/  @P2 BRA `(.L_x_9758) ;  /* 0x0000000000082947 */ /* 0x002fd80003800000 */
[----:B------:R-:W1:Y:S02]  /*23b0*/  SYNCS.PHASECHK.TRANS64.TRYWAIT P2, [R90+URZ+0x19c30], R3 ;  /* 0x019c30035a0075a7 */ /* 0x000e64000804017f */
[----:B-1----:R-:W-:Y:S05]  /*23c0*/  @!P2 BRA `(.L_x_9759) ;  /* 0x0000016c0090a947 */ /* 0x002fea0003800000 */
.L_x_9758:
        /* <DEDUP_REMOVED lines=34> */
[----:B------:R-:W-:Y:S02]  /*25f0*/  ULDC.64 UR10, c[0x0][0x9e0] ;  /* 0x00027800000a7ab9 */ /* 0x000fe40000000a00 */
[----:B------:R-:W-:Y:S01]  /*2600*/  UISETP.GE.AND UP1, UPT, UR11, 0x1, UPT ;  /* 0x000000010b00788c */ /* 0x000fe2000bf26270 */
[----:B------:R-:W-:Y:S02]  /*2610*/  WARPGROUP.DEPBAR.LE gsb0, 0x0 ;  /* 0x00008000000079c5 */ /* 0x000fe40000010000 */
[C---:B------:R-:W-:Y:S01]  /*2620*/  FMUL.FTZ R94, R0.reuse, R32 ;  /* 0x00000020005e7220 */ /* 0x040fe20000410000 */
[C---:B------:R-:W-:Y:S01]  /*2630*/  FMUL.FTZ R32, R0.reuse, R66 ;  /* 0x0000004200207220 */ /* 0x040fe20000410000 */
        /* <DEDUP_REMOVED lines=8> */
[----:B------:R-:W-:Y:S01]  /*26c0*/  IMAD.MOV.U32 R43, RZ, RZ, -0x80 ;  /* 0xffffff80ff2b7424 */ /* 0x000fe200078e00ff */
[----:B------:R-:W-:Y:S01]  /*26d0*/  @P3 SHF.R.U32.HI R66, RZ, UR6, R36 ;  /* 0x00000006ff423c19 */ /* 0x000fe20008011624 */
        /* <DEDUP_REMOVED lines=62> */
[C-C-:B------:R-:W-:Y:S01]  /*2ac0*/  IADD3 R42, -R16.reuse, 0x1, R73.reuse ;  /* 0x00000001102a7810 */ /* 0x140fe20007ffe149 */
[----:B------:R2:W-:Y:S01]  /*2ad0*/  @!P1 SYNCS.ARRIVE.TRANS64.RED.A1T0 RZ, [R90+URZ], RZ ;  /* 0x000000ff5aff99a7 */ /* 0x0005e2000810043f */
[----:B------:R-:W-:-:S02]  /*2ae0*/  IADD3 R72, -R16, UR41, R73 ;  /* 0x0000002910487c10 */ /* 0x000fc4000fffe149 */
[----:B------:R-:W-:Y:S02]  /*2af0*/  IADD3 R42, -R43, UR41, R42 ;  /* 0x000000292b2a7c10 */ /* 0x000fe4000fffe12a */
[----:B------:R-:W-:Y:S01]  /*2b00*/  LEA R68, R88, 0xffffff80, 0x7 ;  /* 0xffffff8058447811 */ /* 0x000fe200078e38ff */
[----:B------:R-:W3:Y:S02]  /*2b10*/  MUFU.TANH R89, R89 ;  /* 0x0000005900597308 */ /* 0x000ee40000002400 */
[C---:B------:R-:W-:Y:S02]  /*2b20*/  VIADD R75, R42.reuse, UR10 ;  /* 0x0000000a2a4b7c36 */ /* 0x040fe40008000000 */
[----:B------:R-:W-:-:S03]  /*2b30*/  VIADD R74, R42, UR17 ;  /* 0x000000112a4a7c36 */ /* 0x000fc60008000000 */
[----:B0-----:R-:W-:Y:S01]  /*2b40*/  VIADDMNMX R70, R45, R75, R72, PT ;  /* 0x0000004b2d467246 */ /* 0x001fe20003800148 */
[----:B------:R-:W0:Y:S01]  /*2b50*/  MUFU.TANH R3, R3 ;  /* 0x0000000300037308 */ /* 0x000e220000002400 */
        /* <DEDUP_REMOVED lines=76> */
.L_x_9762:
[----:B------:R-:W-:-:S06]  /*3020*/  UISETP.NE.AND UP2, UPT, UR11, 0x1, UPT ;  /* 0x000000010b00788c */ /* 0x000fcc000bf45270 */
[----:B------:R-:W-:-:S05]  /*3030*/  PLOP3.LUT P2, PT, PT, PT, UP2, 0x80, 0x0 ;  /* 0x000000000000781c */ /* 0x000fca0003f4f028 */
[----:B------:R-:W-:-:S08]  /*3040*/  @UP2 ULDC.64 UR6, c[0x0][0x9e8] ;  /* 0x00027a0000062ab9 */ /* 0x000fd00000000a00 */
[----:B------:R-:W-:-:S05]  /*3050*/  @P2 IMAD.HI.U32 R42, R43, UR6, RZ ;  /* 0x000000062b2a2c27 */ /* 0x000fca000f8e00ff */
[----:B------:R-:W-:-:S07]  /*3060*/  @P2 SHF.R.U32.HI R43, RZ, UR7, R42 ;  /* 0x00000007ff2b2c19 */ /* 0x000fce000801162a */
.L_x_9763:
[----:B------:R-:W-:Y:S05]  /*3070*/  BSYNC B0 ;  /* 0x0000000000007941 */ /* 0x000fea0003800000 */
.L_x_9761:
[----:B------:R-:W-:-:S04]  /*3080*/  IMAD R43, R43, UR11, -R68 ;  /* 0x0000000b2b2b7c24 */ /* 0x000fc8000f8e0a44 */
[----:B------:R-:W-:-:S05]  /*3090*/  IMAD.IADD R43, R43, 0x1, -R16 ;  /* 0x000000012b2b7824 */ /* 0x000fca00078e0a10 */
[----:B------:R-:W-:Y:S02]  /*30a0*/  VIMNMX R71, R71, R43, !PT ;  /* 0x0000002b47477248 */ /* 0x000fe40007fe0100 */
[----:B------:R-:W-:-:S07]  /*30b0*/  VIADDMNMX R70, R43, UR11, R70, PT ;  /* 0x0000000b2b467c46 */ /* 0x000fce000b800146 */
.L_x_9760:
        /* <DEDUP_REMOVED lines=12> */
[C---:B------:R-:W-:Y:S02]  /*3180*/  ISETP.GE.AND P5, PT, R73.reuse, 0x11, PT ;  /* 0x000000114900780c */ /* 0x040fe40003fa6270 */
[C---:B------:R-:W-:Y:S02]  /*3190*/  ISETP.LT.OR P4, PT, R70.reuse, 0x9, P4 ;  /* 0x000000094600780c */ /* 0x040fe40002781670 */
[----:B------:R-:W-:Y:S02]  /*31a0*/  ISETP.LT.OR P3, PT, R70, 0xa, P3 ;  /* 0x0000000a4600780c */ /* 0x000fe40001f61670 */
[----:B0-----:R-:W-:Y:S02]  /*31b0*/  FSEL R92, R92, -INF , !P4 ;  /* 0xff8000005c5c7808 */ /* 0x001fe40006000000 */
        /* <DEDUP_REMOVED lines=166> */
[----:B------:R-:W-:-:S04]  /*3c20*/  ISETP.LT.OR P6, PT, R70, 0x7a, P6 ;  /* 0x0000007a4600780c */ /* 0x000fc800037c1670 */
[----:B------:R-:W-:Y:S02]  /*3c30*/  FSEL R2, R67, -INF , !P6 ;  /* 0xff80000043027808 */ /* 0x000fe40007000000 */
[----:B------:R-:W0:Y:S01]  /*3c40*/  SHFL.IDX PT, R67, R66, 0x1, 0x1c1f ;  /* 0x003c1f0042437f89 */ /* 0x000e2200000e0000 */
[----:B------:R-:W-:Y:S02]  /*3c50*/  PLOP3.LUT P6, PT, PT, PT, UP1, 0x40, 0x0 ;  /* 0x000000000000781c */ /* 0x000fe40003fce818 */
[----:B0-----:R-:W-:Y:S01]  /*3c60*/  VIADDMNMX R73, R67, R75, R72, PT ;  /* 0x0000004b43497246 */ /* 0x001fe20003800148 */
[----:B------:R-:W-:-:S10]  /*3c70*/  IMAD.IADD R74, R74, 0x1, R67 ;  /* 0x000000014a4a7824 */ /* 0x000fd400078e0243 */
        /* <DEDUP_REMOVED lines=15> */
.L_x_9766:
[----:B------:R-:W-:-:S06]  /*3d70*/  UISETP.NE.AND UP2, UPT, UR11, 0x1, UPT ;  /* 0x000000010b00788c */ /* 0x000fcc000bf45270 */
[----:B------:R-:W-:-:S05]  /*3d80*/  PLOP3.LUT P6, PT, PT, PT, UP2, 0x80, 0x0 ;  /* 0x000000000000781c */ /* 0x000fca0003fcf028 */
[----:B------:R-:W-:-:S08]  /*3d90*/  @UP2 ULDC.64 UR6, c[0x0][0x9e8] ;  /* 0x00027a0000062ab9 */ /* 0x000fd00000000a00 */
[----:B------:R-:W-:Y:S01]  /*3da0*/  @P6 IMAD.HI.U32 R66, R67, UR6, RZ ;  /* 0x0000000643426c27 */ /* 0x000fe2000f8e00ff */
[----:B------:R-:W-:-:S13]  /*3db0*/  PLOP3.LUT P6, PT, PT, PT, UP2, 0x80, 0x0 ;  /* 0x000000000000781c */ /* 0x000fda0003fcf028 */
[----:B------:R-:W-:-:S07]  /*3dc0*/  @P6 SHF.R.U32.HI R67, RZ, UR7, R66 ;  /* 0x00000007ff436c19 */ /* 0x000fce0008011642 */
.L_x_9767:
[----:B------:R-:W-:Y:S05]  /*3dd0*/  BSYNC B0 ;  /* 0x0000000000007941 */ /* 0x000fea0003800000 */
.L_x_9765:
[----:B------:R-:W-:-:S04]  /*3de0*/  IMAD R67, R67, UR11, -R68 ;  /* 0x0000000b43437c24 */ /* 0x000fc8000f8e0a44 */
[----:B------:R-:W-:-:S05]  /*3df0*/  IMAD.IADD R67, R67, 0x1, -R16 ;  /* 0x0000000143437824 */ /* 0x000fca00078e0a10 */
[----:B------:R-:W-:Y:S02]  /*3e00*/  VIMNMX R74, R74, R67, !PT ;  /* 0x000000434a4a7248 */ /* 0x000fe40007fe0100 */
[----:B------:R-:W-:-:S07]  /*3e10*/  VIADDMNMX R73, R67, UR11, R73, PT ;  /* 0x0000000b43497c46 */ /* 0x000fce000b800149 */
.L_x_9764:
        /* <DEDUP_REMOVED lines=9> */
[----:B------:R-:W-:Y:S01]  /*3eb0*/  UMOV UR7, UR40 ;  /* 0x0000002800077c82 */ /* 0x000fe20008000000 */
[----:B------:R-:W-:Y:S01]  /*3ec0*/  LOP3.LUT P2, RZ, R22, 0x2, RZ, 0xc0, !PT ;  /* 0x0000000216ff7812 */ /* 0x000fe2000784c0ff */
        /* <DEDUP_REMOVED lines=9> */
[----:B------:R-:W-:-:S02]  /*3f60*/  LOP3.LUT P2, RZ, R22, 0x4, RZ, 0xc0, !PT ;  /* 0x0000000416ff7812 */ /* 0x000fc4000784c0ff */
[C---:B------:R-:W-:Y:S02]  /*3f70*/  ISETP.LT.OR P4, PT, R73.reuse, 0x72, P4 ;  /* 0x000000724900780c */ /* 0x040fe40002781670 */
[----:B------:R-:W-:Y:S02]  /*3f80*/  ISETP.GT.AND P2, PT, R74, 0x9, !P2 ;  /* 0x000000094a00780c */ /* 0x000fe40005744270 */
[----:B------:R-:W-:Y:S02]  /*3f90*/  FSEL R28, R28, -INF , !P3 ;  /* 0xff8000001c1c7808 */ /* 0x000fe40005800000 */
[C---:B------:R-:W-:Y:S02]  /*3fa0*/  ISETP.LT.OR P2, PT, R73.reuse, 0xa, P2 ;  /* 0x0000000a4900780c */ /* 0x040fe40001741670 */
[----:B------:R-:W-:Y:S02]  /*3fb0*/  ISETP.LT.OR P5, PT, R73, 0x79, P5 ;  /* 0x000000794900780c */ /* 0x000fe40002fa1670 */
[----:B------:R-:W-:-:S02]  /*3fc0*/  FSEL R6, R6, -INF , !P2 ;  /* 0xff80000006067808 */ /* 0x000fc40005000000 */
[----:B------:R-:W-:Y:S02]  /*3fd0*/  ISETP.GT.AND P2, PT, R74, 0x10, !P6 ;  /* 0x000000104a00780c */ /* 0x000fe40007744270 */
[C---:B------:R-:W-:Y:S02]  /*3fe0*/  LOP3.LUT P6, RZ, R22.reuse, 0x8000, RZ, 0xc0, !PT ;  /* 0x0000800016ff7812 */ /* 0x040fe400078cc0ff */
[----:B------:R-:W-:Y:S02]  /*3ff0*/  ISETP.LT.OR P2, PT, R73, 0x11, P2 ;  /* 0x000000114900780c */ /* 0x000fe40001741670 */
[----:B------:R-:W-:Y:S02]  /*4000*/  FSEL R31, R31, -INF , !P4 ;  /* 0xff8000001f1f7808 */ /* 0x000fe40006000000 */
[----:B------:R-:W-:Y:S02]  /*4010*/  FSEL R66, R7, -INF , !P2 ;  /* 0xff80000007427808 */ /* 0x000fe40005000000 */
[----:B------:R-:W-:-:S02]  /*4020*/  LOP3.LUT P2, RZ, R22, 0x2000000, RZ, 0xc0, !PT ;  /* 0x0200000016ff7812 */ /* 0x000fc4000784c0ff */
[----:B------:R-:W-:Y:S02]  /*4030*/  FMNMX.FTZ R7, R69, R89, !PT ;  /* 0x0000005945077209 */ /* 0x000fe40007810000 */
[----:B------:R-:W-:Y:S02]  /*4040*/  ISETP.GT.AND P2, PT, R74, 0x11, !P2 ;  /* 0x000000114a00780c */ /* 0x000fe40005744270 */
[----:B------:R-:W-:Y:S02]  /*4050*/  FSEL R36, R36, -INF , !P5 ;  /* 0xff80000024247808 */ /* 0x000fe40006800000 */
[----:B------:R-:W-:-:S04]  /*4060*/  ISETP.LT.OR P2, PT, R73, 0x12, P2 ;  /* 0x000000124900780c */ /* 0x000fc80001741670 */
        /* <DEDUP_REMOVED lines=72> */
[----:B------:R-:W-:Y:S01]  /*44f0*/  LOP3.LUT P6, RZ, R22, 0x10, RZ, 0xc0, !PT ;  /* 0x0000001016ff7812 */ /* 0x000fe200078cc0ff */
[----:B------:R-:W0:Y:S01]  /*4500*/  SHFL.BFLY PT, R8, R7, 0x2, 0x1f ;  /* 0x0c401f0007087f89 */ /* 0x000e2200000e0000 */
[----:B------:R-:W-:-:S04]  /*4510*/  ISETP.LT.OR P2, PT, R73, 0x41, P2 ;  /* 0x000000414900780c */ /* 0x000fc80001741670 */
[----:B------:R-:W-:Y:S02]  /*4520*/  FSEL R26, R26, -INF , !P2 ;  /* 0xff8000001a1a7808 */ /* 0x000fe40005000000 */
[----:B------:R-:W-:-:S04]  /*4530*/  LOP3.LUT P2, RZ, R22, 0x2000, RZ, 0xc0, !PT ;  /* 0x0000200016ff7812 */ /* 0x000fc8000784c0ff */
[----:B------:R-:W-:-:S04]  /*4540*/  ISETP.GT.AND P2, PT, R74, 0x41, !P2 ;  /* 0x000000414a00780c */ /* 0x000fc80005744270 */
[----:B------:R-:W-:-:S04]  /*4550*/  ISETP.LT.OR P2, PT, R73, 0x42, P2 ;  /* 0x000000424900780c */ /* 0x000fc80001741670 */
[----:B------:R-:W-:Y:S02]  /*4560*/  FSEL R27, R27, -INF , !P2 ;  /* 0xff8000001b1b7808 */ /* 0x000fe40005000000 */
[----:B------:R-:W-:Y:S02]  /*4570*/  LOP3.LUT P2, RZ, R22, 0x1000, RZ, 0xc0, !PT ;  /* 0x0000100016ff7812 */ /* 0x000fe4000784c0ff */
[----:B0-----:R-:W-:Y:S02]  /*4580*/  FMNMX.FTZ R68, R7, R8, !PT ;  /* 0x0000000807447209 */ /* 0x001fe40007810000 */
[----:B------:R-:W-:-:S03]  /*4590*/  ISETP.GT.AND P2, PT, R74, 0x48, !P2 ;  /* 0x000000484a00780c */ /* 0x000fc60005744270 */
        /* <DEDUP_REMOVED lines=8> */
[----:B0-----:R-:W-:Y:S01]  /*4620*/  FMNMX.FTZ R8, R68, R71, !PT ;  /* 0x0000004744087209 */ /* 0x001fe20007810000 */
[----:B------:R-:W-:Y:S01]  /*4630*/  IMAD.U32 R71, RZ, RZ, UR6 ;  /* 0x00000006ff477e24 */ /* 0x000fe2000f8e00ff */
[----:B------:R-:W-:-:S03]  /*4640*/  ISETP.GT.AND P2, PT, R74, 0x50, !P2 ;  /* 0x000000504a00780c */ /* 0x000fc60005744270 */
[----:B------:R-:W-:Y:S01]  /*4650*/  FFMA.FTZ R76, R8, R71, -8 ;  /* 0xc1000000084c7423 */ /* 0x000fe20000010047 */
        /* <DEDUP_REMOVED lines=30> */
[----:B------:R-:W-:-:S01]  /*4840*/  FFMA.FTZ R77, R41, UR6, -R76 ;  /* 0x00000006294d7c23 */ /* 0x000fc2000801084c */
[----:B------:R-:W-:Y:S01]  /*4850*/  ISETP.LT.OR P2, PT, R73, 0x1, P2 ;  /* 0x000000014900780c */ /* 0x000fe20001741670 */
[----:B------:R-:W-:-:S01]  /*4860*/  FFMA.FTZ R41, R48, UR6, -R76 ;  /* 0x0000000630297c23 */ /* 0x000fc2000801084c */
[----:B------:R-:W-:Y:S01]  /*4870*/  ISETP.GT.AND P6, PT, R74, 0x79, !P6 ;  /* 0x000000794a00780c */ /* 0x000fe200077c4270 */
[----:B------:R-:W-:-:S01]  /*4880*/  FFMA.FTZ R48, R47, UR6, -R76 ;  /* 0x000000062f307c23 */ /* 0x000fc2000801084c */
[----:B------:R-:W-:Y:S01]  /*4890*/  FSEL R75, R3, -INF , !P2 ;  /* 0xff800000034b7808 */ /* 0x000fe20005000000 */
[----:B------:R-:W-:-:S01]  /*48a0*/  FFMA.FTZ R47, R49, UR6, -R76 ;  /* 0x00000006312f7c23 */ /* 0x000fc2000801084c */
[----:B------:R-:W-:Y:S01]  /*48b0*/  LOP3.LUT P2, RZ, R22, 0x4000000, RZ, 0xc0, !PT ;  /* 0x0400000016ff7812 */ /* 0x000fe2000784c0ff */
[----:B------:R-:W-:-:S01]  /*48c0*/  FFMA.FTZ R49, R51, UR6, -R76 ;  /* 0x0000000633317c23 */ /* 0x000fc2000801084c */
[----:B------:R-:W-:Y:S01]  /*48d0*/  FMNMX.FTZ R72, R75, R4, !PT ;  /* 0x000000044b487209 */ /* 0x000fe20007810000 */
        /* <DEDUP_REMOVED lines=8> */
[----:B------:R-:W-:-:S01]  /*4960*/  FFMA.FTZ R59, R61, UR6, -R76 ;  /* 0x000000063d3b7c23 */ /* 0x000fc2000801084c */
[----:B------:R-:W-:Y:S01]  /*4970*/  FSEL R25, R25, -INF , !P2 ;  /* 0xff80000019197808 */ /* 0x000fe20005000000 */
        /* <DEDUP_REMOVED lines=32> */
[----:B------:R-:W0:Y:S01]  /*4b80*/  MUFU.EX2 R70, R70 ;  /* 0x0000004600467308 */ /* 0x000e220000000800 */
[----:B------:R-:W-:Y:S01]  /*4b90*/  FMNMX.FTZ R7, R15, R78, !PT ;  /* 0x0000004e0f077209 */ /* 0x000fe20007810000 */
[----:B------:R-:W-:-:S03]  /*4ba0*/  FFMA.FTZ R62, R62, UR6, -R76 ;  /* 0x000000063e3e7c23 */ /* 0x000fc6000801084c */
        /* <DEDUP_REMOVED lines=33> */
[----:B0-----:R-:W-:Y:S01]  /*4dc0*/  F2FP.SATFINITE.E4M3.F32.PACK_AB_MERGE_C R144, R46, R77, RZ ;  /* 0x0000004d2e90723e */ /* 0x001fe200048070ff */
[----:B------:R-:W0:Y:S03]  /*4dd0*/  SHFL.BFLY PT, R7, R74, 0x2, 0x1f ;  /* 0x0c401f004a077f89 */ /* 0x000e2600000e0000 */
[----:B------:R-:W-:-:S03]  /*4de0*/  F2FP.SATFINITE.E4M3.F32.PACK_AB_MERGE_C R144, R42, R43, R144 ;  /* 0x0000002b2a90723e */ /* 0x000fc60004807090 */
[----:B------:R-:W-:Y:S08]  /*4df0*/  MUFU.EX2 R47, R47 ;  /* 0x0000002f002f7308 */ /* 0x000ff00000000800 */
[----:B------:R-:W1:Y:S08]  /*4e00*/  MUFU.EX2 R50, R50 ;  /* 0x0000003200327308 */ /* 0x000e700000000800 */
[----:B------:R-:W-:Y:S01]  /*4e10*/  MUFU.EX2 R51, R51 ;  /* 0x0000003300337308 */ /* 0x000fe20000000800 */
[----:B0-----:R-:W-:Y:S01]  /*4e20*/  FMNMX.FTZ R73, R74, R7, !PT ;  /* 0x000000074a497209 */ /* 0x001fe20007810000 */
[--C-:B------:R-:W-:Y:S01]  /*4e30*/  FFMA.FTZ R74, R63, UR6, -R76.reuse ;  /* 0x000000063f4a7c23 */ /* 0x100fe2000801084c */
[----:B------:R-:W-:-:S03]  /*4e40*/  FFMA.FTZ R63, R2, UR6, -R76 ;  /* 0x00000006023f7c23 */ /* 0x000fc6000801084c */
[----:B------:R-:W0:Y:S02]  /*4e50*/  SHFL.BFLY PT, R78, R73, 0x1, 0x1f ;  /* 0x0c201f00494e7f89 */ /* 0x000e2400000e0000 */
[----:B------:R-:W2:Y:S01]  /*4e60*/  MUFU.EX2 R54, R54 ;  /* 0x0000003600367308 */ /* 0x000ea20000000800 */
[----:B-1----:R-:W-:-:S04]  /*4e70*/  F2FP.SATFINITE.E4M3.F32.PACK_AB_MERGE_C R146, R50, R47, RZ ;  /* 0x0000002f3292723e */ /* 0x002fc800048070ff */
[----:B------:R-:W-:-:S03]  /*4e80*/  F2FP.SATFINITE.E4M3.F32.PACK_AB_MERGE_C R146, R48, R41, R146 ;  /* 0x000000293092723e */ /* 0x000fc60004807092 */
[----:B------:R-:W-:Y:S08]  /*4e90*/  MUFU.EX2 R49, R49 ;  /* 0x0000003100317308 */ /* 0x000ff00000000800 */
[----:B------:R-:W1:Y:S01]  /*4ea0*/  MUFU.EX2 R52, R52 ;  /* 0x0000003400347308 */ /* 0x000e620000000800 */
[----:B--2---:R-:W-:Y:S02]  /*4eb0*/  F2FP.SATFINITE.E4M3.F32.PACK_AB_MERGE_C R140, R54, R51, RZ ;  /* 0x00000033368c723e */ /* 0x004fe400048070ff */
[----:B0-----:R-:W-:Y:S01]  /*4ec0*/  FMNMX.FTZ R7, R73, R78, !PT ;  /* 0x0000004e49077209 */ /* 0x001fe20007810000 */
[----:B------:R-:W-:-:S04]  /*4ed0*/  IMAD.U32 R78, RZ, RZ, UR6 ;  /* 0x00000006ff4e7e24 */ /* 0x000fc8000f8e00ff */
[----:B------:R-:W-:Y:S01]  /*4ee0*/  MUFU.EX2 R55, R55 ;  /* 0x0000003700377308 */ /* 0x000fe20000000800 */
[C---:B------:R-:W-:Y:S01]  /*4ef0*/  FSETP.NEU.FTZ.AND P2, PT, R7.reuse, -INF , PT ;  /* 0xff8000000700780b */ /* 0x040fe20003f5d000 */
[----:B------:R-:W-:-:S05]  /*4f00*/  FFMA.FTZ R65, R7, R78, -8 ;  /* 0xc100000007417423 */ /* 0x000fca000001004e */
[----:B------:R-:W-:Y:S01]  /*4f10*/  FSEL R2, R65, RZ, P2 ;  /* 0x000000ff41027208 */ /* 0x000fe20001000000 */
[----:B------:R-:W-:Y:S01]  /*4f20*/  MUFU.EX2 R58, R58 ;  /* 0x0000003a003a7308 */ /* 0x000fe20000000800 */
[----:B-1----:R-:W-:Y:S02]  /*4f30*/  F2FP.SATFINITE.E4M3.F32.PACK_AB_MERGE_C R140, R52, R49, R140 ;  /* 0x00000031348c723e */ /* 0x002fe4000480708c */
        /* <DEDUP_REMOVED lines=43> */
[----:B------:R-:W-:-:S02]  /*51f0*/  FFMA.FTZ R36, R36, UR6, -R2 ;  /* 0x0000000624247c23 */ /* 0x000fc40008010802 */
[----:B------:R-:W-:-:S01]  /*5200*/  FADD.FTZ R69, R43, R30 ;  /* 0x0000001e2b457221 */ /* 0x000fc20000010000 */
[----:B------:R-:W-:Y:S01]  /*5210*/  FFMA.FTZ R30, R33, UR6, -R2 ;  /* 0x00000006211e7c23 */ /* 0x000fe20008010802 */
        /* <DEDUP_REMOVED lines=16> */
[----:B0-----:R-:W-:-:S01]  /*5320*/  FADD.FTZ R33, R76, R33 ;  /* 0x000000214c217221 */ /* 0x001fc20000010000 */
[----:B------:R-:W-:-:S04]  /*5330*/  F2FP.SATFINITE.E4M3.F32.PACK_AB_MERGE_C R9, R76, R9, RZ ;  /* 0x000000094c09723e */ /* 0x000fc800048070ff */
[----:B------:R-:W-:Y:S02]  /*5340*/  F2FP.SATFINITE.E4M3.F32.PACK_AB_MERGE_C R151, R67, R66, R9 ;  /* 0x000000424397723e */ /* 0x000fe40004807009 */
        /* <DEDUP_REMOVED lines=17> */
[----:B-1----:R-:W-:-:S07]  /*5460*/  FADD.FTZ R33, R15, R38 ;  /* 0x000000260f217221 */ /* 0x002fce0000010000 */
[----:B------:R-:W-:Y:S01]  /*5470*/  MUFU.EX2 R53, R53 ;  /* 0x0000003500357308 */ /* 0x000fe20000000800 */
[----:B--2---:R-:W-:-:S01]  /*5480*/  FADD.FTZ R33, R24, R33 ;  /* 0x0000002118217221 */ /* 0x004fc20000010000 */
[----:B------:R-:W-:-:S04]  /*5490*/  F2FP.SATFINITE.E4M3.F32.PACK_AB_MERGE_C R15, R24, R15, RZ ;  /* 0x0000000f180f723e */ /* 0x000fc800048070ff */
[----:B------:R-:W-:Y:S02]  /*54a0*/  F2FP.SATFINITE.E4M3.F32.PACK_AB_MERGE_C R147, R14, R13, R15 ;  /* 0x0000000d0e93723e */ /* 0x000fe4000480700f */
[----:B------:R-:W1:Y:S08]  /*54b0*/  MUFU.EX2 R56, R56 ;  /* 0x0000003800387308 */ /* 0x000e700000000800 */
[----:B------:R-:W2:Y:S08]  /*54c0*/  MUFU.EX2 R21, R21 ;  /* 0x0000001500157308 */ /* 0x000eb00000000800 */
[----:B------:R-:W3:Y:S08]  /*54d0*/  MUFU.EX2 R26, R26 ;  /* 0x0000001a001a7308 */ /* 0x000ef00000000800 */
[----:B------:R4:W-:Y:S08]  /*54e0*/  MUFU.EX2 R34, R35 ;  /* 0x0000002300227308 */ /* 0x0009f00000000800 */
[----:B------:R-:W5:Y:S01]  /*54f0*/  MUFU.EX2 R27, R27 ;  /* 0x0000001b001b7308 */ /* 0x000f620000000800 */
[----:B----4-:R-:W-:-:S04]  /*5500*/  FADD.FTZ R35, R49, R50 ;  /* 0x0000003231237221 */ /* 0x010fc80000010000 */
[----:B------:R-:W-:Y:S01]  /*5510*/  FADD.FTZ R52, R52, R35 ;  /* 0x0000002334347221 */ /* 0x000fe20000010000 */
[----:B------:R-:W-:Y:S01]  /*5520*/  F2FP.SATFINITE.E4M3.F32.PACK_AB_MERGE_C R35, R6, R5, RZ ;  /* 0x000000050623723e */ /* 0x000fe200048070ff */
[----:B0-----:R-:W-:Y:S01]  /*5530*/  FADD.FTZ R6, R20, R33 ;  /* 0x0000002114067221 */ /* 0x001fe20000010000 */
[----:B------:R-:W0:Y:S01]  /*5540*/  MUFU.EX2 R29, R29 ;  /* 0x0000001d001d7308 */ /* 0x000e220000000800 */
[----:B------:R-:W-:Y:S01]  /*5550*/  F2FP.SATFINITE.E4M3.F32.PACK_AB_MERGE_C R5, R58, R55, RZ ;  /* 0x000000373a05723e */ /* 0x000fe200048070ff */
[----:B------:R-:W-:Y:S01]  /*5560*/  FADD.FTZ R51, R51, R52 ;  /* 0x0000003433337221 */ /* 0x000fe20000010000 */
[----:B------:R-:W-:Y:S02]  /*5570*/  F2FP.SATFINITE.E4M3.F32.PACK_AB_MERGE_C R149, R4, R65, R35 ;  /* 0x000000410495723e */ /* 0x000fe40004807023 */
[----:B-1----:R-:W-:Y:S01]  /*5580*/  F2FP.SATFINITE.E4M3.F32.PACK_AB_MERGE_C R142, R56, R53, R5 ;  /* 0x00000035388e723e */ /* 0x002fe20004807005 */
[----:B--2---:R-:W-:-:S01]  /*5590*/  FADD.FTZ R5, R21, R6 ;  /* 0x0000000615057221 */ /* 0x004fc20000010000 */
[----:B------:R-:W-:Y:S01]  /*55a0*/  FADD.FTZ R54, R54, R51 ;  /* 0x0000003336367221 */ /* 0x000fe20000010000 */
[----:B------:R-:W1:Y:S02]  /*55b0*/  MUFU.EX2 R30, R30 ;  /* 0x0000001e001e7308 */ /* 0x000e640000000800 */
[----:B---3--:R-:W-:-:S01]  /*55c0*/  FADD.FTZ R6, R26, R5 ;  /* 0x000000051a067221 */ /* 0x008fc20000010000 */
[----:B------:R-:W-:Y:S01]  /*55d0*/  FADD.FTZ R53, R53, R54 ;  /* 0x0000003635357221 */ /* 0x000fe20000010000 */
[----:B-----5:R-:W-:-:S02]  /*55e0*/  F2FP.SATFINITE.E4M3.F32.PACK_AB_MERGE_C R26, R27, R26, RZ ;  /* 0x0000001a1b1a723e */ /* 0x020fc400048070ff */
[----:B------:R-:W-:Y:S01]  /*55f0*/  FADD.FTZ R6, R27, R6 ;  /* 0x000000061b067221 */ /* 0x000fe20000010000 */
[----:B------:R-:W-:-:S01]  /*5600*/  FADD.FTZ R56, R56, R53 ;  /* 0x0000003538387221 */ /* 0x000fc20000010000 */
[----:B------:R-:W2:Y:S01]  /*5610*/  MUFU.EX2 R3, R3 ;  /* 0x0000000300037308 */ /* 0x000ea20000000800 */
[----:B------:R-:W-:Y:S01]  /*5620*/  F2FP.SATFINITE.E4M3.F32.PACK_AB_MERGE_C R141, R21, R20, R26 ;  /* 0x00000014158d723e */ /* 0x000fe2000480701a */
[----:B0-----:R-:W-:Y:S01]  /*5630*/  FADD.FTZ R5, R29, R6 ;  /* 0x000000061d057221 */ /* 0x001fe20000010000 */
[----:B------:R-:W-:-:S04]  /*5640*/  FADD.FTZ R55, R55, R56 ;  /* 0x0000003837377221 */ /* 0x000fc80000010000 */
[----:B------:R-:W-:Y:S01]  /*5650*/  FADD.FTZ R58, R58, R55 ;  /* 0x000000373a3a7221 */ /* 0x000fe20000010000 */
[----:B------:R-:W-:Y:S01]  /*5660*/  MUFU.EX2 R59, R59 ;  /* 0x0000003b003b7308 */ /* 0x000fe20000000800 */
[----:B-1----:R-:W-:-:S07]  /*5670*/  FADD.FTZ R6, R30, R5 ;  /* 0x000000051e067221 */ /* 0x002fce0000010000 */
[----:B------:R-:W0:Y:S01]  /*5680*/  MUFU.EX2 R74, R74 ;  /* 0x0000004a004a7308 */ /* 0x000e220000000800 */
[----:B--2---:R-:W-:-:S01]  /*5690*/  FADD.FTZ R5, R3, R6 ;  /* 0x0000000603057221 */ /* 0x004fc20000010000 */
        /* <DEDUP_REMOVED lines=31> */
[----:B------:R-:W-:Y:S02]  /*5890*/  MUFU.EX2 R36, R36 ;  /* 0x0000002400247308 */ /* 0x000fe40000000800 */
[----:B------:R-:W-:-:S04]  /*58a0*/  FADD.FTZ R4, R62, R61 ;  /* 0x0000003d3e047221 */ /* 0x000fc80000010000 */
[----:B------:R-:W-:Y:S02]  /*58b0*/  FADD.FTZ R4, R63, R4 ;  /* 0x000000043f047221 */ /* 0x000fe40000010000 */
[----:B------:R1:W0:Y:S02]  /*58c0*/  MUFU.EX2 R3, R2 ;  /* 0x0000000200037308 */ /* 0x0002240000000800 */
[----:B-1----:R-:W-:-:S04]  /*58d0*/  FADD.FTZ R2, R28, R25 ;  /* 0x000000191c027221 */ /* 0x002fc80000010000 */
        /* <DEDUP_REMOVED lines=17> */
.L_x_9769:
[----:B------:R-:W-:-:S11]  /*59f0*/  UISETP.NE.AND UP2, UPT, UR11, 0x1, UPT ;  /* 0x000000010b00788c */ /* 0x000fd6000bf45270 */
[----:B------:R-:W-:Y:S02]  /*5a00*/  @UP2 ULDC.64 UR18, c[0x0][0x9e8] ;  /* 0x00027a0000122ab9 */ /* 0x000fe40000000a00 */
[----:B------:R-:W-:-:S04]  /*5a10*/  UIMAD.WIDE.U32 UR14, UR7, UR18, URZ ;  /* 0x00000012070e72a5 */ /* 0x000fc8000f8e003f */
[----:B------:R-:W-:-:S12]  /*5a20*/  @UP2 USHF.R.U32.HI UR7, URZ, UR19, UR15 ;  /* 0x000000133f072299 */ /* 0x000fd8000801160f */
.L_x_9770:
[----:B------:R-:W-:-:S04]  /*5a30*/  UIMAD UR7, UR7, UR11, UR11 ;  /* 0x0000000b070772a4 */ /* 0x000fc8000f8e020b */
[----:B------:R-:W-:-:S04]  /*5a40*/  UISETP.LT.AND UP2, UPT, UR10, UR7, UPT ;  /* 0x000000070a00728c */ /* 0x000fc8000bf41270 */
[----:B------:R-:W-:-:S12]  /*5a50*/  USEL UR10, UR10, UR7, UP2 ;  /* 0x000000070a0a7287 */ /* 0x000fd80009000000 */
.L_x_9768:
        /* <DEDUP_REMOVED lines=58> */
.L_x_9789:
[----:B------:R-:W-:-:S04]  /*5e00*/  UIADD3 UR20, UR52, 0x1, URZ ;  /* 0x0000000134147890 */ /* 0x000fc8000fffe03f */
[----:B------:R-:W-:-:S04]  /*5e10*/  UISETP.NE.AND UP2, UPT, UR20, 0x2, UPT ;  /* 0x000000021400788c */ /* 0x000fc8000bf45270 */
[----:B------:R-:W-:Y:S02]  /*5e20*/  USEL UR21, URZ, 0x1, UP2 ;  /* 0x000000013f157887 */ /* 0x000fe40009000000 */
[----:B------:R-:W-:Y:S02]  /*5e30*/  USEL UR20, UR20, URZ, UP2 ;  /* 0x0000003f14147287 */ /* 0x000fe40009000000 */
[----:B------:R-:W-:Y:S01]  /*5e40*/  ULOP3.LUT UR21, UR53, UR21, URZ, 0x3c, !UPT ;  /* 0x0000001535157292 */ /* 0x000fe2000f8e3c3f */
[----:B------:R-:W-:Y:S11]  /*5e50*/  @!P0 BRA `(.L_x_9772) ;  /* 0x0000000000048947 */ /* 0x000ff60003800000 */
[----:B------:R-:W-:Y:S01]  /*5e60*/  BPT.TRAP 0x1 ;  /* 0x000000040000795c */ /* 0x000fe20000300000 */
.L_x_9772:
[----:B------:R-:W-:Y:S01]  /*5e70*/  ULEA UR24, UR20, UR46, 0x3 ;  /* 0x0000002e14187291 */ /* 0x000fe2000f8e183f */
[----:B------:R-:W-:-:S05]  /*5e80*/  IMAD.U32 R5, RZ, RZ, UR21 ;  /* 0x00000015ff057e24 */ /* 0x000fca000f8e00ff */
[----:B------:R-:W-:-:S04]  /*5e90*/  SHF.L.U32 R5, R5, 0x1f, RZ ;  /* 0x0000001f05057819 */ /* 0x000fc800000006ff */
[----:B------:R0:W1:Y:S01]  /*5ea0*/  SYNCS.PHASECHK.TRANS64.TRYWAIT P2, [UR24+0x19c30], R5 ;  /* 0x019c3005ff0075a7 */ /* 0x0000620008040158 */
[----:B------:R-:W-:Y:S05]  /*5eb0*/  @!P0 BRA `(.L_x_9773) ;  /* 0x0000000000048947 */ /* 0x000fea0003800000 */
[----:B------:R-:W-:Y:S01]  /*5ec0*/  BPT.TRAP 0x1 ;  /* 0x000000040000795c */ /* 0x000fe20000300000 */
.L_x_9773:
[----:B-1----:R-:W-:Y:S05]  /*5ed0*/  @P2 BRA `(.L_x_9774) ;  /* 0x0000000000082947 */ /* 0x002fea0003800000 */
[----:B------:R-:W1:Y:S02]  /*5ee0*/  SYNCS.PHASECHK.TRANS64.TRYWAIT P2, [UR24+0x19c30], R5 ;  /* 0x019c3005ff0075a7 */ /* 0x000e640008040158 */
[----:B-1----:R-:W-:Y:S05]  /*5ef0*/  @!P2 BRA `(.L_x_9775) ;  /* 0x0000013000d8a947 */ /* 0x002fea0003800000 */
.L_x_9774:
        /* <DEDUP_REMOVED lines=17> */
.L_x_9776:
[----:B------:R-:W-:Y:S01]  /*6010*/  ULEA UR11, UR52, UR46, 0x3 ;  /* 0x0000002e340b7291 */ /* 0x000fe2000f8e183f */
[----:B01----:R-:W-:-:S05]  /*6020*/  IMAD.U32 R5, RZ, RZ, UR53 ;  /* 0x00000035ff057e24 */ /* 0x003fca000f8e00ff */
[----:B------:R-:W-:-:S04]  /*6030*/  SHF.L.U32 R5, R5, 0x1f, RZ ;  /* 0x0000001f05057819 */ /* 0x000fc800000006ff */
[----:B------:R0:W1:Y:S01]  /*6040*/  SYNCS.PHASECHK.TRANS64.TRYWAIT P2, [UR11+0x19c50], R5 ;  /* 0x019c5005ff0075a7 */ /* 0x000062000804014b */
[----:B------:R-:W-:Y:S05]  /*6050*/  @!P0 BRA `(.L_x_9777) ;  /* 0x0000000000048947 */ /* 0x000fea0003800000 */
[----:B------:R-:W-:Y:S01]  /*6060*/  BPT.TRAP 0x1 ;  /* 0x000000040000795c */ /* 0x000fe20000300000 */
.L_x_9777:
[----:B-1----:R-:W-:Y:S05]  /*6070*/  @P2 BRA `(.L_x_9778) ;  /* 0x0000000000082947 */ /* 0x002fea0003800000 */
[----:B------:R-:W1:Y:S02]  /*6080*/  SYNCS.PHASECHK.TRANS64.TRYWAIT P2, [UR11+0x19c50], R5 ;  /* 0x019c5005ff0075a7 */ /* 0x000e64000804014b */
[----:B-1----:R-:W-:Y:S05]  /*6090*/  @!P2 BRA `(.L_x_9779) ;  /* 0x000001300088a947 */ /* 0x002fea0003800000 */
.L_x_9778:
        /* <DEDUP_REMOVED lines=13> */
[----:B------:R-:W-:Y:S01]  /*6170*/  FMUL.FTZ R70, R0, R79 ;  /* 0x0000004f00467220 */ /* 0x000fe20000410000 */
[----:B------:R-:W-:-:S02]  /*6180*/  VIADD R79, R17, UR40 ;  /* 0x00000028114f7c36 */ /* 0x000fc40008000000 */
        /* <DEDUP_REMOVED lines=10> */
[----:B------:R-:W-:Y:S01]  /*6230*/  QGMMA.64x96x32.F32.E4M3.E4M3 R88, R148, gdesc[UR4], R88, gsb0 ;  /* 0x0160000494587df3 */ /* 0x000fe20008000858 */
[----:B------:R-:W-:Y:S01]  /*6240*/  UIADD3 UR6, UR10, 0x2, URZ ;  /* 0x000000020a067890 */ /* 0x000fe2000fffe03f */
[----:B------:R-:W-:Y:S01]  /*6250*/  IMAD.U32 R35, RZ, RZ, UR24 ;  /* 0x00000018ff237e24 */ /* 0x000fe2000f8e00ff */
        /* <DEDUP_REMOVED lines=50> */
[C---:B------:R-:W-:Y:S01]  /*6580*/  FMUL.FTZ R75, R0.reuse, R86 ;  /* 0x00000056004b7220 */ /* 0x040fe20000410000 */
        /* <DEDUP_REMOVED lines=58> */
[----:B------:R-:W-:-:S04]  /*6930*/  @!P1 VIADD R34, R35, 0x19c40 ;  /* 0x00019c4023229836 */ /* 0x000fc80000000000 */
[----:B------:R-:W5:Y:S01]  /*6940*/  SHFL.IDX PT, R85, R79, RZ, 0x1c1f ;  /* 0x001c1fff4f557589 */ /* 0x000f6200000e0000 */
[----:B------:R-:W-:Y:S01]  /*6950*/  @!P1 PRMT R34, RZ, 0x654, R34 ;  /* 0x00000654ff229816 */ /* 0x000fe20000000022 */
        /* <DEDUP_REMOVED lines=13> */
[----:B------:R1:W-:Y:S05]  /*6a30*/  @!P1 SYNCS.ARRIVE.TRANS64.RED.A1T0 RZ, [R34+URZ], RZ ;  /* 0x000000ff22ff99a7 */ /* 0x0003ea000810043f */
[----:B------:R-:W0:Y:S01]  /*6a40*/  MUFU.TANH R63, R63 ;  /* 0x0000003f003f7308 */ /* 0x000e220000002400 */
[----:B-1----:R-:W-:-:S07]  /*6a50*/  IADD3 R34, -R16, 0x1, -R76 ;  /* 0x0000000110227810 */ /* 0x002fce0007ffe94c */
[----:B------:R-:W1:Y:S01]  /*6a60*/  MUFU.TANH R64, R64 ;  /* 0x0000004000407308 */ /* 0x000e620000002400 */
[----:B------:R-:W-:-:S07]  /*6a70*/  IADD3 R82, -R82, UR41, R34 ;  /* 0x0000002952527c10 */ /* 0x000fce000fffe122 */
[----:B------:R-:W0:Y:S01]  /*6a80*/  MUFU.TANH R67, R67 ;  /* 0x0000004300437308 */ /* 0x000e220000002400 */
[C---:B------:R-:W-:Y:S02]  /*6a90*/  VIADD R81, R82.reuse, UR23 ;  /* 0x0000001752517c36 */ /* 0x040fe40008000000 */
[----:B------:R-:W-:Y:S02]  /*6aa0*/  VIADD R82, R82, UR17 ;  /* 0x0000001152527c36 */ /* 0x000fe40008000000 */
[--C-:B-----5:R-:W-:Y:S02]  /*6ab0*/  IMAD.IADD R83, R81, 0x1, R85.reuse ;  /* 0x0000000151537824 */ /* 0x120fe400078e0255 */
[----:B------:R-:W-:Y:S01]  /*6ac0*/  IMAD.IADD R84, R82, 0x1, R85 ;  /* 0x0000000152547824 */ /* 0x000fe200078e0255 */
        /* <DEDUP_REMOVED lines=25> */
.L_x_9782:
[----:B------:R-:W-:-:S05]  /*6c60*/  IMAD.U32 R86, RZ, RZ, UR22 ;  /* 0x00000016ff567e24 */ /* 0x000fca000f8e00ff */
[----:B------:R-:W-:-:S13]  /*6c70*/  ISETP.NE.AND P2, PT, R86, 0x1, PT ;  /* 0x000000015600780c */ /* 0x000fda0003f45270 */
[----:B------:R-:W1:Y:S02]  /*6c80*/  @P2 LDC.64 R34, c[0x0][0x9e8] ;  /* 0x00027a00ff222b82 */ /* 0x000e640000000a00 */
[----:B-1----:R-:W-:-:S05]  /*6c90*/  @P2 IMAD.HI.U32 R34, R85, R34, RZ ;  /* 0x0000002255222227 */ /* 0x002fca00078e00ff */
[----:B------:R-:W-:-:S07]  /*6ca0*/  @P2 SHF.R.U32.HI R85, RZ, R35, R34 ;  /* 0x00000023ff552219 */ /* 0x000fce0000011622 */
.L_x_9783:
[----:B------:R-:W-:Y:S05]  /*6cb0*/  BSYNC B0 ;  /* 0x0000000000007941 */ /* 0x000fea0003800000 */
.L_x_9781:
[----:B------:R-:W-:-:S04]  /*6cc0*/  IMAD R85, R85, R86, -R76 ;  /* 0x0000005655557224 */ /* 0x000fc800078e0a4c */
[----:B------:R-:W-:-:S05]  /*6cd0*/  IMAD.IADD R85, R85, 0x1, -R16 ;  /* 0x0000000155557824 */ /* 0x000fca00078e0a10 */
[----:B------:R-:W-:Y:S02]  /*6ce0*/  VIMNMX R84, R84, R85, !PT ;  /* 0x0000005554547248 */ /* 0x000fe40007fe0100 */
[----:B------:R-:W-:-:S07]  /*6cf0*/  VIADDMNMX R83, R85, R86, R83, PT ;  /* 0x0000005655537246 */ /* 0x000fce0003800153 */
.L_x_9780:
[----:B------:R-:W-:Y:S01]  /*6d00*/  ISETP.GT.AND P2, PT, R2, -0x1, PT ;  /* 0xffffffff0200780c */ /* 0x000fe20003f44270 */
[----:B------:R-:W1:Y:S03]  /*6d10*/  SHFL.IDX PT, R79, R79, 0x1, 0x1c1f ;  /* 0x003c1f004f4f7f89 */ /* 0x000e6600000e0000 */
        /* <DEDUP_REMOVED lines=113> */
.L_x_9786:
[----:B------:R-:W-:-:S05]  /*7430*/  IMAD.U32 R83, RZ, RZ, UR22 ;  /* 0x00000016ff537e24 */ /* 0x000fca000f8e00ff */
[----:B------:R-:W-:-:S13]  /*7440*/  ISETP.NE.AND P3, PT, R83, 0x1, PT ;  /* 0x000000015300780c */ /* 0x000fda0003f65270 */
[----:B------:R-:W0:Y:S02]  /*7450*/  @P3 LDC.64 R34, c[0x0][0x9e8] ;  /* 0x00027a00ff223b82 */ /* 0x000e240000000a00 */
[----:B0-----:R-:W-:-:S05]  /*7460*/  @P3 IMAD.HI.U32 R34, R79, R34, RZ ;  /* 0x000000224f223227 */ /* 0x001fca00078e00ff */
[----:B------:R-:W-:-:S07]  /*7470*/  @P3 SHF.R.U32.HI R79, RZ, R35, R34 ;  /* 0x00000023ff4f3219 */ /* 0x000fce0000011622 */
.L_x_9787:
[----:B------:R-:W-:Y:S05]  /*7480*/  BSYNC B0 ;  /* 0x0000000000007941 */ /* 0x000fea0003800000 */
.L_x_9785:
[----:B------:R-:W-:-:S04]  /*7490*/  IMAD R76, R79, R83, -R76 ;  /* 0x000000534f4c7224 */ /* 0x000fc800078e0a4c */
[----:B------:R-:W-:-:S05]  /*74a0*/  IMAD.IADD R76, R76, 0x1, -R16 ;  /* 0x000000014c4c7824 */ /* 0x000fca00078e0a10 */
[----:B------:R-:W-:Y:S02]  /*74b0*/  VIMNMX R82, R82, R76, !PT ;  /* 0x0000004c52527248 */ /* 0x000fe40007fe0100 */
[----:B------:R-:W-:-:S07]  /*74c0*/  VIADDMNMX R81, R76, R83, R81, PT ;  /* 0x000000534c517246 */ /* 0x000fce0003800151 */
.L_x_9784:
        /* <DEDUP_REMOVED lines=38> */
[----:B------:R-:W-:Y:S02]  /*7730*/  ISETP.GT.AND P4, PT, R82, RZ, P2 ;  /* 0x000000ff5200720c */ /* 0x000fe40001784270 */
        /* <DEDUP_REMOVED lines=9> */
[----:B------:R-:W-:-:S02]  /*77d0*/  FMNMX.FTZ R79, R9, R7, !PT ;  /* 0x00000007094f7209 */ /* 0x000fc40007810000 */
[----:B------:R-:W-:Y:S02]  /*77e0*/  FMNMX.FTZ R35, R65, R34, !PT ;  /* 0x0000002241237209 */ /* 0x000fe40007810000 */
[----:B------:R-:W-:Y:S02]  /*77f0*/  ISETP.GT.AND P6, PT, R82, 0x10, P2 ;  /* 0x000000105200780c */ /* 0x000fe400017c4270 */
[----:B------:R-:W-:Y:S02]  /*7800*/  FMNMX.FTZ R34, R66, R35, !PT ;  /* 0x0000002342227209 */ /* 0x000fe40007810000 */
[----:B------:R-:W-:Y:S02]  /*7810*/  FSEL R13, R13, -INF , !P5 ;  /* 0xff8000000d0d7808 */ /* 0x000fe40006800000 */
[----:B------:R-:W-:Y:S02]  /*7820*/  FMNMX.FTZ R35, R67, R34, !PT ;  /* 0x0000002243237209 */ /* 0x000fe40007810000 */
[----:B------:R-:W-:-:S02]  /*7830*/  ISETP.LT.OR P6, PT, R81, 0x11, P6 ;  /* 0x000000115100780c */ /* 0x000fc400037c1670 */
        /* <DEDUP_REMOVED lines=10> */
[----:B------:R-:W-:Y:S01]  /*78e0*/  ISETP.LT.OR P6, PT, R81, 0x21, P6 ;  /* 0x000000215100780c */ /* 0x000fe200037c1670 */
[----:B------:R-:W0:Y:S01]  /*78f0*/  SHFL.BFLY PT, R35, R34, 0x2, 0x1f ;  /* 0x0c401f0022237f89 */ /* 0x000e2200000e0000 */
[----:B------:R-:W-:-:S02]  /*7900*/  ISETP.GT.AND P5, PT, R82, 0x28, P2 ;  /* 0x000000285200780c */ /* 0x000fc400017a4270 */
[----:B------:R-:W-:Y:S02]  /*7910*/  FSEL R31, R31, -INF , !P6 ;  /* 0xff8000001f1f7808 */ /* 0x000fe40007000000 */
[----:B------:R-:W-:Y:S02]  /*7920*/  ISETP.LT.OR P5, PT, R81, 0x29, P5 ;  /* 0x000000295100780c */ /* 0x000fe40002fa1670 */
[C---:B------:R-:W-:Y:S02]  /*7930*/  ISETP.GT.AND P6, PT, R82.reuse, 0x30, P2 ;  /* 0x000000305200780c */ /* 0x040fe400017c4270 */
[----:B------:R-:W-:Y:S02]  /*7940*/  FSEL R37, R37, -INF , !P5 ;  /* 0xff80000025257808 */ /* 0x000fe40006800000 */
[----:B------:R-:W-:Y:S02]  /*7950*/  ISETP.LT.OR P6, PT, R81, 0x31, P6 ;  /* 0x000000315100780c */ /* 0x000fe400037c1670 */
[----:B------:R-:W-:-:S02]  /*7960*/  ISETP.GT.AND P5, PT, R82, 0x38, P2 ;  /* 0x000000385200780c */ /* 0x000fc400017a4270 */
[----:B------:R-:W-:Y:S02]  /*7970*/  FSEL R41, R41, -INF , !P6 ;  /* 0xff80000029297808 */ /* 0x000fe40007000000 */
[----:B------:R-:W-:Y:S02]  /*7980*/  ISETP.LT.OR P5, PT, R81, 0x39, P5 ;  /* 0x000000395100780c */ /* 0x000fe40002fa1670 */
[----:B------:R-:W-:Y:S02]  /*7990*/  ISETP.GT.AND P6, PT, R82, 0x40, P2 ;  /* 0x000000405200780c */ /* 0x000fe400017c4270 */
[----:B------:R-:W-:Y:S02]  /*79a0*/  FSEL R45, R45, -INF , !P5 ;  /* 0xff8000002d2d7808 */ /* 0x000fe40006800000 */
[----:B------:R-:W-:Y:S02]  /*79b0*/  ISETP.LT.OR P6, PT, R81, 0x41, P6 ;  /* 0x000000415100780c */ /* 0x000fe400037c1670 */
[----:B0-----:R-:W-:-:S02]  /*79c0*/  FMNMX.FTZ R34, R34, R35, !PT ;  /* 0x0000002322227209 */ /* 0x001fc40007810000 */
[C---:B------:R-:W-:Y:S02]  /*79d0*/  ISETP.GT.AND P5, PT, R82.reuse, 0x48, P2 ;  /* 0x000000485200780c */ /* 0x040fe400017a4270 */
[----:B------:R-:W-:Y:S01]  /*79e0*/  FSEL R49, R49, -INF , !P6 ;  /* 0xff80000031317808 */ /* 0x000fe20007000000 */
[----:B------:R-:W0:Y:S01]  /*79f0*/  SHFL.BFLY PT, R35, R34, 0x1, 0x1f ;  /* 0x0c201f0022237f89 */ /* 0x000e2200000e0000 */
[----:B------:R-:W-:Y:S02]  /*7a00*/  ISETP.LT.OR P5, PT, R81, 0x49, P5 ;  /* 0x000000495100780c */ /* 0x000fe40002fa1670 */
[----:B------:R-:W-:Y:S02]  /*7a10*/  ISETP.GT.AND P6, PT, R82, 0x50, P2 ;  /* 0x000000505200780c */ /* 0x000fe400017c4270 */
[----:B------:R-:W-:Y:S02]  /*7a20*/  FSEL R53, R53, -INF , !P5 ;  /* 0xff80000035357808 */ /* 0x000fe40006800000 */
[----:B------:R-:W-:-:S02]  /*7a30*/  ISETP.LT.OR P6, PT, R81, 0x51, P6 ;  /* 0x000000515100780c */ /* 0x000fc400037c1670 */
[C---:B------:R-:W-:Y:S02]  /*7a40*/  ISETP.GT.AND P5, PT, R82.reuse, 0x58, P2 ;  /* 0x000000585200780c */ /* 0x040fe400017a4270 */
[----:B------:R-:W-:Y:S02]  /*7a50*/  FSEL R55, R55, -INF , !P6 ;  /* 0xff80000037377808 */ /* 0x000fe40007000000 */
[----:B------:R-:W-:Y:S02]  /*7a60*/  ISETP.LT.OR P5, PT, R81, 0x59, P5 ;  /* 0x000000595100780c */ /* 0x000fe40002fa1670 */
[----:B------:R-:W-:Y:S02]  /*7a70*/  ISETP.GT.AND P6, PT, R82, 0x60, P2 ;  /* 0x000000605200780c */ /* 0x000fe400017c4270 */
[----:B------:R-:W-:Y:S02]  /*7a80*/  FSEL R59, R59, -INF , !P5 ;  /* 0xff8000003b3b7808 */ /* 0x000fe40006800000 */
[----:B------:R-:W-:-:S02]  /*7a90*/  ISETP.LT.OR P6, PT, R81, 0x61, P6 ;  /* 0x000000615100780c */ /* 0x000fc400037c1670 */
[----:B------:R-:W-:Y:S02]  /*7aa0*/  ISETP.GT.AND P5, PT, R82, 0x68, P2 ;  /* 0x000000685200780c */ /* 0x000fe400017a4270 */
[----:B------:R-:W-:Y:S02]  /*7ab0*/  FSEL R63, R63, -INF , !P6 ;  /* 0xff8000003f3f7808 */ /* 0x000fe40007000000 */
[----:B0-----:R-:W-:Y:S02]  /*7ac0*/  FMNMX.FTZ R34, R34, R35, !PT ;  /* 0x0000002322227209 */ /* 0x001fe40007810000 */
[----:B------:R-:W-:Y:S02]  /*7ad0*/  ISETP.GT.AND P6, PT, R82, 0x69, P2 ;  /* 0x000000695200780c */ /* 0x000fe400017c4270 */
[----:B------:R-:W-:Y:S02]  /*7ae0*/  FSETP.NEU.FTZ.AND P3, PT, R34, -INF , PT ;  /* 0xff8000002200780b */ /* 0x000fe40003f7d000 */
[----:B------:R-:W-:-:S02]  /*7af0*/  ISETP.LT.OR P5, PT, R81, 0x69, P5 ;  /* 0x000000695100780c */ /* 0x000fc40002fa1670 */
[----:B------:R-:W-:Y:S02]  /*7b00*/  FSEL R35, R34, RZ, P3 ;  /* 0x000000ff22237208 */ /* 0x000fe40001800000 */
[----:B------:R-:W-:Y:S02]  /*7b10*/  FSEL R69, R69, -INF , !P5 ;  /* 0xff80000045457808 */ /* 0x000fe40006800000 */
[----:B------:R-:W-:Y:S01]  /*7b20*/  ISETP.LT.OR P6, PT, R81, 0x6a, P6 ;  /* 0x0000006a5100780c */ /* 0x000fe200037c1670 */
[----:B------:R-:W-:-:S01]  /*7b30*/  FADD.FTZ R8, -R35, R8 ;  /* 0x0000000823087221 */ /* 0x000fc20000010100 */
[----:B------:R-:W-:Y:S01]  /*7b40*/  IMAD.U32 R35, RZ, RZ, UR6 ;  /* 0x00000006ff237e24 */ /* 0x000fe2000f8e00ff */
[----:B------:R-:W-:Y:S02]  /*7b50*/  ISETP.GT.AND P5, PT, R82, 0x71, P2 ;  /* 0x000000715200780c */ /* 0x000fe400017a4270 */
[----:B------:R-:W-:Y:S01]  /*7b60*/  FSEL R70, R70, -INF , !P6 ;  /* 0xff80000046467808 */ /* 0x000fe20007000000 */
[----:B------:R-:W-:-:S01]  /*7b70*/  FFMA.FTZ R35, R34, R35, -8 ;  /* 0xc100000022237423 */ /* 0x000fc20000010023 */
[----:B------:R-:W-:Y:S01]  /*7b80*/  ISETP.GT.AND P4, PT, R82, 0x78, P2 ;  /* 0x000000785200780c */ /* 0x000fe20001784270 */
[----:B------:R-:W-:Y:S01]  /*7b90*/  FMUL.FTZ R8, R8, UR6 ;  /* 0x0000000608087c20 */ /* 0x000fe20008410000 */
[----:B------:R-:W-:-:S02]  /*7ba0*/  ISETP.LT.OR P5, PT, R81, 0x72, P5 ;  /* 0x000000725100780c */ /* 0x000fc40002fa1670 */
[----:B------:R-:W-:Y:S02]  /*7bb0*/  FSEL R35, R35, RZ, P3 ;  /* 0x000000ff23237208 */ /* 0x000fe40001800000 */
[----:B------:R-:W-:Y:S01]  /*7bc0*/  ISETP.GT.AND P3, PT, R82, 0x1, P2 ;  /* 0x000000015200780c */ /* 0x000fe20001764270 */
[----:B------:R-:W-:Y:S01]  /*7bd0*/  MUFU.EX2 R8, R8 ;  /* 0x0000000800087308 */ /* 0x000fe20000000800 */
        /* <DEDUP_REMOVED lines=10> */
[----:B------:R-:W-:Y:S01]  /*7c80*/  FMNMX.FTZ R76, R10, R79, !PT ;  /* 0x0000004f0a4c7209 */ /* 0x000fe20007810000 */
[--C-:B------:R-:W-:Y:S01]  /*7c90*/  FFMA.FTZ R15, R15, UR6, -R35.reuse ;  /* 0x000000060f0f7c23 */ /* 0x100fe20008010823 */
        /* <DEDUP_REMOVED lines=51> */
[----:B------:R-:W-:Y:S01]  /*7fd0*/  FFMA.FTZ R35, R80, UR6, -R35 ;  /* 0x0000000650237c23 */ /* 0x000fe20008010823 */
[----:B------:R-:W-:Y:S01]  /*7fe0*/  FSEL R56, R56, -INF , !P3 ;  /* 0xff80000038387808 */ /* 0x000fe20005800000 */
[----:B------:R-:W0:Y:S01]  /*7ff0*/  MUFU.EX2 R5, R5 ;  /* 0x0000000500057308 */ /* 0x000e220000000800 */
[----:B------:R-:W-:-:S02]  /*8000*/  FMNMX.FTZ R76, R46, R79, !PT ;  /* 0x0000004f2e4c7209 */ /* 0x000fc40007810000 */
[----:B------:R-:W-:Y:S02]  /*8010*/  ISETP.GT.AND P3, PT, R82, 0x61, P2 ;  /* 0x000000615200780c */ /* 0x000fe40001764270 */
[----:B------:R-:W-:Y:S02]  /*8020*/  FMNMX.FTZ R79, R49, R76, !PT ;  /* 0x0000004c314f7209 */ /* 0x000fe40007810000 */
[----:B------:R-:W-:Y:S01]  /*8030*/  ISETP.LT.OR P3, PT, R81, 0x62, P3 ;  /* 0x000000625100780c */ /* 0x000fe20001f61670 */
[----:B------:R-:W1:Y:S01]  /*8040*/  MUFU.EX2 R6, R6 ;  /* 0x0000000600067308 */ /* 0x000e620000000800 */
[----:B------:R-:W-:Y:S02]  /*8050*/  FMNMX.FTZ R76, R50, R79, !PT ;  /* 0x0000004f324c7209 */ /* 0x000fe40007810000 */
[----:B------:R-:W-:Y:S02]  /*8060*/  FSEL R64, R64, -INF , !P3 ;  /* 0xff80000040407808 */ /* 0x000fe40005800000 */
[----:B------:R-:W-:-:S02]  /*8070*/  FMNMX.FTZ R79, R53, R76, !PT ;  /* 0x0000004c354f7209 */ /* 0x000fc40007810000 */
[----:B------:R-:W-:Y:S01]  /*8080*/  ISETP.GT.AND P3, PT, R82, 0x70, P2 ;  /* 0x000000705200780c */ /* 0x000fe20001764270 */
[----:B------:R-:W-:Y:S01]  /*8090*/  MUFU.EX2 R11, R11 ;  /* 0x0000000b000b7308 */ /* 0x000fe20000000800 */
[----:B------:R-:W-:Y:S02]  /*80a0*/  FMNMX.FTZ R76, R54, R79, !PT ;  /* 0x0000004f364c7209 */ /* 0x000fe40007810000 */
[----:B------:R-:W-:Y:S02]  /*80b0*/  ISETP.LT.OR P3, PT, R81, 0x71, P3 ;  /* 0x000000715100780c */ /* 0x000fe40001f61670 */
[----:B------:R-:W-:Y:S02]  /*80c0*/  FMNMX.FTZ R79, R55, R76, !PT ;  /* 0x0000004c374f7209 */ /* 0x000fe40007810000 */
[----:B------:R-:W-:Y:S01]  /*80d0*/  FSEL R71, R71, -INF , !P3 ;  /* 0xff80000047477808 */ /* 0x000fe20005800000 */
        /* <DEDUP_REMOVED lines=9> */
[----:B------:R-:W-:Y:S01]  /*8170*/  FSEL R77, R77, -INF , !P2 ;  /* 0xff8000004d4d7808 */ /* 0x000fe20005000000 */
        /* <DEDUP_REMOVED lines=11> */
[----:B------:R-:W2:Y:S02]  /*8230*/  SHFL.BFLY PT, R79, R76, 0x2, 0x1f ;  /* 0x0c401f004c4f7f89 */ /* 0x000ea400000e0000 */
[----:B------:R-:W-:Y:S08]  /*8240*/  MUFU.EX2 R30, R30 ;  /* 0x0000001e001e7308 */ /* 0x000ff00000000800 */
[----:B------:R-:W-:Y:S08]  /*8250*/  MUFU.EX2 R33, R33 ;  /* 0x0000002100217308 */ /* 0x000ff00000000800 */
[----:B------:R-:W-:Y:S01]  /*8260*/  MUFU.EX2 R36, R36 ;  /* 0x0000002400247308 */ /* 0x000fe20000000800 */
[----:B--2---:R-:W-:-:S07]  /*8270*/  FMNMX.FTZ R79, R76, R79, !PT ;  /* 0x0000004f4c4f7209 */ /* 0x004fce0007810000 */
[----:B------:R2:W-:Y:S08]  /*8280*/  MUFU.EX2 R76, R39 ;  /* 0x00000027004c7308 */ /* 0x0005f00000000800 */
[----:B------:R-:W-:Y:S01]  /*8290*/  MUFU.EX2 R40, R40 ;  /* 0x0000002800287308 */ /* 0x000fe20000000800 */
[----:B--2---:R-:W2:Y:S07]  /*82a0*/  SHFL.BFLY PT, R39, R79, 0x1, 0x1f ;  /* 0x0c201f004f277f89 */ /* 0x004eae00000e0000 */
[----:B------:R-:W-:Y:S08]  /*82b0*/  MUFU.EX2 R43, R43 ;  /* 0x0000002b002b7308 */ /* 0x000ff00000000800 */
[----:B------:R-:W-:Y:S08]  /*82c0*/  MUFU.EX2 R44, R44 ;  /* 0x0000002c002c7308 */ /* 0x000ff00000000800 */
[----:B------:R-:W-:Y:S01]  /*82d0*/  MUFU.EX2 R47, R47 ;  /* 0x0000002f002f7308 */ /* 0x000fe20000000800 */
[----:B--2---:R-:W-:-:S04]  /*82e0*/  FMNMX.FTZ R39, R79, R39, !PT ;  /* 0x000000274f277209 */ /* 0x004fc80007810000 */
[----:B------:R-:W-:-:S03]  /*82f0*/  FSETP.NEU.FTZ.AND P2, PT, R39, -INF , PT ;  /* 0xff8000002700780b */ /* 0x000fc60003f5d000 */
[----:B------:R-:W-:Y:S01]  /*8300*/  MUFU.EX2 R48, R48 ;  /* 0x0000003000307308 */ /* 0x000fe20000000800 */
[----:B------:R-:W-:-:S05]  /*8310*/  FSEL R80, R39, RZ, P2 ;  /* 0x000000ff27507208 */ /* 0x000fca0001000000 */
[----:B------:R-:W-:Y:S01]  /*8320*/  FADD.FTZ R7, -R80, R7 ;  /* 0x0000000750077221 */ /* 0x000fe20000010100 */
[----:B------:R-:W-:Y:S01]  /*8330*/  IMAD.U32 R80, RZ, RZ, UR6 ;  /* 0x00000006ff507e24 */ /* 0x000fe2000f8e00ff */
[----:B------:R-:W-:Y:S02]  /*8340*/  MUFU.EX2 R51, R51 ;  /* 0x0000003300337308 */ /* 0x000fe40000000800 */
        /* <DEDUP_REMOVED lines=36> */
[----:B------:R-:W-:Y:S08]  /*8590*/  MUFU.EX2 R79, R10 ;  /* 0x0000000a004f7308 */ /* 0x000ff00000000800 */
[----:B------:R0:W2:Y:S08]  /*85a0*/  MUFU.EX2 R80, R9 ;  /* 0x0000000900507308 */ /* 0x0000b00000000800 */
[----:B------:R-:W3:Y:S01]  /*85b0*/  MUFU.EX2 R13, R13 ;  /* 0x0000000d000d7308 */ /* 0x000ee20000000800 */
[----:B0-----:R-:W-:-:S04]  /*85c0*/  FFMA.FTZ R9, R8, R4, R5 ;  /* 0x0000000408097223 */ /* 0x001fc80000010005 */
[----:B-1----:R-:W-:-:S03]  /*85d0*/  FADD.FTZ R10, R6, R9 ;  /* 0x00000009060a7221 */ /* 0x002fc60000010000 */
[----:B------:R-:W0:Y:S01]  /*85e0*/  MUFU.EX2 R14, R14 ;  /* 0x0000000e000e7308 */ /* 0x000e220000000800 */
[----:B--2---:R-:W-:-:S01]  /*85f0*/  FFMA.FTZ R4, R7, R3, R80 ;  /* 0x0000000307047223 */ /* 0x004fc20000010050 */
[----:B------:R-:W-:-:S03]  /*8600*/  FADD.FTZ R3, R11, R10 ;  /* 0x0000000a0b037221 */ /* 0x000fc60000010000 */
[----:B------:R-:W-:-:S03]  /*8610*/  FADD.FTZ R4, R79, R4 ;  /* 0x000000044f047221 */ /* 0x000fc60000010000 */
[----:B------:R-:W1:Y:S01]  /*8620*/  MUFU.EX2 R21, R21 ;  /* 0x0000001500157308 */ /* 0x000e620000000800 */
[----:B---3--:R-:W-:-:S01]  /*8630*/  FADD.FTZ R9, R13, R4 ;  /* 0x000000040d097221 */ /* 0x008fc20000010000 */
        /* <DEDUP_REMOVED lines=100> */
.L_x_9788:
[----:B------:R-:W-:Y:S01]  /*8c80*/  UIADD3 UR7, UR11, 0x19c60, URZ ;  /* 0x00019c600b077890 */ /* 0x000fe2000fffe03f */
[----:B------:R-:W-:Y:S01]  /*8c90*/  ISETP.GT.AND P2, PT, R2, UR18, PT ;  /* 0x0000001202007c0c */ /* 0x000fe2000bf44270 */
        /* <DEDUP_REMOVED lines=88> */
[----:B------:R-:W-:Y:S01]  /*9220*/  IMAD.MOV.U32 R7, RZ, RZ, R39 ;  /* 0x000000ffff077224 */ /* 0x000fe200078e0027 */
[----:B------:R-:W-:Y:S01]  /*9230*/  UMOV UR52, UR20 ;  /* 0x0000001400347c82 */ /* 0x000fe20008000000 */
[----:B------:R-:W-:Y:S01]  /*9240*/  IMAD.MOV.U32 R8, RZ, RZ, R34 ;  /* 0x000000ffff087224 */ /* 0x000fe200078e0022 */
[----:B------:R-:W-:-:S06]  /*9250*/  UMOV UR53, UR21 ;  /* 0x0000001500357c82 */ /* 0x000fcc0008000000 */
.L_x_9771:
[----:B------:R-:W-:Y:S01]  /*9260*/  ULDC UR7, c[0x0][0x448] ;  /* 0x0001120000077ab9 */ /* 0x000fe20000000800 */
[----:B------:R-:W-:Y:S01]  /*9270*/  ULDC UR15, c[0x0][0x9e4] ;  /* 0x00027900000f7ab9 */ /* 0x000fe20000000800 */
[----:B------:R-:W-:Y:S02]  /*9280*/  UISETP.NE.AND UP0, UPT, UR7, 0x1, UPT ;  /* 0x000000010700788c */ /* 0x000fe4000bf05270 */
[----:B------:R-:W-:Y:S02]  /*9290*/  UISETP.GE.AND UP1, UPT, UR15, 0x1, UPT ;  /* 0x000000010f00788c */ /* 0x000fe4000bf26270 */
[----:B------:R-:W-:Y:S02]  /*92a0*/  UIADD3 UR7, UR40, 0xbf, URZ ;  /* 0x000000bf28077890 */ /* 0x000fe4000fffe03f */
[----:B------:R-:W-:Y:S02]  /*92b0*/  UIADD3 UR14, UR41, 0x1, -UR36 ;  /* 0x00000001290e7890 */ /* 0x000fe4000fffe824 */
[----:B------:R-:W-:-:S03]  /*92c0*/  PLOP3.LUT P6, PT, PT, PT, UP1, 0x80, 0x0 ;  /* 0x000000000000781c */ /* 0x000fc60003fcf018 */
[----:B------:R-:W-:Y:S01]  /*92d0*/  @UP0 ULDC UR10, c[0x0][0x44c] ;  /* 0x00011300000a0ab9 */ /* 0x000fe20000000800 */
[----:B------:R-:W-:Y:S01]  /*92e0*/  @UP0 ULDC UR18, c[0x0][0x450] ;  /* 0x0001140000120ab9 */ /* 0x000fe20000000800 */
        /* <DEDUP_REMOVED lines=16> */
.L_x_9791:
[----:B------:R-:W-:-:S11]  /*93f0*/  UISETP.NE.AND UP1, UPT, UR15, 0x1, UPT ;  /* 0x000000010f00788c */ /* 0x000fd6000bf25270 */
[----:B------:R-:W-:Y:S02]  /*9400*/  @UP1 ULDC.64 UR18, c[0x0][0x9e8] ;  /* 0x00027a0000121ab9 */ /* 0x000fe40000000a00 */
[----:B------:R-:W-:-:S04]  /*9410*/  UIMAD.WIDE.U32 UR10, UR7, UR18, URZ ;  /* 0x00000012070a72a5 */ /* 0x000fc8000f8e003f */
[----:B------:R-:W-:-:S12]  /*9420*/  @UP1 USHF.R.U32.HI UR7, URZ, UR19, UR11 ;  /* 0x000000133f071299 */ /* 0x000fd8000801160b */
.L_x_9792:
[----:B------:R-:W-:-:S04]  /*9430*/  UIMAD UR7, UR7, UR15, URZ ;  /* 0x0000000f070772a4 */ /* 0x000fc8000f8e023f */
[----:B------:R-:W-:-:S04]  /*9440*/  UISETP.LT.AND UP1, UPT, UR14, UR7, UPT ;  /* 0x000000070e00728c */ /* 0x000fc8000bf21270 */
[----:B------:R-:W-:-:S12]  /*9450*/  USEL UR14, UR14, UR7, !UP1 ;  /* 0x000000070e0e7287 */ /* 0x000fd8000c800000 */
.L_x_9790:
        /* <DEDUP_REMOVED lines=13> */
.L_x_9803:
[----:B------:R-:W-:-:S04]  /*9530*/  UISETP.NE.AND UP1, UPT, UR21, 0x1, UPT ;  /* 0x000000011500788c */ /* 0x000fc8000bf25270 */
[----:B------:R-:W-:-:S04]  /*9540*/  USEL UR53, URZ, 0x1, UP1 ;  /* 0x000000013f357887 */ /* 0x000fc80008800000 */
[----:B------:R-:W-:Y:S01]  /*9550*/  ULOP3.LUT UR53, UR20, UR53, URZ, 0x3c, !UPT ;  /* 0x0000003514357292 */ /* 0x000fe2000f8e3c3f */
[----:B------:R-:W-:Y:S11]  /*9560*/  @!P0 BRA `(.L_x_9794) ;  /* 0x0000000000048947 */ /* 0x000ff60003800000 */
[----:B------:R-:W-:Y:S01]  /*9570*/  BPT.TRAP 0x1 ;  /* 0x000000040000795c */ /* 0x000fe20000300000 */
.L_x_9794:
        /* <DEDUP_REMOVED lines=9> */
.L_x_9795:
[----:B-1----:R-:W-:Y:S05]  /*9610*/  @P2 BRA `(.L_x_9796) ;  /* 0x0000000000082947 */ /* 0x002fea0003800000 */
[----:B------:R-:W1:Y:S02]  /*9620*/  SYNCS.PHASECHK.TRANS64.TRYWAIT P2, [UR22+0x19c30], R7 ;  /* 0x019c3007ff0075a7 */ /* 0x000e640008040156 */
[----:B-1----:R-:W-:Y:S05]  /*9630*/  @!P2 BRA `(.L_x_9797) ;  /* 0x000000fc0038a947 */ /* 0x002fea0003800000 */
.L_x_9796:
        /* <DEDUP_REMOVED lines=17> */
.L_x_9798:
[----:B------:R-:W-:Y:S01]  /*9750*/  ULEA UR11, UR21, UR46, 0x3 ;  /* 0x0000002e150b7291 */ /* 0x000fe2000f8e183f */
[----:B01----:R-:W-:-:S05]  /*9760*/  IMAD.U32 R7, RZ, RZ, UR20 ;  /* 0x00000014ff077e24 */ /* 0x003fca000f8e00ff */
[----:B------:R-:W-:-:S04]  /*9770*/  SHF.L.U32 R7, R7, 0x1f, RZ ;  /* 0x0000001f07077819 */ /* 0x000fc800000006ff */
[----:B------:R0:W1:Y:S01]  /*9780*/  SYNCS.PHASECHK.TRANS64.TRYWAIT P2, [UR11+0x19c50], R7 ;  /* 0x019c5007ff0075a7 */ /* 0x000062000804014b */
[----:B------:R-:W-:Y:S05]  /*9790*/  @!P0 BRA `(.L_x_9799) ;  /* 0x0000000000048947 */ /* 0x000fea0003800000 */
[----:B------:R-:W-:Y:S01]  /*97a0*/  BPT.TRAP 0x1 ;  /* 0x000000040000795c */ /* 0x000fe20000300000 */
.L_x_9799:
[----:B-1----:R-:W-:Y:S05]  /*97b0*/  @P2 BRA `(.L_x_9800) ;  /* 0x0000000000082947 */ /* 0x002fea0003800000 */
[----:B------:R-:W1:Y:S02]  /*97c0*/  SYNCS.PHASECHK.TRANS64.TRYWAIT P2, [UR11+0x19c50], R7 ;  /* 0x019c5007ff0075a7 */ /* 0x000e64000804014b */
[----:B-1----:R-:W-:Y:S05]  /*97d0*/  @!P2 BRA `(.L_x_9801) ;  /* 0x000000f800e8a947 */ /* 0x002fea0003800000 */
.L_x_9800:
        /* <DEDUP_REMOVED lines=25> */
[----:B------:R-:W-:Y:S01]  /*9970*/  QGMMA.64x96x32.F32.E4M3.E4M3 R88, R148, gdesc[UR4], R88, gsb0 ;  /* 0x0160000494587df3 */ /* 0x000fe20008000858 */
[----:B------:R-:W0:Y:S01]  /*9980*/  MUFU.TANH R11, R11 ;  /* 0x0000000b000b7308 */ /* 0x000e220000002400 */
[----:B-1----:R-:W-:Y:S01]  /*9990*/  FMNMX.FTZ R8, R9, R5, !PT ;  /* 0x0000000509087209 */ /* 0x002fe20007810000 */
[----:B------:R-:W-:Y:S01]  /*99a0*/  UIADD3 UR6, UR10, 0x2, URZ ;  /* 0x000000020a067890 */ /* 0x000fe2000fffe03f */
[C---:B------:R-:W-:Y:S01]  /*99b0*/  FMUL.FTZ R31, R0.reuse, R40 ;  /* 0x00000028001f7220 */ /* 0x040fe20000410000 */
[----:B------:R-:W-:Y:S01]  /*99c0*/  UMOV UR7, 0x40000040 ;  /* 0x4000004000077882 */ /* 0x000fe20000000000 */
        /* <DEDUP_REMOVED lines=63> */
[----:B------:R-:W-:-:S04]  /*9dc0*/  FMUL.FTZ R78, R0, R87 ;  /* 0x00000057004e7220 */ /* 0x000fc80000410000 */
        /* <DEDUP_REMOVED lines=14> */
[----:B------:R-:W-:Y:S01]  /*9eb0*/  QGMMA.64x96x32.F32.E4M3.E4M3 R88, R144, gdesc[UR4], R88, gsb0 ;  /* 0x0160000490587df3 */ /* 0x000fe20008000858 */
[----:B------:R-:W-:-:S05]  /*9ec0*/  UIADD3 UR6, UR10, 0x4, URZ ;  /* 0x000000040a067890 */ /* 0x000fca000fffe03f */
[----:B------:R-:W0:Y:S01]  /*9ed0*/  MUFU.TANH R32, R32 ;  /* 0x0000002000207308 */ /* 0x000e220000002400 */
[----:B-1----:R-:W-:Y:S01]  /*9ee0*/  FMNMX.FTZ R8, R31, R8, !PT ;  /* 0x000000081f087209 */ /* 0x002fe20007810000 */
[----:B------:R-:W-:-:S06]  /*9ef0*/  UMOV UR7, 0x40000040 ;  /* 0x4000004000077882 */ /* 0x000fcc0000000000 */
        /* <DEDUP_REMOVED lines=66> */
[----:B------:R-:W-:-:S05]  /*a320*/  UMOV UR6, UR19 ;  /* 0x0000001300067c82 */ /* 0x000fca0008000000 */
        /* <DEDUP_REMOVED lines=28> */
[----:B------:R-:W-:-:S06]  /*a4f0*/  WARPGROUP.DEPBAR.LE gsb0, 0x0 ;  /* 0x00008000000079c5 */ /* 0x000fcc0000010000 */
[----:B------:R-:W2:Y:S01]  /*a500*/  MUFU.TANH R76, R76 ;  /* 0x0000004c004c7308 */ /* 0x000ea20000002400 */
[----:B0-----:R-:W-:-:S07]  /*a510*/  FMNMX.FTZ R8, R75, R8, !PT ;  /* 0x000000084b087209 */ /* 0x001fce0007810000 */
[----:B------:R-:W0:Y:S01]  /*a520*/  MUFU.TANH R77, R77 ;  /* 0x0000004d004d7308 */ /* 0x000e220000002400 */
[----:B-1----:R-:W-:-:S07]  /*a530*/  FMNMX.FTZ R7, R74, R7, !PT ;  /* 0x000000074a077209 */ /* 0x002fce0007810000 */
[----:B------:R-:W1:Y:S01]  /*a540*/  MUFU.TANH R78, R78 ;  /* 0x0000004e004e7308 */ /* 0x000e620000002400 */
[----:B--2---:R-:W-:-:S05]  /*a550*/  FMNMX.FTZ R8, R76, R8, !PT ;  /* 0x000000084c087209 */ /* 0x004fca0007810000 */
[----:B------:R-:W2:Y:S01]  /*a560*/  SHFL.BFLY PT, R80, R8, 0x2, 0x1f ;  /* 0x0c401f0008507f89 */ /* 0x000ea200000e0000 */
[----:B0-----:R-:W-:-:S04]  /*a570*/  FMNMX.FTZ R7, R77, R7, !PT ;  /* 0x000000074d077209 */ /* 0x001fc80007810000 */
[----:B-1----:R-:W-:-:S05]  /*a580*/  FMNMX.FTZ R7, R78, R7, !PT ;  /* 0x000000074e077209 */ /* 0x002fca0007810000 */
[----:B------:R-:W0:Y:S01]  /*a590*/  SHFL.BFLY PT, R79, R7, 0x2, 0x1f ;  /* 0x0c401f00074f7f89 */ /* 0x000e2200000e0000 */
[----:B--2---:R-:W-:-:S05]  /*a5a0*/  FMNMX.FTZ R8, R8, R80, !PT ;  /* 0x0000005008087209 */ /* 0x004fca0007810000 */
[----:B------:R-:W1:Y:S01]  /*a5b0*/  SHFL.BFLY PT, R80, R8, 0x1, 0x1f ;  /* 0x0c201f0008507f89 */ /* 0x000e6200000e0000 */
[----:B0-----:R-:W-:-:S05]  /*a5c0*/  FMNMX.FTZ R7, R7, R79, !PT ;  /* 0x0000004f07077209 */ /* 0x001fca0007810000 */
[----:B------:R-:W0:Y:S01]  /*a5d0*/  SHFL.BFLY PT, R79, R7, 0x1, 0x1f ;  /* 0x0c201f00074f7f89 */ /* 0x000e2200000e0000 */
[----:B-1----:R-:W-:-:S05]  /*a5e0*/  FMNMX.FTZ R8, R8, R80, !PT ;  /* 0x0000005008087209 */ /* 0x002fca0007810000 */
[----:B------:R-:W-:-:S04]  /*a5f0*/  FADD.FTZ R5, -R8, R5 ;  /* 0x0000000508057221 */ /* 0x000fc80000010100 */
[----:B------:R-:W-:Y:S01]  /*a600*/  FMUL.FTZ R5, R5, UR6 ;  /* 0x0000000605057c20 */ /* 0x000fe20008410000 */
[----:B0-----:R-:W-:Y:S01]  /*a610*/  FMNMX.FTZ R7, R7, R79, !PT ;  /* 0x0000004f07077209 */ /* 0x001fe20007810000 */
[----:B------:R-:W-:-:S04]  /*a620*/  IMAD.U32 R79, RZ, RZ, UR6 ;  /* 0x00000006ff4f7e24 */ /* 0x000fc8000f8e00ff */
[----:B------:R-:W-:Y:S01]  /*a630*/  FADD.FTZ R80, -R7, R6 ;  /* 0x0000000607507221 */ /* 0x000fe20000010100 */
[----:B------:R-:W-:-:S01]  /*a640*/  FFMA.FTZ R79, R8, R79, -8 ;  /* 0xc1000000084f7423 */ /* 0x000fc2000001004f */
[----:B------:R0:W-:Y:S03]  /*a650*/  MUFU.EX2 R6, R5 ;  /* 0x0000000500067308 */ /* 0x0001e60000000800 */
[----:B------:R-:W-:-:S01]  /*a660*/  FFMA.FTZ R9, R9, UR6, -R79 ;  /* 0x0000000609097c23 */ /* 0x000fc2000801084f */
[--C-:B------:R-:W-:Y:S01]  /*a670*/  FFMA.FTZ R10, R10, UR6, -R79.reuse ;  /* 0x000000060a0a7c23 */ /* 0x100fe2000801084f */
[----:B------:R-:W-:-:S01]  /*a680*/  FFMA.FTZ R13, R13, UR6, -R79 ;  /* 0x000000060d0d7c23 */ /* 0x000fc2000801084f */
[--C-:B------:R-:W-:Y:S01]  /*a690*/  FFMA.FTZ R14, R14, UR6, -R79.reuse ;  /* 0x000000060e0e7c23 */ /* 0x100fe2000801084f */
[----:B------:R-:W-:-:S01]  /*a6a0*/  FFMA.FTZ R21, R21, UR6, -R79 ;  /* 0x0000000615157c23 */ /* 0x000fc2000801084f */
[----:B------:R-:W-:Y:S01]  /*a6b0*/  FFMA.FTZ R24, R24, UR6, -R79 ;  /* 0x0000000618187c23 */ /* 0x000fe2000801084f */
[----:B0-----:R-:W-:Y:S01]  /*a6c0*/  FMUL.FTZ R5, R80, UR6 ;  /* 0x0000000650057c20 */ /* 0x001fe20008410000 */
[----:B------:R-:W-:-:S02]  /*a6d0*/  IMAD.U32 R80, RZ, RZ, UR6 ;  /* 0x00000006ff507e24 */ /* 0x000fc4000f8e00ff */
        /* <DEDUP_REMOVED lines=27> */
[----:B------:R-:W0:Y:S03]  /*a890*/  MUFU.EX2 R9, R9 ;  /* 0x0000000900097308 */ /* 0x000e260000000800 */
        /* <DEDUP_REMOVED lines=39> */
[----:B------:R-:W-:Y:S01]  /*ab10*/  FFMA.FTZ R78, R78, UR6, -R79 ;  /* 0x000000064e4e7c23 */ /* 0x000fe2000801084f */
[----:B------:R-:W-:-:S04]  /*ab20*/  IMAD.U32 R79, RZ, RZ, UR22 ;  /* 0x00000016ff4f7e24 */ /* 0x000fc8000f8e00ff */
[----:B------:R-:W-:Y:S01]  /*ab30*/  @!P1 VIADD R79, R79, 0x19c40 ;  /* 0x00019c404f4f9836 */ /* 0x000fe20000000000 */
[----:B------:R-:W0:Y:S01]  /*ab40*/  MUFU.EX2 R15, R15 ;  /* 0x0000000f000f7308 */ /* 0x000e220000000800 */
[----:B--2---:R-:W-:-:S03]  /*ab50*/  FADD.FTZ R3, R12, R3 ;  /* 0x000000030c037221 */ /* 0x004fc60000010000 */
[----:B------:R-:W-:-:S04]  /*ab60*/  @!P1 PRMT R79, RZ, 0x654, R79 ;  /* 0x00000654ff4f9816 */ /* 0x000fc8000000004f */
[----:B------:R-:W2:Y:S01]  /*ab70*/  MUFU.EX2 R14, R14 ;  /* 0x0000000e000e7308 */ /* 0x000ea20000000800 */
[----:B-1----:R-:W-:-:S01]  /*ab80*/  FADD.FTZ R4, R13, R4 ;  /* 0x000000040d047221 */ /* 0x002fc20000010000 */
[----:B------:R1:W-:Y:S06]  /*ab90*/  @!P1 SYNCS.ARRIVE.TRANS64.RED.A1T0 RZ, [R79+URZ], RZ ;  /* 0x000000ff4fff99a7 */ /* 0x0003ec000810043f */
        /* <DEDUP_REMOVED lines=118> */
.L_x_9802:
        /* <DEDUP_REMOVED lines=90> */
.L_x_9793:
        /* <DEDUP_REMOVED lines=9> */
.L_x_9822:
[----:B------:R-:W-:-:S04]  /*b930*/  UISETP.NE.AND UP1, UPT, UR20, 0x1, UPT ;  /* 0x000000011400788c */ /* 0x000fc8000bf25270 */
[----:B------:R-:W-:-:S04]  /*b940*/  USEL UR53, URZ, 0x1, UP1 ;  /* 0x000000013f357887 */ /* 0x000fc80008800000 */
[----:B------:R-:W-:Y:S01]  /*b950*/  ULOP3.LUT UR53, UR19, UR53, URZ, 0x3c, !UPT ;  /* 0x0000003513357292 */ /* 0x000fe2000f8e3c3f */
[----:B------:R-:W-:Y:S11]  /*b960*/  @!P0 BRA `(.L_x_9805) ;  /* 0x0000000000048947 */ /* 0x000ff60003800000 */
[----:B------:R-:W-:Y:S01]  /*b970*/  BPT.TRAP 0x1 ;  /* 0x000000040000795c */ /* 0x000fe20000300000 */
.L_x_9805:
        /* <DEDUP_REMOVED lines=9> */
.L_x_9806:
[----:B-1----:R-:W-:Y:S05]  /*ba10*/  @P2 BRA `(.L_x_9807) ;  /* 0x0000000000082947 */ /* 0x002fea0003800000 */
[----:B------:R-:W1:Y:S02]  /*ba20*/  SYNCS.PHASECHK.TRANS64.TRYWAIT P2, [UR23+0x19c30], R7 ;  /* 0x019c3007ff0075a7 */ /* 0x000e640008040157 */
[----:B-1----:R-:W-:Y:S05]  /*ba30*/  @!P2 BRA `(.L_x_9808) ;  /* 0x000000d80068a947 */ /* 0x002fea0003800000 */
.L_x_9807:
        /* <DEDUP_REMOVED lines=17> */
.L_x_9809:
[----:B------:R-:W-:Y:S01]  /*bb50*/  ULEA UR11, UR20, UR46, 0x3 ;  /* 0x0000002e140b7291 */ /* 0x000fe2000f8e183f */
[----:B01----:R-:W-:-:S05]  /*bb60*/  IMAD.U32 R7, RZ, RZ, UR19 ;  /* 0x00000013ff077e24 */ /* 0x003fca000f8e00ff */
[----:B------:R-:W-:-:S04]  /*bb70*/  SHF.L.U32 R7, R7, 0x1f, RZ ;  /* 0x0000001f07077819 */ /* 0x000fc800000006ff */
[----:B------:R0:W1:Y:S01]  /*bb80*/  SYNCS.PHASECHK.TRANS64.TRYWAIT P2, [UR11+0x19c50], R7 ;  /* 0x019c5007ff0075a7 */ /* 0x000062000804014b */
[----:B------:R-:W-:Y:S05]  /*bb90*/  @!P0 BRA `(.L_x_9810) ;  /* 0x0000000000048947 */ /* 0x000fea0003800000 */
[----:B------:R-:W-:Y:S01]  /*bba0*/  BPT.TRAP 0x1 ;  /* 0x000000040000795c */ /* 0x000fe20000300000 */
.L_x_9810:
[----:B-1----:R-:W-:Y:S05]  /*bbb0*/  @P2 BRA `(.L_x_9811) ;  /* 0x0000000000082947 */ /* 0x002fea0003800000 */
[----:B------:R-:W1:Y:S02]  /*bbc0*/  SYNCS.PHASECHK.TRANS64.TRYWAIT P2, [UR11+0x19c50], R7 ;  /* 0x019c5007ff0075a7 */ /* 0x000e64000804014b */
[----:B-1----:R-:W-:Y:S05]  /*bbd0*/  @!P2 BRA `(.L_x_9812) ;  /* 0x000000d80018a947 */ /* 0x002fea0003800000 */
.L_x_9811:
        /* <DEDUP_REMOVED lines=15> */
[C---:B-1----:R-:W-:Y:S01]  /*bcd0*/  FMUL.FTZ R8, R0.reuse, R25 ;  /* 0x0000001900087220 */ /* 0x042fe20000410000 */
[----:B------:R-:W-:Y:S01]  /*bce0*/  UIMAD UR10, UR20, 0x300, UR6 ;  /* 0x00000300140a78a4 */ /* 0x000fe2000f8e0206 */
[C---:B------:R-:W-:Y:S01]  /*bcf0*/  FMUL.FTZ R25, R0.reuse, R36 ;  /* 0x0000002400197220 */ /* 0x040fe20000410000 */
[C---:B0-----:R-:W-:Y:S01]  /*bd00*/  FMUL.FTZ R7, R0.reuse, R24 ;  /* 0x0000001800077220 */ /* 0x041fe20000410000 */
[C---:B------:R-:W-:Y:S01]  /*bd10*/  FMUL.FTZ R36, R0.reuse, R46 ;  /* 0x0000002e00247220 */ /* 0x040fe20000410000 */
[C---:B------:R-:W-:Y:S01]  /*bd20*/  FMUL.FTZ R24, R0.reuse, R35 ;  /* 0x0000002300187220 */ /* 0x040fe20000410000 */
[C---:B------:R-:W-:Y:S01]  /*bd30*/  FMUL.FTZ R46, R0.reuse, R55 ;  /* 0x00000037002e7220 */ /* 0x040fe20000410000 */
[C---:B------:R-:W-:Y:S01]  /*bd40*/  FMUL.FTZ R55, R0.reuse, R66 ;  /* 0x0000004200377220 */ /* 0x040fe20000410000 */
[----:B------:R-:W-:Y:S01]  /*bd50*/  UMOV UR6, UR10 ;  /* 0x0000000a00067c82 */ /* 0x000fe20008000000 */
[----:B------:R-:W-:Y:S01]  /*bd60*/  IMAD.U32 R35, RZ, RZ, UR23 ;  /* 0x00000017ff237e24 */ /* 0x000fe2000f8e00ff */
[----:B------:R-:W-:Y:S01]  /*bd70*/  QGMMA.64x96x32.F32.E4M3.E4M3 R88, R148, gdesc[UR4], R88, gsb0 ;  /* 0x0160000494587df3 */ /* 0x000fe20008000858 */
        /* <DEDUP_REMOVED lines=106> */
[----:B------:R-:W-:-:S03]  /*c420*/  @UP0 ULDC UR6, c[0x0][0x450] ;  /* 0x0001140000060ab9 */ /* 0x000fc60000000800 */
        /* <DEDUP_REMOVED lines=53> */
.L_x_9815:
[----:B------:R-:W-:-:S05]  /*c780*/  IMAD.U32 R86, RZ, RZ, UR22 ;  /* 0x00000016ff567e24 */ /* 0x000fca000f8e00ff */
[----:B------:R-:W-:-:S13]  /*c790*/  ISETP.NE.AND P2, PT, R86, 0x1, PT ;  /* 0x000000015600780c */ /* 0x000fda0003f45270 */
[----:B------:R-:W1:Y:S02]  /*c7a0*/  @P2 LDC.64 R34, c[0x0][0x9e8] ;  /* 0x00027a00ff222b82 */ /* 0x000e640000000a00 */
[----:B-1----:R-:W-:-:S05]  /*c7b0*/  @P2 IMAD.HI.U32 R34, R85, R34, RZ ;  /* 0x0000002255222227 */ /* 0x002fca00078e00ff */
[----:B------:R-:W-:-:S07]  /*c7c0*/  @P2 SHF.R.U32.HI R85, RZ, R35, R34 ;  /* 0x00000023ff552219 */ /* 0x000fce0000011622 */
.L_x_9816:
[----:B------:R-:W-:Y:S05]  /*c7d0*/  BSYNC B0 ;  /* 0x0000000000007941 */ /* 0x000fea0003800000 */
.L_x_9814:
[----:B------:R-:W-:-:S04]  /*c7e0*/  IMAD R85, R85, R86, -R77 ;  /* 0x0000005655557224 */ /* 0x000fc800078e0a4d */
[----:B------:R-:W-:-:S05]  /*c7f0*/  IMAD.IADD R85, R85, 0x1, -R16 ;  /* 0x0000000155557824 */ /* 0x000fca00078e0a10 */
[----:B------:R-:W-:Y:S02]  /*c800*/  VIMNMX R84, R84, R85, !PT ;  /* 0x0000005554547248 */ /* 0x000fe40007fe0100 */
[----:B------:R-:W-:-:S07]  /*c810*/  VIADDMNMX R83, R85, R86, R83, PT ;  /* 0x0000005655537246 */ /* 0x000fce0003800153 */
.L_x_9813:
[----:B------:R-:W-:Y:S01]  /*c820*/  ISETP.GT.AND P2, PT, R2, -0x1, PT ;  /* 0xffffffff0200780c */ /* 0x000fe20003f44270 */
[----:B------:R-:W1:Y:S03]  /*c830*/  SHFL.IDX PT, R79, R79, 0x1, 0x1c1f ;  /* 0x003c1f004f4f7f89 */ /* 0x000e6600000e0000 */
[C---:B------:R-:W-:Y:S02]  /*c840*/  ISETP.GT.AND P4, PT, R84.reuse, RZ, P2 ;  /* 0x000000ff5400720c */ /* 0x040fe40001784270 */
[----:B------:R-:W-:Y:S02]  /*c850*/  ISETP.GT.AND P5, PT, R84, 0x1, P2 ;  /* 0x000000015400780c */ /* 0x000fe400017a4270 */
[C---:B------:R-:W-:Y:S02]  /*c860*/  ISETP.LT.OR P4, PT, R83.reuse, 0x1, P4 ;  /* 0x000000015300780c */ /* 0x040fe40002781670 */
[----:B------:R-:W-:-:S02]  /*c870*/  ISETP.LT.OR P5, PT, R83, 0x2, P5 ;  /* 0x000000025300780c */ /* 0x000fc40002fa1670 */
[----:B0-----:R-:W-:Y:S02]  /*c880*/  FSEL R7, R7, -INF , !P4 ;  /* 0xff80000007077808 */ /* 0x001fe40006000000 */
[----:B------:R-:W-:Y:S02]  /*c890*/  FSEL R85, R8, -INF , !P5 ;  /* 0xff80000008557808 */ /* 0x000fe40006800000 */
[C---:B------:R-:W-:Y:S02]  /*c8a0*/  ISETP.GT.AND P3, PT, R84.reuse, 0x8, P2 ;  /* 0x000000085400780c */ /* 0x040fe40001764270 */
[C---:B------:R-:W-:Y:S02]  /*c8b0*/  ISETP.GT.AND P4, PT, R84.reuse, 0x9, P2 ;  /* 0x000000095400780c */ /* 0x040fe40001784270 */
[----:B------:R-:W-:Y:S02]  /*c8c0*/  ISETP.GT.AND P5, PT, R84, 0x10, P2 ;  /* 0x000000105400780c */ /* 0x000fe400017a4270 */
[----:B------:R-:W-:-:S02]  /*c8d0*/  ISETP.LT.OR P3, PT, R83, 0x9, P3 ;  /* 0x000000095300780c */ /* 0x000fc40001f61670 */
[----:B------:R-:W-:Y:S01]  /*c8e0*/  ISETP.LT.OR P4, PT, R83, 0xa, P4 ;  /* 0x0000000a5300780c */ /* 0x000fe20002781670 */
[--C-:B-1----:R-:W-:Y:S01]  /*c8f0*/  IMAD.IADD R81, R81, 0x1, R79.reuse ;  /* 0x0000000151517824 */ /* 0x102fe200078e024f */
        /* <DEDUP_REMOVED lines=100> */
.L_x_9819:
[----:B------:R-:W-:-:S05]  /*cf40*/  IMAD.U32 R8, RZ, RZ, UR22 ;  /* 0x00000016ff087e24 */ /* 0x000fca000f8e00ff */
[----:B------:R-:W-:-:S13]  /*cf50*/  ISETP.NE.AND P3, PT, R8, 0x1, PT ;  /* 0x000000010800780c */ /* 0x000fda0003f65270 */
[----:B------:R-:W0:Y:S02]  /*cf60*/  @P3 LDC.64 R34, c[0x0][0x9e8] ;  /* 0x00027a00ff223b82 */ /* 0x000e240000000a00 */
[----:B0-----:R-:W-:-:S05]  /*cf70*/  @P3 IMAD.HI.U32 R34, R79, R34, RZ ;  /* 0x000000224f223227 */ /* 0x001fca00078e00ff */
[----:B------:R-:W-:-:S07]  /*cf80*/  @P3 SHF.R.U32.HI R79, RZ, R35, R34 ;  /* 0x00000023ff4f3219 */ /* 0x000fce0000011622 */
.L_x_9820:
[----:B------:R-:W-:Y:S05]  /*cf90*/  BSYNC B0 ;  /* 0x0000000000007941 */ /* 0x000fea0003800000 */
.L_x_9818:
[----:B------:R-:W-:-:S04]  /*cfa0*/  IMAD R77, R79, R8, -R77 ;  /* 0x000000084f4d7224 */ /* 0x000fc800078e0a4d */
[----:B------:R-:W-:-:S05]  /*cfb0*/  IMAD.IADD R77, R77, 0x1, -R16 ;  /* 0x000000014d4d7824 */ /* 0x000fca00078e0a10 */
[----:B------:R-:W-:Y:S02]  /*cfc0*/  VIMNMX R82, R82, R77, !PT ;  /* 0x0000004d52527248 */ /* 0x000fe40007fe0100 */
[----:B------:R-:W-:-:S07]  /*cfd0*/  VIADDMNMX R81, R77, R8, R81, PT ;  /* 0x000000084d517246 */ /* 0x000fce0003800151 */
.L_x_9817:
        /* <DEDUP_REMOVED lines=65> */
[C---:B------:R-:W-:Y:S01]  /*d3f0*/  ISETP.LT.OR P4, PT, R81.reuse, 0x42, P4 ;  /* 0x000000425100780c */ /* 0x040fe20002781670 */
[----:B------:R-:W0:Y:S01]  /*d400*/  SHFL.BFLY PT, R34, R8, 0x2, 0x1f ;  /* 0x0c401f0008227f89 */ /* 0x000e2200000e0000 */
[----:B------:R-:W-:-:S02]  /*d410*/  ISETP.LT.OR P5, PT, R81, 0x49, P5 ;  /* 0x000000495100780c */ /* 0x000fc40002fa1670 */
[----:B------:R-:W-:Y:S02]  /*d420*/  FSEL R50, R50, -INF , !P4 ;  /* 0xff80000032327808 */ /* 0x000fe40006000000 */
[----:B------:R-:W-:Y:S02]  /*d430*/  ISETP.GT.AND P4, PT, R82, 0x50, P2 ;  /* 0x000000505200780c */ /* 0x000fe40001784270 */
[----:B------:R-:W-:Y:S02]  /*d440*/  FSEL R52, R52, -INF , !P5 ;  /* 0xff80000034347808 */ /* 0x000fe40006800000 */
[----:B------:R-:W-:Y:S02]  /*d450*/  ISETP.GT.AND P5, PT, R82, 0x51, P2 ;  /* 0x000000515200780c */ /* 0x000fe400017a4270 */
[C---:B------:R-:W-:Y:S02]  /*d460*/  ISETP.LT.OR P4, PT, R81.reuse, 0x51, P4 ;  /* 0x000000515100780c */ /* 0x040fe40002781670 */
[----:B------:R-:W-:-:S02]  /*d470*/  ISETP.LT.OR P5, PT, R81, 0x52, P5 ;  /* 0x000000525100780c */ /* 0x000fc40002fa1670 */
[----:B------:R-:W-:Y:S02]  /*d480*/  FSEL R55, R55, -INF , !P4 ;  /* 0xff80000037377808 */ /* 0x000fe40006000000 */
[----:B------:R-:W-:Y:S02]  /*d490*/  ISETP.GT.AND P4, PT, R82, 0x59, P2 ;  /* 0x000000595200780c */ /* 0x000fe40001784270 */
[----:B------:R-:W-:Y:S02]  /*d4a0*/  FSEL R56, R56, -INF , !P5 ;  /* 0xff80000038387808 */ /* 0x000fe40006800000 */
[----:B------:R-:W-:Y:S02]  /*d4b0*/  ISETP.GT.AND P5, PT, R82, 0x60, P2 ;  /* 0x000000605200780c */ /* 0x000fe400017a4270 */
[----:B------:R-:W-:Y:S02]  /*d4c0*/  ISETP.LT.OR P4, PT, R81, 0x5a, P4 ;  /* 0x0000005a5100780c */ /* 0x000fe40002781670 */
[----:B0-----:R-:W-:-:S02]  /*d4d0*/  FMNMX.FTZ R8, R8, R34, !PT ;  /* 0x0000002208087209 */ /* 0x001fc40007810000 */
[----:B------:R-:W-:Y:S02]  /*d4e0*/  ISETP.LT.OR P5, PT, R81, 0x61, P5 ;  /* 0x000000615100780c */ /* 0x000fe40002fa1670 */
[----:B------:R-:W-:Y:S01]  /*d4f0*/  FSEL R60, R60, -INF , !P4 ;  /* 0xff8000003c3c7808 */ /* 0x000fe20006000000 */
[----:B------:R-:W0:Y:S01]  /*d500*/  SHFL.BFLY PT, R34, R8, 0x1, 0x1f ;  /* 0x0c201f0008227f89 */ /* 0x000e2200000e0000 */
[C---:B------:R-:W-:Y:S02]  /*d510*/  ISETP.GT.AND P4, PT, R82.reuse, 0x68, P2 ;  /* 0x000000685200780c */ /* 0x040fe40001784270 */
[----:B------:R-:W-:Y:S02]  /*d520*/  FSEL R63, R63, -INF , !P5 ;  /* 0xff8000003f3f7808 */ /* 0x000fe40006800000 */
[----:B------:R-:W-:Y:S02]  /*d530*/  ISETP.GT.AND P5, PT, R82, 0x69, P2 ;  /* 0x000000695200780c */ /* 0x000fe400017a4270 */
[----:B------:R-:W-:-:S02]  /*d540*/  ISETP.LT.OR P4, PT, R81, 0x69, P4 ;  /* 0x000000695100780c */ /* 0x000fc40002781670 */
[C---:B------:R-:W-:Y:S02]  /*d550*/  ISETP.LT.OR P5, PT, R81.reuse, 0x6a, P5 ;  /* 0x0000006a5100780c */ /* 0x040fe40002fa1670 */
[----:B------:R-:W-:Y:S02]  /*d560*/  FSEL R68, R68, -INF , !P4 ;  /* 0xff80000044447808 */ /* 0x000fe40006000000 */
[----:B------:R-:W-:Y:S02]  /*d570*/  ISETP.GT.AND P4, PT, R82, 0x70, P2 ;  /* 0x000000705200780c */ /* 0x000fe40001784270 */
[----:B------:R-:W-:Y:S02]  /*d580*/  FSEL R70, R70, -INF , !P5 ;  /* 0xff80000046467808 */ /* 0x000fe40006800000 */
[----:B------:R-:W-:Y:S02]  /*d590*/  ISETP.GT.AND P5, PT, R82, 0x71, P2 ;  /* 0x000000715200780c */ /* 0x000fe400017a4270 */
[----:B------:R-:W-:-:S02]  /*d5a0*/  ISETP.LT.OR P4, PT, R81, 0x71, P4 ;  /* 0x000000715100780c */ /* 0x000fc40002781670 */
[----:B------:R-:W-:Y:S02]  /*d5b0*/  ISETP.LT.OR P5, PT, R81, 0x72, P5 ;  /* 0x000000725100780c */ /* 0x000fe40002fa1670 */
[----:B------:R-:W-:Y:S02]  /*d5c0*/  FSEL R71, R71, -INF , !P4 ;  /* 0xff80000047477808 */ /* 0x000fe40006000000 */
[----:B0-----:R-:W-:Y:S02]  /*d5d0*/  FMNMX.FTZ R8, R8, R34, !PT ;  /* 0x0000002208087209 */ /* 0x001fe40007810000 */
[----:B------:R-:W-:Y:S02]  /*d5e0*/  FSEL R72, R72, -INF , !P5 ;  /* 0xff80000048487808 */ /* 0x000fe40006800000 */
        /* <DEDUP_REMOVED lines=53> */
[----:B------:R-:W-:Y:S01]  /*d940*/  FFMA.FTZ R34, R80, UR6, -R34 ;  /* 0x0000000650227c23 */ /* 0x000fe20008010822 */
        /* <DEDUP_REMOVED lines=23> */
[C---:B------:R-:W-:Y:S02]  /*dac0*/  ISETP.GT.AND P3, PT, R82.reuse, 0x78, P2 ;  /* 0x000000785200780c */ /* 0x040fe40001764270 */
[----:B------:R-:W-:Y:S02]  /*dad0*/  FMNMX.FTZ R35, R9, R5, !PT ;  /* 0x0000000509237209 */ /* 0x000fe40007810000 */
[----:B------:R-:W-:Y:S01]  /*dae0*/  ISETP.GT.AND P2, PT, R82, 0x79, P2 ;  /* 0x000000795200780c */ /* 0x000fe20001744270 */
[----:B------:R-:W-:Y:S01]  /*daf0*/  MUFU.EX2 R29, R29 ;  /* 0x0000001d001d7308 */ /* 0x000fe20000000800 */
[----:B------:R-:W-:Y:S02]  /*db00*/  FMNMX.FTZ R35, R10, R35, !PT ;  /* 0x000000230a237209 */ /* 0x000fe40007810000 */
[----:B------:R-:W-:-:S02]  /*db10*/  ISETP.LT.OR P3, PT, R81, 0x79, P3 ;  /* 0x000000795100780c */ /* 0x000fc40001f61670 */
[----:B------:R-:W-:Y:S02]  /*db20*/  FMNMX.FTZ R35, R12, R35, !PT ;  /* 0x000000230c237209 */ /* 0x000fe40007810000 */
[----:B------:R-:W-:Y:S01]  /*db30*/  ISETP.LT.OR P2, PT, R81, 0x7a, P2 ;  /* 0x0000007a5100780c */ /* 0x000fe20001741670 */
[----:B------:R-:W-:Y:S01]  /*db40*/  MUFU.EX2 R31, R31 ;  /* 0x0000001f001f7308 */ /* 0x000fe20000000800 */
[----:B------:R-:W-:Y:S02]  /*db50*/  FMNMX.FTZ R35, R14, R35, !PT ;  /* 0x000000230e237209 */ /* 0x000fe40007810000 */
[----:B------:R-:W-:Y:S02]  /*db60*/  FSEL R74, R74, -INF , !P3 ;  /* 0xff8000004a4a7808 */ /* 0x000fe40005800000 */
[----:B------:R-:W-:Y:S02]  /*db70*/  FMNMX.FTZ R35, R20, R35, !PT ;  /* 0x0000002314237209 */ /* 0x000fe40007810000 */
        /* <DEDUP_REMOVED lines=43> */
[----:B------:R-:W1:Y:S08]  /*de30*/  MUFU.EX2 R35, R7 ;  /* 0x0000000700237308 */ /* 0x000e700000000800 */
[----:B------:R-:W-:Y:S08]  /*de40*/  MUFU.EX2 R62, R62 ;  /* 0x0000003e003e7308 */ /* 0x000ff00000000800 */
[----:B------:R-:W-:Y:S01]  /*de50*/  MUFU.EX2 R65, R65 ;  /* 0x0000004100417308 */ /* 0x000fe20000000800 */
[----:B-1----:R-:W-:-:S04]  /*de60*/  FFMA.FTZ R4, R6, R4, R35 ;  /* 0x0000000406047223 */ /* 0x002fc80000010023 */
[----:B------:R-:W-:Y:S01]  /*de70*/  FADD.FTZ R4, R85, R4 ;  /* 0x0000000455047221 */ /* 0x000fe20000010000 */
[----:B0-----:R-:W-:Y:S02]  /*de80*/  FMNMX.FTZ R79, R77, R79, !PT ;  /* 0x0000004f4d4f7209 */ /* 0x001fe40007810000 */
[----:B------:R-:W-:Y:S01]  /*de90*/  MUFU.EX2 R66, R66 ;  /* 0x0000004200427308 */ /* 0x000fe20000000800 */
[----:B------:R-:W-:-:S02]  /*dea0*/  FADD.FTZ R4, R11, R4 ;  /* 0x000000040b047221 */ /* 0x000fc40000010000 */
[----:B------:R-:W0:Y:S02]  /*deb0*/  SHFL.BFLY PT, R7, R79, 0x1, 0x1f ;  /* 0x0c201f004f077f89 */ /* 0x000e2400000e0000 */
[----:B------:R-:W-:-:S03]  /*dec0*/  FADD.FTZ R4, R13, R4 ;  /* 0x000000040d047221 */ /* 0x000fc60000010000 */
[----:B------:R-:W-:Y:S01]  /*ded0*/  MUFU.EX2 R67, R67 ;  /* 0x0000004300437308 */ /* 0x000fe20000000800 */
[----:B------:R-:W-:-:S04]  /*dee0*/  FADD.FTZ R4, R15, R4 ;  /* 0x000000040f047221 */ /* 0x000fc80000010000 */
[----:B------:R-:W-:-:S03]  /*def0*/  FADD.FTZ R4, R21, R4 ;  /* 0x0000000415047221 */ /* 0x000fc60000010000 */
[----:B------:R-:W-:Y:S08]  /*df00*/  MUFU.EX2 R69, R69 ;  /* 0x0000004500457308 */ /* 0x000ff00000000800 */
[----:B------:R-:W-:Y:S01]  /*df10*/  MUFU.EX2 R73, R73 ;  /* 0x0000004900497308 */ /* 0x000fe20000000800 */
[----:B0-----:R-:W-:-:S04]  /*df20*/  FMNMX.FTZ R7, R79, R7, !PT ;  /* 0x000000074f077209 */ /* 0x001fc80007810000 */
        /* <DEDUP_REMOVED lines=45> */
[----:B------:R-:W-:Y:S01]  /*e200*/  MUFU.EX2 R20, R20 ;  /* 0x0000001400147308 */ /* 0x000fe20000000800 */
[----:B0-----:R-:W-:-:S04]  /*e210*/  FFMA.FTZ R10, R5, R3, R34 ;  /* 0x00000003050a7223 */ /* 0x001fc80000010022 */
[----:B-1----:R-:W-:-:S03]  /*e220*/  FADD.FTZ R3, R75, R10 ;  /* 0x0000000a4b037221 */ /* 0x002fc60000010000 */
[----:B------:R-:W0:Y:S01]  /*e230*/  MUFU.EX2 R77, R14 ;  /* 0x0000000e004d7308 */ /* 0x000e220000000800 */
[----:B--2---:R-:W-:-:S07]  /*e240*/  FADD.FTZ R10, R12, R3 ;  /* 0x000000030c0a7221 */ /* 0x004fce0000010000 */
[----:B------:R-:W1:Y:S08]  /*e250*/  MUFU.EX2 R81, R24 ;  /* 0x0000001800517308 */ /* 0x000e700000000800 */
[----:B------:R-:W2:Y:S01]  /*e260*/  MUFU.EX2 R27, R27 ;  /* 0x0000001b001b7308 */ /* 0x000ea20000000800 */
[----:B0-----:R-:W-:-:S04]  /*e270*/  FADD.FTZ R3, R77, R10 ;  /* 0x0000000a4d037221 */ /* 0x001fc80000010000 */
        /* <DEDUP_REMOVED lines=77> */
[----:B--2---:R-:W-:-:S04]  /*e750*/  FADD.FTZ R10, R74, R147 ;  /* 0x000000934a0a7221 */ /* 0x004fc80000010000 */
[----:B0-----:R-:W-:Y:S01]  /*e760*/  FADD.FTZ R3, R145, R10 ;  /* 0x0000000a91037221 */ /* 0x001fe20000010000 */
[----:B------:R-:W-:Y:S06]  /*e770*/  @!P0 BRA `(.L_x_9821) ;  /* 0x0000000000048947 */ /* 0x000fec0003800000 */
[----:B------:R-:W-:Y:S01]  /*e780*/  BPT.TRAP 0x1 ;  /* 0x000000040000795c */ /* 0x000fe20000300000 */
.L_x_9821:
        /* <DEDUP_REMOVED lines=90> */
.L_x_9804:
[----:B------:R-:W-:Y:S06]  /*ed30*/  BAR.ARV 0x8, 0x200 ;  /* 0x0208000000007b1d */ /* 0x000fec0000002000 */
[----:B------:R-:W-:Y:S05]  /*ed40*/  @!P0 BRA `(.L_x_9823) ;  /* 0x0000000000048947 */ /* 0x000fea0003800000 */
[----:B------:R-:W-:Y:S01]  /*ed50*/  BPT.TRAP 0x1 ;  /* 0x000000040000795c */ /* 0x000fe20000300000 */
.L_x_9823:
[----:B------:R-:W-:Y:S01]  /*ed60*/  ULEA UR14, UR52, UR46, 0x3 ;  /* 0x0000002e340e7291 */ /* 0x000fe2000f8e183f */
[----:B------:R-:W-:-:S05]  /*ed70*/  IMAD.U32 R0, RZ, RZ, UR53 ;  /* 0x00000035ff007e24 */ /* 0x000fca000f8e00ff */
[----:B------:R-:W-:-:S04]  /*ed80*/  SHF.L.U32 R0, R0, 0x1f, RZ ;  /* 0x0000001f00007819 */ /* 0x000fc800000006ff */
[----:B------:R0:W1:Y:S01]  /*ed90*/  SYNCS.PHASECHK.TRANS64.TRYWAIT P1, [UR14+0x19c50], R0 ;  /* 0x019c5000ff0075a7 */ /* 0x000062000802014e */
[----:B------:R-:W-:Y:S05]  /*eda0*/  @!P0 BRA `(.L_x_9824) ;  /* 0x0000000000048947 */ /* 0x000fea0003800000 */
[----:B------:R-:W-:Y:S01]  /*edb0*/  BPT.TRAP 0x1 ;  /* 0x000000040000795c */ /* 0x000fe20000300000 */
.L_x_9824:
[----:B-1----:R-:W-:Y:S05]  /*edc0*/  @P1 BRA `(.L_x_9825) ;  /* 0x0000000000081947 */ /* 0x002fea0003800000 */
[----:B------:R-:W1:Y:S02]  /*edd0*/  SYNCS.PHASECHK.TRANS64.TRYWAIT P1, [UR14+0x19c50], R0 ;  /* 0x019c5000ff0075a7 */ /* 0x000e64000802014e */
[----:B-1----:R-:W-:Y:S05]  /*ede0*/  @!P1 BRA `(.L_x_9826) ;  /* 0x000000a400ac9947 */ /* 0x002fea0003800000 */
.L_x_9825:
[----:B------:R-:W-:Y:S01]  /*edf0*/  ULDC.64 UR4, c[0x0][0x9a0] ;  /* 0x0002680000047ab9 */ /* 0x000fe20000000a00 */
[----:B------:R-:W-:Y:S01]  /*ee00*/  UIADD3 UR46, UR46, 0x3000, URZ ;  /* 0x000030002e2e7890 */ /* 0x000fe2000fffe03f */
[----:B------:R-:W-:Y:S01]  /*ee10*/  WARPGROUP.ARRIVE ;  /* 0x00000000000079c5 */ /* 0x000fe20000000000 */
[----:B------:R-:W-:Y:S01]  /*ee20*/  UISETP.NE.U32.AND UP0, UPT, UR4, URZ, UPT ;  /* 0x0000003f0400728c */ /* 0x000fe2000bf05070 */
[----:B-1----:R-:W-:Y:S01]  /*ee30*/  IMAD.MOV.U32 R5, RZ, RZ, 0x3f800000 ;  /* 0x3f800000ff057424 */ /* 0x002fe200078e00ff */
[----:B------:R-:W-:Y:S02]  /*ee40*/  USHF.R.U32.HI UR46, URZ, 0x4, UR46 ;  /* 0x000000043f2e7899 */ /* 0x000fe4000801162e */
[----:B------:R-:W-:Y:S02]  /*ee50*/  UISETP.NE.AND.EX UP0, UPT, UR5, URZ, UPT, UP0 ;  /* 0x0000003f0500728c */ /* 0x000fe4000bf05300 */
[----:B------:R-:W-:-:S04]  /*ee60*/  ULOP3.LUT UR46, UR46, 0x3fff, URZ, 0xc0, !UPT ;  /* 0x00003fff2e2e7892 */ /* 0x000fc8000f8ec03f */
[----:B------:R-:W-:Y:S01]  /*ee70*/  ULOP3.LUT UR46, UR46, 0x10000, URZ, 0xfc, !UPT ;  /* 0x000100002e2e7892 */ /* 0x000fe2000f8efc3f */
[----:B------:R-:W-:-:S04]  /*ee80*/  PLOP3.LUT P1, PT, PT, PT, UP0, 0x80, 0x0 ;  /* 0x000000000000781c */ /* 0x000fc80003f2f008 */
[----:B------:R-:W-:Y:S01]  /*ee90*/  @UP0 USHF.R.S32.HI UR7, URZ, 0x1f, UR49 ;  /* 0x0000001f3f070899 */ /* 0x000fe20008011431 */
[----:B------:R-:W-:Y:S01]  /*eea0*/  @UP0 ULDC.64 UR10, c[0x0][0x9c8] ;  /* 0x00027200000a0ab9 */ /* 0x000fe20000000a00 */
[----:B------:R-:W-:Y:S02]  /*eeb0*/  @UP0 ULDC.64 UR12, c[0x0][0x9d0] ;  /* 0x00027400000c0ab9 */ /* 0x000fe40000000a00 */
[----:B------:R-:W-:Y:S02]  /*eec0*/  @UP0 UIMAD UR7, UR7, UR10, URZ ;  /* 0x0000000a070702a4 */ /* 0x000fe4000f8e023f */
[----:B------:R-:W-:Y:S02]  /*eed0*/  @UP0 UIMAD.WIDE.U32 UR8, UR49, UR10, URZ ;  /* 0x0000000a310802a5 */ /* 0x000fe4000f8e003f */
[----:B------:R-:W-:Y:S02]  /*eee0*/  @UP0 UIMAD UR10, UR49, UR11, UR7 ;  /* 0x0000000b310a02a4 */ /* 0x000fe4000f8e0207 */
[----:B------:R-:W-:-:S02]  /*eef0*/  UIMAD UR7, UR52, 0x300, UR46 ;  /* 0x00000300340778a4 */ /* 0x000fc4000f8e022e */
[----:B------:R-:W-:Y:S01]  /*ef00*/  @UP0 UIADD3 UR9, UR9, UR10, URZ ;  /* 0x0000000a09090290 */ /* 0x000fe2000fffe03f */
[----:B------:R-:W-:-:S03]  /*ef10*/  UMOV UR11, 0x40000040 ;  /* 0x40000040000b7882 */ /* 0x000fc60000000000 */
[----:B------:R-:W-:Y:S01]  /*ef20*/  @UP0 UIMAD.WIDE.U32 UR8, UR37, UR12, UR8 ;  /* 0x0000000c250802a5 */ /* 0x000fe2000f8e0008 */
[----:B------:R-:W-:-:S08]  /*ef30*/  UMOV UR10, UR7 ;  /* 0x00000007000a7c82 */ /* 0x000fd00008000000 */
[----:B------:R-:W-:Y:S01]  /*ef40*/  QGMMA.64x96x32.F32.E4M3.E4M3 R88, R148, gdesc[UR8], R88, gsb0 ;  /* 0x0160000894587df3 */ /* 0x000fe20008000858 */
        /* <DEDUP_REMOVED lines=8> */
[----:B------:R-:W-:Y:S02]  /*efd0*/  WARPGROUP.DEPBAR.LE gsb0, 0x0 ;  /* 0x00008000000079c5 */ /* 0x000fe40000010000 */
[----:B------:R-:W-:-:S06]  /*efe0*/  WARPGROUP.ARRIVE ;  /* 0x00000000000079c5 */ /* 0x000fcc0000000000 */
[----:B------:R-:W-:Y:S01]  /*eff0*/  QGMMA.64x96x32.F32.E4M3.E4M3 R88, R144, gdesc[UR8], R88, gsb0 ;  /* 0x0160000890587df3 */ /* 0x000fe20008000858 */
[----:B------:R-:W-:Y:S01]  /*f000*/  UIADD3 UR10, UR7, 0x4, URZ ;  /* 0x00000004070a7890 */ /* 0x000fe2000fffe03f */
[----:B------:R-:W-:Y:S01]  /*f010*/  UMOV UR11, 0x40000040 ;  /* 0x40000040000b7882 */ /* 0x000fe20000000000 */
        /* <DEDUP_REMOVED lines=44> */
.L_x_9827:
        /* <DEDUP_REMOVED lines=58> */
.L_x_9753:
        /* <DEDUP_REMOVED lines=23> */
[----:B------:R-:W-:-:S03]  /*f7f0*/  LOP3.LUT P0, R6, R45, 0x3, RZ, 0xc0, !PT ;  /* 0x000000032d067812 */ /* 0x000fc6000780c0ff */
[----:B------:R-:W3:Y:S01]  /*f800*/  LDL R5, [R1+0x20] ;  /* 0x0000200001057983 */ /* 0x000ee20000100800 */
[----:B------:R-:W-:Y:S01]  /*f810*/  ISETP.EQ.OR P0, PT, R6, 0x3, !P0 ;  /* 0x000000030600780c */ /* 0x000fe20004702670 */
[----:B------:R-:W-:Y:S01]  /*f820*/  UIMAD.WIDE UR8, UR39, 0x4, UR8 ;  /* 0x00000004270878a5 */ /* 0x000fe2000f8e0208 */
[----:B0-----:R-:W0:Y:S02]  /*f830*/  S2R R4, SR_SWINHI ;  /* 0x0000000000047919 */ /* 0x001e240000002f00 */
        /* <DEDUP_REMOVED lines=50> */
[----:B--2---:R-:W-:Y:S04]  /*fb60*/  SHFL.IDX PT, R69, R69, R14, 0x1c1f ;  /* 0x001c1f0e45457589 */ /* 0x004fe800000e0000 */
[----:B------:R-:W-:Y:S04]  /*fb70*/  SHFL.IDX PT, R70, R45, R14, 0x1c1f ;  /* 0x001c1f0e2d467589 */ /* 0x000fe800000e0000 */
[----:B------:R-:W-:Y:S01]  /*fb80*/  SHFL.IDX PT, R47, R47, R14, 0x1c1f ;  /* 0x001c1f0e2f2f7589 */ /* 0x000fe200000e0000 */
[----:B---3--:R-:W-:-:S03]  /*fb90*/  IMAD.WIDE R10, R5, 0x2, R74 ;  /* 0x00000002050a7825 */ /* 0x008fc600078e024a */
[----:B------:R-:W-:Y:S01]  /*fba0*/  SHFL.IDX PT, R48, R71, R14, 0x1c1f ;  /* 0x001c1f0e47307589 */ /* 0x000fe200000e0000 */
[----:B------:R-:W-:-:S03]  /*fbb0*/  IADD3 R77, P5, R10, 0x20, RZ ;  /* 0x000000200a4d7810 */ /* 0x000fc60007fbe0ff */
[----:B------:R-:W-:Y:S01]  /*fbc0*/  SHFL.IDX PT, R50, R81, R14, 0x1c1f ;  /* 0x001c1f0e51327589 */ /* 0x000fe200000e0000 */
[C---:B------:R-:W-:Y:S02]  /*fbd0*/  IADD3 R99, P4, R10.reuse, 0x3000, RZ ;  /* 0x000030000a637810 */ /* 0x040fe40007f9e0ff */
[----:B------:R-:W-:Y:S01]  /*fbe0*/  LOP3.LUT R4, R77, 0x180, RZ, 0xc0, !PT ;  /* 0x000001804d047812 */ /* 0x000fe200078ec0ff */
[--C-:B------:R-:W-:Y:S01]  /*fbf0*/  IMAD.X R13, RZ, RZ, R11.reuse, P5 ;  /* 0x000000ffff0d7224 */ /* 0x100fe200028e060b */
[----:B------:R-:W-:Y:S01]  /*fc00*/  IADD3 R105, P1, R10, 0x6020, RZ ;  /* 0x000060200a697810 */ /* 0x000fe20007f3e0ff */
[--C-:B------:R-:W-:Y:S01]  /*fc10*/  IMAD.X R9, RZ, RZ, R11.reuse, P4 ;  /* 0x000000ffff097224 */ /* 0x100fe200020e060b */
[----:B------:R-:W-:Y:S01]  /*fc20*/  SHF.R.U64 R4, R4, 0x3, RZ ;  /* 0x0000000304047819 */ /* 0x000fe200000012ff */
[----:B------:R-:W-:Y:S01]  /*fc30*/  SHFL.IDX PT, R49, R49, R14, 0x1c1f ;  /* 0x001c1f0e31317589 */ /* 0x000fe200000e0000 */
[----:B------:R-:W-:Y:S02]  /*fc40*/  IADD3 R101, P3, R10, 0x3020, RZ ;  /* 0x000030200a657810 */ /* 0x000fe40007f7e0ff */
[----:B------:R-:W-:Y:S01]  /*fc50*/  LOP3.LUT R12, R4, R77, RZ, 0x3c, !PT ;  /* 0x0000004d040c7212 */ /* 0x000fe200078e3cff */
[----:B------:R-:W-:Y:S01]  /*fc60*/  SHFL.IDX PT, R54, R53, R14, 0x1c1f ;  /* 0x001c1f0e35367589 */ /* 0x000fe200000e0000 */
[----:B------:R-:W-:Y:S01]  /*fc70*/  LOP3.LUT R4, R99, 0x180, RZ, 0xc0, !PT ;  /* 0x0000018063047812 */ /* 0x000fe200078ec0ff */
[----:B------:R-:W-:Y:S01]  /*fc80*/  IMAD.X R7, RZ, RZ, R11, P3 ;  /* 0x000000ffff077224 */ /* 0x000fe200018e060b */
[----:B------:R-:W-:Y:S01]  /*fc90*/  IADD3 R103, P2, R10, 0x6000, RZ ;  /* 0x000060000a677810 */ /* 0x000fe20007f5e0ff */
[----:B------:R-:W-:Y:S01]  /*fca0*/  SHFL.IDX PT, R46, R57, R14, 0x1c1f ;  /* 0x001c1f0e392e7589 */ /* 0x000fe200000e0000 */
[----:B------:R-:W-:-:S02]  /*fcb0*/  LOP3.LUT R44, R105, 0x180, RZ, 0xc0, !PT ;  /* 0x00000180692c7812 */ /* 0x000fc400078ec0ff */
[----:B------:R-:W-:Y:S01]  /*fcc0*/  LOP3.LUT R5, R10, 0x180, RZ, 0xc0, !PT ;  /* 0x000001800a057812 */ /* 0x000fe200078ec0ff */
[----:B------:R-:W-:Y:S01]  /*fcd0*/  IMAD.X R79, RZ, RZ, R11, P2 ;  /* 0x000000ffff4f7224 */ /* 0x000fe200010e060b */
[----:B------:R-:W-:Y:S01]  /*fce0*/  SHF.R.U64 R4, R4, 0x3, RZ ;  /* 0x0000000304047819 */ /* 0x000fe200000012ff */
[----:B------:R-:W-:Y:S01]  /*fcf0*/  SHFL.IDX PT, R58, R73, R14, 0x1c1f ;  /* 0x001c1f0e493a7589 */ /* 0x000fe200000e0000 */
[----:B------:R-:W-:Y:S02]  /*fd00*/  LOP3.LUT R6, R101, 0x180, RZ, 0xc0, !PT ;  /* 0x0000018065067812 */ /* 0x000fe400078ec0ff */
[----:B------:R-:W-:Y:S01]  /*fd10*/  LOP3.LUT R38, R103, 0x180, RZ, 0xc0, !PT ;  /* 0x0000018067267812 */ /* 0x000fe200078ec0ff */
[----:B------:R-:W-:Y:S01]  /*fd20*/  SHFL.IDX PT, R45, R87, R14, 0x1c1f ;  /* 0x001c1f0e572d7589 */ /* 0x000fe200000e0000 */
[----:B------:R-:W-:Y:S02]  /*fd30*/  SHF.R.U64 R44, R44, 0x3, RZ ;  /* 0x000000032c2c7819 */ /* 0x000fe400000012ff */
[----:B------:R-:W-:Y:S01]  /*fd40*/  SHF.R.U64 R5, R5, 0x3, RZ ;  /* 0x0000000305057819 */ /* 0x000fe200000012ff */
[----:B------:R-:W-:Y:S01]  /*fd50*/  SHFL.IDX PT, R52, R91, R14, 0x1c1f ;  /* 0x001c1f0e5b347589 */ /* 0x000fe200000e0000 */
[----:B------:R-:W-:-:S02]  /*fd60*/  LOP3.LUT R8, R4, R99, RZ, 0x3c, !PT ;  /* 0x0000006304087212 */ /* 0x000fc400078e3cff */
[----:B------:R-:W-:Y:S01]  /*fd70*/  SHF.R.U64 R6, R6, 0x3, RZ ;  /* 0x0000000306067819 */ /* 0x000fe200000012ff */
[----:B------:R-:W-:Y:S01]  /*fd80*/  SHFL.IDX PT, R51, R51, R14, 0x1c1f ;  /* 0x001c1f0e33337589 */ /* 0x000fe200000e0000 */
[----:B------:R-:W-:Y:S02]  /*fd90*/  SHF.R.U64 R38, R38, 0x3, RZ ;  /* 0x0000000326267819 */ /* 0x000fe400000012ff */
[----:B------:R-:W-:Y:S01]  /*fda0*/  LOP3.LUT R4, R44, R105, RZ, 0x3c, !PT ;  /* 0x000000692c047212 */ /* 0x000fe200078e3cff */
[----:B------:R-:W-:Y:S01]  /*fdb0*/  SHFL.IDX PT, R84, R83, R14, 0x1c1f ;  /* 0x001c1f0e53547589 */ /* 0x000fe200000e0000 */
[----:B------:R-:W-:Y:S02]  /*fdc0*/  LOP3.LUT R44, R14, 0x2, RZ, 0x3c, !PT ;  /* 0x000000020e2c7812 */ /* 0x000fe400078e3cff */
[----:B------:R-:W-:Y:S01]  /*fdd0*/  LOP3.LUT R10, R5, R10, RZ, 0x3c, !PT ;  /* 0x0000000a050a7212 */ /* 0x000fe200078e3cff */
[----:B------:R-:W-:Y:S01]  /*fde0*/  IMAD.X R5, RZ, RZ, R11, P1 ;  /* 0x000000ffff057224 */ /* 0x000fe200008e060b */
[----:B------:R-:W-:Y:S01]  /*fdf0*/  LOP3.LUT R6, R6, R101, RZ, 0x3c, !PT ;  /* 0x0000006506067212 */ /* 0x000fe200078e3cff */
[----:B------:R-:W0:Y:S01]  /*fe00*/  SHFL.IDX PT, R66, R39, R44, 0x1c1f ;  /* 0x001c1f2c27427589 */ /* 0x000e2200000e0000 */
[----:B------:R-:W-:-:S02]  /*fe10*/  LOP3.LUT R78, R38, R103, RZ, 0x3c, !PT ;  /* 0x00000067264e7212 */ /* 0x000fc400078e3cff */
[----:B------:R-:W-:Y:S01]  /*fe20*/  MOV R80, R12 ;  /* 0x0000000c00507202 */ /* 0x000fe20000000f00 */
[----:B------:R-:W1:Y:S01]  /*fe30*/  SHFL.IDX PT, R15, R15, R44, 0x1c1f ;  /* 0x001c1f2c0f0f7589 */ /* 0x000e6200000e0000 */
[----:B------:R-:W-:Y:S02]  /*fe40*/  MOV R77, R8 ;  /* 0x00000008004d7202 */ /* 0x000fe40000000f00 */
[----:B------:R-:W-:Y:S01]  /*fe50*/  MOV R78, R78 ;  /* 0x0000004e004e7202 */ /* 0x000fe20000000f00 */
[----:B------:R-:W-:Y:S01]  /*fe60*/  SHFL.IDX PT, R12, R55, R14, 0x1c1f ;  /* 0x001c1f0e370c7589 */ /* 0x000fe200000e0000 */
[----:B------:R-:W-:Y:S02]  /*fe70*/  MOV R10, R10 ;  /* 0x0000000a000a7202 */ /* 0x000fe40000000f00 */
[----:B------:R-:W-:Y:S01]  /*fe80*/  MOV R76, R6 ;  /* 0x00000006004c7202 */ /* 0x000fe20000000f00 */
[----:B------:R-:W-:Y:S01]  /*fe90*/  SHFL.IDX PT, R9, R59, R14, 0x1c1f ;  /* 0x001c1f0e3b097589 */ /* 0x000fe200000e0000 */
[----:B------:R-:W-:-:S03]  /*fea0*/  MOV R79, R4 ;  /* 0x00000004004f7202 */ /* 0x000fc60000000f00 */
[----:B------:R-:W2:Y:S04]  /*feb0*/  SHFL.IDX PT, R20, R20, R44, 0x1c1f ;  /* 0x001c1f2c14147589 */ /* 0x000ea800000e0000 */
[----:B------:R-:W3:Y:S04]  /*fec0*/  SHFL.IDX PT, R55, R40, R44, 0x1c1f ;  /* 0x001c1f2c28377589 */ /* 0x000ee800000e0000 */
[----:B------:R-:W4:Y:S01]  /*fed0*/  SHFL.IDX PT, R59, R135, R44, 0x1c1f ;  /* 0x001c1f2c873b7589 */ /* 0x000f2200000e0000 */
[----:B0-----:R-:W-:Y:S02]  /*fee0*/  SEL R68, R69, R66, P0 ;  /* 0x0000004245447207 */ /* 0x001fe40000000000 */
[----:B------:R-:W-:Y:S01]  /*fef0*/  SEL R66, R66, R69, P0 ;  /* 0x0000004542427207 */ /* 0x000fe20000000000 */
[----:B------:R4:W0:Y:S01]  /*ff00*/  SHFL.IDX PT, R62, R21, R44, 0x1c1f ;  /* 0x001c1f2c153e7589 */ /* 0x00082200000e0000 */
[----:B-1----:R-:W-:-:S02]  /*ff10*/  SEL R72, R70, R15, P0 ;  /* 0x0000000f46487207 */ /* 0x002fc40000000000 */
[----:B------:R-:W-:Y:S01]  /*ff20*/  SEL R70, R15, R70, P0 ;  /* 0x000000460f467207 */ /* 0x000fe20000000000 */
[----:B------:R-:W-:Y:S04]  /*ff30*/  SHFL.IDX PT, R81, R30, R44, 0x1c1f ;  /* 0x001c1f2c1e517589 */ /* 0x000fe800000e0000 */
[----:B------:R-:W1:Y:S04]  /*ff40*/  SHFL.IDX PT, R33, R33, R44, 0x1c1f ;  /* 0x001c1f2c21217589 */ /* 0x000e6800000e0000 */
[----:B------:R-:W-:Y:S01]  /*ff50*/  SHFL.IDX PT, R36, R36, R44, 0x1c1f ;  /* 0x001c1f2c24247589 */ /* 0x000fe200000e0000 */
[----:B--2---:R-:W-:-:S02]  /*ff60*/  SEL R73, R47, R20, P0 ;  /* 0x000000142f497207 */ /* 0x004fc40000000000 */
[----:B------:R-:W-:Y:S01]  /*ff70*/  SEL R71, R20, R47, P0 ;  /* 0x0000002f14477207 */ /* 0x000fe20000000000 */
[----:B------:R-:W-:Y:S01]  /*ff80*/  SHFL.IDX PT, R38, R61, R14, 0x1c1f ;  /* 0x001c1f0e3d267589 */ /* 0x000fe200000e0000 */
[----:B---3--:R-:W-:-:S03]  /*ff90*/  SEL R69, R48, R55, P0 ;  /* 0x0000003730457207 */ /* 0x008fc60000000000 */
[----:B------:R-:W2:Y:S01]  /*ffa0*/  SHFL.IDX PT, R6, R63, R14, 0x1c1f ;  /* 0x001c1f0e3f067589 */ /* 0x000ea200000e0000 */
[----:B----4-:R-:W-:-:S03]  /*ffb0*/  SEL R21, R59, R52, P0 ;  /* 0x000000343b157207 */ /* 0x010fc60000000000 */
[----:B------:R-:W-:Y:S01]  /*ffc0*/  SHFL.IDX PT, R5, R65, R14, 0x1c1f ;  /* 0x001c1f0e41057589 */ /* 0x000fe200000e0000 */
[----:B0-----:R-:W-:Y:S02]  /*ffd0*/  SEL R64, R49, R62, P0 ;  /* 0x0000003e31407207 */ /* 0x001fe40000000000 */
[----:B------:R-:W-:Y:S01]  /*ffe0*/  SEL R62, R62, R49, P0 ;  /* 0x000000313e3e7207 */ /* 0x000fe20000000000 */
[----:B------:R0:W-:Y:S04]  /*fff0*/  SHFL.IDX PT, R4, R67, R14, 0x1c1f ;  /* 0x001c1f0e43047589 */ /* 0x0001e800000e0000 */
[----:B------:R-:W-:Y:S01]  /*10000*/  SHFL.IDX PT, R82, R85, R14, 0x1c1f ;  /* 0x001c1f0e55527589 */ /* 0x000fe200000e0000 */
[----:B-1----:R-:W-:Y:S02]  /*10010*/  SEL R60, R58, R33, P0 ;  /* 0x000000213a3c7207 */ /* 0x002fe40000000000 */
[----:B------:R-:W-:Y:S01]  /*10020*/  SEL R58, R33, R58, P0 ;  /* 0x0000003a213a7207 */ /* 0x000fe20000000000 */
[----:B------:R-:W-:Y:S01]  /*10030*/  SHFL.IDX PT, R13, R97, R14, 0x1c1f ;  /* 0x001c1f0e610d7589 */ /* 0x000fe200000e0000 */
[----:B0-----:R-:W-:-:S03]  /*10040*/  SEL R67, R55, R48, P0 ;  /* 0x0000003037437207 */ /* 0x001fc60000000000 */
[----:B------:R-:W-:Y:S01]  /*10050*/  SHFL.IDX PT, R11, R93, R14, 0x1c1f ;  /* 0x001c1f0e5d0b7589 */ /* 0x000fe200000e0000 */
[----:B------:R-:W-:-:S03]  /*10060*/  F2FP.BF16.F32.PACK_AB R15, R67, R66 ;  /* 0x00000042430f723e */ /* 0x000fc600000010ff */
[----:B------:R-:W-:Y:S01]  /*10070*/  SHFL.IDX PT, R8, R95, R14, 0x1c1f ;  /* 0x001c1f0e5f087589 */ /* 0x000fe200000e0000 */
[----:B--2---:R-:W-:-:S03]  /*10080*/  SEL R39, R81, R6, P0 ;  /* 0x0000000651277207 */ /* 0x004fc60000000000 */
[----:B------:R-:W-:Y:S04]  /*10090*/  SHFL.IDX PT, R7, R89, R14, 0x1c1f ;  /* 0x001c1f0e59077589 */ /* 0x000fe800000e0000 */
[----:B------:R-:W0:Y:S04]  /*100a0*/  SHFL.IDX PT, R24, R24, R44, 0x1c1f ;  /* 0x001c1f2c18187589 */ /* 0x000e2800000e0000 */
[----:B------:R-:W1:Y:S04]  /*100b0*/  SHFL.IDX PT, R53, R26, R44, 0x1c1f ;  /* 0x001c1f2c1a357589 */ /* 0x000e6800000e0000 */
[----:B------:R-:W2:Y:S04]  /*100c0*/  SHFL.IDX PT, R57, R34, R44, 0x1c1f ;  /* 0x001c1f2c22397589 */ /* 0x000ea800000e0000 */
[----:B------:R3:W4:Y:S04]  /*100d0*/  SHFL.IDX PT, R30, R41, R44, 0x1c1f ;  /* 0x001c1f2c291e7589 */ /* 0x00072800000e0000 */
[----:B------:R-:W-:Y:S04]  /*100e0*/  SHFL.IDX PT, R14, R31, R44, 0x1c1f ;  /* 0x001c1f2c1f0e7589 */ /* 0x000fe800000e0000 */
[----:B------:R1:W-:Y:S01]  /*100f0*/  SHFL.IDX PT, R26, R42, R44, 0x1c1f ;  /* 0x001c1f2c2a1a7589 */ /* 0x0003e200000e0000 */
[----:B---3--:R-:W-:Y:S01]  /*10100*/  SEL R41, R6, R81, P0 ;  /* 0x0000005106297207 */ /* 0x008fe20000000000 */
[----:B------:R-:W-:-:S02]  /*10110*/  IMAD.U32 R81, RZ, RZ, UR9 ;  /* 0x00000009ff517e24 */ /* 0x000fc4000f8e00ff */
[----:B------:R-:W3:Y:S01]  /*10120*/  SHFL.IDX PT, R25, R25, R44, 0x1c1f ;  /* 0x001c1f2c19197589 */ /* 0x000ee200000e0000 */
[----:B0-----:R-:W-:Y:S02]  /*10130*/  SEL R65, R51, R24, P0 ;  /* 0x0000001833417207 */ /* 0x001fe40000000000 */
[----:B------:R-:W-:Y:S01]  /*10140*/  SEL R63, R24, R51, P0 ;  /* 0x00000033183f7207 */ /* 0x000fe20000000000 */
[----:B------:R-:W0:Y:S01]  /*10150*/  SHFL.IDX PT, R27, R27, R44, 0x1c1f ;  /* 0x001c1f2c1b1b7589 */ /* 0x000e2200000e0000 */
[----:B-1----:R-:W-:Y:S02]  /*10160*/  SEL R55, R53, R12, P0 ;  /* 0x0000000c35377207 */ /* 0x002fe40000000000 */
[----:B------:R-:W-:Y:S01]  /*10170*/  SEL R42, R36, R45, P0 ;  /* 0x0000002d242a7207 */ /* 0x000fe20000000000 */
[----:B------:R-:W-:Y:S01]  /*10180*/  SHFL.IDX PT, R37, R37, R44, 0x1c1f ;  /* 0x001c1f2c25257589 */ /* 0x000fe200000e0000 */
[----:B--2---:R-:W-:Y:S02]  /*10190*/  SEL R61, R50, R57, P0 ;  /* 0x00000039323d7207 */ /* 0x004fe40000000000 */
[----:B------:R-:W-:Y:S01]  /*101a0*/  F2FP.BF16.F32.PACK_AB R24, R65, R64 ;  /* 0x000000404118723e */ /* 0x000fe200000010ff */
[----:B------:R-:W1:Y:S01]  /*101b0*/  SHFL.IDX PT, R35, R35, R44, 0x1c1f ;  /* 0x001c1f2c23237589 */ /* 0x000e6200000e0000 */
[----:B----4-:R-:W-:-:S03]  /*101c0*/  SEL R34, R30, R11, P0 ;  /* 0x0000000b1e227207 */ /* 0x010fc60000000000 */
[----:B------:R-:W2:Y:S04]  /*101d0*/  SHFL.IDX PT, R28, R28, R44, 0x1c1f ;  /* 0x001c1f2c1c1c7589 */ /* 0x000ea800000e0000 */
[----:B------:R4:W2:Y:S04]  /*101e0*/  SHFL.IDX PT, R83, R29, R44, 0x1c1f ;  /* 0x001c1f2c1d537589 */ /* 0x0008a800000e0000 */
[----:B------:R1:W2:Y:S01]  /*101f0*/  SHFL.IDX PT, R87, R43, R44, 0x1c1f ;  /* 0x001c1f2c2b577589 */ /* 0x0002a200000e0000 */
[----:B---3--:R-:W-:Y:S02]  /*10200*/  SEL R56, R54, R25, P0 ;  /* 0x0000001936387207 */ /* 0x008fe40000000000 */
[----:B------:R-:W-:Y:S01]  /*10210*/  SEL R54, R25, R54, P0 ;  /* 0x0000003619367207 */ /* 0x000fe20000000000 */
[----:B------:R3:W2:Y:S01]  /*10220*/  SHFL.IDX PT, R85, R32, R44, 0x1c1f ;  /* 0x001c1f2c20557589 */ /* 0x0006a200000e0000 */
[----:B0-----:R-:W-:-:S02]  /*10230*/  SEL R48, R46, R27, P0 ;  /* 0x0000001b2e307207 */ /* 0x001fc40000000000 */
[----:B----4-:R-:W-:Y:S01]  /*10240*/  SEL R29, R52, R59, P0 ;  /* 0x0000003b341d7207 */ /* 0x010fe20000000000 */
[----:B------:R0:W4:Y:S01]  /*10250*/  SHFL.IDX PT, R130, R130, R44, 0x1c1f ;  /* 0x001c1f2c82827589 */ /* 0x00012200000e0000 */
[----:B------:R-:W-:Y:S02]  /*10260*/  SEL R59, R57, R50, P0 ;  /* 0x00000032393b7207 */ /* 0x000fe40000000000 */
[----:B------:R-:W-:Y:S02]  /*10270*/  SEL R57, R12, R53, P0 ;  /* 0x000000350c397207 */ /* 0x000fe40000000000 */
[----:B-1----:R-:W-:Y:S02]  /*10280*/  SEL R43, R26, R13, P0 ;  /* 0x0000000d1a2b7207 */ /* 0x002fe40000000000 */
[----:B---3--:R-:W-:Y:S02]  /*10290*/  SEL R32, R5, R14, P0 ;  /* 0x0000000e05207207 */ /* 0x008fe40000000000 */
[----:B------:R-:W-:-:S02]  /*102a0*/  F2FP.BF16.F32.PACK_AB R12, R73, R72 ;  /* 0x00000048490c723e */ /* 0x000fc400000010ff */
[----:B0-----:R-:W-:Y:S02]  /*102b0*/  SEL R44, R45, R36, P0 ;  /* 0x000000242d2c7207 */ /* 0x001fe40000000000 */
[----:B------:R-:W-:Y:S02]  /*102c0*/  SEL R36, R11, R30, P0 ;  /* 0x0000001e0b247207 */ /* 0x000fe40000000000 */
[----:B------:R-:W-:Y:S02]  /*102d0*/  SEL R45, R13, R26, P0 ;  /* 0x0000001a0d2d7207 */ /* 0x000fe40000000000 */
[----:B------:R-:W-:Y:S02]  /*102e0*/  SEL R30, R14, R5, P0 ;  /* 0x000000050e1e7207 */ /* 0x000fe40000000000 */
[----:B------:R-:W-:Y:S02]  /*102f0*/  F2FP.BF16.F32.PACK_AB R13, R69, R68 ;  /* 0x00000044450d723e */ /* 0x000fe400000010ff */
[----:B------:R-:W-:-:S02]  /*10300*/  F2FP.BF16.F32.PACK_AB R14, R71, R70 ;  /* 0x00000046470e723e */ /* 0x000fc400000010ff */
[----:B------:R-:W-:Y:S02]  /*10310*/  SEL R52, R84, R35, P0 ;  /* 0x0000002354347207 */ /* 0x000fe40000000000 */
[----:B------:R-:W-:Y:S01]  /*10320*/  SEL R50, R35, R84, P0 ;  /* 0x0000005423327207 */ /* 0x000fe20000000000 */
[----:B------:R-:W-:Y:S01]  /*10330*/  STSM.16.M88.4 [R10], R12 ;  /* 0x0000000c0a007844 */ /* 0x000fe20000000200 */
[----:B------:R-:W-:Y:S02]  /*10340*/  SEL R53, R82, R37, P0 ;  /* 0x0000002552357207 */ /* 0x000fe40000000000 */
[----:B------:R-:W-:Y:S02]  /*10350*/  SEL R51, R37, R82, P0 ;  /* 0x0000005225337207 */ /* 0x000fe40000000000 */
[----:B------:R-:W-:Y:S02]  /*10360*/  SEL R46, R27, R46, P0 ;  /* 0x0000002e1b2e7207 */ /* 0x000fe40000000000 */
[----:B--2---:R-:W-:-:S02]  /*10370*/  SEL R49, R9, R28, P0 ;  /* 0x0000001c09317207 */ /* 0x004fc40000000000 */
[----:B------:R-:W-:Y:S02]  /*10380*/  SEL R47, R28, R9, P0 ;  /* 0x000000091c2f7207 */ /* 0x000fe40000000000 */
[----:B------:R-:W-:Y:S02]  /*10390*/  SEL R40, R38, R83, P0 ;  /* 0x0000005326287207 */ /* 0x000fe40000000000 */
[----:B------:R-:W-:Y:S02]  /*103a0*/  F2FP.BF16.F32.PACK_AB R25, R61, R60 ;  /* 0x0000003c3d19723e */ /* 0x000fe400000010ff */
[----:B------:R-:W-:Y:S02]  /*103b0*/  F2FP.BF16.F32.PACK_AB R26, R63, R62 ;  /* 0x0000003e3f1a723e */ /* 0x000fe400000010ff */
[----:B------:R-:W-:Y:S02]  /*103c0*/  F2FP.BF16.F32.PACK_AB R27, R59, R58 ;  /* 0x0000003a3b1b723e */ /* 0x000fe400000010ff */
[----:B------:R-:W-:-:S02]  /*103d0*/  SEL R38, R83, R38, P0 ;  /* 0x0000002653267207 */ /* 0x000fc40000000000 */
[----:B------:R-:W-:Y:S01]  /*103e0*/  SEL R37, R8, R87, P0 ;  /* 0x0000005708257207 */ /* 0x000fe20000000000 */
[----:B------:R0:W-:Y:S01]  /*103f0*/  STSM.16.M88.4 [R80], R24 ;  /* 0x0000001850007844 */ /* 0x0001e20000000200 */
[----:B------:R-:W-:Y:S02]  /*10400*/  SEL R35, R87, R8, P0 ;  /* 0x0000000857237207 */ /* 0x000fe40000000000 */
[----:B------:R-:W-:Y:S02]  /*10410*/  SEL R33, R4, R85, P0 ;  /* 0x0000005504217207 */ /* 0x000fe40000000000 */
[----:B------:R-:W-:Y:S02]  /*10420*/  SEL R31, R85, R4, P0 ;  /* 0x00000004551f7207 */ /* 0x000fe40000000000 */
[----:B----4-:R-:W-:Y:S02]  /*10430*/  SEL R28, R7, R130, P0 ;  /* 0x00000082071c7207 */ /* 0x010fe40000000000 */
[----:B------:R-:W-:-:S02]  /*10440*/  SEL R20, R130, R7, P0 ;  /* 0x0000000782147207 */ /* 0x000fc40000000000 */
[----:B------:R-:W-:Y:S02]  /*10450*/  F2FP.BF16.F32.PACK_AB R4, R57, R56 ;  /* 0x000000383904723e */ /* 0x000fe400000010ff */
[----:B------:R-:W-:Y:S02]  /*10460*/  F2FP.BF16.F32.PACK_AB R5, R53, R52 ;  /* 0x000000343505723e */ /* 0x000fe400000010ff */
[----:B------:R-:W-:Y:S01]  /*10470*/  F2FP.BF16.F32.PACK_AB R6, R55, R54 ;  /* 0x000000363706723e */ /* 0x000fe200000010ff */
[----:B0-----:R-:W-:Y:S01]  /*10480*/  IMAD.U32 R80, RZ, RZ, UR8 ;  /* 0x00000008ff507e24 */ /* 0x001fe2000f8e00ff */
[----:B------:R-:W-:Y:S01]  /*10490*/  F2FP.BF16.F32.PACK_AB R7, R51, R50 ;  /* 0x000000323307723e */ /* 0x000fe200000010ff */
[----:B------:R-:W-:Y:S01]  /*104a0*/  ULDC.64 UR8, c[0x0][0xc08] ;  /* 0x0003020000087ab9 */ /* 0x000fe20000000a00 */
        /* <DEDUP_REMOVED lines=17> */
[----:B------:R3:W-:Y:S01]  /*105c0*/  STSM.16.M88.4 [R79], R24 ;  /* 0x000000184f007844 */ /* 0x0007e20000000200 */
[----:B------:R-:W-:Y:S01]  /*105d0*/  ISETP.NE.AND.EX P0, PT, RZ, UR11, PT, P0 ;  /* 0x0000000bff007c0c */ /* 0x000fe2000bf05300 */
[----:B------:R-:W-:-:S12]  /*105e0*/  BAR.SYNC.DEFER_BLOCKING 0x1, 0x180 ;  /* 0x0046000000007b1d */ /* 0x000fd80000010000 */
[----:B------:R-:W4:Y:S01]  /*105f0*/  @P0 LDG.E R82, desc[UR50][R80.64] ;  /* 0x0000003250520981 */ /* 0x000f22000c1e1900 */
[----:B0-----:R-:W-:Y:S01]  /*10600*/  ISETP.NE.AND P1, PT, R77, 0x1, PT ;  /* 0x000000014d00780c */ /* 0x001fe20003f25270 */
[----:B------:R-:W-:Y:S02]  /*10610*/  UISETP.NE.U32.AND UP0, UPT, UR8, URZ, UPT ;  /* 0x0000003f0800728c */ /* 0x000fe4000bf05070 */
[----:B------:R-:W-:Y:S02]  /*10620*/  UISETP.GT.AND UP1, UPT, UR43, 0x1, UPT ;  /* 0x000000012b00788c */ /* 0x000fe4000bf24270 */
[----:B------:R-:W-:Y:S01]  /*10630*/  UISETP.NE.AND.EX UP0, UPT, UR9, URZ, UPT, UP0 ;  /* 0x0000003f0900728c */ /* 0x000fe2000bf05300 */
[----:B------:R-:W-:Y:S01]  /*10640*/  UMOV UR18, 0x9b8 ;  /* 0x000009b800127882 */ /* 0x000fe20000000000 */
[----:B------:R-:W-:-:S06]  /*10650*/  ULDC UR4, c[0x0][0xa88] ;  /* 0x0002a20000047ab9 */ /* 0x000fcc0000000800 */
[----:B------:R-:W0:Y:S01]  /*10660*/  @P1 LDC R6, c[0x0][0xbec] ;  /* 0x0002fb00ff061b82 */ /* 0x000e220000000800 */
[----:B------:R-:W-:Y:S01]  /*10670*/  USEL UR18, UR18, 0x978, UP1 ;  /* 0x0000097812127887 */ /* 0x000fe20008800000 */
[----:B------:R-:W-:Y:S01]  /*10680*/  PLOP3.LUT P4, PT, PT, PT, UP0, 0x80, 0x0 ;  /* 0x000000000000781c */ /* 0x000fe20003f8f008 */
[----:B------:R-:W-:Y:S01]  /*10690*/  @UP0 ULDC.64 UR8, c[0x0][0xc08] ;  /* 0x0003020000080ab9 */ /* 0x000fe20000000a00 */
[----:B-1----:R-:W-:Y:S01]  /*106a0*/  IMAD.U32 R76, RZ, RZ, UR4 ;  /* 0x00000004ff4c7e24 */ /* 0x002fe2000f8e00ff */
[----:B------:R-:W-:-:S03]  /*106b0*/  @UP0 UIMAD.WIDE UR8, UR39, 0x4, UR8 ;  /* 0x00000004270808a5 */ /* 0x000fc6000f8e0208 */
[----:B------:R-:W1:Y:S01]  /*106c0*/  @P1 LDC R9, c[0x0][0xbf0] ;  /* 0x0002fc00ff091b82 */ /* 0x000e620000000800 */
[----:B------:R-:W-:Y:S02]  /*106d0*/  UISETP.NE.U32.AND UP0, UPT, UR10, URZ, UPT ;  /* 0x0000003f0a00728c */ /* 0x000fe4000bf05070 */
[----:B------:R-:W-:Y:S01]  /*106e0*/  IMAD.U32 R4, RZ, RZ, UR8 ;  /* 0x00000008ff047e24 */ /* 0x000fe2000f8e00ff */
[----:B------:R-:W-:Y:S01]  /*106f0*/  USEL UR16, UR42, URZ, UP1 ;  /* 0x0000003f2a107287 */ /* 0x000fe20008800000 */
[----:B------:R-:W-:Y:S01]  /*10700*/  IMAD.U32 R5, RZ, RZ, UR9 ;  /* 0x00000009ff057e24 */ /* 0x000fe2000f8e00ff */
[----:B------:R-:W-:Y:S01]  /*10710*/  UISETP.NE.AND.EX UP0, UPT, UR11, URZ, UPT, UP0 ;  /* 0x0000003f0b00728c */ /* 0x000fe2000bf05300 */
[----:B------:R-:W-:Y:S01]  /*10720*/  ULDC.64 UR12, c[0x0][UR18+0x218] ;  /* 0x00008600120c7abb */ /* 0x000fe20008000a00 */
[----:B------:R-:W-:Y:S01]  /*10730*/  UMOV UR4, URZ ;  /* 0x0000003f00047c82 */ /* 0x000fe20008000000 */
[----:B------:R-:W-:Y:S01]  /*10740*/  UIMAD.WIDE.U32 UR8, UR12, UR37, URZ ;  /* 0x000000250c0872a5 */ /* 0x000fe2000f8e003f */
[----:B--2---:R-:W-:Y:S01]  /*10750*/  VIADD R13, R17, UR40 ;  /* 0x00000028110d7c36 */ /* 0x004fe20008000000 */
[----:B------:R-:W-:Y:S01]  /*10760*/  ULDC.64 UR14, c[0x0][UR18+0x228] ;  /* 0x00008a00120e7abb */ /* 0x000fe20008000a00 */
[----:B------:R-:W-:Y:S01]  /*10770*/  UIMAD UR12, UR13, UR37, URZ ;  /* 0x000000250d0c72a4 */ /* 0x000fe2000f8e023f */
[----:B------:R0:W5:Y:S01]  /*10780*/  @P4 LDG.E R76, desc[UR50][R4.64] ;  /* 0x00000032044c4981 */ /* 0x000162000c1e1900 */
[----:B------:R-:W-:Y:S01]  /*10790*/  USHF.R.S32.HI UR17, URZ, 0x1f, UR39 ;  /* 0x0000001f3f117899 */ /* 0x000fe20008011427 */
[----:B------:R-:W-:Y:S01]  /*107a0*/  IMAD.MOV.U32 R7, RZ, RZ, R13 ;  /* 0x000000ffff077224 */ /* 0x000fe200078e000d */
[----:B------:R-:W-:-:S02]  /*107b0*/  USEL UR7, UR39, URZ, !UP0 ;  /* 0x0000003f27077287 */ /* 0x000fc4000c000000 */
[----:B------:R-:W-:Y:S01]  /*107c0*/  UIMAD.WIDE.U32 UR20, UR14, UR16, URZ ;  /* 0x000000100e1472a5 */ /* 0x000fe2000f8e003f */
[----:B------:R-:W-:Y:S01]  /*107d0*/  ULDC.64 UR10, c[0x0][UR18+0x220] ;  /* 0x00008800120a7abb */ /* 0x000fe20008000a00 */
[----:B------:R-:W-:Y:S02]  /*107e0*/  UIMAD UR14, UR15, UR16, URZ ;  /* 0x000000100f0e72a4 */ /* 0x000fe4000f8e023f */
[----:B------:R-:W-:Y:S01]  /*107f0*/  UIADD3 UR15, UR9, UR12, URZ ;  /* 0x0000000c090f7290 */ /* 0x000fe2000fffe03f */
[----:B0-----:R-:W-:Y:S01]  /*10800*/  @P1 IMAD.HI.U32 R4, R13, R6, RZ ;  /* 0x000000060d041227 */ /* 0x001fe200078e00ff */
[----:B------:R-:W-:Y:S02]  /*10810*/  USEL UR17, UR17, URZ, !UP0 ;  /* 0x0000003f11117287 */ /* 0x000fe4000c000000 */
[----:B------:R-:W-:Y:S01]  /*10820*/  UIMAD UR9, UR11, UR7, URZ ;  /* 0x000000070b0972a4 */ /* 0x000fe2000f8e023f */
[----:B------:R-:W-:Y:S01]  /*10830*/  IMAD.U32 R5, RZ, RZ, UR21 ;  /* 0x00000015ff057e24 */ /* 0x000fe2000f8e00ff */
[----:B------:R-:W-:Y:S01]  /*10840*/  UIMAD.WIDE.U32 UR12, UR10, UR7, URZ ;  /* 0x000000070a0c72a5 */ /* 0x000fe2000f8e003f */
[----:B-1----:R-:W-:Y:S01]  /*10850*/  @P1 SHF.R.U32.HI R7, RZ, R9, R4 ;  /* 0x00000009ff071219 */ /* 0x002fe20000011604 */
[----:B------:R-:W-:Y:S01]  /*10860*/  UIMAD UR9, UR10, UR17, UR9 ;  /* 0x000000110a0972a4 */ /* 0x000fe2000f8e0209 */
[----:B------:R-:W-:Y:S01]  /*10870*/  IMAD.U32 R4, RZ, RZ, UR20 ;  /* 0x00000014ff047e24 */ /* 0x000fe2000f8e00ff */
[----:B------:R-:W-:Y:S01]  /*10880*/  UIADD3 UR14, UR21, UR14, URZ ;  /* 0x0000000e150e7290 */ /* 0x000fe2000fffe03f */
[--C-:B------:R-:W-:Y:S01]  /*10890*/  SHF.R.S32.HI R5, RZ, 0x1f, R7.reuse ;  /* 0x0000001fff057819 */ /* 0x100fe20000011407 */
[----:B------:R-:W-:Y:S01]  /*108a0*/  UIADD3 UR9, UR13, UR9, URZ ;  /* 0x000000090d097290 */ /* 0x000fe2000fffe03f */
[----:B------:R-:W-:-:S03]  /*108b0*/  IMAD.MOV R6, RZ, RZ, -R7 ;  /* 0x000000ffff067224 */ /* 0x000fc600078e0a07 */
[----:B------:R-:W-:Y:S02]  /*108c0*/  IMAD.U32 R8, RZ, RZ, UR14 ;  /* 0x0000000eff087e24 */ /* 0x000fe4000f8e00ff */
[----:B------:R-:W-:-:S05]  /*108d0*/  IMAD R9, R77, R6, R13 ;  /* 0x000000064d097224 */ /* 0x000fca00078e020d */
        /* <DEDUP_REMOVED lines=22> */
.L_x_9830:
        /* <DEDUP_REMOVED lines=32> */
[----:B------:R-:W-:Y:S01]  /*10c40*/  LEA.HI R2, R2, R79, RZ, 0x2 ;  /* 0x0000004f02027211 */ /* 0x000fe200078f10ff */
[----:B------:R-:W-:Y:S01]  /*10c50*/  UIMAD UR10, UR11, UR12, URZ ;  /* 0x0000000c0b0a72a4 */ /* 0x000fe2000f8e023f */
[----:B------:R-:W-:Y:S02]  /*10c60*/  IADD3 R5, P5, R74, 0x7800, RZ ;  /* 0x000078004a057810 */ /* 0x000fe40007fbe0ff */
[----:B------:R-:W-:Y:S02]  /*10c70*/  LOP3.LUT R2, R2, 0xfffffffc, RZ, 0xc0, !PT ;  /* 0xfffffffc02027812 */ /* 0x000fe400078ec0ff */
[----:B------:R-:W-:Y:S01]  /*10c80*/  LOP3.LUT R0, R5, 0x180, RZ, 0xc0, !PT ;  /* 0x0000018005007812 */ /* 0x000fe200078ec0ff */
[----:B------:R-:W-:Y:S01]  /*10c90*/  UIMAD UR10, UR4, UR13, UR10 ;  /* 0x0000000d040a72a4 */ /* 0x000fe2000f8e020a */
[----:B------:R-:W-:Y:S01]  /*10ca0*/  IADD3 R9, P0, R74, 0x1800, RZ ;  /* 0x000018004a097810 */ /* 0x000fe20007f1e0ff */
[----:B------:R-:W-:Y:S01]  /*10cb0*/  UIMAD.WIDE.U32 UR8, UR4, UR12, URZ ;  /* 0x0000000c040872a5 */ /* 0x000fe2000f8e003f */
[----:B------:R-:W-:Y:S01]  /*10cc0*/  SHF.R.U64 R0, R0, 0x3, RZ ;  /* 0x0000000300007819 */ /* 0x000fe200000012ff */
[----:B------:R-:W-:Y:S01]  /*10cd0*/  IMAD.IADD R2, R79, 0x1, -R2 ;  /* 0x000000014f027824 */ /* 0x000fe200078e0a02 */
[----:B------:R-:W-:Y:S01]  /*10ce0*/  IADD3 R13, P2, R74, 0x3000, RZ ;  /* 0x000030004a0d7810 */ /* 0x000fe20007f5e0ff */
[----:B------:R-:W-:Y:S01]  /*10cf0*/  UIADD3 UR9, UR9, UR10, URZ ;  /* 0x0000000a09097290 */ /* 0x000fe2000fffe03f */
[----:B------:R-:W-:Y:S01]  /*10d00*/  LOP3.LUT R32, R0, R5, RZ, 0x3c, !PT ;  /* 0x0000000500207212 */ /* 0x000fe200078e3cff */
[----:B------:R-:W-:Y:S01]  /*10d10*/  IMAD R0, R2, 0x60, R78 ;  /* 0x0000006002007824 */ /* 0x000fe200078e024e */
[----:B------:R-:W-:Y:S01]  /*10d20*/  ULDC.64 UR10, c[0x0][0xae8] ;  /* 0x0002ba00000a7ab9 */ /* 0x000fe20000000a00 */
[----:B------:R-:W-:Y:S01]  /*10d30*/  IADD3 R25, P3, R74, 0x4800, RZ ;  /* 0x000048004a197810 */ /* 0x000fe20007f7e0ff */
[----:B------:R-:W-:Y:S01]  /*10d40*/  UIMAD.WIDE.U32 UR8, UR37, UR10, UR8 ;  /* 0x0000000a250872a5 */ /* 0x000fe2000f8e0008 */
[----:B------:R-:W-:Y:S01]  /*10d50*/  VIADD R36, R0, UR40 ;  /* 0x0000002800247c36 */ /* 0x000fe20008000000 */
[----:B------:R-:W-:Y:S01]  /*10d60*/  IADD3 R29, P4, R74, 0x6000, RZ ;  /* 0x000060004a1d7810 */ /* 0x000fe20007f9e0ff */
[----:B------:R-:W-:Y:S01]  /*10d70*/  USHF.R.S32.HI UR4, URZ, 0x1f, UR7 ;  /* 0x0000001f3f047899 */ /* 0x000fe20008011407 */
[----:B------:R-:W-:Y:S01]  /*10d80*/  LOP3.LUT R8, R9, 0x180, RZ, 0xc0, !PT ;  /* 0x0000018009087812 */ /* 0x000fe200078ec0ff */
[----:B------:R-:W-:Y:S01]  /*10d90*/  UIMAD UR9, UR37, UR11, UR9 ;  /* 0x0000000b250972a4 */ /* 0x000fe2000f8e0209 */
[----:B-1----:R-:W-:Y:S01]  /*10da0*/  @P1 IMAD.HI.U32 R0, R36, R21, RZ ;  /* 0x0000001524001227 */ /* 0x002fe200078e00ff */
[----:B------:R-:W-:Y:S01]  /*10db0*/  LOP3.LUT R12, R13, 0x180, RZ, 0xc0, !PT ;  /* 0x000001800d0c7812 */ /* 0x000fe200078ec0ff */
[----:B------:R-:W-:Y:S01]  /*10dc0*/  ULDC.64 UR10, c[0x0][0xaf0] ;  /* 0x0002bc00000a7ab9 */ /* 0x000fe20000000a00 */
[----:B------:R-:W-:Y:S01]  /*10dd0*/  LOP3.LUT R24, R25, 0x180, RZ, 0xc0, !PT ;  /* 0x0000018019187812 */ /* 0x000fe200078ec0ff */
[----:B------:R-:W-:Y:S01]  /*10de0*/  UIMAD UR4, UR4, UR10, URZ ;  /* 0x0000000a040472a4 */ /* 0x000fe2000f8e023f */
[----:B------:R-:W-:Y:S01]  /*10df0*/  LOP3.LUT R28, R29, 0x180, RZ, 0xc0, !PT ;  /* 0x000001801d1c7812 */ /* 0x000fe200078ec0ff */
[----:B------:R-:W-:Y:S01]  /*10e00*/  IMAD.MOV.U32 R37, RZ, RZ, R36 ;  /* 0x000000ffff257224 */ /* 0x000fe200078e0024 */
[----:B------:R-:W-:Y:S01]  /*10e10*/  LOP3.LUT R7, R74, 0x180, RZ, 0xc0, !PT ;  /* 0x000001804a077812 */ /* 0x000fe200078ec0ff */
[----:B------:R-:W-:Y:S01]  /*10e20*/  UIMAD UR4, UR7, UR11, UR4 ;  /* 0x0000000b070472a4 */ /* 0x000fe2000f8e0204 */
[----:B--2---:R-:W-:Y:S01]  /*10e30*/  @P1 SHF.R.U32.HI R37, RZ, R39, R0 ;  /* 0x00000027ff251219 */ /* 0x004fe20000011600 */
[----:B------:R-:W-:Y:S01]  /*10e40*/  UIMAD.WIDE.U32 UR8, UR7, UR10, UR8 ;  /* 0x0000000a070872a5 */ /* 0x000fe2000f8e0008 */
[----:B------:R-:W-:Y:S01]  /*10e50*/  SHF.R.U64 R8, R8, 0x3, RZ ;  /* 0x0000000308087819 */ /* 0x000fe200000012ff */
[----:B------:R-:W-:Y:S01]  /*10e60*/  IMAD.X R33, RZ, RZ, R75, P5 ;  /* 0x000000ffff217224 */ /* 0x000fe200028e064b */
[----:B------:R-:W-:-:S02]  /*10e70*/  SHF.R.U64 R12, R12, 0x3, RZ ;  /* 0x000000030c0c7819 */ /* 0x000fc400000012ff */
        /* <DEDUP_REMOVED lines=20> */
[----:B------:R0:W5:Y:S01]  /*10fc0*/  LD.E.128 R4, desc[UR50][R74.64] ;  /* 0x000000324a047980 */ /* 0x000162000c101d00 */
[----:B------:R-:W-:Y:S01]  /*10fd0*/  IMAD.U32 R20, RZ, RZ, UR8 ;  /* 0x00000008ff147e24 */ /* 0x000fe2000f8e00ff */
[----:B------:R-:W-:Y:S01]  /*10fe0*/  ULDC.64 UR8, c[0x0][0xad8] ;  /* 0x0002b60000087ab9 */ /* 0x000fe20000000a00 */
[----:B------:R-:W-:Y:S01]  /*10ff0*/  IMAD.U32 R21, RZ, RZ, UR4 ;  /* 0x00000004ff157e24 */ /* 0x000fe2000f8e00ff */
[----:B------:R-:W5:Y:S01]  /*11000*/  LD.E.128 R12, desc[UR50][R12.64] ;  /* 0x000000320c0c7980 */ /* 0x000f62000c101d00 */
[C---:B------:R-:W-:Y:S01]  /*11010*/  IMAD R39, R37.reuse, UR11, R0 ;  /* 0x0000000b25277c24 */ /* 0x040fe2000f8e0200 */
[----:B------:R-:W-:Y:S02]  /*11020*/  SHF.R.S32.HI R0, RZ, 0x1f, R77 ;  /* 0x0000001fff007819 */ /* 0x000fe4000001144d */
        /* <DEDUP_REMOVED lines=10> */
[----:B------:R-:W-:-:S02]  /*110d0*/  IMAD.IADD R21, R21, 0x1, R39 ;  /* 0x0000000115157824 */ /* 0x000fc400078e0227 */
[----:B------:R-:W-:Y:S02]  /*110e0*/  IMAD R0, R0, UR8, RZ ;  /* 0x0000000800007c24 */ /* 0x000fe4000f8e02ff */
[----:B------:R-:W-:Y:S02]  /*110f0*/  VIADD R41, R78, UR40 ;  /* 0x000000284e297c36 */ /* 0x000fe40008000000 */
        /* <DEDUP_REMOVED lines=10> */
[----:B------:R-:W-:Y:S02]  /*111a0*/  BSSY B1, `(.L_x_9832) ;  /* 0x0000012000017945 */ /* 0x000fe40003800000 */
[----:B------:R0:W-:Y:S01]  /*111b0*/  SYNCS.ARRIVE.TRANS64.RED.A1T0 RZ, [R3+URZ], RZ ;  /* 0x000000ff03ff79a7 */ /* 0x0001e2000810043f */
        /* <DEDUP_REMOVED lines=10> */
[----:B0-2---:R-:W-:Y:S01]  /*11260*/  @!P0 IMAD.WIDE R2, R18, 0x2, R20 ;  /* 0x0000000212028825 */ /* 0x005fe200078e0214 */
[-C--:B------:R-:W-:Y:S02]  /*11270*/  @!P1 LEA.HI.X R37, R19, R21.reuse, R43, 0x1, P3 ;  /* 0x0000001513259211 */ /* 0x080fe400018f0c2b */
[----:B------:R-:W-:Y:S02]  /*11280*/  @!P2 LEA.HI.X R39, R23, R21, R42, 0x1, P4 ;  /* 0x000000151727a211 */ /* 0x000fe400020f0c2a */
[----:B-----5:R3:W-:Y:S04]  /*11290*/  @!P0 ST.E.128 desc[UR50][R2.64], R4 ;  /* 0x0000000402008985 */ /* 0x0207e8000c101d32 */
[----:B------:R3:W-:Y:S04]  /*112a0*/  @!P1 ST.E.128 desc[UR50][R36.64], R12 ;  /* 0x0000000c24009985 */ /* 0x0007e8000c101d32 */
[----:B------:R3:W-:Y:S02]  /*112b0*/  @!P2 ST.E.128 desc[UR50][R38.64], R28 ;  /* 0x0000001c2600a985 */ /* 0x0007e4000c101d32 */
.L_x_9833:
[----:B------:R-:W-:Y:S05]  /*112c0*/  BSYNC B1 ;  /* 0x0000000000017941 */ /* 0x000fea0003800000 */
.L_x_9832:
        /* <DEDUP_REMOVED lines=19> */
.L_x_9831:
[----:B------:R-:W-:Y:S01]  /*11400*/  ULDC.64 UR12, c[0x0][0xb08] ;  /* 0x0002c200000c7ab9 */ /* 0x000fe20000000a00 */
[----:B------:R-:W0:Y:S01]  /*11410*/  @P1 LDC R0, c[0x0][0xbec] ;  /* 0x0002fb00ff001b82 */ /* 0x000e220000000800 */
[----:B------:R-:W-:Y:S01]  /*11420*/  UIMAD UR10, UR11, UR12, URZ ;  /* 0x0000000c0b0a72a4 */ /* 0x000fe2000f8e023f */
[----:B------:R-:W-:Y:S01]  /*11430*/  IMAD.MOV.U32 R7, RZ, RZ, R13 ;  /* 0x000000ffff077224 */ /* 0x000fe200078e000d */
[----:B------:R-:W-:Y:S01]  /*11440*/  UIMAD.WIDE.U32 UR8, UR4, UR12, URZ ;  /* 0x0000000c040872a5 */ /* 0x000fe2000f8e003f */
[----:B------:R-:W-:Y:S01]  /*11450*/  ISETP.GE.AND P0, PT, R11, R76, PT ;  /* 0x0000004c0b00720c */ /* 0x000fe20003f06270 */
[----:B------:R-:W-:Y:S01]  /*11460*/  UIMAD UR10, UR4, UR13, UR10 ;  /* 0x0000000d040a72a4 */ /* 0x000fe2000f8e020a */
[C---:B------:R-:W-:Y:S01]  /*11470*/  VIADD R26, R16.reuse, 0x8 ;  /* 0x00000008101a7836 */ /* 0x040fe20000000000 */
[----:B------:R-:W-:Y:S01]  /*11480*/  USHF.R.S32.HI UR4, URZ, 0x1f, UR7 ;  /* 0x0000001f3f047899 */ /* 0x000fe20008011407 */
[----:B------:R-:W1:Y:S01]  /*11490*/  @P1 LDC R5, c[0x0][0xbf0] ;  /* 0x0002fc00ff051b82 */ /* 0x000e620000000800 */
[----:B------:R-:W-:Y:S01]  /*114a0*/  UIADD3 UR9, UR9, UR10, URZ ;  /* 0x0000000a09097290 */ /* 0x000fe2000fffe03f */
[C---:B------:R-:W-:Y:S01]  /*114b0*/  VIADD R84, R16.reuse, 0x28 ;  /* 0x0000002810547836 */ /* 0x040fe20000000000 */
[----:B------:R-:W-:Y:S01]  /*114c0*/  BSSY B1, `(.L_x_9835) ;  /* 0x000006c000017945 */ /* 0x000fe20003800000 */
[----:B------:R-:W-:Y:S01]  /*114d0*/  ULDC.64 UR10, c[0x0][0xb38] ;  /* 0x0002ce00000a7ab9 */ /* 0x000fe20000000a00 */
[C---:B------:R-:W-:Y:S01]  /*114e0*/  VIADD R86, R16.reuse, 0x20 ;  /* 0x0000002010567836 */ /* 0x040fe20000000000 */
[----:B------:R-:W-:Y:S01]  /*114f0*/  UIMAD.WIDE.U32 UR8, UR37, UR10, UR8 ;  /* 0x0000000a250872a5 */ /* 0x000fe2000f8e0008 */
[C---:B------:R-:W-:Y:S01]  /*11500*/  VIADD R88, R16.reuse, 0x18 ;  /* 0x0000001810587836 */ /* 0x040fe20000000000 */
[----:B------:R-:W-:Y:S01]  /*11510*/  SHF.R.S32.HI R24, RZ, 0x1f, R16 ;  /* 0x0000001fff187819 */ /* 0x000fe20000011410 */
[C---:B------:R-:W-:Y:S01]  /*11520*/  VIADD R90, R16.reuse, 0x10 ;  /* 0x00000010105a7836 */ /* 0x040fe20000000000 */
[----:B------:R-:W-:Y:S01]  /*11530*/  UIMAD UR9, UR37, UR11, UR9 ;  /* 0x0000000b250972a4 */ /* 0x000fe2000f8e0209 */
[----:B------:R-:W-:Y:S01]  /*11540*/  SHF.R.S32.HI R74, RZ, 0x1f, R26 ;  /* 0x0000001fff4a7819 */ /* 0x000fe2000001141a */
[C---:B------:R-:W-:Y:S01]  /*11550*/  VIADD R83, R16.reuse, 0x28 ;  /* 0x0000002810537836 */ /* 0x040fe20000000000 */
[----:B------:R-:W-:Y:S01]  /*11560*/  ULDC.64 UR10, c[0x0][0xb40] ;  /* 0x0002d000000a7ab9 */ /* 0x000fe20000000a00 */
[----:B------:R-:W-:Y:S01]  /*11570*/  SHF.R.S32.HI R75, RZ, 0x1f, R152 ;  /* 0x0000001fff4b7819 */ /* 0x000fe20000011498 */
[----:B------:R-:W-:Y:S01]  /*11580*/  UIMAD UR4, UR4, UR10, URZ ;  /* 0x0000000a040472a4 */ /* 0x000fe2000f8e023f */
[----:B0-----:R-:W-:Y:S01]  /*11590*/  @P1 IMAD.HI.U32 R0, R13, R0, RZ ;  /* 0x000000000d001227 */ /* 0x001fe200078e00ff */
[----:B------:R-:W-:Y:S01]  /*115a0*/  UIMAD.WIDE.U32 UR8, UR7, UR10, UR8 ;  /* 0x0000000a070872a5 */ /* 0x000fe2000f8e0008 */
[----:B------:R-:W-:Y:S01]  /*115b0*/  SHF.R.S32.HI R78, RZ, 0x1f, R153 ;  /* 0x0000001fff4e7819 */ /* 0x000fe20000011499 */
[----:B------:R-:W-:Y:S01]  /*115c0*/  UIMAD UR4, UR7, UR11, UR4 ;  /* 0x0000000b070472a4 */ /* 0x000fe2000f8e0204 */
[----:B------:R-:W-:Y:S01]  /*115d0*/  SHF.R.S32.HI R79, RZ, 0x1f, R154 ;  /* 0x0000001fff4f7819 */ /* 0x000fe2000001149a */
[C---:B------:R-:W-:Y:S01]  /*115e0*/  VIADD R85, R16.reuse, 0x20 ;  /* 0x0000002010557836 */ /* 0x040fe20000000000 */
[----:B------:R-:W-:Y:S01]  /*115f0*/  ULDC.64 UR10, c[0x0][0xb48] ;  /* 0x0002d200000a7ab9 */ /* 0x000fe20000000a00 */
[----:B------:R-:W-:Y:S01]  /*11600*/  UIADD3 UR9, UR9, UR4, URZ ;  /* 0x0000000409097290 */ /* 0x000fe2000fffe03f */
[----:B-1----:R-:W-:Y:S01]  /*11610*/  @P1 SHF.R.U32.HI R7, RZ, R5, R0 ;  /* 0x00000005ff071219 */ /* 0x002fe20000011600 */
[----:B------:R-:W-:Y:S01]  /*11620*/  VIADD R87, R16, 0x18 ;  /* 0x0000001810577836 */ /* 0x000fe20000000000 */
        /* <DEDUP_REMOVED lines=20> */
[----:B------:R-:W-:-:S03]  /*11770*/  SHF.R.S32.HI R90, RZ, 0x1f, R90 ;  /* 0x0000001fff5a7819 */ /* 0x000fc6000001145a */
[----:B------:R-:W-:Y:S02]  /*11780*/  IMAD R0, R0, UR8, RZ ;  /* 0x0000000800007c24 */ /* 0x000fe4000f8e02ff */
[----:B------:R-:W-:Y:S02]  /*11790*/  IMAD.IADD R5, R5, 0x1, R9 ;  /* 0x0000000105057824 */ /* 0x000fe400078e0209 */
[C---:B------:R-:W-:Y:S02]  /*117a0*/  IMAD R7, R77.reuse, UR9, R0 ;  /* 0x000000094d077c24 */ /* 0x040fe4000f8e0200 */
[----:B------:R-:W-:Y:S01]  /*117b0*/  IMAD.WIDE.U32 R4, R77, UR8, R4 ;  /* 0x000000084d047c25 */ /* 0x000fe2000f8e0004 */
[----:B------:R-:W-:-:S03]  /*117c0*/  ULDC.64 UR8, c[0x0][0xb00] ;  /* 0x0002c00000087ab9 */ /* 0x000fc60000000a00 */
[----:B------:R-:W-:Y:S01]  /*117d0*/  VIADD R2, R3, 0x19c20 ;  /* 0x00019c2003027836 */ /* 0x000fe20000000000 */
[----:B------:R-:W-:Y:S01]  /*117e0*/  LEA R0, P1, R4, UR8, 0x2 ;  /* 0x0000000804007c11 */ /* 0x000fe2000f8210ff */
[----:B------:R-:W-:Y:S02]  /*117f0*/  IMAD.IADD R3, R5, 0x1, R7 ;  /* 0x0000000105037824 */ /* 0x000fe400078e0207 */
[----:B------:R-:W-:Y:S01]  /*11800*/  VIADD R89, R16, 0x10 ;  /* 0x0000001010597836 */ /* 0x000fe20000000000 */
[----:B------:R-:W-:Y:S01]  /*11810*/  PRMT R2, RZ, 0x654, R2 ;  /* 0x00000654ff027816 */ /* 0x000fe20000000002 */
[----:B------:R0:W1:Y:S01]  /*11820*/  SHFL.IDX PT, R27, R0, RZ, 0x1c1f ;  /* 0x001c1fff001b7589 */ /* 0x00006200000e0000 */
[----:B------:R-:W-:Y:S02]  /*11830*/  LEA.HI.X R14, R4, UR9, R3, 0x2, P1 ;  /* 0x00000009040e7c11 */ /* 0x000fe400088f1403 */
[----:B------:R0:W-:Y:S03]  /*11840*/  SYNCS.ARRIVE.TRANS64.RED.A1T0 RZ, [R2+URZ], RZ ;  /* 0x000000ff02ff79a7 */ /* 0x0001e6000810043f */
[----:B------:R0:W2:Y:S01]  /*11850*/  SHFL.IDX PT, R25, R14, RZ, 0x1c1f ;  /* 0x001c1fff0e197589 */ /* 0x0000a200000e0000 */
[----:B------:R-:W-:Y:S05]  /*11860*/  @P0 BRA `(.L_x_9836) ;  /* 0x0000000000c40947 */ /* 0x000fea0003800000 */
[----:B------:R-:W-:Y:S02]  /*11870*/  ULDC UR4, c[0x0][0xac8] ;  /* 0x0002b20000047ab9 */ /* 0x000fe40000000800 */
[----:B------:R-:W-:Y:S02]  /*11880*/  ISETP.GE.AND P2, PT, R16, UR4, PT ;  /* 0x0000000410007c0c */ /* 0x000fe4000bf46270 */
[----:B------:R-:W-:Y:S02]  /*11890*/  ISETP.GE.AND P4, PT, R26, UR4, PT ;  /* 0x000000041a007c0c */ /* 0x000fe4000bf86270 */
[----:B------:R-:W-:Y:S02]  /*118a0*/  ISETP.GE.AND P3, PT, R89, UR4, PT ;  /* 0x0000000459007c0c */ /* 0x000fe4000bf66270 */
[----:B------:R-:W-:-:S07]  /*118b0*/  ISETP.GE.AND P0, PT, R87, UR4, PT ;  /* 0x0000000457007c0c */ /* 0x000fce000bf06270 */
[-C--:B01----:R-:W-:Y:S02]  /*118c0*/  @!P2 LEA R2, P1, R16, R27.reuse, 0x2 ;  /* 0x0000001b1002a211 */ /* 0x083fe400078210ff */
[----:B------:R-:W-:Y:S02]  /*118d0*/  @!P4 LEA R4, P6, R26, R27, 0x2 ;  /* 0x0000001b1a04c211 */ /* 0x000fe400078c10ff */
[-C--:B--2---:R-:W-:Y:S02]  /*118e0*/  @!P2 LEA.HI.X R3, R16, R25.reuse, R24, 0x2, P1 ;  /* 0x000000191003a211 */ /* 0x084fe400008f1418 */
[----:B------:R-:W-:Y:S02]  /*118f0*/  ISETP.GE.AND P1, PT, R85, UR4, PT ;  /* 0x0000000455007c0c */ /* 0x000fe4000bf26270 */
[----:B------:R-:W-:Y:S01]  /*11900*/  @!P4 LEA.HI.X R5, R26, R25, R74, 0x2, P6 ;  /* 0x000000191a05c211 */ /* 0x000fe200030f144a */
[----:B------:R0:W-:Y:S01]  /*11910*/  @!P2 ST.E.64 desc[UR50][R2.64], R72 ;  /* 0x000000480200a985 */ /* 0x0001e2000c101b32 */
[----:B------:R-:W-:-:S02]  /*11920*/  ISETP.GE.AND P2, PT, R83, UR4, PT ;  /* 0x0000000453007c0c */ /* 0x000fc4000bf46270 */
[----:B------:R-:W-:Y:S01]  /*11930*/  @!P3 LEA R6, P5, R89, R27, 0x2 ;  /* 0x0000001b5906b211 */ /* 0x000fe200078a10ff */
[----:B------:R1:W-:Y:S01]  /*11940*/  @!P4 ST.E.64 desc[UR50][R4.64], R70 ;  /* 0x000000460400c985 */ /* 0x0003e2000c101b32 */
[----:B------:R-:W-:Y:S02]  /*11950*/  ISETP.GE.AND P4, PT, R157, UR4, PT ;  /* 0x000000049d007c0c */ /* 0x000fe4000bf86270 */
[----:B------:R-:W-:Y:S02]  /*11960*/  @!P3 LEA.HI.X R7, R89, R25, R90, 0x2, P5 ;  /* 0x000000195907b211 */ /* 0x000fe400028f145a */
[-C--:B------:R-:W-:Y:S02]  /*11970*/  @!P0 LEA R8, P6, R87, R27.reuse, 0x2 ;  /* 0x0000001b57088211 */ /* 0x080fe400078c10ff */
[----:B------:R-:W-:Y:S01]  /*11980*/  @!P1 LEA R10, P5, R85, R27, 0x2 ;  /* 0x0000001b550a9211 */ /* 0x000fe200078a10ff */
[----:B------:R2:W-:Y:S01]  /*11990*/  @!P3 ST.E.64 desc[UR50][R6.64], R64 ;  /* 0x000000400600b985 */ /* 0x0005e2000c101b32 */
[----:B------:R-:W-:-:S02]  /*119a0*/  @!P0 LEA.HI.X R9, R87, R25, R88, 0x2, P6 ;  /* 0x0000001957098211 */ /* 0x000fc400030f1458 */
[----:B------:R-:W-:Y:S02]  /*119b0*/  ISETP.GE.AND P3, PT, R156, UR4, PT ;  /* 0x000000049c007c0c */ /* 0x000fe4000bf66270 */
[----:B------:R-:W-:Y:S01]  /*119c0*/  @!P2 LEA R12, P6, R83, R27, 0x2 ;  /* 0x0000001b530ca211 */ /* 0x000fe200078c10ff */
[----:B------:R3:W-:Y:S01]  /*119d0*/  @!P0 ST.E.64 desc[UR50][R8.64], R62 ;  /* 0x0000003e08008985 */ /* 0x0007e2000c101b32 */
[-C--:B------:R-:W-:Y:S02]  /*119e0*/  @!P1 LEA.HI.X R11, R85, R25.reuse, R86, 0x2, P5 ;  /* 0x00000019550b9211 */ /* 0x080fe400028f1456 */
        /* <DEDUP_REMOVED lines=10> */
[-C--:B-1----:R-:W-:Y:S02]  /*11a90*/  @!P3 LEA R4, P6, R156, R27.reuse, 0x2 ;  /* 0x0000001b9c04b211 */ /* 0x082fe400078c10ff */
[----:B--2---:R-:W-:-:S02]  /*11aa0*/  @!P0 LEA R6, P4, R155, R27, 0x2 ;  /* 0x0000001b9b068211 */ /* 0x004fc400078810ff */
[-C--:B------:R-:W-:Y:S02]  /*11ab0*/  @!P3 LEA.HI.X R5, R156, R25.reuse, R81, 0x2, P6 ;  /* 0x000000199c05b211 */ /* 0x080fe400030f1451 */
[----:B------:R-:W-:-:S03]  /*11ac0*/  @!P0 LEA.HI.X R7, R155, R25, R80, 0x2, P4 ;  /* 0x000000199b078211 */ /* 0x000fc600020f1450 */
[----:B------:R1:W-:Y:S01]  /*11ad0*/  @!P3 ST.E.64 desc[UR50][R4.64], R46 ;  /* 0x0000002e0400b985 */ /* 0x0003e2000c101b32 */
[-C--:B---3--:R-:W-:Y:S02]  /*11ae0*/  @!P5 LEA R8, P3, R154, R27.reuse, 0x2 ;  /* 0x0000001b9a08d211 */ /* 0x088fe400078610ff */
[CC--:B----4-:R-:W-:Y:S01]  /*11af0*/  @!P2 LEA R10, P4, R153.reuse, R27.reuse, 0x2 ;  /* 0x0000001b990aa211 */ /* 0x0d0fe200078810ff */
[----:B------:R1:W-:Y:S01]  /*11b00*/  @!P0 ST.E.64 desc[UR50][R6.64], R40 ;  /* 0x0000002806008985 */ /* 0x0003e2000c101b32 */
[----:B0-----:R-:W-:Y:S02]  /*11b10*/  @!P1 LEA R12, P6, R152, R27, 0x2 ;  /* 0x0000001b980c9211 */ /* 0x001fe400078c10ff */
[-C--:B------:R-:W-:Y:S02]  /*11b20*/  @!P5 LEA.HI.X R9, R154, R25.reuse, R79, 0x2, P3 ;  /* 0x000000199a09d211 */ /* 0x080fe400018f144f */
[-C--:B------:R-:W-:Y:S02]  /*11b30*/  @!P2 LEA.HI.X R11, R153, R25.reuse, R78, 0x2, P4 ;  /* 0x00000019990ba211 */ /* 0x080fe400020f144e */
[----:B------:R-:W-:Y:S01]  /*11b40*/  @!P1 LEA.HI.X R13, R152, R25, R75, 0x2, P6 ;  /* 0x00000019980d9211 */ /* 0x000fe200030f144b */
[----:B------:R1:W-:Y:S04]  /*11b50*/  @!P5 ST.E.64 desc[UR50][R8.64], R38 ;  /* 0x000000260800d985 */ /* 0x0003e8000c101b32 */
[----:B------:R1:W-:Y:S04]  /*11b60*/  @!P2 ST.E.64 desc[UR50][R10.64], R32 ;  /* 0x000000200a00a985 */ /* 0x0003e8000c101b32 */
[----:B------:R1:W-:Y:S02]  /*11b70*/  @!P1 ST.E.64 desc[UR50][R12.64], R30 ;  /* 0x0000001e0c009985 */ /* 0x0003e4000c101b32 */
.L_x_9836:
[----:B------:R-:W-:Y:S05]  /*11b80*/  BSYNC B1 ;  /* 0x0000000000017941 */ /* 0x000fea0003800000 */
.L_x_9835:
[----:B------:R-:W-:Y:S01]  /*11b90*/  ISETP.GE.AND P0, PT, R15, R76, PT ;  /* 0x0000004c0f00720c */ /* 0x000fe20003f06270 */
[----:B--2---:R2:W3:Y:S04]  /*11ba0*/  SHFL.IDX PT, R25, R14, 0x1, 0x1c1f ;  /* 0x003c1f000e197f89 */ /* 0x0044e800000e0000 */
[----:B-1----:R2:W1:Y:S08]  /*11bb0*/  SHFL.IDX PT, R27, R0, 0x1, 0x1c1f ;  /* 0x003c1f00001b7f89 */ /* 0x00247000000e0000 */
[----:B--2---:R-:W-:Y:S05]  /*11bc0*/  @P0 BRA `(.L_x_9834) ;  /* 0x0000000c009c0947 */ /* 0x004fea0003800000 */
[----:B------:R-:W-:Y:S02]  /*11bd0*/  ULDC UR4, c[0x0][0xac8] ;  /* 0x0002b20000047ab9 */ /* 0x000fe40000000800 */
[----:B------:R-:W-:Y:S02]  /*11be0*/  ISETP.GE.AND P5, PT, R16, UR4, PT ;  /* 0x0000000410007c0c */ /* 0x000fe4000bfa6270 */
[----:B------:R-:W-:Y:S02]  /*11bf0*/  ISETP.GE.AND P0, PT, R26, UR4, PT ;  /* 0x000000041a007c0c */ /* 0x000fe4000bf06270 */
[----:B------:R-:W-:Y:S02]  /*11c00*/  ISETP.GE.AND P2, PT, R89, UR4, PT ;  /* 0x0000000459007c0c */ /* 0x000fe4000bf46270 */
[----:B------:R-:W-:-:S07]  /*11c10*/  ISETP.GE.AND P4, PT, R87, UR4, PT ;  /* 0x0000000457007c0c */ /* 0x000fce000bf86270 */
[-C--:B01----:R-:W-:Y:S02]  /*11c20*/  @!P5 LEA R2, P1, R16, R27.reuse, 0x2 ;  /* 0x0000001b1002d211 */ /* 0x083fe400078210ff */
[----:B------:R-:W-:Y:S02]  /*11c30*/  @!P0 LEA R4, P3, R26, R27, 0x2 ;  /* 0x0000001b1a048211 */ /* 0x000fe400078610ff */
[-C--:B---3--:R-:W-:Y:S02]  /*11c40*/  @!P5 LEA.HI.X R3, R16, R25.reuse, R24, 0x2, P1 ;  /* 0x000000191003d211 */ /* 0x088fe400008f1418 */
        /* <DEDUP_REMOVED lines=8> */
[----:B------:R-:W-:Y:S02]  /*11cd0*/  @!P4 LEA.HI.X R9, R87, R25, R88, 0x2, P5 ;  /* 0x000000195709c211 */ /* 0x000fe400028f1458 */
[----:B------:R-:W-:Y:S01]  /*11ce0*/  ISETP.GE.AND P1, PT, R157, UR4, PT ;  /* 0x000000049d007c0c */ /* 0x000fe2000bf26270 */
[----:B------:R2:W-:Y:S01]  /*11cf0*/  @!P2 ST.E.64 desc[UR50][R6.64], R60 ;  /* 0x0000003c0600a985 */ /* 0x0005e2000c101b32 */
[----:B------:R-:W-:-:S02]  /*11d00*/  @!P3 LEA R10, P6, R85, R27, 0x2 ;  /* 0x0000001b550ab211 */ /* 0x000fc400078c10ff */
[----:B------:R-:W-:Y:S01]  /*11d10*/  ISETP.GE.AND P2, PT, R156, UR4, PT ;  /* 0x000000049c007c0c */ /* 0x000fe2000bf46270 */
[----:B------:R3:W-:Y:S01]  /*11d20*/  @!P4 ST.E.64 desc[UR50][R8.64], R58 ;  /* 0x0000003a0800c985 */ /* 0x0007e2000c101b32 */
[----:B------:R-:W-:Y:S02]  /*11d30*/  @!P3 LEA.HI.X R11, R85, R25, R86, 0x2, P6 ;  /* 0x00000019550bb211 */ /* 0x000fe400030f1456 */
[----:B0-----:R-:W-:Y:S02]  /*11d40*/  @!P0 LEA R2, P4, R83, R27, 0x2 ;  /* 0x0000001b53028211 */ /* 0x001fe400078810ff */
[----:B------:R-:W-:Y:S01]  /*11d50*/  ISETP.GE.AND P5, PT, R155, UR4, PT ;  /* 0x000000049b007c0c */ /* 0x000fe2000bfa6270 */
[----:B------:R0:W-:Y:S01]  /*11d60*/  @!P3 ST.E.64 desc[UR50][R10.64], R52 ;  /* 0x000000340a00b985 */ /* 0x0001e2000c101b32 */
[----:B------:R-:W-:Y:S02]  /*11d70*/  @!P0 LEA.HI.X R3, R83, R25, R84, 0x2, P4 ;  /* 0x0000001953038211 */ /* 0x000fe400020f1454 */
[----:B------:R-:W-:-:S02]  /*11d80*/  ISETP.GE.AND P4, PT, R154, UR4, PT ;  /* 0x000000049a007c0c */ /* 0x000fc4000bf86270 */
[----:B------:R-:W-:Y:S01]  /*11d90*/  ISETP.GE.AND P3, PT, R153, UR4, PT ;  /* 0x0000000499007c0c */ /* 0x000fe2000bf66270 */
[----:B------:R4:W-:Y:S01]  /*11da0*/  @!P0 ST.E.64 desc[UR50][R2.64], R50 ;  /* 0x0000003202008985 */ /* 0x0009e2000c101b32 */
[----:B-1----:R-:W-:-:S04]  /*11db0*/  @!P1 LEA R4, P6, R157, R27, 0x2 ;  /* 0x0000001b9d049211 */ /* 0x002fc800078c10ff */
[----:B------:R-:W-:Y:S02]  /*11dc0*/  @!P1 LEA.HI.X R5, R157, R25, R82, 0x2, P6 ;  /* 0x000000199d059211 */ /* 0x000fe400030f1452 */
[CC--:B--2---:R-:W-:Y:S02]  /*11dd0*/  @!P2 LEA R6, P6, R156.reuse, R27.reuse, 0x2 ;  /* 0x0000001b9c06a211 */ /* 0x0c4fe400078c10ff */
[----:B---3--:R-:W-:Y:S01]  /*11de0*/  @!P5 LEA R8, P0, R155, R27, 0x2 ;  /* 0x0000001b9b08d211 */ /* 0x008fe200078010ff */
[----:B------:R4:W-:Y:S01]  /*11df0*/  @!P1 ST.E.64 desc[UR50][R4.64], R44 ;  /* 0x0000002c04009985 */ /* 0x0009e2000c101b32 */
[----:B------:R-:W-:Y:S02]  /*11e00*/  @!P2 LEA.HI.X R7, R156, R25, R81, 0x2, P6 ;  /* 0x000000199c07a211 */ /* 0x000fe400030f1451 */
        /* <DEDUP_REMOVED lines=15> */
.L_x_9829:
        /* <DEDUP_REMOVED lines=30> */
.L_x_9837:
        /* <DEDUP_REMOVED lines=58> */
.L_x_9839:
[----:B------:R-:W-:Y:S05]  /*12480*/  BSYNC B1 ;  /* 0x0000000000017941 */ /* 0x000fea0003800000 */
.L_x_9838:
        /* <DEDUP_REMOVED lines=13> */
[----:B------:R-:W-:Y:S01]  /*12560*/  BSSY B1, `(.L_x_9840) ;  /* 0x000003c000017945 */ /* 0x000fe20003800000 */
[----:B------:R-:W-:Y:S01]  /*12570*/  SHF.R.S32.HI R6, RZ, 0x2, R6 ;  /* 0x00000002ff067819 */ /* 0x000fe20000011406 */
[----:B------:R-:W-:Y:S01]  /*12580*/  UIADD3 UR9, UR9, UR10, URZ ;  /* 0x0000000a09097290 */ /* 0x000fe2000fffe03f */
[----:B------:R-:W-:Y:S01]  /*12590*/  SHF.R.S32.HI R10, RZ, 0x1f, R23 ;  /* 0x0000001fff0a7819 */ /* 0x000fe20000011417 */
[----:B------:R-:W-:Y:S01]  /*125a0*/  IMAD.IADD R2, R8, 0x1, -R2 ;  /* 0x0000000108027824 */ /* 0x000fe200078e0a02 */
[----:B------:R-:W-:Y:S01]  /*125b0*/  ULDC.64 UR10, c[0x0][0xae8] ;  /* 0x0002ba00000a7ab9 */ /* 0x000fe20000000a00 */
[----:B------:R-:W-:Y:S01]  /*125c0*/  SHF.R.S32.HI R14, RZ, 0x1f, R19 ;  /* 0x0000001fff0e7819 */ /* 0x000fe20000011413 */
[----:B------:R-:W-:Y:S01]  /*125d0*/  UIMAD.WIDE.U32 UR8, UR37, UR10, UR8 ;  /* 0x0000000a250872a5 */ /* 0x000fe2000f8e0008 */
[----:B------:R-:W-:-:S03]  /*125e0*/  IMAD R2, R2, 0x60, R6 ;  /* 0x0000006002027824 */ /* 0x000fc600078e0206 */
[----:B------:R-:W-:Y:S01]  /*125f0*/  UIMAD UR9, UR37, UR11, UR9 ;  /* 0x0000000b250972a4 */ /* 0x000fe2000f8e0209 */
[----:B0-----:R-:W-:Y:S01]  /*12600*/  VIADD R4, R2, UR40 ;  /* 0x0000002802047c36 */ /* 0x001fe20008000000 */
[----:B-1----:R-:W-:Y:S01]  /*12610*/  ISETP.NE.AND P0, PT, R11, 0x1, PT ;  /* 0x000000010b00780c */ /* 0x002fe20003f05270 */
[----:B------:R-:W-:Y:S02]  /*12620*/  ULDC.64 UR10, c[0x0][0xaf0] ;  /* 0x0002bc00000a7ab9 */ /* 0x000fe40000000a00 */
[----:B------:R-:W-:Y:S01]  /*12630*/  IMAD.MOV.U32 R5, RZ, RZ, R4 ;  /* 0x000000ffff057224 */ /* 0x000fe200078e0004 */
[----:B------:R-:W-:Y:S02]  /*12640*/  UIMAD UR12, UR12, UR10, URZ ;  /* 0x0000000a0c0c72a4 */ /* 0x000fe4000f8e023f */
[----:B------:R-:W-:Y:S02]  /*12650*/  UIMAD.WIDE.U32 UR8, UR7, UR10, UR8 ;  /* 0x0000000a070872a5 */ /* 0x000fe4000f8e0008 */
[----:B------:R-:W-:-:S03]  /*12660*/  UIMAD UR4, UR7, UR11, UR12 ;  /* 0x0000000b070472a4 */ /* 0x000fc6000f8e020c */
[----:B------:R-:W-:Y:S01]  /*12670*/  ULDC.64 UR10, c[0x0][0xae0] ;  /* 0x0002b800000a7ab9 */ /* 0x000fe20000000a00 */
[----:B------:R-:W-:Y:S01]  /*12680*/  UIADD3 UR4, UR9, UR4, URZ ;  /* 0x0000000409047290 */ /* 0x000fe2000fffe03f */
        /* <DEDUP_REMOVED lines=10> */
[----:B------:R-:W-:Y:S01]  /*12730*/  IMAD.U32 R2, RZ, RZ, UR8 ;  /* 0x00000008ff027e24 */ /* 0x000fe2000f8e00ff */
[----:B------:R-:W-:Y:S01]  /*12740*/  ULDC.64 UR8, c[0x0][0xad8] ;  /* 0x0002b60000087ab9 */ /* 0x000fe20000000a00 */
[C---:B------:R-:W-:Y:S01]  /*12750*/  IMAD R9, R5.reuse, UR11, R4 ;  /* 0x0000000b05097c24 */ /* 0x040fe2000f8e0204 */
[----:B------:R-:W-:Y:S01]  /*12760*/  SHF.R.S32.HI R4, RZ, 0x1f, R7 ;  /* 0x0000001fff047819 */ /* 0x000fe20000011407 */
[----:B------:R-:W-:-:S04]  /*12770*/  IMAD.WIDE.U32 R2, R5, UR10, R2 ;  /* 0x0000000a05027c25 */ /* 0x000fc8000f8e0002 */
[----:B------:R-:W-:Y:S02]  /*12780*/  IMAD R4, R4, UR8, RZ ;  /* 0x0000000804047c24 */ /* 0x000fe4000f8e02ff */
[----:B------:R-:W-:Y:S02]  /*12790*/  IMAD.IADD R3, R3, 0x1, R9 ;  /* 0x0000000103037824 */ /* 0x000fe400078e0209 */
[----:B-----5:R-:W-:Y:S02]  /*127a0*/  IMAD R11, R0, R11, RZ ;  /* 0x0000000b000b7224 */ /* 0x020fe400078e02ff */
[----:B------:R-:W-:Y:S02]  /*127b0*/  VIADD R0, R6, UR40 ;  /* 0x0000002806007c36 */ /* 0x000fe40008000000 */
        /* <DEDUP_REMOVED lines=14> */
[-C--:B-1----:R-:W-:Y:S02]  /*128a0*/  @!P3 LEA R8, P0, R19, R2.reuse, 0x1 ;  /* 0x000000021308b211 */ /* 0x082fe400078008ff */
[----:B------:R-:W-:Y:S02]  /*128b0*/  @!P4 LEA R12, P1, R23, R2, 0x1 ;  /* 0x00000002170cc211 */ /* 0x000fe400078208ff */
[----:B--2---:R-:W-:Y:S01]  /*128c0*/  @!P2 IMAD.WIDE R6, R18, 0x2, R2 ;  /* 0x000000021206a825 */ /* 0x004fe200078e0202 */
[-C--:B------:R-:W-:Y:S02]  /*128d0*/  @!P3 LEA.HI.X R9, R19, R3.reuse, R14, 0x1, P0 ;  /* 0x000000031309b211 */ /* 0x080fe400000f0c0e */
[----:B------:R-:W-:Y:S02]  /*128e0*/  @!P4 LEA.HI.X R13, R23, R3, R10, 0x1, P1 ;  /* 0x00000003170dc211 */ /* 0x000fe400008f0c0a */
[----:B------:R3:W-:Y:S04]  /*128f0*/  @!P2 ST.E.128 desc[UR50][R6.64], RZ ;  /* 0x000000ff0600a985 */ /* 0x0007e8000c101d32 */
[----:B------:R3:W-:Y:S04]  /*12900*/  @!P3 ST.E.128 desc[UR50][R8.64], RZ ;  /* 0x000000ff0800b985 */ /* 0x0007e8000c101d32 */
[----:B------:R3:W-:Y:S02]  /*12910*/  @!P4 ST.E.128 desc[UR50][R12.64], RZ ;  /* 0x000000ff0c00c985 */ /* 0x0007e4000c101d32 */
.L_x_9841:
[----:B------:R-:W-:Y:S05]  /*12920*/  BSYNC B1 ;  /* 0x0000000000017941 */ /* 0x000fea0003800000 */
.L_x_9840:
        /* <DEDUP_REMOVED lines=9> */
[-C--:B-1-3--:R-:W-:Y:S02]  /*129c0*/  @!P3 LEA R6, P0, R19, R2.reuse, 0x1 ;  /* 0x000000021306b211 */ /* 0x08afe400078008ff */
[----:B------:R-:W-:Y:S02]  /*129d0*/  @!P4 LEA R8, P1, R23, R2, 0x1 ;  /* 0x000000021708c211 */ /* 0x000fe400078208ff */
[----:B0---4-:R-:W-:Y:S01]  /*129e0*/  @!P2 IMAD.WIDE R4, R18, 0x2, R2 ;  /* 0x000000021204a825 */ /* 0x011fe200078e0202 */
[-C--:B------:R-:W-:Y:S02]  /*129f0*/  @!P3 LEA.HI.X R7, R19, R3.reuse, R14, 0x1, P0 ;  /* 0x000000031307b211 */ /* 0x080fe400000f0c0e */
[----:B------:R-:W-:Y:S02]  /*12a00*/  @!P4 LEA.HI.X R9, R23, R3, R10, 0x1, P1 ;  /* 0x000000031709c211 */ /* 0x000fe400008f0c0a */
[----:B------:R2:W-:Y:S04]  /*12a10*/  @!P2 ST.E.128 desc[UR50][R4.64], RZ ;  /* 0x000000ff0400a985 */ /* 0x0005e8000c101d32 */
[----:B------:R2:W-:Y:S04]  /*12a20*/  @!P3 ST.E.128 desc[UR50][R6.64], RZ ;  /* 0x000000ff0600b985 */ /* 0x0005e8000c101d32 */
[----:B------:R2:W-:Y:S02]  /*12a30*/  @!P4 ST.E.128 desc[UR50][R8.64], RZ ;  /* 0x000000ff0800c985 */ /* 0x0005e4000c101d32 */
.L_x_9834:
[----:B------:R-:W-:Y:S05]  /*12a40*/  BSYNC B0 ;  /* 0x0000000000007941 */ /* 0x000fea0003800000 */
.L_x_9828:
[----:B------:R-:W-:Y:S02]  /*12a50*/  ULDC UR4, c[0x0][0xc3c] ;  /* 0x00030f0000047ab9 */ /* 0x000fe40000000800 */
[----:B------:R-:W-:-:S06]  /*12a60*/  UISETP.GE.AND UP0, UPT, UR49, UR4, UPT ;  /* 0x000000043100728c */ /* 0x000fcc000bf06270 */
[----:B------:R-:W-:-:S13]  /*12a70*/  PLOP3.LUT P0, PT, PT, PT, UP0, 0x80, 0x0 ;  /* 0x000000000000781c */ /* 0x000fda0003f0f008 */
[----:B------:R-:W-:Y:S05]  /*12a80*/  @!P0 BRA `(.L_x_9842) ;  /* 0xfffffee400288947 */ /* 0x000fea000383ffff */
[----:B------:R-:W-:Y:S05]  /*12a90*/  EXIT ;  /* 0x000000000000794d */ /* 0x000fea0003800000 */
.L_x_9741:
        /* <DEDUP_REMOVED lines=20> */
.L_x_9843:
        /* <DEDUP_REMOVED lines=9> */
[----:B------:R0:W2:Y:S01]  /*12c70*/  @!P1 LDG.E R7, desc[UR50][R4.64] ;  /* 0x0000003204079981 */ /* 0x0000a2000c1e1900 */
[----:B-1----:R-:W-:-:S05]  /*12c80*/  @!P1 IMAD.WIDE.U32 R2, R0, 0x4, R2 ;  /* 0x0000000400029825 */ /* 0x002fca00078e0002 */
[----:B------:R-:W2:Y:S01]  /*12c90*/  @!P1 LDG.E R8, desc[UR50][R2.64] ;  /* 0x0000003202089981 */ /* 0x000ea2000c1e1900 */
[C---:B------:R-:W-:Y:S01]  /*12ca0*/  ISETP.NE.AND P1, PT, R0.reuse, RZ, PT ;  /* 0x000000ff0000720c */ /* 0x040fe20003f25270 */
[----:B0-----:R-:W0:Y:S01]  /*12cb0*/  LDC R5, c[0x0][0xc38] ;  /* 0x00030e00ff057b82 */ /* 0x001e220000000800 */
[C---:B------:R-:W-:Y:S02]  /*12cc0*/  ISETP.GE.U32.AND P2, PT, R0.reuse, 0x2, PT ;  /* 0x000000020000780c */ /* 0x040fe40003f46070 */
[C---:B------:R-:W-:Y:S02]  /*12cd0*/  ISETP.GE.U32.AND P3, PT, R0.reuse, 0x4, PT ;  /* 0x000000040000780c */ /* 0x040fe40003f66070 */
[C---:B------:R-:W-:Y:S02]  /*12ce0*/  ISETP.GE.U32.AND P4, PT, R0.reuse, 0x8, PT ;  /* 0x000000080000780c */ /* 0x040fe40003f86070 */
[----:B------:R-:W-:Y:S01]  /*12cf0*/  ISETP.GE.U32.AND P5, PT, R0, 0x10, PT ;  /* 0x000000100000780c */ /* 0x000fe20003fa6070 */
[----:B------:R-:W-:Y:S01]  /*12d00*/  UMOV UR42, URZ ;  /* 0x0000003f002a7c82 */ /* 0x000fe20008000000 */
        /* <DEDUP_REMOVED lines=13> */
[----:B------:R-:W1:Y:S01]  /*12de0*/  SHFL.UP PT, R2, R3, 0x10, RZ ;  /* 0x0600000003027989 */ /* 0x000e6200000e00ff */
[----:B------:R-:W2:Y:S01]  /*12df0*/  S2R R9, SR_CTAID.X ;  /* 0x0000000000097919 */ /* 0x000ea20000002500 */
[----:B-1----:R-:W-:-:S05]  /*12e00*/  SEL R2, R2, RZ, P5 ;  /* 0x000000ff02027207 */ /* 0x002fca0002800000 */
[----:B------:R-:W-:-:S05]  /*12e10*/  IMAD.IADD R2, R3, 0x1, R2 ;  /* 0x0000000103027824 */ /* 0x000fca00078e0202 */
[----:B------:R-:W0:Y:S02]  /*12e20*/  SHFL.IDX PT, R10, R2, 0x1f, 0x1f ;  /* 0x03e01f00020a7f89 */ /* 0x000e2400000e0000 */
[----:B0-----:R-:W-:-:S05]  /*12e30*/  IMAD R10, R10, R5, RZ ;  /* 0x000000050a0a7224 */ /* 0x001fca00078e02ff */
[----:B--2---:R-:W-:Y:S01]  /*12e40*/  ISETP.GT.AND P6, PT, R10, R9, PT ;  /* 0x000000090a00720c */ /* 0x004fe20003fc4270 */
[----:B------:R-:W-:-:S12]  /*12e50*/  IMAD.MOV.U32 R11, RZ, RZ, R10 ;  /* 0x000000ffff0b7224 */ /* 0x000fd800078e000a */
[----:B------:R-:W-:Y:S05]  /*12e60*/  @P6 BRA `(.L_x_9845) ;  /* 0x0000000000a46947 */ /* 0x000fea0003800000 */
[----:B------:R-:W-:Y:S01]  /*12e70*/  IMAD.MOV.U32 R10, RZ, RZ, R11 ;  /* 0x000000ffff0a7224 */ /* 0x000fe200078e000b */
[----:B------:R-:W-:Y:S01]  /*12e80*/  UMOV UR42, URZ ;  /* 0x0000003f002a7c82 */ /* 0x000fe20008000000 */
[----:B------:R-:W-:-:S05]  /*12e90*/  ULDC UR5, c[0x0][0xc3c] ;  /* 0x00030f0000057ab9 */ /* 0x000fca0000000800 */
.L_x_9847:
[----:B------:R-:W-:-:S03]  /*12ea0*/  UIADD3 UR4, UR42, 0x1f, URZ ;  /* 0x0000001f2a047890 */ /* 0x000fc6000fffe03f */
[----:B------:R-:W-:Y:S01]  /*12eb0*/  ULDC UR42, c[0x0][0xc3c] ;  /* 0x00030f00002a7ab9 */ /* 0x000fe20000000800 */
[----:B------:R-:W-:-:S06]  /*12ec0*/  UISETP.GE.AND UP0, UPT, UR4, UR5, UPT ;  /* 0x000000050400728c */ /* 0x000fcc000bf06270 */
[----:B------:R-:W-:-:S13]  /*12ed0*/  PLOP3.LUT P6, PT, PT, PT, UP0, 0x40, 0x0 ;  /* 0x000000000000781c */ /* 0x000fda0003fce808 */
[----:B------:R-:W-:Y:S05]  /*12ee0*/  @!P6 BRA `(.L_x_9846) ;  /* 0x0000000800d4e947 */ /* 0x000fea0003800000 */
[----:B------:R-:W-:Y:S01]  /*12ef0*/  UMOV UR42, UR4 ;  /* 0x00000004002a7c82 */ /* 0x000fe20008000000 */
[----:B------:R-:W-:Y:S02]  /*12f00*/  IMAD.MOV.U32 R7, RZ, RZ, RZ ;  /* 0x000000ffff077224 */ /* 0x000fe400078e00ff */
[----:B------:R-:W-:Y:S02]  /*12f10*/  VIADD R11, R0, UR42 ;  /* 0x0000002a000b7c36 */ /* 0x000fe40008000000 */
[----:B------:R-:W-:-:S03]  /*12f20*/  IMAD.MOV.U32 R8, RZ, RZ, RZ ;  /* 0x000000ffff087224 */ /* 0x000fc600078e00ff */
[----:B------:R-:W-:-:S13]  /*12f30*/  ISETP.GE.OR P6, PT, R11, UR5, !P0 ;  /* 0x000000050b007c0c */ /* 0x000fda000c7c6670 */
[----:B------:R-:W0:Y:S08]  /*12f40*/  @!P6 LDC.64 R4, c[0x0][0xc80] ;  /* 0x00032000ff04eb82 */ /* 0x000e300000000a00 */
[----:B------:R-:W1:Y:S01]  /*12f50*/  @!P6 LDC.64 R2, c[0x0][0xc78] ;  /* 0x00031e00ff02eb82 */ /* 0x000e620000000a00 */
[----:B0-----:R-:W-:-:S05]  /*12f60*/  @!P6 IMAD.WIDE R4, R11, 0x4, R4 ;  /* 0x000000040b04e825 */ /* 0x001fca00078e0204 */
[----:B------:R0:W2:Y:S01]  /*12f70*/  @!P6 LDG.E R7, desc[UR50][R4.64] ;  /* 0x000000320407e981 */ /* 0x0000a2000c1e1900 */
[----:B-1----:R-:W-:-:S05]  /*12f80*/  @!P6 IMAD.WIDE R2, R11, 0x4, R2 ;  /* 0x000000040b02e825 */ /* 0x002fca00078e0202 */
[----:B------:R-:W2:Y:S01]  /*12f90*/  @!P6 LDG.E R8, desc[UR50][R2.64] ;  /* 0x000000320208e981 */ /* 0x000ea2000c1e1900 */
[----:B0-----:R-:W0:Y:S01]  /*12fa0*/  LDC R5, c[0x0][0xc38] ;  /* 0x00030e00ff057b82 */ /* 0x001e220000000800 */
        /* <DEDUP_REMOVED lines=21> */
.L_x_9845:
[----:B------:R-:W-:Y:S02]  /*13100*/  IMAD.IADD R11, R10, 0x1, -R11 ;  /* 0x000000010a0b7824 */ /* 0x000fe400078e0a0b */
[----:B------:R-:W-:Y:S02]  /*13110*/  IMAD.MOV.U32 R10, RZ, RZ, RZ ;  /* 0x000000ffff0a7224 */ /* 0x000fe400078e00ff */
[----:B------:R-:W-:-:S05]  /*13120*/  IMAD R4, R2, R5, R11 ;  /* 0x0000000502047224 */ /* 0x000fca00078e020b */
[----:B------:R-:W-:-:S13]  /*13130*/  ISETP.GT.AND P0, PT, R4, R9, PT ;  /* 0x000000090400720c */ /* 0x000fda0003f04270 */
[----:B------:R-:W-:Y:S02]  /*13140*/  VOTEU.ANY UR5, UPT, !P0 ;  /* 0x0000000000057886 */ /* 0x000fe400040e0100 */
[----:B------:R-:W-:Y:S02]  /*13150*/  UPOPC UR4, UR5 ;  /* 0x00000005000472bf */ /* 0x000fe40008000000 */
[----:B------:R-:W-:Y:S02]  /*13160*/  ISETP.NE.AND P0, PT, RZ, UR5, PT ;  /* 0x00000005ff007c0c */ /* 0x000fe4000bf05270 */
[----:B------:R-:W-:Y:S02]  /*13170*/  UIADD3 UR42, UR4, UR42, URZ ;  /* 0x0000002a042a7290 */ /* 0x000fe4000fffe03f */
[----:B------:R-:W-:Y:S02]  /*13180*/  IMAD.U32 R3, RZ, RZ, UR4 ;  /* 0x00000004ff037e24 */ /* 0x000fe4000f8e00ff */
[----:B------:R-:W-:-:S03]  /*13190*/  IMAD.U32 R4, RZ, RZ, UR4 ;  /* 0x00000004ff047e24 */ /* 0x000fc6000f8e00ff */
[----:B------:R-:W0:Y:S04]  /*131a0*/  SHFL.IDX PT, R8, R8, R3, 0x1f ;  /* 0x00001f0308087589 */ /* 0x000e2800000e0000 */
[----:B------:R1:W2:Y:S01]  /*131b0*/  SHFL.IDX PT, R4, R7, R4, 0x1f ;  /* 0x00001f0407047589 */ /* 0x0002a200000e0000 */
[----:B0-----:R-:W-:Y:S01]  /*131c0*/  ISETP.NE.AND P1, PT, R8, 0x1, PT ;  /* 0x000000010800780c */ /* 0x001fe20003f25270 */
[----:B-1----:R-:W-:-:S12]  /*131d0*/  @!P0 BRA `(.L_x_9848) ;  /* 0x00000000000c8947 */ /* 0x002fd80003800000 */
[----:B------:R-:W-:-:S06]  /*131e0*/  UIADD3 UR4, UR4, -0x1, URZ ;  /* 0xffffffff04047890 */ /* 0x000fcc000fffe03f */
[----:B------:R-:W-:-:S05]  /*131f0*/  IMAD.U32 R3, RZ, RZ, UR4 ;  /* 0x00000004ff037e24 */ /* 0x000fca000f8e00ff */
[----:B------:R0:W1:Y:S02]  /*13200*/  SHFL.IDX PT, R10, R2, R3, 0x1f ;  /* 0x00001f03020a7589 */ /* 0x00006400000e0000 */
.L_x_9848:
[----:B01----:R-:W-:-:S04]  /*13210*/  IMAD R2, R10, R5, R11 ;  /* 0x000000050a027224 */ /* 0x003fc800078e020b */
[----:B------:R-:W-:Y:S01]  /*13220*/  IMAD.IADD R7, R9, 0x1, -R2 ;  /* 0x0000000109077824 */ /* 0x000fe200078e0a02 */
[----:B------:R0:W-:Y:S01]  /*13230*/  STL [R1], R2 ;  /* 0x0000000201007387 */ /* 0x0001e20000100800 */
[----:B------:R-:W-:Y:S05]  /*13240*/  @!P1 BRA `(.L_x_9849) ;  /* 0x0000000000ec9947 */ /* 0x000fea0003800000 */
[----:B--2---:R-:W-:Y:S02]  /*13250*/  IABS R9, R4 ;  /* 0x0000000400097213 */ /* 0x004fe40000000000 */
[----:B------:R-:W-:Y:S02]  /*13260*/  IABS R5, R8 ;  /* 0x0000000800057213 */ /* 0x000fe40000000000 */
[----:B------:R-:W1:Y:S08]  /*13270*/  I2F.RP R10, R9 ;  /* 0x00000009000a7306 */ /* 0x000e700000209400 */
[----:B-1----:R-:W0:Y:S02]  /*13280*/  MUFU.RCP R10, R10 ;  /* 0x0000000a000a7308 */ /* 0x002e240000001000 */
[----:B0-----:R-:W-:Y:S01]  /*13290*/  VIADD R2, R10, 0xffffffe ;  /* 0x0ffffffe0a027836 */ /* 0x001fe20000000000 */
[----:B------:R-:W-:-:S05]  /*132a0*/  IABS R10, R7 ;  /* 0x00000007000a7213 */ /* 0x000fca0000000000 */
[----:B------:R0:W1:Y:S02]  /*132b0*/  F2I.FTZ.U32.TRUNC.NTZ R3, R2 ;  /* 0x0000000200037305 */ /* 0x000064000021f000 */
[----:B0-----:R-:W-:Y:S02]  /*132c0*/  IMAD.MOV.U32 R2, RZ, RZ, RZ ;  /* 0x000000ffff027224 */ /* 0x001fe400078e00ff */
[----:B-1----:R-:W-:-:S04]  /*132d0*/  IMAD.MOV R12, RZ, RZ, -R3 ;  /* 0x000000ffff0c7224 */ /* 0x002fc800078e0a03 */
[----:B------:R-:W-:Y:S01]  /*132e0*/  IMAD R11, R12, R9, RZ ;  /* 0x000000090c0b7224 */ /* 0x000fe200078e02ff */
[----:B------:R-:W-:-:S03]  /*132f0*/  IABS R12, R4 ;  /* 0x00000004000c7213 */ /* 0x000fc60000000000 */
[----:B------:R-:W-:Y:S02]  /*13300*/  IMAD.HI.U32 R3, R3, R11, R2 ;  /* 0x0000000b03037227 */ /* 0x000fe400078e0002 */
[----:B------:R-:W0:Y:S02]  /*13310*/  I2F.RP R11, R5 ;  /* 0x00000005000b7306 */ /* 0x000e240000209400 */
[----:B------:R-:W-:Y:S01]  /*13320*/  IMAD.MOV R13, RZ, RZ, -R12 ;  /* 0x000000ffff0d7224 */ /* 0x000fe200078e0a0c */
[----:B------:R-:W-:Y:S01]  /*13330*/  IABS R12, R8 ;  /* 0x00000008000c7213 */ /* 0x000fe20000000000 */
[----:B------:R-:W-:-:S04]  /*13340*/  IMAD.HI.U32 R2, R3, R10, RZ ;  /* 0x0000000a03027227 */ /* 0x000fc800078e00ff */
[----:B------:R-:W-:Y:S02]  /*13350*/  IMAD R10, R2, R13, R10 ;  /* 0x0000000d020a7224 */ /* 0x000fe400078e020a */
[----:B------:R-:W-:-:S03]  /*13360*/  IMAD.MOV R12, RZ, RZ, -R12 ;  /* 0x000000ffff0c7224 */ /* 0x000fc600078e0a0c */
[----:B------:R-:W-:Y:S01]  /*13370*/  ISETP.GT.U32.AND P1, PT, R9, R10, PT ;  /* 0x0000000a0900720c */ /* 0x000fe20003f24070 */
[----:B0-----:R-:W0:-:S12]  /*13380*/  MUFU.RCP R11, R11 ;  /* 0x0000000b000b7308 */ /* 0x001e180000001000 */
[----:B------:R-:W-:Y:S02]  /*13390*/  @!P1 IMAD.IADD R10, R10, 0x1, -R9 ;  /* 0x000000010a0a9824 */ /* 0x000fe400078e0a09 */
[----:B------:R-:W-:Y:S01]  /*133a0*/  @!P1 VIADD R2, R2, 0x1 ;  /* 0x0000000102029836 */ /* 0x000fe20000000000 */
[----:B------:R-:W-:Y:S02]  /*133b0*/  ISETP.NE.AND P1, PT, R4, RZ, PT ;  /* 0x000000ff0400720c */ /* 0x000fe40003f25270 */
[----:B------:R-:W-:Y:S01]  /*133c0*/  ISETP.GE.U32.AND P0, PT, R10, R9, PT ;  /* 0x000000090a00720c */ /* 0x000fe20003f06070 */
[----:B0-----:R-:W-:Y:S01]  /*133d0*/  VIADD R3, R11, 0xffffffe ;  /* 0x0ffffffe0b037836 */ /* 0x001fe20000000000 */
[----:B------:R-:W-:-:S04]  /*133e0*/  LOP3.LUT R9, R7, R4, RZ, 0x3c, !PT ;  /* 0x0000000407097212 */ /* 0x000fc800078e3cff */
[----:B------:R-:W-:Y:S01]  /*133f0*/  ISETP.GE.AND P2, PT, R9, RZ, PT ;  /* 0x000000ff0900720c */ /* 0x000fe20003f46270 */
[----:B------:R-:W0:Y:S06]  /*13400*/  F2I.FTZ.U32.TRUNC.NTZ R3, R3 ;  /* 0x0000000300037305 */ /* 0x000e2c000021f000 */
[----:B------:R-:W-:-:S04]  /*13410*/  @P0 VIADD R2, R2, 0x1 ;  /* 0x0000000102020836 */ /* 0x000fc80000000000 */
[----:B------:R-:W-:-:S04]  /*13420*/  IMAD.MOV.U32 R11, RZ, RZ, R2 ;  /* 0x000000ffff0b7224 */ /* 0x000fc800078e0002 */
[----:B------:R-:W-:Y:S01]  /*13430*/  @!P2 IMAD.MOV R11, RZ, RZ, -R11 ;  /* 0x000000ffff0ba224 */ /* 0x000fe200078e0a0b */
[----:B------:R-:W-:Y:S01]  /*13440*/  @!P1 LOP3.LUT R11, RZ, R4, RZ, 0x33, !PT ;  /* 0x00000004ff0b9212 */ /* 0x000fe200078e33ff */
[----:B0-----:R-:W-:-:S03]  /*13450*/  IMAD.MOV R2, RZ, RZ, -R3 ;  /* 0x000000ffff027224 */ /* 0x001fc600078e0a03 */
[----:B------:R-:W-:Y:S01]  /*13460*/  IABS R10, R11 ;  /* 0x0000000b000a7213 */ /* 0x000fe20000000000 */
[----:B------:R-:W-:Y:S02]  /*13470*/  IMAD R9, R2, R5, RZ ;  /* 0x0000000502097224 */ /* 0x000fe400078e02ff */
[----:B------:R-:W-:-:S04]  /*13480*/  IMAD.MOV.U32 R2, RZ, RZ, RZ ;  /* 0x000000ffff027224 */ /* 0x000fc800078e00ff */
[----:B------:R-:W-:-:S04]  /*13490*/  IMAD.HI.U32 R2, R3, R9, R2 ;  /* 0x0000000903027227 */ /* 0x000fc800078e0002 */
[----:B------:R-:W-:Y:S02]  /*134a0*/  IMAD.MOV.U32 R3, RZ, RZ, R10 ;  /* 0x000000ffff037224 */ /* 0x000fe400078e000a */
[----:B------:R-:W-:Y:S02]  /*134b0*/  IMAD.MOV.U32 R10, RZ, RZ, R12 ;  /* 0x000000ffff0a7224 */ /* 0x000fe400078e000c */
        /* <DEDUP_REMOVED lines=9> */
[----:B------:R-:W-:-:S12]  /*13550*/  IMAD.MOV R5, RZ, RZ, -R11 ;  /* 0x000000ffff057224 */ /* 0x000fd800078e0a0b */
[----:B------:R-:W-:-:S04]  /*13560*/  @P0 VIADD R2, R2, 0x1 ;  /* 0x0000000102020836 */ /* 0x000fc80000000000 */
[----:B------:R-:W-:Y:S01]  /*13570*/  @!P2 IMAD.MOV R2, RZ, RZ, -R2 ;  /* 0x000000ffff02a224 */ /* 0x000fe200078e0a02 */
[----:B------:R-:W-:-:S05]  /*13580*/  @!P1 LOP3.LUT R2, RZ, R8, RZ, 0x33, !PT ;  /* 0x00000008ff029212 */ /* 0x000fca00078e33ff */
[----:B------:R-:W-:-:S04]  /*13590*/  IMAD.MOV R3, RZ, RZ, -R2 ;  /* 0x000000ffff037224 */ /* 0x000fc800078e0a02 */
[C---:B------:R-:W-:Y:S02]  /*135a0*/  IMAD R3, R8.reuse, R3, R11 ;  /* 0x0000000308037224 */ /* 0x040fe400078e020b */
[----:B------:R-:W-:Y:S02]  /*135b0*/  IMAD R8, R8, 0x1000000, R2 ;  /* 0x0100000008087824 */ /* 0x000fe400078e0202 */
[----:B------:R-:W-:Y:S02]  /*135c0*/  IMAD R2, R4, R5, R7 ;  /* 0x0000000504027224 */ /* 0x000fe400078e0207 */
[----:B------:R-:W-:-:S05]  /*135d0*/  IMAD R3, R3, 0x10000, R8 ;  /* 0x0001000003037824 */ /* 0x000fca00078e0208 */
[----:B------:R1:W-:Y:S01]  /*135e0*/  STL [R1+0x8], R3 ;  /* 0x0000080301007387 */ /* 0x0003e20000100800 */
[----:B------:R-:W-:Y:S05]  /*135f0*/  BRA `(.L_x_9850) ;  /* 0x0000000400007947 */ /* 0x000fea0003800000 */
.L_x_9849:
        /* <DEDUP_REMOVED lines=33> */
[----:B------:R-:W-:Y:S02]  /*13810*/  IMAD R8, R8, R2, R7 ;  /* 0x0000000208087224 */ /* 0x000fe400078e0207 */
[----:B------:R-:W-:Y:S01]  /*13820*/  IMAD.MOV.U32 R2, RZ, RZ, RZ ;  /* 0x000000ffff027224 */ /* 0x000fe200078e00ff */
[----:B------:R-:W-:Y:S02]  /*13830*/  VIADDMNMX R5, R3, R5, R10, PT ;  /* 0x0000000503057246 */ /* 0x000fe4000380010a */
[----:B------:R-:W-:-:S02]  /*13840*/  IABS R12, R8 ;  /* 0x00000008000c7213 */ /* 0x000fc40000000000 */
[----:B------:R-:W-:Y:S02]  /*13850*/  IABS R10, R5 ;  /* 0x00000005000a7213 */ /* 0x000fe40000000000 */
[----:B------:R-:W-:Y:S02]  /*13860*/  IADD3 R9, R9, 0x1000000, R8 ;  /* 0x0100000009097810 */ /* 0x000fe40007ffe008 */
[----:B------:R-:W0:Y:S08]  /*13870*/  I2F.RP R11, R10 ;  /* 0x0000000a000b7306 */ /* 0x000e300000209400 */
[----:B0-----:R-:W0:Y:S02]  /*13880*/  MUFU.RCP R11, R11 ;  /* 0x0000000b000b7308 */ /* 0x001e240000001000 */
[----:B0-----:R-:W-:-:S06]  /*13890*/  VIADD R3, R11, 0xffffffe ;  /* 0x0ffffffe0b037836 */ /* 0x001fcc0000000000 */
[----:B------:R-:W0:Y:S02]  /*138a0*/  F2I.FTZ.U32.TRUNC.NTZ R3, R3 ;  /* 0x0000000300037305 */ /* 0x000e24000021f000 */
[----:B0-----:R-:W-:-:S04]  /*138b0*/  IMAD.MOV R13, RZ, RZ, -R3 ;  /* 0x000000ffff0d7224 */ /* 0x001fc800078e0a03 */
[----:B------:R-:W-:Y:S01]  /*138c0*/  IMAD R7, R13, R10, RZ ;  /* 0x0000000a0d077224 */ /* 0x000fe200078e02ff */
[----:B------:R-:W-:-:S03]  /*138d0*/  IABS R13, R5 ;  /* 0x00000005000d7213 */ /* 0x000fc60000000000 */
[----:B------:R-:W-:-:S04]  /*138e0*/  IMAD.HI.U32 R2, R3, R7, R2 ;  /* 0x0000000703027227 */ /* 0x000fc800078e0002 */
[----:B------:R-:W-:Y:S02]  /*138f0*/  IMAD.MOV.U32 R7, RZ, RZ, R12 ;  /* 0x000000ffff077224 */ /* 0x000fe400078e000c */
        /* <DEDUP_REMOVED lines=10> */
[----:B------:R-:W-:-:S06]  /*139a0*/  IMAD.MOV R3, RZ, RZ, -R5 ;  /* 0x000000ffff037224 */ /* 0x000fcc00078e0a05 */
[----:B------:R-:W-:-:S06]  /*139b0*/  @P0 VIADD R2, R2, 0x1 ;  /* 0x0000000102020836 */ /* 0x000fcc0000000000 */
[----:B------:R-:W-:Y:S01]  /*139c0*/  @!P2 IMAD.MOV R2, RZ, RZ, -R2 ;  /* 0x000000ffff02a224 */ /* 0x000fe200078e0a02 */
[----:B------:R-:W-:-:S05]  /*139d0*/  @!P1 LOP3.LUT R2, RZ, R5, RZ, 0x33, !PT ;  /* 0x00000005ff029212 */ /* 0x000fca00078e33ff */
[----:B------:R-:W-:-:S05]  /*139e0*/  IMAD R3, R2, R3, R9 ;  /* 0x0000000302037224 */ /* 0x000fca00078e0209 */
[----:B------:R0:W-:Y:S02]  /*139f0*/  STL [R1+0x8], R3 ;  /* 0x0000080301007387 */ /* 0x0001e40000100800 */
.L_x_9850:
[----:B01----:R-:W-:-:S05]  /*13a00*/  LOP3.LUT R3, RZ, R2, RZ, 0x33, !PT ;  /* 0x00000002ff037212 */ /* 0x003fca00078e33ff */
[----:B------:R-:W-:-:S05]  /*13a10*/  IMAD.IADD R2, R4, 0x1, R3 ;  /* 0x0000000104027824 */ /* 0x000fca00078e0203 */
[----:B------:R1:W-:Y:S01]  /*13a20*/  STL [R1+0x4], R2 ;  /* 0x0000040201007387 */ /* 0x0003e20000100800 */
[----:B------:R-:W-:Y:S05]  /*13a30*/  BRA `(.L_x_9851) ;  /* 0x00000000000c7947 */ /* 0x000fea0003800000 */
.L_x_9846:
[----:B------:R0:W-:Y:S04]  /*13a40*/  STL [R1], R9 ;  /* 0x0000000901007387 */ /* 0x0001e80000100800 */
[----:B------:R0:W-:Y:S04]  /*13a50*/  STL [R1+0x4], RZ ;  /* 0x000004ff01007387 */ /* 0x0001e80000100800 */
[----:B------:R0:W-:Y:S02]  /*13a60*/  STL [R1+0x8], RZ ;  /* 0x000008ff01007387 */ /* 0x0001e40000100800 */
.L_x_9851:
[----:B------:R-:W2:Y:S04]  /*13a70*/  LDL R8, [R1] ;  /* 0x0000000001087983 */ /* 0x000ea80000100800 */
[----:B0-----:R-:W2:Y:S04]  /*13a80*/  LDL R9, [R1+0x4] ;  /* 0x0000040001097983 */ /* 0x001ea80000100800 */
[----:B------:R-:W2:Y:S01]  /*13a90*/  LDL R10, [R1+0x8] ;  /* 0x00000800010a7983 */ /* 0x000ea20000100800 */
[----:B------:R-:W-:Y:S01]  /*13aa0*/  ISETP.NE.AND P0, PT, R0, RZ, PT ;  /* 0x000000ff0000720c */ /* 0x000fe20003f05270 */
[----:B-1----:R-:W-:-:S12]  /*13ab0*/  IMAD.U32 R2, RZ, RZ, UR42 ;  /* 0x0000002aff027e24 */ /* 0x002fd8000f8e00ff */
[----:B------:R-:W0:Y:S01]  /*13ac0*/  @!P0 S2R R3, SR_CgaCtaId ;  /* 0x0000000000038919 */ /* 0x000e220000008800 */
[----:B------:R-:W-:Y:S01]  /*13ad0*/  @!P0 MOV R0, 0x400 ;  /* 0x0000040000008802 */ /* 0x000fe20000000f00 */
[----:B------:R-:W-:-:S03]  /*13ae0*/  @!P0 IMAD.MOV.U32 R11, RZ, RZ, R2 ;  /* 0x000000ffff0b8224 */ /* 0x000fc600078e0002 */
[----:B0-----:R-:W-:-:S05]  /*13af0*/  @!P0 LEA R0, R3, R0, 0x18 ;  /* 0x0000000003008211 */ /* 0x001fca00078ec0ff */
[----:B--2---:R0:W-:Y:S01]  /*13b00*/  @!P0 STS.128 [R0+0x19cd0], R8 ;  /* 0x019cd00800008388 */ /* 0x0041e20000000c00 */
[----:B------:R-:W-:Y:S06]  /*13b10*/  BAR.ARV 0x5, 0x200 ;  /* 0x0148000000007b1d */ /* 0x000fec0000002000 */
.L_x_9844:
[----:B------:R-:W-:Y:S01]  /*13b20*/  ULDC UR4, c[0x0][0xc3c] ;  /* 0x00030f0000047ab9 */ /* 0x000fe20000000800 */
[----:B------:R2:W-:Y:S01]  /*13b30*/  STL [R1+0x18], RZ ;  /* 0x000018ff01007387 */ /* 0x0005e20000100800 */
[----:B------:R-:W-:Y:S01]  /*13b40*/  UISETP.GE.AND UP0, UPT, UR42, UR4, UPT ;  /* 0x000000042a00728c */ /* 0x000fe2000bf06270 */
[----:B------:R-:W-:Y:S02]  /*13b50*/  IMAD.MOV.U32 R24, RZ, RZ, 0x1 ;  /* 0x00000001ff187424 */ /* 0x000fe400078e00ff */
[----:B------:R-:W-:-:S03]  /*13b60*/  IMAD.MOV.U32 R18, RZ, RZ, RZ ;  /* 0x000000ffff127224 */ /* 0x000fc600078e00ff */
[----:B------:R-:W-:-:S13]  /*13b70*/  PLOP3.LUT P0, PT, PT, PT, UP0, 0x80, 0x0 ;  /* 0x000000000000781c */ /* 0x000fda0003f0f008 */
[----:B--2---:R-:W-:Y:S05]  /*13b80*/  @P0 BRA `(.L_x_9852) ;  /* 0x0000005000840947 */ /* 0x004fea0003800000 */
[----:B------:R-:W0:Y:S01]  /*13b90*/  S2R R12, SR_TID.X ;  /* 0x00000000000c7919 */ /* 0x000e220000002100 */
[----:B------:R-:W2:Y:S01]  /*13ba0*/  S2UR UR5, SR_CgaCtaId ;  /* 0x00000000000579c3 */ /* 0x000ea20000008800 */
        /* <DEDUP_REMOVED lines=9> */
[----:B--2---:R-:W-:-:S06]  /*13c40*/  ULEA UR4, UR5, UR4, 0x18 ;  /* 0x0000000405047291 */ /* 0x004fcc000f8ec03f */
[----:B------:R-:W-:Y:S01]  /*13c50*/  IMAD.U32 R16, RZ, RZ, UR4 ;  /* 0x00000004ff107e24 */ /* 0x000fe2000f8e00ff */
[C---:B0-----:R-:W-:Y:S01]  /*13c60*/  LOP3.LUT R11, R12.reuse, 0x7f, RZ, 0xc0, !PT ;  /* 0x0000007f0c0b7812 */ /* 0x041fe200078ec0ff */
[C---:B------:R-:W-:Y:S01]  /*13c70*/  IMAD.SHL.U32 R0, R12.reuse, 0x10, RZ ;  /* 0x000000100c007824 */ /* 0x040fe200078e00ff */
[C---:B------:R-:W-:Y:S01]  /*13c80*/  LOP3.LUT P0, RZ, R12.reuse, 0x4, RZ, 0xc0, !PT ;  /* 0x000000040cff7812 */ /* 0x040fe2000780c0ff */
[----:B------:R-:W-:Y:S02]  /*13c90*/  IMAD.SHL.U32 R2, R12, 0x20, RZ ;  /* 0x000000200c027824 */ /* 0x000fe400078e00ff */
[----:B------:R-:W-:Y:S01]  /*13ca0*/  IMAD.SHL.U32 R4, R11, 0x10, RZ ;  /* 0x000000100b047824 */ /* 0x000fe200078e00ff */
[----:B------:R-:W-:Y:S01]  /*13cb0*/  LOP3.LUT R3, R0, 0x60, RZ, 0xc0, !PT ;  /* 0x0000006000037812 */ /* 0x000fe200078ec0ff */
[----:B-1----:R-:W-:Y:S01]  /*13cc0*/  IMAD.SHL.U32 R9, R12, 0x4, RZ ;  /* 0x000000040c097824 */ /* 0x002fe200078e00ff */
[----:B------:R-:W-:Y:S01]  /*13cd0*/  LOP3.LUT R23, R2, 0x360, RZ, 0xc0, !PT ;  /* 0x0000036002177812 */ /* 0x000fe200078ec0ff */
[----:B------:R-:W-:Y:S01]  /*13ce0*/  IMAD.SHL.U32 R8, R12, 0x2, RZ ;  /* 0x000000020c087824 */ /* 0x000fe200078e00ff */
[----:B------:R-:W-:-:S02]  /*13cf0*/  LOP3.LUT R10, R3, 0x700, R4, 0xf8, !PT ;  /* 0x00000700030a7812 */ /* 0x000fc400078ef804 */
[----:B------:R-:W-:Y:S02]  /*13d00*/  SHF.R.U32.HI R3, RZ, 0x1, R12 ;  /* 0x00000001ff037819 */ /* 0x000fe4000001160c */
[----:B------:R-:W-:Y:S02]  /*13d10*/  LOP3.LUT R2, R2, 0x80, RZ, 0xc0, !PT ;  /* 0x0000008002027812 */ /* 0x000fe400078ec0ff */
[----:B------:R-:W-:Y:S01]  /*13d20*/  LOP3.LUT R23, R23, 0x400, R4, 0xf8, !PT ;  /* 0x0000040017177812 */ /* 0x000fe200078ef804 */
[----:B------:R-:W-:Y:S01]  /*13d30*/  IMAD.SHL.U32 R4, R12, 0x80, RZ ;  /* 0x000000800c047824 */ /* 0x000fe200078e00ff */
[----:B------:R-:W-:Y:S02]  /*13d40*/  LOP3.LUT R2, R2, 0x10, R3, 0xf8, !PT ;  /* 0x0000001002027812 */ /* 0x000fe400078ef803 */
[----:B------:R-:W-:Y:S02]  /*13d50*/  LOP3.LUT R3, R3, 0x20, RZ, 0xc0, !PT ;  /* 0x0000002003037812 */ /* 0x000fe400078ec0ff */
[----:B------:R-:W-:-:S02]  /*13d60*/  LOP3.LUT R2, R2, 0x10, R9, 0x78, !PT ;  /* 0x0000001002027812 */ /* 0x000fc400078e7809 */
[----:B------:R-:W-:Y:S02]  /*13d70*/  LOP3.LUT R3, R3, 0x10, R12, 0xf8, !PT ;  /* 0x0000001003037812 */ /* 0x000fe400078ef80c */
[----:B------:R-:W-:Y:S02]  /*13d80*/  LOP3.LUT R5, R4, 0x400, RZ, 0xc0, !PT ;  /* 0x0000040004057812 */ /* 0x000fe400078ec0ff */
[----:B------:R-:W-:Y:S02]  /*13d90*/  LOP3.LUT R3, R3, 0x380, R4, 0xf8, !PT ;  /* 0x0000038003037812 */ /* 0x000fe400078ef804 */
[----:B------:R-:W-:Y:S02]  /*13da0*/  LOP3.LUT R7, R0, 0x90, RZ, 0xc0, !PT ;  /* 0x0000009000077812 */ /* 0x000fe400078ec0ff */
[----:B------:R-:W-:Y:S02]  /*13db0*/  LOP3.LUT R23, R23, R2, RZ, 0xfc, !PT ;  /* 0x0000000217177212 */ /* 0x000fe400078efcff */
[----:B------:R-:W-:-:S02]  /*13dc0*/  LOP3.LUT R5, R5, 0x800, R6, 0xf8, !PT ;  /* 0x0000080005057812 */ /* 0x000fc400078ef806 */
[----:B------:R-:W-:Y:S02]  /*13dd0*/  LOP3.LUT R2, R3, 0x70, R0, 0x78, !PT ;  /* 0x0000007003027812 */ /* 0x000fe400078e7800 */
[----:B------:R-:W-:Y:S02]  /*13de0*/  LOP3.LUT R7, R7, 0x10, R8, 0x78, !PT ;  /* 0x0000001007077812 */ /* 0x000fe400078e7808 */
[----:B------:R-:W-:Y:S01]  /*13df0*/  LOP3.LUT R25, R5, R2, RZ, 0xfc, !PT ;  /* 0x0000000205197212 */ /* 0x000fe200078efcff */
[----:B------:R-:W-:Y:S01]  /*13e00*/  IMAD.SHL.U32 R2, R12, 0x40, RZ ;  /* 0x000000400c027824 */ /* 0x000fe200078e00ff */
[----:B------:R-:W-:Y:S02]  /*13e10*/  LOP3.LUT R7, R10, R7, RZ, 0xfc, !PT ;  /* 0x000000070a077212 */ /* 0x000fe400078efcff */
[----:B------:R-:W-:Y:S01]  /*13e20*/  SHF.R.U32.HI R4, RZ, 0x1, R11 ;  /* 0x00000001ff047819 */ /* 0x000fe2000001160b */
[C---:B------:R-:W-:Y:S01]  /*13e30*/  VIADD R3, R25.reuse, 0x40 ;  /* 0x0000004019037836 */ /* 0x040fe20000000000 */
[----:B------:R-:W-:Y:S01]  /*13e40*/  LOP3.LUT R0, R0, 0x10, RZ, 0xc0, !PT ;  /* 0x0000001000007812 */ /* 0x000fe200078ec0ff */
[----:B------:R-:W-:Y:S01]  /*13e50*/  @P0 VIADD R3, R25, 0xffffffc0 ;  /* 0xffffffc019030836 */ /* 0x000fe20000000000 */
[----:B------:R-:W-:Y:S01]  /*13e60*/  LOP3.LUT R4, R4, 0x40, R2, 0xf8, !PT ;  /* 0x0000004004047812 */ /* 0x000fe200078ef802 */
[----:B------:R-:W-:Y:S01]  /*13e70*/  IMAD.IADD R2, R16, 0x1, R7 ;  /* 0x0000000110027824 */ /* 0x000fe200078e0207 */
[----:B------:R-:W-:-:S04]  /*13e80*/  LOP3.LUT R4, R0, 0x20, RZ, 0xfc, !PT ;  /* 0x0000002000047812 */ /* 0x000fc800078efcff */
[----:B------:R0:W-:Y:S04]  /*13e90*/  STL [R1+0x14], R2 ;  /* 0x0000140201007387 */ /* 0x0001e80000100800 */
[----:B------:R1:W-:Y:S01]  /*13ea0*/  STL [R1+0x10], R3 ;  /* 0x0000100301007387 */ /* 0x0003e20000100800 */
[C---:B0-----:R-:W-:Y:S02]  /*13eb0*/  LOP3.LUT R2, R23.reuse, 0x1800, RZ, 0xfc, !PT ;  /* 0x0000180017027812 */ /* 0x041fe400078efcff */
[----:B-1----:R-:W-:Y:S02]  /*13ec0*/  LOP3.LUT R3, R0, 0x40, RZ, 0xfc, !PT ;  /* 0x0000004000037812 */ /* 0x002fe400078efcff */
[----:B------:R-:W-:-:S07]  /*13ed0*/  LOP3.LUT R0, R23, 0x2800, RZ, 0xfc, !PT ;  /* 0x0000280017007812 */ /* 0x000fce00078efcff */
.L_x_9932:
[----:B------:R-:W-:Y:S01]  /*13ee0*/  ULDC.64 UR4, c[0x0][0xa28] ;  /* 0x00028a0000047ab9 */ /* 0x000fe20000000a00 */
[----:B------:R-:W-:Y:S01]  /*13ef0*/  ULDC.64 UR8, c[0x0][0xa00] ;  /* 0x0002800000087ab9 */ /* 0x000fe20000000a00 */
[----:B------:R-:W-:Y:S01]  /*13f00*/  UISETP.NE.U32.AND UP0, UPT, UR4, URZ, UPT ;  /* 0x0000003f0400728c */ /* 0x000fe2000bf05070 */
[----:B------:R-:W-:Y:S01]  /*13f10*/  ISETP.NE.U32.AND P0, PT, RZ, UR8, PT ;  /* 0x00000008ff007c0c */ /* 0x000fe2000bf05070 */
[----:B------:R-:W-:Y:S01]  /*13f20*/  ULDC.64 UR6, c[0x0][0xa00] ;  /* 0x0002800000067ab9 */ /* 0x000fe20000000a00 */
[----:B-12---:R-:W-:Y:S01]  /*13f30*/  IMAD.MOV.U32 R4, RZ, RZ, RZ ;  /* 0x000000ffff047224 */ /* 0x006fe200078e00ff */
[----:B------:R-:W-:Y:S01]  /*13f40*/  UISETP.NE.AND.EX UP0, UPT, UR5, URZ, UPT, UP0 ;  /* 0x0000003f0500728c */ /* 0x000fe2000bf05300 */
[----:B------:R-:W-:Y:S01]  /*13f50*/  ISETP.NE.AND.EX P0, PT, RZ, UR9, PT, P0 ;  /* 0x00000009ff007c0c */ /* 0x000fe2000bf05300 */
[----:B------:R-:W-:Y:S01]  /*13f60*/  UIMAD.WIDE UR6, UR42, 0x4, UR6 ;  /* 0x000000042a0678a5 */ /* 0x000fe2000f8e0206 */
[----:B------:R-:W2:Y:S01]  /*13f70*/  LDL.LU R5, [R1+0x8] ;  /* 0x0000080001057983 */ /* 0x000ea20000300800 */
[----:B------:R-:W-:Y:S01]  /*13f80*/  ULDC.64 UR10, c[0x0][0xa18] ;  /* 0x00028600000a7ab9 */ /* 0x000fe20000000a00 */
[----:B0-----:R-:W0:Y:S01]  /*13f90*/  LDC R6, c[0x0][0x288] ;  /* 0x0000a200ff067b82 */ /* 0x001e220000000800 */
        /* <DEDUP_REMOVED lines=36> */
[----:B------:R-:W-:Y:S02]  /*141e0*/  SHF.R.U32.HI R3, RZ, 0x8, R3 ;  /* 0x00000008ff037819 */ /* 0x000fe40000011603 */
[----:B---3--:R-:W-:-:S05]  /*141f0*/  @P0 R2UR UR43, R0 ;  /* 0x00000000002b02ca */ /* 0x008fca00000e0000 */
[----:B------:R-:W-:Y:S01]  /*14200*/  ULOP3.LUT UR36, UR36, 0xffff, URZ, 0xc0, !UPT ;  /* 0x0000ffff24247892 */ /* 0x000fe2000f8ec03f */
[----:B------:R-:W0:Y:S02]  /*14210*/  LDC R0, c[0x0][0x424] ;  /* 0x00010900ff007b82 */ /* 0x000e240000000800 */
[----:B0-----:R-:W-:Y:S02]  /*14220*/  SEL R5, R0, 0x1, P2 ;  /* 0x0000000100057807 */ /* 0x001fe40001000000 */
[----:B------:R-:W-:Y:S01]  /*14230*/  LEA.HI R0, R2, R3, RZ, 0x10 ;  /* 0x0000000302007211 */ /* 0x000fe200078f80ff */
[----:B----4-:R0:W-:Y:S01]  /*14240*/  STL [R1+0xc], R6 ;  /* 0x00000c0601007387 */ /* 0x0101e20000100800 */
[----:B------:R-:W-:Y:S02]  /*14250*/  IMAD.MOV.U32 R9, RZ, RZ, R6 ;  /* 0x000000ffff097224 */ /* 0x000fe400078e0006 */
        /* <DEDUP_REMOVED lines=10> */
.L_x_9853:
[----:B-----5:R-:W-:Y:S01]  /*14300*/  IMAD.IADD R29, R29, 0x1, R4 ;  /* 0x000000011d1d7824 */ /* 0x020fe200078e0204 */
[----:B------:R-:W-:Y:S06]  /*14310*/  @!P3 BRA `(.L_x_9854) ;  /* 0x000000000018b947 */ /* 0x000fec0003800000 */
[----:B------:R-:W-:Y:S02]  /*14320*/  ULDC.64 UR4, c[0x0][0xa20] ;  /* 0x0002880000047ab9 */ /* 0x000fe40000000a00 */
[----:B------:R-:W-:-:S06]  /*14330*/  UIMAD.WIDE UR4, UR42, 0x4, UR4 ;  /* 0x000000042a0478a5 */ /* 0x000fcc000f8e0204 */
[----:B------:R-:W-:Y:S02]  /*14340*/  IMAD.U32 R2, RZ, RZ, UR4 ;  /* 0x00000004ff027e24 */ /* 0x000fe4000f8e00ff */
[----:B------:R-:W-:-:S05]  /*14350*/  IMAD.U32 R3, RZ, RZ, UR5 ;  /* 0x00000005ff037e24 */ /* 0x000fca000f8e00ff */
[----:B------:R1:W5:Y:S01]  /*14360*/  LDG.E R6, desc[UR50][R2.64] ;  /* 0x0000003202067981 */ /* 0x000362000c1e1900 */
[----:B------:R-:W-:Y:S05]  /*14370*/  BRA `(.L_x_9855) ;  /* 0x0000000000187947 */ /* 0x000fea0003800000 */
.L_x_9854:
[----:B------:R-:W-:Y:S05]  /*14380*/  @!P1 BRA `(.L_x_9855) ;  /* 0x0000000000149947 */ /* 0x000fea0003800000 */
[----:B------:R-:W-:Y:S02]  /*14390*/  IMAD.U32 R2, RZ, RZ, UR8 ;  /* 0x00000008ff027e24 */ /* 0x000fe4000f8e00ff */
[----:B------:R-:W-:-:S05]  /*143a0*/  IMAD.U32 R3, RZ, RZ, UR9 ;  /* 0x00000009ff037e24 */ /* 0x000fca000f8e00ff */
[----:B------:R-:W2:Y:S04]  /*143b0*/  LDG.E R5, desc[UR50][R2.64] ;  /* 0x0000003202057981 */ /* 0x000ea8000c1e1900 */
[----:B------:R-:W2:Y:S02]  /*143c0*/  LDG.E R6, desc[UR50][R2.64+0x4] ;  /* 0x0000043202067981 */ /* 0x000ea4000c1e1900 */
[----:B--2---:R-:W-:-:S07]  /*143d0*/  IMAD.IADD R6, R6, 0x1, -R5 ;  /* 0x0000000106067824 */ /* 0x004fce00078e0a05 */
.L_x_9855:
[----:B-1----:R-:W2:Y:S01]  /*143e0*/  LDL.LU R3, [R1+0x4] ;  /* 0x0000040001037983 */ /* 0x002ea20000300800 */
[----:B------:R-:W1:Y:S01]  /*143f0*/  LDC R2, c[0x0][0x448] ;  /* 0x00011200ff027b82 */ /* 0x000e620000000800 */
[----:B-----5:R-:W-:Y:S01]  /*14400*/  IMAD.IADD R6, R6, 0x1, -R4 ;  /* 0x0000000106067824 */ /* 0x020fe200078e0a04 */
[----:B-1----:R-:W-:-:S13]  /*14410*/  ISETP.NE.AND P1, PT, R2, 0x1, PT ;  /* 0x000000010200780c */ /* 0x002fda0003f25270 */
[----:B------:R-:W1:Y:S08]  /*14420*/  @P1 LDC R4, c[0x0][0x44c] ;  /* 0x00011300ff041b82 */ /* 0x000e700000000800 */
[----:B------:R-:W3:Y:S01]  /*14430*/  @P1 LDC R2, c[0x0][0x450] ;  /* 0x00011400ff021b82 */ /* 0x000ee20000000800 */
[----:B--2---:R-:W-:-:S04]  /*14440*/  IMAD R10, R3, 0xc0, RZ ;  /* 0x000000c0030a7824 */ /* 0x004fc800078e02ff */
[----:B------:R-:W-:Y:S01]  /*14450*/  VIADD R3, R10, 0xbf ;  /* 0x000000bf0a037836 */ /* 0x000fe20000000000 */
[----:B------:R2:W-:Y:S03]  /*14460*/  STL [R1+0x4], R10 ;  /* 0x0000040a01007387 */ /* 0x0005e60000100800 */
[----:B-1----:R-:W-:-:S05]  /*14470*/  @P1 IMAD.HI.U32 R5, R3, R4, RZ ;  /* 0x0000000403051227 */ /* 0x002fca00078e00ff */
        /* <DEDUP_REMOVED lines=17> */
.L_x_9857:
[----:B------:R-:W-:-:S13]  /*14590*/  ISETP.NE.AND P0, PT, R3, 0x1, PT ;  /* 0x000000010300780c */ /* 0x000fda0003f05270 */
[----:B------:R-:W1:Y:S02]  /*145a0*/  @P0 LDC.64 R4, c[0x0][0x9e8] ;  /* 0x00027a00ff040b82 */ /* 0x000e640000000a00 */
[----:B-1----:R-:W-:-:S05]  /*145b0*/  @P0 IMAD.HI.U32 R4, R8, R4, RZ ;  /* 0x0000000408040227 */ /* 0x002fca00078e00ff */
[----:B------:R-:W-:-:S07]  /*145c0*/  @P0 SHF.R.U32.HI R8, RZ, R5, R4 ;  /* 0x00000005ff080219 */ /* 0x000fce0000011604 */
.L_x_9858:
[----:B------:R-:W-:-:S05]  /*145d0*/  IMAD R5, R8, R3, R3 ;  /* 0x0000000308057224 */ /* 0x000fca00078e0203 */
[----:B------:R-:W-:-:S07]  /*145e0*/  VIMNMX R2, R2, R5, PT ;  /* 0x0000000502027248 */ /* 0x000fce0003fe0100 */
.L_x_9856:
[----:B------:R-:W1:Y:S01]  /*145f0*/  @P1 LDC R5, c[0x0][0x44c] ;  /* 0x00011300ff051b82 */ /* 0x000e620000000800 */
[----:B------:R-:W-:Y:S01]  /*14600*/  IMAD.MOV.U32 R7, RZ, RZ, R10 ;  /* 0x000000ffff077224 */ /* 0x000fe200078e000a */
[----:B------:R-:W-:Y:S01]  /*14610*/  ULDC UR4, c[0x0][0x9dc] ;  /* 0x0002770000047ab9 */ /* 0x000fe20000000800 */
[----:B------:R-:W-:-:S05]  /*14620*/  VIADD R2, R2, 0x7f ;  /* 0x0000007f02027836 */ /* 0x000fca0000000000 */
[----:B------:R-:W2:Y:S01]  /*14630*/  @P1 LDC R4, c[0x0][0x450] ;  /* 0x00011400ff041b82 */ /* 0x000ea20000000800 */
[----:B-1----:R-:W-:-:S05]  /*14640*/  @P1 IMAD.HI.U32 R5, R10, R5, RZ ;  /* 0x000000050a051227 */ /* 0x002fca00078e00ff */
[----:B--2---:R-:W-:Y:S02]  /*14650*/  @P1 SHF.R.U32.HI R7, RZ, R4, R5 ;  /* 0x00000004ff071219 */ /* 0x004fe40000011605 */
[----:B------:R-:W-:Y:S02]  /*14660*/  SHF.R.S32.HI R5, RZ, 0x1f, R2 ;  /* 0x0000001fff057819 */ /* 0x000fe40000011402 */
[----:B------:R-:W-:Y:S01]  /*14670*/  IADD3 R7, R7, R6, -R9 ;  /* 0x0000000607077210 */ /* 0x000fe20007ffe809 */
[----:B------:R-:W-:Y:S01]  /*14680*/  VIADD R6, R6, 0x7f ;  /* 0x0000007f06067836 */ /* 0x000fe20000000000 */
[----:B------:R-:W-:-:S04]  /*14690*/  LEA.HI R2, R5, R2, RZ, 0x7 ;  /* 0x0000000205027211 */ /* 0x000fc800078f38ff */
[----:B------:R-:W-:Y:S02]  /*146a0*/  SHF.R.S32.HI R5, RZ, 0x1f, R6 ;  /* 0x0000001fff057819 */ /* 0x000fe40000011406 */
[----:B------:R-:W-:Y:S02]  /*146b0*/  SHF.R.S32.HI R2, RZ, 0x7, R2 ;  /* 0x00000007ff027819 */ /* 0x000fe40000011402 */
[----:B------:R-:W-:-:S04]  /*146c0*/  LEA.HI R5, R5, R6, RZ, 0x7 ;  /* 0x0000000605057211 */ /* 0x000fc800078f38ff */
        /* <DEDUP_REMOVED lines=13> */
.L_x_9860:
[----:B------:R-:W-:-:S13]  /*147a0*/  ISETP.NE.AND P0, PT, R3, 0x1, PT ;  /* 0x000000010300780c */ /* 0x000fda0003f05270 */
[----:B------:R-:W1:Y:S02]  /*147b0*/  @P0 LDC.64 R4, c[0x0][0x9e8] ;  /* 0x00027a00ff040b82 */ /* 0x000e640000000a00 */
[----:B-1----:R-:W-:-:S05]  /*147c0*/  @P0 IMAD.HI.U32 R4, R7, R4, RZ ;  /* 0x0000000407040227 */ /* 0x002fca00078e00ff */
[----:B------:R-:W-:-:S07]  /*147d0*/  @P0 SHF.R.U32.HI R7, RZ, R5, R4 ;  /* 0x00000005ff070219 */ /* 0x000fce0000011604 */
.L_x_9861:
[----:B------:R-:W-:-:S05]  /*147e0*/  IMAD R3, R7, R3, RZ ;  /* 0x0000000307037224 */ /* 0x000fca00078e02ff */
[----:B------:R-:W-:-:S07]  /*147f0*/  VIMNMX R2, R2, R3, !PT ;  /* 0x0000000302027248 */ /* 0x000fce0007fe0100 */
.L_x_9859:
[----:B------:R-:W-:Y:S02]  /*14800*/  SHF.R.U32.HI R4, RZ, 0x10, R0 ;  /* 0x00000010ff047819 */ /* 0x000fe40000011600 */
[----:B------:R-:W-:Y:S02]  /*14810*/  SHF.R.S32.HI R3, RZ, 0x1f, R2 ;  /* 0x0000001fff037819 */ /* 0x000fe40000011402 */
[----:B------:R-:W-:Y:S02]  /*14820*/  ISETP.NE.AND P0, PT, R4, RZ, PT ;  /* 0x000000ff0400720c */ /* 0x000fe40003f05270 */
[----:B------:R-:W-:Y:S01]  /*14830*/  LEA.HI R3, R3, R2, RZ, 0x7 ;  /* 0x0000000203037211 */ /* 0x000fe200078f38ff */
[----:B------:R-:W-:-:S03]  /*14840*/  IMAD.MOV.U32 R2, RZ, RZ, RZ ;  /* 0x000000ffff027224 */ /* 0x000fc600078e00ff */
[----:B------:R-:W-:-:S04]  /*14850*/  SHF.R.S32.HI R3, RZ, 0x7, R3 ;  /* 0x00000007ff037819 */ /* 0x000fc80000011403 */
[----:B------:R-:W-:-:S03]  /*14860*/  VIMNMX R27, RZ, R3, !PT ;  /* 0x00000003ff1b7248 */ /* 0x000fc60007fe0100 */
[----:B------:R-:W1:Y:S01]  /*14870*/  @!P0 LDC R4, c[0x0][0x9f0] ;  /* 0x00027c00ff048b82 */ /* 0x000e620000000800 */
[----:B------:R-:W-:-:S13]  /*14880*/  ISETP.GT.AND P1, PT, R6, R27, PT ;  /* 0x0000001b0600720c */ /* 0x000fda0003f24270 */
[----:B------:R-:W-:Y:S05]  /*14890*/  @!P1 BRA `(.L_x_9862) ;  /* 0x00000000006c9947 */ /* 0x000fea0003800000 */
[-C--:B-1----:R-:W-:Y:S02]  /*148a0*/  IABS R5, R4.reuse ;  /* 0x0000000400057213 */ /* 0x082fe40000000000 */
[----:B------:R-:W-:Y:S02]  /*148b0*/  IABS R8, R4 ;  /* 0x0000000400087213 */ /* 0x000fe40000000000 */
[----:B0-----:R-:W0:Y:S03]  /*148c0*/  I2F.RP R9, R5 ;  /* 0x0000000500097306 */ /* 0x001e260000209400 */
        /* <DEDUP_REMOVED lines=24> */
.L_x_9862:
[----:B------:R-:W-:Y:S01]  /*14a50*/  LOP3.LUT R0, R0, 0xff, RZ, 0xc0, !PT ;  /* 0x000000ff00007812 */ /* 0x000fe200078ec0ff */
[----:B------:R-:W-:Y:S04]  /*14a60*/  BSSY B7, `(.L_x_9863) ;  /* 0x0000329000077945 */ /* 0x000fe80003800000 */
[----:B------:R-:W-:-:S05]  /*14a70*/  IMAD R27, R0, R2, R27 ;  /* 0x00000002001b7224 */ /* 0x000fca00078e021b */
[----:B------:R-:W-:-:S04]  /*14a80*/  VIADDMNMX R3, R27, R2, R6, PT ;  /* 0x000000021b037246 */ /* 0x000fc80003800106 */
        /* <DEDUP_REMOVED lines=13> */
[----:B---3--:R-:W2:Y:S01]  /*14b60*/  @P0 ATOMG.E.ADD.STRONG.GPU PT, R3, desc[UR50][R2.64], R5 ;  /* 0x00000005020309a8 */ /* 0x008ea200081ee1f2 */
[----:B-1----:R-:W1:Y:S02]  /*14b70*/  S2R R4, SR_LTMASK ;  /* 0x0000000000047919 */ /* 0x002e640000003900 */
[----:B-1----:R-:W-:-:S04]  /*14b80*/  LOP3.LUT R4, R4, UR4, RZ, 0xc0, !PT ;  /* 0x0000000404047c12 */ /* 0x002fc8000f8ec0ff */
[----:B------:R-:W1:Y:S01]  /*14b90*/  POPC R7, R4 ;  /* 0x0000000400077309 */ /* 0x000e620000000000 */
[----:B--2---:R-:W1:Y:S02]  /*14ba0*/  SHFL.IDX PT, R0, R3, R0, 0x1f ;  /* 0x00001f0003007589 */ /* 0x004e6400000e0000 */
[----:B-1----:R-:W-:-:S05]  /*14bb0*/  IADD3 R0, R0, UR40, R7 ;  /* 0x0000002800007c10 */ /* 0x002fca000fffe007 */
[----:B------:R2:W-:Y:S01]  /*14bc0*/  STL [R1], R0 ;  /* 0x0000000001007387 */ /* 0x0005e20000100800 */
[----:B------:R-:W-:Y:S05]  /*14bd0*/  BRA `(.L_x_9865) ;  /* 0x0000003000447947 */ /* 0x000fea0003800000 */
.L_x_9864:
        /* <DEDUP_REMOVED lines=20> */
.L_x_9867:
[----:B------:R-:W-:Y:S05]  /*14d20*/  BSYNC B6 ;  /* 0x0000000000067941 */ /* 0x000fea0003800000 */
.L_x_9866:
        /* <DEDUP_REMOVED lines=22> */
.L_x_9869:
[----:B------:R-:W-:Y:S05]  /*14e90*/  BSYNC B6 ;  /* 0x0000000000067941 */ /* 0x000fea0003800000 */
.L_x_9868:
        /* <DEDUP_REMOVED lines=20> */
.L_x_9871:
[----:B------:R-:W-:Y:S05]  /*14fe0*/  BSYNC B6 ;  /* 0x0000000000067941 */ /* 0x000fea0003800000 */
.L_x_9870:
        /* <DEDUP_REMOVED lines=19> */
.L_x_9873:
[----:B------:R-:W-:Y:S05]  /*15120*/  BSYNC B6 ;  /* 0x0000000000067941 */ /* 0x000fea0003800000 */
.L_x_9872:
        /* <DEDUP_REMOVED lines=18> */
[----:B----4-:R-:W-:Y:S02]  /*15250*/  SHF.R.S32.HI R28, RZ, 0x1f, R26 ;  /* 0x0000001fff1c7819 */ /* 0x010fe4000001141a */
[----:B------:R-:W-:Y:S01]  /*15260*/  SEL R17, R26, RZ, !P0 ;  /* 0x000000ff1a117207 */ /* 0x000fe20004000000 */
[----:B------:R-:W-:Y:S08]  /*15270*/  BRA.DIV UR4, `(.L_x_9874) ;  /* 0x0000004204a07947 */ /* 0x000ff0000b800000 */
[----:B------:R2:W3:Y:S02]  /*15280*/  SHFL.IDX PT, R14, R20, RZ, 0x1f ;  /* 0x00001fff140e7589 */ /* 0x0004e400000e0000 */
.L_x_9951:
[----:B---3--:R-:W-:Y:S02]  /*15290*/  ISETP.NE.AND P0, PT, R14, RZ, PT ;  /* 0x000000ff0e00720c */ /* 0x008fe40003f05270 */
[----:B------:R-:W-:Y:S02]  /*152a0*/  PLOP3.LUT P1, PT, PT, PT, PT, 0x8, 0x0 ;  /* 0x000000000000781c */ /* 0x000fe40003f2e170 */
[----:B------:R-:W-:-:S11]  /*152b0*/  LOP3.LUT R22, R22, 0xfffffffe, RZ, 0xc0, !PT ;  /* 0xfffffffe16167812 */ /* 0x000fd600078ec0ff */
[----:B------:R-:W-:Y:S01]  /*152c0*/  @P1 LOP3.LUT R22, R22, 0x1, RZ, 0xfc, !PT ;  /* 0x0000000116161812 */ /* 0x000fe200078efcff */
[----:B------:R-:W-:Y:S06]  /*152d0*/  @P0 BRA `(.L_x_9875) ;  /* 0x0000000400b80947 */ /* 0x000fec0003800000 */
[----:B------:R-:W3:Y:S01]  /*152e0*/  LDL R0, [R1+0x8] ;  /* 0x0000080001007983 */ /* 0x000ee20000100800 */
[----:B------:R-:W-:Y:S01]  /*152f0*/  UMOV UR4, 0xffffffff ;  /* 0xffffffff00047882 */ /* 0x000fe20000000000 */
[----:B---3--:R-:W-:Y:S02]  /*15300*/  VIADD R0, R0, 0xffffffff ;  /* 0xffffffff00007836 */ /* 0x008fe40000000000 */
[----:B------:R-:W-:Y:S05]  /*15310*/  BRA.DIV UR4, `(.L_x_9876) ;  /* 0x0000004204987947 */ /* 0x000fea000b800000 */
[----:B------:R-:W-:-:S13]  /*15320*/  ELECT P6, URZ, PT ;  /* 0x00000000003f782f */ /* 0x000fda00038c0000 */
.L_x_9954:
[----:B------:R-:W-:Y:S05]  /*15330*/  @!P6 BRA `(.L_x_9875) ;  /* 0x0000000400a0e947 */ /* 0x000fea0003800000 */
[----:B------:R-:W-:-:S04]  /*15340*/  ISETP.NE.U32.AND P0, PT, R2, RZ, PT ;  /* 0x000000ff0200720c */ /* 0x000fc80003f05070 */
[----:B------:R-:W-:-:S13]  /*15350*/  ISETP.NE.AND.EX P0, PT, R3, RZ, PT, P0 ;  /* 0x000000ff0300720c */ /* 0x000fda0003f05300 */
[----:B------:R-:W-:Y:S05]  /*15360*/  @!P0 BRA `(.L_x_9877) ;  /* 0x0000000000448947 */ /* 0x000fea0003800000 */
[----:B------:R-:W3:Y:S01]  /*15370*/  LDC R7, c[0x0][0x43c] ;  /* 0x00010f00ff077b82 */ /* 0x000ee20000000800 */
[----:B------:R-:W-:Y:S01]  /*15380*/  ULDC.64 UR4, c[0x0][0x428] ;  /* 0x00010a0000047ab9 */ /* 0x000fe20000000a00 */
[----:B---3--:R-:W-:-:S13]  /*15390*/  ISETP.NE.AND P0, PT, R7, 0x1, PT ;  /* 0x000000010700780c */ /* 0x008fda0003f05270 */
        /* <DEDUP_REMOVED lines=14> */
.L_x_9877:
[----:B-1----:R-:W-:Y:S01]  /*15480*/  IMAD R4, R18, 0x8, R16 ;  /* 0x0000000812047824 */ /* 0x002fe200078e0210 */
[----:B---3--:R-:W-:Y:S01]  /*15490*/  SHF.L.U32 R3, R24, 0x1f, RZ ;  /* 0x0000001f18037819 */ /* 0x008fe200000006ff */
[----:B------:R-:W1:Y:S03]  /*154a0*/  S2R R2, SR_TID.X ;  /* 0x0000000000027919 */ /* 0x000e660000002100 */
[----:B------:R-:W3:Y:S01]  /*154b0*/  SYNCS.PHASECHK.TRANS64.TRYWAIT P0, [R4+URZ+0x19c80], R3 ;  /* 0x019c8003040075a7 */ /* 0x000ee2000800017f */
[----:B-1----:R-:W-:-:S04]  /*154c0*/  LOP3.LUT R2, R2, 0x7f, RZ, 0xc0, !PT ;  /* 0x0000007f02027812 */ /* 0x002fc800078ec0ff */
[----:B------:R-:W-:Y:S01]  /*154d0*/  ISETP.NE.AND P1, PT, R2, RZ, PT ;  /* 0x000000ff0200720c */ /* 0x000fe20003f25270 */
[----:B---3--:R-:W-:-:S12]  /*154e0*/  @!P0 BRA `(.L_x_9878) ;  /* 0x0000004000448947 */ /* 0x008fd80003800000 */
.L_x_9955:
        /* <DEDUP_REMOVED lines=8> */
.L_x_9879:
[----:B------:R-:W-:Y:S01]  /*15570*/  IMAD R2, R18, 0x3000, R16 ;  /* 0x0000300012027824 */ /* 0x000fe200078e0210 */
[----:B------:R-:W-:Y:S01]  /*15580*/  R2UR UR33, R4 ;  /* 0x00000000042172ca */ /* 0x000fe200000e0000 */
[----:B------:R-:W-:Y:S01]  /*15590*/  IMAD R0, R0, 0x80, R29 ;  /* 0x0000008000007824 */ /* 0x000fe200078e021d */
[----:B-----5:R-:W-:Y:S01]  /*155a0*/  R2UR UR37, R17 ;  /* 0x00000000112572ca */ /* 0x020fe200000e0000 */
[----:B------:R-:W-:Y:S01]  /*155b0*/  UIADD3 UR4, UP0, UR46, 0x470, URZ ;  /* 0x000004702e047890 */ /* 0x000fe2000ff1e03f */
[----:B------:R-:W-:Y:S01]  /*155c0*/  R2UR UR8, R2 ;  /* 0x00000000020872ca */ /* 0x000fe200000e0000 */
[----:B------:R-:W-:Y:S01]  /*155d0*/  UMOV UR6, 0x0 ;  /* 0x0000000000067882 */ /* 0x000fe20000000000 */
[----:B------:R-:W-:Y:S01]  /*155e0*/  R2UR UR35, R0 ;  /* 0x00000000002372ca */ /* 0x000fe200000e0000 */
[----:B------:R-:W-:Y:S01]  /*155f0*/  UIADD3.X UR5, URZ, UR47, URZ, UP0, !UPT ;  /* 0x0000002f3f057290 */ /* 0x000fe200087fe43f */
[----:B------:R-:W-:Y:S01]  /*15600*/  UMOV UR7, 0x14f00000 ;  /* 0x14f0000000077882 */ /* 0x000fe20000000000 */
[----:B------:R-:W-:Y:S01]  /*15610*/  UMOV UR34, URZ ;  /* 0x0000003f00227c82 */ /* 0x000fe20008000000 */
[----:B------:R-:W-:Y:S01]  /*15620*/  UMOV UR18, 0x20 ;  /* 0x0000002000127882 */ /* 0x000fe20000000000 */
[----:B------:R-:W-:-:S02]  /*15630*/  UMOV UR20, UR36 ;  /* 0x0000002400147c82 */ /* 0x000fc40008000000 */
[----:B------:R-:W-:Y:S02]  /*15640*/  UIADD3 UR33, UR33, 0x19c70, URZ ;  /* 0x00019c7021217890 */ /* 0x000fe4000fffe03f */
[----:B------:R-:W-:Y:S01]  /*15650*/  UMOV UR21, UR37 ;  /* 0x0000002500157c82 */ /* 0x000fe20008000000 */
[----:B------:R-:W-:Y:S01]  /*15660*/  UMOV UR10, 0x40 ;  /* 0x00000040000a7882 */ /* 0x000fe20000000000 */
        /* <DEDUP_REMOVED lines=12> */
[----:B------:R-:W4:Y:S02]  /*15730*/  SYNCS.PHASECHK.TRANS64.TRYWAIT P0, [R4+URZ+0x19c40], R3 ;  /* 0x019c4003040075a7 */ /* 0x000f24000800017f */
[----:B---34-:R-:W-:Y:S05]  /*15740*/  @!P0 BRA `(.L_x_9880) ;  /* 0x0000003c00c08947 */ /* 0x018fea0003800000 */
.L_x_9956:
[----:B------:R-:W-:Y:S05]  /*15750*/  @P1 BRA `(.L_x_9881) ;  /* 0x00000000001c1947 */ /* 0x000fea0003800000 */
[----:B------:R-:W4:Y:S01]  /*15760*/  S2R R5, SR_TID.X ;  /* 0x0000000000057919 */ /* 0x000f220000002100 */
[----:B-1-3--:R-:W-:-:S04]  /*15770*/  IMAD.MOV.U32 R3, RZ, RZ, 0x3000 ;  /* 0x00003000ff037424 */ /* 0x00afc800078e00ff */
[----:B------:R1:W-:Y:S01]  /*15780*/  SYNCS.ARRIVE.TRANS64 RZ, [R4+URZ+0x19c30], R3 ;  /* 0x019c300304ff79a7 */ /* 0x0003e2000800003f */
[----:B----4-:R-:W-:-:S04]  /*15790*/  LOP3.LUT R5, R5, 0x1f, RZ, 0xc0, !PT ;  /* 0x0000001f05057812 */ /* 0x010fc800078ec0ff */
[----:B------:R-:W-:-:S13]  /*157a0*/  ISETP.NE.AND P0, PT, R5, RZ, PT ;  /* 0x000000ff0500720c */ /* 0x000fda0003f05270 */
[----:B-1----:R-:W-:Y:S05]  /*157b0*/  @!P0 BRA `(.L_x_9881) ;  /* 0x0000000000048947 */ /* 0x002fea0003800000 */
[----:B------:R-:W-:Y:S01]  /*157c0*/  BPT.TRAP 0x1 ;  /* 0x000000040000795c */ /* 0x000fe20000300000 */
.L_x_9881:
        /* <DEDUP_REMOVED lines=31> */
.L_x_9875:
[----:B------:R-:W-:Y:S05]  /*159c0*/  WARPSYNC.ALL ;  /* 0x0000000000007948 */ /* 0x000fea0003800000 */
[----:B------:R-:W-:Y:S01]  /*159d0*/  VIADD R0, R16, 0xf000 ;  /* 0x0000f00010007836 */ /* 0x000fe20000000000 */
[----:B------:R-:W-:Y:S01]  /*159e0*/  USHF.R.S32.HI UR4, URZ, 0x1f, UR43 ;  /* 0x0000001f3f047899 */ /* 0x000fe2000801142b */
[----:B------:R-:W-:Y:S01]  /*159f0*/  BAR.SYNC.DEFER_BLOCKING 0x8, 0x200 ;  /* 0x0208000000007b1d */ /* 0x000fe20000010000 */
[----:B------:R-:W-:Y:S02]  /*15a00*/  USHF.R.S32.HI UR37, URZ, 0x1f, UR42 ;  /* 0x0000001f3f257899 */ /* 0x000fe4000801142a */
        /* <DEDUP_REMOVED lines=17> */
[----:B-1-3--:R-:W-:Y:S02]  /*15b20*/  IMAD.U32 R4, RZ, RZ, UR6 ;  /* 0x00000006ff047e24 */ /* 0x00afe4000f8e00ff */
        /* <DEDUP_REMOVED lines=9> */
[----:B--2---:R-:W-:-:S07]  /*15bc0*/  LEPC R20, `(.L_x_9883) ;  /* 0x000000001014794e */ /* 0x004fce0000000000 */
[----:B01----:R-:W-:Y:S05]  /*15bd0*/  CALL.ABS.NOINC R2 ;  /* 0x0000000002007343 */ /* 0x003fea0003c00000 */
.L_x_9883:
[----:B------:R-:W-:Y:S05]  /*15be0*/  BSYNC B6 ;  /* 0x0000000000067941 */ /* 0x000fea0003800000 */
.L_x_9882:
[----:B------:R-:W4:Y:S01]  /*15bf0*/  LDL R12, [R1+0x4] ;  /* 0x00000400010c7983 */ /* 0x000f220000100800 */
[----:B0-----:R-:W0:Y:S01]  /*15c00*/  LDC R9, c[0x0][0x448] ;  /* 0x00011200ff097b82 */ /* 0x001e220000000800 */
[----:B------:R-:W-:Y:S01]  /*15c10*/  ULDC.64 UR6, c[0x0][0x2d8] ;  /* 0x0000b60000067ab9 */ /* 0x000fe20000000a00 */
[----:B------:R-:W-:Y:S01]  /*15c20*/  UMOV UR44, UR48 ;  /* 0x00000030002c7c82 */ /* 0x000fe20008000000 */
[----:B------:R-:W0:Y:S01]  /*15c30*/  S2R R2, SR_TID.X ;  /* 0x0000000000027919 */ /* 0x000e220000002100 */
[----:B------:R-:W-:Y:S01]  /*15c40*/  UIMAD.WIDE.U32 UR4, UR36, UR6, UR44 ;  /* 0x00000006240472a5 */ /* 0x000fe2000f8e002c */
[----:B------:R-:W-:Y:S01]  /*15c50*/  ULDC.64 UR8, c[0x0][0x2e0] ;  /* 0x0000b80000087ab9 */ /* 0x000fe20000000a00 */
[----:B--2---:R-:W2:Y:S02]  /*15c60*/  S2R R20, SR_TID.X ;  /* 0x0000000000147919 */ /* 0x004ea40000002100 */
[----:B------:R-:W-:Y:S02]  /*15c70*/  UIMAD UR5, UR36, UR7, UR5 ;  /* 0x00000007240572a4 */ /* 0x000fe4000f8e0205 */
[----:B------:R-:W-:Y:S01]  /*15c80*/  UIMAD UR6, UR37, UR8, URZ ;  /* 0x00000008250672a4 */ /* 0x000fe2000f8e023f */
[----:B------:R-:W2:Y:S01]  /*15c90*/  S2R R10, SR_TID.X ;  /* 0x00000000000a7919 */ /* 0x000ea20000002100 */
[----:B------:R-:W-:-:S02]  /*15ca0*/  UIMAD.WIDE.U32 UR4, UR43, UR8, UR4 ;  /* 0x000000082b0472a5 */ /* 0x000fc4000f8e0004 */
[----:B------:R-:W-:-:S03]  /*15cb0*/  UIMAD UR6, UR43, UR9, UR6 ;  /* 0x000000092b0672a4 */ /* 0x000fc6000f8e0206 */
[----:B------:R-:W-:Y:S01]  /*15cc0*/  ULDC.64 UR8, c[0x0][0x280] ;  /* 0x0000a00000087ab9 */ /* 0x000fe20000000a00 */
[----:B-1-3--:R-:W-:Y:S01]  /*15cd0*/  IMAD.U32 R4, RZ, RZ, UR4 ;  /* 0x00000004ff047e24 */ /* 0x00afe2000f8e00ff */
[----:B------:R-:W-:Y:S02]  /*15ce0*/  UIADD3 UR6, UR5, UR6, URZ ;  /* 0x0000000605067290 */ /* 0x000fe4000fffe03f */
[----:B------:R-:W-:Y:S01]  /*15cf0*/  IMAD.U32 R5, RZ, RZ, UR5 ;  /* 0x00000005ff057e24 */ /* 0x000fe2000f8e00ff */
[----:B------:R-:W-:Y:S01]  /*15d00*/  ULDC.64 UR4, c[0x0][0x2d0] ;  /* 0x0000b40000047ab9 */ /* 0x000fe20000000a00 */
[----:B0-----:R-:W-:Y:S02]  /*15d10*/  ISETP.NE.AND P1, PT, R9, 0x1, PT ;  /* 0x000000010900780c */ /* 0x001fe40003f25270 */
[----:B------:R-:W-:-:S11]  /*15d20*/  LOP3.LUT R21, R2, 0x7f, RZ, 0xc0, !PT ;  /* 0x0000007f02157812 */ /* 0x000fd600078ec0ff */
[----:B------:R-:W0:Y:S01]  /*15d30*/  @P1 LDC R3, c[0x0][0x44c] ;  /* 0x00011300ff031b82 */ /* 0x000e220000000800 */
[----:B--2---:R-:W-:Y:S01]  /*15d40*/  IMAD.SHL.U32 R20, R20, 0x40, RZ ;  /* 0x0000004014147824 */ /* 0x004fe200078e00ff */
[----:B------:R-:W-:Y:S01]  /*15d50*/  SHF.R.U32.HI R21, RZ, 0x1, R21 ;  /* 0x00000001ff157819 */ /* 0x000fe20000011615 */
[----:B------:R-:W-:-:S03]  /*15d60*/  IMAD.SHL.U32 R10, R10, 0x10, RZ ;  /* 0x000000100a0a7824 */ /* 0x000fc600078e00ff */
[----:B------:R-:W-:Y:S02]  /*15d70*/  LOP3.LUT R20, R21, 0x40, R20, 0xf8, !PT ;  /* 0x0000004015147812 */ /* 0x000fe400078ef814 */
[----:B------:R-:W1:Y:S01]  /*15d80*/  @P1 LDC R2, c[0x0][0x450] ;  /* 0x00011400ff021b82 */ /* 0x000e620000000800 */
[----:B------:R-:W2:Y:S01]  /*15d90*/  S2R R21, SR_TID.X ;  /* 0x0000000000157919 */ /* 0x000ea20000002100 */
[----:B------:R-:W-:-:S04]  /*15da0*/  LOP3.LUT R10, R10, 0x10, RZ, 0xc0, !PT ;  /* 0x000000100a0a7812 */ /* 0x000fc800078ec0ff */
[C---:B------:R-:W-:Y:S02]  /*15db0*/  LOP3.LUT R11, R10.reuse, 0x20, RZ, 0xfc, !PT ;  /* 0x000000200a0b7812 */ /* 0x040fe400078efcff */
[----:B------:R-:W-:Y:S01]  /*15dc0*/  LOP3.LUT R10, R10, 0x40, RZ, 0xfc, !PT ;  /* 0x000000400a0a7812 */ /* 0x000fe200078efcff */
[----:B----4-:R-:W-:Y:S02]  /*15dd0*/  IMAD.IADD R0, R20, 0x1, R12 ;  /* 0x0000000114007824 */ /* 0x010fe400078e020c */
[----:B--2---:R-:W-:Y:S02]  /*15de0*/  IMAD.SHL.U32 R20, R21, 0x10, RZ ;  /* 0x0000001015147824 */ /* 0x004fe400078e00ff */
[----:B0-----:R-:W-:-:S03]  /*15df0*/  @P1 IMAD.HI.U32 R3, R0, R3, RZ ;  /* 0x0000000300031227 */ /* 0x001fc600078e00ff */
[----:B------:R-:W-:Y:S01]  /*15e00*/  LOP3.LUT R20, R20, 0x10, RZ, 0xc0, !PT ;  /* 0x0000001014147812 */ /* 0x000fe200078ec0ff */
[----:B------:R-:W-:Y:S01]  /*15e10*/  IMAD.MOV.U32 R7, RZ, RZ, R0 ;  /* 0x000000ffff077224 */ /* 0x000fe200078e0000 */
[----:B-1----:R-:W-:Y:S01]  /*15e20*/  @P1 SHF.R.U32.HI R7, RZ, R2, R3 ;  /* 0x00000002ff071219 */ /* 0x002fe20000011603 */
[----:B------:R-:W-:Y:S02]  /*15e30*/  IMAD.MOV.U32 R2, RZ, RZ, R4 ;  /* 0x000000ffff027224 */ /* 0x000fe400078e0004 */
[----:B------:R-:W-:Y:S01]  /*15e40*/  IMAD.U32 R3, RZ, RZ, UR6 ;  /* 0x00000006ff037e24 */ /* 0x000fe2000f8e00ff */
[--C-:B------:R-:W-:Y:S01]  /*15e50*/  SHF.R.S32.HI R4, RZ, 0x1f, R7.reuse ;  /* 0x0000001fff047819 */ /* 0x100fe20000011407 */
[----:B------:R-:W-:Y:S01]  /*15e60*/  IMAD.MOV R6, RZ, RZ, -R7 ;  /* 0x000000ffff067224 */ /* 0x000fe200078e0a07 */
[----:B------:R-:W-:-:S03]  /*15e70*/  ULDC.64 UR6, c[0x0][0x2c8] ;  /* 0x0000b20000067ab9 */ /* 0x000fc60000000a00 */
[----:B------:R-:W-:Y:S02]  /*15e80*/  IMAD R4, R4, UR4, RZ ;  /* 0x0000000404047c24 */ /* 0x000fe4000f8e02ff */
[----:B------:R-:W-:Y:S02]  /*15e90*/  IMAD R6, R9, R6, R0 ;  /* 0x0000000609067224 */ /* 0x000fe400078e0200 */
[C---:B------:R-:W-:Y:S02]  /*15ea0*/  IMAD R8, R7.reuse, UR5, R4 ;  /* 0x0000000507087c24 */ /* 0x040fe4000f8e0204 */
[----:B------:R-:W-:Y:S01]  /*15eb0*/  IMAD.WIDE.U32 R4, R7, UR4, R2 ;  /* 0x0000000407047c25 */ /* 0x000fe2000f8e0002 */
[----:B------:R-:W-:-:S03]  /*15ec0*/  SHF.R.S32.HI R7, RZ, 0x1f, R6 ;  /* 0x0000001fff077819 */ /* 0x000fc60000011406 */
[----:B------:R-:W-:Y:S02]  /*15ed0*/  IMAD.IADD R5, R5, 0x1, R8 ;  /* 0x0000000105057824 */ /* 0x000fe400078e0208 */
[----:B------:R-:W-:Y:S01]  /*15ee0*/  IMAD R7, R7, UR6, RZ ;  /* 0x0000000607077c24 */ /* 0x000fe2000f8e02ff */
[----:B------:R-:W0:Y:S01]  /*15ef0*/  @P1 LDC R8, c[0x0][0x450] ;  /* 0x00011400ff081b82 */ /* 0x000e220000000800 */
[----:B------:R-:W-:-:S04]  /*15f00*/  IMAD.WIDE.U32 R4, R6, UR6, R4 ;  /* 0x0000000606047c25 */ /* 0x000fc8000f8e0004 */
[----:B------:R-:W-:Y:S01]  /*15f10*/  IMAD R7, R6, UR7, R7 ;  /* 0x0000000706077c24 */ /* 0x000fe2000f8e0207 */
[----:B------:R-:W-:Y:S01]  /*15f20*/  IADD3 R6, P0, R4, UR8, RZ ;  /* 0x0000000804067c10 */ /* 0x000fe2000ff1e0ff */
[----:B------:R-:W-:Y:S01]  /*15f30*/  VIADD R0, R0, 0x80 ;  /* 0x0000008000007836 */ /* 0x000fe20000000000 */
[----:B------:R-:W1:Y:S02]  /*15f40*/  @P1 LDC R4, c[0x0][0x44c] ;  /* 0x00011300ff041b82 */ /* 0x000e640000000800 */
[----:B------:R-:W-:Y:S01]  /*15f50*/  IADD3.X R5, R5, UR9, R7, P0, !PT ;  /* 0x0000000905057c10 */ /* 0x000fe200087fe407 */
[----:B-1----:R-:W-:-:S04]  /*15f60*/  @P1 IMAD.HI.U32 R7, R0, R4, RZ ;  /* 0x0000000400071227 */ /* 0x002fc800078e00ff */
[----:B------:R-:W-:Y:S01]  /*15f70*/  IMAD.MOV.U32 R4, RZ, RZ, R0 ;  /* 0x000000ffff047224 */ /* 0x000fe200078e0000 */
[----:B0-----:R-:W-:-:S05]  /*15f80*/  @P1 SHF.R.U32.HI R4, RZ, R8, R7 ;  /* 0x00000008ff041219 */ /* 0x001fca0000011607 */
        /* <DEDUP_REMOVED lines=8> */
[----:B------:R-:W-:Y:S02]  /*16010*/  SHF.R.S32.HI R4, RZ, 0x1f, R0 ;  /* 0x0000001fff047819 */ /* 0x000fe40000011400 */
[----:B------:R-:W-:Y:S01]  /*16020*/  ISETP.GE.AND P1, PT, R11, UR4, PT ;  /* 0x000000040b007c0c */ /* 0x000fe2000bf26270 */
[----:B------:R-:W-:Y:S02]  /*16030*/  IMAD.IADD R3, R3, 0x1, R7 ;  /* 0x0000000103037824 */ /* 0x000fe400078e0207 */
[----:B------:R-:W-:-:S02]  /*16040*/  IMAD R4, R4, UR6, RZ ;  /* 0x0000000604047c24 */ /* 0x000fc4000f8e02ff */
[----:B------:R-:W-:-:S04]  /*16050*/  IMAD.WIDE.U32 R2, R0, UR6, R2 ;  /* 0x0000000600027c25 */ /* 0x000fc8000f8e0002 */
[----:B------:R-:W-:Y:S01]  /*16060*/  IMAD R4, R0, UR7, R4 ;  /* 0x0000000700047c24 */ /* 0x000fe2000f8e0204 */
[----:B------:R-:W-:-:S04]  /*16070*/  IADD3 R8, P0, R2, UR8, RZ ;  /* 0x0000000802087c10 */ /* 0x000fc8000ff1e0ff */
[----:B------:R-:W-:Y:S02]  /*16080*/  IADD3.X R7, R3, UR9, R4, P0, !PT ;  /* 0x0000000903077c10 */ /* 0x000fe400087fe404 */
[----:B------:R-:W-:Y:S02]  /*16090*/  ISETP.GE.AND P0, PT, R10, UR4, PT ;  /* 0x000000040a007c0c */ /* 0x000fe4000bf06270 */
[----:B------:R0:W5:Y:S01]  /*160a0*/  LDL R10, [R1+0x14] ;  /* 0x00001400010a7983 */ /* 0x0001620000100800 */
[----:B------:R-:W-:Y:S01]  /*160b0*/  UMOV UR4, 0xffffffff ;  /* 0xffffffff00047882 */ /* 0x000fe20000000000 */
[----:B------:R-:W-:-:S04]  /*160c0*/  LOP3.LUT R21, R21, 0x7f, RZ, 0xc0, !PT ;  /* 0x0000007f15157812 */ /* 0x000fc800078ec0ff */
[----:B------:R-:W-:Y:S01]  /*160d0*/  SHF.R.U32.HI R21, RZ, 0x1, R21 ;  /* 0x00000001ff157819 */ /* 0x000fe20000011615 */
[----:B------:R-:W-:Y:S06]  /*160e0*/  BRA.DIV UR4, `(.L_x_9884) ;  /* 0x00000036046c7947 */ /* 0x000fec000b800000 */
[----:B------:R-:W2:Y:S04]  /*160f0*/  LDL.LU R3, [R1+0xc] ;  /* 0x00000c0001037983 */ /* 0x000ea80000300800 */
[----:B------:R-:W3:Y:S04]  /*16100*/  LDL.LU R11, [R1+0x4] ;  /* 0x00000400010b7983 */ /* 0x000ee80000300800 */
[----:B------:R-:W-:Y:S04]  /*16110*/  SHFL.IDX PT, R2, R5, RZ, 0x1e1f ;  /* 0x001e1fff05027589 */ /* 0x000fe800000e0000 */
[----:B------:R-:W-:Y:S04]  /*16120*/  SHFL.IDX PT, R5, R5, 0x1, 0x1e1f ;  /* 0x003e1f0005057f89 */ /* 0x000fe800000e0000 */
[----:B------:R-:W-:Y:S01]  /*16130*/  SHFL.IDX PT, R7, R7, RZ, 0x1e1f ;  /* 0x001e1fff07077589 */ /* 0x000fe200000e0000 */
[----:B--2---:R-:W-:-:S03]  /*16140*/  IMAD R0, R3, R9, RZ ;  /* 0x0000000903007224 */ /* 0x004fc600078e02ff */
[----:B------:R-:W1:Y:S01]  /*16150*/  SHFL.IDX PT, R3, R6, RZ, 0x1e1f ;  /* 0x001e1fff06037589 */ /* 0x000e6200000e0000 */
[----:B---3--:R-:W-:-:S03]  /*16160*/  IMAD.IADD R4, R21, 0x1, R11 ;  /* 0x0000000115047824 */ /* 0x008fc600078e020b */
[----:B------:R-:W2:Y:S02]  /*16170*/  SHFL.IDX PT, R6, R6, 0x1, 0x1e1f ;  /* 0x003e1f0006067f89 */ /* 0x000ea400000e0000 */
[----:B------:R-:W-:-:S13]  /*16180*/  ISETP.GE.AND P4, PT, R4, R0, PT ;  /* 0x000000000400720c */ /* 0x000fda0003f86270 */
[----:B-1----:R-:W-:-:S05]  /*16190*/  @!P4 IADD3 R3, P3, R20, R3, RZ ;  /* 0x000000031403c210 */ /* 0x002fca0007f7e0ff */
[----:B------:R-:W-:-:S05]  /*161a0*/  @!P4 IMAD.X R2, RZ, RZ, R2, P3 ;  /* 0x000000ffff02c224 */ /* 0x000fca00018e0602 */
[----:B------:R-:W-:-:S04]  /*161b0*/  @!P4 LOP3.LUT R3, R3, R2, RZ, 0x3c, !PT ;  /* 0x000000020303c212 */ /* 0x000fc800078e3cff */
[----:B------:R-:W-:-:S04]  /*161c0*/  @!P4 LOP3.LUT R2, R3, R2, RZ, 0x3c, !PT ;  /* 0x000000020302c212 */ /* 0x000fc800078e3cff */
[----:B------:R-:W-:-:S05]  /*161d0*/  @!P4 LOP3.LUT R3, R3, R2, RZ, 0x3c, !PT ;  /* 0x000000020303c212 */ /* 0x000fca00078e3cff */
[----:B-----5:R-:W-:Y:S04]  /*161e0*/  @!P4 LDGSTS.E.BYPASS.LTC128B.128 [R10+0xf000], desc[UR50][R2.64], !P2 ;  /* 0x0f000000020acfae */ /* 0x020fe8000d101d72 */
[----:B------:R-:W-:Y:S04]  /*161f0*/  @!P4 LDGSTS.E.BYPASS.LTC128B.128 [R10+0x10800], desc[UR50][R2.64+0x20], !P1 ;  /* 0x10800020020acfae */ /* 0x000fe8000c901d72 */
[----:B------:R1:W-:Y:S02]  /*16200*/  @!P4 LDGSTS.E.BYPASS.LTC128B.128 [R10+0x12000], desc[UR50][R2.64+0x40], !P0 ;  /* 0x12000040020acfae */ /* 0x0003e4000c101d72 */
[----:B-1----:R-:W-:-:S05]  /*16210*/  VIADD R2, R4, 0x40 ;  /* 0x0000004004027836 */ /* 0x002fca0000000000 */
[----:B------:R-:W-:-:S13]  /*16220*/  ISETP.GE.AND P4, PT, R2, R0, PT ;  /* 0x000000000200720c */ /* 0x000fda0003f86270 */
[----:B--2---:R-:W-:-:S05]  /*16230*/  @!P4 IADD3 R2, P3, R20, R6, RZ ;  /* 0x000000061402c210 */ /* 0x004fca0007f7e0ff */
[----:B------:R-:W-:-:S05]  /*16240*/  @!P4 IMAD.X R3, RZ, RZ, R5, P3 ;  /* 0x000000ffff03c224 */ /* 0x000fca00018e0605 */
[----:B------:R-:W-:Y:S04]  /*16250*/  @!P4 LDGSTS.E.BYPASS.LTC128B.128 [R10+0xf800], desc[UR50][R2.64], !P2 ;  /* 0x0f800000020acfae */ /* 0x000fe8000d101d72 */
[----:B------:R-:W-:Y:S04]  /*16260*/  @!P4 LDGSTS.E.BYPASS.LTC128B.128 [R10+0x11000], desc[UR50][R2.64+0x20], !P1 ;  /* 0x11000020020acfae */ /* 0x000fe8000c901d72 */
[----:B------:R1:W-:Y:S04]  /*16270*/  @!P4 LDGSTS.E.BYPASS.LTC128B.128 [R10+0x12800], desc[UR50][R2.64+0x40], !P0 ;  /* 0x12800040020acfae */ /* 0x0003e8000c101d72 */
[----:B-1----:R1:W2:Y:S02]  /*16280*/  SHFL.IDX PT, R2, R8, RZ, 0x1e1f ;  /* 0x001e1fff08027589 */ /* 0x0022a400000e0000 */
.L_x_9963:
[----:B------:R-:W-:Y:S01]  /*16290*/  VIADD R4, R4, 0x80 ;  /* 0x0000008004047836 */ /* 0x000fe20000000000 */
[----:B------:R-:W-:Y:S04]  /*162a0*/  BSSY B0, `(.L_x_9885) ;  /* 0x000000b000007945 */ /* 0x000fe80003800000 */
[----:B------:R-:W-:-:S13]  /*162b0*/  ISETP.GE.AND P3, PT, R4, R0, PT ;  /* 0x000000000400720c */ /* 0x000fda0003f66270 */
[----:B------:R-:W-:Y:S05]  /*162c0*/  @P3 BRA `(.L_x_9886) ;  /* 0x0000000000203947 */ /* 0x000fea0003800000 */
[----:B--2---:R-:W-:-:S05]  /*162d0*/  IADD3 R2, P3, R20, R2, RZ ;  /* 0x0000000214027210 */ /* 0x004fca0007f7e0ff */
[----:B------:R-:W-:-:S05]  /*162e0*/  IMAD.X R3, RZ, RZ, R7, P3 ;  /* 0x000000ffff037224 */ /* 0x000fca00018e0607 */
[----:B------:R-:W-:Y:S01]  /*162f0*/  @!PT LDS RZ, [RZ] ;  /* 0x00000000fffff984 */ /* 0x000fe20000000800 */
[----:B------:R-:W-:Y:S01]  /*16300*/  @!PT LDS RZ, [RZ] ;  /* 0x00000000fffff984 */ /* 0x000fe20000000800 */
[----:B------:R-:W-:Y:S01]  /*16310*/  @!PT LDS RZ, [RZ] ;  /* 0x00000000fffff984 */ /* 0x000fe20000000800 */
[----:B------:R3:W-:Y:S04]  /*16320*/  LDGSTS.E.BYPASS.LTC128B.128 [R10+0x10000], desc[UR50][R2.64], !P2 ;  /* 0x10000000020a7fae */ /* 0x0007e8000d101d72 */
[----:B------:R3:W-:Y:S04]  /*16330*/  LDGSTS.E.BYPASS.LTC128B.128 [R10+0x11800], desc[UR50][R2.64+0x20], !P1 ;  /* 0x11800020020a7fae */ /* 0x0007e8000c901d72 */
[----:B------:R3:W-:Y:S02]  /*16340*/  LDGSTS.E.BYPASS.LTC128B.128 [R10+0x13000], desc[UR50][R2.64+0x40], !P0 ;  /* 0x13000040020a7fae */ /* 0x0007e4000c101d72 */
.L_x_9886:
[----:B------:R-:W-:Y:S05]  /*16350*/  BSYNC B0 ;  /* 0x0000000000007941 */ /* 0x000fea0003800000 */
.L_x_9885:
[----:B------:R-:W-:Y:S01]  /*16360*/  NOP ;  /* 0x0000000000007918 */ /* 0x000fe20000000000 */
[----:B------:R-:W-:-:S13]  /*16370*/  PLOP3.LUT P0, PT, PT, PT, PT, 0x80, 0x0 ;  /* 0x000000000000781c */ /* 0x000fda0003f0f070 */
.L_x_9887:
        /* <DEDUP_REMOVED lines=18> */
.L_x_9964:
[----:B------:R-:W-:Y:S05]  /*164a0*/  BSYNC B0 ;  /* 0x0000000000007941 */ /* 0x000fea0003800000 */
.L_x_9888:
[----:B------:R-:W3:Y:S02]  /*164b0*/  LDL.LU R0, [R1+0x8] ;  /* 0x0000080001007983 */ /* 0x000ee40000300800 */
[----:B---3--:R-:W-:-:S05]  /*164c0*/  VIADD R2, R0, 0xfffffffe ;  /* 0xfffffffe00027836 */ /* 0x008fca0000000000 */
[----:B------:R-:W-:-:S13]  /*164d0*/  ISETP.GE.AND P0, PT, R2, R27, PT ;  /* 0x0000001b0200720c */ /* 0x000fda0003f06270 */
[----:B------:R-:W-:Y:S05]  /*164e0*/  @!P0 BRA `(.L_x_9890) ;  /* 0x0000001000348947 */ /* 0x000fea0003800000 */
[----:B------:R-:W-:Y:S02]  /*164f0*/  IMAD.MOV.U32 R0, RZ, RZ, R18 ;  /* 0x000000ffff007224 */ /* 0x000fe400078e0012 */
[----:B-1----:R-:W-:-:S07]  /*16500*/  IMAD.MOV.U32 R8, RZ, RZ, R24 ;  /* 0x000000ffff087224 */ /* 0x002fce00078e0018 */
.L_x_9914:
[----:B------:R-:W-:Y:S01]  /*16510*/  LOP3.LUT P1, RZ, R22, 0x1, RZ, 0xc0, !PT ;  /* 0x0000000116ff7812 */ /* 0x000fe2000782c0ff */
[----:B------:R-:W-:Y:S01]  /*16520*/  VIADD R18, R0, 0x1 ;  /* 0x0000000100127836 */ /* 0x000fe20000000000 */
[----:B------:R-:W-:Y:S05]  /*16530*/  YIELD ;  /* 0x0000000000007946 */ /* 0x000fea0003800000 */
[----:B------:R-:W-:Y:S01]  /*16540*/  ISETP.NE.AND P0, PT, R18, 0x2, PT ;  /* 0x000000021200780c */ /* 0x000fe20003f05270 */
[----:B------:R-:W-:Y:S03]  /*16550*/  BSSY B0, `(.L_x_9891) ;  /* 0x00000a3000007945 */ /* 0x000fe60003800000 */
[----:B--2---:R-:W-:-:S02]  /*16560*/  SEL R3, RZ, 0x1, P0 ;  /* 0x00000001ff037807 */ /* 0x004fc40000000000 */
[----:B------:R-:W-:Y:S02]  /*16570*/  SEL R18, R18, RZ, P0 ;  /* 0x000000ff12127207 */ /* 0x000fe40000000000 */
[----:B------:R-:W-:Y:S01]  /*16580*/  LOP3.LUT R24, R8, R3, RZ, 0x3c, !PT ;  /* 0x0000000308187212 */ /* 0x000fe200078e3cff */
[----:B------:R-:W-:Y:S06]  /*16590*/  @!P1 BRA `(.L_x_9892) ;  /* 0x0000000800789947 */ /* 0x000fec0003800000 */
[----:B------:R-:W-:Y:S01]  /*165a0*/  ULDC.64 UR4, c[0x0][0x418] ;  /* 0x0001060000047ab9 */ /* 0x000fe20000000a00 */
[----:B------:R-:W-:Y:S01]  /*165b0*/  IMAD.MOV.U32 R3, RZ, RZ, R2 ;  /* 0x000000ffff037224 */ /* 0x000fe200078e0002 */
[----:B------:R-:W-:-:S04]  /*165c0*/  ISETP.NE.U32.AND P0, PT, RZ, UR4, PT ;  /* 0x00000004ff007c0c */ /* 0x000fc8000bf05070 */
[----:B------:R-:W-:-:S13]  /*165d0*/  ISETP.NE.AND.EX P0, PT, RZ, UR5, PT, P0 ;  /* 0x00000005ff007c0c */ /* 0x000fda000bf05300 */
        /* <DEDUP_REMOVED lines=18> */
.L_x_9893:
[----:B------:R-:W2:Y:S01]  /*16700*/  S2R R4, SR_TID.X ;  /* 0x0000000000047919 */ /* 0x000ea20000002100 */
[----:B-1----:R-:W-:Y:S01]  /*16710*/  IMAD R6, R18, 0x8, R16 ;  /* 0x0000000812067824 */ /* 0x002fe200078e0210 */
[----:B------:R-:W-:Y:S01]  /*16720*/  BSSY B1, `(.L_x_9894) ;  /* 0x0000006000017945 */ /* 0x000fe20003800000 */
[----:B--2---:R-:W-:Y:S02]  /*16730*/  LOP3.LUT R5, R4, 0x7f, RZ, 0xc0, !PT ;  /* 0x0000007f04057812 */ /* 0x004fe400078ec0ff */
[----:B------:R-:W-:Y:S02]  /*16740*/  SHF.L.U32 R4, R24, 0x1f, RZ ;  /* 0x0000001f18047819 */ /* 0x000fe400000006ff */
[----:B------:R-:W-:Y:S02]  /*16750*/  ISETP.NE.AND P1, PT, R5, RZ, PT ;  /* 0x000000ff0500720c */ /* 0x000fe40003f25270 */
[----:B------:R-:W1:Y:S02]  /*16760*/  SYNCS.PHASECHK.TRANS64.TRYWAIT P0, [R6+URZ+0x19c80], R4 ;  /* 0x019c8004060075a7 */ /* 0x000e64000800017f */
[----:B-1----:R-:W-:Y:S09]  /*16770*/  @!P0 BRA `(.L_x_9895) ;  /* 0x0000003000d48947 */ /* 0x002ff20003800000 */
.L_x_9965:
[----:B------:R-:W-:Y:S05]  /*16780*/  BSYNC B1 ;  /* 0x0000000000017941 */ /* 0x000fea0003800000 */
.L_x_9894:
        /* <DEDUP_REMOVED lines=9> */
.L_x_9897:
[----:B------:R-:W-:Y:S05]  /*16820*/  BSYNC B1 ;  /* 0x0000000000017941 */ /* 0x000fea0003800000 */
.L_x_9896:
        /* <DEDUP_REMOVED lines=11> */
.L_x_9898:
        /* <DEDUP_REMOVED lines=16> */
.L_x_9899:
        /* <DEDUP_REMOVED lines=16> */
.L_x_9900:
        /* <DEDUP_REMOVED lines=10> */
[----:B------:R-:W2:Y:S01]  /*16b80*/  SYNCS.PHASECHK.TRANS64.TRYWAIT P0, [R6+URZ+0x19c40], R4 ;  /* 0x019c4004060075a7 */ /* 0x000ea2000800017f */
[----:B------:R-:W-:Y:S04]  /*16b90*/  BSSY B1, `(.L_x_9901) ;  /* 0x0000002000017945 */ /* 0x000fe80003800000 */
[----:B--2---:R-:W-:Y:S05]  /*16ba0*/  @!P0 BRA `(.L_x_9902) ;  /* 0x0000002c00dc8947 */ /* 0x004fea0003800000 */
.L_x_9966:
[----:B------:R-:W-:Y:S05]  /*16bb0*/  BSYNC B1 ;  /* 0x0000000000017941 */ /* 0x000fea0003800000 */
.L_x_9901:
[----:B------:R-:W-:Y:S01]  /*16bc0*/  BSSY B1, `(.L_x_9903) ;  /* 0x000000b000017945 */ /* 0x000fe20003800000 */
[----:B-12---:R-:W-:Y:S02]  /*16bd0*/  IMAD.MOV.U32 R4, RZ, RZ, 0x0 ;  /* 0x00000000ff047424 */ /* 0x006fe400078e00ff */
        /* <DEDUP_REMOVED lines=9> */
.L_x_9904:
[----:B------:R-:W-:Y:S05]  /*16c70*/  BSYNC B1 ;  /* 0x0000000000017941 */ /* 0x000fea0003800000 */
.L_x_9903:
        /* <DEDUP_REMOVED lines=8> */
.L_x_9905:
        /* <DEDUP_REMOVED lines=15> */
.L_x_9906:
        /* <DEDUP_REMOVED lines=15> */
.L_x_9907:
        /* <DEDUP_REMOVED lines=10> */
.L_x_9892:
[----:B------:R-:W-:Y:S05]  /*16f80*/  BSYNC B0 ;  /* 0x0000000000007941 */ /* 0x000fea0003800000 */
.L_x_9891:
[----:B------:R-:W-:-:S06]  /*16f90*/  UISETP.NE.AND UP0, UPT, UR39, 0x3, UPT ;  /* 0x000000032700788c */ /* 0x000fcc000bf05270 */
[----:B------:R-:W-:-:S13]  /*16fa0*/  PLOP3.LUT P0, PT, PT, PT, UP0, 0x80, 0x0 ;  /* 0x000000000000781c */ /* 0x000fda0003f0f008 */
[----:B------:R-:W-:Y:S05]  /*16fb0*/  @!P0 BRA `(.L_x_9908) ;  /* 0x0000000000048947 */ /* 0x000fea0003800000 */
[----:B------:R-:W-:Y:S01]  /*16fc0*/  BPT.TRAP 0x1 ;  /* 0x000000040000795c */ /* 0x000fe20000300000 */
.L_x_9908:
[----:B------:R-:W-:Y:S01]  /*16fd0*/  IMAD.U32 R3, RZ, RZ, UR41 ;  /* 0x00000029ff037e24 */ /* 0x000fe2000f8e00ff */
[----:B------:R-:W-:Y:S01]  /*16fe0*/  LOP3.LUT R4, R8, 0x1, RZ, 0x3c, !PT ;  /* 0x0000000108047812 */ /* 0x000fe200078e3cff */
[----:B------:R-:W-:Y:S03]  /*16ff0*/  BSSY B0, `(.L_x_9909) ;  /* 0x0000006000007945 */ /* 0x000fe60003800000 */
[----:B------:R-:W-:Y:S01]  /*17000*/  ISETP.NE.AND P1, PT, R3, 0x3, PT ;  /* 0x000000030300780c */ /* 0x000fe20003f25270 */
[----:B------:R-:W-:Y:S01]  /*17010*/  IMAD R3, R0, 0x8, R16 ;  /* 0x0000000800037824 */ /* 0x000fe200078e0210 */
[----:B------:R-:W-:-:S04]  /*17020*/  SHF.L.U32 R4, R4, 0x1f, RZ ;  /* 0x0000001f04047819 */ /* 0x000fc800000006ff */
[----:B------:R-:W1:Y:S02]  /*17030*/  SYNCS.PHASECHK.TRANS64.TRYWAIT P0, [R3+URZ+0x19c70], R4 ;  /* 0x019c7004030075a7 */ /* 0x000e64000800017f */
[----:B-1----:R-:W-:Y:S05]  /*17040*/  @!P0 BRA `(.L_x_9910) ;  /* 0x0000002800c88947 */ /* 0x002fea0003800000 */
.L_x_9967:
[----:B------:R-:W-:Y:S05]  /*17050*/  BSYNC B0 ;  /* 0x0000000000007941 */ /* 0x000fea0003800000 */
.L_x_9909:
[----:B------:R-:W-:Y:S05]  /*17060*/  @!P1 BRA `(.L_x_9911) ;  /* 0x0000000000049947 */ /* 0x000fea0003800000 */
[----:B------:R-:W-:Y:S01]  /*17070*/  BPT.TRAP 0x1 ;  /* 0x000000040000795c */ /* 0x000fe20000300000 */
.L_x_9911:
[----:B-1----:R-:W-:Y:S01]  /*17080*/  SHF.L.U32 R4, R8, 0x1f, RZ ;  /* 0x0000001f08047819 */ /* 0x002fe200000006ff */
[----:B------:R-:W-:-:S03]  /*17090*/  IMAD R0, R0, 0x3000, RZ ;  /* 0x0000300000007824 */ /* 0x000fc600078e02ff */
[----:B------:R-:W1:Y:S02]  /*170a0*/  SYNCS.PHASECHK.TRANS64.TRYWAIT P0, [R3+URZ+0x19c60], R4 ;  /* 0x019c6004030075a7 */ /* 0x000e64000800017f */
[----:B-1----:R-:W-:Y:S05]  /*170b0*/  @!P0 BRA `(.L_x_9912) ;  /* 0x0000002800c08947 */ /* 0x002fea0003800000 */
.L_x_9968:
[----:B------:R-:W2:Y:S01]  /*170c0*/  LDL R12, [R1+0x10] ;  /* 0x00001000010c7983 */ /* 0x000ea20000100800 */
[----:B-1----:R-:W-:Y:S01]  /*170d0*/  LOP3.LUT R4, R0, R23, RZ, 0xfc, !PT ;  /* 0x0000001700047212 */ /* 0x002fe200078efcff */
[----:B------:R-:W-:Y:S05]  /*170e0*/  WARPSYNC.ALL ;  /* 0x0000000000007948 */ /* 0x000fea0003800000 */
[----:B------:R-:W-:Y:S01]  /*170f0*/  IMAD.IADD R4, R16, 0x1, R4 ;  /* 0x0000000110047824 */ /* 0x000fe200078e0204 */
[----:B------:R-:W-:-:S05]  /*17100*/  LOP3.LUT R13, R23, 0x1800, RZ, 0xfc, !PT ;  /* 0x00001800170d7812 */ /* 0x000fca00078efcff */
        /* <DEDUP_REMOVED lines=30> */
[----:B-1----:R-:W-:-:S05]  /*172f0*/  LOP3.LUT R4, R0, 0x800, R23, 0xfe, !PT ;  /* 0x0000080000047812 */ /* 0x002fca00078efe17 */
[----:B------:R-:W-:-:S06]  /*17300*/  IMAD.IADD R4, R16, 0x1, R4 ;  /* 0x0000000110047824 */ /* 0x000fcc00078e0204 */
[----:B------:R-:W1:Y:S01]  /*17310*/  LDSM.16.MT88.4 R4, [R4+0x9000] ;  /* 0x009000000404783b */ /* 0x000e620000004200 */
[--C-:B--2---:R-:W-:Y:S02]  /*17320*/  IADD3 R12, R19, R12, R0.reuse ;  /* 0x0000000c130c7210 */ /* 0x104fe40007ffe000 */
[C-C-:B-1----:R-:W-:Y:S02]  /*17330*/  PRMT R8, R4.reuse, 0x6420, R5.reuse ;  /* 0x0000642004087816 */ /* 0x142fe40000000005 */
[----:B------:R-:W-:Y:S02]  /*17340*/  PRMT R9, R4, 0x7531, R5 ;  /* 0x0000753104097816 */ /* 0x000fe40000000005 */
[C-C-:B------:R-:W-:Y:S02]  /*17350*/  PRMT R10, R6.reuse, 0x6420, R7.reuse ;  /* 0x00006420060a7816 */ /* 0x140fe40000000007 */
[----:B------:R-:W-:Y:S02]  /*17360*/  PRMT R11, R6, 0x7531, R7 ;  /* 0x00007531060b7816 */ /* 0x000fe40000000007 */
[----:B------:R-:W-:-:S02]  /*17370*/  IADD3 R4, R16, R13, R0 ;  /* 0x0000000d10047210 */ /* 0x000fc40007ffe000 */
[----:B------:R-:W-:Y:S01]  /*17380*/  LOP3.LUT R13, R23, 0x2800, RZ, 0xfc, !PT ;  /* 0x00002800170d7812 */ /* 0x000fe200078efcff */
[----:B------:R-:W-:Y:S04]  /*17390*/  STSM.16.M88.4 [R12], R8 ;  /* 0x000000080c007844 */ /* 0x000fe80000000200 */
[----:B------:R-:W1:Y:S02]  /*173a0*/  LDSM.16.MT88.4 R4, [R4+0x9000] ;  /* 0x009000000404783b */ /* 0x000e640000004200 */
[C-C-:B-1----:R-:W-:Y:S02]  /*173b0*/  PRMT R8, R4.reuse, 0x6420, R5.reuse ;  /* 0x0000642004087816 */ /* 0x142fe40000000005 */
[----:B------:R-:W-:Y:S02]  /*173c0*/  PRMT R9, R4, 0x7531, R5 ;  /* 0x0000753104097816 */ /* 0x000fe40000000005 */
[----:B------:R-:W-:-:S02]  /*173d0*/  PRMT R10, R6, 0x6420, R7 ;  /* 0x00006420060a7816 */ /* 0x000fc40000000007 */
[----:B------:R-:W-:Y:S02]  /*173e0*/  PRMT R11, R6, 0x7531, R7 ;  /* 0x00007531060b7816 */ /* 0x000fe40000000007 */
[----:B------:R-:W-:-:S03]  /*173f0*/  IADD3 R4, R16, R13, R0 ;  /* 0x0000000d10047210 */ /* 0x000fc60007ffe000 */
[----:B------:R-:W-:Y:S04]  /*17400*/  STSM.16.M88.4 [R12+0x1000], R8 ;  /* 0x001000080c007844 */ /* 0x000fe80000000200 */
[----:B------:R-:W1:Y:S02]  /*17410*/  LDSM.16.MT88.4 R4, [R4+0x9000] ;  /* 0x009000000404783b */ /* 0x000e640000004200 */
        /* <DEDUP_REMOVED lines=13> */
.L_x_9913:
[----:B------:R-:W3:Y:S01]  /*174f0*/  S2R R0, SR_TID.X ;  /* 0x0000000000007919 */ /* 0x000ee20000002100 */
[----:B--2---:R2:W-:Y:S01]  /*17500*/  SYNCS.ARRIVE.TRANS64.A1T0 RZ, [R3+URZ+0x19c50], RZ ;  /* 0x019c50ff03ff79a7 */ /* 0x0045e2000810003f */
[----:B-1----:R-:W-:Y:S01]  /*17510*/  IMAD.MOV.U32 R8, RZ, RZ, R24 ;  /* 0x000000ffff087224 */ /* 0x002fe200078e0018 */
[----:B---3--:R-:W-:Y:S01]  /*17520*/  LOP3.LUT R0, R0, 0x7f, RZ, 0xc0, !PT ;  /* 0x0000007f00007812 */ /* 0x008fe200078ec0ff */
[----:B------:R-:W-:Y:S03]  /*17530*/  BAR.SYNC.DEFER_BLOCKING 0x2, 0x80 ;  /* 0x0082000000007b1d */ /* 0x000fe60000010000 */
[----:B------:R-:W-:Y:S01]  /*17540*/  ISETP.NE.AND P0, PT, R0, RZ, PT ;  /* 0x000000ff0000720c */ /* 0x000fe20003f05270 */
[----:B------:R-:W-:-:S12]  /*17550*/  IMAD.MOV.U32 R0, RZ, RZ, R18 ;  /* 0x000000ffff007224 */ /* 0x000fd800078e0012 */
[----:B--2---:R-:W-:-:S05]  /*17560*/  @!P0 VIADD R3, R3, 0x19c80 ;  /* 0x00019c8003038836 */ /* 0x004fca0000000000 */
[----:B------:R-:W-:-:S04]  /*17570*/  @!P0 PRMT R3, RZ, 0x654, R3 ;  /* 0x00000654ff038816 */ /* 0x000fc80000000003 */
[----:B------:R3:W-:Y:S01]  /*17580*/  @!P0 SYNCS.ARRIVE.TRANS64.RED.A1T0 RZ, [R3+URZ], RZ ;  /* 0x000000ff03ff89a7 */ /* 0x0007e2000810043f */
[C---:B------:R-:W-:Y:S01]  /*17590*/  ISETP.GT.AND P0, PT, R2.reuse, R27, PT ;  /* 0x0000001b0200720c */ /* 0x040fe20003f04270 */
[----:B------:R-:W-:-:S12]  /*175a0*/  VIADD R2, R2, 0xffffffff ;  /* 0xffffffff02027836 */ /* 0x000fd80000000000 */
[----:B---3--:R-:W-:Y:S05]  /*175b0*/  @P0 BRA `(.L_x_9914) ;  /* 0xffffffec00d40947 */ /* 0x008fea000383ffff */
.L_x_9890:
[----:B--2---:R-:W2:Y:S01]  /*175c0*/  S2R R3, SR_TID.X ;  /* 0x0000000000037919 */ /* 0x004ea20000002100 */
[----:B------:R-:W-:Y:S01]  /*175d0*/  BSSY B0, `(.L_x_9915) ;  /* 0x0000011000007945 */ /* 0x000fe20003800000 */
        /* <DEDUP_REMOVED lines=10> */
[----:B------:R-:W3:Y:S02]  /*17680*/  S2R R4, SR_LTMASK ;  /* 0x0000000000047919 */ /* 0x000ee40000003900 */
[----:B---3--:R-:W-:-:S04]  /*17690*/  LOP3.LUT R4, R4, UR4, RZ, 0xc0, !PT ;  /* 0x0000000404047c12 */ /* 0x008fc8000f8ec0ff */
[----:B------:R-:W3:Y:S01]  /*176a0*/  POPC R7, R4 ;  /* 0x0000000400077309 */ /* 0x000ee20000000000 */
[----:B--2---:R-:W3:Y:S02]  /*176b0*/  SHFL.IDX PT, R0, R3, R0, 0x1f ;  /* 0x00001f0003007589 */ /* 0x004ee400000e0000 */
[----:B---3--:R-:W-:-:S05]  /*176c0*/  IADD3 R0, R0, UR40, R7 ;  /* 0x0000002800007c10 */ /* 0x008fca000fffe007 */
[----:B------:R2:W-:Y:S02]  /*176d0*/  STL [R1], R0 ;  /* 0x0000000001007387 */ /* 0x0005e40000100800 */
.L_x_9916:
[----:B------:R-:W-:Y:S05]  /*176e0*/  BSYNC B0 ;  /* 0x0000000000007941 */ /* 0x000fea0003800000 */
.L_x_9915:
[----:B------:R-:W-:-:S06]  /*176f0*/  UISETP.NE.AND UP0, UPT, UR39, 0x3, UPT ;  /* 0x000000032700788c */ /* 0x000fcc000bf05270 */
[----:B------:R-:W-:-:S13]  /*17700*/  PLOP3.LUT P1, PT, PT, PT, UP0, 0x80, 0x0 ;  /* 0x000000000000781c */ /* 0x000fda0003f2f008 */
[----:B------:R-:W-:Y:S05]  /*17710*/  @!P1 BRA `(.L_x_9917) ;  /* 0x0000000000049947 */ /* 0x000fea0003800000 */
[----:B------:R-:W-:Y:S01]  /*17720*/  BPT.TRAP 0x1 ;  /* 0x000000040000795c */ /* 0x000fe20000300000 */
.L_x_9917:
[----:B------:R-:W-:Y:S01]  /*17730*/  LOP3.LUT R3, R24, 0x1, RZ, 0x3c, !PT ;  /* 0x0000000118037812 */ /* 0x000fe200078e3cff */
[----:B--2---:R-:W-:Y:S01]  /*17740*/  IMAD R0, R18, 0x8, R16 ;  /* 0x0000000812007824 */ /* 0x004fe200078e0210 */
[----:B------:R-:W-:Y:S01]  /*17750*/  BSSY B0, `(.L_x_9918) ;  /* 0x0000006000007945 */ /* 0x000fe20003800000 */
[----:B------:R-:W-:Y:S01]  /*17760*/  IMAD.U32 R2, RZ, RZ, UR41 ;  /* 0x00000029ff027e24 */ /* 0x000fe2000f8e00ff */
[----:B------:R-:W-:-:S04]  /*17770*/  SHF.L.U32 R3, R3, 0x1f, RZ ;  /* 0x0000001f03037819 */ /* 0x000fc800000006ff */
[----:B------:R-:W2:Y:S01]  /*17780*/  SYNCS.PHASECHK.TRANS64.TRYWAIT P1, [R0+URZ+0x19c70], R3 ;  /* 0x019c7003000075a7 */ /* 0x000ea2000802017f */
[----:B------:R-:W-:Y:S01]  /*17790*/  ISETP.NE.AND P2, PT, R2, 0x3, PT ;  /* 0x000000030200780c */ /* 0x000fe20003f45270 */
[----:B--2---:R-:W-:-:S12]  /*177a0*/  @!P1 BRA `(.L_x_9919) ;  /* 0x0000002400189947 */ /* 0x004fd80003800000 */
.L_x_9969:
[----:B------:R-:W-:Y:S05]  /*177b0*/  BSYNC B0 ;  /* 0x0000000000007941 */ /* 0x000fea0003800000 */
.L_x_9918:
[----:B------:R-:W-:Y:S05]  /*177c0*/  @!P2 BRA `(.L_x_9920) ;  /* 0x000000000004a947 */ /* 0x000fea0003800000 */
[----:B------:R-:W-:Y:S01]  /*177d0*/  BPT.TRAP 0x1 ;  /* 0x000000040000795c */ /* 0x000fe20000300000 */
.L_x_9920:
[----:B--2---:R-:W-:-:S04]  /*177e0*/  SHF.L.U32 R3, R24, 0x1f, RZ ;  /* 0x0000001f18037819 */ /* 0x004fc800000006ff */
[----:B------:R-:W2:Y:S02]  /*177f0*/  SYNCS.PHASECHK.TRANS64.TRYWAIT P1, [R0+URZ+0x19c60], R3 ;  /* 0x019c6003000075a7 */ /* 0x000ea4000802017f */
[----:B--2---:R-:W-:Y:S05]  /*17800*/  @!P1 BRA `(.L_x_9921) ;  /* 0x0000002400149947 */ /* 0x004fea0003800000 */
.L_x_9970:
[----:B------:R-:W3:Y:S01]  /*17810*/  LDL R15, [R1+0x10] ;  /* 0x00001000010f7983 */ /* 0x000ee20000100800 */
[----:B------:R-:W-:Y:S01]  /*17820*/  IMAD R2, R18, 0x3000, RZ ;  /* 0x0000300012027824 */ /* 0x000fe200078e02ff */
[----:B------:R-:W-:Y:S05]  /*17830*/  WARPSYNC.ALL ;  /* 0x0000000000007948 */ /* 0x000fea0003800000 */
[----:B--2---:R-:W-:Y:S02]  /*17840*/  LOP3.LUT R3, R2, R23, RZ, 0xfc, !PT ;  /* 0x0000001702037212 */ /* 0x004fe400078efcff */
[----:B------:R-:W-:-:S03]  /*17850*/  LOP3.LUT R14, R23, 0x1800, RZ, 0xfc, !PT ;  /* 0x00001800170e7812 */ /* 0x000fc600078efcff */
[----:B------:R-:W-:Y:S02]  /*17860*/  IMAD.IADD R6, R16, 0x1, R3 ;  /* 0x0000000110067824 */ /* 0x000fe400078e0203 */
[----:B------:R-:W-:-:S04]  /*17870*/  VIADD R3, R2, 0x1000 ;  /* 0x0000100002037836 */ /* 0x000fc80000000000 */
[----:B------:R-:W1:Y:S02]  /*17880*/  LDSM.16.MT88.4 R4, [R6+0x9000] ;  /* 0x009000000604783b */ /* 0x000e640000004200 */
[C-C-:B-1----:R-:W-:Y:S02]  /*17890*/  PRMT R8, R4.reuse, 0x6420, R5.reuse ;  /* 0x0000642004087816 */ /* 0x142fe40000000005 */
        /* <DEDUP_REMOVED lines=10> */
[----:B------:R-:W1:Y:S01]  /*17940*/  LDSM.16.MT88.4 R4, [R4+0x9000] ;  /* 0x009000000404783b */ /* 0x000e620000004200 */
[----:B------:R-:W-:Y:S01]  /*17950*/  VIADD R3, R2, 0x2000 ;  /* 0x0000200002037836 */ /* 0x000fe20000000000 */
[C-C-:B-1----:R-:W-:Y:S02]  /*17960*/  PRMT R8, R4.reuse, 0x6420, R5.reuse ;  /* 0x0000642004087816 */ /* 0x142fe40000000005 */
        /* <DEDUP_REMOVED lines=8> */
[----:B------:R1:W2:Y:S02]  /*179f0*/  LDSM.16.MT88.4 R4, [R12+0x9000] ;  /* 0x009000000c04783b */ /* 0x0002a40000004200 */
[----:B-1----:R-:W-:Y:S02]  /*17a00*/  IADD3 R12, R16, R14, R2 ;  /* 0x0000000e100c7210 */ /* 0x002fe40007ffe002 */
[----:B------:R-:W-:Y:S02]  /*17a10*/  LOP3.LUT R14, R23, 0x2800, RZ, 0xfc, !PT ;  /* 0x00002800170e7812 */ /* 0x000fe400078efcff */
[----:B--2---:R-:W-:-:S02]  /*17a20*/  PRMT R8, R4, 0x6420, R5 ;  /* 0x0000642004087816 */ /* 0x004fc40000000005 */
[----:B------:R-:W-:Y:S02]  /*17a30*/  PRMT R9, R4, 0x7531, R5 ;  /* 0x0000753104097816 */ /* 0x000fe40000000005 */
[----:B------:R-:W-:Y:S02]  /*17a40*/  LOP3.LUT R5, R2, 0x800, R23, 0xfe, !PT ;  /* 0x0000080002057812 */ /* 0x000fe400078efe17 */
[C-C-:B------:R-:W-:Y:S02]  /*17a50*/  PRMT R10, R6.reuse, 0x6420, R7.reuse ;  /* 0x00006420060a7816 */ /* 0x140fe40000000007 */
[----:B------:R-:W-:Y:S01]  /*17a60*/  PRMT R11, R6, 0x7531, R7 ;  /* 0x00007531060b7816 */ /* 0x000fe20000000007 */
[----:B------:R-:W-:-:S04]  /*17a70*/  IMAD.IADD R13, R16, 0x1, R5 ;  /* 0x00000001100d7824 */ /* 0x000fc800078e0205 */
[----:B------:R-:W-:Y:S04]  /*17a80*/  STSM.16.M88.4 [R3], R8 ;  /* 0x0000000803007844 */ /* 0x000fe80000000200 */
[----:B------:R-:W1:Y:S02]  /*17a90*/  LDSM.16.MT88.4 R4, [R13+0x9000] ;  /* 0x009000000d04783b */ /* 0x000e640000004200 */
[C-C-:B-1----:R-:W-:Y:S02]  /*17aa0*/  PRMT R8, R4.reuse, 0x6420, R5.reuse ;  /* 0x0000642004087816 */ /* 0x142fe40000000005 */
[----:B------:R-:W-:Y:S02]  /*17ab0*/  PRMT R9, R4, 0x7531, R5 ;  /* 0x0000753104097816 */ /* 0x000fe40000000005 */
[----:B------:R-:W-:-:S02]  /*17ac0*/  PRMT R10, R6, 0x6420, R7 ;  /* 0x00006420060a7816 */ /* 0x000fc40000000007 */
[----:B------:R-:W-:Y:S02]  /*17ad0*/  PRMT R11, R6, 0x7531, R7 ;  /* 0x00007531060b7816 */ /* 0x000fe40000000007 */
[----:B---3--:R-:W-:-:S05]  /*17ae0*/  IADD3 R19, R19, R15, R2 ;  /* 0x0000000f13137210 */ /* 0x008fca0007ffe002 */
        /* <DEDUP_REMOVED lines=22> */
.L_x_9922:
[----:B--2---:R2:W-:Y:S01]  /*17c50*/  SYNCS.ARRIVE.TRANS64.A1T0 RZ, [R0+URZ+0x19c50], RZ ;  /* 0x019c50ff00ff79a7 */ /* 0x0045e2000810003f */
[----:B------:R-:W-:Y:S02]  /*17c60*/  @!P0 VIADD R2, R0, 0x19c80 ;  /* 0x00019c8000028836 */ /* 0x000fe40000000000 */
[----:B------:R-:W-:-:S03]  /*17c70*/  VIADD R18, R18, 0x1 ;  /* 0x0000000112127836 */ /* 0x000fc60000000000 */
[----:B------:R-:W-:Y:S01]  /*17c80*/  @!P0 PRMT R2, RZ, 0x654, R2 ;  /* 0x00000654ff028816 */ /* 0x000fe20000000002 */
[----:B------:R-:W-:Y:S06]  /*17c90*/  BAR.SYNC.DEFER_BLOCKING 0x2, 0x80 ;  /* 0x0082000000007b1d */ /* 0x000fec0000010000 */
[----:B------:R2:W-:Y:S01]  /*17ca0*/  @!P0 SYNCS.ARRIVE.TRANS64.RED.A1T0 RZ, [R2+URZ], RZ ;  /* 0x000000ff02ff89a7 */ /* 0x0005e2000810043f */
[----:B------:R-:W-:-:S04]  /*17cb0*/  ISETP.NE.AND P0, PT, R18, 0x2, PT ;  /* 0x000000021200780c */ /* 0x000fc80003f05270 */
[----:B------:R-:W-:Y:S02]  /*17cc0*/  SEL R3, RZ, 0x1, P0 ;  /* 0x00000001ff037807 */ /* 0x000fe40000000000 */
[----:B------:R-:W-:Y:S02]  /*17cd0*/  SEL R18, R18, RZ, P0 ;  /* 0x000000ff12127207 */ /* 0x000fe40000000000 */
[----:B--2---:R-:W-:-:S07]  /*17ce0*/  LOP3.LUT R24, R24, R3, RZ, 0x3c, !PT ;  /* 0x0000000318187212 */ /* 0x004fce00078e3cff */
.L_x_9865:
[----:B------:R-:W-:Y:S05]  /*17cf0*/  BSYNC B7 ;  /* 0x0000000000077941 */ /* 0x000fea0003800000 */
.L_x_9863:
        /* <DEDUP_REMOVED lines=8> */
[----:B-1----:R1:W-:Y:S01]  /*17d80*/  STL.64 [R1], R4 ;  /* 0x0000000401007387 */ /* 0x0023e20000100a00 */
[----:B--2---:R-:W-:-:S03]  /*17d90*/  IMAD.MOV.U32 R0, RZ, RZ, R7 ;  /* 0x000000ffff007224 */ /* 0x004fc600078e0007 */
[----:B------:R1:W-:Y:S02]  /*17da0*/  STL [R1+0x8], R6 ;  /* 0x0000080601007387 */ /* 0x0003e40000100800 */
[----:B------:R-:W-:Y:S01]  /*17db0*/  R2UR UR42, R0 ;  /* 0x00000000002a72ca */ /* 0x000fe200000e0000 */
[----:B------:R-:W-:Y:S06]  /*17dc0*/  BAR.ARV 0x4, 0x200 ;  /* 0x0108000000007b1d */ /* 0x000fec0000002000 */
[----:B------:R-:W-:Y:S08]  /*17dd0*/  BRA `(.L_x_9924) ;  /* 0x0000000c00e07947 */ /* 0x000ff00003800000 */
.L_x_9923:
[----:B--2---:R-:W0:Y:S01]  /*17de0*/  LDL.LU R0, [R1] ;  /* 0x0000000001007983 */ /* 0x004e220000300800 */
[----:B------:R-:W-:Y:S01]  /*17df0*/  ULDC UR4, c[0x0][0xc3c] ;  /* 0x00030f0000047ab9 */ /* 0x000fe20000000800 */
[----:B------:R-:W1:Y:S02]  /*17e00*/  S2R R2, SR_TID.X ;  /* 0x0000000000027919 */ /* 0x000e640000002100 */
[----:B-1----:R-:W-:-:S04]  /*17e10*/  LOP3.LUT R10, R2, 0x1f, RZ, 0xc0, !PT ;  /* 0x0000001f020a7812 */ /* 0x002fc800078ec0ff */
[C---:B------:R-:W-:Y:S01]  /*17e20*/  ISETP.NE.AND P0, PT, R10.reuse, 0x1f, PT ;  /* 0x0000001f0a00780c */ /* 0x040fe20003f05270 */
[----:B------:R-:W-:-:S05]  /*17e30*/  VIADD R7, R10, UR42 ;  /* 0x0000002a0a077c36 */ /* 0x000fca0008000000 */
[----:B------:R-:W-:Y:S01]  /*17e40*/  ISETP.GE.OR P1, PT, R7, UR4, !P0 ;  /* 0x0000000407007c0c */ /* 0x000fe2000c726670 */
[----:B------:R-:W-:Y:S02]  /*17e50*/  IMAD.MOV.U32 R8, RZ, RZ, RZ ;  /* 0x000000ffff087224 */ /* 0x000fe400078e00ff */
[----:B0-----:R-:W-:-:S10]  /*17e60*/  IMAD.MOV.U32 R9, RZ, RZ, R0 ;  /* 0x000000ffff097224 */ /* 0x001fd400078e0000 */
        /* <DEDUP_REMOVED lines=12> */
[----:B------:R-:W-:Y:S02]  /*17f30*/  ISETP.GE.U32.AND P5, PT, R10, 0x10, PT ;  /* 0x000000100a00780c */ /* 0x000fe40003fa6070 */
[----:B------:R-:W-:Y:S01]  /*17f40*/  SHFL.IDX PT, R10, R9, 0x1, 0x1f ;  /* 0x00201f00090a7f89 */ /* 0x000fe200000e0000 */
[----:B--2---:R-:W-:-:S05]  /*17f50*/  IMAD R4, R8, R0, RZ ;  /* 0x0000000008047224 */ /* 0x004fca00078e02ff */
[----:B------:R-:W0:Y:S02]  /*17f60*/  SHFL.UP PT, R5, R4, 0x1, RZ ;  /* 0x0420000004057989 */ /* 0x000e2400000e00ff */
[----:B0-----:R-:W-:-:S05]  /*17f70*/  SEL R5, R5, RZ, P1 ;  /* 0x000000ff05057207 */ /* 0x001fca0000800000 */
[----:B------:R-:W-:Y:S02]  /*17f80*/  IMAD.IADD R5, R4, 0x1, R5 ;  /* 0x0000000104057824 */ /* 0x000fe400078e0205 */
[----:B------:R-:W-:Y:S04]  /*17f90*/  SHFL.IDX PT, R4, R9, RZ, 0x1f ;  /* 0x00001fff09047589 */ /* 0x000fe800000e0000 */
        /* <DEDUP_REMOVED lines=19> */
.L_x_9927:
        /* <DEDUP_REMOVED lines=14> */
[----:B0-----:R-:W-:-:S05]  /*181b0*/  @!P6 IMAD.WIDE R2, R7, 0x4, R2 ;  /* 0x000000040702e825 */ /* 0x001fca00078e0202 */
        /* <DEDUP_REMOVED lines=23> */
.L_x_9925:
[----:B------:R-:W-:-:S04]  /*18330*/  IMAD.IADD R6, R6, 0x1, -R3 ;  /* 0x0000000106067824 */ /* 0x000fc800078e0a03 */
[----:B------:R-:W-:-:S05]  /*18340*/  IMAD R3, R2, R7, R6 ;  /* 0x0000000702037224 */ /* 0x000fca00078e0206 */
[----:B------:R-:W-:-:S13]  /*18350*/  ISETP.GT.AND P0, PT, R3, R4, PT ;  /* 0x000000040300720c */ /* 0x000fda0003f04270 */
[----:B------:R-:W-:Y:S02]  /*18360*/  VOTEU.ANY UR5, UPT, !P0 ;  /* 0x0000000000057886 */ /* 0x000fe400040e0100 */
[----:B------:R-:W-:Y:S01]  /*18370*/  ISETP.NE.AND P0, PT, RZ, UR5, PT ;  /* 0x00000005ff007c0c */ /* 0x000fe2000bf05270 */
[----:B------:R-:W-:-:S06]  /*18380*/  UPOPC UR4, UR5 ;  /* 0x00000005000472bf */ /* 0x000fcc0008000000 */
[----:B------:R-:W-:Y:S02]  /*18390*/  IMAD.U32 R3, RZ, RZ, UR4 ;  /* 0x00000004ff037e24 */ /* 0x000fe4000f8e00ff */
[----:B------:R-:W-:-:S03]  /*183a0*/  IMAD.U32 R9, RZ, RZ, UR4 ;  /* 0x00000004ff097e24 */ /* 0x000fc6000f8e00ff */
[----:B------:R0:W1:Y:S04]  /*183b0*/  SHFL.IDX PT, R0, R0, R3, 0x1f ;  /* 0x00001f0300007589 */ /* 0x00006800000e0000 */
[----:B------:R0:W2:Y:S01]  /*183c0*/  SHFL.IDX PT, R8, R8, R9, 0x1f ;  /* 0x00001f0908087589 */ /* 0x0000a200000e0000 */
[----:B------:R-:W-:Y:S05]  /*183d0*/  @!P0 BRA `(.L_x_9928) ;  /* 0x00000000000c8947 */ /* 0x000fea0003800000 */
[----:B------:R-:W-:-:S06]  /*183e0*/  UIADD3 UR5, UR4, -0x1, URZ ;  /* 0xffffffff04057890 */ /* 0x000fcc000fffe03f */
[----:B------:R-:W-:-:S06]  /*183f0*/  IMAD.U32 R5, RZ, RZ, UR5 ;  /* 0x00000005ff057e24 */ /* 0x000fcc000f8e00ff */
[----:B------:R3:W4:Y:S02]  /*18400*/  SHFL.IDX PT, R5, R2, R5, 0x1f ;  /* 0x00001f0502057589 */ /* 0x00072400000e0000 */
.L_x_9928:
[----:B0---4-:R-:W-:Y:S01]  /*18410*/  IMAD R3, R5, R7, R6 ;  /* 0x0000000705037224 */ /* 0x011fe200078e0206 */
[----:B--2---:R-:W-:Y:S01]  /*18420*/  ISETP.NE.AND P0, PT, R8, 0x1, PT ;  /* 0x000000010800780c */ /* 0x004fe20003f05270 */
[----:B------:R-:W-:Y:S02]  /*18430*/  UIADD3 UR42, UR4, UR42, URZ ;  /* 0x0000002a042a7290 */ /* 0x000fe4000fffe03f */
[----:B------:R-:W-:Y:S01]  /*18440*/  IMAD.IADD R4, R4, 0x1, -R3 ;  /* 0x0000000104047824 */ /* 0x000fe200078e0a03 */
[----:B------:R0:W-:Y:S09]  /*18450*/  STL [R1], R3 ;  /* 0x0000000301007387 */ /* 0x0001f20000100800 */
[----:B------:R-:W-:Y:S05]  /*18460*/  @!P0 BRA `(.L_x_9929) ;  /* 0x0000000000e08947 */ /* 0x000fea0003800000 */
[----:B-1----:R-:W-:Y:S01]  /*18470*/  IABS R6, R0 ;  /* 0x0000000000067213 */ /* 0x002fe20000000000 */
[----:B---3--:R-:W-:-:S03]  /*18480*/  IMAD.MOV.U32 R2, RZ, RZ, RZ ;  /* 0x000000ffff027224 */ /* 0x008fc600078e00ff */
[----:B------:R-:W1:Y:S08]  /*18490*/  I2F.RP R5, R6 ;  /* 0x0000000600057306 */ /* 0x000e700000209400 */
[----:B-1----:R-:W1:Y:S02]  /*184a0*/  MUFU.RCP R5, R5 ;  /* 0x0000000500057308 */ /* 0x002e640000001000 */
[----:B-1----:R-:W-:-:S06]  /*184b0*/  VIADD R7, R5, 0xffffffe ;  /* 0x0ffffffe05077836 */ /* 0x002fcc0000000000 */
[----:B0-----:R-:W0:Y:S02]  /*184c0*/  F2I.FTZ.U32.TRUNC.NTZ R3, R7 ;  /* 0x0000000700037305 */ /* 0x001e24000021f000 */
[----:B0-----:R-:W-:-:S04]  /*184d0*/  IMAD.MOV R9, RZ, RZ, -R3 ;  /* 0x000000ffff097224 */ /* 0x001fc800078e0a03 */
[----:B------:R-:W-:-:S04]  /*184e0*/  IMAD R9, R9, R6, RZ ;  /* 0x0000000609097224 */ /* 0x000fc800078e02ff */
[----:B------:R-:W-:Y:S01]  /*184f0*/  IMAD.HI.U32 R3, R3, R9, R2 ;  /* 0x0000000903037227 */ /* 0x000fe200078e0002 */
[----:B------:R-:W-:Y:S02]  /*18500*/  IABS R2, R4 ;  /* 0x0000000400027213 */ /* 0x000fe40000000000 */
[----:B------:R-:W-:-:S03]  /*18510*/  IABS R9, R0 ;  /* 0x0000000000097213 */ /* 0x000fc60000000000 */
[----:B------:R-:W-:-:S04]  /*18520*/  IMAD.HI.U32 R5, R3, R2, RZ ;  /* 0x0000000203057227 */ /* 0x000fc800078e00ff */
[----:B------:R-:W-:-:S04]  /*18530*/  IMAD.MOV R9, RZ, RZ, -R9 ;  /* 0x000000ffff097224 */ /* 0x000fc800078e0a09 */
[----:B------:R-:W-:Y:S02]  /*18540*/  IMAD R3, R5, R9, R2 ;  /* 0x0000000905037224 */ /* 0x000fe400078e0202 */
[----:B------:R-:W-:-:S03]  /*18550*/  IMAD.MOV.U32 R2, RZ, RZ, RZ ;  /* 0x000000ffff027224 */ /* 0x000fc600078e00ff */
        /* <DEDUP_REMOVED lines=41> */
.L_x_9929:
[----:B------:R-:W-:Y:S02]  /*187f0*/  ULDC.64 UR4, c[0x0][0xc90] ;  /* 0x0003240000047ab9 */ /* 0x000fe40000000a00 */
[----:B------:R-:W-:-:S06]  /*18800*/  UIMAD.WIDE UR4, UR42, 0x4, UR4 ;  /* 0x000000042a0478a5 */ /* 0x000fcc000f8e0204 */
[----:B---3--:R-:W-:Y:S02]  /*18810*/  IMAD.U32 R2, RZ, RZ, UR4 ;  /* 0x00000004ff027e24 */ /* 0x008fe4000f8e00ff */
[----:B0-----:R-:W-:-:S05]  /*18820*/  IMAD.U32 R3, RZ, RZ, UR5 ;  /* 0x00000005ff037e24 */ /* 0x001fca000f8e00ff */
[----:B------:R0:W1:Y:S02]  /*18830*/  LDG.E R6, desc[UR50][R2.64] ;  /* 0x0000003202067981 */ /* 0x000064000c1e1900 */
[----:B0-----:R-:W-:Y:S02]  /*18840*/  IMAD.MOV.U32 R2, RZ, RZ, RZ ;  /* 0x000000ffff027224 */ /* 0x001fe400078e00ff */
[----:B-1----:R-:W-:-:S05]  /*18850*/  IMAD R5, R0, R6, RZ ;  /* 0x0000000600057224 */ /* 0x002fca00078e02ff */
        /* <DEDUP_REMOVED lines=40> */
[----:B------:R-:W-:-:S04]  /*18ae0*/  IMAD.HI.U32 R2, R2, R3, RZ ;  /* 0x0000000302027227 */ /* 0x000fc800078e00ff */
[----:B------:R-:W-:Y:S01]  /*18af0*/  IMAD R4, R2, R4, R3 ;  /* 0x0000000402047224 */ /* 0x000fe200078e0203 */
[----:B------:R-:W-:Y:S02]  /*18b00*/  LOP3.LUT R3, R5, R6, RZ, 0x3c, !PT ;  /* 0x0000000605037212 */ /* 0x000fe400078e3cff */
[----:B------:R-:W-:Y:S02]  /*18b10*/  IADD3 R5, R8, 0x1000000, R5 ;  /* 0x0100000008057810 */ /* 0x000fe40007ffe005 */
        /* <DEDUP_REMOVED lines=12> */
.L_x_9930:
[----:B01----:R-:W-:-:S05]  /*18be0*/  LOP3.LUT R3, RZ, R2, RZ, 0x33, !PT ;  /* 0x00000002ff037212 */ /* 0x003fca00078e33ff */
[----:B------:R-:W-:-:S05]  /*18bf0*/  IMAD.IADD R0, R0, 0x1, R3 ;  /* 0x0000000100007824 */ /* 0x000fca00078e0203 */
[----:B------:R0:W-:Y:S01]  /*18c00*/  STL [R1+0x4], R0 ;  /* 0x0000040001007387 */ /* 0x0001e20000100800 */
[----:B------:R-:W-:Y:S05]  /*18c10*/  BRA `(.L_x_9931) ;  /* 0x0000000000107947 */ /* 0x000fea0003800000 */
.L_x_9926:
[----:B------:R1:W-:Y:S01]  /*18c20*/  STL [R1], R4 ;  /* 0x0000000401007387 */ /* 0x0003e20000100800 */
[----:B------:R-:W-:-:S03]  /*18c30*/  ULDC UR42, c[0x0][0xc3c] ;  /* 0x00030f00002a7ab9 */ /* 0x000fc60000000800 */
[----:B------:R1:W-:Y:S04]  /*18c40*/  STL [R1+0x4], RZ ;  /* 0x000004ff01007387 */ /* 0x0003e80000100800 */
[----:B------:R1:W-:Y:S02]  /*18c50*/  STL [R1+0x8], RZ ;  /* 0x000008ff01007387 */ /* 0x0003e40000100800 */
.L_x_9931:
[----:B------:R-:W2:Y:S04]  /*18c60*/  LDL R3, [R1+0x4] ;  /* 0x0000040001037983 */ /* 0x000ea80000100800 */
[----:B------:R-:W3:Y:S04]  /*18c70*/  LDL R2, [R1+0x8] ;  /* 0x0000080001027983 */ /* 0x000ee80000100800 */
[----:B-1----:R-:W4:Y:S01]  /*18c80*/  LDL R4, [R1] ;  /* 0x0000000001047983 */ /* 0x002f220000100800 */
[----:B0-----:R-:W0:Y:S02]  /*18c90*/  S2R R0, SR_TID.X ;  /* 0x0000000000007919 */ /* 0x001e240000002100 */
        /* <DEDUP_REMOVED lines=12> */
.L_x_9924:
[----:B------:R-:W-:Y:S02]  /*18d60*/  ULDC UR4, c[0x0][0xc3c] ;  /* 0x00030f0000047ab9 */ /* 0x000fe40000000800 */
[----:B------:R-:W-:-:S06]  /*18d70*/  UISETP.GE.AND UP0, UPT, UR42, UR4, UPT ;  /* 0x000000042a00728c */ /* 0x000fcc000bf06270 */
[----:B------:R-:W-:-:S13]  /*18d80*/  PLOP3.LUT P0, PT, PT, PT, UP0, 0x80, 0x0 ;  /* 0x000000000000781c */ /* 0x000fda0003f0f008 */
[----:B------:R-:W-:Y:S05]  /*18d90*/  @!P0 BRA `(.L_x_9932) ;  /* 0xffffffb000508947 */ /* 0x000fea000383ffff */
.L_x_9852:
[----:B0-----:R-:W3:Y:S01]  /*18da0*/  LDL.LU R0, [R1+0x18] ;  /* 0x0000180001007983 */ /* 0x001ee20000300800 */
[----:B------:R-:W-:Y:S01]  /*18db0*/  BSSY B0, `(.L_x_9933) ;  /* 0x000000b000007945 */ /* 0x000fe20003800000 */
[----:B-12---:R-:W0:Y:S01]  /*18dc0*/  S2R R5, SR_CgaCtaId ;  /* 0x0000000000057919 */ /* 0x006e220000008800 */
        /* <DEDUP_REMOVED lines=9> */
.L_x_9971:
[----:B------:R-:W-:Y:S05]  /*18e60*/  BSYNC B0 ;  /* 0x0000000000007941 */ /* 0x000fea0003800000 */
.L_x_9933:
[----:B------:R-:W-:-:S03]  /*18e70*/  UMOV UR4, 0xffffffff ;  /* 0xffffffff00047882 */ /* 0x000fc60000000000 */
[----:B------:R-:W-:Y:S05]  /*18e80*/  BRA.DIV UR4, `(.L_x_9935) ;  /* 0x0000000e049c7947 */ /* 0x000fea000b800000 */
[----:B0-----:R-:W0:Y:S02]  /*18e90*/  S2R R0, SR_TID.X ;  /* 0x0000000000007919 */ /* 0x001e240000002100 */
[----:B0-----:R-:W-:-:S04]  /*18ea0*/  SHF.R.U32.HI R0, RZ, 0x5, R0 ;  /* 0x00000005ff007819 */ /* 0x001fc80000011600 */
[----:B------:R-:W-:-:S05]  /*18eb0*/  LOP3.LUT R0, R0, 0x3, RZ, 0xc0, !PT ;  /* 0x0000000300007812 */ /* 0x000fca00078ec0ff */
[----:B------:R0:W1:Y:S02]  /*18ec0*/  SHFL.IDX PT, R14, R0, RZ, 0x1f ;  /* 0x00001fff000e7589 */ /* 0x00006400000e0000 */
.L_x_9974:
[----:B-1----:R-:W-:Y:S01]  /*18ed0*/  ISETP.NE.AND P0, PT, R14, RZ, PT ;  /* 0x000000ff0e00720c */ /* 0x002fe20003f05270 */
[----:B------:R-:W-:-:S12]  /*18ee0*/  BSSY B0, `(.L_x_9936) ;  /* 0x000002b000007945 */ /* 0x000fd80003800000 */
[----:B------:R-:W-:Y:S05]  /*18ef0*/  @P0 BRA `(.L_x_9937) ;  /* 0x0000000000a40947 */ /* 0x000fea0003800000 */
[----:B------:R-:W-:-:S03]  /*18f00*/  UMOV UR4, 0xffffffff ;  /* 0xffffffff00047882 */ /* 0x000fc60000000000 */
[----:B------:R-:W-:Y:S05]  /*18f10*/  BRA.DIV UR4, `(.L_x_9938) ;  /* 0x0000000e04ac7947 */ /* 0x000fea000b800000 */
[----:B------:R-:W-:-:S13]  /*18f20*/  ELECT P6, URZ, PT ;  /* 0x00000000003f782f */ /* 0x000fda00038c0000 */
.L_x_9977:
[----:B------:R-:W-:Y:S05]  /*18f30*/  @!P6 BRA `(.L_x_9937) ;  /* 0x000000000094e947 */ /* 0x000fea0003800000 */
[----:B------:R-:W-:-:S06]  /*18f40*/  ULOP3.LUT UR4, UR38, 0x2, URZ, 0xfc, !UPT ;  /* 0x0000000226047892 */ /* 0x000fcc000f8efc3f */
[----:B0-----:R-:W-:-:S05]  /*18f50*/  IMAD.U32 R0, RZ, RZ, UR4 ;  /* 0x00000004ff007e24 */ /* 0x001fca000f8e00ff */
[----:B------:R-:W-:-:S13]  /*18f60*/  ISETP.NE.AND P0, PT, R0, 0x3, PT ;  /* 0x000000030000780c */ /* 0x000fda0003f05270 */
[----:B------:R-:W-:Y:S05]  /*18f70*/  @!P0 BRA `(.L_x_9939) ;  /* 0x0000000000048947 */ /* 0x000fea0003800000 */
[----:B------:R-:W-:Y:S01]  /*18f80*/  BPT.TRAP 0x1 ;  /* 0x000000040000795c */ /* 0x000fe20000300000 */
.L_x_9939:
        /* <DEDUP_REMOVED lines=12> */
.L_x_9978:
[----:B------:R-:W1:Y:S02]  /*19050*/  SYNCS.PHASECHK.TRANS64.TRYWAIT P1, [R3+URZ], R0 ;  /* 0x00000000030075a7 */ /* 0x000e64000802017f */
[----:B-1----:R-:W-:Y:S05]  /*19060*/  @!P1 BRA `(.L_x_9941) ;  /* 0x0000000c008c9947 */ /* 0x002fea0003800000 */
.L_x_9979:
[----:B------:R-:W-:Y:S05]  /*19070*/  @!P0 BRA `(.L_x_9942) ;  /* 0x0000000000048947 */ /* 0x000fea0003800000 */
[----:B------:R-:W-:Y:S01]  /*19080*/  BPT.TRAP 0x1 ;  /* 0x000000040000795c */ /* 0x000fe20000300000 */
.L_x_9942:
[----:B-1----:R-:W-:-:S04]  /*19090*/  IMAD R3, R18, 0x8, R9 ;  /* 0x0000000812037824 */ /* 0x002fc800078e0209 */
[----:B------:R-:W1:Y:S02]  /*190a0*/  SYNCS.PHASECHK.TRANS64.TRYWAIT P1, [R3+URZ+0x19c60], R2 ;  /* 0x019c6002030075a7 */ /* 0x000e64000802017f */
[----:B-1----:R-:W-:Y:S05]  /*190b0*/  @!P1 BRA `(.L_x_9943) ;  /* 0x0000000c008c9947 */ /* 0x002fea0003800000 */
.L_x_9980:
[----:B------:R-:W-:Y:S05]  /*190c0*/  @!P0 BRA `(.L_x_9944) ;  /* 0x0000000000048947 */ /* 0x000fea0003800000 */
[----:B------:R-:W-:Y:S01]  /*190d0*/  BPT.TRAP 0x1 ;  /* 0x000000040000795c */ /* 0x000fe20000300000 */
.L_x_9944:
[----:B------:R-:W-:-:S04]  /*190e0*/  IMAD R5, R4, 0x8, R9 ;  /* 0x0000000804057824 */ /* 0x000fc800078e0209 */
[----:B------:R-:W2:Y:S02]  /*190f0*/  SYNCS.PHASECHK.TRANS64.TRYWAIT P1, [R5+URZ+0x19c60], R0 ;  /* 0x019c6000050075a7 */ /* 0x000ea4000802017f */
[----:B--2---:R-:W-:Y:S05]  /*19100*/  @!P1 BRA `(.L_x_9945) ;  /* 0x0000000c008c9947 */ /* 0x004fea0003800000 */
.L_x_9981:
[----:B------:R-:W-:Y:S05]  /*19110*/  @!P0 BRA `(.L_x_9946) ;  /* 0x0000000000048947 */ /* 0x000fea0003800000 */
[----:B------:R-:W-:Y:S01]  /*19120*/  BPT.TRAP 0x1 ;  /* 0x000000040000795c */ /* 0x000fe20000300000 */
.L_x_9946:
[----:B------:R-:W3:Y:S02]  /*19130*/  SYNCS.PHASECHK.TRANS64.TRYWAIT P0, [R3+URZ+0x19c80], R2 ;  /* 0x019c8002030075a7 */ /* 0x000ee4000800017f */
[----:B---3--:R-:W-:Y:S05]  /*19140*/  @!P0 BRA `(.L_x_9947) ;  /* 0x0000000c00908947 */ /* 0x008fea0003800000 */
.L_x_9948:
[----:B----4-:R4:W0:Y:S02]  /*19150*/  SYNCS.PHASECHK.TRANS64.TRYWAIT P0, [R5+URZ+0x19c80], R0 ;  /* 0x019c8000050075a7 */ /* 0x010824000800017f */
[----:B0-----:R-:W-:Y:S05]  /*19160*/  @!P0 NANOSLEEP.SYNCS 0x989680 ;  /* 0x009896800000895d */ /* 0x001fea0003900000 */
[----:B------:R-:W0:Y:S02]  /*19170*/  @!P0 SYNCS.PHASECHK.TRANS64 P0, [R5+URZ+0x19c80], R0 ;  /* 0x019c8000050085a7 */ /* 0x000e24000800007f */
[----:B0-----:R-:W-:Y:S05]  /*19180*/  @!P0 BRA `(.L_x_9948) ;  /* 0xfffffffc00f08947 */ /* 0x001fea000383ffff */
.L_x_9937:
[----:B------:R-:W-:Y:S05]  /*19190*/  BSYNC B0 ;  /* 0x0000000000007941 */ /* 0x000fea0003800000 */
.L_x_9936:
[----:B------:R-:W-:Y:S05]  /*191a0*/  EXIT ;  /* 0x000000000000794d */ /* 0x000fea0003800000 */
.L_x_9755:
[----:B0-----:R-:W-:-:S04]  /*191b0*/  IMAD.U32 R3, RZ, RZ, UR46 ;  /* 0x0000002eff037e24 */ /* 0x001fc8000f8e00ff */
[----:B------:R0:W1:Y:S03]  /*191c0*/  SYNCS.PHASECHK.TRANS64.TRYWAIT P1, [R3+URZ+0x19c00], R6 ;  /* 0x019c0006030075a7 */ /* 0x000066000802017f */
[----:B-1----:R-:W-:Y:S05]  /*191d0*/  @!P1 NANOSLEEP.SYNCS 0x989680 ;  /* 0x009896800000995d */ /* 0x002fea0003900000 */
[----:B------:R-:W1:Y:S02]  /*191e0*/  @!P1 SYNCS.PHASECHK.TRANS64 P1, [R3+URZ+0x19c00], R6 ;  /* 0x019c0006030095a7 */ /* 0x000e64000802007f */
[----:B-1----:R-:W-:Y:S05]  /*191f0*/  @!P1 BRA `(.L_x_9755) ;  /* 0xfffffffc00ec9947 */ /* 0x002fea000383ffff */
[----:B------:R-:W-:Y:S05]  /*19200*/  BRA `(.L_x_9949) ;  /* 0xfffffe9000387947 */ /* 0x000fea000383ffff */
.L_x_9759:
[----:B-1----:R1:W2:Y:S02]  /*19210*/  SYNCS.PHASECHK.TRANS64.TRYWAIT P2, [R90+URZ+0x19c30], R3 ;  /* 0x019c30035a0075a7 */ /* 0x0022a4000804017f */
[----:B--2---:R-:W-:Y:S05]  /*19220*/  @!P2 NANOSLEEP.SYNCS 0x989680 ;  /* 0x009896800000a95d */ /* 0x004fea0003900000 */
[----:B------:R-:W2:Y:S02]  /*19230*/  @!P2 SYNCS.PHASECHK.TRANS64 P2, [R90+URZ+0x19c30], R3 ;  /* 0x019c30035a00a5a7 */ /* 0x000ea4000804007f */
[----:B--2---:R-:W-:Y:S05]  /*19240*/  @!P2 BRA `(.L_x_9759) ;  /* 0xfffffffc00f0a947 */ /* 0x004fea000383ffff */
[----:B------:R-:W-:Y:S05]  /*19250*/  BRA `(.L_x_9758) ;  /* 0xfffffe90005c7947 */ /* 0x000fea000383ffff */
.L_x_9775:
[----:B-1----:R-:W-:-:S04]  /*19260*/  IMAD.U32 R6, RZ, RZ, UR24 ;  /* 0x00000018ff067e24 */ /* 0x002fc8000f8e00ff */
[----:B------:R1:W2:Y:S03]  /*19270*/  SYNCS.PHASECHK.TRANS64.TRYWAIT P2, [R6+URZ+0x19c30], R5 ;  /* 0x019c3005060075a7 */ /* 0x0002a6000804017f */
[----:B--2---:R-:W-:Y:S05]  /*19280*/  @!P2 NANOSLEEP.SYNCS 0x989680 ;  /* 0x009896800000a95d */ /* 0x004fea0003900000 */
[----:B------:R-:W2:Y:S02]  /*19290*/  @!P2 SYNCS.PHASECHK.TRANS64 P2, [R6+URZ+0x19c30], R5 ;  /* 0x019c30050600a5a7 */ /* 0x000ea4000804007f */
[----:B--2---:R-:W-:Y:S05]  /*192a0*/  @!P2 BRA `(.L_x_9775) ;  /* 0xfffffffc00eca947 */ /* 0x004fea000383ffff */
[----:B------:R-:W-:Y:S05]  /*192b0*/  BRA `(.L_x_9774) ;  /* 0xfffffecc00107947 */ /* 0x000fea000383ffff */
.L_x_9779:
[----:B-1----:R-:W-:-:S04]  /*192c0*/  IMAD.U32 R6, RZ, RZ, UR11 ;  /* 0x0000000bff067e24 */ /* 0x002fc8000f8e00ff */
[----:B------:R1:W2:Y:S03]  /*192d0*/  SYNCS.PHASECHK.TRANS64.TRYWAIT P2, [R6+URZ+0x19c50], R5 ;  /* 0x019c5005060075a7 */ /* 0x0002a6000804017f */
[----:B--2---:R-:W-:Y:S05]  /*192e0*/  @!P2 NANOSLEEP.SYNCS 0x989680 ;  /* 0x009896800000a95d */ /* 0x004fea0003900000 */
[----:B------:R-:W2:Y:S02]  /*192f0*/  @!P2 SYNCS.PHASECHK.TRANS64 P2, [R6+URZ+0x19c50], R5 ;  /* 0x019c50050600a5a7 */ /* 0x000ea4000804007f */
[----:B--2---:R-:W-:Y:S05]  /*19300*/  @!P2 BRA `(.L_x_9779) ;  /* 0xfffffffc00eca947 */ /* 0x004fea000383ffff */
[----:B------:R-:W-:Y:S05]  /*19310*/  BRA `(.L_x_9778) ;  /* 0xfffffecc00607947 */ /* 0x000fea000383ffff */
.L_x_9797:
[----:B-1----:R-:W-:-:S04]  /*19320*/  IMAD.U32 R8, RZ, RZ, UR22 ;  /* 0x00000016ff087e24 */ /* 0x002fc8000f8e00ff */
[----:B------:R1:W2:Y:S03]  /*19330*/  SYNCS.PHASECHK.TRANS64.TRYWAIT P2, [R8+URZ+0x19c30], R7 ;  /* 0x019c3007080075a7 */ /* 0x0002a6000804017f */
[----:B--2---:R-:W-:Y:S05]  /*19340*/  @!P2 NANOSLEEP.SYNCS 0x989680 ;  /* 0x009896800000a95d */ /* 0x004fea0003900000 */
[----:B------:R-:W2:Y:S02]  /*19350*/  @!P2 SYNCS.PHASECHK.TRANS64 P2, [R8+URZ+0x19c30], R7 ;  /* 0x019c30070800a5a7 */ /* 0x000ea4000804007f */
[----:B--2---:R-:W-:Y:S05]  /*19360*/  @!P2 BRA `(.L_x_9797) ;  /* 0xfffffffc00eca947 */ /* 0x004fea000383ffff */
[----:B------:R-:W-:Y:S05]  /*19370*/  BRA `(.L_x_9796) ;  /* 0xffffff0000b07947 */ /* 0x000fea000383ffff */
.L_x_9801:
[----:B-1----:R-:W-:-:S04]  /*19380*/  IMAD.U32 R8, RZ, RZ, UR11 ;  /* 0x0000000bff087e24 */ /* 0x002fc8000f8e00ff */
[----:B------:R1:W2:Y:S03]  /*19390*/  SYNCS.PHASECHK.TRANS64.TRYWAIT P2, [R8+URZ+0x19c50], R7 ;  /* 0x019c5007080075a7 */ /* 0x0002a6000804017f */
[----:B--2---:R-:W-:Y:S05]  /*193a0*/  @!P2 NANOSLEEP.SYNCS 0x989680 ;  /* 0x009896800000a95d */ /* 0x004fea0003900000 */
[----:B------:R-:W2:Y:S02]  /*193b0*/  @!P2 SYNCS.PHASECHK.TRANS64 P2, [R8+URZ+0x19c50], R7 ;  /* 0x019c50070800a5a7 */ /* 0x000ea4000804007f */
[----:B--2---:R-:W-:Y:S05]  /*193c0*/  @!P2 BRA `(.L_x_9801) ;  /* 0xfffffffc00eca947 */ /* 0x004fea000383ffff */
[----:B------:R-:W-:Y:S05]  /*193d0*/  BRA `(.L_x_9800) ;  /* 0xffffff0400007947 */ /* 0x000fea000383ffff */
.L_x_9808:
[----:B-1----:R-:W-:-:S04]  /*193e0*/  IMAD.U32 R8, RZ, RZ, UR23 ;  /* 0x00000017ff087e24 */ /* 0x002fc8000f8e00ff */
[----:B------:R1:W2:Y:S03]  /*193f0*/  SYNCS.PHASECHK.TRANS64.TRYWAIT P2, [R8+URZ+0x19c30], R7 ;  /* 0x019c3007080075a7 */ /* 0x0002a6000804017f */
[----:B--2---:R-:W-:Y:S05]  /*19400*/  @!P2 NANOSLEEP.SYNCS 0x989680 ;  /* 0x009896800000a95d */ /* 0x004fea0003900000 */
[----:B------:R-:W2:Y:S02]  /*19410*/  @!P2 SYNCS.PHASECHK.TRANS64 P2, [R8+URZ+0x19c30], R7 ;  /* 0x019c30070800a5a7 */ /* 0x000ea4000804007f */
[----:B--2---:R-:W-:Y:S05]  /*19420*/  @!P2 BRA `(.L_x_9808) ;  /* 0xfffffffc00eca947 */ /* 0x004fea000383ffff */
[----:B------:R-:W-:Y:S05]  /*19430*/  BRA `(.L_x_9807) ;  /* 0xffffff2400807947 */ /* 0x000fea000383ffff */
.L_x_9812:
[----:B-1----:R-:W-:-:S04]  /*19440*/  IMAD.U32 R8, RZ, RZ, UR11 ;  /* 0x0000000bff087e24 */ /* 0x002fc8000f8e00ff */
[----:B------:R1:W2:Y:S03]  /*19450*/  SYNCS.PHASECHK.TRANS64.TRYWAIT P2, [R8+URZ+0x19c50], R7 ;  /* 0x019c5007080075a7 */ /* 0x0002a6000804017f */
[----:B--2---:R-:W-:Y:S05]  /*19460*/  @!P2 NANOSLEEP.SYNCS 0x989680 ;  /* 0x009896800000a95d */ /* 0x004fea0003900000 */
[----:B------:R-:W2:Y:S02]  /*19470*/  @!P2 SYNCS.PHASECHK.TRANS64 P2, [R8+URZ+0x19c50], R7 ;  /* 0x019c50070800a5a7 */ /* 0x000ea4000804007f */
[----:B--2---:R-:W-:Y:S05]  /*19480*/  @!P2 BRA `(.L_x_9812) ;  /* 0xfffffffc00eca947 */ /* 0x004fea000383ffff */
[----:B------:R-:W-:Y:S05]  /*19490*/  BRA `(.L_x_9811) ;  /* 0xffffff2400d07947 */ /* 0x000fea000383ffff */
.L_x_9826:
[----:B-1----:R-:W-:-:S04]  /*194a0*/  IMAD.U32 R5, RZ, RZ, UR14 ;  /* 0x0000000eff057e24 */ /* 0x002fc8000f8e00ff */
[----:B------:R1:W2:Y:S03]  /*194b0*/  SYNCS.PHASECHK.TRANS64.TRYWAIT P1, [R5+URZ+0x19c50], R0 ;  /* 0x019c5000050075a7 */ /* 0x0002a6000802017f */
[----:B--2---:R-:W-:Y:S05]  /*194c0*/  @!P1 NANOSLEEP.SYNCS 0x989680 ;  /* 0x009896800000995d */ /* 0x004fea0003900000 */
[----:B------:R-:W2:Y:S02]  /*194d0*/  @!P1 SYNCS.PHASECHK.TRANS64 P1, [R5+URZ+0x19c50], R0 ;  /* 0x019c5000050095a7 */ /* 0x000ea4000802007f */
[----:B--2---:R-:W-:Y:S05]  /*194e0*/  @!P1 BRA `(.L_x_9826) ;  /* 0xfffffffc00ec9947 */ /* 0x004fea000383ffff */
[----:B------:R-:W-:Y:S05]  /*194f0*/  BRA `(.L_x_9825) ;  /* 0xffffff58003c7947 */ /* 0x000fea000383ffff */
.L_x_9874:
[----:B------:R-:W-:Y:S02]  /*19500*/  IMAD.MOV.U32 R13, RZ, RZ, R20 ;  /* 0x000000ffff0d7224 */ /* 0x000fe400078e0014 */
[----:B------:R-:W-:Y:S02]  /*19510*/  IMAD.MOV.U32 R12, RZ, RZ, RZ ;  /* 0x000000ffff0c7224 */ /* 0x000fe400078e00ff */
[----:B------:R-:W-:Y:S02]  /*19520*/  IMAD.MOV.U32 R11, RZ, RZ, 0x1f ;  /* 0x0000001fff0b7424 */ /* 0x000fe400078e00ff */
[----:B------:R-:W-:-:S07]  /*19530*/  IMAD.MOV.U32 R15, RZ, RZ, -0x1 ;  /* 0xffffffffff0f7424 */ /* 0x000fce00078e00ff */
[----:B01----:R-:W-:Y:S05]  /*19540*/  WARPSYNC.COLLECTIVE R15, `(.L_x_9950) ;  /* 0x000000000f087348 */ /* 0x003fea0003c00000 */
[----:B------:R2:W3:Y:S02]  /*19550*/  SHFL.IDX P6, R14, R13, R12, R11 ;  /* 0x0000000c0d0e7389 */ /* 0x0004e400000c000b */
[----:B0123--:R-:W-:Y:S01]  /*19560*/  ENDCOLLECTIVE ;  /* 0x000000000000791b */ /* 0x00ffe20003800000 */
.L_x_9950:
[----:B------:R-:W-:Y:S05]  /*19570*/  BRA `(.L_x_9951) ;  /* 0xffffffbc00447947 */ /* 0x000fea000383ffff */
.L_x_9876:
[----:B------:R-:W-:Y:S01]  /*19580*/  BSSY B0, `(.L_x_9952) ;  /* 0x0000006000007945 */ /* 0x000fe20003800000 */
[----:B------:R-:W-:-:S07]  /*19590*/  IMAD.MOV.U32 R15, RZ, RZ, -0x1 ;  /* 0xffffffffff0f7424 */ /* 0x000fce00078e00ff */
[----:B012---:R-:W-:Y:S05]  /*195a0*/  WARPSYNC.COLLECTIVE R15, `(.L_x_9953) ;  /* 0x000000000f0c7348 */ /* 0x007fea0003c00000 */
[----:B------:R-:W-:Y:S02]  /*195b0*/  ELECT P6, UR62, PT ;  /* 0x00000000003e782f */ /* 0x000fe400038c0000 */
[----:B------:R-:W-:Y:S01]  /*195c0*/  MOV R14, UR62 ;  /* 0x0000003e000e7c02 */ /* 0x000fe20008000f00 */
[----:B012---:R-:W-:Y:S10]  /*195d0*/  ENDCOLLECTIVE ;  /* 0x000000000000791b */ /* 0x007ff40003800000 */
.L_x_9953:
[----:B------:R-:W-:Y:S05]  /*195e0*/  BSYNC B0 ;  /* 0x0000000000007941 */ /* 0x000fea0003800000 */
.L_x_9952:
[----:B------:R-:W-:Y:S05]  /*195f0*/  BRA `(.L_x_9954) ;  /* 0xffffffbc004c7947 */ /* 0x000fea000383ffff */
.L_x_9878:
[----:B-1----:R1:W3:Y:S02]  /*19600*/  SYNCS.PHASECHK.TRANS64.TRYWAIT P0, [R4+URZ+0x19c80], R3 ;  /* 0x019c8003040075a7 */ /* 0x0022e4000800017f */
[----:B---3--:R-:W-:Y:S05]  /*19610*/  @!P0 NANOSLEEP.SYNCS 0x989680 ;  /* 0x009896800000895d */ /* 0x008fea0003900000 */
[----:B------:R-:W3:Y:S02]  /*19620*/  @!P0 SYNCS.PHASECHK.TRANS64 P0, [R4+URZ+0x19c80], R3 ;  /* 0x019c8003040085a7 */ /* 0x000ee4000800007f */
[----:B---3--:R-:W-:Y:S05]  /*19630*/  @!P0 BRA `(.L_x_9878) ;  /* 0xfffffffc00f08947 */ /* 0x008fea000383ffff */
[----:B------:R-:W-:Y:S05]  /*19640*/  BRA `(.L_x_9955) ;  /* 0xffffffbc00a87947 */ /* 0x000fea000383ffff */
.L_x_9880:
[----:B---3--:R3:W4:Y:S02]  /*19650*/  SYNCS.PHASECHK.TRANS64.TRYWAIT P0, [R4+URZ+0x19c40], R3 ;  /* 0x019c4003040075a7 */ /* 0x008724000800017f */
[----:B----4-:R-:W-:Y:S05]  /*19660*/  @!P0 NANOSLEEP.SYNCS 0x989680 ;  /* 0x009896800000895d */ /* 0x010fea0003900000 */
[----:B------:R-:W4:Y:S02]  /*19670*/  @!P0 SYNCS.PHASECHK.TRANS64 P0, [R4+URZ+0x19c40], R3 ;  /* 0x019c4003040085a7 */ /* 0x000f24000800007f */
[----:B----4-:R-:W-:Y:S05]  /*19680*/  @!P0 BRA `(.L_x_9880) ;  /* 0xfffffffc00f08947 */ /* 0x010fea000383ffff */
[----:B------:R-:W-:Y:S05]  /*19690*/  BRA `(.L_x_9956) ;  /* 0xffffffc0002c7947 */ /* 0x000fea000383ffff */
.L_x_9884:
[----:B------:R-:W2:Y:S01]  /*196a0*/  LDL.LU R11, [R1+0xc] ;  /* 0x00000c00010b7983 */ /* 0x000ea20000300800 */
[----:B------:R-:W-:Y:S02]  /*196b0*/  IMAD.MOV.U32 R4, RZ, RZ, R12 ;  /* 0x000000ffff047224 */ /* 0x000fe400078e000c */
[----:B------:R-:W-:Y:S02]  /*196c0*/  IMAD.MOV.U32 R13, RZ, RZ, R5 ;  /* 0x000000ffff0d7224 */ /* 0x000fe400078e0005 */
[----:B------:R-:W-:Y:S02]  /*196d0*/  IMAD.MOV.U32 R12, RZ, RZ, RZ ;  /* 0x000000ffff0c7224 */ /* 0x000fe400078e00ff */
[----:B------:R-:W-:Y:S02]  /*196e0*/  IMAD.MOV.U32 R15, RZ, RZ, -0x1 ;  /* 0xffffffffff0f7424 */ /* 0x000fe400078e00ff */
[----:B------:R-:W-:Y:S02]  /*196f0*/  IMAD.IADD R4, R21, 0x1, R4 ;  /* 0x0000000115047824 */ /* 0x000fe400078e0204 */
[----:B--2---:R-:W-:-:S02]  /*19700*/  IMAD R0, R11, R9, RZ ;  /* 0x000000090b007224 */ /* 0x004fc400078e02ff */
[----:B------:R-:W-:-:S03]  /*19710*/  IMAD.MOV.U32 R11, RZ, RZ, 0x1e1f ;  /* 0x00001e1fff0b7424 */ /* 0x000fc600078e00ff */
[----:B------:R-:W-:-:S13]  /*19720*/  ISETP.GE.AND P4, PT, R4, R0, PT ;  /* 0x000000000400720c */ /* 0x000fda0003f86270 */
[----:B0----5:R-:W-:Y:S05]  /*19730*/  WARPSYNC.COLLECTIVE R15, `(.L_x_9957) ;  /* 0x000000000f087348 */ /* 0x021fea0003c00000 */
[----:B------:R1:W2:Y:S02]  /*19740*/  SHFL.IDX P6, R14, R13, R12, R11 ;  /* 0x0000000c0d0e7389 */ /* 0x0002a400000c000b */
[----:B012--5:R-:W-:Y:S01]  /*19750*/  ENDCOLLECTIVE ;  /* 0x000000000000791b */ /* 0x027fe20003800000 */
.L_x_9957:
[----:B------:R-:W-:Y:S02]  /*19760*/  IMAD.MOV.U32 R13, RZ, RZ, R6 ;  /* 0x000000ffff0d7224 */ /* 0x000fe400078e0006 */
[----:B------:R-:W-:-:S07]  /*19770*/  IMAD.MOV.U32 R2, RZ, RZ, R14 ;  /* 0x000000ffff027224 */ /* 0x000fce00078e000e */
[----:B------:R-:W-:Y:S05]  /*19780*/  WARPSYNC.COLLECTIVE R15, `(.L_x_9958) ;  /* 0x000000000f087348 */ /* 0x000fea0003c00000 */
[----:B------:R0:W1:Y:S02]  /*19790*/  SHFL.IDX P6, R14, R13, R12, R11 ;  /* 0x0000000c0d0e7389 */ /* 0x00006400000c000b */
[----:B01----:R-:W-:Y:S01]  /*197a0*/  ENDCOLLECTIVE ;  /* 0x000000000000791b */ /* 0x003fe20003800000 */
.L_x_9958:
[----:B------:R-:W-:Y:S02]  /*197b0*/  IMAD.MOV.U32 R13, RZ, RZ, R5 ;  /* 0x000000ffff0d7224 */ /* 0x000fe400078e0005 */
[----:B------:R-:W-:Y:S02]  /*197c0*/  IMAD.MOV.U32 R12, RZ, RZ, 0x1 ;  /* 0x00000001ff0c7424 */ /* 0x000fe400078e00ff */
[----:B------:R-:W-:-:S07]  /*197d0*/  IMAD.MOV.U32 R3, RZ, RZ, R14 ;  /* 0x000000ffff037224 */ /* 0x000fce00078e000e */
[----:B------:R-:W-:Y:S05]  /*197e0*/  WARPSYNC.COLLECTIVE R15, `(.L_x_9959) ;  /* 0x000000000f087348 */ /* 0x000fea0003c00000 */
[----:B------:R0:W1:Y:S02]  /*197f0*/  SHFL.IDX P6, R14, R13, R12, R11 ;  /* 0x0000000c0d0e7389 */ /* 0x00006400000c000b */
[----:B01----:R-:W-:Y:S01]  /*19800*/  ENDCOLLECTIVE ;  /* 0x000000000000791b */ /* 0x003fe20003800000 */
.L_x_9959:
        /* <DEDUP_REMOVED lines=10> */
.L_x_9960:
        /* <DEDUP_REMOVED lines=12> */
.L_x_9961:
        /* <DEDUP_REMOVED lines=8> */
.L_x_9962:
[----:B------:R-:W-:-:S05]  /*199f0*/  @!P4 IMAD.X R3, RZ, RZ, R5, P3 ;  /* 0x000000ffff03c224 */ /* 0x000fca00018e0605 */
        /* <DEDUP_REMOVED lines=8> */
.L_x_9889:
[----:B--2---:R2:W3:Y:S02]  /*19a80*/  SYNCS.PHASECHK.TRANS64.TRYWAIT P0, [R16+URZ+0x19c20], R3 ;  /* 0x019c2003100075a7 */ /* 0x0044e4000800017f */
[----:B---3--:R-:W-:Y:S05]  /*19a90*/  @!P0 NANOSLEEP.SYNCS 0x989680 ;  /* 0x009896800000895d */ /* 0x008fea0003900000 */
[----:B------:R-:W3:Y:S02]  /*19aa0*/  @!P0 SYNCS.PHASECHK.TRANS64 P0, [R16+URZ+0x19c20], R3 ;  /* 0x019c2003100085a7 */ /* 0x000ee4000800007f */
[----:B---3--:R-:W-:Y:S05]  /*19ab0*/  @!P0 BRA `(.L_x_9889) ;  /* 0xfffffffc00f08947 */ /* 0x008fea000383ffff */
[----:B------:R-:W-:Y:S05]  /*19ac0*/  BRA `(.L_x_9964) ;  /* 0xffffffc800747947 */ /* 0x000fea000383ffff */
.L_x_9895:
[----:B-1----:R1:W2:Y:S02]  /*19ad0*/  SYNCS.PHASECHK.TRANS64.TRYWAIT P0, [R6+URZ+0x19c80], R4 ;  /* 0x019c8004060075a7 */ /* 0x0022a4000800017f */
[----:B--2---:R-:W-:Y:S05]  /*19ae0*/  @!P0 NANOSLEEP.SYNCS 0x989680 ;  /* 0x009896800000895d */ /* 0x004fea0003900000 */
[----:B------:R-:W2:Y:S02]  /*19af0*/  @!P0 SYNCS.PHASECHK.TRANS64 P0, [R6+URZ+0x19c80], R4 ;  /* 0x019c8004060085a7 */ /* 0x000ea4000800007f */
[----:B--2---:R-:W-:Y:S05]  /*19b00*/  @!P0 BRA `(.L_x_9895) ;  /* 0xfffffffc00f08947 */ /* 0x004fea000383ffff */
[----:B------:R-:W-:Y:S05]  /*19b10*/  BRA `(.L_x_9965) ;  /* 0xffffffcc00187947 */ /* 0x000fea000383ffff */
.L_x_9902:
[----:B--2---:R2:W3:Y:S02]  /*19b20*/  SYNCS.PHASECHK.TRANS64.TRYWAIT P0, [R6+URZ+0x19c40], R4 ;  /* 0x019c4004060075a7 */ /* 0x0044e4000800017f */
[----:B---3--:R-:W-:Y:S05]  /*19b30*/  @!P0 NANOSLEEP.SYNCS 0x989680 ;  /* 0x009896800000895d */ /* 0x008fea0003900000 */
[----:B------:R-:W3:Y:S02]  /*19b40*/  @!P0 SYNCS.PHASECHK.TRANS64 P0, [R6+URZ+0x19c40], R4 ;  /* 0x019c4004060085a7 */ /* 0x000ee4000800007f */
[----:B---3--:R-:W-:Y:S05]  /*19b50*/  @!P0 BRA `(.L_x_9902) ;  /* 0xfffffffc00f08947 */ /* 0x008fea000383ffff */
[----:B------:R-:W-:Y:S05]  /*19b60*/  BRA `(.L_x_9966) ;  /* 0xffffffd000107947 */ /* 0x000fea000383ffff */
.L_x_9910:
[----:B-1----:R1:W2:Y:S02]  /*19b70*/  SYNCS.PHASECHK.TRANS64.TRYWAIT P0, [R3+URZ+0x19c70], R4 ;  /* 0x019c7004030075a7 */ /* 0x0022a4000800017f */
[----:B--2---:R-:W-:Y:S05]  /*19b80*/  @!P0 NANOSLEEP.SYNCS 0x989680 ;  /* 0x009896800000895d */ /* 0x004fea0003900000 */
[----:B------:R-:W2:Y:S02]  /*19b90*/  @!P0 SYNCS.PHASECHK.TRANS64 P0, [R3+URZ+0x19c70], R4 ;  /* 0x019c7004030085a7 */ /* 0x000ea4000800007f */
[----:B--2---:R-:W-:Y:S05]  /*19ba0*/  @!P0 BRA `(.L_x_9910) ;  /* 0xfffffffc00f08947 */ /* 0x004fea000383ffff */
[----:B------:R-:W-:Y:S05]  /*19bb0*/  BRA `(.L_x_9967) ;  /* 0xffffffd400247947 */ /* 0x000fea000383ffff */
.L_x_9912:
[----:B-1----:R1:W2:Y:S02]  /*19bc0*/  SYNCS.PHASECHK.TRANS64.TRYWAIT P0, [R3+URZ+0x19c60], R4 ;  /* 0x019c6004030075a7 */ /* 0x0022a4000800017f */
[----:B--2---:R-:W-:Y:S05]  /*19bd0*/  @!P0 NANOSLEEP.SYNCS 0x989680 ;  /* 0x009896800000895d */ /* 0x004fea0003900000 */
[----:B------:R-:W2:Y:S02]  /*19be0*/  @!P0 SYNCS.PHASECHK.TRANS64 P0, [R3+URZ+0x19c60], R4 ;  /* 0x019c6004030085a7 */ /* 0x000ea4000800007f */
[----:B--2---:R-:W-:Y:S05]  /*19bf0*/  @!P0 BRA `(.L_x_9912) ;  /* 0xfffffffc00f08947 */ /* 0x004fea000383ffff */
[----:B------:R-:W-:Y:S05]  /*19c00*/  BRA `(.L_x_9968) ;  /* 0xffffffd4002c7947 */ /* 0x000fea000383ffff */
.L_x_9919:
[----:B--2---:R2:W3:Y:S02]  /*19c10*/  SYNCS.PHASECHK.TRANS64.TRYWAIT P1, [R0+URZ+0x19c70], R3 ;  /* 0x019c7003000075a7 */ /* 0x0044e4000802017f */
[----:B---3--:R-:W-:Y:S05]  /*19c20*/  @!P1 NANOSLEEP.SYNCS 0x989680 ;  /* 0x009896800000995d */ /* 0x008fea0003900000 */
[----:B------:R-:W3:Y:S02]  /*19c30*/  @!P1 SYNCS.PHASECHK.TRANS64 P1, [R0+URZ+0x19c70], R3 ;  /* 0x019c7003000095a7 */ /* 0x000ee4000802007f */
[----:B---3--:R-:W-:Y:S05]  /*19c40*/  @!P1 BRA `(.L_x_9919) ;  /* 0xfffffffc00f09947 */ /* 0x008fea000383ffff */
[----:B------:R-:W-:Y:S05]  /*19c50*/  BRA `(.L_x_9969) ;  /* 0xffffffd800d47947 */ /* 0x000fea000383ffff */
.L_x_9921:
[----:B--2---:R2:W3:Y:S02]  /*19c60*/  SYNCS.PHASECHK.TRANS64.TRYWAIT P1, [R0+URZ+0x19c60], R3 ;  /* 0x019c6003000075a7 */ /* 0x0044e4000802017f */
[----:B---3--:R-:W-:Y:S05]  /*19c70*/  @!P1 NANOSLEEP.SYNCS 0x989680 ;  /* 0x009896800000995d */ /* 0x008fea0003900000 */
[----:B------:R-:W3:Y:S02]  /*19c80*/  @!P1 SYNCS.PHASECHK.TRANS64 P1, [R0+URZ+0x19c60], R3 ;  /* 0x019c6003000095a7 */ /* 0x000ee4000802007f */
[----:B---3--:R-:W-:Y:S05]  /*19c90*/  @!P1 BRA `(.L_x_9921) ;  /* 0xfffffffc00f09947 */ /* 0x008fea000383ffff */
[----:B------:R-:W-:Y:S05]  /*19ca0*/  BRA `(.L_x_9970) ;  /* 0xffffffd800d87947 */ /* 0x000fea000383ffff */
.L_x_9934:
[----:B0-----:R0:W1:Y:S02]  /*19cb0*/  SYNCS.PHASECHK.TRANS64.TRYWAIT P0, [R9+URZ+0x19c20], R0 ;  /* 0x019c2000090075a7 */ /* 0x001064000800017f */
[----:B-1----:R-:W-:Y:S05]  /*19cc0*/  @!P0 NANOSLEEP.SYNCS 0x989680 ;  /* 0x009896800000895d */ /* 0x002fea0003900000 */
[----:B------:R-:W1:Y:S02]  /*19cd0*/  @!P0 SYNCS.PHASECHK.TRANS64 P0, [R9+URZ+0x19c20], R0 ;  /* 0x019c2000090085a7 */ /* 0x000e64000800007f */
[----:B-1----:R-:W-:Y:S05]  /*19ce0*/  @!P0 BRA `(.L_x_9934) ;  /* 0xfffffffc00f08947 */ /* 0x002fea000383ffff */
[----:B------:R-:W-:Y:S05]  /*19cf0*/  BRA `(.L_x_9971) ;  /* 0xfffffff000587947 */ /* 0x000fea000383ffff */
.L_x_9935:
        /* <DEDUP_REMOVED lines=11> */
.L_x_9973:
[----:B------:R-:W-:Y:S05]  /*19db0*/  BSYNC B0 ;  /* 0x0000000000007941 */ /* 0x000fea0003800000 */
.L_x_9972:
[----:B------:R-:W-:Y:S05]  /*19dc0*/  BRA `(.L_x_9974) ;  /* 0xfffffff000407947 */ /* 0x000fea000383ffff */
.L_x_9938:
[----:B------:R-:W-:Y:S01]  /*19dd0*/  BSSY B1, `(.L_x_9975) ;  /* 0x0000006000017945 */ /* 0x000fe20003800000 */
[----:B------:R-:W-:-:S07]  /*19de0*/  IMAD.MOV.U32 R15, RZ, RZ, -0x1 ;  /* 0xffffffffff0f7424 */ /* 0x000fce00078e00ff */
[----:B0-----:R-:W-:Y:S05]  /*19df0*/  WARPSYNC.COLLECTIVE R15, `(.L_x_9976) ;  /* 0x000000000f0c7348 */ /* 0x001fea0003c00000 */
[----:B------:R-:W-:Y:S02]  /*19e00*/  ELECT P6, UR62, PT ;  /* 0x00000000003e782f */ /* 0x000fe400038c0000 */
[----:B------:R-:W-:Y:S01]  /*19e10*/  MOV R14, UR62 ;  /* 0x0000003e000e7c02 */ /* 0x000fe20008000f00 */
[----:B0-----:R-:W-:Y:S10]  /*19e20*/  ENDCOLLECTIVE ;  /* 0x000000000000791b */ /* 0x001ff40003800000 */
.L_x_9976:
[----:B------:R-:W-:Y:S05]  /*19e30*/  BSYNC B1 ;  /* 0x0000000000017941 */ /* 0x000fea0003800000 */
.L_x_9975:
[----:B------:R-:W-:Y:S05]  /*19e40*/  BRA `(.L_x_9977) ;  /* 0xfffffff000387947 */ /* 0x000fea000383ffff */
.L_x_9940:
[----:B0-----:R0:W1:Y:S02]  /*19e50*/  SYNCS.PHASECHK.TRANS64.TRYWAIT P1, [R7+URZ], R2 ;  /* 0x00000002070075a7 */ /* 0x001064000802017f */
[----:B-1----:R-:W-:Y:S05]  /*19e60*/  @!P1 NANOSLEEP.SYNCS 0x989680 ;  /* 0x009896800000995d */ /* 0x002fea0003900000 */
[----:B------:R-:W1:Y:S02]  /*19e70*/  @!P1 SYNCS.PHASECHK.TRANS64 P1, [R7+URZ], R2 ;  /* 0x00000002070095a7 */ /* 0x000e64000802007f */
[----:B-1----:R-:W-:Y:S05]  /*19e80*/  @!P1 BRA `(.L_x_9940) ;  /* 0xfffffffc00f09947 */ /* 0x002fea000383ffff */
[----:B------:R-:W-:Y:S05]  /*19e90*/  BRA `(.L_x_9978) ;  /* 0xfffffff0006c7947 */ /* 0x000fea000383ffff */
.L_x_9941:
[----:B-1----:R1:W2:Y:S02]  /*19ea0*/  SYNCS.PHASECHK.TRANS64.TRYWAIT P1, [R3+URZ], R0 ;  /* 0x00000000030075a7 */ /* 0x0022a4000802017f */
[----:B--2---:R-:W-:Y:S05]  /*19eb0*/  @!P1 NANOSLEEP.SYNCS 0x989680 ;  /* 0x009896800000995d */ /* 0x004fea0003900000 */
[----:B------:R-:W2:Y:S02]  /*19ec0*/  @!P1 SYNCS.PHASECHK.TRANS64 P1, [R3+URZ], R0 ;  /* 0x00000000030095a7 */ /* 0x000ea4000802007f */
[----:B--2---:R-:W-:Y:S05]  /*19ed0*/  @!P1 BRA `(.L_x_9941) ;  /* 0xfffffffc00f09947 */ /* 0x004fea000383ffff */
[----:B------:R-:W-:Y:S05]  /*19ee0*/  BRA `(.L_x_9979) ;  /* 0xfffffff000607947 */ /* 0x000fea000383ffff */
.L_x_9943:
[----:B-1----:R1:W2:Y:S02]  /*19ef0*/  SYNCS.PHASECHK.TRANS64.TRYWAIT P1, [R3+URZ+0x19c60], R2 ;  /* 0x019c6002030075a7 */ /* 0x0022a4000802017f */
[----:B--2---:R-:W-:Y:S05]  /*19f00*/  @!P1 NANOSLEEP.SYNCS 0x989680 ;  /* 0x009896800000995d */ /* 0x004fea0003900000 */
[----:B------:R-:W2:Y:S02]  /*19f10*/  @!P1 SYNCS.PHASECHK.TRANS64 P1, [R3+URZ+0x19c60], R2 ;  /* 0x019c6002030095a7 */ /* 0x000ea4000802007f */
[----:B--2---:R-:W-:Y:S05]  /*19f20*/  @!P1 BRA `(.L_x_9943) ;  /* 0xfffffffc00f09947 */ /* 0x004fea000383ffff */
[----:B------:R-:W-:Y:S05]  /*19f30*/  BRA `(.L_x_9980) ;  /* 0xfffffff000607947 */ /* 0x000fea000383ffff */
.L_x_9945:
[----:B--2---:R2:W3:Y:S02]  /*19f40*/  SYNCS.PHASECHK.TRANS64.TRYWAIT P1, [R5+URZ+0x19c60], R0 ;  /* 0x019c6000050075a7 */ /* 0x0044e4000802017f */
[----:B---3--:R-:W-:Y:S05]  /*19f50*/  @!P1 NANOSLEEP.SYNCS 0x989680 ;  /* 0x009896800000995d */ /* 0x008fea0003900000 */
[----:B------:R-:W3:Y:S02]  /*19f60*/  @!P1 SYNCS.PHASECHK.TRANS64 P1, [R5+URZ+0x19c60], R0 ;  /* 0x019c6000050095a7 */ /* 0x000ee4000802007f */
[----:B---3--:R-:W-:Y:S05]  /*19f70*/  @!P1 BRA `(.L_x_9945) ;  /* 0xfffffffc00f09947 */ /* 0x008fea000383ffff */
[----:B------:R-:W-:Y:S05]  /*19f80*/  BRA `(.L_x_9981) ;  /* 0xfffffff000607947 */ /* 0x000fea000383ffff */
.L_x_9947:
[----:B---3--:R3:W4:Y:S02]  /*19f90*/  SYNCS.PHASECHK.TRANS64.TRYWAIT P0, [R3+URZ+0x19c80], R2 ;  /* 0x019c8002030075a7 */ /* 0x008724000800017f */
[----:B----4-:R-:W-:Y:S05]  /*19fa0*/  @!P0 NANOSLEEP.SYNCS 0x989680 ;  /* 0x009896800000895d */ /* 0x010fea0003900000 */
[----:B------:R-:W4:Y:S02]  /*19fb0*/  @!P0 SYNCS.PHASECHK.TRANS64 P0, [R3+URZ+0x19c80], R2 ;  /* 0x019c8002030085a7 */ /* 0x000f24000800007f */
[----:B----4-:R-:W-:Y:S05]  /*19fc0*/  @!P0 BRA `(.L_x_9947) ;  /* 0xfffffffc00f08947 */ /* 0x010fea000383ffff */
[----:B------:R-:W-:Y:S05]  /*19fd0*/  BRA `(.L_x_9948) ;  /* 0xfffffff0005c7947 */ /* 0x000fea000383ffff */
.L_x_9982:
        /* <DEDUP_REMOVED lines=10> */
.L_x_13369:


//--------------------- .text._ZN7cutlass13device_kernelIN5flash11enable_sm90INS1_16FlashAttnFwdSm90INS1_25CollectiveMainloopFwdSm90ILi2EN4cute5tupleIJNS5_1CILi1EEES8_S8_EEENS6_IJNS7_ILi192EEENS7_ILi128EEENS7_ILi96EEEEEELi96ENS_12float_e4m3_tEfNS_4arch4Sm90ELb0ELb1ELb1ELb1ELb0ELb1ELb0ELb1ELb1ELb1ELb1ELb0EEENS1_21CollectiveEpilogueFwdINS6_IJSA_SC_SB_EEES9_NS_10bfloat16_tESG_Li384ELb1ELb1ELb1ELb1EEENS1_36VarlenDynamicPersistentTileSchedulerILi192ELi128ELi384ELi128ELb1ELb1ELb1ELb1ELb0ELb1EEEEEEEEEvNT_6ParamsE --------------------------
	.section	.text._ZN7cutlass13device_kernelIN5flash11enable_sm90INS1_16FlashAttnFwdSm90INS1_25CollectiveMainloopFwdSm90ILi2EN4cute5tupleIJNS5_1CILi1EEES8_S8_EEENS6_IJNS7_ILi192EEENS7_ILi128EEENS7_ILi96EEEEEELi96ENS_12float_e4m3_tEfNS_4arch4Sm90ELb0ELb1ELb1ELb1ELb0ELb1ELb0ELb1ELb1ELb1ELb1ELb0EEENS1_21CollectiveEpilogueFwdINS6_IJSA_SC_SB_EEES9_NS_10bfloat16_tESG_Li384ELb1ELb1ELb1ELb1EEENS1_36VarlenDynamicPersistentTileSchedulerILi192ELi128ELi384ELi128ELb1ELb1ELb1ELb1ELb0ELb1EEEEEEEEEvNT_6ParamsE,"ax",@progbits
	.align	128
.text._ZN7cutlass13device_kernelIN5flash11enable_sm90INS1_16FlashAttnFwdSm90INS1_25CollectiveMainloopFwdSm90ILi2EN4cute5tupleIJNS5_1CILi1EEES8_S8_EEENS6_IJNS7_ILi192EEENS7_ILi128EEENS7_ILi96EEEEEELi96ENS_12float_e4m3_tEfNS_4arch4Sm90ELb0ELb1ELb1ELb1ELb0ELb1ELb0ELb1ELb1ELb1ELb1ELb0EEENS1_21CollectiveEpilogueFwdINS6_IJSA_SC_SB_EEES9_NS_10bfloat16_tESG_Li384ELb1ELb1ELb1ELb1EEENS1_36VarlenDynamicPersistentTileSchedulerILi192ELi128ELi384ELi128ELb1ELb1ELb1ELb1ELb0ELb1EEEEEEEEEvNT_6ParamsE:
        .type           _ZN7cutlass13device_kernelIN5flash11enable_sm90INS1_16FlashAttnFwdSm90INS1_25CollectiveMainloopFwdSm90ILi2EN4cute5tupleIJNS5_1CILi1EEES8_S8_EEENS6_IJNS7_ILi192EEENS7_ILi128EEENS7_ILi96EEEEEELi96ENS_12float_e4m3_tEfNS_4arch4Sm90ELb0ELb1ELb1ELb1ELb0ELb1ELb0ELb1ELb1ELb1ELb1ELb0EEENS1_21CollectiveEpilogueFwdINS6_IJSA_SC_SB_EEES9_NS_10bfloat16_tESG_Li384ELb1ELb1ELb1ELb1EEENS1_36VarlenDynamicPersistentTileSchedulerILi192ELi128ELi384ELi128ELb1ELb1ELb1ELb1ELb0ELb1EEEEEEEEEvNT_6ParamsE,@function
        .size           _ZN7cutlass13device_kernelIN5flash11enable_sm90INS1_16FlashAttnFwdSm90INS1_25CollectiveMainloopFwdSm90ILi2EN4cute5tupleIJNS5_1CILi1EEES8_S8_EEENS6_IJNS7_ILi192EEENS7_ILi128EEENS7_ILi96EEEEEELi96ENS_12float_e4m3_tEfNS_4arch4Sm90ELb0ELb1ELb1ELb1ELb0ELb1ELb0ELb1ELb1ELb1ELb1ELb0EEENS1_21CollectiveEpilogueFwdINS6_IJSA_SC_SB_EEES9_NS_10bfloat16_tESG_Li384ELb1ELb1ELb1ELb1EEENS1_36VarlenDynamicPersistentTileSchedulerILi192ELi128ELi384ELi128ELb1ELb1ELb1ELb1ELb0ELb1EEEEEEEEEvNT_6ParamsE,(.L_x_13370 - _ZN7cutlass13device_kernelIN5flash11enable_sm90INS1_16FlashAttnFwdSm90INS1_25CollectiveMainloopFwdSm90ILi2EN4cute5tupleIJNS5_1CILi1EEES8_S8_EEENS6_IJNS7_ILi192EEENS7_ILi128EEENS7_ILi96EEEEEELi96ENS_12float_e4m3_tEfNS_4arch4Sm90ELb0ELb1ELb1ELb1ELb0ELb1ELb0ELb1ELb1ELb1ELb1ELb0EEENS1_21CollectiveEpilogueFwdINS6_IJSA_SC_SB_EEES9_NS_10bfloat16_tESG_Li384ELb1ELb1ELb1ELb1EEENS1_36VarlenDynamicPersistentTileSchedulerILi192ELi128ELi384ELi128ELb1ELb1ELb1ELb1ELb0ELb1EEEEEEEEEvNT_6ParamsE)
        .other          _ZN7cutlass13device_kernelIN5flash11enable_sm90INS1_16FlashAttnFwdSm90INS1_25CollectiveMainloopFwdSm90ILi2EN4cute5tupleIJNS5_1CILi1EEES8_S8_EEENS6_IJNS7_ILi192EEENS7_ILi128EEENS7_ILi96EEEEEELi96ENS_12float_e4m3_tEfNS_4arch4Sm90ELb0ELb1ELb1ELb1ELb0ELb1ELb0ELb1ELb1ELb1ELb1ELb0EEENS1_21CollectiveEpilogueFwdINS6_IJSA_SC_SB_EEES9_NS_10bfloat16_tESG_Li384ELb1ELb1ELb1ELb1EEENS1_36VarlenDynamicPersistentTileSchedulerILi192ELi128ELi384ELi128ELb1ELb1ELb1ELb1ELb0ELb1EEEEEEEEEvNT_6ParamsE,@"STO_CUDA_ENTRY STV_DEFAULT"
_ZN7cutlass13device_kernelIN5flash11enable_sm90INS1_16FlashAttnFwdSm90INS1_25CollectiveMainloopFwdSm90ILi2EN4cute5tupleIJNS5_1CILi1EEES8_S8_EEENS6_IJNS7_ILi192EEENS7_ILi128EEENS7_ILi96EEEEEELi96ENS_12float_e4m3_tEfNS_4arch4Sm90ELb0ELb1ELb1ELb1ELb0ELb1ELb0ELb1ELb1ELb1ELb1ELb0EEENS1_21CollectiveEpilogueFwdINS6_IJSA_SC_SB_EEES9_NS_10bfloat16_tESG_Li384ELb1ELb1ELb1ELb1EEENS1_36VarlenDynamicPersistentTileSchedulerILi192ELi128ELi384ELi128ELb1ELb1ELb1ELb1ELb0ELb1EEEEEEEEEvNT_6ParamsE:
        /* <DEDUP_REMOVED lines=24> */
.L_x_9984:
[----:B------:R-:W-:Y:S05]  /*0180*/  BSYNC B0 ;  /* 0x0000000000007941 */ /* 0x000fea0003800000 */
.L_x_9983:
        /* <DEDUP_REMOVED lines=41> */
.L_x_9985:
        /* <DEDUP_REMOVED lines=22> */
.L_x_9986:
        /* <DEDUP_REMOVED lines=18> */
.L_x_9987:
        /* <DEDUP_REMOVED lines=22> */
.L_x_9988:
        /* <DEDUP_REMOVED lines=22> */
.L_x_9989:
        /* <DEDUP_REMOVED lines=8> */
.L_x_9992:
[----:B------:R-:W-:-:S08]  /*09e0*/  NOP ;  /* 0x0000000000007918 */ /* 0x000fd00000000000 */
[----:B------:R-:W0:Y:S02]  /*09f0*/  USETMAXREG.TRY_ALLOC.CTAPOOL UP0, 0xa0 ;  /* 0x000000a0000079c8 */ /* 0x000e240008000600 */
[----:B0-----:R-:W-:-:S13]  /*0a00*/  PLOP3.LUT P0, PT, PT, PT, UP0, 0x80, 0x0 ;  /* 0x000000000000781c */ /* 0x001fda0003f0f008 */
[----:B------:R-:W-:Y:S05]  /*0a10*/  @!P0 BRA `(.L_x_9992) ;  /* 0xfffffffc00f08947 */ /* 0x000fea000383ffff */
[----:B------:R-:W0:Y:S08]  /*0a20*/  S2UR UR4, SR_CgaCtaId ;  /* 0x00000000000479c3 */ /* 0x000e300000008800 */
[----:B------:R-:W-:Y:S06]  /*0a30*/  BAR.ARV 0x8, 0x200 ;  /* 0x0208000000007b1d */ /* 0x000fec0000002000 */
[----:B------:R-:W-:-:S02]  /*0a40*/  MOV R16, 0x400 ;  /* 0x0000040000107802 */ /* 0x000fc40000000f00 */
[----:B------:R-:W-:Y:S01]  /*0a50*/  BAR.SYNC.DEFER_BLOCKING 0x5, 0x200 ;  /* 0x0148000000007b1d */ /* 0x000fe20000010000 */
[----:B0-----:R-:W-:-:S05]  /*0a60*/  IMAD.U32 R0, RZ, RZ, UR4 ;  /* 0x00000004ff007e24 */ /* 0x001fca000f8e00ff */
[----:B------:R-:W-:Y:S01]  /*0a70*/  ULDC UR4, c[0x0][0xc3c] ;  /* 0x00030f0000047ab9 */ /* 0x000fe20000000800 */
[----:B------:R-:W-:Y:S01]  /*0a80*/  LEA R16, R0, R16, 0x18 ;  /* 0x0000001000107211 */ /* 0x000fe200078ec0ff */
[----:B------:R-:W-:Y:S04]  /*0a90*/  STL [R1+0x18], R0 ;  /* 0x0000180001007387 */ /* 0x000fe80000100800 */
[----:B------:R-:W0:Y:S01]  /*0aa0*/  LDS.128 R8, [R16+0x19cd0] ;  /* 0x019cd00010087984 */ /* 0x000e220000000c00 */
[----:B------:R-:W-:Y:S06]  /*0ab0*/  BAR.ARV 0x4, 0x200 ;  /* 0x0108000000007b1d */ /* 0x000fec0000002000 */
[----:B0-----:R-:W-:-:S13]  /*0ac0*/  ISETP.GE.AND P0, PT, R11, UR4, PT ;  /* 0x000000040b007c0c */ /* 0x001fda000bf06270 */
[----:B------:R-:W-:Y:S05]  /*0ad0*/  @P0 BRA `(.L_x_9993) ;  /* 0x0000024c003c0947 */ /* 0x000fea0003800000 */
[----:B------:R-:W0:Y:S01]  /*0ae0*/  S2R R0, SR_TID.X ;  /* 0x0000000000007919 */ /* 0x000e220000002100 */
[----:B------:R-:W-:Y:S01]  /*0af0*/  IMAD.MOV.U32 R22, RZ, RZ, RZ ;  /* 0x000000ffff167224 */ /* 0x000fe200078e00ff */
[----:B------:R-:W-:Y:S01]  /*0b00*/  ULOP3.LUT UR38, UR37, 0x1, URZ, 0xfc, !UPT ;  /* 0x0000000125267892 */ /* 0x000fe2000f8efc3f */
[----:B0-----:R-:W-:-:S05]  /*0b10*/  VIADD R27, R0, 0xffffff80 ;  /* 0xffffff80001b7836 */ /* 0x001fca0000000000 */
[----:B------:R-:W-:Y:S02]  /*0b20*/  SHF.R.S32.HI R0, RZ, 0x1f, R27 ;  /* 0x0000001fff007819 */ /* 0x000fe4000001141b */
[-C--:B------:R-:W-:Y:S02]  /*0b30*/  LEA.HI R3, R27, R27.reuse, RZ, 0x1 ;  /* 0x0000001b1b037211 */ /* 0x080fe400078f08ff */
[CC--:B------:R-:W-:Y:S02]  /*0b40*/  LEA.HI R2, R0.reuse, R27.reuse, RZ, 0x5 ;  /* 0x0000001b00027211 */ /* 0x0c0fe400078f28ff */
[----:B------:R-:W-:Y:S02]  /*0b50*/  LEA.HI R6, R0, R27, RZ, 0x4 ;  /* 0x0000001b00067211 */ /* 0x000fe400078f20ff */
[----:B------:R-:W-:Y:S01]  /*0b60*/  SHF.R.S32.HI R154, RZ, 0x1, R3 ;  /* 0x00000001ff9a7819 */ /* 0x000fe20000011403 */
[----:B------:R-:W-:Y:S01]  /*0b70*/  IMAD.SHL.U32 R4, R2, 0x10, RZ ;  /* 0x0000001002047824 */ /* 0x000fe200078e00ff */
[----:B------:R-:W-:-:S04]  /*0b80*/  LOP3.LUT R2, R6, 0x7fffff0, RZ, 0xc0, !PT ;  /* 0x07fffff006027812 */ /* 0x000fc800078ec0ff */
[----:B------:R-:W-:Y:S01]  /*0b90*/  LOP3.LUT R5, R4, 0xfffffe00, RZ, 0xc0, !PT ;  /* 0xfffffe0004057812 */ /* 0x000fe200078ec0ff */
[----:B------:R-:W-:Y:S01]  /*0ba0*/  IMAD.IADD R4, R27, 0x1, -R2 ;  /* 0x000000011b047824 */ /* 0x000fe200078e0a02 */
[----:B------:R-:W-:-:S03]  /*0bb0*/  LEA.HI R2, R0, R27, RZ, 0x7 ;  /* 0x0000001b00027211 */ /* 0x000fc600078f38ff */
[----:B------:R-:W-:Y:S01]  /*0bc0*/  IMAD R13, R4, 0x20, R5 ;  /* 0x00000020040d7824 */ /* 0x000fe200078e0205 */
[----:B------:R-:W-:Y:S02]  /*0bd0*/  LOP3.LUT R7, R2, 0xffffff80, RZ, 0xc0, !PT ;  /* 0xffffff8002077812 */ /* 0x000fe400078ec0ff */
[----:B------:R-:W-:Y:S02]  /*0be0*/  SHF.R.S32.HI R5, RZ, 0x1f, R3 ;  /* 0x0000001fff057819 */ /* 0x000fe40000011403 */
[----:B------:R-:W-:Y:S01]  /*0bf0*/  LOP3.LUT R3, R3, 0xfffffffe, RZ, 0xc0, !PT ;  /* 0xfffffffe03037812 */ /* 0x000fe200078ec0ff */
[----:B------:R-:W-:Y:S01]  /*0c00*/  IMAD.IADD R21, R27, 0x1, -R7 ;  /* 0x000000011b157824 */ /* 0x000fe200078e0a07 */
[----:B------:R-:W-:Y:S02]  /*0c10*/  LEA.HI R5, R5, R154, RZ, 0x2 ;  /* 0x0000009a05057211 */ /* 0x000fe400078f10ff */
[----:B------:R-:W-:Y:S01]  /*0c20*/  SHF.R.S32.HI R7, RZ, 0x4, R6 ;  /* 0x00000004ff077819 */ /* 0x000fe20000011406 */
[----:B------:R-:W-:Y:S01]  /*0c30*/  IMAD.IADD R26, R27, 0x1, -R3 ;  /* 0x000000011b1a7824 */ /* 0x000fe200078e0a03 */
[----:B------:R-:W-:-:S02]  /*0c40*/  LOP3.LUT R5, R5, 0x7fffffc, RZ, 0xc0, !PT ;  /* 0x07fffffc05057812 */ /* 0x000fc400078ec0ff */
[----:B------:R-:W-:Y:S01]  /*0c50*/  SHF.R.S32.HI R3, RZ, 0x1f, R21 ;  /* 0x0000001fff037819 */ /* 0x000fe20000011415 */
[----:B------:R-:W-:Y:S01]  /*0c60*/  IMAD.SHL.U32 R24, R26, 0x8, RZ ;  /* 0x000000081a187824 */ /* 0x000fe200078e00ff */
[----:B------:R-:W-:Y:S01]  /*0c70*/  LEA.HI R4, R0, R27, RZ, 0x3 ;  /* 0x0000001b00047211 */ /* 0x000fe200078f18ff */
[----:B------:R-:W-:Y:S01]  /*0c80*/  IMAD.IADD R5, R154, 0x1, -R5 ;  /* 0x000000019a057824 */ /* 0x000fe200078e0a05 */
[----:B------:R-:W-:Y:S01]  /*0c90*/  LEA.HI R8, R3, R21, RZ, 0x2 ;  /* 0x0000001503087211 */ /* 0x000fe200078f10ff */
[----:B------:R-:W-:Y:S01]  /*0ca0*/  VIADD R14, R24, 0x20 ;  /* 0x00000020180e7836 */ /* 0x000fe20000000000 */
[----:B------:R-:W-:Y:S01]  /*0cb0*/  LEA.HI R6, R6, R7, RZ, 0x1 ;  /* 0x0000000706067211 */ /* 0x000fe200078f08ff */
[----:B------:R-:W-:Y:S01]  /*0cc0*/  IMAD R17, R7, 0x8, R5 ;  /* 0x0000000807117824 */ /* 0x000fe200078e0205 */
[----:B------:R-:W-:Y:S01]  /*0cd0*/  SHF.R.S32.HI R12, RZ, 0x2, R8 ;  /* 0x00000002ff0c7819 */ /* 0x000fe20000011408 */
[----:B------:R-:W-:Y:S01]  /*0ce0*/  IMAD.IADD R5, R24, 0x1, R14 ;  /* 0x0000000118057824 */ /* 0x000fe200078e020e */
[----:B------:R-:W-:Y:S01]  /*0cf0*/  SHF.R.S32.HI R15, RZ, 0x1f, R8 ;  /* 0x0000001fff0f7819 */ /* 0x000fe20000011408 */
[----:B------:R-:W-:Y:S01]  /*0d00*/  STL [R1+0x8], R24 ;  /* 0x0000081801007387 */ /* 0x000fe20000100800 */
[----:B------:R-:W-:Y:S01]  /*0d10*/  SHF.R.S32.HI R18, RZ, 0x7, R2 ;  /* 0x00000007ff127819 */ /* 0x000fe20000011402 */
[----:B------:R-:W-:Y:S01]  /*0d20*/  IMAD.SHL.U32 R17, R17, 0x20, RZ ;  /* 0x0000002011117824 */ /* 0x000fe200078e00ff */
[----:B------:R-:W-:Y:S01]  /*0d30*/  SHF.R.S32.HI R4, RZ, 0x3, R4 ;  /* 0x00000003ff047819 */ /* 0x000fe20000011404 */
[----:B------:R0:W-:Y:S01]  /*0d40*/  STL [R1+0x28], R14 ;  /* 0x0000280e01007387 */ /* 0x0001e20000100800 */
[----:B------:R-:W-:Y:S01]  /*0d50*/  LOP3.LUT R6, R6, 0x1ffffffe, RZ, 0xc0, !PT ;  /* 0x1ffffffe06067812 */ /* 0x000fe200078ec0ff */
[----:B------:R-:W-:Y:S01]  /*0d60*/  IMAD.HI R2, R18, 0x55555556, RZ ;  /* 0x5555555612027827 */ /* 0x000fe200078e02ff */
[----:B------:R-:W-:-:S02]  /*0d70*/  LEA.HI R15, R15, R12, RZ, 0x3 ;  /* 0x0000000c0f0f7211 */ /* 0x000fc400078f18ff */
[----:B------:R-:W-:Y:S01]  /*0d80*/  LEA.HI R3, R3, R21, RZ, 0x5 ;  /* 0x0000001503037211 */ /* 0x000fe200078f28ff */
[----:B------:R-:W-:Y:S01]  /*0d90*/  IMAD.SHL.U32 R4, R4, 0x80, RZ ;  /* 0x0000008004047824 */ /* 0x000fe200078e00ff */
[----:B------:R-:W-:Y:S01]  /*0da0*/  LOP3.LUT R15, R15, 0xfffffff8, RZ, 0xc0, !PT ;  /* 0xfffffff80f0f7812 */ /* 0x000fe200078ec0ff */
[----:B------:R-:W-:Y:S01]  /*0db0*/  IMAD.IADD R6, R7, 0x1, -R6 ;  /* 0x0000000107067824 */ /* 0x000fe200078e0a06 */
[----:B------:R-:W-:Y:S01]  /*0dc0*/  LEA.HI R2, R2, R2, RZ, 0x1 ;  /* 0x0000000202027211 */ /* 0x000fe200078f08ff */
[----:B------:R-:W-:Y:S01]  /*0dd0*/  IMAD.SHL.U32 R152, R26, 0x10, RZ ;  /* 0x000000101a987824 */ /* 0x000fe200078e00ff */
[----:B0-----:R-:W-:Y:S01]  /*0de0*/  SHF.R.S32.HI R14, RZ, 0x1f, R5 ;  /* 0x0000001fff0e7819 */ /* 0x001fe20000011405 */
[----:B------:R-:W-:Y:S01]  /*0df0*/  IMAD.IADD R12, R12, 0x1, -R15 ;  /* 0x000000010c0c7824 */ /* 0x000fe200078e0a0f */
[----:B------:R-:W-:Y:S01]  /*0e00*/  SHF.R.S32.HI R3, RZ, 0x5, R3 ;  /* 0x00000005ff037819 */ /* 0x000fe20000011403 */
[----:B------:R-:W-:Y:S01]  /*0e10*/  IMAD R2, R2, -0x3, R18 ;  /* 0xfffffffd02027824 */ /* 0x000fe200078e0212 */
[-C--:B------:R-:W-:Y:S01]  /*0e20*/  LEA.HI R7, R14, R5.reuse, RZ, 0x4 ;  /* 0x000000050e077211 */ /* 0x080fe200078f20ff */
[----:B------:R-:W-:Y:S01]  /*0e30*/  IMAD R6, R6, 0x8, R13 ;  /* 0x0000000806067824 */ /* 0x000fe200078e020d */
[----:B------:R-:W-:Y:S01]  /*0e40*/  LEA.HI R5, R14, R5, RZ, 0x5 ;  /* 0x000000050e057211 */ /* 0x000fe200078f28ff */
[----:B------:R-:W-:Y:S01]  /*0e50*/  IMAD R3, R3, 0x10, R12 ;  /* 0x0000001003037824 */ /* 0x000fe200078e020c */
[----:B------:R-:W-:-:S02]  /*0e60*/  LOP3.LUT R23, R4, 0x80, RZ, 0xc0, !PT ;  /* 0x0000008004177812 */ /* 0x000fc400078ec0ff */
[----:B------:R-:W-:Y:S02]  /*0e70*/  CS2R R18, SRZ ;  /* 0x0000000000127805 */ /* 0x000fe4000001ff00 */
[----:B------:R-:W-:Y:S01]  /*0e80*/  SHF.R.S32.HI R5, RZ, 0x5, R5 ;  /* 0x00000005ff057819 */ /* 0x000fe20000011405 */
[----:B------:R-:W-:Y:S01]  /*0e90*/  IMAD R3, R2, 0x40, R3 ;  /* 0x0000004002037824 */ /* 0x000fe200078e0203 */
[----:B------:R-:W-:Y:S01]  /*0ea0*/  SHF.R.U32.HI R20, RZ, 0x3, R23 ;  /* 0x00000003ff147819 */ /* 0x000fe20000011617 */
[----:B------:R-:W-:Y:S01]  /*0eb0*/  STL [R1+0x1c], R23 ;  /* 0x00001c1701007387 */ /* 0x000fe20000100800 */
[----:B------:R-:W-:Y:S01]  /*0ec0*/  LOP3.LUT R4, R23, 0x10, R7, 0xf8, !PT ;  /* 0x0000001017047812 */ /* 0x000fe200078ef807 */
[----:B------:R-:W-:Y:S01]  /*0ed0*/  IMAD R5, R5, 0x1800, R17 ;  /* 0x0000180005057824 */ /* 0x000fe200078e0211 */
[----:B------:R-:W-:Y:S01]  /*0ee0*/  LEA.HI R0, R0, R27, RZ, 0x2 ;  /* 0x0000001b00007211 */ /* 0x000fe200078f10ff */
[----:B------:R-:W-:Y:S01]  /*0ef0*/  STL [R1+0x2c], R17 ;  /* 0x00002c1101007387 */ /* 0x000fe20000100800 */
[----:B------:R-:W-:-:S02]  /*0f00*/  LOP3.LUT R4, R4, R20, RZ, 0x3c, !PT ;  /* 0x0000001404047212 */ /* 0x000fc400078e3cff */
[----:B------:R-:W-:Y:S01]  /*0f10*/  LOP3.LUT R2, R0, 0xfffffffc, RZ, 0xc0, !PT ;  /* 0xfffffffc00027812 */ /* 0x000fe200078ec0ff */
[----:B------:R-:W-:Y:S01]  /*0f20*/  STL [R1+0x74], R20 ;  /* 0x0000741401007387 */ /* 0x000fe20000100800 */
[----:B------:R-:W-:Y:S01]  /*0f30*/  IADD3 R4, R16, R5, R4 ;  /* 0x0000000510047210 */ /* 0x000fe20007ffe004 */
[----:B------:R-:W-:Y:S01]  /*0f40*/  VIADD R5, R24, 0x10 ;  /* 0x0000001018057836 */ /* 0x000fe20000000000 */
[----:B------:R-:W-:Y:S01]  /*0f50*/  LOP3.LUT R8, R8, 0x7ffffffc, RZ, 0xc0, !PT ;  /* 0x7ffffffc08087812 */ /* 0x000fe200078ec0ff */
[----:B------:R0:W-:Y:S04]  /*0f60*/  STL [R1+0x7c], R6 ;  /* 0x00007c0601007387 */ /* 0x0001e80000100800 */
[----:B------:R1:W-:Y:S01]  /*0f70*/  STL [R1+0x70], R4 ;  /* 0x0000700401007387 */ /* 0x0003e20000100800 */
[----:B------:R-:W-:-:S03]  /*0f80*/  IMAD.IADD R8, R21, 0x1, -R8 ;  /* 0x0000000115087824 */ /* 0x000fc600078e0a08 */
[----:B------:R-:W-:Y:S01]  /*0f90*/  STL [R1+0x44], R9 ;  /* 0x0000440901007387 */ /* 0x000fe20000100800 */
[----:B0-----:R-:W-:Y:S01]  /*0fa0*/  IMAD.IADD R6, R27, 0x1, -R2 ;  /* 0x000000011b067824 */ /* 0x001fe200078e0a02 */
[----:B------:R-:W-:Y:S02]  /*0fb0*/  SHF.R.S32.HI R2, RZ, 0x2, R0 ;  /* 0x00000002ff027819 */ /* 0x000fe40000011400 */
[----:B------:R-:W-:Y:S01]  /*0fc0*/  STL [R1+0x48], R10 ;  /* 0x0000480a01007387 */ /* 0x000fe20000100800 */
[----:B------:R-:W-:Y:S01]  /*0fd0*/  SHF.R.S32.HI R0, RZ, 0x1f, R154 ;  /* 0x0000001fff007819 */ /* 0x000fe2000001149a */
[C---:B-1----:R-:W-:Y:S01]  /*0fe0*/  IMAD.SHL.U32 R4, R6.reuse, 0x8, RZ ;  /* 0x0000000806047824 */ /* 0x042fe200078e00ff */
[----:B------:R-:W-:Y:S01]  /*0ff0*/  LEA.HI R0, R6, R6, RZ, 0x1 ;  /* 0x0000000606007211 */ /* 0x000fe200078f08ff */
[----:B------:R-:W-:Y:S03]  /*1000*/  STL [R1+0x4c], R11 ;  /* 0x00004c0b01007387 */ /* 0x000fe60000100800 */
[----:B------:R-:W-:Y:S01]  /*1010*/  LOP3.LUT R2, R0, 0x1ffffffe, RZ, 0xc0, !PT ;  /* 0x1ffffffe00027812 */ /* 0x000fe200078ec0ff */
[----:B------:R-:W-:Y:S01]  /*1020*/  STL [R1+0x78], R3 ;  /* 0x0000780301007387 */ /* 0x000fe20000100800 */
[----:B------:R-:W-:Y:S01]  /*1030*/  LOP3.LUT R0, R23, 0x10, R152, 0xf8, !PT ;  /* 0x0000001017007812 */ /* 0x000fe200078ef898 */
[----:B------:R-:W-:-:S02]  /*1040*/  IMAD.SHL.U32 R23, R8, 0x2, RZ ;  /* 0x0000000208177824 */ /* 0x000fc400078e00ff */
[----:B------:R-:W-:Y:S01]  /*1050*/  STL [R1+0x5c], RZ ;  /* 0x00005cff01007387 */ /* 0x000fe20000100800 */
[----:B------:R-:W-:Y:S01]  /*1060*/  LOP3.LUT R0, R0, R20, RZ, 0x3c, !PT ;  /* 0x0000001400007212 */ /* 0x000fe200078e3cff */
[----:B------:R-:W-:Y:S02]  /*1070*/  IMAD.IADD R2, R6, 0x1, -R2 ;  /* 0x0000000106027824 */ /* 0x000fe400078e0a02 */
[----:B------:R-:W-:Y:S01]  /*1080*/  STL [R1+0x4], RZ ;  /* 0x000004ff01007387 */ /* 0x000fe20000100800 */
[----:B------:R-:W-:Y:S02]  /*1090*/  VIADD R6, R23, 0x48 ;  /* 0x0000004817067836 */ /* 0x000fe40000000000 */
[----:B------:R-:W-:Y:S01]  /*10a0*/  IMAD.IADD R0, R17, 0x1, R0 ;  /* 0x0000000111007824 */ /* 0x000fe200078e0200 */
[----:B------:R0:W-:Y:S02]  /*10b0*/  STL [R1+0x24], R5 ;  /* 0x0000240501007387 */ /* 0x0001e40000100800 */
[----:B------:R-:W-:-:S02]  /*10c0*/  SHF.R.S32.HI R6, RZ, 0x1f, R6 ;  /* 0x0000001fff067819 */ /* 0x000fc40000011406 */
[----:B------:R1:W-:Y:S01]  /*10d0*/  STL [R1+0x50], R4 ;  /* 0x0000500401007387 */ /* 0x0003e20000100800 */
[C---:B0-----:R-:W-:Y:S02]  /*10e0*/  VIADD R5, R4.reuse, 0x20 ;  /* 0x0000002004057836 */ /* 0x041fe40000000000 */
[----:B-1----:R-:W-:-:S03]  /*10f0*/  VIADD R4, R4, 0x40 ;  /* 0x0000004004047836 */ /* 0x002fc60000000000 */
[----:B------:R0:W-:Y:S04]  /*1100*/  STL [R1+0x60], R5 ;  /* 0x0000600501007387 */ /* 0x0001e80000100800 */
[----:B------:R1:W-:Y:S01]  /*1110*/  STL [R1+0x68], R4 ;  /* 0x0000680401007387 */ /* 0x0003e20000100800 */
[----:B0-----:R-:W-:Y:S02]  /*1120*/  SHF.R.S32.HI R5, RZ, 0x1f, R5 ;  /* 0x0000001fff057819 */ /* 0x001fe40000011405 */
[----:B-1----:R-:W-:-:S03]  /*1130*/  SHF.R.S32.HI R4, RZ, 0x1f, R4 ;  /* 0x0000001fff047819 */ /* 0x002fc60000011404 */
[----:B------:R0:W-:Y:S04]  /*1140*/  STL [R1+0x84], R5 ;  /* 0x0000840501007387 */ /* 0x0001e80000100800 */
[----:B------:R1:W-:Y:S04]  /*1150*/  STL [R1+0x80], R4 ;  /* 0x0000800401007387 */ /* 0x0003e80000100800 */
[----:B------:R2:W-:Y:S01]  /*1160*/  STL [R1+0x3c], R0 ;  /* 0x00003c0001007387 */ /* 0x0005e20000100800 */
[C---:B0-----:R-:W-:Y:S02]  /*1170*/  VIADD R5, R23.reuse, 0x50 ;  /* 0x0000005017057836 */ /* 0x041fe40000000000 */
[----:B-1----:R-:W-:Y:S01]  /*1180*/  VIADD R4, R23, 0x58 ;  /* 0x0000005817047836 */ /* 0x002fe20000000000 */
[----:B--2---:R-:W-:-:S04]  /*1190*/  SHF.R.S32.HI R0, RZ, 0x4, R7 ;  /* 0x00000004ff007819 */ /* 0x004fc80000011407 */
[----:B------:R-:W-:Y:S01]  /*11a0*/  SHF.R.S32.HI R4, RZ, 0x1f, R4 ;  /* 0x0000001fff047819 */ /* 0x000fe20000011404 */
[----:B------:R0:W-:Y:S02]  /*11b0*/  STL [R1+0x6c], R0 ;  /* 0x00006c0001007387 */ /* 0x0001e40000100800 */
[----:B0-----:R-:W-:Y:S01]  /*11c0*/  SHF.R.S32.HI R0, RZ, 0x1f, R5 ;  /* 0x0000001fff007819 */ /* 0x001fe20000011405 */
[----:B------:R-:W-:-:S05]  /*11d0*/  IMAD R0, R2, 0x8, R3 ;  /* 0x0000000802007824 */ /* 0x000fca00078e0203 */
[----:B------:R0:W-:Y:S02]  /*11e0*/  STL [R1+0x30], R0 ;  /* 0x0000300001007387 */ /* 0x0001e40000100800 */
.L_x_10192:
[----:B---3--:R-:W2:Y:S01]  /*11f0*/  LDL.LU R12, [R1+0x48] ;  /* 0x00004800010c7983 */ /* 0x008ea20000300800 */
[----:B------:R-:W-:Y:S01]  /*1200*/  ULDC.64 UR4, c[0x0][0xa28] ;  /* 0x00028a0000047ab9 */ /* 0x000fe20000000a00 */
[----:B-1--4-:R-:W1:Y:S01]  /*1210*/  LDC.64 R4, c[0x0][0xa08] ;  /* 0x00028200ff047b82 */ /* 0x012e620000000a00 */
[----:B-----5:R-:W-:Y:S01]  /*1220*/  IMAD.MOV.U32 R27, RZ, RZ, RZ ;  /* 0x000000ffff1b7224 */ /* 0x020fe200078e00ff */
[----:B------:R-:W1:Y:S01]  /*1230*/  LDL R31, [R1+0x4c] ;  /* 0x00004c00011f7983 */ /* 0x000e620000100800 */
[----:B------:R-:W-:Y:S01]  /*1240*/  ISETP.NE.U32.AND P0, PT, RZ, UR4, PT ;  /* 0x00000004ff007c0c */ /* 0x000fe2000bf05070 */
[----:B------:R-:W-:Y:S01]  /*1250*/  IMAD.MOV.U32 R11, RZ, RZ, RZ ;  /* 0x000000ffff0b7224 */ /* 0x000fe200078e00ff */
[----:B------:R-:W-:Y:S02]  /*1260*/  ULDC.64 UR6, c[0x0][0xa20] ;  /* 0x0002880000067ab9 */ /* 0x000fe40000000a00 */
[----:B------:R-:W-:Y:S01]  /*1270*/  ISETP.NE.AND.EX P0, PT, RZ, UR5, PT, P0 ;  /* 0x00000005ff007c0c */ /* 0x000fe2000bf05300 */
[----:B------:R-:W-:-:S02]  /*1280*/  ULDC.64 UR4, c[0x0][0xa18] ;  /* 0x0002860000047ab9 */ /* 0x000fc40000000a00 */
[----:B------:R-:W-:-:S04]  /*1290*/  ISETP.NE.U32.AND P1, PT, RZ, UR4, PT ;  /* 0x00000004ff007c0c */ /* 0x000fc8000bf25070 */
[----:B------:R-:W-:Y:S01]  /*12a0*/  ISETP.NE.AND.EX P1, PT, RZ, UR5, PT, P1 ;  /* 0x00000005ff007c0c */ /* 0x000fe2000bf25310 */
[----:B------:R-:W-:Y:S02]  /*12b0*/  ULDC.64 UR4, c[0x0][0xa08] ;  /* 0x0002820000047ab9 */ /* 0x000fe40000000a00 */
[----:B------:R-:W-:-:S03]  /*12c0*/  ISETP.NE.U32.AND P3, PT, RZ, UR4, PT ;  /* 0x00000004ff007c0c */ /* 0x000fc6000bf65070 */
[----:B------:R-:W3:Y:S01]  /*12d0*/  @P0 LDC.64 R2, c[0x0][0xa28] ;  /* 0x00028a00ff020b82 */ /* 0x000ee20000000a00 */
[----:B------:R-:W-:-:S07]  /*12e0*/  ISETP.NE.AND.EX P3, PT, RZ, UR5, PT, P3 ;  /* 0x00000005ff007c0c */ /* 0x000fce000bf65330 */
[----:B------:R-:W4:Y:S01]  /*12f0*/  @P1 LDC.64 R6, c[0x0][0xa18] ;  /* 0x00028600ff061b82 */ /* 0x000f220000000a00 */
[----:B------:R-:W-:Y:S02]  /*1300*/  ULDC UR4, c[0x0][0x288] ;  /* 0x0000a20000047ab9 */ /* 0x000fe40000000800 */
[----:B------:R-:W-:Y:S01]  /*1310*/  IMAD.U32 R155, RZ, RZ, UR4 ;  /* 0x00000004ff9b7e24 */ /* 0x000fe2000f8e00ff */
[----:B------:R-:W-:Y:S01]  /*1320*/  ULDC.64 UR4, c[0x0][0x418] ;  /* 0x0001060000047ab9 */ /* 0x000fe20000000a00 */
[----:B-1----:R-:W-:-:S04]  /*1330*/  IMAD.WIDE R8, R31, 0x4, R4 ;  /* 0x000000041f087825 */ /* 0x002fc800078e0204 */
[C---:B----4-:R-:W-:Y:S01]  /*1340*/  @P1 IMAD.WIDE R4, R31.reuse, 0x4, R6 ;  /* 0x000000041f041825 */ /* 0x050fe200078e0206 */
[----:B------:R-:W5:Y:S01]  /*1350*/  @P3 LDG.E R27, desc[UR42][R8.64] ;  /* 0x0000002a081b3981 */ /* 0x000f62000c1e1900 */
[----:B--2---:R-:W-:Y:S02]  /*1360*/  LOP3.LUT R30, R12, 0xffff, RZ, 0xc0, !PT ;  /* 0x0000ffff0c1e7812 */ /* 0x004fe400078ec0ff */
[----:B---3--:R-:W-:Y:S01]  /*1370*/  @P0 IMAD.WIDE R2, R31, 0x4, R2 ;  /* 0x000000041f020825 */ /* 0x008fe200078e0202 */
[----:B------:R-:W5:Y:S04]  /*1380*/  @P1 LDG.E R155, desc[UR42][R4.64] ;  /* 0x0000002a049b1981 */ /* 0x000f68000c1e1900 */
[----:B------:R1:W-:Y:S04]  /*1390*/  STL [R1+0x58], R31 ;  /* 0x0000581f01007387 */ /* 0x0003e80000100800 */
[----:B------:R1:W-:Y:S01]  /*13a0*/  STL [R1+0x38], R30 ;  /* 0x0000381e01007387 */ /* 0x0003e20000100800 */
[----:B------:R-:W-:-:S03]  /*13b0*/  UISETP.NE.U32.AND UP0, UPT, UR4, URZ, UPT ;  /* 0x0000003f0400728c */ /* 0x000fc6000bf05070 */
[----:B------:R-:W-:Y:S01]  /*13c0*/  ULDC UR4, c[0x0][0x424] ;  /* 0x0001090000047ab9 */ /* 0x000fe20000000800 */
[----:B------:R-:W-:Y:S01]  /*13d0*/  UISETP.NE.AND.EX UP0, UPT, UR5, URZ, UPT, UP0 ;  /* 0x0000003f0500728c */ /* 0x000fe2000bf05300 */
[----:B------:R2:W5:Y:S01]  /*13e0*/  @P0 LDG.E R11, desc[UR42][R2.64] ;  /* 0x0000002a020b0981 */ /* 0x000562000c1e1900 */
[----:B------:R-:W-:Y:S01]  /*13f0*/  ISETP.NE.U32.AND P2, PT, RZ, UR6, PT ;  /* 0x00000006ff007c0c */ /* 0x000fe2000bf45070 */
[----:B------:R-:W-:Y:S01]  /*1400*/  ULDC UR5, c[0x0][0x2f0] ;  /* 0x0000bc0000057ab9 */ /* 0x000fe20000000800 */
[----:B------:R-:W-:Y:S01]  /*1410*/  USEL UR4, UR4, 0x1, UP0 ;  /* 0x0000000104047887 */ /* 0x000fe20008000000 */
[C---:B0-----:R-:W-:Y:S02]  /*1420*/  LOP3.LUT R0, R12.reuse, 0xff0000, RZ, 0xc0, !PT ;  /* 0x00ff00000c007812 */ /* 0x041fe400078ec0ff */
[----:B--2---:R-:W-:Y:S01]  /*1430*/  LOP3.LUT R2, R12, 0xff000000, RZ, 0xc0, !PT ;  /* 0xff0000000c027812 */ /* 0x004fe200078ec0ff */
[----:B------:R-:W-:Y:S01]  /*1440*/  UIMAD UR4, UR4, UR5, URZ ;  /* 0x00000005040472a4 */ /* 0x000fe2000f8e023f */
[----:B------:R-:W-:-:S02]  /*1450*/  ISETP.NE.AND.EX P2, PT, RZ, UR7, PT, P2 ;  /* 0x00000007ff007c0c */ /* 0x000fc4000bf45320 */
[----:B------:R-:W-:Y:S01]  /*1460*/  SHF.R.U32.HI R3, RZ, 0x8, R2 ;  /* 0x00000008ff037819 */ /* 0x000fe20000011602 */
[----:B------:R-:W-:-:S03]  /*1470*/  ULDC UR5, c[0x0][0x348] ;  /* 0x0000d20000057ab9 */ /* 0x000fc60000000800 */
[----:B------:R-:W-:Y:S01]  /*1480*/  LEA.HI R10, R0, R3, RZ, 0x10 ;  /* 0x00000003000a7211 */ /* 0x000fe200078f80ff */
        /* <DEDUP_REMOVED lines=10> */
.L_x_9994:
[----:B------:R-:W-:Y:S02]  /*1530*/  IMAD.U32 R26, RZ, RZ, UR5 ;  /* 0x00000005ff1a7e24 */ /* 0x000fe4000f8e00ff */
[----:B------:R-:W-:Y:S01]  /*1540*/  IMAD.U32 R28, RZ, RZ, UR4 ;  /* 0x00000004ff1c7e24 */ /* 0x000fe2000f8e00ff */
[----:B------:R-:W-:Y:S06]  /*1550*/  @!P2 BRA `(.L_x_9995) ;  /* 0x000000000010a947 */ /* 0x000fec0003800000 */
[----:B------:R-:W0:Y:S02]  /*1560*/  LDC.64 R28, c[0x0][0xa20] ;  /* 0x00028800ff1c7b82 */ /* 0x000e240000000a00 */
[----:B0-----:R-:W-:-:S06]  /*1570*/  IMAD.WIDE R28, R31, 0x4, R28 ;  /* 0x000000041f1c7825 */ /* 0x001fcc00078e021c */
[----:B------:R0:W5:Y:S01]  /*1580*/  LDG.E R28, desc[UR42][R28.64] ;  /* 0x0000002a1c1c7981 */ /* 0x000162000c1e1900 */
[----:B------:R-:W-:Y:S05]  /*1590*/  BRA `(.L_x_9996) ;  /* 0x0000000000107947 */ /* 0x000fea0003800000 */
.L_x_9995:
[----:B------:R-:W-:Y:S05]  /*15a0*/  @!P3 BRA `(.L_x_9996) ;  /* 0x00000000000cb947 */ /* 0x000fea0003800000 */
[----:B------:R-:W2:Y:S04]  /*15b0*/  LDG.E R3, desc[UR42][R8.64] ;  /* 0x0000002a08037981 */ /* 0x000ea8000c1e1900 */
[----:B------:R-:W2:Y:S02]  /*15c0*/  LDG.E R28, desc[UR42][R8.64+0x4] ;  /* 0x0000042a081c7981 */ /* 0x000ea4000c1e1900 */
[----:B--2---:R-:W-:-:S07]  /*15d0*/  IMAD.IADD R28, R28, 0x1, -R3 ;  /* 0x000000011c1c7824 */ /* 0x004fce00078e0a03 */
.L_x_9996:
[----:B------:R-:W-:Y:S01]  /*15e0*/  ULDC.64 UR4, c[0x0][0xa10] ;  /* 0x0002840000047ab9 */ /* 0x000fe20000000a00 */
[----:B------:R-:W2:Y:S01]  /*15f0*/  LDL R12, [R1+0x44] ;  /* 0x00004400010c7983 */ /* 0x000ea20000100800 */
[----:B------:R-:W-:Y:S01]  /*1600*/  ISETP.NE.U32.AND P0, PT, RZ, UR4, PT ;  /* 0x00000004ff007c0c */ /* 0x000fe2000bf05070 */
[----:B------:R-:W1:Y:S03]  /*1610*/  LDC R2, c[0x0][0x448] ;  /* 0x00011200ff027b82 */ /* 0x000e660000000800 */
[----:B------:R-:W-:Y:S01]  /*1620*/  ISETP.NE.AND.EX P0, PT, RZ, UR5, PT, P0 ;  /* 0x00000005ff007c0c */ /* 0x000fe2000bf05300 */
[----:B------:R-:W-:Y:S02]  /*1630*/  ULDC.64 UR4, c[0x0][0xa30] ;  /* 0x00028c0000047ab9 */ /* 0x000fe40000000a00 */
[----:B------:R-:W-:-:S04]  /*1640*/  ISETP.NE.U32.AND P1, PT, RZ, UR4, PT ;  /* 0x00000004ff007c0c */ /* 0x000fc8000bf25070 */
[----:B------:R-:W-:-:S06]  /*1650*/  ISETP.NE.AND.EX P1, PT, RZ, UR5, PT, P1 ;  /* 0x00000005ff007c0c */ /* 0x000fcc000bf25310 */
[----:B------:R-:W3:Y:S08]  /*1660*/  @P0 LDC.64 R4, c[0x0][0xa10] ;  /* 0x00028400ff040b82 */ /* 0x000ef00000000a00 */
[----:B------:R-:W4:Y:S01]  /*1670*/  @P1 LDC.64 R6, c[0x0][0xa30] ;  /* 0x00028c00ff061b82 */ /* 0x000f220000000a00 */
[----:B---3--:R-:W-:-:S05]  /*1680*/  @P0 IMAD.WIDE R4, R31, 0x4, R4 ;  /* 0x000000041f040825 */ /* 0x008fca00078e0204 */
[----:B------:R-:W3:Y:S04]  /*1690*/  @P0 LDG.E R0, desc[UR42][R4.64] ;  /* 0x0000002a04000981 */ /* 0x000ee8000c1e1900 */
[----:B------:R-:W3:Y:S01]  /*16a0*/  @P0 LDG.E R9, desc[UR42][R4.64+0x4] ;  /* 0x0000042a04090981 */ /* 0x000ee2000c1e1900 */
[----:B-----5:R-:W-:Y:S02]  /*16b0*/  IMAD.MOV.U32 R24, RZ, RZ, R28 ;  /* 0x000000ffff187224 */ /* 0x020fe400078e001c */
[----:B----4-:R-:W-:-:S05]  /*16c0*/  @P1 IMAD.WIDE R6, R31, 0x4, R6 ;  /* 0x000000041f061825 */ /* 0x010fca00078e0206 */
[----:B------:R4:W5:Y:S01]  /*16d0*/  @P1 LDG.E R24, desc[UR42][R6.64] ;  /* 0x0000002a06181981 */ /* 0x000962000c1e1900 */
[----:B-1----:R-:W-:Y:S01]  /*16e0*/  ISETP.NE.AND P1, PT, R2, 0x1, PT ;  /* 0x000000010200780c */ /* 0x002fe20003f25270 */
[----:B------:R-:W-:Y:S01]  /*16f0*/  IMAD.IADD R11, R28, 0x1, -R11 ;  /* 0x000000011c0b7824 */ /* 0x000fe200078e0a0b */
[----:B------:R-:W1:Y:S11]  /*1700*/  LDC.64 R2, c[0x0][0x9e0] ;  /* 0x00027800ff027b82 */ /* 0x000e760000000a00 */
[----:B------:R-:W0:Y:S08]  /*1710*/  @P1 LDC R13, c[0x0][0x44c] ;  /* 0x00011300ff0d1b82 */ /* 0x000e300000000800 */
[----:B------:R-:W4:Y:S01]  /*1720*/  @P1 LDC R8, c[0x0][0x450] ;  /* 0x00011400ff081b82 */ /* 0x000f220000000800 */
[----:B-1----:R-:W-:Y:S01]  /*1730*/  ISETP.GE.AND P2, PT, R3, 0x1, PT ;  /* 0x000000010300780c */ /* 0x002fe20003f46270 */
[----:B--2---:R-:W-:-:S05]  /*1740*/  IMAD R14, R12, 0xc0, RZ ;  /* 0x000000c00c0e7824 */ /* 0x004fca00078e02ff */
[----:B------:R1:W-:Y:S01]  /*1750*/  STL [R1+0x10], R14 ;  /* 0x0000100e01007387 */ /* 0x0003e20000100800 */
[----:B---3--:R-:W-:Y:S02]  /*1760*/  @P0 IMAD.IADD R26, R9, 0x1, -R0 ;  /* 0x00000001091a0824 */ /* 0x008fe400078e0a00 */
[----:B------:R-:W-:Y:S02]  /*1770*/  VIADD R0, R14, 0xbf ;  /* 0x000000bf0e007836 */ /* 0x000fe40000000000 */
[----:B------:R-:W-:Y:S02]  /*1780*/  IMAD.IADD R12, R11, 0x1, R26 ;  /* 0x000000010b0c7824 */ /* 0x000fe400078e021a */
[----:B0-----:R-:W-:-:S03]  /*1790*/  @P1 IMAD.HI.U32 R5, R0, R13, RZ ;  /* 0x0000000d00051227 */ /* 0x001fc600078e00ff */
[----:B------:R1:W-:Y:S01]  /*17a0*/  STL [R1], R12 ;  /* 0x0000000c01007387 */ /* 0x0003e20000100800 */
[----:B------:R-:W-:Y:S01]  /*17b0*/  IMAD.MOV.U32 R4, RZ, RZ, R0 ;  /* 0x000000ffff047224 */ /* 0x000fe200078e0000 */
[----:B----4-:R-:W-:Y:S01]  /*17c0*/  @P1 SHF.R.U32.HI R4, RZ, R8, R5 ;  /* 0x00000008ff041219 */ /* 0x010fe20000011605 */
[C---:B------:R-:W-:Y:S01]  /*17d0*/  VIADD R0, R12.reuse, 0x7f ;  /* 0x0000007f0c007836 */ /* 0x040fe20000000000 */
[----:B------:R-:W-:-:S04]  /*17e0*/  IADD3 R87, R12, 0x1, -R155 ;  /* 0x000000010c577810 */ /* 0x000fc80007ffe89b */
[----:B------:R-:W-:Y:S01]  /*17f0*/  SHF.R.S32.HI R5, RZ, 0x1f, R0 ;  /* 0x0000001fff057819 */ /* 0x000fe20000011400 */
[----:B------:R-:W-:-:S03]  /*1800*/  IMAD.IADD R9, R87, 0x1, R4 ;  /* 0x0000000157097824 */ /* 0x000fc600078e0204 */
[----:B------:R-:W-:Y:S01]  /*1810*/  LEA.HI R5, R5, R0, RZ, 0x7 ;  /* 0x0000000005057211 */ /* 0x000fe200078f38ff */
[----:B------:R-:W-:-:S03]  /*1820*/  IMAD.IADD R2, R9, 0x1, R2 ;  /* 0x0000000109027824 */ /* 0x000fc600078e0202 */
[----:B------:R-:W-:Y:S01]  /*1830*/  SHF.R.S32.HI R88, RZ, 0x7, R5 ;  /* 0x00000007ff587819 */ /* 0x000fe20000011405 */
[----:B-1----:R-:W-:Y:S06]  /*1840*/  @!P2 BRA `(.L_x_9997) ;  /* 0x000000000048a947 */ /* 0x002fec0003800000 */
        /* <DEDUP_REMOVED lines=11> */
.L_x_9999:
[----:B------:R-:W-:-:S13]  /*1900*/  ISETP.NE.AND P0, PT, R3, 0x1, PT ;  /* 0x000000010300780c */ /* 0x000fda0003f05270 */
[----:B------:R-:W0:Y:S02]  /*1910*/  @P0 LDC.64 R4, c[0x0][0x9e8] ;  /* 0x00027a00ff040b82 */ /* 0x000e240000000a00 */
[----:B0-----:R-:W-:-:S05]  /*1920*/  @P0 IMAD.HI.U32 R4, R0, R4, RZ ;  /* 0x0000000400040227 */ /* 0x001fca00078e00ff */
[----:B------:R-:W-:-:S07]  /*1930*/  @P0 SHF.R.U32.HI R0, RZ, R5, R4 ;  /* 0x00000005ff000219 */ /* 0x000fce0000011604 */
.L_x_10000:
[----:B------:R-:W-:Y:S05]  /*1940*/  BSYNC B0 ;  /* 0x0000000000007941 */ /* 0x000fea0003800000 */
.L_x_9998:
[----:B------:R-:W-:-:S05]  /*1950*/  IMAD R5, R0, R3, R3 ;  /* 0x0000000300057224 */ /* 0x000fca00078e0203 */
[----:B------:R-:W-:-:S07]  /*1960*/  VIMNMX R2, R2, R5, PT ;  /* 0x0000000502027248 */ /* 0x000fce0003fe0100 */
.L_x_9997:
[----:B------:R-:W0:Y:S01]  /*1970*/  @P1 LDC R4, c[0x0][0x44c] ;  /* 0x00011300ff041b82 */ /* 0x000e220000000800 */
[----:B------:R-:W-:Y:S01]  /*1980*/  VIADD R2, R2, 0x7f ;  /* 0x0000007f02027836 */ /* 0x000fe20000000000 */
[----:B------:R-:W-:Y:S01]  /*1990*/  ULDC UR4, c[0x0][0x9dc] ;  /* 0x0002770000047ab9 */ /* 0x000fe20000000800 */
[----:B------:R-:W-:Y:S02]  /*19a0*/  IMAD.MOV.U32 R0, RZ, RZ, R14 ;  /* 0x000000ffff007224 */ /* 0x000fe400078e000e */
[----:B------:R-:W-:Y:S01]  /*19b0*/  IMAD.IADD R89, R12, 0x1, -R155 ;  /* 0x000000010c597824 */ /* 0x000fe200078e0a9b */
[----:B------:R-:W-:Y:S02]  /*19c0*/  SHF.R.S32.HI R5, RZ, 0x1f, R2 ;  /* 0x0000001fff057819 */ /* 0x000fe40000011402 */
[----:B------:R-:W1:Y:S02]  /*19d0*/  @P1 LDC R7, c[0x0][0x450] ;  /* 0x00011400ff071b82 */ /* 0x000e640000000800 */
[----:B------:R-:W-:-:S04]  /*19e0*/  LEA.HI R5, R5, R2, RZ, 0x7 ;  /* 0x0000000205057211 */ /* 0x000fc800078f38ff */
[----:B------:R-:W-:-:S04]  /*19f0*/  SHF.R.S32.HI R5, RZ, 0x7, R5 ;  /* 0x00000007ff057819 */ /* 0x000fc80000011405 */
        /* <DEDUP_REMOVED lines=16> */
.L_x_10003:
[----:B------:R-:W-:-:S13]  /*1b00*/  ISETP.NE.AND P0, PT, R3, 0x1, PT ;  /* 0x000000010300780c */ /* 0x000fda0003f05270 */
[----:B------:R-:W0:Y:S02]  /*1b10*/  @P0 LDC.64 R4, c[0x0][0x9e8] ;  /* 0x00027a00ff040b82 */ /* 0x000e240000000a00 */
[----:B0-----:R-:W-:-:S05]  /*1b20*/  @P0 IMAD.HI.U32 R4, R0, R4, RZ ;  /* 0x0000000400040227 */ /* 0x001fca00078e00ff */
[----:B------:R-:W-:-:S07]  /*1b30*/  @P0 SHF.R.U32.HI R0, RZ, R5, R4 ;  /* 0x00000005ff000219 */ /* 0x000fce0000011604 */
.L_x_10004:
[----:B------:R-:W-:Y:S05]  /*1b40*/  BSYNC B0 ;  /* 0x0000000000007941 */ /* 0x000fea0003800000 */
.L_x_10002:
[----:B------:R-:W-:-:S05]  /*1b50*/  IMAD R3, R0, R3, RZ ;  /* 0x0000000300037224 */ /* 0x000fca00078e02ff */
[----:B------:R-:W-:-:S07]  /*1b60*/  VIMNMX R2, R2, R3, !PT ;  /* 0x0000000302027248 */ /* 0x000fce0007fe0100 */
.L_x_10001:
[----:B------:R-:W-:Y:S01]  /*1b70*/  SHF.R.S32.HI R3, RZ, 0x1f, R2 ;  /* 0x0000001fff037819 */ /* 0x000fe20000011402 */
[----:B------:R-:W-:Y:S01]  /*1b80*/  BSSY B0, `(.L_x_10005) ;  /* 0x000002a000007945 */ /* 0x000fe20003800000 */
[----:B------:R-:W-:Y:S01]  /*1b90*/  LOP3.LUT R12, R10, 0xff, RZ, 0xc0, !PT ;  /* 0x000000ff0a0c7812 */ /* 0x000fe200078ec0ff */
[----:B------:R-:W-:Y:S01]  /*1ba0*/  IMAD.MOV.U32 R0, RZ, RZ, RZ ;  /* 0x000000ffff007224 */ /* 0x000fe200078e00ff */
[----:B------:R-:W-:Y:S02]  /*1bb0*/  LEA.HI R3, R3, R2, RZ, 0x7 ;  /* 0x0000000203037211 */ /* 0x000fe400078f38ff */
[----:B------:R-:W-:Y:S01]  /*1bc0*/  SHF.R.U32.HI R4, RZ, 0x10, R10 ;  /* 0x00000010ff047819 */ /* 0x000fe2000001160a */
[----:B------:R0:W-:Y:S01]  /*1bd0*/  STL [R1+0x64], R12 ;  /* 0x0000640c01007387 */ /* 0x0001e20000100800 */
[----:B------:R-:W-:-:S03]  /*1be0*/  SHF.R.S32.HI R3, RZ, 0x7, R3 ;  /* 0x00000007ff037819 */ /* 0x000fc60000011403 */
[----:B------:R0:W-:Y:S01]  /*1bf0*/  STL [R1+0x54], R4 ;  /* 0x0000540401007387 */ /* 0x0001e20000100800 */
        /* <DEDUP_REMOVED lines=34> */
.L_x_10006:
[----:B------:R-:W-:Y:S05]  /*1e20*/  BSYNC B0 ;  /* 0x0000000000007941 */ /* 0x000fea0003800000 */
.L_x_10005:
[----:B------:R-:W-:Y:S01]  /*1e30*/  IMAD R3, R12, R0, R9 ;  /* 0x000000000c037224 */ /* 0x000fe200078e0209 */
        /* <DEDUP_REMOVED lines=35> */
.L_x_10009:
[----:B------:R-:W-:Y:S05]  /*2070*/  BSYNC B6 ;  /* 0x0000000000067941 */ /* 0x000fea0003800000 */
.L_x_10008:
        /* <DEDUP_REMOVED lines=20> */
.L_x_10011:
[----:B------:R-:W-:Y:S05]  /*21c0*/  BSYNC B6 ;  /* 0x0000000000067941 */ /* 0x000fea0003800000 */
.L_x_10010:
[----:B------:R-:W-:Y:S01]  /*21d0*/  ULDC.64 UR4, c[0x0][0x9f8] ;  /* 0x00027e0000047ab9 */ /* 0x000fe20000000a00 */
[----:B------:R-:W-:Y:S01]  /*21e0*/  IMAD.MOV.U32 R0, RZ, RZ, R31 ;  /* 0x000000ffff007224 */ /* 0x000fe200078e001f */
[----:B------:R-:W-:Y:S01]  /*21f0*/  ISETP.NE.U32.AND P0, PT, RZ, UR4, PT ;  /* 0x00000004ff007c0c */ /* 0x000fe2000bf05070 */
[----:B------:R-:W2:Y:S01]  /*2200*/  LDL.64 R14, [R1+0x8] ;  /* 0x00000800010e7983 */ /* 0x000ea20000100a00 */
[----:B------:R-:W0:Y:S03]  /*2210*/  LDC.64 R6, c[0x0][0x300] ;  /* 0x0000c000ff067b82 */ /* 0x000e260000000a00 */
[----:B------:R-:W2:Y:S01]  /*2220*/  LDL.64 R32, [R1+0x8] ;  /* 0x0000080001207983 */ /* 0x000ea20000100a00 */
[----:B------:R-:W-:Y:S01]  /*2230*/  ISETP.NE.AND.EX P0, PT, RZ, UR5, PT, P0 ;  /* 0x00000005ff007c0c */ /* 0x000fe2000bf05300 */
[----:B------:R-:W-:Y:S01]  /*2240*/  IMAD.IADD R27, R27, 0x1, R28 ;  /* 0x000000011b1b7824 */ /* 0x000fe200078e021c */
[----:B------:R-:W-:Y:S01]  /*2250*/  SHF.R.S32.HI R153, RZ, 0x1f, R152 ;  /* 0x0000001fff997819 */ /* 0x000fe20000011498 */
[----:B------:R-:W-:Y:S01]  /*2260*/  ULDC.64 UR4, c[0x0][0x308] ;  /* 0x0000c20000047ab9 */ /* 0x000fe20000000a00 */
[----:B------:R-:W-:Y:S01]  /*2270*/  ULDC.64 UR6, c[0x0][0x330] ;  /* 0x0000cc0000067ab9 */ /* 0x000fe20000000a00 */
[----:B------:R-:W-:Y:S01]  /*2280*/  ULDC.64 UR8, c[0x0][0xa08] ;  /* 0x0002820000087ab9 */ /* 0x000fe20000000a00 */
[----:B------:R-:W1:Y:S08]  /*2290*/  LDC.64 R62, c[0x0][0x408] ;  /* 0x00010200ff3e7b82 */ /* 0x000e700000000a00 */
[----:B------:R-:W3:Y:S01]  /*22a0*/  @P0 LDC.64 R4, c[0x0][0x9f8] ;  /* 0x00027e00ff040b82 */ /* 0x000ee20000000a00 */
[----:B------:R-:W-:Y:S01]  /*22b0*/  SHF.R.S32.HI R20, RZ, 0x1f, R154 ;  /* 0x0000001fff147819 */ /* 0x000fe2000001149a */
[----:B------:R-:W4:Y:S06]  /*22c0*/  LDL R28, [R1+0x74] ;  /* 0x00007400011c7983 */ /* 0x000f2c0000100800 */
[----:B------:R-:W1:Y:S01]  /*22d0*/  LDC R13, c[0x0][0x3f4] ;  /* 0x0000fd00ff0d7b82 */ /* 0x000e620000000800 */
[----:B---3--:R-:W-:-:S05]  /*22e0*/  @P0 IMAD.WIDE R4, R31, 0x4, R4 ;  /* 0x000000041f040825 */ /* 0x008fca00078e0204 */
[----:B------:R3:W4:Y:S01]  /*22f0*/  @P0 LDG.E R0, desc[UR42][R4.64] ;  /* 0x0000002a04000981 */ /* 0x000722000c1e1900 */
[----:B------:R-:W-:Y:S01]  /*2300*/  SHF.R.S32.HI R3, RZ, 0x1f, R27 ;  /* 0x0000001fff037819 */ /* 0x000fe2000001141b */
[----:B0-----:R-:W-:-:S04]  /*2310*/  IMAD.WIDE.U32 R8, R27, R6, RZ ;  /* 0x000000061b087225 */ /* 0x001fc800078e00ff */
[----:B------:R-:W-:-:S04]  /*2320*/  IMAD R10, R3, R6, RZ ;  /* 0x00000006030a7224 */ /* 0x000fc800078e02ff */
[----:B------:R-:W-:-:S04]  /*2330*/  IMAD R11, R27, R7, R10 ;  /* 0x000000071b0b7224 */ /* 0x000fc800078e020a */
[----:B------:R-:W-:Y:S02]  /*2340*/  IMAD.IADD R9, R9, 0x1, R11 ;  /* 0x0000000109097824 */ /* 0x000fe400078e020b */
[----:B------:R-:W-:-:S04]  /*2350*/  IMAD.WIDE.U32 R56, R30, UR6, R152 ;  /* 0x000000061e387c25 */ /* 0x000fc8000f8e0098 */
[----:B---3--:R-:W-:Y:S01]  /*2360*/  IMAD.WIDE.U32 R4, R30, UR4, R8 ;  /* 0x000000041e047c25 */ /* 0x008fe2000f8e0008 */
[----:B------:R-:W-:-:S03]  /*2370*/  ISETP.NE.U32.AND P0, PT, RZ, UR8, PT ;  /* 0x00000008ff007c0c */ /* 0x000fc6000bf05070 */
[C---:B------:R-:W-:Y:S02]  /*2380*/  IMAD R57, R30.reuse, UR7, R57 ;  /* 0x000000071e397c24 */ /* 0x040fe4000f8e0239 */
[----:B------:R-:W-:Y:S01]  /*2390*/  IMAD R59, R30, UR5, R5 ;  /* 0x000000051e3b7c24 */ /* 0x000fe2000f8e0205 */
[----:B------:R-:W-:Y:S01]  /*23a0*/  ISETP.NE.AND.EX P0, PT, RZ, UR9, PT, P0 ;  /* 0x00000009ff007c0c */ /* 0x000fe2000bf05300 */
[----:B------:R-:W3:Y:S01]  /*23b0*/  LDL R30, [R1+0x1c] ;  /* 0x00001c00011e7983 */ /* 0x000ee20000100800 */
[----:B------:R-:W-:Y:S01]  /*23c0*/  IMAD.MOV.U32 R58, RZ, RZ, R4 ;  /* 0x000000ffff3a7224 */ /* 0x000fe200078e0004 */
[----:B------:R-:W-:Y:S01]  /*23d0*/  ULDC.64 UR4, c[0x0][0x310] ;  /* 0x0000c40000047ab9 */ /* 0x000fe20000000a00 */
[----:B------:R-:W-:Y:S01]  /*23e0*/  IMAD.WIDE.U32 R8, R154, R6, R152 ;  /* 0x000000069a087225 */ /* 0x000fe200078e0098 */
[----:B------:R-:W-:-:S03]  /*23f0*/  ULDC.64 UR6, c[0x0][0x338] ;  /* 0x0000ce0000067ab9 */ /* 0x000fc60000000a00 */
[----:B--2---:R-:W-:Y:S02]  /*2400*/  IMAD.MOV.U32 R32, RZ, RZ, R14 ;  /* 0x000000ffff207224 */ /* 0x004fe400078e000e */
[----:B------:R-:W-:-:S03]  /*2410*/  IMAD R14, R20, R6, RZ ;  /* 0x00000006140e7224 */ /* 0x000fc600078e02ff */
[----:B------:R-:W-:Y:S01]  /*2420*/  SHF.R.S32.HI R33, RZ, 0x1f, R32 ;  /* 0x0000001fff217819 */ /* 0x000fe20000011420 */
[----:B------:R-:W-:-:S04]  /*2430*/  IMAD R14, R154, R7, R14 ;  /* 0x000000079a0e7224 */ /* 0x000fc800078e020e */
[----:B------:R0:W-:Y:S01]  /*2440*/  STL [R1+0xc], R33 ;  /* 0x00000c2101007387 */ /* 0x0001e20000100800 */
[----:B----4-:R-:W-:Y:S02]  /*2450*/  SHF.R.S32.HI R5, RZ, 0x1f, R0 ;  /* 0x0000001fff057819 */ /* 0x010fe40000011400 */
[----:B------:R-:W-:Y:S02]  /*2460*/  SEL R11, R0, RZ, !P0 ;  /* 0x000000ff000b7207 */ /* 0x000fe40004000000 */
[----:B------:R-:W-:Y:S01]  /*2470*/  SEL R12, R5, RZ, !P0 ;  /* 0x000000ff050c7207 */ /* 0x000fe20004000000 */
[----:B------:R-:W-:Y:S01]  /*2480*/  VIADD R80, R152, 0x20 ;  /* 0x0000002098507836 */ /* 0x000fe20000000000 */
[----:B------:R-:W2:Y:S01]  /*2490*/  LDC.64 R4, c[0x0][0x3f8] ;  /* 0x0000fe00ff047b82 */ /* 0x000ea20000000a00 */
[----:B------:R-:W-:-:S04]  /*24a0*/  IMAD.WIDE.U32 R58, R11, UR4, R58 ;  /* 0x000000040b3a7c25 */ /* 0x000fc8000f8e003a */
[----:B------:R-:W-:Y:S01]  /*24b0*/  IMAD R0, R12, UR4, RZ ;  /* 0x000000040c007c24 */ /* 0x000fe2000f8e02ff */
[----:B------:R-:W-:Y:S02]  /*24c0*/  ULDC UR4, c[0x0][0x2f4] ;  /* 0x0000bd0000047ab9 */ /* 0x000fe40000000800 */
[----:B------:R-:W-:Y:S01]  /*24d0*/  ISETP.GE.AND P0, PT, R152, UR4, PT ;  /* 0x0000000498007c0c */ /* 0x000fe2000bf06270 */
[----:B------:R-:W-:-:S03]  /*24e0*/  IMAD R75, R11, UR5, R0 ;  /* 0x000000050b4b7c24 */ /* 0x000fc6000f8e0200 */
[----:B------:R-:W-:Y:S01]  /*24f0*/  SEL R0, RZ, 0x1, P0 ;  /* 0x00000001ff007807 */ /* 0x000fe20000000000 */
[----:B------:R-:W-:Y:S01]  /*2500*/  IMAD.IADD R75, R59, 0x1, R75 ;  /* 0x000000013b4b7824 */ /* 0x000fe200078e024b */
[----:B------:R-:W-:-:S04]  /*2510*/  IADD3 R74, P0, R58, R8, RZ ;  /* 0x000000083a4a7210 */ /* 0x000fc80007f1e0ff */
[----:B------:R-:W-:Y:S02]  /*2520*/  IADD3.X R73, R75, R9, R14, P0, !PT ;  /* 0x000000094b497210 */ /* 0x000fe400007fe40e */
[----:B------:R-:W4:Y:S01]  /*2530*/  LDL R14, [R1+0x2c] ;  /* 0x00002c00010e7983 */ /* 0x000f220000100800 */
[----:B------:R-:W-:-:S04]  /*2540*/  ISETP.GE.AND P1, PT, R80, UR4, PT ;  /* 0x0000000450007c0c */ /* 0x000fc8000bf26270 */
[----:B------:R-:W-:Y:S01]  /*2550*/  SEL R10, RZ, 0xffffffff, P1 ;  /* 0xffffffffff0a7807 */ /* 0x000fe20000800000 */
[----:B-1----:R-:W-:Y:S01]  /*2560*/  IMAD R9, R20, R62, RZ ;  /* 0x0000003e14097224 */ /* 0x002fe200078e02ff */
[----:B------:R-:W-:-:S03]  /*2570*/  ISETP.GE.AND P0, PT, R152, R13, PT ;  /* 0x0000000d9800720c */ /* 0x000fc60003f06270 */
[----:B------:R-:W-:Y:S01]  /*2580*/  IMAD.SHL.U32 R15, R10, 0x2, RZ ;  /* 0x000000020a0f7824 */ /* 0x000fe200078e00ff */
[----:B------:R-:W-:Y:S01]  /*2590*/  ISETP.GE.AND P2, PT, R80, R13, PT ;  /* 0x0000000d5000720c */ /* 0x000fe20003f46270 */
[----:B------:R-:W-:Y:S01]  /*25a0*/  IMAD R29, R154, R63, R9 ;  /* 0x0000003f9a1d7224 */ /* 0x000fe200078e0209 */
[----:B------:R-:W-:Y:S02]  /*25b0*/  SEL R9, R13, RZ, P0 ;  /* 0x000000ff0d097207 */ /* 0x000fe40000000000 */
[----:B------:R-:W-:Y:S02]  /*25c0*/  LOP3.LUT R0, R15, 0x2, R0, 0xe2, !PT ;  /* 0x000000020f007812 */ /* 0x000fe400078ee200 */
[----:B------:R-:W-:Y:S01]  /*25d0*/  SEL R15, R13, RZ, P2 ;  /* 0x000000ff0d0f7207 */ /* 0x000fe20001000000 */
[----:B--2---:R-:W-:Y:S02]  /*25e0*/  IMAD R8, R20, R4, RZ ;  /* 0x0000000414087224 */ /* 0x004fe400078e02ff */
[----:B------:R-:W-:-:S02]  /*25f0*/  IMAD.IADD R9, R152, 0x1, R9 ;  /* 0x0000000198097824 */ /* 0x000fc400078e0209 */
[----:B------:R-:W-:Y:S02]  /*2600*/  IMAD.IADD R15, R80, 0x1, R15 ;  /* 0x00000001500f7824 */ /* 0x000fe400078e020f */
[----:B------:R-:W-:Y:S01]  /*2610*/  IMAD R21, R154, R5, R8 ;  /* 0x000000059a157224 */ /* 0x000fe200078e0208 */
[----:B------:R-:W-:Y:S02]  /*2620*/  SHF.R.S32.HI R8, RZ, 0x1f, R9 ;  /* 0x0000001fff087819 */ /* 0x000fe40000011409 */
[----:B------:R-:W-:Y:S01]  /*2630*/  SHF.R.S32.HI R10, RZ, 0x1f, R15 ;  /* 0x0000001fff0a7819 */ /* 0x000fe2000001140f */
[----:B------:R-:W-:Y:S01]  /*2640*/  IMAD R12, R12, UR6, RZ ;  /* 0x000000060c0c7c24 */ /* 0x000fe2000f8e02ff */
[----:B------:R-:W-:Y:S02]  /*2650*/  LEA.HI R72, R8, R9, RZ, 0x4 ;  /* 0x0000000908487211 */ /* 0x000fe400078f20ff */
[----:B------:R-:W-:Y:S02]  /*2660*/  LEA.HI R71, R10, R15, RZ, 0x4 ;  /* 0x0000000f0a477211 */ /* 0x000fe400078f20ff */
[----:B------:R-:W-:-:S02]  /*2670*/  LEA.HI R8, R8, R9, RZ, 0x5 ;  /* 0x0000000908087211 */ /* 0x000fc400078f28ff */
[----:B------:R-:W-:Y:S01]  /*2680*/  LEA.HI R10, R10, R15, RZ, 0x5 ;  /* 0x0000000f0a0a7211 */ /* 0x000fe200078f28ff */
[----:B------:R-:W-:-:S04]  /*2690*/  IMAD.WIDE.U32 R56, R11, UR6, R56 ;  /* 0x000000060b387c25 */ /* 0x000fc8000f8e0038 */
[----:B------:R-:W-:Y:S02]  /*26a0*/  IMAD R11, R11, UR7, R12 ;  /* 0x000000070b0b7c24 */ /* 0x000fe4000f8e020c */
[----:B------:R-:W-:Y:S01]  /*26b0*/  IMAD.SHL.U32 R9, R8, 0x80, RZ ;  /* 0x0000008008097824 */ /* 0x000fe200078e00ff */
[----:B---3--:R-:W-:Y:S01]  /*26c0*/  LOP3.LUT R8, R30, 0x10, R72, 0xf8, !PT ;  /* 0x000000101e087812 */ /* 0x008fe200078ef848 */
[----:B------:R-:W-:Y:S01]  /*26d0*/  IMAD.SHL.U32 R12, R10, 0x80, RZ ;  /* 0x000000800a0c7824 */ /* 0x000fe200078e00ff */
[----:B------:R-:W-:Y:S02]  /*26e0*/  LOP3.LUT R10, R30, 0x10, R71, 0xf8, !PT ;  /* 0x000000101e0a7812 */ /* 0x000fe400078ef847 */
[----:B------:R-:W1:Y:S01]  /*26f0*/  S2R R30, SR_TID.X ;  /* 0x00000000001e7919 */ /* 0x000e620000002100 */
[----:B-----5:R-:W-:Y:S01]  /*2700*/  SHF.R.S32.HI R15, RZ, 0x1f, R24 ;  /* 0x0000001fff0f7819 */ /* 0x020fe20000011418 */
[----:B------:R-:W-:Y:S01]  /*2710*/  IMAD.WIDE.U32 R54, R154, R4, R32 ;  /* 0x000000049a367225 */ /* 0x000fe200078e0020 */
[----:B------:R-:W-:-:S02]  /*2720*/  LOP3.LUT R9, R9, 0xfffff000, RZ, 0xc0, !PT ;  /* 0xfffff00009097812 */ /* 0x000fc400078ec0ff */
[----:B------:R-:W-:Y:S01]  /*2730*/  LOP3.LUT R8, R8, R28, RZ, 0x3c, !PT ;  /* 0x0000001c08087212 */ /* 0x000fe200078e3cff */
[----:B------:R-:W-:Y:S01]  /*2740*/  IMAD.WIDE.U32 R52, R154, R4, R152 ;  /* 0x000000049a347225 */ /* 0x000fe200078e0098 */
[----:B------:R-:W-:-:S03]  /*2750*/  P2R R81, PR, RZ, 0x4 ;  /* 0x00000004ff517803 */ /* 0x000fc60000000000 */
[----:B------:R-:W-:Y:S01]  /*2760*/  IMAD.WIDE.U32 R50, R154, R62, R32 ;  /* 0x0000003e9a327225 */ /* 0x000fe200078e0020 */
[----:B------:R-:W-:-:S03]  /*2770*/  LOP3.LUT R12, R12, 0xfffff000, RZ, 0xc0, !PT ;  /* 0xfffff0000c0c7812 */ /* 0x000fc600078ec0ff */
[----:B------:R-:W-:Y:S01]  /*2780*/  IMAD.WIDE.U32 R48, R154, R62, R152 ;  /* 0x0000003e9a307225 */ /* 0x000fe200078e0098 */
[----:B------:R-:W-:Y:S02]  /*2790*/  LOP3.LUT R69, R10, R28, RZ, 0x3c, !PT ;  /* 0x0000001c0a457212 */ /* 0x000fe400078e3cff */
[----:B------:R-:W-:Y:S01]  /*27a0*/  IADD3 R46, P2, R154, R27, RZ ;  /* 0x0000001b9a2e7210 */ /* 0x000fe20007f5e0ff */
[----:B------:R-:W-:Y:S02]  /*27b0*/  IMAD.IADD R55, R55, 0x1, R21 ;  /* 0x0000000137377824 */ /* 0x000fe400078e0215 */
[----:B------:R-:W-:Y:S02]  /*27c0*/  IMAD.IADD R53, R21, 0x1, R53 ;  /* 0x0000000115357824 */ /* 0x000fe400078e0235 */
[----:B------:R-:W-:Y:S02]  /*27d0*/  IMAD.IADD R51, R51, 0x1, R29 ;  /* 0x0000000133337824 */ /* 0x000fe400078e021d */
[----:B------:R-:W-:Y:S01]  /*27e0*/  IMAD.IADD R49, R29, 0x1, R49 ;  /* 0x000000011d317824 */ /* 0x000fe200078e0231 */
[----:B------:R-:W-:Y:S01]  /*27f0*/  SHF.L.U64.HI R68, R6, 0x7, R7 ;  /* 0x0000000706447819 */ /* 0x000fe20000010207 */
[----:B------:R-:W-:Y:S01]  /*2800*/  IMAD.WIDE.U32 R54, R24, R4, R54 ;  /* 0x0000000418367225 */ /* 0x000fe200078e0036 */
[----:B------:R-:W-:-:S03]  /*2810*/  LOP3.LUT R7, R71, 0xfffffff0, RZ, 0xc0, !PT ;  /* 0xfffffff047077812 */ /* 0x000fc600078ec0ff */
[----:B------:R-:W-:Y:S02]  /*2820*/  VIADD R64, R152, 0x40 ;  /* 0x0000004098407836 */ /* 0x000fe40000000000 */
[----:B------:R-:W-:Y:S01]  /*2830*/  IMAD.X R47, R20, 0x1, R3, P2 ;  /* 0x00000001142f7824 */ /* 0x000fe200010e0603 */
[----:B------:R-:W-:Y:S01]  /*2840*/  LOP3.LUT R20, R72, 0xfffffff0, RZ, 0xc0, !PT ;  /* 0xfffffff048147812 */ /* 0x000fe200078ec0ff */
[----:B------:R-:W-:Y:S01]  /*2850*/  IMAD.WIDE.U32 R52, R24, R4, R52 ;  /* 0x0000000418347225 */ /* 0x000fe200078e0034 */
[----:B------:R-:W-:-:S03]  /*2860*/  SHF.L.U64.HI R66, R4, 0x7, R5 ;  /* 0x0000000704427819 */ /* 0x000fc60000010205 */
[----:B------:R-:W-:Y:S01]  /*2870*/  IMAD.WIDE.U32 R50, R24, R62, R50 ;  /* 0x0000003e18327225 */ /* 0x000fe200078e0032 */
[----:B------:R-:W-:-:S03]  /*2880*/  LOP3.LUT R45, R0, 0x1, RZ, 0xc0, !PT ;  /* 0x00000001002d7812 */ /* 0x000fc600078ec0ff */
[----:B------:R-:W-:Y:S01]  /*2890*/  IMAD.WIDE.U32 R48, R24, R62, R48 ;  /* 0x0000003e18307225 */ /* 0x000fe200078e0030 */
[----:B------:R-:W-:Y:S02]  /*28a0*/  LOP3.LUT R44, R0, 0x2, RZ, 0xc0, !PT ;  /* 0x00000002002c7812 */ /* 0x000fe400078ec0ff */
[----:B------:R-:W-:Y:S01]  /*28b0*/  ISETP.GE.AND P1, PT, R64, UR4, PT ;  /* 0x0000000440007c0c */ /* 0x000fe2000bf26270 */
[----:B------:R-:W-:Y:S01]  /*28c0*/  IMAD.SHL.U32 R67, R6, 0x80, RZ ;  /* 0x0000008006437824 */ /* 0x000fe200078e00ff */
[----:B------:R-:W-:Y:S01]  /*28d0*/  SHF.R.S32.HI R3, RZ, 0x1f, R7 ;  /* 0x0000001fff037819 */ /* 0x000fe20000011407 */
[----:B------:R-:W-:Y:S02]  /*28e0*/  IMAD.SHL.U32 R65, R4, 0x80, RZ ;  /* 0x0000008004417824 */ /* 0x000fe400078e00ff */
[----:B------:R-:W-:Y:S02]  /*28f0*/  IMAD.SHL.U32 R60, R13, 0x2, RZ ;  /* 0x000000020d3c7824 */ /* 0x000fe400078e00ff */
[----:B------:R-:W-:Y:S01]  /*2900*/  IMAD.IADD R0, R57, 0x1, R11 ;  /* 0x0000000139007824 */ /* 0x000fe200078e020b */
[----:B----4-:R-:W-:Y:S01]  /*2910*/  IADD3 R70, R8, R9, R14 ;  /* 0x0000000908467210 */ /* 0x010fe20007ffe00e */
[----:B------:R-:W-:-:S02]  /*2920*/  IMAD R8, R15, R4, RZ ;  /* 0x000000040f087224 */ /* 0x000fc400078e02ff */
[----:B------:R-:W-:Y:S01]  /*2930*/  IMAD R15, R15, R62, RZ ;  /* 0x0000003e0f0f7224 */ /* 0x000fe200078e02ff */
[----:B------:R-:W-:Y:S01]  /*2940*/  IADD3 R69, R69, R12, R14 ;  /* 0x0000000c45457210 */ /* 0x000fe20007ffe00e */
[C---:B------:R-:W-:Y:S01]  /*2950*/  IMAD R21, R24.reuse, R5, R8 ;  /* 0x0000000518157224 */ /* 0x040fe200078e0208 */
[----:B-1----:R-:W-:Y:S01]  /*2960*/  SHF.R.U32.HI R14, RZ, 0x7, R30 ;  /* 0x00000007ff0e7819 */ /* 0x002fe2000001161e */
[----:B------:R-:W-:Y:S01]  /*2970*/  IMAD R15, R24, R63, R15 ;  /* 0x0000003f180f7224 */ /* 0x000fe200078e020f */
[C---:B------:R-:W-:Y:S01]  /*2980*/  SHF.L.U64.HI R63, R62.reuse, 0x7, R63 ;  /* 0x000000073e3f7819 */ /* 0x040fe2000001023f */
[----:B------:R-:W-:Y:S01]  /*2990*/  IMAD.IADD R27, R55, 0x1, R21 ;  /* 0x00000001371b7824 */ /* 0x000fe200078e0215 */
[----:B------:R-:W-:Y:S01]  /*29a0*/  SHF.R.S32.HI R4, RZ, 0x1f, R20 ;  /* 0x0000001fff047819 */ /* 0x000fe20000011414 */
[----:B------:R-:W-:Y:S02]  /*29b0*/  IMAD.SHL.U32 R62, R62, 0x80, RZ ;  /* 0x000000803e3e7824 */ /* 0x000fe400078e00ff */
[----:B------:R-:W-:-:S02]  /*29c0*/  VIADD R61, R14, 0x8 ;  /* 0x000000080e3d7836 */ /* 0x000fc40000000000 */
[----:B------:R-:W-:Y:S02]  /*29d0*/  IMAD.IADD R21, R21, 0x1, R53 ;  /* 0x0000000115157824 */ /* 0x000fe400078e0235 */
[----:B------:R-:W-:Y:S02]  /*29e0*/  IMAD.IADD R6, R51, 0x1, R15 ;  /* 0x0000000133067824 */ /* 0x000fe400078e020f */
[----:B0-----:R-:W-:-:S07]  /*29f0*/  IMAD.IADD R5, R15, 0x1, R49 ;  /* 0x000000010f057824 */ /* 0x001fce00078e0231 */
.L_x_10051:
[----:B------:R-:W2:Y:S01]  /*2a00*/  LDL R8, [R1+0x3c] ;  /* 0x00003c0001087983 */ /* 0x000ea20000100800 */
[----:B0-----:R-:W0:Y:S01]  /*2a10*/  LDC R86, c[0x0][0x3f4] ;  /* 0x0000fd00ff567b82 */ /* 0x001e220000000800 */
[----:B------:R-:W-:Y:S01]  /*2a20*/  VIADD R10, R2, 0xffffffff ;  /* 0xffffffff020a7836 */ /* 0x000fe20000000000 */
[----:B------:R-:W-:Y:S05]  /*2a30*/  YIELD ;  /* 0x0000000000007946 */ /* 0x000fea0003800000 */
[----:B---3--:R-:W-:Y:S01]  /*2a40*/  SHF.R.S32.HI R12, RZ, 0x1f, R10 ;  /* 0x0000001fff0c7819 */ /* 0x008fe2000001140a */
[----:B----4-:R-:W1:Y:S01]  /*2a50*/  LDC.64 R76, c[0x0][0x2e8] ;  /* 0x0000ba00ff4c7b82 */ /* 0x010e620000000a00 */
[-C--:B------:R-:W-:Y:S01]  /*2a60*/  IMAD R2, R68, R10.reuse, RZ ;  /* 0x0000000a44027224 */ /* 0x080fe200078e02ff */
[----:B------:R-:W-:Y:S01]  /*2a70*/  BSSY B0, `(.L_x_10012) ;  /* 0x00003f9000007945 */ /* 0x000fe20003800000 */
[----:B------:R-:W-:Y:S01]  /*2a80*/  IMAD.WIDE.U32 R36, R67, R10, RZ ;  /* 0x0000000a43247225 */ /* 0x000fe200078e00ff */
[----:B------:R-:W-:-:S03]  /*2a90*/  ISETP.GT.AND P2, PT, R10, R25, PT ;  /* 0x000000190a00720c */ /* 0x000fc60003f44270 */
[----:B------:R-:W-:Y:S02]  /*2aa0*/  IMAD R79, R12, R67, R2 ;  /* 0x000000430c4f7224 */ /* 0x000fe400078e0202 */
[----:B------:R-:W-:Y:S02]  /*2ab0*/  IMAD.MOV.U32 R2, RZ, RZ, R10 ;  /* 0x000000ffff027224 */ /* 0x000fe400078e000a */
[----:B------:R-:W-:Y:S01]  /*2ac0*/  IMAD.IADD R79, R37, 0x1, R79 ;  /* 0x00000001254f7824 */ /* 0x000fe200078e024f */
[----:B0-----:R-:W-:Y:S02]  /*2ad0*/  ISETP.GE.AND P3, PT, R86, 0x1, PT ;  /* 0x000000015600780c */ /* 0x001fe40003f66270 */
[----:B-1----:R-:W-:-:S04]  /*2ae0*/  IADD3 R32, P4, P5, R36, R76, R74 ;  /* 0x0000004c24207210 */ /* 0x002fc80007d9e04a */
[----:B------:R-:W-:Y:S01]  /*2af0*/  IADD3.X R33, R79, R77, R73, P4, P5 ;  /* 0x0000004d4f217210 */ /* 0x000fe200027ea449 */
[----:B--2---:R-:W-:-:S04]  /*2b00*/  IMAD R83, R19, 0x3000, R8 ;  /* 0x0000300013537824 */ /* 0x004fc800078e0208 */
[----:B------:R-:W-:Y:S02]  /*2b10*/  IMAD.IADD R83, R16, 0x1, R83 ;  /* 0x0000000110537824 */ /* 0x000fe400078e0253 */
[----:B------:R-:W-:Y:S05]  /*2b20*/  @!P3 BRA `(.L_x_10013) ;  /* 0x0000003c0058b947 */ /* 0x000fea0003800000 */
[----:B------:R-:W-:Y:S01]  /*2b30*/  ULDC.U8 UR4, c[0x0][0x410] ;  /* 0x0001040000047ab9 */ /* 0x000fe20000000000 */
[-C--:B------:R-:W-:Y:S01]  /*2b40*/  IMAD R8, R66, R10.reuse, RZ ;  /* 0x0000000a42087224 */ /* 0x080fe200078e02ff */
[----:B------:R-:W-:Y:S01]  /*2b50*/  ISETP.NE.AND P3, PT, RZ, UR4, PT ;  /* 0x00000004ff007c0c */ /* 0x000fe2000bf65270 */
[----:B------:R-:W-:Y:S02]  /*2b60*/  IMAD R11, R63, R10, RZ ;  /* 0x0000000a3f0b7224 */ /* 0x000fe400078e02ff */
        /* <DEDUP_REMOVED lines=18> */
[----:B------:R-:W2:Y:S01]  /*2c90*/  LDL.64 R90, [R1+0x8] ;  /* 0x00000800015a7983 */ /* 0x000ea20000100a00 */
[----:B------:R-:W-:Y:S01]  /*2ca0*/  ULDC.64 UR4, c[0x0][0x3e8] ;  /* 0x0000fa0000047ab9 */ /* 0x000fe20000000a00 */
[----:B------:R-:W-:Y:S02]  /*2cb0*/  ULDC.64 UR6, c[0x0][0x400] ;  /* 0x0001000000067ab9 */ /* 0x000fe40000000a00 */
[----:B------:R-:W3:Y:S04]  /*2cc0*/  LDL R82, [R1+0x24] ;  /* 0x0000240001527983 */ /* 0x000ee80000100800 */
[----:B------:R-:W4:Y:S01]  /*2cd0*/  LDL R78, [R1+0x28] ;  /* 0x00002800014e7983 */ /* 0x000f220000100800 */
[----:B------:R-:W-:Y:S02]  /*2ce0*/  IADD3 R40, P3, P5, R54, UR4, R40 ;  /* 0x0000000436287c10 */ /* 0x000fe4000fd7e028 */
[----:B------:R-:W-:-:S02]  /*2cf0*/  CS2R R34, SRZ ;  /* 0x0000000000227805 */ /* 0x000fc4000001ff00 */
[----:B------:R-:W-:Y:S02]  /*2d00*/  CS2R R36, SRZ ;  /* 0x0000000000247805 */ /* 0x000fe4000001ff00 */
[----:B------:R-:W-:Y:S02]  /*2d10*/  IADD3.X R41, R27, UR5, R42, P3, P5 ;  /* 0x000000051b297c10 */ /* 0x000fe40009fea42a */
[----:B------:R-:W-:-:S04]  /*2d20*/  IADD3 R38, P3, P5, R50, UR6, R38 ;  /* 0x0000000632267c10 */ /* 0x000fc8000fd7e026 */
[----:B------:R-:W-:Y:S02]  /*2d30*/  IADD3.X R39, R6, UR7, R43, P3, P5 ;  /* 0x0000000706277c10 */ /* 0x000fe40009fea42b */
[----:B------:R-:W-:Y:S02]  /*2d40*/  CS2R R28, SRZ ;  /* 0x00000000001c7805 */ /* 0x000fe4000001ff00 */
[----:B------:R-:W-:Y:S02]  /*2d50*/  CS2R R12, SRZ ;  /* 0x00000000000c7805 */ /* 0x000fe4000001ff00 */
[----:B------:R-:W-:Y:S02]  /*2d60*/  CS2R R30, SRZ ;  /* 0x00000000001e7805 */ /* 0x000fe4000001ff00 */
[----:B------:R-:W-:Y:S02]  /*2d70*/  CS2R R14, SRZ ;  /* 0x00000000000e7805 */ /* 0x000fe4000001ff00 */
[----:B--2---:R-:W-:-:S02]  /*2d80*/  ISETP.GE.AND P5, PT, R90, R86, PT ;  /* 0x000000565a00720c */ /* 0x004fc40003fa6270 */
[----:B---3--:R-:W-:-:S11]  /*2d90*/  ISETP.GE.AND P3, PT, R82, R86, PT ;  /* 0x000000565200720c */ /* 0x008fd60003f66270 */
[----:B------:R0:W5:Y:S04]  /*2da0*/  @!P5 LDG.E.64 R34, desc[UR42][R40.64] ;  /* 0x0000002a2822d981 */ /* 0x000168000c1e1b00 */
[----:B------:R0:W5:Y:S01]  /*2db0*/  @!P5 LDG.E.64 R36, desc[UR42][R38.64] ;  /* 0x0000002a2624d981 */ /* 0x000162000c1e1b00 */
[----:B----4-:R-:W-:-:S03]  /*2dc0*/  ISETP.GE.AND P5, PT, R78, R86, PT ;  /* 0x000000564e00720c */ /* 0x010fc60003fa6270 */
[----:B------:R0:W5:Y:S04]  /*2dd0*/  @!P3 LDG.E.64 R28, desc[UR42][R40.64+0x10] ;  /* 0x0000102a281cb981 */ /* 0x000168000c1e1b00 */
[----:B------:R0:W5:Y:S06]  /*2de0*/  @!P3 LDG.E.64 R30, desc[UR42][R38.64+0x10] ;  /* 0x0000102a261eb981 */ /* 0x00016c000c1e1b00 */
[----:B------:R0:W5:Y:S04]  /*2df0*/  @!P5 LDG.E.64 R12, desc[UR42][R40.64+0x20] ;  /* 0x0000202a280cd981 */ /* 0x000168000c1e1b00 */
[----:B------:R0:W5:Y:S02]  /*2e00*/  @!P5 LDG.E.64 R14, desc[UR42][R38.64+0x20] ;  /* 0x0000202a260ed981 */ /* 0x000164000c1e1b00 */
.L_x_10016:
[----:B------:R-:W-:Y:S05]  /*2e10*/  BSYNC B1 ;  /* 0x0000000000017941 */ /* 0x000fea0003800000 */
.L_x_10015:
[----:B------:R-:W-:Y:S01]  /*2e20*/  UISETP.NE.AND UP0, UPT, UR38, 0x3, UPT ;  /* 0x000000032600788c */ /* 0x000fe2000bf05270 */
[----:B0----5:R-:W-:Y:S02]  /*2e30*/  IMAD.MOV.U32 R38, RZ, RZ, R12 ;  /* 0x000000ffff267224 */ /* 0x021fe400078e000c */
[----:B------:R-:W-:Y:S02]  /*2e40*/  IMAD.MOV.U32 R41, RZ, RZ, R28 ;  /* 0x000000ffff297224 */ /* 0x000fe400078e001c */
[----:B------:R-:W-:Y:S01]  /*2e50*/  IMAD.MOV.U32 R42, RZ, RZ, R34 ;  /* 0x000000ffff2a7224 */ /* 0x000fe200078e0022 */
[----:B------:R-:W-:Y:S01]  /*2e60*/  PLOP3.LUT P3, PT, PT, PT, UP0, 0x80, 0x0 ;  /* 0x000000000000781c */ /* 0x000fe20003f6f008 */
[----:B------:R-:W-:Y:S02]  /*2e70*/  IMAD.MOV.U32 R39, RZ, RZ, R14 ;  /* 0x000000ffff277224 */ /* 0x000fe400078e000e */
[----:B------:R-:W-:Y:S02]  /*2e80*/  IMAD.MOV.U32 R40, RZ, RZ, R30 ;  /* 0x000000ffff287224 */ /* 0x000fe400078e001e */
[----:B------:R-:W-:-:S08]  /*2e90*/  IMAD.MOV.U32 R43, RZ, RZ, R36 ;  /* 0x000000ffff2b7224 */ /* 0x000fd000078e0024 */
[----:B------:R-:W-:Y:S05]  /*2ea0*/  @!P3 BRA `(.L_x_10017) ;  /* 0x000000000004b947 */ /* 0x000fea0003800000 */
[----:B------:R-:W-:Y:S01]  /*2eb0*/  BPT.TRAP 0x1 ;  /* 0x000000040000795c */ /* 0x000fe20000300000 */
.L_x_10017:
[----:B------:R-:W2:Y:S01]  /*2ec0*/  LDL R8, [R1+0x4] ;  /* 0x0000040001087983 */ /* 0x000ea20000100800 */
[----:B------:R-:W-:Y:S01]  /*2ed0*/  IMAD R82, R19, 0x8, R16 ;  /* 0x0000000813527824 */ /* 0x000fe200078e0210 */
[----:B------:R-:W-:Y:S01]  /*2ee0*/  BSSY B1, `(.L_x_10018) ;  /* 0x0000004000017945 */ /* 0x000fe20003800000 */
[----:B--2---:R-:W-:-:S04]  /*2ef0*/  SHF.L.U32 R85, R8, 0x1f, RZ ;  /* 0x0000001f08557819 */ /* 0x004fc800000006ff */
[----:B------:R-:W0:Y:S02]  /*2f00*/  SYNCS.PHASECHK.TRANS64.TRYWAIT P5, [R82+URZ+0x19c90], R85 ;  /* 0x019c9055520075a7 */ /* 0x000e2400080a017f */
[----:B0-----:R-:W-:Y:S05]  /*2f10*/  @!P5 BRA `(.L_x_10019) ;  /* 0x000002280034d947 */ /* 0x001fea0003800000 */
.L_x_10353:
[----:B------:R-:W-:Y:S05]  /*2f20*/  BSYNC B1 ;  /* 0x0000000000017941 */ /* 0x000fea0003800000 */
.L_x_10018:
[----:B------:R-:W-:Y:S05]  /*2f30*/  @P4 BRA `(.L_x_10020) ;  /* 0x0000003800b04947 */ /* 0x000fea0003800000 */
[----:B------:R-:W-:Y:S01]  /*2f40*/  ISETP.NE.AND P4, PT, R45, RZ, PT ;  /* 0x000000ff2d00720c */ /* 0x000fe20003f85270 */
[----:B------:R-:W-:-:S12]  /*2f50*/  BSSY B1, `(.L_x_10021) ;  /* 0x0000074000017945 */ /* 0x000fd80003800000 */
[----:B------:R-:W-:Y:S05]  /*2f60*/  @!P4 BRA `(.L_x_10022) ;  /* 0x0000000400c8c947 */ /* 0x000fea0003800000 */
[----:B------:R-:W2:Y:S01]  /*2f70*/  LDL.64 R76, [R1+0x8] ;  /* 0x00000800014c7983 */ /* 0x000ea20000100a00 */
[----:B------:R-:W-:Y:S03]  /*2f80*/  BSSY B2, `(.L_x_10023) ;  /* 0x000006f000027945 */ /* 0x000fe60003800000 */
[----:B------:R1:W3:Y:S01]  /*2f90*/  LDS.128 R8, [R83+0x13800] ;  /* 0x0138000053087984 */ /* 0x0002e20000000c00 */
[----:B--2---:R-:W-:-:S13]  /*2fa0*/  ISETP.GE.AND P4, PT, R76, R86, PT ;  /* 0x000000564c00720c */ /* 0x004fda0003f86270 */
[----:B-1-3--:R-:W-:Y:S05]  /*2fb0*/  @P4 BRA `(.L_x_10024) ;  /* 0x0000000400ac4947 */ /* 0x00afea0003800000 */
        /* <DEDUP_REMOVED lines=11> */
[----:B------:R-:W-:Y:S02]  /*3070*/  IMAD.SHL.U32 R37, R77, 0x100, RZ ;  /* 0x000001004d257824 */ /* 0x000fe400078e00ff */
[----:B------:R-:W-:Y:S01]  /*3080*/  IMAD.MOV.U32 R36, RZ, RZ, R8 ;  /* 0x000000ffff247224 */ /* 0x000fe200078e0008 */
        /* <DEDUP_REMOVED lines=36> */
[--C-:B------:R-:W-:Y:S02]  /*32d0*/  HADD2.F32 R42, -RZ, R36.reuse.H1_H1 ;  /* 0x30000024ff2a7230 */ /* 0x100fe40000004100 */
[----:B------:R-:W-:Y:S01]  /*32e0*/  FMUL.FTZ R91, R77, R79 ;  /* 0x0000004f4d5b7220 */ /* 0x000fe20000410000 */
[----:B------:R-:W-:Y:S01]  /*32f0*/  HADD2.F32 R37, -RZ, R36.H0_H0 ;  /* 0x20000024ff257230 */ /* 0x000fe20000004100 */
[----:B------:R-:W-:Y:S01]  /*3300*/  F2FP.SATFINITE.E4M3.F32.PACK_AB_MERGE_C R9, R9, R8, R43 ;  /* 0x000000080909723e */ /* 0x000fe2000480702b */
[----:B------:R-:W-:-:S02]  /*3310*/  HADD2.F32 R36, -RZ, R78.H1_H1 ;  /* 0x3000004eff247230 */ /* 0x000fc40000004100 */
[-C--:B------:R-:W-:Y:S01]  /*3320*/  FMUL.FTZ R92, R42, R90.reuse ;  /* 0x0000005a2a5c7220 */ /* 0x080fe20000410000 */
[----:B------:R-:W-:Y:S02]  /*3330*/  HADD2.F32 R78, -RZ, R78.H0_H0 ;  /* 0x2000004eff4e7230 */ /* 0x000fe40000004100 */
[----:B------:R-:W-:Y:S01]  /*3340*/  FMUL.FTZ R79, R37, R90 ;  /* 0x0000005a254f7220 */ /* 0x000fe20000410000 */
[-C--:B------:R-:W-:Y:S01]  /*3350*/  FFMA.FTZ R91, R76, R36.reuse, -R91 ;  /* 0x000000244c5b7223 */ /* 0x080fe2000001085b */
[----:B------:R-:W-:Y:S01]  /*3360*/  FFMA.FTZ R94, R77, R36, R94 ;  /* 0x000000244d5e7223 */ /* 0x000fe2000001005e */
[-C--:B------:R-:W-:Y:S01]  /*3370*/  FFMA.FTZ R36, R37, R78.reuse, -R92 ;  /* 0x0000004e25247223 */ /* 0x080fe2000001085c */
[----:B------:R-:W-:Y:S01]  /*3380*/  F2FP.F16.E4M3.UNPACK_B R76, R11.H1 ;  /* 0x0000000bff4c723e */ /* 0x000fe200030006ff */
[----:B------:R-:W-:Y:S01]  /*3390*/  FFMA.FTZ R37, R42, R78, R79 ;  /* 0x0000004e2a257223 */ /* 0x000fe2000001004f */
[----:B------:R-:W-:Y:S02]  /*33a0*/  F2FP.F16.E4M3.UNPACK_B R78, R35.H1 ;  /* 0x00000023ff4e723e */ /* 0x000fe400030006ff */
[----:B------:R-:W-:Y:S01]  /*33b0*/  F2FP.SATFINITE.E4M3.F32.PACK_AB_MERGE_C R42, R94, R91, RZ ;  /* 0x0000005b5e2a723e */ /* 0x000fe200048070ff */
[--C-:B------:R-:W-:Y:S01]  /*33c0*/  HADD2.F32 R91, -RZ, R76.reuse.H0_H0 ;  /* 0x2000004cff5b7230 */ /* 0x100fe20000004100 */
[----:B------:R-:W-:Y:S01]  /*33d0*/  F2FP.F16.E4M3.UNPACK_B R79, R10.H1 ;  /* 0x0000000aff4f723e */ /* 0x000fe200030006ff */
[----:B------:R-:W-:Y:S01]  /*33e0*/  HADD2.F32 R92, -RZ, R76.H1_H1 ;  /* 0x3000004cff5c7230 */ /* 0x000fe20000004100 */
[-C--:B------:R-:W-:Y:S01]  /*33f0*/  F2FP.F16.E4M3.UNPACK_B R76, R34.reuse.H1 ;  /* 0x00000022ff4c723e */ /* 0x080fe200030006ff */
        /* <DEDUP_REMOVED lines=14> */
[----:B------:R-:W-:Y:S01]  /*34e0*/  F2FP.F16.E4M3.UNPACK_B R10, R10 ;  /* 0x0000000aff0a723e */ /* 0x000fe200020006ff */
[----:B------:R-:W-:Y:S01]  /*34f0*/  FFMA.FTZ R11, R92, R94, R97 ;  /* 0x0000005e5c0b7223 */ /* 0x000fe20000010061 */
[----:B------:R-:W-:-:S02]  /*3500*/  HADD2.F32 R92, -RZ, R78.H0_H0 ;  /* 0x2000004eff5c7230 */ /* 0x000fc40000004100 */
[-C--:B------:R-:W-:Y:S01]  /*3510*/  FFMA.FTZ R94, R90, R93.reuse, R95 ;  /* 0x0000005d5a5e7223 */ /* 0x080fe2000001005f */
[--C-:B------:R-:W-:Y:S02]  /*3520*/  HADD2.F32 R90, -RZ, R91.reuse.H0_H0 ;  /* 0x2000005bff5a7230 */ /* 0x100fe40000004100 */
[----:B------:R-:W-:Y:S01]  /*3530*/  FFMA.FTZ R79, R79, R93, -R96 ;  /* 0x0000005d4f4f7223 */ /* 0x000fe20000010860 */
[--C-:B------:R-:W-:Y:S01]  /*3540*/  HADD2.F32 R78, -RZ, R10.reuse.H0_H0 ;  /* 0x2000000aff4e7230 */ /* 0x100fe20000004100 */
[----:B------:R-:W-:Y:S01]  /*3550*/  F2FP.SATFINITE.E4M3.F32.PACK_AB_MERGE_C R11, R11, R34, RZ ;  /* 0x000000220b0b723e */ /* 0x000fe200048070ff */
[----:B------:R-:W-:Y:S01]  /*3560*/  HADD2.F32 R91, -RZ, R91.H1_H1 ;  /* 0x3000005bff5b7230 */ /* 0x000fe20000004100 */
[----:B------:R-:W-:Y:S01]  /*3570*/  F2FP.SATFINITE.E4M3.F32.PACK_AB_MERGE_C R8, R37, R36, R42 ;  /* 0x000000242508723e */ /* 0x000fe2000480702a */
[----:B------:R-:W-:Y:S01]  /*3580*/  HADD2.F32 R10, -RZ, R10.H1_H1 ;  /* 0x3000000aff0a7230 */ /* 0x000fe20000004100 */
[----:B------:R-:W-:Y:S01]  /*3590*/  F2FP.SATFINITE.E4M3.F32.PACK_AB_MERGE_C R79, R94, R79, RZ ;  /* 0x0000004f5e4f723e */ /* 0x000fe200048070ff */
[----:B------:R-:W-:-:S02]  /*35a0*/  HADD2.F32 R77, -RZ, R77.H0_H0 ;  /* 0x2000004dff4d7230 */ /* 0x000fc40000004100 */
[CC--:B------:R-:W-:Y:S01]  /*35b0*/  FMUL.FTZ R95, R91.reuse, R92.reuse ;  /* 0x0000005c5b5f7220 */ /* 0x0c0fe20000410000 */
        /* <DEDUP_REMOVED lines=11> */
.L_x_10024:
[----:B------:R-:W-:Y:S05]  /*3670*/  BSYNC B2 ;  /* 0x0000000000027941 */ /* 0x000fea0003800000 */
.L_x_10023:
[----:B------:R1:W-:Y:S02]  /*3680*/  STG.E.128 desc[UR42][R32.64], R8 ;  /* 0x0000000820007986 */ /* 0x0003e4000c101d2a */
.L_x_10022:
[----:B------:R-:W-:Y:S05]  /*3690*/  BSYNC B1 ;  /* 0x0000000000017941 */ /* 0x000fea0003800000 */
.L_x_10021:
        /* <DEDUP_REMOVED lines=115> */
.L_x_10028:
[----:B------:R-:W-:Y:S05]  /*3dd0*/  BSYNC B2 ;  /* 0x0000000000027941 */ /* 0x000fea0003800000 */
.L_x_10027:
[----:B------:R2:W-:Y:S02]  /*3de0*/  STG.E.128 desc[UR42][R32.64+0x20], R8 ;  /* 0x0000200820007986 */ /* 0x0005e4000c101d2a */
.L_x_10026:
[----:B------:R-:W-:Y:S05]  /*3df0*/  BSYNC B1 ;  /* 0x0000000000017941 */ /* 0x000fea0003800000 */
.L_x_10025:
        /* <DEDUP_REMOVED lines=16> */
[----:B------:R-:W-:Y:S01]  /*3f00*/  IMAD.MOV.U32 R13, RZ, RZ, R9 ;  /* 0x000000ffff0d7224 */ /* 0x000fe200078e0009 */
[----:B------:R-:W-:Y:S01]  /*3f10*/  LOP3.LUT R30, R29, 0xff00, R28, 0xf8, !PT ;  /* 0x0000ff001d1e7812 */ /* 0x000fe200078ef81c */
[----:B------:R-:W-:Y:S01]  /*3f20*/  IMAD.U32 R9, R34, 0x10000, RZ ;  /* 0x0001000022097824 */ /* 0x000fe200078e00ff */
[----:B------:R-:W-:Y:S01]  /*3f30*/  LOP3.LUT R12, R15, 0xff00, R12, 0xf8, !PT ;  /* 0x0000ff000f0c7812 */ /* 0x000fe200078ef80c */
[----:B------:R-:W-:Y:S01]  /*3f40*/  IMAD.MOV.U32 R14, RZ, RZ, R8 ;  /* 0x000000ffff0e7224 */ /* 0x000fe200078e0008 */
[----:B------:R-:W-:Y:S01]  /*3f50*/  F2FP.F16.E4M3.UNPACK_B R28, R39.H1 ;  /* 0x00000027ff1c723e */ /* 0x000fe200030006ff */
[----:B------:R-:W-:Y:S01]  /*3f60*/  IMAD.U32 R15, R31, 0x10000, RZ ;  /* 0x000100001f0f7824 */ /* 0x000fe200078e00ff */
        /* <DEDUP_REMOVED lines=53> */
[----:B------:R-:W-:-:S02]  /*42c0*/  HADD2.F32 R37, -RZ, R36.H1_H1 ;  /* 0x30000024ff257230 */ /* 0x000fc40000004100 */
[----:B------:R-:W-:Y:S01]  /*42d0*/  FMUL.FTZ R9, R31, R40 ;  /* 0x000000281f097220 */ /* 0x000fe20000410000 */
[----:B------:R-:W-:Y:S01]  /*42e0*/  HADD2.F32 R12, -RZ, R30.H1_H1 ;  /* 0x3000001eff0c7230 */ /* 0x000fe20000004100 */
[----:B------:R-:W-:Y:S01]  /*42f0*/  F2FP.F16.E4M3.UNPACK_B R11, R11 ;  /* 0x0000000bff0b723e */ /* 0x000fe200020006ff */
[----:B------:R-:W-:Y:S02]  /*4300*/  HADD2.F32 R41, -RZ, R38.H1_H1 ;  /* 0x30000026ff297230 */ /* 0x000fe40000004100 */
[----:B------:R-:W-:Y:S01]  /*4310*/  FFMA.FTZ R42, R34, R37, -R9 ;  /* 0x00000025222a7223 */ /* 0x000fe20000010809 */
[----:B------:R-:W-:Y:S01]  /*4320*/  HADD2.F32 R30, -RZ, R30.H0_H0 ;  /* 0x2000001eff1e7230 */ /* 0x000fe20000004100 */
[----:B------:R-:W-:Y:S01]  /*4330*/  F2FP.F16.E4M3.UNPACK_B R10, R10 ;  /* 0x0000000aff0a723e */ /* 0x000fe200020006ff */
[----:B------:R-:W-:Y:S02]  /*4340*/  HADD2.F32 R9, -RZ, R35.H1_H1 ;  /* 0x30000023ff097230 */ /* 0x000fe40000004100 */
[-C--:B------:R-:W-:Y:S01]  /*4350*/  FMUL.FTZ R43, R12, R41.reuse ;  /* 0x000000290c2b7220 */ /* 0x080fe20000410000 */
[----:B------:R-:W-:Y:S01]  /*4360*/  FMUL.FTZ R40, R34, R40 ;  /* 0x0000002822287220 */ /* 0x000fe20000410000 */
[----:B------:R-:W-:Y:S01]  /*4370*/  FMUL.FTZ R41, R30, R41 ;  /* 0x000000291e297220 */ /* 0x000fe20000410000 */
[----:B------:R-:W-:-:S02]  /*4380*/  HADD2.F32 R38, -RZ, R38.H0_H0 ;  /* 0x20000026ff267230 */ /* 0x000fc40000004100 */
[----:B------:R-:W-:Y:S01]  /*4390*/  FFMA.FTZ R43, R30, R9, -R43 ;  /* 0x000000091e2b7223 */ /* 0x000fe2000001082b */
[----:B------:R-:W-:Y:S01]  /*43a0*/  FFMA.FTZ R77, R31, R37, R40 ;  /* 0x000000251f4d7223 */ /* 0x000fe20000010028 */
[----:B------:R-:W-:Y:S01]  /*43b0*/  FFMA.FTZ R34, R12, R9, R41 ;  /* 0x000000090c227223 */ /* 0x000fe20000010029 */
[--C-:B------:R-:W-:Y:S02]  /*43c0*/  HADD2.F32 R12, -RZ, R11.reuse.H0_H0 ;  /* 0x2000000bff0c7230 */ /* 0x100fe40000004100 */
[--C-:B------:R-:W-:Y:S01]  /*43d0*/  HADD2.F32 R9, -RZ, R10.reuse.H0_H0 ;  /* 0x2000000aff097230 */ /* 0x100fe20000004100 */
[----:B------:R-:W-:Y:S01]  /*43e0*/  F2FP.SATFINITE.E4M3.F32.PACK_AB_MERGE_C R42, R77, R42, RZ ;  /* 0x0000002a4d2a723e */ /* 0x000fe200048070ff */
[----:B------:R-:W-:Y:S02]  /*43f0*/  HADD2.F32 R11, -RZ, R11.H1_H1 ;  /* 0x3000000bff0b7230 */ /* 0x000fe40000004100 */
[----:B------:R-:W-:Y:S01]  /*4400*/  FMUL.FTZ R40, R12, R39 ;  /* 0x000000270c287220 */ /* 0x000fe20000410000 */
[----:B------:R-:W-:-:S02]  /*4410*/  HADD2.F32 R10, -RZ, R10.H1_H1 ;  /* 0x3000000aff0a7230 */ /* 0x000fc40000004100 */
        /* <DEDUP_REMOVED lines=14> */
.L_x_10030:
[----:B------:R-:W-:Y:S05]  /*4500*/  BSYNC B1 ;  /* 0x0000000000017941 */ /* 0x000fea0003800000 */
.L_x_10029:
[----:B------:R1:W-:Y:S01]  /*4510*/  STG.E.128 desc[UR42][R32.64+0x40], R8 ;  /* 0x0000400820007986 */ /* 0x0003e2000c101d2a */
[----:B------:R-:W-:Y:S05]  /*4520*/  BRA `(.L_x_10020) ;  /* 0x0000002400347947 */ /* 0x000fea0003800000 */
.L_x_10014:
        /* <DEDUP_REMOVED lines=11> */
[----:B------:R-:W-:Y:S01]  /*45e0*/  ULDC.64 UR4, c[0x0][0x3e8] ;  /* 0x0000fa0000047ab9 */ /* 0x000fe20000000a00 */
[----:B------:R-:W-:Y:S01]  /*45f0*/  ULDC.64 UR6, c[0x0][0x400] ;  /* 0x0001000000067ab9 */ /* 0x000fe20000000a00 */
[----:B------:R-:W-:Y:S02]  /*4600*/  IADD3 R40, P3, P5, R52, UR4, R40 ;  /* 0x0000000434287c10 */ /* 0x000fe4000fd7e028 */
[----:B------:R-:W-:Y:S02]  /*4610*/  CS2R R10, SRZ ;  /* 0x00000000000a7805 */ /* 0x000fe4000001ff00 */
[----:B------:R-:W-:Y:S02]  /*4620*/  CS2R R8, SRZ ;  /* 0x0000000000087805 */ /* 0x000fe4000001ff00 */
[----:B------:R-:W-:Y:S02]  /*4630*/  CS2R R30, SRZ ;  /* 0x00000000001e7805 */ /* 0x000fe4000001ff00 */
[----:B------:R-:W-:-:S02]  /*4640*/  IADD3.X R41, R21, UR5, R42, P3, P5 ;  /* 0x0000000515297c10 */ /* 0x000fc40009fea42a */
[----:B------:R-:W-:Y:S02]  /*4650*/  CS2R R28, SRZ ;  /* 0x00000000001c7805 */ /* 0x000fe4000001ff00 */
[----:B------:R-:W-:-:S04]  /*4660*/  IADD3 R38, P3, P5, R48, UR6, R38 ;  /* 0x0000000630267c10 */ /* 0x000fc8000fd7e026 */
[----:B------:R-:W-:Y:S02]  /*4670*/  IADD3.X R39, R5, UR7, R43, P3, P5 ;  /* 0x0000000705277c10 */ /* 0x000fe40009fea42b */
[-C--:B------:R-:W-:Y:S02]  /*4680*/  ISETP.GE.AND P3, PT, R152, R86.reuse, PT ;  /* 0x000000569800720c */ /* 0x080fe40003f66270 */
[----:B------:R-:W-:-:S11]  /*4690*/  ISETP.GE.AND P5, PT, R80, R86, PT ;  /* 0x000000565000720c */ /* 0x000fd60003fa6270 */
[----:B------:R0:W5:Y:S04]  /*46a0*/  @!P3 LDG.E.128 R12, desc[UR42][R40.64] ;  /* 0x0000002a280cb981 */ /* 0x000168000c1e1d00 */
[----:B------:R0:W5:Y:S04]  /*46b0*/  @!P5 LDG.E.128 R8, desc[UR42][R40.64+0x20] ;  /* 0x0000202a2808d981 */ /* 0x000168000c1e1d00 */
[----:B------:R0:W5:Y:S04]  /*46c0*/  @!P3 LDG.E.128 R32, desc[UR42][R38.64] ;  /* 0x0000002a2620b981 */ /* 0x000168000c1e1d00 */
[----:B------:R0:W5:Y:S02]  /*46d0*/  @!P5 LDG.E.128 R28, desc[UR42][R38.64+0x20] ;  /* 0x0000202a261cd981 */ /* 0x000164000c1e1d00 */
.L_x_10032:
[----:B------:R-:W-:Y:S05]  /*46e0*/  BSYNC B1 ;  /* 0x0000000000017941 */ /* 0x000fea0003800000 */
.L_x_10031:
        /* <DEDUP_REMOVED lines=9> */
[----:B------:R-:W-:-:S04]  /*4780*/  IMAD.MOV.U32 R100, RZ, RZ, R32 ;  /* 0x000000ffff647224 */ /* 0x000fc800078e0020 */
[----:B------:R-:W-:Y:S05]  /*4790*/  @!P3 BRA `(.L_x_10033) ;  /* 0x000000000004b947 */ /* 0x000fea0003800000 */
[----:B------:R-:W-:Y:S01]  /*47a0*/  BPT.TRAP 0x1 ;  /* 0x000000040000795c */ /* 0x000fe20000300000 */
.L_x_10033:
[----:B0-----:R-:W2:Y:S01]  /*47b0*/  LDL R38, [R1+0x4] ;  /* 0x0000040001267983 */ /* 0x001ea20000100800 */
[----:B------:R-:W-:Y:S01]  /*47c0*/  IMAD R82, R19, 0x8, R16 ;  /* 0x0000000813527824 */ /* 0x000fe200078e0210 */
[----:B------:R-:W-:Y:S01]  /*47d0*/  BSSY B1, `(.L_x_10034) ;  /* 0x0000004000017945 */ /* 0x000fe20003800000 */
[----:B--2---:R-:W-:-:S04]  /*47e0*/  SHF.L.U32 R85, R38, 0x1f, RZ ;  /* 0x0000001f26557819 */ /* 0x004fc800000006ff */
[----:B------:R-:W0:Y:S02]  /*47f0*/  SYNCS.PHASECHK.TRANS64.TRYWAIT P5, [R82+URZ+0x19c90], R85 ;  /* 0x019c9055520075a7 */ /* 0x000e2400080a017f */
[----:B0-----:R-:W-:Y:S05]  /*4800*/  @!P5 BRA `(.L_x_10035) ;  /* 0x00000210000cd947 */ /* 0x001fea0003800000 */
.L_x_10354:
[----:B------:R-:W-:Y:S05]  /*4810*/  BSYNC B1 ;  /* 0x0000000000017941 */ /* 0x000fea0003800000 */
.L_x_10034:
[----:B------:R-:W-:Y:S05]  /*4820*/  @P4 BRA `(.L_x_10020) ;  /* 0x0000002000744947 */ /* 0x000fea0003800000 */
[----:B------:R-:W1:Y:S01]  /*4830*/  LDC R94, c[0x0][0x2f4] ;  /* 0x0000bd00ff5e7b82 */ /* 0x000e620000000800 */
[----:B------:R-:W-:Y:S01]  /*4840*/  ISETP.NE.AND P4, PT, R45, RZ, PT ;  /* 0x000000ff2d00720c */ /* 0x000fe20003f85270 */
[----:B------:R-:W-:Y:S01]  /*4850*/  ULDC.64 UR4, c[0x0][0x300] ;  /* 0x0000c00000047ab9 */ /* 0x000fe20000000a00 */
[----:B------:R-:W-:Y:S01]  /*4860*/  SHF.R.S32.HI R38, RZ, 0x1f, R154 ;  /* 0x0000001fff267819 */ /* 0x000fe2000001149a */
[----:B------:R-:W-:Y:S01]  /*4870*/  IMAD.MOV.U32 R78, RZ, RZ, R36 ;  /* 0x000000ffff4e7224 */ /* 0x000fe200078e0024 */
[----:B------:R-:W-:Y:S03]  /*4880*/  BSSY B1, `(.L_x_10036) ;  /* 0x0000104000017945 */ /* 0x000fe60003800000 */
[----:B------:R-:W-:Y:S02]  /*4890*/  IMAD R37, R38, UR4, RZ ;  /* 0x0000000426257c24 */ /* 0x000fe4000f8e02ff */
[----:B------:R-:W-:-:S04]  /*48a0*/  IMAD.WIDE.U32 R78, R154, UR4, R78 ;  /* 0x000000049a4e7c25 */ /* 0x000fc8000f8e004e */
[----:B------:R-:W-:-:S04]  /*48b0*/  IMAD R37, R154, UR5, R37 ;  /* 0x000000059a257c24 */ /* 0x000fc8000f8e0225 */
[----:B------:R-:W-:Y:S02]  /*48c0*/  IMAD.IADD R95, R37, 0x1, R79 ;  /* 0x00000001255f7824 */ /* 0x000fe400078e024f */
[----:B-1----:R-:W-:Y:S01]  /*48d0*/  IMAD.IADD R96, R94, 0x1, -R60 ;  /* 0x000000015e607824 */ /* 0x002fe200078e0a3c */
[----:B------:R-:W-:Y:S06]  /*48e0*/  @!P4 BRA `(.L_x_10037) ;  /* 0x0000000c00f4c947 */ /* 0x000fec0003800000 */
[----:B------:R-:W2:Y:S04]  /*48f0*/  LDL R40, [R1+0x1c] ;  /* 0x00001c0001287983 */ /* 0x000ea80000100800 */
[----:B------:R-:W3:Y:S04]  /*4900*/  LDL R39, [R1+0x74] ;  /* 0x0000740001277983 */ /* 0x000ee80000100800 */
[----:B------:R-:W4:Y:S01]  /*4910*/  LDL R38, [R1+0x2c] ;  /* 0x00002c0001267983 */ /* 0x000f220000100800 */
[----:B------:R-:W-:Y:S01]  /*4920*/  SEL R36, R60, R96, !P0 ;  /* 0x000000603c247207 */ /* 0x000fe20004000000 */
[----:B------:R-:W-:Y:S01]  /*4930*/  BSSY B2, `(.L_x_10038) ;  /* 0x00000ec000027945 */ /* 0x000fe20003800000 */
[----:B------:R-:W-:-:S02]  /*4940*/  ISETP.GE.AND P4, PT, R152, R86, PT ;  /* 0x000000569800720c */ /* 0x000fc40003f86270 */
[----:B------:R-:W-:-:S04]  /*4950*/  SHF.R.S32.HI R37, RZ, 0x1f, R36 ;  /* 0x0000001fff257819 */ /* 0x000fc80000011424 */
[----:B------:R-:W-:-:S04]  /*4960*/  LEA.HI R37, R37, R36, RZ, 0x5 ;  /* 0x0000002425257211 */ /* 0x000fc800078f28ff */
[----:B------:R-:W-:-:S04]  /*4970*/  SHF.R.S32.HI R37, RZ, 0x5, R37 ;  /* 0x00000005ff257819 */ /* 0x000fc80000011425 */
[----:B------:R-:W-:-:S04]  /*4980*/  LEA.HI.SX32 R37, R72, R37, 0x1c ;  /* 0x0000002548257211 */ /* 0x000fc800078fe2ff */
[C---:B------:R-:W-:Y:S01]  /*4990*/  LEA.HI R36, R37.reuse, R37, RZ, 0x1 ;  /* 0x0000002525247211 */ /* 0x040fe200078f08ff */
[----:B------:R-:W-:-:S04]  /*49a0*/  IMAD.SHL.U32 R101, R37, 0x10, RZ ;  /* 0x0000001025657824 */ /* 0x000fc800078e00ff */
[----:B------:R-:W-:-:S05]  /*49b0*/  IMAD.SHL.U32 R37, R36, 0x800, RZ ;  /* 0x0000080024257824 */ /* 0x000fca00078e00ff */
[----:B------:R-:W-:Y:S02]  /*49c0*/  LOP3.LUT R37, R37, 0xfffff000, RZ, 0xc0, !PT ;  /* 0xfffff00025257812 */ /* 0x000fe400078ec0ff */
[----:B--2---:R-:W-:-:S04]  /*49d0*/  LOP3.LUT R36, R40, 0x10, R101, 0xf8, !PT ;  /* 0x0000001028247812 */ /* 0x004fc800078ef865 */
[----:B---3--:R-:W-:-:S04]  /*49e0*/  LOP3.LUT R36, R36, R39, RZ, 0x3c, !PT ;  /* 0x0000002724247212 */ /* 0x008fc800078e3cff */
[----:B----4-:R-:W-:Y:S01]  /*49f0*/  IADD3 R36, R36, R37, R38 ;  /* 0x0000002524247210 */ /* 0x010fe20007ffe026 */
[----:B------:R-:W-:-:S04]  /*4a00*/  IMAD R37, R19, 0x3000, R70 ;  /* 0x0000300013257824 */ /* 0x000fc800078e0246 */
[----:B------:R-:W-:Y:S02]  /*4a10*/  IMAD R39, R19, 0x3000, R36 ;  /* 0x0000300013277824 */ /* 0x000fe400078e0224 */
[C---:B------:R-:W-:Y:S02]  /*4a20*/  IMAD.IADD R37, R16.reuse, 0x1, R37 ;  /* 0x0000000110257824 */ /* 0x040fe400078e0225 */
[----:B------:R-:W-:-:S04]  /*4a30*/  IMAD.IADD R40, R16, 0x1, R39 ;  /* 0x0000000110287824 */ /* 0x000fc800078e0227 */
[----:B------:R-:W1:Y:S04]  /*4a40*/  LDS.128 R36, [R37+0x13800] ;  /* 0x0138000025247984 */ /* 0x000e680000000c00 */
[----:B------:R-:W2:Y:S01]  /*4a50*/  LDS.128 R40, [R40+0x13800] ;  /* 0x0138000028287984 */ /* 0x000ea20000000c00 */
[----:B------:R-:W-:Y:S05]  /*4a60*/  @P4 BRA `(.L_x_10039) ;  /* 0x0000000c00604947 */ /* 0x000fea0003800000 */
[----:B------:R-:W-:Y:S02]  /*4a70*/  LOP3.LUT R14, R13, 0xff, RZ, 0xc0, !PT ;  /* 0x000000ff0d0e7812 */ /* 0x000fe400078ec0ff */
[--C-:B------:R-:W-:Y:S02]  /*4a80*/  SHF.R.U32.HI R105, RZ, 0x18, R13.reuse ;  /* 0x00000018ff697819 */ /* 0x100fe4000001160d */
[--C-:B------:R-:W-:Y:S02]  /*4a90*/  SHF.R.U32.HI R12, RZ, 0x10, R13.reuse ;  /* 0x00000010ff0c7819 */ /* 0x100fe4000001160d */
[----:B------:R-:W-:Y:S02]  /*4aa0*/  SHF.R.U32.HI R32, RZ, 0x8, R13 ;  /* 0x00000008ff207819 */ /* 0x000fe4000001160d */
[----:B------:R-:W-:Y:S01]  /*4ab0*/  LOP3.LUT R102, R15, 0xff, RZ, 0xc0, !PT ;  /* 0x000000ff0f667812 */ /* 0x000fe200078ec0ff */
[----:B------:R-:W-:Y:S01]  /*4ac0*/  IMAD.U32 R12, R12, 0x10000, RZ ;  /* 0x000100000c0c7824 */ /* 0x000fe200078e00ff */
[----:B------:R-:W-:-:S02]  /*4ad0*/  SHF.R.U32.HI R106, RZ, 0x18, R15 ;  /* 0x00000018ff6a7819 */ /* 0x000fc4000001160f */
[--C-:B------:R-:W-:Y:S02]  /*4ae0*/  SHF.R.U32.HI R13, RZ, 0x10, R15.reuse ;  /* 0x00000010ff0d7819 */ /* 0x100fe4000001160f */
[----:B------:R-:W-:Y:S02]  /*4af0*/  SHF.R.U32.HI R34, RZ, 0x8, R15 ;  /* 0x00000008ff227819 */ /* 0x000fe4000001160f */
[--C-:B------:R-:W-:Y:S02]  /*4b00*/  SHF.R.U32.HI R104, RZ, 0x8, R33.reuse ;  /* 0x00000008ff687819 */ /* 0x100fe40000011621 */
[----:B------:R-:W-:Y:S02]  /*4b10*/  PRMT R105, R105, 0x654, R14 ;  /* 0x0000065469697816 */ /* 0x000fe4000000000e */
[----:B------:R-:W-:Y:S01]  /*4b20*/  SHF.R.U32.HI R103, RZ, 0x10, R33 ;  /* 0x00000010ff677819 */ /* 0x000fe20000011621 */
[----:B------:R-:W-:Y:S01]  /*4b30*/  IMAD.SHL.U32 R104, R104, 0x100, RZ ;  /* 0x0000010068687824 */ /* 0x000fe200078e00ff */
[----:B------:R-:W-:-:S02]  /*4b40*/  LOP3.LUT R107, R33, 0xff, RZ, 0xc0, !PT ;  /* 0x000000ff216b7812 */ /* 0x000fc400078ec0ff */
[--C-:B------:R-:W-:Y:S01]  /*4b50*/  SHF.R.U32.HI R14, RZ, 0x10, R35.reuse ;  /* 0x00000010ff0e7819 */ /* 0x100fe20000011623 */
[----:B------:R-:W-:Y:S01]  /*4b60*/  IMAD.U32 R103, R103, 0x10000, RZ ;  /* 0x0001000067677824 */ /* 0x000fe200078e00ff */
[----:B------:R-:W-:Y:S02]  /*4b70*/  SHF.R.U32.HI R15, RZ, 0x8, R35 ;  /* 0x00000008ff0f7819 */ /* 0x000fe40000011623 */
[----:B------:R-:W-:Y:S02]  /*4b80*/  LOP3.LUT R108, R35, 0xff, RZ, 0xc0, !PT ;  /* 0x000000ff236c7812 */ /* 0x000fe400078ec0ff */
[----:B------:R-:W-:Y:S01]  /*4b90*/  SHF.R.U32.HI R33, RZ, 0x18, R33 ;  /* 0x00000018ff217819 */ /* 0x000fe20000011621 */
[----:B------:R-:W-:Y:S01]  /*4ba0*/  IMAD.SHL.U32 R15, R15, 0x100, RZ ;  /* 0x000001000f0f7824 */ /* 0x000fe200078e00ff */
[----:B------:R-:W-:Y:S02]  /*4bb0*/  SHF.R.U32.HI R35, RZ, 0x18, R35 ;  /* 0x00000018ff237819 */ /* 0x000fe40000011623 */
[----:B------:R-:W-:Y:S01]  /*4bc0*/  PRMT R102, R106, 0x654, R102 ;  /* 0x000006546a667816 */ /* 0x000fe20000000066 */
[----:B------:R-:W-:Y:S01]  /*4bd0*/  IMAD.SHL.U32 R106, R32, 0x100, RZ ;  /* 0x00000100206a7824 */ /* 0x000fe200078e00ff */
[----:B------:R-:W-:-:S02]  /*4be0*/  PRMT R33, R33, 0x654, R107 ;  /* 0x0000065421217816 */ /* 0x000fc4000000006b */
[----:B------:R-:W-:Y:S01]  /*4bf0*/  PRMT R32, R35, 0x654, R108 ;  /* 0x0000065423207816 */ /* 0x000fe2000000006c */
[----:B------:R-:W-:Y:S01]  /*4c00*/  IMAD.SHL.U32 R35, R34, 0x100, RZ ;  /* 0x0000010022237824 */ /* 0x000fe200078e00ff */
[----:B------:R-:W-:Y:S02]  /*4c10*/  LOP3.LUT R105, R105, 0xff00, R106, 0xf8, !PT ;  /* 0x0000ff0069697812 */ /* 0x000fe400078ef86a */
[----:B------:R-:W-:Y:S02]  /*4c20*/  LOP3.LUT R104, R33, 0xff00, R104, 0xf8, !PT ;  /* 0x0000ff0021687812 */ /* 0x000fe400078ef868 */
[----:B------:R-:W-:Y:S02]  /*4c30*/  LOP3.LUT R35, R102, 0xff00, R35, 0xf8, !PT ;  /* 0x0000ff0066237812 */ /* 0x000fe400078ef823 */
[----:B------:R-:W-:Y:S02]  /*4c40*/  LOP3.LUT R102, R105, 0xff0000, R12, 0xf8, !PT ;  /* 0x00ff000069667812 */ /* 0x000fe400078ef80c */
[----:B------:R-:W-:-:S02]  /*4c50*/  LOP3.LUT R12, R104, 0xff0000, R103, 0xf8, !PT ;  /* 0x00ff0000680c7812 */ /* 0x000fc400078ef867 */
[----:B--2---:R-:W-:Y:S02]  /*4c60*/  F2FP.F16.E4M3.UNPACK_B R103, R41 ;  /* 0x00000029ff67723e */ /* 0x004fe400020006ff */
[----:B------:R-:W-:Y:S02]  /*4c70*/  F2FP.F16.E4M3.UNPACK_B R105, R12 ;  /* 0x0000000cff69723e */ /* 0x000fe400020006ff */
[-C--:B-1----:R-:W-:Y:S01]  /*4c80*/  F2FP.F16.E4M3.UNPACK_B R33, R37.reuse ;  /* 0x00000025ff21723e */ /* 0x082fe200020006ff */
        /* <DEDUP_REMOVED lines=24> */
[--C-:B------:R-:W-:Y:S02]  /*4e10*/  HADD2.F32 R108, -RZ, R106.reuse.H0_H0 ;  /* 0x2000006aff6c7230 */ /* 0x100fe40000004100 */
[----:B------:R-:W-:-:S02]  /*4e20*/  HADD2.F32 R106, -RZ, R106.H1_H1 ;  /* 0x3000006aff6a7230 */ /* 0x000fc40000004100 */
        /* <DEDUP_REMOVED lines=11> */
[----:B------:R-:W-:Y:S01]  /*4ee0*/  LOP3.LUT R106, R32, 0xff00, R15, 0xf8, !PT ;  /* 0x0000ff00206a7812 */ /* 0x000fe200078ef80f */
[----:B------:R-:W-:Y:S02]  /*4ef0*/  IMAD.U32 R32, R13, 0x10000, RZ ;  /* 0x000100000d207824 */ /* 0x000fe400078e00ff */
[----:B------:R-:W-:Y:S01]  /*4f00*/  IMAD.U32 R13, R14, 0x10000, RZ ;  /* 0x000100000e0d7824 */ /* 0x000fe200078e00ff */
[----:B------:R-:W-:Y:S01]  /*4f10*/  F2FP.SATFINITE.E4M3.F32.PACK_AB_MERGE_C R41, R105, R41, RZ ;  /* 0x000000296929723e */ /* 0x000fe200048070ff */
[----:B------:R-:W-:Y:S01]  /*4f20*/  IMAD.MOV.U32 R15, RZ, RZ, R43 ;  /* 0x000000ffff0f7224 */ /* 0x000fe200078e002b */
[----:B------:R-:W-:Y:S02]  /*4f30*/  LOP3.LUT R14, R35, 0xff0000, R32, 0xf8, !PT ;  /* 0x00ff0000230e7812 */ /* 0x000fe400078ef820 */
[----:B------:R-:W-:-:S02]  /*4f40*/  LOP3.LUT R13, R106, 0xff0000, R13, 0xf8, !PT ;  /* 0x00ff00006a0d7812 */ /* 0x000fc400078ef80d */
[----:B------:R-:W-:Y:S02]  /*4f50*/  F2FP.F16.E4M3.UNPACK_B R32, R15 ;  /* 0x0000000fff20723e */ /* 0x000fe400020006ff */
        /* <DEDUP_REMOVED lines=19> */
[--C-:B------:R-:W-:Y:S01]  /*5090*/  HADD2.F32 R108, -RZ, R13.reuse.H0_H0 ;  /* 0x2000000dff6c7230 */ /* 0x100fe20000004100 */
[----:B------:R-:W-:Y:S01]  /*50a0*/  F2FP.SATFINITE.E4M3.F32.PACK_AB_MERGE_C R103, R103, R104, R41 ;  /* 0x000000686767723e */ /* 0x000fe20004807029 */
[CC--:B------:R-:W-:Y:S01]  /*50b0*/  FFMA.FTZ R35, R37.reuse, R106.reuse, -R35 ;  /* 0x0000006a25237223 */ /* 0x0c0fe20000010823 */
[----:B------:R-:W-:Y:S01]  /*50c0*/  FMUL.FTZ R37, R37, R43 ;  /* 0x0000002b25257220 */ /* 0x000fe20000410000 */
[----:B------:R-:W-:Y:S01]  /*50d0*/  HADD2.F32 R43, -RZ, R14.H0_H0 ;  /* 0x2000000eff2b7230 */ /* 0x000fe20000004100 */
[----:B------:R-:W-:Y:S01]  /*50e0*/  F2FP.F16.E4M3.UNPACK_B R41, R97.H1 ;  /* 0x00000061ff29723e */ /* 0x000fe200030006ff */
[----:B------:R-:W-:Y:S02]  /*50f0*/  HADD2.F32 R13, -RZ, R13.H1_H1 ;  /* 0x3000000dff0d7230 */ /* 0x000fe40000004100 */
[----:B------:R-:W-:Y:S01]  /*5100*/  FFMA.FTZ R32, R32, R106, R37 ;  /* 0x0000006a20207223 */ /* 0x000fe20000010025 */
[----:B------:R-:W-:Y:S01]  /*5110*/  F2FP.F16.E4M3.UNPACK_B R37, R39.H1 ;  /* 0x00000027ff25723e */ /* 0x000fe200030006ff */
[--C-:B------:R-:W-:Y:S01]  /*5120*/  HADD2.F32 R39, -RZ, R15.reuse.H0_H0 ;  /* 0x2000000fff277230 */ /* 0x100fe20000004100 */
[----:B------:R-:W-:Y:S01]  /*5130*/  F2FP.SATFINITE.E4M3.F32.PACK_AB_MERGE_C R12, R102, R12, RZ ;  /* 0x0000000c660c723e */ /* 0x000fe200048070ff */
[----:B------:R-:W-:Y:S01]  /*5140*/  HADD2.F32 R15, -RZ, R15.H1_H1 ;  /* 0x3000000fff0f7230 */ /* 0x000fe20000004100 */
[----:B------:R-:W-:Y:S01]  /*5150*/  F2FP.F16.E4M3.UNPACK_B R97, R97 ;  /* 0x00000061ff61723e */ /* 0x000fe200020006ff */
[----:B------:R-:W-:-:S02]  /*5160*/  HADD2.F32 R106, -RZ, R37.H0_H0 ;  /* 0x20000025ff6a7230 */ /* 0x000fc40000004100 */
[CC--:B------:R-:W-:Y:S01]  /*5170*/  FMUL.FTZ R109, R39.reuse, R108.reuse ;  /* 0x0000006c276d7220 */ /* 0x0c0fe20000410000 */
[----:B------:R-:W-:Y:S02]  /*5180*/  HADD2.F32 R37, -RZ, R37.H1_H1 ;  /* 0x30000025ff257230 */ /* 0x000fe40000004100 */
[----:B------:R-:W-:Y:S02]  /*5190*/  HADD2.F32 R14, -RZ, R14.H1_H1 ;  /* 0x3000000eff0e7230 */ /* 0x000fe40000004100 */
        /* <DEDUP_REMOVED lines=78> */
[----:B------:R-:W-:Y:S01]  /*5680*/  F2FP.SATFINITE.E4M3.F32.PACK_AB_MERGE_C R40, R40, R109, RZ ;  /* 0x0000006d2828723e */ /* 0x000fe200048070ff */
        /* <DEDUP_REMOVED lines=13> */
[----:B------:R-:W-:Y:S01]  /*5760*/  FMUL.FTZ R98, R38, R98 ;  /* 0x0000006226627220 */ /* 0x000fe20000410000 */
[----:B------:R-:W-:Y:S01]  /*5770*/  F2FP.SATFINITE.E4M3.F32.PACK_AB_MERGE_C R43, R32, R107, R14 ;  /* 0x0000006b202b723e */ /* 0x000fe2000480700e */
[-C--:B------:R-:W-:Y:S01]  /*5780*/  FFMA.FTZ R41, R38, R99.reuse, -R41 ;  /* 0x0000006326297223 */ /* 0x080fe20000010829 */
[----:B------:R-:W-:Y:S02]  /*5790*/  IMAD.MOV.U32 R37, RZ, RZ, R103 ;  /* 0x000000ffff257224 */ /* 0x000fe400078e0067 */
[----:B------:R-:W-:Y:S02]  /*57a0*/  FFMA.FTZ R99, R42, R99, R98 ;  /* 0x000000632a637223 */ /* 0x000fe40000010062 */
[----:B------:R-:W-:Y:S01]  /*57b0*/  F2FP.SATFINITE.E4M3.F32.PACK_AB_MERGE_C R38, R41, R102, R40 ;  /* 0x000000662926723e */ /* 0x000fe20004807028 */
[----:B------:R-:W-:-:S02]  /*57c0*/  IMAD.MOV.U32 R40, RZ, RZ, R13 ;  /* 0x000000ffff287224 */ /* 0x000fc400078e000d */
[----:B------:R-:W-:Y:S02]  /*57d0*/  F2FP.SATFINITE.E4M3.F32.PACK_AB_MERGE_C R42, R99, R108, R15 ;  /* 0x0000006c632a723e */ /* 0x000fe4000480700f */
[----:B------:R-:W-:-:S07]  /*57e0*/  F2FP.SATFINITE.E4M3.F32.PACK_AB_MERGE_C R41, R33, R34, R12 ;  /* 0x000000222129723e */ /* 0x000fce000480700c */
.L_x_10039:
[----:B------:R-:W-:Y:S05]  /*57f0*/  BSYNC B2 ;  /* 0x0000000000027941 */ /* 0x000fea0003800000 */
.L_x_10038:
        /* <DEDUP_REMOVED lines=11> */
[----:B--2---:R1:W-:Y:S03]  /*58b0*/  @!P4 STG.E.128 desc[UR42][R14.64], R40 ;  /* 0x000000280e00c986 */ /* 0x0043e6000c101d2a */
.L_x_10037:
[----:B------:R-:W-:Y:S05]  /*58c0*/  BSYNC B1 ;  /* 0x0000000000017941 */ /* 0x000fea0003800000 */
.L_x_10036:
[----:B------:R-:W-:-:S13]  /*58d0*/  ISETP.NE.AND P4, PT, R44, RZ, PT ;  /* 0x000000ff2c00720c */ /* 0x000fda0003f85270 */
[----:B------:R-:W-:Y:S05]  /*58e0*/  @!P4 BRA `(.L_x_10020) ;  /* 0x000000100044c947 */ /* 0x000fea0003800000 */
[----:B------:R-:W2:Y:S04]  /*58f0*/  LDL R32, [R1+0x1c] ;  /* 0x00001c0001207983 */ /* 0x000ea80000100800 */
[----:B-1----:R-:W3:Y:S04]  /*5900*/  LDL R15, [R1+0x74] ;  /* 0x00007400010f7983 */ /* 0x002ee80000100800 */
[----:B------:R-:W4:Y:S01]  /*5910*/  LDL R14, [R1+0x2c] ;  /* 0x00002c00010e7983 */ /* 0x000f220000100800 */
[----:B------:R-:W-:Y:S01]  /*5920*/  ISETP.NE.AND P5, PT, R81, RZ, PT ;  /* 0x000000ff5100720c */ /* 0x000fe20003fa5270 */
[----:B------:R-:W-:Y:S03]  /*5930*/  BSSY B1, `(.L_x_10040) ;  /* 0x00000eb000017945 */ /* 0x000fe60003800000 */
[----:B------:R-:W-:-:S02]  /*5940*/  SEL R96, R60, R96, !P5 ;  /* 0x000000603c607207 */ /* 0x000fc40006800000 */
[----:B------:R-:W-:Y:S02]  /*5950*/  IADD3 R37, P4, P5, R58, R78, R7 ;  /* 0x0000004e3a257210 */ /* 0x000fe40007d9e007 */
[----:B------:R-:W-:Y:S02]  /*5960*/  SHF.R.S32.HI R13, RZ, 0x1f, R96 ;  /* 0x0000001fff0d7819 */ /* 0x000fe40000011460 */
[----:B------:R-:W-:Y:S02]  /*5970*/  IADD3.X R38, R75, R95, R3, P4, P5 ;  /* 0x0000005f4b267210 */ /* 0x000fe400027ea403 */
[----:B------:R-:W-:Y:S02]  /*5980*/  LEA.HI R13, R13, R96, RZ, 0x5 ;  /* 0x000000600d0d7211 */ /* 0x000fe400078f28ff */
[----:B------:R-:W-:Y:S02]  /*5990*/  ISETP.GE.AND P5, PT, R80, R86, PT ;  /* 0x000000565000720c */ /* 0x000fe40003fa6270 */
[----:B------:R-:W-:-:S02]  /*59a0*/  SHF.R.S32.HI R12, RZ, 0x5, R13 ;  /* 0x00000005ff0c7819 */ /* 0x000fc4000001140d */
[----:B------:R-:W-:Y:S02]  /*59b0*/  IADD3 R36, P4, R37, R76, RZ ;  /* 0x0000004c25247210 */ /* 0x000fe40007f9e0ff */
[----:B------:R-:W-:-:S03]  /*59c0*/  LEA.HI.SX32 R12, R71, R12, 0x1c ;  /* 0x0000000c470c7211 */ /* 0x000fc600078fe2ff */
[----:B------:R-:W-:Y:S01]  /*59d0*/  IMAD.X R37, R38, 0x1, R77, P4 ;  /* 0x0000000126257824 */ /* 0x000fe200020e064d */
        /* <DEDUP_REMOVED lines=14> */
[--C-:B------:R-:W-:Y:S02]  /*5ac0*/  SHF.R.U32.HI R41, RZ, 0x18, R9.reuse ;  /* 0x00000018ff297819 */ /* 0x100fe40000011609 */
[----:B------:R-:W-:Y:S02]  /*5ad0*/  LOP3.LUT R10, R9, 0xff, RZ, 0xc0, !PT ;  /* 0x000000ff090a7812 */ /* 0x000fe400078ec0ff */
[----:B------:R-:W-:Y:S02]  /*5ae0*/  SHF.R.U32.HI R8, RZ, 0x8, R9 ;  /* 0x00000008ff087819 */ /* 0x000fe40000011609 */
[--C-:B------:R-:W-:Y:S02]  /*5af0*/  SHF.R.U32.HI R43, RZ, 0x18, R29.reuse ;  /* 0x00000018ff2b7819 */ /* 0x100fe4000001161d */
[----:B------:R-:W-:Y:S02]  /*5b00*/  LOP3.LUT R42, R29, 0xff, RZ, 0xc0, !PT ;  /* 0x000000ff1d2a7812 */ /* 0x000fe400078ec0ff */
[----:B------:R-:W-:-:S02]  /*5b10*/  SHF.R.U32.HI R40, RZ, 0x8, R29 ;  /* 0x00000008ff287819 */ /* 0x000fc4000001161d */
[----:B------:R-:W-:Y:S01]  /*5b20*/  PRMT R10, R41, 0x654, R10 ;  /* 0x00000654290a7816 */ /* 0x000fe2000000000a */
[----:B------:R-:W-:Y:S01]  /*5b30*/  IMAD.SHL.U32 R41, R8, 0x100, RZ ;  /* 0x0000010008297824 */ /* 0x000fe200078e00ff */
[----:B------:R-:W-:Y:S02]  /*5b40*/  SHF.R.U32.HI R38, RZ, 0x8, R11 ;  /* 0x00000008ff267819 */ /* 0x000fe4000001160b */
[----:B------:R-:W-:Y:S02]  /*5b50*/  SHF.R.U32.HI R30, RZ, 0x10, R9 ;  /* 0x00000010ff1e7819 */ /* 0x000fe40000011609 */
[----:B------:R-:W-:Y:S01]  /*5b60*/  PRMT R42, R43, 0x654, R42 ;  /* 0x000006542b2a7816 */ /* 0x000fe2000000002a */
[----:B------:R-:W-:Y:S01]  /*5b70*/  IMAD.SHL.U32 R43, R40, 0x100, RZ ;  /* 0x00000100282b7824 */ /* 0x000fe200078e00ff */
[----:B------:R-:W-:Y:S02]  /*5b80*/  SHF.R.U32.HI R9, RZ, 0x18, R11 ;  /* 0x00000018ff097819 */ /* 0x000fe4000001160b */
[----:B------:R-:W-:-:S02]  /*5b90*/  LOP3.LUT R28, R11, 0xff, RZ, 0xc0, !PT ;  /* 0x000000ff0b1c7812 */ /* 0x000fc400078ec0ff */
[----:B------:R-:W-:Y:S02]  /*5ba0*/  SHF.R.U32.HI R11, RZ, 0x10, R11 ;  /* 0x00000010ff0b7819 */ /* 0x000fe4000001160b */
[----:B------:R-:W-:Y:S01]  /*5bb0*/  LOP3.LUT R10, R10, 0xff00, R41, 0xf8, !PT ;  /* 0x0000ff000a0a7812 */ /* 0x000fe200078ef829 */
[----:B------:R-:W-:Y:S01]  /*5bc0*/  IMAD.SHL.U32 R41, R38, 0x100, RZ ;  /* 0x0000010026297824 */ /* 0x000fe200078e00ff */
[----:B------:R-:W-:Y:S01]  /*5bd0*/  PRMT R28, R9, 0x654, R28 ;  /* 0x00000654091c7816 */ /* 0x000fe2000000001c */
[----:B------:R-:W-:Y:S01]  /*5be0*/  IMAD.U32 R9, R30, 0x10000, RZ ;  /* 0x000100001e097824 */ /* 0x000fe200078e00ff */
[----:B------:R-:W-:Y:S01]  /*5bf0*/  SHF.R.U32.HI R86, RZ, 0x8, R31 ;  /* 0x00000008ff567819 */ /* 0x000fe2000001161f */
[----:B------:R-:W-:Y:S01]  /*5c00*/  IMAD.U32 R11, R11, 0x10000, RZ ;  /* 0x000100000b0b7824 */ /* 0x000fe200078e00ff */
[----:B------:R-:W-:Y:S02]  /*5c10*/  LOP3.LUT R42, R42, 0xff00, R43, 0xf8, !PT ;  /* 0x0000ff002a2a7812 */ /* 0x000fe400078ef82b */
[----:B------:R-:W-:Y:S01]  /*5c20*/  F2FP.F16.E4M3.UNPACK_B R43, R93.H1 ;  /* 0x0000005dff2b723e */ /* 0x000fe200030006ff */
[----:B------:R-:W-:Y:S01]  /*5c30*/  IMAD.SHL.U32 R97, R86, 0x100, RZ ;  /* 0x0000010056617824 */ /* 0x000fe200078e00ff */
[----:B--2---:R-:W-:-:S02]  /*5c40*/  F2FP.F16.E4M3.UNPACK_B R30, R32.H1 ;  /* 0x00000020ff1e723e */ /* 0x004fc400030006ff */
[----:B-1----:R-:W-:Y:S02]  /*5c50*/  F2FP.F16.E4M3.UNPACK_B R38, R12.H1 ;  /* 0x0000000cff26723e */ /* 0x002fe400030006ff */
[----:B------:R-:W-:Y:S01]  /*5c60*/  SHF.R.U32.HI R29, RZ, 0x10, R29 ;  /* 0x00000010ff1d7819 */ /* 0x000fe2000001161d */
[----:B------:R-:W-:Y:S01]  /*5c70*/  HADD2.F32 R40, -RZ, R30.H0_H0 ;  /* 0x2000001eff287230 */ /* 0x000fe20000004100 */
[----:B------:R-:W-:Y:S02]  /*5c80*/  LOP3.LUT R96, R31, 0xff0000ff, RZ, 0xc0, !PT ;  /* 0xff0000ff1f607812 */ /* 0x000fe400078ec0ff */
[----:B------:R-:W-:Y:S01]  /*5c90*/  LOP3.LUT R8, R28, 0xff00, R41, 0xf8, !PT ;  /* 0x0000ff001c087812 */ /* 0x000fe200078ef829 */
[----:B------:R-:W-:Y:S01]  /*5ca0*/  HADD2.F32 R28, -RZ, R38.H0_H0 ;  /* 0x20000026ff1c7230 */ /* 0x000fe20000004100 */
[----:B------:R-:W-:Y:S02]  /*5cb0*/  SHF.R.U32.HI R31, RZ, 0x10, R31 ;  /* 0x00000010ff1f7819 */ /* 0x000fe4000001161f */
[----:B------:R-:W-:Y:S01]  /*5cc0*/  LOP3.LUT R10, R10, 0xff0000, R9, 0xf8, !PT ;  /* 0x00ff00000a0a7812 */ /* 0x000fe200078ef809 */
[----:B------:R-:W-:Y:S01]  /*5cd0*/  HADD2.F32 R9, -RZ, R43.H0_H0 ;  /* 0x2000002bff097230 */ /* 0x000fe20000004100 */
[----:B------:R-:W-:-:S02]  /*5ce0*/  F2FP.F16.E4M3.UNPACK_B R41, R90.H1 ;  /* 0x0000005aff29723e */ /* 0x000fc400030006ff */
[----:B------:R-:W-:Y:S01]  /*5cf0*/  LOP3.LUT R8, R8, 0xff0000, R11, 0xf8, !PT ;  /* 0x00ff000008087812 */ /* 0x000fe200078ef80b */
[----:B------:R-:W-:Y:S01]  /*5d00*/  IMAD.U32 R11, R29, 0x10000, RZ ;  /* 0x000100001d0b7824 */ /* 0x000fe200078e00ff */
[----:B------:R-:W-:Y:S01]  /*5d10*/  LOP3.LUT R96, R96, 0xff00, R97, 0xf8, !PT ;  /* 0x0000ff0060607812 */ /* 0x000fe200078ef861 */
[----:B------:R-:W-:Y:S02]  /*5d20*/  IMAD.U32 R29, R31, 0x10000, RZ ;  /* 0x000100001f1d7824 */ /* 0x000fe400078e00ff */
[-C--:B------:R-:W-:Y:S01]  /*5d30*/  FMUL.FTZ R97, R40, R9.reuse ;  /* 0x0000000928617220 */ /* 0x080fe20000410000 */
        /* <DEDUP_REMOVED lines=18> */
[----:B------:R-:W-:Y:S01]  /*5e60*/  F2FP.F16.E4M3.UNPACK_B R96, R91.H1 ;  /* 0x0000005bff60723e */ /* 0x000fe200030006ff */
        /* <DEDUP_REMOVED lines=14> */
[-C--:B------:R-:W-:Y:S01]  /*5f50*/  FMUL.FTZ R43, R41, R93.reuse ;  /* 0x0000005d292b7220 */ /* 0x080fe20000410000 */
[----:B------:R-:W-:Y:S02]  /*5f60*/  HADD2.F32 R99, -RZ, R42.H0_H0 ;  /* 0x2000002aff637230 */ /* 0x000fe40000004100 */
[----:B------:R-:W-:Y:S01]  /*5f70*/  FMUL.FTZ R98, R38, R93 ;  /* 0x0000005d26627220 */ /* 0x000fe20000410000 */
[----:B------:R-:W-:-:S02]  /*5f80*/  HADD2.F32 R40, -RZ, R86.H0_H0 ;  /* 0x20000056ff287230 */ /* 0x000fc40000004100 */
[----:B------:R-:W-:Y:S01]  /*5f90*/  FFMA.FTZ R43, R38, R90, -R43 ;  /* 0x0000005a262b7223 */ /* 0x000fe2000001082b */
[----:B------:R-:W-:Y:S01]  /*5fa0*/  F2FP.F16.E4M3.UNPACK_B R38, R14.H1 ;  /* 0x0000000eff26723e */ /* 0x000fe200030006ff */
[----:B------:R-:W-:Y:S01]  /*5fb0*/  FFMA.FTZ R41, R41, R90, R98 ;  /* 0x0000005a29297223 */ /* 0x000fe20000010062 */
[----:B------:R-:W-:Y:S02]  /*5fc0*/  HADD2.F32 R90, -RZ, R42.H1_H1 ;  /* 0x3000002aff5a7230 */ /* 0x000fe40000004100 */
[----:B------:R-:W-:Y:S01]  /*5fd0*/  FMUL.FTZ R101, R40, R99 ;  /* 0x0000006328657220 */ /* 0x000fe20000410000 */
[----:B------:R-:W-:Y:S01]  /*5fe0*/  HADD2.F32 R97, -RZ, R96.H0_H0 ;  /* 0x20000060ff617230 */ /* 0x000fe20000004100 */
[----:B------:R-:W-:Y:S01]  /*5ff0*/  F2FP.F16.E4M3.UNPACK_B R92, R92 ;  /* 0x0000005cff5c723e */ /* 0x000fe200020006ff */
[--C-:B------:R-:W-:Y:S01]  /*6000*/  HADD2.F32 R42, -RZ, R38.reuse.H0_H0 ;  /* 0x20000026ff2a7230 */ /* 0x100fe20000004100 */
[----:B------:R-:W-:Y:S01]  /*6010*/  F2FP.F16.E4M3.UNPACK_B R14, R14 ;  /* 0x0000000eff0e723e */ /* 0x000fe200020006ff */
[----:B------:R-:W-:Y:S01]  /*6020*/  HADD2.F32 R93, -RZ, R38.H1_H1 ;  /* 0x30000026ff5d7230 */ /* 0x000fe20000004100 */
[----:B------:R-:W-:Y:S01]  /*6030*/  F2FP.F16.E4M3.UNPACK_B R91, R91 ;  /* 0x0000005bff5b723e */ /* 0x000fe200020006ff */
[----:B------:R-:W-:-:S02]  /*6040*/  HADD2.F32 R86, -RZ, R86.H1_H1 ;  /* 0x30000056ff567230 */ /* 0x000fc40000004100 */
[C---:B------:R-:W-:Y:S01]  /*6050*/  FMUL.FTZ R99, R42.reuse, R99 ;  /* 0x000000632a637220 */ /* 0x040fe20000410000 */
[-C--:B------:R-:W-:Y:S01]  /*6060*/  FFMA.FTZ R38, R42, R97.reuse, -R101 ;  /* 0x000000612a267223 */ /* 0x080fe20000010865 */
[----:B------:R-:W-:Y:S02]  /*6070*/  HADD2.F32 R96, -RZ, R96.H1_H1 ;  /* 0x30000060ff607230 */ /* 0x000fe40000004100 */
[CC--:B------:R-:W-:Y:S01]  /*6080*/  FMUL.FTZ R101, R93.reuse, R90.reuse ;  /* 0x0000005a5d657220 */ /* 0x0c0fe20000410000 */
[----:B------:R-:W-:Y:S01]  /*6090*/  FFMA.FTZ R40, R40, R97, R99 ;  /* 0x0000006128287223 */ /* 0x000fe20000010063 */
[C---:B------:R-:W-:Y:S01]  /*60a0*/  FMUL.FTZ R42, R86.reuse, R90 ;  /* 0x0000005a562a7220 */ /* 0x040fe20000410000 */
[--C-:B------:R-:W-:Y:S02]  /*60b0*/  HADD2.F32 R103, -RZ, R92.reuse.H1_H1 ;  /* 0x3000005cff677230 */ /* 0x100fe40000004100 */
[----:B------:R-:W-:Y:S01]  /*60c0*/  FFMA.FTZ R97, R86, R96, R101 ;  /* 0x0000006056617223 */ /* 0x000fe20000010065 */
[----:B------:R-:W-:Y:S01]  /*60d0*/  F2FP.F16.E4M3.UNPACK_B R86, R34 ;  /* 0x00000022ff56723e */ /* 0x000fe200020006ff */
[----:B------:R-:W-:Y:S01]  /*60e0*/  FFMA.FTZ R93, R93, R96, -R42 ;  /* 0x000000605d5d7223 */ /* 0x000fe2000001082a */
[----:B------:R-:W-:Y:S01]  /*60f0*/  HADD2.F32 R101, -RZ, R92.H0_H0 ;  /* 0x2000005cff657230 */ /* 0x000fe20000004100 */
[----:B------:R-:W-:Y:S01]  /*6100*/  F2FP.SATFINITE.E4M3.F32.PACK_AB_MERGE_C R12, R12, R29, RZ ;  /* 0x0000001d0c0c723e */ /* 0x000fe200048070ff */
[----:B------:R-:W-:Y:S01]  /*6110*/  HADD2.F32 R34, -RZ, R14.H0_H0 ;  /* 0x2000000eff227230 */ /* 0x000fe20000004100 */
[----:B------:R-:W-:Y:S01]  /*6120*/  F2FP.SATFINITE.E4M3.F32.PACK_AB_MERGE_C R28, R31, R28, RZ ;  /* 0x0000001c1f1c723e */ /* 0x000fe200048070ff */
[--C-:B------:R-:W-:Y:S01]  /*6130*/  HADD2.F32 R90, -RZ, R86.reuse.H0_H0 ;  /* 0x20000056ff5a7230 */ /* 0x100fe20000004100 */
[----:B------:R-:W-:Y:S01]  /*6140*/  F2FP.SATFINITE.E4M3.F32.PACK_AB_MERGE_C R12, R43, R30, R12 ;  /* 0x0000001e2b0c723e */ /* 0x000fe2000480700c */
[----:B------:R-:W-:Y:S01]  /*6150*/  HADD2.F32 R86, -RZ, R86.H1_H1 ;  /* 0x30000056ff567230 */ /* 0x000fe20000004100 */
[----:B------:R-:W-:Y:S01]  /*6160*/  F2FP.F16.E4M3.UNPACK_B R31, R33 ;  /* 0x00000021ff1f723e */ /* 0x000fe200020006ff */
[----:B------:R-:W-:-:S02]  /*6170*/  HADD2.F32 R42, -RZ, R14.H1_H1 ;  /* 0x3000000eff2a7230 */ /* 0x000fc40000004100 */
[----:B------:R-:W-:Y:S01]  /*6180*/  FMUL.FTZ R105, R90, R101 ;  /* 0x000000655a697220 */ /* 0x000fe20000410000 */
[--C-:B------:R-:W-:Y:S02]  /*6190*/  HADD2.F32 R99, -RZ, R91.reuse.H0_H0 ;  /* 0x2000005bff637230 */ /* 0x100fe40000004100 */
[----:B------:R-:W-:Y:S01]  /*61a0*/  FMUL.FTZ R107, R86, R103 ;  /* 0x00000067566b7220 */ /* 0x000fe20000410000 */
[----:B------:R-:W-:Y:S02]  /*61b0*/  HADD2.F32 R91, -RZ, R91.H1_H1 ;  /* 0x3000005bff5b7230 */ /* 0x000fe40000004100 */
[----:B------:R-:W-:Y:S01]  /*61c0*/  FMUL.FTZ R101, R34, R101 ;  /* 0x0000006522657220 */ /* 0x000fe20000410000 */
[----:B------:R-:W-:Y:S01]  /*61d0*/  FMUL.FTZ R103, R42, R103 ;  /* 0x000000672a677220 */ /* 0x000fe20000410000 */
[----:B------:R-:W-:Y:S01]  /*61e0*/  F2FP.F16.E4M3.UNPACK_B R30, R11 ;  /* 0x0000000bff1e723e */ /* 0x000fe200020006ff */
[----:B------:R-:W-:Y:S01]  /*61f0*/  FFMA.FTZ R14, R34, R99, -R105 ;  /* 0x00000063220e7223 */ /* 0x000fe20000010869 */
[----:B------:R-:W-:Y:S01]  /*6200*/  F2FP.F16.E4M3.UNPACK_B R29, R13 ;  /* 0x0000000dff1d723e */ /* 0x000fe200020006ff */
[----:B------:R-:W-:Y:S01]  /*6210*/  FFMA.FTZ R34, R90, R99, R101 ;  /* 0x000000635a227223 */ /* 0x000fe20000010065 */
[-C--:B------:R-:W-:Y:S01]  /*6220*/  FFMA.FTZ R103, R86, R91.reuse, R103 ;  /* 0x0000005b56677223 */ /* 0x080fe20000010067 */
[----:B------:R-:W-:Y:S01]  /*6230*/  FFMA.FTZ R107, R42, R91, -R107 ;  /* 0x0000005b2a6b7223 */ /* 0x000fe2000001086b */
[----:B------:R-:W-:Y:S01]  /*6240*/  F2FP.SATFINITE.E4M3.F32.PACK_AB_MERGE_C R93, R93, R38, RZ ;  /* 0x000000265d5d723e */ /* 0x000fe200048070ff */
[----:B------:R-:W-:Y:S01]  /*6250*/  HADD2.F32 R38, -RZ, R31.H0_H0 ;  /* 0x2000001fff267230 */ /* 0x000fe20000004100 */
[----:B------:R-:W-:Y:S01]  /*6260*/  F2FP.SATFINITE.E4M3.F32.PACK_AB_MERGE_C R40, R97, R40, RZ ;  /* 0x000000286128723e */ /* 0x000fe200048070ff */
[----:B------:R-:W-:Y:S01]  /*6270*/  HADD2.F32 R91, -RZ, R30.H0_H0 ;  /* 0x2000001eff5b7230 */ /* 0x000fe20000004100 */
[----:B------:R-:W-:Y:S01]  /*6280*/  F2FP.SATFINITE.E4M3.F32.PACK_AB_MERGE_C R32, R41, R32, R28 ;  /* 0x000000202920723e */ /* 0x000fe2000480701c */
[----:B------:R-:W-:Y:S01]  /*6290*/  HADD2.F32 R28, -RZ, R29.H0_H0 ;  /* 0x2000001dff1c7230 */ /* 0x000fe20000004100 */
[----:B------:R-:W-:-:S02]  /*62a0*/  F2FP.F16.E4M3.UNPACK_B R41, R10 ;  /* 0x0000000aff29723e */ /* 0x000fc400020006ff */
[----:B------:R-:W-:Y:S01]  /*62b0*/  F2FP.SATFINITE.E4M3.F32.PACK_AB_MERGE_C R34, R103, R34, R40 ;  /* 0x000000226722723e */ /* 0x000fe20004807028 */
[----:B------:R-:W-:Y:S01]  /*62c0*/  HADD2.F32 R40, -RZ, R31.H1_H1 ;  /* 0x3000001fff287230 */ /* 0x000fe20000004100 */
[----:B------:R-:W-:Y:S01]  /*62d0*/  F2FP.SATFINITE.E4M3.F32.PACK_AB_MERGE_C R14, R107, R14, R93 ;  /* 0x0000000e6b0e723e */ /* 0x000fe2000480705d */
[----:B------:R-:W-:Y:S02]  /*62e0*/  HADD2.F32 R43, -RZ, R41.H0_H0 ;  /* 0x20000029ff2b7230 */ /* 0x000fe40000004100 */
[-C--:B------:R-:W-:Y:S01]  /*62f0*/  FMUL.FTZ R93, R38, R91.reuse ;  /* 0x0000005b265d7220 */ /* 0x080fe20000410000 */
        /* <DEDUP_REMOVED lines=10> */
[----:B------:R-:W-:Y:S01]  /*63a0*/  HADD2.F32 R38, -RZ, R33.H0_H0 ;  /* 0x20000021ff267230 */ /* 0x000fe20000004100 */
[----:B------:R-:W-:Y:S01]  /*63b0*/  F2FP.F16.E4M3.UNPACK_B R31, R13.H1 ;  /* 0x0000000dff1f723e */ /* 0x000fe200030006ff */
[-C--:B------:R-:W-:Y:S01]  /*63c0*/  FFMA.FTZ R13, R30, R41.reuse, -R43 ;  /* 0x000000291e0d7223 */ /* 0x080fe2000001082b */
[----:B------:R-:W-:Y:S01]  /*63d0*/  FFMA.FTZ R30, R40, R41, R91 ;  /* 0x00000029281e7223 */ /* 0x000fe2000001005b */
[----:B------:R-:W-:Y:S01]  /*63e0*/  F2FP.F16.E4M3.UNPACK_B R10, R10.H1 ;  /* 0x0000000aff0a723e */ /* 0x000fe200030006ff */
[----:B------:R-:W-:Y:S02]  /*63f0*/  HADD2.F32 R40, -RZ, R42.H0_H0 ;  /* 0x2000002aff287230 */ /* 0x000fe40000004100 */
        /* <DEDUP_REMOVED lines=11> */
[C---:B------:R-:W-:Y:S01]  /*64b0*/  FMUL.FTZ R38, R31.reuse, R86 ;  /* 0x000000561f267220 */ /* 0x040fe20000410000 */
[-C--:B------:R-:W-:Y:S01]  /*64c0*/  F2FP.F16.E4M3.UNPACK_B R33, R35.reuse ;  /* 0x00000023ff21723e */ /* 0x080fe200020006ff */
[-C--:B------:R-:W-:Y:S01]  /*64d0*/  FFMA.FTZ R31, R31, R42.reuse, -R40 ;  /* 0x0000002a1f1f7223 */ /* 0x080fe20000010828 */
[----:B------:R-:W-:Y:S01]  /*64e0*/  F2FP.F16.E4M3.UNPACK_B R43, R35.H1 ;  /* 0x00000023ff2b723e */ /* 0x000fe200030006ff */
        /* <DEDUP_REMOVED lines=46> */
[----:B------:R-:W-:-:S07]  /*67d0*/  F2FP.SATFINITE.E4M3.F32.PACK_AB_MERGE_C R35, R9, R42, R91 ;  /* 0x0000002a0923723e */ /* 0x000fce000480705b */
.L_x_10041:
[----:B------:R-:W-:Y:S05]  /*67e0*/  BSYNC B1 ;  /* 0x0000000000017941 */ /* 0x000fea0003800000 */
.L_x_10040:
[----:B-1----:R3:W-:Y:S01]  /*67f0*/  STG.E.128 desc[UR42][R36.64], R12 ;  /* 0x0000000c24007986 */ /* 0x0027e2000c101d2a */
[----:B------:R-:W-:-:S13]  /*6800*/  ISETP.GE.AND P4, PT, R39, R94, PT ;  /* 0x0000005e2700720c */ /* 0x000fda0003f86270 */
[----:B------:R-:W-:Y:S05]  /*6810*/  @P4 BRA `(.L_x_10020) ;  /* 0x0000000000784947 */ /* 0x000fea0003800000 */
[--C-:B------:R-:W-:Y:S02]  /*6820*/  IADD3 R79, P4, P5, R58, R78, R39.reuse ;  /* 0x0000004e3a4f7210 */ /* 0x100fe40007d9e027 */
[----:B------:R-:W-:-:S04]  /*6830*/  SHF.R.S32.HI R8, RZ, 0x1f, R39 ;  /* 0x0000001fff087819 */ /* 0x000fc80000011427 */
[----:B------:R-:W-:Y:S02]  /*6840*/  IADD3.X R8, R75, R95, R8, P4, P5 ;  /* 0x0000005f4b087210 */ /* 0x000fe400027ea408 */
[----:B------:R-:W-:-:S05]  /*6850*/  IADD3 R76, P4, R79, R76, RZ ;  /* 0x0000004c4f4c7210 */ /* 0x000fca0007f9e0ff */
[----:B------:R-:W-:-:S05]  /*6860*/  IMAD.X R77, R8, 0x1, R77, P4 ;  /* 0x00000001084d7824 */ /* 0x000fca00020e064d */
[----:B--2---:R4:W-:Y:S01]  /*6870*/  STG.E.128 desc[UR42][R76.64], R32 ;  /* 0x000000204c007986 */ /* 0x0049e2000c101d2a */
[----:B------:R-:W-:Y:S05]  /*6880*/  BRA `(.L_x_10020) ;  /* 0x00000000005c7947 */ /* 0x000fea0003800000 */
.L_x_10013:
[----:B------:R-:W-:-:S06]  /*6890*/  UISETP.NE.AND UP0, UPT, UR38, 0x3, UPT ;  /* 0x000000032600788c */ /* 0x000fcc000bf05270 */
[----:B------:R-:W-:-:S13]  /*68a0*/  PLOP3.LUT P3, PT, PT, PT, UP0, 0x80, 0x0 ;  /* 0x000000000000781c */ /* 0x000fda0003f6f008 */
[----:B------:R-:W-:Y:S05]  /*68b0*/  @!P3 BRA `(.L_x_10042) ;  /* 0x000000000004b947 */ /* 0x000fea0003800000 */
[----:B------:R-:W-:Y:S01]  /*68c0*/  BPT.TRAP 0x1 ;  /* 0x000000040000795c */ /* 0x000fe20000300000 */
.L_x_10042:
[----:B------:R-:W2:Y:S01]  /*68d0*/  LDL R8, [R1+0x4] ;  /* 0x0000040001087983 */ /* 0x000ea20000100800 */
[----:B------:R-:W-:Y:S01]  /*68e0*/  IMAD R82, R19, 0x8, R16 ;  /* 0x0000000813527824 */ /* 0x000fe200078e0210 */
[----:B------:R-:W-:Y:S01]  /*68f0*/  BSSY B1, `(.L_x_10043) ;  /* 0x0000007000017945 */ /* 0x000fe20003800000 */
[----:B------:R-:W-:-:S05]  /*6900*/  IMAD R84, R2, -0x80, R26 ;  /* 0xffffff8002547824 */ /* 0x000fca00078e021a */
[----:B------:R-:W-:-:S04]  /*6910*/  VIMNMX R84, R84, 0x80, PT ;  /* 0x0000008054547848 */ /* 0x000fc80003fe0100 */
[----:B------:R-:W-:Y:S02]  /*6920*/  ISETP.GE.AND P4, PT, R154, R84, PT ;  /* 0x000000549a00720c */ /* 0x000fe40003f86270 */
[----:B--2---:R-:W-:-:S04]  /*6930*/  SHF.L.U32 R85, R8, 0x1f, RZ ;  /* 0x0000001f08557819 */ /* 0x004fc800000006ff */
[----:B------:R-:W0:Y:S02]  /*6940*/  SYNCS.PHASECHK.TRANS64.TRYWAIT P5, [R82+URZ+0x19c90], R85 ;  /* 0x019c9055520075a7 */ /* 0x000e2400080a017f */
[----:B0-----:R-:W-:Y:S05]  /*6950*/  @!P5 BRA `(.L_x_10044) ;  /* 0x000001ec00ccd947 */ /* 0x001fea0003800000 */
.L_x_10355:
[----:B------:R-:W-:Y:S05]  /*6960*/  BSYNC B1 ;  /* 0x0000000000017941 */ /* 0x000fea0003800000 */
.L_x_10043:
[----:B------:R-:W-:Y:S05]  /*6970*/  @P4 BRA `(.L_x_10020) ;  /* 0x0000000000204947 */ /* 0x000fea0003800000 */
[----:B------:R-:W-:Y:S01]  /*6980*/  ISETP.NE.AND P4, PT, R45, RZ, PT ;  /* 0x000000ff2d00720c */ /* 0x000fe20003f85270 */
[----:B------:R-:W1:Y:S01]  /*6990*/  @!P1 LDS.128 R8, [R83+0x15800] ;  /* 0x0158000053089984 */ /* 0x000e620000000c00 */
[----:B------:R-:W-:-:S11]  /*69a0*/  ISETP.NE.AND P5, PT, R44, RZ, PT ;  /* 0x000000ff2c00720c */ /* 0x000fd60003fa5270 */
[----:B------:R-:W2:Y:S04]  /*69b0*/  @P4 LDS.128 R12, [R83+0x13800] ;  /* 0x01380000530c4984 */ /* 0x000ea80000000c00 */
[----:B------:R-:W3:Y:S04]  /*69c0*/  @P5 LDS.128 R28, [R83+0x14800] ;  /* 0x01480000531c5984 */ /* 0x000ee80000000c00 */
[----:B-1----:R1:W-:Y:S04]  /*69d0*/  @!P1 STG.E.128 desc[UR42][R32.64+0x40], R8 ;  /* 0x0000400820009986 */ /* 0x0023e8000c101d2a */
[----:B--2---:R1:W-:Y:S04]  /*69e0*/  @P4 STG.E.128 desc[UR42][R32.64], R12 ;  /* 0x0000000c20004986 */ /* 0x0043e8000c101d2a */
[----:B---3--:R1:W-:Y:S02]  /*69f0*/  @P5 STG.E.128 desc[UR42][R32.64+0x20], R28 ;  /* 0x0000201c20005986 */ /* 0x0083e4000c101d2a */
.L_x_10020:
[----:B------:R-:W-:Y:S05]  /*6a00*/  BSYNC B0 ;  /* 0x0000000000007941 */ /* 0x000fea0003800000 */
.L_x_10012:
        /* <DEDUP_REMOVED lines=17> */
.L_x_10046:
[----:B------:R-:W-:Y:S05]  /*6b20*/  BSYNC B0 ;  /* 0x0000000000007941 */ /* 0x000fea0003800000 */
.L_x_10045:
[----:B------:R-:W2:Y:S01]  /*6b30*/  SYNCS.PHASECHK.TRANS64.TRYWAIT P5, [R82+URZ+0x19cb0], R85 ;  /* 0x019cb055520075a7 */ /* 0x000ea200080a017f */
[----:B------:R-:W-:Y:S01]  /*6b40*/  BSSY B0, `(.L_x_10047) ;  /* 0x0000003000007945 */ /* 0x000fe20003800000 */
[----:B------:R-:W-:-:S03]  /*6b50*/  ISETP.GE.AND P3, PT, R154, R84, PT ;  /* 0x000000549a00720c */ /* 0x000fc60003f66270 */
[----:B--2---:R-:W-:Y:S10]  /*6b60*/  @!P5 BRA `(.L_x_10048) ;  /* 0x000001ec005cd947 */ /* 0x004ff40003800000 */
.L_x_10356:
[----:B------:R-:W-:Y:S05]  /*6b70*/  BSYNC B0 ;  /* 0x0000000000007941 */ /* 0x000fea0003800000 */
.L_x_10047:
[----:B------:R-:W-:Y:S04]  /*6b80*/  BSSY B0, `(.L_x_10049) ;  /* 0x0000016000007945 */ /* 0x000fe80003800000 */
[----:B------:R-:W-:Y:S05]  /*6b90*/  @P3 BRA `(.L_x_10050) ;  /* 0x0000000000503947 */ /* 0x000fea0003800000 */
[----:B------:R-:W-:Y:S01]  /*6ba0*/  ULDC UR8, c[0x0][0x2f4] ;  /* 0x0000bd0000087ab9 */ /* 0x000fe20000000800 */
[----:B---3--:R-:W-:Y:S01]  /*6bb0*/  IMAD.WIDE R12, R2, 0x80, R46 ;  /* 0x00000080020c7825 */ /* 0x008fe200078e022e */
[----:B------:R-:W-:Y:S01]  /*6bc0*/  ISETP.GE.AND P5, PT, R152, UR8, PT ;  /* 0x0000000898007c0c */ /* 0x000fe2000bfa6270 */
[----:B------:R-:W-:Y:S01]  /*6bd0*/  ULDC.64 UR4, c[0x0][0x328] ;  /* 0x0000ca0000047ab9 */ /* 0x000fe20000000a00 */
[----:B------:R-:W-:Y:S01]  /*6be0*/  ULDC.64 UR6, c[0x0][0x318] ;  /* 0x0000c60000067ab9 */ /* 0x000fe20000000a00 */
[----:B------:R-:W-:Y:S02]  /*6bf0*/  IMAD.MOV.U32 R14, RZ, RZ, R56 ;  /* 0x000000ffff0e7224 */ /* 0x000fe400078e0038 */
[----:B------:R-:W-:Y:S02]  /*6c00*/  IMAD.MOV.U32 R15, RZ, RZ, R0 ;  /* 0x000000ffff0f7224 */ /* 0x000fe400078e0000 */
[----:B------:R-:W-:Y:S02]  /*6c10*/  IMAD R13, R13, UR4, RZ ;  /* 0x000000040d0d7c24 */ /* 0x000fe4000f8e02ff */
[----:B------:R-:W-:-:S04]  /*6c20*/  IMAD.WIDE.U32 R14, R12, UR4, R14 ;  /* 0x000000040c0e7c25 */ /* 0x000fc8000f8e000e */
[----:B-1----:R-:W1:Y:S01]  /*6c30*/  @!P5 LDS.128 R8, [R83+0x9000] ;  /* 0x009000005308d984 */ /* 0x002e620000000c00 */
[----:B------:R-:W-:Y:S01]  /*6c40*/  IMAD R13, R12, UR5, R13 ;  /* 0x000000050c0d7c24 */ /* 0x000fe2000f8e020d */
[----:B------:R-:W-:-:S04]  /*6c50*/  IADD3 R28, P3, R14, UR6, RZ ;  /* 0x000000060e1c7c10 */ /* 0x000fc8000ff7e0ff */
[----:B------:R-:W-:Y:S02]  /*6c60*/  IADD3.X R29, R15, UR7, R13, P3, !PT ;  /* 0x000000070f1d7c10 */ /* 0x000fe40009ffe40d */
[----:B------:R-:W-:-:S03]  /*6c70*/  ISETP.GE.AND P3, PT, R80, UR8, PT ;  /* 0x0000000850007c0c */ /* 0x000fc6000bf66270 */
[----:B-1----:R-:W-:Y:S01]  /*6c80*/  @!P5 STG.E.128 desc[UR42][R28.64], R8 ;  /* 0x000000081c00d986 */ /* 0x002fe2000c101d2a */
[----:B------:R-:W-:-:S09]  /*6c90*/  ISETP.GE.AND P5, PT, R64, UR8, PT ;  /* 0x0000000840007c0c */ /* 0x000fd2000bfa6270 */
[----:B------:R-:W1:Y:S04]  /*6ca0*/  @!P3 LDS.128 R8, [R83+0xa000] ;  /* 0x00a000005308b984 */ /* 0x000e680000000c00 */
[----:B------:R-:W3:Y:S04]  /*6cb0*/  @!P5 LDS.128 R12, [R83+0xb000] ;  /* 0x00b00000530cd984 */ /* 0x000ee80000000c00 */
[----:B-1----:R1:W-:Y:S04]  /*6cc0*/  @!P3 STG.E.128 desc[UR42][R28.64+0x20], R8 ;  /* 0x000020081c00b986 */ /* 0x0023e8000c101d2a */
[----:B---3--:R1:W-:Y:S02]  /*6cd0*/  @!P5 STG.E.128 desc[UR42][R28.64+0x40], R12 ;  /* 0x0000400c1c00d986 */ /* 0x0083e4000c101d2a */
.L_x_10050:
[----:B------:R-:W-:Y:S05]  /*6ce0*/  BSYNC B0 ;  /* 0x0000000000007941 */ /* 0x000fea0003800000 */
.L_x_10049:
[----:B-1----:R-:W5:Y:S01]  /*6cf0*/  LDL.LU R9, [R1+0x4] ;  /* 0x0000040001097983 */ /* 0x002f620000300800 */
[----:B0-2---:R-:W-:Y:S01]  /*6d00*/  @!P4 VIADD R82, R82, 0x19cc0 ;  /* 0x00019cc05252c836 */ /* 0x005fe20000000000 */
[----:B------:R-:W-:Y:S01]  /*6d10*/  PLOP3.LUT P3, PT, PT, PT, PT, 0x8, 0x0 ;  /* 0x000000000000781c */ /* 0x000fe20003f6e170 */
        /* <DEDUP_REMOVED lines=13> */
[----:B-----5:R-:W-:-:S05]  /*6df0*/  LOP3.LUT R9, R9, R8, RZ, 0x3c, !PT ;  /* 0x0000000809097212 */ /* 0x020fca00078e3cff */
[----:B------:R0:W-:Y:S01]  /*6e00*/  STL [R1+0x4], R9 ;  /* 0x0000040901007387 */ /* 0x0001e20000100800 */
[----:B------:R-:W-:Y:S05]  /*6e10*/  @P2 BRA `(.L_x_10051) ;  /* 0xffffffb800f82947 */ /* 0x000fea000383ffff */
.L_x_10007:
[----:B------:R-:W2:Y:S01]  /*6e20*/  LDL R8, [R1+0x10] ;  /* 0x0000100001087983 */ /* 0x000ea20000100800 */
[----:B------:R-:W1:Y:S01]  /*6e30*/  LDC R0, c[0x0][0x448] ;  /* 0x00011200ff007b82 */ /* 0x000e620000000800 */
[----:B------:R-:W-:Y:S07]  /*6e40*/  BSSY B0, `(.L_x_10052) ;  /* 0x000000d000007945 */ /* 0x000fee0003800000 */
[----:B------:R-:W3:Y:S01]  /*6e50*/  LDC.64 R2, c[0x0][0x9e0] ;  /* 0x00027800ff027b82 */ /* 0x000ee20000000a00 */
[----:B-1----:R-:W-:-:S02]  /*6e60*/  ISETP.NE.AND P1, PT, R0, 0x1, PT ;  /* 0x000000010000780c */ /* 0x002fc40003f25270 */
[----:B---3--:R-:W-:-:S11]  /*6e70*/  ISETP.GE.AND P2, PT, R3, 0x1, PT ;  /* 0x000000010300780c */ /* 0x008fd60003f46270 */
[----:B------:R-:W1:Y:S08]  /*6e80*/  @P1 LDC R5, c[0x0][0x44c] ;  /* 0x00011300ff051b82 */ /* 0x000e700000000800 */
[----:B------:R-:W3:Y:S01]  /*6e90*/  @P1 LDC R4, c[0x0][0x450] ;  /* 0x00011400ff041b82 */ /* 0x000ee20000000800 */
[----:B--2---:R-:W-:-:S04]  /*6ea0*/  VIADD R0, R8, 0xbf ;  /* 0x000000bf08007836 */ /* 0x004fc80000000000 */
[----:B-1----:R-:W-:-:S05]  /*6eb0*/  @P1 IMAD.HI.U32 R5, R0, R5, RZ ;  /* 0x0000000500051227 */ /* 0x002fca00078e00ff */
[----:B---3--:R-:W-:-:S05]  /*6ec0*/  @P1 SHF.R.U32.HI R0, RZ, R4, R5 ;  /* 0x00000004ff001219 */ /* 0x008fca0000011605 */
[----:B------:R-:W-:Y:S01]  /*6ed0*/  IMAD.IADD R5, R87, 0x1, R0 ;  /* 0x0000000157057824 */ /* 0x000fe200078e0200 */
[----:B------:R-:W-:Y:S06]  /*6ee0*/  @P3 BRA `(.L_x_10053) ;  /* 0x0000000000083947 */ /* 0x000fec0003800000 */
[----:B------:R-:W1:Y:S02]  /*6ef0*/  FENCE.VIEW.ASYNC.G ;  /* 0x00000000000073c6 */ /* 0x000e640000000100 */
[----:B-1----:R-:W-:Y:S06]  /*6f00*/  BAR.ARV 0xc, 0x200 ;  /* 0x0308000000007b1d */ /* 0x002fec0000002000 */
.L_x_10053:
[----:B------:R-:W-:Y:S05]  /*6f10*/  BSYNC B0 ;  /* 0x0000000000007941 */ /* 0x000fea0003800000 */
.L_x_10052:
        /* <DEDUP_REMOVED lines=13> */
.L_x_10056:
[----:B------:R-:W-:-:S13]  /*6ff0*/  ISETP.NE.AND P0, PT, R3, 0x1, PT ;  /* 0x000000010300780c */ /* 0x000fda0003f05270 */
[----:B------:R-:W1:Y:S02]  /*7000*/  @P0 LDC.64 R4, c[0x0][0x9e8] ;  /* 0x00027a00ff040b82 */ /* 0x000e640000000a00 */
[----:B-1----:R-:W-:-:S05]  /*7010*/  @P0 IMAD.HI.U32 R4, R0, R4, RZ ;  /* 0x0000000400040227 */ /* 0x002fca00078e00ff */
[----:B------:R-:W-:-:S07]  /*7020*/  @P0 SHF.R.U32.HI R0, RZ, R5, R4 ;  /* 0x00000005ff000219 */ /* 0x000fce0000011604 */
.L_x_10057:
[----:B------:R-:W-:Y:S05]  /*7030*/  BSYNC B0 ;  /* 0x0000000000007941 */ /* 0x000fea0003800000 */
.L_x_10055:
[----:B------:R-:W-:-:S05]  /*7040*/  IMAD R5, R0, R3, R3 ;  /* 0x0000000300057224 */ /* 0x000fca00078e0203 */
[----:B------:R-:W-:-:S07]  /*7050*/  VIMNMX R2, R2, R5, PT ;  /* 0x0000000502027248 */ /* 0x000fce0003fe0100 */
.L_x_10054:
[----:B------:R-:W1:Y:S01]  /*7060*/  @P1 LDC R0, c[0x0][0x44c] ;  /* 0x00011300ff001b82 */ /* 0x000e620000000800 */
[----:B------:R-:W-:Y:S01]  /*7070*/  VIADD R2, R2, 0x7f ;  /* 0x0000007f02027836 */ /* 0x000fe20000000000 */
[----:B------:R-:W-:-:S04]  /*7080*/  ULDC UR4, c[0x0][0x9dc] ;  /* 0x0002770000047ab9 */ /* 0x000fc80000000800 */
[----:B------:R-:W-:Y:S02]  /*7090*/  SHF.R.S32.HI R5, RZ, 0x1f, R2 ;  /* 0x0000001fff057819 */ /* 0x000fe40000011402 */
[----:B------:R-:W2:Y:S02]  /*70a0*/  @P1 LDC R7, c[0x0][0x450] ;  /* 0x00011400ff071b82 */ /* 0x000ea40000000800 */
[----:B------:R-:W-:-:S04]  /*70b0*/  LEA.HI R5, R5, R2, RZ, 0x7 ;  /* 0x0000000205057211 */ /* 0x000fc800078f38ff */
[----:B------:R-:W-:-:S04]  /*70c0*/  SHF.R.S32.HI R5, RZ, 0x7, R5 ;  /* 0x00000007ff057819 */ /* 0x000fc80000011405 */
[----:B0-----:R-:W-:Y:S01]  /*70d0*/  VIMNMX R9, R88, R5, PT ;  /* 0x0000000558097248 */ /* 0x001fe20003fe0100 */
[----:B-1----:R-:W-:-:S04]  /*70e0*/  @P1 IMAD.HI.U32 R4, R8, R0, RZ ;  /* 0x0000000008041227 */ /* 0x002fc800078e00ff */
[----:B------:R-:W-:Y:S01]  /*70f0*/  IMAD.MOV.U32 R0, RZ, RZ, R8 ;  /* 0x000000ffff007224 */ /* 0x000fe200078e0008 */
        /* <DEDUP_REMOVED lines=14> */
.L_x_10060:
[----:B------:R-:W-:-:S13]  /*71e0*/  ISETP.NE.AND P0, PT, R3, 0x1, PT ;  /* 0x000000010300780c */ /* 0x000fda0003f05270 */
[----:B------:R-:W0:Y:S02]  /*71f0*/  @P0 LDC.64 R4, c[0x0][0x9e8] ;  /* 0x00027a00ff040b82 */ /* 0x000e240000000a00 */
[----:B0-----:R-:W-:-:S05]  /*7200*/  @P0 IMAD.HI.U32 R4, R0, R4, RZ ;  /* 0x0000000400040227 */ /* 0x001fca00078e00ff */
[----:B------:R-:W-:-:S07]  /*7210*/  @P0 SHF.R.U32.HI R0, RZ, R5, R4 ;  /* 0x00000005ff000219 */ /* 0x000fce0000011604 */
.L_x_10061:
[----:B------:R-:W-:Y:S05]  /*7220*/  BSYNC B0 ;  /* 0x0000000000007941 */ /* 0x000fea0003800000 */
.L_x_10059:
[----:B------:R-:W-:-:S05]  /*7230*/  IMAD R3, R0, R3, RZ ;  /* 0x0000000300037224 */ /* 0x000fca00078e02ff */
[----:B------:R-:W-:-:S07]  /*7240*/  VIMNMX R2, R2, R3, !PT ;  /* 0x0000000302027248 */ /* 0x000fce0007fe0100 */
.L_x_10058:
[----:B------:R-:W-:Y:S01]  /*7250*/  SHF.R.S32.HI R3, RZ, 0x1f, R2 ;  /* 0x0000001fff037819 */ /* 0x000fe20000011402 */
[----:B------:R-:W-:Y:S01]  /*7260*/  BSSY B0, `(.L_x_10062) ;  /* 0x0000027000007945 */ /* 0x000fe20003800000 */
[----:B------:R-:W-:Y:S02]  /*7270*/  IMAD.MOV.U32 R88, RZ, RZ, RZ ;  /* 0x000000ffff587224 */ /* 0x000fe400078e00ff */
[----:B------:R-:W-:-:S04]  /*7280*/  LEA.HI R3, R3, R2, RZ, 0x7 ;  /* 0x0000000203037211 */ /* 0x000fc800078f38ff */
[----:B------:R-:W-:-:S04]  /*7290*/  SHF.R.S32.HI R3, RZ, 0x7, R3 ;  /* 0x00000007ff037819 */ /* 0x000fc80000011403 */
[----:B------:R-:W-:-:S04]  /*72a0*/  VIMNMX R11, RZ, R3, !PT ;  /* 0x00000003ff0b7248 */ /* 0x000fc80007fe0100 */
[----:B------:R-:W-:-:S13]  /*72b0*/  ISETP.GT.AND P0, PT, R9, R11, PT ;  /* 0x0000000b0900720c */ /* 0x000fda0003f04270 */
        /* <DEDUP_REMOVED lines=33> */
.L_x_10063:
[----:B------:R-:W-:Y:S05]  /*74d0*/  BSYNC B0 ;  /* 0x0000000000007941 */ /* 0x000fea0003800000 */
.L_x_10062:
[----:B------:R-:W2:Y:S01]  /*74e0*/  LDL R0, [R1+0x64] ;  /* 0x0000640001007983 */ /* 0x000ea20000100800 */
[----:B------:R-:W-:Y:S02]  /*74f0*/  PLOP3.LUT P0, PT, PT, PT, PT, 0x80, 0x0 ;  /* 0x000000000000781c */ /* 0x000fe40003f0f070 */
[----:B------:R-:W-:Y:S02]  /*7500*/  CS2R R92, SRZ ;  /* 0x00000000005c7805 */ /* 0x000fe4000001ff00 */
[----:B------:R-:W-:Y:S01]  /*7510*/  CS2R R2, SRZ ;  /* 0x0000000000027805 */ /* 0x000fe2000001ff00 */
[----:B------:R-:W-:Y:S01]  /*7520*/  IMAD.MOV.U32 R15, RZ, RZ, RZ ;  /* 0x000000ffff0f7224 */ /* 0x000fe200078e00ff */
[----:B------:R-:W-:Y:S01]  /*7530*/  CS2R R102, SRZ ;  /* 0x0000000000667805 */ /* 0x000fe2000001ff00 */
[----:B----4-:R-:W-:Y:S01]  /*7540*/  IMAD.MOV.U32 R32, RZ, RZ, RZ ;  /* 0x000000ffff207224 */ /* 0x010fe200078e00ff */
        /* <DEDUP_REMOVED lines=21> */
[----:B--2---:R-:W-:Y:S01]  /*76a0*/  IMAD R4, R0, R88, R11 ;  /* 0x0000005800047224 */ /* 0x004fe200078e020b */
[----:B------:R-:W-:Y:S01]  /*76b0*/  CS2R R10, SRZ ;  /* 0x00000000000a7805 */ /* 0x000fe2000001ff00 */
        /* <DEDUP_REMOVED lines=38> */
.L_x_10066:
[----:B------:R-:W-:Y:S05]  /*7920*/  BSYNC B6 ;  /* 0x0000000000067941 */ /* 0x000fea0003800000 */
.L_x_10065:
[----:B------:R-:W2:Y:S01]  /*7930*/  LDL R21, [R1+0x4c] ;  /* 0x00004c0001157983 */ /* 0x000ea20000100800 */
[----:B------:R-:W-:Y:S01]  /*7940*/  ULDC.64 UR6, c[0x0][0x998] ;  /* 0x0002660000067ab9 */ /* 0x000fe20000000a00 */
[----:B------:R-:W-:Y:S02]  /*7950*/  ULDC.64 UR4, c[0x0][0x990] ;  /* 0x0002640000047ab9 */ /* 0x000fe40000000a00 */
[----:B------:R-:W3:Y:S01]  /*7960*/  LDL R20, [R1+0x38] ;  /* 0x0000380001147983 */ /* 0x000ee20000100800 */
[----:B------:R-:W-:Y:S02]  /*7970*/  ISETP.NE.U32.AND P1, PT, RZ, UR6, PT ;  /* 0x00000006ff007c0c */ /* 0x000fe4000bf25070 */
[----:B------:R-:W-:Y:S02]  /*7980*/  ISETP.NE.U32.AND P0, PT, RZ, UR4, PT ;  /* 0x00000004ff007c0c */ /* 0x000fe4000bf05070 */
[----:B------:R-:W-:Y:S02]  /*7990*/  ISETP.NE.AND.EX P1, PT, RZ, UR7, PT, P1 ;  /* 0x00000007ff007c0c */ /* 0x000fe4000bf25310 */
[----:B------:R-:W-:-:S11]  /*79a0*/  ISETP.NE.AND.EX P0, PT, RZ, UR5, PT, P0 ;  /* 0x00000005ff007c0c */ /* 0x000fd6000bf05300 */
[----:B------:R-:W0:Y:S08]  /*79b0*/  @P1 LDC.64 R8, c[0x0][0x9b8] ;  /* 0x00026e00ff081b82 */ /* 0x000e300000000a00 */
[----:B------:R-:W1:Y:S08]  /*79c0*/  @P0 LDC.64 R6, c[0x0][0x9a8] ;  /* 0x00026a00ff060b82 */ /* 0x000e700000000a00 */
[----:B------:R-:W3:Y:S08]  /*79d0*/  @P0 LDC.64 R10, c[0x0][0x9b0] ;  /* 0x00026c00ff0a0b82 */ /* 0x000ef00000000a00 */
[----:B------:R-:W4:Y:S01]  /*79e0*/  @P1 LDC.64 R12, c[0x0][0x9c0] ;  /* 0x00027000ff0c1b82 */ /* 0x000f220000000a00 */
[----:B--2---:R-:W-:-:S02]  /*79f0*/  @P1 SHF.R.S32.HI R5, RZ, 0x1f, R21 ;  /* 0x0000001fff051819 */ /* 0x004fc40000011415 */
[----:B------:R-:W-:-:S03]  /*7a00*/  @P0 SHF.R.S32.HI R3, RZ, 0x1f, R21 ;  /* 0x0000001fff030819 */ /* 0x000fc60000011415 */
[----:B0-----:R-:W-:Y:S02]  /*7a10*/  @P1 IMAD R2, R5, R8, RZ ;  /* 0x0000000805021224 */ /* 0x001fe400078e02ff */
[-C--:B-1----:R-:W-:Y:S02]  /*7a20*/  @P0 IMAD R0, R3, R6.reuse, RZ ;  /* 0x0000000603000224 */ /* 0x082fe400078e02ff */
[C---:B------:R-:W-:Y:S02]  /*7a30*/  @P1 IMAD R9, R21.reuse, R9, R2 ;  /* 0x0000000915091224 */ /* 0x040fe400078e0202 */
[C---:B------:R-:W-:Y:S02]  /*7a40*/  @P0 IMAD R7, R21.reuse, R7, R0 ;  /* 0x0000000715070224 */ /* 0x040fe400078e0200 */
[----:B------:R-:W-:-:S04]  /*7a50*/  @P0 IMAD.WIDE.U32 R2, R21, R6, RZ ;  /* 0x0000000615020225 */ /* 0x000fc800078e00ff */
[----:B------:R-:W-:-:S04]  /*7a60*/  @P1 IMAD.WIDE.U32 R4, R21, R8, RZ ;  /* 0x0000000815041225 */ /* 0x000fc800078e00ff */
[----:B------:R-:W-:Y:S02]  /*7a70*/  @P0 IMAD.IADD R3, R3, 0x1, R7 ;  /* 0x0000000103030824 */ /* 0x000fe400078e0207 */
[----:B------:R-:W-:Y:S02]  /*7a80*/  @P1 IMAD.IADD R5, R5, 0x1, R9 ;  /* 0x0000000105051824 */ /* 0x000fe400078e0209 */
[----:B---3--:R-:W-:-:S04]  /*7a90*/  @P0 IMAD.WIDE.U32 R2, R20, R10, R2 ;  /* 0x0000000a14020225 */ /* 0x008fc800078e0002 */
[----:B----4-:R-:W-:Y:S01]  /*7aa0*/  @P1 IMAD.WIDE.U32 R6, R20, R12, R4 ;  /* 0x0000000c14061225 */ /* 0x010fe200078e0004 */
[----:B------:R-:W-:Y:S01]  /*7ab0*/  @P0 LEA R4, P2, R2, UR4, 0x2 ;  /* 0x0000000402040c11 */ /* 0x000fe2000f8410ff */
[----:B------:R-:W-:Y:S02]  /*7ac0*/  ULDC UR4, c[0x0][0x3f4] ;  /* 0x0000fd0000047ab9 */ /* 0x000fe40000000800 */
[----:B------:R-:W-:Y:S01]  /*7ad0*/  @P0 IMAD R5, R20, R11, R3 ;  /* 0x0000000b14050224 */ /* 0x000fe200078e0203 */
[----:B------:R-:W-:Y:S01]  /*7ae0*/  @P1 LEA R8, P3, R6, UR6, 0x2 ;  /* 0x0000000606081c11 */ /* 0x000fe2000f8610ff */
[----:B------:R-:W-:Y:S02]  /*7af0*/  @P1 IMAD R3, R20, R13, R7 ;  /* 0x0000000d14031224 */ /* 0x000fe400078e0207 */
        /* <DEDUP_REMOVED lines=21> */
.L_x_10070:
[----:B-1----:R1:W2:Y:S02]  /*7c50*/  SYNCS.PHASECHK.TRANS64.TRYWAIT P0, [R16+URZ+0x19c00], R3 ;  /* 0x019c0003100075a7 */ /* 0x0022a4000800017f */
[----:B--2---:R-:W-:Y:S05]  /*7c60*/  @!P0 NANOSLEEP.SYNCS 0x989680 ;  /* 0x009896800000895d */ /* 0x004fea0003900000 */
[----:B------:R-:W2:Y:S02]  /*7c70*/  @!P0 SYNCS.PHASECHK.TRANS64 P0, [R16+URZ+0x19c00], R3 ;  /* 0x019c0003100085a7 */ /* 0x000ea4000800007f */
[----:B--2---:R-:W-:Y:S05]  /*7c80*/  @!P0 BRA `(.L_x_10070) ;  /* 0xfffffffc00f08947 */ /* 0x004fea000383ffff */
.L_x_10069:
[----:B------:R-:W-:Y:S05]  /*7c90*/  BSYNC B0 ;  /* 0x0000000000007941 */ /* 0x000fea0003800000 */
.L_x_10068:
[----:B------:R-:W-:Y:S05]  /*7ca0*/  BRA `(.L_x_10071) ;  /* 0x0000004400647947 */ /* 0x000fea0003800000 */
.L_x_10067:
        /* <DEDUP_REMOVED lines=30> */
.L_x_10073:
[----:B------:R-:W-:Y:S05]  /*7e90*/  BSYNC B6 ;  /* 0x0000000000067941 */ /* 0x000fea0003800000 */
.L_x_10072:
[----:B------:R-:W2:Y:S01]  /*7ea0*/  LDL R21, [R1+0x10] ;  /* 0x0000100001157983 */ /* 0x000ea20000100800 */
[----:B------:R-:W-:-:S03]  /*7eb0*/  ULDC.U8 UR4, c[0x0][0x410] ;  /* 0x0001040000047ab9 */ /* 0x000fc60000000000 */
[----:B------:R-:W3:Y:S01]  /*7ec0*/  LDL R20, [R1+0x3c] ;  /* 0x00003c0001147983 */ /* 0x000ee20000100800 */
[----:B------:R-:W-:Y:S01]  /*7ed0*/  ISETP.NE.AND P0, PT, RZ, UR4, PT ;  /* 0x00000004ff007c0c */ /* 0x000fe2000bf05270 */
[----:B------:R-:W-:Y:S01]  /*7ee0*/  BSSY B0, `(.L_x_10074) ;  /* 0x000042d000007945 */ /* 0x000fe20003800000 */
[----:B--2---:R-:W-:Y:S02]  /*7ef0*/  IMAD.IADD R10, R154, 0x1, R21 ;  /* 0x000000019a0a7824 */ /* 0x004fe400078e0215 */
[----:B---3--:R-:W-:-:S09]  /*7f00*/  IMAD.IADD R37, R16, 0x1, R20 ;  /* 0x0000000110257824 */ /* 0x008fd200078e0214 */
        /* <DEDUP_REMOVED lines=33> */
.L_x_10362:
[----:B------:R-:W5:Y:S01]  /*8120*/  LDL R6, [R1+0x5c] ;  /* 0x00005c0001067983 */ /* 0x000f620000100800 */
[----:B------:R-:W-:Y:S01]  /*8130*/  IMAD R39, R155, R20, RZ ;  /* 0x000000149b277224 */ /* 0x000fe200078e02ff */
[----:B------:R-:W-:Y:S01]  /*8140*/  BSSY B1, `(.L_x_10077) ;  /* 0x000002f000017945 */ /* 0x000fe20003800000 */
[----:B------:R-:W-:Y:S02]  /*8150*/  CS2R R26, SRZ ;  /* 0x00000000001a7805 */ /* 0x000fe4000001ff00 */
[----:B0-----:R-:W-:Y:S02]  /*8160*/  CS2R R12, SRZ ;  /* 0x00000000000c7805 */ /* 0x001fe4000001ff00 */
[----:B------:R-:W-:Y:S02]  /*8170*/  CS2R R8, SRZ ;  /* 0x0000000000087805 */ /* 0x000fe4000001ff00 */
[----:B------:R-:W-:Y:S02]  /*8180*/  ISETP.GE.AND P0, PT, R10, R39, PT ;  /* 0x000000270a00720c */ /* 0x000fe40003f06270 */
[----:B------:R-:W-:-:S02]  /*8190*/  CS2R R24, SRZ ;  /* 0x0000000000187805 */ /* 0x000fc4000001ff00 */
        /* <DEDUP_REMOVED lines=9> */
[----:B------:R-:W3:Y:S04]  /*8230*/  LDL.64 R28, [R1+0x8] ;  /* 0x00000800011c7983 */ /* 0x000ee80000100a00 */
[----:B------:R-:W4:Y:S01]  /*8240*/  LDL R15, [R1+0x28] ;  /* 0x00002800010f7983 */ /* 0x000f220000100800 */
[----:B------:R-:W-:Y:S02]  /*8250*/  CS2R R20, SRZ ;  /* 0x0000000000147805 */ /* 0x000fe4000001ff00 */
[----:B------:R-:W-:Y:S02]  /*8260*/  CS2R R12, SRZ ;  /* 0x00000000000c7805 */ /* 0x000fe4000001ff00 */
[----:B------:R-:W-:Y:S02]  /*8270*/  CS2R R24, SRZ ;  /* 0x0000000000187805 */ /* 0x000fe4000001ff00 */
[----:B------:R-:W-:-:S02]  /*8280*/  CS2R R26, SRZ ;  /* 0x00000000001a7805 */ /* 0x000fc4000001ff00 */
[----:B------:R-:W-:Y:S02]  /*8290*/  CS2R R10, SRZ ;  /* 0x00000000000a7805 */ /* 0x000fe4000001ff00 */
[----:B--2---:R-:W-:Y:S02]  /*82a0*/  ISETP.GE.AND P2, PT, R34, UR4, PT ;  /* 0x0000000422007c0c */ /* 0x004fe4000bf46270 */
[----:B------:R-:W-:Y:S02]  /*82b0*/  SHF.R.S32.HI R7, RZ, 0x1f, R34 ;  /* 0x0000001fff077819 */ /* 0x000fe40000011422 */
[----:B---3--:R-:W-:Y:S02]  /*82c0*/  ISETP.GE.AND P1, PT, R28, UR4, PT ;  /* 0x000000041c007c0c */ /* 0x008fe4000bf26270 */
[----:B----4-:R-:W-:Y:S02]  /*82d0*/  ISETP.GE.AND P0, PT, R15, UR4, PT ;  /* 0x000000040f007c0c */ /* 0x010fe4000bf06270 */
[----:B------:R-:W-:-:S05]  /*82e0*/  SHF.R.S32.HI R9, RZ, 0x1f, R15 ;  /* 0x0000001fff097819 */ /* 0x000fca000001140f */
[CC--:B------:R-:W-:Y:S02]  /*82f0*/  @!P2 IADD3 R32, P6, R34.reuse, R3.reuse, RZ ;  /* 0x000000032220a210 */ /* 0x0c0fe40007fde0ff */
[-C--:B------:R-:W-:Y:S02]  /*8300*/  @!P2 IADD3 R34, P5, R34, R14.reuse, RZ ;  /* 0x0000000e2222a210 */ /* 0x080fe40007fbe0ff */
[-C--:B------:R-:W-:Y:S01]  /*8310*/  @!P1 IADD3 R30, P3, R28, R3.reuse, RZ ;  /* 0x000000031c1e9210 */ /* 0x080fe20007f7e0ff */
[--C-:B-1----:R-:W-:Y:S02]  /*8320*/  @!P2 IMAD.X R33, R0, 0x1, R7.reuse, P6 ;  /* 0x000000010021a824 */ /* 0x102fe400030e0607 */
[----:B------:R-:W-:Y:S01]  /*8330*/  @!P2 IMAD.X R35, R4, 0x1, R7, P5 ;  /* 0x000000010423a824 */ /* 0x000fe200028e0607 */
[C---:B------:R-:W-:Y:S02]  /*8340*/  @!P0 IADD3 R6, P4, R15.reuse, R3, RZ ;  /* 0x000000030f068210 */ /* 0x040fe40007f9e0ff */
[----:B------:R-:W-:Y:S01]  /*8350*/  @!P1 SHF.R.S32.HI R3, RZ, 0x1f, R28 ;  /* 0x0000001fff039819 */ /* 0x000fe2000001141c */
[----:B------:R0:W5:Y:S01]  /*8360*/  @!P2 LD.E.64 R20, desc[UR42][R32.64] ;  /* 0x0000002a2014a980 */ /* 0x000162000c101b00 */
[-C--:B------:R-:W-:Y:S01]  /*8370*/  @!P1 IADD3 R28, P6, R28, R14.reuse, RZ ;  /* 0x0000000e1c1c9210 */ /* 0x080fe20007fde0ff */
[C---:B------:R-:W-:Y:S01]  /*8380*/  @!P0 IMAD.X R7, R0.reuse, 0x1, R9, P4 ;  /* 0x0000000100078824 */ /* 0x040fe200020e0609 */
[----:B------:R-:W-:Y:S01]  /*8390*/  @!P0 IADD3 R14, P5, R15, R14, RZ ;  /* 0x0000000e0f0e8210 */ /* 0x000fe20007fbe0ff */
[--C-:B------:R-:W-:Y:S01]  /*83a0*/  @!P1 IMAD.X R31, R0, 0x1, R3.reuse, P3 ;  /* 0x00000001001f9824 */ /* 0x100fe200018e0603 */
[----:B------:R0:W5:Y:S01]  /*83b0*/  @!P2 LD.E.64 R12, desc[UR42][R34.64] ;  /* 0x0000002a220ca980 */ /* 0x000162000c101b00 */
[----:B------:R-:W-:-:S02]  /*83c0*/  @!P1 IMAD.X R29, R4, 0x1, R3, P6 ;  /* 0x00000001041d9824 */ /* 0x000fc400030e0603 */
[----:B------:R-:W-:Y:S01]  /*83d0*/  @!P0 IMAD.X R15, R4, 0x1, R9, P5 ;  /* 0x00000001040f8824 */ /* 0x000fe200028e0609 */
[----:B------:R-:W-:Y:S01]  /*83e0*/  CS2R R8, SRZ ;  /* 0x0000000000087805 */ /* 0x000fe2000001ff00 */
[----:B------:R0:W5:Y:S04]  /*83f0*/  @!P1 LD.E.64 R24, desc[UR42][R30.64] ;  /* 0x0000002a1e189980 */ /* 0x000168000c101b00 */
[----:B------:R0:W5:Y:S04]  /*8400*/  @!P1 LD.E.64 R26, desc[UR42][R28.64] ;  /* 0x0000002a1c1a9980 */ /* 0x000168000c101b00 */
[----:B------:R0:W5:Y:S04]  /*8410*/  @!P0 LD.E.64 R10, desc[UR42][R6.64] ;  /* 0x0000002a060a8980 */ /* 0x000168000c101b00 */
[----:B------:R0:W5:Y:S02]  /*8420*/  @!P0 LD.E.64 R8, desc[UR42][R14.64] ;  /* 0x0000002a0e088980 */ /* 0x000164000c101b00 */
.L_x_10078:
[----:B------:R-:W-:Y:S05]  /*8430*/  BSYNC B1 ;  /* 0x0000000000017941 */ /* 0x000fea0003800000 */
.L_x_10077:
[----:B-1----:R-:W2:Y:S01]  /*8440*/  LDL.LU R0, [R1+0x44] ;  /* 0x0000440001007983 */ /* 0x002ea20000300800 */
[----:B------:R-:W1:Y:S01]  /*8450*/  SYNCS.PHASECHK.TRANS64.TRYWAIT P0, [R16+URZ+0x19c00], R5 ;  /* 0x019c0005100075a7 */ /* 0x000e62000800017f */
[----:B------:R-:W-:Y:S01]  /*8460*/  BSSY B1, `(.L_x_10079) ;  /* 0x0000005000017945 */ /* 0x000fe20003800000 */
[----:B--2---:R-:W-:-:S05]  /*8470*/  IMAD R0, R0, -0xc0, R39 ;  /* 0xffffff4000007824 */ /* 0x004fca00078e0227 */
[----:B------:R-:W-:-:S04]  /*8480*/  VIMNMX R3, R0, 0xc0, PT ;  /* 0x000000c000037848 */ /* 0x000fc80003fe0100 */
[----:B------:R-:W-:Y:S01]  /*8490*/  ISETP.GE.AND P1, PT, R154, R3, PT ;  /* 0x000000039a00720c */ /* 0x000fe20003f26270 */
[----:B-1----:R-:W-:-:S12]  /*84a0*/  @!P0 BRA `(.L_x_10080) ;  /* 0x000001d4008c8947 */ /* 0x002fd80003800000 */
.L_x_10363:
[----:B------:R-:W-:Y:S05]  /*84b0*/  BSYNC B1 ;  /* 0x0000000000017941 */ /* 0x000fea0003800000 */
.L_x_10079:
[----:B------:R-:W-:Y:S05]  /*84c0*/  @P1 BRA `(.L_x_10081) ;  /* 0x0000003c00381947 */ /* 0x000fea0003800000 */
[----:B0-----:R-:W2:Y:S01]  /*84d0*/  LDL.64 R6, [R1+0x8] ;  /* 0x0000080001067983 */ /* 0x001ea20000100a00 */
[----:B------:R-:W2:Y:S03]  /*84e0*/  LDC R0, c[0x0][0x3f4] ;  /* 0x0000fd00ff007b82 */ /* 0x000ea60000000800 */
[----:B---3--:R-:W3:Y:S04]  /*84f0*/  LDL R4, [R1+0x24] ;  /* 0x0000240001047983 */ /* 0x008ee80000100800 */
[----:B------:R-:W4:Y:S01]  /*8500*/  LDL R3, [R1+0x28] ;  /* 0x0000280001037983 */ /* 0x000f220000100800 */
[----:B------:R-:W-:Y:S01]  /*8510*/  BSSY B1, `(.L_x_10082) ;  /* 0x000007b000017945 */ /* 0x000fe20003800000 */
[----:B--2---:R-:W-:-:S02]  /*8520*/  ISETP.GE.AND P0, PT, R6, R0, PT ;  /* 0x000000000600720c */ /* 0x004fc40003f06270 */
[-C--:B---3--:R-:W-:Y:S02]  /*8530*/  ISETP.GE.AND P1, PT, R4, R0.reuse, PT ;  /* 0x000000000400720c */ /* 0x088fe40003f26270 */
[----:B----4-:R-:W-:-:S09]  /*8540*/  ISETP.GE.AND P2, PT, R3, R0, PT ;  /* 0x000000000300720c */ /* 0x010fd20003f46270 */
[----:B------:R-:W-:Y:S05]  /*8550*/  @P0 BRA `(.L_x_10083) ;  /* 0x0000000400d80947 */ /* 0x000fea0003800000 */
[----:B-1----:R-:W0:Y:S01]  /*8560*/  LDS.128 R4, [R37+0xf000] ;  /* 0x00f0000025047984 */ /* 0x002e220000000c00 */
        /* <DEDUP_REMOVED lines=22> */
[--C-:B------:R-:W-:Y:S02]  /*86d0*/  LOP3.LUT R29, R29, 0xff0000, R26.reuse, 0xf8, !PT ;  /* 0x00ff00001d1d7812 */ /* 0x100fe400078ef81a */
[----:B------:R-:W-:Y:S02]  /*86e0*/  LOP3.LUT R31, R31, 0xff000000, R27, 0xf8, !PT ;  /* 0xff0000001f1f7812 */ /* 0x000fe400078ef81b */
[----:B------:R-:W-:Y:S02]  /*86f0*/  LOP3.LUT R27, R15, 0xff000000, R25, 0xf8, !PT ;  /* 0xff0000000f1b7812 */ /* 0x000fe400078ef819 */
[----:B------:R-:W-:-:S02]  /*8700*/  LOP3.LUT R30, R29, 0xff000000, R26, 0xf8, !PT ;  /* 0xff0000001d1e7812 */ /* 0x000fc400078ef81a */
[--C-:B------:R-:W-:Y:S02]  /*8710*/  LOP3.LUT R3, R3, 0xff0000, R24.reuse, 0xf8, !PT ;  /* 0x00ff000003037812 */ /* 0x100fe400078ef818 */
[-C--:B0-----:R-:W-:Y:S02]  /*8720*/  F2FP.F16.E4M3.UNPACK_B R0, R6.reuse.H1 ;  /* 0x00000006ff00723e */ /* 0x081fe400030006ff */
[----:B------:R-:W-:Y:S02]  /*8730*/  F2FP.F16.E4M3.UNPACK_B R32, R31 ;  /* 0x0000001fff20723e */ /* 0x000fe400020006ff */
[----:B------:R-:W-:Y:S01]  /*8740*/  F2FP.F16.E4M3.UNPACK_B R26, R27 ;  /* 0x0000001bff1a723e */ /* 0x000fe200020006ff */
[----:B------:R-:W-:Y:S01]  /*8750*/  HADD2.F32 R15, -RZ, R0.H1_H1 ;  /* 0x30000000ff0f7230 */ /* 0x000fe20000004100 */
[----:B------:R-:W-:Y:S01]  /*8760*/  LOP3.LUT R28, R3, 0xff000000, R24, 0xf8, !PT ;  /* 0xff000000031c7812 */ /* 0x000fe200078ef818 */
[----:B------:R-:W-:Y:S01]  /*8770*/  HADD2.F32 R33, -RZ, R32.H1_H1 ;  /* 0x30000020ff217230 */ /* 0x000fe20000004100 */
[----:B------:R-:W-:Y:S01]  /*8780*/  F2FP.F16.E4M3.UNPACK_B R3, R6 ;  /* 0x00000006ff03723e */ /* 0x000fe200020006ff */
[----:B------:R-:W-:Y:S01]  /*8790*/  HADD2.F32 R29, -RZ, R26.H1_H1 ;  /* 0x3000001aff1d7230 */ /* 0x000fe20000004100 */
[-C--:B------:R-:W-:Y:S01]  /*87a0*/  F2FP.F16.E4M3.UNPACK_B R24, R7.reuse ;  /* 0x00000007ff18723e */ /* 0x080fe200020006ff */
[----:B------:R-:W-:Y:S01]  /*87b0*/  HADD2.F32 R14, -RZ, R0.H0_H0 ;  /* 0x20000000ff0e7230 */ /* 0x000fe20000004100 */
[----:B------:R-:W-:Y:S01]  /*87c0*/  F2FP.F16.E4M3.UNPACK_B R25, R7.H1 ;  /* 0x00000007ff19723e */ /* 0x000fe200030006ff */
[C---:B------:R-:W-:Y:S01]  /*87d0*/  FMUL.FTZ R35, R15.reuse, R33 ;  /* 0x000000210f237220 */ /* 0x040fe20000410000 */
[----:B------:R-:W-:Y:S01]  /*87e0*/  F2FP.F16.E4M3.UNPACK_B R6, R5 ;  /* 0x00000005ff06723e */ /* 0x000fe200020006ff */
[----:B------:R-:W-:Y:S01]  /*87f0*/  FMUL.FTZ R34, R15, R29 ;  /* 0x0000001d0f227220 */ /* 0x000fe20000410000 */
[----:B------:R-:W-:Y:S01]  /*8800*/  F2FP.F16.E4M3.UNPACK_B R7, R5.H1 ;  /* 0x00000005ff07723e */ /* 0x000fe200030006ff */
[----:B------:R-:W-:Y:S01]  /*8810*/  HADD2.F32 R32, -RZ, R32.H0_H0 ;  /* 0x20000020ff207230 */ /* 0x000fe20000004100 */
[----:B------:R-:W-:Y:S01]  /*8820*/  F2FP.F16.E4M3.UNPACK_B R31, R31.H1 ;  /* 0x0000001fff1f723e */ /* 0x000fe200030006ff */
[----:B------:R-:W-:-:S02]  /*8830*/  HADD2.F32 R5, -RZ, R3.H1_H1 ;  /* 0x30000003ff057230 */ /* 0x000fc40000004100 */
[C---:B------:R-:W-:Y:S01]  /*8840*/  FFMA.FTZ R35, R14.reuse, R29, -R35 ;  /* 0x0000001d0e237223 */ /* 0x040fe20000010823 */
[----:B------:R-:W-:Y:S02]  /*8850*/  HADD2.F32 R26, -RZ, R26.H0_H0 ;  /* 0x2000001aff1a7230 */ /* 0x000fe40000004100 */
[----:B------:R-:W-:Y:S01]  /*8860*/  FFMA.FTZ R38, R14, R33, R34 ;  /* 0x000000210e267223 */ /* 0x000fe20000010022 */
[----:B------:R-:W-:Y:S01]  /*8870*/  HADD2.F32 R3, -RZ, R3.H0_H0 ;  /* 0x20000003ff037230 */ /* 0x000fe20000004100 */
[----:B------:R-:W-:Y:S01]  /*8880*/  F2FP.F16.E4M3.UNPACK_B R27, R27.H1 ;  /* 0x0000001bff1b723e */ /* 0x000fe200030006ff */
[C---:B------:R-:W-:Y:S01]  /*8890*/  FMUL.FTZ R14, R5.reuse, R32 ;  /* 0x00000020050e7220 */ /* 0x040fe20000410000 */
[----:B------:R-:W-:Y:S01]  /*88a0*/  FMUL.FTZ R29, R5, R26 ;  /* 0x0000001a051d7220 */ /* 0x000fe20000410000 */
[----:B------:R-:W-:Y:S01]  /*88b0*/  HADD2.F32 R5, -RZ, R24.H1_H1 ;  /* 0x30000018ff057230 */ /* 0x000fe20000004100 */
[----:B------:R-:W-:Y:S01]  /*88c0*/  F2FP.F16.E4M3.UNPACK_B R0, R4 ;  /* 0x00000004ff00723e */ /* 0x000fe200020006ff */
[----:B------:R-:W-:-:S02]  /*88d0*/  HADD2.F32 R15, -RZ, R31.H0_H0 ;  /* 0x2000001fff0f7230 */ /* 0x000fc40000004100 */
[C---:B------:R-:W-:Y:S01]  /*88e0*/  FFMA.FTZ R33, R3.reuse, R26, -R14 ;  /* 0x0000001a03217223 */ /* 0x040fe2000001080e */
        /* <DEDUP_REMOVED lines=61> */
.L_x_10083:
[----:B------:R-:W-:Y:S05]  /*8cc0*/  BSYNC B1 ;  /* 0x0000000000017941 */ /* 0x000fea0003800000 */
.L_x_10082:
[----:B------:R-:W-:Y:S04]  /*8cd0*/  BSSY B1, `(.L_x_10084) ;  /* 0x000007c000017945 */ /* 0x000fe80003800000 */
[----:B------:R-:W-:Y:S05]  /*8ce0*/  @P1 BRA `(.L_x_10085) ;  /* 0x0000000400e81947 */ /* 0x000fea0003800000 */
[----:B01----:R-:W0:Y:S01]  /*8cf0*/  LDS.128 R4, [R37+0x10800] ;  /* 0x0108000025047984 */ /* 0x003e220000000c00 */
        /* <DEDUP_REMOVED lines=121> */
.L_x_10085:
[----:B------:R-:W-:Y:S05]  /*9490*/  BSYNC B1 ;  /* 0x0000000000017941 */ /* 0x000fea0003800000 */
.L_x_10084:
[----:B------:R-:W-:Y:S05]  /*94a0*/  @P2 BRA `(.L_x_10081) ;  /* 0x0000002c00402947 */ /* 0x000fea0003800000 */
[----:B012---:R-:W0:Y:S01]  /*94b0*/  LDS.128 R4, [R37+0x12000] ;  /* 0x0120000025047984 */ /* 0x007e220000000c00 */
        /* <DEDUP_REMOVED lines=118> */
.L_x_10075:
        /* <DEDUP_REMOVED lines=32> */
.L_x_10369:
[----:B------:R-:W5:Y:S01]  /*9e20*/  LDL R13, [R1+0x5c] ;  /* 0x00005c00010d7983 */ /* 0x000f620000100800 */
        /* <DEDUP_REMOVED lines=16> */
[----:B------:R-:W3:Y:S01]  /*9f30*/  LDL R29, [R1+0x6c] ;  /* 0x00006c00011d7983 */ /* 0x000ee20000100800 */
        /* <DEDUP_REMOVED lines=12> */
[----:B--2---:R-:W-:-:S02]  /*a000*/  @!P4 IADD3 R32, P0, R152, R3, RZ ;  /* 0x000000039820c210 */ /* 0x004fc40007f1e0ff */
[----:B----4-:R-:W-:-:S03]  /*a010*/  @!P4 IADD3 R28, P1, R152, R21, RZ ;  /* 0x00000015981cc210 */ /* 0x010fc60007f3e0ff */
[----:B-1----:R-:W-:-:S05]  /*a020*/  @!P4 IMAD.X R33, R0, 0x1, R5, P0 ;  /* 0x000000010021c824 */ /* 0x002fca00000e0605 */
[----:B------:R0:W5:Y:S01]  /*a030*/  @!P4 LD.E.128 R12, desc[UR42][R32.64] ;  /* 0x0000002a200cc980 */ /* 0x000162000c101d00 */
[----:B---3--:R-:W-:Y:S02]  /*a040*/  @!P5 IMAD.SHL.U32 R4, R29, 0x10, RZ ;  /* 0x000000101d04d824 */ /* 0x008fe400078e00ff */
[----:B------:R-:W-:-:S03]  /*a050*/  @!P4 IMAD.X R29, R20, 0x1, R5, P1 ;  /* 0x00000001141dc824 */ /* 0x000fc600008e0605 */
[-C--:B------:R-:W-:Y:S02]  /*a060*/  @!P5 IADD3 R30, P2, R3, R4.reuse, RZ ;  /* 0x00000004031ed210 */ /* 0x080fe40007f5e0ff */
[----:B------:R-:W-:Y:S02]  /*a070*/  @!P5 IADD3 R34, P3, R21, R4, RZ ;  /* 0x000000041522d210 */ /* 0x000fe40007f7e0ff */
[----:B------:R-:W-:Y:S02]  /*a080*/  @!P5 SHF.R.S32.HI R3, RZ, 0x1f, R4 ;  /* 0x0000001fff03d819 */ /* 0x000fe40000011404 */
[----:B------:R-:W-:-:S03]  /*a090*/  CS2R R4, SRZ ;  /* 0x0000000000047805 */ /* 0x000fc6000001ff00 */
[--C-:B------:R-:W-:Y:S02]  /*a0a0*/  @!P5 IMAD.X R31, R0, 0x1, R3.reuse, P2 ;  /* 0x00000001001fd824 */ /* 0x100fe400010e0603 */
[----:B------:R-:W-:Y:S01]  /*a0b0*/  @!P5 IMAD.X R35, R20, 0x1, R3, P3 ;  /* 0x000000011423d824 */ /* 0x000fe200018e0603 */
[----:B------:R0:W5:Y:S04]  /*a0c0*/  @!P4 LD.E.128 R4, desc[UR42][R28.64] ;  /* 0x0000002a1c04c980 */ /* 0x000168000c101d00 */
[----:B------:R0:W5:Y:S04]  /*a0d0*/  @!P5 LD.E.128 R24, desc[UR42][R30.64] ;  /* 0x0000002a1e18d980 */ /* 0x000168000c101d00 */
[----:B------:R0:W5:Y:S02]  /*a0e0*/  @!P5 LD.E.128 R8, desc[UR42][R34.64] ;  /* 0x0000002a2208d980 */ /* 0x000164000c101d00 */
.L_x_10088:
[----:B------:R-:W-:Y:S05]  /*a0f0*/  BSYNC B1 ;  /* 0x0000000000017941 */ /* 0x000fea0003800000 */
.L_x_10087:
[----:B-1----:R-:W2:Y:S01]  /*a100*/  LDL.LU R0, [R1+0x44] ;  /* 0x0000440001007983 */ /* 0x002ea20000300800 */
[----:B------:R-:W1:Y:S01]  /*a110*/  SYNCS.PHASECHK.TRANS64.TRYWAIT P0, [R16+URZ+0x19c00], R39 ;  /* 0x019c0027100075a7 */ /* 0x000e62000800017f */
[----:B------:R-:W-:Y:S01]  /*a120*/  BSSY B1, `(.L_x_10089) ;  /* 0x0000005000017945 */ /* 0x000fe20003800000 */
[----:B--2---:R-:W-:-:S05]  /*a130*/  IMAD R0, R0, -0xc0, R41 ;  /* 0xffffff4000007824 */ /* 0x004fca00078e0229 */
[----:B------:R-:W-:-:S04]  /*a140*/  VIMNMX R3, R0, 0xc0, PT ;  /* 0x000000c000037848 */ /* 0x000fc80003fe0100 */
[----:B------:R-:W-:Y:S01]  /*a150*/  ISETP.GE.AND P1, PT, R154, R3, PT ;  /* 0x000000039a00720c */ /* 0x000fe20003f26270 */
[----:B-1----:R-:W-:-:S12]  /*a160*/  @!P0 BRA `(.L_x_10090) ;  /* 0x000001b800e08947 */ /* 0x002fd80003800000 */
.L_x_10370:
[----:B------:R-:W-:Y:S05]  /*a170*/  BSYNC B1 ;  /* 0x0000000000017941 */ /* 0x000fea0003800000 */
.L_x_10089:
[----:B------:R-:W-:Y:S05]  /*a180*/  @P1 BRA `(.L_x_10081) ;  /* 0x0000002000081947 */ /* 0x000fea0003800000 */
[----:B------:R2:W5:Y:S01]  /*a190*/  LDL R63, [R1+0x1c] ;  /* 0x00001c00013f7983 */ /* 0x0005620000100800 */
[----:B------:R-:W0:Y:S03]  /*a1a0*/  LDC R3, c[0x0][0x3f4] ;  /* 0x0000fd00ff037b82 */ /* 0x000e260000000800 */
[----:B------:R2:W5:Y:S04]  /*a1b0*/  LDL R62, [R1+0x2c] ;  /* 0x00002c00013e7983 */ /* 0x0005680000100800 */
[----:B------:R2:W5:Y:S01]  /*a1c0*/  LDL R60, [R1+0x74] ;  /* 0x00007400013c7983 */ /* 0x0005620000100800 */
[C---:B------:R-:W-:Y:S01]  /*a1d0*/  VIADD R0, R152.reuse, 0x20 ;  /* 0x0000002098007836 */ /* 0x040fe20000000000 */
[----:B------:R-:W-:Y:S01]  /*a1e0*/  BSSY B1, `(.L_x_10091) ;  /* 0x00000fd000017945 */ /* 0x000fe20003800000 */
[----:B0-----:R-:W-:-:S03]  /*a1f0*/  ISETP.GE.AND P0, PT, R152, R3, PT ;  /* 0x000000039800720c */ /* 0x001fc60003f06270 */
[----:B------:R-:W-:-:S10]  /*a200*/  ISETP.GE.AND P1, PT, R0, R3, PT ;  /* 0x000000030000720c */ /* 0x000fd40003f26270 */
[----:B--2---:R-:W-:Y:S05]  /*a210*/  @P0 BRA `(.L_x_10092) ;  /* 0x0000000c00e40947 */ /* 0x004fea0003800000 */
[----:B----4-:R-:W0:Y:S01]  /*a220*/  S2R R21, SR_TID.X ;  /* 0x0000000000157919 */ /* 0x010e220000002100 */
[----:B---3-5:R-:W-:Y:S02]  /*a230*/  SHF.R.U32.HI R20, RZ, 0x8, R12 ;  /* 0x00000008ff147819 */ /* 0x028fe4000001160c */
[----:B------:R-:W-:Y:S02]  /*a240*/  LOP3.LUT R0, R12, 0xff, RZ, 0xc0, !PT ;  /* 0x000000ff0c007812 */ /* 0x000fe400078ec0ff */
[----:B------:R-:W-:Y:S02]  /*a250*/  SHF.R.U32.HI R30, RZ, 0x8, R14 ;  /* 0x00000008ff1e7819 */ /* 0x000fe4000001160e */
[----:B------:R-:W-:Y:S02]  /*a260*/  SHF.R.U32.HI R29, RZ, 0x8, R13 ;  /* 0x00000008ff1d7819 */ /* 0x000fe4000001160d */
[----:B------:R-:W-:Y:S02]  /*a270*/  LOP3.LUT R28, R13, 0xff, RZ, 0xc0, !PT ;  /* 0x000000ff0d1c7812 */ /* 0x000fe400078ec0ff */
[----:B------:R-:W-:-:S02]  /*a280*/  LOP3.LUT R29, R29, 0xff, RZ, 0xc0, !PT ;  /* 0x000000ff1d1d7812 */ /* 0x000fc400078ec0ff */
[----:B------:R-:W-:Y:S02]  /*a290*/  SHF.R.U32.HI R45, RZ, 0x8, R7 ;  /* 0x00000008ff2d7819 */ /* 0x000fe40000011607 */
[----:B------:R-:W-:Y:S02]  /*a2a0*/  PRMT R38, R29, 0x7604, R28 ;  /* 0x000076041d267816 */ /* 0x000fe4000000001c */
[----:B------:R-:W-:Y:S02]  /*a2b0*/  SHF.R.U32.HI R29, RZ, 0x8, R15 ;  /* 0x00000008ff1d7819 */ /* 0x000fe4000001160f */
[----:B------:R-:W-:Y:S02]  /*a2c0*/  LOP3.LUT R28, R15, 0xff, RZ, 0xc0, !PT ;  /* 0x000000ff0f1c7812 */ /* 0x000fe400078ec0ff */
[----:B------:R-:W-:Y:S02]  /*a2d0*/  LOP3.LUT R29, R29, 0xff, RZ, 0xc0, !PT ;  /* 0x000000ff1d1d7812 */ /* 0x000fe400078ec0ff */
[----:B------:R-:W-:-:S02]  /*a2e0*/  SHF.R.U32.HI R40, RZ, 0x8, R5 ;  /* 0x00000008ff287819 */ /* 0x000fc40000011605 */
[----:B------:R-:W-:Y:S02]  /*a2f0*/  LOP3.LUT R44, R7, 0xff, RZ, 0xc0, !PT ;  /* 0x000000ff072c7812 */ /* 0x000fe400078ec0ff */
[----:B------:R-:W-:Y:S02]  /*a300*/  LOP3.LUT R45, R45, 0xff, RZ, 0xc0, !PT ;  /* 0x000000ff2d2d7812 */ /* 0x000fe400078ec0ff */
[----:B------:R-:W-:Y:S02]  /*a310*/  SHF.R.U32.HI R43, RZ, 0x8, R6 ;  /* 0x00000008ff2b7819 */ /* 0x000fe40000011606 */
[----:B------:R-:W-:Y:S01]  /*a320*/  LOP3.LUT R40, R40, 0xff, RZ, 0xc0, !PT ;  /* 0x000000ff28287812 */ /* 0x000fe200078ec0ff */
[----:B0-----:R-:W-:Y:S01]  /*a330*/  VIADD R31, R21, 0xffffff80 ;  /* 0xffffff80151f7836 */ /* 0x001fe20000000000 */
[----:B------:R-:W-:Y:S02]  /*a340*/  LOP3.LUT R21, R20, 0xff, RZ, 0xc0, !PT ;  /* 0x000000ff14157812 */ /* 0x000fe400078ec0ff */
[----:B------:R-:W-:-:S02]  /*a350*/  LOP3.LUT R20, R14, 0xff, RZ, 0xc0, !PT ;  /* 0x000000ff0e147812 */ /* 0x000fc400078ec0ff */
[----:B------:R-:W-:Y:S02]  /*a360*/  LEA.HI R32, R31, R31, RZ, 0x1 ;  /* 0x0000001f1f207211 */ /* 0x000fe400078f08ff */
[----:B-1----:R-:W-:Y:S02]  /*a370*/  PRMT R39, R21, 0x7604, R0 ;  /* 0x0000760415277816 */ /* 0x002fe40000000000 */
[----:B------:R-:W-:Y:S02]  /*a380*/  LOP3.LUT R32, R32, 0xfffffffe, RZ, 0xc0, !PT ;  /* 0xfffffffe20207812 */ /* 0x000fe400078ec0ff */
[----:B------:R-:W-:Y:S02]  /*a390*/  SHF.R.U32.HI R21, RZ, 0x8, R4 ;  /* 0x00000008ff157819 */ /* 0x000fe40000011604 */
[----:B------:R-:W-:Y:S01]  /*a3a0*/  PRMT R44, R45, 0x7604, R44 ;  /* 0x000076042d2c7816 */ /* 0x000fe2000000002c */
[----:B------:R-:W-:Y:S01]  /*a3b0*/  IMAD.IADD R32, R31, 0x1, -R32 ;  /* 0x000000011f207824 */ /* 0x000fe200078e0a20 */
[----:B------:R-:W-:-:S02]  /*a3c0*/  LOP3.LUT R31, R30, 0xff, RZ, 0xc0, !PT ;  /* 0x000000ff1e1f7812 */ /* 0x000fc400078ec0ff */
[----:B------:R-:W-:Y:S02]  /*a3d0*/  LOP3.LUT R33, R21, 0xff, RZ, 0xc0, !PT ;  /* 0x000000ff15217812 */ /* 0x000fe400078ec0ff */
        /* <DEDUP_REMOVED lines=14> */
[----:B------:R-:W-:Y:S01]  /*a4c0*/  LOP3.LUT R42, R6, 0xff, RZ, 0xc0, !PT ;  /* 0x000000ff062a7812 */ /* 0x000fe200078ec0ff */
[----:B------:R-:W1:Y:S01]  /*a4d0*/  LDS.128 R32, [R0+0xf000] ;  /* 0x00f0000000207984 */ /* 0x000e620000000c00 */
[----:B------:R-:W-:Y:S02]  /*a4e0*/  LOP3.LUT R43, R43, 0xff, RZ, 0xc0, !PT ;  /* 0x000000ff2b2b7812 */ /* 0x000fe400078ec0ff */
[----:B------:R-:W-:Y:S02]  /*a4f0*/  SHF.R.U32.HI R45, RZ, 0x10, R5 ;  /* 0x00000010ff2d7819 */ /* 0x000fe40000011605 */
[----:B------:R-:W-:Y:S02]  /*a500*/  PRMT R40, R40, 0x7604, R21 ;  /* 0x0000760428287816 */ /* 0x000fe40000000015 */
[----:B------:R-:W-:Y:S01]  /*a510*/  SHF.R.U32.HI R21, RZ, 0x10, R13 ;  /* 0x00000010ff157819 */ /* 0x000fe2000001160d */
[----:B------:R-:W-:Y:S01]  /*a520*/  IMAD.U32 R45, R45, 0x10000, RZ ;  /* 0x000100002d2d7824 */ /* 0x000fe200078e00ff */
        /* <DEDUP_REMOVED lines=13> */
[----:B------:R-:W-:Y:S02]  /*a600*/  F2FP.F16.E4M3.UNPACK_B R48, R49 ;  /* 0x00000031ff30723e */ /* 0x000fe400020006ff */
[----:B------:R-:W-:-:S02]  /*a610*/  SHF.R.U32.HI R53, RZ, 0x10, R7 ;  /* 0x00000010ff357819 */ /* 0x000fc40000011607 */
[----:B------:R-:W-:Y:S01]  /*a620*/  LOP3.LUT R20, R39, 0xff000000, R12, 0xf8, !PT ;  /* 0xff00000027147812 */ /* 0x000fe200078ef80c */
[--C-:B------:R-:W-:Y:S01]  /*a630*/  HADD2.F32 R50, -RZ, R48.reuse.H0_H0 ;  /* 0x20000030ff327230 */ /* 0x100fe20000004100 */
[----:B------:R-:W-:Y:S01]  /*a640*/  LOP3.LUT R42, R43, 0xff000000, R15, 0xf8, !PT ;  /* 0xff0000002b2a7812 */ /* 0x000fe200078ef80f */
[----:B------:R-:W-:Y:S01]  /*a650*/  IMAD.U32 R53, R53, 0x10000, RZ ;  /* 0x0001000035357824 */ /* 0x000fe200078e00ff */
[-C--:B0-----:R-:W-:Y:S01]  /*a660*/  F2FP.F16.E4M3.UNPACK_B R15, R28.reuse ;  /* 0x0000001cff0f723e */ /* 0x081fe200020006ff */
[----:B------:R-:W-:Y:S01]  /*a670*/  HADD2.F32 R48, -RZ, R48.H1_H1 ;  /* 0x30000030ff307230 */ /* 0x000fe20000004100 */
[----:B-1----:R-:W-:Y:S02]  /*a680*/  F2FP.F16.E4M3.UNPACK_B R21, R33 ;  /* 0x00000021ff15723e */ /* 0x002fe400020006ff */
[----:B------:R-:W-:Y:S02]  /*a690*/  F2FP.F16.E4M3.UNPACK_B R39, R28.H1 ;  /* 0x0000001cff27723e */ /* 0x000fe400030006ff */
[----:B------:R-:W-:-:S02]  /*a6a0*/  LOP3.LUT R12, R41, 0xff000000, R14, 0xf8, !PT ;  /* 0xff000000290c7812 */ /* 0x000fc400078ef80e */
[----:B------:R-:W-:Y:S02]  /*a6b0*/  LOP3.LUT R38, R47, 0xff000000, R4, 0xf8, !PT ;  /* 0xff0000002f267812 */ /* 0x000fe400078ef804 */
[----:B------:R-:W-:Y:S02]  /*a6c0*/  F2FP.F16.E4M3.UNPACK_B R28, R45 ;  /* 0x0000002dff1c723e */ /* 0x000fe400020006ff */
[----:B------:R-:W-:Y:S01]  /*a6d0*/  LOP3.LUT R4, R51, 0xff000000, R6, 0xf8, !PT ;  /* 0xff00000033047812 */ /* 0x000fe200078ef806 */
[--C-:B------:R-:W-:Y:S01]  /*a6e0*/  HADD2.F32 R6, -RZ, R21.reuse.H0_H0 ;  /* 0x20000015ff067230 */ /* 0x100fe20000004100 */
[-C--:B------:R-:W-:Y:S01]  /*a6f0*/  F2FP.F16.E4M3.UNPACK_B R14, R29.reuse ;  /* 0x0000001dff0e723e */ /* 0x080fe200020006ff */
[----:B------:R-:W-:Y:S01]  /*a700*/  HADD2.F32 R21, -RZ, R21.H1_H1 ;  /* 0x30000015ff157230 */ /* 0x000fe20000004100 */
[----:B------:R-:W-:Y:S01]  /*a710*/  F2FP.F16.E4M3.UNPACK_B R40, R29.H1 ;  /* 0x0000001dff28723e */ /* 0x000fe200030006ff */
[----:B------:R-:W-:Y:S01]  /*a720*/  HADD2.F32 R29, -RZ, R28.H0_H0 ;  /* 0x2000001cff1d7230 */ /* 0x000fe20000004100 */
[-C--:B------:R-:W-:Y:S01]  /*a730*/  F2FP.F16.E4M3.UNPACK_B R43, R31.reuse ;  /* 0x0000001fff2b723e */ /* 0x080fe200020006ff */
[--C-:B------:R-:W-:Y:S01]  /*a740*/  HADD2.F32 R13, -RZ, R14.reuse.H0_H0 ;  /* 0x2000000eff0d7230 */ /* 0x100fe20000004100 */
[----:B------:R-:W-:Y:S01]  /*a750*/  F2FP.F16.E4M3.UNPACK_B R46, R31.H1 ;  /* 0x0000001fff2e723e */ /* 0x000fe200030006ff */
[----:B------:R-:W-:Y:S01]  /*a760*/  HADD2.F32 R14, -RZ, R14.H1_H1 ;  /* 0x3000000eff0e7230 */ /* 0x000fe20000004100 */
[----:B------:R-:W-:Y:S01]  /*a770*/  F2FP.F16.E4M3.UNPACK_B R31, R32 ;  /* 0x00000020ff1f723e */ /* 0x000fe200020006ff */
[----:B------:R-:W-:Y:S01]  /*a780*/  FMUL.FTZ R51, R21, R48 ;  /* 0x0000003015337220 */ /* 0x000fe20000410000 */
[----:B------:R-:W-:Y:S01]  /*a790*/  F2FP.F16.E4M3.UNPACK_B R41, R32.H1 ;  /* 0x00000020ff29723e */ /* 0x000fe200030006ff */
[----:B------:R-:W-:Y:S01]  /*a7a0*/  FMUL.FTZ R32, R6, R50 ;  /* 0x0000003206207220 */ /* 0x000fe20000410000 */
[----:B------:R-:W-:-:S02]  /*a7b0*/  LOP3.LUT R53, R44, 0xff0000, R53, 0xf8, !PT ;  /* 0x00ff00002c357812 */ /* 0x000fc400078ef835 */
[-C--:B------:R-:W-:Y:S02]  /*a7c0*/  F2FP.F16.E4M3.UNPACK_B R44, R35.reuse ;  /* 0x00000023ff2c723e */ /* 0x080fe400020006ff */
[----:B------:R-:W-:Y:S01]  /*a7d0*/  F2FP.F16.E4M3.UNPACK_B R47, R35.H1 ;  /* 0x00000023ff2f723e */ /* 0x000fe200030006ff */
[----:B------:R-:W-:Y:S01]  /*a7e0*/  FMUL.FTZ R35, R6, R29 ;  /* 0x0000001d06237220 */ /* 0x000fe20000410000 */
[----:B------:R-:W-:Y:S01]  /*a7f0*/  F2FP.F16.E4M3.UNPACK_B R33, R33.H1 ;  /* 0x00000021ff21723e */ /* 0x000fe200030006ff */
[C---:B------:R-:W-:Y:S01]  /*a800*/  FFMA.FTZ R6, R13.reuse, R29, -R32 ;  /* 0x0000001d0d067223 */ /* 0x040fe20000010820 */
[----:B------:R-:W-:Y:S01]  /*a810*/  F2FP.F16.E4M3.UNPACK_B R49, R49.H1 ;  /* 0x00000031ff31723e */ /* 0x000fe200030006ff */
[----:B------:R-:W-:Y:S01]  /*a820*/  HADD2.F32 R32, -RZ, R28.H1_H1 ;  /* 0x3000001cff207230 */ /* 0x000fe20000004100 */
[----:B------:R-:W-:Y:S01]  /*a830*/  F2FP.F16.E4M3.UNPACK_B R45, R45.H1 ;  /* 0x0000002dff2d723e */ /* 0x000fe200030006ff */
[----:B------:R-:W-:Y:S01]  /*a840*/  FFMA.FTZ R13, R13, R50, R35 ;  /* 0x000000320d0d7223 */ /* 0x000fe20000010023 */
[----:B------:R-:W-:Y:S01]  /*a850*/  HADD2.F32 R28, -RZ, R33.H0_H0 ;  /* 0x20000021ff1c7230 */ /* 0x000fe20000004100 */
[----:B------:R-:W-:Y:S01]  /*a860*/  LOP3.LUT R53, R53, 0xff000000, R7, 0xf8, !PT ;  /* 0xff00000035357812 */ /* 0x000fe200078ef807 */
        /* <DEDUP_REMOVED lines=13> */
[-C--:B------:R-:W-:Y:S01]  /*a940*/  F2FP.F16.E4M3.UNPACK_B R7, R34.reuse ;  /* 0x00000022ff07723e */ /* 0x080fe200020006ff */
[----:B------:R-:W-:Y:S01]  /*a950*/  HADD2.F32 R52, -RZ, R51.H0_H0 ;  /* 0x20000033ff347230 */ /* 0x000fe20000004100 */
[----:B------:R-:W-:Y:S01]  /*a960*/  F2FP.F16.E4M3.UNPACK_B R34, R34.H1 ;  /* 0x00000022ff22723e */ /* 0x000fe200030006ff */
[----:B------:R-:W-:Y:S01]  /*a970*/  HADD2.F32 R35, -RZ, R44.H0_H0 ;  /* 0x2000002cff237230 */ /* 0x000fe20000004100 */
[-C--:B------:R-:W-:Y:S01]  /*a980*/  F2FP.F16.E4M3.UNPACK_B R5, R30.reuse ;  /* 0x0000001eff05723e */ /* 0x080fe200020006ff */
        /* <DEDUP_REMOVED lines=10> */
[C---:B------:R-:W-:Y:S01]  /*aa30*/  FMUL.FTZ R55, R33.reuse, R50 ;  /* 0x0000003221377220 */ /* 0x040fe20000410000 */
[----:B------:R-:W-:Y:S01]  /*aa40*/  HADD2.F32 R49, -RZ, R48.H1_H1 ;  /* 0x30000030ff317230 */ /* 0x000fe20000004100 */
[----:B------:R-:W-:Y:S01]  /*aa50*/  F2FP.F16.E4M3.UNPACK_B R52, R53.H1 ;  /* 0x00000035ff34723e */ /* 0x000fe200030006ff */
[----:B------:R-:W-:Y:S01]  /*aa60*/  FMUL.FTZ R57, R33, R45 ;  /* 0x0000002d21397220 */ /* 0x000fe20000410000 */
[----:B------:R-:W-:Y:S01]  /*aa70*/  F2FP.F16.E4M3.UNPACK_B R48, R42.H1 ;  /* 0x0000002aff30723e */ /* 0x000fe200030006ff */
[----:B------:R-:W-:-:S02]  /*aa80*/  HADD2.F32 R51, -RZ, R51.H1_H1 ;  /* 0x30000033ff337230 */ /* 0x000fc40000004100 */
[C---:B------:R-:W-:Y:S01]  /*aa90*/  FFMA.FTZ R33, R40.reuse, R45, -R55 ;  /* 0x0000002d28217223 */ /* 0x040fe20000010837 */
[----:B------:R-:W-:Y:S02]  /*aaa0*/  HADD2.F32 R44, -RZ, R44.H1_H1 ;  /* 0x3000002cff2c7230 */ /* 0x000fe40000004100 */
[----:B------:R-:W-:Y:S01]  /*aab0*/  FFMA.FTZ R40, R40, R50, R57 ;  /* 0x0000003228287223 */ /* 0x000fe20000010039 */
[----:B------:R-:W-:Y:S02]  /*aac0*/  HADD2.F32 R53, -RZ, R52.H0_H0 ;  /* 0x20000034ff357230 */ /* 0x000fe40000004100 */
[----:B------:R-:W-:Y:S02]  /*aad0*/  HADD2.F32 R42, -RZ, R47.H0_H0 ;  /* 0x2000002fff2a7230 */ /* 0x000fe40000004100 */
[C---:B------:R-:W-:Y:S01]  /*aae0*/  FMUL.FTZ R54, R44.reuse, R51 ;  /* 0x000000332c367220 */ /* 0x040fe20000410000 */
[----:B------:R-:W-:Y:S02]  /*aaf0*/  HADD2.F32 R50, -RZ, R48.H0_H0 ;  /* 0x20000030ff327230 */ /* 0x000fe40000004100 */
[----:B------:R-:W-:Y:S01]  /*ab00*/  FMUL.FTZ R44, R44, R49 ;  /* 0x000000312c2c7220 */ /* 0x000fe20000410000 */
[----:B------:R-:W-:-:S02]  /*ab10*/  HADD2.F32 R43, -RZ, R43.H1_H1 ;  /* 0x3000002bff2b7230 */ /* 0x000fc40000004100 */
[C---:B------:R-:W-:Y:S01]  /*ab20*/  FMUL.FTZ R56, R42.reuse, R53 ;  /* 0x000000352a387220 */ /* 0x040fe20000410000 */
[----:B------:R-:W-:Y:S02]  /*ab30*/  HADD2.F32 R45, -RZ, R46.H0_H0 ;  /* 0x2000002eff2d7230 */ /* 0x000fe40000004100 */
[-C--:B------:R-:W-:Y:S01]  /*ab40*/  FMUL.FTZ R58, R42, R50.reuse ;  /* 0x000000322a3a7220 */ /* 0x080fe20000410000 */
        /* <DEDUP_REMOVED lines=9> */
[----:B------:R-:W-:Y:S01]  /*abe0*/  F2FP.SATFINITE.E4M3.F32.PACK_AB_MERGE_C R29, R40, R29, RZ ;  /* 0x0000001d281d723e */ /* 0x000fe200048070ff */
[----:B------:R-:W-:-:S02]  /*abf0*/  HADD2.F32 R54, -RZ, R53.H0_H0 ;  /* 0x20000035ff367230 */ /* 0x000fc40000004100 */
[----:B------:R-:W-:Y:S02]  /*ac00*/  HADD2.F32 R47, -RZ, R41.H0_H0 ;  /* 0x20000029ff2f7230 */ /* 0x000fe40000004100 */
        /* <DEDUP_REMOVED lines=11> */
[C---:B------:R-:W-:Y:S01]  /*acc0*/  FFMA.FTZ R47, R46.reuse, R51, -R59 ;  /* 0x000000332e2f7223 */ /* 0x040fe2000001083b */
[----:B------:R-:W-:Y:S02]  /*acd0*/  HADD2.F32 R54, -RZ, R53.H1_H1 ;  /* 0x30000035ff367230 */ /* 0x000fe40000004100 */
[----:B------:R-:W-:Y:S01]  /*ace0*/  FFMA.FTZ R46, R46, R55, R56 ;  /* 0x000000372e2e7223 */ /* 0x000fe20000010038 */
        /* <DEDUP_REMOVED lines=49> */
[--C-:B------:R-:W-:Y:S02]  /*b000*/  HADD2.F32 R34, -RZ, R4.reuse.H1_H1 ;  /* 0x30000004ff227230 */ /* 0x100fe40000004100 */
[----:B------:R-:W-:Y:S02]  /*b010*/  HADD2.F32 R7, -RZ, R7.H1_H1 ;  /* 0x30000007ff077230 */ /* 0x000fe40000004100 */
[----:B------:R-:W-:Y:S02]  /*b020*/  HADD2.F32 R31, -RZ, R4.H0_H0 ;  /* 0x20000004ff1f7230 */ /* 0x000fe40000004100 */
[----:B------:R-:W-:-:S02]  /*b030*/  HADD2.F32 R4, -RZ, R5.H0_H0 ;  /* 0x20000005ff047230 */ /* 0x000fc40000004100 */
[C---:B------:R-:W-:Y:S01]  /*b040*/  FMUL.FTZ R38, R7.reuse, R34 ;  /* 0x0000002207267220 */ /* 0x040fe20000410000 */
[----:B------:R-:W-:Y:S02]  /*b050*/  HADD2.F32 R5, -RZ, R5.H1_H1 ;  /* 0x30000005ff057230 */ /* 0x000fe40000004100 */
[C---:B------:R-:W-:Y:S01]  /*b060*/  FMUL.FTZ R41, R12.reuse, R31 ;  /* 0x0000001f0c297220 */ /* 0x040fe20000410000 */
[-C--:B------:R-:W-:Y:S01]  /*b070*/  FMUL.FTZ R7, R7, R30.reuse ;  /* 0x0000001e07077220 */ /* 0x080fe20000410000 */
[-C--:B------:R-:W-:Y:S01]  /*b080*/  FMUL.FTZ R12, R12, R15.reuse ;  /* 0x0000000f0c0c7220 */ /* 0x080fe20000410000 */
[C---:B------:R-:W-:Y:S02]  /*b090*/  FFMA.FTZ R38, R5.reuse, R30, -R38 ;  /* 0x0000001e05267223 */ /* 0x040fe40000010826 */
        /* <DEDUP_REMOVED lines=15> */
[----:B------:R-:W-:-:S05]  /*b190*/  F2FP.SATFINITE.E4M3.F32.PACK_AB_MERGE_C R14, R34, R31, R51 ;  /* 0x0000001f220e723e */ /* 0x000fca0004807033 */
[----:B------:R0:W-:Y:S02]  /*b1a0*/  STS.128 [R0+0xf000], R12 ;  /* 0x00f0000c00007388 */ /* 0x0001e40000000c00 */
.L_x_10092:
[----:B------:R-:W-:Y:S05]  /*b1b0*/  BSYNC B1 ;  /* 0x0000000000017941 */ /* 0x000fea0003800000 */
.L_x_10091:
[----:B------:R-:W-:Y:S05]  /*b1c0*/  @P1 BRA `(.L_x_10081) ;  /* 0x0000000c00f81947 */ /* 0x000fea0003800000 */
[----:B----4-:R-:W2:Y:S04]  /*b1d0*/  LDL R21, [R1+0x6c] ;  /* 0x00006c0001157983 */ /* 0x010ea80000100800 */
[----:B------:R-:W4:Y:S01]  /*b1e0*/  LDL R49, [R1+0x70] ;  /* 0x0000700001317983 */ /* 0x000f220000100800 */
[----:B0----5:R-:W-:Y:S02]  /*b1f0*/  SHF.R.U32.HI R0, RZ, 0x8, R24 ;  /* 0x00000008ff007819 */ /* 0x021fe40000011618 */
[----:B------:R-:W-:Y:S02]  /*b200*/  LOP3.LUT R5, R24, 0xff, RZ, 0xc0, !PT ;  /* 0x000000ff18057812 */ /* 0x000fe400078ec0ff */
[----:B------:R-:W-:Y:S02]  /*b210*/  LOP3.LUT R0, R0, 0xff, RZ, 0xc0, !PT ;  /* 0x000000ff00007812 */ /* 0x000fe400078ec0ff */
[----:B------:R-:W-:-:S02]  /*b220*/  SHF.R.U32.HI R14, RZ, 0x8, R25 ;  /* 0x00000008ff0e7819 */ /* 0x000fc40000011619 */
[----:B---3--:R-:W-:Y:S02]  /*b230*/  PRMT R20, R0, 0x7604, R5 ;  /* 0x0000760400147816 */ /* 0x008fe40000000005 */
[----:B------:R-:W-:Y:S02]  /*b240*/  LOP3.LUT R7, R25, 0xff, RZ, 0xc0, !PT ;  /* 0x000000ff19077812 */ /* 0x000fe400078ec0ff */
[----:B------:R-:W-:Y:S02]  /*b250*/  SHF.R.U32.HI R6, RZ, 0x8, R27 ;  /* 0x00000008ff067819 */ /* 0x000fe4000001161b */
[----:B------:R-:W-:Y:S02]  /*b260*/  LOP3.LUT R0, R14, 0xff, RZ, 0xc0, !PT ;  /* 0x000000ff0e007812 */ /* 0x000fe400078ec0ff */
[----:B------:R-:W-:Y:S02]  /*b270*/  LOP3.LUT R13, R27, 0xff, RZ, 0xc0, !PT ;  /* 0x000000ff1b0d7812 */ /* 0x000fe400078ec0ff */
[----:B------:R-:W-:-:S02]  /*b280*/  LOP3.LUT R6, R6, 0xff, RZ, 0xc0, !PT ;  /* 0x000000ff06067812 */ /* 0x000fc400078ec0ff */
[----:B------:R-:W-:Y:S02]  /*b290*/  PRMT R28, R0, 0x7604, R7 ;  /* 0x00007604001c7816 */ /* 0x000fe40000000007 */
[----:B------:R-:W-:Y:S02]  /*b2a0*/  SHF.R.U32.HI R12, RZ, 0x8, R8 ;  /* 0x00000008ff0c7819 */ /* 0x000fe40000011608 */
[----:B------:R-:W-:Y:S02]  /*b2b0*/  PRMT R32, R6, 0x7604, R13 ;  /* 0x0000760406207816 */ /* 0x000fe4000000000d */
[----:B------:R-:W-:Y:S02]  /*b2c0*/  LOP3.LUT R15, R8, 0xff, RZ, 0xc0, !PT ;  /* 0x000000ff080f7812 */ /* 0x000fe400078ec0ff */
[----:B------:R-:W-:Y:S02]  /*b2d0*/  LOP3.LUT R12, R12, 0xff, RZ, 0xc0, !PT ;  /* 0x000000ff0c0c7812 */ /* 0x000fe400078ec0ff */
[----:B------:R-:W-:-:S02]  /*b2e0*/  SHF.R.U32.HI R13, RZ, 0x8, R10 ;  /* 0x00000008ff0d7819 */ /* 0x000fc4000001160a */
[----:B------:R-:W-:Y:S02]  /*b2f0*/  PRMT R33, R12, 0x7604, R15 ;  /* 0x000076040c217816 */ /* 0x000fe4000000000f */
[----:B------:R-:W-:Y:S02]  /*b300*/  LOP3.LUT R14, R13, 0xff, RZ, 0xc0, !PT ;  /* 0x000000ff0d0e7812 */ /* 0x000fe400078ec0ff */
        /* <DEDUP_REMOVED lines=8> */
[----:B------:R-:W-:Y:S02]  /*b390*/  SHF.R.U32.HI R29, RZ, 0x8, R11 ;  /* 0x00000008ff1d7819 */ /* 0x000fe4000001160b */
[----:B------:R-:W-:-:S02]  /*b3a0*/  LOP3.LUT R34, R11, 0xff, RZ, 0xc0, !PT ;  /* 0x000000ff0b227812 */ /* 0x000fc400078ec0ff */
[----:B------:R-:W-:-:S04]  /*b3b0*/  SHF.R.U32.HI R31, RZ, 0x10, R27 ;  /* 0x00000010ff1f7819 */ /* 0x000fc8000001161b */
[----:B------:R-:W-:-:S04]  /*b3c0*/  LOP3.LUT R31, R31, 0xff, RZ, 0xc0, !PT ;  /* 0x000000ff1f1f7812 */ /* 0x000fc800078ec0ff */
[----:B------:R-:W-:Y:S02]  /*b3d0*/  PRMT R31, R31, 0x7054, R32 ;  /* 0x000070541f1f7816 */ /* 0x000fe40000000020 */
[----:B------:R-:W-:-:S04]  /*b3e0*/  SHF.R.U32.HI R32, RZ, 0x10, R11 ;  /* 0x00000010ff207819 */ /* 0x000fc8000001160b */
[----:B------:R-:W-:Y:S02]  /*b3f0*/  LOP3.LUT R32, R32, 0xff, RZ, 0xc0, !PT ;  /* 0x000000ff20207812 */ /* 0x000fe400078ec0ff */
[----:B--2---:R-:W-:Y:S02]  /*b400*/  LEA.HI R3, R3, R21, RZ, 0x1c ;  /* 0x0000001503037211 */ /* 0x004fe400078fe0ff */
[----:B------:R-:W-:Y:S02]  /*b410*/  LOP3.LUT R21, R10, 0xff, RZ, 0xc0, !PT ;  /* 0x000000ff0a157812 */ /* 0x000fe400078ec0ff */
[C---:B------:R-:W-:Y:S01]  /*b420*/  LEA.HI R0, R3.reuse, R3, RZ, 0x1 ;  /* 0x0000000303007211 */ /* 0x040fe200078f08ff */
[----:B------:R-:W-:Y:S01]  /*b430*/  IMAD.SHL.U32 R3, R3, 0x10, RZ ;  /* 0x0000001003037824 */ /* 0x000fe200078e00ff */
[----:B------:R-:W-:Y:S01]  /*b440*/  PRMT R37, R14, 0x7604, R21 ;  /* 0x000076040e257816 */ /* 0x000fe20000000015 */
[----:B----4-:R-:W-:Y:S01]  /*b450*/  LDS.128 R4, [R49+0xf000] ;  /* 0x00f0000031047984 */ /* 0x010fe20000000c00 */
[----:B------:R-:W-:-:S02]  /*b460*/  SHF.R.S32.HI R0, RZ, 0x1, R0 ;  /* 0x00000001ff007819 */ /* 0x000fc40000011400 */
[----:B------:R-:W-:Y:S02]  /*b470*/  LOP3.LUT R3, R63, 0x10, R3, 0xf8, !PT ;  /* 0x000000103f037812 */ /* 0x000fe400078ef803 */
[----:B------:R-:W-:Y:S01]  /*b480*/  SHF.R.U32.HI R21, RZ, 0x10, R25 ;  /* 0x00000010ff157819 */ /* 0x000fe20000011619 */
[----:B------:R-:W-:Y:S01]  /*b490*/  IMAD R13, R0, 0x1800, R62 ;  /* 0x00001800000d7824 */ /* 0x000fe200078e023e */
[----:B------:R-:W-:Y:S02]  /*b4a0*/  LOP3.LUT R0, R3, R60, RZ, 0x3c, !PT ;  /* 0x0000003c03007212 */ /* 0x000fe400078e3cff */
[----:B------:R-:W-:Y:S02]  /*b4b0*/  LOP3.LUT R3, R29, 0xff, RZ, 0xc0, !PT ;  /* 0x000000ff1d037812 */ /* 0x000fe400078ec0ff */
[----:B------:R-:W-:Y:S02]  /*b4c0*/  IADD3 R0, R16, R13, R0 ;  /* 0x0000000d10007210 */ /* 0x000fe40007ffe000 */
[----:B------:R-:W-:-:S02]  /*b4d0*/  LOP3.LUT R21, R21, 0xff, RZ, 0xc0, !PT ;  /* 0x000000ff15157812 */ /* 0x000fc400078ec0ff */
[----:B-1----:R-:W-:Y:S01]  /*b4e0*/  PRMT R39, R3, 0x7604, R34 ;  /* 0x0000760403277816 */ /* 0x002fe20000000022 */
[----:B------:R-:W0:Y:S01]  /*b4f0*/  LDS.128 R12, [R0+0xf000] ;  /* 0x00f00000000c7984 */ /* 0x000e220000000c00 */
[----:B------:R-:W-:Y:S02]  /*b500*/  SHF.R.U32.HI R3, RZ, 0x10, R24 ;  /* 0x00000010ff037819 */ /* 0x000fe40000011618 */
[----:B------:R-:W-:Y:S02]  /*b510*/  PRMT R21, R21, 0x7054, R28 ;  /* 0x0000705415157816 */ /* 0x000fe4000000001c */
[----:B------:R-:W-:Y:S02]  /*b520*/  SHF.R.U32.HI R28, RZ, 0x10, R9 ;  /* 0x00000010ff1c7819 */ /* 0x000fe40000011609 */
[----:B------:R-:W-:Y:S02]  /*b530*/  LOP3.LUT R3, R3, 0xff, RZ, 0xc0, !PT ;  /* 0x000000ff03037812 */ /* 0x000fe400078ec0ff */
[----:B------:R-:W-:-:S02]  /*b540*/  SHF.R.U32.HI R29, RZ, 0x10, R26 ;  /* 0x00000010ff1d7819 */ /* 0x000fc4000001161a */
[----:B------:R-:W-:Y:S02]  /*b550*/  LOP3.LUT R28, R28, 0xff, RZ, 0xc0, !PT ;  /* 0x000000ff1c1c7812 */ /* 0x000fe400078ec0ff */
[----:B------:R-:W-:Y:S02]  /*b560*/  PRMT R3, R3, 0x7054, R20 ;  /* 0x0000705403037816 */ /* 0x000fe40000000014 */
[----:B------:R-:W-:Y:S02]  /*b570*/  LOP3.LUT R29, R29, 0xff, RZ, 0xc0, !PT ;  /* 0x000000ff1d1d7812 */ /* 0x000fe400078ec0ff */
[----:B------:R-:W-:Y:S02]  /*b580*/  SHF.R.U32.HI R20, RZ, 0x10, R8 ;  /* 0x00000010ff147819 */ /* 0x000fe40000011608 */
[----:B------:R-:W-:Y:S02]  /*b590*/  PRMT R35, R28, 0x7054, R35 ;  /* 0x000070541c237816 */ /* 0x000fe40000000023 */
[----:B------:R-:W-:-:S02]  /*b5a0*/  PRMT R29, R29, 0x7054, R30 ;  /* 0x000070541d1d7816 */ /* 0x000fc4000000001e */
[----:B------:R-:W-:Y:S02]  /*b5b0*/  LOP3.LUT R20, R20, 0xff, RZ, 0xc0, !PT ;  /* 0x000000ff14147812 */ /* 0x000fe400078ec0ff */
[----:B------:R-:W-:Y:S02]  /*b5c0*/  SHF.R.U32.HI R30, RZ, 0x10, R10 ;  /* 0x00000010ff1e7819 */ /* 0x000fe4000001160a */
[----:B------:R-:W-:Y:S02]  /*b5d0*/  PRMT R39, R32, 0x7054, R39 ;  /* 0x0000705420277816 */ /* 0x000fe40000000027 */
[----:B------:R-:W-:Y:S02]  /*b5e0*/  LOP3.LUT R38, R35, 0xff000000, R9, 0xf8, !PT ;  /* 0xff00000023267812 */ /* 0x000fe400078ef809 */
[----:B------:R-:W-:Y:S02]  /*b5f0*/  LOP3.LUT R28, R21, 0xff000000, R25, 0xf8, !PT ;  /* 0xff000000151c7812 */ /* 0x000fe400078ef819 */
[----:B------:R-:W-:-:S02]  /*b600*/  PRMT R33, R20, 0x7054, R33 ;  /* 0x0000705414217816 */ /* 0x000fc40000000021 */
[----:B------:R-:W-:Y:S02]  /*b610*/  LOP3.LUT R30, R30, 0xff, RZ, 0xc0, !PT ;  /* 0x000000ff1e1e7812 */ /* 0x000fe400078ec0ff */
[----:B------:R-:W-:Y:S02]  /*b620*/  LOP3.LUT R20, R3, 0xff000000, R24, 0xf8, !PT ;  /* 0xff00000003147812 */ /* 0x000fe400078ef818 */
[----:B------:R-:W-:Y:S02]  /*b630*/  LOP3.LUT R41, R39, 0xff000000, R11, 0xf8, !PT ;  /* 0xff00000027297812 */ /* 0x000fe400078ef80b */
[----:B------:R-:W-:Y:S02]  /*b640*/  LOP3.LUT R34, R31, 0xff000000, R27, 0xf8, !PT ;  /* 0xff0000001f227812 */ /* 0x000fe400078ef81b */
[----:B------:R-:W-:Y:S02]  /*b650*/  F2FP.F16.E4M3.UNPACK_B R39, R38 ;  /* 0x00000026ff27723e */ /* 0x000fe400020006ff */
[----:B0-----:R-:W-:-:S02]  /*b660*/  F2FP.F16.E4M3.UNPACK_B R24, R13 ;  /* 0x0000000dff18723e */ /* 0x001fc400020006ff */
[----:B------:R-:W-:Y:S01]  /*b670*/  F2FP.F16.E4M3.UNPACK_B R27, R28 ;  /* 0x0000001cff1b723e */ /* 0x000fe200020006ff */
[--C-:B------:R-:W-:Y:S01]  /*b680*/  HADD2.F32 R40, -RZ, R39.reuse.H0_H0 ;  /* 0x20000027ff287230 */ /* 0x100fe20000004100 */
[----:B------:R-:W-:Y:S01]  /*b690*/  PRMT R37, R30, 0x7054, R37 ;  /* 0x000070541e257816 */ /* 0x000fe20000000025 */
[----:B------:R-:W-:Y:S01]  /*b6a0*/  HADD2.F32 R39, -RZ, R39.H1_H1 ;  /* 0x30000027ff277230 */ /* 0x000fe20000004100 */
[-C--:B------:R-:W-:Y:S01]  /*b6b0*/  F2FP.F16.E4M3.UNPACK_B R11, R5.reuse ;  /* 0x00000005ff0b723e */ /* 0x080fe200020006ff */
[----:B------:R-:W-:Y:S01]  /*b6c0*/  HADD2.F32 R32, -RZ, R27.H0_H0 ;  /* 0x2000001bff207230 */ /* 0x000fe20000004100 */
[----:B------:R-:W-:Y:S01]  /*b6d0*/  F2FP.F16.E4M3.UNPACK_B R25, R5.H1 ;  /* 0x00000005ff19723e */ /* 0x000fe200030006ff */
[--C-:B------:R-:W-:Y:S01]  /*b6e0*/  HADD2.F32 R5, -RZ, R24.reuse.H0_H0 ;  /* 0x20000018ff057230 */ /* 0x100fe20000004100 */
[----:B------:R-:W-:Y:S01]  /*b6f0*/  LOP3.LUT R21, R33, 0xff000000, R8, 0xf8, !PT ;  /* 0xff00000021157812 */ /* 0x000fe200078ef808 */
[----:B------:R-:W-:Y:S01]  /*b700*/  HADD2.F32 R9, -RZ, R11.H0_H0 ;  /* 0x2000000bff097230 */ /* 0x000fe20000004100 */
[----:B------:R-:W-:Y:S01]  /*b710*/  LOP3.LUT R8, R37, 0xff000000, R10, 0xf8, !PT ;  /* 0xff00000025087812 */ /* 0x000fe200078ef80a */
[----:B------:R-:W-:Y:S01]  /*b720*/  HADD2.F32 R27, -RZ, R27.H1_H1 ;  /* 0x3000001bff1b7230 */ /* 0x000fe20000004100 */
[-C--:B------:R-:W-:Y:S01]  /*b730*/  F2FP.F16.E4M3.UNPACK_B R33, R15.reuse ;  /* 0x0000000fff21723e */ /* 0x080fe200020006ff */
[----:B------:R-:W-:Y:S01]  /*b740*/  HADD2.F32 R24, -RZ, R24.H1_H1 ;  /* 0x30000018ff187230 */ /* 0x000fe20000004100 */
[----:B------:R-:W-:Y:S01]  /*b750*/  F2FP.F16.E4M3.UNPACK_B R37, R15.H1 ;  /* 0x0000000fff25723e */ /* 0x000fe200030006ff */
[----:B------:R-:W-:Y:S01]  /*b760*/  HADD2.F32 R11, -RZ, R11.H1_H1 ;  /* 0x3000000bff0b7230 */ /* 0x000fe20000004100 */
[----:B------:R-:W-:-:S02]  /*b770*/  LOP3.LUT R3, R29, 0xff000000, R26, 0xf8, !PT ;  /* 0xff0000001d037812 */ /* 0x000fc400078ef81a */
[-C--:B------:R-:W-:Y:S01]  /*b780*/  F2FP.F16.E4M3.UNPACK_B R15, R12.reuse ;  /* 0x0000000cff0f723e */ /* 0x080fe200020006ff */
[----:B------:R-:W-:Y:S01]  /*b790*/  FMUL.FTZ R42, R24, R39 ;  /* 0x00000027182a7220 */ /* 0x000fe20000410000 */
[----:B------:R-:W-:Y:S01]  /*b7a0*/  F2FP.F16.E4M3.UNPACK_B R31, R12.H1 ;  /* 0x0000000cff1f723e */ /* 0x000fe200030006ff */
[C---:B------:R-:W-:Y:S01]  /*b7b0*/  FMUL.FTZ R12, R5.reuse, R40 ;  /* 0x00000028050c7220 */ /* 0x040fe20000410000 */
[----:B------:R-:W-:Y:S01]  /*b7c0*/  F2FP.F16.E4M3.UNPACK_B R26, R13.H1 ;  /* 0x0000000dff1a723e */ /* 0x000fe200030006ff */
[----:B------:R-:W-:Y:S01]  /*b7d0*/  FMUL.FTZ R13, R5, R32 ;  /* 0x00000020050d7220 */ /* 0x000fe20000410000 */
[----:B------:R-:W-:Y:S01]  /*b7e0*/  F2FP.F16.E4M3.UNPACK_B R38, R38.H1 ;  /* 0x00000026ff26723e */ /* 0x000fe200030006ff */
[C---:B------:R-:W-:Y:S01]  /*b7f0*/  FFMA.FTZ R5, R9.reuse, R32, -R12 ;  /* 0x0000002009057223 */ /* 0x040fe2000001080c */
[----:B------:R-:W-:Y:S01]  /*b800*/  F2FP.F16.E4M3.UNPACK_B R28, R28.H1 ;  /* 0x0000001cff1c723e */ /* 0x000fe200030006ff */
[----:B------:R-:W-:Y:S01]  /*b810*/  FFMA.FTZ R9, R9, R40, R13 ;  /* 0x0000002809097223 */ /* 0x000fe2000001000d */
[----:B------:R-:W-:-:S02]  /*b820*/  HADD2.F32 R12, -RZ, R26.H0_H0 ;  /* 0x2000001aff0c7230 */ /* 0x000fc40000004100 */
[-C--:B------:R-:W-:Y:S01]  /*b830*/  FMUL.FTZ R44, R24, R27.reuse ;  /* 0x0000001b182c7220 */ /* 0x080fe20000410000 */
[----:B------:R-:W-:Y:S02]  /*b840*/  HADD2.F32 R40, -RZ, R38.H0_H0 ;  /* 0x20000026ff287230 */ /* 0x000fe40000004100 */
[C---:B------:R-:W-:Y:S01]  /*b850*/  FFMA.FTZ R24, R11.reuse, R27, -R42 ;  /* 0x0000001b0b187223 */ /* 0x040fe2000001082a */
[----:B------:R-:W-:Y:S01]  /*b860*/  HADD2.F32 R32, -RZ, R28.H0_H0 ;  /* 0x2000001cff207230 */ /* 0x000fe20000004100 */
[----:B------:R-:W-:Y:S01]  /*b870*/  F2FP.F16.E4M3.UNPACK_B R42, R41 ;  /* 0x00000029ff2a723e */ /* 0x000fe200020006ff */
[----:B------:R-:W-:Y:S02]  /*b880*/  HADD2.F32 R13, -RZ, R25.H0_H0 ;  /* 0x20000019ff0d7230 */ /* 0x000fe40000004100 */
[C---:B------:R-:W-:Y:S01]  /*b890*/  FMUL.FTZ R46, R12.reuse, R40 ;  /* 0x000000280c2e7220 */ /* 0x040fe20000410000 */
[----:B------:R-:W-:Y:S01]  /*b8a0*/  F2FP.F16.E4M3.UNPACK_B R30, R7 ;  /* 0x00000007ff1e723e */ /* 0x000fe200020006ff */
[-C--:B------:R-:W-:Y:S01]  /*b8b0*/  FMUL.FTZ R43, R12, R32.reuse ;  /* 0x000000200c2b7220 */ /* 0x080fe20000410000 */
[----:B------:R-:W-:Y:S01]  /*b8c0*/  FFMA.FTZ R12, R11, R39, R44 ;  /* 0x000000270b0c7223 */ /* 0x000fe2000001002c */
[----:B------:R-:W-:Y:S01]  /*b8d0*/  FFMA.FTZ R11, R13, R32, -R46 ;  /* 0x000000200d0b7223 */ /* 0x000fe2000001082e */
[----:B------:R-:W-:-:S02]  /*b8e0*/  HADD2.F32 R26, -RZ, R26.H1_H1 ;  /* 0x3000001aff1a7230 */ /* 0x000fc40000004100 */
[----:B------:R-:W-:Y:S01]  /*b8f0*/  FFMA.FTZ R13, R13, R40, R43 ;  /* 0x000000280d0d7223 */ /* 0x000fe2000001002b */
[----:B------:R-:W-:Y:S01]  /*b900*/  HADD2.F32 R40, -RZ, R38.H1_H1 ;  /* 0x30000026ff287230 */ /* 0x000fe20000004100 */
[----:B------:R-:W-:Y:S01]  /*b910*/  F2FP.F16.E4M3.UNPACK_B R38, R34 ;  /* 0x00000022ff26723e */ /* 0x000fe200020006ff */
[----:B------:R-:W-:Y:S01]  /*b920*/  HADD2.F32 R28, -RZ, R28.H1_H1 ;  /* 0x3000001cff1c7230 */ /* 0x000fe20000004100 */
[----:B------:R-:W-:Y:S01]  /*b930*/  F2FP.F16.E4M3.UNPACK_B R35, R7.H1 ;  /* 0x00000007ff23723e */ /* 0x000fe200030006ff */
[----:B------:R-:W-:Y:S02]  /*b940*/  HADD2.F32 R43, -RZ, R42.H0_H0 ;  /* 0x2000002aff2b7230 */ /* 0x000fe40000004100 */
[C---:B------:R-:W-:Y:S01]  /*b950*/  FMUL.FTZ R44, R26.reuse, R40 ;  /* 0x000000281a2c7220 */ /* 0x040fe20000410000 */
[----:B------:R-:W-:Y:S02]  /*b960*/  HADD2.F32 R27, -RZ, R33.H0_H0 ;  /* 0x20000021ff1b7230 */ /* 0x000fe40000004100 */
[----:B------:R-:W-:Y:S01]  /*b970*/  FMUL.FTZ R45, R26, R28 ;  /* 0x0000001c1a2d7220 */ /* 0x000fe20000410000 */
[----:B------:R-:W-:Y:S01]  /*b980*/  HADD2.F32 R25, -RZ, R25.H1_H1 ;  /* 0x30000019ff197230 */ /* 0x000fe20000004100 */
[----:B------:R-:W-:Y:S01]  /*b990*/  F2FP.F16.E4M3.UNPACK_B R29, R4.H1 ;  /* 0x00000004ff1d723e */ /* 0x000fe200030006ff */
[----:B------:R-:W-:-:S02]  /*b9a0*/  HADD2.F32 R39, -RZ, R38.H0_H0 ;  /* 0x20000026ff277230 */ /* 0x000fc40000004100 */
[----:B------:R-:W-:Y:S01]  /*b9b0*/  FMUL.FTZ R47, R27, R43 ;  /* 0x0000002b1b2f7220 */ /* 0x000fe20000410000 */
[----:B------:R-:W-:Y:S02]  /*b9c0*/  HADD2.F32 R32, -RZ, R30.H0_H0 ;  /* 0x2000001eff207230 */ /* 0x000fe40000004100 */
[C---:B------:R-:W-:Y:S01]  /*b9d0*/  FFMA.FTZ R26, R25.reuse, R28, -R44 ;  /* 0x0000001c191a7223 */ /* 0x040fe2000001082c */
[----:B------:R-:W-:Y:S01]  /*b9e0*/  FFMA.FTZ R28, R25, R40, R45 ;  /* 0x00000028191c7223 */ /* 0x000fe2000001002d */
[----:B------:R-:W-:Y:S01]  /*b9f0*/  FMUL.FTZ R46, R27, R39 ;  /* 0x000000271b2e7220 */ /* 0x000fe20000410000 */
[----:B------:R-:W-:Y:S01]  /*ba00*/  F2FP.F16.E4M3.UNPACK_B R40, R41.H1 ;  /* 0x00000029ff28723e */ /* 0x000fe200030006ff */
[----:B------:R-:W-:Y:S01]  /*ba10*/  FFMA.FTZ R27, R32, R39, -R47 ;  /* 0x00000027201b7223 */ /* 0x000fe2000001082f */
[----:B------:R-:W-:Y:S01]  /*ba20*/  HADD2.F32 R39, -RZ, R38.H1_H1 ;  /* 0x30000026ff277230 */ /* 0x000fe20000004100 */
[----:B------:R-:W-:Y:S01]  /*ba30*/  F2FP.F16.E4M3.UNPACK_B R38, R34.H1 ;  /* 0x00000022ff26723e */ /* 0x000fe200030006ff */
[----:B------:R-:W-:-:S02]  /*ba40*/  HADD2.F32 R42, -RZ, R42.H1_H1 ;  /* 0x3000002aff2a7230 */ /* 0x000fc40000004100 */
[----:B------:R-:W-:Y:S01]  /*ba50*/  FFMA.FTZ R25, R32, R43, R46 ;  /* 0x0000002b20197223 */ /* 0x000fe2000001002e */
[----:B------:R-:W-:Y:S01]  /*ba60*/  HADD2.F32 R33, -RZ, R33.H1_H1 ;  /* 0x30000021ff217230 */ /* 0x000fe20000004100 */
[----:B------:R-:W-:Y:S01]  /*ba70*/  F2FP.F16.E4M3.UNPACK_B R10, R4 ;  /* 0x00000004ff0a723e */ /* 0x000fe200020006ff */
[----:B------:R-:W-:Y:S01]  /*ba80*/  HADD2.F32 R43, -RZ, R40.H0_H0 ;  /* 0x20000028ff2b7230 */ /* 0x000fe20000004100 */
[----:B------:R-:W-:Y:S01]  /*ba90*/  F2FP.F16.E4M3.UNPACK_B R4, R6 ;  /* 0x00000006ff04723e */ /* 0x000fe200020006ff */
        /* <DEDUP_REMOVED lines=24> */
[--C-:B------:R-:W-:Y:S02]  /*bc20*/  HADD2.F32 R42, -RZ, R40.reuse.H0_H0 ;  /* 0x20000028ff2a7230 */ /* 0x100fe40000004100 */
[-C--:B------:R-:W-:Y:S01]  /*bc30*/  FMUL.FTZ R50, R38, R41.reuse ;  /* 0x0000002926327220 */ /* 0x080fe20000410000 */
[----:B------:R-:W-:Y:S02]  /*bc40*/  HADD2.F32 R39, -RZ, R29.H0_H0 ;  /* 0x2000001dff277230 */ /* 0x000fe40000004100 */
[C---:B------:R-:W-:Y:S01]  /*bc50*/  FMUL.FTZ R46, R37.reuse, R44 ;  /* 0x0000002c252e7220 */ /* 0x040fe20000410000 */
[----:B------:R-:W-:Y:S02]  /*bc60*/  HADD2.F32 R31, -RZ, R31.H1_H1 ;  /* 0x3000001fff1f7230 */ /* 0x000fe40000004100 */
[-C--:B------:R-:W-:Y:S01]  /*bc70*/  FMUL.FTZ R47, R37, R42.reuse ;  /* 0x0000002a252f7220 */ /* 0x080fe20000410000 */
[----:B------:R-:W-:Y:S01]  /*bc80*/  FFMA.FTZ R38, R35, R41, -R48 ;  /* 0x0000002923267223 */ /* 0x000fe20000010830 */
[----:B------:R-:W-:Y:S01]  /*bc90*/  FFMA.FTZ R37, R39, R42, -R46 ;  /* 0x0000002a27257223 */ /* 0x000fe2000001082e */
[----:B------:R-:W-:-:S02]  /*bca0*/  HADD2.F32 R42, -RZ, R40.H1_H1 ;  /* 0x30000028ff2a7230 */ /* 0x000fc40000004100 */
[----:B------:R-:W-:Y:S01]  /*bcb0*/  FFMA.FTZ R39, R39, R44, R47 ;  /* 0x0000002c27277223 */ /* 0x000fe2000001002f */
[----:B------:R-:W-:Y:S01]  /*bcc0*/  HADD2.F32 R44, -RZ, R43.H1_H1 ;  /* 0x3000002bff2c7230 */ /* 0x000fe20000004100 */
[----:B------:R-:W-:Y:S01]  /*bcd0*/  F2FP.F16.E4M3.UNPACK_B R41, R21 ;  /* 0x00000015ff29723e */ /* 0x000fe200020006ff */
[----:B------:R-:W-:Y:S01]  /*bce0*/  HADD2.F32 R29, -RZ, R29.H1_H1 ;  /* 0x3000001dff1d7230 */ /* 0x000fe20000004100 */
[----:B------:R-:W-:Y:S01]  /*bcf0*/  F2FP.F16.E4M3.UNPACK_B R40, R20 ;  /* 0x00000014ff28723e */ /* 0x000fe200020006ff */
[C---:B------:R-:W-:Y:S01]  /*bd00*/  FMUL.FTZ R43, R31.reuse, R42 ;  /* 0x0000002a1f2b7220 */ /* 0x040fe20000410000 */
[----:B------:R-:W-:Y:S01]  /*bd10*/  FMUL.FTZ R20, R31, R44 ;  /* 0x0000002c1f147220 */ /* 0x000fe20000410000 */
[----:B------:R-:W-:Y:S02]  /*bd20*/  HADD2.F32 R31, -RZ, R41.H0_H0 ;  /* 0x20000029ff1f7230 */ /* 0x000fe40000004100 */
[----:B------:R-:W-:Y:S01]  /*bd30*/  FFMA.FTZ R35, R35, R45, R50 ;  /* 0x0000002d23237223 */ /* 0x000fe20000010032 */
[----:B------:R-:W-:-:S02]  /*bd40*/  HADD2.F32 R21, -RZ, R15.H0_H0 ;  /* 0x2000000fff157230 */ /* 0x000fc40000004100 */
[C---:B------:R-:W-:Y:S01]  /*bd50*/  FFMA.FTZ R46, R29.reuse, R42, -R20 ;  /* 0x0000002a1d2e7223 */ /* 0x040fe20000010814 */
        /* <DEDUP_REMOVED lines=12> */
[----:B------:R-:W-:Y:S01]  /*be20*/  F2FP.F16.E4M3.UNPACK_B R20, R3.H1 ;  /* 0x00000003ff14723e */ /* 0x000fe200030006ff */
[----:B------:R-:W-:Y:S02]  /*be30*/  HADD2.F32 R10, -RZ, R10.H1_H1 ;  /* 0x3000000aff0a7230 */ /* 0x000fe40000004100 */
[C---:B------:R-:W-:Y:S01]  /*be40*/  FMUL.FTZ R45, R15.reuse, R41 ;  /* 0x000000290f2d7220 */ /* 0x040fe20000410000 */
[----:B------:R-:W-:Y:S01]  /*be50*/  FMUL.FTZ R44, R15, R40 ;  /* 0x000000280f2c7220 */ /* 0x000fe20000410000 */
[----:B------:R-:W-:Y:S01]  /*be60*/  HADD2.F32 R31, -RZ, R29.H0_H0 ;  /* 0x2000001dff1f7230 */ /* 0x000fe20000004100 */
[----:B------:R-:W-:Y:S01]  /*be70*/  F2FP.F16.E4M3.UNPACK_B R3, R3 ;  /* 0x00000003ff03723e */ /* 0x000fe200020006ff */
        /* <DEDUP_REMOVED lines=14> */
[----:B------:R-:W-:Y:S01]  /*bf60*/  F2FP.F16.E4M3.UNPACK_B R10, R8 ;  /* 0x00000008ff0a723e */ /* 0x000fe200020006ff */
[-C--:B------:R-:W-:Y:S01]  /*bf70*/  FMUL.FTZ R14, R14, R20.reuse ;  /* 0x000000140e0e7220 */ /* 0x080fe20000410000 */
[--C-:B------:R-:W-:Y:S02]  /*bf80*/  HADD2.F32 R8, -RZ, R3.reuse.H0_H0 ;  /* 0x20000003ff087230 */ /* 0x100fe40000004100 */
[----:B------:R-:W-:Y:S01]  /*bf90*/  FFMA.FTZ R44, R7, R20, -R44 ;  /* 0x00000014072c7223 */ /* 0x000fe2000001082c */
[----:B------:R-:W-:-:S02]  /*bfa0*/  HADD2.F32 R15, -RZ, R3.H1_H1 ;  /* 0x30000003ff0f7230 */ /* 0x000fc40000004100 */
[----:B------:R-:W-:Y:S01]  /*bfb0*/  FFMA.FTZ R50, R7, R29, R14 ;  /* 0x0000001d07327223 */ /* 0x000fe2000001000e */
[----:B------:R-:W-:Y:S01]  /*bfc0*/  HADD2.F32 R14, -RZ, R10.H0_H0 ;  /* 0x2000000aff0e7230 */ /* 0x000fe20000004100 */
[----:B------:R-:W-:Y:S01]  /*bfd0*/  F2FP.SATFINITE.E4M3.F32.PACK_AB_MERGE_C R13, R28, R13, RZ ;  /* 0x0000000d1c0d723e */ /* 0x000fe200048070ff */
[----:B------:R-:W-:Y:S01]  /*bfe0*/  HADD2.F32 R7, -RZ, R6.H0_H0 ;  /* 0x20000006ff077230 */ /* 0x000fe20000004100 */
[----:B------:R-:W-:Y:S01]  /*bff0*/  F2FP.SATFINITE.E4M3.F32.PACK_AB_MERGE_C R44, R44, R45, RZ ;  /* 0x0000002d2c2c723e */ /* 0x000fe200048070ff */
[----:B------:R-:W-:Y:S01]  /*c000*/  HADD2.F32 R21, -RZ, R10.H1_H1 ;  /* 0x3000000aff157230 */ /* 0x000fe20000004100 */
[----:B------:R-:W-:Y:S01]  /*c010*/  F2FP.SATFINITE.E4M3.F32.PACK_AB_MERGE_C R34, R35, R34, RZ ;  /* 0x000000222322723e */ /* 0x000fe200048070ff */
        /* <DEDUP_REMOVED lines=21> */
[----:B------:R2:W-:Y:S01]  /*c170*/  STS.128 [R49+0xf000], R4 ;  /* 0x00f0000431007388 */ /* 0x0005e20000000c00 */
[----:B------:R-:W-:Y:S02]  /*c180*/  F2FP.SATFINITE.E4M3.F32.PACK_AB_MERGE_C R8, R41, R42, R8 ;  /* 0x0000002a2908723e */ /* 0x000fe40004807008 */
[----:B------:R-:W-:-:S05]  /*c190*/  F2FP.SATFINITE.E4M3.F32.PACK_AB_MERGE_C R10, R21, R10, R31 ;  /* 0x0000000a150a723e */ /* 0x000fca000480701f */
[----:B------:R2:W-:Y:S02]  /*c1a0*/  STS.128 [R0+0xf000], R8 ;  /* 0x00f0000800007388 */ /* 0x0005e40000000c00 */
.L_x_10081:
[----:B------:R-:W-:Y:S05]  /*c1b0*/  BSYNC B0 ;  /* 0x0000000000007941 */ /* 0x000fea0003800000 */
.L_x_10074:
        /* <DEDUP_REMOVED lines=8> */
.L_x_10071:
[----:B0-2---:R-:W-:Y:S01]  /*c240*/  IMAD.U32 R0, RZ, RZ, UR38 ;  /* 0x00000026ff007e24 */ /* 0x005fe2000f8e00ff */
[----:B------:R-:W-:-:S04]  /*c250*/  LOP3.LUT R17, R17, 0xfffffffe, RZ, 0xc0, !PT ;  /* 0xfffffffe11117812 */ /* 0x000fc800078ec0ff */
[----:B------:R-:W-:-:S13]  /*c260*/  ISETP.NE.AND P0, PT, R0, 0x3, PT ;  /* 0x000000030000780c */ /* 0x000fda0003f05270 */
[----:B------:R-:W-:Y:S01]  /*c270*/  @P0 LOP3.LUT R17, R17, 0x1, RZ, 0xfc, !PT ;  /* 0x0000000111110812 */ /* 0x000fe200078efcff */
[----:B------:R-:W-:Y:S06]  /*c280*/  @!P0 BRA `(.L_x_10093) ;  /* 0x0000000000048947 */ /* 0x000fec0003800000 */
[----:B------:R-:W-:Y:S01]  /*c290*/  BPT.TRAP 0x1 ;  /* 0x000000040000795c */ /* 0x000fe20000300000 */
.L_x_10093:
[----:B-1----:R-:W-:Y:S01]  /*c2a0*/  IMAD R3, R18, 0x8, R16 ;  /* 0x0000000812037824 */ /* 0x002fe200078e0210 */
[----:B------:R-:W-:-:S04]  /*c2b0*/  SHF.L.U32 R0, R22, 0x1f, RZ ;  /* 0x0000001f16007819 */ /* 0x000fc800000006ff */
[----:B------:R0:W1:Y:S01]  /*c2c0*/  SYNCS.PHASECHK.TRANS64.TRYWAIT P1, [R3+URZ+0x19c30], R0 ;  /* 0x019c3000030075a7 */ /* 0x000062000802017f */
[----:B------:R-:W-:Y:S05]  /*c2d0*/  @!P0 BRA `(.L_x_10094) ;  /* 0x0000000000048947 */ /* 0x000fea0003800000 */
[----:B------:R-:W-:Y:S01]  /*c2e0*/  BPT.TRAP 0x1 ;  /* 0x000000040000795c */ /* 0x000fe20000300000 */
.L_x_10094:
[----:B---3-5:R-:W2:Y:S02]  /*c2f0*/  S2R R4, SR_TID.X ;  /* 0x0000000000047919 */ /* 0x028ea40000002100 */
[----:B--2---:R-:W-:-:S04]  /*c300*/  LOP3.LUT R4, R4, 0x7f, RZ, 0xc0, !PT ;  /* 0x0000007f04047812 */ /* 0x004fc800078ec0ff */
[----:B------:R-:W-:Y:S01]  /*c310*/  ISETP.NE.AND P0, PT, R4, RZ, PT ;  /* 0x000000ff0400720c */ /* 0x000fe20003f05270 */
[----:B-1----:R-:W-:-:S12]  /*c320*/  @P1 BRA `(.L_x_10095) ;  /* 0x0000000000081947 */ /* 0x002fd80003800000 */
[----:B------:R-:W1:Y:S02]  /*c330*/  SYNCS.PHASECHK.TRANS64.TRYWAIT P1, [R3+URZ+0x19c30], R0 ;  /* 0x019c3000030075a7 */ /* 0x000e64000802017f */
[----:B-1----:R-:W-:Y:S05]  /*c340*/  @!P1 BRA `(.L_x_10096) ;  /* 0x00000198007c9947 */ /* 0x002fea0003800000 */
.L_x_10095:
[----:B------:R-:W-:Y:S05]  /*c350*/  WARPSYNC.ALL ;  /* 0x0000000000007948 */ /* 0x000fea0003800000 */
[----:B01----:R-:W-:Y:S01]  /*c360*/  VIADD R0, R16, 0x13800 ;  /* 0x0001380010007836 */ /* 0x003fe20000000000 */
[----:B------:R-:W-:Y:S01]  /*c370*/  LOP3.LUT R6, R36, 0x10000, RZ, 0xfc, !PT ;  /* 0x0001000024067812 */ /* 0x000fe200078efcff */
[----:B------:R-:W-:Y:S01]  /*c380*/  IMAD.MOV.U32 R7, RZ, RZ, -0x3ffffff0 ;  /* 0xc0000010ff077424 */ /* 0x000fe200078e00ff */
[----:B------:R-:W0:Y:S01]  /*c390*/  LDC R95, c[0x0][0x448] ;  /* 0x00011200ff5f7b82 */ /* 0x000e220000000800 */
[----:B------:R-:W-:Y:S01]  /*c3a0*/  IMAD.MOV.U32 R5, RZ, RZ, -0x3ffffff0 ;  /* 0xc0000010ff057424 */ /* 0x000fe200078e00ff */
[----:B------:R-:W-:Y:S01]  /*c3b0*/  SHF.R.U32.HI R0, RZ, 0x4, R0 ;  /* 0x00000004ff007819 */ /* 0x000fe20000011600 */
[----:B------:R-:W-:-:S02]  /*c3c0*/  IMAD.MOV.U32 R157, RZ, RZ, -0x3ffffff0 ;  /* 0xc0000010ff9d7424 */ /* 0x000fc400078e00ff */
[----:B------:R-:W-:Y:S01]  /*c3d0*/  IMAD.MOV.U32 R9, RZ, RZ, -0x3ffffff0 ;  /* 0xc0000010ff097424 */ /* 0x000fe200078e00ff */
[----:B------:R-:W-:Y:S01]  /*c3e0*/  LOP3.LUT R0, R0, 0x3fff, RZ, 0xc0, !PT ;  /* 0x00003fff00007812 */ /* 0x000fe200078ec0ff */
[----:B------:R-:W-:Y:S01]  /*c3f0*/  IMAD.MOV.U32 R11, RZ, RZ, -0x3ffffff0 ;  /* 0xc0000010ff0b7424 */ /* 0x000fe200078e00ff */
[----:B------:R-:W-:Y:S01]  /*c400*/  LOP3.LUT R17, R17, 0xffffffbf, RZ, 0xc0, !PT ;  /* 0xffffffbf11117812 */ /* 0x000fe200078ec0ff */
[----:B------:R-:W-:Y:S01]  /*c410*/  @!P0 VIADD R3, R3, 0x19c40 ;  /* 0x00019c4003038836 */ /* 0x000fe20000000000 */
[----:B------:R-:W-:Y:S01]  /*c420*/  LOP3.LUT R4, R0, 0x10000, RZ, 0xfc, !PT ;  /* 0x0001000000047812 */ /* 0x000fe200078efcff */
[----:B------:R-:W-:-:S04]  /*c430*/  ULDC UR36, c[0x0][0x9dc] ;  /* 0x0002770000247ab9 */ /* 0x000fc80000000800 */
[----:B------:R1:W-:Y:S01]  /*c440*/  STL [R1+0x14], R4 ;  /* 0x0000140401007387 */ /* 0x0003e20000100800 */
[----:B------:R-:W-:Y:S02]  /*c450*/  R2UR UR4, R6 ;  /* 0x00000000060472ca */ /* 0x000fe400000e0000 */
[----:B------:R-:W-:Y:S01]  /*c460*/  R2UR UR5, R7 ;  /* 0x00000000070572ca */ /* 0x000fe200000e0000 */
[----:B------:R-:W-:Y:S01]  /*c470*/  WARPGROUP.ARRIVE ;  /* 0x00000000000079c5 */ /* 0x000fe20000000000 */
[----:B------:R-:W-:Y:S01]  /*c480*/  R2UR UR7, R5 ;  /* 0x00000000050772ca */ /* 0x000fe200000e0000 */
[----:B------:R-:W2:Y:S01]  /*c490*/  LDL R12, [R1+0x30] ;  /* 0x00003000010c7983 */ /* 0x000ea20000100800 */
[----:B-1----:R-:W-:-:S03]  /*c4a0*/  IMAD R4, R18, 0x300, R4 ;  /* 0x0000030012047824 */ /* 0x002fc600078e0204 */
[----:B------:R-:W2:Y:S02]  /*c4b0*/  LDL R93, [R1+0x10] ;  /* 0x00001000015d7983 */ /* 0x000ea40000100800 */
[----:B------:R-:W-:Y:S02]  /*c4c0*/  R2UR UR6, R4 ;  /* 0x00000000040672ca */ /* 0x000fe400000e0000 */
[----:B------:R-:W3:Y:S11]  /*c4d0*/  LDL R97, [R1] ;  /* 0x0000000001617983 */ /* 0x000ef60000100800 */
[----:B------:R-:W-:Y:S01]  /*c4e0*/  QGMMA.64x128x32.F32.E4M3.E4M3 R24, gdesc[UR4], RZ, !UPT, gsb0 ;  /* 0x01e00000041879f3 */ /* 0x000fe2000c0008ff */
[----:B------:R-:W-:-:S02]  /*c4f0*/  VIADD R156, R6, 0x180 ;  /* 0x00000180069c7836 */ /* 0x000fc40000000000 */
[----:B------:R-:W-:Y:S01]  /*c500*/  VIADD R8, R4, 0x100 ;  /* 0x0000010004087836 */ /* 0x000fe20000000000 */
[----:B------:R-:W-:Y:S02]  /*c510*/  R2UR UR5, R157 ;  /* 0x000000009d0572ca */ /* 0x000fe400000e0000 */
[----:B------:R-:W-:Y:S02]  /*c520*/  R2UR UR4, R156 ;  /* 0x000000009c0472ca */ /* 0x000fe400000e0000 */
[----:B------:R-:W-:Y:S02]  /*c530*/  R2UR UR6, R8 ;  /* 0x00000000080672ca */ /* 0x000fe400000e0000 */
[----:B------:R-:W-:Y:S01]  /*c540*/  R2UR UR7, R9 ;  /* 0x00000000090772ca */ /* 0x000fe200000e0000 */
[----:B------:R-:W-:Y:S02]  /*c550*/  VIADD R10, R6, 0x300 ;  /* 0x00000300060a7836 */ /* 0x000fe40000000000 */
[----:B------:R-:W-:-:S02]  /*c560*/  VIADD R4, R4, 0x200 ;  /* 0x0000020004047836 */ /* 0x000fc40000000000 */
[----:B------:R-:W-:Y:S01]  /*c570*/  IMAD.MOV.U32 R5, RZ, RZ, -0x3ffffff0 ;  /* 0xc0000010ff057424 */ /* 0x000fe200078e00ff */
[----:B------:R-:W-:Y:S02]  /*c580*/  WARPGROUP.DEPBAR.LE gsb0, 0x0 ;  /* 0x00008000000079c5 */ /* 0x000fe40000010000 */
[----:B------:R-:W-:-:S06]  /*c590*/  WARPGROUP.ARRIVE ;  /* 0x00000000000079c5 */ /* 0x000fcc0000000000 */
[----:B------:R-:W-:Y:S01]  /*c5a0*/  QGMMA.64x128x32.F32.E4M3.E4M3 R24, gdesc[UR4], R24, gsb0 ;  /* 0x01e00000041879f3 */ /* 0x000fe20008000818 */
[----:B------:R-:W-:Y:S02]  /*c5b0*/  R2UR UR4, R10 ;  /* 0x000000000a0472ca */ /* 0x000fe400000e0000 */
[----:B------:R-:W-:Y:S02]  /*c5c0*/  R2UR UR5, R11 ;  /* 0x000000000b0572ca */ /* 0x000fe400000e0000 */
[----:B------:R-:W-:Y:S02]  /*c5d0*/  R2UR UR6, R4 ;  /* 0x00000000040672ca */ /* 0x000fe400000e0000 */
[----:B------:R-:W-:Y:S02]  /*c5e0*/  R2UR UR7, R5 ;  /* 0x00000000050772ca */ /* 0x000fe400000e0000 */
[----:B0-----:R-:W-:-:S13]  /*c5f0*/  ISETP.NE.AND P1, PT, R95, 0x1, PT ;  /* 0x000000015f00780c */ /* 0x001fda0003f25270 */
[----:B------:R-:W0:Y:S08]  /*c600*/  @P1 LDC R5, c[0x0][0x44c] ;  /* 0x00011300ff051b82 */ /* 0x000e300000000800 */
[----:B------:R-:W1:Y:S01]  /*c610*/  @P1 LDC R13, c[0x0][0x450] ;  /* 0x00011400ff0d1b82 */ /* 0x000e620000000800 */
[----:B------:R-:W-:Y:S02]  /*c620*/  WARPGROUP.DEPBAR.LE gsb0, 0x0 ;  /* 0x00008000000079c5 */ /* 0x000fe40000010000 */
[----:B------:R-:W-:-:S06]  /*c630*/  WARPGROUP.ARRIVE ;  /* 0x00000000000079c5 */ /* 0x000fcc0000000000 */
[----:B------:R-:W-:Y:S01]  /*c640*/  QGMMA.64x128x32.F32.E4M3.E4M3 R24, gdesc[UR4], R24, gsb0 ;  /* 0x01e00000041879f3 */ /* 0x000fe20008000818 */
[----:B------:R-:W-:Y:S01]  /*c650*/  @P1 LOP3.LUT R17, R17, 0x40, RZ, 0xfc, !PT ;  /* 0x0000004011111812 */ /* 0x000fe200078efcff */
[----:B------:R-:W-:-:S03]  /*c660*/  ULOP3.LUT UR36, URZ, UR36, URZ, 0x33, !UPT ;  /* 0x000000243f247292 */ /* 0x000fc6000f8e333f */
[----:B------:R-:W-:Y:S01]  /*c670*/  LOP3.LUT R17, R17, 0xffffffdf, RZ, 0xc0, !PT ;  /* 0xffffffdf11117812 */ /* 0x000fe200078ec0ff */
        /* <DEDUP_REMOVED lines=9> */
[----:B--2---:R-:W-:-:S04]  /*c710*/  IMAD.IADD R78, R12, 0x1, R93 ;  /* 0x000000010c4e7824 */ /* 0x004fc800078e025d */
[----:B0-----:R-:W-:-:S05]  /*c720*/  @P1 IMAD.HI.U32 R4, R78, R5, RZ ;  /* 0x000000054e041227 */ /* 0x001fca00078e00ff */
[----:B-1----:R-:W-:Y:S02]  /*c730*/  @P1 SHF.R.U32.HI R78, RZ, R13, R4 ;  /* 0x0000000dff4e1219 */ /* 0x002fe40000011604 */
[----:B------:R-:W0:Y:S01]  /*c740*/  LDC.64 R12, c[0x0][0x9e0] ;  /* 0x00027800ff0c7b82 */ /* 0x000e220000000a00 */
[C---:B----4-:R-:W-:Y:S01]  /*c750*/  FMUL.FTZ R21, R2.reuse, R28 ;  /* 0x0000001c02157220 */ /* 0x050fe20000410000 */
        /* <DEDUP_REMOVED lines=27> */
[----:B------:R-:W1:Y:S01]  /*c910*/  SHFL.IDX PT, R84, R78, RZ, 0x1c1f ;  /* 0x001c1fff4e547589 */ /* 0x000e6200000e0000 */
        /* <DEDUP_REMOVED lines=30> */
[----:B------:R2:W-:Y:S01]  /*cb00*/  @!P0 SYNCS.ARRIVE.TRANS64.RED.A1T0 RZ, [R4+URZ], RZ ;  /* 0x000000ff04ff89a7 */ /* 0x0005e2000810043f */
[----:B0-----:R-:W-:Y:S01]  /*cb10*/  ISETP.GE.AND P1, PT, R13, 0x1, PT ;  /* 0x000000010d00780c */ /* 0x001fe20003f26270 */
[----:B------:R-:W0:Y:S01]  /*cb20*/  MUFU.TANH R9, R9 ;  /* 0x0000000900097308 */ /* 0x000e220000002400 */
[----:B--2---:R-:W-:-:S07]  /*cb30*/  IADD3 R4, -R23, 0x1, R82 ;  /* 0x0000000117047810 */ /* 0x004fce0007ffe152 */
[----:B------:R-:W2:Y:S01]  /*cb40*/  MUFU.TANH R14, R14 ;  /* 0x0000000e000e7308 */ /* 0x000ea20000002400 */
[----:B---3--:R-:W-:-:S07]  /*cb50*/  IADD3 R85, -R155, R4, R97 ;  /* 0x000000049b557210 */ /* 0x008fce0007ffe161 */
[----:B------:R-:W3:Y:S01]  /*cb60*/  MUFU.TANH R0, R0 ;  /* 0x0000000000007308 */ /* 0x000ee20000002400 */
[----:B------:R-:W-:-:S07]  /*cb70*/  VIADD R87, R85, UR36 ;  /* 0x0000002455577c36 */ /* 0x000fce0008000000 */
[----:B------:R-:W4:Y:S01]  /*cb80*/  MUFU.TANH R8, R8 ;  /* 0x0000000800087308 */ /* 0x000f220000002400 */
[----:B------:R-:W-:-:S07]  /*cb90*/  FMUL.FTZ R86, R2, R86 ;  /* 0x0000005602567220 */ /* 0x000fce0000410000 */
        /* <DEDUP_REMOVED lines=60> */
[----:B------:R-:W-:Y:S01]  /*cf60*/  IADD3 R90, -R23, R97, R82 ;  /* 0x00000061175a7210 */ /* 0x000fe20007ffe152 */
[----:B-1----:R-:W-:Y:S01]  /*cf70*/  IMAD.IADD R83, R87, 0x1, R84 ;  /* 0x0000000157537824 */ /* 0x002fe200078e0254 */
[----:B------:R-:W-:-:S02]  /*cf80*/  @P1 LOP3.LUT R17, R17, 0x20, RZ, 0xfc, !PT ;  /* 0x0000002011111812 */ /* 0x000fc400078efcff */
[----:B------:R-:W-:-:S03]  /*cf90*/  LEA R80, R88, 0xffffff80, 0x7 ;  /* 0xffffff8058507811 */ /* 0x000fc600078e38ff */
[----:B------:R1:W0:Y:S02]  /*cfa0*/  MUFU.TANH R3, R86 ;  /* 0x0000005600037308 */ /* 0x0002240000002400 */
[----:B-1----:R-:W-:Y:S01]  /*cfb0*/  VIADDMNMX R86, R84, R85, R90, PT ;  /* 0x0000005554567246 */ /* 0x002fe2000380015a */
[----:B--234-:R-:W-:Y:S06]  /*cfc0*/  @!P1 BRA `(.L_x_10097) ;  /* 0x0000000000509947 */ /* 0x01cfec0003800000 */
        /* <DEDUP_REMOVED lines=11> */
.L_x_10099:
[----:B------:R-:W-:-:S13]  /*d080*/  ISETP.NE.AND P1, PT, R13, 0x1, PT ;  /* 0x000000010d00780c */ /* 0x000fda0003f25270 */
[----:B------:R-:W1:Y:S02]  /*d090*/  @P1 LDC.64 R4, c[0x0][0x9e8] ;  /* 0x00027a00ff041b82 */ /* 0x000e640000000a00 */
[----:B-1----:R-:W-:-:S05]  /*d0a0*/  @P1 IMAD.HI.U32 R4, R91, R4, RZ ;  /* 0x000000045b041227 */ /* 0x002fca00078e00ff */
[----:B------:R-:W-:-:S07]  /*d0b0*/  @P1 SHF.R.U32.HI R91, RZ, R5, R4 ;  /* 0x00000005ff5b1219 */ /* 0x000fce0000011604 */
.L_x_10100:
[----:B------:R-:W-:Y:S05]  /*d0c0*/  BSYNC B0 ;  /* 0x0000000000007941 */ /* 0x000fea0003800000 */
.L_x_10098:
[----:B------:R-:W-:-:S04]  /*d0d0*/  IMAD R4, R91, R13, -R80 ;  /* 0x0000000d5b047224 */ /* 0x000fc800078e0a50 */
[----:B------:R-:W-:-:S05]  /*d0e0*/  IMAD.IADD R4, R4, 0x1, -R23 ;  /* 0x0000000104047824 */ /* 0x000fca00078e0a17 */
[----:B------:R-:W-:Y:S02]  /*d0f0*/  VIMNMX R83, R83, R4, !PT ;  /* 0x0000000453537248 */ /* 0x000fe40007fe0100 */
[----:B------:R-:W-:-:S07]  /*d100*/  VIADDMNMX R86, R4, R13, R86, PT ;  /* 0x0000000d04567246 */ /* 0x000fce0003800156 */
.L_x_10097:
[C---:B------:R-:W-:Y:S01]  /*d110*/  ISETP.GE.AND P1, PT, R82.reuse, 0x2, PT ;  /* 0x000000025200780c */ /* 0x040fe20003f26270 */
[----:B------:R-:W1:Y:S01]  /*d120*/  SHFL.IDX PT, R78, R78, 0x1, 0x1c1f ;  /* 0x003c1f004e4e7f89 */ /* 0x000e6200000e0000 */
[C---:B------:R-:W-:Y:S02]  /*d130*/  ISETP.GE.AND P5, PT, R82.reuse, 0x9, PT ;  /* 0x000000095200780c */ /* 0x040fe40003fa6270 */
[----:B------:R-:W-:Y:S02]  /*d140*/  ISETP.GT.AND P2, PT, R83, 0x1, !P1 ;  /* 0x000000015300780c */ /* 0x000fe40004f44270 */
[----:B------:R-:W-:Y:S02]  /*d150*/  ISETP.GE.AND P3, PT, R82, 0xa, PT ;  /* 0x0000000a5200780c */ /* 0x000fe40003f66270 */
[----:B------:R-:W-:Y:S02]  /*d160*/  ISETP.LT.OR P2, PT, R86, 0x2, P2 ;  /* 0x000000025600780c */ /* 0x000fe40001741670 */
[----:B------:R-:W-:-:S02]  /*d170*/  LOP3.LUT R17, R17, 0xf7ffffff, RZ, 0xc0, !PT ;  /* 0xf7ffffff11117812 */ /* 0x000fc400078ec0ff */
[----:B------:R-:W-:Y:S02]  /*d180*/  FSEL R14, R14, -INF , !P2 ;  /* 0xff8000000e0e7808 */ /* 0x000fe40005000000 */
[----:B------:R-:W-:Y:S02]  /*d190*/  ISETP.GT.AND P2, PT, R83, 0x8, !P5 ;  /* 0x000000085300780c */ /* 0x000fe40006f44270 */
[----:B------:R-:W-:Y:S02]  /*d1a0*/  ISETP.GE.AND P6, PT, R82, 0x71, PT ;  /* 0x000000715200780c */ /* 0x000fe40003fc6270 */
[----:B------:R-:W-:Y:S02]  /*d1b0*/  ISETP.LT.OR P2, PT, R86, 0x9, P2 ;  /* 0x000000095600780c */ /* 0x000fe40001741670 */
[----:B------:R-:W-:Y:S02]  /*d1c0*/  @P3 LOP3.LUT R17, R17, 0x8000000, RZ, 0xfc, !PT ;  /* 0x0800000011113812 */ /* 0x000fe400078efcff */
[----:B0-----:R-:W-:-:S02]  /*d1d0*/  FSEL R84, R21, -INF , !P2 ;  /* 0xff80000015547808 */ /* 0x001fc40005000000 */
[----:B------:R-:W-:Y:S01]  /*d1e0*/  ISETP.GT.AND P2, PT, R83, 0x9, !P3 ;  /* 0x000000095300780c */ /* 0x000fe20005f44270 */
[----:B-1----:R-:W-:Y:S01]  /*d1f0*/  IMAD.IADD R87, R87, 0x1, R78 ;  /* 0x0000000157577824 */ /* 0x002fe200078e024e */
[----:B------:R-:W-:Y:S02]  /*d200*/  ISETP.GE.AND P3, PT, R82, 0x11, PT ;  /* 0x000000115200780c */ /* 0x000fe40003f66270 */
[----:B------:R-:W-:Y:S02]  /*d210*/  ISETP.LT.OR P2, PT, R86, 0xa, P2 ;  /* 0x0000000a5600780c */ /* 0x000fe40001741670 */
[----:B------:R-:W-:Y:S02]  /*d220*/  LOP3.LUT R17, R17, 0xfbffffff, RZ, 0xc0, !PT ;  /* 0xfbffffff11117812 */ /* 0x000fe400078ec0ff */
[----:B------:R-:W-:Y:S02]  /*d230*/  FSEL R24, R24, -INF , !P2 ;  /* 0xff80000018187808 */ /* 0x000fe40005000000 */
[----:B------:R-:W-:-:S02]  /*d240*/  ISETP.GT.AND P2, PT, R83, 0x10, !P3 ;  /* 0x000000105300780c */ /* 0x000fc40005f44270 */
[----:B------:R-:W-:Y:S02]  /*d250*/  ISETP.GE.AND P4, PT, R82, 0x1, PT ;  /* 0x000000015200780c */ /* 0x000fe40003f86270 */
[----:B------:R-:W-:Y:S02]  /*d260*/  ISETP.LT.OR P2, PT, R86, 0x11, P2 ;  /* 0x000000115600780c */ /* 0x000fe40001741670 */
[----:B------:R-:W-:Y:S02]  /*d270*/  @P3 LOP3.LUT R17, R17, 0x4000000, RZ, 0xfc, !PT ;  /* 0x0400000011113812 */ /* 0x000fe400078efcff */
[----:B------:R-:W-:Y:S02]  /*d280*/  ISETP.GE.AND P3, PT, R82, 0x12, PT ;  /* 0x000000125200780c */ /* 0x000fe40003f66270 */
[----:B------:R-:W-:Y:S02]  /*d290*/  LOP3.LUT R17, R17, 0xfdffffff, RZ, 0xc0, !PT ;  /* 0xfdffffff11117812 */ /* 0x000fe400078ec0ff */
[----:B------:R-:W-:-:S02]  /*d2a0*/  FSEL R92, R27, -INF , !P2 ;  /* 0xff8000001b5c7808 */ /* 0x000fc40005000000 */
[----:B------:R-:W-:Y:S02]  /*d2b0*/  ISETP.GT.AND P2, PT, R83, 0x11, !P3 ;  /* 0x000000115300780c */ /* 0x000fe40005f44270 */
[----:B------:R-:W-:Y:S02]  /*d2c0*/  VIADDMNMX R90, R78, R85, R90, PT ;  /* 0x000000554e5a7246 */ /* 0x000fe4000380015a */
        /* <DEDUP_REMOVED lines=134> */
[----:B------:R-:W-:Y:S02]  /*db30*/  ISETP.GT.AND P2, PT, R83, 0x70, !P6 ;  /* 0x000000705300780c */ /* 0x000fe40007744270 */
[----:B------:R-:W-:Y:S02]  /*db40*/  @P3 LOP3.LUT R17, R17, 0x2, RZ, 0xfc, !PT ;  /* 0x0000000211113812 */ /* 0x000fe400078efcff */
[----:B------:R-:W-:Y:S02]  /*db50*/  ISETP.LT.OR P2, PT, R86, 0x71, P2 ;  /* 0x000000715600780c */ /* 0x000fe40001741670 */
[----:B------:R-:W-:Y:S02]  /*db60*/  ISETP.GE.AND P3, PT, R82, 0x72, PT ;  /* 0x000000725200780c */ /* 0x000fe40003f66270 */
[----:B------:R-:W-:-:S02]  /*db70*/  FSEL R118, R75, -INF , !P2 ;  /* 0xff8000004b767808 */ /* 0x000fc40005000000 */
        /* <DEDUP_REMOVED lines=31> */
.L_x_10103:
[----:B------:R-:W-:-:S13]  /*dd70*/  ISETP.NE.AND P3, PT, R13, 0x1, PT ;  /* 0x000000010d00780c */ /* 0x000fda0003f65270 */
[----:B------:R-:W0:Y:S02]  /*dd80*/  @P3 LDC.64 R4, c[0x0][0x9e8] ;  /* 0x00027a00ff043b82 */ /* 0x000e240000000a00 */
[----:B0-----:R-:W-:-:S05]  /*dd90*/  @P3 IMAD.HI.U32 R4, R9, R4, RZ ;  /* 0x0000000409043227 */ /* 0x001fca00078e00ff */
[----:B------:R-:W-:-:S07]  /*dda0*/  @P3 SHF.R.U32.HI R9, RZ, R5, R4 ;  /* 0x00000005ff093219 */ /* 0x000fce0000011604 */
.L_x_10104:
[----:B------:R-:W-:Y:S05]  /*ddb0*/  BSYNC B0 ;  /* 0x0000000000007941 */ /* 0x000fea0003800000 */
.L_x_10102:
[----:B------:R-:W-:-:S04]  /*ddc0*/  IMAD R80, R9, R13, -R80 ;  /* 0x0000000d09507224 */ /* 0x000fc800078e0a50 */
[----:B------:R-:W-:-:S05]  /*ddd0*/  IMAD.IADD R80, R80, 0x1, -R23 ;  /* 0x0000000150507824 */ /* 0x000fca00078e0a17 */
[----:B------:R-:W-:Y:S02]  /*dde0*/  VIMNMX R87, R87, R80, !PT ;  /* 0x0000005057577248 */ /* 0x000fe40007fe0100 */
[----:B------:R-:W-:-:S07]  /*ddf0*/  VIADDMNMX R90, R80, R13, R90, PT ;  /* 0x0000000d505a7246 */ /* 0x000fce000380015a */
.L_x_10101:
[C---:B------:R-:W-:Y:S01]  /*de00*/  ISETP.GT.AND P1, PT, R87.reuse, 0x1, !P1 ;  /* 0x000000015700780c */ /* 0x040fe20004f24270 */
[----:B------:R-:W-:Y:S01]  /*de10*/  ULDC UR4, c[0x0][0x988] ;  /* 0x0002620000047ab9 */ /* 0x000fe20000000800 */
[----:B------:R-:W-:Y:S02]  /*de20*/  ISETP.GT.AND P5, PT, R87, 0x8, !P5 ;  /* 0x000000085700780c */ /* 0x000fe40006fa4270 */
[C---:B------:R-:W-:Y:S02]  /*de30*/  ISETP.LT.OR P1, PT, R90.reuse, 0x2, P1 ;  /* 0x000000025a00780c */ /* 0x040fe40000f21670 */
[----:B------:R-:W-:Y:S02]  /*de40*/  ISETP.LT.OR P5, PT, R90, 0x9, P5 ;  /* 0x000000095a00780c */ /* 0x000fe40002fa1670 */
[----:B------:R-:W-:Y:S02]  /*de50*/  FSEL R4, R8, -INF , !P1 ;  /* 0xff80000008047808 */ /* 0x000fe40004800000 */
[----:B------:R-:W-:-:S02]  /*de60*/  LOP3.LUT P1, RZ, R17, 0x8000000, RZ, 0xc0, !PT ;  /* 0x0800000011ff7812 */ /* 0x000fc4000782c0ff */
[----:B------:R-:W-:Y:S02]  /*de70*/  FSEL R78, R15, -INF , !P5 ;  /* 0xff8000000f4e7808 */ /* 0x000fe40006800000 */
[----:B------:R-:W-:Y:S02]  /*de80*/  ISETP.GT.AND P1, PT, R87, 0x9, !P1 ;  /* 0x000000095700780c */ /* 0x000fe40004f24270 */
[C---:B------:R-:W-:Y:S02]  /*de90*/  LOP3.LUT P5, RZ, R17.reuse, 0x4000000, RZ, 0xc0, !PT ;  /* 0x0400000011ff7812 */ /* 0x040fe400078ac0ff */
[----:B------:R-:W-:Y:S02]  /*dea0*/  ISETP.LT.OR P1, PT, R90, 0xa, P1 ;  /* 0x0000000a5a00780c */ /* 0x000fe40000f21670 */
[----:B------:R-:W-:Y:S02]  /*deb0*/  LOP3.LUT P3, RZ, R17, 0x2000000, RZ, 0xc0, !PT ;  /* 0x0200000011ff7812 */ /* 0x000fe4000786c0ff */
[----:B------:R-:W-:-:S02]  /*dec0*/  FSEL R20, R20, -INF , !P1 ;  /* 0xff80000014147808 */ /* 0x000fc40004800000 */
[----:B------:R-:W-:Y:S02]  /*ded0*/  ISETP.GT.AND P1, PT, R87, 0x10, !P5 ;  /* 0x000000105700780c */ /* 0x000fe40006f24270 */
[----:B------:R-:W-:Y:S02]  /*dee0*/  FMNMX.FTZ R5, R21, R14, !PT ;  /* 0x0000000e15057209 */ /* 0x000fe40007810000 */
[----:B------:R-:W-:Y:S02]  /*def0*/  ISETP.LT.OR P1, PT, R90, 0x11, P1 ;  /* 0x000000115a00780c */ /* 0x000fe40000f21670 */
[----:B------:R-:W-:Y:S02]  /*df00*/  FMNMX.FTZ R5, R84, R5, !PT ;  /* 0x0000000554057209 */ /* 0x000fe40007810000 */
[----:B------:R-:W-:Y:S02]  /*df10*/  FSEL R80, R25, -INF , !P1 ;  /* 0xff80000019507808 */ /* 0x000fe40004800000 */
        /* <DEDUP_REMOVED lines=13> */
[----:B------:R-:W-:Y:S02]  /*dff0*/  LOP3.LUT P5, RZ, R17, 0x8000, RZ, 0xc0, !PT ;  /* 0x0000800011ff7812 */ /* 0x000fe400078ac0ff */
[----:B------:R-:W-:Y:S02]  /*e000*/  ISETP.GT.AND P1, PT, R87, 0x19, !P1 ;  /* 0x000000195700780c */ /* 0x000fe40004f24270 */
[----:B------:R-:W-:Y:S02]  /*e010*/  FMNMX.FTZ R5, R96, R5, !PT ;  /* 0x0000000560057209 */ /* 0x000fe40007810000 */
[----:B------:R-:W-:Y:S02]  /*e020*/  ISETP.LT.OR P1, PT, R90, 0x1a, P1 ;  /* 0x0000001a5a00780c */ /* 0x000fe40000f21670 */
[----:B------:R-:W-:Y:S02]  /*e030*/  FMNMX.FTZ R5, R36, R5, !PT ;  /* 0x0000000524057209 */ /* 0x000fe40007810000 */
[----:B------:R-:W-:-:S02]  /*e040*/  FSEL R30, R30, -INF , !P1 ;  /* 0xff8000001e1e7808 */ /* 0x000fc40004800000 */
[C---:B------:R-:W-:Y:S02]  /*e050*/  LOP3.LUT P1, RZ, R17.reuse, 0x400000, RZ, 0xc0, !PT ;  /* 0x0040000011ff7812 */ /* 0x040fe4000782c0ff */
[----:B------:R-:W-:Y:S02]  /*e060*/  LOP3.LUT P3, RZ, R17, 0x4000, RZ, 0xc0, !PT ;  /* 0x0000400011ff7812 */ /* 0x000fe4000786c0ff */
        /* <DEDUP_REMOVED lines=27> */
[----:B------:R-:W-:-:S02]  /*e220*/  ISETP.GT.AND P4, PT, R87, RZ, !P4 ;  /* 0x000000ff5700720c */ /* 0x000fc40006784270 */
[----:B------:R-:W-:Y:S02]  /*e230*/  ISETP.GT.AND P1, PT, R87, 0x30, !P1 ;  /* 0x000000305700780c */ /* 0x000fe40004f24270 */
[----:B------:R-:W-:Y:S02]  /*e240*/  FMNMX.FTZ R5, R60, R5, !PT ;  /* 0x000000053c057209 */ /* 0x000fe40007810000 */
[C---:B------:R-:W-:Y:S02]  /*e250*/  ISETP.LT.OR P1, PT, R90.reuse, 0x31, P1 ;  /* 0x000000315a00780c */ /* 0x040fe40000f21670 */
[----:B------:R-:W-:Y:S02]  /*e260*/  ISETP.LT.OR P4, PT, R90, 0x1, P4 ;  /* 0x000000015a00780c */ /* 0x000fe40002781670 */
[----:B------:R-:W-:Y:S02]  /*e270*/  FSEL R126, R41, -INF , !P1 ;  /* 0xff800000297e7808 */ /* 0x000fe40004800000 */
[----:B------:R-:W-:-:S02]  /*e280*/  LOP3.LUT P1, RZ, R17, 0x20000, RZ, 0xc0, !PT ;  /* 0x0002000011ff7812 */ /* 0x000fc4000782c0ff */
[----:B------:R-:W-:Y:S02]  /*e290*/  FMNMX.FTZ R5, R110, R5, !PT ;  /* 0x000000056e057209 */ /* 0x000fe40007810000 */
[----:B------:R-:W-:Y:S02]  /*e2a0*/  ISETP.GT.AND P1, PT, R87, 0x31, !P1 ;  /* 0x000000315700780c */ /* 0x000fe40004f24270 */
[----:B------:R-:W-:Y:S02]  /*e2b0*/  FSEL R0, R0, -INF , !P4 ;  /* 0xff80000000007808 */ /* 0x000fe40006000000 */
        /* <DEDUP_REMOVED lines=41> */
[----:B------:R-:W-:Y:S01]  /*e550*/  LOP3.LUT P1, RZ, R17, 0x400, RZ, 0xc0, !PT ;  /* 0x0000040011ff7812 */ /* 0x000fe2000782c0ff */
[----:B------:R-:W0:Y:S01]  /*e560*/  SHFL.BFLY PT, R5, R8, 0x2, 0x1f ;  /* 0x0c401f0008057f89 */ /* 0x000e2200000e0000 */
        /* <DEDUP_REMOVED lines=16> */
[----:B0-----:R-:W-:Y:S02]  /*e670*/  FMNMX.FTZ R15, R8, R5, !PT ;  /* 0x00000005080f7209 */ /* 0x001fe40007810000 */
[----:B------:R-:W-:Y:S02]  /*e680*/  ISETP.LT.OR P1, PT, R90, 0x59, P1 ;  /* 0x000000595a00780c */ /* 0x000fe40000f21670 */
[----:B------:R-:W-:Y:S01]  /*e690*/  FMNMX.FTZ R33, R130, R33, !PT ;  /* 0x0000002182217209 */ /* 0x000fe20007810000 */
[----:B------:R-:W0:Y:S01]  /*e6a0*/  SHFL.BFLY PT, R142, R15, 0x1, 0x1f ;  /* 0x0c201f000f8e7f89 */ /* 0x000e2200000e0000 */
        /* <DEDUP_REMOVED lines=14> */
[----:B------:R-:W-:Y:S01]  /*e790*/  FSEL R138, R65, -INF , !P1 ;  /* 0xff800000418a7808 */ /* 0x000fe20004800000 */
[----:B------:R-:W-:Y:S01]  /*e7a0*/  IMAD.U32 R65, RZ, RZ, UR4 ;  /* 0x00000004ff417e24 */ /* 0x000fe2000f8e00ff */
[C---:B------:R-:W-:Y:S02]  /*e7b0*/  LOP3.LUT P1, RZ, R17.reuse, 0x8, RZ, 0xc0, !PT ;  /* 0x0000000811ff7812 */ /* 0x040fe4000782c0ff */
[----:B------:R-:W-:Y:S02]  /*e7c0*/  LOP3.LUT P3, RZ, R17, 0x2, RZ, 0xc0, !PT ;  /* 0x0000000211ff7812 */ /* 0x000fe4000786c0ff */
[----:B------:R-:W-:Y:S02]  /*e7d0*/  ISETP.GT.AND P1, PT, R87, 0x61, !P1 ;  /* 0x000000615700780c */ /* 0x000fe40004f24270 */
[----:B------:R-:W-:Y:S02]  /*e7e0*/  FMNMX.FTZ R37, R136, R35, !PT ;  /* 0x0000002388257209 */ /* 0x000fe40007810000 */
[----:B------:R-:W-:-:S02]  /*e7f0*/  ISETP.LT.OR P1, PT, R90, 0x62, P1 ;  /* 0x000000625a00780c */ /* 0x000fc40000f21670 */
[----:B------:R-:W-:Y:S02]  /*e800*/  FMNMX.FTZ R37, R62, R37, !PT ;  /* 0x000000253e257209 */ /* 0x000fe40007810000 */
[----:B------:R-:W-:Y:S02]  /*e810*/  FSEL R66, R66, -INF , !P1 ;  /* 0xff80000042427808 */ /* 0x000fe40004800000 */
[----:B------:R-:W-:Y:S02]  /*e820*/  ISETP.GT.AND P1, PT, R87, 0x68, !P5 ;  /* 0x000000685700780c */ /* 0x000fe40006f24270 */
[----:B0-----:R-:W-:Y:S02]  /*e830*/  FMNMX.FTZ R9, R15, R142, !PT ;  /* 0x0000008e0f097209 */ /* 0x001fe40007810000 */
[----:B------:R-:W-:Y:S02]  /*e840*/  ISETP.LT.OR P1, PT, R90, 0x69, P1 ;  /* 0x000000695a00780c */ /* 0x000fe40000f21670 */
[----:B------:R-:W-:Y:S01]  /*e850*/  FMNMX.FTZ R37, R138, R37, !PT ;  /* 0x000000258a257209 */ /* 0x000fe20007810000 */
[----:B------:R-:W-:-:S01]  /*e860*/  FFMA.FTZ R5, R9, R65, -8 ;  /* 0xc100000009057423 */ /* 0x000fc20000010041 */
[----:B------:R-:W-:-:S02]  /*e870*/  FSEL R140, R69, -INF , !P1 ;  /* 0xff800000458c7808 */ /* 0x000fc40004800000 */
[----:B------:R-:W-:Y:S02]  /*e880*/  ISETP.GT.AND P1, PT, R87, 0x69, !P3 ;  /* 0x000000695700780c */ /* 0x000fe40005f24270 */
[----:B------:R-:W-:Y:S02]  /*e890*/  LOP3.LUT P5, RZ, R17, 0x10000000, RZ, 0xc0, !PT ;  /* 0x1000000011ff7812 */ /* 0x000fe400078ac0ff */
[----:B------:R-:W-:Y:S02]  /*e8a0*/  ISETP.LT.OR P1, PT, R90, 0x6a, P1 ;  /* 0x0000006a5a00780c */ /* 0x000fe40000f21670 */
[----:B------:R-:W-:Y:S02]  /*e8b0*/  ISETP.GT.AND P6, PT, R87, 0x70, !P6 ;  /* 0x000000705700780c */ /* 0x000fe400077c4270 */
[----:B------:R-:W-:Y:S02]  /*e8c0*/  FSEL R70, R70, -INF , !P1 ;  /* 0xff80000046467808 */ /* 0x000fe40004800000 */
[----:B------:R-:W-:-:S02]  /*e8d0*/  FSETP.NEU.FTZ.AND P1, PT, R9, -INF , PT ;  /* 0xff8000000900780b */ /* 0x000fc40003f3d000 */
[----:B------:R-:W-:Y:S02]  /*e8e0*/  FMNMX.FTZ R37, R66, R37, !PT ;  /* 0x0000002542257209 */ /* 0x000fe40007810000 */
[----:B------:R-:W-:Y:S02]  /*e8f0*/  FSEL R5, R5, RZ, P1 ;  /* 0x000000ff05057208 */ /* 0x000fe40000800000 */
[----:B------:R-:W-:Y:S02]  /*e900*/  ISETP.LT.OR P6, PT, R90, 0x71, P6 ;  /* 0x000000715a00780c */ /* 0x000fe400037c1670 */
[----:B------:R-:W-:Y:S01]  /*e910*/  ISETP.GT.AND P1, PT, R87, 0x71, !P5 ;  /* 0x000000715700780c */ /* 0x000fe20006f24270 */
[----:B------:R-:W-:-:S01]  /*e920*/  FFMA.FTZ R8, R21, R65, -R5 ;  /* 0x0000004115087223 */ /* 0x000fc20000010805 */
[----:B------:R-:W-:Y:S01]  /*e930*/  FMNMX.FTZ R39, R140, R37, !PT ;  /* 0x000000258c277209 */ /* 0x000fe20007810000 */
[----:B------:R-:W-:-:S01]  /*e940*/  FFMA.FTZ R21, R84, R65, -R5 ;  /* 0x0000004154157223 */ /* 0x000fc20000010805 */
[----:B------:R-:W-:Y:S01]  /*e950*/  LOP3.LUT P3, RZ, R17, 0x20000000, RZ, 0xc0, !PT ;  /* 0x2000000011ff7812 */ /* 0x000fe2000786c0ff */
[----:B------:R-:W-:-:S01]  /*e960*/  FFMA.FTZ R84, R52, R65, -R5 ;  /* 0x0000004134547223 */ /* 0x000fc20000010805 */
[----:B------:R-:W-:Y:S01]  /*e970*/  FSEL R74, R74, -INF , !P6 ;  /* 0xff8000004a4a7808 */ /* 0x000fe20007000000 */
[----:B------:R0:W-:Y:S01]  /*e980*/  MUFU.EX2 R15, R8 ;  /* 0x00000008000f7308 */ /* 0x0001e20000000800 */
[C---:B------:R-:W-:Y:S01]  /*e990*/  ISETP.GT.AND P2, PT, R87.reuse, 0x78, !P2 ;  /* 0x000000785700780c */ /* 0x040fe20005744270 */
[-CC-:B------:R-:W-:Y:S01]  /*e9a0*/  FFMA.FTZ R92, R92, R65.reuse, -R5.reuse ;  /* 0x000000415c5c7223 */ /* 0x180fe20000010805 */
[----:B------:R-:W-:Y:S01]  /*e9b0*/  ISETP.LT.OR P1, PT, R90, 0x72, P1 ;  /* 0x000000725a00780c */ /* 0x000fe20000f21670 */
[--C-:B------:R-:W-:Y:S01]  /*e9c0*/  FFMA.FTZ R94, R94, R65, -R5.reuse ;  /* 0x000000415e5e7223 */ /* 0x100fe20000010805 */
[----:B------:R-:W-:Y:S01]  /*e9d0*/  FMNMX.FTZ R39, R70, R39, !PT ;  /* 0x0000002746277209 */ /* 0x000fe20007810000 */
[-CC-:B------:R-:W-:Y:S01]  /*e9e0*/  FFMA.FTZ R14, R14, R65.reuse, -R5.reuse ;  /* 0x000000410e0e7223 */ /* 0x180fe20000010805 */
[----:B------:R-:W-:Y:S01]  /*e9f0*/  ISETP.GT.AND P3, PT, R87, 0x79, !P3 ;  /* 0x000000795700780c */ /* 0x000fe20005f64270 */
[----:B------:R1:W-:Y:S01]  /*ea00*/  MUFU.EX2 R25, R92 ;  /* 0x0000005c00197308 */ /* 0x0003e20000000800 */
[----:B------:R-:W-:Y:S01]  /*ea10*/  ISETP.LT.OR P2, PT, R90, 0x79, P2 ;  /* 0x000000795a00780c */ /* 0x000fe20001741670 */
[-CC-:B------:R-:W-:Y:S01]  /*ea20*/  FFMA.FTZ R24, R24, R65.reuse, -R5.reuse ;  /* 0x0000004118187223 */ /* 0x180fe20000010805 */
[----:B------:R-:W-:Y:S01]  /*ea30*/  FSEL R72, R72, -INF , !P1 ;  /* 0xff80000048487808 */ /* 0x000fe20004800000 */
[--C-:B------:R-:W-:Y:S01]  /*ea40*/  FFMA.FTZ R28, R28, R65, -R5.reuse ;  /* 0x000000411c1c7223 */ /* 0x100fe20000010805 */
[----:B------:R-:W-:Y:S01]  /*ea50*/  FMNMX.FTZ R39, R74, R39, !PT ;  /* 0x000000274a277209 */ /* 0x000fe20007810000 */
[-CC-:B------:R-:W-:Y:S01]  /*ea60*/  FFMA.FTZ R32, R32, R65.reuse, -R5.reuse ;  /* 0x0000004120207223 */ /* 0x180fe20000010805 */
[----:B------:R-:W-:Y:S01]  /*ea70*/  ISETP.LT.OR P3, PT, R90, 0x7a, P3 ;  /* 0x0000007a5a00780c */ /* 0x000fe20001f61670 */
[----:B------:R2:W-:Y:S01]  /*ea80*/  MUFU.EX2 R27, R94 ;  /* 0x0000005e001b7308 */ /* 0x0005e20000000800 */
        /* <DEDUP_REMOVED lines=8> */
[----:B------:R-:W-:-:S01]  /*eb10*/  FFMA.FTZ R100, R100, R65, -R5 ;  /* 0x0000004164647223 */ /* 0x000fc20000010805 */
[--C-:B------:R-:W-:Y:S01]  /*eb20*/  FFMA.FTZ R44, R44, R65, -R5.reuse ;  /* 0x000000412c2c7223 */ /* 0x100fe20000010805 */
        /* <DEDUP_REMOVED lines=14> */
[----:B-1----:R-:W-:-:S01]  /*ec10*/  FFMA.FTZ R92, R116, R65, -R5 ;  /* 0x00000041745c7223 */ /* 0x002fc20000010805 */
[-CC-:B------:R-:W-:Y:S01]  /*ec20*/  FFMA.FTZ R47, R118, R65.reuse, -R5.reuse ;  /* 0x00000041762f7223 */ /* 0x180fe20000010805 */
[----:B--2---:R-:W-:-:S01]  /*ec30*/  FFMA.FTZ R94, R120, R65, -R5 ;  /* 0x00000041785e7223 */ /* 0x004fc20000010805 */
[----:B------:R-:W-:Y:S01]  /*ec40*/  MUFU.EX2 R14, R14 ;  /* 0x0000000e000e7308 */ /* 0x000fe20000000800 */
[----:B------:R-:W-:-:S07]  /*ec50*/  ISETP.NE.AND P5, PT, R95, 0x1, PT ;  /* 0x000000015f00780c */ /* 0x000fce0003fa5270 */
[----:B------:R-:W-:Y:S01]  /*ec60*/  MUFU.EX2 R21, R21 ;  /* 0x0000001500157308 */ /* 0x000fe20000000800 */
[----:B0-----:R-:W-:-:S07]  /*ec70*/  FMNMX.FTZ R49, R8, R43, !PT ;  /* 0x0000002b08317209 */ /* 0x001fce0007810000 */
[----:B------:R-:W0:Y:S01]  /*ec80*/  MUFU.EX2 R24, R24 ;  /* 0x0000001800187308 */ /* 0x000e220000000800 */
[----:B------:R-:W1:Y:S07]  /*ec90*/  SHFL.BFLY PT, R8, R49, 0x1, 0x1f ;  /* 0x0c201f0031087f89 */ /* 0x000e6e00000e0000 */
[----:B------:R-:W-:Y:S08]  /*eca0*/  MUFU.EX2 R28, R28 ;  /* 0x0000001c001c7308 */ /* 0x000ff00000000800 */
[----:B------:R-:W2:Y:S01]  /*ecb0*/  MUFU.EX2 R32, R32 ;  /* 0x0000002000207308 */ /* 0x000ea20000000800 */
[----:B0-----:R-:W-:-:S04]  /*ecc0*/  F2FP.SATFINITE.E4M3.F32.PACK_AB_MERGE_C R148, R24, R21, RZ ;  /* 0x000000151894723e */ /* 0x001fc800048070ff */
[----:B------:R-:W-:-:S03]  /*ecd0*/  F2FP.SATFINITE.E4M3.F32.PACK_AB_MERGE_C R148, R14, R15, R148 ;  /* 0x0000000f0e94723e */ /* 0x000fc60004807094 */
[----:B------:R-:W-:Y:S01]  /*ece0*/  MUFU.EX2 R29, R96 ;  /* 0x00000060001d7308 */ /* 0x000fe20000000800 */
[----:B-1----:R-:W-:Y:S01]  /*ecf0*/  FMNMX.FTZ R8, R49, R8, !PT ;  /* 0x0000000831087209 */ /* 0x002fe20007810000 */
[-CC-:B------:R-:W-:Y:S01]  /*ed00*/  FFMA.FTZ R49, R76, R65.reuse, -R5.reuse ;  /* 0x000000414c317223 */ /* 0x180fe20000010805 */
[----:B------:R-:W-:-:S02]  /*ed10*/  FFMA.FTZ R76, R82, R65, -R5 ;  /* 0x00000041524c7223 */ /* 0x000fc40000010805 */
[C---:B------:R-:W-:Y:S01]  /*ed20*/  FSETP.NEU.FTZ.AND P1, PT, R8.reuse, -INF , PT ;  /* 0xff8000000800780b */ /* 0x040fe20003f3d000 */
[----:B------:R-:W-:-:S02]  /*ed30*/  FFMA.FTZ R51, R8, R65, -8 ;  /* 0xc100000008337423 */ /* 0x000fc40000010041 */
[----:B------:R-:W-:Y:S01]  /*ed40*/  MUFU.EX2 R36, R36 ;  /* 0x0000002400247308 */ /* 0x000fe20000000800 */
[----:B--2---:R-:W-:Y:S02]  /*ed50*/  F2FP.SATFINITE.E4M3.F32.PACK_AB_MERGE_C R150, R32, R27, RZ ;  /* 0x0000001b2096723e */ /* 0x004fe400048070ff */
[----:B------:R-:W-:-:S02]  /*ed60*/  FSEL R5, R51, RZ, P1 ;  /* 0x000000ff33057208 */ /* 0x000fc40000800000 */
[----:B------:R-:W-:-:S03]  /*ed70*/  F2FP.SATFINITE.E4M3.F32.PACK_AB_MERGE_C R150, R28, R25, R150 ;  /* 0x000000191c96723e */ /* 0x000fc60004807096 */
[-CC-:B------:R-:W-:Y:S01]  /*ed80*/  FFMA.FTZ R0, R0, R65.reuse, -R5.reuse ;  /* 0x0000004100007223 */ /* 0x180fe20000010805 */
[----:B------:R-:W-:-:S01]  /*ed90*/  FFMA.FTZ R51, R4, R65, -R5 ;  /* 0x0000004104337223 */ /* 0x000fc20000010805 */
[-CC-:B------:R-:W-:Y:S01]  /*eda0*/  FFMA.FTZ R4, R78, R65.reuse, -R5.reuse ;  /* 0x000000414e047223 */ /* 0x180fe20000010805 */
[----:B------:R-:W-:-:S01]  /*edb0*/  FFMA.FTZ R53, R20, R65, -R5 ;  /* 0x0000004114357223 */ /* 0x000fc20000010805 */
        /* <DEDUP_REMOVED lines=8> */
[----:B------:R-:W-:Y:S01]  /*ee40*/  FFMA.FTZ R59, R34, R65, -R5 ;  /* 0x00000041223b7223 */ /* 0x000fe20000010805 */
[----:B------:R-:W-:-:S01]  /*ee50*/  FADD.FTZ R78, R24, R71 ;  /* 0x00000047184e7221 */ /* 0x000fc20000010000 */
[----:B------:R-:W0:Y:S01]  /*ee60*/  MUFU.EX2 R51, R51 ;  /* 0x0000003300337308 */ /* 0x000e220000000800 */
[----:B------:R-:W-:-:S01]  /*ee70*/  FFMA.FTZ R34, R124, R65, -R5 ;  /* 0x000000417c227223 */ /* 0x000fc20000010805 */
[----:B------:R-:W-:Y:S01]  /*ee80*/  FFMA.FTZ R61, R38, R65, -R5 ;  /* 0x00000041263d7223 */ /* 0x000fe20000010805 */
[----:B------:R-:W-:-:S01]  /*ee90*/  FADD.FTZ R75, R25, R78 ;  /* 0x0000004e194b7221 */ /* 0x000fc20000010000 */
[-CC-:B------:R-:W-:Y:S01]  /*eea0*/  FFMA.FTZ R38, R126, R65.reuse, -R5.reuse ;  /* 0x000000417e267223 */ /* 0x180fe20000010805 */
[----:B------:R-:W-:-:S01]  /*eeb0*/  FFMA.FTZ R63, R42, R65, -R5 ;  /* 0x000000412a3f7223 */ /* 0x000fc20000010805 */
[----:B------:R-:W-:Y:S01]  /*eec0*/  FFMA.FTZ R42, R128, R65, -R5 ;  /* 0x00000041802a7223 */ /* 0x000fe20000010805 */
[----:B------:R-:W-:-:S01]  /*eed0*/  FADD.FTZ R80, R28, R75 ;  /* 0x0000004b1c507221 */ /* 0x000fc20000010000 */
[----:B------:R-:W1:Y:S01]  /*eee0*/  MUFU.EX2 R4, R4 ;  /* 0x0000000400047308 */ /* 0x000e620000000800 */
[----:B------:R-:W-:-:S01]  /*eef0*/  FFMA.FTZ R67, R46, R65, -R5 ;  /* 0x000000412e437223 */ /* 0x000fc20000010805 */
[----:B------:R-:W-:Y:S01]  /*ef00*/  FFMA.FTZ R46, R130, R65, -R5 ;  /* 0x00000041822e7223 */ /* 0x000fe20000010805 */
[----:B------:R-:W-:-:S01]  /*ef10*/  FADD.FTZ R75, R27, R80 ;  /* 0x000000501b4b7221 */ /* 0x000fc20000010000 */
        /* <DEDUP_REMOVED lines=13> */
[----:B-1----:R-:W-:-:S07]  /*eff0*/  FADD.FTZ R78, R4, R73 ;  /* 0x00000049044e7221 */ /* 0x002fce0000010000 */
[----:B------:R-:W1:Y:S01]  /*f000*/  MUFU.EX2 R55, R55 ;  /* 0x0000003700377308 */ /* 0x000e620000000800 */
[----:B--2---:R-:W-:-:S01]  /*f010*/  FADD.FTZ R73, R53, R78 ;  /* 0x0000004e35497221 */ /* 0x004fc20000010000 */
[----:B------:R-:W-:Y:S01]  /*f020*/  FADD.FTZ R78, R32, R75 ;  /* 0x0000004b204e7221 */ /* 0x000fe20000010000 */
[----:B------:R-:W-:-:S04]  /*f030*/  F2FP.SATFINITE.E4M3.F32.PACK_AB_MERGE_C R149, R53, R4, RZ ;  /* 0x000000043595723e */ /* 0x000fc800048070ff */
[----:B------:R-:W-:Y:S01]  /*f040*/  F2FP.SATFINITE.E4M3.F32.PACK_AB_MERGE_C R149, R51, R0, R149 ;  /* 0x000000003395723e */ /* 0x000fe20004807095 */
        /* <DEDUP_REMOVED lines=16> */
[----:B------:R-:W-:-:S06]  /*f150*/  FFMA.FTZ R15, R62, R65, -R5 ;  /* 0x000000413e0f7223 */ /* 0x000fcc0000010805 */
[----:B------:R-:W2:Y:S01]  /*f160*/  MUFU.EX2 R33, R100 ;  /* 0x0000006400217308 */ /* 0x000ea20000000800 */
[C---:B0-----:R-:W-:Y:S01]  /*f170*/  F2FP.SATFINITE.E4M3.F32.PACK_AB_MERGE_C R144, R40.reuse, R31, RZ ;  /* 0x0000001f2890723e */ /* 0x041fe200048070ff */
[----:B------:R-:W-:-:S03]  /*f180*/  FADD.FTZ R40, R40, R25 ;  /* 0x0000001928287221 */ /* 0x000fc60000010000 */
[----:B------:R-:W-:-:S03]  /*f190*/  F2FP.SATFINITE.E4M3.F32.PACK_AB_MERGE_C R144, R36, R29, R144 ;  /* 0x0000001d2490723e */ /* 0x000fc60004807090 */
        /* <DEDUP_REMOVED lines=9> */
[----:B------:R-:W-:Y:S01]  /*f230*/  MUFU.EX2 R35, R102 ;  /* 0x0000006600237308 */ /* 0x000fe20000000800 */
[----:B--2---:R-:W-:-:S01]  /*f240*/  FADD.FTZ R27, R61, R24 ;  /* 0x000000183d1b7221 */ /* 0x004fc20000010000 */
[----:B------:R-:W-:-:S04]  /*f250*/  F2FP.SATFINITE.E4M3.F32.PACK_AB_MERGE_C R34, R61, R34, RZ ;  /* 0x000000223d22723e */ /* 0x000fc800048070ff */
[----:B------:R-:W-:Y:S02]  /*f260*/  F2FP.SATFINITE.E4M3.F32.PACK_AB_MERGE_C R145, R59, R30, R34 ;  /* 0x0000001e3b91723e */ /* 0x000fe40004807022 */
[----:B------:R-:W1:Y:S01]  /*f270*/  MUFU.EX2 R48, R48 ;  /* 0x0000003000307308 */ /* 0x000e620000000800 */
[----:B0-----:R-:W-:-:S01]  /*f280*/  FADD.FTZ R32, R38, R27 ;  /* 0x0000001b26207221 */ /* 0x001fc20000010000 */
[----:B------:R-:W-:-:S06]  /*f290*/  FFMA.FTZ R27, R140, R65, -R5 ;  /* 0x000000418c1b7223 */ /* 0x000fcc0000010805 */
[----:B------:R-:W0:Y:S08]  /*f2a0*/  MUFU.EX2 R63, R63 ;  /* 0x0000003f003f7308 */ /* 0x000e300000000800 */
[----:B------:R-:W-:Y:S01]  /*f2b0*/  MUFU.EX2 R3, R3 ;  /* 0x0000000300037308 */ /* 0x000fe20000000800 */
[----:B-1----:R-:W-:Y:S01]  /*f2c0*/  F2FP.SATFINITE.E4M3.F32.PACK_AB_MERGE_C R146, R48, R35, RZ ;  /* 0x000000233092723e */ /* 0x002fe200048070ff */
[----:B------:R-:W-:Y:S01]  /*f2d0*/  FADD.FTZ R35, R35, R28 ;  /* 0x0000001c23237221 */ /* 0x000fe20000010000 */
[----:B------:R-:W-:-:S01]  /*f2e0*/  FFMA.FTZ R28, R66, R65, -R5 ;  /* 0x00000041421c7223 */ /* 0x000fc20000010805 */
[----:B------:R-:W-:Y:S01]  /*f2f0*/  FFMA.FTZ R5, R90, R65, -R5 ;  /* 0x000000415a057223 */ /* 0x000fe20000010805 */
[----:B------:R-:W-:Y:S01]  /*f300*/  F2FP.SATFINITE.E4M3.F32.PACK_AB_MERGE_C R146, R44, R33, R146 ;  /* 0x000000212c92723e */ /* 0x000fe20004807092 */
[----:B------:R-:W-:-:S02]  /*f310*/  FADD.FTZ R48, R48, R35 ;  /* 0x0000002330307221 */ /* 0x000fc40000010000 */
        /* <DEDUP_REMOVED lines=11> */
[----:B------:R-:W-:Y:S01]  /*f3d0*/  FADD.FTZ R84, R84, R37 ;  /* 0x0000002554547221 */ /* 0x000fe20000010000 */
[----:B------:R-:W-:Y:S01]  /*f3e0*/  IMAD.MOV.U32 R140, RZ, RZ, R24 ;  /* 0x000000ffff8c7224 */ /* 0x000fe200078e0018 */
[----:B------:R-:W1:Y:S01]  /*f3f0*/  MUFU.EX2 R69, R69 ;  /* 0x0000004500457308 */ /* 0x000e620000000800 */
[----:B0-----:R-:W-:-:S01]  /*f400*/  FADD.FTZ R29, R67, R32 ;  /* 0x00000020431d7221 */ /* 0x001fc20000010000 */
[----:B------:R-:W-:-:S04]  /*f410*/  F2FP.SATFINITE.E4M3.F32.PACK_AB_MERGE_C R42, R67, R42, RZ ;  /* 0x0000002a432a723e */ /* 0x000fc800048070ff */
[----:B------:R-:W-:Y:S02]  /*f420*/  F2FP.SATFINITE.E4M3.F32.PACK_AB_MERGE_C R147, R63, R38, R42 ;  /* 0x000000263f93723e */ /* 0x000fe4000480702a */
        /* <DEDUP_REMOVED lines=8> */
[----:B------:R-:W-:Y:S01]  /*f4b0*/  MUFU.EX2 R41, R41 ;  /* 0x0000002900297308 */ /* 0x000fe20000000800 */
[----:B--2---:R-:W-:-:S01]  /*f4c0*/  FADD.FTZ R29, R71, R26 ;  /* 0x0000001a471d7221 */ /* 0x004fc20000010000 */
[----:B------:R-:W-:-:S04]  /*f4d0*/  F2FP.SATFINITE.E4M3.F32.PACK_AB_MERGE_C R50, R71, R50, RZ ;  /* 0x000000324732723e */ /* 0x000fc800048070ff */
[----:B------:R-:W-:Y:S02]  /*f4e0*/  F2FP.SATFINITE.E4M3.F32.PACK_AB_MERGE_C R141, R69, R46, R50 ;  /* 0x0000002e458d723e */ /* 0x000fe40004807032 */
[----:B------:R-:W0:Y:S01]  /*f4f0*/  MUFU.EX2 R64, R64 ;  /* 0x0000004000407308 */ /* 0x000e220000000800 */
[----:B-1----:R-:W-:-:S07]  /*f500*/  FADD.FTZ R26, R54, R29 ;  /* 0x0000001d361a7221 */ /* 0x002fce0000010000 */
[----:B------:R-:W1:Y:S08]  /*f510*/  MUFU.EX2 R21, R21 ;  /* 0x0000001500157308 */ /* 0x000e700000000800 */
[----:B------:R-:W-:Y:S01]  /*f520*/  MUFU.EX2 R39, R39 ;  /* 0x0000002700277308 */ /* 0x000fe20000000800 */
[----:B0-----:R-:W-:-:S07]  /*f530*/  F2FP.SATFINITE.E4M3.F32.PACK_AB_MERGE_C R142, R64, R41, RZ ;  /* 0x00000029408e723e */ /* 0x001fce00048070ff */
[----:B------:R-:W0:Y:S01]  /*f540*/  MUFU.EX2 R60, R60 ;  /* 0x0000003c003c7308 */ /* 0x000e220000000800 */
[----:B-1----:R-:W-:-:S02]  /*f550*/  FADD.FTZ R29, R21, R26 ;  /* 0x0000001a151d7221 */ /* 0x002fc40000010000 */
[----:B------:R-:W1:Y:S05]  /*f560*/  @P5 LDC R26, c[0x0][0x44c] ;  /* 0x00011300ff1a5b82 */ /* 0x000e6a0000000800 */
[----:B------:R-:W2:Y:S08]  /*f570*/  MUFU.EX2 R14, R14 ;  /* 0x0000000e000e7308 */ /* 0x000eb00000000800 */
[----:B------:R-:W3:Y:S01]  /*f580*/  MUFU.EX2 R15, R15 ;  /* 0x0000000f000f7308 */ /* 0x000ee20000000800 */
[----:B0-----:R-:W-:Y:S01]  /*f590*/  F2FP.SATFINITE.E4M3.F32.PACK_AB_MERGE_C R142, R60, R39, R142 ;  /* 0x000000273c8e723e */ /* 0x001fe2000480708e */
[----:B------:R-:W-:-:S04]  /*f5a0*/  FADD.FTZ R39, R39, R56 ;  /* 0x0000003827277221 */ /* 0x000fc80000010000 */
[----:B------:R-:W-:Y:S02]  /*f5b0*/  FADD.FTZ R60, R60, R39 ;  /* 0x000000273c3c7221 */ /* 0x000fe40000010000 */
[----:B------:R-:W0:Y:S01]  /*f5c0*/  MUFU.EX2 R25, R25 ;  /* 0x0000001900197308 */ /* 0x000e220000000800 */
[----:B--2---:R-:W-:-:S01]  /*f5d0*/  FADD.FTZ R0, R14, R29 ;  /* 0x0000001d0e007221 */ /* 0x004fc20000010000 */
[----:B------:R-:W-:Y:S01]  /*f5e0*/  FADD.FTZ R41, R41, R60 ;  /* 0x0000003c29297221 */ /* 0x000fe20000010000 */
[----:B------:R-:W2:Y:S01]  /*f5f0*/  @P5 LDC R29, c[0x0][0x450] ;  /* 0x00011400ff1d5b82 */ /* 0x000ea20000000800 */
[----:B-1----:R-:W-:-:S04]  /*f600*/  @P5 IMAD.HI.U32 R26, R93, R26, RZ ;  /* 0x0000001a5d1a5227 */ /* 0x002fc800078e00ff */
[----:B------:R-:W-:Y:S01]  /*f610*/  FADD.FTZ R64, R64, R41 ;  /* 0x0000002940407221 */ /* 0x000fe20000010000 */
[----:B------:R-:W-:Y:S01]  /*f620*/  MUFU.EX2 R45, R45 ;  /* 0x0000002d002d7308 */ /* 0x000fe20000000800 */
[----:B---3--:R-:W-:-:S01]  /*f630*/  FADD.FTZ R0, R15, R0 ;  /* 0x000000000f007221 */ /* 0x008fc20000010000 */
        /* <DEDUP_REMOVED lines=10> */
[----:B------:R-:W3:Y:S01]  /*f6e0*/  MUFU.EX2 R4, R70 ;  /* 0x0000004600047308 */ /* 0x000ee20000000800 */
        /* <DEDUP_REMOVED lines=8> */
[C---:B---3--:R-:W-:Y:S01]  /*f770*/  F2FP.SATFINITE.E4M3.F32.PACK_AB_MERGE_C R27, R4.reuse, R27, RZ ;  /* 0x0000001b041b723e */ /* 0x048fe200048070ff */
[----:B------:R-:W-:-:S03]  /*f780*/  FADD.FTZ R4, R4, R15 ;  /* 0x0000000f04047221 */ /* 0x000fc60000010000 */
[----:B------:R-:W-:-:S03]  /*f790*/  F2FP.SATFINITE.E4M3.F32.PACK_AB_MERGE_C R137, R28, R25, R27 ;  /* 0x000000191c89723e */ /* 0x000fc6000480701b */
[----:B------:R-:W0:Y:S01]  /*f7a0*/  MUFU.EX2 R76, R76 ;  /* 0x0000004c004c7308 */ /* 0x000e220000000800 */
[----:B-1----:R-:W-:-:S01]  /*f7b0*/  FADD.FTZ R15, R3, R4 ;  /* 0x00000004030f7221 */ /* 0x002fc20000010000 */
[----:B------:R-:W-:Y:S01]  /*f7c0*/  IMAD.MOV.U32 R4, RZ, RZ, R93 ;  /* 0x000000ffff047224 */ /* 0x000fe200078e005d */
[----:B--2---:R-:W-:Y:S02]  /*f7d0*/  @P5 SHF.R.U32.HI R4, RZ, R29, R26 ;  /* 0x0000001dff045219 */ /* 0x004fe4000001161a */
[----:B------:R-:W-:-:S03]  /*f7e0*/  ISETP.GE.AND P5, PT, R13, 0x1, PT ;  /* 0x000000010d00780c */ /* 0x000fc60003fa6270 */
[----:B------:R-:W-:Y:S01]  /*f7f0*/  MUFU.EX2 R47, R47 ;  /* 0x0000002f002f7308 */ /* 0x000fe20000000800 */
[----:B------:R-:W-:-:S04]  /*f800*/  IMAD.IADD R89, R89, 0x1, R4 ;  /* 0x0000000159597824 */ /* 0x000fc800078e0204 */
[----:B------:R-:W-:-:S03]  /*f810*/  IMAD.IADD R12, R89, 0x1, R12 ;  /* 0x00000001590c7824 */ /* 0x000fc600078e020c */
[----:B------:R-:W1:Y:S01]  /*f820*/  MUFU.EX2 R94, R94 ;  /* 0x0000005e005e7308 */ /* 0x000e620000000800 */
[----:B0-----:R-:W-:-:S07]  /*f830*/  F2FP.SATFINITE.E4M3.F32.PACK_AB_MERGE_C R0, R76, R49, RZ ;  /* 0x000000314c00723e */ /* 0x001fce00048070ff */
[----:B------:R-:W0:Y:S08]  /*f840*/  MUFU.EX2 R72, R72 ;  /* 0x0000004800487308 */ /* 0x000e300000000800 */
[----:B------:R-:W-:Y:S01]  /*f850*/  MUFU.EX2 R52, R52 ;  /* 0x0000003400347308 */ /* 0x000fe20000000800 */
[----:B-1----:R-:W-:Y:S01]  /*f860*/  F2FP.SATFINITE.E4M3.F32.PACK_AB_MERGE_C R138, R94, R47, R0 ;  /* 0x0000002f5e8a723e */ /* 0x002fe20004807000 */
[----:B------:R-:W-:-:S04]  /*f870*/  FADD.FTZ R47, R47, R92 ;  /* 0x0000005c2f2f7221 */ /* 0x000fc80000010000 */
[----:B------:R-:W-:Y:S02]  /*f880*/  FADD.FTZ R94, R94, R47 ;  /* 0x0000002f5e5e7221 */ /* 0x000fe40000010000 */
[----:B------:R-:W1:Y:S01]  /*f890*/  MUFU.EX2 R5, R5 ;  /* 0x0000000500057308 */ /* 0x000e620000000800 */
[----:B0-----:R-:W-:-:S01]  /*f8a0*/  FADD.FTZ R15, R72, R15 ;  /* 0x0000000f480f7221 */ /* 0x001fc20000010000 */
[----:B------:R-:W-:-:S04]  /*f8b0*/  FADD.FTZ R49, R49, R94 ;  /* 0x0000005e31317221 */ /* 0x000fc80000010000 */
[----:B------:R-:W-:Y:S01]  /*f8c0*/  FADD.FTZ R4, R76, R49 ;  /* 0x000000314c047221 */ /* 0x000fe20000010000 */
[----:B-1----:R-:W-:Y:S01]  /*f8d0*/  F2FP.SATFINITE.E4M3.F32.PACK_AB_MERGE_C R0, R5, R52, RZ ;  /* 0x000000340500723e */ /* 0x002fe200048070ff */
[----:B------:R-:W-:-:S03]  /*f8e0*/  FADD.FTZ R52, R52, R15 ;  /* 0x0000000f34347221 */ /* 0x000fc60000010000 */
[----:B------:R-:W-:Y:S01]  /*f8f0*/  F2FP.SATFINITE.E4M3.F32.PACK_AB_MERGE_C R139, R72, R3, R0 ;  /* 0x00000003488b723e */ /* 0x000fe20004807000 */
[----:B------:R-:W-:-:S01]  /*f900*/  FADD.FTZ R3, R5, R52 ;  /* 0x0000003405037221 */ /* 0x000fc20000010000 */
        /* <DEDUP_REMOVED lines=13> */
.L_x_10107:
[----:B------:R-:W-:-:S13]  /*f9e0*/  ISETP.NE.AND P1, PT, R13, 0x1, PT ;  /* 0x000000010d00780c */ /* 0x000fda0003f25270 */
[----:B------:R-:W0:Y:S02]  /*f9f0*/  @P1 LDC.64 R14, c[0x0][0x9e8] ;  /* 0x00027a00ff0e1b82 */ /* 0x000e240000000a00 */
[----:B0-----:R-:W-:-:S05]  /*fa00*/  @P1 IMAD.HI.U32 R14, R5, R14, RZ ;  /* 0x0000000e050e1227 */ /* 0x001fca00078e00ff */
[----:B------:R-:W-:-:S07]  /*fa10*/  @P1 SHF.R.U32.HI R5, RZ, R15, R14 ;  /* 0x0000000fff051219 */ /* 0x000fce000001160e */
.L_x_10108:
[----:B------:R-:W-:Y:S05]  /*fa20*/  BSYNC B0 ;  /* 0x0000000000007941 */ /* 0x000fea0003800000 */
.L_x_10106:
[----:B------:R-:W-:-:S05]  /*fa30*/  IMAD R5, R5, R13, R13 ;  /* 0x0000000d05057224 */ /* 0x000fca00078e020d */
[----:B------:R-:W-:-:S07]  /*fa40*/  VIMNMX R12, R12, R5, PT ;  /* 0x000000050c0c7248 */ /* 0x000fce0003fe0100 */
.L_x_10105:
[----:B------:R-:W2:Y:S01]  /*fa50*/  LDL R13, [R1+0x34] ;  /* 0x00003400010d7983 */ /* 0x000ea20000100800 */
        /* <DEDUP_REMOVED lines=10> */
[----:B------:R-:W-:Y:S01]  /*fb00*/  BSSY B1, `(.L_x_10109) ;  /* 0x00003b3000017945 */ /* 0x000fe20003800000 */
        /* <DEDUP_REMOVED lines=24> */
[----:B--2---:R-:W-:-:S04]  /*fc90*/  VIMNMX R13, R13, R5, !PT ;  /* 0x000000050d0d7248 */ /* 0x004fc80007fe0100 */
[----:B------:R-:W-:Y:S01]  /*fca0*/  ISETP.GE.AND P1, PT, R0, R13, PT ;  /* 0x0000000d0000720c */ /* 0x000fe20003f26270 */
[----:B------:R0:W-:-:S12]  /*fcb0*/  STL [R1+0x20], R13 ;  /* 0x0000200d01007387 */ /* 0x0001d80000100800 */
[----:B0-----:R-:W-:Y:S05]  /*fcc0*/  @!P1 BRA `(.L_x_10110) ;  /* 0x0000003800589947 */ /* 0x001fea0003800000 */
[----:B------:R-:W-:Y:S01]  /*fcd0*/  BSSY B0, `(.L_x_10111) ;  /* 0x0000391000007945 */ /* 0x000fe20003800000 */
        /* <DEDUP_REMOVED lines=24> */
.L_x_10131:
[----:B------:R-:W-:Y:S02]  /*fe60*/  IMAD.U32 R12, RZ, RZ, UR38 ;  /* 0x00000026ff0c7e24 */ /* 0x000fe4000f8e00ff */
[----:B------:R-:W-:-:S03]  /*fe70*/  VIADD R5, R18, 0x1 ;  /* 0x0000000112057836 */ /* 0x000fc60000000000 */
[----:B------:R-:W-:Y:S02]  /*fe80*/  ISETP.NE.AND P2, PT, R12, 0x3, PT ;  /* 0x000000030c00780c */ /* 0x000fe40003f45270 */
[----:B------:R-:W-:-:S04]  /*fe90*/  ISETP.NE.AND P1, PT, R5, 0x2, PT ;  /* 0x000000020500780c */ /* 0x000fc80003f25270 */
[----:B------:R-:W-:Y:S02]  /*fea0*/  SEL R13, RZ, 0x1, P1 ;  /* 0x00000001ff0d7807 */ /* 0x000fe40000800000 */
[----:B------:R-:W-:Y:S02]  /*feb0*/  SEL R5, R5, RZ, P1 ;  /* 0x000000ff05057207 */ /* 0x000fe40000800000 */
[----:B------:R-:W-:-:S03]  /*fec0*/  LOP3.LUT R20, R22, R13, RZ, 0x3c, !PT ;  /* 0x0000000d16147212 */ /* 0x000fc600078e3cff */
[----:B------:R-:W-:Y:S05]  /*fed0*/  @!P2 BRA `(.L_x_10112) ;  /* 0x000000000004a947 */ /* 0x000fea0003800000 */
[----:B------:R-:W-:Y:S01]  /*fee0*/  BPT.TRAP 0x1 ;  /* 0x000000040000795c */ /* 0x000fe20000300000 */
.L_x_10112:
[----:B------:R-:W-:Y:S01]  /*fef0*/  IMAD R21, R5, 0x8, R16 ;  /* 0x0000000805157824 */ /* 0x000fe200078e0210 */
[----:B------:R-:W-:-:S04]  /*ff00*/  SHF.L.U32 R12, R20, 0x1f, RZ ;  /* 0x0000001f140c7819 */ /* 0x000fc800000006ff */
[----:B------:R0:W1:Y:S01]  /*ff10*/  SYNCS.PHASECHK.TRANS64.TRYWAIT P1, [R21+URZ+0x19c30], R12 ;  /* 0x019c300c150075a7 */ /* 0x000062000802017f */
[----:B------:R-:W-:Y:S05]  /*ff20*/  @!P2 BRA `(.L_x_10113) ;  /* 0x000000000004a947 */ /* 0x000fea0003800000 */
[----:B------:R-:W-:Y:S01]  /*ff30*/  BPT.TRAP 0x1 ;  /* 0x000000040000795c */ /* 0x000fe20000300000 */
.L_x_10113:
[----:B------:R-:W2:Y:S01]  /*ff40*/  LDL R13, [R1+0x14] ;  /* 0x00001400010d7983 */ /* 0x000ea20000100800 */
[----:B------:R-:W-:Y:S01]  /*ff50*/  BSSY B2, `(.L_x_10114) ;  /* 0x0000006000027945 */ /* 0x000fe20003800000 */
[----:B------:R-:W-:Y:S02]  /*ff60*/  IMAD.MOV.U32 R15, RZ, RZ, -0x3ffffff0 ;  /* 0xc0000010ff0f7424 */ /* 0x000fe400078e00ff */
[----:B--2---:R-:W-:Y:S01]  /*ff70*/  IMAD R14, R5, 0x300, R13 ;  /* 0x00000300050e7824 */ /* 0x004fe200078e020d */
[----:B-1----:R-:W-:Y:S06]  /*ff80*/  @P1 BRA `(.L_x_10115) ;  /* 0x0000000000081947 */ /* 0x002fec0003800000 */
[----:B------:R-:W1:Y:S02]  /*ff90*/  SYNCS.PHASECHK.TRANS64.TRYWAIT P1, [R21+URZ+0x19c30], R12 ;  /* 0x019c300c150075a7 */ /* 0x000e64000802017f */
[----:B-1----:R-:W-:Y:S05]  /*ffa0*/  @!P1 BRA `(.L_x_10116) ;  /* 0x0000015c00789947 */ /* 0x002fea0003800000 */
.L_x_10115:
[----:B------:R-:W-:Y:S05]  /*ffb0*/  BSYNC B2 ;  /* 0x0000000000027941 */ /* 0x000fea0003800000 */
.L_x_10114:
[C---:B------:R-:W-:Y:S01]  /*ffc0*/  R2UR UR6, R14.reuse ;  /* 0x000000000e0672ca */ /* 0x040fe200000e0000 */
[----:B------:R-:W-:Y:S01]  /*ffd0*/  WARPGROUP.ARRIVE ;  /* 0x00000000000079c5 */ /* 0x000fe20000000000 */
[----:B------:R-:W-:Y:S01]  /*ffe0*/  R2UR UR7, R15 ;  /* 0x000000000f0772ca */ /* 0x000fe200000e0000 */
[----:B01----:R-:W-:Y:S01]  /*fff0*/  VIADD R12, R14, 0x100 ;  /* 0x000001000e0c7836 */ /* 0x003fe20000000000 */
[----:B------:R-:W-:Y:S01]  /*10000*/  R2UR UR4, R6 ;  /* 0x00000000060472ca */ /* 0x000fe200000e0000 */
[----:B------:R-:W-:Y:S01]  /*10010*/  IMAD.MOV.U32 R13, RZ, RZ, -0x3ffffff0 ;  /* 0xc0000010ff0d7424 */ /* 0x000fe200078e00ff */
[----:B------:R-:W-:Y:S01]  /*10020*/  R2UR UR5, R7 ;  /* 0x00000000070572ca */ /* 0x000fe200000e0000 */
[----:B------:R-:W-:Y:S01]  /*10030*/  VIADD R14, R14, 0x200 ;  /* 0x000002000e0e7836 */ /* 0x000fe20000000000 */
[----:B------:R-:W-:Y:S01]  /*10040*/  R2UR UR10, R12 ;  /* 0x000000000c0a72ca */ /* 0x000fe200000e0000 */
[----:B------:R-:W-:Y:S01]  /*10050*/  IMAD.MOV.U32 R15, RZ, RZ, -0x3ffffff0 ;  /* 0xc0000010ff0f7424 */ /* 0x000fe200078e00ff */
[----:B------:R-:W-:Y:S01]  /*10060*/  R2UR UR11, R13 ;  /* 0x000000000d0b72ca */ /* 0x000fe200000e0000 */
[----:B------:R-:W-:Y:S01]  /*10070*/  IMAD.U32 R13, RZ, RZ, UR38 ;  /* 0x00000026ff0d7e24 */ /* 0x000fe2000f8e00ff */
[----:B------:R-:W-:-:S02]  /*10080*/  R2UR UR8, R156 ;  /* 0x000000009c0872ca */ /* 0x000fc400000e0000 */
[----:B------:R-:W-:Y:S02]  /*10090*/  R2UR UR9, R157 ;  /* 0x000000009d0972ca */ /* 0x000fe400000e0000 */
[----:B------:R-:W-:Y:S02]  /*100a0*/  R2UR UR14, R14 ;  /* 0x000000000e0e72ca */ /* 0x000fe400000e0000 */
[----:B------:R-:W-:Y:S01]  /*100b0*/  R2UR UR15, R15 ;  /* 0x000000000f0f72ca */ /* 0x000fe200000e0000 */
[----:B------:R-:W-:Y:S01]  /*100c0*/  QGMMA.64x128x32.F32.E4M3.E4M3 R24, gdesc[UR4], RZ, !UPT, gsb0 ;  /* 0x01e00000041879f3 */ /* 0x000fe2000c0008ff */
[----:B------:R-:W-:Y:S02]  /*100d0*/  R2UR UR12, R10 ;  /* 0x000000000a0c72ca */ /* 0x000fe400000e0000 */
[----:B------:R-:W-:Y:S02]  /*100e0*/  R2UR UR13, R11 ;  /* 0x000000000b0d72ca */ /* 0x000fe400000e0000 */
[----:B------:R-:W-:Y:S01]  /*100f0*/  ISETP.NE.AND P2, PT, R13, 0x3, PT ;  /* 0x000000030d00780c */ /* 0x000fe20003f45270 */
[----:B------:R-:W-:-:S02]  /*10100*/  WARPGROUP.DEPBAR.LE gsb0, 0x0 ;  /* 0x00008000000079c5 */ /* 0x000fc40000010000 */
[----:B------:R-:W-:-:S06]  /*10110*/  WARPGROUP.ARRIVE ;  /* 0x00000000000079c5 */ /* 0x000fcc0000000000 */
[----:B------:R-:W-:Y:S03]  /*10120*/  QGMMA.64x128x32.F32.E4M3.E4M3 R24, gdesc[UR8], R24, gsb0 ;  /* 0x01e00000081879f3 */ /* 0x000fe60008000818 */
[----:B------:R-:W-:Y:S02]  /*10130*/  WARPGROUP.DEPBAR.LE gsb0, 0x0 ;  /* 0x00008000000079c5 */ /* 0x000fe40000010000 */
[----:B------:R-:W-:-:S07]  /*10140*/  WARPGROUP.ARRIVE ;  /* 0x00000000000079c5 */ /* 0x000fce0000000000 */
[----:B------:R-:W-:Y:S03]  /*10150*/  QGMMA.64x128x32.F32.E4M3.E4M3 R24, gdesc[UR12], R24, gsb0 ;  /* 0x01e000000c1879f3 */ /* 0x000fe60008000818 */
[----:B------:R-:W-:Y:S02]  /*10160*/  WARPGROUP.DEPBAR.LE gsb0, 0x0 ;  /* 0x00008000000079c5 */ /* 0x000fe40000010000 */
[----:B------:R-:W-:Y:S05]  /*10170*/  @!P2 BRA `(.L_x_10117) ;  /* 0x000000000004a947 */ /* 0x000fea0003800000 */
[----:B------:R-:W-:Y:S01]  /*10180*/  BPT.TRAP 0x1 ;  /* 0x000000040000795c */ /* 0x000fe20000300000 */
.L_x_10117:
[----:B------:R-:W-:Y:S01]  /*10190*/  SHF.L.U32 R12, R22, 0x1f, RZ ;  /* 0x0000001f160c7819 */ /* 0x000fe200000006ff */
[----:B------:R-:W-:-:S04]  /*101a0*/  IMAD R22, R18, 0x8, R16 ;  /* 0x0000000812167824 */ /* 0x000fc800078e0210 */
[----:B------:R0:W1:Y:S01]  /*101b0*/  SYNCS.PHASECHK.TRANS64.TRYWAIT P1, [R22+URZ+0x19c50], R12 ;  /* 0x019c500c160075a7 */ /* 0x000062000802017f */
[----:B------:R-:W-:Y:S05]  /*101c0*/  @!P2 BRA `(.L_x_10118) ;  /* 0x000000000004a947 */ /* 0x000fea0003800000 */
[----:B------:R-:W-:Y:S01]  /*101d0*/  BPT.TRAP 0x1 ;  /* 0x000000040000795c */ /* 0x000fe20000300000 */
.L_x_10118:
[----:B------:R-:W-:Y:S04]  /*101e0*/  BSSY B2, `(.L_x_10119) ;  /* 0x0000004000027945 */ /* 0x000fe80003800000 */
[----:B-1----:R-:W-:Y:S05]  /*101f0*/  @P1 BRA `(.L_x_10120) ;  /* 0x0000000000081947 */ /* 0x002fea0003800000 */
[----:B------:R-:W1:Y:S02]  /*10200*/  SYNCS.PHASECHK.TRANS64.TRYWAIT P1, [R22+URZ+0x19c50], R12 ;  /* 0x019c500c160075a7 */ /* 0x000e64000802017f */
[----:B-1----:R-:W-:Y:S05]  /*10210*/  @!P1 BRA `(.L_x_10121) ;  /* 0x0000015800f09947 */ /* 0x002fea0003800000 */
.L_x_10120:
[----:B------:R-:W-:Y:S05]  /*10220*/  BSYNC B2 ;  /* 0x0000000000027941 */ /* 0x000fea0003800000 */
.L_x_10119:
[----:B01----:R-:W-:Y:S01]  /*10230*/  VIADD R12, R16, 0x3000 ;  /* 0x00003000100c7836 */ /* 0x003fe20000000000 */
[----:B------:R-:W-:Y:S01]  /*10240*/  WARPGROUP.ARRIVE ;  /* 0x00000000000079c5 */ /* 0x000fe20000000000 */
[----:B------:R-:W-:Y:S01]  /*10250*/  IMAD.MOV.U32 R13, RZ, RZ, 0x40000040 ;  /* 0x40000040ff0d7424 */ /* 0x000fe200078e00ff */
[----:B------:R-:W-:Y:S02]  /*10260*/  LOP3.LUT P4, RZ, R17, 0x20, RZ, 0xc0, !PT ;  /* 0x0000002011ff7812 */ /* 0x000fe4000788c0ff */
[----:B------:R-:W-:Y:S02]  /*10270*/  SHF.R.U32.HI R12, RZ, 0x4, R12 ;  /* 0x00000004ff0c7819 */ /* 0x000fe4000001160c */
[----:B------:R-:W-:Y:S02]  /*10280*/  R2UR UR7, R13 ;  /* 0x000000000d0772ca */ /* 0x000fe400000e0000 */
[----:B------:R-:W-:-:S04]  /*10290*/  LOP3.LUT R12, R12, 0x3fff, RZ, 0xc0, !PT ;  /* 0x00003fff0c0c7812 */ /* 0x000fc800078ec0ff */
[----:B------:R-:W-:-:S05]  /*102a0*/  LOP3.LUT R12, R12, 0x10000, RZ, 0xfc, !PT ;  /* 0x000100000c0c7812 */ /* 0x000fca00078efcff */
[----:B------:R-:W-:-:S05]  /*102b0*/  IMAD R12, R18, 0x300, R12 ;  /* 0x00000300120c7824 */ /* 0x000fca00078e020c */
[----:B------:R-:W-:-:S13]  /*102c0*/  R2UR UR6, R12 ;  /* 0x000000000c0672ca */ /* 0x000fda00000e0000 */
[----:B------:R-:W-:Y:S01]  /*102d0*/  QGMMA.64x96x32.F32.E4M3.E4M3 R88, R148, gdesc[UR4], R88, gsb0 ;  /* 0x0160000494587df3 */ /* 0x000fe20008000858 */
        /* <DEDUP_REMOVED lines=8> */
[----:B------:R-:W2:Y:S01]  /*10360*/  LDL R150, [R1+0x10] ;  /* 0x0000100001967983 */ /* 0x000ea20000100800 */
[----:B------:R-:W-:Y:S01]  /*10370*/  VIADD R12, R12, 0x6 ;  /* 0x000000060c0c7836 */ /* 0x000fe20000000000 */
[----:B------:R-:W0:Y:S02]  /*10380*/  LDC R149, c[0x0][0x448] ;  /* 0x00011200ff957b82 */ /* 0x000e240000000800 */
[----:B------:R-:W2:Y:S02]  /*10390*/  LDL R151, [R1+0x30] ;  /* 0x0000300001977983 */ /* 0x000ea40000100800 */
[----:B------:R-:W-:Y:S01]  /*103a0*/  QGMMA.64x96x32.F32.E4M3.E4M3 R88, R144, gdesc[UR4], R88, gsb0 ;  /* 0x0160000490587df3 */ /* 0x000fe20008000858 */
[----:B------:R-:W-:Y:S01]  /*103b0*/  R2UR UR6, R14 ;  /* 0x000000000e0672ca */ /* 0x000fe200000e0000 */
[----:B------:R-:W-:Y:S01]  /*103c0*/  IMAD.MOV.U32 R13, RZ, RZ, 0x40000040 ;  /* 0x40000040ff0d7424 */ /* 0x000fe200078e00ff */
        /* <DEDUP_REMOVED lines=18> */
[----:B0-----:R-:W-:Y:S01]  /*104f0*/  ISETP.NE.AND P1, PT, R149, 0x1, PT ;  /* 0x000000019500780c */ /* 0x001fe20003f25270 */
        /* <DEDUP_REMOVED lines=9> */
[----:B------:R-:W-:Y:S01]  /*10590*/  @!P0 VIADD R21, R21, 0x19c40 ;  /* 0x00019c4015158836 */ /* 0x000fe20000000000 */
[----:B------:R-:W0:Y:S02]  /*105a0*/  MUFU.TANH R14, R14 ;  /* 0x0000000e000e7308 */ /* 0x000e240000002400 */
[----:B------:R-:W1:Y:S01]  /*105b0*/  @P1 LDC R45, c[0x0][0x44c] ;  /* 0x00011300ff2d1b82 */ /* 0x000e620000000800 */
[----:B------:R-:W-:-:S02]  /*105c0*/  WARPGROUP.DEPBAR.LE gsb0, 0x0 ;  /* 0x00008000000079c5 */ /* 0x000fc40000010000 */
[----:B------:R-:W-:Y:S01]  /*105d0*/  WARPGROUP.ARRIVE ;  /* 0x00000000000079c5 */ /* 0x000fe20000000000 */
[C---:B------:R-:W-:Y:S01]  /*105e0*/  FMUL.FTZ R78, R2.reuse, R83 ;  /* 0x00000053024e7220 */ /* 0x040fe20000410000 */
[----:B------:R-:W-:Y:S01]  /*105f0*/  FMUL.FTZ R47, R2, R50 ;  /* 0x00000032022f7220 */ /* 0x000fe20000410000 */
[----:B------:R-:W3:Y:S03]  /*10600*/  MUFU.TANH R15, R15 ;  /* 0x0000000f000f7308 */ /* 0x000ee60000002400 */
        /* <DEDUP_REMOVED lines=11> */
[----:B------:R-:W4:Y:S01]  /*106c0*/  @P1 LDC R44, c[0x0][0x450] ;  /* 0x00011400ff2c1b82 */ /* 0x000f220000000800 */
        /* <DEDUP_REMOVED lines=14> */
[----:B------:R-:W-:Y:S01]  /*107b0*/  @!P0 PRMT R21, RZ, 0x654, R21 ;  /* 0x00000654ff158816 */ /* 0x000fe20000000015 */
[----:B------:R-:W-:-:S06]  /*107c0*/  FMUL.FTZ R86, R2, R86 ;  /* 0x0000005602567220 */ /* 0x000fcc0000410000 */
        /* <DEDUP_REMOVED lines=11> */
[----:B------:R-:W5:Y:S01]  /*10880*/  LDL R140, [R1] ;  /* 0x00000000018c7983 */ /* 0x000f620000100800 */
[----:B------:R-:W-:Y:S01]  /*10890*/  WARPGROUP.ARRIVE ;  /* 0x00000000000079c5 */ /* 0x000fe20000000000 */
[C---:B------:R-:W-:Y:S01]  /*108a0*/  FMUL.FTZ R75, R2.reuse, R79 ;  /* 0x0000004f024b7220 */ /* 0x040fe20000410000 */
[C---:B------:R-:W-:Y:S02]  /*108b0*/  FMUL.FTZ R53, R2.reuse, R56 ;  /* 0x0000003802357220 */ /* 0x040fe40000410000 */
[----:B------:R-:W0:Y:S02]  /*108c0*/  MUFU.TANH R12, R12 ;  /* 0x0000000c000c7308 */ /* 0x000e240000002400 */
[----:B------:R-:W-:Y:S01]  /*108d0*/  QGMMA.64x96x32.F32.E4M3.E4M3 R88, R136, gdesc[UR4], R88, gsb0 ;  /* 0x0160000488587df3 */ /* 0x000fe20008000858 */
        /* <DEDUP_REMOVED lines=11> */
[----:B------:R-:W-:Y:S01]  /*10990*/  IMAD.SHL.U32 R82, R0, 0x80, RZ ;  /* 0x0000008000527824 */ /* 0x000fe200078e00ff */
[----:B------:R-:W0:Y:S08]  /*109a0*/  MUFU.TANH R13, R13 ;  /* 0x0000000d000d7308 */ /* 0x000e300000002400 */
[----:B------:R-:W0:Y:S08]  /*109b0*/  MUFU.TANH R24, R24 ;  /* 0x0000001800187308 */ /* 0x000e300000002400 */
[----:B------:R-:W0:Y:S08]  /*109c0*/  MUFU.TANH R26, R26 ;  /* 0x0000001a001a7308 */ /* 0x000e300000002400 */
[----:B------:R-:W0:Y:S08]  /*109d0*/  MUFU.TANH R29, R29 ;  /* 0x0000001d001d7308 */ /* 0x000e300000002400 */
[----:B------:R-:W0:Y:S08]  /*109e0*/  MUFU.TANH R31, R31 ;  /* 0x0000001f001f7308 */ /* 0x000e300000002400 */
[----:B------:R-:W0:Y:S08]  /*109f0*/  MUFU.TANH R34, R34 ;  /* 0x0000002200227308 */ /* 0x000e300000002400 */
[----:B------:R-:W0:Y:S01]  /*10a00*/  MUFU.TANH R36, R36 ;  /* 0x0000002400247308 */ /* 0x000e220000002400 */
[----:B--2---:R-:W-:-:S04]  /*10a10*/  IMAD.IADD R81, R151, 0x1, R150 ;  /* 0x0000000197517824 */ /* 0x004fc800078e0296 */
[----:B-1----:R-:W-:-:S03]  /*10a20*/  @P1 IMAD.HI.U32 R45, R81, R45, RZ ;  /* 0x0000002d512d1227 */ /* 0x002fc600078e00ff */
[----:B------:R-:W1:Y:S01]  /*10a30*/  MUFU.TANH R39, R39 ;  /* 0x0000002700277308 */ /* 0x000e620000002400 */
[----:B------:R-:W-:Y:S01]  /*10a40*/  IMAD.MOV.U32 R84, RZ, RZ, R81 ;  /* 0x000000ffff547224 */ /* 0x000fe200078e0051 */
[----:B----4-:R-:W-:Y:S01]  /*10a50*/  @P1 SHF.R.U32.HI R84, RZ, R44, R45 ;  /* 0x0000002cff541219 */ /* 0x010fe2000001162d */
[----:B------:R-:W-:Y:S01]  /*10a60*/  FMUL.FTZ R81, R2, R87 ;  /* 0x0000005702517220 */ /* 0x000fe20000410000 */
[----:B------:R-:W-:-:S04]  /*10a70*/  IADD3 R87, -R23, 0x1, -R82 ;  /* 0x0000000117577810 */ /* 0x000fc80007ffe952 */
[----:B------:R-:W2:Y:S08]  /*10a80*/  MUFU.TANH R41, R41 ;  /* 0x0000002900297308 */ /* 0x000eb00000002400 */
[----:B------:R-:W4:Y:S08]  /*10a90*/  MUFU.TANH R42, R42 ;  /* 0x0000002a002a7308 */ /* 0x000f300000002400 */
[----:B------:R-:W0:Y:S08]  /*10aa0*/  MUFU.TANH R43, R43 ;  /* 0x0000002b002b7308 */ /* 0x000e300000002400 */
[----:B------:R-:W0:Y:S08]  /*10ab0*/  MUFU.TANH R46, R46 ;  /* 0x0000002e002e7308 */ /* 0x000e300000002400 */
[----:B------:R-:W0:Y:S01]  /*10ac0*/  MUFU.TANH R47, R47 ;  /* 0x0000002f002f7308 */ /* 0x000e220000002400 */
[----:B------:R-:W-:-:S02]  /*10ad0*/  WARPGROUP.DEPBAR.LE gsb0, 0x0 ;  /* 0x00008000000079c5 */ /* 0x000fc40000010000 */
[----:B------:R-:W3:Y:S01]  /*10ae0*/  SHFL.IDX PT, R138, R84, RZ, 0x1c1f ;  /* 0x001c1fff548a7589 */ /* 0x000ee200000e0000 */
[----:B------:R1:W-:Y:S04]  /*10af0*/  @!P0 SYNCS.ARRIVE.TRANS64.RED.A1T0 RZ, [R21+URZ], RZ ;  /* 0x000000ff15ff89a7 */ /* 0x0003e8000810043f */
        /* <DEDUP_REMOVED lines=23> */
[----:B-----5:R-:W-:-:S07]  /*10c70*/  IADD3 R87, -R155, R87, R140 ;  /* 0x000000579b577210 */ /* 0x020fce0007ffe18c */
        /* <DEDUP_REMOVED lines=13> */
[----:B-1----:R1:W0:Y:S02]  /*10d50*/  MUFU.TANH R21, R86 ;  /* 0x0000005600157308 */ /* 0x0022240000002400 */
[----:B-1----:R-:W-:-:S02]  /*10d60*/  VIADD R86, R87, UR39 ;  /* 0x0000002757567c36 */ /* 0x002fc40008000000 */
[----:B------:R-:W-:Y:S02]  /*10d70*/  VIADD R87, R87, UR36 ;  /* 0x0000002457577c36 */ /* 0x000fe40008000000 */
[--C-:B---3--:R-:W-:Y:S02]  /*10d80*/  IMAD.IADD R136, R86, 0x1, R138.reuse ;  /* 0x0000000156887824 */ /* 0x108fe400078e028a */
[----:B------:R-:W-:Y:S01]  /*10d90*/  IMAD.IADD R137, R87, 0x1, R138 ;  /* 0x0000000157897824 */ /* 0x000fe200078e028a */
[----:B--2-4-:R-:W-:Y:S06]  /*10da0*/  @!P4 BRA `(.L_x_10122) ;  /* 0x000000000058c947 */ /* 0x014fec0003800000 */
[----:B------:R-:W-:Y:S01]  /*10db0*/  IADD3 R138, -R155, R140, R138 ;  /* 0x0000008c9b8a7210 */ /* 0x000fe20007ffe18a */
[----:B------:R-:W-:Y:S03]  /*10dc0*/  BSSY B2, `(.L_x_10123) ;  /* 0x0000010000027945 */ /* 0x000fe60003800000 */
        /* <DEDUP_REMOVED lines=10> */
.L_x_10124:
[----:B------:R-:W-:-:S05]  /*10e70*/  IMAD.U32 R139, RZ, RZ, UR46 ;  /* 0x0000002eff8b7e24 */ /* 0x000fca000f8e00ff */
[----:B------:R-:W-:-:S13]  /*10e80*/  ISETP.NE.AND P1, PT, R139, 0x1, PT ;  /* 0x000000018b00780c */ /* 0x000fda0003f25270 */
[----:B------:R-:W1:Y:S02]  /*10e90*/  @P1 LDC.64 R44, c[0x0][0x9e8] ;  /* 0x00027a00ff2c1b82 */ /* 0x000e640000000a00 */
[----:B-1----:R-:W-:-:S05]  /*10ea0*/  @P1 IMAD.HI.U32 R44, R138, R44, RZ ;  /* 0x0000002c8a2c1227 */ /* 0x002fca00078e00ff */
[----:B------:R-:W-:-:S07]  /*10eb0*/  @P1 SHF.R.U32.HI R138, RZ, R45, R44 ;  /* 0x0000002dff8a1219 */ /* 0x000fce000001162c */
.L_x_10125:
[----:B------:R-:W-:Y:S05]  /*10ec0*/  BSYNC B2 ;  /* 0x0000000000027941 */ /* 0x000fea0003800000 */
.L_x_10123:
[----:B------:R-:W-:-:S04]  /*10ed0*/  IMAD R138, R138, R139, -R82 ;  /* 0x0000008b8a8a7224 */ /* 0x000fc800078e0a52 */
[----:B------:R-:W-:-:S05]  /*10ee0*/  IMAD.IADD R138, R138, 0x1, -R23 ;  /* 0x000000018a8a7824 */ /* 0x000fca00078e0a17 */
[----:B------:R-:W-:Y:S02]  /*10ef0*/  VIMNMX R137, R137, R138, !PT ;  /* 0x0000008a89897248 */ /* 0x000fe40007fe0100 */
[----:B------:R-:W-:-:S07]  /*10f00*/  VIADDMNMX R136, R138, R139, R136, PT ;  /* 0x0000008b8a887246 */ /* 0x000fce0003800188 */
.L_x_10122:
        /* <DEDUP_REMOVED lines=9> */
[----:B------:R-:W-:Y:S02]  /*10fa0*/  ISETP.GT.AND P1, PT, R137, 0x9, P3 ;  /* 0x000000098900780c */ /* 0x000fe40001f24270 */
[C---:B------:R-:W-:Y:S02]  /*10fb0*/  ISETP.LT.OR P2, PT, R136.reuse, 0x9, P2 ;  /* 0x000000098800780c */ /* 0x040fe40001741670 */
[----:B------:R-:W-:-:S02]  /*10fc0*/  ISETP.LT.OR P1, PT, R136, 0xa, P1 ;  /* 0x0000000a8800780c */ /* 0x000fc40000f21670 */
[----:B------:R-:W-:Y:S01]  /*10fd0*/  FSEL R18, R18, -INF , !P2 ;  /* 0xff80000012127808 */ /* 0x000fe20005000000 */
[--C-:B-1----:R-:W-:Y:S01]  /*10fe0*/  IMAD.IADD R86, R86, 0x1, R84.reuse ;  /* 0x0000000156567824 */ /* 0x102fe200078e0254 */
[----:B------:R-:W-:Y:S01]  /*10ff0*/  FSEL R24, R24, -INF , !P1 ;  /* 0xff80000018187808 */ /* 0x000fe20004800000 */
[----:B------:R-:W-:Y:S01]  /*11000*/  IMAD.IADD R87, R87, 0x1, R84 ;  /* 0x0000000157577824 */ /* 0x000fe200078e0254 */
[C---:B------:R-:W-:Y:S02]  /*11010*/  ISETP.GT.AND P2, PT, R137.reuse, 0x10, P3 ;  /* 0x000000108900780c */ /* 0x040fe40001f44270 */
[----:B------:R-:W-:Y:S02]  /*11020*/  ISETP.GT.AND P1, PT, R137, 0x11, P3 ;  /* 0x000000118900780c */ /* 0x000fe40001f24270 */
[C---:B------:R-:W-:Y:S02]  /*11030*/  ISETP.LT.OR P2, PT, R136.reuse, 0x11, P2 ;  /* 0x000000118800780c */ /* 0x040fe40001741670 */
[----:B------:R-:W-:-:S02]  /*11040*/  ISETP.LT.OR P1, PT, R136, 0x12, P1 ;  /* 0x000000128800780c */ /* 0x000fc40000f21670 */
[----:B------:R-:W-:Y:S02]  /*11050*/  FSEL R27, R27, -INF , !P2 ;  /* 0xff8000001b1b7808 */ /* 0x000fe40005000000 */
[----:B------:R-:W-:Y:S02]  /*11060*/  FSEL R28, R28, -INF , !P1 ;  /* 0xff8000001c1c7808 */ /* 0x000fe40004800000 */
        /* <DEDUP_REMOVED lines=91> */
.L_x_10128:
[----:B------:R-:W-:-:S05]  /*11620*/  IMAD.U32 R65, RZ, RZ, UR46 ;  /* 0x0000002eff417e24 */ /* 0x000fca000f8e00ff */
[----:B------:R-:W-:-:S13]  /*11630*/  ISETP.NE.AND P1, PT, R65, 0x1, PT ;  /* 0x000000014100780c */ /* 0x000fda0003f25270 */
[----:B------:R-:W0:Y:S02]  /*11640*/  @P1 LDC.64 R44, c[0x0][0x9e8] ;  /* 0x00027a00ff2c1b82 */ /* 0x000e240000000a00 */
[----:B0-----:R-:W-:-:S05]  /*11650*/  @P1 IMAD.HI.U32 R44, R84, R44, RZ ;  /* 0x0000002c542c1227 */ /* 0x001fca00078e00ff */
[----:B------:R-:W-:-:S07]  /*11660*/  @P1 SHF.R.U32.HI R84, RZ, R45, R44 ;  /* 0x0000002dff541219 */ /* 0x000fce000001162c */
.L_x_10129:
[----:B------:R-:W-:Y:S05]  /*11670*/  BSYNC B2 ;  /* 0x0000000000027941 */ /* 0x000fea0003800000 */
.L_x_10127:
[----:B------:R-:W-:-:S04]  /*11680*/  IMAD R82, R84, R65, -R82 ;  /* 0x0000004154527224 */ /* 0x000fc800078e0a52 */
[----:B------:R-:W-:-:S05]  /*11690*/  IMAD.IADD R82, R82, 0x1, -R23 ;  /* 0x0000000152527824 */ /* 0x000fca00078e0a17 */
[----:B------:R-:W-:Y:S02]  /*116a0*/  VIMNMX R87, R87, R82, !PT ;  /* 0x0000005257577248 */ /* 0x000fe40007fe0100 */
[----:B------:R-:W-:-:S07]  /*116b0*/  VIADDMNMX R86, R82, R65, R86, PT ;  /* 0x0000004152567246 */ /* 0x000fce0003800156 */
.L_x_10126:
[C---:B------:R-:W-:Y:S01]  /*116c0*/  ISETP.GT.AND P1, PT, R87.reuse, 0x1, P3 ;  /* 0x000000015700780c */ /* 0x040fe20001f24270 */
[----:B------:R-:W-:Y:S01]  /*116d0*/  IMAD.U32 R65, RZ, RZ, UR45 ;  /* 0x0000002dff417e24 */ /* 0x000fe2000f8e00ff */
[----:B------:R-:W-:Y:S01]  /*116e0*/  ISETP.GT.AND P2, PT, R87, 0x8, P3 ;  /* 0x000000085700780c */ /* 0x000fe20001f44270 */
[----:B------:R-:W-:Y:S01]  /*116f0*/  IMAD.U32 R136, RZ, RZ, UR38 ;  /* 0x00000026ff887e24 */ /* 0x000fe2000f8e00ff */
[C---:B------:R-:W-:Y:S02]  /*11700*/  ISETP.LT.OR P1, PT, R86.reuse, 0x2, P1 ;  /* 0x000000025600780c */ /* 0x040fe40000f21670 */
[----:B------:R-:W-:Y:S02]  /*11710*/  ISETP.LT.OR P2, PT, R86, 0x9, P2 ;  /* 0x000000095600780c */ /* 0x000fe40001741670 */
[----:B------:R-:W-:Y:S02]  /*11720*/  FSEL R15, R15, -INF , !P1 ;  /* 0xff8000000f0f7808 */ /* 0x000fe40004800000 */
[----:B------:R-:W-:-:S02]  /*11730*/  ISETP.GT.AND P1, PT, R87, 0x9, P3 ;  /* 0x000000095700780c */ /* 0x000fc40001f24270 */
[----:B------:R-:W-:Y:S02]  /*11740*/  FSEL R25, R25, -INF , !P2 ;  /* 0xff80000019197808 */ /* 0x000fe40005000000 */
[----:B------:R-:W-:Y:S02]  /*11750*/  ISETP.LT.OR P1, PT, R86, 0xa, P1 ;  /* 0x0000000a5600780c */ /* 0x000fe40000f21670 */
[C---:B------:R-:W-:Y:S02]  /*11760*/  ISETP.GT.AND P2, PT, R87.reuse, 0x10, P3 ;  /* 0x000000105700780c */ /* 0x040fe40001f44270 */
[----:B------:R-:W-:Y:S02]  /*11770*/  FSEL R26, R26, -INF , !P1 ;  /* 0xff8000001a1a7808 */ /* 0x000fe40004800000 */
[----:B------:R-:W-:Y:S02]  /*11780*/  ISETP.GT.AND P1, PT, R87, 0x11, P3 ;  /* 0x000000115700780c */ /* 0x000fe40001f24270 */
[----:B------:R-:W-:-:S02]  /*11790*/  ISETP.LT.OR P2, PT, R86, 0x11, P2 ;  /* 0x000000115600780c */ /* 0x000fc40001741670 */
[----:B------:R-:W-:Y:S02]  /*117a0*/  ISETP.LT.OR P1, PT, R86, 0x12, P1 ;  /* 0x000000125600780c */ /* 0x000fe40000f21670 */
[----:B------:R-:W-:Y:S02]  /*117b0*/  FSEL R29, R29, -INF , !P2 ;  /* 0xff8000001d1d7808 */ /* 0x000fe40005000000 */
[----:B------:R-:W-:Y:S02]  /*117c0*/  FSEL R30, R30, -INF , !P1 ;  /* 0xff8000001e1e7808 */ /* 0x000fe40004800000 */
[C---:B------:R-:W-:Y:S02]  /*117d0*/  ISETP.GT.AND P1, PT, R87.reuse, 0x19, P3 ;  /* 0x000000195700780c */ /* 0x040fe40001f24270 */
[----:B------:R-:W-:Y:S02]  /*117e0*/  ISETP.GT.AND P2, PT, R87, 0x18, P3 ;  /* 0x000000185700780c */ /* 0x000fe40001f44270 */
[----:B------:R-:W-:-:S02]  /*117f0*/  ISETP.LT.OR P1, PT, R86, 0x1a, P1 ;  /* 0x0000001a5600780c */ /* 0x000fc40000f21670 */
[----:B------:R-:W-:Y:S02]  /*11800*/  ISETP.LT.OR P2, PT, R86, 0x19, P2 ;  /* 0x000000195600780c */ /* 0x000fe40001741670 */
[----:B------:R-:W-:Y:S02]  /*11810*/  FSEL R34, R34, -INF , !P1 ;  /* 0xff80000022227808 */ /* 0x000fe40004800000 */
[----:B------:R-:W-:Y:S02]  /*11820*/  ISETP.GT.AND P1, PT, R87, 0x21, P3 ;  /* 0x000000215700780c */ /* 0x000fe40001f24270 */
[----:B------:R-:W-:Y:S02]  /*11830*/  FSEL R33, R33, -INF , !P2 ;  /* 0xff80000021217808 */ /* 0x000fe40005000000 */
[----:B------:R-:W-:Y:S02]  /*11840*/  ISETP.LT.OR P1, PT, R86, 0x22, P1 ;  /* 0x000000225600780c */ /* 0x000fe40000f21670 */
[----:B------:R-:W-:-:S02]  /*11850*/  ISETP.GT.AND P2, PT, R87, 0x20, P3 ;  /* 0x000000205700780c */ /* 0x000fc40001f44270 */
[----:B------:R-:W-:Y:S02]  /*11860*/  FSEL R44, R38, -INF , !P1 ;  /* 0xff800000262c7808 */ /* 0x000fe40004800000 */
[----:B------:R-:W-:Y:S02]  /*11870*/  FMNMX.FTZ R38, R12, R9, !PT ;  /* 0x000000090c267209 */ /* 0x000fe40007810000 */
[----:B------:R-:W-:Y:S02]  /*11880*/  ISETP.LT.OR P2, PT, R86, 0x21, P2 ;  /* 0x000000215600780c */ /* 0x000fe40001741670 */
[----:B------:R-:W-:Y:S02]  /*11890*/  FMNMX.FTZ R38, R14, R38, !PT ;  /* 0x000000260e267209 */ /* 0x000fe40007810000 */
[----:B------:R-:W-:Y:S02]  /*118a0*/  FSEL R37, R37, -INF , !P2 ;  /* 0xff80000025257808 */ /* 0x000fe40005000000 */
[----:B------:R-:W-:-:S02]  /*118b0*/  FMNMX.FTZ R38, R18, R38, !PT ;  /* 0x0000002612267209 */ /* 0x000fc40007810000 */
[C---:B------:R-:W-:Y:S02]  /*118c0*/  ISETP.GT.AND P2, PT, R87.reuse, 0x28, P3 ;  /* 0x000000285700780c */ /* 0x040fe40001f44270 */
[----:B------:R-:W-:Y:S02]  /*118d0*/  FMNMX.FTZ R38, R24, R38, !PT ;  /* 0x0000002618267209 */ /* 0x000fe40007810000 */
[----:B------:R-:W-:Y:S02]  /*118e0*/  ISETP.GT.AND P1, PT, R87, 0x29, P3 ;  /* 0x000000295700780c */ /* 0x000fe40001f24270 */
[----:B------:R-:W-:Y:S02]  /*118f0*/  FMNMX.FTZ R38, R27, R38, !PT ;  /* 0x000000261b267209 */ /* 0x000fe40007810000 */
[----:B------:R-:W-:Y:S02]  /*11900*/  ISETP.LT.OR P2, PT, R86, 0x29, P2 ;  /* 0x000000295600780c */ /* 0x000fe40001741670 */
[----:B------:R-:W-:-:S02]  /*11910*/  FMNMX.FTZ R38, R28, R38, !PT ;  /* 0x000000261c267209 */ /* 0x000fc40007810000 */
[----:B------:R-:W-:Y:S02]  /*11920*/  ISETP.LT.OR P1, PT, R86, 0x2a, P1 ;  /* 0x0000002a5600780c */ /* 0x000fe40000f21670 */
[----:B------:R-:W-:Y:S02]  /*11930*/  FMNMX.FTZ R38, R31, R38, !PT ;  /* 0x000000261f267209 */ /* 0x000fe40007810000 */
[----:B------:R-:W-:Y:S02]  /*11940*/  FSEL R41, R41, -INF , !P2 ;  /* 0xff80000029297808 */ /* 0x000fe40005000000 */
        /* <DEDUP_REMOVED lines=39> */
[----:B------:R-:W-:Y:S02]  /*11bc0*/  ISETP.GT.AND P2, PT, R87, 0x48, P3 ;  /* 0x000000485700780c */ /* 0x000fe40001f44270 */
        /* <DEDUP_REMOVED lines=10> */
[C---:B------:R-:W-:Y:S01]  /*11c70*/  ISETP.GT.AND P2, PT, R87.reuse, 0x50, P3 ;  /* 0x000000505700780c */ /* 0x040fe20001f44270 */
[----:B------:R-:W0:Y:S01]  /*11c80*/  SHFL.BFLY PT, R45, R38, 0x2, 0x1f ;  /* 0x0c401f00262d7f89 */ /* 0x000e2200000e0000 */
[----:B------:R-:W-:-:S02]  /*11c90*/  ISETP.GT.AND P1, PT, R87, 0x51, P3 ;  /* 0x000000515700780c */ /* 0x000fc40001f24270 */
[----:B------:R-:W-:Y:S02]  /*11ca0*/  LOP3.LUT R17, R17, 0xbfffffff, RZ, 0xc0, !PT ;  /* 0xbfffffff11117812 */ /* 0x000fe400078ec0ff */
[C---:B------:R-:W-:Y:S02]  /*11cb0*/  ISETP.LT.OR P2, PT, R86.reuse, 0x51, P2 ;  /* 0x000000515600780c */ /* 0x040fe40001741670 */
[----:B------:R-:W-:Y:S02]  /*11cc0*/  ISETP.LT.OR P1, PT, R86, 0x52, P1 ;  /* 0x000000525600780c */ /* 0x000fe40000f21670 */
[----:B------:R-:W-:Y:S02]  /*11cd0*/  @P0 LOP3.LUT R17, R17, 0x40000000, RZ, 0xfc, !PT ;  /* 0x4000000011110812 */ /* 0x000fe400078efcff */
[----:B------:R-:W-:Y:S02]  /*11ce0*/  ISETP.GT.AND P0, PT, R87, RZ, P3 ;  /* 0x000000ff5700720c */ /* 0x000fe40001f04270 */
[----:B------:R-:W-:-:S02]  /*11cf0*/  FSEL R63, R63, -INF , !P2 ;  /* 0xff8000003f3f7808 */ /* 0x000fc40005000000 */
[----:B------:R-:W-:Y:S02]  /*11d00*/  FSEL R64, R64, -INF , !P1 ;  /* 0xff80000040407808 */ /* 0x000fe40004800000 */
[C---:B------:R-:W-:Y:S02]  /*11d10*/  ISETP.GT.AND P2, PT, R87.reuse, 0x58, P3 ;  /* 0x000000585700780c */ /* 0x040fe40001f44270 */
[----:B------:R-:W-:Y:S02]  /*11d20*/  ISETP.GT.AND P1, PT, R87, 0x59, P3 ;  /* 0x000000595700780c */ /* 0x000fe40001f24270 */
[C---:B------:R-:W-:Y:S02]  /*11d30*/  ISETP.LT.OR P2, PT, R86.reuse, 0x59, P2 ;  /* 0x000000595600780c */ /* 0x040fe40001741670 */
[----:B------:R-:W-:Y:S02]  /*11d40*/  ISETP.LT.OR P1, PT, R86, 0x5a, P1 ;  /* 0x0000005a5600780c */ /* 0x000fe40000f21670 */
[----:B------:R-:W-:-:S02]  /*11d50*/  LOP3.LUT R17, R17, 0xfffffff7, RZ, 0xc0, !PT ;  /* 0xfffffff711117812 */ /* 0x000fc400078ec0ff */
[----:B0-----:R-:W-:Y:S02]  /*11d60*/  FMNMX.FTZ R38, R38, R45, !PT ;  /* 0x0000002d26267209 */ /* 0x001fe40007810000 */
[----:B------:R-:W-:Y:S02]  /*11d70*/  FSEL R67, R67, -INF , !P2 ;  /* 0xff80000043437808 */ /* 0x000fe40005000000 */
[----:B------:R-:W-:Y:S01]  /*11d80*/  FSEL R68, R68, -INF , !P1 ;  /* 0xff80000044447808 */ /* 0x000fe20004800000 */
[----:B------:R-:W0:Y:S01]  /*11d90*/  SHFL.BFLY PT, R45, R38, 0x1, 0x1f ;  /* 0x0c201f00262d7f89 */ /* 0x000e2200000e0000 */
[C---:B------:R-:W-:Y:S02]  /*11da0*/  ISETP.GT.AND P2, PT, R87.reuse, 0x60, P3 ;  /* 0x000000605700780c */ /* 0x040fe40001f44270 */
[----:B------:R-:W-:Y:S02]  /*11db0*/  ISETP.GT.AND P1, PT, R87, 0x61, P3 ;  /* 0x000000615700780c */ /* 0x000fe40001f24270 */
[----:B------:R-:W-:-:S02]  /*11dc0*/  @P0 LOP3.LUT R17, R17, 0x8, RZ, 0xfc, !PT ;  /* 0x0000000811110812 */ /* 0x000fc400078efcff */
[----:B------:R-:W-:Y:S02]  /*11dd0*/  ISETP.GT.AND P0, PT, R87, 0x79, P3 ;  /* 0x000000795700780c */ /* 0x000fe40001f04270 */
[C---:B------:R-:W-:Y:S02]  /*11de0*/  ISETP.LT.OR P2, PT, R86.reuse, 0x61, P2 ;  /* 0x000000615600780c */ /* 0x040fe40001741670 */
[----:B------:R-:W-:Y:S02]  /*11df0*/  ISETP.LT.OR P1, PT, R86, 0x62, P1 ;  /* 0x000000625600780c */ /* 0x000fe40000f21670 */
[----:B------:R-:W-:Y:S02]  /*11e00*/  FSEL R69, R69, -INF , !P2 ;  /* 0xff80000045457808 */ /* 0x000fe40005000000 */
[----:B------:R-:W-:Y:S02]  /*11e10*/  FSEL R70, R70, -INF , !P1 ;  /* 0xff80000046467808 */ /* 0x000fe40004800000 */
[----:B------:R-:W-:-:S02]  /*11e20*/  ISETP.GT.AND P4, PT, R87, 0x68, P3 ;  /* 0x000000685700780c */ /* 0x000fc40001f84270 */
[C---:B------:R-:W-:Y:S02]  /*11e30*/  ISETP.GT.AND P5, PT, R87.reuse, 0x69, P3 ;  /* 0x000000695700780c */ /* 0x040fe40001fa4270 */
[C---:B------:R-:W-:Y:S02]  /*11e40*/  ISETP.GT.AND P6, PT, R87.reuse, 0x70, P3 ;  /* 0x000000705700780c */ /* 0x040fe40001fc4270 */
[C---:B------:R-:W-:Y:S02]  /*11e50*/  ISETP.GT.AND P2, PT, R87.reuse, 0x71, P3 ;  /* 0x000000715700780c */ /* 0x040fe40001f44270 */
[----:B------:R-:W-:Y:S02]  /*11e60*/  ISETP.GT.AND P1, PT, R87, 0x78, P3 ;  /* 0x000000785700780c */ /* 0x000fe40001f24270 */
[C---:B------:R-:W-:Y:S02]  /*11e70*/  LOP3.LUT P3, RZ, R17.reuse, 0x8, RZ, 0xc0, !PT ;  /* 0x0000000811ff7812 */ /* 0x040fe4000786c0ff */
[----:B------:R-:W-:-:S02]  /*11e80*/  LOP3.LUT R17, R17, 0xfffffffd, RZ, 0xc0, !PT ;  /* 0xfffffffd11117812 */ /* 0x000fc400078ec0ff */
[----:B0-----:R-:W-:Y:S02]  /*11e90*/  FMNMX.FTZ R38, R38, R45, !PT ;  /* 0x0000002d26267209 */ /* 0x001fe40007810000 */
[----:B------:R-:W-:Y:S02]  /*11ea0*/  @P0 LOP3.LUT R17, R17, 0x2, RZ, 0xfc, !PT ;  /* 0x0000000211110812 */ /* 0x000fe400078efcff */
[----:B------:R-:W-:Y:S01]  /*11eb0*/  ISETP.LT.OR P0, PT, R86, 0x69, P4 ;  /* 0x000000695600780c */ /* 0x000fe20002701670 */
[----:B------:R-:W-:-:S01]  /*11ec0*/  FFMA.FTZ R82, R38, R65, -8 ;  /* 0xc100000026527423 */ /* 0x000fc20000010041 */
[C---:B------:R-:W-:Y:S02]  /*11ed0*/  LOP3.LUT P4, RZ, R17.reuse, 0x2, RZ, 0xc0, !PT ;  /* 0x0000000211ff7812 */ /* 0x040fe4000788c0ff */
[----:B------:R-:W-:Y:S02]  /*11ee0*/  LOP3.LUT R17, R17, 0xffffffef, RZ, 0xc0, !PT ;  /* 0xffffffef11117812 */ /* 0x000fe400078ec0ff */
[----:B------:R-:W-:-:S02]  /*11ef0*/  ISETP.LT.OR P3, PT, R86, 0x1, P3 ;  /* 0x000000015600780c */ /* 0x000fc40001f61670 */
[C---:B------:R-:W-:Y:S02]  /*11f00*/  ISETP.LT.OR P6, PT, R86.reuse, 0x71, P6 ;  /* 0x000000715600780c */ /* 0x040fe400037c1670 */
[----:B------:R-:W-:Y:S02]  /*11f10*/  FSEL R13, R13, -INF , !P3 ;  /* 0xff8000000d0d7808 */ /* 0x000fe40005800000 */
[C---:B------:R-:W-:Y:S02]  /*11f20*/  ISETP.LT.OR P2, PT, R86.reuse, 0x72, P2 ;  /* 0x000000725600780c */ /* 0x040fe40001741670 */
[----:B------:R-:W-:Y:S02]  /*11f30*/  @P0 LOP3.LUT R17, R17, 0x10, RZ, 0xfc, !PT ;  /* 0x0000001011110812 */ /* 0x000fe400078efcff */
[----:B------:R-:W-:Y:S02]  /*11f40*/  ISETP.LT.OR P0, PT, R86, 0x6a, P5 ;  /* 0x0000006a5600780c */ /* 0x000fe40002f01670 */
[----:B------:R-:W-:-:S02]  /*11f50*/  FSETP.NEU.FTZ.AND P5, PT, R38, -INF , PT ;  /* 0xff8000002600780b */ /* 0x000fc40003fbd000 */
[----:B------:R-:W-:Y:S02]  /*11f60*/  FSEL R75, R75, -INF , !P0 ;  /* 0xff8000004b4b7808 */ /* 0x000fe40004000000 */
[----:B------:R-:W-:Y:S02]  /*11f70*/  FSEL R45, R38, RZ, P5 ;  /* 0x000000ff262d7208 */ /* 0x000fe40002800000 */
[----:B------:R-:W-:Y:S02]  /*11f80*/  FSEL R82, R82, RZ, P5 ;  /* 0x000000ff52527208 */ /* 0x000fe40002800000 */
[----:B------:R-:W-:Y:S01]  /*11f90*/  LOP3.LUT P5, RZ, R17, 0x10, RZ, 0xc0, !PT ;  /* 0x0000001011ff7812 */ /* 0x000fe200078ac0ff */
[----:B------:R-:W-:-:S01]  /*11fa0*/  FADD.FTZ R9, -R45, R9 ;  /* 0x000000092d097221 */ /* 0x000fc20000010100 */
[----:B------:R-:W-:Y:S01]  /*11fb0*/  FMNMX.FTZ R45, R13, R8, !PT ;  /* 0x000000080d2d7209 */ /* 0x000fe20007810000 */
[----:B------:R-:W-:-:S01]  /*11fc0*/  FFMA.FTZ R43, R43, R65, -R82 ;  /* 0x000000412b2b7223 */ /* 0x000fc20000010852 */
[----:B------:R-:W-:Y:S01]  /*11fd0*/  FSEL R74, R74, -INF , !P5 ;  /* 0xff8000004a4a7808 */ /* 0x000fe20006800000 */
[----:B------:R-:W-:-:S01]  /*11fe0*/  FFMA.FTZ R12, R12, R65, -R82 ;  /* 0x000000410c0c7223 */ /* 0x000fc20000010852 */
[----:B------:R-:W-:Y:S01]  /*11ff0*/  FMNMX.FTZ R45, R15, R45, !PT ;  /* 0x0000002d0f2d7209 */ /* 0x000fe20007810000 */
[----:B------:R-:W-:-:S01]  /*12000*/  FFMA.FTZ R14, R14, R65, -R82 ;  /* 0x000000410e0e7223 */ /* 0x000fc20000010852 */
[----:B------:R-:W-:Y:S01]  /*12010*/  FSEL R76, R76, -INF , !P6 ;  /* 0xff8000004c4c7808 */ /* 0x000fe20007000000 */
[----:B------:R-:W-:-:S01]  /*12020*/  FFMA.FTZ R18, R18, R65, -R82 ;  /* 0x0000004112127223 */ /* 0x000fc20000010852 */
[----:B------:R-:W-:Y:S01]  /*12030*/  FMNMX.FTZ R45, R25, R45, !PT ;  /* 0x0000002d192d7209 */ /* 0x000fe20007810000 */
[----:B------:R-:W-:-:S01]  /*12040*/  FFMA.FTZ R24, R24, R65, -R82 ;  /* 0x0000004118187223 */ /* 0x000fc20000010852 */
[----:B------:R-:W-:Y:S01]  /*12050*/  ISETP.LT.OR P1, PT, R86, 0x79, P1 ;  /* 0x000000795600780c */ /* 0x000fe20000f21670 */
        /* <DEDUP_REMOVED lines=42> */
[----:B------:R-:W-:Y:S01]  /*12300*/  MUFU.EX2 R85, R43 ;  /* 0x0000002b00557308 */ /* 0x000fe20000000800 */
[----:B------:R-:W-:Y:S01]  /*12310*/  FMUL.FTZ R9, R9, R65 ;  /* 0x0000004109097220 */ /* 0x000fe20000410000 */
[----:B------:R-:W-:-:S02]  /*12320*/  ISETP.NE.AND P5, PT, R136, 0x3, PT ;  /* 0x000000038800780c */ /* 0x000fc40003fa5270 */
[----:B------:R-:W-:Y:S02]  /*12330*/  FMNMX.FTZ R45, R51, R45, !PT ;  /* 0x0000002d332d7209 */ /* 0x000fe40007810000 */
[----:B------:R-:W-:Y:S02]  /*12340*/  LOP3.LUT P0, RZ, R17, 0x40000000, RZ, 0xc0, !PT ;  /* 0x4000000011ff7812 */ /* 0x000fe4000780c0ff */
[----:B------:R-:W-:Y:S01]  /*12350*/  FMNMX.FTZ R45, R52, R45, !PT ;  /* 0x0000002d342d7209 */ /* 0x000fe20007810000 */
[----:B------:R-:W-:Y:S03]  /*12360*/  MUFU.EX2 R12, R12 ;  /* 0x0000000c000c7308 */ /* 0x000fe60000000800 */
[----:B------:R-:W-:-:S04]  /*12370*/  FMNMX.FTZ R45, R55, R45, !PT ;  /* 0x0000002d372d7209 */ /* 0x000fc80007810000 */
        /* <DEDUP_REMOVED lines=8> */
[----:B0-----:R-:W-:-:S02]  /*12400*/  FFMA.FTZ R4, R9, R4, R12 ;  /* 0x0000000409047223 */ /* 0x001fc4000001000c */
[----:B------:R-:W-:-:S04]  /*12410*/  FMNMX.FTZ R45, R67, R45, !PT ;  /* 0x0000002d432d7209 */ /* 0x000fc80007810000 */
[----:B------:R-:W-:Y:S01]  /*12420*/  FMNMX.FTZ R45, R68, R45, !PT ;  /* 0x0000002d442d7209 */ /* 0x000fe20007810000 */
[----:B------:R-:W-:Y:S01]  /*12430*/  MUFU.EX2 R24, R24 ;  /* 0x0000001800187308 */ /* 0x000fe20000000800 */
[----:B-1----:R-:W-:-:S02]  /*12440*/  FADD.FTZ R4, R14, R4 ;  /* 0x000000040e047221 */ /* 0x002fc40000010000 */
        /* <DEDUP_REMOVED lines=23> */
[----:B------:R-:W-:-:S03]  /*125c0*/  FSETP.NEU.FTZ.AND P1, PT, R43, -INF , PT ;  /* 0xff8000002b00780b */ /* 0x000fc60003f3d000 */
[----:B------:R-:W-:Y:S01]  /*125d0*/  MUFU.EX2 R53, R53 ;  /* 0x0000003500357308 */ /* 0x000fe20000000800 */
[----:B------:R-:W-:-:S05]  /*125e0*/  FSEL R45, R43, RZ, P1 ;  /* 0x000000ff2b2d7208 */ /* 0x000fca0000800000 */
[----:B------:R-:W-:Y:S01]  /*125f0*/  FADD.FTZ R8, -R45, R8 ;  /* 0x000000082d087221 */ /* 0x000fe20000010100 */
[----:B------:R-:W-:-:S01]  /*12600*/  FFMA.FTZ R45, R43, R65, -8 ;  /* 0xc10000002b2d7423 */ /* 0x000fc20000010041 */
[----:B------:R-:W-:Y:S02]  /*12610*/  MUFU.EX2 R54, R54 ;  /* 0x0000003600367308 */ /* 0x000fe40000000800 */
[----:B------:R-:W-:Y:S02]  /*12620*/  FMUL.FTZ R8, R8, R65 ;  /* 0x0000004108087220 */ /* 0x000fe40000410000 */
[----:B------:R-:W-:-:S04]  /*12630*/  FSEL R84, R45, RZ, P1 ;  /* 0x000000ff2d547208 */ /* 0x000fc80000800000 */
        /* <DEDUP_REMOVED lines=42> */
[----:B------:R-:W-:Y:S01]  /*128e0*/  FADD.FTZ R3, R27, R3 ;  /* 0x000000031b037221 */ /* 0x000fe20000010000 */
[----:B------:R-:W-:-:S03]  /*128f0*/  FFMA.FTZ R81, R81, R65, -R84 ;  /* 0x0000004151517223 */ /* 0x000fc60000010854 */
        /* <DEDUP_REMOVED lines=99> */
.L_x_10130:
[----:B------:R-:W2:Y:S01]  /*12f30*/  LDL R45, [R1+0x18] ;  /* 0x00001800012d7983 */ /* 0x000ea20000100800 */
[----:B------:R-:W-:-:S05]  /*12f40*/  VIADD R22, R22, 0x19c60 ;  /* 0x00019c6016167836 */ /* 0x000fca0000000000 */
[----:B--2---:R-:W-:Y:S02]  /*12f50*/  PRMT R22, R45, 0x654, R22 ;  /* 0x000006542d167816 */ /* 0x004fe40000000016 */
[----:B------:R-:W2:Y:S01]  /*12f60*/  LDL R45, [R1+0x20] ;  /* 0x00002000012d7983 */ /* 0x000ea20000100800 */
        /* <DEDUP_REMOVED lines=81> */
[----:B------:R-:W-:-:S02]  /*13480*/  IMAD.MOV.U32 R8, RZ, RZ, R43 ;  /* 0x000000ffff087224 */ /* 0x000fc400078e002b */
[----:B------:R-:W-:Y:S02]  /*13490*/  IMAD.MOV.U32 R9, RZ, RZ, R38 ;  /* 0x000000ffff097224 */ /* 0x000fe400078e0026 */
[----:B0-----:R-:W-:Y:S02]  /*134a0*/  IMAD.MOV.U32 R22, RZ, RZ, R20 ;  /* 0x000000ffff167224 */ /* 0x001fe400078e0014 */
        /* <DEDUP_REMOVED lines=19> */
[----:B------:R-:W-:Y:S05]  /*135e0*/  BSYNC B0 ;  /* 0x0000000000007941 */ /* 0x000fea0003800000 */
.L_x_10111:
[----:B------:R-:W-:Y:S02]  /*135f0*/  IMAD.MOV.U32 R8, RZ, RZ, R43 ;  /* 0x000000ffff087224 */ /* 0x000fe400078e002b */
[----:B------:R-:W-:Y:S02]  /*13600*/  IMAD.MOV.U32 R9, RZ, RZ, R38 ;  /* 0x000000ffff097224 */ /* 0x000fe400078e0026 */
[----:B------:R-:W-:Y:S02]  /*13610*/  IMAD.MOV.U32 R18, RZ, RZ, R5 ;  /* 0x000000ffff127224 */ /* 0x000fe400078e0005 */
[----:B------:R-:W-:-:S07]  /*13620*/  IMAD.MOV.U32 R22, RZ, RZ, R20 ;  /* 0x000000ffff167224 */ /* 0x000fce00078e0014 */
.L_x_10110:
[----:B------:R-:W-:Y:S05]  /*13630*/  BSYNC B1 ;  /* 0x0000000000017941 */ /* 0x000fea0003800000 */
.L_x_10109:
[----:B------:R-:W2:Y:S01]  /*13640*/  LDL R5, [R1+0x10] ;  /* 0x0000100001057983 */ /* 0x000ea20000100800 */
[----:B------:R-:W0:Y:S03]  /*13650*/  LDC R12, c[0x0][0x448] ;  /* 0x00011200ff0c7b82 */ /* 0x000e260000000800 */
[----:B------:R-:W3:Y:S01]  /*13660*/  LDL R14, [R1] ;  /* 0x00000000010e7983 */ /* 0x000ee20000100800 */
[----:B------:R-:W-:Y:S01]  /*13670*/  LOP3.LUT R17, R17, 0xffffffdf, RZ, 0xc0, !PT ;  /* 0xffffffdf11117812 */ /* 0x000fe200078ec0ff */
[----:B------:R-:W-:-:S03]  /*13680*/  ULDC UR4, c[0x0][0x9dc] ;  /* 0x0002770000047ab9 */ /* 0x000fc60000000800 */
[----:B------:R-:W1:Y:S01]  /*13690*/  LDC R15, c[0x0][0x9e4] ;  /* 0x00027900ff0f7b82 */ /* 0x000e620000000800 */
[----:B0-----:R-:W-:-:S13]  /*136a0*/  ISETP.NE.AND P1, PT, R12, 0x1, PT ;  /* 0x000000010c00780c */ /* 0x001fda0003f25270 */
[----:B------:R-:W0:Y:S01]  /*136b0*/  @P1 LDC R12, c[0x0][0x44c] ;  /* 0x00011300ff0c1b82 */ /* 0x000e220000000800 */
[----:B------:R-:W-:-:S04]  /*136c0*/  @P1 LOP3.LUT R17, R17, 0x20, RZ, 0xfc, !PT ;  /* 0x0000002011111812 */ /* 0x000fc800078efcff */
[----:B------:R-:W-:-:S03]  /*136d0*/  LOP3.LUT R17, R17, 0xffffffbf, RZ, 0xc0, !PT ;  /* 0xffffffbf11117812 */ /* 0x000fc600078ec0ff */
[----:B------:R-:W4:Y:S01]  /*136e0*/  @P1 LDC R13, c[0x0][0x450] ;  /* 0x00011400ff0d1b82 */ /* 0x000f220000000800 */
[----:B--2---:R-:W-:-:S04]  /*136f0*/  VIADD R5, R5, 0xbf ;  /* 0x000000bf05057836 */ /* 0x004fc80000000000 */
[----:B0-----:R-:W-:Y:S01]  /*13700*/  @P1 IMAD.HI.U32 R12, R5, R12, RZ ;  /* 0x0000000c050c1227 */ /* 0x001fe200078e00ff */
[----:B---3--:R-:W-:-:S04]  /*13710*/  IADD3 R14, R14, 0x1, -R155 ;  /* 0x000000010e0e7810 */ /* 0x008fc80007ffe89b */
[----:B----4-:R-:W-:Y:S02]  /*13720*/  @P1 SHF.R.U32.HI R5, RZ, R13, R12 ;  /* 0x0000000dff051219 */ /* 0x010fe4000001160c */
        /* <DEDUP_REMOVED lines=15> */
.L_x_10134:
[----:B------:R-:W-:-:S13]  /*13820*/  ISETP.NE.AND P1, PT, R15, 0x1, PT ;  /* 0x000000010f00780c */ /* 0x000fda0003f25270 */
[----:B------:R-:W0:Y:S02]  /*13830*/  @P1 LDC.64 R12, c[0x0][0x9e8] ;  /* 0x00027a00ff0c1b82 */ /* 0x000e240000000a00 */
[----:B0-----:R-:W-:-:S05]  /*13840*/  @P1 IMAD.HI.U32 R12, R5, R12, RZ ;  /* 0x0000000c050c1227 */ /* 0x001fca00078e00ff */
[----:B------:R-:W-:-:S07]  /*13850*/  @P1 SHF.R.U32.HI R5, RZ, R13, R12 ;  /* 0x0000000dff051219 */ /* 0x000fce000001160c */
.L_x_10135:
[----:B------:R-:W-:Y:S05]  /*13860*/  BSYNC B0 ;  /* 0x0000000000007941 */ /* 0x000fea0003800000 */
.L_x_10133:
[----:B------:R-:W-:-:S05]  /*13870*/  IMAD R5, R5, R15, RZ ;  /* 0x0000000f05057224 */ /* 0x000fca00078e02ff */
[----:B------:R-:W-:-:S07]  /*13880*/  VIMNMX R14, R14, R5, !PT ;  /* 0x000000050e0e7248 */ /* 0x000fce0007fe0100 */
.L_x_10132:
[----:B------:R-:W2:Y:S01]  /*13890*/  LDL R12, [R1+0x34] ;  /* 0x00003400010c7983 */ /* 0x000ea20000100800 */
[----:B------:R-:W-:Y:S01]  /*138a0*/  VIADD R14, R14, 0x7f ;  /* 0x0000007f0e0e7836 */ /* 0x000fe20000000000 */
[----:B------:R-:W-:Y:S04]  /*138b0*/  BSSY B0, `(.L_x_10136) ;  /* 0x000026e000007945 */ /* 0x000fe80003800000 */
[----:B------:R-:W-:-:S04]  /*138c0*/  SHF.R.S32.HI R5, RZ, 0x1f, R14 ;  /* 0x0000001fff057819 */ /* 0x000fc8000001140e */
[----:B------:R-:W-:-:S04]  /*138d0*/  LEA.HI R5, R5, R14, RZ, 0x7 ;  /* 0x0000000e05057211 */ /* 0x000fc800078f38ff */
[----:B------:R-:W-:-:S04]  /*138e0*/  SHF.R.S32.HI R5, RZ, 0x7, R5 ;  /* 0x00000007ff057819 */ /* 0x000fc80000011405 */
[----:B--2---:R-:W-:-:S04]  /*138f0*/  VIMNMX R21, R12, R5, !PT ;  /* 0x000000050c157248 */ /* 0x004fc80007fe0100 */
[----:B------:R-:W-:-:S13]  /*13900*/  ISETP.GE.AND P1, PT, R0, R21, PT ;  /* 0x000000150000720c */ /* 0x000fda0003f26270 */
[----:B------:R-:W-:Y:S05]  /*13910*/  @!P1 BRA `(.L_x_10137) ;  /* 0x00000024009c9947 */ /* 0x000fea0003800000 */
[----:B------:R-:W-:Y:S01]  /*13920*/  BSSY B1, `(.L_x_10137) ;  /* 0x0000266000017945 */ /* 0x000fe20003800000 */
[----:B------:R-:W-:Y:S02]  /*13930*/  IMAD.MOV.U32 R5, RZ, RZ, R8 ;  /* 0x000000ffff057224 */ /* 0x000fe400078e0008 */
[----:B------:R-:W-:Y:S02]  /*13940*/  IMAD.MOV.U32 R14, RZ, RZ, R9 ;  /* 0x000000ffff0e7224 */ /* 0x000fe400078e0009 */
[----:B------:R-:W-:Y:S02]  /*13950*/  IMAD.MOV.U32 R13, RZ, RZ, R22 ;  /* 0x000000ffff0d7224 */ /* 0x000fe400078e0016 */
[----:B------:R-:W-:-:S07]  /*13960*/  IMAD.MOV.U32 R12, RZ, RZ, R18 ;  /* 0x000000ffff0c7224 */ /* 0x000fce00078e0012 */
.L_x_10149:
[----:B------:R-:W-:Y:S01]  /*13970*/  IMAD.U32 R8, RZ, RZ, UR38 ;  /* 0x00000026ff087e24 */ /* 0x000fe2000f8e00ff */
[----:B------:R-:W-:-:S04]  /*13980*/  ISETP.NE.AND P1, PT, R12, 0x1, PT ;  /* 0x000000010c00780c */ /* 0x000fc80003f25270 */
[----:B------:R-:W-:Y:S02]  /*13990*/  ISETP.NE.AND P2, PT, R8, 0x3, PT ;  /* 0x000000030800780c */ /* 0x000fe40003f45270 */
[----:B------:R-:W-:-:S04]  /*139a0*/  SEL R22, RZ, 0x1, P1 ;  /* 0x00000001ff167807 */ /* 0x000fc80000800000 */
[----:B------:R-:W-:-:S07]  /*139b0*/  LOP3.LUT R22, R13, R22, RZ, 0x3c, !PT ;  /* 0x000000160d167212 */ /* 0x000fce00078e3cff */
[----:B0-----:R-:W-:Y:S05]  /*139c0*/  @!P2 BRA `(.L_x_10138) ;  /* 0x000000000004a947 */ /* 0x001fea0003800000 */
[----:B------:R-:W-:Y:S01]  /*139d0*/  BPT.TRAP 0x1 ;  /* 0x000000040000795c */ /* 0x000fe20000300000 */
.L_x_10138:
        /* <DEDUP_REMOVED lines=8> */
.L_x_10139:
[----:B------:R-:W2:Y:S01]  /*13a60*/  LDL R9, [R1+0x14] ;  /* 0x0000140001097983 */ /* 0x000ea20000100800 */
[----:B------:R-:W-:Y:S01]  /*13a70*/  BSSY B2, `(.L_x_10140) ;  /* 0x0000006000027945 */ /* 0x000fe20003800000 */
[----:B------:R-:W-:Y:S02]  /*13a80*/  IMAD.MOV.U32 R25, RZ, RZ, -0x3ffffff0 ;  /* 0xc0000010ff197424 */ /* 0x000fe400078e00ff */
[----:B--2---:R-:W-:Y:S01]  /*13a90*/  IMAD R24, R18, 0x300, R9 ;  /* 0x0000030012187824 */ /* 0x004fe200078e0209 */
[----:B-1----:R-:W-:Y:S06]  /*13aa0*/  @P1 BRA `(.L_x_10141) ;  /* 0x0000000000081947 */ /* 0x002fec0003800000 */
[----:B------:R-:W1:Y:S02]  /*13ab0*/  SYNCS.PHASECHK.TRANS64.TRYWAIT P1, [R15+URZ+0x19c30], R8 ;  /* 0x019c30080f0075a7 */ /* 0x000e64000802017f */
[----:B-1----:R-:W-:Y:S05]  /*13ac0*/  @!P1 BRA `(.L_x_10142) ;  /* 0x0000012000d89947 */ /* 0x002fea0003800000 */
.L_x_10141:
[----:B------:R-:W-:Y:S05]  /*13ad0*/  BSYNC B2 ;  /* 0x0000000000027941 */ /* 0x000fea0003800000 */
.L_x_10140:
[C---:B------:R-:W-:Y:S01]  /*13ae0*/  R2UR UR6, R24.reuse ;  /* 0x00000000180672ca */ /* 0x040fe200000e0000 */
[C---:B01----:R-:W-:Y:S01]  /*13af0*/  VIADD R8, R24.reuse, 0x100 ;  /* 0x0000010018087836 */ /* 0x043fe20000000000 */
[----:B------:R-:W-:Y:S01]  /*13b00*/  R2UR UR7, R25 ;  /* 0x00000000190772ca */ /* 0x000fe200000e0000 */
[----:B------:R-:W-:Y:S01]  /*13b10*/  VIADD R24, R24, 0x200 ;  /* 0x0000020018187836 */ /* 0x000fe20000000000 */
[----:B------:R-:W-:Y:S01]  /*13b20*/  R2UR UR4, R6 ;  /* 0x00000000060472ca */ /* 0x000fe200000e0000 */
[----:B------:R-:W-:Y:S01]  /*13b30*/  IMAD.MOV.U32 R25, RZ, RZ, -0x3ffffff0 ;  /* 0xc0000010ff197424 */ /* 0x000fe200078e00ff */
[----:B------:R-:W-:Y:S01]  /*13b40*/  R2UR UR5, R7 ;  /* 0x00000000070572ca */ /* 0x000fe200000e0000 */
[----:B------:R-:W-:Y:S01]  /*13b50*/  IMAD.MOV.U32 R9, RZ, RZ, -0x3ffffff0 ;  /* 0xc0000010ff097424 */ /* 0x000fe200078e00ff */
[----:B------:R-:W-:Y:S01]  /*13b60*/  R2UR UR14, R24 ;  /* 0x00000000180e72ca */ /* 0x000fe200000e0000 */
[----:B------:R-:W-:Y:S01]  /*13b70*/  IMAD.U32 R20, RZ, RZ, UR38 ;  /* 0x00000026ff147e24 */ /* 0x000fe2000f8e00ff */
[----:B------:R-:W-:-:S02]  /*13b80*/  R2UR UR15, R25 ;  /* 0x00000000190f72ca */ /* 0x000fc400000e0000 */
[----:B------:R-:W-:Y:S01]  /*13b90*/  WARPGROUP.ARRIVE ;  /* 0x00000000000079c5 */ /* 0x000fe20000000000 */
[----:B------:R-:W-:Y:S02]  /*13ba0*/  R2UR UR10, R8 ;  /* 0x00000000080a72ca */ /* 0x000fe400000e0000 */
[----:B------:R-:W-:Y:S02]  /*13bb0*/  R2UR UR11, R9 ;  /* 0x00000000090b72ca */ /* 0x000fe400000e0000 */
[----:B------:R-:W-:Y:S02]  /*13bc0*/  R2UR UR8, R156 ;  /* 0x000000009c0872ca */ /* 0x000fe400000e0000 */
[----:B------:R-:W-:Y:S01]  /*13bd0*/  QGMMA.64x128x32.F32.E4M3.E4M3 R24, gdesc[UR4], RZ, !UPT, gsb0 ;  /* 0x01e00000041879f3 */ /* 0x000fe2000c0008ff */
[----:B------:R-:W-:Y:S02]  /*13be0*/  R2UR UR9, R157 ;  /* 0x000000009d0972ca */ /* 0x000fe400000e0000 */
[----:B------:R-:W-:-:S02]  /*13bf0*/  R2UR UR12, R10 ;  /* 0x000000000a0c72ca */ /* 0x000fc400000e0000 */
[----:B------:R-:W-:Y:S02]  /*13c00*/  R2UR UR13, R11 ;  /* 0x000000000b0d72ca */ /* 0x000fe400000e0000 */
[----:B------:R-:W-:Y:S01]  /*13c10*/  ISETP.NE.AND P2, PT, R20, 0x3, PT ;  /* 0x000000031400780c */ /* 0x000fe20003f45270 */
[----:B------:R-:W-:Y:S02]  /*13c20*/  WARPGROUP.DEPBAR.LE gsb0, 0x0 ;  /* 0x00008000000079c5 */ /* 0x000fe40000010000 */
        /* <DEDUP_REMOVED lines=8> */
.L_x_10143:
[----:B------:R-:W-:Y:S01]  /*13cb0*/  SHF.L.U32 R8, R13, 0x1f, RZ ;  /* 0x0000001f0d087819 */ /* 0x000fe200000006ff */
[----:B------:R-:W-:-:S04]  /*13cc0*/  IMAD R20, R12, 0x8, R16 ;  /* 0x000000080c147824 */ /* 0x000fc800078e0210 */
[----:B------:R0:W1:Y:S01]  /*13cd0*/  SYNCS.PHASECHK.TRANS64.TRYWAIT P1, [R20+URZ+0x19c50], R8 ;  /* 0x019c5008140075a7 */ /* 0x000062000802017f */
[----:B------:R-:W-:Y:S05]  /*13ce0*/  @!P2 BRA `(.L_x_10144) ;  /* 0x000000000004a947 */ /* 0x000fea0003800000 */
[----:B------:R-:W-:Y:S01]  /*13cf0*/  BPT.TRAP 0x1 ;  /* 0x000000040000795c */ /* 0x000fe20000300000 */
.L_x_10144:
[----:B------:R-:W-:Y:S04]  /*13d00*/  BSSY B2, `(.L_x_10145) ;  /* 0x0000004000027945 */ /* 0x000fe80003800000 */
[----:B-1----:R-:W-:Y:S05]  /*13d10*/  @P1 BRA `(.L_x_10146) ;  /* 0x0000000000081947 */ /* 0x002fea0003800000 */
[----:B------:R-:W1:Y:S02]  /*13d20*/  SYNCS.PHASECHK.TRANS64.TRYWAIT P1, [R20+URZ+0x19c50], R8 ;  /* 0x019c5008140075a7 */ /* 0x000e64000802017f */
[----:B-1----:R-:W-:Y:S05]  /*13d30*/  @!P1 BRA `(.L_x_10147) ;  /* 0x0000012000509947 */ /* 0x002fea0003800000 */
.L_x_10146:
[----:B------:R-:W-:Y:S05]  /*13d40*/  BSYNC B2 ;  /* 0x0000000000027941 */ /* 0x000fea0003800000 */
.L_x_10145:
[----:B01----:R-:W-:Y:S01]  /*13d50*/  VIADD R8, R16, 0x3000 ;  /* 0x0000300010087836 */ /* 0x003fe20000000000 */
[----:B------:R-:W-:Y:S01]  /*13d60*/  WARPGROUP.ARRIVE ;  /* 0x00000000000079c5 */ /* 0x000fe20000000000 */
[----:B------:R-:W-:Y:S02]  /*13d70*/  IMAD.MOV.U32 R9, RZ, RZ, 0x40000040 ;  /* 0x40000040ff097424 */ /* 0x000fe400078e00ff */
[----:B------:R-:W-:Y:S01]  /*13d80*/  IMAD.MOV.U32 R13, RZ, RZ, 0x40000040 ;  /* 0x40000040ff0d7424 */ /* 0x000fe200078e00ff */
[----:B------:R-:W-:Y:S01]  /*13d90*/  SHF.R.U32.HI R8, RZ, 0x4, R8 ;  /* 0x00000004ff087819 */ /* 0x000fe20000011608 */
[----:B------:R-:W-:Y:S01]  /*13da0*/  @!P0 VIADD R15, R15, 0x19c40 ;  /* 0x00019c400f0f8836 */ /* 0x000fe20000000000 */
[----:B------:R-:W-:Y:S02]  /*13db0*/  R2UR UR7, R9 ;  /* 0x00000000090772ca */ /* 0x000fe400000e0000 */
[----:B------:R-:W-:Y:S02]  /*13dc0*/  LOP3.LUT R8, R8, 0x3fff, RZ, 0xc0, !PT ;  /* 0x00003fff08087812 */ /* 0x000fe400078ec0ff */
[----:B------:R-:W-:-:S02]  /*13dd0*/  @!P0 PRMT R15, RZ, 0x654, R15 ;  /* 0x00000654ff0f8816 */ /* 0x000fc4000000000f */
[----:B------:R-:W-:-:S05]  /*13de0*/  LOP3.LUT R8, R8, 0x10000, RZ, 0xfc, !PT ;  /* 0x0001000008087812 */ /* 0x000fca00078efcff */
[----:B------:R-:W-:-:S04]  /*13df0*/  IMAD R8, R12, 0x300, R8 ;  /* 0x000003000c087824 */ /* 0x000fc800078e0208 */
[C---:B------:R-:W-:Y:S01]  /*13e00*/  VIADD R12, R8.reuse, 0x2 ;  /* 0x00000002080c7836 */ /* 0x040fe20000000000 */
[----:B------:R-:W-:-:S13]  /*13e10*/  R2UR UR6, R8 ;  /* 0x00000000080672ca */ /* 0x000fda00000e0000 */
[----:B------:R-:W-:Y:S01]  /*13e20*/  QGMMA.64x96x32.F32.E4M3.E4M3 R88, R148, gdesc[UR4], R88, gsb0 ;  /* 0x0160000494587df3 */ /* 0x000fe20008000858 */
[----:B------:R-:W-:Y:S01]  /*13e30*/  R2UR UR6, R12 ;  /* 0x000000000c0672ca */ /* 0x000fe200000e0000 */
[C---:B------:R-:W-:Y:S01]  /*13e40*/  VIADD R12, R8.reuse, 0x4 ;  /* 0x00000004080c7836 */ /* 0x040fe20000000000 */
[----:B------:R-:W-:Y:S01]  /*13e50*/  R2UR UR7, R13 ;  /* 0x000000000d0772ca */ /* 0x000fe200000e0000 */
[----:B------:R-:W-:Y:S02]  /*13e60*/  IMAD.MOV.U32 R13, RZ, RZ, 0x40000040 ;  /* 0x40000040ff0d7424 */ /* 0x000fe400078e00ff */
[----:B------:R-:W-:Y:S01]  /*13e70*/  VIADD R8, R8, 0x6 ;  /* 0x0000000608087836 */ /* 0x000fe20000000000 */
[----:B------:R-:W-:Y:S02]  /*13e80*/  WARPGROUP.DEPBAR.LE gsb0, 0x0 ;  /* 0x00008000000079c5 */ /* 0x000fe40000010000 */
[----:B------:R-:W-:Y:S01]  /*13e90*/  WARPGROUP.ARRIVE ;  /* 0x00000000000079c5 */ /* 0x000fe20000000000 */
[----:B------:R-:W-:-:S06]  /*13ea0*/  IMAD.U32 R151, RZ, RZ, UR38 ;  /* 0x00000026ff977e24 */ /* 0x000fcc000f8e00ff */
        /* <DEDUP_REMOVED lines=34> */
[----:B0-----:R-:W-:Y:S01]  /*140d0*/  FMNMX.FTZ R65, R12, R14, !PT ;  /* 0x0000000e0c417209 */ /* 0x001fe20007810000 */
[----:B------:R-:W-:Y:S01]  /*140e0*/  FMUL.FTZ R34, R2, R36 ;  /* 0x0000002402227220 */ /* 0x000fe20000410000 */
[----:B-1----:R-:W-:Y:S01]  /*140f0*/  FMNMX.FTZ R9, R24, R5, !PT ;  /* 0x0000000518097209 */ /* 0x002fe20007810000 */
[C---:B------:R-:W-:Y:S01]  /*14100*/  FMUL.FTZ R36, R2.reuse, R38 ;  /* 0x0000002602247220 */ /* 0x040fe20000410000 */
[C---:B------:R-:W-:Y:S01]  /*14110*/  FMUL.FTZ R38, R2.reuse, R40 ;  /* 0x0000002802267220 */ /* 0x040fe20000410000 */
[C---:B------:R-:W-:Y:S01]  /*14120*/  FMUL.FTZ R40, R2.reuse, R42 ;  /* 0x0000002a02287220 */ /* 0x040fe20000410000 */
[C---:B------:R-:W-:Y:S01]  /*14130*/  FMUL.FTZ R42, R2.reuse, R44 ;  /* 0x0000002c022a7220 */ /* 0x040fe20000410000 */
[----:B------:R-:W0:Y:S01]  /*14140*/  MUFU.TANH R26, R26 ;  /* 0x0000001a001a7308 */ /* 0x000e220000002400 */
[----:B--2---:R-:W-:Y:S01]  /*14150*/  FMNMX.FTZ R65, R13, R65, !PT ;  /* 0x000000410d417209 */ /* 0x004fe20007810000 */
        /* <DEDUP_REMOVED lines=41> */
[----:B------:R-:W-:Y:S01]  /*143f0*/  FMUL.FTZ R86, R2, R87 ;  /* 0x0000005702567220 */ /* 0x000fe20000410000 */
[----:B------:R-:W-:-:S04]  /*14400*/  ISETP.NE.AND P1, PT, R151, 0x3, PT ;  /* 0x000000039700780c */ /* 0x000fc80003f25270 */
        /* <DEDUP_REMOVED lines=10> */
[----:B------:R-:W-:Y:S01]  /*144b0*/  QGMMA.64x96x32.F32.E4M3.E4M3 R88, R140, gdesc[UR4], R88, gsb0 ;  /* 0x016000048c587df3 */ /* 0x000fe20008000858 */
[----:B------:R-:W-:-:S05]  /*144c0*/  R2UR UR6, R8 ;  /* 0x00000000080672ca */ /* 0x000fca00000e0000 */
        /* <DEDUP_REMOVED lines=108> */
[----:B-1----:R-:W-:Y:S01]  /*14b90*/  FMNMX.FTZ R65, R65, R9, !PT ;  /* 0x0000000941417209 */ /* 0x002fe20007810000 */
[----:B------:R-:W-:-:S04]  /*14ba0*/  IMAD.MOV.U32 R9, RZ, RZ, 0x40000040 ;  /* 0x40000040ff097424 */ /* 0x000fc800078e00ff */
[----:B------:R-:W1:Y:S01]  /*14bb0*/  SHFL.BFLY PT, R141, R65, 0x1, 0x1f ;  /* 0x0c201f00418d7f89 */ /* 0x000e6200000e0000 */
[----:B------:R-:W-:-:S13]  /*14bc0*/  R2UR UR7, R9 ;  /* 0x00000000090772ca */ /* 0x000fda00000e0000 */
[----:B------:R-:W-:Y:S01]  /*14bd0*/  QGMMA.64x96x32.F32.E4M3.E4M3 R88, R136, gdesc[UR4], R88, gsb0 ;  /* 0x0160000488587df3 */ /* 0x000fe20008000858 */
[----:B0-----:R-:W-:-:S05]  /*14be0*/  FMNMX.FTZ R9, R87, R140, !PT ;  /* 0x0000008c57097209 */ /* 0x001fca0007810000 */
[----:B------:R-:W-:Y:S01]  /*14bf0*/  FADD.FTZ R14, -R9, R14 ;  /* 0x0000000e090e7221 */ /* 0x000fe20000010100 */
[----:B-1----:R-:W-:Y:S01]  /*14c00*/  FMNMX.FTZ R8, R65, R141, !PT ;  /* 0x0000008d41087209 */ /* 0x002fe20007810000 */
[----:B------:R-:W-:-:S04]  /*14c10*/  IMAD.U32 R65, RZ, RZ, UR44 ;  /* 0x0000002cff417e24 */ /* 0x000fc8000f8e00ff */
[----:B------:R-:W-:Y:S01]  /*14c20*/  FADD.FTZ R5, -R8, R5 ;  /* 0x0000000508057221 */ /* 0x000fe20000010100 */
[----:B------:R-:W-:-:S03]  /*14c30*/  FMUL.FTZ R14, R14, R65 ;  /* 0x000000410e0e7220 */ /* 0x000fc60000410000 */
[----:B------:R-:W-:-:S03]  /*14c40*/  FMUL.FTZ R5, R5, R65 ;  /* 0x0000004105057220 */ /* 0x000fc60000410000 */
[----:B------:R-:W-:Y:S08]  /*14c50*/  MUFU.EX2 R14, R14 ;  /* 0x0000000e000e7308 */ /* 0x000ff00000000800 */
[----:B------:R-:W-:Y:S01]  /*14c60*/  MUFU.EX2 R5, R5 ;  /* 0x0000000500057308 */ /* 0x000fe20000000800 */
[----:B------:R-:W-:Y:S02]  /*14c70*/  WARPGROUP.DEPBAR.LE gsb0, 0x0 ;  /* 0x00008000000079c5 */ /* 0x000fe40000010000 */
[-C--:B------:R-:W-:Y:S01]  /*14c80*/  FFMA.FTZ R136, R9, R65.reuse, -8 ;  /* 0xc100000009887423 */ /* 0x080fe20000010041 */
[----:B------:R0:W-:Y:S03]  /*14c90*/  @!P0 SYNCS.ARRIVE.TRANS64.RED.A1T0 RZ, [R15+URZ], RZ ;  /* 0x000000ff0fff89a7 */ /* 0x0001e6000810043f */
        /* <DEDUP_REMOVED lines=33> */
[----:B------:R-:W1:Y:S03]  /*14eb0*/  MUFU.EX2 R12, R12 ;  /* 0x0000000c000c7308 */ /* 0x000e660000000800 */
        /* <DEDUP_REMOVED lines=30> */
[----:B---3--:R-:W-:-:S01]  /*150a0*/  FFMA.FTZ R3, R5, R3, R24 ;  /* 0x0000000305037223 */ /* 0x008fc20000010018 */
[-CC-:B------:R-:W-:Y:S01]  /*150b0*/  FFMA.FTZ R73, R73, R65.reuse, -R136.reuse ;  /* 0x0000004149497223 */ /* 0x180fe20000010888 */
[----:B------:R-:W-:-:S01]  /*150c0*/  FFMA.FTZ R74, R74, R65, -R136 ;  /* 0x000000414a4a7223 */ /* 0x000fc20000010888 */
[-CC-:B------:R-:W-:Y:S01]  /*150d0*/  FFMA.FTZ R77, R77, R65.reuse, -R136.reuse ;  /* 0x000000414d4d7223 */ /* 0x180fe20000010888 */
[----:B------:R-:W-:-:S01]  /*150e0*/  FFMA.FTZ R78, R78, R65, -R136 ;  /* 0x000000414e4e7223 */ /* 0x000fc20000010888 */
[-CC-:B------:R-:W-:Y:S01]  /*150f0*/  FFMA.FTZ R81, R81, R65.reuse, -R136.reuse ;  /* 0x0000004151517223 */ /* 0x180fe20000010888 */
[----:B------:R-:W-:-:S01]  /*15100*/  FFMA.FTZ R82, R82, R65, -R136 ;  /* 0x0000004152527223 */ /* 0x000fc20000010888 */
[----:B------:R-:W3:Y:S01]  /*15110*/  MUFU.EX2 R28, R28 ;  /* 0x0000001c001c7308 */ /* 0x000ee20000000800 */
[----:B-1----:R-:W-:-:S01]  /*15120*/  FADD.FTZ R3, R25, R3 ;  /* 0x0000000319037221 */ /* 0x002fc20000010000 */
[-CC-:B------:R-:W-:Y:S01]  /*15130*/  FFMA.FTZ R85, R85, R65.reuse, -R136.reuse ;  /* 0x0000004155557223 */ /* 0x180fe20000010888 */
[----:B------:R-:W-:-:S05]  /*15140*/  FFMA.FTZ R86, R86, R65, -R136 ;  /* 0x0000004156567223 */ /* 0x000fca0000010888 */
        /* <DEDUP_REMOVED lines=115> */
[----:B--2---:R-:W-:-:S01]  /*15880*/  FADD.FTZ R3, R85, R3 ;  /* 0x0000000355037221 */ /* 0x004fc20000010000 */
[----:B---3--:R-:W-:-:S03]  /*15890*/  FADD.FTZ R4, R84, R4 ;  /* 0x0000000454047221 */ /* 0x008fc60000010000 */
[----:B-1----:R-:W-:Y:S01]  /*158a0*/  FADD.FTZ R3, R86, R3 ;  /* 0x0000000356037221 */ /* 0x002fe20000010000 */
[----:B0-----:R-:W-:Y:S06]  /*158b0*/  @!P1 BRA `(.L_x_10148) ;  /* 0x0000000000049947 */ /* 0x001fec0003800000 */
[----:B------:R-:W-:Y:S01]  /*158c0*/  BPT.TRAP 0x1 ;  /* 0x000000040000795c */ /* 0x000fe20000300000 */
.L_x_10148:
[----:B------:R-:W2:Y:S01]  /*158d0*/  LDL R15, [R1+0x18] ;  /* 0x00001800010f7983 */ /* 0x000ea20000100800 */
[----:B------:R-:W-:Y:S01]  /*158e0*/  ISETP.GT.AND P1, PT, R0, R21, PT ;  /* 0x000000150000720c */ /* 0x000fe20003f24270 */
        /* <DEDUP_REMOVED lines=102> */
[----:B--2---:R-:W-:-:S04]  /*15f50*/  PRMT R20, R15, 0x654, R20 ;  /* 0x000006540f147816 */ /* 0x004fc80000000014 */
[----:B------:R0:W-:Y:S01]  /*15f60*/  SYNCS.ARRIVE.TRANS64.RED.A1T0 RZ, [R20+URZ], RZ ;  /* 0x000000ff14ff79a7 */ /* 0x0001e2000810043f */
[----:B------:R-:W-:Y:S05]  /*15f70*/  @P1 BRA `(.L_x_10149) ;  /* 0xffffffd8007c1947 */ /* 0x000fea000383ffff */
[----:B------:R-:W-:Y:S05]  /*15f80*/  BSYNC B1 ;  /* 0x0000000000017941 */ /* 0x000fea0003800000 */
.L_x_10137:
[----:B------:R-:W-:Y:S05]  /*15f90*/  BSYNC B0 ;  /* 0x0000000000007941 */ /* 0x000fea0003800000 */
.L_x_10136:
[----:B------:R-:W2:Y:S01]  /*15fa0*/  LDL R5, [R1+0x34] ;  /* 0x0000340001057983 */ /* 0x000ea20000100800 */
[----:B------:R-:W-:Y:S01]  /*15fb0*/  BSSY B0, `(.L_x_10150) ;  /* 0x0000381000007945 */ /* 0x000fe20003800000 */
[----:B--2---:R-:W-:-:S13]  /*15fc0*/  ISETP.GE.AND P1, PT, R0, R5, PT ;  /* 0x000000050000720c */ /* 0x004fda0003f26270 */
[----:B------:R-:W-:Y:S05]  /*15fd0*/  @!P1 BRA `(.L_x_10151) ;  /* 0x0000003400f89947 */ /* 0x000fea0003800000 */
[----:B------:R-:W-:Y:S02]  /*15fe0*/  IMAD.MOV.U32 R5, RZ, RZ, R8 ;  /* 0x000000ffff057224 */ /* 0x000fe400078e0008 */
[----:B------:R-:W-:Y:S02]  /*15ff0*/  IMAD.MOV.U32 R14, RZ, RZ, R9 ;  /* 0x000000ffff0e7224 */ /* 0x000fe400078e0009 */
[----:B------:R-:W-:Y:S02]  /*16000*/  IMAD.MOV.U32 R13, RZ, RZ, R22 ;  /* 0x000000ffff0d7224 */ /* 0x000fe400078e0016 */
[----:B------:R-:W-:-:S07]  /*16010*/  IMAD.MOV.U32 R12, RZ, RZ, R18 ;  /* 0x000000ffff0c7224 */ /* 0x000fce00078e0012 */
.L_x_10171:
[----:B------:R-:W-:Y:S01]  /*16020*/  IMAD.U32 R8, RZ, RZ, UR38 ;  /* 0x00000026ff087e24 */ /* 0x000fe2000f8e00ff */
[----:B------:R-:W-:-:S04]  /*16030*/  ISETP.NE.AND P1, PT, R12, 0x1, PT ;  /* 0x000000010c00780c */ /* 0x000fc80003f25270 */
[----:B------:R-:W-:Y:S02]  /*16040*/  ISETP.NE.AND P2, PT, R8, 0x3, PT ;  /* 0x000000030800780c */ /* 0x000fe40003f45270 */
[----:B------:R-:W-:-:S04]  /*16050*/  SEL R22, RZ, 0x1, P1 ;  /* 0x00000001ff167807 */ /* 0x000fc80000800000 */
[----:B------:R-:W-:-:S07]  /*16060*/  LOP3.LUT R22, R13, R22, RZ, 0x3c, !PT ;  /* 0x000000160d167212 */ /* 0x000fce00078e3cff */
[----:B------:R-:W-:Y:S05]  /*16070*/  @!P2 BRA `(.L_x_10152) ;  /* 0x000000000004a947 */ /* 0x000fea0003800000 */
[----:B------:R-:W-:Y:S01]  /*16080*/  BPT.TRAP 0x1 ;  /* 0x000000040000795c */ /* 0x000fe20000300000 */
.L_x_10152:
[----:B------:R-:W-:Y:S01]  /*16090*/  VIADD R18, R12, 0x1 ;  /* 0x000000010c127836 */ /* 0x000fe20000000000 */
[----:B------:R-:W-:-:S04]  /*160a0*/  SHF.L.U32 R9, R22, 0x1f, RZ ;  /* 0x0000001f16097819 */ /* 0x000fc800000006ff */
[----:B------:R-:W-:-:S04]  /*160b0*/  ISETP.NE.AND P1, PT, R18, 0x2, PT ;  /* 0x000000021200780c */ /* 0x000fc80003f25270 */
[----:B------:R-:W-:-:S05]  /*160c0*/  SEL R18, R18, RZ, P1 ;  /* 0x000000ff12127207 */ /* 0x000fca0000800000 */
[----:B0-----:R-:W-:-:S04]  /*160d0*/  IMAD R20, R18, 0x8, R16 ;  /* 0x0000000812147824 */ /* 0x001fc800078e0210 */
[----:B------:R0:W1:Y:S01]  /*160e0*/  SYNCS.PHASECHK.TRANS64.TRYWAIT P1, [R20+URZ+0x19c30], R9 ;  /* 0x019c3009140075a7 */ /* 0x000062000802017f */
[----:B------:R-:W-:Y:S05]  /*160f0*/  @!P2 BRA `(.L_x_10153) ;  /* 0x000000000004a947 */ /* 0x000fea0003800000 */
[----:B------:R-:W-:Y:S01]  /*16100*/  BPT.TRAP 0x1 ;  /* 0x000000040000795c */ /* 0x000fe20000300000 */
.L_x_10153:
[----:B------:R-:W2:Y:S01]  /*16110*/  LDL R8, [R1+0x14] ;  /* 0x0000140001087983 */ /* 0x000ea20000100800 */
[----:B------:R-:W-:Y:S01]  /*16120*/  BSSY B1, `(.L_x_10154) ;  /* 0x0000006000017945 */ /* 0x000fe20003800000 */
[----:B------:R-:W-:Y:S02]  /*16130*/  IMAD.MOV.U32 R25, RZ, RZ, -0x3ffffff0 ;  /* 0xc0000010ff197424 */ /* 0x000fe400078e00ff */
[----:B--2---:R-:W-:Y:S01]  /*16140*/  IMAD R24, R18, 0x300, R8 ;  /* 0x0000030012187824 */ /* 0x004fe200078e0208 */
[----:B-1----:R-:W-:Y:S06]  /*16150*/  @P1 BRA `(.L_x_10155) ;  /* 0x0000000000081947 */ /* 0x002fec0003800000 */
[----:B------:R-:W1:Y:S02]  /*16160*/  SYNCS.PHASECHK.TRANS64.TRYWAIT P1, [R20+URZ+0x19c30], R9 ;  /* 0x019c3009140075a7 */ /* 0x000e64000802017f */
[----:B-1----:R-:W-:Y:S05]  /*16170*/  @!P1 BRA `(.L_x_10156) ;  /* 0x000000fc00549947 */ /* 0x002fea0003800000 */
.L_x_10155:
[----:B------:R-:W-:Y:S05]  /*16180*/  BSYNC B1 ;  /* 0x0000000000017941 */ /* 0x000fea0003800000 */
.L_x_10154:
[C---:B------:R-:W-:Y:S01]  /*16190*/  R2UR UR6, R24.reuse ;  /* 0x00000000180672ca */ /* 0x040fe200000e0000 */
[C---:B------:R-:W-:Y:S01]  /*161a0*/  VIADD R8, R24.reuse, 0x100 ;  /* 0x0000010018087836 */ /* 0x040fe20000000000 */
[----:B------:R-:W-:Y:S01]  /*161b0*/  R2UR UR7, R25 ;  /* 0x00000000190772ca */ /* 0x000fe200000e0000 */
[----:B------:R-:W-:Y:S01]  /*161c0*/  VIADD R24, R24, 0x200 ;  /* 0x0000020018187836 */ /* 0x000fe20000000000 */
[----:B------:R-:W-:Y:S01]  /*161d0*/  R2UR UR4, R6 ;  /* 0x00000000060472ca */ /* 0x000fe200000e0000 */
[----:B------:R-:W-:Y:S01]  /*161e0*/  IMAD.MOV.U32 R25, RZ, RZ, -0x3ffffff0 ;  /* 0xc0000010ff197424 */ /* 0x000fe200078e00ff */
[----:B------:R-:W-:Y:S01]  /*161f0*/  R2UR UR5, R7 ;  /* 0x00000000070572ca */ /* 0x000fe200000e0000 */
[----:B01----:R-:W-:Y:S01]  /*16200*/  IMAD.MOV.U32 R9, RZ, RZ, -0x3ffffff0 ;  /* 0xc0000010ff097424 */ /* 0x003fe200078e00ff */
        /* <DEDUP_REMOVED lines=21> */
.L_x_10157:
[----:B------:R-:W-:Y:S01]  /*16360*/  SHF.L.U32 R8, R13, 0x1f, RZ ;  /* 0x0000001f0d087819 */ /* 0x000fe200000006ff */
[----:B------:R-:W-:-:S04]  /*16370*/  IMAD R15, R12, 0x8, R16 ;  /* 0x000000080c0f7824 */ /* 0x000fc800078e0210 */
[----:B------:R0:W1:Y:S01]  /*16380*/  SYNCS.PHASECHK.TRANS64.TRYWAIT P1, [R15+URZ+0x19c50], R8 ;  /* 0x019c50080f0075a7 */ /* 0x000062000802017f */
[----:B------:R-:W-:Y:S05]  /*16390*/  @!P2 BRA `(.L_x_10158) ;  /* 0x000000000004a947 */ /* 0x000fea0003800000 */
[----:B------:R-:W-:Y:S01]  /*163a0*/  BPT.TRAP 0x1 ;  /* 0x000000040000795c */ /* 0x000fe20000300000 */
.L_x_10158:
[----:B------:R-:W-:Y:S04]  /*163b0*/  BSSY B1, `(.L_x_10159) ;  /* 0x0000004000017945 */ /* 0x000fe80003800000 */
[----:B-1----:R-:W-:Y:S05]  /*163c0*/  @P1 BRA `(.L_x_10160) ;  /* 0x0000000000081947 */ /* 0x002fea0003800000 */
[----:B------:R-:W1:Y:S02]  /*163d0*/  SYNCS.PHASECHK.TRANS64.TRYWAIT P1, [R15+URZ+0x19c50], R8 ;  /* 0x019c50080f0075a7 */ /* 0x000e64000802017f */
[----:B-1----:R-:W-:Y:S05]  /*163e0*/  @!P1 BRA `(.L_x_10161) ;  /* 0x000000f800cc9947 */ /* 0x002fea0003800000 */
.L_x_10160:
[----:B------:R-:W-:Y:S05]  /*163f0*/  BSYNC B1 ;  /* 0x0000000000017941 */ /* 0x000fea0003800000 */
.L_x_10159:
[----:B01----:R-:W-:Y:S01]  /*16400*/  VIADD R8, R16, 0x3000 ;  /* 0x0000300010087836 */ /* 0x003fe20000000000 */
[----:B------:R-:W-:Y:S01]  /*16410*/  WARPGROUP.ARRIVE ;  /* 0x00000000000079c5 */ /* 0x000fe20000000000 */
[----:B------:R-:W-:-:S03]  /*16420*/  IMAD.MOV.U32 R9, RZ, RZ, 0x40000040 ;  /* 0x40000040ff097424 */ /* 0x000fc600078e00ff */
        /* <DEDUP_REMOVED lines=45> */
[----:B------:R-:W-:Y:S01]  /*16700*/  FMUL.FTZ R21, R2, R28 ;  /* 0x0000001c02157220 */ /* 0x000fe20000410000 */
[----:B------:R-:W0:Y:S07]  /*16710*/  MUFU.TANH R12, R12 ;  /* 0x0000000c000c7308 */ /* 0x000e2e0000002400 */
[----:B------:R-:W1:Y:S01]  /*16720*/  @P1 LDC R45, c[0x0][0x44c] ;  /* 0x00011300ff2d1b82 */ /* 0x000e620000000800 */
[----:B------:R-:W-:-:S02]  /*16730*/  WARPGROUP.DEPBAR.LE gsb0, 0x0 ;  /* 0x00008000000079c5 */ /* 0x000fc40000010000 */
[----:B------:R-:W-:Y:S01]  /*16740*/  WARPGROUP.ARRIVE ;  /* 0x00000000000079c5 */ /* 0x000fe20000000000 */
[C---:B------:R-:W-:Y:S01]  /*16750*/  FMUL.FTZ R78, R2.reuse, R80 ;  /* 0x00000050024e7220 */ /* 0x040fe20000410000 */
[C---:B------:R-:W-:Y:S01]  /*16760*/  FMUL.FTZ R28, R2.reuse, R33 ;  /* 0x00000021021c7220 */ /* 0x040fe20000410000 */
[C---:B------:R-:W-:Y:S01]  /*16770*/  FMUL.FTZ R33, R2.reuse, R38 ;  /* 0x0000002602217220 */ /* 0x040fe20000410000 */
[C---:B------:R-:W-:Y:S01]  /*16780*/  FMUL.FTZ R38, R2.reuse, R43 ;  /* 0x0000002b02267220 */ /* 0x040fe20000410000 */
[----:B------:R-:W-:Y:S01]  /*16790*/  FMUL.FTZ R43, R2, R48 ;  /* 0x00000030022b7220 */ /* 0x000fe20000410000 */
        /* <DEDUP_REMOVED lines=10> */
[----:B------:R-:W3:Y:S01]  /*16840*/  @P1 LDC R44, c[0x0][0x450] ;  /* 0x00011400ff2c1b82 */ /* 0x000ee20000000800 */
        /* <DEDUP_REMOVED lines=22> */
[----:B------:R-:W-:-:S07]  /*169b0*/  FMUL.FTZ R85, R2, R85 ;  /* 0x0000005502557220 */ /* 0x000fce0000410000 */
        /* <DEDUP_REMOVED lines=16> */
[----:B------:R-:W-:Y:S01]  /*16ac0*/  FMUL.FTZ R79, R2, R81 ;  /* 0x00000051024f7220 */ /* 0x000fe20000410000 */
[----:B------:R-:W-:Y:S02]  /*16ad0*/  IMAD.SHL.U32 R82, R0, 0x80, RZ ;  /* 0x0000008000527824 */ /* 0x000fe400078e00ff */
[----:B------:R-:W-:-:S02]  /*16ae0*/  FMUL.FTZ R81, R2, R87 ;  /* 0x0000005702517220 */ /* 0x000fc40000410000 */
[----:B------:R-:W0:Y:S01]  /*16af0*/  MUFU.TANH R8, R8 ;  /* 0x0000000800087308 */ /* 0x000e220000002400 */
[----:B------:R-:W-:-:S07]  /*16b00*/  IADD3 R87, -R23, 0x1, -R82 ;  /* 0x0000000117577810 */ /* 0x000fce0007ffe952 */
        /* <DEDUP_REMOVED lines=9> */
[----:B------:R-:W1:Y:S08]  /*16ba0*/  MUFU.TANH R39, R39 ;  /* 0x0000002700277308 */ /* 0x000e700000002400 */
[----:B------:R-:W2:Y:S08]  /*16bb0*/  MUFU.TANH R40, R40 ;  /* 0x0000002800287308 */ /* 0x000eb00000002400 */
[----:B------:R-:W0:Y:S08]  /*16bc0*/  MUFU.TANH R41, R41 ;  /* 0x0000002900297308 */ /* 0x000e300000002400 */
[----:B------:R-:W0:Y:S08]  /*16bd0*/  MUFU.TANH R42, R42 ;  /* 0x0000002a002a7308 */ /* 0x000e300000002400 */
[----:B------:R-:W0:Y:S08]  /*16be0*/  MUFU.TANH R43, R43 ;  /* 0x0000002b002b7308 */ /* 0x000e300000002400 */
[----:B------:R-:W0:Y:S01]  /*16bf0*/  MUFU.TANH R46, R46 ;  /* 0x0000002e002e7308 */ /* 0x000e220000002400 */
[----:B------:R-:W-:-:S02]  /*16c00*/  WARPGROUP.DEPBAR.LE gsb0, 0x0 ;  /* 0x00008000000079c5 */ /* 0x000fc40000010000 */
[----:B------:R-:W4:Y:S01]  /*16c10*/  LDC R139, c[0x0][0x9e4] ;  /* 0x00027900ff8b7b82 */ /* 0x000f220000000800 */
[C---:B------:R-:W-:Y:S01]  /*16c20*/  FMUL.FTZ R136, R2.reuse, R77 ;  /* 0x0000004d02887220 */ /* 0x040fe20000410000 */
[C---:B------:R-:W-:Y:S01]  /*16c30*/  FMUL.FTZ R77, R2.reuse, R83 ;  /* 0x00000053024d7220 */ /* 0x040fe20000410000 */
[C---:B------:R-:W-:Y:S01]  /*16c40*/  FMUL.FTZ R83, R2.reuse, R84 ;  /* 0x0000005402537220 */ /* 0x040fe20000410000 */
[----:B------:R-:W-:Y:S01]  /*16c50*/  IMAD.MOV.U32 R84, RZ, RZ, R80 ;  /* 0x000000ffff547224 */ /* 0x000fe200078e0050 */
[----:B---3--:R-:W-:Y:S01]  /*16c60*/  @P1 SHF.R.U32.HI R84, RZ, R44, R45 ;  /* 0x0000002cff541219 */ /* 0x008fe2000001162d */
[----:B------:R-:W3:Y:S04]  /*16c70*/  MUFU.TANH R47, R47 ;  /* 0x0000002f002f7308 */ /* 0x000ee80000002400 */
[----:B------:R-:W1:Y:S01]  /*16c80*/  SHFL.IDX PT, R138, R84, RZ, 0x1c1f ;  /* 0x001c1fff548a7589 */ /* 0x000e6200000e0000 */
[----:B------:R-:W-:Y:S01]  /*16c90*/  FMUL.FTZ R80, R2, R86 ;  /* 0x0000005602507220 */ /* 0x000fe20000410000 */
[----:B------:R-:W-:-:S02]  /*16ca0*/  @!P0 VIADD R44, R20, 0x19c40 ;  /* 0x00019c40142c8836 */ /* 0x000fc40000000000 */
[----:B------:R-:W0:Y:S08]  /*16cb0*/  MUFU.TANH R48, R48 ;  /* 0x0000003000307308 */ /* 0x000e300000002400 */
[----:B------:R-:W0:Y:S01]  /*16cc0*/  MUFU.TANH R49, R49 ;  /* 0x0000003100317308 */ /* 0x000e220000002400 */
[----:B----4-:R-:W-:-:S07]  /*16cd0*/  ISETP.GE.AND P4, PT, R139, 0x1, PT ;  /* 0x000000018b00780c */ /* 0x010fce0003f86270 */
[----:B------:R-:W4:Y:S01]  /*16ce0*/  MUFU.TANH R50, R50 ;  /* 0x0000003200327308 */ /* 0x000f220000002400 */
[----:B------:R-:W-:-:S04]  /*16cf0*/  @!P0 PRMT R44, RZ, 0x654, R44 ;  /* 0x00000654ff2c8816 */ /* 0x000fc8000000002c */
[----:B------:R0:W-:Y:S03]  /*16d00*/  @!P0 SYNCS.ARRIVE.TRANS64.RED.A1T0 RZ, [R44+URZ], RZ ;  /* 0x000000ff2cff89a7 */ /* 0x0001e6000810043f */
        /* <DEDUP_REMOVED lines=20> */
[----:B------:R-:W0:Y:S01]  /*16e50*/  MUFU.TANH R72, R72 ;  /* 0x0000004800487308 */ /* 0x000e220000002400 */
[----:B------:R-:W-:-:S07]  /*16e60*/  VIADD R137, R87, UR47 ;  /* 0x0000002f57897c36 */ /* 0x000fce0008000000 */
        /* <DEDUP_REMOVED lines=13> */
[----:B------:R-:W-:-:S02]  /*16f40*/  VIADD R87, R87, UR36 ;  /* 0x0000002457577c36 */ /* 0x000fc40008000000 */
[----:B-1----:R-:W-:-:S05]  /*16f50*/  IMAD.IADD R86, R137, 0x1, R138 ;  /* 0x0000000189567824 */ /* 0x002fca00078e028a */
[----:B------:R1:W0:Y:S02]  /*16f60*/  MUFU.TANH R20, R85 ;  /* 0x0000005500147308 */ /* 0x0002240000002400 */
[----:B-1----:R-:W-:Y:S01]  /*16f70*/  IMAD.IADD R85, R87, 0x1, R138 ;  /* 0x0000000157557824 */ /* 0x002fe200078e028a */
[----:B--234-:R-:W-:Y:S06]  /*16f80*/  @!P4 BRA `(.L_x_10162) ;  /* 0x000000000058c947 */ /* 0x01cfec0003800000 */
        /* <DEDUP_REMOVED lines=12> */
.L_x_10164:
[----:B------:R-:W-:-:S05]  /*17050*/  IMAD.U32 R139, RZ, RZ, UR41 ;  /* 0x00000029ff8b7e24 */ /* 0x000fca000f8e00ff */
[----:B------:R-:W-:-:S13]  /*17060*/  ISETP.NE.AND P1, PT, R139, 0x1, PT ;  /* 0x000000018b00780c */ /* 0x000fda0003f25270 */
[----:B0-----:R-:W0:Y:S02]  /*17070*/  @P1 LDC.64 R44, c[0x0][0x9e8] ;  /* 0x00027a00ff2c1b82 */ /* 0x001e240000000a00 */
[----:B0-----:R-:W-:-:S05]  /*17080*/  @P1 IMAD.HI.U32 R44, R138, R44, RZ ;  /* 0x0000002c8a2c1227 */ /* 0x001fca00078e00ff */
[----:B------:R-:W-:-:S07]  /*17090*/  @P1 SHF.R.U32.HI R138, RZ, R45, R44 ;  /* 0x0000002dff8a1219 */ /* 0x000fce000001162c */
.L_x_10165:
[----:B------:R-:W-:Y:S05]  /*170a0*/  BSYNC B1 ;  /* 0x0000000000017941 */ /* 0x000fea0003800000 */
.L_x_10163:
[----:B------:R-:W-:-:S04]  /*170b0*/  IMAD R138, R138, R139, -R82 ;  /* 0x0000008b8a8a7224 */ /* 0x000fc800078e0a52 */
[----:B------:R-:W-:-:S05]  /*170c0*/  IMAD.IADD R138, R138, 0x1, -R23 ;  /* 0x000000018a8a7824 */ /* 0x000fca00078e0a17 */
[----:B------:R-:W-:Y:S02]  /*170d0*/  VIMNMX R85, R85, R138, !PT ;  /* 0x0000008a55557248 */ /* 0x000fe40007fe0100 */
[----:B------:R-:W-:-:S07]  /*170e0*/  VIADDMNMX R86, R138, R139, R86, PT ;  /* 0x0000008b8a567246 */ /* 0x000fce0003800156 */
.L_x_10162:
        /* <DEDUP_REMOVED lines=113> */
.L_x_10168:
[----:B------:R-:W-:-:S05]  /*17800*/  IMAD.U32 R9, RZ, RZ, UR41 ;  /* 0x00000029ff097e24 */ /* 0x000fca000f8e00ff */
[----:B------:R-:W-:-:S13]  /*17810*/  ISETP.NE.AND P1, PT, R9, 0x1, PT ;  /* 0x000000010900780c */ /* 0x000fda0003f25270 */
[----:B------:R-:W0:Y:S02]  /*17820*/  @P1 LDC.64 R20, c[0x0][0x9e8] ;  /* 0x00027a00ff141b82 */ /* 0x000e240000000a00 */
[----:B0-----:R-:W-:-:S05]  /*17830*/  @P1 IMAD.HI.U32 R20, R84, R20, RZ ;  /* 0x0000001454141227 */ /* 0x001fca00078e00ff */
[----:B------:R-:W-:-:S07]  /*17840*/  @P1 SHF.R.U32.HI R84, RZ, R21, R20 ;  /* 0x00000015ff541219 */ /* 0x000fce0000011614 */
.L_x_10169:
[----:B------:R-:W-:Y:S05]  /*17850*/  BSYNC B1 ;  /* 0x0000000000017941 */ /* 0x000fea0003800000 */
.L_x_10167:
[----:B------:R-:W-:-:S04]  /*17860*/  IMAD R82, R84, R9, -R82 ;  /* 0x0000000954527224 */ /* 0x000fc800078e0a52 */
[----:B------:R-:W-:-:S05]  /*17870*/  IMAD.IADD R82, R82, 0x1, -R23 ;  /* 0x0000000152527824 */ /* 0x000fca00078e0a17 */
[----:B------:R-:W-:Y:S02]  /*17880*/  VIMNMX R87, R87, R82, !PT ;  /* 0x0000005257577248 */ /* 0x000fe40007fe0100 */
[----:B------:R-:W-:-:S07]  /*17890*/  VIADDMNMX R137, R82, R9, R137, PT ;  /* 0x0000000952897246 */ /* 0x000fce0003800189 */
.L_x_10166:
        /* <DEDUP_REMOVED lines=15> */
[----:B------:R-:W-:Y:S02]  /*17990*/  FMNMX.FTZ R9, R44, R14, !PT ;  /* 0x0000000e2c097209 */ /* 0x000fe40007810000 */
[----:B------:R-:W-:Y:S02]  /*179a0*/  FSEL R29, R29, -INF , !P2 ;  /* 0xff8000001d1d7808 */ /* 0x000fe40005000000 */
[----:B------:R-:W-:Y:S02]  /*179b0*/  FSEL R30, R30, -INF , !P1 ;  /* 0xff8000001e1e7808 */ /* 0x000fe40004800000 */
[C---:B------:R-:W-:Y:S02]  /*179c0*/  ISETP.GT.AND P2, PT, R87.reuse, 0x18, P3 ;  /* 0x000000185700780c */ /* 0x040fe40001f44270 */
[----:B------:R-:W-:-:S02]  /*179d0*/  ISETP.GT.AND P1, PT, R87, 0x19, P3 ;  /* 0x000000195700780c */ /* 0x000fc40001f24270 */
[----:B------:R-:W-:Y:S02]  /*179e0*/  FMNMX.FTZ R9, R12, R9, !PT ;  /* 0x000000090c097209 */ /* 0x000fe40007810000 */
[C---:B------:R-:W-:Y:S02]  /*179f0*/  ISETP.LT.OR P2, PT, R137.reuse, 0x19, P2 ;  /* 0x000000198900780c */ /* 0x040fe40001741670 */
[----:B------:R-:W-:Y:S02]  /*17a00*/  ISETP.LT.OR P1, PT, R137, 0x1a, P1 ;  /* 0x0000001a8900780c */ /* 0x000fe40000f21670 */
[----:B------:R-:W-:Y:S02]  /*17a10*/  FMNMX.FTZ R9, R45, R9, !PT ;  /* 0x000000092d097209 */ /* 0x000fe40007810000 */
[----:B------:R-:W-:Y:S02]  /*17a20*/  FSEL R33, R33, -INF , !P2 ;  /* 0xff80000021217808 */ /* 0x000fe40005000000 */
[----:B------:R-:W-:-:S02]  /*17a30*/  FSEL R34, R34, -INF , !P1 ;  /* 0xff80000022227808 */ /* 0x000fc40004800000 */
[C---:B------:R-:W-:Y:S02]  /*17a40*/  ISETP.GT.AND P2, PT, R87.reuse, 0x20, P3 ;  /* 0x000000205700780c */ /* 0x040fe40001f44270 */
[----:B------:R-:W-:Y:S02]  /*17a50*/  ISETP.GT.AND P1, PT, R87, 0x21, P3 ;  /* 0x000000215700780c */ /* 0x000fe40001f24270 */
[----:B------:R-:W-:Y:S02]  /*17a60*/  FMNMX.FTZ R9, R24, R9, !PT ;  /* 0x0000000918097209 */ /* 0x000fe40007810000 */
[C---:B------:R-:W-:Y:S02]  /*17a70*/  ISETP.LT.OR P2, PT, R137.reuse, 0x21, P2 ;  /* 0x000000218900780c */ /* 0x040fe40001741670 */
[----:B------:R-:W-:Y:S02]  /*17a80*/  ISETP.LT.OR P1, PT, R137, 0x22, P1 ;  /* 0x000000228900780c */ /* 0x000fe40000f21670 */
[----:B------:R-:W-:-:S02]  /*17a90*/  FMNMX.FTZ R9, R27, R9, !PT ;  /* 0x000000091b097209 */ /* 0x000fc40007810000 */
[----:B------:R-:W-:Y:S02]  /*17aa0*/  FSEL R37, R37, -INF , !P2 ;  /* 0xff80000025257808 */ /* 0x000fe40005000000 */
[----:B------:R-:W-:Y:S02]  /*17ab0*/  FSEL R38, R38, -INF , !P1 ;  /* 0xff80000026267808 */ /* 0x000fe40004800000 */
[----:B------:R-:W-:Y:S02]  /*17ac0*/  FMNMX.FTZ R9, R28, R9, !PT ;  /* 0x000000091c097209 */ /* 0x000fe40007810000 */
[C---:B------:R-:W-:Y:S02]  /*17ad0*/  ISETP.GT.AND P2, PT, R87.reuse, 0x28, P3 ;  /* 0x000000285700780c */ /* 0x040fe40001f44270 */
[----:B------:R-:W-:Y:S02]  /*17ae0*/  ISETP.GT.AND P1, PT, R87, 0x29, P3 ;  /* 0x000000295700780c */ /* 0x000fe40001f24270 */
[----:B------:R-:W-:-:S02]  /*17af0*/  FMNMX.FTZ R9, R31, R9, !PT ;  /* 0x000000091f097209 */ /* 0x000fc40007810000 */
[C---:B------:R-:W-:Y:S02]  /*17b00*/  ISETP.LT.OR P2, PT, R137.reuse, 0x29, P2 ;  /* 0x000000298900780c */ /* 0x040fe40001741670 */
[----:B------:R-:W-:Y:S02]  /*17b10*/  ISETP.LT.OR P1, PT, R137, 0x2a, P1 ;  /* 0x0000002a8900780c */ /* 0x000fe40000f21670 */
[----:B------:R-:W-:Y:S02]  /*17b20*/  FMNMX.FTZ R9, R32, R9, !PT ;  /* 0x0000000920097209 */ /* 0x000fe40007810000 */
[----:B------:R-:W-:Y:S02]  /*17b30*/  FSEL R41, R41, -INF , !P2 ;  /* 0xff80000029297808 */ /* 0x000fe40005000000 */
[----:B------:R-:W-:Y:S02]  /*17b40*/  FSEL R42, R42, -INF , !P1 ;  /* 0xff8000002a2a7808 */ /* 0x000fe40004800000 */
[----:B------:R-:W-:-:S02]  /*17b50*/  ISETP.GT.AND P2, PT, R87, 0x30, P3 ;  /* 0x000000305700780c */ /* 0x000fc40001f44270 */
[----:B------:R-:W-:Y:S02]  /*17b60*/  ISETP.GT.AND P1, PT, R87, 0x31, P3 ;  /* 0x000000315700780c */ /* 0x000fe40001f24270 */
[----:B------:R-:W-:Y:S02]  /*17b70*/  FMNMX.FTZ R9, R35, R9, !PT ;  /* 0x0000000923097209 */ /* 0x000fe40007810000 */
[C---:B------:R-:W-:Y:S02]  /*17b80*/  ISETP.LT.OR P2, PT, R137.reuse, 0x31, P2 ;  /* 0x000000318900780c */ /* 0x040fe40001741670 */
[----:B------:R-:W-:Y:S02]  /*17b90*/  ISETP.LT.OR P1, PT, R137, 0x32, P1 ;  /* 0x000000328900780c */ /* 0x000fe40000f21670 */
[----:B------:R-:W-:Y:S02]  /*17ba0*/  FMNMX.FTZ R9, R36, R9, !PT ;  /* 0x0000000924097209 */ /* 0x000fe40007810000 */
[----:B------:R-:W-:-:S02]  /*17bb0*/  FSEL R47, R47, -INF , !P2 ;  /* 0xff8000002f2f7808 */ /* 0x000fc40005000000 */
[----:B------:R-:W-:Y:S02]  /*17bc0*/  FSEL R48, R48, -INF , !P1 ;  /* 0xff80000030307808 */ /* 0x000fe40004800000 */
[C---:B------:R-:W-:Y:S02]  /*17bd0*/  ISETP.GT.AND P2, PT, R87.reuse, 0x38, P3 ;  /* 0x000000385700780c */ /* 0x040fe40001f44270 */
[----:B------:R-:W-:Y:S02]  /*17be0*/  ISETP.GT.AND P1, PT, R87, 0x39, P3 ;  /* 0x000000395700780c */ /* 0x000fe40001f24270 */
[----:B------:R-:W-:Y:S02]  /*17bf0*/  FMNMX.FTZ R9, R39, R9, !PT ;  /* 0x0000000927097209 */ /* 0x000fe40007810000 */
[C---:B------:R-:W-:Y:S02]  /*17c00*/  ISETP.LT.OR P2, PT, R137.reuse, 0x39, P2 ;  /* 0x000000398900780c */ /* 0x040fe40001741670 */
[----:B------:R-:W-:-:S02]  /*17c10*/  ISETP.LT.OR P1, PT, R137, 0x3a, P1 ;  /* 0x0000003a8900780c */ /* 0x000fc40000f21670 */
[----:B------:R-:W-:Y:S02]  /*17c20*/  FMNMX.FTZ R9, R40, R9, !PT ;  /* 0x0000000928097209 */ /* 0x000fe40007810000 */
[----:B------:R-:W-:Y:S02]  /*17c30*/  FSEL R51, R51, -INF , !P2 ;  /* 0xff80000033337808 */ /* 0x000fe40005000000 */
[----:B------:R-:W-:Y:S02]  /*17c40*/  FSEL R52, R52, -INF , !P1 ;  /* 0xff80000034347808 */ /* 0x000fe40004800000 */
        /* <DEDUP_REMOVED lines=8> */
[----:B------:R-:W-:-:S02]  /*17cd0*/  FMNMX.FTZ R9, R49, R9, !PT ;  /* 0x0000000931097209 */ /* 0x000fc40007810000 */
        /* <DEDUP_REMOVED lines=8> */
[C---:B------:R-:W-:Y:S02]  /*17d60*/  ISETP.GT.AND P2, PT, R87.reuse, 0x50, P3 ;  /* 0x000000505700780c */ /* 0x040fe40001f44270 */
[----:B------:R-:W-:Y:S02]  /*17d70*/  ISETP.GT.AND P1, PT, R87, 0x51, P3 ;  /* 0x000000515700780c */ /* 0x000fe40001f24270 */
[----:B------:R-:W-:Y:S02]  /*17d80*/  FMNMX.FTZ R9, R54, R9, !PT ;  /* 0x0000000936097209 */ /* 0x000fe40007810000 */
[----:B------:R-:W-:-:S02]  /*17d90*/  ISETP.LT.OR P2, PT, R137, 0x51, P2 ;  /* 0x000000518900780c */ /* 0x000fc40001741670 */
[----:B------:R-:W-:Y:S02]  /*17da0*/  ISETP.LT.OR P1, PT, R137, 0x52, P1 ;  /* 0x000000528900780c */ /* 0x000fe40000f21670 */
[----:B------:R-:W-:Y:S02]  /*17db0*/  LOP3.LUT R17, R17, 0xbfffffff, RZ, 0xc0, !PT ;  /* 0xbfffffff11117812 */ /* 0x000fe400078ec0ff */
[----:B------:R-:W-:Y:S02]  /*17dc0*/  FMNMX.FTZ R9, R57, R9, !PT ;  /* 0x0000000939097209 */ /* 0x000fe40007810000 */
[----:B------:R-:W-:Y:S02]  /*17dd0*/  FSEL R63, R63, -INF , !P2 ;  /* 0xff8000003f3f7808 */ /* 0x000fe40005000000 */
[----:B------:R-:W-:Y:S02]  /*17de0*/  FSEL R64, R64, -INF , !P1 ;  /* 0xff80000040407808 */ /* 0x000fe40004800000 */
[----:B------:R-:W-:-:S02]  /*17df0*/  ISETP.GT.AND P2, PT, R87, 0x58, P3 ;  /* 0x000000585700780c */ /* 0x000fc40001f44270 */
[----:B------:R-:W-:Y:S02]  /*17e00*/  ISETP.GT.AND P1, PT, R87, 0x59, P3 ;  /* 0x000000595700780c */ /* 0x000fe40001f24270 */
[----:B------:R-:W-:Y:S02]  /*17e10*/  @P0 LOP3.LUT R17, R17, 0x40000000, RZ, 0xfc, !PT ;  /* 0x4000000011110812 */ /* 0x000fe400078efcff */
[----:B------:R-:W-:Y:S02]  /*17e20*/  FMNMX.FTZ R9, R58, R9, !PT ;  /* 0x000000093a097209 */ /* 0x000fe40007810000 */
[----:B------:R-:W-:Y:S02]  /*17e30*/  ISETP.GT.AND P0, PT, R87, RZ, P3 ;  /* 0x000000ff5700720c */ /* 0x000fe40001f04270 */
        /* <DEDUP_REMOVED lines=8> */
[----:B------:R-:W-:Y:S02]  /*17ec0*/  LOP3.LUT R17, R17, 0xfffffff7, RZ, 0xc0, !PT ;  /* 0xfffffff711117812 */ /* 0x000fe400078ec0ff */
[C---:B------:R-:W-:Y:S02]  /*17ed0*/  ISETP.LT.OR P2, PT, R137.reuse, 0x61, P2 ;  /* 0x000000618900780c */ /* 0x040fe40001741670 */
[----:B------:R-:W-:Y:S02]  /*17ee0*/  ISETP.LT.OR P1, PT, R137, 0x62, P1 ;  /* 0x000000628900780c */ /* 0x000fe40000f21670 */
[----:B------:R-:W-:Y:S02]  /*17ef0*/  FMNMX.FTZ R9, R138, R9, !PT ;  /* 0x000000098a097209 */ /* 0x000fe40007810000 */
[----:B------:R-:W-:Y:S02]  /*17f00*/  @P0 LOP3.LUT R17, R17, 0x8, RZ, 0xfc, !PT ;  /* 0x0000000811110812 */ /* 0x000fe400078efcff */
[----:B------:R-:W-:-:S02]  /*17f10*/  FSEL R69, R69, -INF , !P2 ;  /* 0xff80000045457808 */ /* 0x000fc40005000000 */
[----:B------:R-:W-:Y:S02]  /*17f20*/  FSEL R70, R70, -INF , !P1 ;  /* 0xff80000046467808 */ /* 0x000fe40004800000 */
[----:B------:R-:W-:Y:S02]  /*17f30*/  FMNMX.FTZ R9, R66, R9, !PT ;  /* 0x0000000942097209 */ /* 0x000fe40007810000 */
[C---:B------:R-:W-:Y:S02]  /*17f40*/  ISETP.GT.AND P4, PT, R87.reuse, 0x68, P3 ;  /* 0x000000685700780c */ /* 0x040fe40001f84270 */
[C---:B------:R-:W-:Y:S02]  /*17f50*/  ISETP.GT.AND P5, PT, R87.reuse, 0x69, P3 ;  /* 0x000000695700780c */ /* 0x040fe40001fa4270 */
[C---:B------:R-:W-:Y:S02]  /*17f60*/  ISETP.GT.AND P6, PT, R87.reuse, 0x70, P3 ;  /* 0x000000705700780c */ /* 0x040fe40001fc4270 */
[----:B------:R-:W-:-:S02]  /*17f70*/  ISETP.GT.AND P2, PT, R87, 0x71, P3 ;  /* 0x000000715700780c */ /* 0x000fc40001f44270 */
[C---:B------:R-:W-:Y:S02]  /*17f80*/  ISETP.GT.AND P1, PT, R87.reuse, 0x78, P3 ;  /* 0x000000785700780c */ /* 0x040fe40001f24270 */
[----:B------:R-:W-:Y:S02]  /*17f90*/  ISETP.GT.AND P0, PT, R87, 0x79, P3 ;  /* 0x000000795700780c */ /* 0x000fe40001f04270 */
[----:B------:R-:W-:Y:S02]  /*17fa0*/  LOP3.LUT P3, RZ, R17, 0x8, RZ, 0xc0, !PT ;  /* 0x0000000811ff7812 */ /* 0x000fe4000786c0ff */
[----:B------:R-:W-:Y:S02]  /*17fb0*/  FMNMX.FTZ R9, R71, R9, !PT ;  /* 0x0000000947097209 */ /* 0x000fe40007810000 */
[----:B------:R-:W-:Y:S02]  /*17fc0*/  ISETP.LT.OR P3, PT, R137, 0x1, P3 ;  /* 0x000000018900780c */ /* 0x000fe40001f61670 */
[----:B------:R-:W-:-:S02]  /*17fd0*/  FMNMX.FTZ R9, R72, R9, !PT ;  /* 0x0000000948097209 */ /* 0x000fc40007810000 */
[----:B------:R-:W-:Y:S02]  /*17fe0*/  FSEL R21, R8, -INF , !P3 ;  /* 0xff80000008157808 */ /* 0x000fe40005800000 */
[----:B------:R-:W-:Y:S02]  /*17ff0*/  FMNMX.FTZ R9, R74, R9, !PT ;  /* 0x000000094a097209 */ /* 0x000fe40007810000 */
        /* <DEDUP_REMOVED lines=8> */
[----:B------:R-:W-:Y:S02]  /*18080*/  FMNMX.FTZ R8, R29, R8, !PT ;  /* 0x000000081d087209 */ /* 0x000fe40007810000 */
[----:B------:R-:W-:-:S02]  /*18090*/  FMNMX.FTZ R9, R85, R9, !PT ;  /* 0x0000000955097209 */ /* 0x000fc40007810000 */
[----:B------:R-:W-:Y:S02]  /*180a0*/  FMNMX.FTZ R8, R30, R8, !PT ;  /* 0x000000081e087209 */ /* 0x000fe40007810000 */
[----:B------:R-:W-:Y:S01]  /*180b0*/  LOP3.LUT R17, R17, 0xfffffffd, RZ, 0xc0, !PT ;  /* 0xfffffffd11117812 */ /* 0x000fe200078ec0ff */
[----:B------:R-:W0:Y:S01]  /*180c0*/  SHFL.BFLY PT, R20, R9, 0x2, 0x1f ;  /* 0x0c401f0009147f89 */ /* 0x000e2200000e0000 */
[----:B------:R-:W-:Y:S02]  /*180d0*/  FMNMX.FTZ R8, R33, R8, !PT ;  /* 0x0000000821087209 */ /* 0x000fe40007810000 */
[----:B------:R-:W-:Y:S02]  /*180e0*/  @P0 LOP3.LUT R17, R17, 0x2, RZ, 0xfc, !PT ;  /* 0x0000000211110812 */ /* 0x000fe400078efcff */
[----:B------:R-:W-:Y:S02]  /*180f0*/  FMNMX.FTZ R8, R34, R8, !PT ;  /* 0x0000000822087209 */ /* 0x000fe40007810000 */
[----:B------:R-:W-:-:S02]  /*18100*/  ISETP.LT.OR P0, PT, R137, 0x69, P4 ;  /* 0x000000698900780c */ /* 0x000fc40002701670 */
[----:B------:R-:W-:Y:S02]  /*18110*/  FMNMX.FTZ R8, R37, R8, !PT ;  /* 0x0000000825087209 */ /* 0x000fe40007810000 */
[C---:B------:R-:W-:Y:S02]  /*18120*/  LOP3.LUT P4, RZ, R17.reuse, 0x2, RZ, 0xc0, !PT ;  /* 0x0000000211ff7812 */ /* 0x040fe4000788c0ff */
[----:B------:R-:W-:Y:S02]  /*18130*/  FMNMX.FTZ R8, R38, R8, !PT ;  /* 0x0000000826087209 */ /* 0x000fe40007810000 */
[----:B------:R-:W-:Y:S02]  /*18140*/  LOP3.LUT R17, R17, 0xffffffef, RZ, 0xc0, !PT ;  /* 0xffffffef11117812 */ /* 0x000fe400078ec0ff */
[----:B------:R-:W-:Y:S02]  /*18150*/  FMNMX.FTZ R8, R41, R8, !PT ;  /* 0x0000000829087209 */ /* 0x000fe40007810000 */
[----:B------:R-:W-:-:S02]  /*18160*/  ISETP.LT.OR P6, PT, R137, 0x71, P6 ;  /* 0x000000718900780c */ /* 0x000fc400037c1670 */
[----:B------:R-:W-:Y:S02]  /*18170*/  FMNMX.FTZ R8, R42, R8, !PT ;  /* 0x000000082a087209 */ /* 0x000fe40007810000 */
[----:B------:R-:W-:Y:S02]  /*18180*/  @P0 LOP3.LUT R17, R17, 0x10, RZ, 0xfc, !PT ;  /* 0x0000001011110812 */ /* 0x000fe400078efcff */
[----:B0-----:R-:W-:Y:S02]  /*18190*/  FMNMX.FTZ R9, R9, R20, !PT ;  /* 0x0000001409097209 */ /* 0x001fe40007810000 */
[----:B------:R-:W-:Y:S02]  /*181a0*/  FMNMX.FTZ R8, R47, R8, !PT ;  /* 0x000000082f087209 */ /* 0x000fe40007810000 */
[----:B------:R-:W-:Y:S01]  /*181b0*/  ISETP.LT.OR P0, PT, R137, 0x6a, P5 ;  /* 0x0000006a8900780c */ /* 0x000fe20002f01670 */
[----:B------:R-:W0:Y:S01]  /*181c0*/  SHFL.BFLY PT, R20, R9, 0x1, 0x1f ;  /* 0x0c201f0009147f89 */ /* 0x000e2200000e0000 */
[----:B------:R-:W-:-:S02]  /*181d0*/  FMNMX.FTZ R8, R48, R8, !PT ;  /* 0x0000000830087209 */ /* 0x000fc40007810000 */
[----:B------:R-:W-:Y:S02]  /*181e0*/  FSEL R75, R75, -INF , !P0 ;  /* 0xff8000004b4b7808 */ /* 0x000fe40004000000 */
[----:B------:R-:W-:Y:S02]  /*181f0*/  FMNMX.FTZ R8, R51, R8, !PT ;  /* 0x0000000833087209 */ /* 0x000fe40007810000 */
[----:B------:R-:W-:Y:S02]  /*18200*/  ISETP.LT.OR P2, PT, R137, 0x72, P2 ;  /* 0x000000728900780c */ /* 0x000fe40001741670 */
[----:B------:R-:W-:Y:S02]  /*18210*/  FMNMX.FTZ R8, R52, R8, !PT ;  /* 0x0000000834087209 */ /* 0x000fe40007810000 */
[----:B------:R-:W-:Y:S02]  /*18220*/  FSEL R76, R76, -INF , !P6 ;  /* 0xff8000004c4c7808 */ /* 0x000fe40007000000 */
[----:B------:R-:W-:-:S02]  /*18230*/  FMNMX.FTZ R8, R55, R8, !PT ;  /* 0x0000000837087209 */ /* 0x000fc40007810000 */
[----:B------:R-:W-:Y:S02]  /*18240*/  ISETP.LT.OR P1, PT, R137, 0x79, P1 ;  /* 0x000000798900780c */ /* 0x000fe40000f21670 */
[----:B------:R-:W-:Y:S02]  /*18250*/  FMNMX.FTZ R8, R56, R8, !PT ;  /* 0x0000000838087209 */ /* 0x000fe40007810000 */
[----:B------:R-:W-:Y:S02]  /*18260*/  FSEL R77, R77, -INF , !P2 ;  /* 0xff8000004d4d7808 */ /* 0x000fe40005000000 */
[----:B------:R-:W-:Y:S02]  /*18270*/  FMNMX.FTZ R8, R59, R8, !PT ;  /* 0x000000083b087209 */ /* 0x000fe40007810000 */
[----:B------:R-:W-:Y:S02]  /*18280*/  ISETP.LT.OR P4, PT, R137, 0x7a, P4 ;  /* 0x0000007a8900780c */ /* 0x000fe40002781670 */
[----:B0-----:R-:W-:-:S02]  /*18290*/  FMNMX.FTZ R9, R9, R20, !PT ;  /* 0x0000001409097209 */ /* 0x001fc40007810000 */
[----:B------:R-:W-:Y:S02]  /*182a0*/  FMNMX.FTZ R8, R60, R8, !PT ;  /* 0x000000083c087209 */ /* 0x000fe40007810000 */
[----:B------:R-:W-:Y:S02]  /*182b0*/  FSETP.NEU.FTZ.AND P5, PT, R9, -INF , PT ;  /* 0xff8000000900780b */ /* 0x000fe40003fbd000 */
[----:B------:R-:W-:Y:S02]  /*182c0*/  FMNMX.FTZ R8, R63, R8, !PT ;  /* 0x000000083f087209 */ /* 0x000fe40007810000 */
[----:B------:R-:W-:Y:S02]  /*182d0*/  FSEL R20, R9, RZ, P5 ;  /* 0x000000ff09147208 */ /* 0x000fe40002800000 */
[----:B------:R-:W-:Y:S02]  /*182e0*/  FMNMX.FTZ R8, R64, R8, !PT ;  /* 0x0000000840087209 */ /* 0x000fe40007810000 */
[----:B------:R-:W-:Y:S01]  /*182f0*/  FSEL R80, R80, -INF , !P1 ;  /* 0xff80000050507808 */ /* 0x000fe20004800000 */
[----:B------:R-:W-:-:S01]  /*18300*/  FADD.FTZ R14, -R20, R14 ;  /* 0x0000000e140e7221 */ /* 0x000fc20000010100 */
[----:B------:R-:W-:Y:S01]  /*18310*/  FMNMX.FTZ R8, R67, R8, !PT ;  /* 0x0000000843087209 */ /* 0x000fe20007810000 */
[----:B------:R-:W-:-:S01]  /*18320*/  FFMA.FTZ R20, R9, R65, -8 ;  /* 0xc100000009147423 */ /* 0x000fc20000010041 */
[----:B------:R-:W-:Y:S01]  /*18330*/  FSEL R81, R81, -INF , !P4 ;  /* 0xff80000051517808 */ /* 0x000fe20006000000 */
[----:B------:R-:W-:Y:S01]  /*18340*/  FMUL.FTZ R14, R14, R65 ;  /* 0x000000410e0e7220 */ /* 0x000fe20000410000 */
[----:B------:R-:W-:-:S02]  /*18350*/  FMNMX.FTZ R8, R68, R8, !PT ;  /* 0x0000000844087209 */ /* 0x000fc40007810000 */
[----:B------:R-:W-:Y:S02]  /*18360*/  FSEL R20, R20, RZ, P5 ;  /* 0x000000ff14147208 */ /* 0x000fe40002800000 */
[----:B------:R-:W-:Y:S01]  /*18370*/  LOP3.LUT P5, RZ, R17, 0x10, RZ, 0xc0, !PT ;  /* 0x0000001011ff7812 */ /* 0x000fe200078ac0ff */
[----:B------:R-:W-:Y:S01]  /*18380*/  MUFU.EX2 R14, R14 ;  /* 0x0000000e000e7308 */ /* 0x000fe20000000800 */
[----:B------:R-:W-:Y:S01]  /*18390*/  FMNMX.FTZ R8, R69, R8, !PT ;  /* 0x0000000845087209 */ /* 0x000fe20007810000 */
[-CC-:B------:R-:W-:Y:S01]  /*183a0*/  FFMA.FTZ R44, R44, R65.reuse, -R20.reuse ;  /* 0x000000412c2c7223 */ /* 0x180fe20000010814 */
[----:B------:R-:W-:Y:S01]  /*183b0*/  FSEL R73, R73, -INF , !P5 ;  /* 0xff80000049497808 */ /* 0x000fe20006800000 */
[-CC-:B------:R-:W-:Y:S01]  /*183c0*/  FFMA.FTZ R12, R12, R65.reuse, -R20.reuse ;  /* 0x000000410c0c7223 */ /* 0x180fe20000010814 */
[----:B------:R-:W-:Y:S01]  /*183d0*/  FMNMX.FTZ R8, R70, R8, !PT ;  /* 0x0000000846087209 */ /* 0x000fe20007810000 */
[-CC-:B------:R-:W-:Y:S01]  /*183e0*/  FFMA.FTZ R45, R45, R65.reuse, -R20.reuse ;  /* 0x000000412d2d7223 */ /* 0x180fe20000010814 */
[----:B------:R-:W-:-:S01]  /*183f0*/  FFMA.FTZ R24, R24, R65, -R20 ;  /* 0x0000004118187223 */ /* 0x000fc20000010814 */
[----:B------:R-:W0:Y:S01]  /*18400*/  MUFU.EX2 R44, R44 ;  /* 0x0000002c002c7308 */ /* 0x000e220000000800 */
[----:B------:R-:W-:Y:S01]  /*18410*/  FMNMX.FTZ R8, R73, R8, !PT ;  /* 0x0000000849087209 */ /* 0x000fe20007810000 */
[-CC-:B------:R-:W-:Y:S01]  /*18420*/  FFMA.FTZ R27, R27, R65.reuse, -R20.reuse ;  /* 0x000000411b1b7223 */ /* 0x180fe20000010814 */
[----:B------:R-:W-:-:S01]  /*18430*/  FFMA.FTZ R28, R28, R65, -R20 ;  /* 0x000000411c1c7223 */ /* 0x000fc20000010814 */
[-CC-:B------:R-:W-:Y:S01]  /*18440*/  FFMA.FTZ R31, R31, R65.reuse, -R20.reuse ;  /* 0x000000411f1f7223 */ /* 0x180fe20000010814 */
[----:B------:R-:W-:Y:S01]  /*18450*/  FMNMX.FTZ R8, R75, R8, !PT ;  /* 0x000000084b087209 */ /* 0x000fe20007810000 */
[-CC-:B------:R-:W-:Y:S01]  /*18460*/  FFMA.FTZ R32, R32, R65.reuse, -R20.reuse ;  /* 0x0000004120207223 */ /* 0x180fe20000010814 */
[----:B------:R-:W-:-:S01]  /*18470*/  FFMA.FTZ R35, R35, R65, -R20 ;  /* 0x0000004123237223 */ /* 0x000fc20000010814 */
[----:B------:R-:W1:Y:S01]  /*18480*/  MUFU.EX2 R12, R12 ;  /* 0x0000000c000c7308 */ /* 0x000e620000000800 */
[----:B------:R-:W-:Y:S01]  /*18490*/  FMNMX.FTZ R8, R76, R8, !PT ;  /* 0x000000084c087209 */ /* 0x000fe20007810000 */
[-CC-:B------:R-:W-:Y:S01]  /*184a0*/  FFMA.FTZ R36, R36, R65.reuse, -R20.reuse ;  /* 0x0000004124247223 */ /* 0x180fe20000010814 */
[----:B------:R-:W-:-:S01]  /*184b0*/  FFMA.FTZ R39, R39, R65, -R20 ;  /* 0x0000004127277223 */ /* 0x000fc20000010814 */
[-CC-:B------:R-:W-:Y:S01]  /*184c0*/  FFMA.FTZ R40, R40, R65.reuse, -R20.reuse ;  /* 0x0000004128287223 */ /* 0x180fe20000010814 */
[----:B------:R-:W-:Y:S01]  /*184d0*/  FMNMX.FTZ R8, R77, R8, !PT ;  /* 0x000000084d087209 */ /* 0x000fe20007810000 */
[-CC-:B------:R-:W-:Y:S01]  /*184e0*/  FFMA.FTZ R43, R43, R65.reuse, -R20.reuse ;  /* 0x000000412b2b7223 */ /* 0x180fe20000010814 */
[----:B------:R-:W-:-:S01]  /*184f0*/  FFMA.FTZ R46, R46, R65, -R20 ;  /* 0x000000412e2e7223 */ /* 0x000fc20000010814 */
[----:B------:R-:W-:Y:S01]  /*18500*/  MUFU.EX2 R45, R45 ;  /* 0x0000002d002d7308 */ /* 0x000fe20000000800 */
[----:B------:R-:W-:Y:S01]  /*18510*/  FMNMX.FTZ R8, R80, R8, !PT ;  /* 0x0000000850087209 */ /* 0x000fe20007810000 */
[----:B0-----:R-:W-:Y:S01]  /*18520*/  FFMA.FTZ R4, R14, R4, R44 ;  /* 0x000000040e047223 */ /* 0x001fe2000001002c */
[----:B------:R-:W-:-:S01]  /*18530*/  FFMA.FTZ R49, R49, R65, -R20 ;  /* 0x0000004131317223 */ /* 0x000fc20000010814 */
[-CC-:B------:R-:W-:Y:S01]  /*18540*/  FFMA.FTZ R50, R50, R65.reuse, -R20.reuse ;  /* 0x0000004132327223 */ /* 0x180fe20000010814 */
[----:B------:R-:W-:Y:S01]  /*18550*/  FMNMX.FTZ R8, R81, R8, !PT ;  /* 0x0000000851087209 */ /* 0x000fe20007810000 */
[-CC-:B------:R-:W-:Y:S01]  /*18560*/  FFMA.FTZ R53, R53, R65.reuse, -R20.reuse ;  /* 0x0000004135357223 */ /* 0x180fe20000010814 */
[----:B------:R-:W-:-:S01]  /*18570*/  FFMA.FTZ R54, R54, R65, -R20 ;  /* 0x0000004136367223 */ /* 0x000fc20000010814 */
[----:B------:R-:W-:Y:S01]  /*18580*/  MUFU.EX2 R24, R24 ;  /* 0x0000001800187308 */ /* 0x000fe20000000800 */
[----:B-1----:R-:W-:-:S01]  /*18590*/  FADD.FTZ R4, R12, R4 ;  /* 0x000000040c047221 */ /* 0x002fc20000010000 */
[----:B------:R-:W0:Y:S01]  /*185a0*/  SHFL.BFLY PT, R82, R8, 0x2, 0x1f ;  /* 0x0c401f0008527f89 */ /* 0x000e2200000e0000 */
        /* <DEDUP_REMOVED lines=15> */
[----:B------:R-:W-:Y:S01]  /*186a0*/  FFMA.FTZ R20, R85, R65, -R20 ;  /* 0x0000004155147223 */ /* 0x000fe20000010814 */
[----:B------:R-:W-:-:S02]  /*186b0*/  ISETP.NE.AND P5, PT, R84, 0x3, PT ;  /* 0x000000035400780c */ /* 0x000fc40003fa5270 */
[----:B------:R-:W-:-:S03]  /*186c0*/  LOP3.LUT P0, RZ, R17, 0x40000000, RZ, 0xc0, !PT ;  /* 0x4000000011ff7812 */ /* 0x000fc6000780c0ff */
        /* <DEDUP_REMOVED lines=8> */
[----:B------:R-:W-:-:S04]  /*18750*/  FSETP.NEU.FTZ.AND P1, PT, R8, -INF , PT ;  /* 0xff8000000800780b */ /* 0x000fc80003f3d000 */
[----:B------:R-:W-:-:S03]  /*18760*/  FSEL R82, R8, RZ, P1 ;  /* 0x000000ff08527208 */ /* 0x000fc60000800000 */
[----:B------:R-:W-:Y:S02]  /*18770*/  MUFU.EX2 R40, R40 ;  /* 0x0000002800287308 */ /* 0x000fe40000000800 */
[----:B------:R-:W-:-:S01]  /*18780*/  FADD.FTZ R5, -R82, R5 ;  /* 0x0000000552057221 */ /* 0x000fc20000010100 */
[----:B------:R-:W-:-:S03]  /*18790*/  FFMA.FTZ R82, R8, R65, -8 ;  /* 0xc100000008527423 */ /* 0x000fc60000010041 */
[----:B------:R-:W-:Y:S02]  /*187a0*/  FMUL.FTZ R5, R5, R65 ;  /* 0x0000004105057220 */ /* 0x000fe40000410000 */
[----:B------:R-:W-:Y:S01]  /*187b0*/  MUFU.EX2 R43, R43 ;  /* 0x0000002b002b7308 */ /* 0x000fe20000000800 */
[----:B------:R-:W-:-:S05]  /*187c0*/  FSEL R82, R82, RZ, P1 ;  /* 0x000000ff52527208 */ /* 0x000fca0000800000 */
        /* <DEDUP_REMOVED lines=38> */
[----:B-1----:R-:W-:Y:S01]  /*18a30*/  FADD.FTZ R82, R13, R3 ;  /* 0x000000030d527221 */ /* 0x002fe20000010000 */
[----:B------:R-:W-:-:S03]  /*18a40*/  FADD.FTZ R3, R45, R4 ;  /* 0x000000042d037221 */ /* 0x000fc60000010000 */
        /* <DEDUP_REMOVED lines=108> */
.L_x_10170:
        /* <DEDUP_REMOVED lines=106> */
[----:B-1----:R-:W-:Y:S05]  /*197b0*/  @P1 BRA `(.L_x_10171) ;  /* 0xffffffc800181947 */ /* 0x002fea000383ffff */
.L_x_10151:
[----:B------:R-:W-:Y:S05]  /*197c0*/  BSYNC B0 ;  /* 0x0000000000007941 */ /* 0x000fea0003800000 */
.L_x_10150:
[----:B------:R-:W-:Y:S01]  /*197d0*/  IMAD.U32 R15, RZ, RZ, UR38 ;  /* 0x00000026ff0f7e24 */ /* 0x000fe2000f8e00ff */
[----:B------:R-:W-:Y:S06]  /*197e0*/  BAR.ARV 0x8, 0x200 ;  /* 0x0208000000007b1d */ /* 0x000fec0000002000 */
[----:B------:R-:W-:-:S13]  /*197f0*/  ISETP.NE.AND P1, PT, R15, 0x3, PT ;  /* 0x000000030f00780c */ /* 0x000fda0003f25270 */
[----:B------:R-:W-:Y:S05]  /*19800*/  @!P1 BRA `(.L_x_10172) ;  /* 0x0000000000049947 */ /* 0x000fea0003800000 */
[----:B------:R-:W-:Y:S01]  /*19810*/  BPT.TRAP 0x1 ;  /* 0x000000040000795c */ /* 0x000fe20000300000 */
.L_x_10172:
[----:B------:R-:W-:Y:S01]  /*19820*/  IMAD R5, R18, 0x8, R16 ;  /* 0x0000000812057824 */ /* 0x000fe200078e0210 */
[----:B------:R-:W-:-:S04]  /*19830*/  SHF.L.U32 R0, R22, 0x1f, RZ ;  /* 0x0000001f16007819 */ /* 0x000fc800000006ff */
[----:B------:R1:W2:Y:S01]  /*19840*/  SYNCS.PHASECHK.TRANS64.TRYWAIT P0, [R5+URZ+0x19c50], R0 ;  /* 0x019c5000050075a7 */ /* 0x0002a2000800017f */
[----:B------:R-:W-:Y:S05]  /*19850*/  @!P1 BRA `(.L_x_10173) ;  /* 0x0000000000049947 */ /* 0x000fea0003800000 */
[----:B------:R-:W-:Y:S01]  /*19860*/  BPT.TRAP 0x1 ;  /* 0x000000040000795c */ /* 0x000fe20000300000 */
.L_x_10173:
[----:B------:R-:W-:Y:S04]  /*19870*/  BSSY B0, `(.L_x_10174) ;  /* 0x0000004000007945 */ /* 0x000fe80003800000 */
[----:B--2---:R-:W-:Y:S05]  /*19880*/  @P0 BRA `(.L_x_10175) ;  /* 0x0000000000080947 */ /* 0x004fea0003800000 */
[----:B------:R-:W2:Y:S02]  /*19890*/  SYNCS.PHASECHK.TRANS64.TRYWAIT P0, [R5+URZ+0x19c50], R0 ;  /* 0x019c5000050075a7 */ /* 0x000ea4000800017f */
[----:B--2---:R-:W-:Y:S05]  /*198a0*/  @!P0 BRA `(.L_x_10176) ;  /* 0x000000c400b08947 */ /* 0x004fea0003800000 */
.L_x_10175:
[----:B------:R-:W-:Y:S05]  /*198b0*/  BSYNC B0 ;  /* 0x0000000000007941 */ /* 0x000fea0003800000 */
.L_x_10174:
[----:B------:R-:W3:Y:S01]  /*198c0*/  LDL.LU R14, [R1+0x4c] ;  /* 0x00004c00010e7983 */ /* 0x000ee20000300800 */
[----:B------:R-:W-:-:S03]  /*198d0*/  ULDC.64 UR4, c[0x0][0x9a0] ;  /* 0x0002680000047ab9 */ /* 0x000fc60000000a00 */
[----:B------:R-:W4:Y:S01]  /*198e0*/  LDL R2, [R1+0x38] ;  /* 0x0000380001027983 */ /* 0x000f220000100800 */
[----:B------:R-:W-:Y:S01]  /*198f0*/  VIADD R16, R16, 0x3000 ;  /* 0x0000300010107836 */ /* 0x000fe20000000000 */
[----:B------:R-:W-:Y:S01]  /*19900*/  ISETP.NE.U32.AND P0, PT, RZ, UR4, PT ;  /* 0x00000004ff007c0c */ /* 0x000fe2000bf05070 */
[----:B------:R-:W-:-:S03]  /*19910*/  WARPGROUP.ARRIVE ;  /* 0x00000000000079c5 */ /* 0x000fc60000000000 */
[----:B------:R-:W-:Y:S02]  /*19920*/  SHF.R.U32.HI R16, RZ, 0x4, R16 ;  /* 0x00000004ff107819 */ /* 0x000fe40000011610 */
[----:B------:R-:W-:Y:S02]  /*19930*/  ISETP.NE.AND.EX P0, PT, RZ, UR5, PT, P0 ;  /* 0x00000005ff007c0c */ /* 0x000fe4000bf05300 */
[----:B------:R-:W-:-:S04]  /*19940*/  LOP3.LUT R16, R16, 0x3fff, RZ, 0xc0, !PT ;  /* 0x00003fff10107812 */ /* 0x000fc800078ec0ff */
[----:B------:R-:W-:-:S05]  /*19950*/  LOP3.LUT R11, R16, 0x10000, RZ, 0xfc, !PT ;  /* 0x00010000100b7812 */ /* 0x000fca00078efcff */
[----:B------:R-:W-:Y:S02]  /*19960*/  IMAD R10, R18, 0x300, R11 ;  /* 0x00000300120a7824 */ /* 0x000fe400078e020b */
[----:B------:R-:W-:Y:S01]  /*19970*/  IMAD.MOV.U32 R11, RZ, RZ, 0x40000040 ;  /* 0x40000040ff0b7424 */ /* 0x000fe200078e00ff */
[----:B------:R-:W1:Y:S02]  /*19980*/  @P0 LDC.64 R6, c[0x0][0x9c8] ;  /* 0x00027200ff060b82 */ /* 0x000e640000000a00 */
[----:B------:R-:W-:Y:S02]  /*19990*/  R2UR UR6, R10 ;  /* 0x000000000a0672ca */ /* 0x000fe400000e0000 */
[----:B------:R-:W-:-:S04]  /*199a0*/  R2UR UR7, R11 ;  /* 0x000000000b0772ca */ /* 0x000fc800000e0000 */
[----:B------:R-:W4:Y:S09]  /*199b0*/  @P0 LDC.64 R12, c[0x0][0x9d0] ;  /* 0x00027400ff0c0b82 */ /* 0x000f320000000a00 */
[----:B------:R-:W-:Y:S03]  /*199c0*/  QGMMA.64x96x32.F32.E4M3.E4M3 R88, R148, gdesc[UR4], R88, gsb0 ;  /* 0x0160000494587df3 */ /* 0x000fe60008000858 */
[----:B------:R-:W-:-:S02]  /*199d0*/  WARPGROUP.DEPBAR.LE gsb0, 0x0 ;  /* 0x00008000000079c5 */ /* 0x000fc40000010000 */
[----:B------:R-:W-:Y:S01]  /*199e0*/  WARPGROUP.ARRIVE ;  /* 0x00000000000079c5 */ /* 0x000fe20000000000 */
[----:B---3--:R-:W-:-:S05]  /*199f0*/  @P0 SHF.R.S32.HI R15, RZ, 0x1f, R14 ;  /* 0x0000001fff0f0819 */ /* 0x008fca000001140e */
[----:B-12---:R-:W-:-:S04]  /*19a00*/  @P0 IMAD R0, R15, R6, RZ ;  /* 0x000000060f000224 */ /* 0x006fc800078e02ff */
[C---:B------:R-:W-:Y:S02]  /*19a10*/  @P0 IMAD R11, R14.reuse, R7, R0 ;  /* 0x000000070e0b0224 */ /* 0x040fe400078e0200 */
[----:B------:R-:W-:-:S04]  /*19a20*/  @P0 IMAD.WIDE.U32 R6, R14, R6, RZ ;  /* 0x000000060e060225 */ /* 0x000fc800078e00ff */
[----:B------:R-:W-:Y:S02]  /*19a30*/  @P0 IMAD.IADD R7, R7, 0x1, R11 ;  /* 0x0000000107070824 */ /* 0x000fe400078e020b */
[----:B------:R-:W-:Y:S02]  /*19a40*/  IMAD.MOV.U32 R14, RZ, RZ, 0x3f800000 ;  /* 0x3f800000ff0e7424 */ /* 0x000fe400078e00ff */
[----:B----4-:R-:W-:-:S04]  /*19a50*/  @P0 IMAD.WIDE.U32 R6, R2, R12, R6 ;  /* 0x0000000c02060225 */ /* 0x010fc800078e0006 */
[----:B------:R-:W-:Y:S01]  /*19a60*/  @P0 IMAD R13, R2, R13, R7 ;  /* 0x0000000d020d0224 */ /* 0x000fe200078e0207 */
[----:B------:R-:W-:-:S04]  /*19a70*/  @P0 LEA R12, P1, R6, UR4, 0x2 ;  /* 0x00000004060c0c11 */ /* 0x000fc8000f8210ff */
[----:B------:R-:W-:-:S05]  /*19a80*/  @P0 LEA.HI.X R13, R6, UR5, R13, 0x2, P1 ;  /* 0x00000005060d0c11 */ /* 0x000fca00088f140d */
[----:B------:R1:W2:Y:S01]  /*19a90*/  @P0 LDG.E R14, desc[UR42][R12.64] ;  /* 0x0000002a0c0e0981 */ /* 0x0002a2000c1e1900 */
[----:B------:R-:W-:Y:S02]  /*19aa0*/  VIADD R6, R10, 0x2 ;  /* 0x000000020a067836 */ /* 0x000fe40000000000 */
[----:B------:R-:W-:Y:S01]  /*19ab0*/  IMAD.MOV.U32 R7, RZ, RZ, 0x40000040 ;  /* 0x40000040ff077424 */ /* 0x000fe200078e00ff */
[----:B------:R-:W3:Y:S01]  /*19ac0*/  SHFL.BFLY PT, R2, R3, 0x2, 0x1f ;  /* 0x0c401f0003027f89 */ /* 0x000ee200000e0000 */
[----:B------:R-:W-:Y:S01]  /*19ad0*/  IMAD.MOV.U32 R11, RZ, RZ, 0x40000040 ;  /* 0x40000040ff0b7424 */ /* 0x000fe200078e00ff */
[----:B------:R-:W-:Y:S01]  /*19ae0*/  R2UR UR6, R6 ;  /* 0x00000000060672ca */ /* 0x000fe200000e0000 */
[C---:B------:R-:W-:Y:S01]  /*19af0*/  VIADD R6, R10.reuse, 0x4 ;  /* 0x000000040a067836 */ /* 0x040fe20000000000 */
[----:B------:R-:W-:Y:S01]  /*19b00*/  R2UR UR7, R7 ;  /* 0x00000000070772ca */ /* 0x000fe200000e0000 */
[----:B------:R-:W-:Y:S02]  /*19b10*/  IMAD.MOV.U32 R7, RZ, RZ, 0x40000040 ;  /* 0x40000040ff077424 */ /* 0x000fe400078e00ff */
[----:B------:R-:W-:-:S02]  /*19b20*/  VIADD R10, R10, 0x6 ;  /* 0x000000060a0a7836 */ /* 0x000fc40000000000 */
[----:B0-----:R-:W-:-:S05]  /*19b30*/  IMAD.U32 R20, RZ, RZ, UR38 ;  /* 0x00000026ff147e24 */ /* 0x001fca000f8e00ff */
[----:B------:R-:W-:-:S03]  /*19b40*/  ISETP.NE.AND P3, PT, R20, 0x3, PT ;  /* 0x000000031400780c */ /* 0x000fc60003f65270 */
[----:B------:R-:W-:Y:S01]  /*19b50*/  QGMMA.64x96x32.F32.E4M3.E4M3 R88, R144, gdesc[UR4], R88, gsb0 ;  /* 0x0160000490587df3 */ /* 0x000fe20008000858 */
[----:B------:R-:W-:Y:S02]  /*19b60*/  R2UR UR6, R6 ;  /* 0x00000000060672ca */ /* 0x000fe400000e0000 */
[----:B------:R-:W-:Y:S02]  /*19b70*/  R2UR UR7, R7 ;  /* 0x00000000070772ca */ /* 0x000fe400000e0000 */
[----:B------:R-:W0:Y:S01]  /*19b80*/  SHFL.BFLY PT, R7, R4, 0x2, 0x1f ;  /* 0x0c401f0004077f89 */ /* 0x000e2200000e0000 */
[----:B---3--:R-:W-:-:S01]  /*19b90*/  FADD.FTZ R2, R2, R3 ;  /* 0x0000000302027221 */ /* 0x008fc20000010000 */
[----:B------:R-:W-:Y:S02]  /*19ba0*/  IMAD.MOV.U32 R3, RZ, RZ, RZ ;  /* 0x000000ffff037224 */ /* 0x000fe400078e00ff */
[----:B0-----:R-:W-:-:S05]  /*19bb0*/  FADD.FTZ R7, R7, R4 ;  /* 0x0000000407077221 */ /* 0x001fca0000010000 */
[----:B------:R-:W1:Y:S02]  /*19bc0*/  SHFL.BFLY PT, R0, R7, 0x1, 0x1f ;  /* 0x0c201f0007007f89 */ /* 0x000e6400000e0000 */
[----:B-1----:R-:W-:-:S01]  /*19bd0*/  FADD.FTZ R12, R7, R0 ;  /* 0x00000000070c7221 */ /* 0x002fc20000010000 */
[----:B------:R-:W-:-:S03]  /*19be0*/  IMAD.MOV.U32 R0, RZ, RZ, -0x800000 ;  /* 0xff800000ff007424 */ /* 0x000fc600078e00ff */
[C---:B------:R-:W-:Y:S01]  /*19bf0*/  FMUL.FTZ R6, R12.reuse, 0.00390625 ;  /* 0x3b8000000c067820 */ /* 0x040fe20000410000 */
[----:B------:R-:W-:-:S04]  /*19c00*/  FSETP.NE.FTZ.AND P0, PT, R12, RZ, PT ;  /* 0x000000ff0c00720b */ /* 0x000fc80003f15000 */
[----:B------:R-:W-:-:S09]  /*19c10*/  FSETP.NE.FTZ.AND P1, PT, R6, RZ, PT ;  /* 0x000000ff0600720b */ /* 0x000fd20003f35000 */
[----:B------:R-:W-:Y:S04]  /*19c20*/  @P0 MUFU.RCP R3, R12 ;  /* 0x0000000c00030308 */ /* 0x000fe80000001000 */
[----:B------:R-:W-:-:S04]  /*19c30*/  @P1 FMUL.FTZ R4, R65, 0.69314718246459960938 ;  /* 0x3f31721841041820 */ /* 0x000fc80000410000 */
[----:B------:R-:W0:Y:S02]  /*19c40*/  @P1 MUFU.LG2 R6, R6 ;  /* 0x0000000600061308 */ /* 0x000e240000000c00 */
[----:B0-----:R-:W-:-:S04]  /*19c50*/  @P1 FMUL.FTZ R7, R6, 0.69314718246459960938 ;  /* 0x3f31721806071820 */ /* 0x001fc80000410000 */
[----:B------:R-:W-:Y:S01]  /*19c60*/  @P1 FFMA.FTZ R0, R4, R9, R7 ;  /* 0x0000000904001223 */ /* 0x000fe20000010007 */
[----:B------:R-:W-:Y:S02]  /*19c70*/  WARPGROUP.DEPBAR.LE gsb0, 0x0 ;  /* 0x00008000000079c5 */ /* 0x000fe40000010000 */
[----:B------:R-:W-:-:S06]  /*19c80*/  WARPGROUP.ARRIVE ;  /* 0x00000000000079c5 */ /* 0x000fcc0000000000 */
[----:B------:R-:W-:Y:S01]  /*19c90*/  QGMMA.64x96x32.F32.E4M3.E4M3 R88, R140, gdesc[UR4], R88, gsb0 ;  /* 0x016000048c587df3 */ /* 0x000fe20008000858 */
[----:B------:R-:W-:Y:S02]  /*19ca0*/  R2UR UR6, R10 ;  /* 0x000000000a0672ca */ /* 0x000fe400000e0000 */
[----:B------:R-:W-:Y:S02]  /*19cb0*/  R2UR UR7, R11 ;  /* 0x000000000b0772ca */ /* 0x000fe400000e0000 */
[----:B------:R-:W0:Y:S02]  /*19cc0*/  SHFL.BFLY PT, R11, R2, 0x1, 0x1f ;  /* 0x0c201f00020b7f89 */ /* 0x000e2400000e0000 */
[----:B0-----:R-:W-:-:S01]  /*19cd0*/  FADD.FTZ R15, R2, R11 ;  /* 0x0000000b020f7221 */ /* 0x001fc20000010000 */
[----:B------:R-:W-:Y:S02]  /*19ce0*/  IMAD.MOV.U32 R11, RZ, RZ, RZ ;  /* 0x000000ffff0b7224 */ /* 0x000fe400078e00ff */
[----:B------:R-:W-:-:S02]  /*19cf0*/  IMAD.MOV.U32 R2, RZ, RZ, -0x800000 ;  /* 0xff800000ff027424 */ /* 0x000fc400078e00ff */
        /* <DEDUP_REMOVED lines=16> */
.L_x_10177:
        /* <DEDUP_REMOVED lines=59> */
[----:B------:R-:W-:-:S03]  /*1a1b0*/  FMUL.FTZ R3, R116, R4 ;  /* 0x0000000474037220 */ /* 0x000fc60000410000 */
[----:B------:R-:W-:-:S07]  /*1a1c0*/  LOP3.LUT R22, R22, R5, RZ, 0x3c, !PT ;  /* 0x0000000516167212 */ /* 0x000fce00078e3cff */
.L_x_10064:
[----:B------:R-:W2:Y:S01]  /*1a1d0*/  LDL R90, [R1+0x54] ;  /* 0x00005400015a7983 */ /* 0x000ea20000100800 */
[----:B------:R-:W0:Y:S01]  /*1a1e0*/  S2UR UR4, SR_CgaCtaId ;  /* 0x00000000000479c3 */ /* 0x000e220000008800 */
[----:B------:R-:W-:Y:S01]  /*1a1f0*/  MOV R16, 0x400 ;  /* 0x0000040000107802 */ /* 0x000fe20000000f00 */
[----:B------:R-:W-:Y:S01]  /*1a200*/  BSSY B0, `(.L_x_10178) ;  /* 0x0000336000007945 */ /* 0x000fe20003800000 */
[----:B0-----:R-:W-:-:S05]  /*1a210*/  IMAD.U32 R4, RZ, RZ, UR4 ;  /* 0x00000004ff047e24 */ /* 0x001fca000f8e00ff */
[----:B------:R-:W-:Y:S01]  /*1a220*/  LEA R16, R4, R16, 0x18 ;  /* 0x0000001004107211 */ /* 0x000fe200078ec0ff */
[----:B------:R-:W-:Y:S06]  /*1a230*/  BAR.SYNC.DEFER_BLOCKING 0x5, 0x200 ;  /* 0x0148000000007b1d */ /* 0x000fec0000010000 */
[----:B------:R-:W-:Y:S04]  /*1a240*/  STL [R1+0x18], R4 ;  /* 0x0000180401007387 */ /* 0x000fe80000100800 */
[----:B------:R-:W0:Y:S04]  /*1a250*/  LDS.128 R36, [R16+0x19cd0] ;  /* 0x019cd00010247984 */ /* 0x000e280000000c00 */
[----:B0-----:R0:W-:Y:S04]  /*1a260*/  STL.64 [R1+0x40], R36 ;  /* 0x0000402401007387 */ /* 0x0011e80000100a00 */
[----:B------:R0:W-:Y:S01]  /*1a270*/  STL.64 [R1+0x48], R38 ;  /* 0x0000482601007387 */ /* 0x0001e20000100a00 */
[----:B------:R-:W-:Y:S06]  /*1a280*/  BAR.ARV 0x4, 0x200 ;  /* 0x0108000000007b1d */ /* 0x000fec0000002000 */
[----:B--2---:R-:W-:-:S13]  /*1a290*/  ISETP.NE.AND P1, PT, R90, RZ, PT ;  /* 0x000000ff5a00720c */ /* 0x004fda0003f25270 */
[----:B------:R-:W2:Y:S02]  /*1a2a0*/  @!P1 LDC R90, c[0x0][0xad4] ;  /* 0x0002b500ff5a9b82 */ /* 0x000ea40000000800 */
[----:B--2---:R0:W-:Y:S01]  /*1a2b0*/  @!P1 STL [R1+0x54], R90 ;  /* 0x0000545a01009387 */ /* 0x0041e20000100800 */
[----:B------:R-:W-:Y:S05]  /*1a2c0*/  @P0 BRA `(.L_x_10179) ;  /* 0x0000002400ec0947 */ /* 0x000fea0003800000 */
[----:B------:R-:W2:Y:S01]  /*1a2d0*/  LDL R4, [R1+0x38] ;  /* 0x0000380001047983 */ /* 0x000ea20000100800 */
[----:B------:R-:W-:Y:S01]  /*1a2e0*/  ULDC.64 UR4, c[0x4][0x70] ;  /* 0x01001c0000047ab9 */ /* 0x000fe20000000a00 */
[----:B------:R-:W-:Y:S01]  /*1a2f0*/  ULDC.64 UR6, c[0x0][0xc08] ;  /* 0x0003020000067ab9 */ /* 0x000fe20000000a00 */
[----:B-1----:R-:W1:Y:S01]  /*1a300*/  S2R R13, SR_TID.X ;  /* 0x00000000000d7919 */ /* 0x002e620000002100 */
[----:B------:R-:W-:Y:S01]  /*1a310*/  BAR.SYNC.DEFER_BLOCKING 0x1, 0x180 ;  /* 0x0046000000007b1d */ /* 0x000fe20000010000 */
[----:B--2---:R-:W-:Y:S02]  /*1a320*/  IMAD.MOV.U32 R20, RZ, RZ, R4 ;  /* 0x000000ffff147224 */ /* 0x004fe400078e0004 */
[----:B-1----:R-:W-:-:S05]  /*1a330*/  IMAD.SHL.U32 R4, R13, 0x4, RZ ;  /* 0x000000040d047824 */ /* 0x002fca00078e00ff */
[----:B------:R-:W-:-:S04]  /*1a340*/  LOP3.LUT R4, R4, 0xc, RZ, 0xc0, !PT ;  /* 0x0000000c04047812 */ /* 0x000fc800078ec0ff */
[----:B------:R-:W-:-:S05]  /*1a350*/  IADD3 R4, P0, R4, UR4, RZ ;  /* 0x0000000404047c10 */ /* 0x000fca000ff1e0ff */
[----:B------:R-:W-:Y:S01]  /*1a360*/  IMAD.X R5, RZ, RZ, UR5, P0 ;  /* 0x00000005ff057e24 */ /* 0x000fe200080e06ff */
[----:B------:R-:W-:-:S04]  /*1a370*/  ULDC.64 UR4, c[0x0][0xc00] ;  /* 0x0003000000047ab9 */ /* 0x000fc80000000a00 */
[----:B------:R1:W2:Y:S01]  /*1a380*/  LDG.E.CONSTANT R14, desc[UR42][R4.64] ;  /* 0x0000002a040e7981 */ /* 0x0002a2000c1e9900 */
[----:B------:R-:W-:Y:S01]  /*1a390*/  LOP3.LUT P0, R13, R13, 0x3, RZ, 0xc0, !PT ;  /* 0x000000030d0d7812 */ /* 0x000fe2000780c0ff */
[----:B0-----:R-:W-:Y:S02]  /*1a3a0*/  IMAD.MOV.U32 R36, RZ, RZ, R20 ;  /* 0x000000ffff247224 */ /* 0x001fe400078e0014 */
[----:B------:R-:W3:Y:S01]  /*1a3b0*/  LDL R4, [R1+0x7c] ;  /* 0x00007c0001047983 */ /* 0x000ee20000100800 */
[----:B------:R-:W-:Y:S01]  /*1a3c0*/  ISETP.EQ.OR P0, PT, R13, 0x3, !P0 ;  /* 0x000000030d00780c */ /* 0x000fe20004702670 */
[----:B------:R-:W-:Y:S01]  /*1a3d0*/  IMAD.MOV.U32 R89, RZ, RZ, R36 ;  /* 0x000000ffff597224 */ /* 0x000fe200078e0024 */
[----:B-1----:R-:W0:Y:S02]  /*1a3e0*/  S2R R5, SR_SWINHI ;  /* 0x0000000000057919 */ /* 0x002e240000002f00 */
[----:B------:R-:W-:Y:S02]  /*1a3f0*/  SEL R33, R92, R93, P0 ;  /* 0x0000005d5c217207 */ /* 0x000fe40000000000 */
[----:B-----5:R-:W-:-:S02]  /*1a400*/  SEL R24, R93, R92, P0 ;  /* 0x0000005c5d187207 */ /* 0x020fc40000000000 */
[----:B------:R-:W4:Y:S01]  /*1a410*/  LDL.LU R93, [R1+0x58] ;  /* 0x00005800015d7983 */ /* 0x000f220000300800 */
[----:B------:R-:W-:Y:S02]  /*1a420*/  SEL R35, R25, R10, P0 ;  /* 0x0000000a19237207 */ /* 0x000fe40000000000 */
[----:B------:R-:W-:Y:S01]  /*1a430*/  SEL R55, R11, R34, P0 ;  /* 0x000000220b377207 */ /* 0x000fe20000000000 */
[----:B------:R-:W4:Y:S01]  /*1a440*/  LDL R92, [R1+0x30] ;  /* 0x00003000015c7983 */ /* 0x000f220000100800 */
[----:B------:R-:W-:Y:S02]  /*1a450*/  SEL R25, R10, R25, P0 ;  /* 0x000000190a197207 */ /* 0x000fe40000000000 */
[----:B------:R-:W-:Y:S01]  /*1a460*/  SEL R34, R34, R11, P0 ;  /* 0x0000000b22227207 */ /* 0x000fe20000000000 */
[----:B------:R-:W4:Y:S01]  /*1a470*/  LDL R88, [R1+0x64] ;  /* 0x0000640001587983 */ /* 0x000f220000100800 */
        /* <DEDUP_REMOVED lines=10> */
[----:B0-----:R-:W-:Y:S02]  /*1a520*/  MOV R21, R5 ;  /* 0x0000000500157202 */ /* 0x001fe40000000f00 */
[----:B------:R-:W-:Y:S02]  /*1a530*/  SEL R26, R26, R9, P0 ;  /* 0x000000091a1a7207 */ /* 0x000fe40000000000 */
[----:B------:R-:W-:Y:S02]  /*1a540*/  SEL R41, R7, R28, P0 ;  /* 0x0000001c07297207 */ /* 0x000fe40000000000 */
[----:B------:R-:W-:-:S02]  /*1a550*/  SEL R28, R28, R7, P0 ;  /* 0x000000071c1c7207 */ /* 0x000fc40000000000 */
[----:B------:R-:W-:Y:S02]  /*1a560*/  SEL R57, R32, R91, P0 ;  /* 0x0000005b20397207 */ /* 0x000fe40000000000 */
[----:B------:R-:W-:Y:S02]  /*1a570*/  SEL R32, R91, R32, P0 ;  /* 0x000000205b207207 */ /* 0x000fe40000000000 */
[----:B------:R-:W-:Y:S01]  /*1a580*/  SEL R59, R98, R99, P0 ;  /* 0x00000063623b7207 */ /* 0x000fe20000000000 */
[----:B------:R-:W4:Y:S01]  /*1a590*/  LDL R91, [R1+0x10] ;  /* 0x00001000015b7983 */ /* 0x000f220000100800 */
        /* <DEDUP_REMOVED lines=39> */
[----:B------:R-:W-:-:S04]  /*1a810*/  LOP3.LUT R3, R8, 0x180, RZ, 0xc0, !PT ;  /* 0x0000018008037812 */ /* 0x000fc800078ec0ff */
[----:B------:R-:W-:Y:S01]  /*1a820*/  SHF.R.U64 R3, R3, 0x3, RZ ;  /* 0x0000000303037819 */ /* 0x000fe200000012ff */
[----:B------:R-:W-:Y:S01]  /*1a830*/  IMAD.X R9, RZ, RZ, R11, P4 ;  /* 0x000000ffff097224 */ /* 0x000fe200020e060b */
[----:B------:R-:W-:Y:S02]  /*1a840*/  LOP3.LUT R4, R79, 0x180, RZ, 0xc0, !PT ;  /* 0x000001804f047812 */ /* 0x000fe400078ec0ff */
[----:B------:R-:W-:Y:S02]  /*1a850*/  LOP3.LUT R6, R81, 0x180, RZ, 0xc0, !PT ;  /* 0x0000018051067812 */ /* 0x000fe400078ec0ff */
[----:B------:R-:W-:Y:S02]  /*1a860*/  LOP3.LUT R8, R3, R8, RZ, 0x3c, !PT ;  /* 0x0000000803087212 */ /* 0x000fe400078e3cff */
[----:B------:R-:W-:Y:S02]  /*1a870*/  LOP3.LUT R36, R85, 0x180, RZ, 0xc0, !PT ;  /* 0x0000018055247812 */ /* 0x000fe400078ec0ff */
[----:B------:R-:W-:-:S02]  /*1a880*/  SHF.R.U64 R4, R4, 0x3, RZ ;  /* 0x0000000304047819 */ /* 0x000fc400000012ff */
[----:B------:R-:W-:Y:S01]  /*1a890*/  SHF.R.U64 R6, R6, 0x3, RZ ;  /* 0x0000000306067819 */ /* 0x000fe200000012ff */
[--C-:B------:R-:W-:Y:S01]  /*1a8a0*/  IMAD.X R13, RZ, RZ, R11.reuse, P5 ;  /* 0x000000ffff0d7224 */ /* 0x100fe200028e060b */
[----:B------:R-:W-:Y:S01]  /*1a8b0*/  SHF.R.U64 R36, R36, 0x3, RZ ;  /* 0x0000000324247819 */ /* 0x000fe200000012ff */
[--C-:B------:R-:W-:Y:S01]  /*1a8c0*/  IMAD.X R83, RZ, RZ, R11.reuse, P3 ;  /* 0x000000ffff537224 */ /* 0x100fe200018e060b */
[----:B------:R-:W-:Y:S01]  /*1a8d0*/  MOV R86, R8 ;  /* 0x0000000800567202 */ /* 0x000fe20000000f00 */
[--C-:B------:R-:W-:Y:S01]  /*1a8e0*/  IMAD.X R7, RZ, RZ, R11.reuse, P2 ;  /* 0x000000ffff077224 */ /* 0x100fe200010e060b */
[----:B--2---:R0:W-:Y:S01]  /*1a8f0*/  SHFL.IDX PT, R8, R45, R14, 0x1c1f ;  /* 0x001c1f0e2d087589 */ /* 0x0041e200000e0000 */
[----:B------:R-:W-:Y:S01]  /*1a900*/  LOP3.LUT R82, R4, R79, RZ, 0x3c, !PT ;  /* 0x0000004f04527212 */ /* 0x000fe200078e3cff */
[----:B------:R-:W-:Y:S01]  /*1a910*/  IMAD.X R5, RZ, RZ, R11, P1 ;  /* 0x000000ffff057224 */ /* 0x000fe200008e060b */
[----:B------:R-:W-:Y:S02]  /*1a920*/  LOP3.LUT R6, R6, R81, RZ, 0x3c, !PT ;  /* 0x0000005106067212 */ /* 0x000fe400078e3cff */
[----:B------:R-:W-:Y:S01]  /*1a930*/  LOP3.LUT R4, R36, R85, RZ, 0x3c, !PT ;  /* 0x0000005524047212 */ /* 0x000fe200078e3cff */
[----:B------:R-:W-:Y:S01]  /*1a940*/  SHFL.IDX PT, R54, R39, R14, 0x1c1f ;  /* 0x001c1f0e27367589 */ /* 0x000fe200000e0000 */
[----:B0-----:R-:W-:-:S03]  /*1a950*/  LOP3.LUT R45, R14, 0x2, RZ, 0x3c, !PT ;  /* 0x000000020e2d7812 */ /* 0x001fc600078e3cff */
[----:B------:R-:W-:Y:S01]  /*1a960*/  SHFL.IDX PT, R31, R31, R14, 0x1c1f ;  /* 0x001c1f0e1f1f7589 */ /* 0x000fe200000e0000 */
[----:B------:R-:W-:Y:S01]  /*1a970*/  MOV R85, R12 ;  /* 0x0000000c00557202 */ /* 0x000fe20000000f00 */
[----:B------:R-:W4:Y:S01]  /*1a980*/  LDC.64 R80, c[0x0][0xc00] ;  /* 0x00030000ff507b82 */ /* 0x000f220000000a00 */
[----:B------:R-:W-:Y:S01]  /*1a990*/  MOV R82, R82 ;  /* 0x0000005200527202 */ /* 0x000fe20000000f00 */
[----:B------:R-:W-:Y:S01]  /*1a9a0*/  SHFL.IDX PT, R12, R33, R14, 0x1c1f ;  /* 0x001c1f0e210c7589 */ /* 0x000fe200000e0000 */
[----:B------:R-:W-:-:S03]  /*1a9b0*/  MOV R83, R6 ;  /* 0x0000000600537202 */ /* 0x000fc60000000f00 */
[----:B------:R-:W-:Y:S01]  /*1a9c0*/  SHFL.IDX PT, R39, R24, R45, 0x1c1f ;  /* 0x001c1f2d18277589 */ /* 0x000fe200000e0000 */
[----:B------:R-:W-:-:S03]  /*1a9d0*/  MOV R3, R10 ;  /* 0x0000000a00037202 */ /* 0x000fc60000000f00 */
[----:B------:R-:W0:Y:S01]  /*1a9e0*/  SHFL.IDX PT, R38, R15, R45, 0x1c1f ;  /* 0x001c1f2d0f267589 */ /* 0x000e2200000e0000 */
[----:B------:R-:W-:-:S03]  /*1a9f0*/  MOV R84, R4 ;  /* 0x0000000400547202 */ /* 0x000fc60000000f00 */
[----:B------:R-:W-:Y:S04]  /*1aa00*/  SHFL.IDX PT, R57, R57, R14, 0x1c1f ;  /* 0x001c1f0e39397589 */ /* 0x000fe800000e0000 */
[----:B------:R-:W-:Y:S04]  /*1aa10*/  SHFL.IDX PT, R55, R55, R14, 0x1c1f ;  /* 0x001c1f0e37377589 */ /* 0x000fe800000e0000 */
[----:B------:R-:W-:Y:S04]  /*1aa20*/  SHFL.IDX PT, R74, R71, R14, 0x1c1f ;  /* 0x001c1f0e474a7589 */ /* 0x000fe800000e0000 */
[----:B------:R-:W-:Y:S04]  /*1aa30*/  SHFL.IDX PT, R7, R75, R14, 0x1c1f ;  /* 0x001c1f0e4b077589 */ /* 0x000fe800000e0000 */
[----:B------:R-:W1:Y:S04]  /*1aa40*/  SHFL.IDX PT, R32, R32, R45, 0x1c1f ;  /* 0x001c1f2d20207589 */ /* 0x000e6800000e0000 */
[----:B------:R-:W2:Y:S04]  /*1aa50*/  SHFL.IDX PT, R34, R34, R45, 0x1c1f ;  /* 0x001c1f2d22227589 */ /* 0x000ea800000e0000 */
[----:B------:R-:W-:Y:S04]  /*1aa60*/  SHFL.IDX PT, R46, R35, R14, 0x1c1f ;  /* 0x001c1f0e232e7589 */ /* 0x000fe800000e0000 */
[----:B------:R-:W-:Y:S04]  /*1aa70*/  SHFL.IDX PT, R70, R47, R14, 0x1c1f ;  /* 0x001c1f0e2f467589 */ /* 0x000fe800000e0000 */
[----:B------:R-:W-:Y:S04]  /*1aa80*/  SHFL.IDX PT, R78, R51, R14, 0x1c1f ;  /* 0x001c1f0e334e7589 */ /* 0x000fe800000e0000 */
[----:B------:R-:W-:Y:S04]  /*1aa90*/  SHFL.IDX PT, R59, R59, R14, 0x1c1f ;  /* 0x001c1f0e3b3b7589 */ /* 0x000fe800000e0000 */
[----:B------:R-:W3:Y:S04]  /*1aaa0*/  SHFL.IDX PT, R25, R25, R45, 0x1c1f ;  /* 0x001c1f2d19197589 */ /* 0x000ee800000e0000 */
[----:B------:R-:W-:Y:S04]  /*1aab0*/  SHFL.IDX PT, R71, R120, R45, 0x1c1f ;  /* 0x001c1f2d78477589 */ /* 0x000fe800000e0000 */
[----:B------:R-:W4:Y:S04]  /*1aac0*/  SHFL.IDX PT, R98, R98, R45, 0x1c1f ;  /* 0x001c1f2d62627589 */ /* 0x000f2800000e0000 */
[----:B------:R-:W-:Y:S04]  /*1aad0*/  SHFL.IDX PT, R79, R128, R45, 0x1c1f ;  /* 0x001c1f2d804f7589 */ /* 0x000fe800000e0000 */
[----:B------:R-:W4:Y:S04]  /*1aae0*/  SHFL.IDX PT, R75, R122, R45, 0x1c1f ;  /* 0x001c1f2d7a4b7589 */ /* 0x000f2800000e0000 */
        /* <DEDUP_REMOVED lines=13> */
[----:B------:R-:W4:Y:S04]  /*1abc0*/  SHFL.IDX PT, R26, R26, R45, 0x1c1f ;  /* 0x001c1f2d1a1a7589 */ /* 0x000f2800000e0000 */
[----:B------:R-:W-:Y:S04]  /*1abd0*/  SHFL.IDX PT, R27, R27, R45, 0x1c1f ;  /* 0x001c1f2d1b1b7589 */ /* 0x000fe800000e0000 */
[----:B------:R-:W4:Y:S04]  /*1abe0*/  SHFL.IDX PT, R24, R103, R45, 0x1c1f ;  /* 0x001c1f2d67187589 */ /* 0x000f2800000e0000 */
[----:B------:R-:W-:Y:S04]  /*1abf0*/  SHFL.IDX PT, R60, R111, R45, 0x1c1f ;  /* 0x001c1f2d6f3c7589 */ /* 0x000fe800000e0000 */
[----:B------:R-:W4:Y:S04]  /*1ac00*/  SHFL.IDX PT, R106, R106, R45, 0x1c1f ;  /* 0x001c1f2d6a6a7589 */ /* 0x000f2800000e0000 */
[----:B------:R-:W4:Y:S04]  /*1ac10*/  SHFL.IDX PT, R28, R28, R45, 0x1c1f ;  /* 0x001c1f2d1c1c7589 */ /* 0x000f2800000e0000 */
[----:B------:R-:W-:Y:S04]  /*1ac20*/  SHFL.IDX PT, R67, R30, R45, 0x1c1f ;  /* 0x001c1f2d1e437589 */ /* 0x000fe800000e0000 */
[----:B------:R-:W4:Y:S04]  /*1ac30*/  SHFL.IDX PT, R29, R29, R45, 0x1c1f ;  /* 0x001c1f2d1d1d7589 */ /* 0x000f2800000e0000 */
[----:B------:R-:W-:Y:S04]  /*1ac40*/  SHFL.IDX PT, R14, R125, R45, 0x1c1f ;  /* 0x001c1f2d7d0e7589 */ /* 0x000fe800000e0000 */
[----:B------:R-:W-:Y:S04]  /*1ac50*/  SHFL.IDX PT, R133, R133, R45, 0x1c1f ;  /* 0x001c1f2d85857589 */ /* 0x000fe800000e0000 */
[----:B------:R-:W4:Y:S04]  /*1ac60*/  SHFL.IDX PT, R15, R114, R45, 0x1c1f ;  /* 0x001c1f2d720f7589 */ /* 0x000f2800000e0000 */
[----:B------:R-:W4:Y:S04]  /*1ac70*/  SHFL.IDX PT, R126, R126, R45, 0x1c1f ;  /* 0x001c1f2d7e7e7589 */ /* 0x000f2800000e0000 */
[----:B------:R-:W4:Y:S04]  /*1ac80*/  SHFL.IDX PT, R13, R130, R45, 0x1c1f ;  /* 0x001c1f2d820d7589 */ /* 0x000f2800000e0000 */
[----:B------:R4:W4:Y:S01]  /*1ac90*/  SHFL.IDX PT, R119, R119, R45, 0x1c1f ;  /* 0x001c1f2d77777589 */ /* 0x00092200000e0000 */
[----:B0-----:R-:W-:-:S02]  /*1aca0*/  SEL R36, R31, R38, P0 ;  /* 0x000000261f247207 */ /* 0x001fc40000000000 */
[----:B-1----:R-:W-:Y:S02]  /*1acb0*/  SEL R37, R12, R39, P0 ;  /* 0x000000270c257207 */ /* 0x002fe40000000000 */
[----:B------:R-:W-:Y:S02]  /*1acc0*/  SEL R38, R38, R31, P0 ;  /* 0x0000001f26267207 */ /* 0x000fe40000000000 */
[----:B------:R-:W-:Y:S02]  /*1acd0*/  SEL R39, R39, R12, P0 ;  /* 0x0000000c27277207 */ /* 0x000fe40000000000 */
[----:B------:R-:W-:Y:S02]  /*1ace0*/  SEL R40, R57, R32, P0 ;  /* 0x0000002039287207 */ /* 0x000fe40000000000 */
[----:B------:R-:W-:Y:S02]  /*1acf0*/  SEL R42, R32, R57, P0 ;  /* 0x00000039202a7207 */ /* 0x000fe40000000000 */
[----:B--2---:R-:W-:-:S02]  /*1ad00*/  SEL R41, R55, R34, P0 ;  /* 0x0000002237297207 */ /* 0x004fc40000000000 */
[----:B---3--:R-:W-:Y:S02]  /*1ad10*/  SEL R43, R34, R55, P0 ;  /* 0x00000037222b7207 */ /* 0x008fe40000000000 */
        /* <DEDUP_REMOVED lines=65> */
[----:B------:R-:W-:Y:S01]  /*1b130*/  F2FP.BF16.F32.PACK_AB R7, R35, R34 ;  /* 0x000000222307723e */ /* 0x000fe200000010ff */
[----:B------:R-:W-:Y:S04]  /*1b140*/  STSM.16.M88.4 [R86], R12 ;  /* 0x0000000c56007844 */ /* 0x000fe80000000200 */
[----:B------:R0:W-:Y:S04]  /*1b150*/  STSM.16.M88.4 [R82], R24 ;  /* 0x0000001852007844 */ /* 0x0001e80000000200 */
[----:B------:R-:W-:Y:S04]  /*1b160*/  STSM.16.M88.4 [R83], R28 ;  /* 0x0000001c53007844 */ /* 0x000fe80000000200 */
[----:B------:R2:W-:Y:S01]  /*1b170*/  STSM.16.M88.4 [R84], R4 ;  /* 0x0000000454007844 */ /* 0x0005e20000000200 */
[----:B------:R-:W-:Y:S01]  /*1b180*/  ISETP.NE.U32.AND P0, PT, RZ, UR4, PT ;  /* 0x00000004ff007c0c */ /* 0x000fe2000bf05070 */
[----:B------:R-:W-:-:S02]  /*1b190*/  IMAD.MOV.U32 R3, RZ, RZ, RZ ;  /* 0x000000ffff037224 */ /* 0x000fc400078e00ff */
[----:B-1----:R-:W-:Y:S01]  /*1b1a0*/  IMAD.WIDE R8, R93, 0x4, R80 ;  /* 0x000000045d087825 */ /* 0x002fe200078e0250 */
[----:B------:R-:W-:Y:S01]  /*1b1b0*/  ISETP.NE.AND.EX P0, PT, RZ, UR5, PT, P0 ;  /* 0x00000005ff007c0c */ /* 0x000fe2000bf05300 */
[----:B------:R-:W-:Y:S01]  /*1b1c0*/  BAR.SYNC.DEFER_BLOCKING 0x1, 0x180 ;  /* 0x0046000000007b1d */ /* 0x000fe20000010000 */
[----:B------:R-:W-:Y:S01]  /*1b1d0*/  ISETP.NE.U32.AND P1, PT, RZ, UR6, PT ;  /* 0x00000006ff007c0c */ /* 0x000fe2000bf25070 */
[----:B0-----:R-:W-:Y:S01]  /*1b1e0*/  IMAD.MOV.U32 R24, RZ, RZ, 0x9b8 ;  /* 0x000009b8ff187424 */ /* 0x001fe200078e00ff */
[----:B------:R-:W-:-:S05]  /*1b1f0*/  ISETP.GT.AND P3, PT, R90, 0x1, PT ;  /* 0x000000015a00780c */ /* 0x000fca0003f64270 */
[----:B------:R-:W0:Y:S01]  /*1b200*/  LDC R80, c[0x0][0xbe8] ;  /* 0x0002fa00ff507b82 */ /* 0x000e220000000800 */
[----:B------:R-:W-:-:S07]  /*1b210*/  ISETP.NE.U32.AND P2, PT, RZ, UR4, PT ;  /* 0x00000004ff007c0c */ /* 0x000fce000bf45070 */
[----:B------:R-:W1:Y:S01]  /*1b220*/  LDC.64 R14, c[0x0][0xba8] ;  /* 0x0002ea00ff0e7b82 */ /* 0x000e620000000a00 */
[----:B------:R-:W3:Y:S01]  /*1b230*/  @P0 LDG.E R3, desc[UR42][R8.64] ;  /* 0x0000002a08030981 */ /* 0x000ee2000c1e1900 */
[----:B------:R-:W-:Y:S02]  /*1b240*/  ISETP.NE.AND.EX P1, PT, RZ, UR7, PT, P1 ;  /* 0x00000007ff007c0c */ /* 0x000fe4000bf25310 */
[----:B------:R-:W-:-:S04]  /*1b250*/  SEL R24, R24, 0x978, P3 ;  /* 0x0000097818187807 */ /* 0x000fc80001800000 */
[----:B--2---:R-:W2:Y:S08]  /*1b260*/  LDC.64 R6, c[0x0][R24+0x220] ;  /* 0x0000880018067b82 */ /* 0x004eb00000000a00 */
[----:B------:R-:W4:Y:S08]  /*1b270*/  @P1 LDC.64 R4, c[0x0][0xc08] ;  /* 0x00030200ff041b82 */ /* 0x000f300000000a00 */
[----:B------:R-:W1:Y:S01]  /*1b280*/  LDC.64 R10, c[0x0][R24+0x218] ;  /* 0x00008600180a7b82 */ /* 0x000e620000000a00 */
[----:B------:R-:W-:Y:S01]  /*1b290*/  ULDC UR6, c[0x0][0xa88] ;  /* 0x0002a20000067ab9 */ /* 0x000fe20000000800 */
[----:B0-----:R-:W-:-:S06]  /*1b2a0*/  ISETP.NE.AND P4, PT, R80, 0x1, PT ;  /* 0x000000015000780c */ /* 0x001fcc0003f85270 */
[----:B------:R-:W0:Y:S01]  /*1b2b0*/  LDC.64 R12, c[0x0][R24+0x228] ;  /* 0x00008a00180c7b82 */ /* 0x000e220000000a00 */
[----:B------:R-:W-:Y:S02]  /*1b2c0*/  IMAD.U32 R85, RZ, RZ, UR6 ;  /* 0x00000006ff557e24 */ /* 0x000fe4000f8e00ff */
[----:B----4-:R-:W-:-:S05]  /*1b2d0*/  @P1 IMAD.WIDE R4, R93, 0x4, R4 ;  /* 0x000000045d041825 */ /* 0x010fca00078e0204 */
[----:B------:R-:W4:Y:S01]  /*1b2e0*/  @P4 LDC R26, c[0x0][0xbec] ;  /* 0x0002fb00ff1a4b82 */ /* 0x000f220000000800 */
[----:B------:R2:W5:Y:S01]  /*1b2f0*/  @P1 LDG.E R85, desc[UR42][R4.64] ;  /* 0x0000002a04551981 */ /* 0x000562000c1e1900 */
[----:B------:R-:W-:-:S06]  /*1b300*/  ISETP.NE.AND.EX P2, PT, RZ, UR5, PT, P2 ;  /* 0x00000005ff007c0c */ /* 0x000fcc000bf45320 */
[----:B------:R-:W4:Y:S08]  /*1b310*/  @P4 LDC R87, c[0x0][0xbf0] ;  /* 0x0002fc00ff574b82 */ /* 0x000f300000000800 */
[----:B--2---:R2:W2:Y:S01]  /*1b320*/  LDC.64 R4, c[0x0][R24+0x210] ;  /* 0x0000840018047b82 */ /* 0x0044a20000000a00 */
[----:B------:R-:W-:Y:S02]  /*1b330*/  SHF.R.S32.HI R25, RZ, 0x1f, R93 ;  /* 0x0000001fff197819 */ /* 0x000fe4000001145d */
[----:B------:R-:W-:-:S02]  /*1b340*/  SEL R81, R93, RZ, !P2 ;  /* 0x000000ff5d517207 */ /* 0x000fc40005000000 */
[----:B------:R-:W-:-:S03]  /*1b350*/  SEL R25, R25, RZ, !P2 ;  /* 0x000000ff19197207 */ /* 0x000fc60005000000 */
[----:B------:R-:W-:Y:S01]  /*1b360*/  IMAD R7, R7, R81, RZ ;  /* 0x0000005107077224 */ /* 0x000fe200078e02ff */
[----:B------:R-:W-:Y:S01]  /*1b370*/  SEL R27, R88, RZ, P3 ;  /* 0x000000ff581b7207 */ /* 0x000fe20001800000 */
[----:B-1----:R-:W1:Y:S02]  /*1b380*/  @!P3 LDC R14, c[0x0][0xb50] ;  /* 0x0002d400ff0ebb82 */ /* 0x002e640000000800 */
[C---:B------:R-:W-:Y:S02]  /*1b390*/  IMAD R31, R6.reuse, R25, R7 ;  /* 0x00000019061f7224 */ /* 0x040fe400078e0207 */
[----:B------:R-:W-:-:S04]  /*1b3a0*/  IMAD.WIDE.U32 R6, R6, R81, RZ ;  /* 0x0000005106067225 */ /* 0x000fc800078e00ff */
[-C--:B------:R-:W-:Y:S01]  /*1b3b0*/  IMAD R29, R11, R89.reuse, RZ ;  /* 0x000000590b1d7224 */ /* 0x080fe200078e02ff */
[----:B------:R-:W1:Y:S01]  /*1b3c0*/  @!P3 LDC R15, c[0x0][0xb54] ;  /* 0x0002d500ff0fbb82 */ /* 0x000e620000000800 */
[----:B------:R-:W-:-:S04]  /*1b3d0*/  IMAD.WIDE.U32 R10, R10, R89, RZ ;  /* 0x000000590a0a7225 */ /* 0x000fc800078e00ff */
[----:B------:R-:W-:Y:S02]  /*1b3e0*/  IMAD.IADD R25, R92, 0x1, R91 ;  /* 0x000000015c197824 */ /* 0x000fe400078e025b */
[----:B------:R-:W-:Y:S02]  /*1b3f0*/  IMAD.IADD R28, R11, 0x1, R29 ;  /* 0x000000010b1c7824 */ /* 0x000fe400078e021d */
[----:B------:R-:W-:Y:S02]  /*1b400*/  IMAD.IADD R11, R7, 0x1, R31 ;  /* 0x00000001070b7824 */ /* 0x000fe400078e021f */
[----:B------:R-:W-:Y:S02]  /*1b410*/  IMAD.MOV.U32 R7, RZ, RZ, R25 ;  /* 0x000000ffff077224 */ /* 0x000fe400078e0019 */
[-C--:B0-----:R-:W-:Y:S02]  /*1b420*/  IMAD R29, R13, R27.reuse, RZ ;  /* 0x0000001b0d1d7224 */ /* 0x081fe400078e02ff */
[----:B------:R-:W-:-:S04]  /*1b430*/  IMAD.WIDE.U32 R12, R12, R27, RZ ;  /* 0x0000001b0c0c7225 */ /* 0x000fc800078e00ff */
[----:B------:R-:W-:Y:S01]  /*1b440*/  IMAD.IADD R29, R13, 0x1, R29 ;  /* 0x000000010d1d7824 */ /* 0x000fe200078e021d */
[--C-:B---3--:R-:W-:Y:S01]  /*1b450*/  IADD3 R10, P2, P5, R6, R10, R3.reuse ;  /* 0x0000000a060a7210 */ /* 0x108fe20007d5e003 */
[----:B----4-:R-:W-:Y:S01]  /*1b460*/  @P4 IMAD.HI.U32 R6, R25, R26, RZ ;  /* 0x0000001a19064227 */ /* 0x010fe200078e00ff */
        /* <DEDUP_REMOVED lines=12> */
[----:B-1----:R-:W-:-:S03]  /*1b530*/  LEA R14, P2, R12, R14, 0x2 ;  /* 0x0000000e0c0e7211 */ /* 0x002fc600078410ff */
[----:B------:R-:W-:-:S05]  /*1b540*/  IMAD.IADD R4, R13, 0x1, R5 ;  /* 0x000000010d047824 */ /* 0x000fca00078e0205 */
[----:B------:R-:W-:Y:S01]  /*1b550*/  LEA.HI.X R15, R12, R15, R4, 0x2, P2 ;  /* 0x0000000f0c0f7211 */ /* 0x000fe200010f1404 */
[----:B------:R-:W-:Y:S06]  /*1b560*/  @P1 BRA `(.L_x_10180) ;  /* 0x0000000000101947 */ /* 0x000fec0003800000 */
[----:B------:R-:W-:Y:S05]  /*1b570*/  @!P0 BRA `(.L_x_10180) ;  /* 0x00000000000c8947 */ /* 0x000fea0003800000 */
[----:B------:R-:W2:Y:S04]  /*1b580*/  LDG.E R4, desc[UR42][R8.64] ;  /* 0x0000002a08047981 */ /* 0x000ea8000c1e1900 */
[----:B-----5:R-:W2:Y:S02]  /*1b590*/  LDG.E R85, desc[UR42][R8.64+0x4] ;  /* 0x0000042a08557981 */ /* 0x020ea4000c1e1900 */
[----:B--2---:R-:W-:-:S07]  /*1b5a0*/  IMAD.IADD R85, R85, 0x1, -R4 ;  /* 0x0000000155557824 */ /* 0x004fce00078e0a04 */
.L_x_10180:
        /* <DEDUP_REMOVED lines=13> */
[----:B--2---:R-:W-:-:S04]  /*1b680*/  IMAD.IADD R11, R9, 0x1, R91 ;  /* 0x00000001090b7824 */ /* 0x004fc800078e025b */
[C---:B------:R-:W-:Y:S01]  /*1b690*/  VIADD R9, R11.reuse, 0x8 ;  /* 0x000000080b097836 */ /* 0x040fe20000000000 */
[----:B------:R-:W-:-:S04]  /*1b6a0*/  ISETP.GE.OR P1, PT, R11, R82, P0 ;  /* 0x000000520b00720c */ /* 0x000fc80000726670 */
[----:B------:R-:W-:-:S09]  /*1b6b0*/  ISETP.GE.OR P0, PT, R9, R82, P0 ;  /* 0x000000520900720c */ /* 0x000fd20000706670 */
[----:B0-----:R0:W-:Y:S04]  /*1b6c0*/  @!P1 ST.E desc[UR42][R4.64], R0 ;  /* 0x0000000004009985 */ /* 0x0011e8000c10192a */
[----:B------:R0:W-:Y:S01]  /*1b6d0*/  @!P0 ST.E desc[UR42][R6.64], R2 ;  /* 0x0000000206008985 */ /* 0x0001e2000c10192a */
[----:B------:R-:W-:Y:S05]  /*1b6e0*/  @P3 BRA `(.L_x_10181) ;  /* 0x00000008001c3947 */ /* 0x000fea0003800000 */
[----:B------:R-:W0:Y:S01]  /*1b6f0*/  LDL R84, [R1+0x50] ;  /* 0x0000500001547983 */ /* 0x000e220000100800 */
[----:B------:R-:W1:Y:S01]  /*1b700*/  @P4 LDC R39, c[0x0][0xbec] ;  /* 0x0002fb00ff274b82 */ /* 0x000e620000000800 */
[----:B------:R-:W-:Y:S02]  /*1b710*/  ULDC.64 UR4, c[0x0][0xaa0] ;  /* 0x0002a80000047ab9 */ /* 0x000fe40000000a00 */
[----:B------:R-:W5:Y:S04]  /*1b720*/  LDL R46, [R1+0x84] ;  /* 0x00008400012e7983 */ /* 0x000f680000100800 */
[----:B------:R-:W5:Y:S01]  /*1b730*/  LDL R45, [R1+0x60] ;  /* 0x00006000012d7983 */ /* 0x000f620000100800 */
[----:B------:R-:W2:Y:S03]  /*1b740*/  @P4 LDC R41, c[0x0][0xbf0] ;  /* 0x0002fc00ff294b82 */ /* 0x000ea60000000800 */
[----:B------:R-:W5:Y:S04]  /*1b750*/  LDL R44, [R1+0x80] ;  /* 0x00008000012c7983 */ /* 0x000f680000100800 */
[----:B------:R-:W5:Y:S01]  /*1b760*/  LDL R42, [R1+0x68] ;  /* 0x00006800012a7983 */ /* 0x000f620000100800 */
[----:B------:R-:W3:Y:S02]  /*1b770*/  S2R R8, SR_TID.X ;  /* 0x0000000000087919 */ /* 0x000ee40000002100 */
[----:B---3--:R-:W-:-:S05]  /*1b780*/  VIADD R87, R8, 0xffffff80 ;  /* 0xffffff8008577836 */ /* 0x008fca0000000000 */
[----:B------:R-:W-:-:S04]  /*1b790*/  SHF.R.S32.HI R86, RZ, 0x1f, R87 ;  /* 0x0000001fff567819 */ /* 0x000fc80000011457 */
[----:B------:R-:W-:-:S04]  /*1b7a0*/  LEA.HI R86, R86, R87, RZ, 0x2 ;  /* 0x0000005756567211 */ /* 0x000fc800078f10ff */
[----:B------:R-:W-:Y:S02]  /*1b7b0*/  SHF.R.S32.HI R86, RZ, 0x2, R86 ;  /* 0x00000002ff567819 */ /* 0x000fe40000011456 */
[----:B------:R-:W-:-:S04]  /*1b7c0*/  SHF.R.S32.HI R36, RZ, 0x1f, R87 ;  /* 0x0000001fff247819 */ /* 0x000fc80000011457 */
[----:B------:R-:W-:-:S04]  /*1b7d0*/  LEA.HI R36, R36, R87, RZ, 0x2 ;  /* 0x0000005724247211 */ /* 0x000fc800078f10ff */
[----:B------:R-:W-:-:S05]  /*1b7e0*/  LOP3.LUT R36, R36, 0xfffffffc, RZ, 0xc0, !PT ;  /* 0xfffffffc24247812 */ /* 0x000fca00078ec0ff */
[----:B------:R-:W-:Y:S02]  /*1b7f0*/  IMAD.IADD R36, R87, 0x1, -R36 ;  /* 0x0000000157247824 */ /* 0x000fe400078e0a24 */
[C---:B------:R-:W-:Y:S01]  /*1b800*/  IMAD.IADD R43, R86.reuse, 0x1, R91 ;  /* 0x00000001562b7824 */ /* 0x040fe200078e025b */
[----:B------:R-:W-:Y:S01]  /*1b810*/  BSSY B1, `(.L_x_10182) ;  /* 0x0000061000017945 */ /* 0x000fe20003800000 */
[----:B0-----:R-:W-:-:S04]  /*1b820*/  IMAD R5, R86, 0x20, R84 ;  /* 0x0000002056057824 */ /* 0x001fc800078e0254 */
[----:B------:R-:W-:-:S03]  /*1b830*/  IMAD.WIDE R20, R5, 0x2, R20 ;  /* 0x0000000205147825 */ /* 0x000fc600078e0214 */
[----:B------:R-:W-:-:S04]  /*1b840*/  IADD3 R5, P5, R20, 0x7800, RZ ;  /* 0x0000780014057810 */ /* 0x000fc80007fbe0ff */
[----:B------:R-:W-:-:S04]  /*1b850*/  LOP3.LUT R0, R5, 0x180, RZ, 0xc0, !PT ;  /* 0x0000018005007812 */ /* 0x000fc800078ec0ff */
[----:B------:R-:W-:Y:S02]  /*1b860*/  SHF.R.U64 R0, R0, 0x3, RZ ;  /* 0x0000000300007819 */ /* 0x000fe400000012ff */
[----:B------:R-:W-:Y:S02]  /*1b870*/  LOP3.LUT R7, R20, 0x180, RZ, 0xc0, !PT ;  /* 0x0000018014077812 */ /* 0x000fe400078ec0ff */
[----:B------:R-:W-:Y:S01]  /*1b880*/  LOP3.LUT R32, R0, R5, RZ, 0x3c, !PT ;  /* 0x0000000500207212 */ /* 0x000fe200078e3cff */
[----:B------:R-:W-:Y:S01]  /*1b890*/  IMAD R0, R83, UR4, RZ ;  /* 0x0000000453007c24 */ /* 0x000fe2000f8e02ff */
[C---:B------:R-:W-:Y:S02]  /*1b8a0*/  IADD3 R9, P0, R20.reuse, 0x1800, RZ ;  /* 0x0000180014097810 */ /* 0x040fe40007f1e0ff */
[C---:B------:R-:W-:Y:S01]  /*1b8b0*/  IADD3 R13, P1, R20.reuse, 0x3000, RZ ;  /* 0x00003000140d7810 */ /* 0x040fe20007f3e0ff */
[C---:B------:R-:W-:Y:S01]  /*1b8c0*/  IMAD R37, R3.reuse, UR5, R0 ;  /* 0x0000000503257c24 */ /* 0x040fe2000f8e0200 */
[C---:B------:R-:W-:Y:S01]  /*1b8d0*/  IADD3 R25, P2, R20.reuse, 0x4800, RZ ;  /* 0x0000480014197810 */ /* 0x040fe20007f5e0ff */
[----:B------:R-:W-:Y:S01]  /*1b8e0*/  IMAD.WIDE.U32 R2, R3, UR4, RZ ;  /* 0x0000000403027c25 */ /* 0x000fe2000f8e00ff */
[----:B------:R-:W-:Y:S01]  /*1b8f0*/  IADD3 R29, P3, R20, 0x6000, RZ ;  /* 0x00006000141d7810 */ /* 0x000fe20007f7e0ff */
[----:B------:R-:W-:Y:S01]  /*1b900*/  ULDC.64 UR4, c[0x0][0xae8] ;  /* 0x0002ba0000047ab9 */ /* 0x000fe20000000a00 */
[----:B------:R-:W-:Y:S01]  /*1b910*/  SHF.R.U64 R7, R7, 0x3, RZ ;  /* 0x0000000307077819 */ /* 0x000fe200000012ff */
[----:B------:R-:W-:Y:S01]  /*1b920*/  IMAD R0, R36, 0x60, R86 ;  /* 0x0000006024007824 */ /* 0x000fe200078e0256 */
[----:B------:R-:W-:Y:S01]  /*1b930*/  LOP3.LUT R8, R9, 0x180, RZ, 0xc0, !PT ;  /* 0x0000018009087812 */ /* 0x000fe200078ec0ff */
[----:B------:R-:W-:Y:S01]  /*1b940*/  IMAD.IADD R3, R3, 0x1, R37 ;  /* 0x0000000103037824 */ /* 0x000fe200078e0225 */
[----:B------:R-:W-:-:S02]  /*1b950*/  LOP3.LUT R12, R13, 0x180, RZ, 0xc0, !PT ;  /* 0x000001800d0c7812 */ /* 0x000fc400078ec0ff */
[----:B------:R-:W-:Y:S02]  /*1b960*/  LOP3.LUT R24, R25, 0x180, RZ, 0xc0, !PT ;  /* 0x0000018019187812 */ /* 0x000fe400078ec0ff */
[----:B------:R-:W-:Y:S02]  /*1b970*/  LOP3.LUT R28, R29, 0x180, RZ, 0xc0, !PT ;  /* 0x000001801d1c7812 */ /* 0x000fe400078ec0ff */
[----:B------:R-:W-:Y:S01]  /*1b980*/  LOP3.LUT R20, R7, R20, RZ, 0x3c, !PT ;  /* 0x0000001407147212 */ /* 0x000fe200078e3cff */
[----:B------:R-:W-:Y:S01]  /*1b990*/  IMAD.IADD R36, R91, 0x1, R0 ;  /* 0x000000015b247824 */ /* 0x000fe200078e0200 */
[----:B------:R-:W-:Y:S01]  /*1b9a0*/  SHF.R.U64 R8, R8, 0x3, RZ ;  /* 0x0000000308087819 */ /* 0x000fe200000012ff */
[----:B------:R-:W-:Y:S01]  /*1b9b0*/  IMAD.WIDE.U32 R2, R89, UR4, R2 ;  /* 0x0000000459027c25 */ /* 0x000fe2000f8e0002 */
[----:B------:R-:W-:Y:S01]  /*1b9c0*/  SHF.R.U64 R12, R12, 0x3, RZ ;  /* 0x000000030c0c7819 */ /* 0x000fe200000012ff */
[----:B------:R0:W5:Y:S01]  /*1b9d0*/  LD.E.128 R4, desc[UR42][R20.64] ;  /* 0x0000002a14047980 */ /* 0x000162000c101d00 */
[----:B------:R-:W-:-:S02]  /*1b9e0*/  SHF.R.U64 R24, R24, 0x3, RZ ;  /* 0x0000000318187819 */ /* 0x000fc400000012ff */
[----:B------:R-:W-:Y:S01]  /*1b9f0*/  SHF.R.U64 R28, R28, 0x3, RZ ;  /* 0x000000031c1c7819 */ /* 0x000fe200000012ff */
[----:B-1----:R-:W-:Y:S01]  /*1ba00*/  @P4 IMAD.HI.U32 R0, R36, R39, RZ ;  /* 0x0000002724004227 */ /* 0x002fe200078e00ff */
[----:B------:R-:W-:Y:S02]  /*1ba10*/  LOP3.LUT R8, R8, R9, RZ, 0x3c, !PT ;  /* 0x0000000908087212 */ /* 0x000fe400078e3cff */
[----:B------:R-:W-:Y:S01]  /*1ba20*/  LOP3.LUT R12, R12, R13, RZ, 0x3c, !PT ;  /* 0x0000000d0c0c7212 */ /* 0x000fe200078e3cff */
[----:B------:R-:W-:Y:S01]  /*1ba30*/  IMAD R3, R89, UR5, R3 ;  /* 0x0000000559037c24 */ /* 0x000fe2000f8e0203 */
[----:B0-----:R-:W-:Y:S01]  /*1ba40*/  SHF.R.S32.HI R20, RZ, 0x1f, R81 ;  /* 0x0000001fff147819 */ /* 0x001fe20000011451 */
[--C-:B------:R-:W-:Y:S01]  /*1ba50*/  IMAD.X R9, RZ, RZ, R21.reuse, P0 ;  /* 0x000000ffff097224 */ /* 0x100fe200000e0615 */
[----:B------:R-:W-:Y:S01]  /*1ba60*/  LOP3.LUT R24, R24, R25, RZ, 0x3c, !PT ;  /* 0x0000001918187212 */ /* 0x000fe200078e3cff */
[--C-:B------:R-:W-:Y:S01]  /*1ba70*/  IMAD.X R13, RZ, RZ, R21.reuse, P1 ;  /* 0x000000ffff0d7224 */ /* 0x100fe200008e0615 */
[----:B------:R-:W-:Y:S01]  /*1ba80*/  LOP3.LUT R28, R28, R29, RZ, 0x3c, !PT ;  /* 0x0000001d1c1c7212 */ /* 0x000fe200078e3cff */
[--C-:B------:R-:W-:Y:S01]  /*1ba90*/  IMAD.X R25, RZ, RZ, R21.reuse, P2 ;  /* 0x000000ffff197224 */ /* 0x100fe200010e0615 */
[----:B------:R-:W-:Y:S01]  /*1baa0*/  ULDC.64 UR4, c[0x0][0xaf0] ;  /* 0x0002bc0000047ab9 */ /* 0x000fe20000000a00 */
[--C-:B------:R-:W-:Y:S01]  /*1bab0*/  IMAD.X R29, RZ, RZ, R21.reuse, P3 ;  /* 0x000000ffff1d7224 */ /* 0x100fe200018e0615 */
[----:B------:R-:W5:Y:S01]  /*1bac0*/  LD.E.128 R8, desc[UR42][R8.64] ;  /* 0x0000002a08087980 */ /* 0x000f62000c101d00 */
[----:B------:R-:W-:-:S02]  /*1bad0*/  IMAD.X R33, RZ, RZ, R21, P5 ;  /* 0x000000ffff217224 */ /* 0x000fc400028e0615 */
[----:B------:R-:W-:Y:S01]  /*1bae0*/  IMAD.MOV.U32 R21, RZ, RZ, R36 ;  /* 0x000000ffff157224 */ /* 0x000fe200078e0024 */
[----:B--2---:R-:W-:Y:S01]  /*1baf0*/  @P4 SHF.R.U32.HI R21, RZ, R41, R0 ;  /* 0x00000029ff154219 */ /* 0x004fe20000011600 */
[----:B------:R-:W-:Y:S01]  /*1bb00*/  IMAD R20, R20, UR4, RZ ;  /* 0x0000000414147c24 */ /* 0x000fe2000f8e02ff */
[----:B------:R-:W5:Y:S01]  /*1bb10*/  LD.E.128 R12, desc[UR42][R12.64] ;  /* 0x0000002a0c0c7980 */ /* 0x000f62000c101d00 */
[C---:B------:R-:W-:Y:S01]  /*1bb20*/  IMAD.WIDE.U32 R2, R81.reuse, UR4, R2 ;  /* 0x0000000451027c25 */ /* 0x040fe2000f8e0002 */
[--C-:B------:R-:W-:Y:S02]  /*1bb30*/  SHF.R.S32.HI R0, RZ, 0x1f, R21.reuse ;  /* 0x0000001fff007819 */ /* 0x100fe40000011415 */
[----:B------:R-:W5:Y:S01]  /*1bb40*/  LD.E.128 R24, desc[UR42][R24.64] ;  /* 0x0000002a18187980 */ /* 0x000f62000c101d00 */
[----:B------:R-:W-:Y:S01]  /*1bb50*/  IMAD R37, R81, UR5, R20 ;  /* 0x0000000551257c24 */ /* 0x000fe2000f8e0214 */
[----:B------:R-:W-:Y:S01]  /*1bb60*/  ULDC.64 UR4, c[0x0][0xae0] ;  /* 0x0002b80000047ab9 */ /* 0x000fe20000000a00 */
[----:B------:R-:W-:Y:S01]  /*1bb70*/  IMAD.MOV R39, RZ, RZ, -R21 ;  /* 0x000000ffff277224 */ /* 0x000fe200078e0a15 */
[----:B------:R-:W5:Y:S01]  /*1bb80*/  LD.E.128 R28, desc[UR42][R28.64] ;  /* 0x0000002a1c1c7980 */ /* 0x000f62000c101d00 */
[----:B------:R-:W-:-:S02]  /*1bb90*/  IMAD.IADD R3, R3, 0x1, R37 ;  /* 0x0000000103037824 */ /* 0x000fc400078e0225 */
[----:B------:R-:W-:Y:S01]  /*1bba0*/  IMAD R0, R0, UR4, RZ ;  /* 0x0000000400007c24 */ /* 0x000fe2000f8e02ff */
[----:B------:R-:W5:Y:S01]  /*1bbb0*/  LD.E.128 R32, desc[UR42][R32.64] ;  /* 0x0000002a20207980 */ /* 0x000f62000c101d00 */
[----:B------:R-:W-:Y:S02]  /*1bbc0*/  IMAD R37, R80, R39, R36 ;  /* 0x0000002750257224 */ /* 0x000fe400078e0224 */
[C---:B------:R-:W-:Y:S01]  /*1bbd0*/  IMAD R39, R21.reuse, UR5, R0 ;  /* 0x0000000515277c24 */ /* 0x040fe2000f8e0200 */
[----:B------:R-:W-:Y:S01]  /*1bbe0*/  @!PT LDS RZ, [RZ] ;  /* 0x00000000fffff984 */ /* 0x000fe20000000800 */
[----:B------:R-:W-:Y:S01]  /*1bbf0*/  @!PT LDS RZ, [RZ] ;  /* 0x00000000fffff984 */ /* 0x000fe20000000800 */
[----:B------:R-:W-:Y:S01]  /*1bc00*/  @!PT LDS RZ, [RZ] ;  /* 0x00000000fffff984 */ /* 0x000fe20000000800 */
[----:B------:R-:W-:Y:S01]  /*1bc10*/  @!PT LDS RZ, [RZ] ;  /* 0x00000000fffff984 */ /* 0x000fe20000000800 */
[----:B------:R0:W-:Y:S06]  /*1bc20*/  MEMBAR.ALL.CTA ;  /* 0x0000000000007992 */ /* 0x0001ec0000008000 */
[----:B0-----:R-:W0:Y:S01]  /*1bc30*/  FENCE.VIEW.ASYNC.S ;  /* 0x00000000000073c6 */ /* 0x001e220000000000 */
[----:B------:R-:W-:Y:S01]  /*1bc40*/  IMAD.WIDE.U32 R2, R21, UR4, R2 ;  /* 0x0000000415027c25 */ /* 0x000fe2000f8e0002 */
[----:B------:R-:W-:Y:S01]  /*1bc50*/  SHF.R.S32.HI R0, RZ, 0x1f, R37 ;  /* 0x0000001fff007819 */ /* 0x000fe20000011425 */
[----:B------:R-:W-:-:S02]  /*1bc60*/  ULDC.64 UR4, c[0x0][0xad8] ;  /* 0x0002b60000047ab9 */ /* 0x000fc40000000a00 */
[----:B------:R-:W-:Y:S02]  /*1bc70*/  IMAD.IADD R3, R3, 0x1, R39 ;  /* 0x0000000103037824 */ /* 0x000fe400078e0227 */
        /* <DEDUP_REMOVED lines=10> */
[----:B0-----:R0:W1:Y:S01]  /*1bd20*/  SHFL.IDX PT, R20, R40, RZ, 0x1c1f ;  /* 0x001c1fff28147589 */ /* 0x00106200000e0000 */
[----:B------:R0:W-:Y:S03]  /*1bd30*/  SYNCS.ARRIVE.TRANS64.RED.A1T0 RZ, [R0+URZ], RZ ;  /* 0x000000ff00ff79a7 */ /* 0x0001e6000810043f */
[----:B------:R0:W2:Y:S01]  /*1bd40*/  SHFL.IDX PT, R21, R41, RZ, 0x1c1f ;  /* 0x001c1fff29157589 */ /* 0x0000a200000e0000 */
[----:B------:R-:W-:Y:S05]  /*1bd50*/  @P0 BRA `(.L_x_10183) ;  /* 0x0000000000300947 */ /* 0x000fea0003800000 */
[----:B------:R-:W-:Y:S02]  /*1bd60*/  ULDC UR4, c[0x0][0xac8] ;  /* 0x0002b20000047ab9 */ /* 0x000fe40000000800 */
[----:B-----5:R-:W-:Y:S02]  /*1bd70*/  ISETP.GE.AND P1, PT, R45, UR4, PT ;  /* 0x000000042d007c0c */ /* 0x020fe4000bf26270 */
[----:B------:R-:W-:Y:S02]  /*1bd80*/  ISETP.GE.AND P2, PT, R42, UR4, PT ;  /* 0x000000042a007c0c */ /* 0x000fe4000bf46270 */
[----:B------:R-:W-:-:S09]  /*1bd90*/  ISETP.GE.AND P0, PT, R84, UR4, PT ;  /* 0x0000000454007c0c */ /* 0x000fd2000bf06270 */
[CC--:B-1----:R-:W-:Y:S02]  /*1bda0*/  @!P1 LEA R36, P3, R45.reuse, R20.reuse, 0x1 ;  /* 0x000000142d249211 */ /* 0x0c2fe400078608ff */
[----:B------:R-:W-:Y:S02]  /*1bdb0*/  @!P2 LEA R38, P4, R42, R20, 0x1 ;  /* 0x000000142a26a211 */ /* 0x000fe400078808ff */
[----:B--2---:R-:W-:Y:S01]  /*1bdc0*/  @!P0 IMAD.WIDE R2, R84, 0x2, R20 ;  /* 0x0000000254028825 */ /* 0x004fe200078e0214 */
[-C--:B------:R-:W-:Y:S02]  /*1bdd0*/  @!P1 LEA.HI.X R37, R45, R21.reuse, R46, 0x1, P3 ;  /* 0x000000152d259211 */ /* 0x080fe400018f0c2e */
[----:B------:R-:W-:Y:S02]  /*1bde0*/  @!P2 LEA.HI.X R39, R42, R21, R44, 0x1, P4 ;  /* 0x000000152a27a211 */ /* 0x000fe400020f0c2c */
[----:B------:R3:W-:Y:S04]  /*1bdf0*/  @!P0 ST.E.128 desc[UR42][R2.64], R4 ;  /* 0x0000000402008985 */ /* 0x0007e8000c101d2a */
[----:B------:R3:W-:Y:S04]  /*1be00*/  @!P1 ST.E.128 desc[UR42][R36.64], R12 ;  /* 0x0000000c24009985 */ /* 0x0007e8000c101d2a */
[----:B------:R3:W-:Y:S02]  /*1be10*/  @!P2 ST.E.128 desc[UR42][R38.64], R28 ;  /* 0x0000001c2600a985 */ /* 0x0007e4000c101d2a */
.L_x_10183:
[----:B------:R-:W-:Y:S05]  /*1be20*/  BSYNC B1 ;  /* 0x0000000000017941 */ /* 0x000fea0003800000 */
.L_x_10182:
[----:B---3--:R-:W-:Y:S01]  /*1be30*/  VIADD R3, R43, 0x60 ;  /* 0x000000602b037836 */ /* 0x008fe20000000000 */
[----:B-----5:R3:W4:Y:S04]  /*1be40*/  SHFL.IDX PT, R5, R41, 0x1, 0x1c1f ;  /* 0x003c1f0029057f89 */ /* 0x02072800000e0000 */
[----:B------:R-:W-:Y:S01]  /*1be50*/  ISETP.GE.AND P0, PT, R3, R82, PT ;  /* 0x000000520300720c */ /* 0x000fe20003f06270 */
[----:B------:R3:W0:-:S12]  /*1be60*/  SHFL.IDX PT, R4, R40, 0x1, 0x1c1f ;  /* 0x003c1f0028047f89 */ /* 0x00061800000e0000 */
[----:B---3--:R-:W-:Y:S05]  /*1be70*/  @P0 BRA `(.L_x_10184) ;  /* 0x0000001400b80947 */ /* 0x008fea0003800000 */
[----:B------:R-:W-:Y:S02]  /*1be80*/  ULDC UR4, c[0x0][0xac8] ;  /* 0x0002b20000047ab9 */ /* 0x000fe40000000800 */
[----:B------:R-:W-:Y:S02]  /*1be90*/  ISETP.GE.AND P2, PT, R45, UR4, PT ;  /* 0x000000042d007c0c */ /* 0x000fe4000bf46270 */
[----:B------:R-:W-:-:S11]  /*1bea0*/  ISETP.GE.AND P1, PT, R84, UR4, PT ;  /* 0x0000000454007c0c */ /* 0x000fd6000bf26270 */
[C---:B0-----:R-:W-:Y:S02]  /*1beb0*/  @!P2 LEA R6, P0, R45.reuse, R4, 0x1 ;  /* 0x000000042d06a211 */ /* 0x041fe400078008ff */
[----:B----4-:R-:W-:Y:S02]  /*1bec0*/  @!P1 IMAD.WIDE R2, R84, 0x2, R4 ;  /* 0x0000000254029825 */ /* 0x010fe400078e0204 */
        /* <DEDUP_REMOVED lines=9> */
.L_x_10181:
[----:B0-----:R-:W0:Y:S01]  /*1bf60*/  @P4 LDC R6, c[0x0][0xbec] ;  /* 0x0002fb00ff064b82 */ /* 0x001e220000000800 */
[----:B------:R-:W-:Y:S01]  /*1bf70*/  ULDC.64 UR4, c[0x0][0xb08] ;  /* 0x0002c20000047ab9 */ /* 0x000fe20000000a00 */
[----:B------:R-:W-:Y:S01]  /*1bf80*/  ULDC.64 UR6, c[0x0][0xb30] ;  /* 0x0002cc0000067ab9 */ /* 0x000fe20000000a00 */
[----:B------:R-:W-:Y:S01]  /*1bf90*/  IMAD R0, R83, UR4, RZ ;  /* 0x0000000453007c24 */ /* 0x000fe2000f8e02ff */
[----:B------:R-:W-:Y:S01]  /*1bfa0*/  ISETP.GE.AND P0, PT, R11, R82, PT ;  /* 0x000000520b00720c */ /* 0x000fe20003f06270 */
[C---:B------:R-:W-:Y:S01]  /*1bfb0*/  IMAD.WIDE.U32 R4, R3.reuse, UR4, RZ ;  /* 0x0000000403047c25 */ /* 0x040fe2000f8e00ff */
[----:B------:R-:W-:Y:S02]  /*1bfc0*/  BSSY B1, `(.L_x_10185) ;  /* 0x0000074000017945 */ /* 0x000fe40003800000 */
[----:B------:R-:W1:Y:S01]  /*1bfd0*/  @P4 LDC R13, c[0x0][0xbf0] ;  /* 0x0002fc00ff0d4b82 */ /* 0x000e620000000800 */
[----:B------:R-:W-:Y:S01]  /*1bfe0*/  IMAD R3, R3, UR5, R0 ;  /* 0x0000000503037c24 */ /* 0x000fe2000f8e0200 */
[----:B------:R-:W-:Y:S01]  /*1bff0*/  ULDC.64 UR4, c[0x0][0xb38] ;  /* 0x0002ce0000047ab9 */ /* 0x000fe20000000a00 */
[----:B------:R-:W-:Y:S01]  /*1c000*/  SHF.R.S32.HI R0, RZ, 0x1f, R81 ;  /* 0x0000001fff007819 */ /* 0x000fe20000011451 */
[----:B------:R-:W-:-:S02]  /*1c010*/  VIADD R84, R23, 0x10 ;  /* 0x0000001017547836 */ /* 0x000fc40000000000 */
[----:B------:R-:W-:Y:S02]  /*1c020*/  IMAD.IADD R5, R5, 0x1, R3 ;  /* 0x0000000105057824 */ /* 0x000fe400078e0203 */
[----:B------:R-:W-:Y:S01]  /*1c030*/  VIADD R86, R23, 0x18 ;  /* 0x0000001817567836 */ /* 0x000fe20000000000 */
[----:B------:R-:W-:Y:S01]  /*1c040*/  SHF.R.S32.HI R85, RZ, 0x1f, R84 ;  /* 0x0000001fff557819 */ /* 0x000fe20000011454 */
[----:B------:R-:W-:-:S03]  /*1c050*/  IMAD.WIDE.U32 R4, R89, UR4, R4 ;  /* 0x0000000459047c25 */ /* 0x000fc6000f8e0004 */
[----:B------:R-:W-:Y:S01]  /*1c060*/  SHF.R.S32.HI R87, RZ, 0x1f, R86 ;  /* 0x0000001fff577819 */ /* 0x000fe20000011456 */
[----:B------:R-:W-:Y:S01]  /*1c070*/  IMAD R5, R89, UR5, R5 ;  /* 0x0000000559057c24 */ /* 0x000fe2000f8e0205 */
[----:B------:R-:W-:Y:S01]  /*1c080*/  ULDC.64 UR4, c[0x0][0xb40] ;  /* 0x0002d00000047ab9 */ /* 0x000fe20000000a00 */
[----:B0-----:R-:W-:-:S04]  /*1c090*/  @P4 IMAD.HI.U32 R6, R25, R6, RZ ;  /* 0x0000000619064227 */ /* 0x001fc800078e00ff */
[----:B------:R-:W-:Y:S02]  /*1c0a0*/  IMAD R0, R0, UR4, RZ ;  /* 0x0000000400007c24 */ /* 0x000fe4000f8e02ff */
[----:B------:R-:W-:-:S04]  /*1c0b0*/  IMAD.WIDE.U32 R2, R81, UR4, R4 ;  /* 0x0000000451027c25 */ /* 0x000fc8000f8e0004 */
[----:B------:R-:W-:Y:S01]  /*1c0c0*/  IMAD R7, R81, UR5, R0 ;  /* 0x0000000551077c24 */ /* 0x000fe2000f8e0200 */
[----:B------:R-:W-:Y:S01]  /*1c0d0*/  ULDC.64 UR4, c[0x0][0xb48] ;  /* 0x0002d20000047ab9 */ /* 0x000fe20000000a00 */
[----:B------:R-:W-:Y:S01]  /*1c0e0*/  IMAD.MOV.U32 R5, RZ, RZ, R25 ;  /* 0x000000ffff057224 */ /* 0x000fe200078e0019 */
[----:B-1----:R-:W-:Y:S01]  /*1c0f0*/  @P4 SHF.R.U32.HI R5, RZ, R13, R6 ;  /* 0x0000000dff054219 */ /* 0x002fe20000011606 */
[----:B------:R-:W-:Y:S02]  /*1c100*/  IMAD.IADD R3, R3, 0x1, R7 ;  /* 0x0000000103037824 */ /* 0x000fe400078e0207 */
[----:B------:R-:W-:Y:S01]  /*1c110*/  VIADD R4, R16, 0x19c20 ;  /* 0x00019c2010047836 */ /* 0x000fe20000000000 */
[--C-:B------:R-:W-:Y:S01]  /*1c120*/  SHF.R.S32.HI R0, RZ, 0x1f, R5.reuse ;  /* 0x0000001fff007819 */ /* 0x100fe20000011405 */
[----:B------:R-:W-:Y:S02]  /*1c130*/  IMAD.MOV R7, RZ, RZ, -R5 ;  /* 0x000000ffff077224 */ /* 0x000fe400078e0a05 */
[----:B------:R-:W-:Y:S01]  /*1c140*/  IMAD.WIDE.U32 R2, R88, UR4, R2 ;  /* 0x0000000458027c25 */ /* 0x000fe2000f8e0002 */
[----:B------:R-:W-:-:S03]  /*1c150*/  PRMT R4, RZ, 0x654, R4 ;  /* 0x00000654ff047816 */ /* 0x000fc60000000004 */
[----:B------:R-:W-:Y:S01]  /*1c160*/  IMAD R7, R80, R7, R25 ;  /* 0x0000000750077224 */ /* 0x000fe200078e0219 */
[----:B------:R0:W-:Y:S01]  /*1c170*/  SYNCS.ARRIVE.TRANS64.RED.A1T0 RZ, [R4+URZ], RZ ;  /* 0x000000ff04ff79a7 */ /* 0x0001e2000810043f */
[----:B------:R-:W-:Y:S01]  /*1c180*/  IMAD R0, R0, UR6, RZ ;  /* 0x0000000600007c24 */ /* 0x000fe2000f8e02ff */
[----:B------:R-:W-:Y:S01]  /*1c190*/  SHF.R.S32.HI R80, RZ, 0x1f, R23 ;  /* 0x0000001fff507819 */ /* 0x000fe20000011417 */
        /* <DEDUP_REMOVED lines=11> */
[C---:B------:R-:W-:Y:S01]  /*1c250*/  LEA R26, P1, R2.reuse, UR4, 0x2 ;  /* 0x00000004021a7c11 */ /* 0x040fe2000f8210ff */
[C---:B------:R-:W-:Y:S02]  /*1c260*/  VIADD R81, R23.reuse, 0x8 ;  /* 0x0000000817517836 */ /* 0x040fe40000000000 */
[C---:B------:R-:W-:Y:S01]  /*1c270*/  VIADD R88, R23.reuse, 0x20 ;  /* 0x0000002017587836 */ /* 0x040fe20000000000 */
        /* <DEDUP_REMOVED lines=21> */
[----:B------:R-:W-:Y:S01]  /*1c3d0*/  SHF.R.S32.HI R95, RZ, 0x1f, R95 ;  /* 0x0000001fff5f7819 */ /* 0x000fe2000001145f */
[----:B0-----:R-:W-:Y:S06]  /*1c3e0*/  @P0 BRA `(.L_x_10186) ;  /* 0x0000000000c40947 */ /* 0x001fec0003800000 */
        /* <DEDUP_REMOVED lines=8> */
[----:B------:R-:W-:Y:S02]  /*1c470*/  ISETP.GE.AND P1, PT, R88, UR4, PT ;  /* 0x0000000458007c0c */ /* 0x000fe4000bf26270 */
[----:B------:R-:W-:Y:S01]  /*1c480*/  @!P4 LEA.HI.X R7, R81, R30, R83, 0x2, P6 ;  /* 0x0000001e5107c211 */ /* 0x000fe200030f1453 */
[----:B------:R-:W-:Y:S01]  /*1c490*/  @!P2 ST.E.64 desc[UR42][R4.64], R36 ;  /* 0x000000240400a985 */ /* 0x000fe2000c101b2a */
[----:B------:R-:W-:-:S02]  /*1c4a0*/  ISETP.GE.AND P2, PT, R24, UR4, PT ;  /* 0x0000000418007c0c */ /* 0x000fc4000bf46270 */
[-C--:B------:R-:W-:Y:S01]  /*1c4b0*/  @!P3 LEA R2, P5, R84, R31.reuse, 0x2 ;  /* 0x0000001f5402b211 */ /* 0x080fe200078a10ff */
[----:B------:R-:W-:Y:S01]  /*1c4c0*/  @!P4 ST.E.64 desc[UR42][R6.64], R38 ;  /* 0x000000260600c985 */ /* 0x000fe2000c101b2a */
[----:B------:R-:W-:Y:S02]  /*1c4d0*/  ISETP.GE.AND P4, PT, R20, UR4, PT ;  /* 0x0000000414007c0c */ /* 0x000fe4000bf86270 */
[-C--:B------:R-:W-:Y:S02]  /*1c4e0*/  @!P3 LEA.HI.X R3, R84, R30.reuse, R85, 0x2, P5 ;  /* 0x0000001e5403b211 */ /* 0x080fe400028f1455 */
[-C--:B------:R-:W-:Y:S02]  /*1c4f0*/  @!P0 LEA R10, P6, R86, R31.reuse, 0x2 ;  /* 0x0000001f560a8211 */ /* 0x080fe400078c10ff */
[----:B------:R-:W-:Y:S01]  /*1c500*/  @!P1 LEA R14, P5, R88, R31, 0x2 ;  /* 0x0000001f580e9211 */ /* 0x000fe200078a10ff */
[----:B------:R0:W-:Y:S01]  /*1c510*/  @!P3 ST.E.64 desc[UR42][R2.64], R44 ;  /* 0x0000002c0200b985 */ /* 0x0001e2000c101b2a */
[----:B------:R-:W-:-:S02]  /*1c520*/  @!P0 LEA.HI.X R11, R86, R30, R87, 0x2, P6 ;  /* 0x0000001e560b8211 */ /* 0x000fc400030f1457 */
[----:B------:R-:W-:Y:S02]  /*1c530*/  ISETP.GE.AND P3, PT, R8, UR4, PT ;  /* 0x0000000408007c0c */ /* 0x000fe4000bf66270 */
[----:B------:R-:W-:Y:S01]  /*1c540*/  @!P2 LEA R12, P6, R24, R31, 0x2 ;  /* 0x0000001f180ca211 */ /* 0x000fe200078c10ff */
[----:B------:R-:W-:Y:S01]  /*1c550*/  @!P0 ST.E.64 desc[UR42][R10.64], R46 ;  /* 0x0000002e0a008985 */ /* 0x000fe2000c101b2a */
[-C--:B------:R-:W-:Y:S02]  /*1c560*/  @!P1 LEA.HI.X R15, R88, R30.reuse, R89, 0x2, P5 ;  /* 0x0000001e580f9211 */ /* 0x080fe400028f1459 */
[----:B------:R-:W-:Y:S02]  /*1c570*/  @!P2 LEA.HI.X R13, R24, R30, R29, 0x2, P6 ;  /* 0x0000001e180da211 */ /* 0x000fe400030f141d */
[----:B------:R-:W-:Y:S01]  /*1c580*/  ISETP.GE.AND P0, PT, R0, UR4, PT ;  /* 0x0000000400007c0c */ /* 0x000fe2000bf06270 */
[----:B------:R-:W-:Y:S01]  /*1c590*/  @!P1 ST.E.64 desc[UR42][R14.64], R52 ;  /* 0x000000340e009985 */ /* 0x000fe2000c101b2a */
[----:B------:R-:W-:-:S02]  /*1c5a0*/  ISETP.GE.AND P5, PT, R94, UR4, PT ;  /* 0x000000045e007c0c */ /* 0x000fc4000bfa6270 */
[-C--:B0-----:R-:W-:Y:S01]  /*1c5b0*/  @!P4 LEA R2, P1, R20, R31.reuse, 0x2 ;  /* 0x0000001f1402c211 */ /* 0x081fe200078210ff */
[----:B------:R0:W-:Y:S01]  /*1c5c0*/  @!P2 ST.E.64 desc[UR42][R12.64], R54 ;  /* 0x000000360c00a985 */ /* 0x0001e2000c101b2a */
[----:B------:R-:W-:Y:S02]  /*1c5d0*/  ISETP.GE.AND P2, PT, R92, UR4, PT ;  /* 0x000000045c007c0c */ /* 0x000fe4000bf46270 */
[----:B------:R-:W-:Y:S02]  /*1c5e0*/  @!P4 LEA.HI.X R3, R20, R30, R27, 0x2, P1 ;  /* 0x0000001e1403c211 */ /* 0x000fe400008f141b */
[----:B------:R-:W-:Y:S02]  /*1c5f0*/  ISETP.GE.AND P1, PT, R90, UR4, PT ;  /* 0x000000045a007c0c */ /* 0x000fe4000bf26270 */
[-C--:B------:R-:W-:Y:S01]  /*1c600*/  @!P3 LEA R6, P6, R8, R31.reuse, 0x2 ;  /* 0x0000001f0806b211 */ /* 0x080fe200078c10ff */
[----:B------:R3:W-:Y:S01]  /*1c610*/  @!P4 ST.E.64 desc[UR42][R2.64], R60 ;  /* 0x0000003c0200c985 */ /* 0x0007e2000c101b2a */
[----:B------:R-:W-:-:S02]  /*1c620*/  @!P0 LEA R4, P4, R0, R31, 0x2 ;  /* 0x0000001f00048211 */ /* 0x000fc400078810ff */
[-C--:B------:R-:W-:Y:S02]  /*1c630*/  @!P3 LEA.HI.X R7, R8, R30.reuse, R25, 0x2, P6 ;  /* 0x0000001e0807b211 */ /* 0x080fe400030f1419 */
[-C--:B------:R-:W-:Y:S02]  /*1c640*/  @!P0 LEA.HI.X R5, R0, R30.reuse, R21, 0x2, P4 ;  /* 0x0000001e00058211 */ /* 0x080fe400020f1415 */
[-C--:B0-----:R-:W-:Y:S01]  /*1c650*/  @!P2 LEA R12, P4, R92, R31.reuse, 0x2 ;  /* 0x0000001f5c0ca211 */ /* 0x081fe200078810ff */
[----:B------:R3:W-:Y:S01]  /*1c660*/  @!P3 ST.E.64 desc[UR42][R6.64], R62 ;  /* 0x0000003e0600b985 */ /* 0x0007e2000c101b2a */
[-C--:B------:R-:W-:Y:S02]  /*1c670*/  @!P5 LEA R10, P3, R94, R31.reuse, 0x2 ;  /* 0x0000001f5e0ad211 */ /* 0x080fe400078610ff */
[----:B------:R-:W-:Y:S01]  /*1c680*/  @!P1 LEA R14, P6, R90, R31, 0x2 ;  /* 0x0000001f5a0e9211 */ /* 0x000fe200078c10ff */
[----:B------:R3:W-:Y:S01]  /*1c690*/  @!P0 ST.E.64 desc[UR42][R4.64], R68 ;  /* 0x0000004404008985 */ /* 0x0007e2000c101b2a */
[----:B------:R-:W-:-:S02]  /*1c6a0*/  @!P5 LEA.HI.X R11, R94, R30, R95, 0x2, P3 ;  /* 0x0000001e5e0bd211 */ /* 0x000fc400018f145f */
[-C--:B------:R-:W-:Y:S02]  /*1c6b0*/  @!P2 LEA.HI.X R13, R92, R30.reuse, R93, 0x2, P4 ;  /* 0x0000001e5c0da211 */ /* 0x080fe400020f145d */
[----:B------:R-:W-:Y:S01]  /*1c6c0*/  @!P1 LEA.HI.X R15, R90, R30, R91, 0x2, P6 ;  /* 0x0000001e5a0f9211 */ /* 0x000fe200030f145b */
[----:B------:R3:W-:Y:S04]  /*1c6d0*/  @!P5 ST.E.64 desc[UR42][R10.64], R70 ;  /* 0x000000460a00d985 */ /* 0x0007e8000c101b2a */
[----:B------:R3:W-:Y:S04]  /*1c6e0*/  @!P2 ST.E.64 desc[UR42][R12.64], R76 ;  /* 0x0000004c0c00a985 */ /* 0x0007e8000c101b2a */
[----:B------:R3:W-:Y:S02]  /*1c6f0*/  @!P1 ST.E.64 desc[UR42][R14.64], R78 ;  /* 0x0000004e0e009985 */ /* 0x0007e4000c101b2a */
.L_x_10186:
[----:B------:R-:W-:Y:S05]  /*1c700*/  BSYNC B1 ;  /* 0x0000000000017941 */ /* 0x000fea0003800000 */
.L_x_10185:
[----:B------:R-:W-:Y:S01]  /*1c710*/  ISETP.GE.AND P0, PT, R9, R82, PT ;  /* 0x000000520900720c */ /* 0x000fe20003f06270 */
[----:B------:R-:W0:Y:S04]  /*1c720*/  SHFL.IDX PT, R28, R28, 0x1, 0x1c1f ;  /* 0x003c1f001c1c7f89 */ /* 0x000e2800000e0000 */
[----:B-1----:R1:W4:Y:S08]  /*1c730*/  SHFL.IDX PT, R31, R26, 0x1, 0x1c1f ;  /* 0x003c1f001a1f7f89 */ /* 0x00233000000e0000 */
[----:B-1----:R-:W-:Y:S05]  /*1c740*/  @P0 BRA `(.L_x_10184) ;  /* 0x0000000c00840947 */ /* 0x002fea0003800000 */
[----:B------:R-:W-:Y:S02]  /*1c750*/  ULDC UR4, c[0x0][0xac8] ;  /* 0x0002b20000047ab9 */ /* 0x000fe40000000800 */
[----:B------:R-:W-:Y:S02]  /*1c760*/  ISETP.GE.AND P5, PT, R81, UR4, PT ;  /* 0x0000000451007c0c */ /* 0x000fe4000bfa6270 */
[----:B------:R-:W-:Y:S02]  /*1c770*/  ISETP.GE.AND P3, PT, R23, UR4, PT ;  /* 0x0000000417007c0c */ /* 0x000fe4000bf66270 */
[----:B------:R-:W-:Y:S02]  /*1c780*/  ISETP.GE.AND P4, PT, R84, UR4, PT ;  /* 0x0000000454007c0c */ /* 0x000fe4000bf86270 */
[----:B------:R-:W-:-:S07]  /*1c790*/  ISETP.GE.AND P0, PT, R86, UR4, PT ;  /* 0x0000000456007c0c */ /* 0x000fce000bf06270 */
[-C--:B---34-:R-:W-:Y:S02]  /*1c7a0*/  @!P5 LEA R2, P1, R81, R31.reuse, 0x2 ;  /* 0x0000001f5102d211 */ /* 0x098fe400078210ff */
[-C--:B------:R-:W-:Y:S02]  /*1c7b0*/  @!P3 LEA R6, P2, R23, R31.reuse, 0x2 ;  /* 0x0000001f1706b211 */ /* 0x080fe400078410ff */
[-C--:B0-----:R-:W-:Y:S02]  /*1c7c0*/  @!P5 LEA.HI.X R3, R81, R28.reuse, R83, 0x2, P1 ;  /* 0x0000001c5103d211 */ /* 0x081fe400008f1453 */
[----:B------:R-:W-:Y:S02]  /*1c7d0*/  ISETP.GE.AND P1, PT, R88, UR4, PT ;  /* 0x0000000458007c0c */ /* 0x000fe4000bf26270 */
[----:B------:R-:W-:Y:S02]  /*1c7e0*/  @!P3 LEA.HI.X R7, R23, R28, R80, 0x2, P2 ;  /* 0x0000001c1707b211 */ /* 0x000fe400010f1450 */
[----:B------:R-:W-:-:S02]  /*1c7f0*/  @!P4 LEA R10, P2, R84, R31, 0x2 ;  /* 0x0000001f540ac211 */ /* 0x000fc400078410ff */
[-C--:B------:R-:W-:Y:S01]  /*1c800*/  @!P0 LEA R4, P6, R86, R31.reuse, 0x2 ;  /* 0x0000001f56048211 */ /* 0x080fe200078c10ff */
[----:B------:R0:W-:Y:S01]  /*1c810*/  @!P3 ST.E.64 desc[UR42][R6.64], R40 ;  /* 0x000000280600b985 */ /* 0x0001e2000c101b2a */
[-C--:B------:R-:W-:Y:S02]  /*1c820*/  @!P4 LEA.HI.X R11, R84, R28.reuse, R85, 0x2, P2 ;  /* 0x0000001c540bc211 */ /* 0x080fe400010f1455 */
[----:B------:R-:W-:Y:S01]  /*1c830*/  ISETP.GE.AND P2, PT, R24, UR4, PT ;  /* 0x0000000418007c0c */ /* 0x000fe2000bf46270 */
[----:B------:R1:W-:Y:S01]  /*1c840*/  @!P5 ST.E.64 desc[UR42][R2.64], R42 ;  /* 0x0000002a0200d985 */ /* 0x0003e2000c101b2a */
[----:B------:R-:W-:Y:S02]  /*1c850*/  @!P0 LEA.HI.X R5, R86, R28, R87, 0x2, P6 ;  /* 0x0000001c56058211 */ /* 0x000fe400030f1457 */
[----:B------:R-:W-:Y:S01]  /*1c860*/  ISETP.GE.AND P3, PT, R20, UR4, PT ;  /* 0x0000000414007c0c */ /* 0x000fe2000bf66270 */
[----:B------:R3:W-:Y:S01]  /*1c870*/  @!P4 ST.E.64 desc[UR42][R10.64], R48 ;  /* 0x000000300a00c985 */ /* 0x0007e2000c101b2a */
[----:B------:R-:W-:-:S02]  /*1c880*/  @!P1 LEA R12, P6, R88, R31, 0x2 ;  /* 0x0000001f580c9211 */ /* 0x000fc400078c10ff */
[----:B------:R-:W-:Y:S01]  /*1c890*/  ISETP.GE.AND P5, PT, R8, UR4, PT ;  /* 0x0000000408007c0c */ /* 0x000fe2000bfa6270 */
[----:B------:R4:W-:Y:S01]  /*1c8a0*/  @!P0 ST.E.64 desc[UR42][R4.64], R50 ;  /* 0x0000003204008985 */ /* 0x0009e2000c101b2a */
[-C--:B------:R-:W-:Y:S02]  /*1c8b0*/  @!P1 LEA.HI.X R13, R88, R28.reuse, R89, 0x2, P6 ;  /* 0x0000001c580d9211 */ /* 0x080fe400030f1459 */
[----:B------:R-:W-:Y:S02]  /*1c8c0*/  ISETP.GE.AND P4, PT, R0, UR4, PT ;  /* 0x0000000400007c0c */ /* 0x000fe4000bf86270 */
[----:B------:R-:W-:Y:S01]  /*1c8d0*/  @!P2 LEA R14, P6, R24, R31, 0x2 ;  /* 0x0000001f180ea211 */ /* 0x000fe200078c10ff */
[----:B------:R4:W-:Y:S01]  /*1c8e0*/  @!P1 ST.E.64 desc[UR42][R12.64], R56 ;  /* 0x000000380c009985 */ /* 0x0009e2000c101b2a */
[----:B------:R-:W-:Y:S02]  /*1c8f0*/  ISETP.GE.AND P1, PT, R94, UR4, PT ;  /* 0x000000045e007c0c */ /* 0x000fe4000bf26270 */
[----:B------:R-:W-:-:S02]  /*1c900*/  @!P2 LEA.HI.X R15, R24, R28, R29, 0x2, P6 ;  /* 0x0000001c180fa211 */ /* 0x000fc400030f141d */
[----:B------:R-:W-:Y:S02]  /*1c910*/  ISETP.GE.AND P0, PT, R92, UR4, PT ;  /* 0x000000045c007c0c */ /* 0x000fe4000bf06270 */
[CC--:B------:R-:W-:Y:S01]  /*1c920*/  @!P3 LEA R26, P6, R20.reuse, R31.reuse, 0x2 ;  /* 0x0000001f141ab211 */ /* 0x0c0fe200078c10ff */
[----:B------:R4:W-:Y:S03]  /*1c930*/  @!P2 ST.E.64 desc[UR42][R14.64], R58 ;  /* 0x0000003a0e00a985 */ /* 0x0009e6000c101b2a */
[----:B------:R-:W-:Y:S02]  /*1c940*/  @!P3 LEA.HI.X R27, R20, R28, R27, 0x2, P6 ;  /* 0x0000001c141bb211 */ /* 0x000fe400030f141b */
[----:B0-----:R-:W-:-:S03]  /*1c950*/  @!P5 LEA R6, P6, R8, R31, 0x2 ;  /* 0x0000001f0806d211 */ /* 0x001fc600078c10ff */
[----:B------:R4:W-:Y:S01]  /*1c960*/  @!P3 ST.E.64 desc[UR42][R26.64], R64 ;  /* 0x000000401a00b985 */ /* 0x0009e2000c101b2a */
[-C--:B------:R-:W-:Y:S02]  /*1c970*/  @!P5 LEA.HI.X R7, R8, R28.reuse, R25, 0x2, P6 ;  /* 0x0000001c0807d211 */ /* 0x080fe400030f1419 */
[-C--:B-1----:R-:W-:Y:S02]  /*1c980*/  @!P4 LEA R2, P6, R0, R31.reuse, 0x2 ;  /* 0x0000001f0002c211 */ /* 0x082fe400078c10ff */
[-C--:B------:R-:W-:Y:S01]  /*1c990*/  @!P1 LEA R8, P2, R94, R31.reuse, 0x2 ;  /* 0x0000001f5e089211 */ /* 0x080fe200078410ff */
[----:B------:R4:W-:Y:S01]  /*1c9a0*/  @!P5 ST.E.64 desc[UR42][R6.64], R66 ;  /* 0x000000420600d985 */ /* 0x0009e2000c101b2a */
[----:B---3--:R-:W-:Y:S02]  /*1c9b0*/  @!P0 LEA R10, P3, R92, R31, 0x2 ;  /* 0x0000001f5c0a8211 */ /* 0x008fe400078610ff */
[-C--:B------:R-:W-:Y:S02]  /*1c9c0*/  @!P4 LEA.HI.X R3, R0, R28.reuse, R21, 0x2, P6 ;  /* 0x0000001c0003c211 */ /* 0x080fe400030f1415 */
[----:B------:R-:W-:-:S02]  /*1c9d0*/  @!P1 LEA.HI.X R9, R94, R28, R95, 0x2, P2 ;  /* 0x0000001c5e099211 */ /* 0x000fc400010f145f */
        /* <DEDUP_REMOVED lines=10> */
.L_x_10179:
[----:B------:R-:W2:Y:S01]  /*1ca80*/  LDL R7, [R1+0x58] ;  /* 0x0000580001077983 */ /* 0x000ea20000100800 */
[----:B------:R-:W-:Y:S01]  /*1ca90*/  ULDC.64 UR4, c[0x0][0xc08] ;  /* 0x0003020000047ab9 */ /* 0x000fe20000000a00 */
[----:B------:R-:W2:Y:S01]  /*1caa0*/  LDC.64 R2, c[0x0][0xc00] ;  /* 0x00030000ff027b82 */ /* 0x000ea20000000a00 */
[----:B------:R-:W-:Y:S01]  /*1cab0*/  ISETP.NE.U32.AND P0, PT, RZ, UR4, PT ;  /* 0x00000004ff007c0c */ /* 0x000fe2000bf05070 */
[----:B------:R-:W-:Y:S01]  /*1cac0*/  IMAD.MOV.U32 R15, RZ, RZ, RZ ;  /* 0x000000ffff0f7224 */ /* 0x000fe200078e00ff */
[----:B------:R-:W3:Y:S02]  /*1cad0*/  S2R R6, SR_TID.X ;  /* 0x0000000000067919 */ /* 0x000ee40000002100 */
[----:B------:R-:W-:Y:S01]  /*1cae0*/  ISETP.NE.AND.EX P1, PT, RZ, UR5, PT, P0 ;  /* 0x00000005ff007c0c */ /* 0x000fe2000bf25300 */
[----:B------:R-:W-:Y:S02]  /*1caf0*/  ULDC.64 UR4, c[0x0][0xc00] ;  /* 0x0003000000047ab9 */ /* 0x000fe40000000a00 */
[----:B------:R-:W-:-:S04]  /*1cb00*/  ISETP.NE.U32.AND P0, PT, RZ, UR4, PT ;  /* 0x00000004ff007c0c */ /* 0x000fc8000bf05070 */
[----:B------:R-:W-:-:S06]  /*1cb10*/  ISETP.NE.AND.EX P0, PT, RZ, UR5, PT, P0 ;  /* 0x00000005ff007c0c */ /* 0x000fcc000bf05300 */
[----:B------:R-:W4:Y:S01]  /*1cb20*/  @P1 LDC.64 R4, c[0x0][0xc08] ;  /* 0x00030200ff041b82 */ /* 0x000f220000000a00 */
[----:B------:R-:W-:Y:S02]  /*1cb30*/  ULDC UR4, c[0x0][0xa88] ;  /* 0x0002a20000047ab9 */ /* 0x000fe40000000800 */
[----:B------:R-:W-:Y:S02]  /*1cb40*/  IMAD.U32 R0, RZ, RZ, UR4 ;  /* 0x00000004ff007e24 */ /* 0x000fe4000f8e00ff */
[----:B--2---:R-:W-:-:S04]  /*1cb50*/  IMAD.WIDE R2, R7, 0x4, R2 ;  /* 0x0000000407027825 */ /* 0x004fc800078e0202 */
[----:B----4-:R-:W-:Y:S01]  /*1cb60*/  @P1 IMAD.WIDE R4, R7, 0x4, R4 ;  /* 0x0000000407041825 */ /* 0x010fe200078e0204 */
[----:B------:R2:W5:Y:S03]  /*1cb70*/  @P0 LDG.E R15, desc[UR42][R2.64] ;  /* 0x0000002a020f0981 */ /* 0x000566000c1e1900 */
[----:B---3--:R-:W-:Y:S01]  /*1cb80*/  VIADD R30, R6, 0xffffff80 ;  /* 0xffffff80061e7836 */ /* 0x008fe20000000000 */
[----:B------:R2:W5:Y:S01]  /*1cb90*/  @P1 LDG.E R0, desc[UR42][R4.64] ;  /* 0x0000002a04001981 */ /* 0x000562000c1e1900 */
[----:B------:R-:W-:Y:S02]  /*1cba0*/  ISETP.GT.AND P2, PT, R90, 0x1, PT ;  /* 0x000000015a00780c */ /* 0x000fe40003f44270 */
[----:B-----5:R-:W-:Y:S02]  /*1cbb0*/  SHF.R.S32.HI R24, RZ, 0x1f, R7 ;  /* 0x0000001fff187819 */ /* 0x020fe40000011407 */
[----:B------:R-:W-:Y:S01]  /*1cbc0*/  ISETP.GT.AND P3, PT, R30, 0xbf, PT ;  /* 0x000000bf1e00780c */ /* 0x000fe20003f64270 */
[----:B------:R-:W-:-:S12]  /*1cbd0*/  @P1 BRA `(.L_x_10187) ;  /* 0x0000000000101947 */ /* 0x000fd80003800000 */
[----:B------:R-:W-:Y:S05]  /*1cbe0*/  @!P0 BRA `(.L_x_10187) ;  /* 0x00000000000c8947 */ /* 0x000fea0003800000 */
[----:B--2---:R-:W2:Y:S04]  /*1cbf0*/  LDG.E R5, desc[UR42][R2.64] ;  /* 0x0000002a02057981 */ /* 0x004ea8000c1e1900 */
[----:B------:R-:W2:Y:S02]  /*1cc00*/  LDG.E R0, desc[UR42][R2.64+0x4] ;  /* 0x0000042a02007981 */ /* 0x000ea4000c1e1900 */
[----:B--2---:R-:W-:-:S07]  /*1cc10*/  IMAD.IADD R0, R0, 0x1, -R5 ;  /* 0x0000000100007824 */ /* 0x004fce00078e0a05 */
.L_x_10187:
[----:B------:R-:W-:Y:S01]  /*1cc20*/  BSSY B1, `(.L_x_10188) ;  /* 0x0000038000017945 */ /* 0x000fe20003800000 */
[----:B------:R-:W-:Y:S02]  /*1cc30*/  SEL R25, R7, RZ, !P0 ;  /* 0x000000ff07197207 */ /* 0x000fe40004000000 */
[----:B------:R-:W-:Y:S02]  /*1cc40*/  SEL R24, R24, RZ, !P0 ;  /* 0x000000ff18187207 */ /* 0x000fe40004000000 */
[----:B------:R-:W-:Y:S01]  /*1cc50*/  SHF.R.S32.HI R20, RZ, 0x1f, R15 ;  /* 0x0000001fff147819 */ /* 0x000fe2000001140f */
[----:B------:R-:W-:Y:S06]  /*1cc60*/  @P3 BRA `(.L_x_10189) ;  /* 0x0000000000cc3947 */ /* 0x000fec0003800000 */
[----:B--2---:R-:W2:Y:S01]  /*1cc70*/  LDL R3, [R1+0x10] ;  /* 0x0000100001037983 */ /* 0x004ea20000100800 */
[----:B------:R-:W3:Y:S02]  /*1cc80*/  LDC R29, c[0x0][0xbe8] ;  /* 0x0002fa00ff1d7b82 */ /* 0x000ee40000000800 */
[----:B---3--:R-:W-:Y:S01]  /*1cc90*/  IMAD R2, R0, R29, RZ ;  /* 0x0000001d00027224 */ /* 0x008fe200078e02ff */
[----:B--2---:R-:W-:-:S04]  /*1cca0*/  IADD3 R27, R3, -0x80, R6 ;  /* 0xffffff80031b7810 */ /* 0x004fc80007ffe006 */
        /* <DEDUP_REMOVED lines=9> */
[----:B------:R-:W4:Y:S08]  /*1cd40*/  LDC.64 R2, c[0x0][0xba8] ;  /* 0x0002ea00ff027b82 */ /* 0x000f300000000a00 */
[----:B------:R-:W5:Y:S08]  /*1cd50*/  LDC.64 R8, c[0x0][R26+0x220] ;  /* 0x000088001a087b82 */ /* 0x000f700000000a00 */
[----:B------:R-:W2:Y:S08]  /*1cd60*/  LDC.64 R6, c[0x0][R26+0x218] ;  /* 0x000086001a067b82 */ /* 0x000eb00000000a00 */
[----:B------:R-:W0:Y:S08]  /*1cd70*/  LDC.64 R10, c[0x0][R26+0x228] ;  /* 0x00008a001a0a7b82 */ /* 0x000e300000000a00 */
[----:B------:R-:W0:Y:S08]  /*1cd80*/  LDC.64 R4, c[0x0][R26+0x210] ;  /* 0x000084001a047b82 */ /* 0x000e300000000a00 */
[----:B------:R-:W1:Y:S08]  /*1cd90*/  @P0 LDC R14, c[0x0][0xbec] ;  /* 0x0002fb00ff0e0b82 */ /* 0x000e700000000800 */
[----:B------:R-:W0:Y:S01]  /*1cda0*/  @P0 LDC R33, c[0x0][0xbf0] ;  /* 0x0002fc00ff210b82 */ /* 0x000e220000000800 */
[----:B-----5:R-:W-:-:S07]  /*1cdb0*/  IMAD R9, R9, R25, RZ ;  /* 0x0000001909097224 */ /* 0x020fce00078e02ff */
[----:B----4-:R-:W4:Y:S01]  /*1cdc0*/  @!P3 LDC R2, c[0x0][0xb50] ;  /* 0x0002d400ff02bb82 */ /* 0x010f220000000800 */
[----:B------:R-:W-:Y:S02]  /*1cdd0*/  IMAD R9, R8, R24, R9 ;  /* 0x0000001808097224 */ /* 0x000fe400078e0209 */
[----:B-1----:R-:W-:-:S05]  /*1cde0*/  @P0 IMAD.HI.U32 R14, R27, R14, RZ ;  /* 0x0000000e1b0e0227 */ /* 0x002fca00078e00ff */
[----:B------:R-:W1:Y:S01]  /*1cdf0*/  @!P3 LDC R3, c[0x0][0xb54] ;  /* 0x0002d500ff03bb82 */ /* 0x000e620000000800 */
[----:B0-----:R-:W-:Y:S01]  /*1ce00*/  @P0 SHF.R.U32.HI R21, RZ, R33, R14 ;  /* 0x00000021ff150219 */ /* 0x001fe2000001160e */
        /* <DEDUP_REMOVED lines=13> */
[----:B------:R-:W-:Y:S01]  /*1cee0*/  IADD3 R6, P0, P1, R21, R12, R6 ;  /* 0x0000000c15067210 */ /* 0x000fe2000791e006 */
[----:B------:R-:W-:Y:S01]  /*1cef0*/  IMAD R5, R5, R9, RZ ;  /* 0x0000000905057224 */ /* 0x000fe200078e02ff */
[----:B------:R-:W-:Y:S02]  /*1cf00*/  SHF.R.S32.HI R21, RZ, 0x1f, R21 ;  /* 0x0000001fff157819 */ /* 0x000fe40000011415 */
[----:B------:R-:W-:Y:S02]  /*1cf10*/  SHF.R.S32.HI R11, RZ, 0x1f, R9 ;  /* 0x0000001fff0b7819 */ /* 0x000fe40000011409 */
[----:B------:R-:W-:-:S03]  /*1cf20*/  IADD3.X R7, R21, R8, R7, P0, P1 ;  /* 0x0000000815077210 */ /* 0x000fc600007e2407 */
[C---:B------:R-:W-:Y:S02]  /*1cf30*/  IMAD R11, R4.reuse, R11, R5 ;  /* 0x0000000b040b7224 */ /* 0x040fe400078e0205 */
[----:B------:R-:W-:-:S04]  /*1cf40*/  IMAD.WIDE.U32 R4, R4, R9, R6 ;  /* 0x0000000904047225 */ /* 0x000fc800078e0006 */
[----:B------:R-:W-:Y:S01]  /*1cf50*/  IMAD.IADD R5, R5, 0x1, R11 ;  /* 0x0000000105057824 */ /* 0x000fe200078e020b */
[----:B----4-:R-:W-:-:S04]  /*1cf60*/  LEA R2, P0, R4, R2, 0x2 ;  /* 0x0000000204027211 */ /* 0x010fc800078010ff */
[----:B-1----:R-:W-:Y:S01]  /*1cf70*/  LEA.HI.X R3, R4, R3, R5, 0x2, P0 ;  /* 0x0000000304037211 */ /* 0x002fe200000f1405 */
[----:B------:R-:W-:-:S05]  /*1cf80*/  IMAD.MOV.U32 R5, RZ, RZ, -0x800000 ;  /* 0xff800000ff057424 */ /* 0x000fca00078e00ff */
[----:B------:R3:W-:Y:S03]  /*1cf90*/  STG.E desc[UR42][R2.64], R5 ;  /* 0x0000000502007986 */ /* 0x0007e6000c10192a */
.L_x_10189:
[----:B------:R-:W-:Y:S05]  /*1cfa0*/  BSYNC B1 ;  /* 0x0000000000017941 */ /* 0x000fea0003800000 */
.L_x_10188:
[----:B------:R-:W-:Y:S05]  /*1cfb0*/  @P2 BRA `(.L_x_10184) ;  /* 0x0000000400682947 */ /* 0x000fea0003800000 */
[----:B------:R-:W4:Y:S01]  /*1cfc0*/  LDL.LU R28, [R1+0x38] ;  /* 0x00003800011c7983 */ /* 0x000f220000300800 */
[----:B------:R-:W0:Y:S01]  /*1cfd0*/  LDC R11, c[0x0][0xbe8] ;  /* 0x0002fa00ff0b7b82 */ /* 0x000e220000000800 */
[--C-:B--2---:R-:W-:Y:S01]  /*1cfe0*/  SHF.R.S32.HI R4, RZ, 0x1f, R30.reuse ;  /* 0x0000001fff047819 */ /* 0x104fe2000001141e */
        /* <DEDUP_REMOVED lines=8> */
[----:B-1----:R-:W2:Y:S01]  /*1d070*/  LDL.LU R13, [R1+0x10] ;  /* 0x00001000010d7983 */ /* 0x002ea20000300800 */
[----:B0-----:R-:W-:Y:S01]  /*1d080*/  ISETP.NE.AND P0, PT, R11, 0x1, PT ;  /* 0x000000010b00780c */ /* 0x001fe20003f05270 */
[----:B---3--:R-:W-:Y:S01]  /*1d090*/  IMAD R2, R20, UR4, RZ ;  /* 0x0000000414027c24 */ /* 0x008fe2000f8e02ff */
        /* <DEDUP_REMOVED lines=14> */
[----:B----4-:R-:W-:-:S04]  /*1d180*/  IMAD.WIDE.U32 R2, R28, UR4, R2 ;  /* 0x000000041c027c25 */ /* 0x010fc8000f8e0002 */
[----:B------:R-:W-:Y:S01]  /*1d190*/  IMAD R3, R28, UR5, R3 ;  /* 0x000000051c037c24 */ /* 0x000fe2000f8e0203 */
[----:B------:R-:W-:Y:S01]  /*1d1a0*/  ULDC.64 UR4, c[0x0][0xae0] ;  /* 0x0002b80000047ab9 */ /* 0x000fe20000000a00 */
[----:B------:R-:W-:-:S04]  /*1d1b0*/  IMAD.WIDE.U32 R2, R25, UR6, R2 ;  /* 0x0000000619027c25 */ /* 0x000fc8000f8e0002 */
[----:B--2---:R-:W-:-:S04]  /*1d1c0*/  IMAD.IADD R8, R13, 0x1, R4 ;  /* 0x000000010d087824 */ /* 0x004fc800078e0204 */
        /* <DEDUP_REMOVED lines=16> */
[----:B------:R-:W-:Y:S02]  /*1d2d0*/  IMAD.IADD R0, R12, 0x1, R13 ;  /* 0x000000010c007824 */ /* 0x000fe400078e020d */
[----:B------:R-:W-:-:S02]  /*1d2e0*/  IMAD R5, R7, UR5, R4 ;  /* 0x0000000507057c24 */ /* 0x000fc4000f8e0204 */
[----:B------:R-:W-:Y:S01]  /*1d2f0*/  IMAD.WIDE.U32 R2, R7, UR4, R2 ;  /* 0x0000000407027c25 */ /* 0x000fe2000f8e0002 */
[----:B------:R-:W-:Y:S01]  /*1d300*/  ISETP.GE.AND P0, PT, R0, R11, PT ;  /* 0x0000000b0000720c */ /* 0x000fe20003f06270 */
[----:B------:R-:W-:Y:S02]  /*1d310*/  ULDC.64 UR4, c[0x0][0xa80] ;  /* 0x0002a00000047ab9 */ /* 0x000fe40000000a00 */
        /* <DEDUP_REMOVED lines=9> */
[----:B------:R-:W-:-:S09]  /*1d3b0*/  ISETP.GE.AND P2, PT, R27, UR4, PT ;  /* 0x000000041b007c0c */ /* 0x000fd2000bf46270 */
[-C--:B-1----:R-:W-:Y:S02]  /*1d3c0*/  @!P3 LEA R8, P0, R21, R2.reuse, 0x1 ;  /* 0x000000021508b211 */ /* 0x082fe400078008ff */
[C---:B------:R-:W-:Y:S02]  /*1d3d0*/  @!P4 LEA R12, P1, R10.reuse, R2, 0x1 ;  /* 0x000000020a0cc211 */ /* 0x040fe400078208ff */
[----:B--2---:R-:W-:Y:S01]  /*1d3e0*/  @!P2 IMAD.WIDE R6, R27, 0x2, R2 ;  /* 0x000000021b06a825 */ /* 0x004fe200078e0202 */
[-C--:B------:R-:W-:Y:S02]  /*1d3f0*/  @!P3 LEA.HI.X R9, R21, R3.reuse, R26, 0x1, P0 ;  /* 0x000000031509b211 */ /* 0x080fe400000f0c1a */
[----:B------:R-:W-:Y:S02]  /*1d400*/  @!P4 LEA.HI.X R13, R10, R3, R14, 0x1, P1 ;  /* 0x000000030a0dc211 */ /* 0x000fe400008f0c0e */
[----:B------:R3:W-:Y:S04]  /*1d410*/  @!P2 ST.E.128 desc[UR42][R6.64], RZ ;  /* 0x000000ff0600a985 */ /* 0x0007e8000c101d2a */
[----:B------:R3:W-:Y:S04]  /*1d420*/  @!P3 ST.E.128 desc[UR42][R8.64], RZ ;  /* 0x000000ff0800b985 */ /* 0x0007e8000c101d2a */
[----:B------:R3:W-:Y:S02]  /*1d430*/  @!P4 ST.E.128 desc[UR42][R12.64], RZ ;  /* 0x000000ff0c00c985 */ /* 0x0007e4000c101d2a */
.L_x_10191:
[----:B------:R-:W-:Y:S05]  /*1d440*/  BSYNC B1 ;  /* 0x0000000000017941 */ /* 0x000fea0003800000 */
.L_x_10190:
[----:B------:R-:W-:Y:S01]  /*1d450*/  VIADD R0, R0, 0x60 ;  /* 0x0000006000007836 */ /* 0x000fe20000000000 */
[----:B--2---:R4:W2:Y:S04]  /*1d460*/  SHFL.IDX PT, R3, R5, 0x1, 0x1c1f ;  /* 0x003c1f0005037f89 */ /* 0x0048a800000e0000 */
[----:B------:R-:W-:Y:S01]  /*1d470*/  ISETP.GE.AND P0, PT, R0, R11, PT ;  /* 0x0000000b0000720c */ /* 0x000fe20003f06270 */
[----:B-1----:R4:W1:-:S12]  /*1d480*/  SHFL.IDX PT, R2, R4, 0x1, 0x1c1f ;  /* 0x003c1f0004027f89 */ /* 0x00285800000e0000 */
[----:B----4-:R-:W-:Y:S05]  /*1d490*/  @P0 BRA `(.L_x_10184) ;  /* 0x0000000000300947 */ /* 0x010fea0003800000 */
[----:B------:R-:W-:Y:S02]  /*1d4a0*/  ULDC UR4, c[0x0][0xac8] ;  /* 0x0002b20000047ab9 */ /* 0x000fe40000000800 */
[----:B-----5:R-:W-:Y:S02]  /*1d4b0*/  ISETP.GE.AND P3, PT, R21, UR4, PT ;  /* 0x0000000415007c0c */ /* 0x020fe4000bf66270 */
[----:B------:R-:W-:Y:S02]  /*1d4c0*/  ISETP.GE.AND P4, PT, R10, UR4, PT ;  /* 0x000000040a007c0c */ /* 0x000fe4000bf86270 */
[----:B------:R-:W-:-:S09]  /*1d4d0*/  ISETP.GE.AND P2, PT, R27, UR4, PT ;  /* 0x000000041b007c0c */ /* 0x000fd2000bf46270 */
[-C--:B-1-3--:R-:W-:Y:S02]  /*1d4e0*/  @!P3 LEA R6, P0, R21, R2.reuse, 0x1 ;  /* 0x000000021506b211 */ /* 0x08afe400078008ff */
[C---:B------:R-:W-:Y:S02]  /*1d4f0*/  @!P4 LEA R8, P1, R10.reuse, R2, 0x1 ;  /* 0x000000020a08c211 */ /* 0x040fe400078208ff */
[----:B0-2---:R-:W-:Y:S01]  /*1d500*/  @!P2 IMAD.WIDE R4, R27, 0x2, R2 ;  /* 0x000000021b04a825 */ /* 0x005fe200078e0202 */
[-C--:B------:R-:W-:Y:S02]  /*1d510*/  @!P3 LEA.HI.X R7, R21, R3.reuse, R26, 0x1, P0 ;  /* 0x000000031507b211 */ /* 0x080fe400000f0c1a */
[----:B------:R-:W-:Y:S02]  /*1d520*/  @!P4 LEA.HI.X R9, R10, R3, R14, 0x1, P1 ;  /* 0x000000030a09c211 */ /* 0x000fe400008f0c0e */
[----:B------:R4:W-:Y:S04]  /*1d530*/  @!P2 ST.E.128 desc[UR42][R4.64], RZ ;  /* 0x000000ff0400a985 */ /* 0x0009e8000c101d2a */
[----:B------:R4:W-:Y:S04]  /*1d540*/  @!P3 ST.E.128 desc[UR42][R6.64], RZ ;  /* 0x000000ff0600b985 */ /* 0x0009e8000c101d2a */
[----:B------:R4:W-:Y:S02]  /*1d550*/  @!P4 ST.E.128 desc[UR42][R8.64], RZ ;  /* 0x000000ff0800c985 */ /* 0x0009e4000c101d2a */
.L_x_10184:
[----:B------:R-:W-:Y:S05]  /*1d560*/  BSYNC B0 ;  /* 0x0000000000007941 */ /* 0x000fea0003800000 */
.L_x_10178:
[----:B0-----:R-:W2:Y:S01]  /*1d570*/  LDL R0, [R1+0x4c] ;  /* 0x00004c0001007983 */ /* 0x001ea20000100800 */
[----:B------:R-:W-:Y:S02]  /*1d580*/  ULDC UR4, c[0x0][0xc3c] ;  /* 0x00030f0000047ab9 */ /* 0x000fe40000000800 */
[----:B--2---:R-:W-:-:S13]  /*1d590*/  ISETP.GE.AND P0, PT, R0, UR4, PT ;  /* 0x0000000400007c0c */ /* 0x004fda000bf06270 */
[----:B------:R-:W-:Y:S05]  /*1d5a0*/  @!P0 BRA `(.L_x_10192) ;  /* 0xfffffe3c00108947 */ /* 0x000fea000383ffff */
[----:B------:R-:W-:Y:S05]  /*1d5b0*/  BRA `(.L_x_9993) ;  /* 0x0000008000847947 */ /* 0x000fea0003800000 */
.L_x_9991:
        /* <DEDUP_REMOVED lines=13> */
[----:B------:R-:W0:Y:S01]  /*1d690*/  LDS.128 R24, [UR4+0x19cd0] ;  /* 0x019cd004ff187984 */ /* 0x000e220008000c00 */
[----:B------:R-:W-:Y:S06]  /*1d6a0*/  BAR.ARV 0x4, 0x200 ;  /* 0x0108000000007b1d */ /* 0x000fec0000002000 */
[----:B------:R-:W-:Y:S05]  /*1d6b0*/  BRA `(.L_x_10194) ;  /* 0x0000000c008c7947 */ /* 0x000fea0003800000 */
.L_x_10193:
[----:B------:R-:W0:Y:S01]  /*1d6c0*/  S2R R0, SR_TID.X ;  /* 0x0000000000007919 */ /* 0x000e220000002100 */
[----:B------:R-:W-:Y:S01]  /*1d6d0*/  ULDC UR4, c[0x0][0xc3c] ;  /* 0x00030f0000047ab9 */ /* 0x000fe20000000800 */
[----:B------:R-:W-:Y:S01]  /*1d6e0*/  IMAD.MOV.U32 R8, RZ, RZ, RZ ;  /* 0x000000ffff087224 */ /* 0x000fe200078e00ff */
        /* <DEDUP_REMOVED lines=8> */
[----:B------:R-:W3:Y:S01]  /*1d770*/  @!P1 LDG.E R25, desc[UR42][R4.64] ;  /* 0x0000002a04199981 */ /* 0x000ee2000c1e1900 */
[----:B--2---:R-:W-:-:S05]  /*1d780*/  @!P1 IMAD.WIDE.U32 R2, R0, 0x4, R2 ;  /* 0x0000000400029825 */ /* 0x004fca00078e0002 */
        /* <DEDUP_REMOVED lines=25> */
[----:B-1----:R-:W-:Y:S01]  /*1d920*/  ISETP.GT.AND P6, PT, R7, UR6, PT ;  /* 0x0000000607007c0c */ /* 0x002fe2000bfc4270 */
[----:B------:R-:W-:-:S12]  /*1d930*/  IMAD.MOV.U32 R4, RZ, RZ, R7 ;  /* 0x000000ffff047224 */ /* 0x000fd800078e0007 */
[----:B------:R-:W-:Y:S05]  /*1d940*/  @P6 BRA `(.L_x_10195) ;  /* 0x0000000000a06947 */ /* 0x000fea0003800000 */
[----:B------:R-:W-:Y:S01]  /*1d950*/  IMAD.MOV.U32 R7, RZ, RZ, R4 ;  /* 0x000000ffff077224 */ /* 0x000fe200078e0004 */
[----:B------:R-:W-:Y:S01]  /*1d960*/  UMOV UR4, URZ ;  /* 0x0000003f00047c82 */ /* 0x000fe20008000000 */
[----:B------:R-:W-:-:S05]  /*1d970*/  ULDC UR5, c[0x0][0xc38] ;  /* 0x00030e0000057ab9 */ /* 0x000fca0000000800 */
.L_x_10197:
        /* <DEDUP_REMOVED lines=37> */
.L_x_10195:
        /* <DEDUP_REMOVED lines=8> */
[----:B------:R1:W2:Y:S01]  /*1dc50*/  SHFL.IDX PT, R25, R25, R27, 0x1f ;  /* 0x00001f1b19197589 */ /* 0x0002a200000e0000 */
[----:B0-----:R-:W-:-:S07]  /*1dc60*/  ISETP.NE.AND P1, PT, R8, 0x1, PT ;  /* 0x000000010800780c */ /* 0x001fce0003f25270 */
[----:B-1----:R-:W-:Y:S06]  /*1dc70*/  @!P0 BRA `(.L_x_10198) ;  /* 0x0000000000088947 */ /* 0x002fec0003800000 */
[----:B------:R-:W-:-:S05]  /*1dc80*/  VIADD R3, R27, 0xffffffff ;  /* 0xffffffff1b037836 */ /* 0x000fca0000000000 */
[----:B------:R0:W1:Y:S02]  /*1dc90*/  SHFL.IDX PT, R24, R2, R3, 0x1f ;  /* 0x00001f0302187589 */ /* 0x00006400000e0000 */
.L_x_10198:
[----:B-1----:R-:W-:Y:S02]  /*1dca0*/  IMAD R24, R24, UR5, R5 ;  /* 0x0000000518187c24 */ /* 0x002fe4000f8e0205 */
[----:B------:R-:W-:-:S03]  /*1dcb0*/  VIADD R27, R27, UR4 ;  /* 0x000000041b1b7c36 */ /* 0x000fc60008000000 */
[----:B------:R-:W-:Y:S01]  /*1dcc0*/  IADD3 R4, -R24, UR6, RZ ;  /* 0x0000000618047c10 */ /* 0x000fe2000fffe1ff */
[----:B------:R-:W-:Y:S06]  /*1dcd0*/  @!P1 BRA `(.L_x_10199) ;  /* 0x0000000000e49947 */ /* 0x000fec0003800000 */
[-C--:B--2---:R-:W-:Y:S02]  /*1dce0*/  IABS R7, R25.reuse ;  /* 0x0000001900077213 */ /* 0x084fe40000000000 */
[----:B------:R-:W-:Y:S02]  /*1dcf0*/  IABS R5, R8 ;  /* 0x0000000800057213 */ /* 0x000fe40000000000 */
[----:B------:R-:W1:Y:S08]  /*1dd00*/  I2F.RP R9, R7 ;  /* 0x0000000700097306 */ /* 0x000e700000209400 */
[----:B-1----:R-:W0:Y:S02]  /*1dd10*/  MUFU.RCP R9, R9 ;  /* 0x0000000900097308 */ /* 0x002e240000001000 */
[----:B0-----:R-:W-:Y:S01]  /*1dd20*/  VIADD R2, R9, 0xffffffe ;  /* 0x0ffffffe09027836 */ /* 0x001fe20000000000 */
[----:B------:R-:W-:-:S05]  /*1dd30*/  IABS R9, R25 ;  /* 0x0000001900097213 */ /* 0x000fca0000000000 */
[----:B------:R0:W1:Y:S01]  /*1dd40*/  F2I.FTZ.U32.TRUNC.NTZ R3, R2 ;  /* 0x0000000200037305 */ /* 0x000062000021f000 */
[----:B------:R-:W-:Y:S02]  /*1dd50*/  IMAD.MOV R9, RZ, RZ, -R9 ;  /* 0x000000ffff097224 */ /* 0x000fe400078e0a09 */
[----:B0-----:R-:W-:Y:S02]  /*1dd60*/  IMAD.MOV.U32 R2, RZ, RZ, RZ ;  /* 0x000000ffff027224 */ /* 0x001fe400078e00ff */
[----:B-1----:R-:W-:-:S04]  /*1dd70*/  IMAD.MOV R10, RZ, RZ, -R3 ;  /* 0x000000ffff0a7224 */ /* 0x002fc800078e0a03 */
[----:B------:R-:W-:Y:S01]  /*1dd80*/  IMAD R11, R10, R7, RZ ;  /* 0x000000070a0b7224 */ /* 0x000fe200078e02ff */
[----:B------:R-:W-:-:S03]  /*1dd90*/  IABS R10, R4 ;  /* 0x00000004000a7213 */ /* 0x000fc60000000000 */
[----:B------:R-:W-:Y:S02]  /*1dda0*/  IMAD.HI.U32 R3, R3, R11, R2 ;  /* 0x0000000b03037227 */ /* 0x000fe400078e0002 */
[----:B------:R-:W0:Y:S04]  /*1ddb0*/  I2F.RP R11, R5 ;  /* 0x00000005000b7306 */ /* 0x000e280000209400 */
[----:B------:R-:W-:-:S04]  /*1ddc0*/  IMAD.HI.U32 R2, R3, R10, RZ ;  /* 0x0000000a03027227 */ /* 0x000fc800078e00ff */
[----:B------:R-:W-:-:S05]  /*1ddd0*/  IMAD R10, R2, R9, R10 ;  /* 0x00000009020a7224 */ /* 0x000fca00078e020a */
        /* <DEDUP_REMOVED lines=14> */
[----:B0-----:R-:W-:-:S04]  /*1dec0*/  IMAD.MOV R9, RZ, RZ, -R3 ;  /* 0x000000ffff097224 */ /* 0x001fc800078e0a03 */
[----:B------:R-:W-:-:S04]  /*1ded0*/  IMAD.MOV.U32 R2, RZ, RZ, R9 ;  /* 0x000000ffff027224 */ /* 0x000fc800078e0009 */
[----:B------:R-:W-:Y:S02]  /*1dee0*/  IMAD R9, R2, R5, RZ ;  /* 0x0000000502097224 */ /* 0x000fe400078e02ff */
[----:B------:R-:W-:-:S04]  /*1def0*/  IMAD.MOV.U32 R2, RZ, RZ, RZ ;  /* 0x000000ffff027224 */ /* 0x000fc800078e00ff */
[----:B------:R-:W-:Y:S01]  /*1df00*/  IMAD.HI.U32 R2, R3, R9, R2 ;  /* 0x0000000903027227 */ /* 0x000fe200078e0002 */
[----:B------:R-:W-:Y:S02]  /*1df10*/  IABS R9, R8 ;  /* 0x0000000800097213 */ /* 0x000fe40000000000 */
[----:B------:R-:W-:-:S03]  /*1df20*/  IABS R3, R7 ;  /* 0x0000000700037213 */ /* 0x000fc60000000000 */
[----:B------:R-:W-:Y:S02]  /*1df30*/  IMAD.MOV R10, RZ, RZ, -R9 ;  /* 0x000000ffff0a7224 */ /* 0x000fe400078e0a09 */
[----:B------:R-:W-:-:S04]  /*1df40*/  IMAD.HI.U32 R2, R2, R3, RZ ;  /* 0x0000000302027227 */ /* 0x000fc800078e00ff */
[----:B------:R-:W-:Y:S01]  /*1df50*/  IMAD R10, R2, R10, R3 ;  /* 0x0000000a020a7224 */ /* 0x000fe200078e0203 */
[----:B------:R-:W-:-:S04]  /*1df60*/  LOP3.LUT R3, R7, R8, RZ, 0x3c, !PT ;  /* 0x0000000807037212 */ /* 0x000fc800078e3cff */
[----:B------:R-:W-:Y:S02]  /*1df70*/  ISETP.GT.U32.AND P1, PT, R5, R10, PT ;  /* 0x0000000a0500720c */ /* 0x000fe40003f24070 */
[----:B------:R-:W-:Y:S01]  /*1df80*/  ISETP.GE.AND P2, PT, R3, RZ, PT ;  /* 0x000000ff0300720c */ /* 0x000fe20003f46270 */
[----:B------:R-:W-:-:S10]  /*1df90*/  IMAD.MOV R3, RZ, RZ, -R7 ;  /* 0x000000ffff037224 */ /* 0x000fd400078e0a07 */
[----:B------:R-:W-:Y:S02]  /*1dfa0*/  @!P1 IMAD.IADD R10, R10, 0x1, -R5 ;  /* 0x000000010a0a9824 */ /* 0x000fe400078e0a05 */
[----:B------:R-:W-:Y:S01]  /*1dfb0*/  @!P1 VIADD R2, R2, 0x1 ;  /* 0x0000000102029836 */ /* 0x000fe20000000000 */
[----:B------:R-:W-:Y:S02]  /*1dfc0*/  ISETP.NE.AND P1, PT, R8, RZ, PT ;  /* 0x000000ff0800720c */ /* 0x000fe40003f25270 */
[----:B------:R-:W-:-:S13]  /*1dfd0*/  ISETP.GE.U32.AND P0, PT, R10, R5, PT ;  /* 0x000000050a00720c */ /* 0x000fda0003f06070 */
[----:B------:R-:W-:-:S04]  /*1dfe0*/  @P0 VIADD R2, R2, 0x1 ;  /* 0x0000000102020836 */ /* 0x000fc80000000000 */
[----:B------:R-:W-:Y:S01]  /*1dff0*/  @!P2 IMAD.MOV R2, RZ, RZ, -R2 ;  /* 0x000000ffff02a224 */ /* 0x000fe200078e0a02 */
[----:B------:R-:W-:-:S05]  /*1e000*/  @!P1 LOP3.LUT R2, RZ, R8, RZ, 0x33, !PT ;  /* 0x00000008ff029212 */ /* 0x000fca00078e33ff */
[----:B------:R-:W-:-:S04]  /*1e010*/  IMAD.MOV R5, RZ, RZ, -R2 ;  /* 0x000000ffff057224 */ /* 0x000fc800078e0a02 */
[C---:B------:R-:W-:Y:S02]  /*1e020*/  IMAD R7, R8.reuse, R5, R7 ;  /* 0x0000000508077224 */ /* 0x040fe400078e0207 */
[----:B------:R-:W-:Y:S02]  /*1e030*/  IMAD R8, R8, 0x1000000, R2 ;  /* 0x0100000008087824 */ /* 0x000fe400078e0202 */
[----:B------:R-:W-:Y:S02]  /*1e040*/  IMAD R2, R25, R3, R4 ;  /* 0x0000000319027224 */ /* 0x000fe400078e0204 */
[----:B------:R-:W-:Y:S01]  /*1e050*/  IMAD R26, R7, 0x10000, R8 ;  /* 0x00010000071a7824 */ /* 0x000fe200078e0208 */
[----:B------:R-:W-:Y:S06]  /*1e060*/  BRA `(.L_x_10200) ;  /* 0x0000000000f07947 */ /* 0x000fec0003800000 */
.L_x_10199:
[----:B0-----:R-:W0:Y:S02]  /*1e070*/  LDC.64 R2, c[0x0][0xc90] ;  /* 0x00032400ff027b82 */ /* 0x001e240000000a00 */
        /* <DEDUP_REMOVED lines=32> */
[----:B------:R-:W-:Y:S02]  /*1e280*/  VIADDMNMX R8, R3, UR5, R8, PT ;  /* 0x0000000503087c46 */ /* 0x000fe4000b800108 */
[----:B------:R-:W-:-:S02]  /*1e290*/  IADD3 R7, R7, 0x1000000, R11 ;  /* 0x0100000007077810 */ /* 0x000fc40007ffe00b */
[-C--:B------:R-:W-:Y:S01]  /*1e2a0*/  IABS R9, R8.reuse ;  /* 0x0000000800097213 */ /* 0x080fe20000000000 */
[----:B------:R-:W-:Y:S01]  /*1e2b0*/  IMAD.MOV R26, RZ, RZ, -R8 ;  /* 0x000000ffff1a7224 */ /* 0x000fe200078e0a08 */
[----:B------:R-:W-:Y:S02]  /*1e2c0*/  IABS R4, R8 ;  /* 0x0000000800047213 */ /* 0x000fe40000000000 */
[----:B------:R-:W0:Y:S03]  /*1e2d0*/  I2F.RP R10, R9 ;  /* 0x00000009000a7306 */ /* 0x000e260000209400 */
[----:B------:R-:W-:-:S05]  /*1e2e0*/  IMAD.MOV R4, RZ, RZ, -R4 ;  /* 0x000000ffff047224 */ /* 0x000fca00078e0a04 */
[----:B0-----:R-:W0:Y:S02]  /*1e2f0*/  MUFU.RCP R10, R10 ;  /* 0x0000000a000a7308 */ /* 0x001e240000001000 */
[----:B0-----:R-:W-:-:S06]  /*1e300*/  VIADD R3, R10, 0xffffffe ;  /* 0x0ffffffe0a037836 */ /* 0x001fcc0000000000 */
[----:B------:R-:W0:Y:S02]  /*1e310*/  F2I.FTZ.U32.TRUNC.NTZ R3, R3 ;  /* 0x0000000300037305 */ /* 0x000e24000021f000 */
[----:B0-----:R-:W-:-:S04]  /*1e320*/  IMAD.MOV R12, RZ, RZ, -R3 ;  /* 0x000000ffff0c7224 */ /* 0x001fc800078e0a03 */
[----:B------:R-:W-:-:S04]  /*1e330*/  IMAD R5, R12, R9, RZ ;  /* 0x000000090c057224 */ /* 0x000fc800078e02ff */
[----:B------:R-:W-:Y:S01]  /*1e340*/  IMAD.HI.U32 R2, R3, R5, R2 ;  /* 0x0000000503027227 */ /* 0x000fe200078e0002 */
        /* <DEDUP_REMOVED lines=13> */
[----:B------:R-:W-:-:S07]  /*1e420*/  IMAD R26, R2, R26, R7 ;  /* 0x0000001a021a7224 */ /* 0x000fce00078e0207 */
.L_x_10200:
[----:B------:R-:W-:-:S05]  /*1e430*/  LOP3.LUT R2, RZ, R2, RZ, 0x33, !PT ;  /* 0x00000002ff027212 */ /* 0x000fca00078e33ff */
[----:B------:R-:W-:Y:S01]  /*1e440*/  IMAD.IADD R25, R25, 0x1, R2 ;  /* 0x0000000119197824 */ /* 0x000fe200078e0202 */
[----:B------:R-:W-:Y:S06]  /*1e450*/  BRA `(.L_x_10201) ;  /* 0x00000000000c7947 */ /* 0x000fec0003800000 */
.L_x_10196:
[----:B------:R-:W-:Y:S02]  /*1e460*/  IMAD.MOV.U32 R25, RZ, RZ, RZ ;  /* 0x000000ffff197224 */ /* 0x000fe400078e00ff */
[----:B------:R-:W-:Y:S02]  /*1e470*/  IMAD.U32 R24, RZ, RZ, UR6 ;  /* 0x00000006ff187e24 */ /* 0x000fe4000f8e00ff */
[----:B------:R-:W-:-:S07]  /*1e480*/  IMAD.MOV.U32 R26, RZ, RZ, RZ ;  /* 0x000000ffff1a7224 */ /* 0x000fce00078e00ff */
.L_x_10201:
[----:B------:R-:W-:-:S13]  /*1e490*/  ISETP.NE.AND P0, PT, R0, RZ, PT ;  /* 0x000000ff0000720c */ /* 0x000fda0003f05270 */
[----:B------:R-:W0:Y:S01]  /*1e4a0*/  @!P0 S2R R3, SR_CgaCtaId ;  /* 0x0000000000038919 */ /* 0x000e220000008800 */
[----:B------:R-:W-:-:S04]  /*1e4b0*/  @!P0 MOV R0, 0x400 ;  /* 0x0000040000008802 */ /* 0x000fc80000000f00 */
[----:B0-----:R-:W-:-:S05]  /*1e4c0*/  @!P0 LEA R0, R3, R0, 0x18 ;  /* 0x0000000003008211 */ /* 0x001fca00078ec0ff */
[----:B------:R1:W-:Y:S01]  /*1e4d0*/  @!P0 STS.128 [R0+0x19cd0], R24 ;  /* 0x019cd01800008388 */ /* 0x0003e20000000c00 */
[----:B------:R-:W-:Y:S06]  /*1e4e0*/  BAR.ARV 0x5, 0x200 ;  /* 0x0148000000007b1d */ /* 0x000fec0000002000 */
.L_x_10194:
[----:B-1----:R-:W-:Y:S01]  /*1e4f0*/  IMAD.MOV.U32 R0, RZ, RZ, 0x1 ;  /* 0x00000001ff007424 */ /* 0x002fe200078e00ff */
[----:B------:R-:W-:Y:S01]  /*1e500*/  ULDC UR4, c[0x0][0xc3c] ;  /* 0x00030f0000047ab9 */ /* 0x000fe20000000800 */
[----:B------:R-:W-:Y:S01]  /*1e510*/  IMAD.MOV.U32 R23, RZ, RZ, RZ ;  /* 0x000000ffff177224 */ /* 0x000fe200078e00ff */
[----:B0-----:R-:W-:Y:S02]  /*1e520*/  ISETP.GE.AND P0, PT, R27, UR4, PT ;  /* 0x000000041b007c0c */ /* 0x001fe4000bf06270 */
[----:B------:R0:W-:Y:S04]  /*1e530*/  STL [R1], R0 ;  /* 0x0000000001007387 */ /* 0x0001e80000100800 */
[----:B------:R0:W-:Y:S07]  /*1e540*/  STL [R1+0x48], RZ ;  /* 0x000048ff01007387 */ /* 0x0001ee0000100800 */
[----:B------:R-:W-:Y:S05]  /*1e550*/  @P0 BRA `(.L_x_10202) ;  /* 0x0000006c00a00947 */ /* 0x000fea0003800000 */
[----:B------:R-:W1:Y:S01]  /*1e560*/  S2R R13, SR_TID.X ;  /* 0x00000000000d7919 */ /* 0x000e620000002100 */
[----:B------:R-:W2:Y:S01]  /*1e570*/  S2UR UR5, SR_CgaCtaId ;  /* 0x00000000000579c3 */ /* 0x000ea20000008800 */
[----:B------:R-:W-:Y:S01]  /*1e580*/  UMOV UR4, 0x400 ;  /* 0x0000040000047882 */ /* 0x000fe20000000000 */
[----:B------:R-:W-:Y:S01]  /*1e590*/  BSSY B7, `(.L_x_10202) ;  /* 0x00006e4000077945 */ /* 0x000fe20003800000 */
[----:B------:R-:W-:Y:S01]  /*1e5a0*/  IMAD.MOV.U32 R29, RZ, RZ, RZ ;  /* 0x000000ffff1d7224 */ /* 0x000fe200078e00ff */
[----:B------:R-:W-:Y:S01]  /*1e5b0*/  ULDC.64 UR40, c[0x0][0x198] ;  /* 0x0000660000287ab9 */ /* 0x000fe20000000a00 */
[----:B------:R-:W-:Y:S01]  /*1e5c0*/  IMAD.MOV.U32 R23, RZ, RZ, RZ ;  /* 0x000000ffff177224 */ /* 0x000fe200078e00ff */
[----:B------:R-:W-:Y:S02]  /*1e5d0*/  ULOP3.LUT UR36, UR37, 0x1, URZ, 0xfc, !UPT ;  /* 0x0000000125247892 */ /* 0x000fe4000f8efc3f */
[----:B------:R-:W-:Y:S01]  /*1e5e0*/  ULOP3.LUT UR39, UR37, 0x2, URZ, 0xfc, !UPT ;  /* 0x0000000225277892 */ /* 0x000fe2000f8efc3f */
[----:B------:R-:W-:Y:S01]  /*1e5f0*/  ULDC UR38, c[0x0][0xc] ;  /* 0x0000030000267ab9 */ /* 0x000fe20000000800 */
[----:B--2---:R-:W-:-:S06]  /*1e600*/  ULEA UR4, UR5, UR4, 0x18 ;  /* 0x0000000405047291 */ /* 0x004fcc000f8ec03f */
[----:B------:R-:W-:Y:S01]  /*1e610*/  IMAD.U32 R19, RZ, RZ, UR4 ;  /* 0x00000004ff137e24 */ /* 0x000fe2000f8e00ff */
[C---:B-1----:R-:W-:Y:S01]  /*1e620*/  LOP3.LUT R12, R13.reuse, 0x7f, RZ, 0xc0, !PT ;  /* 0x0000007f0d0c7812 */ /* 0x042fe200078ec0ff */
[C---:B------:R-:W-:Y:S01]  /*1e630*/  IMAD.SHL.U32 R2, R13.reuse, 0x20, RZ ;  /* 0x000000200d027824 */ /* 0x040fe200078e00ff */
[----:B------:R-:W-:Y:S01]  /*1e640*/  SHF.R.U32.HI R3, RZ, 0x1, R13 ;  /* 0x00000001ff037819 */ /* 0x000fe2000001160d */
[C---:B0-----:R-:W-:Y:S01]  /*1e650*/  IMAD.SHL.U32 R0, R13.reuse, 0x10, RZ ;  /* 0x000000100d007824 */ /* 0x041fe200078e00ff */
[C---:B------:R-:W-:Y:S01]  /*1e660*/  LOP3.LUT P0, RZ, R13.reuse, 0x4, RZ, 0xc0, !PT ;  /* 0x000000040dff7812 */ /* 0x040fe2000780c0ff */
[----:B------:R-:W-:Y:S01]  /*1e670*/  IMAD.SHL.U32 R5, R12, 0x10, RZ ;  /* 0x000000100c057824 */ /* 0x000fe200078e00ff */
[C---:B------:R-:W-:Y:S01]  /*1e680*/  LOP3.LUT R28, R2.reuse, 0x360, RZ, 0xc0, !PT ;  /* 0x00000360021c7812 */ /* 0x040fe200078ec0ff */
[C---:B------:R-:W-:Y:S01]  /*1e690*/  IMAD.SHL.U32 R7, R13.reuse, 0x2, RZ ;  /* 0x000000020d077824 */ /* 0x040fe200078e00ff */
[----:B------:R-:W-:Y:S01]  /*1e6a0*/  LOP3.LUT R2, R2, 0x80, RZ, 0xc0, !PT ;  /* 0x0000008002027812 */ /* 0x000fe200078ec0ff */
[----:B------:R-:W-:Y:S01]  /*1e6b0*/  IMAD.SHL.U32 R11, R13, 0x4, RZ ;  /* 0x000000040d0b7824 */ /* 0x000fe200078e00ff */
[----:B------:R-:W-:-:S02]  /*1e6c0*/  LOP3.LUT R8, R0, 0x60, RZ, 0xc0, !PT ;  /* 0x0000006000087812 */ /* 0x000fc400078ec0ff */
[----:B------:R-:W-:Y:S02]  /*1e6d0*/  LOP3.LUT R4, R0, 0x90, RZ, 0xc0, !PT ;  /* 0x0000009000047812 */ /* 0x000fe400078ec0ff */
[----:B------:R-:W-:Y:S02]  /*1e6e0*/  LOP3.LUT R2, R2, 0x10, R3, 0xf8, !PT ;  /* 0x0000001002027812 */ /* 0x000fe400078ef803 */
[----:B------:R-:W-:Y:S02]  /*1e6f0*/  LOP3.LUT R3, R3, 0x20, RZ, 0xc0, !PT ;  /* 0x0000002003037812 */ /* 0x000fe400078ec0ff */
[----:B------:R-:W-:Y:S02]  /*1e700*/  LOP3.LUT R9, R8, 0x700, R5, 0xf8, !PT ;  /* 0x0000070008097812 */ /* 0x000fe400078ef805 */
[----:B------:R-:W-:Y:S01]  /*1e710*/  LOP3.LUT R8, R4, 0x10, R7, 0x78, !PT ;  /* 0x0000001004087812 */ /* 0x000fe200078e7807 */
[----:B------:R-:W-:Y:S01]  /*1e720*/  IMAD.SHL.U32 R4, R13, 0x80, RZ ;  /* 0x000000800d047824 */ /* 0x000fe200078e00ff */
[----:B------:R-:W-:Y:S01]  /*1e730*/  LOP3.LUT R28, R28, 0x400, R5, 0xf8, !PT ;  /* 0x000004001c1c7812 */ /* 0x000fe200078ef805 */
[----:B------:R-:W-:Y:S01]  /*1e740*/  IMAD.SHL.U32 R7, R6, 0x800, RZ ;  /* 0x0000080006077824 */ /* 0x000fe200078e00ff */
[----:B------:R-:W-:-:S02]  /*1e750*/  LOP3.LUT R5, R3, 0x10, R13, 0xf8, !PT ;  /* 0x0000001003057812 */ /* 0x000fc400078ef80d */
[----:B------:R-:W-:Y:S02]  /*1e760*/  LOP3.LUT R6, R4, 0x400, RZ, 0xc0, !PT ;  /* 0x0000040004067812 */ /* 0x000fe400078ec0ff */
[----:B------:R-:W-:Y:S02]  /*1e770*/  LOP3.LUT R5, R5, 0x380, R4, 0xf8, !PT ;  /* 0x0000038005057812 */ /* 0x000fe400078ef804 */
[----:B------:R-:W-:Y:S01]  /*1e780*/  LOP3.LUT R3, R2, 0x10, R11, 0x78, !PT ;  /* 0x0000001002037812 */ /* 0x000fe200078e780b */
[----:B------:R-:W-:Y:S01]  /*1e790*/  IMAD.SHL.U32 R2, R13, 0x40, RZ ;  /* 0x000000400d027824 */ /* 0x000fe200078e00ff */
[----:B------:R-:W-:Y:S02]  /*1e7a0*/  LOP3.LUT R6, R6, 0x800, R7, 0xf8, !PT ;  /* 0x0000080006067812 */ /* 0x000fe400078ef807 */
[----:B------:R-:W-:Y:S02]  /*1e7b0*/  LOP3.LUT R5, R5, 0x70, R0, 0x78, !PT ;  /* 0x0000007005057812 */ /* 0x000fe400078e7800 */
[----:B------:R-:W-:-:S02]  /*1e7c0*/  LOP3.LUT R8, R9, R8, RZ, 0xfc, !PT ;  /* 0x0000000809087212 */ /* 0x000fc400078efcff */
[----:B------:R-:W-:Y:S02]  /*1e7d0*/  SHF.R.U32.HI R4, RZ, 0x1, R12 ;  /* 0x00000001ff047819 */ /* 0x000fe4000001160c */
[----:B------:R-:W-:Y:S01]  /*1e7e0*/  LOP3.LUT R10, R6, R5, RZ, 0xfc, !PT ;  /* 0x00000005060a7212 */ /* 0x000fe200078efcff */
[----:B------:R-:W-:Y:S01]  /*1e7f0*/  IMAD.MOV.U32 R5, RZ, RZ, 0x1 ;  /* 0x00000001ff057424 */ /* 0x000fe200078e00ff */
[----:B------:R-:W-:Y:S01]  /*1e800*/  LOP3.LUT R4, R4, 0x40, R2, 0xf8, !PT ;  /* 0x0000004004047812 */ /* 0x000fe200078ef802 */
[----:B------:R-:W-:Y:S01]  /*1e810*/  IMAD.IADD R2, R19, 0x1, R8 ;  /* 0x0000000113027824 */ /* 0x000fe200078e0208 */
[----:B------:R-:W-:Y:S01]  /*1e820*/  LOP3.LUT R28, R28, R3, RZ, 0xfc, !PT ;  /* 0x000000031c1c7212 */ /* 0x000fe200078efcff */
[----:B------:R-:W-:Y:S01]  /*1e830*/  STL [R1+0x4], R10 ;  /* 0x0000040a01007387 */ /* 0x000fe20000100800 */
[----:B------:R-:W-:Y:S01]  /*1e840*/  VIADD R3, R10, 0x40 ;  /* 0x000000400a037836 */ /* 0x000fe20000000000 */
[----:B------:R-:W-:Y:S01]  /*1e850*/  LOP3.LUT R0, R0, 0x10, RZ, 0xc0, !PT ;  /* 0x0000001000007812 */ /* 0x000fe200078ec0ff */
[----:B------:R-:W-:Y:S01]  /*1e860*/  @P0 VIADD R3, R10, 0xffffffc0 ;  /* 0xffffffc00a030836 */ /* 0x000fe20000000000 */
[----:B------:R-:W-:Y:S02]  /*1e870*/  STL [R1+0x8], R5 ;  /* 0x0000080501007387 */ /* 0x000fe40000100800 */
[----:B------:R-:W-:-:S02]  /*1e880*/  LOP3.LUT R4, R0, 0x20, RZ, 0xfc, !PT ;  /* 0x0000002000047812 */ /* 0x000fc400078efcff */
[----:B------:R0:W-:Y:S04]  /*1e890*/  STL [R1+0x28], R2 ;  /* 0x0000280201007387 */ /* 0x0001e80000100800 */
[----:B------:R-:W-:Y:S04]  /*1e8a0*/  STL [R1+0x48], RZ ;  /* 0x000048ff01007387 */ /* 0x000fe80000100800 */
[----:B------:R1:W-:Y:S01]  /*1e8b0*/  STL [R1+0x14], R3 ;  /* 0x0000140301007387 */ /* 0x0003e20000100800 */
[----:B0-----:R-:W-:-:S05]  /*1e8c0*/  IMAD.MOV.U32 R2, RZ, RZ, 0x1 ;  /* 0x00000001ff027424 */ /* 0x001fca00078e00ff */
[----:B------:R0:W-:Y:S01]  /*1e8d0*/  STL [R1], R2 ;  /* 0x0000000201007387 */ /* 0x0001e20000100800 */
[----:B-1----:R-:W-:Y:S02]  /*1e8e0*/  LOP3.LUT R3, R0, 0x40, RZ, 0xfc, !PT ;  /* 0x0000004000037812 */ /* 0x002fe400078efcff */
[C---:B------:R-:W-:Y:S02]  /*1e8f0*/  LOP3.LUT R0, R28.reuse, 0x2800, RZ, 0xfc, !PT ;  /* 0x000028001c007812 */ /* 0x040fe400078efcff */
[----:B0-----:R-:W-:-:S07]  /*1e900*/  LOP3.LUT R2, R28, 0x1800, RZ, 0xfc, !PT ;  /* 0x000018001c027812 */ /* 0x001fce00078efcff */
.L_x_10338:
[----:B------:R-:W-:Y:S05]  /*1e910*/  YIELD ;  /* 0x0000000000007946 */ /* 0x000fea0003800000 */
[----:B------:R-:W-:Y:S01]  /*1e920*/  ULDC.64 UR4, c[0x0][0xa28] ;  /* 0x00028a0000047ab9 */ /* 0x000fe20000000a00 */
[----:B------:R-:W-:Y:S02]  /*1e930*/  CS2R R6, SRZ ;  /* 0x0000000000067805 */ /* 0x000fe4000001ff00 */
[----:B------:R-:W-:Y:S01]  /*1e940*/  ISETP.NE.U32.AND P0, PT, RZ, UR4, PT ;  /* 0x00000004ff007c0c */ /* 0x000fe2000bf05070 */
[----:B0-----:R-:W0:Y:S01]  /*1e950*/  LDC.64 R10, c[0x0][0xa00] ;  /* 0x00028000ff0a7b82 */ /* 0x001e220000000a00 */
[----:B------:R-:W-:Y:S01]  /*1e960*/  IMAD.MOV.U32 R0, RZ, RZ, RZ ;  /* 0x000000ffff007224 */ /* 0x000fe200078e00ff */
[----:B------:R-:W-:Y:S01]  /*1e970*/  ULDC.64 UR6, c[0x0][0xa08] ;  /* 0x0002820000067ab9 */ /* 0x000fe20000000a00 */
[----:B------:R-:W-:Y:S01]  /*1e980*/  ISETP.NE.AND.EX P0, PT, RZ, UR5, PT, P0 ;  /* 0x00000005ff007c0c */ /* 0x000fe2000bf05300 */
[----:B------:R-:W-:Y:S01]  /*1e990*/  ULDC.64 UR4, c[0x0][0xa18] ;  /* 0x0002860000047ab9 */ /* 0x000fe20000000a00 */
[----:B------:R-:W-:-:S03]  /*1e9a0*/  ULDC.64 UR8, c[0x0][0xa10] ;  /* 0x0002840000087ab9 */ /* 0x000fc60000000a00 */
[----:B-1----:R-:W1:Y:S08]  /*1e9b0*/  LDC.64 R4, c[0x0][0xa08] ;  /* 0x00028200ff047b82 */ /* 0x002e700000000a00 */
[----:B--23--:R-:W2:Y:S02]  /*1e9c0*/  @P0 LDC.64 R2, c[0x0][0xa28] ;  /* 0x00028a00ff020b82 */ /* 0x00cea40000000a00 */
[----:B--2---:R-:W-:-:S05]  /*1e9d0*/  @P0 IMAD.WIDE R2, R27, 0x4, R2 ;  /* 0x000000041b020825 */ /* 0x004fca00078e0202 */
[----:B------:R2:W5:Y:S01]  /*1e9e0*/  @P0 LDG.E R7, desc[UR42][R2.64] ;  /* 0x0000002a02070981 */ /* 0x000562000c1e1900 */
[----:B------:R-:W-:Y:S01]  /*1e9f0*/  ISETP.NE.U32.AND P0, PT, RZ, UR4, PT ;  /* 0x00000004ff007c0c */ /* 0x000fe2000bf05070 */
[C---:B0-----:R-:W-:Y:S01]  /*1ea00*/  IMAD.WIDE R10, R27.reuse, 0x4, R10 ;  /* 0x000000041b0a7825 */ /* 0x041fe200078e020a */
[----:B------:R-:W-:Y:S02]  /*1ea10*/  ISETP.NE.U32.AND P2, PT, RZ, UR6, PT ;  /* 0x00000006ff007c0c */ /* 0x000fe4000bf45070 */
[----:B------:R-:W-:Y:S01]  /*1ea20*/  ISETP.NE.AND.EX P0, PT, RZ, UR5, PT, P0 ;  /* 0x00000005ff007c0c */ /* 0x000fe2000bf05300 */
[----:B------:R-:W-:Y:S01]  /*1ea30*/  ULDC.64 UR4, c[0x0][0xa00] ;  /* 0x0002800000047ab9 */ /* 0x000fe20000000a00 */
[----:B------:R-:W-:Y:S01]  /*1ea40*/  ISETP.NE.U32.AND P4, PT, RZ, UR8, PT ;  /* 0x00000008ff007c0c */ /* 0x000fe2000bf85070 */
[----:B------:R-:W-:Y:S01]  /*1ea50*/  IMAD.MOV.U32 R9, RZ, RZ, RZ ;  /* 0x000000ffff097224 */ /* 0x000fe200078e00ff */
[----:B------:R-:W-:Y:S01]  /*1ea60*/  ISETP.NE.U32.AND P1, PT, RZ, UR4, PT ;  /* 0x00000004ff007c0c */ /* 0x000fe2000bf25070 */
[----:B--2---:R-:W0:Y:S01]  /*1ea70*/  LDC.64 R2, c[0x0][0xa10] ;  /* 0x00028400ff027b82 */ /* 0x004e220000000a00 */
[----:B-1----:R-:W-:-:S02]  /*1ea80*/  IMAD.WIDE R4, R27, 0x4, R4 ;  /* 0x000000041b047825 */ /* 0x002fc400078e0204 */
[----:B------:R-:W-:-:S05]  /*1ea90*/  ISETP.NE.AND.EX P3, PT, RZ, UR5, PT, P1 ;  /* 0x00000005ff007c0c */ /* 0x000fca000bf65310 */
        /* <DEDUP_REMOVED lines=21> */
[----:B--2---:R0:W-:Y:S01]  /*1ebf0*/  STL [R1+0x24], R0 ;  /* 0x0000240001007387 */ /* 0x0041e20000100800 */
[----:B------:R-:W-:Y:S02]  /*1ec00*/  IMAD.MOV.U32 R13, RZ, RZ, R0 ;  /* 0x000000ffff0d7224 */ /* 0x000fe400078e0000 */
[----:B0-----:R-:W-:Y:S01]  /*1ec10*/  IMAD.U32 R0, RZ, RZ, UR4 ;  /* 0x00000004ff007e24 */ /* 0x001fe2000f8e00ff */
[----:B---3--:R-:W-:Y:S06]  /*1ec20*/  @P0 BRA `(.L_x_10203) ;  /* 0x0000000000140947 */ /* 0x008fec0003800000 */
[----:B------:R-:W-:Y:S05]  /*1ec30*/  @!P3 BRA `(.L_x_10203) ;  /* 0x000000000010b947 */ /* 0x000fea0003800000 */
[----:B------:R-:W2:Y:S04]  /*1ec40*/  LDG.E R12, desc[UR42][R10.64] ;  /* 0x0000002a0a0c7981 */ /* 0x000ea8000c1e1900 */
[----:B------:R-:W2:Y:S02]  /*1ec50*/  LDG.E R10, desc[UR42][R10.64+0x4] ;  /* 0x0000042a0a0a7981 */ /* 0x000ea4000c1e1900 */
[----:B--2---:R-:W-:-:S05]  /*1ec60*/  IMAD.IADD R13, R10, 0x1, -R12 ;  /* 0x000000010a0d7824 */ /* 0x004fca00078e0a0c */
[----:B------:R0:W-:Y:S02]  /*1ec70*/  STL [R1+0x24], R13 ;  /* 0x0000240d01007387 */ /* 0x0001e40000100800 */
.L_x_10203:
[----:B-----5:R-:W-:Y:S01]  /*1ec80*/  IMAD.IADD R9, R9, 0x1, R7 ;  /* 0x0000000109097824 */ /* 0x020fe200078e0207 */
[----:B------:R-:W-:Y:S01]  /*1ec90*/  ULDC.64 UR4, c[0x0][0xa20] ;  /* 0x0002880000047ab9 */ /* 0x000fe20000000a00 */
[C---:B------:R-:W-:Y:S02]  /*1eca0*/  LOP3.LUT R11, R26.reuse, 0xff000000, RZ, 0xc0, !PT ;  /* 0xff0000001a0b7812 */ /* 0x040fe400078ec0ff */
[----:B------:R-:W-:Y:S01]  /*1ecb0*/  ISETP.NE.U32.AND P0, PT, RZ, UR4, PT ;  /* 0x00000004ff007c0c */ /* 0x000fe2000bf05070 */
[----:B------:R1:W-:Y:S01]  /*1ecc0*/  STL [R1+0x10], R9 ;  /* 0x0000100901007387 */ /* 0x0003e20000100800 */
[----:B------:R-:W-:Y:S02]  /*1ecd0*/  SHF.R.U32.HI R11, RZ, 0x8, R11 ;  /* 0x00000008ff0b7819 */ /* 0x000fe4000001160b */
[----:B------:R-:W-:Y:S02]  /*1ece0*/  ISETP.NE.AND.EX P0, PT, RZ, UR5, PT, P0 ;  /* 0x00000005ff007c0c */ /* 0x000fe4000bf05300 */
[----:B------:R-:W-:-:S02]  /*1ecf0*/  LOP3.LUT R10, R26, 0xff0000, RZ, 0xc0, !PT ;  /* 0x00ff00001a0a7812 */ /* 0x000fc400078ec0ff */
[----:B------:R-:W-:Y:S02]  /*1ed00*/  LOP3.LUT R16, R26, 0xffff, RZ, 0xc0, !PT ;  /* 0x0000ffff1a107812 */ /* 0x000fe400078ec0ff */
[----:B------:R-:W-:-:S07]  /*1ed10*/  LEA.HI R11, R10, R11, RZ, 0x10 ;  /* 0x0000000b0a0b7211 */ /* 0x000fce00078f80ff */
[----:B-1----:R-:W-:Y:S05]  /*1ed20*/  @!P0 BRA `(.L_x_10204) ;  /* 0x0000000000108947 */ /* 0x002fea0003800000 */
[----:B------:R-:W1:Y:S02]  /*1ed30*/  LDC.64 R4, c[0x0][0xa20] ;  /* 0x00028800ff047b82 */ /* 0x000e640000000a00 */
[----:B-1----:R-:W-:-:S05]  /*1ed40*/  IMAD.WIDE R4, R27, 0x4, R4 ;  /* 0x000000041b047825 */ /* 0x002fca00078e0204 */
[----:B------:R1:W5:Y:S01]  /*1ed50*/  LDG.E R0, desc[UR42][R4.64] ;  /* 0x0000002a04007981 */ /* 0x000362000c1e1900 */
[----:B------:R-:W-:Y:S05]  /*1ed60*/  BRA `(.L_x_10205) ;  /* 0x0000000000107947 */ /* 0x000fea0003800000 */
.L_x_10204:
[----:B------:R-:W-:Y:S05]  /*1ed70*/  @!P1 BRA `(.L_x_10205) ;  /* 0x00000000000c9947 */ /* 0x000fea0003800000 */
[----:B------:R-:W2:Y:S04]  /*1ed80*/  LDG.E R0, desc[UR42][R4.64] ;  /* 0x0000002a04007981 */ /* 0x000ea8000c1e1900 */
[----:B------:R-:W2:Y:S02]  /*1ed90*/  LDG.E R4, desc[UR42][R4.64+0x4] ;  /* 0x0000042a04047981 */ /* 0x000ea4000c1e1900 */
[----:B--2---:R-:W-:-:S07]  /*1eda0*/  IMAD.IADD R0, R4, 0x1, -R0 ;  /* 0x0000000104007824 */ /* 0x004fce00078e0a00 */
.L_x_10205:
[----:B-1----:R-:W2:Y:S04]  /*1edb0*/  @P2 LDG.E R4, desc[UR42][R2.64] ;  /* 0x0000002a02042981 */ /* 0x002ea8000c1e1900 */
[----:B------:R1:W2:Y:S01]  /*1edc0*/  @P2 LDG.E R3, desc[UR42][R2.64+0x4] ;  /* 0x0000042a02032981 */ /* 0x0002a2000c1e1900 */
[----:B------:R-:W-:Y:S02]  /*1edd0*/  IMAD R12, R25, 0xc0, RZ ;  /* 0x000000c0190c7824 */ /* 0x000fe400078e02ff */
[----:B-----5:R-:W-:Y:S02]  /*1ede0*/  IMAD.IADD R7, R0, 0x1, -R7 ;  /* 0x0000000100077824 */ /* 0x020fe400078e0a07 */
[----:B------:R-:W-:Y:S01]  /*1edf0*/  VIADD R9, R12, 0xbf ;  /* 0x000000bf0c097836 */ /* 0x000fe20000000000 */
[----:B------:R3:W-:Y:S01]  /*1ee00*/  STL [R1+0x20], R12 ;  /* 0x0000200c01007387 */ /* 0x0007e20000100800 */
[----:B-1----:R-:W1:Y:S02]  /*1ee10*/  LDC R2, c[0x0][0x448] ;  /* 0x00011200ff027b82 */ /* 0x002e640000000800 */
[----:B-1----:R-:W-:-:S13]  /*1ee20*/  ISETP.NE.AND P1, PT, R2, 0x1, PT ;  /* 0x000000010200780c */ /* 0x002fda0003f25270 */
[----:B------:R-:W1:Y:S08]  /*1ee30*/  @P1 LDC R2, c[0x0][0x44c] ;  /* 0x00011300ff021b82 */ /* 0x000e700000000800 */
[----:B------:R-:W4:Y:S01]  /*1ee40*/  @P1 LDC R5, c[0x0][0x450] ;  /* 0x00011400ff051b82 */ /* 0x000f220000000800 */
[----:B-1----:R-:W-:-:S05]  /*1ee50*/  @P1 IMAD.HI.U32 R2, R9, R2, RZ ;  /* 0x0000000209021227 */ /* 0x002fca00078e00ff */
[----:B----4-:R-:W-:Y:S01]  /*1ee60*/  @P1 SHF.R.U32.HI R9, RZ, R5, R2 ;  /* 0x00000005ff091219 */ /* 0x010fe20000011602 */
[----:B--2---:R-:W-:-:S04]  /*1ee70*/  @P2 IMAD.IADD R8, R3, 0x1, -R4 ;  /* 0x0000000103082824 */ /* 0x004fc800078e0a04 */
[----:B------:R-:W-:-:S04]  /*1ee80*/  IMAD.IADD R0, R7, 0x1, R8 ;  /* 0x0000000107007824 */ /* 0x000fc800078e0208 */
[C---:B------:R-:W-:Y:S01]  /*1ee90*/  VIADD R21, R0.reuse, 0x7f ;  /* 0x0000007f00157836 */ /* 0x040fe20000000000 */
[----:B------:R-:W-:-:S04]  /*1eea0*/  IADD3 R20, R0, 0x1, -R13 ;  /* 0x0000000100147810 */ /* 0x000fc80007ffe80d */
[----:B------:R-:W-:Y:S01]  /*1eeb0*/  SHF.R.S32.HI R2, RZ, 0x1f, R21 ;  /* 0x0000001fff027819 */ /* 0x000fe20000011415 */
[----:B------:R-:W-:-:S03]  /*1eec0*/  IMAD.IADD R9, R20, 0x1, R9 ;  /* 0x0000000114097824 */ /* 0x000fc600078e0209 */
[----:B------:R-:W-:Y:S02]  /*1eed0*/  LEA.HI R21, R2, R21, RZ, 0x7 ;  /* 0x0000001502157211 */ /* 0x000fe400078f38ff */
[----:B------:R-:W1:Y:S02]  /*1eee0*/  LDC.64 R2, c[0x0][0x9e0] ;  /* 0x00027800ff027b82 */ /* 0x000e640000000a00 */
[----:B------:R-:W-:Y:S02]  /*1eef0*/  SHF.R.S32.HI R21, RZ, 0x7, R21 ;  /* 0x00000007ff157819 */ /* 0x000fe40000011415 */
[----:B-1----:R-:W-:Y:S01]  /*1ef00*/  ISETP.GE.AND P3, PT, R3, 0x1, PT ;  /* 0x000000010300780c */ /* 0x002fe20003f66270 */
[----:B------:R-:W-:-:S12]  /*1ef10*/  IMAD.IADD R2, R9, 0x1, R2 ;  /* 0x0000000109027824 */ /* 0x000fd800078e0202 */
[----:B---3--:R-:W-:Y:S05]  /*1ef20*/  @!P3 BRA `(.L_x_10206) ;  /* 0x000000000048b947 */ /* 0x008fea0003800000 */
        /* <DEDUP_REMOVED lines=11> */
.L_x_10208:
[----:B------:R-:W-:-:S13]  /*1efe0*/  ISETP.NE.AND P0, PT, R3, 0x1, PT ;  /* 0x000000010300780c */ /* 0x000fda0003f05270 */
[----:B------:R-:W1:Y:S02]  /*1eff0*/  @P0 LDC.64 R4, c[0x0][0x9e8] ;  /* 0x00027a00ff040b82 */ /* 0x000e640000000a00 */
[----:B-1----:R-:W-:-:S05]  /*1f000*/  @P0 IMAD.HI.U32 R4, R10, R4, RZ ;  /* 0x000000040a040227 */ /* 0x002fca00078e00ff */
[----:B------:R-:W-:-:S07]  /*1f010*/  @P0 SHF.R.U32.HI R10, RZ, R5, R4 ;  /* 0x00000005ff0a0219 */ /* 0x000fce0000011604 */
.L_x_10209:
[----:B------:R-:W-:Y:S05]  /*1f020*/  BSYNC B0 ;  /* 0x0000000000007941 */ /* 0x000fea0003800000 */
.L_x_10207:
[----:B------:R-:W-:-:S05]  /*1f030*/  IMAD R10, R10, R3, R3 ;  /* 0x000000030a0a7224 */ /* 0x000fca00078e0203 */
[----:B------:R-:W-:-:S07]  /*1f040*/  VIMNMX R2, R2, R10, PT ;  /* 0x0000000a02027248 */ /* 0x000fce0003fe0100 */
.L_x_10206:
[----:B------:R-:W1:Y:S01]  /*1f050*/  @P1 LDC R5, c[0x0][0x44c] ;  /* 0x00011300ff051b82 */ /* 0x000e620000000800 */
[----:B------:R-:W-:Y:S01]  /*1f060*/  VIADD R2, R2, 0x7f ;  /* 0x0000007f02027836 */ /* 0x000fe20000000000 */
[----:B------:R-:W-:Y:S01]  /*1f070*/  ULDC UR4, c[0x0][0x9dc] ;  /* 0x0002770000047ab9 */ /* 0x000fe20000000800 */
[----:B------:R-:W-:Y:S02]  /*1f080*/  IMAD.MOV.U32 R4, RZ, RZ, R12 ;  /* 0x000000ffff047224 */ /* 0x000fe400078e000c */
[----:B------:R-:W-:-:S03]  /*1f090*/  IMAD.IADD R18, R0, 0x1, -R13 ;  /* 0x0000000100127824 */ /* 0x000fc600078e0a0d */
[----:B------:R-:W2:Y:S01]  /*1f0a0*/  @P1 LDC R9, c[0x0][0x450] ;  /* 0x00011400ff091b82 */ /* 0x000ea20000000800 */
[----:B-1----:R-:W-:-:S05]  /*1f0b0*/  @P1 IMAD.HI.U32 R5, R12, R5, RZ ;  /* 0x000000050c051227 */ /* 0x002fca00078e00ff */
[----:B--2---:R-:W-:Y:S02]  /*1f0c0*/  @P1 SHF.R.U32.HI R4, RZ, R9, R5 ;  /* 0x00000009ff041219 */ /* 0x004fe40000011605 */
[----:B------:R-:W-:-:S04]  /*1f0d0*/  SHF.R.S32.HI R5, RZ, 0x1f, R2 ;  /* 0x0000001fff057819 */ /* 0x000fc80000011402 */
[----:B------:R-:W-:Y:S01]  /*1f0e0*/  LEA.HI R5, R5, R2, RZ, 0x7 ;  /* 0x0000000205057211 */ /* 0x000fe200078f38ff */
[----:B------:R-:W-:-:S03]  /*1f0f0*/  IMAD.IADD R2, R18, 0x1, R4 ;  /* 0x0000000112027824 */ /* 0x000fc600078e0204 */
[----:B------:R-:W-:Y:S01]  /*1f100*/  SHF.R.S32.HI R5, RZ, 0x7, R5 ;  /* 0x00000007ff057819 */ /* 0x000fe20000011405 */
[----:B------:R-:W-:-:S03]  /*1f110*/  VIADD R0, R2, -UR4 ;  /* 0x8000000402007c36 */ /* 0x000fc60008000000 */
[----:B------:R-:W-:Y:S01]  /*1f120*/  VIMNMX R9, R21, R5, PT ;  /* 0x0000000515097248 */ /* 0x000fe20003fe0100 */
        /* <DEDUP_REMOVED lines=11> */
.L_x_10212:
[----:B------:R-:W-:-:S13]  /*1f1e0*/  ISETP.NE.AND P0, PT, R3, 0x1, PT ;  /* 0x000000010300780c */ /* 0x000fda0003f05270 */
[----:B------:R-:W1:Y:S02]  /*1f1f0*/  @P0 LDC.64 R4, c[0x0][0x9e8] ;  /* 0x00027a00ff040b82 */ /* 0x000e640000000a00 */
[----:B-1----:R-:W-:-:S05]  /*1f200*/  @P0 IMAD.HI.U32 R4, R2, R4, RZ ;  /* 0x0000000402040227 */ /* 0x002fca00078e00ff */
[----:B------:R-:W-:-:S07]  /*1f210*/  @P0 SHF.R.U32.HI R2, RZ, R5, R4 ;  /* 0x00000005ff020219 */ /* 0x000fce0000011604 */
.L_x_10213:
[----:B------:R-:W-:Y:S05]  /*1f220*/  BSYNC B0 ;  /* 0x0000000000007941 */ /* 0x000fea0003800000 */
.L_x_10211:
[----:B------:R-:W-:-:S05]  /*1f230*/  IMAD R2, R2, R3, RZ ;  /* 0x0000000302027224 */ /* 0x000fca00078e02ff */
[----:B------:R-:W-:-:S07]  /*1f240*/  VIMNMX R0, R0, R2, !PT ;  /* 0x0000000200007248 */ /* 0x000fce0007fe0100 */
.L_x_10210:
        /* <DEDUP_REMOVED lines=40> */
.L_x_10215:
[----:B------:R-:W-:Y:S05]  /*1f4d0*/  BSYNC B0 ;  /* 0x0000000000007941 */ /* 0x000fea0003800000 */
.L_x_10214:
[-C--:B------:R-:W-:Y:S01]  /*1f4e0*/  IMAD R4, R26, R2.reuse, R4 ;  /* 0x000000021a047224 */ /* 0x080fe200078e0204 */
[----:B------:R-:W-:Y:S04]  /*1f4f0*/  BSSY B0, `(.L_x_10216) ;  /* 0x0000156000007945 */ /* 0x000fe80003800000 */
[C---:B------:R-:W-:Y:S01]  /*1f500*/  VIADDMNMX R2, R4.reuse, R2, R9, PT ;  /* 0x0000000204027246 */ /* 0x040fe20003800109 */
[----:B------:R-:W-:-:S04]  /*1f510*/  IMAD R4, R4, 0x80, -R7 ;  /* 0x0000008004047824 */ /* 0x000fc800078e0a07 */
[----:B------:R-:W-:Y:S01]  /*1f520*/  IMAD R2, R2, 0x80, -R7 ;  /* 0x0000008002027824 */ /* 0x000fe200078e0a07 */
[----:B------:R-:W-:-:S04]  /*1f530*/  VIMNMX R4, RZ, R4, !PT ;  /* 0x00000004ff047248 */ /* 0x000fc80007fe0100 */
[----:B------:R-:W-:Y:S02]  /*1f540*/  VIMNMX R2, R2, R8, PT ;  /* 0x0000000802027248 */ /* 0x000fe40003fe0100 */
[----:B------:R-:W-:Y:S02]  /*1f550*/  SHF.R.U32.HI R3, RZ, 0x7, R4 ;  /* 0x00000007ff037819 */ /* 0x000fe40000011604 */
[----:B------:R-:W-:-:S13]  /*1f560*/  ISETP.GT.AND P0, PT, R2, R4, PT ;  /* 0x000000040200720c */ /* 0x000fda0003f04270 */
[----:B------:R-:W-:-:S05]  /*1f570*/  @P0 VIADD R2, R2, 0x7f ;  /* 0x0000007f02020836 */ /* 0x000fca0000000000 */
[----:B------:R-:W-:-:S04]  /*1f580*/  @P0 SHF.R.S32.HI R4, RZ, 0x1f, R2 ;  /* 0x0000001fff040819 */ /* 0x000fc80000011402 */
[----:B------:R-:W-:Y:S01]  /*1f590*/  @P0 LEA.HI R2, R4, R2, RZ, 0x7 ;  /* 0x0000000204020211 */ /* 0x000fe200078f38ff */
[----:B------:R-:W-:-:S03]  /*1f5a0*/  IMAD.MOV.U32 R4, RZ, RZ, R3 ;  /* 0x000000ffff047224 */ /* 0x000fc600078e0003 */
        /* <DEDUP_REMOVED lines=11> */
.L_x_10373:
[----:B--2---:R-:W-:Y:S02]  /*1f660*/  ISETP.NE.AND P0, PT, R14, RZ, PT ;  /* 0x000000ff0e00720c */ /* 0x004fe40003f05270 */
[----:B------:R-:W-:-:S11]  /*1f670*/  PLOP3.LUT P6, PT, PT, PT, PT, 0x8, 0x0 ;  /* 0x000000000000781c */ /* 0x000fd60003fce170 */
[----:B------:R-:W-:Y:S05]  /*1f680*/  @P0 BRA `(.L_x_10219) ;  /* 0x00000000000c0947 */ /* 0x000fea0003800000 */
[----:B------:R-:W-:-:S03]  /*1f690*/  UMOV UR4, 0xffffffff ;  /* 0xffffffff00047882 */ /* 0x000fc60000000000 */
[----:B------:R-:W-:Y:S05]  /*1f6a0*/  BRA.DIV UR4, `(.L_x_10220) ;  /* 0x0000006a04787947 */ /* 0x000fea000b800000 */
[----:B------:R-:W-:-:S13]  /*1f6b0*/  ELECT P6, URZ, PT ;  /* 0x00000000003f782f */ /* 0x000fda00038c0000 */
.L_x_10219:
        /* <DEDUP_REMOVED lines=9> */
.L_x_10376:
[----:B------:R-:W-:Y:S05]  /*1f750*/  BSYNC B1 ;  /* 0x0000000000017941 */ /* 0x000fea0003800000 */
.L_x_10221:
[----:B------:R-:W-:Y:S04]  /*1f760*/  BSSY B1, `(.L_x_10223) ;  /* 0x000008c000017945 */ /* 0x000fe80003800000 */
[----:B------:R-:W-:Y:S05]  /*1f770*/  @!P6 BRA `(.L_x_10224) ;  /* 0x000000080028e947 */ /* 0x000fea0003800000 */
[----:B------:R-:W2:Y:S01]  /*1f780*/  LDL R8, [R1+0x8] ;  /* 0x0000080001087983 */ /* 0x000ea20000100800 */
[----:B------:R-:W-:Y:S01]  /*1f790*/  IMAD R9, R29, 0x8, R19 ;  /* 0x000000081d097824 */ /* 0x000fe200078e0213 */
[----:B------:R-:W3:Y:S01]  /*1f7a0*/  S2R R7, SR_TID.X ;  /* 0x0000000000077919 */ /* 0x000ee20000002100 */
[----:B------:R-:W-:Y:S01]  /*1f7b0*/  BSSY B2, `(.L_x_10225) ;  /* 0x0000006000027945 */ /* 0x000fe20003800000 */
[----:B---3--:R-:W-:-:S04]  /*1f7c0*/  LOP3.LUT R7, R7, 0x7f, RZ, 0xc0, !PT ;  /* 0x0000007f07077812 */ /* 0x008fc800078ec0ff */
[----:B------:R-:W-:Y:S02]  /*1f7d0*/  ISETP.NE.AND P1, PT, R7, RZ, PT ;  /* 0x000000ff0700720c */ /* 0x000fe40003f25270 */
[----:B--2---:R-:W-:-:S04]  /*1f7e0*/  SHF.L.U32 R11, R8, 0x1f, RZ ;  /* 0x0000001f080b7819 */ /* 0x004fc800000006ff */
[----:B------:R-:W2:Y:S02]  /*1f7f0*/  SYNCS.PHASECHK.TRANS64.TRYWAIT P0, [R9+URZ+0x19ca0], R11 ;  /* 0x019ca00b090075a7 */ /* 0x000ea4000800017f */
[----:B--2---:R-:W-:Y:S05]  /*1f800*/  @!P0 BRA `(.L_x_10226) ;  /* 0x0000006800548947 */ /* 0x004fea0003800000 */
.L_x_10377:
[----:B------:R-:W-:Y:S05]  /*1f810*/  BSYNC B2 ;  /* 0x0000000000027941 */ /* 0x000fea0003800000 */
.L_x_10225:
        /* <DEDUP_REMOVED lines=9> */
.L_x_10228:
[----:B------:R-:W-:Y:S05]  /*1f8b0*/  BSYNC B2 ;  /* 0x0000000000027941 */ /* 0x000fea0003800000 */
.L_x_10227:
        /* <DEDUP_REMOVED lines=8> */
[----:B-1----:R-:W-:Y:S01]  /*1f940*/  VIADD R5, R9, 0x19c90 ;  /* 0x00019c9009057836 */ /* 0x002fe20000000000 */
[----:B------:R-:W-:Y:S01]  /*1f950*/  UMOV UR6, 0x0 ;  /* 0x0000000000067882 */ /* 0x000fe20000000000 */
[----:B------:R-:W-:Y:S01]  /*1f960*/  VIADD R10, R8, 0x13800 ;  /* 0x00013800080a7836 */ /* 0x000fe20000000000 */
[----:B------:R-:W-:-:S09]  /*1f970*/  UMOV UR7, 0x12f00000 ;  /* 0x12f0000000077882 */ /* 0x000fd20000000000 */
.L_x_10229:
        /* <DEDUP_REMOVED lines=16> */
.L_x_10230:
        /* <DEDUP_REMOVED lines=16> */
.L_x_10231:
        /* <DEDUP_REMOVED lines=13> */
.L_x_10378:
[----:B------:R-:W-:Y:S05]  /*1fc50*/  BSYNC B2 ;  /* 0x0000000000027941 */ /* 0x000fea0003800000 */
.L_x_10232:
[----:B------:R-:W-:Y:S01]  /*1fc60*/  BSSY B2, `(.L_x_10234) ;  /* 0x000000b000027945 */ /* 0x000fe20003800000 */
[----:B------:R-:W-:Y:S02]  /*1fc70*/  IMAD.MOV.U32 R10, RZ, RZ, 0x0 ;  /* 0x00000000ff0a7424 */ /* 0x000fe400078e00ff */
[----:B0-2---:R-:W-:Y:S01]  /*1fc80*/  IMAD.MOV.U32 R11, RZ, RZ, 0x12f00000 ;  /* 0x12f00000ff0b7424 */ /* 0x005fe200078e00ff */
        /* <DEDUP_REMOVED lines=8> */
.L_x_10235:
[----:B------:R-:W-:Y:S05]  /*1fd10*/  BSYNC B2 ;  /* 0x0000000000027941 */ /* 0x000fea0003800000 */
.L_x_10234:
        /* <DEDUP_REMOVED lines=8> */
.L_x_10236:
        /* <DEDUP_REMOVED lines=15> */
.L_x_10237:
        /* <DEDUP_REMOVED lines=15> */
.L_x_10238:
        /* <DEDUP_REMOVED lines=10> */
.L_x_10224:
[----:B------:R-:W-:Y:S05]  /*20020*/  BSYNC B1 ;  /* 0x0000000000017941 */ /* 0x000fea0003800000 */
.L_x_10223:
[----:B-1----:R-:W2:Y:S01]  /*20030*/  LDL.LU R5, [R1+0x8] ;  /* 0x0000080001057983 */ /* 0x002ea20000300800 */
[----:B------:R-:W-:Y:S01]  /*20040*/  VIADD R29, R29, 0x1 ;  /* 0x000000011d1d7836 */ /* 0x000fe20000000000 */
[----:B------:R-:W-:Y:S01]  /*20050*/  PLOP3.LUT P0, PT, PT, PT, PT, 0x8, 0x0 ;  /* 0x000000000000781c */ /* 0x000fe20003f0e170 */
[----:B------:R-:W-:-:S03]  /*20060*/  VIADD R10, R4, 0xfffffffe ;  /* 0xfffffffe040a7836 */ /* 0x000fc60000000000 */
[C---:B------:R-:W-:Y:S02]  /*20070*/  ISETP.NE.AND P1, PT, R29.reuse, 0x2, PT ;  /* 0x000000021d00780c */ /* 0x040fe40003f25270 */
[----:B------:R-:W-:Y:S02]  /*20080*/  ISETP.GE.AND P2, PT, R10, R3, PT ;  /* 0x000000030a00720c */ /* 0x000fe40003f46270 */
[----:B------:R-:W-:Y:S02]  /*20090*/  SEL R4, RZ, 0x1, P1 ;  /* 0x00000001ff047807 */ /* 0x000fe40000800000 */
[----:B------:R-:W-:Y:S02]  /*200a0*/  SEL R29, R29, RZ, P1 ;  /* 0x000000ff1d1d7207 */ /* 0x000fe40000800000 */
[----:B--2---:R-:W-:-:S05]  /*200b0*/  LOP3.LUT R5, R5, R4, RZ, 0x3c, !PT ;  /* 0x0000000405057212 */ /* 0x004fca00078e3cff */
[----:B------:R1:W-:Y:S02]  /*200c0*/  STL [R1+0x8], R5 ;  /* 0x0000080501007387 */ /* 0x0003e40000100800 */
[----:B------:R-:W-:Y:S05]  /*200d0*/  @!P2 BRA `(.L_x_10217) ;  /* 0x00000008005ca947 */ /* 0x000fea0003800000 */
.L_x_10255:
[----:B------:R-:W-:Y:S05]  /*200e0*/  YIELD ;  /* 0x0000000000007946 */ /* 0x000fea0003800000 */
[----:B------:R-:W-:Y:S04]  /*200f0*/  BSSY B1, `(.L_x_10239) ;  /* 0x000008b000017945 */ /* 0x000fe80003800000 */
[----:B--2---:R-:W-:Y:S05]  /*20100*/  @!P6 BRA `(.L_x_10240) ;  /* 0x000000080024e947 */ /* 0x004fea0003800000 */
[----:B-1----:R-:W2:Y:S01]  /*20110*/  LDL R5, [R1+0x8] ;  /* 0x0000080001057983 */ /* 0x002ea20000100800 */
        /* <DEDUP_REMOVED lines=8> */
.L_x_10379:
[----:B------:R-:W-:Y:S05]  /*201a0*/  BSYNC B2 ;  /* 0x0000000000027941 */ /* 0x000fea0003800000 */
.L_x_10241:
        /* <DEDUP_REMOVED lines=9> */
.L_x_10244:
[----:B------:R-:W-:Y:S05]  /*20240*/  BSYNC B2 ;  /* 0x0000000000027941 */ /* 0x000fea0003800000 */
.L_x_10243:
        /* <DEDUP_REMOVED lines=11> */
.L_x_10245:
        /* <DEDUP_REMOVED lines=16> */
.L_x_10246:
        /* <DEDUP_REMOVED lines=16> */
.L_x_10247:
        /* <DEDUP_REMOVED lines=13> */
.L_x_10380:
[----:B------:R-:W-:Y:S05]  /*205d0*/  BSYNC B2 ;  /* 0x0000000000027941 */ /* 0x000fea0003800000 */
.L_x_10248:
        /* <DEDUP_REMOVED lines=11> */
.L_x_10251:
[----:B------:R-:W-:Y:S05]  /*20690*/  BSYNC B2 ;  /* 0x0000000000027941 */ /* 0x000fea0003800000 */
.L_x_10250:
        /* <DEDUP_REMOVED lines=8> */
.L_x_10252:
        /* <DEDUP_REMOVED lines=15> */
.L_x_10253:
        /* <DEDUP_REMOVED lines=15> */
.L_x_10254:
        /* <DEDUP_REMOVED lines=10> */
.L_x_10240:
[----:B------:R-:W-:Y:S05]  /*209a0*/  BSYNC B1 ;  /* 0x0000000000017941 */ /* 0x000fea0003800000 */
.L_x_10239:
        /* <DEDUP_REMOVED lines=10> */
.L_x_10217:
[----:B------:R-:W-:Y:S05]  /*20a50*/  BSYNC B0 ;  /* 0x0000000000007941 */ /* 0x000fea0003800000 */
.L_x_10216:
        /* <DEDUP_REMOVED lines=8> */
[----:B----4-:R-:W-:-:S05]  /*20ae0*/  @P1 IMAD.HI.U32 R4, R3, R4, RZ ;  /* 0x0000000403041227 */ /* 0x010fca00078e00ff */
[----:B-----5:R-:W-:-:S05]  /*20af0*/  @P1 SHF.R.U32.HI R3, RZ, R2, R4 ;  /* 0x00000002ff031219 */ /* 0x020fca0000011604 */
[----:B------:R-:W-:Y:S02]  /*20b00*/  IMAD.IADD R20, R20, 0x1, R3 ;  /* 0x0000000114147824 */ /* 0x000fe400078e0203 */
[----:B------:R-:W3:Y:S02]  /*20b10*/  LDC.64 R2, c[0x0][0x9e0] ;  /* 0x00027800ff027b82 */ /* 0x000ee40000000a00 */
[----:B---3--:R-:W-:Y:S01]  /*20b20*/  ISETP.GE.AND P2, PT, R3, 0x1, PT ;  /* 0x000000010300780c */ /* 0x008fe20003f46270 */
[----:B------:R-:W-:-:S12]  /*20b30*/  IMAD.IADD R2, R20, 0x1, R2 ;  /* 0x0000000114027824 */ /* 0x000fd800078e0202 */
[----:B------:R-:W-:Y:S05]  /*20b40*/  @!P2 BRA `(.L_x_10256) ;  /* 0x000000000048a947 */ /* 0x000fea0003800000 */
[C---:B------:R-:W-:Y:S01]  /*20b50*/  ISETP.GT.AND P0, PT, R20.reuse, RZ, PT ;  /* 0x000000ff1400720c */ /* 0x040fe20003f04270 */
[----:B------:R-:W-:Y:S01]  /*20b60*/  BSSY B0, `(.L_x_10257) ;  /* 0x000000e000007945 */ /* 0x000fe20003800000 */
[----:B------:R-:W-:-:S11]  /*20b70*/  VIADD R6, R20, 0xffffffff ;  /* 0xffffffff14067836 */ /* 0x000fd60000000000 */
[----:B------:R-:W-:Y:S05]  /*20b80*/  @P0 BRA `(.L_x_10258) ;  /* 0x00000000001c0947 */ /* 0x000fea0003800000 */
[----:B------:R-:W-:Y:S01]  /*20b90*/  ISETP.NE.AND P0, PT, R3, 0x1, PT ;  /* 0x000000010300780c */ /* 0x000fe20003f05270 */
[----:B------:R-:W-:-:S12]  /*20ba0*/  IMAD.MOV R6, RZ, RZ, -R20 ;  /* 0x000000ffff067224 */ /* 0x000fd800078e0a14 */
[----:B-1----:R-:W1:Y:S02]  /*20bb0*/  @P0 LDC.64 R4, c[0x0][0x9e8] ;  /* 0x00027a00ff040b82 */ /* 0x002e640000000a00 */
[----:B-1----:R-:W-:-:S05]  /*20bc0*/  @P0 IMAD.HI.U32 R4, R6, R4, RZ ;  /* 0x0000000406040227 */ /* 0x002fca00078e00ff */
[----:B------:R-:W-:-:S04]  /*20bd0*/  @P0 SHF.R.U32.HI R6, RZ, R5, R4 ;  /* 0x00000005ff060219 */ /* 0x000fc80000011604 */
[----:B------:R-:W-:Y:S01]  /*20be0*/  LOP3.LUT R6, RZ, R6, RZ, 0x33, !PT ;  /* 0x00000006ff067212 */ /* 0x000fe200078e33ff */
[----:B------:R-:W-:Y:S06]  /*20bf0*/  BRA `(.L_x_10259) ;  /* 0x0000000000107947 */ /* 0x000fec0003800000 */
.L_x_10258:
[----:B------:R-:W-:-:S13]  /*20c00*/  ISETP.NE.AND P0, PT, R3, 0x1, PT ;  /* 0x000000010300780c */ /* 0x000fda0003f05270 */
[----:B-1----:R-:W1:Y:S02]  /*20c10*/  @P0 LDC.64 R4, c[0x0][0x9e8] ;  /* 0x00027a00ff040b82 */ /* 0x002e640000000a00 */
[----:B-1----:R-:W-:-:S05]  /*20c20*/  @P0 IMAD.HI.U32 R4, R6, R4, RZ ;  /* 0x0000000406040227 */ /* 0x002fca00078e00ff */
[----:B------:R-:W-:-:S07]  /*20c30*/  @P0 SHF.R.U32.HI R6, RZ, R5, R4 ;  /* 0x00000005ff060219 */ /* 0x000fce0000011604 */
.L_x_10259:
[----:B------:R-:W-:Y:S05]  /*20c40*/  BSYNC B0 ;  /* 0x0000000000007941 */ /* 0x000fea0003800000 */
.L_x_10257:
[----:B------:R-:W-:-:S05]  /*20c50*/  IMAD R6, R6, R3, R3 ;  /* 0x0000000306067224 */ /* 0x000fca00078e0203 */
[----:B------:R-:W-:-:S07]  /*20c60*/  VIMNMX R2, R2, R6, PT ;  /* 0x0000000602027248 */ /* 0x000fce0003fe0100 */
.L_x_10256:
[----:B------:R-:W-:Y:S01]  /*20c70*/  VIADD R2, R2, 0x7f ;  /* 0x0000007f02027836 */ /* 0x000fe20000000000 */
[----:B------:R-:W-:Y:S01]  /*20c80*/  ULDC UR4, c[0x0][0x9dc] ;  /* 0x0002770000047ab9 */ /* 0x000fe20000000800 */
[----:B-1----:R-:W-:-:S03]  /*20c90*/  IMAD.MOV.U32 R5, RZ, RZ, R7 ;  /* 0x000000ffff057224 */ /* 0x002fc600078e0007 */
[----:B------:R-:W-:-:S04]  /*20ca0*/  SHF.R.S32.HI R4, RZ, 0x1f, R2 ;  /* 0x0000001fff047819 */ /* 0x000fc80000011402 */
[----:B------:R-:W-:Y:S02]  /*20cb0*/  LEA.HI R4, R4, R2, RZ, 0x7 ;  /* 0x0000000204047211 */ /* 0x000fe400078f38ff */
[----:B------:R-:W1:Y:S02]  /*20cc0*/  @P1 LDC R2, c[0x0][0x450] ;  /* 0x00011400ff021b82 */ /* 0x000e640000000800 */
[----:B------:R-:W-:-:S04]  /*20cd0*/  SHF.R.S32.HI R4, RZ, 0x7, R4 ;  /* 0x00000007ff047819 */ /* 0x000fc80000011404 */
[----:B------:R-:W-:Y:S02]  /*20ce0*/  VIMNMX R6, R21, R4, PT ;  /* 0x0000000415067248 */ /* 0x000fe40003fe0100 */
[----:B------:R-:W3:Y:S02]  /*20cf0*/  @P1 LDC R4, c[0x0][0x44c] ;  /* 0x00011300ff041b82 */ /* 0x000ee40000000800 */
[----:B---3--:R-:W-:-:S05]  /*20d00*/  @P1 IMAD.HI.U32 R4, R7, R4, RZ ;  /* 0x0000000407041227 */ /* 0x008fca00078e00ff */
        /* <DEDUP_REMOVED lines=14> */
.L_x_10262:
[----:B------:R-:W-:-:S13]  /*20df0*/  ISETP.NE.AND P0, PT, R3, 0x1, PT ;  /* 0x000000010300780c */ /* 0x000fda0003f05270 */
[----:B------:R-:W1:Y:S02]  /*20e00*/  @P0 LDC.64 R4, c[0x0][0x9e8] ;  /* 0x00027a00ff040b82 */ /* 0x000e640000000a00 */
[----:B-1----:R-:W-:-:S05]  /*20e10*/  @P0 IMAD.HI.U32 R4, R7, R4, RZ ;  /* 0x0000000407040227 */ /* 0x002fca00078e00ff */
[----:B------:R-:W-:-:S07]  /*20e20*/  @P0 SHF.R.U32.HI R7, RZ, R5, R4 ;  /* 0x00000005ff070219 */ /* 0x000fce0000011604 */
.L_x_10263:
[----:B------:R-:W-:Y:S05]  /*20e30*/  BSYNC B0 ;  /* 0x0000000000007941 */ /* 0x000fea0003800000 */
.L_x_10261:
[----:B------:R-:W-:-:S05]  /*20e40*/  IMAD R3, R7, R3, RZ ;  /* 0x0000000307037224 */ /* 0x000fca00078e02ff */
[----:B------:R-:W-:-:S07]  /*20e50*/  VIMNMX R2, R2, R3, !PT ;  /* 0x0000000302027248 */ /* 0x000fce0007fe0100 */
.L_x_10260:
[----:B------:R-:W-:Y:S01]  /*20e60*/  ISETP.NE.AND P1, PT, R0, RZ, PT ;  /* 0x000000ff0000720c */ /* 0x000fe20003f25270 */
[----:B------:R-:W-:Y:S01]  /*20e70*/  BSSY B0, `(.L_x_10264) ;  /* 0x0000024000007945 */ /* 0x000fe20003800000 */
[----:B------:R-:W-:-:S04]  /*20e80*/  SHF.R.S32.HI R3, RZ, 0x1f, R2 ;  /* 0x0000001fff037819 */ /* 0x000fc80000011402 */
[----:B------:R-:W-:Y:S01]  /*20e90*/  LEA.HI R3, R3, R2, RZ, 0x7 ;  /* 0x0000000203037211 */ /* 0x000fe200078f38ff */
[----:B------:R-:W-:-:S03]  /*20ea0*/  IMAD.MOV.U32 R2, RZ, RZ, RZ ;  /* 0x000000ffff027224 */ /* 0x000fc600078e00ff */
[----:B------:R-:W-:-:S03]  /*20eb0*/  SHF.R.S32.HI R3, RZ, 0x7, R3 ;  /* 0x00000007ff037819 */ /* 0x000fc60000011403 */
[----:B------:R-:W1:Y:S01]  /*20ec0*/  @!P1 LDC R0, c[0x0][0x9f0] ;  /* 0x00027c00ff009b82 */ /* 0x000e620000000800 */
[----:B------:R-:W-:-:S04]  /*20ed0*/  VIMNMX R4, RZ, R3, !PT ;  /* 0x00000003ff047248 */ /* 0x000fc80007fe0100 */
[----:B------:R-:W-:-:S13]  /*20ee0*/  ISETP.GT.AND P0, PT, R6, R4, PT ;  /* 0x000000040600720c */ /* 0x000fda0003f04270 */
[----:B------:R-:W-:Y:S05]  /*20ef0*/  @!P0 BRA `(.L_x_10265) ;  /* 0x00000000006c8947 */ /* 0x000fea0003800000 */
[-C--:B-1----:R-:W-:Y:S02]  /*20f00*/  IABS R5, R0.reuse ;  /* 0x0000000000057213 */ /* 0x082fe40000000000 */
[----:B--2---:R-:W-:Y:S02]  /*20f10*/  IABS R8, R0 ;  /* 0x0000000000087213 */ /* 0x004fe40000000000 */
[----:B------:R-:W1:Y:S03]  /*20f20*/  I2F.RP R2, R5 ;  /* 0x0000000500027306 */ /* 0x000e660000209400 */
[----:B------:R-:W-:-:S05]  /*20f30*/  IMAD.MOV R8, RZ, RZ, -R8 ;  /* 0x000000ffff087224 */ /* 0x000fca00078e0a08 */
[----:B-1----:R-:W1:Y:S02]  /*20f40*/  MUFU.RCP R2, R2 ;  /* 0x0000000200027308 */ /* 0x002e640000001000 */
[----:B-1----:R-:W-:-:S06]  /*20f50*/  VIADD R2, R2, 0xffffffe ;  /* 0x0ffffffe02027836 */ /* 0x002fcc0000000000 */
[----:B------:R-:W1:Y:S02]  /*20f60*/  F2I.FTZ.U32.TRUNC.NTZ R3, R2 ;  /* 0x0000000200037305 */ /* 0x000e64000021f000 */
[----:B-1----:R-:W-:-:S04]  /*20f70*/  IMAD.MOV R2, RZ, RZ, -R3 ;  /* 0x000000ffff027224 */ /* 0x002fc800078e0a03 */
        /* <DEDUP_REMOVED lines=19> */
.L_x_10265:
[----:B------:R-:W-:Y:S05]  /*210b0*/  BSYNC B0 ;  /* 0x0000000000007941 */ /* 0x000fea0003800000 */
.L_x_10264:
[----:B------:R-:W-:-:S05]  /*210c0*/  IMAD R26, R26, R2, R4 ;  /* 0x000000021a1a7224 */ /* 0x000fca00078e0204 */
[----:B-1----:R-:W-:-:S04]  /*210d0*/  VIADDMNMX R0, R26, R2, R6, PT ;  /* 0x000000021a007246 */ /* 0x002fc80003800106 */
        /* <DEDUP_REMOVED lines=9> */
[----:B------:R-:W3:Y:S01]  /*21170*/  LDC.64 R2, c[0x0][0xc60] ;  /* 0x00031800ff027b82 */ /* 0x000ee20000000a00 */
[----:B------:R-:W1:Y:S02]  /*21180*/  FLO.U32 R0, UR4 ;  /* 0x0000000400007d00 */ /* 0x000e6400080e0000 */
[----:B-1----:R-:W-:-:S06]  /*21190*/  ISETP.EQ.U32.AND P0, PT, R0, R5, PT ;  /* 0x000000050000720c */ /* 0x002fcc0003f02070 */
[----:B------:R-:W3:Y:S07]  /*211a0*/  POPC R5, UR4 ;  /* 0x0000000400057d09 */ /* 0x000eee0008000000 */
[----:B---3--:R-:W3:Y:S01]  /*211b0*/  @P0 ATOMG.E.ADD.STRONG.GPU PT, R3, desc[UR42][R2.64], R5 ;  /* 0x00000005020309a8 */ /* 0x008ee200081ee1ea */
[----:B------:R-:W1:Y:S02]  /*211c0*/  S2R R4, SR_LTMASK ;  /* 0x0000000000047919 */ /* 0x000e640000003900 */
[----:B-1----:R-:W-:-:S04]  /*211d0*/  LOP3.LUT R4, R4, UR4, RZ, 0xc0, !PT ;  /* 0x0000000404047c12 */ /* 0x002fc8000f8ec0ff */
[----:B------:R-:W1:Y:S01]  /*211e0*/  POPC R7, R4 ;  /* 0x0000000400077309 */ /* 0x000e620000000000 */
[----:B---3--:R-:W1:Y:S02]  /*211f0*/  SHFL.IDX PT, R0, R3, R0, 0x1f ;  /* 0x00001f0003007589 */ /* 0x008e6400000e0000 */
[----:B-1----:R-:W-:Y:S01]  /*21200*/  IADD3 R24, R0, UR38, R7 ;  /* 0x0000002600187c10 */ /* 0x002fe2000fffe007 */
[----:B------:R-:W-:Y:S06]  /*21210*/  BRA `(.L_x_10267) ;  /* 0x0000003000587947 */ /* 0x000fec0003800000 */
.L_x_10266:
        /* <DEDUP_REMOVED lines=15> */
[----:B--2---:R-:W-:Y:S02]  /*21310*/  IMAD.MOV.U32 R8, RZ, RZ, 0x70 ;  /* 0x00000070ff087424 */ /* 0x004fe400078e00ff */
[----:B------:R-:W-:Y:S02]  /*21320*/  IMAD.MOV.U32 R12, RZ, RZ, 0x1 ;  /* 0x00000001ff0c7424 */ /* 0x000fe400078e00ff */
[----:B0-----:R-:W-:-:S07]  /*21330*/  IMAD.MOV.U32 R13, RZ, RZ, RZ ;  /* 0x000000ffff0d7224 */ /* 0x001fce00078e00ff */
[----:B------:R-:W-:-:S07]  /*21340*/  LEPC R20, `(.L_x_10269) ;  /* 0x000000001014794e */ /* 0x000fce0000000000 */
[----:B-1----:R-:W-:Y:S05]  /*21350*/  CALL.ABS.NOINC R2 ;  /* 0x0000000002007343 */ /* 0x002fea0003c00000 */
.L_x_10269:
[----:B------:R-:W-:Y:S05]  /*21360*/  BSYNC B6 ;  /* 0x0000000000067941 */ /* 0x000fea0003800000 */
.L_x_10268:
        /* <DEDUP_REMOVED lines=22> */
.L_x_10271:
[----:B------:R-:W-:Y:S05]  /*214d0*/  BSYNC B6 ;  /* 0x0000000000067941 */ /* 0x000fea0003800000 */
.L_x_10270:
        /* <DEDUP_REMOVED lines=20> */
.L_x_10273:
[----:B------:R-:W-:Y:S05]  /*21620*/  BSYNC B6 ;  /* 0x0000000000067941 */ /* 0x000fea0003800000 */
.L_x_10272:
        /* <DEDUP_REMOVED lines=19> */
.L_x_10275:
[----:B------:R-:W-:Y:S05]  /*21760*/  BSYNC B6 ;  /* 0x0000000000067941 */ /* 0x000fea0003800000 */
.L_x_10274:
[----:B------:R-:W-:Y:S01]  /*21770*/  ULDC.64 UR4, c[0x0][0x9f8] ;  /* 0x00027e0000047ab9 */ /* 0x000fe20000000a00 */
[----:B------:R-:W-:Y:S01]  /*21780*/  IMAD.MOV.U32 R25, RZ, RZ, R27 ;  /* 0x000000ffff197224 */ /* 0x000fe200078e001b */
[----:B------:R-:W-:-:S04]  /*21790*/  ISETP.NE.U32.AND P0, PT, RZ, UR4, PT ;  /* 0x00000004ff007c0c */ /* 0x000fc8000bf05070 */
[----:B------:R-:W-:Y:S01]  /*217a0*/  ISETP.NE.AND.EX P0, PT, RZ, UR5, PT, P0 ;  /* 0x00000005ff007c0c */ /* 0x000fe2000bf05300 */
[----:B------:R-:W-:-:S12]  /*217b0*/  ULDC.64 UR4, c[0x0][0xa08] ;  /* 0x0002820000047ab9 */ /* 0x000fd80000000a00 */
[----:B------:R-:W1:Y:S02]  /*217c0*/  @P0 LDC.64 R2, c[0x0][0x9f8] ;  /* 0x00027e00ff020b82 */ /* 0x000e640000000a00 */
[----:B-1----:R-:W-:-:S05]  /*217d0*/  @P0 IMAD.WIDE R2, R27, 0x4, R2 ;  /* 0x000000041b020825 */ /* 0x002fca00078e0202 */
[----:B------:R1:W2:Y:S02]  /*217e0*/  @P0 LDG.E R25, desc[UR42][R2.64] ;  /* 0x0000002a02190981 */ /* 0x0002a4000c1e1900 */
[----:B-1----:R-:W1:Y:S02]  /*217f0*/  LDC.64 R2, c[0x0][0x418] ;  /* 0x00010600ff027b82 */ /* 0x002e640000000a00 */
[----:B-1----:R-:W-:Y:S01]  /*21800*/  LOP3.LUT P0, RZ, R2, UR4, RZ, 0xfc, !PT ;  /* 0x0000000402ff7c12 */ /* 0x002fe2000f80fcff */
[----:B------:R-:W-:-:S03]  /*21810*/  UMOV UR4, 0xffffffff ;  /* 0xffffffff00047882 */ /* 0x000fc60000000000 */
[----:B------:R-:W-:Y:S02]  /*21820*/  LOP3.LUT P0, RZ, R3, UR5, RZ, 0xfc, P0 ;  /* 0x0000000503ff7c12 */ /* 0x000fe4000800fcff */
[----:B--2---:R-:W-:Y:S02]  /*21830*/  SHF.R.S32.HI R8, RZ, 0x1f, R25 ;  /* 0x0000001fff087819 */ /* 0x004fe40000011419 */
[----:B------:R-:W-:-:S03]  /*21840*/  SEL R18, R25, RZ, !P0 ;  /* 0x000000ff19127207 */ /* 0x000fc60004000000 */
[----:B------:R1:W-:Y:S01]  /*21850*/  STL [R1+0xc], R8 ;  /* 0x00000c0801007387 */ /* 0x0003e20000100800 */
[----:B------:R-:W-:Y:S05]  /*21860*/  BRA.DIV UR4, `(.L_x_10276) ;  /* 0x0000004a048c7947 */ /* 0x000fea000b800000 */
[----:B------:R-:W2:Y:S02]  /*21870*/  S2R R0, SR_TID.X ;  /* 0x0000000000007919 */ /* 0x000ea40000002100 */
[----:B--2---:R-:W-:-:S04]  /*21880*/  SHF.R.U32.HI R0, RZ, 0x5, R0 ;  /* 0x00000005ff007819 */ /* 0x004fc80000011600 */
[----:B------:R-:W-:-:S05]  /*21890*/  LOP3.LUT R0, R0, 0x3, RZ, 0xc0, !PT ;  /* 0x0000000300007812 */ /* 0x000fca00078ec0ff */
[----:B------:R2:W3:Y:S02]  /*218a0*/  SHFL.IDX PT, R14, R0, RZ, 0x1f ;  /* 0x00001fff000e7589 */ /* 0x0004e400000e0000 */
.L_x_10383:
        /* <DEDUP_REMOVED lines=8> */
.L_x_10386:
        /* <DEDUP_REMOVED lines=23> */
.L_x_10279:
        /* <DEDUP_REMOVED lines=8> */
.L_x_10387:
        /* <DEDUP_REMOVED lines=8> */
.L_x_10281:
        /* <DEDUP_REMOVED lines=28> */
.L_x_10388:
[----:B------:R-:W-:Y:S05]  /*21d60*/  @P1 BRA `(.L_x_10283) ;  /* 0x00000000001c1947 */ /* 0x000fea0003800000 */
[----:B------:R-:W4:Y:S01]  /*21d70*/  S2R R5, SR_TID.X ;  /* 0x0000000000057919 */ /* 0x000f220000002100 */
[----:B--23--:R-:W-:-:S04]  /*21d80*/  IMAD.MOV.U32 R3, RZ, RZ, 0x3000 ;  /* 0x00003000ff037424 */ /* 0x00cfc800078e00ff */
[----:B------:R2:W-:Y:S01]  /*21d90*/  SYNCS.ARRIVE.TRANS64 RZ, [R4+URZ+0x19c30], R3 ;  /* 0x019c300304ff79a7 */ /* 0x0005e2000800003f */
[----:B----4-:R-:W-:-:S04]  /*21da0*/  LOP3.LUT R5, R5, 0x1f, RZ, 0xc0, !PT ;  /* 0x0000001f05057812 */ /* 0x010fc800078ec0ff */
[----:B------:R-:W-:-:S13]  /*21db0*/  ISETP.NE.AND P0, PT, R5, RZ, PT ;  /* 0x000000ff0500720c */ /* 0x000fda0003f05270 */
[----:B--2---:R-:W-:Y:S05]  /*21dc0*/  @!P0 BRA `(.L_x_10283) ;  /* 0x0000000000048947 */ /* 0x004fea0003800000 */
[----:B------:R-:W-:Y:S01]  /*21dd0*/  BPT.TRAP 0x1 ;  /* 0x000000040000795c */ /* 0x000fe20000300000 */
.L_x_10283:
        /* <DEDUP_REMOVED lines=10> */
[----:B------:R-:W-:Y:S01]  /*21e80*/  UMOV UR16, 0x20 ;  /* 0x0000002000107882 */ /* 0x000fe20000000000 */
[----:B------:R-:W-:-:S02]  /*21e90*/  PLOP3.LUT P0, PT, PT, PT, PT, 0x80, 0x0 ;  /* 0x000000000000781c */ /* 0x000fc40003f0f070 */
[----:B------:R-:W-:Y:S01]  /*21ea0*/  UIADD3 UR8, UR15, 0x13800, URZ ;  /* 0x000138000f087890 */ /* 0x000fe2000fffe03f */
[----:B------:R-:W-:Y:S01]  /*21eb0*/  LOP3.LUT R17, R17, 0xfffffffe, RZ, 0xc0, !PT ;  /* 0xfffffffe11117812 */ /* 0x000fe200078ec0ff */
[----:B------:R-:W-:Y:S02]  /*21ec0*/  UIADD3 UR9, UR9, 0x19c30, URZ ;  /* 0x00019c3009097890 */ /* 0x000fe4000fffe03f */
[----:B------:R-:W-:Y:S02]  /*21ed0*/  UIADD3 UR14, UR15, 0x14800, URZ ;  /* 0x000148000f0e7890 */ /* 0x000fe4000fffe03f */
[----:B------:R-:W-:-:S05]  /*21ee0*/  UIADD3 UR15, UR15, 0x15800, URZ ;  /* 0x000158000f0f7890 */ /* 0x000fca000fffe03f */
[----:B------:R4:W-:Y:S01]  /*21ef0*/  UTMALDG.4D [UR8], [UR4], desc[UR6] ;  /* 0x00000608040075b4 */ /* 0x0009e20008019000 */
[----:B------:R-:W-:Y:S01]  /*21f00*/  @P0 LOP3.LUT R17, R17, 0x1, RZ, 0xfc, !PT ;  /* 0x0000000111110812 */ /* 0x000fe200078efcff */
[----:B----4-:R-:W-:Y:S01]  /*21f10*/  UMOV UR8, UR14 ;  /* 0x0000000e00087c82 */ /* 0x010fe20008000000 */
[----:B------:R-:W-:Y:S01]  /*21f20*/  UMOV UR10, UR16 ;  /* 0x00000010000a7c82 */ /* 0x000fe20008000000 */
[----:B------:R-:W-:Y:S01]  /*21f30*/  UMOV UR14, 0x40 ;  /* 0x00000040000e7882 */ /* 0x000fe20000000000 */
[----:B------:R4:W-:Y:S02]  /*21f40*/  UTMALDG.4D [UR8], [UR4], desc[UR6] ;  /* 0x00000608040075b4 */ /* 0x0009e40008019000 */
[----:B----4-:R-:W-:Y:S01]  /*21f50*/  UMOV UR8, UR15 ;  /* 0x0000000f00087c82 */ /* 0x010fe20008000000 */
[----:B------:R-:W-:Y:S02]  /*21f60*/  UMOV UR10, UR14 ;  /* 0x0000000e000a7c82 */ /* 0x000fe40008000000 */
[----:B------:R4:W-:Y:S02]  /*21f70*/  UTMALDG.4D [UR8], [UR4], desc[UR6] ;  /* 0x00000608040075b4 */ /* 0x0009e40008019000 */
[----:B----4-:R-:W-:Y:S01]  /*21f80*/  NOP ;  /* 0x0000000000007918 */ /* 0x010fe20000000000 */
.L_x_10277:
[----:B--23--:R-:W2:Y:S01]  /*21f90*/  LDL.LU R3, [R1+0x2c] ;  /* 0x00002c0001037983 */ /* 0x00cea20000300800 */
[----:B------:R-:W-:Y:S05]  /*21fa0*/  WARPSYNC.ALL ;  /* 0x0000000000007948 */ /* 0x000fea0003800000 */
[----:B------:R-:W-:Y:S01]  /*21fb0*/  ULDC.64 UR4, c[0x0][0x298] ;  /* 0x0000a60000047ab9 */ /* 0x000fe20000000a00 */
[----:B------:R-:W-:Y:S01]  /*21fc0*/  VIADD R0, R19, 0xf000 ;  /* 0x0000f00013007836 */ /* 0x000fe20000000000 */
[----:B------:R-:W-:Y:S01]  /*21fd0*/  ULDC.64 UR6, c[0x0][0xa00] ;  /* 0x0002800000067ab9 */ /* 0x000fe20000000a00 */
[----:B------:R-:W-:Y:S01]  /*21fe0*/  BSSY B6, `(.L_x_10284) ;  /* 0x0000022000067945 */ /* 0x000fe20003800000 */
[----:B------:R-:W-:Y:S01]  /*21ff0*/  BAR.SYNC.DEFER_BLOCKING 0x8, 0x200 ;  /* 0x0208000000007b1d */ /* 0x000fe20000010000 */
[----:B------:R-:W-:-:S02]  /*22000*/  ISETP.NE.U32.AND P0, PT, RZ, UR6, PT ;  /* 0x00000006ff007c0c */ /* 0x000fc4000bf05070 */
[----:B------:R-:W-:Y:S02]  /*22010*/  LOP3.LUT P1, RZ, R0, 0x9f, RZ, 0xc0, !PT ;  /* 0x0000009f00ff7812 */ /* 0x000fe4000782c0ff */
[----:B------:R-:W-:Y:S02]  /*22020*/  ISETP.NE.AND.EX P0, PT, RZ, UR7, PT, P0 ;  /* 0x00000007ff007c0c */ /* 0x000fe4000bf05300 */
[----:B--2---:R-:W-:Y:S01]  /*22030*/  SHF.R.S32.HI R2, RZ, 0x1f, R3 ;  /* 0x0000001fff027819 */ /* 0x004fe20000011403 */
[----:B------:R-:W-:-:S04]  /*22040*/  IMAD.WIDE.U32 R4, R3, UR4, RZ ;  /* 0x0000000403047c25 */ /* 0x000fc8000f8e00ff */
[----:B------:R-:W-:Y:S01]  /*22050*/  IMAD R2, R2, UR4, RZ ;  /* 0x0000000402027c24 */ /* 0x000fe2000f8e02ff */
[----:B------:R2:W-:Y:S03]  /*22060*/  STL.64 [R1+0x38], R4 ;  /* 0x0000380401007387 */ /* 0x0005e60000100a00 */
[----:B------:R-:W-:Y:S01]  /*22070*/  IMAD R0, R3, UR5, R2 ;  /* 0x0000000503007c24 */ /* 0x000fe2000f8e0202 */
[----:B------:R-:W-:-:S03]  /*22080*/  SHF.R.S32.HI R2, RZ, 0x1f, R27 ;  /* 0x0000001fff027819 */ /* 0x000fc6000001141b */
[----:B------:R-:W-:Y:S01]  /*22090*/  IMAD.IADD R3, R5, 0x1, R0 ;  /* 0x0000000105037824 */ /* 0x000fe200078e0200 */
[----:B------:R-:W-:Y:S02]  /*220a0*/  SEL R0, R27, RZ, !P0 ;  /* 0x000000ff1b007207 */ /* 0x000fe40004000000 */
[----:B------:R-:W-:Y:S02]  /*220b0*/  SEL R2, R2, RZ, !P0 ;  /* 0x000000ff02027207 */ /* 0x000fe40004000000 */
[----:B------:R2:W-:Y:S04]  /*220c0*/  STL [R1+0x34], R3 ;  /* 0x0000340301007387 */ /* 0x0005e80000100800 */
        /* <DEDUP_REMOVED lines=16> */
[----:B0-----:R-:W-:-:S07]  /*221d0*/  IMAD.MOV.U32 R13, RZ, RZ, RZ ;  /* 0x000000ffff0d7224 */ /* 0x001fce00078e00ff */
[----:B------:R-:W-:-:S07]  /*221e0*/  LEPC R20, `(.L_x_10285) ;  /* 0x000000001014794e */ /* 0x000fce0000000000 */
[----:B--2---:R-:W-:Y:S05]  /*221f0*/  CALL.ABS.NOINC R2 ;  /* 0x0000000002007343 */ /* 0x004fea0003c00000 */
.L_x_10285:
[----:B------:R-:W-:Y:S05]  /*22200*/  BSYNC B6 ;  /* 0x0000000000067941 */ /* 0x000fea0003800000 */
.L_x_10284:
[----:B------:R-:W3:Y:S01]  /*22210*/  LDL.LU R20, [R1+0x34] ;  /* 0x0000340001147983 */ /* 0x000ee20000300800 */
[----:B------:R-:W4:Y:S01]  /*22220*/  LDC R9, c[0x0][0x448] ;  /* 0x00011200ff097b82 */ /* 0x000f220000000800 */
[----:B------:R-:W-:Y:S01]  /*22230*/  ULDC.64 UR6, c[0x0][0x2e0] ;  /* 0x0000b80000067ab9 */ /* 0x000fe20000000a00 */
[----:B------:R-:W-:Y:S01]  /*22240*/  ULDC.64 UR4, c[0x0][0x2d8] ;  /* 0x0000b60000047ab9 */ /* 0x000fe20000000a00 */
[----:B--2---:R-:W3:Y:S01]  /*22250*/  LDL.LU.64 R2, [R1+0x38] ;  /* 0x0000380001027983 */ /* 0x004ee20000300a00 */
[----:B------:R-:W-:-:S03]  /*22260*/  ULDC.64 UR8, c[0x0][0x280] ;  /* 0x0000a00000087ab9 */ /* 0x000fc60000000a00 */
[----:B------:R-:W2:Y:S04]  /*22270*/  LDL.LU R21, [R1+0x44] ;  /* 0x0000440001157983 */ /* 0x000ea80000300800 */
[----:B------:R-:W2:Y:S04]  /*22280*/  LDL.LU R4, [R1+0x2c] ;  /* 0x00002c0001047983 */ /* 0x000ea80000300800 */
[----:B------:R-:W2:Y:S01]  /*22290*/  LDL R12, [R1+0x20] ;  /* 0x00002000010c7983 */ /* 0x000ea20000100800 */
[----:B------:R-:W0:Y:S01]  /*222a0*/  S2R R10, SR_TID.X ;  /* 0x00000000000a7919 */ /* 0x000e220000002100 */
[----:B----4-:R-:W-:-:S13]  /*222b0*/  ISETP.NE.AND P1, PT, R9, 0x1, PT ;  /* 0x000000010900780c */ /* 0x010fda0003f25270 */
[----:B------:R-:W4:Y:S08]  /*222c0*/  @P1 LDC R5, c[0x0][0x44c] ;  /* 0x00011300ff051b82 */ /* 0x000f300000000800 */
[----:B------:R-:W4:Y:S01]  /*222d0*/  @P1 LDC R6, c[0x0][0x450] ;  /* 0x00011400ff061b82 */ /* 0x000f220000000800 */
[----:B0-----:R-:W-:-:S07]  /*222e0*/  IMAD.SHL.U32 R10, R10, 0x10, RZ ;  /* 0x000000100a0a7824 */ /* 0x001fce00078e00ff */
[----:B-1----:R-:W0:Y:S01]  /*222f0*/  @P1 LDC R8, c[0x0][0x450] ;  /* 0x00011400ff081b82 */ /* 0x002e220000000800 */
[----:B------:R-:W-:-:S04]  /*22300*/  LOP3.LUT R10, R10, 0x10, RZ, 0xc0, !PT ;  /* 0x000000100a0a7812 */ /* 0x000fc800078ec0ff */
[C---:B------:R-:W-:Y:S02]  /*22310*/  LOP3.LUT R11, R10.reuse, 0x20, RZ, 0xfc, !PT ;  /* 0x000000200a0b7812 */ /* 0x040fe400078efcff */
[----:B------:R-:W-:Y:S01]  /*22320*/  LOP3.LUT R10, R10, 0x40, RZ, 0xfc, !PT ;  /* 0x000000400a0a7812 */ /* 0x000fe200078efcff */
[----:B---3--:R-:W-:Y:S02]  /*22330*/  IMAD.MOV.U32 R3, RZ, RZ, R20 ;  /* 0x000000ffff037224 */ /* 0x008fe400078e0014 */
[----:B------:R-:W1:Y:S01]  /*22340*/  S2R R20, SR_TID.X ;  /* 0x0000000000147919 */ /* 0x000e620000002100 */
        /* <DEDUP_REMOVED lines=8> */
[C---:B-1----:R-:W-:Y:S01]  /*223d0*/  LOP3.LUT R21, R20.reuse, 0x7f, RZ, 0xc0, !PT ;  /* 0x0000007f14157812 */ /* 0x042fe200078ec0ff */
[----:B------:R-:W-:-:S03]  /*223e0*/  IMAD.SHL.U32 R20, R20, 0x40, RZ ;  /* 0x0000004014147824 */ /* 0x000fc600078e00ff */
[----:B------:R-:W-:-:S04]  /*223f0*/  SHF.R.U32.HI R21, RZ, 0x1, R21 ;  /* 0x00000001ff157819 */ /* 0x000fc80000011615 */
[----:B------:R-:W-:Y:S02]  /*22400*/  LOP3.LUT R20, R21, 0x40, R20, 0xf8, !PT ;  /* 0x0000004015147812 */ /* 0x000fe400078ef814 */
[----:B------:R-:W1:Y:S03]  /*22410*/  S2R R21, SR_TID.X ;  /* 0x0000000000157919 */ /* 0x000e660000002100 */
[----:B------:R-:W-:-:S04]  /*22420*/  IMAD.IADD R0, R20, 0x1, R12 ;  /* 0x0000000114007824 */ /* 0x000fc800078e020c */
[----:B----4-:R-:W-:-:S04]  /*22430*/  @P1 IMAD.HI.U32 R5, R0, R5, RZ ;  /* 0x0000000500051227 */ /* 0x010fc800078e00ff */
[----:B------:R-:W-:Y:S01]  /*22440*/  IMAD.MOV.U32 R4, RZ, RZ, R0 ;  /* 0x000000ffff047224 */ /* 0x000fe200078e0000 */
[----:B------:R-:W-:-:S04]  /*22450*/  @P1 SHF.R.U32.HI R4, RZ, R6, R5 ;  /* 0x00000006ff041219 */ /* 0x000fc80000011605 */
        /* <DEDUP_REMOVED lines=10> */
[C---:B-1----:R-:W-:Y:S01]  /*22500*/  IMAD.SHL.U32 R20, R21.reuse, 0x10, RZ ;  /* 0x0000001015147824 */ /* 0x042fe200078e00ff */
[----:B------:R-:W-:Y:S01]  /*22510*/  LOP3.LUT R21, R21, 0x7f, RZ, 0xc0, !PT ;  /* 0x0000007f15157812 */ /* 0x000fe200078ec0ff */
[----:B------:R-:W-:-:S03]  /*22520*/  IMAD R7, R7, UR6, RZ ;  /* 0x0000000607077c24 */ /* 0x000fc6000f8e02ff */
[----:B------:R-:W-:Y:S01]  /*22530*/  LOP3.LUT R20, R20, 0x10, RZ, 0xc0, !PT ;  /* 0x0000001014147812 */ /* 0x000fe200078ec0ff */
[----:B------:R-:W-:Y:S01]  /*22540*/  IMAD R7, R6, UR7, R7 ;  /* 0x0000000706077c24 */ /* 0x000fe2000f8e0207 */
[----:B------:R-:W-:Y:S01]  /*22550*/  IADD3 R6, P0, R4, UR8, RZ ;  /* 0x0000000804067c10 */ /* 0x000fe2000ff1e0ff */
[----:B------:R-:W-:-:S03]  /*22560*/  IMAD.MOV.U32 R4, RZ, RZ, R0 ;  /* 0x000000ffff047224 */ /* 0x000fc600078e0000 */
[----:B------:R-:W-:Y:S02]  /*22570*/  IADD3.X R5, R5, UR9, R7, P0, !PT ;  /* 0x0000000905057c10 */ /* 0x000fe400087fe407 */
[----:B------:R-:W1:Y:S02]  /*22580*/  @P1 LDC R7, c[0x0][0x44c] ;  /* 0x00011300ff071b82 */ /* 0x000e640000000800 */
[----:B-1----:R-:W-:-:S05]  /*22590*/  @P1 IMAD.HI.U32 R7, R0, R7, RZ ;  /* 0x0000000700071227 */ /* 0x002fca00078e00ff */
        /* <DEDUP_REMOVED lines=9> */
[----:B------:R0:W5:Y:S01]  /*22630*/  LDL R10, [R1+0x28] ;  /* 0x00002800010a7983 */ /* 0x0001620000100800 */
[----:B------:R-:W-:Y:S02]  /*22640*/  ISETP.GE.AND P2, PT, R20, UR4, PT ;  /* 0x0000000414007c0c */ /* 0x000fe4000bf46270 */
[----:B------:R-:W-:Y:S01]  /*22650*/  IMAD.IADD R3, R3, 0x1, R4 ;  /* 0x0000000103037824 */ /* 0x000fe200078e0204 */
[----:B------:R-:W-:Y:S02]  /*22660*/  SHF.R.S32.HI R4, RZ, 0x1f, R0 ;  /* 0x0000001fff047819 */ /* 0x000fe40000011400 */
[----:B------:R-:W-:Y:S01]  /*22670*/  ISETP.GE.AND P1, PT, R11, UR4, PT ;  /* 0x000000040b007c0c */ /* 0x000fe2000bf26270 */
[----:B------:R-:W-:-:S04]  /*22680*/  IMAD.WIDE.U32 R2, R0, UR6, R2 ;  /* 0x0000000600027c25 */ /* 0x000fc8000f8e0002 */
[----:B------:R-:W-:Y:S01]  /*22690*/  IMAD R4, R4, UR6, RZ ;  /* 0x0000000604047c24 */ /* 0x000fe2000f8e02ff */
[----:B------:R-:W-:-:S03]  /*226a0*/  IADD3 R8, P3, R2, UR8, RZ ;  /* 0x0000000802087c10 */ /* 0x000fc6000ff7e0ff */
[----:B------:R-:W-:Y:S01]  /*226b0*/  IMAD R4, R0, UR7, R4 ;  /* 0x0000000700047c24 */ /* 0x000fe2000f8e0204 */
[----:B------:R-:W-:Y:S01]  /*226c0*/  UMOV UR4, 0xffffffff ;  /* 0xffffffff00047882 */ /* 0x000fe20000000000 */
[----:B------:R-:W-:-:S03]  /*226d0*/  SHF.R.U32.HI R21, RZ, 0x1, R21 ;  /* 0x00000001ff157819 */ /* 0x000fc60000011615 */
[----:B------:R-:W-:Y:S01]  /*226e0*/  IADD3.X R7, R3, UR9, R4, P3, !PT ;  /* 0x0000000903077c10 */ /* 0x000fe20009ffe404 */
[----:B0-----:R-:W-:Y:S06]  /*226f0*/  BRA.DIV UR4, `(.L_x_10286) ;  /* 0x0000003e04647947 */ /* 0x001fec000b800000 */
[----:B------:R-:W2:Y:S04]  /*22700*/  LDL.LU R12, [R1+0x24] ;  /* 0x00002400010c7983 */ /* 0x000ea80000300800 */
[----:B------:R-:W3:Y:S04]  /*22710*/  LDL.LU R11, [R1+0x20] ;  /* 0x00002000010b7983 */ /* 0x000ee80000300800 */
[----:B------:R-:W0:Y:S04]  /*22720*/  SHFL.IDX PT, R3, R6, RZ, 0x1e1f ;  /* 0x001e1fff06037589 */ /* 0x000e2800000e0000 */
[----:B------:R-:W1:Y:S04]  /*22730*/  SHFL.IDX PT, R2, R5, RZ, 0x1e1f ;  /* 0x001e1fff05027589 */ /* 0x000e6800000e0000 */
[----:B------:R-:W4:Y:S04]  /*22740*/  SHFL.IDX PT, R6, R6, 0x1, 0x1e1f ;  /* 0x003e1f0006067f89 */ /* 0x000f2800000e0000 */
[----:B------:R-:W4:Y:S01]  /*22750*/  SHFL.IDX PT, R5, R5, 0x1, 0x1e1f ;  /* 0x003e1f0005057f89 */ /* 0x000f2200000e0000 */
[----:B--2---:R-:W-:-:S02]  /*22760*/  IMAD R4, R12, R9, RZ ;  /* 0x000000090c047224 */ /* 0x004fc400078e02ff */
[----:B---3--:R-:W-:-:S05]  /*22770*/  IMAD.IADD R0, R21, 0x1, R11 ;  /* 0x0000000115007824 */ /* 0x008fca00078e020b */
[----:B------:R-:W-:-:S13]  /*22780*/  ISETP.GE.AND P4, PT, R0, R4, PT ;  /* 0x000000040000720c */ /* 0x000fda0003f86270 */
[----:B0-----:R-:W-:-:S05]  /*22790*/  @!P4 IADD3 R3, P3, R20, R3, RZ ;  /* 0x000000031403c210 */ /* 0x001fca0007f7e0ff */
[----:B-1----:R-:W-:-:S05]  /*227a0*/  @!P4 IMAD.X R2, RZ, RZ, R2, P3 ;  /* 0x000000ffff02c224 */ /* 0x002fca00018e0602 */
        /* <DEDUP_REMOVED lines=8> */
[----:B----4-:R-:W-:-:S05]  /*22830*/  @!P4 IADD3 R2, P3, R20, R6, RZ ;  /* 0x000000061402c210 */ /* 0x010fca0007f7e0ff */
[----:B------:R-:W-:-:S05]  /*22840*/  @!P4 IMAD.X R3, RZ, RZ, R5, P3 ;  /* 0x000000ffff03c224 */ /* 0x000fca00018e0605 */
[----:B------:R-:W-:Y:S04]  /*22850*/  @!P4 LDGSTS.E.BYPASS.LTC128B.128 [R10+0xf800], desc[UR42][R2.64], !P2 ;  /* 0x0f800000020acfae */ /* 0x000fe8000d101d6a */
[----:B------:R-:W-:Y:S04]  /*22860*/  @!P4 LDGSTS.E.BYPASS.LTC128B.128 [R10+0x11000], desc[UR42][R2.64+0x20], !P1 ;  /* 0x11000020020acfae */ /* 0x000fe8000c901d6a */
[----:B------:R0:W-:Y:S04]  /*22870*/  @!P4 LDGSTS.E.BYPASS.LTC128B.128 [R10+0x12800], desc[UR42][R2.64+0x40], !P0 ;  /* 0x12800040020acfae */ /* 0x0001e8000c101d6a */
[----:B0-----:R0:W1:Y:S04]  /*22880*/  SHFL.IDX PT, R3, R7, RZ, 0x1e1f ;  /* 0x001e1fff07037589 */ /* 0x00106800000e0000 */
[----:B------:R0:W2:Y:S02]  /*22890*/  SHFL.IDX PT, R2, R8, RZ, 0x1e1f ;  /* 0x001e1fff08027589 */ /* 0x0000a400000e0000 */
.L_x_10395:
        /* <DEDUP_REMOVED lines=12> */
.L_x_10288:
[----:B------:R-:W-:Y:S05]  /*22960*/  BSYNC B0 ;  /* 0x0000000000007941 */ /* 0x000fea0003800000 */
.L_x_10287:
[----:B------:R-:W-:Y:S01]  /*22970*/  NOP ;  /* 0x0000000000007918 */ /* 0x000fe20000000000 */
[----:B------:R-:W-:-:S13]  /*22980*/  PLOP3.LUT P0, PT, PT, PT, PT, 0x80, 0x0 ;  /* 0x000000000000781c */ /* 0x000fda0003f0f070 */
.L_x_10289:
        /* <DEDUP_REMOVED lines=18> */
.L_x_10396:
[----:B------:R-:W-:Y:S05]  /*22ab0*/  BSYNC B0 ;  /* 0x0000000000007941 */ /* 0x000fea0003800000 */
.L_x_10290:
[----:B------:R-:W3:Y:S02]  /*22ac0*/  LDL.LU R2, [R1+0x30] ;  /* 0x0000300001027983 */ /* 0x000ee40000300800 */
[----:B---3--:R-:W-:-:S05]  /*22ad0*/  VIADD R2, R2, 0xfffffffe ;  /* 0xfffffffe02027836 */ /* 0x008fca0000000000 */
[----:B------:R-:W-:-:S13]  /*22ae0*/  ISETP.GE.AND P0, PT, R2, R26, PT ;  /* 0x0000001a0200720c */ /* 0x000fda0003f06270 */
[----:B------:R-:W-:Y:S05]  /*22af0*/  @!P0 BRA `(.L_x_10292) ;  /* 0x0000001000448947 */ /* 0x000fea0003800000 */
[----:B0-----:R0:W5:Y:S01]  /*22b00*/  LDL.LU R8, [R1] ;  /* 0x0000000001087983 */ /* 0x0011620000300800 */
[----:B--2---:R-:W-:-:S07]  /*22b10*/  IMAD.MOV.U32 R0, RZ, RZ, R23 ;  /* 0x000000ffff007224 */ /* 0x004fce00078e0017 */
.L_x_10316:
[----:B------:R-:W-:Y:S01]  /*22b20*/  VIADD R23, R0, 0x1 ;  /* 0x0000000100177836 */ /* 0x000fe20000000000 */
[----:B------:R-:W-:Y:S01]  /*22b30*/  LOP3.LUT P1, RZ, R17, 0x1, RZ, 0xc0, !PT ;  /* 0x0000000111ff7812 */ /* 0x000fe2000782c0ff */
[----:B------:R-:W-:Y:S05]  /*22b40*/  YIELD ;  /* 0x0000000000007946 */ /* 0x000fea0003800000 */
[----:B------:R-:W-:Y:S01]  /*22b50*/  ISETP.NE.AND P0, PT, R23, 0x2, PT ;  /* 0x000000021700780c */ /* 0x000fe20003f05270 */
[----:B------:R-:W-:Y:S03]  /*22b60*/  BSSY B0, `(.L_x_10293) ;  /* 0x00000a6000007945 */ /* 0x000fe60003800000 */
[----:B-1----:R-:W-:-:S02]  /*22b70*/  SEL R3, RZ, 0x1, P0 ;  /* 0x00000001ff037807 */ /* 0x002fc40000000000 */
[----:B------:R-:W-:Y:S02]  /*22b80*/  SEL R23, R23, RZ, P0 ;  /* 0x000000ff17177207 */ /* 0x000fe40000000000 */
[----:B-----5:R-:W-:-:S05]  /*22b90*/  LOP3.LUT R9, R8, R3, RZ, 0x3c, !PT ;  /* 0x0000000308097212 */ /* 0x020fca00078e3cff */
        /* <DEDUP_REMOVED lines=9> */
[----:B------:R-:W-:Y:S01]  /*22c30*/  ULDC.64 UR6, c[0x0][0x428] ;  /* 0x00010a0000067ab9 */ /* 0x000fe20000000a00 */
[----:B---3--:R-:W-:-:S13]  /*22c40*/  ISETP.NE.AND P0, PT, R3, 0x1, PT ;  /* 0x000000010300780c */ /* 0x008fda0003f05270 */
[----:B------:R-:W3:Y:S02]  /*22c50*/  @P0 LDC.64 R4, c[0x0][0x440] ;  /* 0x00011000ff040b82 */ /* 0x000ee40000000a00 */
[----:B---3--:R-:W-:-:S04]  /*22c60*/  @P0 IMAD.HI.U32 R6, R2, R4, RZ ;  /* 0x0000000402060227 */ /* 0x008fc800078e00ff */
[----:B------:R-:W-:Y:S01]  /*22c70*/  IMAD.MOV.U32 R4, RZ, RZ, R2 ;  /* 0x000000ffff047224 */ /* 0x000fe200078e0002 */
[----:B------:R-:W-:-:S05]  /*22c80*/  @P0 SHF.R.U32.HI R4, RZ, R5, R6 ;  /* 0x00000005ff040219 */ /* 0x000fca0000011606 */
[----:B------:R-:W-:-:S04]  /*22c90*/  IMAD.MOV R5, RZ, RZ, -R4 ;  /* 0x000000ffff057224 */ /* 0x000fc800078e0a04 */
[----:B------:R-:W-:Y:S01]  /*22ca0*/  IMAD R3, R3, R5, R2 ;  /* 0x0000000503037224 */ /* 0x000fe200078e0202 */
[----:B------:R-:W-:-:S03]  /*22cb0*/  SHF.R.S32.HI R5, RZ, 0x1f, R4 ;  /* 0x0000001fff057819 */ /* 0x000fc60000011404 */
[----:B------:R-:W-:-:S04]  /*22cc0*/  IMAD.WIDE.U32 R4, R25, UR6, R4 ;  /* 0x0000000619047c25 */ /* 0x000fc8000f8e0004 */
[----:B--2---:R-:W-:-:S04]  /*22cd0*/  IMAD R6, R7, UR6, RZ ;  /* 0x0000000607067c24 */ /* 0x004fc8000f8e02ff */
[----:B------:R-:W-:-:S04]  /*22ce0*/  IMAD R6, R25, UR7, R6 ;  /* 0x0000000719067c24 */ /* 0x000fc8000f8e0206 */
[----:B------:R-:W-:Y:S01]  /*22cf0*/  IMAD.IADD R5, R6, 0x1, R5 ;  /* 0x0000000106057824 */ /* 0x000fe200078e0205 */
[----:B------:R-:W-:-:S04]  /*22d00*/  LEA R6, P0, R4, UR4, 0x2 ;  /* 0x0000000404067c11 */ /* 0x000fc8000f8010ff */
[----:B------:R-:W-:-:S05]  /*22d10*/  LEA.HI.X R7, R4, UR5, R5, 0x2, P0 ;  /* 0x0000000504077c11 */ /* 0x000fca00080f1405 */
[----:B------:R2:W5:Y:S04]  /*22d20*/  LDG.E R18, desc[UR42][R6.64] ;  /* 0x0000002a06127981 */ /* 0x000568000c1e1900 */
.L_x_10295:
        /* <DEDUP_REMOVED lines=8> */
.L_x_10397:
[----:B------:R-:W-:Y:S05]  /*22db0*/  BSYNC B1 ;  /* 0x0000000000017941 */ /* 0x000fea0003800000 */
.L_x_10296:
        /* <DEDUP_REMOVED lines=9> */
.L_x_10299:
[----:B------:R-:W-:Y:S05]  /*22e50*/  BSYNC B1 ;  /* 0x0000000000017941 */ /* 0x000fea0003800000 */
.L_x_10298:
[----:B------:R-:W3:Y:S01]  /*22e60*/  LDL R7, [R1+0x10] ;  /* 0x0000100001077983 */ /* 0x000ee20000100800 */
[----:B------:R-:W-:Y:S01]  /*22e70*/  IMAD.MOV.U32 R14, RZ, RZ, RZ ;  /* 0x000000ffff0e7224 */ /* 0x000fe200078e00ff */
[----:B------:R-:W-:Y:S01]  /*22e80*/  UIADD3 UR4, UP0, UR40, 0x470, URZ ;  /* 0x0000047028047890 */ /* 0x000fe2000ff1e03f */
[----:B------:R-:W-:Y:S01]  /*22e90*/  IMAD R4, R23, 0x3000, R19 ;  /* 0x0000300017047824 */ /* 0x000fe200078e0213 */
[----:B------:R-:W-:Y:S01]  /*22ea0*/  PLOP3.LUT P0, PT, PT, PT, PT, 0x80, 0x0 ;  /* 0x000000000000781c */ /* 0x000fe20003f0f070 */
[----:B------:R-:W-:Y:S01]  /*22eb0*/  UMOV UR6, 0x0 ;  /* 0x0000000000067882 */ /* 0x000fe20000000000 */
[----:B------:R-:W-:Y:S01]  /*22ec0*/  R2UR UR10, R14 ;  /* 0x000000000e0a72ca */ /* 0x000fe200000e0000 */
[----:B-1----:R-:W-:Y:S01]  /*22ed0*/  VIADD R9, R4, 0x9000 ;  /* 0x0000900004097836 */ /* 0x002fe20000000000 */
[----:B------:R-:W-:Y:S01]  /*22ee0*/  UIADD3.X UR5, URZ, UR41, URZ, UP0, !UPT ;  /* 0x000000293f057290 */ /* 0x000fe200087fe43f */
[----:B------:R-:W-:Y:S01]  /*22ef0*/  UMOV UR7, 0x14f00000 ;  /* 0x14f0000000077882 */ /* 0x000fe20000000000 */
[----:B---3--:R-:W-:-:S02]  /*22f00*/  IMAD R7, R3, 0x80, R7 ;  /* 0x0000008003077824 */ /* 0x008fc400078e0207 */
[----:B------:R-:W-:-:S09]  /*22f10*/  VIADD R3, R6, 0x19c70 ;  /* 0x00019c7006037836 */ /* 0x000fd20000000000 */
.L_x_10300:
        /* <DEDUP_REMOVED lines=16> */
.L_x_10301:
        /* <DEDUP_REMOVED lines=16> */
.L_x_10302:
        /* <DEDUP_REMOVED lines=13> */
.L_x_10398:
[----:B------:R-:W-:Y:S05]  /*231f0*/  BSYNC B1 ;  /* 0x0000000000017941 */ /* 0x000fea0003800000 */
.L_x_10303:
        /* <DEDUP_REMOVED lines=11> */
.L_x_10306:
[----:B------:R-:W-:Y:S05]  /*232b0*/  BSYNC B1 ;  /* 0x0000000000017941 */ /* 0x000fea0003800000 */
.L_x_10305:
        /* <DEDUP_REMOVED lines=8> */
.L_x_10307:
        /* <DEDUP_REMOVED lines=15> */
.L_x_10308:
        /* <DEDUP_REMOVED lines=15> */
.L_x_10309:
        /* <DEDUP_REMOVED lines=10> */
.L_x_10294:
[----:B------:R-:W-:Y:S05]  /*235c0*/  BSYNC B0 ;  /* 0x0000000000007941 */ /* 0x000fea0003800000 */
.L_x_10293:
[----:B------:R-:W-:-:S06]  /*235d0*/  UISETP.NE.AND UP0, UPT, UR36, 0x3, UPT ;  /* 0x000000032400788c */ /* 0x000fcc000bf05270 */
[----:B------:R-:W-:-:S13]  /*235e0*/  PLOP3.LUT P0, PT, PT, PT, UP0, 0x80, 0x0 ;  /* 0x000000000000781c */ /* 0x000fda0003f0f008 */
[----:B------:R-:W-:Y:S05]  /*235f0*/  @!P0 BRA `(.L_x_10310) ;  /* 0x0000000000048947 */ /* 0x000fea0003800000 */
[----:B------:R-:W-:Y:S01]  /*23600*/  BPT.TRAP 0x1 ;  /* 0x000000040000795c */ /* 0x000fe20000300000 */
.L_x_10310:
        /* <DEDUP_REMOVED lines=8> */
.L_x_10399:
[----:B------:R-:W-:Y:S05]  /*23690*/  BSYNC B0 ;  /* 0x0000000000007941 */ /* 0x000fea0003800000 */
.L_x_10311:
[----:B------:R-:W-:Y:S05]  /*236a0*/  @!P1 BRA `(.L_x_10313) ;  /* 0x0000000000049947 */ /* 0x000fea0003800000 */
[----:B------:R-:W-:Y:S01]  /*236b0*/  BPT.TRAP 0x1 ;  /* 0x000000040000795c */ /* 0x000fe20000300000 */
.L_x_10313:
[----:B--2---:R-:W-:Y:S01]  /*236c0*/  SHF.L.U32 R4, R8, 0x1f, RZ ;  /* 0x0000001f08047819 */ /* 0x004fe200000006ff */
[----:B------:R-:W-:-:S03]  /*236d0*/  IMAD R0, R0, 0x3000, RZ ;  /* 0x0000300000007824 */ /* 0x000fc600078e02ff */
[----:B------:R-:W2:Y:S02]  /*236e0*/  SYNCS.PHASECHK.TRANS64.TRYWAIT P0, [R3+URZ+0x19c60], R4 ;  /* 0x019c6004030075a7 */ /* 0x000ea4000800017f */
[----:B--2---:R-:W-:Y:S05]  /*236f0*/  @!P0 BRA `(.L_x_10314) ;  /* 0x0000003000ac8947 */ /* 0x004fea0003800000 */
.L_x_10400:
[----:B------:R-:W3:Y:S04]  /*23700*/  LDL R13, [R1+0x4] ;  /* 0x00000400010d7983 */ /* 0x000ee80000100800 */
[----:B------:R-:W4:Y:S01]  /*23710*/  LDL R12, [R1+0x14] ;  /* 0x00001400010c7983 */ /* 0x000f220000100800 */
[----:B--2---:R-:W-:Y:S01]  /*23720*/  LOP3.LUT R4, R0, R28, RZ, 0xfc, !PT ;  /* 0x0000001c00047212 */ /* 0x004fe200078efcff */
[----:B------:R-:W-:Y:S05]  /*23730*/  WARPSYNC.ALL ;  /* 0x0000000000007948 */ /* 0x000fea0003800000 */
[----:B------:R-:W-:-:S06]  /*23740*/  IMAD.IADD R4, R19, 0x1, R4 ;  /* 0x0000000113047824 */ /* 0x000fcc00078e0204 */
[----:B------:R-:W2:Y:S02]  /*23750*/  LDSM.16.MT88.4 R4, [R4+0x9000] ;  /* 0x009000000404783b */ /* 0x000ea40000004200 */
[C-C-:B--2---:R-:W-:Y:S02]  /*23760*/  PRMT R8, R4.reuse, 0x6420, R5.reuse ;  /* 0x0000642004087816 */ /* 0x144fe40000000005 */
[----:B-1----:R-:W-:Y:S02]  /*23770*/  PRMT R9, R4, 0x7531, R5 ;  /* 0x0000753104097816 */ /* 0x002fe40000000005 */
[C-C-:B------:R-:W-:Y:S02]  /*23780*/  PRMT R10, R6.reuse, 0x6420, R7.reuse ;  /* 0x00006420060a7816 */ /* 0x140fe40000000007 */
[----:B------:R-:W-:Y:S02]  /*23790*/  PRMT R11, R6, 0x7531, R7 ;  /* 0x00007531060b7816 */ /* 0x000fe40000000007 */
[----:B---3--:R-:W-:-:S02]  /*237a0*/  LOP3.LUT R4, R0, R13, RZ, 0xfc, !PT ;  /* 0x0000000d00047212 */ /* 0x008fc400078efcff */
[----:B----4-:R-:W-:-:S03]  /*237b0*/  IADD3 R12, R22, R12, R0 ;  /* 0x0000000c160c7210 */ /* 0x010fc60007ffe000 */
        /* <DEDUP_REMOVED lines=23> */
[----:B------:R-:W-:-:S04]  /*23930*/  LOP3.LUT R13, R28, 0x1800, RZ, 0xfc, !PT ;  /* 0x000018001c0d7812 */ /* 0x000fc800078efcff */
[----:B------:R1:W-:Y:S02]  /*23940*/  STSM.16.M88.4 [R4], R8 ;  /* 0x0000000804007844 */ /* 0x0003e40000000200 */
[----:B-1----:R-:W-:-:S05]  /*23950*/  LOP3.LUT R4, R0, 0x800, R28, 0xfe, !PT ;  /* 0x0000080000047812 */ /* 0x002fca00078efe1c */
[----:B------:R-:W-:-:S06]  /*23960*/  IMAD.IADD R4, R19, 0x1, R4 ;  /* 0x0000000113047824 */ /* 0x000fcc00078e0204 */
[----:B------:R-:W1:Y:S02]  /*23970*/  LDSM.16.MT88.4 R4, [R4+0x9000] ;  /* 0x009000000404783b */ /* 0x000e640000004200 */
        /* <DEDUP_REMOVED lines=28> */
.L_x_10315:
[----:B-1----:R3:W5:Y:S01]  /*23b40*/  LDL R8, [R1] ;  /* 0x0000000001087983 */ /* 0x0027620000100800 */
[----:B--2---:R1:W-:Y:S01]  /*23b50*/  SYNCS.ARRIVE.TRANS64.A1T0 RZ, [R3+URZ+0x19c50], RZ ;  /* 0x019c50ff03ff79a7 */ /* 0x0043e2000810003f */
[----:B------:R-:W2:Y:S02]  /*23b60*/  S2R R0, SR_TID.X ;  /* 0x0000000000007919 */ /* 0x000ea40000002100 */
        /* <DEDUP_REMOVED lines=9> */
[----:B---3--:R-:W-:Y:S05]  /*23c00*/  @P0 BRA `(.L_x_10316) ;  /* 0xffffffec00c40947 */ /* 0x008fea000383ffff */
.L_x_10292:
[----:B-1----:R-:W1:Y:S01]  /*23c10*/  S2R R3, SR_TID.X ;  /* 0x0000000000037919 */ /* 0x002e620000002100 */
[----:B------:R-:W-:Y:S01]  /*23c20*/  BSSY B0, `(.L_x_10317) ;  /* 0x0000010000007945 */ /* 0x000fe20003800000 */
[----:B-1----:R-:W-:-:S04]  /*23c30*/  LOP3.LUT R3, R3, 0x7f, RZ, 0xc0, !PT ;  /* 0x0000007f03037812 */ /* 0x002fc800078ec0ff */
[----:B------:R-:W-:-:S13]  /*23c40*/  ISETP.NE.AND P0, PT, R3, RZ, PT ;  /* 0x000000ff0300720c */ /* 0x000fda0003f05270 */
[----:B------:R-:W-:Y:S05]  /*23c50*/  @P0 BRA `(.L_x_10318) ;  /* 0x0000000000300947 */ /* 0x000fea0003800000 */
[----:B------:R-:W1:Y:S01]  /*23c60*/  S2R R5, SR_LANEID ;  /* 0x0000000000057919 */ /* 0x000e620000000000 */
[----:B------:R-:W-:Y:S01]  /*23c70*/  VOTEU.ANY UR4, UPT, PT ;  /* 0x0000000000047886 */ /* 0x000fe200038e0100 */
[----:B------:R-:W3:Y:S01]  /*23c80*/  LDC.64 R2, c[0x0][0xc60] ;  /* 0x00031800ff027b82 */ /* 0x000ee20000000a00 */
[----:B--2---:R-:W1:Y:S02]  /*23c90*/  FLO.U32 R0, UR4 ;  /* 0x0000000400007d00 */ /* 0x004e6400080e0000 */
[----:B-1----:R-:W-:-:S06]  /*23ca0*/  ISETP.EQ.U32.AND P1, PT, R0, R5, PT ;  /* 0x000000050000720c */ /* 0x002fcc0003f22070 */
[----:B------:R-:W3:Y:S07]  /*23cb0*/  POPC R5, UR4 ;  /* 0x0000000400057d09 */ /* 0x000eee0008000000 */
[----:B---3--:R-:W2:Y:S01]  /*23cc0*/  @P1 ATOMG.E.ADD.STRONG.GPU PT, R3, desc[UR42][R2.64], R5 ;  /* 0x00000005020319a8 */ /* 0x008ea200081ee1ea */
[----:B------:R-:W1:Y:S02]  /*23cd0*/  S2R R4, SR_LTMASK ;  /* 0x0000000000047919 */ /* 0x000e640000003900 */
[----:B-1----:R-:W-:-:S04]  /*23ce0*/  LOP3.LUT R4, R4, UR4, RZ, 0xc0, !PT ;  /* 0x0000000404047c12 */ /* 0x002fc8000f8ec0ff */
[----:B0-----:R-:W0:Y:S01]  /*23cf0*/  POPC R7, R4 ;  /* 0x0000000400077309 */ /* 0x001e220000000000 */
[----:B--2---:R-:W0:Y:S02]  /*23d00*/  SHFL.IDX PT, R0, R3, R0, 0x1f ;  /* 0x00001f0003007589 */ /* 0x004e2400000e0000 */
[----:B0-----:R-:W-:-:S07]  /*23d10*/  IADD3 R24, R0, UR38, R7 ;  /* 0x0000002600187c10 */ /* 0x001fce000fffe007 */
.L_x_10318:
[----:B------:R-:W-:Y:S05]  /*23d20*/  BSYNC B0 ;  /* 0x0000000000007941 */ /* 0x000fea0003800000 */
.L_x_10317:
[----:B------:R-:W-:-:S06]  /*23d30*/  UISETP.NE.AND UP0, UPT, UR36, 0x3, UPT ;  /* 0x000000032400788c */ /* 0x000fcc000bf05270 */
[----:B------:R-:W-:-:S13]  /*23d40*/  PLOP3.LUT P1, PT, PT, PT, UP0, 0x80, 0x0 ;  /* 0x000000000000781c */ /* 0x000fda0003f2f008 */
[----:B------:R-:W-:Y:S05]  /*23d50*/  @!P1 BRA `(.L_x_10319) ;  /* 0x0000000000049947 */ /* 0x000fea0003800000 */
[----:B------:R-:W-:Y:S01]  /*23d60*/  BPT.TRAP 0x1 ;  /* 0x000000040000795c */ /* 0x000fe20000300000 */
.L_x_10319:
[----:B--2---:R-:W2:Y:S01]  /*23d70*/  LDL R0, [R1] ;  /* 0x0000000001007983 */ /* 0x004ea20000100800 */
[----:B------:R-:W-:Y:S01]  /*23d80*/  IMAD.U32 R2, RZ, RZ, UR39 ;  /* 0x00000027ff027e24 */ /* 0x000fe2000f8e00ff */
[----:B------:R-:W-:Y:S04]  /*23d90*/  BSSY B0, `(.L_x_10320) ;  /* 0x0000007000007945 */ /* 0x000fe80003800000 */
[----:B------:R-:W-:Y:S02]  /*23da0*/  ISETP.NE.AND P2, PT, R2, 0x3, PT ;  /* 0x000000030200780c */ /* 0x000fe40003f45270 */
[----:B--2---:R-:W-:Y:S01]  /*23db0*/  LOP3.LUT R3, R0, 0x1, RZ, 0x3c, !PT ;  /* 0x0000000100037812 */ /* 0x004fe200078e3cff */
[----:B------:R-:W-:-:S03]  /*23dc0*/  IMAD R0, R23, 0x8, R19 ;  /* 0x0000000817007824 */ /* 0x000fc600078e0213 */
[----:B------:R-:W-:-:S04]  /*23dd0*/  SHF.L.U32 R3, R3, 0x1f, RZ ;  /* 0x0000001f03037819 */ /* 0x000fc800000006ff */
[----:B------:R-:W1:Y:S02]  /*23de0*/  SYNCS.PHASECHK.TRANS64.TRYWAIT P1, [R0+URZ+0x19c70], R3 ;  /* 0x019c7003000075a7 */ /* 0x000e64000802017f */
[----:B-1----:R-:W-:Y:S05]  /*23df0*/  @!P1 BRA `(.L_x_10321) ;  /* 0x0000002c00009947 */ /* 0x002fea0003800000 */
.L_x_10401:
[----:B------:R-:W-:Y:S05]  /*23e00*/  BSYNC B0 ;  /* 0x0000000000007941 */ /* 0x000fea0003800000 */
.L_x_10320:
[----:B------:R-:W-:Y:S05]  /*23e10*/  @!P2 BRA `(.L_x_10322) ;  /* 0x000000000004a947 */ /* 0x000fea0003800000 */
[----:B------:R-:W-:Y:S01]  /*23e20*/  BPT.TRAP 0x1 ;  /* 0x000000040000795c */ /* 0x000fe20000300000 */
.L_x_10322:
[----:B------:R-:W1:Y:S02]  /*23e30*/  LDL R2, [R1] ;  /* 0x0000000001027983 */ /* 0x000e640000100800 */
[----:B-1----:R-:W-:-:S04]  /*23e40*/  SHF.L.U32 R3, R2, 0x1f, RZ ;  /* 0x0000001f02037819 */ /* 0x002fc800000006ff */
[----:B------:R-:W1:Y:S02]  /*23e50*/  SYNCS.PHASECHK.TRANS64.TRYWAIT P1, [R0+URZ+0x19c60], R3 ;  /* 0x019c6003000075a7 */ /* 0x000e64000802017f */
[----:B-1----:R-:W-:Y:S05]  /*23e60*/  @!P1 BRA `(.L_x_10323) ;  /* 0x0000002800f89947 */ /* 0x002fea0003800000 */
.L_x_10402:
[----:B------:R-:W1:Y:S04]  /*23e70*/  LDL R13, [R1+0x4] ;  /* 0x00000400010d7983 */ /* 0x000e680000100800 */
[----:B------:R-:W2:Y:S01]  /*23e80*/  LDL R15, [R1+0x14] ;  /* 0x00001400010f7983 */ /* 0x000ea20000100800 */
[----:B------:R-:W-:Y:S01]  /*23e90*/  IMAD R2, R23, 0x3000, RZ ;  /* 0x0000300017027824 */ /* 0x000fe200078e02ff */
[----:B------:R-:W-:Y:S05]  /*23ea0*/  WARPSYNC.ALL ;  /* 0x0000000000007948 */ /* 0x000fea0003800000 */
[----:B------:R-:W-:-:S02]  /*23eb0*/  LOP3.LUT R4, R2, R28, RZ, 0xfc, !PT ;  /* 0x0000001c02047212 */ /* 0x000fc400078efcff */
[----:B------:R-:W-:-:S03]  /*23ec0*/  LOP3.LUT R14, R28, 0x1800, RZ, 0xfc, !PT ;  /* 0x000018001c0e7812 */ /* 0x000fc600078efcff */
[----:B------:R-:W-:-:S06]  /*23ed0*/  IMAD.IADD R5, R19, 0x1, R4 ;  /* 0x0000000113057824 */ /* 0x000fcc00078e0204 */
[----:B0-----:R-:W0:Y:S02]  /*23ee0*/  LDSM.16.MT88.4 R4, [R5+0x9000] ;  /* 0x009000000504783b */ /* 0x001e240000004200 */
[C-C-:B0----5:R-:W-:Y:S02]  /*23ef0*/  PRMT R8, R4.reuse, 0x6420, R5.reuse ;  /* 0x0000642004087816 */ /* 0x161fe40000000005 */
[----:B------:R-:W-:Y:S02]  /*23f00*/  PRMT R9, R4, 0x7531, R5 ;  /* 0x0000753104097816 */ /* 0x000fe40000000005 */
[C-C-:B------:R-:W-:Y:S02]  /*23f10*/  PRMT R10, R6.reuse, 0x6420, R7.reuse ;  /* 0x00006420060a7816 */ /* 0x140fe40000000007 */
[----:B------:R-:W-:Y:S02]  /*23f20*/  PRMT R11, R6, 0x7531, R7 ;  /* 0x00007531060b7816 */ /* 0x000fe40000000007 */
[----:B-1----:R-:W-:-:S05]  /*23f30*/  LOP3.LUT R3, R2, R13, RZ, 0xfc, !PT ;  /* 0x0000000d02037212 */ /* 0x002fca00078efcff */
        /* <DEDUP_REMOVED lines=16> */
[C---:B------:R-:W-:Y:S02]  /*24040*/  IMAD.IADD R12, R19.reuse, 0x1, R4 ;  /* 0x00000001130c7824 */ /* 0x040fe400078e0204 */
[C---:B------:R-:W-:Y:S01]  /*24050*/  IMAD.IADD R3, R22.reuse, 0x1, R3 ;  /* 0x0000000116037824 */ /* 0x040fe200078e0203 */
[--C-:B--2---:R-:W-:Y:S02]  /*24060*/  IADD3 R22, R22, R15, R2.reuse ;  /* 0x0000000f16167210 */ /* 0x104fe40007ffe002 */
        /* <DEDUP_REMOVED lines=37> */
.L_x_10324:
[----:B------:R-:W2:Y:S01]  /*242c0*/  LDL.LU R3, [R1] ;  /* 0x0000000001037983 */ /* 0x000ea20000300800 */
        /* <DEDUP_REMOVED lines=9> */
[----:B--2---:R-:W-:-:S05]  /*24360*/  LOP3.LUT R3, R3, R0, RZ, 0x3c, !PT ;  /* 0x0000000003037212 */ /* 0x004fca00078e3cff */
[----:B------:R3:W-:Y:S02]  /*24370*/  STL [R1], R3 ;  /* 0x0000000301007387 */ /* 0x0007e40000100800 */
.L_x_10267:
[----:B------:R-:W-:-:S13]  /*24380*/  LOP3.LUT P0, RZ, R17, 0x2, RZ, 0xc0, !PT ;  /* 0x0000000211ff7812 */ /* 0x000fda000780c0ff */
[----:B------:R-:W-:Y:S05]  /*24390*/  @!P0 BRA `(.L_x_10325) ;  /* 0x0000000000248947 */ /* 0x000fea0003800000 */
[----:B------:R-:W-:Y:S05]  /*243a0*/  WARPSYNC.ALL ;  /* 0x0000000000007948 */ /* 0x000fea0003800000 */
[----:B------:R-:W1:Y:S08]  /*243b0*/  S2UR UR5, SR_CgaCtaId ;  /* 0x00000000000579c3 */ /* 0x000e700000008800 */
[----:B------:R-:W-:Y:S06]  /*243c0*/  BAR.SYNC.DEFER_BLOCKING 0x5, 0x200 ;  /* 0x0148000000007b1d */ /* 0x000fec0000010000 */
[----:B------:R-:W-:-:S02]  /*243d0*/  UMOV UR4, 0x400 ;  /* 0x0000040000047882 */ /* 0x000fc40000000000 */
[----:B-1----:R-:W-:-:S06]  /*243e0*/  ULEA UR4, UR5, UR4, 0x18 ;  /* 0x0000000405047291 */ /* 0x002fcc000f8ec03f */
[----:B------:R-:W-:-:S05]  /*243f0*/  IMAD.U32 R19, RZ, RZ, UR4 ;  /* 0x00000004ff137e24 */ /* 0x000fca000f8e00ff */
[----:B------:R1:W4:Y:S01]  /*24400*/  LDS.128 R24, [R19+0x19cd0] ;  /* 0x019cd00013187984 */ /* 0x0003220000000c00 */
[----:B------:R-:W-:Y:S06]  /*24410*/  BAR.ARV 0x4, 0x200 ;  /* 0x0108000000007b1d */ /* 0x000fec0000002000 */
[----:B------:R-:W-:Y:S05]  /*24420*/  BRA `(.L_x_10326) ;  /* 0x0000000c00dc7947 */ /* 0x000fea0003800000 */
.L_x_10325:
        /* <DEDUP_REMOVED lines=8> */
[----:B---3--:R-:W0:Y:S08]  /*244b0*/  @!P1 LDC.64 R2, c[0x0][0xc80] ;  /* 0x00032000ff029b82 */ /* 0x008e300000000a00 */
[----:B------:R-:W1:Y:S01]  /*244c0*/  @!P1 LDC.64 R4, c[0x0][0xc78] ;  /* 0x00031e00ff049b82 */ /* 0x000e620000000a00 */
[----:B0-----:R-:W-:-:S05]  /*244d0*/  @!P1 IMAD.WIDE R2, R0, 0x4, R2 ;  /* 0x0000000400029825 */ /* 0x001fca00078e0202 */
[----:B------:R1:W3:Y:S02]  /*244e0*/  @!P1 LDG.E R7, desc[UR42][R2.64] ;  /* 0x0000002a02079981 */ /* 0x0002e4000c1e1900 */
[----:B-1----:R-:W-:-:S05]  /*244f0*/  @!P1 IMAD.WIDE R2, R0, 0x4, R4 ;  /* 0x0000000400029825 */ /* 0x002fca00078e0204 */
[----:B------:R-:W4:Y:S01]  /*24500*/  @!P1 LDG.E R4, desc[UR42][R2.64] ;  /* 0x0000002a02049981 */ /* 0x000f22000c1e1900 */
        /* <DEDUP_REMOVED lines=8> */
[----:B---3--:R-:W-:Y:S02]  /*24590*/  @!P1 IMAD.MOV.U32 R25, RZ, RZ, R7 ;  /* 0x000000ffff199224 */ /* 0x008fe400078e0007 */
[----:B------:R-:W-:Y:S02]  /*245a0*/  IMAD.MOV.U32 R7, RZ, RZ, RZ ;  /* 0x000000ffff077224 */ /* 0x000fe400078e00ff */
[----:B----4-:R-:W-:Y:S01]  /*245b0*/  @!P1 IMAD.MOV.U32 R7, RZ, RZ, R4 ;  /* 0x000000ffff079224 */ /* 0x010fe200078e0004 */
        /* <DEDUP_REMOVED lines=18> */
.L_x_10412:
[----:B------:R-:W-:Y:S02]  /*246e0*/  ULDC UR4, c[0x0][0xc38] ;  /* 0x00030e0000047ab9 */ /* 0x000fe40000000800 */
[----:B------:R-:W-:-:S04]  /*246f0*/  IMAD.U32 R5, RZ, RZ, UR4 ;  /* 0x00000004ff057e24 */ /* 0x000fc8000f8e00ff */
[----:B-1----:R-:W-:-:S04]  /*24700*/  IMAD R3, R3, R5, RZ ;  /* 0x0000000503037224 */ /* 0x002fc800078e02ff */
[----:B------:R-:W-:-:S05]  /*24710*/  IMAD.IADD R4, R6, 0x1, R3 ;  /* 0x0000000106047824 */ /* 0x000fca00078e0203 */
[----:B------:R-:W-:-:S13]  /*24720*/  ISETP.GT.AND P6, PT, R4, R0, PT ;  /* 0x000000000400720c */ /* 0x000fda0003fc4270 */
[----:B------:R-:W-:Y:S05]  /*24730*/  @P6 BRA `(.L_x_10328) ;  /* 0x0000000000a46947 */ /* 0x000fea0003800000 */
.L_x_10331:
        /* <DEDUP_REMOVED lines=11> */
[----:B------:R0:W3:Y:S01]  /*247f0*/  @!P6 LDG.E R25, desc[UR42][R2.64] ;  /* 0x0000002a0219e981 */ /* 0x0000e2000c1e1900 */
[----:B------:R-:W-:Y:S01]  /*24800*/  IMAD.MOV.U32 R7, RZ, RZ, RZ ;  /* 0x000000ffff077224 */ /* 0x000fe200078e00ff */
[----:B0-----:R-:W0:Y:S02]  /*24810*/  @!P6 LDC.64 R2, c[0x0][0xc78] ;  /* 0x00031e00ff02eb82 */ /* 0x001e240000000a00 */
[----:B0-----:R-:W-:-:S05]  /*24820*/  @!P6 IMAD.WIDE R2, R5, 0x4, R2 ;  /* 0x000000040502e825 */ /* 0x001fca00078e0202 */
[----:B------:R-:W3:Y:S01]  /*24830*/  @!P6 LDG.E R7, desc[UR42][R2.64] ;  /* 0x0000002a0207e981 */ /* 0x000ee2000c1e1900 */
[----:B------:R-:W-:Y:S01]  /*24840*/  UMOV UR4, 0xffffffff ;  /* 0xffffffff00047882 */ /* 0x000fe20000000000 */
[----:B---3--:R-:W-:Y:S02]  /*24850*/  IMAD R2, R7, R25, RZ ;  /* 0x0000001907027224 */ /* 0x008fe400078e02ff */
        /* <DEDUP_REMOVED lines=17> */
.L_x_10420:
[----:B------:R-:W-:Y:S02]  /*24970*/  ULDC UR4, c[0x0][0xc38] ;  /* 0x00030e0000047ab9 */ /* 0x000fe40000000800 */
[----:B------:R-:W-:-:S04]  /*24980*/  IMAD.U32 R5, RZ, RZ, UR4 ;  /* 0x00000004ff057e24 */ /* 0x000fc8000f8e00ff */
[----:B-1----:R-:W-:-:S04]  /*24990*/  IMAD R3, R3, R5, RZ ;  /* 0x0000000503037224 */ /* 0x002fc800078e02ff */
[----:B------:R-:W-:-:S05]  /*249a0*/  IMAD.IADD R4, R3, 0x1, R4 ;  /* 0x0000000103047824 */ /* 0x000fca00078e0204 */
[----:B------:R-:W-:-:S13]  /*249b0*/  ISETP.GT.AND P6, PT, R4, R0, PT ;  /* 0x000000000400720c */ /* 0x000fda0003fc4270 */
[----:B------:R-:W-:Y:S05]  /*249c0*/  @!P6 BRA `(.L_x_10331) ;  /* 0xfffffffc005ce947 */ /* 0x000fea000383ffff */
.L_x_10328:
[----:B------:R-:W-:Y:S01]  /*249d0*/  IMAD.IADD R4, R4, 0x1, -R3 ;  /* 0x0000000104047824 */ /* 0x000fe200078e0a03 */
[----:B------:R-:W-:-:S03]  /*249e0*/  UMOV UR4, 0xffffffff ;  /* 0xffffffff00047882 */ /* 0x000fc60000000000 */
[----:B------:R-:W-:-:S05]  /*249f0*/  IMAD R3, R2, R5, R4 ;  /* 0x0000000502037224 */ /* 0x000fca00078e0204 */
[----:B------:R-:W-:Y:S01]  /*24a00*/  ISETP.GT.AND P6, PT, R3, R0, PT ;  /* 0x000000000300720c */ /* 0x000fe20003fc4270 */
[----:B------:R-:W-:-:S12]  /*24a10*/  BRA.DIV UR4, `(.L_x_10332) ;  /* 0x0000002a04247947 */ /* 0x000fd8000b800000 */
[----:B------:R-:W-:-:S04]  /*24a20*/  VOTE.ANY R3, PT, !P6 ;  /* 0x0000000000037806 */ /* 0x000fc800070e0100 */
[----:B------:R-:W1:Y:S02]  /*24a30*/  POPC R6, R3 ;  /* 0x0000000300067309 */ /* 0x000e640000000000 */
[----:B-1----:R1:W3:Y:S01]  /*24a40*/  SHFL.IDX PT, R25, R25, R6, 0x1f ;  /* 0x00001f0619197589 */ /* 0x0022e200000e0000 */
[----:B------:R-:W-:-:S03]  /*24a50*/  IMAD.IADD R27, R6, 0x1, R27 ;  /* 0x00000001061b7824 */ /* 0x000fc600078e021b */
[----:B------:R1:W4:Y:S04]  /*24a60*/  SHFL.IDX PT, R7, R7, R6, 0x1f ;  /* 0x00001f0607077589 */ /* 0x00032800000e0000 */
.L_x_10425:
[----:B------:R-:W-:-:S13]  /*24a70*/  ISETP.NE.AND P0, PT, R3, RZ, PT ;  /* 0x000000ff0300720c */ /* 0x000fda0003f05270 */
[----:B------:R-:W-:Y:S05]  /*24a80*/  @!P0 BRA `(.L_x_10333) ;  /* 0x0000000000108947 */ /* 0x000fea0003800000 */
[----:B------:R-:W-:Y:S01]  /*24a90*/  UMOV UR4, 0xffffffff ;  /* 0xffffffff00047882 */ /* 0x000fe20000000000 */
[----:B-1----:R-:W-:Y:S02]  /*24aa0*/  VIADD R6, R6, 0xffffffff ;  /* 0xffffffff06067836 */ /* 0x002fe40000000000 */
[----:B------:R-:W-:Y:S05]  /*24ab0*/  BRA.DIV UR4, `(.L_x_10334) ;  /* 0x0000002a045c7947 */ /* 0x000fea000b800000 */
[----:B------:R1:W0:Y:S02]  /*24ac0*/  SHFL.IDX PT, R24, R2, R6, 0x1f ;  /* 0x00001f0602187589 */ /* 0x00022400000e0000 */
.L_x_10333:
[----:B----4-:R-:W-:Y:S01]  /*24ad0*/  ISETP.NE.AND P0, PT, R7, 0x1, PT ;  /* 0x000000010700780c */ /* 0x010fe20003f05270 */
[----:B0-----:R-:W-:-:S04]  /*24ae0*/  IMAD R24, R24, R5, R4 ;  /* 0x0000000518187224 */ /* 0x001fc800078e0204 */
[----:B------:R-:W-:-:S08]  /*24af0*/  IMAD.IADD R0, R0, 0x1, -R24 ;  /* 0x0000000100007824 */ /* 0x000fd000078e0a18 */
[----:B------:R-:W-:Y:S05]  /*24b00*/  @!P0 BRA `(.L_x_10335) ;  /* 0x0000000000e08947 */ /* 0x000fea0003800000 */
[----:B---3--:R-:W-:-:S04]  /*24b10*/  IABS R4, R25 ;  /* 0x0000001900047213 */ /* 0x008fc80000000000 */
[----:B------:R-:W0:Y:S08]  /*24b20*/  I2F.RP R5, R4 ;  /* 0x0000000400057306 */ /* 0x000e300000209400 */
[----:B0-----:R-:W2:Y:S02]  /*24b30*/  MUFU.RCP R5, R5 ;  /* 0x0000000500057308 */ /* 0x001ea40000001000 */
[----:B--2---:R-:W-:-:S06]  /*24b40*/  VIADD R8, R5, 0xffffffe ;  /* 0x0ffffffe05087836 */ /* 0x004fcc0000000000 */
        /* <DEDUP_REMOVED lines=50> */
[----:B------:R-:W-:Y:S01]  /*24e70*/  IMAD R26, R3, 0x10000, R26 ;  /* 0x00010000031a7824 */ /* 0x000fe200078e021a */
[----:B------:R-:W-:Y:S06]  /*24e80*/  BRA `(.L_x_10336) ;  /* 0x0000000000f47947 */ /* 0x000fec0003800000 */
.L_x_10335:
[----:B-1----:R-:W0:Y:S02]  /*24e90*/  LDC.64 R2, c[0x0][0xc90] ;  /* 0x00032400ff027b82 */ /* 0x002e240000000a00 */
[----:B0-----:R-:W-:-:S05]  /*24ea0*/  IMAD.WIDE R2, R27, 0x4, R2 ;  /* 0x000000041b027825 */ /* 0x001fca00078e0202 */
        /* <DEDUP_REMOVED lines=8> */
[----:B--2---:R-:W-:Y:S02]  /*24f30*/  IMAD R8, R2, R7, RZ ;  /* 0x0000000702087224 */ /* 0x004fe400078e02ff */
        /* <DEDUP_REMOVED lines=49> */
[----:B------:R-:W-:-:S07]  /*25250*/  IMAD.MOV.U32 R0, RZ, RZ, R2 ;  /* 0x000000ffff007224 */ /* 0x000fce00078e0002 */
.L_x_10336:
[----:B------:R-:W-:-:S05]  /*25260*/  LOP3.LUT R0, RZ, R0, RZ, 0x33, !PT ;  /* 0x00000000ff007212 */ /* 0x000fca00078e33ff */
[----:B------:R-:W-:Y:S01]  /*25270*/  IMAD.IADD R25, R25, 0x1, R0 ;  /* 0x0000000119197824 */ /* 0x000fe200078e0200 */
[----:B------:R-:W-:Y:S06]  /*25280*/  BRA `(.L_x_10337) ;  /* 0x00000000001c7947 */ /* 0x000fec0003800000 */
.L_x_10329:
[----:B------:R-:W-:Y:S01]  /*25290*/  UMOV UR4, URZ ;  /* 0x0000003f00047c82 */ /* 0x000fe20008000000 */
[----:B------:R-:W-:Y:S01]  /*252a0*/  UMOV UR5, URZ ;  /* 0x0000003f00057c82 */ /* 0x000fe20008000000 */
[----:B------:R-:W-:Y:S01]  /*252b0*/  ULDC UR6, c[0x0][0xc3c] ;  /* 0x00030f0000067ab9 */ /* 0x000fe20000000800 */
[----:B------:R-:W-:Y:S02]  /*252c0*/  IMAD.MOV.U32 R24, RZ, RZ, R0 ;  /* 0x000000ffff187224 */ /* 0x000fe400078e0000 */
[----:B------:R-:W-:Y:S02]  /*252d0*/  IMAD.U32 R25, RZ, RZ, UR4 ;  /* 0x00000004ff197e24 */ /* 0x000fe4000f8e00ff */
[----:B------:R-:W-:Y:S02]  /*252e0*/  IMAD.U32 R26, RZ, RZ, UR5 ;  /* 0x00000005ff1a7e24 */ /* 0x000fe4000f8e00ff */
[----:B------:R-:W-:-:S07]  /*252f0*/  IMAD.U32 R27, RZ, RZ, UR6 ;  /* 0x00000006ff1b7e24 */ /* 0x000fce000f8e00ff */
.L_x_10337:
        /* <DEDUP_REMOVED lines=10> */
.L_x_10326:
[----:B------:R-:W-:Y:S02]  /*253a0*/  ULDC UR4, c[0x0][0xc3c] ;  /* 0x00030f0000047ab9 */ /* 0x000fe40000000800 */
[----:B----4-:R-:W-:-:S13]  /*253b0*/  ISETP.GE.AND P0, PT, R27, UR4, PT ;  /* 0x000000041b007c0c */ /* 0x010fda000bf06270 */
[----:B------:R-:W-:Y:S05]  /*253c0*/  @!P0 BRA `(.L_x_10338) ;  /* 0xffffff9400508947 */ /* 0x000fea000383ffff */
[----:B------:R-:W-:Y:S05]  /*253d0*/  BSYNC B7 ;  /* 0x0000000000077941 */ /* 0x000fea0003800000 */
.L_x_10202:
[----:B0-----:R-:W4:Y:S01]  /*253e0*/  LDL.LU R0, [R1+0x48] ;  /* 0x0000480001007983 */ /* 0x001f220000300800 */
[----:B------:R-:W-:Y:S01]  /*253f0*/  BSSY B0, `(.L_x_10339) ;  /* 0x000000b000007945 */ /* 0x000fe20003800000 */
[----:B------:R-:W0:Y:S01]  /*25400*/  S2R R5, SR_CgaCtaId ;  /* 0x0000000000057919 */ /* 0x000e220000008800 */
[----:B----4-:R-:W-:-:S05]  /*25410*/  VIADD R0, R0, 0x1 ;  /* 0x0000000100007836 */ /* 0x010fca0000000000 */
[----:B---3--:R-:W-:-:S04]  /*25420*/  LEA.HI R2, R0, R0, RZ, 0x1 ;  /* 0x0000000000027211 */ /* 0x008fc800078f08ff */
[----:B------:R-:W-:Y:S02]  /*25430*/  LOP3.LUT R3, R2, 0xfffffffe, RZ, 0xc0, !PT ;  /* 0xfffffffe02037812 */ /* 0x000fe400078ec0ff */
[----:B------:R-:W-:-:S03]  /*25440*/  MOV R2, 0x400 ;  /* 0x0000040000027802 */ /* 0x000fc60000000f00 */
[----:B------:R-:W-:Y:S01]  /*25450*/  IMAD.IADD R0, R0, 0x1, -R3 ;  /* 0x0000000100007824 */ /* 0x000fe200078e0a03 */
[----:B0-----:R-:W-:-:S04]  /*25460*/  LEA R6, R5, R2, 0x18 ;  /* 0x0000000205067211 */ /* 0x001fc800078ec0ff */
[----:B------:R-:W-:-:S04]  /*25470*/  SHF.L.U32 R0, R0, 0x1f, RZ ;  /* 0x0000001f00007819 */ /* 0x000fc800000006ff */
[----:B------:R-:W0:Y:S02]  /*25480*/  SYNCS.PHASECHK.TRANS64.TRYWAIT P0, [R6+URZ+0x19c20], R0 ;  /* 0x019c2000060075a7 */ /* 0x000e24000800017f */
[----:B0-----:R-:W-:Y:S05]  /*25490*/  @!P0 BRA `(.L_x_10340) ;  /* 0x0000002000108947 */ /* 0x001fea0003800000 */
.L_x_10428:
[----:B------:R-:W-:Y:S05]  /*254a0*/  BSYNC B0 ;  /* 0x0000000000007941 */ /* 0x000fea0003800000 */
.L_x_10339:
[----:B------:R-:W-:-:S03]  /*254b0*/  UMOV UR4, 0xffffffff ;  /* 0xffffffff00047882 */ /* 0x000fc60000000000 */
[----:B------:R-:W-:Y:S05]  /*254c0*/  BRA.DIV UR4, `(.L_x_10341) ;  /* 0x0000002204187947 */ /* 0x000fea000b800000 */
[----:B0-----:R-:W0:Y:S02]  /*254d0*/  S2R R0, SR_TID.X ;  /* 0x0000000000007919 */ /* 0x001e240000002100 */
[----:B0-----:R-:W-:-:S04]  /*254e0*/  SHF.R.U32.HI R0, RZ, 0x5, R0 ;  /* 0x00000005ff007819 */ /* 0x001fc80000011600 */
[----:B------:R-:W-:-:S05]  /*254f0*/  LOP3.LUT R0, R0, 0x3, RZ, 0xc0, !PT ;  /* 0x0000000300007812 */ /* 0x000fca00078ec0ff */
[----:B------:R0:W3:Y:S02]  /*25500*/  SHFL.IDX PT, R14, R0, RZ, 0x1f ;  /* 0x00001fff000e7589 */ /* 0x0000e400000e0000 */
.L_x_10431:
[----:B---3--:R-:W-:-:S13]  /*25510*/  ISETP.NE.AND P0, PT, R14, RZ, PT ;  /* 0x000000ff0e00720c */ /* 0x008fda0003f05270 */
[----:B------:R-:W-:Y:S05]  /*25520*/  @P0 BRA `(.L_x_9993) ;  /* 0x0000000000a80947 */ /* 0x000fea0003800000 */
[----:B------:R-:W-:-:S03]  /*25530*/  UMOV UR4, 0xffffffff ;  /* 0xffffffff00047882 */ /* 0x000fc60000000000 */
[----:B------:R-:W-:Y:S05]  /*25540*/  BRA.DIV UR4, `(.L_x_10342) ;  /* 0x00000022042c7947 */ /* 0x000fea000b800000 */
[----:B------:R-:W-:-:S13]  /*25550*/  ELECT P6, URZ, PT ;  /* 0x00000000003f782f */ /* 0x000fda00038c0000 */
.L_x_10434:
[----:B------:R-:W-:Y:S05]  /*25560*/  @!P6 BRA `(.L_x_9993) ;  /* 0x000000000098e947 */ /* 0x000fea0003800000 */
[----:B------:R-:W-:-:S06]  /*25570*/  ULOP3.LUT UR4, UR37, 0x2, URZ, 0xfc, !UPT ;  /* 0x0000000225047892 */ /* 0x000fcc000f8efc3f */
[----:B0-----:R-:W-:-:S05]  /*25580*/  IMAD.U32 R0, RZ, RZ, UR4 ;  /* 0x00000004ff007e24 */ /* 0x001fca000f8e00ff */
[----:B------:R-:W-:-:S13]  /*25590*/  ISETP.NE.AND P0, PT, R0, 0x3, PT ;  /* 0x000000030000780c */ /* 0x000fda0003f05270 */
[----:B------:R-:W-:Y:S05]  /*255a0*/  @!P0 BRA `(.L_x_10343) ;  /* 0x0000000000048947 */ /* 0x000fea0003800000 */
[----:B------:R-:W-:Y:S01]  /*255b0*/  BPT.TRAP 0x1 ;  /* 0x000000040000795c */ /* 0x000fe20000300000 */
.L_x_10343:
[----:B--2---:R-:W2:Y:S01]  /*255c0*/  LDL.LU R8, [R1] ;  /* 0x0000000001087983 */ /* 0x004ea20000300800 */
        /* <DEDUP_REMOVED lines=12> */
.L_x_10435:
[----:B------:R-:W2:Y:S02]  /*25690*/  SYNCS.PHASECHK.TRANS64.TRYWAIT P1, [R9+URZ], R0 ;  /* 0x00000000090075a7 */ /* 0x000ea4000802017f */
[----:B--2---:R-:W-:Y:S05]  /*256a0*/  @!P1 BRA `(.L_x_10345) ;  /* 0x0000002000089947 */ /* 0x004fea0003800000 */
.L_x_10436:
[----:B------:R-:W-:Y:S05]  /*256b0*/  @!P0 BRA `(.L_x_10346) ;  /* 0x0000000000048947 */ /* 0x000fea0003800000 */
[----:B------:R-:W-:Y:S01]  /*256c0*/  BPT.TRAP 0x1 ;  /* 0x000000040000795c */ /* 0x000fe20000300000 */
.L_x_10346:
[----:B------:R-:W-:-:S04]  /*256d0*/  IMAD R23, R23, 0x8, R6 ;  /* 0x0000000817177824 */ /* 0x000fc800078e0206 */
[----:B------:R-:W3:Y:S02]  /*256e0*/  SYNCS.PHASECHK.TRANS64.TRYWAIT P1, [R23+URZ+0x19c60], R4 ;  /* 0x019c6004170075a7 */ /* 0x000ee4000802017f */
[----:B---3--:R-:W-:Y:S05]  /*256f0*/  @!P1 BRA `(.L_x_10347) ;  /* 0x0000002000089947 */ /* 0x008fea0003800000 */
.L_x_10437:
[----:B------:R-:W-:Y:S05]  /*25700*/  @!P0 BRA `(.L_x_10348) ;  /* 0x0000000000048947 */ /* 0x000fea0003800000 */
[----:B------:R-:W-:Y:S01]  /*25710*/  BPT.TRAP 0x1 ;  /* 0x000000040000795c */ /* 0x000fe20000300000 */
.L_x_10348:
[----:B------:R-:W-:-:S04]  /*25720*/  IMAD R7, R7, 0x8, R6 ;  /* 0x0000000807077824 */ /* 0x000fc800078e0206 */
[----:B------:R-:W4:Y:S02]  /*25730*/  SYNCS.PHASECHK.TRANS64.TRYWAIT P1, [R7+URZ+0x19c60], R0 ;  /* 0x019c6000070075a7 */ /* 0x000f24000802017f */
[----:B----4-:R-:W-:Y:S05]  /*25740*/  @!P1 BRA `(.L_x_10349) ;  /* 0x0000002000089947 */ /* 0x010fea0003800000 */
.L_x_10438:
[----:B------:R-:W-:Y:S05]  /*25750*/  @!P0 BRA `(.L_x_10350) ;  /* 0x0000000000048947 */ /* 0x000fea0003800000 */
[----:B------:R-:W-:Y:S01]  /*25760*/  BPT.TRAP 0x1 ;  /* 0x000000040000795c */ /* 0x000fe20000300000 */
.L_x_10350:
[----:B------:R-:W5:Y:S02]  /*25770*/  SYNCS.PHASECHK.TRANS64.TRYWAIT P0, [R23+URZ+0x19c80], R4 ;  /* 0x019c8004170075a7 */ /* 0x000f64000800017f */
[----:B-----5:R-:W-:Y:S05]  /*25780*/  @!P0 BRA `(.L_x_10351) ;  /* 0x00000020000c8947 */ /* 0x020fea0003800000 */
.L_x_10352:
[----:B------:R0:W0:Y:S02]  /*25790*/  SYNCS.PHASECHK.TRANS64.TRYWAIT P0, [R7+URZ+0x19c80], R0 ;  /* 0x019c8000070075a7 */ /* 0x000024000800017f */
[----:B0-----:R-:W-:Y:S05]  /*257a0*/  @!P0 NANOSLEEP.SYNCS 0x989680 ;  /* 0x009896800000895d */ /* 0x001fea0003900000 */
[----:B------:R-:W0:Y:S02]  /*257b0*/  @!P0 SYNCS.PHASECHK.TRANS64 P0, [R7+URZ+0x19c80], R0 ;  /* 0x019c8000070085a7 */ /* 0x000e24000800007f */
[----:B0-----:R-:W-:Y:S05]  /*257c0*/  @!P0 BRA `(.L_x_10352) ;  /* 0xfffffffc00f08947 */ /* 0x001fea000383ffff */
.L_x_9993:
[----:B------:R-:W-:Y:S05]  /*257d0*/  BSYNC B8 ;  /* 0x0000000000087941 */ /* 0x000fea0003800000 */
.L_x_9990:
[----:B------:R-:W-:Y:S05]  /*257e0*/  EXIT ;  /* 0x000000000000794d */ /* 0x000fea0003800000 */
.L_x_10019:
[----:B0-----:R0:W1:Y:S02]  /*257f0*/  SYNCS.PHASECHK.TRANS64.TRYWAIT P5, [R82+URZ+0x19c90], R85 ;  /* 0x019c9055520075a7 */ /* 0x00106400080a017f */
[----:B-1----:R-:W-:Y:S05]  /*25800*/  @!P5 NANOSLEEP.SYNCS 0x989680 ;  /* 0x009896800000d95d */ /* 0x002fea0003900000 */
[----:B------:R-:W1:Y:S02]  /*25810*/  @!P5 SYNCS.PHASECHK.TRANS64 P5, [R82+URZ+0x19c90], R85 ;  /* 0x019c90555200d5a7 */ /* 0x000e6400080a007f */
[----:B-1----:R-:W-:Y:S05]  /*25820*/  @!P5 BRA `(.L_x_10019) ;  /* 0xfffffffc00f0d947 */ /* 0x002fea000383ffff */
[----:B------:R-:W-:Y:S05]  /*25830*/  BRA `(.L_x_10353) ;  /* 0xfffffdd400b87947 */ /* 0x000fea000383ffff */
.L_x_10035:
[----:B0-----:R0:W1:Y:S02]  /*25840*/  SYNCS.PHASECHK.TRANS64.TRYWAIT P5, [R82+URZ+0x19c90], R85 ;  /* 0x019c9055520075a7 */ /* 0x00106400080a017f */
[----:B-1----:R-:W-:Y:S05]  /*25850*/  @!P5 NANOSLEEP.SYNCS 0x989680 ;  /* 0x009896800000d95d */ /* 0x002fea0003900000 */
[----:B------:R-:W1:Y:S02]  /*25860*/  @!P5 SYNCS.PHASECHK.TRANS64 P5, [R82+URZ+0x19c90], R85 ;  /* 0x019c90555200d5a7 */ /* 0x000e6400080a007f */
[----:B-1----:R-:W-:Y:S05]  /*25870*/  @!P5 BRA `(.L_x_10035) ;  /* 0xfffffffc00f0d947 */ /* 0x002fea000383ffff */
[----:B------:R-:W-:Y:S05]  /*25880*/  BRA `(.L_x_10354) ;  /* 0xfffffdec00e07947 */ /* 0x000fea000383ffff */
.L_x_10044:
[----:B0-----:R0:W1:Y:S02]  /*25890*/  SYNCS.PHASECHK.TRANS64.TRYWAIT P5, [R82+URZ+0x19c90], R85 ;  /* 0x019c9055520075a7 */ /* 0x00106400080a017f */
[----:B-1----:R-:W-:Y:S05]  /*258a0*/  @!P5 NANOSLEEP.SYNCS 0x989680 ;  /* 0x009896800000d95d */ /* 0x002fea0003900000 */
[----:B------:R-:W1:Y:S02]  /*258b0*/  @!P5 SYNCS.PHASECHK.TRANS64 P5, [R82+URZ+0x19c90], R85 ;  /* 0x019c90555200d5a7 */ /* 0x000e6400080a007f */
[----:B-1----:R-:W-:Y:S05]  /*258c0*/  @!P5 BRA `(.L_x_10044) ;  /* 0xfffffffc00f0d947 */ /* 0x002fea000383ffff */
[----:B------:R-:W-:Y:S05]  /*258d0*/  BRA `(.L_x_10355) ;  /* 0xfffffe1000207947 */ /* 0x000fea000383ffff */
.L_x_10048:
[----:B--2---:R2:W0:Y:S02]  /*258e0*/  SYNCS.PHASECHK.TRANS64.TRYWAIT P5, [R82+URZ+0x19cb0], R85 ;  /* 0x019cb055520075a7 */ /* 0x00442400080a017f */
[----:B0-----:R-:W-:Y:S05]  /*258f0*/  @!P5 NANOSLEEP.SYNCS 0x989680 ;  /* 0x009896800000d95d */ /* 0x001fea0003900000 */
[----:B------:R-:W0:Y:S02]  /*25900*/  @!P5 SYNCS.PHASECHK.TRANS64 P5, [R82+URZ+0x19cb0], R85 ;  /* 0x019cb0555200d5a7 */ /* 0x000e2400080a007f */
[----:B0-----:R-:W-:Y:S05]  /*25910*/  @!P5 BRA `(.L_x_10048) ;  /* 0xfffffffc00f0d947 */ /* 0x001fea000383ffff */
[----:B------:R-:W-:Y:S05]  /*25920*/  BRA `(.L_x_10356) ;  /* 0xfffffe1000907947 */ /* 0x000fea000383ffff */
.L_x_10076:
[----:B------:R-:W-:Y:S01]  /*25930*/  BSSY B1, `(.L_x_10357) ;  /* 0x0000007000017945 */ /* 0x000fe20003800000 */
[----:B------:R-:W-:Y:S02]  /*25940*/  IMAD.MOV.U32 R12, RZ, RZ, RZ ;  /* 0x000000ffff0c7224 */ /* 0x000fe400078e00ff */
[----:B------:R-:W-:Y:S02]  /*25950*/  IMAD.MOV.U32 R11, RZ, RZ, 0x1e1f ;  /* 0x00001e1fff0b7424 */ /* 0x000fe400078e00ff */
[----:B------:R-:W-:-:S07]  /*25960*/  IMAD.MOV.U32 R15, RZ, RZ, -0x1 ;  /* 0xffffffffff0f7424 */ /* 0x000fce00078e00ff */
[----:B------:R-:W-:Y:S05]  /*25970*/  WARPSYNC.COLLECTIVE R15, `(.L_x_10358) ;  /* 0x000000000f087348 */ /* 0x000fea0003c00000 */
[----:B------:R0:W1:Y:S02]  /*25980*/  SHFL.IDX P6, R14, R13, R12, R11 ;  /* 0x0000000c0d0e7389 */ /* 0x00006400000c000b */
[----:B01----:R-:W-:Y:S01]  /*25990*/  ENDCOLLECTIVE ;  /* 0x000000000000791b */ /* 0x003fe20003800000 */
.L_x_10358:
[----:B------:R-:W-:Y:S05]  /*259a0*/  BSYNC B1 ;  /* 0x0000000000017941 */ /* 0x000fea0003800000 */
.L_x_10357:
        /* <DEDUP_REMOVED lines=8> */
.L_x_10359:
[----:B------:R-:W-:Y:S02]  /*25a30*/  IMAD.MOV.U32 R13, RZ, RZ, R4 ;  /* 0x000000ffff0d7224 */ /* 0x000fe400078e0004 */
[----:B------:R-:W-:-:S07]  /*25a40*/  IMAD.MOV.U32 R3, RZ, RZ, R14 ;  /* 0x000000ffff037224 */ /* 0x000fce00078e000e */
[----:B------:R-:W-:Y:S05]  /*25a50*/  WARPSYNC.COLLECTIVE R15, `(.L_x_10360) ;  /* 0x000000000f087348 */ /* 0x000fea0003c00000 */
[----:B------:R0:W1:Y:S02]  /*25a60*/  SHFL.IDX P6, R14, R13, R12, R11 ;  /* 0x0000000c0d0e7389 */ /* 0x00006400000c000b */
[----:B01----:R-:W-:Y:S01]  /*25a70*/  ENDCOLLECTIVE ;  /* 0x000000000000791b */ /* 0x003fe20003800000 */
.L_x_10360:
[----:B------:R-:W-:Y:S02]  /*25a80*/  IMAD.MOV.U32 R13, RZ, RZ, R5 ;  /* 0x000000ffff0d7224 */ /* 0x000fe400078e0005 */
[----:B------:R-:W-:-:S07]  /*25a90*/  IMAD.MOV.U32 R4, RZ, RZ, R14 ;  /* 0x000000ffff047224 */ /* 0x000fce00078e000e */
[----:B------:R-:W-:Y:S05]  /*25aa0*/  WARPSYNC.COLLECTIVE R15, `(.L_x_10361) ;  /* 0x000000000f087348 */ /* 0x000fea0003c00000 */
[----:B------:R0:W1:Y:S02]  /*25ab0*/  SHFL.IDX P6, R14, R13, R12, R11 ;  /* 0x0000000c0d0e7389 */ /* 0x00006400000c000b */
[----:B01----:R-:W-:Y:S01]  /*25ac0*/  ENDCOLLECTIVE ;  /* 0x000000000000791b */ /* 0x003fe20003800000 */
.L_x_10361:
[----:B------:R-:W-:Y:S05]  /*25ad0*/  BRA `(.L_x_10362) ;  /* 0xfffffe2400907947 */ /* 0x000fea000383ffff */
.L_x_10080:
[----:B-1----:R1:W2:Y:S02]  /*25ae0*/  SYNCS.PHASECHK.TRANS64.TRYWAIT P0, [R16+URZ+0x19c00], R5 ;  /* 0x019c0005100075a7 */ /* 0x0022a4000800017f */
[----:B--2---:R-:W-:Y:S05]  /*25af0*/  @!P0 NANOSLEEP.SYNCS 0x989680 ;  /* 0x009896800000895d */ /* 0x004fea0003900000 */
[----:B------:R-:W2:Y:S02]  /*25b00*/  @!P0 SYNCS.PHASECHK.TRANS64 P0, [R16+URZ+0x19c00], R5 ;  /* 0x019c0005100085a7 */ /* 0x000ea4000800007f */
[----:B--2---:R-:W-:Y:S05]  /*25b10*/  @!P0 BRA `(.L_x_10080) ;  /* 0xfffffffc00f08947 */ /* 0x004fea000383ffff */
[----:B------:R-:W-:Y:S05]  /*25b20*/  BRA `(.L_x_10363) ;  /* 0xfffffe2800607947 */ /* 0x000fea000383ffff */
.L_x_10086:
[----:B------:R-:W-:Y:S01]  /*25b30*/  BSSY B1, `(.L_x_10364) ;  /* 0x0000007000017945 */ /* 0x000fe20003800000 */
[----:B------:R-:W-:Y:S02]  /*25b40*/  IMAD.MOV.U32 R12, RZ, RZ, RZ ;  /* 0x000000ffff0c7224 */ /* 0x000fe400078e00ff */
[----:B------:R-:W-:Y:S02]  /*25b50*/  IMAD.MOV.U32 R11, RZ, RZ, 0x1e1f ;  /* 0x00001e1fff0b7424 */ /* 0x000fe400078e00ff */
[----:B------:R-:W-:-:S07]  /*25b60*/  IMAD.MOV.U32 R15, RZ, RZ, -0x1 ;  /* 0xffffffffff0f7424 */ /* 0x000fce00078e00ff */
[----:B------:R-:W-:Y:S05]  /*25b70*/  WARPSYNC.COLLECTIVE R15, `(.L_x_10365) ;  /* 0x000000000f087348 */ /* 0x000fea0003c00000 */
[----:B------:R0:W1:Y:S02]  /*25b80*/  SHFL.IDX P6, R14, R13, R12, R11 ;  /* 0x0000000c0d0e7389 */ /* 0x00006400000c000b */
[----:B01----:R-:W-:Y:S01]  /*25b90*/  ENDCOLLECTIVE ;  /* 0x000000000000791b */ /* 0x003fe20003800000 */
.L_x_10365:
[----:B------:R-:W-:Y:S05]  /*25ba0*/  BSYNC B1 ;  /* 0x0000000000017941 */ /* 0x000fea0003800000 */
.L_x_10364:
        /* <DEDUP_REMOVED lines=8> */
.L_x_10366:
[----:B------:R-:W-:Y:S02]  /*25c30*/  IMAD.MOV.U32 R13, RZ, RZ, R20 ;  /* 0x000000ffff0d7224 */ /* 0x000fe400078e0014 */
[----:B------:R-:W-:-:S07]  /*25c40*/  IMAD.MOV.U32 R3, RZ, RZ, R14 ;  /* 0x000000ffff037224 */ /* 0x000fce00078e000e */
[----:B------:R-:W-:Y:S05]  /*25c50*/  WARPSYNC.COLLECTIVE R15, `(.L_x_10367) ;  /* 0x000000000f087348 */ /* 0x000fea0003c00000 */
[----:B------:R0:W1:Y:S02]  /*25c60*/  SHFL.IDX P6, R14, R13, R12, R11 ;  /* 0x0000000c0d0e7389 */ /* 0x00006400000c000b */
[----:B01----:R-:W-:Y:S01]  /*25c70*/  ENDCOLLECTIVE ;  /* 0x000000000000791b */ /* 0x003fe20003800000 */
.L_x_10367:
[----:B------:R-:W-:Y:S02]  /*25c80*/  IMAD.MOV.U32 R13, RZ, RZ, R21 ;  /* 0x000000ffff0d7224 */ /* 0x000fe400078e0015 */
[----:B------:R-:W-:-:S07]  /*25c90*/  IMAD.MOV.U32 R20, RZ, RZ, R14 ;  /* 0x000000ffff147224 */ /* 0x000fce00078e000e */
[----:B------:R-:W-:Y:S05]  /*25ca0*/  WARPSYNC.COLLECTIVE R15, `(.L_x_10368) ;  /* 0x000000000f087348 */ /* 0x000fea0003c00000 */
[----:B------:R0:W1:Y:S02]  /*25cb0*/  SHFL.IDX P6, R14, R13, R12, R11 ;  /* 0x0000000c0d0e7389 */ /* 0x00006400000c000b */
[----:B01----:R-:W-:Y:S01]  /*25cc0*/  ENDCOLLECTIVE ;  /* 0x000000000000791b */ /* 0x003fe20003800000 */
.L_x_10368:
[----:B------:R-:W-:Y:S01]  /*25cd0*/  IMAD.MOV.U32 R21, RZ, RZ, R14 ;  /* 0x000000ffff157224 */ /* 0x000fe200078e000e */
[----:B------:R-:W-:Y:S06]  /*25ce0*/  BRA `(.L_x_10369) ;  /* 0xfffffe40004c7947 */ /* 0x000fec000383ffff */
.L_x_10090:
[----:B-1----:R1:W2:Y:S02]  /*25cf0*/  SYNCS.PHASECHK.TRANS64.TRYWAIT P0, [R16+URZ+0x19c00], R39 ;  /* 0x019c0027100075a7 */ /* 0x0022a4000800017f */
[----:B--2---:R-:W-:Y:S05]  /*25d00*/  @!P0 NANOSLEEP.SYNCS 0x989680 ;  /* 0x009896800000895d */ /* 0x004fea0003900000 */
[----:B------:R-:W2:Y:S02]  /*25d10*/  @!P0 SYNCS.PHASECHK.TRANS64 P0, [R16+URZ+0x19c00], R39 ;  /* 0x019c0027100085a7 */ /* 0x000ea4000800007f */
[----:B--2---:R-:W-:Y:S05]  /*25d20*/  @!P0 BRA `(.L_x_10090) ;  /* 0xfffffffc00f08947 */ /* 0x004fea000383ffff */
[----:B------:R-:W-:Y:S05]  /*25d30*/  BRA `(.L_x_10370) ;  /* 0xfffffe44000c7947 */ /* 0x000fea000383ffff */
.L_x_10096:
[----:B-1----:R1:W2:Y:S02]  /*25d40*/  SYNCS.PHASECHK.TRANS64.TRYWAIT P1, [R3+URZ+0x19c30], R0 ;  /* 0x019c3000030075a7 */ /* 0x0022a4000802017f */
[----:B--2---:R-:W-:Y:S05]  /*25d50*/  @!P1 NANOSLEEP.SYNCS 0x989680 ;  /* 0x009896800000995d */ /* 0x004fea0003900000 */
[----:B------:R-:W2:Y:S02]  /*25d60*/  @!P1 SYNCS.PHASECHK.TRANS64 P1, [R3+URZ+0x19c30], R0 ;  /* 0x019c3000030095a7 */ /* 0x000ea4000802007f */
[----:B--2---:R-:W-:Y:S05]  /*25d70*/  @!P1 BRA `(.L_x_10096) ;  /* 0xfffffffc00f09947 */ /* 0x004fea000383ffff */
[----:B------:R-:W-:Y:S05]  /*25d80*/  BRA `(.L_x_10095) ;  /* 0xfffffe6400707947 */ /* 0x000fea000383ffff */
.L_x_10116:
[----:B-1----:R1:W2:Y:S02]  /*25d90*/  SYNCS.PHASECHK.TRANS64.TRYWAIT P1, [R21+URZ+0x19c30], R12 ;  /* 0x019c300c150075a7 */ /* 0x0022a4000802017f */
[----:B--2---:R-:W-:Y:S05]  /*25da0*/  @!P1 NANOSLEEP.SYNCS 0x989680 ;  /* 0x009896800000995d */ /* 0x004fea0003900000 */
[----:B------:R-:W2:Y:S02]  /*25db0*/  @!P1 SYNCS.PHASECHK.TRANS64 P1, [R21+URZ+0x19c30], R12 ;  /* 0x019c300c150095a7 */ /* 0x000ea4000802007f */
[----:B--2---:R-:W-:Y:S05]  /*25dc0*/  @!P1 BRA `(.L_x_10116) ;  /* 0xfffffffc00f09947 */ /* 0x004fea000383ffff */
[----:B------:R-:W-:Y:S05]  /*25dd0*/  BRA `(.L_x_10115) ;  /* 0xfffffea000747947 */ /* 0x000fea000383ffff */
.L_x_10121:
[----:B-1----:R1:W2:Y:S02]  /*25de0*/  SYNCS.PHASECHK.TRANS64.TRYWAIT P1, [R22+URZ+0x19c50], R12 ;  /* 0x019c500c160075a7 */ /* 0x0022a4000802017f */
[----:B--2---:R-:W-:Y:S05]  /*25df0*/  @!P1 NANOSLEEP.SYNCS 0x989680 ;  /* 0x009896800000995d */ /* 0x004fea0003900000 */
[----:B------:R-:W2:Y:S02]  /*25e00*/  @!P1 SYNCS.PHASECHK.TRANS64 P1, [R22+URZ+0x19c50], R12 ;  /* 0x019c500c160095a7 */ /* 0x000ea4000802007f */
[----:B--2---:R-:W-:Y:S05]  /*25e10*/  @!P1 BRA `(.L_x_10121) ;  /* 0xfffffffc00f09947 */ /* 0x004fea000383ffff */
[----:B------:R-:W-:Y:S05]  /*25e20*/  BRA `(.L_x_10120) ;  /* 0xfffffea000fc7947 */ /* 0x000fea000383ffff */
.L_x_10142:
[----:B-1----:R1:W2:Y:S02]  /*25e30*/  SYNCS.PHASECHK.TRANS64.TRYWAIT P1, [R15+URZ+0x19c30], R8 ;  /* 0x019c30080f0075a7 */ /* 0x0022a4000802017f */
[----:B--2---:R-:W-:Y:S05]  /*25e40*/  @!P1 NANOSLEEP.SYNCS 0x989680 ;  /* 0x009896800000995d */ /* 0x004fea0003900000 */
[----:B------:R-:W2:Y:S02]  /*25e50*/  @!P1 SYNCS.PHASECHK.TRANS64 P1, [R15+URZ+0x19c30], R8 ;  /* 0x019c30080f0095a7 */ /* 0x000ea4000802007f */
[----:B--2---:R-:W-:Y:S05]  /*25e60*/  @!P1 BRA `(.L_x_10142) ;  /* 0xfffffffc00f09947 */ /* 0x004fea000383ffff */
[----:B------:R-:W-:Y:S05]  /*25e70*/  BRA `(.L_x_10141) ;  /* 0xfffffedc00147947 */ /* 0x000fea000383ffff */
.L_x_10147:
[----:B-1----:R1:W2:Y:S02]  /*25e80*/  SYNCS.PHASECHK.TRANS64.TRYWAIT P1, [R20+URZ+0x19c50], R8 ;  /* 0x019c5008140075a7 */ /* 0x0022a4000802017f */
[----:B--2---:R-:W-:Y:S05]  /*25e90*/  @!P1 NANOSLEEP.SYNCS 0x989680 ;  /* 0x009896800000995d */ /* 0x004fea0003900000 */
[----:B------:R-:W2:Y:S02]  /*25ea0*/  @!P1 SYNCS.PHASECHK.TRANS64 P1, [R20+URZ+0x19c50], R8 ;  /* 0x019c5008140095a7 */ /* 0x000ea4000802007f */
[----:B--2---:R-:W-:Y:S05]  /*25eb0*/  @!P1 BRA `(.L_x_10147) ;  /* 0xfffffffc00f09947 */ /* 0x004fea000383ffff */
[----:B------:R-:W-:Y:S05]  /*25ec0*/  BRA `(.L_x_10146) ;  /* 0xfffffedc009c7947 */ /* 0x000fea000383ffff */
.L_x_10156:
[----:B-1----:R1:W2:Y:S02]  /*25ed0*/  SYNCS.PHASECHK.TRANS64.TRYWAIT P1, [R20+URZ+0x19c30], R9 ;  /* 0x019c3009140075a7 */ /* 0x0022a4000802017f */
[----:B--2---:R-:W-:Y:S05]  /*25ee0*/  @!P1 NANOSLEEP.SYNCS 0x989680 ;  /* 0x009896800000995d */ /* 0x004fea0003900000 */
[----:B------:R-:W2:Y:S02]  /*25ef0*/  @!P1 SYNCS.PHASECHK.TRANS64 P1, [R20+URZ+0x19c30], R9 ;  /* 0x019c3009140095a7 */ /* 0x000ea4000802007f */
[----:B--2---:R-:W-:Y:S05]  /*25f00*/  @!P1 BRA `(.L_x_10156) ;  /* 0xfffffffc00f09947 */ /* 0x004fea000383ffff */
[----:B------:R-:W-:Y:S05]  /*25f10*/  BRA `(.L_x_10155) ;  /* 0xffffff0000987947 */ /* 0x000fea000383ffff */
.L_x_10161:
[----:B-1----:R1:W2:Y:S02]  /*25f20*/  SYNCS.PHASECHK.TRANS64.TRYWAIT P1, [R15+URZ+0x19c50], R8 ;  /* 0x019c50080f0075a7 */ /* 0x0022a4000802017f */
[----:B--2---:R-:W-:Y:S05]  /*25f30*/  @!P1 NANOSLEEP.SYNCS 0x989680 ;  /* 0x009896800000995d */ /* 0x004fea0003900000 */
[----:B------:R-:W2:Y:S02]  /*25f40*/  @!P1 SYNCS.PHASECHK.TRANS64 P1, [R15+URZ+0x19c50], R8 ;  /* 0x019c50080f0095a7 */ /* 0x000ea4000802007f */
[----:B--2---:R-:W-:Y:S05]  /*25f50*/  @!P1 BRA `(.L_x_10161) ;  /* 0xfffffffc00f09947 */ /* 0x004fea000383ffff */
[----:B------:R-:W-:Y:S05]  /*25f60*/  BRA `(.L_x_10160) ;  /* 0xffffff0400207947 */ /* 0x000fea000383ffff */
.L_x_10176:
[----:B--2---:R2:W3:Y:S02]  /*25f70*/  SYNCS.PHASECHK.TRANS64.TRYWAIT P0, [R5+URZ+0x19c50], R0 ;  /* 0x019c5000050075a7 */ /* 0x0044e4000800017f */
[----:B---3--:R-:W-:Y:S05]  /*25f80*/  @!P0 NANOSLEEP.SYNCS 0x989680 ;  /* 0x009896800000895d */ /* 0x008fea0003900000 */
[----:B------:R-:W3:Y:S02]  /*25f90*/  @!P0 SYNCS.PHASECHK.TRANS64 P0, [R5+URZ+0x19c50], R0 ;  /* 0x019c5000050085a7 */ /* 0x000ee4000800007f */
[----:B---3--:R-:W-:Y:S05]  /*25fa0*/  @!P0 BRA `(.L_x_10176) ;  /* 0xfffffffc00f08947 */ /* 0x008fea000383ffff */
[----:B------:R-:W-:Y:S05]  /*25fb0*/  BRA `(.L_x_10175) ;  /* 0xffffff38003c7947 */ /* 0x000fea000383ffff */
.L_x_10218:
        /* <DEDUP_REMOVED lines=11> */
.L_x_10372:
[----:B------:R-:W-:Y:S05]  /*26070*/  BSYNC B1 ;  /* 0x0000000000017941 */ /* 0x000fea0003800000 */
.L_x_10371:
[----:B------:R-:W-:Y:S05]  /*26080*/  BRA `(.L_x_10373) ;  /* 0xffffff9400747947 */ /* 0x000fea000383ffff */
.L_x_10220:
[----:B------:R-:W-:Y:S01]  /*26090*/  BSSY B1, `(.L_x_10374) ;  /* 0x0000006000017945 */ /* 0x000fe20003800000 */
[----:B------:R-:W-:-:S07]  /*260a0*/  IMAD.MOV.U32 R15, RZ, RZ, -0x1 ;  /* 0xffffffffff0f7424 */ /* 0x000fce00078e00ff */
[----:B01----:R-:W-:Y:S05]  /*260b0*/  WARPSYNC.COLLECTIVE R15, `(.L_x_10375) ;  /* 0x000000000f0c7348 */ /* 0x003fea0003c00000 */
[----:B------:R-:W-:Y:S02]  /*260c0*/  ELECT P6, UR62, PT ;  /* 0x00000000003e782f */ /* 0x000fe400038c0000 */
[----:B------:R-:W-:Y:S01]  /*260d0*/  MOV R14, UR62 ;  /* 0x0000003e000e7c02 */ /* 0x000fe20008000f00 */
[----:B01----:R-:W-:Y:S10]  /*260e0*/  ENDCOLLECTIVE ;  /* 0x000000000000791b */ /* 0x003ff40003800000 */
.L_x_10375:
[----:B------:R-:W-:Y:S05]  /*260f0*/  BSYNC B1 ;  /* 0x0000000000017941 */ /* 0x000fea0003800000 */
.L_x_10374:
[----:B------:R-:W-:Y:S05]  /*26100*/  BRA `(.L_x_10219) ;  /* 0xffffff94006c7947 */ /* 0x000fea000383ffff */
.L_x_10222:
[----:B-1----:R1:W2:Y:S02]  /*26110*/  SYNCS.PHASECHK.TRANS64.TRYWAIT P0, [R19+URZ+0x19c20], R5 ;  /* 0x019c2005130075a7 */ /* 0x0022a4000800017f */
[----:B--2---:R-:W-:Y:S05]  /*26120*/  @!P0 NANOSLEEP.SYNCS 0x989680 ;  /* 0x009896800000895d */ /* 0x004fea0003900000 */
[----:B------:R-:W2:Y:S02]  /*26130*/  @!P0 SYNCS.PHASECHK.TRANS64 P0, [R19+URZ+0x19c20], R5 ;  /* 0x019c2005130085a7 */ /* 0x000ea4000800007f */
[----:B--2---:R-:W-:Y:S05]  /*26140*/  @!P0 BRA `(.L_x_10222) ;  /* 0xfffffffc00f08947 */ /* 0x004fea000383ffff */
[----:B------:R-:W-:Y:S05]  /*26150*/  BRA `(.L_x_10376) ;  /* 0xffffff94007c7947 */ /* 0x000fea000383ffff */
.L_x_10226:
[----:B--2---:R2:W3:Y:S02]  /*26160*/  SYNCS.PHASECHK.TRANS64.TRYWAIT P0, [R9+URZ+0x19ca0], R11 ;  /* 0x019ca00b090075a7 */ /* 0x0044e4000800017f */
[----:B---3--:R-:W-:Y:S05]  /*26170*/  @!P0 NANOSLEEP.SYNCS 0x989680 ;  /* 0x009896800000895d */ /* 0x008fea0003900000 */
[----:B------:R-:W3:Y:S02]  /*26180*/  @!P0 SYNCS.PHASECHK.TRANS64 P0, [R9+URZ+0x19ca0], R11 ;  /* 0x019ca00b090085a7 */ /* 0x000ee4000800007f */
[----:B---3--:R-:W-:Y:S05]  /*26190*/  @!P0 BRA `(.L_x_10226) ;  /* 0xfffffffc00f08947 */ /* 0x008fea000383ffff */
[----:B------:R-:W-:Y:S05]  /*261a0*/  BRA `(.L_x_10377) ;  /* 0xffffff9400987947 */ /* 0x000fea000383ffff */
.L_x_10233:
[----:B0-----:R0:W1:Y:S02]  /*261b0*/  SYNCS.PHASECHK.TRANS64.TRYWAIT P0, [R9+URZ+0x19cc0], R11 ;  /* 0x019cc00b090075a7 */ /* 0x001064000800017f */
[----:B-1----:R-:W-:Y:S05]  /*261c0*/  @!P0 NANOSLEEP.SYNCS 0x989680 ;  /* 0x009896800000895d */ /* 0x002fea0003900000 */
[----:B------:R-:W1:Y:S02]  /*261d0*/  @!P0 SYNCS.PHASECHK.TRANS64 P0, [R9+URZ+0x19cc0], R11 ;  /* 0x019cc00b090085a7 */ /* 0x000e64000800007f */
[----:B-1----:R-:W-:Y:S05]  /*261e0*/  @!P0 BRA `(.L_x_10233) ;  /* 0xfffffffc00f08947 */ /* 0x002fea000383ffff */
[----:B------:R-:W-:Y:S05]  /*261f0*/  BRA `(.L_x_10378) ;  /* 0xffffff9800947947 */ /* 0x000fea000383ffff */
.L_x_10242:
[----:B-1----:R1:W2:Y:S02]  /*26200*/  SYNCS.PHASECHK.TRANS64.TRYWAIT P1, [R9+URZ+0x19ca0], R8 ;  /* 0x019ca008090075a7 */ /* 0x0022a4000802017f */
[----:B--2---:R-:W-:Y:S05]  /*26210*/  @!P1 NANOSLEEP.SYNCS 0x989680 ;  /* 0x009896800000995d */ /* 0x004fea0003900000 */
[----:B------:R-:W2:Y:S02]  /*26220*/  @!P1 SYNCS.PHASECHK.TRANS64 P1, [R9+URZ+0x19ca0], R8 ;  /* 0x019ca008090095a7 */ /* 0x000ea4000802007f */
[----:B--2---:R-:W-:Y:S05]  /*26230*/  @!P1 BRA `(.L_x_10242) ;  /* 0xfffffffc00f09947 */ /* 0x004fea000383ffff */
[----:B------:R-:W-:Y:S05]  /*26240*/  BRA `(.L_x_10379) ;  /* 0xffffff9c00d47947 */ /* 0x000fea000383ffff */
.L_x_10249:
[----:B--2---:R2:W3:Y:S02]  /*26250*/  SYNCS.PHASECHK.TRANS64.TRYWAIT P1, [R9+URZ+0x19cc0], R8 ;  /* 0x019cc008090075a7 */ /* 0x0044e4000802017f */
[----:B---3--:R-:W-:Y:S05]  /*26260*/  @!P1 NANOSLEEP.SYNCS 0x989680 ;  /* 0x009896800000995d */ /* 0x008fea0003900000 */
[----:B------:R-:W3:Y:S02]  /*26270*/  @!P1 SYNCS.PHASECHK.TRANS64 P1, [R9+URZ+0x19cc0], R8 ;  /* 0x019cc008090095a7 */ /* 0x000ee4000802007f */
[----:B---3--:R-:W-:Y:S05]  /*26280*/  @!P1 BRA `(.L_x_10249) ;  /* 0xfffffffc00f09947 */ /* 0x008fea000383ffff */
[----:B------:R-:W-:Y:S05]  /*26290*/  BRA `(.L_x_10380) ;  /* 0xffffffa000cc7947 */ /* 0x000fea000383ffff */
.L_x_10276:
[----:B------:R-:W2:Y:S01]  /*262a0*/  S2R R20, SR_TID.X ;  /* 0x0000000000147919 */ /* 0x000ea20000002100 */
[----:B------:R-:W-:Y:S01]  /*262b0*/  BSSY B0, `(.L_x_10381) ;  /* 0x000000a000007945 */ /* 0x000fe20003800000 */
[----:B------:R-:W-:Y:S02]  /*262c0*/  IMAD.MOV.U32 R12, RZ, RZ, RZ ;  /* 0x000000ffff0c7224 */ /* 0x000fe400078e00ff */
[----:B------:R-:W-:Y:S02]  /*262d0*/  IMAD.MOV.U32 R11, RZ, RZ, 0x1f ;  /* 0x0000001fff0b7424 */ /* 0x000fe400078e00ff */
[----:B------:R-:W-:Y:S01]  /*262e0*/  IMAD.MOV.U32 R15, RZ, RZ, -0x1 ;  /* 0xffffffffff0f7424 */ /* 0x000fe200078e00ff */
[----:B--2---:R-:W-:-:S04]  /*262f0*/  SHF.R.U32.HI R20, RZ, 0x5, R20 ;  /* 0x00000005ff147819 */ /* 0x004fc80000011614 */
[----:B------:R-:W-:-:S05]  /*26300*/  LOP3.LUT R20, R20, 0x3, RZ, 0xc0, !PT ;  /* 0x0000000314147812 */ /* 0x000fca00078ec0ff */
[----:B0-----:R-:W-:-:S07]  /*26310*/  IMAD.MOV.U32 R13, RZ, RZ, R20 ;  /* 0x000000ffff0d7224 */ /* 0x001fce00078e0014 */
[----:B-1----:R-:W-:Y:S05]  /*26320*/  WARPSYNC.COLLECTIVE R15, `(.L_x_10382) ;  /* 0x000000000f087348 */ /* 0x002fea0003c00000 */
[----:B------:R0:W2:Y:S02]  /*26330*/  SHFL.IDX P6, R14, R13, R12, R11 ;  /* 0x0000000c0d0e7389 */ /* 0x0000a400000c000b */
[----:B012---:R-:W-:Y:S01]  /*26340*/  ENDCOLLECTIVE ;  /* 0x000000000000791b */ /* 0x007fe20003800000 */
.L_x_10382:
[----:B------:R-:W-:Y:S05]  /*26350*/  BSYNC B0 ;  /* 0x0000000000007941 */ /* 0x000fea0003800000 */
.L_x_10381:
[----:B------:R-:W-:Y:S05]  /*26360*/  BRA `(.L_x_10383) ;  /* 0xffffffb400507947 */ /* 0x000fea000383ffff */
.L_x_10278:
[----:B------:R-:W-:Y:S01]  /*26370*/  BSSY B0, `(.L_x_10384) ;  /* 0x0000006000007945 */ /* 0x000fe20003800000 */
[----:B------:R-:W-:-:S07]  /*26380*/  IMAD.MOV.U32 R15, RZ, RZ, -0x1 ;  /* 0xffffffffff0f7424 */ /* 0x000fce00078e00ff */
[----:B012---:R-:W-:Y:S05]  /*26390*/  WARPSYNC.COLLECTIVE R15, `(.L_x_10385) ;  /* 0x000000000f0c7348 */ /* 0x007fea0003c00000 */
[----:B------:R-:W-:Y:S02]  /*263a0*/  ELECT P6, UR62, PT ;  /* 0x00000000003e782f */ /* 0x000fe400038c0000 */
[----:B------:R-:W-:Y:S01]  /*263b0*/  MOV R14, UR62 ;  /* 0x0000003e000e7c02 */ /* 0x000fe20008000f00 */
[----:B012---:R-:W-:Y:S10]  /*263c0*/  ENDCOLLECTIVE ;  /* 0x000000000000791b */ /* 0x007ff40003800000 */
.L_x_10385:
[----:B------:R-:W-:Y:S05]  /*263d0*/  BSYNC B0 ;  /* 0x0000000000007941 */ /* 0x000fea0003800000 */
.L_x_10384:
[----:B------:R-:W-:Y:S05]  /*263e0*/  BRA `(.L_x_10386) ;  /* 0xffffffb400507947 */ /* 0x000fea000383ffff */
.L_x_10280:
[----:B--2---:R2:W3:Y:S02]  /*263f0*/  SYNCS.PHASECHK.TRANS64.TRYWAIT P0, [R4+URZ+0x19c80], R3 ;  /* 0x019c8003040075a7 */ /* 0x0044e4000800017f */
[----:B---3--:R-:W-:Y:S05]  /*26400*/  @!P0 NANOSLEEP.SYNCS 0x989680 ;  /* 0x009896800000895d */ /* 0x008fea0003900000 */
[----:B------:R-:W3:Y:S02]  /*26410*/  @!P0 SYNCS.PHASECHK.TRANS64 P0, [R4+URZ+0x19c80], R3 ;  /* 0x019c8003040085a7 */ /* 0x000ee4000800007f */
[----:B---3--:R-:W-:Y:S05]  /*26420*/  @!P0 BRA `(.L_x_10280) ;  /* 0xfffffffc00f08947 */ /* 0x008fea000383ffff */
[----:B------:R-:W-:Y:S05]  /*26430*/  BRA `(.L_x_10387) ;  /* 0xffffffb400b87947 */ /* 0x000fea000383ffff */
.L_x_10282:
[----:B---3--:R3:W4:Y:S02]  /*26440*/  SYNCS.PHASECHK.TRANS64.TRYWAIT P0, [R4+URZ+0x19c40], R3 ;  /* 0x019c4003040075a7 */ /* 0x008724000800017f */
[----:B----4-:R-:W-:Y:S05]  /*26450*/  @!P0 NANOSLEEP.SYNCS 0x989680 ;  /* 0x009896800000895d */ /* 0x010fea0003900000 */
[----:B------:R-:W4:Y:S02]  /*26460*/  @!P0 SYNCS.PHASECHK.TRANS64 P0, [R4+URZ+0x19c40], R3 ;  /* 0x019c4003040085a7 */ /* 0x000f24000800007f */
[----:B----4-:R-:W-:Y:S05]  /*26470*/  @!P0 BRA `(.L_x_10282) ;  /* 0xfffffffc00f08947 */ /* 0x010fea000383ffff */
[----:B------:R-:W-:Y:S05]  /*26480*/  BRA `(.L_x_10388) ;  /* 0xffffffb800347947 */ /* 0x000fea000383ffff */
.L_x_10286:
        /* <DEDUP_REMOVED lines=9> */
[----:B-----5:R-:W-:Y:S05]  /*26520*/  WARPSYNC.COLLECTIVE R15, `(.L_x_10389) ;  /* 0x000000000f087348 */ /* 0x020fea0003c00000 */
[----:B------:R0:W1:Y:S02]  /*26530*/  SHFL.IDX P6, R14, R13, R12, R11 ;  /* 0x0000000c0d0e7389 */ /* 0x00006400000c000b */
[----:B01---5:R-:W-:Y:S01]  /*26540*/  ENDCOLLECTIVE ;  /* 0x000000000000791b */ /* 0x023fe20003800000 */
.L_x_10389:
[----:B------:R-:W-:Y:S02]  /*26550*/  IMAD.MOV.U32 R13, RZ, RZ, R6 ;  /* 0x000000ffff0d7224 */ /* 0x000fe400078e0006 */
[----:B------:R-:W-:-:S07]  /*26560*/  IMAD.MOV.U32 R2, RZ, RZ, R14 ;  /* 0x000000ffff027224 */ /* 0x000fce00078e000e */
[----:B------:R-:W-:Y:S05]  /*26570*/  WARPSYNC.COLLECTIVE R15, `(.L_x_10390) ;  /* 0x000000000f087348 */ /* 0x000fea0003c00000 */
[----:B------:R0:W1:Y:S02]  /*26580*/  SHFL.IDX P6, R14, R13, R12, R11 ;  /* 0x0000000c0d0e7389 */ /* 0x00006400000c000b */
[----:B01----:R-:W-:Y:S01]  /*26590*/  ENDCOLLECTIVE ;  /* 0x000000000000791b */ /* 0x003fe20003800000 */
.L_x_10390:
[----:B------:R-:W-:Y:S02]  /*265a0*/  IMAD.MOV.U32 R13, RZ, RZ, R5 ;  /* 0x000000ffff0d7224 */ /* 0x000fe400078e0005 */
[----:B------:R-:W-:Y:S02]  /*265b0*/  IMAD.MOV.U32 R12, RZ, RZ, 0x1 ;  /* 0x00000001ff0c7424 */ /* 0x000fe400078e00ff */
[----:B------:R-:W-:-:S07]  /*265c0*/  IMAD.MOV.U32 R3, RZ, RZ, R14 ;  /* 0x000000ffff037224 */ /* 0x000fce00078e000e */
[----:B------:R-:W-:Y:S05]  /*265d0*/  WARPSYNC.COLLECTIVE R15, `(.L_x_10391) ;  /* 0x000000000f087348 */ /* 0x000fea0003c00000 */
[----:B------:R0:W1:Y:S02]  /*265e0*/  SHFL.IDX P6, R14, R13, R12, R11 ;  /* 0x0000000c0d0e7389 */ /* 0x00006400000c000b */
[----:B01----:R-:W-:Y:S01]  /*265f0*/  ENDCOLLECTIVE ;  /* 0x000000000000791b */ /* 0x003fe20003800000 */
.L_x_10391:
        /* <DEDUP_REMOVED lines=10> */
.L_x_10392:
[----:B------:R-:W-:Y:S01]  /*266a0*/  @!PT LDS RZ, [RZ] ;  /* 0x00000000fffff984 */ /* 0x000fe20000000800 */
[----:B------:R-:W-:Y:S01]  /*266b0*/  @!PT LDS RZ, [RZ] ;  /* 0x00000000fffff984 */ /* 0x000fe20000000800 */
[----:B------:R-:W-:Y:S01]  /*266c0*/  @!PT LDS RZ, [RZ] ;  /* 0x00000000fffff984 */ /* 0x000fe20000000800 */
[----:B------:R-:W-:Y:S04]  /*266d0*/  @!P4 LDGSTS.E.BYPASS.LTC128B.128 [R10+0xf000], desc[UR42][R2.64], !P2 ;  /* 0x0f000000020acfae */ /* 0x000fe8000d101d6a */
[----:B------:R-:W-:Y:S04]  /*266e0*/  @!P4 LDGSTS.E.BYPASS.LTC128B.128 [R10+0x10800], desc[UR42][R2.64+0x20], !P1 ;  /* 0x10800020020acfae */ /* 0x000fe8000c901d6a */
[----:B------:R0:W-:Y:S01]  /*266f0*/  @!P4 LDGSTS.E.BYPASS.LTC128B.128 [R10+0x12000], desc[UR42][R2.64+0x40], !P0 ;  /* 0x12000040020acfae */ /* 0x0001e2000c101d6a */
[----:B------:R-:W-:Y:S02]  /*26700*/  IMAD.MOV.U32 R13, RZ, RZ, R7 ;  /* 0x000000ffff0d7224 */ /* 0x000fe400078e0007 */
[----:B------:R-:W-:-:S02]  /*26710*/  IMAD.MOV.U32 R12, RZ, RZ, RZ ;  /* 0x000000ffff0c7224 */ /* 0x000fc400078e00ff */
[----:B0-----:R-:W-:Y:S02]  /*26720*/  VIADD R3, R0, 0x40 ;  /* 0x0000004000037836 */ /* 0x001fe40000000000 */
[----:B------:R-:W-:-:S07]  /*26730*/  IMAD.MOV.U32 R6, RZ, RZ, R14 ;  /* 0x000000ffff067224 */ /* 0x000fce00078e000e */
[----:B------:R-:W-:Y:S05]  /*26740*/  WARPSYNC.COLLECTIVE R15, `(.L_x_10393) ;  /* 0x000000000f087348 */ /* 0x000fea0003c00000 */
[----:B------:R0:W1:Y:S02]  /*26750*/  SHFL.IDX P6, R14, R13, R12, R11 ;  /* 0x0000000c0d0e7389 */ /* 0x00006400000c000b */
[----:B01----:R-:W-:Y:S01]  /*26760*/  ENDCOLLECTIVE ;  /* 0x000000000000791b */ /* 0x003fe20003800000 */
.L_x_10393:
[----:B------:R-:W-:-:S13]  /*26770*/  ISETP.GE.AND P4, PT, R3, R4, PT ;  /* 0x000000040300720c */ /* 0x000fda0003f86270 */
[----:B------:R-:W-:Y:S01]  /*26780*/  @!P4 IADD3 R2, P3, R20, R6, RZ ;  /* 0x000000061402c210 */ /* 0x000fe20007f7e0ff */
[----:B------:R-:W-:-:S04]  /*26790*/  IMAD.MOV.U32 R13, RZ, RZ, R8 ;  /* 0x000000ffff0d7224 */ /* 0x000fc800078e0008 */
[----:B------:R-:W-:-:S05]  /*267a0*/  @!P4 IMAD.X R3, RZ, RZ, R5, P3 ;  /* 0x000000ffff03c224 */ /* 0x000fca00018e0605 */
        /* <DEDUP_REMOVED lines=10> */
.L_x_10394:
[----:B------:R-:W-:Y:S01]  /*26850*/  IMAD.MOV.U32 R2, RZ, RZ, R14 ;  /* 0x000000ffff027224 */ /* 0x000fe200078e000e */
[----:B------:R-:W-:Y:S06]  /*26860*/  BRA `(.L_x_10395) ;  /* 0xffffffc0000c7947 */ /* 0x000fec000383ffff */
.L_x_10291:
[----:B--2---:R2:W3:Y:S02]  /*26870*/  SYNCS.PHASECHK.TRANS64.TRYWAIT P0, [R19+URZ+0x19c20], R0 ;  /* 0x019c2000130075a7 */ /* 0x0044e4000800017f */
[----:B---3--:R-:W-:Y:S05]  /*26880*/  @!P0 NANOSLEEP.SYNCS 0x989680 ;  /* 0x009896800000895d */ /* 0x008fea0003900000 */
[----:B------:R-:W3:Y:S02]  /*26890*/  @!P0 SYNCS.PHASECHK.TRANS64 P0, [R19+URZ+0x19c20], R0 ;  /* 0x019c2000130085a7 */ /* 0x000ee4000800007f */
[----:B---3--:R-:W-:Y:S05]  /*268a0*/  @!P0 BRA `(.L_x_10291) ;  /* 0xfffffffc00f08947 */ /* 0x008fea000383ffff */
[----:B------:R-:W-:Y:S05]  /*268b0*/  BRA `(.L_x_10396) ;  /* 0xffffffc0007c7947 */ /* 0x000fea000383ffff */
.L_x_10297:
[----:B--2---:R2:W3:Y:S02]  /*268c0*/  SYNCS.PHASECHK.TRANS64.TRYWAIT P0, [R6+URZ+0x19c80], R5 ;  /* 0x019c8005060075a7 */ /* 0x0044e4000800017f */
[----:B---3--:R-:W-:Y:S05]  /*268d0*/  @!P0 NANOSLEEP.SYNCS 0x989680 ;  /* 0x009896800000895d */ /* 0x008fea0003900000 */
[----:B------:R-:W3:Y:S02]  /*268e0*/  @!P0 SYNCS.PHASECHK.TRANS64 P0, [R6+URZ+0x19c80], R5 ;  /* 0x019c8005060085a7 */ /* 0x000ee4000800007f */
[----:B---3--:R-:W-:Y:S05]  /*268f0*/  @!P0 BRA `(.L_x_10297) ;  /* 0xfffffffc00f08947 */ /* 0x008fea000383ffff */
[----:B------:R-:W-:Y:S05]  /*26900*/  BRA `(.L_x_10397) ;  /* 0xffffffc400287947 */ /* 0x000fea000383ffff */
.L_x_10304:
[----:B-1----:R1:W3:Y:S02]  /*26910*/  SYNCS.PHASECHK.TRANS64.TRYWAIT P0, [R6+URZ+0x19c40], R5 ;  /* 0x019c4005060075a7 */ /* 0x0022e4000800017f */
[----:B---3--:R-:W-:Y:S05]  /*26920*/  @!P0 NANOSLEEP.SYNCS 0x989680 ;  /* 0x009896800000895d */ /* 0x008fea0003900000 */
[----:B------:R-:W3:Y:S02]  /*26930*/  @!P0 SYNCS.PHASECHK.TRANS64 P0, [R6+URZ+0x19c40], R5 ;  /* 0x019c4005060085a7 */ /* 0x000ee4000800007f */
[----:B---3--:R-:W-:Y:S05]  /*26940*/  @!P0 BRA `(.L_x_10304) ;  /* 0xfffffffc00f08947 */ /* 0x008fea000383ffff */
[----:B------:R-:W-:Y:S05]  /*26950*/  BRA `(.L_x_10398) ;  /* 0xffffffc800247947 */ /* 0x000fea000383ffff */
.L_x_10312:
[----:B--2---:R2:W3:Y:S02]  /*26960*/  SYNCS.PHASECHK.TRANS64.TRYWAIT P0, [R3+URZ+0x19c70], R4 ;  /* 0x019c7004030075a7 */ /* 0x0044e4000800017f */
[----:B---3--:R-:W-:Y:S05]  /*26970*/  @!P0 NANOSLEEP.SYNCS 0x989680 ;  /* 0x009896800000895d */ /* 0x008fea0003900000 */
[----:B------:R-:W3:Y:S02]  /*26980*/  @!P0 SYNCS.PHASECHK.TRANS64 P0, [R3+URZ+0x19c70], R4 ;  /* 0x019c7004030085a7 */ /* 0x000ee4000800007f */
[----:B---3--:R-:W-:Y:S05]  /*26990*/  @!P0 BRA `(.L_x_10312) ;  /* 0xfffffffc00f08947 */ /* 0x008fea000383ffff */
[----:B------:R-:W-:Y:S05]  /*269a0*/  BRA `(.L_x_10399) ;  /* 0xffffffcc00387947 */ /* 0x000fea000383ffff */
.L_x_10314:
[----:B--2---:R2:W3:Y:S02]  /*269b0*/  SYNCS.PHASECHK.TRANS64.TRYWAIT P0, [R3+URZ+0x19c60], R4 ;  /* 0x019c6004030075a7 */ /* 0x0044e4000800017f */
[----:B---3--:R-:W-:Y:S05]  /*269c0*/  @!P0 NANOSLEEP.SYNCS 0x989680 ;  /* 0x009896800000895d */ /* 0x008fea0003900000 */
[----:B------:R-:W3:Y:S02]  /*269d0*/  @!P0 SYNCS.PHASECHK.TRANS64 P0, [R3+URZ+0x19c60], R4 ;  /* 0x019c6004030085a7 */ /* 0x000ee4000800007f */
[----:B---3--:R-:W-:Y:S05]  /*269e0*/  @!P0 BRA `(.L_x_10314) ;  /* 0xfffffffc00f08947 */ /* 0x008fea000383ffff */
[----:B------:R-:W-:Y:S05]  /*269f0*/  BRA `(.L_x_10400) ;  /* 0xffffffcc00407947 */ /* 0x000fea000383ffff */
.L_x_10321:
[----:B-1----:R1:W2:Y:S02]  /*26a00*/  SYNCS.PHASECHK.TRANS64.TRYWAIT P1, [R0+URZ+0x19c70], R3 ;  /* 0x019c7003000075a7 */ /* 0x0022a4000802017f */
[----:B--2---:R-:W-:Y:S05]  /*26a10*/  @!P1 NANOSLEEP.SYNCS 0x989680 ;  /* 0x009896800000995d */ /* 0x004fea0003900000 */
[----:B------:R-:W2:Y:S02]  /*26a20*/  @!P1 SYNCS.PHASECHK.TRANS64 P1, [R0+URZ+0x19c70], R3 ;  /* 0x019c7003000095a7 */ /* 0x000ea4000802007f */
[----:B--2---:R-:W-:Y:S05]  /*26a30*/  @!P1 BRA `(.L_x_10321) ;  /* 0xfffffffc00f09947 */ /* 0x004fea000383ffff */
[----:B------:R-:W-:Y:S05]  /*26a40*/  BRA `(.L_x_10401) ;  /* 0xffffffd000ec7947 */ /* 0x000fea000383ffff */
.L_x_10323:
[----:B-1----:R1:W2:Y:S02]  /*26a50*/  SYNCS.PHASECHK.TRANS64.TRYWAIT P1, [R0+URZ+0x19c60], R3 ;  /* 0x019c6003000075a7 */ /* 0x0022a4000802017f */
[----:B--2---:R-:W-:Y:S05]  /*26a60*/  @!P1 NANOSLEEP.SYNCS 0x989680 ;  /* 0x009896800000995d */ /* 0x004fea0003900000 */
[----:B------:R-:W2:Y:S02]  /*26a70*/  @!P1 SYNCS.PHASECHK.TRANS64 P1, [R0+URZ+0x19c60], R3 ;  /* 0x019c6003000095a7 */ /* 0x000ea4000802007f */
[----:B--2---:R-:W-:Y:S05]  /*26a80*/  @!P1 BRA `(.L_x_10323) ;  /* 0xfffffffc00f09947 */ /* 0x004fea000383ffff */
[----:B------:R-:W-:Y:S05]  /*26a90*/  BRA `(.L_x_10402) ;  /* 0xffffffd000f47947 */ /* 0x000fea000383ffff */
.L_x_10327:
[----:B------:R-:W-:Y:S01]  /*26aa0*/  BSSY B0, `(.L_x_10403) ;  /* 0x0000008000007945 */ /* 0x000fe20003800000 */
[----:B------:R-:W-:Y:S02]  /*26ab0*/  IMAD.MOV.U32 R13, RZ, RZ, R24 ;  /* 0x000000ffff0d7224 */ /* 0x000fe400078e0018 */
[----:B------:R-:W-:Y:S02]  /*26ac0*/  IMAD.MOV.U32 R12, RZ, RZ, RZ ;  /* 0x000000ffff0c7224 */ /* 0x000fe400078e00ff */
[----:B------:R-:W-:Y:S02]  /*26ad0*/  IMAD.MOV.U32 R11, RZ, RZ, 0x1f ;  /* 0x0000001fff0b7424 */ /* 0x000fe400078e00ff */
[----:B------:R-:W-:-:S07]  /*26ae0*/  IMAD.MOV.U32 R15, RZ, RZ, -0x1 ;  /* 0xffffffffff0f7424 */ /* 0x000fce00078e00ff */
[----:B--23--:R-:W-:Y:S05]  /*26af0*/  WARPSYNC.COLLECTIVE R15, `(.L_x_10404) ;  /* 0x000000000f087348 */ /* 0x00cfea0003c00000 */
[----:B------:R0:W1:Y:S02]  /*26b00*/  SHFL.IDX P6, R14, R13, R12, R11 ;  /* 0x0000000c0d0e7389 */ /* 0x00006400000c000b */
[----:B0123--:R-:W-:Y:S01]  /*26b10*/  ENDCOLLECTIVE ;  /* 0x000000000000791b */ /* 0x00ffe20003800000 */
.L_x_10404:
[----:B------:R-:W-:Y:S05]  /*26b20*/  BSYNC B0 ;  /* 0x0000000000007941 */ /* 0x000fea0003800000 */
.L_x_10403:
        /* <DEDUP_REMOVED lines=9> */
.L_x_10405:
[----:B------:R-:W-:Y:S02]  /*26bc0*/  ULDC UR4, c[0x0][0xc3c] ;  /* 0x00030f0000047ab9 */ /* 0x000fe40000000800 */
[----:B------:R-:W-:-:S13]  /*26bd0*/  ISETP.GE.OR P1, PT, R8, UR4, !P0 ;  /* 0x0000000408007c0c */ /* 0x000fda000c726670 */
[----:B------:R-:W0:Y:S08]  /*26be0*/  @!P1 LDC.64 R2, c[0x0][0xc80] ;  /* 0x00032000ff029b82 */ /* 0x000e300000000a00 */
[----:B------:R-:W1:Y:S01]  /*26bf0*/  @!P1 LDC.64 R4, c[0x0][0xc78] ;  /* 0x00031e00ff049b82 */ /* 0x000e620000000a00 */
[----:B------:R-:W-:Y:S01]  /*26c00*/  CS2R R24, SRZ ;  /* 0x0000000000187805 */ /* 0x000fe2000001ff00 */
[----:B------:R-:W-:-:S02]  /*26c10*/  IMAD.MOV.U32 R11, RZ, RZ, RZ ;  /* 0x000000ffff0b7224 */ /* 0x000fc400078e00ff */
[----:B------:R-:W-:Y:S02]  /*26c20*/  IMAD.MOV.U32 R6, RZ, RZ, R14 ;  /* 0x000000ffff067224 */ /* 0x000fe400078e000e */
[----:B0-----:R-:W-:-:S05]  /*26c30*/  @!P1 IMAD.WIDE R2, R8, 0x4, R2 ;  /* 0x0000000408029825 */ /* 0x001fca00078e0202 */
[----:B------:R1:W2:Y:S02]  /*26c40*/  @!P1 LDG.E R7, desc[UR42][R2.64] ;  /* 0x0000002a02079981 */ /* 0x0002a4000c1e1900 */
[----:B-1----:R-:W-:-:S05]  /*26c50*/  @!P1 IMAD.WIDE R2, R8, 0x4, R4 ;  /* 0x0000000408029825 */ /* 0x002fca00078e0204 */
[----:B------:R-:W3:Y:S01]  /*26c60*/  @!P1 LDG.E R4, desc[UR42][R2.64] ;  /* 0x0000002a02049981 */ /* 0x000ee2000c1e1900 */
[C---:B------:R-:W-:Y:S02]  /*26c70*/  ISETP.GE.U32.AND P2, PT, R9.reuse, 0x2, PT ;  /* 0x000000020900780c */ /* 0x040fe40003f46070 */
        /* <DEDUP_REMOVED lines=12> */
.L_x_10406:
[----:B------:R-:W-:Y:S01]  /*26d40*/  IMAD.MOV.U32 R12, RZ, RZ, 0x2 ;  /* 0x00000002ff0c7424 */ /* 0x000fe200078e00ff */
[----:B------:R-:W-:-:S05]  /*26d50*/  SEL R3, R14, RZ, P1 ;  /* 0x000000ff0e037207 */ /* 0x000fca0000800000 */
[----:B------:R-:W-:-:S04]  /*26d60*/  IMAD.IADD R2, R2, 0x1, R3 ;  /* 0x0000000102027824 */ /* 0x000fc800078e0203 */
[----:B------:R-:W-:-:S07]  /*26d70*/  IMAD.MOV.U32 R13, RZ, RZ, R2 ;  /* 0x000000ffff0d7224 */ /* 0x000fce00078e0002 */
[----:B------:R-:W-:Y:S05]  /*26d80*/  WARPSYNC.COLLECTIVE R15, `(.L_x_10407) ;  /* 0x000000000f087348 */ /* 0x000fea0003c00000 */
[----:B------:R0:W1:Y:S02]  /*26d90*/  SHFL.UP P6, R14, R13, R12, R11 ;  /* 0x0400000c0d0e7389 */ /* 0x00006400000c000b */
[----:B01----:R-:W-:Y:S01]  /*26da0*/  ENDCOLLECTIVE ;  /* 0x000000000000791b */ /* 0x003fe20003800000 */
.L_x_10407:
[----:B------:R-:W-:Y:S01]  /*26db0*/  IMAD.MOV.U32 R12, RZ, RZ, 0x4 ;  /* 0x00000004ff0c7424 */ /* 0x000fe200078e00ff */
[----:B------:R-:W-:-:S05]  /*26dc0*/  SEL R3, R14, RZ, P2 ;  /* 0x000000ff0e037207 */ /* 0x000fca0001000000 */
[----:B------:R-:W-:-:S04]  /*26dd0*/  IMAD.IADD R2, R2, 0x1, R3 ;  /* 0x0000000102027824 */ /* 0x000fc800078e0203 */
[----:B------:R-:W-:-:S07]  /*26de0*/  IMAD.MOV.U32 R13, RZ, RZ, R2 ;  /* 0x000000ffff0d7224 */ /* 0x000fce00078e0002 */
[----:B------:R-:W-:Y:S05]  /*26df0*/  WARPSYNC.COLLECTIVE R15, `(.L_x_10408) ;  /* 0x000000000f087348 */ /* 0x000fea0003c00000 */
[----:B------:R0:W1:Y:S02]  /*26e00*/  SHFL.UP P6, R14, R13, R12, R11 ;  /* 0x0400000c0d0e7389 */ /* 0x00006400000c000b */
[----:B01----:R-:W-:Y:S01]  /*26e10*/  ENDCOLLECTIVE ;  /* 0x000000000000791b */ /* 0x003fe20003800000 */
.L_x_10408:
[----:B------:R-:W-:Y:S01]  /*26e20*/  IMAD.MOV.U32 R12, RZ, RZ, 0x8 ;  /* 0x00000008ff0c7424 */ /* 0x000fe200078e00ff */
[----:B------:R-:W-:-:S05]  /*26e30*/  SEL R3, R14, RZ, P3 ;  /* 0x000000ff0e037207 */ /* 0x000fca0001800000 */
[----:B------:R-:W-:-:S04]  /*26e40*/  IMAD.IADD R2, R2, 0x1, R3 ;  /* 0x0000000102027824 */ /* 0x000fc800078e0203 */
[----:B------:R-:W-:-:S07]  /*26e50*/  IMAD.MOV.U32 R13, RZ, RZ, R2 ;  /* 0x000000ffff0d7224 */ /* 0x000fce00078e0002 */
[----:B------:R-:W-:Y:S05]  /*26e60*/  WARPSYNC.COLLECTIVE R15, `(.L_x_10409) ;  /* 0x000000000f087348 */ /* 0x000fea0003c00000 */
[----:B------:R0:W1:Y:S02]  /*26e70*/  SHFL.UP P6, R14, R13, R12, R11 ;  /* 0x0400000c0d0e7389 */ /* 0x00006400000c000b */
[----:B01----:R-:W-:Y:S01]  /*26e80*/  ENDCOLLECTIVE ;  /* 0x000000000000791b */ /* 0x003fe20003800000 */
.L_x_10409:
[----:B------:R-:W-:Y:S01]  /*26e90*/  IMAD.MOV.U32 R12, RZ, RZ, 0x10 ;  /* 0x00000010ff0c7424 */ /* 0x000fe200078e00ff */
[----:B------:R-:W-:-:S05]  /*26ea0*/  SEL R3, R14, RZ, P4 ;  /* 0x000000ff0e037207 */ /* 0x000fca0002000000 */
[----:B------:R-:W-:-:S04]  /*26eb0*/  IMAD.IADD R2, R2, 0x1, R3 ;  /* 0x0000000102027824 */ /* 0x000fc800078e0203 */
[----:B------:R-:W-:-:S07]  /*26ec0*/  IMAD.MOV.U32 R13, RZ, RZ, R2 ;  /* 0x000000ffff0d7224 */ /* 0x000fce00078e0002 */
[----:B------:R-:W-:Y:S05]  /*26ed0*/  WARPSYNC.COLLECTIVE R15, `(.L_x_10410) ;  /* 0x000000000f087348 */ /* 0x000fea0003c00000 */
[----:B------:R0:W1:Y:S02]  /*26ee0*/  SHFL.UP P6, R14, R13, R12, R11 ;  /* 0x0400000c0d0e7389 */ /* 0x00006400000c000b */
[----:B01----:R-:W-:Y:S01]  /*26ef0*/  ENDCOLLECTIVE ;  /* 0x000000000000791b */ /* 0x003fe20003800000 */
.L_x_10410:
[----:B------:R-:W-:Y:S02]  /*26f00*/  IMAD.MOV.U32 R12, RZ, RZ, 0x1f ;  /* 0x0000001fff0c7424 */ /* 0x000fe400078e00ff */
[----:B------:R-:W-:Y:S01]  /*26f10*/  IMAD.MOV.U32 R11, RZ, RZ, 0x1f ;  /* 0x0000001fff0b7424 */ /* 0x000fe200078e00ff */
[----:B------:R-:W-:-:S05]  /*26f20*/  SEL R3, R14, RZ, P5 ;  /* 0x000000ff0e037207 */ /* 0x000fca0002800000 */
[----:B------:R-:W-:-:S04]  /*26f30*/  IMAD.IADD R2, R2, 0x1, R3 ;  /* 0x0000000102027824 */ /* 0x000fc800078e0203 */
[----:B------:R-:W-:-:S07]  /*26f40*/  IMAD.MOV.U32 R13, RZ, RZ, R2 ;  /* 0x000000ffff0d7224 */ /* 0x000fce00078e0002 */
[----:B------:R-:W-:Y:S05]  /*26f50*/  WARPSYNC.COLLECTIVE R15, `(.L_x_10411) ;  /* 0x000000000f087348 */ /* 0x000fea0003c00000 */
[----:B------:R0:W1:Y:S02]  /*26f60*/  SHFL.IDX P6, R14, R13, R12, R11 ;  /* 0x0000000c0d0e7389 */ /* 0x00006400000c000b */
[----:B01----:R-:W-:Y:S01]  /*26f70*/  ENDCOLLECTIVE ;  /* 0x000000000000791b */ /* 0x003fe20003800000 */
.L_x_10411:
[----:B------:R-:W-:Y:S01]  /*26f80*/  IMAD.MOV.U32 R3, RZ, RZ, R14 ;  /* 0x000000ffff037224 */ /* 0x000fe200078e000e */
[----:B------:R-:W-:Y:S06]  /*26f90*/  BRA `(.L_x_10412) ;  /* 0xffffffd400d07947 */ /* 0x000fec000383ffff */
.L_x_10330:
[----:B------:R-:W-:Y:S01]  /*26fa0*/  BSSY B0, `(.L_x_10413) ;  /* 0x0000008000007945 */ /* 0x000fe20003800000 */
[----:B------:R-:W-:Y:S02]  /*26fb0*/  IMAD.MOV.U32 R13, RZ, RZ, R2 ;  /* 0x000000ffff0d7224 */ /* 0x000fe400078e0002 */
[----:B------:R-:W-:Y:S02]  /*26fc0*/  IMAD.MOV.U32 R12, RZ, RZ, 0x1 ;  /* 0x00000001ff0c7424 */ /* 0x000fe400078e00ff */
[----:B------:R-:W-:Y:S02]  /*26fd0*/  IMAD.MOV.U32 R11, RZ, RZ, RZ ;  /* 0x000000ffff0b7224 */ /* 0x000fe400078e00ff */
[----:B------:R-:W-:-:S07]  /*26fe0*/  IMAD.MOV.U32 R15, RZ, RZ, -0x1 ;  /* 0xffffffffff0f7424 */ /* 0x000fce00078e00ff */
[----:B--2---:R-:W-:Y:S05]  /*26ff0*/  WARPSYNC.COLLECTIVE R15, `(.L_x_10414) ;  /* 0x000000000f087348 */ /* 0x004fea0003c00000 */
[----:B------:R0:W1:Y:S02]  /*27000*/  SHFL.UP P6, R14, R13, R12, R11 ;  /* 0x0400000c0d0e7389 */ /* 0x00006400000c000b */
[----:B012---:R-:W-:Y:S01]  /*27010*/  ENDCOLLECTIVE ;  /* 0x000000000000791b */ /* 0x007fe20003800000 */
.L_x_10414:
[----:B------:R-:W-:Y:S05]  /*27020*/  BSYNC B0 ;  /* 0x0000000000007941 */ /* 0x000fea0003800000 */
.L_x_10413:
[----:B------:R-:W-:Y:S01]  /*27030*/  SEL R3, R14, RZ, P1 ;  /* 0x000000ff0e037207 */ /* 0x000fe20000800000 */
[----:B------:R-:W-:Y:S02]  /*27040*/  IMAD.MOV.U32 R12, RZ, RZ, 0x2 ;  /* 0x00000002ff0c7424 */ /* 0x000fe400078e00ff */
[----:B------:R-:W-:Y:S02]  /*27050*/  IMAD.MOV.U32 R11, RZ, RZ, RZ ;  /* 0x000000ffff0b7224 */ /* 0x000fe400078e00ff */
[----:B------:R-:W-:Y:S02]  /*27060*/  IMAD.IADD R2, R2, 0x1, R3 ;  /* 0x0000000102027824 */ /* 0x000fe400078e0203 */
[----:B------:R-:W-:Y:S02]  /*27070*/  IMAD.MOV.U32 R15, RZ, RZ, -0x1 ;  /* 0xffffffffff0f7424 */ /* 0x000fe400078e00ff */
[----:B------:R-:W-:-:S07]  /*27080*/  IMAD.MOV.U32 R13, RZ, RZ, R2 ;  /* 0x000000ffff0d7224 */ /* 0x000fce00078e0002 */
[----:B------:R-:W-:Y:S05]  /*27090*/  WARPSYNC.COLLECTIVE R15, `(.L_x_10415) ;  /* 0x000000000f087348 */ /* 0x000fea0003c00000 */
[----:B------:R0:W1:Y:S02]  /*270a0*/  SHFL.UP P6, R14, R13, R12, R11 ;  /* 0x0400000c0d0e7389 */ /* 0x00006400000c000b */
[----:B01----:R-:W-:Y:S01]  /*270b0*/  ENDCOLLECTIVE ;  /* 0x000000000000791b */ /* 0x003fe20003800000 */
.L_x_10415:
[----:B------:R-:W-:Y:S01]  /*270c0*/  IMAD.MOV.U32 R12, RZ, RZ, 0x4 ;  /* 0x00000004ff0c7424 */ /* 0x000fe200078e00ff */
[----:B------:R-:W-:-:S05]  /*270d0*/  SEL R3, R14, RZ, P2 ;  /* 0x000000ff0e037207 */ /* 0x000fca0001000000 */
[----:B------:R-:W-:-:S04]  /*270e0*/  IMAD.IADD R2, R2, 0x1, R3 ;  /* 0x0000000102027824 */ /* 0x000fc800078e0203 */
[----:B------:R-:W-:-:S07]  /*270f0*/  IMAD.MOV.U32 R13, RZ, RZ, R2 ;  /* 0x000000ffff0d7224 */ /* 0x000fce00078e0002 */
[----:B------:R-:W-:Y:S05]  /*27100*/  WARPSYNC.COLLECTIVE R15, `(.L_x_10416) ;  /* 0x000000000f087348 */ /* 0x000fea0003c00000 */
[----:B------:R0:W1:Y:S02]  /*27110*/  SHFL.UP P6, R14, R13, R12, R11 ;  /* 0x0400000c0d0e7389 */ /* 0x00006400000c000b */
[----:B01----:R-:W-:Y:S01]  /*27120*/  ENDCOLLECTIVE ;  /* 0x000000000000791b */ /* 0x003fe20003800000 */
.L_x_10416:
[----:B------:R-:W-:Y:S01]  /*27130*/  IMAD.MOV.U32 R12, RZ, RZ, 0x8 ;  /* 0x00000008ff0c7424 */ /* 0x000fe200078e00ff */
[----:B------:R-:W-:-:S05]  /*27140*/  SEL R3, R14, RZ, P3 ;  /* 0x000000ff0e037207 */ /* 0x000fca0001800000 */
[----:B------:R-:W-:-:S04]  /*27150*/  IMAD.IADD R2, R2, 0x1, R3 ;  /* 0x0000000102027824 */ /* 0x000fc800078e0203 */
[----:B------:R-:W-:-:S07]  /*27160*/  IMAD.MOV.U32 R13, RZ, RZ, R2 ;  /* 0x000000ffff0d7224 */ /* 0x000fce00078e0002 */
[----:B------:R-:W-:Y:S05]  /*27170*/  WARPSYNC.COLLECTIVE R15, `(.L_x_10417) ;  /* 0x000000000f087348 */ /* 0x000fea0003c00000 */
[----:B------:R0:W1:Y:S02]  /*27180*/  SHFL.UP P6, R14, R13, R12, R11 ;  /* 0x0400000c0d0e7389 */ /* 0x00006400000c000b */
[----:B01----:R-:W-:Y:S01]  /*27190*/  ENDCOLLECTIVE ;  /* 0x000000000000791b */ /* 0x003fe20003800000 */
.L_x_10417:
[----:B------:R-:W-:Y:S01]  /*271a0*/  IMAD.MOV.U32 R12, RZ, RZ, 0x10 ;  /* 0x00000010ff0c7424 */ /* 0x000fe200078e00ff */
[----:B------:R-:W-:-:S05]  /*271b0*/  SEL R3, R14, RZ, P4 ;  /* 0x000000ff0e037207 */ /* 0x000fca0002000000 */
[----:B------:R-:W-:-:S04]  /*271c0*/  IMAD.IADD R2, R2, 0x1, R3 ;  /* 0x0000000102027824 */ /* 0x000fc800078e0203 */
[----:B------:R-:W-:-:S07]  /*271d0*/  IMAD.MOV.U32 R13, RZ, RZ, R2 ;  /* 0x000000ffff0d7224 */ /* 0x000fce00078e0002 */
[----:B------:R-:W-:Y:S05]  /*271e0*/  WARPSYNC.COLLECTIVE R15, `(.L_x_10418) ;  /* 0x000000000f087348 */ /* 0x000fea0003c00000 */
[----:B------:R0:W1:Y:S02]  /*271f0*/  SHFL.UP P6, R14, R13, R12, R11 ;  /* 0x0400000c0d0e7389 */ /* 0x00006400000c000b */
[----:B01----:R-:W-:Y:S01]  /*27200*/  ENDCOLLECTIVE ;  /* 0x000000000000791b */ /* 0x003fe20003800000 */
.L_x_10418:
        /* <DEDUP_REMOVED lines=8> */
.L_x_10419:
[----:B------:R-:W-:Y:S01]  /*27290*/  IMAD.MOV.U32 R3, RZ, RZ, R14 ;  /* 0x000000ffff037224 */ /* 0x000fe200078e000e */
[----:B------:R-:W-:Y:S06]  /*272a0*/  BRA `(.L_x_10420) ;  /* 0xffffffd400b07947 */ /* 0x000fec000383ffff */
.L_x_10332:
[----:B------:R-:W-:Y:S01]  /*272b0*/  BSSY B0, `(.L_x_10421) ;  /* 0x0000006000007945 */ /* 0x000fe20003800000 */
[----:B------:R-:W-:Y:S01]  /*272c0*/  PLOP3.LUT P6, PT, P6, PT, PT, 0x8, 0x0 ;  /* 0x000000000000781c */ /* 0x000fe200037ce170 */
[----:B------:R-:W-:-:S12]  /*272d0*/  IMAD.MOV.U32 R15, RZ, RZ, -0x1 ;  /* 0xffffffffff0f7424 */ /* 0x000fd800078e00ff */
[----:B0-2---:R-:W-:Y:S05]  /*272e0*/  WARPSYNC.COLLECTIVE R15, `(.L_x_10422) ;  /* 0x000000000f087348 */ /* 0x005fea0003c00000 */
[----:B------:R-:W-:Y:S01]  /*272f0*/  VOTE.ANY R14, PT, P6 ;  /* 0x00000000000e7806 */ /* 0x000fe200030e0100 */
[----:B0-2---:R-:W-:Y:S06]  /*27300*/  ENDCOLLECTIVE ;  /* 0x000000000000791b */ /* 0x005fec0003800000 */
.L_x_10422:
[----:B------:R-:W-:Y:S05]  /*27310*/  BSYNC B0 ;  /* 0x0000000000007941 */ /* 0x000fea0003800000 */
.L_x_10421:
[----:B------:R-:W-:Y:S02]  /*27320*/  IMAD.MOV.U32 R3, RZ, RZ, R14 ;  /* 0x000000ffff037224 */ /* 0x000fe400078e000e */
[----:B------:R-:W-:Y:S02]  /*27330*/  IMAD.MOV.U32 R13, RZ, RZ, R25 ;  /* 0x000000ffff0d7224 */ /* 0x000fe400078e0019 */
[----:B------:R-:W0:Y:S01]  /*27340*/  POPC R6, R3 ;  /* 0x0000000300067309 */ /* 0x000e220000000000 */
[----:B------:R-:W-:Y:S02]  /*27350*/  IMAD.MOV.U32 R11, RZ, RZ, 0x1f ;  /* 0x0000001fff0b7424 */ /* 0x000fe400078e00ff */
[----:B------:R-:W-:Y:S02]  /*27360*/  IMAD.MOV.U32 R15, RZ, RZ, -0x1 ;  /* 0xffffffffff0f7424 */ /* 0x000fe400078e00ff */
[----:B0-----:R-:W-:Y:S02]  /*27370*/  IMAD.MOV.U32 R12, RZ, RZ, R6 ;  /* 0x000000ffff0c7224 */ /* 0x001fe400078e0006 */
[----:B------:R-:W-:-:S07]  /*27380*/  IMAD.IADD R27, R6, 0x1, R27 ;  /* 0x00000001061b7824 */ /* 0x000fce00078e021b */
[----:B------:R-:W-:Y:S05]  /*27390*/  WARPSYNC.COLLECTIVE R15, `(.L_x_10423) ;  /* 0x000000000f087348 */ /* 0x000fea0003c00000 */
[----:B------:R0:W1:Y:S02]  /*273a0*/  SHFL.IDX P6, R14, R13, R12, R11 ;  /* 0x0000000c0d0e7389 */ /* 0x00006400000c000b */
[----:B01----:R-:W-:Y:S01]  /*273b0*/  ENDCOLLECTIVE ;  /* 0x000000000000791b */ /* 0x003fe20003800000 */
.L_x_10423:
[----:B------:R-:W-:Y:S02]  /*273c0*/  IMAD.MOV.U32 R13, RZ, RZ, R7 ;  /* 0x000000ffff0d7224 */ /* 0x000fe400078e0007 */
[----:B------:R-:W-:-:S07]  /*273d0*/  IMAD.MOV.U32 R25, RZ, RZ, R14 ;  /* 0x000000ffff197224 */ /* 0x000fce00078e000e */
[----:B------:R-:W-:Y:S05]  /*273e0*/  WARPSYNC.COLLECTIVE R15, `(.L_x_10424) ;  /* 0x000000000f087348 */ /* 0x000fea0003c00000 */
[----:B------:R0:W1:Y:S02]  /*273f0*/  SHFL.IDX P6, R14, R13, R12, R11 ;  /* 0x0000000c0d0e7389 */ /* 0x00006400000c000b */
[----:B01----:R-:W-:Y:S01]  /*27400*/  ENDCOLLECTIVE ;  /* 0x000000000000791b */ /* 0x003fe20003800000 */
.L_x_10424:
[----:B------:R-:W-:Y:S01]  /*27410*/  IMAD.MOV.U32 R7, RZ, RZ, R14 ;  /* 0x000000ffff077224 */ /* 0x000fe200078e000e */
[----:B------:R-:W-:Y:S06]  /*27420*/  BRA `(.L_x_10425) ;  /* 0xffffffd400907947 */ /* 0x000fec000383ffff */
.L_x_10334:
[----:B------:R-:W-:Y:S01]  /*27430*/  BSSY B0, `(.L_x_10426) ;  /* 0x0000008000007945 */ /* 0x000fe20003800000 */
[----:B------:R-:W-:Y:S02]  /*27440*/  IMAD.MOV.U32 R13, RZ, RZ, R2 ;  /* 0x000000ffff0d7224 */ /* 0x000fe400078e0002 */
[----:B------:R-:W-:Y:S02]  /*27450*/  IMAD.MOV.U32 R12, RZ, RZ, R6 ;  /* 0x000000ffff0c7224 */ /* 0x000fe400078e0006 */
[----:B------:R-:W-:Y:S02]  /*27460*/  IMAD.MOV.U32 R11, RZ, RZ, 0x1f ;  /* 0x0000001fff0b7424 */ /* 0x000fe400078e00ff */
[----:B------:R-:W-:-:S07]  /*27470*/  IMAD.MOV.U32 R15, RZ, RZ, -0x1 ;  /* 0xffffffffff0f7424 */ /* 0x000fce00078e00ff */
[----:B0-234-:R-:W-:Y:S05]  /*27480*/  WARPSYNC.COLLECTIVE R15, `(.L_x_10427) ;  /* 0x000000000f087348 */ /* 0x01dfea0003c00000 */
[----:B------:R1:W0:Y:S02]  /*27490*/  SHFL.IDX P6, R14, R13, R12, R11 ;  /* 0x0000000c0d0e7389 */ /* 0x00022400000c000b */
[----:B01234-:R-:W-:Y:S01]  /*274a0*/  ENDCOLLECTIVE ;  /* 0x000000000000791b */ /* 0x01ffe20003800000 */
.L_x_10427:
[----:B------:R-:W-:Y:S05]  /*274b0*/  BSYNC B0 ;  /* 0x0000000000007941 */ /* 0x000fea0003800000 */
.L_x_10426:
[----:B------:R-:W-:Y:S01]  /*274c0*/  IMAD.MOV.U32 R24, RZ, RZ, R14 ;  /* 0x000000ffff187224 */ /* 0x000fe200078e000e */
[----:B------:R-:W-:Y:S06]  /*274d0*/  BRA `(.L_x_10333) ;  /* 0xffffffd4007c7947 */ /* 0x000fec000383ffff */
.L_x_10340:
[----:B0-----:R0:W3:Y:S02]  /*274e0*/  SYNCS.PHASECHK.TRANS64.TRYWAIT P0, [R6+URZ+0x19c20], R0 ;  /* 0x019c2000060075a7 */ /* 0x0010e4000800017f */
[----:B---3--:R-:W-:Y:S05]  /*274f0*/  @!P0 NANOSLEEP.SYNCS 0x989680 ;  /* 0x009896800000895d */ /* 0x008fea0003900000 */
[----:B------:R-:W3:Y:S02]  /*27500*/  @!P0 SYNCS.PHASECHK.TRANS64 P0, [R6+URZ+0x19c20], R0 ;  /* 0x019c2000060085a7 */ /* 0x000ee4000800007f */
[----:B---3--:R-:W-:Y:S05]  /*27510*/  @!P0 BRA `(.L_x_10340) ;  /* 0xfffffffc00f08947 */ /* 0x008fea000383ffff */
[----:B------:R-:W-:Y:S05]  /*27520*/  BRA `(.L_x_10428) ;  /* 0xffffffdc00dc7947 */ /* 0x000fea000383ffff */
.L_x_10341:
[----:B------:R-:W3:Y:S01]  /*27530*/  S2R R2, SR_TID.X ;  /* 0x0000000000027919 */ /* 0x000ee20000002100 */
[----:B------:R-:W-:Y:S01]  /*27540*/  BSSY B0, `(.L_x_10429) ;  /* 0x000000a000007945 */ /* 0x000fe20003800000 */
[----:B------:R-:W-:Y:S02]  /*27550*/  IMAD.MOV.U32 R12, RZ, RZ, RZ ;  /* 0x000000ffff0c7224 */ /* 0x000fe400078e00ff */
[----:B------:R-:W-:Y:S02]  /*27560*/  IMAD.MOV.U32 R11, RZ, RZ, 0x1f ;  /* 0x0000001fff0b7424 */ /* 0x000fe400078e00ff */
[----:B------:R-:W-:Y:S01]  /*27570*/  IMAD.MOV.U32 R15, RZ, RZ, -0x1 ;  /* 0xffffffffff0f7424 */ /* 0x000fe200078e00ff */
[----:B---3--:R-:W-:-:S04]  /*27580*/  SHF.R.U32.HI R2, RZ, 0x5, R2 ;  /* 0x00000005ff027819 */ /* 0x008fc80000011602 */
[----:B------:R-:W-:-:S05]  /*27590*/  LOP3.LUT R2, R2, 0x3, RZ, 0xc0, !PT ;  /* 0x0000000302027812 */ /* 0x000fca00078ec0ff */
[----:B------:R-:W-:-:S07]  /*275a0*/  IMAD.MOV.U32 R13, RZ, RZ, R2 ;  /* 0x000000ffff0d7224 */ /* 0x000fce00078e0002 */
[----:B012---:R-:W-:Y:S05]  /*275b0*/  WARPSYNC.COLLECTIVE R15, `(.L_x_10430) ;  /* 0x000000000f087348 */ /* 0x007fea0003c00000 */
[----:B------:R3:W4:Y:S02]  /*275c0*/  SHFL.IDX P6, R14, R13, R12, R11 ;  /* 0x0000000c0d0e7389 */ /* 0x00072400000c000b */
[----:B01234-:R-:W-:Y:S01]  /*275d0*/  ENDCOLLECTIVE ;  /* 0x000000000000791b */ /* 0x01ffe20003800000 */
.L_x_10430:
[----:B------:R-:W-:Y:S05]  /*275e0*/  BSYNC B0 ;  /* 0x0000000000007941 */ /* 0x000fea0003800000 */
.L_x_10429:
[----:B------:R-:W-:Y:S05]  /*275f0*/  BRA `(.L_x_10431) ;  /* 0xffffffdc00c47947 */ /* 0x000fea000383ffff */
.L_x_10342:
[----:B------:R-:W-:Y:S01]  /*27600*/  BSSY B0, `(.L_x_10432) ;  /* 0x0000006000007945 */ /* 0x000fe20003800000 */
[----:B------:R-:W-:-:S07]  /*27610*/  IMAD.MOV.U32 R15, RZ, RZ, -0x1 ;  /* 0xffffffffff0f7424 */ /* 0x000fce00078e00ff */
[----:B012---:R-:W-:Y:S05]  /*27620*/  WARPSYNC.COLLECTIVE R15, `(.L_x_10433) ;  /* 0x000000000f0c7348 */ /* 0x007fea0003c00000 */
[----:B------:R-:W-:Y:S02]  /*27630*/  ELECT P6, UR62, PT ;  /* 0x00000000003e782f */ /* 0x000fe400038c0000 */
[----:B------:R-:W-:Y:S01]  /*27640*/  MOV R14, UR62 ;  /* 0x0000003e000e7c02 */ /* 0x000fe20008000f00 */
[----:B012---:R-:W-:Y:S10]  /*27650*/  ENDCOLLECTIVE ;  /* 0x000000000000791b */ /* 0x007ff40003800000 */
.L_x_10433:
[----:B------:R-:W-:Y:S05]  /*27660*/  BSYNC B0 ;  /* 0x0000000000007941 */ /* 0x000fea0003800000 */
.L_x_10432:
[----:B------:R-:W-:Y:S05]  /*27670*/  BRA `(.L_x_10434) ;  /* 0xffffffdc00b87947 */ /* 0x000fea000383ffff */
.L_x_10344:
[----:B0-----:R0:W2:Y:S02]  /*27680*/  SYNCS.PHASECHK.TRANS64.TRYWAIT P1, [R5+URZ], R4 ;  /* 0x00000004050075a7 */ /* 0x0010a4000802017f */
[----:B--2---:R-:W-:Y:S05]  /*27690*/  @!P1 NANOSLEEP.SYNCS 0x989680 ;  /* 0x009896800000995d */ /* 0x004fea0003900000 */
[----:B------:R-:W2:Y:S02]  /*276a0*/  @!P1 SYNCS.PHASECHK.TRANS64 P1, [R5+URZ], R4 ;  /* 0x00000004050095a7 */ /* 0x000ea4000802007f */
[----:B--2---:R-:W-:Y:S05]  /*276b0*/  @!P1 BRA `(.L_x_10344) ;  /* 0xfffffffc00f09947 */ /* 0x004fea000383ffff */
[----:B------:R-:W-:Y:S05]  /*276c0*/  BRA `(.L_x_10435) ;  /* 0xffffffdc00f07947 */ /* 0x000fea000383ffff */
.L_x_10345:
[----:B--2---:R2:W3:Y:S02]  /*276d0*/  SYNCS.PHASECHK.TRANS64.TRYWAIT P1, [R9+URZ], R0 ;  /* 0x00000000090075a7 */ /* 0x0044e4000802017f */
[----:B---3--:R-:W-:Y:S05]  /*276e0*/  @!P1 NANOSLEEP.SYNCS 0x989680 ;  /* 0x009896800000995d */ /* 0x008fea0003900000 */
[----:B------:R-:W3:Y:S02]  /*276f0*/  @!P1 SYNCS.PHASECHK.TRANS64 P1, [R9+URZ], R0 ;  /* 0x00000000090095a7 */ /* 0x000ee4000802007f */
[----:B---3--:R-:W-:Y:S05]  /*27700*/  @!P1 BRA `(.L_x_10345) ;  /* 0xfffffffc00f09947 */ /* 0x008fea000383ffff */
[----:B------:R-:W-:Y:S05]  /*27710*/  BRA `(.L_x_10436) ;  /* 0xffffffdc00e47947 */ /* 0x000fea000383ffff */
.L_x_10347:
[----:B---3--:R3:W4:Y:S02]  /*27720*/  SYNCS.PHASECHK.TRANS64.TRYWAIT P1, [R23+URZ+0x19c60], R4 ;  /* 0x019c6004170075a7 */ /* 0x008724000802017f */
[----:B----4-:R-:W-:Y:S05]  /*27730*/  @!P1 NANOSLEEP.SYNCS 0x989680 ;  /* 0x009896800000995d */ /* 0x010fea0003900000 */
[----:B------:R-:W4:Y:S02]  /*27740*/  @!P1 SYNCS.PHASECHK.TRANS64 P1, [R23+URZ+0x19c60], R4 ;  /* 0x019c6004170095a7 */ /* 0x000f24000802007f */
[----:B----4-:R-:W-:Y:S05]  /*27750*/  @!P1 BRA `(.L_x_10347) ;  /* 0xfffffffc00f09947 */ /* 0x010fea000383ffff */
[----:B------:R-:W-:Y:S05]  /*27760*/  BRA `(.L_x_10437) ;  /* 0xffffffdc00e47947 */ /* 0x000fea000383ffff */
.L_x_10349:
[----:B----4-:R4:W0:Y:S02]  /*27770*/  SYNCS.PHASECHK.TRANS64.TRYWAIT P1, [R7+URZ+0x19c60], R0 ;  /* 0x019c6000070075a7 */ /* 0x010824000802017f */
[----:B0-----:R-:W-:Y:S05]  /*27780*/  @!P1 NANOSLEEP.SYNCS 0x989680 ;  /* 0x009896800000995d */ /* 0x001fea0003900000 */
[----:B------:R-:W0:Y:S02]  /*27790*/  @!P1 SYNCS.PHASECHK.TRANS64 P1, [R7+URZ+0x19c60], R0 ;  /* 0x019c6000070095a7 */ /* 0x000e24000802007f */
[----:B0-----:R-:W-:Y:S05]  /*277a0*/  @!P1 BRA `(.L_x_10349) ;  /* 0xfffffffc00f09947 */ /* 0x001fea000383ffff */
[----:B------:R-:W-:Y:S05]  /*277b0*/  BRA `(.L_x_10438) ;  /* 0xffffffdc00e47947 */ /* 0x000fea000383ffff */
.L_x_10351:
[----:B------:R0:W0:Y:S02]  /*277c0*/  SYNCS.PHASECHK.TRANS64.TRYWAIT P0, [R23+URZ+0x19c80], R4 ;  /* 0x019c8004170075a7 */ /* 0x000024000800017f */
[----:B0-----:R-:W-:Y:S05]  /*277d0*/  @!P0 NANOSLEEP.SYNCS 0x989680 ;  /* 0x009896800000895d */ /* 0x001fea0003900000 */
[----:B------:R-:W0:Y:S02]  /*277e0*/  @!P0 SYNCS.PHASECHK.TRANS64 P0, [R23+URZ+0x19c80], R4 ;  /* 0x019c8004170085a7 */ /* 0x000e24000800007f */
[----:B0-----:R-:W-:Y:S05]  /*277f0*/  @!P0 BRA `(.L_x_10351) ;  /* 0xfffffffc00f08947 */ /* 0x001fea000383ffff */
[----:B------:R-:W-:Y:S05]  /*27800*/  BRA `(.L_x_10352) ;  /* 0xffffffdc00e07947 */ /* 0x000fea000383ffff */
.L_x_10439:
        /* <DEDUP_REMOVED lines=15> */
.L_x_13370:


//--------------------- .text._ZN7cutlass13device_kernelIN5flash11enable_sm90INS1_16FlashAttnFwdSm90INS1_25CollectiveMainloopFwdSm90ILi2EN4cute5tupleIJNS5_1CILi1EEES8_S8_EEENS6_IJNS7_ILi192EEENS7_ILi128EEENS7_ILi96EEEEEELi96ENS_12float_e4m3_tEfNS_4arch4Sm90ELb1ELb0ELb1ELb0ELb0ELb0ELb0ELb1ELb1ELb1ELb1ELb0EEENS1_21CollectiveEpilogueFwdINS6_IJSA_SC_SB_EEES9_NS_10bfloat16_tESG_Li384ELb0ELb1ELb1ELb1EEENS1_19SingleTileSchedulerILb0ELb1ELb1ELi192EEEEEEEEEvNT_6ParamsE --------------------------
	.section	.text._ZN7cutlass13device_kernelIN5flash11enable_sm90INS1_16FlashAttnFwdSm90INS1_25CollectiveMainloopFwdSm90ILi2EN4cute5tupleIJNS5_1CILi1EEES8_S8_EEENS6_IJNS7_ILi192EEENS7_ILi128EEENS7_ILi96EEEEEELi96ENS_12float_e4m3_tEfNS_4arch4Sm90ELb1ELb0ELb1ELb0ELb0ELb0ELb0ELb1ELb1ELb1ELb1ELb0EEENS1_21CollectiveEpilogueFwdINS6_IJSA_SC_SB_EEES9_NS_10bfloat16_tESG_Li384ELb0ELb1ELb1ELb1EEENS1_19SingleTileSchedulerILb0ELb1ELb1ELi192EEEEEEEEEvNT_6ParamsE,"ax",@progbits
	.align	128
.text._ZN7cutlass13device_kernelIN5flash11enable_sm90INS1_16FlashAttnFwdSm90INS1_25CollectiveMainloopFwdSm90ILi2EN4cute5tupleIJNS5_1CILi1EEES8_S8_EEENS6_IJNS7_ILi192EEENS7_ILi128EEENS7_ILi96EEEEEELi96ENS_12float_e4m3_tEfNS_4arch4Sm90ELb1ELb0ELb1ELb0ELb0ELb0ELb0ELb1ELb1ELb1ELb1ELb0EEENS1_21CollectiveEpilogueFwdINS6_IJSA_SC_SB_EEES9_NS_10bfloat16_tESG_Li384ELb0ELb1ELb1ELb1EEENS1_19SingleTileSchedulerILb0ELb1ELb1ELi192EEEEEEEEEvNT_6ParamsE:
        .type           _ZN7cutlass13device_kernelIN5flash11enable_sm90INS1_16FlashAttnFwdSm90INS1_25CollectiveMainloopFwdSm90ILi2EN4cute5tupleIJNS5_1CILi1EEES8_S8_EEENS6_IJNS7_ILi192EEENS7_ILi128EEENS7_ILi96EEEEEELi96ENS_12float_e4m3_tEfNS_4arch4Sm90ELb1ELb0ELb1ELb0ELb0ELb0ELb0ELb1ELb1ELb1ELb1ELb0EEENS1_21CollectiveEpilogueFwdINS6_IJSA_SC_SB_EEES9_NS_10bfloat16_tESG_Li384ELb0ELb1ELb1ELb1EEENS1_19SingleTileSchedulerILb0ELb1ELb1ELi192EEEEEEEEEvNT_6ParamsE,@function
        .size           _ZN7cutlass13device_kernelIN5flash11enable_sm90INS1_16FlashAttnFwdSm90INS1_25CollectiveMainloopFwdSm90ILi2EN4cute5tupleIJNS5_1CILi1EEES8_S8_EEENS6_IJNS7_ILi192EEENS7_ILi128EEENS7_ILi96EEEEEELi96ENS_12float_e4m3_tEfNS_4arch4Sm90ELb1ELb0ELb1ELb0ELb0ELb0ELb0ELb1ELb1ELb1ELb1ELb0EEENS1_21CollectiveEpilogueFwdINS6_IJSA_SC_SB_EEES9_NS_10bfloat16_tESG_Li384ELb0ELb1ELb1ELb1EEENS1_19SingleTileSchedulerILb0ELb1ELb1ELi192EEEEEEEEEvNT_6ParamsE,(.L_x_13371 - _ZN7cutlass13device_kernelIN5flash11enable_sm90INS1_16FlashAttnFwdSm90INS1_25CollectiveMainloopFwdSm90ILi2EN4cute5tupleIJNS5_1CILi1EEES8_S8_EEENS6_IJNS7_ILi192EEENS7_ILi128EEENS7_ILi96EEEEEELi96ENS_12float_e4m3_tEfNS_4arch4Sm90ELb1ELb0ELb1ELb0ELb0ELb0ELb0ELb1ELb1ELb1ELb1ELb0EEENS1_21CollectiveEpilogueFwdINS6_IJSA_SC_SB_EEES9_NS_10bfloat16_tESG_Li384ELb0ELb1ELb1ELb1EEENS1_19SingleTileSchedulerILb0ELb1ELb1ELi192EEEEEEEEEvNT_6ParamsE)
        .other          _ZN7cutlass13device_kernelIN5flash11enable_sm90INS1_16FlashAttnFwdSm90INS1_25CollectiveMainloopFwdSm90ILi2EN4cute5tupleIJNS5_1CILi1EEES8_S8_EEENS6_IJNS7_ILi192EEENS7_ILi128EEENS7_ILi96EEEEEELi96ENS_12float_e4m3_tEfNS_4arch4Sm90ELb1ELb0ELb1ELb0ELb0ELb0ELb0ELb1ELb1ELb1ELb1ELb0EEENS1_21CollectiveEpilogueFwdINS6_IJSA_SC_SB_EEES9_NS_10bfloat16_tESG_Li384ELb0ELb1ELb1ELb1EEENS1_19SingleTileSchedulerILb0ELb1ELb1ELi192EEEEEEEEEvNT_6ParamsE,@"STO_CUDA_ENTRY STV_DEFAULT"
_ZN7cutlass13device_kernelIN5flash11enable_sm90INS1_16FlashAttnFwdSm90INS1_25CollectiveMainloopFwdSm90ILi2EN4cute5tupleIJNS5_1CILi1EEES8_S8_EEENS6_IJNS7_ILi192EEENS7_ILi128EEENS7_ILi96EEEEEELi96ENS_12float_e4m3_tEfNS_4arch4Sm90ELb1ELb0ELb1ELb0ELb0ELb0ELb0ELb1ELb1ELb1ELb1ELb0EEENS1_21CollectiveEpilogueFwdINS6_IJSA_SC_SB_EEES9_NS_10bfloat16_tESG_Li384ELb0ELb1ELb1ELb1EEENS1_19SingleTileSchedulerILb0ELb1ELb1ELi192EEEEEEEEEvNT_6ParamsE:
        /* <DEDUP_REMOVED lines=17> */
.L_x_10441:
[----:B------:R-:W-:Y:S05]  /*0110*/  BSYNC B0 ;  /* 0x0000000000007941 */ /* 0x000fea0003800000 */
.L_x_10440:
        /* <DEDUP_REMOVED lines=41> */
.L_x_10442:
        /* <DEDUP_REMOVED lines=22> */
.L_x_10443:
        /* <DEDUP_REMOVED lines=18> */
.L_x_10444:
        /* <DEDUP_REMOVED lines=22> */
.L_x_10445:
        /* <DEDUP_REMOVED lines=22> */
.L_x_10446:
        /* <DEDUP_REMOVED lines=9> */
.L_x_10449:
        /* <DEDUP_REMOVED lines=18> */
[----:B------:R-:W0:Y:S01]  /*0aa0*/  S2UR UR41, SR_CTAID.X ;  /* 0x00000000002979c3 */ /* 0x000e220000002500 */
[----:B------:R-:W-:Y:S01]  /*0ab0*/  ULDC UR4, c[0x0][0x448] ;  /* 0x0001120000047ab9 */ /* 0x000fe20000000800 */
[----:B------:R-:W-:Y:S01]  /*0ac0*/  ULDC UR37, c[0x0][0x424] ;  /* 0x0001090000257ab9 */ /* 0x000fe20000000800 */
[----:B------:R-:W-:Y:S01]  /*0ad0*/  UISETP.NE.AND UP1, UPT, UR4, 0x1, UPT ;  /* 0x000000010400788c */ /* 0x000fe2000bf25270 */
[----:B------:R-:W-:Y:S02]  /*0ae0*/  ULDC UR7, c[0x0][0x288] ;  /* 0x0000a20000077ab9 */ /* 0x000fe40000000800 */
[----:B------:R-:W-:Y:S01]  /*0af0*/  ULDC.64 UR4, c[0x0][0x418] ;  /* 0x0001060000047ab9 */ /* 0x000fe20000000a00 */
[----:B------:R-:W-:Y:S02]  /*0b00*/  UIADD3 UR7, -UR7, 0x80, URZ ;  /* 0x0000008007077890 */ /* 0x000fe4000fffe13f */
[----:B------:R-:W-:Y:S01]  /*0b10*/  UISETP.NE.U32.AND UP0, UPT, UR4, URZ, UPT ;  /* 0x0000003f0400728c */ /* 0x000fe2000bf05070 */
[----:B------:R-:W-:Y:S01]  /*0b20*/  ULDC UR8, c[0x0][0x2f0] ;  /* 0x0000bc0000087ab9 */ /* 0x000fe20000000800 */
[----:B------:R-:W-:-:S02]  /*0b30*/  USHF.R.U32.HI UR10, URZ, 0x10, UR38 ;  /* 0x000000103f0a7899 */ /* 0x000fc40008011626 */
[----:B------:R-:W-:Y:S01]  /*0b40*/  UISETP.NE.AND.EX UP0, UPT, UR5, URZ, UPT, UP0 ;  /* 0x0000003f0500728c */ /* 0x000fe2000bf05300 */
[----:B------:R-:W-:Y:S02]  /*0b50*/  @UP1 ULDC UR9, c[0x0][0x450] ;  /* 0x0001140000091ab9 */ /* 0x000fe40000000800 */
[----:B------:R-:W-:Y:S01]  /*0b60*/  @UP1 ULDC UR5, c[0x0][0x44c] ;  /* 0x0001130000051ab9 */ /* 0x000fe20000000800 */
[----:B------:R-:W-:Y:S02]  /*0b70*/  USEL UR37, UR37, 0x1, UP0 ;  /* 0x0000000125257887 */ /* 0x000fe40008000000 */
[----:B------:R-:W-:Y:S02]  /*0b80*/  ULOP3.LUT UR38, UR38, 0xffff, URZ, 0xc0, !UPT ;  /* 0x0000ffff26267892 */ /* 0x000fe4000f8ec03f */
[----:B------:R-:W-:Y:S02]  /*0b90*/  UIMAD UR7, UR37, UR8, UR7 ;  /* 0x00000008250772a4 */ /* 0x000fe4000f8e0207 */
[----:B0-----:R-:W-:-:S04]  /*0ba0*/  UIMAD UR41, UR41, 0xc0, URZ ;  /* 0x000000c0292978a4 */ /* 0x001fc8000f8e023f */
[----:B------:R-:W-:Y:S02]  /*0bb0*/  @UP1 UIADD3 UR4, UR41, 0xbf, URZ ;  /* 0x000000bf29041890 */ /* 0x000fe4000fffe03f */
[----:B------:R-:W-:Y:S02]  /*0bc0*/  UIADD3 UR6, UR41, 0xbf, URZ ;  /* 0x000000bf29067890 */ /* 0x000fe4000fffe03f */
[----:B------:R-:W-:Y:S02]  /*0bd0*/  UIMAD.WIDE.U32 UR4, UR4, UR5, URZ ;  /* 0x00000005040472a5 */ /* 0x000fe4000f8e003f */
[----:B------:R-:W-:Y:S02]  /*0be0*/  UIMAD UR4, UR37, UR8, 0x7f ;  /* 0x0000007f250474a4 */ /* 0x000fe4000f8e0208 */
[----:B------:R-:W-:Y:S02]  /*0bf0*/  @UP1 USHF.R.U32.HI UR6, URZ, UR9, UR5 ;  /* 0x000000093f061299 */ /* 0x000fe40008011605 */
[----:B------:R-:W-:-:S02]  /*0c00*/  USHF.R.S32.HI UR5, URZ, 0x1f, UR4 ;  /* 0x0000001f3f057899 */ /* 0x000fc40008011404 */
[----:B------:R-:W-:Y:S02]  /*0c10*/  UIADD3 UR6, UR7, UR6, URZ ;  /* 0x0000000607067290 */ /* 0x000fe4000fffe03f */
[----:B------:R-:W-:Y:S02]  /*0c20*/  ULEA.HI UR5, UR5, UR4, URZ, 0x7 ;  /* 0x0000000405057291 */ /* 0x000fe4000f8f383f */
[----:B------:R-:W-:Y:S02]  /*0c30*/  USHF.R.S32.HI UR7, URZ, 0x1f, UR6 ;  /* 0x0000001f3f077899 */ /* 0x000fe40008011406 */
[----:B------:R-:W-:Y:S02]  /*0c40*/  USHF.R.S32.HI UR5, URZ, 0x7, UR5 ;  /* 0x000000073f057899 */ /* 0x000fe40008011405 */
[----:B------:R-:W-:Y:S01]  /*0c50*/  ULEA.HI UR7, UR7, UR6, URZ, 0x7 ;  /* 0x0000000607077291 */ /* 0x000fe2000f8f383f */
[----:B------:R-:W-:-:S03]  /*0c60*/  UMOV UR4, URZ ;  /* 0x0000003f00047c82 */ /* 0x000fc60008000000 */
[----:B------:R-:W-:-:S04]  /*0c70*/  USHF.R.S32.HI UR7, URZ, 0x7, UR7 ;  /* 0x000000073f077899 */ /* 0x000fc80008011407 */
        /* <DEDUP_REMOVED lines=8> */
[----:B------:R-:W-:Y:S01]  /*0d00*/  UIADD3 UR6, UR10, -0x1, UR9 ;  /* 0xffffffff0a067890 */ /* 0x000fe2000fffe009 */
[----:B------:R-:W-:-:S03]  /*0d10*/  UMOV UR4, URZ ;  /* 0x0000003f00047c82 */ /* 0x000fc60008000000 */
        /* <DEDUP_REMOVED lines=30> */
.L_x_10451:
[----:B------:R-:W-:Y:S01]  /*0f00*/  UIMAD UR38, UR38, UR4, URZ ;  /* 0x00000004262672a4 */ /* 0x000fe2000f8e023f */
[----:B------:R-:W-:Y:S01]  /*0f10*/  IMAD.U32 R0, RZ, RZ, UR9 ;  /* 0x00000009ff007e24 */ /* 0x000fe2000f8e00ff */
[----:B------:R-:W0:Y:S01]  /*0f20*/  S2R R2, SR_TID.X ;  /* 0x0000000000027919 */ /* 0x000e220000002100 */
[----:B------:R-:W-:Y:S01]  /*0f30*/  IMAD.U32 R3, RZ, RZ, UR4 ;  /* 0x00000004ff037e24 */ /* 0x000fe2000f8e00ff */
[----:B------:R-:W-:Y:S01]  /*0f40*/  USHF.R.S32.HI UR45, URZ, 0x1f, UR44 ;  /* 0x0000001f3f2d7899 */ /* 0x000fe2000801142c */
[----:B------:R-:W-:Y:S02]  /*0f50*/  PLOP3.LUT P0, PT, PT, PT, PT, 0x80, 0x0 ;  /* 0x000000000000781c */ /* 0x000fe40003f0f070 */
[----:B------:R-:W-:Y:S02]  /*0f60*/  CS2R R14, SRZ ;  /* 0x00000000000e7805 */ /* 0x000fe4000001ff00 */
[----:B------:R-:W-:Y:S02]  /*0f70*/  CS2R R94, SRZ ;  /* 0x00000000005e7805 */ /* 0x000fe4000001ff00 */
[----:B------:R-:W-:-:S02]  /*0f80*/  VIADDMNMX R0, R3, UR38, R0, PT ;  /* 0x0000002603007c46 */ /* 0x000fc4000b800100 */
[----:B------:R-:W-:Y:S01]  /*0f90*/  CS2R R90, SRZ ;  /* 0x00000000005a7805 */ /* 0x000fe2000001ff00 */
[----:B------:R-:W-:Y:S01]  /*0fa0*/  IMAD.MOV.U32 R93, RZ, RZ, RZ ;  /* 0x000000ffff5d7224 */ /* 0x000fe200078e00ff */
[----:B------:R-:W-:Y:S02]  /*0fb0*/  CS2R R4, SRZ ;  /* 0x0000000000047805 */ /* 0x000fe4000001ff00 */
[----:B------:R-:W-:Y:S01]  /*0fc0*/  R2UR UR46, R0 ;  /* 0x00000000002e72ca */ /* 0x000fe200000e0000 */
        /* <DEDUP_REMOVED lines=21> */
[----:B0-----:R-:W-:Y:S01]  /*1120*/  VIADD R16, R2, 0xffffff80 ;  /* 0xffffff8002107836 */ /* 0x001fe20000000000 */
        /* <DEDUP_REMOVED lines=43> */
.L_x_10453:
        /* <DEDUP_REMOVED lines=48> */
.L_x_10550:
[----:B------:R-:W-:-:S06]  /*16e0*/  ULOP3.LUT UR4, UR40, 0x1, URZ, 0xfc, !UPT ;  /* 0x0000000128047892 */ /* 0x000fcc000f8efc3f */
[----:B------:R-:W-:-:S05]  /*16f0*/  IMAD.U32 R2, RZ, RZ, UR4 ;  /* 0x00000004ff027e24 */ /* 0x000fca000f8e00ff */
[----:B------:R-:W-:-:S13]  /*1700*/  ISETP.NE.AND P0, PT, R2, 0x3, PT ;  /* 0x000000030200780c */ /* 0x000fda0003f05270 */
[----:B------:R-:W-:Y:S05]  /*1710*/  @!P0 BRA `(.L_x_10455) ;  /* 0x0000000000048947 */ /* 0x000fea0003800000 */
[----:B------:R-:W-:Y:S01]  /*1720*/  BPT.TRAP 0x1 ;  /* 0x000000040000795c */ /* 0x000fe20000300000 */
.L_x_10455:
[----:B------:R1:W2:Y:S01]  /*1730*/  SYNCS.PHASECHK.TRANS64.TRYWAIT P2, [UR39+0x17030], R6 ;  /* 0x01703006ff0075a7 */ /* 0x0002a20008040167 */
[----:B------:R-:W-:Y:S05]  /*1740*/  @!P0 BRA `(.L_x_10456) ;  /* 0x0000000000048947 */ /* 0x000fea0003800000 */
[----:B------:R-:W-:Y:S01]  /*1750*/  BPT.TRAP 0x1 ;  /* 0x000000040000795c */ /* 0x000fe20000300000 */
.L_x_10456:
[----:B------:R-:W-:Y:S01]  /*1760*/  IMAD.U32 R4, RZ, RZ, UR47 ;  /* 0x0000002fff047e24 */ /* 0x000fe2000f8e00ff */
[----:B------:R-:W-:-:S04]  /*1770*/  ISETP.NE.AND P1, PT, R29, RZ, PT ;  /* 0x000000ff1d00720c */ /* 0x000fc80003f25270 */
[----:B------:R-:W-:Y:S01]  /*1780*/  LOP3.LUT R4, R4, 0x10000, RZ, 0xfc, !PT ;  /* 0x0001000004047812 */ /* 0x000fe200078efcff */
[----:B--2---:R-:W-:Y:S08]  /*1790*/  @P2 BRA `(.L_x_10457) ;  /* 0x0000000000082947 */ /* 0x004ff00003800000 */
[----:B------:R-:W2:Y:S02]  /*17a0*/  SYNCS.PHASECHK.TRANS64.TRYWAIT P2, [UR39+0x17030], R6 ;  /* 0x01703006ff0075a7 */ /* 0x000ea40008040167 */
[----:B--2---:R-:W-:Y:S05]  /*17b0*/  @!P2 BRA `(.L_x_10458) ;  /* 0x000000dc0074a947 */ /* 0x004fea0003800000 */
.L_x_10457:
        /* <DEDUP_REMOVED lines=17> */
[C---:B------:R-:W-:Y:S01]  /*18d0*/  IMAD.IADD R7, R16.reuse, 0x1, -R3 ;  /* 0x0000000110077824 */ /* 0x040fe200078e0a03 */
[----:B------:R-:W-:Y:S01]  /*18e0*/  UIADD3 UR10, UR22, 0x100, URZ ;  /* 0x00000100160a7890 */ /* 0x000fe2000fffe03f */
[----:B------:R-:W-:Y:S01]  /*18f0*/  LOP3.LUT R93, R93, 0xfffffffc, RZ, 0xc0, !PT ;  /* 0xfffffffc5d5d7812 */ /* 0x000fe200078ec0ff */
[----:B------:R-:W-:Y:S01]  /*1900*/  UIADD3 UR8, UR12, 0x180, URZ ;  /* 0x000001800c087890 */ /* 0x000fe2000fffe03f */
[----:B------:R-:W-:Y:S01]  /*1910*/  IMAD.HI R20, R17, 0x55555556, RZ ;  /* 0x5555555611147827 */ /* 0x000fe200078e02ff */
[----:B------:R-:W-:Y:S01]  /*1920*/  UIADD3 UR12, UR12, 0x300, URZ ;  /* 0x000003000c0c7890 */ /* 0x000fe2000fffe03f */
[----:B------:R-:W-:Y:S01]  /*1930*/  QGMMA.64x128x32.F32.E4M3.E4M3 R24, gdesc[UR20], RZ, !UPT, gsb0 ;  /* 0x01e00000141879f3 */ /* 0x000fe2000c0008ff */
[----:B------:R-:W-:Y:S01]  /*1940*/  UIADD3 UR14, UR22, 0x200, URZ ;  /* 0x00000200160e7890 */ /* 0x000fe2000fffe03f */
[----:B-1----:R-:W-:Y:S01]  /*1950*/  SHF.R.S32.HI R6, RZ, 0x1f, R7 ;  /* 0x0000001fff067819 */ /* 0x002fe20000011407 */
[----:B------:R-:W-:Y:S01]  /*1960*/  IMAD.IADD R93, R16, 0x1, -R93 ;  /* 0x00000001105d7824 */ /* 0x000fe200078e0a5d */
[----:B------:R-:W-:Y:S01]  /*1970*/  ULDC UR4, c[0x0][0x448] ;  /* 0x0001120000047ab9 */ /* 0x000fe20000000800 */
[----:B------:R-:W-:Y:S01]  /*1980*/  LEA.HI R20, R20, R20, RZ, 0x1 ;  /* 0x0000001414147211 */ /* 0x000fe200078f08ff */
[----:B------:R-:W-:Y:S01]  /*1990*/  UISETP.NE.AND UP0, UPT, UR4, 0x1, UPT ;  /* 0x000000010400788c */ /* 0x000fe2000bf05270 */
[CC--:B------:R-:W-:Y:S01]  /*19a0*/  LEA.HI R10, R6.reuse, R7.reuse, RZ, 0x2 ;  /* 0x00000007060a7211 */ /* 0x0c0fe200078f10ff */
[----:B------:R-:W-:Y:S01]  /*19b0*/  ULDC UR6, c[0x0][0x2f0] ;  /* 0x0000bc0000067ab9 */ /* 0x000fe20000000800 */
[----:B------:R-:W-:Y:S01]  /*19c0*/  LEA.HI R6, R6, R7, RZ, 0x5 ;  /* 0x0000000706067211 */ /* 0x000fe200078f28ff */
[----:B------:R-:W-:Y:S01]  /*19d0*/  IMAD R20, R20, -0x3, R17 ;  /* 0xfffffffd14147824 */ /* 0x000fe200078e0211 */
[--C-:B------:R-:W-:Y:S01]  /*19e0*/  SHF.R.S32.HI R3, RZ, 0x2, R10.reuse ;  /* 0x00000002ff037819 */ /* 0x100fe2000001140a */
[----:B------:R-:W-:Y:S01]  /*19f0*/  UMOV UR4, 0xffffff80 ;  /* 0xffffff8000047882 */ /* 0x000fe20000000000 */
[----:B------:R-:W-:Y:S01]  /*1a00*/  SHF.R.S32.HI R16, RZ, 0x1f, R10 ;  /* 0x0000001fff107819 */ /* 0x000fe2000001140a */
[----:B------:R-:W-:Y:S01]  /*1a10*/  UIMAD UR4, UR46, UR4, 0x80 ;  /* 0x000000802e0474a4 */ /* 0x000fe2000f8e0204 */
[----:B------:R-:W-:Y:S01]  /*1a20*/  SHF.R.S32.HI R6, RZ, 0x5, R6 ;  /* 0x00000005ff067819 */ /* 0x000fe20000011406 */
[----:B------:R-:W-:Y:S01]  /*1a30*/  IMAD.U32 R17, RZ, RZ, UR6 ;  /* 0x00000006ff117e24 */ /* 0x000fe2000f8e00ff */
[----:B------:R-:W-:Y:S01]  /*1a40*/  LEA.HI R16, R16, R3, RZ, 0x3 ;  /* 0x0000000310107211 */ /* 0x000fe200078f18ff */
[----:B------:R-:W-:Y:S01]  /*1a50*/  @UP0 ULDC UR5, c[0x0][0x44c] ;  /* 0x0001130000050ab9 */ /* 0x000fe20000000800 */
[----:B------:R-:W-:Y:S01]  /*1a60*/  LEA R22, R6, UR41, 0x4 ;  /* 0x0000002906167c11 */ /* 0x000fe2000f8e20ff */
[----:B------:R-:W-:Y:S01]  /*1a70*/  ULDC UR7, c[0x0][0x288] ;  /* 0x0000a20000077ab9 */ /* 0x000fe20000000800 */
[----:B------:R-:W-:Y:S01]  /*1a80*/  LOP3.LUT R16, R16, 0xfffffff8, RZ, 0xc0, !PT ;  /* 0xfffffff810107812 */ /* 0x000fe200078ec0ff */
[----:B------:R-:W-:Y:S01]  /*1a90*/  UIADD3 UR46, UR46, -0x2, URZ ;  /* 0xfffffffe2e2e7890 */ /* 0x000fe2000fffe03f */
[----:B------:R-:W-:Y:S01]  /*1aa0*/  LEA.HI R6, R93, R93, RZ, 0x1 ;  /* 0x0000005d5d067211 */ /* 0x000fe200078f08ff */
[----:B------:R-:W0:Y:S01]  /*1ab0*/  S2UR UR20, SR_CgaCtaId ;  /* 0x00000000001479c3 */ /* 0x000e220000008800 */
[----:B------:R-:W-:-:S02]  /*1ac0*/  IADD3 R3, R22, R3, -R16 ;  /* 0x0000000316037210 */ /* 0x000fc40007ffe810 */
[----:B------:R-:W-:Y:S02]  /*1ad0*/  CS2R R94, SRZ ;  /* 0x00000000005e7805 */ /* 0x000fe4000001ff00 */
[----:B------:R-:W-:Y:S02]  /*1ae0*/  LOP3.LUT R6, R6, 0x1ffffffe, RZ, 0xc0, !PT ;  /* 0x1ffffffe06067812 */ /* 0x000fe400078ec0ff */
[----:B------:R-:W-:Y:S02]  /*1af0*/  CS2R R96, SRZ ;  /* 0x0000000000607805 */ /* 0x000fe4000001ff00 */
[----:B------:R-:W-:Y:S01]  /*1b00*/  PLOP3.LUT P2, PT, PT, PT, UP0, 0x80, 0x0 ;  /* 0x000000000000781c */ /* 0x000fe20003f4f008 */
[----:B------:R-:W-:Y:S01]  /*1b10*/  IMAD R3, R20, 0x40, R3 ;  /* 0x0000004014037824 */ /* 0x000fe200078e0203 */
[----:B------:R-:W-:Y:S01]  /*1b20*/  LOP3.LUT R10, R10, 0x7ffffffc, RZ, 0xc0, !PT ;  /* 0x7ffffffc0a0a7812 */ /* 0x000fe200078ec0ff */
[----:B------:R-:W-:Y:S01]  /*1b30*/  IMAD.IADD R6, R93, 0x1, -R6 ;  /* 0x000000015d067824 */ /* 0x000fe200078e0a06 */
[----:B------:R-:W-:-:S02]  /*1b40*/  CS2R R92, SRZ ;  /* 0x00000000005c7805 */ /* 0x000fc4000001ff00 */
[----:B------:R-:W-:Y:S02]  /*1b50*/  CS2R R98, SRZ ;  /* 0x0000000000627805 */ /* 0x000fe4000001ff00 */
[----:B------:R-:W-:Y:S01]  /*1b60*/  CS2R R100, SRZ ;  /* 0x0000000000647805 */ /* 0x000fe2000001ff00 */
[----:B------:R-:W-:Y:S01]  /*1b70*/  IMAD R6, R6, 0x8, R3 ;  /* 0x0000000806067824 */ /* 0x000fe200078e0203 */
[----:B------:R-:W-:Y:S01]  /*1b80*/  CS2R R102, SRZ ;  /* 0x0000000000667805 */ /* 0x000fe2000001ff00 */
[----:B------:R-:W-:Y:S01]  /*1b90*/  IMAD.IADD R7, R7, 0x1, -R10 ;  /* 0x0000000107077824 */ /* 0x000fe200078e0a0a */
[----:B------:R-:W-:Y:S01]  /*1ba0*/  CS2R R104, SRZ ;  /* 0x0000000000687805 */ /* 0x000fe2000001ff00 */
[----:B------:R-:W-:Y:S01]  /*1bb0*/  IMAD.MOV.U32 R3, RZ, RZ, R6 ;  /* 0x000000ffff037224 */ /* 0x000fe200078e0006 */
[----:B------:R-:W-:Y:S01]  /*1bc0*/  CS2R R106, SRZ ;  /* 0x00000000006a7805 */ /* 0x000fe2000001ff00 */
[----:B------:R-:W-:Y:S01]  /*1bd0*/  @P2 IMAD.HI.U32 R16, R6, UR5, RZ ;  /* 0x0000000506102c27 */ /* 0x000fe2000f8e00ff */
[----:B------:R-:W-:Y:S01]  /*1be0*/  @UP0 ULDC UR5, c[0x0][0x450] ;  /* 0x0001140000050ab9 */ /* 0x000fe20000000800 */
[----:B------:R-:W-:-:S02]  /*1bf0*/  CS2R R108, SRZ ;  /* 0x00000000006c7805 */ /* 0x000fc4000001ff00 */
[----:B------:R-:W-:Y:S02]  /*1c00*/  CS2R R110, SRZ ;  /* 0x00000000006e7805 */ /* 0x000fe4000001ff00 */
[----:B------:R-:W-:Y:S02]  /*1c10*/  CS2R R112, SRZ ;  /* 0x0000000000707805 */ /* 0x000fe4000001ff00 */
[----:B------:R-:W-:Y:S01]  /*1c20*/  @P2 SHF.R.U32.HI R3, RZ, UR5, R16 ;  /* 0x00000005ff032c19 */ /* 0x000fe20008011610 */
[----:B------:R-:W-:Y:S01]  /*1c30*/  UIADD3 UR5, UR4, 0x1, URZ ;  /* 0x0000000104057890 */ /* 0x000fe2000fffe03f */
[----:B------:R-:W-:Y:S01]  /*1c40*/  CS2R R114, SRZ ;  /* 0x0000000000727805 */ /* 0x000fe2000001ff00 */
[----:B------:R-:W-:Y:S01]  /*1c50*/  UIMAD UR4, UR37, UR6, UR4 ;  /* 0x00000006250472a4 */ /* 0x000fe2000f8e0204 */
[----:B------:R-:W-:Y:S01]  /*1c60*/  CS2R R116, SRZ ;  /* 0x0000000000747805 */ /* 0x000fe2000001ff00 */
[----:B------:R-:W1:Y:S01]  /*1c70*/  SHFL.IDX PT, R16, R3, RZ, 0x1c1f ;  /* 0x001c1fff03107589 */ /* 0x000e6200000e0000 */
[----:B------:R-:W-:Y:S01]  /*1c80*/  UIMAD UR6, UR37, UR6, -UR7 ;  /* 0x00000006250672a4 */ /* 0x000fe2000f8e0a07 */
[----:B------:R-:W-:Y:S01]  /*1c90*/  IMAD.U32 R10, RZ, RZ, UR5 ;  /* 0x00000005ff0a7e24 */ /* 0x000fe2000f8e00ff */
[----:B------:R-:W-:Y:S01]  /*1ca0*/  CS2R R118, SRZ ;  /* 0x0000000000767805 */ /* 0x000fe2000001ff00 */
[----:B------:R-:W2:Y:S01]  /*1cb0*/  SHFL.IDX PT, R3, R3, 0x1, 0x1c1f ;  /* 0x003c1f0003037f89 */ /* 0x000ea200000e0000 */
[----:B------:R-:W-:Y:S01]  /*1cc0*/  CS2R R120, SRZ ;  /* 0x0000000000787805 */ /* 0x000fe2000001ff00 */
[----:B------:R-:W-:Y:S01]  /*1cd0*/  IMAD R10, R7, -0x2, R10 ;  /* 0xfffffffe070a7824 */ /* 0x000fe200078e020a */
[----:B------:R-:W-:-:S02]  /*1ce0*/  CS2R R122, SRZ ;  /* 0x00000000007a7805 */ /* 0x000fc4000001ff00 */
[----:B------:R-:W-:Y:S02]  /*1cf0*/  CS2R R124, SRZ ;  /* 0x00000000007c7805 */ /* 0x000fe4000001ff00 */
[----:B------:R-:W-:Y:S01]  /*1d00*/  CS2R R126, SRZ ;  /* 0x00000000007e7805 */ /* 0x000fe2000001ff00 */
[----:B------:R-:W-:Y:S01]  /*1d10*/  IMAD R10, R17, UR37, R10 ;  /* 0x00000025110a7c24 */ /* 0x000fe2000f8e020a */
[----:B------:R-:W-:Y:S02]  /*1d20*/  CS2R R128, SRZ ;  /* 0x0000000000807805 */ /* 0x000fe4000001ff00 */
[----:B------:R-:W-:Y:S02]  /*1d30*/  CS2R R130, SRZ ;  /* 0x0000000000827805 */ /* 0x000fe4000001ff00 */
[----:B------:R-:W-:Y:S02]  /*1d40*/  CS2R R132, SRZ ;  /* 0x0000000000847805 */ /* 0x000fe4000001ff00 */
[----:B------:R-:W-:Y:S01]  /*1d50*/  CS2R R134, SRZ ;  /* 0x0000000000867805 */ /* 0x000fe2000001ff00 */
        /* <DEDUP_REMOVED lines=12> */
[----:B------:R-:W-:Y:S02]  /*1e20*/  IMAD.U32 R26, RZ, RZ, UR4 ;  /* 0x00000004ff1a7e24 */ /* 0x000fe4000f8e00ff */
[C---:B------:R-:W-:Y:S01]  /*1e30*/  FMUL.FTZ R12, R0.reuse, R32 ;  /* 0x00000020000c7220 */ /* 0x040fe20000410000 */
[----:B------:R-:W3:Y:S01]  /*1e40*/  MUFU.TANH R2, R2 ;  /* 0x0000000200027308 */ /* 0x000ee20000002400 */
[C---:B------:R-:W-:Y:S01]  /*1e50*/  FMUL.FTZ R28, R0.reuse, R29 ;  /* 0x0000001d001c7220 */ /* 0x040fe20000410000 */
[C---:B------:R-:W-:Y:S01]  /*1e60*/  FMUL.FTZ R32, R0.reuse, R69 ;  /* 0x0000004500207220 */ /* 0x040fe20000410000 */
[C---:B------:R-:W-:Y:S01]  /*1e70*/  FMUL.FTZ R89, R0.reuse, R41 ;  /* 0x0000002900597220 */ /* 0x040fe20000410000 */
[----:B------:R-:W-:Y:S01]  /*1e80*/  FMUL.FTZ R69, R0, R80 ;  /* 0x0000005000457220 */ /* 0x000fe20000410000 */
[----:B------:R-:W-:-:S02]  /*1e90*/  IMAD R41, R7, -0x2, R26 ;  /* 0xfffffffe07297824 */ /* 0x000fc400078e021a */
[----:B------:R-:W-:Y:S01]  /*1ea0*/  FMUL.FTZ R90, R0, R33 ;  /* 0x00000021005a7220 */ /* 0x000fe20000410000 */
[----:B------:R-:W-:Y:S01]  /*1eb0*/  VIADD R80, R10, -UR7 ;  /* 0x800000070a507c36 */ /* 0x000fe20008000000 */
[----:B------:R-:W4:Y:S01]  /*1ec0*/  MUFU.TANH R88, R88 ;  /* 0x0000005800587308 */ /* 0x000f220000002400 */
[C---:B------:R-:W-:Y:S01]  /*1ed0*/  FMUL.FTZ R36, R0.reuse, R36 ;  /* 0x0000002400247220 */ /* 0x040fe20000410000 */
[C---:B------:R-:W-:Y:S01]  /*1ee0*/  FMUL.FTZ R33, R0.reuse, R37 ;  /* 0x0000002500217220 */ /* 0x040fe20000410000 */
[----:B------:R-:W-:Y:S01]  /*1ef0*/  FMUL.FTZ R37, R0, R53 ;  /* 0x0000003500257220 */ /* 0x000fe20000410000 */
[----:B-1----:R-:W-:Y:S01]  /*1f00*/  VIADDMNMX R80, R16, R80, R41, PT ;  /* 0x0000005010507246 */ /* 0x002fe20003800129 */
[C---:B------:R-:W-:Y:S01]  /*1f10*/  FMUL.FTZ R13, R0.reuse, R56 ;  /* 0x00000038000d7220 */ /* 0x040fe20000410000 */
[C---:B------:R-:W-:Y:S01]  /*1f20*/  FMUL.FTZ R9, R0.reuse, R49 ;  /* 0x0000003100097220 */ /* 0x040fe20000410000 */
[----:B------:R-:W-:Y:S01]  /*1f30*/  FMUL.FTZ R8, R0, R40 ;  /* 0x0000002800087220 */ /* 0x000fe20000410000 */
[----:B------:R-:W1:Y:S01]  /*1f40*/  MUFU.TANH R11, R11 ;  /* 0x0000000b000b7308 */ /* 0x000e620000002400 */
[----:B------:R-:W-:Y:S01]  /*1f50*/  ISETP.GT.AND P3, PT, R80, RZ, PT ;  /* 0x000000ff5000720c */ /* 0x000fe20003f64270 */
[----:B------:R-:W-:Y:S01]  /*1f60*/  FMUL.FTZ R21, R0, R45 ;  /* 0x0000002d00157220 */ /* 0x000fe20000410000 */
[----:B------:R-:W-:Y:S01]  /*1f70*/  ISETP.GT.AND P4, PT, R80, 0x1, PT ;  /* 0x000000015000780c */ /* 0x000fe20003f84270 */
[----:B------:R-:W-:Y:S01]  /*1f80*/  FMUL.FTZ R24, R0, R44 ;  /* 0x0000002c00187220 */ /* 0x000fe20000410000 */
[----:B------:R-:W-:Y:S01]  /*1f90*/  ISETP.GT.AND P5, PT, R80, 0x8, PT ;  /* 0x000000085000780c */ /* 0x000fe20003fa4270 */
[----:B------:R-:W-:Y:S01]  /*1fa0*/  FMUL.FTZ R18, R0, R48 ;  /* 0x0000003000127220 */ /* 0x000fe20000410000 */
[----:B---3--:R-:W-:Y:S01]  /*1fb0*/  FSEL R56, R2, -INF , P3 ;  /* 0xff80000002387808 */ /* 0x008fe20001800000 */
[----:B------:R-:W3:Y:S01]  /*1fc0*/  MUFU.TANH R28, R28 ;  /* 0x0000001c001c7308 */ /* 0x000ee20000002400 */
[----:B----4-:R-:W-:Y:S01]  /*1fd0*/  FSEL R53, R88, -INF , P4 ;  /* 0xff80000058357808 */ /* 0x010fe20002000000 */
[----:B------:R-:W-:Y:S01]  /*1fe0*/  FMUL.FTZ R48, R0, R38 ;  /* 0x0000002600307220 */ /* 0x000fe20000410000 */
[----:B------:R-:W-:Y:S01]  /*1ff0*/  ISETP.GT.AND P3, PT, R80, 0x9, PT ;  /* 0x000000095000780c */ /* 0x000fe20003f64270 */
[----:B------:R-:W-:Y:S01]  /*2000*/  FMUL.FTZ R22, R0, R27 ;  /* 0x0000001b00167220 */ /* 0x000fe20000410000 */
[----:B------:R-:W-:Y:S01]  /*2010*/  FMNMX.FTZ R2, R56, R53, !PT ;  /* 0x0000003538027209 */ /* 0x000fe20007810000 */
[----:B------:R-:W-:Y:S01]  /*2020*/  FMUL.FTZ R27, R0, R31 ;  /* 0x0000001f001b7220 */ /* 0x000fe20000410000 */
[----:B------:R-:W-:Y:S01]  /*2030*/  ISETP.GT.AND P4, PT, R80, 0x10, PT ;  /* 0x000000105000780c */ /* 0x000fe20003f84270 */
[----:B------:R-:W4:Y:S01]  /*2040*/  MUFU.TANH R12, R12 ;  /* 0x0000000c000c7308 */ /* 0x000f220000002400 */
        /* <DEDUP_REMOVED lines=9> */
[----:B------:R-:W-:Y:S01]  /*20e0*/  FMUL.FTZ R61, R0, R65 ;  /* 0x00000041003d7220 */ /* 0x000fe20000410000 */
[----:B------:R-:W-:Y:S01]  /*20f0*/  ISETP.GT.AND P3, PT, R80, 0x11, PT ;  /* 0x000000115000780c */ /* 0x000fe20003f64270 */
[C---:B------:R-:W-:Y:S01]  /*2100*/  FMUL.FTZ R60, R0.reuse, R68 ;  /* 0x00000044003c7220 */ /* 0x040fe20000410000 */
[----:B------:R-:W-:Y:S01]  /*2110*/  FMNMX.FTZ R11, R45, R2, !PT ;  /* 0x000000022d0b7209 */ /* 0x000fe20007810000 */
[C---:B------:R-:W-:Y:S01]  /*2120*/  FMUL.FTZ R29, R0.reuse, R72 ;  /* 0x00000048001d7220 */ /* 0x040fe20000410000 */
[----:B------:R-:W-:Y:S01]  /*2130*/  FMUL.FTZ R64, R0, R73 ;  /* 0x0000004900407220 */ /* 0x000fe20000410000 */
[----:B------:R-:W3:Y:S01]  /*2140*/  MUFU.TANH R36, R36 ;  /* 0x0000002400247308 */ /* 0x000ee20000002400 */
[----:B----4-:R-:W-:Y:S01]  /*2150*/  FSEL R44, R12, -INF , P4 ;  /* 0xff8000000c2c7808 */ /* 0x010fe20002000000 */
[----:B------:R-:W-:Y:S01]  /*2160*/  FMUL.FTZ R65, R0, R76 ;  /* 0x0000004c00417220 */ /* 0x000fe20000410000 */
[----:B------:R-:W-:Y:S01]  /*2170*/  ISETP.GT.AND P4, PT, R80, 0x18, PT ;  /* 0x000000185000780c */ /* 0x000fe20003f84270 */
[----:B------:R-:W-:Y:S01]  /*2180*/  FMUL.FTZ R68, R0, R77 ;  /* 0x0000004d00447220 */ /* 0x000fe20000410000 */
[----:B------:R-:W-:Y:S01]  /*2190*/  FMNMX.FTZ R11, R44, R11, !PT ;  /* 0x0000000b2c0b7209 */ /* 0x000fe20007810000 */
[C---:B------:R-:W-:Y:S01]  /*21a0*/  FMUL.FTZ R72, R0.reuse, R81 ;  /* 0x0000005100487220 */ /* 0x040fe20000410000 */
[----:B------:R-:W-:Y:S01]  /*21b0*/  FMUL.FTZ R73, R0, R84 ;  /* 0x0000005400497220 */ /* 0x000fe20000410000 */
[----:B------:R-:W4:Y:S01]  /*21c0*/  MUFU.TANH R33, R33 ;  /* 0x0000002100217308 */ /* 0x000f220000002400 */
[----:B-1----:R-:W-:Y:S01]  /*21d0*/  FSEL R38, R90, -INF , P3 ;  /* 0xff8000005a267808 */ /* 0x002fe20001800000 */
[----:B------:R-:W-:Y:S01]  /*21e0*/  FMUL.FTZ R25, R0, R30 ;  /* 0x0000001e00197220 */ /* 0x000fe20000410000 */
[----:B------:R-:W-:Y:S01]  /*21f0*/  ISETP.GT.AND P3, PT, R80, 0x19, PT ;  /* 0x000000195000780c */ /* 0x000fe20003f64270 */
[----:B------:R-:W-:Y:S01]  /*2200*/  FMUL.FTZ R30, R0, R34 ;  /* 0x00000022001e7220 */ /* 0x000fe20000410000 */
[----:B------:R-:W-:Y:S01]  /*2210*/  FMNMX.FTZ R11, R38, R11, !PT ;  /* 0x0000000b260b7209 */ /* 0x000fe20007810000 */
[C---:B------:R-:W-:Y:S01]  /*2220*/  FMUL.FTZ R76, R0.reuse, R85 ;  /* 0x00000055004c7220 */ /* 0x040fe20000410000 */
[----:B------:R-:W-:Y:S01]  /*2230*/  FMUL.FTZ R57, R0, R42 ;  /* 0x0000002a00397220 */ /* 0x000fe20000410000 */
[----:B------:R-:W1:Y:S01]  /*2240*/  MUFU.TANH R8, R8 ;  /* 0x0000000800087308 */ /* 0x000e620000002400 */
[----:B---3--:R-:W-:Y:S01]  /*2250*/  FSEL R36, R36, -INF , P4 ;  /* 0xff80000024247808 */ /* 0x008fe20002000000 */
[----:B------:R-:W-:Y:S01]  /*2260*/  FMUL.FTZ R40, R0, R35 ;  /* 0x0000002300287220 */ /* 0x000fe20000410000 */
[----:B------:R-:W-:Y:S01]  /*2270*/  ISETP.GT.AND P4, PT, R80, 0x20, PT ;  /* 0x000000205000780c */ /* 0x000fe20003f84270 */
[----:B------:R-:W-:Y:S01]  /*2280*/  FMUL.FTZ R52, R0, R39 ;  /* 0x0000002700347220 */ /* 0x000fe20000410000 */
[----:B------:R-:W-:Y:S01]  /*2290*/  FMNMX.FTZ R2, R36, R11, !PT ;  /* 0x0000000b24027209 */ /* 0x000fe20007810000 */
[C---:B------:R-:W-:Y:S01]  /*22a0*/  FMUL.FTZ R77, R0.reuse, R54 ;  /* 0x00000036004d7220 */ /* 0x040fe20000410000 */
[C---:B------:R-:W-:Y:S01]  /*22b0*/  FMUL.FTZ R43, R0.reuse, R43 ;  /* 0x0000002b002b7220 */ /* 0x040fe20000410000 */
[----:B------:R-:W3:Y:S01]  /*22c0*/  MUFU.TANH R89, R89 ;  /* 0x0000005900597308 */ /* 0x000ee20000002400 */
[----:B----4-:R-:W-:Y:S01]  /*22d0*/  FSEL R33, R33, -INF , P3 ;  /* 0xff80000021217808 */ /* 0x010fe20001800000 */
[----:B------:R-:W-:Y:S01]  /*22e0*/  FMUL.FTZ R46, R0, R46 ;  /* 0x0000002e002e7220 */ /* 0x000fe20000410000 */
[----:B------:R-:W-:Y:S01]  /*22f0*/  ISETP.GT.AND P3, PT, R80, 0x21, PT ;  /* 0x000000215000780c */ /* 0x000fe20003f64270 */
[C---:B------:R-:W-:Y:S01]  /*2300*/  FMUL.FTZ R47, R0.reuse, R47 ;  /* 0x0000002f002f7220 */ /* 0x040fe20000410000 */
[----:B------:R-:W-:Y:S01]  /*2310*/  FMNMX.FTZ R2, R33, R2, !PT ;  /* 0x0000000221027209 */ /* 0x000fe20007810000 */
[C---:B------:R-:W-:Y:S01]  /*2320*/  FMUL.FTZ R50, R0.reuse, R50 ;  /* 0x0000003200327220 */ /* 0x040fe20000410000 */
[----:B------:R-:W-:Y:S01]  /*2330*/  FMUL.FTZ R51, R0, R51 ;  /* 0x0000003300337220 */ /* 0x000fe20000410000 */
[----:B------:R-:W4:Y:S01]  /*2340*/  MUFU.TANH R24, R24 ;  /* 0x0000001800187308 */ /* 0x000f220000002400 */
[----:B-1----:R-:W-:Y:S01]  /*2350*/  FSEL R31, R8, -INF , P4 ;  /* 0xff800000081f7808 */ /* 0x002fe20002000000 */
[----:B------:R-:W-:Y:S01]  /*2360*/  FMUL.FTZ R55, R0, R55 ;  /* 0x0000003700377220 */ /* 0x000fe20000410000 */
[----:B------:R-:W-:Y:S01]  /*2370*/  ISETP.GT.AND P4, PT, R80, 0x28, PT ;  /* 0x000000285000780c */ /* 0x000fe20003f84270 */
[C---:B------:R-:W-:Y:S01]  /*2380*/  FMUL.FTZ R58, R0.reuse, R58 ;  /* 0x0000003a003a7220 */ /* 0x040fe20000410000 */
[----:B------:R-:W-:Y:S01]  /*2390*/  FMNMX.FTZ R11, R31, R2, !PT ;  /* 0x000000021f0b7209 */ /* 0x000fe20007810000 */
[C---:B------:R-:W-:Y:S01]  /*23a0*/  FMUL.FTZ R59, R0.reuse, R59 ;  /* 0x0000003b003b7220 */ /* 0x040fe20000410000 */
[----:B------:R-:W-:Y:S01]  /*23b0*/  FMUL.FTZ R70, R0, R70 ;  /* 0x0000004600467220 */ /* 0x000fe20000410000 */
[----:B------:R-:W1:Y:S01]  /*23c0*/  MUFU.TANH R21, R21 ;  /* 0x0000001500157308 */ /* 0x000e620000002400 */
[----:B---3--:R-:W-:Y:S01]  /*23d0*/  FSEL R28, R89, -INF , P3 ;  /* 0xff800000591c7808 */ /* 0x008fe20001800000 */
[----:B------:R-:W-:Y:S01]  /*23e0*/  @UP0 ULDC UR4, c[0x0][0x44c] ;  /* 0x0001130000040ab9 */ /* 0x000fe20000000800 */
[----:B------:R-:W-:Y:S01]  /*23f0*/  ISETP.GT.AND P3, PT, R80, 0x29, PT ;  /* 0x000000295000780c */ /* 0x000fe20003f64270 */
[----:B------:R-:W-:Y:S01]  /*2400*/  UIMAD.WIDE.U32 UR4, UR41, UR4, URZ ;  /* 0x00000004290472a5 */ /* 0x000fe2000f8e003f */
[----:B------:R-:W-:-:S02]  /*2410*/  FMNMX.FTZ R11, R28, R11, !PT ;  /* 0x0000000b1c0b7209 */ /* 0x000fc40007810000 */
[----:B------:R-:W-:Y:S01]  /*2420*/  CS2R R88, SRZ ;  /* 0x0000000000587805 */ /* 0x000fe2000001ff00 */
[----:B------:R-:W3:Y:S01]  /*2430*/  MUFU.TANH R18, R18 ;  /* 0x0000001200127308 */ /* 0x000ee20000002400 */
[----:B----4-:R-:W-:Y:S02]  /*2440*/  FSEL R24, R24, -INF , P4 ;  /* 0xff80000018187808 */ /* 0x010fe40002000000 */
[----:B------:R-:W-:Y:S02]  /*2450*/  ISETP.GT.AND P4, PT, R80, 0x30, PT ;  /* 0x000000305000780c */ /* 0x000fe40003f84270 */
[----:B------:R-:W-:-:S03]  /*2460*/  FMNMX.FTZ R2, R24, R11, !PT ;  /* 0x0000000b18027209 */ /* 0x000fc60007810000 */
[----:B------:R-:W4:Y:S01]  /*2470*/  MUFU.TANH R9, R9 ;  /* 0x0000000900097308 */ /* 0x000f220000002400 */
[----:B-1----:R-:W-:Y:S02]  /*2480*/  FSEL R21, R21, -INF , P3 ;  /* 0xff80000015157808 */ /* 0x002fe40001800000 */
[----:B------:R-:W-:Y:S02]  /*2490*/  ISETP.GT.AND P3, PT, R80, 0x31, PT ;  /* 0x000000315000780c */ /* 0x000fe40003f64270 */
[----:B------:R-:W-:-:S03]  /*24a0*/  FMNMX.FTZ R11, R21, R2, !PT ;  /* 0x00000002150b7209 */ /* 0x000fc60007810000 */
[----:B------:R-:W1:Y:S01]  /*24b0*/  MUFU.TANH R14, R14 ;  /* 0x0000000e000e7308 */ /* 0x000e620000002400 */
[----:B---3--:R-:W-:Y:S02]  /*24c0*/  FSEL R18, R18, -INF , P4 ;  /* 0xff80000012127808 */ /* 0x008fe40002000000 */
[----:B------:R-:W-:Y:S02]  /*24d0*/  ISETP.GT.AND P4, PT, R80, 0x38, PT ;  /* 0x000000385000780c */ /* 0x000fe40003f84270 */
[----:B------:R-:W-:-:S03]  /*24e0*/  FMNMX.FTZ R2, R18, R11, !PT ;  /* 0x0000000b12027209 */ /* 0x000fc60007810000 */
        /* <DEDUP_REMOVED lines=18> */
[----:B------:R-:W-:Y:S02]  /*2610*/  CS2R R90, SRZ ;  /* 0x00000000005a7805 */ /* 0x000fe4000001ff00 */
[----:B------:R-:W-:Y:S02]  /*2620*/  ISETP.GT.AND P3, PT, R80, 0x49, PT ;  /* 0x000000495000780c */ /* 0x000fe40003f64270 */
[----:B------:R-:W-:Y:S01]  /*2630*/  FMNMX.FTZ R16, R2, R11, !PT ;  /* 0x0000000b02107209 */ /* 0x000fe20007810000 */
[----:B------:R-:W1:Y:S01]  /*2640*/  MUFU.TANH R15, R15 ;  /* 0x0000000f000f7308 */ /* 0x000e620000002400 */
[----:B---3--:R-:W-:Y:S02]  /*2650*/  FSEL R9, R23, -INF , P4 ;  /* 0xff80000017097808 */ /* 0x008fe40002000000 */
[----:B------:R-:W-:-:S02]  /*2660*/  ISETP.GT.AND P4, PT, R80, 0x50, PT ;  /* 0x000000505000780c */ /* 0x000fc40003f84270 */
        /* <DEDUP_REMOVED lines=10> */
[----:B---3--:R-:W-:Y:S01]  /*2710*/  FSEL R16, R61, -INF , P3 ;  /* 0xff8000003d107808 */ /* 0x008fe20001800000 */
[----:B------:R-:W-:Y:S01]  /*2720*/  FMUL.FTZ R61, R0, R63 ;  /* 0x0000003f003d7220 */ /* 0x000fe20000410000 */
[----:B------:R-:W-:Y:S01]  /*2730*/  ISETP.GT.AND P3, PT, R80, 0x59, PT ;  /* 0x000000595000780c */ /* 0x000fe20003f64270 */
[----:B------:R-:W-:Y:S01]  /*2740*/  FMUL.FTZ R63, R0, R83 ;  /* 0x00000053003f7220 */ /* 0x000fe20000410000 */
[----:B------:R-:W-:-:S03]  /*2750*/  FMNMX.FTZ R26, R16, R11, !PT ;  /* 0x0000000b101a7209 */ /* 0x000fc60007810000 */
[----:B------:R-:W3:Y:S01]  /*2760*/  MUFU.TANH R29, R29 ;  /* 0x0000001d001d7308 */ /* 0x000ee20000002400 */
[----:B----4-:R-:W-:Y:S01]  /*2770*/  FSEL R19, R60, -INF , P4 ;  /* 0xff8000003c137808 */ /* 0x010fe20002000000 */
[----:B------:R-:W-:Y:S01]  /*2780*/  FMUL.FTZ R60, R0, R62 ;  /* 0x0000003e003c7220 */ /* 0x000fe20000410000 */
[----:B------:R-:W-:Y:S01]  /*2790*/  ISETP.GT.AND P4, PT, R80, 0x60, PT ;  /* 0x000000605000780c */ /* 0x000fe20003f84270 */
[----:B------:R-:W-:-:S04]  /*27a0*/  FMUL.FTZ R62, R0, R79 ;  /* 0x0000004f003e7220 */ /* 0x000fc80000410000 */
[----:B------:R-:W4:Y:S01]  /*27b0*/  MUFU.TANH R64, R64 ;  /* 0x0000004000407308 */ /* 0x000f220000002400 */
[----:B-1----:R-:W-:Y:S02]  /*27c0*/  FSEL R23, R32, -INF , P3 ;  /* 0xff80000020177808 */ /* 0x002fe40001800000 */
[----:B------:R-:W-:Y:S02]  /*27d0*/  FMNMX.FTZ R32, R19, R26, !PT ;  /* 0x0000001a13207209 */ /* 0x000fe40007810000 */
[C---:B------:R-:W-:Y:S02]  /*27e0*/  ISETP.GT.AND P3, PT, R80.reuse, 0x61, PT ;  /* 0x000000615000780c */ /* 0x040fe40003f64270 */
[----:B------:R-:W-:Y:S01]  /*27f0*/  FMNMX.FTZ R11, R23, R32, !PT ;  /* 0x00000020170b7209 */ /* 0x000fe20007810000 */
[----:B------:R-:W1:Y:S01]  /*2800*/  MUFU.TANH R65, R65 ;  /* 0x0000004100417308 */ /* 0x000e620000002400 */
[----:B---3--:R-:W-:Y:S02]  /*2810*/  FSEL R26, R29, -INF , P4 ;  /* 0xff8000001d1a7808 */ /* 0x008fe40002000000 */
[----:B------:R-:W-:-:S02]  /*2820*/  ISETP.GT.AND P4, PT, R80, 0x68, PT ;  /* 0x000000685000780c */ /* 0x000fc40003f84270 */
[----:B------:R-:W-:-:S03]  /*2830*/  FMNMX.FTZ R34, R26, R11, !PT ;  /* 0x0000000b1a227209 */ /* 0x000fc60007810000 */
[----:B------:R-:W3:Y:S01]  /*2840*/  MUFU.TANH R68, R68 ;  /* 0x0000004400447308 */ /* 0x000ee20000002400 */
[----:B----4-:R-:W-:Y:S01]  /*2850*/  FSEL R29, R64, -INF , P3 ;  /* 0xff800000401d7808 */ /* 0x010fe20001800000 */
[----:B------:R-:W-:Y:S01]  /*2860*/  FMUL.FTZ R64, R0, R71 ;  /* 0x0000004700407220 */ /* 0x000fe20000410000 */
[----:B------:R-:W-:Y:S01]  /*2870*/  ISETP.GT.AND P3, PT, R80, 0x69, PT ;  /* 0x000000695000780c */ /* 0x000fe20003f64270 */
[----:B------:R-:W-:Y:S01]  /*2880*/  FMUL.FTZ R71, R0, R87 ;  /* 0x0000005700477220 */ /* 0x000fe20000410000 */
[----:B------:R-:W-:-:S03]  /*2890*/  FMNMX.FTZ R11, R29, R34, !PT ;  /* 0x000000221d0b7209 */ /* 0x000fc60007810000 */
[----:B------:R-:W4:Y:S01]  /*28a0*/  MUFU.TANH R69, R69 ;  /* 0x0000004500457308 */ /* 0x000f220000002400 */
[----:B-1----:R-:W-:Y:S01]  /*28b0*/  FSEL R32, R65, -INF , P4 ;  /* 0xff80000041207808 */ /* 0x002fe20002000000 */
[----:B------:R-:W-:Y:S01]  /*28c0*/  FMUL.FTZ R65, R0, R74 ;  /* 0x0000004a00417220 */ /* 0x000fe20000410000 */
[----:B------:R-:W-:Y:S02]  /*28d0*/  ISETP.GT.AND P4, PT, R80, 0x70, PT ;  /* 0x000000705000780c */ /* 0x000fe40003f84270 */
[----:B------:R-:W-:Y:S02]  /*28e0*/  FMNMX.FTZ R11, R32, R11, !PT ;  /* 0x0000000b200b7209 */ /* 0x000fe40007810000 */
[----:B--2---:R-:W-:Y:S01]  /*28f0*/  IADD3 R74, R3, -UR7, R10 ;  /* 0x80000007034a7c10 */ /* 0x004fe2000fffe00a */
[----:B------:R-:W1:Y:S01]  /*2900*/  MUFU.TANH R72, R72 ;  /* 0x0000004800487308 */ /* 0x000e620000002400 */
[----:B---3--:R-:W-:Y:S01]  /*2910*/  FSEL R34, R68, -INF , P3 ;  /* 0xff80000044227808 */ /* 0x008fe20001800000 */
[----:B------:R-:W-:Y:S01]  /*2920*/  FMUL.FTZ R68, R0, R75 ;  /* 0x0000004b00447220 */ /* 0x000fe20000410000 */
[----:B------:R-:W-:Y:S01]  /*2930*/  ISETP.GT.AND P3, PT, R80, 0x71, PT ;  /* 0x000000715000780c */ /* 0x000fe20003f64270 */
[----:B------:R-:W-:Y:S01]  /*2940*/  @UP0 ULDC UR7, c[0x0][0x450] ;  /* 0x0001140000070ab9 */ /* 0x000fe20000000800 */
[----:B------:R-:W-:Y:S01]  /*2950*/  FMNMX.FTZ R42, R34, R11, !PT ;  /* 0x0000000b222a7209 */ /* 0x000fe20007810000 */
[----:B------:R-:W-:Y:S01]  /*2960*/  @UP0 USHF.R.U32.HI UR41, URZ, UR7, UR5 ;  /* 0x000000073f290299 */ /* 0x000fe20008011605 */
[----:B------:R-:W-:Y:S01]  /*2970*/  VIMNMX R74, R41, R74, PT ;  /* 0x0000004a294a7248 */ /* 0x000fe20003fe0100 */
[----:B------:R-:W2:Y:S01]  /*2980*/  MUFU.TANH R73, R73 ;  /* 0x0000004900497308 */ /* 0x000ea20000002400 */
[----:B----4-:R-:W-:Y:S01]  /*2990*/  FSEL R37, R69, -INF , P4 ;  /* 0xff80000045257808 */ /* 0x010fe20002000000 */
[----:B------:R-:W-:Y:S01]  /*29a0*/  FMUL.FTZ R69, R0, R67 ;  /* 0x0000004300457220 */ /* 0x000fe20000410000 */
[----:B------:R-:W-:Y:S01]  /*29b0*/  ISETP.GT.AND P4, PT, R80, 0x78, PT ;  /* 0x000000785000780c */ /* 0x000fe20003f84270 */
[----:B------:R-:W-:Y:S01]  /*29c0*/  FMUL.FTZ R67, R0, R78 ;  /* 0x0000004e00437220 */ /* 0x000fe20000410000 */
[----:B------:R-:W-:Y:S01]  /*29d0*/  FMNMX.FTZ R42, R37, R42, !PT ;  /* 0x0000002a252a7209 */ /* 0x000fe20007810000 */
[----:B------:R-:W-:Y:S01]  /*29e0*/  UIADD3 UR6, UR6, UR41, URZ ;  /* 0x0000002906067290 */ /* 0x000fe2000fffe03f */
[----:B------:R-:W-:Y:S01]  /*29f0*/  ISETP.GT.AND P5, PT, R74, 0x8, PT ;  /* 0x000000084a00780c */ /* 0x000fe20003fa4270 */
[----:B------:R-:W3:Y:S01]  /*2a00*/  MUFU.TANH R76, R76 ;  /* 0x0000004c004c7308 */ /* 0x000ee20000002400 */
[----:B-1----:R-:W-:Y:S01]  /*2a10*/  FSEL R35, R72, -INF , P3 ;  /* 0xff80000048237808 */ /* 0x002fe20001800000 */
[----:B------:R-:W-:Y:S01]  /*2a20*/  FMUL.FTZ R72, R0, R66 ;  /* 0x0000004200487220 */ /* 0x000fe20000410000 */
[----:B------:R-:W-:Y:S01]  /*2a30*/  ISETP.GT.AND P3, PT, R80, 0x79, PT ;  /* 0x000000795000780c */ /* 0x000fe20003f64270 */
[----:B------:R-:W-:Y:S01]  /*2a40*/  FMUL.FTZ R66, R0, R82 ;  /* 0x0000005200427220 */ /* 0x000fe20000410000 */
[----:B------:R-:W-:Y:S01]  /*2a50*/  FMNMX.FTZ R54, R35, R42, !PT ;  /* 0x0000002a23367209 */ /* 0x000fe20007810000 */
[----:B------:R-:W-:-:S02]  /*2a60*/  USHF.R.S32.HI UR4, URZ, 0x1f, UR6 ;  /* 0x0000001f3f047899 */ /* 0x000fc40008011406 */
[----:B------:R-:W1:Y:S01]  /*2a70*/  MUFU.TANH R20, R20 ;  /* 0x0000001400147308 */ /* 0x000e620000002400 */
[----:B--2---:R-:W-:Y:S01]  /*2a80*/  FSEL R39, R73, -INF , P4 ;  /* 0xff80000049277808 */ /* 0x004fe20002000000 */
[----:B------:R-:W-:Y:S01]  /*2a90*/  FMUL.FTZ R73, R0, R86 ;  /* 0x0000005600497220 */ /* 0x000fe20000410000 */
[----:B------:R-:W-:Y:S01]  /*2aa0*/  ISETP.GT.AND P4, PT, R74, 0x1, PT ;  /* 0x000000014a00780c */ /* 0x000fe20003f84270 */
[----:B------:R-:W-:Y:S01]  /*2ab0*/  ULEA.HI UR4, UR4, UR6, URZ, 0x7 ;  /* 0x0000000604047291 */ /* 0x000fe2000f8f383f */
[----:B------:R-:W-:Y:S01]  /*2ac0*/  FMNMX.FTZ R11, R39, R54, !PT ;  /* 0x00000036270b7209 */ /* 0x000fe20007810000 */
[----:B------:R-:W-:Y:S02]  /*2ad0*/  UMOV UR5, URZ ;  /* 0x0000003f00057c82 */ /* 0x000fe40008000000 */
[----:B------:R-:W2:Y:S01]  /*2ae0*/  MUFU.TANH R22, R22 ;  /* 0x0000001600167308 */ /* 0x000ea20000002400 */
[----:B---3--:R-:W-:Y:S01]  /*2af0*/  FSEL R42, R76, -INF , P3 ;  /* 0xff8000004c2a7808 */ /* 0x008fe20001800000 */
[----:B------:R-:W-:-:S03]  /*2b00*/  USHF.R.S32.HI UR4, URZ, 0x7, UR4 ;  /* 0x000000073f047899 */ /* 0x000fc60008011404 */
[----:B------:R-:W-:Y:S01]  /*2b10*/  FMNMX.FTZ R11, R42, R11, !PT ;  /* 0x0000000b2a0b7209 */ /* 0x000fe20007810000 */
[----:B------:R-:W-:Y:S02]  /*2b20*/  UISETP.LT.AND UP1, UPT, UR38, UR4, UPT ;  /* 0x000000042600728c */ /* 0x000fe4000bf21270 */
[----:B------:R-:W3:Y:S02]  /*2b30*/  MUFU.TANH R25, R25 ;  /* 0x0000001900197308 */ /* 0x000ee40000002400 */
[----:B------:R-:W4:Y:S01]  /*2b40*/  SHFL.BFLY PT, R54, R11, 0x2, 0x1f ;  /* 0x0c401f000b367f89 */ /* 0x000f2200000e0000 */
[----:B------:R-:W-:-:S03]  /*2b50*/  USEL UR21, UR38, UR4, !UP1 ;  /* 0x0000000426157287 */ /* 0x000fc6000c800000 */
[----:B------:R-:W-:Y:S01]  /*2b60*/  UMOV UR4, URZ ;  /* 0x0000003f00047c82 */ /* 0x000fe20008000000 */
[----:B------:R-:W-:Y:S01]  /*2b70*/  UISETP.GE.AND UP1, UPT, UR46, UR21, UPT ;  /* 0x000000152e00728c */ /* 0x000fe2000bf26270 */
[----:B------:R-:W5:Y:S08]  /*2b80*/  MUFU.TANH R27, R27 ;  /* 0x0000001b001b7308 */ /* 0x000f700000002400 */
[----:B------:R-:W0:Y:S08]  /*2b90*/  MUFU.TANH R30, R30 ;  /* 0x0000001e001e7308 */ /* 0x000e300000002400 */
[----:B------:R-:W0:Y:S01]  /*2ba0*/  MUFU.TANH R40, R40 ;  /* 0x0000002800287308 */ /* 0x000e220000002400 */
[----:B----4-:R-:W-:-:S05]  /*2bb0*/  FMNMX.FTZ R54, R11, R54, !PT ;  /* 0x000000360b367209 */ /* 0x010fca0007810000 */
[----:B------:R-:W4:Y:S02]  /*2bc0*/  SHFL.BFLY PT, R11, R54, 0x1, 0x1f ;  /* 0x0c201f00360b7f89 */ /* 0x000f2400000e0000 */
[----:B------:R-:W0:Y:S08]  /*2bd0*/  MUFU.TANH R48, R48 ;  /* 0x0000003000307308 */ /* 0x000e300000002400 */
[----:B------:R-:W0:Y:S08]  /*2be0*/  MUFU.TANH R52, R52 ;  /* 0x0000003400347308 */ /* 0x000e300000002400 */
[----:B------:R-:W0:Y:S01]  /*2bf0*/  MUFU.TANH R57, R57 ;  /* 0x0000003900397308 */ /* 0x000e220000002400 */
[----:B----4-:R-:W-:Y:S01]  /*2c00*/  FMNMX.FTZ R11, R54, R11, !PT ;  /* 0x0000000b360b7209 */ /* 0x010fe20007810000 */
[----:B------:R-:W-:-:S06]  /*2c10*/  IMAD.U32 R54, RZ, RZ, UR10 ;  /* 0x0000000aff367e24 */ /* 0x000fcc000f8e00ff */
[----:B------:R-:W4:Y:S01]  /*2c20*/  MUFU.TANH R43, R43 ;  /* 0x0000002b002b7308 */ /* 0x000f220000002400 */
[C---:B------:R-:W-:Y:S01]  /*2c30*/  FSETP.NEU.FTZ.AND P3, PT, R11.reuse, -INF , PT ;  /* 0xff8000000b00780b */ /* 0x040fe20003f7d000 */
[----:B------:R-:W-:-:S05]  /*2c40*/  FFMA.FTZ R54, R11, R54, -8 ;  /* 0xc10000000b367423 */ /* 0x000fca0000010036 */
[----:B------:R-:W-:Y:S01]  /*2c50*/  FSEL R54, R54, RZ, P3 ;  /* 0x000000ff36367208 */ /* 0x000fe20001800000 */
[----:B------:R-:W4:Y:S01]  /*2c60*/  MUFU.TANH R46, R46 ;  /* 0x0000002e002e7308 */ /* 0x000f220000002400 */
[----:B------:R-:W-:-:S03]  /*2c70*/  ISETP.GT.AND P3, PT, R74, RZ, PT ;  /* 0x000000ff4a00720c */ /* 0x000fc60003f64270 */
[--C-:B------:R-:W-:Y:S01]  /*2c80*/  FFMA.FTZ R75, R56, UR10, -R54.reuse ;  /* 0x0000000a384b7c23 */ /* 0x100fe20008010836 */
[----:B-1----:R-:W-:Y:S01]  /*2c90*/  FSEL R41, R20, -INF , P3 ;  /* 0xff80000014297808 */ /* 0x002fe20001800000 */
[--C-:B------:R-:W-:Y:S01]  /*2ca0*/  FFMA.FTZ R10, R53, UR10, -R54.reuse ;  /* 0x0000000a350a7c23 */ /* 0x100fe20008010836 */
[----:B--2---:R-:W-:Y:S01]  /*2cb0*/  FSEL R56, R22, -INF , P4 ;  /* 0xff80000016387808 */ /* 0x004fe20002000000 */
[--C-:B------:R-:W-:Y:S01]  /*2cc0*/  FFMA.FTZ R20, R49, UR10, -R54.reuse ;  /* 0x0000000a31147c23 */ /* 0x100fe20008010836 */
[----:B------:R-:W-:Y:S01]  /*2cd0*/  ISETP.GT.AND P3, PT, R74, 0x9, PT ;  /* 0x000000094a00780c */ /* 0x000fe20003f64270 */
[----:B------:R-:W1:Y:S01]  /*2ce0*/  MUFU.TANH R47, R47 ;  /* 0x0000002f002f7308 */ /* 0x000e620000002400 */
[----:B---3--:R-:W-:Y:S01]  /*2cf0*/  FSEL R53, R25, -INF , P5 ;  /* 0xff80000019357808 */ /* 0x008fe20002800000 */
[--C-:B------:R-:W-:Y:S01]  /*2d00*/  FFMA.FTZ R25, R45, UR10, -R54.reuse ;  /* 0x0000000a2d197c23 */ /* 0x100fe20008010836 */
[----:B------:R-:W-:Y:S01]  /*2d10*/  FMNMX.FTZ R22, R41, R56, !PT ;  /* 0x0000003829167209 */ /* 0x000fe20007810000 */
[--C-:B------:R-:W-:Y:S01]  /*2d20*/  FFMA.FTZ R44, R44, UR10, -R54.reuse ;  /* 0x0000000a2c2c7c23 */ /* 0x100fe20008010836 */
[----:B------:R-:W-:Y:S01]  /*2d30*/  ISETP.GT.AND P4, PT, R74, 0x10, PT ;  /* 0x000000104a00780c */ /* 0x000fe20003f84270 */
[--C-:B------:R-:W-:Y:S01]  /*2d40*/  FFMA.FTZ R38, R38, UR10, -R54.reuse ;  /* 0x0000000a26267c23 */ /* 0x100fe20008010836 */
[----:B-----5:R-:W-:Y:S01]  /*2d50*/  FSEL R49, R27, -INF , P3 ;  /* 0xff8000001b317808 */ /* 0x020fe20001800000 */
[----:B------:R2:W-:Y:S01]  /*2d60*/  MUFU.EX2 R3, R75 ;  /* 0x0000004b00037308 */ /* 0x0005e20000000800 */
        /* <DEDUP_REMOVED lines=19> */
[--C-:B------:R-:W-:Y:S01]  /*2ea0*/  FFMA.FTZ R14, R14, UR10, -R54.reuse ;  /* 0x0000000a0e0e7c23 */ /* 0x100fe20008010836 */
[----:B------:R-:W-:Y:S01]  /*2eb0*/  ISETP.GT.AND P4, PT, R74, 0x20, PT ;  /* 0x000000204a00780c */ /* 0x000fe20003f84270 */
[--C-:B------:R-:W-:Y:S01]  /*2ec0*/  FFMA.FTZ R16, R16, UR10, -R54.reuse ;  /* 0x0000000a10107c23 */ /* 0x100fe20008010836 */
[----:B------:R-:W-:Y:S01]  /*2ed0*/  FSEL R52, R52, -INF , P3 ;  /* 0xff80000034347808 */ /* 0x000fe20001800000 */
[----:B------:R-:W5:Y:S01]  /*2ee0*/  MUFU.TANH R51, R51 ;  /* 0x0000003300337308 */ /* 0x000f620000002400 */
[----:B--2---:R-:W-:Y:S01]  /*2ef0*/  FMNMX.FTZ R75, R48, R27, !PT ;  /* 0x0000001b304b7209 */ /* 0x004fe20007810000 */
[--C-:B---3--:R-:W-:Y:S01]  /*2f00*/  FFMA.FTZ R44, R36, UR10, -R54.reuse ;  /* 0x0000000a242c7c23 */ /* 0x108fe20008010836 */
[----:B------:R-:W-:Y:S01]  /*2f10*/  ISETP.GT.AND P3, PT, R74, 0x21, PT ;  /* 0x000000214a00780c */ /* 0x000fe20003f64270 */
[----:B------:R-:W-:Y:S01]  /*2f20*/  FFMA.FTZ R42, R42, UR10, -R54 ;  /* 0x0000000a2a2a7c23 */ /* 0x000fe20008010836 */
[----:B------:R-:W-:-:S02]  /*2f30*/  FSEL R57, R57, -INF , P4 ;  /* 0xff80000039397808 */ /* 0x000fc40002000000 */
[----:B------:R-:W-:Y:S01]  /*2f40*/  FMNMX.FTZ R30, R52, R75, !PT ;  /* 0x0000004b341e7209 */ /* 0x000fe20007810000 */
[----:B------:R-:W2:Y:S01]  /*2f50*/  MUFU.TANH R77, R77 ;  /* 0x0000004d004d7308 */ /* 0x000ea20000002400 */
[C---:B------:R-:W-:Y:S02]  /*2f60*/  ISETP.GT.AND P4, PT, R74.reuse, 0x28, PT ;  /* 0x000000284a00780c */ /* 0x040fe40003f84270 */
[----:B----4-:R-:W-:Y:S02]  /*2f70*/  FSEL R43, R43, -INF , P3 ;  /* 0xff8000002b2b7808 */ /* 0x010fe40001800000 */
[----:B------:R-:W-:Y:S02]  /*2f80*/  FMNMX.FTZ R36, R57, R30, !PT ;  /* 0x0000001e39247209 */ /* 0x000fe40007810000 */
[----:B------:R-:W-:Y:S01]  /*2f90*/  ISETP.GT.AND P3, PT, R74, 0x29, PT ;  /* 0x000000294a00780c */ /* 0x000fe20003f64270 */
[----:B------:R-:W3:Y:S01]  /*2fa0*/  MUFU.TANH R55, R55 ;  /* 0x0000003700377308 */ /* 0x000ee20000002400 */
[----:B------:R-:W-:-:S02]  /*2fb0*/  FSEL R46, R46, -INF , P4 ;  /* 0xff8000002e2e7808 */ /* 0x000fc40002000000 */
[----:B------:R-:W-:Y:S02]  /*2fc0*/  FMNMX.FTZ R75, R43, R36, !PT ;  /* 0x000000242b4b7209 */ /* 0x000fe40007810000 */
[----:B------:R-:W-:Y:S02]  /*2fd0*/  ISETP.GT.AND P4, PT, R74, 0x30, PT ;  /* 0x000000304a00780c */ /* 0x000fe40003f84270 */
[----:B-1----:R-:W-:Y:S01]  /*2fe0*/  FSEL R47, R47, -INF , P3 ;  /* 0xff8000002f2f7808 */ /* 0x002fe20001800000 */
[----:B------:R-:W1:Y:S01]  /*2ff0*/  MUFU.TANH R58, R58 ;  /* 0x0000003a003a7308 */ /* 0x000e620000002400 */
[----:B------:R-:W-:Y:S02]  /*3000*/  FMNMX.FTZ R36, R46, R75, !PT ;  /* 0x0000004b2e247209 */ /* 0x000fe40007810000 */
[----:B------:R-:W-:Y:S02]  /*3010*/  ISETP.GT.AND P3, PT, R74, 0x31, PT ;  /* 0x000000314a00780c */ /* 0x000fe40003f64270 */
[----:B0-----:R-:W-:-:S02]  /*3020*/  FSEL R50, R50, -INF , P4 ;  /* 0xff80000032327808 */ /* 0x001fc40002000000 */
[----:B------:R-:W-:Y:S01]  /*3030*/  FMNMX.FTZ R75, R47, R36, !PT ;  /* 0x000000242f4b7209 */ /* 0x000fe20007810000 */
[----:B------:R-:W0:Y:S01]  /*3040*/  MUFU.TANH R59, R59 ;  /* 0x0000003b003b7308 */ /* 0x000e220000002400 */
[----:B------:R-:W-:Y:S02]  /*3050*/  ISETP.GT.AND P4, PT, R74, 0x38, PT ;  /* 0x000000384a00780c */ /* 0x000fe40003f84270 */
[----:B-----5:R-:W-:Y:S02]  /*3060*/  FSEL R51, R51, -INF , P3 ;  /* 0xff80000033337808 */ /* 0x020fe40001800000 */
[----:B------:R-:W-:Y:S02]  /*3070*/  FMNMX.FTZ R36, R50, R75, !PT ;  /* 0x0000004b32247209 */ /* 0x000fe40007810000 */
[----:B------:R-:W-:Y:S01]  /*3080*/  ISETP.GT.AND P3, PT, R74, 0x39, PT ;  /* 0x000000394a00780c */ /* 0x000fe20003f64270 */
[----:B------:R-:W4:Y:S01]  /*3090*/  MUFU.TANH R60, R60 ;  /* 0x0000003c003c7308 */ /* 0x000f220000002400 */
[----:B--2---:R-:W-:-:S02]  /*30a0*/  FSEL R77, R77, -INF , P4 ;  /* 0xff8000004d4d7808 */ /* 0x004fc40002000000 */
[----:B------:R-:W-:Y:S02]  /*30b0*/  FMNMX.FTZ R36, R51, R36, !PT ;  /* 0x0000002433247209 */ /* 0x000fe40007810000 */
[C---:B------:R-:W-:Y:S02]  /*30c0*/  ISETP.GT.AND P4, PT, R74.reuse, 0x40, PT ;  /* 0x000000404a00780c */ /* 0x040fe40003f84270 */
[----:B---3--:R-:W-:Y:S01]  /*30d0*/  FSEL R55, R55, -INF , P3 ;  /* 0xff80000037377808 */ /* 0x008fe20001800000 */
[----:B------:R-:W2:Y:S01]  /*30e0*/  MUFU.TANH R61, R61 ;  /* 0x0000003d003d7308 */ /* 0x000ea20000002400 */
[----:B------:R-:W-:Y:S02]  /*30f0*/  FMNMX.FTZ R36, R77, R36, !PT ;  /* 0x000000244d247209 */ /* 0x000fe40007810000 */
[----:B------:R-:W-:Y:S02]  /*3100*/  ISETP.GT.AND P3, PT, R74, 0x41, PT ;  /* 0x000000414a00780c */ /* 0x000fe40003f64270 */
[----:B-1----:R-:W-:-:S02]  /*3110*/  FSEL R58, R58, -INF , P4 ;  /* 0xff8000003a3a7808 */ /* 0x002fc40002000000 */
[----:B------:R-:W-:Y:S01]  /*3120*/  FMNMX.FTZ R75, R55, R36, !PT ;  /* 0x00000024374b7209 */ /* 0x000fe20007810000 */
[----:B------:R-:W1:Y:S01]  /*3130*/  MUFU.TANH R72, R72 ;  /* 0x0000004800487308 */ /* 0x000e620000002400 */
[----:B------:R-:W-:Y:S02]  /*3140*/  ISETP.GT.AND P4, PT, R74, 0x48, PT ;  /* 0x000000484a00780c */ /* 0x000fe40003f84270 */
[----:B0-----:R-:W-:Y:S02]  /*3150*/  FSEL R59, R59, -INF , P3 ;  /* 0xff8000003b3b7808 */ /* 0x001fe40001800000 */
[----:B------:R-:W-:Y:S02]  /*3160*/  FMNMX.FTZ R36, R58, R75, !PT ;  /* 0x0000004b3a247209 */ /* 0x000fe40007810000 */
[----:B------:R-:W-:Y:S01]  /*3170*/  ISETP.GT.AND P3, PT, R74, 0x49, PT ;  /* 0x000000494a00780c */ /* 0x000fe20003f64270 */
[----:B------:R-:W0:Y:S01]  /*3180*/  MUFU.TANH R69, R69 ;  /* 0x0000004500457308 */ /* 0x000e220000002400 */
[----:B----4-:R-:W-:-:S02]  /*3190*/  FSEL R60, R60, -INF , P4 ;  /* 0xff8000003c3c7808 */ /* 0x010fc40002000000 */
[----:B------:R-:W-:Y:S02]  /*31a0*/  FMNMX.FTZ R75, R59, R36, !PT ;  /* 0x000000243b4b7209 */ /* 0x000fe40007810000 */
[----:B------:R-:W-:Y:S02]  /*31b0*/  ISETP.GT.AND P4, PT, R74, 0x50, PT ;  /* 0x000000504a00780c */ /* 0x000fe40003f84270 */
[----:B--2---:R-:W-:Y:S01]  /*31c0*/  FSEL R61, R61, -INF , P3 ;  /* 0xff8000003d3d7808 */ /* 0x004fe20001800000 */
        /* <DEDUP_REMOVED lines=11> */
[----:B--2---:R-:W-:-:S02]  /*3280*/  FSEL R70, R70, -INF , P4 ;  /* 0xff80000046467808 */ /* 0x004fc40002000000 */
[----:B------:R-:W-:Y:S02]  /*3290*/  FMNMX.FTZ R75, R69, R36, !PT ;  /* 0x00000024454b7209 */ /* 0x000fe40007810000 */
[----:B------:R-:W-:Y:S02]  /*32a0*/  ISETP.GT.AND P4, PT, R74, 0x60, PT ;  /* 0x000000604a00780c */ /* 0x000fe40003f84270 */
[----:B------:R-:W-:Y:S01]  /*32b0*/  FMNMX.FTZ R75, R70, R75, !PT ;  /* 0x0000004b464b7209 */ /* 0x000fe20007810000 */
[----:B------:R-:W2:Y:S01]  /*32c0*/  MUFU.TANH R68, R68 ;  /* 0x0000004400447308 */ /* 0x000ea20000002400 */
[----:B-1----:R-:W-:Y:S02]  /*32d0*/  FSEL R64, R64, -INF , P3 ;  /* 0xff80000040407808 */ /* 0x002fe40001800000 */
[----:B------:R-:W-:Y:S02]  /*32e0*/  ISETP.GT.AND P3, PT, R74, 0x61, PT ;  /* 0x000000614a00780c */ /* 0x000fe40003f64270 */
[----:B------:R-:W-:-:S03]  /*32f0*/  FMNMX.FTZ R36, R64, R75, !PT ;  /* 0x0000004b40247209 */ /* 0x000fc60007810000 */
[----:B------:R-:W1:Y:S01]  /*3300*/  MUFU.TANH R67, R67 ;  /* 0x0000004300437308 */ /* 0x000e620000002400 */
[----:B0-----:R-:W-:Y:S02]  /*3310*/  FSEL R65, R65, -INF , P4 ;  /* 0xff80000041417808 */ /* 0x001fe40002000000 */
[----:B------:R-:W-:Y:S02]  /*3320*/  ISETP.GT.AND P4, PT, R74, 0x68, PT ;  /* 0x000000684a00780c */ /* 0x000fe40003f84270 */
[----:B------:R-:W-:-:S03]  /*3330*/  FMNMX.FTZ R75, R65, R36, !PT ;  /* 0x00000024414b7209 */ /* 0x000fc60007810000 */
[----:B------:R-:W0:Y:S01]  /*3340*/  MUFU.TANH R62, R62 ;  /* 0x0000003e003e7308 */ /* 0x000e220000002400 */
[----:B--2---:R-:W-:Y:S02]  /*3350*/  FSEL R68, R68, -INF , P3 ;  /* 0xff80000044447808 */ /* 0x004fe40001800000 */
[----:B------:R-:W-:Y:S02]  /*3360*/  ISETP.GT.AND P3, PT, R74, 0x69, PT ;  /* 0x000000694a00780c */ /* 0x000fe40003f64270 */
[----:B------:R-:W-:Y:S01]  /*3370*/  FMNMX.FTZ R36, R68, R75, !PT ;  /* 0x0000004b44247209 */ /* 0x000fe20007810000 */
[--C-:B------:R-:W-:Y:S01]  /*3380*/  FFMA.FTZ R75, R12, UR10, -R54.reuse ;  /* 0x0000000a0c4b7c23 */ /* 0x100fe20008010836 */
[----:B------:R-:W-:Y:S01]  /*3390*/  FFMA.FTZ R12, R8, UR10, -R54 ;  /* 0x0000000a080c7c23 */ /* 0x000fe20008010836 */
[----:B------:R-:W2:Y:S01]  /*33a0*/  MUFU.TANH R66, R66 ;  /* 0x0000004200427308 */ /* 0x000ea20000002400 */
[----:B-1----:R-:W-:Y:S02]  /*33b0*/  FSEL R67, R67, -INF , P4 ;  /* 0xff80000043437808 */ /* 0x002fe40002000000 */
[----:B------:R-:W-:-:S02]  /*33c0*/  ISETP.GT.AND P4, PT, R74, 0x70, PT ;  /* 0x000000704a00780c */ /* 0x000fc40003f84270 */
        /* <DEDUP_REMOVED lines=9> */
[----:B------:R-:W2:Y:S01]  /*3460*/  MUFU.TANH R71, R71 ;  /* 0x0000004700477308 */ /* 0x000ea20000002400 */
[----:B-1----:R-:W-:Y:S02]  /*3470*/  FSEL R63, R63, -INF , P3 ;  /* 0xff8000003f3f7808 */ /* 0x002fe40001800000 */
[----:B------:R-:W-:Y:S02]  /*3480*/  ISETP.GT.AND P3, PT, R74, 0x79, PT ;  /* 0x000000794a00780c */ /* 0x000fe40003f64270 */
[----:B------:R-:W-:-:S03]  /*3490*/  FMNMX.FTZ R8, R63, R8, !PT ;  /* 0x000000083f087209 */ /* 0x000fc60007810000 */
[----:B------:R-:W-:Y:S01]  /*34a0*/  MUFU.EX2 R30, R44 ;  /* 0x0000002c001e7308 */ /* 0x000fe20000000800 */
[----:B0-----:R-:W-:-:S04]  /*34b0*/  FSEL R73, R73, -INF , P4 ;  /* 0xff80000049497808 */ /* 0x001fc80002000000 */
[----:B------:R-:W-:-:S03]  /*34c0*/  FMNMX.FTZ R79, R73, R8, !PT ;  /* 0x00000008494f7209 */ /* 0x000fc60007810000 */
[----:B------:R0:W-:Y:S01]  /*34d0*/  MUFU.EX2 R27, R38 ;  /* 0x00000026001b7308 */ /* 0x0001e20000000800 */
[----:B--2---:R-:W-:Y:S01]  /*34e0*/  FSEL R36, R71, -INF , P3 ;  /* 0xff80000047247808 */ /* 0x004fe20001800000 */
[--C-:B------:R-:W-:Y:S01]  /*34f0*/  FFMA.FTZ R71, R2, UR10, -R54.reuse ;  /* 0x0000000a02477c23 */ /* 0x100fe20008010836 */
[--C-:B------:R-:W-:Y:S01]  /*3500*/  FFMA.FTZ R2, R9, UR10, -R54.reuse ;  /* 0x0000000a09027c23 */ /* 0x100fe20008010836 */
[--C-:B------:R-:W-:Y:S01]  /*3510*/  FFMA.FTZ R9, R13, UR10, -R54.reuse ;  /* 0x0000000a0d097c23 */ /* 0x100fe20008010836 */
[----:B------:R-:W-:Y:S01]  /*3520*/  FMNMX.FTZ R79, R36, R79, !PT ;  /* 0x0000004f244f7209 */ /* 0x000fe20007810000 */
[--C-:B------:R-:W-:Y:S01]  /*3530*/  FFMA.FTZ R13, R15, UR10, -R54.reuse ;  /* 0x0000000a0f0d7c23 */ /* 0x100fe20008010836 */
[--C-:B------:R-:W-:Y:S01]  /*3540*/  FFMA.FTZ R15, R19, UR10, -R54.reuse ;  /* 0x0000000a130f7c23 */ /* 0x100fe20008010836 */
[--C-:B------:R-:W-:Y:S01]  /*3550*/  FFMA.FTZ R19, R26, UR10, -R54.reuse ;  /* 0x0000000a1a137c23 */ /* 0x100fe20008010836 */
[--C-:B------:R-:W-:Y:S01]  /*3560*/  FFMA.FTZ R26, R29, UR10, -R54.reuse ;  /* 0x0000000a1d1a7c23 */ /* 0x100fe20008010836 */
[----:B------:R-:W1:Y:S01]  /*3570*/  SHFL.BFLY PT, R8, R79, 0x2, 0x1f ;  /* 0x0c401f004f087f89 */ /* 0x000e6200000e0000 */
[----:B------:R-:W-:Y:S01]  /*3580*/  FFMA.FTZ R29, R37, UR10, -R54 ;  /* 0x0000000a251d7c23 */ /* 0x000fe20008010836 */
[----:B------:R-:W-:-:S02]  /*3590*/  IMAD.U32 R37, RZ, RZ, UR10 ;  /* 0x0000000aff257e24 */ /* 0x000fc4000f8e00ff */
[--C-:B0-----:R-:W-:Y:S01]  /*35a0*/  FFMA.FTZ R38, R23, UR10, -R54.reuse ;  /* 0x0000000a17267c23 */ /* 0x101fe20008010836 */
[--C-:B------:R-:W-:Y:S01]  /*35b0*/  FFMA.FTZ R23, R32, UR10, -R54.reuse ;  /* 0x0000000a20177c23 */ /* 0x100fe20008010836 */
[----:B------:R-:W-:Y:S01]  /*35c0*/  MUFU.EX2 R10, R10 ;  /* 0x0000000a000a7308 */ /* 0x000fe20000000800 */
[--C-:B------:R-:W-:Y:S01]  /*35d0*/  FFMA.FTZ R32, R34, UR10, -R54.reuse ;  /* 0x0000000a22207c23 */ /* 0x100fe20008010836 */
[--C-:B------:R-:W-:Y:S01]  /*35e0*/  FFMA.FTZ R34, R35, UR10, -R54.reuse ;  /* 0x0000000a23227c23 */ /* 0x100fe20008010836 */
[----:B------:R-:W-:-:S05]  /*35f0*/  FFMA.FTZ R35, R39, UR10, -R54 ;  /* 0x0000000a27237c23 */ /* 0x000fca0008010836 */
[----:B------:R-:W-:Y:S08]  /*3600*/  MUFU.EX2 R20, R20 ;  /* 0x0000001400147308 */ /* 0x000ff00000000800 */
[----:B------:R-:W0:Y:S01]  /*3610*/  MUFU.EX2 R25, R25 ;  /* 0x0000001900197308 */ /* 0x000e220000000800 */
[----:B-1----:R-:W-:-:S05]  /*3620*/  FMNMX.FTZ R44, R79, R8, !PT ;  /* 0x000000084f2c7209 */ /* 0x002fca0007810000 */
[----:B------:R-:W1:Y:S02]  /*3630*/  SHFL.BFLY PT, R79, R44, 0x1, 0x1f ;  /* 0x0c201f002c4f7f89 */ /* 0x000e6400000e0000 */
[----:B------:R-:W2:Y:S08]  /*3640*/  MUFU.EX2 R33, R33 ;  /* 0x0000002100217308 */ /* 0x000eb00000000800 */
[----:B------:R-:W-:Y:S01]  /*3650*/  MUFU.EX2 R31, R31 ;  /* 0x0000001f001f7308 */ /* 0x000fe20000000800 */
[----:B0-----:R-:W-:-:S04]  /*3660*/  F2FP.SATFINITE.E4M3.F32.PACK_AB_MERGE_C R148, R25, R20, RZ ;  /* 0x000000141994723e */ /* 0x001fc800048070ff */
[----:B------:R-:W-:-:S03]  /*3670*/  F2FP.SATFINITE.E4M3.F32.PACK_AB_MERGE_C R148, R10, R3, R148 ;  /* 0x000000030a94723e */ /* 0x000fc60004807094 */
[----:B------:R-:W-:Y:S01]  /*3680*/  MUFU.EX2 R28, R28 ;  /* 0x0000001c001c7308 */ /* 0x000fe20000000800 */
[----:B--2---:R-:W-:-:S04]  /*3690*/  F2FP.SATFINITE.E4M3.F32.PACK_AB_MERGE_C R150, R33, R30, RZ ;  /* 0x0000001e2196723e */ /* 0x004fc800048070ff */
[----:B------:R-:W-:Y:S02]  /*36a0*/  F2FP.SATFINITE.E4M3.F32.PACK_AB_MERGE_C R150, R27, R22, R150 ;  /* 0x000000161b96723e */ /* 0x000fe40004807096 */
[----:B-1----:R-:W-:Y:S01]  /*36b0*/  FMNMX.FTZ R8, R44, R79, !PT ;  /* 0x0000004f2c087209 */ /* 0x002fe20007810000 */
[----:B------:R-:W-:Y:S03]  /*36c0*/  MUFU.EX2 R24, R24 ;  /* 0x0000001800187308 */ /* 0x000fe60000000800 */
[C---:B------:R-:W-:Y:S01]  /*36d0*/  FSETP.NEU.FTZ.AND P3, PT, R8.reuse, -INF , PT ;  /* 0xff8000000800780b */ /* 0x040fe20003f7d000 */
[----:B------:R-:W-:-:S04]  /*36e0*/  FFMA.FTZ R37, R8, R37, -8 ;  /* 0xc100000008257423 */ /* 0x000fc80000010025 */
        /* <DEDUP_REMOVED lines=10> */
[----:B------:R-:W-:Y:S01]  /*3790*/  FFMA.FTZ R74, R55, UR10, -R76 ;  /* 0x0000000a374a7c23 */ /* 0x000fe2000801084c */
[----:B------:R-:W-:Y:S01]  /*37a0*/  FADD.FTZ R55, R3, R10 ;  /* 0x0000000a03377221 */ /* 0x000fe20000010000 */
[--C-:B------:R-:W-:Y:S01]  /*37b0*/  FFMA.FTZ R49, R47, UR10, -R76.reuse ;  /* 0x0000000a2f317c23 */ /* 0x100fe2000801084c */
[--C-:B------:R-:W-:Y:S01]  /*37c0*/  FFMA.FTZ R45, R48, UR10, -R76.reuse ;  /* 0x0000000a302d7c23 */ /* 0x100fe2000801084c */
[--C-:B------:R-:W-:Y:S01]  /*37d0*/  FFMA.FTZ R47, R50, UR10, -R76.reuse ;  /* 0x0000000a322f7c23 */ /* 0x100fe2000801084c */
[--C-:B------:R-:W-:Y:S01]  /*37e0*/  FFMA.FTZ R50, R51, UR10, -R76.reuse ;  /* 0x0000000a33327c23 */ /* 0x100fe2000801084c */
[--C-:B------:R-:W-:Y:S01]  /*37f0*/  FFMA.FTZ R51, R58, UR10, -R76.reuse ;  /* 0x0000000a3a337c23 */ /* 0x100fe2000801084c */
[----:B------:R-:W0:Y:S01]  /*3800*/  MUFU.EX2 R44, R44 ;  /* 0x0000002c002c7308 */ /* 0x000e220000000800 */
[----:B------:R-:W-:Y:S01]  /*3810*/  FADD.FTZ R78, R20, R55 ;  /* 0x00000037144e7221 */ /* 0x000fe20000010000 */
[--C-:B------:R-:W-:Y:S01]  /*3820*/  FFMA.FTZ R48, R57, UR10, -R76.reuse ;  /* 0x0000000a39307c23 */ /* 0x100fe2000801084c */
[--C-:B------:R-:W-:Y:S01]  /*3830*/  FFMA.FTZ R52, R52, UR10, -R76.reuse ;  /* 0x0000000a34347c23 */ /* 0x100fe2000801084c */
[--C-:B------:R-:W-:Y:S01]  /*3840*/  FFMA.FTZ R57, R60, UR10, -R76.reuse ;  /* 0x0000000a3c397c23 */ /* 0x100fe2000801084c */
[--C-:B------:R-:W-:Y:S01]  /*3850*/  FFMA.FTZ R60, R61, UR10, -R76.reuse ;  /* 0x0000000a3d3c7c23 */ /* 0x100fe2000801084c */
[----:B------:R-:W-:Y:S01]  /*3860*/  FFMA.FTZ R56, R59, UR10, -R76 ;  /* 0x0000000a3b387c23 */ /* 0x000fe2000801084c */
[----:B------:R-:W-:Y:S01]  /*3870*/  FADD.FTZ R61, R25, R78 ;  /* 0x0000004e193d7221 */ /* 0x000fe20000010000 */
[----:B------:R-:W1:Y:S01]  /*3880*/  MUFU.EX2 R39, R39 ;  /* 0x0000002700277308 */ /* 0x000e620000000800 */
[--C-:B------:R-:W-:Y:S01]  /*3890*/  FFMA.FTZ R55, R72, UR10, -R76.reuse ;  /* 0x0000000a48377c23 */ /* 0x100fe2000801084c */
[--C-:B------:R-:W-:Y:S01]  /*38a0*/  FFMA.FTZ R43, R43, UR10, -R76.reuse ;  /* 0x0000000a2b2b7c23 */ /* 0x100fe2000801084c */
[----:B------:R-:W-:Y:S01]  /*38b0*/  FADD.FTZ R78, R22, R61 ;  /* 0x0000003d164e7221 */ /* 0x000fe20000010000 */
[--C-:B------:R-:W-:Y:S01]  /*38c0*/  FFMA.FTZ R53, R77, UR10, -R76.reuse ;  /* 0x0000000a4d357c23 */ /* 0x100fe2000801084c */
[--C-:B------:R-:W-:Y:S01]  /*38d0*/  FFMA.FTZ R46, R46, UR10, -R76.reuse ;  /* 0x0000000a2e2e7c23 */ /* 0x100fe2000801084c */
[----:B------:R-:W-:Y:S01]  /*38e0*/  FFMA.FTZ R69, R69, UR10, -R76 ;  /* 0x0000000a45457c23 */ /* 0x000fe2000801084c */
[----:B------:R-:W-:Y:S01]  /*38f0*/  FADD.FTZ R77, R27, R78 ;  /* 0x0000004e1b4d7221 */ /* 0x000fe20000010000 */
[----:B------:R-:W2:Y:S01]  /*3900*/  MUFU.EX2 R54, R54 ;  /* 0x0000003600367308 */ /* 0x000ea20000000800 */
[----:B0-----:R-:W-:Y:S01]  /*3910*/  FADD.FTZ R58, R37, R44 ;  /* 0x0000002c253a7221 */ /* 0x001fe20000010000 */
[--C-:B------:R-:W-:Y:S01]  /*3920*/  FFMA.FTZ R64, R64, UR10, -R76.reuse ;  /* 0x0000000a40407c23 */ /* 0x100fe2000801084c */
[----:B------:R-:W-:Y:S01]  /*3930*/  FADD.FTZ R78, R30, R77 ;  /* 0x0000004d1e4e7221 */ /* 0x000fe20000010000 */
[----:B------:R-:W-:Y:S01]  /*3940*/  F2FP.SATFINITE.E4M3.F32.PACK_AB_MERGE_C R144, R21, R24, RZ ;  /* 0x000000181590723e */ /* 0x000fe200048070ff */
[--C-:B------:R-:W-:Y:S01]  /*3950*/  FFMA.FTZ R70, R70, UR10, -R76.reuse ;  /* 0x0000000a46467c23 */ /* 0x100fe2000801084c */
[----:B------:R-:W-:Y:S01]  /*3960*/  FFMA.FTZ R65, R65, UR10, -R76 ;  /* 0x0000000a41417c23 */ /* 0x000fe2000801084c */
[----:B------:R-:W-:Y:S01]  /*3970*/  FADD.FTZ R78, R33, R78 ;  /* 0x0000004e214e7221 */ /* 0x000fe20000010000 */
[----:B------:R-:W0:Y:S01]  /*3980*/  MUFU.EX2 R41, R41 ;  /* 0x0000002900297308 */ /* 0x000e220000000800 */
[----:B-1----:R-:W-:Y:S01]  /*3990*/  FADD.FTZ R59, R39, R58 ;  /* 0x0000003a273b7221 */ /* 0x002fe20000010000 */
[----:B------:R-:W-:-:S02]  /*39a0*/  IMAD.U32 R58, RZ, RZ, UR39 ;  /* 0x00000027ff3a7e24 */ /* 0x000fc4000f8e00ff */
[--C-:B------:R-:W-:Y:S01]  /*39b0*/  FFMA.FTZ R68, R68, UR10, -R76.reuse ;  /* 0x0000000a44447c23 */ /* 0x100fe2000801084c */
[--C-:B------:R-:W-:Y:S01]  /*39c0*/  FFMA.FTZ R67, R67, UR10, -R76.reuse ;  /* 0x0000000a43437c23 */ /* 0x100fe2000801084c */
[--C-:B------:R-:W-:Y:S01]  /*39d0*/  FFMA.FTZ R62, R62, UR10, -R76.reuse ;  /* 0x0000000a3e3e7c23 */ /* 0x100fe2000801084c */
[----:B------:R-:W-:Y:S02]  /*39e0*/  @!P1 VIADD R58, R58, 0x17040 ;  /* 0x000170403a3a9836 */ /* 0x000fe40000000000 */
[--C-:B------:R-:W-:Y:S01]  /*39f0*/  FFMA.FTZ R66, R66, UR10, -R76.reuse ;  /* 0x0000000a42427c23 */ /* 0x100fe2000801084c */
[----:B------:R-:W1:Y:S01]  /*3a00*/  MUFU.EX2 R40, R40 ;  /* 0x0000002800287308 */ /* 0x000e620000000800 */
[----:B--2---:R-:W-:Y:S01]  /*3a10*/  FADD.FTZ R72, R54, R59 ;  /* 0x0000003b36487221 */ /* 0x004fe20000010000 */
[----:B------:R-:W-:Y:S01]  /*3a20*/  FFMA.FTZ R63, R63, UR10, -R76 ;  /* 0x0000000a3f3f7c23 */ /* 0x000fe2000801084c */
[----:B------:R-:W-:Y:S01]  /*3a30*/  @!P1 PRMT R59, RZ, 0x654, R58 ;  /* 0x00000654ff3b9816 */ /* 0x000fe2000000003a */
[--C-:B------:R-:W-:Y:S01]  /*3a40*/  FFMA.FTZ R73, R73, UR10, -R76.reuse ;  /* 0x0000000a49497c23 */ /* 0x100fe2000801084c */
[----:B------:R-:W-:Y:S01]  /*3a50*/  FFMA.FTZ R36, R36, UR10, -R76 ;  /* 0x0000000a24247c23 */ /* 0x000fe2000801084c */
[----:B------:R-:W-:Y:S01]  /*3a60*/  F2FP.SATFINITE.E4M3.F32.PACK_AB_MERGE_C R39, R54, R39, RZ ;  /* 0x000000273627723e */ /* 0x000fe200048070ff */
[----:B------:R2:W-:Y:S01]  /*3a70*/  @!P1 SYNCS.ARRIVE.TRANS64.RED.A1T0 RZ, [R59+URZ], RZ ;  /* 0x000000ff3bff99a7 */ /* 0x0005e2000810043f */
[----:B------:R-:W2:Y:S01]  /*3a80*/  MUFU.EX2 R45, R45 ;  /* 0x0000002d002d7308 */ /* 0x000ea20000000800 */
[----:B0-----:R-:W-:Y:S01]  /*3a90*/  FADD.FTZ R61, R41, R72 ;  /* 0x00000048293d7221 */ /* 0x001fe20000010000 */
[----:B------:R-:W-:-:S02]  /*3aa0*/  F2FP.SATFINITE.E4M3.F32.PACK_AB_MERGE_C R144, R28, R31, R144 ;  /* 0x0000001f1c90723e */ /* 0x000fc40004807090 */
[----:B------:R-:W-:-:S04]  /*3ab0*/  F2FP.SATFINITE.E4M3.F32.PACK_AB_MERGE_C R149, R44, R37, R39 ;  /* 0x000000252c95723e */ /* 0x000fc80004807027 */
[----:B------:R-:W0:Y:S01]  /*3ac0*/  MUFU.EX2 R52, R52 ;  /* 0x0000003400347308 */ /* 0x000e220000000800 */
[----:B-1----:R-:W-:Y:S01]  /*3ad0*/  FADD.FTZ R72, R40, R61 ;  /* 0x0000003d28487221 */ /* 0x002fe20000010000 */
[----:B------:R-:W-:-:S04]  /*3ae0*/  FADD.FTZ R61, R31, R78 ;  /* 0x0000004e1f3d7221 */ /* 0x000fc80000010000 */
[----:B------:R-:W-:Y:S02]  /*3af0*/  FADD.FTZ R61, R28, R61 ;  /* 0x0000003d1c3d7221 */ /* 0x000fe40000010000 */
[----:B------:R-:W1:Y:S01]  /*3b00*/  MUFU.EX2 R48, R48 ;  /* 0x0000003000307308 */ /* 0x000e620000000800 */
[----:B--2---:R-:W-:Y:S01]  /*3b10*/  FADD.FTZ R59, R45, R72 ;  /* 0x000000482d3b7221 */ /* 0x004fe20000010000 */
[----:B------:R-:W-:-:S06]  /*3b20*/  FADD.FTZ R78, R24, R61 ;  /* 0x0000003d184e7221 */ /* 0x000fcc0000010000 */
        /* <DEDUP_REMOVED lines=10> */
[----:B------:R-:W-:Y:S08]  /*3bd0*/  MUFU.EX2 R17, R17 ;  /* 0x0000001100117308 */ /* 0x000ff00000000800 */
[----:B------:R-:W0:Y:S01]  /*3be0*/  MUFU.EX2 R47, R47 ;  /* 0x0000002f002f7308 */ /* 0x000e220000000800 */
[C---:B-1----:R-:W-:Y:S01]  /*3bf0*/  FADD.FTZ R72, R49.reuse, R72 ;  /* 0x0000004831487221 */ /* 0x042fe20000010000 */
[----:B------:R-:W-:-:S04]  /*3c00*/  F2FP.SATFINITE.E4M3.F32.PACK_AB_MERGE_C R46, R49, R46, RZ ;  /* 0x0000002e312e723e */ /* 0x000fc800048070ff */
[----:B------:R-:W-:Y:S02]  /*3c10*/  F2FP.SATFINITE.E4M3.F32.PACK_AB_MERGE_C R145, R43, R48, R46 ;  /* 0x000000302b91723e */ /* 0x000fe4000480702e */
[----:B------:R-:W-:Y:S08]  /*3c20*/  MUFU.EX2 R14, R14 ;  /* 0x0000000e000e7308 */ /* 0x000ff00000000800 */
[----:B------:R-:W1:Y:S01]  /*3c30*/  MUFU.EX2 R50, R50 ;  /* 0x0000003200327308 */ /* 0x000e620000000800 */
[----:B0-----:R-:W-:-:S07]  /*3c40*/  FADD.FTZ R61, R47, R72 ;  /* 0x000000482f3d7221 */ /* 0x001fce0000010000 */
[----:B------:R-:W0:Y:S08]  /*3c50*/  MUFU.EX2 R75, R75 ;  /* 0x0000004b004b7308 */ /* 0x000e300000000800 */
[----:B------:R2:W-:Y:S01]  /*3c60*/  MUFU.EX2 R58, R69 ;  /* 0x00000045003a7308 */ /* 0x0005e20000000800 */
[----:B-1----:R-:W-:-:S07]  /*3c70*/  FADD.FTZ R20, R50, R61 ;  /* 0x0000003d32147221 */ /* 0x002fce0000010000 */
[----:B------:R-:W1:Y:S01]  /*3c80*/  MUFU.EX2 R53, R53 ;  /* 0x0000003500357308 */ /* 0x000e620000000800 */
[----:B--2---:R-:W-:Y:S01]  /*3c90*/  FADD.FTZ R69, R21, R78 ;  /* 0x0000004e15457221 */ /* 0x004fe20000010000 */
[----:B0-----:R-:W-:-:S03]  /*3ca0*/  F2FP.SATFINITE.E4M3.F32.PACK_AB_MERGE_C R146, R75, R14, RZ ;  /* 0x0000000e4b92723e */ /* 0x001fc600048070ff */
[----:B------:R-:W-:Y:S01]  /*3cb0*/  FADD.FTZ R78, R18, R69 ;  /* 0x00000045124e7221 */ /* 0x000fe20000010000 */
[C---:B------:R-:W-:Y:S02]  /*3cc0*/  F2FP.SATFINITE.E4M3.F32.PACK_AB_MERGE_C R146, R17.reuse, R18, R146 ;  /* 0x000000121192723e */ /* 0x040fe40004807092 */
[----:B------:R-:W-:Y:S01]  /*3cd0*/  MUFU.EX2 R12, R12 ;  /* 0x0000000c000c7308 */ /* 0x000fe20000000800 */
[----:B------:R-:W-:-:S07]  /*3ce0*/  FADD.FTZ R69, R17, R78 ;  /* 0x0000004e11457221 */ /* 0x000fce0000010000 */
[----:B------:R-:W0:Y:S01]  /*3cf0*/  MUFU.EX2 R74, R74 ;  /* 0x0000004a004a7308 */ /* 0x000e220000000800 */
[----:B-1----:R-:W-:-:S07]  /*3d00*/  FADD.FTZ R21, R53, R20 ;  /* 0x0000001435157221 */ /* 0x002fce0000010000 */
[----:B------:R-:W-:Y:S08]  /*3d10*/  MUFU.EX2 R71, R71 ;  /* 0x0000004700477308 */ /* 0x000ff00000000800 */
[----:B------:R-:W1:Y:S01]  /*3d20*/  MUFU.EX2 R51, R51 ;  /* 0x0000003300337308 */ /* 0x000e620000000800 */
[----:B0-----:R-:W-:-:S04]  /*3d30*/  F2FP.SATFINITE.E4M3.F32.PACK_AB_MERGE_C R53, R74, R53, RZ ;  /* 0x000000354a35723e */ /* 0x001fc800048070ff */
[----:B------:R-:W-:-:S03]  /*3d40*/  F2FP.SATFINITE.E4M3.F32.PACK_AB_MERGE_C R147, R50, R47, R53 ;  /* 0x0000002f3293723e */ /* 0x000fc60004807035 */
[----:B------:R-:W0:Y:S08]  /*3d50*/  MUFU.EX2 R2, R2 ;  /* 0x0000000200027308 */ /* 0x000e300000000800 */
[----:B------:R2:W-:Y:S08]  /*3d60*/  MUFU.EX2 R59, R64 ;  /* 0x00000040003b7308 */ /* 0x0005f00000000800 */
[----:B------:R-:W3:Y:S01]  /*3d70*/  MUFU.EX2 R56, R56 ;  /* 0x0000003800387308 */ /* 0x000ee20000000800 */
[----:B--2---:R-:W-:Y:S01]  /*3d80*/  FADD.FTZ R64, R14, R69 ;  /* 0x000000450e407221 */ /* 0x004fe20000010000 */
[----:B------:R-:W-:-:S03]  /*3d90*/  FADD.FTZ R14, R74, R21 ;  /* 0x000000154a0e7221 */ /* 0x000fc60000010000 */
[----:B------:R-:W-:Y:S01]  /*3da0*/  FADD.FTZ R25, R75, R64 ;  /* 0x000000404b197221 */ /* 0x000fe20000010000 */
[----:B-1----:R-:W-:Y:S02]  /*3db0*/  FADD.FTZ R3, R51, R14 ;  /* 0x0000000e33037221 */ /* 0x002fe40000010000 */
[----:B------:R-:W1:Y:S01]  /*3dc0*/  MUFU.EX2 R9, R9 ;  /* 0x0000000900097308 */ /* 0x000e620000000800 */
[----:B------:R-:W-:-:S04]  /*3dd0*/  FADD.FTZ R20, R12, R25 ;  /* 0x000000190c147221 */ /* 0x000fc80000010000 */
[----:B------:R-:W-:-:S03]  /*3de0*/  FADD.FTZ R21, R71, R20 ;  /* 0x0000001447157221 */ /* 0x000fc60000010000 */
[----:B------:R-:W2:Y:S01]  /*3df0*/  MUFU.EX2 R57, R57 ;  /* 0x0000003900397308 */ /* 0x000ea20000000800 */
[----:B0-----:R-:W-:Y:S01]  /*3e00*/  FADD.FTZ R14, R2, R21 ;  /* 0x00000015020e7221 */ /* 0x001fe20000010000 */
[----:B---3--:R-:W-:-:S06]  /*3e10*/  FADD.FTZ R10, R56, R3 ;  /* 0x00000003380a7221 */ /* 0x008fcc0000010000 */
[----:B------:R-:W-:Y:S01]  /*3e20*/  MUFU.EX2 R15, R15 ;  /* 0x0000000f000f7308 */ /* 0x000fe20000000800 */
[C---:B-1----:R-:W-:Y:S01]  /*3e30*/  FADD.FTZ R14, R9.reuse, R14 ;  /* 0x0000000e090e7221 */ /* 0x042fe20000010000 */
[----:B------:R-:W-:-:S04]  /*3e40*/  F2FP.SATFINITE.E4M3.F32.PACK_AB_MERGE_C R140, R9, R2, RZ ;  /* 0x00000002098c723e */ /* 0x000fc800048070ff */
[----:B------:R-:W-:Y:S02]  /*3e50*/  F2FP.SATFINITE.E4M3.F32.PACK_AB_MERGE_C R140, R71, R12, R140 ;  /* 0x0000000c478c723e */ /* 0x000fe4000480708c */
[----:B------:R-:W0:Y:S01]  /*3e60*/  MUFU.EX2 R38, R38 ;  /* 0x0000002600267308 */ /* 0x000e220000000800 */
[----:B--2---:R-:W-:-:S07]  /*3e70*/  FADD.FTZ R3, R57, R10 ;  /* 0x0000000a39037221 */ /* 0x004fce0000010000 */
[----:B------:R-:W1:Y:S08]  /*3e80*/  MUFU.EX2 R13, R13 ;  /* 0x0000000d000d7308 */ /* 0x000e700000000800 */
[----:B------:R-:W2:Y:S01]  /*3e90*/  MUFU.EX2 R60, R60 ;  /* 0x0000003c003c7308 */ /* 0x000ea20000000800 */
[----:B0-----:R-:W-:-:S07]  /*3ea0*/  F2FP.SATFINITE.E4M3.F32.PACK_AB_MERGE_C R10, R38, R15, RZ ;  /* 0x0000000f260a723e */ /* 0x001fce00048070ff */
[----:B------:R-:W0:Y:S01]  /*3eb0*/  MUFU.EX2 R16, R16 ;  /* 0x0000001000107308 */ /* 0x000e220000000800 */
[----:B-1----:R-:W-:-:S07]  /*3ec0*/  FADD.FTZ R9, R13, R14 ;  /* 0x0000000e0d097221 */ /* 0x002fce0000010000 */
[----:B------:R-:W1:Y:S01]  /*3ed0*/  MUFU.EX2 R55, R55 ;  /* 0x0000003700377308 */ /* 0x000e620000000800 */
[C---:B--2---:R-:W-:Y:S01]  /*3ee0*/  FADD.FTZ R2, R60.reuse, R3 ;  /* 0x000000033c027221 */ /* 0x044fe20000010000 */
[----:B------:R-:W-:-:S04]  /*3ef0*/  F2FP.SATFINITE.E4M3.F32.PACK_AB_MERGE_C R57, R60, R57, RZ ;  /* 0x000000393c39723e */ /* 0x000fc800048070ff */
[----:B------:R-:W-:Y:S02]  /*3f00*/  F2FP.SATFINITE.E4M3.F32.PACK_AB_MERGE_C R141, R56, R51, R57 ;  /* 0x00000033388d723e */ /* 0x000fe40004807039 */
[----:B------:R-:W2:Y:S01]  /*3f10*/  MUFU.EX2 R70, R70 ;  /* 0x0000004600467308 */ /* 0x000ea20000000800 */
[C---:B0-----:R-:W-:Y:S01]  /*3f20*/  F2FP.SATFINITE.E4M3.F32.PACK_AB_MERGE_C R142, R16.reuse, R13, R10 ;  /* 0x0000000d108e723e */ /* 0x041fe2000480700a */
[----:B------:R-:W-:-:S04]  /*3f30*/  FADD.FTZ R16, R16, R9 ;  /* 0x0000000910107221 */ /* 0x000fc80000010000 */
[----:B------:R-:W-:Y:S02]  /*3f40*/  FADD.FTZ R15, R15, R16 ;  /* 0x000000100f0f7221 */ /* 0x000fe40000010000 */
[----:B------:R-:W-:Y:S01]  /*3f50*/  MUFU.EX2 R23, R23 ;  /* 0x0000001700177308 */ /* 0x000fe20000000800 */
[----:B-1----:R-:W-:Y:S01]  /*3f60*/  FADD.FTZ R3, R55, R2 ;  /* 0x0000000237037221 */ /* 0x002fe20000010000 */
[----:B------:R-:W-:-:S03]  /*3f70*/  FADD.FTZ R38, R38, R15 ;  /* 0x0000000f26267221 */ /* 0x000fc60000010000 */
[----:B------:R-:W-:-:S03]  /*3f80*/  FADD.FTZ R3, R58, R3 ;  /* 0x000000033a037221 */ /* 0x000fc60000010000 */
[----:B------:R-:W0:Y:S01]  /*3f90*/  MUFU.EX2 R32, R32 ;  /* 0x0000002000207308 */ /* 0x000e220000000800 */
[----:B--2---:R-:W-:-:S04]  /*3fa0*/  FADD.FTZ R2, R70, R3 ;  /* 0x0000000346027221 */ /* 0x004fc80000010000 */
[C---:B------:R-:W-:Y:S01]  /*3fb0*/  FADD.FTZ R2, R59.reuse, R2 ;  /* 0x000000023b027221 */ /* 0x040fe20000010000 */
[----:B------:R-:W-:Y:S02]  /*3fc0*/  F2FP.SATFINITE.E4M3.F32.PACK_AB_MERGE_C R59, R59, R70, RZ ;  /* 0x000000463b3b723e */ /* 0x000fe400048070ff */
[----:B------:R-:W1:Y:S02]  /*3fd0*/  MUFU.EX2 R19, R19 ;  /* 0x0000001300137308 */ /* 0x000e640000000800 */
[----:B------:R-:W-:-:S06]  /*3fe0*/  F2FP.SATFINITE.E4M3.F32.PACK_AB_MERGE_C R143, R58, R55, R59 ;  /* 0x000000373a8f723e */ /* 0x000fcc000480703b */
[----:B------:R-:W2:Y:S01]  /*3ff0*/  MUFU.EX2 R26, R26 ;  /* 0x0000001a001a7308 */ /* 0x000ea20000000800 */
[----:B0-----:R-:W-:-:S07]  /*4000*/  F2FP.SATFINITE.E4M3.F32.PACK_AB_MERGE_C R9, R32, R23, RZ ;  /* 0x000000172009723e */ /* 0x001fce00048070ff */
[----:B------:R-:W0:Y:S01]  /*4010*/  MUFU.EX2 R65, R65 ;  /* 0x0000004100417308 */ /* 0x000e220000000800 */
[----:B-1----:R-:W-:-:S07]  /*4020*/  FADD.FTZ R3, R19, R38 ;  /* 0x0000002613037221 */ /* 0x002fce0000010000 */
[----:B------:R-:W1:Y:S01]  /*4030*/  MUFU.EX2 R68, R68 ;  /* 0x0000004400447308 */ /* 0x000e620000000800 */
[C---:B--2---:R-:W-:Y:S01]  /*4040*/  F2FP.SATFINITE.E4M3.F32.PACK_AB_MERGE_C R136, R26.reuse, R19, R9 ;  /* 0x000000131a88723e */ /* 0x044fe20004807009 */
[----:B------:R-:W-:-:S04]  /*4050*/  FADD.FTZ R26, R26, R3 ;  /* 0x000000031a1a7221 */ /* 0x000fc80000010000 */
[----:B------:R-:W-:Y:S02]  /*4060*/  FADD.FTZ R23, R23, R26 ;  /* 0x0000001a17177221 */ /* 0x000fe40000010000 */
[----:B------:R-:W2:Y:S01]  /*4070*/  MUFU.EX2 R67, R67 ;  /* 0x0000004300437308 */ /* 0x000ea20000000800 */
[----:B0-----:R-:W-:Y:S01]  /*4080*/  FADD.FTZ R3, R65, R2 ;  /* 0x0000000241037221 */ /* 0x001fe20000010000 */
[----:B------:R-:W-:-:S06]  /*4090*/  FADD.FTZ R32, R32, R23 ;  /* 0x0000001720207221 */ /* 0x000fcc0000010000 */
[----:B------:R-:W-:Y:S01]  /*40a0*/  MUFU.EX2 R35, R35 ;  /* 0x0000002300237308 */ /* 0x000fe20000000800 */
[----:B-1----:R-:W-:-:S07]  /*40b0*/  FADD.FTZ R2, R68, R3 ;  /* 0x0000000344027221 */ /* 0x002fce0000010000 */
[----:B------:R-:W0:Y:S01]  /*40c0*/  MUFU.EX2 R42, R42 ;  /* 0x0000002a002a7308 */ /* 0x000e220000000800 */
[----:B--2---:R-:W-:-:S07]  /*40d0*/  FADD.FTZ R3, R67, R2 ;  /* 0x0000000243037221 */ /* 0x004fce0000010000 */
        /* <DEDUP_REMOVED lines=54> */
.L_x_10469:
[----:B------:R-:W-:-:S04]  /*4440*/  UISETP.NE.AND UP1, UPT, UR7, 0x1, UPT ;  /* 0x000000010700788c */ /* 0x000fc8000bf25270 */
[----:B------:R-:W-:-:S04]  /*4450*/  USEL UR5, URZ, 0x1, UP1 ;  /* 0x000000013f057887 */ /* 0x000fc80008800000 */
[----:B------:R-:W-:Y:S01]  /*4460*/  ULOP3.LUT UR5, UR6, UR5, URZ, 0x3c, !UPT ;  /* 0x0000000506057292 */ /* 0x000fe2000f8e3c3f */
[----:B------:R-:W-:Y:S11]  /*4470*/  @!P0 BRA `(.L_x_10460) ;  /* 0x0000000000048947 */ /* 0x000ff60003800000 */
[----:B------:R-:W-:Y:S01]  /*4480*/  BPT.TRAP 0x1 ;  /* 0x000000040000795c */ /* 0x000fe20000300000 */
.L_x_10460:
        /* <DEDUP_REMOVED lines=9> */
.L_x_10461:
[----:B-1----:R-:W-:Y:S05]  /*4520*/  @P3 BRA `(.L_x_10462) ;  /* 0x0000000000083947 */ /* 0x002fea0003800000 */
[----:B------:R-:W1:Y:S02]  /*4530*/  SYNCS.PHASECHK.TRANS64.TRYWAIT P3, [UR26+0x17030], R8 ;  /* 0x01703008ff0075a7 */ /* 0x000e64000806015a */
[----:B-1----:R-:W-:Y:S05]  /*4540*/  @!P3 BRA `(.L_x_10463) ;  /* 0x000000b00028b947 */ /* 0x002fea0003800000 */
.L_x_10462:
        /* <DEDUP_REMOVED lines=19> */
.L_x_10464:
[----:B------:R-:W-:Y:S01]  /*4680*/  ULEA UR14, UR7, UR39, 0x3 ;  /* 0x00000027070e7291 */ /* 0x000fe2000f8e183f */
[----:B01----:R-:W-:-:S05]  /*4690*/  IMAD.U32 R8, RZ, RZ, UR6 ;  /* 0x00000006ff087e24 */ /* 0x003fca000f8e00ff */
[----:B------:R-:W-:-:S04]  /*46a0*/  SHF.L.U32 R8, R8, 0x1f, RZ ;  /* 0x0000001f08087819 */ /* 0x000fc800000006ff */
[----:B------:R0:W1:Y:S01]  /*46b0*/  SYNCS.PHASECHK.TRANS64.TRYWAIT P3, [UR14+0x17050], R8 ;  /* 0x01705008ff0075a7 */ /* 0x000062000806014e */
[----:B------:R-:W-:Y:S05]  /*46c0*/  @!P0 BRA `(.L_x_10465) ;  /* 0x0000000000048947 */ /* 0x000fea0003800000 */
[----:B------:R-:W-:Y:S01]  /*46d0*/  BPT.TRAP 0x1 ;  /* 0x000000040000795c */ /* 0x000fe20000300000 */
.L_x_10465:
        /* <DEDUP_REMOVED lines=61> */
[----:B------:R-:W1:Y:S02]  /*4ab0*/  SYNCS.PHASECHK.TRANS64.TRYWAIT P3, [UR14+0x17050], R8 ;  /* 0x01705008ff0075a7 */ /* 0x000e64000806014e */
[----:B-1----:R-:W-:Y:S05]  /*4ac0*/  @!P3 BRA `(.L_x_10467) ;  /* 0x000000a800e0b947 */ /* 0x002fea0003800000 */
.L_x_10466:
[----:B------:R-:W-:Y:S01]  /*4ad0*/  @UP0 ULDC UR6, c[0x0][0x44c] ;  /* 0x0001130000060ab9 */ /* 0x000fe20000000800 */
[----:B-1----:R-:W-:Y:S02]  /*4ae0*/  IMAD.MOV.U32 R41, RZ, RZ, R6 ;  /* 0x000000ffff297224 */ /* 0x002fe400078e0006 */
[----:B0-----:R-:W-:Y:S01]  /*4af0*/  FMUL.FTZ R8, R0, R54 ;  /* 0x0000003600087220 */ /* 0x001fe20000410000 */
[----:B------:R-:W-:Y:S01]  /*4b00*/  @P2 IMAD.HI.U32 R42, R6, UR6, RZ ;  /* 0x00000006062a2c27 */ /* 0x000fe2000f8e00ff */
[----:B------:R-:W-:-:S03]  /*4b10*/  @UP0 ULDC UR6, c[0x0][0x450] ;  /* 0x0001140000060ab9 */ /* 0x000fc60000000800 */
[C---:B------:R-:W-:Y:S01]  /*4b20*/  FMUL.FTZ R43, R0.reuse, R56 ;  /* 0x00000038002b7220 */ /* 0x040fe20000410000 */
[C---:B------:R-:W-:Y:S01]  /*4b30*/  FMUL.FTZ R45, R0.reuse, R57 ;  /* 0x00000039002d7220 */ /* 0x040fe20000410000 */
[----:B------:R-:W-:Y:S01]  /*4b40*/  IMAD.MOV.U32 R46, RZ, RZ, -0x2 ;  /* 0xfffffffeff2e7424 */ /* 0x000fe200078e00ff */
[----:B------:R-:W-:Y:S01]  /*4b50*/  @P2 SHF.R.U32.HI R41, RZ, UR6, R42 ;  /* 0x00000006ff292c19 */ /* 0x000fe2000801162a */
[----:B------:R-:W-:Y:S01]  /*4b60*/  UMOV UR6, 0xffffff80 ;  /* 0xffffff8000067882 */ /* 0x000fe20000000000 */
[----:B------:R-:W-:Y:S01]  /*4b70*/  IMAD.U32 R47, RZ, RZ, UR24 ;  /* 0x00000018ff2f7e24 */ /* 0x000fe2000f8e00ff */
[----:B------:R-:W-:Y:S01]  /*4b80*/  UIMAD UR6, UR46, UR6, 0x1 ;  /* 0x000000012e0674a4 */ /* 0x000fe2000f8e0206 */
[----:B------:R-:W0:Y:S01]  /*4b90*/  MUFU.TANH R43, R43 ;  /* 0x0000002b002b7308 */ /* 0x000e220000002400 */
[----:B------:R-:W1:Y:S01]  /*4ba0*/  SHFL.IDX PT, R49, R41, RZ, 0x1c1f ;  /* 0x001c1fff29317589 */ /* 0x000e6200000e0000 */
[C---:B------:R-:W-:Y:S01]  /*4bb0*/  FMUL.FTZ R51, R0.reuse, R61 ;  /* 0x0000003d00337220 */ /* 0x040fe20000410000 */
[C---:B------:R-:W-:Y:S01]  /*4bc0*/  FMUL.FTZ R44, R0.reuse, R58 ;  /* 0x0000003a002c7220 */ /* 0x040fe20000410000 */
[----:B------:R-:W-:Y:S01]  /*4bd0*/  FMUL.FTZ R53, R0, R65 ;  /* 0x0000004100357220 */ /* 0x000fe20000410000 */
[----:B------:R-:W-:-:S02]  /*4be0*/  IMAD R46, R7, R46, UR6 ;  /* 0x00000006072e7e24 */ /* 0x000fc4000f8e022e */
[C---:B------:R-:W-:Y:S01]  /*4bf0*/  FMUL.FTZ R42, R0.reuse, R55 ;  /* 0x00000037002a7220 */ /* 0x040fe20000410000 */
[C---:B------:R-:W-:Y:S01]  /*4c00*/  FMUL.FTZ R55, R0.reuse, R69 ;  /* 0x0000004500377220 */ /* 0x040fe20000410000 */
[----:B------:R-:W2:Y:S01]  /*4c10*/  MUFU.TANH R45, R45 ;  /* 0x0000002d002d7308 */ /* 0x000ea20000002400 */
[----:B------:R-:W-:Y:S02]  /*4c20*/  IMAD R46, R47, UR37, R46 ;  /* 0x000000252f2e7c24 */ /* 0x000fe4000f8e022e */
[C---:B------:R-:W-:Y:S01]  /*4c30*/  FMUL.FTZ R57, R0.reuse, R72 ;  /* 0x0000004800397220 */ /* 0x040fe20000410000 */
[C---:B------:R-:W-:Y:S01]  /*4c40*/  FMUL.FTZ R47, R0.reuse, R59 ;  /* 0x0000003b002f7220 */ /* 0x040fe20000410000 */
[C---:B------:R-:W-:Y:S01]  /*4c50*/  FMUL.FTZ R59, R0.reuse, R77 ;  /* 0x0000004d003b7220 */ /* 0x040fe20000410000 */
[C---:B------:R-:W-:Y:S01]  /*4c60*/  FMUL.FTZ R84, R0.reuse, R84 ;  /* 0x0000005400547220 */ /* 0x040fe20000410000 */
[C---:B------:R-:W-:Y:S01]  /*4c70*/  FMUL.FTZ R85, R0.reuse, R85 ;  /* 0x0000005500557220 */ /* 0x040fe20000410000 */
[----:B------:R-:W-:Y:S01]  /*4c80*/  UIADD3 UR6, UR39, 0x400, URZ ;  /* 0x0000040027067890 */ /* 0x000fe2000fffe03f */
[----:B------:R-:W-:Y:S01]  /*4c90*/  MUFU.TANH R51, R51 ;  /* 0x0000003300337308 */ /* 0x000fe20000002400 */
[----:B------:R-:W3:Y:S01]  /*4ca0*/  SHFL.IDX PT, R77, R41, 0x1, 0x1c1f ;  /* 0x003c1f00294d7f89 */ /* 0x000ee200000e0000 */
[----:B------:R-:W-:Y:S01]  /*4cb0*/  WARPGROUP.ARRIVE ;  /* 0x00000000000079c5 */ /* 0x000fe20000000000 */
[----:B------:R-:W-:Y:S01]  /*4cc0*/  USHF.R.U32.HI UR6, URZ, 0x4, UR6 ;  /* 0x000000043f067899 */ /* 0x000fe20008011606 */
[C---:B------:R-:W-:Y:S01]  /*4cd0*/  FMUL.FTZ R63, R0.reuse, R63 ;  /* 0x0000003f003f7220 */ /* 0x040fe20000410000 */
[----:B------:R-:W-:Y:S01]  /*4ce0*/  UMOV UR10, UR23 ;  /* 0x00000017000a7c82 */ /* 0x000fe20008000000 */
[C---:B------:R-:W-:Y:S01]  /*4cf0*/  FMUL.FTZ R69, R0.reuse, R74 ;  /* 0x0000004a00457220 */ /* 0x040fe20000410000 */
[----:B------:R-:W-:Y:S01]  /*4d00*/  ULOP3.LUT UR6, UR6, 0x3fff, URZ, 0xc0, !UPT ;  /* 0x00003fff06067892 */ /* 0x000fe2000f8ec03f */
[----:B------:R-:W-:Y:S01]  /*4d10*/  MUFU.TANH R53, R53 ;  /* 0x0000003500357308 */ /* 0x000fe20000002400 */
[----:B-1----:R-:W-:Y:S01]  /*4d20*/  IADD3 R48, R49, -UR25, R46 ;  /* 0x8000001931307c10 */ /* 0x002fe2000fffe02e */
[C---:B------:R-:W-:Y:S01]  /*4d30*/  FMUL.FTZ R49, R0.reuse, R60 ;  /* 0x0000003c00317220 */ /* 0x040fe20000410000 */
[----:B------:R-:W-:Y:S01]  /*4d40*/  ULOP3.LUT UR6, UR6, 0x10000, URZ, 0xfc, !UPT ;  /* 0x0001000006067892 */ /* 0x000fe2000f8efc3f */
[----:B------:R-:W-:Y:S01]  /*4d50*/  FMUL.FTZ R74, R0, R83 ;  /* 0x00000053004a7220 */ /* 0x000fe20000410000 */
[----:B------:R-:W-:-:S02]  /*4d60*/  ISETP.GT.AND P3, PT, R48, RZ, PT ;  /* 0x000000ff3000720c */ /* 0x000fc40003f64270 */
[C---:B------:R-:W-:Y:S01]  /*4d70*/  ISETP.GT.AND P4, PT, R48.reuse, 0x1, PT ;  /* 0x000000013000780c */ /* 0x040fe20003f84270 */
[----:B------:R-:W1:Y:S01]  /*4d80*/  MUFU.TANH R49, R49 ;  /* 0x0000003100317308 */ /* 0x000e620000002400 */
[----:B------:R-:W-:Y:S01]  /*4d90*/  FSEL R50, R11, -INF , P3 ;  /* 0xff8000000b327808 */ /* 0x000fe20001800000 */
[----:B------:R-:W-:Y:S01]  /*4da0*/  UIMAD UR11, UR7, 0x300, UR6 ;  /* 0x00000300070b78a4 */ /* 0x000fe2000f8e0206 */
[----:B------:R-:W-:Y:S02]  /*4db0*/  ISETP.GT.AND P3, PT, R48, 0x8, PT ;  /* 0x000000083000780c */ /* 0x000fe40003f64270 */
[----:B------:R-:W-:Y:S01]  /*4dc0*/  FSEL R12, R12, -INF , P4 ;  /* 0xff8000000c0c7808 */ /* 0x000fe20002000000 */
[----:B------:R-:W-:Y:S01]  /*4dd0*/  UMOV UR7, 0x40000040 ;  /* 0x4000004000077882 */ /* 0x000fe20000000000 */
[----:B------:R-:W-:Y:S01]  /*4de0*/  FMNMX.FTZ R11, R50, R9, !PT ;  /* 0x00000009320b7209 */ /* 0x000fe20007810000 */
[----:B------:R-:W-:Y:S01]  /*4df0*/  MUFU.TANH R55, R55 ;  /* 0x0000003700377308 */ /* 0x000fe20000002400 */
[----:B------:R-:W-:Y:S01]  /*4e00*/  ISETP.GT.AND P4, PT, R48, 0x9, PT ;  /* 0x000000093000780c */ /* 0x000fe20003f84270 */
[----:B------:R-:W-:Y:S01]  /*4e10*/  UMOV UR6, UR11 ;  /* 0x0000000b00067c82 */ /* 0x000fe20008000000 */
[----:B------:R-:W-:Y:S01]  /*4e20*/  FSEL R15, R15, -INF , P3 ;  /* 0xff8000000f0f7808 */ /* 0x000fe20001800000 */
[----:B------:R-:W-:Y:S01]  /*4e30*/  QGMMA.64x96x32.F32.E4M3.E4M3 R88, R148, gdesc[UR4], R88, gsb0 ;  /* 0x0160000494587df3 */ /* 0x000fe20008000858 */
[----:B------:R-:W-:Y:S01]  /*4e40*/  FMNMX.FTZ R52, R12, R11, !PT ;  /* 0x0000000b0c347209 */ /* 0x000fe20007810000 */
[----:B------:R-:W-:Y:S01]  /*4e50*/  UIADD3 UR6, UR11, 0x2, URZ ;  /* 0x000000020b067890 */ /* 0x000fe2000fffe03f */
[----:B------:R-:W-:Y:S01]  /*4e60*/  ISETP.GT.AND P3, PT, R48, 0x10, PT ;  /* 0x000000103000780c */ /* 0x000fe20003f64270 */
[----:B------:R-:W-:Y:S01]  /*4e70*/  MUFU.TANH R57, R57 ;  /* 0x0000003900397308 */ /* 0x000fe20000002400 */
[----:B------:R-:W-:Y:S01]  /*4e80*/  FSEL R16, R16, -INF , P4 ;  /* 0xff80000010107808 */ /* 0x000fe20002000000 */
[----:B------:R-:W-:Y:S01]  /*4e90*/  UMOV UR7, 0x40000040 ;  /* 0x4000004000077882 */ /* 0x000fe20000000000 */
        /* <DEDUP_REMOVED lines=9> */
[----:B------:R-:W4:Y:S01]  /*4f30*/  MUFU.TANH R52, R52 ;  /* 0x0000003400347308 */ /* 0x000f220000002400 */
[----:B------:R-:W-:-:S02]  /*4f40*/  ISETP.GT.AND P4, PT, R48, 0x19, PT ;  /* 0x000000193000780c */ /* 0x000fc40003f84270 */
[----:B------:R-:W-:Y:S02]  /*4f50*/  FSEL R23, R23, -INF , P3 ;  /* 0xff80000017177808 */ /* 0x000fe40001800000 */
[----:B------:R-:W-:Y:S02]  /*4f60*/  FMNMX.FTZ R54, R20, R11, !PT ;  /* 0x0000000b14367209 */ /* 0x000fe40007810000 */
[----:B------:R-:W-:Y:S01]  /*4f70*/  ISETP.GT.AND P3, PT, R48, 0x20, PT ;  /* 0x000000203000780c */ /* 0x000fe20003f64270 */
[----:B------:R-:W-:Y:S01]  /*4f80*/  MUFU.TANH R84, R84 ;  /* 0x0000005400547308 */ /* 0x000fe20000002400 */
[----:B------:R-:W-:Y:S02]  /*4f90*/  FSEL R24, R24, -INF , P4 ;  /* 0xff80000018187808 */ /* 0x000fe40002000000 */
[----:B------:R-:W-:Y:S01]  /*4fa0*/  FMNMX.FTZ R11, R23, R54, !PT ;  /* 0x00000036170b7209 */ /* 0x000fe20007810000 */
[----:B------:R-:W-:Y:S01]  /*4fb0*/  FMUL.FTZ R54, R0, R68 ;  /* 0x0000004400367220 */ /* 0x000fe20000410000 */
[----:B------:R-:W-:Y:S01]  /*4fc0*/  ISETP.GT.AND P4, PT, R48, 0x21, PT ;  /* 0x000000213000780c */ /* 0x000fe20003f84270 */
[----:B------:R-:W-:Y:S01]  /*4fd0*/  FMUL.FTZ R68, R0, R71 ;  /* 0x0000004700447220 */ /* 0x000fe20000410000 */
[----:B------:R-:W-:Y:S01]  /*4fe0*/  FSEL R27, R27, -INF , P3 ;  /* 0xff8000001b1b7808 */ /* 0x000fe20001800000 */
[----:B------:R-:W-:Y:S01]  /*4ff0*/  MUFU.TANH R85, R85 ;  /* 0x0000005500557308 */ /* 0x000fe20000002400 */
[----:B------:R-:W-:Y:S01]  /*5000*/  FMNMX.FTZ R56, R24, R11, !PT ;  /* 0x0000000b18387209 */ /* 0x000fe20007810000 */
[----:B------:R-:W-:Y:S01]  /*5010*/  FMUL.FTZ R71, R0, R78 ;  /* 0x0000004e00477220 */ /* 0x000fe20000410000 */
[----:B------:R-:W-:Y:S01]  /*5020*/  ISETP.GT.AND P3, PT, R48, 0x28, PT ;  /* 0x000000283000780c */ /* 0x000fe20003f64270 */
[----:B------:R-:W-:Y:S01]  /*5030*/  IMAD.U32 R78, RZ, RZ, UR10 ;  /* 0x0000000aff4e7e24 */ /* 0x000fe2000f8e00ff */
[----:B------:R-:W-:-:S02]  /*5040*/  FSEL R28, R28, -INF , P4 ;  /* 0xff8000001c1c7808 */ /* 0x000fc40002000000 */
[----:B------:R-:W-:Y:S01]  /*5050*/  FMNMX.FTZ R11, R27, R56, !PT ;  /* 0x000000381b0b7209 */ /* 0x000fe20007810000 */
[----:B------:R-:W5:Y:S01]  /*5060*/  MUFU.TANH R54, R54 ;  /* 0x0000003600367308 */ /* 0x000f620000002400 */
        /* <DEDUP_REMOVED lines=14> */
[----:B------:R-:W-:Y:S01]  /*5150*/  FMUL.FTZ R56, R0, R73 ;  /* 0x0000004900387220 */ /* 0x000fe20000410000 */
[----:B------:R-:W-:Y:S01]  /*5160*/  ISETP.GT.AND P4, PT, R48, 0x39, PT ;  /* 0x000000393000780c */ /* 0x000fe20003f84270 */
[----:B------:R-:W-:Y:S01]  /*5170*/  MUFU.TANH R44, R44 ;  /* 0x0000002c002c7308 */ /* 0x000fe20000002400 */
[----:B------:R-:W-:Y:S01]  /*5180*/  FSEL R39, R39, -INF , P3 ;  /* 0xff80000027277808 */ /* 0x000fe20001800000 */
[----:B------:R-:W-:Y:S01]  /*5190*/  FMUL.FTZ R73, R0, R82 ;  /* 0x0000005200497220 */ /* 0x000fe20000410000 */
[----:B------:R-:W-:Y:S02]  /*51a0*/  FMNMX.FTZ R58, R36, R11, !PT ;  /* 0x0000000b243a7209 */ /* 0x000fe40007810000 */
[----:B------:R-:W-:Y:S02]  /*51b0*/  ISETP.GT.AND P3, PT, R48, 0x40, PT ;  /* 0x000000403000780c */ /* 0x000fe40003f64270 */
[----:B------:R-:W-:Y:S01]  /*51c0*/  FSEL R40, R40, -INF , P4 ;  /* 0xff80000028287808 */ /* 0x000fe20002000000 */
[----:B------:R-:W3:Y:S01]  /*51d0*/  MUFU.TANH R56, R56 ;  /* 0x0000003800387308 */ /* 0x000ee20000002400 */
[----:B------:R-:W-:Y:S01]  /*51e0*/  FMNMX.FTZ R11, R39, R58, !PT ;  /* 0x0000003a270b7209 */ /* 0x000fe20007810000 */
[----:B------:R-:W-:Y:S01]  /*51f0*/  FMUL.FTZ R58, R0, R76 ;  /* 0x0000004c003a7220 */ /* 0x000fe20000410000 */
[----:B------:R-:W-:-:S02]  /*5200*/  ISETP.GT.AND P4, PT, R48, 0x41, PT ;  /* 0x000000413000780c */ /* 0x000fc40003f84270 */
[----:B0-----:R-:W-:Y:S02]  /*5210*/  FSEL R43, R43, -INF , P3 ;  /* 0xff8000002b2b7808 */ /* 0x001fe40001800000 */
[----:B------:R-:W-:Y:S01]  /*5220*/  FMNMX.FTZ R60, R40, R11, !PT ;  /* 0x0000000b283c7209 */ /* 0x000fe20007810000 */
[----:B------:R-:W0:Y:S01]  /*5230*/  MUFU.TANH R58, R58 ;  /* 0x0000003a003a7308 */ /* 0x000e220000002400 */
[C---:B------:R-:W-:Y:S02]  /*5240*/  ISETP.GT.AND P3, PT, R48.reuse, 0x48, PT ;  /* 0x000000483000780c */ /* 0x040fe40003f64270 */
[----:B--2---:R-:W-:Y:S02]  /*5250*/  FSEL R45, R45, -INF , P4 ;  /* 0xff8000002d2d7808 */ /* 0x004fe40002000000 */
[----:B------:R-:W-:Y:S02]  /*5260*/  FMNMX.FTZ R60, R43, R60, !PT ;  /* 0x0000003c2b3c7209 */ /* 0x000fe40007810000 */
[----:B------:R-:W-:Y:S01]  /*5270*/  ISETP.GT.AND P4, PT, R48, 0x49, PT ;  /* 0x000000493000780c */ /* 0x000fe20003f84270 */
[----:B------:R-:W-:Y:S01]  /*5280*/  MUFU.TANH R47, R47 ;  /* 0x0000002f002f7308 */ /* 0x000fe20000002400 */
[----:B-1----:R-:W-:-:S02]  /*5290*/  FSEL R49, R49, -INF , P3 ;  /* 0xff80000031317808 */ /* 0x002fc40001800000 */
[----:B------:R-:W-:Y:S02]  /*52a0*/  FMNMX.FTZ R60, R45, R60, !PT ;  /* 0x0000003c2d3c7209 */ /* 0x000fe40007810000 */
[----:B------:R-:W-:Y:S02]  /*52b0*/  ISETP.GT.AND P3, PT, R48, 0x50, PT ;  /* 0x000000503000780c */ /* 0x000fe40003f64270 */
[----:B------:R-:W-:Y:S01]  /*52c0*/  FSEL R51, R51, -INF , P4 ;  /* 0xff80000033337808 */ /* 0x000fe20002000000 */
[----:B------:R-:W-:Y:S01]  /*52d0*/  MUFU.TANH R63, R63 ;  /* 0x0000003f003f7308 */ /* 0x000fe20000002400 */
[----:B------:R-:W-:Y:S01]  /*52e0*/  FMNMX.FTZ R64, R49, R60, !PT ;  /* 0x0000003c31407209 */ /* 0x000fe20007810000 */
[----:B------:R-:W-:Y:S01]  /*52f0*/  FMUL.FTZ R60, R0, R80 ;  /* 0x00000050003c7220 */ /* 0x000fe20000410000 */
[----:B------:R-:W-:Y:S02]  /*5300*/  ISETP.GT.AND P4, PT, R48, 0x51, PT ;  /* 0x000000513000780c */ /* 0x000fe40003f84270 */
[----:B----4-:R-:W-:-:S02]  /*5310*/  FSEL R52, R52, -INF , P3 ;  /* 0xff80000034347808 */ /* 0x010fc40001800000 */
[----:B------:R-:W-:Y:S01]  /*5320*/  FMNMX.FTZ R11, R51, R64, !PT ;  /* 0x00000040330b7209 */ /* 0x000fe20007810000 */
[----:B------:R-:W1:Y:S01]  /*5330*/  MUFU.TANH R60, R60 ;  /* 0x0000003c003c7308 */ /* 0x000e620000002400 */
[----:B------:R-:W-:Y:S01]  /*5340*/  ISETP.GT.AND P3, PT, R48, 0x58, PT ;  /* 0x000000583000780c */ /* 0x000fe20003f64270 */
[----:B------:R-:W-:Y:S02]  /*5350*/  WARPGROUP.DEPBAR.LE gsb0, 0x0 ;  /* 0x00008000000079c5 */ /* 0x000fe40000010000 */
[----:B------:R-:W-:Y:S01]  /*5360*/  FSEL R53, R53, -INF , P4 ;  /* 0xff80000035357808 */ /* 0x000fe20002000000 */
[----:B------:R-:W-:Y:S01]  /*5370*/  WARPGROUP.ARRIVE ;  /* 0x00000000000079c5 */ /* 0x000fe20000000000 */
[----:B------:R-:W-:Y:S01]  /*5380*/  FMNMX.FTZ R64, R52, R11, !PT ;  /* 0x0000000b34407209 */ /* 0x000fe20007810000 */
[----:B------:R-:W-:Y:S01]  /*5390*/  FMUL.FTZ R11, R0, R81 ;  /* 0x00000051000b7220 */ /* 0x000fe20000410000 */
[----:B------:R-:W-:Y:S01]  /*53a0*/  ISETP.GT.AND P4, PT, R48, 0x59, PT ;  /* 0x000000593000780c */ /* 0x000fe20003f84270 */
[----:B------:R-:W-:Y:S01]  /*53b0*/  MUFU.TANH R68, R68 ;  /* 0x0000004400447308 */ /* 0x000fe20000002400 */
[----:B-----5:R-:W-:Y:S01]  /*53c0*/  FSEL R54, R54, -INF , P3 ;  /* 0xff80000036367808 */ /* 0x020fe20001800000 */
[----:B------:R-:W-:Y:S01]  /*53d0*/  QGMMA.64x96x32.F32.E4M3.E4M3 R88, R144, gdesc[UR4], R88, gsb0 ;  /* 0x0160000490587df3 */ /* 0x000fe20008000858 */
[----:B------:R-:W-:Y:S01]  /*53e0*/  FMNMX.FTZ R61, R53, R64, !PT ;  /* 0x00000040353d7209 */ /* 0x000fe20007810000 */
[----:B------:R-:W-:Y:S01]  /*53f0*/  UIADD3 UR6, UR11, 0x4, URZ ;  /* 0x000000040b067890 */ /* 0x000fe2000fffe03f */
[----:B------:R-:W-:Y:S01]  /*5400*/  ISETP.GT.AND P3, PT, R48, 0x60, PT ;  /* 0x000000603000780c */ /* 0x000fe20003f64270 */
[----:B------:R-:W-:Y:S01]  /*5410*/  UMOV UR7, 0x40000040 ;  /* 0x4000004000077882 */ /* 0x000fe20000000000 */
[----:B------:R-:W-:Y:S01]  /*5420*/  FSEL R55, R55, -INF , P4 ;  /* 0xff80000037377808 */ /* 0x000fe20002000000 */
[----:B------:R-:W2:Y:S01]  /*5430*/  MUFU.TANH R11, R11 ;  /* 0x0000000b000b7308 */ /* 0x000ea20000002400 */
[----:B------:R-:W-:-:S02]  /*5440*/  FMNMX.FTZ R64, R54, R61, !PT ;  /* 0x0000003d36407209 */ /* 0x000fc40007810000 */
[C---:B------:R-:W-:Y:S02]  /*5450*/  ISETP.GT.AND P4, PT, R48.reuse, 0x61, PT ;  /* 0x000000613000780c */ /* 0x040fe40003f84270 */
[----:B------:R-:W-:Y:S02]  /*5460*/  FSEL R57, R57, -INF , P3 ;  /* 0xff80000039397808 */ /* 0x000fe40001800000 */
[----:B------:R-:W-:Y:S01]  /*5470*/  FMNMX.FTZ R64, R55, R64, !PT ;  /* 0x0000004037407209 */ /* 0x000fe20007810000 */
[----:B------:R-:W-:Y:S01]  /*5480*/  MUFU.TANH R69, R69 ;  /* 0x0000004500457308 */ /* 0x000fe20000002400 */
[----:B------:R-:W-:Y:S02]  /*5490*/  ISETP.GT.AND P3, PT, R48, 0x68, PT ;  /* 0x000000683000780c */ /* 0x000fe40003f64270 */
[----:B---3--:R-:W-:Y:S02]  /*54a0*/  FSEL R56, R56, -INF , P4 ;  /* 0xff80000038387808 */ /* 0x008fe40002000000 */
[----:B------:R-:W-:-:S02]  /*54b0*/  FMNMX.FTZ R61, R57, R64, !PT ;  /* 0x00000040393d7209 */ /* 0x000fc40007810000 */
[----:B------:R-:W-:Y:S01]  /*54c0*/  ISETP.GT.AND P4, PT, R48, 0x69, PT ;  /* 0x000000693000780c */ /* 0x000fe20003f84270 */
[----:B------:R-:W-:Y:S01]  /*54d0*/  MUFU.TANH R71, R71 ;  /* 0x0000004700477308 */ /* 0x000fe20000002400 */
[----:B0-----:R-:W-:Y:S02]  /*54e0*/  FSEL R58, R58, -INF , P3 ;  /* 0xff8000003a3a7808 */ /* 0x001fe40001800000 */
[----:B------:R-:W-:Y:S02]  /*54f0*/  FMNMX.FTZ R61, R56, R61, !PT ;  /* 0x0000003d383d7209 */ /* 0x000fe40007810000 */
[----:B------:R-:W-:Y:S02]  /*5500*/  ISETP.GT.AND P3, PT, R48, 0x70, PT ;  /* 0x000000703000780c */ /* 0x000fe40003f64270 */
[----:B------:R-:W-:Y:S01]  /*5510*/  FSEL R59, R59, -INF , P4 ;  /* 0xff8000003b3b7808 */ /* 0x000fe20002000000 */
[----:B------:R-:W-:Y:S01]  /*5520*/  MUFU.TANH R73, R73 ;  /* 0x0000004900497308 */ /* 0x000fe20000002400 */
[----:B------:R-:W-:Y:S01]  /*5530*/  FMNMX.FTZ R64, R58, R61, !PT ;  /* 0x0000003d3a407209 */ /* 0x000fe20007810000 */
[----:B------:R-:W-:Y:S01]  /*5540*/  FMUL.FTZ R61, R0, R62 ;  /* 0x0000003e003d7220 */ /* 0x000fe20000410000 */
[----:B------:R-:W-:-:S02]  /*5550*/  ISETP.GT.AND P4, PT, R48, 0x71, PT ;  /* 0x000000713000780c */ /* 0x000fc40003f84270 */
[----:B-1----:R-:W-:Y:S02]  /*5560*/  FSEL R60, R60, -INF , P3 ;  /* 0xff8000003c3c7808 */ /* 0x002fe40001800000 */
[----:B------:R-:W-:Y:S01]  /*5570*/  FMNMX.FTZ R65, R59, R64, !PT ;  /* 0x000000403b417209 */ /* 0x000fe20007810000 */
[----:B------:R-:W-:Y:S01]  /*5580*/  MUFU.TANH R61, R61 ;  /* 0x0000003d003d7308 */ /* 0x000fe20000002400 */
[----:B------:R-:W-:Y:S02]  /*5590*/  ISETP.GT.AND P3, PT, R48, 0x78, PT ;  /* 0x000000783000780c */ /* 0x000fe40003f64270 */
[----:B--2---:R-:W-:Y:S02]  /*55a0*/  FSEL R62, R11, -INF , P4 ;  /* 0xff8000000b3e7808 */ /* 0x004fe40002000000 */
[----:B------:R-:W-:Y:S02]  /*55b0*/  FMNMX.FTZ R65, R60, R65, !PT ;  /* 0x000000413c417209 */ /* 0x000fe40007810000 */
[----:B------:R-:W-:Y:S01]  /*55c0*/  ISETP.GT.AND P4, PT, R48, 0x79, PT ;  /* 0x000000793000780c */ /* 0x000fe20003f84270 */
[----:B------:R-:W-:Y:S01]  /*55d0*/  MUFU.TANH R74, R74 ;  /* 0x0000004a004a7308 */ /* 0x000fe20000002400 */
[----:B------:R-:W-:-:S02]  /*55e0*/  FSEL R48, R84, -INF , P3 ;  /* 0xff80000054307808 */ /* 0x000fc40001800000 */
[----:B------:R-:W-:Y:S02]  /*55f0*/  FMNMX.FTZ R65, R62, R65, !PT ;  /* 0x000000413e417209 */ /* 0x000fe40007810000 */
[----:B------:R-:W-:Y:S02]  /*5600*/  FSEL R64, R85, -INF , P4 ;  /* 0xff80000055407808 */ /* 0x000fe40002000000 */
[----:B------:R-:W-:Y:S01]  /*5610*/  FMNMX.FTZ R11, R48, R65, !PT ;  /* 0x00000041300b7209 */ /* 0x000fe20007810000 */
[C---:B------:R-:W-:Y:S01]  /*5620*/  FMUL.FTZ R65, R0.reuse, R66 ;  /* 0x0000004200417220 */ /* 0x040fe20000410000 */
[----:B------:R-:W-:Y:S01]  /*5630*/  IADD3 R46, R77, -UR25, R46 ;  /* 0x800000194d2e7c10 */ /* 0x000fe2000fffe02e */
[----:B------:R-:W-:Y:S01]  /*5640*/  FMUL.FTZ R66, R0, R67 ;  /* 0x0000004300427220 */ /* 0x000fe20000410000 */
[----:B------:R-:W-:Y:S01]  /*5650*/  FMNMX.FTZ R11, R64, R11, !PT ;  /* 0x0000000b400b7209 */ /* 0x000fe20007810000 */
[----:B------:R-:W-:Y:S01]  /*5660*/  FMUL.FTZ R67, R0, R70 ;  /* 0x0000004600437220 */ /* 0x000fe20000410000 */
[C---:B------:R-:W-:Y:S01]  /*5670*/  ISETP.GT.AND P4, PT, R46.reuse, RZ, PT ;  /* 0x000000ff2e00720c */ /* 0x040fe20003f84270 */
[----:B------:R-:W-:Y:S01]  /*5680*/  MUFU.TANH R65, R65 ;  /* 0x0000004100417308 */ /* 0x000fe20000002400 */
[----:B------:R-:W-:Y:S01]  /*5690*/  ISETP.GT.AND P5, PT, R46, 0x1, PT ;  /* 0x000000012e00780c */ /* 0x000fe20003fa4270 */
[----:B------:R-:W0:Y:S01]  /*56a0*/  SHFL.BFLY PT, R72, R11, 0x2, 0x1f ;  /* 0x0c401f000b487f89 */ /* 0x000e2200000e0000 */
[----:B------:R-:W-:Y:S01]  /*56b0*/  FSEL R13, R13, -INF , P4 ;  /* 0xff8000000d0d7808 */ /* 0x000fe20002000000 */
[----:B------:R-:W-:Y:S01]  /*56c0*/  FMUL.FTZ R70, R0, R75 ;  /* 0x0000004b00467220 */ /* 0x000fe20000410000 */
[----:B------:R-:W-:Y:S01]  /*56d0*/  ISETP.GT.AND P4, PT, R46, 0x8, PT ;  /* 0x000000082e00780c */ /* 0x000fe20003f84270 */
[----:B------:R-:W-:Y:S01]  /*56e0*/  FMUL.FTZ R75, R0, R86 ;  /* 0x00000056004b7220 */ /* 0x000fe20000410000 */
[----:B------:R-:W-:Y:S01]  /*56f0*/  FSEL R14, R14, -INF , P5 ;  /* 0xff8000000e0e7808 */ /* 0x000fe20002800000 */
[----:B------:R-:W1:Y:S01]  /*5700*/  MUFU.TANH R66, R66 ;  /* 0x0000004200427308 */ /* 0x000e620000002400 */
[----:B------:R-:W-:-:S02]  /*5710*/  ISETP.GT.AND P5, PT, R46, 0x9, PT ;  /* 0x000000092e00780c */ /* 0x000fc40003fa4270 */
[----:B------:R-:W-:Y:S02]  /*5720*/  FSEL R17, R17, -INF , P4 ;  /* 0xff80000011117808 */ /* 0x000fe40002000000 */
[----:B------:R-:W-:Y:S02]  /*5730*/  ISETP.GT.AND P4, PT, R46, 0x10, PT ;  /* 0x000000102e00780c */ /* 0x000fe40003f84270 */
[----:B------:R-:W-:Y:S01]  /*5740*/  FSEL R18, R18, -INF , P5 ;  /* 0xff80000012127808 */ /* 0x000fe20002800000 */
[----:B------:R-:W-:Y:S01]  /*5750*/  MUFU.TANH R67, R67 ;  /* 0x0000004300437308 */ /* 0x000fe20000002400 */
[C---:B------:R-:W-:Y:S02]  /*5760*/  ISETP.GT.AND P5, PT, R46.reuse, 0x11, PT ;  /* 0x000000112e00780c */ /* 0x040fe40003fa4270 */
[----:B------:R-:W-:Y:S02]  /*5770*/  FSEL R21, R21, -INF , P4 ;  /* 0xff80000015157808 */ /* 0x000fe40002000000 */
[----:B------:R-:W-:-:S02]  /*5780*/  ISETP.GT.AND P4, PT, R46, 0x18, PT ;  /* 0x000000182e00780c */ /* 0x000fc40003f84270 */
[----:B------:R-:W-:Y:S01]  /*5790*/  FSEL R22, R22, -INF , P5 ;  /* 0xff80000016167808 */ /* 0x000fe20002800000 */
[----:B------:R-:W2:Y:S01]  /*57a0*/  MUFU.TANH R70, R70 ;  /* 0x0000004600467308 */ /* 0x000ea20000002400 */
[----:B------:R-:W-:Y:S02]  /*57b0*/  ISETP.GT.AND P5, PT, R46, 0x19, PT ;  /* 0x000000192e00780c */ /* 0x000fe40003fa4270 */
[----:B0-----:R-:W-:Y:S01]  /*57c0*/  FMNMX.FTZ R76, R11, R72, !PT ;  /* 0x000000480b4c7209 */ /* 0x001fe20007810000 */
[----:B------:R-:W-:Y:S01]  /*57d0*/  FMUL.FTZ R72, R0, R79 ;  /* 0x0000004f00487220 */ /* 0x000fe20000410000 */
[----:B------:R-:W-:Y:S02]  /*57e0*/  FSEL R25, R25, -INF , P4 ;  /* 0xff80000019197808 */ /* 0x000fe40002000000 */
[----:B------:R-:W-:Y:S01]  /*57f0*/  ISETP.GT.AND P4, PT, R46, 0x20, PT ;  /* 0x000000202e00780c */ /* 0x000fe20003f84270 */
[----:B------:R-:W0:Y:S01]  /*5800*/  SHFL.BFLY PT, R11, R76, 0x1, 0x1f ;  /* 0x0c201f004c0b7f89 */ /* 0x000e2200000e0000 */
[----:B------:R-:W-:Y:S01]  /*5810*/  FSEL R26, R26, -INF , P5 ;  /* 0xff8000001a1a7808 */ /* 0x000fe20002800000 */
[----:B------:R-:W3:Y:S01]  /*5820*/  MUFU.TANH R72, R72 ;  /* 0x0000004800487308 */ /* 0x000ee20000002400 */
[----:B------:R-:W-:-:S02]  /*5830*/  ISETP.GT.AND P5, PT, R46, 0x21, PT ;  /* 0x000000212e00780c */ /* 0x000fc40003fa4270 */
[----:B------:R-:W-:Y:S02]  /*5840*/  FSEL R29, R29, -INF , P4 ;  /* 0xff8000001d1d7808 */ /* 0x000fe40002000000 */
[----:B------:R-:W-:Y:S02]  /*5850*/  ISETP.GT.AND P4, PT, R46, 0x28, PT ;  /* 0x000000282e00780c */ /* 0x000fe40003f84270 */
[----:B------:R-:W-:Y:S01]  /*5860*/  FSEL R30, R30, -INF , P5 ;  /* 0xff8000001e1e7808 */ /* 0x000fe20002800000 */
[----:B------:R-:W4:Y:S01]  /*5870*/  MUFU.TANH R75, R75 ;  /* 0x0000004b004b7308 */ /* 0x000f220000002400 */
[C---:B------:R-:W-:Y:S02]  /*5880*/  ISETP.GT.AND P5, PT, R46.reuse, 0x29, PT ;  /* 0x000000292e00780c */ /* 0x040fe40003fa4270 */
[----:B------:R-:W-:Y:S02]  /*5890*/  FSEL R33, R33, -INF , P4 ;  /* 0xff80000021217808 */ /* 0x000fe40002000000 */
[----:B------:R-:W-:-:S02]  /*58a0*/  ISETP.GT.AND P4, PT, R46, 0x30, PT ;  /* 0x000000302e00780c */ /* 0x000fc40003f84270 */
[----:B------:R-:W-:Y:S01]  /*58b0*/  FSEL R34, R34, -INF , P5 ;  /* 0xff80000022227808 */ /* 0x000fe20002800000 */
[----:B------:R-:W-:Y:S02]  /*58c0*/  WARPGROUP.DEPBAR.LE gsb0, 0x0 ;  /* 0x00008000000079c5 */ /* 0x000fe40000010000 */
[----:B------:R-:W-:Y:S01]  /*58d0*/  ISETP.GT.AND P5, PT, R46, 0x31, PT ;  /* 0x000000312e00780c */ /* 0x000fe20003fa4270 */
[----:B------:R-:W-:Y:S01]  /*58e0*/  WARPGROUP.ARRIVE ;  /* 0x00000000000079c5 */ /* 0x000fe20000000000 */
[----:B------:R-:W-:Y:S02]  /*58f0*/  FSEL R37, R37, -INF , P4 ;  /* 0xff80000025257808 */ /* 0x000fe40002000000 */
[----:B0-----:R-:W-:Y:S01]  /*5900*/  FMNMX.FTZ R11, R76, R11, !PT ;  /* 0x0000000b4c0b7209 */ /* 0x001fe20007810000 */
[----:B------:R-:W-:Y:S01]  /*5910*/  FMUL.FTZ R76, R0, R87 ;  /* 0x00000057004c7220 */ /* 0x000fe20000410000 */
[----:B------:R-:W-:Y:S01]  /*5920*/  ISETP.GT.AND P4, PT, R46, 0x38, PT ;  /* 0x000000382e00780c */ /* 0x000fe20003f84270 */
[----:B------:R-:W-:Y:S01]  /*5930*/  QGMMA.64x96x32.F32.E4M3.E4M3 R88, R140, gdesc[UR4], R88, gsb0 ;  /* 0x016000048c587df3 */ /* 0x000fe20008000858 */
[C---:B------:R-:W-:Y:S01]  /*5940*/  FSETP.NEU.FTZ.AND P3, PT, R11.reuse, -INF , PT ;  /* 0xff8000000b00780b */ /* 0x040fe20003f7d000 */
[----:B------:R-:W-:-:S01]  /*5950*/  FFMA.FTZ R78, R11, R78, -8 ;  /* 0xc10000000b4e7423 */ /* 0x000fc2000001004e */
[----:B------:R-:W-:Y:S01]  /*5960*/  FSEL R38, R38, -INF , P5 ;  /* 0xff80000026267808 */ /* 0x000fe20002800000 */
[----:B------:R-:W0:Y:S01]  /*5970*/  MUFU.TANH R76, R76 ;  /* 0x0000004c004c7308 */ /* 0x000e220000002400 */
[----:B------:R-:W-:Y:S01]  /*5980*/  ISETP.GT.AND P5, PT, R46, 0x39, PT ;  /* 0x000000392e00780c */ /* 0x000fe20003fa4270 */
[----:B------:R-:W-:Y:S01]  /*5990*/  UIADD3 UR6, UR11, 0x6, URZ ;  /* 0x000000060b067890 */ /* 0x000fe2000fffe03f */
[----:B------:R-:W-:Y:S01]  /*59a0*/  FSEL R41, R78, RZ, P3 ;  /* 0x000000ff4e297208 */ /* 0x000fe20001800000 */
[----:B------:R-:W-:Y:S01]  /*59b0*/  UMOV UR7, 0x40000040 ;  /* 0x4000004000077882 */ /* 0x000fe20000000000 */
[----:B------:R-:W-:-:S02]  /*59c0*/  FSEL R42, R42, -INF , P5 ;  /* 0xff8000002a2a7808 */ /* 0x000fc40002800000 */
[----:B------:R-:W-:Y:S01]  /*59d0*/  ISETP.GT.AND P5, PT, R46, 0x41, PT ;  /* 0x000000412e00780c */ /* 0x000fe20003fa4270 */
[----:B------:R-:W-:-:S01]  /*59e0*/  FFMA.FTZ R77, R12, UR10, -R41 ;  /* 0x0000000a0c4d7c23 */ /* 0x000fc20008010829 */
[--C-:B------:R-:W-:Y:S01]  /*59f0*/  FFMA.FTZ R12, R15, UR10, -R41.reuse ;  /* 0x0000000a0f0c7c23 */ /* 0x100fe20008010829 */
[----:B------:R-:W-:Y:S01]  /*5a00*/  FMNMX.FTZ R15, R13, R10, !PT ;  /* 0x0000000a0d0f7209 */ /* 0x000fe20007810000 */
[--C-:B------:R-:W-:Y:S01]  /*5a10*/  FFMA.FTZ R80, R16, UR10, -R41.reuse ;  /* 0x0000000a10507c23 */ /* 0x100fe20008010829 */
[----:B------:R-:W-:Y:S01]  /*5a20*/  FSEL R47, R47, -INF , P5 ;  /* 0xff8000002f2f7808 */ /* 0x000fe20002800000 */
[--C-:B------:R-:W-:Y:S01]  /*5a30*/  FFMA.FTZ R50, R50, UR10, -R41.reuse ;  /* 0x0000000a32327c23 */ /* 0x100fe20008010829 */
[----:B------:R-:W-:Y:S01]  /*5a40*/  FMNMX.FTZ R16, R14, R15, !PT ;  /* 0x0000000f0e107209 */ /* 0x000fe20007810000 */
[--C-:B------:R-:W-:Y:S01]  /*5a50*/  FFMA.FTZ R56, R56, UR10, -R41.reuse ;  /* 0x0000000a38387c23 */ /* 0x100fe20008010829 */
[----:B------:R5:W-:Y:S01]  /*5a60*/  MUFU.EX2 R15, R80 ;  /* 0x00000050000f7308 */ /* 0x000be20000000800 */
[----:B------:R-:W-:Y:S01]  /*5a70*/  ISETP.GT.AND P5, PT, R46, 0x49, PT ;  /* 0x000000492e00780c */ /* 0x000fe20003fa4270 */
[--C-:B------:R-:W-:Y:S01]  /*5a80*/  FFMA.FTZ R48, R48, UR10, -R41.reuse ;  /* 0x0000000a30307c23 */ /* 0x100fe20008010829 */
[----:B------:R-:W-:Y:S01]  /*5a90*/  FMNMX.FTZ R79, R17, R16, !PT ;  /* 0x00000010114f7209 */ /* 0x000fe20007810000 */
[----:B------:R-:W-:Y:S01]  /*5aa0*/  FFMA.FTZ R16, R19, UR10, -R41 ;  /* 0x0000000a13107c23 */ /* 0x000fe20008010829 */
[----:B------:R-:W-:-:S02]  /*5ab0*/  FSEL R63, R63, -INF , P5 ;  /* 0xff8000003f3f7808 */ /* 0x000fc40002800000 */
[----:B------:R-:W-:Y:S01]  /*5ac0*/  FMNMX.FTZ R78, R18, R79, !PT ;  /* 0x0000004f124e7209 */ /* 0x000fe20007810000 */
[----:B------:R-:W-:Y:S01]  /*5ad0*/  MUFU.EX2 R50, R50 ;  /* 0x0000003200327308 */ /* 0x000fe20000000800 */
[----:B-----5:R-:W-:-:S01]  /*5ae0*/  FFMA.FTZ R80, R20, UR10, -R41 ;  /* 0x0000000a14507c23 */ /* 0x020fc20008010829 */
[----:B------:R-:W-:Y:S02]  /*5af0*/  ISETP.GT.AND P5, PT, R46, 0x51, PT ;  /* 0x000000512e00780c */ /* 0x000fe40003fa4270 */
[----:B------:R-:W-:Y:S02]  /*5b00*/  FMNMX.FTZ R19, R21, R78, !PT ;  /* 0x0000004e15137209 */ /* 0x000fe40007810000 */
[----:B-1----:R-:W-:Y:S02]  /*5b10*/  FSEL R66, R66, -INF , P5 ;  /* 0xff80000042427808 */ /* 0x002fe40002800000 */
[----:B------:R-:W-:Y:S01]  /*5b20*/  FMNMX.FTZ R20, R22, R19, !PT ;  /* 0x0000001316147209 */ /* 0x000fe20007810000 */
[----:B------:R-:W-:Y:S01]  /*5b30*/  MUFU.EX2 R77, R77 ;  /* 0x0000004d004d7308 */ /* 0x000fe20000000800 */
[----:B------:R-:W-:-:S02]  /*5b40*/  ISETP.GT.AND P5, PT, R46, 0x59, PT ;  /* 0x000000592e00780c */ /* 0x000fc40003fa4270 */
[----:B------:R-:W-:Y:S01]  /*5b50*/  FMNMX.FTZ R79, R25, R20, !PT ;  /* 0x00000014194f7209 */ /* 0x000fe20007810000 */
[----:B------:R-:W-:-:S01]  /*5b60*/  FFMA.FTZ R20, R23, UR10, -R41 ;  /* 0x0000000a17147c23 */ /* 0x000fc20008010829 */
[----:B------:R-:W-:Y:S02]  /*5b70*/  FSEL R68, R68, -INF , P5 ;  /* 0xff80000044447808 */ /* 0x000fe40002800000 */
[----:B------:R-:W-:Y:S01]  /*5b80*/  FMNMX.FTZ R78, R26, R79, !PT ;  /* 0x0000004f1a4e7209 */ /* 0x000fe20007810000 */
[----:B------:R1:W-:Y:S01]  /*5b90*/  MUFU.EX2 R19, R80 ;  /* 0x0000005000137308 */ /* 0x0003e20000000800 */
[----:B------:R-:W-:Y:S02]  /*5ba0*/  ISETP.GT.AND P5, PT, R46, 0x61, PT ;  /* 0x000000612e00780c */ /* 0x000fe40003fa4270 */
[----:B------:R-:W-:Y:S02]  /*5bb0*/  FMNMX.FTZ R23, R29, R78, !PT ;  /* 0x0000004e1d177209 */ /* 0x000fe40007810000 */
[----:B--2---:R-:W-:-:S02]  /*5bc0*/  FSEL R70, R70, -INF , P5 ;  /* 0xff80000046467808 */ /* 0x004fc40002800000 */
[----:B------:R-:W-:Y:S01]  /*5bd0*/  ISETP.GT.AND P5, PT, R46, 0x69, PT ;  /* 0x000000692e00780c */ /* 0x000fe20003fa4270 */
[----:B------:R-:W-:Y:S01]  /*5be0*/  MUFU.EX2 R12, R12 ;  /* 0x0000000c000c7308 */ /* 0x000fe20000000800 */
[----:B-1----:R-:W-:-:S01]  /*5bf0*/  FFMA.FTZ R80, R24, UR10, -R41 ;  /* 0x0000000a18507c23 */ /* 0x002fc20008010829 */
[----:B------:R-:W-:Y:S02]  /*5c00*/  FMNMX.FTZ R24, R30, R23, !PT ;  /* 0x000000171e187209 */ /* 0x000fe40007810000 */
[----:B---3--:R-:W-:Y:S02]  /*5c10*/  FSEL R72, R72, -INF , P5 ;  /* 0xff80000048487808 */ /* 0x008fe40002800000 */
[----:B------:R-:W-:Y:S01]  /*5c20*/  FMNMX.FTZ R79, R33, R24, !PT ;  /* 0x00000018214f7209 */ /* 0x000fe20007810000 */
[----:B------:R-:W-:-:S01]  /*5c30*/  FFMA.FTZ R24, R27, UR10, -R41 ;  /* 0x0000000a1b187c23 */ /* 0x000fc20008010829 */
[----:B------:R-:W-:Y:S01]  /*5c40*/  FSEL R27, R8, -INF , P4 ;  /* 0xff800000081b7808 */ /* 0x000fe20002000000 */
[----:B------:R1:W-:Y:S01]  /*5c50*/  MUFU.EX2 R23, R80 ;  /* 0x0000005000177308 */ /* 0x0003e20000000800 */
[----:B------:R-:W-:-:S02]  /*5c60*/  FMNMX.FTZ R78, R34, R79, !PT ;  /* 0x0000004f224e7209 */ /* 0x000fc40007810000 */
[----:B------:R-:W-:Y:S02]  /*5c70*/  ISETP.GT.AND P4, PT, R46, 0x40, PT ;  /* 0x000000402e00780c */ /* 0x000fe40003f84270 */
        /* <DEDUP_REMOVED lines=9> */
[----:B------:R2:W-:Y:S01]  /*5d10*/  MUFU.EX2 R79, R78 ;  /* 0x0000004e004f7308 */ /* 0x0005e20000000800 */
[----:B------:R-:W-:Y:S01]  /*5d20*/  FSEL R61, R61, -INF , P4 ;  /* 0xff8000003d3d7808 */ /* 0x000fe20002000000 */
[--C-:B-1----:R-:W-:Y:S01]  /*5d30*/  FFMA.FTZ R80, R49, UR10, -R41.reuse ;  /* 0x0000000a31507c23 */ /* 0x102fe20008010829 */
[----:B------:R-:W-:Y:S01]  /*5d40*/  FMNMX.FTZ R81, R42, R81, !PT ;  /* 0x000000512a517209 */ /* 0x000fe20007810000 */
[--C-:B------:R-:W-:Y:S01]  /*5d50*/  FFMA.FTZ R49, R52, UR10, -R41.reuse ;  /* 0x0000000a34317c23 */ /* 0x100fe20008010829 */
[----:B------:R-:W-:Y:S01]  /*5d60*/  ISETP.GT.AND P4, PT, R46, 0x50, PT ;  /* 0x000000502e00780c */ /* 0x000fe20003f84270 */
[--C-:B------:R-:W-:Y:S01]  /*5d70*/  FFMA.FTZ R52, R53, UR10, -R41.reuse ;  /* 0x0000000a35347c23 */ /* 0x100fe20008010829 */
[----:B------:R-:W-:Y:S01]  /*5d80*/  FMNMX.FTZ R8, R44, R81, !PT ;  /* 0x000000512c087209 */ /* 0x000fe20007810000 */
[--C-:B------:R-:W-:Y:S01]  /*5d90*/  FFMA.FTZ R53, R57, UR10, -R41.reuse ;  /* 0x0000000a39357c23 */ /* 0x100fe20008010829 */
[----:B------:R-:W-:Y:S01]  /*5da0*/  FSEL R65, R65, -INF , P4 ;  /* 0xff80000041417808 */ /* 0x000fe20002000000 */
[--C-:B--2---:R-:W-:Y:S01]  /*5db0*/  FFMA.FTZ R78, R36, UR10, -R41.reuse ;  /* 0x0000000a244e7c23 */ /* 0x104fe20008010829 */
[----:B------:R-:W-:Y:S01]  /*5dc0*/  FMNMX.FTZ R8, R47, R8, !PT ;  /* 0x000000082f087209 */ /* 0x000fe20007810000 */
[--C-:B------:R-:W-:Y:S01]  /*5dd0*/  FFMA.FTZ R36, R39, UR10, -R41.reuse ;  /* 0x0000000a27247c23 */ /* 0x100fe20008010829 */
[----:B------:R-:W-:Y:S01]  /*5de0*/  ISETP.GT.AND P4, PT, R46, 0x58, PT ;  /* 0x000000582e00780c */ /* 0x000fe20003f84270 */
[--C-:B------:R-:W-:Y:S01]  /*5df0*/  FFMA.FTZ R57, R60, UR10, -R41.reuse ;  /* 0x0000000a3c397c23 */ /* 0x100fe20008010829 */
[----:B------:R-:W-:Y:S01]  /*5e00*/  FMNMX.FTZ R8, R61, R8, !PT ;  /* 0x000000083d087209 */ /* 0x000fe20007810000 */
[----:B------:R-:W-:Y:S01]  /*5e10*/  FFMA.FTZ R60, R62, UR10, -R41 ;  /* 0x0000000a3e3c7c23 */ /* 0x000fe20008010829 */
[----:B------:R-:W-:Y:S01]  /*5e20*/  FSEL R67, R67, -INF , P4 ;  /* 0xff80000043437808 */ /* 0x000fe20002000000 */
[----:B------:R-:W-:Y:S01]  /*5e30*/  MUFU.EX2 R16, R16 ;  /* 0x0000001000107308 */ /* 0x000fe20000000800 */
[----:B------:R-:W-:-:S02]  /*5e40*/  FMNMX.FTZ R8, R63, R8, !PT ;  /* 0x000000083f087209 */ /* 0x000fc40007810000 */
[----:B------:R-:W-:Y:S02]  /*5e50*/  ISETP.GT.AND P4, PT, R46, 0x60, PT ;  /* 0x000000602e00780c */ /* 0x000fe40003f84270 */
[----:B------:R-:W-:Y:S02]  /*5e60*/  FMNMX.FTZ R35, R65, R8, !PT ;  /* 0x0000000841237209 */ /* 0x000fe40007810000 */
[----:B------:R-:W-:Y:S01]  /*5e70*/  FSEL R69, R69, -INF , P4 ;  /* 0xff80000045457808 */ /* 0x000fe20002000000 */
[----:B------:R-:W-:Y:S01]  /*5e80*/  MUFU.EX2 R20, R20 ;  /* 0x0000001400147308 */ /* 0x000fe20000000800 */
[----:B------:R-:W-:Y:S02]  /*5e90*/  FMNMX.FTZ R8, R66, R35, !PT ;  /* 0x0000002342087209 */ /* 0x000fe40007810000 */
[----:B------:R-:W-:Y:S02]  /*5ea0*/  ISETP.GT.AND P4, PT, R46, 0x68, PT ;  /* 0x000000682e00780c */ /* 0x000fe40003f84270 */
[----:B------:R-:W-:-:S02]  /*5eb0*/  FMNMX.FTZ R81, R67, R8, !PT ;  /* 0x0000000843517209 */ /* 0x000fc40007810000 */
[----:B------:R-:W-:Y:S01]  /*5ec0*/  FSEL R71, R71, -INF , P4 ;  /* 0xff80000047477808 */ /* 0x000fe20002000000 */
[----:B------:R1:W-:Y:S01]  /*5ed0*/  MUFU.EX2 R35, R78 ;  /* 0x0000004e00237308 */ /* 0x0003e20000000800 */
[----:B------:R-:W-:Y:S01]  /*5ee0*/  FMNMX.FTZ R8, R68, R81, !PT ;  /* 0x0000005144087209 */ /* 0x000fe20007810000 */
[----:B------:R-:W-:Y:S02]  /*5ef0*/  WARPGROUP.DEPBAR.LE gsb0, 0x0 ;  /* 0x00008000000079c5 */ /* 0x000fe40000010000 */
[C---:B------:R-:W-:Y:S01]  /*5f00*/  ISETP.GT.AND P4, PT, R46.reuse, 0x70, PT ;  /* 0x000000702e00780c */ /* 0x040fe20003f84270 */
[----:B------:R-:W-:Y:S01]  /*5f10*/  WARPGROUP.ARRIVE ;  /* 0x00000000000079c5 */ /* 0x000fe20000000000 */
[----:B------:R-:W-:Y:S02]  /*5f20*/  FMNMX.FTZ R39, R69, R8, !PT ;  /* 0x0000000845277209 */ /* 0x000fe40007810000 */
[----:B------:R-:W-:Y:S01]  /*5f30*/  ISETP.GT.AND P5, PT, R46, 0x71, PT ;  /* 0x000000712e00780c */ /* 0x000fe20003fa4270 */
[----:B-1----:R-:W-:-:S01]  /*5f40*/  FFMA.FTZ R78, R40, UR10, -R41 ;  /* 0x0000000a284e7c23 */ /* 0x002fc20008010829 */
[----:B------:R-:W-:Y:S01]  /*5f50*/  FMNMX.FTZ R8, R70, R39, !PT ;  /* 0x0000002746087209 */ /* 0x000fe20007810000 */
[----:B------:R-:W-:-:S01]  /*5f60*/  FFMA.FTZ R40, R43, UR10, -R41 ;  /* 0x0000000a2b287c23 */ /* 0x000fc20008010829 */
[----:B------:R-:W-:Y:S01]  /*5f70*/  FSEL R73, R73, -INF , P4 ;  /* 0xff80000049497808 */ /* 0x000fe20002000000 */
[----:B------:R1:W-:Y:S01]  /*5f80*/  MUFU.EX2 R39, R78 ;  /* 0x0000004e00277308 */ /* 0x0003e20000000800 */
[----:B------:R-:W-:Y:S01]  /*5f90*/  FMNMX.FTZ R81, R71, R8, !PT ;  /* 0x0000000847517209 */ /* 0x000fe20007810000 */
[----:B------:R-:W-:Y:S01]  /*5fa0*/  QGMMA.64x96x32.F32.E4M3.E4M3 R88, R136, gdesc[UR4], R88, gsb0 ;  /* 0x0160000488587df3 */ /* 0x000fe20008000858 */
[----:B------:R-:W-:-:S02]  /*5fb0*/  ISETP.GT.AND P4, PT, R46, 0x78, PT ;  /* 0x000000782e00780c */ /* 0x000fc40003f84270 */
[----:B------:R-:W-:Y:S02]  /*5fc0*/  FMNMX.FTZ R8, R72, R81, !PT ;  /* 0x0000005148087209 */ /* 0x000fe40007810000 */
[----:B------:R-:W-:Y:S01]  /*5fd0*/  FSEL R74, R74, -INF , P5 ;  /* 0xff8000004a4a7808 */ /* 0x000fe20002800000 */
[----:B------:R-:W-:Y:S01]  /*5fe0*/  MUFU.EX2 R24, R24 ;  /* 0x0000001800187308 */ /* 0x000fe20000000800 */
[----:B------:R-:W-:Y:S01]  /*5ff0*/  FMNMX.FTZ R43, R73, R8, !PT ;  /* 0x00000008492b7209 */ /* 0x000fe20007810000 */
[--C-:B-1----:R-:W-:Y:S01]  /*6000*/  FFMA.FTZ R78, R45, UR10, -R41.reuse ;  /* 0x0000000a2d4e7c23 */ /* 0x102fe20008010829 */
[----:B------:R-:W-:Y:S01]  /*6010*/  ISETP.GT.AND P5, PT, R46, 0x79, PT ;  /* 0x000000792e00780c */ /* 0x000fe20003fa4270 */
[--C-:B------:R-:W-:Y:S01]  /*6020*/  FFMA.FTZ R46, R51, UR10, -R41.reuse ;  /* 0x0000000a332e7c23 */ /* 0x100fe20008010829 */
[----:B----4-:R-:W-:Y:S01]  /*6030*/  FSEL R75, R75, -INF , P4 ;  /* 0xff8000004b4b7808 */ /* 0x010fe20002000000 */
[--C-:B------:R-:W-:Y:S01]  /*6040*/  FFMA.FTZ R51, R54, UR10, -R41.reuse ;  /* 0x0000000a36337c23 */ /* 0x100fe20008010829 */
[----:B------:R-:W-:Y:S01]  /*6050*/  FMNMX.FTZ R8, R74, R43, !PT ;  /* 0x0000002b4a087209 */ /* 0x000fe20007810000 */
[--C-:B------:R-:W-:Y:S01]  /*6060*/  FFMA.FTZ R54, R55, UR10, -R41.reuse ;  /* 0x0000000a37367c23 */ /* 0x100fe20008010829 */
[----:B0-----:R-:W-:Y:S01]  /*6070*/  FSEL R76, R76, -INF , P5 ;  /* 0xff8000004c4c7808 */ /* 0x001fe20002800000 */
[--C-:B------:R-:W-:Y:S01]  /*6080*/  FFMA.FTZ R55, R58, UR10, -R41.reuse ;  /* 0x0000000a3a377c23 */ /* 0x100fe20008010829 */
[----:B------:R-:W-:Y:S01]  /*6090*/  FMNMX.FTZ R45, R75, R8, !PT ;  /* 0x000000084b2d7209 */ /* 0x000fe20007810000 */
[----:B------:R-:W-:Y:S01]  /*60a0*/  FFMA.FTZ R58, R59, UR10, -R41 ;  /* 0x0000000a3b3a7c23 */ /* 0x000fe20008010829 */
[----:B------:R-:W-:-:S02]  /*60b0*/  IMAD.U32 R59, RZ, RZ, UR10 ;  /* 0x0000000aff3b7e24 */ /* 0x000fc4000f8e00ff */
[----:B------:R-:W-:Y:S01]  /*60c0*/  FFMA.FTZ R41, R64, UR10, -R41 ;  /* 0x0000000a40297c23 */ /* 0x000fe20008010829 */
[----:B------:R-:W-:Y:S01]  /*60d0*/  FMNMX.FTZ R8, R76, R45, !PT ;  /* 0x0000002d4c087209 */ /* 0x000fe20007810000 */
[----:B------:R-:W-:Y:S01]  /*60e0*/  MUFU.EX2 R43, R78 ;  /* 0x0000004e002b7308 */ /* 0x000fe20000000800 */
[----:B------:R-:W-:-:S03]  /*60f0*/  FSEL R64, R11, RZ, P3 ;  /* 0x000000ff0b407208 */ /* 0x000fc60001800000 */
[----:B------:R-:W0:Y:S02]  /*6100*/  SHFL.BFLY PT, R81, R8, 0x2, 0x1f ;  /* 0x0c401f0008517f89 */ /* 0x000e2400000e0000 */
[----:B------:R-:W-:-:S02]  /*6110*/  FADD.FTZ R64, -R64, R9 ;  /* 0x0000000940407221 */ /* 0x000fc40000010100 */
        /* <DEDUP_REMOVED lines=17> */
[----:B------:R-:W-:Y:S01]  /*6230*/  FMUL.FTZ R27, R64, UR10 ;  /* 0x0000000a401b7c20 */ /* 0x000fe20008410000 */
[----:B------:R-:W-:-:S01]  /*6240*/  FFMA.FTZ R13, R13, UR10, -R62 ;  /* 0x0000000a0d0d7c23 */ /* 0x000fc2000801083e */
[----:B------:R-:W-:Y:S01]  /*6250*/  FMUL.FTZ R10, R59, UR10 ;  /* 0x0000000a3b0a7c20 */ /* 0x000fe20008410000 */
        /* <DEDUP_REMOVED lines=33> */
[----:B------:R-:W-:-:S02]  /*6470*/  WARPGROUP.DEPBAR.LE gsb0, 0x0 ;  /* 0x00008000000079c5 */ /* 0x000fc40000010000 */
[----:B------:R-:W2:Y:S01]  /*6480*/  MUFU.EX2 R17, R17 ;  /* 0x0000001100117308 */ /* 0x000ea20000000800 */
[----:B-1----:R-:W-:-:S01]  /*6490*/  FFMA.FTZ R3, R10, R2, R13 ;  /* 0x000000020a037223 */ /* 0x002fc2000001000d */
[----:B------:R-:W-:-:S04]  /*64a0*/  FADD.FTZ R78, R16, R63 ;  /* 0x0000003f104e7221 */ /* 0x000fc80000010000 */
[----:B------:R-:W-:Y:S02]  /*64b0*/  FADD.FTZ R63, R19, R78 ;  /* 0x0000004e133f7221 */ /* 0x000fe40000010000 */
[----:B------:R-:W1:Y:S01]  /*64c0*/  MUFU.EX2 R18, R18 ;  /* 0x0000001200127308 */ /* 0x000e620000000800 */
[----:B0-----:R-:W-:-:S01]  /*64d0*/  FADD.FTZ R2, R14, R3 ;  /* 0x000000030e027221 */ /* 0x001fc20000010000 */
[----:B------:R-:W-:Y:S01]  /*64e0*/  FADD.FTZ R78, R20, R63 ;  /* 0x0000003f144e7221 */ /* 0x000fe20000010000 */
[----:B------:R-:W-:-:S03]  /*64f0*/  FFMA.FTZ R63, R67, UR10, -R62 ;  /* 0x0000000a433f7c23 */ /* 0x000fc6000801083e */
[----:B------:R-:W-:Y:S02]  /*6500*/  FADD.FTZ R65, R23, R78 ;  /* 0x0000004e17417221 */ /* 0x000fe40000010000 */
[----:B------:R-:W0:Y:S01]  /*6510*/  MUFU.EX2 R21, R21 ;  /* 0x0000001500157308 */ /* 0x000e220000000800 */
[----:B--2---:R-:W-:-:S01]  /*6520*/  FADD.FTZ R3, R17, R2 ;  /* 0x0000000211037221 */ /* 0x004fc20000010000 */
[----:B------:R-:W-:-:S04]  /*6530*/  FADD.FTZ R78, R24, R65 ;  /* 0x00000041184e7221 */ /* 0x000fc80000010000 */
[----:B------:R-:W-:Y:S02]  /*6540*/  FADD.FTZ R65, R79, R78 ;  /* 0x0000004e4f417221 */ /* 0x000fe40000010000 */
[----:B------:R-:W2:Y:S01]  /*6550*/  MUFU.EX2 R22, R22 ;  /* 0x0000001600167308 */ /* 0x000ea20000000800 */
[----:B-1----:R-:W-:-:S01]  /*6560*/  FADD.FTZ R2, R18, R3 ;  /* 0x0000000312027221 */ /* 0x002fc20000010000 */
[----:B------:R-:W-:Y:S01]  /*6570*/  FADD.FTZ R78, R28, R65 ;  /* 0x000000411c4e7221 */ /* 0x000fe20000010000 */
[----:B------:R-:W-:-:S03]  /*6580*/  FFMA.FTZ R65, R69, UR10, -R62 ;  /* 0x0000000a45417c23 */ /* 0x000fc6000801083e */
[----:B------:R-:W-:Y:S02]  /*6590*/  FADD.FTZ R67, R31, R78 ;  /* 0x0000004e1f437221 */ /* 0x000fe40000010000 */
[----:B------:R-:W1:Y:S01]  /*65a0*/  MUFU.EX2 R25, R25 ;  /* 0x0000001900197308 */ /* 0x000e620000000800 */
[----:B0-----:R-:W-:-:S01]  /*65b0*/  FADD.FTZ R3, R21, R2 ;  /* 0x0000000215037221 */ /* 0x001fc20000010000 */
[----:B------:R-:W-:-:S04]  /*65c0*/  FADD.FTZ R78, R32, R67 ;  /* 0x00000043204e7221 */ /* 0x000fc80000010000 */
[----:B------:R-:W-:Y:S02]  /*65d0*/  FADD.FTZ R67, R35, R78 ;  /* 0x0000004e23437221 */ /* 0x000fe40000010000 */
[----:B------:R-:W0:Y:S01]  /*65e0*/  MUFU.EX2 R26, R26 ;  /* 0x0000001a001a7308 */ /* 0x000e220000000800 */
[----:B--2---:R-:W-:-:S01]  /*65f0*/  FADD.FTZ R2, R22, R3 ;  /* 0x0000000316027221 */ /* 0x004fc20000010000 */
[----:B------:R-:W-:Y:S01]  /*6600*/  FADD.FTZ R78, R36, R67 ;  /* 0x00000043244e7221 */ /* 0x000fe20000010000 */
[----:B------:R-:W-:-:S03]  /*6610*/  FFMA.FTZ R67, R71, UR10, -R62 ;  /* 0x0000000a47437c23 */ /* 0x000fc6000801083e */
        /* <DEDUP_REMOVED lines=33> */
[----:B0-----:R-:W-:-:S01]  /*6830*/  FADD.FTZ R78, R64, R69 ;  /* 0x00000045404e7221 */ /* 0x001fc20000010000 */
[--C-:B------:R-:W-:Y:S01]  /*6840*/  FFMA.FTZ R69, R73, UR10, -R62.reuse ;  /* 0x0000000a49457c23 */ /* 0x100fe2000801083e */
[----:B------:R-:W-:Y:S02]  /*6850*/  IMAD.U32 R73, RZ, RZ, UR26 ;  /* 0x0000001aff497e24 */ /* 0x000fe4000f8e00ff */
        /* <DEDUP_REMOVED lines=17> */
[----:B------:R-:W-:-:S05]  /*6970*/  @!P1 VIADD R2, R73, 0x17040 ;  /* 0x0001704049029836 */ /* 0x000fca0000000000 */
[----:B------:R-:W-:Y:S01]  /*6980*/  @!P1 PRMT R2, RZ, 0x654, R2 ;  /* 0x00000654ff029816 */ /* 0x000fe20000000002 */
[----:B------:R-:W1:Y:S01]  /*6990*/  MUFU.EX2 R70, R70 ;  /* 0x0000004600467308 */ /* 0x000e620000000800 */
[----:B0-----:R-:W-:-:S02]  /*69a0*/  FADD.FTZ R71, R65, R78 ;  /* 0x0000004e41477221 */ /* 0x001fc40000010000 */
[----:B------:R0:W-:Y:S05]  /*69b0*/  @!P1 SYNCS.ARRIVE.TRANS64.RED.A1T0 RZ, [R2+URZ], RZ ;  /* 0x000000ff02ff99a7 */ /* 0x0001ea000810043f */
[----:B------:R-:W3:Y:S01]  /*69c0*/  MUFU.EX2 R55, R55 ;  /* 0x0000003700377308 */ /* 0x000ee20000000800 */
[----:B--2---:R-:W-:-:S07]  /*69d0*/  FADD.FTZ R78, R56, R3 ;  /* 0x00000003384e7221 */ /* 0x004fce0000010000 */
[----:B------:R-:W2:Y:S01]  /*69e0*/  MUFU.EX2 R67, R67 ;  /* 0x0000004300437308 */ /* 0x000ea20000000800 */
[----:B-1----:R-:W-:-:S07]  /*69f0*/  FADD.FTZ R80, R70, R71 ;  /* 0x0000004746507221 */ /* 0x002fce0000010000 */
[----:B------:R-:W0:Y:S01]  /*6a00*/  MUFU.EX2 R58, R58 ;  /* 0x0000003a003a7308 */ /* 0x000e220000000800 */
[----:B---3--:R-:W-:-:S07]  /*6a10*/  FADD.FTZ R3, R55, R78 ;  /* 0x0000004e37037221 */ /* 0x008fce0000010000 */
        /* <DEDUP_REMOVED lines=22> */
.L_x_10468:
        /* <DEDUP_REMOVED lines=91> */
.L_x_10459:
        /* <DEDUP_REMOVED lines=8> */
.L_x_10480:
[----:B------:R-:W-:-:S04]  /*71b0*/  UIADD3 UR4, UR7, 0x1, URZ ;  /* 0x0000000107047890 */ /* 0x000fc8000fffe03f */
[----:B------:R-:W-:-:S04]  /*71c0*/  UISETP.NE.AND UP0, UPT, UR4, 0x2, UPT ;  /* 0x000000020400788c */ /* 0x000fc8000bf05270 */
[----:B------:R-:W-:Y:S02]  /*71d0*/  USEL UR5, URZ, 0x1, UP0 ;  /* 0x000000013f057887 */ /* 0x000fe40008000000 */
[----:B------:R-:W-:Y:S02]  /*71e0*/  USEL UR4, UR4, URZ, UP0 ;  /* 0x0000003f04047287 */ /* 0x000fe40008000000 */
[----:B------:R-:W-:Y:S01]  /*71f0*/  ULOP3.LUT UR5, UR6, UR5, URZ, 0x3c, !UPT ;  /* 0x0000000506057292 */ /* 0x000fe2000f8e3c3f */
[----:B------:R-:W-:Y:S11]  /*7200*/  @!P0 BRA `(.L_x_10471) ;  /* 0x0000000000048947 */ /* 0x000ff60003800000 */
[----:B------:R-:W-:Y:S01]  /*7210*/  BPT.TRAP 0x1 ;  /* 0x000000040000795c */ /* 0x000fe20000300000 */
.L_x_10471:
[----:B------:R-:W-:Y:S01]  /*7220*/  ULEA UR23, UR4, UR39, 0x3 ;  /* 0x0000002704177291 */ /* 0x000fe2000f8e183f */
[----:B------:R-:W-:-:S05]  /*7230*/  IMAD.U32 R8, RZ, RZ, UR5 ;  /* 0x00000005ff087e24 */ /* 0x000fca000f8e00ff */
[----:B------:R-:W-:-:S04]  /*7240*/  SHF.L.U32 R8, R8, 0x1f, RZ ;  /* 0x0000001f08087819 */ /* 0x000fc800000006ff */
[----:B------:R0:W1:Y:S01]  /*7250*/  SYNCS.PHASECHK.TRANS64.TRYWAIT P2, [UR23+0x17030], R8 ;  /* 0x01703008ff0075a7 */ /* 0x0000620008040157 */
[----:B------:R-:W-:Y:S05]  /*7260*/  @!P0 BRA `(.L_x_10472) ;  /* 0x0000000000048947 */ /* 0x000fea0003800000 */
[----:B------:R-:W-:Y:S01]  /*7270*/  BPT.TRAP 0x1 ;  /* 0x000000040000795c */ /* 0x000fe20000300000 */
.L_x_10472:
[----:B-1----:R-:W-:Y:S05]  /*7280*/  @P2 BRA `(.L_x_10473) ;  /* 0x0000000000082947 */ /* 0x002fea0003800000 */
[----:B------:R-:W1:Y:S02]  /*7290*/  SYNCS.PHASECHK.TRANS64.TRYWAIT P2, [UR23+0x17030], R8 ;  /* 0x01703008ff0075a7 */ /* 0x000e640008040157 */
[----:B-1----:R-:W-:Y:S05]  /*72a0*/  @!P2 BRA `(.L_x_10474) ;  /* 0x000000840000a947 */ /* 0x002fea0003800000 */
.L_x_10473:
        /* <DEDUP_REMOVED lines=19> */
.L_x_10475:
[----:B------:R-:W-:Y:S01]  /*73e0*/  ULEA UR14, UR7, UR39, 0x3 ;  /* 0x00000027070e7291 */ /* 0x000fe2000f8e183f */
[----:B01----:R-:W-:-:S05]  /*73f0*/  IMAD.U32 R8, RZ, RZ, UR6 ;  /* 0x00000006ff087e24 */ /* 0x003fca000f8e00ff */
[----:B------:R-:W-:-:S04]  /*7400*/  SHF.L.U32 R8, R8, 0x1f, RZ ;  /* 0x0000001f08087819 */ /* 0x000fc800000006ff */
[----:B------:R0:W1:Y:S01]  /*7410*/  SYNCS.PHASECHK.TRANS64.TRYWAIT P2, [UR14+0x17050], R8 ;  /* 0x01705008ff0075a7 */ /* 0x000062000804014e */
[----:B------:R-:W-:Y:S05]  /*7420*/  @!P0 BRA `(.L_x_10476) ;  /* 0x0000000000048947 */ /* 0x000fea0003800000 */
[----:B------:R-:W-:Y:S01]  /*7430*/  BPT.TRAP 0x1 ;  /* 0x000000040000795c */ /* 0x000fe20000300000 */
.L_x_10476:
        /* <DEDUP_REMOVED lines=194> */
.L_x_10477:
[----:B------:R-:W-:Y:S01]  /*8060*/  UIADD3 UR6, UR39, 0x400, URZ ;  /* 0x0000040027067890 */ /* 0x000fe2000fffe03f */
[----:B------:R-:W-:Y:S01]  /*8070*/  WARPGROUP.ARRIVE ;  /* 0x00000000000079c5 */ /* 0x000fe20000000000 */
[----:B--2---:R-:W-:Y:S01]  /*8080*/  FMNMX.FTZ R76, R73, R76, !PT ;  /* 0x0000004c494c7209 */ /* 0x004fe20007810000 */
[----:B-1----:R-:W1:Y:S01]  /*8090*/  SHFL.BFLY PT, R11, R74, 0x2, 0x1f ;  /* 0x0c401f004a0b7f89 */ /* 0x002e6200000e0000 */
[----:B------:R-:W-:Y:S01]  /*80a0*/  USHF.R.U32.HI UR6, URZ, 0x4, UR6 ;  /* 0x000000043f067899 */ /* 0x000fe20008011606 */
[----:B------:R-:W-:Y:S02]  /*80b0*/  UMOV UR10, UR21 ;  /* 0x00000015000a7c82 */ /* 0x000fe40008000000 */
[----:B------:R-:W2:Y:S01]  /*80c0*/  SHFL.BFLY PT, R77, R76, 0x2, 0x1f ;  /* 0x0c401f004c4d7f89 */ /* 0x000ea200000e0000 */
[----:B------:R-:W-:-:S04]  /*80d0*/  ULOP3.LUT UR6, UR6, 0x3fff, URZ, 0xc0, !UPT ;  /* 0x00003fff06067892 */ /* 0x000fc8000f8ec03f */
        /* <DEDUP_REMOVED lines=8> */
[----:B--2---:R-:W-:-:S03]  /*8160*/  FMNMX.FTZ R77, R76, R77, !PT ;  /* 0x0000004d4c4d7209 */ /* 0x004fc60007810000 */
[----:B0-----:R-:W0:Y:S04]  /*8170*/  SHFL.BFLY PT, R8, R75, 0x1, 0x1f ;  /* 0x0c201f004b087f89 */ /* 0x001e2800000e0000 */
[----:B------:R-:W1:Y:S01]  /*8180*/  SHFL.BFLY PT, R78, R77, 0x1, 0x1f ;  /* 0x0c201f004d4e7f89 */ /* 0x000e6200000e0000 */
[----:B0-----:R-:W-:Y:S01]  /*8190*/  FMNMX.FTZ R11, R75, R8, !PT ;  /* 0x000000084b0b7209 */ /* 0x001fe20007810000 */
[----:B------:R-:W-:Y:S01]  /*81a0*/  IMAD.U32 R75, RZ, RZ, UR10 ;  /* 0x0000000aff4b7e24 */ /* 0x000fe2000f8e00ff */
[----:B-1----:R-:W-:Y:S01]  /*81b0*/  FMNMX.FTZ R8, R77, R78, !PT ;  /* 0x0000004e4d087209 */ /* 0x002fe20007810000 */
[----:B------:R-:W-:Y:S02]  /*81c0*/  IMAD.U32 R78, RZ, RZ, UR10 ;  /* 0x0000000aff4e7e24 */ /* 0x000fe4000f8e00ff */
[----:B------:R-:W-:-:S02]  /*81d0*/  FADD.FTZ R6, -R11, R6 ;  /* 0x000000060b067221 */ /* 0x000fc40000010100 */
[----:B------:R-:W-:Y:S01]  /*81e0*/  FFMA.FTZ R74, R11, R78, -8 ;  /* 0xc10000000b4a7423 */ /* 0x000fe2000001004e */
[----:B------:R-:W-:-:S01]  /*81f0*/  FADD.FTZ R7, -R8, R7 ;  /* 0x0000000708077221 */ /* 0x000fc20000010100 */
[----:B------:R-:W-:Y:S02]  /*8200*/  FMUL.FTZ R6, R6, UR10 ;  /* 0x0000000a06067c20 */ /* 0x000fe40008410000 */
        /* <DEDUP_REMOVED lines=34> */
[----:B------:R-:W-:Y:S02]  /*8430*/  MUFU.EX2 R6, R6 ;  /* 0x0000000600067308 */ /* 0x000fe40000000800 */
        /* <DEDUP_REMOVED lines=30> */
[----:B------:R-:W-:-:S02]  /*8620*/  WARPGROUP.DEPBAR.LE gsb0, 0x0 ;  /* 0x00008000000079c5 */ /* 0x000fc40000010000 */
[----:B------:R-:W-:Y:S01]  /*8630*/  WARPGROUP.ARRIVE ;  /* 0x00000000000079c5 */ /* 0x000fe20000000000 */
[----:B------:R-:W0:Y:S01]  /*8640*/  MUFU.EX2 R10, R10 ;  /* 0x0000000a000a7308 */ /* 0x000e220000000800 */
[----:B------:R-:W-:-:S01]  /*8650*/  FFMA.FTZ R64, R64, UR10, -R74 ;  /* 0x0000000a40407c23 */ /* 0x000fc2000801084a */
[--C-:B------:R-:W-:Y:S01]  /*8660*/  FFMA.FTZ R65, R65, UR10, -R74.reuse ;  /* 0x0000000a41417c23 */ /* 0x100fe2000801084a */
[----:B------:R-:W-:-:S01]  /*8670*/  FFMA.FTZ R68, R68, UR10, -R74 ;  /* 0x0000000a44447c23 */ /* 0x000fc2000801084a */
[----:B------:R-:W-:Y:S01]  /*8680*/  FFMA.FTZ R69, R69, UR10, -R74 ;  /* 0x0000000a45457c23 */ /* 0x000fe2000801084a */
[----:B------:R-:W-:Y:S01]  /*8690*/  QGMMA.64x96x32.F32.E4M3.E4M3 R88, R144, gdesc[UR4], R88, gsb0 ;  /* 0x0160000490587df3 */ /* 0x000fe20008000858 */
[----:B------:R-:W-:Y:S01]  /*86a0*/  UIADD3 UR6, UR11, 0x4, URZ ;  /* 0x000000040b067890 */ /* 0x000fe2000fffe03f */
[----:B-1----:R-:W-:Y:S01]  /*86b0*/  FFMA.FTZ R2, R7, R2, R12 ;  /* 0x0000000207027223 */ /* 0x002fe2000001000c */
[----:B------:R-:W-:Y:S01]  /*86c0*/  UMOV UR7, 0x40000040 ;  /* 0x4000004000077882 */ /* 0x000fe20000000000 */
[----:B------:R-:W1:Y:S01]  /*86d0*/  MUFU.EX2 R13, R13 ;  /* 0x0000000d000d7308 */ /* 0x000e620000000800 */
[----:B------:R-:W-:-:S01]  /*86e0*/  FFMA.FTZ R72, R72, UR10, -R74 ;  /* 0x0000000a48487c23 */ /* 0x000fc2000801084a */
        /* <DEDUP_REMOVED lines=32> */
[----:B------:R-:W-:Y:S01]  /*88f0*/  UIADD3 UR6, UR11, 0x6, URZ ;  /* 0x000000060b067890 */ /* 0x000fe2000fffe03f */
[----:B------:R-:W-:-:S04]  /*8900*/  UMOV UR7, 0x40000040 ;  /* 0x4000004000077882 */ /* 0x000fc80000000000 */
        /* <DEDUP_REMOVED lines=92> */
[----:B-1----:R-:W-:-:S07]  /*8ed0*/  FADD.FTZ R3, R67, R2 ;  /* 0x0000000243037221 */ /* 0x002fce0000010000 */
[----:B------:R1:W2:Y:S08]  /*8ee0*/  MUFU.EX2 R77, R72 ;  /* 0x00000048004d7308 */ /* 0x0002b00000000800 */
[----:B------:R-:W3:Y:S01]  /*8ef0*/  MUFU.EX2 R71, R71 ;  /* 0x0000004700477308 */ /* 0x000ee20000000800 */
[----:B-1----:R-:W-:-:S01]  /*8f00*/  FADD.FTZ R72, R68, R75 ;  /* 0x0000004b44487221 */ /* 0x002fc20000010000 */
[----:B0-----:R-:W-:-:S03]  /*8f10*/  FADD.FTZ R2, R70, R3 ;  /* 0x0000000346027221 */ /* 0x001fc60000010000 */
[----:B------:R-:W-:-:S03]  /*8f20*/  FADD.FTZ R72, R69, R72 ;  /* 0x0000004845487221 */ /* 0x000fc60000010000 */
[----:B------:R-:W0:Y:S01]  /*8f30*/  MUFU.EX2 R73, R73 ;  /* 0x0000004900497308 */ /* 0x000e220000000800 */
[----:B--2---:R-:W-:-:S01]  /*8f40*/  FADD.FTZ R72, R77, R72 ;  /* 0x000000484d487221 */ /* 0x004fc20000010000 */
[----:B---3--:R-:W-:-:S03]  /*8f50*/  FADD.FTZ R3, R71, R2 ;  /* 0x0000000247037221 */ /* 0x008fc60000010000 */
[----:B0-----:R-:W-:Y:S01]  /*8f60*/  FADD.FTZ R2, R73, R72 ;  /* 0x0000004849027221 */ /* 0x001fe20000010000 */
[----:B------:R-:W-:Y:S06]  /*8f70*/  @!P0 BRA `(.L_x_10479) ;  /* 0x0000000000048947 */ /* 0x000fec0003800000 */
[----:B------:R-:W-:Y:S01]  /*8f80*/  BPT.TRAP 0x1 ;  /* 0x000000040000795c */ /* 0x000fe20000300000 */
.L_x_10479:
        /* <DEDUP_REMOVED lines=91> */
.L_x_10470:
[----:B------:R-:W-:Y:S06]  /*9540*/  BAR.ARV 0x8, 0x200 ;  /* 0x0208000000007b1d */ /* 0x000fec0000002000 */
[----:B------:R-:W-:Y:S05]  /*9550*/  @!P0 BRA `(.L_x_10481) ;  /* 0x0000000000048947 */ /* 0x000fea0003800000 */
[----:B------:R-:W-:Y:S01]  /*9560*/  BPT.TRAP 0x1 ;  /* 0x000000040000795c */ /* 0x000fe20000300000 */
.L_x_10481:
[----:B------:R-:W-:Y:S01]  /*9570*/  ULEA UR11, UR4, UR39, 0x3 ;  /* 0x00000027040b7291 */ /* 0x000fe2000f8e183f */
[----:B------:R-:W-:-:S05]  /*9580*/  IMAD.U32 R0, RZ, RZ, UR5 ;  /* 0x00000005ff007e24 */ /* 0x000fca000f8e00ff */
[----:B------:R-:W-:-:S04]  /*9590*/  SHF.L.U32 R0, R0, 0x1f, RZ ;  /* 0x0000001f00007819 */ /* 0x000fc800000006ff */
[----:B------:R0:W1:Y:S01]  /*95a0*/  SYNCS.PHASECHK.TRANS64.TRYWAIT P1, [UR11+0x17050], R0 ;  /* 0x01705000ff0075a7 */ /* 0x000062000802014b */
[----:B------:R-:W-:Y:S05]  /*95b0*/  @!P0 BRA `(.L_x_10482) ;  /* 0x0000000000048947 */ /* 0x000fea0003800000 */
[----:B------:R-:W-:Y:S01]  /*95c0*/  BPT.TRAP 0x1 ;  /* 0x000000040000795c */ /* 0x000fe20000300000 */
.L_x_10482:
[----:B-1----:R-:W-:Y:S05]  /*95d0*/  @P1 BRA `(.L_x_10483) ;  /* 0x0000000000081947 */ /* 0x002fea0003800000 */
[----:B------:R-:W1:Y:S02]  /*95e0*/  SYNCS.PHASECHK.TRANS64.TRYWAIT P1, [UR11+0x17050], R0 ;  /* 0x01705000ff0075a7 */ /* 0x000e64000802014b */
[----:B-1----:R-:W-:Y:S05]  /*95f0*/  @!P1 BRA `(.L_x_10484) ;  /* 0x00000060005c9947 */ /* 0x002fea0003800000 */
.L_x_10483:
        /* <DEDUP_REMOVED lines=84> */
.L_x_10485:
        /* <DEDUP_REMOVED lines=52> */
.L_x_10452:
        /* <DEDUP_REMOVED lines=104> */
[----:B0-----:R-:W-:-:S02]  /*a500*/  SEL R13, R105, R104, P0 ;  /* 0x00000068690d7207 */ /* 0x001fc40000000000 */
        /* <DEDUP_REMOVED lines=240> */
.L_x_10488:
[----:B------:R-:W-:Y:S05]  /*b410*/  BSYNC B0 ;  /* 0x0000000000007941 */ /* 0x000fea0003800000 */
.L_x_10487:
        /* <DEDUP_REMOVED lines=98> */
.L_x_10486:
        /* <DEDUP_REMOVED lines=58> */
.L_x_10448:
        /* <DEDUP_REMOVED lines=18> */
.L_x_10489:
[----:B------:R-:W-:Y:S01]  /*bf00*/  ULDC UR39, c[0x0][0xc50] ;  /* 0x0003140000277ab9 */ /* 0x000fe20000000800 */
[----:B------:R-:W-:Y:S01]  /*bf10*/  UMOV UR36, UR6 ;  /* 0x0000000600247c82 */ /* 0x000fe20008000000 */
[----:B------:R-:W-:-:S11]  /*bf20*/  UISETP.NE.AND UP0, UPT, UR39, 0x1, UPT ;  /* 0x000000012700788c */ /* 0x000fd6000bf05270 */
[----:B------:R-:W-:Y:S01]  /*bf30*/  @UP0 ULDC UR4, c[0x0][0xc54] ;  /* 0x0003150000040ab9 */ /* 0x000fe20000000800 */
[----:B------:R-:W-:Y:S01]  /*bf40*/  @UP0 ULDC UR7, c[0x0][0xc58] ;  /* 0x0003160000070ab9 */ /* 0x000fe20000000800 */
[----:B------:R-:W-:-:S04]  /*bf50*/  UIMAD.WIDE.U32 UR4, UR6, UR4, URZ ;  /* 0x00000004060472a5 */ /* 0x000fc8000f8e003f */
[----:B------:R-:W-:-:S12]  /*bf60*/  @UP0 USHF.R.U32.HI UR36, URZ, UR7, UR5 ;  /* 0x000000073f240299 */ /* 0x000fd80008011605 */
.L_x_10490:
        /* <DEDUP_REMOVED lines=10> */
[----:B------:R-:W-:Y:S02]  /*c010*/  UISETP.NE.AND UP1, UPT, UR7, 0x1, UPT ;  /* 0x000000010700788c */ /* 0x000fe4000bf25270 */
[----:B------:R-:W-:Y:S01]  /*c020*/  UISETP.NE.U32.AND UP0, UPT, UR4, URZ, UPT ;  /* 0x0000003f0400728c */ /* 0x000fe2000bf05070 */
[----:B------:R-:W-:Y:S02]  /*c030*/  ULDC UR7, c[0x0][0x424] ;  /* 0x0001090000077ab9 */ /* 0x000fe40000000800 */
[----:B------:R-:W-:Y:S01]  /*c040*/  ULDC UR4, c[0x0][0x288] ;  /* 0x0000a20000047ab9 */ /* 0x000fe20000000800 */
[----:B------:R-:W-:Y:S02]  /*c050*/  UISETP.NE.AND.EX UP0, UPT, UR5, URZ, UPT, UP0 ;  /* 0x0000003f0500728c */ /* 0x000fe4000bf05300 */
[----:B------:R-:W-:Y:S01]  /*c060*/  UIADD3 UR9, -UR4, 0x80, URZ ;  /* 0x0000008004097890 */ /* 0x000fe2000fffe13f */
[----:B------:R-:W-:-:S02]  /*c070*/  UMOV UR5, 0xc0 ;  /* 0x000000c000057882 */ /* 0x000fc40000000000 */
[----:B------:R-:W-:Y:S01]  /*c080*/  @UP1 ULDC UR4, c[0x0][0x44c] ;  /* 0x0001130000041ab9 */ /* 0x000fe20000000800 */
[----:B------:R-:W-:Y:S01]  /*c090*/  USEL UR7, UR7, 0x1, UP0 ;  /* 0x0000000107077887 */ /* 0x000fe20008000000 */
[----:B------:R-:W-:Y:S01]  /*c0a0*/  ULDC UR8, c[0x0][0x2f0] ;  /* 0x0000bc0000087ab9 */ /* 0x000fe20000000800 */
[----:B------:R-:W-:Y:S02]  /*c0b0*/  @UP1 ULDC UR10, c[0x0][0x450] ;  /* 0x00011400000a1ab9 */ /* 0x000fe40000000800 */
[----:B------:R-:W-:Y:S02]  /*c0c0*/  UIMAD UR9, UR7, UR8, UR9 ;  /* 0x00000008070972a4 */ /* 0x000fe4000f8e0209 */
[----:B------:R-:W-:Y:S02]  /*c0d0*/  UIMAD UR7, UR7, UR8, 0x7f ;  /* 0x0000007f070774a4 */ /* 0x000fe4000f8e0208 */
[----:B0-----:R-:W-:-:S04]  /*c0e0*/  UIMAD UR6, UR6, UR5, 0xbf ;  /* 0x000000bf060674a4 */ /* 0x001fc8000f8e0205 */
        /* <DEDUP_REMOVED lines=9> */
[----:B------:R-:W-:Y:S02]  /*c180*/  USHF.R.S32.HI UR4, URZ, 0x7, UR4 ;  /* 0x000000073f047899 */ /* 0x000fe40008011404 */
[----:B------:R-:W-:Y:S02]  /*c190*/  ULOP3.LUT UR39, UR39, 0xffff, URZ, 0xc0, !UPT ;  /* 0x0000ffff27277892 */ /* 0x000fe4000f8ec03f */
[----:B------:R-:W-:-:S04]  /*c1a0*/  UISETP.LT.AND UP0, UPT, UR5, UR4, UPT ;  /* 0x000000040500728c */ /* 0x000fc8000bf01270 */
[----:B------:R-:W-:Y:S02]  /*c1b0*/  USEL UR9, UR5, UR4, UP0 ;  /* 0x0000000405097287 */ /* 0x000fe40008000000 */
[----:B------:R-:W-:Y:S02]  /*c1c0*/  UISETP.NE.AND UP0, UPT, UR10, URZ, UPT ;  /* 0x0000003f0a00728c */ /* 0x000fe4000bf05270 */
[----:B------:R-:W-:Y:S01]  /*c1d0*/  UISETP.GE.AND UP1, UPT, UR9, 0x1, UPT ;  /* 0x000000010900788c */ /* 0x000fe2000bf26270 */
[----:B------:R-:W-:-:S05]  /*c1e0*/  UMOV UR4, URZ ;  /* 0x0000003f00047c82 */ /* 0x000fca0008000000 */
        /* <DEDUP_REMOVED lines=36> */
.L_x_10492:
[----:B------:R-:W-:Y:S01]  /*c430*/  UIMAD UR39, UR39, UR4, URZ ;  /* 0x00000004272772a4 */ /* 0x000fe2000f8e023f */
[----:B------:R-:W-:Y:S02]  /*c440*/  IMAD.U32 R17, RZ, RZ, UR9 ;  /* 0x00000009ff117e24 */ /* 0x000fe4000f8e00ff */
[----:B------:R-:W-:-:S03]  /*c450*/  IMAD.MOV.U32 R2, RZ, RZ, 0x1 ;  /* 0x00000001ff027424 */ /* 0x000fc600078e00ff */
        /* <DEDUP_REMOVED lines=28> */
.L_x_10493:
        /* <DEDUP_REMOVED lines=20> */
.L_x_10494:
        /* <DEDUP_REMOVED lines=20> */
.L_x_10495:
        /* <DEDUP_REMOVED lines=18> */
.L_x_10496:
        /* <DEDUP_REMOVED lines=10> */
[----:B------:R-:W-:Y:S01]  /*ca60*/  IMAD.SHL.U32 R0, R20, 0x20, RZ ;  /* 0x0000002014007824 */ /* 0x000fe200078e00ff */
[----:B--2---:R-:W-:Y:S01]  /*ca70*/  ISETP.NE.U32.AND P0, PT, R4, RZ, PT ;  /* 0x000000ff0400720c */ /* 0x004fe20003f05070 */
[----:B------:R-:W-:Y:S01]  /*ca80*/  IMAD.SHL.U32 R7, R20, 0x80, RZ ;  /* 0x0000008014077824 */ /* 0x000fe200078e00ff */
[----:B------:R-:W-:Y:S01]  /*ca90*/  LOP3.LUT R6, R10, 0x20, RZ, 0xc0, !PT ;  /* 0x000000200a067812 */ /* 0x000fe200078ec0ff */
[----:B------:R-:W-:Y:S01]  /*caa0*/  IMAD.SHL.U32 R16, R16, 0x800, RZ ;  /* 0x0000080010107824 */ /* 0x000fe200078e00ff */
[----:B------:R-:W-:Y:S01]  /*cab0*/  UMOV UR4, 0xffffffff ;  /* 0xffffffff00047882 */ /* 0x000fe20000000000 */
[----:B------:R-:W-:Y:S01]  /*cac0*/  IMAD.SHL.U32 R19, R20, 0x4, RZ ;  /* 0x0000000414137824 */ /* 0x000fe200078e00ff */
[----:B------:R-:W-:Y:S01]  /*cad0*/  LOP3.LUT R8, R6, 0x10, R20, 0xf8, !PT ;  /* 0x0000001006087812 */ /* 0x000fe200078ef814 */
[----:B0-----:R-:W-:Y:S01]  /*cae0*/  IMAD.SHL.U32 R3, R29, 0x10, RZ ;  /* 0x000000101d037824 */ /* 0x001fe200078e00ff */
[----:B------:R-:W-:Y:S01]  /*caf0*/  LOP3.LUT R6, R0, 0x80, RZ, 0xc0, !PT ;  /* 0x0000008000067812 */ /* 0x000fe200078ec0ff */
[----:B------:R-:W-:Y:S01]  /*cb00*/  IMAD.SHL.U32 R2, R20, 0x10, RZ ;  /* 0x0000001014027824 */ /* 0x000fe200078e00ff */
[----:B------:R-:W-:Y:S01]  /*cb10*/  LOP3.LUT R9, R7, 0x400, RZ, 0xc0, !PT ;  /* 0x0000040007097812 */ /* 0x000fe200078ec0ff */
[----:B------:R-:W-:Y:S01]  /*cb20*/  IMAD.MOV.U32 R28, RZ, RZ, 0x40 ;  /* 0x00000040ff1c7424 */ /* 0x000fe200078e00ff */
[----:B------:R-:W-:-:S02]  /*cb30*/  LOP3.LUT R8, R8, 0x380, R7, 0xf8, !PT ;  /* 0x0000038008087812 */ /* 0x000fc400078ef807 */
[----:B------:R-:W-:Y:S02]  /*cb40*/  LOP3.LUT R6, R6, 0x10, R10, 0xf8, !PT ;  /* 0x0000001006067812 */ /* 0x000fe400078ef80a */
[----:B------:R-:W-:Y:S02]  /*cb50*/  LOP3.LUT R0, R0, 0x360, RZ, 0xc0, !PT ;  /* 0x0000036000007812 */ /* 0x000fe400078ec0ff */
[----:B------:R-:W-:Y:S02]  /*cb60*/  LOP3.LUT R9, R9, 0x800, R16, 0xf8, !PT ;  /* 0x0000080009097812 */ /* 0x000fe400078ef810 */
[----:B------:R-:W-:Y:S02]  /*cb70*/  LOP3.LUT R19, R6, 0x10, R19, 0x78, !PT ;  /* 0x0000001006137812 */ /* 0x000fe400078e7813 */
[----:B------:R-:W-:Y:S02]  /*cb80*/  LOP3.LUT R0, R0, 0x400, R3, 0xf8, !PT ;  /* 0x0000040000007812 */ /* 0x000fe400078ef803 */
[----:B------:R-:W-:-:S02]  /*cb90*/  LOP3.LUT R8, R8, 0x70, R2, 0x78, !PT ;  /* 0x0000007008087812 */ /* 0x000fc400078e7802 */
[----:B------:R-:W-:Y:S02]  /*cba0*/  LOP3.LUT P1, RZ, R20, 0x4, RZ, 0xc0, !PT ;  /* 0x0000000414ff7812 */ /* 0x000fe4000782c0ff */
[----:B------:R-:W-:Y:S02]  /*cbb0*/  ISETP.NE.AND.EX P2, PT, R5, RZ, PT, P0 ;  /* 0x000000ff0500720c */ /* 0x000fe40003f45300 */
[----:B------:R-:W-:Y:S02]  /*cbc0*/  LOP3.LUT R19, R0, R19, RZ, 0xfc, !PT ;  /* 0x0000001300137212 */ /* 0x000fe400078efcff */
[----:B------:R-:W-:Y:S02]  /*cbd0*/  LOP3.LUT R18, R9, R8, RZ, 0xfc, !PT ;  /* 0x0000000809127212 */ /* 0x000fe400078efcff */
[----:B------:R-:W-:Y:S02]  /*cbe0*/  SEL R28, R28, 0xffffffc0, !P1 ;  /* 0xffffffc01c1c7807 */ /* 0x000fe40004800000 */
[----:B------:R-:W-:-:S02]  /*cbf0*/  P2R R25, PR, RZ, 0x4 ;  /* 0x00000004ff197803 */ /* 0x000fc40000000000 */
[----:B---3--:R-:W-:Y:S02]  /*cc00*/  SHF.R.S32.HI R23, RZ, 0x1f, R22 ;  /* 0x0000001fff177819 */ /* 0x008fe40000011416 */
[----:B------:R-:W-:Y:S01]  /*cc10*/  SEL R16, R22, RZ, !P2 ;  /* 0x000000ff16107207 */ /* 0x000fe20005000000 */
[----:B------:R-:W-:Y:S06]  /*cc20*/  BRA.DIV UR4, `(.L_x_10497) ;  /* 0x0000002a04e87947 */ /* 0x000fec000b800000 */
[----:B------:R0:W1:Y:S02]  /*cc30*/  SHFL.IDX PT, R14, R24, RZ, 0x1f ;  /* 0x00001fff180e7589 */ /* 0x00006400000e0000 */
.L_x_10552:
[----:B-1----:R-:W-:Y:S02]  /*cc40*/  ISETP.NE.AND P0, PT, R14, RZ, PT ;  /* 0x000000ff0e00720c */ /* 0x002fe40003f05270 */
[----:B------:R-:W-:-:S04]  /*cc50*/  PLOP3.LUT P1, PT, PT, PT, PT, 0x8, 0x0 ;  /* 0x000000000000781c */ /* 0x000fc80003f2e170 */
[----:B0-----:R-:W-:-:S07]  /*cc60*/  P2R R24, PR, RZ, 0x2 ;  /* 0x00000002ff187803 */ /* 0x001fce0000000000 */
[----:B------:R-:W-:Y:S05]  /*cc70*/  @P0 BRA `(.L_x_10498) ;  /* 0x0000000400900947 */ /* 0x000fea0003800000 */
[----:B------:R-:W-:Y:S01]  /*cc80*/  UMOV UR4, 0xffffffff ;  /* 0xffffffff00047882 */ /* 0x000fe20000000000 */
[----:B------:R-:W-:Y:S02]  /*cc90*/  VIADD R0, R17, 0xffffffff ;  /* 0xffffffff11007836 */ /* 0x000fe40000000000 */
[----:B------:R-:W-:Y:S05]  /*cca0*/  BRA.DIV UR4, `(.L_x_10499) ;  /* 0x0000002a04e87947 */ /* 0x000fea000b800000 */
[----:B------:R-:W-:-:S13]  /*ccb0*/  ELECT P6, URZ, PT ;  /* 0x00000000003f782f */ /* 0x000fda00038c0000 */
.L_x_10555:
[----:B------:R-:W-:Y:S05]  /*ccc0*/  @!P6 BRA `(.L_x_10498) ;  /* 0x00000004007ce947 */ /* 0x000fea0003800000 */
[----:B------:R-:W-:Y:S01]  /*ccd0*/  IMAD.MOV.U32 R16, RZ, RZ, R22 ;  /* 0x000000ffff107224 */ /* 0x000fe200078e0016 */
[----:B------:R-:W-:Y:S06]  /*cce0*/  @!P2 BRA `(.L_x_10500) ;  /* 0x000000000048a947 */ /* 0x000fec0003800000 */
[----:B------:R-:W0:Y:S01]  /*ccf0*/  LDC R7, c[0x0][0x43c] ;  /* 0x00010f00ff077b82 */ /* 0x000e220000000800 */
[----:B------:R-:W-:Y:S01]  /*cd00*/  IMAD.MOV.U32 R6, RZ, RZ, R0 ;  /* 0x000000ffff067224 */ /* 0x000fe200078e0000 */
[----:B------:R-:W-:Y:S02]  /*cd10*/  ULDC.64 UR4, c[0x0][0x428] ;  /* 0x00010a0000047ab9 */ /* 0x000fe40000000a00 */
[----:B------:R-:W-:-:S04]  /*cd20*/  IMAD R9, R23, UR4, RZ ;  /* 0x0000000417097c24 */ /* 0x000fc8000f8e02ff */
        /* <DEDUP_REMOVED lines=14> */
.L_x_10500:
[----:B------:R-:W-:Y:S01]  /*ce10*/  IMAD.MOV.U32 R3, RZ, RZ, 0x1 ;  /* 0x00000001ff037424 */ /* 0x000fe200078e00ff */
[----:B------:R-:W-:-:S04]  /*ce20*/  ISETP.NE.AND P1, PT, R29, RZ, PT ;  /* 0x000000ff1d00720c */ /* 0x000fc80003f25270 */
[----:B------:R-:W-:-:S04]  /*ce30*/  SHF.L.U32 R3, R3, 0x1f, RZ ;  /* 0x0000001f03037819 */ /* 0x000fc800000006ff */
[----:B------:R-:W1:Y:S02]  /*ce40*/  SYNCS.PHASECHK.TRANS64.TRYWAIT P0, [UR38+0x17080], R3 ;  /* 0x01708003ff0075a7 */ /* 0x000e640008000166 */
[----:B-1----:R-:W-:Y:S05]  /*ce50*/  @!P0 BRA `(.L_x_10501) ;  /* 0x00000028009c8947 */ /* 0x002fea0003800000 */
.L_x_10556:
[----:B------:R-:W-:Y:S05]  /*ce60*/  @P1 BRA `(.L_x_10502) ;  /* 0x0000000000181947 */ /* 0x000fea0003800000 */
[----:B0-----:R-:W0:Y:S01]  /*ce70*/  S2R R4, SR_TID.X ;  /* 0x0000000000047919 */ /* 0x001e220000002100 */
[----:B------:R-:W-:-:S04]  /*ce80*/  IMAD.MOV.U32 R2, RZ, RZ, 0x3000 ;  /* 0x00003000ff027424 */ /* 0x000fc800078e00ff */
[----:B------:R2:W-:Y:S01]  /*ce90*/  SYNCS.ARRIVE.TRANS64 RZ, [UR38+0x17070], R2 ;  /* 0x01707002ffff79a7 */ /* 0x0005e20008000026 */
[----:B0-----:R-:W-:-:S13]  /*cea0*/  LOP3.LUT P0, RZ, R4, 0x1f, RZ, 0xc0, !PT ;  /* 0x0000001f04ff7812 */ /* 0x001fda000780c0ff */
[----:B--2---:R-:W-:Y:S05]  /*ceb0*/  @!P0 BRA `(.L_x_10502) ;  /* 0x0000000000048947 */ /* 0x004fea0003800000 */
[----:B------:R-:W-:Y:S01]  /*cec0*/  BPT.TRAP 0x1 ;  /* 0x000000040000795c */ /* 0x000fe20000300000 */
.L_x_10502:
        /* <DEDUP_REMOVED lines=28> */
.L_x_10557:
[----:B------:R-:W-:Y:S05]  /*d090*/  @P1 BRA `(.L_x_10504) ;  /* 0x0000000000181947 */ /* 0x000fea0003800000 */
[----:B0-----:R-:W0:Y:S01]  /*d0a0*/  S2R R4, SR_TID.X ;  /* 0x0000000000047919 */ /* 0x001e220000002100 */
[----:B------:R-:W-:-:S04]  /*d0b0*/  IMAD.MOV.U32 R2, RZ, RZ, 0x3000 ;  /* 0x00003000ff027424 */ /* 0x000fc800078e00ff */
[----:B------:R3:W-:Y:S01]  /*d0c0*/  SYNCS.ARRIVE.TRANS64 RZ, [UR38+0x17030], R2 ;  /* 0x01703002ffff79a7 */ /* 0x0007e20008000026 */
[----:B0-----:R-:W-:-:S13]  /*d0d0*/  LOP3.LUT P0, RZ, R4, 0x1f, RZ, 0xc0, !PT ;  /* 0x0000001f04ff7812 */ /* 0x001fda000780c0ff */
[----:B---3--:R-:W-:Y:S05]  /*d0e0*/  @!P0 BRA `(.L_x_10504) ;  /* 0x0000000000048947 */ /* 0x008fea0003800000 */
[----:B------:R-:W-:Y:S01]  /*d0f0*/  BPT.TRAP 0x1 ;  /* 0x000000040000795c */ /* 0x000fe20000300000 */
.L_x_10504:
        /* <DEDUP_REMOVED lines=26> */
[----:B------:R3:W-:Y:S02]  /*d2a0*/  UTMALDG.4D [UR32], [UR4], desc[UR6] ;  /* 0x00000620040075b4 */ /* 0x0007e40008019000 */
[----:B---3--:R-:W-:Y:S01]  /*d2b0*/  NOP ;  /* 0x0000000000007918 */ /* 0x008fe20000000000 */
.L_x_10498:
        /* <DEDUP_REMOVED lines=16> */
[----:B0-----:R-:W-:Y:S02]  /*d3c0*/  IMAD.U32 R4, RZ, RZ, UR6 ;  /* 0x00000006ff047e24 */ /* 0x001fe4000f8e00ff */
[----:B-12---:R-:W0:Y:S01]  /*d3d0*/  LDC.64 R2, c[0x4][R2] ;  /* 0x0100000002027b82 */ /* 0x006e220000000a00 */
        /* <DEDUP_REMOVED lines=10> */
.L_x_10505:
[----:B------:R-:W3:Y:S01]  /*d480*/  S2R R2, SR_TID.X ;  /* 0x0000000000027919 */ /* 0x000ee20000002100 */
[----:B------:R-:W-:Y:S01]  /*d490*/  IMAD.SHL.U32 R20, R29, 0x10, RZ ;  /* 0x000000101d147824 */ /* 0x000fe200078e00ff */
[----:B------:R-:W4:Y:S01]  /*d4a0*/  LDC R9, c[0x0][0x448] ;  /* 0x00011200ff097b82 */ /* 0x000f220000000800 */
[----:B------:R-:W-:Y:S01]  /*d4b0*/  SHF.R.U32.HI R10, RZ, 0x1, R29 ;  /* 0x00000001ff0a7819 */ /* 0x000fe2000001161d */
[----:B------:R-:W5:Y:S01]  /*d4c0*/  S2R R15, SR_CTAID.X ;  /* 0x00000000000f7919 */ /* 0x000f620000002500 */
[----:B------:R-:W-:Y:S01]  /*d4d0*/  UMOV UR4, UR44 ;  /* 0x0000002c00047c82 */ /* 0x000fe20008000000 */
[----:B------:R-:W-:Y:S01]  /*d4e0*/  UMOV UR5, UR41 ;  /* 0x0000002900057c82 */ /* 0x000fe20008000000 */
[----:B------:R-:W-:Y:S01]  /*d4f0*/  ULDC.64 UR6, c[0x0][0x2c8] ;  /* 0x0000b20000067ab9 */ /* 0x000fe20000000a00 */
[----:B------:R-:W0:Y:S01]  /*d500*/  S2R R11, SR_CTAID.Z ;  /* 0x00000000000b7919 */ /* 0x000e220000002700 */
[----:B------:R-:W-:Y:S01]  /*d510*/  ULDC.64 UR8, c[0x0][0x280] ;  /* 0x0000a00000087ab9 */ /* 0x000fe20000000a00 */
[----:B----4-:R-:W-:-:S02]  /*d520*/  ISETP.NE.AND P1, PT, R9, 0x1, PT ;  /* 0x000000010900780c */ /* 0x010fc40003f25270 */
[----:B---3--:R-:W-:-:S05]  /*d530*/  SHF.R.U32.HI R21, RZ, 0x1, R2 ;  /* 0x00000001ff157819 */ /* 0x008fca0000011602 */
[----:B------:R-:W-:-:S06]  /*d540*/  IMAD.SHL.U32 R0, R21, 0x20, RZ ;  /* 0x0000002015007824 */ /* 0x000fcc00078e00ff */
[----:B------:R-:W3:Y:S01]  /*d550*/  @P1 LDC R12, c[0x0][0x44c] ;  /* 0x00011300ff0c1b82 */ /* 0x000ee20000000800 */
[----:B0-----:R-:W-:Y:S02]  /*d560*/  SHF.R.S32.HI R21, RZ, 0x1f, R11 ;  /* 0x0000001fff157819 */ /* 0x001fe4000001140b */
[----:B------:R-:W-:-:S04]  /*d570*/  LOP3.LUT R0, R0, 0x60, RZ, 0xc0, !PT ;  /* 0x0000006000007812 */ /* 0x000fc800078ec0ff */
[----:B------:R-:W-:Y:S01]  /*d580*/  LOP3.LUT R0, R0, 0x700, R20, 0xf8, !PT ;  /* 0x0000070000007812 */ /* 0x000fe200078ef814 */
[----:B------:R-:W0:Y:S01]  /*d590*/  @P1 LDC R4, c[0x0][0x450] ;  /* 0x00011400ff041b82 */ /* 0x000e220000000800 */
[----:B------:R-:W-:Y:S01]  /*d5a0*/  SHF.R.U32.HI R20, RZ, 0x3, R2 ;  /* 0x00000003ff147819 */ /* 0x000fe20000011602 */
[----:B------:R-:W-:-:S03]  /*d5b0*/  IMAD.SHL.U32 R2, R2, 0x10, RZ ;  /* 0x0000001002027824 */ /* 0x000fc600078e00ff */
[----:B------:R-:W-:Y:S02]  /*d5c0*/  LOP3.LUT R20, R20, 0x1, RZ, 0xc0, !PT ;  /* 0x0000000114147812 */ /* 0x000fe400078ec0ff */
[----:B------:R-:W-:-:S03]  /*d5d0*/  LOP3.LUT R6, R2, 0x10, RZ, 0xc0, !PT ;  /* 0x0000001002067812 */ /* 0x000fc600078ec0ff */
[C---:B------:R-:W-:Y:S02]  /*d5e0*/  IMAD.SHL.U32 R2, R20.reuse, 0x10, RZ ;  /* 0x0000001014027824 */ /* 0x040fe400078e00ff */
[----:B-12---:R-:W-:Y:S02]  /*d5f0*/  IMAD R3, R20, 0x80, R6 ;  /* 0x0000008014037824 */ /* 0x006fe400078e0206 */
[----:B------:R-:W1:Y:S03]  /*d600*/  S2R R20, SR_TID.X ;  /* 0x0000000000147919 */ /* 0x000e660000002100 */
[----:B------:R-:W-:Y:S02]  /*d610*/  LOP3.LUT R0, R0, R3, R2, 0xf6, !PT ;  /* 0x0000000300007212 */ /* 0x000fe400078ef602 */
[----:B------:R-:W2:Y:S01]  /*d620*/  LDC.64 R2, c[0x0][0x2e0] ;  /* 0x0000b800ff027b82 */ /* 0x000ea20000000a00 */
[----:B-1----:R-:W-:-:S02]  /*d630*/  IMAD.SHL.U32 R5, R20, 0x40, RZ ;  /* 0x0000004014057824 */ /* 0x002fc400078e00ff */
[----:B------:R-:W1:Y:S03]  /*d640*/  S2R R20, SR_CTAID.Z ;  /* 0x0000000000147919 */ /* 0x000e660000002700 */
[----:B------:R-:W-:-:S05]  /*d650*/  LOP3.LUT R8, R10, 0x40, R5, 0xf8, !PT ;  /* 0x000000400a087812 */ /* 0x000fca00078ef805 */
[----:B-----5:R-:W-:-:S04]  /*d660*/  IMAD R7, R15, 0xc0, R8 ;  /* 0x000000c00f077824 */ /* 0x020fc800078e0208 */
[----:B---3--:R-:W-:-:S04]  /*d670*/  @P1 IMAD.HI.U32 R5, R7, R12, RZ ;  /* 0x0000000c07051227 */ /* 0x008fc800078e00ff */
[----:B------:R-:W-:Y:S01]  /*d680*/  IMAD.MOV.U32 R8, RZ, RZ, R7 ;  /* 0x000000ffff087224 */ /* 0x000fe200078e0007 */
[----:B0-----:R-:W-:Y:S01]  /*d690*/  @P1 SHF.R.U32.HI R8, RZ, R4, R5 ;  /* 0x00000004ff081219 */ /* 0x001fe20000011605 */
[----:B--2---:R-:W-:-:S04]  /*d6a0*/  IMAD R4, R21, R2, RZ ;  /* 0x0000000215047224 */ /* 0x004fc800078e02ff */
[----:B------:R-:W-:-:S04]  /*d6b0*/  IMAD.MOV R12, RZ, RZ, -R8 ;  /* 0x000000ffff0c7224 */ /* 0x000fc800078e0a08 */
[----:B------:R-:W-:Y:S02]  /*d6c0*/  IMAD R12, R9, R12, R7 ;  /* 0x0000000c090c7224 */ /* 0x000fe400078e0207 */
[----:B------:R-:W-:-:S03]  /*d6d0*/  VIADD R7, R7, 0x80 ;  /* 0x0000008007077836 */ /* 0x000fc60000000000 */
[----:B------:R-:W-:Y:S01]  /*d6e0*/  SHF.R.S32.HI R13, RZ, 0x1f, R12 ;  /* 0x0000001fff0d7819 */ /* 0x000fe2000001140c */
[C---:B-1----:R-:W-:Y:S01]  /*d6f0*/  IMAD R5, R20.reuse, R3, R4 ;  /* 0x0000000314057224 */ /* 0x042fe200078e0204 */
[----:B------:R-:W-:Y:S01]  /*d700*/  SHF.R.S32.HI R4, RZ, 0x1f, R8 ;  /* 0x0000001fff047819 */ /* 0x000fe20000011408 */
[----:B------:R-:W-:Y:S01]  /*d710*/  IMAD.WIDE.U32 R2, R20, R2, UR4 ;  /* 0x0000000414027e25 */ /* 0x000fe2000f8e0002 */
[----:B------:R-:W-:-:S03]  /*d720*/  ULDC.64 UR4, c[0x0][0x2d0] ;  /* 0x0000b40000047ab9 */ /* 0x000fc60000000a00 */
[----:B------:R-:W-:Y:S02]  /*d730*/  IMAD.IADD R3, R3, 0x1, R5 ;  /* 0x0000000103037824 */ /* 0x000fe400078e0205 */
[----:B------:R-:W-:Y:S02]  /*d740*/  IMAD R5, R4, UR4, RZ ;  /* 0x0000000404057c24 */ /* 0x000fe4000f8e02ff */
[----:B------:R-:W-:Y:S02]  /*d750*/  IMAD R13, R13, UR6, RZ ;  /* 0x000000060d0d7c24 */ /* 0x000fe4000f8e02ff */
[C---:B------:R-:W-:Y:S02]  /*d760*/  IMAD R11, R8.reuse, UR5, R5 ;  /* 0x00000005080b7c24 */ /* 0x040fe4000f8e0205 */
[----:B------:R-:W-:Y:S02]  /*d770*/  IMAD.WIDE.U32 R4, R8, UR4, R2 ;  /* 0x0000000408047c25 */ /* 0x000fe4000f8e0002 */
[----:B------:R-:W0:Y:S02]  /*d780*/  @P1 LDC R8, c[0x0][0x44c] ;  /* 0x00011300ff081b82 */ /* 0x000e240000000800 */
[----:B------:R-:W-:-:S02]  /*d790*/  IMAD.IADD R5, R5, 0x1, R11 ;  /* 0x0000000105057824 */ /* 0x000fc400078e020b */
[C---:B------:R-:W-:Y:S02]  /*d7a0*/  IMAD R13, R12.reuse, UR7, R13 ;  /* 0x000000070c0d7c24 */ /* 0x040fe4000f8e020d */
[----:B------:R-:W-:Y:S02]  /*d7b0*/  IMAD.WIDE.U32 R4, R12, UR6, R4 ;  /* 0x000000060c047c25 */ /* 0x000fe4000f8e0004 */
[----:B------:R-:W1:Y:S01]  /*d7c0*/  @P1 LDC R11, c[0x0][0x450] ;  /* 0x00011400ff0b1b82 */ /* 0x000e620000000800 */
[----:B------:R-:W-:-:S04]  /*d7d0*/  IADD3 R4, P0, R4, UR8, RZ ;  /* 0x0000000804047c10 */ /* 0x000fc8000ff1e0ff */
[----:B------:R-:W-:Y:S01]  /*d7e0*/  IADD3.X R5, R5, UR9, R13, P0, !PT ;  /* 0x0000000905057c10 */ /* 0x000fe200087fe40d */
[----:B------:R-:W-:Y:S02]  /*d7f0*/  IMAD.MOV.U32 R13, RZ, RZ, R7 ;  /* 0x000000ffff0d7224 */ /* 0x000fe400078e0007 */
[----:B0-----:R-:W-:-:S05]  /*d800*/  @P1 IMAD.HI.U32 R8, R7, R8, RZ ;  /* 0x0000000807081227 */ /* 0x001fca00078e00ff */
[----:B-1----:R-:W-:-:S04]  /*d810*/  @P1 SHF.R.U32.HI R13, RZ, R11, R8 ;  /* 0x0000000bff0d1219 */ /* 0x002fc80000011608 */
[--C-:B------:R-:W-:Y:S01]  /*d820*/  SHF.R.S32.HI R8, RZ, 0x1f, R13.reuse ;  /* 0x0000001fff087819 */ /* 0x100fe2000001140d */
[----:B------:R-:W-:Y:S02]  /*d830*/  IMAD.MOV R12, RZ, RZ, -R13 ;  /* 0x000000ffff0c7224 */ /* 0x000fe400078e0a0d */
[----:B------:R-:W-:-:S04]  /*d840*/  IMAD.WIDE.U32 R2, R13, UR4, R2 ;  /* 0x000000040d027c25 */ /* 0x000fc8000f8e0002 */
[----:B------:R-:W-:Y:S02]  /*d850*/  IMAD R7, R9, R12, R7 ;  /* 0x0000000c09077224 */ /* 0x000fe400078e0207 */
[----:B------:R-:W-:Y:S01]  /*d860*/  IMAD R8, R8, UR4, RZ ;  /* 0x0000000408087c24 */ /* 0x000fe2000f8e02ff */
[----:B------:R-:W-:Y:S02]  /*d870*/  ULDC UR4, c[0x0][0x2b8] ;  /* 0x0000ae0000047ab9 */ /* 0x000fe40000000800 */
[----:B------:R-:W-:Y:S01]  /*d880*/  ISETP.GE.AND P2, PT, R6, UR4, PT ;  /* 0x0000000406007c0c */ /* 0x000fe2000bf46270 */
[----:B------:R-:W-:Y:S01]  /*d890*/  IMAD R13, R13, UR5, R8 ;  /* 0x000000050d0d7c24 */ /* 0x000fe2000f8e0208 */
[----:B------:R-:W-:-:S03]  /*d8a0*/  SHF.R.S32.HI R8, RZ, 0x1f, R7 ;  /* 0x0000001fff087819 */ /* 0x000fc60000011407 */
[----:B------:R-:W-:Y:S02]  /*d8b0*/  IMAD.IADD R3, R3, 0x1, R13 ;  /* 0x0000000103037824 */ /* 0x000fe400078e020d */
[----:B------:R-:W-:Y:S02]  /*d8c0*/  IMAD R8, R8, UR6, RZ ;  /* 0x0000000608087c24 */ /* 0x000fe4000f8e02ff */
[----:B------:R-:W-:-:S04]  /*d8d0*/  IMAD.WIDE.U32 R2, R7, UR6, R2 ;  /* 0x0000000607027c25 */ /* 0x000fc8000f8e0002 */
[----:B------:R-:W-:Y:S01]  /*d8e0*/  IMAD R11, R7, UR7, R8 ;  /* 0x00000007070b7c24 */ /* 0x000fe2000f8e0208 */
[----:B------:R-:W-:-:S04]  /*d8f0*/  LOP3.LUT R7, R6, 0x20, RZ, 0xfc, !PT ;  /* 0x0000002006077812 */ /* 0x000fc800078efcff */
[----:B------:R-:W-:Y:S02]  /*d900*/  ISETP.GE.AND P0, PT, R7, UR4, PT ;  /* 0x0000000407007c0c */ /* 0x000fe4000bf06270 */
[----:B------:R-:W-:-:S04]  /*d910*/  LOP3.LUT R7, R6, 0x40, RZ, 0xfc, !PT ;  /* 0x0000004006077812 */ /* 0x000fc800078efcff */
[----:B------:R-:W-:Y:S01]  /*d920*/  ISETP.GE.AND P1, PT, R7, UR4, PT ;  /* 0x0000000407007c0c */ /* 0x000fe2000bf26270 */
[----:B------:R-:W-:Y:S01]  /*d930*/  UMOV UR4, 0xffffffff ;  /* 0xffffffff00047882 */ /* 0x000fe20000000000 */
[----:B------:R-:W-:-:S04]  /*d940*/  IADD3 R7, P3, R2, UR8, RZ ;  /* 0x0000000802077c10 */ /* 0x000fc8000ff7e0ff */
[----:B------:R-:W-:Y:S01]  /*d950*/  IADD3.X R8, R3, UR9, R11, P3, !PT ;  /* 0x0000000903087c10 */ /* 0x000fe20009ffe40b */
[----:B------:R-:W-:Y:S08]  /*d960*/  BRA.DIV UR4, `(.L_x_10506) ;  /* 0x0000002204007947 */ /* 0x000ff0000b800000 */
[----:B------:R-:W0:Y:S01]  /*d970*/  SHFL.IDX PT, R3, R4, RZ, 0x1e1f ;  /* 0x001e1fff04037589 */ /* 0x000e2200000e0000 */
[----:B------:R-:W-:Y:S01]  /*d980*/  ULDC UR4, c[0x0][0x288] ;  /* 0x0000a20000047ab9 */ /* 0x000fe20000000800 */
[----:B------:R-:W-:Y:S02]  /*d990*/  IMAD R10, R15, 0xc0, R10 ;  /* 0x000000c00f0a7824 */ /* 0x000fe400078e020a */
[----:B------:R-:W1:Y:S01]  /*d9a0*/  SHFL.IDX PT, R2, R5, RZ, 0x1e1f ;  /* 0x001e1fff05027589 */ /* 0x000e6200000e0000 */
[----:B------:R-:W-:Y:S02]  /*d9b0*/  IMAD R9, R9, UR4, RZ ;  /* 0x0000000409097c24 */ /* 0x000fe4000f8e02ff */
[C---:B------:R-:W-:Y:S01]  /*d9c0*/  VIADD R12, R10.reuse, 0x40 ;  /* 0x000000400a0c7836 */ /* 0x040fe20000000000 */
[----:B------:R2:W3:Y:S02]  /*d9d0*/  SHFL.IDX PT, R14, R4, 0x1, 0x1e1f ;  /* 0x003e1f00040e7f89 */ /* 0x0004e400000e0000 */
[----:B------:R-:W-:-:S02]  /*d9e0*/  ISETP.GE.AND P3, PT, R10, R9, PT ;  /* 0x000000090a00720c */ /* 0x000fc40003f66270 */
[----:B------:R-:W4:Y:S04]  /*d9f0*/  SHFL.IDX PT, R5, R5, 0x1, 0x1e1f ;  /* 0x003e1f0005057f89 */ /* 0x000f2800000e0000 */
[----:B------:R-:W2:Y:S07]  /*da00*/  SHFL.IDX PT, R8, R8, RZ, 0x1e1f ;  /* 0x001e1fff08087589 */ /* 0x000eae00000e0000 */
[----:B------:R-:W-:Y:S01]  /*da10*/  @!P3 VIADD R21, R0, UR38 ;  /* 0x000000260015bc36 */ /* 0x000fe20008000000 */
[----:B0-----:R-:W-:-:S05]  /*da20*/  @!P3 IADD3 R20, P4, R6, R3, RZ ;  /* 0x000000030614b210 */ /* 0x001fca0007f9e0ff */
[----:B-1----:R-:W-:Y:S01]  /*da30*/  @!P3 IMAD.X R3, RZ, RZ, R2, P4 ;  /* 0x000000ffff03b224 */ /* 0x002fe200020e0602 */
[----:B------:R-:W-:Y:S01]  /*da40*/  ISETP.GE.AND P4, PT, R12, R9, PT ;  /* 0x000000090c00720c */ /* 0x000fe20003f86270 */
[----:B------:R-:W-:-:S05]  /*da50*/  @!P3 IMAD.MOV.U32 R2, RZ, RZ, R20 ;  /* 0x000000ffff02b224 */ /* 0x000fca00078e0014 */
[----:B------:R-:W-:Y:S04]  /*da60*/  @!P3 LDGSTS.E.BYPASS.LTC128B.128 [R21+0xc400], desc[UR42][R2.64], !P2 ;  /* 0x0c4000000215bfae */ /* 0x000fe8000d101d6a */
[----:B------:R-:W-:Y:S03]  /*da70*/  @!P3 LDGSTS.E.BYPASS.LTC128B.128 [R21+0xdc00], desc[UR42][R2.64+0x20], !P0 ;  /* 0x0dc000200215bfae */ /* 0x000fe6000c101d6a */
[----:B--2---:R-:W-:Y:S01]  /*da80*/  @!P4 VIADD R4, R0, UR38 ;  /* 0x000000260004cc36 */ /* 0x004fe20008000000 */
[----:B------:R0:W-:Y:S01]  /*da90*/  @!P3 LDGSTS.E.BYPASS.LTC128B.128 [R21+0xf400], desc[UR42][R2.64+0x40], !P1 ;  /* 0x0f4000400215bfae */ /* 0x0001e2000c901d6a */
[----:B---3--:R-:W-:-:S05]  /*daa0*/  @!P4 IADD3 R14, P3, R6, R14, RZ ;  /* 0x0000000e060ec210 */ /* 0x008fca0007f7e0ff */
[----:B----4-:R-:W-:Y:S02]  /*dab0*/  @!P4 IMAD.X R5, RZ, RZ, R5, P3 ;  /* 0x000000ffff05c224 */ /* 0x010fe400018e0605 */
[----:B0-----:R-:W-:Y:S02]  /*dac0*/  @!P4 IMAD.MOV.U32 R2, RZ, RZ, R14 ;  /* 0x000000ffff02c224 */ /* 0x001fe400078e000e */
[----:B------:R-:W-:Y:S01]  /*dad0*/  @!P4 IMAD.MOV.U32 R3, RZ, RZ, R5 ;  /* 0x000000ffff03c224 */ /* 0x000fe200078e0005 */
[----:B------:R0:W1:Y:S04]  /*dae0*/  SHFL.IDX PT, R14, R7, RZ, 0x1e1f ;  /* 0x001e1fff070e7589 */ /* 0x00006800000e0000 */
[----:B------:R0:W-:Y:S04]  /*daf0*/  @!P4 LDGSTS.E.BYPASS.LTC128B.128 [R4+0xcc00], desc[UR42][R2.64], !P2 ;  /* 0x0cc000000204cfae */ /* 0x0001e8000d101d6a */
[----:B------:R0:W-:Y:S04]  /*db00*/  @!P4 LDGSTS.E.BYPASS.LTC128B.128 [R4+0xe400], desc[UR42][R2.64+0x20], !P0 ;  /* 0x0e4000200204cfae */ /* 0x0001e8000c101d6a */
[----:B------:R0:W-:Y:S02]  /*db10*/  @!P4 LDGSTS.E.BYPASS.LTC128B.128 [R4+0xfc00], desc[UR42][R2.64+0x40], !P1 ;  /* 0x0fc000400204cfae */ /* 0x0001e4000c901d6a */
.L_x_10564:
[----:B------:R-:W-:Y:S01]  /*db20*/  VIADD R10, R10, 0x80 ;  /* 0x000000800a0a7836 */ /* 0x000fe20000000000 */
[----:B------:R-:W-:Y:S01]  /*db30*/  BSSY B0, `(.L_x_10507) ;  /* 0x000000d000007945 */ /* 0x000fe20003800000 */
[----:B0-----:R-:W-:-:S03]  /*db40*/  IMAD.MOV.U32 R4, RZ, RZ, 0x1 ;  /* 0x00000001ff047424 */ /* 0x001fc600078e00ff */
        /* <DEDUP_REMOVED lines=11> */
.L_x_10508:
[----:B------:R-:W-:Y:S05]  /*dc00*/  BSYNC B0 ;  /* 0x0000000000007941 */ /* 0x000fea0003800000 */
.L_x_10507:
        /* <DEDUP_REMOVED lines=10> */
.L_x_10565:
[----:B-1----:R-:W-:Y:S01]  /*dcb0*/  IMAD.MOV.U32 R14, RZ, RZ, 0x1 ;  /* 0x00000001ff0e7424 */ /* 0x002fe200078e00ff */
[----:B------:R-:W-:Y:S06]  /*dcc0*/  @!P1 BRA `(.L_x_10510) ;  /* 0x0000000c00d49947 */ /* 0x000fec0003800000 */
[----:B------:R-:W1:Y:S01]  /*dcd0*/  S2R R2, SR_TID.X ;  /* 0x0000000000027919 */ /* 0x000e620000002100 */
[----:B------:R-:W-:Y:S02]  /*dce0*/  IMAD.U32 R21, RZ, RZ, UR40 ;  /* 0x00000028ff157e24 */ /* 0x000fe4000f8e00ff */
[----:B------:R-:W-:Y:S02]  /*dcf0*/  IMAD.IADD R15, R28, 0x1, R18 ;  /* 0x000000011c0f7824 */ /* 0x000fe400078e0212 */
[----:B------:R-:W-:Y:S01]  /*dd00*/  IMAD.MOV.U32 R4, RZ, RZ, 0x1 ;  /* 0x00000001ff047424 */ /* 0x000fe200078e00ff */
[----:B------:R-:W-:Y:S01]  /*dd10*/  LOP3.LUT R21, R21, 0x1, RZ, 0xfc, !PT ;  /* 0x0000000115157812 */ /* 0x000fe200078efcff */
[----:B------:R-:W-:Y:S01]  /*dd20*/  IMAD.MOV.U32 R5, RZ, RZ, RZ ;  /* 0x000000ffff057224 */ /* 0x000fe200078e00ff */
[----:B-1----:R-:W-:-:S07]  /*dd30*/  LOP3.LUT R20, R2, 0x1f, RZ, 0xc0, !PT ;  /* 0x0000001f02147812 */ /* 0x002fce00078ec0ff */
.L_x_10531:
[----:B------:R-:W-:Y:S01]  /*dd40*/  ISETP.NE.AND P1, PT, R24, RZ, PT ;  /* 0x000000ff1800720c */ /* 0x000fe20003f25270 */
[----:B------:R-:W-:Y:S01]  /*dd50*/  VIADD R13, R5, 0x1 ;  /* 0x00000001050d7836 */ /* 0x000fe20000000000 */
[----:B------:R-:W-:Y:S04]  /*dd60*/  BSSY B0, `(.L_x_10511) ;  /* 0x0000095000007945 */ /* 0x000fe80003800000 */
[----:B------:R-:W-:-:S04]  /*dd70*/  ISETP.NE.AND P0, PT, R13, 0x2, PT ;  /* 0x000000020d00780c */ /* 0x000fc80003f05270 */
[----:B0-----:R-:W-:Y:S02]  /*dd80*/  SEL R3, RZ, 0x1, P0 ;  /* 0x00000001ff037807 */ /* 0x001fe40000000000 */
[----:B------:R-:W-:Y:S02]  /*dd90*/  SEL R13, R13, RZ, P0 ;  /* 0x000000ff0d0d7207 */ /* 0x000fe40000000000 */
[----:B------:R-:W-:Y:S01]  /*dda0*/  LOP3.LUT R14, R4, R3, RZ, 0x3c, !PT ;  /* 0x00000003040e7212 */ /* 0x000fe200078e3cff */
[----:B------:R-:W-:Y:S06]  /*ddb0*/  @!P1 BRA `(.L_x_10512) ;  /* 0x00000008003c9947 */ /* 0x000fec0003800000 */
[----:B------:R-:W-:Y:S01]  /*ddc0*/  ISETP.NE.AND P1, PT, R25, RZ, PT ;  /* 0x000000ff1900720c */ /* 0x000fe20003f25270 */
        /* <DEDUP_REMOVED lines=21> */
.L_x_10513:
[----:B------:R-:W-:Y:S02]  /*df20*/  LEA R6, R13, UR38, 0x3 ;  /* 0x000000260d067c11 */ /* 0x000fe4000f8e18ff */
[----:B------:R-:W-:Y:S02]  /*df30*/  SHF.L.U32 R3, R14, 0x1f, RZ ;  /* 0x0000001f0e037819 */ /* 0x000fe400000006ff */
[----:B------:R-:W-:Y:S02]  /*df40*/  ISETP.NE.AND P1, PT, R29, RZ, PT ;  /* 0x000000ff1d00720c */ /* 0x000fe40003f25270 */
[----:B------:R-:W1:Y:S02]  /*df50*/  SYNCS.PHASECHK.TRANS64.TRYWAIT P0, [R6+URZ+0x17080], R3 ;  /* 0x01708003060075a7 */ /* 0x000e64000800017f */
[----:B-1----:R-:W-:Y:S09]  /*df60*/  @!P0 BRA `(.L_x_10514) ;  /* 0x0000001c00888947 */ /* 0x002ff20003800000 */
.L_x_10566:
[----:B------:R-:W-:Y:S04]  /*df70*/  BSSY B1, `(.L_x_10515) ;  /* 0x0000007000017945 */ /* 0x000fe80003800000 */
[----:B------:R-:W-:Y:S05]  /*df80*/  @P1 BRA `(.L_x_10516) ;  /* 0x0000000000141947 */ /* 0x000fea0003800000 */
[----:B------:R-:W-:Y:S01]  /*df90*/  ISETP.NE.AND P0, PT, R20, RZ, PT ;  /* 0x000000ff1400720c */ /* 0x000fe20003f05270 */
[----:B------:R-:W-:-:S04]  /*dfa0*/  IMAD.MOV.U32 R7, RZ, RZ, 0x3000 ;  /* 0x00003000ff077424 */ /* 0x000fc800078e00ff */
[----:B------:R2:W-:Y:S08]  /*dfb0*/  SYNCS.ARRIVE.TRANS64 RZ, [R6+URZ+0x17070], R7 ;  /* 0x0170700706ff79a7 */ /* 0x0005f0000800003f */
[----:B------:R-:W-:Y:S05]  /*dfc0*/  @!P0 BRA `(.L_x_10516) ;  /* 0x0000000000048947 */ /* 0x000fea0003800000 */
[----:B------:R-:W-:Y:S01]  /*dfd0*/  BPT.TRAP 0x1 ;  /* 0x000000040000795c */ /* 0x000fe20000300000 */
.L_x_10516:
[----:B------:R-:W-:Y:S05]  /*dfe0*/  BSYNC B1 ;  /* 0x0000000000017941 */ /* 0x000fea0003800000 */
.L_x_10515:
        /* <DEDUP_REMOVED lines=15> */
.L_x_10517:
        /* <DEDUP_REMOVED lines=13> */
.L_x_10518:
        /* <DEDUP_REMOVED lines=15> */
.L_x_10519:
        /* <DEDUP_REMOVED lines=10> */
.L_x_10567:
[----:B------:R-:W-:Y:S01]  /*e340*/  BSSY B1, `(.L_x_10521) ;  /* 0x0000009000017945 */ /* 0x000fe20003800000 */
[----:B------:R-:W-:Y:S02]  /*e350*/  IMAD.MOV.U32 R2, RZ, RZ, 0x0 ;  /* 0x00000000ff027424 */ /* 0x000fe400078e00ff */
[----:B-12---:R-:W-:Y:S01]  /*e360*/  IMAD.MOV.U32 R3, RZ, RZ, 0x14f00000 ;  /* 0x14f00000ff037424 */ /* 0x006fe200078e00ff */
[----:B------:R-:W-:Y:S06]  /*e370*/  @P1 BRA `(.L_x_10522) ;  /* 0x0000000000141947 */ /* 0x000fec0003800000 */
[----:B------:R-:W-:Y:S01]  /*e380*/  ISETP.NE.AND P0, PT, R20, RZ, PT ;  /* 0x000000ff1400720c */ /* 0x000fe20003f05270 */
[----:B------:R-:W-:-:S04]  /*e390*/  IMAD.MOV.U32 R12, RZ, RZ, 0x3000 ;  /* 0x00003000ff0c7424 */ /* 0x000fc800078e00ff */
[----:B------:R1:W-:Y:S08]  /*e3a0*/  SYNCS.ARRIVE.TRANS64 RZ, [R6+URZ+0x17030], R12 ;  /* 0x0170300c06ff79a7 */ /* 0x0003f0000800003f */
[----:B------:R-:W-:Y:S05]  /*e3b0*/  @!P0 BRA `(.L_x_10522) ;  /* 0x0000000000048947 */ /* 0x000fea0003800000 */
[----:B------:R-:W-:Y:S01]  /*e3c0*/  BPT.TRAP 0x1 ;  /* 0x000000040000795c */ /* 0x000fe20000300000 */
.L_x_10522:
[----:B------:R-:W-:Y:S05]  /*e3d0*/  BSYNC B1 ;  /* 0x0000000000017941 */ /* 0x000fea0003800000 */
.L_x_10521:
        /* <DEDUP_REMOVED lines=12> */
.L_x_10523:
        /* <DEDUP_REMOVED lines=13> */
.L_x_10524:
        /* <DEDUP_REMOVED lines=13> */
.L_x_10525:
[----:B------:R-:W-:-:S13]  /*e640*/  @P0 ELECT P1, URZ, PT ;  /* 0x00000000003f082f */ /* 0x000fda0003820000 */
[----:B------:R-:W-:Y:S01]  /*e650*/  @P1 R2UR UR13, R16 ;  /* 0x00000000100d12ca */ /* 0x000fe200000e0000 */
[----:B------:R-:W-:Y:S01]  /*e660*/  UMOV UR12, UR36 ;  /* 0x00000024000c7c82 */ /* 0x000fe20008000000 */
[----:B------:R-:W-:-:S11]  /*e670*/  @P1 PLOP3.LUT P0, PT, P1, PT, PT, 0x8, 0x0 ;  /* 0x000000000000181c */ /* 0x000fd60000f0e170 */
[----:B------:R2:W-:Y:S01]  /*e680*/  UTMALDG.4D [UR8], [UR6], desc[UR14] ;  /* 0x00000e08060075b4 */ /* 0x0005e20008019000 */
[----:B------:R-:W-:Y:S01]  /*e690*/  PLOP3.LUT P1, PT, PT, PT, PT, 0x8, 0x0 ;  /* 0x000000000000781c */ /* 0x000fe20003f2e170 */
[----:B--2---:R-:W-:-:S12]  /*e6a0*/  @P0 BRA.U.ANY `(.L_x_10525) ;  /* 0xfffffffd00e40947 */ /* 0x004fd8000393ffff */
.L_x_10512:
[----:B------:R-:W-:Y:S05]  /*e6b0*/  BSYNC B0 ;  /* 0x0000000000007941 */ /* 0x000fea0003800000 */
.L_x_10511:
[----:B------:R-:W-:-:S13]  /*e6c0*/  ISETP.NE.AND P0, PT, R21, 0x3, PT ;  /* 0x000000031500780c */ /* 0x000fda0003f05270 */
[----:B------:R-:W-:Y:S05]  /*e6d0*/  @!P0 BRA `(.L_x_10526) ;  /* 0x0000000000048947 */ /* 0x000fea0003800000 */
[----:B------:R-:W-:Y:S01]  /*e6e0*/  BPT.TRAP 0x1 ;  /* 0x000000040000795c */ /* 0x000fe20000300000 */
.L_x_10526:
[----:B------:R-:W-:Y:S01]  /*e6f0*/  LOP3.LUT R2, R4, 0x1, RZ, 0x3c, !PT ;  /* 0x0000000104027812 */ /* 0x000fe200078e3cff */
[----:B-1----:R-:W-:Y:S01]  /*e700*/  IMAD.U32 R6, RZ, RZ, UR40 ;  /* 0x00000028ff067e24 */ /* 0x002fe2000f8e00ff */
[----:B------:R-:W-:Y:S02]  /*e710*/  LEA R3, R5, UR38, 0x3 ;  /* 0x0000002605037c11 */ /* 0x000fe4000f8e18ff */
[----:B------:R-:W-:Y:S02]  /*e720*/  SHF.L.U32 R2, R2, 0x1f, RZ ;  /* 0x0000001f02027819 */ /* 0x000fe400000006ff */
[----:B------:R-:W-:Y:S02]  /*e730*/  LOP3.LUT R6, R6, 0x2, RZ, 0xfc, !PT ;  /* 0x0000000206067812 */ /* 0x000fe400078efcff */
[----:B------:R-:W1:Y:S02]  /*e740*/  SYNCS.PHASECHK.TRANS64.TRYWAIT P0, [R3+URZ+0x17070], R2 ;  /* 0x01707002030075a7 */ /* 0x000e64000800017f */
[----:B------:R-:W-:Y:S01]  /*e750*/  ISETP.NE.AND P1, PT, R6, 0x3, PT ;  /* 0x000000030600780c */ /* 0x000fe20003f25270 */
[----:B-1----:R-:W-:-:S12]  /*e760*/  @!P0 BRA `(.L_x_10527) ;  /* 0x0000001400b08947 */ /* 0x002fd80003800000 */
.L_x_10568:
[----:B------:R-:W-:Y:S05]  /*e770*/  @!P1 BRA `(.L_x_10528) ;  /* 0x0000000000049947 */ /* 0x000fea0003800000 */
[----:B------:R-:W-:Y:S01]  /*e780*/  BPT.TRAP 0x1 ;  /* 0x000000040000795c */ /* 0x000fe20000300000 */
.L_x_10528:
[----:B------:R-:W-:Y:S01]  /*e790*/  SHF.L.U32 R4, R4, 0x1f, RZ ;  /* 0x0000001f04047819 */ /* 0x000fe200000006ff */
[----:B-1----:R-:W-:-:S03]  /*e7a0*/  IMAD R2, R5, 0x3000, RZ ;  /* 0x0000300005027824 */ /* 0x002fc600078e02ff */
[----:B------:R-:W1:Y:S02]  /*e7b0*/  SYNCS.PHASECHK.TRANS64.TRYWAIT P0, [R3+URZ+0x17060], R4 ;  /* 0x01706004030075a7 */ /* 0x000e64000800017f */
[----:B-1----:R-:W-:Y:S05]  /*e7c0*/  @!P0 BRA `(.L_x_10529) ;  /* 0x0000001400ac8947 */ /* 0x002fea0003800000 */
.L_x_10569:
[C---:B------:R-:W-:Y:S01]  /*e7d0*/  LOP3.LUT R12, R2.reuse, R19, RZ, 0xfc, !PT ;  /* 0x00000013020c7212 */ /* 0x040fe200078efcff */
[----:B------:R-:W-:Y:S05]  /*e7e0*/  WARPSYNC.ALL ;  /* 0x0000000000007948 */ /* 0x000fea0003800000 */
[----:B-1----:R-:W1:Y:S01]  /*e7f0*/  LDSM.16.MT88.4 R4, [R12+UR38+0x6400] ;  /* 0x006400260c04783b */ /* 0x002e620008004200 */
[----:B0-----:R-:W-:Y:S01]  /*e800*/  VIADD R17, R2, 0x1000 ;  /* 0x0000100002117836 */ /* 0x001fe20000000000 */
        /* <DEDUP_REMOVED lines=8> */
[----:B------:R-:W-:Y:S03]  /*e890*/  STSM.16.M88.4 [R4], R8 ;  /* 0x0000000804007844 */ /* 0x000fe60000000200 */
[----:B------:R-:W-:Y:S01]  /*e8a0*/  IMAD.IADD R17, R27, 0x1, R17 ;  /* 0x000000011b117824 */ /* 0x000fe200078e0211 */
[----:B------:R-:W0:Y:S02]  /*e8b0*/  LDSM.16.MT88.4 R4, [R5+UR38+0x6400] ;  /* 0x006400260504783b */ /* 0x000e240008004200 */
[----:B0-----:R-:W-:-:S02]  /*e8c0*/  PRMT R8, R4, 0x6420, R5 ;  /* 0x0000642004087816 */ /* 0x001fc40000000005 */
[----:B------:R-:W-:Y:S02]  /*e8d0*/  PRMT R9, R4, 0x7531, R5 ;  /* 0x0000753104097816 */ /* 0x000fe40000000005 */
[C-C-:B------:R-:W-:Y:S02]  /*e8e0*/  PRMT R10, R6.reuse, 0x6420, R7.reuse ;  /* 0x00006420060a7816 */ /* 0x140fe40000000007 */
[----:B------:R-:W-:-:S05]  /*e8f0*/  PRMT R11, R6, 0x7531, R7 ;  /* 0x00007531060b7816 */ /* 0x000fca0000000007 */
[----:B------:R0:W-:Y:S02]  /*e900*/  STSM.16.M88.4 [R17], R8 ;  /* 0x0000000811007844 */ /* 0x0001e40000000200 */
[----:B0-----:R-:W-:Y:S01]  /*e910*/  VIADD R17, R2, 0x2000 ;  /* 0x0000200002117836 */ /* 0x001fe20000000000 */
[----:B------:R-:W-:-:S04]  /*e920*/  IADD3 R2, R27, R15, R2 ;  /* 0x0000000f1b027210 */ /* 0x000fc80007ffe002 */
        /* <DEDUP_REMOVED lines=35> */
.L_x_10530:
        /* <DEDUP_REMOVED lines=12> */
.L_x_10510:
[----:B------:R-:W-:-:S07]  /*ec20*/  IMAD.MOV.U32 R13, RZ, RZ, RZ ;  /* 0x000000ffff0d7224 */ /* 0x000fce00078e00ff */
.L_x_10532:
[----:B------:R-:W-:-:S04]  /*ec30*/  ULOP3.LUT UR4, UR40, 0x1, URZ, 0xfc, !UPT ;  /* 0x0000000128047892 */ /* 0x000fc8000f8efc3f */
[----:B------:R-:W-:-:S06]  /*ec40*/  UISETP.NE.AND UP0, UPT, UR4, 0x3, UPT ;  /* 0x000000030400788c */ /* 0x000fcc000bf05270 */
[----:B------:R-:W-:-:S13]  /*ec50*/  PLOP3.LUT P0, PT, PT, PT, UP0, 0x80, 0x0 ;  /* 0x000000000000781c */ /* 0x000fda0003f0f008 */
[----:B------:R-:W-:Y:S05]  /*ec60*/  @!P0 BRA `(.L_x_10533) ;  /* 0x0000000000048947 */ /* 0x000fea0003800000 */
[----:B------:R-:W-:Y:S01]  /*ec70*/  BPT.TRAP 0x1 ;  /* 0x000000040000795c */ /* 0x000fe20000300000 */
.L_x_10533:
[----:B0-----:R-:W-:Y:S01]  /*ec80*/  LOP3.LUT R3, R14, 0x1, RZ, 0x3c, !PT ;  /* 0x000000010e037812 */ /* 0x001fe200078e3cff */
[----:B------:R-:W-:Y:S01]  /*ec90*/  BSSY B0, `(.L_x_10534) ;  /* 0x0000005000007945 */ /* 0x000fe20003800000 */
[----:B------:R-:W-:Y:S02]  /*eca0*/  LEA R2, R13, UR38, 0x3 ;  /* 0x000000260d027c11 */ /* 0x000fe4000f8e18ff */
[----:B------:R-:W-:-:S04]  /*ecb0*/  SHF.L.U32 R3, R3, 0x1f, RZ ;  /* 0x0000001f03037819 */ /* 0x000fc800000006ff */
[----:B------:R-:W0:Y:S02]  /*ecc0*/  SYNCS.PHASECHK.TRANS64.TRYWAIT P0, [R2+URZ+0x17070], R3 ;  /* 0x01707003020075a7 */ /* 0x000e24000800017f */
[----:B0-----:R-:W-:Y:S05]  /*ecd0*/  @!P0 BRA `(.L_x_10535) ;  /* 0x00000010007c8947 */ /* 0x001fea0003800000 */
.L_x_10570:
[----:B------:R-:W-:Y:S05]  /*ece0*/  BSYNC B0 ;  /* 0x0000000000007941 */ /* 0x000fea0003800000 */
.L_x_10534:
[----:B------:R-:W-:-:S06]  /*ecf0*/  ULOP3.LUT UR4, UR40, 0x2, URZ, 0xfc, !UPT ;  /* 0x0000000228047892 */ /* 0x000fcc000f8efc3f */
[----:B------:R-:W-:-:S05]  /*ed00*/  IMAD.U32 R0, RZ, RZ, UR4 ;  /* 0x00000004ff007e24 */ /* 0x000fca000f8e00ff */
[----:B------:R-:W-:-:S13]  /*ed10*/  ISETP.NE.AND P1, PT, R0, 0x3, PT ;  /* 0x000000030000780c */ /* 0x000fda0003f25270 */
[----:B------:R-:W-:Y:S05]  /*ed20*/  @!P1 BRA `(.L_x_10536) ;  /* 0x0000000000049947 */ /* 0x000fea0003800000 */
[----:B------:R-:W-:Y:S01]  /*ed30*/  BPT.TRAP 0x1 ;  /* 0x000000040000795c */ /* 0x000fe20000300000 */
.L_x_10536:
[----:B------:R-:W-:Y:S01]  /*ed40*/  SHF.L.U32 R5, R14, 0x1f, RZ ;  /* 0x0000001f0e057819 */ /* 0x000fe200000006ff */
[----:B------:R-:W-:-:S03]  /*ed50*/  IMAD R0, R13, 0x3000, RZ ;  /* 0x000030000d007824 */ /* 0x000fc600078e02ff */
[----:B------:R-:W1:Y:S02]  /*ed60*/  SYNCS.PHASECHK.TRANS64.TRYWAIT P0, [R2+URZ+0x17060], R5 ;  /* 0x01706005020075a7 */ /* 0x000e64000800017f */
[----:B0-----:R-:W-:Y:S01]  /*ed70*/  LOP3.LUT R3, R0, R19, RZ, 0xfc, !PT ;  /* 0x0000001300037212 */ /* 0x001fe200078efcff */
[----:B-1----:R-:W-:Y:S06]  /*ed80*/  @!P0 BRA `(.L_x_10537) ;  /* 0x0000001000648947 */ /* 0x002fec0003800000 */
.L_x_10571:
        /* <DEDUP_REMOVED lines=57> */
.L_x_10538:
        /* <DEDUP_REMOVED lines=12> */
.L_x_10491:
[----:B------:R-:W1:Y:S01]  /*f1e0*/  S2R R4, SR_CgaCtaId ;  /* 0x0000000000047919 */ /* 0x000e620000008800 */
[----:B------:R-:W-:Y:S02]  /*f1f0*/  MOV R3, 0x400 ;  /* 0x0000040000037802 */ /* 0x000fe40000000f00 */
[----:B------:R-:W-:Y:S02]  /*f200*/  SHF.L.U32 R2, R2, 0x1f, RZ ;  /* 0x0000001f02027819 */ /* 0x000fe400000006ff */
[----:B-1----:R-:W-:-:S04]  /*f210*/  LEA R7, R4, R3, 0x18 ;  /* 0x0000000304077211 */ /* 0x002fc800078ec0ff */
[----:B------:R-:W1:Y:S02]  /*f220*/  SYNCS.PHASECHK.TRANS64.TRYWAIT P0, [R7+URZ+0x17020], R2 ;  /* 0x01702002070075a7 */ /* 0x000e64000800017f */
[----:B-1----:R-:W-:Y:S05]  /*f230*/  @!P0 BRA `(.L_x_10539) ;  /* 0x0000000c004c8947 */ /* 0x002fea0003800000 */
.L_x_10572:
        /* <DEDUP_REMOVED lines=13> */
.L_x_10540:
        /* <DEDUP_REMOVED lines=12> */
.L_x_10573:
[----:B------:R-:W1:Y:S02]  /*f3d0*/  SYNCS.PHASECHK.TRANS64.TRYWAIT P1, [R3+URZ], R2 ;  /* 0x00000002030075a7 */ /* 0x000e64000802017f */
[----:B-1----:R-:W-:Y:S05]  /*f3e0*/  @!P1 BRA `(.L_x_10542) ;  /* 0x0000000c00089947 */ /* 0x002fea0003800000 */
.L_x_10574:
[----:B------:R-:W-:Y:S05]  /*f3f0*/  @!P0 BRA `(.L_x_10543) ;  /* 0x0000000000048947 */ /* 0x000fea0003800000 */
[----:B------:R-:W-:Y:S01]  /*f400*/  BPT.TRAP 0x1 ;  /* 0x000000040000795c */ /* 0x000fe20000300000 */
.L_x_10543:
[----:B-1----:R-:W-:-:S04]  /*f410*/  IMAD R3, R0, 0x8, R7 ;  /* 0x0000000800037824 */ /* 0x002fc800078e0207 */
[----:B------:R-:W1:Y:S02]  /*f420*/  SYNCS.PHASECHK.TRANS64.TRYWAIT P1, [R3+URZ+0x17060], R4 ;  /* 0x01706004030075a7 */ /* 0x000e64000802017f */
[----:B-1----:R-:W-:Y:S05]  /*f430*/  @!P1 BRA `(.L_x_10544) ;  /* 0x0000000c00089947 */ /* 0x002fea0003800000 */
.L_x_10575:
[----:B------:R-:W-:Y:S05]  /*f440*/  @!P0 BRA `(.L_x_10545) ;  /* 0x0000000000048947 */ /* 0x000fea0003800000 */
[----:B------:R-:W-:Y:S01]  /*f450*/  BPT.TRAP 0x1 ;  /* 0x000000040000795c */ /* 0x000fe20000300000 */
.L_x_10545:
[----:B0-----:R-:W-:-:S04]  /*f460*/  IMAD R5, R6, 0x8, R7 ;  /* 0x0000000806057824 */ /* 0x001fc800078e0207 */
[----:B------:R-:W0:Y:S02]  /*f470*/  SYNCS.PHASECHK.TRANS64.TRYWAIT P1, [R5+URZ+0x17060], R2 ;  /* 0x01706002050075a7 */ /* 0x000e24000802017f */
[----:B0-----:R-:W-:Y:S05]  /*f480*/  @!P1 BRA `(.L_x_10546) ;  /* 0x0000000c00089947 */ /* 0x001fea0003800000 */
.L_x_10576:
[----:B------:R-:W-:Y:S05]  /*f490*/  @!P0 BRA `(.L_x_10547) ;  /* 0x0000000000048947 */ /* 0x000fea0003800000 */
[----:B------:R-:W-:Y:S01]  /*f4a0*/  BPT.TRAP 0x1 ;  /* 0x000000040000795c */ /* 0x000fe20000300000 */
.L_x_10547:
[----:B------:R-:W2:Y:S02]  /*f4b0*/  SYNCS.PHASECHK.TRANS64.TRYWAIT P0, [R3+URZ+0x17080], R4 ;  /* 0x01708004030075a7 */ /* 0x000ea4000800017f */
[----:B--2---:R-:W-:Y:S05]  /*f4c0*/  @!P0 BRA `(.L_x_10548) ;  /* 0x0000000c000c8947 */ /* 0x004fea0003800000 */
.L_x_10549:
[----:B---3--:R3:W4:Y:S02]  /*f4d0*/  SYNCS.PHASECHK.TRANS64.TRYWAIT P0, [R5+URZ+0x17080], R2 ;  /* 0x01708002050075a7 */ /* 0x008724000800017f */
[----:B----4-:R-:W-:Y:S05]  /*f4e0*/  @!P0 NANOSLEEP.SYNCS 0x989680 ;  /* 0x009896800000895d */ /* 0x010fea0003900000 */
[----:B------:R-:W4:Y:S02]  /*f4f0*/  @!P0 SYNCS.PHASECHK.TRANS64 P0, [R5+URZ+0x17080], R2 ;  /* 0x01708002050085a7 */ /* 0x000f24000800007f */
[----:B----4-:R-:W-:Y:S05]  /*f500*/  @!P0 BRA `(.L_x_10549) ;  /* 0xfffffffc00f08947 */ /* 0x010fea000383ffff */
.L_x_10450:
[----:B------:R-:W-:Y:S05]  /*f510*/  BSYNC B6 ;  /* 0x0000000000067941 */ /* 0x000fea0003800000 */
.L_x_10447:
[----:B------:R-:W-:Y:S05]  /*f520*/  EXIT ;  /* 0x000000000000794d */ /* 0x000fea0003800000 */
.L_x_10454:
[----:B0-----:R-:W-:-:S04]  /*f530*/  IMAD.U32 R3, RZ, RZ, UR39 ;  /* 0x00000027ff037e24 */ /* 0x001fc8000f8e00ff */
[----:B------:R0:W1:Y:S03]  /*f540*/  SYNCS.PHASECHK.TRANS64.TRYWAIT P0, [R3+URZ+0x17000], R6 ;  /* 0x01700006030075a7 */ /* 0x000066000800017f */
[----:B-1----:R-:W-:Y:S05]  /*f550*/  @!P0 NANOSLEEP.SYNCS 0x989680 ;  /* 0x009896800000895d */ /* 0x002fea0003900000 */
[----:B------:R-:W1:Y:S02]  /*f560*/  @!P0 SYNCS.PHASECHK.TRANS64 P0, [R3+URZ+0x17000], R6 ;  /* 0x01700006030085a7 */ /* 0x000e64000800007f */
[----:B-1----:R-:W-:Y:S05]  /*f570*/  @!P0 BRA `(.L_x_10454) ;  /* 0xfffffffc00ec8947 */ /* 0x002fea000383ffff */
[----:B------:R-:W-:Y:S05]  /*f580*/  BRA `(.L_x_10550) ;  /* 0xffffff2000547947 */ /* 0x000fea000383ffff */
.L_x_10458:
[----:B0-----:R-:W-:-:S04]  /*f590*/  IMAD.U32 R3, RZ, RZ, UR39 ;  /* 0x00000027ff037e24 */ /* 0x001fc8000f8e00ff */
[----:B------:R0:W2:Y:S03]  /*f5a0*/  SYNCS.PHASECHK.TRANS64.TRYWAIT P2, [R3+URZ+0x17030], R6 ;  /* 0x01703006030075a7 */ /* 0x0000a6000804017f */
[----:B--2---:R-:W-:Y:S05]  /*f5b0*/  @!P2 NANOSLEEP.SYNCS 0x989680 ;  /* 0x009896800000a95d */ /* 0x004fea0003900000 */
[----:B------:R-:W2:Y:S02]  /*f5c0*/  @!P2 SYNCS.PHASECHK.TRANS64 P2, [R3+URZ+0x17030], R6 ;  /* 0x017030060300a5a7 */ /* 0x000ea4000804007f */
[----:B--2---:R-:W-:Y:S05]  /*f5d0*/  @!P2 BRA `(.L_x_10458) ;  /* 0xfffffffc00eca947 */ /* 0x004fea000383ffff */
[----:B------:R-:W-:Y:S05]  /*f5e0*/  BRA `(.L_x_10457) ;  /* 0xffffff2000747947 */ /* 0x000fea000383ffff */
.L_x_10463:
[----:B-1----:R-:W-:-:S04]  /*f5f0*/  IMAD.U32 R11, RZ, RZ, UR26 ;  /* 0x0000001aff0b7e24 */ /* 0x002fc8000f8e00ff */
[----:B------:R1:W2:Y:S03]  /*f600*/  SYNCS.PHASECHK.TRANS64.TRYWAIT P3, [R11+URZ+0x17030], R8 ;  /* 0x017030080b0075a7 */ /* 0x0002a6000806017f */
[----:B--2---:R-:W-:Y:S05]  /*f610*/  @!P3 NANOSLEEP.SYNCS 0x989680 ;  /* 0x009896800000b95d */ /* 0x004fea0003900000 */
[----:B------:R-:W2:Y:S02]  /*f620*/  @!P3 SYNCS.PHASECHK.TRANS64 P3, [R11+URZ+0x17030], R8 ;  /* 0x017030080b00b5a7 */ /* 0x000ea4000806007f */
[----:B--2---:R-:W-:Y:S05]  /*f630*/  @!P3 BRA `(.L_x_10463) ;  /* 0xfffffffc00ecb947 */ /* 0x004fea000383ffff */
[----:B------:R-:W-:Y:S05]  /*f640*/  BRA `(.L_x_10462) ;  /* 0xffffff4c00c07947 */ /* 0x000fea000383ffff */
.L_x_10467:
[----:B-1----:R-:W-:-:S04]  /*f650*/  IMAD.U32 R41, RZ, RZ, UR14 ;  /* 0x0000000eff297e24 */ /* 0x002fc8000f8e00ff */
[----:B------:R1:W2:Y:S03]  /*f660*/  SYNCS.PHASECHK.TRANS64.TRYWAIT P3, [R41+URZ+0x17050], R8 ;  /* 0x01705008290075a7 */ /* 0x0002a6000806017f */
[----:B--2---:R-:W-:Y:S05]  /*f670*/  @!P3 NANOSLEEP.SYNCS 0x989680 ;  /* 0x009896800000b95d */ /* 0x004fea0003900000 */
[----:B------:R-:W2:Y:S02]  /*f680*/  @!P3 SYNCS.PHASECHK.TRANS64 P3, [R41+URZ+0x17050], R8 ;  /* 0x017050082900b5a7 */ /* 0x000ea4000806007f */
[----:B--2---:R-:W-:Y:S05]  /*f690*/  @!P3 BRA `(.L_x_10467) ;  /* 0xfffffffc00ecb947 */ /* 0x004fea000383ffff */
[----:B------:R-:W-:Y:S05]  /*f6a0*/  BRA `(.L_x_10466) ;  /* 0xffffff5400087947 */ /* 0x000fea000383ffff */
.L_x_10474:
[----:B-1----:R-:W-:-:S04]  /*f6b0*/  IMAD.U32 R9, RZ, RZ, UR23 ;  /* 0x00000017ff097e24 */ /* 0x002fc8000f8e00ff */
[----:B------:R1:W2:Y:S03]  /*f6c0*/  SYNCS.PHASECHK.TRANS64.TRYWAIT P2, [R9+URZ+0x17030], R8 ;  /* 0x01703008090075a7 */ /* 0x0002a6000804017f */
[----:B--2---:R-:W-:Y:S05]  /*f6d0*/  @!P2 NANOSLEEP.SYNCS 0x989680 ;  /* 0x009896800000a95d */ /* 0x004fea0003900000 */
[----:B------:R-:W2:Y:S02]  /*f6e0*/  @!P2 SYNCS.PHASECHK.TRANS64 P2, [R9+URZ+0x17030], R8 ;  /* 0x017030080900a5a7 */ /* 0x000ea4000804007f */
[----:B--2---:R-:W-:Y:S05]  /*f6f0*/  @!P2 BRA `(.L_x_10474) ;  /* 0xfffffffc00eca947 */ /* 0x004fea000383ffff */
[----:B------:R-:W-:Y:S05]  /*f700*/  BRA `(.L_x_10473) ;  /* 0xffffff7800e87947 */ /* 0x000fea000383ffff */
.L_x_10478:
[----:B-1----:R-:W-:-:S04]  /*f710*/  IMAD.U32 R11, RZ, RZ, UR14 ;  /* 0x0000000eff0b7e24 */ /* 0x002fc8000f8e00ff */
[----:B------:R1:W3:Y:S03]  /*f720*/  SYNCS.PHASECHK.TRANS64.TRYWAIT P2, [R11+URZ+0x17050], R8 ;  /* 0x017050080b0075a7 */ /* 0x0002e6000804017f */
[----:B---3--:R-:W-:Y:S05]  /*f730*/  @!P2 NANOSLEEP.SYNCS 0x989680 ;  /* 0x009896800000a95d */ /* 0x008fea0003900000 */
[----:B------:R-:W3:Y:S02]  /*f740*/  @!P2 SYNCS.PHASECHK.TRANS64 P2, [R11+URZ+0x17050], R8 ;  /* 0x017050080b00a5a7 */ /* 0x000ee4000804007f */
[----:B---3--:R-:W-:Y:S05]  /*f750*/  @!P2 BRA `(.L_x_10478) ;  /* 0xfffffffc00eca947 */ /* 0x008fea000383ffff */
[----:B------:R-:W-:Y:S05]  /*f760*/  BRA `(.L_x_10477) ;  /* 0xffffff88003c7947 */ /* 0x000fea000383ffff */
.L_x_10484:
[----:B-1----:R-:W-:-:S04]  /*f770*/  IMAD.U32 R5, RZ, RZ, UR11 ;  /* 0x0000000bff057e24 */ /* 0x002fc8000f8e00ff */
[----:B------:R1:W2:Y:S03]  /*f780*/  SYNCS.PHASECHK.TRANS64.TRYWAIT P1, [R5+URZ+0x17050], R0 ;  /* 0x01705000050075a7 */ /* 0x0002a6000802017f */
[----:B--2---:R-:W-:Y:S05]  /*f790*/  @!P1 NANOSLEEP.SYNCS 0x989680 ;  /* 0x009896800000995d */ /* 0x004fea0003900000 */
[----:B------:R-:W2:Y:S02]  /*f7a0*/  @!P1 SYNCS.PHASECHK.TRANS64 P1, [R5+URZ+0x17050], R0 ;  /* 0x01705000050095a7 */ /* 0x000ea4000802007f */
[----:B--2---:R-:W-:Y:S05]  /*f7b0*/  @!P1 BRA `(.L_x_10484) ;  /* 0xfffffffc00ec9947 */ /* 0x004fea000383ffff */
[----:B------:R-:W-:Y:S05]  /*f7c0*/  BRA `(.L_x_10483) ;  /* 0xffffff9c008c7947 */ /* 0x000fea000383ffff */
.L_x_10497:
[----:B------:R-:W-:Y:S02]  /*f7d0*/  IMAD.MOV.U32 R13, RZ, RZ, R24 ;  /* 0x000000ffff0d7224 */ /* 0x000fe400078e0018 */
[----:B------:R-:W-:Y:S02]  /*f7e0*/  IMAD.MOV.U32 R12, RZ, RZ, RZ ;  /* 0x000000ffff0c7224 */ /* 0x000fe400078e00ff */
[----:B------:R-:W-:Y:S02]  /*f7f0*/  IMAD.MOV.U32 R11, RZ, RZ, 0x1f ;  /* 0x0000001fff0b7424 */ /* 0x000fe400078e00ff */
[----:B------:R-:W-:-:S07]  /*f800*/  IMAD.MOV.U32 R15, RZ, RZ, -0x1 ;  /* 0xffffffffff0f7424 */ /* 0x000fce00078e00ff */
[----:B------:R-:W-:Y:S05]  /*f810*/  WARPSYNC.COLLECTIVE R15, `(.L_x_10551) ;  /* 0x000000000f087348 */ /* 0x000fea0003c00000 */
[----:B------:R0:W1:Y:S02]  /*f820*/  SHFL.IDX P6, R14, R13, R12, R11 ;  /* 0x0000000c0d0e7389 */ /* 0x00006400000c000b */
[----:B01----:R-:W-:Y:S01]  /*f830*/  ENDCOLLECTIVE ;  /* 0x000000000000791b */ /* 0x003fe20003800000 */
.L_x_10551:
[----:B------:R-:W-:Y:S05]  /*f840*/  BRA `(.L_x_10552) ;  /* 0xffffffd000fc7947 */ /* 0x000fea000383ffff */
.L_x_10499:
[----:B------:R-:W-:Y:S01]  /*f850*/  BSSY B0, `(.L_x_10553) ;  /* 0x0000006000007945 */ /* 0x000fe20003800000 */
[----:B------:R-:W-:-:S07]  /*f860*/  IMAD.MOV.U32 R15, RZ, RZ, -0x1 ;  /* 0xffffffffff0f7424 */ /* 0x000fce00078e00ff */
[----:B------:R-:W-:Y:S05]  /*f870*/  WARPSYNC.COLLECTIVE R15, `(.L_x_10554) ;  /* 0x000000000f0c7348 */ /* 0x000fea0003c00000 */
[----:B------:R-:W-:Y:S02]  /*f880*/  ELECT P6, UR62, PT ;  /* 0x00000000003e782f */ /* 0x000fe400038c0000 */
[----:B------:R-:W-:Y:S01]  /*f890*/  MOV R14, UR62 ;  /* 0x0000003e000e7c02 */ /* 0x000fe20008000f00 */
[----:B------:R-:W-:Y:S10]  /*f8a0*/  ENDCOLLECTIVE ;  /* 0x000000000000791b */ /* 0x000ff40003800000 */
.L_x_10554:
[----:B------:R-:W-:Y:S05]  /*f8b0*/  BSYNC B0 ;  /* 0x0000000000007941 */ /* 0x000fea0003800000 */
.L_x_10553:
[----:B------:R-:W-:Y:S05]  /*f8c0*/  BRA `(.L_x_10555) ;  /* 0xffffffd000fc7947 */ /* 0x000fea000383ffff */
.L_x_10501:
[----:B-1----:R1:W2:Y:S02]  /*f8d0*/  SYNCS.PHASECHK.TRANS64.TRYWAIT P0, [R26+URZ+0x17080], R3 ;  /* 0x017080031a0075a7 */ /* 0x0022a4000800017f */
[----:B--2---:R-:W-:Y:S05]  /*f8e0*/  @!P0 NANOSLEEP.SYNCS 0x989680 ;  /* 0x009896800000895d */ /* 0x004fea0003900000 */
[----:B------:R-:W2:Y:S02]  /*f8f0*/  @!P0 SYNCS.PHASECHK.TRANS64 P0, [R26+URZ+0x17080], R3 ;  /* 0x017080031a0085a7 */ /* 0x000ea4000800007f */
[----:B--2---:R-:W-:Y:S05]  /*f900*/  @!P0 BRA `(.L_x_10501) ;  /* 0xfffffffc00f08947 */ /* 0x004fea000383ffff */
[----:B------:R-:W-:Y:S05]  /*f910*/  BRA `(.L_x_10556) ;  /* 0xffffffd400507947 */ /* 0x000fea000383ffff */
.L_x_10503:
[----:B--2---:R2:W3:Y:S02]  /*f920*/  SYNCS.PHASECHK.TRANS64.TRYWAIT P0, [R26+URZ+0x17040], R3 ;  /* 0x017040031a0075a7 */ /* 0x0044e4000800017f */
[----:B---3--:R-:W-:Y:S05]  /*f930*/  @!P0 NANOSLEEP.SYNCS 0x989680 ;  /* 0x009896800000895d */ /* 0x008fea0003900000 */
[----:B------:R-:W3:Y:S02]  /*f940*/  @!P0 SYNCS.PHASECHK.TRANS64 P0, [R26+URZ+0x17040], R3 ;  /* 0x017040031a0085a7 */ /* 0x000ee4000800007f */
[----:B---3--:R-:W-:Y:S05]  /*f950*/  @!P0 BRA `(.L_x_10503) ;  /* 0xfffffffc00f08947 */ /* 0x008fea000383ffff */
[----:B------:R-:W-:Y:S05]  /*f960*/  BRA `(.L_x_10557) ;  /* 0xffffffd400c87947 */ /* 0x000fea000383ffff */
.L_x_10506:
[----:B------:R-:W-:Y:S02]  /*f970*/  IMAD R10, R15, 0xc0, R10 ;  /* 0x000000c00f0a7824 */ /* 0x000fe400078e020a */
[----:B------:R-:W-:Y:S02]  /*f980*/  IMAD.MOV.U32 R13, RZ, RZ, R5 ;  /* 0x000000ffff0d7224 */ /* 0x000fe400078e0005 */
[----:B------:R-:W-:Y:S02]  /*f990*/  IMAD.MOV.U32 R12, RZ, RZ, RZ ;  /* 0x000000ffff0c7224 */ /* 0x000fe400078e00ff */
[----:B------:R-:W-:Y:S02]  /*f9a0*/  IMAD.MOV.U32 R11, RZ, RZ, 0x1e1f ;  /* 0x00001e1fff0b7424 */ /* 0x000fe400078e00ff */
[----:B------:R-:W-:-:S07]  /*f9b0*/  IMAD.MOV.U32 R15, RZ, RZ, -0x1 ;  /* 0xffffffffff0f7424 */ /* 0x000fce00078e00ff */
[----:B------:R-:W-:Y:S05]  /*f9c0*/  WARPSYNC.COLLECTIVE R15, `(.L_x_10558) ;  /* 0x000000000f087348 */ /* 0x000fea0003c00000 */
[----:B------:R0:W1:Y:S02]  /*f9d0*/  SHFL.IDX P6, R14, R13, R12, R11 ;  /* 0x0000000c0d0e7389 */ /* 0x00006400000c000b */
[----:B01----:R-:W-:Y:S01]  /*f9e0*/  ENDCOLLECTIVE ;  /* 0x000000000000791b */ /* 0x003fe20003800000 */
.L_x_10558:
[----:B------:R-:W-:Y:S02]  /*f9f0*/  IMAD.MOV.U32 R13, RZ, RZ, R4 ;  /* 0x000000ffff0d7224 */ /* 0x000fe400078e0004 */
[----:B------:R-:W-:-:S07]  /*fa00*/  IMAD.MOV.U32 R2, RZ, RZ, R14 ;  /* 0x000000ffff027224 */ /* 0x000fce00078e000e */
[----:B------:R-:W-:Y:S05]  /*fa10*/  WARPSYNC.COLLECTIVE R15, `(.L_x_10559) ;  /* 0x000000000f087348 */ /* 0x000fea0003c00000 */
[----:B------:R0:W1:Y:S02]  /*fa20*/  SHFL.IDX P6, R14, R13, R12, R11 ;  /* 0x0000000c0d0e7389 */ /* 0x00006400000c000b */
[----:B01----:R-:W-:Y:S01]  /*fa30*/  ENDCOLLECTIVE ;  /* 0x000000000000791b */ /* 0x003fe20003800000 */
.L_x_10559:
        /* <DEDUP_REMOVED lines=10> */
.L_x_10560:
        /* <DEDUP_REMOVED lines=14> */
.L_x_10561:
        /* <DEDUP_REMOVED lines=10> */
.L_x_10562:
        /* <DEDUP_REMOVED lines=13> */
.L_x_10563:
[----:B------:R-:W-:Y:S05]  /*fd30*/  BRA `(.L_x_10564) ;  /* 0xffffffdc00787947 */ /* 0x000fea000383ffff */
.L_x_10509:
[----:B0-----:R0:W2:Y:S02]  /*fd40*/  SYNCS.PHASECHK.TRANS64.TRYWAIT P0, [R26+URZ+0x17020], R3 ;  /* 0x017020031a0075a7 */ /* 0x0010a4000800017f */
[----:B--2---:R-:W-:Y:S05]  /*fd50*/  @!P0 NANOSLEEP.SYNCS 0x989680 ;  /* 0x009896800000895d */ /* 0x004fea0003900000 */
[----:B------:R-:W2:Y:S02]  /*fd60*/  @!P0 SYNCS.PHASECHK.TRANS64 P0, [R26+URZ+0x17020], R3 ;  /* 0x017020031a0085a7 */ /* 0x000ea4000800007f */
[----:B--2---:R-:W-:Y:S05]  /*fd70*/  @!P0 BRA `(.L_x_10509) ;  /* 0xfffffffc00f08947 */ /* 0x004fea000383ffff */
[----:B------:R-:W-:Y:S05]  /*fd80*/  BRA `(.L_x_10565) ;  /* 0xffffffdc00c87947 */ /* 0x000fea000383ffff */
.L_x_10514:
[----:B-1----:R1:W2:Y:S02]  /*fd90*/  SYNCS.PHASECHK.TRANS64.TRYWAIT P0, [R6+URZ+0x17080], R3 ;  /* 0x01708003060075a7 */ /* 0x0022a4000800017f */
[----:B--2---:R-:W-:Y:S05]  /*fda0*/  @!P0 NANOSLEEP.SYNCS 0x989680 ;  /* 0x009896800000895d */ /* 0x004fea0003900000 */
[----:B------:R-:W2:Y:S02]  /*fdb0*/  @!P0 SYNCS.PHASECHK.TRANS64 P0, [R6+URZ+0x17080], R3 ;  /* 0x01708003060085a7 */ /* 0x000ea4000800007f */
[----:B--2---:R-:W-:Y:S05]  /*fdc0*/  @!P0 BRA `(.L_x_10514) ;  /* 0xfffffffc00f08947 */ /* 0x004fea000383ffff */
[----:B------:R-:W-:Y:S05]  /*fdd0*/  BRA `(.L_x_10566) ;  /* 0xffffffe000647947 */ /* 0x000fea000383ffff */
.L_x_10520:
[----:B--2---:R2:W3:Y:S02]  /*fde0*/  SYNCS.PHASECHK.TRANS64.TRYWAIT P0, [R6+URZ+0x17040], R3 ;  /* 0x01704003060075a7 */ /* 0x0044e4000800017f */
[----:B---3--:R-:W-:Y:S05]  /*fdf0*/  @!P0 NANOSLEEP.SYNCS 0x989680 ;  /* 0x009896800000895d */ /* 0x008fea0003900000 */
[----:B------:R-:W3:Y:S02]  /*fe00*/  @!P0 SYNCS.PHASECHK.TRANS64 P0, [R6+URZ+0x17040], R3 ;  /* 0x01704003060085a7 */ /* 0x000ee4000800007f */
[----:B---3--:R-:W-:Y:S05]  /*fe10*/  @!P0 BRA `(.L_x_10520) ;  /* 0xfffffffc00f08947 */ /* 0x008fea000383ffff */
[----:B------:R-:W-:Y:S05]  /*fe20*/  BRA `(.L_x_10567) ;  /* 0xffffffe400447947 */ /* 0x000fea000383ffff */
.L_x_10527:
[----:B-1----:R1:W2:Y:S02]  /*fe30*/  SYNCS.PHASECHK.TRANS64.TRYWAIT P0, [R3+URZ+0x17070], R2 ;  /* 0x01707002030075a7 */ /* 0x0022a4000800017f */
[----:B--2---:R-:W-:Y:S05]  /*fe40*/  @!P0 NANOSLEEP.SYNCS 0x989680 ;  /* 0x009896800000895d */ /* 0x004fea0003900000 */
[----:B------:R-:W2:Y:S02]  /*fe50*/  @!P0 SYNCS.PHASECHK.TRANS64 P0, [R3+URZ+0x17070], R2 ;  /* 0x01707002030085a7 */ /* 0x000ea4000800007f */
[----:B--2---:R-:W-:Y:S05]  /*fe60*/  @!P0 BRA `(.L_x_10527) ;  /* 0xfffffffc00f08947 */ /* 0x004fea000383ffff */
[----:B------:R-:W-:Y:S05]  /*fe70*/  BRA `(.L_x_10568) ;  /* 0xffffffe8003c7947 */ /* 0x000fea000383ffff */
.L_x_10529:
[----:B-1----:R1:W2:Y:S02]  /*fe80*/  SYNCS.PHASECHK.TRANS64.TRYWAIT P0, [R3+URZ+0x17060], R4 ;  /* 0x01706004030075a7 */ /* 0x0022a4000800017f */
[----:B--2---:R-:W-:Y:S05]  /*fe90*/  @!P0 NANOSLEEP.SYNCS 0x989680 ;  /* 0x009896800000895d */ /* 0x004fea0003900000 */
[----:B------:R-:W2:Y:S02]  /*fea0*/  @!P0 SYNCS.PHASECHK.TRANS64 P0, [R3+URZ+0x17060], R4 ;  /* 0x01706004030085a7 */ /* 0x000ea4000800007f */
[----:B--2---:R-:W-:Y:S05]  /*feb0*/  @!P0 BRA `(.L_x_10529) ;  /* 0xfffffffc00f08947 */ /* 0x004fea000383ffff */
[----:B------:R-:W-:Y:S05]  /*fec0*/  BRA `(.L_x_10569) ;  /* 0xffffffe800407947 */ /* 0x000fea000383ffff */
.L_x_10535:
[----:B0-----:R0:W1:Y:S02]  /*fed0*/  SYNCS.PHASECHK.TRANS64.TRYWAIT P0, [R2+URZ+0x17070], R3 ;  /* 0x01707003020075a7 */ /* 0x001064000800017f */
[----:B-1----:R-:W-:Y:S05]  /*fee0*/  @!P0 NANOSLEEP.SYNCS 0x989680 ;  /* 0x009896800000895d */ /* 0x002fea0003900000 */
[----:B------:R-:W1:Y:S02]  /*fef0*/  @!P0 SYNCS.PHASECHK.TRANS64 P0, [R2+URZ+0x17070], R3 ;  /* 0x01707003020085a7 */ /* 0x000e64000800007f */
[----:B-1----:R-:W-:Y:S05]  /*ff00*/  @!P0 BRA `(.L_x_10535) ;  /* 0xfffffffc00f08947 */ /* 0x002fea000383ffff */
[----:B------:R-:W-:Y:S05]  /*ff10*/  BRA `(.L_x_10570) ;  /* 0xffffffec00707947 */ /* 0x000fea000383ffff */
.L_x_10537:
[----:B0-----:R0:W1:Y:S02]  /*ff20*/  SYNCS.PHASECHK.TRANS64.TRYWAIT P0, [R2+URZ+0x17060], R5 ;  /* 0x01706005020075a7 */ /* 0x001064000800017f */
[----:B-1----:R-:W-:Y:S05]  /*ff30*/  @!P0 NANOSLEEP.SYNCS 0x989680 ;  /* 0x009896800000895d */ /* 0x002fea0003900000 */
[----:B------:R-:W1:Y:S02]  /*ff40*/  @!P0 SYNCS.PHASECHK.TRANS64 P0, [R2+URZ+0x17060], R5 ;  /* 0x01706005020085a7 */ /* 0x000e64000800007f */
[----:B-1----:R-:W-:Y:S05]  /*ff50*/  @!P0 BRA `(.L_x_10537) ;  /* 0xfffffffc00f08947 */ /* 0x002fea000383ffff */
[----:B------:R-:W-:Y:S05]  /*ff60*/  BRA `(.L_x_10571) ;  /* 0xffffffec00887947 */ /* 0x000fea000383ffff */
.L_x_10539:
[----:B-1----:R1:W2:Y:S02]  /*ff70*/  SYNCS.PHASECHK.TRANS64.TRYWAIT P0, [R7+URZ+0x17020], R2 ;  /* 0x01702002070075a7 */ /* 0x0022a4000800017f */
[----:B--2---:R-:W-:Y:S05]  /*ff80*/  @!P0 NANOSLEEP.SYNCS 0x989680 ;  /* 0x009896800000895d */ /* 0x004fea0003900000 */
[----:B------:R-:W2:Y:S02]  /*ff90*/  @!P0 SYNCS.PHASECHK.TRANS64 P0, [R7+URZ+0x17020], R2 ;  /* 0x01702002070085a7 */ /* 0x000ea4000800007f */
[----:B--2---:R-:W-:Y:S05]  /*ffa0*/  @!P0 BRA `(.L_x_10539) ;  /* 0xfffffffc00f08947 */ /* 0x004fea000383ffff */
[----:B------:R-:W-:Y:S05]  /*ffb0*/  BRA `(.L_x_10572) ;  /* 0xfffffff000a07947 */ /* 0x000fea000383ffff */
.L_x_10541:
[----:B0-----:R0:W1:Y:S02]  /*ffc0*/  SYNCS.PHASECHK.TRANS64.TRYWAIT P1, [R5+URZ], R4 ;  /* 0x00000004050075a7 */ /* 0x001064000802017f */
[----:B-1----:R-:W-:Y:S05]  /*ffd0*/  @!P1 NANOSLEEP.SYNCS 0x989680 ;  /* 0x009896800000995d */ /* 0x002fea0003900000 */
[----:B------:R-:W1:Y:S02]  /*ffe0*/  @!P1 SYNCS.PHASECHK.TRANS64 P1, [R5+URZ], R4 ;  /* 0x00000004050095a7 */ /* 0x000e64000802007f */
[----:B-1----:R-:W-:Y:S05]  /*fff0*/  @!P1 BRA `(.L_x_10541) ;  /* 0xfffffffc00f09947 */ /* 0x002fea000383ffff */
[----:B------:R-:W-:Y:S05]  /*10000*/  BRA `(.L_x_10573) ;  /* 0xfffffff000f07947 */ /* 0x000fea000383ffff */
.L_x_10542:
[----:B-1----:R1:W2:Y:S02]  /*10010*/  SYNCS.PHASECHK.TRANS64.TRYWAIT P1, [R3+URZ], R2 ;  /* 0x00000002030075a7 */ /* 0x0022a4000802017f */
[----:B--2---:R-:W-:Y:S05]  /*10020*/  @!P1 NANOSLEEP.SYNCS 0x989680 ;  /* 0x009896800000995d */ /* 0x004fea0003900000 */
[----:B------:R-:W2:Y:S02]  /*10030*/  @!P1 SYNCS.PHASECHK.TRANS64 P1, [R3+URZ], R2 ;  /* 0x00000002030095a7 */ /* 0x000ea4000802007f */
[----:B--2---:R-:W-:Y:S05]  /*10040*/  @!P1 BRA `(.L_x_10542) ;  /* 0xfffffffc00f09947 */ /* 0x004fea000383ffff */
[----:B------:R-:W-:Y:S05]  /*10050*/  BRA `(.L_x_10574) ;  /* 0xfffffff000e47947 */ /* 0x000fea000383ffff */
.L_x_10544:
[----:B-1----:R1:W2:Y:S02]  /*10060*/  SYNCS.PHASECHK.TRANS64.TRYWAIT P1, [R3+URZ+0x17060], R4 ;  /* 0x01706004030075a7 */ /* 0x0022a4000802017f */
[----:B--2---:R-:W-:Y:S05]  /*10070*/  @!P1 NANOSLEEP.SYNCS 0x989680 ;  /* 0x009896800000995d */ /* 0x004fea0003900000 */
[----:B------:R-:W2:Y:S02]  /*10080*/  @!P1 SYNCS.PHASECHK.TRANS64 P1, [R3+URZ+0x17060], R4 ;  /* 0x01706004030095a7 */ /* 0x000ea4000802007f */
[----:B--2---:R-:W-:Y:S05]  /*10090*/  @!P1 BRA `(.L_x_10544) ;  /* 0xfffffffc00f09947 */ /* 0x004fea000383ffff */
[----:B------:R-:W-:Y:S05]  /*100a0*/  BRA `(.L_x_10575) ;  /* 0xfffffff000e47947 */ /* 0x000fea000383ffff */
.L_x_10546:
[----:B0-----:R0:W2:Y:S02]  /*100b0*/  SYNCS.PHASECHK.TRANS64.TRYWAIT P1, [R5+URZ+0x17060], R2 ;  /* 0x01706002050075a7 */ /* 0x0010a4000802017f */
[----:B--2---:R-:W-:Y:S05]  /*100c0*/  @!P1 NANOSLEEP.SYNCS 0x989680 ;  /* 0x009896800000995d */ /* 0x004fea0003900000 */
[----:B------:R-:W2:Y:S02]  /*100d0*/  @!P1 SYNCS.PHASECHK.TRANS64 P1, [R5+URZ+0x17060], R2 ;  /* 0x01706002050095a7 */ /* 0x000ea4000802007f */
[----:B--2---:R-:W-:Y:S05]  /*100e0*/  @!P1 BRA `(.L_x_10546) ;  /* 0xfffffffc00f09947 */ /* 0x004fea000383ffff */
[----:B------:R-:W-:Y:S05]  /*100f0*/  BRA `(.L_x_10576) ;  /* 0xfffffff000e47947 */ /* 0x000fea000383ffff */
.L_x_10548:
[----:B--2---:R2:W3:Y:S02]  /*10100*/  SYNCS.PHASECHK.TRANS64.TRYWAIT P0, [R3+URZ+0x17080], R4 ;  /* 0x01708004030075a7 */ /* 0x0044e4000800017f */
[----:B---3--:R-:W-:Y:S05]  /*10110*/  @!P0 NANOSLEEP.SYNCS 0x989680 ;  /* 0x009896800000895d */ /* 0x008fea0003900000 */
[----:B------:R-:W3:Y:S02]  /*10120*/  @!P0 SYNCS.PHASECHK.TRANS64 P0, [R3+URZ+0x17080], R4 ;  /* 0x01708004030085a7 */ /* 0x000ee4000800007f */
[----:B---3--:R-:W-:Y:S05]  /*10130*/  @!P0 BRA `(.L_x_10548) ;  /* 0xfffffffc00f08947 */ /* 0x008fea000383ffff */
[----:B------:R-:W-:Y:S05]  /*10140*/  BRA `(.L_x_10549) ;  /* 0xfffffff000e07947 */ /* 0x000fea000383ffff */
.L_x_10577:
        /* <DEDUP_REMOVED lines=11> */
.L_x_13371:


//--------------------- .text._ZN7cutlass13device_kernelIN5flash11enable_sm90INS1_16FlashAttnFwdSm90INS1_25CollectiveMainloopFwdSm90ILi2EN4cute5tupleIJNS5_1CILi1EEES8_S8_EEENS6_IJNS7_ILi192EEENS7_ILi128EEENS7_ILi96EEEEEELi96ENS_12float_e4m3_tEfNS_4arch4Sm90ELb1ELb0ELb1ELb1ELb0ELb0ELb0ELb1ELb1ELb1ELb1ELb0EEENS1_21CollectiveEpilogueFwdINS6_IJSA_SC_SB_EEES9_NS_10bfloat16_tESG_Li384ELb1ELb1ELb1ELb1EEENS1_36VarlenDynamicPersistentTileSchedulerILi192ELi128ELi384ELi128ELb1ELb1ELb1ELb1ELb1ELb1EEEEEEEEEvNT_6ParamsE --------------------------
	.section	.text._ZN7cutlass13device_kernelIN5flash11enable_sm90INS1_16FlashAttnFwdSm90INS1_25CollectiveMainloopFwdSm90ILi2EN4cute5tupleIJNS5_1CILi1EEES8_S8_EEENS6_IJNS7_ILi192EEENS7_ILi128EEENS7_ILi96EEEEEELi96ENS_12float_e4m3_tEfNS_4arch4Sm90ELb1ELb0ELb1ELb1ELb0ELb0ELb0ELb1ELb1ELb1ELb1ELb0EEENS1_21CollectiveEpilogueFwdINS6_IJSA_SC_SB_EEES9_NS_10bfloat16_tESG_Li384ELb1ELb1ELb1ELb1EEENS1_36VarlenDynamicPersistentTileSchedulerILi192ELi128ELi384ELi128ELb1ELb1ELb1ELb1ELb1ELb1EEEEEEEEEvNT_6ParamsE,"ax",@progbits
	.align	128
.text._ZN7cutlass13device_kernelIN5flash11enable_sm90INS1_16FlashAttnFwdSm90INS1_25CollectiveMainloopFwdSm90ILi2EN4cute5tupleIJNS5_1CILi1EEES8_S8_EEENS6_IJNS7_ILi192EEENS7_ILi128EEENS7_ILi96EEEEEELi96ENS_12float_e4m3_tEfNS_4arch4Sm90ELb1ELb0ELb1ELb1ELb0ELb0ELb0ELb1ELb1ELb1ELb1ELb0EEENS1_21CollectiveEpilogueFwdINS6_IJSA_SC_SB_EEES9_NS_10bfloat16_tESG_Li384ELb1ELb1ELb1ELb1EEENS1_36VarlenDynamicPersistentTileSchedulerILi192ELi128ELi384ELi128ELb1ELb1ELb1ELb1ELb1ELb1EEEEEEEEEvNT_6ParamsE:
        .type           _ZN7cutlass13device_kernelIN5flash11enable_sm90INS1_16FlashAttnFwdSm90INS1_25CollectiveMainloopFwdSm90ILi2EN4cute5tupleIJNS5_1CILi1EEES8_S8_EEENS6_IJNS7_ILi192EEENS7_ILi128EEENS7_ILi96EEEEEELi96ENS_12float_e4m3_tEfNS_4arch4Sm90ELb1ELb0ELb1ELb1ELb0ELb0ELb0ELb1ELb1ELb1ELb1ELb0EEENS1_21CollectiveEpilogueFwdINS6_IJSA_SC_SB_EEES9_NS_10bfloat16_tESG_Li384ELb1ELb1ELb1ELb1EEENS1_36VarlenDynamicPersistentTileSchedulerILi192ELi128ELi384ELi128ELb1ELb1ELb1ELb1ELb1ELb1EEEEEEEEEvNT_6ParamsE,@function
        .size           _ZN7cutlass13device_kernelIN5flash11enable_sm90INS1_16FlashAttnFwdSm90INS1_25CollectiveMainloopFwdSm90ILi2EN4cute5tupleIJNS5_1CILi1EEES8_S8_EEENS6_IJNS7_ILi192EEENS7_ILi128EEENS7_ILi96EEEEEELi96ENS_12float_e4m3_tEfNS_4arch4Sm90ELb1ELb0ELb1ELb1ELb0ELb0ELb0ELb1ELb1ELb1ELb1ELb0EEENS1_21CollectiveEpilogueFwdINS6_IJSA_SC_SB_EEES9_NS_10bfloat16_tESG_Li384ELb1ELb1ELb1ELb1EEENS1_36VarlenDynamicPersistentTileSchedulerILi192ELi128ELi384ELi128ELb1ELb1ELb1ELb1ELb1ELb1EEEEEEEEEvNT_6ParamsE,(.L_x_13372 - _ZN7cutlass13device_kernelIN5flash11enable_sm90INS1_16FlashAttnFwdSm90INS1_25CollectiveMainloopFwdSm90ILi2EN4cute5tupleIJNS5_1CILi1EEES8_S8_EEENS6_IJNS7_ILi192EEENS7_ILi128EEENS7_ILi96EEEEEELi96ENS_12float_e4m3_tEfNS_4arch4Sm90ELb1ELb0ELb1ELb1ELb0ELb0ELb0ELb1ELb1ELb1ELb1ELb0EEENS1_21CollectiveEpilogueFwdINS6_IJSA_SC_SB_EEES9_NS_10bfloat16_tESG_Li384ELb1ELb1ELb1ELb1EEENS1_36VarlenDynamicPersistentTileSchedulerILi192ELi128ELi384ELi128ELb1ELb1ELb1ELb1ELb1ELb1EEEEEEEEEvNT_6ParamsE)
        .other          _ZN7cutlass13device_kernelIN5flash11enable_sm90INS1_16FlashAttnFwdSm90INS1_25CollectiveMainloopFwdSm90ILi2EN4cute5tupleIJNS5_1CILi1EEES8_S8_EEENS6_IJNS7_ILi192EEENS7_ILi128EEENS7_ILi96EEEEEELi96ENS_12float_e4m3_tEfNS_4arch4Sm90ELb1ELb0ELb1ELb1ELb0ELb0ELb0ELb1ELb1ELb1ELb1ELb0EEENS1_21CollectiveEpilogueFwdINS6_IJSA_SC_SB_EEES9_NS_10bfloat16_tESG_Li384ELb1ELb1ELb1ELb1EEENS1_36VarlenDynamicPersistentTileSchedulerILi192ELi128ELi384ELi128ELb1ELb1ELb1ELb1ELb1ELb1EEEEEEEEEvNT_6ParamsE,@"STO_CUDA_ENTRY STV_DEFAULT"
_ZN7cutlass13device_kernelIN5flash11enable_sm90INS1_16FlashAttnFwdSm90INS1_25CollectiveMainloopFwdSm90ILi2EN4cute5tupleIJNS5_1CILi1EEES8_S8_EEENS6_IJNS7_ILi192EEENS7_ILi128EEENS7_ILi96EEEEEELi96ENS_12float_e4m3_tEfNS_4arch4Sm90ELb1ELb0ELb1ELb1ELb0ELb0ELb0ELb1ELb1ELb1ELb1ELb0EEENS1_21CollectiveEpilogueFwdINS6_IJSA_SC_SB_EEES9_NS_10bfloat16_tESG_Li384ELb1ELb1ELb1ELb1EEENS1_36VarlenDynamicPersistentTileSchedulerILi192ELi128ELi384ELi128ELb1ELb1ELb1ELb1ELb1ELb1EEEEEEEEEvNT_6ParamsE:
        /* <DEDUP_REMOVED lines=18> */
.L_x_10579:
[----:B------:R-:W-:Y:S05]  /*0120*/  BSYNC B0 ;  /* 0x0000000000007941 */ /* 0x000fea0003800000 */
.L_x_10578:
        /* <DEDUP_REMOVED lines=41> */
.L_x_10580:
        /* <DEDUP_REMOVED lines=22> */
.L_x_10581:
        /* <DEDUP_REMOVED lines=18> */
.L_x_10582:
        /* <DEDUP_REMOVED lines=22> */
.L_x_10583:
        /* <DEDUP_REMOVED lines=22> */
.L_x_10584:
[----:B------:R-:W-:Y:S01]  /*0900*/  PLOP3.LUT P0, PT, PT, PT, UP0, 0x80, 0x0 ;  /* 0x000000000000781c */ /* 0x000fe20003f0f008 */
[----:B------:R-:W-:Y:S01]  /*0910*/  UMOV UR40, 0x1 ;  /* 0x0000000100287882 */ /* 0x000fe20000000000 */
[----:B------:R-:W-:Y:S01]  /*0920*/  NOP ;  /* 0x0000000000007918 */ /* 0x000fe20000000000 */
[----:B------:R-:W-:Y:S01]  /*0930*/  USEL UR40, UR40, 0x2, !UP0 ;  /* 0x0000000228287887 */ /* 0x000fe2000c000000 */
[----:B------:R-:W-:Y:S01]  /*0940*/  ULDC.64 UR44, c[0x0][0x208] ;  /* 0x00008200002c7ab9 */ /* 0x000fe20000000a00 */
[----:B012-4-:R-:W-:Y:S08]  /*0950*/  BAR.SYNC.DEFER_BLOCKING 0x0 ;  /* 0x0000000000007b1d */ /* 0x017ff00000010000 */
[----:B------:R-:W-:Y:S05]  /*0960*/  @!P0 BRA `(.L_x_10585) ;  /* 0x000000cc00908947 */ /* 0x000fea0003800000 */
.L_x_10586:
        /* <DEDUP_REMOVED lines=91> */
[----:B-1----:R-:W-:-:S07]  /*0f20*/  SHF.R.S32.HI R0, RZ, 0x1f, R152 ;  /* 0x0000001fff007819 */ /* 0x002fce0000011498 */
.L_x_10639:
[----:B012-4-:R-:W0:Y:S01]  /*0f30*/  LDC.64 R2, c[0x0][0xc88] ;  /* 0x00032200ff027b82 */ /* 0x017e220000000a00 */
        /* <DEDUP_REMOVED lines=21> */
[----:B---3--:R-:W-:-:S03]  /*1090*/  IMAD.U32 R4, RZ, RZ, UR10 ;  /* 0x0000000aff047e24 */ /* 0x008fc6000f8e00ff */
        /* <DEDUP_REMOVED lines=33> */
.L_x_10587:
        /* <DEDUP_REMOVED lines=8> */
.L_x_10588:
        /* <DEDUP_REMOVED lines=13> */
.L_x_10589:
[----:B------:R-:W-:Y:S01]  /*1400*/  ULDC UR6, c[0x0][0x448] ;  /* 0x0001120000067ab9 */ /* 0x000fe20000000800 */
[----:B------:R-:W-:Y:S02]  /*1410*/  UIMAD UR39, UR5, 0xc0, URZ ;  /* 0x000000c0052778a4 */ /* 0x000fe4000f8e023f */
        /* <DEDUP_REMOVED lines=60> */
.L_x_10590:
[----:B------:R-:W-:Y:S01]  /*17e0*/  UIMAD UR43, UR41, UR4, URZ ;  /* 0x00000004292b72a4 */ /* 0x000fe2000f8e023f */
[----:B------:R-:W-:Y:S01]  /*17f0*/  IMAD.U32 R0, RZ, RZ, UR9 ;  /* 0x00000009ff007e24 */ /* 0x000fe2000f8e00ff */
[----:B------:R-:W-:Y:S01]  /*1800*/  PLOP3.LUT P0, PT, PT, PT, PT, 0x80, 0x0 ;  /* 0x000000000000781c */ /* 0x000fe20003f0f070 */
[----:B------:R-:W-:Y:S01]  /*1810*/  IMAD.U32 R3, RZ, RZ, UR4 ;  /* 0x00000004ff037e24 */ /* 0x000fe2000f8e00ff */
[----:B------:R-:W-:Y:S01]  /*1820*/  CS2R R14, SRZ ;  /* 0x00000000000e7805 */ /* 0x000fe2000001ff00 */
[----:B------:R-:W-:Y:S01]  /*1830*/  IMAD.MOV.U32 R2, RZ, RZ, RZ ;  /* 0x000000ffff027224 */ /* 0x000fe200078e00ff */
[----:B------:R-:W-:Y:S01]  /*1840*/  CS2R R42, SRZ ;  /* 0x00000000002a7805 */ /* 0x000fe2000001ff00 */
[----:B------:R-:W-:Y:S01]  /*1850*/  IMAD.MOV.U32 R13, RZ, RZ, RZ ;  /* 0x000000ffff0d7224 */ /* 0x000fe200078e00ff */
[----:B------:R-:W-:Y:S02]  /*1860*/  VIADDMNMX R0, R3, UR43, R0, PT ;  /* 0x0000002b03007c46 */ /* 0x000fe4000b800100 */
[----:B------:R-:W-:Y:S01]  /*1870*/  CS2R R40, SRZ ;  /* 0x0000000000287805 */ /* 0x000fe2000001ff00 */
[----:B------:R-:W-:Y:S01]  /*1880*/  IMAD.MOV.U32 R93, RZ, RZ, RZ ;  /* 0x000000ffff5d7224 */ /* 0x000fe200078e00ff */
[----:B------:R-:W-:-:S02]  /*1890*/  CS2R R6, SRZ ;  /* 0x0000000000067805 */ /* 0x000fc4000001ff00 */
[----:B------:R-:W-:Y:S01]  /*18a0*/  R2UR UR54, R0 ;  /* 0x00000000003672ca */ /* 0x000fe200000e0000 */
        /* <DEDUP_REMOVED lines=66> */
.L_x_10592:
        /* <DEDUP_REMOVED lines=42> */
.L_x_10740:
[----:B------:R-:W-:Y:S05]  /*1f70*/  @!P1 BRA `(.L_x_10594) ;  /* 0x0000000000049947 */ /* 0x000fea0003800000 */
[----:B------:R-:W-:Y:S01]  /*1f80*/  BPT.TRAP 0x1 ;  /* 0x000000040000795c */ /* 0x000fe20000300000 */
.L_x_10594:
[----:B0-----:R-:W-:Y:S02]  /*1f90*/  IMAD.U32 R2, RZ, RZ, UR48 ;  /* 0x00000030ff027e24 */ /* 0x001fe4000f8e00ff */
[----:B------:R-:W-:-:S03]  /*1fa0*/  IMAD.U32 R3, RZ, RZ, UR49 ;  /* 0x00000031ff037e24 */ /* 0x000fc6000f8e00ff */
[----:B------:R-:W-:Y:S02]  /*1fb0*/  LEA R2, R2, UR47, 0x3 ;  /* 0x0000002f02027c11 */ /* 0x000fe4000f8e18ff */
[----:B------:R-:W-:-:S04]  /*1fc0*/  SHF.L.U32 R3, R3, 0x1f, RZ ;  /* 0x0000001f03037819 */ /* 0x000fc800000006ff */
[----:B------:R0:W1:Y:S01]  /*1fd0*/  SYNCS.PHASECHK.TRANS64.TRYWAIT P2, [R2+URZ+0x19c30], R3 ;  /* 0x019c3003020075a7 */ /* 0x000062000804017f */
[----:B------:R-:W-:Y:S05]  /*1fe0*/  @!P1 BRA `(.L_x_10595) ;  /* 0x0000000000049947 */ /* 0x000fea0003800000 */
[----:B------:R-:W-:Y:S01]  /*1ff0*/  BPT.TRAP 0x1 ;  /* 0x000000040000795c */ /* 0x000fe20000300000 */
.L_x_10595:
[----:B------:R-:W2:Y:S02]  /*2000*/  S2R R4, SR_TID.X ;  /* 0x0000000000047919 */ /* 0x000ea40000002100 */
[----:B--2---:R-:W-:Y:S01]  /*2010*/  LOP3.LUT P0, RZ, R4, 0x7f, RZ, 0xc0, !PT ;  /* 0x0000007f04ff7812 */ /* 0x004fe2000780c0ff */
[----:B-1----:R-:W-:-:S12]  /*2020*/  @P2 BRA `(.L_x_10596) ;  /* 0x0000000000082947 */ /* 0x002fd80003800000 */
[----:B------:R-:W1:Y:S02]  /*2030*/  SYNCS.PHASECHK.TRANS64.TRYWAIT P2, [R2+URZ+0x19c30], R3 ;  /* 0x019c3003020075a7 */ /* 0x000e64000804017f */
[----:B-1----:R-:W-:Y:S05]  /*2040*/  @!P2 BRA `(.L_x_10597) ;  /* 0x0000011800e4a947 */ /* 0x002fea0003800000 */
.L_x_10596:
[----:B------:R-:W-:Y:S05]  /*2050*/  WARPSYNC.ALL ;  /* 0x0000000000007948 */ /* 0x000fea0003800000 */
[----:B------:R-:W-:Y:S01]  /*2060*/  UIADD3 UR4, UR47, 0x13800, URZ ;  /* 0x000138002f047890 */ /* 0x000fe2000fffe03f */
[----:B------:R-:W-:Y:S01]  /*2070*/  WARPGROUP.ARRIVE ;  /* 0x00000000000079c5 */ /* 0x000fe20000000000 */
[----:B------:R-:W-:Y:S01]  /*2080*/  ULOP3.LUT UR12, UR55, 0x10000, URZ, 0xfc, !UPT ;  /* 0x00010000370c7892 */ /* 0x000fe2000f8efc3f */
[----:B------:R-:W-:Y:S01]  /*2090*/  CS2R R98, SRZ ;  /* 0x0000000000627805 */ /* 0x000fe2000001ff00 */
[----:B------:R-:W-:Y:S01]  /*20a0*/  USHF.R.U32.HI UR4, URZ, 0x4, UR4 ;  /* 0x000000043f047899 */ /* 0x000fe20008011604 */
[----:B------:R-:W-:Y:S01]  /*20b0*/  CS2R R100, SRZ ;  /* 0x0000000000647805 */ /* 0x000fe2000001ff00 */
[----:B------:R-:W-:Y:S01]  /*20c0*/  UMOV UR13, 0xc0000010 ;  /* 0xc0000010000d7882 */ /* 0x000fe20000000000 */
[----:B------:R-:W-:Y:S01]  /*20d0*/  UMOV UR15, 0xc0000010 ;  /* 0xc0000010000f7882 */ /* 0x000fe20000000000 */
[----:B------:R-:W-:Y:S01]  /*20e0*/  ULOP3.LUT UR4, UR4, 0x3fff, URZ, 0xc0, !UPT ;  /* 0x00003fff04047892 */ /* 0x000fe2000f8ec03f */
[----:B------:R-:W-:Y:S01]  /*20f0*/  CS2R R102, SRZ ;  /* 0x0000000000667805 */ /* 0x000fe2000001ff00 */
[----:B------:R-:W-:Y:S01]  /*2100*/  UMOV UR5, 0xc0000010 ;  /* 0xc000001000057882 */ /* 0x000fe20000000000 */
[----:B------:R-:W-:Y:S01]  /*2110*/  UMOV UR7, 0xc0000010 ;  /* 0xc000001000077882 */ /* 0x000fe20000000000 */
[----:B------:R-:W-:Y:S01]  /*2120*/  ULOP3.LUT UR16, UR4, 0x10000, URZ, 0xfc, !UPT ;  /* 0x0001000004107892 */ /* 0x000fe2000f8efc3f */
[----:B------:R-:W-:Y:S01]  /*2130*/  CS2R R104, SRZ ;  /* 0x0000000000687805 */ /* 0x000fe2000001ff00 */
[----:B------:R-:W-:Y:S01]  /*2140*/  UIADD3 UR4, UR12, 0x180, URZ ;  /* 0x000001800c047890 */ /* 0x000fe2000fffe03f */
[----:B------:R-:W-:Y:S01]  /*2150*/  CS2R R106, SRZ ;  /* 0x00000000006a7805 */ /* 0x000fe2000001ff00 */
[----:B------:R-:W-:Y:S01]  /*2160*/  UIMAD UR14, UR48, 0x300, UR16 ;  /* 0x00000300300e78a4 */ /* 0x000fe2000f8e0210 */
        /* <DEDUP_REMOVED lines=10> */
[----:B------:R-:W-:Y:S01]  /*2210*/  ULDC UR19, c[0x0][0x988] ;  /* 0x0002620000137ab9 */ /* 0x000fe20000000800 */
        /* <DEDUP_REMOVED lines=21> */
[----:B------:R-:W-:Y:S01]  /*2370*/  @UP0 ULDC UR11, c[0x0][0x450] ;  /* 0x00011400000b0ab9 */ /* 0x000fe20000000800 */
[----:B------:R-:W-:Y:S01]  /*2380*/  UMOV UR10, UR39 ;  /* 0x00000027000a7c82 */ /* 0x000fe20008000000 */
[----:B------:R-:W-:Y:S02]  /*2390*/  WARPGROUP.DEPBAR.LE gsb0, 0x0 ;  /* 0x00008000000079c5 */ /* 0x000fe40000010000 */
[C---:B------:R-:W-:Y:S01]  /*23a0*/  FMUL.FTZ R6, R0.reuse, R49 ;  /* 0x0000003100067220 */ /* 0x040fe20000410000 */
[C---:B------:R-:W-:Y:S01]  /*23b0*/  FMUL.FTZ R26, R0.reuse, R26 ;  /* 0x0000001a001a7220 */ /* 0x040fe20000410000 */
[----:B------:R-:W-:Y:S02]  /*23c0*/  VIADD R49, R17, UR39 ;  /* 0x0000002711317c36 */ /* 0x000fe40008000000 */
[C---:B------:R-:W-:Y:S01]  /*23d0*/  FMUL.FTZ R10, R0.reuse, R44 ;  /* 0x0000002c000a7220 */ /* 0x040fe20000410000 */
[C---:B------:R-:W-:Y:S01]  /*23e0*/  FMUL.FTZ R14, R0.reuse, R33 ;  /* 0x00000021000e7220 */ /* 0x040fe20000410000 */
[----:B------:R2:W3:Y:S01]  /*23f0*/  MUFU.TANH R97, R26 ;  /* 0x0000001a00617308 */ /* 0x0004e20000002400 */
[C---:B------:R-:W-:Y:S01]  /*2400*/  FMUL.FTZ R27, R0.reuse, R27 ;  /* 0x0000001b001b7220 */ /* 0x040fe20000410000 */
[C---:B------:R-:W-:Y:S01]  /*2410*/  FMUL.FTZ R50, R0.reuse, R50 ;  /* 0x0000003200327220 */ /* 0x040fe20000410000 */
[C---:B------:R-:W-:Y:S01]  /*2420*/  FMUL.FTZ R30, R0.reuse, R30 ;  /* 0x0000001e001e7220 */ /* 0x040fe20000410000 */
[C---:B------:R-:W-:Y:S01]  /*2430*/  FMUL.FTZ R13, R0.reuse, R37 ;  /* 0x00000025000d7220 */ /* 0x040fe20000410000 */
[C---:B------:R-:W-:Y:S01]  /*2440*/  FMUL.FTZ R9, R0.reuse, R45 ;  /* 0x0000002d00097220 */ /* 0x040fe20000410000 */
[----:B------:R-:W-:Y:S01]  /*2450*/  FMUL.FTZ R51, R0, R51 ;  /* 0x0000003300337220 */ /* 0x000fe20000410000 */
[----:B------:R-:W-:Y:S01]  /*2460*/  IMAD.U32 R45, RZ, RZ, UR53 ;  /* 0x00000035ff2d7e24 */ /* 0x000fe2000f8e00ff */
[----:B------:R-:W4:Y:S01]  /*2470*/  MUFU.TANH R95, R27 ;  /* 0x0000001b005f7308 */ /* 0x000f220000002400 */
[----:B--2---:R-:W-:Y:S01]  /*2480*/  @P2 IMAD.HI.U32 R26, R49, UR6, RZ ;  /* 0x00000006311a2c27 */ /* 0x004fe2000f8e00ff */
[----:B------:R-:W-:-:S03]  /*2490*/  @UP0 ULDC UR6, c[0x0][0x450] ;  /* 0x0001140000060ab9 */ /* 0x000fc60000000800 */
[C---:B------:R-:W-:Y:S01]  /*24a0*/  FMUL.FTZ R31, R0.reuse, R31 ;  /* 0x0000001f001f7220 */ /* 0x040fe20000410000 */
[C---:B------:R-:W-:Y:S01]  /*24b0*/  FMUL.FTZ R20, R0.reuse, R29 ;  /* 0x0000001d00147220 */ /* 0x040fe20000410000 */
[C---:B------:R-:W-:Y:S01]  /*24c0*/  FMUL.FTZ R34, R0.reuse, R34 ;  /* 0x0000002200227220 */ /* 0x040fe20000410000 */
[----:B------:R-:W-:Y:S01]  /*24d0*/  @P2 SHF.R.U32.HI R49, RZ, UR6, R26 ;  /* 0x00000006ff312c19 */ /* 0x000fe2000801161a */
[----:B------:R-:W-:Y:S01]  /*24e0*/  UMOV UR6, 0xffffff80 ;  /* 0xffffff8000067882 */ /* 0x000fe20000000000 */
[----:B------:R2:W-:Y:S01]  /*24f0*/  MUFU.TANH R37, R50 ;  /* 0x0000003200257308 */ /* 0x0005e20000002400 */
[----:B------:R-:W-:Y:S01]  /*2500*/  UIMAD UR6, UR54, UR6, 0x80 ;  /* 0x00000080360674a4 */ /* 0x000fe2000f8e0206 */
[C---:B------:R-:W-:Y:S01]  /*2510*/  FMUL.FTZ R35, R0.reuse, R35 ;  /* 0x0000002300237220 */ /* 0x040fe20000410000 */
[----:B------:R-:W5:Y:S01]  /*2520*/  SHFL.IDX PT, R44, R49, 0x1, 0x1c1f ;  /* 0x003c1f00312c7f89 */ /* 0x000f6200000e0000 */
[C---:B------:R-:W-:Y:S01]  /*2530*/  FMUL.FTZ R38, R0.reuse, R38 ;  /* 0x0000002600267220 */ /* 0x040fe20000410000 */
[C---:B------:R-:W-:Y:S01]  /*2540*/  FMUL.FTZ R88, R0.reuse, R24 ;  /* 0x0000001800587220 */ /* 0x040fe20000410000 */
[C---:B------:R-:W-:Y:S01]  /*2550*/  FMUL.FTZ R39, R0.reuse, R39 ;  /* 0x0000002700277220 */ /* 0x040fe20000410000 */
[----:B------:R-:W-:Y:S01]  /*2560*/  IMAD.U32 R33, RZ, RZ, UR6 ;  /* 0x00000006ff217e24 */ /* 0x000fe2000f8e00ff */
[----:B------:R-:W4:Y:S01]  /*2570*/  MUFU.TANH R30, R30 ;  /* 0x0000001e001e7308 */ /* 0x000f220000002400 */
[C---:B------:R-:W-:Y:S01]  /*2580*/  FMUL.FTZ R24, R0.reuse, R25 ;  /* 0x0000001900187220 */ /* 0x040fe20000410000 */
[C---:B------:R-:W-:Y:S01]  /*2590*/  FMUL.FTZ R25, R0.reuse, R28 ;  /* 0x0000001c00197220 */ /* 0x040fe20000410000 */
[----:B------:R-:W-:Y:S01]  /*25a0*/  FMUL.FTZ R42, R0, R42 ;  /* 0x0000002a002a7220 */ /* 0x000fe20000410000 */
[--C-:B--2---:R-:W-:Y:S01]  /*25b0*/  IADD3 R50, -R16, 0x1, R33.reuse ;  /* 0x0000000110327810 */ /* 0x104fe20007ffe121 */
[C---:B------:R-:W-:Y:S01]  /*25c0*/  FMUL.FTZ R5, R0.reuse, R53 ;  /* 0x0000003500057220 */ /* 0x040fe20000410000 */
[C---:B------:R-:W-:Y:S01]  /*25d0*/  FMUL.FTZ R43, R0.reuse, R43 ;  /* 0x0000002b002b7220 */ /* 0x040fe20000410000 */
[C---:B------:R-:W-:Y:S01]  /*25e0*/  FMUL.FTZ R46, R0.reuse, R46 ;  /* 0x0000002e002e7220 */ /* 0x040fe20000410000 */
[----:B------:R2:W-:Y:S01]  /*25f0*/  MUFU.TANH R29, R51 ;  /* 0x00000033001d7308 */ /* 0x0005e20000002400 */
[----:B------:R-:W-:Y:S01]  /*2600*/  IADD3 R50, -R45, UR52, R50 ;  /* 0x000000342d327c10 */ /* 0x000fe2000fffe132 */
[C---:B------:R-:W-:Y:S01]  /*2610*/  FMUL.FTZ R26, R0.reuse, R55 ;  /* 0x00000037001a7220 */ /* 0x040fe20000410000 */
[C---:B------:R-:W-:Y:S01]  /*2620*/  FMUL.FTZ R47, R0.reuse, R47 ;  /* 0x0000002f002f7220 */ /* 0x040fe20000410000 */
[C---:B------:R-:W-:Y:S01]  /*2630*/  FMUL.FTZ R11, R0.reuse, R41 ;  /* 0x00000029000b7220 */ /* 0x040fe20000410000 */
[C---:B01----:R-:W-:Y:S01]  /*2640*/  FMUL.FTZ R3, R0.reuse, R57 ;  /* 0x0000003900037220 */ /* 0x043fe20000410000 */
[C---:B------:R-:W-:Y:S01]  /*2650*/  FMUL.FTZ R63, R0.reuse, R63 ;  /* 0x0000003f003f7220 */ /* 0x040fe20000410000 */
[----:B------:R-:W-:Y:S01]  /*2660*/  FMUL.FTZ R54, R0, R54 ;  /* 0x0000003600367220 */ /* 0x000fe20000410000 */
[----:B------:R-:W0:Y:S01]  /*2670*/  MUFU.TANH R31, R31 ;  /* 0x0000001f001f7308 */ /* 0x000e220000002400 */
[----:B--2---:R-:W-:Y:S01]  /*2680*/  IADD3 R51, -R16, UR52, R33 ;  /* 0x0000003410337c10 */ /* 0x004fe2000fffe121 */
[C---:B------:R-:W-:Y:S01]  /*2690*/  FMUL.FTZ R15, R0.reuse, R36 ;  /* 0x00000024000f7220 */ /* 0x040fe20000410000 */
[C---:B------:R-:W-:Y:S01]  /*26a0*/  FMUL.FTZ R27, R0.reuse, R58 ;  /* 0x0000003a001b7220 */ /* 0x040fe20000410000 */
[----:B------:R-:W-:Y:S01]  /*26b0*/  FMUL.FTZ R59, R0, R59 ;  /* 0x0000003b003b7220 */ /* 0x000fe20000410000 */
[----:B-----5:R-:W-:Y:S01]  /*26c0*/  VIADDMNMX R44, R44, R50, R51, PT ;  /* 0x000000322c2c7246 */ /* 0x020fe20003800133 */
        /* <DEDUP_REMOVED lines=8> */
[C---:B------:R-:W-:Y:S01]  /*2750*/  FMUL.FTZ R71, R0.reuse, R71 ;  /* 0x0000004700477220 */ /* 0x040fe20000410000 */
[----:B---3--:R-:W-:Y:S01]  /*2760*/  FSEL R97, R97, -INF , P3 ;  /* 0xff80000061617808 */ /* 0x008fe20001800000 */
[----:B------:R-:W2:Y:S01]  /*2770*/  MUFU.TANH R35, R35 ;  /* 0x0000002300237308 */ /* 0x000ea20000002400 */
[----:B----4-:R-:W-:Y:S01]  /*2780*/  FSEL R95, R95, -INF , P4 ;  /* 0xff8000005f5f7808 */ /* 0x010fe20002000000 */
[----:B------:R-:W-:Y:S01]  /*2790*/  FMUL.FTZ R74, R0, R74 ;  /* 0x0000004a004a7220 */ /* 0x000fe20000410000 */
[----:B------:R-:W-:Y:S01]  /*27a0*/  ISETP.GT.AND P3, PT, R44, 0x9, PT ;  /* 0x000000092c00780c */ /* 0x000fe20003f64270 */
[----:B------:R-:W-:Y:S01]  /*27b0*/  FMUL.FTZ R75, R0, R75 ;  /* 0x0000004b004b7220 */ /* 0x000fe20000410000 */
[----:B------:R-:W-:Y:S01]  /*27c0*/  FSEL R93, R30, -INF , P5 ;  /* 0xff8000001e5d7808 */ /* 0x000fe20002800000 */
[----:B------:R-:W-:Y:S01]  /*27d0*/  FMUL.FTZ R78, R0, R78 ;  /* 0x0000004e004e7220 */ /* 0x000fe20000410000 */
[----:B------:R-:W-:Y:S01]  /*27e0*/  FMNMX.FTZ R28, R97, R95, !PT ;  /* 0x0000005f611c7209 */ /* 0x000fe20007810000 */
[----:B------:R-:W3:Y:S01]  /*27f0*/  MUFU.TANH R38, R38 ;  /* 0x0000002600267308 */ /* 0x000ee20000002400 */
[----:B------:R-:W-:Y:S01]  /*2800*/  ISETP.GT.AND P4, PT, R44, 0x10, PT ;  /* 0x000000102c00780c */ /* 0x000fe20003f84270 */
[C---:B------:R-:W-:Y:S01]  /*2810*/  FMUL.FTZ R79, R0.reuse, R79 ;  /* 0x0000004f004f7220 */ /* 0x040fe20000410000 */
[----:B0-----:R-:W-:Y:S01]  /*2820*/  FSEL R53, R31, -INF , P3 ;  /* 0xff8000001f357808 */ /* 0x001fe20001800000 */
[C---:B------:R-:W-:Y:S01]  /*2830*/  FMUL.FTZ R82, R0.reuse, R82 ;  /* 0x0000005200527220 */ /* 0x040fe20000410000 */
[----:B------:R-:W-:Y:S01]  /*2840*/  FMNMX.FTZ R28, R93, R28, !PT ;  /* 0x0000001c5d1c7209 */ /* 0x000fe20007810000 */
[----:B------:R-:W-:Y:S01]  /*2850*/  FMUL.FTZ R83, R0, R83 ;  /* 0x0000005300537220 */ /* 0x000fe20000410000 */
[----:B------:R-:W-:Y:S01]  /*2860*/  ISETP.GT.AND P3, PT, R44, 0x11, PT ;  /* 0x000000112c00780c */ /* 0x000fe20003f64270 */
[----:B------:R-:W0:Y:S01]  /*2870*/  MUFU.TANH R39, R39 ;  /* 0x0000002700277308 */ /* 0x000e220000002400 */
[----:B-1----:R-:W-:Y:S01]  /*2880*/  FSEL R91, R34, -INF , P4 ;  /* 0xff800000225b7808 */ /* 0x002fe20002000000 */
[C---:B------:R-:W-:Y:S01]  /*2890*/  FMUL.FTZ R12, R0.reuse, R40 ;  /* 0x00000028000c7220 */ /* 0x040fe20000410000 */
[----:B------:R-:W-:Y:S01]  /*28a0*/  FMNMX.FTZ R28, R53, R28, !PT ;  /* 0x0000001c351c7209 */ /* 0x000fe20007810000 */
[----:B------:R-:W-:Y:S01]  /*28b0*/  FMUL.FTZ R86, R0, R86 ;  /* 0x0000005600567220 */ /* 0x000fe20000410000 */
[----:B------:R-:W-:Y:S01]  /*28c0*/  ISETP.GT.AND P4, PT, R44, 0x18, PT ;  /* 0x000000182c00780c */ /* 0x000fe20003f84270 */
[C---:B------:R-:W-:Y:S01]  /*28d0*/  FMUL.FTZ R87, R0.reuse, R87 ;  /* 0x0000005700577220 */ /* 0x040fe20000410000 */
[----:B--2---:R-:W-:Y:S01]  /*28e0*/  FSEL R55, R35, -INF , P3 ;  /* 0xff80000023377808 */ /* 0x004fe20001800000 */
[----:B------:R-:W1:Y:S01]  /*28f0*/  MUFU.TANH R42, R42 ;  /* 0x0000002a002a7308 */ /* 0x000e620000002400 */
[----:B------:R-:W-:Y:S01]  /*2900*/  FMNMX.FTZ R30, R91, R28, !PT ;  /* 0x0000001c5b1e7209 */ /* 0x000fe20007810000 */
[----:B------:R-:W-:Y:S01]  /*2910*/  FMUL.FTZ R28, R0, R67 ;  /* 0x00000043001c7220 */ /* 0x000fe20000410000 */
[----:B------:R-:W-:Y:S01]  /*2920*/  ISETP.GT.AND P3, PT, R44, 0x19, PT ;  /* 0x000000192c00780c */ /* 0x000fe20003f64270 */
[----:B------:R-:W-:Y:S01]  /*2930*/  FMUL.FTZ R8, R0, R48 ;  /* 0x0000003000087220 */ /* 0x000fe20000410000 */
[----:B---3--:R-:W-:Y:S01]  /*2940*/  FSEL R89, R38, -INF , P4 ;  /* 0xff80000026597808 */ /* 0x008fe20002000000 */
[----:B------:R-:W-:Y:S01]  /*2950*/  FMUL.FTZ R7, R0, R52 ;  /* 0x0000003400077220 */ /* 0x000fe20000410000 */
[----:B------:R-:W-:Y:S01]  /*2960*/  FMNMX.FTZ R30, R55, R30, !PT ;  /* 0x0000001e371e7209 */ /* 0x000fe20007810000 */
[----:B------:R-:W-:Y:S01]  /*2970*/  MUFU.TANH R43, R43 ;  /* 0x0000002b002b7308 */ /* 0x000fe20000002400 */
        /* <DEDUP_REMOVED lines=13> */
[----:B------:R-:W-:Y:S01]  /*2a50*/  @UP0 ULDC UR6, c[0x0][0x44c] ;  /* 0x0001130000060ab9 */ /* 0x000fe20000000800 */
[----:B------:R-:W-:Y:S01]  /*2a60*/  FMNMX.FTZ R30, R67, R30, !PT ;  /* 0x0000001e431e7209 */ /* 0x000fe20007810000 */
[----:B------:R0:W1:Y:S01]  /*2a70*/  MUFU.TANH R41, R47 ;  /* 0x0000002f00297308 */ /* 0x0000620000002400 */
[----:B------:R-:W-:-:S04]  /*2a80*/  UIMAD.WIDE.U32 UR6, UR39, UR6, URZ ;  /* 0x00000006270672a5 */ /* 0x000fc8000f8e003f */
[----:B------:R-:W-:-:S03]  /*2a90*/  @UP0 USHF.R.U32.HI UR10, URZ, UR11, UR7 ;  /* 0x0000000b3f0a0299 */ /* 0x000fc60008011607 */
[----:B------:R2:W-:Y:S01]  /*2aa0*/  MUFU.TANH R36, R63 ;  /* 0x0000003f00247308 */ /* 0x0005e20000002400 */
[----:B0-----:R-:W-:Y:S01]  /*2ab0*/  FSEL R47, R46, -INF , P4 ;  /* 0xff8000002e2f7808 */ /* 0x001fe20002000000 */
[----:B------:R-:W-:Y:S01]  /*2ac0*/  UIADD3 UR6, UR10, UR52, -UR53 ;  /* 0x000000340a067290 */ /* 0x000fe2000fffe835 */
[----:B------:R-:W-:-:S03]  /*2ad0*/  ISETP.GT.AND P4, PT, R44, 0x30, PT ;  /* 0x000000302c00780c */ /* 0x000fc60003f84270 */
[----:B------:R-:W-:Y:S01]  /*2ae0*/  USHF.R.S32.HI UR7, URZ, 0x1f, UR6 ;  /* 0x0000001f3f077899 */ /* 0x000fe20008011406 */
[----:B------:R-:W-:Y:S01]  /*2af0*/  FSEL R37, R37, -INF , P4 ;  /* 0xff80000025257808 */ /* 0x000fe20002000000 */
[----:B------:R-:W0:Y:S01]  /*2b00*/  MUFU.TANH R54, R54 ;  /* 0x0000003600367308 */ /* 0x000e220000002400 */
[----:B--2---:R-:W-:Y:S01]  /*2b10*/  FSEL R63, R43, -INF , P3 ;  /* 0xff8000002b3f7808 */ /* 0x004fe20001800000 */
[----:B------:R-:W-:Y:S01]  /*2b20*/  ULEA.HI UR7, UR7, UR6, URZ, 0x7 ;  /* 0x0000000607077291 */ /* 0x000fe2000f8f383f */
[C---:B------:R-:W-:Y:S02]  /*2b30*/  ISETP.GT.AND P3, PT, R44.reuse, 0x29, PT ;  /* 0x000000292c00780c */ /* 0x040fe40003f64270 */
[----:B------:R-:W-:Y:S01]  /*2b40*/  FMNMX.FTZ R30, R63, R30, !PT ;  /* 0x0000001e3f1e7209 */ /* 0x000fe20007810000 */
[----:B------:R-:W-:Y:S01]  /*2b50*/  USHF.R.S32.HI UR7, URZ, 0x7, UR7 ;  /* 0x000000073f077899 */ /* 0x000fe20008011407 */
[----:B-1----:R-:W-:Y:S01]  /*2b60*/  FSEL R41, R41, -INF , P3 ;  /* 0xff80000029297808 */ /* 0x002fe20001800000 */
[----:B------:R-:W1:Y:S01]  /*2b70*/  MUFU.TANH R26, R26 ;  /* 0x0000001a001a7308 */ /* 0x000e620000002400 */
[----:B------:R-:W-:Y:S01]  /*2b80*/  FMNMX.FTZ R30, R47, R30, !PT ;  /* 0x0000001e2f1e7209 */ /* 0x000fe20007810000 */
[----:B------:R-:W-:Y:S01]  /*2b90*/  UISETP.LT.AND UP1, UPT, UR43, UR7, UPT ;  /* 0x000000072b00728c */ /* 0x000fe2000bf21270 */
[----:B------:R-:W-:-:S02]  /*2ba0*/  ISETP.GT.AND P3, PT, R44, 0x31, PT ;  /* 0x000000312c00780c */ /* 0x000fc40003f64270 */
[----:B------:R-:W-:Y:S01]  /*2bb0*/  FMNMX.FTZ R30, R41, R30, !PT ;  /* 0x0000001e291e7209 */ /* 0x000fe20007810000 */
[----:B------:R-:W-:Y:S01]  /*2bc0*/  USEL UR17, UR43, UR7, !UP1 ;  /* 0x000000072b117287 */ /* 0x000fe2000c800000 */
[----:B------:R-:W-:Y:S01]  /*2bd0*/  ISETP.GT.AND P4, PT, R44, 0x38, PT ;  /* 0x000000382c00780c */ /* 0x000fe20003f84270 */
[----:B------:R-:W2:Y:S01]  /*2be0*/  MUFU.TANH R27, R27 ;  /* 0x0000001b001b7308 */ /* 0x000ea20000002400 */
[----:B------:R-:W-:Y:S01]  /*2bf0*/  FMNMX.FTZ R31, R37, R30, !PT ;  /* 0x0000001e251f7209 */ /* 0x000fe20007810000 */
[----:B------:R-:W-:-:S06]  /*2c00*/  UISETP.GE.AND UP1, UPT, UR18, UR17, UPT ;  /* 0x000000111200728c */ /* 0x000fcc000bf26270 */
[----:B------:R-:W3:Y:S08]  /*2c10*/  MUFU.TANH R59, R59 ;  /* 0x0000003b003b7308 */ /* 0x000ef00000002400 */
[----:B------:R4:W-:Y:S08]  /*2c20*/  MUFU.TANH R38, R28 ;  /* 0x0000001c00267308 */ /* 0x0009f00000002400 */
[----:B------:R-:W5:Y:S01]  /*2c30*/  MUFU.TANH R62, R62 ;  /* 0x0000003e003e7308 */ /* 0x000f620000002400 */
[----:B----4-:R-:W-:-:S02]  /*2c40*/  FSEL R28, R29, -INF , P3 ;  /* 0xff8000001d1c7808 */ /* 0x010fc40001800000 */
[----:B------:R-:W-:Y:S02]  /*2c50*/  ISETP.GT.AND P3, PT, R44, 0x39, PT ;  /* 0x000000392c00780c */ /* 0x000fe40003f64270 */
[----:B0-----:R-:W-:Y:S02]  /*2c60*/  FSEL R29, R54, -INF , P4 ;  /* 0xff800000361d7808 */ /* 0x001fe40002000000 */
[----:B------:R-:W-:Y:S01]  /*2c70*/  FMNMX.FTZ R30, R28, R31, !PT ;  /* 0x0000001f1c1e7209 */ /* 0x000fe20007810000 */
[----:B------:R-:W0:Y:S01]  /*2c80*/  MUFU.TANH R66, R66 ;  /* 0x0000004200427308 */ /* 0x000e220000002400 */
[----:B------:R-:W-:Y:S02]  /*2c90*/  ISETP.GT.AND P4, PT, R44, 0x40, PT ;  /* 0x000000402c00780c */ /* 0x000fe40003f84270 */
[----:B-1----:R-:W-:Y:S02]  /*2ca0*/  FSEL R26, R26, -INF , P3 ;  /* 0xff8000001a1a7808 */ /* 0x002fe40001800000 */
[----:B------:R-:W-:-:S02]  /*2cb0*/  FMNMX.FTZ R31, R29, R30, !PT ;  /* 0x0000001e1d1f7209 */ /* 0x000fc40007810000 */
[----:B------:R-:W-:Y:S01]  /*2cc0*/  ISETP.GT.AND P3, PT, R44, 0x41, PT ;  /* 0x000000412c00780c */ /* 0x000fe20003f64270 */
[----:B------:R-:W1:Y:S01]  /*2cd0*/  MUFU.TANH R70, R70 ;  /* 0x0000004600467308 */ /* 0x000e620000002400 */
[----:B--2---:R-:W-:Y:S02]  /*2ce0*/  FSEL R27, R27, -INF , P4 ;  /* 0xff8000001b1b7808 */ /* 0x004fe40002000000 */
[----:B------:R-:W-:Y:S02]  /*2cf0*/  FMNMX.FTZ R32, R26, R31, !PT ;  /* 0x0000001f1a207209 */ /* 0x000fe40007810000 */
[----:B------:R-:W-:Y:S02]  /*2d00*/  ISETP.GT.AND P4, PT, R44, 0x48, PT ;  /* 0x000000482c00780c */ /* 0x000fe40003f84270 */
[----:B---3--:R-:W-:Y:S01]  /*2d10*/  FSEL R30, R59, -INF , P3 ;  /* 0xff8000003b1e7808 */ /* 0x008fe20001800000 */
[----:B------:R-:W2:Y:S01]  /*2d20*/  MUFU.TANH R71, R71 ;  /* 0x0000004700477308 */ /* 0x000ea20000002400 */
[----:B------:R-:W-:-:S02]  /*2d30*/  FMNMX.FTZ R33, R27, R32, !PT ;  /* 0x000000201b217209 */ /* 0x000fc40007810000 */
[----:B------:R-:W-:Y:S02]  /*2d40*/  ISETP.GT.AND P3, PT, R44, 0x49, PT ;  /* 0x000000492c00780c */ /* 0x000fe40003f64270 */
[----:B-----5:R-:W-:Y:S01]  /*2d50*/  FSEL R31, R62, -INF , P4 ;  /* 0xff8000003e1f7808 */ /* 0x020fe20002000000 */
[----:B------:R-:W-:Y:S01]  /*2d60*/  FMUL.FTZ R62, R0, R61 ;  /* 0x0000003d003e7220 */ /* 0x000fe20000410000 */
[----:B------:R-:W-:Y:S01]  /*2d70*/  FMNMX.FTZ R34, R30, R33, !PT ;  /* 0x000000211e227209 */ /* 0x000fe20007810000 */
[----:B------:R-:W3:Y:S01]  /*2d80*/  MUFU.TANH R74, R74 ;  /* 0x0000004a004a7308 */ /* 0x000ee20000002400 */
[----:B------:R-:W-:Y:S02]  /*2d90*/  ISETP.GT.AND P4, PT, R44, 0x50, PT ;  /* 0x000000502c00780c */ /* 0x000fe40003f84270 */
[----:B------:R-:W-:Y:S02]  /*2da0*/  FSEL R32, R36, -INF , P3 ;  /* 0xff80000024207808 */ /* 0x000fe40001800000 */
[----:B------:R-:W-:-:S02]  /*2db0*/  FMNMX.FTZ R33, R31, R34, !PT ;  /* 0x000000221f217209 */ /* 0x000fc40007810000 */
[----:B------:R-:W-:Y:S01]  /*2dc0*/  ISETP.GT.AND P3, PT, R44, 0x51, PT ;  /* 0x000000512c00780c */ /* 0x000fe20003f64270 */
[----:B------:R-:W4:Y:S01]  /*2dd0*/  MUFU.TANH R75, R75 ;  /* 0x0000004b004b7308 */ /* 0x000f220000002400 */
[----:B0-----:R-:W-:Y:S01]  /*2de0*/  FSEL R34, R66, -INF , P4 ;  /* 0xff80000042227808 */ /* 0x001fe20002000000 */
[----:B------:R-:W-:Y:S01]  /*2df0*/  FMUL.FTZ R66, R0, R69 ;  /* 0x0000004500427220 */ /* 0x000fe20000410000 */
[----:B------:R-:W-:Y:S01]  /*2e00*/  FMNMX.FTZ R35, R32, R33, !PT ;  /* 0x0000002120237209 */ /* 0x000fe20007810000 */
[----:B------:R-:W-:Y:S01]  /*2e10*/  FMUL.FTZ R69, R0, R73 ;  /* 0x0000004900457220 */ /* 0x000fe20000410000 */
[----:B------:R-:W-:Y:S01]  /*2e20*/  FSEL R33, R38, -INF , P3 ;  /* 0xff80000026217808 */ /* 0x000fe20001800000 */
[----:B------:R-:W-:Y:S01]  /*2e30*/  FMUL.FTZ R73, R0, R80 ;  /* 0x0000005000497220 */ /* 0x000fe20000410000 */
[----:B------:R-:W-:Y:S01]  /*2e40*/  ISETP.GT.AND P4, PT, R44, 0x58, PT ;  /* 0x000000582c00780c */ /* 0x000fe20003f84270 */
[----:B------:R-:W0:Y:S01]  /*2e50*/  MUFU.TANH R43, R78 ;  /* 0x0000004e002b7308 */ /* 0x000e220000002400 */
[----:B------:R-:W-:-:S02]  /*2e60*/  FMNMX.FTZ R38, R34, R35, !PT ;  /* 0x0000002322267209 */ /* 0x000fc40007810000 */
[----:B------:R-:W-:Y:S02]  /*2e70*/  ISETP.GT.AND P3, PT, R44, 0x59, PT ;  /* 0x000000592c00780c */ /* 0x000fe40003f64270 */
[----:B-1----:R-:W-:Y:S01]  /*2e80*/  FSEL R36, R70, -INF , P4 ;  /* 0xff80000046247808 */ /* 0x002fe20002000000 */
[----:B------:R-:W-:Y:S01]  /*2e90*/  FMUL.FTZ R70, R0, R72 ;  /* 0x0000004800467220 */ /* 0x000fe20000410000 */
[----:B------:R-:W-:Y:S01]  /*2ea0*/  FMNMX.FTZ R39, R33, R38, !PT ;  /* 0x0000002621277209 */ /* 0x000fe20007810000 */
[----:B------:R-:W1:Y:S01]  /*2eb0*/  MUFU.TANH R42, R79 ;  /* 0x0000004f002a7308 */ /* 0x000e620000002400 */
[----:B------:R-:W-:Y:S01]  /*2ec0*/  ISETP.GT.AND P4, PT, R44, 0x60, PT ;  /* 0x000000602c00780c */ /* 0x000fe20003f84270 */
[C---:B------:R-:W-:Y:S01]  /*2ed0*/  FMUL.FTZ R72, R0.reuse, R76 ;  /* 0x0000004c00487220 */ /* 0x040fe20000410000 */
[----:B--2---:R-:W-:Y:S01]  /*2ee0*/  FSEL R35, R71, -INF , P3 ;  /* 0xff80000047237808 */ /* 0x004fe20001800000 */
[----:B------:R-:W-:Y:S01]  /*2ef0*/  FMUL.FTZ R71, R0, R77 ;  /* 0x0000004d00477220 */ /* 0x000fe20000410000 */
[----:B------:R-:W-:Y:S01]  /*2f00*/  FMNMX.FTZ R38, R36, R39, !PT ;  /* 0x0000002724267209 */ /* 0x000fe20007810000 */
[----:B------:R-:W2:Y:S01]  /*2f10*/  SHFL.IDX PT, R77, R49, RZ, 0x1c1f ;  /* 0x001c1fff314d7589 */ /* 0x000ea200000e0000 */
[----:B------:R-:W-:Y:S01]  /*2f20*/  ISETP.GT.AND P3, PT, R44, 0x61, PT ;  /* 0x000000612c00780c */ /* 0x000fe20003f64270 */
[----:B------:R-:W5:Y:S01]  /*2f30*/  MUFU.TANH R46, R82 ;  /* 0x00000052002e7308 */ /* 0x000f620000002400 */
[----:B---3--:R-:W-:Y:S01]  /*2f40*/  FSEL R39, R74, -INF , P4 ;  /* 0xff8000004a277808 */ /* 0x008fe20002000000 */
[C---:B------:R-:W-:Y:S01]  /*2f50*/  FMUL.FTZ R74, R0.reuse, R81 ;  /* 0x00000051004a7220 */ /* 0x040fe20000410000 */
[----:B------:R-:W-:Y:S01]  /*2f60*/  FMNMX.FTZ R40, R35, R38, !PT ;  /* 0x0000002623287209 */ /* 0x000fe20007810000 */
[----:B------:R-:W-:Y:S01]  /*2f70*/  FMUL.FTZ R76, R0, R84 ;  /* 0x00000054004c7220 */ /* 0x000fe20000410000 */
[----:B------:R-:W-:-:S02]  /*2f80*/  ISETP.GT.AND P4, PT, R44, 0x68, PT ;  /* 0x000000682c00780c */ /* 0x000fc40003f84270 */
[----:B----4-:R-:W-:Y:S01]  /*2f90*/  FSEL R38, R75, -INF , P3 ;  /* 0xff8000004b267808 */ /* 0x010fe20001800000 */
[----:B------:R-:W3:Y:S01]  /*2fa0*/  MUFU.TANH R83, R83 ;  /* 0x0000005300537308 */ /* 0x000ee20000002400 */
[----:B------:R-:W-:Y:S01]  /*2fb0*/  FMNMX.FTZ R45, R39, R40, !PT ;  /* 0x00000028272d7209 */ /* 0x000fe20007810000 */
[----:B------:R-:W-:Y:S01]  /*2fc0*/  FMUL.FTZ R75, R0, R85 ;  /* 0x00000055004b7220 */ /* 0x000fe20000410000 */
[----:B------:R-:W-:Y:S02]  /*2fd0*/  ISETP.GT.AND P3, PT, R44, 0x69, PT ;  /* 0x000000692c00780c */ /* 0x000fe40003f64270 */
[----:B0-----:R-:W-:Y:S02]  /*2fe0*/  FSEL R43, R43, -INF , P4 ;  /* 0xff8000002b2b7808 */ /* 0x001fe40002000000 */
[----:B------:R-:W-:Y:S01]  /*2ff0*/  FMNMX.FTZ R40, R38, R45, !PT ;  /* 0x0000002d26287209 */ /* 0x000fe20007810000 */
[----:B------:R-:W0:Y:S01]  /*3000*/  MUFU.TANH R86, R86 ;  /* 0x0000005600567308 */ /* 0x000e220000002400 */
[----:B------:R-:W-:-:S02]  /*3010*/  ISETP.GT.AND P4, PT, R44, 0x70, PT ;  /* 0x000000702c00780c */ /* 0x000fc40003f84270 */
[----:B-1----:R-:W-:Y:S02]  /*3020*/  FSEL R42, R42, -INF , P3 ;  /* 0xff8000002a2a7808 */ /* 0x002fe40001800000 */
[----:B------:R-:W-:Y:S02]  /*3030*/  FMNMX.FTZ R45, R43, R40, !PT ;  /* 0x000000282b2d7209 */ /* 0x000fe40007810000 */
[----:B------:R-:W-:Y:S01]  /*3040*/  ISETP.GT.AND P3, PT, R44, 0x71, PT ;  /* 0x000000712c00780c */ /* 0x000fe20003f64270 */
[----:B------:R-:W1:Y:S01]  /*3050*/  MUFU.TANH R87, R87 ;  /* 0x0000005700577308 */ /* 0x000e620000002400 */
[----:B-----5:R-:W-:Y:S02]  /*3060*/  FSEL R46, R46, -INF , P4 ;  /* 0xff8000002e2e7808 */ /* 0x020fe40002000000 */
[----:B------:R-:W-:Y:S02]  /*3070*/  FMNMX.FTZ R45, R42, R45, !PT ;  /* 0x0000002d2a2d7209 */ /* 0x000fe40007810000 */
[----:B------:R-:W-:-:S02]  /*3080*/  ISETP.GT.AND P4, PT, R44, 0x78, PT ;  /* 0x000000782c00780c */ /* 0x000fc40003f84270 */
[----:B---3--:R-:W-:Y:S01]  /*3090*/  FSEL R40, R83, -INF , P3 ;  /* 0xff80000053287808 */ /* 0x008fe20001800000 */
[----:B------:R-:W-:Y:S01]  /*30a0*/  MUFU.TANH R88, R88 ;  /* 0x0000005800587308 */ /* 0x000fe20000002400 */
[----:B------:R-:W-:Y:S02]  /*30b0*/  FMNMX.FTZ R59, R46, R45, !PT ;  /* 0x0000002d2e3b7209 */ /* 0x000fe40007810000 */
[----:B------:R-:W-:Y:S02]  /*30c0*/  ISETP.GT.AND P3, PT, R44, 0x79, PT ;  /* 0x000000792c00780c */ /* 0x000fe40003f64270 */
[----:B0-----:R-:W-:Y:S02]  /*30d0*/  FSEL R45, R86, -INF , P4 ;  /* 0xff800000562d7808 */ /* 0x001fe40002000000 */
[----:B------:R-:W-:Y:S01]  /*30e0*/  FMNMX.FTZ R48, R40, R59, !PT ;  /* 0x0000003b28307209 */ /* 0x000fe20007810000 */
[----:B------:R-:W0:Y:S01]  /*30f0*/  MUFU.TANH R24, R24 ;  /* 0x0000001800187308 */ /* 0x000e220000002400 */
[----:B-1----:R-:W-:-:S02]  /*3100*/  FSEL R44, R87, -INF , P3 ;  /* 0xff800000572c7808 */ /* 0x002fc40001800000 */
[----:B------:R-:W-:Y:S02]  /*3110*/  FMNMX.FTZ R59, R45, R48, !PT ;  /* 0x000000302d3b7209 */ /* 0x000fe40007810000 */
[----:B--2---:R-:W-:Y:S02]  /*3120*/  VIADDMNMX R77, R77, R50, R51, PT ;  /* 0x000000324d4d7246 */ /* 0x004fe40003800133 */
[----:B------:R-:W-:Y:S01]  /*3130*/  FMNMX.FTZ R59, R44, R59, !PT ;  /* 0x0000003b2c3b7209 */ /* 0x000fe20007810000 */
[----:B------:R-:W1:Y:S01]  /*3140*/  MUFU.TANH R25, R25 ;  /* 0x0000001900197308 */ /* 0x000e620000002400 */
[C---:B------:R-:W-:Y:S02]  /*3150*/  ISETP.GT.AND P4, PT, R77.reuse, 0x1, PT ;  /* 0x000000014d00780c */ /* 0x040fe40003f84270 */
[----:B------:R-:W-:Y:S01]  /*3160*/  ISETP.GT.AND P5, PT, R77, 0x8, PT ;  /* 0x000000084d00780c */ /* 0x000fe20003fa4270 */
[----:B------:R-:W2:Y:S04]  /*3170*/  SHFL.BFLY PT, R48, R59, 0x2, 0x1f ;  /* 0x0c401f003b307f89 */ /* 0x000ea800000e0000 */
[----:B------:R-:W-:Y:S01]  /*3180*/  MUFU.TANH R20, R20 ;  /* 0x0000001400147308 */ /* 0x000fe20000002400 */
[----:B0-----:R-:W-:-:S02]  /*3190*/  FSEL R51, R24, -INF , P4 ;  /* 0xff80000018337808 */ /* 0x001fc40002000000 */
[----:B------:R-:W-:-:S05]  /*31a0*/  ISETP.GT.AND P4, PT, R77, 0x10, PT ;  /* 0x000000104d00780c */ /* 0x000fca0003f84270 */
[----:B------:R-:W0:Y:S01]  /*31b0*/  MUFU.TANH R21, R21 ;  /* 0x0000001500157308 */ /* 0x000e220000002400 */
[----:B-1----:R-:W-:-:S07]  /*31c0*/  FSEL R25, R25, -INF , P5 ;  /* 0xff80000019197808 */ /* 0x002fce0002800000 */
[----:B------:R-:W-:Y:S01]  /*31d0*/  MUFU.TANH R14, R14 ;  /* 0x0000000e000e7308 */ /* 0x000fe20000002400 */
[----:B--2---:R-:W-:-:S07]  /*31e0*/  FMNMX.FTZ R48, R59, R48, !PT ;  /* 0x000000303b307209 */ /* 0x004fce0007810000 */
[----:B------:R-:W1:Y:S01]  /*31f0*/  MUFU.TANH R15, R15 ;  /* 0x0000000f000f7308 */ /* 0x000e620000002400 */
[----:B------:R-:W2:Y:S01]  /*3200*/  SHFL.BFLY PT, R59, R48, 0x1, 0x1f ;  /* 0x0c201f00303b7f89 */ /* 0x000ea200000e0000 */
[----:B0-----:R-:W-:Y:S02]  /*3210*/  FSEL R21, R21, -INF , P4 ;  /* 0xff80000015157808 */ /* 0x001fe40002000000 */
[----:B------:R-:W-:-:S04]  /*3220*/  ISETP.GT.AND P4, PT, R77, 0x18, PT ;  /* 0x000000184d00780c */ /* 0x000fc80003f84270 */
[----:B------:R-:W-:Y:S08]  /*3230*/  MUFU.TANH R13, R13 ;  /* 0x0000000d000d7308 */ /* 0x000ff00000002400 */
[----:B------:R-:W0:Y:S01]  /*3240*/  MUFU.TANH R12, R12 ;  /* 0x0000000c000c7308 */ /* 0x000e220000002400 */
[----:B-1----:R-:W-:Y:S02]  /*3250*/  FSEL R15, R15, -INF , P4 ;  /* 0xff8000000f0f7808 */ /* 0x002fe40002000000 */
[----:B------:R-:W-:-:S05]  /*3260*/  ISETP.GT.AND P4, PT, R77, 0x20, PT ;  /* 0x000000204d00780c */ /* 0x000fca0003f84270 */
[----:B------:R-:W1:Y:S01]  /*3270*/  MUFU.TANH R11, R11 ;  /* 0x0000000b000b7308 */ /* 0x000e620000002400 */
[----:B--2---:R-:W-:Y:S01]  /*3280*/  FMNMX.FTZ R59, R48, R59, !PT ;  /* 0x0000003b303b7209 */ /* 0x004fe20007810000 */
[----:B------:R-:W-:-:S03]  /*3290*/  IMAD.U32 R48, RZ, RZ, UR19 ;  /* 0x00000013ff307e24 */ /* 0x000fc6000f8e00ff */
[C---:B------:R-:W-:Y:S01]  /*32a0*/  FSETP.NEU.FTZ.AND P3, PT, R59.reuse, -INF , PT ;  /* 0xff8000003b00780b */ /* 0x040fe20003f7d000 */
[----:B------:R-:W-:-:S02]  /*32b0*/  FFMA.FTZ R48, R59, R48, -8 ;  /* 0xc10000003b307423 */ /* 0x000fc40000010030 */
[----:B------:R-:W2:Y:S01]  /*32c0*/  MUFU.TANH R10, R10 ;  /* 0x0000000a000a7308 */ /* 0x000ea20000002400 */
[----:B0-----:R-:W-:Y:S02]  /*32d0*/  FSEL R12, R12, -INF , P4 ;  /* 0xff8000000c0c7808 */ /* 0x001fe40002000000 */
[----:B------:R-:W-:Y:S02]  /*32e0*/  FSEL R48, R48, RZ, P3 ;  /* 0x000000ff30307208 */ /* 0x000fe40001800000 */
[C---:B------:R-:W-:Y:S02]  /*32f0*/  ISETP.GT.AND P3, PT, R77.reuse, RZ, PT ;  /* 0x000000ff4d00720c */ /* 0x040fe40003f64270 */
[----:B------:R-:W-:Y:S01]  /*3300*/  ISETP.GT.AND P4, PT, R77, 0x28, PT ;  /* 0x000000284d00780c */ /* 0x000fe20003f84270 */
[----:B------:R-:W0:Y:S01]  /*3310*/  MUFU.TANH R9, R9 ;  /* 0x0000000900097308 */ /* 0x000e220000002400 */
[----:B------:R-:W-:Y:S01]  /*3320*/  FSEL R88, R88, -INF , P3 ;  /* 0xff80000058587808 */ /* 0x000fe20001800000 */
[--C-:B------:R-:W-:Y:S01]  /*3330*/  FFMA.FTZ R63, R63, UR19, -R48.reuse ;  /* 0x000000133f3f7c23 */ /* 0x100fe20008010830 */
[----:B------:R-:W-:Y:S01]  /*3340*/  ISETP.GT.AND P3, PT, R77, 0x9, PT ;  /* 0x000000094d00780c */ /* 0x000fe20003f64270 */
[--C-:B------:R-:W-:Y:S01]  /*3350*/  FFMA.FTZ R67, R67, UR19, -R48.reuse ;  /* 0x0000001343437c23 */ /* 0x100fe20008010830 */
[----:B------:R-:W-:Y:S01]  /*3360*/  FMNMX.FTZ R52, R88, R51, !PT ;  /* 0x0000003358347209 */ /* 0x000fe20007810000 */
[--C-:B------:R-:W-:Y:S01]  /*3370*/  FFMA.FTZ R49, R97, UR19, -R48.reuse ;  /* 0x0000001361317c23 */ /* 0x100fe20008010830 */
[----:B------:R-:W-:Y:S01]  /*3380*/  FSEL R20, R20, -INF , P3 ;  /* 0xff80000014147808 */ /* 0x000fe20001800000 */
[----:B------:R-:W3:Y:S01]  /*3390*/  MUFU.TANH R8, R8 ;  /* 0x0000000800087308 */ /* 0x000ee20000002400 */
[----:B------:R-:W-:Y:S01]  /*33a0*/  FMNMX.FTZ R61, R25, R52, !PT ;  /* 0x00000034193d7209 */ /* 0x000fe20007810000 */
[--C-:B------:R-:W-:Y:S01]  /*33b0*/  FFMA.FTZ R50, R95, UR19, -R48.reuse ;  /* 0x000000135f327c23 */ /* 0x100fe20008010830 */
[----:B------:R-:W-:Y:S01]  /*33c0*/  ISETP.GT.AND P3, PT, R77, 0x11, PT ;  /* 0x000000114d00780c */ /* 0x000fe20003f64270 */
[--C-:B------:R-:W-:Y:S01]  /*33d0*/  FFMA.FTZ R93, R93, UR19, -R48.reuse ;  /* 0x000000135d5d7c23 */ /* 0x100fe20008010830 */
[----:B------:R-:W-:Y:S01]  /*33e0*/  FMNMX.FTZ R52, R20, R61, !PT ;  /* 0x0000003d14347209 */ /* 0x000fe20007810000 */
[--C-:B------:R-:W-:Y:S01]  /*33f0*/  FFMA.FTZ R53, R53, UR19, -R48.reuse ;  /* 0x0000001335357c23 */ /* 0x100fe20008010830 */
[----:B------:R-:W-:Y:S01]  /*3400*/  FSEL R14, R14, -INF , P3 ;  /* 0xff8000000e0e7808 */ /* 0x000fe20001800000 */
[----:B------:R-:W4:Y:S01]  /*3410*/  MUFU.TANH R6, R6 ;  /* 0x0000000600067308 */ /* 0x000f220000002400 */
[----:B------:R-:W-:Y:S01]  /*3420*/  FMNMX.FTZ R61, R21, R52, !PT ;  /* 0x00000034153d7209 */ /* 0x000fe20007810000 */
[--C-:B------:R-:W-:Y:S01]  /*3430*/  FFMA.FTZ R91, R91, UR19, -R48.reuse ;  /* 0x000000135b5b7c23 */ /* 0x100fe20008010830 */
[----:B------:R-:W-:Y:S01]  /*3440*/  ISETP.GT.AND P3, PT, R77, 0x19, PT ;  /* 0x000000194d00780c */ /* 0x000fe20003f64270 */
[--C-:B------:R-:W-:Y:S01]  /*3450*/  FFMA.FTZ R55, R55, UR19, -R48.reuse ;  /* 0x0000001337377c23 */ /* 0x100fe20008010830 */
[----:B------:R-:W-:Y:S01]  /*3460*/  FMNMX.FTZ R54, R14, R61, !PT ;  /* 0x0000003d0e367209 */ /* 0x000fe20007810000 */
[--C-:B------:R-:W-:Y:S01]  /*3470*/  FFMA.FTZ R89, R89, UR19, -R48.reuse ;  /* 0x0000001359597c23 */ /* 0x100fe20008010830 */
[----:B------:R-:W-:Y:S01]  /*3480*/  FSEL R13, R13, -INF , P3 ;  /* 0xff8000000d0d7808 */ /* 0x000fe20001800000 */
[----:B------:R-:W5:Y:S01]  /*3490*/  MUFU.TANH R7, R7 ;  /* 0x0000000700077308 */ /* 0x000f620000002400 */
[----:B------:R-:W-:Y:S01]  /*34a0*/  FMNMX.FTZ R54, R15, R54, !PT ;  /* 0x000000360f367209 */ /* 0x000fe20007810000 */
[--C-:B------:R-:W-:Y:S01]  /*34b0*/  FFMA.FTZ R57, R57, UR19, -R48.reuse ;  /* 0x0000001339397c23 */ /* 0x100fe20008010830 */
[----:B------:R-:W-:Y:S01]  /*34c0*/  ISETP.GT.AND P3, PT, R77, 0x21, PT ;  /* 0x000000214d00780c */ /* 0x000fe20003f64270 */
[--C-:B------:R-:W-:Y:S01]  /*34d0*/  FFMA.FTZ R47, R47, UR19, -R48.reuse ;  /* 0x000000132f2f7c23 */ /* 0x100fe20008010830 */
[----:B------:R-:W-:Y:S01]  /*34e0*/  FMNMX.FTZ R61, R13, R54, !PT ;  /* 0x000000360d3d7209 */ /* 0x000fe20007810000 */
[--C-:B------:R-:W-:Y:S01]  /*34f0*/  FFMA.FTZ R37, R37, UR19, -R48.reuse ;  /* 0x0000001325257c23 */ /* 0x100fe20008010830 */
[----:B-1----:R-:W-:Y:S01]  /*3500*/  FSEL R11, R11, -INF , P3 ;  /* 0xff8000000b0b7808 */ /* 0x002fe20001800000 */
[----:B------:R-:W1:Y:S01]  /*3510*/  MUFU.TANH R5, R5 ;  /* 0x0000000500057308 */ /* 0x000e620000002400 */
[----:B------:R-:W-:Y:S01]  /*3520*/  FMNMX.FTZ R56, R12, R61, !PT ;  /* 0x0000003d0c387209 */ /* 0x000fe20007810000 */
[--C-:B------:R-:W-:Y:S01]  /*3530*/  FFMA.FTZ R28, R28, UR19, -R48.reuse ;  /* 0x000000131c1c7c23 */ /* 0x100fe20008010830 */
[----:B------:R-:W-:Y:S01]  /*3540*/  ISETP.GT.AND P3, PT, R77, 0x29, PT ;  /* 0x000000294d00780c */ /* 0x000fe20003f64270 */
[--C-:B------:R-:W-:Y:S01]  /*3550*/  FFMA.FTZ R29, R29, UR19, -R48.reuse ;  /* 0x000000131d1d7c23 */ /* 0x100fe20008010830 */
[----:B--2---:R-:W-:Y:S01]  /*3560*/  FSEL R54, R10, -INF , P4 ;  /* 0xff8000000a367808 */ /* 0x004fe20002000000 */
[--C-:B------:R-:W-:Y:S01]  /*3570*/  FFMA.FTZ R26, R26, UR19, -R48.reuse ;  /* 0x000000131a1a7c23 */ /* 0x100fe20008010830 */
[----:B------:R-:W-:Y:S01]  /*3580*/  FMNMX.FTZ R61, R11, R56, !PT ;  /* 0x000000380b3d7209 */ /* 0x000fe20007810000 */
[----:B------:R-:W2:Y:S01]  /*3590*/  MUFU.TANH R4, R4 ;  /* 0x0000000400047308 */ /* 0x000ea20000002400 */
[----:B------:R-:W-:Y:S01]  /*35a0*/  ISETP.GT.AND P4, PT, R77, 0x30, PT ;  /* 0x000000304d00780c */ /* 0x000fe20003f84270 */
[--C-:B------:R-:W-:Y:S01]  /*35b0*/  FFMA.FTZ R27, R27, UR19, -R48.reuse ;  /* 0x000000131b1b7c23 */ /* 0x100fe20008010830 */
[----:B0-----:R-:W-:Y:S01]  /*35c0*/  FSEL R9, R9, -INF , P3 ;  /* 0xff80000009097808 */ /* 0x001fe20001800000 */
[----:B------:R-:W-:Y:S01]  /*35d0*/  FFMA.FTZ R30, R30, UR19, -R48 ;  /* 0x000000131e1e7c23 */ /* 0x000fe20008010830 */
[----:B------:R-:W-:-:S02]  /*35e0*/  FMNMX.FTZ R56, R54, R61, !PT ;  /* 0x0000003d36387209 */ /* 0x000fc40007810000 */
[----:B------:R-:W-:Y:S02]  /*35f0*/  CS2R R94, SRZ ;  /* 0x00000000005e7805 */ /* 0x000fe4000001ff00 */
[----:B------:R-:W-:Y:S01]  /*3600*/  ISETP.GT.AND P3, PT, R77, 0x31, PT ;  /* 0x000000314d00780c */ /* 0x000fe20003f64270 */
[----:B------:R-:W0:Y:S01]  /*3610*/  MUFU.TANH R3, R3 ;  /* 0x0000000300037308 */ /* 0x000e220000002400 */
[----:B---3--:R-:W-:Y:S02]  /*3620*/  FSEL R8, R8, -INF , P4 ;  /* 0xff80000008087808 */ /* 0x008fe40002000000 */
[----:B------:R-:W-:Y:S02]  /*3630*/  CS2R R96, SRZ ;  /* 0x0000000000607805 */ /* 0x000fe4000001ff00 */
[----:B------:R-:W-:Y:S02]  /*3640*/  FMNMX.FTZ R61, R9, R56, !PT ;  /* 0x00000038093d7209 */ /* 0x000fe40007810000 */
[----:B------:R-:W-:-:S02]  /*3650*/  ISETP.GT.AND P4, PT, R77, 0x38, PT ;  /* 0x000000384d00780c */ /* 0x000fc40003f84270 */
[----:B----4-:R-:W-:Y:S01]  /*3660*/  FSEL R6, R6, -INF , P3 ;  /* 0xff80000006067808 */ /* 0x010fe20001800000 */
[----:B------:R-:W3:Y:S01]  /*3670*/  MUFU.TANH R60, R60 ;  /* 0x0000003c003c7308 */ /* 0x000ee20000002400 */
[----:B------:R-:W-:Y:S02]  /*3680*/  FMNMX.FTZ R61, R8, R61, !PT ;  /* 0x0000003d083d7209 */ /* 0x000fe40007810000 */
[----:B------:R-:W-:Y:S02]  /*3690*/  ISETP.GT.AND P3, PT, R77, 0x39, PT ;  /* 0x000000394d00780c */ /* 0x000fe40003f64270 */
[----:B-----5:R-:W-:Y:S02]  /*36a0*/  FSEL R56, R7, -INF , P4 ;  /* 0xff80000007387808 */ /* 0x020fe40002000000 */
[----:B------:R-:W-:Y:S01]  /*36b0*/  FMNMX.FTZ R61, R6, R61, !PT ;  /* 0x0000003d063d7209 */ /* 0x000fe20007810000 */
[----:B------:R-:W4:Y:S01]  /*36c0*/  MUFU.TANH R62, R62 ;  /* 0x0000003e003e7308 */ /* 0x000f220000002400 */
[----:B------:R-:W-:-:S02]  /*36d0*/  ISETP.GT.AND P4, PT, R77, 0x40, PT ;  /* 0x000000404d00780c */ /* 0x000fc40003f84270 */
[----:B-1----:R-:W-:Y:S02]  /*36e0*/  FSEL R5, R5, -INF , P3 ;  /* 0xff80000005057808 */ /* 0x002fe40001800000 */
[----:B------:R-:W-:Y:S02]  /*36f0*/  FMNMX.FTZ R78, R56, R61, !PT ;  /* 0x0000003d384e7209 */ /* 0x000fe40007810000 */
[----:B------:R-:W-:Y:S01]  /*3700*/  ISETP.GT.AND P3, PT, R77, 0x41, PT ;  /* 0x000000414d00780c */ /* 0x000fe20003f64270 */
[----:B------:R-:W-:Y:S01]  /*3710*/  MUFU.TANH R64, R64 ;  /* 0x0000004000407308 */ /* 0x000fe20000002400 */
[----:B--2---:R-:W-:Y:S02]  /*3720*/  FSEL R58, R4, -INF , P4 ;  /* 0xff800000043a7808 */ /* 0x004fe40002000000 */
[----:B------:R-:W-:Y:S02]  /*3730*/  FMNMX.FTZ R61, R5, R78, !PT ;  /* 0x0000004e053d7209 */ /* 0x000fe40007810000 */
[----:B------:R-:W-:-:S02]  /*3740*/  ISETP.GT.AND P4, PT, R77, 0x48, PT ;  /* 0x000000484d00780c */ /* 0x000fc40003f84270 */
[----:B0-----:R-:W-:Y:S01]  /*3750*/  FSEL R3, R3, -INF , P3 ;  /* 0xff80000003037808 */ /* 0x001fe20001800000 */
[----:B------:R-:W0:Y:S01]  /*3760*/  MUFU.TANH R65, R65 ;  /* 0x0000004100417308 */ /* 0x000e220000002400 */
[----:B------:R-:W-:Y:S02]  /*3770*/  FMNMX.FTZ R78, R58, R61, !PT ;  /* 0x0000003d3a4e7209 */ /* 0x000fe40007810000 */
[----:B------:R-:W-:Y:S02]  /*3780*/  ISETP.GT.AND P3, PT, R77, 0x49, PT ;  /* 0x000000494d00780c */ /* 0x000fe40003f64270 */
[----:B---3--:R-:W-:Y:S02]  /*3790*/  FSEL R61, R60, -INF , P4 ;  /* 0xff8000003c3d7808 */ /* 0x008fe40002000000 */
[----:B------:R-:W-:Y:S01]  /*37a0*/  FMNMX.FTZ R78, R3, R78, !PT ;  /* 0x0000004e034e7209 */ /* 0x000fe20007810000 */
[----:B------:R-:W1:Y:S01]  /*37b0*/  MUFU.TANH R68, R68 ;  /* 0x0000004400447308 */ /* 0x000e620000002400 */
[----:B------:R-:W-:-:S02]  /*37c0*/  ISETP.GT.AND P4, PT, R77, 0x50, PT ;  /* 0x000000504d00780c */ /* 0x000fc40003f84270 */
[----:B----4-:R-:W-:Y:S02]  /*37d0*/  FSEL R62, R62, -INF , P3 ;  /* 0xff8000003e3e7808 */ /* 0x010fe40001800000 */
[----:B------:R-:W-:-:S03]  /*37e0*/  ISETP.GT.AND P3, PT, R77, 0x51, PT ;  /* 0x000000514d00780c */ /* 0x000fc60003f64270 */
[----:B------:R-:W2:Y:S08]  /*37f0*/  MUFU.TANH R66, R66 ;  /* 0x0000004200427308 */ /* 0x000eb00000002400 */
[----:B------:R3:W-:Y:S08]  /*3800*/  MUFU.EX2 R4, R63 ;  /* 0x0000003f00047308 */ /* 0x0007f00000000800 */
[----:B------:R4:W-:Y:S01]  /*3810*/  MUFU.EX2 R7, R67 ;  /* 0x0000004300077308 */ /* 0x0009e20000000800 */
[----:B---3--:R-:W-:Y:S01]  /*3820*/  FMNMX.FTZ R63, R61, R78, !PT ;  /* 0x0000004e3d3f7209 */ /* 0x008fe20007810000 */
[--C-:B------:R-:W-:Y:S01]  /*3830*/  FFMA.FTZ R78, R35, UR19, -R48.reuse ;  /* 0x00000013234e7c23 */ /* 0x100fe20008010830 */
[----:B------:R-:W-:-:S01]  /*3840*/  FFMA.FTZ R35, R38, UR19, -R48 ;  /* 0x0000001326237c23 */ /* 0x000fc20008010830 */
[----:B------:R-:W-:Y:S01]  /*3850*/  FFMA.FTZ R38, R46, UR19, -R48 ;  /* 0x000000132e267c23 */ /* 0x000fe20008010830 */
[----:B------:R-:W-:-:S02]  /*3860*/  FMNMX.FTZ R60, R62, R63, !PT ;  /* 0x0000003f3e3c7209 */ /* 0x000fc40007810000 */
[----:B0-----:R-:W-:Y:S01]  /*3870*/  FSEL R63, R65, -INF , P3 ;  /* 0xff800000413f7808 */ /* 0x001fe20001800000 */
[----:B------:R-:W0:Y:S01]  /*3880*/  MUFU.TANH R70, R70 ;  /* 0x0000004600467308 */ /* 0x000e220000002400 */
[----:B----4-:R-:W-:-:S01]  /*3890*/  FFMA.FTZ R67, R41, UR19, -R48 ;  /* 0x0000001329437c23 */ /* 0x010fc20008010830 */
[----:B------:R-:W-:Y:S02]  /*38a0*/  FSEL R41, R64, -INF , P4 ;  /* 0xff80000040297808 */ /* 0x000fe40002000000 */
[----:B------:R-:W-:Y:S02]  /*38b0*/  ISETP.GT.AND P4, PT, R77, 0x58, PT ;  /* 0x000000584d00780c */ /* 0x000fe40003f84270 */
[----:B------:R-:W-:Y:S02]  /*38c0*/  FMNMX.FTZ R60, R41, R60, !PT ;  /* 0x0000003c293c7209 */ /* 0x000fe40007810000 */
[----:B------:R-:W3:Y:S01]  /*38d0*/  MUFU.TANH R69, R69 ;  /* 0x0000004500457308 */ /* 0x000ee20000002400 */
[----:B------:R-:W-:-:S02]  /*38e0*/  ISETP.GT.AND P3, PT, R77, 0x59, PT ;  /* 0x000000594d00780c */ /* 0x000fc40003f64270 */
[----:B-1----:R-:W-:Y:S01]  /*38f0*/  FSEL R65, R68, -INF , P4 ;  /* 0xff80000044417808 */ /* 0x002fe20002000000 */
[----:B------:R-:W-:-:S01]  /*3900*/  FFMA.FTZ R68, R32, UR19, -R48 ;  /* 0x0000001320447c23 */ /* 0x000fc20008010830 */
[----:B------:R-:W-:Y:S01]  /*3910*/  FMNMX.FTZ R60, R63, R60, !PT ;  /* 0x0000003c3f3c7209 */ /* 0x000fe20007810000 */
[----:B------:R-:W-:-:S01]  /*3920*/  FFMA.FTZ R32, R33, UR19, -R48 ;  /* 0x0000001321207c23 */ /* 0x000fc20008010830 */
[C---:B------:R-:W-:Y:S01]  /*3930*/  ISETP.GT.AND P4, PT, R77.reuse, 0x60, PT ;  /* 0x000000604d00780c */ /* 0x040fe20003f84270 */
[----:B------:R-:W1:Y:S01]  /*3940*/  MUFU.TANH R72, R72 ;  /* 0x0000004800487308 */ /* 0x000e620000002400 */
[----:B--2---:R-:W-:Y:S01]  /*3950*/  FSEL R66, R66, -INF , P3 ;  /* 0xff80000042427808 */ /* 0x004fe20001800000 */
[--C-:B------:R-:W-:Y:S01]  /*3960*/  FFMA.FTZ R33, R36, UR19, -R48.reuse ;  /* 0x0000001324217c23 */ /* 0x100fe20008010830 */
[----:B------:R-:W-:Y:S01]  /*3970*/  ISETP.GT.AND P3, PT, R77, 0x61, PT ;  /* 0x000000614d00780c */ /* 0x000fe20003f64270 */
[--C-:B------:R-:W-:Y:S01]  /*3980*/  FFMA.FTZ R36, R39, UR19, -R48.reuse ;  /* 0x0000001327247c23 */ /* 0x100fe20008010830 */
[----:B0-----:R-:W-:Y:S01]  /*3990*/  FSEL R70, R70, -INF , P4 ;  /* 0xff80000046467808 */ /* 0x001fe20002000000 */
[----:B------:R-:W-:Y:S01]  /*39a0*/  FFMA.FTZ R39, R42, UR19, -R48 ;  /* 0x000000132a277c23 */ /* 0x000fe20008010830 */
[----:B------:R-:W-:Y:S01]  /*39b0*/  ISETP.GT.AND P4, PT, R77, 0x68, PT ;  /* 0x000000684d00780c */ /* 0x000fe20003f84270 */
[----:B------:R-:W0:Y:S01]  /*39c0*/  MUFU.TANH R71, R71 ;  /* 0x0000004700477308 */ /* 0x000e220000002400 */
[----:B---3--:R-:W-:-:S02]  /*39d0*/  FSEL R69, R69, -INF , P3 ;  /* 0xff80000045457808 */ /* 0x008fc40001800000 */
[----:B------:R-:W-:-:S05]  /*39e0*/  ISETP.GT.AND P3, PT, R77, 0x69, PT ;  /* 0x000000694d00780c */ /* 0x000fca0003f64270 */
[----:B------:R2:W-:Y:S01]  /*39f0*/  MUFU.EX2 R64, R67 ;  /* 0x0000004300407308 */ /* 0x0005e20000000800 */
[----:B-1----:R-:W-:Y:S02]  /*3a00*/  FSEL R72, R72, -INF , P4 ;  /* 0xff80000048487808 */ /* 0x002fe40002000000 */
[----:B------:R-:W-:-:S05]  /*3a10*/  ISETP.GT.AND P4, PT, R77, 0x70, PT ;  /* 0x000000704d00780c */ /* 0x000fca0003f84270 */
[----:B------:R-:W1:Y:S01]  /*3a20*/  MUFU.TANH R73, R73 ;  /* 0x0000004900497308 */ /* 0x000e620000002400 */
[----:B--2---:R-:W-:Y:S02]  /*3a30*/  FMNMX.FTZ R67, R65, R60, !PT ;  /* 0x0000003c41437209 */ /* 0x004fe40007810000 */
[----:B0-----:R-:W-:Y:S02]  /*3a40*/  FSEL R71, R71, -INF , P3 ;  /* 0xff80000047477808 */ /* 0x001fe40001800000 */
[----:B------:R-:W-:Y:S02]  /*3a50*/  FMNMX.FTZ R67, R66, R67, !PT ;  /* 0x0000004342437209 */ /* 0x000fe40007810000 */
[----:B------:R-:W-:Y:S01]  /*3a60*/  ISETP.GT.AND P3, PT, R77, 0x71, PT ;  /* 0x000000714d00780c */ /* 0x000fe20003f64270 */
[----:B------:R-:W0:Y:S01]  /*3a70*/  MUFU.TANH R74, R74 ;  /* 0x0000004a004a7308 */ /* 0x000e220000002400 */
[----:B------:R-:W-:-:S04]  /*3a80*/  FMNMX.FTZ R60, R70, R67, !PT ;  /* 0x00000043463c7209 */ /* 0x000fc80007810000 */
[----:B------:R-:W-:-:S03]  /*3a90*/  FMNMX.FTZ R67, R69, R60, !PT ;  /* 0x0000003c45437209 */ /* 0x000fc60007810000 */
[----:B------:R-:W2:Y:S01]  /*3aa0*/  MUFU.TANH R76, R76 ;  /* 0x0000004c004c7308 */ /* 0x000ea20000002400 */
[----:B------:R-:W-:Y:S02]  /*3ab0*/  FMNMX.FTZ R60, R72, R67, !PT ;  /* 0x00000043483c7209 */ /* 0x000fe40007810000 */
[----:B-1----:R-:W-:Y:S02]  /*3ac0*/  FSEL R73, R73, -INF , P4 ;  /* 0xff80000049497808 */ /* 0x002fe40002000000 */
[----:B------:R-:W-:Y:S02]  /*3ad0*/  FMNMX.FTZ R60, R71, R60, !PT ;  /* 0x0000003c473c7209 */ /* 0x000fe40007810000 */
[----:B------:R-:W-:Y:S01]  /*3ae0*/  ISETP.GT.AND P4, PT, R77, 0x78, PT ;  /* 0x000000784d00780c */ /* 0x000fe20003f84270 */
[----:B------:R-:W1:Y:S01]  /*3af0*/  MUFU.TANH R75, R75 ;  /* 0x0000004b004b7308 */ /* 0x000e620000002400 */
[----:B0-----:R-:W-:Y:S02]  /*3b00*/  FSEL R74, R74, -INF , P3 ;  /* 0xff8000004a4a7808 */ /* 0x001fe40001800000 */
[----:B------:R-:W-:-:S02]  /*3b10*/  FMNMX.FTZ R67, R73, R60, !PT ;  /* 0x0000003c49437209 */ /* 0x000fc40007810000 */
[----:B------:R-:W-:Y:S02]  /*3b20*/  ISETP.GT.AND P3, PT, R77, 0x79, PT ;  /* 0x000000794d00780c */ /* 0x000fe40003f64270 */
[----:B------:R-:W-:Y:S01]  /*3b30*/  FMNMX.FTZ R67, R74, R67, !PT ;  /* 0x000000434a437209 */ /* 0x000fe20007810000 */
[----:B------:R-:W-:Y:S01]  /*3b40*/  MUFU.EX2 R49, R49 ;  /* 0x0000003100317308 */ /* 0x000fe20000000800 */
[----:B--2---:R-:W-:-:S04]  /*3b50*/  FSEL R76, R76, -INF , P4 ;  /* 0xff8000004c4c7808 */ /* 0x004fc80002000000 */
[----:B------:R-:W-:Y:S01]  /*3b60*/  FMNMX.FTZ R60, R76, R67, !PT ;  /* 0x000000434c3c7209 */ /* 0x000fe20007810000 */
[----:B------:R-:W-:-:S01]  /*3b70*/  FFMA.FTZ R67, R31, UR19, -R48 ;  /* 0x000000131f437c23 */ /* 0x000fc20008010830 */
[--C-:B------:R-:W-:Y:S01]  /*3b80*/  FFMA.FTZ R31, R34, UR19, -R48.reuse ;  /* 0x00000013221f7c23 */ /* 0x100fe20008010830 */
[----:B------:R-:W-:-:S01]  /*3b90*/  FFMA.FTZ R34, R43, UR19, -R48 ;  /* 0x000000132b227c23 */ /* 0x000fc20008010830 */
[----:B-1----:R-:W-:Y:S01]  /*3ba0*/  FSEL R75, R75, -INF , P3 ;  /* 0xff8000004b4b7808 */ /* 0x002fe20001800000 */
[----:B------:R-:W-:-:S01]  /*3bb0*/  FFMA.FTZ R43, R40, UR19, -R48 ;  /* 0x00000013282b7c23 */ /* 0x000fc20008010830 */
[--C-:B------:R-:W-:Y:S01]  /*3bc0*/  FFMA.FTZ R40, R45, UR19, -R48.reuse ;  /* 0x000000132d287c23 */ /* 0x100fe20008010830 */
[----:B------:R-:W-:-:S01]  /*3bd0*/  FFMA.FTZ R45, R44, UR19, -R48 ;  /* 0x000000132c2d7c23 */ /* 0x000fc20008010830 */
[----:B------:R-:W-:Y:S01]  /*3be0*/  FMNMX.FTZ R60, R75, R60, !PT ;  /* 0x0000003c4b3c7209 */ /* 0x000fe20007810000 */
[----:B------:R-:W-:Y:S04]  /*3bf0*/  MUFU.EX2 R50, R50 ;  /* 0x0000003200327308 */ /* 0x000fe80000000800 */
[----:B------:R-:W0:Y:S04]  /*3c00*/  SHFL.BFLY PT, R77, R60, 0x2, 0x1f ;  /* 0x0c401f003c4d7f89 */ /* 0x000e2800000e0000 */
[----:B------:R1:W-:Y:S08]  /*3c10*/  MUFU.EX2 R24, R93 ;  /* 0x0000005d00187308 */ /* 0x0003f00000000800 */
[----:B------:R-:W2:Y:S01]  /*3c20*/  MUFU.EX2 R53, R53 ;  /* 0x0000003500357308 */ /* 0x000ea20000000800 */
[----:B-1----:R-:W-:-:S07]  /*3c30*/  CS2R R92, SRZ ;  /* 0x00000000005c7805 */ /* 0x002fce000001ff00 */
[----:B------:R1:W-:Y:S01]  /*3c40*/  MUFU.EX2 R52, R91 ;  /* 0x0000005b00347308 */ /* 0x0003e20000000800 */
[----:B0-----:R-:W-:-:S07]  /*3c50*/  FMNMX.FTZ R77, R60, R77, !PT ;  /* 0x0000004d3c4d7209 */ /* 0x001fce0007810000 */
[----:B------:R-:W-:Y:S01]  /*3c60*/  MUFU.EX2 R55, R55 ;  /* 0x0000003700377308 */ /* 0x000fe20000000800 */
[----:B------:R-:W0:Y:S01]  /*3c70*/  SHFL.BFLY PT, R60, R77, 0x1, 0x1f ;  /* 0x0c201f004d3c7f89 */ /* 0x000e2200000e0000 */
[----:B--2---:R-:W-:Y:S02]  /*3c80*/  F2FP.SATFINITE.E4M3.F32.PACK_AB_MERGE_C R149, R53, R24, RZ ;  /* 0x000000183595723e */ /* 0x004fe400048070ff */
[----:B-1----:R-:W-:Y:S02]  /*3c90*/  CS2R R90, SRZ ;  /* 0x00000000005a7805 */ /* 0x002fe4000001ff00 */
[----:B------:R-:W-:Y:S02]  /*3ca0*/  F2FP.SATFINITE.E4M3.F32.PACK_AB_MERGE_C R149, R50, R49, R149 ;  /* 0x000000313295723e */ /* 0x000fe40004807095 */
[----:B------:R-:W-:Y:S08]  /*3cb0*/  MUFU.EX2 R10, R89 ;  /* 0x00000059000a7308 */ /* 0x000ff00000000800 */
[----:B------:R-:W1:Y:S08]  /*3cc0*/  MUFU.EX2 R57, R57 ;  /* 0x0000003900397308 */ /* 0x000e700000000800 */
[----:B------:R-:W2:Y:S01]  /*3cd0*/  MUFU.EX2 R47, R47 ;  /* 0x0000002f002f7308 */ /* 0x000ea20000000800 */
[----:B0-----:R-:W-:Y:S01]  /*3ce0*/  FMNMX.FTZ R60, R77, R60, !PT ;  /* 0x0000003c4d3c7209 */ /* 0x001fe20007810000 */
[----:B------:R-:W-:-:S03]  /*3cf0*/  IMAD.U32 R77, RZ, RZ, UR19 ;  /* 0x00000013ff4d7e24 */ /* 0x000fc6000f8e00ff */
[C---:B------:R-:W-:Y:S01]  /*3d00*/  FSETP.NEU.FTZ.AND P3, PT, R60.reuse, -INF , PT ;  /* 0xff8000003c00780b */ /* 0x040fe20003f7d000 */
[----:B------:R-:W-:-:S02]  /*3d10*/  FFMA.FTZ R42, R60, R77, -8 ;  /* 0xc10000003c2a7423 */ /* 0x000fc4000001004d */
[----:B------:R-:W-:Y:S01]  /*3d20*/  MUFU.EX2 R37, R37 ;  /* 0x0000002500257308 */ /* 0x000fe20000000800 */
[----:B-1----:R-:W-:Y:S02]  /*3d30*/  F2FP.SATFINITE.E4M3.F32.PACK_AB_MERGE_C R151, R57, R10, RZ ;  /* 0x0000000a3997723e */ /* 0x002fe400048070ff */
[----:B------:R-:W-:Y:S02]  /*3d40*/  FSEL R44, R42, RZ, P3 ;  /* 0x000000ff2a2c7208 */ /* 0x000fe40001800000 */
[----:B------:R-:W-:Y:S02]  /*3d50*/  PLOP3.LUT P3, PT, PT, PT, UP1, 0x80, 0x0 ;  /* 0x000000000000781c */ /* 0x000fe40003f6f018 */
[----:B------:R-:W-:Y:S01]  /*3d60*/  F2FP.SATFINITE.E4M3.F32.PACK_AB_MERGE_C R151, R55, R52, R151 ;  /* 0x000000343797723e */ /* 0x000fe20004807097 */
        /* <DEDUP_REMOVED lines=29> */
[----:B--2---:R-:W-:Y:S01]  /*3f40*/  F2FP.SATFINITE.E4M3.F32.PACK_AB_MERGE_C R145, R64, R47, RZ ;  /* 0x0000002f4091723e */ /* 0x004fe200048070ff */
[----:B------:R-:W2:Y:S01]  /*3f50*/  MUFU.EX2 R46, R46 ;  /* 0x0000002e002e7308 */ /* 0x000ea20000000800 */
[----:B0-----:R-:W-:-:S01]  /*3f60*/  FADD.FTZ R58, R42, R51 ;  /* 0x000000332a3a7221 */ /* 0x001fc20000010000 */
[--C-:B------:R-:W-:Y:S01]  /*3f70*/  FFMA.FTZ R72, R72, UR19, -R44.reuse ;  /* 0x0000001348487c23 */ /* 0x100fe2000801082c */
[----:B------:R-:W-:Y:S01]  /*3f80*/  F2FP.SATFINITE.E4M3.F32.PACK_AB_MERGE_C R145, R4, R7, R145 ;  /* 0x000000070491723e */ /* 0x000fe20004807091 */
[--C-:B------:R-:W-:Y:S01]  /*3f90*/  FFMA.FTZ R71, R71, UR19, -R44.reuse ;  /* 0x0000001347477c23 */ /* 0x100fe2000801082c */
[----:B------:R-:W-:-:S01]  /*3fa0*/  FFMA.FTZ R73, R73, UR19, -R44 ;  /* 0x0000001349497c23 */ /* 0x000fc2000801082c */
[--C-:B------:R-:W-:Y:S01]  /*3fb0*/  FFMA.FTZ R74, R74, UR19, -R44.reuse ;  /* 0x000000134a4a7c23 */ /* 0x100fe2000801082c */
[----:B------:R-:W-:-:S01]  /*3fc0*/  FFMA.FTZ R76, R76, UR19, -R44 ;  /* 0x000000134c4c7c23 */ /* 0x000fc2000801082c */
[----:B------:R-:W0:Y:S01]  /*3fd0*/  MUFU.EX2 R20, R20 ;  /* 0x0000001400147308 */ /* 0x000e220000000800 */
[----:B-1----:R-:W-:-:S01]  /*3fe0*/  FADD.FTZ R61, R25, R58 ;  /* 0x0000003a193d7221 */ /* 0x002fc20000010000 */
[----:B------:R-:W-:Y:S01]  /*3ff0*/  FFMA.FTZ R58, R41, UR19, -R44 ;  /* 0x00000013293a7c23 */ /* 0x000fe2000801082c */
[----:B------:R-:W-:Y:S01]  /*4000*/  @!P0 VIADD R41, R2, 0x19c40 ;  /* 0x00019c4002298836 */ /* 0x000fe20000000000 */
[----:B------:R-:W-:-:S04]  /*4010*/  CS2R R88, SRZ ;  /* 0x0000000000587805 */ /* 0x000fc8000001ff00 */
[----:B------:R-:W1:Y:S01]  /*4020*/  MUFU.EX2 R21, R21 ;  /* 0x0000001500157308 */ /* 0x000e620000000800 */
[----:B--2---:R-:W-:-:S01]  /*4030*/  FADD.FTZ R61, R46, R61 ;  /* 0x0000003d2e3d7221 */ /* 0x004fc20000010000 */
[----:B------:R-:W-:Y:S02]  /*4040*/  @!P0 PRMT R41, RZ, 0x654, R41 ;  /* 0x00000654ff298816 */ /* 0x000fe40000000029 */
[----:B------:R-:W-:Y:S02]  /*4050*/  F2FP.SATFINITE.E4M3.F32.PACK_AB_MERGE_C R148, R46, R25, RZ ;  /* 0x000000192e94723e */ /* 0x000fe400048070ff */
[----:B------:R2:W-:Y:S02]  /*4060*/  @!P0 SYNCS.ARRIVE.TRANS64.RED.A1T0 RZ, [R41+URZ], RZ ;  /* 0x000000ff29ff89a7 */ /* 0x0005e4000810043f */
[----:B------:R-:W3:Y:S01]  /*4070*/  MUFU.EX2 R14, R14 ;  /* 0x0000000e000e7308 */ /* 0x000ee20000000800 */
[----:B0-----:R-:W-:-:S01]  /*4080*/  FADD.FTZ R62, R20, R61 ;  /* 0x0000003d143e7221 */ /* 0x001fc20000010000 */
[----:B------:R-:W-:Y:S01]  /*4090*/  FADD.FTZ R61, R55, R80 ;  /* 0x00000050373d7221 */ /* 0x000fe20000010000 */
[----:B------:R-:W-:-:S03]  /*40a0*/  F2FP.SATFINITE.E4M3.F32.PACK_AB_MERGE_C R148, R51, R42, R148 ;  /* 0x0000002a3394723e */ /* 0x000fc60004807094 */
[----:B------:R-:W-:Y:S01]  /*40b0*/  FADD.FTZ R82, R10, R61 ;  /* 0x0000003d0a527221 */ /* 0x000fe20000010000 */
[----:B------:R-:W-:-:S01]  /*40c0*/  FFMA.FTZ R61, R65, UR19, -R44 ;  /* 0x00000013413d7c23 */ /* 0x000fc2000801082c */
[----:B------:R-:W0:Y:S01]  /*40d0*/  MUFU.EX2 R13, R13 ;  /* 0x0000000d000d7308 */ /* 0x000e220000000800 */
[----:B-1----:R-:W-:-:S01]  /*40e0*/  FADD.FTZ R79, R21, R62 ;  /* 0x0000003e154f7221 */ /* 0x002fc20000010000 */
[----:B------:R-:W-:Y:S01]  /*40f0*/  FADD.FTZ R82, R57, R82 ;  /* 0x0000005239527221 */ /* 0x000fe20000010000 */
[----:B------:R-:W-:-:S05]  /*4100*/  FFMA.FTZ R62, R66, UR19, -R44 ;  /* 0x00000013423e7c23 */ /* 0x000fca000801082c */
[----:B------:R-:W1:Y:S01]  /*4110*/  MUFU.EX2 R12, R12 ;  /* 0x0000000c000c7308 */ /* 0x000e620000000800 */
[----:B---3--:R-:W-:-:S01]  /*4120*/  FADD.FTZ R80, R14, R79 ;  /* 0x0000004f0e507221 */ /* 0x008fc20000010000 */
[----:B------:R-:W-:-:S06]  /*4130*/  FADD.FTZ R79, R7, R82 ;  /* 0x00000052074f7221 */ /* 0x000fcc0000010000 */
[----:B------:R-:W3:Y:S01]  /*4140*/  MUFU.EX2 R11, R11 ;  /* 0x0000000b000b7308 */ /* 0x000ee20000000800 */
[----:B0-----:R-:W-:-:S07]  /*4150*/  FADD.FTZ R65, R13, R80 ;  /* 0x000000500d417221 */ /* 0x001fce0000010000 */
[----:B------:R-:W0:Y:S01]  /*4160*/  MUFU.EX2 R15, R15 ;  /* 0x0000000f000f7308 */ /* 0x000e220000000800 */
[----:B-1----:R-:W-:-:S07]  /*4170*/  FADD.FTZ R66, R12, R65 ;  /* 0x000000410c427221 */ /* 0x002fce0000010000 */
[----:B------:R-:W1:Y:S01]  /*4180*/  MUFU.EX2 R48, R48 ;  /* 0x0000003000307308 */ /* 0x000e620000000800 */
[----:B---3--:R-:W-:-:S07]  /*4190*/  FADD.FTZ R66, R11, R66 ;  /* 0x000000420b427221 */ /* 0x008fce0000010000 */
[----:B------:R-:W3:Y:S08]  /*41a0*/  MUFU.EX2 R8, R8 ;  /* 0x0000000800087308 */ /* 0x000ef00000000800 */
[----:B------:R4:W-:Y:S08]  /*41b0*/  MUFU.EX2 R2, R58 ;  /* 0x0000003a00027308 */ /* 0x0009f00000000800 */
[----:B------:R-:W5:Y:S01]  /*41c0*/  MUFU.EX2 R28, R28 ;  /* 0x0000001c001c7308 */ /* 0x000f620000000800 */
[----:B----4-:R-:W-:-:S01]  /*41d0*/  FFMA.FTZ R58, R70, UR19, -R44 ;  /* 0x00000013463a7c23 */ /* 0x010fc2000801082c */
[----:B------:R-:W-:Y:S01]  /*41e0*/  FADD.FTZ R70, R4, R79 ;  /* 0x0000004f04467221 */ /* 0x000fe20000010000 */
[----:B------:R-:W-:-:S03]  /*41f0*/  FFMA.FTZ R44, R75, UR19, -R44 ;  /* 0x000000134b2c7c23 */ /* 0x000fc6000801082c */
[----:B------:R-:W-:Y:S02]  /*4200*/  FADD.FTZ R65, R47, R70 ;  /* 0x000000462f417221 */ /* 0x000fe40000010000 */
[----:B------:R-:W4:Y:S08]  /*4210*/  MUFU.EX2 R9, R9 ;  /* 0x0000000900097308 */ /* 0x000f300000000800 */
[----:B------:R-:W4:Y:S08]  /*4220*/  MUFU.EX2 R29, R29 ;  /* 0x0000001d001d7308 */ /* 0x000f300000000800 */
[----:B------:R-:W4:Y:S08]  /*4230*/  MUFU.EX2 R54, R54 ;  /* 0x0000003600367308 */ /* 0x000f300000000800 */
[----:B--2---:R0:W-:Y:S08]  /*4240*/  MUFU.EX2 R41, R63 ;  /* 0x0000003f00297308 */ /* 0x0041f00000000800 */
[----:B------:R-:W2:Y:S01]  /*4250*/  MUFU.EX2 R26, R26 ;  /* 0x0000001a001a7308 */ /* 0x000ea20000000800 */
[----:B0-----:R-:W-:-:S01]  /*4260*/  FADD.FTZ R63, R15, R66 ;  /* 0x000000420f3f7221 */ /* 0x001fc20000010000 */
[----:B------:R-:W-:-:S03]  /*4270*/  FADD.FTZ R66, R64, R65 ;  /* 0x0000004140427221 */ /* 0x000fc60000010000 */
[----:B-1----:R-:W-:Y:S01]  /*4280*/  FADD.FTZ R63, R48, R63 ;  /* 0x0000003f303f7221 */ /* 0x002fe20000010000 */
[----:B------:R-:W-:-:S01]  /*4290*/  FADD.FTZ R65, R37, R66 ;  /* 0x0000004225417221 */ /* 0x000fc20000010000 */
[----:B------:R-:W-:Y:S01]  /*42a0*/  F2FP.SATFINITE.E4M3.F32.PACK_AB_MERGE_C R48, R48, R15, RZ ;  /* 0x0000000f3030723e */ /* 0x000fe200048070ff */
[----:B------:R-:W0:Y:S01]  /*42b0*/  MUFU.EX2 R77, R77 ;  /* 0x0000004d004d7308 */ /* 0x000e220000000800 */
[----:B---3--:R-:W-:-:S01]  /*42c0*/  FADD.FTZ R66, R8, R63 ;  /* 0x0000003f08427221 */ /* 0x008fc20000010000 */
[----:B-----5:R-:W-:Y:S01]  /*42d0*/  FADD.FTZ R24, R28, R65 ;  /* 0x000000411c187221 */ /* 0x020fe20000010000 */
[----:B------:R-:W-:Y:S02]  /*42e0*/  F2FP.SATFINITE.E4M3.F32.PACK_AB_MERGE_C R144, R11, R12, R48 ;  /* 0x0000000c0b90723e */ /* 0x000fe40004807030 */
[----:B----4-:R-:W-:Y:S01]  /*42f0*/  FADD.FTZ R57, R9, R66 ;  /* 0x0000004209397221 */ /* 0x010fe20000010000 */
[----:B------:R-:W-:-:S01]  /*4300*/  FADD.FTZ R63, R29, R24 ;  /* 0x000000181d3f7221 */ /* 0x000fc20000010000 */
[----:B------:R-:W-:Y:S01]  /*4310*/  F2FP.SATFINITE.E4M3.F32.PACK_AB_MERGE_C R24, R13, R14, RZ ;  /* 0x0000000e0d18723e */ /* 0x000fe200048070ff */
[----:B------:R-:W1:Y:S01]  /*4320*/  MUFU.EX2 R27, R27 ;  /* 0x0000001b001b7308 */ /* 0x000e620000000800 */
[----:B------:R-:W-:-:S01]  /*4330*/  FADD.FTZ R10, R54, R57 ;  /* 0x00000039360a7221 */ /* 0x000fc20000010000 */
[C---:B--2---:R-:W-:Y:S01]  /*4340*/  F2FP.SATFINITE.E4M3.F32.PACK_AB_MERGE_C R147, R26.reuse, R29, RZ ;  /* 0x0000001d1a93723e */ /* 0x044fe200048070ff */
[----:B------:R-:W-:-:S01]  /*4350*/  FADD.FTZ R26, R26, R63 ;  /* 0x0000003f1a1a7221 */ /* 0x000fc20000010000 */
[----:B------:R-:W-:-:S02]  /*4360*/  F2FP.SATFINITE.E4M3.F32.PACK_AB_MERGE_C R150, R21, R20, R24 ;  /* 0x000000141596723e */ /* 0x000fc40004807018 */
[----:B------:R-:W-:Y:S02]  /*4370*/  F2FP.SATFINITE.E4M3.F32.PACK_AB_MERGE_C R147, R28, R37, R147 ;  /* 0x000000251c93723e */ /* 0x000fe40004807093 */
        /* <DEDUP_REMOVED lines=21> */
[----:B--2---:R-:W-:-:S01]  /*44d0*/  FADD.FTZ R13, R56, R13 ;  /* 0x0000000d380d7221 */ /* 0x004fc20000010000 */
[----:B------:R-:W-:-:S03]  /*44e0*/  F2FP.SATFINITE.E4M3.F32.PACK_AB_MERGE_C R14, R56, R3, RZ ;  /* 0x00000003380e723e */ /* 0x000fc600048070ff */
[----:B------:R-:W-:Y:S01]  /*44f0*/  FADD.FTZ R10, R2, R13 ;  /* 0x0000000d020a7221 */ /* 0x000fe20000010000 */
[----:B------:R-:W-:Y:S02]  /*4500*/  F2FP.SATFINITE.E4M3.F32.PACK_AB_MERGE_C R140, R6, R5, R14 ;  /* 0x00000005068c723e */ /* 0x000fe4000480700e */
        /* <DEDUP_REMOVED lines=9> */
[----:B------:R-:W-:Y:S01]  /*45a0*/  MUFU.EX2 R34, R34 ;  /* 0x0000002200227308 */ /* 0x000fe20000000800 */
[----:B-1----:R-:W-:-:S01]  /*45b0*/  FADD.FTZ R7, R78, R7 ;  /* 0x000000074e077221 */ /* 0x002fc20000010000 */
[----:B------:R-:W-:-:S04]  /*45c0*/  F2FP.SATFINITE.E4M3.F32.PACK_AB_MERGE_C R143, R78, R33, RZ ;  /* 0x000000214e8f723e */ /* 0x000fc800048070ff */
[----:B------:R-:W-:Y:S02]  /*45d0*/  F2FP.SATFINITE.E4M3.F32.PACK_AB_MERGE_C R143, R32, R31, R143 ;  /* 0x0000001f208f723e */ /* 0x000fe4000480708f */
[----:B------:R-:W0:Y:S01]  /*45e0*/  MUFU.EX2 R39, R39 ;  /* 0x0000002700277308 */ /* 0x000e220000000800 */
[----:B--2---:R-:W-:-:S01]  /*45f0*/  FADD.FTZ R3, R62, R3 ;  /* 0x000000033e037221 */ /* 0x004fc20000010000 */
[----:B------:R-:W-:-:S04]  /*4600*/  F2FP.SATFINITE.E4M3.F32.PACK_AB_MERGE_C R61, R62, R61, RZ ;  /* 0x0000003d3e3d723e */ /* 0x000fc800048070ff */
[----:B------:R-:W-:Y:S02]  /*4610*/  F2FP.SATFINITE.E4M3.F32.PACK_AB_MERGE_C R142, R41, R2, R61 ;  /* 0x00000002298e723e */ /* 0x000fe4000480703d */
        /* <DEDUP_REMOVED lines=9> */
[----:B------:R-:W-:-:S04]  /*46b0*/  FADD.FTZ R35, R35, R10 ;  /* 0x0000000a23237221 */ /* 0x000fc80000010000 */
[----:B------:R-:W-:Y:S02]  /*46c0*/  FADD.FTZ R34, R34, R35 ;  /* 0x0000002322227221 */ /* 0x000fe40000010000 */
[----:B------:R-:W0:Y:S01]  /*46d0*/  MUFU.EX2 R71, R71 ;  /* 0x0000004700477308 */ /* 0x000e220000000800 */
[----:B-1----:R-:W-:-:S01]  /*46e0*/  FADD.FTZ R7, R53, R4 ;  /* 0x0000000435077221 */ /* 0x002fc20000010000 */
[----:B------:R-:W-:-:S06]  /*46f0*/  FADD.FTZ R39, R39, R34 ;  /* 0x0000002227277221 */ /* 0x000fcc0000010000 */
[----:B------:R-:W-:Y:S01]  /*4700*/  MUFU.EX2 R40, R40 ;  /* 0x0000002800287308 */ /* 0x000fe20000000800 */
[----:B--2---:R-:W-:-:S07]  /*4710*/  FADD.FTZ R4, R72, R7 ;  /* 0x0000000748047221 */ /* 0x004fce0000010000 */
[----:B------:R-:W1:Y:S01]  /*4720*/  MUFU.EX2 R45, R45 ;  /* 0x0000002d002d7308 */ /* 0x000e620000000800 */
[----:B0-----:R-:W-:-:S01]  /*4730*/  FADD.FTZ R4, R71, R4 ;  /* 0x0000000447047221 */ /* 0x001fc20000010000 */
[----:B------:R-:W-:-:S04]  /*4740*/  F2FP.SATFINITE.E4M3.F32.PACK_AB_MERGE_C R72, R71, R72, RZ ;  /* 0x000000484748723e */ /* 0x000fc800048070ff */
[----:B------:R-:W-:Y:S02]  /*4750*/  F2FP.SATFINITE.E4M3.F32.PACK_AB_MERGE_C R136, R53, R58, R72 ;  /* 0x0000003a3588723e */ /* 0x000fe40004807048 */
[----:B------:R-:W0:Y:S08]  /*4760*/  MUFU.EX2 R38, R38 ;  /* 0x0000002600267308 */ /* 0x000e300000000800 */
        /* <DEDUP_REMOVED lines=11> */
[----:B0-----:R-:W-:-:S01]  /*4820*/  FADD.FTZ R7, R74, R7 ;  /* 0x000000074a077221 */ /* 0x001fc20000010000 */
[----:B------:R-:W-:Y:S01]  /*4830*/  FADD.FTZ R2, R45, R2 ;  /* 0x000000022d027221 */ /* 0x000fe20000010000 */
[C---:B-1----:R-:W-:Y:S02]  /*4840*/  F2FP.SATFINITE.E4M3.F32.PACK_AB_MERGE_C R4, R3.reuse, R76, RZ ;  /* 0x0000004c0304723e */ /* 0x042fe400048070ff */
[----:B------:R-:W-:Y:S02]  /*4850*/  FADD.FTZ R76, R76, R7 ;  /* 0x000000074c4c7221 */ /* 0x000fe40000010000 */
[----:B------:R-:W-:Y:S02]  /*4860*/  F2FP.SATFINITE.E4M3.F32.PACK_AB_MERGE_C R138, R74, R73, R4 ;  /* 0x000000494a8a723e */ /* 0x000fe40004807004 */
        /* <DEDUP_REMOVED lines=31> */
.L_x_10608:
[----:B------:R-:W-:-:S04]  /*4a60*/  UISETP.NE.AND UP1, UPT, UR21, 0x1, UPT ;  /* 0x000000011500788c */ /* 0x000fc8000bf25270 */
[----:B------:R-:W-:-:S04]  /*4a70*/  USEL UR49, URZ, 0x1, UP1 ;  /* 0x000000013f317887 */ /* 0x000fc80008800000 */
[----:B------:R-:W-:Y:S01]  /*4a80*/  ULOP3.LUT UR49, UR20, UR49, URZ, 0x3c, !UPT ;  /* 0x0000003114317292 */ /* 0x000fe2000f8e3c3f */
[----:B------:R-:W-:Y:S11]  /*4a90*/  @!P1 BRA `(.L_x_10599) ;  /* 0x0000000000049947 */ /* 0x000ff60003800000 */
[----:B------:R-:W-:Y:S01]  /*4aa0*/  BPT.TRAP 0x1 ;  /* 0x000000040000795c */ /* 0x000fe20000300000 */
.L_x_10599:
        /* <DEDUP_REMOVED lines=9> */
.L_x_10600:
[----:B-1----:R-:W-:Y:S05]  /*4b40*/  @P3 BRA `(.L_x_10601) ;  /* 0x0000000000083947 */ /* 0x002fea0003800000 */
[----:B------:R-:W1:Y:S02]  /*4b50*/  SYNCS.PHASECHK.TRANS64.TRYWAIT P3, [UR22+0x19c30], R6 ;  /* 0x019c3006ff0075a7 */ /* 0x000e640008060156 */
[----:B-1----:R-:W-:Y:S05]  /*4b60*/  @!P3 BRA `(.L_x_10602) ;  /* 0x000000f00030b947 */ /* 0x002fea0003800000 */
.L_x_10601:
        /* <DEDUP_REMOVED lines=17> */
.L_x_10603:
[----:B------:R-:W-:Y:S01]  /*4c80*/  ULEA UR11, UR21, UR47, 0x3 ;  /* 0x0000002f150b7291 */ /* 0x000fe2000f8e183f */
[----:B01----:R-:W-:-:S05]  /*4c90*/  IMAD.U32 R6, RZ, RZ, UR20 ;  /* 0x00000014ff067e24 */ /* 0x003fca000f8e00ff */
[----:B------:R-:W-:-:S04]  /*4ca0*/  SHF.L.U32 R6, R6, 0x1f, RZ ;  /* 0x0000001f06067819 */ /* 0x000fc800000006ff */
[----:B------:R0:W1:Y:S01]  /*4cb0*/  SYNCS.PHASECHK.TRANS64.TRYWAIT P3, [UR11+0x19c50], R6 ;  /* 0x019c5006ff0075a7 */ /* 0x000062000806014b */
[----:B------:R-:W-:Y:S05]  /*4cc0*/  @!P1 BRA `(.L_x_10604) ;  /* 0x0000000000049947 */ /* 0x000fea0003800000 */
[----:B------:R-:W-:Y:S01]  /*4cd0*/  BPT.TRAP 0x1 ;  /* 0x000000040000795c */ /* 0x000fe20000300000 */
.L_x_10604:
[----:B-1----:R-:W-:Y:S05]  /*4ce0*/  @P3 BRA `(.L_x_10605) ;  /* 0x0000000000083947 */ /* 0x002fea0003800000 */
[----:B------:R-:W1:Y:S02]  /*4cf0*/  SYNCS.PHASECHK.TRANS64.TRYWAIT P3, [UR11+0x19c50], R6 ;  /* 0x019c5006ff0075a7 */ /* 0x000e64000806014b */
[----:B-1----:R-:W-:Y:S05]  /*4d00*/  @!P3 BRA `(.L_x_10606) ;  /* 0x000000ec00e0b947 */ /* 0x002fea0003800000 */
.L_x_10605:
        /* <DEDUP_REMOVED lines=10> */
[C---:B01----:R-:W-:Y:S01]  /*4db0*/  FMUL.FTZ R6, R0.reuse, R24 ;  /* 0x0000001800067220 */ /* 0x043fe20000410000 */
[C---:B------:R-:W-:Y:S01]  /*4dc0*/  FMUL.FTZ R24, R0.reuse, R36 ;  /* 0x0000002400187220 */ /* 0x040fe20000410000 */
[----:B------:R-:W-:Y:S01]  /*4dd0*/  ULOP3.LUT UR6, UR6, 0x10000, URZ, 0xfc, !UPT ;  /* 0x0001000006067892 */ /* 0x000fe2000f8efc3f */
[C---:B------:R-:W-:Y:S01]  /*4de0*/  FMUL.FTZ R36, R0.reuse, R48 ;  /* 0x0000003000247220 */ /* 0x040fe20000410000 */
[C---:B------:R-:W-:Y:S01]  /*4df0*/  FMUL.FTZ R11, R0.reuse, R29 ;  /* 0x0000001d000b7220 */ /* 0x040fe20000410000 */
[C---:B------:R-:W-:Y:S01]  /*4e00*/  FMUL.FTZ R29, R0.reuse, R41 ;  /* 0x00000029001d7220 */ /* 0x040fe20000410000 */
[----:B------:R-:W-:Y:S01]  /*4e10*/  UIMAD UR10, UR21, 0x300, UR6 ;  /* 0x00000300150a78a4 */ /* 0x000fe2000f8e0206 */
[----:B------:R-:W-:Y:S01]  /*4e20*/  FMUL.FTZ R41, R0, R53 ;  /* 0x0000003500297220 */ /* 0x000fe20000410000 */
[----:B------:R-:W-:-:S02]  /*4e30*/  IMAD.U32 R53, RZ, RZ, UR52 ;  /* 0x00000034ff357e24 */ /* 0x000fc4000f8e00ff */
[C---:B------:R-:W-:Y:S01]  /*4e40*/  FMUL.FTZ R7, R0.reuse, R26 ;  /* 0x0000001a00077220 */ /* 0x040fe20000410000 */
[C---:B------:R-:W-:Y:S01]  /*4e50*/  FMUL.FTZ R26, R0.reuse, R38 ;  /* 0x00000026001a7220 */ /* 0x040fe20000410000 */
[C---:B------:R-:W-:Y:S01]  /*4e60*/  FMUL.FTZ R8, R0.reuse, R25 ;  /* 0x0000001900087220 */ /* 0x040fe20000410000 */
[C---:B------:R-:W-:Y:S01]  /*4e70*/  FMUL.FTZ R38, R0.reuse, R50 ;  /* 0x0000003200267220 */ /* 0x040fe20000410000 */
[----:B------:R-:W-:Y:S01]  /*4e80*/  UMOV UR6, UR10 ;  /* 0x0000000a00067c82 */ /* 0x000fe20008000000 */
[----:B------:R-:W0:Y:S01]  /*4e90*/  MUFU.TANH R6, R6 ;  /* 0x0000000600067308 */ /* 0x000e220000002400 */
[----:B------:R-:W-:Y:S01]  /*4ea0*/  QGMMA.64x96x32.F32.E4M3.E4M3 R88, R148, gdesc[UR4], R88, gsb0 ;  /* 0x0160000494587df3 */ /* 0x000fe20008000858 */
[----:B------:R-:W-:Y:S01]  /*4eb0*/  UIADD3 UR6, UR10, 0x2, URZ ;  /* 0x000000020a067890 */ /* 0x000fe2000fffe03f */
[C---:B------:R-:W-:Y:S01]  /*4ec0*/  FMUL.FTZ R10, R0.reuse, R28 ;  /* 0x0000001c000a7220 */ /* 0x040fe20000410000 */
[----:B------:R-:W-:Y:S01]  /*4ed0*/  UMOV UR7, 0x40000040 ;  /* 0x4000004000077882 */ /* 0x000fe20000000000 */
        /* <DEDUP_REMOVED lines=56> */
[----:B------:R-:W-:Y:S01]  /*5260*/  QGMMA.64x96x32.F32.E4M3.E4M3 R88, R144, gdesc[UR4], R88, gsb0 ;  /* 0x0160000490587df3 */ /* 0x000fe20008000858 */
[----:B------:R-:W-:Y:S01]  /*5270*/  UIADD3 UR6, UR10, 0x4, URZ ;  /* 0x000000040a067890 */ /* 0x000fe2000fffe03f */
[----:B------:R-:W-:-:S05]  /*5280*/  UMOV UR7, 0x40000040 ;  /* 0x4000004000077882 */ /* 0x000fca0000000000 */
        /* <DEDUP_REMOVED lines=17> */
[----:B------:R-:W-:Y:S01]  /*53a0*/  QGMMA.64x96x32.F32.E4M3.E4M3 R88, R140, gdesc[UR4], R88, gsb0 ;  /* 0x016000048c587df3 */ /* 0x000fe20008000858 */
        /* <DEDUP_REMOVED lines=19> */
[----:B------:R-:W-:Y:S02]  /*54e0*/  @UP0 ULDC UR6, c[0x0][0x44c] ;  /* 0x0001130000060ab9 */ /* 0x000fe40000000800 */
[----:B------:R-:W-:Y:S01]  /*54f0*/  @P2 IMAD.HI.U32 R45, R47, UR6, RZ ;  /* 0x000000062f2d2c27 */ /* 0x000fe2000f8e00ff */
[----:B------:R-:W-:-:S03]  /*5500*/  @UP0 ULDC UR6, c[0x0][0x450] ;  /* 0x0001140000060ab9 */ /* 0x000fc60000000800 */
[----:B------:R-:W-:Y:S01]  /*5510*/  MUFU.TANH R42, R42 ;  /* 0x0000002a002a7308 */ /* 0x000fe20000002400 */
[----:B------:R-:W-:Y:S01]  /*5520*/  @P2 SHF.R.U32.HI R47, RZ, UR6, R45 ;  /* 0x00000006ff2f2c19 */ /* 0x000fe2000801162d */
[----:B------:R-:W-:Y:S01]  /*5530*/  UMOV UR6, 0xffffff80 ;  /* 0xffffff8000067882 */ /* 0x000fe20000000000 */
[----:B------:R-:W-:Y:S01]  /*5540*/  FMUL.FTZ R45, R0, R58 ;  /* 0x0000003a002d7220 */ /* 0x000fe20000410000 */
[----:B------:R-:W-:Y:S02]  /*5550*/  UIMAD UR6, UR18, UR6, 0x1 ;  /* 0x00000001120674a4 */ /* 0x000fe4000f8e0206 */
[----:B------:R-:W0:Y:S02]  /*5560*/  SHFL.IDX PT, R48, R47, RZ, 0x1c1f ;  /* 0x001c1fff2f307589 */ /* 0x000e2400000e0000 */
[----:B------:R-:W-:Y:S02]  /*5570*/  MUFU.TANH R43, R43 ;  /* 0x0000002b002b7308 */ /* 0x000fe40000002400 */
[----:B------:R-:W-:Y:S01]  /*5580*/  IADD3 R50, R53, UR6, -R16 ;  /* 0x0000000635327c10 */ /* 0x000fe2000fffe810 */
[----:B------:R-:W1:Y:S04]  /*5590*/  SHFL.IDX PT, R47, R47, 0x1, 0x1c1f ;  /* 0x003c1f002f2f7f89 */ /* 0x000e6800000e0000 */
[----:B------:R-:W-:Y:S01]  /*55a0*/  VIADD R50, R50, -UR53 ;  /* 0x8000003532327c36 */ /* 0x000fe20008000000 */
[----:B------:R-:W-:Y:S08]  /*55b0*/  MUFU.TANH R45, R45 ;  /* 0x0000002d002d7308 */ /* 0x000ff00000002400 */
[----:B------:R-:W-:Y:S01]  /*55c0*/  MUFU.TANH R49, R49 ;  /* 0x0000003100317308 */ /* 0x000fe20000002400 */
[----:B0-----:R-:W-:-:S07]  /*55d0*/  IMAD.IADD R53, R50, 0x1, R48 ;  /* 0x0000000132357824 */ /* 0x001fce00078e0230 */
[----:B------:R-:W0:Y:S01]  /*55e0*/  MUFU.TANH R48, R64 ;  /* 0x0000004000307308 */ /* 0x000e220000002400 */
[C---:B------:R-:W-:Y:S01]  /*55f0*/  ISETP.GT.AND P3, PT, R53.reuse, RZ, PT ;  /* 0x000000ff3500720c */ /* 0x040fe20003f64270 */
[----:B-1----:R-:W-:Y:S01]  /*5600*/  IMAD.IADD R47, R50, 0x1, R47 ;  /* 0x00000001322f7824 */ /* 0x002fe200078e022f */
[----:B------:R-:W-:Y:S02]  /*5610*/  ISETP.GT.AND P4, PT, R53, 0x1, PT ;  /* 0x000000013500780c */ /* 0x000fe40003f84270 */
[----:B------:R-:W-:-:S03]  /*5620*/  FSEL R6, R6, -INF , P3 ;  /* 0xff80000006067808 */ /* 0x000fc60001800000 */
[----:B------:R-:W-:Y:S01]  /*5630*/  MUFU.TANH R59, R59 ;  /* 0x0000003b003b7308 */ /* 0x000fe20000002400 */
[C---:B------:R-:W-:Y:S02]  /*5640*/  ISETP.GT.AND P3, PT, R53.reuse, 0x8, PT ;  /* 0x000000083500780c */ /* 0x040fe40003f64270 */
[----:B------:R-:W-:Y:S02]  /*5650*/  FSEL R8, R8, -INF , P4 ;  /* 0xff80000008087808 */ /* 0x000fe40002000000 */
[----:B------:R-:W-:Y:S02]  /*5660*/  FMNMX.FTZ R55, R6, R5, !PT ;  /* 0x0000000506377209 */ /* 0x000fe40007810000 */
[----:B------:R-:W-:Y:S01]  /*5670*/  ISETP.GT.AND P4, PT, R53, 0x9, PT ;  /* 0x000000093500780c */ /* 0x000fe20003f84270 */
[----:B------:R-:W-:Y:S01]  /*5680*/  MUFU.TANH R61, R61 ;  /* 0x0000003d003d7308 */ /* 0x000fe20000002400 */
[----:B--2---:R-:W-:Y:S02]  /*5690*/  FSEL R10, R10, -INF , P3 ;  /* 0xff8000000a0a7808 */ /* 0x004fe40001800000 */
        /* <DEDUP_REMOVED lines=8> */
[----:B------:R-:W-:Y:S01]  /*5720*/  MUFU.TANH R67, R67 ;  /* 0x0000004300437308 */ /* 0x000fe20000002400 */
[----:B------:R-:W-:-:S02]  /*5730*/  ISETP.GT.AND P3, PT, R53, 0x18, PT ;  /* 0x000000183500780c */ /* 0x000fc40003f64270 */
[----:B-----5:R-:W-:Y:S02]  /*5740*/  FSEL R15, R15, -INF , P4 ;  /* 0xff8000000f0f7808 */ /* 0x020fe40002000000 */
[----:B------:R-:W-:Y:S02]  /*5750*/  FMNMX.FTZ R55, R14, R55, !PT ;  /* 0x000000370e377209 */ /* 0x000fe40007810000 */
[----:B------:R-:W-:Y:S01]  /*5760*/  ISETP.GT.AND P4, PT, R53, 0x19, PT ;  /* 0x000000193500780c */ /* 0x000fe20003f84270 */
[----:B------:R-:W-:Y:S01]  /*5770*/  MUFU.TANH R70, R70 ;  /* 0x0000004600467308 */ /* 0x000fe20000002400 */
        /* <DEDUP_REMOVED lines=15> */
[----:B------:R-:W-:Y:S01]  /*5870*/  FSEL R33, R33, -INF , P4 ;  /* 0xff80000021217808 */ /* 0x000fe20002000000 */
[----:B------:R-:W-:Y:S02]  /*5880*/  WARPGROUP.DEPBAR.LE gsb0, 0x0 ;  /* 0x00008000000079c5 */ /* 0x000fe40000010000 */
        /* <DEDUP_REMOVED lines=25> */
[C---:B------:R-:W-:Y:S02]  /*5a20*/  ISETP.GT.AND P5, PT, R53.reuse, 0x51, PT ;  /* 0x000000513500780c */ /* 0x040fe40003fa4270 */
[----:B0-----:R-:W-:Y:S02]  /*5a30*/  FSEL R48, R48, -INF , P4 ;  /* 0xff80000030307808 */ /* 0x001fe40002000000 */
[----:B------:R-:W-:Y:S02]  /*5a40*/  FMNMX.FTZ R55, R52, R55, !PT ;  /* 0x0000003734377209 */ /* 0x000fe40007810000 */
[----:B------:R-:W-:-:S02]  /*5a50*/  ISETP.GT.AND P6, PT, R53, 0x58, PT ;  /* 0x000000583500780c */ /* 0x000fc40003fc4270 */
[----:B------:R-:W-:Y:S02]  /*5a60*/  FSEL R54, R54, -INF , P5 ;  /* 0xff80000036367808 */ /* 0x000fe40002800000 */
[----:B------:R-:W-:Y:S02]  /*5a70*/  FMNMX.FTZ R55, R48, R55, !PT ;  /* 0x0000003730377209 */ /* 0x000fe40007810000 */
[C---:B------:R-:W-:Y:S02]  /*5a80*/  ISETP.GT.AND P3, PT, R53.reuse, 0x59, PT ;  /* 0x000000593500780c */ /* 0x040fe40003f64270 */
[----:B------:R-:W-:Y:S02]  /*5a90*/  FSEL R68, R68, -INF , P6 ;  /* 0xff80000044447808 */ /* 0x000fe40003000000 */
[----:B------:R-:W-:Y:S02]  /*5aa0*/  FMNMX.FTZ R55, R54, R55, !PT ;  /* 0x0000003736377209 */ /* 0x000fe40007810000 */
[----:B------:R-:W-:-:S02]  /*5ab0*/  ISETP.GT.AND P4, PT, R53, 0x60, PT ;  /* 0x000000603500780c */ /* 0x000fc40003f84270 */
[----:B------:R-:W-:Y:S02]  /*5ac0*/  FSEL R69, R69, -INF , P3 ;  /* 0xff80000045457808 */ /* 0x000fe40001800000 */
[----:B------:R-:W-:Y:S02]  /*5ad0*/  FMNMX.FTZ R55, R68, R55, !PT ;  /* 0x0000003744377209 */ /* 0x000fe40007810000 */
[C---:B------:R-:W-:Y:S02]  /*5ae0*/  ISETP.GT.AND P5, PT, R53.reuse, 0x61, PT ;  /* 0x000000613500780c */ /* 0x040fe40003fa4270 */
[C---:B------:R-:W-:Y:S02]  /*5af0*/  ISETP.GT.AND P6, PT, R53.reuse, 0x68, PT ;  /* 0x000000683500780c */ /* 0x040fe40003fc4270 */
[----:B------:R-:W-:Y:S02]  /*5b00*/  ISETP.GT.AND P3, PT, R53, 0x69, PT ;  /* 0x000000693500780c */ /* 0x000fe40003f64270 */
[----:B------:R-:W-:-:S02]  /*5b10*/  FSEL R72, R72, -INF , P4 ;  /* 0xff80000048487808 */ /* 0x000fc40002000000 */
[----:B------:R-:W-:Y:S02]  /*5b20*/  FMNMX.FTZ R55, R69, R55, !PT ;  /* 0x0000003745377209 */ /* 0x000fe40007810000 */
[----:B------:R-:W-:Y:S02]  /*5b30*/  FSEL R73, R73, -INF , P5 ;  /* 0xff80000049497808 */ /* 0x000fe40002800000 */
[----:B------:R-:W-:Y:S02]  /*5b40*/  FSEL R76, R76, -INF , P6 ;  /* 0xff8000004c4c7808 */ /* 0x000fe40003000000 */
[----:B------:R-:W-:Y:S02]  /*5b50*/  FSEL R77, R77, -INF , P3 ;  /* 0xff8000004d4d7808 */ /* 0x000fe40001800000 */
[C---:B------:R-:W-:Y:S02]  /*5b60*/  ISETP.GT.AND P4, PT, R53.reuse, 0x70, PT ;  /* 0x000000703500780c */ /* 0x040fe40003f84270 */
[----:B------:R-:W-:-:S02]  /*5b70*/  ISETP.GT.AND P5, PT, R53, 0x71, PT ;  /* 0x000000713500780c */ /* 0x000fc40003fa4270 */
[C---:B------:R-:W-:Y:S02]  /*5b80*/  ISETP.GT.AND P6, PT, R53.reuse, 0x78, PT ;  /* 0x000000783500780c */ /* 0x040fe40003fc4270 */
[----:B------:R-:W-:Y:S01]  /*5b90*/  ISETP.GT.AND P3, PT, R53, 0x79, PT ;  /* 0x000000793500780c */ /* 0x000fe20003f64270 */
[----:B------:R-:W-:Y:S01]  /*5ba0*/  FMUL.FTZ R53, R0, R85 ;  /* 0x0000005500357220 */ /* 0x000fe20000410000 */
[----:B------:R-:W-:Y:S02]  /*5bb0*/  FMNMX.FTZ R56, R72, R55, !PT ;  /* 0x0000003748387209 */ /* 0x000fe40007810000 */
[----:B------:R-:W-:Y:S02]  /*5bc0*/  FSEL R80, R80, -INF , P4 ;  /* 0xff80000050507808 */ /* 0x000fe40002000000 */
[----:B------:R-:W-:Y:S01]  /*5bd0*/  FMNMX.FTZ R55, R73, R56, !PT ;  /* 0x0000003849377209 */ /* 0x000fe20007810000 */
[----:B------:R-:W0:Y:S01]  /*5be0*/  MUFU.TANH R53, R53 ;  /* 0x0000003500357308 */ /* 0x000e220000002400 */
[----:B------:R-:W-:-:S02]  /*5bf0*/  FSEL R81, R81, -INF , P5 ;  /* 0xff80000051517808 */ /* 0x000fc40002800000 */
[----:B------:R-:W-:Y:S02]  /*5c00*/  FMNMX.FTZ R55, R76, R55, !PT ;  /* 0x000000374c377209 */ /* 0x000fe40007810000 */
[----:B------:R-:W-:Y:S02]  /*5c10*/  FSEL R84, R84, -INF , P6 ;  /* 0xff80000054547808 */ /* 0x000fe40003000000 */
[----:B------:R-:W-:Y:S02]  /*5c20*/  FMNMX.FTZ R56, R77, R55, !PT ;  /* 0x000000374d387209 */ /* 0x000fe40007810000 */
[----:B------:R1:W-:Y:S01]  /*5c30*/  MUFU.TANH R55, R62 ;  /* 0x0000003e00377308 */ /* 0x0003e20000002400 */
[C---:B------:R-:W-:Y:S02]  /*5c40*/  ISETP.GT.AND P5, PT, R47.reuse, RZ, PT ;  /* 0x000000ff2f00720c */ /* 0x040fe40003fa4270 */
[----:B------:R-:W-:Y:S02]  /*5c50*/  FMNMX.FTZ R56, R80, R56, !PT ;  /* 0x0000003850387209 */ /* 0x000fe40007810000 */
[----:B------:R-:W-:-:S02]  /*5c60*/  ISETP.GT.AND P4, PT, R47, 0x1, PT ;  /* 0x000000012f00780c */ /* 0x000fc40003f84270 */
[----:B------:R-:W-:Y:S02]  /*5c70*/  FMNMX.FTZ R57, R81, R56, !PT ;  /* 0x0000003851397209 */ /* 0x000fe40007810000 */
[----:B0-----:R-:W-:Y:S01]  /*5c80*/  FSEL R53, R53, -INF , P3 ;  /* 0xff80000035357808 */ /* 0x001fe20001800000 */
[----:B-1----:R-:W-:Y:S01]  /*5c90*/  FMUL.FTZ R62, R0, R71 ;  /* 0x00000047003e7220 */ /* 0x002fe20000410000 */
[----:B------:R-:W-:Y:S01]  /*5ca0*/  FMNMX.FTZ R60, R84, R57, !PT ;  /* 0x00000039543c7209 */ /* 0x000fe20007810000 */
[----:B------:R-:W-:Y:S01]  /*5cb0*/  IMAD.U32 R71, RZ, RZ, UR19 ;  /* 0x00000013ff477e24 */ /* 0x000fe2000f8e00ff */
[----:B------:R-:W-:Y:S01]  /*5cc0*/  ISETP.GT.AND P6, PT, R47, 0x8, PT ;  /* 0x000000082f00780c */ /* 0x000fe20003fc4270 */
[C---:B------:R-:W-:Y:S01]  /*5cd0*/  FMUL.FTZ R57, R0.reuse, R66 ;  /* 0x0000004200397220 */ /* 0x040fe20000410000 */
[----:B------:R-:W-:Y:S01]  /*5ce0*/  FMNMX.FTZ R60, R53, R60, !PT ;  /* 0x0000003c353c7209 */ /* 0x000fe20007810000 */
[----:B------:R0:W1:Y:S01]  /*5cf0*/  MUFU.TANH R56, R63 ;  /* 0x0000003f00387308 */ /* 0x0000620000002400 */
[----:B------:R-:W-:Y:S01]  /*5d00*/  FSEL R9, R9, -INF , P4 ;  /* 0xff80000009097808 */ /* 0x000fe20002000000 */
[----:B------:R-:W-:Y:S01]  /*5d10*/  FMUL.FTZ R66, R0, R79 ;  /* 0x0000004f00427220 */ /* 0x000fe20000410000 */
[----:B------:R-:W-:Y:S01]  /*5d20*/  FSEL R12, R12, -INF , P6 ;  /* 0xff8000000c0c7808 */ /* 0x000fe20003000000 */
[----:B------:R-:W2:Y:S01]  /*5d30*/  SHFL.BFLY PT, R58, R60, 0x2, 0x1f ;  /* 0x0c401f003c3a7f89 */ /* 0x000ea200000e0000 */
[----:B------:R-:W-:-:S02]  /*5d40*/  ISETP.GT.AND P4, PT, R47, 0x10, PT ;  /* 0x000000102f00780c */ /* 0x000fc40003f84270 */
[----:B------:R-:W-:Y:S01]  /*5d50*/  ISETP.GT.AND P6, PT, R47, 0x11, PT ;  /* 0x000000112f00780c */ /* 0x000fe20003fc4270 */
[----:B------:R-:W3:Y:S01]  /*5d60*/  MUFU.TANH R57, R57 ;  /* 0x0000003900397308 */ /* 0x000ee20000002400 */
[----:B------:R-:W-:Y:S01]  /*5d70*/  FSEL R20, R20, -INF , P4 ;  /* 0xff80000014147808 */ /* 0x000fe20002000000 */
[C---:B0-----:R-:W-:Y:S01]  /*5d80*/  FMUL.FTZ R63, R0.reuse, R74 ;  /* 0x0000004a003f7220 */ /* 0x041fe20000410000 */
[----:B------:R-:W-:Y:S01]  /*5d90*/  FSEL R21, R21, -INF , P6 ;  /* 0xff80000015157808 */ /* 0x000fe20003000000 */
[----:B------:R-:W-:Y:S01]  /*5da0*/  FMUL.FTZ R74, R0, R87 ;  /* 0x00000057004a7220 */ /* 0x000fe20000410000 */
[C---:B------:R-:W-:Y:S02]  /*5db0*/  ISETP.GT.AND P4, PT, R47.reuse, 0x19, PT ;  /* 0x000000192f00780c */ /* 0x040fe40003f84270 */
[----:B------:R-:W-:Y:S01]  /*5dc0*/  ISETP.GT.AND P6, PT, R47, 0x20, PT ;  /* 0x000000202f00780c */ /* 0x000fe20003fc4270 */
[----:B------:R-:W0:Y:S01]  /*5dd0*/  MUFU.TANH R62, R62 ;  /* 0x0000003e003e7308 */ /* 0x000e220000002400 */
[----:B------:R-:W-:-:S02]  /*5de0*/  FSEL R27, R27, -INF , P4 ;  /* 0xff8000001b1b7808 */ /* 0x000fc40002000000 */
[----:B------:R-:W-:Y:S02]  /*5df0*/  FSEL R30, R30, -INF , P6 ;  /* 0xff8000001e1e7808 */ /* 0x000fe40003000000 */
[C---:B------:R-:W-:Y:S02]  /*5e00*/  ISETP.GT.AND P4, PT, R47.reuse, 0x28, PT ;  /* 0x000000282f00780c */ /* 0x040fe40003f84270 */
[----:B------:R-:W-:Y:S01]  /*5e10*/  ISETP.GT.AND P6, PT, R47, 0x29, PT ;  /* 0x000000292f00780c */ /* 0x000fe20003fc4270 */
[----:B------:R-:W-:Y:S01]  /*5e20*/  MUFU.TANH R63, R63 ;  /* 0x0000003f003f7308 */ /* 0x000fe20000002400 */
[----:B------:R-:W-:Y:S02]  /*5e30*/  FSEL R34, R34, -INF , P4 ;  /* 0xff80000022227808 */ /* 0x000fe40002000000 */
[----:B------:R-:W-:Y:S02]  /*5e40*/  FSEL R35, R35, -INF , P6 ;  /* 0xff80000023237808 */ /* 0x000fe40003000000 */
[----:B--2---:R-:W-:Y:S01]  /*5e50*/  FMNMX.FTZ R60, R60, R58, !PT ;  /* 0x0000003a3c3c7209 */ /* 0x004fe20007810000 */
[----:B------:R-:W-:Y:S01]  /*5e60*/  FMUL.FTZ R58, R0, R75 ;  /* 0x0000004b003a7220 */ /* 0x000fe20000410000 */
[C---:B------:R-:W-:Y:S01]  /*5e70*/  ISETP.GT.AND P4, PT, R47.reuse, 0x31, PT ;  /* 0x000000312f00780c */ /* 0x040fe20003f84270 */
[----:B------:R-:W-:Y:S01]  /*5e80*/  MUFU.TANH R66, R66 ;  /* 0x0000004200427308 */ /* 0x000fe20000002400 */
[----:B------:R-:W-:Y:S01]  /*5e90*/  ISETP.GT.AND P6, PT, R47, 0x38, PT ;  /* 0x000000382f00780c */ /* 0x000fe20003fc4270 */
[----:B------:R-:W2:Y:S01]  /*5ea0*/  SHFL.BFLY PT, R64, R60, 0x1, 0x1f ;  /* 0x0c201f003c407f89 */ /* 0x000ea200000e0000 */
[----:B------:R-:W-:-:S02]  /*5eb0*/  FSEL R39, R39, -INF , P4 ;  /* 0xff80000027277808 */ /* 0x000fc40002000000 */
[----:B------:R-:W-:Y:S02]  /*5ec0*/  FSEL R42, R42, -INF , P6 ;  /* 0xff8000002a2a7808 */ /* 0x000fe40003000000 */
[C---:B------:R-:W-:Y:S01]  /*5ed0*/  ISETP.GT.AND P4, PT, R47.reuse, 0x40, PT ;  /* 0x000000402f00780c */ /* 0x040fe20003f84270 */
[----:B------:R-:W4:Y:S01]  /*5ee0*/  MUFU.TANH R58, R58 ;  /* 0x0000003a003a7308 */ /* 0x000f220000002400 */
[----:B------:R-:W-:Y:S02]  /*5ef0*/  ISETP.GT.AND P6, PT, R47, 0x41, PT ;  /* 0x000000412f00780c */ /* 0x000fe40003fc4270 */
[----:B------:R-:W-:Y:S02]  /*5f00*/  FSEL R45, R45, -INF , P4 ;  /* 0xff8000002d2d7808 */ /* 0x000fe40002000000 */
[----:B------:R-:W-:Y:S02]  /*5f10*/  FSEL R49, R49, -INF , P6 ;  /* 0xff80000031317808 */ /* 0x000fe40003000000 */
[C---:B------:R-:W-:Y:S01]  /*5f20*/  ISETP.GT.AND P4, PT, R47.reuse, 0x49, PT ;  /* 0x000000492f00780c */ /* 0x040fe20003f84270 */
[----:B------:R-:W5:Y:S01]  /*5f30*/  MUFU.TANH R74, R74 ;  /* 0x0000004a004a7308 */ /* 0x000f620000002400 */
[----:B------:R-:W-:-:S02]  /*5f40*/  ISETP.GT.AND P6, PT, R47, 0x50, PT ;  /* 0x000000502f00780c */ /* 0x000fc40003fc4270 */
[----:B-1----:R-:W-:Y:S02]  /*5f50*/  FSEL R56, R56, -INF , P4 ;  /* 0xff80000038387808 */ /* 0x002fe40002000000 */
[----:B---3--:R-:W-:Y:S02]  /*5f60*/  FSEL R57, R57, -INF , P6 ;  /* 0xff80000039397808 */ /* 0x008fe40003000000 */
[C---:B------:R-:W-:Y:S02]  /*5f70*/  ISETP.GT.AND P4, PT, R47.reuse, 0x58, PT ;  /* 0x000000582f00780c */ /* 0x040fe40003f84270 */
[----:B------:R-:W-:Y:S02]  /*5f80*/  ISETP.GT.AND P6, PT, R47, 0x59, PT ;  /* 0x000000592f00780c */ /* 0x000fe40003fc4270 */
[----:B--2---:R-:W-:Y:S01]  /*5f90*/  FMNMX.FTZ R60, R60, R64, !PT ;  /* 0x000000403c3c7209 */ /* 0x004fe20007810000 */
[----:B------:R-:W-:Y:S01]  /*5fa0*/  FMUL.FTZ R64, R0, R86 ;  /* 0x0000005600407220 */ /* 0x000fe20000410000 */
[----:B------:R-:W-:-:S02]  /*5fb0*/  FSEL R61, R61, -INF , P4 ;  /* 0xff8000003d3d7808 */ /* 0x000fc40002000000 */
[C---:B------:R-:W-:Y:S01]  /*5fc0*/  FSETP.NEU.FTZ.AND P3, PT, R60.reuse, -INF , PT ;  /* 0xff8000003c00780b */ /* 0x040fe20003f7d000 */
[----:B------:R-:W-:-:S01]  /*5fd0*/  FFMA.FTZ R71, R60, R71, -8 ;  /* 0xc10000003c477423 */ /* 0x000fc20000010047 */
[----:B0-----:R-:W-:Y:S01]  /*5fe0*/  FSEL R62, R62, -INF , P6 ;  /* 0xff8000003e3e7808 */ /* 0x001fe20003000000 */
[----:B------:R-:W0:Y:S01]  /*5ff0*/  MUFU.TANH R64, R64 ;  /* 0x0000004000407308 */ /* 0x000e220000002400 */
[----:B------:R-:W-:Y:S02]  /*6000*/  ISETP.GT.AND P4, PT, R47, 0x61, PT ;  /* 0x000000612f00780c */ /* 0x000fe40003f84270 */
[----:B------:R-:W-:Y:S02]  /*6010*/  FSEL R71, R71, RZ, P3 ;  /* 0x000000ff47477208 */ /* 0x000fe40001800000 */
[----:B------:R-:W-:Y:S02]  /*6020*/  ISETP.GT.AND P6, PT, R47, 0x68, PT ;  /* 0x000000682f00780c */ /* 0x000fe40003fc4270 */
[----:B----4-:R-:W-:Y:S01]  /*6030*/  FSEL R58, R58, -INF , P4 ;  /* 0xff8000003a3a7808 */ /* 0x010fe20002000000 */
[----:B------:R-:W-:-:S01]  /*6040*/  FFMA.FTZ R75, R10, UR19, -R71 ;  /* 0x000000130a4b7c23 */ /* 0x000fc20008010847 */
[----:B------:R-:W-:Y:S01]  /*6050*/  FSEL R10, R7, -INF , P5 ;  /* 0xff800000070a7808 */ /* 0x000fe20002800000 */
[----:B------:R-:W-:-:S01]  /*6060*/  FFMA.FTZ R6, R6, UR19, -R71 ;  /* 0x0000001306067c23 */ /* 0x000fc20008010847 */
[----:B------:R-:W-:Y:S01]  /*6070*/  ISETP.GT.AND P5, PT, R47, 0x9, PT ;  /* 0x000000092f00780c */ /* 0x000fe20003fa4270 */
[----:B------:R1:W-:Y:S01]  /*6080*/  MUFU.EX2 R7, R75 ;  /* 0x0000004b00077308 */ /* 0x0003e20000000800 */
        /* <DEDUP_REMOVED lines=51> */
[C---:B------:R-:W-:Y:S01]  /*63c0*/  ISETP.GT.AND P4, PT, R47.reuse, 0x70, PT ;  /* 0x000000702f00780c */ /* 0x040fe20003f84270 */
[----:B------:R-:W-:Y:S01]  /*63d0*/  MUFU.EX2 R8, R8 ;  /* 0x0000000800087308 */ /* 0x000fe20000000800 */
[----:B------:R-:W-:Y:S02]  /*63e0*/  FMNMX.FTZ R50, R42, R50, !PT ;  /* 0x000000322a327209 */ /* 0x000fe40007810000 */
[----:B------:R-:W-:Y:S02]  /*63f0*/  ISETP.GT.AND P6, PT, R47, 0x71, PT ;  /* 0x000000712f00780c */ /* 0x000fe40003fc4270 */
[----:B------:R-:W-:-:S02]  /*6400*/  FMNMX.FTZ R50, R43, R50, !PT ;  /* 0x000000322b327209 */ /* 0x000fc40007810000 */
[----:B------:R-:W-:Y:S01]  /*6410*/  FSEL R67, R67, -INF , P4 ;  /* 0xff80000043437808 */ /* 0x000fe20002000000 */
[----:B------:R-:W-:Y:S01]  /*6420*/  MUFU.EX2 R11, R11 ;  /* 0x0000000b000b7308 */ /* 0x000fe20000000800 */
[----:B------:R-:W-:Y:S02]  /*6430*/  FMNMX.FTZ R50, R45, R50, !PT ;  /* 0x000000322d327209 */ /* 0x000fe40007810000 */
[----:B------:R-:W-:Y:S02]  /*6440*/  FSEL R70, R70, -INF , P6 ;  /* 0xff80000046467808 */ /* 0x000fe40003000000 */
[----:B------:R-:W-:Y:S02]  /*6450*/  FMNMX.FTZ R50, R49, R50, !PT ;  /* 0x0000003231327209 */ /* 0x000fe40007810000 */
[----:B------:R-:W-:Y:S01]  /*6460*/  ISETP.GT.AND P4, PT, R47, 0x79, PT ;  /* 0x000000792f00780c */ /* 0x000fe20003f84270 */
[----:B------:R-:W-:Y:S01]  /*6470*/  MUFU.EX2 R14, R14 ;  /* 0x0000000e000e7308 */ /* 0x000fe20000000800 */
[----:B------:R-:W-:-:S02]  /*6480*/  FMNMX.FTZ R50, R55, R50, !PT ;  /* 0x0000003237327209 */ /* 0x000fc40007810000 */
[----:B-----5:R-:W-:Y:S02]  /*6490*/  FSEL R74, R74, -INF , P4 ;  /* 0xff8000004a4a7808 */ /* 0x020fe40002000000 */
[----:B-1----:R-:W-:Y:S02]  /*64a0*/  FMNMX.FTZ R75, R56, R50, !PT ;  /* 0x00000032384b7209 */ /* 0x002fe40007810000 */
[----:B------:R-:W-:Y:S01]  /*64b0*/  FSEL R50, R59, -INF , P5 ;  /* 0xff8000003b327808 */ /* 0x000fe20002800000 */
[----:B------:R-:W-:Y:S01]  /*64c0*/  MUFU.EX2 R15, R15 ;  /* 0x0000000f000f7308 */ /* 0x000fe20000000800 */
[----:B------:R-:W-:Y:S02]  /*64d0*/  FMNMX.FTZ R75, R57, R75, !PT ;  /* 0x0000004b394b7209 */ /* 0x000fe40007810000 */
[----:B------:R-:W-:Y:S02]  /*64e0*/  ISETP.GT.AND P5, PT, R47, 0x60, PT ;  /* 0x000000602f00780c */ /* 0x000fe40003fa4270 */
[----:B------:R-:W-:-:S02]  /*64f0*/  FMNMX.FTZ R75, R50, R75, !PT ;  /* 0x0000004b324b7209 */ /* 0x000fc40007810000 */
[----:B------:R-:W-:Y:S01]  /*6500*/  FSEL R63, R63, -INF , P5 ;  /* 0xff8000003f3f7808 */ /* 0x000fe20002800000 */
[----:B------:R-:W-:Y:S01]  /*6510*/  MUFU.EX2 R24, R24 ;  /* 0x0000001800187308 */ /* 0x000fe20000000800 */
[----:B------:R-:W-:Y:S02]  /*6520*/  FMNMX.FTZ R75, R61, R75, !PT ;  /* 0x0000004b3d4b7209 */ /* 0x000fe40007810000 */
[----:B------:R-:W-:Y:S02]  /*6530*/  ISETP.GT.AND P5, PT, R47, 0x69, PT ;  /* 0x000000692f00780c */ /* 0x000fe40003fa4270 */
[----:B------:R-:W-:Y:S02]  /*6540*/  FMNMX.FTZ R75, R62, R75, !PT ;  /* 0x0000004b3e4b7209 */ /* 0x000fe40007810000 */
[----:B------:R-:W-:Y:S01]  /*6550*/  FSEL R66, R66, -INF , P5 ;  /* 0xff80000042427808 */ /* 0x000fe20002800000 */
[----:B------:R-:W-:Y:S01]  /*6560*/  MUFU.EX2 R25, R25 ;  /* 0x0000001900197308 */ /* 0x000fe20000000800 */
[----:B------:R-:W-:-:S02]  /*6570*/  FMNMX.FTZ R75, R63, R75, !PT ;  /* 0x0000004b3f4b7209 */ /* 0x000fc40007810000 */
[----:B------:R-:W-:Y:S01]  /*6580*/  ISETP.GT.AND P5, PT, R47, 0x78, PT ;  /* 0x000000782f00780c */ /* 0x000fe20003fa4270 */
[----:B------:R-:W-:-:S01]  /*6590*/  FFMA.FTZ R47, R51, UR19, -R71 ;  /* 0x00000013332f7c23 */ /* 0x000fc20008010847 */
[----:B------:R-:W-:Y:S01]  /*65a0*/  FMNMX.FTZ R75, R58, R75, !PT ;  /* 0x0000004b3a4b7209 */ /* 0x000fe20007810000 */
[----:B------:R-:W-:-:S01]  /*65b0*/  FFMA.FTZ R51, R52, UR19, -R71 ;  /* 0x0000001334337c23 */ /* 0x000fc20008010847 */
[----:B0-----:R-:W-:Y:S01]  /*65c0*/  FSEL R64, R64, -INF , P5 ;  /* 0xff80000040407808 */ /* 0x001fe20002800000 */
[----:B------:R-:W-:Y:S01]  /*65d0*/  MUFU.EX2 R28, R28 ;  /* 0x0000001c001c7308 */ /* 0x000fe20000000800 */
[----:B------:R-:W-:Y:S02]  /*65e0*/  FMNMX.FTZ R75, R65, R75, !PT ;  /* 0x0000004b414b7209 */ /* 0x000fe40007810000 */
[----:B------:R-:W-:Y:S02]  /*65f0*/  FSEL R82, R60, RZ, P3 ;  /* 0x000000ff3c527208 */ /* 0x000fe40001800000 */
[----:B------:R-:W-:-:S03]  /*6600*/  FMNMX.FTZ R75, R66, R75, !PT ;  /* 0x0000004b424b7209 */ /* 0x000fc60007810000 */
[----:B------:R-:W-:Y:S01]  /*6610*/  FADD.FTZ R82, -R82, R5 ;  /* 0x0000000552527221 */ /* 0x000fe20000010100 */
[----:B------:R-:W-:Y:S01]  /*6620*/  FMNMX.FTZ R75, R67, R75, !PT ;  /* 0x0000004b434b7209 */ /* 0x000fe20007810000 */
[----:B------:R-:W-:Y:S02]  /*6630*/  MUFU.EX2 R29, R29 ;  /* 0x0000001d001d7308 */ /* 0x000fe40000000800 */
[----:B------:R-:W-:Y:S01]  /*6640*/  FMUL.FTZ R79, R82, UR19 ;  /* 0x00000013524f7c20 */ /* 0x000fe20008410000 */
        /* <DEDUP_REMOVED lines=14> */
[----:B------:R-:W-:-:S01]  /*6730*/  FFMA.FTZ R77, R80, UR19, -R71 ;  /* 0x00000013504d7c23 */ /* 0x000fc20008010847 */
[----:B------:R-:W-:Y:S01]  /*6740*/  IMAD.U32 R80, RZ, RZ, UR19 ;  /* 0x00000013ff507e24 */ /* 0x000fe2000f8e00ff */
        /* <DEDUP_REMOVED lines=23> */
[----:B------:R-:W-:Y:S01]  /*68c0*/  FSEL R39, R59, RZ, P4 ;  /* 0x000000ff3b277208 */ /* 0x000fe20002000000 */
[----:B------:R-:W-:Y:S01]  /*68d0*/  MUFU.EX2 R71, R71 ;  /* 0x0000004700477308 */ /* 0x000fe20000000800 */
        /* <DEDUP_REMOVED lines=21> */
[----:B------:R-:W-:-:S03]  /*6a30*/  FFMA.FTZ R74, R74, UR19, -R80 ;  /* 0x000000134a4a7c23 */ /* 0x000fc60008010850 */
[----:B------:R-:W2:Y:S01]  /*6a40*/  MUFU.EX2 R10, R10 ;  /* 0x0000000a000a7308 */ /* 0x000ea20000000800 */
[----:B0-----:R-:W-:-:S04]  /*6a50*/  FFMA.FTZ R3, R39, R3, R6 ;  /* 0x0000000327037223 */ /* 0x001fc80000010006 */
[----:B------:R-:W-:-:S03]  /*6a60*/  FADD.FTZ R86, R8, R3 ;  /* 0x0000000308567221 */ /* 0x000fc60000010000 */
[----:B------:R-:W0:Y:S01]  /*6a70*/  MUFU.EX2 R9, R9 ;  /* 0x0000000900097308 */ /* 0x000e220000000800 */
[----:B-1----:R-:W-:-:S01]  /*6a80*/  FFMA.FTZ R49, R4, R2, R71 ;  /* 0x0000000204317223 */ /* 0x002fc20000010047 */
[----:B------:R-:W-:-:S06]  /*6a90*/  FADD.FTZ R86, R7, R86 ;  /* 0x0000005607567221 */ /* 0x000fcc0000010000 */
        /* <DEDUP_REMOVED lines=26> */
[----:B------:R2:W-:Y:S01]  /*6c40*/  MUFU.EX2 R49, R57 ;  /* 0x0000003900317308 */ /* 0x0005e20000000800 */
[----:B0-----:R-:W-:-:S07]  /*6c50*/  FADD.FTZ R2, R34, R3 ;  /* 0x0000000322027221 */ /* 0x001fce0000010000 */
[----:B------:R-:W0:Y:S01]  /*6c60*/  MUFU.EX2 R38, R38 ;  /* 0x0000002600267308 */ /* 0x000e220000000800 */
[----:B--2---:R-:W-:-:S01]  /*6c70*/  FADD.FTZ R57, R29, R86 ;  /* 0x000000561d397221 */ /* 0x004fc20000010000 */
[----:B-1----:R-:W-:-:S03]  /*6c80*/  FADD.FTZ R3, R35, R2 ;  /* 0x0000000223037221 */ /* 0x002fc60000010000 */
[----:B------:R-:W-:-:S03]  /*6c90*/  FADD.FTZ R86, R32, R57 ;  /* 0x0000003920567221 */ /* 0x000fc60000010000 */
[----:B------:R-:W1:Y:S01]  /*6ca0*/  MUFU.EX2 R5, R75 ;  /* 0x0000004b00057308 */ /* 0x000e620000000800 */
[----:B------:R-:W-:-:S04]  /*6cb0*/  FADD.FTZ R57, R33, R86 ;  /* 0x0000005621397221 */ /* 0x000fc80000010000 */
[----:B------:R-:W-:-:S03]  /*6cc0*/  FADD.FTZ R86, R36, R57 ;  /* 0x0000003924567221 */ /* 0x000fc60000010000 */
[----:B------:R-:W2:Y:S01]  /*6cd0*/  MUFU.EX2 R42, R42 ;  /* 0x0000002a002a7308 */ /* 0x000ea20000000800 */
[----:B0-----:R-:W-:-:S07]  /*6ce0*/  FADD.FTZ R2, R38, R3 ;  /* 0x0000000326027221 */ /* 0x001fce0000010000 */
[----:B------:R-:W0:Y:S01]  /*6cf0*/  MUFU.EX2 R43, R43 ;  /* 0x0000002b002b7308 */ /* 0x000e220000000800 */
[----:B-1----:R-:W-:-:S07]  /*6d00*/  FADD.FTZ R3, R5, R2 ;  /* 0x0000000205037221 */ /* 0x002fce0000010000 */
[----:B------:R1:W-:Y:S01]  /*6d10*/  MUFU.EX2 R55, R61 ;  /* 0x0000003d00377308 */ /* 0x0003e20000000800 */
[----:B--2---:R-:W-:-:S07]  /*6d20*/  FADD.FTZ R2, R42, R3 ;  /* 0x000000032a027221 */ /* 0x004fce0000010000 */
[----:B------:R-:W2:Y:S01]  /*6d30*/  MUFU.EX2 R82, R82 ;  /* 0x0000005200527308 */ /* 0x000ea20000000800 */
[----:B-1----:R-:W-:-:S04]  /*6d40*/  FADD.FTZ R61, R37, R86 ;  /* 0x00000056253d7221 */ /* 0x002fc80000010000 */
[----:B------:R-:W-:-:S03]  /*6d50*/  FADD.FTZ R86, R40, R61 ;  /* 0x0000003d28567221 */ /* 0x000fc60000010000 */
[----:B------:R-:W-:Y:S01]  /*6d60*/  MUFU.EX2 R45, R45 ;  /* 0x0000002d002d7308 */ /* 0x000fe20000000800 */
[----:B------:R-:W-:-:S04]  /*6d70*/  FADD.FTZ R61, R41, R86 ;  /* 0x00000056293d7221 */ /* 0x000fc80000010000 */
[----:B------:R-:W-:-:S03]  /*6d80*/  FADD.FTZ R3, R44, R61 ;  /* 0x0000003d2c037221 */ /* 0x000fc60000010000 */
[----:B------:R-:W1:Y:S01]  /*6d90*/  MUFU.EX2 R51, R51 ;  /* 0x0000003300337308 */ /* 0x000e620000000800 */
[----:B------:R-:W-:-:S04]  /*6da0*/  FADD.FTZ R86, R46, R3 ;  /* 0x000000032e567221 */ /* 0x000fc80000010000 */
[----:B------:R-:W-:-:S03]  /*6db0*/  FADD.FTZ R86, R47, R86 ;  /* 0x000000562f567221 */ /* 0x000fc60000010000 */
[----:B------:R-:W3:Y:S08]  /*6dc0*/  MUFU.EX2 R56, R56 ;  /* 0x0000003800387308 */ /* 0x000ef00000000800 */
[----:B------:R-:W4:Y:S08]  /*6dd0*/  MUFU.EX2 R48, R48 ;  /* 0x0000003000307308 */ /* 0x000f300000000800 */
[----:B------:R0:W-:Y:S08]  /*6de0*/  MUFU.EX2 R57, R63 ;  /* 0x0000003f00397308 */ /* 0x0001f00000000800 */
[----:B------:R-:W5:Y:S01]  /*6df0*/  MUFU.EX2 R54, R54 ;  /* 0x0000003600367308 */ /* 0x000f620000000800 */
[----:B0-----:R-:W-:-:S04]  /*6e00*/  FADD.FTZ R63, R43, R2 ;  /* 0x000000022b3f7221 */ /* 0x001fc80000010000 */
[----:B--2---:R-:W-:Y:S01]  /*6e10*/  FADD.FTZ R2, R82, R63 ;  /* 0x0000003f52027221 */ /* 0x004fe20000010000 */
[----:B-1----:R-:W-:-:S02]  /*6e20*/  FADD.FTZ R63, R51, R86 ;  /* 0x00000056333f7221 */ /* 0x002fc40000010000 */
[----:B------:R-:W-:Y:S01]  /*6e30*/  MUFU.EX2 R50, R50 ;  /* 0x0000003200327308 */ /* 0x000fe20000000800 */
[----:B------:R-:W-:-:S04]  /*6e40*/  FADD.FTZ R3, R45, R2 ;  /* 0x000000022d037221 */ /* 0x000fc80000010000 */
[----:B---3--:R-:W-:Y:S01]  /*6e50*/  FADD.FTZ R2, R56, R3 ;  /* 0x0000000338027221 */ /* 0x008fe20000010000 */
[----:B----4-:R-:W-:-:S02]  /*6e60*/  FADD.FTZ R3, R48, R63 ;  /* 0x0000003f30037221 */ /* 0x010fc40000010000 */
[----:B------:R-:W0:Y:S02]  /*6e70*/  MUFU.EX2 R68, R68 ;  /* 0x0000004400447308 */ /* 0x000e240000000800 */
[----:B-----5:R-:W-:-:S06]  /*6e80*/  FADD.FTZ R3, R54, R3 ;  /* 0x0000000336037221 */ /* 0x020fcc0000010000 */
[----:B------:R-:W1:Y:S08]  /*6e90*/  MUFU.EX2 R69, R69 ;  /* 0x0000004500457308 */ /* 0x000e700000000800 */
[----:B------:R-:W-:Y:S01]  /*6ea0*/  MUFU.EX2 R62, R62 ;  /* 0x0000003e003e7308 */ /* 0x000fe20000000800 */
[----:B0-----:R-:W-:-:S07]  /*6eb0*/  FADD.FTZ R86, R68, R3 ;  /* 0x0000000344567221 */ /* 0x001fce0000010000 */
[----:B------:R-:W0:Y:S08]  /*6ec0*/  MUFU.EX2 R52, R52 ;  /* 0x0000003400347308 */ /* 0x000e300000000800 */
[----:B------:R2:W-:Y:S08]  /*6ed0*/  MUFU.EX2 R61, R65 ;  /* 0x00000041003d7308 */ /* 0x0005f00000000800 */
[----:B------:R-:W3:Y:S01]  /*6ee0*/  MUFU.EX2 R72, R72 ;  /* 0x0000004800487308 */ /* 0x000ee20000000800 */
[----:B--2---:R-:W-:-:S04]  /*6ef0*/  FADD.FTZ R65, R49, R2 ;  /* 0x0000000231417221 */ /* 0x004fc80000010000 */
[----:B------:R-:W-:Y:S01]  /*6f00*/  FADD.FTZ R2, R50, R65 ;  /* 0x0000004132027221 */ /* 0x000fe20000010000 */
[----:B-1----:R-:W-:-:S02]  /*6f10*/  FADD.FTZ R65, R69, R86 ;  /* 0x0000005645417221 */ /* 0x002fc40000010000 */
[----:B------:R-:W1:Y:S01]  /*6f20*/  MUFU.EX2 R58, R58 ;  /* 0x0000003a003a7308 */ /* 0x000e620000000800 */
[----:B------:R-:W-:-:S01]  /*6f30*/  FADD.FTZ R3, R55, R2 ;  /* 0x0000000237037221 */ /* 0x000fc20000010000 */
[----:B------:R-:W-:Y:S02]  /*6f40*/  IMAD.U32 R2, RZ, RZ, UR22 ;  /* 0x00000016ff027e24 */ /* 0x000fe4000f8e00ff */
[----:B0-----:R-:W-:-:S01]  /*6f50*/  FADD.FTZ R65, R52, R65 ;  /* 0x0000004134417221 */ /* 0x001fc20000010000 */
[----:B------:R-:W-:Y:S01]  /*6f60*/  FADD.FTZ R80, R62, R3 ;  /* 0x000000033e507221 */ /* 0x000fe20000010000 */
[----:B------:R-:W-:Y:S02]  /*6f70*/  @!P0 VIADD R2, R2, 0x19c40 ;  /* 0x00019c4002028836 */ /* 0x000fe40000000000 */
[----:B------:R-:W0:Y:S01]  /*6f80*/  MUFU.EX2 R73, R73 ;  /* 0x0000004900497308 */ /* 0x000e220000000800 */
[----:B------:R-:W-:-:S01]  /*6f90*/  FADD.FTZ R3, R57, R80 ;  /* 0x0000005039037221 */ /* 0x000fc20000010000 */
[----:B---3--:R-:W-:Y:S01]  /*6fa0*/  FADD.FTZ R86, R72, R65 ;  /* 0x0000004148567221 */ /* 0x008fe20000010000 */
[----:B------:R-:W-:-:S04]  /*6fb0*/  @!P0 PRMT R2, RZ, 0x654, R2 ;  /* 0x00000654ff028816 */ /* 0x000fc80000000002 */
[----:B------:R2:W-:Y:S01]  /*6fc0*/  @!P0 SYNCS.ARRIVE.TRANS64.RED.A1T0 RZ, [R2+URZ], RZ ;  /* 0x000000ff02ff89a7 */ /* 0x0005e2000810043f */
[----:B------:R-:W2:Y:S01]  /*6fd0*/  MUFU.EX2 R76, R76 ;  /* 0x0000004c004c7308 */ /* 0x000ea20000000800 */
[----:B-1----:R-:W-:-:S07]  /*6fe0*/  FADD.FTZ R80, R58, R3 ;  /* 0x000000033a507221 */ /* 0x002fce0000010000 */
[----:B------:R-:W-:Y:S01]  /*6ff0*/  MUFU.EX2 R66, R66 ;  /* 0x0000004200427308 */ /* 0x000fe20000000800 */
[----:B0-----:R-:W-:-:S07]  /*7000*/  FADD.FTZ R3, R73, R86 ;  /* 0x0000005649037221 */ /* 0x001fce0000010000 */
[----:B------:R-:W0:Y:S01]  /*7010*/  MUFU.EX2 R77, R77 ;  /* 0x0000004d004d7308 */ /* 0x000e220000000800 */
[----:B--2---:R-:W-:-:S07]  /*7020*/  FADD.FTZ R2, R76, R3 ;  /* 0x000000034c027221 */ /* 0x004fce0000010000 */
[----:B------:R1:W2:Y:S08]  /*7030*/  MUFU.EX2 R63, R67 ;  /* 0x00000043003f7308 */ /* 0x0002b00000000800 */
[----:B------:R-:W3:Y:S01]  /*7040*/  MUFU.EX2 R78, R81 ;  /* 0x00000051004e7308 */ /* 0x000ee20000000800 */
[----:B-1----:R-:W-:-:S01]  /*7050*/  FADD.FTZ R67, R61, R80 ;  /* 0x000000503d437221 */ /* 0x002fc20000010000 */
[----:B0-----:R-:W-:-:S03]  /*7060*/  FADD.FTZ R3, R77, R2 ;  /* 0x000000024d037221 */ /* 0x001fc60000010000 */
        /* <DEDUP_REMOVED lines=15> */
.L_x_10607:
        /* <DEDUP_REMOVED lines=91> */
.L_x_10598:
        /* <DEDUP_REMOVED lines=8> */
.L_x_10619:
[----:B------:R-:W-:-:S04]  /*7790*/  UIADD3 UR48, UR20, 0x1, URZ ;  /* 0x0000000114307890 */ /* 0x000fc8000fffe03f */
[----:B------:R-:W-:-:S04]  /*77a0*/  UISETP.NE.AND UP0, UPT, UR48, 0x2, UPT ;  /* 0x000000023000788c */ /* 0x000fc8000bf05270 */
[----:B------:R-:W-:Y:S02]  /*77b0*/  USEL UR49, URZ, 0x1, UP0 ;  /* 0x000000013f317887 */ /* 0x000fe40008000000 */
[----:B------:R-:W-:Y:S02]  /*77c0*/  USEL UR48, UR48, URZ, UP0 ;  /* 0x0000003f30307287 */ /* 0x000fe40008000000 */
[----:B------:R-:W-:Y:S01]  /*77d0*/  ULOP3.LUT UR49, UR17, UR49, URZ, 0x3c, !UPT ;  /* 0x0000003111317292 */ /* 0x000fe2000f8e3c3f */
[----:B------:R-:W-:Y:S11]  /*77e0*/  @!P1 BRA `(.L_x_10610) ;  /* 0x0000000000049947 */ /* 0x000ff60003800000 */
[----:B------:R-:W-:Y:S01]  /*77f0*/  BPT.TRAP 0x1 ;  /* 0x000000040000795c */ /* 0x000fe20000300000 */
.L_x_10610:
[----:B------:R-:W-:Y:S01]  /*7800*/  ULEA UR6, UR48, UR47, 0x3 ;  /* 0x0000002f30067291 */ /* 0x000fe2000f8e183f */
[----:B------:R-:W-:-:S05]  /*7810*/  IMAD.U32 R6, RZ, RZ, UR49 ;  /* 0x00000031ff067e24 */ /* 0x000fca000f8e00ff */
[----:B------:R-:W-:-:S04]  /*7820*/  SHF.L.U32 R6, R6, 0x1f, RZ ;  /* 0x0000001f06067819 */ /* 0x000fc800000006ff */
[----:B------:R0:W1:Y:S01]  /*7830*/  SYNCS.PHASECHK.TRANS64.TRYWAIT P2, [UR6+0x19c30], R6 ;  /* 0x019c3006ff0075a7 */ /* 0x0000620008040146 */
[----:B------:R-:W-:Y:S05]  /*7840*/  @!P1 BRA `(.L_x_10611) ;  /* 0x0000000000049947 */ /* 0x000fea0003800000 */
[----:B------:R-:W-:Y:S01]  /*7850*/  BPT.TRAP 0x1 ;  /* 0x000000040000795c */ /* 0x000fe20000300000 */
.L_x_10611:
[----:B-1----:R-:W-:Y:S05]  /*7860*/  @P2 BRA `(.L_x_10612) ;  /* 0x0000000000082947 */ /* 0x002fea0003800000 */
[----:B------:R-:W1:Y:S02]  /*7870*/  SYNCS.PHASECHK.TRANS64.TRYWAIT P2, [UR6+0x19c30], R6 ;  /* 0x019c3006ff0075a7 */ /* 0x000e640008040146 */
[----:B-1----:R-:W-:Y:S05]  /*7880*/  @!P2 BRA `(.L_x_10613) ;  /* 0x000000c40018a947 */ /* 0x002fea0003800000 */
.L_x_10612:
        /* <DEDUP_REMOVED lines=17> */
.L_x_10614:
[----:B------:R-:W-:Y:S01]  /*79a0*/  ULEA UR11, UR20, UR47, 0x3 ;  /* 0x0000002f140b7291 */ /* 0x000fe2000f8e183f */
[----:B01----:R-:W-:-:S05]  /*79b0*/  IMAD.U32 R6, RZ, RZ, UR17 ;  /* 0x00000011ff067e24 */ /* 0x003fca000f8e00ff */
[----:B------:R-:W-:-:S04]  /*79c0*/  SHF.L.U32 R6, R6, 0x1f, RZ ;  /* 0x0000001f06067819 */ /* 0x000fc800000006ff */
[----:B------:R0:W1:Y:S01]  /*79d0*/  SYNCS.PHASECHK.TRANS64.TRYWAIT P2, [UR11+0x19c50], R6 ;  /* 0x019c5006ff0075a7 */ /* 0x000062000804014b */
[----:B------:R-:W-:Y:S05]  /*79e0*/  @!P1 BRA `(.L_x_10615) ;  /* 0x0000000000049947 */ /* 0x000fea0003800000 */
[----:B------:R-:W-:Y:S01]  /*79f0*/  BPT.TRAP 0x1 ;  /* 0x000000040000795c */ /* 0x000fe20000300000 */
.L_x_10615:
[----:B-1----:R-:W-:Y:S05]  /*7a00*/  @P2 BRA `(.L_x_10616) ;  /* 0x0000000000082947 */ /* 0x002fea0003800000 */
[----:B------:R-:W1:Y:S02]  /*7a10*/  SYNCS.PHASECHK.TRANS64.TRYWAIT P2, [UR11+0x19c50], R6 ;  /* 0x019c5006ff0075a7 */ /* 0x000e64000804014b */
[----:B-1----:R-:W-:Y:S05]  /*7a20*/  @!P2 BRA `(.L_x_10617) ;  /* 0x000000c000c8a947 */ /* 0x002fea0003800000 */
.L_x_10616:
[C---:B01----:R-:W-:Y:S01]  /*7a30*/  FMUL.FTZ R6, R0.reuse, R24 ;  /* 0x0000001800067220 */ /* 0x043fe20000410000 */
        /* <DEDUP_REMOVED lines=9> */
[----:B------:R-:W-:Y:S01]  /*7ad0*/  UIADD3 UR6, UR47, 0x3000, URZ ;  /* 0x000030002f067890 */ /* 0x000fe2000fffe03f */
[C---:B------:R-:W-:Y:S01]  /*7ae0*/  FMUL.FTZ R15, R0.reuse, R33 ;  /* 0x00000021000f7220 */ /* 0x040fe20000410000 */
[C---:B------:R-:W-:Y:S01]  /*7af0*/  FMUL.FTZ R20, R0.reuse, R34 ;  /* 0x0000002200147220 */ /* 0x040fe20000410000 */
[C---:B------:R-:W-:Y:S01]  /*7b00*/  FMUL.FTZ R24, R0.reuse, R36 ;  /* 0x0000002400187220 */ /* 0x040fe20000410000 */
[----:B------:R-:W1:Y:S01]  /*7b10*/  MUFU.TANH R7, R7 ;  /* 0x0000000700077308 */ /* 0x000e620000002400 */
[----:B------:R-:W-:Y:S01]  /*7b20*/  USHF.R.U32.HI UR6, URZ, 0x4, UR6 ;  /* 0x000000043f067899 */ /* 0x000fe20008011606 */
[C---:B------:R-:W-:Y:S01]  /*7b30*/  FMUL.FTZ R36, R0.reuse, R48 ;  /* 0x0000003000247220 */ /* 0x040fe20000410000 */
[C---:B------:R-:W-:Y:S01]  /*7b40*/  FMUL.FTZ R48, R0.reuse, R60 ;  /* 0x0000003c00307220 */ /* 0x040fe20000410000 */
[C---:B------:R-:W-:Y:S01]  /*7b50*/  FMUL.FTZ R21, R0.reuse, R35 ;  /* 0x0000002300157220 */ /* 0x040fe20000410000 */
[----:B------:R-:W-:Y:S01]  /*7b60*/  ULOP3.LUT UR6, UR6, 0x3fff, URZ, 0xc0, !UPT ;  /* 0x00003fff06067892 */ /* 0x000fe2000f8ec03f */
[C---:B------:R-:W-:Y:S01]  /*7b70*/  FMUL.FTZ R35, R0.reuse, R47 ;  /* 0x0000002f00237220 */ /* 0x040fe20000410000 */
[----:B------:R-:W-:Y:S01]  /*7b80*/  FMUL.FTZ R47, R0, R59 ;  /* 0x0000003b002f7220 */ /* 0x000fe20000410000 */
[----:B------:R-:W2:Y:S01]  /*7b90*/  MUFU.TANH R8, R8 ;  /* 0x0000000800087308 */ /* 0x000ea20000002400 */
[----:B0-----:R-:W-:Y:S01]  /*7ba0*/  FMNMX.FTZ R60, R6, R5, !PT ;  /* 0x00000005063c7209 */ /* 0x001fe20007810000 */
[C---:B------:R-:W-:Y:S01]  /*7bb0*/  FMUL.FTZ R25, R0.reuse, R37 ;  /* 0x0000002500197220 */ /* 0x040fe20000410000 */
[C---:B------:R-:W-:Y:S01]  /*7bc0*/  FMUL.FTZ R26, R0.reuse, R38 ;  /* 0x00000026001a7220 */ /* 0x040fe20000410000 */
[----:B------:R-:W-:Y:S01]  /*7bd0*/  ULOP3.LUT UR6, UR6, 0x10000, URZ, 0xfc, !UPT ;  /* 0x0001000006067892 */ /* 0x000fe2000f8efc3f */
[C---:B------:R-:W-:Y:S01]  /*7be0*/  FMUL.FTZ R27, R0.reuse, R39 ;  /* 0x00000027001b7220 */ /* 0x040fe20000410000 */
[C---:B------:R-:W-:Y:S01]  /*7bf0*/  FMUL.FTZ R28, R0.reuse, R40 ;  /* 0x00000028001c7220 */ /* 0x040fe20000410000 */
[----:B------:R-:W-:Y:S01]  /*7c00*/  WARPGROUP.ARRIVE ;  /* 0x00000000000079c5 */ /* 0x000fe20000000000 */
[----:B------:R-:W0:Y:S01]  /*7c10*/  MUFU.TANH R9, R9 ;  /* 0x0000000900097308 */ /* 0x000e220000002400 */
[----:B-1----:R-:W-:Y:S01]  /*7c20*/  FMNMX.FTZ R60, R7, R60, !PT ;  /* 0x0000003c073c7209 */ /* 0x002fe20007810000 */
[----:B------:R-:W-:Y:S01]  /*7c30*/  UIMAD UR10, UR20, 0x300, UR6 ;  /* 0x00000300140a78a4 */ /* 0x000fe2000f8e0206 */
[C---:B------:R-:W-:Y:S01]  /*7c40*/  FMUL.FTZ R29, R0.reuse, R41 ;  /* 0x00000029001d7220 */ /* 0x040fe20000410000 */
[C---:B------:R-:W-:Y:S01]  /*7c50*/  FMUL.FTZ R30, R0.reuse, R42 ;  /* 0x0000002a001e7220 */ /* 0x040fe20000410000 */
[----:B------:R-:W-:Y:S01]  /*7c60*/  UMOV UR7, 0x40000040 ;  /* 0x4000004000077882 */ /* 0x000fe20000000000 */
[C---:B------:R-:W-:Y:S01]  /*7c70*/  FMUL.FTZ R31, R0.reuse, R43 ;  /* 0x0000002b001f7220 */ /* 0x040fe20000410000 */
[----:B------:R-:W-:Y:S01]  /*7c80*/  FMUL.FTZ R32, R0, R44 ;  /* 0x0000002c00207220 */ /* 0x000fe20000410000 */
[----:B------:R-:W1:Y:S01]  /*7c90*/  MUFU.TANH R10, R10 ;  /* 0x0000000a000a7308 */ /* 0x000e620000002400 */
[----:B--2---:R-:W-:Y:S01]  /*7ca0*/  FMNMX.FTZ R59, R8, R4, !PT ;  /* 0x00000004083b7209 */ /* 0x004fe20007810000 */
[----:B------:R-:W-:Y:S01]  /*7cb0*/  UMOV UR6, UR10 ;  /* 0x0000000a00067c82 */ /* 0x000fe20008000000 */
[C---:B------:R-:W-:Y:S01]  /*7cc0*/  FMUL.FTZ R33, R0.reuse, R45 ;  /* 0x0000002d00217220 */ /* 0x040fe20000410000 */
[----:B------:R-:W-:Y:S01]  /*7cd0*/  QGMMA.64x96x32.F32.E4M3.E4M3 R88, R148, gdesc[UR4], R88, gsb0 ;  /* 0x0160000494587df3 */ /* 0x000fe20008000858 */
        /* <DEDUP_REMOVED lines=51> */
[----:B------:R-:W2:Y:S01]  /*8010*/  MUFU.TANH R21, R21 ;  /* 0x0000001500157308 */ /* 0x000ea20000002400 */
[----:B0-----:R-:W-:Y:S01]  /*8020*/  FMNMX.FTZ R60, R15, R60, !PT ;  /* 0x0000003c0f3c7209 */ /* 0x001fe20007810000 */
[----:B------:R-:W-:-:S06]  /*8030*/  UMOV UR7, 0x40000040 ;  /* 0x4000004000077882 */ /* 0x000fcc0000000000 */
        /* <DEDUP_REMOVED lines=18> */
[----:B------:R-:W-:Y:S01]  /*8160*/  QGMMA.64x96x32.F32.E4M3.E4M3 R88, R144, gdesc[UR4], R88, gsb0 ;  /* 0x0160000490587df3 */ /* 0x000fe20008000858 */
        /* <DEDUP_REMOVED lines=69> */
[----:B------:R-:W-:Y:S06]  /*85c0*/  QGMMA.64x96x32.F32.E4M3.E4M3 R88, R136, gdesc[UR4], R88, gsb0 ;  /* 0x0160000488587df3 */ /* 0x000fec0008000858 */
        /* <DEDUP_REMOVED lines=28> */
[----:B------:R-:W-:-:S04]  /*8790*/  WARPGROUP.DEPBAR.LE gsb0, 0x0 ;  /* 0x00008000000079c5 */ /* 0x000fc80000010000 */
[----:B------:R-:W1:Y:S01]  /*87a0*/  SHFL.BFLY PT, R79, R60, 0x2, 0x1f ;  /* 0x0c401f003c4f7f89 */ /* 0x000e6200000e0000 */
[----:B--2---:R-:W-:-:S04]  /*87b0*/  FMNMX.FTZ R59, R76, R59, !PT ;  /* 0x0000003b4c3b7209 */ /* 0x004fc80007810000 */
[----:B0-----:R-:W-:-:S05]  /*87c0*/  FMNMX.FTZ R59, R77, R59, !PT ;  /* 0x0000003b4d3b7209 */ /* 0x001fca0007810000 */
[----:B------:R-:W0:Y:S01]  /*87d0*/  SHFL.BFLY PT, R78, R59, 0x2, 0x1f ;  /* 0x0c401f003b4e7f89 */ /* 0x000e2200000e0000 */
[----:B-1----:R-:W-:-:S05]  /*87e0*/  FMNMX.FTZ R60, R60, R79, !PT ;  /* 0x0000004f3c3c7209 */ /* 0x002fca0007810000 */
[----:B------:R-:W1:Y:S01]  /*87f0*/  SHFL.BFLY PT, R79, R60, 0x1, 0x1f ;  /* 0x0c201f003c4f7f89 */ /* 0x000e6200000e0000 */
[----:B0-----:R-:W-:-:S05]  /*8800*/  FMNMX.FTZ R59, R59, R78, !PT ;  /* 0x0000004e3b3b7209 */ /* 0x001fca0007810000 */
[----:B------:R-:W0:Y:S01]  /*8810*/  SHFL.BFLY PT, R78, R59, 0x1, 0x1f ;  /* 0x0c201f003b4e7f89 */ /* 0x000e2200000e0000 */
[----:B-1----:R-:W-:Y:S02]  /*8820*/  FMNMX.FTZ R60, R60, R79, !PT ;  /* 0x0000004f3c3c7209 */ /* 0x002fe40007810000 */
[----:B0-----:R-:W-:-:S03]  /*8830*/  FMNMX.FTZ R59, R59, R78, !PT ;  /* 0x0000004e3b3b7209 */ /* 0x001fc60007810000 */
[----:B------:R-:W-:Y:S01]  /*8840*/  FADD.FTZ R78, -R60, R5 ;  /* 0x000000053c4e7221 */ /* 0x000fe20000010100 */
[----:B------:R-:W-:-:S03]  /*8850*/  IMAD.U32 R5, RZ, RZ, UR19 ;  /* 0x00000013ff057e24 */ /* 0x000fc6000f8e00ff */
[----:B------:R-:W-:Y:S01]  /*8860*/  FMUL.FTZ R80, R78, UR19 ;  /* 0x000000134e507c20 */ /* 0x000fe20008410000 */
[----:B------:R-:W-:-:S03]  /*8870*/  FADD.FTZ R78, -R59, R4 ;  /* 0x000000043b4e7221 */ /* 0x000fc60000010100 */
[----:B------:R-:W-:Y:S01]  /*8880*/  MUFU.EX2 R4, R80 ;  /* 0x0000005000047308 */ /* 0x000fe20000000800 */
[----:B------:R-:W-:Y:S01]  /*8890*/  FMUL.FTZ R81, R78, UR19 ;  /* 0x000000134e517c20 */ /* 0x000fe20008410000 */
        /* <DEDUP_REMOVED lines=33> */
[----:B------:R-:W-:Y:S01]  /*8ab0*/  FFMA.FTZ R78, R75, UR19, -R78 ;  /* 0x000000134b4e7c23 */ /* 0x000fe2000801084e */
        /* <DEDUP_REMOVED lines=40> */
[----:B------:R-:W-:-:S04]  /*8d40*/  FFMA.FTZ R75, R77, UR19, -R75 ;  /* 0x000000134d4b7c23 */ /* 0x000fc8000801084b */
[----:B------:R-:W3:Y:S08]  /*8d50*/  MUFU.EX2 R12, R12 ;  /* 0x0000000c000c7308 */ /* 0x000ef00000000800 */
[----:B------:R-:W4:Y:S08]  /*8d60*/  MUFU.EX2 R10, R10 ;  /* 0x0000000a000a7308 */ /* 0x000f300000000800 */
[----:B------:R-:W5:Y:S08]  /*8d70*/  MUFU.EX2 R13, R13 ;  /* 0x0000000d000d7308 */ /* 0x000f700000000800 */
[----:B------:R-:W5:Y:S08]  /*8d80*/  MUFU.EX2 R11, R11 ;  /* 0x0000000b000b7308 */ /* 0x000f700000000800 */
[----:B------:R-:W5:Y:S08]  /*8d90*/  MUFU.EX2 R20, R20 ;  /* 0x0000001400147308 */ /* 0x000f700000000800 */
[----:B------:R-:W5:Y:S08]  /*8da0*/  MUFU.EX2 R14, R14 ;  /* 0x0000000e000e7308 */ /* 0x000f700000000800 */
[----:B------:R0:W-:Y:S08]  /*8db0*/  MUFU.EX2 R74, R78 ;  /* 0x0000004e004a7308 */ /* 0x0001f00000000800 */
[----:B------:R-:W5:Y:S01]  /*8dc0*/  MUFU.EX2 R21, R21 ;  /* 0x0000001500157308 */ /* 0x000f620000000800 */
[----:B0-----:R-:W-:-:S01]  /*8dd0*/  FADD.FTZ R78, R6, R3 ;  /* 0x00000003064e7221 */ /* 0x001fc20000010000 */
[----:B--2---:R-:W-:-:S03]  /*8de0*/  FADD.FTZ R3, R9, R2 ;  /* 0x0000000209037221 */ /* 0x004fc60000010000 */
[----:B-1----:R-:W-:Y:S01]  /*8df0*/  FADD.FTZ R81, R7, R78 ;  /* 0x0000004e07517221 */ /* 0x002fe20000010000 */
[----:B---3--:R-:W-:-:S02]  /*8e00*/  FADD.FTZ R2, R12, R3 ;  /* 0x000000030c027221 */ /* 0x008fc40000010000 */
[----:B------:R-:W0:Y:S01]  /*8e10*/  MUFU.EX2 R15, R15 ;  /* 0x0000000f000f7308 */ /* 0x000e220000000800 */
[----:B----4-:R-:W-:-:S01]  /*8e20*/  FADD.FTZ R78, R10, R81 ;  /* 0x000000510a4e7221 */ /* 0x010fc20000010000 */
[----:B-----5:R-:W-:-:S03]  /*8e30*/  FADD.FTZ R3, R13, R2 ;  /* 0x000000020d037221 */ /* 0x020fc60000010000 */
[----:B------:R-:W-:Y:S01]  /*8e40*/  FADD.FTZ R81, R11, R78 ;  /* 0x0000004e0b517221 */ /* 0x000fe20000010000 */
[----:B------:R-:W-:-:S02]  /*8e50*/  FADD.FTZ R2, R20, R3 ;  /* 0x0000000314027221 */ /* 0x000fc40000010000 */
[----:B------:R-:W1:Y:S01]  /*8e60*/  MUFU.EX2 R26, R26 ;  /* 0x0000001a001a7308 */ /* 0x000e620000000800 */
[----:B------:R-:W-:-:S01]  /*8e70*/  FADD.FTZ R78, R14, R81 ;  /* 0x000000510e4e7221 */ /* 0x000fc20000010000 */
        /* <DEDUP_REMOVED lines=65> */
[----:B------:R-:W-:-:S05]  /*9290*/  IMAD.U32 R2, RZ, RZ, UR48 ;  /* 0x00000030ff027e24 */ /* 0x000fca000f8e00ff */
[----:B------:R-:W-:Y:S01]  /*92a0*/  @!P0 LEA R2, R2, UR47, 0x3 ;  /* 0x0000002f02028c11 */ /* 0x000fe2000f8e18ff */
[----:B------:R-:W1:Y:S01]  /*92b0*/  MUFU.EX2 R56, R56 ;  /* 0x0000003800387308 */ /* 0x000e620000000800 */
[----:B--2---:R-:W-:-:S03]  /*92c0*/  FADD.FTZ R77, R53, R78 ;  /* 0x0000004e354d7221 */ /* 0x004fc60000010000 */
[----:B------:R-:W-:-:S04]  /*92d0*/  @!P0 VIADD R2, R2, 0x19c40 ;  /* 0x00019c4002028836 */ /* 0x000fc80000000000 */
[----:B------:R-:W2:Y:S01]  /*92e0*/  MUFU.EX2 R61, R61 ;  /* 0x0000003d003d7308 */ /* 0x000ea20000000800 */
[----:B0-----:R-:W-:-:S01]  /*92f0*/  FADD.FTZ R78, R58, R3 ;  /* 0x000000033a4e7221 */ /* 0x001fc20000010000 */
[----:B------:R-:W-:-:S04]  /*9300*/  @!P0 PRMT R2, RZ, 0x654, R2 ;  /* 0x00000654ff028816 */ /* 0x000fc80000000002 */
[----:B------:R0:W-:Y:S02]  /*9310*/  @!P0 SYNCS.ARRIVE.TRANS64.RED.A1T0 RZ, [R2+URZ], RZ ;  /* 0x000000ff02ff89a7 */ /* 0x0001e4000810043f */
        /* <DEDUP_REMOVED lines=31> */
[----:B------:R-:W-:Y:S01]  /*9510*/  FADD.FTZ R3, R74, R77 ;  /* 0x0000004d4a037221 */ /* 0x000fe20000010000 */
[----:B--2---:R-:W-:-:S01]  /*9520*/  FADD.FTZ R2, R75, R2 ;  /* 0x000000024b027221 */ /* 0x004fc20000010000 */
[----:B------:R-:W-:Y:S06]  /*9530*/  @!P1 BRA `(.L_x_10618) ;  /* 0x0000000000049947 */ /* 0x000fec0003800000 */
[----:B------:R-:W-:Y:S01]  /*9540*/  BPT.TRAP 0x1 ;  /* 0x000000040000795c */ /* 0x000fe20000300000 */
.L_x_10618:
        /* <DEDUP_REMOVED lines=91> */
.L_x_10609:
[----:B------:R-:W-:Y:S06]  /*9b00*/  BAR.ARV 0x8, 0x200 ;  /* 0x0208000000007b1d */ /* 0x000fec0000002000 */
[----:B------:R-:W-:Y:S05]  /*9b10*/  @!P1 BRA `(.L_x_10620) ;  /* 0x0000000000049947 */ /* 0x000fea0003800000 */
[----:B------:R-:W-:Y:S01]  /*9b20*/  BPT.TRAP 0x1 ;  /* 0x000000040000795c */ /* 0x000fe20000300000 */
.L_x_10620:
[----:B------:R-:W-:Y:S01]  /*9b30*/  ULEA UR5, UR48, UR47, 0x3 ;  /* 0x0000002f30057291 */ /* 0x000fe2000f8e183f */
[----:B------:R-:W-:-:S05]  /*9b40*/  IMAD.U32 R0, RZ, RZ, UR49 ;  /* 0x00000031ff007e24 */ /* 0x000fca000f8e00ff */
[----:B------:R-:W-:-:S04]  /*9b50*/  SHF.L.U32 R0, R0, 0x1f, RZ ;  /* 0x0000001f00007819 */ /* 0x000fc800000006ff */
[----:B------:R0:W1:Y:S01]  /*9b60*/  SYNCS.PHASECHK.TRANS64.TRYWAIT P0, [UR5+0x19c50], R0 ;  /* 0x019c5000ff0075a7 */ /* 0x0000620008000145 */
[----:B------:R-:W-:Y:S05]  /*9b70*/  @!P1 BRA `(.L_x_10621) ;  /* 0x0000000000049947 */ /* 0x000fea0003800000 */
[----:B------:R-:W-:Y:S01]  /*9b80*/  BPT.TRAP 0x1 ;  /* 0x000000040000795c */ /* 0x000fe20000300000 */
.L_x_10621:
[----:B-1----:R-:W-:Y:S05]  /*9b90*/  @P0 BRA `(.L_x_10622) ;  /* 0x0000000000080947 */ /* 0x002fea0003800000 */
[----:B------:R-:W1:Y:S02]  /*9ba0*/  SYNCS.PHASECHK.TRANS64.TRYWAIT P0, [UR5+0x19c50], R0 ;  /* 0x019c5000ff0075a7 */ /* 0x000e640008000145 */
[----:B-1----:R-:W-:Y:S05]  /*9bb0*/  @!P0 BRA `(.L_x_10623) ;  /* 0x000000a0007c8947 */ /* 0x002fea0003800000 */
.L_x_10622:
[----:B------:R-:W-:Y:S01]  /*9bc0*/  UIADD3 UR47, UR47, 0x3000, URZ ;  /* 0x000030002f2f7890 */ /* 0x000fe2000fffe03f */
[----:B------:R-:W-:Y:S01]  /*9bd0*/  WARPGROUP.ARRIVE ;  /* 0x00000000000079c5 */ /* 0x000fe20000000000 */
[----:B------:R-:W-:Y:S01]  /*9be0*/  ULDC.64 UR8, c[0x0][0x9a0] ;  /* 0x0002680000087ab9 */ /* 0x000fe20000000a00 */
[----:B------:R-:W-:Y:S01]  /*9bf0*/  UMOV UR7, 0x40000040 ;  /* 0x4000004000077882 */ /* 0x000fe20000000000 */
[----:B------:R-:W-:Y:S01]  /*9c00*/  USHF.R.U32.HI UR47, URZ, 0x4, UR47 ;  /* 0x000000043f2f7899 */ /* 0x000fe2000801162f */
[----:B------:R-:W-:-:S03]  /*9c10*/  ISETP.NE.U32.AND P0, PT, RZ, UR8, PT ;  /* 0x00000008ff007c0c */ /* 0x000fc6000bf05070 */
[----:B------:R-:W-:Y:S01]  /*9c20*/  ULOP3.LUT UR47, UR47, 0x3fff, URZ, 0xc0, !UPT ;  /* 0x00003fff2f2f7892 */ /* 0x000fe2000f8ec03f */
[----:B------:R-:W-:-:S03]  /*9c30*/  ISETP.NE.AND.EX P0, PT, RZ, UR9, PT, P0 ;  /* 0x00000009ff007c0c */ /* 0x000fc6000bf05300 */
[----:B------:R-:W-:-:S04]  /*9c40*/  ULOP3.LUT UR4, UR47, 0x10000, URZ, 0xfc, !UPT ;  /* 0x000100002f047892 */ /* 0x000fc8000f8efc3f */
[----:B------:R-:W-:-:S06]  /*9c50*/  UIMAD UR4, UR48, 0x300, UR4 ;  /* 0x00000300300478a4 */ /* 0x000fcc000f8e0204 */
[----:B------:R-:W0:Y:S01]  /*9c60*/  @P0 LDC.64 R8, c[0x0][0x9c8] ;  /* 0x00027200ff080b82 */ /* 0x000e220000000a00 */
[----:B------:R-:W-:Y:S02]  /*9c70*/  UMOV UR6, UR4 ;  /* 0x0000000400067c82 */ /* 0x000fe40008000000 */
[----:B------:R-:W-:Y:S05]  /*9c80*/  QGMMA.64x96x32.F32.E4M3.E4M3 R88, R148, gdesc[UR4], R88, gsb0 ;  /* 0x0160000494587df3 */ /* 0x000fea0008000858 */
[----:B-1----:R-:W1:Y:S01]  /*9c90*/  @P0 LDC.64 R4, c[0x0][0x9d0] ;  /* 0x00027400ff040b82 */ /* 0x002e620000000a00 */
[C---:B0-----:R-:W-:Y:S02]  /*9ca0*/  @P0 IMAD R0, R8.reuse, UR37, RZ ;  /* 0x0000002508000c24 */ /* 0x041fe4000f8e02ff */
[----:B------:R-:W-:-:S04]  /*9cb0*/  @P0 IMAD.WIDE.U32 R6, R8, UR36, RZ ;  /* 0x0000002408060c25 */ /* 0x000fc8000f8e00ff */
[----:B------:R-:W-:-:S04]  /*9cc0*/  @P0 IMAD R9, R9, UR36, R0 ;  /* 0x0000002409090c24 */ /* 0x000fc8000f8e0200 */
[----:B------:R-:W-:Y:S02]  /*9cd0*/  @P0 IMAD.IADD R7, R7, 0x1, R9 ;  /* 0x0000000107070824 */ /* 0x000fe400078e0209 */
[----:B-1----:R-:W-:-:S04]  /*9ce0*/  @P0 IMAD.WIDE.U32 R6, R4, UR38, R6 ;  /* 0x0000002604060c25 */ /* 0x002fc8000f8e0006 */
[----:B------:R-:W-:Y:S01]  /*9cf0*/  @P0 IMAD R5, R5, UR38, R7 ;  /* 0x0000002605050c24 */ /* 0x000fe2000f8e0207 */
[----:B------:R-:W-:-:S04]  /*9d00*/  @P0 LEA R4, P2, R6, UR8, 0x2 ;  /* 0x0000000806040c11 */ /* 0x000fc8000f8410ff */
[----:B------:R-:W-:Y:S01]  /*9d10*/  @P0 LEA.HI.X R5, R6, UR9, R5, 0x2, P2 ;  /* 0x0000000906050c11 */ /* 0x000fe200090f1405 */
[----:B------:R-:W-:-:S06]  /*9d20*/  IMAD.MOV.U32 R6, RZ, RZ, 0x3f800000 ;  /* 0x3f800000ff067424 */ /* 0x000fcc00078e00ff */
        /* <DEDUP_REMOVED lines=8> */
[----:B------:R-:W1:Y:S04]  /*9db0*/  SHFL.BFLY PT, R0, R3, 0x2, 0x1f ;  /* 0x0c401f0003007f89 */ /* 0x000e6800000e0000 */
[----:B------:R-:W3:Y:S01]  /*9dc0*/  SHFL.BFLY PT, R7, R2, 0x2, 0x1f ;  /* 0x0c401f0002077f89 */ /* 0x000ee200000e0000 */
[----:B------:R-:W-:Y:S02]  /*9dd0*/  WARPGROUP.DEPBAR.LE gsb0, 0x0 ;  /* 0x00008000000079c5 */ /* 0x000fe40000010000 */
[----:B------:R-:W-:-:S06]  /*9de0*/  WARPGROUP.ARRIVE ;  /* 0x00000000000079c5 */ /* 0x000fcc0000000000 */
[----:B------:R-:W-:Y:S01]  /*9df0*/  QGMMA.64x96x32.F32.E4M3.E4M3 R88, R140, gdesc[UR4], R88, gsb0 ;  /* 0x016000048c587df3 */ /* 0x000fe20008000858 */
[----:B------:R-:W-:Y:S01]  /*9e00*/  UIADD3 UR6, UR4, 0x6, URZ ;  /* 0x0000000604067890 */ /* 0x000fe2000fffe03f */
[----:B------:R-:W-:Y:S01]  /*9e10*/  UMOV UR7, 0x40000040 ;  /* 0x4000004000077882 */ /* 0x000fe20000000000 */
[----:B-1----:R-:W-:-:S01]  /*9e20*/  FADD.FTZ R0, R0, R3 ;  /* 0x0000000300007221 */ /* 0x002fc20000010000 */
[----:B---3--:R-:W-:-:S04]  /*9e30*/  FADD.FTZ R7, R7, R2 ;  /* 0x0000000207077221 */ /* 0x008fc80000010000 */
[----:B0-----:R-:W0:Y:S04]  /*9e40*/  SHFL.BFLY PT, R5, R0, 0x1, 0x1f ;  /* 0x0c201f0000057f89 */ /* 0x001e2800000e0000 */
        /* <DEDUP_REMOVED lines=33> */
.L_x_10624:
        /* <DEDUP_REMOVED lines=58> */
.L_x_10591:
        /* <DEDUP_REMOVED lines=80> */
[----:B---3--:R-:W-:Y:S01]  /*a900*/  IMAD.WIDE R8, R5, 0x2, R76 ;  /* 0x0000000205087825 */ /* 0x008fe200078e024c */
[----:B0-----:R-:W-:-:S02]  /*a910*/  LOP3.LUT R49, R12, 0x2, RZ, 0x3c, !PT ;  /* 0x000000020c317812 */ /* 0x001fc400078e3cff */
        /* <DEDUP_REMOVED lines=10> */
[----:B------:R-:W-:Y:S01]  /*a9c0*/  IADD3 R103, P2, R8, 0x6000, RZ ;  /* 0x0000600008677810 */ /* 0x000fe20007f5e0ff */
[----:B------:R-:W-:Y:S01]  /*a9d0*/  IMAD.X R79, RZ, RZ, R9, P3 ;  /* 0x000000ffff4f7224 */ /* 0x000fe200018e0609 */
[----:B------:R-:W-:Y:S01]  /*a9e0*/  LOP3.LUT R10, R4, R97, RZ, 0x3c, !PT ;  /* 0x00000061040a7212 */ /* 0x000fe200078e3cff */
[----:B------:R-:W0:Y:S01]  /*a9f0*/  SHFL.IDX PT, R13, R13, R49, 0x1c1f ;  /* 0x001c1f310d0d7589 */ /* 0x000e2200000e0000 */
[----:B------:R-:W-:-:S02]  /*aa00*/  LOP3.LUT R5, R8, 0x180, RZ, 0xc0, !PT ;  /* 0x0000018008057812 */ /* 0x000fc400078ec0ff */
[----:B------:R-:W-:Y:S01]  /*aa10*/  LOP3.LUT R4, R99, 0x180, RZ, 0xc0, !PT ;  /* 0x0000018063047812 */ /* 0x000fe200078ec0ff */
[----:B------:R-:W1:Y:S01]  /*aa20*/  SHFL.IDX PT, R68, R41, R49, 0x1c1f ;  /* 0x001c1f3129447589 */ /* 0x000e6200000e0000 */
[----:B------:R-:W-:Y:S02]  /*aa30*/  IADD3 R105, P1, R8, 0x6020, RZ ;  /* 0x0000602008697810 */ /* 0x000fe40007f3e0ff */
[----:B------:R-:W-:Y:S01]  /*aa40*/  LOP3.LUT R38, R101, 0x180, RZ, 0xc0, !PT ;  /* 0x0000018065267812 */ /* 0x000fe200078ec0ff */
[----:B------:R-:W2:Y:S01]  /*aa50*/  SHFL.IDX PT, R42, R42, R49, 0x1c1f ;  /* 0x001c1f312a2a7589 */ /* 0x000ea200000e0000 */
[----:B------:R-:W-:Y:S01]  /*aa60*/  LOP3.LUT R40, R103, 0x180, RZ, 0xc0, !PT ;  /* 0x0000018067287812 */ /* 0x000fe200078ec0ff */
[----:B------:R-:W-:Y:S01]  /*aa70*/  IMAD.X R81, RZ, RZ, R9, P1 ;  /* 0x000000ffff517224 */ /* 0x000fe200008e0609 */
[----:B------:R-:W-:Y:S01]  /*aa80*/  SHF.R.U64 R5, R5, 0x3, RZ ;  /* 0x0000000305057819 */ /* 0x000fe200000012ff */
[----:B------:R-:W-:Y:S01]  /*aa90*/  SHFL.IDX PT, R52, R47, R12, 0x1c1f ;  /* 0x001c1f0c2f347589 */ /* 0x000fe200000e0000 */
[----:B------:R-:W-:-:S02]  /*aaa0*/  SHF.R.U64 R4, R4, 0x3, RZ ;  /* 0x0000000304047819 */ /* 0x000fc400000012ff */
[----:B------:R-:W-:Y:S01]  /*aab0*/  LOP3.LUT R48, R105, 0x180, RZ, 0xc0, !PT ;  /* 0x0000018069307812 */ /* 0x000fe200078ec0ff */
[----:B------:R-:W3:Y:S01]  /*aac0*/  SHFL.IDX PT, R51, R14, R49, 0x1c1f ;  /* 0x001c1f310e337589 */ /* 0x000ee200000e0000 */
[----:B------:R-:W-:Y:S02]  /*aad0*/  SHF.R.U64 R38, R38, 0x3, RZ ;  /* 0x0000000326267819 */ /* 0x000fe400000012ff */
[----:B------:R-:W-:Y:S01]  /*aae0*/  SHF.R.U64 R40, R40, 0x3, RZ ;  /* 0x0000000328287819 */ /* 0x000fe200000012ff */
[----:B------:R-:W-:Y:S01]  /*aaf0*/  SHFL.IDX PT, R56, R53, R12, 0x1c1f ;  /* 0x001c1f0c35387589 */ /* 0x000fe200000e0000 */
[----:B------:R-:W-:Y:S01]  /*ab00*/  LOP3.LUT R8, R5, R8, RZ, 0x3c, !PT ;  /* 0x0000000805087212 */ /* 0x000fe200078e3cff */
[----:B------:R-:W-:Y:S01]  /*ab10*/  IMAD.X R5, RZ, RZ, R9, P2 ;  /* 0x000000ffff057224 */ /* 0x000fe200010e0609 */
[----:B------:R-:W-:Y:S01]  /*ab20*/  LOP3.LUT R6, R4, R99, RZ, 0x3c, !PT ;  /* 0x0000006304067212 */ /* 0x000fe200078e3cff */
[----:B------:R3:W-:Y:S01]  /*ab30*/  SHFL.IDX PT, R54, R73, R12, 0x1c1f ;  /* 0x001c1f0c49367589 */ /* 0x0007e200000e0000 */
[----:B------:R-:W-:-:S02]  /*ab40*/  SHF.R.U64 R48, R48, 0x3, RZ ;  /* 0x0000000330307819 */ /* 0x000fc400000012ff */
[----:B------:R-:W-:Y:S01]  /*ab50*/  LOP3.LUT R78, R38, R101, RZ, 0x3c, !PT ;  /* 0x00000065264e7212 */ /* 0x000fe200078e3cff */
[----:B------:R-:W-:Y:S01]  /*ab60*/  SHFL.IDX PT, R47, R85, R12, 0x1c1f ;  /* 0x001c1f0c552f7589 */ /* 0x000fe200000e0000 */
[----:B------:R-:W-:Y:S02]  /*ab70*/  LOP3.LUT R4, R40, R103, RZ, 0x3c, !PT ;  /* 0x0000006728047212 */ /* 0x000fe400078e3cff */
[----:B------:R-:W-:Y:S01]  /*ab80*/  MOV R82, R10 ;  /* 0x0000000a00527202 */ /* 0x000fe20000000f00 */
[----:B------:R-:W-:Y:S01]  /*ab90*/  SHFL.IDX PT, R40, R61, R12, 0x1c1f ;  /* 0x001c1f0c3d287589 */ /* 0x000fe200000e0000 */
[----:B------:R-:W-:Y:S02]  /*aba0*/  MOV R38, R6 ;  /* 0x0000000600267202 */ /* 0x000fe40000000f00 */
[----:B------:R-:W-:Y:S01]  /*abb0*/  MOV R78, R78 ;  /* 0x0000004e004e7202 */ /* 0x000fe20000000f00 */
[----:B------:R-:W4:Y:S01]  /*abc0*/  SHFL.IDX PT, R61, R32, R49, 0x1c1f ;  /* 0x001c1f31203d7589 */ /* 0x000f2200000e0000 */
[----:B------:R-:W-:-:S02]  /*abd0*/  LOP3.LUT R80, R48, R105, RZ, 0x3c, !PT ;  /* 0x0000006930507212 */ /* 0x000fc400078e3cff */
[----:B------:R-:W-:Y:S01]  /*abe0*/  MOV R9, R8 ;  /* 0x0000000800097202 */ /* 0x000fe20000000f00 */
[----:B------:R-:W-:Y:S01]  /*abf0*/  SHFL.IDX PT, R11, R55, R12, 0x1c1f ;  /* 0x001c1f0c370b7589 */ /* 0x000fe200000e0000 */
[----:B------:R-:W-:Y:S02]  /*ac00*/  MOV R79, R4 ;  /* 0x00000004004f7202 */ /* 0x000fe40000000f00 */
[----:B------:R-:W-:Y:S01]  /*ac10*/  MOV R80, R80 ;  /* 0x0000005000507202 */ /* 0x000fe20000000f00 */
[----:B------:R-:W-:Y:S01]  /*ac20*/  SHFL.IDX PT, R7, R59, R12, 0x1c1f ;  /* 0x001c1f0c3b077589 */ /* 0x000fe200000e0000 */
[----:B0-----:R-:W-:Y:S02]  /*ac30*/  SEL R74, R72, R13, P0 ;  /* 0x0000000d484a7207 */ /* 0x001fe40000000000 */
[----:B-1----:R-:W-:Y:S01]  /*ac40*/  SEL R70, R67, R68, P0 ;  /* 0x0000004443467207 */ /* 0x002fe20000000000 */
[----:B------:R-:W0:Y:S01]  /*ac50*/  SHFL.IDX PT, R15, R15, R49, 0x1c1f ;  /* 0x001c1f310f0f7589 */ /* 0x000e2200000e0000 */
[----:B--2---:R-:W-:-:S02]  /*ac60*/  SEL R71, R69, R42, P0 ;  /* 0x0000002a45477207 */ /* 0x004fc40000000000 */
[----:B------:R-:W-:Y:S01]  /*ac70*/  SEL R72, R13, R72, P0 ;  /* 0x000000480d487207 */ /* 0x000fe20000000000 */
[----:B------:R-:W1:Y:S01]  /*ac80*/  SHFL.IDX PT, R33, R33, R49, 0x1c1f ;  /* 0x001c1f3121217589 */ /* 0x000e6200000e0000 */
[----:B---3--:R-:W-:Y:S02]  /*ac90*/  SEL R73, R51, R52, P0 ;  /* 0x0000003433497207 */ /* 0x008fe40000000000 */
[----:B------:R-:W-:Y:S01]  /*aca0*/  SEL R68, R68, R67, P0 ;  /* 0x0000004344447207 */ /* 0x000fe20000000000 */
[----:B------:R-:W-:Y:S01]  /*acb0*/  SHFL.IDX PT, R36, R36, R49, 0x1c1f ;  /* 0x001c1f3124247589 */ /* 0x000fe200000e0000 */
[----:B------:R-:W-:Y:S02]  /*acc0*/  SEL R69, R42, R69, P0 ;  /* 0x000000452a457207 */ /* 0x000fe40000000000 */
[----:B------:R-:W-:Y:S01]  /*acd0*/  F2FP.BF16.F32.PACK_AB R13, R71, R70 ;  /* 0x00000046470d723e */ /* 0x000fe200000010ff */
[----:B------:R-:W-:Y:S01]  /*ace0*/  SHFL.IDX PT, R48, R57, R12, 0x1c1f ;  /* 0x001c1f0c39307589 */ /* 0x000fe200000e0000 */
[----:B----4-:R-:W-:-:S02]  /*acf0*/  SEL R62, R60, R61, P0 ;  /* 0x0000003d3c3e7207 */ /* 0x010fc40000000000 */
[----:B------:R-:W-:Y:S01]  /*ad00*/  SEL R60, R61, R60, P0 ;  /* 0x0000003c3d3c7207 */ /* 0x000fe20000000000 */
[----:B------:R1:W-:Y:S04]  /*ad10*/  SHFL.IDX PT, R5, R63, R12, 0x1c1f ;  /* 0x001c1f0c3f057589 */ /* 0x0003e800000e0000 */
[----:B------:R-:W-:Y:S04]  /*ad20*/  SHFL.IDX PT, R31, R31, R12, 0x1c1f ;  /* 0x001c1f0c1f1f7589 */ /* 0x000fe800000e0000 */
[----:B------:R-:W-:Y:S01]  /*ad30*/  SHFL.IDX PT, R4, R65, R12, 0x1c1f ;  /* 0x001c1f0c41047589 */ /* 0x000fe200000e0000 */
[----:B0-----:R-:W-:-:S02]  /*ad40*/  SEL R66, R64, R15, P0 ;  /* 0x0000000f40427207 */ /* 0x001fc40000000000 */
[----:B------:R-:W-:Y:S01]  /*ad50*/  SEL R64, R15, R64, P0 ;  /* 0x000000400f407207 */ /* 0x000fe20000000000 */
[----:B------:R0:W-:Y:S01]  /*ad60*/  SHFL.IDX PT, R55, R75, R12, 0x1c1f ;  /* 0x001c1f0c4b377589 */ /* 0x0001e200000e0000 */
[----:B-1----:R-:W-:Y:S02]  /*ad70*/  SEL R63, R54, R33, P0 ;  /* 0x00000021363f7207 */ /* 0x002fe40000000000 */
[----:B------:R-:W-:Y:S01]  /*ad80*/  SEL R61, R33, R54, P0 ;  /* 0x00000036213d7207 */ /* 0x000fe20000000000 */
[----:B------:R-:W-:Y:S01]  /*ad90*/  SHFL.IDX PT, R83, R83, R12, 0x1c1f ;  /* 0x001c1f0c53537589 */ /* 0x000fe200000e0000 */
[----:B------:R-:W-:-:S03]  /*ada0*/  F2FP.BF16.F32.PACK_AB R15, R69, R68 ;  /* 0x00000044450f723e */ /* 0x000fc600000010ff */
[----:B------:R-:W-:Y:S01]  /*adb0*/  SHFL.IDX PT, R45, R87, R12, 0x1c1f ;  /* 0x001c1f0c572d7589 */ /* 0x000fe200000e0000 */
[----:B0-----:R-:W-:-:S03]  /*adc0*/  SEL R75, R52, R51, P0 ;  /* 0x00000033344b7207 */ /* 0x001fc60000000000 */
[----:B------:R-:W-:Y:S04]  /*add0*/  SHFL.IDX PT, R10, R93, R12, 0x1c1f ;  /* 0x001c1f0c5d0a7589 */ /* 0x000fe800000e0000 */
[----:B------:R-:W-:Y:S04]  /*ade0*/  SHFL.IDX PT, R8, R95, R12, 0x1c1f ;  /* 0x001c1f0c5f087589 */ /* 0x000fe800000e0000 */
[----:B------:R-:W-:Y:S04]  /*adf0*/  SHFL.IDX PT, R58, R91, R12, 0x1c1f ;  /* 0x001c1f0c5b3a7589 */ /* 0x000fe800000e0000 */
[----:B------:R-:W-:Y:S04]  /*ae00*/  SHFL.IDX PT, R6, R89, R12, 0x1c1f ;  /* 0x001c1f0c59067589 */ /* 0x000fe800000e0000 */
[----:B------:R-:W0:Y:S04]  /*ae10*/  SHFL.IDX PT, R59, R134, R49, 0x1c1f ;  /* 0x001c1f31863b7589 */ /* 0x000e2800000e0000 */
[----:B------:R-:W1:Y:S04]  /*ae20*/  SHFL.IDX PT, R53, R20, R49, 0x1c1f ;  /* 0x001c1f3114357589 */ /* 0x000e6800000e0000 */
[----:B------:R-:W2:Y:S04]  /*ae30*/  SHFL.IDX PT, R34, R34, R49, 0x1c1f ;  /* 0x001c1f3122227589 */ /* 0x000ea800000e0000 */
[----:B------:R-:W-:Y:S04]  /*ae40*/  SHFL.IDX PT, R14, R43, R49, 0x1c1f ;  /* 0x001c1f312b0e7589 */ /* 0x000fe800000e0000 */
[----:B------:R0:W-:Y:S04]  /*ae50*/  SHFL.IDX PT, R57, R21, R49, 0x1c1f ;  /* 0x001c1f3115397589 */ /* 0x0001e800000e0000 */
[----:B------:R-:W3:Y:S04]  /*ae60*/  SHFL.IDX PT, R12, R35, R49, 0x1c1f ;  /* 0x001c1f31230c7589 */ /* 0x000ee800000e0000 */
[----:B------:R-:W4:Y:S01]  /*ae70*/  SHFL.IDX PT, R25, R25, R49, 0x1c1f ;  /* 0x001c1f3119197589 */ /* 0x000f2200000e0000 */
[----:B0-----:R-:W-:-:S03]  /*ae80*/  SEL R21, R59, R58, P0 ;  /* 0x0000003a3b157207 */ /* 0x001fc60000000000 */
[----:B------:R-:W0:Y:S01]  /*ae90*/  SHFL.IDX PT, R27, R27, R49, 0x1c1f ;  /* 0x001c1f311b1b7589 */ /* 0x000e2200000e0000 */
[----:B-1----:R-:W-:Y:S02]  /*aea0*/  SEL R67, R50, R53, P0 ;  /* 0x0000003532437207 */ /* 0x002fe40000000000 */
[----:B------:R-:W-:Y:S01]  /*aeb0*/  SEL R65, R53, R50, P0 ;  /* 0x0000003235417207 */ /* 0x000fe20000000000 */
[----:B------:R-:W-:Y:S01]  /*aec0*/  SHFL.IDX PT, R24, R24, R49, 0x1c1f ;  /* 0x001c1f3118187589 */ /* 0x000fe200000e0000 */
[----:B--2---:R-:W-:Y:S02]  /*aed0*/  SEL R54, R55, R34, P0 ;  /* 0x0000002237367207 */ /* 0x004fe40000000000 */
[----:B------:R-:W-:Y:S01]  /*aee0*/  SEL R52, R34, R55, P0 ;  /* 0x0000003722347207 */ /* 0x000fe20000000000 */
[----:B------:R-:W1:Y:S04]  /*aef0*/  SHFL.IDX PT, R26, R26, R49, 0x1c1f ;  /* 0x001c1f311a1a7589 */ /* 0x000e6800000e0000 */
[----:B------:R-:W2:Y:S04]  /*af00*/  SHFL.IDX PT, R30, R30, R49, 0x1c1f ;  /* 0x001c1f311e1e7589 */ /* 0x000ea800000e0000 */
[----:B------:R-:W2:Y:S01]  /*af10*/  SHFL.IDX PT, R37, R37, R49, 0x1c1f ;  /* 0x001c1f3125257589 */ /* 0x000ea200000e0000 */
[----:B---3--:R-:W-:-:S02]  /*af20*/  SEL R55, R83, R12, P0 ;  /* 0x0000000c53377207 */ /* 0x008fc40000000000 */
[----:B------:R-:W-:Y:S01]  /*af30*/  SEL R53, R12, R83, P0 ;  /* 0x000000530c357207 */ /* 0x000fe20000000000 */
[----:B------:R-:W3:Y:S01]  /*af40*/  SHFL.IDX PT, R28, R28, R49, 0x1c1f ;  /* 0x001c1f311c1c7589 */ /* 0x000ee200000e0000 */
[----:B----4-:R-:W-:Y:S01]  /*af50*/  SEL R50, R48, R25, P0 ;  /* 0x0000001930327207 */ /* 0x010fe20000000000 */
[----:B------:R-:W-:Y:S01]  /*af60*/  IMAD.U32 R83, RZ, RZ, UR9 ;  /* 0x00000009ff537e24 */ /* 0x000fe2000f8e00ff */
[----:B------:R-:W-:Y:S01]  /*af70*/  F2FP.BF16.F32.PACK_AB R12, R75, R74 ;  /* 0x0000004a4b0c723e */ /* 0x000fe200000010ff */
[----:B------:R4:W3:Y:S01]  /*af80*/  SHFL.IDX PT, R85, R44, R49, 0x1c1f ;  /* 0x001c1f312c557589 */ /* 0x0008e200000e0000 */
[----:B0-----:R-:W-:Y:S02]  /*af90*/  SEL R42, R40, R27, P0 ;  /* 0x0000001b282a7207 */ /* 0x001fe40000000000 */
[----:B------:R-:W-:Y:S01]  /*afa0*/  SEL R48, R25, R48, P0 ;  /* 0x0000003019307207 */ /* 0x000fe20000000000 */
[----:B------:R0:W3:Y:S01]  /*afb0*/  SHFL.IDX PT, R81, R29, R49, 0x1c1f ;  /* 0x001c1f311d517589 */ /* 0x0000e200000e0000 */
[----:B------:R-:W-:-:S02]  /*afc0*/  SEL R40, R27, R40, P0 ;  /* 0x000000281b287207 */ /* 0x000fc40000000000 */
[----:B------:R-:W-:Y:S01]  /*afd0*/  F2FP.BF16.F32.PACK_AB R25, R63, R62 ;  /* 0x0000003e3f19723e */ /* 0x000fe200000010ff */
[----:B------:R0:W3:Y:S01]  /*afe0*/  SHFL.IDX PT, R87, R46, R49, 0x1c1f ;  /* 0x001c1f312e577589 */ /* 0x0000e200000e0000 */
[----:B-1----:R-:W-:Y:S02]  /*aff0*/  SEL R51, R7, R26, P0 ;  /* 0x0000001a07337207 */ /* 0x002fe40000000000 */
[----:B----4-:R-:W-:Y:S02]  /*b000*/  SEL R44, R36, R47, P0 ;  /* 0x0000002f242c7207 */ /* 0x010fe40000000000 */
[----:B--2---:R-:W-:Y:S02]  /*b010*/  SEL R32, R31, R30, P0 ;  /* 0x0000001e1f207207 */ /* 0x004fe40000000000 */
[----:B0-----:R-:W-:Y:S02]  /*b020*/  SEL R29, R58, R59, P0 ;  /* 0x0000003b3a1d7207 */ /* 0x001fe40000000000 */
[----:B------:R-:W-:-:S02]  /*b030*/  SEL R58, R56, R57, P0 ;  /* 0x00000039383a7207 */ /* 0x000fc40000000000 */
[----:B------:R-:W-:Y:S02]  /*b040*/  SEL R46, R47, R36, P0 ;  /* 0x000000242f2e7207 */ /* 0x000fe40000000000 */
[----:B------:R-:W-:Y:S02]  /*b050*/  SEL R47, R45, R14, P0 ;  /* 0x0000000e2d2f7207 */ /* 0x000fe40000000000 */
[----:B------:R-:W-:Y:S02]  /*b060*/  SEL R45, R14, R45, P0 ;  /* 0x0000002d0e2d7207 */ /* 0x000fe40000000000 */
[----:B------:R-:W-:Y:S02]  /*b070*/  SEL R56, R57, R56, P0 ;  /* 0x0000003839387207 */ /* 0x000fe40000000000 */
[----:B------:R-:W-:Y:S02]  /*b080*/  F2FP.BF16.F32.PACK_AB R14, R73, R72 ;  /* 0x00000048490e723e */ /* 0x000fe400000010ff */
[----:B------:R-:W-:-:S02]  /*b090*/  SEL R59, R11, R24, P0 ;  /* 0x000000180b3b7207 */ /* 0x000fc40000000000 */
[----:B------:R-:W-:Y:S01]  /*b0a0*/  SEL R57, R24, R11, P0 ;  /* 0x0000000b18397207 */ /* 0x000fe20000000000 */
[----:B------:R-:W-:Y:S01]  /*b0b0*/  STSM.16.M88.4 [R9], R12 ;  /* 0x0000000c09007844 */ /* 0x000fe20000000200 */
[----:B------:R-:W-:Y:S02]  /*b0c0*/  SEL R49, R26, R7, P0 ;  /* 0x000000071a317207 */ /* 0x000fe40000000000 */
[----:B------:R-:W-:Y:S02]  /*b0d0*/  SEL R36, R10, R37, P0 ;  /* 0x000000250a247207 */ /* 0x000fe40000000000 */
[----:B------:R-:W-:Y:S02]  /*b0e0*/  SEL R34, R37, R10, P0 ;  /* 0x0000000a25227207 */ /* 0x000fe40000000000 */
[----:B------:R-:W-:Y:S02]  /*b0f0*/  F2FP.BF16.F32.PACK_AB R24, R67, R66 ;  /* 0x000000424318723e */ /* 0x000fe400000010ff */
[----:B------:R-:W-:-:S02]  /*b100*/  F2FP.BF16.F32.PACK_AB R26, R65, R64 ;  /* 0x00000040411a723e */ /* 0x000fc400000010ff */
[----:B------:R-:W-:Y:S02]  /*b110*/  F2FP.BF16.F32.PACK_AB R27, R61, R60 ;  /* 0x0000003c3d1b723e */ /* 0x000fe400000010ff */
[----:B---3--:R-:W-:Y:S02]  /*b120*/  SEL R43, R5, R28, P0 ;  /* 0x0000001c052b7207 */ /* 0x008fe40000000000 */
[----:B------:R-:W-:Y:S01]  /*b130*/  SEL R41, R28, R5, P0 ;  /* 0x000000051c297207 */ /* 0x000fe20000000000 */
[----:B------:R0:W-:Y:S01]  /*b140*/  STSM.16.M88.4 [R82], R24 ;  /* 0x0000001852007844 */ /* 0x0001e20000000200 */
[----:B------:R-:W-:Y:S02]  /*b150*/  SEL R37, R8, R85, P0 ;  /* 0x0000005508257207 */ /* 0x000fe40000000000 */
[----:B------:R-:W-:Y:S02]  /*b160*/  SEL R35, R85, R8, P0 ;  /* 0x0000000855237207 */ /* 0x000fe40000000000 */
[----:B------:R-:W-:-:S02]  /*b170*/  SEL R30, R30, R31, P0 ;  /* 0x0000001f1e1e7207 */ /* 0x000fc40000000000 */
[----:B------:R-:W-:Y:S02]  /*b180*/  SEL R33, R4, R81, P0 ;  /* 0x0000005104217207 */ /* 0x000fe40000000000 */
[----:B------:R-:W-:Y:S02]  /*b190*/  SEL R31, R81, R4, P0 ;  /* 0x00000004511f7207 */ /* 0x000fe40000000000 */
[----:B------:R-:W-:Y:S02]  /*b1a0*/  SEL R28, R6, R87, P0 ;  /* 0x00000057061c7207 */ /* 0x000fe40000000000 */
[----:B------:R-:W-:Y:S02]  /*b1b0*/  SEL R20, R87, R6, P0 ;  /* 0x0000000657147207 */ /* 0x000fe40000000000 */
[----:B------:R-:W-:Y:S01]  /*b1c0*/  F2FP.BF16.F32.PACK_AB R4, R59, R58 ;  /* 0x0000003a3b04723e */ /* 0x000fe200000010ff */
[----:B0-----:R-:W-:Y:S01]  /*b1d0*/  IMAD.U32 R82, RZ, RZ, UR8 ;  /* 0x00000008ff527e24 */ /* 0x001fe2000f8e00ff */
[----:B------:R-:W-:Y:S01]  /*b1e0*/  F2FP.BF16.F32.PACK_AB R5, R55, R54 ;  /* 0x000000363705723e */ /* 0x000fe200000010ff */
[----:B------:R-:W-:Y:S01]  /*b1f0*/  ULDC.64 UR8, c[0x0][0xc08] ;  /* 0x0003020000087ab9 */ /* 0x000fe20000000a00 */
        /* <DEDUP_REMOVED lines=19> */
[----:B------:R-:W-:Y:S01]  /*b330*/  BAR.SYNC.DEFER_BLOCKING 0x1, 0x180 ;  /* 0x0046000000007b1d */ /* 0x000fe20000010000 */
[----:B------:R-:W-:-:S07]  /*b340*/  ISETP.NE.AND.EX P0, PT, RZ, UR11, PT, P0 ;  /* 0x0000000bff007c0c */ /* 0x000fce000bf05300 */
[----:B0-----:R-:W0:Y:S06]  /*b350*/  LDC R78, c[0x0][0xbe8] ;  /* 0x0002fa00ff4e7b82 */ /* 0x001e2c0000000800 */
[----:B------:R-:W3:Y:S01]  /*b360*/  @P0 LDG.E R81, desc[UR44][R82.64] ;  /* 0x0000002c52510981 */ /* 0x000ee2000c1e1900 */
[----:B------:R-:W-:Y:S01]  /*b370*/  UISETP.NE.U32.AND UP0, UPT, UR8, URZ, UPT ;  /* 0x0000003f0800728c */ /* 0x000fe2000bf05070 */
[----:B------:R-:W-:-:S03]  /*b380*/  ULDC UR4, c[0x0][0xa88] ;  /* 0x0002a20000047ab9 */ /* 0x000fc60000000800 */
[----:B------:R-:W-:Y:S01]  /*b390*/  UISETP.NE.AND.EX UP0, UPT, UR9, URZ, UPT, UP0 ;  /* 0x0000003f0900728c */ /* 0x000fe2000bf05300 */
[----:B0-----:R-:W-:Y:S01]  /*b3a0*/  ISETP.NE.AND P1, PT, R78, 0x1, PT ;  /* 0x000000014e00780c */ /* 0x001fe20003f25270 */
[----:B------:R-:W-:Y:S01]  /*b3b0*/  UMOV UR16, 0x9b8 ;  /* 0x000009b800107882 */ /* 0x000fe20000000000 */
[----:B------:R-:W-:-:S03]  /*b3c0*/  IMAD.U32 R9, RZ, RZ, UR4 ;  /* 0x00000004ff097e24 */ /* 0x000fc6000f8e00ff */
[----:B------:R-:W-:-:S05]  /*b3d0*/  PLOP3.LUT P4, PT, PT, PT, UP0, 0x80, 0x0 ;  /* 0x000000000000781c */ /* 0x000fca0003f8f008 */
[----:B------:R-:W-:-:S03]  /*b3e0*/  @UP0 ULEA UR8, UP1, UR36, UR8, 0x2 ;  /* 0x0000000824080291 */ /* 0x000fc6000f82103f */
[----:B------:R-:W0:Y:S01]  /*b3f0*/  @P1 LDC R6, c[0x0][0xbec] ;  /* 0x0002fb00ff061b82 */ /* 0x000e220000000800 */
[----:B------:R-:W-:Y:S02]  /*b400*/  @UP0 ULEA.HI.X UR9, UR36, UR9, UR37, 0x2, UP1 ;  /* 0x0000000924090291 */ /* 0x000fe400088f1425 */
[----:B------:R-:W-:Y:S01]  /*b410*/  UISETP.GT.AND UP1, UPT, UR42, 0x1, UPT ;  /* 0x000000012a00788c */ /* 0x000fe2000bf24270 */
[----:B------:R-:W-:-:S04]  /*b420*/  IMAD.U32 R4, RZ, RZ, UR8 ;  /* 0x00000008ff047e24 */ /* 0x000fc8000f8e00ff */
[----:B------:R-:W4:Y:S01]  /*b430*/  @P1 LDC R11, c[0x0][0xbf0] ;  /* 0x0002fc00ff0b1b82 */ /* 0x000f220000000800 */
[----:B------:R-:W-:Y:S01]  /*b440*/  USEL UR16, UR16, 0x978, UP1 ;  /* 0x0000097810107887 */ /* 0x000fe20008800000 */
[----:B------:R-:W-:Y:S01]  /*b450*/  IMAD.U32 R5, RZ, RZ, UR9 ;  /* 0x00000009ff057e24 */ /* 0x000fe2000f8e00ff */
[----:B------:R-:W-:Y:S01]  /*b460*/  UISETP.NE.U32.AND UP0, UPT, UR10, URZ, UPT ;  /* 0x0000003f0a00728c */ /* 0x000fe2000bf05070 */
[----:B-1----:R-:W-:Y:S01]  /*b470*/  VIADD R15, R17, UR39 ;  /* 0x00000027110f7c36 */ /* 0x002fe20008000000 */
[----:B------:R-:W-:Y:S02]  /*b480*/  UMOV UR4, URZ ;  /* 0x0000003f00047c82 */ /* 0x000fe40008000000 */
[----:B------:R-:W-:Y:S01]  /*b490*/  UISETP.NE.AND.EX UP0, UPT, UR11, URZ, UPT, UP0 ;  /* 0x0000003f0b00728c */ /* 0x000fe2000bf05300 */
[----:B------:R0:W5:Y:S01]  /*b4a0*/  @P4 LDG.E R9, desc[UR44][R4.64] ;  /* 0x0000002c04094981 */ /* 0x000162000c1e1900 */
[----:B------:R-:W-:Y:S01]  /*b4b0*/  USEL UR7, UR41, URZ, UP1 ;  /* 0x0000003f29077287 */ /* 0x000fe20008800000 */
[----:B------:R-:W-:Y:S01]  /*b4c0*/  IMAD.MOV.U32 R7, RZ, RZ, R15 ;  /* 0x000000ffff077224 */ /* 0x000fe200078e000f */
[----:B------:R-:W-:-:S02]  /*b4d0*/  USEL UR36, UR36, URZ, !UP0 ;  /* 0x0000003f24247287 */ /* 0x000fc4000c000000 */
[----:B------:R-:W-:Y:S01]  /*b4e0*/  ULDC.64 UR10, c[0x0][UR16+0x218] ;  /* 0x00008600100a7abb */ /* 0x000fe20008000a00 */
[----:B------:R-:W-:Y:S01]  /*b4f0*/  ULDC.64 UR14, c[0x0][UR16+0x228] ;  /* 0x00008a00100e7abb */ /* 0x000fe20008000a00 */
[----:B------:R-:W-:Y:S01]  /*b500*/  ULDC.64 UR12, c[0x0][UR16+0x220] ;  /* 0x00008800100c7abb */ /* 0x000fe20008000a00 */
[----:B------:R-:W-:Y:S02]  /*b510*/  UIMAD.WIDE.U32 UR8, UR10, UR38, URZ ;  /* 0x000000260a0872a5 */ /* 0x000fe4000f8e003f */
[----:B------:R-:W-:Y:S01]  /*b520*/  UIMAD.WIDE.U32 UR18, UR14, UR7, URZ ;  /* 0x000000070e1272a5 */ /* 0x000fe2000f8e003f */
[----:B0-----:R-:W-:Y:S01]  /*b530*/  @P1 IMAD.HI.U32 R4, R15, R6, RZ ;  /* 0x000000060f041227 */ /* 0x001fe200078e00ff */
[----:B------:R-:W-:Y:S02]  /*b540*/  UIMAD UR10, UR11, UR38, URZ ;  /* 0x000000260b0a72a4 */ /* 0x000fe4000f8e023f */
[----:B------:R-:W-:Y:S02]  /*b550*/  UIMAD UR14, UR15, UR7, URZ ;  /* 0x000000070f0e72a4 */ /* 0x000fe4000f8e023f */
[----:B------:R-:W-:Y:S01]  /*b560*/  USEL UR37, UR37, URZ, !UP0 ;  /* 0x0000003f25257287 */ /* 0x000fe2000c000000 */
[----:B----4-:R-:W-:Y:S01]  /*b570*/  @P1 SHF.R.U32.HI R7, RZ, R11, R4 ;  /* 0x0000000bff071219 */ /* 0x010fe20000011604 */
        /* <DEDUP_REMOVED lines=34> */
.L_x_10627:
        /* <DEDUP_REMOVED lines=37> */
[----:B------:R-:W-:Y:S01]  /*b9f0*/  UIMAD.WIDE.U32 UR8, UR4, UR10, URZ ;  /* 0x0000000a040872a5 */ /* 0x000fe2000f8e003f */
[----:B------:R-:W-:Y:S01]  /*ba00*/  IADD3 R9, P0, R76, 0x1800, RZ ;  /* 0x000018004c097810 */ /* 0x000fe20007f1e0ff */
[----:B------:R-:W-:Y:S01]  /*ba10*/  UIMAD UR7, UR4, UR11, UR7 ;  /* 0x0000000b040772a4 */ /* 0x000fe2000f8e0207 */
[----:B------:R-:W-:Y:S01]  /*ba20*/  SHF.R.U64 R0, R0, 0x3, RZ ;  /* 0x0000000300007819 */ /* 0x000fe200000012ff */
[----:B------:R-:W-:Y:S01]  /*ba30*/  IMAD.IADD R2, R80, 0x1, -R2 ;  /* 0x0000000150027824 */ /* 0x000fe200078e0a02 */
[----:B------:R-:W-:Y:S01]  /*ba40*/  ULDC.64 UR10, c[0x0][0xae8] ;  /* 0x0002ba00000a7ab9 */ /* 0x000fe20000000a00 */
[----:B------:R-:W-:Y:S01]  /*ba50*/  UIADD3 UR9, UR9, UR7, URZ ;  /* 0x0000000709097290 */ /* 0x000fe2000fffe03f */
[----:B------:R-:W-:Y:S01]  /*ba60*/  LOP3.LUT R32, R0, R5, RZ, 0x3c, !PT ;  /* 0x0000000500207212 */ /* 0x000fe200078e3cff */
[----:B------:R-:W-:Y:S01]  /*ba70*/  IMAD R0, R2, 0x60, R79 ;  /* 0x0000006002007824 */ /* 0x000fe200078e024f */
[C---:B------:R-:W-:Y:S01]  /*ba80*/  IADD3 R13, P2, R76.reuse, 0x3000, RZ ;  /* 0x000030004c0d7810 */ /* 0x040fe20007f5e0ff */
[----:B------:R-:W-:Y:S01]  /*ba90*/  UIMAD.WIDE.U32 UR8, UR38, UR10, UR8 ;  /* 0x0000000a260872a5 */ /* 0x000fe2000f8e0008 */
[----:B------:R-:W-:Y:S01]  /*baa0*/  IADD3 R25, P3, R76, 0x4800, RZ ;  /* 0x000048004c197810 */ /* 0x000fe20007f7e0ff */
[----:B------:R-:W-:Y:S01]  /*bab0*/  VIADD R2, R0, UR39 ;  /* 0x0000002700027c36 */ /* 0x000fe20008000000 */
[----:B------:R-:W-:Y:S01]  /*bac0*/  USHF.R.S32.HI UR4, URZ, 0x1f, UR36 ;  /* 0x0000001f3f047899 */ /* 0x000fe20008011424 */
[----:B------:R-:W-:Y:S01]  /*bad0*/  IADD3 R29, P4, R76, 0x6000, RZ ;  /* 0x000060004c1d7810 */ /* 0x000fe20007f9e0ff */
[----:B------:R-:W-:Y:S01]  /*bae0*/  UIMAD UR9, UR38, UR11, UR9 ;  /* 0x0000000b260972a4 */ /* 0x000fe2000f8e0209 */
[----:B-1----:R-:W-:Y:S01]  /*baf0*/  @P1 IMAD.HI.U32 R0, R2, R21, RZ ;  /* 0x0000001502001227 */ /* 0x002fe200078e00ff */
[----:B------:R-:W-:Y:S01]  /*bb00*/  LOP3.LUT R8, R9, 0x180, RZ, 0xc0, !PT ;  /* 0x0000018009087812 */ /* 0x000fe200078ec0ff */
[----:B------:R-:W-:Y:S01]  /*bb10*/  ULDC.64 UR10, c[0x0][0xaf0] ;  /* 0x0002bc00000a7ab9 */ /* 0x000fe20000000a00 */
[----:B------:R-:W-:Y:S01]  /*bb20*/  LOP3.LUT R12, R13, 0x180, RZ, 0xc0, !PT ;  /* 0x000001800d0c7812 */ /* 0x000fe200078ec0ff */
[----:B------:R-:W-:Y:S01]  /*bb30*/  UIMAD UR4, UR4, UR10, URZ ;  /* 0x0000000a040472a4 */ /* 0x000fe2000f8e023f */
[----:B------:R-:W-:Y:S01]  /*bb40*/  LOP3.LUT R24, R25, 0x180, RZ, 0xc0, !PT ;  /* 0x0000018019187812 */ /* 0x000fe200078ec0ff */
[----:B------:R-:W-:Y:S01]  /*bb50*/  IMAD.X R33, RZ, RZ, R77, P5 ;  /* 0x000000ffff217224 */ /* 0x000fe200028e064d */
[----:B------:R-:W-:Y:S01]  /*bb60*/  LOP3.LUT R28, R29, 0x180, RZ, 0xc0, !PT ;  /* 0x000001801d1c7812 */ /* 0x000fe200078ec0ff */
[----:B------:R-:W-:Y:S01]  /*bb70*/  IMAD.MOV.U32 R37, RZ, RZ, R2 ;  /* 0x000000ffff257224 */ /* 0x000fe200078e0002 */
[----:B------:R-:W-:Y:S01]  /*bb80*/  LOP3.LUT R7, R76, 0x180, RZ, 0xc0, !PT ;  /* 0x000001804c077812 */ /* 0x000fe200078ec0ff */
[----:B------:R-:W-:Y:S01]  /*bb90*/  UIMAD UR4, UR36, UR11, UR4 ;  /* 0x0000000b240472a4 */ /* 0x000fe2000f8e0204 */
[----:B--2---:R-:W-:Y:S01]  /*bba0*/  @P1 SHF.R.U32.HI R37, RZ, R41, R0 ;  /* 0x00000029ff251219 */ /* 0x004fe20000011600 */
[----:B------:R-:W-:Y:S01]  /*bbb0*/  UIMAD.WIDE.U32 UR36, UR36, UR10, UR8 ;  /* 0x0000000a242472a5 */ /* 0x000fe2000f8e0008 */
[----:B------:R-:W-:Y:S01]  /*bbc0*/  SHF.R.U64 R8, R8, 0x3, RZ ;  /* 0x0000000308087819 */ /* 0x000fe200000012ff */
[----:B------:R-:W5:Y:S01]  /*bbd0*/  LD.E.128 R32, desc[UR44][R32.64] ;  /* 0x0000002c20207980 */ /* 0x000f62000c101d00 */
        /* <DEDUP_REMOVED lines=30> */
[----:B------:R-:W5:Y:S01]  /*bdc0*/  LD.E.128 R28, desc[UR44][R28.64] ;  /* 0x0000002c1c1c7980 */ /* 0x000f62000c101d00 */
[----:B------:R-:W-:Y:S01]  /*bdd0*/  @!PT LDS RZ, [RZ] ;  /* 0x00000000fffff984 */ /* 0x000fe20000000800 */
[----:B------:R-:W-:Y:S01]  /*bde0*/  @!PT LDS RZ, [RZ] ;  /* 0x00000000fffff984 */ /* 0x000fe20000000800 */
[----:B------:R-:W-:Y:S01]  /*bdf0*/  @!PT LDS RZ, [RZ] ;  /* 0x00000000fffff984 */ /* 0x000fe20000000800 */
[----:B------:R-:W-:Y:S01]  /*be00*/  @!PT LDS RZ, [RZ] ;  /* 0x00000000fffff984 */ /* 0x000fe20000000800 */
[----:B------:R1:W-:Y:S06]  /*be10*/  MEMBAR.ALL.CTA ;  /* 0x0000000000007992 */ /* 0x0003ec0000008000 */
[----:B-1----:R-:W1:Y:S01]  /*be20*/  FENCE.VIEW.ASYNC.S ;  /* 0x00000000000073c6 */ /* 0x002e620000000000 */
[----:B------:R-:W-:Y:S02]  /*be30*/  IMAD.IADD R21, R21, 0x1, R43 ;  /* 0x0000000115157824 */ /* 0x000fe400078e022b */
[----:B------:R-:W-:-:S02]  /*be40*/  IMAD R0, R0, UR8, RZ ;  /* 0x0000000800007c24 */ /* 0x000fc4000f8e02ff */
        /* <DEDUP_REMOVED lines=29> */
.L_x_10630:
[----:B------:R-:W-:Y:S05]  /*c020*/  BSYNC B1 ;  /* 0x0000000000017941 */ /* 0x000fea0003800000 */
.L_x_10629:
        /* <DEDUP_REMOVED lines=19> */
.L_x_10628:
        /* <DEDUP_REMOVED lines=19> */
[C---:B------:R-:W-:Y:S01]  /*c290*/  VIADD R89, R16.reuse, 0x10 ;  /* 0x0000001010597836 */ /* 0x040fe20000000000 */
[----:B------:R2:W-:Y:S01]  /*c2a0*/  SYNCS.ARRIVE.TRANS64.RED.A1T0 RZ, [R2+URZ], RZ ;  /* 0x000000ff02ff79a7 */ /* 0x0005e2000810043f */
[----:B------:R-:W-:Y:S01]  /*c2b0*/  ULDC.64 UR10, c[0x0][0xb40] ;  /* 0x0002d000000a7ab9 */ /* 0x000fe20000000a00 */
[----:B------:R-:W-:Y:S01]  /*c2c0*/  SHF.R.S32.HI R27, RZ, 0x1f, R22 ;  /* 0x0000001fff1b7819 */ /* 0x000fe20000011416 */
[----:B------:R-:W-:Y:S01]  /*c2d0*/  UIMAD UR4, UR4, UR10, URZ ;  /* 0x0000000a040472a4 */ /* 0x000fe2000f8e023f */
[----:B------:R-:W-:Y:S01]  /*c2e0*/  SHF.R.S32.HI R26, RZ, 0x1f, R152 ;  /* 0x0000001fff1a7819 */ /* 0x000fe20000011498 */
[----:B0-----:R-:W-:Y:S01]  /*c2f0*/  @P1 IMAD.HI.U32 R0, R15, R0, RZ ;  /* 0x000000000f001227 */ /* 0x001fe200078e00ff */
[----:B------:R-:W-:Y:S01]  /*c300*/  SHF.R.S32.HI R76, RZ, 0x1f, R153 ;  /* 0x0000001fff4c7819 */ /* 0x000fe20000011499 */
[----:B------:R-:W-:Y:S01]  /*c310*/  UIMAD UR4, UR36, UR11, UR4 ;  /* 0x0000000b240472a4 */ /* 0x000fe2000f8e0204 */
[----:B------:R-:W-:Y:S01]  /*c320*/  SHF.R.S32.HI R77, RZ, 0x1f, R154 ;  /* 0x0000001fff4d7819 */ /* 0x000fe2000001149a */
[----:B------:R-:W-:Y:S01]  /*c330*/  UIMAD.WIDE.U32 UR36, UR36, UR10, UR8 ;  /* 0x0000000a242472a5 */ /* 0x000fe2000f8e0008 */
[----:B------:R-:W-:Y:S01]  /*c340*/  SHF.R.S32.HI R79, RZ, 0x1f, R155 ;  /* 0x0000001fff4f7819 */ /* 0x000fe2000001149b */
[C---:B------:R-:W-:Y:S01]  /*c350*/  VIADD R82, R16.reuse, 0x28 ;  /* 0x0000002810527836 */ /* 0x040fe20000000000 */
[----:B------:R-:W-:Y:S01]  /*c360*/  ULDC.64 UR10, c[0x0][0xb48] ;  /* 0x0002d200000a7ab9 */ /* 0x000fe20000000a00 */
[----:B------:R-:W-:Y:S01]  /*c370*/  UIADD3 UR9, UR37, UR4, URZ ;  /* 0x0000000425097290 */ /* 0x000fe2000fffe03f */
[----:B-1----:R-:W-:Y:S01]  /*c380*/  @P1 SHF.R.U32.HI R7, RZ, R5, R0 ;  /* 0x00000005ff071219 */ /* 0x002fe20000011600 */
[----:B------:R-:W-:Y:S01]  /*c390*/  VIADD R84, R16, 0x20 ;  /* 0x0000002010547836 */ /* 0x000fe20000000000 */
        /* <DEDUP_REMOVED lines=28> */
[C---:B------:R-:W-:Y:S02]  /*c560*/  VIADD R86, R16.reuse, 0x18 ;  /* 0x0000001810567836 */ /* 0x040fe40000000000 */
[----:B------:R-:W-:Y:S01]  /*c570*/  VIADD R88, R16, 0x10 ;  /* 0x0000001010587836 */ /* 0x000fe20000000000 */
        /* <DEDUP_REMOVED lines=12> */
[-C--:B------:R-:W-:Y:S02]  /*c640*/  @!P1 LEA.HI.X R7, R22, R5.reuse, R27, 0x2, P6 ;  /* 0x0000000516079211 */ /* 0x080fe400030f141b */
[----:B------:R-:W-:Y:S01]  /*c650*/  @!P0 LEA R8, P5, R88, R4, 0x2 ;  /* 0x0000000458088211 */ /* 0x000fe200078a10ff */
[----:B------:R0:W-:Y:S01]  /*c660*/  @!P2 ST.E.64 desc[UR44][R2.64], R74 ;  /* 0x0000004a0200a985 */ /* 0x0001e2000c101b2c */
        /* <DEDUP_REMOVED lines=37> */
.L_x_10633:
[----:B------:R-:W-:Y:S05]  /*c8c0*/  BSYNC B1 ;  /* 0x0000000000017941 */ /* 0x000fea0003800000 */
.L_x_10632:
[----:B------:R-:W-:Y:S01]  /*c8d0*/  ISETP.GE.AND P0, PT, R25, R38, PT ;  /* 0x000000261900720c */ /* 0x000fe20003f06270 */
[----:B01----:R0:W1:Y:S04]  /*c8e0*/  SHFL.IDX PT, R5, R24, 0x1, 0x1c1f ;  /* 0x003c1f0018057f89 */ /* 0x00306800000e0000 */
[----:B------:R0:W3:Y:S08]  /*c8f0*/  SHFL.IDX PT, R4, R0, 0x1, 0x1c1f ;  /* 0x003c1f0000047f89 */ /* 0x0000f000000e0000 */
[----:B0-----:R-:W-:Y:S05]  /*c900*/  @P0 BRA `(.L_x_10631) ;  /* 0x0000000c00940947 */ /* 0x001fea0003800000 */
[----:B------:R-:W-:Y:S02]  /*c910*/  ULDC UR4, c[0x0][0xac8] ;  /* 0x0002b20000047ab9 */ /* 0x000fe40000000800 */
[----:B------:R-:W-:Y:S02]  /*c920*/  ISETP.GE.AND P5, PT, R22, UR4, PT ;  /* 0x0000000416007c0c */ /* 0x000fe4000bfa6270 */
[----:B------:R-:W-:Y:S02]  /*c930*/  ISETP.GE.AND P1, PT, R16, UR4, PT ;  /* 0x0000000410007c0c */ /* 0x000fe4000bf26270 */
[----:B------:R-:W-:Y:S02]  /*c940*/  ISETP.GE.AND P2, PT, R88, UR4, PT ;  /* 0x0000000458007c0c */ /* 0x000fe4000bf46270 */
[----:B------:R-:W-:Y:S02]  /*c950*/  ISETP.GE.AND P4, PT, R86, UR4, PT ;  /* 0x0000000456007c0c */ /* 0x000fe4000bf86270 */
[----:B------:R-:W-:-:S05]  /*c960*/  ISETP.GE.AND P3, PT, R84, UR4, PT ;  /* 0x0000000454007c0c */ /* 0x000fca000bf66270 */
[-C--:B---3--:R-:W-:Y:S02]  /*c970*/  @!P5 LEA R6, P0, R22, R4.reuse, 0x2 ;  /* 0x000000041606d211 */ /* 0x088fe400078010ff */
[----:B-12---:R-:W-:Y:S02]  /*c980*/  @!P1 IMAD.WIDE R2, R16, 0x4, R4 ;  /* 0x0000000410029825 */ /* 0x006fe400078e0204 */
        /* <DEDUP_REMOVED lines=42> */
.L_x_10626:
        /* <DEDUP_REMOVED lines=31> */
.L_x_10634:
        /* <DEDUP_REMOVED lines=56> */
.L_x_10636:
[----:B------:R-:W-:Y:S05]  /*d1a0*/  BSYNC B1 ;  /* 0x0000000000017941 */ /* 0x000fea0003800000 */
.L_x_10635:
        /* <DEDUP_REMOVED lines=27> */
[----:B------:R-:W-:-:S04]  /*d360*/  UIMAD UR37, UR37, UR10, URZ ;  /* 0x0000000a252572a4 */ /* 0x000fc8000f8e023f */
        /* <DEDUP_REMOVED lines=45> */
.L_x_10638:
[----:B------:R-:W-:Y:S05]  /*d640*/  BSYNC B1 ;  /* 0x0000000000017941 */ /* 0x000fea0003800000 */
.L_x_10637:
        /* <DEDUP_REMOVED lines=17> */
.L_x_10631:
[----:B------:R-:W-:Y:S05]  /*d760*/  BSYNC B0 ;  /* 0x0000000000007941 */ /* 0x000fea0003800000 */
.L_x_10625:
[----:B------:R-:W-:Y:S02]  /*d770*/  ULDC UR4, c[0x0][0xc3c] ;  /* 0x00030f0000047ab9 */ /* 0x000fe40000000800 */
[----:B------:R-:W-:-:S13]  /*d780*/  ISETP.GE.AND P0, PT, R39, UR4, PT ;  /* 0x0000000427007c0c */ /* 0x000fda000bf06270 */
[----:B------:R-:W-:Y:S05]  /*d790*/  @!P0 BRA `(.L_x_10639) ;  /* 0xffffff3400e48947 */ /* 0x000fea000383ffff */
[----:B------:R-:W-:Y:S05]  /*d7a0*/  EXIT ;  /* 0x000000000000794d */ /* 0x000fea0003800000 */
.L_x_10585:
        /* <DEDUP_REMOVED lines=14> */
[----:B-1----:R1:W-:Y:S01]  /*d890*/  STL.64 [R1], R8 ;  /* 0x0000000801007387 */ /* 0x0023e20000100a00 */
[----:B0-----:R-:W-:-:S03]  /*d8a0*/  IMAD.MOV.U32 R0, RZ, RZ, R11 ;  /* 0x000000ffff007224 */ /* 0x001fc600078e000b */
[----:B------:R1:W-:Y:S02]  /*d8b0*/  STL [R1+0x8], R10 ;  /* 0x0000080a01007387 */ /* 0x0003e40000100800 */
[----:B------:R-:W-:Y:S01]  /*d8c0*/  R2UR UR43, R0 ;  /* 0x00000000002b72ca */ /* 0x000fe200000e0000 */
[----:B------:R-:W-:Y:S06]  /*d8d0*/  BAR.ARV 0x4, 0x200 ;  /* 0x0108000000007b1d */ /* 0x000fec0000002000 */
[----:B------:R-:W-:Y:S08]  /*d8e0*/  BRA `(.L_x_10641) ;  /* 0x0000000c00d07947 */ /* 0x000ff00003800000 */
.L_x_10640:
[----:B0-----:R-:W0:Y:S01]  /*d8f0*/  S2R R0, SR_TID.X ;  /* 0x0000000000007919 */ /* 0x001e220000002100 */
        /* <DEDUP_REMOVED lines=43> */
.L_x_10644:
        /* <DEDUP_REMOVED lines=38> */
.L_x_10642:
        /* <DEDUP_REMOVED lines=17> */
.L_x_10645:
        /* <DEDUP_REMOVED lines=63> */
.L_x_10646:
        /* <DEDUP_REMOVED lines=64> */
.L_x_10647:
[----:B01----:R-:W-:-:S05]  /*e710*/  LOP3.LUT R3, RZ, R2, RZ, 0x33, !PT ;  /* 0x00000002ff037212 */ /* 0x003fca00078e33ff */
[----:B------:R-:W-:-:S05]  /*e720*/  IMAD.IADD R2, R4, 0x1, R3 ;  /* 0x0000000104027824 */ /* 0x000fca00078e0203 */
[----:B------:R1:W-:Y:S01]  /*e730*/  STL [R1+0x4], R2 ;  /* 0x0000040201007387 */ /* 0x0003e20000100800 */
[----:B------:R-:W-:Y:S05]  /*e740*/  BRA `(.L_x_10648) ;  /* 0x00000000000c7947 */ /* 0x000fea0003800000 */
.L_x_10643:
[----:B------:R0:W-:Y:S04]  /*e750*/  STL [R1], R9 ;  /* 0x0000000901007387 */ /* 0x0001e80000100800 */
[----:B------:R0:W-:Y:S04]  /*e760*/  STL [R1+0x4], RZ ;  /* 0x000004ff01007387 */ /* 0x0001e80000100800 */
[----:B------:R0:W-:Y:S02]  /*e770*/  STL [R1+0x8], RZ ;  /* 0x000008ff01007387 */ /* 0x0001e40000100800 */
.L_x_10648:
        /* <DEDUP_REMOVED lines=11> */
.L_x_10641:
        /* <DEDUP_REMOVED lines=9> */
[----:B------:R-:W-:Y:S01]  /*e8c0*/  UMOV UR4, 0x400 ;  /* 0x0000040000047882 */ /* 0x000fe20000000000 */
[----:B------:R-:W-:Y:S01]  /*e8d0*/  IMAD.SHL.U32 R7, R6, 0x800, RZ ;  /* 0x0000080006077824 */ /* 0x000fe200078e00ff */
        /* <DEDUP_REMOVED lines=9> */
[C---:B01----:R-:W-:Y:S01]  /*e970*/  LOP3.LUT R10, R12.reuse, 0x7f, RZ, 0xc0, !PT ;  /* 0x0000007f0c0a7812 */ /* 0x043fe200078ec0ff */
[C---:B------:R-:W-:Y:S01]  /*e980*/  IMAD.SHL.U32 R2, R12.reuse, 0x20, RZ ;  /* 0x000000200c027824 */ /* 0x040fe200078e00ff */
[C---:B------:R-:W-:Y:S01]  /*e990*/  LOP3.LUT P0, RZ, R12.reuse, 0x4, RZ, 0xc0, !PT ;  /* 0x000000040cff7812 */ /* 0x040fe2000780c0ff */
[----:B------:R-:W-:Y:S02]  /*e9a0*/  IMAD.SHL.U32 R0, R12, 0x10, RZ ;  /* 0x000000100c007824 */ /* 0x000fe400078e00ff */
[----:B------:R-:W-:Y:S01]  /*e9b0*/  IMAD.SHL.U32 R3, R10, 0x10, RZ ;  /* 0x000000100a037824 */ /* 0x000fe200078e00ff */
[----:B------:R-:W-:Y:S01]  /*e9c0*/  LOP3.LUT R22, R2, 0x360, RZ, 0xc0, !PT ;  /* 0x0000036002167812 */ /* 0x000fe200078ec0ff */
[----:B------:R-:W-:Y:S01]  /*e9d0*/  IMAD.SHL.U32 R13, R12, 0x4, RZ ;  /* 0x000000040c0d7824 */ /* 0x000fe200078e00ff */
[----:B------:R-:W-:Y:S01]  /*e9e0*/  LOP3.LUT R4, R0, 0x60, RZ, 0xc0, !PT ;  /* 0x0000006000047812 */ /* 0x000fe200078ec0ff */
[----:B------:R-:W-:Y:S01]  /*e9f0*/  IMAD.SHL.U32 R9, R12, 0x2, RZ ;  /* 0x000000020c097824 */ /* 0x000fe200078e00ff */
[----:B------:R-:W-:-:S02]  /*ea00*/  LOP3.LUT R22, R22, 0x400, R3, 0xf8, !PT ;  /* 0x0000040016167812 */ /* 0x000fc400078ef803 */
[----:B------:R-:W-:Y:S01]  /*ea10*/  LOP3.LUT R11, R4, 0x700, R3, 0xf8, !PT ;  /* 0x00000700040b7812 */ /* 0x000fe200078ef803 */
[----:B------:R-:W-:Y:S01]  /*ea20*/  IMAD.SHL.U32 R4, R12, 0x80, RZ ;  /* 0x000000800c047824 */ /* 0x000fe200078e00ff */
[----:B------:R-:W-:Y:S02]  /*ea30*/  SHF.R.U32.HI R3, RZ, 0x1, R12 ;  /* 0x00000001ff037819 */ /* 0x000fe4000001160c */
[----:B------:R-:W-:Y:S02]  /*ea40*/  LOP3.LUT R2, R2, 0x80, RZ, 0xc0, !PT ;  /* 0x0000008002027812 */ /* 0x000fe400078ec0ff */
[----:B------:R-:W-:Y:S02]  /*ea50*/  LOP3.LUT R8, R0, 0x90, RZ, 0xc0, !PT ;  /* 0x0000009000087812 */ /* 0x000fe400078ec0ff */
[----:B------:R-:W-:Y:S02]  /*ea60*/  LOP3.LUT R2, R2, 0x10, R3, 0xf8, !PT ;  /* 0x0000001002027812 */ /* 0x000fe400078ef803 */
[----:B------:R-:W-:-:S02]  /*ea70*/  LOP3.LUT R3, R3, 0x20, RZ, 0xc0, !PT ;  /* 0x0000002003037812 */ /* 0x000fc400078ec0ff */
[----:B------:R-:W-:Y:S02]  /*ea80*/  LOP3.LUT R8, R8, 0x10, R9, 0x78, !PT ;  /* 0x0000001008087812 */ /* 0x000fe400078e7809 */
[----:B------:R-:W-:Y:S02]  /*ea90*/  LOP3.LUT R5, R3, 0x10, R12, 0xf8, !PT ;  /* 0x0000001003057812 */ /* 0x000fe400078ef80c */
[----:B------:R-:W-:Y:S01]  /*eaa0*/  LOP3.LUT R3, R2, 0x10, R13, 0x78, !PT ;  /* 0x0000001002037812 */ /* 0x000fe200078e780d */
[----:B------:R-:W-:Y:S01]  /*eab0*/  IMAD.SHL.U32 R2, R12, 0x40, RZ ;  /* 0x000000400c027824 */ /* 0x000fe200078e00ff */
[----:B------:R-:W-:Y:S02]  /*eac0*/  LOP3.LUT R6, R4, 0x400, RZ, 0xc0, !PT ;  /* 0x0000040004067812 */ /* 0x000fe400078ec0ff */
[----:B------:R-:W-:Y:S02]  /*ead0*/  LOP3.LUT R5, R5, 0x380, R4, 0xf8, !PT ;  /* 0x0000038005057812 */ /* 0x000fe400078ef804 */
[----:B------:R-:W-:-:S02]  /*eae0*/  LOP3.LUT R22, R22, R3, RZ, 0xfc, !PT ;  /* 0x0000000316167212 */ /* 0x000fc400078efcff */
[----:B------:R-:W-:Y:S02]  /*eaf0*/  LOP3.LUT R11, R11, R8, RZ, 0xfc, !PT ;  /* 0x000000080b0b7212 */ /* 0x000fe400078efcff */
[----:B------:R-:W-:Y:S02]  /*eb00*/  SHF.R.U32.HI R3, RZ, 0x1, R10 ;  /* 0x00000001ff037819 */ /* 0x000fe4000001160a */
[----:B------:R-:W-:Y:S02]  /*eb10*/  LOP3.LUT R6, R6, 0x800, R7, 0xf8, !PT ;  /* 0x0000080006067812 */ /* 0x000fe400078ef807 */
[----:B------:R-:W-:Y:S02]  /*eb20*/  LOP3.LUT R5, R5, 0x70, R0, 0x78, !PT ;  /* 0x0000007005057812 */ /* 0x000fe400078e7800 */
[----:B------:R-:W-:Y:S01]  /*eb30*/  LOP3.LUT R3, R3, 0x40, R2, 0xf8, !PT ;  /* 0x0000004003037812 */ /* 0x000fe200078ef802 */
[----:B------:R-:W-:Y:S01]  /*eb40*/  IMAD.IADD R2, R16, 0x1, R11 ;  /* 0x0000000110027824 */ /* 0x000fe200078e020b */
[----:B------:R-:W-:-:S02]  /*eb50*/  LOP3.LUT R24, R6, R5, RZ, 0xfc, !PT ;  /* 0x0000000506187212 */ /* 0x000fc400078efcff */
[----:B------:R-:W-:Y:S02]  /*eb60*/  LOP3.LUT R0, R0, 0x10, RZ, 0xc0, !PT ;  /* 0x0000001000007812 */ /* 0x000fe400078ec0ff */
[----:B------:R0:W-:Y:S01]  /*eb70*/  STL [R1+0x10], R2 ;  /* 0x0000100201007387 */ /* 0x0001e20000100800 */
[----:B------:R-:W-:Y:S01]  /*eb80*/  VIADD R29, R24, 0x40 ;  /* 0x00000040181d7836 */ /* 0x000fe20000000000 */
[----:B------:R-:W-:Y:S01]  /*eb90*/  LOP3.LUT R4, R0, 0x20, RZ, 0xfc, !PT ;  /* 0x0000002000047812 */ /* 0x000fe200078efcff */
[----:B------:R-:W-:Y:S01]  /*eba0*/  @P0 VIADD R29, R24, 0xffffffc0 ;  /* 0xffffffc0181d0836 */ /* 0x000fe20000000000 */
[----:B------:R-:W-:Y:S02]  /*ebb0*/  LOP3.LUT R3, R0, 0x40, RZ, 0xfc, !PT ;  /* 0x0000004000037812 */ /* 0x000fe400078efcff */
[C---:B------:R-:W-:Y:S02]  /*ebc0*/  LOP3.LUT R0, R22.reuse, 0x2800, RZ, 0xfc, !PT ;  /* 0x0000280016007812 */ /* 0x040fe400078efcff */
[----:B0-----:R-:W-:-:S07]  /*ebd0*/  LOP3.LUT R2, R22, 0x1800, RZ, 0xfc, !PT ;  /* 0x0000180016027812 */ /* 0x001fce00078efcff */
.L_x_10723:
[----:B------:R-:W-:Y:S01]  /*ebe0*/  ULDC.64 UR4, c[0x0][0xc88] ;  /* 0x0003220000047ab9 */ /* 0x000fe20000000a00 */
[----:B------:R-:W-:Y:S01]  /*ebf0*/  ULDC.64 UR6, c[0x0][0xa18] ;  /* 0x0002860000067ab9 */ /* 0x000fe20000000a00 */
[----:B------:R-:W-:Y:S01]  /*ec00*/  UIMAD.WIDE UR4, UR43, 0x4, UR4 ;  /* 0x000000042b0478a5 */ /* 0x000fe2000f8e0204 */
[----:B0-----:R-:W0:Y:S01]  /*ec10*/  LDC R0, c[0x0][0x288] ;  /* 0x0000a200ff007b82 */ /* 0x001e220000000800 */
[----:B------:R-:W-:Y:S01]  /*ec20*/  ULDC.64 UR8, c[0x0][0xa08] ;  /* 0x0002820000087ab9 */ /* 0x000fe20000000a00 */
[----:B--2---:R-:W2:Y:S03]  /*ec30*/  LDL.LU R9, [R1+0x8] ;  /* 0x0000080001097983 */ /* 0x004ea60000300800 */
[----:B------:R-:W-:Y:S02]  /*ec40*/  IMAD.U32 R2, RZ, RZ, UR4 ;  /* 0x00000004ff027e24 */ /* 0x000fe4000f8e00ff */
[----:B------:R-:W-:Y:S01]  /*ec50*/  IMAD.U32 R3, RZ, RZ, UR5 ;  /* 0x00000005ff037e24 */ /* 0x000fe2000f8e00ff */
[----:B------:R-:W-:Y:S01]  /*ec60*/  UISETP.NE.U32.AND UP1, UPT, UR6, URZ, UPT ;  /* 0x0000003f0600728c */ /* 0x000fe2000bf25070 */
[----:B-1----:R-:W1:Y:S01]  /*ec70*/  LDC.64 R6, c[0x0][0x418] ;  /* 0x00010600ff067b82 */ /* 0x002e620000000a00 */
[----:B------:R-:W-:-:S02]  /*ec80*/  ULDC.64 UR4, c[0x0][0xa28] ;  /* 0x00028a0000047ab9 */ /* 0x000fc40000000a00 */
[----:B------:R-:W3:Y:S01]  /*ec90*/  LDG.E R2, desc[UR44][R2.64] ;  /* 0x0000002c02027981 */ /* 0x000ee2000c1e1900 */
[----:B------:R-:W-:Y:S02]  /*eca0*/  UISETP.NE.AND.EX UP1, UPT, UR7, URZ, UPT, UP1 ;  /* 0x0000003f0700728c */ /* 0x000fe4000bf25310 */
[----:B------:R-:W-:-:S04]  /*ecb0*/  UISETP.NE.U32.AND UP0, UPT, UR4, URZ, UPT ;  /* 0x0000003f0400728c */ /* 0x000fc8000bf05070 */
[----:B------:R-:W-:Y:S01]  /*ecc0*/  PLOP3.LUT P3, PT, PT, PT, UP1, 0x80, 0x0 ;  /* 0x000000000000781c */ /* 0x000fe20003f6f018 */
[----:B------:R-:W-:-:S06]  /*ecd0*/  UISETP.NE.AND.EX UP0, UPT, UR5, URZ, UPT, UP0 ;  /* 0x0000003f0500728c */ /* 0x000fcc000bf05300 */
[----:B------:R-:W-:Y:S02]  /*ece0*/  PLOP3.LUT P4, PT, PT, PT, UP0, 0x80, 0x0 ;  /* 0x000000000000781c */ /* 0x000fe40003f8f008 */
[----:B---3--:R-:W-:-:S13]  /*ecf0*/  R2UR UR49, R2 ;  /* 0x00000000023172ca */ /* 0x008fda00000e0000 */
[----:B------:R-:W-:Y:S02]  /*ed00*/  USHF.R.S32.HI UR48, URZ, 0x1f, UR49 ;  /* 0x0000001f3f307899 */ /* 0x000fe40008011431 */
[----:B------:R-:W-:Y:S02]  /*ed10*/  USHF.L.U32 UR46, UR49, 0x2, URZ ;  /* 0x00000002312e7899 */ /* 0x000fe4000800063f */
[----:B------:R-:W-:Y:S02]  /*ed20*/  USHF.L.U64.HI UR47, UR49, 0x2, UR48 ;  /* 0x00000002312f7899 */ /* 0x000fe40008010230 */
[----:B------:R-:W-:-:S04]  /*ed30*/  @UP1 UIADD3 UR6, UP2, UR46, UR6, URZ ;  /* 0x000000062e061290 */ /* 0x000fc8000ff5e03f */
[----:B------:R-:W-:Y:S02]  /*ed40*/  @UP1 UIADD3.X UR7, UR47, UR7, URZ, UP2, !UPT ;  /* 0x000000072f071290 */ /* 0x000fe400097fe43f */
[----:B------:R-:W-:Y:S01]  /*ed50*/  IMAD.U32 R2, RZ, RZ, UR6 ;  /* 0x00000006ff027e24 */ /* 0x000fe2000f8e00ff */
[----:B------:R-:W-:-:S03]  /*ed60*/  @UP0 ULEA UR4, UP1, UR49, UR4, 0x2 ;  /* 0x0000000431040291 */ /* 0x000fc6000f82103f */
[----:B------:R-:W-:Y:S01]  /*ed70*/  IMAD.U32 R3, RZ, RZ, UR7 ;  /* 0x00000007ff037e24 */ /* 0x000fe2000f8e00ff */
[----:B------:R-:W-:Y:S01]  /*ed80*/  @UP0 ULEA.HI.X UR5, UR49, UR5, UR48, 0x2, UP1 ;  /* 0x0000000531050291 */ /* 0x000fe200088f1430 */
[----:B------:R-:W-:-:S03]  /*ed90*/  ULDC.64 UR6, c[0x0][0xa00] ;  /* 0x0002800000067ab9 */ /* 0x000fc60000000a00 */
[----:B0-----:R0:W3:Y:S01]  /*eda0*/  @P3 LDG.E R0, desc[UR44][R2.64] ;  /* 0x0000002c02003981 */ /* 0x0010e2000c1e1900 */
[----:B------:R-:W-:Y:S02]  /*edb0*/  ISETP.NE.U32.AND P0, PT, RZ, UR6, PT ;  /* 0x00000006ff007c0c */ /* 0x000fe4000bf05070 */
[----:B------:R-:W-:Y:S02]  /*edc0*/  ISETP.NE.U32.AND P2, PT, RZ, UR8, PT ;  /* 0x00000008ff007c0c */ /* 0x000fe4000bf45070 */
[----:B------:R-:W-:Y:S02]  /*edd0*/  ISETP.NE.AND.EX P0, PT, RZ, UR7, PT, P0 ;  /* 0x00000007ff007c0c */ /* 0x000fe4000bf05300 */
[----:B-1----:R-:W-:Y:S01]  /*ede0*/  ISETP.NE.U32.AND P1, PT, R6, RZ, PT ;  /* 0x000000ff0600720c */ /* 0x002fe20003f25070 */
[----:B0-----:R-:W-:Y:S02]  /*edf0*/  IMAD.U32 R2, RZ, RZ, UR4 ;  /* 0x00000004ff027e24 */ /* 0x001fe4000f8e00ff */
[----:B------:R-:W-:Y:S01]  /*ee00*/  IMAD.U32 R3, RZ, RZ, UR5 ;  /* 0x00000005ff037e24 */ /* 0x000fe2000f8e00ff */
[----:B------:R-:W-:-:S02]  /*ee10*/  UIADD3 UR4, UP0, UR46, UR6, URZ ;  /* 0x000000062e047290 */ /* 0x000fc4000ff1e03f */
[----:B------:R-:W-:Y:S02]  /*ee20*/  UIADD3 UR6, UP1, UR46, UR8, URZ ;  /* 0x000000082e067290 */ /* 0x000fe4000ff3e03f */
[----:B------:R0:W4:Y:S01]  /*ee30*/  @P4 LDG.E R8, desc[UR44][R2.64] ;  /* 0x0000002c02084981 */ /* 0x000122000c1e1900 */
[----:B------:R-:W-:Y:S01]  /*ee40*/  UIADD3.X UR5, UR47, UR7, URZ, UP0, !UPT ;  /* 0x000000072f057290 */ /* 0x000fe200087fe43f */
[----:B------:R-:W-:Y:S01]  /*ee50*/  ISETP.NE.AND.EX P2, PT, RZ, UR9, PT, P2 ;  /* 0x00000009ff007c0c */ /* 0x000fe2000bf45320 */
[----:B------:R-:W-:Y:S01]  /*ee60*/  UIADD3.X UR7, UR47, UR9, URZ, UP1, !UPT ;  /* 0x000000092f077290 */ /* 0x000fe20008ffe43f */
[----:B------:R-:W-:Y:S02]  /*ee70*/  IMAD.U32 R4, RZ, RZ, UR6 ;  /* 0x00000006ff047e24 */ /* 0x000fe4000f8e00ff */
[----:B0-----:R-:W-:Y:S02]  /*ee80*/  IMAD.U32 R2, RZ, RZ, UR4 ;  /* 0x00000004ff027e24 */ /* 0x001fe4000f8e00ff */
[----:B------:R-:W-:-:S02]  /*ee90*/  IMAD.U32 R3, RZ, RZ, UR5 ;  /* 0x00000005ff037e24 */ /* 0x000fc4000f8e00ff */
[----:B------:R-:W-:-:S05]  /*eea0*/  IMAD.U32 R5, RZ, RZ, UR7 ;  /* 0x00000007ff057e24 */ /* 0x000fca000f8e00ff */
[----:B------:R-:W5:Y:S04]  /*eeb0*/  @P2 LDG.E R6, desc[UR44][R4.64] ;  /* 0x0000002c04062981 */ /* 0x000f68000c1e1900 */
[----:B---3--:R0:W-:Y:S01]  /*eec0*/  STL [R1+0xc], R0 ;  /* 0x00000c0001007387 */ /* 0x0081e20000100800 */
[----:B------:R-:W-:-:S03]  /*eed0*/  IMAD.MOV.U32 R10, RZ, RZ, R0 ;  /* 0x000000ffff0a7224 */ /* 0x000fc600078e0000 */
[----:B0-----:R-:W3:Y:S01]  /*eee0*/  @P0 LDG.E R0, desc[UR44][R2.64] ;  /* 0x0000002c02000981 */ /* 0x001ee2000c1e1900 */
[----:B------:R-:W-:Y:S01]  /*eef0*/  UMOV UR4, URZ ;  /* 0x0000003f00047c82 */ /* 0x000fe20008000000 */
[----:B------:R-:W-:Y:S02]  /*ef00*/  ISETP.NE.AND.EX P1, PT, R7, RZ, PT, P1 ;  /* 0x000000ff0700720c */ /* 0x000fe40003f25310 */
        /* <DEDUP_REMOVED lines=18> */
.L_x_10650:
[----:B------:R-:W-:Y:S01]  /*f030*/  ULDC.64 UR6, c[0x0][0xa20] ;  /* 0x0002880000067ab9 */ /* 0x000fe20000000a00 */
[----:B------:R-:W-:Y:S01]  /*f040*/  SEL R7, R7, 0x1, P1 ;  /* 0x0000000107077807 */ /* 0x000fe20000800000 */
[----:B------:R-:W-:Y:S01]  /*f050*/  ULOP3.LUT UR36, UR36, 0xffff, URZ, 0xc0, !UPT ;  /* 0x0000ffff24247892 */ /* 0x000fe2000f8ec03f */
[----:B------:R-:W-:Y:S01]  /*f060*/  ISETP.NE.U32.AND P0, PT, RZ, UR6, PT ;  /* 0x00000006ff007c0c */ /* 0x000fe2000bf05070 */
[----:B------:R-:W-:Y:S01]  /*f070*/  UIADD3 UR39, UR39, UR4, URZ ;  /* 0x0000000427277290 */ /* 0x000fe2000fffe03f */
[----:B------:R-:W-:Y:S02]  /*f080*/  IMAD.U32 R25, RZ, RZ, UR49 ;  /* 0x00000031ff197e24 */ /* 0x000fe4000f8e00ff */
[----:B------:R-:W-:Y:S01]  /*f090*/  ISETP.NE.AND.EX P0, PT, RZ, UR7, PT, P0 ;  /* 0x00000007ff007c0c */ /* 0x000fe2000bf05300 */
[----:B------:R-:W-:-:S12]  /*f0a0*/  IMAD R2, R7, R8, RZ ;  /* 0x0000000807027224 */ /* 0x000fd800078e02ff */
[----:B------:R-:W-:Y:S05]  /*f0b0*/  @!P0 BRA `(.L_x_10651) ;  /* 0x0000000000188947 */ /* 0x000fea0003800000 */
[----:B------:R-:W-:-:S04]  /*f0c0*/  UIADD3 UR5, UP0, UR46, UR6, URZ ;  /* 0x000000062e057290 */ /* 0x000fc8000ff1e03f */
[----:B------:R-:W-:Y:S02]  /*f0d0*/  UIADD3.X UR6, UR47, UR7, URZ, UP0, !UPT ;  /* 0x000000072f067290 */ /* 0x000fe400087fe43f */
[----:B------:R-:W-:-:S04]  /*f0e0*/  IMAD.U32 R2, RZ, RZ, UR5 ;  /* 0x00000005ff027e24 */ /* 0x000fc8000f8e00ff */
[----:B------:R-:W-:-:S05]  /*f0f0*/  IMAD.U32 R3, RZ, RZ, UR6 ;  /* 0x00000006ff037e24 */ /* 0x000fca000f8e00ff */
[----:B------:R1:W5:Y:S01]  /*f100*/  LDG.E R2, desc[UR44][R2.64] ;  /* 0x0000002c02027981 */ /* 0x000362000c1e1900 */
[----:B------:R-:W-:Y:S05]  /*f110*/  BRA `(.L_x_10652) ;  /* 0x0000000000107947 */ /* 0x000fea0003800000 */
.L_x_10651:
[----:B------:R-:W-:Y:S05]  /*f120*/  @!P2 BRA `(.L_x_10652) ;  /* 0x00000000000ca947 */ /* 0x000fea0003800000 */
[----:B------:R-:W2:Y:S04]  /*f130*/  LDG.E R3, desc[UR44][R4.64] ;  /* 0x0000002c04037981 */ /* 0x000ea8000c1e1900 */
[----:B------:R-:W2:Y:S02]  /*f140*/  LDG.E R2, desc[UR44][R4.64+0x4] ;  /* 0x0000042c04027981 */ /* 0x000ea4000c1e1900 */
[----:B--2---:R-:W-:-:S07]  /*f150*/  IMAD.IADD R2, R2, 0x1, -R3 ;  /* 0x0000000102027824 */ /* 0x004fce00078e0a03 */
.L_x_10652:
[----:B------:R-:W2:Y:S01]  /*f160*/  LDL R5, [R1+0x4] ;  /* 0x0000040001057983 */ /* 0x000ea20000100800 */
[----:B-1----:R-:W1:Y:S01]  /*f170*/  LDC R3, c[0x0][0x448] ;  /* 0x00011200ff037b82 */ /* 0x002e620000000800 */
[----:B-----5:R-:W-:Y:S01]  /*f180*/  VIADD R2, R2, -UR4 ;  /* 0x8000000402027c36 */ /* 0x020fe20008000000 */
[----:B------:R-:W-:Y:S02]  /*f190*/  LOP3.LUT R26, R0, 0xff, RZ, 0xc0, !PT ;  /* 0x000000ff001a7812 */ /* 0x000fe400078ec0ff */
[----:B-1----:R-:W-:-:S13]  /*f1a0*/  ISETP.NE.AND P0, PT, R3, 0x1, PT ;  /* 0x000000010300780c */ /* 0x002fda0003f05270 */
[----:B------:R-:W1:Y:S08]  /*f1b0*/  @P0 LDC R6, c[0x0][0x44c] ;  /* 0x00011300ff060b82 */ /* 0x000e700000000800 */
[----:B------:R-:W3:Y:S01]  /*f1c0*/  @P0 LDC R4, c[0x0][0x450] ;  /* 0x00011400ff040b82 */ /* 0x000ee20000000800 */
[----:B--2---:R-:W-:-:S04]  /*f1d0*/  IMAD R3, R5, 0xc0, RZ ;  /* 0x000000c005037824 */ /* 0x004fc800078e02ff */
[----:B------:R-:W-:-:S04]  /*f1e0*/  VIADD R3, R3, 0xbf ;  /* 0x000000bf03037836 */ /* 0x000fc80000000000 */
[----:B-1----:R-:W-:-:S05]  /*f1f0*/  @P0 IMAD.HI.U32 R5, R3, R6, RZ ;  /* 0x0000000603050227 */ /* 0x002fca00078e00ff */
[----:B---3--:R-:W-:Y:S02]  /*f200*/  @P0 SHF.R.U32.HI R3, RZ, R4, R5 ;  /* 0x00000004ff030219 */ /* 0x008fe40000011605 */
        /* <DEDUP_REMOVED lines=8> */
[----:B------:R-:W-:Y:S02]  /*f290*/  SHF.R.S32.HI R4, RZ, 0x7, R5 ;  /* 0x00000007ff047819 */ /* 0x000fe40000011405 */
[----:B------:R-:W-:-:S02]  /*f2a0*/  SHF.R.U32.HI R5, RZ, 0x10, R0 ;  /* 0x00000010ff057819 */ /* 0x000fc40000011600 */
[----:B------:R-:W-:Y:S01]  /*f2b0*/  VIMNMX R4, R3, R4, PT ;  /* 0x0000000403047248 */ /* 0x000fe20003fe0100 */
[----:B------:R-:W-:Y:S01]  /*f2c0*/  IMAD.MOV.U32 R3, RZ, RZ, RZ ;  /* 0x000000ffff037224 */ /* 0x000fe200078e00ff */
[----:B------:R-:W-:Y:S02]  /*f2d0*/  ISETP.NE.AND P0, PT, R5, RZ, PT ;  /* 0x000000ff0500720c */ /* 0x000fe40003f05270 */
[----:B------:R-:W-:-:S11]  /*f2e0*/  ISETP.GE.AND P1, PT, R4, 0x1, PT ;  /* 0x000000010400780c */ /* 0x000fd60003f26270 */
[----:B------:R-:W1:Y:S02]  /*f2f0*/  @!P0 LDC R5, c[0x0][0x9f0] ;  /* 0x00027c00ff058b82 */ /* 0x000e640000000800 */
[----:B------:R-:W-:Y:S05]  /*f300*/  @!P1 BRA `(.L_x_10653) ;  /* 0x0000000000689947 */ /* 0x000fea0003800000 */
[-C--:B-1----:R-:W-:Y:S02]  /*f310*/  IABS R0, R5.reuse ;  /* 0x0000000500007213 */ /* 0x082fe40000000000 */
[----:B------:R-:W-:Y:S02]  /*f320*/  IABS R7, R5 ;  /* 0x0000000500077213 */ /* 0x000fe40000000000 */
        /* <DEDUP_REMOVED lines=24> */
.L_x_10653:
[-C--:B------:R-:W-:Y:S01]  /*f4b0*/  IMAD R26, R26, R3.reuse, RZ ;  /* 0x000000031a1a7224 */ /* 0x080fe200078e02ff */
[----:B------:R-:W-:Y:S04]  /*f4c0*/  BSSY B7, `(.L_x_10654) ;  /* 0x000031f000077945 */ /* 0x000fe80003800000 */
        /* <DEDUP_REMOVED lines=8> */
[----:B-1----:R-:W1:Y:S01]  /*f550*/  S2R R5, SR_LANEID ;  /* 0x0000000000057919 */ /* 0x002e620000000000 */
        /* <DEDUP_REMOVED lines=11> */
[----:B------:R2:W-:Y:S01]  /*f610*/  STL [R1], R0 ;  /* 0x0000000001007387 */ /* 0x0005e20000100800 */
[----:B------:R-:W-:Y:S05]  /*f620*/  BRA `(.L_x_10656) ;  /* 0x0000003000207947 */ /* 0x000fea0003800000 */
.L_x_10655:
        /* <DEDUP_REMOVED lines=20> */
.L_x_10658:
[----:B------:R-:W-:Y:S05]  /*f770*/  BSYNC B6 ;  /* 0x0000000000067941 */ /* 0x000fea0003800000 */
.L_x_10657:
        /* <DEDUP_REMOVED lines=21> */
.L_x_10660:
[----:B------:R-:W-:Y:S05]  /*f8d0*/  BSYNC B6 ;  /* 0x0000000000067941 */ /* 0x000fea0003800000 */
.L_x_10659:
        /* <DEDUP_REMOVED lines=20> */
.L_x_10662:
[----:B------:R-:W-:Y:S05]  /*fa20*/  BSYNC B6 ;  /* 0x0000000000067941 */ /* 0x000fea0003800000 */
.L_x_10661:
[----:B------:R-:W-:Y:S01]  /*fa30*/  ISETP.NE.AND P6, PT, R17, RZ, PT ;  /* 0x000000ff1100720c */ /* 0x000fe20003fc5270 */
        /* <DEDUP_REMOVED lines=18> */
.L_x_10664:
[----:B------:R-:W-:Y:S05]  /*fb60*/  BSYNC B6 ;  /* 0x0000000000067941 */ /* 0x000fea0003800000 */
.L_x_10663:
        /* <DEDUP_REMOVED lines=21> */
.L_x_10742:
[----:B---3--:R-:W-:Y:S02]  /*fcc0*/  ISETP.NE.AND P0, PT, R14, RZ, PT ;  /* 0x000000ff0e00720c */ /* 0x008fe40003f05270 */
[----:B------:R-:W-:-:S04]  /*fcd0*/  PLOP3.LUT P1, PT, PT, PT, PT, 0x8, 0x0 ;  /* 0x000000000000781c */ /* 0x000fc80003f2e170 */
[----:B------:R-:W-:-:S07]  /*fce0*/  P2R R28, PR, RZ, 0x2 ;  /* 0x00000002ff1c7803 */ /* 0x000fce0000000000 */
[----:B------:R-:W-:Y:S05]  /*fcf0*/  @P0 BRA `(.L_x_10666) ;  /* 0x0000000400b40947 */ /* 0x000fea0003800000 */
[----:B------:R-:W3:Y:S01]  /*fd00*/  LDL R0, [R1+0x8] ;  /* 0x0000080001007983 */ /* 0x000ee20000100800 */
[----:B------:R-:W-:Y:S01]  /*fd10*/  UMOV UR4, 0xffffffff ;  /* 0xffffffff00047882 */ /* 0x000fe20000000000 */
[----:B---3--:R-:W-:Y:S02]  /*fd20*/  VIADD R0, R0, 0xffffffff ;  /* 0xffffffff00007836 */ /* 0x008fe40000000000 */
[----:B------:R-:W-:Y:S05]  /*fd30*/  BRA.DIV UR4, `(.L_x_10667) ;  /* 0x0000004204547947 */ /* 0x000fea000b800000 */
[----:B------:R-:W-:-:S13]  /*fd40*/  ELECT P6, URZ, PT ;  /* 0x00000000003f782f */ /* 0x000fda00038c0000 */
.L_x_10745:
        /* <DEDUP_REMOVED lines=21> */
.L_x_10668:
[----:B------:R-:W-:Y:S01]  /*fea0*/  IMAD R4, R18, 0x8, R16 ;  /* 0x0000000812047824 */ /* 0x000fe200078e0210 */
[----:B---3--:R-:W-:Y:S01]  /*feb0*/  SHF.L.U32 R3, R23, 0x1f, RZ ;  /* 0x0000001f17037819 */ /* 0x008fe200000006ff */
[----:B------:R-:W3:Y:S03]  /*fec0*/  S2R R2, SR_TID.X ;  /* 0x0000000000027919 */ /* 0x000ee60000002100 */
[----:B------:R-:W4:Y:S01]  /*fed0*/  SYNCS.PHASECHK.TRANS64.TRYWAIT P0, [R4+URZ+0x19c80], R3 ;  /* 0x019c8003040075a7 */ /* 0x000f22000800017f */
[----:B---3--:R-:W-:-:S04]  /*fee0*/  LOP3.LUT R2, R2, 0x7f, RZ, 0xc0, !PT ;  /* 0x0000007f02027812 */ /* 0x008fc800078ec0ff */
[----:B------:R-:W-:Y:S01]  /*fef0*/  ISETP.NE.AND P1, PT, R2, RZ, PT ;  /* 0x000000ff0200720c */ /* 0x000fe20003f25270 */
[----:B----4-:R-:W-:-:S12]  /*ff00*/  @!P0 BRA `(.L_x_10669) ;  /* 0x0000004000008947 */ /* 0x010fd80003800000 */
.L_x_10746:
[----:B------:R-:W-:Y:S05]  /*ff10*/  @P1 BRA `(.L_x_10670) ;  /* 0x00000000001c1947 */ /* 0x000fea0003800000 */
[----:B------:R-:W1:Y:S02]  /*ff20*/  S2R R2, SR_TID.X ;  /* 0x0000000000027919 */ /* 0x000e640000002100 */
[----:B-1----:R-:W-:Y:S01]  /*ff30*/  LOP3.LUT R5, R2, 0x1f, RZ, 0xc0, !PT ;  /* 0x0000001f02057812 */ /* 0x002fe200078ec0ff */
[----:B------:R-:W-:-:S03]  /*ff40*/  IMAD.MOV.U32 R2, RZ, RZ, 0x3000 ;  /* 0x00003000ff027424 */ /* 0x000fc600078e00ff */
[----:B------:R-:W-:Y:S01]  /*ff50*/  ISETP.NE.AND P0, PT, R5, RZ, PT ;  /* 0x000000ff0500720c */ /* 0x000fe20003f05270 */
[----:B------:R4:W-:-:S12]  /*ff60*/  SYNCS.ARRIVE.TRANS64 RZ, [R4+URZ+0x19c70], R2 ;  /* 0x019c700204ff79a7 */ /* 0x0009d8000800003f */
[----:B----4-:R-:W-:Y:S05]  /*ff70*/  @!P0 BRA `(.L_x_10670) ;  /* 0x0000000000048947 */ /* 0x010fea0003800000 */
[----:B------:R-:W-:Y:S01]  /*ff80*/  BPT.TRAP 0x1 ;  /* 0x000000040000795c */ /* 0x000fe20000300000 */
.L_x_10670:
        /* <DEDUP_REMOVED lines=28> */
[----:B------:R-:W0:Y:S02]  /*10150*/  SYNCS.PHASECHK.TRANS64.TRYWAIT P0, [R4+URZ+0x19c40], R3 ;  /* 0x019c4003040075a7 */ /* 0x000e24000800017f */
[----:B0---4-:R-:W-:Y:S05]  /*10160*/  @!P0 BRA `(.L_x_10671) ;  /* 0x0000003c007c8947 */ /* 0x011fea0003800000 */
.L_x_10747:
[----:B------:R-:W-:Y:S05]  /*10170*/  @P1 BRA `(.L_x_10672) ;  /* 0x00000000001c1947 */ /* 0x000fea0003800000 */
[----:B-1----:R-:W1:Y:S01]  /*10180*/  S2R R5, SR_TID.X ;  /* 0x0000000000057919 */ /* 0x002e620000002100 */
[----:B0--3--:R-:W-:-:S04]  /*10190*/  IMAD.MOV.U32 R3, RZ, RZ, 0x3000 ;  /* 0x00003000ff037424 */ /* 0x009fc800078e00ff */
[----:B------:R4:W-:Y:S01]  /*101a0*/  SYNCS.ARRIVE.TRANS64 RZ, [R4+URZ+0x19c30], R3 ;  /* 0x019c300304ff79a7 */ /* 0x0009e2000800003f */
[----:B-1----:R-:W-:-:S04]  /*101b0*/  LOP3.LUT R5, R5, 0x1f, RZ, 0xc0, !PT ;  /* 0x0000001f05057812 */ /* 0x002fc800078ec0ff */
[----:B------:R-:W-:-:S13]  /*101c0*/  ISETP.NE.AND P0, PT, R5, RZ, PT ;  /* 0x000000ff0500720c */ /* 0x000fda0003f05270 */
[----:B----4-:R-:W-:Y:S05]  /*101d0*/  @!P0 BRA `(.L_x_10672) ;  /* 0x0000000000048947 */ /* 0x010fea0003800000 */
[----:B------:R-:W-:Y:S01]  /*101e0*/  BPT.TRAP 0x1 ;  /* 0x000000040000795c */ /* 0x000fe20000300000 */
.L_x_10672:
        /* <DEDUP_REMOVED lines=15> */
[----:B------:R-:W-:-:S02]  /*102e0*/  UIADD3 UR25, UR25, 0x19c30, URZ ;  /* 0x00019c3019197890 */ /* 0x000fc4000fffe03f */
[----:B------:R-:W-:Y:S01]  /*102f0*/  UIADD3 UR16, UR8, 0x14800, URZ ;  /* 0x0001480008107890 */ /* 0x000fe2000fffe03f */
[----:B------:R-:W-:Y:S01]  /*10300*/  P2R R28, PR, RZ, 0x1 ;  /* 0x00000001ff1c7803 */ /* 0x000fe20000000000 */
        /* <DEDUP_REMOVED lines=12> */
.L_x_10666:
        /* <DEDUP_REMOVED lines=21> */
[----:B0--3--:R-:W-:Y:S02]  /*10520*/  IMAD.U32 R4, RZ, RZ, UR6 ;  /* 0x00000006ff047e24 */ /* 0x009fe4000f8e00ff */
[----:B------:R-:W0:Y:S01]  /*10530*/  LDC.64 R2, c[0x4][R2] ;  /* 0x0100000002027b82 */ /* 0x000e220000000a00 */
        /* <DEDUP_REMOVED lines=9> */
[----:B0-----:R-:W-:Y:S05]  /*105d0*/  CALL.ABS.NOINC R2 ;  /* 0x0000000002007343 */ /* 0x001fea0003c00000 */
.L_x_10674:
[----:B------:R-:W-:Y:S05]  /*105e0*/  BSYNC B6 ;  /* 0x0000000000067941 */ /* 0x000fea0003800000 */
.L_x_10673:
[----:B------:R-:W1:Y:S01]  /*105f0*/  LDL R21, [R1+0x4] ;  /* 0x0000040001157983 */ /* 0x000e620000100800 */
[----:B------:R-:W4:Y:S01]  /*10600*/  LDC R9, c[0x0][0x448] ;  /* 0x00011200ff097b82 */ /* 0x000f220000000800 */
[----:B------:R-:W-:Y:S01]  /*10610*/  ULDC.64 UR6, c[0x0][0x2d8] ;  /* 0x0000b60000067ab9 */ /* 0x000fe20000000a00 */
[----:B------:R-:W2:Y:S01]  /*10620*/  S2R R2, SR_TID.X ;  /* 0x0000000000027919 */ /* 0x000ea20000002100 */
[----:B------:R-:W-:Y:S01]  /*10630*/  UMOV UR4, UR46 ;  /* 0x0000002e00047c82 */ /* 0x000fe20008000000 */
[----:B------:R-:W-:Y:S01]  /*10640*/  UMOV UR5, UR37 ;  /* 0x0000002500057c82 */ /* 0x000fe20008000000 */
[----:B------:R-:W-:Y:S01]  /*10650*/  ULDC.64 UR8, c[0x0][0x2e0] ;  /* 0x0000b80000087ab9 */ /* 0x000fe20000000a00 */
[----:B------:R-:W-:Y:S01]  /*10660*/  ULDC.64 UR10, c[0x0][0x280] ;  /* 0x0000a000000a7ab9 */ /* 0x000fe20000000a00 */
[----:B----4-:R-:W-:Y:S02]  /*10670*/  ISETP.NE.AND P1, PT, R9, 0x1, PT ;  /* 0x000000010900780c */ /* 0x010fe40003f25270 */
[----:B--2---:R-:W-:-:S11]  /*10680*/  LOP3.LUT R20, R2, 0x7f, RZ, 0xc0, !PT ;  /* 0x0000007f02147812 */ /* 0x004fd600078ec0ff */
[----:B0--3--:R-:W0:Y:S01]  /*10690*/  @P1 LDC R3, c[0x0][0x44c] ;  /* 0x00011300ff031b82 */ /* 0x009e220000000800 */
[----:B------:R-:W-:Y:S01]  /*106a0*/  IMAD.SHL.U32 R2, R2, 0x40, RZ ;  /* 0x0000004002027824 */ /* 0x000fe200078e00ff */
[----:B------:R-:W-:-:S06]  /*106b0*/  SHF.R.U32.HI R20, RZ, 0x1, R20 ;  /* 0x00000001ff147819 */ /* 0x000fcc0000011614 */
[----:B------:R-:W2:Y:S01]  /*106c0*/  @P1 LDC R0, c[0x0][0x450] ;  /* 0x00011400ff001b82 */ /* 0x000ea20000000800 */
        /* <DEDUP_REMOVED lines=10> */
[----:B------:R-:W3:Y:S02]  /*10770*/  S2R R8, SR_TID.X ;  /* 0x0000000000087919 */ /* 0x000ee40000002100 */
[----:B---3--:R-:W-:-:S05]  /*10780*/  IMAD.SHL.U32 R10, R8, 0x10, RZ ;  /* 0x00000010080a7824 */ /* 0x008fca00078e00ff */
[----:B------:R-:W-:-:S04]  /*10790*/  LOP3.LUT R10, R10, 0x10, RZ, 0xc0, !PT ;  /* 0x000000100a0a7812 */ /* 0x000fc800078ec0ff */
[C---:B------:R-:W-:Y:S02]  /*107a0*/  LOP3.LUT R11, R10.reuse, 0x20, RZ, 0xfc, !PT ;  /* 0x000000200a0b7812 */ /* 0x040fe400078efcff */
[----:B------:R-:W-:Y:S01]  /*107b0*/  LOP3.LUT R10, R10, 0x40, RZ, 0xfc, !PT ;  /* 0x000000400a0a7812 */ /* 0x000fe200078efcff */
[----:B-1----:R-:W-:-:S04]  /*107c0*/  IMAD R5, R21, 0xc0, R2 ;  /* 0x000000c015057824 */ /* 0x002fc800078e0202 */
[----:B0-----:R-:W-:-:S04]  /*107d0*/  @P1 IMAD.HI.U32 R3, R5, R3, RZ ;  /* 0x0000000305031227 */ /* 0x001fc800078e00ff */
[----:B------:R-:W-:Y:S01]  /*107e0*/  IMAD.MOV.U32 R2, RZ, RZ, R5 ;  /* 0x000000ffff027224 */ /* 0x000fe200078e0005 */
[----:B--2---:R-:W-:-:S04]  /*107f0*/  @P1 SHF.R.U32.HI R2, RZ, R0, R3 ;  /* 0x00000000ff021219 */ /* 0x004fc80000011603 */
        /* <DEDUP_REMOVED lines=71> */
.L_x_10754:
        /* <DEDUP_REMOVED lines=12> */
.L_x_10677:
[----:B------:R-:W-:Y:S05]  /*10d30*/  BSYNC B0 ;  /* 0x0000000000007941 */ /* 0x000fea0003800000 */
.L_x_10676:
[----:B------:R-:W-:Y:S01]  /*10d40*/  NOP ;  /* 0x0000000000007918 */ /* 0x000fe20000000000 */
[----:B------:R-:W-:-:S13]  /*10d50*/  PLOP3.LUT P0, PT, PT, PT, PT, 0x80, 0x0 ;  /* 0x000000000000781c */ /* 0x000fda0003f0f070 */
.L_x_10678:
        /* <DEDUP_REMOVED lines=21> */
.L_x_10755:
[----:B------:R-:W-:Y:S05]  /*10eb0*/  BSYNC B0 ;  /* 0x0000000000007941 */ /* 0x000fea0003800000 */
.L_x_10679:
[----:B------:R-:W-:Y:S05]  /*10ec0*/  @!P1 BRA `(.L_x_10681) ;  /* 0x0000001000309947 */ /* 0x000fea0003800000 */
[----:B0-----:R-:W-:Y:S02]  /*10ed0*/  IMAD.MOV.U32 R8, RZ, RZ, R23 ;  /* 0x000000ffff087224 */ /* 0x001fe400078e0017 */
[----:B------:R-:W-:-:S07]  /*10ee0*/  IMAD.MOV.U32 R0, RZ, RZ, R18 ;  /* 0x000000ffff007224 */ /* 0x000fce00078e0012 */
.L_x_10705:
[----:B------:R-:W-:Y:S01]  /*10ef0*/  ISETP.NE.AND P1, PT, R28, RZ, PT ;  /* 0x000000ff1c00720c */ /* 0x000fe20003f25270 */
        /* <DEDUP_REMOVED lines=30> */
.L_x_10684:
        /* <DEDUP_REMOVED lines=8> */
.L_x_10756:
[----:B------:R-:W-:Y:S05]  /*11160*/  BSYNC B1 ;  /* 0x0000000000017941 */ /* 0x000fea0003800000 */
.L_x_10685:
        /* <DEDUP_REMOVED lines=9> */
.L_x_10688:
[----:B------:R-:W-:Y:S05]  /*11200*/  BSYNC B1 ;  /* 0x0000000000017941 */ /* 0x000fea0003800000 */
.L_x_10687:
        /* <DEDUP_REMOVED lines=11> */
.L_x_10689:
        /* <DEDUP_REMOVED lines=16> */
.L_x_10690:
        /* <DEDUP_REMOVED lines=16> */
.L_x_10691:
        /* <DEDUP_REMOVED lines=13> */
.L_x_10757:
[----:B------:R-:W-:Y:S05]  /*11590*/  BSYNC B1 ;  /* 0x0000000000017941 */ /* 0x000fea0003800000 */
.L_x_10692:
        /* <DEDUP_REMOVED lines=11> */
.L_x_10695:
[----:B------:R-:W-:Y:S05]  /*11650*/  BSYNC B1 ;  /* 0x0000000000017941 */ /* 0x000fea0003800000 */
.L_x_10694:
        /* <DEDUP_REMOVED lines=8> */
.L_x_10696:
        /* <DEDUP_REMOVED lines=15> */
.L_x_10697:
        /* <DEDUP_REMOVED lines=15> */
.L_x_10698:
        /* <DEDUP_REMOVED lines=10> */
.L_x_10683:
[----:B------:R-:W-:Y:S05]  /*11960*/  BSYNC B0 ;  /* 0x0000000000007941 */ /* 0x000fea0003800000 */
.L_x_10682:
[----:B------:R-:W-:-:S06]  /*11970*/  UISETP.NE.AND UP0, UPT, UR38, 0x3, UPT ;  /* 0x000000032600788c */ /* 0x000fcc000bf05270 */
[----:B------:R-:W-:-:S13]  /*11980*/  PLOP3.LUT P0, PT, PT, PT, UP0, 0x80, 0x0 ;  /* 0x000000000000781c */ /* 0x000fda0003f0f008 */
[----:B------:R-:W-:Y:S05]  /*11990*/  @!P0 BRA `(.L_x_10699) ;  /* 0x0000000000048947 */ /* 0x000fea0003800000 */
[----:B------:R-:W-:Y:S01]  /*119a0*/  BPT.TRAP 0x1 ;  /* 0x000000040000795c */ /* 0x000fe20000300000 */
.L_x_10699:
        /* <DEDUP_REMOVED lines=8> */
.L_x_10758:
[----:B------:R-:W-:Y:S05]  /*11a30*/  BSYNC B0 ;  /* 0x0000000000007941 */ /* 0x000fea0003800000 */
.L_x_10700:
[----:B------:R-:W-:Y:S05]  /*11a40*/  @!P1 BRA `(.L_x_10702) ;  /* 0x0000000000049947 */ /* 0x000fea0003800000 */
[----:B------:R-:W-:Y:S01]  /*11a50*/  BPT.TRAP 0x1 ;  /* 0x000000040000795c */ /* 0x000fe20000300000 */
.L_x_10702:
[----:B0-----:R-:W-:Y:S01]  /*11a60*/  SHF.L.U32 R4, R8, 0x1f, RZ ;  /* 0x0000001f08047819 */ /* 0x001fe200000006ff */
[----:B------:R-:W-:-:S03]  /*11a70*/  IMAD R0, R0, 0x3000, RZ ;  /* 0x0000300000007824 */ /* 0x000fc600078e02ff */
[----:B------:R-:W0:Y:S02]  /*11a80*/  SYNCS.PHASECHK.TRANS64.TRYWAIT P0, [R3+URZ+0x19c60], R4 ;  /* 0x019c6004030075a7 */ /* 0x000e24000800017f */
[----:B0-----:R-:W-:Y:S05]  /*11a90*/  @!P0 BRA `(.L_x_10703) ;  /* 0x0000002800948947 */ /* 0x001fea0003800000 */
.L_x_10759:
[----:B0-----:R-:W-:Y:S01]  /*11aa0*/  LOP3.LUT R4, R0, R22, RZ, 0xfc, !PT ;  /* 0x0000001600047212 */ /* 0x001fe200078efcff */
[----:B------:R-:W-:Y:S05]  /*11ab0*/  WARPSYNC.ALL ;  /* 0x0000000000007948 */ /* 0x000fea0003800000 */
[----:B------:R-:W-:Y:S01]  /*11ac0*/  IMAD.IADD R4, R16, 0x1, R4 ;  /* 0x0000000110047824 */ /* 0x000fe200078e0204 */
[----:B------:R-:W-:Y:S02]  /*11ad0*/  LOP3.LUT R13, R22, 0x1800, RZ, 0xfc, !PT ;  /* 0x00001800160d7812 */ /* 0x000fe400078efcff */
[----:B------:R-:W-:-:S03]  /*11ae0*/  IADD3 R12, R19, R29, R0 ;  /* 0x0000001d130c7210 */ /* 0x000fc60007ffe000 */
        /* <DEDUP_REMOVED lines=61> */
.L_x_10704:
        /* <DEDUP_REMOVED lines=13> */
.L_x_10681:
        /* <DEDUP_REMOVED lines=18> */
.L_x_10707:
[----:B------:R-:W-:Y:S05]  /*120b0*/  BSYNC B0 ;  /* 0x0000000000007941 */ /* 0x000fea0003800000 */
.L_x_10706:
[----:B------:R-:W-:-:S06]  /*120c0*/  UISETP.NE.AND UP0, UPT, UR38, 0x3, UPT ;  /* 0x000000032600788c */ /* 0x000fcc000bf05270 */
[----:B------:R-:W-:-:S13]  /*120d0*/  PLOP3.LUT P1, PT, PT, PT, UP0, 0x80, 0x0 ;  /* 0x000000000000781c */ /* 0x000fda0003f2f008 */
[----:B------:R-:W-:Y:S05]  /*120e0*/  @!P1 BRA `(.L_x_10708) ;  /* 0x0000000000049947 */ /* 0x000fea0003800000 */
[----:B------:R-:W-:Y:S01]  /*120f0*/  BPT.TRAP 0x1 ;  /* 0x000000040000795c */ /* 0x000fe20000300000 */
.L_x_10708:
        /* <DEDUP_REMOVED lines=8> */
.L_x_10760:
[----:B------:R-:W-:Y:S05]  /*12180*/  BSYNC B0 ;  /* 0x0000000000007941 */ /* 0x000fea0003800000 */
.L_x_10709:
[----:B------:R-:W-:Y:S05]  /*12190*/  @!P2 BRA `(.L_x_10711) ;  /* 0x000000000004a947 */ /* 0x000fea0003800000 */
[----:B------:R-:W-:Y:S01]  /*121a0*/  BPT.TRAP 0x1 ;  /* 0x000000040000795c */ /* 0x000fe20000300000 */
.L_x_10711:
[----:B-1----:R-:W-:-:S04]  /*121b0*/  SHF.L.U32 R3, R23, 0x1f, RZ ;  /* 0x0000001f17037819 */ /* 0x002fc800000006ff */
[----:B------:R-:W1:Y:S02]  /*121c0*/  SYNCS.PHASECHK.TRANS64.TRYWAIT P1, [R0+URZ+0x19c60], R3 ;  /* 0x019c6003000075a7 */ /* 0x000e64000802017f */
[----:B-1----:R-:W-:Y:S05]  /*121d0*/  @!P1 BRA `(.L_x_10712) ;  /* 0x0000002000ec9947 */ /* 0x002fea0003800000 */
.L_x_10761:
        /* <DEDUP_REMOVED lines=67> */
.L_x_10713:
        /* <DEDUP_REMOVED lines=10> */
.L_x_10656:
[----:B------:R-:W-:Y:S05]  /*126b0*/  BSYNC B7 ;  /* 0x0000000000077941 */ /* 0x000fea0003800000 */
.L_x_10654:
[----:B--2---:R-:W2:Y:S02]  /*126c0*/  LDL R0, [R1+0x18] ;  /* 0x0000180001007983 */ /* 0x004ea40000100800 */
[----:B--2---:R-:W-:-:S13]  /*126d0*/  ISETP.NE.AND P0, PT, R0, RZ, PT ;  /* 0x000000ff0000720c */ /* 0x004fda0003f05270 */
[----:B------:R-:W-:Y:S05]  /*126e0*/  @!P0 BRA `(.L_x_10714) ;  /* 0x0000000000308947 */ /* 0x000fea0003800000 */
[----:B------:R-:W2:Y:S08]  /*126f0*/  S2UR UR5, SR_CgaCtaId ;  /* 0x00000000000579c3 */ /* 0x000eb00000008800 */
[----:B------:R-:W-:Y:S06]  /*12700*/  BAR.SYNC.DEFER_BLOCKING 0x5, 0x200 ;  /* 0x0148000000007b1d */ /* 0x000fec0000010000 */
[----:B------:R-:W-:-:S02]  /*12710*/  UMOV UR4, 0x400 ;  /* 0x0000040000047882 */ /* 0x000fc40000000000 */
[----:B--2---:R-:W-:-:S06]  /*12720*/  ULEA UR4, UR5, UR4, 0x18 ;  /* 0x0000000405047291 */ /* 0x004fcc000f8ec03f */
[----:B------:R-:W-:-:S05]  /*12730*/  IMAD.U32 R16, RZ, RZ, UR4 ;  /* 0x00000004ff107e24 */ /* 0x000fca000f8e00ff */
[----:B-1----:R-:W1:Y:S04]  /*12740*/  LDS.128 R4, [R16+0x19cd0] ;  /* 0x019cd00010047984 */ /* 0x002e680000000c00 */
[----:B-1----:R1:W-:Y:S01]  /*12750*/  STL.64 [R1], R4 ;  /* 0x0000000401007387 */ /* 0x0023e20000100a00 */
[----:B------:R-:W-:-:S03]  /*12760*/  IMAD.MOV.U32 R0, RZ, RZ, R7 ;  /* 0x000000ffff007224 */ /* 0x000fc600078e0007 */
[----:B------:R1:W-:Y:S02]  /*12770*/  STL [R1+0x8], R6 ;  /* 0x0000080601007387 */ /* 0x0003e40000100800 */
[----:B------:R-:W-:Y:S01]  /*12780*/  R2UR UR43, R0 ;  /* 0x00000000002b72ca */ /* 0x000fe200000e0000 */
[----:B------:R-:W-:Y:S06]  /*12790*/  BAR.ARV 0x4, 0x200 ;  /* 0x0108000000007b1d */ /* 0x000fec0000002000 */
[----:B------:R-:W-:Y:S08]  /*127a0*/  BRA `(.L_x_10715) ;  /* 0x0000000c00e07947 */ /* 0x000ff00003800000 */
.L_x_10714:
[----:B------:R-:W2:Y:S01]  /*127b0*/  LDL.LU R0, [R1] ;  /* 0x0000000001007983 */ /* 0x000ea20000300800 */
        /* <DEDUP_REMOVED lines=46> */
.L_x_10718:
        /* <DEDUP_REMOVED lines=38> */
.L_x_10716:
        /* <DEDUP_REMOVED lines=14> */
.L_x_10719:
        /* <DEDUP_REMOVED lines=62> */
.L_x_10720:
        /* <DEDUP_REMOVED lines=63> */
.L_x_10721:
[----:B01----:R-:W-:-:S05]  /*135b0*/  LOP3.LUT R3, RZ, R2, RZ, 0x33, !PT ;  /* 0x00000002ff037212 */ /* 0x003fca00078e33ff */
[----:B------:R-:W-:-:S05]  /*135c0*/  IMAD.IADD R0, R0, 0x1, R3 ;  /* 0x0000000100007824 */ /* 0x000fca00078e0203 */
[----:B------:R1:W-:Y:S01]  /*135d0*/  STL [R1+0x4], R0 ;  /* 0x0000040001007387 */ /* 0x0003e20000100800 */
[----:B------:R-:W-:Y:S05]  /*135e0*/  BRA `(.L_x_10722) ;  /* 0x0000000000107947 */ /* 0x000fea0003800000 */
.L_x_10717:
[----:B------:R0:W-:Y:S01]  /*135f0*/  STL [R1], R4 ;  /* 0x0000000401007387 */ /* 0x0001e20000100800 */
[----:B------:R-:W-:-:S03]  /*13600*/  ULDC UR43, c[0x0][0xc3c] ;  /* 0x00030f00002b7ab9 */ /* 0x000fc60000000800 */
[----:B------:R0:W-:Y:S04]  /*13610*/  STL [R1+0x4], RZ ;  /* 0x000004ff01007387 */ /* 0x0001e80000100800 */
[----:B------:R0:W-:Y:S02]  /*13620*/  STL [R1+0x8], RZ ;  /* 0x000008ff01007387 */ /* 0x0001e40000100800 */
.L_x_10722:
[----:B------:R-:W2:Y:S04]  /*13630*/  LDL R3, [R1+0x4] ;  /* 0x0000040001037983 */ /* 0x000ea80000100800 */
[----:B------:R-:W3:Y:S04]  /*13640*/  LDL R2, [R1+0x8] ;  /* 0x0000080001027983 */ /* 0x000ee80000100800 */
[----:B0-----:R-:W4:Y:S01]  /*13650*/  LDL R4, [R1] ;  /* 0x0000000001047983 */ /* 0x001f220000100800 */
        /* <DEDUP_REMOVED lines=13> */
.L_x_10715:
[----:B------:R-:W-:Y:S02]  /*13730*/  ULDC UR4, c[0x0][0xc3c] ;  /* 0x00030f0000047ab9 */ /* 0x000fe40000000800 */
[----:B------:R-:W-:-:S06]  /*13740*/  UISETP.GE.AND UP0, UPT, UR43, UR4, UPT ;  /* 0x000000042b00728c */ /* 0x000fcc000bf06270 */
[----:B------:R-:W-:-:S13]  /*13750*/  PLOP3.LUT P0, PT, PT, PT, UP0, 0x80, 0x0 ;  /* 0x000000000000781c */ /* 0x000fda0003f0f008 */
[----:B------:R-:W-:Y:S05]  /*13760*/  @!P0 BRA `(.L_x_10723) ;  /* 0xffffffb4001c8947 */ /* 0x000fea000383ffff */
.L_x_10649:
        /* <DEDUP_REMOVED lines=12> */
.L_x_10762:
[----:B------:R-:W-:Y:S05]  /*13830*/  BSYNC B0 ;  /* 0x0000000000007941 */ /* 0x000fea0003800000 */
.L_x_10724:
[----:B------:R-:W-:-:S03]  /*13840*/  UMOV UR4, 0xffffffff ;  /* 0xffffffff00047882 */ /* 0x000fc60000000000 */
[----:B------:R-:W-:Y:S05]  /*13850*/  BRA.DIV UR4, `(.L_x_10726) ;  /* 0x0000000e04747947 */ /* 0x000fea000b800000 */
[----:B0-----:R-:W0:Y:S02]  /*13860*/  S2R R0, SR_TID.X ;  /* 0x0000000000007919 */ /* 0x001e240000002100 */
[----:B0-----:R-:W-:-:S04]  /*13870*/  SHF.R.U32.HI R0, RZ, 0x5, R0 ;  /* 0x00000005ff007819 */ /* 0x001fc80000011600 */
[----:B------:R-:W-:-:S05]  /*13880*/  LOP3.LUT R0, R0, 0x3, RZ, 0xc0, !PT ;  /* 0x0000000300007812 */ /* 0x000fca00078ec0ff */
[----:B------:R0:W1:Y:S02]  /*13890*/  SHFL.IDX PT, R14, R0, RZ, 0x1f ;  /* 0x00001fff000e7589 */ /* 0x00006400000e0000 */
.L_x_10765:
[----:B-1----:R-:W-:Y:S01]  /*138a0*/  ISETP.NE.AND P0, PT, R14, RZ, PT ;  /* 0x000000ff0e00720c */ /* 0x002fe20003f05270 */
[----:B------:R-:W-:-:S12]  /*138b0*/  BSSY B0, `(.L_x_10727) ;  /* 0x000002b000007945 */ /* 0x000fd80003800000 */
[----:B------:R-:W-:Y:S05]  /*138c0*/  @P0 BRA `(.L_x_10728) ;  /* 0x0000000000a40947 */ /* 0x000fea0003800000 */
[----:B------:R-:W-:-:S03]  /*138d0*/  UMOV UR4, 0xffffffff ;  /* 0xffffffff00047882 */ /* 0x000fc60000000000 */
[----:B------:R-:W-:Y:S05]  /*138e0*/  BRA.DIV UR4, `(.L_x_10729) ;  /* 0x0000000e04847947 */ /* 0x000fea000b800000 */
[----:B------:R-:W-:-:S13]  /*138f0*/  ELECT P6, URZ, PT ;  /* 0x00000000003f782f */ /* 0x000fda00038c0000 */
.L_x_10768:
[----:B------:R-:W-:Y:S05]  /*13900*/  @!P6 BRA `(.L_x_10728) ;  /* 0x000000000094e947 */ /* 0x000fea0003800000 */
[----:B------:R-:W-:-:S06]  /*13910*/  ULOP3.LUT UR4, UR40, 0x2, URZ, 0xfc, !UPT ;  /* 0x0000000228047892 */ /* 0x000fcc000f8efc3f */
[----:B0-----:R-:W-:-:S05]  /*13920*/  IMAD.U32 R0, RZ, RZ, UR4 ;  /* 0x00000004ff007e24 */ /* 0x001fca000f8e00ff */
[----:B------:R-:W-:-:S13]  /*13930*/  ISETP.NE.AND P0, PT, R0, 0x3, PT ;  /* 0x000000030000780c */ /* 0x000fda0003f05270 */
[----:B------:R-:W-:Y:S05]  /*13940*/  @!P0 BRA `(.L_x_10730) ;  /* 0x0000000000048947 */ /* 0x000fea0003800000 */
[----:B------:R-:W-:Y:S01]  /*13950*/  BPT.TRAP 0x1 ;  /* 0x000000040000795c */ /* 0x000fe20000300000 */
.L_x_10730:
        /* <DEDUP_REMOVED lines=12> */
.L_x_10769:
[----:B------:R-:W1:Y:S02]  /*13a20*/  SYNCS.PHASECHK.TRANS64.TRYWAIT P1, [R3+URZ], R0 ;  /* 0x00000000030075a7 */ /* 0x000e64000802017f */
[----:B-1----:R-:W-:Y:S05]  /*13a30*/  @!P1 BRA `(.L_x_10732) ;  /* 0x0000000c00649947 */ /* 0x002fea0003800000 */
.L_x_10770:
[----:B------:R-:W-:Y:S05]  /*13a40*/  @!P0 BRA `(.L_x_10733) ;  /* 0x0000000000048947 */ /* 0x000fea0003800000 */
[----:B------:R-:W-:Y:S01]  /*13a50*/  BPT.TRAP 0x1 ;  /* 0x000000040000795c */ /* 0x000fe20000300000 */
.L_x_10733:
[----:B-1----:R-:W-:-:S04]  /*13a60*/  IMAD R3, R18, 0x8, R7 ;  /* 0x0000000812037824 */ /* 0x002fc800078e0207 */
[----:B------:R-:W1:Y:S02]  /*13a70*/  SYNCS.PHASECHK.TRANS64.TRYWAIT P1, [R3+URZ+0x19c60], R4 ;  /* 0x019c6004030075a7 */ /* 0x000e64000802017f */
[----:B-1----:R-:W-:Y:S05]  /*13a80*/  @!P1 BRA `(.L_x_10734) ;  /* 0x0000000c00649947 */ /* 0x002fea0003800000 */
.L_x_10771:
[----:B------:R-:W-:Y:S05]  /*13a90*/  @!P0 BRA `(.L_x_10735) ;  /* 0x0000000000048947 */ /* 0x000fea0003800000 */
[----:B------:R-:W-:Y:S01]  /*13aa0*/  BPT.TRAP 0x1 ;  /* 0x000000040000795c */ /* 0x000fe20000300000 */
.L_x_10735:
[----:B0-----:R-:W-:-:S04]  /*13ab0*/  IMAD R5, R6, 0x8, R7 ;  /* 0x0000000806057824 */ /* 0x001fc800078e0207 */
[----:B------:R-:W0:Y:S02]  /*13ac0*/  SYNCS.PHASECHK.TRANS64.TRYWAIT P1, [R5+URZ+0x19c60], R0 ;  /* 0x019c6000050075a7 */ /* 0x000e24000802017f */
[----:B0-----:R-:W-:Y:S05]  /*13ad0*/  @!P1 BRA `(.L_x_10736) ;  /* 0x0000000c00649947 */ /* 0x001fea0003800000 */
.L_x_10772:
[----:B------:R-:W-:Y:S05]  /*13ae0*/  @!P0 BRA `(.L_x_10737) ;  /* 0x0000000000048947 */ /* 0x000fea0003800000 */
[----:B------:R-:W-:Y:S01]  /*13af0*/  BPT.TRAP 0x1 ;  /* 0x000000040000795c */ /* 0x000fe20000300000 */
.L_x_10737:
[----:B------:R-:W2:Y:S02]  /*13b00*/  SYNCS.PHASECHK.TRANS64.TRYWAIT P0, [R3+URZ+0x19c80], R4 ;  /* 0x019c8004030075a7 */ /* 0x000ea4000800017f */
[----:B--2---:R-:W-:Y:S05]  /*13b10*/  @!P0 BRA `(.L_x_10738) ;  /* 0x0000000c00688947 */ /* 0x004fea0003800000 */
.L_x_10739:
[----:B---3--:R3:W4:Y:S02]  /*13b20*/  SYNCS.PHASECHK.TRANS64.TRYWAIT P0, [R5+URZ+0x19c80], R0 ;  /* 0x019c8000050075a7 */ /* 0x008724000800017f */
[----:B----4-:R-:W-:Y:S05]  /*13b30*/  @!P0 NANOSLEEP.SYNCS 0x989680 ;  /* 0x009896800000895d */ /* 0x010fea0003900000 */
[----:B------:R-:W4:Y:S02]  /*13b40*/  @!P0 SYNCS.PHASECHK.TRANS64 P0, [R5+URZ+0x19c80], R0 ;  /* 0x019c8000050085a7 */ /* 0x000f24000800007f */
[----:B----4-:R-:W-:Y:S05]  /*13b50*/  @!P0 BRA `(.L_x_10739) ;  /* 0xfffffffc00f08947 */ /* 0x010fea000383ffff */
.L_x_10728:
[----:B------:R-:W-:Y:S05]  /*13b60*/  BSYNC B0 ;  /* 0x0000000000007941 */ /* 0x000fea0003800000 */
.L_x_10727:
[----:B------:R-:W-:Y:S05]  /*13b70*/  EXIT ;  /* 0x000000000000794d */ /* 0x000fea0003800000 */
.L_x_10593:
[----:B0-----:R-:W-:-:S04]  /*13b80*/  IMAD.U32 R3, RZ, RZ, UR47 ;  /* 0x0000002fff037e24 */ /* 0x001fc8000f8e00ff */
[----:B------:R0:W1:Y:S03]  /*13b90*/  SYNCS.PHASECHK.TRANS64.TRYWAIT P0, [R3+URZ+0x19c00], R2 ;  /* 0x019c0002030075a7 */ /* 0x000066000800017f */
[----:B-1----:R-:W-:Y:S05]  /*13ba0*/  @!P0 NANOSLEEP.SYNCS 0x989680 ;  /* 0x009896800000895d */ /* 0x002fea0003900000 */
[----:B------:R-:W1:Y:S02]  /*13bb0*/  @!P0 SYNCS.PHASECHK.TRANS64 P0, [R3+URZ+0x19c00], R2 ;  /* 0x019c0002030085a7 */ /* 0x000e64000800007f */
[----:B-1----:R-:W-:Y:S05]  /*13bc0*/  @!P0 BRA `(.L_x_10593) ;  /* 0xfffffffc00ec8947 */ /* 0x002fea000383ffff */
[----:B------:R-:W-:Y:S05]  /*13bd0*/  BRA `(.L_x_10740) ;  /* 0xfffffee000e47947 */ /* 0x000fea000383ffff */
.L_x_10597:
[----:B-1----:R1:W2:Y:S02]  /*13be0*/  SYNCS.PHASECHK.TRANS64.TRYWAIT P2, [R2+URZ+0x19c30], R3 ;  /* 0x019c3003020075a7 */ /* 0x0022a4000804017f */
[----:B--2---:R-:W-:Y:S05]  /*13bf0*/  @!P2 NANOSLEEP.SYNCS 0x989680 ;  /* 0x009896800000a95d */ /* 0x004fea0003900000 */
[----:B------:R-:W2:Y:S02]  /*13c00*/  @!P2 SYNCS.PHASECHK.TRANS64 P2, [R2+URZ+0x19c30], R3 ;  /* 0x019c30030200a5a7 */ /* 0x000ea4000804007f */
[----:B--2---:R-:W-:Y:S05]  /*13c10*/  @!P2 BRA `(.L_x_10597) ;  /* 0xfffffffc00f0a947 */ /* 0x004fea000383ffff */
[----:B------:R-:W-:Y:S05]  /*13c20*/  BRA `(.L_x_10596) ;  /* 0xfffffee400087947 */ /* 0x000fea000383ffff */
.L_x_10602:
[----:B-1----:R-:W-:-:S04]  /*13c30*/  IMAD.U32 R7, RZ, RZ, UR22 ;  /* 0x00000016ff077e24 */ /* 0x002fc8000f8e00ff */
[----:B------:R1:W2:Y:S03]  /*13c40*/  SYNCS.PHASECHK.TRANS64.TRYWAIT P3, [R7+URZ+0x19c30], R6 ;  /* 0x019c3006070075a7 */ /* 0x0002a6000806017f */
[----:B--2---:R-:W-:Y:S05]  /*13c50*/  @!P3 NANOSLEEP.SYNCS 0x989680 ;  /* 0x009896800000b95d */ /* 0x004fea0003900000 */
[----:B------:R-:W2:Y:S02]  /*13c60*/  @!P3 SYNCS.PHASECHK.TRANS64 P3, [R7+URZ+0x19c30], R6 ;  /* 0x019c30060700b5a7 */ /* 0x000ea4000806007f */
[----:B--2---:R-:W-:Y:S05]  /*13c70*/  @!P3 BRA `(.L_x_10602) ;  /* 0xfffffffc00ecb947 */ /* 0x004fea000383ffff */
[----:B------:R-:W-:Y:S05]  /*13c80*/  BRA `(.L_x_10601) ;  /* 0xffffff0c00b87947 */ /* 0x000fea000383ffff */
.L_x_10606:
[----:B-1----:R-:W-:-:S04]  /*13c90*/  IMAD.U32 R7, RZ, RZ, UR11 ;  /* 0x0000000bff077e24 */ /* 0x002fc8000f8e00ff */
[----:B------:R1:W2:Y:S03]  /*13ca0*/  SYNCS.PHASECHK.TRANS64.TRYWAIT P3, [R7+URZ+0x19c50], R6 ;  /* 0x019c5006070075a7 */ /* 0x0002a6000806017f */
[----:B--2---:R-:W-:Y:S05]  /*13cb0*/  @!P3 NANOSLEEP.SYNCS 0x989680 ;  /* 0x009896800000b95d */ /* 0x004fea0003900000 */
[----:B------:R-:W2:Y:S02]  /*13cc0*/  @!P3 SYNCS.PHASECHK.TRANS64 P3, [R7+URZ+0x19c50], R6 ;  /* 0x019c50060700b5a7 */ /* 0x000ea4000806007f */
[----:B--2---:R-:W-:Y:S05]  /*13cd0*/  @!P3 BRA `(.L_x_10606) ;  /* 0xfffffffc00ecb947 */ /* 0x004fea000383ffff */
[----:B------:R-:W-:Y:S05]  /*13ce0*/  BRA `(.L_x_10605) ;  /* 0xffffff1000087947 */ /* 0x000fea000383ffff */
.L_x_10613:
[----:B-1----:R-:W-:-:S04]  /*13cf0*/  IMAD.U32 R7, RZ, RZ, UR6 ;  /* 0x00000006ff077e24 */ /* 0x002fc8000f8e00ff */
[----:B------:R1:W2:Y:S03]  /*13d00*/  SYNCS.PHASECHK.TRANS64.TRYWAIT P2, [R7+URZ+0x19c30], R6 ;  /* 0x019c3006070075a7 */ /* 0x0002a6000804017f */
[----:B--2---:R-:W-:Y:S05]  /*13d10*/  @!P2 NANOSLEEP.SYNCS 0x989680 ;  /* 0x009896800000a95d */ /* 0x004fea0003900000 */
[----:B------:R-:W2:Y:S02]  /*13d20*/  @!P2 SYNCS.PHASECHK.TRANS64 P2, [R7+URZ+0x19c30], R6 ;  /* 0x019c30060700a5a7 */ /* 0x000ea4000804007f */
[----:B--2---:R-:W-:Y:S05]  /*13d30*/  @!P2 BRA `(.L_x_10613) ;  /* 0xfffffffc00eca947 */ /* 0x004fea000383ffff */
[----:B------:R-:W-:Y:S05]  /*13d40*/  BRA `(.L_x_10612) ;  /* 0xffffff3800d07947 */ /* 0x000fea000383ffff */
.L_x_10617:
[----:B-1----:R-:W-:-:S04]  /*13d50*/  IMAD.U32 R7, RZ, RZ, UR11 ;  /* 0x0000000bff077e24 */ /* 0x002fc8000f8e00ff */
[----:B------:R1:W2:Y:S03]  /*13d60*/  SYNCS.PHASECHK.TRANS64.TRYWAIT P2, [R7+URZ+0x19c50], R6 ;  /* 0x019c5006070075a7 */ /* 0x0002a6000804017f */
[----:B--2---:R-:W-:Y:S05]  /*13d70*/  @!P2 NANOSLEEP.SYNCS 0x989680 ;  /* 0x009896800000a95d */ /* 0x004fea0003900000 */
[----:B------:R-:W2:Y:S02]  /*13d80*/  @!P2 SYNCS.PHASECHK.TRANS64 P2, [R7+URZ+0x19c50], R6 ;  /* 0x019c50060700a5a7 */ /* 0x000ea4000804007f */
[----:B--2---:R-:W-:Y:S05]  /*13d90*/  @!P2 BRA `(.L_x_10617) ;  /* 0xfffffffc00eca947 */ /* 0x004fea000383ffff */
[----:B------:R-:W-:Y:S05]  /*13da0*/  BRA `(.L_x_10616) ;  /* 0xffffff3c00207947 */ /* 0x000fea000383ffff */
.L_x_10623:
[----:B-1----:R-:W-:-:S04]  /*13db0*/  IMAD.U32 R5, RZ, RZ, UR5 ;  /* 0x00000005ff057e24 */ /* 0x002fc8000f8e00ff */
[----:B------:R1:W2:Y:S03]  /*13dc0*/  SYNCS.PHASECHK.TRANS64.TRYWAIT P0, [R5+URZ+0x19c50], R0 ;  /* 0x019c5000050075a7 */ /* 0x0002a6000800017f */
[----:B--2---:R-:W-:Y:S05]  /*13dd0*/  @!P0 NANOSLEEP.SYNCS 0x989680 ;  /* 0x009896800000895d */ /* 0x004fea0003900000 */
[----:B------:R-:W2:Y:S02]  /*13de0*/  @!P0 SYNCS.PHASECHK.TRANS64 P0, [R5+URZ+0x19c50], R0 ;  /* 0x019c5000050085a7 */ /* 0x000ea4000800007f */
[----:B--2---:R-:W-:Y:S05]  /*13df0*/  @!P0 BRA `(.L_x_10623) ;  /* 0xfffffffc00ec8947 */ /* 0x004fea000383ffff */
[----:B------:R-:W-:Y:S05]  /*13e00*/  BRA `(.L_x_10622) ;  /* 0xffffff5c006c7947 */ /* 0x000fea000383ffff */
.L_x_10665:
[----:B------:R-:W-:Y:S02]  /*13e10*/  IMAD.MOV.U32 R13, RZ, RZ, R20 ;  /* 0x000000ffff0d7224 */ /* 0x000fe400078e0014 */
[----:B------:R-:W-:Y:S02]  /*13e20*/  IMAD.MOV.U32 R12, RZ, RZ, RZ ;  /* 0x000000ffff0c7224 */ /* 0x000fe400078e00ff */
[----:B------:R-:W-:Y:S02]  /*13e30*/  IMAD.MOV.U32 R11, RZ, RZ, 0x1f ;  /* 0x0000001fff0b7424 */ /* 0x000fe400078e00ff */
[----:B------:R-:W-:-:S07]  /*13e40*/  IMAD.MOV.U32 R15, RZ, RZ, -0x1 ;  /* 0xffffffffff0f7424 */ /* 0x000fce00078e00ff */
[----:B01----:R-:W-:Y:S05]  /*13e50*/  WARPSYNC.COLLECTIVE R15, `(.L_x_10741) ;  /* 0x000000000f087348 */ /* 0x003fea0003c00000 */
[----:B------:R2:W3:Y:S02]  /*13e60*/  SHFL.IDX P6, R14, R13, R12, R11 ;  /* 0x0000000c0d0e7389 */ /* 0x0004e400000c000b */
[----:B0123--:R-:W-:Y:S01]  /*13e70*/  ENDCOLLECTIVE ;  /* 0x000000000000791b */ /* 0x00ffe20003800000 */
.L_x_10741:
[----:B------:R-:W-:Y:S05]  /*13e80*/  BRA `(.L_x_10742) ;  /* 0xffffffbc008c7947 */ /* 0x000fea000383ffff */
.L_x_10667:
[----:B------:R-:W-:Y:S01]  /*13e90*/  BSSY B0, `(.L_x_10743) ;  /* 0x0000006000007945 */ /* 0x000fe20003800000 */
[----:B------:R-:W-:-:S07]  /*13ea0*/  IMAD.MOV.U32 R15, RZ, RZ, -0x1 ;  /* 0xffffffffff0f7424 */ /* 0x000fce00078e00ff */
[----:B012---:R-:W-:Y:S05]  /*13eb0*/  WARPSYNC.COLLECTIVE R15, `(.L_x_10744) ;  /* 0x000000000f0c7348 */ /* 0x007fea0003c00000 */
[----:B------:R-:W-:Y:S02]  /*13ec0*/  ELECT P6, UR62, PT ;  /* 0x00000000003e782f */ /* 0x000fe400038c0000 */
[----:B------:R-:W-:Y:S01]  /*13ed0*/  MOV R14, UR62 ;  /* 0x0000003e000e7c02 */ /* 0x000fe20008000f00 */
[----:B012---:R-:W-:Y:S10]  /*13ee0*/  ENDCOLLECTIVE ;  /* 0x000000000000791b */ /* 0x007ff40003800000 */
.L_x_10744:
[----:B------:R-:W-:Y:S05]  /*13ef0*/  BSYNC B0 ;  /* 0x0000000000007941 */ /* 0x000fea0003800000 */
.L_x_10743:
[----:B------:R-:W-:Y:S05]  /*13f00*/  BRA `(.L_x_10745) ;  /* 0xffffffbc00907947 */ /* 0x000fea000383ffff */
.L_x_10669:
[----:B---3--:R3:W4:Y:S02]  /*13f10*/  SYNCS.PHASECHK.TRANS64.TRYWAIT P0, [R4+URZ+0x19c80], R3 ;  /* 0x019c8003040075a7 */ /* 0x008724000800017f */
[----:B----4-:R-:W-:Y:S05]  /*13f20*/  @!P0 NANOSLEEP.SYNCS 0x989680 ;  /* 0x009896800000895d */ /* 0x010fea0003900000 */
[----:B------:R-:W4:Y:S02]  /*13f30*/  @!P0 SYNCS.PHASECHK.TRANS64 P0, [R4+URZ+0x19c80], R3 ;  /* 0x019c8003040085a7 */ /* 0x000f24000800007f */
[----:B----4-:R-:W-:Y:S05]  /*13f40*/  @!P0 BRA `(.L_x_10669) ;  /* 0xfffffffc00f08947 */ /* 0x010fea000383ffff */
[----:B------:R-:W-:Y:S05]  /*13f50*/  BRA `(.L_x_10746) ;  /* 0xffffffbc00ec7947 */ /* 0x000fea000383ffff */
.L_x_10671:
[----:B0-----:R0:W4:Y:S02]  /*13f60*/  SYNCS.PHASECHK.TRANS64.TRYWAIT P0, [R4+URZ+0x19c40], R3 ;  /* 0x019c4003040075a7 */ /* 0x001124000800017f */
[----:B----4-:R-:W-:Y:S05]  /*13f70*/  @!P0 NANOSLEEP.SYNCS 0x989680 ;  /* 0x009896800000895d */ /* 0x010fea0003900000 */
[----:B------:R-:W4:Y:S02]  /*13f80*/  @!P0 SYNCS.PHASECHK.TRANS64 P0, [R4+URZ+0x19c40], R3 ;  /* 0x019c4003040085a7 */ /* 0x000f24000800007f */
[----:B----4-:R-:W-:Y:S05]  /*13f90*/  @!P0 BRA `(.L_x_10671) ;  /* 0xfffffffc00f08947 */ /* 0x010fea000383ffff */
[----:B------:R-:W-:Y:S05]  /*13fa0*/  BRA `(.L_x_10747) ;  /* 0xffffffc000707947 */ /* 0x000fea000383ffff */
.L_x_10675:
        /* <DEDUP_REMOVED lines=13> */
.L_x_10748:
[----:B------:R-:W-:Y:S02]  /*14080*/  IMAD.MOV.U32 R13, RZ, RZ, R6 ;  /* 0x000000ffff0d7224 */ /* 0x000fe400078e0006 */
[----:B------:R-:W-:-:S07]  /*14090*/  IMAD.MOV.U32 R2, RZ, RZ, R14 ;  /* 0x000000ffff027224 */ /* 0x000fce00078e000e */
[----:B------:R-:W-:Y:S05]  /*140a0*/  WARPSYNC.COLLECTIVE R15, `(.L_x_10749) ;  /* 0x000000000f087348 */ /* 0x000fea0003c00000 */
[----:B------:R0:W1:Y:S02]  /*140b0*/  SHFL.IDX P6, R14, R13, R12, R11 ;  /* 0x0000000c0d0e7389 */ /* 0x00006400000c000b */
[----:B01----:R-:W-:Y:S01]  /*140c0*/  ENDCOLLECTIVE ;  /* 0x000000000000791b */ /* 0x003fe20003800000 */
.L_x_10749:
[----:B------:R-:W-:Y:S02]  /*140d0*/  IMAD.MOV.U32 R13, RZ, RZ, R0 ;  /* 0x000000ffff0d7224 */ /* 0x000fe400078e0000 */
[----:B------:R-:W-:Y:S02]  /*140e0*/  IMAD.MOV.U32 R12, RZ, RZ, 0x1 ;  /* 0x00000001ff0c7424 */ /* 0x000fe400078e00ff */
[----:B------:R-:W-:-:S07]  /*140f0*/  IMAD.MOV.U32 R3, RZ, RZ, R14 ;  /* 0x000000ffff037224 */ /* 0x000fce00078e000e */
[----:B------:R-:W-:Y:S05]  /*14100*/  WARPSYNC.COLLECTIVE R15, `(.L_x_10750) ;  /* 0x000000000f087348 */ /* 0x000fea0003c00000 */
[----:B------:R0:W1:Y:S02]  /*14110*/  SHFL.IDX P6, R14, R13, R12, R11 ;  /* 0x0000000c0d0e7389 */ /* 0x00006400000c000b */
[----:B01----:R-:W-:Y:S01]  /*14120*/  ENDCOLLECTIVE ;  /* 0x000000000000791b */ /* 0x003fe20003800000 */
.L_x_10750:
        /* <DEDUP_REMOVED lines=10> */
.L_x_10751:
        /* <DEDUP_REMOVED lines=12> */
.L_x_10752:
        /* <DEDUP_REMOVED lines=8> */
.L_x_10753:
        /* <DEDUP_REMOVED lines=10> */
.L_x_10680:
[----:B-1----:R1:W2:Y:S02]  /*143b0*/  SYNCS.PHASECHK.TRANS64.TRYWAIT P0, [R16+URZ+0x19c20], R3 ;  /* 0x019c2003100075a7 */ /* 0x0022a4000800017f */
[----:B--2---:R-:W-:Y:S05]  /*143c0*/  @!P0 NANOSLEEP.SYNCS 0x989680 ;  /* 0x009896800000895d */ /* 0x004fea0003900000 */
[----:B------:R-:W2:Y:S02]  /*143d0*/  @!P0 SYNCS.PHASECHK.TRANS64 P0, [R16+URZ+0x19c20], R3 ;  /* 0x019c2003100085a7 */ /* 0x000ea4000800007f */
[----:B--2---:R-:W-:Y:S05]  /*143e0*/  @!P0 BRA `(.L_x_10680) ;  /* 0xfffffffc00f08947 */ /* 0x004fea000383ffff */
[----:B------:R-:W-:Y:S05]  /*143f0*/  BRA `(.L_x_10755) ;  /* 0xffffffc800ac7947 */ /* 0x000fea000383ffff */
.L_x_10686:
[----:B0-----:R0:W1:Y:S02]  /*14400*/  SYNCS.PHASECHK.TRANS64.TRYWAIT P0, [R6+URZ+0x19c80], R4 ;  /* 0x019c8004060075a7 */ /* 0x001064000800017f */
[----:B-1----:R-:W-:Y:S05]  /*14410*/  @!P0 NANOSLEEP.SYNCS 0x989680 ;  /* 0x009896800000895d */ /* 0x002fea0003900000 */
[----:B------:R-:W1:Y:S02]  /*14420*/  @!P0 SYNCS.PHASECHK.TRANS64 P0, [R6+URZ+0x19c80], R4 ;  /* 0x019c8004060085a7 */ /* 0x000e64000800007f */
[----:B-1----:R-:W-:Y:S05]  /*14430*/  @!P0 BRA `(.L_x_10686) ;  /* 0xfffffffc00f08947 */ /* 0x002fea000383ffff */
[----:B------:R-:W-:Y:S05]  /*14440*/  BRA `(.L_x_10756) ;  /* 0xffffffcc00447947 */ /* 0x000fea000383ffff */
.L_x_10693:
[----:B-1----:R1:W2:Y:S02]  /*14450*/  SYNCS.PHASECHK.TRANS64.TRYWAIT P0, [R6+URZ+0x19c40], R4 ;  /* 0x019c4004060075a7 */ /* 0x0022a4000800017f */
[----:B--2---:R-:W-:Y:S05]  /*14460*/  @!P0 NANOSLEEP.SYNCS 0x989680 ;  /* 0x009896800000895d */ /* 0x004fea0003900000 */
[----:B------:R-:W2:Y:S02]  /*14470*/  @!P0 SYNCS.PHASECHK.TRANS64 P0, [R6+URZ+0x19c40], R4 ;  /* 0x019c4004060085a7 */ /* 0x000ea4000800007f */
[----:B--2---:R-:W-:Y:S05]  /*14480*/  @!P0 BRA `(.L_x_10693) ;  /* 0xfffffffc00f08947 */ /* 0x004fea000383ffff */
[----:B------:R-:W-:Y:S05]  /*14490*/  BRA `(.L_x_10757) ;  /* 0xffffffd0003c7947 */ /* 0x000fea000383ffff */
.L_x_10701:
[----:B0-----:R0:W1:Y:S02]  /*144a0*/  SYNCS.PHASECHK.TRANS64.TRYWAIT P0, [R3+URZ+0x19c70], R4 ;  /* 0x019c7004030075a7 */ /* 0x001064000800017f */
[----:B-1----:R-:W-:Y:S05]  /*144b0*/  @!P0 NANOSLEEP.SYNCS 0x989680 ;  /* 0x009896800000895d */ /* 0x002fea0003900000 */
[----:B------:R-:W1:Y:S02]  /*144c0*/  @!P0 SYNCS.PHASECHK.TRANS64 P0, [R3+URZ+0x19c70], R4 ;  /* 0x019c7004030085a7 */ /* 0x000e64000800007f */
[----:B-1----:R-:W-:Y:S05]  /*144d0*/  @!P0 BRA `(.L_x_10701) ;  /* 0xfffffffc00f08947 */ /* 0x002fea000383ffff */
[----:B------:R-:W-:Y:S05]  /*144e0*/  BRA `(.L_x_10758) ;  /* 0xffffffd400507947 */ /* 0x000fea000383ffff */
.L_x_10703:
[----:B0-----:R0:W1:Y:S02]  /*144f0*/  SYNCS.PHASECHK.TRANS64.TRYWAIT P0, [R3+URZ+0x19c60], R4 ;  /* 0x019c6004030075a7 */ /* 0x001064000800017f */
[----:B-1----:R-:W-:Y:S05]  /*14500*/  @!P0 NANOSLEEP.SYNCS 0x989680 ;  /* 0x009896800000895d */ /* 0x002fea0003900000 */
[----:B------:R-:W1:Y:S02]  /*14510*/  @!P0 SYNCS.PHASECHK.TRANS64 P0, [R3+URZ+0x19c60], R4 ;  /* 0x019c6004030085a7 */ /* 0x000e64000800007f */
[----:B-1----:R-:W-:Y:S05]  /*14520*/  @!P0 BRA `(.L_x_10703) ;  /* 0xfffffffc00f08947 */ /* 0x002fea000383ffff */
[----:B------:R-:W-:Y:S05]  /*14530*/  BRA `(.L_x_10759) ;  /* 0xffffffd400587947 */ /* 0x000fea000383ffff */
.L_x_10710:
[----:B-1----:R1:W2:Y:S02]  /*14540*/  SYNCS.PHASECHK.TRANS64.TRYWAIT P1, [R0+URZ+0x19c70], R3 ;  /* 0x019c7003000075a7 */ /* 0x0022a4000802017f */
[----:B--2---:R-:W-:Y:S05]  /*14550*/  @!P1 NANOSLEEP.SYNCS 0x989680 ;  /* 0x009896800000995d */ /* 0x004fea0003900000 */
[----:B------:R-:W2:Y:S02]  /*14560*/  @!P1 SYNCS.PHASECHK.TRANS64 P1, [R0+URZ+0x19c70], R3 ;  /* 0x019c7003000095a7 */ /* 0x000ea4000802007f */
[----:B--2---:R-:W-:Y:S05]  /*14570*/  @!P1 BRA `(.L_x_10710) ;  /* 0xfffffffc00f09947 */ /* 0x004fea000383ffff */
[----:B------:R-:W-:Y:S05]  /*14580*/  BRA `(.L_x_10760) ;  /* 0xffffffd800fc7947 */ /* 0x000fea000383ffff */
.L_x_10712:
[----:B-1----:R1:W2:Y:S02]  /*14590*/  SYNCS.PHASECHK.TRANS64.TRYWAIT P1, [R0+URZ+0x19c60], R3 ;  /* 0x019c6003000075a7 */ /* 0x0022a4000802017f */
[----:B--2---:R-:W-:Y:S05]  /*145a0*/  @!P1 NANOSLEEP.SYNCS 0x989680 ;  /* 0x009896800000995d */ /* 0x004fea0003900000 */
[----:B------:R-:W2:Y:S02]  /*145b0*/  @!P1 SYNCS.PHASECHK.TRANS64 P1, [R0+URZ+0x19c60], R3 ;  /* 0x019c6003000095a7 */ /* 0x000ea4000802007f */
[----:B--2---:R-:W-:Y:S05]  /*145c0*/  @!P1 BRA `(.L_x_10712) ;  /* 0xfffffffc00f09947 */ /* 0x004fea000383ffff */
[----:B------:R-:W-:Y:S05]  /*145d0*/  BRA `(.L_x_10761) ;  /* 0xffffffdc00007947 */ /* 0x000fea000383ffff */
.L_x_10725:
[----:B0-----:R0:W1:Y:S02]  /*145e0*/  SYNCS.PHASECHK.TRANS64.TRYWAIT P0, [R7+URZ+0x19c20], R0 ;  /* 0x019c2000070075a7 */ /* 0x001064000800017f */
[----:B-1----:R-:W-:Y:S05]  /*145f0*/  @!P0 NANOSLEEP.SYNCS 0x989680 ;  /* 0x009896800000895d */ /* 0x002fea0003900000 */
[----:B------:R-:W1:Y:S02]  /*14600*/  @!P0 SYNCS.PHASECHK.TRANS64 P0, [R7+URZ+0x19c20], R0 ;  /* 0x019c2000070085a7 */ /* 0x000e64000800007f */
[----:B-1----:R-:W-:Y:S05]  /*14610*/  @!P0 BRA `(.L_x_10725) ;  /* 0xfffffffc00f08947 */ /* 0x002fea000383ffff */
[----:B------:R-:W-:Y:S05]  /*14620*/  BRA `(.L_x_10762) ;  /* 0xfffffff000807947 */ /* 0x000fea000383ffff */
.L_x_10726:
        /* <DEDUP_REMOVED lines=11> */
.L_x_10764:
[----:B------:R-:W-:Y:S05]  /*146e0*/  BSYNC B0 ;  /* 0x0000000000007941 */ /* 0x000fea0003800000 */
.L_x_10763:
[----:B------:R-:W-:Y:S05]  /*146f0*/  BRA `(.L_x_10765) ;  /* 0xfffffff000687947 */ /* 0x000fea000383ffff */
.L_x_10729:
[----:B------:R-:W-:Y:S01]  /*14700*/  BSSY B1, `(.L_x_10766) ;  /* 0x0000006000017945 */ /* 0x000fe20003800000 */
[----:B------:R-:W-:-:S07]  /*14710*/  IMAD.MOV.U32 R15, RZ, RZ, -0x1 ;  /* 0xffffffffff0f7424 */ /* 0x000fce00078e00ff */
[----:B0-----:R-:W-:Y:S05]  /*14720*/  WARPSYNC.COLLECTIVE R15, `(.L_x_10767) ;  /* 0x000000000f0c7348 */ /* 0x001fea0003c00000 */
[----:B------:R-:W-:Y:S02]  /*14730*/  ELECT P6, UR62, PT ;  /* 0x00000000003e782f */ /* 0x000fe400038c0000 */
[----:B------:R-:W-:Y:S01]  /*14740*/  MOV R14, UR62 ;  /* 0x0000003e000e7c02 */ /* 0x000fe20008000f00 */
[----:B0-----:R-:W-:Y:S10]  /*14750*/  ENDCOLLECTIVE ;  /* 0x000000000000791b */ /* 0x001ff40003800000 */
.L_x_10767:
[----:B------:R-:W-:Y:S05]  /*14760*/  BSYNC B1 ;  /* 0x0000000000017941 */ /* 0x000fea0003800000 */
.L_x_10766:
[----:B------:R-:W-:Y:S05]  /*14770*/  BRA `(.L_x_10768) ;  /* 0xfffffff000607947 */ /* 0x000fea000383ffff */
.L_x_10731:
[----:B0-----:R0:W1:Y:S02]  /*14780*/  SYNCS.PHASECHK.TRANS64.TRYWAIT P1, [R5+URZ], R4 ;  /* 0x00000004050075a7 */ /* 0x001064000802017f */
[----:B-1----:R-:W-:Y:S05]  /*14790*/  @!P1 NANOSLEEP.SYNCS 0x989680 ;  /* 0x009896800000995d */ /* 0x002fea0003900000 */
[----:B------:R-:W1:Y:S02]  /*147a0*/  @!P1 SYNCS.PHASECHK.TRANS64 P1, [R5+URZ], R4 ;  /* 0x00000004050095a7 */ /* 0x000e64000802007f */
[----:B-1----:R-:W-:Y:S05]  /*147b0*/  @!P1 BRA `(.L_x_10731) ;  /* 0xfffffffc00f09947 */ /* 0x002fea000383ffff */
[----:B------:R-:W-:Y:S05]  /*147c0*/  BRA `(.L_x_10769) ;  /* 0xfffffff000947947 */ /* 0x000fea000383ffff */
.L_x_10732:
[----:B-1----:R1:W2:Y:S02]  /*147d0*/  SYNCS.PHASECHK.TRANS64.TRYWAIT P1, [R3+URZ], R0 ;  /* 0x00000000030075a7 */ /* 0x0022a4000802017f */
[----:B--2---:R-:W-:Y:S05]  /*147e0*/  @!P1 NANOSLEEP.SYNCS 0x989680 ;  /* 0x009896800000995d */ /* 0x004fea0003900000 */
[----:B------:R-:W2:Y:S02]  /*147f0*/  @!P1 SYNCS.PHASECHK.TRANS64 P1, [R3+URZ], R0 ;  /* 0x00000000030095a7 */ /* 0x000ea4000802007f */
[----:B--2---:R-:W-:Y:S05]  /*14800*/  @!P1 BRA `(.L_x_10732) ;  /* 0xfffffffc00f09947 */ /* 0x004fea000383ffff */
[----:B------:R-:W-:Y:S05]  /*14810*/  BRA `(.L_x_10770) ;  /* 0xfffffff000887947 */ /* 0x000fea000383ffff */
.L_x_10734:
[----:B-1----:R1:W2:Y:S02]  /*14820*/  SYNCS.PHASECHK.TRANS64.TRYWAIT P1, [R3+URZ+0x19c60], R4 ;  /* 0x019c6004030075a7 */ /* 0x0022a4000802017f */
[----:B--2---:R-:W-:Y:S05]  /*14830*/  @!P1 NANOSLEEP.SYNCS 0x989680 ;  /* 0x009896800000995d */ /* 0x004fea0003900000 */
[----:B------:R-:W2:Y:S02]  /*14840*/  @!P1 SYNCS.PHASECHK.TRANS64 P1, [R3+URZ+0x19c60], R4 ;  /* 0x019c6004030095a7 */ /* 0x000ea4000802007f */
[----:B--2---:R-:W-:Y:S05]  /*14850*/  @!P1 BRA `(.L_x_10734) ;  /* 0xfffffffc00f09947 */ /* 0x004fea000383ffff */
[----:B------:R-:W-:Y:S05]  /*14860*/  BRA `(.L_x_10771) ;  /* 0xfffffff000887947 */ /* 0x000fea000383ffff */
.L_x_10736:
[----:B0-----:R0:W2:Y:S02]  /*14870*/  SYNCS.PHASECHK.TRANS64.TRYWAIT P1, [R5+URZ+0x19c60], R0 ;  /* 0x019c6000050075a7 */ /* 0x0010a4000802017f */
[----:B--2---:R-:W-:Y:S05]  /*14880*/  @!P1 NANOSLEEP.SYNCS 0x989680 ;  /* 0x009896800000995d */ /* 0x004fea0003900000 */
[----:B------:R-:W2:Y:S02]  /*14890*/  @!P1 SYNCS.PHASECHK.TRANS64 P1, [R5+URZ+0x19c60], R0 ;  /* 0x019c6000050095a7 */ /* 0x000ea4000802007f */
[----:B--2---:R-:W-:Y:S05]  /*148a0*/  @!P1 BRA `(.L_x_10736) ;  /* 0xfffffffc00f09947 */ /* 0x004fea000383ffff */
[----:B------:R-:W-:Y:S05]  /*148b0*/  BRA `(.L_x_10772) ;  /* 0xfffffff000887947 */ /* 0x000fea000383ffff */
.L_x_10738:
[----:B--2---:R2:W3:Y:S02]  /*148c0*/  SYNCS.PHASECHK.TRANS64.TRYWAIT P0, [R3+URZ+0x19c80], R4 ;  /* 0x019c8004030075a7 */ /* 0x0044e4000800017f */
[----:B---3--:R-:W-:Y:S05]  /*148d0*/  @!P0 NANOSLEEP.SYNCS 0x989680 ;  /* 0x009896800000895d */ /* 0x008fea0003900000 */
[----:B------:R-:W3:Y:S02]  /*148e0*/  @!P0 SYNCS.PHASECHK.TRANS64 P0, [R3+URZ+0x19c80], R4 ;  /* 0x019c8004030085a7 */ /* 0x000ee4000800007f */
[----:B---3--:R-:W-:Y:S05]  /*148f0*/  @!P0 BRA `(.L_x_10738) ;  /* 0xfffffffc00f08947 */ /* 0x008fea000383ffff */
[----:B------:R-:W-:Y:S05]  /*14900*/  BRA `(.L_x_10739) ;  /* 0xfffffff000847947 */ /* 0x000fea000383ffff */
.L_x_10773:
        /* <DEDUP_REMOVED lines=15> */
.L_x_13372:


//--------------------- .text._ZN7cutlass13device_kernelIN5flash11enable_sm90INS1_16FlashAttnFwdSm90INS1_25CollectiveMainloopFwdSm90ILi2EN4cute5tupleIJNS5_1CILi1EEES8_S8_EEENS6_IJNS7_ILi192EEENS7_ILi128EEENS7_ILi96EEEEEELi96ENS_12float_e4m3_tEfNS_4arch4Sm90ELb1ELb0ELb1ELb1ELb0ELb1ELb0ELb1ELb1ELb1ELb1ELb0EEENS1_21CollectiveEpilogueFwdINS6_IJSA_SC_SB_EEES9_NS_10bfloat16_tESG_Li384ELb1ELb1ELb1ELb1EEENS1_36VarlenDynamicPersistentTileSchedulerILi192ELi128ELi384ELi128ELb1ELb1ELb1ELb1ELb1ELb1EEEEEEEEEvNT_6ParamsE --------------------------
	.section	.text._ZN7cutlass13device_kernelIN5flash11enable_sm90INS1_16FlashAttnFwdSm90INS1_25CollectiveMainloopFwdSm90ILi2EN4cute5tupleIJNS5_1CILi1EEES8_S8_EEENS6_IJNS7_ILi192EEENS7_ILi128EEENS7_ILi96EEEEEELi96ENS_12float_e4m3_tEfNS_4arch4Sm90ELb1ELb0ELb1ELb1ELb0ELb1ELb0ELb1ELb1ELb1ELb1ELb0EEENS1_21CollectiveEpilogueFwdINS6_IJSA_SC_SB_EEES9_NS_10bfloat16_tESG_Li384ELb1ELb1ELb1ELb1EEENS1_36VarlenDynamicPersistentTileSchedulerILi192ELi128ELi384ELi128ELb1ELb1ELb1ELb1ELb1ELb1EEEEEEEEEvNT_6ParamsE,"ax",@progbits
	.align	128
.text._ZN7cutlass13device_kernelIN5flash11enable_sm90INS1_16FlashAttnFwdSm90INS1_25CollectiveMainloopFwdSm90ILi2EN4cute5tupleIJNS5_1CILi1EEES8_S8_EEENS6_IJNS7_ILi192EEENS7_ILi128EEENS7_ILi96EEEEEELi96ENS_12float_e4m3_tEfNS_4arch4Sm90ELb1ELb0ELb1ELb1ELb0ELb1ELb0ELb1ELb1ELb1ELb1ELb0EEENS1_21CollectiveEpilogueFwdINS6_IJSA_SC_SB_EEES9_NS_10bfloat16_tESG_Li384ELb1ELb1ELb1ELb1EEENS1_36VarlenDynamicPersistentTileSchedulerILi192ELi128ELi384ELi128ELb1ELb1ELb1ELb1ELb1ELb1EEEEEEEEEvNT_6ParamsE:
        .type           _ZN7cutlass13device_kernelIN5flash11enable_sm90INS1_16FlashAttnFwdSm90INS1_25CollectiveMainloopFwdSm90ILi2EN4cute5tupleIJNS5_1CILi1EEES8_S8_EEENS6_IJNS7_ILi192EEENS7_ILi128EEENS7_ILi96EEEEEELi96ENS_12float_e4m3_tEfNS_4arch4Sm90ELb1ELb0ELb1ELb1ELb0ELb1ELb0ELb1ELb1ELb1ELb1ELb0EEENS1_21CollectiveEpilogueFwdINS6_IJSA_SC_SB_EEES9_NS_10bfloat16_tESG_Li384ELb1ELb1ELb1ELb1EEENS1_36VarlenDynamicPersistentTileSchedulerILi192ELi128ELi384ELi128ELb1ELb1ELb1ELb1ELb1ELb1EEEEEEEEEvNT_6ParamsE,@function
        .size           _ZN7cutlass13device_kernelIN5flash11enable_sm90INS1_16FlashAttnFwdSm90INS1_25CollectiveMainloopFwdSm90ILi2EN4cute5tupleIJNS5_1CILi1EEES8_S8_EEENS6_IJNS7_ILi192EEENS7_ILi128EEENS7_ILi96EEEEEELi96ENS_12float_e4m3_tEfNS_4arch4Sm90ELb1ELb0ELb1ELb1ELb0ELb1ELb0ELb1ELb1ELb1ELb1ELb0EEENS1_21CollectiveEpilogueFwdINS6_IJSA_SC_SB_EEES9_NS_10bfloat16_tESG_Li384ELb1ELb1ELb1ELb1EEENS1_36VarlenDynamicPersistentTileSchedulerILi192ELi128ELi384ELi128ELb1ELb1ELb1ELb1ELb1ELb1EEEEEEEEEvNT_6ParamsE,(.L_x_13373 - _ZN7cutlass13device_kernelIN5flash11enable_sm90INS1_16FlashAttnFwdSm90INS1_25CollectiveMainloopFwdSm90ILi2EN4cute5tupleIJNS5_1CILi1EEES8_S8_EEENS6_IJNS7_ILi192EEENS7_ILi128EEENS7_ILi96EEEEEELi96ENS_12float_e4m3_tEfNS_4arch4Sm90ELb1ELb0ELb1ELb1ELb0ELb1ELb0ELb1ELb1ELb1ELb1ELb0EEENS1_21CollectiveEpilogueFwdINS6_IJSA_SC_SB_EEES9_NS_10bfloat16_tESG_Li384ELb1ELb1ELb1ELb1EEENS1_36VarlenDynamicPersistentTileSchedulerILi192ELi128ELi384ELi128ELb1ELb1ELb1ELb1ELb1ELb1EEEEEEEEEvNT_6ParamsE)
        .other          _ZN7cutlass13device_kernelIN5flash11enable_sm90INS1_16FlashAttnFwdSm90INS1_25CollectiveMainloopFwdSm90ILi2EN4cute5tupleIJNS5_1CILi1EEES8_S8_EEENS6_IJNS7_ILi192EEENS7_ILi128EEENS7_ILi96EEEEEELi96ENS_12float_e4m3_tEfNS_4arch4Sm90ELb1ELb0ELb1ELb1ELb0ELb1ELb0ELb1ELb1ELb1ELb1ELb0EEENS1_21CollectiveEpilogueFwdINS6_IJSA_SC_SB_EEES9_NS_10bfloat16_tESG_Li384ELb1ELb1ELb1ELb1EEENS1_36VarlenDynamicPersistentTileSchedulerILi192ELi128ELi384ELi128ELb1ELb1ELb1ELb1ELb1ELb1EEEEEEEEEvNT_6ParamsE,@"STO_CUDA_ENTRY STV_DEFAULT"
_ZN7cutlass13device_kernelIN5flash11enable_sm90INS1_16FlashAttnFwdSm90INS1_25CollectiveMainloopFwdSm90ILi2EN4cute5tupleIJNS5_1CILi1EEES8_S8_EEENS6_IJNS7_ILi192EEENS7_ILi128EEENS7_ILi96EEEEEELi96ENS_12float_e4m3_tEfNS_4arch4Sm90ELb1ELb0ELb1ELb1ELb0ELb1ELb0ELb1ELb1ELb1ELb1ELb0EEENS1_21CollectiveEpilogueFwdINS6_IJSA_SC_SB_EEES9_NS_10bfloat16_tESG_Li384ELb1ELb1ELb1ELb1EEENS1_36VarlenDynamicPersistentTileSchedulerILi192ELi128ELi384ELi128ELb1ELb1ELb1ELb1ELb1ELb1EEEEEEEEEvNT_6ParamsE:
        /* <DEDUP_REMOVED lines=23> */
.L_x_10775:
[----:B------:R-:W-:Y:S05]  /*0170*/  BSYNC B0 ;  /* 0x0000000000007941 */ /* 0x000fea0003800000 */
.L_x_10774:
        /* <DEDUP_REMOVED lines=40> */
.L_x_10776:
        /* <DEDUP_REMOVED lines=22> */
.L_x_10777:
        /* <DEDUP_REMOVED lines=18> */
.L_x_10778:
        /* <DEDUP_REMOVED lines=22> */
.L_x_10779:
        /* <DEDUP_REMOVED lines=22> */
.L_x_10780:
        /* <DEDUP_REMOVED lines=9> */
.L_x_10783:
        /* <DEDUP_REMOVED lines=18> */
[-C--:B------:R-:W-:Y:S02]  /*0af0*/  LEA.HI R3, R21, R21.reuse, RZ, 0x1 ;  /* 0x0000001515037211 */ /* 0x080fe400078f08ff */
[----:B------:R-:W-:Y:S02]  /*0b00*/  SHF.R.S32.HI R0, RZ, 0x1f, R21 ;  /* 0x0000001fff007819 */ /* 0x000fe40000011415 */
[--C-:B------:R-:W-:Y:S02]  /*0b10*/  SHF.R.S32.HI R19, RZ, 0x1, R3.reuse ;  /* 0x00000001ff137819 */ /* 0x100fe40000011403 */
[----:B------:R-:W-:Y:S02]  /*0b20*/  SHF.R.S32.HI R6, RZ, 0x1f, R3 ;  /* 0x0000001fff067819 */ /* 0x000fe40000011403 */
[----:B------:R-:W-:Y:S02]  /*0b30*/  LOP3.LUT R3, R3, 0xfffffffe, RZ, 0xc0, !PT ;  /* 0xfffffffe03037812 */ /* 0x000fe400078ec0ff */
[----:B------:R-:W-:-:S02]  /*0b40*/  LEA.HI R2, R0, R21, RZ, 0x5 ;  /* 0x0000001500027211 */ /* 0x000fc400078f28ff */
[----:B------:R-:W-:Y:S01]  /*0b50*/  LEA.HI R5, R0, R21, RZ, 0x4 ;  /* 0x0000001500057211 */ /* 0x000fe200078f20ff */
[----:B------:R-:W-:Y:S01]  /*0b60*/  IMAD.IADD R20, R21, 0x1, -R3 ;  /* 0x0000000115147824 */ /* 0x000fe200078e0a03 */
[----:B------:R-:W-:Y:S01]  /*0b70*/  LEA.HI R6, R6, R19, RZ, 0x2 ;  /* 0x0000001306067211 */ /* 0x000fe200078f10ff */
[----:B------:R-:W-:Y:S01]  /*0b80*/  IMAD.SHL.U32 R4, R2, 0x10, RZ ;  /* 0x0000001002047824 */ /* 0x000fe200078e00ff */
[----:B------:R-:W-:Y:S01]  /*0b90*/  LOP3.LUT R2, R5, 0x7fffff0, RZ, 0xc0, !PT ;  /* 0x07fffff005027812 */ /* 0x000fe200078ec0ff */
[----:B------:R-:W-:Y:S01]  /*0ba0*/  IMAD.SHL.U32 R154, R20, 0x8, RZ ;  /* 0x00000008149a7824 */ /* 0x000fe200078e00ff */
[----:B------:R-:W-:Y:S02]  /*0bb0*/  LOP3.LUT R6, R6, 0x7fffffc, RZ, 0xc0, !PT ;  /* 0x07fffffc06067812 */ /* 0x000fe400078ec0ff */
[----:B------:R-:W-:Y:S01]  /*0bc0*/  LOP3.LUT R7, R4, 0xfffffe00, RZ, 0xc0, !PT ;  /* 0xfffffe0004077812 */ /* 0x000fe200078ec0ff */
[----:B------:R-:W-:Y:S02]  /*0bd0*/  VIADD R13, R154, 0x20 ;  /* 0x000000209a0d7836 */ /* 0x000fe40000000000 */
[----:B------:R-:W-:Y:S01]  /*0be0*/  IMAD.IADD R4, R21, 0x1, -R2 ;  /* 0x0000000115047824 */ /* 0x000fe200078e0a02 */
[----:B------:R-:W-:Y:S01]  /*0bf0*/  LEA.HI R2, R0, R21, RZ, 0x7 ;  /* 0x0000001500027211 */ /* 0x000fe200078f38ff */
[----:B------:R-:W-:Y:S01]  /*0c00*/  IMAD.IADD R6, R19, 0x1, -R6 ;  /* 0x0000000113067824 */ /* 0x000fe200078e0a06 */
[----:B------:R0:W-:Y:S01]  /*0c10*/  STL [R1+0xc], R13 ;  /* 0x00000c0d01007387 */ /* 0x0001e20000100800 */
[----:B------:R-:W-:Y:S01]  /*0c20*/  IMAD R9, R4, 0x20, R7 ;  /* 0x0000002004097824 */ /* 0x000fe200078e0207 */
[----:B------:R-:W-:-:S02]  /*0c30*/  LOP3.LUT R7, R2, 0xffffff80, RZ, 0xc0, !PT ;  /* 0xffffff8002077812 */ /* 0x000fc400078ec0ff */
[----:B------:R-:W2:Y:S01]  /*0c40*/  LDL.LU R17, [R1+0x4c] ;  /* 0x00004c0001117983 */ /* 0x000ea20000300800 */
[----:B------:R-:W-:Y:S02]  /*0c50*/  LEA.HI R4, R0, R21, RZ, 0x3 ;  /* 0x0000001500047211 */ /* 0x000fe400078f18ff */
[----:B------:R-:W-:Y:S01]  /*0c60*/  IMAD.IADD R15, R21, 0x1, -R7 ;  /* 0x00000001150f7824 */ /* 0x000fe200078e0a07 */
[----:B------:R-:W-:Y:S02]  /*0c70*/  SHF.R.S32.HI R7, RZ, 0x4, R5 ;  /* 0x00000004ff077819 */ /* 0x000fe40000011405 */
[----:B------:R-:W-:Y:S02]  /*0c80*/  SHF.R.S32.HI R18, RZ, 0x7, R2 ;  /* 0x00000007ff127819 */ /* 0x000fe40000011402 */
[----:B------:R-:W-:Y:S01]  /*0c90*/  LEA.HI R5, R5, R7, RZ, 0x1 ;  /* 0x0000000705057211 */ /* 0x000fe200078f08ff */
[----:B------:R-:W-:Y:S01]  /*0ca0*/  IMAD R11, R7, 0x8, R6 ;  /* 0x00000008070b7824 */ /* 0x000fe200078e0206 */
[----:B------:R-:W-:Y:S01]  /*0cb0*/  SHF.R.S32.HI R8, RZ, 0x1f, R15 ;  /* 0x0000001fff087819 */ /* 0x000fe2000001140f */
[----:B------:R-:W-:Y:S01]  /*0cc0*/  IMAD.IADD R6, R154, 0x1, R13 ;  /* 0x000000019a067824 */ /* 0x000fe200078e020d */
[----:B------:R-:W-:-:S02]  /*0cd0*/  LOP3.LUT R2, R5, 0x1ffffffe, RZ, 0xc0, !PT ;  /* 0x1ffffffe05027812 */ /* 0x000fc400078ec0ff */
[----:B------:R-:W-:Y:S02]  /*0ce0*/  LEA.HI R10, R8, R15, RZ, 0x2 ;  /* 0x0000000f080a7211 */ /* 0x000fe400078f10ff */
[----:B------:R-:W-:Y:S01]  /*0cf0*/  SHF.R.S32.HI R4, RZ, 0x3, R4 ;  /* 0x00000003ff047819 */ /* 0x000fe20000011404 */
[----:B------:R-:W-:Y:S01]  /*0d00*/  IMAD.IADD R2, R7, 0x1, -R2 ;  /* 0x0000000107027824 */ /* 0x000fe200078e0a02 */
[--C-:B------:R-:W-:Y:S02]  /*0d10*/  SHF.R.S32.HI R5, RZ, 0x2, R10.reuse ;  /* 0x00000002ff057819 */ /* 0x100fe4000001140a */
[----:B------:R-:W-:Y:S02]  /*0d20*/  SHF.R.S32.HI R12, RZ, 0x1f, R10 ;  /* 0x0000001fff0c7819 */ /* 0x000fe4000001140a */
[----:B------:R-:W-:Y:S01]  /*0d30*/  SHF.R.S32.HI R7, RZ, 0x1f, R6 ;  /* 0x0000001fff077819 */ /* 0x000fe20000011406 */
[----:B------:R-:W-:Y:S01]  /*0d40*/  IMAD.SHL.U32 R4, R4, 0x80, RZ ;  /* 0x0000008004047824 */ /* 0x000fe200078e00ff */
[----:B------:R-:W-:-:S02]  /*0d50*/  LEA.HI R12, R12, R5, RZ, 0x3 ;  /* 0x000000050c0c7211 */ /* 0x000fc400078f18ff */
[CC--:B------:R-:W-:Y:S02]  /*0d60*/  LEA.HI R14, R7.reuse, R6.reuse, RZ, 0x4 ;  /* 0x00000006070e7211 */ /* 0x0c0fe400078f20ff */
[----:B------:R-:W-:Y:S02]  /*0d70*/  LEA.HI R6, R7, R6, RZ, 0x5 ;  /* 0x0000000607067211 */ /* 0x000fe400078f28ff */
[----:B------:R-:W-:Y:S02]  /*0d80*/  LOP3.LUT R157, R4, 0x80, RZ, 0xc0, !PT ;  /* 0x00000080049d7812 */ /* 0x000fe400078ec0ff */
[----:B------:R-:W-:Y:S02]  /*0d90*/  LOP3.LUT R12, R12, 0xfffffff8, RZ, 0xc0, !PT ;  /* 0xfffffff80c0c7812 */ /* 0x000fe400078ec0ff */
[----:B------:R-:W-:Y:S01]  /*0da0*/  LEA.HI R8, R8, R15, RZ, 0x5 ;  /* 0x0000000f08087211 */ /* 0x000fe200078f28ff */
[----:B------:R-:W-:Y:S01]  /*0db0*/  IMAD.SHL.U32 R11, R11, 0x20, RZ ;  /* 0x000000200b0b7824 */ /* 0x000fe200078e00ff */
[----:B------:R-:W-:-:S02]  /*0dc0*/  SHF.R.S32.HI R6, RZ, 0x5, R6 ;  /* 0x00000005ff067819 */ /* 0x000fc40000011406 */
[----:B0-----:R-:W-:Y:S02]  /*0dd0*/  SHF.R.U32.HI R13, RZ, 0x3, R157 ;  /* 0x00000003ff0d7819 */ /* 0x001fe4000001169d */
[----:B------:R-:W-:Y:S01]  /*0de0*/  LOP3.LUT R4, R157, 0x10, R14, 0xf8, !PT ;  /* 0x000000109d047812 */ /* 0x000fe200078ef80e */
[----:B------:R-:W-:Y:S01]  /*0df0*/  IMAD.IADD R5, R5, 0x1, -R12 ;  /* 0x0000000105057824 */ /* 0x000fe200078e0a0c */
[----:B------:R-:W-:Y:S01]  /*0e00*/  SHF.R.S32.HI R8, RZ, 0x5, R8 ;  /* 0x00000005ff087819 */ /* 0x000fe20000011408 */
[----:B------:R-:W-:Y:S01]  /*0e10*/  IMAD R7, R6, 0x1800, R11 ;  /* 0x0000180006077824 */ /* 0x000fe200078e020b */
[----:B------:R-:W-:Y:S01]  /*0e20*/  LOP3.LUT R4, R4, R13, RZ, 0x3c, !PT ;  /* 0x0000000d04047212 */ /* 0x000fe200078e3cff */
[----:B------:R-:W-:-:S04]  /*0e30*/  IMAD.HI R3, R18, 0x55555556, RZ ;  /* 0x5555555612037827 */ /* 0x000fc800078e02ff */
[----:B------:R-:W-:Y:S02]  /*0e40*/  IMAD R8, R8, 0x10, R5 ;  /* 0x0000001008087824 */ /* 0x000fe400078e0205 */
[----:B------:R-:W-:Y:S01]  /*0e50*/  IMAD R5, R2, 0x8, R9 ;  /* 0x0000000802057824 */ /* 0x000fe200078e0209 */
[----:B------:R-:W-:Y:S01]  /*0e60*/  IADD3 R2, R16, R7, R4 ;  /* 0x0000000710027210 */ /* 0x000fe20007ffe004 */
[----:B------:R-:W-:Y:S01]  /*0e70*/  STL [R1+0x10], R11 ;  /* 0x0000100b01007387 */ /* 0x000fe20000100800 */
[----:B------:R-:W-:Y:S02]  /*0e80*/  LEA.HI R0, R0, R21, RZ, 0x2 ;  /* 0x0000001500007211 */ /* 0x000fe400078f10ff */
[----:B------:R-:W-:Y:S01]  /*0e90*/  LEA.HI R3, R3, R3, RZ, 0x1 ;  /* 0x0000000303037211 */ /* 0x000fe200078f08ff */
[----:B------:R-:W-:Y:S04]  /*0ea0*/  STL [R1+0x88], R5 ;  /* 0x0000880501007387 */ /* 0x000fe80000100800 */
[----:B------:R0:W-:Y:S01]  /*0eb0*/  STL [R1+0x80], R2 ;  /* 0x0000800201007387 */ /* 0x0001e20000100800 */
[----:B------:R-:W-:Y:S01]  /*0ec0*/  IMAD R3, R3, -0x3, R18 ;  /* 0xfffffffd03037824 */ /* 0x000fe200078e0212 */
[----:B0-----:R-:W-:-:S03]  /*0ed0*/  LOP3.LUT R2, R0, 0xfffffffc, RZ, 0xc0, !PT ;  /* 0xfffffffc00027812 */ /* 0x001fc600078ec0ff */
[----:B------:R-:W-:Y:S02]  /*0ee0*/  IMAD R3, R3, 0x40, R8 ;  /* 0x0000004003037824 */ /* 0x000fe400078e0208 */
[----:B------:R-:W-:Y:S01]  /*0ef0*/  IMAD.IADD R6, R21, 0x1, -R2 ;  /* 0x0000000115067824 */ /* 0x000fe200078e0a02 */
[----:B------:R-:W-:Y:S01]  /*0f00*/  SHF.R.S32.HI R2, RZ, 0x2, R0 ;  /* 0x00000002ff027819 */ /* 0x000fe20000011400 */
[----:B------:R-:W-:Y:S01]  /*0f10*/  VIADD R5, R154, 0x10 ;  /* 0x000000109a057836 */ /* 0x000fe20000000000 */
[----:B------:R-:W-:Y:S01]  /*0f20*/  SHF.R.S32.HI R0, RZ, 0x1f, R19 ;  /* 0x0000001fff007819 */ /* 0x000fe20000011413 */
[----:B------:R-:W-:Y:S01]  /*0f30*/  IMAD.SHL.U32 R22, R20, 0x10, RZ ;  /* 0x0000001014167824 */ /* 0x000fe200078e00ff */
[C---:B------:R-:W-:Y:S01]  /*0f40*/  LEA.HI R0, R6.reuse, R6, RZ, 0x1 ;  /* 0x0000000606007211 */ /* 0x040fe200078f08ff */
[----:B------:R-:W-:Y:S01]  /*0f50*/  IMAD.SHL.U32 R4, R6, 0x8, RZ ;  /* 0x0000000806047824 */ /* 0x000fe200078e00ff */
[----:B------:R-:W-:Y:S01]  /*0f60*/  STL [R1+0x84], R3 ;  /* 0x0000840301007387 */ /* 0x000fe20000100800 */
[----:B------:R-:W-:-:S03]  /*0f70*/  LOP3.LUT R10, R10, 0x7ffffffc, RZ, 0xc0, !PT ;  /* 0x7ffffffc0a0a7812 */ /* 0x000fc600078ec0ff */
[----:B------:R-:W-:Y:S01]  /*0f80*/  STL [R1+0x50], RZ ;  /* 0x000050ff01007387 */ /* 0x000fe20000100800 */
[----:B------:R-:W-:-:S03]  /*0f90*/  LOP3.LUT R2, R0, 0x1ffffffe, RZ, 0xc0, !PT ;  /* 0x1ffffffe00027812 */ /* 0x000fc600078ec0ff */
[----:B------:R0:W-:Y:S01]  /*0fa0*/  STL [R1+0x8], R5 ;  /* 0x0000080501007387 */ /* 0x0001e20000100800 */
[----:B------:R-:W-:Y:S01]  /*0fb0*/  LOP3.LUT R0, R157, 0x10, R22, 0xf8, !PT ;  /* 0x000000109d007812 */ /* 0x000fe200078ef816 */
[----:B------:R-:W-:Y:S02]  /*0fc0*/  IMAD.IADD R10, R15, 0x1, -R10 ;  /* 0x000000010f0a7824 */ /* 0x000fe400078e0a0a */
[----:B------:R1:W-:Y:S01]  /*0fd0*/  STL [R1+0x40], R4 ;  /* 0x0000400401007387 */ /* 0x0003e20000100800 */
[----:B------:R-:W-:Y:S01]  /*0fe0*/  LOP3.LUT R0, R0, R13, RZ, 0x3c, !PT ;  /* 0x0000000d00007212 */ /* 0x000fe200078e3cff */
[C---:B0-----:R-:W-:Y:S02]  /*0ff0*/  VIADD R5, R4.reuse, 0x20 ;  /* 0x0000002004057836 */ /* 0x041fe40000000000 */
[----:B-1----:R-:W-:-:S03]  /*1000*/  VIADD R4, R4, 0x40 ;  /* 0x0000004004047836 */ /* 0x002fc60000000000 */
[----:B------:R0:W-:Y:S01]  /*1010*/  STL [R1+0x58], R5 ;  /* 0x0000580501007387 */ /* 0x0001e20000100800 */
[----:B------:R-:W-:Y:S02]  /*1020*/  IMAD.IADD R2, R6, 0x1, -R2 ;  /* 0x0000000106027824 */ /* 0x000fe400078e0a02 */
[----:B------:R-:W-:Y:S01]  /*1030*/  IMAD.SHL.U32 R6, R10, 0x2, RZ ;  /* 0x000000020a067824 */ /* 0x000fe200078e00ff */
[----:B------:R1:W-:Y:S01]  /*1040*/  STL [R1+0x60], R4 ;  /* 0x0000600401007387 */ /* 0x0003e20000100800 */
[----:B------:R-:W-:Y:S01]  /*1050*/  IMAD.IADD R0, R11, 0x1, R0 ;  /* 0x000000010b007824 */ /* 0x000fe200078e0200 */
[----:B0-----:R-:W-:Y:S02]  /*1060*/  SHF.R.S32.HI R5, RZ, 0x1f, R5 ;  /* 0x0000001fff057819 */ /* 0x001fe40000011405 */
[----:B-1----:R-:W-:-:S03]  /*1070*/  SHF.R.S32.HI R4, RZ, 0x1f, R4 ;  /* 0x0000001fff047819 */ /* 0x002fc60000011404 */
[----:B------:R0:W-:Y:S01]  /*1080*/  STL [R1+0x90], R5 ;  /* 0x0000900501007387 */ /* 0x0001e20000100800 */
[----:B------:R-:W-:-:S03]  /*1090*/  SHF.R.S32.HI R7, RZ, 0x4, R14 ;  /* 0x00000004ff077819 */ /* 0x000fc6000001140e */
[----:B------:R-:W-:Y:S04]  /*10a0*/  STL [R1+0x24], R6 ;  /* 0x0000240601007387 */ /* 0x000fe80000100800 */
[----:B------:R1:W-:Y:S01]  /*10b0*/  STL [R1+0x8c], R4 ;  /* 0x00008c0401007387 */ /* 0x0003e20000100800 */
[----:B0-----:R-:W-:-:S03]  /*10c0*/  VIADD R5, R6, 0x48 ;  /* 0x0000004806057836 */ /* 0x001fc60000000000 */
[----:B------:R0:W-:Y:S01]  /*10d0*/  STL [R1+0x34], R0 ;  /* 0x0000340001007387 */ /* 0x0001e20000100800 */
[----:B-1----:R-:W-:-:S03]  /*10e0*/  VIADD R4, R6, 0x50 ;  /* 0x0000005006047836 */ /* 0x002fc60000000000 */
[----:B------:R1:W-:Y:S01]  /*10f0*/  STL [R1+0x6c], R5 ;  /* 0x00006c0501007387 */ /* 0x0003e20000100800 */
[----:B0-----:R-:W-:Y:S01]  /*1100*/  VIADD R0, R6, 0x58 ;  /* 0x0000005806007836 */ /* 0x001fe20000000000 */
[----:B------:R-:W-:Y:S02]  /*1110*/  SHF.R.S32.HI R6, RZ, 0x1f, R5 ;  /* 0x0000001fff067819 */ /* 0x000fe40000011405 */
[----:B------:R-:W-:Y:S04]  /*1120*/  STL [R1+0x70], R7 ;  /* 0x0000700701007387 */ /* 0x000fe80000100800 */
[----:B------:R0:W-:Y:S01]  /*1130*/  STL [R1+0x68], R4 ;  /* 0x0000680401007387 */ /* 0x0001e20000100800 */
[----:B-1----:R-:W-:-:S03]  /*1140*/  SHF.R.S32.HI R5, RZ, 0x1f, R4 ;  /* 0x0000001fff057819 */ /* 0x002fc60000011404 */
[----:B------:R-:W-:Y:S04]  /*1150*/  STL [R1+0x7c], R6 ;  /* 0x00007c0601007387 */ /* 0x000fe80000100800 */
[----:B------:R1:W-:Y:S01]  /*1160*/  STL [R1+0x64], R0 ;  /* 0x0000640001007387 */ /* 0x0003e20000100800 */
[----:B0-----:R-:W-:-:S03]  /*1170*/  SHF.R.S32.HI R4, RZ, 0x1f, R0 ;  /* 0x0000001fff047819 */ /* 0x001fc60000011400 */
[----:B------:R0:W-:Y:S01]  /*1180*/  STL [R1+0x78], R5 ;  /* 0x0000780501007387 */ /* 0x0001e20000100800 */
[----:B-1----:R-:W-:-:S05]  /*1190*/  IMAD R0, R2, 0x8, R3 ;  /* 0x0000000802007824 */ /* 0x002fca00078e0203 */
[----:B------:R0:W-:Y:S04]  /*11a0*/  STL [R1+0x38], R0 ;  /* 0x0000380001007387 */ /* 0x0001e80000100800 */
[----:B------:R0:W-:Y:S01]  /*11b0*/  STL [R1+0x74], R4 ;  /* 0x0000740401007387 */ /* 0x0001e20000100800 */
[----:B------:R-:W-:Y:S02]  /*11c0*/  IMAD.MOV.U32 R156, RZ, RZ, RZ ;  /* 0x000000ffff9c7224 */ /* 0x000fe400078e00ff */
[----:B------:R-:W-:Y:S02]  /*11d0*/  IMAD.MOV.U32 R152, RZ, RZ, RZ ;  /* 0x000000ffff987224 */ /* 0x000fe400078e00ff */
[----:B------:R-:W-:Y:S01]  /*11e0*/  IMAD.MOV.U32 R18, RZ, RZ, RZ ;  /* 0x000000ffff127224 */ /* 0x000fe200078e00ff */
[----:B--2---:R-:W-:Y:S01]  /*11f0*/  LOP3.LUT R153, R17, 0x1, RZ, 0xfc, !PT ;  /* 0x0000000111997812 */ /* 0x004fe200078efcff */
[----:B0-----:R-:W-:-:S07]  /*1200*/  IMAD.MOV.U32 R17, RZ, RZ, RZ ;  /* 0x000000ffff117224 */ /* 0x001fce00078e00ff */
.L_x_10920:
[----:B012-4-:R-:W0:Y:S01]  /*1210*/  LDC.64 R2, c[0x0][0xc88] ;  /* 0x00032200ff027b82 */ /* 0x017e220000000a00 */
[----:B------:R-:W-:Y:S01]  /*1220*/  ULDC.64 UR4, c[0x0][0xa28] ;  /* 0x00028a0000047ab9 */ /* 0x000fe20000000a00 */
[----:B------:R-:W-:Y:S01]  /*1230*/  ULDC.64 UR8, c[0x0][0xa18] ;  /* 0x0002860000087ab9 */ /* 0x000fe20000000a00 */
[----:B------:R-:W-:Y:S01]  /*1240*/  ULDC.64 UR6, c[0x0][0xa08] ;  /* 0x0002820000067ab9 */ /* 0x000fe20000000a00 */
[----:B0-----:R-:W-:-:S05]  /*1250*/  IMAD.WIDE R2, R31, 0x4, R2 ;  /* 0x000000041f027825 */ /* 0x001fca00078e0202 */
[----:B---3--:R-:W2:Y:S01]  /*1260*/  LDG.E R32, desc[UR40][R2.64] ;  /* 0x0000002802207981 */ /* 0x008ea2000c1e1900 */
[----:B------:R-:W-:Y:S01]  /*1270*/  ISETP.NE.U32.AND P2, PT, RZ, UR4, PT ;  /* 0x00000004ff007c0c */ /* 0x000fe2000bf45070 */
[----:B------:R-:W-:Y:S01]  /*1280*/  IMAD.MOV.U32 R9, RZ, RZ, RZ ;  /* 0x000000ffff097224 */ /* 0x000fe200078e00ff */
[----:B------:R-:W-:Y:S01]  /*1290*/  ISETP.NE.U32.AND P1, PT, RZ, UR8, PT ;  /* 0x00000008ff007c0c */ /* 0x000fe2000bf25070 */
[----:B-----5:R-:W-:Y:S01]  /*12a0*/  IMAD.MOV.U32 R27, RZ, RZ, RZ ;  /* 0x000000ffff1b7224 */ /* 0x020fe200078e00ff */
        /* <DEDUP_REMOVED lines=11> */
[----:B------:R0:W-:Y:S01]  /*1360*/  STL [R1+0x54], R0 ;  /* 0x0000540001007387 */ /* 0x0001e20000100800 */
[----:B------:R-:W-:-:S03]  /*1370*/  IADD3 R6, P4, R34, UR6, RZ ;  /* 0x0000000622067c10 */ /* 0x000fc6000ff9e0ff */
[----:B------:R1:W5:Y:S01]  /*1380*/  @P2 LDG.E R9, desc[UR40][R2.64] ;  /* 0x0000002802092981 */ /* 0x000362000c1e1900 */
[----:B------:R-:W-:Y:S02]  /*1390*/  @P1 IADD3 R4, P2, R34, UR8, RZ ;  /* 0x0000000822041c10 */ /* 0x000fe4000ff5e0ff */
[C---:B------:R-:W-:Y:S01]  /*13a0*/  IADD3.X R7, R33.reuse, UR7, RZ, P4, !PT ;  /* 0x0000000721077c10 */ /* 0x040fe2000a7fe4ff */
[----:B------:R-:W-:Y:S01]  /*13b0*/  STL [R1+0x48], R34 ;  /* 0x0000482201007387 */ /* 0x000fe20000100800 */
[----:B------:R-:W-:Y:S01]  /*13c0*/  @P1 IADD3.X R5, R33, UR9, RZ, P2, !PT ;  /* 0x0000000921051c10 */ /* 0x000fe200097fe4ff */
[----:B0-----:R-:W-:Y:S01]  /*13d0*/  IMAD.U32 R0, RZ, RZ, UR4 ;  /* 0x00000004ff007e24 */ /* 0x001fe2000f8e00ff */
[----:B------:R-:W-:Y:S01]  /*13e0*/  LOP3.LUT R31, R30, 0xffff, RZ, 0xc0, !PT ;  /* 0x0000ffff1e1f7812 */ /* 0x000fe200078ec0ff */
[----:B------:R0:W5:Y:S01]  /*13f0*/  @P0 LDG.E R27, desc[UR40][R6.64] ;  /* 0x00000028061b0981 */ /* 0x000162000c1e1900 */
[----:B------:R-:W-:Y:S01]  /*1400*/  ULDC.64 UR4, c[0x0][0x418] ;  /* 0x0001060000047ab9 */ /* 0x000fe20000000a00 */
[----:B------:R-:W-:-:S02]  /*1410*/  ULDC.64 UR8, c[0x0][0xa20] ;  /* 0x0002880000087ab9 */ /* 0x000fc40000000a00 */
[----:B------:R-:W2:Y:S04]  /*1420*/  @P1 LDG.E R0, desc[UR40][R4.64] ;  /* 0x0000002804001981 */ /* 0x000ea8000c1e1900 */
[----:B------:R-:W-:Y:S01]  /*1430*/  STL [R1+0x4c], R33 ;  /* 0x00004c2101007387 */ /* 0x000fe20000100800 */
[----:B------:R-:W-:Y:S01]  /*1440*/  UISETP.NE.U32.AND UP0, UPT, UR4, URZ, UPT ;  /* 0x0000003f0400728c */ /* 0x000fe2000bf05070 */
[----:B-1----:R-:W-:Y:S02]  /*1450*/  LOP3.LUT R2, R30, 0xff000000, RZ, 0xc0, !PT ;  /* 0xff0000001e027812 */ /* 0x002fe400078ec0ff */
[----:B------:R-:W-:Y:S01]  /*1460*/  ULDC UR4, c[0x0][0x424] ;  /* 0x0001090000047ab9 */ /* 0x000fe20000000800 */
[----:B------:R-:W-:Y:S01]  /*1470*/  UISETP.NE.AND.EX UP0, UPT, UR5, URZ, UPT, UP0 ;  /* 0x0000003f0500728c */ /* 0x000fe2000bf05300 */
[----:B------:R-:W-:-:S02]  /*1480*/  ISETP.NE.U32.AND P2, PT, RZ, UR8, PT ;  /* 0x00000008ff007c0c */ /* 0x000fc4000bf45070 */
[----:B------:R-:W-:Y:S01]  /*1490*/  ULDC UR5, c[0x0][0x2f0] ;  /* 0x0000bc0000057ab9 */ /* 0x000fe20000000800 */
[----:B------:R-:W-:Y:S01]  /*14a0*/  USEL UR4, UR4, 0x1, UP0 ;  /* 0x0000000104047887 */ /* 0x000fe20008000000 */
[----:B------:R-:W-:Y:S02]  /*14b0*/  SHF.R.U32.HI R3, RZ, 0x8, R2 ;  /* 0x00000008ff037819 */ /* 0x000fe40000011602 */
[----:B------:R-:W-:Y:S01]  /*14c0*/  ISETP.NE.AND.EX P2, PT, RZ, UR9, PT, P2 ;  /* 0x00000009ff007c0c */ /* 0x000fe2000bf45320 */
[----:B------:R-:W-:-:S03]  /*14d0*/  UIMAD UR4, UR4, UR5, URZ ;  /* 0x00000005040472a4 */ /* 0x000fc6000f8e023f */
[----:B------:R-:W-:Y:S01]  /*14e0*/  ULDC UR5, c[0x0][0x348] ;  /* 0x0000d20000057ab9 */ /* 0x000fe20000000800 */
[----:B--2---:R1:W-:Y:S04]  /*14f0*/  STL [R1+0x20], R0 ;  /* 0x0000200001007387 */ /* 0x0043e80000100800 */
[----:B------:R0:W-:Y:S01]  /*1500*/  STL [R1+0x30], R31 ;  /* 0x0000301f01007387 */ /* 0x0001e20000100800 */
[----:B------:R-:W-:Y:S01]  /*1510*/  IMAD.MOV.U32 R10, RZ, RZ, R0 ;  /* 0x000000ffff0a7224 */ /* 0x000fe200078e0000 */
[----:B-1----:R-:W-:-:S04]  /*1520*/  LOP3.LUT R0, R30, 0xff0000, RZ, 0xc0, !PT ;  /* 0x00ff00001e007812 */ /* 0x002fc800078ec0ff */
[----:B------:R-:W-:Y:S01]  /*1530*/  LEA.HI R8, R0, R3, RZ, 0x10 ;  /* 0x0000000300087211 */ /* 0x000fe200078f80ff */
[----:B------:R-:W-:Y:S06]  /*1540*/  @P1 BRA `(.L_x_10785) ;  /* 0x0000000000281947 */ /* 0x000fec0003800000 */
[----:B------:R-:W-:Y:S02]  /*1550*/  ULDC.64 UR6, c[0x0][0xa00] ;  /* 0x0002800000067ab9 */ /* 0x000fe40000000a00 */
[----:B------:R-:W-:-:S04]  /*1560*/  ISETP.NE.U32.AND P1, PT, RZ, UR6, PT ;  /* 0x00000006ff007c0c */ /* 0x000fc8000bf25070 */
[----:B------:R-:W-:-:S13]  /*1570*/  ISETP.NE.AND.EX P1, PT, RZ, UR7, PT, P1 ;  /* 0x00000007ff007c0c */ /* 0x000fda000bf25310 */
[----:B------:R-:W-:Y:S05]  /*1580*/  @!P1 BRA `(.L_x_10785) ;  /* 0x0000000000189947 */ /* 0x000fea0003800000 */
[----:B------:R-:W1:Y:S02]  /*1590*/  LDC.64 R2, c[0x0][0xa00] ;  /* 0x00028000ff027b82 */ /* 0x000e640000000a00 */
[----:B-1----:R-:W-:-:S05]  /*15a0*/  IMAD.WIDE R2, R32, 0x4, R2 ;  /* 0x0000000420027825 */ /* 0x002fca00078e0202 */
[----:B------:R-:W2:Y:S04]  /*15b0*/  LDG.E R0, desc[UR40][R2.64] ;  /* 0x0000002802007981 */ /* 0x000ea8000c1e1900 */
[----:B------:R-:W2:Y:S02]  /*15c0*/  LDG.E R5, desc[UR40][R2.64+0x4] ;  /* 0x0000042802057981 */ /* 0x000ea4000c1e1900 */
[----:B--2---:R-:W-:-:S05]  /*15d0*/  IMAD.IADD R10, R5, 0x1, -R0 ;  /* 0x00000001050a7824 */ /* 0x004fca00078e0a00 */
[----:B------:R1:W-:Y:S02]  /*15e0*/  STL [R1+0x20], R10 ;  /* 0x0000200a01007387 */ /* 0x0003e40000100800 */
.L_x_10785:
[----:B------:R-:W-:Y:S02]  /*15f0*/  IMAD.U32 R26, RZ, RZ, UR5 ;  /* 0x00000005ff1a7e24 */ /* 0x000fe4000f8e00ff */
[----:B------:R-:W-:Y:S01]  /*1600*/  IMAD.U32 R28, RZ, RZ, UR4 ;  /* 0x00000004ff1c7e24 */ /* 0x000fe2000f8e00ff */
[----:B------:R-:W-:Y:S06]  /*1610*/  @!P2 BRA `(.L_x_10786) ;  /* 0x000000000010a947 */ /* 0x000fec0003800000 */
[----:B------:R-:W-:-:S04]  /*1620*/  IADD3 R2, P0, R34, UR8, RZ ;  /* 0x0000000822027c10 */ /* 0x000fc8000ff1e0ff */
[----:B------:R-:W-:-:S05]  /*1630*/  IADD3.X R3, R33, UR9, RZ, P0, !PT ;  /* 0x0000000921037c10 */ /* 0x000fca00087fe4ff */
[----:B------:R2:W5:Y:S01]  /*1640*/  LDG.E R28, desc[UR40][R2.64] ;  /* 0x00000028021c7981 */ /* 0x000562000c1e1900 */
[----:B------:R-:W-:Y:S05]  /*1650*/  BRA `(.L_x_10787) ;  /* 0x0000000000107947 */ /* 0x000fea0003800000 */
.L_x_10786:
[----:B------:R-:W-:Y:S05]  /*1660*/  @!P0 BRA `(.L_x_10787) ;  /* 0x00000000000c8947 */ /* 0x000fea0003800000 */
[----:B------:R-:W2:Y:S04]  /*1670*/  LDG.E R3, desc[UR40][R6.64] ;  /* 0x0000002806037981 */ /* 0x000ea8000c1e1900 */
[----:B------:R-:W2:Y:S02]  /*1680*/  LDG.E R28, desc[UR40][R6.64+0x4] ;  /* 0x00000428061c7981 */ /* 0x000ea4000c1e1900 */
[----:B--2---:R-:W-:-:S07]  /*1690*/  IMAD.IADD R28, R28, 0x1, -R3 ;  /* 0x000000011c1c7824 */ /* 0x004fce00078e0a03 */
.L_x_10787:
[----:B------:R-:W-:Y:S01]  /*16a0*/  ULDC.64 UR4, c[0x0][0xa10] ;  /* 0x0002840000047ab9 */ /* 0x000fe20000000a00 */
[----:B0-----:R-:W0:Y:S01]  /*16b0*/  LDC R6, c[0x0][0x448] ;  /* 0x00011200ff067b82 */ /* 0x001e220000000800 */
[----:B------:R-:W-:-:S04]  /*16c0*/  ISETP.NE.U32.AND P0, PT, RZ, UR4, PT ;  /* 0x00000004ff007c0c */ /* 0x000fc8000bf05070 */
[----:B------:R-:W-:Y:S01]  /*16d0*/  ISETP.NE.AND.EX P0, PT, RZ, UR5, PT, P0 ;  /* 0x00000005ff007c0c */ /* 0x000fe2000bf05300 */
[----:B------:R-:W-:-:S12]  /*16e0*/  ULDC.64 UR4, c[0x0][0xa30] ;  /* 0x00028c0000047ab9 */ /* 0x000fd80000000a00 */
[----:B--2---:R-:W2:Y:S02]  /*16f0*/  @P0 LDC.64 R2, c[0x0][0xa10] ;  /* 0x00028400ff020b82 */ /* 0x004ea40000000a00 */
[----:B--2---:R-:W-:-:S05]  /*1700*/  @P0 IMAD.WIDE R2, R32, 0x4, R2 ;  /* 0x0000000420020825 */ /* 0x004fca00078e0202 */
[----:B------:R-:W2:Y:S04]  /*1710*/  @P0 LDG.E R0, desc[UR40][R2.64] ;  /* 0x0000002802000981 */ /* 0x000ea8000c1e1900 */
[----:B------:R3:W2:Y:S01]  /*1720*/  @P0 LDG.E R7, desc[UR40][R2.64+0x4] ;  /* 0x0000042802070981 */ /* 0x0006a2000c1e1900 */
[----:B------:R-:W-:Y:S01]  /*1730*/  ISETP.NE.U32.AND P1, PT, RZ, UR4, PT ;  /* 0x00000004ff007c0c */ /* 0x000fe2000bf25070 */
[----:B-----5:R-:W-:-:S03]  /*1740*/  IMAD.MOV.U32 R24, RZ, RZ, R28 ;  /* 0x000000ffff187224 */ /* 0x020fc600078e001c */
[----:B------:R-:W-:-:S13]  /*1750*/  ISETP.NE.AND.EX P1, PT, RZ, UR5, PT, P1 ;  /* 0x00000005ff007c0c */ /* 0x000fda000bf25310 */
[----:B------:R-:W-:-:S04]  /*1760*/  @P1 IADD3 R4, P2, R34, UR4, RZ ;  /* 0x0000000422041c10 */ /* 0x000fc8000ff5e0ff */
[----:B------:R-:W-:-:S05]  /*1770*/  @P1 IADD3.X R5, R33, UR5, RZ, P2, !PT ;  /* 0x0000000521051c10 */ /* 0x000fca00097fe4ff */
[----:B------:R4:W5:Y:S01]  /*1780*/  @P1 LDG.E R24, desc[UR40][R4.64] ;  /* 0x0000002804181981 */ /* 0x000962000c1e1900 */
[----:B0-----:R-:W-:Y:S01]  /*1790*/  ISETP.NE.AND P1, PT, R6, 0x1, PT ;  /* 0x000000010600780c */ /* 0x001fe20003f25270 */
[----:B------:R-:W-:Y:S01]  /*17a0*/  IMAD R12, R29, 0xc0, RZ ;  /* 0x000000c01d0c7824 */ /* 0x000fe200078e02ff */
[----:B------:R-:W-:Y:S01]  /*17b0*/  BSSY B0, `(.L_x_10788) ;  /* 0x000003a000007945 */ /* 0x000fe20003800000 */
[----:B------:R-:W-:Y:S02]  /*17c0*/  IMAD.IADD R9, R28, 0x1, -R9 ;  /* 0x000000011c097824 */ /* 0x000fe400078e0a09 */
[----:B---3--:R-:W-:Y:S01]  /*17d0*/  VIADD R2, R12, 0xbf ;  /* 0x000000bf0c027836 */ /* 0x008fe20000000000 */
[----:B------:R0:W-:Y:S07]  /*17e0*/  STL [R1+0x1c], R12 ;  /* 0x00001c0c01007387 */ /* 0x0001ee0000100800 */
[----:B------:R-:W3:Y:S01]  /*17f0*/  @P1 LDC R11, c[0x0][0x44c] ;  /* 0x00011300ff0b1b82 */ /* 0x000ee20000000800 */
[----:B0-----:R-:W-:-:S07]  /*1800*/  LOP3.LUT R12, R8, 0xff, RZ, 0xc0, !PT ;  /* 0x000000ff080c7812 */ /* 0x001fce00078ec0ff */
[----:B------:R-:W0:Y:S01]  /*1810*/  @P1 LDC R3, c[0x0][0x450] ;  /* 0x00011400ff031b82 */ /* 0x000e220000000800 */
[----:B--2---:R-:W-:Y:S02]  /*1820*/  @P0 IMAD.IADD R26, R7, 0x1, -R0 ;  /* 0x00000001071a0824 */ /* 0x004fe400078e0a00 */
[----:B---3--:R-:W-:-:S04]  /*1830*/  @P1 IMAD.HI.U32 R0, R2, R11, RZ ;  /* 0x0000000b02001227 */ /* 0x008fc800078e00ff */
[----:B----4-:R-:W-:Y:S01]  /*1840*/  IMAD.IADD R4, R9, 0x1, R26 ;  /* 0x0000000109047824 */ /* 0x010fe200078e021a */
[----:B0-----:R-:W-:-:S03]  /*1850*/  @P1 SHF.R.U32.HI R2, RZ, R3, R0 ;  /* 0x00000003ff021219 */ /* 0x001fc60000011600 */
[C---:B------:R-:W-:Y:S01]  /*1860*/  VIADD R0, R4.reuse, 0x7f ;  /* 0x0000007f04007836 */ /* 0x040fe20000000000 */
[----:B------:R-:W-:Y:S01]  /*1870*/  IADD3 R88, R4, 0x80, -R10 ;  /* 0x0000008004587810 */ /* 0x000fe20007ffe80a */
[----:B------:R0:W-:Y:S03]  /*1880*/  STL [R1+0x28], R4 ;  /* 0x0000280401007387 */ /* 0x0001e60000100800 */
[----:B------:R-:W-:Y:S01]  /*1890*/  SHF.R.S32.HI R3, RZ, 0x1f, R0 ;  /* 0x0000001fff037819 */ /* 0x000fe20000011400 */
[----:B------:R-:W-:Y:S01]  /*18a0*/  IMAD.IADD R2, R88, 0x1, R2 ;  /* 0x0000000158027824 */ /* 0x000fe200078e0202 */
[----:B------:R2:W-:Y:S02]  /*18b0*/  STL [R1+0x5c], R12 ;  /* 0x00005c0c01007387 */ /* 0x0005e40000100800 */
[----:B------:R-:W-:Y:S02]  /*18c0*/  LEA.HI R3, R3, R0, RZ, 0x7 ;  /* 0x0000000003037211 */ /* 0x000fe400078f38ff */
[----:B------:R-:W-:-:S02]  /*18d0*/  SHF.R.S32.HI R5, RZ, 0x1f, R2 ;  /* 0x0000001fff057819 */ /* 0x000fc40000011402 */
[----:B0-----:R-:W-:Y:S02]  /*18e0*/  SHF.R.U32.HI R4, RZ, 0x10, R8 ;  /* 0x00000010ff047819 */ /* 0x001fe40000011608 */
[----:B------:R-:W-:Y:S02]  /*18f0*/  LEA.HI R5, R5, R2, RZ, 0x7 ;  /* 0x0000000205057211 */ /* 0x000fe400078f38ff */
[----:B------:R-:W-:Y:S01]  /*1900*/  SHF.R.S32.HI R89, RZ, 0x7, R3 ;  /* 0x00000007ff597819 */ /* 0x000fe20000011403 */
[----:B------:R2:W-:Y:S01]  /*1910*/  STL [R1+0x44], R4 ;  /* 0x0000440401007387 */ /* 0x0005e20000100800 */
[----:B------:R-:W-:-:S04]  /*1920*/  SHF.R.S32.HI R0, RZ, 0x7, R5 ;  /* 0x00000007ff007819 */ /* 0x000fc80000011405 */
[----:B------:R-:W-:Y:S01]  /*1930*/  VIMNMX R6, R89, R0, PT ;  /* 0x0000000059067248 */ /* 0x000fe20003fe0100 */
[----:B------:R-:W-:-:S03]  /*1940*/  IMAD.MOV.U32 R0, RZ, RZ, RZ ;  /* 0x000000ffff007224 */ /* 0x000fc600078e00ff */
[----:B------:R-:W-:-:S13]  /*1950*/  ISETP.GE.AND P0, PT, R6, 0x1, PT ;  /* 0x000000010600780c */ /* 0x000fda0003f06270 */
[----:B--2---:R-:W-:Y:S05]  /*1960*/  @!P0 BRA `(.L_x_10789) ;  /* 0x0000000000788947 */ /* 0x004fea0003800000 */
[----:B------:R-:W-:Y:S01]  /*1970*/  ISETP.NE.AND P0, PT, R4, RZ, PT ;  /* 0x000000ff0400720c */ /* 0x000fe20003f05270 */
[----:B------:R-:W-:-:S03]  /*1980*/  ULDC UR4, c[0x0][0x9f0] ;  /* 0x00027c0000047ab9 */ /* 0x000fc60000000800 */
[----:B------:R-:W-:-:S04]  /*1990*/  SEL R11, R4, UR4, P0 ;  /* 0x00000004040b7c07 */ /* 0x000fc80008000000 */
[-C--:B------:R-:W-:Y:S02]  /*19a0*/  IABS R5, R11.reuse ;  /* 0x0000000b00057213 */ /* 0x080fe40000000000 */
[----:B------:R-:W-:Y:S02]  /*19b0*/  IADD3 R0, R11, -0x1, R6 ;  /* 0xffffffff0b007810 */ /* 0x000fe40007ffe006 */
[----:B------:R-:W0:Y:S01]  /*19c0*/  I2F.RP R4, R5 ;  /* 0x0000000500047306 */ /* 0x000e220000209400 */
[----:B-1----:R-:W-:-:S05]  /*19d0*/  IABS R10, R11 ;  /* 0x0000000b000a7213 */ /* 0x002fca0000000000 */
        /* <DEDUP_REMOVED lines=23> */
.L_x_10789:
[----:B------:R-:W-:Y:S05]  /*1b50*/  BSYNC B0 ;  /* 0x0000000000007941 */ /* 0x000fea0003800000 */
.L_x_10788:
        /* <DEDUP_REMOVED lines=27> */
[----:B-1----:R-:W-:Y:S02]  /*1d10*/  IMAD.U32 R10, RZ, RZ, UR6 ;  /* 0x00000006ff0a7e24 */ /* 0x002fe4000f8e00ff */
[----:B------:R-:W-:Y:S02]  /*1d20*/  IMAD.U32 R6, RZ, RZ, UR4 ;  /* 0x00000004ff067e24 */ /* 0x000fe4000f8e00ff */
[----:B------:R-:W-:-:S02]  /*1d30*/  IMAD.U32 R7, RZ, RZ, UR5 ;  /* 0x00000005ff077e24 */ /* 0x000fc4000f8e00ff */
[----:B------:R-:W-:Y:S02]  /*1d40*/  IMAD.U32 R11, RZ, RZ, UR7 ;  /* 0x00000007ff0b7e24 */ /* 0x000fe4000f8e00ff */
[----:B------:R-:W-:Y:S02]  /*1d50*/  IMAD.MOV.U32 R8, RZ, RZ, 0x70 ;  /* 0x00000070ff087424 */ /* 0x000fe400078e00ff */
[----:B------:R-:W-:Y:S02]  /*1d60*/  IMAD.MOV.U32 R12, RZ, RZ, 0x1 ;  /* 0x00000001ff0c7424 */ /* 0x000fe400078e00ff */
[----:B0-----:R-:W-:-:S07]  /*1d70*/  IMAD.MOV.U32 R13, RZ, RZ, RZ ;  /* 0x000000ffff0d7224 */ /* 0x001fce00078e00ff */
[----:B------:R-:W-:-:S07]  /*1d80*/  LEPC R20, `(.L_x_10792) ;  /* 0x000000001014794e */ /* 0x000fce0000000000 */
[----:B--2--5:R-:W-:Y:S05]  /*1d90*/  CALL.ABS.NOINC R14 ;  /* 0x000000000e007343 */ /* 0x024fea0003c00000 */
.L_x_10792:
[----:B------:R-:W-:Y:S05]  /*1da0*/  BSYNC B6 ;  /* 0x0000000000067941 */ /* 0x000fea0003800000 */
.L_x_10791:
        /* <DEDUP_REMOVED lines=20> */
.L_x_10794:
[----:B------:R-:W-:Y:S05]  /*1ef0*/  BSYNC B6 ;  /* 0x0000000000067941 */ /* 0x000fea0003800000 */
.L_x_10793:
[----:B------:R-:W-:Y:S01]  /*1f00*/  ULDC.64 UR4, c[0x0][0x9f8] ;  /* 0x00027e0000047ab9 */ /* 0x000fe20000000a00 */
[----:B------:R-:W-:Y:S01]  /*1f10*/  IMAD.MOV.U32 R0, RZ, RZ, R32 ;  /* 0x000000ffff007224 */ /* 0x000fe200078e0020 */
[----:B------:R-:W-:Y:S01]  /*1f20*/  ISETP.NE.U32.AND P0, PT, RZ, UR4, PT ;  /* 0x00000004ff007c0c */ /* 0x000fe2000bf05070 */
[----:B------:R-:W2:Y:S01]  /*1f30*/  LDL R20, [R1+0x10] ;  /* 0x0000100001147983 */ /* 0x000ea20000100800 */
[----:B------:R-:W0:Y:S01]  /*1f40*/  LDC.64 R68, c[0x0][0x300] ;  /* 0x0000c000ff447b82 */ /* 0x000e220000000a00 */
[----:B------:R-:W-:Y:S01]  /*1f50*/  IMAD.IADD R30, R27, 0x1, R28 ;  /* 0x000000011b1e7824 */ /* 0x000fe200078e021c */
[----:B------:R-:W-:Y:S01]  /*1f60*/  ISETP.NE.AND.EX P0, PT, RZ, UR5, PT, P0 ;  /* 0x00000005ff007c0c */ /* 0x000fe2000bf05300 */
[----:B------:R-:W-:Y:S01]  /*1f70*/  ULDC.64 UR8, c[0x0][0xa08] ;  /* 0x0002820000087ab9 */ /* 0x000fe20000000a00 */
[----:B------:R-:W-:Y:S01]  /*1f80*/  SHF.R.S32.HI R23, RZ, 0x1f, R22 ;  /* 0x0000001fff177819 */ /* 0x000fe20000011416 */
[----:B------:R-:W-:-:S03]  /*1f90*/  ULDC.64 UR6, c[0x0][0x330] ;  /* 0x0000cc0000067ab9 */ /* 0x000fc60000000a00 */
[----:B------:R-:W3:Y:S07]  /*1fa0*/  LDC.64 R66, c[0x0][0x3f8] ;  /* 0x0000fe00ff427b82 */ /* 0x000eee0000000a00 */
[----:B------:R-:W-:Y:S01]  /*1fb0*/  @P0 IADD3 R4, P1, R34, UR4, RZ ;  /* 0x0000000422040c10 */ /* 0x000fe2000ff3e0ff */
[----:B------:R-:W4:Y:S03]  /*1fc0*/  LDC R61, c[0x0][0x3f4] ;  /* 0x0000fd00ff3d7b82 */ /* 0x000f260000000800 */
[----:B------:R-:W-:Y:S01]  /*1fd0*/  @P0 IADD3.X R5, R33, UR5, RZ, P1, !PT ;  /* 0x0000000521050c10 */ /* 0x000fe20008ffe4ff */
[----:B------:R-:W-:-:S04]  /*1fe0*/  ULDC.64 UR4, c[0x0][0x308] ;  /* 0x0000c20000047ab9 */ /* 0x000fc80000000a00 */
[----:B------:R1:W2:Y:S01]  /*1ff0*/  @P0 LDG.E R0, desc[UR40][R4.64] ;  /* 0x0000002804000981 */ /* 0x0002a2000c1e1900 */
[----:B------:R-:W-:Y:S01]  /*2000*/  SHF.R.S32.HI R3, RZ, 0x1f, R30 ;  /* 0x0000001fff037819 */ /* 0x000fe2000001141e */
[----:B0-----:R-:W-:Y:S01]  /*2010*/  IMAD.WIDE.U32 R6, R30, R68, RZ ;  /* 0x000000441e067225 */ /* 0x001fe200078e00ff */
[----:B------:R-:W-:-:S03]  /*2020*/  ISETP.NE.U32.AND P0, PT, RZ, UR8, PT ;  /* 0x00000008ff007c0c */ /* 0x000fc6000bf05070 */
[----:B------:R-:W-:Y:S01]  /*2030*/  IMAD R8, R3, R68, RZ ;  /* 0x0000004403087224 */ /* 0x000fe200078e02ff */
[----:B------:R-:W-:Y:S01]  /*2040*/  ISETP.NE.AND.EX P0, PT, RZ, UR9, PT, P0 ;  /* 0x00000009ff007c0c */ /* 0x000fe2000bf05300 */
[----:B------:R-:W-:Y:S02]  /*2050*/  VIADD R81, R22, 0x20 ;  /* 0x0000002016517836 */ /* 0x000fe40000000000 */
[----:B------:R-:W-:Y:S01]  /*2060*/  IMAD R9, R30, R69, R8 ;  /* 0x000000451e097224 */ /* 0x000fe200078e0208 */
[----:B------:R-:W-:Y:S01]  /*2070*/  SHF.R.S32.HI R14, RZ, 0x1f, R19 ;  /* 0x0000001fff0e7819 */ /* 0x000fe20000011413 */
[----:B------:R-:W-:-:S04]  /*2080*/  IMAD.WIDE.U32 R56, R31, UR6, R22 ;  /* 0x000000061f387c25 */ /* 0x000fc8000f8e0016 */
[----:B------:R-:W-:Y:S02]  /*2090*/  IMAD.IADD R7, R7, 0x1, R9 ;  /* 0x0000000107077824 */ /* 0x000fe400078e0209 */
[----:B------:R-:W-:Y:S02]  /*20a0*/  IMAD R12, R14, R68, RZ ;  /* 0x000000440e0c7224 */ /* 0x000fe400078e02ff */
[----:B-1----:R-:W-:-:S04]  /*20b0*/  IMAD.WIDE.U32 R4, R31, UR4, R6 ;  /* 0x000000041f047c25 */ /* 0x002fc8000f8e0006 */
[----:B------:R-:W-:Y:S01]  /*20c0*/  IMAD R59, R31, UR5, R5 ;  /* 0x000000051f3b7c24 */ /* 0x000fe2000f8e0205 */
[----:B------:R-:W-:Y:S01]  /*20d0*/  ULDC.64 UR4, c[0x0][0x310] ;  /* 0x0000c40000047ab9 */ /* 0x000fe20000000a00 */
[----:B------:R-:W-:Y:S02]  /*20e0*/  IMAD.MOV.U32 R58, RZ, RZ, R4 ;  /* 0x000000ffff3a7224 */ /* 0x000fe400078e0004 */
[----:B------:R-:W-:-:S04]  /*20f0*/  IMAD.WIDE.U32 R6, R19, R68, R22 ;  /* 0x0000004413067225 */ /* 0x000fc800078e0016 */
[----:B------:R-:W-:Y:S01]  /*2100*/  IMAD R12, R19, R69, R12 ;  /* 0x00000045130c7224 */ /* 0x000fe200078e020c */
[----:B----4-:R-:W-:Y:S02]  /*2110*/  ISETP.GE.AND P2, PT, R81, R61, PT ;  /* 0x0000003d5100720c */ /* 0x010fe40003f46270 */
[----:B------:R-:W-:Y:S01]  /*2120*/  SHF.R.S32.HI R155, RZ, 0x1f, R154 ;  /* 0x0000001fff9b7819 */ /* 0x000fe2000001149a */
[----:B---3--:R-:W-:-:S04]  /*2130*/  IMAD.WIDE.U32 R52, R19, R66, R22 ;  /* 0x0000004213347225 */ /* 0x008fc800078e0016 */
[----:B------:R-:W-:-:S04]  /*2140*/  IMAD.WIDE.U32 R54, R19, R66, R154 ;  /* 0x0000004213367225 */ /* 0x000fc800078e009a */
[----:B------:R-:W-:Y:S01]  /*2150*/  IMAD R57, R31, UR7, R57 ;  /* 0x000000071f397c24 */ /* 0x000fe2000f8e0239 */
[----:B------:R-:W-:Y:S01]  /*2160*/  ULDC.64 UR6, c[0x0][0x338] ;  /* 0x0000ce0000067ab9 */ /* 0x000fe20000000a00 */
[----:B------:R-:W-:Y:S02]  /*2170*/  SHF.R.U32.HI R21, RZ, 0x3, R157 ;  /* 0x00000003ff157819 */ /* 0x000fe4000001169d */
[----:B-----5:R-:W-:Y:S02]  /*2180*/  SHF.R.S32.HI R13, RZ, 0x1f, R24 ;  /* 0x0000001fff0d7819 */ /* 0x020fe40000011418 */
[----:B------:R-:W-:Y:S01]  /*2190*/  P2R R82, PR, RZ, 0x4 ;  /* 0x00000004ff527803 */ /* 0x000fe20000000000 */
[----:B------:R-:W-:Y:S01]  /*21a0*/  VIADD R65, R22, 0x40 ;  /* 0x0000004016417836 */ /* 0x000fe20000000000 */
[C---:B------:R-:W-:Y:S01]  /*21b0*/  SHF.L.U64.HI R69, R68.reuse, 0x7, R69 ;  /* 0x0000000744457819 */ /* 0x040fe20000010245 */
[----:B------:R-:W-:Y:S01]  /*21c0*/  IMAD.SHL.U32 R68, R68, 0x80, RZ ;  /* 0x0000008044447824 */ /* 0x000fe200078e00ff */
[----:B--2---:R-:W-:-:S02]  /*21d0*/  SHF.R.S32.HI R5, RZ, 0x1f, R0 ;  /* 0x0000001fff057819 */ /* 0x004fc40000011400 */
[----:B------:R-:W-:Y:S02]  /*21e0*/  SEL R9, R0, RZ, !P0 ;  /* 0x000000ff00097207 */ /* 0x000fe40004000000 */
[----:B------:R-:W-:Y:S02]  /*21f0*/  SEL R10, R5, RZ, !P0 ;  /* 0x000000ff050a7207 */ /* 0x000fe40004000000 */
[----:B------:R-:W0:Y:S01]  /*2200*/  LDC.64 R4, c[0x0][0x408] ;  /* 0x00010200ff047b82 */ /* 0x000e220000000a00 */
[----:B------:R-:W-:-:S04]  /*2210*/  IMAD.WIDE.U32 R58, R9, UR4, R58 ;  /* 0x00000004093a7c25 */ /* 0x000fc8000f8e003a */
[----:B------:R-:W-:Y:S01]  /*2220*/  IMAD R0, R10, UR4, RZ ;  /* 0x000000040a007c24 */ /* 0x000fe2000f8e02ff */
[----:B------:R-:W-:Y:S02]  /*2230*/  ULDC UR4, c[0x0][0x2f4] ;  /* 0x0000bd0000047ab9 */ /* 0x000fe40000000800 */
[----:B------:R-:W-:Y:S01]  /*2240*/  ISETP.GE.AND P1, PT, R81, UR4, PT ;  /* 0x0000000451007c0c */ /* 0x000fe2000bf26270 */
[----:B------:R-:W-:Y:S01]  /*2250*/  IMAD R75, R9, UR5, R0 ;  /* 0x00000005094b7c24 */ /* 0x000fe2000f8e0200 */
[----:B------:R-:W-:Y:S02]  /*2260*/  ISETP.GE.AND P0, PT, R22, UR4, PT ;  /* 0x0000000416007c0c */ /* 0x000fe4000bf06270 */
[----:B------:R-:W-:Y:S01]  /*2270*/  SEL R8, RZ, 0xffffffff, P1 ;  /* 0xffffffffff087807 */ /* 0x000fe20000800000 */
[----:B------:R-:W-:Y:S01]  /*2280*/  IMAD.IADD R75, R59, 0x1, R75 ;  /* 0x000000013b4b7824 */ /* 0x000fe200078e024b */
[----:B------:R-:W-:Y:S02]  /*2290*/  SEL R0, RZ, 0x1, P0 ;  /* 0x00000001ff007807 */ /* 0x000fe40000000000 */
[----:B------:R-:W-:Y:S01]  /*22a0*/  IADD3 R80, P0, R58, R6, RZ ;  /* 0x000000063a507210 */ /* 0x000fe20007f1e0ff */
[----:B------:R-:W-:-:S02]  /*22b0*/  IMAD.SHL.U32 R11, R8, 0x2, RZ ;  /* 0x00000002080b7824 */ /* 0x000fc400078e00ff */
[----:B------:R-:W-:Y:S01]  /*22c0*/  IMAD R6, R14, R66, RZ ;  /* 0x000000420e067224 */ /* 0x000fe200078e02ff */
[----:B------:R-:W-:Y:S02]  /*22d0*/  IADD3.X R74, R75, R7, R12, P0, !PT ;  /* 0x000000074b4a7210 */ /* 0x000fe400007fe40c */
[----:B------:R-:W-:Y:S02]  /*22e0*/  ISETP.GE.AND P0, PT, R22, R61, PT ;  /* 0x0000003d1600720c */ /* 0x000fe40003f06270 */
[----:B------:R-:W-:Y:S01]  /*22f0*/  LOP3.LUT R0, R11, 0x2, R0, 0xe2, !PT ;  /* 0x000000020b007812 */ /* 0x000fe200078ee200 */
[----:B------:R-:W-:Y:S01]  /*2300*/  IMAD R11, R19, R67, R6 ;  /* 0x00000043130b7224 */ /* 0x000fe200078e0206 */
[C---:B------:R-:W-:Y:S01]  /*2310*/  SEL R7, R61.reuse, RZ, P0 ;  /* 0x000000ff3d077207 */ /* 0x040fe20000000000 */
[----:B0-----:R-:W-:Y:S01]  /*2320*/  IMAD R8, R14, R4, RZ ;  /* 0x000000040e087224 */ /* 0x001fe200078e02ff */
[----:B------:R-:W-:-:S03]  /*2330*/  SEL R6, R61, RZ, P2 ;  /* 0x000000ff3d067207 */ /* 0x000fc60001000000 */
[----:B------:R-:W-:Y:S02]  /*2340*/  IMAD R15, R19, R5, R8 ;  /* 0x00000005130f7224 */ /* 0x000fe400078e0208 */
[----:B------:R-:W-:Y:S02]  /*2350*/  IMAD.IADD R7, R22, 0x1, R7 ;  /* 0x0000000116077824 */ /* 0x000fe400078e0207 */
[----:B------:R-:W-:Y:S02]  /*2360*/  IMAD.IADD R8, R81, 0x1, R6 ;  /* 0x0000000151087824 */ /* 0x000fe400078e0206 */
[----:B------:R-:W-:Y:S01]  /*2370*/  IMAD.IADD R55, R55, 0x1, R11 ;  /* 0x0000000137377824 */ /* 0x000fe200078e020b */
[----:B------:R-:W-:Y:S01]  /*2380*/  SHF.R.S32.HI R6, RZ, 0x1f, R7 ;  /* 0x0000001fff067819 */ /* 0x000fe20000011407 */
[----:B------:R-:W-:Y:S01]  /*2390*/  IMAD.IADD R53, R11, 0x1, R53 ;  /* 0x000000010b357824 */ /* 0x000fe200078e0235 */
[----:B------:R-:W-:Y:S01]  /*23a0*/  SHF.R.S32.HI R11, RZ, 0x1f, R8 ;  /* 0x0000001fff0b7819 */ /* 0x000fe20000011408 */
[----:B------:R-:W-:Y:S01]  /*23b0*/  IMAD R10, R10, UR6, RZ ;  /* 0x000000060a0a7c24 */ /* 0x000fe2000f8e02ff */
[----:B------:R-:W-:-:S02]  /*23c0*/  LEA.HI R73, R6, R7, RZ, 0x4 ;  /* 0x0000000706497211 */ /* 0x000fc400078f20ff */
[CC--:B------:R-:W-:Y:S02]  /*23d0*/  LEA.HI R72, R11.reuse, R8.reuse, RZ, 0x4 ;  /* 0x000000080b487211 */ /* 0x0c0fe400078f20ff */
[----:B------:R-:W-:Y:S02]  /*23e0*/  LEA.HI R6, R6, R7, RZ, 0x5 ;  /* 0x0000000706067211 */ /* 0x000fe400078f28ff */
[----:B------:R-:W-:Y:S01]  /*23f0*/  LEA.HI R8, R11, R8, RZ, 0x5 ;  /* 0x000000080b087211 */ /* 0x000fe200078f28ff */
[----:B------:R-:W-:-:S04]  /*2400*/  IMAD.WIDE.U32 R56, R9, UR6, R56 ;  /* 0x0000000609387c25 */ /* 0x000fc8000f8e0038 */
[----:B------:R-:W-:Y:S02]  /*2410*/  IMAD R9, R9, UR7, R10 ;  /* 0x0000000709097c24 */ /* 0x000fe4000f8e020a */
[----:B------:R-:W-:Y:S01]  /*2420*/  IMAD.SHL.U32 R7, R6, 0x80, RZ ;  /* 0x0000008006077824 */ /* 0x000fe200078e00ff */
[C---:B------:R-:W-:Y:S01]  /*2430*/  LOP3.LUT R6, R157.reuse, 0x10, R73, 0xf8, !PT ;  /* 0x000000109d067812 */ /* 0x040fe200078ef849 */
[----:B------:R-:W-:Y:S01]  /*2440*/  IMAD.SHL.U32 R10, R8, 0x80, RZ ;  /* 0x00000080080a7824 */ /* 0x000fe200078e00ff */
[----:B------:R-:W-:Y:S02]  /*2450*/  LOP3.LUT R8, R157, 0x10, R72, 0xf8, !PT ;  /* 0x000000109d087812 */ /* 0x000fe400078ef848 */
[----:B------:R-:W-:Y:S02]  /*2460*/  LOP3.LUT R7, R7, 0xfffff000, RZ, 0xc0, !PT ;  /* 0xfffff00007077812 */ /* 0x000fe400078ec0ff */
[----:B------:R-:W-:Y:S02]  /*2470*/  LOP3.LUT R6, R6, R21, RZ, 0x3c, !PT ;  /* 0x0000001506067212 */ /* 0x000fe400078e3cff */
[----:B------:R-:W-:-:S02]  /*2480*/  LOP3.LUT R10, R10, 0xfffff000, RZ, 0xc0, !PT ;  /* 0xfffff0000a0a7812 */ /* 0x000fc400078ec0ff */
[----:B------:R-:W-:Y:S02]  /*2490*/  LOP3.LUT R11, R8, R21, RZ, 0x3c, !PT ;  /* 0x00000015080b7212 */ /* 0x000fe400078e3cff */
[--C-:B------:R-:W-:Y:S02]  /*24a0*/  IADD3 R71, R6, R7, R20.reuse ;  /* 0x0000000706477210 */ /* 0x100fe40007ffe014 */
[----:B------:R-:W-:Y:S02]  /*24b0*/  IADD3 R70, R11, R10, R20 ;  /* 0x0000000a0b467210 */ /* 0x000fe40007ffe014 */
[----:B------:R-:W0:Y:S01]  /*24c0*/  S2R R20, SR_TID.X ;  /* 0x0000000000147919 */ /* 0x000e220000002100 */
[----:B------:R-:W-:-:S04]  /*24d0*/  IMAD.WIDE.U32 R50, R19, R4, R154 ;  /* 0x0000000413327225 */ /* 0x000fc800078e009a */
[C---:B------:R-:W-:Y:S01]  /*24e0*/  IMAD.WIDE.U32 R48, R19.reuse, R4, R22 ;  /* 0x0000000413307225 */ /* 0x040fe200078e0016 */
[----:B------:R-:W-:-:S03]  /*24f0*/  IADD3 R30, P2, R19, R30, RZ ;  /* 0x0000001e131e7210 */ /* 0x000fc60007f5e0ff */
[----:B------:R-:W-:Y:S02]  /*2500*/  IMAD R6, R13, R66, RZ ;  /* 0x000000420d067224 */ /* 0x000fe400078e02ff */
[----:B------:R-:W-:Y:S02]  /*2510*/  IMAD.IADD R51, R51, 0x1, R15 ;  /* 0x0000000133337824 */ /* 0x000fe400078e020f */
[----:B------:R-:W-:Y:S02]  /*2520*/  IMAD.IADD R49, R15, 0x1, R49 ;  /* 0x000000010f317824 */ /* 0x000fe400078e0231 */
[----:B------:R-:W-:Y:S01]  /*2530*/  IMAD R13, R13, R4, RZ ;  /* 0x000000040d0d7224 */ /* 0x000fe200078e02ff */
[----:B------:R-:W-:Y:S01]  /*2540*/  LOP3.LUT R7, R72, 0xfffffff0, RZ, 0xc0, !PT ;  /* 0xfffffff048077812 */ /* 0x000fe200078ec0ff */
[C---:B------:R-:W-:Y:S02]  /*2550*/  IMAD R21, R24.reuse, R67, R6 ;  /* 0x0000004318157224 */ /* 0x040fe400078e0206 */
[----:B------:R-:W-:Y:S01]  /*2560*/  IMAD.WIDE.U32 R54, R24, R66, R54 ;  /* 0x0000004218367225 */ /* 0x000fe200078e0036 */
[----:B------:R-:W-:-:S03]  /*2570*/  SHF.L.U64.HI R67, R66, 0x7, R67 ;  /* 0x0000000742437819 */ /* 0x000fc60000010243 */
[----:B------:R-:W-:Y:S01]  /*2580*/  IMAD.WIDE.U32 R52, R24, R66, R52 ;  /* 0x0000004218347225 */ /* 0x000fe200078e0034 */
[----:B0-----:R-:W-:-:S03]  /*2590*/  SHF.R.U32.HI R20, RZ, 0x7, R20 ;  /* 0x00000007ff147819 */ /* 0x001fc60000011614 */
[C---:B------:R-:W-:Y:S02]  /*25a0*/  IMAD R13, R24.reuse, R5, R13 ;  /* 0x00000005180d7224 */ /* 0x040fe400078e020d */
[----:B------:R-:W-:-:S04]  /*25b0*/  IMAD.WIDE.U32 R50, R24, R4, R50 ;  /* 0x0000000418327225 */ /* 0x000fc800078e0032 */
[----:B------:R-:W-:Y:S01]  /*25c0*/  VIADD R62, R20, 0x8 ;  /* 0x00000008143e7836 */ /* 0x000fe20000000000 */
[----:B------:R-:W-:Y:S01]  /*25d0*/  LOP3.LUT R20, R73, 0xfffffff0, RZ, 0xc0, !PT ;  /* 0xfffffff049147812 */ /* 0x000fe200078ec0ff */
[----:B------:R-:W-:Y:S01]  /*25e0*/  IMAD.WIDE.U32 R48, R24, R4, R48 ;  /* 0x0000000418307225 */ /* 0x000fe200078e0030 */
[----:B------:R-:W-:Y:S02]  /*25f0*/  SHF.L.U64.HI R64, R4, 0x7, R5 ;  /* 0x0000000704407819 */ /* 0x000fe40000010205 */
[----:B------:R-:W-:Y:S01]  /*2600*/  LOP3.LUT R60, R0, 0x1, RZ, 0xc0, !PT ;  /* 0x00000001003c7812 */ /* 0x000fe200078ec0ff */
[----:B------:R-:W-:Y:S01]  /*2610*/  IMAD.SHL.U32 R63, R4, 0x80, RZ ;  /* 0x00000080043f7824 */ /* 0x000fe200078e00ff */
[----:B------:R-:W-:Y:S01]  /*2620*/  LOP3.LUT R28, R0, 0x2, RZ, 0xc0, !PT ;  /* 0x00000002001c7812 */ /* 0x000fe200078ec0ff */
[----:B------:R-:W-:Y:S01]  /*2630*/  IMAD.X R31, R14, 0x1, R3, P2 ;  /* 0x000000010e1f7824 */ /* 0x000fe200010e0603 */
[----:B------:R-:W-:Y:S01]  /*2640*/  ISETP.GE.AND P1, PT, R65, UR4, PT ;  /* 0x0000000441007c0c */ /* 0x000fe2000bf26270 */
[----:B------:R-:W-:Y:S01]  /*2650*/  IMAD.IADD R27, R55, 0x1, R21 ;  /* 0x00000001371b7824 */ /* 0x000fe200078e0215 */
[----:B------:R-:W-:Y:S01]  /*2660*/  SHF.R.S32.HI R4, RZ, 0x1f, R20 ;  /* 0x0000001fff047819 */ /* 0x000fe20000011414 */
[----:B------:R-:W-:Y:S01]  /*2670*/  IMAD.SHL.U32 R66, R66, 0x80, RZ ;  /* 0x0000008042427824 */ /* 0x000fe200078e00ff */
[----:B------:R-:W-:Y:S01]  /*2680*/  SHF.R.S32.HI R3, RZ, 0x1f, R7 ;  /* 0x0000001fff037819 */ /* 0x000fe20000011407 */
[----:B------:R-:W-:-:S02]  /*2690*/  IMAD.SHL.U32 R61, R61, 0x2, RZ ;  /* 0x000000023d3d7824 */ /* 0x000fc400078e00ff */
[----:B------:R-:W-:Y:S02]  /*26a0*/  IMAD.IADD R21, R21, 0x1, R53 ;  /* 0x0000000115157824 */ /* 0x000fe400078e0235 */
[----:B------:R-:W-:Y:S02]  /*26b0*/  IMAD.IADD R6, R51, 0x1, R13 ;  /* 0x0000000133067824 */ /* 0x000fe400078e020d */
[----:B------:R-:W-:Y:S02]  /*26c0*/  IMAD.IADD R5, R13, 0x1, R49 ;  /* 0x000000010d057824 */ /* 0x000fe400078e0231 */
[----:B------:R-:W-:-:S07]  /*26d0*/  IMAD.IADD R0, R57, 0x1, R9 ;  /* 0x0000000139007824 */ /* 0x000fce00078e0209 */
.L_x_10834:
[----:B-1----:R-:W2:Y:S01]  /*26e0*/  LDL R8, [R1+0x34] ;  /* 0x0000340001087983 */ /* 0x002ea20000100800 */
[----:B------:R-:W0:Y:S01]  /*26f0*/  LDC R87, c[0x0][0x3f4] ;  /* 0x0000fd00ff577b82 */ /* 0x000e220000000800 */
[----:B------:R-:W-:Y:S01]  /*2700*/  VIADD R2, R2, 0xffffffff ;  /* 0xffffffff02027836 */ /* 0x000fe20000000000 */
[----:B------:R-:W-:Y:S05]  /*2710*/  YIELD ;  /* 0x0000000000007946 */ /* 0x000fea0003800000 */
[----:B------:R-:W-:Y:S01]  /*2720*/  SHF.R.S32.HI R11, RZ, 0x1f, R2 ;  /* 0x0000001fff0b7819 */ /* 0x000fe20000011402 */
[----:B----4-:R-:W1:Y:S01]  /*2730*/  LDC.64 R76, c[0x0][0x2e8] ;  /* 0x0000ba00ff4c7b82 */ /* 0x010e620000000a00 */
[-C--:B------:R-:W-:Y:S01]  /*2740*/  IMAD R9, R69, R2.reuse, RZ ;  /* 0x0000000245097224 */ /* 0x080fe200078e02ff */
[----:B------:R-:W-:Y:S01]  /*2750*/  BSSY B0, `(.L_x_10795) ;  /* 0x00003f2000007945 */ /* 0x000fe20003800000 */
[----:B---3--:R-:W-:Y:S01]  /*2760*/  IMAD.WIDE.U32 R40, R68, R2, RZ ;  /* 0x0000000244287225 */ /* 0x008fe200078e00ff */
[----:B------:R-:W-:-:S03]  /*2770*/  ISETP.GT.AND P2, PT, R2, R25, PT ;  /* 0x000000190200720c */ /* 0x000fc60003f44270 */
[----:B------:R-:W-:-:S04]  /*2780*/  IMAD R79, R11, R68, R9 ;  /* 0x000000440b4f7224 */ /* 0x000fc800078e0209 */
        /* <DEDUP_REMOVED lines=30> */
[----:B------:R-:W-:Y:S01]  /*2970*/  ULDC.64 UR4, c[0x0][0x3e8] ;  /* 0x0000fa0000047ab9 */ /* 0x000fe20000000a00 */
[----:B------:R-:W-:Y:S02]  /*2980*/  ULDC.64 UR6, c[0x0][0x400] ;  /* 0x0001000000067ab9 */ /* 0x000fe40000000a00 */
[----:B------:R-:W3:Y:S01]  /*2990*/  LDL R10, [R1+0xc] ;  /* 0x00000c00010a7983 */ /* 0x000ee20000100800 */
[----:B------:R-:W-:Y:S02]  /*29a0*/  IADD3 R44, P3, P5, R54, UR4, R44 ;  /* 0x00000004362c7c10 */ /* 0x000fe4000fd7e02c */
[----:B------:R-:W-:Y:S02]  /*29b0*/  CS2R R38, SRZ ;  /* 0x0000000000267805 */ /* 0x000fe4000001ff00 */
[----:B------:R-:W-:Y:S02]  /*29c0*/  CS2R R40, SRZ ;  /* 0x0000000000287805 */ /* 0x000fe4000001ff00 */
[----:B------:R-:W-:-:S02]  /*29d0*/  IADD3.X R45, R27, UR5, R78, P3, P5 ;  /* 0x000000051b2d7c10 */ /* 0x000fc40009fea44e */
[----:B------:R-:W-:-:S04]  /*29e0*/  IADD3 R42, P3, P5, R50, UR6, R42 ;  /* 0x00000006322a7c10 */ /* 0x000fc8000fd7e02a */
[----:B------:R-:W-:Y:S02]  /*29f0*/  IADD3.X R43, R6, UR7, R46, P3, P5 ;  /* 0x00000007062b7c10 */ /* 0x000fe40009fea42e */
[----:B------:R-:W-:Y:S02]  /*2a00*/  ISETP.GE.AND P5, PT, R154, R87, PT ;  /* 0x000000579a00720c */ /* 0x000fe40003fa6270 */
[----:B------:R-:W-:Y:S02]  /*2a10*/  CS2R R32, SRZ ;  /* 0x0000000000207805 */ /* 0x000fe4000001ff00 */
[----:B------:R-:W-:Y:S02]  /*2a20*/  CS2R R12, SRZ ;  /* 0x00000000000c7805 */ /* 0x000fe4000001ff00 */
[----:B------:R-:W-:Y:S02]  /*2a30*/  CS2R R34, SRZ ;  /* 0x0000000000227805 */ /* 0x000fe4000001ff00 */
[----:B------:R-:W-:-:S05]  /*2a40*/  CS2R R14, SRZ ;  /* 0x00000000000e7805 */ /* 0x000fca000001ff00 */
[----:B------:R0:W5:Y:S04]  /*2a50*/  @!P5 LDG.E.64 R38, desc[UR40][R44.64] ;  /* 0x000000282c26d981 */ /* 0x000168000c1e1b00 */
[----:B------:R0:W5:Y:S01]  /*2a60*/  @!P5 LDG.E.64 R40, desc[UR40][R42.64] ;  /* 0x000000282a28d981 */ /* 0x000162000c1e1b00 */
[-C--:B--2---:R-:W-:Y:S02]  /*2a70*/  ISETP.GE.AND P3, PT, R47, R87.reuse, PT ;  /* 0x000000572f00720c */ /* 0x084fe40003f66270 */
[----:B---3--:R-:W-:-:S11]  /*2a80*/  ISETP.GE.AND P5, PT, R10, R87, PT ;  /* 0x000000570a00720c */ /* 0x008fd60003fa6270 */
[----:B------:R0:W5:Y:S04]  /*2a90*/  @!P3 LDG.E.64 R32, desc[UR40][R44.64+0x10] ;  /* 0x000010282c20b981 */ /* 0x000168000c1e1b00 */
[----:B------:R0:W5:Y:S04]  /*2aa0*/  @!P5 LDG.E.64 R12, desc[UR40][R44.64+0x20] ;  /* 0x000020282c0cd981 */ /* 0x000168000c1e1b00 */
[----:B------:R0:W5:Y:S04]  /*2ab0*/  @!P3 LDG.E.64 R34, desc[UR40][R42.64+0x10] ;  /* 0x000010282a22b981 */ /* 0x000168000c1e1b00 */
[----:B------:R0:W5:Y:S02]  /*2ac0*/  @!P5 LDG.E.64 R14, desc[UR40][R42.64+0x20] ;  /* 0x000020282a0ed981 */ /* 0x000164000c1e1b00 */
.L_x_10799:
[----:B------:R-:W-:Y:S05]  /*2ad0*/  BSYNC B1 ;  /* 0x0000000000017941 */ /* 0x000fea0003800000 */
.L_x_10798:
        /* <DEDUP_REMOVED lines=9> */
.L_x_10800:
[----:B------:R-:W-:Y:S01]  /*2b70*/  IMAD R83, R17, 0x8, R16 ;  /* 0x0000000811537824 */ /* 0x000fe200078e0210 */
[----:B------:R-:W-:Y:S01]  /*2b80*/  SHF.L.U32 R86, R156, 0x1f, RZ ;  /* 0x0000001f9c567819 */ /* 0x000fe200000006ff */
[----:B------:R-:W-:Y:S03]  /*2b90*/  BSSY B1, `(.L_x_10801) ;  /* 0x0000003000017945 */ /* 0x000fe60003800000 */
[----:B------:R-:W0:Y:S02]  /*2ba0*/  SYNCS.PHASECHK.TRANS64.TRYWAIT P5, [R83+URZ+0x19c90], R86 ;  /* 0x019c9056530075a7 */ /* 0x000e2400080a017f */
[----:B0-----:R-:W-:Y:S05]  /*2bb0*/  @!P5 BRA `(.L_x_10802) ;  /* 0x000001c800dcd947 */ /* 0x001fea0003800000 */
.L_x_11065:
[----:B------:R-:W-:Y:S05]  /*2bc0*/  BSYNC B1 ;  /* 0x0000000000017941 */ /* 0x000fea0003800000 */
.L_x_10801:
        /* <DEDUP_REMOVED lines=70> */
[-C--:B------:R-:W-:Y:S02]  /*3030*/  F2FP.F16.E4M3.UNPACK_B R78, R39.reuse.H1 ;  /* 0x00000027ff4e723e */ /* 0x080fe400030006ff */
[----:B------:R-:W-:Y:S01]  /*3040*/  F2FP.F16.E4M3.UNPACK_B R79, R10.H1 ;  /* 0x0000000aff4f723e */ /* 0x000fe200030006ff */
[--C-:B------:R-:W-:Y:S01]  /*3050*/  HADD2.F32 R90, -RZ, R76.reuse.H0_H0 ;  /* 0x2000004cff5a7230 */ /* 0x100fe20000004100 */
[----:B------:R-:W-:Y:S01]  /*3060*/  F2FP.F16.E4M3.UNPACK_B R77, R39 ;  /* 0x00000027ff4d723e */ /* 0x000fe200020006ff */
[----:B------:R-:W-:Y:S01]  /*3070*/  HADD2.F32 R93, -RZ, R76.H1_H1 ;  /* 0x3000004cff5d7230 */ /* 0x000fe20000004100 */
[-C--:B------:R-:W-:Y:S01]  /*3080*/  F2FP.F16.E4M3.UNPACK_B R76, R38.reuse.H1 ;  /* 0x00000026ff4c723e */ /* 0x080fe200030006ff */
        /* <DEDUP_REMOVED lines=9> */
[-C--:B------:R-:W-:Y:S01]  /*3120*/  FMUL.FTZ R98, R91, R96.reuse ;  /* 0x000000605b627220 */ /* 0x080fe20000410000 */
[----:B------:R-:W-:Y:S01]  /*3130*/  HADD2.F32 R94, -RZ, R38.H1_H1 ;  /* 0x30000026ff5e7230 */ /* 0x000fe20000004100 */
[----:B------:R-:W-:Y:S01]  /*3140*/  F2FP.F16.E4M3.UNPACK_B R92, R11 ;  /* 0x0000000bff5c723e */ /* 0x000fe200020006ff */
[----:B------:R-:W-:Y:S01]  /*3150*/  FMUL.FTZ R96, R79, R96 ;  /* 0x000000604f607220 */ /* 0x000fe20000410000 */
[----:B------:R-:W-:Y:S01]  /*3160*/  F2FP.F16.E4M3.UNPACK_B R10, R10 ;  /* 0x0000000aff0a723e */ /* 0x000fe200020006ff */
[-C--:B------:R-:W-:Y:S01]  /*3170*/  FFMA.FTZ R39, R90, R95.reuse, -R39 ;  /* 0x0000005f5a277223 */ /* 0x080fe20000010827 */
[----:B------:R-:W-:Y:S01]  /*3180*/  FFMA.FTZ R90, R93, R95, R100 ;  /* 0x0000005f5d5a7223 */ /* 0x000fe20000010064 */
[----:B------:R-:W-:Y:S01]  /*3190*/  FFMA.FTZ R11, R79, R94, -R98 ;  /* 0x0000005e4f0b7223 */ /* 0x000fe20000010862 */
[----:B------:R-:W-:-:S02]  /*31a0*/  HADD2.F32 R79, -RZ, R92.H0_H0 ;  /* 0x2000005cff4f7230 */ /* 0x000fc40000004100 */
[----:B------:R-:W-:Y:S01]  /*31b0*/  FFMA.FTZ R96, R91, R94, R96 ;  /* 0x0000005e5b607223 */ /* 0x000fe20000010060 */
[----:B------:R-:W-:Y:S01]  /*31c0*/  HADD2.F32 R93, -RZ, R78.H0_H0 ;  /* 0x2000004eff5d7230 */ /* 0x000fe20000004100 */
[----:B------:R-:W-:Y:S01]  /*31d0*/  F2FP.SATFINITE.E4M3.F32.PACK_AB_MERGE_C R39, R90, R39, RZ ;  /* 0x000000275a27723e */ /* 0x000fe200048070ff */
[----:B------:R-:W-:Y:S01]  /*31e0*/  HADD2.F32 R92, -RZ, R92.H1_H1 ;  /* 0x3000005cff5c7230 */ /* 0x000fe20000004100 */
[----:B------:R-:W-:Y:S01]  /*31f0*/  F2FP.SATFINITE.E4M3.F32.PACK_AB_MERGE_C R8, R41, R40, R46 ;  /* 0x000000282908723e */ /* 0x000fe2000480702e */
[--C-:B------:R-:W-:Y:S02]  /*3200*/  HADD2.F32 R78, -RZ, R10.reuse.H0_H0 ;  /* 0x2000000aff4e7230 */ /* 0x100fe40000004100 */
[----:B------:R-:W-:Y:S01]  /*3210*/  FMUL.FTZ R95, R79, R93 ;  /* 0x0000005d4f5f7220 */ /* 0x000fe20000410000 */
[----:B------:R-:W-:Y:S01]  /*3220*/  HADD2.F32 R10, -RZ, R10.H1_H1 ;  /* 0x3000000aff0a7230 */ /* 0x000fe20000004100 */
[----:B------:R-:W-:Y:S01]  /*3230*/  F2FP.SATFINITE.E4M3.F32.PACK_AB_MERGE_C R11, R96, R11, RZ ;  /* 0x0000000b600b723e */ /* 0x000fe200048070ff */
[----:B------:R-:W-:-:S02]  /*3240*/  HADD2.F32 R91, -RZ, R77.H0_H0 ;  /* 0x2000004dff5b7230 */ /* 0x000fc40000004100 */
[----:B------:R-:W-:Y:S02]  /*3250*/  HADD2.F32 R77, -RZ, R38.H0_H0 ;  /* 0x20000026ff4d7230 */ /* 0x000fe40000004100 */
[----:B------:R-:W-:Y:S01]  /*3260*/  FMUL.FTZ R38, R92, R93 ;  /* 0x0000005d5c267220 */ /* 0x000fe20000410000 */
[----:B------:R-:W-:Y:S02]  /*3270*/  HADD2.F32 R76, -RZ, R76.H0_H0 ;  /* 0x2000004cff4c7230 */ /* 0x000fe40000004100 */
[-C--:B------:R-:W-:Y:S01]  /*3280*/  FMUL.FTZ R93, R10, R91.reuse ;  /* 0x0000005b0a5d7220 */ /* 0x080fe20000410000 */
[----:B------:R-:W-:-:S03]  /*3290*/  FMUL.FTZ R91, R78, R91 ;  /* 0x0000005b4e5b7220 */ /* 0x000fc60000410000 */
[-C--:B------:R-:W-:Y:S01]  /*32a0*/  FFMA.FTZ R93, R78, R77.reuse, -R93 ;  /* 0x0000004d4e5d7223 */ /* 0x080fe2000001085d */
[----:B------:R-:W-:Y:S01]  /*32b0*/  FFMA.FTZ R10, R10, R77, R91 ;  /* 0x0000004d0a0a7223 */ /* 0x000fe2000001005b */
[-C--:B------:R-:W-:Y:S01]  /*32c0*/  FFMA.FTZ R38, R79, R76.reuse, -R38 ;  /* 0x0000004c4f267223 */ /* 0x080fe20000010826 */
[----:B------:R-:W-:-:S03]  /*32d0*/  FFMA.FTZ R95, R92, R76, R95 ;  /* 0x0000004c5c5f7223 */ /* 0x000fc6000001005f */
[----:B------:R-:W-:Y:S02]  /*32e0*/  F2FP.SATFINITE.E4M3.F32.PACK_AB_MERGE_C R10, R10, R93, R11 ;  /* 0x0000005d0a0a723e */ /* 0x000fe4000480700b */
[----:B------:R-:W-:-:S07]  /*32f0*/  F2FP.SATFINITE.E4M3.F32.PACK_AB_MERGE_C R11, R95, R38, R39 ;  /* 0x000000265f0b723e */ /* 0x000fce0004807027 */
.L_x_10807:
[----:B------:R-:W-:Y:S05]  /*3300*/  BSYNC B2 ;  /* 0x0000000000027941 */ /* 0x000fea0003800000 */
.L_x_10806:
[----:B--2---:R1:W-:Y:S02]  /*3310*/  STG.E.128 desc[UR40][R36.64], R8 ;  /* 0x0000000824007986 */ /* 0x0043e4000c101d28 */
.L_x_10805:
[----:B------:R-:W-:Y:S05]  /*3320*/  BSYNC B1 ;  /* 0x0000000000017941 */ /* 0x000fea0003800000 */
.L_x_10804:
        /* <DEDUP_REMOVED lines=69> */
[-C--:B------:R-:W-:Y:S01]  /*3780*/  F2FP.F16.E4M3.UNPACK_B R78, R33.reuse.H1 ;  /* 0x00000021ff4e723e */ /* 0x080fe200030006ff */
[--C-:B------:R-:W-:Y:S01]  /*3790*/  HADD2.F32 R44, -RZ, R40.reuse.H0_H0 ;  /* 0x20000028ff2c7230 */ /* 0x100fe20000004100 */
[----:B------:R-:W-:Y:S01]  /*37a0*/  F2FP.F16.E4M3.UNPACK_B R41, R10.H1 ;  /* 0x0000000aff29723e */ /* 0x000fe200030006ff */
[----:B------:R-:W-:Y:S01]  /*37b0*/  HADD2.F32 R45, -RZ, R40.H1_H1 ;  /* 0x30000028ff2d7230 */ /* 0x000fe20000004100 */
[----:B------:R-:W-:Y:S02]  /*37c0*/  F2FP.F16.E4M3.UNPACK_B R77, R33 ;  /* 0x00000021ff4d723e */ /* 0x000fe400020006ff */
[----:B------:R-:W-:Y:S01]  /*37d0*/  F2FP.SATFINITE.E4M3.F32.PACK_AB_MERGE_C R39, R76, R39, RZ ;  /* 0x000000274c27723e */ /* 0x000fe200048070ff */
        /* <DEDUP_REMOVED lines=8> */
[----:B------:R-:W-:Y:S02]  /*3860*/  HADD2.F32 R41, -RZ, R41.H0_H0 ;  /* 0x20000029ff297230 */ /* 0x000fe40000004100 */
[----:B------:R-:W-:Y:S01]  /*3870*/  FMUL.FTZ R92, R33, R90 ;  /* 0x0000005a215c7220 */ /* 0x000fe20000410000 */
[----:B------:R-:W-:Y:S02]  /*3880*/  HADD2.F32 R76, -RZ, R46.H1_H1 ;  /* 0x3000002eff4c7230 */ /* 0x000fe40000004100 */
[----:B------:R-:W-:Y:S01]  /*3890*/  FFMA.FTZ R32, R44, R47, -R79 ;  /* 0x0000002f2c207223 */ /* 0x000fe2000001084f */
[----:B------:R-:W-:Y:S01]  /*38a0*/  F2FP.F16.E4M3.UNPACK_B R10, R10 ;  /* 0x0000000aff0a723e */ /* 0x000fe200020006ff */
[----:B------:R-:W-:Y:S01]  /*38b0*/  FMUL.FTZ R90, R41, R90 ;  /* 0x0000005a295a7220 */ /* 0x000fe20000410000 */
[----:B------:R-:W-:Y:S01]  /*38c0*/  F2FP.F16.E4M3.UNPACK_B R44, R11 ;  /* 0x0000000bff2c723e */ /* 0x000fe200020006ff */
[----:B------:R-:W-:Y:S01]  /*38d0*/  FFMA.FTZ R11, R45, R47, R94 ;  /* 0x0000002f2d0b7223 */ /* 0x000fe2000001005e */
[-C--:B------:R-:W-:Y:S01]  /*38e0*/  FFMA.FTZ R92, R41, R76.reuse, -R92 ;  /* 0x0000004c295c7223 */ /* 0x080fe2000001085c */
[----:B------:R-:W-:Y:S01]  /*38f0*/  FFMA.FTZ R45, R33, R76, R90 ;  /* 0x0000004c212d7223 */ /* 0x000fe2000001005a */
[----:B------:R-:W-:Y:S01]  /*3900*/  HADD2.F32 R33, -RZ, R10.H0_H0 ;  /* 0x2000000aff217230 */ /* 0x000fe20000004100 */
[----:B------:R-:W-:Y:S01]  /*3910*/  F2FP.SATFINITE.E4M3.F32.PACK_AB_MERGE_C R9, R9, R8, R38 ;  /* 0x000000080909723e */ /* 0x000fe20004807026 */
[----:B------:R-:W-:Y:S01]  /*3920*/  HADD2.F32 R41, -RZ, R44.H0_H0 ;  /* 0x2000002cff297230 */ /* 0x000fe20000004100 */
[----:B------:R-:W-:Y:S01]  /*3930*/  F2FP.SATFINITE.E4M3.F32.PACK_AB_MERGE_C R11, R11, R32, RZ ;  /* 0x000000200b0b723e */ /* 0x000fe200048070ff */
[----:B------:R-:W-:Y:S01]  /*3940*/  HADD2.F32 R10, -RZ, R10.H1_H1 ;  /* 0x3000000aff0a7230 */ /* 0x000fe20000004100 */
[----:B------:R-:W-:Y:S01]  /*3950*/  F2FP.SATFINITE.E4M3.F32.PACK_AB_MERGE_C R45, R45, R92, RZ ;  /* 0x0000005c2d2d723e */ /* 0x000fe200048070ff */
[----:B------:R-:W-:Y:S01]  /*3960*/  HADD2.F32 R77, -RZ, R77.H0_H0 ;  /* 0x2000004dff4d7230 */ /* 0x000fe20000004100 */
[----:B------:R-:W-:Y:S01]  /*3970*/  F2FP.SATFINITE.E4M3.F32.PACK_AB_MERGE_C R8, R35, R34, R39 ;  /* 0x000000222308723e */ /* 0x000fe20004807027 */
[----:B------:R-:W-:-:S02]  /*3980*/  HADD2.F32 R44, -RZ, R44.H1_H1 ;  /* 0x3000002cff2c7230 */ /* 0x000fc40000004100 */
[----:B------:R-:W-:Y:S02]  /*3990*/  HADD2.F32 R78, -RZ, R78.H0_H0 ;  /* 0x2000004eff4e7230 */ /* 0x000fe40000004100 */
[-C--:B------:R-:W-:Y:S01]  /*39a0*/  FMUL.FTZ R76, R10, R77.reuse ;  /* 0x0000004d0a4c7220 */ /* 0x080fe20000410000 */
        /* <DEDUP_REMOVED lines=11> */
.L_x_10811:
[----:B------:R-:W-:Y:S05]  /*3a60*/  BSYNC B2 ;  /* 0x0000000000027941 */ /* 0x000fea0003800000 */
.L_x_10810:
[----:B------:R2:W-:Y:S02]  /*3a70*/  STG.E.128 desc[UR40][R36.64+0x20], R8 ;  /* 0x0000200824007986 */ /* 0x0005e4000c101d28 */
.L_x_10809:
[----:B------:R-:W-:Y:S05]  /*3a80*/  BSYNC B1 ;  /* 0x0000000000017941 */ /* 0x000fea0003800000 */
.L_x_10808:
        /* <DEDUP_REMOVED lines=112> */
.L_x_10813:
[----:B------:R-:W-:Y:S05]  /*4190*/  BSYNC B1 ;  /* 0x0000000000017941 */ /* 0x000fea0003800000 */
.L_x_10812:
[----:B------:R1:W-:Y:S01]  /*41a0*/  STG.E.128 desc[UR40][R36.64+0x40], R8 ;  /* 0x0000400824007986 */ /* 0x0003e2000c101d28 */
[----:B------:R-:W-:Y:S05]  /*41b0*/  BRA `(.L_x_10803) ;  /* 0x00000024002c7947 */ /* 0x000fea0003800000 */
.L_x_10797:
        /* <DEDUP_REMOVED lines=27> */
.L_x_10815:
[----:B------:R-:W-:Y:S05]  /*4370*/  BSYNC B1 ;  /* 0x0000000000017941 */ /* 0x000fea0003800000 */
.L_x_10814:
[----:B------:R-:W-:Y:S01]  /*4380*/  ISETP.NE.AND P3, PT, R153, 0x3, PT ;  /* 0x000000039900780c */ /* 0x000fe20003f65270 */
[----:B-----5:R-:W-:Y:S01]  /*4390*/  IMAD.MOV.U32 R91, RZ, RZ, R10 ;  /* 0x000000ffff5b7224 */ /* 0x020fe200078e000a */
[----:B------:R-:W-:Y:S01]  /*43a0*/  MOV R90, R8 ;  /* 0x00000008005a7202 */ /* 0x000fe20000000f00 */
        /* <DEDUP_REMOVED lines=8> */
.L_x_10816:
[----:B------:R-:W-:Y:S01]  /*4430*/  IMAD R83, R17, 0x8, R16 ;  /* 0x0000000811537824 */ /* 0x000fe200078e0210 */
[----:B------:R-:W-:Y:S01]  /*4440*/  SHF.L.U32 R86, R156, 0x1f, RZ ;  /* 0x0000001f9c567819 */ /* 0x000fe200000006ff */
[----:B------:R-:W-:Y:S03]  /*4450*/  BSSY B1, `(.L_x_10817) ;  /* 0x0000003000017945 */ /* 0x000fe60003800000 */
[----:B------:R-:W1:Y:S02]  /*4460*/  SYNCS.PHASECHK.TRANS64.TRYWAIT P5, [R83+URZ+0x19c90], R86 ;  /* 0x019c9056530075a7 */ /* 0x000e6400080a017f */
[----:B-1----:R-:W-:Y:S05]  /*4470*/  @!P5 BRA `(.L_x_10818) ;  /* 0x000001b000c0d947 */ /* 0x002fea0003800000 */
.L_x_11066:
[----:B------:R-:W-:Y:S05]  /*4480*/  BSYNC B1 ;  /* 0x0000000000017941 */ /* 0x000fea0003800000 */
.L_x_10817:
        /* <DEDUP_REMOVED lines=109> */
[----:B------:R-:W-:Y:S02]  /*4b60*/  IMAD.U32 R106, R13, 0x10000, RZ ;  /* 0x000100000d6a7824 */ /* 0x000fe400078e00ff */
[----:B------:R-:W-:Y:S01]  /*4b70*/  IMAD.U32 R13, R14, 0x10000, RZ ;  /* 0x000100000e0d7824 */ /* 0x000fe200078e00ff */
[----:B------:R-:W-:Y:S02]  /*4b80*/  F2FP.SATFINITE.E4M3.F32.PACK_AB_MERGE_C R45, R105, R45, RZ ;  /* 0x0000002d692d723e */ /* 0x000fe400048070ff */
[----:B------:R-:W-:Y:S02]  /*4b90*/  LOP3.LUT R14, R39, 0xff0000, R106, 0xf8, !PT ;  /* 0x00ff0000270e7812 */ /* 0x000fe400078ef86a */
[----:B------:R-:W-:Y:S02]  /*4ba0*/  LOP3.LUT R13, R36, 0xff0000, R13, 0xf8, !PT ;  /* 0x00ff0000240d7812 */ /* 0x000fe400078ef80d */
[----:B------:R-:W-:-:S02]  /*4bb0*/  F2FP.F16.E4M3.UNPACK_B R36, R15 ;  /* 0x0000000fff24723e */ /* 0x000fc400020006ff */
        /* <DEDUP_REMOVED lines=19> */
[--C-:B------:R-:W-:Y:S01]  /*4cf0*/  HADD2.F32 R108, -RZ, R13.reuse.H0_H0 ;  /* 0x2000000dff6c7230 */ /* 0x100fe20000004100 */
        /* <DEDUP_REMOVED lines=117> */
.L_x_10822:
[----:B------:R-:W-:Y:S05]  /*5450*/  BSYNC B2 ;  /* 0x0000000000027941 */ /* 0x000fea0003800000 */
.L_x_10821:
        /* <DEDUP_REMOVED lines=12> */
.L_x_10820:
[----:B------:R-:W-:Y:S05]  /*5520*/  BSYNC B1 ;  /* 0x0000000000017941 */ /* 0x000fea0003800000 */
.L_x_10819:
[----:B------:R-:W-:-:S13]  /*5530*/  ISETP.NE.AND P4, PT, R28, RZ, PT ;  /* 0x000000ff1c00720c */ /* 0x000fda0003f85270 */
[----:B------:R-:W-:Y:S05]  /*5540*/  @!P4 BRA `(.L_x_10803) ;  /* 0x000000100048c947 */ /* 0x000fea0003800000 */
[----:B0-----:R-:W2:Y:S01]  /*5550*/  LDL R14, [R1+0x10] ;  /* 0x00001000010e7983 */ /* 0x001ea20000100800 */
[----:B------:R-:W-:Y:S01]  /*5560*/  ISETP.NE.AND P5, PT, R82, RZ, PT ;  /* 0x000000ff5200720c */ /* 0x000fe20003fa5270 */
[----:B------:R-:W-:Y:S01]  /*5570*/  BSSY B1, `(.L_x_10823) ;  /* 0x00000f0000017945 */ /* 0x000fe20003800000 */
[----:B------:R-:W-:Y:S02]  /*5580*/  SHF.R.U32.HI R15, RZ, 0x3, R157 ;  /* 0x00000003ff0f7819 */ /* 0x000fe4000001169d */
[----:B------:R-:W-:Y:S02]  /*5590*/  SEL R96, R61, R96, !P5 ;  /* 0x000000603d607207 */ /* 0x000fe40006800000 */
[----:B------:R-:W-:Y:S02]  /*55a0*/  IADD3 R41, P4, P5, R58, R78, R7 ;  /* 0x0000004e3a297210 */ /* 0x000fe40007d9e007 */
[----:B------:R-:W-:Y:S02]  /*55b0*/  SHF.R.S32.HI R13, RZ, 0x1f, R96 ;  /* 0x0000001fff0d7819 */ /* 0x000fe40000011460 */
[----:B------:R-:W-:-:S02]  /*55c0*/  IADD3.X R44, R75, R95, R3, P4, P5 ;  /* 0x0000005f4b2c7210 */ /* 0x000fc400027ea403 */
[----:B------:R-:W-:Y:S02]  /*55d0*/  LEA.HI R13, R13, R96, RZ, 0x5 ;  /* 0x000000600d0d7211 */ /* 0x000fe400078f28ff */
[----:B------:R-:W-:Y:S02]  /*55e0*/  ISETP.GE.AND P5, PT, R81, R87, PT ;  /* 0x000000575100720c */ /* 0x000fe40003fa6270 */
[----:B------:R-:W-:Y:S02]  /*55f0*/  SHF.R.S32.HI R13, RZ, 0x5, R13 ;  /* 0x00000005ff0d7819 */ /* 0x000fe4000001140d */
[----:B------:R-:W-:Y:S02]  /*5600*/  IADD3 R40, P4, R41, R76, RZ ;  /* 0x0000004c29287210 */ /* 0x000fe40007f9e0ff */
[----:B------:R-:W-:-:S03]  /*5610*/  LEA.HI.SX32 R13, R72, R13, 0x1c ;  /* 0x0000000d480d7211 */ /* 0x000fc600078fe2ff */
[----:B------:R-:W-:Y:S01]  /*5620*/  IMAD.X R41, R44, 0x1, R77, P4 ;  /* 0x000000012c297824 */ /* 0x000fe200020e064d */
        /* <DEDUP_REMOVED lines=14> */
[----:B0-----:R-:W-:Y:S01]  /*5710*/  IMAD.MOV.U32 R32, RZ, RZ, R12 ;  /* 0x000000ffff207224 */ /* 0x001fe200078e000c */
[----:B------:R-:W-:Y:S02]  /*5720*/  F2FP.F16.E4M3.UNPACK_B R34, R93.H1 ;  /* 0x0000005dff22723e */ /* 0x000fe400030006ff */
[----:B--2---:R-:W-:Y:S02]  /*5730*/  F2FP.F16.E4M3.UNPACK_B R10, R36.H1 ;  /* 0x00000024ff0a723e */ /* 0x004fe400030006ff */
[----:B------:R-:W-:Y:S01]  /*5740*/  F2FP.F16.E4M3.UNPACK_B R12, R32.H1 ;  /* 0x00000020ff0c723e */ /* 0x000fe200030006ff */
[----:B------:R-:W-:Y:S01]  /*5750*/  HADD2.F32 R46, -RZ, R34.H0_H0 ;  /* 0x20000022ff2e7230 */ /* 0x000fe20000004100 */
[----:B------:R-:W-:Y:S01]  /*5760*/  F2FP.F16.E4M3.UNPACK_B R44, R90.H1 ;  /* 0x0000005aff2c723e */ /* 0x000fe200030006ff */
[----:B------:R-:W-:Y:S01]  /*5770*/  HADD2.F32 R43, -RZ, R10.H0_H0 ;  /* 0x2000000aff2b7230 */ /* 0x000fe20000004100 */
[----:B------:R-:W-:Y:S01]  /*5780*/  F2FP.F16.E4M3.UNPACK_B R36, R36 ;  /* 0x00000024ff24723e */ /* 0x000fe200020006ff */
[----:B------:R-:W-:Y:S01]  /*5790*/  HADD2.F32 R8, -RZ, R12.H0_H0 ;  /* 0x2000000cff087230 */ /* 0x000fe20000004100 */
[----:B------:R-:W-:Y:S01]  /*57a0*/  SHF.R.U32.HI R96, RZ, 0x10, R11 ;  /* 0x00000010ff607819 */ /* 0x000fe2000001160b */
[----:B------:R-:W-:-:S02]  /*57b0*/  HADD2.F32 R45, -RZ, R44.H0_H0 ;  /* 0x2000002cff2d7230 */ /* 0x000fc40000004100 */
[CC--:B------:R-:W-:Y:S01]  /*57c0*/  FMUL.FTZ R47, R43.reuse, R46.reuse ;  /* 0x0000002e2b2f7220 */ /* 0x0c0fe20000410000 */
[----:B------:R-:W-:Y:S02]  /*57d0*/  HADD2.F32 R12, -RZ, R12.H1_H1 ;  /* 0x3000000cff0c7230 */ /* 0x000fe40000004100 */
[C---:B------:R-:W-:Y:S01]  /*57e0*/  FMUL.FTZ R46, R8.reuse, R46 ;  /* 0x0000002e082e7220 */ /* 0x040fe20000410000 */
[----:B------:R-:W-:Y:S01]  /*57f0*/  F2FP.F16.E4M3.UNPACK_B R101, R92.H1 ;  /* 0x0000005cff65723e */ /* 0x000fe200030006ff */
[-C--:B------:R-:W-:Y:S01]  /*5800*/  FFMA.FTZ R8, R8, R45.reuse, -R47 ;  /* 0x0000002d08087223 */ /* 0x080fe2000001082f */
[----:B------:R-:W-:Y:S01]  /*5810*/  HADD2.F32 R47, -RZ, R34.H1_H1 ;  /* 0x30000022ff2f7230 */ /* 0x000fe20000004100 */
[----:B------:R-:W-:Y:S01]  /*5820*/  F2FP.F16.E4M3.UNPACK_B R102, R38.H1 ;  /* 0x00000026ff66723e */ /* 0x000fe200030006ff */
[----:B------:R-:W-:Y:S02]  /*5830*/  HADD2.F32 R34, -RZ, R10.H1_H1 ;  /* 0x3000000aff227230 */ /* 0x000fe40000004100 */
[----:B------:R-:W-:Y:S01]  /*5840*/  FFMA.FTZ R10, R43, R45, R46 ;  /* 0x0000002d2b0a7223 */ /* 0x000fe2000001002e */
[----:B------:R-:W-:Y:S01]  /*5850*/  HADD2.F32 R45, -RZ, R44.H1_H1 ;  /* 0x3000002cff2d7230 */ /* 0x000fe20000004100 */
[----:B------:R-:W-:Y:S01]  /*5860*/  F2FP.F16.E4M3.UNPACK_B R44, R32 ;  /* 0x00000020ff2c723e */ /* 0x000fe200020006ff */
[----:B------:R-:W-:-:S02]  /*5870*/  HADD2.F32 R109, -RZ, R101.H0_H0 ;  /* 0x20000065ff6d7230 */ /* 0x000fc40000004100 */
[-C--:B------:R-:W-:Y:S01]  /*5880*/  FMUL.FTZ R43, R34, R47.reuse ;  /* 0x0000002f222b7220 */ /* 0x080fe20000410000 */
[C---:B------:R-:W-:Y:S01]  /*5890*/  FMUL.FTZ R47, R12.reuse, R47 ;  /* 0x0000002f0c2f7220 */ /* 0x040fe20000410000 */
[----:B------:R-:W-:Y:S01]  /*58a0*/  F2FP.F16.E4M3.UNPACK_B R46, R90 ;  /* 0x0000005aff2e723e */ /* 0x000fe200020006ff */
[----:B------:R-:W-:Y:S02]  /*58b0*/  HADD2.F32 R105, -RZ, R102.H0_H0 ;  /* 0x20000066ff697230 */ /* 0x000fe40000004100 */
[----:B------:R-:W-:Y:S01]  /*58c0*/  FFMA.FTZ R12, R12, R45, -R43 ;  /* 0x0000002d0c0c7223 */ /* 0x000fe2000001082b */
[----:B------:R-:W-:Y:S01]  /*58d0*/  F2FP.F16.E4M3.UNPACK_B R43, R93 ;  /* 0x0000005dff2b723e */ /* 0x000fe200020006ff */
[----:B------:R-:W-:Y:S01]  /*58e0*/  FFMA.FTZ R32, R34, R45, R47 ;  /* 0x0000002d22207223 */ /* 0x000fe2000001002f */
[----:B------:R-:W-:Y:S01]  /*58f0*/  HADD2.F32 R45, -RZ, R36.H0_H0 ;  /* 0x20000024ff2d7230 */ /* 0x000fe20000004100 */
[----:B------:R-:W-:Y:S01]  /*5900*/  F2FP.F16.E4M3.UNPACK_B R103, R14.H1 ;  /* 0x0000000eff67723e */ /* 0x000fe200030006ff */
[----:B------:R-:W-:Y:S01]  /*5910*/  HADD2.F32 R34, -RZ, R44.H0_H0 ;  /* 0x2000002cff227230 */ /* 0x000fe20000004100 */
[----:B------:R-:W-:Y:S01]  /*5920*/  SHF.R.U32.HI R97, RZ, 0x18, R33 ;  /* 0x00000018ff617819 */ /* 0x000fe20000011621 */
[--C-:B------:R-:W-:Y:S01]  /*5930*/  HADD2.F32 R87, -RZ, R43.reuse.H0_H0 ;  /* 0x2000002bff577230 */ /* 0x100fe20000004100 */
[----:B------:R-:W-:Y:S01]  /*5940*/  LOP3.LUT R98, R33, 0xff, RZ, 0xc0, !PT ;  /* 0x000000ff21627812 */ /* 0x000fe200078ec0ff */
[----:B------:R-:W-:Y:S01]  /*5950*/  HADD2.F32 R47, -RZ, R46.H0_H0 ;  /* 0x2000002eff2f7230 */ /* 0x000fe20000004100 */
[----:B------:R-:W-:Y:S01]  /*5960*/  F2FP.F16.E4M3.UNPACK_B R104, R91.H1 ;  /* 0x0000005bff68723e */ /* 0x000fe200030006ff */
[----:B------:R-:W-:-:S02]  /*5970*/  HADD2.F32 R43, -RZ, R43.H1_H1 ;  /* 0x3000002bff2b7230 */ /* 0x000fc40000004100 */
[-C--:B------:R-:W-:Y:S01]  /*5980*/  FMUL.FTZ R93, R45, R87.reuse ;  /* 0x000000572d5d7220 */ /* 0x080fe20000410000 */
[C---:B------:R-:W-:Y:S01]  /*5990*/  FMUL.FTZ R90, R34.reuse, R87 ;  /* 0x00000057225a7220 */ /* 0x040fe20000410000 */
[----:B------:R-:W-:Y:S01]  /*59a0*/  HADD2.F32 R36, -RZ, R36.H1_H1 ;  /* 0x30000024ff247230 */ /* 0x000fe20000004100 */
[----:B------:R-:W-:Y:S01]  /*59b0*/  PRMT R97, R97, 0x654, R98 ;  /* 0x0000065461617816 */ /* 0x000fe20000000062 */
[----:B------:R-:W-:Y:S02]  /*59c0*/  HADD2.F32 R44, -RZ, R44.H1_H1 ;  /* 0x3000002cff2c7230 */ /* 0x000fe40000004100 */
[-C--:B------:R-:W-:Y:S01]  /*59d0*/  FFMA.FTZ R34, R34, R47.reuse, -R93 ;  /* 0x0000002f22227223 */ /* 0x080fe2000001085d */
[----:B------:R-:W-:Y:S01]  /*59e0*/  FFMA.FTZ R45, R45, R47, R90 ;  /* 0x0000002f2d2d7223 */ /* 0x000fe2000001005a */
[----:B------:R-:W-:Y:S02]  /*59f0*/  HADD2.F32 R47, -RZ, R46.H1_H1 ;  /* 0x3000002eff2f7230 */ /* 0x000fe40000004100 */
[-C--:B------:R-:W-:Y:S01]  /*5a00*/  FMUL.FTZ R87, R36, R43.reuse ;  /* 0x0000002b24577220 */ /* 0x080fe20000410000 */
[----:B------:R-:W-:Y:S01]  /*5a10*/  FMUL.FTZ R93, R44, R43 ;  /* 0x0000002b2c5d7220 */ /* 0x000fe20000410000 */
[----:B------:R-:W-:Y:S01]  /*5a20*/  SHF.R.U32.HI R46, RZ, 0x18, R9 ;  /* 0x00000018ff2e7819 */ /* 0x000fe20000011609 */
[----:B------:R-:W-:-:S02]  /*5a30*/  HADD2.F32 R107, -RZ, R103.H0_H0 ;  /* 0x20000067ff6b7230 */ /* 0x000fc40000004100 */
[-C--:B------:R-:W-:Y:S01]  /*5a40*/  FFMA.FTZ R43, R44, R47.reuse, -R87 ;  /* 0x0000002f2c2b7223 */ /* 0x080fe20000010857 */
[----:B------:R-:W-:Y:S01]  /*5a50*/  FFMA.FTZ R36, R36, R47, R93 ;  /* 0x0000002f24247223 */ /* 0x000fe2000001005d */
[--C-:B------:R-:W-:Y:S01]  /*5a60*/  SHF.R.U32.HI R47, RZ, 0x8, R9.reuse ;  /* 0x00000008ff2f7819 */ /* 0x100fe20000011609 */
[----:B------:R-:W-:Y:S01]  /*5a70*/  HADD2.F32 R106, -RZ, R104.H0_H0 ;  /* 0x20000068ff6a7230 */ /* 0x000fe20000004100 */
[----:B------:R-:W-:Y:S01]  /*5a80*/  LOP3.LUT R44, R9, 0xff, RZ, 0xc0, !PT ;  /* 0x000000ff092c7812 */ /* 0x000fe200078ec0ff */
[-C--:B------:R-:W-:Y:S01]  /*5a90*/  FMUL.FTZ R108, R105, R109.reuse ;  /* 0x0000006d696c7220 */ /* 0x080fe20000410000 */
[----:B------:R-:W-:Y:S01]  /*5aa0*/  SHF.R.U32.HI R90, RZ, 0x10, R9 ;  /* 0x00000010ff5a7819 */ /* 0x000fe20000011609 */
[----:B------:R-:W-:Y:S01]  /*5ab0*/  IMAD.SHL.U32 R47, R47, 0x100, RZ ;  /* 0x000001002f2f7824 */ /* 0x000fe200078e00ff */
[--C-:B------:R-:W-:Y:S01]  /*5ac0*/  SHF.R.U32.HI R9, RZ, 0x18, R11.reuse ;  /* 0x00000018ff097819 */ /* 0x100fe2000001160b */
[----:B------:R-:W-:Y:S01]  /*5ad0*/  FMUL.FTZ R109, R107, R109 ;  /* 0x0000006d6b6d7220 */ /* 0x000fe20000410000 */
[----:B------:R-:W-:Y:S01]  /*5ae0*/  LOP3.LUT R87, R11, 0xff, RZ, 0xc0, !PT ;  /* 0x000000ff0b577812 */ /* 0x000fe200078ec0ff */
[----:B------:R-:W-:Y:S01]  /*5af0*/  HADD2.F32 R101, -RZ, R101.H1_H1 ;  /* 0x30000065ff657230 */ /* 0x000fe20000004100 */
[----:B------:R-:W-:Y:S01]  /*5b00*/  SHF.R.U32.HI R93, RZ, 0x8, R11 ;  /* 0x00000008ff5d7819 */ /* 0x000fe2000001160b */
[----:B------:R-:W-:Y:S01]  /*5b10*/  HADD2.F32 R102, -RZ, R102.H1_H1 ;  /* 0x30000066ff667230 */ /* 0x000fe20000004100 */
[----:B------:R-:W-:Y:S01]  /*5b20*/  PRMT R44, R46, 0x654, R44 ;  /* 0x000006542e2c7816 */ /* 0x000fe2000000002c */
[-C--:B------:R-:W-:Y:S01]  /*5b30*/  FFMA.FTZ R108, R107, R106.reuse, -R108 ;  /* 0x0000006a6b6c7223 */ /* 0x080fe2000001086c */
[----:B------:R-:W-:Y:S01]  /*5b40*/  SHF.R.U32.HI R11, RZ, 0x8, R33 ;  /* 0x00000008ff0b7819 */ /* 0x000fe20000011621 */
[----:B------:R-:W-:Y:S01]  /*5b50*/  FFMA.FTZ R109, R105, R106, R109 ;  /* 0x0000006a696d7223 */ /* 0x000fe2000001006d */
[----:B------:R-:W-:Y:S01]  /*5b60*/  PRMT R87, R9, 0x654, R87 ;  /* 0x0000065409577816 */ /* 0x000fe20000000057 */
[----:B------:R-:W-:Y:S01]  /*5b70*/  HADD2.F32 R106, -RZ, R103.H1_H1 ;  /* 0x30000067ff6a7230 */ /* 0x000fe20000004100 */
[----:B------:R-:W-:Y:S01]  /*5b80*/  LOP3.LUT R9, R44, 0xff00, R47, 0xf8, !PT ;  /* 0x0000ff002c097812 */ /* 0x000fe200078ef82f */
[----:B------:R-:W-:Y:S01]  /*5b90*/  IMAD.SHL.U32 R44, R93, 0x100, RZ ;  /* 0x000001005d2c7824 */ /* 0x000fe200078e00ff */
[----:B------:R-:W-:Y:S01]  /*5ba0*/  F2FP.F16.E4M3.UNPACK_B R92, R92 ;  /* 0x0000005cff5c723e */ /* 0x000fe200020006ff */
[----:B------:R-:W-:Y:S01]  /*5bb0*/  IMAD.SHL.U32 R46, R11, 0x100, RZ ;  /* 0x000001000b2e7824 */ /* 0x000fe200078e00ff */
[----:B------:R-:W-:Y:S01]  /*5bc0*/  F2FP.F16.E4M3.UNPACK_B R47, R38 ;  /* 0x00000026ff2f723e */ /* 0x000fe200020006ff */
[----:B------:R-:W-:Y:S01]  /*5bd0*/  HADD2.F32 R103, -RZ, R104.H1_H1 ;  /* 0x30000068ff677230 */ /* 0x000fe20000004100 */
[----:B------:R-:W-:Y:S01]  /*5be0*/  LOP3.LUT R11, R87, 0xff00, R44, 0xf8, !PT ;  /* 0x0000ff00570b7812 */ /* 0x000fe200078ef82c */
[--C-:B------:R-:W-:Y:S01]  /*5bf0*/  HADD2.F32 R93, -RZ, R92.reuse.H0_H0 ;  /* 0x2000005cff5d7230 */ /* 0x100fe20000004100 */
[----:B------:R-:W-:Y:S01]  /*5c00*/  LOP3.LUT R44, R97, 0xff00, R46, 0xf8, !PT ;  /* 0x0000ff00612c7812 */ /* 0x000fe200078ef82e */
[----:B------:R-:W-:Y:S01]  /*5c10*/  HADD2.F32 R92, -RZ, R92.H1_H1 ;  /* 0x3000005cff5c7230 */ /* 0x000fe20000004100 */
[----:B------:R-:W-:Y:S01]  /*5c20*/  SHF.R.U32.HI R33, RZ, 0x10, R33 ;  /* 0x00000010ff217819 */ /* 0x000fe20000011621 */
[----:B------:R-:W-:Y:S01]  /*5c30*/  FMUL.FTZ R105, R102, R101 ;  /* 0x0000006566697220 */ /* 0x000fe20000410000 */
[----:B------:R-:W-:Y:S01]  /*5c40*/  F2FP.F16.E4M3.UNPACK_B R46, R14 ;  /* 0x0000000eff2e723e */ /* 0x000fe200020006ff */
[----:B------:R-:W-:Y:S01]  /*5c50*/  HADD2.F32 R14, -RZ, R47.H0_H0 ;  /* 0x2000002fff0e7230 */ /* 0x000fe20000004100 */
[----:B------:R-:W-:Y:S01]  /*5c60*/  F2FP.F16.E4M3.UNPACK_B R91, R91 ;  /* 0x0000005bff5b723e */ /* 0x000fe200020006ff */
[----:B------:R-:W-:Y:S01]  /*5c70*/  IMAD.U32 R33, R33, 0x10000, RZ ;  /* 0x0001000021217824 */ /* 0x000fe200078e00ff */
[----:B------:R-:W-:Y:S01]  /*5c80*/  F2FP.SATFINITE.E4M3.F32.PACK_AB_MERGE_C R12, R12, R8, RZ ;  /* 0x000000080c0c723e */ /* 0x000fe200048070ff */
[----:B------:R-:W-:-:S02]  /*5c90*/  HADD2.F32 R38, -RZ, R46.H0_H0 ;  /* 0x2000002eff267230 */ /* 0x000fc40000004100 */
[-C--:B------:R-:W-:Y:S01]  /*5ca0*/  FMUL.FTZ R97, R14, R93.reuse ;  /* 0x0000005d0e617220 */ /* 0x080fe20000410000 */
[----:B------:R-:W-:Y:S01]  /*5cb0*/  HADD2.F32 R47, -RZ, R47.H1_H1 ;  /* 0x3000002fff2f7230 */ /* 0x000fe20000004100 */
[----:B------:R-:W-:Y:S01]  /*5cc0*/  LOP3.LUT R44, R44, 0xff0000, R33, 0xf8, !PT ;  /* 0x00ff00002c2c7812 */ /* 0x000fe200078ef821 */
[----:B------:R-:W-:Y:S02]  /*5cd0*/  IMAD.U32 R90, R90, 0x10000, RZ ;  /* 0x000100005a5a7824 */ /* 0x000fe400078e00ff */
[----:B------:R-:W-:Y:S01]  /*5ce0*/  FMUL.FTZ R93, R38, R93 ;  /* 0x0000005d265d7220 */ /* 0x000fe20000410000 */
[--C-:B------:R-:W-:Y:S02]  /*5cf0*/  HADD2.F32 R87, -RZ, R91.reuse.H0_H0 ;  /* 0x2000005bff577230 */ /* 0x100fe40000004100 */
[----:B------:R-:W-:Y:S01]  /*5d00*/  FFMA.FTZ R105, R106, R103, -R105 ;  /* 0x000000676a697223 */ /* 0x000fe20000010869 */
[----:B------:R-:W-:Y:S02]  /*5d10*/  HADD2.F32 R46, -RZ, R46.H1_H1 ;  /* 0x3000002eff2e7230 */ /* 0x000fe40000004100 */
[----:B------:R-:W-:Y:S01]  /*5d20*/  FMUL.FTZ R33, R47, R92 ;  /* 0x0000005c2f217220 */ /* 0x000fe20000410000 */
[----:B------:R-:W-:Y:S01]  /*5d30*/  HADD2.F32 R91, -RZ, R91.H1_H1 ;  /* 0x3000005bff5b7230 */ /* 0x000fe20000004100 */
[----:B------:R-:W-:Y:S01]  /*5d40*/  F2FP.SATFINITE.E4M3.F32.PACK_AB_MERGE_C R10, R32, R10, RZ ;  /* 0x0000000a200a723e */ /* 0x000fe200048070ff */
[-C--:B------:R-:W-:Y:S01]  /*5d50*/  FFMA.FTZ R14, R14, R87.reuse, R93 ;  /* 0x000000570e0e7223 */ /* 0x080fe2000001005d */
[----:B------:R-:W-:Y:S01]  /*5d60*/  F2FP.SATFINITE.E4M3.F32.PACK_AB_MERGE_C R12, R43, R34, R12 ;  /* 0x000000222b0c723e */ /* 0x000fe2000480700c */
[----:B------:R-:W-:Y:S01]  /*5d70*/  FFMA.FTZ R38, R38, R87, -R97 ;  /* 0x0000005726267223 */ /* 0x000fe20000010861 */
[----:B------:R-:W-:Y:S01]  /*5d80*/  LOP3.LUT R9, R9, 0xff0000, R90, 0xf8, !PT ;  /* 0x00ff000009097812 */ /* 0x000fe200078ef85a */
[C---:B------:R-:W-:Y:S01]  /*5d90*/  FFMA.FTZ R93, R46.reuse, R91, -R33 ;  /* 0x0000005b2e5d7223 */ /* 0x040fe20000010821 */
[----:B------:R-:W-:Y:S01]  /*5da0*/  F2FP.F16.E4M3.UNPACK_B R32, R37 ;  /* 0x00000025ff20723e */ /* 0x000fe200020006ff */
[----:B------:R-:W-:Y:S01]  /*5db0*/  FMUL.FTZ R92, R46, R92 ;  /* 0x0000005c2e5c7220 */ /* 0x000fe20000410000 */
[----:B------:R-:W-:Y:S01]  /*5dc0*/  F2FP.F16.E4M3.UNPACK_B R43, R44 ;  /* 0x0000002cff2b723e */ /* 0x000fe200020006ff */
[----:B------:R-:W-:Y:S01]  /*5dd0*/  IMAD.U32 R96, R96, 0x10000, RZ ;  /* 0x0001000060607824 */ /* 0x000fe200078e00ff */
[----:B------:R-:W-:Y:S01]  /*5de0*/  F2FP.SATFINITE.E4M3.F32.PACK_AB_MERGE_C R8, R105, R108, RZ ;  /* 0x0000006c6908723e */ /* 0x000fe200048070ff */
[--C-:B------:R-:W-:Y:S01]  /*5df0*/  HADD2.F32 R34, -RZ, R32.reuse.H0_H0 ;  /* 0x20000020ff227230 */ /* 0x100fe20000004100 */
[----:B------:R-:W-:Y:S01]  /*5e00*/  F2FP.SATFINITE.E4M3.F32.PACK_AB_MERGE_C R36, R36, R45, R10 ;  /* 0x0000002d2424723e */ /* 0x000fe2000480700a */
[--C-:B------:R-:W-:Y:S01]  /*5e10*/  HADD2.F32 R87, -RZ, R43.reuse.H0_H0 ;  /* 0x2000002bff577230 */ /* 0x100fe20000004100 */
[----:B------:R-:W-:Y:S01]  /*5e20*/  F2FP.F16.E4M3.UNPACK_B R10, R13 ;  /* 0x0000000dff0a723e */ /* 0x000fe200020006ff */
[----:B------:R-:W-:Y:S01]  /*5e30*/  FFMA.FTZ R33, R47, R91, R92 ;  /* 0x0000005b2f217223 */ /* 0x000fe2000001005c */
[----:B------:R-:W-:Y:S01]  /*5e40*/  F2FP.F16.E4M3.UNPACK_B R45, R9 ;  /* 0x00000009ff2d723e */ /* 0x000fe200020006ff */
[----:B------:R-:W-:Y:S01]  /*5e50*/  HADD2.F32 R46, -RZ, R43.H1_H1 ;  /* 0x3000002bff2e7230 */ /* 0x000fe20000004100 */
[----:B------:R-:W-:Y:S01]  /*5e60*/  F2FP.SATFINITE.E4M3.F32.PACK_AB_MERGE_C R8, R93, R38, R8 ;  /* 0x000000265d08723e */ /* 0x000fe20004807008 */
[----:B------:R-:W-:-:S02]  /*5e70*/  HADD2.F32 R38, -RZ, R32.H1_H1 ;  /* 0x30000020ff267230 */ /* 0x000fc40000004100 */
[-C--:B------:R-:W-:Y:S01]  /*5e80*/  FMUL.FTZ R91, R34, R87.reuse ;  /* 0x00000057225b7220 */ /* 0x080fe20000410000 */
[--C-:B------:R-:W-:Y:S01]  /*5e90*/  HADD2.F32 R32, -RZ, R10.reuse.H0_H0 ;  /* 0x2000000aff207230 */ /* 0x100fe20000004100 */
[----:B------:R-:W-:Y:S01]  /*5ea0*/  SHF.R.U32.HI R99, RZ, 0x8, R35 ;  /* 0x00000008ff637819 */ /* 0x000fe20000011623 */
[--C-:B------:R-:W-:Y:S02]  /*5eb0*/  HADD2.F32 R47, -RZ, R45.reuse.H0_H0 ;  /* 0x2000002dff2f7230 */ /* 0x100fe40000004100 */
[----:B------:R-:W-:Y:S01]  /*5ec0*/  FMUL.FTZ R90, R38, R46 ;  /* 0x0000002e265a7220 */ /* 0x000fe20000410000 */
[----:B------:R-:W-:Y:S02]  /*5ed0*/  HADD2.F32 R43, -RZ, R10.H1_H1 ;  /* 0x3000000aff2b7230 */ /* 0x000fe40000004100 */
[C---:B------:R-:W-:Y:S01]  /*5ee0*/  FMUL.FTZ R87, R32.reuse, R87 ;  /* 0x0000005720577220 */ /* 0x040fe20000410000 */
[----:B------:R-:W-:Y:S02]  /*5ef0*/  HADD2.F32 R45, -RZ, R45.H1_H1 ;  /* 0x3000002dff2d7230 */ /* 0x000fe40000004100 */
[-C--:B------:R-:W-:Y:S01]  /*5f00*/  FFMA.FTZ R32, R32, R47.reuse, -R91 ;  /* 0x0000002f20207223 */ /* 0x080fe2000001085b */
[----:B------:R-:W-:Y:S01]  /*5f10*/  F2FP.F16.E4M3.UNPACK_B R44, R44.H1 ;  /* 0x0000002cff2c723e */ /* 0x000fe200030006ff */
[C---:B------:R-:W-:Y:S01]  /*5f20*/  FMUL.FTZ R91, R43.reuse, R46 ;  /* 0x0000002e2b5b7220 */ /* 0x040fe20000410000 */
[----:B------:R-:W-:Y:S01]  /*5f30*/  FFMA.FTZ R10, R34, R47, R87 ;  /* 0x0000002f220a7223 */ /* 0x000fe20000010057 */
[----:B------:R-:W-:Y:S01]  /*5f40*/  F2FP.F16.E4M3.UNPACK_B R34, R13.H1 ;  /* 0x0000000dff22723e */ /* 0x000fe200030006ff */
[-C--:B------:R-:W-:Y:S01]  /*5f50*/  FFMA.FTZ R43, R43, R45.reuse, -R90 ;  /* 0x0000002d2b2b7223 */ /* 0x080fe2000001085a */
[----:B------:R-:W-:Y:S01]  /*5f60*/  FFMA.FTZ R13, R38, R45, R91 ;  /* 0x0000002d260d7223 */ /* 0x000fe2000001005b */
[----:B------:R-:W-:Y:S01]  /*5f70*/  F2FP.F16.E4M3.UNPACK_B R45, R37.H1 ;  /* 0x00000025ff2d723e */ /* 0x000fe200030006ff */
[----:B------:R-:W-:Y:S01]  /*5f80*/  IMAD.SHL.U32 R99, R99, 0x100, RZ ;  /* 0x0000010063637824 */ /* 0x000fe200078e00ff */
[----:B------:R-:W-:Y:S01]  /*5f90*/  LOP3.LUT R100, R35, 0xff0000ff, RZ, 0xc0, !PT ;  /* 0xff0000ff23647812 */ /* 0x000fe200078ec0ff */
[--C-:B------:R-:W-:Y:S01]  /*5fa0*/  HADD2.F32 R37, -RZ, R34.reuse.H0_H0 ;  /* 0x20000022ff257230 */ /* 0x100fe20000004100 */
[----:B------:R-:W-:Y:S01]  /*5fb0*/  SHF.R.U32.HI R35, RZ, 0x10, R35 ;  /* 0x00000010ff237819 */ /* 0x000fe20000011623 */
[----:B------:R-:W-:Y:S01]  /*5fc0*/  HADD2.F32 R38, -RZ, R34.H1_H1 ;  /* 0x30000022ff267230 */ /* 0x000fe20000004100 */
[----:B------:R-:W-:Y:S01]  /*5fd0*/  F2FP.F16.E4M3.UNPACK_B R34, R9.H1 ;  /* 0x00000009ff22723e */ /* 0x000fe200030006ff */
[--C-:B------:R-:W-:Y:S01]  /*5fe0*/  HADD2.F32 R9, -RZ, R45.reuse.H0_H0 ;  /* 0x2000002dff097230 */ /* 0x100fe20000004100 */
[----:B------:R-:W-:Y:S01]  /*5ff0*/  LOP3.LUT R100, R100, 0xff00, R99, 0xf8, !PT ;  /* 0x0000ff0064647812 */ /* 0x000fe200078ef863 */
[----:B------:R-:W-:Y:S01]  /*6000*/  HADD2.F32 R90, -RZ, R44.H0_H0 ;  /* 0x2000002cff5a7230 */ /* 0x000fe20000004100 */
[----:B------:R-:W-:Y:S01]  /*6010*/  LOP3.LUT R11, R11, 0xff0000, R96, 0xf8, !PT ;  /* 0x00ff00000b0b7812 */ /* 0x000fe200078ef860 */
[----:B------:R-:W-:-:S02]  /*6020*/  HADD2.F32 R45, -RZ, R45.H1_H1 ;  /* 0x3000002dff2d7230 */ /* 0x000fc40000004100 */
[----:B------:R-:W-:Y:S01]  /*6030*/  FMUL.FTZ R101, R106, R101 ;  /* 0x000000656a657220 */ /* 0x000fe20000410000 */
[----:B------:R-:W-:Y:S02]  /*6040*/  HADD2.F32 R47, -RZ, R44.H1_H1 ;  /* 0x3000002cff2f7230 */ /* 0x000fe40000004100 */
[----:B------:R-:W-:Y:S02]  /*6050*/  IMAD.U32 R35, R35, 0x10000, RZ ;  /* 0x0001000023237824 */ /* 0x000fe400078e00ff */
[----:B------:R-:W-:Y:S01]  /*6060*/  FFMA.FTZ R102, R102, R103, R101 ;  /* 0x0000006766667223 */ /* 0x000fe20000010065 */
[--C-:B------:R-:W-:Y:S02]  /*6070*/  HADD2.F32 R44, -RZ, R34.reuse.H0_H0 ;  /* 0x20000022ff2c7230 */ /* 0x100fe40000004100 */
[-C--:B------:R-:W-:Y:S01]  /*6080*/  FMUL.FTZ R87, R45, R47.reuse ;  /* 0x0000002f2d577220 */ /* 0x080fe20000410000 */
[----:B------:R-:W-:Y:S02]  /*6090*/  HADD2.F32 R46, -RZ, R34.H1_H1 ;  /* 0x30000022ff2e7230 */ /* 0x000fe40000004100 */
[-C--:B------:R-:W-:Y:S01]  /*60a0*/  FMUL.FTZ R34, R9, R90.reuse ;  /* 0x0000005a09227220 */ /* 0x080fe20000410000 */
[----:B------:R-:W-:Y:S01]  /*60b0*/  FMUL.FTZ R92, R38, R47 ;  /* 0x0000002f265c7220 */ /* 0x000fe20000410000 */
[----:B------:R-:W-:Y:S01]  /*60c0*/  LOP3.LUT R35, R100, 0xff0000, R35, 0xf8, !PT ;  /* 0x00ff000064237812 */ /* 0x000fe200078ef823 */
[C---:B------:R-:W-:Y:S01]  /*60d0*/  FMUL.FTZ R90, R37.reuse, R90 ;  /* 0x0000005a255a7220 */ /* 0x040fe20000410000 */
[----:B------:R-:W-:Y:S01]  /*60e0*/  FFMA.FTZ R34, R37, R44, -R34 ;  /* 0x0000002c25227223 */ /* 0x000fe20000010822 */
[-C--:B------:R-:W-:Y:S01]  /*60f0*/  FFMA.FTZ R37, R38, R46.reuse, -R87 ;  /* 0x0000002e26257223 */ /* 0x080fe20000010857 */
[----:B------:R-:W-:Y:S01]  /*6100*/  FFMA.FTZ R38, R45, R46, R92 ;  /* 0x0000002e2d267223 */ /* 0x000fe2000001005c */
[----:B------:R-:W-:Y:S01]  /*6110*/  FFMA.FTZ R9, R9, R44, R90 ;  /* 0x0000002c09097223 */ /* 0x000fe2000001005a */
[----:B------:R-:W-:-:S02]  /*6120*/  F2FP.F16.E4M3.UNPACK_B R46, R39 ;  /* 0x00000027ff2e723e */ /* 0x000fc400020006ff */
[----:B------:R-:W-:Y:S02]  /*6130*/  F2FP.F16.E4M3.UNPACK_B R45, R35 ;  /* 0x00000023ff2d723e */ /* 0x000fe400020006ff */
[-C--:B------:R-:W-:Y:S01]  /*6140*/  F2FP.F16.E4M3.UNPACK_B R44, R15.reuse ;  /* 0x0000000fff2c723e */ /* 0x080fe200020006ff */
[--C-:B------:R-:W-:Y:S01]  /*6150*/  HADD2.F32 R93, -RZ, R46.reuse.H0_H0 ;  /* 0x2000002eff5d7230 */ /* 0x100fe20000004100 */
[----:B------:R-:W-:Y:S01]  /*6160*/  F2FP.F16.E4M3.UNPACK_B R47, R15.H1 ;  /* 0x0000000fff2f723e */ /* 0x000fe200030006ff */
[----:B------:R-:W-:Y:S01]  /*6170*/  HADD2.F32 R92, -RZ, R45.H0_H0 ;  /* 0x2000002dff5c7230 */ /* 0x000fe20000004100 */
[----:B------:R-:W-:Y:S01]  /*6180*/  F2FP.F16.E4M3.UNPACK_B R15, R11 ;  /* 0x0000000bff0f723e */ /* 0x000fe200020006ff */
[----:B------:R-:W-:Y:S01]  /*6190*/  HADD2.F32 R46, -RZ, R46.H1_H1 ;  /* 0x3000002eff2e7230 */ /* 0x000fe20000004100 */
[----:B------:R-:W-:Y:S01]  /*61a0*/  F2FP.F16.E4M3.UNPACK_B R90, R39.H1 ;  /* 0x00000027ff5a723e */ /* 0x000fe200030006ff */
[----:B------:R-:W-:Y:S01]  /*61b0*/  HADD2.F32 R39, -RZ, R44.H0_H0 ;  /* 0x2000002cff277230 */ /* 0x000fe20000004100 */
[----:B------:R-:W-:Y:S01]  /*61c0*/  F2FP.F16.E4M3.UNPACK_B R91, R35.H1 ;  /* 0x00000023ff5b723e */ /* 0x000fe200030006ff */
[----:B------:R-:W-:Y:S01]  /*61d0*/  HADD2.F32 R96, -RZ, R15.H0_H0 ;  /* 0x2000000fff607230 */ /* 0x000fe20000004100 */
[----:B------:R-:W-:Y:S01]  /*61e0*/  F2FP.F16.E4M3.UNPACK_B R35, R11.H1 ;  /* 0x0000000bff23723e */ /* 0x000fe200030006ff */
[----:B------:R-:W-:-:S02]  /*61f0*/  HADD2.F32 R87, -RZ, R90.H0_H0 ;  /* 0x2000005aff577230 */ /* 0x000fc40000004100 */
[-C--:B------:R-:W-:Y:S01]  /*6200*/  FMUL.FTZ R100, R93, R92.reuse ;  /* 0x0000005c5d647220 */ /* 0x080fe20000410000 */
[--C-:B------:R-:W-:Y:S02]  /*6210*/  HADD2.F32 R98, -RZ, R91.reuse.H0_H0 ;  /* 0x2000005bff627230 */ /* 0x100fe40000004100 */
[C---:B------:R-:W-:Y:S01]  /*6220*/  FMUL.FTZ R104, R39.reuse, R92 ;  /* 0x0000005c27687220 */ /* 0x040fe20000410000 */
[----:B------:R-:W-:Y:S02]  /*6230*/  HADD2.F32 R90, -RZ, R90.H1_H1 ;  /* 0x3000005aff5a7230 */ /* 0x000fe40000004100 */
[-C--:B------:R-:W-:Y:S01]  /*6240*/  FFMA.FTZ R11, R39, R96.reuse, -R100 ;  /* 0x00000060270b7223 */ /* 0x080fe20000010864 */
[----:B------:R-:W-:Y:S02]  /*6250*/  HADD2.F32 R91, -RZ, R91.H1_H1 ;  /* 0x3000005bff5b7230 */ /* 0x000fe40000004100 */
[----:B------:R-:W-:Y:S01]  /*6260*/  FFMA.FTZ R39, R93, R96, R104 ;  /* 0x000000605d277223 */ /* 0x000fe20000010068 */
[----:B------:R-:W-:-:S02]  /*6270*/  HADD2.F32 R92, -RZ, R47.H0_H0 ;  /* 0x2000002fff5c7230 */ /* 0x000fc40000004100 */
[-C--:B------:R-:W-:Y:S01]  /*6280*/  FMUL.FTZ R99, R87, R98.reuse ;  /* 0x0000006257637220 */ /* 0x080fe20000410000 */
[----:B------:R-:W-:Y:S02]  /*6290*/  HADD2.F32 R47, -RZ, R47.H1_H1 ;  /* 0x3000002fff2f7230 */ /* 0x000fe40000004100 */
[-C--:B------:R-:W-:Y:S01]  /*62a0*/  FMUL.FTZ R96, R90, R91.reuse ;  /* 0x0000005b5a607220 */ /* 0x080fe20000410000 */
[--C-:B------:R-:W-:Y:S02]  /*62b0*/  HADD2.F32 R97, -RZ, R35.reuse.H0_H0 ;  /* 0x20000023ff617230 */ /* 0x100fe40000004100 */
[----:B------:R-:W-:Y:S01]  /*62c0*/  FMUL.FTZ R98, R92, R98 ;  /* 0x000000625c627220 */ /* 0x000fe20000410000 */
[----:B------:R-:W-:Y:S02]  /*62d0*/  HADD2.F32 R35, -RZ, R35.H1_H1 ;  /* 0x30000023ff237230 */ /* 0x000fe40000004100 */
[----:B------:R-:W-:Y:S01]  /*62e0*/  FMUL.FTZ R93, R47, R91 ;  /* 0x0000005b2f5d7220 */ /* 0x000fe20000410000 */
[----:B------:R-:W-:Y:S01]  /*62f0*/  HADD2.F32 R45, -RZ, R45.H1_H1 ;  /* 0x3000002dff2d7230 */ /* 0x000fe20000004100 */
[----:B------:R-:W-:Y:S01]  /*6300*/  F2FP.SATFINITE.E4M3.F32.PACK_AB_MERGE_C R102, R102, R109, RZ ;  /* 0x0000006d6666723e */ /* 0x000fe200048070ff */
[----:B------:R-:W-:-:S02]  /*6310*/  HADD2.F32 R44, -RZ, R44.H1_H1 ;  /* 0x3000002cff2c7230 */ /* 0x000fc40000004100 */
[----:B------:R-:W-:Y:S01]  /*6320*/  FFMA.FTZ R91, R47, R35, -R96 ;  /* 0x000000232f5b7223 */ /* 0x000fe20000010860 */
[----:B------:R-:W-:Y:S02]  /*6330*/  HADD2.F32 R15, -RZ, R15.H1_H1 ;  /* 0x3000000fff0f7230 */ /* 0x000fe40000004100 */
[----:B------:R-:W-:Y:S01]  /*6340*/  FMUL.FTZ R47, R46, R45 ;  /* 0x0000002d2e2f7220 */ /* 0x000fe20000410000 */
[-C--:B------:R-:W-:Y:S01]  /*6350*/  FFMA.FTZ R92, R92, R97.reuse, -R99 ;  /* 0x000000615c5c7223 */ /* 0x080fe20000010863 */
[----:B------:R-:W-:Y:S01]  /*6360*/  FFMA.FTZ R87, R87, R97, R98 ;  /* 0x0000006157577223 */ /* 0x000fe20000010062 */
[----:B------:R-:W-:Y:S01]  /*6370*/  FMUL.FTZ R45, R44, R45 ;  /* 0x0000002d2c2d7220 */ /* 0x000fe20000410000 */
[----:B------:R-:W-:Y:S01]  /*6380*/  FFMA.FTZ R90, R90, R35, R93 ;  /* 0x000000235a5a7223 */ /* 0x000fe2000001005d */
[----:B------:R-:W-:Y:S01]  /*6390*/  F2FP.SATFINITE.E4M3.F32.PACK_AB_MERGE_C R34, R37, R34, RZ ;  /* 0x000000222522723e */ /* 0x000fe200048070ff */
[-C--:B------:R-:W-:Y:S01]  /*63a0*/  FFMA.FTZ R44, R44, R15.reuse, -R47 ;  /* 0x0000000f2c2c7223 */ /* 0x080fe2000001082f */
[----:B------:R-:W-:Y:S01]  /*63b0*/  F2FP.SATFINITE.E4M3.F32.PACK_AB_MERGE_C R33, R33, R14, R102 ;  /* 0x0000000e2121723e */ /* 0x000fe20004807066 */
[----:B------:R-:W-:Y:S01]  /*63c0*/  FFMA.FTZ R46, R46, R15, R45 ;  /* 0x0000000f2e2e7223 */ /* 0x000fe2000001002d */
[----:B------:R-:W-:Y:S01]  /*63d0*/  F2FP.SATFINITE.E4M3.F32.PACK_AB_MERGE_C R9, R38, R9, RZ ;  /* 0x000000092609723e */ /* 0x000fe200048070ff */
[----:B------:R-:W-:Y:S01]  /*63e0*/  IMAD.MOV.U32 R14, RZ, RZ, R8 ;  /* 0x000000ffff0e7224 */ /* 0x000fe200078e0008 */
[----:B------:R-:W-:Y:S01]  /*63f0*/  F2FP.SATFINITE.E4M3.F32.PACK_AB_MERGE_C R43, R43, R32, R34 ;  /* 0x000000202b2b723e */ /* 0x000fe20004807022 */
[----:B------:R-:W-:Y:S01]  /*6400*/  IMAD.MOV.U32 R38, RZ, RZ, R33 ;  /* 0x000000ffff267224 */ /* 0x000fe200078e0021 */
[----:B------:R-:W-:-:S02]  /*6410*/  F2FP.SATFINITE.E4M3.F32.PACK_AB_MERGE_C R91, R91, R92, RZ ;  /* 0x0000005c5b5b723e */ /* 0x000fc400048070ff */
[----:B------:R-:W-:Y:S02]  /*6420*/  F2FP.SATFINITE.E4M3.F32.PACK_AB_MERGE_C R87, R90, R87, RZ ;  /* 0x000000575a57723e */ /* 0x000fe400048070ff */
[----:B------:R-:W-:Y:S01]  /*6430*/  F2FP.SATFINITE.E4M3.F32.PACK_AB_MERGE_C R37, R13, R10, R9 ;  /* 0x0000000a0d25723e */ /* 0x000fe20004807009 */
[----:B------:R-:W-:Y:S01]  /*6440*/  IMAD.MOV.U32 R13, RZ, RZ, R43 ;  /* 0x000000ffff0d7224 */ /* 0x000fe200078e002b */
[----:B------:R-:W-:Y:S02]  /*6450*/  F2FP.SATFINITE.E4M3.F32.PACK_AB_MERGE_C R15, R44, R11, R91 ;  /* 0x0000000b2c0f723e */ /* 0x000fe4000480705b */
[----:B------:R-:W-:-:S07]  /*6460*/  F2FP.SATFINITE.E4M3.F32.PACK_AB_MERGE_C R39, R46, R39, R87 ;  /* 0x000000272e27723e */ /* 0x000fce0004807057 */
.L_x_10824:
[----:B------:R-:W-:Y:S05]  /*6470*/  BSYNC B1 ;  /* 0x0000000000017941 */ /* 0x000fea0003800000 */
.L_x_10823:
[----:B0-----:R3:W-:Y:S01]  /*6480*/  STG.E.128 desc[UR40][R40.64], R12 ;  /* 0x0000000c28007986 */ /* 0x0017e2000c101d28 */
        /* <DEDUP_REMOVED lines=9> */
.L_x_10796:
[----:B------:R-:W-:-:S13]  /*6520*/  ISETP.NE.AND P3, PT, R153, 0x3, PT ;  /* 0x000000039900780c */ /* 0x000fda0003f65270 */
[----:B------:R-:W-:Y:S05]  /*6530*/  @!P3 BRA `(.L_x_10825) ;  /* 0x000000000004b947 */ /* 0x000fea0003800000 */
[----:B------:R-:W-:Y:S01]  /*6540*/  BPT.TRAP 0x1 ;  /* 0x000000040000795c */ /* 0x000fe20000300000 */
.L_x_10825:
[----:B------:R-:W-:Y:S01]  /*6550*/  IMAD R83, R17, 0x8, R16 ;  /* 0x0000000811537824 */ /* 0x000fe200078e0210 */
[----:B------:R-:W-:Y:S01]  /*6560*/  SHF.L.U32 R86, R156, 0x1f, RZ ;  /* 0x0000001f9c567819 */ /* 0x000fe200000006ff */
[----:B------:R-:W-:Y:S01]  /*6570*/  IMAD R85, R2, -0x80, R26 ;  /* 0xffffff8002557824 */ /* 0x000fe200078e021a */
[----:B------:R-:W-:Y:S02]  /*6580*/  BSSY B1, `(.L_x_10826) ;  /* 0x0000005000017945 */ /* 0x000fe40003800000 */
[----:B------:R-:W0:Y:S02]  /*6590*/  SYNCS.PHASECHK.TRANS64.TRYWAIT P5, [R83+URZ+0x19c90], R86 ;  /* 0x019c9056530075a7 */ /* 0x000e2400080a017f */
[----:B------:R-:W-:-:S04]  /*65a0*/  VIMNMX R85, R85, 0x80, PT ;  /* 0x0000008055557848 */ /* 0x000fc80003fe0100 */
[----:B------:R-:W-:Y:S01]  /*65b0*/  ISETP.GE.AND P4, PT, R19, R85, PT ;  /* 0x000000551300720c */ /* 0x000fe20003f86270 */
[----:B0-----:R-:W-:-:S12]  /*65c0*/  @!P5 BRA `(.L_x_10827) ;  /* 0x000001900080d947 */ /* 0x001fd80003800000 */
.L_x_11067:
[----:B------:R-:W-:Y:S05]  /*65d0*/  BSYNC B1 ;  /* 0x0000000000017941 */ /* 0x000fea0003800000 */
.L_x_10826:
        /* <DEDUP_REMOVED lines=9> */
.L_x_10803:
[----:B------:R-:W-:Y:S05]  /*6670*/  BSYNC B0 ;  /* 0x0000000000007941 */ /* 0x000fea0003800000 */
.L_x_10795:
        /* <DEDUP_REMOVED lines=17> */
.L_x_10829:
[----:B------:R-:W-:Y:S05]  /*6790*/  BSYNC B0 ;  /* 0x0000000000007941 */ /* 0x000fea0003800000 */
.L_x_10828:
[----:B------:R-:W2:Y:S01]  /*67a0*/  SYNCS.PHASECHK.TRANS64.TRYWAIT P5, [R83+URZ+0x19cb0], R86 ;  /* 0x019cb056530075a7 */ /* 0x000ea200080a017f */
[----:B------:R-:W-:Y:S01]  /*67b0*/  BSSY B0, `(.L_x_10830) ;  /* 0x0000003000007945 */ /* 0x000fe20003800000 */
[----:B------:R-:W-:-:S03]  /*67c0*/  ISETP.GE.AND P3, PT, R19, R85, PT ;  /* 0x000000551300720c */ /* 0x000fc60003f66270 */
[----:B--2---:R-:W-:Y:S10]  /*67d0*/  @!P5 BRA `(.L_x_10831) ;  /* 0x000001900010d947 */ /* 0x004ff40003800000 */
.L_x_11068:
[----:B------:R-:W-:Y:S05]  /*67e0*/  BSYNC B0 ;  /* 0x0000000000007941 */ /* 0x000fea0003800000 */
.L_x_10830:
[----:B------:R-:W-:Y:S04]  /*67f0*/  BSSY B0, `(.L_x_10832) ;  /* 0x0000016000007945 */ /* 0x000fe80003800000 */
[----:B------:R-:W-:Y:S05]  /*6800*/  @P3 BRA `(.L_x_10833) ;  /* 0x0000000000503947 */ /* 0x000fea0003800000 */
[----:B------:R-:W-:Y:S01]  /*6810*/  ULDC UR8, c[0x0][0x2f4] ;  /* 0x0000bd0000087ab9 */ /* 0x000fe20000000800 */
[----:B0--3--:R-:W-:Y:S01]  /*6820*/  IMAD.WIDE R12, R2, 0x80, R30 ;  /* 0x00000080020c7825 */ /* 0x009fe200078e021e */
[----:B------:R-:W-:Y:S01]  /*6830*/  ISETP.GE.AND P5, PT, R22, UR8, PT ;  /* 0x0000000816007c0c */ /* 0x000fe2000bfa6270 */
[----:B------:R-:W-:Y:S01]  /*6840*/  ULDC.64 UR4, c[0x0][0x328] ;  /* 0x0000ca0000047ab9 */ /* 0x000fe20000000a00 */
[----:B------:R-:W-:Y:S01]  /*6850*/  ULDC.64 UR6, c[0x0][0x318] ;  /* 0x0000c60000067ab9 */ /* 0x000fe20000000a00 */
[----:B------:R-:W-:Y:S02]  /*6860*/  IMAD.MOV.U32 R14, RZ, RZ, R56 ;  /* 0x000000ffff0e7224 */ /* 0x000fe400078e0038 */
[----:B------:R-:W-:Y:S02]  /*6870*/  IMAD.MOV.U32 R15, RZ, RZ, R0 ;  /* 0x000000ffff0f7224 */ /* 0x000fe400078e0000 */
[----:B------:R-:W-:Y:S02]  /*6880*/  IMAD R13, R13, UR4, RZ ;  /* 0x000000040d0d7c24 */ /* 0x000fe4000f8e02ff */
[----:B------:R-:W-:-:S04]  /*6890*/  IMAD.WIDE.U32 R14, R12, UR4, R14 ;  /* 0x000000040c0e7c25 */ /* 0x000fc8000f8e000e */
[----:B-1----:R-:W0:Y:S01]  /*68a0*/  @!P5 LDS.128 R8, [R84+0x9000] ;  /* 0x009000005408d984 */ /* 0x002e220000000c00 */
[----:B------:R-:W-:Y:S01]  /*68b0*/  IMAD R13, R12, UR5, R13 ;  /* 0x000000050c0d7c24 */ /* 0x000fe2000f8e020d */
[----:B------:R-:W-:-:S04]  /*68c0*/  IADD3 R32, P3, R14, UR6, RZ ;  /* 0x000000060e207c10 */ /* 0x000fc8000ff7e0ff */
[----:B------:R-:W-:Y:S02]  /*68d0*/  IADD3.X R33, R15, UR7, R13, P3, !PT ;  /* 0x000000070f217c10 */ /* 0x000fe40009ffe40d */
[----:B------:R-:W-:-:S03]  /*68e0*/  ISETP.GE.AND P3, PT, R81, UR8, PT ;  /* 0x0000000851007c0c */ /* 0x000fc6000bf66270 */
[----:B0-----:R-:W-:Y:S01]  /*68f0*/  @!P5 STG.E.128 desc[UR40][R32.64], R8 ;  /* 0x000000082000d986 */ /* 0x001fe2000c101d28 */
[----:B------:R-:W-:-:S09]  /*6900*/  ISETP.GE.AND P5, PT, R65, UR8, PT ;  /* 0x0000000841007c0c */ /* 0x000fd2000bfa6270 */
[----:B------:R-:W0:Y:S04]  /*6910*/  @!P3 LDS.128 R8, [R84+0xa000] ;  /* 0x00a000005408b984 */ /* 0x000e280000000c00 */
[----:B------:R-:W1:Y:S04]  /*6920*/  @!P5 LDS.128 R12, [R84+0xb000] ;  /* 0x00b00000540cd984 */ /* 0x000e680000000c00 */
[----:B0-----:R0:W-:Y:S04]  /*6930*/  @!P3 STG.E.128 desc[UR40][R32.64+0x20], R8 ;  /* 0x000020082000b986 */ /* 0x0011e8000c101d28 */
[----:B-1----:R0:W-:Y:S02]  /*6940*/  @!P5 STG.E.128 desc[UR40][R32.64+0x40], R12 ;  /* 0x0000400c2000d986 */ /* 0x0021e4000c101d28 */
.L_x_10833:
[----:B------:R-:W-:Y:S05]  /*6950*/  BSYNC B0 ;  /* 0x0000000000007941 */ /* 0x000fea0003800000 */
.L_x_10832:
        /* <DEDUP_REMOVED lines=13> */
[----:B------:R-:W-:Y:S02]  /*6a30*/  SEL R9, RZ, 0x1, P4 ;  /* 0x00000001ff097807 */ /* 0x000fe40002000000 */
[----:B------:R-:W-:Y:S02]  /*6a40*/  SEL R17, R17, RZ, P4 ;  /* 0x000000ff11117207 */ /* 0x000fe40002000000 */
[----:B------:R-:W-:Y:S01]  /*6a50*/  LOP3.LUT R156, R156, R9, RZ, 0x3c, !PT ;  /* 0x000000099c9c7212 */ /* 0x000fe200078e3cff */
[----:B0-----:R-:W-:Y:S06]  /*6a60*/  @P2 BRA `(.L_x_10834) ;  /* 0xffffffbc001c2947 */ /* 0x001fec000383ffff */
.L_x_10790:
[----:B-1----:R-:W2:Y:S01]  /*6a70*/  LDL R8, [R1+0x1c] ;  /* 0x00001c0001087983 */ /* 0x002ea20000100800 */
[----:B------:R-:W0:Y:S01]  /*6a80*/  LDC R0, c[0x0][0x448] ;  /* 0x00011200ff007b82 */ /* 0x000e220000000800 */
[----:B------:R-:W-:Y:S01]  /*6a90*/  BSSY B0, `(.L_x_10835) ;  /* 0x0000011000007945 */ /* 0x000fe20003800000 */
[----:B0-----:R-:W-:-:S13]  /*6aa0*/  ISETP.NE.AND P0, PT, R0, 0x1, PT ;  /* 0x000000010000780c */ /* 0x001fda0003f05270 */
[----:B------:R-:W0:Y:S08]  /*6ab0*/  @P0 LDC R0, c[0x0][0x44c] ;  /* 0x00011300ff000b82 */ /* 0x000e300000000800 */
[----:B------:R-:W1:Y:S01]  /*6ac0*/  @P0 LDC R5, c[0x0][0x450] ;  /* 0x00011400ff050b82 */ /* 0x000e620000000800 */
[----:B--2---:R-:W-:-:S04]  /*6ad0*/  VIADD R3, R8, 0xbf ;  /* 0x000000bf08037836 */ /* 0x004fc80000000000 */
[----:B0-----:R-:W-:-:S05]  /*6ae0*/  @P0 IMAD.HI.U32 R0, R3, R0, RZ ;  /* 0x0000000003000227 */ /* 0x001fca00078e00ff */
[----:B-1----:R-:W-:-:S05]  /*6af0*/  @P0 SHF.R.U32.HI R3, RZ, R5, R0 ;  /* 0x00000005ff030219 */ /* 0x002fca0000011600 */
[----:B------:R-:W-:Y:S02]  /*6b00*/  IMAD.IADD R3, R88, 0x1, R3 ;  /* 0x0000000158037824 */ /* 0x000fe400078e0203 */
[----:B------:R-:W-:-:S03]  /*6b10*/  IMAD.MOV.U32 R88, RZ, RZ, RZ ;  /* 0x000000ffff587224 */ /* 0x000fc600078e00ff */
[----:B------:R-:W-:-:S04]  /*6b20*/  SHF.R.S32.HI R0, RZ, 0x1f, R3 ;  /* 0x0000001fff007819 */ /* 0x000fc80000011403 */
[----:B------:R-:W-:-:S04]  /*6b30*/  LEA.HI R0, R0, R3, RZ, 0x7 ;  /* 0x0000000300007211 */ /* 0x000fc800078f38ff */
[----:B------:R-:W-:-:S04]  /*6b40*/  SHF.R.S32.HI R0, RZ, 0x7, R0 ;  /* 0x00000007ff007819 */ /* 0x000fc80000011400 */
[----:B------:R-:W-:-:S04]  /*6b50*/  VIMNMX R89, R89, R0, PT ;  /* 0x0000000059597248 */ /* 0x000fc80003fe0100 */
[----:B------:R-:W-:Y:S01]  /*6b60*/  ISETP.GE.AND P0, PT, R89, 0x1, PT ;  /* 0x000000015900780c */ /* 0x000fe20003f06270 */
[----:B------:R-:W-:-:S12]  /*6b70*/  @P3 BRA `(.L_x_10836) ;  /* 0x0000000000083947 */ /* 0x000fd80003800000 */
[----:B------:R-:W0:Y:S02]  /*6b80*/  FENCE.VIEW.ASYNC.G ;  /* 0x00000000000073c6 */ /* 0x000e240000000100 */
[----:B0-----:R-:W-:Y:S06]  /*6b90*/  BAR.ARV 0xc, 0x200 ;  /* 0x0308000000007b1d */ /* 0x001fec0000002000 */
.L_x_10836:
[----:B------:R-:W-:Y:S05]  /*6ba0*/  BSYNC B0 ;  /* 0x0000000000007941 */ /* 0x000fea0003800000 */
.L_x_10835:
        /* <DEDUP_REMOVED lines=33> */
.L_x_10838:
[----:B------:R-:W-:Y:S05]  /*6dc0*/  BSYNC B0 ;  /* 0x0000000000007941 */ /* 0x000fea0003800000 */
.L_x_10837:
[----:B------:R-:W2:Y:S01]  /*6dd0*/  LDL R0, [R1+0x5c] ;  /* 0x00005c0001007983 */ /* 0x000ea20000100800 */
[----:B------:R-:W-:Y:S02]  /*6de0*/  PLOP3.LUT P0, PT, PT, PT, PT, 0x80, 0x0 ;  /* 0x000000000000781c */ /* 0x000fe40003f0f070 */
        /* <DEDUP_REMOVED lines=16> */
[----:B----4-:R-:W-:Y:S01]  /*6ef0*/  CS2R R36, SRZ ;  /* 0x0000000000247805 */ /* 0x010fe2000001ff00 */
        /* <DEDUP_REMOVED lines=10> */
[----:B---3--:R-:W-:Y:S01]  /*6fa0*/  IMAD.MOV.U32 R40, RZ, RZ, RZ ;  /* 0x000000ffff287224 */ /* 0x008fe200078e00ff */
[----:B------:R-:W-:Y:S02]  /*6fb0*/  CS2R R134, SRZ ;  /* 0x0000000000867805 */ /* 0x000fe4000001ff00 */
[----:B------:R-:W-:Y:S01]  /*6fc0*/  CS2R R130, SRZ ;  /* 0x0000000000827805 */ /* 0x000fe2000001ff00 */
[----:B------:R-:W-:Y:S02]  /*6fd0*/  IMAD.MOV.U32 R129, RZ, RZ, RZ ;  /* 0x000000ffff817224 */ /* 0x000fe400078e00ff */
[----:B--2---:R-:W-:Y:S02]  /*6fe0*/  IMAD R4, R0, R88, RZ ;  /* 0x0000005800047224 */ /* 0x004fe400078e02ff */
[----:B------:R-:W-:-:S03]  /*6ff0*/  IMAD.MOV.U32 R0, RZ, RZ, RZ ;  /* 0x000000ffff007224 */ /* 0x000fc600078e00ff */
[----:B------:R0:W-:Y:S01]  /*7000*/  STL [R1+0x2c], R4 ;  /* 0x00002c0401007387 */ /* 0x0001e20000100800 */
[----:B------:R-:W-:-:S04]  /*7010*/  VIADDMNMX R88, R4, R88, R89, PT ;  /* 0x0000005804587246 */ /* 0x000fc80003800159 */
        /* <DEDUP_REMOVED lines=34> */
.L_x_10841:
[----:B------:R-:W-:Y:S05]  /*7240*/  BSYNC B6 ;  /* 0x0000000000067941 */ /* 0x000fea0003800000 */
.L_x_10840:
        /* <DEDUP_REMOVED lines=19> */
[----:B------:R-:W-:Y:S02]  /*7380*/  @P0 IMAD.IADD R3, R3, 0x1, R7 ;  /* 0x0000000103030824 */ /* 0x000fe400078e0207 */
[----:B------:R-:W-:Y:S02]  /*7390*/  @P1 IMAD.IADD R5, R5, 0x1, R9 ;  /* 0x0000000105051824 */ /* 0x000fe400078e0209 */
[----:B----4-:R-:W-:-:S04]  /*73a0*/  @P0 IMAD.WIDE.U32 R2, R20, R10, R2 ;  /* 0x0000000a14020225 */ /* 0x010fc800078e0002 */
[----:B-1----:R-:W-:Y:S01]  /*73b0*/  @P1 IMAD.WIDE.U32 R6, R20, R12, R4 ;  /* 0x0000000c14061225 */ /* 0x002fe200078e0004 */
        /* <DEDUP_REMOVED lines=26> */
.L_x_10845:
[----:B-1----:R1:W2:Y:S02]  /*7560*/  SYNCS.PHASECHK.TRANS64.TRYWAIT P0, [R16+URZ+0x19c00], R3 ;  /* 0x019c0003100075a7 */ /* 0x0022a4000800017f */
[----:B--2---:R-:W-:Y:S05]  /*7570*/  @!P0 NANOSLEEP.SYNCS 0x989680 ;  /* 0x009896800000895d */ /* 0x004fea0003900000 */
[----:B------:R-:W2:Y:S02]  /*7580*/  @!P0 SYNCS.PHASECHK.TRANS64 P0, [R16+URZ+0x19c00], R3 ;  /* 0x019c0003100085a7 */ /* 0x000ea4000800007f */
[----:B--2---:R-:W-:Y:S05]  /*7590*/  @!P0 BRA `(.L_x_10845) ;  /* 0xfffffffc00f08947 */ /* 0x004fea000383ffff */
.L_x_10844:
[----:B------:R-:W-:Y:S05]  /*75a0*/  BSYNC B0 ;  /* 0x0000000000007941 */ /* 0x000fea0003800000 */
.L_x_10843:
[----:B------:R-:W-:Y:S05]  /*75b0*/  BRA `(.L_x_10846) ;  /* 0x0000004400587947 */ /* 0x000fea0003800000 */
.L_x_10842:
        /* <DEDUP_REMOVED lines=30> */
.L_x_10848:
[----:B------:R-:W-:Y:S05]  /*77a0*/  BSYNC B6 ;  /* 0x0000000000067941 */ /* 0x000fea0003800000 */
.L_x_10847:
        /* <DEDUP_REMOVED lines=40> */
.L_x_11074:
[----:B0-----:R-:W5:Y:S04]  /*7a30*/  LDL R5, [R1+0x20] ;  /* 0x0000200001057983 */ /* 0x001f680000100800 */
[----:B------:R-:W2:Y:S01]  /*7a40*/  LDL R6, [R1+0x50] ;  /* 0x0000500001067983 */ /* 0x000ea20000100800 */
[----:B------:R-:W-:Y:S01]  /*7a50*/  BSSY B1, `(.L_x_10852) ;  /* 0x000002f000017945 */ /* 0x000fe20003800000 */
[----:B------:R-:W-:Y:S02]  /*7a60*/  CS2R R26, SRZ ;  /* 0x00000000001a7805 */ /* 0x000fe4000001ff00 */
[----:B------:R-:W-:Y:S02]  /*7a70*/  CS2R R12, SRZ ;  /* 0x00000000000c7805 */ /* 0x000fe4000001ff00 */
[----:B------:R-:W-:-:S02]  /*7a80*/  CS2R R8, SRZ ;  /* 0x0000000000087805 */ /* 0x000fc4000001ff00 */
[----:B------:R-:W-:Y:S02]  /*7a90*/  CS2R R24, SRZ ;  /* 0x0000000000187805 */ /* 0x000fe4000001ff00 */
[----:B------:R-:W-:Y:S01]  /*7aa0*/  CS2R R20, SRZ ;  /* 0x0000000000147805 */ /* 0x000fe2000001ff00 */
[----:B-----5:R-:W-:Y:S01]  /*7ab0*/  IMAD R28, R5, R28, RZ ;  /* 0x0000001c051c7224 */ /* 0x020fe200078e02ff */
[----:B--2---:R-:W-:-:S04]  /*7ac0*/  LEA.HI R5, R6, R6, RZ, 0x1 ;  /* 0x0000000606057211 */ /* 0x004fc800078f08ff */
[----:B------:R-:W-:Y:S02]  /*7ad0*/  ISETP.GE.AND P0, PT, R10, R28, PT ;  /* 0x0000001c0a00720c */ /* 0x000fe40003f06270 */
[----:B------:R-:W-:Y:S02]  /*7ae0*/  CS2R R10, SRZ ;  /* 0x00000000000a7805 */ /* 0x000fe4000001ff00 */
        /* <DEDUP_REMOVED lines=13> */
[----:B------:R-:W-:Y:S02]  /*7bc0*/  @!P1 IADD3 R32, P3, R154, R3, RZ ;  /* 0x000000039a209210 */ /* 0x000fe40007f7e0ff */
[----:B--2---:R-:W-:Y:S02]  /*7bd0*/  ISETP.GE.AND P2, PT, R30, UR4, PT ;  /* 0x000000041e007c0c */ /* 0x004fe4000bf46270 */
[----:B------:R-:W-:Y:S02]  /*7be0*/  SHF.R.S32.HI R7, RZ, 0x1f, R30 ;  /* 0x0000001fff077819 */ /* 0x000fe4000001141e */
[----:B---3--:R-:W-:Y:S02]  /*7bf0*/  ISETP.GE.AND P0, PT, R15, UR4, PT ;  /* 0x000000040f007c0c */ /* 0x008fe4000bf06270 */
[----:B------:R-:W-:-:S07]  /*7c00*/  SHF.R.S32.HI R9, RZ, 0x1f, R15 ;  /* 0x0000001fff097819 */ /* 0x000fce000001140f */
[CC--:B------:R-:W-:Y:S02]  /*7c10*/  @!P2 IADD3 R34, P6, R30.reuse, R3.reuse, RZ ;  /* 0x000000031e22a210 */ /* 0x0c0fe40007fde0ff */
[-C--:B----4-:R-:W-:Y:S02]  /*7c20*/  @!P2 IADD3 R38, P5, R30, R14.reuse, RZ ;  /* 0x0000000e1e26a210 */ /* 0x090fe40007fbe0ff */
[C---:B------:R-:W-:Y:S01]  /*7c30*/  @!P0 IADD3 R6, P4, R15.reuse, R3, RZ ;  /* 0x000000030f068210 */ /* 0x040fe20007f9e0ff */
[--C-:B-1----:R-:W-:Y:S01]  /*7c40*/  @!P2 IMAD.X R35, R0, 0x1, R7.reuse, P6 ;  /* 0x000000010023a824 */ /* 0x102fe200030e0607 */
[-C--:B------:R-:W-:Y:S01]  /*7c50*/  @!P1 IADD3 R30, P6, R154, R14.reuse, RZ ;  /* 0x0000000e9a1e9210 */ /* 0x080fe20007fde0ff */
[----:B------:R-:W-:Y:S01]  /*7c60*/  @!P2 IMAD.X R39, R4, 0x1, R7, P5 ;  /* 0x000000010427a824 */ /* 0x000fe200028e0607 */
[----:B------:R-:W-:Y:S01]  /*7c70*/  @!P0 IADD3 R14, P5, R15, R14, RZ ;  /* 0x0000000e0f0e8210 */ /* 0x000fe20007fbe0ff */
[--C-:B------:R-:W-:Y:S01]  /*7c80*/  @!P0 IMAD.X R7, R0, 0x1, R9.reuse, P4 ;  /* 0x0000000100078824 */ /* 0x100fe200020e0609 */
[----:B------:R-:W-:Y:S01]  /*7c90*/  @!P1 SHF.R.S32.HI R3, RZ, 0x1f, R154 ;  /* 0x0000001fff039819 */ /* 0x000fe2000001149a */
[----:B------:R0:W5:Y:S02]  /*7ca0*/  @!P2 LD.E.64 R20, desc[UR40][R34.64] ;  /* 0x000000282214a980 */ /* 0x000164000c101b00 */
[----:B------:R-:W-:Y:S01]  /*7cb0*/  @!P0 IMAD.X R15, R4, 0x1, R9, P5 ;  /* 0x00000001040f8824 */ /* 0x000fe200028e0609 */
[----:B------:R-:W-:Y:S01]  /*7cc0*/  CS2R R8, SRZ ;  /* 0x0000000000087805 */ /* 0x000fe2000001ff00 */
[--C-:B------:R-:W-:Y:S01]  /*7cd0*/  @!P1 IMAD.X R33, R0, 0x1, R3.reuse, P3 ;  /* 0x0000000100219824 */ /* 0x100fe200018e0603 */
[----:B------:R0:W5:Y:S01]  /*7ce0*/  @!P2 LD.E.64 R12, desc[UR40][R38.64] ;  /* 0x00000028260ca980 */ /* 0x000162000c101b00 */
[----:B------:R-:W-:-:S03]  /*7cf0*/  @!P1 IMAD.X R31, R4, 0x1, R3, P6 ;  /* 0x00000001041f9824 */ /* 0x000fc600030e0603 */
[----:B------:R0:W5:Y:S04]  /*7d00*/  @!P1 LD.E.64 R24, desc[UR40][R32.64] ;  /* 0x0000002820189980 */ /* 0x000168000c101b00 */
[----:B------:R0:W5:Y:S04]  /*7d10*/  @!P1 LD.E.64 R26, desc[UR40][R30.64] ;  /* 0x000000281e1a9980 */ /* 0x000168000c101b00 */
[----:B------:R0:W5:Y:S04]  /*7d20*/  @!P0 LD.E.64 R10, desc[UR40][R6.64] ;  /* 0x00000028060a8980 */ /* 0x000168000c101b00 */
[----:B------:R0:W5:Y:S02]  /*7d30*/  @!P0 LD.E.64 R8, desc[UR40][R14.64] ;  /* 0x000000280e088980 */ /* 0x000164000c101b00 */
.L_x_10853:
[----:B------:R-:W-:Y:S05]  /*7d40*/  BSYNC B1 ;  /* 0x0000000000017941 */ /* 0x000fea0003800000 */
.L_x_10852:
[----:B------:R-:W2:Y:S01]  /*7d50*/  SYNCS.PHASECHK.TRANS64.TRYWAIT P0, [R16+URZ+0x19c00], R5 ;  /* 0x019c0005100075a7 */ /* 0x000ea2000800017f */
[----:B------:R-:W-:Y:S01]  /*7d60*/  IMAD R29, R29, -0xc0, R28 ;  /* 0xffffff401d1d7824 */ /* 0x000fe200078e021c */
[----:B------:R-:W-:Y:S04]  /*7d70*/  BSSY B1, `(.L_x_10854) ;  /* 0x0000004000017945 */ /* 0x000fe80003800000 */
[----:B-1----:R-:W-:-:S04]  /*7d80*/  VIMNMX R0, R29, 0xc0, PT ;  /* 0x000000c01d007848 */ /* 0x002fc80003fe0100 */
[----:B------:R-:W-:Y:S01]  /*7d90*/  ISETP.GE.AND P1, PT, R19, R0, PT ;  /* 0x000000001300720c */ /* 0x000fe20003f26270 */
[----:B--2---:R-:W-:-:S12]  /*7da0*/  @!P0 BRA `(.L_x_10855) ;  /* 0x0000017c001c8947 */ /* 0x004fd80003800000 */
.L_x_11075:
[----:B------:R-:W-:Y:S05]  /*7db0*/  BSYNC B1 ;  /* 0x0000000000017941 */ /* 0x000fea0003800000 */
.L_x_10854:
[----:B------:R-:W-:Y:S05]  /*7dc0*/  @P1 BRA `(.L_x_10856) ;  /* 0x0000003c00301947 */ /* 0x000fea0003800000 */
[----:B---3--:R-:W2:Y:S01]  /*7dd0*/  LDL R4, [R1+0x8] ;  /* 0x0000080001047983 */ /* 0x008ea20000100800 */
[----:B------:R-:W3:Y:S03]  /*7de0*/  LDC R3, c[0x0][0x3f4] ;  /* 0x0000fd00ff037b82 */ /* 0x000ee60000000800 */
[----:B------:R-:W4:Y:S01]  /*7df0*/  LDL R0, [R1+0xc] ;  /* 0x00000c0001007983 */ /* 0x000f220000100800 */
[----:B------:R-:W-:Y:S01]  /*7e00*/  BSSY B1, `(.L_x_10857) ;  /* 0x000007b000017945 */ /* 0x000fe20003800000 */
[-C--:B---3--:R-:W-:Y:S02]  /*7e10*/  ISETP.GE.AND P0, PT, R154, R3.reuse, PT ;  /* 0x000000039a00720c */ /* 0x088fe40003f06270 */
[-C--:B--2---:R-:W-:Y:S02]  /*7e20*/  ISETP.GE.AND P1, PT, R4, R3.reuse, PT ;  /* 0x000000030400720c */ /* 0x084fe40003f26270 */
[----:B----4-:R-:W-:-:S09]  /*7e30*/  ISETP.GE.AND P2, PT, R0, R3, PT ;  /* 0x000000030000720c */ /* 0x010fd20003f46270 */
[----:B------:R-:W-:Y:S05]  /*7e40*/  @P0 BRA `(.L_x_10858) ;  /* 0x0000000400d80947 */ /* 0x000fea0003800000 */
[----:B01----:R-:W0:Y:S01]  /*7e50*/  LDS.128 R4, [R37+0xf000] ;  /* 0x00f0000025047984 */ /* 0x003e220000000c00 */
        /* <DEDUP_REMOVED lines=117> */
.L_x_10858:
[----:B------:R-:W-:Y:S05]  /*85b0*/  BSYNC B1 ;  /* 0x0000000000017941 */ /* 0x000fea0003800000 */
.L_x_10857:
        /* <DEDUP_REMOVED lines=124> */
.L_x_10860:
[----:B------:R-:W-:Y:S05]  /*8d80*/  BSYNC B1 ;  /* 0x0000000000017941 */ /* 0x000fea0003800000 */
.L_x_10859:
        /* <DEDUP_REMOVED lines=120> */
.L_x_10850:
        /* <DEDUP_REMOVED lines=32> */
.L_x_11081:
[----:B------:R-:W5:Y:S04]  /*9710*/  LDL R4, [R1+0x20] ;  /* 0x0000200001047983 */ /* 0x000f680000100800 */
[----:B------:R-:W2:Y:S01]  /*9720*/  LDL R9, [R1+0x50] ;  /* 0x0000500001097983 */ /* 0x000ea20000100800 */
[----:B------:R-:W-:Y:S01]  /*9730*/  BSSY B1, `(.L_x_10862) ;  /* 0x000002c000017945 */ /* 0x000fe20003800000 */
[----:B------:R-:W-:Y:S02]  /*9740*/  CS2R R12, SRZ ;  /* 0x00000000000c7805 */ /* 0x000fe4000001ff00 */
[----:B------:R-:W-:Y:S02]  /*9750*/  CS2R R14, SRZ ;  /* 0x00000000000e7805 */ /* 0x000fe4000001ff00 */
[----:B------:R-:W-:-:S02]  /*9760*/  CS2R R6, SRZ ;  /* 0x0000000000067805 */ /* 0x000fc4000001ff00 */
[----:B------:R-:W-:Y:S01]  /*9770*/  CS2R R26, SRZ ;  /* 0x00000000001a7805 */ /* 0x000fe2000001ff00 */
[----:B-----5:R-:W-:Y:S01]  /*9780*/  IMAD R28, R4, R25, RZ ;  /* 0x00000019041c7224 */ /* 0x020fe200078e02ff */
[----:B------:R-:W-:Y:S02]  /*9790*/  CS2R R24, SRZ ;  /* 0x0000000000187805 */ /* 0x000fe4000001ff00 */
[----:B--2---:R-:W-:Y:S02]  /*97a0*/  LEA.HI R4, R9, R9, RZ, 0x1 ;  /* 0x0000000909047211 */ /* 0x004fe400078f08ff */
[----:B------:R-:W-:Y:S02]  /*97b0*/  ISETP.GE.AND P0, PT, R10, R28, PT ;  /* 0x0000001c0a00720c */ /* 0x000fe40003f06270 */
[----:B------:R-:W-:Y:S02]  /*97c0*/  CS2R R10, SRZ ;  /* 0x00000000000a7805 */ /* 0x000fe4000001ff00 */
[----:B------:R-:W-:-:S02]  /*97d0*/  LOP3.LUT R8, R4, 0xfffffffe, RZ, 0xc0, !PT ;  /* 0xfffffffe04087812 */ /* 0x000fc400078ec0ff */
        /* <DEDUP_REMOVED lines=18> */
[----:B------:R-:W-:-:S05]  /*9900*/  @!P4 IADD3 R38, P0, R22, R3, RZ ;  /* 0x000000031626c210 */ /* 0x000fca0007f1e0ff */
[----:B-1----:R-:W-:-:S05]  /*9910*/  @!P4 IMAD.X R39, R0, 0x1, R5, P0 ;  /* 0x000000010027c824 */ /* 0x002fca00000e0605 */
[----:B------:R0:W5:Y:S01]  /*9920*/  @!P4 LD.E.128 R24, desc[UR40][R38.64] ;  /* 0x000000282618c980 */ /* 0x000162000c101d00 */
[----:B--2---:R-:W-:Y:S01]  /*9930*/  @!P5 IMAD.SHL.U32 R4, R30, 0x10, RZ ;  /* 0x000000101e04d824 */ /* 0x004fe200078e00ff */
[----:B----4-:R-:W-:-:S04]  /*9940*/  @!P4 IADD3 R30, P1, R22, R21, RZ ;  /* 0x00000015161ec210 */ /* 0x010fc80007f3e0ff */
[-C--:B------:R-:W-:Y:S01]  /*9950*/  @!P5 IADD3 R32, P2, R3, R4.reuse, RZ ;  /* 0x000000040320d210 */ /* 0x080fe20007f5e0ff */
[----:B---3--:R-:W-:Y:S01]  /*9960*/  @!P4 IMAD.X R31, R20, 0x1, R5, P1 ;  /* 0x00000001141fc824 */ /* 0x008fe200008e0605 */
[----:B------:R-:W-:Y:S02]  /*9970*/  @!P5 IADD3 R34, P3, R21, R4, RZ ;  /* 0x000000041522d210 */ /* 0x000fe40007f7e0ff */
[----:B------:R-:W-:Y:S02]  /*9980*/  @!P5 SHF.R.S32.HI R3, RZ, 0x1f, R4 ;  /* 0x0000001fff03d819 */ /* 0x000fe40000011404 */
[----:B------:R-:W-:Y:S01]  /*9990*/  CS2R R4, SRZ ;  /* 0x0000000000047805 */ /* 0x000fe2000001ff00 */
[----:B------:R0:W5:Y:S02]  /*99a0*/  @!P4 LD.E.128 R12, desc[UR40][R30.64] ;  /* 0x000000281e0cc980 */ /* 0x000164000c101d00 */
[--C-:B------:R-:W-:Y:S02]  /*99b0*/  @!P5 IMAD.X R33, R0, 0x1, R3.reuse, P2 ;  /* 0x000000010021d824 */ /* 0x100fe400010e0603 */
[----:B------:R-:W-:-:S03]  /*99c0*/  @!P5 IMAD.X R35, R20, 0x1, R3, P3 ;  /* 0x000000011423d824 */ /* 0x000fc600018e0603 */
[----:B------:R0:W5:Y:S04]  /*99d0*/  @!P5 LD.E.128 R8, desc[UR40][R32.64] ;  /* 0x000000282008d980 */ /* 0x000168000c101d00 */
[----:B------:R0:W5:Y:S02]  /*99e0*/  @!P5 LD.E.128 R4, desc[UR40][R34.64] ;  /* 0x000000282204d980 */ /* 0x000164000c101d00 */
.L_x_10863:
[----:B------:R-:W-:Y:S05]  /*99f0*/  BSYNC B1 ;  /* 0x0000000000017941 */ /* 0x000fea0003800000 */
.L_x_10862:
[----:B------:R-:W2:Y:S01]  /*9a00*/  SYNCS.PHASECHK.TRANS64.TRYWAIT P0, [R16+URZ+0x19c00], R41 ;  /* 0x019c0029100075a7 */ /* 0x000ea2000800017f */
[----:B------:R-:W-:Y:S01]  /*9a10*/  IMAD R29, R29, -0xc0, R28 ;  /* 0xffffff401d1d7824 */ /* 0x000fe200078e021c */
[----:B------:R-:W-:Y:S04]  /*9a20*/  BSSY B1, `(.L_x_10864) ;  /* 0x0000004000017945 */ /* 0x000fe80003800000 */
[----:B-1----:R-:W-:-:S04]  /*9a30*/  VIMNMX R0, R29, 0xc0, PT ;  /* 0x000000c01d007848 */ /* 0x002fc80003fe0100 */
[----:B------:R-:W-:Y:S01]  /*9a40*/  ISETP.GE.AND P1, PT, R19, R0, PT ;  /* 0x000000001300720c */ /* 0x000fe20003f26270 */
[----:B--2---:R-:W-:-:S12]  /*9a50*/  @!P0 BRA `(.L_x_10865) ;  /* 0x0000016000748947 */ /* 0x004fd80003800000 */
.L_x_11082:
[----:B------:R-:W-:Y:S05]  /*9a60*/  BSYNC B1 ;  /* 0x0000000000017941 */ /* 0x000fea0003800000 */
.L_x_10864:
[----:B------:R-:W-:Y:S05]  /*9a70*/  @P1 BRA `(.L_x_10856) ;  /* 0x0000002000041947 */ /* 0x000fea0003800000 */
[----:B------:R2:W5:Y:S01]  /*9a80*/  LDL R61, [R1+0x10] ;  /* 0x00001000013d7983 */ /* 0x0005620000100800 */
[----:B------:R-:W0:Y:S01]  /*9a90*/  LDC R3, c[0x0][0x3f4] ;  /* 0x0000fd00ff037b82 */ /* 0x000e220000000800 */
[C---:B------:R-:W-:Y:S01]  /*9aa0*/  VIADD R0, R22.reuse, 0x20 ;  /* 0x0000002016007836 */ /* 0x040fe20000000000 */
[----:B------:R-:W-:Y:S01]  /*9ab0*/  BSSY B1, `(.L_x_10866) ;  /* 0x00000fe000017945 */ /* 0x000fe20003800000 */
[----:B------:R-:W-:Y:S02]  /*9ac0*/  SHF.R.U32.HI R60, RZ, 0x3, R157 ;  /* 0x00000003ff3c7819 */ /* 0x000fe4000001169d */
[-C--:B0-----:R-:W-:Y:S02]  /*9ad0*/  ISETP.GE.AND P0, PT, R22, R3.reuse, PT ;  /* 0x000000031600720c */ /* 0x081fe40003f06270 */
[----:B------:R-:W-:-:S11]  /*9ae0*/  ISETP.GE.AND P1, PT, R0, R3, PT ;  /* 0x000000030000720c */ /* 0x000fd60003f26270 */
        /* <DEDUP_REMOVED lines=16> */
[----:B------:R-:W-:Y:S02]  /*9bf0*/  LOP3.LUT R45, R45, 0xff, RZ, 0xc0, !PT ;  /* 0x000000ff2d2d7812 */ /* 0x000fe400078ec0ff */
[----:B------:R-:W-:Y:S01]  /*9c00*/  SHF.R.U32.HI R51, RZ, 0x10, R13 ;  /* 0x00000010ff337819 */ /* 0x000fe2000001160d */
[----:B0-----:R-:W-:Y:S01]  /*9c10*/  VIADD R31, R21, 0xffffff80 ;  /* 0xffffff80151f7836 */ /* 0x001fe20000000000 */
[----:B------:R-:W-:Y:S02]  /*9c20*/  LOP3.LUT R21, R20, 0xff, RZ, 0xc0, !PT ;  /* 0x000000ff14157812 */ /* 0x000fe400078ec0ff */
[----:B------:R-:W-:Y:S01]  /*9c30*/  LOP3.LUT R20, R26, 0xff, RZ, 0xc0, !PT ;  /* 0x000000ff1a147812 */ /* 0x000fe200078ec0ff */
[----:B------:R-:W-:Y:S01]  /*9c40*/  IMAD.U32 R51, R51, 0x10000, RZ ;  /* 0x0001000033337824 */ /* 0x000fe200078e00ff */
[----:B------:R-:W-:-:S02]  /*9c50*/  LEA.HI R32, R31, R31, RZ, 0x1 ;  /* 0x0000001f1f207211 */ /* 0x000fc400078f08ff */
[----:B------:R-:W-:Y:S02]  /*9c60*/  PRMT R39, R21, 0x7604, R0 ;  /* 0x0000760415277816 */ /* 0x000fe40000000000 */
[----:B------:R-:W-:Y:S02]  /*9c70*/  LOP3.LUT R32, R32, 0xfffffffe, RZ, 0xc0, !PT ;  /* 0xfffffffe20207812 */ /* 0x000fe400078ec0ff */
[----:B------:R-:W-:Y:S02]  /*9c80*/  SHF.R.U32.HI R21, RZ, 0x8, R12 ;  /* 0x00000008ff157819 */ /* 0x000fe4000001160c */
[----:B------:R-:W-:Y:S01]  /*9c90*/  SHF.R.U32.HI R42, RZ, 0x8, R14 ;  /* 0x00000008ff2a7819 */ /* 0x000fe2000001160e */
[----:B------:R-:W-:Y:S01]  /*9ca0*/  IMAD.IADD R32, R31, 0x1, -R32 ;  /* 0x000000011f207824 */ /* 0x000fe200078e0a20 */
[----:B------:R-:W-:Y:S02]  /*9cb0*/  LOP3.LUT R31, R30, 0xff, RZ, 0xc0, !PT ;  /* 0x000000ff1e1f7812 */ /* 0x000fe400078ec0ff */
[----:B------:R-:W-:-:S02]  /*9cc0*/  LOP3.LUT R33, R21, 0xff, RZ, 0xc0, !PT ;  /* 0x000000ff15217812 */ /* 0x000fc400078ec0ff */
[----:B------:R-:W-:Y:S02]  /*9cd0*/  LEA.HI R0, R3, R32, RZ, 0x1c ;  /* 0x0000002003007211 */ /* 0x000fe400078fe0ff */
[----:B------:R-:W-:Y:S02]  /*9ce0*/  PRMT R43, R31, 0x7604, R20 ;  /* 0x000076041f2b7816 */ /* 0x000fe40000000014 */
[C---:B------:R-:W-:Y:S01]  /*9cf0*/  LEA.HI R20, R0.reuse, R0, RZ, 0x1 ;  /* 0x0000000000147211 */ /* 0x040fe200078f08ff */
[----:B------:R-:W-:Y:S01]  /*9d00*/  IMAD.SHL.U32 R0, R0, 0x10, RZ ;  /* 0x0000001000007824 */ /* 0x000fe200078e00ff */
[----:B------:R-:W-:Y:S02]  /*9d10*/  LOP3.LUT R32, R12, 0xff, RZ, 0xc0, !PT ;  /* 0x000000ff0c207812 */ /* 0x000fe400078ec0ff */
[----:B------:R-:W-:Y:S02]  /*9d20*/  SHF.R.S32.HI R20, RZ, 0x1, R20 ;  /* 0x00000001ff147819 */ /* 0x000fe40000011414 */
[----:B------:R-:W-:-:S02]  /*9d30*/  LOP3.LUT R0, R157, 0x10, R0, 0xf8, !PT ;  /* 0x000000109d007812 */ /* 0x000fc400078ef800 */
[----:B------:R-:W-:Y:S01]  /*9d40*/  PRMT R49, R33, 0x7604, R32 ;  /* 0x0000760421317816 */ /* 0x000fe20000000020 */
[----:B------:R-:W-:Y:S01]  /*9d50*/  IMAD R21, R20, 0x1800, R61 ;  /* 0x0000180014157824 */ /* 0x000fe200078e023d */
[----:B------:R-:W-:Y:S02]  /*9d60*/  LOP3.LUT R0, R0, R60, RZ, 0x3c, !PT ;  /* 0x0000003c00007212 */ /* 0x000fe400078e3cff */
[----:B------:R-:W-:Y:S02]  /*9d70*/  PRMT R20, R29, 0x7604, R28 ;  /* 0x000076041d147816 */ /* 0x000fe4000000001c */
[----:B------:R-:W-:Y:S01]  /*9d80*/  IADD3 R0, R16, R21, R0 ;  /* 0x0000001510007210 */ /* 0x000fe20007ffe000 */
[----:B------:R-:W0:Y:S01]  /*9d90*/  LDS.128 R28, [R37+0xf000] ;  /* 0x00f00000251c7984 */ /* 0x000e220000000c00 */
[----:B------:R-:W-:Y:S02]  /*9da0*/  LOP3.LUT R21, R13, 0xff, RZ, 0xc0, !PT ;  /* 0x000000ff0d157812 */ /* 0x000fe400078ec0ff */
[----:B------:R-:W-:Y:S01]  /*9db0*/  PRMT R44, R45, 0x7604, R44 ;  /* 0x000076042d2c7816 */ /* 0x000fe2000000002c */
[----:B------:R-:W2:Y:S01]  /*9dc0*/  LDS.128 R32, [R0+0xf000] ;  /* 0x00f0000000207984 */ /* 0x000ea20000000c00 */
[----:B------:R-:W-:-:S02]  /*9dd0*/  PRMT R40, R40, 0x7604, R21 ;  /* 0x0000760428287816 */ /* 0x000fc40000000015 */
[----:B------:R-:W-:Y:S02]  /*9de0*/  SHF.R.U32.HI R21, RZ, 0x10, R25 ;  /* 0x00000010ff157819 */ /* 0x000fe40000011619 */
[----:B------:R-:W-:Y:S02]  /*9df0*/  SHF.R.U32.HI R45, RZ, 0x10, R27 ;  /* 0x00000010ff2d7819 */ /* 0x000fe4000001161b */
[----:B-1----:R-:W-:Y:S01]  /*9e00*/  LOP3.LUT R41, R14, 0xff, RZ, 0xc0, !PT ;  /* 0x000000ff0e297812 */ /* 0x002fe200078ec0ff */
[----:B------:R-:W-:Y:S01]  /*9e10*/  IMAD.U32 R21, R21, 0x10000, RZ ;  /* 0x0001000015157824 */ /* 0x000fe200078e00ff */
[----:B------:R-:W-:Y:S01]  /*9e20*/  LOP3.LUT R42, R42, 0xff, RZ, 0xc0, !PT ;  /* 0x000000ff2a2a7812 */ /* 0x000fe200078ec0ff */
[----:B------:R-:W-:Y:S01]  /*9e30*/  IMAD.U32 R45, R45, 0x10000, RZ ;  /* 0x000100002d2d7824 */ /* 0x000fe200078e00ff */
        /* <DEDUP_REMOVED lines=13> */
[----:B0-----:R-:W-:-:S02]  /*9f10*/  F2FP.F16.E4M3.UNPACK_B R26, R28 ;  /* 0x0000001cff1a723e */ /* 0x001fc400020006ff */
[----:B------:R-:W-:Y:S02]  /*9f20*/  F2FP.F16.E4M3.UNPACK_B R39, R28.H1 ;  /* 0x0000001cff27723e */ /* 0x000fe400030006ff */
[----:B--2---:R-:W-:Y:S02]  /*9f30*/  F2FP.F16.E4M3.UNPACK_B R27, R33 ;  /* 0x00000021ff1b723e */ /* 0x004fe400020006ff */
[----:B------:R-:W-:Y:S02]  /*9f40*/  F2FP.F16.E4M3.UNPACK_B R28, R45 ;  /* 0x0000002dff1c723e */ /* 0x000fe400020006ff */
[----:B------:R-:W-:Y:S02]  /*9f50*/  LOP3.LUT R21, R21, 0xff000000, R24, 0xf8, !PT ;  /* 0xff00000015157812 */ /* 0x000fe400078ef818 */
[----:B------:R-:W-:Y:S01]  /*9f60*/  LOP3.LUT R38, R49, 0xff000000, R12, 0xf8, !PT ;  /* 0xff00000031267812 */ /* 0x000fe200078ef80c */
[--C-:B------:R-:W-:Y:S01]  /*9f70*/  HADD2.F32 R49, -RZ, R48.reuse.H0_H0 ;  /* 0x20000030ff317230 */ /* 0x100fe20000004100 */
[----:B------:R-:W-:Y:S01]  /*9f80*/  LOP3.LUT R12, R53, 0xff000000, R14, 0xf8, !PT ;  /* 0xff000000350c7812 */ /* 0x000fe200078ef80e */
[--C-:B------:R-:W-:Y:S01]  /*9f90*/  HADD2.F32 R14, -RZ, R27.reuse.H0_H0 ;  /* 0x2000001bff0e7230 */ /* 0x100fe20000004100 */
[-C--:B------:R-:W-:Y:S01]  /*9fa0*/  F2FP.F16.E4M3.UNPACK_B R24, R29.reuse ;  /* 0x0000001dff18723e */ /* 0x080fe200020006ff */
[----:B------:R-:W-:Y:S01]  /*9fb0*/  HADD2.F32 R48, -RZ, R48.H1_H1 ;  /* 0x30000030ff307230 */ /* 0x000fe20000004100 */
[----:B------:R-:W-:Y:S01]  /*9fc0*/  F2FP.F16.E4M3.UNPACK_B R40, R29.H1 ;  /* 0x0000001dff28723e */ /* 0x000fe200030006ff */
[----:B------:R-:W-:Y:S01]  /*9fd0*/  HADD2.F32 R29, -RZ, R28.H0_H0 ;  /* 0x2000001cff1d7230 */ /* 0x000fe20000004100 */
[----:B------:R-:W-:Y:S01]  /*9fe0*/  SHF.R.U32.HI R55, RZ, 0x10, R15 ;  /* 0x00000010ff377819 */ /* 0x000fe2000001160f */
[--C-:B------:R-:W-:Y:S01]  /*9ff0*/  HADD2.F32 R25, -RZ, R24.reuse.H0_H0 ;  /* 0x20000018ff197230 */ /* 0x100fe20000004100 */
[-C--:B------:R-:W-:Y:S01]  /*a000*/  F2FP.F16.E4M3.UNPACK_B R43, R31.reuse ;  /* 0x0000001fff2b723e */ /* 0x080fe200020006ff */
[----:B------:R-:W-:Y:S01]  /*a010*/  HADD2.F32 R27, -RZ, R27.H1_H1 ;  /* 0x3000001bff1b7230 */ /* 0x000fe20000004100 */
[----:B------:R-:W-:Y:S01]  /*a020*/  F2FP.F16.E4M3.UNPACK_B R46, R31.H1 ;  /* 0x0000001fff2e723e */ /* 0x000fe200030006ff */
[C---:B------:R-:W-:Y:S01]  /*a030*/  FMUL.FTZ R50, R14.reuse, R29 ;  /* 0x0000001d0e327220 */ /* 0x040fe20000410000 */
[-C--:B------:R-:W-:Y:S01]  /*a040*/  F2FP.F16.E4M3.UNPACK_B R31, R32.reuse ;  /* 0x00000020ff1f723e */ /* 0x080fe200020006ff */
[----:B------:R-:W-:Y:S01]  /*a050*/  IMAD.U32 R55, R55, 0x10000, RZ ;  /* 0x0001000037377824 */ /* 0x000fe200078e00ff */
[----:B------:R-:W-:Y:S01]  /*a060*/  F2FP.F16.E4M3.UNPACK_B R41, R32.H1 ;  /* 0x00000020ff29723e */ /* 0x000fe200030006ff */
[----:B------:R-:W-:Y:S01]  /*a070*/  FMUL.FTZ R32, R14, R49 ;  /* 0x000000310e207220 */ /* 0x000fe20000410000 */
[----:B------:R-:W-:Y:S01]  /*a080*/  F2FP.F16.E4M3.UNPACK_B R33, R33.H1 ;  /* 0x00000021ff21723e */ /* 0x000fe200030006ff */
[----:B------:R-:W-:Y:S01]  /*a090*/  HADD2.F32 R24, -RZ, R24.H1_H1 ;  /* 0x30000018ff187230 */ /* 0x000fe20000004100 */
[----:B------:R-:W-:Y:S01]  /*a0a0*/  F2FP.F16.E4M3.UNPACK_B R51, R51.H1 ;  /* 0x00000033ff33723e */ /* 0x000fe200030006ff */
[C---:B------:R-:W-:Y:S01]  /*a0b0*/  FFMA.FTZ R14, R25.reuse, R29, -R32 ;  /* 0x0000001d190e7223 */ /* 0x040fe20000010820 */
[----:B------:R-:W-:Y:S01]  /*a0c0*/  F2FP.F16.E4M3.UNPACK_B R45, R45.H1 ;  /* 0x0000002dff2d723e */ /* 0x000fe200030006ff */
[----:B------:R-:W-:Y:S01]  /*a0d0*/  FFMA.FTZ R25, R25, R49, R50 ;  /* 0x0000003119197223 */ /* 0x000fe20000010032 */
[----:B------:R-:W-:Y:S01]  /*a0e0*/  HADD2.F32 R32, -RZ, R28.H1_H1 ;  /* 0x3000001cff207230 */ /* 0x000fe20000004100 */
[----:B------:R-:W-:Y:S01]  /*a0f0*/  LOP3.LUT R55, R44, 0xff0000, R55, 0xf8, !PT ;  /* 0x00ff00002c377812 */ /* 0x000fe200078ef837 */
[----:B------:R-:W-:Y:S01]  /*a100*/  HADD2.F32 R49, -RZ, R51.H0_H0 ;  /* 0x20000033ff317230 */ /* 0x000fe20000004100 */
[-C--:B------:R-:W-:Y:S01]  /*a110*/  F2FP.F16.E4M3.UNPACK_B R44, R35.reuse ;  /* 0x00000023ff2c723e */ /* 0x080fe200020006ff */
[----:B------:R-:W-:Y:S01]  /*a120*/  HADD2.F32 R28, -RZ, R33.H0_H0 ;  /* 0x20000021ff1c7230 */ /* 0x000fe20000004100 */
[----:B------:R-:W-:Y:S01]  /*a130*/  F2FP.F16.E4M3.UNPACK_B R47, R35.H1 ;  /* 0x00000023ff2f723e */ /* 0x000fe200030006ff */
[----:B------:R-:W-:Y:S01]  /*a140*/  HADD2.F32 R35, -RZ, R45.H0_H0 ;  /* 0x2000002dff237230 */ /* 0x000fe20000004100 */
[----:B------:R-:W-:Y:S01]  /*a150*/  LOP3.LUT R55, R55, 0xff000000, R15, 0xf8, !PT ;  /* 0xff00000037377812 */ /* 0x000fe200078ef80f */
[----:B------:R-:W-:-:S02]  /*a160*/  HADD2.F32 R29, -RZ, R40.H0_H0 ;  /* 0x20000028ff1d7230 */ /* 0x000fc40000004100 */
[C---:B------:R-:W-:Y:S01]  /*a170*/  FMUL.FTZ R50, R28.reuse, R49 ;  /* 0x000000311c327220 */ /* 0x040fe20000410000 */
[C---:B------:R-:W-:Y:S01]  /*a180*/  FMUL.FTZ R53, R27.reuse, R48 ;  /* 0x000000301b357220 */ /* 0x040fe20000410000 */
[-C--:B------:R-:W-:Y:S01]  /*a190*/  FMUL.FTZ R57, R27, R32.reuse ;  /* 0x000000201b397220 */ /* 0x080fe20000410000 */
[-C--:B------:R-:W-:Y:S01]  /*a1a0*/  FMUL.FTZ R52, R28, R35.reuse ;  /* 0x000000231c347220 */ /* 0x080fe20000410000 */
[C---:B------:R-:W-:Y:S01]  /*a1b0*/  FFMA.FTZ R28, R29.reuse, R35, -R50 ;  /* 0x000000231d1c7223 */ /* 0x040fe20000010832 */
[----:B------:R-:W-:Y:S01]  /*a1c0*/  F2FP.F16.E4M3.UNPACK_B R50, R55 ;  /* 0x00000037ff32723e */ /* 0x000fe200020006ff */
[C---:B------:R-:W-:Y:S01]  /*a1d0*/  FFMA.FTZ R27, R24.reuse, R32, -R53 ;  /* 0x00000020181b7223 */ /* 0x040fe20000010835 */
[----:B------:R-:W-:Y:S01]  /*a1e0*/  FFMA.FTZ R24, R24, R48, R57 ;  /* 0x0000003018187223 */ /* 0x000fe20000010039 */
[----:B------:R-:W-:Y:S01]  /*a1f0*/  F2FP.F16.E4M3.UNPACK_B R48, R42 ;  /* 0x0000002aff30723e */ /* 0x000fe200020006ff */
[----:B------:R-:W-:Y:S01]  /*a200*/  FFMA.FTZ R29, R29, R49, R52 ;  /* 0x000000311d1d7223 */ /* 0x000fe20000010034 */
[----:B------:R-:W-:Y:S01]  /*a210*/  HADD2.F32 R52, -RZ, R50.H0_H0 ;  /* 0x20000032ff347230 */ /* 0x000fe20000004100 */
[----:B------:R-:W-:Y:S01]  /*a220*/  F2FP.F16.E4M3.UNPACK_B R55, R55.H1 ;  /* 0x00000037ff37723e */ /* 0x000fe200030006ff */
[----:B------:R-:W-:Y:S01]  /*a230*/  HADD2.F32 R35, -RZ, R44.H0_H0 ;  /* 0x2000002cff237230 */ /* 0x000fe20000004100 */
[-C--:B------:R-:W-:Y:S01]  /*a240*/  F2FP.F16.E4M3.UNPACK_B R15, R34.reuse ;  /* 0x00000022ff0f723e */ /* 0x080fe200020006ff */
[----:B------:R-:W-:Y:S01]  /*a250*/  HADD2.F32 R51, -RZ, R51.H1_H1 ;  /* 0x30000033ff337230 */ /* 0x000fe20000004100 */
[----:B------:R-:W-:Y:S01]  /*a260*/  F2FP.F16.E4M3.UNPACK_B R34, R34.H1 ;  /* 0x00000022ff22723e */ /* 0x000fe200030006ff */
[----:B------:R-:W-:-:S02]  /*a270*/  HADD2.F32 R33, -RZ, R33.H1_H1 ;  /* 0x30000021ff217230 */ /* 0x000fc40000004100 */
[----:B------:R-:W-:Y:S01]  /*a280*/  FMUL.FTZ R57, R35, R52 ;  /* 0x0000003423397220 */ /* 0x000fe20000410000 */
[----:B------:R-:W-:Y:S01]  /*a290*/  HADD2.F32 R45, -RZ, R45.H1_H1 ;  /* 0x3000002dff2d7230 */ /* 0x000fe20000004100 */
[----:B------:R-:W-:Y:S01]  /*a2a0*/  F2FP.F16.E4M3.UNPACK_B R13, R30 ;  /* 0x0000001eff0d723e */ /* 0x000fe200020006ff */
[----:B------:R-:W-:Y:S02]  /*a2b0*/  HADD2.F32 R49, -RZ, R48.H0_H0 ;  /* 0x20000030ff317230 */ /* 0x000fe40000004100 */
[C---:B------:R-:W-:Y:S01]  /*a2c0*/  FMUL.FTZ R53, R33.reuse, R51 ;  /* 0x0000003321357220 */ /* 0x040fe20000410000 */
[----:B------:R-:W-:Y:S02]  /*a2d0*/  HADD2.F32 R32, -RZ, R43.H0_H0 ;  /* 0x2000002bff207230 */ /* 0x000fe40000004100 */
[----:B------:R-:W-:Y:S01]  /*a2e0*/  FMUL.FTZ R54, R33, R45 ;  /* 0x0000002d21367220 */ /* 0x000fe20000410000 */
[----:B------:R-:W-:Y:S02]  /*a2f0*/  HADD2.F32 R40, -RZ, R40.H1_H1 ;  /* 0x30000028ff287230 */ /* 0x000fe40000004100 */
[----:B------:R-:W-:Y:S01]  /*a300*/  FMUL.FTZ R59, R35, R49 ;  /* 0x00000031233b7220 */ /* 0x000fe20000410000 */
[----:B------:R-:W-:-:S02]  /*a310*/  HADD2.F32 R44, -RZ, R44.H1_H1 ;  /* 0x3000002cff2c7230 */ /* 0x000fc40000004100 */
[----:B------:R-:W-:Y:S01]  /*a320*/  FFMA.FTZ R35, R32, R49, -R57 ;  /* 0x0000003120237223 */ /* 0x000fe20000010839 */
[----:B------:R-:W-:Y:S02]  /*a330*/  HADD2.F32 R49, -RZ, R48.H1_H1 ;  /* 0x30000030ff317230 */ /* 0x000fe40000004100 */
[C---:B------:R-:W-:Y:S01]  /*a340*/  FFMA.FTZ R33, R40.reuse, R45, -R53 ;  /* 0x0000002d28217223 */ /* 0x040fe20000010835 */
[----:B------:R-:W-:Y:S01]  /*a350*/  F2FP.F16.E4M3.UNPACK_B R48, R42.H1 ;  /* 0x0000002aff30723e */ /* 0x000fe200030006ff */
[----:B------:R-:W-:Y:S01]  /*a360*/  FFMA.FTZ R40, R40, R51, R54 ;  /* 0x0000003328287223 */ /* 0x000fe20000010036 */
[----:B------:R-:W-:Y:S02]  /*a370*/  HADD2.F32 R51, -RZ, R50.H1_H1 ;  /* 0x30000032ff337230 */ /* 0x000fe40000004100 */
[----:B------:R-:W-:Y:S01]  /*a380*/  FFMA.FTZ R32, R32, R52, R59 ;  /* 0x0000003420207223 */ /* 0x000fe2000001003b */
        /* <DEDUP_REMOVED lines=20> */
[----:B------:R-:W-:Y:S02]  /*a4d0*/  HADD2.F32 R54, -RZ, R53.H0_H0 ;  /* 0x20000035ff367230 */ /* 0x000fe40000004100 */
        /* <DEDUP_REMOVED lines=9> */
[----:B------:R-:W-:Y:S01]  /*a570*/  FFMA.FTZ R48, R49, R52, -R48 ;  /* 0x0000003431307223 */ /* 0x000fe20000010830 */
[----:B------:R-:W-:Y:S01]  /*a580*/  HADD2.F32 R52, -RZ, R53.H1_H1 ;  /* 0x30000035ff347230 */ /* 0x000fe20000004100 */
[----:B------:R-:W-:Y:S01]  /*a590*/  F2FP.F16.E4M3.UNPACK_B R53, R38 ;  /* 0x00000026ff35723e */ /* 0x000fe200020006ff */
[----:B------:R-:W-:Y:S02]  /*a5a0*/  HADD2.F32 R50, -RZ, R50.H1_H1 ;  /* 0x30000032ff327230 */ /* 0x000fe40000004100 */
[C---:B------:R-:W-:Y:S01]  /*a5b0*/  FFMA.FTZ R47, R46.reuse, R51, -R59 ;  /* 0x000000332e2f7223 */ /* 0x040fe2000001083b */
[----:B------:R-:W-:Y:S02]  /*a5c0*/  HADD2.F32 R39, -RZ, R39.H1_H1 ;  /* 0x30000027ff277230 */ /* 0x000fe40000004100 */
[----:B------:R-:W-:Y:S01]  /*a5d0*/  FFMA.FTZ R46, R46, R55, R56 ;  /* 0x000000372e2e7223 */ /* 0x000fe20000010038 */
[----:B------:R-:W-:Y:S01]  /*a5e0*/  FMUL.FTZ R38, R41, R52 ;  /* 0x0000003429267220 */ /* 0x000fe20000410000 */
[----:B------:R-:W-:Y:S01]  /*a5f0*/  FFMA.FTZ R49, R49, R54, R57 ;  /* 0x0000003631317223 */ /* 0x000fe20000010039 */
        /* <DEDUP_REMOVED lines=24> */
[----:B------:R-:W-:Y:S01]  /*a780*/  HADD2.F32 R39, -RZ, R34.H0_H0 ;  /* 0x20000022ff277230 */ /* 0x000fe20000004100 */
[----:B------:R-:W-:Y:S01]  /*a790*/  F2FP.F16.E4M3.UNPACK_B R20, R20 ;  /* 0x00000014ff14723e */ /* 0x000fe200020006ff */
[--C-:B------:R-:W-:Y:S01]  /*a7a0*/  HADD2.F32 R50, -RZ, R41.reuse.H0_H0 ;  /* 0x20000029ff327230 */ /* 0x100fe20000004100 */
        /* <DEDUP_REMOVED lines=11> */
[----:B------:R-:W-:Y:S01]  /*a860*/  F2FP.SATFINITE.E4M3.F32.PACK_AB_MERGE_C R25, R24, R25, R29 ;  /* 0x000000191819723e */ /* 0x000fe2000480701d */
[C---:B------:R-:W-:Y:S01]  /*a870*/  FFMA.FTZ R57, R26.reuse, R50, -R57 ;  /* 0x000000321a397223 */ /* 0x040fe20000010839 */
[----:B------:R-:W-:Y:S01]  /*a880*/  FFMA.FTZ R50, R26, R51, R39 ;  /* 0x000000331a327223 */ /* 0x000fe20000010027 */
[--C-:B------:R-:W-:Y:S02]  /*a890*/  HADD2.F32 R39, -RZ, R20.reuse.H0_H0 ;  /* 0x20000014ff277230 */ /* 0x100fe40000004100 */
[----:B------:R-:W-:Y:S01]  /*a8a0*/  FFMA.FTZ R52, R30, R41, -R59 ;  /* 0x000000291e347223 */ /* 0x000fe2000001083b */
[----:B------:R-:W-:-:S02]  /*a8b0*/  HADD2.F32 R26, -RZ, R20.H1_H1 ;  /* 0x30000014ff1a7230 */ /* 0x000fc40000004100 */
[----:B------:R-:W-:Y:S01]  /*a8c0*/  FFMA.FTZ R53, R30, R53, R34 ;  /* 0x000000351e357223 */ /* 0x000fe20000010022 */
[--C-:B------:R-:W-:Y:S01]  /*a8d0*/  HADD2.F32 R20, -RZ, R15.reuse.H0_H0 ;  /* 0x2000000fff147230 */ /* 0x100fe20000004100 */
[----:B------:R-:W-:Y:S01]  /*a8e0*/  F2FP.SATFINITE.E4M3.F32.PACK_AB_MERGE_C R24, R55, R58, R38 ;  /* 0x0000003a3718723e */ /* 0x000fe20004807026 */
[--C-:B------:R-:W-:Y:S01]  /*a8f0*/  HADD2.F32 R41, -RZ, R12.reuse.H0_H0 ;  /* 0x2000000cff297230 */ /* 0x100fe20000004100 */
[----:B------:R-:W-:Y:S01]  /*a900*/  F2FP.SATFINITE.E4M3.F32.PACK_AB_MERGE_C R52, R52, R57, RZ ;  /* 0x000000393434723e */ /* 0x000fe200048070ff */
        /* <DEDUP_REMOVED lines=24> */
.L_x_10867:
[----:B------:R-:W-:Y:S05]  /*aa90*/  BSYNC B1 ;  /* 0x0000000000017941 */ /* 0x000fea0003800000 */
.L_x_10866:
[----:B------:R-:W-:Y:S05]  /*aaa0*/  @P1 BRA `(.L_x_10856) ;  /* 0x0000000c00f81947 */ /* 0x000fea0003800000 */
[----:B0----5:R-:W2:Y:S04]  /*aab0*/  LDL R24, [R1+0x70] ;  /* 0x0000700001187983 */ /* 0x021ea80000100800 */
[----:B------:R-:W2:Y:S01]  /*aac0*/  LDL R51, [R1+0x80] ;  /* 0x0000800001337983 */ /* 0x000ea20000100800 */
[----:B------:R-:W-:Y:S02]  /*aad0*/  SHF.R.U32.HI R0, RZ, 0x8, R8 ;  /* 0x00000008ff007819 */ /* 0x000fe40000011608 */
[----:B------:R-:W-:Y:S02]  /*aae0*/  LOP3.LUT R13, R8, 0xff, RZ, 0xc0, !PT ;  /* 0x000000ff080d7812 */ /* 0x000fe400078ec0ff */
[----:B------:R-:W-:Y:S02]  /*aaf0*/  LOP3.LUT R0, R0, 0xff, RZ, 0xc0, !PT ;  /* 0x000000ff00007812 */ /* 0x000fe400078ec0ff */
[----:B----4-:R-:W-:-:S02]  /*ab00*/  SHF.R.U32.HI R21, RZ, 0x8, R9 ;  /* 0x00000008ff157819 */ /* 0x010fc40000011609 */
[----:B---3--:R-:W-:Y:S02]  /*ab10*/  SHF.R.U32.HI R20, RZ, 0x8, R4 ;  /* 0x00000008ff147819 */ /* 0x008fe40000011604 */
[----:B------:R-:W-:Y:S02]  /*ab20*/  PRMT R28, R0, 0x7604, R13 ;  /* 0x00007604001c7816 */ /* 0x000fe4000000000d */
        /* <DEDUP_REMOVED lines=26> */
[----:B------:R-:W0:Y:S01]  /*acd0*/  LDS.128 R12, [R51+0xf000] ;  /* 0x00f00000330c7984 */ /* 0x000e220000000c00 */
        /* <DEDUP_REMOVED lines=8> */
[----:B-1----:R-:W-:Y:S01]  /*ad60*/  PRMT R41, R20, 0x7604, R29 ;  /* 0x0000760414297816 */ /* 0x002fe2000000001d */
[----:B------:R-:W1:Y:S01]  /*ad70*/  LDS.128 R24, [R0+0xf000] ;  /* 0x00f0000000187984 */ /* 0x000e620000000c00 */
[----:B------:R-:W-:Y:S02]  /*ad80*/  SHF.R.U32.HI R20, RZ, 0x10, R9 ;  /* 0x00000010ff147819 */ /* 0x000fe40000011609 */
[----:B------:R-:W-:-:S02]  /*ad90*/  SHF.R.U32.HI R29, RZ, 0x10, R10 ;  /* 0x00000010ff1d7819 */ /* 0x000fc4000001160a */
[----:B------:R-:W-:Y:S02]  /*ada0*/  LOP3.LUT R3, R3, 0xff, RZ, 0xc0, !PT ;  /* 0x000000ff03037812 */ /* 0x000fe400078ec0ff */
[----:B------:R-:W-:Y:S02]  /*adb0*/  LOP3.LUT R20, R20, 0xff, RZ, 0xc0, !PT ;  /* 0x000000ff14147812 */ /* 0x000fe400078ec0ff */
[----:B------:R-:W-:Y:S02]  /*adc0*/  LOP3.LUT R29, R29, 0xff, RZ, 0xc0, !PT ;  /* 0x000000ff1d1d7812 */ /* 0x000fe400078ec0ff */
[----:B------:R-:W-:Y:S02]  /*add0*/  PRMT R3, R3, 0x7054, R28 ;  /* 0x0000705403037816 */ /* 0x000fe4000000001c */
[----:B------:R-:W-:Y:S02]  /*ade0*/  SHF.R.U32.HI R28, RZ, 0x10, R5 ;  /* 0x00000010ff1c7819 */ /* 0x000fe40000011605 */
[----:B------:R-:W-:-:S02]  /*adf0*/  SHF.R.U32.HI R31, RZ, 0x10, R11 ;  /* 0x00000010ff1f7819 */ /* 0x000fc4000001160b */
        /* <DEDUP_REMOVED lines=23> */
[-C--:B------:R-:W-:Y:S01]  /*af70*/  F2FP.F16.E4M3.UNPACK_B R20, R13.reuse ;  /* 0x0000000dff14723e */ /* 0x080fe200020006ff */
[--C-:B------:R-:W-:Y:S01]  /*af80*/  HADD2.F32 R40, -RZ, R39.reuse.H0_H0 ;  /* 0x20000027ff287230 */ /* 0x100fe20000004100 */
[----:B------:R-:W-:Y:S01]  /*af90*/  F2FP.F16.E4M3.UNPACK_B R29, R13.H1 ;  /* 0x0000000dff1d723e */ /* 0x000fe200030006ff */
[----:B------:R-:W-:Y:S01]  /*afa0*/  HADD2.F32 R6, -RZ, R12.H0_H0 ;  /* 0x2000000cff067230 */ /* 0x000fe20000004100 */
[----:B------:R-:W-:Y:S01]  /*afb0*/  SHF.R.U32.HI R32, RZ, 0x10, R7 ;  /* 0x00000010ff207819 */ /* 0x000fe20000011607 */
[----:B------:R-:W-:Y:S01]  /*afc0*/  HADD2.F32 R9, -RZ, R20.H0_H0 ;  /* 0x20000014ff097230 */ /* 0x000fe20000004100 */
[----:B------:R-:W-:Y:S01]  /*afd0*/  F2FP.F16.E4M3.UNPACK_B R13, R33 ;  /* 0x00000021ff0d723e */ /* 0x000fe200020006ff */
[----:B------:R-:W-:Y:S01]  /*afe0*/  HADD2.F32 R39, -RZ, R39.H1_H1 ;  /* 0x30000027ff277230 */ /* 0x000fe20000004100 */
[----:B------:R-:W-:Y:S01]  /*aff0*/  LOP3.LUT R32, R32, 0xff, RZ, 0xc0, !PT ;  /* 0x000000ff20207812 */ /* 0x000fe200078ec0ff */
[----:B------:R-:W-:Y:S01]  /*b000*/  HADD2.F32 R12, -RZ, R12.H1_H1 ;  /* 0x3000000cff0c7230 */ /* 0x000fe20000004100 */
[-C--:B------:R-:W-:Y:S01]  /*b010*/  F2FP.F16.E4M3.UNPACK_B R30, R15.reuse ;  /* 0x0000000fff1e723e */ /* 0x080fe200020006ff */
[----:B------:R-:W-:Y:S01]  /*b020*/  HADD2.F32 R20, -RZ, R20.H1_H1 ;  /* 0x30000014ff147230 */ /* 0x000fe20000004100 */
[----:B------:R-:W-:Y:S01]  /*b030*/  F2FP.F16.E4M3.UNPACK_B R35, R15.H1 ;  /* 0x0000000fff23723e */ /* 0x000fe200030006ff */
[----:B------:R-:W-:Y:S01]  /*b040*/  HADD2.F32 R15, -RZ, R13.H0_H0 ;  /* 0x2000000dff0f7230 */ /* 0x000fe20000004100 */
[-C--:B------:R-:W-:Y:S01]  /*b050*/  F2FP.F16.E4M3.UNPACK_B R21, R24.reuse ;  /* 0x00000018ff15723e */ /* 0x080fe200020006ff */
[----:B------:R-:W-:Y:S01]  /*b060*/  FMUL.FTZ R43, R12, R39 ;  /* 0x000000270c2b7220 */ /* 0x000fe20000410000 */
[----:B------:R-:W-:Y:S01]  /*b070*/  F2FP.F16.E4M3.UNPACK_B R31, R24.H1 ;  /* 0x00000018ff1f723e */ /* 0x000fe200030006ff */
[----:B------:R-:W-:Y:S01]  /*b080*/  FMUL.FTZ R24, R6, R40 ;  /* 0x0000002806187220 */ /* 0x000fe20000410000 */
[----:B------:R-:W-:-:S02]  /*b090*/  PRMT R41, R32, 0x7054, R41 ;  /* 0x0000705420297816 */ /* 0x000fc40000000029 */
[-C--:B------:R-:W-:Y:S02]  /*b0a0*/  F2FP.F16.E4M3.UNPACK_B R32, R27.reuse ;  /* 0x0000001bff20723e */ /* 0x080fe400020006ff */
[----:B------:R-:W-:Y:S01]  /*b0b0*/  F2FP.F16.E4M3.UNPACK_B R37, R27.H1 ;  /* 0x0000001bff25723e */ /* 0x000fe200030006ff */
[-C--:B------:R-:W-:Y:S01]  /*b0c0*/  FMUL.FTZ R27, R6, R15.reuse ;  /* 0x0000000f061b7220 */ /* 0x080fe20000410000 */
[C---:B------:R-:W-:Y:S01]  /*b0d0*/  FFMA.FTZ R6, R9.reuse, R15, -R24 ;  /* 0x0000000f09067223 */ /* 0x040fe20000010818 */
[----:B------:R-:W-:Y:S01]  /*b0e0*/  F2FP.F16.E4M3.UNPACK_B R25, R25.H1 ;  /* 0x00000019ff19723e */ /* 0x000fe200030006ff */
[----:B------:R-:W-:Y:S01]  /*b0f0*/  HADD2.F32 R15, -RZ, R13.H1_H1 ;  /* 0x3000000dff0f7230 */ /* 0x000fe20000004100 */
[----:B------:R-:W-:Y:S01]  /*b100*/  F2FP.F16.E4M3.UNPACK_B R38, R38.H1 ;  /* 0x00000026ff26723e */ /* 0x000fe200030006ff */
[----:B------:R-:W-:Y:S01]  /*b110*/  FFMA.FTZ R9, R9, R40, R27 ;  /* 0x0000002809097223 */ /* 0x000fe2000001001b */
[----:B------:R-:W-:Y:S01]  /*b120*/  F2FP.F16.E4M3.UNPACK_B R33, R33.H1 ;  /* 0x00000021ff21723e */ /* 0x000fe200030006ff */
[----:B------:R-:W-:-:S02]  /*b130*/  HADD2.F32 R13, -RZ, R25.H0_H0 ;  /* 0x20000019ff0d7230 */ /* 0x000fc40000004100 */
[----:B------:R-:W-:Y:S01]  /*b140*/  FMUL.FTZ R12, R12, R15 ;  /* 0x0000000f0c0c7220 */ /* 0x000fe20000410000 */
[--C-:B------:R-:W-:Y:S01]  /*b150*/  HADD2.F32 R40, -RZ, R38.reuse.H0_H0 ;  /* 0x20000026ff287230 */ /* 0x100fe20000004100 */
[----:B------:R-:W-:Y:S01]  /*b160*/  LOP3.LUT R41, R41, 0xff000000, R7, 0xf8, !PT ;  /* 0xff00000029297812 */ /* 0x000fe200078ef807 */
[----:B------:R-:W-:Y:S02]  /*b170*/  HADD2.F32 R27, -RZ, R33.H0_H0 ;  /* 0x20000021ff1b7230 */ /* 0x000fe40000004100 */
[----:B------:R-:W-:Y:S01]  /*b180*/  FFMA.FTZ R12, R20, R39, R12 ;  /* 0x00000027140c7223 */ /* 0x000fe2000001000c */
[----:B------:R-:W-:Y:S02]  /*b190*/  HADD2.F32 R24, -RZ, R29.H0_H0 ;  /* 0x2000001dff187230 */ /* 0x000fe40000004100 */
[----:B------:R-:W-:Y:S01]  /*b1a0*/  FMUL.FTZ R45, R13, R40 ;  /* 0x000000280d2d7220 */ /* 0x000fe20000410000 */
[----:B------:R-:W-:Y:S01]  /*b1b0*/  F2FP.F16.E4M3.UNPACK_B R42, R41 ;  /* 0x00000029ff2a723e */ /* 0x000fe200020006ff */
[----:B------:R-:W-:-:S02]  /*b1c0*/  HADD2.F32 R39, -RZ, R38.H1_H1 ;  /* 0x30000026ff277230 */ /* 0x000fc40000004100 */
[----:B------:R-:W-:Y:S01]  /*b1d0*/  FMUL.FTZ R47, R13, R27 ;  /* 0x0000001b0d2f7220 */ /* 0x000fe20000410000 */
[----:B------:R-:W-:Y:S01]  /*b1e0*/  F2FP.F16.E4M3.UNPACK_B R38, R34 ;  /* 0x00000022ff26723e */ /* 0x000fe200020006ff */
[----:B------:R-:W-:Y:S01]  /*b1f0*/  FFMA.FTZ R13, R20, R15, -R43 ;  /* 0x0000000f140d7223 */ /* 0x000fe2000001082b */
[C---:B------:R-:W-:Y:S01]  /*b200*/  FFMA.FTZ R15, R24.reuse, R27, -R45 ;  /* 0x0000001b180f7223 */ /* 0x040fe2000001082d */
[----:B------:R-:W-:Y:S01]  /*b210*/  FFMA.FTZ R20, R24, R40, R47 ;  /* 0x0000002818147223 */ /* 0x000fe2000001002f */
[----:B------:R-:W-:Y:S01]  /*b220*/  HADD2.F32 R44, -RZ, R42.H0_H0 ;  /* 0x2000002aff2c7230 */ /* 0x000fe20000004100 */
[-C--:B------:R-:W-:Y:S01]  /*b230*/  F2FP.F16.E4M3.UNPACK_B R7, R26.reuse ;  /* 0x0000001aff07723e */ /* 0x080fe200020006ff */
        /* <DEDUP_REMOVED lines=8> */
[----:B------:R-:W-:Y:S02]  /*b2c0*/  HADD2.F32 R25, -RZ, R30.H0_H0 ;  /* 0x2000001eff197230 */ /* 0x000fe40000004100 */
[C---:B------:R-:W-:Y:S01]  /*b2d0*/  FMUL.FTZ R46, R24.reuse, R39 ;  /* 0x00000027182e7220 */ /* 0x040fe20000410000 */
[----:B------:R-:W-:Y:S02]  /*b2e0*/  HADD2.F32 R29, -RZ, R29.H1_H1 ;  /* 0x3000001dff1d7230 */ /* 0x000fe40000004100 */
[----:B------:R-:W-:Y:S01]  /*b2f0*/  FMUL.FTZ R48, R24, R33 ;  /* 0x0000002118307220 */ /* 0x000fe20000410000 */
[----:B------:R-:W-:-:S02]  /*b300*/  HADD2.F32 R32, -RZ, R32.H1_H1 ;  /* 0x30000020ff207230 */ /* 0x000fc40000004100 */
[C---:B------:R-:W-:Y:S01]  /*b310*/  FFMA.FTZ R27, R25.reuse, R40, -R50 ;  /* 0x00000028191b7223 */ /* 0x040fe20000010832 */
[----:B------:R-:W-:Y:S01]  /*b320*/  FFMA.FTZ R25, R25, R44, R43 ;  /* 0x0000002c19197223 */ /* 0x000fe2000001002b */
[C---:B------:R-:W-:Y:S01]  /*b330*/  FFMA.FTZ R24, R29.reuse, R33, -R46 ;  /* 0x000000211d187223 */ /* 0x040fe2000001082e */
[----:B------:R-:W-:Y:S01]  /*b340*/  F2FP.F16.E4M3.UNPACK_B R44, R41.H1 ;  /* 0x00000029ff2c723e */ /* 0x000fe200030006ff */
[----:B------:R-:W-:Y:S01]  /*b350*/  FFMA.FTZ R29, R29, R39, R48 ;  /* 0x000000271d1d7223 */ /* 0x000fe20000010030 */
[----:B------:R-:W-:Y:S01]  /*b360*/  HADD2.F32 R39, -RZ, R38.H1_H1 ;  /* 0x30000026ff277230 */ /* 0x000fe20000004100 */
[----:B------:R-:W-:Y:S01]  /*b370*/  F2FP.F16.E4M3.UNPACK_B R38, R34.H1 ;  /* 0x00000022ff26723e */ /* 0x000fe200030006ff */
[----:B------:R-:W-:Y:S01]  /*b380*/  HADD2.F32 R41, -RZ, R42.H1_H1 ;  /* 0x3000002aff297230 */ /* 0x000fe20000004100 */
[----:B------:R-:W-:Y:S01]  /*b390*/  F2FP.F16.E4M3.UNPACK_B R14, R14.H1 ;  /* 0x0000000eff0e723e */ /* 0x000fe200030006ff */
[----:B------:R-:W-:Y:S02]  /*b3a0*/  HADD2.F32 R42, -RZ, R44.H0_H0 ;  /* 0x2000002cff2a7230 */ /* 0x000fe40000004100 */
[----:B------:R-:W-:Y:S01]  /*b3b0*/  FMUL.FTZ R46, R32, R39 ;  /* 0x00000027202e7220 */ /* 0x000fe20000410000 */
[----:B------:R-:W-:-:S02]  /*b3c0*/  HADD2.F32 R33, -RZ, R37.H0_H0 ;  /* 0x20000025ff217230 */ /* 0x000fc40000004100 */
[----:B------:R-:W-:Y:S01]  /*b3d0*/  FMUL.FTZ R43, R32, R41 ;  /* 0x00000029202b7220 */ /* 0x000fe20000410000 */
[----:B------:R-:W-:Y:S01]  /*b3e0*/  HADD2.F32 R30, -RZ, R30.H1_H1 ;  /* 0x3000001eff1e7230 */ /* 0x000fe20000004100 */
[----:B------:R-:W-:Y:S01]  /*b3f0*/  F2FP.SATFINITE.E4M3.F32.PACK_AB_MERGE_C R20, R29, R20, RZ ;  /* 0x000000141d14723e */ /* 0x000fe200048070ff */
        /* <DEDUP_REMOVED lines=9> */
[----:B------:R-:W-:Y:S01]  /*b490*/  HADD2.F32 R45, -RZ, R44.H1_H1 ;  /* 0x3000002cff2d7230 */ /* 0x000fe20000004100 */
[----:B------:R-:W-:Y:S01]  /*b4a0*/  F2FP.F16.E4M3.UNPACK_B R40, R8.H1 ;  /* 0x00000008ff28723e */ /* 0x000fe200030006ff */
[----:B------:R-:W-:Y:S02]  /*b4b0*/  HADD2.F32 R38, -RZ, R37.H1_H1 ;  /* 0x30000025ff267230 */ /* 0x000fe40000004100 */
[----:B------:R-:W-:Y:S01]  /*b4c0*/  FFMA.FTZ R34, R34, R42, R47 ;  /* 0x0000002a22227223 */ /* 0x000fe2000001002f */
[----:B------:R-:W-:Y:S01]  /*b4d0*/  HADD2.F32 R35, -RZ, R35.H1_H1 ;  /* 0x30000023ff237230 */ /* 0x000fe20000004100 */
[----:B------:R-:W-:Y:S01]  /*b4e0*/  F2FP.SATFINITE.E4M3.F32.PACK_AB_MERGE_C R9, R12, R9, R20 ;  /* 0x000000090c09723e */ /* 0x000fe20004807014 */
[----:B------:R-:W-:Y:S02]  /*b4f0*/  HADD2.F32 R44, -RZ, R43.H0_H0 ;  /* 0x2000002bff2c7230 */ /* 0x000fe40000004100 */
[----:B------:R-:W-:Y:S01]  /*b500*/  FMUL.FTZ R48, R38, R45 ;  /* 0x0000002d26307220 */ /* 0x000fe20000410000 */
[----:B------:R-:W-:-:S02]  /*b510*/  HADD2.F32 R37, -RZ, R31.H0_H0 ;  /* 0x2000001fff257230 */ /* 0x000fc40000004100 */
[-C--:B------:R-:W-:Y:S01]  /*b520*/  FMUL.FTZ R50, R38, R41.reuse ;  /* 0x0000002926327220 */ /* 0x080fe20000410000 */
[----:B------:R-:W-:Y:S02]  /*b530*/  HADD2.F32 R42, -RZ, R40.H0_H0 ;  /* 0x20000028ff2a7230 */ /* 0x000fe40000004100 */
[----:B------:R-:W-:Y:S01]  /*b540*/  FFMA.FTZ R38, R35, R41, -R48 ;  /* 0x0000002923267223 */ /* 0x000fe20000010830 */
[----:B------:R-:W-:Y:S02]  /*b550*/  HADD2.F32 R39, -RZ, R28.H0_H0 ;  /* 0x2000001cff277230 */ /* 0x000fe40000004100 */
[C---:B------:R-:W-:Y:S01]  /*b560*/  FMUL.FTZ R46, R37.reuse, R44 ;  /* 0x0000002c252e7220 */ /* 0x040fe20000410000 */
[----:B------:R-:W-:Y:S02]  /*b570*/  HADD2.F32 R43, -RZ, R43.H1_H1 ;  /* 0x3000002bff2b7230 */ /* 0x000fe40000004100 */
[----:B------:R-:W-:Y:S01]  /*b580*/  FMUL.FTZ R47, R37, R42 ;  /* 0x0000002a252f7220 */ /* 0x000fe20000410000 */
[----:B------:R-:W-:-:S02]  /*b590*/  HADD2.F32 R31, -RZ, R31.H1_H1 ;  /* 0x3000001fff1f7230 */ /* 0x000fc40000004100 */
[----:B------:R-:W-:Y:S01]  /*b5a0*/  FFMA.FTZ R37, R39, R42, -R46 ;  /* 0x0000002a27257223 */ /* 0x000fe2000001082e */
[----:B------:R-:W-:Y:S02]  /*b5b0*/  HADD2.F32 R41, -RZ, R40.H1_H1 ;  /* 0x30000028ff297230 */ /* 0x000fe40000004100 */
[----:B------:R-:W-:Y:S01]  /*b5c0*/  FFMA.FTZ R35, R35, R45, R50 ;  /* 0x0000002d23237223 */ /* 0x000fe20000010032 */
        /* <DEDUP_REMOVED lines=36> */
[C---:B------:R-:W-:Y:S01]  /*b810*/  FFMA.FTZ R31, R8.reuse, R31, R11 ;  /* 0x0000001f081f7223 */ /* 0x040fe2000001000b */
[----:B------:R-:W-:Y:S01]  /*b820*/  HADD2.F32 R14, -RZ, R14.H1_H1 ;  /* 0x3000000eff0e7230 */ /* 0x000fe20000004100 */
[----:B------:R-:W-:Y:S01]  /*b830*/  F2FP.F16.E4M3.UNPACK_B R11, R4 ;  /* 0x00000004ff0b723e */ /* 0x000fe200020006ff */
[----:B------:R-:W-:Y:S01]  /*b840*/  FFMA.FTZ R47, R8, R10, -R47 ;  /* 0x0000000a082f7223 */ /* 0x000fe2000001082f */
        /* <DEDUP_REMOVED lines=36> */
.L_x_10856:
[----:B------:R-:W-:Y:S05]  /*ba90*/  BSYNC B0 ;  /* 0x0000000000007941 */ /* 0x000fea0003800000 */
.L_x_10849:
        /* <DEDUP_REMOVED lines=8> */
.L_x_10846:
[----:B------:R-:W-:-:S13]  /*bb20*/  ISETP.NE.AND P1, PT, R153, 0x3, PT ;  /* 0x000000039900780c */ /* 0x000fda0003f25270 */
[----:B------:R-:W-:Y:S05]  /*bb30*/  @!P1 BRA `(.L_x_10868) ;  /* 0x0000000000049947 */ /* 0x000fea0003800000 */
[----:B------:R-:W-:Y:S01]  /*bb40*/  BPT.TRAP 0x1 ;  /* 0x000000040000795c */ /* 0x000fe20000300000 */
.L_x_10868:
[----:B0-2---:R-:W-:Y:S01]  /*bb50*/  IMAD R0, R18, 0x8, R16 ;  /* 0x0000000812007824 */ /* 0x005fe200078e0210 */
[----:B-1----:R-:W-:-:S04]  /*bb60*/  SHF.L.U32 R3, R152, 0x1f, RZ ;  /* 0x0000001f98037819 */ /* 0x002fc800000006ff */
[----:B------:R0:W1:Y:S01]  /*bb70*/  SYNCS.PHASECHK.TRANS64.TRYWAIT P0, [R0+URZ+0x19c30], R3 ;  /* 0x019c3003000075a7 */ /* 0x000062000800017f */
[----:B------:R-:W-:Y:S05]  /*bb80*/  @!P1 BRA `(.L_x_10869) ;  /* 0x0000000000049947 */ /* 0x000fea0003800000 */
[----:B------:R-:W-:Y:S01]  /*bb90*/  BPT.TRAP 0x1 ;  /* 0x000000040000795c */ /* 0x000fe20000300000 */
.L_x_10869:
[----:B---3-5:R-:W2:Y:S02]  /*bba0*/  S2R R4, SR_TID.X ;  /* 0x0000000000047919 */ /* 0x028ea40000002100 */
[----:B--2---:R-:W-:-:S04]  /*bbb0*/  LOP3.LUT R4, R4, 0x7f, RZ, 0xc0, !PT ;  /* 0x0000007f04047812 */ /* 0x004fc800078ec0ff */
[----:B------:R-:W-:Y:S01]  /*bbc0*/  ISETP.NE.AND P2, PT, R4, RZ, PT ;  /* 0x000000ff0400720c */ /* 0x000fe20003f45270 */
[----:B-1----:R-:W-:-:S12]  /*bbd0*/  @P0 BRA `(.L_x_10870) ;  /* 0x0000000000080947 */ /* 0x002fd80003800000 */
[----:B------:R-:W1:Y:S02]  /*bbe0*/  SYNCS.PHASECHK.TRANS64.TRYWAIT P0, [R0+URZ+0x19c30], R3 ;  /* 0x019c3003000075a7 */ /* 0x000e64000800017f */
[----:B-1----:R-:W-:Y:S05]  /*bbf0*/  @!P0 BRA `(.L_x_10871) ;  /* 0x0000014000208947 */ /* 0x002fea0003800000 */
.L_x_10870:
[----:B------:R-:W-:Y:S05]  /*bc00*/  WARPSYNC.ALL ;  /* 0x0000000000007948 */ /* 0x000fea0003800000 */
[----:B01----:R-:W-:Y:S01]  /*bc10*/  VIADD R3, R16, 0x13800 ;  /* 0x0001380010037836 */ /* 0x003fe20000000000 */
[----:B------:R-:W-:Y:S01]  /*bc20*/  LOP3.LUT R4, R36, 0x10000, RZ, 0xfc, !PT ;  /* 0x0001000024047812 */ /* 0x000fe200078efcff */
[----:B------:R-:W-:Y:S01]  /*bc30*/  IMAD.MOV.U32 R5, RZ, RZ, -0x3ffffff0 ;  /* 0xc0000010ff057424 */ /* 0x000fe200078e00ff */
[----:B------:R-:W-:Y:S01]  /*bc40*/  WARPGROUP.ARRIVE ;  /* 0x00000000000079c5 */ /* 0x000fe20000000000 */
[----:B------:R-:W-:Y:S01]  /*bc50*/  IMAD.MOV.U32 R7, RZ, RZ, -0x3ffffff0 ;  /* 0xc0000010ff077424 */ /* 0x000fe200078e00ff */
[----:B------:R-:W-:Y:S01]  /*bc60*/  SHF.R.U32.HI R3, RZ, 0x4, R3 ;  /* 0x00000004ff037819 */ /* 0x000fe20000011603 */
[C---:B------:R-:W-:Y:S01]  /*bc70*/  VIADD R10, R4.reuse, 0x180 ;  /* 0x00000180040a7836 */ /* 0x040fe20000000000 */
[----:B------:R-:W-:Y:S01]  /*bc80*/  R2UR UR4, R4 ;  /* 0x00000000040472ca */ /* 0x000fe200000e0000 */
[----:B------:R-:W-:Y:S01]  /*bc90*/  IMAD.MOV.U32 R11, RZ, RZ, -0x3ffffff0 ;  /* 0xc0000010ff0b7424 */ /* 0x000fe200078e00ff */
[----:B------:R-:W-:Y:S01]  /*bca0*/  LOP3.LUT R3, R3, 0x3fff, RZ, 0xc0, !PT ;  /* 0x00003fff03037812 */ /* 0x000fe200078ec0ff */
[----:B------:R-:W-:Y:S01]  /*bcb0*/  IMAD.MOV.U32 R9, RZ, RZ, -0x3ffffff0 ;  /* 0xc0000010ff097424 */ /* 0x000fe200078e00ff */
[----:B------:R-:W-:Y:S01]  /*bcc0*/  R2UR UR5, R5 ;  /* 0x00000000050572ca */ /* 0x000fe200000e0000 */
[----:B------:R-:W-:Y:S01]  /*bcd0*/  @!P2 VIADD R0, R0, 0x19c40 ;  /* 0x00019c400000a836 */ /* 0x000fe20000000000 */
[----:B----4-:R-:W-:Y:S01]  /*bce0*/  LOP3.LUT R21, R3, 0x10000, RZ, 0xfc, !PT ;  /* 0x0001000003157812 */ /* 0x010fe200078efcff */
[----:B------:R0:W-:Y:S01]  /*bcf0*/  STL.64 [R1], R10 ;  /* 0x0000000a01007387 */ /* 0x0001e20000100a00 */
[----:B------:R-:W-:Y:S01]  /*bd00*/  R2UR UR7, R7 ;  /* 0x00000000070772ca */ /* 0x000fe200000e0000 */
[----:B------:R-:W-:Y:S01]  /*bd10*/  ULDC UR36, c[0x0][0x988] ;  /* 0x0002620000247ab9 */ /* 0x000fe20000000800 */
[----:B------:R-:W-:Y:S01]  /*bd20*/  ULDC UR37, c[0x0][0x988] ;  /* 0x0002620000257ab9 */ /* 0x000fe20000000800 */
[----:B------:R-:W-:Y:S01]  /*bd30*/  IMAD R6, R18, 0x300, R21 ;  /* 0x0000030012067824 */ /* 0x000fe200078e0215 */
[----:B------:R-:W2:Y:S03]  /*bd40*/  LDL R89, [R1+0x38] ;  /* 0x0000380001597983 */ /* 0x000ea60000100800 */
[C---:B------:R-:W-:Y:S01]  /*bd50*/  VIADD R8, R6.reuse, 0x100 ;  /* 0x0000010006087836 */ /* 0x040fe20000000000 */
[----:B------:R-:W-:Y:S01]  /*bd60*/  R2UR UR6, R6 ;  /* 0x00000000060672ca */ /* 0x000fe200000e0000 */
[----:B------:R-:W2:Y:S04]  /*bd70*/  LDL R100, [R1+0x1c] ;  /* 0x00001c0001647983 */ /* 0x000ea80000100800 */
[----:B------:R-:W3:Y:S04]  /*bd80*/  LDL R91, [R1+0x24] ;  /* 0x00002400015b7983 */ /* 0x000ee80000100800 */
[----:B------:R-:W4:Y:S04]  /*bd90*/  LDL R98, [R1+0x20] ;  /* 0x0000200001627983 */ /* 0x000f280000100800 */
[----:B------:R-:W-:Y:S01]  /*bda0*/  QGMMA.64x128x32.F32.E4M3.E4M3 R24, gdesc[UR4], RZ, !UPT, gsb0 ;  /* 0x01e00000041879f3 */ /* 0x000fe2000c0008ff */
[----:B------:R-:W-:Y:S01]  /*bdb0*/  R2UR UR4, R10 ;  /* 0x000000000a0472ca */ /* 0x000fe200000e0000 */
[----:B------:R-:W5:Y:S01]  /*bdc0*/  LDL R96, [R1+0x28] ;  /* 0x0000280001607983 */ /* 0x000f620000100800 */
[----:B------:R-:W-:-:S02]  /*bdd0*/  R2UR UR5, R11 ;  /* 0x000000000b0572ca */ /* 0x000fc400000e0000 */
[----:B------:R-:W-:Y:S02]  /*bde0*/  R2UR UR6, R8 ;  /* 0x00000000080672ca */ /* 0x000fe400000e0000 */
[----:B------:R-:W-:Y:S01]  /*bdf0*/  R2UR UR7, R9 ;  /* 0x00000000090772ca */ /* 0x000fe200000e0000 */
[----:B------:R-:W-:Y:S02]  /*be00*/  VIADD R8, R4, 0x300 ;  /* 0x0000030004087836 */ /* 0x000fe40000000000 */
        /* <DEDUP_REMOVED lines=16> */
[C---:B------:R-:W-:Y:S02]  /*bf10*/  FMUL.FTZ R41, R2.reuse, R26 ;  /* 0x0000001a02297220 */ /* 0x040fe40000410000 */
[----:B------:R-:W1:Y:S01]  /*bf20*/  LDC R26, c[0x0][0x448] ;  /* 0x00011200ff1a7b82 */ /* 0x000e620000000800 */
[C---:B------:R-:W-:Y:S01]  /*bf30*/  FMUL.FTZ R6, R2.reuse, R25 ;  /* 0x0000001902067220 */ /* 0x040fe20000410000 */
[C---:B------:R-:W-:Y:S01]  /*bf40*/  FMUL.FTZ R25, R2.reuse, R45 ;  /* 0x0000002d02197220 */ /* 0x040fe20000410000 */
[C---:B------:R-:W-:Y:S01]  /*bf50*/  FMUL.FTZ R45, R2.reuse, R27 ;  /* 0x0000001b022d7220 */ /* 0x040fe20000410000 */
[C---:B0-----:R-:W-:Y:S01]  /*bf60*/  FMUL.FTZ R11, R2.reuse, R32 ;  /* 0x00000020020b7220 */ /* 0x041fe20000410000 */
[C---:B------:R-:W-:Y:S01]  /*bf70*/  FMUL.FTZ R32, R2.reuse, R52 ;  /* 0x0000003402207220 */ /* 0x040fe20000410000 */
[----:B------:R-:W-:Y:S01]  /*bf80*/  FMUL.FTZ R52, R2, R30 ;  /* 0x0000001e02347220 */ /* 0x000fe20000410000 */
[----:B-1----:R-:W-:-:S13]  /*bf90*/  ISETP.NE.AND P0, PT, R26, 0x1, PT ;  /* 0x000000011a00780c */ /* 0x002fda0003f05270 */
[----:B------:R-:W0:Y:S08]  /*bfa0*/  @P0 LDC R27, c[0x0][0x44c] ;  /* 0x00011300ff1b0b82 */ /* 0x000e300000000800 */
[----:B------:R-:W1:Y:S01]  /*bfb0*/  @P0 LDC R30, c[0x0][0x450] ;  /* 0x00011400ff1e0b82 */ /* 0x000e620000000800 */
[----:B--2---:R-:W-:Y:S02]  /*bfc0*/  IMAD.IADD R26, R89, 0x1, R100 ;  /* 0x00000001591a7824 */ /* 0x004fe400078e0264 */
[----:B------:R-:W-:-:S02]  /*bfd0*/  FMUL.FTZ R15, R2, R40 ;  /* 0x00000028020f7220 */ /* 0x000fc40000410000 */
[----:B0-----:R-:W-:-:S05]  /*bfe0*/  @P0 IMAD.HI.U32 R27, R26, R27, RZ ;  /* 0x0000001b1a1b0227 */ /* 0x001fca00078e00ff */
[----:B-1----:R-:W-:-:S05]  /*bff0*/  @P0 SHF.R.U32.HI R26, RZ, R30, R27 ;  /* 0x0000001eff1a0219 */ /* 0x002fca000001161b */
[----:B------:R-:W0:Y:S01]  /*c000*/  SHFL.IDX PT, R40, R26, 0x1, 0x1c1f ;  /* 0x003c1f001a287f89 */ /* 0x000e2200000e0000 */
[----:B------:R-:W-:-:S04]  /*c010*/  IMAD.MOV.U32 R27, RZ, RZ, -0x80 ;  /* 0xffffff80ff1b7424 */ /* 0x000fc800078e00ff */
[----:B------:R-:W-:Y:S02]  /*c020*/  IMAD R27, R88, R27, 0x80 ;  /* 0x00000080581b7424 */ /* 0x000fe400078e021b */
[C---:B------:R-:W-:Y:S01]  /*c030*/  FMUL.FTZ R10, R2.reuse, R29 ;  /* 0x0000001d020a7220 */ /* 0x040fe20000410000 */
[----:B------:R-:W1:Y:S01]  /*c040*/  MUFU.TANH R41, R41 ;  /* 0x0000002900297308 */ /* 0x000e620000002400 */
[C---:B------:R-:W-:Y:S01]  /*c050*/  FMUL.FTZ R29, R2.reuse, R49 ;  /* 0x00000031021d7220 */ /* 0x040fe20000410000 */
[C---:B------:R-:W-:Y:S01]  /*c060*/  FMUL.FTZ R49, R2.reuse, R31 ;  /* 0x0000001f02317220 */ /* 0x040fe20000410000 */
[----:B---3--:R-:W-:Y:S01]  /*c070*/  IADD3 R30, -R91, 0x1, R27 ;  /* 0x000000015b1e7810 */ /* 0x008fe20007ffe11b */
[----:B------:R-:W-:-:S04]  /*c080*/  FMUL.FTZ R12, R2, R33 ;  /* 0x00000021020c7220 */ /* 0x000fc80000410000 */
[----:B------:R-:W2:Y:S01]  /*c090*/  MUFU.TANH R45, R45 ;  /* 0x0000002d002d7308 */ /* 0x000ea20000002400 */
[C---:B------:R-:W-:Y:S01]  /*c0a0*/  FMUL.FTZ R33, R2.reuse, R53 ;  /* 0x0000003502217220 */ /* 0x040fe20000410000 */
[----:B-----5:R-:W-:Y:S01]  /*c0b0*/  IADD3 R27, -R91, R96, R27 ;  /* 0x000000605b1b7210 */ /* 0x020fe20007ffe11b */
[----:B------:R-:W-:Y:S01]  /*c0c0*/  FMUL.FTZ R53, R2, R34 ;  /* 0x0000002202357220 */ /* 0x000fe20000410000 */
[----:B----4-:R-:W-:-:S04]  /*c0d0*/  IADD3 R30, -R98, R30, R96 ;  /* 0x0000001e621e7210 */ /* 0x010fc80007ffe160 */
[----:B------:R-:W3:Y:S01]  /*c0e0*/  MUFU.TANH R52, R52 ;  /* 0x0000003400347308 */ /* 0x000ee20000002400 */
[C---:B------:R-:W-:Y:S01]  /*c0f0*/  FMUL.FTZ R13, R2.reuse, R36 ;  /* 0x00000024020d7220 */ /* 0x040fe20000410000 */
[----:B------:R-:W-:Y:S01]  /*c100*/  FMUL.FTZ R36, R2, R56 ;  /* 0x0000003802247220 */ /* 0x000fe20000410000 */
[----:B0-----:R-:W-:Y:S01]  /*c110*/  VIADDMNMX R40, R40, R30, R27, PT ;  /* 0x0000001e28287246 */ /* 0x001fe2000380011b */
[----:B------:R-:W-:-:S04]  /*c120*/  FMUL.FTZ R56, R2, R35 ;  /* 0x0000002302387220 */ /* 0x000fc80000410000 */
[----:B------:R-:W0:Y:S01]  /*c130*/  MUFU.TANH R49, R49 ;  /* 0x0000003100317308 */ /* 0x000e220000002400 */
[----:B------:R-:W-:Y:S01]  /*c140*/  ISETP.GT.AND P3, PT, R40, RZ, PT ;  /* 0x000000ff2800720c */ /* 0x000fe20003f64270 */
[----:B------:R-:W-:Y:S01]  /*c150*/  FMUL.FTZ R90, R2, R38 ;  /* 0x00000026025a7220 */ /* 0x000fe20000410000 */
[----:B------:R-:W-:Y:S01]  /*c160*/  ISETP.GT.AND P4, PT, R40, 0x1, PT ;  /* 0x000000012800780c */ /* 0x000fe20003f84270 */
[----:B------:R-:W-:-:S04]  /*c170*/  FMUL.FTZ R14, R2, R37 ;  /* 0x00000025020e7220 */ /* 0x000fc80000410000 */
[----:B------:R-:W4:Y:S01]  /*c180*/  MUFU.TANH R53, R53 ;  /* 0x0000003500357308 */ /* 0x000f220000002400 */
[----:B------:R-:W-:Y:S01]  /*c190*/  ISETP.GT.AND P5, PT, R40, 0x8, PT ;  /* 0x000000082800780c */ /* 0x000fe20003fa4270 */
[C---:B------:R-:W-:Y:S01]  /*c1a0*/  FMUL.FTZ R37, R2.reuse, R57 ;  /* 0x0000003902257220 */ /* 0x040fe20000410000 */
[----:B-1----:R-:W-:Y:S01]  /*c1b0*/  FSEL R31, R41, -INF , P3 ;  /* 0xff800000291f7808 */ /* 0x002fe20001800000 */
[----:B------:R-:W-:Y:S01]  /*c1c0*/  FMUL.FTZ R57, R2, R39 ;  /* 0x0000002702397220 */ /* 0x000fe20000410000 */
[----:B--2---:R-:W-:-:S03]  /*c1d0*/  FSEL R34, R45, -INF , P4 ;  /* 0xff8000002d227808 */ /* 0x004fc60002000000 */
[----:B------:R-:W1:Y:S01]  /*c1e0*/  MUFU.TANH R56, R56 ;  /* 0x0000003800387308 */ /* 0x000e620000002400 */
[----:B---3--:R-:W-:Y:S01]  /*c1f0*/  FSEL R39, R52, -INF , P5 ;  /* 0xff80000034277808 */ /* 0x008fe20002800000 */
[----:B------:R-:W-:Y:S01]  /*c200*/  FMUL.FTZ R92, R2, R42 ;  /* 0x0000002a025c7220 */ /* 0x000fe20000410000 */
[----:B------:R-:W-:Y:S02]  /*c210*/  ISETP.GT.AND P3, PT, R40, 0x9, PT ;  /* 0x000000092800780c */ /* 0x000fe40003f64270 */
[----:B------:R-:W-:-:S03]  /*c220*/  FMNMX.FTZ R52, R31, R34, !PT ;  /* 0x000000221f347209 */ /* 0x000fc60007810000 */
[----:B------:R-:W2:Y:S01]  /*c230*/  MUFU.TANH R90, R90 ;  /* 0x0000005a005a7308 */ /* 0x000ea20000002400 */
[----:B------:R-:W-:Y:S01]  /*c240*/  FMUL.FTZ R42, R2, R54 ;  /* 0x00000036022a7220 */ /* 0x000fe20000410000 */
[----:B------:R-:W-:Y:S01]  /*c250*/  ISETP.GT.AND P4, PT, R40, 0x10, PT ;  /* 0x000000102800780c */ /* 0x000fe20003f84270 */
[----:B------:R-:W-:Y:S01]  /*c260*/  FMUL.FTZ R93, R2, R43 ;  /* 0x0000002b025d7220 */ /* 0x000fe20000410000 */
[----:B0-----:R-:W-:Y:S02]  /*c270*/  FSEL R35, R49, -INF , P3 ;  /* 0xff80000031237808 */ /* 0x001fe40001800000 */
[----:B------:R-:W-:Y:S02]  /*c280*/  FMNMX.FTZ R54, R39, R52, !PT ;  /* 0x0000003427367209 */ /* 0x000fe40007810000 */
[----:B------:R-:W0:Y:S01]  /*c290*/  MUFU.TANH R57, R57 ;  /* 0x0000003900397308 */ /* 0x000e220000002400 */
[----:B------:R-:W-:Y:S01]  /*c2a0*/  ISETP.GT.AND P3, PT, R40, 0x11, PT ;  /* 0x000000112800780c */ /* 0x000fe20003f64270 */
[----:B------:R-:W-:Y:S01]  /*c2b0*/  FMUL.FTZ R94, R2, R46 ;  /* 0x0000002e025e7220 */ /* 0x000fe20000410000 */
[----:B----4-:R-:W-:-:S02]  /*c2c0*/  FSEL R45, R53, -INF , P4 ;  /* 0xff800000352d7808 */ /* 0x010fc40002000000 */
        /* <DEDUP_REMOVED lines=9> */
[----:B------:R-:W-:Y:S01]  /*c360*/  ISETP.GT.AND P3, PT, R40, 0x19, PT ;  /* 0x000000192800780c */ /* 0x000fe20003f64270 */
[----:B------:R-:W-:Y:S01]  /*c370*/  FMUL.FTZ R46, R2, R50 ;  /* 0x00000032022e7220 */ /* 0x000fe20000410000 */
        /* <DEDUP_REMOVED lines=22> */
[C---:B------:R-:W-:Y:S01]  /*c4e0*/  FMUL.FTZ R3, R2.reuse, R24 ;  /* 0x0000001802037220 */ /* 0x040fe20000410000 */
[----:B------:R-:W-:Y:S01]  /*c4f0*/  FMUL.FTZ R24, R2, R44 ;  /* 0x0000002c02187220 */ /* 0x000fe20000410000 */
[----:B------:R-:W-:Y:S01]  /*c500*/  ISETP.GT.AND P4, PT, R40, 0x30, PT ;  /* 0x000000302800780c */ /* 0x000fe20003f84270 */
[----:B------:R-:W-:Y:S01]  /*c510*/  FMUL.FTZ R44, R2, R59 ;  /* 0x0000003b022c7220 */ /* 0x000fe20000410000 */
[----:B0-----:R-:W-:Y:S02]  /*c520*/  FSEL R55, R48, -INF , P3 ;  /* 0xff80000030377808 */ /* 0x001fe40001800000 */
[----:B------:R-:W-:Y:S01]  /*c530*/  FMNMX.FTZ R56, R57, R56, !PT ;  /* 0x0000003839387209 */ /* 0x000fe20007810000 */
[----:B------:R-:W0:Y:S01]  /*c540*/  MUFU.TANH R43, R43 ;  /* 0x0000002b002b7308 */ /* 0x000e220000002400 */
[----:B------:R-:W-:Y:S01]  /*c550*/  ISETP.GT.AND P3, PT, R40, 0x31, PT ;  /* 0x000000312800780c */ /* 0x000fe20003f64270 */
[----:B------:R-:W-:Y:S01]  /*c560*/  FMUL.FTZ R91, R2, R62 ;  /* 0x0000003e025b7220 */ /* 0x000fe20000410000 */
[----:B---3--:R-:W-:-:S02]  /*c570*/  FSEL R59, R46, -INF , P4 ;  /* 0xff8000002e3b7808 */ /* 0x008fc40002000000 */
[----:B------:R-:W-:-:S03]  /*c580*/  FMNMX.FTZ R56, R55, R56, !PT ;  /* 0x0000003837387209 */ /* 0x000fc60007810000 */
[----:B------:R-:W3:Y:S01]  /*c590*/  MUFU.TANH R89, R89 ;  /* 0x0000005900597308 */ /* 0x000ee20000002400 */
[----:B------:R-:W-:Y:S01]  /*c5a0*/  FMUL.FTZ R50, R2, R63 ;  /* 0x0000003f02327220 */ /* 0x000fe20000410000 */
[----:B------:R-:W-:Y:S02]  /*c5b0*/  ISETP.GT.AND P4, PT, R40, 0x38, PT ;  /* 0x000000382800780c */ /* 0x000fe40003f84270 */
[----:B-1----:R-:W-:Y:S02]  /*c5c0*/  FSEL R63, R38, -INF , P3 ;  /* 0xff800000263f7808 */ /* 0x002fe40001800000 */
[----:B------:R-:W-:Y:S02]  /*c5d0*/  FMNMX.FTZ R56, R59, R56, !PT ;  /* 0x000000383b387209 */ /* 0x000fe40007810000 */
[----:B------:R-:W1:Y:S01]  /*c5e0*/  MUFU.TANH R44, R44 ;  /* 0x0000002c002c7308 */ /* 0x000e620000002400 */
[----:B------:R-:W-:Y:S01]  /*c5f0*/  FMUL.FTZ R54, R2, R71 ;  /* 0x0000004702367220 */ /* 0x000fe20000410000 */
[----:B------:R-:W-:Y:S01]  /*c600*/  ISETP.GT.AND P3, PT, R40, 0x39, PT ;  /* 0x000000392800780c */ /* 0x000fe20003f64270 */
[----:B------:R-:W-:Y:S01]  /*c610*/  FMUL.FTZ R52, R2, R66 ;  /* 0x0000004202347220 */ /* 0x000fe20000410000 */
[----:B--2---:R-:W-:-:S02]  /*c620*/  FSEL R71, R42, -INF , P4 ;  /* 0xff8000002a477808 */ /* 0x004fc40002000000 */
[----:B------:R-:W-:Y:S02]  /*c630*/  FMNMX.FTZ R56, R63, R56, !PT ;  /* 0x000000383f387209 */ /* 0x000fe40007810000 */
[----:B------:R-:W2:Y:S01]  /*c640*/  MUFU.TANH R91, R91 ;  /* 0x0000005b005b7308 */ /* 0x000ea20000002400 */
[----:B------:R-:W-:Y:S01]  /*c650*/  FMUL.FTZ R95, R2, R67 ;  /* 0x00000043025f7220 */ /* 0x000fe20000410000 */
[C---:B------:R-:W-:Y:S02]  /*c660*/  ISETP.GT.AND P4, PT, R40.reuse, 0x40, PT ;  /* 0x000000402800780c */ /* 0x040fe40003f84270 */
        /* <DEDUP_REMOVED lines=13> */
[----:B------:R-:W-:Y:S01]  /*c740*/  ISETP.GT.AND P3, PT, R40, 0x49, PT ;  /* 0x000000492800780c */ /* 0x000fe20003f64270 */
[----:B------:R-:W-:Y:S01]  /*c750*/  FMUL.FTZ R101, R2, R74 ;  /* 0x0000004a02657220 */ /* 0x000fe20000410000 */
[----:B--2---:R-:W-:-:S02]  /*c760*/  FSEL R91, R91, -INF , P4 ;  /* 0xff8000005b5b7808 */ /* 0x004fc40002000000 */
[----:B------:R-:W-:-:S03]  /*c770*/  FMNMX.FTZ R56, R75, R56, !PT ;  /* 0x000000384b387209 */ /* 0x000fc60007810000 */
[----:B------:R-:W2:Y:S01]  /*c780*/  MUFU.TANH R97, R97 ;  /* 0x0000006100617308 */ /* 0x000ea20000002400 */
[----:B------:R-:W-:Y:S01]  /*c790*/  FMUL.FTZ R38, R2, R79 ;  /* 0x0000004f02267220 */ /* 0x000fe20000410000 */
        /* <DEDUP_REMOVED lines=31> */
[----:B------:R1:W4:Y:S01]  /*c990*/  MUFU.TANH R107, R42 ;  /* 0x0000002a006b7308 */ /* 0x0003220000002400 */
[----:B------:R-:W-:Y:S02]  /*c9a0*/  ISETP.GT.AND P3, PT, R40, 0x69, PT ;  /* 0x000000692800780c */ /* 0x000fe40003f64270 */
[----:B--2---:R-:W-:Y:S02]  /*c9b0*/  FSEL R103, R103, -INF , P4 ;  /* 0xff80000067677808 */ /* 0x004fe40002000000 */
[----:B------:R-:W-:Y:S01]  /*c9c0*/  FMNMX.FTZ R56, R99, R56, !PT ;  /* 0x0000003863387209 */ /* 0x000fe20007810000 */
[----:B-1----:R-:W-:Y:S02]  /*c9d0*/  FMUL.FTZ R42, R2, R87 ;  /* 0x00000057022a7220 */ /* 0x002fe40000410000 */
[----:B------:R-:W1:Y:S01]  /*c9e0*/  MUFU.TANH R86, R86 ;  /* 0x0000005600567308 */ /* 0x000e620000002400 */
[----:B------:R-:W-:Y:S02]  /*c9f0*/  ISETP.GT.AND P4, PT, R40, 0x70, PT ;  /* 0x000000702800780c */ /* 0x000fe40003f84270 */
[----:B0-----:R-:W-:-:S02]  /*ca00*/  FSEL R87, R38, -INF , P3 ;  /* 0xff80000026577808 */ /* 0x001fc40001800000 */
[----:B------:R-:W-:-:S03]  /*ca10*/  FMNMX.FTZ R56, R103, R56, !PT ;  /* 0x0000003867387209 */ /* 0x000fc60007810000 */
[----:B------:R-:W0:Y:S01]  /*ca20*/  MUFU.TANH R42, R42 ;  /* 0x0000002a002a7308 */ /* 0x000e220000002400 */
[----:B------:R-:W-:Y:S02]  /*ca30*/  ISETP.GT.AND P3, PT, R40, 0x71, PT ;  /* 0x000000712800780c */ /* 0x000fe40003f64270 */
[----:B---3--:R-:W-:Y:S02]  /*ca40*/  FSEL R109, R82, -INF , P4 ;  /* 0xff800000526d7808 */ /* 0x008fe40002000000 */
[----:B------:R-:W-:Y:S02]  /*ca50*/  FMNMX.FTZ R56, R87, R56, !PT ;  /* 0x0000003857387209 */ /* 0x000fe40007810000 */
[----:B------:R-:W-:Y:S02]  /*ca60*/  ISETP.GT.AND P4, PT, R40, 0x78, PT ;  /* 0x000000782800780c */ /* 0x000fe40003f84270 */
[----:B----4-:R-:W-:Y:S02]  /*ca70*/  FSEL R107, R107, -INF , P3 ;  /* 0xff8000006b6b7808 */ /* 0x010fe40001800000 */
[----:B------:R-:W-:-:S02]  /*ca80*/  FMNMX.FTZ R56, R109, R56, !PT ;  /* 0x000000386d387209 */ /* 0x000fc40007810000 */
[----:B------:R-:W-:Y:S02]  /*ca90*/  ISETP.GT.AND P3, PT, R40, 0x79, PT ;  /* 0x000000792800780c */ /* 0x000fe40003f64270 */
[----:B-1----:R-:W-:Y:S02]  /*caa0*/  FSEL R105, R86, -INF , P4 ;  /* 0xff80000056697808 */ /* 0x002fe40002000000 */
[----:B------:R-:W-:Y:S01]  /*cab0*/  FMNMX.FTZ R56, R107, R56, !PT ;  /* 0x000000386b387209 */ /* 0x000fe20007810000 */
[----:B------:R-:W-:Y:S01]  /*cac0*/  FMUL.FTZ R40, R2, R61 ;  /* 0x0000003d02287220 */ /* 0x000fe20000410000 */
[----:B0-----:R-:W-:Y:S02]  /*cad0*/  FSEL R61, R42, -INF , P3 ;  /* 0xff8000002a3d7808 */ /* 0x001fe40001800000 */
[----:B------:R-:W-:-:S04]  /*cae0*/  FMNMX.FTZ R56, R105, R56, !PT ;  /* 0x0000003869387209 */ /* 0x000fc80007810000 */
[----:B------:R-:W-:-:S05]  /*caf0*/  FMNMX.FTZ R56, R61, R56, !PT ;  /* 0x000000383d387209 */ /* 0x000fca0007810000 */
[----:B------:R-:W0:Y:S01]  /*cb00*/  SHFL.BFLY PT, R43, R56, 0x2, 0x1f ;  /* 0x0c401f00382b7f89 */ /* 0x000e2200000e0000 */
[----:B------:R-:W-:-:S03]  /*cb10*/  FMUL.FTZ R48, R2, R68 ;  /* 0x0000004402307220 */ /* 0x000fc60000410000 */
[----:B------:R-:W1:Y:S01]  /*cb20*/  SHFL.IDX PT, R68, R26, RZ, 0x1c1f ;  /* 0x001c1fff1a447589 */ /* 0x000e6200000e0000 */
[----:B0-----:R-:W-:-:S05]  /*cb30*/  FMNMX.FTZ R43, R56, R43, !PT ;  /* 0x0000002b382b7209 */ /* 0x001fca0007810000 */
[----:B------:R-:W0:Y:S01]  /*cb40*/  SHFL.BFLY PT, R42, R43, 0x1, 0x1f ;  /* 0x0c201f002b2a7f89 */ /* 0x000e2200000e0000 */
[----:B------:R-:W2:Y:S01]  /*cb50*/  MUFU.TANH R3, R3 ;  /* 0x0000000300037308 */ /* 0x000ea20000002400 */
[----:B------:R-:W-:-:S07]  /*cb60*/  FMUL.FTZ R44, R2, R64 ;  /* 0x00000040022c7220 */ /* 0x000fce0000410000 */
[----:B------:R-:W3:Y:S01]  /*cb70*/  MUFU.TANH R6, R6 ;  /* 0x0000000600067308 */ /* 0x000ee20000002400 */
[----:B-1----:R-:W-:-:S07]  /*cb80*/  VIADDMNMX R30, R68, R30, R27, PT ;  /* 0x0000001e441e7246 */ /* 0x002fce000380011b */
[----:B------:R-:W1:Y:S01]  /*cb90*/  MUFU.TANH R7, R7 ;  /* 0x0000000700077308 */ /* 0x000e620000002400 */
[----:B0-----:R-:W-:Y:S01]  /*cba0*/  FMNMX.FTZ R43, R43, R42, !PT ;  /* 0x0000002a2b2b7209 */ /* 0x001fe20007810000 */
[----:B------:R-:W-:-:S06]  /*cbb0*/  IMAD.U32 R42, RZ, RZ, UR4 ;  /* 0x00000004ff2a7e24 */ /* 0x000fcc000f8e00ff */
[----:B------:R-:W0:Y:S01]  /*cbc0*/  MUFU.TANH R10, R10 ;  /* 0x0000000a000a7308 */ /* 0x000e220000002400 */
[C---:B------:R-:W-:Y:S01]  /*cbd0*/  FSETP.NEU.FTZ.AND P3, PT, R43.reuse, -INF , PT ;  /* 0xff8000002b00780b */ /* 0x040fe20003f7d000 */
[----:B------:R-:W-:-:S01]  /*cbe0*/  FFMA.FTZ R64, R43, R42, -8 ;  /* 0xc10000002b407423 */ /* 0x000fc2000001002a */
[----:B------:R-:W-:-:S04]  /*cbf0*/  ISETP.GT.AND P4, PT, R30, 0x1, PT ;  /* 0x000000011e00780c */ /* 0x000fc80003f84270 */
[----:B------:R-:W-:Y:S01]  /*cc00*/  FSEL R64, R64, RZ, P3 ;  /* 0x000000ff40407208 */ /* 0x000fe20001800000 */
[----:B------:R-:W4:Y:S01]  /*cc10*/  MUFU.TANH R11, R11 ;  /* 0x0000000b000b7308 */ /* 0x000f220000002400 */
[C---:B------:R-:W-:Y:S02]  /*cc20*/  ISETP.GT.AND P3, PT, R30.reuse, RZ, PT ;  /* 0x000000ff1e00720c */ /* 0x040fe40003f64270 */
[----:B------:R-:W-:Y:S01]  /*cc30*/  ISETP.GT.AND P5, PT, R30, 0x8, PT ;  /* 0x000000081e00780c */ /* 0x000fe20003fa4270 */
[----:B------:R-:W-:-:S01]  /*cc40*/  FFMA.FTZ R34, R34, R42, -R64 ;  /* 0x0000002a22227223 */ /* 0x000fc20000010840 */
[----:B--2---:R-:W-:Y:S02]  /*cc50*/  FSEL R3, R3, -INF , P3 ;  /* 0xff80000003037808 */ /* 0x004fe40001800000 */
[----:B---3--:R-:W-:Y:S01]  /*cc60*/  FSEL R6, R6, -INF , P4 ;  /* 0xff80000006067808 */ /* 0x008fe20002000000 */
[----:B------:R-:W2:Y:S01]  /*cc70*/  MUFU.TANH R12, R12 ;  /* 0x0000000c000c7308 */ /* 0x000ea20000002400 */
[----:B------:R-:W-:-:S02]  /*cc80*/  ISETP.GT.AND P3, PT, R30, 0x9, PT ;  /* 0x000000091e00780c */ /* 0x000fc40003f64270 */
[----:B-1----:R-:W-:Y:S01]  /*cc90*/  FSEL R7, R7, -INF , P5 ;  /* 0xff80000007077808 */ /* 0x002fe20002800000 */
[----:B------:R-:W-:-:S04]  /*cca0*/  FFMA.FTZ R68, R35, R42, -R64 ;  /* 0x0000002a23447223 */ /* 0x000fc80000010840 */
[----:B------:R-:W1:Y:S01]  /*ccb0*/  MUFU.TANH R13, R13 ;  /* 0x0000000d000d7308 */ /* 0x000e620000002400 */
[----:B------:R-:W-:Y:S02]  /*ccc0*/  ISETP.GT.AND P4, PT, R30, 0x10, PT ;  /* 0x000000101e00780c */ /* 0x000fe40003f84270 */
[----:B0-----:R-:W-:-:S05]  /*ccd0*/  FSEL R35, R10, -INF , P3 ;  /* 0xff8000000a237808 */ /* 0x001fca0001800000 */
[----:B------:R0:W-:Y:S01]  /*cce0*/  MUFU.EX2 R27, R34 ;  /* 0x00000022001b7308 */ /* 0x0001e20000000800 */
[----:B------:R-:W-:Y:S02]  /*ccf0*/  ISETP.GT.AND P3, PT, R30, 0x11, PT ;  /* 0x000000111e00780c */ /* 0x000fe40003f64270 */
[----:B0-----:R-:W-:-:S05]  /*cd00*/  FMNMX.FTZ R34, R3, R6, !PT ;  /* 0x0000000603227209 */ /* 0x001fca0007810000 */
[----:B------:R-:W-:Y:S01]  /*cd10*/  MUFU.TANH R14, R14 ;  /* 0x0000000e000e7308 */ /* 0x000fe20000002400 */
[----:B------:R-:W-:Y:S01]  /*cd20*/  FMNMX.FTZ R34, R7, R34, !PT ;  /* 0x0000002207227209 */ /* 0x000fe20007810000 */
[----:B------:R-:W-:Y:S01]  /*cd30*/  FMUL.FTZ R50, R2, R69 ;  /* 0x0000004502327220 */ /* 0x000fe20000410000 */
[----:B----4-:R-:W-:Y:S02]  /*cd40*/  FSEL R11, R11, -INF , P4 ;  /* 0xff8000000b0b7808 */ /* 0x010fe40002000000 */
[----:B------:R-:W-:-:S03]  /*cd50*/  FMNMX.FTZ R34, R35, R34, !PT ;  /* 0x0000002223227209 */ /* 0x000fc60007810000 */
[----:B------:R-:W0:Y:S01]  /*cd60*/  MUFU.TANH R15, R15 ;  /* 0x0000000f000f7308 */ /* 0x000e220000002400 */
[----:B------:R-:W-:-:S01]  /*cd70*/  FFMA.FTZ R69, R31, R42, -R64 ;  /* 0x0000002a1f457223 */ /* 0x000fc20000010840 */
[----:B------:R-:W-:Y:S01]  /*cd80*/  FFMA.FTZ R31, R39, R42, -R64 ;  /* 0x0000002a271f7223 */ /* 0x000fe20000010840 */
[----:B------:R-:W-:Y:S02]  /*cd90*/  ISETP.GT.AND P4, PT, R30, 0x18, PT ;  /* 0x000000181e00780c */ /* 0x000fe40003f84270 */
[----:B--2---:R-:W-:Y:S02]  /*cda0*/  FSEL R39, R12, -INF , P3 ;  /* 0xff8000000c277808 */ /* 0x004fe40001800000 */
[----:B------:R-:W-:Y:S01]  /*cdb0*/  FMNMX.FTZ R34, R11, R34, !PT ;  /* 0x000000220b227209 */ /* 0x000fe20007810000 */
[----:B------:R-:W2:Y:S01]  /*cdc0*/  MUFU.TANH R20, R20 ;  /* 0x0000001400147308 */ /* 0x000ea20000002400 */
[----:B------:R-:W-:Y:S02]  /*cdd0*/  ISETP.GT.AND P3, PT, R30, 0x19, PT ;  /* 0x000000191e00780c */ /* 0x000fe40003f64270 */
[----:B-1----:R-:W-:-:S02]  /*cde0*/  FSEL R13, R13, -INF , P4 ;  /* 0xff8000000d0d7808 */ /* 0x002fc40002000000 */
[----:B------:R-:W-:-:S03]  /*cdf0*/  FMNMX.FTZ R34, R39, R34, !PT ;  /* 0x0000002227227209 */ /* 0x000fc60007810000 */
[----:B------:R-:W-:Y:S01]  /*ce00*/  MUFU.TANH R24, R24 ;  /* 0x0000001800187308 */ /* 0x000fe20000002400 */
[----:B------:R-:W-:Y:S02]  /*ce10*/  ISETP.GT.AND P4, PT, R30, 0x20, PT ;  /* 0x000000201e00780c */ /* 0x000fe40003f84270 */
[----:B------:R-:W-:-:S05]  /*ce20*/  FMNMX.FTZ R34, R13, R34, !PT ;  /* 0x000000220d227209 */ /* 0x000fca0007810000 */
[----:B------:R1:W-:Y:S01]  /*ce30*/  MUFU.EX2 R26, R69 ;  /* 0x00000045001a7308 */ /* 0x0003e20000000800 */
[----:B0-----:R-:W-:-:S07]  /*ce40*/  FSEL R15, R15, -INF , P4 ;  /* 0xff8000000f0f7808 */ /* 0x001fce0002000000 */
[----:B------:R-:W0:Y:S01]  /*ce50*/  MUFU.TANH R25, R25 ;  /* 0x0000001900197308 */ /* 0x000e220000002400 */
[----:B-1----:R-:W-:-:S01]  /*ce60*/  FFMA.FTZ R69, R45, R42, -R64 ;  /* 0x0000002a2d457223 */ /* 0x002fc20000010840 */
[--C-:B------:R-:W-:Y:S01]  /*ce70*/  FFMA.FTZ R45, R41, R42, -R64.reuse ;  /* 0x0000002a292d7223 */ /* 0x100fe20000010840 */
[----:B------:R-:W-:Y:S02]  /*ce80*/  FSEL R41, R14, -INF , P3 ;  /* 0xff8000000e297808 */ /* 0x000fe40001800000 */
[----:B------:R-:W-:Y:S02]  /*ce90*/  ISETP.GT.AND P3, PT, R30, 0x21, PT ;  /* 0x000000211e00780c */ /* 0x000fe40003f64270 */
[----:B------:R-:W-:Y:S01]  /*cea0*/  FMNMX.FTZ R34, R41, R34, !PT ;  /* 0x0000002229227209 */ /* 0x000fe20007810000 */
[----:B------:R-:W1:Y:S01]  /*ceb0*/  MUFU.TANH R28, R28 ;  /* 0x0000001c001c7308 */ /* 0x000e620000002400 */
[----:B------:R-:W-:-:S01]  /*cec0*/  FFMA.FTZ R14, R49, R42, -R64 ;  /* 0x0000002a310e7223 */ /* 0x000fc20000010840 */
[----:B------:R-:W-:-:S02]  /*ced0*/  ISETP.GT.AND P4, PT, R30, 0x28, PT ;  /* 0x000000281e00780c */ /* 0x000fc40003f84270 */
[----:B--2---:R-:W-:Y:S02]  /*cee0*/  FSEL R49, R20, -INF , P3 ;  /* 0xff80000014317808 */ /* 0x004fe40001800000 */
[----:B------:R-:W-:Y:S02]  /*cef0*/  FMNMX.FTZ R34, R15, R34, !PT ;  /* 0x000000220f227209 */ /* 0x000fe40007810000 */
[----:B------:R-:W2:Y:S01]  /*cf00*/  MUFU.TANH R29, R29 ;  /* 0x0000001d001d7308 */ /* 0x000ea20000002400 */
[----:B------:R-:W-:Y:S02]  /*cf10*/  ISETP.GT.AND P3, PT, R30, 0x29, PT ;  /* 0x000000291e00780c */ /* 0x000fe40003f64270 */
[----:B------:R-:W-:-:S05]  /*cf20*/  FMNMX.FTZ R34, R49, R34, !PT ;  /* 0x0000002231227209 */ /* 0x000fca0007810000 */
[----:B------:R-:W3:Y:S01]  /*cf30*/  MUFU.TANH R32, R32 ;  /* 0x0000002000207308 */ /* 0x000ee20000002400 */
[----:B0-----:R-:W-:-:S07]  /*cf40*/  FSEL R25, R25, -INF , P3 ;  /* 0xff80000019197808 */ /* 0x001fce0001800000 */
[----:B------:R0:W-:Y:S01]  /*cf50*/  MUFU.EX2 R12, R69 ;  /* 0x00000045000c7308 */ /* 0x0001e20000000800 */
[----:B------:R-:W-:Y:S01]  /*cf60*/  FMUL.FTZ R54, R2, R73 ;  /* 0x0000004902367220 */ /* 0x000fe20000410000 */
[----:B0-----:R-:W-:-:S06]  /*cf70*/  FSEL R69, R24, -INF , P4 ;  /* 0xff80000018457808 */ /* 0x001fcc0002000000 */
[----:B------:R-:W0:Y:S01]  /*cf80*/  MUFU.TANH R33, R33 ;  /* 0x0000002100217308 */ /* 0x000e220000002400 */
[----:B------:R-:W-:Y:S02]  /*cf90*/  ISETP.GT.AND P4, PT, R30, 0x30, PT ;  /* 0x000000301e00780c */ /* 0x000fe40003f84270 */
[----:B------:R-:W-:Y:S01]  /*cfa0*/  FMNMX.FTZ R34, R69, R34, !PT ;  /* 0x0000002245227209 */ /* 0x000fe20007810000 */
[----:B------:R-:W-:Y:S01]  /*cfb0*/  FMUL.FTZ R38, R2, R60 ;  /* 0x0000003c02267220 */ /* 0x000fe20000410000 */
[----:B------:R-:W-:Y:S02]  /*cfc0*/  ISETP.GT.AND P3, PT, R30, 0x31, PT ;  /* 0x000000311e00780c */ /* 0x000fe40003f64270 */
[----:B-1----:R-:W-:Y:S01]  /*cfd0*/  FSEL R73, R28, -INF , P4 ;  /* 0xff8000001c497808 */ /* 0x002fe20002000000 */
[----:B------:R-:W1:Y:S01]  /*cfe0*/  MUFU.TANH R36, R36 ;  /* 0x0000002400247308 */ /* 0x000e620000002400 */
[----:B------:R-:W-:Y:S02]  /*cff0*/  FMNMX.FTZ R34, R25, R34, !PT ;  /* 0x0000002219227209 */ /* 0x000fe40007810000 */
[----:B------:R-:W-:-:S02]  /*d000*/  ISETP.GT.AND P4, PT, R30, 0x38, PT ;  /* 0x000000381e00780c */ /* 0x000fc40003f84270 */
[----:B--2---:R-:W-:Y:S02]  /*d010*/  FSEL R29, R29, -INF , P3 ;  /* 0xff8000001d1d7808 */ /* 0x004fe40001800000 */
[----:B------:R-:W-:Y:S01]  /*d020*/  FMNMX.FTZ R34, R73, R34, !PT ;  /* 0x0000002249227209 */ /* 0x000fe20007810000 */
[----:B------:R-:W2:Y:S01]  /*d030*/  MUFU.TANH R37, R37 ;  /* 0x0000002500257308 */ /* 0x000ea20000002400 */
[----:B------:R-:W-:-:S01]  /*d040*/  FFMA.FTZ R20, R53, R42, -R64 ;  /* 0x0000002a35147223 */ /* 0x000fc20000010840 */
[----:B------:R-:W-:Y:S02]  /*d050*/  ISETP.GT.AND P3, PT, R30, 0x39, PT ;  /* 0x000000391e00780c */ /* 0x000fe40003f64270 */
[----:B---3--:R-:W-:Y:S02]  /*d060*/  FSEL R53, R32, -INF , P4 ;  /* 0xff80000020357808 */ /* 0x008fe40002000000 */
[----:B------:R-:W-:Y:S02]  /*d070*/  FMNMX.FTZ R34, R29, R34, !PT ;  /* 0x000000221d227209 */ /* 0x000fe40007810000 */
[----:B------:R-:W3:Y:S01]  /*d080*/  MUFU.TANH R38, R38 ;  /* 0x0000002600267308 */ /* 0x000ee20000002400 */
[----:B------:R-:W-:-:S01]  /*d090*/  FFMA.FTZ R28, R51, R42, -R64 ;  /* 0x0000002a331c7223 */ /* 0x000fc20000010840 */
[----:B------:R-:W-:Y:S01]  /*d0a0*/  ISETP.GT.AND P4, PT, R30, 0x40, PT ;  /* 0x000000401e00780c */ /* 0x000fe20003f84270 */
[----:B------:R-:W-:Y:S01]  /*d0b0*/  FMUL.FTZ R46, R2, R65 ;  /* 0x00000041022e7220 */ /* 0x000fe20000410000 */
[----:B0-----:R-:W-:-:S02]  /*d0c0*/  FSEL R51, R33, -INF , P3 ;  /* 0xff80000021337808 */ /* 0x001fc40001800000 */
[----:B------:R-:W-:Y:S02]  /*d0d0*/  FMNMX.FTZ R34, R53, R34, !PT ;  /* 0x0000002235227209 */ /* 0x000fe40007810000 */
[----:B------:R-:W0:Y:S01]  /*d0e0*/  MUFU.TANH R40, R40 ;  /* 0x0000002800287308 */ /* 0x000e220000002400 */
[----:B------:R-:W-:Y:S01]  /*d0f0*/  FMUL.FTZ R58, R2, R77 ;  /* 0x0000004d023a7220 */ /* 0x000fe20000410000 */
[----:B------:R-:W-:Y:S02]  /*d100*/  ISETP.GT.AND P3, PT, R30, 0x41, PT ;  /* 0x000000411e00780c */ /* 0x000fe40003f64270 */
[----:B-1----:R-:W-:Y:S02]  /*d110*/  FSEL R77, R36, -INF , P4 ;  /* 0xff800000244d7808 */ /* 0x002fe40002000000 */
[----:B------:R-:W-:Y:S02]  /*d120*/  FMNMX.FTZ R34, R51, R34, !PT ;  /* 0x0000002233227209 */ /* 0x000fe40007810000 */
[----:B------:R-:W1:Y:S01]  /*d130*/  MUFU.TANH R44, R44 ;  /* 0x0000002c002c7308 */ /* 0x000e620000002400 */
[----:B------:R-:W-:-:S02]  /*d140*/  ISETP.GT.AND P4, PT, R30, 0x48, PT ;  /* 0x000000481e00780c */ /* 0x000fc40003f84270 */
[----:B--2---:R-:W-:Y:S02]  /*d150*/  FSEL R37, R37, -INF , P3 ;  /* 0xff80000025257808 */ /* 0x004fe40001800000 */
[----:B------:R-:W-:-:S03]  /*d160*/  FMNMX.FTZ R34, R77, R34, !PT ;  /* 0x000000224d227209 */ /* 0x000fc60007810000 */
[----:B------:R-:W-:Y:S01]  /*d170*/  MUFU.TANH R46, R46 ;  /* 0x0000002e002e7308 */ /* 0x000fe20000002400 */
[----:B------:R-:W-:-:S01]  /*d180*/  FFMA.FTZ R24, R57, R42, -R64 ;  /* 0x0000002a39187223 */ /* 0x000fc20000010840 */
[----:B------:R-:W-:Y:S01]  /*d190*/  ISETP.GT.AND P3, PT, R30, 0x49, PT ;  /* 0x000000491e00780c */ /* 0x000fe20003f64270 */
[----:B------:R-:W-:Y:S01]  /*d1a0*/  FMUL.FTZ R52, R2, R72 ;  /* 0x0000004802347220 */ /* 0x000fe20000410000 */
[----:B---3--:R-:W-:Y:S02]  /*d1b0*/  FSEL R57, R38, -INF , P4 ;  /* 0xff80000026397808 */ /* 0x008fe40002000000 */
[----:B------:R-:W-:Y:S02]  /*d1c0*/  FMNMX.FTZ R34, R37, R34, !PT ;  /* 0x0000002225227209 */ /* 0x000fe40007810000 */
[----:B------:R-:W2:Y:S01]  /*d1d0*/  MUFU.TANH R48, R48 ;  /* 0x0000003000307308 */ /* 0x000ea20000002400 */
[----:B------:R-:W-:Y:S01]  /*d1e0*/  FMUL.FTZ R62, R2, R81 ;  /* 0x00000051023e7220 */ /* 0x000fe20000410000 */
[----:B------:R-:W-:Y:S01]  /*d1f0*/  FFMA.FTZ R81, R55, R42, -R64 ;  /* 0x0000002a37517223 */ /* 0x000fe20000010840 */
[----:B------:R-:W-:-:S02]  /*d200*/  ISETP.GT.AND P4, PT, R30, 0x50, PT ;  /* 0x000000501e00780c */ /* 0x000fc40003f84270 */
[----:B0-----:R-:W-:Y:S02]  /*d210*/  FSEL R55, R40, -INF , P3 ;  /* 0xff80000028377808 */ /* 0x001fe40001800000 */
[----:B------:R-:W-:Y:S01]  /*d220*/  FMNMX.FTZ R34, R57, R34, !PT ;  /* 0x0000002239227209 */ /* 0x000fe20007810000 */
[----:B------:R-:W0:Y:S01]  /*d230*/  MUFU.TANH R50, R50 ;  /* 0x0000003200327308 */ /* 0x000e220000002400 */
[----:B------:R-:W-:Y:S01]  /*d240*/  FMUL.FTZ R66, R2, R85 ;  /* 0x0000005502427220 */ /* 0x000fe20000410000 */
[----:B------:R-:W-:Y:S01]  /*d250*/  ISETP.GT.AND P3, PT, R30, 0x51, PT ;  /* 0x000000511e00780c */ /* 0x000fe20003f64270 */
[----:B------:R-:W-:Y:S01]  /*d260*/  FMUL.FTZ R56, R2, R76 ;  /* 0x0000004c02387220 */ /* 0x000fe20000410000 */
[----:B-1----:R-:W-:Y:S02]  /*d270*/  FSEL R85, R44, -INF , P4 ;  /* 0xff8000002c557808 */ /* 0x002fe40002000000 */
[----:B------:R-:W-:Y:S02]  /*d280*/  FMNMX.FTZ R34, R55, R34, !PT ;  /* 0x0000002237227209 */ /* 0x000fe40007810000 */
[----:B------:R-:W1:Y:S01]  /*d290*/  MUFU.TANH R52, R52 ;  /* 0x0000003400347308 */ /* 0x000e620000002400 */
[----:B------:R-:W-:-:S02]  /*d2a0*/  ISETP.GT.AND P4, PT, R30, 0x58, PT ;  /* 0x000000581e00780c */ /* 0x000fc40003f84270 */
[----:B------:R-:W-:-:S05]  /*d2b0*/  FMNMX.FTZ R34, R85, R34, !PT ;  /* 0x0000002255227209 */ /* 0x000fca0007810000 */
[----:B------:R3:W-:Y:S01]  /*d2c0*/  MUFU.EX2 R33, R28 ;  /* 0x0000001c00217308 */ /* 0x0007e20000000800 */
[----:B--2---:R-:W-:Y:S01]  /*d2d0*/  FSEL R111, R48, -INF , P4 ;  /* 0xff800000306f7808 */ /* 0x004fe20002000000 */
[----:B------:R-:W-:-:S06]  /*d2e0*/  FMUL.FTZ R60, R2, R80 ;  /* 0x00000050023c7220 */ /* 0x000fcc0000410000 */
[----:B------:R-:W2:Y:S01]  /*d2f0*/  MUFU.TANH R54, R54 ;  /* 0x0000003600367308 */ /* 0x000ea20000002400 */
[----:B---3--:R-:W-:-:S01]  /*d300*/  FFMA.FTZ R28, R59, R42, -R64 ;  /* 0x0000002a3b1c7223 */ /* 0x008fc20000010840 */
[----:B------:R-:W-:Y:S02]  /*d310*/  FSEL R59, R46, -INF , P3 ;  /* 0xff8000002e3b7808 */ /* 0x000fe40001800000 */
[C---:B------:R-:W-:Y:S02]  /*d320*/  ISETP.GT.AND P3, PT, R30.reuse, 0x59, PT ;  /* 0x000000591e00780c */ /* 0x040fe40003f64270 */
[----:B------:R-:W-:Y:S02]  /*d330*/  FMNMX.FTZ R34, R59, R34, !PT ;  /* 0x000000223b227209 */ /* 0x000fe40007810000 */
[----:B------:R-:W3:Y:S01]  /*d340*/  MUFU.TANH R56, R56 ;  /* 0x0000003800387308 */ /* 0x000ee20000002400 */
[----:B------:R-:W-:Y:S02]  /*d350*/  ISETP.GT.AND P4, PT, R30, 0x60, PT ;  /* 0x000000601e00780c */ /* 0x000fe40003f84270 */
        /* <DEDUP_REMOVED lines=9> */
[----:B------:R-:W-:Y:S02]  /*d3f0*/  ISETP.GT.AND P4, PT, R30, 0x68, PT ;  /* 0x000000681e00780c */ /* 0x000fe40003f84270 */
[----:B--2---:R-:W-:Y:S02]  /*d400*/  FSEL R71, R54, -INF , P3 ;  /* 0xff80000036477808 */ /* 0x004fe40001800000 */
[----:B------:R-:W-:Y:S02]  /*d410*/  FMNMX.FTZ R34, R115, R34, !PT ;  /* 0x0000002273227209 */ /* 0x000fe40007810000 */
[----:B------:R-:W2:Y:S01]  /*d420*/  MUFU.TANH R62, R62 ;  /* 0x0000003e003e7308 */ /* 0x000ea20000002400 */
[----:B------:R-:W-:Y:S02]  /*d430*/  ISETP.GT.AND P3, PT, R30, 0x69, PT ;  /* 0x000000691e00780c */ /* 0x000fe40003f64270 */
[----:B---3--:R-:W-:-:S02]  /*d440*/  FSEL R117, R56, -INF , P4 ;  /* 0xff80000038757808 */ /* 0x008fc40002000000 */
[----:B------:R-:W-:-:S03]  /*d450*/  FMNMX.FTZ R34, R71, R34, !PT ;  /* 0x0000002247227209 */ /* 0x000fc60007810000 */
[----:B------:R-:W3:Y:S01]  /*d460*/  MUFU.TANH R65, R65 ;  /* 0x0000004100417308 */ /* 0x000ee20000002400 */
[----:B------:R-:W-:Y:S02]  /*d470*/  ISETP.GT.AND P4, PT, R30, 0x70, PT ;  /* 0x000000701e00780c */ /* 0x000fe40003f84270 */
[----:B0-----:R-:W-:Y:S02]  /*d480*/  FSEL R119, R58, -INF , P3 ;  /* 0xff8000003a777808 */ /* 0x001fe40001800000 */
[----:B------:R-:W-:-:S03]  /*d490*/  FMNMX.FTZ R34, R117, R34, !PT ;  /* 0x0000002275227209 */ /* 0x000fc60007810000 */
[----:B------:R-:W0:Y:S01]  /*d4a0*/  MUFU.TANH R66, R66 ;  /* 0x0000004200427308 */ /* 0x000e220000002400 */
[----:B------:R-:W-:Y:S02]  /*d4b0*/  ISETP.GT.AND P3, PT, R30, 0x71, PT ;  /* 0x000000711e00780c */ /* 0x000fe40003f64270 */
[----:B-1----:R-:W-:Y:S02]  /*d4c0*/  FSEL R121, R60, -INF , P4 ;  /* 0xff8000003c797808 */ /* 0x002fe40002000000 */
[----:B------:R-:W-:Y:S01]  /*d4d0*/  FMNMX.FTZ R36, R119, R34, !PT ;  /* 0x0000002277247209 */ /* 0x000fe20007810000 */
[----:B------:R-:W-:Y:S01]  /*d4e0*/  FFMA.FTZ R40, R89, R42, -R64 ;  /* 0x0000002a59287223 */ /* 0x000fe20000010840 */
[----:B------:R-:W-:Y:S02]  /*d4f0*/  ISETP.GT.AND P4, PT, R30, 0x78, PT ;  /* 0x000000781e00780c */ /* 0x000fe40003f84270 */
[----:B--2---:R-:W-:Y:S02]  /*d500*/  FSEL R89, R62, -INF , P3 ;  /* 0xff8000003e597808 */ /* 0x004fe40001800000 */
[----:B------:R-:W-:-:S02]  /*d510*/  FMNMX.FTZ R36, R121, R36, !PT ;  /* 0x0000002479247209 */ /* 0x000fc40007810000 */
[----:B------:R-:W-:Y:S02]  /*d520*/  ISETP.GT.AND P3, PT, R30, 0x79, PT ;  /* 0x000000791e00780c */ /* 0x000fe40003f64270 */
[----:B---3--:R-:W-:Y:S02]  /*d530*/  FSEL R123, R65, -INF , P4 ;  /* 0xff800000417b7808 */ /* 0x008fe40002000000 */
[----:B------:R-:W-:Y:S02]  /*d540*/  FMNMX.FTZ R36, R89, R36, !PT ;  /* 0x0000002459247209 */ /* 0x000fe40007810000 */
[----:B0-----:R-:W-:Y:S02]  /*d550*/  FSEL R125, R66, -INF , P3 ;  /* 0xff800000427d7808 */ /* 0x001fe40001800000 */
[----:B------:R-:W-:-:S04]  /*d560*/  FMNMX.FTZ R36, R123, R36, !PT ;  /* 0x000000247b247209 */ /* 0x000fc80007810000 */
[----:B------:R-:W-:-:S05]  /*d570*/  FMNMX.FTZ R38, R125, R36, !PT ;  /* 0x000000247d267209 */ /* 0x000fca0007810000 */
[----:B------:R-:W0:Y:S02]  /*d580*/  SHFL.BFLY PT, R65, R38, 0x2, 0x1f ;  /* 0x0c401f0026417f89 */ /* 0x000e2400000e0000 */
        /* <DEDUP_REMOVED lines=17> */
[----:B------:R-:W-:-:S01]  /*d6a0*/  FADD.FTZ R60, R26, R27 ;  /* 0x0000001b1a3c7221 */ /* 0x000fc20000010000 */
[----:B------:R-:W-:-:S06]  /*d6b0*/  FFMA.FTZ R47, R47, R42, -R64 ;  /* 0x0000002a2f2f7223 */ /* 0x000fcc0000010840 */
[----:B------:R-:W4:Y:S01]  /*d6c0*/  MUFU.EX2 R35, R35 ;  /* 0x0000002300237308 */ /* 0x000f220000000800 */
[----:B------:R-:W-:-:S01]  /*d6d0*/  FFMA.FTZ R39, R13, R42, -R50 ;  /* 0x0000002a0d277223 */ /* 0x000fc20000010832 */
[-C--:B------:R-:W-:Y:S01]  /*d6e0*/  FFMA.FTZ R11, R49, R42.reuse, -R50 ;  /* 0x0000002a310b7223 */ /* 0x080fe20000010832 */
[----:B------:R-:W-:-:S05]  /*d6f0*/  FFMA.FTZ R30, R91, R42, -R64 ;  /* 0x0000002a5b1e7223 */ /* 0x000fca0000010840 */
[----:B------:R-:W-:Y:S01]  /*d700*/  MUFU.EX2 R45, R45 ;  /* 0x0000002d002d7308 */ /* 0x000fe20000000800 */
[----:B------:R-:W-:-:S01]  /*d710*/  FFMA.FTZ R54, R51, R42, -R50 ;  /* 0x0000002a33367223 */ /* 0x000fc20000010832 */
[----:B-1----:R-:W-:Y:S01]  /*d720*/  FADD.FTZ R49, R31, R60 ;  /* 0x0000003c1f317221 */ /* 0x002fe20000010000 */
[----:B0-----:R-:W-:-:S05]  /*d730*/  FADD.FTZ R51, R148, R3 ;  /* 0x0000000394337221 */ /* 0x001fca0000010000 */
[----:B------:R-:W0:Y:S01]  /*d740*/  MUFU.EX2 R150, R150 ;  /* 0x0000009600967308 */ /* 0x000e220000000800 */
[----:B------:R-:W-:-:S01]  /*d750*/  FFMA.FTZ R46, R83, R42, -R64 ;  /* 0x0000002a532e7223 */ /* 0x000fc20000010840 */
[-CC-:B------:R-:W-:Y:S01]  /*d760*/  FFMA.FTZ R52, R41, R42.reuse, -R50.reuse ;  /* 0x0000002a29347223 */ /* 0x180fe20000010832 */
[----:B------:R-:W-:-:S01]  /*d770*/  FFMA.FTZ R58, R25, R42, -R50 ;  /* 0x0000002a193a7223 */ /* 0x000fc20000010832 */
[----:B------:R-:W-:-:S04]  /*d780*/  FFMA.FTZ R25, R53, R42, -R50 ;  /* 0x0000002a35197223 */ /* 0x000fc80000010832 */
[----:B------:R-:W-:Y:S01]  /*d790*/  MUFU.EX2 R14, R14 ;  /* 0x0000000e000e7308 */ /* 0x000fe20000000800 */
[----:B--2---:R-:W-:-:S01]  /*d7a0*/  FADD.FTZ R53, R10, R49 ;  /* 0x000000310a357221 */ /* 0x004fc20000010000 */
[----:B---3--:R-:W-:-:S06]  /*d7b0*/  FADD.FTZ R62, R6, R51 ;  /* 0x00000033063e7221 */ /* 0x008fcc0000010000 */
[----:B------:R-:W1:Y:S01]  /*d7c0*/  MUFU.EX2 R7, R7 ;  /* 0x0000000700077308 */ /* 0x000e620000000800 */
[----:B------:R-:W-:-:S01]  /*d7d0*/  FFMA.FTZ R91, R79, R42, -R64 ;  /* 0x0000002a4f5b7223 */ /* 0x000fc20000010840 */
[-C--:B------:R-:W-:Y:S01]  /*d7e0*/  FFMA.FTZ R144, R15, R42.reuse, -R50 ;  /* 0x0000002a0f907223 */ /* 0x080fe20000010832 */
[----:B------:R-:W-:-:S01]  /*d7f0*/  FFMA.FTZ R63, R63, R42, -R64 ;  /* 0x0000002a3f3f7223 */ /* 0x000fc20000010840 */
[----:B------:R-:W-:-:S04]  /*d800*/  FFMA.FTZ R67, R67, R42, -R64 ;  /* 0x0000002a43437223 */ /* 0x000fc80000010840 */
[----:B------:R-:W-:Y:S01]  /*d810*/  MUFU.EX2 R47, R47 ;  /* 0x0000002f002f7308 */ /* 0x000fe20000000800 */
[----:B------:R-:W-:-:S01]  /*d820*/  FFMA.FTZ R75, R75, R42, -R64 ;  /* 0x0000002a4b4b7223 */ /* 0x000fc20000010840 */
[-CC-:B------:R-:W-:Y:S01]  /*d830*/  FFMA.FTZ R79, R97, R42.reuse, -R64.reuse ;  /* 0x0000002a614f7223 */ /* 0x180fe20000010840 */
[----:B------:R-:W-:-:S01]  /*d840*/  FFMA.FTZ R38, R101, R42, -R64 ;  /* 0x0000002a65267223 */ /* 0x000fc20000010840 */
[-CC-:B------:R-:W-:Y:S01]  /*d850*/  FFMA.FTZ R83, R99, R42.reuse, -R64.reuse ;  /* 0x0000002a63537223 */ /* 0x180fe20000010840 */
[----:B------:R-:W-:-:S03]  /*d860*/  FFMA.FTZ R44, R103, R42, -R64 ;  /* 0x0000002a672c7223 */ /* 0x000fc60000010840 */
[----:B------:R2:W-:Y:S01]  /*d870*/  MUFU.EX2 R34, R40 ;  /* 0x0000002800227308 */ /* 0x0005e20000000800 */
[----:B------:R-:W-:-:S01]  /*d880*/  FFMA.FTZ R87, R87, R42, -R64 ;  /* 0x0000002a57577223 */ /* 0x000fc20000010840 */
[-CC-:B------:R-:W-:Y:S01]  /*d890*/  FFMA.FTZ R48, R105, R42.reuse, -R64.reuse ;  /* 0x0000002a69307223 */ /* 0x180fe20000010840 */
[----:B------:R-:W-:-:S05]  /*d8a0*/  FFMA.FTZ R61, R61, R42, -R64 ;  /* 0x0000002a3d3d7223 */ /* 0x000fca0000010840 */
[----:B------:R-:W3:Y:S01]  /*d8b0*/  MUFU.EX2 R39, R39 ;  /* 0x0000002700277308 */ /* 0x000ee20000000800 */
[----:B--2---:R-:W-:-:S01]  /*d8c0*/  FFMA.FTZ R40, R93, R42, -R64 ;  /* 0x0000002a5d287223 */ /* 0x004fc20000010840 */
[-CC-:B------:R-:W-:Y:S01]  /*d8d0*/  FFMA.FTZ R93, R95, R42.reuse, -R64.reuse ;  /* 0x0000002a5f5d7223 */ /* 0x180fe20000010840 */
[----:B------:R-:W-:-:S01]  /*d8e0*/  FFMA.FTZ R95, R107, R42, -R64 ;  /* 0x0000002a6b5f7223 */ /* 0x000fc20000010840 */
[----:B----4-:R-:W-:-:S04]  /*d8f0*/  FADD.FTZ R51, R35, R62 ;  /* 0x0000003e23337221 */ /* 0x010fc80000010000 */
[----:B------:R-:W-:Y:S01]  /*d900*/  MUFU.EX2 R36, R30 ;  /* 0x0000001e00247308 */ /* 0x000fe20000000800 */
[----:B0-----:R-:W-:-:S07]  /*d910*/  FADD.FTZ R62, R150, R51 ;  /* 0x00000033963e7221 */ /* 0x001fce0000010000 */
[----:B------:R0:W-:Y:S01]  /*d920*/  MUFU.EX2 R30, R46 ;  /* 0x0000002e001e7308 */ /* 0x0001e20000000800 */
[----:B------:R-:W-:-:S07]  /*d930*/  FFMA.FTZ R41, R69, R42, -R50 ;  /* 0x0000002a45297223 */ /* 0x000fce0000010832 */
[----:B------:R-:W-:Y:S01]  /*d940*/  MUFU.EX2 R20, R20 ;  /* 0x0000001400147308 */ /* 0x000fe20000000800 */
[----:B0-----:R-:W-:-:S01]  /*d950*/  FFMA.FTZ R46, R109, R42, -R64 ;  /* 0x0000002a6d2e7223 */ /* 0x001fc20000010840 */
[----:B------:R-:W-:-:S06]  /*d960*/  FADD.FTZ R64, R12, R53 ;  /* 0x000000350c407221 */ /* 0x000fcc0000010000 */
[----:B------:R-:W0:Y:S01]  /*d970*/  MUFU.EX2 R52, R52 ;  /* 0x0000003400347308 */ /* 0x000e220000000800 */
[----:B------:R-:W-:-:S01]  /*d980*/  FADD.FTZ R53, R45, R64 ;  /* 0x000000402d357221 */ /* 0x000fc20000010000 */
[----:B-1----:R-:W-:-:S06]  /*d990*/  FADD.FTZ R62, R7, R62 ;  /* 0x0000003e073e7221 */ /* 0x002fcc0000010000 */
[----:B------:R-:W1:Y:S01]  /*d9a0*/  MUFU.EX2 R144, R144 ;  /* 0x0000009000907308 */ /* 0x000e620000000800 */
[----:B------:R-:W-:-:S01]  /*d9b0*/  FADD.FTZ R64, R14, R53 ;  /* 0x000000350e407221 */ /* 0x000fc20000010000 */
[----:B---3--:R-:W-:-:S06]  /*d9c0*/  FADD.FTZ R51, R39, R62 ;  /* 0x0000003e27337221 */ /* 0x008fcc0000010000 */
[----:B------:R-:W2:Y:S01]  /*d9d0*/  MUFU.EX2 R11, R11 ;  /* 0x0000000b000b7308 */ /* 0x000ea20000000800 */
[----:B------:R-:W-:-:S01]  /*d9e0*/  FADD.FTZ R53, R47, R64 ;  /* 0x000000402f357221 */ /* 0x000fc20000010000 */
[----:B0-----:R-:W-:-:S06]  /*d9f0*/  FADD.FTZ R51, R52, R51 ;  /* 0x0000003334337221 */ /* 0x001fcc0000010000 */
[----:B------:R-:W0:Y:S01]  /*da00*/  MUFU.EX2 R41, R41 ;  /* 0x0000002900297308 */ /* 0x000e220000000800 */
[----:B------:R-:W-:-:S07]  /*da10*/  FADD.FTZ R62, R20, R53 ;  /* 0x00000035143e7221 */ /* 0x000fce0000010000 */
[----:B------:R-:W3:Y:S01]  /*da20*/  MUFU.EX2 R58, R58 ;  /* 0x0000003a003a7308 */ /* 0x000ee20000000800 */
[----:B------:R-:W-:-:S01]  /*da30*/  FADD.FTZ R53, R33, R62 ;  /* 0x0000003e21357221 */ /* 0x000fc20000010000 */
[----:B-1----:R-:W-:Y:S01]  /*da40*/  FADD.FTZ R62, R144, R51 ;  /* 0x00000033903e7221 */ /* 0x002fe20000010000 */
[----:B------:R-:W-:-:S03]  /*da50*/  F2FP.SATFINITE.E4M3.F32.PACK_AB_MERGE_C R149, R10, R31, RZ ;  /* 0x0000001f0a95723e */ /* 0x000fc600048070ff */
[----:B--2---:R-:W-:-:S04]  /*da60*/  FADD.FTZ R62, R11, R62 ;  /* 0x0000003e0b3e7221 */ /* 0x004fc80000010000 */
[----:B0-----:R-:W-:Y:S01]  /*da70*/  FADD.FTZ R31, R41, R62 ;  /* 0x0000003e291f7221 */ /* 0x001fe20000010000 */
[----:B---3--:R-:W-:-:S04]  /*da80*/  F2FP.SATFINITE.E4M3.F32.PACK_AB_MERGE_C R41, R58, R41, RZ ;  /* 0x000000293a29723e */ /* 0x008fc800048070ff */
[----:B------:R-:W-:Y:S02]  /*da90*/  F2FP.SATFINITE.E4M3.F32.PACK_AB_MERGE_C R144, R11, R144, R41 ;  /* 0x000000900b90723e */ /* 0x000fe40004807029 */
[----:B------:R-:W2:Y:S01]  /*daa0*/  LDL R11, [R1+0x2c] ;  /* 0x00002c00010b7983 */ /* 0x000ea20000100800 */
[----:B------:R-:W0:Y:S01]  /*dab0*/  MUFU.EX2 R24, R24 ;  /* 0x0000001800187308 */ /* 0x000e220000000800 */
[----:B------:R-:W-:-:S07]  /*dac0*/  FFMA.FTZ R146, R73, R42, -R50 ;  /* 0x0000002a49927223 */ /* 0x000fce0000010832 */
[----:B------:R-:W1:Y:S01]  /*dad0*/  MUFU.EX2 R81, R81 ;  /* 0x0000005100517308 */ /* 0x000e620000000800 */
[----:B------:R-:W-:-:S07]  /*dae0*/  FFMA.FTZ R13, R29, R42, -R50 ;  /* 0x0000002a1d0d7223 */ /* 0x000fce0000010832 */
[----:B------:R-:W3:Y:S01]  /*daf0*/  MUFU.EX2 R28, R28 ;  /* 0x0000001c001c7308 */ /* 0x000ee20000000800 */
[----:B0-----:R-:W-:-:S07]  /*db00*/  FADD.FTZ R64, R24, R53 ;  /* 0x0000003518407221 */ /* 0x001fce0000010000 */
[----:B------:R-:W0:Y:S01]  /*db10*/  MUFU.EX2 R63, R63 ;  /* 0x0000003f003f7308 */ /* 0x000e220000000800 */
[----:B------:R-:W-:-:S07]  /*db20*/  F2FP.SATFINITE.E4M3.F32.PACK_AB_MERGE_C R151, R47, R14, RZ ;  /* 0x0000000e2f97723e */ /* 0x000fce00048070ff */
[----:B------:R-:W4:Y:S01]  /*db30*/  MUFU.EX2 R146, R146 ;  /* 0x0000009200927308 */ /* 0x000f220000000800 */
[----:B-1----:R-:W-:-:S01]  /*db40*/  FADD.FTZ R47, R81, R64 ;  /* 0x00000040512f7221 */ /* 0x002fc20000010000 */
[----:B------:R-:W-:-:S06]  /*db50*/  FFMA.FTZ R140, R77, R42, -R50 ;  /* 0x0000002a4d8c7223 */ /* 0x000fcc0000010832 */
[----:B------:R-:W1:Y:S01]  /*db60*/  MUFU.EX2 R13, R13 ;  /* 0x0000000d000d7308 */ /* 0x000e620000000800 */
[----:B---3--:R-:W-:-:S01]  /*db70*/  FADD.FTZ R10, R28, R47 ;  /* 0x0000002f1c0a7221 */ /* 0x008fc20000010000 */
[----:B------:R-:W-:-:S06]  /*db80*/  FADD.FTZ R31, R58, R31 ;  /* 0x0000001f3a1f7221 */ /* 0x000fcc0000010000 */
[----:B------:R-:W3:Y:S01]  /*db90*/  MUFU.EX2 R32, R32 ;  /* 0x0000002000207308 */ /* 0x000ee20000000800 */
[----:B------:R-:W-:-:S07]  /*dba0*/  FFMA.FTZ R15, R37, R42, -R50 ;  /* 0x0000002a250f7223 */ /* 0x000fce0000010832 */
[----:B------:R-:W5:Y:S01]  /*dbb0*/  MUFU.EX2 R25, R25 ;  /* 0x0000001900197308 */ /* 0x000f620000000800 */
[----:B------:R-:W-:Y:S01]  /*dbc0*/  F2FP.SATFINITE.E4M3.F32.PACK_AB_MERGE_C R6, R35, R6, RZ ;  /* 0x000000062306723e */ /* 0x000fe200048070ff */
[----:B0-----:R-:W-:-:S06]  /*dbd0*/  FADD.FTZ R35, R63, R10 ;  /* 0x0000000a3f237221 */ /* 0x001fcc0000010000 */
[----:B------:R-:W0:Y:S01]  /*dbe0*/  MUFU.EX2 R67, R67 ;  /* 0x0000004300437308 */ /* 0x000e220000000800 */
[----:B----4-:R-:W-:-:S01]  /*dbf0*/  FADD.FTZ R10, R146, R31 ;  /* 0x0000001f920a7221 */ /* 0x010fc20000010000 */
[----:B------:R-:W-:-:S06]  /*dc00*/  FFMA.FTZ R29, R57, R42, -R50 ;  /* 0x0000002a391d7223 */ /* 0x000fcc0000010832 */
[----:B------:R-:W4:Y:S01]  /*dc10*/  MUFU.EX2 R54, R54 ;  /* 0x0000003600367308 */ /* 0x000f220000000800 */
[----:B------:R-:W-:Y:S01]  /*dc20*/  @!P2 PRMT R0, RZ, 0x654, R0 ;  /* 0x00000654ff00a816 */ /* 0x000fe20000000000 */
[----:B-1----:R-:W-:-:S06]  /*dc30*/  FADD.FTZ R10, R13, R10 ;  /* 0x0000000a0d0a7221 */ /* 0x002fcc0000010000 */
[----:B------:R-:W1:Y:S01]  /*dc40*/  MUFU.EX2 R140, R140 ;  /* 0x0000008c008c7308 */ /* 0x000e620000000800 */
[----:B------:R-:W-:-:S01]  /*dc50*/  FFMA.FTZ R56, R55, R42, -R50 ;  /* 0x0000002a37387223 */ /* 0x000fc20000010832 */
[----:B---3--:R-:W-:Y:S01]  /*dc60*/  FADD.FTZ R14, R32, R35 ;  /* 0x00000023200e7221 */ /* 0x008fe20000010000 */
[----:B------:R-:W-:Y:S01]  /*dc70*/  F2FP.SATFINITE.E4M3.F32.PACK_AB_MERGE_C R149, R27, R26, R149 ;  /* 0x0000001a1b95723e */ /* 0x000fe20004807095 */
[----:B------:R3:W-:Y:S04]  /*dc80*/  @!P2 SYNCS.ARRIVE.TRANS64.RED.A1T0 RZ, [R0+URZ], RZ ;  /* 0x000000ff00ffa9a7 */ /* 0x0007e8000810043f */
[----:B------:R-:W1:Y:S01]  /*dc90*/  MUFU.EX2 R75, R75 ;  /* 0x0000004b004b7308 */ /* 0x000e620000000800 */
[----:B-----5:R-:W-:-:S07]  /*dca0*/  FADD.FTZ R27, R25, R10 ;  /* 0x0000000a191b7221 */ /* 0x020fce0000010000 */
[----:B------:R-:W5:Y:S01]  /*dcb0*/  MUFU.EX2 R15, R15 ;  /* 0x0000000f000f7308 */ /* 0x000f620000000800 */
[----:B---3--:R-:W-:-:S01]  /*dcc0*/  FFMA.FTZ R0, R85, R42, -R50 ;  /* 0x0000002a55007223 */ /* 0x008fc20000010832 */
[C---:B0-----:R-:W-:Y:S01]  /*dcd0*/  F2FP.SATFINITE.E4M3.F32.PACK_AB_MERGE_C R147, R67.reuse, R32, RZ ;  /* 0x000000204393723e */ /* 0x041fe200048070ff */
[----:B------:R-:W-:-:S05]  /*dce0*/  FADD.FTZ R67, R67, R14 ;  /* 0x0000000e43437221 */ /* 0x000fca0000010000 */
[----:B------:R-:W0:Y:S01]  /*dcf0*/  MUFU.EX2 R29, R29 ;  /* 0x0000001d001d7308 */ /* 0x000e220000000800 */
[----:B----4-:R-:W-:-:S01]  /*dd00*/  FADD.FTZ R27, R54, R27 ;  /* 0x0000001b361b7221 */ /* 0x010fc20000010000 */
[----:B------:R-:W-:-:S06]  /*dd10*/  FFMA.FTZ R37, R59, R42, -R50 ;  /* 0x0000002a3b257223 */ /* 0x000fcc0000010832 */
[----:B------:R-:W3:Y:S01]  /*dd20*/  MUFU.EX2 R91, R91 ;  /* 0x0000005b005b7308 */ /* 0x000ee20000000800 */
[----:B------:R-:W-:Y:S01]  /*dd30*/  F2FP.SATFINITE.E4M3.F32.PACK_AB_MERGE_C R151, R45, R12, R151 ;  /* 0x0000000c2d97723e */ /* 0x000fe20004807097 */
[----:B------:R-:W-:-:S06]  /*dd40*/  FADD.FTZ R10, R34, R67 ;  /* 0x00000043220a7221 */ /* 0x000fcc0000010000 */
[----:B------:R-:W4:Y:S01]  /*dd50*/  MUFU.EX2 R79, R79 ;  /* 0x0000004f004f7308 */ /* 0x000f220000000800 */
[----:B-1----:R-:W-:-:S01]  /*dd60*/  FADD.FTZ R12, R140, R27 ;  /* 0x0000001b8c0c7221 */ /* 0x002fc20000010000 */
[----:B------:R-:W-:-:S06]  /*dd70*/  FFMA.FTZ R49, R111, R42, -R50 ;  /* 0x0000002a6f317223 */ /* 0x000fcc0000010832 */
[----:B------:R-:W1:Y:S01]  /*dd80*/  MUFU.EX2 R56, R56 ;  /* 0x0000003800387308 */ /* 0x000e620000000800 */
[----:B------:R-:W-:Y:S02]  /*dd90*/  F2FP.SATFINITE.E4M3.F32.PACK_AB_MERGE_C R145, R81, R24, RZ ;  /* 0x000000185191723e */ /* 0x000fe400048070ff */
[----:B------:R-:W-:-:S05]  /*dda0*/  F2FP.SATFINITE.E4M3.F32.PACK_AB_MERGE_C R24, R54, R25, RZ ;  /* 0x000000193618723e */ /* 0x000fca00048070ff */
[----:B------:R-:W-:Y:S01]  /*ddb0*/  MUFU.EX2 R40, R40 ;  /* 0x0000002800287308 */ /* 0x000fe20000000800 */
[----:B------:R-:W-:-:S07]  /*ddc0*/  FADD.FTZ R25, R75, R10 ;  /* 0x0000000a4b197221 */ /* 0x000fce0000010000 */
[----:B------:R-:W1:Y:S01]  /*ddd0*/  MUFU.EX2 R93, R93 ;  /* 0x0000005d005d7308 */ /* 0x000e620000000800 */
[----:B------:R-:W-:-:S01]  /*dde0*/  FFMA.FTZ R60, R113, R42, -R50 ;  /* 0x0000002a713c7223 */ /* 0x000fc20000010832 */
[----:B-----5:R-:W-:-:S06]  /*ddf0*/  FADD.FTZ R12, R15, R12 ;  /* 0x0000000c0f0c7221 */ /* 0x020fcc0000010000 */
[----:B------:R-:W5:Y:S01]  /*de00*/  MUFU.EX2 R0, R0 ;  /* 0x0000000000007308 */ /* 0x000f620000000800 */
[----:B------:R-:W-:-:S01]  /*de10*/  FADD.FTZ R14, R36, R25 ;  /* 0x00000019240e7221 */ /* 0x000fc20000010000 */
[----:B------:R-:W-:Y:S01]  /*de20*/  F2FP.SATFINITE.E4M3.F32.PACK_AB_MERGE_C R39, R52, R39, RZ ;  /* 0x000000273427723e */ /* 0x000fe200048070ff */
[----:B0-----:R-:W-:-:S05]  /*de30*/  FADD.FTZ R25, R29, R12 ;  /* 0x0000000c1d197221 */ /* 0x001fca0000010000 */
[----:B------:R-:W0:Y:S01]  /*de40*/  MUFU.EX2 R37, R37 ;  /* 0x0000002500257308 */ /* 0x000e220000000800 */
[----:B------:R-:W-:-:S01]  /*de50*/  FFMA.FTZ R115, R115, R42, -R50 ;  /* 0x0000002a73737223 */ /* 0x000fc20000010832 */
[C---:B---3--:R-:W-:Y:S01]  /*de60*/  F2FP.SATFINITE.E4M3.F32.PACK_AB_MERGE_C R141, R91.reuse, R36, RZ ;  /* 0x000000245b8d723e */ /* 0x048fe200048070ff */
[----:B------:R-:W-:-:S01]  /*de70*/  FADD.FTZ R91, R91, R14 ;  /* 0x0000000e5b5b7221 */ /* 0x000fc20000010000 */
[----:B----4-:R-:W-:-:S04]  /*de80*/  F2FP.SATFINITE.E4M3.F32.PACK_AB_MERGE_C R143, R30, R79, RZ ;  /* 0x0000004f1e8f723e */ /* 0x010fc800048070ff */
[----:B------:R-:W3:Y:S01]  /*de90*/  MUFU.EX2 R49, R49 ;  /* 0x0000003100317308 */ /* 0x000ee20000000800 */
[----:B-1----:R-:W-:-:S01]  /*dea0*/  FADD.FTZ R25, R56, R25 ;  /* 0x0000001938197221 */ /* 0x002fc20000010000 */
[----:B------:R-:W-:Y:S01]  /*deb0*/  F2FP.SATFINITE.E4M3.F32.PACK_AB_MERGE_C R150, R7, R150, R39 ;  /* 0x000000960796723e */ /* 0x000fe20004807027 */
[----:B------:R-:W-:-:S01]  /*dec0*/  FFMA.FTZ R71, R71, R42, -R50 ;  /* 0x0000002a47477223 */ /* 0x000fc20000010832 */
[----:B------:R-:W1:Y:S04]  /*ded0*/  @P0 LDC R7, c[0x0][0x44c] ;  /* 0x00011300ff070b82 */ /* 0x000e680000000800 */
[----:B------:R-:W4:Y:S01]  /*dee0*/  MUFU.EX2 R60, R60 ;  /* 0x0000003c003c7308 */ /* 0x000f220000000800 */
[----:B------:R-:W-:Y:S01]  /*def0*/  F2FP.SATFINITE.E4M3.F32.PACK_AB_MERGE_C R143, R93, R40, R143 ;  /* 0x000000285d8f723e */ /* 0x000fe2000480708f */
[----:B------:R-:W-:Y:S01]  /*df00*/  FADD.FTZ R40, R40, R91 ;  /* 0x0000005b28287221 */ /* 0x000fe20000010000 */
[----:B------:R-:W-:Y:S01]  /*df10*/  F2FP.SATFINITE.E4M3.F32.PACK_AB_MERGE_C R148, R3, R148, R6 ;  /* 0x000000940394723e */ /* 0x000fe20004807006 */
[----:B------:R-:W-:Y:S01]  /*df20*/  FFMA.FTZ R117, R117, R42, -R50 ;  /* 0x0000002a75757223 */ /* 0x000fe20000010832 */
[----:B-----5:R-:W-:-:S01]  /*df30*/  FADD.FTZ R6, R0, R25 ;  /* 0x0000001900067221 */ /* 0x020fc20000010000 */
[----:B------:R-:W-:Y:S01]  /*df40*/  FFMA.FTZ R119, R119, R42, -R50 ;  /* 0x0000002a77777223 */ /* 0x000fe20000010832 */
[----:B------:R-:W5:Y:S01]  /*df50*/  @P0 LDC R12, c[0x0][0x450] ;  /* 0x00011400ff0c0b82 */ /* 0x000f620000000800 */
[----:B------:R-:W-:Y:S01]  /*df60*/  MUFU.EX2 R44, R44 ;  /* 0x0000002c002c7308 */ /* 0x000fe20000000800 */
[----:B------:R-:W-:-:S07]  /*df70*/  FADD.FTZ R40, R93, R40 ;  /* 0x000000285d287221 */ /* 0x000fce0000010000 */
[----:B------:R-:W1:Y:S01]  /*df80*/  MUFU.EX2 R87, R87 ;  /* 0x0000005700577308 */ /* 0x000e620000000800 */
[----:B0-----:R-:W-:-:S07]  /*df90*/  FADD.FTZ R6, R37, R6 ;  /* 0x0000000625067221 */ /* 0x001fce0000010000 */
[----:B------:R-:W0:Y:S08]  /*dfa0*/  MUFU.EX2 R38, R38 ;  /* 0x0000002600267308 */ /* 0x000e300000000800 */
[----:B------:R-:W0:Y:S01]  /*dfb0*/  MUFU.EX2 R115, R115 ;  /* 0x0000007300737308 */ /* 0x000e220000000800 */
[----:B------:R-:W-:-:S07]  /*dfc0*/  FADD.FTZ R79, R79, R40 ;  /* 0x000000284f4f7221 */ /* 0x000fce0000010000 */
[----:B------:R-:W5:Y:S01]  /*dfd0*/  MUFU.EX2 R83, R83 ;  /* 0x0000005300537308 */ /* 0x000f620000000800 */
[----:B---3--:R-:W-:-:S07]  /*dfe0*/  FADD.FTZ R3, R49, R6 ;  /* 0x0000000631037221 */ /* 0x008fce0000010000 */
[----:B------:R-:W3:Y:S01]  /*dff0*/  MUFU.EX2 R136, R71 ;  /* 0x0000004700887308 */ /* 0x000ee20000000800 */
[----:B------:R-:W-:-:S01]  /*e000*/  FFMA.FTZ R121, R121, R42, -R50 ;  /* 0x0000002a79797223 */ /* 0x000fc20000010832 */
[----:B------:R-:W-:Y:S01]  /*e010*/  FADD.FTZ R79, R30, R79 ;  /* 0x0000004f1e4f7221 */ /* 0x000fe20000010000 */
[----:B----4-:R-:W-:-:S05]  /*e020*/  F2FP.SATFINITE.E4M3.F32.PACK_AB_MERGE_C R142, R60, R49, RZ ;  /* 0x000000313c8e723e */ /* 0x010fca00048070ff */
[----:B------:R-:W-:Y:S01]  /*e030*/  MUFU.EX2 R117, R117 ;  /* 0x0000007500757308 */ /* 0x000fe20000000800 */
[----:B------:R-:W-:-:S07]  /*e040*/  FADD.FTZ R60, R60, R3 ;  /* 0x000000033c3c7221 */ /* 0x000fce0000010000 */
[----:B------:R-:W4:Y:S01]  /*e050*/  MUFU.EX2 R10, R119 ;  /* 0x00000077000a7308 */ /* 0x000f220000000800 */
[----:B-1----:R-:W-:Y:S01]  /*e060*/  F2FP.SATFINITE.E4M3.F32.PACK_AB_MERGE_C R137, R87, R44, RZ ;  /* 0x0000002c5789723e */ /* 0x002fe200048070ff */
[----:B0-----:R-:W-:Y:S01]  /*e070*/  FADD.FTZ R6, R38, R79 ;  /* 0x0000004f26067221 */ /* 0x001fe20000010000 */
[----:B------:R-:W-:-:S02]  /*e080*/  FADD.FTZ R3, R115, R60 ;  /* 0x0000003c73037221 */ /* 0x000fc40000010000 */
[----:B-----5:R-:W-:-:S03]  /*e090*/  F2FP.SATFINITE.E4M3.F32.PACK_AB_MERGE_C R137, R83, R38, R137 ;  /* 0x000000265389723e */ /* 0x020fc60004807089 */
[----:B------:R-:W0:Y:S01]  /*e0a0*/  MUFU.EX2 R121, R121 ;  /* 0x0000007900797308 */ /* 0x000e220000000800 */
[----:B------:R-:W-:-:S01]  /*e0b0*/  FADD.FTZ R83, R83, R6 ;  /* 0x0000000653537221 */ /* 0x000fc20000010000 */
[----:B---3--:R-:W-:Y:S01]  /*e0c0*/  FADD.FTZ R6, R136, R3 ;  /* 0x0000000388067221 */ /* 0x008fe20000010000 */
[----:B------:R-:W-:Y:S01]  /*e0d0*/  @P0 IMAD.HI.U32 R7, R100, R7, RZ ;  /* 0x0000000764070227 */ /* 0x000fe200078e00ff */
[----:B----4-:R-:W-:-:S03]  /*e0e0*/  F2FP.SATFINITE.E4M3.F32.PACK_AB_MERGE_C R3, R10, R117, RZ ;  /* 0x000000750a03723e */ /* 0x010fc600048070ff */
[----:B------:R-:W-:-:S01]  /*e0f0*/  FADD.FTZ R117, R117, R6 ;  /* 0x0000000675757221 */ /* 0x000fc20000010000 */
[----:B------:R-:W-:Y:S01]  /*e100*/  IMAD.MOV.U32 R6, RZ, RZ, R100 ;  /* 0x000000ffff067224 */ /* 0x000fe200078e0064 */
[----:B------:R-:W-:Y:S02]  /*e110*/  @P0 SHF.R.U32.HI R6, RZ, R12, R7 ;  /* 0x0000000cff060219 */ /* 0x000fe40000011607 */
[----:B------:R-:W-:Y:S02]  /*e120*/  FADD.FTZ R10, R10, R117 ;  /* 0x000000750a0a7221 */ /* 0x000fe40000010000 */
[----:B------:R-:W-:Y:S02]  /*e130*/  IADD3 R7, R6, R96, -R98 ;  /* 0x0000006006077210 */ /* 0x000fe40007ffe862 */
[----:B------:R-:W-:Y:S01]  /*e140*/  F2FP.SATFINITE.E4M3.F32.PACK_AB_MERGE_C R136, R136, R115, R3 ;  /* 0x000000738888723e */ /* 0x000fe20004807003 */
[----:B0-----:R-:W-:-:S01]  /*e150*/  FADD.FTZ R3, R121, R10 ;  /* 0x0000000a79037221 */ /* 0x001fc20000010000 */
[----:B------:R-:W-:Y:S01]  /*e160*/  SHF.R.S32.HI R10, RZ, 0x1f, R7 ;  /* 0x0000001fff0a7819 */ /* 0x000fe20000011407 */
[----:B------:R-:W-:Y:S03]  /*e170*/  MUFU.EX2 R48, R48 ;  /* 0x0000003000307308 */ /* 0x000fe60000000800 */
[----:B------:R-:W-:Y:S01]  /*e180*/  LEA.HI R10, R10, R7, RZ, 0x7 ;  /* 0x000000070a0a7211 */ /* 0x000fe200078f38ff */
[-CC-:B------:R-:W-:Y:S01]  /*e190*/  FFMA.FTZ R89, R89, R42.reuse, -R50.reuse ;  /* 0x0000002a59597223 */ /* 0x180fe20000010832 */
[----:B------:R-:W-:-:S03]  /*e1a0*/  FFMA.FTZ R123, R123, R42, -R50 ;  /* 0x0000002a7b7b7223 */ /* 0x000fc60000010832 */
[----:B------:R-:W-:Y:S01]  /*e1b0*/  MUFU.EX2 R61, R61 ;  /* 0x0000003d003d7308 */ /* 0x000fe20000000800 */
[----:B------:R-:W-:Y:S01]  /*e1c0*/  SHF.R.S32.HI R10, RZ, 0x7, R10 ;  /* 0x00000007ff0a7819 */ /* 0x000fe2000001140a */
[----:B------:R-:W-:Y:S01]  /*e1d0*/  FFMA.FTZ R50, R125, R42, -R50 ;  /* 0x0000002a7d327223 */ /* 0x000fe20000010832 */
[----:B------:R-:W-:-:S05]  /*e1e0*/  F2FP.SATFINITE.E4M3.F32.PACK_AB_MERGE_C R29, R56, R29, RZ ;  /* 0x0000001d381d723e */ /* 0x000fca00048070ff */
[----:B------:R-:W0:Y:S01]  /*e1f0*/  MUFU.EX2 R46, R46 ;  /* 0x0000002e002e7308 */ /* 0x000e220000000800 */
[----:B------:R-:W-:Y:S01]  /*e200*/  F2FP.SATFINITE.E4M3.F32.PACK_AB_MERGE_C R140, R15, R140, R29 ;  /* 0x0000008c0f8c723e */ /* 0x000fe2000480701d */
[----:B------:R-:W-:-:S06]  /*e210*/  FADD.FTZ R44, R44, R83 ;  /* 0x000000532c2c7221 */ /* 0x000fcc0000010000 */
[----:B------:R-:W1:Y:S01]  /*e220*/  MUFU.EX2 R95, R95 ;  /* 0x0000005f005f7308 */ /* 0x000e620000000800 */
[----:B------:R-:W-:Y:S01]  /*e230*/  VIADD R15, R88, 0xfffffffe ;  /* 0xfffffffe580f7836 */ /* 0x000fe20000000000 */
[----:B--2---:R-:W-:-:S06]  /*e240*/  VIMNMX R11, R11, R10, !PT ;  /* 0x0000000a0b0b7248 */ /* 0x004fcc0007fe0100 */
[----:B------:R-:W2:Y:S01]  /*e250*/  MUFU.EX2 R138, R89 ;  /* 0x00000059008a7308 */ /* 0x000ea20000000800 */
[----:B------:R3:W-:Y:S07]  /*e260*/  STL [R1+0x18], R11 ;  /* 0x0000180b01007387 */ /* 0x0007ee0000100800 */
[----:B------:R-:W4:Y:S01]  /*e270*/  MUFU.EX2 R123, R123 ;  /* 0x0000007b007b7308 */ /* 0x000f220000000800 */
[----:B------:R-:W-:-:S07]  /*e280*/  FADD.FTZ R87, R87, R44 ;  /* 0x0000002c57577221 */ /* 0x000fce0000010000 */
[----:B------:R-:W5:Y:S01]  /*e290*/  MUFU.EX2 R50, R50 ;  /* 0x0000003200327308 */ /* 0x000f620000000800 */
[----:B------:R-:W-:Y:S02]  /*e2a0*/  ISETP.GE.AND P2, PT, R15, R11, PT ;  /* 0x0000000b0f00720c */ /* 0x000fe40003f46270 */
[----:B------:R-:W-:Y:S01]  /*e2b0*/  F2FP.SATFINITE.E4M3.F32.PACK_AB_MERGE_C R142, R37, R0, R142 ;  /* 0x00000000258e723e */ /* 0x000fe2000480708e */
[----:B0-----:R-:W-:-:S01]  /*e2c0*/  FADD.FTZ R0, R46, R87 ;  /* 0x000000572e007221 */ /* 0x001fc20000010000 */
[----:B------:R-:W-:-:S04]  /*e2d0*/  F2FP.SATFINITE.E4M3.F32.PACK_AB_MERGE_C R139, R61, R48, RZ ;  /* 0x000000303d8b723e */ /* 0x000fc800048070ff */
[C---:B-1----:R-:W-:Y:S01]  /*e2e0*/  F2FP.SATFINITE.E4M3.F32.PACK_AB_MERGE_C R139, R95.reuse, R46, R139 ;  /* 0x0000002e5f8b723e */ /* 0x042fe2000480708b */
[----:B------:R-:W-:-:S01]  /*e2f0*/  FADD.FTZ R95, R95, R0 ;  /* 0x000000005f5f7221 */ /* 0x000fc20000010000 */
[----:B--2---:R-:W-:Y:S01]  /*e300*/  FADD.FTZ R0, R138, R3 ;  /* 0x000000038a007221 */ /* 0x004fe20000010000 */
[----:B------:R-:W-:Y:S02]  /*e310*/  BSSY B0, `(.L_x_10872) ;  /* 0x0000338000007945 */ /* 0x000fe40003800000 */
[----:B------:R-:W-:-:S01]  /*e320*/  FADD.FTZ R48, R48, R95 ;  /* 0x0000005f30307221 */ /* 0x000fc20000010000 */
[----:B----4-:R-:W-:Y:S01]  /*e330*/  FADD.FTZ R3, R123, R0 ;  /* 0x000000007b037221 */ /* 0x010fe20000010000 */
[C---:B-----5:R-:W-:Y:S02]  /*e340*/  F2FP.SATFINITE.E4M3.F32.PACK_AB_MERGE_C R6, R50.reuse, R123, RZ ;  /* 0x0000007b3206723e */ /* 0x060fe400048070ff */
        /* <DEDUP_REMOVED lines=31> */
[----:B---3--:R-:W-:Y:S06]  /*e540*/  @!P2 BRA `(.L_x_10873) ;  /* 0x000000300050a947 */ /* 0x008fec0003800000 */
[----:B------:R-:W-:Y:S01]  /*e550*/  BSSY B1, `(.L_x_10873) ;  /* 0x0000313000017945 */ /* 0x000fe20003800000 */
        /* <DEDUP_REMOVED lines=28> */
.L_x_10885:
[----:B------:R-:W-:-:S04]  /*e720*/  ISETP.NE.AND P2, PT, R6, 0x1, PT ;  /* 0x000000010600780c */ /* 0x000fc80003f45270 */
[----:B------:R-:W-:-:S04]  /*e730*/  SEL R152, RZ, 0x1, P2 ;  /* 0x00000001ff987807 */ /* 0x000fc80001000000 */
[----:B------:R-:W-:Y:S01]  /*e740*/  LOP3.LUT R152, R7, R152, RZ, 0x3c, !PT ;  /* 0x0000009807987212 */ /* 0x000fe200078e3cff */
[----:B------:R-:W-:Y:S06]  /*e750*/  @!P1 BRA `(.L_x_10874) ;  /* 0x0000000000049947 */ /* 0x000fec0003800000 */
[----:B------:R-:W-:Y:S01]  /*e760*/  BPT.TRAP 0x1 ;  /* 0x000000040000795c */ /* 0x000fe20000300000 */
.L_x_10874:
        /* <DEDUP_REMOVED lines=8> */
.L_x_10875:
[----:B------:R-:W-:Y:S01]  /*e7f0*/  BSSY B2, `(.L_x_10876) ;  /* 0x0000006000027945 */ /* 0x000fe20003800000 */
[----:B------:R-:W-:Y:S02]  /*e800*/  IMAD R24, R18, 0x300, R21 ;  /* 0x0000030012187824 */ /* 0x000fe400078e0215 */
[----:B------:R-:W-:Y:S01]  /*e810*/  IMAD.MOV.U32 R25, RZ, RZ, -0x3ffffff0 ;  /* 0xc0000010ff197424 */ /* 0x000fe200078e00ff */
[----:B-1----:R-:W-:Y:S06]  /*e820*/  @P2 BRA `(.L_x_10877) ;  /* 0x0000000000082947 */ /* 0x002fec0003800000 */
[----:B------:R-:W1:Y:S02]  /*e830*/  SYNCS.PHASECHK.TRANS64.TRYWAIT P2, [R14+URZ+0x19c30], R11 ;  /* 0x019c300b0e0075a7 */ /* 0x000e64000804017f */
[----:B-1----:R-:W-:Y:S05]  /*e840*/  @!P2 BRA `(.L_x_10878) ;  /* 0x000001140020a947 */ /* 0x002fea0003800000 */
.L_x_10877:
[----:B------:R-:W-:Y:S05]  /*e850*/  BSYNC B2 ;  /* 0x0000000000027941 */ /* 0x000fea0003800000 */
.L_x_10876:
[C---:B------:R-:W-:Y:S01]  /*e860*/  VIADD R10, R24.reuse, 0x100 ;  /* 0x00000100180a7836 */ /* 0x040fe20000000000 */
[C---:B------:R-:W-:Y:S01]  /*e870*/  R2UR UR6, R24.reuse ;  /* 0x00000000180672ca */ /* 0x040fe200000e0000 */
[----:B01----:R-:W-:Y:S01]  /*e880*/  IMAD.MOV.U32 R11, RZ, RZ, -0x3ffffff0 ;  /* 0xc0000010ff0b7424 */ /* 0x003fe200078e00ff */
        /* <DEDUP_REMOVED lines=25> */
.L_x_10879:
[----:B------:R-:W-:Y:S01]  /*ea20*/  SHF.L.U32 R7, R7, 0x1f, RZ ;  /* 0x0000001f07077819 */ /* 0x000fe200000006ff */
[----:B------:R-:W-:-:S04]  /*ea30*/  IMAD R20, R6, 0x8, R16 ;  /* 0x0000000806147824 */ /* 0x000fc800078e0210 */
[----:B------:R0:W1:Y:S01]  /*ea40*/  SYNCS.PHASECHK.TRANS64.TRYWAIT P2, [R20+URZ+0x19c50], R7 ;  /* 0x019c5007140075a7 */ /* 0x000062000804017f */
[----:B------:R-:W-:Y:S05]  /*ea50*/  @!P1 BRA `(.L_x_10880) ;  /* 0x0000000000049947 */ /* 0x000fea0003800000 */
[----:B------:R-:W-:Y:S01]  /*ea60*/  BPT.TRAP 0x1 ;  /* 0x000000040000795c */ /* 0x000fe20000300000 */
.L_x_10880:
[----:B------:R-:W-:Y:S04]  /*ea70*/  BSSY B2, `(.L_x_10881) ;  /* 0x0000004000027945 */ /* 0x000fe80003800000 */
[----:B-1----:R-:W-:Y:S05]  /*ea80*/  @P2 BRA `(.L_x_10882) ;  /* 0x0000000000082947 */ /* 0x002fea0003800000 */
[----:B------:R-:W1:Y:S02]  /*ea90*/  SYNCS.PHASECHK.TRANS64.TRYWAIT P2, [R20+URZ+0x19c50], R7 ;  /* 0x019c5007140075a7 */ /* 0x000e64000804017f */
[----:B-1----:R-:W-:Y:S05]  /*eaa0*/  @!P2 BRA `(.L_x_10883) ;  /* 0x00000110009ca947 */ /* 0x002fea0003800000 */
.L_x_10882:
[----:B------:R-:W-:Y:S05]  /*eab0*/  BSYNC B2 ;  /* 0x0000000000027941 */ /* 0x000fea0003800000 */
.L_x_10881:
[----:B01----:R-:W-:Y:S01]  /*eac0*/  VIADD R7, R16, 0x3000 ;  /* 0x0000300010077836 */ /* 0x003fe20000000000 */
[----:B------:R-:W-:-:S04]  /*ead0*/  WARPGROUP.ARRIVE ;  /* 0x00000000000079c5 */ /* 0x000fc80000000000 */
[----:B------:R-:W-:-:S04]  /*eae0*/  SHF.R.U32.HI R7, RZ, 0x4, R7 ;  /* 0x00000004ff077819 */ /* 0x000fc80000011607 */
[----:B------:R-:W-:-:S04]  /*eaf0*/  LOP3.LUT R7, R7, 0x3fff, RZ, 0xc0, !PT ;  /* 0x00003fff07077812 */ /* 0x000fc800078ec0ff */
[----:B------:R-:W-:-:S05]  /*eb00*/  LOP3.LUT R7, R7, 0x10000, RZ, 0xfc, !PT ;  /* 0x0001000007077812 */ /* 0x000fca00078efcff */
[----:B------:R-:W-:Y:S02]  /*eb10*/  IMAD R6, R6, 0x300, R7 ;  /* 0x0000030006067824 */ /* 0x000fe400078e0207 */
[----:B------:R-:W-:-:S03]  /*eb20*/  IMAD.MOV.U32 R7, RZ, RZ, 0x40000040 ;  /* 0x40000040ff077424 */ /* 0x000fc600078e00ff */
[----:B------:R-:W-:Y:S02]  /*eb30*/  R2UR UR6, R6 ;  /* 0x00000000060672ca */ /* 0x000fe400000e0000 */
[----:B------:R-:W-:-:S13]  /*eb40*/  R2UR UR7, R7 ;  /* 0x00000000070772ca */ /* 0x000fda00000e0000 */
[----:B------:R-:W-:Y:S01]  /*eb50*/  QGMMA.64x96x32.F32.E4M3.E4M3 R88, R148, gdesc[UR4], R88, gsb0 ;  /* 0x0160000494587df3 */ /* 0x000fe20008000858 */
[----:B------:R-:W-:Y:S02]  /*eb60*/  VIADD R10, R6, 0x2 ;  /* 0x00000002060a7836 */ /* 0x000fe40000000000 */
[----:B------:R-:W-:-:S03]  /*eb70*/  IMAD.MOV.U32 R11, RZ, RZ, 0x40000040 ;  /* 0x40000040ff0b7424 */ /* 0x000fc600078e00ff */
[----:B------:R-:W-:Y:S02]  /*eb80*/  R2UR UR6, R10 ;  /* 0x000000000a0672ca */ /* 0x000fe400000e0000 */
[----:B------:R-:W-:Y:S01]  /*eb90*/  R2UR UR7, R11 ;  /* 0x000000000b0772ca */ /* 0x000fe200000e0000 */
[----:B------:R-:W-:Y:S02]  /*eba0*/  WARPGROUP.DEPBAR.LE gsb0, 0x0 ;  /* 0x00008000000079c5 */ /* 0x000fe40000010000 */
[----:B------:R-:W-:Y:S01]  /*ebb0*/  WARPGROUP.ARRIVE ;  /* 0x00000000000079c5 */ /* 0x000fe20000000000 */
[----:B------:R-:W2:Y:S04]  /*ebc0*/  LDL R148, [R1+0x38] ;  /* 0x0000380001947983 */ /* 0x000ea80000100800 */
[----:B------:R-:W3:Y:S05]  /*ebd0*/  LDL R149, [R1+0x24] ;  /* 0x0000240001957983 */ /* 0x000eea0000100800 */
[----:B------:R-:W-:Y:S01]  /*ebe0*/  QGMMA.64x96x32.F32.E4M3.E4M3 R88, R144, gdesc[UR4], R88, gsb0 ;  /* 0x0160000490587df3 */ /* 0x000fe20008000858 */
[----:B------:R-:W3:Y:S04]  /*ebf0*/  LDL R150, [R1+0x28] ;  /* 0x0000280001967983 */ /* 0x000ee80000100800 */
[----:B------:R-:W4:Y:S01]  /*ec00*/  LDL R151, [R1+0x20] ;  /* 0x0000200001977983 */ /* 0x000f220000100800 */
[----:B------:R-:W-:-:S03]  /*ec10*/  WARPGROUP.DEPBAR.LE gsb0, 0x0 ;  /* 0x00008000000079c5 */ /* 0x000fc60000010000 */
[----:B------:R-:W2:Y:S01]  /*ec20*/  LDL R147, [R1+0x1c] ;  /* 0x00001c0001937983 */ /* 0x000ea20000100800 */
[----:B------:R-:W-:Y:S01]  /*ec30*/  VIADD R10, R6, 0x4 ;  /* 0x00000004060a7836 */ /* 0x000fe20000000000 */
[----:B------:R-:W-:Y:S01]  /*ec40*/  WARPGROUP.ARRIVE ;  /* 0x00000000000079c5 */ /* 0x000fe20000000000 */
[----:B------:R-:W-:Y:S02]  /*ec50*/  IMAD.MOV.U32 R11, RZ, RZ, 0x40000040 ;  /* 0x40000040ff0b7424 */ /* 0x000fe400078e00ff */
[----:B------:R-:W-:Y:S01]  /*ec60*/  FMUL.FTZ R58, R2, R58 ;  /* 0x0000003a023a7220 */ /* 0x000fe20000410000 */
[----:B------:R-:W-:Y:S01]  /*ec70*/  VIADD R6, R6, 0x6 ;  /* 0x0000000606067836 */ /* 0x000fe20000000000 */
        /* <DEDUP_REMOVED lines=12> */
[----:B------:R-:W0:Y:S01]  /*ed40*/  @P0 LDC R54, c[0x0][0x44c] ;  /* 0x00011300ff360b82 */ /* 0x000e220000000800 */
        /* <DEDUP_REMOVED lines=15> */
[----:B------:R-:W1:Y:S01]  /*ee40*/  @P0 LDC R53, c[0x0][0x450] ;  /* 0x00011400ff350b82 */ /* 0x000e620000000800 */
        /* <DEDUP_REMOVED lines=47> */
[----:B------:R-:W-:Y:S07]  /*f140*/  QGMMA.64x96x32.F32.E4M3.E4M3 R88, R136, gdesc[UR4], R88, gsb0 ;  /* 0x0160000488587df3 */ /* 0x000fee0008000858 */
        /* <DEDUP_REMOVED lines=13> */
[----:B------:R-:W-:-:S07]  /*f220*/  WARPGROUP.DEPBAR.LE gsb0, 0x0 ;  /* 0x00008000000079c5 */ /* 0x000fce0000010000 */
[----:B------:R-:W-:Y:S08]  /*f230*/  MUFU.TANH R33, R33 ;  /* 0x0000002100217308 */ /* 0x000ff00000002400 */
[----:B------:R-:W-:Y:S08]  /*f240*/  MUFU.TANH R7, R7 ;  /* 0x0000000700077308 */ /* 0x000ff00000002400 */
[----:B------:R-:W-:Y:S08]  /*f250*/  MUFU.TANH R43, R43 ;  /* 0x0000002b002b7308 */ /* 0x000ff00000002400 */
[----:B------:R-:W-:Y:S08]  /*f260*/  MUFU.TANH R84, R84 ;  /* 0x0000005400547308 */ /* 0x000ff00000002400 */
[----:B------:R-:W-:Y:S08]  /*f270*/  MUFU.TANH R25, R25 ;  /* 0x0000001900197308 */ /* 0x000ff00000002400 */
[----:B------:R-:W-:Y:S08]  /*f280*/  MUFU.TANH R80, R80 ;  /* 0x0000005000507308 */ /* 0x000ff00000002400 */
[----:B------:R-:W-:Y:S01]  /*f290*/  MUFU.TANH R26, R26 ;  /* 0x0000001a001a7308 */ /* 0x000fe20000002400 */
[----:B--2---:R-:W-:-:S04]  /*f2a0*/  IMAD.IADD R56, R148, 0x1, R147 ;  /* 0x0000000194387824 */ /* 0x004fc800078e0293 */
[----:B0-----:R-:W-:-:S03]  /*f2b0*/  @P0 IMAD.HI.U32 R54, R56, R54, RZ ;  /* 0x0000003638360227 */ /* 0x001fc600078e00ff */
[----:B------:R-:W-:Y:S02]  /*f2c0*/  MUFU.TANH R29, R29 ;  /* 0x0000001d001d7308 */ /* 0x000fe40000002400 */
[----:B-1----:R-:W-:Y:S01]  /*f2d0*/  @P0 SHF.R.U32.HI R56, RZ, R53, R54 ;  /* 0x00000035ff380219 */ /* 0x002fe20000011636 */
[C---:B------:R-:W-:Y:S01]  /*f2e0*/  FMUL.FTZ R54, R2.reuse, R59 ;  /* 0x0000003b02367220 */ /* 0x040fe20000410000 */
[----:B------:R-:W-:-:S03]  /*f2f0*/  FMUL.FTZ R59, R2, R61 ;  /* 0x0000003d023b7220 */ /* 0x000fc60000410000 */
[----:B------:R-:W0:Y:S01]  /*f300*/  SHFL.IDX PT, R136, R56, RZ, 0x1c1f ;  /* 0x001c1fff38887589 */ /* 0x000e2200000e0000 */
[----:B------:R1:W-:Y:S08]  /*f310*/  MUFU.TANH R53, R58 ;  /* 0x0000003a00357308 */ /* 0x0003f00000002400 */
[----:B------:R-:W-:Y:S01]  /*f320*/  MUFU.TANH R59, R59 ;  /* 0x0000003b003b7308 */ /* 0x000fe20000002400 */
[----:B-1----:R-:W-:Y:S01]  /*f330*/  FMUL.FTZ R58, R2, R60 ;  /* 0x0000003c023a7220 */ /* 0x002fe20000410000 */
[----:B------:R-:W-:-:S04]  /*f340*/  IMAD.MOV.U32 R60, RZ, RZ, -0x80 ;  /* 0xffffff80ff3c7424 */ /* 0x000fc800078e00ff */
[----:B------:R-:W-:Y:S02]  /*f350*/  IMAD R60, R15, R60, 0x1 ;  /* 0x000000010f3c7424 */ /* 0x000fe400078e023c */
[----:B------:R-:W1:Y:S03]  /*f360*/  MUFU.TANH R58, R58 ;  /* 0x0000003a003a7308 */ /* 0x000e660000002400 */
[----:B---3--:R-:W-:-:S05]  /*f370*/  IADD3 R60, R150, R60, -R149 ;  /* 0x0000003c963c7210 */ /* 0x008fca0007ffe895 */
[----:B----4-:R-:W-:Y:S01]  /*f380*/  IMAD.IADD R60, R60, 0x1, -R151 ;  /* 0x000000013c3c7824 */ /* 0x010fe200078e0a97 */
[----:B------:R-:W-:Y:S01]  /*f390*/  MUFU.TANH R30, R30 ;  /* 0x0000001e001e7308 */ /* 0x000fe20000002400 */
[----:B------:R-:W2:Y:S02]  /*f3a0*/  S2R R151, SR_TID.X ;  /* 0x0000000000977919 */ /* 0x000ea40000002100 */
[----:B0-----:R-:W-:-:S05]  /*f3b0*/  IMAD.IADD R61, R60, 0x1, R136 ;  /* 0x000000013c3d7824 */ /* 0x001fca00078e0288 */
[C---:B------:R-:W-:Y:S01]  /*f3c0*/  ISETP.GT.AND P2, PT, R61.reuse, RZ, PT ;  /* 0x000000ff3d00720c */ /* 0x040fe20003f44270 */
[----:B------:R-:W-:Y:S01]  /*f3d0*/  MUFU.TANH R34, R34 ;  /* 0x0000002200227308 */ /* 0x000fe20000002400 */
[C---:B------:R-:W-:Y:S02]  /*f3e0*/  ISETP.GT.AND P3, PT, R61.reuse, 0x1, PT ;  /* 0x000000013d00780c */ /* 0x040fe40003f64270 */
[----:B-----5:R-:W-:Y:S02]  /*f3f0*/  FSEL R6, R6, -INF , P2 ;  /* 0xff80000006067808 */ /* 0x020fe40001000000 */
        /* <DEDUP_REMOVED lines=9> */
[----:B------:R-:W-:Y:S02]  /*f490*/  FSEL R27, R27, -INF , P3 ;  /* 0xff8000001b1b7808 */ /* 0x000fe40001800000 */
[----:B------:R-:W-:-:S02]  /*f4a0*/  FMNMX.FTZ R65, R24, R65, !PT ;  /* 0x0000004118417209 */ /* 0x000fc40007810000 */
[----:B------:R-:W-:Y:S01]  /*f4b0*/  ISETP.GT.AND P3, PT, R61, 0x11, PT ;  /* 0x000000113d00780c */ /* 0x000fe20003f64270 */
[----:B------:R-:W-:Y:S01]  /*f4c0*/  MUFU.TANH R41, R41 ;  /* 0x0000002900297308 */ /* 0x000fe20000002400 */
[----:B------:R-:W-:Y:S02]  /*f4d0*/  FSEL R28, R28, -INF , P2 ;  /* 0xff8000001c1c7808 */ /* 0x000fe40001000000 */
[----:B------:R-:W-:Y:S02]  /*f4e0*/  FMNMX.FTZ R65, R27, R65, !PT ;  /* 0x000000411b417209 */ /* 0x000fe40007810000 */
[----:B------:R-:W-:Y:S02]  /*f4f0*/  ISETP.GT.AND P2, PT, R61, 0x18, PT ;  /* 0x000000183d00780c */ /* 0x000fe40003f44270 */
[----:B------:R-:W-:Y:S01]  /*f500*/  FSEL R31, R31, -INF , P3 ;  /* 0xff8000001f1f7808 */ /* 0x000fe20001800000 */
[----:B------:R-:W-:Y:S01]  /*f510*/  MUFU.TANH R45, R45 ;  /* 0x0000002d002d7308 */ /* 0x000fe20000002400 */
[----:B------:R-:W-:-:S02]  /*f520*/  FMNMX.FTZ R65, R28, R65, !PT ;  /* 0x000000411c417209 */ /* 0x000fc40007810000 */
[----:B------:R-:W-:Y:S02]  /*f530*/  ISETP.GT.AND P3, PT, R61, 0x19, PT ;  /* 0x000000193d00780c */ /* 0x000fe40003f64270 */
        /* <DEDUP_REMOVED lines=17> */
[----:B------:R-:W-:Y:S01]  /*f650*/  FMUL.FTZ R65, R2, R77 ;  /* 0x0000004d02417220 */ /* 0x000fe20000410000 */
[----:B------:R-:W-:Y:S01]  /*f660*/  ISETP.GT.AND P2, PT, R61, 0x30, PT ;  /* 0x000000303d00780c */ /* 0x000fe20003f44270 */
[----:B------:R-:W-:Y:S01]  /*f670*/  MUFU.TANH R54, R54 ;  /* 0x0000003600367308 */ /* 0x000fe20000002400 */
[----:B------:R-:W-:Y:S02]  /*f680*/  FSEL R77, R42, -INF , P3 ;  /* 0xff8000002a4d7808 */ /* 0x000fe40001800000 */
        /* <DEDUP_REMOVED lines=25> */
[----:B-1----:R-:W-:Y:S02]  /*f820*/  FSEL R58, R58, -INF , P2 ;  /* 0xff8000003a3a7808 */ /* 0x002fe40001000000 */
[----:B------:R-:W-:Y:S02]  /*f830*/  FMNMX.FTZ R136, R55, R136, !PT ;  /* 0x0000008837887209 */ /* 0x000fe40007810000 */
[----:B------:R-:W-:Y:S01]  /*f840*/  FSEL R59, R59, -INF , P4 ;  /* 0xff8000003b3b7808 */ /* 0x000fe20002000000 */
[----:B------:R-:W-:Y:S01]  /*f850*/  MUFU.TANH R71, R71 ;  /* 0x0000004700477308 */ /* 0x000fe20000002400 */
[----:B------:R-:W-:Y:S02]  /*f860*/  FMNMX.FTZ R136, R58, R136, !PT ;  /* 0x000000883a887209 */ /* 0x000fe40007810000 */
[----:B------:R-:W-:Y:S02]  /*f870*/  ISETP.GT.AND P5, PT, R61, 0x50, PT ;  /* 0x000000503d00780c */ /* 0x000fe40003fa4270 */
[----:B------:R-:W-:-:S02]  /*f880*/  FMNMX.FTZ R136, R59, R136, !PT ;  /* 0x000000883b887209 */ /* 0x000fc40007810000 */
[----:B------:R-:W-:Y:S01]  /*f890*/  FSEL R62, R62, -INF , P5 ;  /* 0xff8000003e3e7808 */ /* 0x000fe20002800000 */
[----:B------:R-:W-:Y:S01]  /*f8a0*/  MUFU.TANH R74, R74 ;  /* 0x0000004a004a7308 */ /* 0x000fe20000002400 */
[C---:B------:R-:W-:Y:S02]  /*f8b0*/  ISETP.GT.AND P3, PT, R61.reuse, 0x51, PT ;  /* 0x000000513d00780c */ /* 0x040fe40003f64270 */
[----:B------:R-:W-:Y:S02]  /*f8c0*/  FMNMX.FTZ R42, R62, R136, !PT ;  /* 0x000000883e2a7209 */ /* 0x000fe40007810000 */
[----:B------:R1:W3:Y:S01]  /*f8d0*/  SHFL.IDX PT, R136, R56, 0x1, 0x1c1f ;  /* 0x003c1f0038887f89 */ /* 0x0002e200000e0000 */
[C---:B------:R-:W-:Y:S02]  /*f8e0*/  ISETP.GT.AND P2, PT, R61.reuse, 0x58, PT ;  /* 0x000000583d00780c */ /* 0x040fe40003f44270 */
[----:B------:R-:W-:Y:S01]  /*f8f0*/  FSEL R64, R64, -INF , P3 ;  /* 0xff80000040407808 */ /* 0x000fe20001800000 */
[----:B------:R-:W-:Y:S01]  /*f900*/  MUFU.TANH R75, R75 ;  /* 0x0000004b004b7308 */ /* 0x000fe20000002400 */
[----:B------:R-:W-:-:S02]  /*f910*/  ISETP.GT.AND P6, PT, R61, 0x59, PT ;  /* 0x000000593d00780c */ /* 0x000fc40003fc4270 */
[----:B------:R-:W-:Y:S01]  /*f920*/  FSEL R68, R68, -INF , P2 ;  /* 0xff80000044447808 */ /* 0x000fe20001000000 */
[----:B-1----:R-:W-:Y:S01]  /*f930*/  FMUL.FTZ R56, R2, R79 ;  /* 0x0000004f02387220 */ /* 0x002fe20000410000 */
        /* <DEDUP_REMOVED lines=8> */
[----:B------:R-:W-:-:S02]  /*f9c0*/  ISETP.GT.AND P4, PT, R61, 0x61, PT ;  /* 0x000000613d00780c */ /* 0x000fc40003f84270 */
[----:B------:R-:W-:Y:S02]  /*f9d0*/  ISETP.GT.AND P3, PT, R61, 0x68, PT ;  /* 0x000000683d00780c */ /* 0x000fe40003f64270 */
[----:B------:R-:W-:Y:S02]  /*f9e0*/  FSEL R72, R72, -INF , P5 ;  /* 0xff80000048487808 */ /* 0x000fe40002800000 */
[----:B------:R-:W-:Y:S01]  /*f9f0*/  FMNMX.FTZ R42, R69, R42, !PT ;  /* 0x0000002a452a7209 */ /* 0x000fe20007810000 */
[----:B---3--:R-:W-:Y:S01]  /*fa00*/  IMAD.IADD R136, R60, 0x1, R136 ;  /* 0x000000013c887824 */ /* 0x008fe200078e0288 */
[----:B------:R-:W-:Y:S01]  /*fa10*/  FSEL R73, R73, -INF , P4 ;  /* 0xff80000049497808 */ /* 0x000fe20002000000 */
[----:B------:R-:W-:Y:S01]  /*fa20*/  MUFU.TANH R56, R56 ;  /* 0x0000003800387308 */ /* 0x000fe20000002400 */
[----:B------:R-:W-:Y:S01]  /*fa30*/  FSEL R76, R76, -INF , P3 ;  /* 0xff8000004c4c7808 */ /* 0x000fe20001800000 */
[----:B------:R-:W-:Y:S01]  /*fa40*/  FMUL.FTZ R60, R2, R87 ;  /* 0x00000057023c7220 */ /* 0x000fe20000410000 */
[----:B------:R-:W-:-:S02]  /*fa50*/  FMNMX.FTZ R42, R72, R42, !PT ;  /* 0x0000002a482a7209 */ /* 0x000fc40007810000 */
[C---:B------:R-:W-:Y:S02]  /*fa60*/  ISETP.GT.AND P2, PT, R61.reuse, 0x69, PT ;  /* 0x000000693d00780c */ /* 0x040fe40003f44270 */
[C---:B------:R-:W-:Y:S01]  /*fa70*/  ISETP.GT.AND P6, PT, R61.reuse, 0x70, PT ;  /* 0x000000703d00780c */ /* 0x040fe20003fc4270 */
[----:B------:R-:W-:Y:S01]  /*fa80*/  MUFU.TANH R79, R79 ;  /* 0x0000004f004f7308 */ /* 0x000fe20000002400 */
[C---:B------:R-:W-:Y:S02]  /*fa90*/  ISETP.GT.AND P5, PT, R61.reuse, 0x71, PT ;  /* 0x000000713d00780c */ /* 0x040fe40003fa4270 */
[C---:B------:R-:W-:Y:S02]  /*faa0*/  ISETP.GT.AND P4, PT, R61.reuse, 0x78, PT ;  /* 0x000000783d00780c */ /* 0x040fe40003f84270 */
[----:B------:R-:W-:Y:S01]  /*fab0*/  ISETP.GT.AND P3, PT, R61, 0x79, PT ;  /* 0x000000793d00780c */ /* 0x000fe20003f64270 */
[----:B------:R-:W-:Y:S01]  /*fac0*/  FMUL.FTZ R61, R2, R85 ;  /* 0x00000055023d7220 */ /* 0x000fe20000410000 */
[----:B------:R-:W-:Y:S01]  /*fad0*/  FMNMX.FTZ R85, R73, R42, !PT ;  /* 0x0000002a49557209 */ /* 0x000fe20007810000 */
[----:B------:R-:W-:Y:S01]  /*fae0*/  MUFU.TANH R82, R82 ;  /* 0x0000005200527308 */ /* 0x000fe20000002400 */
[----:B------:R-:W-:-:S02]  /*faf0*/  FSEL R81, R81, -INF , P5 ;  /* 0xff80000051517808 */ /* 0x000fc40002800000 */
[----:B------:R-:W-:Y:S02]  /*fb00*/  ISETP.GT.AND P5, PT, R136, RZ, PT ;  /* 0x000000ff8800720c */ /* 0x000fe40003fa4270 */
[----:B------:R-:W-:Y:S02]  /*fb10*/  FSEL R84, R84, -INF , P4 ;  /* 0xff80000054547808 */ /* 0x000fe40002000000 */
[----:B------:R-:W-:Y:S01]  /*fb20*/  FSEL R7, R7, -INF , P5 ;  /* 0xff80000007077808 */ /* 0x000fe20002800000 */
[----:B------:R0:W1:Y:S01]  /*fb30*/  MUFU.TANH R42, R61 ;  /* 0x0000003d002a7308 */ /* 0x0000620000002400 */
[----:B------:R-:W-:Y:S02]  /*fb40*/  ISETP.GT.AND P4, PT, R136, 0x9, PT ;  /* 0x000000098800780c */ /* 0x000fe40003f84270 */
[----:B------:R-:W-:Y:S02]  /*fb50*/  FSEL R80, R80, -INF , P6 ;  /* 0xff80000050507808 */ /* 0x000fe40003000000 */
[----:B------:R-:W-:-:S02]  /*fb60*/  ISETP.GT.AND P6, PT, R136, 0x10, PT ;  /* 0x000000108800780c */ /* 0x000fc40003fc4270 */
[----:B------:R-:W-:Y:S01]  /*fb70*/  FSEL R26, R26, -INF , P4 ;  /* 0xff8000001a1a7808 */ /* 0x000fe20002000000 */
[----:B------:R-:W-:Y:S01]  /*fb80*/  MUFU.TANH R83, R83 ;  /* 0x0000005300537308 */ /* 0x000fe20000002400 */
[----:B0-----:R-:W-:Y:S02]  /*fb90*/  FSEL R61, R65, -INF , P2 ;  /* 0xff800000413d7808 */ /* 0x001fe40001000000 */
[----:B------:R-:W-:Y:S02]  /*fba0*/  ISETP.GT.AND P2, PT, R136, 0x1, PT ;  /* 0x000000018800780c */ /* 0x000fe40003f44270 */
[----:B------:R-:W-:Y:S01]  /*fbb0*/  FMNMX.FTZ R65, R76, R85, !PT ;  /* 0x000000554c417209 */ /* 0x000fe20007810000 */
[----:B------:R-:W-:Y:S01]  /*fbc0*/  FMUL.FTZ R85, R2, R66 ;  /* 0x0000004202557220 */ /* 0x000fe20000410000 */
[----:B------:R-:W-:Y:S01]  /*fbd0*/  FSEL R11, R11, -INF , P2 ;  /* 0xff8000000b0b7808 */ /* 0x000fe20001000000 */
[----:B------:R-:W-:Y:S01]  /*fbe0*/  MUFU.TANH R60, R60 ;  /* 0x0000003c003c7308 */ /* 0x000fe20000002400 */
[----:B------:R-:W-:-:S02]  /*fbf0*/  ISETP.GT.AND P2, PT, R136, 0x18, PT ;  /* 0x000000188800780c */ /* 0x000fc40003f44270 */
[----:B-1----:R-:W-:Y:S02]  /*fc00*/  FSEL R66, R42, -INF , P3 ;  /* 0xff8000002a427808 */ /* 0x002fe40001800000 */
[----:B------:R-:W-:Y:S02]  /*fc10*/  FSEL R33, R33, -INF , P2 ;  /* 0xff80000021217808 */ /* 0x000fe40001000000 */
[C---:B------:R-:W-:Y:S01]  /*fc20*/  ISETP.GT.AND P2, PT, R136.reuse, 0x29, PT ;  /* 0x000000298800780c */ /* 0x040fe20003f44270 */
[----:B------:R-:W0:Y:S01]  /*fc30*/  MUFU.TANH R85, R85 ;  /* 0x0000005500557308 */ /* 0x000e220000002400 */
[----:B------:R-:W-:Y:S02]  /*fc40*/  ISETP.GT.AND P3, PT, R136, 0x8, PT ;  /* 0x000000088800780c */ /* 0x000fe40003f64270 */
[----:B------:R-:W-:Y:S02]  /*fc50*/  FSEL R86, R43, -INF , P2 ;  /* 0xff8000002b567808 */ /* 0x000fe40001000000 */
[----:B------:R-:W-:-:S02]  /*fc60*/  FMNMX.FTZ R43, R7, R12, !PT ;  /* 0x0000000c072b7209 */ /* 0x000fc40007810000 */
[----:B------:R-:W-:Y:S02]  /*fc70*/  FSEL R25, R25, -INF , P3 ;  /* 0xff80000019197808 */ /* 0x000fe40001800000 */
[----:B------:R-:W-:Y:S02]  /*fc80*/  FMNMX.FTZ R43, R11, R43, !PT ;  /* 0x0000002b0b2b7209 */ /* 0x000fe40007810000 */
[----:B------:R-:W-:Y:S02]  /*fc90*/  ISETP.GT.AND P5, PT, R136, 0x11, PT ;  /* 0x000000118800780c */ /* 0x000fe40003fa4270 */
[----:B------:R-:W-:Y:S02]  /*fca0*/  FMNMX.FTZ R43, R25, R43, !PT ;  /* 0x0000002b192b7209 */ /* 0x000fe40007810000 */
[----:B------:R-:W-:Y:S02]  /*fcb0*/  FSEL R29, R29, -INF , P6 ;  /* 0xff8000001d1d7808 */ /* 0x000fe40003000000 */
[----:B------:R-:W-:-:S02]  /*fcc0*/  FMNMX.FTZ R43, R26, R43, !PT ;  /* 0x0000002b1a2b7209 */ /* 0x000fc40007810000 */
[----:B------:R-:W-:Y:S02]  /*fcd0*/  FSEL R30, R30, -INF , P5 ;  /* 0xff8000001e1e7808 */ /* 0x000fe40002800000 */
[----:B------:R-:W-:Y:S02]  /*fce0*/  FMNMX.FTZ R43, R29, R43, !PT ;  /* 0x0000002b1d2b7209 */ /* 0x000fe40007810000 */
[----:B------:R-:W-:Y:S02]  /*fcf0*/  ISETP.GT.AND P3, PT, R136, 0x19, PT ;  /* 0x000000198800780c */ /* 0x000fe40003f64270 */
        /* <DEDUP_REMOVED lines=10> */
[----:B------:R-:W-:Y:S02]  /*fda0*/  FSEL R41, R41, -INF , P5 ;  /* 0xff80000029297808 */ /* 0x000fe40002800000 */
[----:B------:R-:W-:Y:S02]  /*fdb0*/  FMNMX.FTZ R43, R38, R43, !PT ;  /* 0x0000002b262b7209 */ /* 0x000fe40007810000 */
[C---:B------:R-:W-:Y:S02]  /*fdc0*/  ISETP.GT.AND P3, PT, R136.reuse, 0x30, PT ;  /* 0x000000308800780c */ /* 0x040fe40003f64270 */
        /* <DEDUP_REMOVED lines=26> */
[----:B0-----:R-:W-:Y:S02]  /*ff70*/  FSEL R85, R85, -INF , P3 ;  /* 0xff80000055557808 */ /* 0x001fe40001800000 */
[----:B------:R-:W-:Y:S02]  /*ff80*/  FMNMX.FTZ R43, R63, R43, !PT ;  /* 0x0000002b3f2b7209 */ /* 0x000fe40007810000 */
[C---:B------:R-:W-:Y:S02]  /*ff90*/  ISETP.GT.AND P6, PT, R136.reuse, 0x58, PT ;  /* 0x000000588800780c */ /* 0x040fe40003fc4270 */
        /* <DEDUP_REMOVED lines=17> */
[----:B------:R-:W-:Y:S02]  /*100b0*/  FMNMX.FTZ R65, R61, R65, !PT ;  /* 0x000000413d417209 */ /* 0x000fe40007810000 */
[----:B------:R-:W-:Y:S02]  /*100c0*/  ISETP.GT.AND P3, PT, R136, 0x70, PT ;  /* 0x000000708800780c */ /* 0x000fe40003f64270 */
[----:B------:R-:W-:Y:S02]  /*100d0*/  FSEL R56, R56, -INF , P5 ;  /* 0xff80000038387808 */ /* 0x000fe40002800000 */
[----:B------:R-:W-:-:S02]  /*100e0*/  FMNMX.FTZ R43, R78, R43, !PT ;  /* 0x0000002b4e2b7209 */ /* 0x000fc40007810000 */
[----:B------:R-:W-:Y:S02]  /*100f0*/  FMNMX.FTZ R65, R80, R65, !PT ;  /* 0x0000004150417209 */ /* 0x000fe40007810000 */
[----:B------:R-:W-:Y:S02]  /*10100*/  ISETP.GT.AND P4, PT, R136, 0x71, PT ;  /* 0x000000718800780c */ /* 0x000fe40003f84270 */
[----:B------:R-:W-:Y:S02]  /*10110*/  FSEL R79, R79, -INF , P3 ;  /* 0xff8000004f4f7808 */ /* 0x000fe40001800000 */
[----:B------:R-:W-:Y:S02]  /*10120*/  FMNMX.FTZ R43, R56, R43, !PT ;  /* 0x0000002b382b7209 */ /* 0x000fe40007810000 */
        /* <DEDUP_REMOVED lines=9> */
[----:B------:R-:W-:Y:S02]  /*101c0*/  FSEL R60, R60, -INF , P5 ;  /* 0xff8000003c3c7808 */ /* 0x000fe40002800000 */
[----:B------:R-:W-:Y:S01]  /*101d0*/  FMNMX.FTZ R43, R83, R43, !PT ;  /* 0x0000002b532b7209 */ /* 0x000fe20007810000 */
[----:B------:R-:W0:Y:S01]  /*101e0*/  SHFL.BFLY PT, R42, R65, 0x2, 0x1f ;  /* 0x0c401f00412a7f89 */ /* 0x000e2200000e0000 */
[----:B--2---:R-:W-:Y:S02]  /*101f0*/  LOP3.LUT R137, R151, 0x7f, RZ, 0xc0, !PT ;  /* 0x0000007f97897812 */ /* 0x004fe400078ec0ff */
[----:B------:R-:W-:-:S05]  /*10200*/  FMNMX.FTZ R43, R60, R43, !PT ;  /* 0x0000002b3c2b7209 */ /* 0x000fca0007810000 */
[----:B------:R-:W1:Y:S01]  /*10210*/  SHFL.BFLY PT, R136, R43, 0x2, 0x1f ;  /* 0x0c401f002b887f89 */ /* 0x000e6200000e0000 */
[----:B0-----:R-:W-:-:S05]  /*10220*/  FMNMX.FTZ R42, R65, R42, !PT ;  /* 0x0000002a412a7209 */ /* 0x001fca0007810000 */
[----:B------:R-:W0:Y:S01]  /*10230*/  SHFL.BFLY PT, R65, R42, 0x1, 0x1f ;  /* 0x0c201f002a417f89 */ /* 0x000e2200000e0000 */
[----:B-1----:R-:W-:-:S05]  /*10240*/  FMNMX.FTZ R43, R43, R136, !PT ;  /* 0x000000882b2b7209 */ /* 0x002fca0007810000 */
[----:B------:R-:W1:Y:S01]  /*10250*/  SHFL.BFLY PT, R136, R43, 0x1, 0x1f ;  /* 0x0c201f002b887f89 */ /* 0x000e6200000e0000 */
[----:B0-----:R-:W-:Y:S01]  /*10260*/  FMNMX.FTZ R65, R42, R65, !PT ;  /* 0x000000412a417209 */ /* 0x001fe20007810000 */
[----:B------:R-:W-:-:S03]  /*10270*/  IMAD.U32 R42, RZ, RZ, UR37 ;  /* 0x00000025ff2a7e24 */ /* 0x000fc6000f8e00ff */
[C---:B------:R-:W-:Y:S01]  /*10280*/  FSETP.NEU.FTZ.AND P2, PT, R65.reuse, -INF , PT ;  /* 0xff8000004100780b */ /* 0x040fe20003f5d000 */
[----:B------:R-:W-:-:S01]  /*10290*/  FFMA.FTZ R87, R65, R42, -8 ;  /* 0xc100000041577423 */ /* 0x000fc2000001002a */
[----:B-1----:R-:W-:-:S04]  /*102a0*/  FMNMX.FTZ R43, R43, R136, !PT ;  /* 0x000000882b2b7209 */ /* 0x002fc80007810000 */
[----:B------:R-:W-:Y:S02]  /*102b0*/  FSEL R87, R87, RZ, P2 ;  /* 0x000000ff57577208 */ /* 0x000fe40001000000 */
[C---:B------:R-:W-:Y:S01]  /*102c0*/  FSETP.NEU.FTZ.AND P3, PT, R43.reuse, -INF , PT ;  /* 0xff8000002b00780b */ /* 0x040fe20003f7d000 */
[-C--:B------:R-:W-:Y:S02]  /*102d0*/  FFMA.FTZ R136, R43, R42.reuse, -8 ;  /* 0xc10000002b887423 */ /* 0x080fe4000001002a */
        /* <DEDUP_REMOVED lines=32> */
[----:B------:R-:W-:Y:S01]  /*104e0*/  FSEL R87, R136, RZ, P3 ;  /* 0x000000ff88577208 */ /* 0x000fe20001800000 */
[----:B------:R-:W-:Y:S01]  /*104f0*/  MUFU.EX2 R6, R6 ;  /* 0x0000000600067308 */ /* 0x000fe20000000800 */
[----:B------:R-:W-:-:S02]  /*10500*/  FSEL R136, R65, RZ, P2 ;  /* 0x000000ff41887208 */ /* 0x000fc40001000000 */
[----:B------:R-:W-:Y:S01]  /*10510*/  ISETP.NE.AND P2, PT, R137, RZ, PT ;  /* 0x000000ff8900720c */ /* 0x000fe20003f45270 */
[----:B------:R-:W-:-:S01]  /*10520*/  FFMA.FTZ R7, R7, R42, -R87 ;  /* 0x0000002a07077223 */ /* 0x000fc20000010857 */
[----:B------:R-:W-:Y:S01]  /*10530*/  FFMA.FTZ R11, R11, R42, -R87 ;  /* 0x0000002a0b0b7223 */ /* 0x000fe20000010857 */
[----:B------:R-:W-:-:S01]  /*10540*/  FADD.FTZ R136, -R136, R13 ;  /* 0x0000000d88887221 */ /* 0x000fc20000010100 */
[-CC-:B------:R-:W-:Y:S01]  /*10550*/  FFMA.FTZ R13, R50, R42.reuse, -R87.reuse ;  /* 0x0000002a320d7223 */ /* 0x180fe20000010857 */
[----:B------:R-:W-:Y:S01]  /*10560*/  FSEL R50, R43, RZ, P3 ;  /* 0x000000ff2b327208 */ /* 0x000fe20001800000 */
[-CC-:B------:R-:W-:Y:S01]  /*10570*/  FFMA.FTZ R25, R25, R42.reuse, -R87.reuse ;  /* 0x0000002a19197223 */ /* 0x180fe20000010857 */
[----:B------:R-:W-:Y:S01]  /*10580*/  MUFU.EX2 R7, R7 ;  /* 0x0000000700077308 */ /* 0x000fe20000000800 */
[----:B------:R-:W-:-:S01]  /*10590*/  FFMA.FTZ R26, R26, R42, -R87 ;  /* 0x0000002a1a1a7223 */ /* 0x000fc20000010857 */
[----:B------:R-:W-:Y:S01]  /*105a0*/  FFMA.FTZ R29, R29, R42, -R87 ;  /* 0x0000002a1d1d7223 */ /* 0x000fe20000010857 */
[----:B------:R-:W-:-:S01]  /*105b0*/  FADD.FTZ R12, -R50, R12 ;  /* 0x0000000c320c7221 */ /* 0x000fc20000010100 */
[-C--:B------:R-:W-:Y:S01]  /*105c0*/  FMUL.FTZ R50, R136, R42.reuse ;  /* 0x0000002a88327220 */ /* 0x080fe20000410000 */
[----:B------:R-:W-:-:S01]  /*105d0*/  FFMA.FTZ R30, R30, R42, -R87 ;  /* 0x0000002a1e1e7223 */ /* 0x000fc20000010857 */
[-CC-:B------:R-:W-:Y:S01]  /*105e0*/  FFMA.FTZ R33, R33, R42.reuse, -R87.reuse ;  /* 0x0000002a21217223 */ /* 0x180fe20000010857 */
        /* <DEDUP_REMOVED lines=29> */
[----:B------:R-:W-:Y:S01]  /*107c0*/  FFMA.FTZ R60, R60, R42, -R87 ;  /* 0x0000002a3c3c7223 */ /* 0x000fe20000010857 */
[----:B------:R-:W-:-:S01]  /*107d0*/  FADD.FTZ R3, R10, R3 ;  /* 0x000000030a037221 */ /* 0x000fc20000010000 */
[----:B------:R-:W-:-:S02]  /*107e0*/  @!P2 VIADD R14, R14, 0x19c40 ;  /* 0x00019c400e0ea836 */ /* 0x000fc40000000000 */
[----:B------:R-:W0:Y:S01]  /*107f0*/  MUFU.EX2 R24, R24 ;  /* 0x0000001800187308 */ /* 0x000e220000000800 */
[----:B-1----:R-:W-:-:S02]  /*10800*/  FFMA.FTZ R0, R12, R0, R7 ;  /* 0x000000000c007223 */ /* 0x002fc40000010007 */
        /* <DEDUP_REMOVED lines=124> */
.L_x_10884:
        /* <DEDUP_REMOVED lines=64> */
[----:B------:R-:W-:Y:S01]  /*113d0*/  F2FP.SATFINITE.E4M3.F32.PACK_AB_MERGE_C R60, R60, R83, RZ ;  /* 0x000000533c3c723e */ /* 0x000fe200048070ff */
[-C--:B------:R-:W-:Y:S01]  /*113e0*/  FMUL.FTZ R97, R97, R50.reuse ;  /* 0x0000003261617220 */ /* 0x080fe20000410000 */
[-C--:B------:R-:W-:Y:S01]  /*113f0*/  FMUL.FTZ R100, R100, R50.reuse ;  /* 0x0000003264647220 */ /* 0x080fe20000410000 */
        /* <DEDUP_REMOVED lines=40> */
[----:B------:R-:W-:Y:S05]  /*11680*/  BSYNC B1 ;  /* 0x0000000000017941 */ /* 0x000fea0003800000 */
.L_x_10873:
[----:B------:R-:W-:Y:S05]  /*11690*/  BSYNC B0 ;  /* 0x0000000000007941 */ /* 0x000fea0003800000 */
.L_x_10872:
        /* <DEDUP_REMOVED lines=8> */
.L_x_10899:
[----:B------:R-:W-:-:S05]  /*11720*/  VIADD R18, R6, 0x1 ;  /* 0x0000000106127836 */ /* 0x000fca0000000000 */
[----:B------:R-:W-:-:S04]  /*11730*/  ISETP.NE.AND P0, PT, R18, 0x2, PT ;  /* 0x000000021200780c */ /* 0x000fc80003f05270 */
[----:B------:R-:W-:Y:S02]  /*11740*/  SEL R152, RZ, 0x1, P0 ;  /* 0x00000001ff987807 */ /* 0x000fe40000000000 */
[----:B------:R-:W-:Y:S02]  /*11750*/  SEL R18, R18, RZ, P0 ;  /* 0x000000ff12127207 */ /* 0x000fe40000000000 */
[----:B------:R-:W-:Y:S01]  /*11760*/  LOP3.LUT R152, R7, R152, RZ, 0x3c, !PT ;  /* 0x0000009807987212 */ /* 0x000fe200078e3cff */
[----:B------:R-:W-:Y:S06]  /*11770*/  @!P1 BRA `(.L_x_10888) ;  /* 0x0000000000049947 */ /* 0x000fec0003800000 */
[----:B------:R-:W-:Y:S01]  /*11780*/  BPT.TRAP 0x1 ;  /* 0x000000040000795c */ /* 0x000fe20000300000 */
.L_x_10888:
[----:B------:R-:W-:Y:S01]  /*11790*/  IMAD R10, R18, 0x8, R16 ;  /* 0x00000008120a7824 */ /* 0x000fe200078e0210 */
[----:B------:R-:W-:-:S04]  /*117a0*/  SHF.L.U32 R11, R152, 0x1f, RZ ;  /* 0x0000001f980b7819 */ /* 0x000fc800000006ff */
[----:B------:R0:W1:Y:S01]  /*117b0*/  SYNCS.PHASECHK.TRANS64.TRYWAIT P0, [R10+URZ+0x19c30], R11 ;  /* 0x019c300b0a0075a7 */ /* 0x000062000800017f */
[----:B------:R-:W-:Y:S05]  /*117c0*/  @!P1 BRA `(.L_x_10889) ;  /* 0x0000000000049947 */ /* 0x000fea0003800000 */
[----:B------:R-:W-:Y:S01]  /*117d0*/  BPT.TRAP 0x1 ;  /* 0x000000040000795c */ /* 0x000fe20000300000 */
.L_x_10889:
[----:B------:R-:W-:Y:S01]  /*117e0*/  BSSY B1, `(.L_x_10890) ;  /* 0x0000006000017945 */ /* 0x000fe20003800000 */
[----:B------:R-:W-:Y:S02]  /*117f0*/  IMAD R24, R18, 0x300, R21 ;  /* 0x0000030012187824 */ /* 0x000fe400078e0215 */
[----:B------:R-:W-:Y:S01]  /*11800*/  IMAD.MOV.U32 R25, RZ, RZ, -0x3ffffff0 ;  /* 0xc0000010ff197424 */ /* 0x000fe200078e00ff */
[----:B-1----:R-:W-:Y:S06]  /*11810*/  @P0 BRA `(.L_x_10891) ;  /* 0x0000000000080947 */ /* 0x002fec0003800000 */
[----:B------:R-:W1:Y:S02]  /*11820*/  SYNCS.PHASECHK.TRANS64.TRYWAIT P0, [R10+URZ+0x19c30], R11 ;  /* 0x019c300b0a0075a7 */ /* 0x000e64000800017f */
[----:B-1----:R-:W-:Y:S05]  /*11830*/  @!P0 BRA `(.L_x_10892) ;  /* 0x000000e4004c8947 */ /* 0x002fea0003800000 */
.L_x_10891:
[----:B------:R-:W-:Y:S05]  /*11840*/  BSYNC B1 ;  /* 0x0000000000017941 */ /* 0x000fea0003800000 */
.L_x_10890:
        /* <DEDUP_REMOVED lines=28> */
.L_x_10893:
[----:B------:R-:W-:Y:S01]  /*11a10*/  SHF.L.U32 R7, R7, 0x1f, RZ ;  /* 0x0000001f07077819 */ /* 0x000fe200000006ff */
[----:B------:R-:W-:-:S04]  /*11a20*/  IMAD R14, R6, 0x8, R16 ;  /* 0x00000008060e7824 */ /* 0x000fc800078e0210 */
[----:B------:R0:W1:Y:S01]  /*11a30*/  SYNCS.PHASECHK.TRANS64.TRYWAIT P0, [R14+URZ+0x19c50], R7 ;  /* 0x019c50070e0075a7 */ /* 0x000062000800017f */
[----:B------:R-:W-:Y:S05]  /*11a40*/  @!P1 BRA `(.L_x_10894) ;  /* 0x0000000000049947 */ /* 0x000fea0003800000 */
[----:B------:R-:W-:Y:S01]  /*11a50*/  BPT.TRAP 0x1 ;  /* 0x000000040000795c */ /* 0x000fe20000300000 */
.L_x_10894:
[----:B------:R-:W-:Y:S04]  /*11a60*/  BSSY B1, `(.L_x_10895) ;  /* 0x0000004000017945 */ /* 0x000fe80003800000 */
[----:B-1----:R-:W-:Y:S05]  /*11a70*/  @P0 BRA `(.L_x_10896) ;  /* 0x0000000000080947 */ /* 0x002fea0003800000 */
[----:B------:R-:W1:Y:S02]  /*11a80*/  SYNCS.PHASECHK.TRANS64.TRYWAIT P0, [R14+URZ+0x19c50], R7 ;  /* 0x019c50070e0075a7 */ /* 0x000e64000800017f */
[----:B-1----:R-:W-:Y:S05]  /*11a90*/  @!P0 BRA `(.L_x_10897) ;  /* 0x000000e000c88947 */ /* 0x002fea0003800000 */
.L_x_10896:
[----:B------:R-:W-:Y:S05]  /*11aa0*/  BSYNC B1 ;  /* 0x0000000000017941 */ /* 0x000fea0003800000 */
.L_x_10895:
        /* <DEDUP_REMOVED lines=8> */
[----:B------:R-:W-:Y:S01]  /*11b30*/  FMUL.FTZ R39, R2, R43 ;  /* 0x0000002b02277220 */ /* 0x000fe20000410000 */
[----:B------:R-:W-:Y:S01]  /*11b40*/  LOP3.LUT R7, R7, 0x3fff, RZ, 0xc0, !PT ;  /* 0x00003fff07077812 */ /* 0x000fe200078ec0ff */
[----:B------:R-:W-:Y:S03]  /*11b50*/  MUFU.TANH R20, R20 ;  /* 0x0000001400147308 */ /* 0x000fe60000002400 */
[----:B------:R-:W-:-:S05]  /*11b60*/  LOP3.LUT R7, R7, 0x10000, RZ, 0xfc, !PT ;  /* 0x0001000007077812 */ /* 0x000fca00078efcff */
[----:B------:R-:W-:Y:S01]  /*11b70*/  IMAD R6, R6, 0x300, R7 ;  /* 0x0000030006067824 */ /* 0x000fe200078e0207 */
[----:B------:R-:W-:Y:S01]  /*11b80*/  MUFU.TANH R27, R27 ;  /* 0x0000001b001b7308 */ /* 0x000fe20000002400 */
[----:B------:R-:W-:Y:S02]  /*11b90*/  IMAD.MOV.U32 R7, RZ, RZ, 0x40000040 ;  /* 0x40000040ff077424 */ /* 0x000fe400078e00ff */
[C---:B------:R-:W-:Y:S01]  /*11ba0*/  VIADD R10, R6.reuse, 0x2 ;  /* 0x00000002060a7836 */ /* 0x040fe20000000000 */
[----:B------:R-:W-:Y:S02]  /*11bb0*/  R2UR UR6, R6 ;  /* 0x00000000060672ca */ /* 0x000fe400000e0000 */
        /* <DEDUP_REMOVED lines=13> */
[----:B------:R-:W-:Y:S01]  /*11c90*/  QGMMA.64x96x32.F32.E4M3.E4M3 R88, R148, gdesc[UR4], R88, gsb0 ;  /* 0x0160000494587df3 */ /* 0x000fe20008000858 */
[----:B------:R-:W-:Y:S01]  /*11ca0*/  R2UR UR6, R10 ;  /* 0x000000000a0672ca */ /* 0x000fe200000e0000 */
[----:B------:R-:W-:Y:S01]  /*11cb0*/  VIADD R10, R6, 0x4 ;  /* 0x00000004060a7836 */ /* 0x000fe20000000000 */
[----:B------:R-:W-:Y:S01]  /*11cc0*/  R2UR UR7, R11 ;  /* 0x000000000b0772ca */ /* 0x000fe200000e0000 */
[----:B------:R-:W-:Y:S01]  /*11cd0*/  IMAD.MOV.U32 R11, RZ, RZ, 0x40000040 ;  /* 0x40000040ff0b7424 */ /* 0x000fe200078e00ff */
        /* <DEDUP_REMOVED lines=73> */
[----:B------:R-:W-:Y:S01]  /*12170*/  FMUL.FTZ R63, R2, R65 ;  /* 0x00000041023f7220 */ /* 0x000fe20000410000 */
[----:B0-----:R-:W-:-:S02]  /*12180*/  LOP3.LUT R151, R151, 0x7f, RZ, 0xc0, !PT ;  /* 0x0000007f97977812 */ /* 0x001fc400078ec0ff */
[----:B------:R-:W-:Y:S02]  /*12190*/  FMNMX.FTZ R43, R24, R43, !PT ;  /* 0x0000002b182b7209 */ /* 0x000fe40007810000 */
[----:B------:R-:W0:Y:S01]  /*121a0*/  MUFU.TANH R26, R26 ;  /* 0x0000001a001a7308 */ /* 0x000e220000002400 */
[----:B--2---:R-:W-:Y:S02]  /*121b0*/  FMNMX.FTZ R42, R11, R12, !PT ;  /* 0x0000000c0b2a7209 */ /* 0x004fe40007810000 */
[----:B------:R-:W-:Y:S02]  /*121c0*/  ISETP.NE.AND P0, PT, R151, RZ, PT ;  /* 0x000000ff9700720c */ /* 0x000fe40003f05270 */
[----:B------:R-:W-:-:S03]  /*121d0*/  FMNMX.FTZ R42, R20, R42, !PT ;  /* 0x0000002a142a7209 */ /* 0x000fc60007810000 */
[----:B------:R-:W1:Y:S01]  /*121e0*/  MUFU.TANH R29, R29 ;  /* 0x0000001d001d7308 */ /* 0x000e620000002400 */
[----:B---3--:R-:W-:-:S04]  /*121f0*/  FMNMX.FTZ R43, R25, R43, !PT ;  /* 0x0000002b192b7209 */ /* 0x008fc80007810000 */
        /* <DEDUP_REMOVED lines=23> */
[----:B------:R-:W-:Y:S02]  /*12370*/  FMNMX.FTZ R42, R44, R42, !PT ;  /* 0x0000002a2c2a7209 */ /* 0x000fe40007810000 */
[----:B-1----:R-:W-:Y:S01]  /*12380*/  FMNMX.FTZ R43, R41, R43, !PT ;  /* 0x0000002b292b7209 */ /* 0x002fe20007810000 */
[----:B------:R-:W-:-:S04]  /*12390*/  WARPGROUP.DEPBAR.LE gsb0, 0x0 ;  /* 0x00008000000079c5 */ /* 0x000fc80000010000 */
[----:B------:R-:W1:Y:S01]  /*123a0*/  MUFU.TANH R49, R49 ;  /* 0x0000003100317308 */ /* 0x000e620000002400 */
[----:B--2---:R-:W-:Y:S01]  /*123b0*/  FMNMX.FTZ R42, R45, R42, !PT ;  /* 0x0000002a2d2a7209 */ /* 0x004fe20007810000 */
[----:B------:R-:W-:Y:S01]  /*123c0*/  WARPGROUP.ARRIVE ;  /* 0x00000000000079c5 */ /* 0x000fe20000000000 */
[----:B------:R-:W-:Y:S02]  /*123d0*/  FMNMX.FTZ R43, R46, R43, !PT ;  /* 0x0000002b2e2b7209 */ /* 0x000fe40007810000 */
[----:B------:R-:W-:-:S03]  /*123e0*/  FMNMX.FTZ R42, R48, R42, !PT ;  /* 0x0000002a302a7209 */ /* 0x000fc60007810000 */
[----:B------:R-:W2:Y:S01]  /*123f0*/  MUFU.TANH R51, R51 ;  /* 0x0000003300337308 */ /* 0x000ea20000002400 */
[----:B0-----:R-:W-:Y:S01]  /*12400*/  FMNMX.FTZ R43, R47, R43, !PT ;  /* 0x0000002b2f2b7209 */ /* 0x001fe20007810000 */
[----:B------:R-:W-:Y:S03]  /*12410*/  QGMMA.64x96x32.F32.E4M3.E4M3 R88, R140, gdesc[UR4], R88, gsb0 ;  /* 0x016000048c587df3 */ /* 0x000fe60008000858 */
        /* <DEDUP_REMOVED lines=72> */
[----:B-1----:R-:W-:Y:S01]  /*128a0*/  FMNMX.FTZ R65, R65, R43, !PT ;  /* 0x0000002b41417209 */ /* 0x002fe20007810000 */
[----:B------:R-:W-:-:S04]  /*128b0*/  IMAD.MOV.U32 R43, RZ, RZ, 0x40000040 ;  /* 0x40000040ff2b7424 */ /* 0x000fc800078e00ff */
[----:B------:R-:W1:Y:S01]  /*128c0*/  SHFL.BFLY PT, R140, R65, 0x1, 0x1f ;  /* 0x0c201f00418c7f89 */ /* 0x000e6200000e0000 */
[----:B------:R-:W-:Y:S02]  /*128d0*/  R2UR UR7, R43 ;  /* 0x000000002b0772ca */ /* 0x000fe400000e0000 */
[----:B0-----:R-:W-:Y:S01]  /*128e0*/  FMNMX.FTZ R87, R87, R42, !PT ;  /* 0x0000002a57577209 */ /* 0x001fe20007810000 */
[----:B------:R-:W-:-:S04]  /*128f0*/  VIADD R42, R6, 0x6 ;  /* 0x00000006062a7836 */ /* 0x000fc80000000000 */
[----:B------:R-:W0:Y:S01]  /*12900*/  SHFL.BFLY PT, R6, R87, 0x1, 0x1f ;  /* 0x0c201f0057067f89 */ /* 0x000e2200000e0000 */
[----:B------:R-:W-:Y:S01]  /*12910*/  R2UR UR6, R42 ;  /* 0x000000002a0672ca */ /* 0x000fe200000e0000 */
[----:B------:R-:W-:Y:S01]  /*12920*/  IMAD.U32 R42, RZ, RZ, UR36 ;  /* 0x00000024ff2a7e24 */ /* 0x000fe2000f8e00ff */
[----:B-1----:R-:W-:-:S11]  /*12930*/  FMNMX.FTZ R65, R65, R140, !PT ;  /* 0x0000008c41417209 */ /* 0x002fd60007810000 */
[----:B------:R-:W-:Y:S01]  /*12940*/  QGMMA.64x96x32.F32.E4M3.E4M3 R88, R136, gdesc[UR4], R88, gsb0 ;  /* 0x0160000488587df3 */ /* 0x000fe20008000858 */
[----:B0-----:R-:W-:Y:S01]  /*12950*/  FMNMX.FTZ R43, R87, R6, !PT ;  /* 0x00000006572b7209 */ /* 0x001fe20007810000 */
[----:B------:R-:W-:-:S04]  /*12960*/  FADD.FTZ R6, -R65, R13 ;  /* 0x0000000d41067221 */ /* 0x000fc80000010100 */
[----:B------:R-:W-:Y:S01]  /*12970*/  FMUL.FTZ R6, R6, R42 ;  /* 0x0000002a06067220 */ /* 0x000fe20000410000 */
[----:B------:R-:W-:-:S01]  /*12980*/  FADD.FTZ R13, -R43, R12 ;  /* 0x0000000c2b0d7221 */ /* 0x000fc20000010100 */
[-C--:B------:R-:W-:Y:S02]  /*12990*/  FFMA.FTZ R87, R43, R42.reuse, -8 ;  /* 0xc10000002b577423 */ /* 0x080fe4000001002a */
[----:B------:R0:W-:Y:S02]  /*129a0*/  MUFU.EX2 R12, R6 ;  /* 0x00000006000c7308 */ /* 0x0001e40000000800 */
[----:B------:R-:W-:-:S01]  /*129b0*/  FFMA.FTZ R11, R11, R42, -R87 ;  /* 0x0000002a0b0b7223 */ /* 0x000fc20000010857 */
[-CC-:B------:R-:W-:Y:S01]  /*129c0*/  FFMA.FTZ R20, R20, R42.reuse, -R87.reuse ;  /* 0x0000002a14147223 */ /* 0x180fe20000010857 */
[----:B------:R-:W-:-:S01]  /*129d0*/  FFMA.FTZ R26, R26, R42, -R87 ;  /* 0x0000002a1a1a7223 */ /* 0x000fc20000010857 */
[-CC-:B------:R-:W-:Y:S01]  /*129e0*/  FFMA.FTZ R27, R27, R42.reuse, -R87.reuse ;  /* 0x0000002a1b1b7223 */ /* 0x180fe20000010857 */
[----:B------:R-:W-:-:S01]  /*129f0*/  FFMA.FTZ R30, R30, R42, -R87 ;  /* 0x0000002a1e1e7223 */ /* 0x000fc20000010857 */
[-CC-:B------:R-:W-:Y:S01]  /*12a00*/  FFMA.FTZ R31, R31, R42.reuse, -R87.reuse ;  /* 0x0000002a1f1f7223 */ /* 0x180fe20000010857 */
[----:B------:R-:W-:Y:S01]  /*12a10*/  MUFU.EX2 R11, R11 ;  /* 0x0000000b000b7308 */ /* 0x000fe20000000800 */
[-C--:B0-----:R-:W-:Y:S01]  /*12a20*/  FMUL.FTZ R6, R13, R42.reuse ;  /* 0x0000002a0d067220 */ /* 0x081fe20000410000 */
[-C--:B------:R-:W-:Y:S01]  /*12a30*/  FFMA.FTZ R13, R65, R42.reuse, -8 ;  /* 0xc1000000410d7423 */ /* 0x080fe2000001002a */
        /* <DEDUP_REMOVED lines=73> */
[----:B------:R-:W-:Y:S01]  /*12ed0*/  FFMA.FTZ R86, R86, R42, -R87 ;  /* 0x0000002a56567223 */ /* 0x000fe20000010857 */
[----:B------:R-:W-:-:S03]  /*12ee0*/  @!P0 IMAD R84, R18, 0x8, R16 ;  /* 0x0000000812548824 */ /* 0x000fc600078e0210 */
[----:B------:R-:W0:Y:S01]  /*12ef0*/  MUFU.EX2 R30, R30 ;  /* 0x0000001e001e7308 */ /* 0x000e220000000800 */
[----:B-1----:R-:W-:-:S01]  /*12f00*/  FADD.FTZ R0, R27, R0 ;  /* 0x000000001b007221 */ /* 0x002fc20000010000 */
[----:B------:R-:W-:Y:S01]  /*12f10*/  @!P0 VIADD R84, R84, 0x19c40 ;  /* 0x00019c4054548836 */ /* 0x000fe20000000000 */
[----:B------:R-:W-:-:S04]  /*12f20*/  WARPGROUP.DEPBAR.LE gsb0, 0x0 ;  /* 0x00008000000079c5 */ /* 0x000fc80000010000 */
[----:B------:R-:W-:Y:S01]  /*12f30*/  @!P0 PRMT R84, RZ, 0x654, R84 ;  /* 0x00000654ff548816 */ /* 0x000fe20000000054 */
[----:B------:R-:W1:Y:S01]  /*12f40*/  MUFU.EX2 R29, R29 ;  /* 0x0000001d001d7308 */ /* 0x000e620000000800 */
[----:B--2---:R-:W-:-:S02]  /*12f50*/  FADD.FTZ R3, R28, R3 ;  /* 0x000000031c037221 */ /* 0x004fc40000010000 */
[----:B------:R2:W-:Y:S05]  /*12f60*/  @!P0 SYNCS.ARRIVE.TRANS64.RED.A1T0 RZ, [R84+URZ], RZ ;  /* 0x000000ff54ff89a7 */ /* 0x0005ea000810043f */
        /* <DEDUP_REMOVED lines=110> */
.L_x_10898:
        /* <DEDUP_REMOVED lines=104> */
.L_x_10887:
[----:B------:R-:W-:Y:S05]  /*13cd0*/  BSYNC B0 ;  /* 0x0000000000007941 */ /* 0x000fea0003800000 */
.L_x_10886:
[----:B------:R-:W-:Y:S06]  /*13ce0*/  BAR.ARV 0x8, 0x200 ;  /* 0x0208000000007b1d */ /* 0x000fec0000002000 */
[----:B------:R-:W-:Y:S05]  /*13cf0*/  @!P1 BRA `(.L_x_10900) ;  /* 0x0000000000049947 */ /* 0x000fea0003800000 */
[----:B------:R-:W-:Y:S01]  /*13d00*/  BPT.TRAP 0x1 ;  /* 0x000000040000795c */ /* 0x000fe20000300000 */
.L_x_10900:
[----:B------:R-:W-:Y:S01]  /*13d10*/  IMAD R10, R18, 0x8, R16 ;  /* 0x00000008120a7824 */ /* 0x000fe200078e0210 */
[----:B------:R-:W-:-:S04]  /*13d20*/  SHF.L.U32 R5, R152, 0x1f, RZ ;  /* 0x0000001f98057819 */ /* 0x000fc800000006ff */
[----:B------:R0:W1:Y:S01]  /*13d30*/  SYNCS.PHASECHK.TRANS64.TRYWAIT P0, [R10+URZ+0x19c50], R5 ;  /* 0x019c50050a0075a7 */ /* 0x000062000800017f */
[----:B------:R-:W-:Y:S05]  /*13d40*/  @!P1 BRA `(.L_x_10901) ;  /* 0x0000000000049947 */ /* 0x000fea0003800000 */
[----:B------:R-:W-:Y:S01]  /*13d50*/  BPT.TRAP 0x1 ;  /* 0x000000040000795c */ /* 0x000fe20000300000 */
.L_x_10901:
[----:B------:R-:W-:Y:S04]  /*13d60*/  BSSY B0, `(.L_x_10902) ;  /* 0x0000004000007945 */ /* 0x000fe80003800000 */
[----:B-1----:R-:W-:Y:S05]  /*13d70*/  @P0 BRA `(.L_x_10903) ;  /* 0x0000000000080947 */ /* 0x002fea0003800000 */
[----:B------:R-:W1:Y:S02]  /*13d80*/  SYNCS.PHASECHK.TRANS64.TRYWAIT P0, [R10+URZ+0x19c50], R5 ;  /* 0x019c50050a0075a7 */ /* 0x000e64000800017f */
[----:B-1----:R-:W-:Y:S05]  /*13d90*/  @!P0 BRA `(.L_x_10904) ;  /* 0x000000c0001c8947 */ /* 0x002fea0003800000 */
.L_x_10903:
[----:B------:R-:W-:Y:S05]  /*13da0*/  BSYNC B0 ;  /* 0x0000000000007941 */ /* 0x000fea0003800000 */
.L_x_10902:
        /* <DEDUP_REMOVED lines=41> */
[----:B------:R-:W-:-:S07]  /*14040*/  IMAD.MOV.U32 R3, RZ, RZ, RZ ;  /* 0x000000ffff037224 */ /* 0x000fce00078e00ff */
[----:B------:R-:W-:Y:S01]  /*14050*/  QGMMA.64x96x32.F32.E4M3.E4M3 R88, R144, gdesc[UR4], R88, gsb0 ;  /* 0x0160000490587df3 */ /* 0x000fe20008000858 */
[----:B------:R-:W-:Y:S01]  /*14060*/  R2UR UR6, R6 ;  /* 0x00000000060672ca */ /* 0x000fe200000e0000 */
[----:B---3--:R-:W-:Y:S01]  /*14070*/  FADD.FTZ R9, R9, R0 ;  /* 0x0000000009097221 */ /* 0x008fe20000010000 */
[----:B------:R-:W-:Y:S01]  /*14080*/  R2UR UR7, R7 ;  /* 0x00000000070772ca */ /* 0x000fe200000e0000 */
[----:B------:R-:W-:Y:S02]  /*14090*/  IMAD.MOV.U32 R7, RZ, RZ, RZ ;  /* 0x000000ffff077224 */ /* 0x000fe400078e00ff */
[----:B------:R-:W-:Y:S01]  /*140a0*/  IMAD.MOV.U32 R0, RZ, RZ, -0x800000 ;  /* 0xff800000ff007424 */ /* 0x000fe200078e00ff */
[----:B------:R-:W-:Y:S02]  /*140b0*/  WARPGROUP.DEPBAR.LE gsb0, 0x0 ;  /* 0x00008000000079c5 */ /* 0x000fe40000010000 */
[----:B------:R-:W-:-:S07]  /*140c0*/  WARPGROUP.ARRIVE ;  /* 0x00000000000079c5 */ /* 0x000fce0000000000 */
[----:B------:R-:W-:Y:S01]  /*140d0*/  QGMMA.64x96x32.F32.E4M3.E4M3 R88, R140, gdesc[UR4], R88, gsb0 ;  /* 0x016000048c587df3 */ /* 0x000fe20008000858 */
[----:B------:R-:W-:Y:S02]  /*140e0*/  R2UR UR6, R4 ;  /* 0x00000000040672ca */ /* 0x000fe400000e0000 */
[----:B------:R-:W-:Y:S01]  /*140f0*/  R2UR UR7, R5 ;  /* 0x00000000050772ca */ /* 0x000fe200000e0000 */
[----:B------:R-:W0:Y:S04]  /*14100*/  SHFL.BFLY PT, R4, R9, 0x1, 0x1f ;  /* 0x0c201f0009047f89 */ /* 0x000e2800000e0000 */
[----:B------:R-:W1:Y:S01]  /*14110*/  SHFL.BFLY PT, R5, R2, 0x1, 0x1f ;  /* 0x0c201f0002057f89 */ /* 0x000e6200000e0000 */
[----:B0-----:R-:W-:-:S01]  /*14120*/  FADD.FTZ R12, R9, R4 ;  /* 0x00000004090c7221 */ /* 0x001fc20000010000 */
[----:B-1----:R-:W-:-:S03]  /*14130*/  FADD.FTZ R11, R2, R5 ;  /* 0x00000005020b7221 */ /* 0x002fc60000010000 */
[----:B------:R-:W-:Y:S01]  /*14140*/  FMUL.FTZ R14, R12, 0.00390625 ;  /* 0x3b8000000c0e7820 */ /* 0x000fe20000410000 */
[----:B------:R-:W-:Y:S02]  /*14150*/  IMAD.MOV.U32 R2, RZ, RZ, -0x800000 ;  /* 0xff800000ff027424 */ /* 0x000fe400078e00ff */
[C---:B------:R-:W-:Y:S01]  /*14160*/  FMUL.FTZ R13, R11.reuse, 0.00390625 ;  /* 0x3b8000000b0d7820 */ /* 0x040fe20000410000 */
[----:B------:R-:W-:Y:S02]  /*14170*/  FSETP.NE.FTZ.AND P0, PT, R11, RZ, PT ;  /* 0x000000ff0b00720b */ /* 0x000fe40003f15000 */
[----:B------:R-:W-:Y:S02]  /*14180*/  FSETP.NE.FTZ.AND P3, PT, R14, RZ, PT ;  /* 0x000000ff0e00720b */ /* 0x000fe40003f75000 */
[----:B------:R-:W-:-:S09]  /*14190*/  FSETP.NE.FTZ.AND P2, PT, R13, RZ, PT ;  /* 0x000000ff0d00720b */ /* 0x000fd20003f55000 */
[----:B------:R-:W-:Y:S01]  /*141a0*/  @P0 MUFU.RCP R3, R11 ;  /* 0x0000000b00030308 */ /* 0x000fe20000001000 */
[----:B------:R-:W-:Y:S01]  /*141b0*/  FSETP.NE.FTZ.AND P0, PT, R12, RZ, PT ;  /* 0x000000ff0c00720b */ /* 0x000fe20003f15000 */
[C---:B------:R-:W-:Y:S02]  /*141c0*/  @P3 FMUL.FTZ R9, R42.reuse, 0.69314718246459960938 ;  /* 0x3f3172182a093820 */ /* 0x040fe40000410000 */
[----:B------:R-:W-:-:S04]  /*141d0*/  @P2 FMUL.FTZ R4, R42, 0.69314718246459960938 ;  /* 0x3f3172182a042820 */ /* 0x000fc80000410000 */
[----:B------:R-:W0:Y:S08]  /*141e0*/  @P2 MUFU.LG2 R5, R13 ;  /* 0x0000000d00052308 */ /* 0x000e300000000c00 */
[----:B------:R-:W1:Y:S08]  /*141f0*/  @P3 MUFU.LG2 R6, R14 ;  /* 0x0000000e00063308 */ /* 0x000e700000000c00 */
[----:B------:R-:W3:Y:S01]  /*14200*/  @P0 MUFU.RCP R7, R12 ;  /* 0x0000000c00070308 */ /* 0x000ee20000001000 */
[----:B0-----:R-:W-:-:S04]  /*14210*/  @P2 FMUL.FTZ R5, R5, 0.69314718246459960938 ;  /* 0x3f31721805052820 */ /* 0x001fc80000410000 */
[----:B------:R-:W-:Y:S01]  /*14220*/  @P2 FFMA.FTZ R0, R4, R65, R5 ;  /* 0x0000004104002223 */ /* 0x000fe20000010005 */
[----:B-1----:R-:W-:-:S04]  /*14230*/  @P3 FMUL.FTZ R6, R6, 0.69314718246459960938 ;  /* 0x3f31721806063820 */ /* 0x002fc80000410000 */
[----:B------:R-:W-:Y:S01]  /*14240*/  @P3 FFMA.FTZ R2, R9, R43, R6 ;  /* 0x0000002b09023223 */ /* 0x000fe20000010006 */
[----:B------:R-:W-:Y:S02]  /*14250*/  WARPGROUP.DEPBAR.LE gsb0, 0x0 ;  /* 0x00008000000079c5 */ /* 0x000fe40000010000 */
[----:B------:R-:W-:-:S06]  /*14260*/  WARPGROUP.ARRIVE ;  /* 0x00000000000079c5 */ /* 0x000fcc0000000000 */
[----:B------:R-:W-:Y:S01]  /*14270*/  QGMMA.64x96x32.F32.E4M3.E4M3 R88, R136, gdesc[UR4], R88, gsb0 ;  /* 0x0160000488587df3 */ /* 0x000fe20008000858 */
[-C--:B--2---:R-:W-:Y:S01]  /*14280*/  FMUL.FTZ R5, R3, R8.reuse ;  /* 0x0000000803057220 */ /* 0x084fe20000410000 */
[----:B---3--:R-:W-:Y:S01]  /*14290*/  FMUL.FTZ R13, R7, R8 ;  /* 0x00000008070d7220 */ /* 0x008fe20000410000 */
[----:B------:R-:W-:Y:S02]  /*142a0*/  WARPGROUP.DEPBAR.LE gsb0, 0x0 ;  /* 0x00008000000079c5 */ /* 0x000fe40000010000 */
[----:B------:R-:W-:Y:S05]  /*142b0*/  @!P1 BRA `(.L_x_10905) ;  /* 0x0000000000049947 */ /* 0x000fea0003800000 */
[----:B------:R-:W-:Y:S01]  /*142c0*/  BPT.TRAP 0x1 ;  /* 0x000000040000795c */ /* 0x000fe20000300000 */
.L_x_10905:
[----:B------:R-:W2:Y:S01]  /*142d0*/  LDL.LU R3, [R1+0x14] ;  /* 0x0000140001037983 */ /* 0x000ea20000300800 */
[----:B------:R-:W-:Y:S02]  /*142e0*/  VIADD R10, R10, 0x19c60 ;  /* 0x00019c600a0a7836 */ /* 0x000fe40000000000 */
[-C--:B------:R-:W-:Y:S01]  /*142f0*/  FMUL.FTZ R25, R88, R5.reuse ;  /* 0x0000000558197220 */ /* 0x080fe20000410000 */
[-C--:B------:R-:W-:Y:S01]  /*14300*/  FMUL.FTZ R26, R93, R5.reuse ;  /* 0x000000055d1a7220 */ /* 0x080fe20000410000 */
[----:B------:R-:W3:Y:S01]  /*14310*/  LDL.LU R12, [R1+0x50] ;  /* 0x00005000010c7983 */ /* 0x000ee20000300800 */
[----:B------:R-:W-:Y:S02]  /*14320*/  VIADD R18, R18, 0x1 ;  /* 0x0000000112127836 */ /* 0x000fe40000000000 */
[-C--:B------:R-:W-:Y:S01]  /*14330*/  FMUL.FTZ R27, R96, R5.reuse ;  /* 0x00000005601b7220 */ /* 0x080fe20000410000 */
[-C--:B------:R-:W-:Y:S02]  /*14340*/  FMUL.FTZ R32, R101, R5.reuse ;  /* 0x0000000565207220 */ /* 0x080fe40000410000 */
        /* <DEDUP_REMOVED lines=49> */
[-C--:B------:R-:W-:Y:S01]  /*14660*/  FMUL.FTZ R10, R89, R5.reuse ;  /* 0x00000005590a7220 */ /* 0x080fe20000410000 */
[----:B------:R-:W-:Y:S01]  /*14670*/  FMUL.FTZ R3, R108, R5 ;  /* 0x000000056c037220 */ /* 0x000fe20000410000 */
[----:B------:R-:W-:-:S04]  /*14680*/  SEL R5, RZ, 0x1, P1 ;  /* 0x00000001ff057807 */ /* 0x000fc80000800000 */
[----:B------:R-:W-:-:S07]  /*14690*/  LOP3.LUT R152, R152, R5, RZ, 0x3c, !PT ;  /* 0x0000000598987212 */ /* 0x000fce00078e3cff */
.L_x_10839:
        /* <DEDUP_REMOVED lines=8> */
[----:B------:R0:W1:Y:S02]  /*14720*/  LDS.128 R28, [R16+0x19cd0] ;  /* 0x019cd000101c7984 */ /* 0x0000640000000c00 */
[----:B------:R-:W-:Y:S06]  /*14730*/  BAR.ARV 0x4, 0x200 ;  /* 0x0108000000007b1d */ /* 0x000fec0000002000 */
[----:B--2---:R-:W-:-:S13]  /*14740*/  ISETP.NE.AND P1, PT, R92, RZ, PT ;  /* 0x000000ff5c00720c */ /* 0x004fda0003f25270 */
[----:B------:R-:W2:Y:S02]  /*14750*/  @!P1 LDC R92, c[0x0][0xad4] ;  /* 0x0002b500ff5c9b82 */ /* 0x000ea40000000800 */
[----:B--2---:R0:W-:Y:S01]  /*14760*/  @!P1 STL [R1+0x44], R92 ;  /* 0x0000445c01009387 */ /* 0x0041e20000100800 */
[----:B-1----:R-:W-:Y:S05]  /*14770*/  @P0 BRA `(.L_x_10907) ;  /* 0x0000002400f00947 */ /* 0x002fea0003800000 */
[----:B------:R-:W2:Y:S01]  /*14780*/  LDL.LU R13, [R1+0x3c] ;  /* 0x00003c00010d7983 */ /* 0x000ea20000300800 */
[----:B------:R-:W-:Y:S01]  /*14790*/  ULDC.64 UR4, c[0x4][0x70] ;  /* 0x01001c0000047ab9 */ /* 0x000fe20000000a00 */
[----:B------:R-:W-:Y:S02]  /*147a0*/  ULDC.64 UR6, c[0x0][0xc08] ;  /* 0x0003020000067ab9 */ /* 0x000fe40000000a00 */
[----:B------:R-:W3:Y:S04]  /*147b0*/  LDL.LU R5, [R1+0x54] ;  /* 0x0000540001057983 */ /* 0x000ee80000300800 */
[----:B0-----:R-:W4:Y:S01]  /*147c0*/  LDL R4, [R1+0x30] ;  /* 0x0000300001047983 */ /* 0x001f220000100800 */
[----:B------:R-:W0:Y:S01]  /*147d0*/  S2R R12, SR_TID.X ;  /* 0x00000000000c7919 */ /* 0x000e220000002100 */
[----:B------:R-:W-:Y:S01]  /*147e0*/  BAR.SYNC.DEFER_BLOCKING 0x1, 0x180 ;  /* 0x0046000000007b1d */ /* 0x000fe20000010000 */
[----:B--2---:R-:W-:-:S02]  /*147f0*/  IMAD.MOV.U32 R14, RZ, RZ, R13 ;  /* 0x000000ffff0e7224 */ /* 0x004fc400078e000d */
[----:B---3--:R-:W-:Y:S02]  /*14800*/  IMAD.MOV.U32 R15, RZ, RZ, R5 ;  /* 0x000000ffff0f7224 */ /* 0x008fe400078e0005 */
[----:B----4-:R-:W-:Y:S02]  /*14810*/  IMAD.MOV.U32 R13, RZ, RZ, R4 ;  /* 0x000000ffff0d7224 */ /* 0x010fe400078e0004 */
[----:B0-----:R-:W-:-:S05]  /*14820*/  IMAD.SHL.U32 R4, R12, 0x4, RZ ;  /* 0x000000040c047824 */ /* 0x001fca00078e00ff */
[----:B------:R-:W-:-:S04]  /*14830*/  LOP3.LUT R4, R4, 0xc, RZ, 0xc0, !PT ;  /* 0x0000000c04047812 */ /* 0x000fc800078ec0ff */
[----:B------:R-:W-:-:S05]  /*14840*/  IADD3 R4, P0, R4, UR4, RZ ;  /* 0x0000000404047c10 */ /* 0x000fca000ff1e0ff */
[----:B------:R-:W-:Y:S01]  /*14850*/  IMAD.X R5, RZ, RZ, UR5, P0 ;  /* 0x00000005ff057e24 */ /* 0x000fe200080e06ff */
[----:B------:R-:W-:-:S04]  /*14860*/  ULDC.64 UR4, c[0x0][0xc00] ;  /* 0x0003000000047ab9 */ /* 0x000fc80000000a00 */
[----:B-----5:R0:W2:Y:S01]  /*14870*/  LDG.E.CONSTANT R24, desc[UR40][R4.64] ;  /* 0x0000002804187981 */ /* 0x0200a2000c1e9900 */
[----:B------:R-:W-:Y:S01]  /*14880*/  LOP3.LUT P0, R12, R12, 0x3, RZ, 0xc0, !PT ;  /* 0x000000030c0c7812 */ /* 0x000fe2000780c0ff */
[----:B------:R-:W-:Y:S02]  /*14890*/  IMAD.MOV.U32 R35, RZ, RZ, R13 ;  /* 0x000000ffff237224 */ /* 0x000fe400078e000d */
        /* <DEDUP_REMOVED lines=73> */
[----:B------:R-:W-:Y:S01]  /*14d30*/  LOP3.LUT R3, R8, 0x180, RZ, 0xc0, !PT ;  /* 0x0000018008037812 */ /* 0x000fe200078ec0ff */
[----:B------:R-:W-:Y:S01]  /*14d40*/  IMAD.X R11, RZ, RZ, R13, P4 ;  /* 0x000000ffff0b7224 */ /* 0x000fe200020e060d */
[----:B------:R-:W-:Y:S02]  /*14d50*/  LOP3.LUT R4, R35, 0x180, RZ, 0xc0, !PT ;  /* 0x0000018023047812 */ /* 0x000fe400078ec0ff */
[----:B------:R-:W-:Y:S02]  /*14d60*/  SHF.R.U64 R3, R3, 0x3, RZ ;  /* 0x0000000303037819 */ /* 0x000fe400000012ff */
[----:B------:R-:W-:Y:S02]  /*14d70*/  LOP3.LUT R6, R85, 0x180, RZ, 0xc0, !PT ;  /* 0x0000018055067812 */ /* 0x000fe400078ec0ff */
[----:B------:R-:W-:-:S02]  /*14d80*/  LOP3.LUT R28, R93, 0x180, RZ, 0xc0, !PT ;  /* 0x000001805d1c7812 */ /* 0x000fc400078ec0ff */
[----:B------:R-:W-:Y:S02]  /*14d90*/  LOP3.LUT R10, R3, R8, RZ, 0x3c, !PT ;  /* 0x00000008030a7212 */ /* 0x000fe400078e3cff */
[----:B------:R-:W-:Y:S02]  /*14da0*/  SHF.R.U64 R4, R4, 0x3, RZ ;  /* 0x0000000304047819 */ /* 0x000fe400000012ff */
[----:B------:R-:W-:Y:S02]  /*14db0*/  SHF.R.U64 R6, R6, 0x3, RZ ;  /* 0x0000000306067819 */ /* 0x000fe400000012ff */
[----:B------:R-:W-:Y:S02]  /*14dc0*/  SHF.R.U64 R28, R28, 0x3, RZ ;  /* 0x000000031c1c7819 */ /* 0x000fe400000012ff */
[----:B------:R-:W-:Y:S02]  /*14dd0*/  MOV R86, R10 ;  /* 0x0000000a00567202 */ /* 0x000fe40000000f00 */
[----:B--2---:R0:W-:Y:S01]  /*14de0*/  SHFL.IDX PT, R11, R49, R24, 0x1c1f ;  /* 0x001c1f18310b7589 */ /* 0x0041e200000e0000 */
[----:B------:R-:W-:Y:S01]  /*14df0*/  LOP3.LUT R8, R4, R35, RZ, 0x3c, !PT ;  /* 0x0000002304087212 */ /* 0x000fe200078e3cff */
[--C-:B------:R-:W-:Y:S01]  /*14e00*/  IMAD.X R9, RZ, RZ, R13.reuse, P3 ;  /* 0x000000ffff097224 */ /* 0x100fe200018e060d */
[----:B------:R-:W-:Y:S01]  /*14e10*/  LOP3.LUT R6, R6, R85, RZ, 0x3c, !PT ;  /* 0x0000005506067212 */ /* 0x000fe200078e3cff */
[--C-:B------:R-:W-:Y:S01]  /*14e20*/  IMAD.X R7, RZ, RZ, R13.reuse, P2 ;  /* 0x000000ffff077224 */ /* 0x100fe200010e060d */
[----:B------:R-:W-:Y:S01]  /*14e30*/  LOP3.LUT R4, R28, R93, RZ, 0x3c, !PT ;  /* 0x0000005d1c047212 */ /* 0x000fe200078e3cff */
[--C-:B------:R-:W-:Y:S01]  /*14e40*/  IMAD.X R5, RZ, RZ, R13.reuse, P1 ;  /* 0x000000ffff057224 */ /* 0x100fe200008e060d */
[----:B0-----:R-:W-:Y:S01]  /*14e50*/  LOP3.LUT R49, R24, 0x2, RZ, 0x3c, !PT ;  /* 0x0000000218317812 */ /* 0x001fe200078e3cff */
[----:B------:R-:W-:Y:S01]  /*14e60*/  IMAD.X R15, RZ, RZ, R13, P5 ;  /* 0x000000ffff0f7224 */ /* 0x000fe200028e060d */
[----:B------:R-:W-:Y:S01]  /*14e70*/  SHFL.IDX PT, R41, R41, R24, 0x1c1f ;  /* 0x001c1f1829297589 */ /* 0x000fe200000e0000 */
[----:B------:R-:W-:-:S02]  /*14e80*/  MOV R28, R8 ;  /* 0x00000008001c7202 */ /* 0x000fc40000000f00 */
[----:B------:R-:W-:Y:S01]  /*14e90*/  MOV R84, R6 ;  /* 0x0000000600547202 */ /* 0x000fe20000000f00 */
[----:B------:R-:W0:Y:S01]  /*14ea0*/  SHFL.IDX PT, R48, R25, R49, 0x1c1f ;  /* 0x001c1f3119307589 */ /* 0x000e2200000e0000 */
[----:B------:R-:W-:-:S03]  /*14eb0*/  MOV R85, R4 ;  /* 0x0000000400557202 */ /* 0x000fc60000000f00 */
[----:B------:R-:W-:Y:S01]  /*14ec0*/  SHFL.IDX PT, R43, R43, R24, 0x1c1f ;  /* 0x001c1f182b2b7589 */ /* 0x000fe200000e0000 */
[----:B------:R-:W-:-:S03]  /*14ed0*/  MOV R3, R12 ;  /* 0x0000000c00037202 */ /* 0x000fc60000000f00 */
[----:B------:R-:W1:Y:S01]  /*14ee0*/  SHFL.IDX PT, R26, R26, R49, 0x1c1f ;  /* 0x001c1f311a1a7589 */ /* 0x000e6200000e0000 */
        /* <DEDUP_REMOVED lines=24> */
[----:B------:R-:W3:Y:S04]  /*15070*/  SHFL.IDX PT, R52, R45, R49, 0x1c1f ;  /* 0x001c1f312d347589 */ /* 0x000ee800000e0000 */
[----:B------:R-:W4:Y:S04]  /*15080*/  SHFL.IDX PT, R64, R111, R49, 0x1c1f ;  /* 0x001c1f316f407589 */ /* 0x000f2800000e0000 */
[----:B------:R-:W4:Y:S04]  /*15090*/  SHFL.IDX PT, R32, R32, R49, 0x1c1f ;  /* 0x001c1f3120207589 */ /* 0x000f2800000e0000 */
[----:B------:R-:W-:Y:S04]  /*150a0*/  SHFL.IDX PT, R65, R36, R49, 0x1c1f ;  /* 0x001c1f3124417589 */ /* 0x000fe800000e0000 */
[----:B------:R-:W4:Y:S04]  /*150b0*/  SHFL.IDX PT, R56, R44, R49, 0x1c1f ;  /* 0x001c1f312c387589 */ /* 0x000f2800000e0000 */
[----:B------:R0:W-:Y:S04]  /*150c0*/  SHFL.IDX PT, R83, R40, R49, 0x1c1f ;  /* 0x001c1f3128537589 */ /* 0x0001e800000e0000 */
[----:B------:R3:W4:Y:S04]  /*150d0*/  SHFL.IDX PT, R24, R46, R49, 0x1c1f ;  /* 0x001c1f312e187589 */ /* 0x00072800000e0000 */
        /* <DEDUP_REMOVED lines=9> */
[----:B------:R-:W4:Y:S04]  /*15170*/  SHFL.IDX PT, R119, R119, R49, 0x1c1f ;  /* 0x001c1f3177777589 */ /* 0x000f2800000e0000 */
        /* <DEDUP_REMOVED lines=8> */
[----:B---3--:R-:W-:Y:S02]  /*15200*/  SEL R46, R54, R67, P0 ;  /* 0x00000043362e7207 */ /* 0x008fe40000000000 */
[----:B------:R-:W-:-:S02]  /*15210*/  SEL R45, R69, R52, P0 ;  /* 0x00000034452d7207 */ /* 0x000fc40000000000 */
[----:B------:R-:W-:Y:S02]  /*15220*/  SEL R47, R52, R69, P0 ;  /* 0x00000045342f7207 */ /* 0x000fe40000000000 */
        /* <DEDUP_REMOVED lines=40> */
[----:B------:R-:W-:-:S02]  /*154b0*/  F2FP.BF16.F32.PACK_AB R8, R49, R48 ;  /* 0x000000303108723e */ /* 0x000fc400000010ff */
[----:B------:R-:W-:Y:S02]  /*154c0*/  F2FP.BF16.F32.PACK_AB R9, R53, R52 ;  /* 0x000000343509723e */ /* 0x000fe400000010ff */
[----:B------:R-:W-:Y:S02]  /*154d0*/  F2FP.BF16.F32.PACK_AB R10, R51, R50 ;  /* 0x00000032330a723e */ /* 0x000fe400000010ff */
[----:B------:R-:W-:Y:S02]  /*154e0*/  F2FP.BF16.F32.PACK_AB R11, R55, R54 ;  /* 0x00000036370b723e */ /* 0x000fe400000010ff */
[----:B------:R-:W-:Y:S02]  /*154f0*/  SEL R72, R74, R13, P0 ;  /* 0x0000000d4a487207 */ /* 0x000fe40000000000 */
[----:B------:R-:W-:Y:S01]  /*15500*/  SEL R74, R13, R74, P0 ;  /* 0x0000004a0d4a7207 */ /* 0x000fe20000000000 */
[----:B------:R-:W-:Y:S01]  /*15510*/  STSM.16.M88.4 [R3], R4 ;  /* 0x0000000403007844 */ /* 0x000fe20000000200 */
[----:B------:R-:W-:-:S02]  /*15520*/  SEL R37, R91, R134, P0 ;  /* 0x000000865b257207 */ /* 0x000fc40000000000 */
[----:B------:R-:W-:Y:S01]  /*15530*/  SEL R39, R134, R91, P0 ;  /* 0x0000005b86277207 */ /* 0x000fe20000000000 */
        /* <DEDUP_REMOVED lines=12> */
[----:B0-----:R-:W-:Y:S02]  /*15600*/  F2FP.BF16.F32.PACK_AB R35, R79, R78 ;  /* 0x0000004e4f23723e */ /* 0x001fe400000010ff */
        /* <DEDUP_REMOVED lines=46> */
[----:B------:R-:W-:Y:S02]  /*158f0*/  IMAD.IADD R25, R95, 0x1, R94 ;  /* 0x000000015f197824 */ /* 0x000fe400078e025e */
        /* <DEDUP_REMOVED lines=28> */
.L_x_10908:
[----:B------:R-:W2:Y:S01]  /*15ac0*/  LDL R9, [R1+0x84] ;  /* 0x0000840001097983 */ /* 0x000ea20000100800 */
[----:B------:R-:W0:Y:S03]  /*15ad0*/  S2R R4, SR_TID.X ;  /* 0x0000000000047919 */ /* 0x000e260000002100 */
[----:B------:R-:W-:Y:S04]  /*15ae0*/  SHFL.IDX PT, R5, R15, RZ, 0x1c1f ;  /* 0x001c1fff0f057589 */ /* 0x000fe800000e0000 */
[----:B------:R-:W-:Y:S04]  /*15af0*/  SHFL.IDX PT, R6, R14, 0x1, 0x1c1f ;  /* 0x003c1f000e067f89 */ /* 0x000fe800000e0000 */
[----:B------:R-:W-:Y:S01]  /*15b00*/  SHFL.IDX PT, R7, R15, 0x1, 0x1c1f ;  /* 0x003c1f000f077f89 */ /* 0x000fe200000e0000 */
[----:B0-----:R-:W-:-:S05]  /*15b10*/  VIADD R10, R4, 0xffffff80 ;  /* 0xffffff80040a7836 */ /* 0x001fca0000000000 */
[----:B------:R-:W-:-:S04]  /*15b20*/  SHF.R.S32.HI R8, RZ, 0x1f, R10 ;  /* 0x0000001fff087819 */ /* 0x000fc8000001140a */
[----:B------:R-:W-:-:S04]  /*15b30*/  LEA.HI R8, R8, R10, RZ, 0x7 ;  /* 0x0000000a08087211 */ /* 0x000fc800078f38ff */
[----:B------:R-:W-:Y:S01]  /*15b40*/  LOP3.LUT R8, R8, 0xffffff80, RZ, 0xc0, !PT ;  /* 0xffffff8008087812 */ /* 0x000fe200078ec0ff */
[----:B------:R-:W0:Y:S04]  /*15b50*/  SHFL.IDX PT, R4, R14, RZ, 0x1c1f ;  /* 0x001c1fff0e047589 */ /* 0x000e2800000e0000 */
[----:B------:R-:W-:Y:S02]  /*15b60*/  IMAD.IADD R8, R10, 0x1, -R8 ;  /* 0x000000010a087824 */ /* 0x000fe400078e0a08 */
[----:B-----5:R-:W-:-:S03]  /*15b70*/  IMAD R85, R27, R28, RZ ;  /* 0x0000001c1b557224 */ /* 0x020fc600078e02ff */
        /* <DEDUP_REMOVED lines=39> */
[C---:B------:R-:W-:Y:S01]  /*15df0*/  IMAD.IADD R46, R89.reuse, 0x1, R94 ;  /* 0x00000001592e7824 */ /* 0x040fe200078e025e */
        /* <DEDUP_REMOVED lines=21> */
[----:B0-----:R-:W-:Y:S01]  /*15f50*/  IMAD.IADD R20, R94, 0x1, R0 ;  /* 0x000000015e147824 */ /* 0x001fe200078e0200 */
        /* <DEDUP_REMOVED lines=10> */
[--C-:B------:R-:W-:Y:S02]  /*16000*/  IMAD.X R25, RZ, RZ, R21.reuse, P2 ;  /* 0x000000ffff197224 */ /* 0x100fe400010e0615 */
[--C-:B------:R-:W-:Y:S01]  /*16010*/  IMAD.X R33, RZ, RZ, R21.reuse, P3 ;  /* 0x000000ffff217224 */ /* 0x100fe200018e0615 */
[----:B------:R-:W5:Y:S01]  /*16020*/  LD.E.128 R8, desc[UR40][R8.64] ;  /* 0x0000002808087980 */ /* 0x000f62000c101d00 */
[----:B------:R-:W-:Y:S02]  /*16030*/  IMAD.X R37, RZ, RZ, R21, P5 ;  /* 0x000000ffff257224 */ /* 0x000fe400028e0615 */
[----:B------:R-:W-:Y:S01]  /*16040*/  IMAD.MOV.U32 R21, RZ, RZ, R20 ;  /* 0x000000ffff157224 */ /* 0x000fe200078e0014 */
[----:B---3--:R-:W-:Y:S01]  /*16050*/  @P4 SHF.R.U32.HI R21, RZ, R45, R0 ;  /* 0x0000002dff154219 */ /* 0x008fe20000011600 */
[----:B------:R-:W5:Y:S03]  /*16060*/  LD.E.128 R12, desc[UR40][R12.64] ;  /* 0x000000280c0c7980 */ /* 0x000f66000c101d00 */
[--C-:B------:R-:W-:Y:S01]  /*16070*/  SHF.R.S32.HI R0, RZ, 0x1f, R21.reuse ;  /* 0x0000001fff007819 */ /* 0x100fe20000011415 */
[----:B------:R-:W-:Y:S01]  /*16080*/  IMAD.MOV R43, RZ, RZ, -R21 ;  /* 0x000000ffff2b7224 */ /* 0x000fe200078e0a15 */
[----:B------:R-:W5:Y:S03]  /*16090*/  LD.E.128 R24, desc[UR40][R24.64] ;  /* 0x0000002818187980 */ /* 0x000f66000c101d00 */
[----:B------:R-:W-:Y:S01]  /*160a0*/  IMAD R0, R0, UR4, RZ ;  /* 0x0000000400007c24 */ /* 0x000fe2000f8e02ff */
[----:B------:R-:W5:Y:S01]  /*160b0*/  LD.E.128 R32, desc[UR40][R32.64] ;  /* 0x0000002820207980 */ /* 0x000f62000c101d00 */
[----:B------:R-:W-:-:S02]  /*160c0*/  IMAD R41, R28, R43, R20 ;  /* 0x0000002b1c297224 */ /* 0x000fc400078e0214 */
        /* <DEDUP_REMOVED lines=38> */
.L_x_10911:
[----:B------:R-:W-:Y:S05]  /*16330*/  BSYNC B1 ;  /* 0x0000000000017941 */ /* 0x000fea0003800000 */
.L_x_10910:
        /* <DEDUP_REMOVED lines=19> */
.L_x_10909:
[----:B------:R-:W2:Y:S01]  /*16470*/  LDL R98, [R1+0x24] ;  /* 0x0000240001627983 */ /* 0x000ea20000100800 */
[----:B0-----:R-:W0:Y:S01]  /*16480*/  @P4 LDC R0, c[0x0][0xbec] ;  /* 0x0002fb00ff004b82 */ /* 0x001e220000000800 */
[----:B------:R-:W-:Y:S01]  /*16490*/  ULDC.64 UR4, c[0x0][0xb08] ;  /* 0x0002c20000047ab9 */ /* 0x000fe20000000a00 */
[----:B------:R-:W-:Y:S01]  /*164a0*/  ULDC.64 UR6, c[0x0][0xb30] ;  /* 0x0002cc0000067ab9 */ /* 0x000fe20000000a00 */
[----:B------:R1:W5:Y:S01]  /*164b0*/  LDL R97, [R1+0x7c] ;  /* 0x00007c0001617983 */ /* 0x0003620000100800 */
[----:B------:R-:W-:Y:S02]  /*164c0*/  IMAD R86, R86, UR4, RZ ;  /* 0x0000000456567c24 */ /* 0x000fe4000f8e02ff */
[C---:B------:R-:W-:Y:S01]  /*164d0*/  IMAD.WIDE.U32 R4, R3.reuse, UR4, RZ ;  /* 0x0000000403047c25 */ /* 0x040fe2000f8e00ff */
[----:B------:R1:W5:Y:S01]  /*164e0*/  LDL R96, [R1+0x6c] ;  /* 0x00006c0001607983 */ /* 0x0003620000100800 */
[----:B------:R-:W3:Y:S02]  /*164f0*/  @P4 LDC R9, c[0x0][0xbf0] ;  /* 0x0002fc00ff094b82 */ /* 0x000ee40000000800 */
[----:B------:R-:W-:Y:S01]  /*16500*/  IMAD R3, R3, UR5, R86 ;  /* 0x0000000503037c24 */ /* 0x000fe2000f8e0256 */
[----:B------:R1:W5:Y:S01]  /*16510*/  LDL R95, [R1+0x78] ;  /* 0x00007800015f7983 */ /* 0x0003620000100800 */
[----:B------:R-:W-:-:S02]  /*16520*/  ULDC.64 UR4, c[0x0][0xb38] ;  /* 0x0002ce0000047ab9 */ /* 0x000fc40000000a00 */
[----:B------:R-:W-:Y:S01]  /*16530*/  IMAD.IADD R5, R5, 0x1, R3 ;  /* 0x0000000105057824 */ /* 0x000fe200078e0203 */
[----:B------:R1:W5:Y:S01]  /*16540*/  LDL R94, [R1+0x68] ;  /* 0x00006800015e7983 */ /* 0x0003620000100800 */
[----:B------:R-:W-:Y:S01]  /*16550*/  SHF.R.S32.HI R3, RZ, 0x1f, R84 ;  /* 0x0000001fff037819 */ /* 0x000fe20000011454 */
[C---:B------:R-:W-:Y:S02]  /*16560*/  IMAD.WIDE.U32 R4, R90.reuse, UR4, R4 ;  /* 0x000000045a047c25 */ /* 0x040fe4000f8e0004 */
[----:B------:R1:W5:Y:S02]  /*16570*/  LDL R93, [R1+0x74] ;  /* 0x00007400015d7983 */ /* 0x0003640000100800 */
[----:B------:R-:W-:Y:S02]  /*16580*/  IMAD R5, R90, UR5, R5 ;  /* 0x000000055a057c24 */ /* 0x000fe4000f8e0205 */
[----:B------:R1:W5:Y:S01]  /*16590*/  LDL R92, [R1+0x64] ;  /* 0x00006400015c7983 */ /* 0x0003620000100800 */
[----:B------:R-:W-:-:S02]  /*165a0*/  ULDC.64 UR4, c[0x0][0xb40] ;  /* 0x0002d00000047ab9 */ /* 0x000fc40000000a00 */
[----:B------:R-:W-:Y:S02]  /*165b0*/  IMAD R3, R3, UR4, RZ ;  /* 0x0000000403037c24 */ /* 0x000fe4000f8e02ff */
        /* <DEDUP_REMOVED lines=28> */
[----:B------:R1:W0:Y:S01]  /*16780*/  SHFL.IDX PT, R2, R28, RZ, 0x1c1f ;  /* 0x001c1fff1c027589 */ /* 0x00022200000e0000 */
[----:B------:R-:W-:Y:S02]  /*16790*/  BSSY B1, `(.L_x_10913) ;  /* 0x0000044000017945 */ /* 0x000fe40003800000 */
[----:B------:R1:W-:Y:S01]  /*167a0*/  SYNCS.ARRIVE.TRANS64.RED.A1T0 RZ, [R4+URZ], RZ ;  /* 0x000000ff04ff79a7 */ /* 0x0003e2000810043f */
[----:B------:R1:W3:Y:S01]  /*167b0*/  SHFL.IDX PT, R3, R32, RZ, 0x1c1f ;  /* 0x001c1fff20037589 */ /* 0x0002e200000e0000 */
[C---:B--2---:R-:W-:Y:S02]  /*167c0*/  VIADD R33, R98.reuse, 0x8 ;  /* 0x0000000862217836 */ /* 0x044fe40000000000 */
[----:B------:R-:W-:-:S02]  /*167d0*/  VIADD R35, R98, 0x10 ;  /* 0x0000001062237836 */ /* 0x000fc40000000000 */
[C---:B------:R-:W-:Y:S02]  /*167e0*/  VIADD R87, R98.reuse, 0x18 ;  /* 0x0000001862577836 */ /* 0x040fe40000000000 */
[C---:B------:R-:W-:Y:S02]  /*167f0*/  VIADD R89, R98.reuse, 0x20 ;  /* 0x0000002062597836 */ /* 0x040fe40000000000 */
[C---:B------:R-:W-:Y:S02]  /*16800*/  VIADD R91, R98.reuse, 0x28 ;  /* 0x00000028625b7836 */ /* 0x040fe40000000000 */
[C---:B------:R-:W-:Y:S02]  /*16810*/  VIADD R27, R98.reuse, 0x30 ;  /* 0x00000030621b7836 */ /* 0x040fe40000000000 */
[C---:B------:R-:W-:Y:S02]  /*16820*/  VIADD R25, R98.reuse, 0x38 ;  /* 0x0000003862197836 */ /* 0x040fe40000000000 */
        /* <DEDUP_REMOVED lines=23> */
[----:B------:R-:W-:Y:S01]  /*169a0*/  @!P1 ST.E.64 desc[UR40][R6.64], R42 ;  /* 0x0000002a06009985 */ /* 0x000fe2000c101b28 */
        /* <DEDUP_REMOVED lines=10> */
[----:B------:R-:W-:Y:S01]  /*16a50*/  @!P4 ST.E.64 desc[UR40][R20.64], R56 ;  /* 0x000000381400c985 */ /* 0x000fe2000c101b28 */
[-C--:B------:R-:W-:Y:S02]  /*16a60*/  @!P2 LEA.HI.X R15, R91, R3.reuse, R90, 0x2, P6 ;  /* 0x000000035b0fa211 */ /* 0x080fe400030f145a */
[C---:B0-----:R-:W-:Y:S02]  /*16a70*/  @!P1 LEA R4, P4, R27.reuse, R2, 0x2 ;  /* 0x000000021b049211 */ /* 0x041fe400078810ff */
[----:B-----5:R-:W-:Y:S01]  /*16a80*/  ISETP.GE.AND P5, PT, R96, UR4, PT ;  /* 0x0000000460007c0c */ /* 0x020fe2000bfa6270 */
[----:B------:R0:W-:Y:S01]  /*16a90*/  @!P2 ST.E.64 desc[UR40][R14.64], R58 ;  /* 0x0000003a0e00a985 */ /* 0x0001e2000c101b28 */
[----:B------:R-:W-:Y:S02]  /*16aa0*/  @!P1 LEA.HI.X R5, R27, R3, R26, 0x2, P4 ;  /* 0x000000031b059211 */ /* 0x000fe400020f141a */
[----:B------:R-:W-:-:S02]  /*16ab0*/  ISETP.GE.AND P4, PT, R94, UR4, PT ;  /* 0x000000045e007c0c */ /* 0x000fc4000bf86270 */
[----:B------:R-:W-:Y:S01]  /*16ac0*/  ISETP.GE.AND P2, PT, R92, UR4, PT ;  /* 0x000000045c007c0c */ /* 0x000fe2000bf46270 */
[----:B------:R2:W-:Y:S01]  /*16ad0*/  @!P1 ST.E.64 desc[UR40][R4.64], R64 ;  /* 0x0000004004009985 */ /* 0x0005e2000c101b28 */
[-C--:B------:R-:W-:Y:S02]  /*16ae0*/  @!P0 LEA R10, P6, R25, R2.reuse, 0x2 ;  /* 0x00000002190a8211 */ /* 0x080fe400078c10ff */
[----:B------:R-:W-:Y:S02]  /*16af0*/  @!P3 LEA R6, P1, R9, R2, 0x2 ;  /* 0x000000020906b211 */ /* 0x000fe400078210ff */
[-C--:B------:R-:W-:Y:S02]  /*16b00*/  @!P0 LEA.HI.X R11, R25, R3.reuse, R24, 0x2, P6 ;  /* 0x00000003190b8211 */ /* 0x080fe400030f1418 */
[----:B------:R-:W-:-:S03]  /*16b10*/  @!P3 LEA.HI.X R7, R9, R3, R0, 0x2, P1 ;  /* 0x000000030907b211 */ /* 0x000fc600008f1400 */
[----:B------:R2:W-:Y:S01]  /*16b20*/  @!P0 ST.E.64 desc[UR40][R10.64], R66 ;  /* 0x000000420a008985 */ /* 0x0005e2000c101b28 */
[-C--:B-1----:R-:W-:Y:S02]  /*16b30*/  @!P5 LEA R12, P0, R96, R2.reuse, 0x2 ;  /* 0x00000002600cd211 */ /* 0x082fe400078010ff */
        /* <DEDUP_REMOVED lines=9> */
.L_x_10914:
[----:B------:R-:W-:Y:S05]  /*16bd0*/  BSYNC B1 ;  /* 0x0000000000017941 */ /* 0x000fea0003800000 */
.L_x_10913:
[----:B------:R-:W-:Y:S01]  /*16be0*/  ISETP.GE.AND P0, PT, R8, R85, PT ;  /* 0x000000550800720c */ /* 0x000fe20003f06270 */
        /* <DEDUP_REMOVED lines=9> */
[----:B--2---:R-:W-:-:S04]  /*16c80*/  @!P5 LEA R6, P0, R33, R2, 0x2 ;  /* 0x000000022106d211 */ /* 0x004fc800078010ff */
[-C--:B-1----:R-:W-:Y:S01]  /*16c90*/  @!P5 LEA.HI.X R7, R33, R3.reuse, R34, 0x2, P0 ;  /* 0x000000032107d211 */ /* 0x082fe200000f1422 */
[----:B------:R-:W-:Y:S01]  /*16ca0*/  @!P1 IMAD.WIDE R12, R98, 0x4, R2 ;  /* 0x00000004620c9825 */ /* 0x000fe200078e0202 */
[-C--:B------:R-:W-:Y:S02]  /*16cb0*/  @!P4 LEA R10, P0, R35, R2.reuse, 0x2 ;  /* 0x00000002230ac211 */ /* 0x080fe400078010ff */
[----:B------:R-:W-:Y:S02]  /*16cc0*/  @!P3 LEA R4, P6, R87, R2, 0x2 ;  /* 0x000000025704b211 */ /* 0x000fe400078c10ff */
[-C--:B------:R-:W-:Y:S01]  /*16cd0*/  @!P4 LEA.HI.X R11, R35, R3.reuse, R84, 0x2, P0 ;  /* 0x00000003230bc211 */ /* 0x080fe200000f1454 */
[----:B------:R0:W-:Y:S01]  /*16ce0*/  @!P1 ST.E.64 desc[UR40][R12.64], R44 ;  /* 0x0000002c0c009985 */ /* 0x0001e2000c101b28 */
[----:B------:R-:W-:Y:S02]  /*16cf0*/  ISETP.GE.AND P0, PT, R91, UR4, PT ;  /* 0x000000045b007c0c */ /* 0x000fe4000bf06270 */
[----:B------:R-:W-:Y:S01]  /*16d00*/  ISETP.GE.AND P1, PT, R27, UR4, PT ;  /* 0x000000041b007c0c */ /* 0x000fe2000bf26270 */
[----:B------:R1:W-:Y:S01]  /*16d10*/  @!P5 ST.E.64 desc[UR40][R6.64], R46 ;  /* 0x0000002e0600d985 */ /* 0x0003e2000c101b28 */
        /* <DEDUP_REMOVED lines=9> */
[----:B-----5:R-:W-:-:S02]  /*16db0*/  ISETP.GE.AND P3, PT, R96, UR4, PT ;  /* 0x0000000460007c0c */ /* 0x020fc4000bf66270 */
[-C--:B------:R-:W-:Y:S02]  /*16dc0*/  @!P0 LEA.HI.X R21, R91, R3.reuse, R90, 0x2, P6 ;  /* 0x000000035b158211 */ /* 0x080fe400030f145a */
[----:B------:R-:W-:Y:S02]  /*16dd0*/  ISETP.GE.AND P2, PT, R94, UR4, PT ;  /* 0x000000045e007c0c */ /* 0x000fe4000bf46270 */
[CC--:B------:R-:W-:Y:S01]  /*16de0*/  @!P1 LEA R32, P6, R27.reuse, R2.reuse, 0x2 ;  /* 0x000000021b209211 */ /* 0x0c0fe200078c10ff */
[----:B------:R3:W-:Y:S03]  /*16df0*/  @!P0 ST.E.64 desc[UR40][R20.64], R62 ;  /* 0x0000003e14008985 */ /* 0x0007e6000c101b28 */
[----:B------:R-:W-:Y:S02]  /*16e00*/  @!P1 LEA.HI.X R33, R27, R3, R26, 0x2, P6 ;  /* 0x000000031b219211 */ /* 0x000fe400030f141a */
[----:B0-----:R-:W-:-:S02]  /*16e10*/  @!P5 LEA R12, P6, R25, R2, 0x2 ;  /* 0x00000002190cd211 */ /* 0x001fc400078c10ff */
[-C--:B------:R-:W-:Y:S01]  /*16e20*/  @!P3 LEA R8, P0, R96, R2.reuse, 0x2 ;  /* 0x000000026008b211 */ /* 0x080fe200078010ff */
[----:B------:R3:W-:Y:S01]  /*16e30*/  @!P1 ST.E.64 desc[UR40][R32.64], R68 ;  /* 0x0000004420009985 */ /* 0x0007e2000c101b28 */
[-C--:B------:R-:W-:Y:S02]  /*16e40*/  @!P5 LEA.HI.X R13, R25, R3.reuse, R24, 0x2, P6 ;  /* 0x00000003190dd211 */ /* 0x080fe400030f1418 */
[CC--:B-1----:R-:W-:Y:S02]  /*16e50*/  @!P4 LEA R6, P6, R9.reuse, R2.reuse, 0x2 ;  /* 0x000000020906c211 */ /* 0x0c2fe400078c10ff */
[----:B--2---:R-:W-:Y:S01]  /*16e60*/  @!P2 LEA R10, P1, R94, R2, 0x2 ;  /* 0x000000025e0aa211 */ /* 0x004fe200078210ff */
[----:B------:R3:W-:Y:S01]  /*16e70*/  @!P5 ST.E.64 desc[UR40][R12.64], R70 ;  /* 0x000000460c00d985 */ /* 0x0007e2000c101b28 */
[-C--:B------:R-:W-:Y:S02]  /*16e80*/  @!P4 LEA.HI.X R7, R9, R3.reuse, R0, 0x2, P6 ;  /* 0x000000030907c211 */ /* 0x080fe400030f1400 */
[----:B------:R-:W-:-:S02]  /*16e90*/  @!P3 LEA.HI.X R9, R96, R3, R97, 0x2, P0 ;  /* 0x000000036009b211 */ /* 0x000fc400000f1461 */
[----:B------:R-:W-:Y:S01]  /*16ea0*/  @!P2 LEA.HI.X R11, R94, R3, R95, 0x2, P1 ;  /* 0x000000035e0ba211 */ /* 0x000fe200008f145f */
[----:B------:R3:W-:Y:S01]  /*16eb0*/  @!P4 ST.E.64 desc[UR40][R6.64], R76 ;  /* 0x0000004c0600c985 */ /* 0x0007e2000c101b28 */
[----:B------:R-:W-:-:S03]  /*16ec0*/  ISETP.GE.AND P0, PT, R92, UR4, PT ;  /* 0x000000045c007c0c */ /* 0x000fc6000bf06270 */
[----:B------:R3:W-:Y:S04]  /*16ed0*/  @!P3 ST.E.64 desc[UR40][R8.64], R78 ;  /* 0x0000004e0800b985 */ /* 0x0007e8000c101b28 */
[----:B------:R3:W-:Y:S06]  /*16ee0*/  @!P2 ST.E.64 desc[UR40][R10.64], R36 ;  /* 0x000000240a00a985 */ /* 0x0007ec000c101b28 */
[----:B------:R-:W-:Y:S05]  /*16ef0*/  @P0 BRA `(.L_x_10912) ;  /* 0x0000000800d00947 */ /* 0x000fea0003800000 */
[----:B------:R-:W-:-:S04]  /*16f00*/  LEA R2, P0, R92, R2, 0x2 ;  /* 0x000000025c027211 */ /* 0x000fc800078010ff */
[----:B------:R-:W-:-:S05]  /*16f10*/  LEA.HI.X R3, R92, R3, R93, 0x2, P0 ;  /* 0x000000035c037211 */ /* 0x000fca00000f145d */
[----:B------:R0:W-:Y:S01]  /*16f20*/  ST.E.64 desc[UR40][R2.64], R38 ;  /* 0x0000002602007985 */ /* 0x0001e2000c101b28 */
[----:B------:R-:W-:Y:S05]  /*16f30*/  BRA `(.L_x_10912) ;  /* 0x0000000800c07947 */ /* 0x000fea0003800000 */
.L_x_10907:
[----:B0-----:R-:W2:Y:S01]  /*16f40*/  LDL.LU R4, [R1+0x48] ;  /* 0x0000480001047983 */ /* 0x001ea20000300800 */
[----:B------:R-:W-:Y:S01]  /*16f50*/  ULDC.64 UR6, c[0x0][0xc08] ;  /* 0x0003020000067ab9 */ /* 0x000fe20000000a00 */
[----:B------:R-:W-:Y:S02]  /*16f60*/  ULDC.64 UR4, c[0x0][0xc00] ;  /* 0x0003000000047ab9 */ /* 0x000fe40000000a00 */
[----:B------:R-:W3:Y:S01]  /*16f70*/  LDL.LU R0, [R1+0x4c] ;  /* 0x00004c0001007983 */ /* 0x000ee20000300800 */
[----:B------:R-:W-:Y:S01]  /*16f80*/  ISETP.NE.U32.AND P1, PT, RZ, UR6, PT ;  /* 0x00000006ff007c0c */ /* 0x000fe2000bf25070 */
[----:B------:R-:W-:Y:S01]  /*16f90*/  IMAD.MOV.U32 R15, RZ, RZ, RZ ;  /* 0x000000ffff0f7224 */ /* 0x000fe200078e00ff */
[----:B------:R-:W-:Y:S01]  /*16fa0*/  ISETP.NE.U32.AND P0, PT, RZ, UR4, PT ;  /* 0x00000004ff007c0c */ /* 0x000fe2000bf05070 */
[----:B------:R-:W0:Y:S01]  /*16fb0*/  S2R R6, SR_TID.X ;  /* 0x0000000000067919 */ /* 0x000e220000002100 */
[----:B------:R-:W-:Y:S02]  /*16fc0*/  ISETP.NE.AND.EX P1, PT, RZ, UR7, PT, P1 ;  /* 0x00000007ff007c0c */ /* 0x000fe4000bf25310 */
[----:B------:R-:W-:-:S02]  /*16fd0*/  ISETP.NE.AND.EX P0, PT, RZ, UR5, PT, P0 ;  /* 0x00000005ff007c0c */ /* 0x000fc4000bf05300 */
[----:B--2---:R-:W-:-:S04]  /*16fe0*/  IADD3 R2, P2, R4, UR4, RZ ;  /* 0x0000000404027c10 */ /* 0x004fc8000ff5e0ff */
[----:B---3--:R-:W-:-:S05]  /*16ff0*/  IADD3.X R3, R0, UR5, RZ, P2, !PT ;  /* 0x0000000500037c10 */ /* 0x008fca00097fe4ff */
        /* <DEDUP_REMOVED lines=11> */
[----:B-1----:R-:W2:Y:S04]  /*170b0*/  LDG.E R5, desc[UR40][R2.64] ;  /* 0x0000002802057981 */ /* 0x002ea8000c1e1900 */
[----:B-----5:R-:W2:Y:S02]  /*170c0*/  LDG.E R0, desc[UR40][R2.64+0x4] ;  /* 0x0000042802007981 */ /* 0x020ea4000c1e1900 */
[----:B--2---:R-:W-:-:S07]  /*170d0*/  IMAD.IADD R0, R0, 0x1, -R5 ;  /* 0x0000000100007824 */ /* 0x004fce00078e0a05 */
.L_x_10915:
[----:B-1----:R-:W2:Y:S04]  /*170e0*/  LDL.LU R2, [R1+0x54] ;  /* 0x0000540001027983 */ /* 0x002ea80000300800 */
[----:B------:R-:W3:Y:S01]  /*170f0*/  LDL.LU R3, [R1+0x3c] ;  /* 0x00003c0001037983 */ /* 0x000ee20000300800 */
[----:B------:R-:W-:Y:S01]  /*17100*/  BSSY B1, `(.L_x_10916) ;  /* 0x0000038000017945 */ /* 0x000fe20003800000 */
[----:B-----5:R-:W-:Y:S02]  /*17110*/  SHF.R.S32.HI R20, RZ, 0x1f, R15 ;  /* 0x0000001fff147819 */ /* 0x020fe4000001140f */
[----:B--2---:R-:W-:Y:S02]  /*17120*/  SEL R24, R2, RZ, !P0 ;  /* 0x000000ff02187207 */ /* 0x004fe40004000000 */
[----:B---3--:R-:W-:Y:S01]  /*17130*/  SEL R25, R3, RZ, !P0 ;  /* 0x000000ff03197207 */ /* 0x008fe20004000000 */
[----:B------:R-:W-:Y:S06]  /*17140*/  @P3 BRA `(.L_x_10917) ;  /* 0x0000000000cc3947 */ /* 0x000fec0003800000 */
[----:B------:R-:W2:Y:S01]  /*17150*/  LDL R3, [R1+0x1c] ;  /* 0x00001c0001037983 */ /* 0x000ea20000100800 */
[----:B------:R-:W0:Y:S02]  /*17160*/  LDC R33, c[0x0][0xbe8] ;  /* 0x0002fa00ff217b82 */ /* 0x000e240000000800 */
[----:B0-----:R-:W-:Y:S01]  /*17170*/  IMAD R2, R0, R33, RZ ;  /* 0x0000002100027224 */ /* 0x001fe200078e02ff */
        /* <DEDUP_REMOVED lines=22> */
[----:B-----5:R-:W-:Y:S01]  /*172e0*/  @P0 SHF.R.U32.HI R21, RZ, R37, R14 ;  /* 0x00000025ff150219 */ /* 0x020fe2000001160e */
        /* <DEDUP_REMOVED lines=25> */
.L_x_10917:
[----:B------:R-:W-:Y:S05]  /*17480*/  BSYNC B1 ;  /* 0x0000000000017941 */ /* 0x000fea0003800000 */
.L_x_10916:
        /* <DEDUP_REMOVED lines=33> */
[----:B----4-:R-:W-:-:S04]  /*176a0*/  IMAD.IADD R8, R13, 0x1, R4 ;  /* 0x000000010d087824 */ /* 0x010fc800078e0204 */
        /* <DEDUP_REMOVED lines=39> */
.L_x_10919:
[----:B------:R-:W-:Y:S05]  /*17920*/  BSYNC B1 ;  /* 0x0000000000017941 */ /* 0x000fea0003800000 */
.L_x_10918:
        /* <DEDUP_REMOVED lines=17> */
.L_x_10912:
[----:B------:R-:W-:Y:S05]  /*17a40*/  BSYNC B0 ;  /* 0x0000000000007941 */ /* 0x000fea0003800000 */
.L_x_10906:
[----:B------:R-:W-:Y:S02]  /*17a50*/  ULDC UR4, c[0x0][0xc3c] ;  /* 0x00030f0000047ab9 */ /* 0x000fe40000000800 */
[----:B------:R-:W-:-:S13]  /*17a60*/  ISETP.GE.AND P0, PT, R31, UR4, PT ;  /* 0x000000041f007c0c */ /* 0x000fda000bf06270 */
[----:B------:R-:W-:Y:S05]  /*17a70*/  @!P0 BRA `(.L_x_10920) ;  /* 0xfffffe9400e48947 */ /* 0x000fea000383ffff */
[----:B------:R-:W-:Y:S05]  /*17a80*/  BRA `(.L_x_10784) ;  /* 0x0000007c00207947 */ /* 0x000fea0003800000 */
.L_x_10782:
        /* <DEDUP_REMOVED lines=18> */
.L_x_10921:
        /* <DEDUP_REMOVED lines=44> */
.L_x_10925:
        /* <DEDUP_REMOVED lines=37> */
.L_x_10923:
        /* <DEDUP_REMOVED lines=11> */
[----:B------:R-:W-:-:S05]  /*18170*/  IADD3 R3, R27, -0x1, RZ ;  /* 0xffffffff1b037810 */ /* 0x000fca0007ffe0ff */
[----:B------:R0:W1:Y:S02]  /*18180*/  SHFL.IDX PT, R24, R2, R3, 0x1f ;  /* 0x00001f0302187589 */ /* 0x00006400000e0000 */
.L_x_10926:
[----:B-1----:R-:W-:Y:S02]  /*18190*/  IMAD R24, R24, UR5, R5 ;  /* 0x0000000518187c24 */ /* 0x002fe4000f8e0205 */
[----:B------:R-:W-:-:S03]  /*181a0*/  VIADD R27, R27, UR4 ;  /* 0x000000041b1b7c36 */ /* 0x000fc60008000000 */
[----:B------:R-:W-:Y:S01]  /*181b0*/  IADD3 R4, -R24, UR6, RZ ;  /* 0x0000000618047c10 */ /* 0x000fe2000fffe1ff */
[----:B------:R-:W-:Y:S06]  /*181c0*/  @!P1 BRA `(.L_x_10927) ;  /* 0x0000000000e49947 */ /* 0x000fec0003800000 */
[----:B--2---:R-:W-:Y:S02]  /*181d0*/  IABS R7, R25 ;  /* 0x0000001900077213 */ /* 0x004fe40000000000 */
[----:B------:R-:W-:Y:S02]  /*181e0*/  IABS R5, R8 ;  /* 0x0000000800057213 */ /* 0x000fe40000000000 */
[----:B------:R-:W1:Y:S08]  /*181f0*/  I2F.RP R9, R7 ;  /* 0x0000000700097306 */ /* 0x000e700000209400 */
[----:B-1----:R-:W0:Y:S02]  /*18200*/  MUFU.RCP R9, R9 ;  /* 0x0000000900097308 */ /* 0x002e240000001000 */
[----:B0-----:R-:W-:-:S06]  /*18210*/  VIADD R2, R9, 0xffffffe ;  /* 0x0ffffffe09027836 */ /* 0x001fcc0000000000 */
[----:B------:R-:W0:Y:S08]  /*18220*/  I2F.RP R9, R5 ;  /* 0x0000000500097306 */ /* 0x000e300000209400 */
[----:B------:R1:W2:Y:S08]  /*18230*/  F2I.FTZ.U32.TRUNC.NTZ R3, R2 ;  /* 0x0000000200037305 */ /* 0x0002b0000021f000 */
[----:B0-----:R-:W0:Y:S01]  /*18240*/  MUFU.RCP R9, R9 ;  /* 0x0000000900097308 */ /* 0x001e220000001000 */
[----:B-1----:R-:W-:-:S02]  /*18250*/  IMAD.MOV.U32 R2, RZ, RZ, RZ ;  /* 0x000000ffff027224 */ /* 0x002fc400078e00ff */
[----:B--2---:R-:W-:-:S04]  /*18260*/  IMAD.MOV R10, RZ, RZ, -R3 ;  /* 0x000000ffff0a7224 */ /* 0x004fc800078e0a03 */
[----:B------:R-:W-:Y:S01]  /*18270*/  IMAD R11, R10, R7, RZ ;  /* 0x000000070a0b7224 */ /* 0x000fe200078e02ff */
[----:B------:R-:W-:-:S03]  /*18280*/  IABS R10, R4 ;  /* 0x00000004000a7213 */ /* 0x000fc60000000000 */
[----:B------:R-:W-:Y:S01]  /*18290*/  IMAD.HI.U32 R3, R3, R11, R2 ;  /* 0x0000000b03037227 */ /* 0x000fe200078e0002 */
[----:B------:R-:W-:-:S05]  /*182a0*/  IABS R11, R25 ;  /* 0x00000019000b7213 */ /* 0x000fca0000000000 */
[----:B------:R-:W-:Y:S02]  /*182b0*/  IMAD.MOV R11, RZ, RZ, -R11 ;  /* 0x000000ffff0b7224 */ /* 0x000fe400078e0a0b */
[----:B------:R-:W-:-:S04]  /*182c0*/  IMAD.HI.U32 R2, R3, R10, RZ ;  /* 0x0000000a03027227 */ /* 0x000fc800078e00ff */
[----:B------:R-:W-:Y:S02]  /*182d0*/  IMAD R10, R2, R11, R10 ;  /* 0x0000000b020a7224 */ /* 0x000fe400078e020a */
[----:B0-----:R-:W-:-:S03]  /*182e0*/  VIADD R3, R9, 0xffffffe ;  /* 0x0ffffffe09037836 */ /* 0x001fc60000000000 */
[----:B------:R-:W-:-:S03]  /*182f0*/  ISETP.GT.U32.AND P1, PT, R7, R10, PT ;  /* 0x0000000a0700720c */ /* 0x000fc60003f24070 */
[----:B------:R-:W0:Y:S10]  /*18300*/  F2I.FTZ.U32.TRUNC.NTZ R3, R3 ;  /* 0x0000000300037305 */ /* 0x000e34000021f000 */
[----:B------:R-:W-:-:S02]  /*18310*/  @!P1 IMAD.IADD R10, R10, 0x1, -R7 ;  /* 0x000000010a0a9824 */ /* 0x000fc400078e0a07 */
[----:B------:R-:W-:Y:S01]  /*18320*/  @!P1 VIADD R2, R2, 0x1 ;  /* 0x0000000102029836 */ /* 0x000fe20000000000 */
[----:B------:R-:W-:Y:S02]  /*18330*/  ISETP.NE.AND P1, PT, R25, RZ, PT ;  /* 0x000000ff1900720c */ /* 0x000fe40003f25270 */
[----:B------:R-:W-:Y:S01]  /*18340*/  ISETP.GE.U32.AND P0, PT, R10, R7, PT ;  /* 0x000000070a00720c */ /* 0x000fe20003f06070 */
[----:B0-----:R-:W-:Y:S01]  /*18350*/  IMAD.MOV R9, RZ, RZ, -R3 ;  /* 0x000000ffff097224 */ /* 0x001fe200078e0a03 */
[----:B------:R-:W-:-:S04]  /*18360*/  LOP3.LUT R7, R4, R25, RZ, 0x3c, !PT ;  /* 0x0000001904077212 */ /* 0x000fc800078e3cff */
[----:B------:R-:W-:-:S07]  /*18370*/  ISETP.GE.AND P2, PT, R7, RZ, PT ;  /* 0x000000ff0700720c */ /* 0x000fce0003f46270 */
[----:B------:R-:W-:-:S04]  /*18380*/  @P0 VIADD R2, R2, 0x1 ;  /* 0x0000000102020836 */ /* 0x000fc80000000000 */
[----:B------:R-:W-:Y:S02]  /*18390*/  IMAD.MOV.U32 R7, RZ, RZ, R2 ;  /* 0x000000ffff077224 */ /* 0x000fe400078e0002 */
[----:B------:R-:W-:Y:S02]  /*183a0*/  IMAD.MOV.U32 R2, RZ, RZ, R9 ;  /* 0x000000ffff027224 */ /* 0x000fe400078e0009 */
[----:B------:R-:W-:Y:S01]  /*183b0*/  @!P2 IMAD.MOV R7, RZ, RZ, -R7 ;  /* 0x000000ffff07a224 */ /* 0x000fe200078e0a07 */
[----:B------:R-:W-:Y:S01]  /*183c0*/  @!P1 LOP3.LUT R7, RZ, R25, RZ, 0x33, !PT ;  /* 0x00000019ff079212 */ /* 0x000fe200078e33ff */
        /* <DEDUP_REMOVED lines=25> */
.L_x_10927:
        /* <DEDUP_REMOVED lines=60> */
.L_x_10928:
[----:B------:R-:W-:-:S05]  /*18920*/  LOP3.LUT R2, RZ, R2, RZ, 0x33, !PT ;  /* 0x00000002ff027212 */ /* 0x000fca00078e33ff */
[----:B------:R-:W-:Y:S01]  /*18930*/  IMAD.IADD R25, R25, 0x1, R2 ;  /* 0x0000000119197824 */ /* 0x000fe200078e0202 */
[----:B------:R-:W-:Y:S06]  /*18940*/  BRA `(.L_x_10929) ;  /* 0x00000000000c7947 */ /* 0x000fec0003800000 */
.L_x_10924:
[----:B------:R-:W-:Y:S02]  /*18950*/  IMAD.MOV.U32 R25, RZ, RZ, RZ ;  /* 0x000000ffff197224 */ /* 0x000fe400078e00ff */
[----:B------:R-:W-:Y:S02]  /*18960*/  IMAD.U32 R24, RZ, RZ, UR6 ;  /* 0x00000006ff187e24 */ /* 0x000fe4000f8e00ff */
[----:B------:R-:W-:-:S07]  /*18970*/  IMAD.MOV.U32 R26, RZ, RZ, RZ ;  /* 0x000000ffff1a7224 */ /* 0x000fce00078e00ff */
.L_x_10929:
[----:B------:R-:W-:-:S13]  /*18980*/  ISETP.NE.AND P0, PT, R0, RZ, PT ;  /* 0x000000ff0000720c */ /* 0x000fda0003f05270 */
[----:B------:R-:W0:Y:S01]  /*18990*/  @!P0 S2R R3, SR_CgaCtaId ;  /* 0x0000000000038919 */ /* 0x000e220000008800 */
[----:B------:R-:W-:-:S04]  /*189a0*/  @!P0 MOV R0, 0x400 ;  /* 0x0000040000008802 */ /* 0x000fc80000000f00 */
[----:B0-----:R-:W-:-:S05]  /*189b0*/  @!P0 LEA R0, R3, R0, 0x18 ;  /* 0x0000000003008211 */ /* 0x001fca00078ec0ff */
[----:B------:R0:W-:Y:S01]  /*189c0*/  @!P0 STS.128 [R0+0x19cd0], R24 ;  /* 0x019cd01800008388 */ /* 0x0001e20000000c00 */
[----:B------:R-:W-:Y:S06]  /*189d0*/  BAR.ARV 0x5, 0x200 ;  /* 0x0148000000007b1d */ /* 0x000fec0000002000 */
.L_x_10922:
[----:B0-----:R-:W-:Y:S01]  /*189e0*/  IMAD.MOV.U32 R0, RZ, RZ, 0x1 ;  /* 0x00000001ff007424 */ /* 0x001fe200078e00ff */
[----:B------:R-:W-:Y:S01]  /*189f0*/  ULDC UR4, c[0x0][0xc3c] ;  /* 0x00030f0000047ab9 */ /* 0x000fe20000000800 */
[----:B------:R-:W-:Y:S01]  /*18a00*/  IMAD.MOV.U32 R22, RZ, RZ, RZ ;  /* 0x000000ffff167224 */ /* 0x000fe200078e00ff */
[----:B-1----:R-:W-:Y:S02]  /*18a10*/  ISETP.GE.AND P0, PT, R27, UR4, PT ;  /* 0x000000041b007c0c */ /* 0x002fe4000bf06270 */
[----:B------:R0:W-:Y:S04]  /*18a20*/  STL [R1], R0 ;  /* 0x0000000001007387 */ /* 0x0001e80000100800 */
[----:B------:R0:W-:Y:S07]  /*18a30*/  STL [R1+0x50], RZ ;  /* 0x000050ff01007387 */ /* 0x0001ee0000100800 */
[----:B------:R-:W-:Y:S05]  /*18a40*/  @P0 BRA `(.L_x_10930) ;  /* 0x0000006800340947 */ /* 0x000fea0003800000 */
[----:B------:R-:W2:Y:S01]  /*18a50*/  LDL R11, [R1+0x4c] ;  /* 0x00004c00010b7983 */ /* 0x000ea20000100800 */
[----:B------:R-:W1:Y:S01]  /*18a60*/  S2R R14, SR_TID.X ;  /* 0x00000000000e7919 */ /* 0x000e620000002100 */
[----:B------:R-:W-:Y:S01]  /*18a70*/  IMAD.SHL.U32 R5, R6, 0x800, RZ ;  /* 0x0000080006057824 */ /* 0x000fe200078e00ff */
[----:B------:R-:W3:Y:S01]  /*18a80*/  S2UR UR5, SR_CgaCtaId ;  /* 0x00000000000579c3 */ /* 0x000ee20000008800 */
[----:B------:R-:W-:Y:S01]  /*18a90*/  UMOV UR4, 0x400 ;  /* 0x0000040000047882 */ /* 0x000fe20000000000 */
[C---:B-1----:R-:W-:Y:S02]  /*18aa0*/  IMAD.SHL.U32 R3, R14.reuse, 0x80, RZ ;  /* 0x000000800e037824 */ /* 0x042fe400078e00ff */
[----:B------:R-:W-:-:S03]  /*18ab0*/  IMAD.SHL.U32 R4, R14, 0x20, RZ ;  /* 0x000000200e047824 */ /* 0x000fc600078e00ff */
[----:B------:R-:W-:Y:S02]  /*18ac0*/  LOP3.LUT R2, R3, 0x400, RZ, 0xc0, !PT ;  /* 0x0000040003027812 */ /* 0x000fe400078ec0ff */
[----:B------:R-:W-:Y:S02]  /*18ad0*/  SHF.R.U32.HI R6, RZ, 0x1, R14 ;  /* 0x00000001ff067819 */ /* 0x000fe4000001160e */
[----:B------:R-:W-:Y:S02]  /*18ae0*/  LOP3.LUT R2, R2, 0x800, R5, 0xf8, !PT ;  /* 0x0000080002027812 */ /* 0x000fe400078ef805 */
[----:B------:R-:W-:Y:S02]  /*18af0*/  LOP3.LUT R5, R4, 0x80, RZ, 0xc0, !PT ;  /* 0x0000008004057812 */ /* 0x000fe400078ec0ff */
[C---:B------:R-:W-:Y:S01]  /*18b00*/  LOP3.LUT R13, R14.reuse, 0x7f, RZ, 0xc0, !PT ;  /* 0x0000007f0e0d7812 */ /* 0x040fe200078ec0ff */
[----:B0-----:R-:W-:Y:S01]  /*18b10*/  IMAD.SHL.U32 R0, R14, 0x10, RZ ;  /* 0x000000100e007824 */ /* 0x001fe200078e00ff */
        /* <DEDUP_REMOVED lines=11> */
[----:B------:R-:W-:-:S02]  /*18bd0*/  LOP3.LUT R8, R0, 0x90, RZ, 0xc0, !PT ;  /* 0x0000009000087812 */ /* 0x000fc400078ec0ff */
[----:B------:R-:W-:Y:S01]  /*18be0*/  LOP3.LUT P0, RZ, R14, 0x4, RZ, 0xc0, !PT ;  /* 0x000000040eff7812 */ /* 0x000fe2000780c0ff */
[----:B---3--:R-:W-:Y:S01]  /*18bf0*/  ULEA UR4, UR5, UR4, 0x18 ;  /* 0x0000000405047291 */ /* 0x008fe2000f8ec03f */
[----:B------:R-:W-:Y:S02]  /*18c00*/  LOP3.LUT R3, R3, 0x70, R0, 0x78, !PT ;  /* 0x0000007003037812 */ /* 0x000fe400078e7800 */
[----:B------:R-:W-:Y:S02]  /*18c10*/  LOP3.LUT R5, R5, 0x10, R10, 0x78, !PT ;  /* 0x0000001005057812 */ /* 0x000fe400078e780a */
[----:B------:R-:W-:Y:S02]  /*18c20*/  LOP3.LUT R8, R8, 0x10, R9, 0x78, !PT ;  /* 0x0000001008087812 */ /* 0x000fe400078e7809 */
[----:B------:R-:W-:Y:S01]  /*18c30*/  LOP3.LUT R12, R2, R3, RZ, 0xfc, !PT ;  /* 0x00000003020c7212 */ /* 0x000fe200078efcff */
[----:B------:R-:W-:Y:S01]  /*18c40*/  IMAD.SHL.U32 R2, R14, 0x40, RZ ;  /* 0x000000400e027824 */ /* 0x000fe200078e00ff */
[----:B------:R-:W-:Y:S01]  /*18c50*/  LOP3.LUT R28, R4, R5, RZ, 0xfc, !PT ;  /* 0x00000005041c7212 */ /* 0x000fe200078efcff */
[----:B------:R-:W-:Y:S01]  /*18c60*/  IMAD.U32 R17, RZ, RZ, UR4 ;  /* 0x00000004ff117e24 */ /* 0x000fe2000f8e00ff */
[----:B------:R-:W-:-:S02]  /*18c70*/  LOP3.LUT R8, R7, R8, RZ, 0xfc, !PT ;  /* 0x0000000807087212 */ /* 0x000fc400078efcff */
[----:B------:R-:W-:Y:S01]  /*18c80*/  SHF.R.U32.HI R4, RZ, 0x1, R13 ;  /* 0x00000001ff047819 */ /* 0x000fe2000001160d */
[----:B------:R-:W-:-:S03]  /*18c90*/  VIADD R3, R12, 0x40 ;  /* 0x000000400c037836 */ /* 0x000fc60000000000 */
[----:B------:R-:W-:Y:S01]  /*18ca0*/  LOP3.LUT R4, R4, 0x40, R2, 0xf8, !PT ;  /* 0x0000004004047812 */ /* 0x000fe200078ef802 */
[----:B------:R-:W-:Y:S02]  /*18cb0*/  IMAD.IADD R2, R17, 0x1, R8 ;  /* 0x0000000111027824 */ /* 0x000fe400078e0208 */
[----:B------:R-:W-:Y:S01]  /*18cc0*/  @P0 VIADD R3, R12, 0xffffffc0 ;  /* 0xffffffc00c030836 */ /* 0x000fe20000000000 */
        /* <DEDUP_REMOVED lines=21> */
.L_x_11050:
        /* <DEDUP_REMOVED lines=20> */
[----:B------:R-:W-:Y:S01]  /*18f60*/  IADD3 R6, P3, R18, UR6, RZ ;  /* 0x0000000612067c10 */ /* 0x000fe2000ff7e0ff */
        /* <DEDUP_REMOVED lines=31> */
[----:B------:R-:W-:-:S03]  /*19160*/  ULDC UR5, c[0x0][0x348] ;  /* 0x0000d20000057ab9 */ /* 0x000fc60000000800 */
[----:B0-----:R-:W-:Y:S01]  /*19170*/  IMAD.U32 R10, RZ, RZ, UR4 ;  /* 0x00000004ff0a7e24 */ /* 0x001fe2000f8e00ff */
[----:B--2---:R0:W-:Y:S01]  /*19180*/  STL [R1+0x38], R8 ;  /* 0x0000380801007387 */ /* 0x0041e20000100800 */
[----:B------:R-:W-:Y:S02]  /*19190*/  IMAD.MOV.U32 R13, RZ, RZ, R8 ;  /* 0x000000ffff0d7224 */ /* 0x000fe400078e0008 */
[----:B0-----:R-:W-:Y:S01]  /*191a0*/  IMAD.U32 R8, RZ, RZ, UR5 ;  /* 0x00000005ff087e24 */ /* 0x001fe2000f8e00ff */
[----:B----4-:R-:W-:Y:S06]  /*191b0*/  @P3 BRA `(.L_x_10931) ;  /* 0x0000000000143947 */ /* 0x010fec0003800000 */
[----:B------:R-:W-:Y:S05]  /*191c0*/  @!P0 BRA `(.L_x_10931) ;  /* 0x0000000000108947 */ /* 0x000fea0003800000 */
[----:B------:R-:W2:Y:S04]  /*191d0*/  LDG.E R11, desc[UR40][R2.64] ;  /* 0x00000028020b7981 */ /* 0x000ea8000c1e1900 */
[----:B------:R-:W2:Y:S02]  /*191e0*/  LDG.E R2, desc[UR40][R2.64+0x4] ;  /* 0x0000042802027981 */ /* 0x000ea4000c1e1900 */
[----:B--2---:R-:W-:-:S05]  /*191f0*/  IMAD.IADD R13, R2, 0x1, -R11 ;  /* 0x00000001020d7824 */ /* 0x004fca00078e0a0b */
[----:B------:R0:W-:Y:S02]  /*19200*/  STL [R1+0x38], R13 ;  /* 0x0000380d01007387 */ /* 0x0001e40000100800 */
.L_x_10931:
[C---:B------:R-:W-:Y:S01]  /*19210*/  LOP3.LUT R2, R26.reuse, 0xff000000, RZ, 0xc0, !PT ;  /* 0xff0000001a027812 */ /* 0x040fe200078ec0ff */
[----:B------:R-:W-:Y:S01]  /*19220*/  ULDC.64 UR4, c[0x0][0xa20] ;  /* 0x0002880000047ab9 */ /* 0x000fe20000000a00 */
[----:B------:R-:W-:Y:S02]  /*19230*/  LOP3.LUT R3, R26, 0xff0000, RZ, 0xc0, !PT ;  /* 0x00ff00001a037812 */ /* 0x000fe400078ec0ff */
        /* <DEDUP_REMOVED lines=9> */
[----:B------:R-:W-:-:S04]  /*192d0*/  IADD3 R10, P0, R18, UR4, RZ ;  /* 0x00000004120a7c10 */ /* 0x000fc8000ff1e0ff */
[----:B------:R-:W-:-:S05]  /*192e0*/  IADD3.X R11, R14, UR5, RZ, P0, !PT ;  /* 0x000000050e0b7c10 */ /* 0x000fca00087fe4ff */
[----:B------:R2:W5:Y:S01]  /*192f0*/  LDG.E R10, desc[UR40][R10.64] ;  /* 0x000000280a0a7981 */ /* 0x000562000c1e1900 */
[----:B------:R-:W-:Y:S05]  /*19300*/  BRA `(.L_x_10933) ;  /* 0x0000000000107947 */ /* 0x000fea0003800000 */
.L_x_10932:
[----:B------:R-:W-:Y:S05]  /*19310*/  @!P1 BRA `(.L_x_10933) ;  /* 0x00000000000c9947 */ /* 0x000fea0003800000 */
[----:B------:R-:W2:Y:S04]  /*19320*/  LDG.E R10, desc[UR40][R6.64] ;  /* 0x00000028060a7981 */ /* 0x000ea8000c1e1900 */
[----:B------:R-:W2:Y:S02]  /*19330*/  LDG.E R6, desc[UR40][R6.64+0x4] ;  /* 0x0000042806067981 */ /* 0x000ea4000c1e1900 */
[----:B--2---:R-:W-:-:S07]  /*19340*/  IMAD.IADD R10, R6, 0x1, -R10 ;  /* 0x00000001060a7824 */ /* 0x004fce00078e0a0a */
.L_x_10933:
[----:B-1----:R-:W3:Y:S04]  /*19350*/  @P2 LDG.E R3, desc[UR40][R4.64] ;  /* 0x0000002804032981 */ /* 0x002ee8000c1e1900 */
[----:B------:R1:W3:Y:S01]  /*19360*/  @P2 LDG.E R4, desc[UR40][R4.64+0x4] ;  /* 0x0000042804042981 */ /* 0x0002e2000c1e1900 */
[----:B-----5:R-:W-:Y:S01]  /*19370*/  IMAD.IADD R10, R10, 0x1, -R9 ;  /* 0x000000010a0a7824 */ /* 0x020fe200078e0a09 */
[----:B------:R-:W-:Y:S01]  /*19380*/  BSSY B0, `(.L_x_10934) ;  /* 0x0000037000007945 */ /* 0x000fe20003800000 */
[----:B------:R-:W-:Y:S01]  /*19390*/  LOP3.LUT R23, R2, 0xff, RZ, 0xc0, !PT ;  /* 0x000000ff02177812 */ /* 0x000fe200078ec0ff */
[----:B-1----:R-:W1:Y:S02]  /*193a0*/  LDC R5, c[0x0][0x448] ;  /* 0x00011200ff057b82 */ /* 0x002e640000000800 */
[----:B-1----:R-:W-:-:S13]  /*193b0*/  ISETP.NE.AND P0, PT, R5, 0x1, PT ;  /* 0x000000010500780c */ /* 0x002fda0003f05270 */
[----:B------:R-:W1:Y:S08]  /*193c0*/  @P0 LDC R5, c[0x0][0x44c] ;  /* 0x00011300ff050b82 */ /* 0x000e700000000800 */
[----:B------:R-:W4:Y:S01]  /*193d0*/  @P0 LDC R6, c[0x0][0x450] ;  /* 0x00011400ff060b82 */ /* 0x000f220000000800 */
[----:B---3--:R-:W-:Y:S02]  /*193e0*/  @P2 IMAD.IADD R8, R4, 0x1, -R3 ;  /* 0x0000000104082824 */ /* 0x008fe400078e0a03 */
[----:B------:R-:W-:-:S04]  /*193f0*/  IMAD R3, R25, 0xc0, RZ ;  /* 0x000000c019037824 */ /* 0x000fc800078e02ff */
        /* <DEDUP_REMOVED lines=8> */
[----:B------:R-:W-:Y:S02]  /*19480*/  LEA.HI R20, R5, R4, RZ, 0x7 ;  /* 0x0000000405147211 */ /* 0x000fe400078f38ff */
[----:B------:R-:W-:Y:S02]  /*19490*/  SHF.R.S32.HI R5, RZ, 0x1f, R3 ;  /* 0x0000001fff057819 */ /* 0x000fe40000011403 */
[----:B------:R-:W-:Y:S02]  /*194a0*/  SHF.R.S32.HI R20, RZ, 0x7, R20 ;  /* 0x00000007ff147819 */ /* 0x000fe40000011414 */
[----:B------:R-:W-:Y:S02]  /*194b0*/  LEA.HI R5, R5, R3, RZ, 0x7 ;  /* 0x0000000305057211 */ /* 0x000fe400078f38ff */
[----:B------:R-:W-:Y:S01]  /*194c0*/  SHF.R.U32.HI R4, RZ, 0x10, R2 ;  /* 0x00000010ff047819 */ /* 0x000fe20000011602 */
[----:B------:R-:W-:Y:S01]  /*194d0*/  IMAD.MOV.U32 R2, RZ, RZ, RZ ;  /* 0x000000ffff027224 */ /* 0x000fe200078e00ff */
[----:B------:R-:W-:-:S04]  /*194e0*/  SHF.R.S32.HI R5, RZ, 0x7, R5 ;  /* 0x00000007ff057819 */ /* 0x000fc80000011405 */
        /* <DEDUP_REMOVED lines=11> */
[----:B------:R1:W3:Y:S02]  /*195a0*/  F2I.FTZ.U32.TRUNC.NTZ R3, R2 ;  /* 0x0000000200037305 */ /* 0x0002e4000021f000 */
[----:B-1----:R-:W-:-:S04]  /*195b0*/  LOP3.LUT R2, R9, R6, RZ, 0x3c, !PT ;  /* 0x0000000609027212 */ /* 0x002fc800078e3cff */
[----:B------:R-:W-:Y:S01]  /*195c0*/  ISETP.GE.AND P3, PT, R2, RZ, PT ;  /* 0x000000ff0200720c */ /* 0x000fe20003f66270 */
[----:B---3--:R-:W-:-:S04]  /*195d0*/  IMAD.MOV R2, RZ, RZ, -R3 ;  /* 0x000000ffff027224 */ /* 0x008fc800078e0a03 */
[----:B--2---:R-:W-:Y:S02]  /*195e0*/  IMAD R11, R2, R7, RZ ;  /* 0x00000007020b7224 */ /* 0x004fe400078e02ff */
        /* <DEDUP_REMOVED lines=16> */
.L_x_10935:
[----:B------:R-:W-:Y:S05]  /*196f0*/  BSYNC B0 ;  /* 0x0000000000007941 */ /* 0x000fea0003800000 */
.L_x_10934:
        /* <DEDUP_REMOVED lines=23> */
[----:B------:R1:W3:Y:S02]  /*19870*/  SHFL.IDX PT, R14, R5, RZ, 0x1f ;  /* 0x00001fff050e7589 */ /* 0x0002e400000e0000 */
.L_x_11085:
[----:B---3--:R-:W-:Y:S02]  /*19880*/  ISETP.NE.AND P0, PT, R14, RZ, PT ;  /* 0x000000ff0e00720c */ /* 0x008fe40003f05270 */
[----:B------:R-:W-:-:S11]  /*19890*/  PLOP3.LUT P6, PT, PT, PT, PT, 0x8, 0x0 ;  /* 0x000000000000781c */ /* 0x000fd60003fce170 */
[----:B------:R-:W-:Y:S05]  /*198a0*/  @P0 BRA `(.L_x_10939) ;  /* 0x00000000000c0947 */ /* 0x000fea0003800000 */
[----:B------:R-:W-:-:S03]  /*198b0*/  UMOV UR4, 0xffffffff ;  /* 0xffffffff00047882 */ /* 0x000fc60000000000 */
[----:B------:R-:W-:Y:S05]  /*198c0*/  BRA.DIV UR4, `(.L_x_10940) ;  /* 0x0000006604987947 */ /* 0x000fea000b800000 */
[----:B------:R-:W-:-:S13]  /*198d0*/  ELECT P6, URZ, PT ;  /* 0x00000000003f782f */ /* 0x000fda00038c0000 */
.L_x_10939:
[----:B-1----:R-:W3:Y:S01]  /*198e0*/  LDL R5, [R1+0x50] ;  /* 0x0000500001057983 */ /* 0x002ee20000100800 */
[----:B------:R-:W-:Y:S01]  /*198f0*/  BSSY B1, `(.L_x_10941) ;  /* 0x0000008000017945 */ /* 0x000fe20003800000 */
[----:B---3--:R-:W-:-:S05]  /*19900*/  VIADD R5, R5, 0x1 ;  /* 0x0000000105057836 */ /* 0x008fca0000000000 */
[----:B------:R-:W-:-:S04]  /*19910*/  LEA.HI R6, R5, R5, RZ, 0x1 ;  /* 0x0000000505067211 */ /* 0x000fc800078f08ff */
[----:B------:R-:W-:-:S05]  /*19920*/  LOP3.LUT R6, R6, 0xfffffffe, RZ, 0xc0, !PT ;  /* 0xfffffffe06067812 */ /* 0x000fca00078ec0ff */
[----:B------:R-:W-:-:S05]  /*19930*/  IMAD.IADD R5, R5, 0x1, -R6 ;  /* 0x0000000105057824 */ /* 0x000fca00078e0a06 */
[----:B------:R-:W-:-:S04]  /*19940*/  SHF.L.U32 R5, R5, 0x1f, RZ ;  /* 0x0000001f05057819 */ /* 0x000fc800000006ff */
[----:B------:R-:W1:Y:S02]  /*19950*/  SYNCS.PHASECHK.TRANS64.TRYWAIT P0, [R17+URZ+0x19c20], R5 ;  /* 0x019c2005110075a7 */ /* 0x000e64000800017f */
[----:B-1----:R-:W-:Y:S05]  /*19960*/  @!P0 BRA `(.L_x_10942) ;  /* 0x0000006400908947 */ /* 0x002fea0003800000 */
.L_x_11088:
[----:B------:R-:W-:Y:S05]  /*19970*/  BSYNC B1 ;  /* 0x0000000000017941 */ /* 0x000fea0003800000 */
.L_x_10941:
        /* <DEDUP_REMOVED lines=11> */
.L_x_11089:
[----:B------:R-:W-:Y:S05]  /*19a30*/  BSYNC B2 ;  /* 0x0000000000027941 */ /* 0x000fea0003800000 */
.L_x_10945:
        /* <DEDUP_REMOVED lines=9> */
.L_x_10948:
[----:B------:R-:W-:Y:S05]  /*19ad0*/  BSYNC B2 ;  /* 0x0000000000027941 */ /* 0x000fea0003800000 */
.L_x_10947:
[----:B-1----:R-:W-:Y:S01]  /*19ae0*/  IMAD.MOV.U32 R5, RZ, RZ, RZ ;  /* 0x000000ffff057224 */ /* 0x002fe200078e00ff */
        /* <DEDUP_REMOVED lines=9> */
[----:B------:R-:W-:Y:S01]  /*19b80*/  VIADD R9, R7, 0x13800 ;  /* 0x0001380007097836 */ /* 0x000fe20000000000 */
[----:B------:R-:W-:-:S09]  /*19b90*/  UMOV UR7, 0x12f00000 ;  /* 0x12f0000000077882 */ /* 0x000fd20000000000 */
.L_x_10949:
        /* <DEDUP_REMOVED lines=16> */
.L_x_10950:
        /* <DEDUP_REMOVED lines=16> */
.L_x_10951:
        /* <DEDUP_REMOVED lines=13> */
.L_x_11090:
[----:B------:R-:W-:Y:S05]  /*19e70*/  BSYNC B2 ;  /* 0x0000000000027941 */ /* 0x000fea0003800000 */
.L_x_10952:
        /* <DEDUP_REMOVED lines=11> */
.L_x_10955:
[----:B------:R-:W-:Y:S05]  /*19f30*/  BSYNC B2 ;  /* 0x0000000000027941 */ /* 0x000fea0003800000 */
.L_x_10954:
[----:B------:R-:W-:Y:S01]  /*19f40*/  R2UR UR6, R12 ;  /* 0x000000000c0672ca */ /* 0x000fe200000e0000 */
[----:B------:R-:W-:Y:S01]  /*19f50*/  IMAD.MOV.U32 R5, RZ, RZ, RZ ;  /* 0x000000ffff057224 */ /* 0x000fe200078e00ff */
[----:B------:R-:W-:Y:S01]  /*19f60*/  R2UR UR7, R13 ;  /* 0x000000000d0772ca */ /* 0x000fe200000e0000 */
[----:B------:R-:W-:Y:S01]  /*19f70*/  UIADD3 UR4, UP0, UR38, 0x670, URZ ;  /* 0x0000067026047890 */ /* 0x000fe2000ff1e03f */
[----:B------:R-:W-:Y:S01]  /*19f80*/  PLOP3.LUT P0, PT, PT, PT, PT, 0x80, 0x0 ;  /* 0x000000000000781c */ /* 0x000fe20003f0f070 */
[----:B-12---:R-:W-:Y:S01]  /*19f90*/  VIADD R8, R8, 0x19cb0 ;  /* 0x00019cb008087836 */ /* 0x006fe20000000000 */
[----:B------:R-:W-:Y:S01]  /*19fa0*/  R2UR UR10, R5 ;  /* 0x00000000050a72ca */ /* 0x000fe200000e0000 */
[----:B------:R-:W-:Y:S01]  /*19fb0*/  VIADD R5, R7, 0x9000 ;  /* 0x0000900007057836 */ /* 0x000fe20000000000 */
[----:B------:R-:W-:-:S13]  /*19fc0*/  UIADD3.X UR5, URZ, UR39, URZ, UP0, !UPT ;  /* 0x000000273f057290 */ /* 0x000fda00087fe43f */
.L_x_10956:
        /* <DEDUP_REMOVED lines=15> */
.L_x_10957:
        /* <DEDUP_REMOVED lines=15> */
.L_x_10958:
        /* <DEDUP_REMOVED lines=10> */
.L_x_10944:
[----:B------:R-:W-:Y:S05]  /*1a250*/  BSYNC B1 ;  /* 0x0000000000017941 */ /* 0x000fea0003800000 */
.L_x_10943:
[----:B------:R-:W3:Y:S01]  /*1a260*/  LDL.LU R9, [R1+0x8] ;  /* 0x0000080001097983 */ /* 0x000ee20000300800 */
[----:B------:R-:W-:Y:S01]  /*1a270*/  VIADD R29, R29, 0x1 ;  /* 0x000000011d1d7836 */ /* 0x000fe20000000000 */
[----:B------:R-:W-:Y:S01]  /*1a280*/  PLOP3.LUT P0, PT, PT, PT, PT, 0x8, 0x0 ;  /* 0x000000000000781c */ /* 0x000fe20003f0e170 */
[----:B------:R-:W-:-:S03]  /*1a290*/  VIADD R10, R10, 0xfffffffe ;  /* 0xfffffffe0a0a7836 */ /* 0x000fc60000000000 */
[C---:B------:R-:W-:Y:S02]  /*1a2a0*/  ISETP.NE.AND P1, PT, R29.reuse, 0x2, PT ;  /* 0x000000021d00780c */ /* 0x040fe40003f25270 */
[----:B------:R-:W-:Y:S02]  /*1a2b0*/  ISETP.GE.AND P2, PT, R10, R3, PT ;  /* 0x000000030a00720c */ /* 0x000fe40003f46270 */
[----:B-1----:R-:W-:Y:S02]  /*1a2c0*/  SEL R5, RZ, 0x1, P1 ;  /* 0x00000001ff057807 */ /* 0x002fe40000800000 */
[----:B------:R-:W-:Y:S02]  /*1a2d0*/  SEL R29, R29, RZ, P1 ;  /* 0x000000ff1d1d7207 */ /* 0x000fe40000800000 */
[----:B---3--:R-:W-:-:S05]  /*1a2e0*/  LOP3.LUT R9, R9, R5, RZ, 0x3c, !PT ;  /* 0x0000000509097212 */ /* 0x008fca00078e3cff */
[----:B------:R1:W-:Y:S02]  /*1a2f0*/  STL [R1+0x8], R9 ;  /* 0x0000080901007387 */ /* 0x0003e40000100800 */
[----:B------:R-:W-:Y:S05]  /*1a300*/  @!P2 BRA `(.L_x_10937) ;  /* 0x000000080060a947 */ /* 0x000fea0003800000 */
.L_x_10975:
[----:B------:R-:W-:Y:S05]  /*1a310*/  YIELD ;  /* 0x0000000000007946 */ /* 0x000fea0003800000 */
[----:B------:R-:W-:Y:S04]  /*1a320*/  BSSY B1, `(.L_x_10959) ;  /* 0x000008c000017945 */ /* 0x000fe80003800000 */
[----:B---3--:R-:W-:Y:S05]  /*1a330*/  @!P6 BRA `(.L_x_10960) ;  /* 0x000000080028e947 */ /* 0x008fea0003800000 */
[----:B------:R-:W3:Y:S01]  /*1a340*/  LDL R6, [R1+0x8] ;  /* 0x0000080001067983 */ /* 0x000ee20000100800 */
[----:B-1----:R-:W-:Y:S01]  /*1a350*/  IMAD R9, R29, 0x8, R17 ;  /* 0x000000081d097824 */ /* 0x002fe200078e0211 */
[----:B------:R-:W1:Y:S01]  /*1a360*/  S2R R5, SR_TID.X ;  /* 0x0000000000057919 */ /* 0x000e620000002100 */
[----:B------:R-:W-:Y:S01]  /*1a370*/  BSSY B2, `(.L_x_10961) ;  /* 0x0000006000027945 */ /* 0x000fe20003800000 */
[----:B-1----:R-:W-:-:S04]  /*1a380*/  LOP3.LUT R5, R5, 0x7f, RZ, 0xc0, !PT ;  /* 0x0000007f05057812 */ /* 0x002fc800078ec0ff */
[----:B------:R-:W-:Y:S02]  /*1a390*/  ISETP.NE.AND P2, PT, R5, RZ, PT ;  /* 0x000000ff0500720c */ /* 0x000fe40003f45270 */
[----:B---3--:R-:W-:-:S04]  /*1a3a0*/  SHF.L.U32 R8, R6, 0x1f, RZ ;  /* 0x0000001f06087819 */ /* 0x008fc800000006ff */
[----:B------:R-:W1:Y:S02]  /*1a3b0*/  SYNCS.PHASECHK.TRANS64.TRYWAIT P1, [R9+URZ+0x19ca0], R8 ;  /* 0x019ca008090075a7 */ /* 0x000e64000802017f */
[----:B-1----:R-:W-:Y:S05]  /*1a3c0*/  @!P1 BRA `(.L_x_10962) ;  /* 0x0000005c00349947 */ /* 0x002fea0003800000 */
.L_x_11091:
[----:B------:R-:W-:Y:S05]  /*1a3d0*/  BSYNC B2 ;  /* 0x0000000000027941 */ /* 0x000fea0003800000 */
.L_x_10961:
        /* <DEDUP_REMOVED lines=9> */
.L_x_10964:
[----:B------:R-:W-:Y:S05]  /*1a470*/  BSYNC B2 ;  /* 0x0000000000027941 */ /* 0x000fea0003800000 */
.L_x_10963:
        /* <DEDUP_REMOVED lines=8> */
[----:B--2---:R-:W-:Y:S01]  /*1a500*/  VIADD R11, R7, 0x13800 ;  /* 0x00013800070b7836 */ /* 0x004fe20000000000 */
[----:B------:R-:W-:Y:S01]  /*1a510*/  UMOV UR6, 0x0 ;  /* 0x0000000000067882 */ /* 0x000fe20000000000 */
[----:B------:R-:W-:-:S10]  /*1a520*/  UMOV UR7, 0x12f00000 ;  /* 0x12f0000000077882 */ /* 0x000fd40000000000 */
.L_x_10965:
        /* <DEDUP_REMOVED lines=13> */
[----:B------:R-:W-:Y:S02]  /*1a600*/  UMOV UR7, 0x12f00000 ;  /* 0x12f0000000077882 */ /* 0x000fe40000000000 */
[----:B------:R-:W-:Y:S01]  /*1a610*/  R2UR UR10, R11 ;  /* 0x000000000b0a72ca */ /* 0x000fe200000e0000 */
[----:B------:R-:W-:-:S14]  /*1a620*/  VIADD R11, R7, 0x14800 ;  /* 0x00014800070b7836 */ /* 0x000fdc0000000000 */
.L_x_10966:
        /* <DEDUP_REMOVED lines=16> */
.L_x_10967:
        /* <DEDUP_REMOVED lines=13> */
.L_x_11092:
[----:B------:R-:W-:Y:S05]  /*1a800*/  BSYNC B2 ;  /* 0x0000000000027941 */ /* 0x000fea0003800000 */
.L_x_10968:
        /* <DEDUP_REMOVED lines=11> */
.L_x_10971:
[----:B------:R-:W-:Y:S05]  /*1a8c0*/  BSYNC B2 ;  /* 0x0000000000027941 */ /* 0x000fea0003800000 */
.L_x_10970:
        /* <DEDUP_REMOVED lines=8> */
.L_x_10972:
        /* <DEDUP_REMOVED lines=16> */
.L_x_10973:
        /* <DEDUP_REMOVED lines=15> */
.L_x_10974:
        /* <DEDUP_REMOVED lines=10> */
.L_x_10960:
[----:B------:R-:W-:Y:S05]  /*1abe0*/  BSYNC B1 ;  /* 0x0000000000017941 */ /* 0x000fea0003800000 */
.L_x_10959:
[----:B------:R-:W3:Y:S01]  /*1abf0*/  LDL.LU R8, [R1+0x8] ;  /* 0x0000080001087983 */ /* 0x000ee20000300800 */
[----:B------:R-:W-:Y:S01]  /*1ac00*/  VIADD R29, R29, 0x1 ;  /* 0x000000011d1d7836 */ /* 0x000fe20000000000 */
[C---:B------:R-:W-:Y:S01]  /*1ac10*/  ISETP.GT.AND P2, PT, R10.reuse, R3, PT ;  /* 0x000000030a00720c */ /* 0x040fe20003f44270 */
[----:B------:R-:W-:-:S03]  /*1ac20*/  VIADD R10, R10, 0xffffffff ;  /* 0xffffffff0a0a7836 */ /* 0x000fc60000000000 */
[----:B------:R-:W-:-:S04]  /*1ac30*/  ISETP.NE.AND P1, PT, R29, 0x2, PT ;  /* 0x000000021d00780c */ /* 0x000fc80003f25270 */
[----:B------:R-:W-:Y:S02]  /*1ac40*/  SEL R5, RZ, 0x1, P1 ;  /* 0x00000001ff057807 */ /* 0x000fe40000800000 */
[----:B------:R-:W-:Y:S02]  /*1ac50*/  SEL R29, R29, RZ, P1 ;  /* 0x000000ff1d1d7207 */ /* 0x000fe40000800000 */
[----:B---3--:R-:W-:-:S05]  /*1ac60*/  LOP3.LUT R8, R8, R5, RZ, 0x3c, !PT ;  /* 0x0000000508087212 */ /* 0x008fca00078e3cff */
[----:B------:R3:W-:Y:S01]  /*1ac70*/  STL [R1+0x8], R8 ;  /* 0x0000080801007387 */ /* 0x0007e20000100800 */
[----:B------:R-:W-:Y:S05]  /*1ac80*/  @P2 BRA `(.L_x_10975) ;  /* 0xfffffff400a02947 */ /* 0x000fea000383ffff */
.L_x_10937:
[----:B------:R-:W-:Y:S05]  /*1ac90*/  BSYNC B0 ;  /* 0x0000000000007941 */ /* 0x000fea0003800000 */
.L_x_10936:
[----:B------:R-:W4:Y:S01]  /*1aca0*/  LDC R0, c[0x0][0x448] ;  /* 0x00011200ff007b82 */ /* 0x000f220000000800 */
[----:B------:R-:W-:Y:S01]  /*1acb0*/  IMAD.MOV.U32 R2, RZ, RZ, 0xc0 ;  /* 0x000000c0ff027424 */ /* 0x000fe200078e00ff */
[----:B------:R-:W-:Y:S01]  /*1acc0*/  ISETP.NE.AND P2, PT, R4, RZ, PT ;  /* 0x000000ff0400720c */ /* 0x000fe20003f45270 */
[----:B------:R-:W-:Y:S05]  /*1acd0*/  @!P0 WARPSYNC.ALL ;  /* 0x0000000000008948 */ /* 0x000fea0003800000 */
[----:B------:R-:W-:Y:S01]  /*1ace0*/  IMAD R2, R25, R2, 0xbf ;  /* 0x000000bf19027424 */ /* 0x000fe200078e0202 */
[----:B------:R-:W-:Y:S06]  /*1acf0*/  BSSY B0, `(.L_x_10976) ;  /* 0x000002a000007945 */ /* 0x000fec0003800000 */
[----:B------:R-:W0:Y:S08]  /*1ad00*/  @!P2 LDC R4, c[0x0][0x9f0] ;  /* 0x00027c00ff04ab82 */ /* 0x000e300000000800 */
[----:B------:R-:W-:Y:S01]  /*1ad10*/  @!P0 BAR.SYNC.DEFER_BLOCKING 0xc, 0x200 ;  /* 0x0308000000008b1d */ /* 0x000fe20000010000 */
[----:B----4-:R-:W-:-:S13]  /*1ad20*/  ISETP.NE.AND P1, PT, R0, 0x1, PT ;  /* 0x000000010000780c */ /* 0x010fda0003f25270 */
[----:B------:R-:W4:Y:S08]  /*1ad30*/  @P1 LDC R0, c[0x0][0x44c] ;  /* 0x00011300ff001b82 */ /* 0x000f300000000800 */
[----:B------:R-:W5:Y:S01]  /*1ad40*/  @P1 LDC R3, c[0x0][0x450] ;  /* 0x00011400ff031b82 */ /* 0x000f620000000800 */
[----:B----4-:R-:W-:-:S05]  /*1ad50*/  @P1 IMAD.HI.U32 R0, R2, R0, RZ ;  /* 0x0000000002001227 */ /* 0x010fca00078e00ff */
[----:B-----5:R-:W-:-:S05]  /*1ad60*/  @P1 SHF.R.U32.HI R2, RZ, R3, R0 ;  /* 0x00000003ff021219 */ /* 0x020fca0000011600 */
        /* <DEDUP_REMOVED lines=16> */
[----:B---3--:R-:W-:Y:S01]  /*1ae70*/  IMAD.HI.U32 R8, R3, R6, R2 ;  /* 0x0000000603087227 */ /* 0x008fe200078e0002 */
        /* <DEDUP_REMOVED lines=17> */
.L_x_10977:
[----:B------:R-:W-:Y:S05]  /*1af90*/  BSYNC B0 ;  /* 0x0000000000007941 */ /* 0x000fea0003800000 */
.L_x_10976:
        /* <DEDUP_REMOVED lines=13> */
[----:B------:R-:W4:Y:S01]  /*1b070*/  POPC R5, UR4 ;  /* 0x0000000400057d09 */ /* 0x000f220008000000 */
[----:B0-----:R-:W-:-:S02]  /*1b080*/  ISETP.EQ.U32.AND P0, PT, R0, R3, PT ;  /* 0x000000030000720c */ /* 0x001fc40003f02070 */
[----:B------:R-:W4:Y:S11]  /*1b090*/  LDC.64 R2, c[0x0][0xc60] ;  /* 0x00031800ff027b82 */ /* 0x000f360000000a00 */
[----:B----4-:R-:W4:Y:S01]  /*1b0a0*/  @P0 ATOMG.E.ADD.STRONG.GPU PT, R3, desc[UR40][R2.64], R5 ;  /* 0x00000005020309a8 */ /* 0x010f2200081ee1e8 */
[----:B------:R-:W0:Y:S02]  /*1b0b0*/  S2R R4, SR_LTMASK ;  /* 0x0000000000047919 */ /* 0x000e240000003900 */
[----:B0-----:R-:W-:-:S04]  /*1b0c0*/  LOP3.LUT R4, R4, UR4, RZ, 0xc0, !PT ;  /* 0x0000000404047c12 */ /* 0x001fc8000f8ec0ff */
[----:B------:R-:W0:Y:S01]  /*1b0d0*/  POPC R7, R4 ;  /* 0x0000000400077309 */ /* 0x000e220000000000 */
[----:B----4-:R-:W0:Y:S02]  /*1b0e0*/  SHFL.IDX PT, R0, R3, R0, 0x1f ;  /* 0x00001f0003007589 */ /* 0x010e2400000e0000 */
[----:B0-----:R-:W-:Y:S01]  /*1b0f0*/  IADD3 R24, R0, UR36, R7 ;  /* 0x0000002400187c10 */ /* 0x001fe2000fffe007 */
[----:B------:R-:W-:Y:S06]  /*1b100*/  BRA `(.L_x_10979) ;  /* 0x0000003000647947 */ /* 0x000fec0003800000 */
.L_x_10978:
        /* <DEDUP_REMOVED lines=14> */
[----:B--2---:R-:W-:Y:S02]  /*1b1f0*/  IMAD.U32 R11, RZ, RZ, UR5 ;  /* 0x00000005ff0b7e24 */ /* 0x004fe4000f8e00ff */
[----:B---3--:R-:W-:Y:S02]  /*1b200*/  IMAD.MOV.U32 R8, RZ, RZ, 0x70 ;  /* 0x00000070ff087424 */ /* 0x008fe400078e00ff */
[----:B------:R-:W-:Y:S02]  /*1b210*/  IMAD.MOV.U32 R12, RZ, RZ, 0x1 ;  /* 0x00000001ff0c7424 */ /* 0x000fe400078e00ff */
[----:B------:R-:W-:-:S07]  /*1b220*/  IMAD.MOV.U32 R13, RZ, RZ, RZ ;  /* 0x000000ffff0d7224 */ /* 0x000fce00078e00ff */
[----:B------:R-:W-:-:S07]  /*1b230*/  LEPC R20, `(.L_x_10981) ;  /* 0x000000001014794e */ /* 0x000fce0000000000 */
[----:B01----:R-:W-:Y:S05]  /*1b240*/  CALL.ABS.NOINC R2 ;  /* 0x0000000002007343 */ /* 0x003fea0003c00000 */
.L_x_10981:
[----:B------:R-:W-:Y:S05]  /*1b250*/  BSYNC B6 ;  /* 0x0000000000067941 */ /* 0x000fea0003800000 */
.L_x_10980:
[----:B------:R-:W4:Y:S01]  /*1b260*/  LDL.LU R2, [R1+0xc] ;  /* 0x00000c0001027983 */ /* 0x000f220000300800 */
[----:B------:R-:W-:Y:S01]  /*1b270*/  VIADD R0, R17, 0x9000 ;  /* 0x0000900011007836 */ /* 0x000fe20000000000 */
[----:B------:R-:W-:Y:S04]  /*1b280*/  BSSY B6, `(.L_x_10982) ;  /* 0x0000016000067945 */ /* 0x000fe80003800000 */
[----:B------:R-:W-:Y:S02]  /*1b290*/  LOP3.LUT P0, RZ, R0, 0x9f, RZ, 0xc0, !PT ;  /* 0x0000009f00ff7812 */ /* 0x000fe4000780c0ff */
[----:B----4-:R-:W-:-:S11]  /*1b2a0*/  LOP3.LUT R2, R2, 0xfffffffe, RZ, 0xc0, !PT ;  /* 0xfffffffe02027812 */ /* 0x010fd600078ec0ff */
[----:B------:R-:W-:-:S05]  /*1b2b0*/  @P0 LOP3.LUT R2, R2, 0x1, RZ, 0xfc, !PT ;  /* 0x0000000102020812 */ /* 0x000fca00078efcff */
[----:B------:R0:W-:Y:S01]  /*1b2c0*/  STL [R1+0xc], R2 ;  /* 0x00000c0201007387 */ /* 0x0001e20000100800 */
        /* <DEDUP_REMOVED lines=17> */
.L_x_10983:
[----:B------:R-:W-:Y:S05]  /*1b3e0*/  BSYNC B6 ;  /* 0x0000000000067941 */ /* 0x000fea0003800000 */
.L_x_10982:
[----:B------:R-:W-:Y:S01]  /*1b3f0*/  VIADD R23, R17, 0x3000 ;  /* 0x0000300011177836 */ /* 0x000fe20000000000 */
[----:B------:R-:W-:Y:S04]  /*1b400*/  BSSY B6, `(.L_x_10984) ;  /* 0x0000013000067945 */ /* 0x000fe80003800000 */
[----:B------:R-:W-:-:S13]  /*1b410*/  LOP3.LUT P0, RZ, R23, 0x3ff, RZ, 0xc0, !PT ;  /* 0x000003ff17ff7812 */ /* 0x000fda000780c0ff */
        /* <DEDUP_REMOVED lines=17> */
.L_x_10985:
[----:B------:R-:W-:Y:S05]  /*1b530*/  BSYNC B6 ;  /* 0x0000000000067941 */ /* 0x000fea0003800000 */
.L_x_10984:
[----:B0-----:R-:W4:Y:S01]  /*1b540*/  LDL R2, [R1+0xc] ;  /* 0x00000c0001027983 */ /* 0x001f220000100800 */
[----:B------:R-:W-:Y:S01]  /*1b550*/  BSSY B6, `(.L_x_10986) ;  /* 0x0000013000067945 */ /* 0x000fe20003800000 */
[----:B----4-:R-:W-:-:S13]  /*1b560*/  LOP3.LUT P6, RZ, R2, 0x1, RZ, 0xc0, !PT ;  /* 0x0000000102ff7812 */ /* 0x010fda00078cc0ff */
        /* <DEDUP_REMOVED lines=17> */
.L_x_10987:
[----:B------:R-:W-:Y:S05]  /*1b680*/  BSYNC B6 ;  /* 0x0000000000067941 */ /* 0x000fea0003800000 */
.L_x_10986:
[----:B------:R-:W4:Y:S01]  /*1b690*/  LDL.LU R20, [R1+0x14] ;  /* 0x0000140001147983 */ /* 0x000f220000300800 */
[----:B------:R-:W-:Y:S02]  /*1b6a0*/  ULDC.64 UR4, c[0x0][0x9f8] ;  /* 0x00027e0000047ab9 */ /* 0x000fe40000000a00 */
[----:B------:R-:W-:-:S04]  /*1b6b0*/  ISETP.NE.U32.AND P0, PT, RZ, UR4, PT ;  /* 0x00000004ff007c0c */ /* 0x000fc8000bf05070 */
[----:B------:R-:W-:-:S13]  /*1b6c0*/  ISETP.NE.AND.EX P0, PT, RZ, UR5, PT, P0 ;  /* 0x00000005ff007c0c */ /* 0x000fda000bf05300 */
[----:B------:R-:W-:-:S04]  /*1b6d0*/  @P0 IADD3 R2, P1, R18, UR4, RZ ;  /* 0x0000000412020c10 */ /* 0x000fc8000ff3e0ff */
[----:B----4-:R-:W-:Y:S01]  /*1b6e0*/  @P0 IADD3.X R3, R20, UR5, RZ, P1, !PT ;  /* 0x0000000514030c10 */ /* 0x010fe20008ffe4ff */
[----:B------:R-:W-:-:S04]  /*1b6f0*/  ULDC.64 UR4, c[0x0][0xa08] ;  /* 0x0002820000047ab9 */ /* 0x000fc80000000a00 */
[----:B------:R0:W3:Y:S02]  /*1b700*/  @P0 LDG.E R26, desc[UR40][R2.64] ;  /* 0x00000028021a0981 */ /* 0x0000e4000c1e1900 */
[----:B0-----:R-:W0:Y:S02]  /*1b710*/  LDC.64 R2, c[0x0][0x418] ;  /* 0x00010600ff027b82 */ /* 0x001e240000000a00 */
[----:B0-----:R-:W-:Y:S01]  /*1b720*/  LOP3.LUT P0, RZ, R2, UR4, RZ, 0xfc, !PT ;  /* 0x0000000402ff7c12 */ /* 0x001fe2000f80fcff */
[----:B------:R-:W-:-:S03]  /*1b730*/  UMOV UR4, 0xffffffff ;  /* 0xffffffff00047882 */ /* 0x000fc60000000000 */
[----:B------:R-:W-:Y:S02]  /*1b740*/  LOP3.LUT P0, RZ, R3, UR5, RZ, 0xfc, P0 ;  /* 0x0000000503ff7c12 */ /* 0x000fe4000800fcff */
[----:B---3--:R-:W-:Y:S02]  /*1b750*/  SHF.R.S32.HI R8, RZ, 0x1f, R26 ;  /* 0x0000001fff087819 */ /* 0x008fe4000001141a */
[----:B------:R-:W-:-:S03]  /*1b760*/  SEL R18, R26, RZ, !P0 ;  /* 0x000000ff1a127207 */ /* 0x000fc60004000000 */
[----:B------:R0:W-:Y:S01]  /*1b770*/  STL [R1+0x14], R8 ;  /* 0x0000140801007387 */ /* 0x0001e20000100800 */
[----:B------:R-:W-:Y:S05]  /*1b780*/  BRA.DIV UR4, `(.L_x_10988) ;  /* 0x0000004a046c7947 */ /* 0x000fea000b800000 */
[----:B------:R-:W3:Y:S02]  /*1b790*/  S2R R0, SR_TID.X ;  /* 0x0000000000007919 */ /* 0x000ee40000002100 */
[----:B---3--:R-:W-:-:S04]  /*1b7a0*/  SHF.R.U32.HI R0, RZ, 0x5, R0 ;  /* 0x00000005ff007819 */ /* 0x008fc80000011600 */
[----:B------:R-:W-:-:S05]  /*1b7b0*/  LOP3.LUT R0, R0, 0x3, RZ, 0xc0, !PT ;  /* 0x0000000300007812 */ /* 0x000fca00078ec0ff */
[----:B------:R3:W4:Y:S02]  /*1b7c0*/  SHFL.IDX PT, R14, R0, RZ, 0x1f ;  /* 0x00001fff000e7589 */ /* 0x00072400000e0000 */
.L_x_11095:
        /* <DEDUP_REMOVED lines=10> */
.L_x_11098:
[----:B------:R-:W-:Y:S05]  /*1b870*/  @!P6 BRA `(.L_x_10989) ;  /* 0x00000004009ce947 */ /* 0x000fea0003800000 */
[----:B---3--:R-:W3:Y:S01]  /*1b880*/  LDL R0, [R1+0x3c] ;  /* 0x00003c0001007983 */ /* 0x008ee20000100800 */
[----:B------:R-:W-:-:S04]  /*1b890*/  ISETP.NE.U32.AND P0, PT, R2, RZ, PT ;  /* 0x000000ff0200720c */ /* 0x000fc80003f05070 */
[----:B------:R-:W-:Y:S01]  /*1b8a0*/  ISETP.NE.AND.EX P0, PT, R3, RZ, PT, P0 ;  /* 0x000000ff0300720c */ /* 0x000fe20003f05300 */
[----:B---3--:R-:W-:-:S12]  /*1b8b0*/  VIADD R0, R0, 0xffffffff ;  /* 0xffffffff00007836 */ /* 0x008fd80000000000 */
[----:B------:R-:W-:Y:S05]  /*1b8c0*/  @!P0 BRA `(.L_x_10991) ;  /* 0x0000000000448947 */ /* 0x000fea0003800000 */
[----:B------:R-:W3:Y:S01]  /*1b8d0*/  LDC R7, c[0x0][0x43c] ;  /* 0x00010f00ff077b82 */ /* 0x000ee20000000800 */
[----:B------:R-:W-:Y:S01]  /*1b8e0*/  ULDC.64 UR4, c[0x0][0x428] ;  /* 0x00010a0000047ab9 */ /* 0x000fe20000000a00 */
[----:B---3--:R-:W-:-:S13]  /*1b8f0*/  ISETP.NE.AND P0, PT, R7, 0x1, PT ;  /* 0x000000010700780c */ /* 0x008fda0003f05270 */
[----:B------:R-:W3:Y:S02]  /*1b900*/  @P0 LDC.64 R4, c[0x0][0x440] ;  /* 0x00011000ff040b82 */ /* 0x000ee40000000a00 */
[----:B---3--:R-:W-:-:S04]  /*1b910*/  @P0 IMAD.HI.U32 R6, R0, R4, RZ ;  /* 0x0000000400060227 */ /* 0x008fc800078e00ff */
        /* <DEDUP_REMOVED lines=12> */
.L_x_10991:
[----:B---3--:R-:W3:Y:S01]  /*1b9e0*/  LDL R3, [R1] ;  /* 0x0000000001037983 */ /* 0x008ee20000100800 */
[----:B------:R-:W-:Y:S01]  /*1b9f0*/  IMAD R4, R22, 0x8, R17 ;  /* 0x0000000816047824 */ /* 0x000fe200078e0211 */
[----:B------:R-:W4:Y:S02]  /*1ba00*/  S2R R2, SR_TID.X ;  /* 0x0000000000027919 */ /* 0x000f240000002100 */
[----:B----4-:R-:W-:-:S04]  /*1ba10*/  LOP3.LUT R2, R2, 0x7f, RZ, 0xc0, !PT ;  /* 0x0000007f02027812 */ /* 0x010fc800078ec0ff */
[----:B------:R-:W-:Y:S02]  /*1ba20*/  ISETP.NE.AND P1, PT, R2, RZ, PT ;  /* 0x000000ff0200720c */ /* 0x000fe40003f25270 */
[----:B---3--:R-:W-:-:S04]  /*1ba30*/  SHF.L.U32 R3, R3, 0x1f, RZ ;  /* 0x0000001f03037819 */ /* 0x008fc800000006ff */
[----:B------:R-:W3:Y:S02]  /*1ba40*/  SYNCS.PHASECHK.TRANS64.TRYWAIT P0, [R4+URZ+0x19c80], R3 ;  /* 0x019c8003040075a7 */ /* 0x000ee4000800017f */
[----:B---3--:R-:W-:Y:S05]  /*1ba50*/  @!P0 BRA `(.L_x_10992) ;  /* 0x00000048000c8947 */ /* 0x008fea0003800000 */
.L_x_11099:
        /* <DEDUP_REMOVED lines=8> */
.L_x_10993:
[----:B------:R-:W4:Y:S01]  /*1bae0*/  LDL R5, [R1+0x18] ;  /* 0x0000180001057983 */ /* 0x000f220000100800 */
        /* <DEDUP_REMOVED lines=15> */
[----:B----4-:R-:W-:-:S05]  /*1bbe0*/  IMAD R0, R0, 0x80, R5 ;  /* 0x0000008000007824 */ /* 0x010fca00078e0205 */
[----:B------:R-:W-:-:S13]  /*1bbf0*/  R2UR UR11, R0 ;  /* 0x00000000000b72ca */ /* 0x000fda00000e0000 */
[----:B------:R4:W-:Y:S02]  /*1bc00*/  UTMALDG.4D [UR8], [UR4], desc[UR6] ;  /* 0x00000608040075b4 */ /* 0x0009e40008019000 */
[----:B----4-:R-:W-:Y:S01]  /*1bc10*/  UMOV UR8, UR14 ;  /* 0x0000000e00087c82 */ /* 0x010fe20008000000 */
[----:B------:R-:W-:Y:S01]  /*1bc20*/  UMOV UR10, UR16 ;  /* 0x00000010000a7c82 */ /* 0x000fe20008000000 */
[----:B------:R-:W-:Y:S01]  /*1bc30*/  UMOV UR14, 0x40 ;  /* 0x00000040000e7882 */ /* 0x000fe20000000000 */
[----:B------:R4:W-:Y:S02]  /*1bc40*/  UTMALDG.4D [UR8], [UR4], desc[UR6] ;  /* 0x00000608040075b4 */ /* 0x0009e40008019000 */
[----:B----4-:R-:W-:Y:S01]  /*1bc50*/  UMOV UR8, UR15 ;  /* 0x0000000f00087c82 */ /* 0x010fe20008000000 */
[----:B------:R-:W-:Y:S02]  /*1bc60*/  UMOV UR10, UR14 ;  /* 0x0000000e000a7c82 */ /* 0x000fe40008000000 */
[----:B------:R4:W-:Y:S01]  /*1bc70*/  UTMALDG.4D [UR8], [UR4], desc[UR6] ;  /* 0x00000608040075b4 */ /* 0x0009e20008019000 */
[----:B------:R-:W0:Y:S02]  /*1bc80*/  SYNCS.PHASECHK.TRANS64.TRYWAIT P0, [R4+URZ+0x19c40], R3 ;  /* 0x019c4003040075a7 */ /* 0x000e24000800017f */
[----:B0---4-:R-:W-:Y:S05]  /*1bc90*/  @!P0 BRA `(.L_x_10994) ;  /* 0x0000004400908947 */ /* 0x011fea0003800000 */
.L_x_11100:
[----:B------:R-:W-:Y:S05]  /*1bca0*/  @P1 BRA `(.L_x_10995) ;  /* 0x00000000001c1947 */ /* 0x000fea0003800000 */
[----:B------:R-:W4:Y:S01]  /*1bcb0*/  S2R R5, SR_TID.X ;  /* 0x0000000000057919 */ /* 0x000f220000002100 */
[----:B0--3--:R-:W-:-:S04]  /*1bcc0*/  IMAD.MOV.U32 R3, RZ, RZ, 0x3000 ;  /* 0x00003000ff037424 */ /* 0x009fc800078e00ff */
[----:B------:R0:W-:Y:S01]  /*1bcd0*/  SYNCS.ARRIVE.TRANS64 RZ, [R4+URZ+0x19c30], R3 ;  /* 0x019c300304ff79a7 */ /* 0x0001e2000800003f */
[----:B----4-:R-:W-:-:S04]  /*1bce0*/  LOP3.LUT R5, R5, 0x1f, RZ, 0xc0, !PT ;  /* 0x0000001f05057812 */ /* 0x010fc800078ec0ff */
[----:B------:R-:W-:-:S13]  /*1bcf0*/  ISETP.NE.AND P0, PT, R5, RZ, PT ;  /* 0x000000ff0500720c */ /* 0x000fda0003f05270 */
[----:B0-----:R-:W-:Y:S05]  /*1bd00*/  @!P0 BRA `(.L_x_10995) ;  /* 0x0000000000048947 */ /* 0x001fea0003800000 */
[----:B------:R-:W-:Y:S01]  /*1bd10*/  BPT.TRAP 0x1 ;  /* 0x000000040000795c */ /* 0x000fe20000300000 */
.L_x_10995:
[----:B0--3--:R-:W3:Y:S01]  /*1bd20*/  LDL.LU R3, [R1+0xc] ;  /* 0x00000c0001037983 */ /* 0x009ee20000300800 */
        /* <DEDUP_REMOVED lines=24> */
[----:B---3--:R-:W-:-:S04]  /*1beb0*/  LOP3.LUT R3, R3, 0xfffffffe, RZ, 0xc0, !PT ;  /* 0xfffffffe03037812 */ /* 0x008fc800078ec0ff */
[----:B------:R-:W-:-:S05]  /*1bec0*/  @P0 LOP3.LUT R3, R3, 0x1, RZ, 0xfc, !PT ;  /* 0x0000000103030812 */ /* 0x000fca00078efcff */
[----:B------:R4:W-:Y:S01]  /*1bed0*/  STL [R1+0xc], R3 ;  /* 0x00000c0301007387 */ /* 0x0009e20000100800 */
[----:B------:R-:W-:Y:S01]  /*1bee0*/  NOP ;  /* 0x0000000000007918 */ /* 0x000fe20000000000 */
.L_x_10989:
[----:B------:R-:W5:Y:S04]  /*1bef0*/  LDL.LU R4, [R1+0x2c] ;  /* 0x00002c0001047983 */ /* 0x000f680000300800 */
[----:B----4-:R-:W4:Y:S01]  /*1bf00*/  LDL.LU R3, [R1+0x44] ;  /* 0x0000440001037983 */ /* 0x010f220000300800 */
[----:B------:R-:W-:Y:S05]  /*1bf10*/  WARPSYNC.ALL ;  /* 0x0000000000007948 */ /* 0x000fea0003800000 */
[----:B------:R-:W-:Y:S01]  /*1bf20*/  ULDC.64 UR4, c[0x0][0x298] ;  /* 0x0000a60000047ab9 */ /* 0x000fe20000000a00 */
[----:B------:R-:W-:Y:S01]  /*1bf30*/  ULDC.64 UR6, c[0x0][0xa00] ;  /* 0x0002800000067ab9 */ /* 0x000fe20000000a00 */
[----:B---3--:R-:W-:Y:S01]  /*1bf40*/  VIADD R0, R17, 0xf000 ;  /* 0x0000f00011007836 */ /* 0x008fe20000000000 */
[----:B------:R-:W-:Y:S01]  /*1bf50*/  BAR.SYNC.DEFER_BLOCKING 0x8, 0x200 ;  /* 0x0208000000007b1d */ /* 0x000fe20000010000 */
[----:B------:R-:W-:-:S03]  /*1bf60*/  ISETP.NE.U32.AND P0, PT, RZ, UR6, PT ;  /* 0x00000006ff007c0c */ /* 0x000fc6000bf05070 */
[----:B------:R-:W-:Y:S02]  /*1bf70*/  LOP3.LUT P1, RZ, R0, 0x9f, RZ, 0xc0, !PT ;  /* 0x0000009f00ff7812 */ /* 0x000fe4000782c0ff */
[----:B------:R-:W-:Y:S01]  /*1bf80*/  ISETP.NE.AND.EX P0, PT, RZ, UR7, PT, P0 ;  /* 0x00000007ff007c0c */ /* 0x000fe2000bf05300 */
[----:B------:R-:W-:Y:S03]  /*1bf90*/  BSSY B6, `(.L_x_10996) ;  /* 0x000001c000067945 */ /* 0x000fe60003800000 */
[----:B------:R-:W-:Y:S02]  /*1bfa0*/  SEL R19, R19, RZ, !P0 ;  /* 0x000000ff13137207 */ /* 0x000fe40004000000 */
[----:B-----5:R-:W-:-:S05]  /*1bfb0*/  SHF.R.S32.HI R2, RZ, 0x1f, R4 ;  /* 0x0000001fff027819 */ /* 0x020fca0000011404 */
[----:B------:R-:W-:-:S04]  /*1bfc0*/  IMAD R2, R2, UR4, RZ ;  /* 0x0000000402027c24 */ /* 0x000fc8000f8e02ff */
[C---:B------:R-:W-:Y:S01]  /*1bfd0*/  IMAD R0, R4.reuse, UR5, R2 ;  /* 0x0000000504007c24 */ /* 0x040fe2000f8e0202 */
[----:B----4-:R-:W-:Y:S01]  /*1bfe0*/  SEL R2, R3, RZ, !P0 ;  /* 0x000000ff03027207 */ /* 0x010fe20004000000 */
[----:B------:R-:W-:-:S04]  /*1bff0*/  IMAD.WIDE.U32 R4, R4, UR4, RZ ;  /* 0x0000000404047c25 */ /* 0x000fc8000f8e00ff */
[----:B------:R-:W-:Y:S01]  /*1c000*/  IMAD.IADD R0, R5, 0x1, R0 ;  /* 0x0000000105007824 */ /* 0x000fe200078e0200 */
[----:B------:R3:W-:Y:S04]  /*1c010*/  STL.64 [R1+0x30], R4 ;  /* 0x0000300401007387 */ /* 0x0007e80000100a00 */
[----:B------:R3:W-:Y:S04]  /*1c020*/  STL [R1+0x44], R2 ;  /* 0x0000440201007387 */ /* 0x0007e80000100800 */
[----:B------:R3:W-:Y:S01]  /*1c030*/  STL [R1+0x2c], R0 ;  /* 0x00002c0001007387 */ /* 0x0007e20000100800 */
[----:B------:R-:W-:Y:S05]  /*1c040*/  @!P1 BRA `(.L_x_10997) ;  /* 0x0000000000409947 */ /* 0x000fea0003800000 */
[----:B---3--:R-:W-:Y:S01]  /*1c050*/  MOV R2, 0x0 ;  /* 0x0000000000027802 */ /* 0x008fe20000000f00 */
[----:B------:R-:W-:Y:S01]  /*1c060*/  ULDC.64 UR4, c[0x4][0x1c8] ;  /* 0x0100720000047ab9 */ /* 0x000fe20000000a00 */
[----:B------:R-:W-:Y:S01]  /*1c070*/  ULDC.64 UR6, c[0x4][0x1d0] ;  /* 0x0100740000067ab9 */ /* 0x000fe20000000a00 */
[----:B------:R-:W-:Y:S01]  /*1c080*/  ULDC.64 UR8, c[0x4][0x60] ;  /* 0x0100180000087ab9 */ /* 0x000fe20000000a00 */
[----:B------:R-:W-:Y:S02]  /*1c090*/  IMAD.U32 R4, RZ, RZ, UR4 ;  /* 0x00000004ff047e24 */ /* 0x000fe4000f8e00ff */
[----:B------:R-:W3:Y:S01]  /*1c0a0*/  LDC.64 R2, c[0x4][R2] ;  /* 0x0100000002027b82 */ /* 0x000ee20000000a00 */
[----:B------:R-:W-:Y:S02]  /*1c0b0*/  IMAD.U32 R5, RZ, RZ, UR5 ;  /* 0x00000005ff057e24 */ /* 0x000fe4000f8e00ff */
[----:B------:R-:W-:Y:S02]  /*1c0c0*/  IMAD.U32 R6, RZ, RZ, UR6 ;  /* 0x00000006ff067e24 */ /* 0x000fe4000f8e00ff */
[----:B------:R-:W-:-:S02]  /*1c0d0*/  IMAD.U32 R7, RZ, RZ, UR7 ;  /* 0x00000007ff077e24 */ /* 0x000fc4000f8e00ff */
[----:B------:R-:W-:Y:S02]  /*1c0e0*/  IMAD.U32 R10, RZ, RZ, UR8 ;  /* 0x00000008ff0a7e24 */ /* 0x000fe4000f8e00ff */
[----:B--2---:R-:W-:Y:S02]  /*1c0f0*/  IMAD.U32 R11, RZ, RZ, UR9 ;  /* 0x00000009ff0b7e24 */ /* 0x004fe4000f8e00ff */
[----:B0-----:R-:W-:Y:S02]  /*1c100*/  IMAD.MOV.U32 R8, RZ, RZ, 0x70 ;  /* 0x00000070ff087424 */ /* 0x001fe400078e00ff */
[----:B------:R-:W-:Y:S02]  /*1c110*/  IMAD.MOV.U32 R12, RZ, RZ, 0x1 ;  /* 0x00000001ff0c7424 */ /* 0x000fe400078e00ff */
[----:B------:R-:W-:-:S07]  /*1c120*/  IMAD.MOV.U32 R13, RZ, RZ, RZ ;  /* 0x000000ffff0d7224 */ /* 0x000fce00078e00ff */
[----:B------:R-:W-:-:S07]  /*1c130*/  LEPC R20, `(.L_x_10997) ;  /* 0x000000001014794e */ /* 0x000fce0000000000 */
[----:B-1-3--:R-:W-:Y:S05]  /*1c140*/  CALL.ABS.NOINC R2 ;  /* 0x0000000002007343 */ /* 0x00afea0003c00000 */
.L_x_10997:
[----:B------:R-:W-:Y:S05]  /*1c150*/  BSYNC B6 ;  /* 0x0000000000067941 */ /* 0x000fea0003800000 */
.L_x_10996:
[----:B------:R-:W4:Y:S01]  /*1c160*/  LDL.LU R20, [R1+0x2c] ;  /* 0x00002c0001147983 */ /* 0x000f220000300800 */
[----:B-1----:R-:W1:Y:S01]  /*1c170*/  LDC R9, c[0x0][0x448] ;  /* 0x00011200ff097b82 */ /* 0x002e620000000800 */
[----:B------:R-:W-:Y:S01]  /*1c180*/  ULDC.64 UR6, c[0x0][0x2e0] ;  /* 0x0000b80000067ab9 */ /* 0x000fe20000000a00 */
[----:B------:R-:W-:Y:S01]  /*1c190*/  ULDC.64 UR4, c[0x0][0x2d8] ;  /* 0x0000b60000047ab9 */ /* 0x000fe20000000a00 */
[----:B---3--:R-:W4:Y:S01]  /*1c1a0*/  LDL.LU.64 R2, [R1+0x30] ;  /* 0x0000300001027983 */ /* 0x008f220000300a00 */
[----:B------:R-:W-:-:S03]  /*1c1b0*/  ULDC.64 UR8, c[0x0][0x280] ;  /* 0x0000a00000087ab9 */ /* 0x000fc60000000a00 */
[----:B------:R-:W3:Y:S01]  /*1c1c0*/  LDL.LU R21, [R1+0x44] ;  /* 0x0000440001157983 */ /* 0x000ee20000300800 */
[----:B-1----:R-:W-:-:S13]  /*1c1d0*/  ISETP.NE.AND P1, PT, R9, 0x1, PT ;  /* 0x000000010900780c */ /* 0x002fda0003f25270 */
[----:B------:R-:W1:Y:S08]  /*1c1e0*/  @P1 LDC R5, c[0x0][0x44c] ;  /* 0x00011300ff051b82 */ /* 0x000e700000000800 */
[----:B------:R-:W2:Y:S08]  /*1c1f0*/  @P1 LDC R6, c[0x0][0x450] ;  /* 0x00011400ff061b82 */ /* 0x000eb00000000800 */
[----:B0-----:R-:W0:Y:S01]  /*1c200*/  @P1 LDC R8, c[0x0][0x450] ;  /* 0x00011400ff081b82 */ /* 0x001e220000000800 */
[----:B----4-:R-:W-:-:S02]  /*1c210*/  IMAD.MOV.U32 R3, RZ, RZ, R20 ;  /* 0x000000ffff037224 */ /* 0x010fc400078e0014 */
[----:B------:R-:W4:Y:S01]  /*1c220*/  S2R R20, SR_TID.X ;  /* 0x0000000000147919 */ /* 0x000f220000002100 */
[----:B---3--:R-:W-:Y:S02]  /*1c230*/  IMAD R0, R21, UR6, RZ ;  /* 0x0000000615007c24 */ /* 0x008fe4000f8e02ff */
[----:B------:R-:W-:-:S04]  /*1c240*/  IMAD.WIDE.U32 R2, R16, UR4, R2 ;  /* 0x0000000410027c25 */ /* 0x000fc8000f8e0002 */
[----:B------:R-:W-:Y:S01]  /*1c250*/  IMAD R3, R16, UR5, R3 ;  /* 0x0000000510037c24 */ /* 0x000fe2000f8e0203 */
[----:B------:R-:W-:Y:S01]  /*1c260*/  ULDC.64 UR4, c[0x0][0x2d0] ;  /* 0x0000b40000047ab9 */ /* 0x000fe20000000a00 */
[C---:B------:R-:W-:Y:S02]  /*1c270*/  IMAD R0, R19.reuse, UR7, R0 ;  /* 0x0000000713007c24 */ /* 0x040fe4000f8e0200 */
[----:B------:R-:W-:Y:S01]  /*1c280*/  IMAD.WIDE.U32 R2, R19, UR6, R2 ;  /* 0x0000000613027c25 */ /* 0x000fe2000f8e0002 */
[----:B------:R-:W-:-:S03]  /*1c290*/  ULDC.64 UR6, c[0x0][0x2c8] ;  /* 0x0000b20000067ab9 */ /* 0x000fc60000000a00 */
[----:B------:R-:W-:Y:S01]  /*1c2a0*/  IMAD.IADD R3, R3, 0x1, R0 ;  /* 0x0000000103037824 */ /* 0x000fe200078e0200 */
[C---:B----4-:R-:W-:Y:S01]  /*1c2b0*/  LOP3.LUT R21, R20.reuse, 0x7f, RZ, 0xc0, !PT ;  /* 0x0000007f14157812 */ /* 0x050fe200078ec0ff */
[----:B------:R-:W-:-:S03]  /*1c2c0*/  IMAD.SHL.U32 R20, R20, 0x40, RZ ;  /* 0x0000004014147824 */ /* 0x000fc600078e00ff */
[----:B------:R-:W-:-:S04]  /*1c2d0*/  SHF.R.U32.HI R21, RZ, 0x1, R21 ;  /* 0x00000001ff157819 */ /* 0x000fc80000011615 */
[----:B------:R-:W-:-:S05]  /*1c2e0*/  LOP3.LUT R20, R21, 0x40, R20, 0xf8, !PT ;  /* 0x0000004015147812 */ /* 0x000fca00078ef814 */
[----:B------:R-:W-:Y:S02]  /*1c2f0*/  IMAD R0, R25, 0xc0, R20 ;  /* 0x000000c019007824 */ /* 0x000fe400078e0214 */
[----:B------:R3:W5:Y:S02]  /*1c300*/  LDL R20, [R1+0x38] ;  /* 0x0000380001147983 */ /* 0x0007640000100800 */
[----:B-1----:R-:W-:Y:S01]  /*1c310*/  @P1 IMAD.HI.U32 R5, R0, R5, RZ ;  /* 0x0000000500051227 */ /* 0x002fe200078e00ff */
[----:B--2---:R-:W1:Y:S03]  /*1c320*/  S2R R11, SR_TID.X ;  /* 0x00000000000b7919 */ /* 0x004e660000002100 */
[----:B------:R-:W-:Y:S01]  /*1c330*/  IMAD.MOV.U32 R4, RZ, RZ, R0 ;  /* 0x000000ffff047224 */ /* 0x000fe200078e0000 */
[----:B------:R-:W-:Y:S01]  /*1c340*/  @P1 SHF.R.U32.HI R4, RZ, R6, R5 ;  /* 0x00000006ff041219 */ /* 0x000fe20000011605 */
[----:B------:R-:W2:Y:S03]  /*1c350*/  S2R R21, SR_TID.X ;  /* 0x0000000000157919 */ /* 0x000ea60000002100 */
        /* <DEDUP_REMOVED lines=10> */
[----:B-1----:R-:W-:Y:S02]  /*1c400*/  IMAD.SHL.U32 R11, R11, 0x10, RZ ;  /* 0x000000100b0b7824 */ /* 0x002fe400078e00ff */
[----:B------:R-:W-:Y:S02]  /*1c410*/  IMAD R7, R7, UR6, RZ ;  /* 0x0000000607077c24 */ /* 0x000fe4000f8e02ff */
[----:B--2---:R-:W-:Y:S01]  /*1c420*/  IMAD.SHL.U32 R10, R21, 0x10, RZ ;  /* 0x00000010150a7824 */ /* 0x004fe200078e00ff */
[----:B------:R-:W-:Y:S01]  /*1c430*/  LOP3.LUT R11, R11, 0x10, RZ, 0xc0, !PT ;  /* 0x000000100b0b7812 */ /* 0x000fe200078ec0ff */
[----:B------:R-:W-:Y:S01]  /*1c440*/  IMAD R7, R6, UR7, R7 ;  /* 0x0000000706077c24 */ /* 0x000fe2000f8e0207 */
[----:B------:R-:W-:Y:S01]  /*1c450*/  IADD3 R6, P0, R4, UR8, RZ ;  /* 0x0000000804067c10 */ /* 0x000fe2000ff1e0ff */
[----:B------:R-:W-:Y:S01]  /*1c460*/  IMAD.MOV.U32 R4, RZ, RZ, R0 ;  /* 0x000000ffff047224 */ /* 0x000fe200078e0000 */
[----:B------:R-:W-:Y:S02]  /*1c470*/  LOP3.LUT R12, R11, 0x20, RZ, 0xfc, !PT ;  /* 0x000000200b0c7812 */ /* 0x000fe400078efcff */
[----:B------:R-:W-:-:S02]  /*1c480*/  IADD3.X R5, R5, UR9, R7, P0, !PT ;  /* 0x0000000905057c10 */ /* 0x000fc400087fe407 */
[----:B------:R-:W1:Y:S01]  /*1c490*/  @P1 LDC R7, c[0x0][0x44c] ;  /* 0x00011300ff071b82 */ /* 0x000e620000000800 */
[----:B------:R-:W-:Y:S02]  /*1c4a0*/  LOP3.LUT R10, R10, 0x10, RZ, 0xc0, !PT ;  /* 0x000000100a0a7812 */ /* 0x000fe400078ec0ff */
[----:B------:R-:W-:Y:S01]  /*1c4b0*/  LOP3.LUT R11, R11, 0x40, RZ, 0xfc, !PT ;  /* 0x000000400b0b7812 */ /* 0x000fe200078efcff */
[----:B-1----:R-:W-:-:S05]  /*1c4c0*/  @P1 IMAD.HI.U32 R7, R0, R7, RZ ;  /* 0x0000000700071227 */ /* 0x002fca00078e00ff */
[----:B0-----:R-:W-:Y:S02]  /*1c4d0*/  @P1 SHF.R.U32.HI R4, RZ, R8, R7 ;  /* 0x00000008ff041219 */ /* 0x001fe40000011607 */
        /* <DEDUP_REMOVED lines=21> */
[----:B---3--:R-:W-:Y:S06]  /*1c630*/  BRA.DIV UR4, `(.L_x_10998) ;  /* 0x0000003e043c7947 */ /* 0x008fec000b800000 */
        /* <DEDUP_REMOVED lines=14> */
[----:B--2---:R-:W-:-:S05]  /*1c720*/  @!P4 IADD3 R2, P3, R10, R6, RZ ;  /* 0x000000060a02c210 */ /* 0x004fca0007f7e0ff */
[----:B---3--:R-:W-:-:S05]  /*1c730*/  @!P4 IMAD.X R3, RZ, RZ, R5, P3 ;  /* 0x000000ffff03c224 */ /* 0x008fca00018e0605 */
[----:B------:R-:W-:Y:S04]  /*1c740*/  @!P4 LDGSTS.E.BYPASS.LTC128B.128 [R8+0xf800], desc[UR40][R2.64], !P2 ;  /* 0x0f8000000208cfae */ /* 0x000fe8000d101d68 */
[----:B------:R-:W-:Y:S04]  /*1c750*/  @!P4 LDGSTS.E.BYPASS.LTC128B.128 [R8+0x11000], desc[UR40][R2.64+0x20], !P1 ;  /* 0x110000200208cfae */ /* 0x000fe8000c901d68 */
[----:B------:R0:W-:Y:S04]  /*1c760*/  @!P4 LDGSTS.E.BYPASS.LTC128B.128 [R8+0x12800], desc[UR40][R2.64+0x40], !P0 ;  /* 0x128000400208cfae */ /* 0x0001e8000c101d68 */
[----:B0-----:R0:W1:Y:S04]  /*1c770*/  SHFL.IDX PT, R3, R4, RZ, 0x1e1f ;  /* 0x001e1fff04037589 */ /* 0x00106800000e0000 */
[----:B------:R0:W2:Y:S02]  /*1c780*/  SHFL.IDX PT, R2, R7, RZ, 0x1e1f ;  /* 0x001e1fff07027589 */ /* 0x0000a400000e0000 */
.L_x_11107:
        /* <DEDUP_REMOVED lines=12> */
.L_x_11000:
[----:B------:R-:W-:Y:S05]  /*1c850*/  BSYNC B0 ;  /* 0x0000000000007941 */ /* 0x000fea0003800000 */
.L_x_10999:
[----:B------:R-:W-:Y:S01]  /*1c860*/  NOP ;  /* 0x0000000000007918 */ /* 0x000fe20000000000 */
[----:B------:R-:W-:-:S13]  /*1c870*/  PLOP3.LUT P0, PT, PT, PT, PT, 0x80, 0x0 ;  /* 0x000000000000781c */ /* 0x000fda0003f0f070 */
.L_x_11001:
        /* <DEDUP_REMOVED lines=18> */
.L_x_11108:
[----:B------:R-:W-:Y:S05]  /*1c9a0*/  BSYNC B0 ;  /* 0x0000000000007941 */ /* 0x000fea0003800000 */
.L_x_11002:
[----:B------:R-:W3:Y:S04]  /*1c9b0*/  LDL.LU R2, [R1+0x3c] ;  /* 0x00003c0001027983 */ /* 0x000ee80000300800 */
[----:B-1----:R-:W4:Y:S01]  /*1c9c0*/  LDL R3, [R1+0x10] ;  /* 0x0000100001037983 */ /* 0x002f220000100800 */
[----:B---3--:R-:W-:-:S05]  /*1c9d0*/  VIADD R2, R2, 0xfffffffe ;  /* 0xfffffffe02027836 */ /* 0x008fca0000000000 */
[----:B----4-:R-:W-:-:S13]  /*1c9e0*/  ISETP.GE.AND P0, PT, R2, R3, PT ;  /* 0x000000030200720c */ /* 0x010fda0003f06270 */
[----:B------:R-:W-:Y:S05]  /*1c9f0*/  @!P0 BRA `(.L_x_11004) ;  /* 0x00000010004c8947 */ /* 0x000fea0003800000 */
[----:B------:R1:W5:Y:S01]  /*1ca00*/  LDL.LU R6, [R1] ;  /* 0x0000000001067983 */ /* 0x0003620000300800 */
[----:B--2---:R-:W-:-:S07]  /*1ca10*/  IMAD.MOV.U32 R0, RZ, RZ, R22 ;  /* 0x000000ffff007224 */ /* 0x004fce00078e0016 */
.L_x_11028:
        /* <DEDUP_REMOVED lines=34> */
.L_x_11007:
        /* <DEDUP_REMOVED lines=8> */
.L_x_11109:
[----:B------:R-:W-:Y:S05]  /*1ccc0*/  BSYNC B1 ;  /* 0x0000000000017941 */ /* 0x000fea0003800000 */
.L_x_11008:
        /* <DEDUP_REMOVED lines=9> */
.L_x_11011:
[----:B------:R-:W-:Y:S05]  /*1cd60*/  BSYNC B1 ;  /* 0x0000000000017941 */ /* 0x000fea0003800000 */
.L_x_11010:
        /* <DEDUP_REMOVED lines=12> */
.L_x_11012:
        /* <DEDUP_REMOVED lines=16> */
.L_x_11013:
        /* <DEDUP_REMOVED lines=16> */
.L_x_11014:
        /* <DEDUP_REMOVED lines=13> */
.L_x_11110:
[----:B------:R-:W-:Y:S05]  /*1d100*/  BSYNC B1 ;  /* 0x0000000000017941 */ /* 0x000fea0003800000 */
.L_x_11015:
        /* <DEDUP_REMOVED lines=11> */
.L_x_11018:
[----:B------:R-:W-:Y:S05]  /*1d1c0*/  BSYNC B1 ;  /* 0x0000000000017941 */ /* 0x000fea0003800000 */
.L_x_11017:
        /* <DEDUP_REMOVED lines=8> */
.L_x_11019:
        /* <DEDUP_REMOVED lines=15> */
.L_x_11020:
        /* <DEDUP_REMOVED lines=15> */
.L_x_11021:
        /* <DEDUP_REMOVED lines=10> */
.L_x_11006:
[----:B------:R-:W-:Y:S05]  /*1d4d0*/  BSYNC B0 ;  /* 0x0000000000007941 */ /* 0x000fea0003800000 */
.L_x_11005:
[----:B------:R-:W4:Y:S02]  /*1d4e0*/  LDL R3, [R1+0x54] ;  /* 0x0000540001037983 */ /* 0x000f240000100800 */
[----:B----4-:R-:W-:-:S13]  /*1d4f0*/  ISETP.NE.AND P0, PT, R3, 0x3, PT ;  /* 0x000000030300780c */ /* 0x010fda0003f05270 */
[----:B------:R-:W-:Y:S05]  /*1d500*/  @!P0 BRA `(.L_x_11022) ;  /* 0x0000000000048947 */ /* 0x000fea0003800000 */
[----:B------:R-:W-:Y:S01]  /*1d510*/  BPT.TRAP 0x1 ;  /* 0x000000040000795c */ /* 0x000fe20000300000 */
.L_x_11022:
        /* <DEDUP_REMOVED lines=8> */
.L_x_11111:
[----:B------:R-:W-:Y:S05]  /*1d5a0*/  BSYNC B0 ;  /* 0x0000000000007941 */ /* 0x000fea0003800000 */
.L_x_11023:
[----:B------:R-:W-:Y:S05]  /*1d5b0*/  @!P1 BRA `(.L_x_11025) ;  /* 0x0000000000049947 */ /* 0x000fea0003800000 */
[----:B------:R-:W-:Y:S01]  /*1d5c0*/  BPT.TRAP 0x1 ;  /* 0x000000040000795c */ /* 0x000fe20000300000 */
.L_x_11025:
[----:B0-----:R-:W-:Y:S01]  /*1d5d0*/  SHF.L.U32 R4, R6, 0x1f, RZ ;  /* 0x0000001f06047819 */ /* 0x001fe200000006ff */
[----:B------:R-:W-:-:S03]  /*1d5e0*/  IMAD R0, R0, 0x3000, RZ ;  /* 0x0000300000007824 */ /* 0x000fc600078e02ff */
[----:B------:R-:W0:Y:S02]  /*1d5f0*/  SYNCS.PHASECHK.TRANS64.TRYWAIT P0, [R3+URZ+0x19c60], R4 ;  /* 0x019c6004030075a7 */ /* 0x000e24000800017f */
[----:B0-----:R-:W-:Y:S05]  /*1d600*/  @!P0 BRA `(.L_x_11026) ;  /* 0x00000030007c8947 */ /* 0x001fea0003800000 */
.L_x_11112:
[----:B------:R-:W4:Y:S04]  /*1d610*/  LDL R13, [R1+0x4] ;  /* 0x00000400010d7983 */ /* 0x000f280000100800 */
[----:B------:R-:W5:Y:S01]  /*1d620*/  LDL R12, [R1+0x1c] ;  /* 0x00001c00010c7983 */ /* 0x000f620000100800 */
[----:B0-----:R-:W-:Y:S01]  /*1d630*/  LOP3.LUT R4, R0, R28, RZ, 0xfc, !PT ;  /* 0x0000001c00047212 */ /* 0x001fe200078efcff */
[----:B------:R-:W-:Y:S05]  /*1d640*/  WARPSYNC.ALL ;  /* 0x0000000000007948 */ /* 0x000fea0003800000 */
[----:B------:R-:W-:-:S06]  /*1d650*/  IADD3 R4, R17, R4, RZ ;  /* 0x0000000411047210 */ /* 0x000fcc0007ffe0ff */
        /* <DEDUP_REMOVED lines=63> */
.L_x_11027:
        /* <DEDUP_REMOVED lines=14> */
.L_x_11004:
        /* <DEDUP_REMOVED lines=19> */
.L_x_11030:
[----:B------:R-:W-:Y:S05]  /*1dc60*/  BSYNC B0 ;  /* 0x0000000000007941 */ /* 0x000fea0003800000 */
.L_x_11029:
[----:B------:R-:W-:Y:S05]  /*1dc70*/  @!P2 BRA `(.L_x_11031) ;  /* 0x000000000004a947 */ /* 0x000fea0003800000 */
[----:B------:R-:W-:Y:S01]  /*1dc80*/  BPT.TRAP 0x1 ;  /* 0x000000040000795c */ /* 0x000fe20000300000 */
.L_x_11031:
        /* <DEDUP_REMOVED lines=9> */
.L_x_11113:
[----:B------:R-:W-:Y:S05]  /*1dd20*/  BSYNC B0 ;  /* 0x0000000000007941 */ /* 0x000fea0003800000 */
.L_x_11032:
[----:B------:R-:W-:Y:S05]  /*1dd30*/  @!P2 BRA `(.L_x_11034) ;  /* 0x000000000004a947 */ /* 0x000fea0003800000 */
[----:B------:R-:W-:Y:S01]  /*1dd40*/  BPT.TRAP 0x1 ;  /* 0x000000040000795c */ /* 0x000fe20000300000 */
.L_x_11034:
[----:B------:R-:W0:Y:S02]  /*1dd50*/  LDL R2, [R1] ;  /* 0x0000000001027983 */ /* 0x000e240000100800 */
[----:B0-----:R-:W-:-:S04]  /*1dd60*/  SHF.L.U32 R3, R2, 0x1f, RZ ;  /* 0x0000001f02037819 */ /* 0x001fc800000006ff */
[----:B------:R-:W0:Y:S02]  /*1dd70*/  SYNCS.PHASECHK.TRANS64.TRYWAIT P1, [R0+URZ+0x19c60], R3 ;  /* 0x019c6003000075a7 */ /* 0x000e24000802017f */
[----:B0-----:R-:W-:Y:S05]  /*1dd80*/  @!P1 BRA `(.L_x_11035) ;  /* 0x0000002800c49947 */ /* 0x001fea0003800000 */
.L_x_11114:
        /* <DEDUP_REMOVED lines=69> */
.L_x_11036:
[----:B------:R-:W4:Y:S01]  /*1e1e0*/  LDL.LU R2, [R1] ;  /* 0x0000000001027983 */ /* 0x000f220000300800 */
        /* <DEDUP_REMOVED lines=11> */
.L_x_10979:
        /* <DEDUP_REMOVED lines=12> */
.L_x_11037:
[----:B------:R-:W0:Y:S01]  /*1e360*/  S2R R0, SR_TID.X ;  /* 0x0000000000007919 */ /* 0x000e220000002100 */
[----:B------:R-:W-:Y:S01]  /*1e370*/  UMOV UR4, 0xffffffff ;  /* 0xffffffff00047882 */ /* 0x000fe20000000000 */
[----:B01----:R-:W-:-:S04]  /*1e380*/  LOP3.LUT R9, R0, 0x1f, RZ, 0xc0, !PT ;  /* 0x0000001f00097812 */ /* 0x003fc800078ec0ff */
[----:B------:R-:W-:Y:S01]  /*1e390*/  ISETP.NE.AND P0, PT, R9, 0x1f, PT ;  /* 0x0000001f0900780c */ /* 0x000fe20003f05270 */
[----:B------:R-:W-:-:S12]  /*1e3a0*/  BRA.DIV UR4, `(.L_x_11039) ;  /* 0x0000002604507947 */ /* 0x000fd8000b800000 */
[----:B------:R-:W-:Y:S01]  /*1e3b0*/  IMAD.IADD R0, R27, 0x1, R9 ;  /* 0x000000011b007824 */ /* 0x000fe200078e0209 */
[----:B------:R-:W-:-:S04]  /*1e3c0*/  ULDC UR4, c[0x0][0xc3c] ;  /* 0x00030f0000047ab9 */ /* 0x000fc80000000800 */
[----:B------:R-:W-:-:S13]  /*1e3d0*/  ISETP.GE.OR P1, PT, R0, UR4, !P0 ;  /* 0x0000000400007c0c */ /* 0x000fda000c726670 */
[----:B--2---:R-:W0:Y:S08]  /*1e3e0*/  @!P1 LDC.64 R2, c[0x0][0xc80] ;  /* 0x00032000ff029b82 */ /* 0x004e300000000a00 */
[----:B------:R-:W1:Y:S01]  /*1e3f0*/  @!P1 LDC.64 R4, c[0x0][0xc78] ;  /* 0x00031e00ff049b82 */ /* 0x000e620000000a00 */
[----:B0-----:R-:W-:-:S05]  /*1e400*/  @!P1 IMAD.WIDE R2, R0, 0x4, R2 ;  /* 0x0000000400029825 */ /* 0x001fca00078e0202 */
[----:B------:R1:W2:Y:S02]  /*1e410*/  @!P1 LDG.E R7, desc[UR40][R2.64] ;  /* 0x0000002802079981 */ /* 0x0002a4000c1e1900 */
[----:B-1----:R-:W-:-:S06]  /*1e420*/  @!P1 IMAD.WIDE R2, R0, 0x4, R4 ;  /* 0x0000000400029825 */ /* 0x002fcc00078e0204 */
[----:B------:R-:W4:Y:S01]  /*1e430*/  @!P1 LDG.E R2, desc[UR40][R2.64] ;  /* 0x0000002802029981 */ /* 0x000f22000c1e1900 */
[----:B------:R-:W-:Y:S01]  /*1e440*/  IMAD.MOV.U32 R25, RZ, RZ, RZ ;  /* 0x000000ffff197224 */ /* 0x000fe200078e00ff */
[C---:B------:R-:W-:Y:S01]  /*1e450*/  ISETP.GE.U32.AND P2, PT, R9.reuse, 0x2, PT ;  /* 0x000000020900780c */ /* 0x040fe20003f46070 */
[----:B------:R-:W-:Y:S01]  /*1e460*/  IMAD.MOV.U32 R5, RZ, RZ, RZ ;  /* 0x000000ffff057224 */ /* 0x000fe200078e00ff */
[C---:B------:R-:W-:Y:S01]  /*1e470*/  ISETP.GE.U32.AND P3, PT, R9.reuse, 0x4, PT ;  /* 0x000000040900780c */ /* 0x040fe20003f66070 */
[----:B------:R-:W-:Y:S01]  /*1e480*/  SHFL.IDX PT, R0, R24, RZ, 0x1f ;  /* 0x00001fff18007589 */ /* 0x000fe200000e0000 */
[C---:B------:R-:W-:Y:S02]  /*1e490*/  ISETP.GE.U32.AND P4, PT, R9.reuse, 0x8, PT ;  /* 0x000000080900780c */ /* 0x040fe40003f86070 */
[----:B------:R-:W-:Y:S01]  /*1e4a0*/  ISETP.GE.U32.AND P5, PT, R9, 0x10, PT ;  /* 0x000000100900780c */ /* 0x000fe20003fa6070 */
[----:B------:R0:W-:Y:S02]  /*1e4b0*/  SHFL.IDX PT, R6, R24, 0x1, 0x1f ;  /* 0x00201f0018067f89 */ /* 0x0001e400000e0000 */
[----:B0-----:R-:W-:-:S02]  /*1e4c0*/  IMAD.MOV.U32 R24, RZ, RZ, RZ ;  /* 0x000000ffff187224 */ /* 0x001fc400078e00ff */
[----:B--2---:R-:W-:Y:S02]  /*1e4d0*/  @!P1 IMAD.MOV.U32 R25, RZ, RZ, R7 ;  /* 0x000000ffff199224 */ /* 0x004fe400078e0007 */
        /* <DEDUP_REMOVED lines=19> */
.L_x_11124:
[----:B------:R-:W-:Y:S02]  /*1e610*/  ULDC UR4, c[0x0][0xc38] ;  /* 0x00030e0000047ab9 */ /* 0x000fe40000000800 */
[----:B------:R-:W-:-:S04]  /*1e620*/  IMAD.U32 R7, RZ, RZ, UR4 ;  /* 0x00000004ff077e24 */ /* 0x000fc8000f8e00ff */
[----:B-1----:R-:W-:-:S04]  /*1e630*/  IMAD R3, R3, R7, RZ ;  /* 0x0000000703037224 */ /* 0x002fc800078e02ff */
[----:B------:R-:W-:-:S05]  /*1e640*/  IMAD.IADD R4, R6, 0x1, R3 ;  /* 0x0000000106047824 */ /* 0x000fca00078e0203 */
[----:B------:R-:W-:-:S13]  /*1e650*/  ISETP.GT.AND P6, PT, R4, R0, PT ;  /* 0x000000000400720c */ /* 0x000fda0003fc4270 */
[----:B------:R-:W-:Y:S05]  /*1e660*/  @P6 BRA `(.L_x_11040) ;  /* 0x0000000000a46947 */ /* 0x000fea0003800000 */
.L_x_11043:
        /* <DEDUP_REMOVED lines=35> */
.L_x_11132:
[----:B------:R-:W-:Y:S02]  /*1e8a0*/  ULDC UR4, c[0x0][0xc38] ;  /* 0x00030e0000047ab9 */ /* 0x000fe40000000800 */
[----:B------:R-:W-:-:S04]  /*1e8b0*/  IMAD.U32 R7, RZ, RZ, UR4 ;  /* 0x00000004ff077e24 */ /* 0x000fc8000f8e00ff */
[----:B-1----:R-:W-:-:S04]  /*1e8c0*/  IMAD R3, R3, R7, RZ ;  /* 0x0000000703037224 */ /* 0x002fc800078e02ff */
[----:B------:R-:W-:-:S05]  /*1e8d0*/  IMAD.IADD R4, R3, 0x1, R4 ;  /* 0x0000000103047824 */ /* 0x000fca00078e0204 */
[----:B------:R-:W-:-:S13]  /*1e8e0*/  ISETP.GT.AND P6, PT, R4, R0, PT ;  /* 0x000000000400720c */ /* 0x000fda0003fc4270 */
[----:B------:R-:W-:Y:S05]  /*1e8f0*/  @!P6 BRA `(.L_x_11043) ;  /* 0xfffffffc005ce947 */ /* 0x000fea000383ffff */
.L_x_11040:
[----:B------:R-:W-:Y:S01]  /*1e900*/  IMAD.IADD R4, R4, 0x1, -R3 ;  /* 0x0000000104047824 */ /* 0x000fe200078e0a03 */
[----:B------:R-:W-:-:S03]  /*1e910*/  UMOV UR4, 0xffffffff ;  /* 0xffffffff00047882 */ /* 0x000fc60000000000 */
[----:B------:R-:W-:-:S05]  /*1e920*/  IMAD R3, R2, R7, R4 ;  /* 0x0000000702037224 */ /* 0x000fca00078e0204 */
[----:B------:R-:W-:Y:S01]  /*1e930*/  ISETP.GT.AND P6, PT, R3, R0, PT ;  /* 0x000000000300720c */ /* 0x000fe20003fc4270 */
[----:B------:R-:W-:-:S12]  /*1e940*/  BRA.DIV UR4, `(.L_x_11044) ;  /* 0x0000002a04147947 */ /* 0x000fd8000b800000 */
[----:B------:R-:W-:-:S04]  /*1e950*/  VOTE.ANY R3, PT, !P6 ;  /* 0x0000000000037806 */ /* 0x000fc800070e0100 */
[----:B------:R-:W1:Y:S02]  /*1e960*/  POPC R6, R3 ;  /* 0x0000000300067309 */ /* 0x000e640000000000 */
[----:B-1----:R1:W2:Y:S01]  /*1e970*/  SHFL.IDX PT, R25, R25, R6, 0x1f ;  /* 0x00001f0619197589 */ /* 0x0022a200000e0000 */
[----:B------:R-:W-:-:S03]  /*1e980*/  IMAD.IADD R27, R6, 0x1, R27 ;  /* 0x00000001061b7824 */ /* 0x000fc600078e021b */
[----:B------:R1:W4:Y:S04]  /*1e990*/  SHFL.IDX PT, R5, R5, R6, 0x1f ;  /* 0x00001f0605057589 */ /* 0x00032800000e0000 */
.L_x_11137:
[----:B------:R-:W-:-:S13]  /*1e9a0*/  ISETP.NE.AND P0, PT, R3, RZ, PT ;  /* 0x000000ff0300720c */ /* 0x000fda0003f05270 */
[----:B------:R-:W-:Y:S05]  /*1e9b0*/  @!P0 BRA `(.L_x_11045) ;  /* 0x0000000000148947 */ /* 0x000fea0003800000 */
[----:B------:R-:W-:Y:S01]  /*1e9c0*/  UMOV UR4, 0xffffffff ;  /* 0xffffffff00047882 */ /* 0x000fe20000000000 */
[----:B-1----:R-:W-:Y:S02]  /*1e9d0*/  VIADD R6, R6, 0xffffffff ;  /* 0xffffffff06067836 */ /* 0x002fe40000000000 */
[----:B------:R-:W-:Y:S05]  /*1e9e0*/  BRA.DIV UR4, `(.L_x_11046) ;  /* 0x0000002a044c7947 */ /* 0x000fea000b800000 */
[----:B0-----:R0:W1:Y:S02]  /*1e9f0*/  SHFL.IDX PT, R2, R2, R6, 0x1f ;  /* 0x00001f0602027589 */ /* 0x00106400000e0000 */
.L_x_11140:
[----:B-1----:R-:W-:-:S07]  /*1ea00*/  IMAD.MOV.U32 R24, RZ, RZ, R2 ;  /* 0x000000ffff187224 */ /* 0x002fce00078e0002 */
.L_x_11045:
[----:B----4-:R-:W-:Y:S01]  /*1ea10*/  ISETP.NE.AND P0, PT, R5, 0x1, PT ;  /* 0x000000010500780c */ /* 0x010fe20003f05270 */
[----:B------:R-:W-:-:S04]  /*1ea20*/  IMAD R24, R24, R7, R4 ;  /* 0x0000000718187224 */ /* 0x000fc800078e0204 */
[----:B------:R-:W-:-:S08]  /*1ea30*/  IMAD.IADD R0, R0, 0x1, -R24 ;  /* 0x0000000100007824 */ /* 0x000fd000078e0a18 */
        /* <DEDUP_REMOVED lines=27> */
[----:B-1----:R-:W-:Y:S02]  /*1ebf0*/  IMAD R6, R2, R4, RZ ;  /* 0x0000000402067224 */ /* 0x002fe400078e02ff */
        /* <DEDUP_REMOVED lines=27> */
[----:B------:R-:W-:Y:S01]  /*1edb0*/  IMAD R26, R2, 0x10000, R5 ;  /* 0x00010000021a7824 */ /* 0x000fe200078e0205 */
[----:B------:R-:W-:Y:S06]  /*1edc0*/  BRA `(.L_x_11048) ;  /* 0x0000000000f47947 */ /* 0x000fec0003800000 */
.L_x_11047:
[----:B0-----:R-:W0:Y:S02]  /*1edd0*/  LDC.64 R2, c[0x0][0xc90] ;  /* 0x00032400ff027b82 */ /* 0x001e240000000a00 */
[----:B0-----:R-:W-:-:S05]  /*1ede0*/  IMAD.WIDE R2, R27, 0x4, R2 ;  /* 0x000000041b027825 */ /* 0x001fca00078e0202 */
[----:B------:R-:W2:Y:S02]  /*1edf0*/  LDG.E R5, desc[UR40][R2.64] ;  /* 0x0000002802057981 */ /* 0x000ea4000c1e1900 */
[----:B--2---:R-:W-:-:S05]  /*1ee00*/  IMAD R4, R25, R5, RZ ;  /* 0x0000000519047224 */ /* 0x004fca00078e02ff */
[----:B-1----:R-:W-:-:S04]  /*1ee10*/  IABS R6, R4 ;  /* 0x0000000400067213 */ /* 0x002fc80000000000 */
[----:B------:R-:W0:Y:S08]  /*1ee20*/  I2F.RP R2, R6 ;  /* 0x0000000600027306 */ /* 0x000e300000209400 */
[----:B0-----:R-:W0:Y:S02]  /*1ee30*/  MUFU.RCP R2, R2 ;  /* 0x0000000200027308 */ /* 0x001e240000001000 */
[----:B0-----:R-:W-:-:S06]  /*1ee40*/  VIADD R2, R2, 0xffffffe ;  /* 0x0ffffffe02027836 */ /* 0x001fcc0000000000 */
[----:B------:R-:W0:Y:S02]  /*1ee50*/  F2I.FTZ.U32.TRUNC.NTZ R3, R2 ;  /* 0x0000000200037305 */ /* 0x000e24000021f000 */
[----:B0-----:R-:W-:-:S04]  /*1ee60*/  IMAD.MOV R2, RZ, RZ, -R3 ;  /* 0x000000ffff027224 */ /* 0x001fc800078e0a03 */
[----:B---3--:R-:W-:Y:S02]  /*1ee70*/  IMAD R8, R2, R6, RZ ;  /* 0x0000000602087224 */ /* 0x008fe400078e02ff */
        /* <DEDUP_REMOVED lines=49> */
[----:B------:R-:W-:-:S07]  /*1f190*/  IMAD.MOV.U32 R0, RZ, RZ, R2 ;  /* 0x000000ffff007224 */ /* 0x000fce00078e0002 */
.L_x_11048:
[----:B------:R-:W-:-:S05]  /*1f1a0*/  LOP3.LUT R0, RZ, R0, RZ, 0x33, !PT ;  /* 0x00000000ff007212 */ /* 0x000fca00078e33ff */
[----:B------:R-:W-:Y:S01]  /*1f1b0*/  IMAD.IADD R25, R25, 0x1, R0 ;  /* 0x0000000119197824 */ /* 0x000fe200078e0200 */
[----:B------:R-:W-:Y:S06]  /*1f1c0*/  BRA `(.L_x_11049) ;  /* 0x00000000001c7947 */ /* 0x000fec0003800000 */
.L_x_11041:
[----:B------:R-:W-:Y:S01]  /*1f1d0*/  UMOV UR4, URZ ;  /* 0x0000003f00047c82 */ /* 0x000fe20008000000 */
[----:B------:R-:W-:Y:S01]  /*1f1e0*/  UMOV UR5, URZ ;  /* 0x0000003f00057c82 */ /* 0x000fe20008000000 */
[----:B------:R-:W-:Y:S01]  /*1f1f0*/  ULDC UR6, c[0x0][0xc3c] ;  /* 0x00030f0000067ab9 */ /* 0x000fe20000000800 */
[----:B------:R-:W-:Y:S02]  /*1f200*/  IMAD.MOV.U32 R24, RZ, RZ, R0 ;  /* 0x000000ffff187224 */ /* 0x000fe400078e0000 */
[----:B------:R-:W-:Y:S02]  /*1f210*/  IMAD.U32 R25, RZ, RZ, UR4 ;  /* 0x00000004ff197e24 */ /* 0x000fe4000f8e00ff */
[----:B------:R-:W-:Y:S02]  /*1f220*/  IMAD.U32 R26, RZ, RZ, UR5 ;  /* 0x00000005ff1a7e24 */ /* 0x000fe4000f8e00ff */
[----:B------:R-:W-:-:S07]  /*1f230*/  IMAD.U32 R27, RZ, RZ, UR6 ;  /* 0x00000006ff1b7e24 */ /* 0x000fce000f8e00ff */
.L_x_11049:
        /* <DEDUP_REMOVED lines=10> */
.L_x_11038:
[----:B------:R-:W-:Y:S02]  /*1f2e0*/  ULDC UR4, c[0x0][0xc3c] ;  /* 0x00030f0000047ab9 */ /* 0x000fe40000000800 */
[----:B0-----:R-:W-:-:S13]  /*1f2f0*/  ISETP.GE.AND P0, PT, R27, UR4, PT ;  /* 0x000000041b007c0c */ /* 0x001fda000bf06270 */
[----:B------:R-:W-:Y:S05]  /*1f300*/  @!P0 BRA `(.L_x_11050) ;  /* 0xffffff9800c48947 */ /* 0x000fea000383ffff */
[----:B------:R-:W-:Y:S05]  /*1f310*/  BSYNC B7 ;  /* 0x0000000000077941 */ /* 0x000fea0003800000 */
.L_x_10930:
[----:B0-----:R-:W5:Y:S01]  /*1f320*/  LDL.LU R0, [R1+0x50] ;  /* 0x0000500001007983 */ /* 0x001f620000300800 */
[----:B------:R-:W-:Y:S01]  /*1f330*/  BSSY B0, `(.L_x_11051) ;  /* 0x000000b000007945 */ /* 0x000fe20003800000 */
[----:B------:R-:W0:Y:S01]  /*1f340*/  S2R R5, SR_CgaCtaId ;  /* 0x0000000000057919 */ /* 0x000e220000008800 */
[----:B-----5:R-:W-:-:S05]  /*1f350*/  VIADD R0, R0, 0x1 ;  /* 0x0000000100007836 */ /* 0x020fca0000000000 */
[----:B--2---:R-:W-:-:S04]  /*1f360*/  LEA.HI R2, R0, R0, RZ, 0x1 ;  /* 0x0000000000027211 */ /* 0x004fc800078f08ff */
[----:B------:R-:W-:Y:S02]  /*1f370*/  LOP3.LUT R3, R2, 0xfffffffe, RZ, 0xc0, !PT ;  /* 0xfffffffe02037812 */ /* 0x000fe400078ec0ff */
[----:B------:R-:W-:-:S03]  /*1f380*/  MOV R2, 0x400 ;  /* 0x0000040000027802 */ /* 0x000fc60000000f00 */
[----:B------:R-:W-:Y:S01]  /*1f390*/  IMAD.IADD R0, R0, 0x1, -R3 ;  /* 0x0000000100007824 */ /* 0x000fe200078e0a03 */
[----:B0-----:R-:W-:-:S04]  /*1f3a0*/  LEA R7, R5, R2, 0x18 ;  /* 0x0000000205077211 */ /* 0x001fc800078ec0ff */
[----:B------:R-:W-:-:S04]  /*1f3b0*/  SHF.L.U32 R0, R0, 0x1f, RZ ;  /* 0x0000001f00007819 */ /* 0x000fc800000006ff */
[----:B------:R-:W0:Y:S02]  /*1f3c0*/  SYNCS.PHASECHK.TRANS64.TRYWAIT P0, [R7+URZ+0x19c20], R0 ;  /* 0x019c2000070075a7 */ /* 0x000e24000800017f */
[----:B0-----:R-:W-:Y:S05]  /*1f3d0*/  @!P0 BRA `(.L_x_11052) ;  /* 0x0000001c00fc8947 */ /* 0x001fea0003800000 */
.L_x_11141:
[----:B------:R-:W-:Y:S05]  /*1f3e0*/  BSYNC B0 ;  /* 0x0000000000007941 */ /* 0x000fea0003800000 */
.L_x_11051:
[----:B------:R-:W-:-:S03]  /*1f3f0*/  UMOV UR4, 0xffffffff ;  /* 0xffffffff00047882 */ /* 0x000fc60000000000 */
[----:B------:R-:W-:Y:S05]  /*1f400*/  BRA.DIV UR4, `(.L_x_11053) ;  /* 0x0000002204047947 */ /* 0x000fea000b800000 */
[----:B0-----:R-:W0:Y:S02]  /*1f410*/  S2R R0, SR_TID.X ;  /* 0x0000000000007919 */ /* 0x001e240000002100 */
[----:B0-----:R-:W-:-:S04]  /*1f420*/  SHF.R.U32.HI R0, RZ, 0x5, R0 ;  /* 0x00000005ff007819 */ /* 0x001fc80000011600 */
[----:B------:R-:W-:-:S05]  /*1f430*/  LOP3.LUT R0, R0, 0x3, RZ, 0xc0, !PT ;  /* 0x0000000300007812 */ /* 0x000fca00078ec0ff */
[----:B------:R0:W2:Y:S02]  /*1f440*/  SHFL.IDX PT, R14, R0, RZ, 0x1f ;  /* 0x00001fff000e7589 */ /* 0x0000a400000e0000 */
.L_x_11144:
[----:B--2---:R-:W-:-:S13]  /*1f450*/  ISETP.NE.AND P0, PT, R14, RZ, PT ;  /* 0x000000ff0e00720c */ /* 0x004fda0003f05270 */
[----:B------:R-:W-:Y:S05]  /*1f460*/  @P0 BRA `(.L_x_10784) ;  /* 0x0000000000a80947 */ /* 0x000fea0003800000 */
[----:B------:R-:W-:-:S03]  /*1f470*/  UMOV UR4, 0xffffffff ;  /* 0xffffffff00047882 */ /* 0x000fc60000000000 */
[----:B------:R-:W-:Y:S05]  /*1f480*/  BRA.DIV UR4, `(.L_x_11054) ;  /* 0x0000002204187947 */ /* 0x000fea000b800000 */
[----:B------:R-:W-:-:S13]  /*1f490*/  ELECT P6, URZ, PT ;  /* 0x00000000003f782f */ /* 0x000fda00038c0000 */
.L_x_11147:
[----:B------:R-:W-:Y:S05]  /*1f4a0*/  @!P6 BRA `(.L_x_10784) ;  /* 0x000000000098e947 */ /* 0x000fea0003800000 */
[----:B0-----:R-:W2:Y:S02]  /*1f4b0*/  LDL.LU R0, [R1+0x4c] ;  /* 0x00004c0001007983 */ /* 0x001ea40000300800 */
[----:B--2---:R-:W-:-:S04]  /*1f4c0*/  LOP3.LUT R0, R0, 0x2, RZ, 0xfc, !PT ;  /* 0x0000000200007812 */ /* 0x004fc800078efcff */
[----:B------:R-:W-:-:S13]  /*1f4d0*/  ISETP.NE.AND P0, PT, R0, 0x3, PT ;  /* 0x000000030000780c */ /* 0x000fda0003f05270 */
[----:B------:R-:W-:Y:S05]  /*1f4e0*/  @!P0 BRA `(.L_x_11055) ;  /* 0x0000000000048947 */ /* 0x000fea0003800000 */
[----:B------:R-:W-:Y:S01]  /*1f4f0*/  BPT.TRAP 0x1 ;  /* 0x000000040000795c */ /* 0x000fe20000300000 */
.L_x_11055:
[----:B---3--:R-:W2:Y:S01]  /*1f500*/  LDL.LU R8, [R1] ;  /* 0x0000000001087983 */ /* 0x008ea20000300800 */
        /* <DEDUP_REMOVED lines=12> */
.L_x_11148:
[----:B------:R-:W2:Y:S02]  /*1f5d0*/  SYNCS.PHASECHK.TRANS64.TRYWAIT P1, [R3+URZ], R0 ;  /* 0x00000000030075a7 */ /* 0x000ea4000802017f */
[----:B--2---:R-:W-:Y:S05]  /*1f5e0*/  @!P1 BRA `(.L_x_11057) ;  /* 0x0000001c00f49947 */ /* 0x004fea0003800000 */
.L_x_11149:
[----:B------:R-:W-:Y:S05]  /*1f5f0*/  @!P0 BRA `(.L_x_11058) ;  /* 0x0000000000048947 */ /* 0x000fea0003800000 */
[----:B------:R-:W-:Y:S01]  /*1f600*/  BPT.TRAP 0x1 ;  /* 0x000000040000795c */ /* 0x000fe20000300000 */
.L_x_11058:
[----:B--2---:R-:W-:-:S04]  /*1f610*/  IMAD R3, R22, 0x8, R7 ;  /* 0x0000000816037824 */ /* 0x004fc800078e0207 */
[----:B------:R-:W2:Y:S02]  /*1f620*/  SYNCS.PHASECHK.TRANS64.TRYWAIT P1, [R3+URZ+0x19c60], R4 ;  /* 0x019c6004030075a7 */ /* 0x000ea4000802017f */
[----:B--2---:R-:W-:Y:S05]  /*1f630*/  @!P1 BRA `(.L_x_11059) ;  /* 0x0000001c00f49947 */ /* 0x004fea0003800000 */
.L_x_11150:
[----:B------:R-:W-:Y:S05]  /*1f640*/  @!P0 BRA `(.L_x_11060) ;  /* 0x0000000000048947 */ /* 0x000fea0003800000 */
[----:B------:R-:W-:Y:S01]  /*1f650*/  BPT.TRAP 0x1 ;  /* 0x000000040000795c */ /* 0x000fe20000300000 */
.L_x_11060:
[----:B0-----:R-:W-:-:S04]  /*1f660*/  IMAD R5, R6, 0x8, R7 ;  /* 0x0000000806057824 */ /* 0x001fc800078e0207 */
[----:B------:R-:W0:Y:S02]  /*1f670*/  SYNCS.PHASECHK.TRANS64.TRYWAIT P1, [R5+URZ+0x19c60], R0 ;  /* 0x019c6000050075a7 */ /* 0x000e24000802017f */
[----:B0-----:R-:W-:Y:S05]  /*1f680*/  @!P1 BRA `(.L_x_11061) ;  /* 0x0000001c00f49947 */ /* 0x001fea0003800000 */
.L_x_11151:
[----:B------:R-:W-:Y:S05]  /*1f690*/  @!P0 BRA `(.L_x_11062) ;  /* 0x0000000000048947 */ /* 0x000fea0003800000 */
[----:B------:R-:W-:Y:S01]  /*1f6a0*/  BPT.TRAP 0x1 ;  /* 0x000000040000795c */ /* 0x000fe20000300000 */
.L_x_11062:
[----:B------:R-:W3:Y:S02]  /*1f6b0*/  SYNCS.PHASECHK.TRANS64.TRYWAIT P0, [R3+URZ+0x19c80], R4 ;  /* 0x019c8004030075a7 */ /* 0x000ee4000800017f */
[----:B---3--:R-:W-:Y:S05]  /*1f6c0*/  @!P0 BRA `(.L_x_11063) ;  /* 0x0000001c00f88947 */ /* 0x008fea0003800000 */
.L_x_11064:
[----:B------:R0:W0:Y:S02]  /*1f6d0*/  SYNCS.PHASECHK.TRANS64.TRYWAIT P0, [R5+URZ+0x19c80], R0 ;  /* 0x019c8000050075a7 */ /* 0x000024000800017f */
[----:B0-----:R-:W-:Y:S05]  /*1f6e0*/  @!P0 NANOSLEEP.SYNCS 0x989680 ;  /* 0x009896800000895d */ /* 0x001fea0003900000 */
[----:B------:R-:W0:Y:S02]  /*1f6f0*/  @!P0 SYNCS.PHASECHK.TRANS64 P0, [R5+URZ+0x19c80], R0 ;  /* 0x019c8000050085a7 */ /* 0x000e24000800007f */
[----:B0-----:R-:W-:Y:S05]  /*1f700*/  @!P0 BRA `(.L_x_11064) ;  /* 0xfffffffc00f08947 */ /* 0x001fea000383ffff */
.L_x_10784:
[----:B------:R-:W-:Y:S05]  /*1f710*/  BSYNC B8 ;  /* 0x0000000000087941 */ /* 0x000fea0003800000 */
.L_x_10781:
[----:B------:R-:W-:Y:S05]  /*1f720*/  EXIT ;  /* 0x000000000000794d */ /* 0x000fea0003800000 */
.L_x_10802:
[----:B0-----:R0:W1:Y:S02]  /*1f730*/  SYNCS.PHASECHK.TRANS64.TRYWAIT P5, [R83+URZ+0x19c90], R86 ;  /* 0x019c9056530075a7 */ /* 0x00106400080a017f */
[----:B-1----:R-:W-:Y:S05]  /*1f740*/  @!P5 NANOSLEEP.SYNCS 0x989680 ;  /* 0x009896800000d95d */ /* 0x002fea0003900000 */
[----:B------:R-:W1:Y:S02]  /*1f750*/  @!P5 SYNCS.PHASECHK.TRANS64 P5, [R83+URZ+0x19c90], R86 ;  /* 0x019c90565300d5a7 */ /* 0x000e6400080a007f */
[----:B-1----:R-:W-:Y:S05]  /*1f760*/  @!P5 BRA `(.L_x_10802) ;  /* 0xfffffffc00f0d947 */ /* 0x002fea000383ffff */
[----:B------:R-:W-:Y:S05]  /*1f770*/  BRA `(.L_x_11065) ;  /* 0xfffffe3400107947 */ /* 0x000fea000383ffff */
.L_x_10818:
[----:B-1----:R1:W2:Y:S02]  /*1f780*/  SYNCS.PHASECHK.TRANS64.TRYWAIT P5, [R83+URZ+0x19c90], R86 ;  /* 0x019c9056530075a7 */ /* 0x0022a400080a017f */
[----:B--2---:R-:W-:Y:S05]  /*1f790*/  @!P5 NANOSLEEP.SYNCS 0x989680 ;  /* 0x009896800000d95d */ /* 0x004fea0003900000 */
[----:B------:R-:W2:Y:S02]  /*1f7a0*/  @!P5 SYNCS.PHASECHK.TRANS64 P5, [R83+URZ+0x19c90], R86 ;  /* 0x019c90565300d5a7 */ /* 0x000ea400080a007f */
[----:B--2---:R-:W-:Y:S05]  /*1f7b0*/  @!P5 BRA `(.L_x_10818) ;  /* 0xfffffffc00f0d947 */ /* 0x004fea000383ffff */
[----:B------:R-:W-:Y:S05]  /*1f7c0*/  BRA `(.L_x_11066) ;  /* 0xfffffe4c002c7947 */ /* 0x000fea000383ffff */
.L_x_10827:
[----:B0-----:R0:W1:Y:S02]  /*1f7d0*/  SYNCS.PHASECHK.TRANS64.TRYWAIT P5, [R83+URZ+0x19c90], R86 ;  /* 0x019c9056530075a7 */ /* 0x00106400080a017f */
[----:B-1----:R-:W-:Y:S05]  /*1f7e0*/  @!P5 NANOSLEEP.SYNCS 0x989680 ;  /* 0x009896800000d95d */ /* 0x002fea0003900000 */
[----:B------:R-:W1:Y:S02]  /*1f7f0*/  @!P5 SYNCS.PHASECHK.TRANS64 P5, [R83+URZ+0x19c90], R86 ;  /* 0x019c90565300d5a7 */ /* 0x000e6400080a007f */
[----:B-1----:R-:W-:Y:S05]  /*1f800*/  @!P5 BRA `(.L_x_10827) ;  /* 0xfffffffc00f0d947 */ /* 0x002fea000383ffff */
[----:B------:R-:W-:Y:S05]  /*1f810*/  BRA `(.L_x_11067) ;  /* 0xfffffe6c006c7947 */ /* 0x000fea000383ffff */
.L_x_10831:
[----:B--2---:R2:W0:Y:S02]  /*1f820*/  SYNCS.PHASECHK.TRANS64.TRYWAIT P5, [R83+URZ+0x19cb0], R86 ;  /* 0x019cb056530075a7 */ /* 0x00442400080a017f */
[----:B0-----:R-:W-:Y:S05]  /*1f830*/  @!P5 NANOSLEEP.SYNCS 0x989680 ;  /* 0x009896800000d95d */ /* 0x001fea0003900000 */
[----:B------:R-:W0:Y:S02]  /*1f840*/  @!P5 SYNCS.PHASECHK.TRANS64 P5, [R83+URZ+0x19cb0], R86 ;  /* 0x019cb0565300d5a7 */ /* 0x000e2400080a007f */
[----:B0-----:R-:W-:Y:S05]  /*1f850*/  @!P5 BRA `(.L_x_10831) ;  /* 0xfffffffc00f0d947 */ /* 0x001fea000383ffff */
[----:B------:R-:W-:Y:S05]  /*1f860*/  BRA `(.L_x_11068) ;  /* 0xfffffe6c00dc7947 */ /* 0x000fea000383ffff */
.L_x_10851:
[----:B------:R-:W-:Y:S01]  /*1f870*/  BSSY B1, `(.L_x_11069) ;  /* 0x0000007000017945 */ /* 0x000fe20003800000 */
[----:B------:R-:W-:Y:S02]  /*1f880*/  IMAD.MOV.U32 R12, RZ, RZ, RZ ;  /* 0x000000ffff0c7224 */ /* 0x000fe400078e00ff */
[----:B------:R-:W-:Y:S02]  /*1f890*/  IMAD.MOV.U32 R11, RZ, RZ, 0x1e1f ;  /* 0x00001e1fff0b7424 */ /* 0x000fe400078e00ff */
[----:B------:R-:W-:-:S07]  /*1f8a0*/  IMAD.MOV.U32 R15, RZ, RZ, -0x1 ;  /* 0xffffffffff0f7424 */ /* 0x000fce00078e00ff */
[----:B------:R-:W-:Y:S05]  /*1f8b0*/  WARPSYNC.COLLECTIVE R15, `(.L_x_11070) ;  /* 0x000000000f087348 */ /* 0x000fea0003c00000 */
[----:B------:R0:W1:Y:S02]  /*1f8c0*/  SHFL.IDX P6, R14, R13, R12, R11 ;  /* 0x0000000c0d0e7389 */ /* 0x00006400000c000b */
[----:B01----:R-:W-:Y:S01]  /*1f8d0*/  ENDCOLLECTIVE ;  /* 0x000000000000791b */ /* 0x003fe20003800000 */
.L_x_11070:
[----:B------:R-:W-:Y:S05]  /*1f8e0*/  BSYNC B1 ;  /* 0x0000000000017941 */ /* 0x000fea0003800000 */
.L_x_11069:
        /* <DEDUP_REMOVED lines=8> */
.L_x_11071:
[----:B------:R-:W-:Y:S02]  /*1f970*/  IMAD.MOV.U32 R13, RZ, RZ, R4 ;  /* 0x000000ffff0d7224 */ /* 0x000fe400078e0004 */
[----:B------:R-:W-:-:S07]  /*1f980*/  IMAD.MOV.U32 R3, RZ, RZ, R14 ;  /* 0x000000ffff037224 */ /* 0x000fce00078e000e */
[----:B------:R-:W-:Y:S05]  /*1f990*/  WARPSYNC.COLLECTIVE R15, `(.L_x_11072) ;  /* 0x000000000f087348 */ /* 0x000fea0003c00000 */
[----:B------:R0:W1:Y:S02]  /*1f9a0*/  SHFL.IDX P6, R14, R13, R12, R11 ;  /* 0x0000000c0d0e7389 */ /* 0x00006400000c000b */
[----:B01----:R-:W-:Y:S01]  /*1f9b0*/  ENDCOLLECTIVE ;  /* 0x000000000000791b */ /* 0x003fe20003800000 */
.L_x_11072:
[----:B------:R-:W-:Y:S02]  /*1f9c0*/  IMAD.MOV.U32 R13, RZ, RZ, R5 ;  /* 0x000000ffff0d7224 */ /* 0x000fe400078e0005 */
[----:B------:R-:W-:-:S07]  /*1f9d0*/  IMAD.MOV.U32 R4, RZ, RZ, R14 ;  /* 0x000000ffff047224 */ /* 0x000fce00078e000e */
[----:B------:R-:W-:Y:S05]  /*1f9e0*/  WARPSYNC.COLLECTIVE R15, `(.L_x_11073) ;  /* 0x000000000f087348 */ /* 0x000fea0003c00000 */
[----:B------:R0:W1:Y:S02]  /*1f9f0*/  SHFL.IDX P6, R14, R13, R12, R11 ;  /* 0x0000000c0d0e7389 */ /* 0x00006400000c000b */
[----:B01----:R-:W-:Y:S01]  /*1fa00*/  ENDCOLLECTIVE ;  /* 0x000000000000791b */ /* 0x003fe20003800000 */
.L_x_11073:
[----:B------:R-:W-:Y:S05]  /*1fa10*/  BRA `(.L_x_11074) ;  /* 0xfffffe8000047947 */ /* 0x000fea000383ffff */
.L_x_10855:
[----:B-1----:R1:W2:Y:S02]  /*1fa20*/  SYNCS.PHASECHK.TRANS64.TRYWAIT P0, [R16+URZ+0x19c00], R5 ;  /* 0x019c0005100075a7 */ /* 0x0022a4000800017f */
[----:B--2---:R-:W-:Y:S05]  /*1fa30*/  @!P0 NANOSLEEP.SYNCS 0x989680 ;  /* 0x009896800000895d */ /* 0x004fea0003900000 */
[----:B------:R-:W2:Y:S02]  /*1fa40*/  @!P0 SYNCS.PHASECHK.TRANS64 P0, [R16+URZ+0x19c00], R5 ;  /* 0x019c0005100085a7 */ /* 0x000ea4000800007f */
[----:B--2---:R-:W-:Y:S05]  /*1fa50*/  @!P0 BRA `(.L_x_10855) ;  /* 0xfffffffc00f08947 */ /* 0x004fea000383ffff */
[----:B------:R-:W-:Y:S05]  /*1fa60*/  BRA `(.L_x_11075) ;  /* 0xfffffe8000d07947 */ /* 0x000fea000383ffff */
.L_x_10861:
[----:B------:R-:W-:Y:S01]  /*1fa70*/  BSSY B1, `(.L_x_11076) ;  /* 0x0000007000017945 */ /* 0x000fe20003800000 */
[----:B------:R-:W-:Y:S02]  /*1fa80*/  IMAD.MOV.U32 R12, RZ, RZ, RZ ;  /* 0x000000ffff0c7224 */ /* 0x000fe400078e00ff */
[----:B------:R-:W-:Y:S02]  /*1fa90*/  IMAD.MOV.U32 R11, RZ, RZ, 0x1e1f ;  /* 0x00001e1fff0b7424 */ /* 0x000fe400078e00ff */
[----:B------:R-:W-:-:S07]  /*1faa0*/  IMAD.MOV.U32 R15, RZ, RZ, -0x1 ;  /* 0xffffffffff0f7424 */ /* 0x000fce00078e00ff */
[----:B------:R-:W-:Y:S05]  /*1fab0*/  WARPSYNC.COLLECTIVE R15, `(.L_x_11077) ;  /* 0x000000000f087348 */ /* 0x000fea0003c00000 */
[----:B------:R0:W1:Y:S02]  /*1fac0*/  SHFL.IDX P6, R14, R13, R12, R11 ;  /* 0x0000000c0d0e7389 */ /* 0x00006400000c000b */
[----:B01----:R-:W-:Y:S01]  /*1fad0*/  ENDCOLLECTIVE ;  /* 0x000000000000791b */ /* 0x003fe20003800000 */
.L_x_11077:
[----:B------:R-:W-:Y:S05]  /*1fae0*/  BSYNC B1 ;  /* 0x0000000000017941 */ /* 0x000fea0003800000 */
.L_x_11076:
        /* <DEDUP_REMOVED lines=8> */
.L_x_11078:
[----:B------:R-:W-:Y:S02]  /*1fb70*/  IMAD.MOV.U32 R13, RZ, RZ, R20 ;  /* 0x000000ffff0d7224 */ /* 0x000fe400078e0014 */
[----:B------:R-:W-:-:S07]  /*1fb80*/  IMAD.MOV.U32 R3, RZ, RZ, R14 ;  /* 0x000000ffff037224 */ /* 0x000fce00078e000e */
[----:B------:R-:W-:Y:S05]  /*1fb90*/  WARPSYNC.COLLECTIVE R15, `(.L_x_11079) ;  /* 0x000000000f087348 */ /* 0x000fea0003c00000 */
[----:B------:R0:W1:Y:S02]  /*1fba0*/  SHFL.IDX P6, R14, R13, R12, R11 ;  /* 0x0000000c0d0e7389 */ /* 0x00006400000c000b */
[----:B01----:R-:W-:Y:S01]  /*1fbb0*/  ENDCOLLECTIVE ;  /* 0x000000000000791b */ /* 0x003fe20003800000 */
.L_x_11079:
[----:B------:R-:W-:Y:S02]  /*1fbc0*/  IMAD.MOV.U32 R13, RZ, RZ, R21 ;  /* 0x000000ffff0d7224 */ /* 0x000fe400078e0015 */
[----:B------:R-:W-:-:S07]  /*1fbd0*/  IMAD.MOV.U32 R20, RZ, RZ, R14 ;  /* 0x000000ffff147224 */ /* 0x000fce00078e000e */
[----:B------:R-:W-:Y:S05]  /*1fbe0*/  WARPSYNC.COLLECTIVE R15, `(.L_x_11080) ;  /* 0x000000000f087348 */ /* 0x000fea0003c00000 */
[----:B------:R0:W1:Y:S02]  /*1fbf0*/  SHFL.IDX P6, R14, R13, R12, R11 ;  /* 0x0000000c0d0e7389 */ /* 0x00006400000c000b */
[----:B01----:R-:W-:Y:S01]  /*1fc00*/  ENDCOLLECTIVE ;  /* 0x000000000000791b */ /* 0x003fe20003800000 */
.L_x_11080:
[----:B------:R-:W-:Y:S01]  /*1fc10*/  IMAD.MOV.U32 R21, RZ, RZ, R14 ;  /* 0x000000ffff157224 */ /* 0x000fe200078e000e */
[----:B------:R-:W-:Y:S06]  /*1fc20*/  BRA `(.L_x_11081) ;  /* 0xfffffe9800b87947 */ /* 0x000fec000383ffff */
.L_x_10865:
[----:B-1----:R1:W2:Y:S02]  /*1fc30*/  SYNCS.PHASECHK.TRANS64.TRYWAIT P0, [R16+URZ+0x19c00], R41 ;  /* 0x019c0029100075a7 */ /* 0x0022a4000800017f */
[----:B--2---:R-:W-:Y:S05]  /*1fc40*/  @!P0 NANOSLEEP.SYNCS 0x989680 ;  /* 0x009896800000895d */ /* 0x004fea0003900000 */
[----:B------:R-:W2:Y:S02]  /*1fc50*/  @!P0 SYNCS.PHASECHK.TRANS64 P0, [R16+URZ+0x19c00], R41 ;  /* 0x019c0029100085a7 */ /* 0x000ea4000800007f */
[----:B--2---:R-:W-:Y:S05]  /*1fc60*/  @!P0 BRA `(.L_x_10865) ;  /* 0xfffffffc00f08947 */ /* 0x004fea000383ffff */
[----:B------:R-:W-:Y:S05]  /*1fc70*/  BRA `(.L_x_11082) ;  /* 0xfffffe9c00787947 */ /* 0x000fea000383ffff */
.L_x_10871:
[----:B-1----:R1:W2:Y:S02]  /*1fc80*/  SYNCS.PHASECHK.TRANS64.TRYWAIT P0, [R0+URZ+0x19c30], R3 ;  /* 0x019c3003000075a7 */ /* 0x0022a4000800017f */
[----:B--2---:R-:W-:Y:S05]  /*1fc90*/  @!P0 NANOSLEEP.SYNCS 0x989680 ;  /* 0x009896800000895d */ /* 0x004fea0003900000 */
[----:B------:R-:W2:Y:S02]  /*1fca0*/  @!P0 SYNCS.PHASECHK.TRANS64 P0, [R0+URZ+0x19c30], R3 ;  /* 0x019c3003000085a7 */ /* 0x000ea4000800007f */
[----:B--2---:R-:W-:Y:S05]  /*1fcb0*/  @!P0 BRA `(.L_x_10871) ;  /* 0xfffffffc00f08947 */ /* 0x004fea000383ffff */
[----:B------:R-:W-:Y:S05]  /*1fcc0*/  BRA `(.L_x_10870) ;  /* 0xfffffebc00cc7947 */ /* 0x000fea000383ffff */
.L_x_10878:
[----:B-1----:R1:W2:Y:S02]  /*1fcd0*/  SYNCS.PHASECHK.TRANS64.TRYWAIT P2, [R14+URZ+0x19c30], R11 ;  /* 0x019c300b0e0075a7 */ /* 0x0022a4000804017f */
[----:B--2---:R-:W-:Y:S05]  /*1fce0*/  @!P2 NANOSLEEP.SYNCS 0x989680 ;  /* 0x009896800000a95d */ /* 0x004fea0003900000 */
[----:B------:R-:W2:Y:S02]  /*1fcf0*/  @!P2 SYNCS.PHASECHK.TRANS64 P2, [R14+URZ+0x19c30], R11 ;  /* 0x019c300b0e00a5a7 */ /* 0x000ea4000804007f */
[----:B--2---:R-:W-:Y:S05]  /*1fd00*/  @!P2 BRA `(.L_x_10878) ;  /* 0xfffffffc00f0a947 */ /* 0x004fea000383ffff */
[----:B------:R-:W-:Y:S05]  /*1fd10*/  BRA `(.L_x_10877) ;  /* 0xfffffee800cc7947 */ /* 0x000fea000383ffff */
.L_x_10883:
[----:B-1----:R1:W2:Y:S02]  /*1fd20*/  SYNCS.PHASECHK.TRANS64.TRYWAIT P2, [R20+URZ+0x19c50], R7 ;  /* 0x019c5007140075a7 */ /* 0x0022a4000804017f */
[----:B--2---:R-:W-:Y:S05]  /*1fd30*/  @!P2 NANOSLEEP.SYNCS 0x989680 ;  /* 0x009896800000a95d */ /* 0x004fea0003900000 */
[----:B------:R-:W2:Y:S02]  /*1fd40*/  @!P2 SYNCS.PHASECHK.TRANS64 P2, [R20+URZ+0x19c50], R7 ;  /* 0x019c50071400a5a7 */ /* 0x000ea4000804007f */
[----:B--2---:R-:W-:Y:S05]  /*1fd50*/  @!P2 BRA `(.L_x_10883) ;  /* 0xfffffffc00f0a947 */ /* 0x004fea000383ffff */
[----:B------:R-:W-:Y:S05]  /*1fd60*/  BRA `(.L_x_10882) ;  /* 0xfffffeec00507947 */ /* 0x000fea000383ffff */
.L_x_10892:
[----:B-1----:R1:W2:Y:S02]  /*1fd70*/  SYNCS.PHASECHK.TRANS64.TRYWAIT P0, [R10+URZ+0x19c30], R11 ;  /* 0x019c300b0a0075a7 */ /* 0x0022a4000800017f */
[----:B--2---:R-:W-:Y:S05]  /*1fd80*/  @!P0 NANOSLEEP.SYNCS 0x989680 ;  /* 0x009896800000895d */ /* 0x004fea0003900000 */
[----:B------:R-:W2:Y:S02]  /*1fd90*/  @!P0 SYNCS.PHASECHK.TRANS64 P0, [R10+URZ+0x19c30], R11 ;  /* 0x019c300b0a0085a7 */ /* 0x000ea4000800007f */
[----:B--2---:R-:W-:Y:S05]  /*1fda0*/  @!P0 BRA `(.L_x_10892) ;  /* 0xfffffffc00f08947 */ /* 0x004fea000383ffff */
[----:B------:R-:W-:Y:S05]  /*1fdb0*/  BRA `(.L_x_10891) ;  /* 0xffffff1800a07947 */ /* 0x000fea000383ffff */
.L_x_10897:
[----:B-1----:R1:W2:Y:S02]  /*1fdc0*/  SYNCS.PHASECHK.TRANS64.TRYWAIT P0, [R14+URZ+0x19c50], R7 ;  /* 0x019c50070e0075a7 */ /* 0x0022a4000800017f */
[----:B--2---:R-:W-:Y:S05]  /*1fdd0*/  @!P0 NANOSLEEP.SYNCS 0x989680 ;  /* 0x009896800000895d */ /* 0x004fea0003900000 */
[----:B------:R-:W2:Y:S02]  /*1fde0*/  @!P0 SYNCS.PHASECHK.TRANS64 P0, [R14+URZ+0x19c50], R7 ;  /* 0x019c50070e0085a7 */ /* 0x000ea4000800007f */
[----:B--2---:R-:W-:Y:S05]  /*1fdf0*/  @!P0 BRA `(.L_x_10897) ;  /* 0xfffffffc00f08947 */ /* 0x004fea000383ffff */
[----:B------:R-:W-:Y:S05]  /*1fe00*/  BRA `(.L_x_10896) ;  /* 0xffffff1c00247947 */ /* 0x000fea000383ffff */
.L_x_10904:
[----:B-1----:R1:W2:Y:S02]  /*1fe10*/  SYNCS.PHASECHK.TRANS64.TRYWAIT P0, [R10+URZ+0x19c50], R5 ;  /* 0x019c50050a0075a7 */ /* 0x0022a4000800017f */
[----:B--2---:R-:W-:Y:S05]  /*1fe20*/  @!P0 NANOSLEEP.SYNCS 0x989680 ;  /* 0x009896800000895d */ /* 0x004fea0003900000 */
[----:B------:R-:W2:Y:S02]  /*1fe30*/  @!P0 SYNCS.PHASECHK.TRANS64 P0, [R10+URZ+0x19c50], R5 ;  /* 0x019c50050a0085a7 */ /* 0x000ea4000800007f */
[----:B--2---:R-:W-:Y:S05]  /*1fe40*/  @!P0 BRA `(.L_x_10904) ;  /* 0xfffffffc00f08947 */ /* 0x004fea000383ffff */
[----:B------:R-:W-:Y:S05]  /*1fe50*/  BRA `(.L_x_10903) ;  /* 0xffffff3c00d07947 */ /* 0x000fea000383ffff */
.L_x_10938:
[----:B------:R-:W1:Y:S01]  /*1fe60*/  S2R R6, SR_TID.X ;  /* 0x0000000000067919 */ /* 0x000e620000002100 */
[----:B------:R-:W-:Y:S01]  /*1fe70*/  BSSY B1, `(.L_x_11083) ;  /* 0x000000a000017945 */ /* 0x000fe20003800000 */
[----:B------:R-:W-:Y:S02]  /*1fe80*/  IMAD.MOV.U32 R12, RZ, RZ, RZ ;  /* 0x000000ffff0c7224 */ /* 0x000fe400078e00ff */
[----:B--2---:R-:W-:Y:S02]  /*1fe90*/  IMAD.MOV.U32 R11, RZ, RZ, 0x1f ;  /* 0x0000001fff0b7424 */ /* 0x004fe400078e00ff */
[----:B------:R-:W-:Y:S01]  /*1fea0*/  IMAD.MOV.U32 R15, RZ, RZ, -0x1 ;  /* 0xffffffffff0f7424 */ /* 0x000fe200078e00ff */
[----:B-1----:R-:W-:-:S04]  /*1feb0*/  SHF.R.U32.HI R6, RZ, 0x5, R6 ;  /* 0x00000005ff067819 */ /* 0x002fc80000011606 */
[----:B------:R-:W-:-:S05]  /*1fec0*/  LOP3.LUT R6, R6, 0x3, RZ, 0xc0, !PT ;  /* 0x0000000306067812 */ /* 0x000fca00078ec0ff */
[----:B0-----:R-:W-:-:S07]  /*1fed0*/  IMAD.MOV.U32 R13, RZ, RZ, R6 ;  /* 0x000000ffff0d7224 */ /* 0x001fce00078e0006 */
[----:B------:R-:W-:Y:S05]  /*1fee0*/  WARPSYNC.COLLECTIVE R15, `(.L_x_11084) ;  /* 0x000000000f087348 */ /* 0x000fea0003c00000 */
[----:B------:R0:W1:Y:S02]  /*1fef0*/  SHFL.IDX P6, R14, R13, R12, R11 ;  /* 0x0000000c0d0e7389 */ /* 0x00006400000c000b */
[----:B01----:R-:W-:Y:S01]  /*1ff00*/  ENDCOLLECTIVE ;  /* 0x000000000000791b */ /* 0x003fe20003800000 */
.L_x_11084:
[----:B------:R-:W-:Y:S05]  /*1ff10*/  BSYNC B1 ;  /* 0x0000000000017941 */ /* 0x000fea0003800000 */
.L_x_11083:
[----:B------:R-:W-:Y:S05]  /*1ff20*/  BRA `(.L_x_11085) ;  /* 0xffffff9800547947 */ /* 0x000fea000383ffff */
.L_x_10940:
[----:B------:R-:W-:Y:S01]  /*1ff30*/  BSSY B1, `(.L_x_11086) ;  /* 0x0000006000017945 */ /* 0x000fe20003800000 */
[----:B------:R-:W-:-:S07]  /*1ff40*/  IMAD.MOV.U32 R15, RZ, RZ, -0x1 ;  /* 0xffffffffff0f7424 */ /* 0x000fce00078e00ff */
[----:B012---:R-:W-:Y:S05]  /*1ff50*/  WARPSYNC.COLLECTIVE R15, `(.L_x_11087) ;  /* 0x000000000f0c7348 */ /* 0x007fea0003c00000 */
[----:B------:R-:W-:Y:S02]  /*1ff60*/  ELECT P6, UR62, PT ;  /* 0x00000000003e782f */ /* 0x000fe400038c0000 */
[----:B------:R-:W-:Y:S01]  /*1ff70*/  MOV R14, UR62 ;  /* 0x0000003e000e7c02 */ /* 0x000fe20008000f00 */
[----:B012---:R-:W-:Y:S10]  /*1ff80*/  ENDCOLLECTIVE ;  /* 0x000000000000791b */ /* 0x007ff40003800000 */
.L_x_11087:
[----:B------:R-:W-:Y:S05]  /*1ff90*/  BSYNC B1 ;  /* 0x0000000000017941 */ /* 0x000fea0003800000 */
.L_x_11086:
[----:B------:R-:W-:Y:S05]  /*1ffa0*/  BRA `(.L_x_10939) ;  /* 0xffffff98004c7947 */ /* 0x000fea000383ffff */
.L_x_10942:
[----:B-1----:R1:W3:Y:S02]  /*1ffb0*/  SYNCS.PHASECHK.TRANS64.TRYWAIT P0, [R17+URZ+0x19c20], R5 ;  /* 0x019c2005110075a7 */ /* 0x0022e4000800017f */
[----:B---3--:R-:W-:Y:S05]  /*1ffc0*/  @!P0 NANOSLEEP.SYNCS 0x989680 ;  /* 0x009896800000895d */ /* 0x008fea0003900000 */
[----:B------:R-:W3:Y:S02]  /*1ffd0*/  @!P0 SYNCS.PHASECHK.TRANS64 P0, [R17+URZ+0x19c20], R5 ;  /* 0x019c2005110085a7 */ /* 0x000ee4000800007f */
[----:B---3--:R-:W-:Y:S05]  /*1ffe0*/  @!P0 BRA `(.L_x_10942) ;  /* 0xfffffffc00f08947 */ /* 0x008fea000383ffff */
[----:B------:R-:W-:Y:S05]  /*1fff0*/  BRA `(.L_x_11088) ;  /* 0xffffff98005c7947 */ /* 0x000fea000383ffff */
.L_x_10946:
[----:B--2---:R2:W3:Y:S02]  /*20000*/  SYNCS.PHASECHK.TRANS64.TRYWAIT P0, [R8+URZ+0x19ca0], R11 ;  /* 0x019ca00b080075a7 */ /* 0x0044e4000800017f */
[----:B---3--:R-:W-:Y:S05]  /*20010*/  @!P0 NANOSLEEP.SYNCS 0x989680 ;  /* 0x009896800000895d */ /* 0x008fea0003900000 */
[----:B------:R-:W3:Y:S02]  /*20020*/  @!P0 SYNCS.PHASECHK.TRANS64 P0, [R8+URZ+0x19ca0], R11 ;  /* 0x019ca00b080085a7 */ /* 0x000ee4000800007f */
[----:B---3--:R-:W-:Y:S05]  /*20030*/  @!P0 BRA `(.L_x_10946) ;  /* 0xfffffffc00f08947 */ /* 0x008fea000383ffff */
[----:B------:R-:W-:Y:S05]  /*20040*/  BRA `(.L_x_11089) ;  /* 0xffffff9800787947 */ /* 0x000fea000383ffff */
.L_x_10953:
[----:B-1----:R1:W3:Y:S02]  /*20050*/  SYNCS.PHASECHK.TRANS64.TRYWAIT P0, [R8+URZ+0x19cc0], R11 ;  /* 0x019cc00b080075a7 */ /* 0x0022e4000800017f */
[----:B---3--:R-:W-:Y:S05]  /*20060*/  @!P0 NANOSLEEP.SYNCS 0x989680 ;  /* 0x009896800000895d */ /* 0x008fea0003900000 */
[----:B------:R-:W3:Y:S02]  /*20070*/  @!P0 SYNCS.PHASECHK.TRANS64 P0, [R8+URZ+0x19cc0], R11 ;  /* 0x019cc00b080085a7 */ /* 0x000ee4000800007f */
[----:B---3--:R-:W-:Y:S05]  /*20080*/  @!P0 BRA `(.L_x_10953) ;  /* 0xfffffffc00f08947 */ /* 0x008fea000383ffff */
[----:B------:R-:W-:Y:S05]  /*20090*/  BRA `(.L_x_11090) ;  /* 0xffffff9c00747947 */ /* 0x000fea000383ffff */
.L_x_10962:
[----:B-1----:R1:W3:Y:S02]  /*200a0*/  SYNCS.PHASECHK.TRANS64.TRYWAIT P1, [R9+URZ+0x19ca0], R8 ;  /* 0x019ca008090075a7 */ /* 0x0022e4000802017f */
[----:B---3--:R-:W-:Y:S05]  /*200b0*/  @!P1 NANOSLEEP.SYNCS 0x989680 ;  /* 0x009896800000995d */ /* 0x008fea0003900000 */
[----:B------:R-:W3:Y:S02]  /*200c0*/  @!P1 SYNCS.PHASECHK.TRANS64 P1, [R9+URZ+0x19ca0], R8 ;  /* 0x019ca008090095a7 */ /* 0x000ee4000802007f */
[----:B---3--:R-:W-:Y:S05]  /*200d0*/  @!P1 BRA `(.L_x_10962) ;  /* 0xfffffffc00f09947 */ /* 0x008fea000383ffff */
[----:B------:R-:W-:Y:S05]  /*200e0*/  BRA `(.L_x_11091) ;  /* 0xffffffa000b87947 */ /* 0x000fea000383ffff */
.L_x_10969:
[----:B--2---:R2:W3:Y:S02]  /*200f0*/  SYNCS.PHASECHK.TRANS64.TRYWAIT P1, [R9+URZ+0x19cc0], R8 ;  /* 0x019cc008090075a7 */ /* 0x0044e4000802017f */
[----:B---3--:R-:W-:Y:S05]  /*20100*/  @!P1 NANOSLEEP.SYNCS 0x989680 ;  /* 0x009896800000995d */ /* 0x008fea0003900000 */
[----:B------:R-:W3:Y:S02]  /*20110*/  @!P1 SYNCS.PHASECHK.TRANS64 P1, [R9+URZ+0x19cc0], R8 ;  /* 0x019cc008090095a7 */ /* 0x000ee4000802007f */
[----:B---3--:R-:W-:Y:S05]  /*20120*/  @!P1 BRA `(.L_x_10969) ;  /* 0xfffffffc00f09947 */ /* 0x008fea000383ffff */
[----:B------:R-:W-:Y:S05]  /*20130*/  BRA `(.L_x_11092) ;  /* 0xffffffa400b07947 */ /* 0x000fea000383ffff */
.L_x_10988:
[----:B------:R-:W3:Y:S01]  /*20140*/  S2R R20, SR_TID.X ;  /* 0x0000000000147919 */ /* 0x000ee20000002100 */
[----:B------:R-:W-:Y:S01]  /*20150*/  BSSY B0, `(.L_x_11093) ;  /* 0x000000a000007945 */ /* 0x000fe20003800000 */
[----:B------:R-:W-:Y:S02]  /*20160*/  IMAD.MOV.U32 R12, RZ, RZ, RZ ;  /* 0x000000ffff0c7224 */ /* 0x000fe400078e00ff */
[----:B--2---:R-:W-:Y:S02]  /*20170*/  IMAD.MOV.U32 R11, RZ, RZ, 0x1f ;  /* 0x0000001fff0b7424 */ /* 0x004fe400078e00ff */
[----:B------:R-:W-:Y:S01]  /*20180*/  IMAD.MOV.U32 R15, RZ, RZ, -0x1 ;  /* 0xffffffffff0f7424 */ /* 0x000fe200078e00ff */
[----:B---3--:R-:W-:-:S04]  /*20190*/  SHF.R.U32.HI R20, RZ, 0x5, R20 ;  /* 0x00000005ff147819 */ /* 0x008fc80000011614 */
[----:B------:R-:W-:-:S05]  /*201a0*/  LOP3.LUT R20, R20, 0x3, RZ, 0xc0, !PT ;  /* 0x0000000314147812 */ /* 0x000fca00078ec0ff */
[----:B------:R-:W-:-:S07]  /*201b0*/  IMAD.MOV.U32 R13, RZ, RZ, R20 ;  /* 0x000000ffff0d7224 */ /* 0x000fce00078e0014 */
[----:B01----:R-:W-:Y:S05]  /*201c0*/  WARPSYNC.COLLECTIVE R15, `(.L_x_11094) ;  /* 0x000000000f087348 */ /* 0x003fea0003c00000 */
[----:B------:R2:W3:Y:S02]  /*201d0*/  SHFL.IDX P6, R14, R13, R12, R11 ;  /* 0x0000000c0d0e7389 */ /* 0x0004e400000c000b */
[----:B0123--:R-:W-:Y:S01]  /*201e0*/  ENDCOLLECTIVE ;  /* 0x000000000000791b */ /* 0x00ffe20003800000 */
.L_x_11094:
[----:B------:R-:W-:Y:S05]  /*201f0*/  BSYNC B0 ;  /* 0x0000000000007941 */ /* 0x000fea0003800000 */
.L_x_11093:
[----:B------:R-:W-:Y:S05]  /*20200*/  BRA `(.L_x_11095) ;  /* 0xffffffb400707947 */ /* 0x000fea000383ffff */
.L_x_10990:
[----:B------:R-:W-:Y:S01]  /*20210*/  BSSY B0, `(.L_x_11096) ;  /* 0x0000006000007945 */ /* 0x000fe20003800000 */
[----:B------:R-:W-:-:S07]  /*20220*/  IMAD.MOV.U32 R15, RZ, RZ, -0x1 ;  /* 0xffffffffff0f7424 */ /* 0x000fce00078e00ff */
[----:B0123--:R-:W-:Y:S05]  /*20230*/  WARPSYNC.COLLECTIVE R15, `(.L_x_11097) ;  /* 0x000000000f0c7348 */ /* 0x00ffea0003c00000 */
[----:B------:R-:W-:Y:S02]  /*20240*/  ELECT P6, UR62, PT ;  /* 0x00000000003e782f */ /* 0x000fe400038c0000 */
[----:B------:R-:W-:Y:S01]  /*20250*/  MOV R14, UR62 ;  /* 0x0000003e000e7c02 */ /* 0x000fe20008000f00 */
[----:B0123--:R-:W-:Y:S10]  /*20260*/  ENDCOLLECTIVE ;  /* 0x000000000000791b */ /* 0x00fff40003800000 */
.L_x_11097:
[----:B------:R-:W-:Y:S05]  /*20270*/  BSYNC B0 ;  /* 0x0000000000007941 */ /* 0x000fea0003800000 */
.L_x_11096:
[----:B------:R-:W-:Y:S05]  /*20280*/  BRA `(.L_x_11098) ;  /* 0xffffffb400787947 */ /* 0x000fea000383ffff */
.L_x_10992:
[----:B---3--:R3:W4:Y:S02]  /*20290*/  SYNCS.PHASECHK.TRANS64.TRYWAIT P0, [R4+URZ+0x19c80], R3 ;  /* 0x019c8003040075a7 */ /* 0x008724000800017f */
[----:B----4-:R-:W-:Y:S05]  /*202a0*/  @!P0 NANOSLEEP.SYNCS 0x989680 ;  /* 0x009896800000895d */ /* 0x010fea0003900000 */
[----:B------:R-:W4:Y:S02]  /*202b0*/  @!P0 SYNCS.PHASECHK.TRANS64 P0, [R4+URZ+0x19c80], R3 ;  /* 0x019c8003040085a7 */ /* 0x000f24000800007f */
[----:B----4-:R-:W-:Y:S05]  /*202c0*/  @!P0 BRA `(.L_x_10992) ;  /* 0xfffffffc00f08947 */ /* 0x010fea000383ffff */
[----:B------:R-:W-:Y:S05]  /*202d0*/  BRA `(.L_x_11099) ;  /* 0xffffffb400e07947 */ /* 0x000fea000383ffff */
.L_x_10994:
[----:B0-----:R0:W4:Y:S02]  /*202e0*/  SYNCS.PHASECHK.TRANS64.TRYWAIT P0, [R4+URZ+0x19c40], R3 ;  /* 0x019c4003040075a7 */ /* 0x001124000800017f */
[----:B----4-:R-:W-:Y:S05]  /*202f0*/  @!P0 NANOSLEEP.SYNCS 0x989680 ;  /* 0x009896800000895d */ /* 0x010fea0003900000 */
[----:B------:R-:W4:Y:S02]  /*20300*/  @!P0 SYNCS.PHASECHK.TRANS64 P0, [R4+URZ+0x19c40], R3 ;  /* 0x019c4003040085a7 */ /* 0x000f24000800007f */
[----:B----4-:R-:W-:Y:S05]  /*20310*/  @!P0 BRA `(.L_x_10994) ;  /* 0xfffffffc00f08947 */ /* 0x010fea000383ffff */
[----:B------:R-:W-:Y:S05]  /*20320*/  BRA `(.L_x_11100) ;  /* 0xffffffb8005c7947 */ /* 0x000fea000383ffff */
.L_x_10998:
[----:B------:R-:W-:Y:S02]  /*20330*/  IMAD.MOV.U32 R13, RZ, RZ, R5 ;  /* 0x000000ffff0d7224 */ /* 0x000fe400078e0005 */
[----:B------:R-:W-:Y:S02]  /*20340*/  IMAD.MOV.U32 R12, RZ, RZ, RZ ;  /* 0x000000ffff0c7224 */ /* 0x000fe400078e00ff */
[----:B------:R-:W-:Y:S02]  /*20350*/  IMAD.MOV.U32 R11, RZ, RZ, 0x1e1f ;  /* 0x00001e1fff0b7424 */ /* 0x000fe400078e00ff */
[----:B------:R-:W-:Y:S02]  /*20360*/  IMAD.MOV.U32 R15, RZ, RZ, -0x1 ;  /* 0xffffffffff0f7424 */ /* 0x000fe400078e00ff */
[----:B-----5:R-:W-:Y:S02]  /*20370*/  IMAD R0, R20, R9, RZ ;  /* 0x0000000914007224 */ /* 0x020fe400078e02ff */
[----:B------:R-:W-:-:S07]  /*20380*/  IMAD R25, R25, 0xc0, R19 ;  /* 0x000000c019197824 */ /* 0x000fce00078e0213 */
[----:B------:R-:W-:Y:S05]  /*20390*/  WARPSYNC.COLLECTIVE R15, `(.L_x_11101) ;  /* 0x000000000f087348 */ /* 0x000fea0003c00000 */
[----:B------:R0:W1:Y:S02]  /*203a0*/  SHFL.IDX P6, R14, R13, R12, R11 ;  /* 0x0000000c0d0e7389 */ /* 0x00006400000c000b */
[----:B01----:R-:W-:Y:S01]  /*203b0*/  ENDCOLLECTIVE ;  /* 0x000000000000791b */ /* 0x003fe20003800000 */
.L_x_11101:
[----:B------:R-:W-:Y:S01]  /*203c0*/  ISETP.GE.AND P4, PT, R25, R0, PT ;  /* 0x000000001900720c */ /* 0x000fe20003f86270 */
[----:B------:R-:W-:Y:S02]  /*203d0*/  IMAD.MOV.U32 R13, RZ, RZ, R6 ;  /* 0x000000ffff0d7224 */ /* 0x000fe400078e0006 */
[----:B------:R-:W-:-:S10]  /*203e0*/  IMAD.MOV.U32 R3, RZ, RZ, R14 ;  /* 0x000000ffff037224 */ /* 0x000fd400078e000e */
[----:B------:R-:W-:Y:S05]  /*203f0*/  WARPSYNC.COLLECTIVE R15, `(.L_x_11102) ;  /* 0x000000000f087348 */ /* 0x000fea0003c00000 */
[----:B------:R0:W1:Y:S02]  /*20400*/  SHFL.IDX P6, R14, R13, R12, R11 ;  /* 0x0000000c0d0e7389 */ /* 0x00006400000c000b */
[----:B01----:R-:W-:Y:S01]  /*20410*/  ENDCOLLECTIVE ;  /* 0x000000000000791b */ /* 0x003fe20003800000 */
.L_x_11102:
[----:B------:R-:W-:Y:S02]  /*20420*/  IMAD.MOV.U32 R13, RZ, RZ, R5 ;  /* 0x000000ffff0d7224 */ /* 0x000fe400078e0005 */
[----:B------:R-:W-:Y:S02]  /*20430*/  IMAD.MOV.U32 R12, RZ, RZ, 0x1 ;  /* 0x00000001ff0c7424 */ /* 0x000fe400078e00ff */
[----:B------:R-:W-:-:S07]  /*20440*/  IMAD.MOV.U32 R2, RZ, RZ, R14 ;  /* 0x000000ffff027224 */ /* 0x000fce00078e000e */
[----:B------:R-:W-:Y:S05]  /*20450*/  WARPSYNC.COLLECTIVE R15, `(.L_x_11103) ;  /* 0x000000000f087348 */ /* 0x000fea0003c00000 */
[----:B------:R0:W1:Y:S02]  /*20460*/  SHFL.IDX P6, R14, R13, R12, R11 ;  /* 0x0000000c0d0e7389 */ /* 0x00006400000c000b */
[----:B01----:R-:W-:Y:S01]  /*20470*/  ENDCOLLECTIVE ;  /* 0x000000000000791b */ /* 0x003fe20003800000 */
.L_x_11103:
        /* <DEDUP_REMOVED lines=13> */
.L_x_11104:
        /* <DEDUP_REMOVED lines=8> */
.L_x_11105:
        /* <DEDUP_REMOVED lines=13> */
.L_x_11106:
[----:B------:R-:W-:Y:S01]  /*206a0*/  IMAD.MOV.U32 R2, RZ, RZ, R14 ;  /* 0x000000ffff027224 */ /* 0x000fe200078e000e */
[----:B------:R-:W-:Y:S06]  /*206b0*/  BRA `(.L_x_11107) ;  /* 0xffffffc000347947 */ /* 0x000fec000383ffff */
.L_x_11003:
[----:B--2---:R2:W3:Y:S02]  /*206c0*/  SYNCS.PHASECHK.TRANS64.TRYWAIT P0, [R17+URZ+0x19c20], R0 ;  /* 0x019c2000110075a7 */ /* 0x0044e4000800017f */
[----:B---3--:R-:W-:Y:S05]  /*206d0*/  @!P0 NANOSLEEP.SYNCS 0x989680 ;  /* 0x009896800000895d */ /* 0x008fea0003900000 */
[----:B------:R-:W3:Y:S02]  /*206e0*/  @!P0 SYNCS.PHASECHK.TRANS64 P0, [R17+URZ+0x19c20], R0 ;  /* 0x019c2000110085a7 */ /* 0x000ee4000800007f */
[----:B---3--:R-:W-:Y:S05]  /*206f0*/  @!P0 BRA `(.L_x_11003) ;  /* 0xfffffffc00f08947 */ /* 0x008fea000383ffff */
[----:B------:R-:W-:Y:S05]  /*20700*/  BRA `(.L_x_11108) ;  /* 0xffffffc000a47947 */ /* 0x000fea000383ffff */
.L_x_11009:
[----:B0-----:R0:W4:Y:S02]  /*20710*/  SYNCS.PHASECHK.TRANS64.TRYWAIT P0, [R7+URZ+0x19c80], R5 ;  /* 0x019c8005070075a7 */ /* 0x001124000800017f */
[----:B----4-:R-:W-:Y:S05]  /*20720*/  @!P0 NANOSLEEP.SYNCS 0x989680 ;  /* 0x009896800000895d */ /* 0x010fea0003900000 */
[----:B------:R-:W4:Y:S02]  /*20730*/  @!P0 SYNCS.PHASECHK.TRANS64 P0, [R7+URZ+0x19c80], R5 ;  /* 0x019c8005070085a7 */ /* 0x000f24000800007f */
[----:B----4-:R-:W-:Y:S05]  /*20740*/  @!P0 BRA `(.L_x_11009) ;  /* 0xfffffffc00f08947 */ /* 0x010fea000383ffff */
[----:B------:R-:W-:Y:S05]  /*20750*/  BRA `(.L_x_11109) ;  /* 0xffffffc400587947 */ /* 0x000fea000383ffff */
.L_x_11016:
[----:B--2---:R2:W4:Y:S02]  /*20760*/  SYNCS.PHASECHK.TRANS64.TRYWAIT P0, [R7+URZ+0x19c40], R5 ;  /* 0x019c4005070075a7 */ /* 0x004524000800017f */
[----:B----4-:R-:W-:Y:S05]  /*20770*/  @!P0 NANOSLEEP.SYNCS 0x989680 ;  /* 0x009896800000895d */ /* 0x010fea0003900000 */
[----:B------:R-:W4:Y:S02]  /*20780*/  @!P0 SYNCS.PHASECHK.TRANS64 P0, [R7+URZ+0x19c40], R5 ;  /* 0x019c4005070085a7 */ /* 0x000f24000800007f */
[----:B----4-:R-:W-:Y:S05]  /*20790*/  @!P0 BRA `(.L_x_11016) ;  /* 0xfffffffc00f08947 */ /* 0x010fea000383ffff */
[----:B------:R-:W-:Y:S05]  /*207a0*/  BRA `(.L_x_11110) ;  /* 0xffffffc800547947 */ /* 0x000fea000383ffff */
.L_x_11024:
[----:B0-----:R0:W4:Y:S02]  /*207b0*/  SYNCS.PHASECHK.TRANS64.TRYWAIT P0, [R3+URZ+0x19c70], R4 ;  /* 0x019c7004030075a7 */ /* 0x001124000800017f */
[----:B----4-:R-:W-:Y:S05]  /*207c0*/  @!P0 NANOSLEEP.SYNCS 0x989680 ;  /* 0x009896800000895d */ /* 0x010fea0003900000 */
[----:B------:R-:W4:Y:S02]  /*207d0*/  @!P0 SYNCS.PHASECHK.TRANS64 P0, [R3+URZ+0x19c70], R4 ;  /* 0x019c7004030085a7 */ /* 0x000f24000800007f */
[----:B----4-:R-:W-:Y:S05]  /*207e0*/  @!P0 BRA `(.L_x_11024) ;  /* 0xfffffffc00f08947 */ /* 0x010fea000383ffff */
[----:B------:R-:W-:Y:S05]  /*207f0*/  BRA `(.L_x_11111) ;  /* 0xffffffcc00687947 */ /* 0x000fea000383ffff */
.L_x_11026:
[----:B0-----:R0:W4:Y:S02]  /*20800*/  SYNCS.PHASECHK.TRANS64.TRYWAIT P0, [R3+URZ+0x19c60], R4 ;  /* 0x019c6004030075a7 */ /* 0x001124000800017f */
[----:B----4-:R-:W-:Y:S05]  /*20810*/  @!P0 NANOSLEEP.SYNCS 0x989680 ;  /* 0x009896800000895d */ /* 0x010fea0003900000 */
[----:B------:R-:W4:Y:S02]  /*20820*/  @!P0 SYNCS.PHASECHK.TRANS64 P0, [R3+URZ+0x19c60], R4 ;  /* 0x019c6004030085a7 */ /* 0x000f24000800007f */
[----:B----4-:R-:W-:Y:S05]  /*20830*/  @!P0 BRA `(.L_x_11026) ;  /* 0xfffffffc00f08947 */ /* 0x010fea000383ffff */
[----:B------:R-:W-:Y:S05]  /*20840*/  BRA `(.L_x_11112) ;  /* 0xffffffcc00707947 */ /* 0x000fea000383ffff */
.L_x_11033:
[----:B0-----:R0:W2:Y:S02]  /*20850*/  SYNCS.PHASECHK.TRANS64.TRYWAIT P1, [R0+URZ+0x19c70], R3 ;  /* 0x019c7003000075a7 */ /* 0x0010a4000802017f */
[----:B--2---:R-:W-:Y:S05]  /*20860*/  @!P1 NANOSLEEP.SYNCS 0x989680 ;  /* 0x009896800000995d */ /* 0x004fea0003900000 */
[----:B------:R-:W2:Y:S02]  /*20870*/  @!P1 SYNCS.PHASECHK.TRANS64 P1, [R0+URZ+0x19c70], R3 ;  /* 0x019c7003000095a7 */ /* 0x000ea4000802007f */
[----:B--2---:R-:W-:Y:S05]  /*20880*/  @!P1 BRA `(.L_x_11033) ;  /* 0xfffffffc00f09947 */ /* 0x004fea000383ffff */
[----:B------:R-:W-:Y:S05]  /*20890*/  BRA `(.L_x_11113) ;  /* 0xffffffd400207947 */ /* 0x000fea000383ffff */
.L_x_11035:
[----:B0-----:R0:W2:Y:S02]  /*208a0*/  SYNCS.PHASECHK.TRANS64.TRYWAIT P1, [R0+URZ+0x19c60], R3 ;  /* 0x019c6003000075a7 */ /* 0x0010a4000802017f */
[----:B--2---:R-:W-:Y:S05]  /*208b0*/  @!P1 NANOSLEEP.SYNCS 0x989680 ;  /* 0x009896800000995d */ /* 0x004fea0003900000 */
[----:B------:R-:W2:Y:S02]  /*208c0*/  @!P1 SYNCS.PHASECHK.TRANS64 P1, [R0+URZ+0x19c60], R3 ;  /* 0x019c6003000095a7 */ /* 0x000ea4000802007f */
[----:B--2---:R-:W-:Y:S05]  /*208d0*/  @!P1 BRA `(.L_x_11035) ;  /* 0xfffffffc00f09947 */ /* 0x004fea000383ffff */
[----:B------:R-:W-:Y:S05]  /*208e0*/  BRA `(.L_x_11114) ;  /* 0xffffffd400287947 */ /* 0x000fea000383ffff */
.L_x_11039:
[----:B------:R-:W-:Y:S01]  /*208f0*/  BSSY B0, `(.L_x_11115) ;  /* 0x0000008000007945 */ /* 0x000fe20003800000 */
[----:B------:R-:W-:Y:S02]  /*20900*/  IMAD.MOV.U32 R13, RZ, RZ, R24 ;  /* 0x000000ffff0d7224 */ /* 0x000fe400078e0018 */
[----:B------:R-:W-:Y:S02]  /*20910*/  IMAD.MOV.U32 R12, RZ, RZ, RZ ;  /* 0x000000ffff0c7224 */ /* 0x000fe400078e00ff */
[----:B--2---:R-:W-:Y:S02]  /*20920*/  IMAD.MOV.U32 R11, RZ, RZ, 0x1f ;  /* 0x0000001fff0b7424 */ /* 0x004fe400078e00ff */
[----:B------:R-:W-:-:S07]  /*20930*/  IMAD.MOV.U32 R15, RZ, RZ, -0x1 ;  /* 0xffffffffff0f7424 */ /* 0x000fce00078e00ff */
[----:B---3--:R-:W-:Y:S05]  /*20940*/  WARPSYNC.COLLECTIVE R15, `(.L_x_11116) ;  /* 0x000000000f087348 */ /* 0x008fea0003c00000 */
[----:B------:R0:W1:Y:S02]  /*20950*/  SHFL.IDX P6, R14, R13, R12, R11 ;  /* 0x0000000c0d0e7389 */ /* 0x00006400000c000b */
[----:B01-3--:R-:W-:Y:S01]  /*20960*/  ENDCOLLECTIVE ;  /* 0x000000000000791b */ /* 0x00bfe20003800000 */
.L_x_11116:
[----:B------:R-:W-:Y:S05]  /*20970*/  BSYNC B0 ;  /* 0x0000000000007941 */ /* 0x000fea0003800000 */
.L_x_11115:
        /* <DEDUP_REMOVED lines=9> */
.L_x_11117:
        /* <DEDUP_REMOVED lines=9> */
[----:B-1----:R-:W-:-:S06]  /*20aa0*/  @!P1 IMAD.WIDE R2, R8, 0x4, R4 ;  /* 0x0000000408029825 */ /* 0x002fcc00078e0204 */
[----:B------:R-:W3:Y:S01]  /*20ab0*/  @!P1 LDG.E R2, desc[UR40][R2.64] ;  /* 0x0000002802029981 */ /* 0x000ee2000c1e1900 */
[----:B------:R-:W-:Y:S01]  /*20ac0*/  IMAD.MOV.U32 R5, RZ, RZ, RZ ;  /* 0x000000ffff057224 */ /* 0x000fe200078e00ff */
[C---:B------:R-:W-:Y:S02]  /*20ad0*/  ISETP.GE.U32.AND P2, PT, R9.reuse, 0x2, PT ;  /* 0x000000020900780c */ /* 0x040fe40003f46070 */
[C---:B------:R-:W-:Y:S02]  /*20ae0*/  ISETP.GE.U32.AND P3, PT, R9.reuse, 0x4, PT ;  /* 0x000000040900780c */ /* 0x040fe40003f66070 */
        /* <DEDUP_REMOVED lines=10> */
.L_x_11118:
        /* <DEDUP_REMOVED lines=8> */
.L_x_11119:
        /* <DEDUP_REMOVED lines=8> */
.L_x_11120:
        /* <DEDUP_REMOVED lines=8> */
.L_x_11121:
        /* <DEDUP_REMOVED lines=8> */
.L_x_11122:
        /* <DEDUP_REMOVED lines=9> */
.L_x_11123:
[----:B------:R-:W-:Y:S01]  /*20e20*/  IMAD.MOV.U32 R3, RZ, RZ, R14 ;  /* 0x000000ffff037224 */ /* 0x000fe200078e000e */
[----:B------:R-:W-:Y:S06]  /*20e30*/  BRA `(.L_x_11124) ;  /* 0xffffffd400f47947 */ /* 0x000fec000383ffff */
.L_x_11042:
        /* <DEDUP_REMOVED lines=8> */
.L_x_11126:
[----:B------:R-:W-:Y:S05]  /*20ec0*/  BSYNC B0 ;  /* 0x0000000000007941 */ /* 0x000fea0003800000 */
.L_x_11125:
        /* <DEDUP_REMOVED lines=10> */
.L_x_11127:
        /* <DEDUP_REMOVED lines=8> */
.L_x_11128:
        /* <DEDUP_REMOVED lines=8> */
.L_x_11129:
        /* <DEDUP_REMOVED lines=8> */
.L_x_11130:
        /* <DEDUP_REMOVED lines=9> */
.L_x_11131:
[----:B------:R-:W-:Y:S01]  /*21180*/  IMAD.MOV.U32 R3, RZ, RZ, R14 ;  /* 0x000000ffff037224 */ /* 0x000fe200078e000e */
[----:B------:R-:W-:Y:S06]  /*21190*/  BRA `(.L_x_11132) ;  /* 0xffffffd400c07947 */ /* 0x000fec000383ffff */
.L_x_11044:
[----:B------:R-:W-:Y:S01]  /*211a0*/  BSSY B0, `(.L_x_11133) ;  /* 0x0000006000007945 */ /* 0x000fe20003800000 */
[----:B------:R-:W-:Y:S01]  /*211b0*/  PLOP3.LUT P6, PT, P6, PT, PT, 0x8, 0x0 ;  /* 0x000000000000781c */ /* 0x000fe200037ce170 */
[----:B------:R-:W-:-:S12]  /*211c0*/  IMAD.MOV.U32 R15, RZ, RZ, -0x1 ;  /* 0xffffffffff0f7424 */ /* 0x000fd800078e00ff */
[----:B0--3--:R-:W-:Y:S05]  /*211d0*/  WARPSYNC.COLLECTIVE R15, `(.L_x_11134) ;  /* 0x000000000f087348 */ /* 0x009fea0003c00000 */
[----:B------:R-:W-:Y:S01]  /*211e0*/  VOTE.ANY R14, PT, P6 ;  /* 0x00000000000e7806 */ /* 0x000fe200030e0100 */
[----:B0--3--:R-:W-:Y:S06]  /*211f0*/  ENDCOLLECTIVE ;  /* 0x000000000000791b */ /* 0x009fec0003800000 */
.L_x_11134:
[----:B------:R-:W-:Y:S05]  /*21200*/  BSYNC B0 ;  /* 0x0000000000007941 */ /* 0x000fea0003800000 */
.L_x_11133:
        /* <DEDUP_REMOVED lines=10> */
.L_x_11135:
[----:B------:R-:W-:Y:S02]  /*212b0*/  IMAD.MOV.U32 R13, RZ, RZ, R5 ;  /* 0x000000ffff0d7224 */ /* 0x000fe400078e0005 */
[----:B------:R-:W-:-:S07]  /*212c0*/  IMAD.MOV.U32 R25, RZ, RZ, R14 ;  /* 0x000000ffff197224 */ /* 0x000fce00078e000e */
[----:B------:R-:W-:Y:S05]  /*212d0*/  WARPSYNC.COLLECTIVE R15, `(.L_x_11136) ;  /* 0x000000000f087348 */ /* 0x000fea0003c00000 */
[----:B------:R0:W1:Y:S02]  /*212e0*/  SHFL.IDX P6, R14, R13, R12, R11 ;  /* 0x0000000c0d0e7389 */ /* 0x00006400000c000b */
[----:B01----:R-:W-:Y:S01]  /*212f0*/  ENDCOLLECTIVE ;  /* 0x000000000000791b */ /* 0x003fe20003800000 */
.L_x_11136:
[----:B------:R-:W-:Y:S01]  /*21300*/  IMAD.MOV.U32 R5, RZ, RZ, R14 ;  /* 0x000000ffff057224 */ /* 0x000fe200078e000e */
[----:B------:R-:W-:Y:S06]  /*21310*/  BRA `(.L_x_11137) ;  /* 0xffffffd400a07947 */ /* 0x000fec000383ffff */
.L_x_11046:
        /* <DEDUP_REMOVED lines=8> */
.L_x_11139:
[----:B------:R-:W-:Y:S05]  /*213a0*/  BSYNC B0 ;  /* 0x0000000000007941 */ /* 0x000fea0003800000 */
.L_x_11138:
[----:B------:R-:W-:Y:S01]  /*213b0*/  IMAD.MOV.U32 R2, RZ, RZ, R14 ;  /* 0x000000ffff027224 */ /* 0x000fe200078e000e */
[----:B------:R-:W-:Y:S06]  /*213c0*/  BRA `(.L_x_11140) ;  /* 0xffffffd4008c7947 */ /* 0x000fec000383ffff */
.L_x_11052:
[----:B0-----:R0:W2:Y:S02]  /*213d0*/  SYNCS.PHASECHK.TRANS64.TRYWAIT P0, [R7+URZ+0x19c20], R0 ;  /* 0x019c2000070075a7 */ /* 0x0010a4000800017f */
[----:B--2---:R-:W-:Y:S05]  /*213e0*/  @!P0 NANOSLEEP.SYNCS 0x989680 ;  /* 0x009896800000895d */ /* 0x004fea0003900000 */
[----:B------:R-:W2:Y:S02]  /*213f0*/  @!P0 SYNCS.PHASECHK.TRANS64 P0, [R7+URZ+0x19c20], R0 ;  /* 0x019c2000070085a7 */ /* 0x000ea4000800007f */
[----:B--2---:R-:W-:Y:S05]  /*21400*/  @!P0 BRA `(.L_x_11052) ;  /* 0xfffffffc00f08947 */ /* 0x004fea000383ffff */
[----:B------:R-:W-:Y:S05]  /*21410*/  BRA `(.L_x_11141) ;  /* 0xffffffdc00f07947 */ /* 0x000fea000383ffff */
.L_x_11053:
        /* <DEDUP_REMOVED lines=8> */
[----:B01-34-:R-:W-:Y:S05]  /*214a0*/  WARPSYNC.COLLECTIVE R15, `(.L_x_11143) ;  /* 0x000000000f087348 */ /* 0x01bfea0003c00000 */
[----:B------:R2:W0:Y:S02]  /*214b0*/  SHFL.IDX P6, R14, R13, R12, R11 ;  /* 0x0000000c0d0e7389 */ /* 0x00042400000c000b */
[----:B01234-:R-:W-:Y:S01]  /*214c0*/  ENDCOLLECTIVE ;  /* 0x000000000000791b */ /* 0x01ffe20003800000 */
.L_x_11143:
[----:B------:R-:W-:Y:S05]  /*214d0*/  BSYNC B0 ;  /* 0x0000000000007941 */ /* 0x000fea0003800000 */
.L_x_11142:
[----:B------:R-:W-:Y:S05]  /*214e0*/  BRA `(.L_x_11144) ;  /* 0xffffffdc00d87947 */ /* 0x000fea000383ffff */
.L_x_11054:
[----:B------:R-:W-:Y:S01]  /*214f0*/  BSSY B0, `(.L_x_11145) ;  /* 0x0000006000007945 */ /* 0x000fe20003800000 */
[----:B------:R-:W-:-:S07]  /*21500*/  IMAD.MOV.U32 R15, RZ, RZ, -0x1 ;  /* 0xffffffffff0f7424 */ /* 0x000fce00078e00ff */
[----:B01-34-:R-:W-:Y:S05]  /*21510*/  WARPSYNC.COLLECTIVE R15, `(.L_x_11146) ;  /* 0x000000000f0c7348 */ /* 0x01bfea0003c00000 */
[----:B------:R-:W-:Y:S02]  /*21520*/  ELECT P6, UR62, PT ;  /* 0x00000000003e782f */ /* 0x000fe400038c0000 */
[----:B------:R-:W-:Y:S01]  /*21530*/  MOV R14, UR62 ;  /* 0x0000003e000e7c02 */ /* 0x000fe20008000f00 */
[----:B01-34-:R-:W-:Y:S10]  /*21540*/  ENDCOLLECTIVE ;  /* 0x000000000000791b */ /* 0x01bff40003800000 */
.L_x_11146:
[----:B------:R-:W-:Y:S05]  /*21550*/  BSYNC B0 ;  /* 0x0000000000007941 */ /* 0x000fea0003800000 */
.L_x_11145:
[----:B------:R-:W-:Y:S05]  /*21560*/  BRA `(.L_x_11147) ;  /* 0xffffffdc00cc7947 */ /* 0x000fea000383ffff */
.L_x_11056:
[----:B0-----:R0:W2:Y:S02]  /*21570*/  SYNCS.PHASECHK.TRANS64.TRYWAIT P1, [R5+URZ], R4 ;  /* 0x00000004050075a7 */ /* 0x0010a4000802017f */
[----:B--2---:R-:W-:Y:S05]  /*21580*/  @!P1 NANOSLEEP.SYNCS 0x989680 ;  /* 0x009896800000995d */ /* 0x004fea0003900000 */
[----:B------:R-:W2:Y:S02]  /*21590*/  @!P1 SYNCS.PHASECHK.TRANS64 P1, [R5+URZ], R4 ;  /* 0x00000004050095a7 */ /* 0x000ea4000802007f */
[----:B--2---:R-:W-:Y:S05]  /*215a0*/  @!P1 BRA `(.L_x_11056) ;  /* 0xfffffffc00f09947 */ /* 0x004fea000383ffff */
[----:B------:R-:W-:Y:S05]  /*215b0*/  BRA `(.L_x_11148) ;  /* 0xffffffe000047947 */ /* 0x000fea000383ffff */
.L_x_11057:
[----:B--2---:R2:W3:Y:S02]  /*215c0*/  SYNCS.PHASECHK.TRANS64.TRYWAIT P1, [R3+URZ], R0 ;  /* 0x00000000030075a7 */ /* 0x0044e4000802017f */
[----:B---3--:R-:W-:Y:S05]  /*215d0*/  @!P1 NANOSLEEP.SYNCS 0x989680 ;  /* 0x009896800000995d */ /* 0x008fea0003900000 */
[----:B------:R-:W3:Y:S02]  /*215e0*/  @!P1 SYNCS.PHASECHK.TRANS64 P1, [R3+URZ], R0 ;  /* 0x00000000030095a7 */ /* 0x000ee4000802007f */
[----:B---3--:R-:W-:Y:S05]  /*215f0*/  @!P1 BRA `(.L_x_11057) ;  /* 0xfffffffc00f09947 */ /* 0x008fea000383ffff */
[----:B------:R-:W-:Y:S05]  /*21600*/  BRA `(.L_x_11149) ;  /* 0xffffffdc00f87947 */ /* 0x000fea000383ffff */
.L_x_11059:
[----:B--2---:R2:W3:Y:S02]  /*21610*/  SYNCS.PHASECHK.TRANS64.TRYWAIT P1, [R3+URZ+0x19c60], R4 ;  /* 0x019c6004030075a7 */ /* 0x0044e4000802017f */
[----:B---3--:R-:W-:Y:S05]  /*21620*/  @!P1 NANOSLEEP.SYNCS 0x989680 ;  /* 0x009896800000995d */ /* 0x008fea0003900000 */
[----:B------:R-:W3:Y:S02]  /*21630*/  @!P1 SYNCS.PHASECHK.TRANS64 P1, [R3+URZ+0x19c60], R4 ;  /* 0x019c6004030095a7 */ /* 0x000ee4000802007f */
[----:B---3--:R-:W-:Y:S05]  /*21640*/  @!P1 BRA `(.L_x_11059) ;  /* 0xfffffffc00f09947 */ /* 0x008fea000383ffff */
[----:B------:R-:W-:Y:S05]  /*21650*/  BRA `(.L_x_11150) ;  /* 0xffffffdc00f87947 */ /* 0x000fea000383ffff */
.L_x_11061:
[----:B0-----:R0:W3:Y:S02]  /*21660*/  SYNCS.PHASECHK.TRANS64.TRYWAIT P1, [R5+URZ+0x19c60], R0 ;  /* 0x019c6000050075a7 */ /* 0x0010e4000802017f */
[----:B---3--:R-:W-:Y:S05]  /*21670*/  @!P1 NANOSLEEP.SYNCS 0x989680 ;  /* 0x009896800000995d */ /* 0x008fea0003900000 */
[----:B------:R-:W3:Y:S02]  /*21680*/  @!P1 SYNCS.PHASECHK.TRANS64 P1, [R5+URZ+0x19c60], R0 ;  /* 0x019c6000050095a7 */ /* 0x000ee4000802007f */
[----:B---3--:R-:W-:Y:S05]  /*21690*/  @!P1 BRA `(.L_x_11061) ;  /* 0xfffffffc00f09947 */ /* 0x008fea000383ffff */
[----:B------:R-:W-:Y:S05]  /*216a0*/  BRA `(.L_x_11151) ;  /* 0xffffffdc00f87947 */ /* 0x000fea000383ffff */
.L_x_11063:
[----:B---3--:R3:W0:Y:S02]  /*216b0*/  SYNCS.PHASECHK.TRANS64.TRYWAIT P0, [R3+URZ+0x19c80], R4 ;  /* 0x019c8004030075a7 */ /* 0x008624000800017f */
[----:B0-----:R-:W-:Y:S05]  /*216c0*/  @!P0 NANOSLEEP.SYNCS 0x989680 ;  /* 0x009896800000895d */ /* 0x001fea0003900000 */
[----:B------:R-:W0:Y:S02]  /*216d0*/  @!P0 SYNCS.PHASECHK.TRANS64 P0, [R3+URZ+0x19c80], R4 ;  /* 0x019c8004030085a7 */ /* 0x000e24000800007f */
[----:B0-----:R-:W-:Y:S05]  /*216e0*/  @!P0 BRA `(.L_x_11063) ;  /* 0xfffffffc00f08947 */ /* 0x001fea000383ffff */
[----:B------:R-:W-:Y:S05]  /*216f0*/  BRA `(.L_x_11064) ;  /* 0xffffffdc00f47947 */ /* 0x000fea000383ffff */
.L_x_11152:
        /* <DEDUP_REMOVED lines=16> */
.L_x_13373:


//--------------------- .text._ZN7cutlass13device_kernelIN5flash11enable_sm90INS1_16FlashAttnFwdSm90INS1_25CollectiveMainloopFwdSm90ILi2EN4cute5tupleIJNS5_1CILi1EEES8_S8_EEENS6_IJNS7_ILi192EEENS7_ILi160EEENS7_ILi64EEEEEELi64ENS_12float_e4m3_tEfNS_4arch4Sm90ELb0ELb0ELb1ELb0ELb0ELb0ELb0ELb1ELb1ELb1ELb1ELb0EEENS1_21CollectiveEpilogueFwdINS6_IJSA_SC_SB_EEES9_NS_10bfloat16_tESG_Li384ELb0ELb1ELb1ELb1EEENS1_19SingleTileSchedulerILb0ELb1ELb1ELi192EEEEEEEEEvNT_6ParamsE --------------------------
	.section	.text._ZN7cutlass13device_kernelIN5flash11enable_sm90INS1_16FlashAttnFwdSm90INS1_25CollectiveMainloopFwdSm90ILi2EN4cute5tupleIJNS5_1CILi1EEES8_S8_EEENS6_IJNS7_ILi192EEENS7_ILi160EEENS7_ILi64EEEEEELi64ENS_12float_e4m3_tEfNS_4arch4Sm90ELb0ELb0ELb1ELb0ELb0ELb0ELb0ELb1ELb1ELb1ELb1ELb0EEENS1_21CollectiveEpilogueFwdINS6_IJSA_SC_SB_EEES9_NS_10bfloat16_tESG_Li384ELb0ELb1ELb1ELb1EEENS1_19SingleTileSchedulerILb0ELb1ELb1ELi192EEEEEEEEEvNT_6ParamsE,"ax",@progbits
	.align	128
.text._ZN7cutlass13device_kernelIN5flash11enable_sm90INS1_16FlashAttnFwdSm90INS1_25CollectiveMainloopFwdSm90ILi2EN4cute5tupleIJNS5_1CILi1EEES8_S8_EEENS6_IJNS7_ILi192EEENS7_ILi160EEENS7_ILi64EEEEEELi64ENS_12float_e4m3_tEfNS_4arch4Sm90ELb0ELb0ELb1ELb0ELb0ELb0ELb0ELb1ELb1ELb1ELb1ELb0EEENS1_21CollectiveEpilogueFwdINS6_IJSA_SC_SB_EEES9_NS_10bfloat16_tESG_Li384ELb0ELb1ELb1ELb1EEENS1_19SingleTileSchedulerILb0ELb1ELb1ELi192EEEEEEEEEvNT_6ParamsE:
        .type           _ZN7cutlass13device_kernelIN5flash11enable_sm90INS1_16FlashAttnFwdSm90INS1_25CollectiveMainloopFwdSm90ILi2EN4cute5tupleIJNS5_1CILi1EEES8_S8_EEENS6_IJNS7_ILi192EEENS7_ILi160EEENS7_ILi64EEEEEELi64ENS_12float_e4m3_tEfNS_4arch4Sm90ELb0ELb0ELb1ELb0ELb0ELb0ELb0ELb1ELb1ELb1ELb1ELb0EEENS1_21CollectiveEpilogueFwdINS6_IJSA_SC_SB_EEES9_NS_10bfloat16_tESG_Li384ELb0ELb1ELb1ELb1EEENS1_19SingleTileSchedulerILb0ELb1ELb1ELi192EEEEEEEEEvNT_6ParamsE,@function
        .size           _ZN7cutlass13device_kernelIN5flash11enable_sm90INS1_16FlashAttnFwdSm90INS1_25CollectiveMainloopFwdSm90ILi2EN4cute5tupleIJNS5_1CILi1EEES8_S8_EEENS6_IJNS7_ILi192EEENS7_ILi160EEENS7_ILi64EEEEEELi64ENS_12float_e4m3_tEfNS_4arch4Sm90ELb0ELb0ELb1ELb0ELb0ELb0ELb0ELb1ELb1ELb1ELb1ELb0EEENS1_21CollectiveEpilogueFwdINS6_IJSA_SC_SB_EEES9_NS_10bfloat16_tESG_Li384ELb0ELb1ELb1ELb1EEENS1_19SingleTileSchedulerILb0ELb1ELb1ELi192EEEEEEEEEvNT_6ParamsE,(.L_x_13374 - _ZN7cutlass13device_kernelIN5flash11enable_sm90INS1_16FlashAttnFwdSm90INS1_25CollectiveMainloopFwdSm90ILi2EN4cute5tupleIJNS5_1CILi1EEES8_S8_EEENS6_IJNS7_ILi192EEENS7_ILi160EEENS7_ILi64EEEEEELi64ENS_12float_e4m3_tEfNS_4arch4Sm90ELb0ELb0ELb1ELb0ELb0ELb0ELb0ELb1ELb1ELb1ELb1ELb0EEENS1_21CollectiveEpilogueFwdINS6_IJSA_SC_SB_EEES9_NS_10bfloat16_tESG_Li384ELb0ELb1ELb1ELb1EEENS1_19SingleTileSchedulerILb0ELb1ELb1ELi192EEEEEEEEEvNT_6ParamsE)
        .other          _ZN7cutlass13device_kernelIN5flash11enable_sm90INS1_16FlashAttnFwdSm90INS1_25CollectiveMainloopFwdSm90ILi2EN4cute5tupleIJNS5_1CILi1EEES8_S8_EEENS6_IJNS7_ILi192EEENS7_ILi160EEENS7_ILi64EEEEEELi64ENS_12float_e4m3_tEfNS_4arch4Sm90ELb0ELb0ELb1ELb0ELb0ELb0ELb0ELb1ELb1ELb1ELb1ELb0EEENS1_21CollectiveEpilogueFwdINS6_IJSA_SC_SB_EEES9_NS_10bfloat16_tESG_Li384ELb0ELb1ELb1ELb1EEENS1_19SingleTileSchedulerILb0ELb1ELb1ELi192EEEEEEEEEvNT_6ParamsE,@"STO_CUDA_ENTRY STV_DEFAULT"
_ZN7cutlass13device_kernelIN5flash11enable_sm90INS1_16FlashAttnFwdSm90INS1_25CollectiveMainloopFwdSm90ILi2EN4cute5tupleIJNS5_1CILi1EEES8_S8_EEENS6_IJNS7_ILi192EEENS7_ILi160EEENS7_ILi64EEEEEELi64ENS_12float_e4m3_tEfNS_4arch4Sm90ELb0ELb0ELb1ELb0ELb0ELb0ELb0ELb1ELb1ELb1ELb1ELb0EEENS1_21CollectiveEpilogueFwdINS6_IJSA_SC_SB_EEES9_NS_10bfloat16_tESG_Li384ELb0ELb1ELb1ELb1EEENS1_19SingleTileSchedulerILb0ELb1ELb1ELi192EEEEEEEEEvNT_6ParamsE:
        /* <DEDUP_REMOVED lines=17> */
.L_x_11154:
[----:B------:R-:W-:Y:S05]  /*0110*/  BSYNC B0 ;  /* 0x0000000000007941 */ /* 0x000fea0003800000 */
.L_x_11153:
        /* <DEDUP_REMOVED lines=41> */
.L_x_11155:
        /* <DEDUP_REMOVED lines=22> */
.L_x_11156:
        /* <DEDUP_REMOVED lines=18> */
.L_x_11157:
        /* <DEDUP_REMOVED lines=22> */
.L_x_11158:
        /* <DEDUP_REMOVED lines=22> */
.L_x_11159:
        /* <DEDUP_REMOVED lines=9> */
.L_x_11162:
        /* <DEDUP_REMOVED lines=29> */
[----:B------:R-:W-:-:S04]  /*0b50*/  UIMAD.WIDE UR4, UR4, 0x66666667, URZ ;  /* 0x66666667040478a5 */ /* 0x000fc8000f8e023f */
[----:B------:R-:W-:-:S03]  /*0b60*/  USHF.R.U32.HI UR6, URZ, 0x1f, UR5 ;  /* 0x0000001f3f067899 */ /* 0x000fc60008011605 */
[----:B------:R-:W-:Y:S01]  /*0b70*/  UMOV UR4, URZ ;  /* 0x0000003f00047c82 */ /* 0x000fe20008000000 */
[----:B------:R-:W-:-:S04]  /*0b80*/  ULEA.HI.SX32 UR6, UR5, UR6, 0x1a ;  /* 0x0000000605067291 */ /* 0x000fc8000f8fd23f */
        /* <DEDUP_REMOVED lines=17> */
[----:B0-----:R-:W-:Y:S01]  /*0ca0*/  VIADD R2, R0, 0xffffffe ;  /* 0x0ffffffe00027836 */ /* 0x001fe20000000000 */
[----:B------:R-:W-:-:S05]  /*0cb0*/  IADD3 R0, RZ, -R5, RZ ;  /* 0x80000005ff007210 */ /* 0x000fca0007ffe0ff */
        /* <DEDUP_REMOVED lines=18> */
.L_x_11164:
[----:B------:R-:W-:Y:S01]  /*0de0*/  UIMAD UR44, UR44, UR4, URZ ;  /* 0x000000042c2c72a4 */ /* 0x000fe2000f8e023f */
[----:B------:R-:W-:Y:S01]  /*0df0*/  IMAD.U32 R0, RZ, RZ, UR6 ;  /* 0x00000006ff007e24 */ /* 0x000fe2000f8e00ff */
[----:B------:R-:W-:Y:S01]  /*0e00*/  USHF.R.S32.HI UR47, URZ, 0x1f, UR46 ;  /* 0x0000001f3f2f7899 */ /* 0x000fe2000801142e */
[----:B------:R-:W-:Y:S01]  /*0e10*/  IMAD.U32 R3, RZ, RZ, UR4 ;  /* 0x00000004ff037e24 */ /* 0x000fe2000f8e00ff */
[----:B------:R-:W-:Y:S01]  /*0e20*/  PLOP3.LUT P0, PT, PT, PT, PT, 0x80, 0x0 ;  /* 0x000000000000781c */ /* 0x000fe20003f0f070 */
[----:B------:R-:W-:Y:S01]  /*0e30*/  VIADD R27, R27, 0xffffff80 ;  /* 0xffffff801b1b7836 */ /* 0x000fe20000000000 */
[----:B------:R-:W-:Y:S02]  /*0e40*/  CS2R R6, SRZ ;  /* 0x0000000000067805 */ /* 0x000fe4000001ff00 */
[----:B------:R-:W-:Y:S02]  /*0e50*/  CS2R R30, SRZ ;  /* 0x00000000001e7805 */ /* 0x000fe4000001ff00 */
[----:B------:R-:W-:-:S02]  /*0e60*/  VIADDMNMX R0, R3, UR44, R0, PT ;  /* 0x0000002c03007c46 */ /* 0x000fc4000b800100 */
[----:B------:R-:W-:Y:S02]  /*0e70*/  CS2R R2, SRZ ;  /* 0x0000000000027805 */ /* 0x000fe4000001ff00 */
[----:B------:R-:W-:Y:S02]  /*0e80*/  MOV R26, RZ ;  /* 0x000000ff001a7202 */ /* 0x000fe40000000f00 */
[----:B------:R-:W-:Y:S02]  /*0e90*/  CS2R R8, SRZ ;  /* 0x0000000000087805 */ /* 0x000fe4000001ff00 */
[----:B------:R-:W-:Y:S01]  /*0ea0*/  R2UR UR39, R0 ;  /* 0x00000000002772ca */ /* 0x000fe200000e0000 */
        /* <DEDUP_REMOVED lines=17> */
[----:B------:R-:W-:-:S13]  /*0fc0*/  PLOP3.LUT P1, PT, PT, PT, UP0, 0x80, 0x0 ;  /* 0x000000000000781c */ /* 0x000fda0003f2f008 */
[----:B------:R-:W-:Y:S05]  /*0fd0*/  @!P1 BRA `(.L_x_11165) ;  /* 0x0000006c00489947 */ /* 0x000fea0003800000 */
[----:B------:R-:W-:Y:S01]  /*0fe0*/  SHF.R.S32.HI R0, RZ, 0x1f, R27 ;  /* 0x0000001fff007819 */ /* 0x000fe2000001141b */
[----:B------:R-:W0:Y:S01]  /*0ff0*/  S2UR UR7, SR_CgaCtaId ;  /* 0x00000000000779c3 */ /* 0x000e220000008800 */
[----:B------:R-:W-:Y:S01]  /*1000*/  UMOV UR45, 0x400 ;  /* 0x00000400002d7882 */ /* 0x000fe20000000000 */
[----:B------:R-:W-:Y:S01]  /*1010*/  UMOV UR37, 0x80000020 ;  /* 0x8000002000257882 */ /* 0x000fe20000000000 */
        /* <DEDUP_REMOVED lines=10> */
[----:B------:R-:W-:Y:S01]  /*10c0*/  ULEA UR5, UR5, UR4, 0xc ;  /* 0x0000000405057291 */ /* 0x000fe2000f8e603f */
[----:B------:R-:W-:-:S03]  /*10d0*/  PLOP3.LUT P0, PT, PT, PT, UP0, 0x80, 0x0 ;  /* 0x000000000000781c */ /* 0x000fc60003f0f008 */
[----:B------:R-:W-:-:S04]  /*10e0*/  USHF.R.U32.HI UR5, URZ, 0x4, UR5 ;  /* 0x000000043f057899 */ /* 0x000fc80008011605 */
[----:B------:R-:W-:-:S04]  /*10f0*/  ULOP3.LUT UR5, UR5, 0x3fff, URZ, 0xc0, !UPT ;  /* 0x00003fff05057892 */ /* 0x000fc8000f8ec03f */
[----:B------:R-:W-:Y:S02]  /*1100*/  ULOP3.LUT UR36, UR5, 0x10000, URZ, 0xfc, !UPT ;  /* 0x0001000005247892 */ /* 0x000fe4000f8efc3f */
[----:B------:R-:W-:Y:S10]  /*1110*/  @!P0 BRA `(.L_x_11166) ;  /* 0x0000000000408947 */ /* 0x000ff40003800000 */
        /* <DEDUP_REMOVED lines=9> */
[----:B------:R-:W-:Y:S01]  /*11b0*/  IMAD.U32 R6, RZ, RZ, UR4 ;  /* 0x00000004ff067e24 */ /* 0x000fe2000f8e00ff */
[----:B------:R-:W-:Y:S01]  /*11c0*/  MOV R13, RZ ;  /* 0x000000ff000d7202 */ /* 0x000fe20000000f00 */
[----:B------:R-:W-:-:S02]  /*11d0*/  IMAD.U32 R11, RZ, RZ, UR7 ;  /* 0x00000007ff0b7e24 */ /* 0x000fc4000f8e00ff */
[----:B------:R-:W-:Y:S02]  /*11e0*/  IMAD.MOV.U32 R8, RZ, RZ, 0x70 ;  /* 0x00000070ff087424 */ /* 0x000fe400078e00ff */
[----:B0-----:R-:W-:-:S07]  /*11f0*/  IMAD.MOV.U32 R12, RZ, RZ, 0x1 ;  /* 0x00000001ff0c7424 */ /* 0x001fce00078e00ff */
[----:B------:R-:W-:-:S07]  /*1200*/  LEPC R20, `(.L_x_11166) ;  /* 0x000000001014794e */ /* 0x000fce0000000000 */
[----:B-1----:R-:W-:Y:S05]  /*1210*/  CALL.ABS.NOINC R2 ;  /* 0x0000000002007343 */ /* 0x002fea0003c00000 */
.L_x_11166:
        /* <DEDUP_REMOVED lines=37> */
[----:B------:R-:W-:Y:S01]  /*1470*/  MOV R4, UR4 ;  /* 0x0000000400047c02 */ /* 0x000fe20008000f00 */
[----:B------:R-:W-:Y:S01]  /*1480*/  ULDC UR4, c[0x0][0x9d8] ;  /* 0x0002760000047ab9 */ /* 0x000fe20000000800 */
[----:B------:R-:W-:-:S02]  /*1490*/  IMAD.U32 R3, RZ, RZ, UR7 ;  /* 0x00000007ff037e24 */ /* 0x000fc4000f8e00ff */
[----:B------:R-:W-:-:S03]  /*14a0*/  IMAD.U32 R5, RZ, RZ, UR5 ;  /* 0x00000005ff057e24 */ /* 0x000fc6000f8e00ff */
[----:B------:R-:W2:Y:S04]  /*14b0*/  @P0 LDG.E R7, desc[UR42][R2.64] ;  /* 0x0000002a02070981 */ /* 0x000ea8000c1e1900 */
[----:B------:R-:W2:Y:S01]  /*14c0*/  @P1 LDG.E R0, desc[UR42][R4.64] ;  /* 0x0000002a04001981 */ /* 0x000ea2000c1e1900 */
[----:B------:R-:W-:-:S04]  /*14d0*/  SHF.L.U32 R6, RZ, 0x1f, RZ ;  /* 0x0000001fff067819 */ /* 0x000fc800000006ff */
[----:B------:R-:W0:Y:S01]  /*14e0*/  SYNCS.PHASECHK.TRANS64.TRYWAIT P0, [UR45+0x12400], R6 ;  /* 0x01240006ff0075a7 */ /* 0x000e22000800016d */
[----:B--2---:R-:W-:-:S04]  /*14f0*/  FMUL.FTZ R0, R7, R0 ;  /* 0x0000000007007220 */ /* 0x004fc80000410000 */
[----:B------:R-:W-:Y:S01]  /*1500*/  FMUL.FTZ R0, R0, UR4 ;  /* 0x0000000400007c20 */ /* 0x000fe20008410000 */
[----:B0-----:R-:W-:Y:S06]  /*1510*/  @!P0 BRA `(.L_x_11167) ;  /* 0x000000b000188947 */ /* 0x001fec0003800000 */
.L_x_11246:
[----:B------:R-:W-:-:S06]  /*1520*/  ULOP3.LUT UR4, UR40, 0x1, URZ, 0xfc, !UPT ;  /* 0x0000000128047892 */ /* 0x000fcc000f8efc3f */
[----:B------:R-:W-:-:S05]  /*1530*/  IMAD.U32 R2, RZ, RZ, UR4 ;  /* 0x00000004ff027e24 */ /* 0x000fca000f8e00ff */
[----:B------:R-:W-:-:S13]  /*1540*/  ISETP.NE.AND P0, PT, R2, 0x3, PT ;  /* 0x000000030200780c */ /* 0x000fda0003f05270 */
[----:B------:R-:W-:Y:S05]  /*1550*/  @!P0 BRA `(.L_x_11168) ;  /* 0x0000000000048947 */ /* 0x000fea0003800000 */
[----:B------:R-:W-:Y:S01]  /*1560*/  BPT.TRAP 0x1 ;  /* 0x000000040000795c */ /* 0x000fe20000300000 */
.L_x_11168:
[----:B------:R1:W2:Y:S01]  /*1570*/  SYNCS.PHASECHK.TRANS64.TRYWAIT P2, [UR45+0x12430], R6 ;  /* 0x01243006ff0075a7 */ /* 0x0002a2000804016d */
[----:B------:R-:W-:Y:S05]  /*1580*/  @!P0 BRA `(.L_x_11169) ;  /* 0x0000000000048947 */ /* 0x000fea0003800000 */
[----:B------:R-:W-:Y:S01]  /*1590*/  BPT.TRAP 0x1 ;  /* 0x000000040000795c */ /* 0x000fe20000300000 */
.L_x_11169:
[----:B------:R-:W-:Y:S01]  /*15a0*/  ISETP.NE.AND P1, PT, R16, RZ, PT ;  /* 0x000000ff1000720c */ /* 0x000fe20003f25270 */
[----:B------:R-:W-:Y:S01]  /*15b0*/  IMAD.MOV.U32 R2, RZ, RZ, RZ ;  /* 0x000000ffff027224 */ /* 0x000fe200078e00ff */
[----:B--2---:R-:W-:Y:S11]  /*15c0*/  @P2 BRA `(.L_x_11170) ;  /* 0x0000000000082947 */ /* 0x004ff60003800000 */
[----:B------:R-:W2:Y:S02]  /*15d0*/  SYNCS.PHASECHK.TRANS64.TRYWAIT P2, [UR45+0x12430], R6 ;  /* 0x01243006ff0075a7 */ /* 0x000ea4000804016d */
[----:B--2---:R-:W-:Y:S05]  /*15e0*/  @!P2 BRA `(.L_x_11171) ;  /* 0x000000ac00fca947 */ /* 0x004fea0003800000 */
.L_x_11170:
[----:B------:R-:W-:Y:S05]  /*15f0*/  WARPSYNC.ALL ;  /* 0x0000000000007948 */ /* 0x000fea0003800000 */
[----:B------:R-:W-:Y:S01]  /*1600*/  IMAD.MOV.U32 R25, RZ, RZ, RZ ;  /* 0x000000ffff197224 */ /* 0x000fe200078e00ff */
[----:B------:R-:W-:Y:S01]  /*1610*/  UIADD3 UR4, UR45, 0xd200, URZ ;  /* 0x0000d2002d047890 */ /* 0x000fe2000fffe03f */
[----:B------:R-:W-:Y:S01]  /*1620*/  WARPGROUP.ARRIVE ;  /* 0x00000000000079c5 */ /* 0x000fe20000000000 */
[----:B------:R-:W-:Y:S01]  /*1630*/  UMOV UR5, UR37 ;  /* 0x0000002500057c82 */ /* 0x000fe20008000000 */
[----:B------:R-:W-:Y:S01]  /*1640*/  UMOV UR7, 0x80000020 ;  /* 0x8000002000077882 */ /* 0x000fe20000000000 */
[----:B------:R-:W-:Y:S01]  /*1650*/  USHF.R.U32.HI UR4, URZ, 0x4, UR4 ;  /* 0x000000043f047899 */ /* 0x000fe20008011604 */
[----:B------:R-:W-:Y:S01]  /*1660*/  P2R R108, PR, RZ, 0x1 ;  /* 0x00000001ff6c7803 */ /* 0x000fe20000000000 */
[----:B------:R-:W-:-:S02]  /*1670*/  UIADD3 UR10, UR36, 0x2, URZ ;  /* 0x00000002240a7890 */ /* 0x000fc4000fffe03f */
[----:B------:R-:W-:Y:S01]  /*1680*/  ULOP3.LUT UR4, UR4, 0x3fff, URZ, 0xc0, !UPT ;  /* 0x00003fff04047892 */ /* 0x000fe2000f8ec03f */
[----:B------:R-:W-:Y:S01]  /*1690*/  UMOV UR11, 0x80000020 ;  /* 0x80000020000b7882 */ /* 0x000fe20000000000 */
[----:B------:R-:W-:Y:S02]  /*16a0*/  ULDC UR18, c[0x0][0x988] ;  /* 0x0002620000127ab9 */ /* 0x000fe40000000800 */
[----:B------:R-:W-:Y:S02]  /*16b0*/  ULOP3.LUT UR16, UR4, 0x10000, URZ, 0xfc, !UPT ;  /* 0x0001000004107892 */ /* 0x000fe4000f8efc3f */
[----:B------:R-:W-:Y:S01]  /*16c0*/  UIADD3 UR17, UR39, -0x2, URZ ;  /* 0xfffffffe27117890 */ /* 0x000fe2000fffe03f */
[----:B------:R-:W-:Y:S01]  /*16d0*/  UMOV UR4, UR36 ;  /* 0x0000002400047c82 */ /* 0x000fe20008000000 */
[----:B------:R-:W-:-:S03]  /*16e0*/  UIADD3 UR8, UR16, 0x100, URZ ;  /* 0x0000010010087890 */ /* 0x000fc6000fffe03f */
[----:B------:R-:W-:Y:S01]  /*16f0*/  UMOV UR6, UR16 ;  /* 0x0000001000067c82 */ /* 0x000fe20008000000 */
[----:B------:R-:W-:Y:S01]  /*1700*/  UIADD3 UR9, UR16, 0x180, URZ ;  /* 0x0000018010097890 */ /* 0x000fe2000fffe03f */
[----:B------:R-:W-:Y:S01]  /*1710*/  QGMMA.64x32x32.F32.E4M3.E4M3 R92, gdesc[UR4], RZ, !UPT, gsb0 ;  /* 0x00600000045c79f3 */ /* 0x000fe2000c0008ff */
[----:B------:R-:W-:Y:S01]  /*1720*/  UIADD3 UR6, UR16, 0x80, URZ ;  /* 0x0000008010067890 */ /* 0x000fe2000fffe03f */
[----:B------:R-:W-:Y:S01]  /*1730*/  UMOV UR4, UR36 ;  /* 0x0000002400047c82 */ /* 0x000fe20008000000 */
[----:B------:R-:W-:Y:S01]  /*1740*/  UMOV UR5, UR37 ;  /* 0x0000002500057c82 */ /* 0x000fe20008000000 */
[----:B------:R-:W-:Y:S01]  /*1750*/  UMOV UR7, 0x80000020 ;  /* 0x8000002000077882 */ /* 0x000fe20000000000 */
[----:B------:R-:W-:Y:S02]  /*1760*/  UIADD3 UR12, UR16, 0x2, URZ ;  /* 0x00000002100c7890 */ /* 0x000fe4000fffe03f */
[----:B------:R-:W-:Y:S01]  /*1770*/  UISETP.GE.AND UP0, UPT, UR17, UR44, UPT ;  /* 0x0000002c1100728c */ /* 0x000fe2000bf06270 */
[----:B------:R-:W-:-:S02]  /*1780*/  WARPGROUP.DEPBAR.LE gsb0, 0x0 ;  /* 0x00008000000079c5 */ /* 0x000fc40000010000 */
[----:B------:R-:W-:-:S06]  /*1790*/  WARPGROUP.ARRIVE ;  /* 0x00000000000079c5 */ /* 0x000fcc0000000000 */
[----:B------:R-:W-:Y:S01]  /*17a0*/  QGMMA.64x32x32.F32.E4M3.E4M3 R76, gdesc[UR4], RZ, !UPT, gsb0 ;  /* 0x00600000044c79f3 */ /* 0x000fe2000c0008ff */
[----:B------:R-:W-:Y:S01]  /*17b0*/  UMOV UR4, UR36 ;  /* 0x0000002400047c82 */ /* 0x000fe20008000000 */
[----:B------:R-:W-:Y:S01]  /*17c0*/  UMOV UR5, UR37 ;  /* 0x0000002500057c82 */ /* 0x000fe20008000000 */
[----:B------:R-:W-:Y:S01]  /*17d0*/  UMOV UR6, UR8 ;  /* 0x0000000800067c82 */ /* 0x000fe20008000000 */
[----:B------:R-:W-:Y:S01]  /*17e0*/  UMOV UR7, 0x80000020 ;  /* 0x8000002000077882 */ /* 0x000fe20000000000 */
[----:B------:R-:W-:Y:S01]  /*17f0*/  UIADD3 UR8, UR16, 0x200, URZ ;  /* 0x0000020010087890 */ /* 0x000fe2000fffe03f */
[----:B------:R-:W-:Y:S02]  /*1800*/  WARPGROUP.DEPBAR.LE gsb0, 0x0 ;  /* 0x00008000000079c5 */ /* 0x000fe40000010000 */
[----:B------:R-:W-:-:S06]  /*1810*/  WARPGROUP.ARRIVE ;  /* 0x00000000000079c5 */ /* 0x000fcc0000000000 */
[----:B------:R-:W-:Y:S01]  /*1820*/  QGMMA.64x32x32.F32.E4M3.E4M3 R60, gdesc[UR4], RZ, !UPT, gsb0 ;  /* 0x00600000043c79f3 */ /* 0x000fe2000c0008ff */
[----:B------:R-:W-:Y:S01]  /*1830*/  UMOV UR4, UR36 ;  /* 0x0000002400047c82 */ /* 0x000fe20008000000 */
[----:B------:R-:W-:Y:S01]  /*1840*/  UMOV UR5, UR37 ;  /* 0x0000002500057c82 */ /* 0x000fe20008000000 */
[----:B------:R-:W-:Y:S01]  /*1850*/  UMOV UR6, UR9 ;  /* 0x0000000900067c82 */ /* 0x000fe20008000000 */
[----:B------:R-:W-:Y:S01]  /*1860*/  UMOV UR7, 0x80000020 ;  /* 0x8000002000077882 */ /* 0x000fe20000000000 */
[----:B------:R-:W-:Y:S01]  /*1870*/  UMOV UR9, 0x80000020 ;  /* 0x8000002000097882 */ /* 0x000fe20000000000 */
[----:B------:R-:W-:Y:S02]  /*1880*/  WARPGROUP.DEPBAR.LE gsb0, 0x0 ;  /* 0x00008000000079c5 */ /* 0x000fe40000010000 */
[----:B------:R-:W-:-:S06]  /*1890*/  WARPGROUP.ARRIVE ;  /* 0x00000000000079c5 */ /* 0x000fcc0000000000 */
[----:B------:R-:W-:Y:S01]  /*18a0*/  QGMMA.64x32x32.F32.E4M3.E4M3 R44, gdesc[UR4], RZ, !UPT, gsb0 ;  /* 0x00600000042c79f3 */ /* 0x000fe2000c0008ff */
[----:B------:R-:W-:Y:S01]  /*18b0*/  UMOV UR4, UR36 ;  /* 0x0000002400047c82 */ /* 0x000fe20008000000 */
[----:B------:R-:W-:Y:S01]  /*18c0*/  UMOV UR5, UR37 ;  /* 0x0000002500057c82 */ /* 0x000fe20008000000 */
[----:B------:R-:W-:Y:S01]  /*18d0*/  UMOV UR6, UR8 ;  /* 0x0000000800067c82 */ /* 0x000fe20008000000 */
[----:B------:R-:W-:Y:S01]  /*18e0*/  UMOV UR7, 0x80000020 ;  /* 0x8000002000077882 */ /* 0x000fe20000000000 */
[----:B------:R-:W-:Y:S01]  /*18f0*/  UMOV UR8, UR10 ;  /* 0x0000000a00087c82 */ /* 0x000fe20008000000 */
[----:B------:R-:W-:Y:S01]  /*1900*/  UMOV UR10, UR12 ;  /* 0x0000000c000a7c82 */ /* 0x000fe20008000000 */
[----:B------:R-:W-:Y:S02]  /*1910*/  WARPGROUP.DEPBAR.LE gsb0, 0x0 ;  /* 0x00008000000079c5 */ /* 0x000fe40000010000 */
[----:B------:R-:W-:-:S06]  /*1920*/  WARPGROUP.ARRIVE ;  /* 0x00000000000079c5 */ /* 0x000fcc0000000000 */
[----:B------:R-:W-:Y:S03]  /*1930*/  QGMMA.64x32x32.F32.E4M3.E4M3 R28, gdesc[UR4], RZ, !UPT, gsb0 ;  /* 0x00600000041c79f3 */ /* 0x000fe6000c0008ff */
[----:B------:R-:W2:Y:S01]  /*1940*/  S2UR UR7, SR_CgaCtaId ;  /* 0x00000000000779c3 */ /* 0x000ea20000008800 */
[----:B------:R-:W-:Y:S01]  /*1950*/  UMOV UR4, URZ ;  /* 0x0000003f00047c82 */ /* 0x000fe20008000000 */
        /* <DEDUP_REMOVED lines=14> */
[----:B------:R-:W3:Y:S01]  /*1a40*/  MUFU.TANH R14, R14 ;  /* 0x0000000e000e7308 */ /* 0x000ee20000002400 */
[----:B------:R-:W-:Y:S01]  /*1a50*/  UMOV UR11, 0x80000020 ;  /* 0x80000020000b7882 */ /* 0x000fe20000000000 */
        /* <DEDUP_REMOVED lines=11> */
[----:B------:R-:W-:-:S03]  /*1b10*/  FMUL.FTZ R15, R0, R107 ;  /* 0x0000006b000f7220 */ /* 0x000fc60000410000 */
[----:B------:R-:W1:Y:S08]  /*1b20*/  MUFU.TANH R20, R20 ;  /* 0x0000001400147308 */ /* 0x000e700000002400 */
[----:B------:R-:W4:Y:S08]  /*1b30*/  MUFU.TANH R21, R21 ;  /* 0x0000001500157308 */ /* 0x000f300000002400 */
[----:B------:R-:W5:Y:S08]  /*1b40*/  MUFU.TANH R5, R5 ;  /* 0x0000000500057308 */ /* 0x000f700000002400 */
[----:B------:R-:W2:Y:S08]  /*1b50*/  MUFU.TANH R6, R6 ;  /* 0x0000000600067308 */ /* 0x000eb00000002400 */
[----:B------:R-:W2:Y:S08]  /*1b60*/  MUFU.TANH R7, R7 ;  /* 0x0000000700077308 */ /* 0x000eb00000002400 */
[----:B------:R-:W2:Y:S01]  /*1b70*/  MUFU.TANH R4, R4 ;  /* 0x0000000400047308 */ /* 0x000ea20000002400 */
        /* <DEDUP_REMOVED lines=9> */
[----:B------:R-:W2:Y:S01]  /*1c10*/  MUFU.TANH R22, R22 ;  /* 0x0000001600167308 */ /* 0x000ea20000002400 */
        /* <DEDUP_REMOVED lines=13> */
[----:B------:R-:W2:Y:S08]  /*1cf0*/  MUFU.TANH R10, R10 ;  /* 0x0000000a000a7308 */ /* 0x000eb00000002400 */
[----:B------:R-:W2:Y:S08]  /*1d00*/  MUFU.TANH R12, R12 ;  /* 0x0000000c000c7308 */ /* 0x000eb00000002400 */
[----:B------:R-:W2:Y:S08]  /*1d10*/  MUFU.TANH R23, R23 ;  /* 0x0000001700177308 */ /* 0x000eb00000002400 */
        /* <DEDUP_REMOVED lines=13> */
[----:B------:R-:W-:Y:S01]  /*1df0*/  LOP3.LUT R74, R17, 0xffffff80, RZ, 0xc0, !PT ;  /* 0xffffff80114a7812 */ /* 0x000fe200078ec0ff */
[----:B------:R-:W-:Y:S01]  /*1e00*/  UIADD3 UR10, UR16, 0x202, URZ ;  /* 0x00000202100a7890 */ /* 0x000fe2000fffe03f */
[----:B------:R-:W2:Y:S01]  /*1e10*/  MUFU.TANH R9, R9 ;  /* 0x0000000900097308 */ /* 0x000ea20000002400 */
[----:B------:R-:W-:Y:S01]  /*1e20*/  UMOV UR11, 0x80000020 ;  /* 0x80000020000b7882 */ /* 0x000fe20000000000 */
[----:B------:R-:W-:Y:S01]  /*1e30*/  IADD3 R27, R27, -R74, RZ ;  /* 0x8000004a1b1b7210 */ /* 0x000fe20007ffe0ff */
[C---:B------:R-:W-:Y:S01]  /*1e40*/  FMUL.FTZ R67, R0.reuse, R67 ;  /* 0x0000004300437220 */ /* 0x040fe20000410000 */
[C---:B------:R-:W-:Y:S01]  /*1e50*/  FMUL.FTZ R60, R0.reuse, R60 ;  /* 0x0000003c003c7220 */ /* 0x040fe20000410000 */
[C---:B------:R-:W-:Y:S01]  /*1e60*/  FMUL.FTZ R61, R0.reuse, R61 ;  /* 0x0000003d003d7220 */ /* 0x040fe20000410000 */
[----:B------:R-:W-:Y:S01]  /*1e70*/  SHF.R.S32.HI R74, RZ, 0x1f, R27 ;  /* 0x0000001fff4a7819 */ /* 0x000fe2000001141b */
[C---:B------:R-:W-:Y:S01]  /*1e80*/  FMUL.FTZ R66, R0.reuse, R66 ;  /* 0x0000004200427220 */ /* 0x040fe20000410000 */
[----:B------:R-:W2:Y:S01]  /*1e90*/  MUFU.TANH R13, R13 ;  /* 0x0000000d000d7308 */ /* 0x000ea20000002400 */
[----:B------:R-:W-:Y:S01]  /*1ea0*/  FMUL.FTZ R62, R0, R62 ;  /* 0x0000003e003e7220 */ /* 0x000fe20000410000 */
[----:B------:R-:W-:Y:S01]  /*1eb0*/  LEA.HI R3, R74, R27, RZ, 0x2 ;  /* 0x0000001b4a037211 */ /* 0x000fe200078f10ff */
[C---:B------:R-:W-:Y:S01]  /*1ec0*/  FMUL.FTZ R74, R0.reuse, R75 ;  /* 0x0000004b004a7220 */ /* 0x040fe20000410000 */
[C---:B------:R-:W-:Y:S01]  /*1ed0*/  FMUL.FTZ R73, R0.reuse, R73 ;  /* 0x0000004900497220 */ /* 0x040fe20000410000 */
[C---:B------:R-:W-:Y:S01]  /*1ee0*/  FMUL.FTZ R70, R0.reuse, R70 ;  /* 0x0000004600467220 */ /* 0x040fe20000410000 */
[----:B------:R-:W-:Y:S01]  /*1ef0*/  LOP3.LUT R88, R3, 0x7ffffffc, RZ, 0xc0, !PT ;  /* 0x7ffffffc03587812 */ /* 0x000fe200078ec0ff */
[----:B------:R-:W-:Y:S01]  /*1f00*/  FMUL.FTZ R71, R0, R71 ;  /* 0x0000004700477220 */ /* 0x000fe20000410000 */
[----:B------:R-:W2:Y:S03]  /*1f10*/  MUFU.TANH R76, R76 ;  /* 0x0000004c004c7308 */ /* 0x000ea60000002400 */
[----:B------:R-:W-:-:S05]  /*1f20*/  IMAD.IADD R27, R27, 0x1, -R88 ;  /* 0x000000011b1b7824 */ /* 0x000fca00078e0a58 */
[----:B------:R-:W2:Y:S08]  /*1f30*/  MUFU.TANH R15, R15 ;  /* 0x0000000f000f7308 */ /* 0x000eb00000002400 */
[----:B------:R-:W2:Y:S08]  /*1f40*/  MUFU.TANH R16, R16 ;  /* 0x0000001000107308 */ /* 0x000eb00000002400 */
[----:B------:R-:W2:Y:S08]  /*1f50*/  MUFU.TANH R77, R77 ;  /* 0x0000004d004d7308 */ /* 0x000eb00000002400 */
[----:B------:R-:W2:Y:S01]  /*1f60*/  MUFU.TANH R85, R85 ;  /* 0x0000005500557308 */ /* 0x000ea20000002400 */
[----:B------:R-:W-:-:S02]  /*1f70*/  WARPGROUP.DEPBAR.LE gsb0, 0x0 ;  /* 0x00008000000079c5 */ /* 0x000fc40000010000 */
[C---:B------:R-:W-:Y:S01]  /*1f80*/  FMUL.FTZ R75, R0.reuse, R44 ;  /* 0x0000002c004b7220 */ /* 0x040fe20000410000 */
[----:B------:R-:W-:Y:S01]  /*1f90*/  IMAD.MOV.U32 R44, RZ, RZ, -0x2 ;  /* 0xfffffffeff2c7424 */ /* 0x000fe200078e00ff */
[----:B------:R-:W-:Y:S01]  /*1fa0*/  WARPGROUP.ARRIVE ;  /* 0x00000000000079c5 */ /* 0x000fe20000000000 */
[C---:B------:R-:W-:Y:S01]  /*1fb0*/  FMUL.FTZ R17, R0.reuse, R50 ;  /* 0x0000003200117220 */ /* 0x040fe20000410000 */
[C---:B------:R-:W-:Y:S01]  /*1fc0*/  FMUL.FTZ R50, R0.reuse, R49 ;  /* 0x0000003100327220 */ /* 0x040fe20000410000 */
[----:B------:R-:W-:Y:S02]  /*1fd0*/  IMAD R27, R27, R44, 0xa0 ;  /* 0x000000a01b1b7424 */ /* 0x000fe400078e022c */
[C---:B------:R-:W-:Y:S01]  /*1fe0*/  FMUL.FTZ R89, R0.reuse, R45 ;  /* 0x0000002d00597220 */ /* 0x040fe20000410000 */
[----:B------:R-:W-:Y:S01]  /*1ff0*/  IMAD.U32 R44, RZ, RZ, UR39 ;  /* 0x00000027ff2c7e24 */ /* 0x000fe2000f8e00ff */
[----:B------:R-:W-:Y:S01]  /*2000*/  QGMMA.64x32x32.F32.E4M3.E4M3 R28, gdesc[UR8], R28, gsb0 ;  /* 0x00600000081c79f3 */ /* 0x000fe2000800081c */
[----:B------:R-:W-:Y:S01]  /*2010*/  VIADD R3, R27, UR38 ;  /* 0x000000261b037c36 */ /* 0x000fe20008000000 */
[----:B------:R4:W-:Y:S01]  /*2020*/  MUFU.TANH R49, R17 ;  /* 0x0000001100317308 */ /* 0x0009e20000002400 */
[C---:B------:R-:W-:Y:S01]  /*2030*/  FMUL.FTZ R45, R0.reuse, R56 ;  /* 0x00000038002d7220 */ /* 0x040fe20000410000 */
[----:B------:R-:W-:Y:S01]  /*2040*/  FMUL.FTZ R51, R0, R51 ;  /* 0x0000003300337220 */ /* 0x000fe20000410000 */
[----:B------:R-:W-:-:S02]  /*2050*/  IMAD R3, R44, -0xa0, R3 ;  /* 0xffffff602c037824 */ /* 0x000fc400078e0203 */
[C---:B------:R-:W-:Y:S01]  /*2060*/  FMUL.FTZ R88, R0.reuse, R46 ;  /* 0x0000002e00587220 */ /* 0x040fe20000410000 */
[C---:B------:R-:W-:Y:S01]  /*2070*/  FMUL.FTZ R46, R0.reuse, R59 ;  /* 0x0000003b002e7220 */ /* 0x040fe20000410000 */
[C---:B------:R-:W-:Y:S01]  /*2080*/  FMUL.FTZ R90, R0.reuse, R52 ;  /* 0x00000034005a7220 */ /* 0x040fe20000410000 */
[C---:B------:R-:W-:Y:S01]  /*2090*/  FMUL.FTZ R27, R0.reuse, R53 ;  /* 0x00000035001b7220 */ /* 0x040fe20000410000 */
[C---:B------:R-:W-:Y:S01]  /*20a0*/  ISETP.GT.AND P6, PT, R3.reuse, RZ, PT ;  /* 0x000000ff0300720c */ /* 0x040fe20003fc4270 */
[----:B------:R2:W-:Y:S01]  /*20b0*/  MUFU.TANH R59, R51 ;  /* 0x00000033003b7308 */ /* 0x0005e20000002400 */
[C---:B------:R-:W-:Y:S01]  /*20c0*/  ISETP.GT.AND P5, PT, R3.reuse, 0x1, PT ;  /* 0x000000010300780c */ /* 0x040fe20003fa4270 */
[C---:B------:R-:W-:Y:S01]  /*20d0*/  FMUL.FTZ R44, R0.reuse, R55 ;  /* 0x00000037002c7220 */ /* 0x040fe20000410000 */
[----:B------:R-:W-:Y:S01]  /*20e0*/  ISETP.GT.AND P4, PT, R3, 0x8, PT ;  /* 0x000000080300780c */ /* 0x000fe20003f84270 */
[----:B------:R-:W-:Y:S01]  /*20f0*/  FMUL.FTZ R91, R0, R54 ;  /* 0x00000036005b7220 */ /* 0x000fe20000410000 */
[----:B---3--:R-:W-:Y:S01]  /*2100*/  FSEL R14, R14, -INF , P6 ;  /* 0xff8000000e0e7808 */ /* 0x008fe20003000000 */
[C---:B------:R-:W-:Y:S01]  /*2110*/  FMUL.FTZ R58, R0.reuse, R58 ;  /* 0x0000003a003a7220 */ /* 0x040fe20000410000 */
[----:B0-----:R-:W-:Y:S01]  /*2120*/  FSEL R19, R19, -INF , P5 ;  /* 0xff80000013137808 */ /* 0x001fe20002800000 */
[----:B------:R-:W0:Y:S01]  /*2130*/  MUFU.TANH R18, R18 ;  /* 0x0000001200127308 */ /* 0x000e220000002400 */
[C---:B------:R-:W-:Y:S01]  /*2140*/  ISETP.GT.AND P3, PT, R3.reuse, 0x9, PT ;  /* 0x000000090300780c */ /* 0x040fe20003f64270 */
[----:B------:R-:W-:Y:S01]  /*2150*/  FMUL.FTZ R57, R0, R57 ;  /* 0x0000003900397220 */ /* 0x000fe20000410000 */
[----:B-1----:R-:W-:Y:S01]  /*2160*/  FSEL R20, R20, -INF , P4 ;  /* 0xff80000014147808 */ /* 0x002fe20002000000 */
[----:B------:R-:W-:Y:S01]  /*2170*/  FMUL.FTZ R48, R0, R48 ;  /* 0x0000003000307220 */ /* 0x000fe20000410000 */
[----:B----4-:R-:W-:Y:S01]  /*2180*/  FMNMX.FTZ R17, R14, R19, !PT ;  /* 0x000000130e117209 */ /* 0x010fe20007810000 */
[----:B------:R-:W-:Y:S01]  /*2190*/  FMUL.FTZ R47, R0, R47 ;  /* 0x0000002f002f7220 */ /* 0x000fe20000410000 */
[----:B------:R-:W-:Y:S01]  /*21a0*/  ISETP.GT.AND P2, PT, R3, 0x10, PT ;  /* 0x000000100300780c */ /* 0x000fe20003f44270 */
[----:B------:R-:W1:Y:S01]  /*21b0*/  MUFU.TANH R80, R80 ;  /* 0x0000005000507308 */ /* 0x000e620000002400 */
[----:B------:R-:W-:-:S02]  /*21c0*/  FSEL R21, R21, -INF , P3 ;  /* 0xff80000015157808 */ /* 0x000fc40001800000 */
[----:B------:R-:W-:Y:S02]  /*21d0*/  FMNMX.FTZ R56, R20, R17, !PT ;  /* 0x0000001114387209 */ /* 0x000fe40007810000 */
[----:B-----5:R-:W-:Y:S02]  /*21e0*/  FSEL R5, R5, -INF , P5 ;  /* 0xff80000005057808 */ /* 0x020fe40002800000 */
[----:B--2---:R-:W-:Y:S01]  /*21f0*/  FSEL R6, R6, -INF , P4 ;  /* 0xff80000006067808 */ /* 0x004fe20002000000 */
[----:B------:R-:W-:Y:S01]  /*2200*/  MUFU.TANH R78, R78 ;  /* 0x0000004e004e7308 */ /* 0x000fe20000002400 */
[C---:B------:R-:W-:Y:S02]  /*2210*/  ISETP.GT.AND P5, PT, R3.reuse, 0x18, PT ;  /* 0x000000180300780c */ /* 0x040fe40003fa4270 */
[----:B------:R-:W-:Y:S02]  /*2220*/  ISETP.GT.AND P4, PT, R3, 0x19, PT ;  /* 0x000000190300780c */ /* 0x000fe40003f84270 */
[----:B------:R-:W-:-:S02]  /*2230*/  FSEL R7, R7, -INF , P3 ;  /* 0xff80000007077808 */ /* 0x000fc40001800000 */
[----:B------:R-:W-:Y:S01]  /*2240*/  FSEL R4, R4, -INF , P6 ;  /* 0xff80000004047808 */ /* 0x000fe20003000000 */
[----:B------:R-:W2:Y:S01]  /*2250*/  MUFU.TANH R82, R82 ;  /* 0x0000005200527308 */ /* 0x000ea20000002400 */
[C---:B------:R-:W-:Y:S02]  /*2260*/  ISETP.GT.AND P3, PT, R3.reuse, 0x20, PT ;  /* 0x000000200300780c */ /* 0x040fe40003f64270 */
[----:B------:R-:W-:Y:S02]  /*2270*/  ISETP.GT.AND P6, PT, R3, 0x11, PT ;  /* 0x000000110300780c */ /* 0x000fe40003fc4270 */
[----:B------:R-:W-:Y:S02]  /*2280*/  FSEL R22, R22, -INF , P2 ;  /* 0xff80000016167808 */ /* 0x000fe40001000000 */
[----:B------:R-:W-:Y:S01]  /*2290*/  FMNMX.FTZ R17, R21, R56, !PT ;  /* 0x0000003815117209 */ /* 0x000fe20007810000 */
[----:B------:R-:W3:Y:S01]  /*22a0*/  MUFU.TANH R87, R87 ;  /* 0x0000005700577308 */ /* 0x000ee20000002400 */
[----:B------:R-:W-:-:S02]  /*22b0*/  FSEL R10, R10, -INF , P5 ;  /* 0xff8000000a0a7808 */ /* 0x000fc40002800000 */
[----:B------:R-:W-:Y:S02]  /*22c0*/  FSEL R51, R11, -INF , P5 ;  /* 0xff8000000b337808 */ /* 0x000fe40002800000 */
[----:B------:R-:W-:Y:S02]  /*22d0*/  FSEL R52, R12, -INF , P4 ;  /* 0xff8000000c347808 */ /* 0x000fe40002000000 */
[----:B------:R-:W-:Y:S01]  /*22e0*/  ISETP.GT.AND P5, PT, R3, 0x29, PT ;  /* 0x000000290300780c */ /* 0x000fe20003fa4270 */
[----:B------:R-:W4:Y:S01]  /*22f0*/  MUFU.TANH R79, R79 ;  /* 0x0000004f004f7308 */ /* 0x000f220000002400 */
[----:B------:R-:W-:Y:S01]  /*2300*/  FSEL R12, R23, -INF , P3 ;  /* 0xff800000170c7808 */ /* 0x000fe20001800000 */
[----:B------:R-:W-:Y:S02]  /*2310*/  WARPGROUP.DEPBAR.LE gsb0, 0x0 ;  /* 0x00008000000079c5 */ /* 0x000fe40000010000 */
[----:B------:R-:W-:Y:S02]  /*2320*/  FSEL R24, R24, -INF , P6 ;  /* 0xff80000018187808 */ /* 0x000fe40003000000 */
[----:B------:R-:W-:-:S02]  /*2330*/  FMNMX.FTZ R23, R22, R17, !PT ;  /* 0x0000001116177209 */ /* 0x000fc40007810000 */
[----:B------:R-:W-:Y:S01]  /*2340*/  FSEL R8, R8, -INF , P2 ;  /* 0xff80000008087808 */ /* 0x000fe20001000000 */
[----:B------:R-:W5:Y:S01]  /*2350*/  MUFU.TANH R81, R81 ;  /* 0x0000005100517308 */ /* 0x000f620000002400 */
[----:B------:R-:W-:Y:S02]  /*2360*/  ISETP.GT.AND P2, PT, R3, 0x21, PT ;  /* 0x000000210300780c */ /* 0x000fe40003f44270 */
[----:B------:R-:W-:Y:S02]  /*2370*/  FSEL R56, R26, -INF , P5 ;  /* 0xff8000001a387808 */ /* 0x000fe40002800000 */
[----:B------:R-:W-:Y:S02]  /*2380*/  FMNMX.FTZ R26, R24, R23, !PT ;  /* 0x00000017181a7209 */ /* 0x000fe40007810000 */
[----:B------:R-:W-:Y:S01]  /*2390*/  FSEL R9, R9, -INF , P6 ;  /* 0xff80000009097808 */ /* 0x000fe20003000000 */
[----:B------:R-:W5:Y:S01]  /*23a0*/  MUFU.TANH R84, R84 ;  /* 0x0000005400547308 */ /* 0x000f620000002400 */
[----:B------:R-:W-:-:S02]  /*23b0*/  FSEL R53, R13, -INF , P3 ;  /* 0xff8000000d357808 */ /* 0x000fc40001800000 */
[----:B------:R-:W-:Y:S02]  /*23c0*/  ISETP.GT.AND P6, PT, R3, 0x28, PT ;  /* 0x000000280300780c */ /* 0x000fe40003fc4270 */
[----:B------:R-:W-:Y:S02]  /*23d0*/  FSEL R13, R76, -INF , P2 ;  /* 0xff8000004c0d7808 */ /* 0x000fe40001000000 */
[----:B------:R-:W-:Y:S01]  /*23e0*/  FSEL R11, R15, -INF , P4 ;  /* 0xff8000000f0b7808 */ /* 0x000fe20002000000 */
[----:B------:R0:W-:Y:S01]  /*23f0*/  MUFU.TANH R76, R27 ;  /* 0x0000001b004c7308 */ /* 0x0001e20000002400 */
[----:B------:R-:W-:Y:S02]  /*2400*/  FSEL R54, R16, -INF , P2 ;  /* 0xff80000010367808 */ /* 0x000fe40001000000 */
[----:B------:R-:W-:Y:S02]  /*2410*/  FSEL R15, R77, -INF , P6 ;  /* 0xff8000004d0f7808 */ /* 0x000fe40003000000 */
[----:B------:R-:W-:-:S02]  /*2420*/  ISETP.GT.AND P2, PT, R3, 0x38, PT ;  /* 0x000000380300780c */ /* 0x000fc40003f44270 */
[----:B------:R-:W-:Y:S01]  /*2430*/  ISETP.GT.AND P4, PT, R3, 0x30, PT ;  /* 0x000000300300780c */ /* 0x000fe20003f84270 */
[----:B------:R2:W-:Y:S01]  /*2440*/  MUFU.TANH R77, R44 ;  /* 0x0000002c004d7308 */ /* 0x0005e20000002400 */
[----:B0-----:R-:W-:Y:S02]  /*2450*/  FMNMX.FTZ R27, R51, R26, !PT ;  /* 0x0000001a331b7209 */ /* 0x001fe40007810000 */
[----:B------:R-:W-:Y:S02]  /*2460*/  FSEL R23, R85, -INF , P2 ;  /* 0xff80000055177808 */ /* 0x000fe40001000000 */
[----:B------:R-:W-:Y:S02]  /*2470*/  FSEL R55, R18, -INF , P6 ;  /* 0xff80000012377808 */ /* 0x000fe40003000000 */
[----:B-1----:R-:W-:Y:S01]  /*2480*/  FSEL R16, R80, -INF , P5 ;  /* 0xff80000050107808 */ /* 0x002fe20002800000 */
[----:B------:R-:W0:Y:S01]  /*2490*/  MUFU.TANH R83, R83 ;  /* 0x0000005300537308 */ /* 0x000e220000002400 */
[----:B--2---:R-:W-:-:S02]  /*24a0*/  FMNMX.FTZ R44, R52, R27, !PT ;  /* 0x0000001b342c7209 */ /* 0x004fc40007810000 */
[----:B------:R-:W-:Y:S02]  /*24b0*/  FSEL R17, R82, -INF , P4 ;  /* 0xff80000052117808 */ /* 0x000fe40002000000 */
[----:B------:R-:W-:Y:S02]  /*24c0*/  FMNMX.FTZ R85, R53, R44, !PT ;  /* 0x0000002c35557209 */ /* 0x000fe40007810000 */
[----:B------:R-:W-:Y:S01]  /*24d0*/  FSEL R78, R78, -INF , P4 ;  /* 0xff8000004e4e7808 */ /* 0x000fe20002000000 */
[----:B------:R1:W-:Y:S01]  /*24e0*/  MUFU.TANH R80, R45 ;  /* 0x0000002d00507308 */ /* 0x0003e20000002400 */
[----:B------:R-:W-:Y:S02]  /*24f0*/  FMNMX.FTZ R44, R54, R85, !PT ;  /* 0x00000055362c7209 */ /* 0x000fe40007810000 */
[C---:B------:R-:W-:Y:S02]  /*2500*/  ISETP.GT.AND P4, PT, R3.reuse, 0x41, PT ;  /* 0x000000410300780c */ /* 0x040fe40003f84270 */
[----:B------:R-:W-:-:S02]  /*2510*/  ISETP.GT.AND P3, PT, R3, 0x31, PT ;  /* 0x000000310300780c */ /* 0x000fc40003f64270 */
[----:B------:R-:W-:Y:S01]  /*2520*/  ISETP.GT.AND P6, PT, R3, 0x39, PT ;  /* 0x000000390300780c */ /* 0x000fe20003fc4270 */
[----:B------:R-:W-:Y:S01]  /*2530*/  MUFU.TANH R67, R67 ;  /* 0x0000004300437308 */ /* 0x000fe20000002400 */
[----:B-1----:R-:W-:Y:S02]  /*2540*/  FMNMX.FTZ R45, R55, R44, !PT ;  /* 0x0000002c372d7209 */ /* 0x002fe40007810000 */
[----:B---3--:R-:W-:Y:S02]  /*2550*/  FSEL R44, R87, -INF , P4 ;  /* 0xff800000572c7808 */ /* 0x008fe40002000000 */
[----:B------:R-:W-:Y:S02]  /*2560*/  FMNMX.FTZ R87, R56, R45, !PT ;  /* 0x0000002d38577209 */ /* 0x000fe40007810000 */
[----:B----4-:R-:W-:Y:S01]  /*2570*/  FSEL R79, R79, -INF , P3 ;  /* 0xff8000004f4f7808 */ /* 0x010fe20001800000 */
[----:B------:R-:W1:Y:S01]  /*2580*/  MUFU.TANH R60, R60 ;  /* 0x0000003c003c7308 */ /* 0x000e620000002400 */
[----:B-----5:R-:W-:-:S02]  /*2590*/  FSEL R81, R81, -INF , P2 ;  /* 0xff80000051517808 */ /* 0x020fc40001000000 */
[C---:B------:R-:W-:Y:S02]  /*25a0*/  ISETP.GT.AND P2, PT, R3.reuse, 0x49, PT ;  /* 0x000000490300780c */ /* 0x040fe40003f44270 */
[----:B------:R-:W-:Y:S02]  /*25b0*/  ISETP.GT.AND P5, PT, R3, 0x40, PT ;  /* 0x000000400300780c */ /* 0x000fe40003fa4270 */
[----:B------:R-:W-:Y:S01]  /*25c0*/  FSEL R18, R84, -INF , P3 ;  /* 0xff80000054127808 */ /* 0x000fe20001800000 */
[----:B------:R-:W2:Y:S01]  /*25d0*/  MUFU.TANH R61, R61 ;  /* 0x0000003d003d7308 */ /* 0x000ea20000002400 */
[----:B0-----:R-:W-:Y:S02]  /*25e0*/  FSEL R83, R83, -INF , P6 ;  /* 0xff80000053537808 */ /* 0x001fe40003000000 */
[----:B------:R-:W-:-:S05]  /*25f0*/  ISETP.GT.AND P3, PT, R3, 0x48, PT ;  /* 0x000000480300780c */ /* 0x000fca0003f64270 */
[----:B------:R0:W-:Y:S01]  /*2600*/  MUFU.TANH R82, R58 ;  /* 0x0000003a00527308 */ /* 0x0001e20000002400 */
[----:B-1----:R-:W-:-:S07]  /*2610*/  FSEL R60, R60, -INF , P5 ;  /* 0xff8000003c3c7808 */ /* 0x002fce0002800000 */
[----:B------:R-:W1:Y:S01]  /*2620*/  MUFU.TANH R66, R66 ;  /* 0x0000004200427308 */ /* 0x000e620000002400 */
[----:B0-----:R-:W-:Y:S02]  /*2630*/  FMNMX.FTZ R58, R78, R87, !PT ;  /* 0x000000574e3a7209 */ /* 0x001fe40007810000 */
[----:B--2---:R-:W-:Y:S02]  /*2640*/  FSEL R61, R61, -INF , P4 ;  /* 0xff8000003d3d7808 */ /* 0x004fe40002000000 */
[----:B------:R-:W-:Y:S02]  /*2650*/  FMNMX.FTZ R58, R79, R58, !PT ;  /* 0x0000003a4f3a7209 */ /* 0x000fe40007810000 */
[----:B------:R-:W-:Y:S01]  /*2660*/  ISETP.GT.AND P4, PT, R3, 0x58, PT ;  /* 0x000000580300780c */ /* 0x000fe20003f84270 */
[----:B------:R-:W0:Y:S01]  /*2670*/  MUFU.TANH R63, R63 ;  /* 0x0000003f003f7308 */ /* 0x000e220000002400 */
[----:B------:R-:W-:-:S07]  /*2680*/  FMNMX.FTZ R58, R81, R58, !PT ;  /* 0x0000003a513a7209 */ /* 0x000fce0007810000 */
[----:B------:R-:W2:Y:S01]  /*2690*/  MUFU.TANH R62, R62 ;  /* 0x0000003e003e7308 */ /* 0x000ea20000002400 */
[----:B-1----:R-:W-:-:S07]  /*26a0*/  FSEL R45, R66, -INF , P3 ;  /* 0xff800000422d7808 */ /* 0x002fce0001800000 */
[----:B------:R-:W1:Y:S01]  /*26b0*/  MUFU.TANH R86, R86 ;  /* 0x0000005600567308 */ /* 0x000e620000002400 */
[----:B0-----:R-:W-:Y:S02]  /*26c0*/  FSEL R63, R63, -INF , P3 ;  /* 0xff8000003f3f7808 */ /* 0x001fe40001800000 */
[----:B------:R-:W-:-:S05]  /*26d0*/  ISETP.GT.AND P3, PT, R3, 0x59, PT ;  /* 0x000000590300780c */ /* 0x000fca0003f64270 */
[----:B------:R-:W0:Y:S01]  /*26e0*/  MUFU.TANH R64, R64 ;  /* 0x0000004000407308 */ /* 0x000e220000002400 */
[----:B--2---:R-:W-:Y:S01]  /*26f0*/  FSEL R27, R62, -INF , P5 ;  /* 0xff8000003e1b7808 */ /* 0x004fe20002800000 */
[----:B------:R-:W-:Y:S01]  /*2700*/  FMUL.FTZ R62, R0, R30 ;  /* 0x0000001e003e7220 */ /* 0x000fe20000410000 */
[----:B------:R-:W-:-:S05]  /*2710*/  ISETP.GT.AND P5, PT, R3, 0x51, PT ;  /* 0x000000510300780c */ /* 0x000fca0003fa4270 */
[----:B------:R2:W-:Y:S01]  /*2720*/  MUFU.TANH R84, R57 ;  /* 0x0000003900547308 */ /* 0x0005e20000002400 */
[----:B-1----:R-:W-:Y:S02]  /*2730*/  FSEL R26, R86, -INF , P6 ;  /* 0xff800000561a7808 */ /* 0x002fe40003000000 */
[----:B------:R-:W-:-:S05]  /*2740*/  ISETP.GT.AND P6, PT, R3, 0x50, PT ;  /* 0x000000500300780c */ /* 0x000fca0003fc4270 */
[----:B------:R-:W1:Y:S01]  /*2750*/  MUFU.TANH R65, R65 ;  /* 0x0000004100417308 */ /* 0x000e620000002400 */
[C---:B--2---:R-:W-:Y:S01]  /*2760*/  FMUL.FTZ R57, R0.reuse, R28 ;  /* 0x0000001c00397220 */ /* 0x044fe20000410000 */
[----:B------:R-:W-:Y:S02]  /*2770*/  FSEL R28, R67, -INF , P2 ;  /* 0xff800000431c7808 */ /* 0x000fe40001000000 */
[----:B------:R-:W-:Y:S01]  /*2780*/  FMNMX.FTZ R67, R83, R58, !PT ;  /* 0x0000003a53437209 */ /* 0x000fe20007810000 */
[----:B------:R-:W-:Y:S01]  /*2790*/  FMUL.FTZ R58, R0, R29 ;  /* 0x0000001d003a7220 */ /* 0x000fe20000410000 */
[----:B0-----:R-:W-:Y:S02]  /*27a0*/  FSEL R64, R64, -INF , P2 ;  /* 0xff80000040407808 */ /* 0x001fe40001000000 */
[----:B------:R-:W0:Y:S01]  /*27b0*/  MUFU.TANH R68, R68 ;  /* 0x0000004400447308 */ /* 0x000e220000002400 */
[----:B------:R-:W-:-:S07]  /*27c0*/  ISETP.GT.AND P2, PT, R3, 0x60, PT ;  /* 0x000000600300780c */ /* 0x000fce0003f44270 */
[----:B------:R2:W-:Y:S01]  /*27d0*/  MUFU.TANH R85, R46 ;  /* 0x0000002e00557308 */ /* 0x0005e20000002400 */
[----:B-1----:R-:W-:-:S07]  /*27e0*/  FSEL R65, R65, -INF , P6 ;  /* 0xff80000041417808 */ /* 0x002fce0003000000 */
[----:B------:R-:W1:Y:S01]  /*27f0*/  MUFU.TANH R69, R69 ;  /* 0x0000004500457308 */ /* 0x000e620000002400 */
[----:B--2---:R-:W-:Y:S02]  /*2800*/  FMNMX.FTZ R46, R60, R67, !PT ;  /* 0x000000433c2e7209 */ /* 0x004fe40007810000 */
[----:B0-----:R-:W-:Y:S02]  /*2810*/  FSEL R68, R68, -INF , P5 ;  /* 0xff80000044447808 */ /* 0x001fe40002800000 */
[----:B------:R-:W-:-:S03]  /*2820*/  FMNMX.FTZ R66, R61, R46, !PT ;  /* 0x0000002e3d427209 */ /* 0x000fc60007810000 */
[----:B------:R-:W0:Y:S01]  /*2830*/  MUFU.TANH R73, R73 ;  /* 0x0000004900497308 */ /* 0x000e220000002400 */
[----:B------:R-:W-:-:S07]  /*2840*/  FMNMX.FTZ R67, R63, R66, !PT ;  /* 0x000000423f437209 */ /* 0x000fce0007810000 */
[----:B------:R-:W2:Y:S01]  /*2850*/  MUFU.TANH R70, R70 ;  /* 0x0000004600467308 */ /* 0x000ea20000002400 */
[----:B-1----:R-:W-:-:S07]  /*2860*/  FSEL R69, R69, -INF , P4 ;  /* 0xff80000045457808 */ /* 0x002fce0002000000 */
[----:B------:R-:W1:Y:S01]  /*2870*/  MUFU.TANH R75, R75 ;  /* 0x0000004b004b7308 */ /* 0x000e620000002400 */
[----:B0-----:R-:W-:-:S07]  /*2880*/  FSEL R73, R73, -INF , P3 ;  /* 0xff80000049497808 */ /* 0x001fce0001800000 */
[----:B------:R0:W-:Y:S01]  /*2890*/  MUFU.TANH R87, R62 ;  /* 0x0000003e00577308 */ /* 0x0001e20000002400 */
[----:B--2---:R-:W-:Y:S02]  /*28a0*/  FSEL R30, R70, -INF , P6 ;  /* 0xff800000461e7808 */ /* 0x004fe40003000000 */
[----:B------:R-:W-:-:S05]  /*28b0*/  ISETP.GT.AND P6, PT, R3, 0x61, PT ;  /* 0x000000610300780c */ /* 0x000fca0003fc4270 */
[----:B------:R-:W2:Y:S01]  /*28c0*/  MUFU.TANH R71, R71 ;  /* 0x0000004700477308 */ /* 0x000ea20000002400 */
[----:B0-----:R-:W-:Y:S02]  /*28d0*/  FMNMX.FTZ R62, R64, R67, !PT ;  /* 0x00000043403e7209 */ /* 0x001fe40007810000 */
[----:B-1----:R-:W-:Y:S02]  /*28e0*/  FSEL R75, R75, -INF , P2 ;  /* 0xff8000004b4b7808 */ /* 0x002fe40001000000 */
[----:B------:R-:W-:Y:S01]  /*28f0*/  FMNMX.FTZ R67, R65, R62, !PT ;  /* 0x0000003e41437209 */ /* 0x000fe20007810000 */
[----:B------:R-:W-:Y:S02]  /*2900*/  FMUL.FTZ R62, R0, R34 ;  /* 0x00000022003e7220 */ /* 0x000fe40000410000 */
[----:B------:R-:W0:Y:S01]  /*2910*/  MUFU.TANH R89, R89 ;  /* 0x0000005900597308 */ /* 0x000e220000002400 */
[----:B------:R-:W-:-:S04]  /*2920*/  FMNMX.FTZ R66, R68, R67, !PT ;  /* 0x0000004344427209 */ /* 0x000fc80007810000 */
[----:B------:R-:W-:-:S03]  /*2930*/  FMNMX.FTZ R66, R69, R66, !PT ;  /* 0x0000004245427209 */ /* 0x000fc60007810000 */
[----:B------:R-:W1:Y:S01]  /*2940*/  MUFU.TANH R72, R72 ;  /* 0x0000004800487308 */ /* 0x000e620000002400 */
[----:B------:R-:W-:Y:S02]  /*2950*/  FMNMX.FTZ R66, R73, R66, !PT ;  /* 0x0000004249427209 */ /* 0x000fe40007810000 */
[----:B--2---:R-:W-:Y:S02]  /*2960*/  FSEL R29, R71, -INF , P5 ;  /* 0xff800000471d7808 */ /* 0x004fe40002800000 */
[----:B------:R-:W-:Y:S02]  /*2970*/  ISETP.GT.AND P5, PT, R3, 0x68, PT ;  /* 0x000000680300780c */ /* 0x000fe40003fa4270 */
[----:B------:R-:W-:Y:S01]  /*2980*/  FMNMX.FTZ R66, R75, R66, !PT ;  /* 0x000000424b427209 */ /* 0x000fe20007810000 */
[----:B------:R-:W-:Y:S01]  /*2990*/  MUFU.TANH R48, R48 ;  /* 0x0000003000307308 */ /* 0x000fe20000002400 */
[----:B0-----:R-:W-:-:S04]  /*29a0*/  FSEL R89, R89, -INF , P6 ;  /* 0xff80000059597808 */ /* 0x001fc80003000000 */
[----:B------:R-:W-:-:S03]  /*29b0*/  FMNMX.FTZ R66, R89, R66, !PT ;  /* 0x0000004259427209 */ /* 0x000fc60007810000 */
[----:B------:R-:W0:Y:S01]  /*29c0*/  MUFU.TANH R74, R74 ;  /* 0x0000004a004a7308 */ /* 0x000e220000002400 */
[----:B-1----:R-:W-:Y:S02]  /*29d0*/  FSEL R46, R72, -INF , P4 ;  /* 0xff800000482e7808 */ /* 0x002fe40002000000 */
[----:B------:R-:W-:-:S05]  /*29e0*/  ISETP.GT.AND P4, PT, R3, 0x69, PT ;  /* 0x000000690300780c */ /* 0x000fca0003f84270 */
[----:B------:R-:W-:Y:S08]  /*29f0*/  MUFU.TANH R50, R50 ;  /* 0x0000003200327308 */ /* 0x000ff00000002400 */
[----:B------:R-:W-:Y:S08]  /*2a00*/  MUFU.TANH R88, R88 ;  /* 0x0000005800587308 */ /* 0x000ff00000002400 */
[----:B------:R-:W-:Y:S08]  /*2a10*/  MUFU.TANH R90, R90 ;  /* 0x0000005a005a7308 */ /* 0x000ff00000002400 */
[----:B------:R-:W1:Y:S08]  /*2a20*/  MUFU.TANH R47, R47 ;  /* 0x0000002f002f7308 */ /* 0x000e700000002400 */
[----:B------:R2:W-:Y:S08]  /*2a30*/  MUFU.TANH R86, R57 ;  /* 0x0000003900567308 */ /* 0x0005f00000002400 */
[----:B------:R3:W-:Y:S01]  /*2a40*/  MUFU.TANH R71, R58 ;  /* 0x0000003a00477308 */ /* 0x0007e20000002400 */
[----:B--2---:R-:W-:Y:S01]  /*2a50*/  FMUL.FTZ R57, R0, R31 ;  /* 0x0000001f00397220 */ /* 0x004fe20000410000 */
[----:B0-----:R-:W-:-:S02]  /*2a60*/  FSEL R31, R74, -INF , P3 ;  /* 0xff8000004a1f7808 */ /* 0x001fc40001800000 */
[----:B------:R-:W-:Y:S02]  /*2a70*/  ISETP.GT.AND P3, PT, R3, 0x70, PT ;  /* 0x000000700300780c */ /* 0x000fe40003f64270 */
[----:B-1----:R-:W-:Y:S02]  /*2a80*/  FSEL R34, R47, -INF , P6 ;  /* 0xff8000002f227808 */ /* 0x002fe40003000000 */
[----:B------:R0:W-:Y:S01]  /*2a90*/  MUFU.TANH R92, R57 ;  /* 0x00000039005c7308 */ /* 0x0001e20000002400 */
[----:B---3--:R-:W-:Y:S01]  /*2aa0*/  FMUL.FTZ R58, R0, R32 ;  /* 0x00000020003a7220 */ /* 0x008fe20000410000 */
[----:B------:R-:W-:Y:S02]  /*2ab0*/  FSEL R32, R88, -INF , P2 ;  /* 0xff80000058207808 */ /* 0x000fe40001000000 */
[C---:B------:R-:W-:Y:S02]  /*2ac0*/  ISETP.GT.AND P2, PT, R3.reuse, 0x71, PT ;  /* 0x000000710300780c */ /* 0x040fe40003f44270 */
[----:B------:R-:W-:-:S02]  /*2ad0*/  ISETP.GT.AND P6, PT, R3, 0x78, PT ;  /* 0x000000780300780c */ /* 0x000fc40003fc4270 */
[----:B------:R1:W-:Y:S01]  /*2ae0*/  MUFU.TANH R72, R58 ;  /* 0x0000003a00487308 */ /* 0x0003e20000002400 */
[----:B0-----:R-:W-:Y:S01]  /*2af0*/  FSEL R57, R48, -INF , P5 ;  /* 0xff80000030397808 */ /* 0x001fe20002800000 */
[----:B------:R-:W-:Y:S01]  /*2b00*/  FMUL.FTZ R48, R0, R33 ;  /* 0x0000002100307220 */ /* 0x000fe20000410000 */
[----:B------:R-:W-:Y:S02]  /*2b10*/  FSEL R33, R59, -INF , P4 ;  /* 0xff8000003b217808 */ /* 0x000fe40002000000 */
[----:B------:R-:W-:Y:S02]  /*2b20*/  FMNMX.FTZ R67, R57, R66, !PT ;  /* 0x0000004239437209 */ /* 0x000fe40007810000 */
[----:B------:R-:W-:Y:S01]  /*2b30*/  FSEL R59, R90, -INF , P3 ;  /* 0xff8000005a3b7808 */ /* 0x000fe20001800000 */
[----:B------:R-:W0:Y:S01]  /*2b40*/  MUFU.TANH R91, R91 ;  /* 0x0000005b005b7308 */ /* 0x000e220000002400 */
[----:B-1----:R-:W-:Y:S01]  /*2b50*/  FSEL R58, R50, -INF , P4 ;  /* 0xff800000323a7808 */ /* 0x002fe20002000000 */
[C---:B------:R-:W-:Y:S01]  /*2b60*/  FMUL.FTZ R90, R0.reuse, R38 ;  /* 0x00000026005a7220 */ /* 0x040fe20000410000 */
[----:B------:R-:W-:Y:S01]  /*2b70*/  FSEL R47, R49, -INF , P5 ;  /* 0xff800000312f7808 */ /* 0x000fe20002800000 */
[----:B------:R-:W-:Y:S01]  /*2b80*/  FMUL.FTZ R49, R0, R36 ;  /* 0x0000002400317220 */ /* 0x000fe20000410000 */
[----:B------:R-:W-:-:S02]  /*2b90*/  FMNMX.FTZ R50, R58, R67, !PT ;  /* 0x000000433a327209 */ /* 0x000fc40007810000 */
[----:B------:R-:W-:Y:S01]  /*2ba0*/  ISETP.GT.AND P5, PT, R3, 0x79, PT ;  /* 0x000000790300780c */ /* 0x000fe20003fa4270 */
[----:B------:R1:W-:Y:S01]  /*2bb0*/  MUFU.TANH R88, R62 ;  /* 0x0000003e00587308 */ /* 0x0003e20000002400 */
[----:B------:R-:W-:Y:S01]  /*2bc0*/  FMNMX.FTZ R67, R59, R50, !PT ;  /* 0x000000323b437209 */ /* 0x000fe20007810000 */
[----:B------:R-:W-:Y:S01]  /*2bd0*/  FMUL.FTZ R50, R0, R37 ;  /* 0x0000002500327220 */ /* 0x000fe20000410000 */
[----:B------:R-:W-:Y:S02]  /*2be0*/  FSEL R37, R77, -INF , P2 ;  /* 0xff8000004d257808 */ /* 0x000fe40001000000 */
[----:B------:R-:W-:Y:S02]  /*2bf0*/  FSEL R66, R80, -INF , P6 ;  /* 0xff80000050427808 */ /* 0x000fe40003000000 */
[----:B------:R-:W-:Y:S01]  /*2c00*/  ISETP.GT.AND P4, PT, R3, 0x80, PT ;  /* 0x000000800300780c */ /* 0x000fe20003f84270 */
[----:B------:R-:W2:Y:S01]  /*2c10*/  MUFU.TANH R48, R48 ;  /* 0x0000003000307308 */ /* 0x000ea20000002400 */
[----:B-1----:R-:W-:-:S02]  /*2c20*/  FSEL R62, R76, -INF , P2 ;  /* 0xff8000004c3e7808 */ /* 0x002fc40001000000 */
[----:B0-----:R-:W-:Y:S02]  /*2c30*/  FSEL R36, R91, -INF , P3 ;  /* 0xff8000005b247808 */ /* 0x001fe40001800000 */
[----:B------:R-:W-:Y:S02]  /*2c40*/  FMNMX.FTZ R77, R62, R67, !PT ;  /* 0x000000433e4d7209 */ /* 0x000fe40007810000 */
[----:B------:R-:W-:Y:S01]  /*2c50*/  FSEL R67, R84, -INF , P5 ;  /* 0xff80000054437808 */ /* 0x000fe20002800000 */
[----:B------:R-:W0:Y:S01]  /*2c60*/  MUFU.TANH R49, R49 ;  /* 0x0000003100317308 */ /* 0x000e220000002400 */
[----:B------:R-:W-:Y:S01]  /*2c70*/  FMNMX.FTZ R74, R66, R77, !PT ;  /* 0x0000004d424a7209 */ /* 0x000fe20007810000 */
[----:B------:R-:W-:Y:S01]  /*2c80*/  FMUL.FTZ R77, R0, R40 ;  /* 0x00000028004d7220 */ /* 0x000fe20000410000 */
[----:B------:R-:W-:Y:S02]  /*2c90*/  ISETP.GT.AND P3, PT, R3, 0x81, PT ;  /* 0x000000810300780c */ /* 0x000fe40003f64270 */
[----:B------:R-:W-:Y:S01]  /*2ca0*/  FSEL R70, R86, -INF , P4 ;  /* 0xff80000056467808 */ /* 0x000fe20002000000 */
[----:B------:R-:W-:Y:S01]  /*2cb0*/  FMUL.FTZ R86, R0, R42 ;  /* 0x0000002a00567220 */ /* 0x000fe20000410000 */
[----:B------:R-:W-:Y:S01]  /*2cc0*/  FMNMX.FTZ R91, R67, R74, !PT ;  /* 0x0000004a435b7209 */ /* 0x000fe20007810000 */
[----:B------:R1:W3:Y:S01]  /*2cd0*/  MUFU.TANH R76, R50 ;  /* 0x00000032004c7308 */ /* 0x0002e20000002400 */
[----:B------:R-:W-:-:S02]  /*2ce0*/  ISETP.GT.AND P2, PT, R3, 0x88, PT ;  /* 0x000000880300780c */ /* 0x000fc40003f44270 */
[----:B------:R-:W-:Y:S01]  /*2cf0*/  FSEL R40, R82, -INF , P6 ;  /* 0xff80000052287808 */ /* 0x000fe20003000000 */
[----:B------:R-:W-:Y:S01]  /*2d00*/  FMUL.FTZ R82, R0, R41 ;  /* 0x0000002900527220 */ /* 0x000fe20000410000 */
[----:B------:R-:W-:Y:S02]  /*2d10*/  FSEL R71, R71, -INF , P3 ;  /* 0xff80000047477808 */ /* 0x000fe40001800000 */
[----:B------:R-:W-:Y:S01]  /*2d20*/  FMNMX.FTZ R74, R70, R91, !PT ;  /* 0x0000005b464a7209 */ /* 0x000fe20007810000 */
[----:B------:R0:W4:Y:S01]  /*2d30*/  MUFU.TANH R80, R77 ;  /* 0x0000004d00507308 */ /* 0x0001220000002400 */
[----:B------:R-:W-:Y:S02]  /*2d40*/  ISETP.GT.AND P6, PT, R3, 0x89, PT ;  /* 0x000000890300780c */ /* 0x000fe40003fc4270 */
[----:B------:R-:W-:Y:S02]  /*2d50*/  FSEL R72, R72, -INF , P2 ;  /* 0xff80000048487808 */ /* 0x000fe40001000000 */
[----:B------:R-:W-:-:S02]  /*2d60*/  FMNMX.FTZ R41, R71, R74, !PT ;  /* 0x0000004a47297209 */ /* 0x000fc40007810000 */
[----:B-1----:R-:W-:Y:S01]  /*2d70*/  FSEL R50, R85, -INF , P5 ;  /* 0xff80000055327808 */ /* 0x002fe20002800000 */
[----:B------:R-:W1:Y:S01]  /*2d80*/  MUFU.TANH R82, R82 ;  /* 0x0000005200527308 */ /* 0x000e620000002400 */
[----:B------:R-:W-:Y:S02]  /*2d90*/  ISETP.GT.AND P5, PT, R3, 0x90, PT ;  /* 0x000000900300780c */ /* 0x000fe40003fa4270 */
[----:B--2---:R-:W-:Y:S02]  /*2da0*/  FSEL R74, R48, -INF , P6 ;  /* 0xff800000304a7808 */ /* 0x004fe40003000000 */
[----:B------:R-:W-:Y:S02]  /*2db0*/  FMNMX.FTZ R85, R72, R41, !PT ;  /* 0x0000002948557209 */ /* 0x000fe40007810000 */
[----:B------:R-:W-:Y:S01]  /*2dc0*/  FSEL R41, R87, -INF , P4 ;  /* 0xff80000057297808 */ /* 0x000fe20002000000 */
[----:B------:R-:W2:Y:S01]  /*2dd0*/  MUFU.TANH R90, R90 ;  /* 0x0000005a005a7308 */ /* 0x000ea20000002400 */
[----:B------:R-:W-:-:S02]  /*2de0*/  ISETP.GT.AND P4, PT, R3, 0x91, PT ;  /* 0x000000910300780c */ /* 0x000fc40003f84270 */
[----:B0-----:R-:W-:Y:S02]  /*2df0*/  FSEL R77, R49, -INF , P5 ;  /* 0xff800000314d7808 */ /* 0x001fe40002800000 */
[----:B------:R-:W-:Y:S02]  /*2e00*/  FMNMX.FTZ R84, R74, R85, !PT ;  /* 0x000000554a547209 */ /* 0x000fe40007810000 */
[----:B------:R-:W-:Y:S01]  /*2e10*/  FSEL R48, R92, -INF , P3 ;  /* 0xff8000005c307808 */ /* 0x000fe20001800000 */
[----:B------:R-:W0:Y:S01]  /*2e20*/  MUFU.TANH R86, R86 ;  /* 0x0000005600567308 */ /* 0x000e220000002400 */
[----:B------:R-:W-:Y:S02]  /*2e30*/  ISETP.GT.AND P3, PT, R3, 0x98, PT ;  /* 0x000000980300780c */ /* 0x000fe40003f64270 */
[----:B---3--:R-:W-:Y:S02]  /*2e40*/  FSEL R76, R76, -INF , P4 ;  /* 0xff8000004c4c7808 */ /* 0x008fe40002000000 */
[----:B------:R-:W-:-:S02]  /*2e50*/  FMNMX.FTZ R85, R77, R84, !PT ;  /* 0x000000544d557209 */ /* 0x000fc40007810000 */
[----:B------:R-:W-:Y:S01]  /*2e60*/  FSEL R49, R88, -INF , P2 ;  /* 0xff80000058317808 */ /* 0x000fe20001000000 */
[----:B------:R-:W-:Y:S01]  /*2e70*/  FMUL.FTZ R88, R0, R35 ;  /* 0x0000002300587220 */ /* 0x000fe20000410000 */
[----:B----4-:R-:W-:Y:S02]  /*2e80*/  FSEL R87, R80, -INF , P3 ;  /* 0xff80000050577808 */ /* 0x010fe40001800000 */
[----:B------:R-:W-:Y:S02]  /*2e90*/  ISETP.GT.AND P2, PT, R3, 0x99, PT ;  /* 0x000000990300780c */ /* 0x000fe40003f44270 */
[----:B------:R-:W-:Y:S01]  /*2ea0*/  FMNMX.FTZ R80, R76, R85, !PT ;  /* 0x000000554c507209 */ /* 0x000fe20007810000 */
[----:B------:R-:W3:Y:S01]  /*2eb0*/  MUFU.TANH R88, R88 ;  /* 0x0000005800587308 */ /* 0x000ee20000002400 */
[----:B-1----:R-:W-:Y:S02]  /*2ec0*/  FSEL R85, R82, -INF , P2 ;  /* 0xff80000052557808 */ /* 0x002fe40001000000 */
[----:B------:R-:W-:-:S02]  /*2ed0*/  FMNMX.FTZ R80, R87, R80, !PT ;  /* 0x0000005057507209 */ /* 0x000fc40007810000 */
[----:B--2---:R-:W-:Y:S02]  /*2ee0*/  FSEL R90, R90, -INF , P5 ;  /* 0xff8000005a5a7808 */ /* 0x004fe40002800000 */
[----:B------:R-:W-:Y:S02]  /*2ef0*/  FMNMX.FTZ R82, R85, R80, !PT ;  /* 0x0000005055527209 */ /* 0x000fe40007810000 */
[----:B------:R-:W-:Y:S02]  /*2f00*/  MOV R80, UR18 ;  /* 0x0000001200507c02 */ /* 0x000fe40008000f00 */
[----:B0-----:R-:W-:Y:S01]  /*2f10*/  FSEL R86, R86, -INF , P3 ;  /* 0xff80000056567808 */ /* 0x001fe20001800000 */
[----:B------:R-:W0:Y:S01]  /*2f20*/  SHFL.BFLY PT, R3, R82, 0x2, 0x1f ;  /* 0x0c401f0052037f89 */ /* 0x000e2200000e0000 */
[----:B---3--:R-:W-:Y:S02]  /*2f30*/  FSEL R88, R88, -INF , P6 ;  /* 0xff80000058587808 */ /* 0x008fe40003000000 */
[----:B0-----:R-:W-:Y:S01]  /*2f40*/  FMNMX.FTZ R84, R82, R3, !PT ;  /* 0x0000000352547209 */ /* 0x001fe20007810000 */
[----:B------:R-:W-:-:S04]  /*2f50*/  FMUL.FTZ R82, R0, R43 ;  /* 0x0000002b00527220 */ /* 0x000fc80000410000 */
[----:B------:R-:W0:Y:S02]  /*2f60*/  SHFL.BFLY PT, R3, R84, 0x1, 0x1f ;  /* 0x0c201f0054037f89 */ /* 0x000e2400000e0000 */
[----:B------:R-:W1:Y:S02]  /*2f70*/  MUFU.TANH R82, R82 ;  /* 0x0000005200527308 */ /* 0x000e640000002400 */
[----:B-1----:R-:W-:Y:S02]  /*2f80*/  FSEL R82, R82, -INF , P2 ;  /* 0xff80000052527808 */ /* 0x002fe40001000000 */
[----:B0-----:R-:W-:Y:S01]  /*2f90*/  FMNMX.FTZ R3, R84, R3, !PT ;  /* 0x0000000354037209 */ /* 0x001fe20007810000 */
[----:B------:R-:W-:Y:S01]  /*2fa0*/  FMUL.FTZ R84, R0, R39 ;  /* 0x0000002700547220 */ /* 0x000fe20000410000 */
[----:B------:R-:W-:Y:S02]  /*2fb0*/  FMNMX.FTZ R39, R4, R5, !PT ;  /* 0x0000000504277209 */ /* 0x000fe40007810000 */
[C---:B------:R-:W-:Y:S01]  /*2fc0*/  FSETP.NEU.FTZ.AND P0, PT, R3.reuse, -INF , PT ;  /* 0xff8000000300780b */ /* 0x040fe20003f1d000 */
[----:B------:R-:W-:Y:S01]  /*2fd0*/  FFMA.FTZ R80, R3, R80, -8 ;  /* 0xc100000003507423 */ /* 0x000fe20000010050 */
[----:B------:R-:W-:Y:S01]  /*2fe0*/  FMNMX.FTZ R38, R6, R39, !PT ;  /* 0x0000002706267209 */ /* 0x000fe20007810000 */
[----:B------:R-:W0:Y:S03]  /*2ff0*/  MUFU.TANH R84, R84 ;  /* 0x0000005400547308 */ /* 0x000e260000002400 */
[----:B------:R-:W-:-:S02]  /*3000*/  FMNMX.FTZ R43, R7, R38, !PT ;  /* 0x00000026072b7209 */ /* 0x000fc40007810000 */
[----:B------:R-:W-:Y:S02]  /*3010*/  FSEL R80, R80, RZ, P0 ;  /* 0x000000ff50507208 */ /* 0x000fe40000000000 */
[----:B------:R-:W-:Y:S02]  /*3020*/  FMNMX.FTZ R42, R8, R43, !PT ;  /* 0x0000002b082a7209 */ /* 0x000fe40007810000 */
[----:B------:R-:W-:Y:S01]  /*3030*/  ISETP.NE.AND P0, PT, R108, RZ, PT ;  /* 0x000000ff6c00720c */ /* 0x000fe20003f05270 */
        /* <DEDUP_REMOVED lines=10> */
[----:B------:R1:W-:Y:S01]  /*30e0*/  MUFU.EX2 R39, R52 ;  /* 0x0000003400277308 */ /* 0x0003e20000000800 */
[--C-:B------:R-:W-:Y:S01]  /*30f0*/  FFMA.FTZ R42, R55, UR18, -R80.reuse ;  /* 0x00000012372a7c23 */ /* 0x100fe20008010850 */
[--C-:B------:R-:W-:Y:S01]  /*3100*/  FFMA.FTZ R53, R56, UR18, -R80.reuse ;  /* 0x0000001238357c23 */ /* 0x100fe20008010850 */
[--C-:B------:R-:W-:Y:S01]  /*3110*/  FFMA.FTZ R91, R81, UR18, -R80.reuse ;  /* 0x00000012515b7c23 */ /* 0x100fe20008010850 */
[----:B0-----:R-:W-:Y:S01]  /*3120*/  FSEL R84, R84, -INF , P4 ;  /* 0xff80000054547808 */ /* 0x001fe20002000000 */
[--C-:B------:R-:W-:Y:S01]  /*3130*/  FFMA.FTZ R75, R75, UR18, -R80.reuse ;  /* 0x000000124b4b7c23 */ /* 0x100fe20008010850 */
[--C-:B------:R-:W-:Y:S01]  /*3140*/  FFMA.FTZ R14, R14, UR18, -R80.reuse ;  /* 0x000000120e0e7c23 */ /* 0x100fe20008010850 */
[--C-:B------:R-:W-:Y:S01]  /*3150*/  FFMA.FTZ R19, R19, UR18, -R80.reuse ;  /* 0x0000001213137c23 */ /* 0x100fe20008010850 */
[----:B------:R0:W-:Y:S01]  /*3160*/  MUFU.EX2 R43, R54 ;  /* 0x00000036002b7308 */ /* 0x0001e20000000800 */
[----:B-1----:R-:W-:Y:S01]  /*3170*/  FMNMX.FTZ R52, R12, R51, !PT ;  /* 0x000000330c347209 */ /* 0x002fe20007810000 */
        /* <DEDUP_REMOVED lines=18> */
[----:B------:R-:W-:Y:S01]  /*32a0*/  FFMA.FTZ R72, R72, UR18, -R80 ;  /* 0x0000001248487c23 */ /* 0x000fe20008010850 */
[----:B------:R-:W-:Y:S01]  /*32b0*/  FMNMX.FTZ R52, R18, R55, !PT ;  /* 0x0000003712347209 */ /* 0x000fe20007810000 */
[----:B------:R-:W-:Y:S03]  /*32c0*/  MUFU.EX2 R14, R14 ;  /* 0x0000000e000e7308 */ /* 0x000fe60000000800 */
[----:B------:R-:W-:-:S04]  /*32d0*/  FMNMX.FTZ R55, R23, R52, !PT ;  /* 0x0000003417377209 */ /* 0x000fc80007810000 */
        /* <DEDUP_REMOVED lines=10> */
[----:B------:R-:W-:Y:S01]  /*3380*/  FFMA.FTZ R56, R61, UR18, -R80 ;  /* 0x000000123d387c23 */ /* 0x000fe20008010850 */
[----:B------:R-:W-:Y:S02]  /*3390*/  MUFU.EX2 R55, R83 ;  /* 0x0000005300377308 */ /* 0x000fe40000000800 */
[----:B------:R-:W-:Y:S01]  /*33a0*/  FMNMX.FTZ R60, R46, R81, !PT ;  /* 0x000000512e3c7209 */ /* 0x000fe20007810000 */
[----:B------:R-:W-:-:S03]  /*33b0*/  IMAD.U32 R81, RZ, RZ, UR18 ;  /* 0x00000012ff517e24 */ /* 0x000fc6000f8e00ff */
[----:B------:R-:W-:Y:S01]  /*33c0*/  FMNMX.FTZ R61, R31, R60, !PT ;  /* 0x0000003c1f3d7209 */ /* 0x000fe20007810000 */
[--C-:B------:R-:W-:Y:S01]  /*33d0*/  FFMA.FTZ R60, R63, UR18, -R80.reuse ;  /* 0x000000123f3c7c23 */ /* 0x100fe20008010850 */
[----:B------:R-:W-:Y:S01]  /*33e0*/  FFMA.FTZ R63, R64, UR18, -R80 ;  /* 0x00000012403f7c23 */ /* 0x000fe20008010850 */
[----:B------:R-:W1:Y:S01]  /*33f0*/  MUFU.EX2 R35, R35 ;  /* 0x0000002300237308 */ /* 0x000e620000000800 */
[----:B------:R-:W-:-:S04]  /*3400*/  FMNMX.FTZ R61, R32, R61, !PT ;  /* 0x0000003d203d7209 */ /* 0x000fc80007810000 */
[----:B0-----:R-:W-:-:S03]  /*3410*/  FMNMX.FTZ R78, R34, R61, !PT ;  /* 0x0000003d224e7209 */ /* 0x001fc60007810000 */
[----:B------:R-:W-:Y:S01]  /*3420*/  MUFU.EX2 R21, R21 ;  /* 0x0000001500157308 */ /* 0x000fe20000000800 */
[----:B------:R-:W-:-:S04]  /*3430*/  FMNMX.FTZ R78, R47, R78, !PT ;  /* 0x0000004e2f4e7209 */ /* 0x000fc80007810000 */
[----:B------:R-:W-:Y:S01]  /*3440*/  FMNMX.FTZ R61, R33, R78, !PT ;  /* 0x0000004e213d7209 */ /* 0x000fe20007810000 */
[--C-:B------:R-:W-:Y:S02]  /*3450*/  FFMA.FTZ R78, R65, UR18, -R80.reuse ;  /* 0x00000012414e7c23 */ /* 0x100fe40008010850 */
[----:B------:R-:W-:Y:S01]  /*3460*/  MUFU.EX2 R22, R22 ;  /* 0x0000001600167308 */ /* 0x000fe20000000800 */
[----:B------:R-:W-:Y:S02]  /*3470*/  FMNMX.FTZ R64, R36, R61, !PT ;  /* 0x0000003d24407209 */ /* 0x000fe40007810000 */
[----:B-1----:R-:W-:Y:S02]  /*3480*/  F2FP.SATFINITE.E4M3.F32.PACK_AB_MERGE_C R152, R35, R20, RZ ;  /* 0x000000142398723e */ /* 0x002fe400048070ff */
[----:B------:R-:W-:Y:S01]  /*3490*/  FMNMX.FTZ R65, R37, R64, !PT ;  /* 0x0000004025417209 */ /* 0x000fe20007810000 */
[----:B------:R-:W-:Y:S01]  /*34a0*/  FFMA.FTZ R64, R68, UR18, -R80 ;  /* 0x0000001244407c23 */ /* 0x000fe20008010850 */
[----:B------:R-:W-:Y:S01]  /*34b0*/  F2FP.SATFINITE.E4M3.F32.PACK_AB_MERGE_C R152, R19, R14, R152 ;  /* 0x0000000e1398723e */ /* 0x000fe20004807098 */
[----:B------:R0:W-:Y:S01]  /*34c0*/  MUFU.EX2 R61, R78 ;  /* 0x0000004e003d7308 */ /* 0x0001e20000000800 */
[----:B------:R-:W-:-:S04]  /*34d0*/  FMNMX.FTZ R65, R40, R65, !PT ;  /* 0x0000004128417209 */ /* 0x000fc80007810000 */
[----:B------:R-:W-:Y:S01]  /*34e0*/  FMNMX.FTZ R68, R50, R65, !PT ;  /* 0x0000004132447209 */ /* 0x000fe20007810000 */
[--C-:B------:R-:W-:Y:S02]  /*34f0*/  FFMA.FTZ R65, R69, UR18, -R80.reuse ;  /* 0x0000001245417c23 */ /* 0x100fe40008010850 */
[----:B------:R-:W1:Y:S01]  /*3500*/  MUFU.EX2 R24, R24 ;  /* 0x0000001800187308 */ /* 0x000e620000000800 */
[----:B------:R-:W-:Y:S01]  /*3510*/  FMNMX.FTZ R69, R41, R68, !PT ;  /* 0x0000004429457209 */ /* 0x000fe20007810000 */
[----:B0-----:R-:W-:-:S03]  /*3520*/  FFMA.FTZ R78, R73, UR18, -R80 ;  /* 0x00000012494e7c23 */ /* 0x001fc60008010850 */
[----:B------:R-:W-:-:S03]  /*3530*/  FMNMX.FTZ R68, R48, R69, !PT ;  /* 0x0000004530447209 */ /* 0x000fc60007810000 */
[----:B------:R-:W-:Y:S01]  /*3540*/  MUFU.EX2 R38, R38 ;  /* 0x0000002600267308 */ /* 0x000fe20000000800 */
[----:B------:R-:W-:-:S04]  /*3550*/  FMNMX.FTZ R69, R49, R68, !PT ;  /* 0x0000004431457209 */ /* 0x000fc80007810000 */
[----:B------:R-:W-:-:S03]  /*3560*/  FMNMX.FTZ R69, R88, R69, !PT ;  /* 0x0000004558457209 */ /* 0x000fc60007810000 */
[----:B------:R-:W-:Y:S01]  /*3570*/  MUFU.EX2 R42, R42 ;  /* 0x0000002a002a7308 */ /* 0x000fe20000000800 */
[----:B------:R-:W-:Y:S02]  /*3580*/  FMNMX.FTZ R73, R90, R69, !PT ;  /* 0x000000455a497209 */ /* 0x000fe40007810000 */
[----:B-1----:R-:W-:Y:S02]  /*3590*/  F2FP.SATFINITE.E4M3.F32.PACK_AB_MERGE_C R154, R39, R24, RZ ;  /* 0x00000018279a723e */ /* 0x002fe400048070ff */
[----:B------:R-:W-:Y:S02]  /*35a0*/  FMNMX.FTZ R73, R84, R73, !PT ;  /* 0x0000004954497209 */ /* 0x000fe40007810000 */
[----:B------:R-:W-:Y:S01]  /*35b0*/  F2FP.SATFINITE.E4M3.F32.PACK_AB_MERGE_C R154, R22, R21, R154 ;  /* 0x00000015169a723e */ /* 0x000fe2000480709a */
[----:B------:R-:W-:Y:S01]  /*35c0*/  MUFU.EX2 R69, R75 ;  /* 0x0000004b00457308 */ /* 0x000fe20000000800 */
[----:B------:R-:W-:-:S04]  /*35d0*/  FMNMX.FTZ R73, R86, R73, !PT ;  /* 0x0000004956497209 */ /* 0x000fc80007810000 */
[----:B------:R-:W-:-:S03]  /*35e0*/  FMNMX.FTZ R73, R82, R73, !PT ;  /* 0x0000004952497209 */ /* 0x000fc60007810000 */
[----:B------:R-:W0:Y:S02]  /*35f0*/  MUFU.EX2 R53, R53 ;  /* 0x0000003500357308 */ /* 0x000e240000000800 */
[----:B------:R-:W1:Y:S06]  /*3600*/  SHFL.BFLY PT, R92, R73, 0x2, 0x1f ;  /* 0x0c401f00495c7f89 */ /* 0x000e6c00000e0000 */
[----:B------:R-:W-:Y:S08]  /*3610*/  MUFU.EX2 R68, R78 ;  /* 0x0000004e00447308 */ /* 0x000ff00000000800 */
[----:B------:R-:W-:Y:S01]  /*3620*/  MUFU.EX2 R78, R89 ;  /* 0x00000059004e7308 */ /* 0x000fe20000000800 */
[----:B0-----:R-:W-:-:S04]  /*3630*/  F2FP.SATFINITE.E4M3.F32.PACK_AB_MERGE_C R136, R53, R42, RZ ;  /* 0x0000002a3588723e */ /* 0x001fc800048070ff */
[----:B------:R-:W-:-:S03]  /*3640*/  F2FP.SATFINITE.E4M3.F32.PACK_AB_MERGE_C R136, R43, R38, R136 ;  /* 0x000000262b88723e */ /* 0x000fc60004807088 */
[----:B------:R-:W-:Y:S01]  /*3650*/  MUFU.EX2 R51, R51 ;  /* 0x0000003300337308 */ /* 0x000fe20000000800 */
[----:B-1----:R-:W-:Y:S01]  /*3660*/  FMNMX.FTZ R92, R73, R92, !PT ;  /* 0x0000005c495c7209 */ /* 0x002fe20007810000 */
[--C-:B------:R-:W-:Y:S01]  /*3670*/  FFMA.FTZ R73, R74, UR18, -R80.reuse ;  /* 0x000000124a497c23 */ /* 0x100fe20008010850 */
[--C-:B------:R-:W-:Y:S01]  /*3680*/  FFMA.FTZ R74, R77, UR18, -R80.reuse ;  /* 0x000000124d4a7c23 */ /* 0x100fe20008010850 */
[--C-:B------:R-:W-:Y:S02]  /*3690*/  FFMA.FTZ R77, R85, UR18, -R80.reuse ;  /* 0x00000012554d7c23 */ /* 0x100fe40008010850 */
[----:B------:R-:W0:Y:S02]  /*36a0*/  SHFL.BFLY PT, R75, R92, 0x1, 0x1f ;  /* 0x0c201f005c4b7f89 */ /* 0x000e2400000e0000 */
[----:B------:R-:W-:Y:S08]  /*36b0*/  MUFU.EX2 R54, R91 ;  /* 0x0000005b00367308 */ /* 0x000ff00000000800 */
[----:B------:R-:W1:Y:S08]  /*36c0*/  MUFU.EX2 R79, R79 ;  /* 0x0000004f004f7308 */ /* 0x000e700000000800 */
[----:B------:R-:W-:Y:S01]  /*36d0*/  MUFU.EX2 R56, R56 ;  /* 0x0000003800387308 */ /* 0x000fe20000000800 */
[----:B0-----:R-:W-:Y:S01]  /*36e0*/  FMNMX.FTZ R120, R92, R75, !PT ;  /* 0x0000004b5c787209 */ /* 0x001fe20007810000 */
[--C-:B------:R-:W-:Y:S01]  /*36f0*/  FFMA.FTZ R75, R76, UR18, -R80.reuse ;  /* 0x000000124c4b7c23 */ /* 0x100fe20008010850 */
[----:B------:R-:W-:Y:S01]  /*3700*/  FFMA.FTZ R76, R87, UR18, -R80 ;  /* 0x00000012574c7c23 */ /* 0x000fe20008010850 */
[----:B------:R-:W-:Y:S01]  /*3710*/  IMAD.U32 R87, RZ, RZ, UR45 ;  /* 0x0000002dff577e24 */ /* 0x000fe2000f8e00ff */
[C---:B------:R-:W-:Y:S01]  /*3720*/  FSETP.NEU.FTZ.AND P2, PT, R120.reuse, -INF , PT ;  /* 0xff8000007800780b */ /* 0x040fe20003f5d000 */
[----:B------:R-:W-:-:S02]  /*3730*/  FFMA.FTZ R81, R120, R81, -8 ;  /* 0xc100000078517423 */ /* 0x000fc40000010051 */
[----:B------:R-:W-:Y:S01]  /*3740*/  MUFU.EX2 R60, R60 ;  /* 0x0000003c003c7308 */ /* 0x000fe20000000800 */
[----:B-1----:R-:W-:Y:S02]  /*3750*/  F2FP.SATFINITE.E4M3.F32.PACK_AB_MERGE_C R138, R79, R54, RZ ;  /* 0x000000364f8a723e */ /* 0x002fe400048070ff */
[----:B------:R-:W-:Y:S02]  /*3760*/  FSEL R81, R81, RZ, P2 ;  /* 0x000000ff51517208 */ /* 0x000fe40001000000 */
[----:B------:R-:W-:-:S03]  /*3770*/  PLOP3.LUT P2, PT, PT, PT, UP0, 0x80, 0x0 ;  /* 0x000000000000781c */ /* 0x000fc60003f4f008 */
[----:B------:R-:W-:Y:S01]  /*3780*/  MUFU.EX2 R63, R63 ;  /* 0x0000003f003f7308 */ /* 0x000fe20000000800 */
        /* <DEDUP_REMOVED lines=15> */
[----:B------:R-:W0:Y:S01]  /*3880*/  MUFU.EX2 R5, R5 ;  /* 0x0000000500057308 */ /* 0x000e220000000800 */
[--C-:B------:R-:W-:Y:S01]  /*3890*/  FFMA.FTZ R15, R27, UR18, -R81.reuse ;  /* 0x000000121b0f7c23 */ /* 0x100fe20008010851 */
[--C-:B------:R-:W-:Y:S01]  /*38a0*/  FFMA.FTZ R28, R29, UR18, -R81.reuse ;  /* 0x000000121d1c7c23 */ /* 0x100fe20008010851 */
[--C-:B------:R-:W-:Y:S01]  /*38b0*/  FFMA.FTZ R11, R17, UR18, -R81.reuse ;  /* 0x00000012110b7c23 */ /* 0x100fe20008010851 */
[----:B------:R-:W-:Y:S01]  /*38c0*/  FFMA.FTZ R27, R45, UR18, -R81 ;  /* 0x000000122d1b7c23 */ /* 0x000fe20008010851 */
[----:B------:R-:W-:Y:S01]  /*38d0*/  FADD.FTZ R29, R14, R19 ;  /* 0x000000130e1d7221 */ /* 0x000fe20000010000 */
[--C-:B------:R-:W-:Y:S01]  /*38e0*/  FFMA.FTZ R17, R23, UR18, -R81.reuse ;  /* 0x0000001217117c23 */ /* 0x100fe20008010851 */
[--C-:B------:R-:W-:Y:S01]  /*38f0*/  FFMA.FTZ R23, R30, UR18, -R81.reuse ;  /* 0x000000121e177c23 */ /* 0x100fe20008010851 */
[----:B------:R-:W1:Y:S01]  /*3900*/  MUFU.EX2 R80, R80 ;  /* 0x0000005000507308 */ /* 0x000e620000000800 */
[----:B------:R-:W-:Y:S01]  /*3910*/  FFMA.FTZ R30, R46, UR18, -R81 ;  /* 0x000000122e1e7c23 */ /* 0x000fe20008010851 */
[----:B------:R-:W-:Y:S01]  /*3920*/  FADD.FTZ R46, R20, R29 ;  /* 0x0000001d142e7221 */ /* 0x000fe20000010000 */
[----:B------:R-:W-:Y:S01]  /*3930*/  FFMA.FTZ R29, R32, UR18, -R81 ;  /* 0x00000012201d7c23 */ /* 0x000fe20008010851 */
[----:B------:R-:W-:-:S02]  /*3940*/  @!P1 VIADD R32, R87, 0x12440 ;  /* 0x0001244057209836 */ /* 0x000fc40000000000 */
[--C-:B------:R-:W-:Y:S01]  /*3950*/  FFMA.FTZ R16, R16, UR18, -R81.reuse ;  /* 0x0000001210107c23 */ /* 0x100fe20008010851 */
[----:B------:R-:W-:Y:S01]  /*3960*/  FADD.FTZ R46, R35, R46 ;  /* 0x0000002e232e7221 */ /* 0x000fe20000010000 */
[----:B------:R-:W-:Y:S01]  /*3970*/  FFMA.FTZ R34, R34, UR18, -R81 ;  /* 0x0000001222227c23 */ /* 0x000fe20008010851 */
[----:B------:R-:W2:Y:S01]  /*3980*/  MUFU.EX2 R83, R83 ;  /* 0x0000005300537308 */ /* 0x000ea20000000800 */
[----:B0-----:R-:W-:Y:S01]  /*3990*/  FADD.FTZ R45, R4, R5 ;  /* 0x00000005042d7221 */ /* 0x001fe20000010000 */
[----:B------:R-:W-:Y:S01]  /*39a0*/  FADD.FTZ R87, R21, R46 ;  /* 0x0000002e15577221 */ /* 0x000fe20000010000 */
[----:B------:R-:W-:Y:S01]  /*39b0*/  @!P1 PRMT R32, RZ, 0x654, R32 ;  /* 0x00000654ff209816 */ /* 0x000fe20000000020 */
[--C-:B------:R-:W-:Y:S01]  /*39c0*/  FFMA.FTZ R47, R47, UR18, -R81.reuse ;  /* 0x000000122f2f7c23 */ /* 0x100fe20008010851 */
[----:B------:R-:W-:Y:S01]  /*39d0*/  FFMA.FTZ R26, R26, UR18, -R81 ;  /* 0x000000121a1a7c23 */ /* 0x000fe20008010851 */
[----:B------:R-:W-:Y:S01]  /*39e0*/  FADD.FTZ R87, R22, R87 ;  /* 0x0000005716577221 */ /* 0x000fe20000010000 */
[----:B------:R0:W-:Y:S01]  /*39f0*/  @!P1 SYNCS.ARRIVE.TRANS64.RED.A1T0 RZ, [R32+URZ], RZ ;  /* 0x000000ff20ff99a7 */ /* 0x0001e2000810043f */
[----:B------:R-:W3:Y:S01]  /*3a00*/  MUFU.EX2 R6, R6 ;  /* 0x0000000600067308 */ /* 0x000ee20000000800 */
        /* <DEDUP_REMOVED lines=8> */
[C---:B--2---:R-:W-:Y:S01]  /*3a90*/  FADD.FTZ R45, R83.reuse, R92 ;  /* 0x0000005c532d7221 */ /* 0x044fe20000010000 */
[--C-:B------:R-:W-:Y:S01]  /*3aa0*/  FFMA.FTZ R88, R88, UR18, -R81.reuse ;  /* 0x0000001258587c23 */ /* 0x100fe20008010851 */
[--C-:B------:R-:W-:Y:S01]  /*3ab0*/  FFMA.FTZ R90, R90, UR18, -R81.reuse ;  /* 0x000000125a5a7c23 */ /* 0x100fe20008010851 */
[----:B------:R-:W-:Y:S01]  /*3ac0*/  F2FP.SATFINITE.E4M3.F32.PACK_AB_MERGE_C R80, R83, R80, RZ ;  /* 0x000000505350723e */ /* 0x000fe200048070ff */
[--C-:B------:R-:W-:Y:S01]  /*3ad0*/  FFMA.FTZ R84, R84, UR18, -R81.reuse ;  /* 0x0000001254547c23 */ /* 0x100fe20008010851 */
[----:B------:R-:W-:Y:S01]  /*3ae0*/  FFMA.FTZ R86, R86, UR18, -R81 ;  /* 0x0000001256567c23 */ /* 0x000fe20008010851 */
[----:B------:R-:W-:Y:S01]  /*3af0*/  F2FP.SATFINITE.E4M3.F32.PACK_AB_MERGE_C R138, R52, R51, R138 ;  /* 0x00000033348a723e */ /* 0x000fe2000480708a */
[----:B------:R-:W2:Y:S01]  /*3b00*/  MUFU.EX2 R10, R10 ;  /* 0x0000000a000a7308 */ /* 0x000ea20000000800 */
[----:B---3--:R-:W-:Y:S01]  /*3b10*/  FADD.FTZ R46, R6, R45 ;  /* 0x0000002d062e7221 */ /* 0x008fe20000010000 */
[----:B------:R-:W-:-:S06]  /*3b20*/  F2FP.SATFINITE.E4M3.F32.PACK_AB_MERGE_C R153, R5, R4, R80 ;  /* 0x000000040599723e */ /* 0x000fcc0004807050 */
[----:B------:R-:W3:Y:S01]  /*3b30*/  MUFU.EX2 R85, R85 ;  /* 0x0000005500557308 */ /* 0x000ee20000000800 */
[----:B-1----:R-:W-:Y:S01]  /*3b40*/  FADD.FTZ R45, R7, R46 ;  /* 0x0000002e072d7221 */ /* 0x002fe20000010000 */
[----:B------:R-:W-:-:S04]  /*3b50*/  FADD.FTZ R46, R24, R87 ;  /* 0x00000057182e7221 */ /* 0x000fc80000010000 */
[----:B------:R-:W-:Y:S01]  /*3b60*/  FADD.FTZ R87, R39, R46 ;  /* 0x0000002e27577221 */ /* 0x000fe20000010000 */
[----:B------:R-:W-:Y:S01]  /*3b70*/  FFMA.FTZ R46, R37, UR18, -R81 ;  /* 0x00000012252e7c23 */ /* 0x000fe20008010851 */
[----:B------:R-:W1:Y:S01]  /*3b80*/  MUFU.EX2 R8, R8 ;  /* 0x0000000800087308 */ /* 0x000e620000000800 */
[----:B--2---:R-:W-:Y:S01]  /*3b90*/  FADD.FTZ R92, R10, R45 ;  /* 0x0000002d0a5c7221 */ /* 0x004fe20000010000 */
[--C-:B------:R-:W-:Y:S01]  /*3ba0*/  FFMA.FTZ R45, R33, UR18, -R81.reuse ;  /* 0x00000012212d7c23 */ /* 0x100fe20008010851 */
[--C-:B------:R-:W-:Y:S01]  /*3bb0*/  FFMA.FTZ R33, R36, UR18, -R81.reuse ;  /* 0x0000001224217c23 */ /* 0x100fe20008010851 */
[----:B------:R-:W-:-:S04]  /*3bc0*/  FFMA.FTZ R81, R82, UR18, -R81 ;  /* 0x0000001252517c23 */ /* 0x000fc80008010851 */
[----:B------:R-:W2:Y:S01]  /*3bd0*/  MUFU.EX2 R9, R9 ;  /* 0x0000000900097308 */ /* 0x000ea20000000800 */
[C---:B---3--:R-:W-:Y:S01]  /*3be0*/  FADD.FTZ R89, R85.reuse, R92 ;  /* 0x0000005c55597221 */ /* 0x048fe20000010000 */
[----:B------:R-:W-:Y:S01]  /*3bf0*/  FADD.FTZ R92, R38, R87 ;  /* 0x00000057265c7221 */ /* 0x000fe20000010000 */
[----:B------:R-:W-:Y:S01]  /*3c00*/  F2FP.SATFINITE.E4M3.F32.PACK_AB_MERGE_C R85, R85, R10, RZ ;  /* 0x0000000a5555723e */ /* 0x000fe200048070ff */
[----:B------:R-:W-:Y:S02]  /*3c10*/  IMAD.MOV.U32 R38, RZ, RZ, R25 ;  /* 0x000000ffff267224 */ /* 0x000fe400078e0019 */
[----:B------:R-:W-:Y:S01]  /*3c20*/  FADD.FTZ R87, R43, R92 ;  /* 0x0000005c2b577221 */ /* 0x000fe20000010000 */
[----:B------:R-:W-:Y:S01]  /*3c30*/  F2FP.SATFINITE.E4M3.F32.PACK_AB_MERGE_C R155, R7, R6, R85 ;  /* 0x00000006079b723e */ /* 0x000fe20004807055 */
[----:B------:R-:W3:Y:S01]  /*3c40*/  MUFU.EX2 R13, R13 ;  /* 0x0000000d000d7308 */ /* 0x000ee20000000800 */
[----:B------:R-:W-:Y:S02]  /*3c50*/  IMAD.MOV.U32 R43, RZ, RZ, R25 ;  /* 0x000000ffff2b7224 */ /* 0x000fe400078e0019 */
[----:B------:R-:W-:Y:S01]  /*3c60*/  FADD.FTZ R92, R42, R87 ;  /* 0x000000572a5c7221 */ /* 0x000fe20000010000 */
[----:B------:R-:W-:-:S03]  /*3c70*/  IMAD.MOV.U32 R42, RZ, RZ, R25 ;  /* 0x000000ffff2a7224 */ /* 0x000fc600078e0019 */
[----:B------:R-:W-:Y:S01]  /*3c80*/  FADD.FTZ R92, R53, R92 ;  /* 0x0000005c355c7221 */ /* 0x000fe20000010000 */
[----:B------:R-:W-:Y:S01]  /*3c90*/  IMAD.MOV.U32 R53, RZ, RZ, R25 ;  /* 0x000000ffff357224 */ /* 0x000fe200078e0019 */
[----:B------:R-:W4:Y:S08]  /*3ca0*/  MUFU.EX2 R16, R16 ;  /* 0x0000001000107308 */ /* 0x000f300000000800 */
[----:B------:R-:W5:Y:S08]  /*3cb0*/  MUFU.EX2 R11, R11 ;  /* 0x0000000b000b7308 */ /* 0x000f700000000800 */
[----:B0-----:R1:W-:Y:S08]  /*3cc0*/  MUFU.EX2 R32, R34 ;  /* 0x0000002200207308 */ /* 0x0013f00000000800 */
[----:B------:R-:W0:Y:S01]  /*3cd0*/  MUFU.EX2 R12, R12 ;  /* 0x0000000c000c7308 */ /* 0x000e220000000800 */
[----:B-1----:R-:W-:-:S04]  /*3ce0*/  FADD.FTZ R34, R8, R89 ;  /* 0x0000005908227221 */ /* 0x002fc80000010000 */
[----:B--2---:R-:W-:-:S03]  /*3cf0*/  FADD.FTZ R34, R9, R34 ;  /* 0x0000002209227221 */ /* 0x004fc60000010000 */
[----:B------:R-:W1:Y:S08]  /*3d00*/  MUFU.EX2 R17, R17 ;  /* 0x0000001100117308 */ /* 0x000e700000000800 */
[----:B------:R3:W-:Y:S08]  /*3d10*/  MUFU.EX2 R36, R47 ;  /* 0x0000002f00247308 */ /* 0x0007f00000000800 */
[----:B------:R-:W2:Y:S01]  /*3d20*/  MUFU.EX2 R26, R26 ;  /* 0x0000001a001a7308 */ /* 0x000ea20000000800 */
[----:B---3--:R-:W-:-:S04]  /*3d30*/  FADD.FTZ R47, R13, R34 ;  /* 0x000000220d2f7221 */ /* 0x008fc80000010000 */
[C---:B----4-:R-:W-:Y:S01]  /*3d40*/  FADD.FTZ R34, R16.reuse, R47 ;  /* 0x0000002f10227221 */ /* 0x050fe20000010000 */
[----:B------:R-:W-:Y:S01]  /*3d50*/  FADD.FTZ R47, R51, R92 ;  /* 0x0000005c332f7221 */ /* 0x000fe20000010000 */
[----:B------:R-:W-:Y:S01]  /*3d60*/  F2FP.SATFINITE.E4M3.F32.PACK_AB_MERGE_C R16, R16, R13, RZ ;  /* 0x0000000d1010723e */ /* 0x000fe200048070ff */
[----:B------:R-:W3:Y:S01]  /*3d70*/  MUFU.EX2 R15, R15 ;  /* 0x0000000f000f7308 */ /* 0x000ee20000000800 */
[----:B------:R-:W-:Y:S02]  /*3d80*/  IMAD.MOV.U32 R51, RZ, RZ, R25 ;  /* 0x000000ffff337224 */ /* 0x000fe400078e0019 */
[----:B------:R-:W-:Y:S01]  /*3d90*/  FADD.FTZ R47, R52, R47 ;  /* 0x0000002f342f7221 */ /* 0x000fe20000010000 */
[----:B------:R-:W-:Y:S01]  /*3da0*/  F2FP.SATFINITE.E4M3.F32.PACK_AB_MERGE_C R137, R9, R8, R16 ;  /* 0x000000080989723e */ /* 0x000fe20004807010 */
[----:B------:R-:W-:Y:S02]  /*3db0*/  IMAD.MOV.U32 R52, RZ, RZ, R25 ;  /* 0x000000ffff347224 */ /* 0x000fe400078e0019 */
[----:B------:R-:W-:Y:S01]  /*3dc0*/  FADD.FTZ R94, R54, R47 ;  /* 0x0000002f365e7221 */ /* 0x000fe20000010000 */
[----:B------:R-:W-:Y:S01]  /*3dd0*/  MOV R47, R25 ;  /* 0x00000019002f7202 */ /* 0x000fe20000000f00 */
[----:B------:R5:W-:Y:S01]  /*3de0*/  MUFU.EX2 R37, R45 ;  /* 0x0000002d00257308 */ /* 0x000be20000000800 */
[----:B------:R-:W-:-:S02]  /*3df0*/  IMAD.MOV.U32 R54, RZ, RZ, R25 ;  /* 0x000000ffff367224 */ /* 0x000fc400078e0019 */
[----:B------:R-:W-:-:S04]  /*3e00*/  FADD.FTZ R94, R79, R94 ;  /* 0x0000005e4f5e7221 */ /* 0x000fc80000010000 */
[----:B------:R-:W-:Y:S01]  /*3e10*/  FADD.FTZ R35, R55, R94 ;  /* 0x0000005e37237221 */ /* 0x000fe20000010000 */
[----:B------:R-:W4:Y:S01]  /*3e20*/  MUFU.EX2 R18, R18 ;  /* 0x0000001200127308 */ /* 0x000f220000000800 */
[----:B-----5:R-:W-:-:S04]  /*3e30*/  FADD.FTZ R45, R11, R34 ;  /* 0x000000220b2d7221 */ /* 0x020fc80000010000 */
[----:B0-----:R-:W-:-:S03]  /*3e40*/  FADD.FTZ R92, R12, R45 ;  /* 0x0000002d0c5c7221 */ /* 0x001fc60000010000 */
[----:B------:R-:W0:Y:S01]  /*3e50*/  MUFU.EX2 R27, R27 ;  /* 0x0000001b001b7308 */ /* 0x000e220000000800 */
[----:B-1----:R-:W-:-:S04]  /*3e60*/  FADD.FTZ R45, R17, R92 ;  /* 0x0000005c112d7221 */ /* 0x002fc80000010000 */
[----:B--2---:R-:W-:Y:S01]  /*3e70*/  FADD.FTZ R20, R26, R45 ;  /* 0x0000002d1a147221 */ /* 0x004fe20000010000 */
[----:B------:R-:W-:Y:S01]  /*3e80*/  FADD.FTZ R45, R56, R35 ;  /* 0x00000023382d7221 */ /* 0x000fe20000010000 */
[----:B------:R-:W-:Y:S01]  /*3e90*/  F2FP.SATFINITE.E4M3.F32.PACK_AB_MERGE_C R26, R26, R17, RZ ;  /* 0x000000111a1a723e */ /* 0x000fe200048070ff */
[----:B------:R-:W1:Y:S01]  /*3ea0*/  MUFU.EX2 R44, R44 ;  /* 0x0000002c002c7308 */ /* 0x000e620000000800 */
[----:B---3--:R-:W-:Y:S01]  /*3eb0*/  FADD.FTZ R39, R15, R20 ;  /* 0x000000140f277221 */ /* 0x008fe20000010000 */
[----:B------:R-:W-:Y:S01]  /*3ec0*/  FADD.FTZ R24, R60, R45 ;  /* 0x0000002d3c187221 */ /* 0x000fe20000010000 */
[C---:B------:R-:W-:Y:S01]  /*3ed0*/  F2FP.SATFINITE.E4M3.F32.PACK_AB_MERGE_C R60, R63.reuse, R60, RZ ;  /* 0x0000003c3f3c723e */ /* 0x040fe200048070ff */
[----:B------:R-:W-:Y:S02]  /*3ee0*/  IMAD.MOV.U32 R45, RZ, RZ, R25 ;  /* 0x000000ffff2d7224 */ /* 0x000fe400078e0019 */
[----:B----4-:R-:W-:Y:S01]  /*3ef0*/  FADD.FTZ R20, R18, R39 ;  /* 0x0000002712147221 */ /* 0x010fe20000010000 */
[----:B------:R-:W-:Y:S01]  /*3f00*/  FADD.FTZ R24, R63, R24 ;  /* 0x000000183f187221 */ /* 0x000fe20000010000 */
[----:B------:R-:W-:Y:S01]  /*3f10*/  F2FP.SATFINITE.E4M3.F32.PACK_AB_MERGE_C R140, R56, R55, R60 ;  /* 0x00000037388c723e */ /* 0x000fe2000480703c */
[----:B------:R-:W2:Y:S01]  /*3f20*/  MUFU.EX2 R23, R23 ;  /* 0x0000001700177308 */ /* 0x000ea20000000800 */
[----:B0-----:R-:W-:Y:S01]  /*3f30*/  FADD.FTZ R39, R27, R20 ;  /* 0x000000141b277221 */ /* 0x001fe20000010000 */
[----:B------:R-:W-:Y:S01]  /*3f40*/  F2FP.SATFINITE.E4M3.F32.PACK_AB_MERGE_C R139, R12, R11, R26 ;  /* 0x0000000b0c8b723e */ /* 0x000fe2000480701a */
[----:B------:R-:W-:-:S02]  /*3f50*/  IMAD.MOV.U32 R26, RZ, RZ, R25 ;  /* 0x000000ffff1a7224 */ /* 0x000fc400078e0019 */
[----:B------:R-:W-:-:S03]  /*3f60*/  IMAD.MOV.U32 R55, RZ, RZ, R25 ;  /* 0x000000ffff377224 */ /* 0x000fc600078e0019 */
[----:B------:R-:W0:Y:S01]  /*3f70*/  MUFU.EX2 R64, R64 ;  /* 0x0000004000407308 */ /* 0x000e220000000800 */
[C---:B-1----:R-:W-:Y:S01]  /*3f80*/  FADD.FTZ R10, R44.reuse, R39 ;  /* 0x000000272c0a7221 */ /* 0x042fe20000010000 */
[----:B------:R-:W-:Y:S01]  /*3f90*/  FADD.FTZ R39, R61, R24 ;  /* 0x000000183d277221 */ /* 0x000fe20000010000 */
[----:B------:R-:W-:Y:S01]  /*3fa0*/  F2FP.SATFINITE.E4M3.F32.PACK_AB_MERGE_C R27, R44, R27, RZ ;  /* 0x0000001b2c1b723e */ /* 0x000fe200048070ff */
[--C-:B------:R-:W-:Y:S02]  /*3fb0*/  IMAD.MOV.U32 R24, RZ, RZ, R25.reuse ;  /* 0x000000ffff187224 */ /* 0x100fe400078e0019 */
[----:B------:R-:W-:Y:S01]  /*3fc0*/  IMAD.MOV.U32 R44, RZ, RZ, R25 ;  /* 0x000000ffff2c7224 */ /* 0x000fe200078e0019 */
[----:B------:R-:W-:Y:S01]  /*3fd0*/  F2FP.SATFINITE.E4M3.F32.PACK_AB_MERGE_C R141, R18, R15, R27 ;  /* 0x0000000f128d723e */ /* 0x000fe2000480701b */
[----:B------:R-:W1:Y:S01]  /*3fe0*/  MUFU.EX2 R28, R28 ;  /* 0x0000001c001c7308 */ /* 0x000e620000000800 */
[----:B--2---:R-:W-:Y:S01]  /*3ff0*/  FADD.FTZ R13, R23, R10 ;  /* 0x0000000a170d7221 */ /* 0x004fe20000010000 */
[----:B------:R-:W-:-:S06]  /*4000*/  MOV R27, R25 ;  /* 0x00000019001b7202 */ /* 0x000fcc0000000f00 */
[----:B------:R-:W2:Y:S01]  /*4010*/  MUFU.EX2 R65, R65 ;  /* 0x0000004100417308 */ /* 0x000ea20000000800 */
[----:B0-----:R-:W-:Y:S01]  /*4020*/  FADD.FTZ R10, R64, R39 ;  /* 0x00000027400a7221 */ /* 0x001fe20000010000 */
[----:B------:R-:W-:-:S06]  /*4030*/  IMAD.MOV.U32 R39, RZ, RZ, R25 ;  /* 0x000000ffff277224 */ /* 0x000fcc00078e0019 */
[----:B------:R-:W0:Y:S01]  /*4040*/  MUFU.EX2 R30, R30 ;  /* 0x0000001e001e7308 */ /* 0x000e220000000800 */
[----:B-1----:R-:W-:-:S07]  /*4050*/  FADD.FTZ R13, R28, R13 ;  /* 0x0000000d1c0d7221 */ /* 0x002fce0000010000 */
[----:B------:R-:W1:Y:S01]  /*4060*/  MUFU.EX2 R31, R31 ;  /* 0x0000001f001f7308 */ /* 0x000e620000000800 */
[----:B--2---:R-:W-:Y:S01]  /*4070*/  FADD.FTZ R17, R65, R10 ;  /* 0x0000000a41117221 */ /* 0x004fe20000010000 */
[----:B------:R-:W-:-:S03]  /*4080*/  F2FP.SATFINITE.E4M3.F32.PACK_AB_MERGE_C R65, R68, R65, RZ ;  /* 0x000000414441723e */ /* 0x000fc600048070ff */
[----:B------:R-:W-:Y:S01]  /*4090*/  FADD.FTZ R68, R68, R17 ;  /* 0x0000001144447221 */ /* 0x000fe20000010000 */
[----:B------:R-:W-:Y:S02]  /*40a0*/  F2FP.SATFINITE.E4M3.F32.PACK_AB_MERGE_C R142, R64, R61, R65 ;  /* 0x0000003d408e723e */ /* 0x000fe40004807041 */
[----:B------:R-:W2:Y:S01]  /*40b0*/  MUFU.EX2 R29, R29 ;  /* 0x0000001d001d7308 */ /* 0x000ea20000000800 */
[----:B0-----:R-:W-:Y:S01]  /*40c0*/  FADD.FTZ R10, R30, R13 ;  /* 0x0000000d1e0a7221 */ /* 0x001fe20000010000 */
[----:B------:R-:W-:-:S06]  /*40d0*/  FADD.FTZ R13, R69, R68 ;  /* 0x00000044450d7221 */ /* 0x000fcc0000010000 */
[----:B------:R-:W0:Y:S01]  /*40e0*/  MUFU.EX2 R57, R57 ;  /* 0x0000003900397308 */ /* 0x000e220000000800 */
[C---:B-1----:R-:W-:Y:S01]  /*40f0*/  FADD.FTZ R10, R31.reuse, R10 ;  /* 0x0000000a1f0a7221 */ /* 0x042fe20000010000 */
[----:B------:R-:W-:Y:S01]  /*4100*/  F2FP.SATFINITE.E4M3.F32.PACK_AB_MERGE_C R30, R31, R30, RZ ;  /* 0x0000001e1f1e723e */ /* 0x000fe200048070ff */
[----:B------:R-:W-:-:S03]  /*4110*/  IMAD.MOV.U32 R31, RZ, RZ, R25 ;  /* 0x000000ffff1f7224 */ /* 0x000fc600078e0019 */
[----:B------:R-:W-:Y:S01]  /*4120*/  F2FP.SATFINITE.E4M3.F32.PACK_AB_MERGE_C R143, R28, R23, R30 ;  /* 0x000000171c8f723e */ /* 0x000fe2000480701e */
[----:B------:R-:W-:Y:S01]  /*4130*/  IMAD.MOV.U32 R28, RZ, RZ, R25 ;  /* 0x000000ffff1c7224 */ /* 0x000fe200078e0019 */
[----:B------:R-:W1:Y:S01]  /*4140*/  MUFU.EX2 R58, R58 ;  /* 0x0000003a003a7308 */ /* 0x000e620000000800 */
[----:B--2---:R-:W-:Y:S01]  /*4150*/  FADD.FTZ R17, R29, R10 ;  /* 0x0000000a1d117221 */ /* 0x004fe20000010000 */
[----:B------:R-:W-:Y:S01]  /*4160*/  FADD.FTZ R10, R78, R13 ;  /* 0x0000000d4e0a7221 */ /* 0x000fe20000010000 */
[----:B------:R-:W-:Y:S02]  /*4170*/  MOV R30, R25 ;  /* 0x00000019001e7202 */ /* 0x000fe40000000f00 */
[----:B------:R-:W-:-:S03]  /*4180*/  FADD.FTZ R17, R32, R17 ;  /* 0x0000001120117221 */ /* 0x000fc60000010000 */
[----:B------:R-:W2:Y:S01]  /*4190*/  MUFU.EX2 R59, R59 ;  /* 0x0000003b003b7308 */ /* 0x000ea20000000800 */
[----:B0-----:R-:W-:Y:S01]  /*41a0*/  FADD.FTZ R13, R57, R10 ;  /* 0x0000000a390d7221 */ /* 0x001fe20000010000 */
[----:B------:R-:W-:Y:S01]  /*41b0*/  FADD.FTZ R10, R36, R17 ;  /* 0x00000011240a7221 */ /* 0x000fe20000010000 */
[----:B------:R-:W-:-:S03]  /*41c0*/  F2FP.SATFINITE.E4M3.F32.PACK_AB_MERGE_C R36, R37, R36, RZ ;  /* 0x000000242524723e */ /* 0x000fc600048070ff */
[----:B------:R-:W-:Y:S01]  /*41d0*/  FADD.FTZ R10, R37, R10 ;  /* 0x0000000a250a7221 */ /* 0x000fe20000010000 */
[----:B------:R-:W-:Y:S01]  /*41e0*/  F2FP.SATFINITE.E4M3.F32.PACK_AB_MERGE_C R145, R32, R29, R36 ;  /* 0x0000001d2091723e */ /* 0x000fe20004807024 */
[----:B------:R-:W0:Y:S01]  /*41f0*/  MUFU.EX2 R33, R33 ;  /* 0x0000002100217308 */ /* 0x000e220000000800 */
[C---:B-1----:R-:W-:Y:S01]  /*4200*/  F2FP.SATFINITE.E4M3.F32.PACK_AB_MERGE_C R57, R58.reuse, R57, RZ ;  /* 0x000000393a39723e */ /* 0x042fe200048070ff */
[----:B------:R-:W-:Y:S01]  /*4210*/  FADD.FTZ R58, R58, R13 ;  /* 0x0000000d3a3a7221 */ /* 0x000fe20000010000 */
[--C-:B------:R-:W-:Y:S01]  /*4220*/  IMAD.MOV.U32 R29, RZ, RZ, R25.reuse ;  /* 0x000000ffff1d7224 */ /* 0x100fe200078e0019 */
[----:B------:R-:W-:Y:S01]  /*4230*/  MOV R37, R25 ;  /* 0x0000001900257202 */ /* 0x000fe20000000f00 */
[----:B------:R-:W-:Y:S01]  /*4240*/  IMAD.MOV.U32 R32, RZ, RZ, R25 ;  /* 0x000000ffff207224 */ /* 0x000fe200078e0019 */
[----:B------:R-:W-:Y:S01]  /*4250*/  F2FP.SATFINITE.E4M3.F32.PACK_AB_MERGE_C R144, R78, R69, R57 ;  /* 0x000000454e90723e */ /* 0x000fe20004807039 */
[----:B------:R-:W-:Y:S01]  /*4260*/  IMAD.MOV.U32 R36, RZ, RZ, R25 ;  /* 0x000000ffff247224 */ /* 0x000fe200078e0019 */
[----:B------:R-:W1:Y:S01]  /*4270*/  MUFU.EX2 R62, R62 ;  /* 0x0000003e003e7308 */ /* 0x000e620000000800 */
[----:B--2---:R-:W-:-:S07]  /*4280*/  FADD.FTZ R13, R59, R58 ;  /* 0x0000003a3b0d7221 */ /* 0x004fce0000010000 */
[----:B------:R-:W-:Y:S01]  /*4290*/  MUFU.EX2 R66, R66 ;  /* 0x0000004200427308 */ /* 0x000fe20000000800 */
[----:B0-----:R-:W-:-:S07]  /*42a0*/  FADD.FTZ R17, R33, R10 ;  /* 0x0000000a21117221 */ /* 0x001fce0000010000 */
[----:B------:R-:W0:Y:S01]  /*42b0*/  MUFU.EX2 R67, R67 ;  /* 0x0000004300437308 */ /* 0x000e220000000800 */
[----:B-1----:R-:W-:-:S07]  /*42c0*/  FADD.FTZ R19, R62, R13 ;  /* 0x0000000d3e137221 */ /* 0x002fce0000010000 */
[----:B------:R1:W2:Y:S08]  /*42d0*/  MUFU.EX2 R34, R46 ;  /* 0x0000002e00227308 */ /* 0x0002b00000000800 */
[----:B------:R-:W3:Y:S01]  /*42e0*/  MUFU.EX2 R40, R40 ;  /* 0x0000002800287308 */ /* 0x000ee20000000800 */
[----:B0-----:R-:W-:Y:S01]  /*42f0*/  F2FP.SATFINITE.E4M3.F32.PACK_AB_MERGE_C R10, R67, R66, RZ ;  /* 0x00000042430a723e */ /* 0x001fe200048070ff */
[----:B------:R-:W-:Y:S01]  /*4300*/  FADD.FTZ R66, R66, R19 ;  /* 0x0000001342427221 */ /* 0x000fe20000010000 */
[----:B-1----:R-:W-:-:S02]  /*4310*/  IMAD.MOV.U32 R46, RZ, RZ, R25 ;  /* 0x000000ffff2e7224 */ /* 0x002fc400078e0019 */
[----:B------:R-:W-:Y:S01]  /*4320*/  F2FP.SATFINITE.E4M3.F32.PACK_AB_MERGE_C R146, R62, R59, R10 ;  /* 0x0000003b3e92723e */ /* 0x000fe2000480700a */
[----:B------:R-:W-:Y:S02]  /*4330*/  FADD.FTZ R67, R67, R66 ;  /* 0x0000004243437221 */ /* 0x000fe40000010000 */
[----:B------:R0:W1:Y:S01]  /*4340*/  MUFU.EX2 R35, R50 ;  /* 0x0000003200237308 */ /* 0x0000620000000800 */
[----:B--2---:R-:W-:-:S07]  /*4350*/  FADD.FTZ R17, R34, R17 ;  /* 0x0000001122117221 */ /* 0x004fce0000010000 */
[----:B------:R-:W-:Y:S01]  /*4360*/  MUFU.EX2 R72, R72 ;  /* 0x0000004800487308 */ /* 0x000fe20000000800 */
[----:B---3--:R-:W-:Y:S01]  /*4370*/  FADD.FTZ R10, R40, R17 ;  /* 0x00000011280a7221 */ /* 0x008fe20000010000 */
[----:B0-----:R-:W-:-:S06]  /*4380*/  MOV R50, R25 ;  /* 0x0000001900327202 */ /* 0x001fcc0000000f00 */
[----:B------:R-:W0:Y:S01]  /*4390*/  MUFU.EX2 R73, R73 ;  /* 0x0000004900497308 */ /* 0x000e220000000800 */
[C---:B-1----:R-:W-:Y:S01]  /*43a0*/  FADD.FTZ R10, R35.reuse, R10 ;  /* 0x0000000a230a7221 */ /* 0x042fe20000010000 */
[----:B------:R-:W-:Y:S01]  /*43b0*/  F2FP.SATFINITE.E4M3.F32.PACK_AB_MERGE_C R40, R35, R40, RZ ;  /* 0x000000282328723e */ /* 0x000fe200048070ff */
[----:B------:R-:W-:-:S03]  /*43c0*/  IMAD.MOV.U32 R35, RZ, RZ, R25 ;  /* 0x000000ffff237224 */ /* 0x000fc600078e0019 */
[----:B------:R-:W-:Y:S01]  /*43d0*/  F2FP.SATFINITE.E4M3.F32.PACK_AB_MERGE_C R147, R34, R33, R40 ;  /* 0x000000212293723e */ /* 0x000fe20004807028 */
[--C-:B------:R-:W-:Y:S01]  /*43e0*/  IMAD.MOV.U32 R33, RZ, RZ, R25.reuse ;  /* 0x000000ffff217224 */ /* 0x100fe200078e0019 */
[----:B------:R-:W1:Y:S01]  /*43f0*/  MUFU.EX2 R70, R70 ;  /* 0x0000004600467308 */ /* 0x000e620000000800 */
[----:B------:R-:W-:Y:S01]  /*4400*/  IMAD.MOV.U32 R34, RZ, RZ, R25 ;  /* 0x000000ffff227224 */ /* 0x000fe200078e0019 */
[----:B------:R-:W-:-:S06]  /*4410*/  MOV R40, R25 ;  /* 0x0000001900287202 */ /* 0x000fcc0000000f00 */
        /* <DEDUP_REMOVED lines=11> */
[----:B-1----:R-:W-:Y:S01]  /*44d0*/  FADD.FTZ R4, R48, R5 ;  /* 0x0000000530047221 */ /* 0x002fe20000010000 */
[----:B------:R-:W-:-:S06]  /*44e0*/  FADD.FTZ R73, R73, R72 ;  /* 0x0000004849497221 */ /* 0x000fcc0000010000 */
[----:B------:R-:W-:Y:S01]  /*44f0*/  MUFU.EX2 R76, R76 ;  /* 0x0000004c004c7308 */ /* 0x000fe20000000800 */
[----:B--2---:R-:W-:-:S07]  /*4500*/  FADD.FTZ R5, R49, R4 ;  /* 0x0000000431057221 */ /* 0x004fce0000010000 */
[----:B------:R-:W1:Y:S01]  /*4510*/  MUFU.EX2 R77, R77 ;  /* 0x0000004d004d7308 */ /* 0x000e620000000800 */
[C---:B0-----:R-:W-:Y:S01]  /*4520*/  FADD.FTZ R5, R88.reuse, R5 ;  /* 0x0000000558057221 */ /* 0x041fe20000010000 */
[----:B------:R-:W-:-:S04]  /*4530*/  F2FP.SATFINITE.E4M3.F32.PACK_AB_MERGE_C R49, R88, R49, RZ ;  /* 0x000000315831723e */ /* 0x000fc800048070ff */
[----:B------:R-:W-:Y:S01]  /*4540*/  F2FP.SATFINITE.E4M3.F32.PACK_AB_MERGE_C R149, R48, R41, R49 ;  /* 0x000000293095723e */ /* 0x000fe20004807031 */
[--C-:B------:R-:W-:Y:S01]  /*4550*/  IMAD.MOV.U32 R41, RZ, RZ, R25.reuse ;  /* 0x000000ffff297224 */ /* 0x100fe200078e0019 */
[----:B------:R-:W0:Y:S01]  /*4560*/  MUFU.EX2 R74, R74 ;  /* 0x0000004a004a7308 */ /* 0x000e220000000800 */
[--C-:B------:R-:W-:Y:S02]  /*4570*/  IMAD.MOV.U32 R49, RZ, RZ, R25.reuse ;  /* 0x000000ffff317224 */ /* 0x100fe400078e0019 */
[----:B------:R-:W-:-:S05]  /*4580*/  IMAD.MOV.U32 R48, RZ, RZ, R25 ;  /* 0x000000ffff307224 */ /* 0x000fca00078e0019 */
        /* <DEDUP_REMOVED lines=8> */
[----:B------:R-:W-:-:S04]  /*4610*/  FADD.FTZ R75, R75, R4 ;  /* 0x000000044b4b7221 */ /* 0x000fc80000010000 */
[----:B------:R-:W-:Y:S02]  /*4620*/  FADD.FTZ R76, R76, R75 ;  /* 0x0000004b4c4c7221 */ /* 0x000fe40000010000 */
[----:B------:R-:W1:Y:S01]  /*4630*/  MUFU.EX2 R81, R81 ;  /* 0x0000005100517308 */ /* 0x000e620000000800 */
[----:B0-----:R-:W-:Y:S01]  /*4640*/  FADD.FTZ R5, R13, R6 ;  /* 0x000000060d057221 */ /* 0x001fe20000010000 */
[----:B------:R-:W-:-:S03]  /*4650*/  FADD.FTZ R7, R77, R76 ;  /* 0x0000004c4d077221 */ /* 0x000fc60000010000 */
[----:B--2---:R-:W-:Y:S01]  /*4660*/  FADD.FTZ R6, R86, R5 ;  /* 0x0000000556067221 */ /* 0x004fe20000010000 */
[----:B-1----:R-:W-:-:S03]  /*4670*/  F2FP.SATFINITE.E4M3.F32.PACK_AB_MERGE_C R4, R81, R86, RZ ;  /* 0x000000565104723e */ /* 0x002fc600048070ff */
[----:B------:R-:W-:Y:S01]  /*4680*/  FADD.FTZ R6, R81, R6 ;  /* 0x0000000651067221 */ /* 0x000fe20000010000 */
[----:B------:R-:W-:Y:S01]  /*4690*/  F2FP.SATFINITE.E4M3.F32.PACK_AB_MERGE_C R151, R13, R90, R4 ;  /* 0x0000005a0d97723e */ /* 0x000fe20004807004 */
[----:B------:R-:W-:Y:S06]  /*46a0*/  @!P2 BRA `(.L_x_11172) ;  /* 0x0000002c0068a947 */ /* 0x000fec0003800000 */
        /* <DEDUP_REMOVED lines=18> */
[----:B------:R-:W-:Y:S01]  /*47d0*/  UMOV UR5, URZ ;  /* 0x0000003f00057c82 */ /* 0x000fe20008000000 */
[----:B------:R-:W-:Y:S01]  /*47e0*/  UMOV UR6, URZ ;  /* 0x0000003f00067c82 */ /* 0x000fe20008000000 */
[----:B------:R-:W-:-:S05]  /*47f0*/  ULDC UR18, c[0x0][0x988] ;  /* 0x0002620000127ab9 */ /* 0x000fca0000000800 */
.L_x_11182:
[----:B------:R-:W-:-:S04]  /*4800*/  UISETP.NE.AND UP0, UPT, UR6, 0x1, UPT ;  /* 0x000000010600788c */ /* 0x000fc8000bf05270 */
[----:B------:R-:W-:-:S04]  /*4810*/  USEL UR4, URZ, 0x1, UP0 ;  /* 0x000000013f047887 */ /* 0x000fc80008000000 */
[----:B------:R-:W-:Y:S01]  /*4820*/  ULOP3.LUT UR4, UR5, UR4, URZ, 0x3c, !UPT ;  /* 0x0000000405047292 */ /* 0x000fe2000f8e3c3f */
[----:B------:R-:W-:Y:S11]  /*4830*/  @!P0 BRA `(.L_x_11173) ;  /* 0x0000000000048947 */ /* 0x000ff60003800000 */
[----:B------:R-:W-:Y:S01]  /*4840*/  BPT.TRAP 0x1 ;  /* 0x000000040000795c */ /* 0x000fe20000300000 */
.L_x_11173:
        /* <DEDUP_REMOVED lines=10> */
.L_x_11174:
[----:B-1----:R-:W-:Y:S05]  /*48f0*/  @P2 BRA `(.L_x_11175) ;  /* 0x0000000000082947 */ /* 0x002fea0003800000 */
[----:B------:R-:W1:Y:S02]  /*4900*/  SYNCS.PHASECHK.TRANS64.TRYWAIT P2, [UR19+0x12430], R3 ;  /* 0x01243003ff0075a7 */ /* 0x000e640008040153 */
[----:B-1----:R-:W-:Y:S05]  /*4910*/  @!P2 BRA `(.L_x_11176) ;  /* 0x0000007c0048a947 */ /* 0x002fea0003800000 */
.L_x_11175:
[----:B------:R-:W-:Y:S01]  /*4920*/  R2UR UR20, R2 ;  /* 0x00000000021472ca */ /* 0x000fe200000e0000 */
[----:B------:R-:W-:Y:S01]  /*4930*/  WARPGROUP.ARRIVE ;  /* 0x00000000000079c5 */ /* 0x000fe20000000000 */
[----:B------:R-:W-:Y:S01]  /*4940*/  UMOV UR39, 0x80000020 ;  /* 0x8000002000277882 */ /* 0x000fe20000000000 */
[----:B------:R-:W-:Y:S01]  /*4950*/  UMOV UR12, UR36 ;  /* 0x00000024000c7c82 */ /* 0x000fe20008000000 */
[----:B------:R-:W-:Y:S01]  /*4960*/  UMOV UR13, UR37 ;  /* 0x00000025000d7c82 */ /* 0x000fe20008000000 */
[----:B------:R-:W-:-:S08]  /*4970*/  UMOV UR15, 0x80000020 ;  /* 0x80000020000f7882 */ /* 0x000fd00000000000 */
[----:B------:R-:W-:-:S04]  /*4980*/  UIMAD UR20, UR20, 0x280, UR16 ;  /* 0x00000280141478a4 */ /* 0x000fc8000f8e0210 */
[----:B------:R-:W-:Y:S02]  /*4990*/  UIADD3 UR10, UR20, 0x80, URZ ;  /* 0x00000080140a7890 */ /* 0x000fe4000fffe03f */
[----:B------:R-:W-:Y:S02]  /*49a0*/  UIADD3 UR14, UR20, 0x100, URZ ;  /* 0x00000100140e7890 */ /* 0x000fe4000fffe03f */
[----:B------:R-:W-:Y:S01]  /*49b0*/  UMOV UR38, UR20 ;  /* 0x0000001400267c82 */ /* 0x000fe20008000000 */
[----:B------:R-:W-:Y:S01]  /*49c0*/  UIADD3 UR11, UR20, 0x180, URZ ;  /* 0x00000180140b7890 */ /* 0x000fe2000fffe03f */
[----:B------:R-:W-:Y:S01]  /*49d0*/  QGMMA.64x32x32.F32.E4M3.E4M3 R120, gdesc[UR36], RZ, !UPT, gsb0 ;  /* 0x00600000247879f3 */ /* 0x000fe2000c0008ff */
[----:B------:R-:W-:Y:S01]  /*49e0*/  UMOV UR38, UR10 ;  /* 0x0000000a00267c82 */ /* 0x000fe20008000000 */
[----:B------:R-:W-:Y:S01]  /*49f0*/  UMOV UR39, 0x80000020 ;  /* 0x8000002000277882 */ /* 0x000fe20000000000 */
[----:B------:R-:W-:Y:S02]  /*4a00*/  UIADD3 UR10, UR20, 0x200, URZ ;  /* 0x00000200140a7890 */ /* 0x000fe4000fffe03f */
[----:B------:R-:W-:-:S02]  /*4a10*/  UIADD3 UR21, UR20, 0x102, URZ ;  /* 0x0000010214157890 */ /* 0x000fc4000fffe03f */
[----:B------:R-:W-:Y:S01]  /*4a20*/  UIADD3 UR22, UR20, 0x182, URZ ;  /* 0x0000018214167890 */ /* 0x000fe2000fffe03f */
        /* <DEDUP_REMOVED lines=16> */
[----:B------:R-:W-:Y:S01]  /*4b30*/  UMOV UR38, UR10 ;  /* 0x0000000a00267c82 */ /* 0x000fe20008000000 */
[----:B------:R-:W-:Y:S01]  /*4b40*/  UMOV UR39, 0x80000020 ;  /* 0x8000002000277882 */ /* 0x000fe20000000000 */
[----:B------:R-:W-:Y:S02]  /*4b50*/  UIADD3 UR10, UR20, 0x2, URZ ;  /* 0x00000002140a7890 */ /* 0x000fe4000fffe03f */
[----:B------:R-:W-:Y:S01]  /*4b60*/  UIADD3 UR20, UR20, 0x202, URZ ;  /* 0x0000020214147890 */ /* 0x000fe2000fffe03f */
        /* <DEDUP_REMOVED lines=26> */
[----:B------:R-:W-:Y:S05]  /*4d10*/  @!P0 BRA `(.L_x_11177) ;  /* 0x0000000000048947 */ /* 0x000fea0003800000 */
[----:B------:R-:W-:Y:S01]  /*4d20*/  BPT.TRAP 0x1 ;  /* 0x000000040000795c */ /* 0x000fe20000300000 */
.L_x_11177:
[----:B------:R-:W-:Y:S01]  /*4d30*/  ULEA UR12, UR6, UR45, 0x3 ;  /* 0x0000002d060c7291 */ /* 0x000fe2000f8e183f */
[----:B01----:R-:W-:-:S05]  /*4d40*/  IMAD.U32 R3, RZ, RZ, UR5 ;  /* 0x00000005ff037e24 */ /* 0x003fca000f8e00ff */
[----:B------:R-:W-:-:S04]  /*4d50*/  SHF.L.U32 R3, R3, 0x1f, RZ ;  /* 0x0000001f03037819 */ /* 0x000fc800000006ff */
[----:B------:R0:W1:Y:S01]  /*4d60*/  SYNCS.PHASECHK.TRANS64.TRYWAIT P2, [UR12+0x12450], R3 ;  /* 0x01245003ff0075a7 */ /* 0x000062000804014c */
[----:B------:R-:W-:Y:S05]  /*4d70*/  @!P0 BRA `(.L_x_11178) ;  /* 0x0000000000048947 */ /* 0x000fea0003800000 */
[----:B------:R-:W-:Y:S01]  /*4d80*/  BPT.TRAP 0x1 ;  /* 0x000000040000795c */ /* 0x000fe20000300000 */
.L_x_11178:
        /* <DEDUP_REMOVED lines=61> */
[C---:B------:R-:W-:Y:S01]  /*5160*/  FMUL.FTZ R73, R0.reuse, R73 ;  /* 0x0000004900497220 */ /* 0x040fe20000410000 */
[----:B------:R-:W3:Y:S01]  /*5170*/  MUFU.TANH R15, R15 ;  /* 0x0000000f000f7308 */ /* 0x000ee20000002400 */
[----:B----4-:R-:W-:Y:S01]  /*5180*/  FMNMX.FTZ R121, R13, R120, !PT ;  /* 0x000000780d797209 */ /* 0x010fe20007810000 */
[C---:B------:R-:W-:Y:S01]  /*5190*/  FMUL.FTZ R74, R0.reuse, R74 ;  /* 0x0000004a004a7220 */ /* 0x040fe20000410000 */
[C---:B------:R-:W-:Y:S01]  /*51a0*/  FMUL.FTZ R75, R0.reuse, R75 ;  /* 0x0000004b004b7220 */ /* 0x040fe20000410000 */
[C---:B------:R-:W-:Y:S01]  /*51b0*/  FMUL.FTZ R76, R0.reuse, R76 ;  /* 0x0000004c004c7220 */ /* 0x040fe20000410000 */
[C---:B------:R-:W-:Y:S01]  /*51c0*/  FMUL.FTZ R77, R0.reuse, R77 ;  /* 0x0000004d004d7220 */ /* 0x040fe20000410000 */
[C---:B------:R-:W-:Y:S01]  /*51d0*/  FMUL.FTZ R78, R0.reuse, R78 ;  /* 0x0000004e004e7220 */ /* 0x040fe20000410000 */
[----:B------:R-:W-:Y:S01]  /*51e0*/  FMUL.FTZ R79, R0, R79 ;  /* 0x0000004f004f7220 */ /* 0x000fe20000410000 */
[----:B------:R-:W4:Y:S01]  /*51f0*/  MUFU.TANH R16, R16 ;  /* 0x0000001000107308 */ /* 0x000f220000002400 */
        /* <DEDUP_REMOVED lines=166> */
[----:B----4-:R-:W-:Y:S02]  /*5c60*/  FMNMX.FTZ R121, R69, R120, !PT ;  /* 0x0000007845797209 */ /* 0x010fe40007810000 */
[----:B--2---:R-:W-:Y:S01]  /*5c70*/  FMNMX.FTZ R122, R70, R123, !PT ;  /* 0x0000007b467a7209 */ /* 0x004fe20007810000 */
[----:B-1----:R-:W-:Y:S06]  /*5c80*/  @P2 BRA `(.L_x_11179) ;  /* 0x0000000000082947 */ /* 0x002fec0003800000 */
[----:B------:R-:W1:Y:S02]  /*5c90*/  SYNCS.PHASECHK.TRANS64.TRYWAIT P2, [UR12+0x12450], R3 ;  /* 0x01245003ff0075a7 */ /* 0x000e64000804014c */
[----:B-1----:R-:W-:Y:S05]  /*5ca0*/  @!P2 BRA `(.L_x_11180) ;  /* 0x00000068007ca947 */ /* 0x002fea0003800000 */
.L_x_11179:
[----:B------:R-:W-:Y:S01]  /*5cb0*/  UIADD3 UR5, UR45, 0x200, URZ ;  /* 0x000002002d057890 */ /* 0x000fe2000fffe03f */
[----:B------:R-:W-:Y:S01]  /*5cc0*/  WARPGROUP.ARRIVE ;  /* 0x00000000000079c5 */ /* 0x000fe20000000000 */
[----:B------:R-:W-:Y:S01]  /*5cd0*/  UMOV UR11, 0xc0000010 ;  /* 0xc0000010000b7882 */ /* 0x000fe20000000000 */
[----:B---3--:R-:W-:Y:S01]  /*5ce0*/  FMNMX.FTZ R122, R71, R122, !PT ;  /* 0x0000007a477a7209 */ /* 0x008fe20007810000 */
[----:B------:R-:W-:Y:S01]  /*5cf0*/  USHF.R.U32.HI UR5, URZ, 0x4, UR5 ;  /* 0x000000043f057899 */ /* 0x000fe20008011605 */
[----:B-1----:R-:W1:Y:S01]  /*5d00*/  SHFL.BFLY PT, R120, R121, 0x2, 0x1f ;  /* 0x0c401f0079787f89 */ /* 0x002e6200000e0000 */
[----:B------:R-:W-:Y:S02]  /*5d10*/  MOV R126, UR18 ;  /* 0x00000012007e7c02 */ /* 0x000fe40008000f00 */
[----:B------:R-:W-:Y:S01]  /*5d20*/  ULOP3.LUT UR5, UR5, 0x3fff, URZ, 0xc0, !UPT ;  /* 0x00003fff05057892 */ /* 0x000fe2000f8ec03f */
[----:B0-----:R-:W0:Y:S03]  /*5d30*/  SHFL.BFLY PT, R3, R122, 0x2, 0x1f ;  /* 0x0c401f007a037f89 */ /* 0x001e2600000e0000 */
[----:B------:R-:W-:-:S04]  /*5d40*/  ULOP3.LUT UR5, UR5, 0x10000, URZ, 0xfc, !UPT ;  /* 0x0001000005057892 */ /* 0x000fc8000f8efc3f */
[----:B------:R-:W-:-:S07]  /*5d50*/  UIMAD UR6, UR6, 0x280, UR5 ;  /* 0x00000280060678a4 */ /* 0x000fce000f8e0205 */
[----:B------:R-:W-:Y:S02]  /*5d60*/  UMOV UR10, UR6 ;  /* 0x00000006000a7c82 */ /* 0x000fe40008000000 */
[----:B------:R-:W-:Y:S01]  /*5d70*/  QGMMA.64x64x32.F32.E4M3.E4M3 R24, R152, gdesc[UR8], R24, gsb0 ;  /* 0x00e0000898187df3 */ /* 0x000fe20008000818 */
[----:B------:R-:W-:Y:S01]  /*5d80*/  UIADD3 UR10, UR6, 0x80, URZ ;  /* 0x00000080060a7890 */ /* 0x000fe2000fffe03f */
[----:B------:R-:W-:Y:S01]  /*5d90*/  UMOV UR11, 0xc0000010 ;  /* 0xc0000010000b7882 */ /* 0x000fe20000000000 */
[----:B-1----:R-:W-:Y:S02]  /*5da0*/  FMNMX.FTZ R123, R121, R120, !PT ;  /* 0x00000078797b7209 */ /* 0x002fe40007810000 */
[----:B0-----:R-:W-:-:S03]  /*5db0*/  FMNMX.FTZ R124, R122, R3, !PT ;  /* 0x000000037a7c7209 */ /* 0x001fc60007810000 */
        /* <DEDUP_REMOVED lines=45> */
[--C-:B------:R-:W-:Y:S01]  /*6090*/  FFMA.FTZ R64, R64, UR18, -R121.reuse ;  /* 0x0000001240407c23 */ /* 0x100fe20008010879 */
[----:B------:R-:W-:-:S01]  /*60a0*/  FFMA.FTZ R65, R65, UR18, -R121 ;  /* 0x0000001241417c23 */ /* 0x000fc20008010879 */
[--C-:B------:R-:W-:Y:S01]  /*60b0*/  FFMA.FTZ R68, R68, UR18, -R121.reuse ;  /* 0x0000001244447c23 */ /* 0x100fe20008010879 */
[----:B------:R-:W-:-:S01]  /*60c0*/  FFMA.FTZ R69, R69, UR18, -R121 ;  /* 0x0000001245457c23 */ /* 0x000fc20008010879 */
[C---:B------:R-:W-:Y:S01]  /*60d0*/  FADD.FTZ R5, -R120.reuse, R5 ;  /* 0x0000000578057221 */ /* 0x040fe20000010100 */
[----:B------:R-:W-:Y:S01]  /*60e0*/  QGMMA.64x64x32.F32.E4M3.E4M3 R24, R136, gdesc[UR8], R24, gsb0 ;  /* 0x00e0000888187df3 */ /* 0x000fe20008000818 */
[----:B------:R-:W-:Y:S01]  /*60f0*/  UIADD3 UR10, UR6, 0x100, URZ ;  /* 0x00000100060a7890 */ /* 0x000fe2000fffe03f */
[----:B------:R-:W-:Y:S01]  /*6100*/  FFMA.FTZ R121, R120, R123, -8 ;  /* 0xc100000078797423 */ /* 0x000fe2000001007b */
[----:B------:R-:W-:Y:S01]  /*6110*/  UMOV UR11, 0xc0000010 ;  /* 0xc0000010000b7882 */ /* 0x000fe20000000000 */
[----:B------:R-:W-:Y:S01]  /*6120*/  FMUL.FTZ R4, R4, UR18 ;  /* 0x0000001204047c20 */ /* 0x000fe20008410000 */
[----:B------:R-:W-:Y:S01]  /*6130*/  FMUL.FTZ R5, R5, UR18 ;  /* 0x0000001205057c20 */ /* 0x000fe20008410000 */
        /* <DEDUP_REMOVED lines=53> */
[----:B-1----:R-:W-:-:S01]  /*6490*/  FADD.FTZ R6, R12, R7 ;  /* 0x000000070c067221 */ /* 0x002fc20000010000 */
[----:B------:R-:W-:Y:S02]  /*64a0*/  WARPGROUP.DEPBAR.LE gsb0, 0x0 ;  /* 0x00008000000079c5 */ /* 0x000fe40000010000 */
[----:B------:R-:W-:-:S04]  /*64b0*/  WARPGROUP.ARRIVE ;  /* 0x00000000000079c5 */ /* 0x000fc80000000000 */
[----:B------:R-:W1:Y:S01]  /*64c0*/  MUFU.EX2 R15, R15 ;  /* 0x0000000f000f7308 */ /* 0x000e620000000800 */
[----:B0-----:R-:W-:-:S01]  /*64d0*/  FADD.FTZ R122, R14, R123 ;  /* 0x0000007b0e7a7221 */ /* 0x001fc20000010000 */
[----:B------:R-:W-:Y:S01]  /*64e0*/  QGMMA.64x64x32.F32.E4M3.E4M3 R24, R140, gdesc[UR8], R24, gsb0 ;  /* 0x00e000088c187df3 */ /* 0x000fe20008000818 */
[----:B------:R-:W-:-:S05]  /*64f0*/  UIADD3 UR10, UR6, 0x180, URZ ;  /* 0x00000180060a7890 */ /* 0x000fca000fffe03f */
[----:B------:R-:W0:Y:S01]  /*6500*/  MUFU.EX2 R16, R16 ;  /* 0x0000001000107308 */ /* 0x000e220000000800 */
[----:B------:R-:W-:Y:S01]  /*6510*/  UMOV UR11, 0xc0000010 ;  /* 0xc0000010000b7882 */ /* 0x000fe20000000000 */
[----:B--2---:R-:W-:-:S06]  /*6520*/  FADD.FTZ R7, R13, R6 ;  /* 0x000000060d077221 */ /* 0x004fcc0000010000 */
        /* <DEDUP_REMOVED lines=22> */
[----:B------:R-:W-:Y:S01]  /*6690*/  QGMMA.64x64x32.F32.E4M3.E4M3 R24, R144, gdesc[UR8], R24, gsb0 ;  /* 0x00e0000890187df3 */ /* 0x000fe20008000818 */
[----:B------:R-:W-:Y:S01]  /*66a0*/  UIADD3 UR10, UR6, 0x200, URZ ;  /* 0x00000200060a7890 */ /* 0x000fe2000fffe03f */
[----:B------:R-:W-:-:S04]  /*66b0*/  UMOV UR11, 0xc0000010 ;  /* 0xc0000010000b7882 */ /* 0x000fc80000000000 */
        /* <DEDUP_REMOVED lines=24> */
[----:B------:R-:W-:Y:S06]  /*6840*/  QGMMA.64x64x32.F32.E4M3.E4M3 R24, R148, gdesc[UR8], R24, gsb0 ;  /* 0x00e0000894187df3 */ /* 0x000fec0008000818 */
        /* <DEDUP_REMOVED lines=71> */
[----:B------:R-:W-:-:S04]  /*6cc0*/  IMAD.U32 R6, RZ, RZ, UR19 ;  /* 0x00000013ff067e24 */ /* 0x000fc8000f8e00ff */
[----:B------:R-:W-:Y:S02]  /*6cd0*/  @!P1 VIADD R6, R6, 0x12440 ;  /* 0x0001244006069836 */ /* 0x000fe40000000000 */
[----:B------:R-:W0:Y:S01]  /*6ce0*/  MUFU.EX2 R58, R58 ;  /* 0x0000003a003a7308 */ /* 0x000e220000000800 */
[----:B--2---:R-:W-:-:S02]  /*6cf0*/  FADD.FTZ R123, R87, R122 ;  /* 0x0000007a577b7221 */ /* 0x004fc40000010000 */
[----:B------:R-:W-:-:S04]  /*6d00*/  @!P1 PRMT R6, RZ, 0x654, R6 ;  /* 0x00000654ff069816 */ /* 0x000fc80000000006 */
[----:B------:R2:W-:Y:S01]  /*6d10*/  @!P1 SYNCS.ARRIVE.TRANS64.RED.A1T0 RZ, [R6+URZ], RZ ;  /* 0x000000ff06ff99a7 */ /* 0x0005e2000810043f */
        /* <DEDUP_REMOVED lines=32> */
.L_x_11181:
        /* <DEDUP_REMOVED lines=81> */
[----:B------:R-:W-:Y:S01]  /*7430*/  MOV R4, R3 ;  /* 0x0000000300047202 */ /* 0x000fe20000000f00 */
[----:B------:R-:W-:Y:S06]  /*7440*/  @P2 BRA `(.L_x_11182) ;  /* 0xffffffd000ec2947 */ /* 0x000fec000383ffff */
.L_x_11172:
[----:B------:R-:W-:Y:S06]  /*7450*/  BAR.ARV 0x8, 0x200 ;  /* 0x0208000000007b1d */ /* 0x000fec0000002000 */
[----:B------:R-:W-:Y:S05]  /*7460*/  @!P0 BRA `(.L_x_11183) ;  /* 0x0000000000048947 */ /* 0x000fea0003800000 */
[----:B------:R-:W-:Y:S01]  /*7470*/  BPT.TRAP 0x1 ;  /* 0x000000040000795c */ /* 0x000fe20000300000 */
.L_x_11183:
[----:B------:R-:W-:Y:S01]  /*7480*/  R2UR UR16, R2 ;  /* 0x00000000021072ca */ /* 0x000fe200000e0000 */
[----:B------:R-:W-:-:S05]  /*7490*/  IMAD.U32 R0, RZ, RZ, UR4 ;  /* 0x00000004ff007e24 */ /* 0x000fca000f8e00ff */
[----:B------:R-:W-:-:S07]  /*74a0*/  SHF.L.U32 R0, R0, 0x1f, RZ ;  /* 0x0000001f00007819 */ /* 0x000fce00000006ff */
[----:B------:R-:W-:-:S09]  /*74b0*/  ULEA UR16, UR16, UR45, 0x3 ;  /* 0x0000002d10107291 */ /* 0x000fd2000f8e183f */
[----:B------:R0:W1:Y:S01]  /*74c0*/  SYNCS.PHASECHK.TRANS64.TRYWAIT P1, [UR16+0x12450], R0 ;  /* 0x01245000ff0075a7 */ /* 0x0000620008020150 */
[----:B------:R-:W-:Y:S05]  /*74d0*/  @!P0 BRA `(.L_x_11184) ;  /* 0x0000000000048947 */ /* 0x000fea0003800000 */
[----:B------:R-:W-:Y:S01]  /*74e0*/  BPT.TRAP 0x1 ;  /* 0x000000040000795c */ /* 0x000fe20000300000 */
.L_x_11184:
[----:B-1----:R-:W-:Y:S05]  /*74f0*/  @P1 BRA `(.L_x_11185) ;  /* 0x0000000000081947 */ /* 0x002fea0003800000 */
[----:B------:R-:W1:Y:S02]  /*7500*/  SYNCS.PHASECHK.TRANS64.TRYWAIT P1, [UR16+0x12450], R0 ;  /* 0x01245000ff0075a7 */ /* 0x000e640008020150 */
[----:B-1----:R-:W-:Y:S05]  /*7510*/  @!P1 BRA `(.L_x_11186) ;  /* 0x0000005000789947 */ /* 0x002fea0003800000 */
.L_x_11185:
        /* <DEDUP_REMOVED lines=22> */
[----:B------:R-:W-:Y:S02]  /*7680*/  @UP0 UIMAD UR9, UR41, UR13, UR9 ;  /* 0x0000000d290902a4 */ /* 0x000fe4000f8e0209 */
[----:B------:R-:W-:Y:S01]  /*7690*/  QGMMA.64x64x32.F32.E4M3.E4M3 R24, R152, gdesc[UR12], R24, gsb0 ;  /* 0x00e0000c98187df3 */ /* 0x000fe20008000818 */
[----:B------:R-:W-:-:S04]  /*76a0*/  @UP0 UIMAD.WIDE.U32 UR4, UR41, UR12, UR4 ;  /* 0x0000000c290402a5 */ /* 0x000fc8000f8e0004 */
[----:B------:R-:W-:Y:S02]  /*76b0*/  @UP0 UIADD3 UR5, UR5, UR9, URZ ;  /* 0x0000000905050290 */ /* 0x000fe4000fffe03f */
[----:B------:R-:W-:-:S04]  /*76c0*/  @UP0 ULEA UR8, UP1, UR4, UR10, 0x2 ;  /* 0x0000000a04080291 */ /* 0x000fc8000f82103f */
[----:B------:R-:W-:Y:S02]  /*76d0*/  @UP0 ULEA.HI.X UR9, UR4, UR11, UR5, 0x2, UP1 ;  /* 0x0000000b04090291 */ /* 0x000fe400088f1405 */
[----:B------:R-:W-:-:S04]  /*76e0*/  IMAD.U32 R4, RZ, RZ, UR8 ;  /* 0x00000008ff047e24 */ /* 0x000fc8000f8e00ff */
[----:B-1----:R-:W-:Y:S01]  /*76f0*/  IMAD.U32 R5, RZ, RZ, UR9 ;  /* 0x00000009ff057e24 */ /* 0x002fe2000f8e00ff */
[----:B------:R-:W-:-:S04]  /*7700*/  UIADD3 UR4, UR6, 0x80, URZ ;  /* 0x0000008006047890 */ /* 0x000fc8000fffe03f */
[----:B------:R1:W2:Y:S01]  /*7710*/  @P1 LDG.E R8, desc[UR42][R4.64] ;  /* 0x0000002a04081981 */ /* 0x0002a2000c1e1900 */
[----:B------:R-:W-:Y:S02]  /*7720*/  UMOV UR11, 0xc0000010 ;  /* 0xc0000010000b7882 */ /* 0x000fe40000000000 */
[----:B------:R-:W-:Y:S01]  /*7730*/  UMOV UR10, UR4 ;  /* 0x00000004000a7c82 */ /* 0x000fe20008000000 */
[----:B------:R-:W-:Y:S02]  /*7740*/  WARPGROUP.DEPBAR.LE gsb0, 0x0 ;  /* 0x00008000000079c5 */ /* 0x000fe40000010000 */
[----:B------:R-:W-:-:S06]  /*7750*/  WARPGROUP.ARRIVE ;  /* 0x00000000000079c5 */ /* 0x000fcc0000000000 */
[----:B------:R-:W-:Y:S01]  /*7760*/  QGMMA.64x64x32.F32.E4M3.E4M3 R24, R136, gdesc[UR8], R24, gsb0 ;  /* 0x00e0000888187df3 */ /* 0x000fe20008000818 */
[----:B------:R-:W-:Y:S01]  /*7770*/  UIADD3 UR4, UR6, 0x100, URZ ;  /* 0x0000010006047890 */ /* 0x000fe2000fffe03f */
[----:B------:R-:W-:-:S06]  /*7780*/  UMOV UR11, 0xc0000010 ;  /* 0xc0000010000b7882 */ /* 0x000fcc0000000000 */
[----:B------:R-:W-:Y:S01]  /*7790*/  UMOV UR10, UR4 ;  /* 0x00000004000a7c82 */ /* 0x000fe20008000000 */
[----:B------:R-:W-:Y:S02]  /*77a0*/  WARPGROUP.DEPBAR.LE gsb0, 0x0 ;  /* 0x00008000000079c5 */ /* 0x000fe40000010000 */
[----:B------:R-:W-:-:S06]  /*77b0*/  WARPGROUP.ARRIVE ;  /* 0x00000000000079c5 */ /* 0x000fcc0000000000 */
[----:B------:R-:W-:Y:S01]  /*77c0*/  QGMMA.64x64x32.F32.E4M3.E4M3 R24, R140, gdesc[UR8], R24, gsb0 ;  /* 0x00e000088c187df3 */ /* 0x000fe20008000818 */
[----:B------:R-:W-:Y:S01]  /*77d0*/  UIADD3 UR4, UR6, 0x180, URZ ;  /* 0x0000018006047890 */ /* 0x000fe2000fffe03f */
[----:B------:R-:W-:-:S06]  /*77e0*/  UMOV UR11, 0xc0000010 ;  /* 0xc0000010000b7882 */ /* 0x000fcc0000000000 */
[----:B------:R-:W-:Y:S01]  /*77f0*/  UMOV UR10, UR4 ;  /* 0x00000004000a7c82 */ /* 0x000fe20008000000 */
[----:B0-----:R-:W0:Y:S04]  /*7800*/  SHFL.BFLY PT, R0, R7, 0x2, 0x1f ;  /* 0x0c401f0007007f89 */ /* 0x001e2800000e0000 */
[----:B------:R-:W3:Y:S01]  /*7810*/  SHFL.BFLY PT, R9, R6, 0x2, 0x1f ;  /* 0x0c401f0006097f89 */ /* 0x000ee200000e0000 */
[----:B------:R-:W-:Y:S02]  /*7820*/  WARPGROUP.DEPBAR.LE gsb0, 0x0 ;  /* 0x00008000000079c5 */ /* 0x000fe40000010000 */
[----:B------:R-:W-:-:S06]  /*7830*/  WARPGROUP.ARRIVE ;  /* 0x00000000000079c5 */ /* 0x000fcc0000000000 */
[----:B------:R-:W-:Y:S01]  /*7840*/  QGMMA.64x64x32.F32.E4M3.E4M3 R24, R144, gdesc[UR8], R24, gsb0 ;  /* 0x00e0000890187df3 */ /* 0x000fe20008000818 */
[----:B0-----:R-:W-:Y:S01]  /*7850*/  FADD.FTZ R0, R0, R7 ;  /* 0x0000000700007221 */ /* 0x001fe20000010000 */
[----:B------:R-:W-:Y:S01]  /*7860*/  UIADD3 UR6, UR6, 0x200, URZ ;  /* 0x0000020006067890 */ /* 0x000fe2000fffe03f */
[----:B---3--:R-:W-:Y:S01]  /*7870*/  FADD.FTZ R9, R9, R6 ;  /* 0x0000000609097221 */ /* 0x008fe20000010000 */
[----:B------:R-:W-:Y:S02]  /*7880*/  UMOV UR11, 0xc0000010 ;  /* 0xc0000010000b7882 */ /* 0x000fe40000000000 */
[----:B-1----:R-:W0:Y:S03]  /*7890*/  SHFL.BFLY PT, R5, R0, 0x1, 0x1f ;  /* 0x0c201f0000057f89 */ /* 0x002e2600000e0000 */
[----:B------:R-:W-:Y:S01]  /*78a0*/  UMOV UR10, UR6 ;  /* 0x00000006000a7c82 */ /* 0x000fe20008000000 */
[----:B------:R-:W1:Y:S01]  /*78b0*/  SHFL.BFLY PT, R2, R9, 0x1, 0x1f ;  /* 0x0c201f0009027f89 */ /* 0x000e6200000e0000 */
[----:B0-----:R-:W-:Y:S01]  /*78c0*/  FADD.FTZ R4, R0, R5 ;  /* 0x0000000500047221 */ /* 0x001fe20000010000 */
[----:B-1----:R-:W-:-:S04]  /*78d0*/  FADD.FTZ R12, R9, R2 ;  /* 0x00000002090c7221 */ /* 0x002fc80000010000 */
[C---:B------:R-:W-:Y:S01]  /*78e0*/  FSETP.NE.FTZ.AND P1, PT, R4.reuse, RZ, PT ;  /* 0x000000ff0400720b */ /* 0x040fe20003f35000 */
[----:B------:R-:W-:Y:S01]  /*78f0*/  FMUL.FTZ R7, R4, 0.00390625 ;  /* 0x3b80000004077820 */ /* 0x000fe20000410000 */
[----:B------:R-:W-:Y:S01]  /*7900*/  FMUL.FTZ R10, R12, 0.00390625 ;  /* 0x3b8000000c0a7820 */ /* 0x000fe20000410000 */
[----:B------:R-:W-:Y:S01]  /*7910*/  MOV R5, RZ ;  /* 0x000000ff00057202 */ /* 0x000fe20000000f00 */
[----:B------:R-:W-:Y:S02]  /*7920*/  WARPGROUP.DEPBAR.LE gsb0, 0x0 ;  /* 0x00008000000079c5 */ /* 0x000fe40000010000 */
[----:B------:R-:W-:-:S06]  /*7930*/  WARPGROUP.ARRIVE ;  /* 0x00000000000079c5 */ /* 0x000fcc0000000000 */
[----:B------:R-:W-:Y:S01]  /*7940*/  QGMMA.64x64x32.F32.E4M3.E4M3 R24, R148, gdesc[UR8], R24, gsb0 ;  /* 0x00e0000894187df3 */ /* 0x000fe20008000818 */
[----:B------:R-:W-:Y:S02]  /*7950*/  FSETP.NE.FTZ.AND P2, PT, R7, RZ, PT ;  /* 0x000000ff0700720b */ /* 0x000fe40003f55000 */
[----:B------:R-:W-:Y:S01]  /*7960*/  FSETP.NE.FTZ.AND P3, PT, R10, RZ, PT ;  /* 0x000000ff0a00720b */ /* 0x000fe20003f75000 */
[----:B------:R-:W-:Y:S01]  /*7970*/  @P1 MUFU.RCP R5, R4 ;  /* 0x0000000400051308 */ /* 0x000fe20000001000 */
[----:B------:R-:W-:Y:S01]  /*7980*/  FSETP.NE.FTZ.AND P1, PT, R12, RZ, PT ;  /* 0x000000ff0c00720b */ /* 0x000fe20003f35000 */
[----:B------:R-:W-:-:S08]  /*7990*/  IMAD.MOV.U32 R9, RZ, RZ, RZ ;  /* 0x000000ffff097224 */ /* 0x000fd000078e00ff */
        /* <DEDUP_REMOVED lines=9> */
[----:B------:R-:W-:Y:S01]  /*7a30*/  IMAD.MOV.U32 R0, RZ, RZ, -0x800000 ;  /* 0xff800000ff007424 */ /* 0x000fe200078e00ff */
[----:B------:R-:W-:Y:S01]  /*7a40*/  MOV R2, 0xff800000 ;  /* 0xff80000000027802 */ /* 0x000fe20000000f00 */
[----:B------:R-:W-:Y:S01]  /*7a50*/  @P2 FFMA.FTZ R0, R4, R3, R7 ;  /* 0x0000000304002223 */ /* 0x000fe20000010007 */
[----:B------:R-:W-:Y:S01]  /*7a60*/  @P3 FFMA.FTZ R2, R14, R120, R11 ;  /* 0x000000780e023223 */ /* 0x000fe2000001000b */
[-C--:B--2---:R-:W-:Y:S01]  /*7a70*/  FMUL.FTZ R5, R5, R8.reuse ;  /* 0x0000000805057220 */ /* 0x084fe20000410000 */
[----:B---3--:R-:W-:Y:S01]  /*7a80*/  FMUL.FTZ R4, R9, R8 ;  /* 0x0000000809047220 */ /* 0x008fe20000410000 */
[----:B------:R-:W-:-:S02]  /*7a90*/  WARPGROUP.DEPBAR.LE gsb0, 0x0 ;  /* 0x00008000000079c5 */ /* 0x000fc40000010000 */
[----:B------:R-:W-:Y:S05]  /*7aa0*/  @!P0 BRA `(.L_x_11187) ;  /* 0x0000000000048947 */ /* 0x000fea0003800000 */
[----:B------:R-:W-:Y:S01]  /*7ab0*/  BPT.TRAP 0x1 ;  /* 0x000000040000795c */ /* 0x000fe20000300000 */
.L_x_11187:
        /* <DEDUP_REMOVED lines=36> */
.L_x_11165:
[----:B------:R-:W-:Y:S05]  /*7d00*/  @P0 BRA `(.L_x_11188) ;  /* 0x00000014006c0947 */ /* 0x000fea0003800000 */
[----:B------:R-:W0:Y:S01]  /*7d10*/  S2R R18, SR_TID.X ;  /* 0x0000000000127919 */ /* 0x000e220000002100 */
[----:B------:R-:W-:Y:S01]  /*7d20*/  ULDC.64 UR4, c[0x4][0x38] ;  /* 0x01000e0000047ab9 */ /* 0x000fe20000000a00 */
[----:B------:R-:W1:Y:S01]  /*7d30*/  LDC R27, c[0x0][0xbe8] ;  /* 0x0002fa00ff1b7b82 */ /* 0x000e620000000800 */
        /* <DEDUP_REMOVED lines=9> */
[----:B------:R-:W-:Y:S01]  /*7dd0*/  LOP3.LUT P0, R16, R18, 0x3, RZ, 0xc0, !PT ;  /* 0x0000000312107812 */ /* 0x000fe2000780c0ff */
[----:B------:R-:W-:Y:S01]  /*7de0*/  UIMAD.WIDE.U32 UR4, UR41, UR8, URZ ;  /* 0x00000008290472a5 */ /* 0x000fe2000f8e003f */
[----:B-1----:R-:W-:Y:S01]  /*7df0*/  ISETP.NE.AND P2, PT, R27, 0x1, PT ;  /* 0x000000011b00780c */ /* 0x002fe20003f45270 */
[----:B------:R-:W-:Y:S01]  /*7e00*/  UIMAD UR6, UR7, UR8, URZ ;  /* 0x00000008070672a4 */ /* 0x000fe2000f8e023f */
[----:B------:R-:W-:Y:S01]  /*7e10*/  ISETP.EQ.OR P0, PT, R16, 0x3, !P0 ;  /* 0x000000031000780c */ /* 0x000fe20004702670 */
[----:B------:R-:W-:Y:S01]  /*7e20*/  UIMAD UR8, UR7, UR10, URZ ;  /* 0x0000000a070872a4 */ /* 0x000fe2000f8e023f */
[----:B------:R-:W-:Y:S01]  /*7e30*/  IMAD R45, RZ, RZ, -UR41 ;  /* 0x80000029ff2d7e24 */ /* 0x000fe2000f8e02ff */
[----:B------:R-:W-:Y:S01]  /*7e40*/  MOV R22, UR4 ;  /* 0x0000000400167c02 */ /* 0x000fe20008000f00 */
[----:B------:R-:W-:Y:S01]  /*7e50*/  UIMAD UR9, UR41, UR9, UR6 ;  /* 0x00000009290972a4 */ /* 0x000fe2000f8e0206 */
[----:B------:R-:W-:Y:S01]  /*7e60*/  SEL R86, R6, R7, P0 ;  /* 0x0000000706567207 */ /* 0x000fe20000000000 */
[----:B------:R-:W-:Y:S01]  /*7e70*/  IMAD.U32 R23, RZ, RZ, UR5 ;  /* 0x00000005ff177e24 */ /* 0x000fe2000f8e00ff */
[----:B------:R-:W-:Y:S01]  /*7e80*/  SEL R82, R7, R6, P0 ;  /* 0x0000000607527207 */ /* 0x000fe20000000000 */
[----:B------:R-:W-:Y:S01]  /*7e90*/  VIADD R7, R18, 0xffffff80 ;  /* 0xffffff8012077836 */ /* 0x000fe20000000000 */
[----:B------:R-:W-:Y:S01]  /*7ea0*/  SEL R88, R3, R8, P0 ;  /* 0x0000000803587207 */ /* 0x000fe20000000000 */
[----:B------:R-:W1:Y:S01]  /*7eb0*/  S2UR UR4, SR_CTAID.Y ;  /* 0x00000000000479c3 */ /* 0x000e620000002600 */
[----:B------:R-:W-:Y:S01]  /*7ec0*/  SEL R84, R8, R3, P0 ;  /* 0x0000000308547207 */ /* 0x000fe20000000000 */
[----:B------:R-:W-:Y:S01]  /*7ed0*/  UIADD3 UR9, UR5, UR9, URZ ;  /* 0x0000000905097290 */ /* 0x000fe2000fffe03f */
[----:B------:R-:W-:Y:S01]  /*7ee0*/  SHF.R.S32.HI R6, RZ, 0x1f, R7 ;  /* 0x0000001fff067819 */ /* 0x000fe20000011407 */
[----:B------:R-:W-:Y:S01]  /*7ef0*/  UIMAD.WIDE.U32 UR6, UR41, UR10, URZ ;  /* 0x0000000a290672a5 */ /* 0x000fe2000f8e003f */
[----:B------:R-:W-:Y:S01]  /*7f00*/  SEL R16, R26, R9, P0 ;  /* 0x000000091a107207 */ /* 0x000fe20000000000 */
[----:B------:R-:W-:Y:S01]  /*7f10*/  UIMAD UR8, UR41, UR11, UR8 ;  /* 0x0000000b290872a4 */ /* 0x000fe2000f8e0208 */
[----:B------:R-:W-:Y:S01]  /*7f20*/  LEA.HI R8, R6, R7, RZ, 0x7 ;  /* 0x0000000706087211 */ /* 0x000fe200078f38ff */
[----:B------:R-:W3:Y:S01]  /*7f30*/  @P2 LDC R37, c[0x0][0xbec] ;  /* 0x0002fb00ff252b82 */ /* 0x000ee20000000800 */
[----:B------:R-:W-:Y:S01]  /*7f40*/  SEL R58, R9, R26, P0 ;  /* 0x0000001a093a7207 */ /* 0x000fe20000000000 */
[----:B------:R-:W-:Y:S01]  /*7f50*/  IMAD.U32 R23, RZ, RZ, UR9 ;  /* 0x00000009ff177e24 */ /* 0x000fe2000f8e00ff */
[----:B0-----:R-:W-:Y:S01]  /*7f60*/  LOP3.LUT R4, R8, 0xffffff80, RZ, 0xc0, !PT ;  /* 0xffffff8008047812 */ /* 0x001fe200078ec0ff */
[----:B------:R-:W-:Y:S01]  /*7f70*/  UIADD3 UR8, UR7, UR8, URZ ;  /* 0x0000000807087290 */ /* 0x000fe2000fffe03f */
[----:B------:R-:W-:Y:S01]  /*7f80*/  SEL R80, R36, R11, P0 ;  /* 0x0000000b24507207 */ /* 0x000fe20000000000 */
[----:B------:R-:W-:Y:S01]  /*7f90*/  BSSY B0, `(.L_x_11189) ;  /* 0x00000ee000007945 */ /* 0x000fe20003800000 */
[----:B------:R-:W-:Y:S01]  /*7fa0*/  SEL R76, R11, R36, P0 ;  /* 0x000000240b4c7207 */ /* 0x000fe20000000000 */
[----:B------:R-:W-:Y:S01]  /*7fb0*/  IMAD.IADD R28, R7, 0x1, -R4 ;  /* 0x00000001071c7824 */ /* 0x000fe200078e0a04 */
[----:B------:R-:W-:Y:S01]  /*7fc0*/  LEA.HI R5, R6, R7, RZ, 0x2 ;  /* 0x0000000706057211 */ /* 0x000fe200078f10ff */
[----:B------:R-:W0:Y:S01]  /*7fd0*/  S2R R36, SR_CTAID.X ;  /* 0x0000000000247919 */ /* 0x000e220000002500 */
[----:B------:R-:W-:-:S02]  /*7fe0*/  SHF.R.S32.HI R8, RZ, 0x7, R8 ;  /* 0x00000007ff087819 */ /* 0x000fc40000011408 */
[----:B------:R-:W-:Y:S02]  /*7ff0*/  SHF.R.S32.HI R9, RZ, 0x1f, R28 ;  /* 0x0000001fff097819 */ /* 0x000fe4000001141c */
[----:B------:R-:W-:Y:S02]  /*8000*/  LOP3.LUT R6, R5, 0xfffffffc, RZ, 0xc0, !PT ;  /* 0xfffffffc05067812 */ /* 0x000fe400078ec0ff */
[----:B------:R-:W-:Y:S02]  /*8010*/  LEA.HI R11, R9, R28, RZ, 0x2 ;  /* 0x0000001c090b7211 */ /* 0x000fe400078f10ff */
[----:B------:R-:W-:Y:S02]  /*8020*/  IADD3 R7, R7, -R6, RZ ;  /* 0x8000000607077210 */ /* 0x000fe40007ffe0ff */
[--C-:B------:R-:W-:Y:S02]  /*8030*/  SHF.R.S32.HI R4, RZ, 0x2, R11.reuse ;  /* 0x00000002ff047819 */ /* 0x100fe4000001140b */
[----:B------:R-:W-:-:S02]  /*8040*/  SHF.R.S32.HI R3, RZ, 0x1f, R11 ;  /* 0x0000001fff037819 */ /* 0x000fc4000001140b */
[----:B------:R-:W-:Y:S02]  /*8050*/  SEL R78, R10, R33, P0 ;  /* 0x000000210a4e7207 */ /* 0x000fe40000000000 */
[----:B------:R-:W-:Y:S02]  /*8060*/  LEA.HI R3, R3, R4, RZ, 0x3 ;  /* 0x0000000403037211 */ /* 0x000fe400078f18ff */
[----:B------:R-:W-:Y:S02]  /*8070*/  SEL R74, R33, R10, P0 ;  /* 0x0000000a214a7207 */ /* 0x000fe40000000000 */
[----:B------:R-:W-:Y:S01]  /*8080*/  LOP3.LUT R5, R3, 0xfffffff8, RZ, 0xc0, !PT ;  /* 0xfffffff803057812 */ /* 0x000fe200078ec0ff */
[----:B------:R-:W-:Y:S01]  /*8090*/  IMAD.HI R3, R8, 0x55555556, RZ ;  /* 0x5555555608037827 */ /* 0x000fe200078e02ff */
[----:B------:R-:W-:Y:S02]  /*80a0*/  SEL R64, R14, R49, P0 ;  /* 0x000000310e407207 */ /* 0x000fe40000000000 */
[----:B------:R-:W-:Y:S01]  /*80b0*/  SEL R48, R49, R14, P0 ;  /* 0x0000000e31307207 */ /* 0x000fe20000000000 */
[----:B------:R-:W-:Y:S01]  /*80c0*/  IMAD.IADD R5, R4, 0x1, -R5 ;  /* 0x0000000104057824 */ /* 0x000fe200078e0a05 */
[----:B------:R-:W-:Y:S01]  /*80d0*/  LEA.HI R4, R9, R28, RZ, 0x5 ;  /* 0x0000001c09047211 */ /* 0x000fe200078f28ff */
[----:B------:R-:W-:Y:S01]  /*80e0*/  IMAD.U32 R9, RZ, RZ, UR7 ;  /* 0x00000007ff097e24 */ /* 0x000fe2000f8e00ff */
[----:B------:R-:W-:-:S02]  /*80f0*/  LEA.HI R3, R3, R3, RZ, 0x1 ;  /* 0x0000000303037211 */ /* 0x000fc400078f08ff */
[----:B------:R-:W-:Y:S02]  /*8100*/  SHF.R.S32.HI R4, RZ, 0x5, R4 ;  /* 0x00000005ff047819 */ /* 0x000fe40000011404 */
[----:B------:R-:W-:Y:S01]  /*8110*/  SEL R66, R52, R15, P0 ;  /* 0x0000000f34427207 */ /* 0x000fe20000000000 */
[----:B------:R-:W-:Y:S01]  /*8120*/  IMAD R3, R3, -0x3, R8 ;  /* 0xfffffffd03037824 */ /* 0x000fe200078e0208 */
[----:B------:R-:W-:Y:S01]  /*8130*/  LEA.HI R8, R7, R7, RZ, 0x1 ;  /* 0x0000000707087211 */ /* 0x000fe200078f08ff */
[----:B------:R-:W-:Y:S01]  /*8140*/  IMAD R6, R4, 0x10, R5 ;  /* 0x0000001004067824 */ /* 0x000fe200078e0205 */
[----:B------:R-:W-:Y:S01]  /*8150*/  SEL R62, R15, R52, P0 ;  /* 0x000000340f3e7207 */ /* 0x000fe20000000000 */
[----:B------:R-:W4:Y:S01]  /*8160*/  LDC.64 R4, c[0x0][0xbd8] ;  /* 0x0002f600ff047b82 */ /* 0x000f220000000a00 */
[----:B------:R-:W-:Y:S01]  /*8170*/  SEL R24, R54, R55, P0 ;  /* 0x0000003736187207 */ /* 0x000fe20000000000 */
[----:B------:R-:W-:Y:S01]  /*8180*/  IMAD R3, R3, 0x40, R6 ;  /* 0x0000004003037824 */ /* 0x000fe200078e0206 */
[----:B------:R-:W-:-:S02]  /*8190*/  SEL R18, R55, R54, P0 ;  /* 0x0000003637127207 */ /* 0x000fc40000000000 */
[----:B------:R-:W-:Y:S01]  /*81a0*/  SEL R14, R34, R35, P0 ;  /* 0x00000023220e7207 */ /* 0x000fe20000000000 */
[--C-:B0-----:R-:W-:Y:S01]  /*81b0*/  IMAD R29, R36, 0xc0, R3.reuse ;  /* 0x000000c0241d7824 */ /* 0x101fe200078e0203 */
[----:B------:R-:W-:Y:S02]  /*81c0*/  SEL R52, R35, R34, P0 ;  /* 0x0000002223347207 */ /* 0x000fe40000000000 */
[----:B------:R-:W-:Y:S01]  /*81d0*/  SEL R34, R38, R39, P0 ;  /* 0x0000002726227207 */ /* 0x000fe20000000000 */
[----:B------:R-:W-:Y:S01]  /*81e0*/  VIADD R53, R29, 0x8 ;  /* 0x000000081d357836 */ /* 0x000fe20000000000 */
[----:B------:R-:W-:Y:S02]  /*81f0*/  LOP3.LUT R8, R8, 0x1ffffffe, RZ, 0xc0, !PT ;  /* 0x1ffffffe08087812 */ /* 0x000fe400078ec0ff */
[----:B------:R-:W-:Y:S02]  /*8200*/  SEL R32, R44, R13, P0 ;  /* 0x0000000d2c207207 */ /* 0x000fe40000000000 */
[----:B------:R-:W-:Y:S01]  /*8210*/  SEL R70, R13, R44, P0 ;  /* 0x0000002c0d467207 */ /* 0x000fe20000000000 */
[----:B------:R-:W-:Y:S01]  /*8220*/  IMAD.IADD R10, R7, 0x1, -R8 ;  /* 0x00000001070a7824 */ /* 0x000fe200078e0a08 */
[----:B------:R-:W-:Y:S01]  /*8230*/  SEL R40, R30, R31, P0 ;  /* 0x0000001f1e287207 */ /* 0x000fe20000000000 */
[----:B------:R-:W-:Y:S01]  /*8240*/  IMAD.U32 R8, RZ, RZ, UR6 ;  /* 0x00000006ff087e24 */ /* 0x000fe2000f8e00ff */
[----:B------:R-:W-:Y:S01]  /*8250*/  SEL R60, R31, R30, P0 ;  /* 0x0000001e1f3c7207 */ /* 0x000fe20000000000 */
[----:B------:R-:W-:Y:S01]  /*8260*/  IMAD R10, R10, 0x8, R3 ;  /* 0x000000080a0a7824 */ /* 0x000fe200078e0203 */
[----:B------:R-:W-:Y:S01]  /*8270*/  SEL R26, R46, R47, P0 ;  /* 0x0000002f2e1a7207 */ /* 0x000fe20000000000 */
[----:B------:R-:W-:Y:S01]  /*8280*/  ULDC.64 UR6, c[0x0][0xb48] ;  /* 0x0002d20000067ab9 */ /* 0x000fe20000000a00 */
[----:B------:R-:W-:Y:S01]  /*8290*/  SEL R72, R12, R41, P0 ;  /* 0x000000290c487207 */ /* 0x000fe20000000000 */
[C---:B----4-:R-:W-:Y:S01]  /*82a0*/  IMAD R54, R4.reuse, UR47, RZ ;  /* 0x0000002f04367c24 */ /* 0x050fe2000f8e02ff */
[----:B------:R-:W-:Y:S01]  /*82b0*/  SEL R46, R47, R46, P0 ;  /* 0x0000002e2f2e7207 */ /* 0x000fe20000000000 */
[----:B------:R-:W-:Y:S01]  /*82c0*/  IMAD.WIDE.U32 R22, R4, UR46, R22 ;  /* 0x0000002e04167c25 */ /* 0x000fe2000f8e0016 */
[----:B------:R-:W0:Y:S01]  /*82d0*/  @P2 LDC R47, c[0x0][0xbec] ;  /* 0x0002fb00ff2f2b82 */ /* 0x000e220000000800 */
[----:B------:R-:W-:-:S02]  /*82e0*/  SEL R68, R41, R12, P0 ;  /* 0x0000000c29447207 */ /* 0x000fc40000000000 */
[----:B------:R-:W-:Y:S01]  /*82f0*/  IMAD R35, R5, UR46, R54 ;  /* 0x0000002e05237c24 */ /* 0x000fe2000f8e0236 */
[----:B------:R-:W-:Y:S01]  /*8300*/  SEL R12, R42, R43, P0 ;  /* 0x0000002b2a0c7207 */ /* 0x000fe20000000000 */
[----:B------:R-:W-:Y:S01]  /*8310*/  IMAD R36, R36, 0xc0, R10 ;  /* 0x000000c024247824 */ /* 0x000fe200078e020a */
[----:B------:R-:W-:Y:S01]  /*8320*/  SEL R44, R43, R42, P0 ;  /* 0x0000002a2b2c7207 */ /* 0x000fe20000000000 */
[----:B------:R-:W-:Y:S01]  /*8330*/  IMAD.IADD R23, R23, 0x1, R35 ;  /* 0x0000000117177824 */ /* 0x000fe200078e0223 */
[----:B------:R-:W4:Y:S01]  /*8340*/  @P2 LDC R54, c[0x0][0xbf0] ;  /* 0x0002fc00ff362b82 */ /* 0x000f220000000800 */
[----:B------:R-:W-:Y:S01]  /*8350*/  LOP3.LUT R11, R11, 0x7ffffffc, RZ, 0xc0, !PT ;  /* 0x7ffffffc0b0b7812 */ /* 0x000fe200078ec0ff */
[----:B---3--:R-:W-:Y:S01]  /*8360*/  @P2 IMAD.HI.U32 R35, R36, R37, RZ ;  /* 0x0000002524232227 */ /* 0x008fe200078e00ff */
[----:B------:R-:W-:Y:S02]  /*8370*/  SEL R20, R50, R51, P0 ;  /* 0x0000003332147207 */ /* 0x000fe40000000000 */
[----:B------:R-:W-:-:S02]  /*8380*/  SEL R56, R39, R38, P0 ;  /* 0x0000002627387207 */ /* 0x000fc40000000000 */
[----:B------:R-:W-:Y:S02]  /*8390*/  SEL R50, R51, R50, P0 ;  /* 0x0000003233327207 */ /* 0x000fe40000000000 */
[----:B------:R-:W-:Y:S01]  /*83a0*/  MOV R9, UR8 ;  /* 0x0000000800097c02 */ /* 0x000fe20008000f00 */
[----:B------:R-:W-:Y:S01]  /*83b0*/  ULDC.64 UR8, c[0x0][0xb28] ;  /* 0x0002ca0000087ab9 */ /* 0x000fe20000000a00 */
[C---:B------:R-:W-:Y:S01]  /*83c0*/  LOP3.LUT P1, RZ, R28.reuse, 0x3, RZ, 0xc0, !PT ;  /* 0x000000031cff7812 */ /* 0x040fe2000782c0ff */
[----:B------:R-:W-:Y:S01]  /*83d0*/  IMAD.IADD R28, R28, 0x1, -R11 ;  /* 0x000000011c1c7824 */ /* 0x000fe200078e0a0b */
[----:B------:R-:W-:Y:S01]  /*83e0*/  MOV R37, R36 ;  /* 0x0000002400257202 */ /* 0x000fe20000000f00 */
[----:B0-----:R-:W-:Y:S01]  /*83f0*/  @P2 IMAD.HI.U32 R47, R36, R47, RZ ;  /* 0x0000002f242f2227 */ /* 0x001fe200078e00ff */
[----:B----4-:R-:W-:Y:S02]  /*8400*/  @P2 SHF.R.U32.HI R37, RZ, R54, R35 ;  /* 0x00000036ff252219 */ /* 0x010fe40000011623 */
[----:B--2---:R-:W-:Y:S01]  /*8410*/  LOP3.LUT R33, R17, 0x2, RZ, 0x3c, !PT ;  /* 0x0000000211217812 */ /* 0x004fe200078e3cff */
[----:B------:R-:W-:Y:S04]  /*8420*/  SHFL.IDX PT, R6, R86, R17, 0x1c1f ;  /* 0x001c1f1156067589 */ /* 0x000fe800000e0000 */
[----:B------:R-:W0:Y:S04]  /*8430*/  SHFL.IDX PT, R5, R82, R33, 0x1c1f ;  /* 0x001c1f2152057589 */ /* 0x000e2800000e0000 */
[----:B------:R-:W-:Y:S04]  /*8440*/  SHFL.IDX PT, R13, R34, R17, 0x1c1f ;  /* 0x001c1f11220d7589 */ /* 0x000fe800000e0000 */
[----:B------:R-:W-:Y:S04]  /*8450*/  SHFL.IDX PT, R7, R88, R17, 0x1c1f ;  /* 0x001c1f1158077589 */ /* 0x000fe800000e0000 */
[----:B------:R2:W-:Y:S04]  /*8460*/  SHFL.IDX PT, R30, R66, R17, 0x1c1f ;  /* 0x001c1f11421e7589 */ /* 0x0005e800000e0000 */
[----:B------:R-:W3:Y:S04]  /*8470*/  SHFL.IDX PT, R34, R84, R33, 0x1c1f ;  /* 0x001c1f2154227589 */ /* 0x000ee800000e0000 */
[----:B------:R4:W-:Y:S01]  /*8480*/  SHFL.IDX PT, R31, R64, R17, 0x1c1f ;  /* 0x001c1f11401f7589 */ /* 0x0009e200000e0000 */
[----:B--2---:R-:W1:Y:S03]  /*8490*/  LDC R66, c[0x0][0xc50] ;  /* 0x00031400ff427b82 */ /* 0x004e660000000800 */
[----:B------:R2:W-:Y:S01]  /*84a0*/  SHFL.IDX PT, R42, R72, R17, 0x1c1f ;  /* 0x001c1f11482a7589 */ /* 0x0005e200000e0000 */
[----:B0-----:R-:W-:-:S02]  /*84b0*/  SEL R4, R6, R5, P0 ;  /* 0x0000000506047207 */ /* 0x001fc40000000000 */
[----:B------:R-:W-:Y:S01]  /*84c0*/  SEL R6, R5, R6, P0 ;  /* 0x0000000605067207 */ /* 0x000fe20000000000 */
[----:B------:R-:W-:Y:S01]  /*84d0*/  SHFL.IDX PT, R39, R78, R17, 0x1c1f ;  /* 0x001c1f114e277589 */ /* 0x000fe200000e0000 */
[----:B----4-:R-:W0:Y:S03]  /*84e0*/  LDC.64 R64, c[0x0][0xb40] ;  /* 0x0002d000ff407b82 */ /* 0x010e260000000a00 */
[----:B------:R-:W-:Y:S04]  /*84f0*/  SHFL.IDX PT, R38, R80, R17, 0x1c1f ;  /* 0x001c1f1150267589 */ /* 0x000fe800000e0000 */
[----:B------:R-:W-:Y:S01]  /*8500*/  SHFL.IDX PT, R32, R32, R17, 0x1c1f ;  /* 0x001c1f1120207589 */ /* 0x000fe200000e0000 */
[----:B--2---:R-:W2:Y:S01]  /*8510*/  @P2 LDC R72, c[0x0][0xbf0] ;  /* 0x0002fc00ff482b82 */ /* 0x004ea20000000800 */
[----:B---3--:R-:W-:-:S02]  /*8520*/  SEL R5, R7, R34, P0 ;  /* 0x0000002207057207 */ /* 0x008fc40000000000 */
[----:B------:R-:W-:Y:S01]  /*8530*/  SHFL.IDX PT, R16, R16, R17, 0x1c1f ;  /* 0x001c1f1110107589 */ /* 0x000fe200000e0000 */
[----:B------:R-:W-:-:S03]  /*8540*/  SEL R7, R34, R7, P0 ;  /* 0x0000000722077207 */ /* 0x000fc60000000000 */
[----:B------:R-:W-:Y:S01]  /*8550*/  SHFL.IDX PT, R15, R40, R17, 0x1c1f ;  /* 0x001c1f11280f7589 */ /* 0x000fe200000e0000 */
[----:B-1----:R-:W-:Y:S01]  /*8560*/  IMAD R66, R66, R45, UR4 ;  /* 0x0000000442427e24 */ /* 0x002fe2000f8e022d */
[----:B------:R-:W-:Y:S01]  /*8570*/  ULDC.64 UR4, c[0x0][0xbe0] ;  /* 0x0002f80000047ab9 */ /* 0x000fe20000000a00 */
[----:B------:R-:W-:Y:S01]  /*8580*/  IMAD.MOV.U32 R45, RZ, RZ, R36 ;  /* 0x000000ffff2d7224 */ /* 0x000fe200078e0024 */
[----:B------:R-:W-:Y:S04]  /*8590*/  SHFL.IDX PT, R14, R14, R17, 0x1c1f ;  /* 0x001c1f110e0e7589 */ /* 0x000fe800000e0000 */
[----:B------:R-:W-:Y:S01]  /*85a0*/  SHFL.IDX PT, R12, R12, R17, 0x1c1f ;  /* 0x001c1f110c0c7589 */ /* 0x000fe200000e0000 */
[C---:B0-----:R-:W-:Y:S02]  /*85b0*/  IMAD R34, R64.reuse, UR47, RZ ;  /* 0x0000002f40227c24 */ /* 0x041fe4000f8e02ff */
[----:B------:R-:W-:Y:S01]  /*85c0*/  IMAD.WIDE.U32 R8, R64, UR46, R8 ;  /* 0x0000002e40087c25 */ /* 0x000fe2000f8e0008 */
[----:B------:R-:W-:Y:S03]  /*85d0*/  SHFL.IDX PT, R11, R26, R17, 0x1c1f ;  /* 0x001c1f111a0b7589 */ /* 0x000fe600000e0000 */
[----:B------:R-:W-:Y:S01]  /*85e0*/  IMAD R35, R65, UR46, R34 ;  /* 0x0000002e41237c24 */ /* 0x000fe2000f8e0222 */
[----:B------:R-:W-:Y:S01]  /*85f0*/  SHFL.IDX PT, R3, R24, R17, 0x1c1f ;  /* 0x001c1f1118037589 */ /* 0x000fe200000e0000 */
[----:B------:R-:W-:Y:S01]  /*8600*/  IMAD.MOV.U32 R34, RZ, RZ, R8 ;  /* 0x000000ffff227224 */ /* 0x000fe200078e0008 */
[----:B--2---:R-:W-:Y:S01]  /*8610*/  @P2 SHF.R.U32.HI R45, RZ, R72, R47 ;  /* 0x00000048ff2d2219 */ /* 0x004fe2000001162f */
[----:B------:R-:W-:Y:S01]  /*8620*/  IMAD.IADD R35, R9, 0x1, R35 ;  /* 0x0000000109237824 */ /* 0x000fe200078e0223 */
[----:B------:R-:W-:Y:S04]  /*8630*/  SHFL.IDX PT, R10, R20, R17, 0x1c1f ;  /* 0x001c1f11140a7589 */ /* 0x000fe800000e0000 */
[----:B------:R-:W-:Y:S04]  /*8640*/  SHFL.IDX PT, R41, R76, R33, 0x1c1f ;  /* 0x001c1f214c297589 */ /* 0x000fe800000e0000 */
[----:B------:R-:W0:Y:S04]  /*8650*/  SHFL.IDX PT, R40, R74, R33, 0x1c1f ;  /* 0x001c1f214a287589 */ /* 0x000e2800000e0000 */
[----:B------:R-:W-:Y:S04]  /*8660*/  SHFL.IDX PT, R43, R70, R33, 0x1c1f ;  /* 0x001c1f21462b7589 */ /* 0x000fe800000e0000 */
[----:B------:R-:W1:Y:S04]  /*8670*/  SHFL.IDX PT, R49, R68, R33, 0x1c1f ;  /* 0x001c1f2144317589 */ /* 0x000e6800000e0000 */
[----:B------:R-:W-:Y:S04]  /*8680*/  SHFL.IDX PT, R51, R62, R33, 0x1c1f ;  /* 0x001c1f213e337589 */ /* 0x000fe800000e0000 */
[----:B------:R-:W2:Y:S04]  /*8690*/  SHFL.IDX PT, R48, R48, R33, 0x1c1f ;  /* 0x001c1f2130307589 */ /* 0x000ea800000e0000 */
[----:B------:R-:W-:Y:S04]  /*86a0*/  SHFL.IDX PT, R26, R60, R33, 0x1c1f ;  /* 0x001c1f213c1a7589 */ /* 0x000fe800000e0000 */
[----:B------:R-:W-:Y:S04]  /*86b0*/  SHFL.IDX PT, R25, R58, R33, 0x1c1f ;  /* 0x001c1f213a197589 */ /* 0x000fe800000e0000 */
[----:B------:R-:W-:Y:S04]  /*86c0*/  SHFL.IDX PT, R24, R56, R33, 0x1c1f ;  /* 0x001c1f2138187589 */ /* 0x000fe800000e0000 */
[----:B------:R-:W-:Y:S04]  /*86d0*/  SHFL.IDX PT, R21, R52, R33, 0x1c1f ;  /* 0x001c1f2134157589 */ /* 0x000fe800000e0000 */
[----:B------:R3:W-:Y:S04]  /*86e0*/  SHFL.IDX PT, R20, R46, R33, 0x1c1f ;  /* 0x001c1f212e147589 */ /* 0x0007e800000e0000 */
[----:B------:R-:W-:Y:S04]  /*86f0*/  SHFL.IDX PT, R19, R44, R33, 0x1c1f ;  /* 0x001c1f212c137589 */ /* 0x000fe800000e0000 */
[----:B------:R-:W-:Y:S01]  /*8700*/  SHFL.IDX PT, R18, R18, R33, 0x1c1f ;  /* 0x001c1f2112127589 */ /* 0x000fe200000e0000 */
[----:B---3--:R-:W-:-:S03]  /*8710*/  IADD3 R46, -R45, RZ, RZ ;  /* 0x000000ff2d2e7210 */ /* 0x008fc60007ffe1ff */
[----:B------:R3:W-:Y:S02]  /*8720*/  SHFL.IDX PT, R17, R50, R33, 0x1c1f ;  /* 0x001c1f2132117589 */ /* 0x0007e400000e0000 */
[----:B---3--:R-:W-:-:S05]  /*8730*/  SHF.R.S32.HI R33, RZ, 0x1f, R66 ;  /* 0x0000001fff217819 */ /* 0x008fca0000011442 */
[C---:B------:R-:W-:Y:S02]  /*8740*/  IMAD R9, R33.reuse, UR4, RZ ;  /* 0x0000000421097c24 */ /* 0x040fe4000f8e02ff */
[----:B------:R-:W-:Y:S02]  /*8750*/  IMAD R33, R33, UR6, RZ ;  /* 0x0000000621217c24 */ /* 0x000fe4000f8e02ff */
[C---:B------:R-:W-:Y:S02]  /*8760*/  IMAD R44, R66.reuse, UR5, R9 ;  /* 0x00000005422c7c24 */ /* 0x040fe4000f8e0209 */
[----:B------:R-:W-:Y:S01]  /*8770*/  IMAD.WIDE.U32 R8, R66, UR4, R22 ;  /* 0x0000000442087c25 */ /* 0x000fe2000f8e0016 */
[----:B------:R-:W-:-:S03]  /*8780*/  ULDC.64 UR4, c[0x0][0xb30] ;  /* 0x0002cc0000047ab9 */ /* 0x000fc60000000a00 */
[C---:B------:R-:W-:Y:S01]  /*8790*/  IMAD.WIDE.U32 R22, R66.reuse, UR6, R34 ;  /* 0x0000000642167c25 */ /* 0x040fe2000f8e0022 */
[----:B------:R-:W-:Y:S02]  /*87a0*/  IADD3 R34, P2, R37, R8, RZ ;  /* 0x0000000825227210 */ /* 0x000fe40007f5e0ff */
[----:B------:R-:W-:Y:S01]  /*87b0*/  SHF.R.S32.HI R8, RZ, 0x1f, R45 ;  /* 0x0000001fff087819 */ /* 0x000fe2000001142d */
[----:B------:R-:W-:Y:S01]  /*87c0*/  IMAD R47, R66, UR7, R33 ;  /* 0x00000007422f7c24 */ /* 0x000fe2000f8e0221 */
[--C-:B------:R-:W-:Y:S01]  /*87d0*/  SHF.R.S32.HI R33, RZ, 0x1f, R37.reuse ;  /* 0x0000001fff217819 */ /* 0x100fe20000011425 */
[----:B------:R-:W-:Y:S01]  /*87e0*/  IMAD.MOV R37, RZ, RZ, -R37 ;  /* 0x000000ffff257224 */ /* 0x000fe200078e0a25 */
[----:B------:R-:W-:Y:S01]  /*87f0*/  ULDC.64 UR6, c[0x0][0xbc8] ;  /* 0x0002f20000067ab9 */ /* 0x000fe20000000a00 */
[----:B------:R-:W-:Y:S01]  /*8800*/  IMAD R8, R8, UR4, RZ ;  /* 0x0000000408087c24 */ /* 0x000fe2000f8e02ff */
[----:B------:R-:W-:Y:S01]  /*8810*/  IADD3.X R35, R33, R9, R44, P2, !PT ;  /* 0x0000000921237210 */ /* 0x000fe200017fe42c */
[----:B------:R-:W-:-:S02]  /*8820*/  IMAD.IADD R23, R23, 0x1, R47 ;  /* 0x0000000117177824 */ /* 0x000fc400078e022f */
[C-C-:B------:R-:W-:Y:S02]  /*8830*/  IMAD R33, R27.reuse, R37, R36.reuse ;  /* 0x000000251b217224 */ /* 0x140fe400078e0224 */
[----:B------:R-:W-:Y:S02]  /*8840*/  IMAD R37, R27, R46, R36 ;  /* 0x0000002e1b257224 */ /* 0x000fe400078e0224 */
[C---:B------:R-:W-:Y:S01]  /*8850*/  IMAD R47, R45.reuse, UR5, R8 ;  /* 0x000000052d2f7c24 */ /* 0x040fe2000f8e0208 */
[----:B------:R-:W3:Y:S01]  /*8860*/  S2UR UR5, SR_CgaCtaId ;  /* 0x00000000000579c3 */ /* 0x000ee20000008800 */
[----:B------:R-:W-:Y:S01]  /*8870*/  IMAD.WIDE.U32 R8, R45, UR4, R22 ;  /* 0x000000042d087c25 */ /* 0x000fe2000f8e0016 */
[----:B------:R-:W-:Y:S01]  /*8880*/  SHF.R.S32.HI R22, RZ, 0x1f, R33 ;  /* 0x0000001fff167819 */ /* 0x000fe20000011421 */
[----:B------:R-:W-:Y:S01]  /*8890*/  UMOV UR4, 0x400 ;  /* 0x0000040000047882 */ /* 0x000fe20000000000 */
[----:B------:R-:W-:Y:S01]  /*88a0*/  SHF.R.S32.HI R23, RZ, 0x1f, R37 ;  /* 0x0000001fff177819 */ /* 0x000fe20000011425 */
[----:B------:R-:W-:-:S02]  /*88b0*/  IMAD.IADD R9, R9, 0x1, R47 ;  /* 0x0000000109097824 */ /* 0x000fc400078e022f */
[----:B------:R-:W-:Y:S02]  /*88c0*/  IMAD R22, R22, UR6, RZ ;  /* 0x0000000616167c24 */ /* 0x000fe4000f8e02ff */
[----:B------:R-:W-:Y:S02]  /*88d0*/  IMAD R36, R23, UR8, RZ ;  /* 0x0000000817247c24 */ /* 0x000fe4000f8e02ff */
[C---:B------:R-:W-:Y:S01]  /*88e0*/  IMAD R23, R33.reuse, UR7, R22 ;  /* 0x0000000721177c24 */ /* 0x040fe2000f8e0216 */
[----:B0-----:R-:W-:Y:S01]  /*88f0*/  SEL R22, R40, R39, P0 ;  /* 0x0000002728167207 */ /* 0x001fe20000000000 */
[----:B------:R-:W-:Y:S01]  /*8900*/  IMAD.WIDE.U32 R34, R33, UR6, R34 ;  /* 0x0000000621227c25 */ /* 0x000fe2000f8e0022 */
[----:B------:R-:W-:-:S03]  /*8910*/  ULDC.64 UR6, c[0x0][0xba8] ;  /* 0x0002ea0000067ab9 */ /* 0x000fc60000000a00 */
[C---:B------:R-:W-:Y:S02]  /*8920*/  IMAD R33, R37.reuse, UR9, R36 ;  /* 0x0000000925217c24 */ /* 0x040fe4000f8e0224 */
[----:B------:R-:W-:Y:S01]  /*8930*/  IMAD.WIDE.U32 R36, R37, UR8, R8 ;  /* 0x0000000825247c25 */ /* 0x000fe2000f8e0008 */
[----:B------:R-:W-:Y:S01]  /*8940*/  SEL R8, R39, R40, P0 ;  /* 0x0000002827087207 */ /* 0x000fe20000000000 */
[----:B------:R-:W-:Y:S01]  /*8950*/  ULDC.64 UR8, c[0x0][0xb00] ;  /* 0x0002c00000087ab9 */ /* 0x000fe20000000a00 */
[C---:B------:R-:W-:Y:S01]  /*8960*/  LEA R40, P2, R34.reuse, UR6, 0x2 ;  /* 0x0000000622287c11 */ /* 0x040fe2000f8410ff */
[----:B------:R-:W-:Y:S01]  /*8970*/  IMAD.IADD R23, R35, 0x1, R23 ;  /* 0x0000000123177824 */ /* 0x000fe200078e0217 */
[----:B------:R-:W-:Y:S01]  /*8980*/  IADD3 R9, R37, R33, RZ ;  /* 0x0000002125097210 */ /* 0x000fe20007ffe0ff */
[----:B------:R-:W-:Y:S01]  /*8990*/  ULDC UR6, c[0x0][0xa88] ;  /* 0x0002a20000067ab9 */ /* 0x000fe20000000800 */
[----:B---3--:R-:W-:Y:S01]  /*89a0*/  ULEA UR4, UR5, UR4, 0x18 ;  /* 0x0000000405047291 */ /* 0x008fe2000f8ec03f */
[----:B------:R-:W-:Y:S01]  /*89b0*/  SHFL.IDX PT, R44, R40, 0x1, 0x1c1f ;  /* 0x003c1f00282c7f89 */ /* 0x000fe200000e0000 */
[----:B------:R-:W-:Y:S01]  /*89c0*/  LEA.HI.X R33, R34, UR7, R23, 0x2, P2 ;  /* 0x0000000722217c11 */ /* 0x000fe200090f1417 */
[----:B------:R-:W-:Y:S01]  /*89d0*/  IMAD R50, R27, UR6, RZ ;  /* 0x000000061b327c24 */ /* 0x000fe2000f8e02ff */
[----:B------:R-:W-:Y:S01]  /*89e0*/  UIADD3 UR4, UR4, 0x12420, URZ ;  /* 0x0001242004047890 */ /* 0x000fe2000fffe03f */
[----:B------:R2:W-:Y:S01]  /*89f0*/  SHFL.IDX PT, R34, R40, RZ, 0x1c1f ;  /* 0x001c1fff28227589 */ /* 0x0005e200000e0000 */
[----:B------:R-:W-:-:S02]  /*8a00*/  LEA R52, P3, R36, UR8, 0x2 ;  /* 0x0000000824347c11 */ /* 0x000fc4000f8610ff */
[-C--:B------:R-:W-:Y:S01]  /*8a10*/  ISETP.GE.OR P2, PT, R29, R50.reuse, P1 ;  /* 0x000000321d00720c */ /* 0x080fe20000f46670 */
[----:B------:R-:W0:Y:S01]  /*8a20*/  SHFL.IDX PT, R35, R33, RZ, 0x1c1f ;  /* 0x001c1fff21237589 */ /* 0x000e2200000e0000 */
[-C--:B------:R-:W-:Y:S01]  /*8a30*/  ISETP.GE.OR P1, PT, R53, R50.reuse, P1 ;  /* 0x000000323500720c */ /* 0x080fe20000f26670 */
[----:B------:R-:W-:Y:S01]  /*8a40*/  UPRMT UR4, URZ, 0x654, UR4 ;  /* 0x000006543f047896 */ /* 0x000fe20008000004 */
[----:B------:R-:W-:Y:S01]  /*8a50*/  LEA.HI.X R54, R36, UR9, R9, 0x2, P3 ;  /* 0x0000000924367c11 */ /* 0x000fe200098f1409 */
[----:B------:R-:W3:Y:S01]  /*8a60*/  SHFL.IDX PT, R45, R33, 0x1, 0x1c1f ;  /* 0x003c1f00212d7f89 */ /* 0x000ee200000e0000 */
[----:B------:R-:W-:Y:S02]  /*8a70*/  ISETP.GE.AND P3, PT, R29, R50, PT ;  /* 0x000000321d00720c */ /* 0x000fe40003f66270 */
[----:B------:R-:W-:Y:S01]  /*8a80*/  SEL R9, R38, R41, P0 ;  /* 0x0000002926097207 */ /* 0x000fe20000000000 */
[----:B------:R4:W4:Y:S01]  /*8a90*/  SHFL.IDX PT, R46, R52, RZ, 0x1c1f ;  /* 0x001c1fff342e7589 */ /* 0x00092200000e0000 */
[----:B------:R-:W-:-:S02]  /*8aa0*/  SEL R23, R41, R38, P0 ;  /* 0x0000002629177207 */ /* 0x000fc40000000000 */
[----:B------:R-:W-:Y:S01]  /*8ab0*/  SYNCS.ARRIVE.TRANS64.RED.A1T0 RZ, [UR4], RZ ;  /* 0x000000ffffff79a7 */ /* 0x000fe20008100404 */
[----:B------:R0:W4:Y:S01]  /*8ac0*/  SHFL.IDX PT, R47, R54, RZ, 0x1c1f ;  /* 0x001c1fff362f7589 */ /* 0x00012200000e0000 */
[----:B-1----:R-:W-:Y:S02]  /*8ad0*/  SEL R36, R42, R49, P0 ;  /* 0x000000312a247207 */ /* 0x002fe40000000000 */
[----:B------:R-:W-:Y:S01]  /*8ae0*/  SEL R38, R49, R42, P0 ;  /* 0x0000002a31267207 */ /* 0x000fe20000000000 */
[----:B------:R-:W-:Y:S01]  /*8af0*/  IMAD.SHL.U32 R49, R28, 0x2, RZ ;  /* 0x000000021c317824 */ /* 0x000fe200078e00ff */
[----:B------:R-:W-:Y:S02]  /*8b00*/  SEL R37, R32, R43, P0 ;  /* 0x0000002b20257207 */ /* 0x000fe40000000000 */
[----:B------:R-:W-:Y:S02]  /*8b10*/  SEL R39, R43, R32, P0 ;  /* 0x000000202b277207 */ /* 0x000fe40000000000 */
[----:B--2---:R-:W-:-:S02]  /*8b20*/  SEL R40, R31, R48, P0 ;  /* 0x000000301f287207 */ /* 0x004fc40000000000 */
[----:B------:R-:W-:Y:S01]  /*8b30*/  SEL R42, R48, R31, P0 ;  /* 0x0000001f302a7207 */ /* 0x000fe20000000000 */
[----:B0-----:R0:W-:Y:S01]  /*8b40*/  @!P2 ST.E desc[UR42][R34.64], R0 ;  /* 0x000000002200a985 */ /* 0x0011e2000c10192a */
[----:B------:R-:W-:Y:S02]  /*8b50*/  SEL R41, R30, R51, P0 ;  /* 0x000000331e297207 */ /* 0x000fe40000000000 */
[----:B------:R-:W-:Y:S01]  /*8b60*/  SEL R43, R51, R30, P0 ;  /* 0x0000001e332b7207 */ /* 0x000fe20000000000 */
        /* <DEDUP_REMOVED lines=9> */
[C---:B------:R-:W-:Y:S01]  /*8c00*/  IADD3 R33, R49.reuse, 0x30, RZ ;  /* 0x0000003031217810 */ /* 0x040fe20007ffe0ff */
[----:B------:R-:W-:Y:S01]  /*8c10*/  VIADD R34, R49, 0x38 ;  /* 0x0000003831227836 */ /* 0x000fe20000000000 */
[----:B------:R-:W-:Y:S02]  /*8c20*/  ISETP.GE.AND P3, PT, R27, UR4, PT ;  /* 0x000000041b007c0c */ /* 0x000fe4000bf66270 */
[----:B------:R-:W-:-:S02]  /*8c30*/  ISETP.GE.AND P4, PT, R32, UR4, PT ;  /* 0x0000000420007c0c */ /* 0x000fc4000bf86270 */
[----:B------:R-:W-:Y:S02]  /*8c40*/  ISETP.GE.AND P5, PT, R33, UR4, PT ;  /* 0x0000000421007c0c */ /* 0x000fe4000bfa6270 */
[----:B------:R-:W-:Y:S01]  /*8c50*/  ISETP.GE.AND P6, PT, R34, UR4, PT ;  /* 0x0000000422007c0c */ /* 0x000fe2000bfc6270 */
[----:B----4-:R-:W-:Y:S02]  /*8c60*/  @!P1 IMAD.WIDE R28, R49, 0x4, R46 ;  /* 0x00000004311c9825 */ /* 0x010fe400078e022e */
[----:B------:R-:W-:-:S03]  /*8c70*/  @!P2 LEA.HI R0, R0, R0, RZ, 0x1 ;  /* 0x000000000000a211 */ /* 0x000fc600078f08ff */
[----:B------:R0:W-:Y:S01]  /*8c80*/  @!P1 ST.E.64 desc[UR42][R28.64], R4 ;  /* 0x000000041c009985 */ /* 0x0001e2000c101b2a */
[----:B------:R-:W-:Y:S02]  /*8c90*/  @!P2 LOP3.LUT R31, R0, 0xfffffffe, RZ, 0xc0, !PT ;  /* 0xfffffffe001fa812 */ /* 0x000fe400078ec0ff */
[----:B------:R-:W-:Y:S02]  /*8ca0*/  IADD3 R0, R49, 0x10, RZ ;  /* 0x0000001031007810 */ /* 0x000fe40007ffe0ff */
[----:B------:R-:W-:Y:S01]  /*8cb0*/  @!P3 LEA.HI R27, R27, R27, RZ, 0x1 ;  /* 0x0000001b1b1bb211 */ /* 0x000fe200078f08ff */
[----:B------:R-:W-:Y:S01]  /*8cc0*/  @!P2 IMAD.WIDE R30, R31, 0x4, R46 ;  /* 0x000000041f1ea825 */ /* 0x000fe200078e022e */
[----:B------:R-:W-:Y:S02]  /*8cd0*/  ISETP.GE.AND P1, PT, R0, UR4, PT ;  /* 0x0000000400007c0c */ /* 0x000fe4000bf26270 */
[----:B------:R-:W-:Y:S02]  /*8ce0*/  @!P4 LEA.HI R32, R32, R32, RZ, 0x1 ;  /* 0x000000202020c211 */ /* 0x000fe400078f08ff */
[----:B------:R1:W-:Y:S01]  /*8cf0*/  @!P2 ST.E.64 desc[UR42][R30.64], R6 ;  /* 0x000000061e00a985 */ /* 0x0003e2000c101b2a */
[----:B------:R-:W-:-:S02]  /*8d00*/  ISETP.GE.AND P2, PT, R2, UR4, PT ;  /* 0x0000000402007c0c */ /* 0x000fc4000bf46270 */
[----:B------:R-:W-:Y:S02]  /*8d10*/  @!P5 LEA.HI R33, R33, R33, RZ, 0x1 ;  /* 0x000000212121d211 */ /* 0x000fe400078f08ff */
[----:B------:R-:W-:Y:S02]  /*8d20*/  @!P6 LEA.HI R34, R34, R34, RZ, 0x1 ;  /* 0x000000222222e211 */ /* 0x000fe400078f08ff */
[----:B------:R-:W-:Y:S02]  /*8d30*/  @!P3 LOP3.LUT R27, R27, 0xfffffffe, RZ, 0xc0, !PT ;  /* 0xfffffffe1b1bb812 */ /* 0x000fe400078ec0ff */
[----:B------:R-:W-:Y:S02]  /*8d40*/  @!P1 LEA.HI R0, R0, R0, RZ, 0x1 ;  /* 0x0000000000009211 */ /* 0x000fe400078f08ff */
[----:B------:R-:W-:Y:S01]  /*8d50*/  @!P5 LOP3.LUT R33, R33, 0xfffffffe, RZ, 0xc0, !PT ;  /* 0xfffffffe2121d812 */ /* 0x000fe200078ec0ff */
[----:B0-----:R-:W-:Y:S01]  /*8d60*/  @!P3 IMAD.WIDE R28, R27, 0x4, R46 ;  /* 0x000000041b1cb825 */ /* 0x001fe200078e022e */
[----:B------:R-:W-:-:S02]  /*8d70*/  @!P1 LOP3.LUT R5, R0, 0xfffffffe, RZ, 0xc0, !PT ;  /* 0xfffffffe00059812 */ /* 0x000fc400078ec0ff */
[----:B------:R-:W-:Y:S02]  /*8d80*/  @!P2 LEA.HI R2, R2, R2, RZ, 0x1 ;  /* 0x000000020202a211 */ /* 0x000fe400078f08ff */
[----:B-1----:R-:W-:Y:S01]  /*8d90*/  @!P4 LOP3.LUT R31, R32, 0xfffffffe, RZ, 0xc0, !PT ;  /* 0xfffffffe201fc812 */ /* 0x002fe200078ec0ff */
[--C-:B------:R-:W-:Y:S01]  /*8da0*/  @!P1 IMAD.WIDE R4, R5, 0x4, R46.reuse ;  /* 0x0000000405049825 */ /* 0x100fe200078e022e */
[----:B------:R-:W-:Y:S02]  /*8db0*/  @!P2 LOP3.LUT R7, R2, 0xfffffffe, RZ, 0xc0, !PT ;  /* 0xfffffffe0207a812 */ /* 0x000fe400078ec0ff */
[----:B------:R-:W-:Y:S01]  /*8dc0*/  @!P6 LOP3.LUT R35, R34, 0xfffffffe, RZ, 0xc0, !PT ;  /* 0xfffffffe2223e812 */ /* 0x000fe200078ec0ff */
[--C-:B------:R-:W-:Y:S01]  /*8dd0*/  @!P4 IMAD.WIDE R30, R31, 0x4, R46.reuse ;  /* 0x000000041f1ec825 */ /* 0x100fe200078e022e */
[----:B------:R1:W-:Y:S03]  /*8de0*/  @!P1 ST.E.64 desc[UR42][R4.64], R8 ;  /* 0x0000000804009985 */ /* 0x0003e6000c101b2a */
[----:B------:R-:W-:-:S04]  /*8df0*/  @!P2 IMAD.WIDE R6, R7, 0x4, R46 ;  /* 0x000000040706a825 */ /* 0x000fc800078e022e */
[--C-:B------:R-:W-:Y:S01]  /*8e00*/  @!P5 IMAD.WIDE R32, R33, 0x4, R46.reuse ;  /* 0x000000042120d825 */ /* 0x100fe200078e022e */
[----:B------:R1:W-:Y:S03]  /*8e10*/  @!P2 ST.E.64 desc[UR42][R6.64], R22 ;  /* 0x000000160600a985 */ /* 0x0003e6000c101b2a */
[----:B------:R-:W-:Y:S01]  /*8e20*/  @!P6 IMAD.WIDE R34, R35, 0x4, R46 ;  /* 0x000000042322e825 */ /* 0x000fe200078e022e */
[----:B------:R1:W-:Y:S04]  /*8e30*/  @!P3 ST.E.64 desc[UR42][R28.64], R36 ;  /* 0x000000241c00b985 */ /* 0x0003e8000c101b2a */
[----:B------:R1:W-:Y:S04]  /*8e40*/  @!P4 ST.E.64 desc[UR42][R30.64], R38 ;  /* 0x000000261e00c985 */ /* 0x0003e8000c101b2a */
[----:B------:R1:W-:Y:S04]  /*8e50*/  @!P5 ST.E.64 desc[UR42][R32.64], R40 ;  /* 0x000000282000d985 */ /* 0x0003e8000c101b2a */
[----:B------:R1:W-:Y:S02]  /*8e60*/  @!P6 ST.E.64 desc[UR42][R34.64], R42 ;  /* 0x0000002a2200e985 */ /* 0x0003e4000c101b2a */
.L_x_11190:
[----:B------:R-:W-:Y:S05]  /*8e70*/  BSYNC B0 ;  /* 0x0000000000007941 */ /* 0x000fea0003800000 */
.L_x_11189:
        /* <DEDUP_REMOVED lines=19> */
[----:B-123--:R-:W-:Y:S06]  /*8fb0*/  @P1 BRA `(.L_x_11163) ;  /* 0x0000003400681947 */ /* 0x00efec0003800000 */
[C---:B0-----:R-:W-:Y:S01]  /*8fc0*/  VIADD R0, R49.reuse, 0x8 ;  /* 0x0000000831007836 */ /* 0x041fe20000000000 */
[----:B------:R-:W-:Y:S01]  /*8fd0*/  ULDC UR4, c[0x0][0xac8] ;  /* 0x0002b20000047ab9 */ /* 0x000fe20000000800 */
[C---:B------:R-:W-:Y:S01]  /*8fe0*/  VIADD R2, R49.reuse, 0x10 ;  /* 0x0000001031027836 */ /* 0x040fe20000000000 */
[C---:B------:R-:W-:Y:S01]  /*8ff0*/  IADD3 R6, R49.reuse, 0x18, RZ ;  /* 0x0000001831067810 */ /* 0x040fe20007ffe0ff */
[C---:B------:R-:W-:Y:S01]  /*9000*/  VIADD R8, R49.reuse, 0x20 ;  /* 0x0000002031087836 */ /* 0x040fe20000000000 */
[----:B------:R-:W-:Y:S01]  /*9010*/  ISETP.GE.AND P1, PT, R0, UR4, PT ;  /* 0x0000000400007c0c */ /* 0x000fe2000bf26270 */
[C---:B------:R-:W-:Y:S01]  /*9020*/  VIADD R10, R49.reuse, 0x28 ;  /* 0x00000028310a7836 */ /* 0x040fe20000000000 */
[----:B------:R-:W-:Y:S01]  /*9030*/  ISETP.GE.AND P3, PT, R6, UR4, PT ;  /* 0x0000000406007c0c */ /* 0x000fe2000bf66270 */
[C---:B------:R-:W-:Y:S01]  /*9040*/  VIADD R11, R49.reuse, 0x30 ;  /* 0x00000030310b7836 */ /* 0x040fe20000000000 */
[----:B------:R-:W-:Y:S02]  /*9050*/  ISETP.GE.AND P2, PT, R2, UR4, PT ;  /* 0x0000000402007c0c */ /* 0x000fe4000bf46270 */
[----:B------:R-:W-:-:S02]  /*9060*/  ISETP.GE.AND P0, PT, R49, UR4, PT ;  /* 0x0000000431007c0c */ /* 0x000fc4000bf06270 */
[----:B------:R-:W-:Y:S02]  /*9070*/  ISETP.GE.AND P4, PT, R8, UR4, PT ;  /* 0x0000000408007c0c */ /* 0x000fe4000bf86270 */
[----:B------:R-:W-:Y:S02]  /*9080*/  ISETP.GE.AND P5, PT, R10, UR4, PT ;  /* 0x000000040a007c0c */ /* 0x000fe4000bfa6270 */
[----:B------:R-:W-:Y:S02]  /*9090*/  ISETP.GE.AND P6, PT, R11, UR4, PT ;  /* 0x000000040b007c0c */ /* 0x000fe4000bfc6270 */
[----:B------:R-:W-:-:S03]  /*90a0*/  @!P1 LEA.HI R0, R0, R0, RZ, 0x1 ;  /* 0x0000000000009211 */ /* 0x000fc600078f08ff */
[----:B------:R-:W-:Y:S02]  /*90b0*/  @!P2 LEA.HI R4, R2, R2, RZ, 0x1 ;  /* 0x000000020204a211 */ /* 0x000fe400078f08ff */
[----:B------:R-:W-:Y:S01]  /*90c0*/  @!P1 LOP3.LUT R5, R0, 0xfffffffe, RZ, 0xc0, !PT ;  /* 0xfffffffe00059812 */ /* 0x000fe200078ec0ff */
[----:B------:R-:W-:Y:S01]  /*90d0*/  @!P0 IMAD.WIDE R2, R49, 0x4, R30 ;  /* 0x0000000431028825 */ /* 0x000fe200078e021e */
[----:B------:R-:W-:Y:S02]  /*90e0*/  @!P3 LEA.HI R0, R6, R6, RZ, 0x1 ;  /* 0x000000060600b211 */ /* 0x000fe400078f08ff */
[----:B------:R-:W-:Y:S02]  /*90f0*/  @!P4 LEA.HI R8, R8, R8, RZ, 0x1 ;  /* 0x000000080808c211 */ /* 0x000fe400078f08ff */
[----:B------:R-:W-:Y:S01]  /*9100*/  @!P3 LOP3.LUT R9, R0, 0xfffffffe, RZ, 0xc0, !PT ;  /* 0xfffffffe0009b812 */ /* 0x000fe200078ec0ff */
[----:B------:R0:W-:Y:S01]  /*9110*/  @!P0 ST.E.64 desc[UR42][R2.64], R22 ;  /* 0x0000001602008985 */ /* 0x0001e2000c101b2a */
[----:B------:R-:W-:-:S02]  /*9120*/  @!P5 LEA.HI R10, R10, R10, RZ, 0x1 ;  /* 0x0000000a0a0ad211 */ /* 0x000fc400078f08ff */
[----:B------:R-:W-:Y:S01]  /*9130*/  @!P2 LOP3.LUT R7, R4, 0xfffffffe, RZ, 0xc0, !PT ;  /* 0xfffffffe0407a812 */ /* 0x000fe200078ec0ff */
[--C-:B------:R-:W-:Y:S01]  /*9140*/  @!P1 IMAD.WIDE R4, R5, 0x4, R30.reuse ;  /* 0x0000000405049825 */ /* 0x100fe200078e021e */
[----:B------:R-:W-:Y:S02]  /*9150*/  @!P6 LEA.HI R0, R11, R11, RZ, 0x1 ;  /* 0x0000000b0b00e211 */ /* 0x000fe400078f08ff */
[----:B------:R-:W-:Y:S01]  /*9160*/  @!P4 LOP3.LUT R11, R8, 0xfffffffe, RZ, 0xc0, !PT ;  /* 0xfffffffe080bc812 */ /* 0x000fe200078ec0ff */
[--C-:B------:R-:W-:Y:S01]  /*9170*/  @!P2 IMAD.WIDE R6, R7, 0x4, R30.reuse ;  /* 0x000000040706a825 */ /* 0x100fe200078e021e */
[----:B------:R-:W-:Y:S01]  /*9180*/  @!P5 LOP3.LUT R19, R10, 0xfffffffe, RZ, 0xc0, !PT ;  /* 0xfffffffe0a13d812 */ /* 0x000fe200078ec0ff */
[----:B------:R1:W-:Y:S01]  /*9190*/  @!P1 ST.E.64 desc[UR42][R4.64], R28 ;  /* 0x0000001c04009985 */ /* 0x0003e2000c101b2a */
[----:B------:R-:W-:Y:S01]  /*91a0*/  IADD3 R49, R49, 0x38, RZ ;  /* 0x0000003831317810 */ /* 0x000fe20007ffe0ff */
[--C-:B------:R-:W-:Y:S01]  /*91b0*/  @!P3 IMAD.WIDE R8, R9, 0x4, R30.reuse ;  /* 0x000000040908b825 */ /* 0x100fe200078e021e */
[----:B0-----:R-:W-:Y:S01]  /*91c0*/  @!P6 LOP3.LUT R23, R0, 0xfffffffe, RZ, 0xc0, !PT ;  /* 0xfffffffe0017e812 */ /* 0x001fe200078ec0ff */
[----:B------:R0:W-:Y:S02]  /*91d0*/  @!P2 ST.E.64 desc[UR42][R6.64], R26 ;  /* 0x0000001a0600a985 */ /* 0x0001e4000c101b2a */
[--C-:B------:R-:W-:Y:S01]  /*91e0*/  @!P4 IMAD.WIDE R2, R11, 0x4, R30.reuse ;  /* 0x000000040b02c825 */ /* 0x100fe200078e021e */
[----:B------:R-:W-:Y:S01]  /*91f0*/  ISETP.GE.AND P0, PT, R49, UR4, PT ;  /* 0x0000000431007c0c */ /* 0x000fe2000bf06270 */
[----:B------:R0:W-:Y:S02]  /*9200*/  @!P3 ST.E.64 desc[UR42][R8.64], R14 ;  /* 0x0000000e0800b985 */ /* 0x0001e4000c101b2a */
[----:B------:R-:W-:-:S02]  /*9210*/  @!P6 IMAD.WIDE R10, R23, 0x4, R30 ;  /* 0x00000004170ae825 */ /* 0x000fc400078e021e */
[----:B------:R0:W-:Y:S02]  /*9220*/  @!P4 ST.E.64 desc[UR42][R2.64], R24 ;  /* 0x000000180200c985 */ /* 0x0001e4000c101b2a */
[----:B-1----:R-:W-:-:S05]  /*9230*/  @!P5 IMAD.WIDE R4, R19, 0x4, R30 ;  /* 0x000000041304d825 */ /* 0x002fca00078e021e */
[----:B------:R0:W-:Y:S04]  /*9240*/  @!P5 ST.E.64 desc[UR42][R4.64], R12 ;  /* 0x0000000c0400d985 */ /* 0x0001e8000c101b2a */
[----:B------:R0:W-:Y:S01]  /*9250*/  @!P6 ST.E.64 desc[UR42][R10.64], R16 ;  /* 0x000000100a00e985 */ /* 0x0001e2000c101b2a */
[----:B------:R-:W-:Y:S05]  /*9260*/  @P0 BRA `(.L_x_11163) ;  /* 0x0000003000bc0947 */ /* 0x000fea0003800000 */
[----:B------:R-:W-:-:S04]  /*9270*/  LEA.HI R49, R49, R49, RZ, 0x1 ;  /* 0x0000003131317211 */ /* 0x000fc800078f08ff */
[----:B0-----:R-:W-:-:S05]  /*9280*/  LOP3.LUT R3, R49, 0xfffffffe, RZ, 0xc0, !PT ;  /* 0xfffffffe31037812 */ /* 0x001fca00078ec0ff */
[----:B------:R-:W-:-:S05]  /*9290*/  IMAD.WIDE R2, R3, 0x4, R30 ;  /* 0x0000000403027825 */ /* 0x000fca00078e021e */
[----:B------:R0:W-:Y:S01]  /*92a0*/  ST.E.64 desc[UR42][R2.64], R20 ;  /* 0x0000001402007985 */ /* 0x0001e2000c101b2a */
[----:B------:R-:W-:Y:S05]  /*92b0*/  BRA `(.L_x_11163) ;  /* 0x0000003000a87947 */ /* 0x000fea0003800000 */
.L_x_11188:
        /* <DEDUP_REMOVED lines=21> */
[----:B------:R-:W-:Y:S01]  /*9410*/  UIADD3 UR6, UR5, UR6, URZ ;  /* 0x0000000605067290 */ /* 0x000fe2000fffe03f */
[----:B------:R-:W-:Y:S01]  /*9420*/  MOV R2, UR4 ;  /* 0x0000000400027c02 */ /* 0x000fe20008000f00 */
[----:B------:R-:W-:Y:S01]  /*9430*/  IMAD.U32 R3, RZ, RZ, UR5 ;  /* 0x00000005ff037e24 */ /* 0x000fe2000f8e00ff */
[----:B------:R-:W2:Y:S01]  /*9440*/  @P0 LDC R7, c[0x0][0xbec] ;  /* 0x0002fb00ff070b82 */ /* 0x000ea20000000800 */
[----:B------:R-:W-:Y:S02]  /*9450*/  ULDC.64 UR4, c[0x0][0xbe0] ;  /* 0x0002f80000047ab9 */ /* 0x000fe40000000a00 */
        /* <DEDUP_REMOVED lines=10> */
[----:B-1----:R-:W-:Y:S01]  /*9500*/  IMAD R9, R8, R7, UR7 ;  /* 0x0000000708097e24 */ /* 0x002fe2000f8e0207 */
[----:B------:R-:W-:-:S03]  /*9510*/  IADD3 R7, -R5, RZ, RZ ;  /* 0x000000ff05077210 */ /* 0x000fc60007ffe1ff */
        /* <DEDUP_REMOVED lines=20> */
.L_x_11161:
        /* <DEDUP_REMOVED lines=18> */
.L_x_11191:
[----:B------:R-:W-:Y:S01]  /*9780*/  ULDC UR7, c[0x0][0xc50] ;  /* 0x0003140000077ab9 */ /* 0x000fe20000000800 */
[----:B------:R-:W-:Y:S01]  /*9790*/  UMOV UR36, UR6 ;  /* 0x0000000600247c82 */ /* 0x000fe20008000000 */
[----:B------:R-:W-:-:S11]  /*97a0*/  UISETP.NE.AND UP0, UPT, UR7, 0x1, UPT ;  /* 0x000000010700788c */ /* 0x000fd6000bf05270 */
[----:B------:R-:W-:Y:S01]  /*97b0*/  @UP0 ULDC UR4, c[0x0][0xc54] ;  /* 0x0003150000040ab9 */ /* 0x000fe20000000800 */
[----:B------:R-:W-:Y:S01]  /*97c0*/  @UP0 ULDC UR8, c[0x0][0xc58] ;  /* 0x0003160000080ab9 */ /* 0x000fe20000000800 */
[----:B------:R-:W-:-:S04]  /*97d0*/  UIMAD.WIDE.U32 UR4, UR6, UR4, URZ ;  /* 0x00000004060472a5 */ /* 0x000fc8000f8e003f */
[----:B------:R-:W-:-:S12]  /*97e0*/  @UP0 USHF.R.U32.HI UR36, URZ, UR8, UR5 ;  /* 0x000000083f240299 */ /* 0x000fd80008011605 */
.L_x_11192:
[----:B------:R-:W-:Y:S01]  /*97f0*/  ISETP.GE.AND P0, PT, R26, RZ, PT ;  /* 0x000000ff1a00720c */ /* 0x000fe20003f06270 */
[----:B------:R-:W-:Y:S01]  /*9800*/  UIADD3 UR4, -UR36, URZ, URZ ;  /* 0x0000003f24047290 */ /* 0x000fe2000fffe13f */
[----:B------:R-:W-:Y:S01]  /*9810*/  MOV R0, 0x1 ;  /* 0x0000000100007802 */ /* 0x000fe20000000f00 */
[----:B------:R-:W-:Y:S02]  /*9820*/  IMAD.MOV.U32 R3, RZ, RZ, RZ ;  /* 0x000000ffff037224 */ /* 0x000fe400078e00ff */
[----:B------:R-:W-:Y:S01]  /*9830*/  UIMAD UR6, UR7, UR4, UR6 ;  /* 0x00000004070672a4 */ /* 0x000fe2000f8e0206 */
[----:B------:R-:W-:-:S07]  /*9840*/  IMAD.MOV.U32 R4, RZ, RZ, 0x1 ;  /* 0x00000001ff047424 */ /* 0x000fce00078e00ff */
[----:B------:R-:W-:Y:S05]  /*9850*/  @!P0 BRA `(.L_x_11193) ;  /* 0x0000002800808947 */ /* 0x000fea0003800000 */
[----:B------:R-:W-:Y:S01]  /*9860*/  ULDC.64 UR4, c[0x0][0x418] ;  /* 0x0001060000047ab9 */ /* 0x000fe20000000a00 */
[----:B------:R-:W0:Y:S01]  /*9870*/  S2R R25, SR_CTAID.X ;  /* 0x0000000000197919 */ /* 0x000e220000002500 */
[----:B------:R-:W-:Y:S02]  /*9880*/  UISETP.NE.U32.AND UP0, UPT, UR4, URZ, UPT ;  /* 0x0000003f0400728c */ /* 0x000fe4000bf05070 */
[----:B------:R-:W-:Y:S02]  /*9890*/  ULOP3.LUT UR41, UR6, 0xffff, URZ, 0xc0, !UPT ;  /* 0x0000ffff06297892 */ /* 0x000fe4000f8ec03f */
[----:B------:R-:W-:Y:S01]  /*98a0*/  UISETP.NE.AND.EX UP0, UPT, UR5, URZ, UPT, UP0 ;  /* 0x0000003f0500728c */ /* 0x000fe2000bf05300 */
[----:B------:R-:W-:Y:S02]  /*98b0*/  ULDC UR4, c[0x0][0x424] ;  /* 0x0001090000047ab9 */ /* 0x000fe40000000800 */
[----:B------:R-:W-:Y:S01]  /*98c0*/  ULDC UR5, c[0x0][0x2f0] ;  /* 0x0000bc0000057ab9 */ /* 0x000fe20000000800 */
        /* <DEDUP_REMOVED lines=9> */
[----:B0-----:R-:W-:Y:S08]  /*9960*/  @!P0 BRA `(.L_x_11194) ;  /* 0x0000000000908947 */ /* 0x001ff00003800000 */
        /* <DEDUP_REMOVED lines=16> */
[----:B0-----:R-:W-:Y:S01]  /*9a70*/  IADD3 R4, R3, 0xffffffe, RZ ;  /* 0x0ffffffe03047810 */ /* 0x001fe20007ffe0ff */
[----:B------:R-:W-:-:S05]  /*9a80*/  IMAD.MOV R3, RZ, RZ, -R7 ;  /* 0x000000ffff037224 */ /* 0x000fca00078e0a07 */
        /* <DEDUP_REMOVED lines=18> */
.L_x_11194:
[----:B------:R-:W-:Y:S01]  /*9bb0*/  UIMAD UR41, UR41, UR4, URZ ;  /* 0x00000004292972a4 */ /* 0x000fe2000f8e023f */
[----:B------:R-:W-:-:S05]  /*9bc0*/  MOV R3, UR10 ;  /* 0x0000000a00037c02 */ /* 0x000fca0008000f00 */
[----:B------:R-:W-:-:S05]  /*9bd0*/  IMAD.U32 R4, RZ, RZ, UR41 ;  /* 0x00000029ff047e24 */ /* 0x000fca000f8e00ff */
[----:B------:R-:W-:Y:S01]  /*9be0*/  VIADDMNMX R3, R4, UR4, R3, PT ;  /* 0x0000000404037c46 */ /* 0x000fe2000b800103 */
[----:B------:R-:W-:-:S03]  /*9bf0*/  IMAD.MOV.U32 R4, RZ, RZ, 0x1 ;  /* 0x00000001ff047424 */ /* 0x000fc600078e00ff */
[----:B------:R-:W-:Y:S01]  /*9c00*/  R2UR UR39, R3 ;  /* 0x00000000032772ca */ /* 0x000fe200000e0000 */
[----:B------:R-:W-:-:S12]  /*9c10*/  IMAD.MOV.U32 R3, RZ, RZ, RZ ;  /* 0x000000ffff037224 */ /* 0x000fd800078e00ff */
        /* <DEDUP_REMOVED lines=19> */
[----:B------:R-:W-:Y:S01]  /*9d50*/  IMAD.U32 R7, RZ, RZ, UR7 ;  /* 0x00000007ff077e24 */ /* 0x000fe2000f8e00ff */
[----:B------:R-:W-:Y:S01]  /*9d60*/  MOV R13, RZ ;  /* 0x000000ff000d7202 */ /* 0x000fe20000000f00 */
[----:B------:R-:W-:-:S02]  /*9d70*/  IMAD.U32 R11, RZ, RZ, UR5 ;  /* 0x00000005ff0b7e24 */ /* 0x000fc4000f8e00ff */
[----:B------:R-:W-:Y:S02]  /*9d80*/  IMAD.MOV.U32 R8, RZ, RZ, 0x70 ;  /* 0x00000070ff087424 */ /* 0x000fe400078e00ff */
[----:B------:R-:W-:-:S07]  /*9d90*/  IMAD.MOV.U32 R12, RZ, RZ, 0x1 ;  /* 0x00000001ff0c7424 */ /* 0x000fce00078e00ff */
[----:B------:R-:W-:-:S07]  /*9da0*/  LEPC R20, `(.L_x_11195) ;  /* 0x000000001014794e */ /* 0x000fce0000000000 */
[----:B0-----:R-:W-:Y:S05]  /*9db0*/  CALL.ABS.NOINC R14 ;  /* 0x000000000e007343 */ /* 0x001fea0003c00000 */
.L_x_11195:
[----:B------:R-:W-:-:S06]  /*9dc0*/  UIADD3 UR4, UR38, 0x5200, URZ ;  /* 0x0000520026047890 */ /* 0x000fcc000fffe03f */
[----:B------:R-:W-:-:S05]  /*9dd0*/  IMAD.U32 R17, RZ, RZ, UR4 ;  /* 0x00000004ff117e24 */ /* 0x000fca000f8e00ff */
[----:B------:R-:W-:-:S13]  /*9de0*/  LOP3.LUT P0, RZ, R17, 0x1bf, RZ, 0xc0, !PT ;  /* 0x000001bf11ff7812 */ /* 0x000fda000780c0ff */
[----:B------:R-:W-:Y:S05]  /*9df0*/  @!P0 BRA `(.L_x_11196) ;  /* 0x0000000000408947 */ /* 0x000fea0003800000 */
        /* <DEDUP_REMOVED lines=8> */
[----:B------:R-:W-:Y:S01]  /*9e80*/  IMAD.U32 R7, RZ, RZ, UR7 ;  /* 0x00000007ff077e24 */ /* 0x000fe2000f8e00ff */
[----:B------:R-:W-:Y:S01]  /*9e90*/  MOV R8, 0x70 ;  /* 0x0000007000087802 */ /* 0x000fe20000000f00 */
[----:B------:R-:W-:-:S02]  /*9ea0*/  IMAD.U32 R10, RZ, RZ, UR4 ;  /* 0x00000004ff0a7e24 */ /* 0x000fc4000f8e00ff */
[----:B------:R-:W-:Y:S02]  /*9eb0*/  IMAD.U32 R11, RZ, RZ, UR5 ;  /* 0x00000005ff0b7e24 */ /* 0x000fe4000f8e00ff */
[----:B------:R-:W-:Y:S02]  /*9ec0*/  IMAD.MOV.U32 R12, RZ, RZ, 0x1 ;  /* 0x00000001ff0c7424 */ /* 0x000fe400078e00ff */
[----:B------:R-:W-:-:S07]  /*9ed0*/  IMAD.MOV.U32 R13, RZ, RZ, RZ ;  /* 0x000000ffff0d7224 */ /* 0x000fce00078e00ff */
[----:B------:R-:W-:-:S07]  /*9ee0*/  LEPC R20, `(.L_x_11196) ;  /* 0x000000001014794e */ /* 0x000fce0000000000 */
[----:B0-----:R-:W-:Y:S05]  /*9ef0*/  CALL.ABS.NOINC R14 ;  /* 0x000000000e007343 */ /* 0x001fea0003c00000 */
.L_x_11196:
[----:B------:R-:W-:-:S04]  /*9f00*/  UIADD3 UR4, UR38, 0x200, URZ ;  /* 0x0000020026047890 */ /* 0x000fc8000fffe03f */
[----:B------:R-:W-:-:S06]  /*9f10*/  ULOP3.LUT UP0, URZ, UR4, 0x9f, URZ, 0xc0, !UPT ;  /* 0x0000009f043f7892 */ /* 0x000fcc000f80c03f */
[----:B------:R-:W-:-:S13]  /*9f20*/  PLOP3.LUT P0, PT, PT, PT, UP0, 0x80, 0x0 ;  /* 0x000000000000781c */ /* 0x000fda0003f0f008 */
        /* <DEDUP_REMOVED lines=16> */
[----:B0-----:R-:W-:Y:S05]  /*a030*/  CALL.ABS.NOINC R14 ;  /* 0x000000000e007343 */ /* 0x001fea0003c00000 */
.L_x_11197:
[----:B------:R-:W-:-:S13]  /*a040*/  LOP3.LUT P6, RZ, R17, 0x1bf, RZ, 0xc0, !PT ;  /* 0x000001bf11ff7812 */ /* 0x000fda00078cc0ff */
        /* <DEDUP_REMOVED lines=17> */
.L_x_11198:
[----:B------:R-:W0:Y:S01]  /*a160*/  LDC.64 R4, c[0x0][0x9f8] ;  /* 0x00027e00ff047b82 */ /* 0x000e220000000a00 */
[----:B------:R-:W-:Y:S01]  /*a170*/  IMAD.MOV.U32 R23, RZ, RZ, R26 ;  /* 0x000000ffff177224 */ /* 0x000fe200078e001a */
[----:B0-----:R-:W-:-:S04]  /*a180*/  ISETP.NE.U32.AND P0, PT, R4, RZ, PT ;  /* 0x000000ff0400720c */ /* 0x001fc80003f05070 */
[----:B------:R-:W-:-:S13]  /*a190*/  ISETP.NE.AND.EX P0, PT, R5, RZ, PT, P0 ;  /* 0x000000ff0500720c */ /* 0x000fda0003f05300 */
[----:B------:R-:W0:Y:S02]  /*a1a0*/  @P0 LDC.64 R4, c[0x0][0x9f8] ;  /* 0x00027e00ff040b82 */ /* 0x000e240000000a00 */
[----:B0-----:R-:W-:-:S06]  /*a1b0*/  @P0 IMAD.WIDE R6, R26, 0x4, R4 ;  /* 0x000000041a060825 */ /* 0x001fcc00078e0204 */
[----:B------:R-:W0:Y:S01]  /*a1c0*/  LDC.64 R4, c[0x0][0x418] ;  /* 0x00010600ff047b82 */ /* 0x000e220000000a00 */
[----:B------:R1:W2:Y:S01]  /*a1d0*/  @P0 LDG.E R23, desc[UR42][R6.64] ;  /* 0x0000002a06170981 */ /* 0x0002a2000c1e1900 */
[C---:B------:R-:W-:Y:S01]  /*a1e0*/  IMAD.SHL.U32 R22, R27.reuse, 0x40, RZ ;  /* 0x000000401b167824 */ /* 0x040fe200078e00ff */
[----:B------:R-:W-:Y:S01]  /*a1f0*/  SHF.L.U32 R28, R16, 0x4, RZ ;  /* 0x00000004101c7819 */ /* 0x000fe200000006ff */
[----:B------:R-:W-:Y:S01]  /*a200*/  IMAD.SHL.U32 R9, R27, 0x20, RZ ;  /* 0x000000201b097824 */ /* 0x000fe200078e00ff */
[--C-:B------:R-:W-:Y:S01]  /*a210*/  SHF.R.U32.HI R0, RZ, 0x1, R27.reuse ;  /* 0x00000001ff007819 */ /* 0x100fe2000001161b */
[----:B------:R-:W-:Y:S01]  /*a220*/  UMOV UR4, 0xffffffff ;  /* 0xffffffff00047882 */ /* 0x000fe20000000000 */
[----:B------:R-:W-:Y:S02]  /*a230*/  LOP3.LUT R3, R22, 0x180, RZ, 0xc0, !PT ;  /* 0x0000018016037812 */ /* 0x000fe400078ec0ff */
[----:B------:R-:W-:Y:S02]  /*a240*/  LOP3.LUT R8, R9, 0x80, RZ, 0xc0, !PT ;  /* 0x0000008009087812 */ /* 0x000fe400078ec0ff */
[----:B------:R-:W-:Y:S01]  /*a250*/  LOP3.LUT R28, R28, 0x600, RZ, 0xc0, !PT ;  /* 0x000006001c1c7812 */ /* 0x000fe200078ec0ff */
[----:B-1----:R-:W-:Y:S01]  /*a260*/  IMAD.SHL.U32 R7, R27, 0x4, RZ ;  /* 0x000000041b077824 */ /* 0x002fe200078e00ff */
[----:B------:R-:W-:Y:S01]  /*a270*/  LOP3.LUT R0, R3, 0x30, R0, 0xf8, !PT ;  /* 0x0000003003007812 */ /* 0x000fe200078ef800 */
[----:B------:R-:W-:Y:S01]  /*a280*/  IMAD.SHL.U32 R3, R27, 0x8, RZ ;  /* 0x000000081b037824 */ /* 0x000fe200078e00ff */
[----:B------:R-:W-:-:S02]  /*a290*/  LOP3.LUT R8, R8, 0x10, R27, 0xf8, !PT ;  /* 0x0000001008087812 */ /* 0x000fc400078ef81b */
[----:B------:R-:W-:Y:S02]  /*a2a0*/  LOP3.LUT R6, R28, 0x60, R9, 0xf8, !PT ;  /* 0x000000601c067812 */ /* 0x000fe400078ef809 */
[----:B------:R-:W-:Y:S02]  /*a2b0*/  LOP3.LUT R3, R0, 0x30, R3, 0x78, !PT ;  /* 0x0000003000037812 */ /* 0x000fe400078e7803 */
[----:B------:R-:W-:Y:S02]  /*a2c0*/  LOP3.LUT R8, R8, 0x10, R7, 0x78, !PT ;  /* 0x0000001008087812 */ /* 0x000fe400078e7807 */
[----:B0-----:R-:W-:Y:S02]  /*a2d0*/  ISETP.NE.U32.AND P0, PT, R4, RZ, PT ;  /* 0x000000ff0400720c */ /* 0x001fe40003f05070 */
[----:B------:R-:W-:Y:S02]  /*a2e0*/  LOP3.LUT R17, R6, 0x100, R9, 0xf8, !PT ;  /* 0x0000010006117812 */ /* 0x000fe400078ef809 */
[----:B------:R-:W-:-:S02]  /*a2f0*/  ISETP.NE.AND.EX P1, PT, R5, RZ, PT, P0 ;  /* 0x000000ff0500720c */ /* 0x000fc40003f25300 */
[----:B------:R-:W-:Y:S02]  /*a300*/  LOP3.LUT R24, R24, 0xfffffffe, RZ, 0xc0, !PT ;  /* 0xfffffffe18187812 */ /* 0x000fe400078ec0ff */
[----:B------:R-:W-:Y:S02]  /*a310*/  LOP3.LUT R22, R3, 0x640, R22, 0xf8, !PT ;  /* 0x0000064003167812 */ /* 0x000fe400078ef816 */
[----:B------:R-:W-:Y:S02]  /*a320*/  LOP3.LUT R17, R17, R8, RZ, 0xfc, !PT ;  /* 0x0000000811117212 */ /* 0x000fe400078efcff */
[----:B------:R-:W-:-:S05]  /*a330*/  SHF.R.U32.HI R29, RZ, 0x3, R27 ;  /* 0x00000003ff1d7819 */ /* 0x000fca000001161b */
[----:B------:R-:W-:Y:S02]  /*a340*/  @P1 LOP3.LUT R24, R24, 0x1, RZ, 0xfc, !PT ;  /* 0x0000000118181812 */ /* 0x000fe400078efcff */
[----:B--2---:R-:W-:Y:S02]  /*a350*/  SHF.R.S32.HI R18, RZ, 0x1f, R23 ;  /* 0x0000001fff127819 */ /* 0x004fe40000011417 */
[----:B------:R-:W-:Y:S01]  /*a360*/  SEL R19, R23, RZ, !P1 ;  /* 0x000000ff17137207 */ /* 0x000fe20004800000 */
[----:B------:R-:W-:Y:S06]  /*a370*/  BRA.DIV UR4, `(.L_x_11199) ;  /* 0x0000002204f87947 */ /* 0x000fec000b800000 */
[----:B------:R0:W1:Y:S02]  /*a380*/  SHFL.IDX PT, R14, R2, RZ, 0x1f ;  /* 0x00001fff020e7589 */ /* 0x00006400000e0000 */
.L_x_11248:
        /* <DEDUP_REMOVED lines=10> */
.L_x_11251:
[----:B------:R-:W-:Y:S05]  /*a430*/  @!P6 BRA `(.L_x_11200) ;  /* 0x00000004000ce947 */ /* 0x000fea0003800000 */
[----:B------:R-:W-:Y:S01]  /*a440*/  MOV R0, 0x1 ;  /* 0x0000000100007802 */ /* 0x000fe20000000f00 */
[----:B------:R-:W-:-:S03]  /*a450*/  IMAD.MOV.U32 R19, RZ, RZ, R23 ;  /* 0x000000ffff137224 */ /* 0x000fc600078e0017 */
[----:B------:R-:W-:Y:S01]  /*a460*/  SHF.L.U32 R0, R0, 0x1f, RZ ;  /* 0x0000001f00007819 */ /* 0x000fe200000006ff */
        /* <DEDUP_REMOVED lines=12> */
[----:B------:R-:W-:-:S03]  /*a530*/  IMAD.WIDE.U32 R6, R23, UR4, R6 ;  /* 0x0000000417067c25 */ /* 0x000fc6000f8e0006 */
[----:B------:R-:W-:Y:S02]  /*a540*/  LEA R4, P0, R6, R4, 0x2 ;  /* 0x0000000406047211 */ /* 0x000fe400078010ff */
[----:B------:R-:W-:-:S04]  /*a550*/  IADD3 R7, R7, R11, RZ ;  /* 0x0000000b07077210 */ /* 0x000fc80007ffe0ff */
[----:B------:R-:W-:-:S05]  /*a560*/  LEA.HI.X R5, R6, R5, R7, 0x2, P0 ;  /* 0x0000000506057211 */ /* 0x000fca00000f1407 */
[----:B------:R1:W5:Y:S01]  /*a570*/  LDG.E R19, desc[UR42][R4.64] ;  /* 0x0000002a04137981 */ /* 0x000362000c1e1900 */
[----:B------:R-:W-:-:S04]  /*a580*/  IMAD.MOV R6, RZ, RZ, -R9 ;  /* 0x000000ffff067224 */ /* 0x000fc800078e0a09 */
[----:B------:R-:W-:-:S07]  /*a590*/  IMAD R3, R8, R6, R3 ;  /* 0x0000000608037224 */ /* 0x000fce00078e0203 */
.L_x_11202:
[----:B------:R-:W2:Y:S01]  /*a5a0*/  SYNCS.PHASECHK.TRANS64.TRYWAIT P0, [UR38+0x12480], R0 ;  /* 0x01248000ff0075a7 */ /* 0x000ea20008000166 */
[----:B------:R-:W-:Y:S01]  /*a5b0*/  ISETP.NE.AND P1, PT, R16, RZ, PT ;  /* 0x000000ff1000720c */ /* 0x000fe20003f25270 */
[----:B--2---:R-:W-:-:S12]  /*a5c0*/  @!P0 BRA `(.L_x_11203) ;  /* 0x0000002000a48947 */ /* 0x004fd80003800000 */
.L_x_11252:
[----:B------:R-:W-:Y:S05]  /*a5d0*/  @P1 BRA `(.L_x_11204) ;  /* 0x0000000000141947 */ /* 0x000fea0003800000 */
[----:B------:R-:W-:Y:S01]  /*a5e0*/  LOP3.LUT P0, RZ, R27, 0x1f, RZ, 0xc0, !PT ;  /* 0x0000001f1bff7812 */ /* 0x000fe2000780c0ff */
[----:B-1----:R-:W-:-:S04]  /*a5f0*/  IMAD.MOV.U32 R4, RZ, RZ, 0x2800 ;  /* 0x00002800ff047424 */ /* 0x002fc800078e00ff */
[----:B------:R2:W-:Y:S08]  /*a600*/  SYNCS.ARRIVE.TRANS64 RZ, [UR38+0x12470], R4 ;  /* 0x01247004ffff79a7 */ /* 0x0005f00008000026 */
[----:B--2---:R-:W-:Y:S05]  /*a610*/  @!P0 BRA `(.L_x_11204) ;  /* 0x0000000000048947 */ /* 0x004fea0003800000 */
[----:B------:R-:W-:Y:S01]  /*a620*/  BPT.TRAP 0x1 ;  /* 0x000000040000795c */ /* 0x000fe20000300000 */
.L_x_11204:
        /* <DEDUP_REMOVED lines=15> */
.L_x_11253:
[----:B------:R-:W-:Y:S05]  /*a720*/  @P1 BRA `(.L_x_11206) ;  /* 0x0000000000141947 */ /* 0x000fea0003800000 */
[----:B------:R-:W-:Y:S01]  /*a730*/  LOP3.LUT P0, RZ, R27, 0x1f, RZ, 0xc0, !PT ;  /* 0x0000001f1bff7812 */ /* 0x000fe2000780c0ff */
[----:B-1----:R-:W-:-:S04]  /*a740*/  IMAD.MOV.U32 R0, RZ, RZ, 0x2800 ;  /* 0x00002800ff007424 */ /* 0x002fc800078e00ff */
[----:B------:R2:W-:Y:S08]  /*a750*/  SYNCS.ARRIVE.TRANS64 RZ, [UR38+0x12430], R0 ;  /* 0x01243000ffff79a7 */ /* 0x0005f00008000026 */
[----:B--2---:R-:W-:Y:S05]  /*a760*/  @!P0 BRA `(.L_x_11206) ;  /* 0x0000000000048947 */ /* 0x004fea0003800000 */
[----:B------:R-:W-:Y:S01]  /*a770*/  BPT.TRAP 0x1 ;  /* 0x000000040000795c */ /* 0x000fe20000300000 */
.L_x_11206:
        /* <DEDUP_REMOVED lines=14> */
[----:B--2---:R-:W-:-:S07]  /*a860*/  @P0 LOP3.LUT R24, R24, 0x2, RZ, 0xfc, !PT ;  /* 0x0000000218180812 */ /* 0x004fce00078efcff */
.L_x_11200:
        /* <DEDUP_REMOVED lines=16> */
[----:B-1----:R-:W-:Y:S01]  /*a970*/  MOV R4, UR6 ;  /* 0x0000000600047c02 */ /* 0x002fe20008000f00 */
[----:B------:R-:W-:Y:S01]  /*a980*/  IMAD.U32 R5, RZ, RZ, UR7 ;  /* 0x00000007ff057e24 */ /* 0x000fe2000f8e00ff */
[----:B------:R-:W1:Y:S01]  /*a990*/  LDC.64 R14, c[0x4][R14] ;  /* 0x010000000e0e7b82 */ /* 0x000e620000000a00 */
        /* <DEDUP_REMOVED lines=8> */
[----:B01----:R-:W-:Y:S05]  /*aa20*/  CALL.ABS.NOINC R14 ;  /* 0x000000000e007343 */ /* 0x003fea0003c00000 */
.L_x_11207:
[----:B-1----:R-:W1:Y:S01]  /*aa30*/  LDC R0, c[0x0][0x448] ;  /* 0x00011200ff007b82 */ /* 0x002e620000000800 */
[----:B------:R-:W-:Y:S01]  /*aa40*/  IMAD.SHL.U32 R3, R27, 0x10, RZ ;  /* 0x000000101b037824 */ /* 0x000fe200078e00ff */
[----:B------:R-:W-:Y:S01]  /*aa50*/  UMOV UR46, UR44 ;  /* 0x0000002c002e7c82 */ /* 0x000fe20008000000 */
[C---:B------:R-:W-:Y:S01]  /*aa60*/  IMAD.SHL.U32 R4, R29.reuse, 0x80, RZ ;  /* 0x000000801d047824 */ /* 0x040fe200078e00ff */
[----:B------:R-:W-:Y:S01]  /*aa70*/  ULDC.64 UR4, c[0x0][0x2d0] ;  /* 0x0000b40000047ab9 */ /* 0x000fe20000000a00 */
[----:B------:R-:W-:Y:S01]  /*aa80*/  IMAD.SHL.U32 R29, R29, 0x10, RZ ;  /* 0x000000101d1d7824 */ /* 0x000fe200078e00ff */
[----:B------:R-:W-:Y:S01]  /*aa90*/  LOP3.LUT R3, R3, 0x30, RZ, 0xe2, !PT ;  /* 0x0000003003037812 */ /* 0x000fe200078ee2ff */
[----:B------:R-:W-:Y:S01]  /*aaa0*/  IMAD.SHL.U32 R20, R27, 0x20, RZ ;  /* 0x000000201b147824 */ /* 0x000fe200078e00ff */
[----:B------:R-:W-:Y:S01]  /*aab0*/  ULDC.64 UR6, c[0x0][0x2c8] ;  /* 0x0000b20000067ab9 */ /* 0x000fe20000000a00 */
[----:B------:R-:W-:Y:S01]  /*aac0*/  ULDC.64 UR8, c[0x0][0x280] ;  /* 0x0000a00000087ab9 */ /* 0x000fe20000000a00 */
[----:B------:R-:W-:-:S02]  /*aad0*/  LOP3.LUT R4, R3, 0x180, R4, 0xf8, !PT ;  /* 0x0000018003047812 */ /* 0x000fc400078ef804 */
[----:B------:R-:W-:Y:S02]  /*aae0*/  LOP3.LUT R20, R20, 0x60, RZ, 0xc0, !PT ;  /* 0x0000006014147812 */ /* 0x000fe400078ec0ff */
[----:B------:R-:W-:Y:S02]  /*aaf0*/  LOP3.LUT R29, R4, 0x30, R29, 0x78, !PT ;  /* 0x00000030041d7812 */ /* 0x000fe400078e781d */
[----:B------:R-:W-:-:S04]  /*ab00*/  SHF.L.U32 R4, R27, 0x4, RZ ;  /* 0x000000041b047819 */ /* 0x000fc800000006ff */
[----:B------:R-:W-:Y:S02]  /*ab10*/  LOP3.LUT R5, R4, 0x40, RZ, 0xc0, !PT ;  /* 0x0000004004057812 */ /* 0x000fe400078ec0ff */
[----:B------:R-:W-:Y:S02]  /*ab20*/  LEA.HI R4, R16, R20, RZ, 0x1e ;  /* 0x0000001410047211 */ /* 0x000fe400078ff0ff */
[----:B-1----:R-:W-:Y:S02]  /*ab30*/  ISETP.NE.AND P0, PT, R0, 0x1, PT ;  /* 0x000000010000780c */ /* 0x002fe40003f05270 */
[----:B------:R-:W-:Y:S01]  /*ab40*/  IADD3 R28, R29, R5, R28 ;  /* 0x000000051d1c7210 */ /* 0x000fe20007ffe01c */
[----:B------:R-:W-:Y:S01]  /*ab50*/  IMAD R13, R25, 0xc0, R4 ;  /* 0x000000c0190d7824 */ /* 0x000fe200078e0204 */
[----:B------:R-:W-:Y:S01]  /*ab60*/  SHF.R.S32.HI R20, RZ, 0x1f, R26 ;  /* 0x0000001fff147819 */ /* 0x000fe2000001141a */
[----:B------:R-:W1:Y:S02]  /*ab70*/  LDC.64 R4, c[0x0][0x2e0] ;  /* 0x0000b800ff047b82 */ /* 0x000e640000000a00 */
[----:B------:R-:W-:-:S02]  /*ab80*/  VIADD R9, R13, 0x80 ;  /* 0x000000800d097836 */ /* 0x000fc40000000000 */
[----:B------:R-:W-:-:S04]  /*ab90*/  IMAD.MOV.U32 R11, RZ, RZ, R13 ;  /* 0x000000ffff0b7224 */ /* 0x000fc800078e000d */
[----:B------:R-:W2:Y:S08]  /*aba0*/  @P0 LDC R6, c[0x0][0x44c] ;  /* 0x00011300ff060b82 */ /* 0x000eb00000000800 */
[----:B------:R-:W3:Y:S08]  /*abb0*/  @P0 LDC R7, c[0x0][0x450] ;  /* 0x00011400ff070b82 */ /* 0x000ef00000000800 */
[----:B------:R-:W4:Y:S08]  /*abc0*/  @P0 LDC R8, c[0x0][0x44c] ;  /* 0x00011300ff080b82 */ /* 0x000f300000000800 */
[----:B------:R-:W5:Y:S01]  /*abd0*/  @P0 LDC R15, c[0x0][0x450] ;  /* 0x00011400ff0f0b82 */ /* 0x000f620000000800 */
[----:B--2---:R-:W-:-:S05]  /*abe0*/  @P0 IMAD.HI.U32 R6, R13, R6, RZ ;  /* 0x000000060d060227 */ /* 0x004fca00078e00ff */
[----:B---3--:R-:W-:Y:S01]  /*abf0*/  @P0 SHF.R.U32.HI R11, RZ, R7, R6 ;  /* 0x00000007ff0b0219 */ /* 0x008fe20000011606 */
[----:B----4-:R-:W-:Y:S01]  /*ac00*/  @P0 IMAD.HI.U32 R6, R9, R8, RZ ;  /* 0x0000000809060227 */ /* 0x010fe200078e00ff */
[----:B------:R-:W-:-:S04]  /*ac10*/  MOV R8, R9 ;  /* 0x0000000900087202 */ /* 0x000fc80000000f00 */
[----:B-----5:R-:W-:Y:S01]  /*ac20*/  @P0 SHF.R.U32.HI R8, RZ, R15, R6 ;  /* 0x0000000fff080219 */ /* 0x020fe20000011606 */
[----:B-1----:R-:W-:-:S04]  /*ac30*/  IMAD R6, R20, R4, RZ ;  /* 0x0000000414067224 */ /* 0x002fc800078e02ff */
[C---:B------:R-:W-:Y:S02]  /*ac40*/  IMAD R7, R26.reuse, R5, R6 ;  /* 0x000000051a077224 */ /* 0x040fe400078e0206 */
[----:B------:R-:W-:-:S04]  /*ac50*/  IMAD.WIDE.U32 R4, R26, R4, UR46 ;  /* 0x0000002e1a047e25 */ /* 0x000fc8000f8e0004 */
[----:B------:R-:W-:Y:S01]  /*ac60*/  IMAD.MOV.U32 R6, RZ, RZ, R4 ;  /* 0x000000ffff067224 */ /* 0x000fe200078e0004 */
[----:B------:R-:W-:Y:S01]  /*ac70*/  SHF.R.S32.HI R4, RZ, 0x1f, R11 ;  /* 0x0000001fff047819 */ /* 0x000fe2000001140b */
[----:B------:R-:W-:Y:S02]  /*ac80*/  IMAD.IADD R7, R5, 0x1, R7 ;  /* 0x0000000105077824 */ /* 0x000fe400078e0207 */
[----:B------:R-:W-:Y:S02]  /*ac90*/  IMAD.MOV R5, RZ, RZ, -R11 ;  /* 0x000000ffff057224 */ /* 0x000fe400078e0a0b */
[----:B------:R-:W-:Y:S02]  /*aca0*/  IMAD R4, R4, UR4, RZ ;  /* 0x0000000404047c24 */ /* 0x000fe4000f8e02ff */
[----:B------:R-:W-:Y:S02]  /*acb0*/  IMAD R13, R0, R5, R13 ;  /* 0x00000005000d7224 */ /* 0x000fe400078e020d */
[----:B------:R-:W-:-:S02]  /*acc0*/  IMAD R15, R11, UR5, R4 ;  /* 0x000000050b0f7c24 */ /* 0x000fc4000f8e0204 */
[----:B------:R-:W-:Y:S01]  /*acd0*/  IMAD.WIDE.U32 R4, R11, UR4, R6 ;  /* 0x000000040b047c25 */ /* 0x000fe2000f8e0006 */
[----:B------:R-:W-:-:S03]  /*ace0*/  SHF.R.S32.HI R10, RZ, 0x1f, R13 ;  /* 0x0000001fff0a7819 */ /* 0x000fc6000001140d */
[----:B------:R-:W-:Y:S01]  /*acf0*/  IMAD.WIDE.U32 R6, R8, UR4, R6 ;  /* 0x0000000408067c25 */ /* 0x000fe2000f8e0006 */
[----:B------:R-:W-:-:S03]  /*ad00*/  IADD3 R5, R5, R15, RZ ;  /* 0x0000000f05057210 */ /* 0x000fc60007ffe0ff */
[----:B------:R-:W-:Y:S02]  /*ad10*/  IMAD R10, R10, UR6, RZ ;  /* 0x000000060a0a7c24 */ /* 0x000fe4000f8e02ff */
[----:B------:R-:W-:-:S04]  /*ad20*/  IMAD.WIDE.U32 R4, R13, UR6, R4 ;  /* 0x000000060d047c25 */ /* 0x000fc8000f8e0004 */
[----:B------:R-:W-:Y:S01]  /*ad30*/  IMAD R13, R13, UR7, R10 ;  /* 0x000000070d0d7c24 */ /* 0x000fe2000f8e020a */
[----:B------:R-:W-:Y:S02]  /*ad40*/  IADD3 R10, P0, R4, UR8, RZ ;  /* 0x00000008040a7c10 */ /* 0x000fe4000ff1e0ff */
[----:B------:R-:W-:Y:S02]  /*ad50*/  SHF.R.S32.HI R4, RZ, 0x1f, R8 ;  /* 0x0000001fff047819 */ /* 0x000fe40000011408 */
[----:B------:R-:W-:-:S03]  /*ad60*/  IADD3.X R20, R5, UR9, R13, P0, !PT ;  /* 0x0000000905147c10 */ /* 0x000fc600087fe40d */
[----:B------:R-:W-:Y:S01]  /*ad70*/  IMAD R5, R4, UR4, RZ ;  /* 0x0000000404057c24 */ /* 0x000fe2000f8e02ff */
[----:B------:R-:W-:Y:S01]  /*ad80*/  ULDC UR4, c[0x0][0x2b8] ;  /* 0x0000ae0000047ab9 */ /* 0x000fe20000000800 */
[----:B------:R-:W-:Y:S01]  /*ad90*/  IMAD.MOV R4, RZ, RZ, -R8 ;  /* 0x000000ffff047224 */ /* 0x000fe200078e0a08 */
[----:B------:R-:W-:Y:S01]  /*ada0*/  ISETP.GE.AND P0, PT, R3, UR4, PT ;  /* 0x0000000403007c0c */ /* 0x000fe2000bf06270 */
[----:B------:R-:W-:Y:S01]  /*adb0*/  IMAD R5, R8, UR5, R5 ;  /* 0x0000000508057c24 */ /* 0x000fe2000f8e0205 */
[----:B------:R-:W-:Y:S01]  /*adc0*/  UMOV UR4, 0xffffffff ;  /* 0xffffffff00047882 */ /* 0x000fe20000000000 */
[----:B------:R-:W-:Y:S02]  /*add0*/  IMAD R9, R0, R4, R9 ;  /* 0x0000000400097224 */ /* 0x000fe400078e0209 */
[----:B------:R-:W-:Y:S02]  /*ade0*/  IMAD.MOV.U32 R4, RZ, RZ, R6 ;  /* 0x000000ffff047224 */ /* 0x000fe400078e0006 */
[----:B------:R-:W-:Y:S01]  /*adf0*/  IMAD.IADD R5, R7, 0x1, R5 ;  /* 0x0000000107057824 */ /* 0x000fe200078e0205 */
[----:B------:R-:W-:Y:S01]  /*ae00*/  SHF.R.S32.HI R6, RZ, 0x1f, R9 ;  /* 0x0000001fff067819 */ /* 0x000fe20000011409 */
[----:B------:R-:W-:-:S04]  /*ae10*/  IMAD.WIDE.U32 R4, R9, UR6, R4 ;  /* 0x0000000609047c25 */ /* 0x000fc8000f8e0004 */
[----:B------:R-:W-:-:S04]  /*ae20*/  IMAD R6, R6, UR6, RZ ;  /* 0x0000000606067c24 */ /* 0x000fc8000f8e02ff */
[----:B------:R-:W-:Y:S01]  /*ae30*/  IMAD R7, R9, UR7, R6 ;  /* 0x0000000709077c24 */ /* 0x000fe2000f8e0206 */
[----:B------:R-:W-:Y:S02]  /*ae40*/  IADD3 R6, P1, R4, UR8, RZ ;  /* 0x0000000804067c10 */ /* 0x000fe4000ff3e0ff */
[----:B------:R-:W-:Y:S02]  /*ae50*/  SHF.R.U32.HI R4, RZ, 0x2, R16 ;  /* 0x00000002ff047819 */ /* 0x000fe40000011610 */
[----:B------:R-:W-:Y:S01]  /*ae60*/  IADD3.X R7, R5, UR9, R7, P1, !PT ;  /* 0x0000000905077c10 */ /* 0x000fe20008ffe407 */
[----:B------:R-:W-:Y:S08]  /*ae70*/  BRA.DIV UR4, `(.L_x_11208) ;  /* 0x0000001a04a87947 */ /* 0x000ff0000b800000 */
[----:B------:R-:W1:Y:S01]  /*ae80*/  SHFL.IDX PT, R14, R10, RZ, 0x1c1f ;  /* 0x001c1fff0a0e7589 */ /* 0x000e6200000e0000 */
[----:B------:R-:W-:Y:S01]  /*ae90*/  IMAD R25, R25, 0xc0, R4 ;  /* 0x000000c019197824 */ /* 0x000fe200078e0204 */
[----:B------:R-:W-:Y:S02]  /*aea0*/  ULDC UR4, c[0x0][0x288] ;  /* 0x0000a20000047ab9 */ /* 0x000fe40000000800 */
[----:B------:R-:W2:Y:S01]  /*aeb0*/  SHFL.IDX PT, R4, R20, RZ, 0x1c1f ;  /* 0x001c1fff14047589 */ /* 0x000ea200000e0000 */
[----:B------:R-:W-:Y:S02]  /*aec0*/  IMAD R0, R0, UR4, RZ ;  /* 0x0000000400007c24 */ /* 0x000fe4000f8e02ff */
[C---:B------:R-:W-:Y:S01]  /*aed0*/  VIADD R11, R25.reuse, 0x20 ;  /* 0x00000020190b7836 */ /* 0x040fe20000000000 */
[----:B------:R-:W-:Y:S02]  /*aee0*/  SHFL.IDX PT, R21, R20, 0x1, 0x1c1f ;  /* 0x003c1f0014157f89 */ /* 0x000fe400000e0000 */
[----:B------:R-:W-:-:S02]  /*aef0*/  ISETP.GE.AND P1, PT, R25, R0, PT ;  /* 0x000000001900720c */ /* 0x000fc40003f26270 */
[----:B------:R-:W-:Y:S04]  /*af00*/  SHFL.IDX PT, R26, R10, 0x2, 0x1c1f ;  /* 0x005c1f000a1a7f89 */ /* 0x000fe800000e0000 */
[----:B------:R-:W-:Y:S04]  /*af10*/  SHFL.IDX PT, R8, R20, 0x2, 0x1c1f ;  /* 0x005c1f0014087f89 */ /* 0x000fe800000e0000 */
[----:B------:R-:W-:Y:S03]  /*af20*/  SHFL.IDX PT, R20, R20, 0x3, 0x1c1f ;  /* 0x007c1f0014147f89 */ /* 0x000fe600000e0000 */
[----:B------:R-:W-:Y:S01]  /*af30*/  @!P1 VIADD R9, R28, UR38 ;  /* 0x000000261c099c36 */ /* 0x000fe20008000000 */
[----:B-1----:R-:W-:-:S04]  /*af40*/  @!P1 IADD3 R14, P2, R3, R14, RZ ;  /* 0x0000000e030e9210 */ /* 0x002fc80007f5e0ff */
[----:B--2---:R-:W-:Y:S01]  /*af50*/  @!P1 IADD3.X R5, RZ, R4, RZ, P2, !PT ;  /* 0x00000004ff059210 */ /* 0x004fe200017fe4ff */
[----:B------:R-:W-:Y:S02]  /*af60*/  @!P1 IMAD.MOV.U32 R4, RZ, RZ, R14 ;  /* 0x000000ffff049224 */ /* 0x000fe400078e000e */
[----:B------:R-:W1:Y:S04]  /*af70*/  SHFL.IDX PT, R14, R10, 0x1, 0x1c1f ;  /* 0x003c1f000a0e7f89 */ /* 0x000e6800000e0000 */
[----:B------:R2:W-:Y:S01]  /*af80*/  @!P1 LDGSTS.E.BYPASS.LTC128B.128 [R9+0xa200], desc[UR42][R4.64], !P0 ;  /* 0x0a20000004099fae */ /* 0x0005e2000c101d6a */
[----:B------:R-:W-:Y:S02]  /*af90*/  ISETP.GE.AND P1, PT, R11, R0, PT ;  /* 0x000000000b00720c */ /* 0x000fe40003f26270 */
[----:B------:R-:W-:-:S04]  /*afa0*/  IADD3 R11, R25, 0x40, RZ ;  /* 0x00000040190b7810 */ /* 0x000fc80007ffe0ff */
[----:B------:R-:W-:Y:S01]  /*afb0*/  ISETP.GE.AND P2, PT, R11, R0, PT ;  /* 0x000000000b00720c */ /* 0x000fe20003f46270 */
[----:B------:R-:W-:-:S06]  /*afc0*/  VIADD R11, R25, 0x60 ;  /* 0x00000060190b7836 */ /* 0x000fcc0000000000 */
[C---:B--2---:R-:W-:Y:S01]  /*afd0*/  @!P1 VIADD R9, R28.reuse, UR38 ;  /* 0x000000261c099c36 */ /* 0x044fe20008000000 */
[----:B-1----:R-:W-:Y:S02]  /*afe0*/  @!P1 IADD3 R4, P3, R3, R14, RZ ;  /* 0x0000000e03049210 */ /* 0x002fe40007f7e0ff */
[----:B------:R-:W1:Y:S03]  /*aff0*/  SHFL.IDX PT, R14, R10, 0x3, 0x1c1f ;  /* 0x007c1f000a0e7f89 */ /* 0x000e6600000e0000 */
[----:B------:R-:W-:Y:S01]  /*b000*/  @!P1 IMAD.X R5, RZ, RZ, R21, P3 ;  /* 0x000000ffff059224 */ /* 0x000fe200018e0615 */
[----:B------:R-:W-:-:S04]  /*b010*/  @!P2 IADD3 R21, R28, UR38, RZ ;  /* 0x000000261c15ac10 */ /* 0x000fc8000fffe0ff */
[----:B------:R2:W-:Y:S02]  /*b020*/  @!P1 LDGSTS.E.BYPASS.LTC128B.128 [R9+0xaa00], desc[UR42][R4.64], !P0 ;  /* 0x0aa0000004099fae */ /* 0x0005e4000c101d6a */
[----:B--2---:R-:W-:Y:S01]  /*b030*/  @!P2 IADD3 R4, P1, R3, R26, RZ ;  /* 0x0000001a0304a210 */ /* 0x004fe20007f3e0ff */
[----:B------:R-:W-:Y:S01]  /*b040*/  VIADD R9, R25, 0x80 ;  /* 0x0000008019097836 */ /* 0x000fe20000000000 */
[----:B------:R-:W2:Y:S03]  /*b050*/  SHFL.IDX PT, R26, R6, RZ, 0x1c1f ;  /* 0x001c1fff061a7589 */ /* 0x000ea600000e0000 */
[----:B------:R-:W-:Y:S01]  /*b060*/  @!P2 IMAD.X R5, RZ, RZ, R8, P1 ;  /* 0x000000ffff05a224 */ /* 0x000fe200008e0608 */
[-C--:B------:R-:W-:Y:S01]  /*b070*/  ISETP.GE.AND P1, PT, R11, R0.reuse, PT ;  /* 0x000000000b00720c */ /* 0x080fe20003f26270 */
[----:B------:R-:W3:Y:S04]  /*b080*/  SHFL.IDX PT, R8, R7, RZ, 0x1c1f ;  /* 0x001c1fff07087589 */ /* 0x000ee800000e0000 */
[----:B------:R1:W-:Y:S01]  /*b090*/  @!P2 LDGSTS.E.BYPASS.LTC128B.128 [R21+0xb200], desc[UR42][R4.64], !P0 ;  /* 0x0b2000000415afae */ /* 0x0003e2000c101d6a */
[----:B------:R-:W-:-:S03]  /*b0a0*/  ISETP.GE.AND P2, PT, R9, R0, PT ;  /* 0x000000000900720c */ /* 0x000fc60003f46270 */
[----:B------:R-:W4:Y:S04]  /*b0b0*/  SHFL.IDX PT, R7, R7, 0x1, 0x1c1f ;  /* 0x003c1f0007077f89 */ /* 0x000f2800000e0000 */
[----:B------:R-:W-:Y:S02]  /*b0c0*/  @!P1 IADD3 R9, R28, UR38, RZ ;  /* 0x000000261c099c10 */ /* 0x000fe4000fffe0ff */
[----:B-1----:R-:W-:-:S04]  /*b0d0*/  @!P1 IADD3 R4, P3, R3, R14, RZ ;  /* 0x0000000e03049210 */ /* 0x002fc80007f7e0ff */
[----:B------:R-:W-:Y:S01]  /*b0e0*/  @!P2 VIADD R21, R28, UR38 ;  /* 0x000000261c15ac36 */ /* 0x000fe20008000000 */
[----:B------:R1:W0:Y:S01]  /*b0f0*/  SHFL.IDX PT, R14, R6, 0x1, 0x1c1f ;  /* 0x003c1f00060e7f89 */ /* 0x00022200000e0000 */
[----:B------:R-:W-:-:S05]  /*b100*/  @!P1 IMAD.X R5, RZ, RZ, R20, P3 ;  /* 0x000000ffff059224 */ /* 0x000fca00018e0614 */
[----:B------:R2:W-:Y:S02]  /*b110*/  @!P1 LDGSTS.E.BYPASS.LTC128B.128 [R9+0xba00], desc[UR42][R4.64], !P0 ;  /* 0x0ba0000004099fae */ /* 0x0005e4000c101d6a */
[----:B--2---:R-:W-:-:S05]  /*b120*/  @!P2 IADD3 R4, P1, R3, R26, RZ ;  /* 0x0000001a0304a210 */ /* 0x004fca0007f3e0ff */
[----:B---3--:R-:W-:-:S05]  /*b130*/  @!P2 IMAD.X R5, RZ, RZ, R8, P1 ;  /* 0x000000ffff05a224 */ /* 0x008fca00008e0608 */
[----:B0---4-:R1:W-:Y:S03]  /*b140*/  @!P2 LDGSTS.E.BYPASS.LTC128B.128 [R21+0xc200], desc[UR42][R4.64], !P0 ;  /* 0x0c2000000415afae */ /* 0x0113e6000c101d6a */
.L_x_11266:
[----:B------:R-:W-:-:S05]  /*b150*/  VIADD R25, R25, 0xa0 ;  /* 0x000000a019197836 */ /* 0x000fca0000000000 */
[----:B------:R-:W-:Y:S02]  /*b160*/  ISETP.GE.AND P1, PT, R25, R0, PT ;  /* 0x000000001900720c */ /* 0x000fe40003f26270 */
[----:B------:R-:W-:-:S04]  /*b170*/  MOV R0, 0x1 ;  /* 0x0000000100007802 */ /* 0x000fc80000000f00 */
[----:B------:R-:W-:-:S07]  /*b180*/  SHF.L.U32 R0, R0, 0x1f, RZ ;  /* 0x0000001f00007819 */ /* 0x000fce00000006ff */
[----:B-1----:R-:W-:Y:S01]  /*b190*/  @!P1 IADD3 R4, P2, R3, R14, RZ ;  /* 0x0000000e03049210 */ /* 0x002fe20007f5e0ff */
        /* <DEDUP_REMOVED lines=11> */
[----:B------:R-:W1:Y:S02]  /*b250*/  SYNCS.PHASECHK.TRANS64.TRYWAIT P0, [UR38+0x12420], R0 ;  /* 0x01242000ff0075a7 */ /* 0x000e640008000166 */
[----:B01----:R-:W-:Y:S05]  /*b260*/  @!P0 BRA `(.L_x_11209) ;  /* 0x0000001c00708947 */ /* 0x003fea0003800000 */
.L_x_11267:
[----:B------:R-:W-:-:S04]  /*b270*/  UIADD3 UR4, UR39, -0x2, URZ ;  /* 0xfffffffe27047890 */ /* 0x000fc8000fffe03f */
[----:B------:R-:W-:-:S06]  /*b280*/  UISETP.GE.AND UP0, UPT, UR4, UR41, UPT ;  /* 0x000000290400728c */ /* 0x000fcc000bf06270 */
[----:B------:R-:W-:-:S13]  /*b290*/  PLOP3.LUT P0, PT, PT, PT, UP0, 0x80, 0x0 ;  /* 0x000000000000781c */ /* 0x000fda0003f0f008 */
[----:B------:R-:W-:Y:S05]  /*b2a0*/  @!P0 BRA `(.L_x_11210) ;  /* 0x0000000800b88947 */ /* 0x000fea0003800000 */
[----:B------:R-:W-:Y:S01]  /*b2b0*/  IMAD.U32 R12, RZ, RZ, UR40 ;  /* 0x00000028ff0c7e24 */ /* 0x000fe2000f8e00ff */
[----:B------:R-:W-:Y:S01]  /*b2c0*/  MOV R14, UR40 ;  /* 0x00000028000e7c02 */ /* 0x000fe20008000f00 */
[----:B------:R-:W-:Y:S01]  /*b2d0*/  IMAD.U32 R15, RZ, RZ, UR4 ;  /* 0x00000004ff0f7e24 */ /* 0x000fe2000f8e00ff */
[----:B------:R-:W-:Y:S01]  /*b2e0*/  LOP3.LUT R13, R27, 0x1f, RZ, 0xc0, !PT ;  /* 0x0000001f1b0d7812 */ /* 0x000fe200078ec0ff */
[----:B------:R-:W-:Y:S01]  /*b2f0*/  IMAD.MOV.U32 R8, RZ, RZ, 0x1 ;  /* 0x00000001ff087424 */ /* 0x000fe200078e00ff */
[----:B------:R-:W-:Y:S01]  /*b300*/  LOP3.LUT R12, R12, 0x1, RZ, 0xfc, !PT ;  /* 0x000000010c0c7812 */ /* 0x000fe200078efcff */
[----:B------:R-:W-:Y:S01]  /*b310*/  IMAD.MOV.U32 R9, RZ, RZ, RZ ;  /* 0x000000ffff097224 */ /* 0x000fe200078e00ff */
[----:B------:R-:W-:-:S07]  /*b320*/  LOP3.LUT R14, R14, 0x2, RZ, 0xfc, !PT ;  /* 0x000000020e0e7812 */ /* 0x000fce00078efcff */
.L_x_11227:
[----:B------:R-:W-:Y:S01]  /*b330*/  LOP3.LUT P1, RZ, R24, 0x2, RZ, 0xc0, !PT ;  /* 0x0000000218ff7812 */ /* 0x000fe2000782c0ff */
[----:B------:R-:W-:Y:S01]  /*b340*/  BSSY B0, `(.L_x_11211) ;  /* 0x000005f000007945 */ /* 0x000fe20003800000 */
[----:B0-----:R-:W-:-:S04]  /*b350*/  IADD3 R3, R9, 0x1, RZ ;  /* 0x0000000109037810 */ /* 0x001fc80007ffe0ff */
        /* <DEDUP_REMOVED lines=20> */
[----:B------:R-:W-:-:S05]  /*b4a0*/  IMAD.WIDE.U32 R4, R23, UR4, R4 ;  /* 0x0000000417047c25 */ /* 0x000fca000f8e0004 */
[----:B------:R-:W-:Y:S02]  /*b4b0*/  IADD3 R5, R19, R5, RZ ;  /* 0x0000000513057210 */ /* 0x000fe40007ffe0ff */
[----:B-1----:R-:W-:-:S04]  /*b4c0*/  LEA R6, P0, R4, R6, 0x2 ;  /* 0x0000000604067211 */ /* 0x002fc800078010ff */
[----:B------:R-:W-:-:S05]  /*b4d0*/  LEA.HI.X R7, R4, R7, R5, 0x2, P0 ;  /* 0x0000000704077211 */ /* 0x000fca00000f1405 */
[----:B------:R0:W5:Y:S01]  /*b4e0*/  LDG.E R19, desc[UR42][R6.64] ;  /* 0x0000002a06137981 */ /* 0x000162000c1e1900 */
[----:B------:R-:W-:-:S04]  /*b4f0*/  IMAD.MOV R4, RZ, RZ, -R11 ;  /* 0x000000ffff047224 */ /* 0x000fc800078e0a0b */
[----:B------:R-:W-:-:S07]  /*b500*/  IMAD R10, R10, R4, R15 ;  /* 0x000000040a0a7224 */ /* 0x000fce00078e020f */
.L_x_11213:
[----:B0-----:R-:W-:Y:S02]  /*b510*/  LEA R7, R3, UR38, 0x3 ;  /* 0x0000002603077c11 */ /* 0x001fe4000f8e18ff */
[----:B------:R-:W-:Y:S02]  /*b520*/  SHF.L.U32 R4, R0, 0x1f, RZ ;  /* 0x0000001f00047819 */ /* 0x000fe400000006ff */
[----:B------:R-:W-:Y:S02]  /*b530*/  ISETP.NE.AND P1, PT, R16, RZ, PT ;  /* 0x000000ff1000720c */ /* 0x000fe40003f25270 */
[----:B------:R-:W0:Y:S02]  /*b540*/  SYNCS.PHASECHK.TRANS64.TRYWAIT P0, [R7+URZ+0x12480], R4 ;  /* 0x01248004070075a7 */ /* 0x000e24000800017f */
[----:B0-----:R-:W-:Y:S09]  /*b550*/  @!P0 BRA `(.L_x_11214) ;  /* 0x0000001800cc8947 */ /* 0x001ff20003800000 */
.L_x_11268:
[----:B------:R-:W-:Y:S04]  /*b560*/  BSSY B1, `(.L_x_11215) ;  /* 0x0000007000017945 */ /* 0x000fe80003800000 */
[----:B------:R-:W-:Y:S05]  /*b570*/  @P1 BRA `(.L_x_11216) ;  /* 0x0000000000141947 */ /* 0x000fea0003800000 */
[----:B------:R-:W-:Y:S01]  /*b580*/  ISETP.NE.AND P0, PT, R13, RZ, PT ;  /* 0x000000ff0d00720c */ /* 0x000fe20003f05270 */
[----:B------:R-:W-:-:S04]  /*b590*/  IMAD.MOV.U32 R6, RZ, RZ, 0x2800 ;  /* 0x00002800ff067424 */ /* 0x000fc800078e00ff */
[----:B------:R1:W-:Y:S08]  /*b5a0*/  SYNCS.ARRIVE.TRANS64 RZ, [R7+URZ+0x12470], R6 ;  /* 0x0124700607ff79a7 */ /* 0x0003f0000800003f */
[----:B------:R-:W-:Y:S05]  /*b5b0*/  @!P0 BRA `(.L_x_11216) ;  /* 0x0000000000048947 */ /* 0x000fea0003800000 */
[----:B------:R-:W-:Y:S01]  /*b5c0*/  BPT.TRAP 0x1 ;  /* 0x000000040000795c */ /* 0x000fe20000300000 */
.L_x_11216:
[----:B------:R-:W-:Y:S05]  /*b5d0*/  BSYNC B1 ;  /* 0x0000000000017941 */ /* 0x000fea0003800000 */
.L_x_11215:
[----:B-1----:R-:W-:Y:S01]  /*b5e0*/  IMAD.U32 R6, RZ, RZ, UR38 ;  /* 0x00000026ff067e24 */ /* 0x002fe2000f8e00ff */
[----:B------:R-:W-:Y:S01]  /*b5f0*/  MOV R20, RZ ;  /* 0x000000ff00147202 */ /* 0x000fe20000000f00 */
[----:B------:R-:W-:Y:S01]  /*b600*/  IMAD R11, R10, 0xa0, RZ ;  /* 0x000000a00a0b7824 */ /* 0x000fe200078e02ff */
[----:B------:R-:W-:Y:S01]  /*b610*/  R2UR UR33, R7 ;  /* 0x00000000072172ca */ /* 0x000fe200000e0000 */
[----:B------:R-:W-:Y:S01]  /*b620*/  IMAD R6, R3, 0x2800, R6 ;  /* 0x0000280003067824 */ /* 0x000fe200078e0206 */
        /* <DEDUP_REMOVED lines=9> */
[----:B------:R-:W-:-:S06]  /*b6c0*/  UIADD3 UR33, UR33, 0x12470, URZ ;  /* 0x0001247021217890 */ /* 0x000fcc000fffe03f */
[----:B------:R-:W-:-:S12]  /*b6d0*/  UIADD3 UR32, UR32, 0x5200, URZ ;  /* 0x0000520020207890 */ /* 0x000fd8000fffe03f */
.L_x_11217:
        /* <DEDUP_REMOVED lines=8> */
.L_x_11269:
[----:B------:R-:W-:Y:S01]  /*b760*/  BSSY B1, `(.L_x_11219) ;  /* 0x0000009000017945 */ /* 0x000fe20003800000 */
[----:B01----:R-:W-:Y:S02]  /*b770*/  IMAD.MOV.U32 R4, RZ, RZ, 0x0 ;  /* 0x00000000ff047424 */ /* 0x003fe400078e00ff */
[----:B------:R-:W-:Y:S01]  /*b780*/  IMAD.MOV.U32 R5, RZ, RZ, 0x14f00000 ;  /* 0x14f00000ff057424 */ /* 0x000fe200078e00ff */
[----:B------:R-:W-:Y:S06]  /*b790*/  @P1 BRA `(.L_x_11220) ;  /* 0x0000000000141947 */ /* 0x000fec0003800000 */
[----:B------:R-:W-:Y:S01]  /*b7a0*/  ISETP.NE.AND P0, PT, R13, RZ, PT ;  /* 0x000000ff0d00720c */ /* 0x000fe20003f05270 */
[----:B------:R-:W-:-:S04]  /*b7b0*/  IMAD.MOV.U32 R10, RZ, RZ, 0x2800 ;  /* 0x00002800ff0a7424 */ /* 0x000fc800078e00ff */
[----:B------:R0:W-:Y:S08]  /*b7c0*/  SYNCS.ARRIVE.TRANS64 RZ, [R7+URZ+0x12430], R10 ;  /* 0x0124300a07ff79a7 */ /* 0x0001f0000800003f */
[----:B------:R-:W-:Y:S05]  /*b7d0*/  @!P0 BRA `(.L_x_11220) ;  /* 0x0000000000048947 */ /* 0x000fea0003800000 */
[----:B------:R-:W-:Y:S01]  /*b7e0*/  BPT.TRAP 0x1 ;  /* 0x000000040000795c */ /* 0x000fe20000300000 */
.L_x_11220:
[----:B------:R-:W-:Y:S05]  /*b7f0*/  BSYNC B1 ;  /* 0x0000000000017941 */ /* 0x000fea0003800000 */
.L_x_11219:
        /* <DEDUP_REMOVED lines=12> */
.L_x_11221:
[----:B------:R-:W-:-:S13]  /*b8c0*/  @P0 ELECT P1, URZ, PT ;  /* 0x00000000003f082f */ /* 0x000fda0003820000 */
[----:B------:R-:W-:Y:S01]  /*b8d0*/  @P1 R2UR UR13, R19 ;  /* 0x00000000130d12ca */ /* 0x000fe200000e0000 */
[----:B------:R-:W-:Y:S01]  /*b8e0*/  UMOV UR12, UR36 ;  /* 0x00000024000c7c82 */ /* 0x000fe20008000000 */
[----:B------:R-:W-:-:S11]  /*b8f0*/  @P1 PLOP3.LUT P0, PT, P1, PT, PT, 0x8, 0x0 ;  /* 0x000000000000181c */ /* 0x000fd60000f0e170 */
[----:B------:R1:W-:Y:S01]  /*b900*/  UTMALDG.4D [UR8], [UR4], desc[UR6] ;  /* 0x00000608040075b4 */ /* 0x0003e20008019000 */
[----:B------:R-:W-:Y:S01]  /*b910*/  PLOP3.LUT P1, PT, PT, PT, PT, 0x8, 0x0 ;  /* 0x000000000000781c */ /* 0x000fe20003f2e170 */
[----:B-1----:R-:W-:-:S12]  /*b920*/  @P0 BRA.U.ANY `(.L_x_11221) ;  /* 0xfffffffd00e40947 */ /* 0x002fd8000393ffff */
.L_x_11212:
[----:B------:R-:W-:Y:S05]  /*b930*/  BSYNC B0 ;  /* 0x0000000000007941 */ /* 0x000fea0003800000 */
.L_x_11211:
[----:B------:R-:W-:-:S13]  /*b940*/  ISETP.NE.AND P0, PT, R12, 0x3, PT ;  /* 0x000000030c00780c */ /* 0x000fda0003f05270 */
[----:B------:R-:W-:Y:S05]  /*b950*/  @!P0 BRA `(.L_x_11222) ;  /* 0x0000000000048947 */ /* 0x000fea0003800000 */
[----:B------:R-:W-:Y:S01]  /*b960*/  BPT.TRAP 0x1 ;  /* 0x000000040000795c */ /* 0x000fe20000300000 */
.L_x_11222:
[----:B------:R-:W-:Y:S02]  /*b970*/  LOP3.LUT R5, R8, 0x1, RZ, 0x3c, !PT ;  /* 0x0000000108057812 */ /* 0x000fe400078e3cff */
[----:B------:R-:W-:Y:S02]  /*b980*/  LEA R20, R9, UR38, 0x3 ;  /* 0x0000002609147c11 */ /* 0x000fe4000f8e18ff */
[----:B------:R-:W-:Y:S02]  /*b990*/  SHF.L.U32 R5, R5, 0x1f, RZ ;  /* 0x0000001f05057819 */ /* 0x000fe400000006ff */
[----:B------:R-:W-:Y:S02]  /*b9a0*/  ISETP.NE.AND P1, PT, R14, 0x3, PT ;  /* 0x000000030e00780c */ /* 0x000fe40003f25270 */
[----:B------:R-:W1:Y:S02]  /*b9b0*/  SYNCS.PHASECHK.TRANS64.TRYWAIT P0, [R20+URZ+0x12470], R5 ;  /* 0x01247005140075a7 */ /* 0x000e64000800017f */
[----:B-1----:R-:W-:Y:S09]  /*b9c0*/  @!P0 BRA `(.L_x_11223) ;  /* 0x0000001400d88947 */ /* 0x002ff20003800000 */
.L_x_11270:
[----:B------:R-:W-:Y:S05]  /*b9d0*/  @!P1 BRA `(.L_x_11224) ;  /* 0x0000000000049947 */ /* 0x000fea0003800000 */
[----:B------:R-:W-:Y:S01]  /*b9e0*/  BPT.TRAP 0x1 ;  /* 0x000000040000795c */ /* 0x000fe20000300000 */
.L_x_11224:
[----:B-1----:R-:W-:Y:S01]  /*b9f0*/  SHF.L.U32 R5, R8, 0x1f, RZ ;  /* 0x0000001f08057819 */ /* 0x002fe200000006ff */
[----:B0-----:R-:W-:-:S03]  /*ba00*/  IMAD R10, R9, 0x2800, RZ ;  /* 0x00002800090a7824 */ /* 0x001fc600078e02ff */
[----:B------:R-:W0:Y:S02]  /*ba10*/  SYNCS.PHASECHK.TRANS64.TRYWAIT P0, [R20+URZ+0x12460], R5 ;  /* 0x01246005140075a7 */ /* 0x000e24000800017f */
[----:B0-----:R-:W-:Y:S05]  /*ba20*/  @!P0 BRA `(.L_x_11225) ;  /* 0x0000001400d48947 */ /* 0x001fea0003800000 */
.L_x_11271:
[C---:B------:R-:W-:Y:S01]  /*ba30*/  LOP3.LUT R25, R10.reuse, R22, RZ, 0xfc, !PT ;  /* 0x000000160a197212 */ /* 0x040fe200078efcff */
[----:B------:R-:W-:Y:S05]  /*ba40*/  WARPSYNC.ALL ;  /* 0x0000000000007948 */ /* 0x000fea0003800000 */
[----:B0-----:R-:W0:Y:S01]  /*ba50*/  LDSM.16.MT88.4 R4, [R25+UR38+0x5200] ;  /* 0x005200261904783b */ /* 0x001e220008004200 */
[----:B------:R-:W-:-:S04]  /*ba60*/  LOP3.LUT R21, R10, R17, RZ, 0xfc, !PT ;  /* 0x000000110a157212 */ /* 0x000fc800078efcff */
[----:B------:R-:W-:Y:S02]  /*ba70*/  IADD3 R21, R21, UR38, RZ ;  /* 0x0000002615157c10 */ /* 0x000fe4000fffe0ff */
        /* <DEDUP_REMOVED lines=37> */
.L_x_11226:
[----:B-1----:R1:W-:Y:S01]  /*bcd0*/  SYNCS.ARRIVE.TRANS64.A1T0 RZ, [R20+URZ+0x12450], RZ ;  /* 0x012450ff14ff79a7 */ /* 0x0023e2000810003f */
[----:B------:R-:W-:Y:S01]  /*bce0*/  BAR.SYNC.DEFER_BLOCKING 0x2, 0x80 ;  /* 0x0082000000007b1d */ /* 0x000fe20000010000 */
[----:B------:R-:W-:Y:S01]  /*bcf0*/  ISETP.NE.AND P0, PT, R16, RZ, PT ;  /* 0x000000ff1000720c */ /* 0x000fe20003f05270 */
[----:B0-----:R-:W-:Y:S01]  /*bd00*/  IMAD.MOV.U32 R9, RZ, RZ, R3 ;  /* 0x000000ffff097224 */ /* 0x001fe200078e0003 */
[----:B------:R-:W-:-:S11]  /*bd10*/  MOV R8, R0 ;  /* 0x0000000000087202 */ /* 0x000fd60000000f00 */
[----:B------:R-:W-:-:S05]  /*bd20*/  @!P0 VIADD R4, R20, 0x12480 ;  /* 0x0001248014048836 */ /* 0x000fca0000000000 */
[----:B------:R-:W-:-:S04]  /*bd30*/  @!P0 PRMT R4, RZ, 0x654, R4 ;  /* 0x00000654ff048816 */ /* 0x000fc80000000004 */
[----:B------:R1:W-:Y:S01]  /*bd40*/  @!P0 SYNCS.ARRIVE.TRANS64.RED.A1T0 RZ, [R4+URZ], RZ ;  /* 0x000000ff04ff89a7 */ /* 0x0003e2000810043f */
[C---:B------:R-:W-:Y:S01]  /*bd50*/  ISETP.GT.AND P0, PT, R15.reuse, UR41, PT ;  /* 0x000000290f007c0c */ /* 0x040fe2000bf04270 */
[----:B------:R-:W-:-:S12]  /*bd60*/  VIADD R15, R15, 0xffffffff ;  /* 0xffffffff0f0f7836 */ /* 0x000fd80000000000 */
[----:B-1----:R-:W-:Y:S05]  /*bd70*/  @P0 BRA `(.L_x_11227) ;  /* 0xfffffff4006c0947 */ /* 0x002fea000383ffff */
[----:B------:R-:W-:Y:S05]  /*bd80*/  BRA `(.L_x_11228) ;  /* 0x0000000000087947 */ /* 0x000fea0003800000 */
.L_x_11210:
[----:B0-----:R-:W-:Y:S02]  /*bd90*/  IMAD.MOV.U32 R3, RZ, RZ, RZ ;  /* 0x000000ffff037224 */ /* 0x001fe400078e00ff */
[----:B------:R-:W-:-:S07]  /*bda0*/  IMAD.MOV.U32 R0, RZ, RZ, 0x1 ;  /* 0x00000001ff007424 */ /* 0x000fce00078e00ff */
.L_x_11228:
[----:B------:R-:W-:-:S04]  /*bdb0*/  ULOP3.LUT UR4, UR40, 0x1, URZ, 0xfc, !UPT ;  /* 0x0000000128047892 */ /* 0x000fc8000f8efc3f */
[----:B------:R-:W-:-:S06]  /*bdc0*/  UISETP.NE.AND UP0, UPT, UR4, 0x3, UPT ;  /* 0x000000030400788c */ /* 0x000fcc000bf05270 */
[----:B------:R-:W-:-:S13]  /*bdd0*/  PLOP3.LUT P0, PT, PT, PT, UP0, 0x80, 0x0 ;  /* 0x000000000000781c */ /* 0x000fda0003f0f008 */
[----:B------:R-:W-:Y:S05]  /*bde0*/  @!P0 BRA `(.L_x_11229) ;  /* 0x0000000000048947 */ /* 0x000fea0003800000 */
[----:B------:R-:W-:Y:S01]  /*bdf0*/  BPT.TRAP 0x1 ;  /* 0x000000040000795c */ /* 0x000fe20000300000 */
.L_x_11229:
[----:B------:R-:W-:Y:S01]  /*be00*/  LOP3.LUT R5, R0, 0x1, RZ, 0x3c, !PT ;  /* 0x0000000100057812 */ /* 0x000fe200078e3cff */
[----:B------:R-:W-:Y:S01]  /*be10*/  BSSY B0, `(.L_x_11230) ;  /* 0x0000005000007945 */ /* 0x000fe20003800000 */
[----:B------:R-:W-:Y:S02]  /*be20*/  LEA R12, R3, UR38, 0x3 ;  /* 0x00000026030c7c11 */ /* 0x000fe4000f8e18ff */
[----:B------:R-:W-:-:S04]  /*be30*/  SHF.L.U32 R5, R5, 0x1f, RZ ;  /* 0x0000001f05057819 */ /* 0x000fc800000006ff */
[----:B------:R-:W0:Y:S02]  /*be40*/  SYNCS.PHASECHK.TRANS64.TRYWAIT P0, [R12+URZ+0x12470], R5 ;  /* 0x012470050c0075a7 */ /* 0x000e24000800017f */
[----:B0-----:R-:W-:Y:S05]  /*be50*/  @!P0 BRA `(.L_x_11231) ;  /* 0x0000001000dc8947 */ /* 0x001fea0003800000 */
.L_x_11272:
[----:B------:R-:W-:Y:S05]  /*be60*/  BSYNC B0 ;  /* 0x0000000000007941 */ /* 0x000fea0003800000 */
.L_x_11230:
[----:B------:R-:W-:-:S06]  /*be70*/  ULOP3.LUT UR4, UR40, 0x2, URZ, 0xfc, !UPT ;  /* 0x0000000228047892 */ /* 0x000fcc000f8efc3f */
[----:B------:R-:W-:-:S05]  /*be80*/  IMAD.U32 R4, RZ, RZ, UR4 ;  /* 0x00000004ff047e24 */ /* 0x000fca000f8e00ff */
[----:B------:R-:W-:-:S13]  /*be90*/  ISETP.NE.AND P1, PT, R4, 0x3, PT ;  /* 0x000000030400780c */ /* 0x000fda0003f25270 */
[----:B------:R-:W-:Y:S05]  /*bea0*/  @!P1 BRA `(.L_x_11232) ;  /* 0x0000000000049947 */ /* 0x000fea0003800000 */
[----:B------:R-:W-:Y:S01]  /*beb0*/  BPT.TRAP 0x1 ;  /* 0x000000040000795c */ /* 0x000fe20000300000 */
.L_x_11232:
[----:B0-----:R-:W-:Y:S01]  /*bec0*/  SHF.L.U32 R5, R0, 0x1f, RZ ;  /* 0x0000001f00057819 */ /* 0x001fe200000006ff */
[----:B------:R-:W-:-:S03]  /*bed0*/  IMAD R8, R3, 0x2800, RZ ;  /* 0x0000280003087824 */ /* 0x000fc600078e02ff */
[----:B------:R-:W0:Y:S02]  /*bee0*/  SYNCS.PHASECHK.TRANS64.TRYWAIT P0, [R12+URZ+0x12460], R5 ;  /* 0x012460050c0075a7 */ /* 0x000e24000800017f */
[----:B------:R-:W-:Y:S01]  /*bef0*/  LOP3.LUT R22, R8, R22, RZ, 0xfc, !PT ;  /* 0x0000001608167212 */ /* 0x000fe200078efcff */
[----:B0-----:R-:W-:Y:S06]  /*bf00*/  @!P0 BRA `(.L_x_11233) ;  /* 0x0000001000c48947 */ /* 0x001fec0003800000 */
.L_x_11273:
        /* <DEDUP_REMOVED lines=41> */
.L_x_11234:
[----:B-1----:R-:W-:Y:S01]  /*c1a0*/  SYNCS.ARRIVE.TRANS64.A1T0 RZ, [R12+URZ+0x12450], RZ ;  /* 0x012450ff0cff79a7 */ /* 0x002fe2000810003f */
[----:B------:R-:W-:Y:S01]  /*c1b0*/  BAR.SYNC.DEFER_BLOCKING 0x2, 0x80 ;  /* 0x0082000000007b1d */ /* 0x000fe20000010000 */
[----:B------:R-:W-:Y:S01]  /*c1c0*/  ISETP.NE.AND P0, PT, R16, RZ, PT ;  /* 0x000000ff1000720c */ /* 0x000fe20003f05270 */
[----:B------:R-:W-:-:S12]  /*c1d0*/  VIADD R3, R3, 0x1 ;  /* 0x0000000103037836 */ /* 0x000fd80000000000 */
[----:B------:R-:W-:-:S05]  /*c1e0*/  @!P0 VIADD R4, R12, 0x12480 ;  /* 0x000124800c048836 */ /* 0x000fca0000000000 */
[----:B------:R-:W-:-:S04]  /*c1f0*/  @!P0 PRMT R4, RZ, 0x654, R4 ;  /* 0x00000654ff048816 */ /* 0x000fc80000000004 */
[----:B------:R1:W-:Y:S01]  /*c200*/  @!P0 SYNCS.ARRIVE.TRANS64.RED.A1T0 RZ, [R4+URZ], RZ ;  /* 0x000000ff04ff89a7 */ /* 0x0003e2000810043f */
[----:B------:R-:W-:-:S04]  /*c210*/  ISETP.NE.AND P0, PT, R3, 0x2, PT ;  /* 0x000000020300780c */ /* 0x000fc80003f05270 */
[----:B------:R-:W-:Y:S02]  /*c220*/  SEL R5, RZ, 0x1, P0 ;  /* 0x00000001ff057807 */ /* 0x000fe40000000000 */
[----:B------:R-:W-:Y:S01]  /*c230*/  SEL R3, R3, RZ, P0 ;  /* 0x000000ff03037207 */ /* 0x000fe20000000000 */
[----:B-1----:R-:W-:Y:S01]  /*c240*/  IMAD.MOV.U32 R4, RZ, RZ, RZ ;  /* 0x000000ffff047224 */ /* 0x002fe200078e00ff */
[----:B------:R-:W-:-:S07]  /*c250*/  LOP3.LUT R0, R0, R5, RZ, 0x3c, !PT ;  /* 0x0000000500007212 */ /* 0x000fce00078e3cff */
.L_x_11193:
[----:B------:R-:W0:Y:S01]  /*c260*/  S2R R6, SR_CgaCtaId ;  /* 0x0000000000067919 */ /* 0x000e220000008800 */
[----:B------:R-:W-:Y:S02]  /*c270*/  MOV R5, 0x400 ;  /* 0x0000040000057802 */ /* 0x000fe40000000f00 */
[----:B------:R-:W-:Y:S02]  /*c280*/  SHF.L.U32 R4, R4, 0x1f, RZ ;  /* 0x0000001f04047819 */ /* 0x000fe400000006ff */
[----:B0-----:R-:W-:-:S04]  /*c290*/  LEA R9, R6, R5, 0x18 ;  /* 0x0000000506097211 */ /* 0x001fc800078ec0ff */
[----:B------:R-:W0:Y:S02]  /*c2a0*/  SYNCS.PHASECHK.TRANS64.TRYWAIT P0, [R9+URZ+0x12420], R4 ;  /* 0x01242004090075a7 */ /* 0x000e24000800017f */
[----:B0-----:R-:W-:Y:S05]  /*c2b0*/  @!P0 BRA `(.L_x_11235) ;  /* 0x0000000c00ec8947 */ /* 0x001fea0003800000 */
.L_x_11274:
[----:B------:R-:W1:Y:S02]  /*c2c0*/  SHFL.IDX PT, R2, R2, RZ, 0x1f ;  /* 0x00001fff02027589 */ /* 0x000e6400000e0000 */
[----:B-1----:R-:W-:-:S13]  /*c2d0*/  ISETP.NE.AND P0, PT, R2, RZ, PT ;  /* 0x000000ff0200720c */ /* 0x002fda0003f05270 */
[----:B------:R-:W-:Y:S05]  /*c2e0*/  @P0 BRA `(.L_x_11163) ;  /* 0x00000000009c0947 */ /* 0x000fea0003800000 */
[----:B------:R-:W-:-:S13]  /*c2f0*/  ELECT P0, URZ, PT ;  /* 0x00000000003f782f */ /* 0x000fda0003800000 */
[----:B------:R-:W-:Y:S05]  /*c300*/  @!P0 BRA `(.L_x_11163) ;  /* 0x0000000000948947 */ /* 0x000fea0003800000 */
[----:B------:R-:W-:-:S06]  /*c310*/  ULOP3.LUT UR4, UR40, 0x2, URZ, 0xfc, !UPT ;  /* 0x0000000228047892 */ /* 0x000fcc000f8efc3f */
[----:B------:R-:W-:-:S04]  /*c320*/  MOV R2, UR4 ;  /* 0x0000000400027c02 */ /* 0x000fc80008000f00 */
[----:B------:R-:W-:-:S13]  /*c330*/  ISETP.NE.AND P0, PT, R2, 0x3, PT ;  /* 0x000000030200780c */ /* 0x000fda0003f05270 */
[----:B------:R-:W-:Y:S05]  /*c340*/  @!P0 BRA `(.L_x_11236) ;  /* 0x0000000000048947 */ /* 0x000fea0003800000 */
[----:B------:R-:W-:Y:S01]  /*c350*/  BPT.TRAP 0x1 ;  /* 0x000000040000795c */ /* 0x000fe20000300000 */
.L_x_11236:
[----:B------:R-:W-:Y:S01]  /*c360*/  VIADD R6, R9, 0x12440 ;  /* 0x0001244009067836 */ /* 0x000fe20000000000 */
[----:B0-----:R-:W-:Y:S01]  /*c370*/  SHF.L.U32 R4, R0, 0x1f, RZ ;  /* 0x0000001f00047819 */ /* 0x001fe200000006ff */
[C---:B------:R-:W-:Y:S02]  /*c380*/  VIADD R2, R3.reuse, 0x1 ;  /* 0x0000000103027836 */ /* 0x040fe40000000000 */
[----:B------:R-:W-:-:S03]  /*c390*/  IMAD R7, R3, 0x8, R6 ;  /* 0x0000000803077824 */ /* 0x000fc600078e0206 */
        /* <DEDUP_REMOVED lines=8> */
.L_x_11275:
[----:B------:R-:W1:Y:S02]  /*c420*/  SYNCS.PHASECHK.TRANS64.TRYWAIT P1, [R5+URZ], R0 ;  /* 0x00000000050075a7 */ /* 0x000e64000802017f */
[----:B-1----:R-:W-:Y:S05]  /*c430*/  @!P1 BRA `(.L_x_11238) ;  /* 0x0000000c00b49947 */ /* 0x002fea0003800000 */
.L_x_11276:
[----:B------:R-:W-:Y:S05]  /*c440*/  @!P0 BRA `(.L_x_11239) ;  /* 0x0000000000048947 */ /* 0x000fea0003800000 */
[----:B------:R-:W-:Y:S01]  /*c450*/  BPT.TRAP 0x1 ;  /* 0x000000040000795c */ /* 0x000fe20000300000 */
.L_x_11239:
[----:B------:R-:W-:-:S04]  /*c460*/  IMAD R3, R3, 0x8, R9 ;  /* 0x0000000803037824 */ /* 0x000fc800078e0209 */
[----:B------:R-:W2:Y:S02]  /*c470*/  SYNCS.PHASECHK.TRANS64.TRYWAIT P1, [R3+URZ+0x12460], R4 ;  /* 0x01246004030075a7 */ /* 0x000ea4000802017f */
[----:B--2---:R-:W-:Y:S05]  /*c480*/  @!P1 BRA `(.L_x_11240) ;  /* 0x0000000c00b49947 */ /* 0x004fea0003800000 */
.L_x_11277:
[----:B------:R-:W-:Y:S05]  /*c490*/  @!P0 BRA `(.L_x_11241) ;  /* 0x0000000000048947 */ /* 0x000fea0003800000 */
[----:B------:R-:W-:Y:S01]  /*c4a0*/  BPT.TRAP 0x1 ;  /* 0x000000040000795c */ /* 0x000fe20000300000 */
.L_x_11241:
[----:B-1----:R-:W-:-:S04]  /*c4b0*/  IMAD R5, R2, 0x8, R9 ;  /* 0x0000000802057824 */ /* 0x002fc800078e0209 */
[----:B------:R-:W1:Y:S02]  /*c4c0*/  SYNCS.PHASECHK.TRANS64.TRYWAIT P1, [R5+URZ+0x12460], R0 ;  /* 0x01246000050075a7 */ /* 0x000e64000802017f */
[----:B-1----:R-:W-:Y:S05]  /*c4d0*/  @!P1 BRA `(.L_x_11242) ;  /* 0x0000000c00b49947 */ /* 0x002fea0003800000 */
.L_x_11278:
[----:B------:R-:W-:Y:S05]  /*c4e0*/  @!P0 BRA `(.L_x_11243) ;  /* 0x0000000000048947 */ /* 0x000fea0003800000 */
[----:B------:R-:W-:Y:S01]  /*c4f0*/  BPT.TRAP 0x1 ;  /* 0x000000040000795c */ /* 0x000fe20000300000 */
.L_x_11243:
[----:B------:R-:W3:Y:S02]  /*c500*/  SYNCS.PHASECHK.TRANS64.TRYWAIT P0, [R3+URZ+0x12480], R4 ;  /* 0x01248004030075a7 */ /* 0x000ee4000800017f */
[----:B---3--:R-:W-:Y:S05]  /*c510*/  @!P0 BRA `(.L_x_11244) ;  /* 0x0000000c00b88947 */ /* 0x008fea0003800000 */
.L_x_11245:
[----:B----4-:R4:W0:Y:S02]  /*c520*/  SYNCS.PHASECHK.TRANS64.TRYWAIT P0, [R5+URZ+0x12480], R0 ;  /* 0x01248000050075a7 */ /* 0x010824000800017f */
[----:B0-----:R-:W-:Y:S05]  /*c530*/  @!P0 NANOSLEEP.SYNCS 0x989680 ;  /* 0x009896800000895d */ /* 0x001fea0003900000 */
[----:B------:R-:W0:Y:S02]  /*c540*/  @!P0 SYNCS.PHASECHK.TRANS64 P0, [R5+URZ+0x12480], R0 ;  /* 0x01248000050085a7 */ /* 0x000e24000800007f */
[----:B0-----:R-:W-:Y:S05]  /*c550*/  @!P0 BRA `(.L_x_11245) ;  /* 0xfffffffc00f08947 */ /* 0x001fea000383ffff */
.L_x_11163:
[----:B------:R-:W-:Y:S05]  /*c560*/  BSYNC B6 ;  /* 0x0000000000067941 */ /* 0x000fea0003800000 */
.L_x_11160:
[----:B------:R-:W-:Y:S05]  /*c570*/  EXIT ;  /* 0x000000000000794d */ /* 0x000fea0003800000 */
.L_x_11167:
[----:B0-----:R-:W-:-:S04]  /*c580*/  IMAD.U32 R3, RZ, RZ, UR45 ;  /* 0x0000002dff037e24 */ /* 0x001fc8000f8e00ff */
[----:B------:R0:W1:Y:S03]  /*c590*/  SYNCS.PHASECHK.TRANS64.TRYWAIT P0, [R3+URZ+0x12400], R6 ;  /* 0x01240006030075a7 */ /* 0x000066000800017f */
[----:B-1----:R-:W-:Y:S05]  /*c5a0*/  @!P0 NANOSLEEP.SYNCS 0x989680 ;  /* 0x009896800000895d */ /* 0x002fea0003900000 */
[----:B------:R-:W1:Y:S02]  /*c5b0*/  @!P0 SYNCS.PHASECHK.TRANS64 P0, [R3+URZ+0x12400], R6 ;  /* 0x01240006030085a7 */ /* 0x000e64000800007f */
[----:B-1----:R-:W-:Y:S05]  /*c5c0*/  @!P0 BRA `(.L_x_11167) ;  /* 0xfffffffc00ec8947 */ /* 0x002fea000383ffff */
[----:B------:R-:W-:Y:S05]  /*c5d0*/  BRA `(.L_x_11246) ;  /* 0xffffff4c00d07947 */ /* 0x000fea000383ffff */
.L_x_11171:
[----:B0-----:R-:W-:-:S04]  /*c5e0*/  MOV R3, UR45 ;  /* 0x0000002d00037c02 */ /* 0x001fc80008000f00 */
[----:B------:R0:W2:Y:S03]  /*c5f0*/  SYNCS.PHASECHK.TRANS64.TRYWAIT P2, [R3+URZ+0x12430], R6 ;  /* 0x01243006030075a7 */ /* 0x0000a6000804017f */
[----:B--2---:R-:W-:Y:S05]  /*c600*/  @!P2 NANOSLEEP.SYNCS 0x989680 ;  /* 0x009896800000a95d */ /* 0x004fea0003900000 */
[----:B------:R-:W2:Y:S02]  /*c610*/  @!P2 SYNCS.PHASECHK.TRANS64 P2, [R3+URZ+0x12430], R6 ;  /* 0x012430060300a5a7 */ /* 0x000ea4000804007f */
[----:B--2---:R-:W-:Y:S05]  /*c620*/  @!P2 BRA `(.L_x_11171) ;  /* 0xfffffffc00eca947 */ /* 0x004fea000383ffff */
[----:B------:R-:W-:Y:S05]  /*c630*/  BRA `(.L_x_11170) ;  /* 0xffffff4c00ec7947 */ /* 0x000fea000383ffff */
.L_x_11176:
[----:B-1----:R-:W-:-:S04]  /*c640*/  IMAD.U32 R8, RZ, RZ, UR19 ;  /* 0x00000013ff087e24 */ /* 0x002fc8000f8e00ff */
[----:B------:R1:W2:Y:S03]  /*c650*/  SYNCS.PHASECHK.TRANS64.TRYWAIT P2, [R8+URZ+0x12430], R3 ;  /* 0x01243003080075a7 */ /* 0x0002a6000804017f */
[----:B--2---:R-:W-:Y:S05]  /*c660*/  @!P2 NANOSLEEP.SYNCS 0x989680 ;  /* 0x009896800000a95d */ /* 0x004fea0003900000 */
[----:B------:R-:W2:Y:S02]  /*c670*/  @!P2 SYNCS.PHASECHK.TRANS64 P2, [R8+URZ+0x12430], R3 ;  /* 0x012430030800a5a7 */ /* 0x000ea4000804007f */
[----:B--2---:R-:W-:Y:S05]  /*c680*/  @!P2 BRA `(.L_x_11176) ;  /* 0xfffffffc00eca947 */ /* 0x004fea000383ffff */
[----:B------:R-:W-:Y:S05]  /*c690*/  BRA `(.L_x_11175) ;  /* 0xffffff8000a07947 */ /* 0x000fea000383ffff */
.L_x_11180:
[----:B-1----:R-:W-:-:S04]  /*c6a0*/  IMAD.U32 R120, RZ, RZ, UR12 ;  /* 0x0000000cff787e24 */ /* 0x002fc8000f8e00ff */
[----:B------:R1:W2:Y:S03]  /*c6b0*/  SYNCS.PHASECHK.TRANS64.TRYWAIT P2, [R120+URZ+0x12450], R3 ;  /* 0x01245003780075a7 */ /* 0x0002a6000804017f */
[----:B--2---:R-:W-:Y:S05]  /*c6c0*/  @!P2 NANOSLEEP.SYNCS 0x989680 ;  /* 0x009896800000a95d */ /* 0x004fea0003900000 */
[----:B------:R-:W2:Y:S02]  /*c6d0*/  @!P2 SYNCS.PHASECHK.TRANS64 P2, [R120+URZ+0x12450], R3 ;  /* 0x012450037800a5a7 */ /* 0x000ea4000804007f */
[----:B--2---:R-:W-:Y:S05]  /*c6e0*/  @!P2 BRA `(.L_x_11180) ;  /* 0xfffffffc00eca947 */ /* 0x004fea000383ffff */
[----:B------:R-:W-:Y:S05]  /*c6f0*/  BRA `(.L_x_11179) ;  /* 0xffffff94006c7947 */ /* 0x000fea000383ffff */
.L_x_11186:
[----:B-1----:R-:W-:-:S04]  /*c700*/  IMAD.U32 R5, RZ, RZ, UR16 ;  /* 0x00000010ff057e24 */ /* 0x002fc8000f8e00ff */
[----:B------:R1:W2:Y:S03]  /*c710*/  SYNCS.PHASECHK.TRANS64.TRYWAIT P1, [R5+URZ+0x12450], R0 ;  /* 0x01245000050075a7 */ /* 0x0002a6000802017f */
[----:B--2---:R-:W-:Y:S05]  /*c720*/  @!P1 NANOSLEEP.SYNCS 0x989680 ;  /* 0x009896800000995d */ /* 0x004fea0003900000 */
[----:B------:R-:W2:Y:S02]  /*c730*/  @!P1 SYNCS.PHASECHK.TRANS64 P1, [R5+URZ+0x12450], R0 ;  /* 0x01245000050095a7 */ /* 0x000ea4000802007f */
[----:B--2---:R-:W-:Y:S05]  /*c740*/  @!P1 BRA `(.L_x_11186) ;  /* 0xfffffffc00ec9947 */ /* 0x004fea000383ffff */
[----:B------:R-:W-:Y:S05]  /*c750*/  BRA `(.L_x_11185) ;  /* 0xffffffac00707947 */ /* 0x000fea000383ffff */
.L_x_11199:
[----:B------:R-:W-:Y:S01]  /*c760*/  MOV R13, R2 ;  /* 0x00000002000d7202 */ /* 0x000fe20000000f00 */
[----:B------:R-:W-:Y:S02]  /*c770*/  IMAD.MOV.U32 R12, RZ, RZ, RZ ;  /* 0x000000ffff0c7224 */ /* 0x000fe400078e00ff */
[----:B------:R-:W-:Y:S02]  /*c780*/  IMAD.MOV.U32 R11, RZ, RZ, 0x1f ;  /* 0x0000001fff0b7424 */ /* 0x000fe400078e00ff */
[----:B------:R-:W-:-:S07]  /*c790*/  IMAD.MOV.U32 R15, RZ, RZ, -0x1 ;  /* 0xffffffffff0f7424 */ /* 0x000fce00078e00ff */
[----:B------:R-:W-:Y:S05]  /*c7a0*/  WARPSYNC.COLLECTIVE R15, `(.L_x_11247) ;  /* 0x000000000f087348 */ /* 0x000fea0003c00000 */
[----:B------:R0:W1:Y:S02]  /*c7b0*/  SHFL.IDX P6, R14, R13, R12, R11 ;  /* 0x0000000c0d0e7389 */ /* 0x00006400000c000b */
[----:B01----:R-:W-:Y:S01]  /*c7c0*/  ENDCOLLECTIVE ;  /* 0x000000000000791b */ /* 0x003fe20003800000 */
.L_x_11247:
[----:B------:R-:W-:Y:S05]  /*c7d0*/  BRA `(.L_x_11248) ;  /* 0xffffffd800ec7947 */ /* 0x000fea000383ffff */
.L_x_11201:
[----:B------:R-:W-:Y:S01]  /*c7e0*/  BSSY B0, `(.L_x_11249) ;  /* 0x0000006000007945 */ /* 0x000fe20003800000 */
[----:B------:R-:W-:-:S07]  /*c7f0*/  MOV R15, 0xffffffff ;  /* 0xffffffff000f7802 */ /* 0x000fce0000000f00 */
[----:B0-----:R-:W-:Y:S05]  /*c800*/  WARPSYNC.COLLECTIVE R15, `(.L_x_11250) ;  /* 0x000000000f0c7348 */ /* 0x001fea0003c00000 */
[----:B------:R-:W-:Y:S02]  /*c810*/  ELECT P6, UR62, PT ;  /* 0x00000000003e782f */ /* 0x000fe400038c0000 */
[----:B------:R-:W-:Y:S01]  /*c820*/  MOV R14, UR62 ;  /* 0x0000003e000e7c02 */ /* 0x000fe20008000f00 */
[----:B0-----:R-:W-:Y:S10]  /*c830*/  ENDCOLLECTIVE ;  /* 0x000000000000791b */ /* 0x001ff40003800000 */
.L_x_11250:
[----:B------:R-:W-:Y:S05]  /*c840*/  BSYNC B0 ;  /* 0x0000000000007941 */ /* 0x000fea0003800000 */
.L_x_11249:
[----:B------:R-:W-:Y:S05]  /*c850*/  BRA `(.L_x_11251) ;  /* 0xffffffd800f47947 */ /* 0x000fea000383ffff */
.L_x_11203:
[----:B-1----:R-:W-:-:S04]  /*c860*/  IMAD.U32 R5, RZ, RZ, UR38 ;  /* 0x00000026ff057e24 */ /* 0x002fc8000f8e00ff */
[----:B------:R1:W2:Y:S03]  /*c870*/  SYNCS.PHASECHK.TRANS64.TRYWAIT P0, [R5+URZ+0x12480], R0 ;  /* 0x01248000050075a7 */ /* 0x0002a6000800017f */
[----:B--2---:R-:W-:Y:S05]  /*c880*/  @!P0 NANOSLEEP.SYNCS 0x989680 ;  /* 0x009896800000895d */ /* 0x004fea0003900000 */
[----:B------:R-:W2:Y:S02]  /*c890*/  @!P0 SYNCS.PHASECHK.TRANS64 P0, [R5+URZ+0x12480], R0 ;  /* 0x01248000050085a7 */ /* 0x000ea4000800007f */
[----:B--2---:R-:W-:Y:S05]  /*c8a0*/  @!P0 BRA `(.L_x_11203) ;  /* 0xfffffffc00ec8947 */ /* 0x004fea000383ffff */
[----:B------:R-:W-:Y:S05]  /*c8b0*/  BRA `(.L_x_11252) ;  /* 0xffffffdc00447947 */ /* 0x000fea000383ffff */
.L_x_11205:
[----:B-1----:R-:W-:-:S04]  /*c8c0*/  IMAD.U32 R5, RZ, RZ, UR38 ;  /* 0x00000026ff057e24 */ /* 0x002fc8000f8e00ff */
[----:B------:R1:W2:Y:S03]  /*c8d0*/  SYNCS.PHASECHK.TRANS64.TRYWAIT P0, [R5+URZ+0x12440], R0 ;  /* 0x01244000050075a7 */ /* 0x0002a6000800017f */
[----:B--2---:R-:W-:Y:S05]  /*c8e0*/  @!P0 NANOSLEEP.SYNCS 0x989680 ;  /* 0x009896800000895d */ /* 0x004fea0003900000 */
[----:B------:R-:W2:Y:S02]  /*c8f0*/  @!P0 SYNCS.PHASECHK.TRANS64 P0, [R5+URZ+0x12440], R0 ;  /* 0x01244000050085a7 */ /* 0x000ea4000800007f */
[----:B--2---:R-:W-:Y:S05]  /*c900*/  @!P0 BRA `(.L_x_11205) ;  /* 0xfffffffc00ec8947 */ /* 0x004fea000383ffff */
[----:B------:R-:W-:Y:S05]  /*c910*/  BRA `(.L_x_11253) ;  /* 0xffffffdc00807947 */ /* 0x000fea000383ffff */
.L_x_11208:
[----:B------:R-:W-:Y:S01]  /*c920*/  IMAD.MOV.U32 R13, RZ, RZ, R20 ;  /* 0x000000ffff0d7224 */ /* 0x000fe200078e0014 */
[----:B------:R-:W-:Y:S01]  /*c930*/  MOV R12, RZ ;  /* 0x000000ff000c7202 */ /* 0x000fe20000000f00 */
[----:B------:R-:W-:Y:S02]  /*c940*/  IMAD.MOV.U32 R11, RZ, RZ, 0x1c1f ;  /* 0x00001c1fff0b7424 */ /* 0x000fe400078e00ff */
[----:B------:R-:W-:Y:S02]  /*c950*/  IMAD.MOV.U32 R15, RZ, RZ, -0x1 ;  /* 0xffffffffff0f7424 */ /* 0x000fe400078e00ff */
[----:B------:R-:W-:-:S07]  /*c960*/  IMAD R25, R25, 0xc0, R4 ;  /* 0x000000c019197824 */ /* 0x000fce00078e0204 */
[----:B0-----:R-:W-:Y:S05]  /*c970*/  WARPSYNC.COLLECTIVE R15, `(.L_x_11254) ;  /* 0x000000000f087348 */ /* 0x001fea0003c00000 */
[----:B------:R1:W2:Y:S02]  /*c980*/  SHFL.IDX P6, R14, R13, R12, R11 ;  /* 0x0000000c0d0e7389 */ /* 0x0002a400000c000b */
[----:B012---:R-:W-:Y:S01]  /*c990*/  ENDCOLLECTIVE ;  /* 0x000000000000791b */ /* 0x007fe20003800000 */
.L_x_11254:
[----:B------:R-:W-:Y:S02]  /*c9a0*/  IADD3 R21, R25, 0x20, RZ ;  /* 0x0000002019157810 */ /* 0x000fe40007ffe0ff */
[----:B------:R-:W-:Y:S01]  /*c9b0*/  MOV R13, R10 ;  /* 0x0000000a000d7202 */ /* 0x000fe20000000f00 */
[----:B------:R-:W-:-:S07]  /*c9c0*/  IMAD.MOV.U32 R4, RZ, RZ, R14 ;  /* 0x000000ffff047224 */ /* 0x000fce00078e000e */
[----:B------:R-:W-:Y:S05]  /*c9d0*/  WARPSYNC.COLLECTIVE R15, `(.L_x_11255) ;  /* 0x000000000f087348 */ /* 0x000fea0003c00000 */
[----:B------:R0:W1:Y:S02]  /*c9e0*/  SHFL.IDX P6, R14, R13, R12, R11 ;  /* 0x0000000c0d0e7389 */ /* 0x00006400000c000b */
[----:B01----:R-:W-:Y:S01]  /*c9f0*/  ENDCOLLECTIVE ;  /* 0x000000000000791b */ /* 0x003fe20003800000 */
.L_x_11255:
[----:B------:R-:W-:Y:S02]  /*ca00*/  ULDC UR4, c[0x0][0x288] ;  /* 0x0000a20000047ab9 */ /* 0x000fe40000000800 */
[----:B------:R-:W-:-:S05]  /*ca10*/  IMAD R0, R0, UR4, RZ ;  /* 0x0000000400007c24 */ /* 0x000fca000f8e02ff */
[----:B------:R-:W-:Y:S01]  /*ca20*/  ISETP.GE.AND P1, PT, R25, R0, PT ;  /* 0x000000001900720c */ /* 0x000fe20003f26270 */
[----:B------:R-:W-:Y:S02]  /*ca30*/  IMAD.MOV.U32 R13, RZ, RZ, R20 ;  /* 0x000000ffff0d7224 */ /* 0x000fe400078e0014 */
[----:B------:R-:W-:-:S10]  /*ca40*/  IMAD.MOV.U32 R12, RZ, RZ, 0x1 ;  /* 0x00000001ff0c7424 */ /* 0x000fd400078e00ff */
[----:B------:R-:W-:Y:S01]  /*ca50*/  @!P1 VIADD R9, R28, UR38 ;  /* 0x000000261c099c36 */ /* 0x000fe20008000000 */
[----:B------:R-:W-:-:S05]  /*ca60*/  @!P1 IADD3 R14, P2, R3, R14, RZ ;  /* 0x0000000e030e9210 */ /* 0x000fca0007f5e0ff */
[----:B------:R-:W-:Y:S02]  /*ca70*/  @!P1 IMAD.X R5, RZ, RZ, R4, P2 ;  /* 0x000000ffff059224 */ /* 0x000fe400010e0604 */
[----:B------:R-:W-:-:S07]  /*ca80*/  @!P1 IMAD.MOV.U32 R4, RZ, RZ, R14 ;  /* 0x000000ffff049224 */ /* 0x000fce00078e000e */
[----:B------:R-:W-:Y:S05]  /*ca90*/  WARPSYNC.COLLECTIVE R15, `(.L_x_11256) ;  /* 0x000000000f087348 */ /* 0x000fea0003c00000 */
[----:B------:R0:W1:Y:S02]  /*caa0*/  SHFL.IDX P6, R14, R13, R12, R11 ;  /* 0x0000000c0d0e7389 */ /* 0x00006400000c000b */
[----:B01----:R-:W-:Y:S01]  /*cab0*/  ENDCOLLECTIVE ;  /* 0x000000000000791b */ /* 0x003fe20003800000 */
.L_x_11256:
[----:B------:R-:W-:Y:S01]  /*cac0*/  @!PT LDS RZ, [RZ] ;  /* 0x00000000fffff984 */ /* 0x000fe20000000800 */
[----:B------:R-:W-:Y:S01]  /*cad0*/  @!PT LDS RZ, [RZ] ;  /* 0x00000000fffff984 */ /* 0x000fe20000000800 */
[----:B------:R-:W-:Y:S01]  /*cae0*/  @!PT LDS RZ, [RZ] ;  /* 0x00000000fffff984 */ /* 0x000fe20000000800 */
[----:B------:R0:W-:Y:S01]  /*caf0*/  @!P1 LDGSTS.E.BYPASS.LTC128B.128 [R9+0xa200], desc[UR42][R4.64], !P0 ;  /* 0x0a20000004099fae */ /* 0x0001e2000c101d6a */
[----:B------:R-:W-:Y:S02]  /*cb00*/  ISETP.GE.AND P1, PT, R21, R0, PT ;  /* 0x000000001500720c */ /* 0x000fe40003f26270 */
[----:B------:R-:W-:-:S11]  /*cb10*/  MOV R13, R10 ;  /* 0x0000000a000d7202 */ /* 0x000fd60000000f00 */
[----:B0-----:R-:W-:Y:S02]  /*cb20*/  @!P1 VIADD R9, R28, UR38 ;  /* 0x000000261c099c36 */ /* 0x001fe40008000000 */
[----:B------:R-:W-:-:S07]  /*cb30*/  IMAD.MOV.U32 R21, RZ, RZ, R14 ;  /* 0x000000ffff157224 */ /* 0x000fce00078e000e */
[----:B------:R-:W-:Y:S05]  /*cb40*/  WARPSYNC.COLLECTIVE R15, `(.L_x_11257) ;  /* 0x000000000f087348 */ /* 0x000fea0003c00000 */
[----:B------:R0:W1:Y:S02]  /*cb50*/  SHFL.IDX P6, R14, R13, R12, R11 ;  /* 0x0000000c0d0e7389 */ /* 0x00006400000c000b */
[----:B01----:R-:W-:Y:S01]  /*cb60*/  ENDCOLLECTIVE ;  /* 0x000000000000791b */ /* 0x003fe20003800000 */
.L_x_11257:
[----:B------:R-:W-:Y:S01]  /*cb70*/  IMAD.MOV.U32 R13, RZ, RZ, R20 ;  /* 0x000000ffff0d7224 */ /* 0x000fe200078e0014 */
[----:B------:R-:W-:Y:S02]  /*cb80*/  MOV R12, 0x2 ;  /* 0x00000002000c7802 */ /* 0x000fe40000000f00 */
[----:B------:R-:W-:-:S13]  /*cb90*/  @!P1 IADD3 R4, P3, R3, R14, RZ ;  /* 0x0000000e03049210 */ /* 0x000fda0007f7e0ff */
[----:B------:R-:W-:Y:S05]  /*cba0*/  WARPSYNC.COLLECTIVE R15, `(.L_x_11258) ;  /* 0x000000000f087348 */ /* 0x000fea0003c00000 */
[----:B------:R0:W1:Y:S02]  /*cbb0*/  SHFL.IDX P6, R14, R13, R12, R11 ;  /* 0x0000000c0d0e7389 */ /* 0x00006400000c000b */
[----:B01----:R-:W-:Y:S01]  /*cbc0*/  ENDCOLLECTIVE ;  /* 0x000000000000791b */ /* 0x003fe20003800000 */
.L_x_11258:
[----:B------:R-:W-:-:S05]  /*cbd0*/  @!P1 IMAD.X R5, RZ, RZ, R21, P3 ;  /* 0x000000ffff059224 */ /* 0x000fca00018e0615 */
[----:B------:R-:W-:Y:S01]  /*cbe0*/  @!PT LDS RZ, [RZ] ;  /* 0x00000000fffff984 */ /* 0x000fe20000000800 */
[----:B------:R-:W-:Y:S01]  /*cbf0*/  @!PT LDS RZ, [RZ] ;  /* 0x00000000fffff984 */ /* 0x000fe20000000800 */
[----:B------:R-:W-:Y:S01]  /*cc00*/  @!PT LDS RZ, [RZ] ;  /* 0x00000000fffff984 */ /* 0x000fe20000000800 */
[----:B------:R0:W-:Y:S01]  /*cc10*/  @!P1 LDGSTS.E.BYPASS.LTC128B.128 [R9+0xaa00], desc[UR42][R4.64], !P0 ;  /* 0x0aa0000004099fae */ /* 0x0001e2000c101d6a */
[----:B------:R-:W-:Y:S01]  /*cc20*/  IMAD.MOV.U32 R13, RZ, RZ, R10 ;  /* 0x000000ffff0d7224 */ /* 0x000fe200078e000a */
[----:B0-----:R-:W-:Y:S01]  /*cc30*/  IADD3 R5, R25, 0x40, RZ ;  /* 0x0000004019057810 */ /* 0x001fe20007ffe0ff */
[----:B------:R-:W-:-:S03]  /*cc40*/  IMAD.MOV.U32 R8, RZ, RZ, R14 ;  /* 0x000000ffff087224 */ /* 0x000fc600078e000e */
[----:B------:R-:W-:-:S13]  /*cc50*/  ISETP.GE.AND P2, PT, R5, R0, PT ;  /* 0x000000000500720c */ /* 0x000fda0003f46270 */
[----:B------:R-:W-:Y:S05]  /*cc60*/  WARPSYNC.COLLECTIVE R15, `(.L_x_11259) ;  /* 0x000000000f087348 */ /* 0x000fea0003c00000 */
[----:B------:R0:W1:Y:S02]  /*cc70*/  SHFL.IDX P6, R14, R13, R12, R11 ;  /* 0x0000000c0d0e7389 */ /* 0x00006400000c000b */
[----:B01----:R-:W-:Y:S01]  /*cc80*/  ENDCOLLECTIVE ;  /* 0x000000000000791b */ /* 0x003fe20003800000 */
.L_x_11259:
[----:B------:R-:W-:Y:S02]  /*cc90*/  @!P2 VIADD R21, R28, UR38 ;  /* 0x000000261c15ac36 */ /* 0x000fe40008000000 */
[----:B------:R-:W-:Y:S01]  /*cca0*/  IMAD.MOV.U32 R13, RZ, RZ, R20 ;  /* 0x000000ffff0d7224 */ /* 0x000fe200078e0014 */
[----:B------:R-:W-:Y:S01]  /*ccb0*/  MOV R12, 0x3 ;  /* 0x00000003000c7802 */ /* 0x000fe20000000f00 */
[----:B------:R-:W-:-:S07]  /*ccc0*/  IMAD.MOV.U32 R26, RZ, RZ, R14 ;  /* 0x000000ffff1a7224 */ /* 0x000fce00078e000e */
[----:B------:R-:W-:Y:S05]  /*ccd0*/  WARPSYNC.COLLECTIVE R15, `(.L_x_11260) ;  /* 0x000000000f087348 */ /* 0x000fea0003c00000 */
[----:B------:R0:W1:Y:S02]  /*cce0*/  SHFL.IDX P6, R14, R13, R12, R11 ;  /* 0x0000000c0d0e7389 */ /* 0x00006400000c000b */
[----:B01----:R-:W-:Y:S01]  /*ccf0*/  ENDCOLLECTIVE ;  /* 0x000000000000791b */ /* 0x003fe20003800000 */
.L_x_11260:
[----:B------:R-:W-:-:S05]  /*cd00*/  @!P2 IADD3 R4, P1, R3, R26, RZ ;  /* 0x0000001a0304a210 */ /* 0x000fca0007f3e0ff */
[----:B------:R-:W-:-:S05]  /*cd10*/  @!P2 IMAD.X R5, RZ, RZ, R8, P1 ;  /* 0x000000ffff05a224 */ /* 0x000fca00008e0608 */
[----:B------:R-:W-:Y:S01]  /*cd20*/  @!PT LDS RZ, [RZ] ;  /* 0x00000000fffff984 */ /* 0x000fe20000000800 */
[----:B------:R-:W-:Y:S01]  /*cd30*/  @!PT LDS RZ, [RZ] ;  /* 0x00000000fffff984 */ /* 0x000fe20000000800 */
[----:B------:R-:W-:Y:S01]  /*cd40*/  @!PT LDS RZ, [RZ] ;  /* 0x00000000fffff984 */ /* 0x000fe20000000800 */
[----:B------:R0:W-:Y:S01]  /*cd50*/  @!P2 LDGSTS.E.BYPASS.LTC128B.128 [R21+0xb200], desc[UR42][R4.64], !P0 ;  /* 0x0b2000000415afae */ /* 0x0001e2000c101d6a */
[----:B------:R-:W-:Y:S02]  /*cd60*/  IMAD.MOV.U32 R13, RZ, RZ, R10 ;  /* 0x000000ffff0d7224 */ /* 0x000fe400078e000a */
[----:B------:R-:W-:-:S07]  /*cd70*/  IMAD.MOV.U32 R20, RZ, RZ, R14 ;  /* 0x000000ffff147224 */ /* 0x000fce00078e000e */
[----:B0-----:R-:W-:Y:S05]  /*cd80*/  WARPSYNC.COLLECTIVE R15, `(.L_x_11261) ;  /* 0x000000000f087348 */ /* 0x001fea0003c00000 */
[----:B------:R1:W2:Y:S02]  /*cd90*/  SHFL.IDX P6, R14, R13, R12, R11 ;  /* 0x0000000c0d0e7389 */ /* 0x0002a400000c000b */
[----:B012---:R-:W-:Y:S01]  /*cda0*/  ENDCOLLECTIVE ;  /* 0x000000000000791b */ /* 0x007fe20003800000 */
.L_x_11261:
[----:B------:R-:W-:-:S05]  /*cdb0*/  VIADD R5, R25, 0x60 ;  /* 0x0000006019057836 */ /* 0x000fca0000000000 */
[----:B------:R-:W-:Y:S01]  /*cdc0*/  ISETP.GE.AND P1, PT, R5, R0, PT ;  /* 0x000000000500720c */ /* 0x000fe20003f26270 */
[----:B------:R-:W-:Y:S02]  /*cdd0*/  IMAD.MOV.U32 R13, RZ, RZ, R7 ;  /* 0x000000ffff0d7224 */ /* 0x000fe400078e0007 */
[----:B------:R-:W-:-:S10]  /*cde0*/  IMAD.MOV.U32 R12, RZ, RZ, RZ ;  /* 0x000000ffff0c7224 */ /* 0x000fd400078e00ff */
[----:B------:R-:W-:Y:S01]  /*cdf0*/  @!P1 VIADD R9, R28, UR38 ;  /* 0x000000261c099c36 */ /* 0x000fe20008000000 */
[----:B------:R-:W-:-:S13]  /*ce00*/  @!P1 IADD3 R4, P3, R3, R14, RZ ;  /* 0x0000000e03049210 */ /* 0x000fda0007f7e0ff */
[----:B------:R-:W-:Y:S05]  /*ce10*/  WARPSYNC.COLLECTIVE R15, `(.L_x_11262) ;  /* 0x000000000f087348 */ /* 0x000fea0003c00000 */
[----:B------:R0:W1:Y:S02]  /*ce20*/  SHFL.IDX P6, R14, R13, R12, R11 ;  /* 0x0000000c0d0e7389 */ /* 0x00006400000c000b */
[----:B01----:R-:W-:Y:S01]  /*ce30*/  ENDCOLLECTIVE ;  /* 0x000000000000791b */ /* 0x003fe20003800000 */
.L_x_11262:
[----:B------:R-:W-:-:S05]  /*ce40*/  @!P1 IADD3.X R5, RZ, R20, RZ, P3, !PT ;  /* 0x00000014ff059210 */ /* 0x000fca0001ffe4ff */
[----:B------:R-:W-:Y:S01]  /*ce50*/  @!PT LDS RZ, [RZ] ;  /* 0x00000000fffff984 */ /* 0x000fe20000000800 */
[----:B------:R-:W-:Y:S01]  /*ce60*/  @!PT LDS RZ, [RZ] ;  /* 0x00000000fffff984 */ /* 0x000fe20000000800 */
[----:B------:R-:W-:Y:S01]  /*ce70*/  @!PT LDS RZ, [RZ] ;  /* 0x00000000fffff984 */ /* 0x000fe20000000800 */
[----:B------:R0:W-:Y:S01]  /*ce80*/  @!P1 LDGSTS.E.BYPASS.LTC128B.128 [R9+0xba00], desc[UR42][R4.64], !P0 ;  /* 0x0ba0000004099fae */ /* 0x0001e2000c101d6a */
[----:B------:R-:W-:Y:S02]  /*ce90*/  IMAD.MOV.U32 R13, RZ, RZ, R6 ;  /* 0x000000ffff0d7224 */ /* 0x000fe400078e0006 */
[----:B0-----:R-:W-:Y:S01]  /*cea0*/  VIADD R5, R25, 0x80 ;  /* 0x0000008019057836 */ /* 0x001fe20000000000 */
[----:B------:R-:W-:-:S07]  /*ceb0*/  MOV R8, R14 ;  /* 0x0000000e00087202 */ /* 0x000fce0000000f00 */
[----:B------:R-:W-:Y:S05]  /*cec0*/  WARPSYNC.COLLECTIVE R15, `(.L_x_11263) ;  /* 0x000000000f087348 */ /* 0x000fea0003c00000 */
[----:B------:R0:W1:Y:S02]  /*ced0*/  SHFL.IDX P6, R14, R13, R12, R11 ;  /* 0x0000000c0d0e7389 */ /* 0x00006400000c000b */
[----:B01----:R-:W-:Y:S01]  /*cee0*/  ENDCOLLECTIVE ;  /* 0x000000000000791b */ /* 0x003fe20003800000 */
.L_x_11263:
        /* <DEDUP_REMOVED lines=8> */
.L_x_11264:
[----:B------:R-:W-:-:S04]  /*cf70*/  @!P2 IADD3 R4, P1, R3, R26, RZ ;  /* 0x0000001a0304a210 */ /* 0x000fc80007f3e0ff */
[----:B------:R-:W-:-:S05]  /*cf80*/  @!P2 IADD3.X R5, RZ, R8, RZ, P1, !PT ;  /* 0x00000008ff05a210 */ /* 0x000fca0000ffe4ff */
[----:B------:R-:W-:Y:S01]  /*cf90*/  @!PT LDS RZ, [RZ] ;  /* 0x00000000fffff984 */ /* 0x000fe20000000800 */
[----:B------:R-:W-:Y:S01]  /*cfa0*/  @!PT LDS RZ, [RZ] ;  /* 0x00000000fffff984 */ /* 0x000fe20000000800 */
[----:B------:R-:W-:Y:S01]  /*cfb0*/  @!PT LDS RZ, [RZ] ;  /* 0x00000000fffff984 */ /* 0x000fe20000000800 */
[----:B------:R0:W-:Y:S01]  /*cfc0*/  @!P2 LDGSTS.E.BYPASS.LTC128B.128 [R21+0xc200], desc[UR42][R4.64], !P0 ;  /* 0x0c2000000415afae */ /* 0x0001e2000c101d6a */
[----:B------:R-:W-:Y:S01]  /*cfd0*/  IMAD.MOV.U32 R13, RZ, RZ, R6 ;  /* 0x000000ffff0d7224 */ /* 0x000fe200078e0006 */
[----:B------:R-:W-:-:S07]  /*cfe0*/  MOV R7, R14 ;  /* 0x0000000e00077202 */ /* 0x000fce0000000f00 */
[----:B0-----:R-:W-:Y:S05]  /*cff0*/  WARPSYNC.COLLECTIVE R15, `(.L_x_11265) ;  /* 0x000000000f087348 */ /* 0x001fea0003c00000 */
[----:B------:R1:W2:Y:S02]  /*d000*/  SHFL.IDX P6, R14, R13, R12, R11 ;  /* 0x0000000c0d0e7389 */ /* 0x0002a400000c000b */
[----:B012---:R-:W-:Y:S01]  /*d010*/  ENDCOLLECTIVE ;  /* 0x000000000000791b */ /* 0x007fe20003800000 */
.L_x_11265:
[----:B------:R-:W-:Y:S05]  /*d020*/  BRA `(.L_x_11266) ;  /* 0xffffffe000487947 */ /* 0x000fea000383ffff */
.L_x_11209:
[----:B0-----:R-:W-:-:S04]  /*d030*/  IMAD.U32 R3, RZ, RZ, UR38 ;  /* 0x00000026ff037e24 */ /* 0x001fc8000f8e00ff */
[----:B------:R0:W1:Y:S03]  /*d040*/  SYNCS.PHASECHK.TRANS64.TRYWAIT P0, [R3+URZ+0x12420], R0 ;  /* 0x01242000030075a7 */ /* 0x000066000800017f */
[----:B-1----:R-:W-:Y:S05]  /*d050*/  @!P0 NANOSLEEP.SYNCS 0x989680 ;  /* 0x009896800000895d */ /* 0x002fea0003900000 */
[----:B------:R-:W1:Y:S02]  /*d060*/  @!P0 SYNCS.PHASECHK.TRANS64 P0, [R3+URZ+0x12420], R0 ;  /* 0x01242000030085a7 */ /* 0x000e64000800007f */
[----:B-1----:R-:W-:Y:S05]  /*d070*/  @!P0 BRA `(.L_x_11209) ;  /* 0xfffffffc00ec8947 */ /* 0x002fea000383ffff */
[----:B------:R-:W-:Y:S05]  /*d080*/  BRA `(.L_x_11267) ;  /* 0xffffffe000787947 */ /* 0x000fea000383ffff */
.L_x_11214:
[----:B0-----:R0:W1:Y:S02]  /*d090*/  SYNCS.PHASECHK.TRANS64.TRYWAIT P0, [R7+URZ+0x12480], R4 ;  /* 0x01248004070075a7 */ /* 0x001064000800017f */
[----:B-1----:R-:W-:Y:S05]  /*d0a0*/  @!P0 NANOSLEEP.SYNCS 0x989680 ;  /* 0x009896800000895d */ /* 0x002fea0003900000 */
[----:B------:R-:W1:Y:S02]  /*d0b0*/  @!P0 SYNCS.PHASECHK.TRANS64 P0, [R7+URZ+0x12480], R4 ;  /* 0x01248004070085a7 */ /* 0x000e64000800007f */
[----:B-1----:R-:W-:Y:S05]  /*d0c0*/  @!P0 BRA `(.L_x_11214) ;  /* 0xfffffffc00f08947 */ /* 0x002fea000383ffff */
[----:B------:R-:W-:Y:S05]  /*d0d0*/  BRA `(.L_x_11268) ;  /* 0xffffffe400207947 */ /* 0x000fea000383ffff */
.L_x_11218:
[----:B-1----:R1:W2:Y:S02]  /*d0e0*/  SYNCS.PHASECHK.TRANS64.TRYWAIT P0, [R7+URZ+0x12440], R4 ;  /* 0x01244004070075a7 */ /* 0x0022a4000800017f */
[----:B--2---:R-:W-:Y:S05]  /*d0f0*/  @!P0 NANOSLEEP.SYNCS 0x989680 ;  /* 0x009896800000895d */ /* 0x004fea0003900000 */
[----:B------:R-:W2:Y:S02]  /*d100*/  @!P0 SYNCS.PHASECHK.TRANS64 P0, [R7+URZ+0x12440], R4 ;  /* 0x01244004070085a7 */ /* 0x000ea4000800007f */
[----:B--2---:R-:W-:Y:S05]  /*d110*/  @!P0 BRA `(.L_x_11218) ;  /* 0xfffffffc00f08947 */ /* 0x004fea000383ffff */
[----:B------:R-:W-:Y:S05]  /*d120*/  BRA `(.L_x_11269) ;  /* 0xffffffe4008c7947 */ /* 0x000fea000383ffff */
.L_x_11223:
[----:B-1----:R1:W2:Y:S02]  /*d130*/  SYNCS.PHASECHK.TRANS64.TRYWAIT P0, [R20+URZ+0x12470], R5 ;  /* 0x01247005140075a7 */ /* 0x0022a4000800017f */
[----:B--2---:R-:W-:Y:S05]  /*d140*/  @!P0 NANOSLEEP.SYNCS 0x989680 ;  /* 0x009896800000895d */ /* 0x004fea0003900000 */
[----:B------:R-:W2:Y:S02]  /*d150*/  @!P0 SYNCS.PHASECHK.TRANS64 P0, [R20+URZ+0x12470], R5 ;  /* 0x01247005140085a7 */ /* 0x000ea4000800007f */
[----:B--2---:R-:W-:Y:S05]  /*d160*/  @!P0 BRA `(.L_x_11223) ;  /* 0xfffffffc00f08947 */ /* 0x004fea000383ffff */
[----:B------:R-:W-:Y:S05]  /*d170*/  BRA `(.L_x_11270) ;  /* 0xffffffe800147947 */ /* 0x000fea000383ffff */
.L_x_11225:
[----:B0-----:R0:W1:Y:S02]  /*d180*/  SYNCS.PHASECHK.TRANS64.TRYWAIT P0, [R20+URZ+0x12460], R5 ;  /* 0x01246005140075a7 */ /* 0x001064000800017f */
[----:B-1----:R-:W-:Y:S05]  /*d190*/  @!P0 NANOSLEEP.SYNCS 0x989680 ;  /* 0x009896800000895d */ /* 0x002fea0003900000 */
[----:B------:R-:W1:Y:S02]  /*d1a0*/  @!P0 SYNCS.PHASECHK.TRANS64 P0, [R20+URZ+0x12460], R5 ;  /* 0x01246005140085a7 */ /* 0x000e64000800007f */
[----:B-1----:R-:W-:Y:S05]  /*d1b0*/  @!P0 BRA `(.L_x_11225) ;  /* 0xfffffffc00f08947 */ /* 0x002fea000383ffff */
[----:B------:R-:W-:Y:S05]  /*d1c0*/  BRA `(.L_x_11271) ;  /* 0xffffffe800187947 */ /* 0x000fea000383ffff */
.L_x_11231:
[----:B0-----:R0:W1:Y:S02]  /*d1d0*/  SYNCS.PHASECHK.TRANS64.TRYWAIT P0, [R12+URZ+0x12470], R5 ;  /* 0x012470050c0075a7 */ /* 0x001064000800017f */
[----:B-1----:R-:W-:Y:S05]  /*d1e0*/  @!P0 NANOSLEEP.SYNCS 0x989680 ;  /* 0x009896800000895d */ /* 0x002fea0003900000 */
[----:B------:R-:W1:Y:S02]  /*d1f0*/  @!P0 SYNCS.PHASECHK.TRANS64 P0, [R12+URZ+0x12470], R5 ;  /* 0x012470050c0085a7 */ /* 0x000e64000800007f */
[----:B-1----:R-:W-:Y:S05]  /*d200*/  @!P0 BRA `(.L_x_11231) ;  /* 0xfffffffc00f08947 */ /* 0x002fea000383ffff */
[----:B------:R-:W-:Y:S05]  /*d210*/  BRA `(.L_x_11272) ;  /* 0xffffffec00107947 */ /* 0x000fea000383ffff */
.L_x_11233:
[----:B0-----:R0:W1:Y:S02]  /*d220*/  SYNCS.PHASECHK.TRANS64.TRYWAIT P0, [R12+URZ+0x12460], R5 ;  /* 0x012460050c0075a7 */ /* 0x001064000800017f */
[----:B-1----:R-:W-:Y:S05]  /*d230*/  @!P0 NANOSLEEP.SYNCS 0x989680 ;  /* 0x009896800000895d */ /* 0x002fea0003900000 */
[----:B------:R-:W1:Y:S02]  /*d240*/  @!P0 SYNCS.PHASECHK.TRANS64 P0, [R12+URZ+0x12460], R5 ;  /* 0x012460050c0085a7 */ /* 0x000e64000800007f */
[----:B-1----:R-:W-:Y:S05]  /*d250*/  @!P0 BRA `(.L_x_11233) ;  /* 0xfffffffc00f08947 */ /* 0x002fea000383ffff */
[----:B------:R-:W-:Y:S05]  /*d260*/  BRA `(.L_x_11273) ;  /* 0xffffffec00287947 */ /* 0x000fea000383ffff */
.L_x_11235:
[----:B0-----:R0:W1:Y:S02]  /*d270*/  SYNCS.PHASECHK.TRANS64.TRYWAIT P0, [R9+URZ+0x12420], R4 ;  /* 0x01242004090075a7 */ /* 0x001064000800017f */
[----:B-1----:R-:W-:Y:S05]  /*d280*/  @!P0 NANOSLEEP.SYNCS 0x989680 ;  /* 0x009896800000895d */ /* 0x002fea0003900000 */
[----:B------:R-:W1:Y:S02]  /*d290*/  @!P0 SYNCS.PHASECHK.TRANS64 P0, [R9+URZ+0x12420], R4 ;  /* 0x01242004090085a7 */ /* 0x000e64000800007f */
[----:B-1----:R-:W-:Y:S05]  /*d2a0*/  @!P0 BRA `(.L_x_11235) ;  /* 0xfffffffc00f08947 */ /* 0x002fea000383ffff */
[----:B------:R-:W-:Y:S05]  /*d2b0*/  BRA `(.L_x_11274) ;  /* 0xfffffff000007947 */ /* 0x000fea000383ffff */
.L_x_11237:
[----:B0-----:R0:W1:Y:S02]  /*d2c0*/  SYNCS.PHASECHK.TRANS64.TRYWAIT P1, [R7+URZ], R4 ;  /* 0x00000004070075a7 */ /* 0x001064000802017f */
[----:B-1----:R-:W-:Y:S05]  /*d2d0*/  @!P1 NANOSLEEP.SYNCS 0x989680 ;  /* 0x009896800000995d */ /* 0x002fea0003900000 */
[----:B------:R-:W1:Y:S02]  /*d2e0*/  @!P1 SYNCS.PHASECHK.TRANS64 P1, [R7+URZ], R4 ;  /* 0x00000004070095a7 */ /* 0x000e64000802007f */
[----:B-1----:R-:W-:Y:S05]  /*d2f0*/  @!P1 BRA `(.L_x_11237) ;  /* 0xfffffffc00f09947 */ /* 0x002fea000383ffff */
[----:B------:R-:W-:Y:S05]  /*d300*/  BRA `(.L_x_11275) ;  /* 0xfffffff000447947 */ /* 0x000fea000383ffff */
.L_x_11238:
[----:B-1----:R1:W2:Y:S02]  /*d310*/  SYNCS.PHASECHK.TRANS64.TRYWAIT P1, [R5+URZ], R0 ;  /* 0x00000000050075a7 */ /* 0x0022a4000802017f */
[----:B--2---:R-:W-:Y:S05]  /*d320*/  @!P1 NANOSLEEP.SYNCS 0x989680 ;  /* 0x009896800000995d */ /* 0x004fea0003900000 */
[----:B------:R-:W2:Y:S02]  /*d330*/  @!P1 SYNCS.PHASECHK.TRANS64 P1, [R5+URZ], R0 ;  /* 0x00000000050095a7 */ /* 0x000ea4000802007f */
[----:B--2---:R-:W-:Y:S05]  /*d340*/  @!P1 BRA `(.L_x_11238) ;  /* 0xfffffffc00f09947 */ /* 0x004fea000383ffff */
[----:B------:R-:W-:Y:S05]  /*d350*/  BRA `(.L_x_11276) ;  /* 0xfffffff000387947 */ /* 0x000fea000383ffff */
.L_x_11240:
[----:B--2---:R2:W3:Y:S02]  /*d360*/  SYNCS.PHASECHK.TRANS64.TRYWAIT P1, [R3+URZ+0x12460], R4 ;  /* 0x01246004030075a7 */ /* 0x0044e4000802017f */
[----:B---3--:R-:W-:Y:S05]  /*d370*/  @!P1 NANOSLEEP.SYNCS 0x989680 ;  /* 0x009896800000995d */ /* 0x008fea0003900000 */
[----:B------:R-:W3:Y:S02]  /*d380*/  @!P1 SYNCS.PHASECHK.TRANS64 P1, [R3+URZ+0x12460], R4 ;  /* 0x01246004030095a7 */ /* 0x000ee4000802007f */
[----:B---3--:R-:W-:Y:S05]  /*d390*/  @!P1 BRA `(.L_x_11240) ;  /* 0xfffffffc00f09947 */ /* 0x008fea000383ffff */
[----:B------:R-:W-:Y:S05]  /*d3a0*/  BRA `(.L_x_11277) ;  /* 0xfffffff000387947 */ /* 0x000fea000383ffff */
.L_x_11242:
[----:B-1----:R1:W3:Y:S02]  /*d3b0*/  SYNCS.PHASECHK.TRANS64.TRYWAIT P1, [R5+URZ+0x12460], R0 ;  /* 0x01246000050075a7 */ /* 0x0022e4000802017f */
[----:B---3--:R-:W-:Y:S05]  /*d3c0*/  @!P1 NANOSLEEP.SYNCS 0x989680 ;  /* 0x009896800000995d */ /* 0x008fea0003900000 */
[----:B------:R-:W3:Y:S02]  /*d3d0*/  @!P1 SYNCS.PHASECHK.TRANS64 P1, [R5+URZ+0x12460], R0 ;  /* 0x01246000050095a7 */ /* 0x000ee4000802007f */
[----:B---3--:R-:W-:Y:S05]  /*d3e0*/  @!P1 BRA `(.L_x_11242) ;  /* 0xfffffffc00f09947 */ /* 0x008fea000383ffff */
[----:B------:R-:W-:Y:S05]  /*d3f0*/  BRA `(.L_x_11278) ;  /* 0xfffffff000387947 */ /* 0x000fea000383ffff */
.L_x_11244:
[----:B---3--:R3:W4:Y:S02]  /*d400*/  SYNCS.PHASECHK.TRANS64.TRYWAIT P0, [R3+URZ+0x12480], R4 ;  /* 0x01248004030075a7 */ /* 0x008724000800017f */
[----:B----4-:R-:W-:Y:S05]  /*d410*/  @!P0 NANOSLEEP.SYNCS 0x989680 ;  /* 0x009896800000895d */ /* 0x010fea0003900000 */
[----:B------:R-:W4:Y:S02]  /*d420*/  @!P0 SYNCS.PHASECHK.TRANS64 P0, [R3+URZ+0x12480], R4 ;  /* 0x01248004030085a7 */ /* 0x000f24000800007f */
[----:B----4-:R-:W-:Y:S05]  /*d430*/  @!P0 BRA `(.L_x_11244) ;  /* 0xfffffffc00f08947 */ /* 0x010fea000383ffff */
[----:B------:R-:W-:Y:S05]  /*d440*/  BRA `(.L_x_11245) ;  /* 0xfffffff000347947 */ /* 0x000fea000383ffff */
.L_x_11279:
        /* <DEDUP_REMOVED lines=11> */
.L_x_13374:


//--------------------- .text._ZN7cutlass13device_kernelIN5flash11enable_sm90INS1_16FlashAttnFwdSm90INS1_25CollectiveMainloopFwdSm90ILi2EN4cute5tupleIJNS5_1CILi1EEES8_S8_EEENS6_IJNS7_ILi192EEENS7_ILi160EEENS7_ILi64EEEEEELi64ENS_12float_e4m3_tEfNS_4arch4Sm90ELb0ELb0ELb1ELb1ELb0ELb0ELb0ELb1ELb1ELb1ELb1ELb0EEENS1_21CollectiveEpilogueFwdINS6_IJSA_SC_SB_EEES9_NS_10bfloat16_tESG_Li384ELb1ELb1ELb1ELb1EEENS1_36VarlenDynamicPersistentTileSchedulerILi192ELi160ELi384ELi128ELb1ELb1ELb1ELb0ELb1ELb1EEEEEEEEEvNT_6ParamsE --------------------------
	.section	.text._ZN7cutlass13device_kernelIN5flash11enable_sm90INS1_16FlashAttnFwdSm90INS1_25CollectiveMainloopFwdSm90ILi2EN4cute5tupleIJNS5_1CILi1EEES8_S8_EEENS6_IJNS7_ILi192EEENS7_ILi160EEENS7_ILi64EEEEEELi64ENS_12float_e4m3_tEfNS_4arch4Sm90ELb0ELb0ELb1ELb1ELb0ELb0ELb0ELb1ELb1ELb1ELb1ELb0EEENS1_21CollectiveEpilogueFwdINS6_IJSA_SC_SB_EEES9_NS_10bfloat16_tESG_Li384ELb1ELb1ELb1ELb1EEENS1_36VarlenDynamicPersistentTileSchedulerILi192ELi160ELi384ELi128ELb1ELb1ELb1ELb0ELb1ELb1EEEEEEEEEvNT_6ParamsE,"ax",@progbits
	.align	128
.text._ZN7cutlass13device_kernelIN5flash11enable_sm90INS1_16FlashAttnFwdSm90INS1_25CollectiveMainloopFwdSm90ILi2EN4cute5tupleIJNS5_1CILi1EEES8_S8_EEENS6_IJNS7_ILi192EEENS7_ILi160EEENS7_ILi64EEEEEELi64ENS_12float_e4m3_tEfNS_4arch4Sm90ELb0ELb0ELb1ELb1ELb0ELb0ELb0ELb1ELb1ELb1ELb1ELb0EEENS1_21CollectiveEpilogueFwdINS6_IJSA_SC_SB_EEES9_NS_10bfloat16_tESG_Li384ELb1ELb1ELb1ELb1EEENS1_36VarlenDynamicPersistentTileSchedulerILi192ELi160ELi384ELi128ELb1ELb1ELb1ELb0ELb1ELb1EEEEEEEEEvNT_6ParamsE:
        .type           _ZN7cutlass13device_kernelIN5flash11enable_sm90INS1_16FlashAttnFwdSm90INS1_25CollectiveMainloopFwdSm90ILi2EN4cute5tupleIJNS5_1CILi1EEES8_S8_EEENS6_IJNS7_ILi192EEENS7_ILi160EEENS7_ILi64EEEEEELi64ENS_12float_e4m3_tEfNS_4arch4Sm90ELb0ELb0ELb1ELb1ELb0ELb0ELb0ELb1ELb1ELb1ELb1ELb0EEENS1_21CollectiveEpilogueFwdINS6_IJSA_SC_SB_EEES9_NS_10bfloat16_tESG_Li384ELb1ELb1ELb1ELb1EEENS1_36VarlenDynamicPersistentTileSchedulerILi192ELi160ELi384ELi128ELb1ELb1ELb1ELb0ELb1ELb1EEEEEEEEEvNT_6ParamsE,@function
        .size           _ZN7cutlass13device_kernelIN5flash11enable_sm90INS1_16FlashAttnFwdSm90INS1_25CollectiveMainloopFwdSm90ILi2EN4cute5tupleIJNS5_1CILi1EEES8_S8_EEENS6_IJNS7_ILi192EEENS7_ILi160EEENS7_ILi64EEEEEELi64ENS_12float_e4m3_tEfNS_4arch4Sm90ELb0ELb0ELb1ELb1ELb0ELb0ELb0ELb1ELb1ELb1ELb1ELb0EEENS1_21CollectiveEpilogueFwdINS6_IJSA_SC_SB_EEES9_NS_10bfloat16_tESG_Li384ELb1ELb1ELb1ELb1EEENS1_36VarlenDynamicPersistentTileSchedulerILi192ELi160ELi384ELi128ELb1ELb1ELb1ELb0ELb1ELb1EEEEEEEEEvNT_6ParamsE,(.L_x_13375 - _ZN7cutlass13device_kernelIN5flash11enable_sm90INS1_16FlashAttnFwdSm90INS1_25CollectiveMainloopFwdSm90ILi2EN4cute5tupleIJNS5_1CILi1EEES8_S8_EEENS6_IJNS7_ILi192EEENS7_ILi160EEENS7_ILi64EEEEEELi64ENS_12float_e4m3_tEfNS_4arch4Sm90ELb0ELb0ELb1ELb1ELb0ELb0ELb0ELb1ELb1ELb1ELb1ELb0EEENS1_21CollectiveEpilogueFwdINS6_IJSA_SC_SB_EEES9_NS_10bfloat16_tESG_Li384ELb1ELb1ELb1ELb1EEENS1_36VarlenDynamicPersistentTileSchedulerILi192ELi160ELi384ELi128ELb1ELb1ELb1ELb0ELb1ELb1EEEEEEEEEvNT_6ParamsE)
        .other          _ZN7cutlass13device_kernelIN5flash11enable_sm90INS1_16FlashAttnFwdSm90INS1_25CollectiveMainloopFwdSm90ILi2EN4cute5tupleIJNS5_1CILi1EEES8_S8_EEENS6_IJNS7_ILi192EEENS7_ILi160EEENS7_ILi64EEEEEELi64ENS_12float_e4m3_tEfNS_4arch4Sm90ELb0ELb0ELb1ELb1ELb0ELb0ELb0ELb1ELb1ELb1ELb1ELb0EEENS1_21CollectiveEpilogueFwdINS6_IJSA_SC_SB_EEES9_NS_10bfloat16_tESG_Li384ELb1ELb1ELb1ELb1EEENS1_36VarlenDynamicPersistentTileSchedulerILi192ELi160ELi384ELi128ELb1ELb1ELb1ELb0ELb1ELb1EEEEEEEEEvNT_6ParamsE,@"STO_CUDA_ENTRY STV_DEFAULT"
_ZN7cutlass13device_kernelIN5flash11enable_sm90INS1_16FlashAttnFwdSm90INS1_25CollectiveMainloopFwdSm90ILi2EN4cute5tupleIJNS5_1CILi1EEES8_S8_EEENS6_IJNS7_ILi192EEENS7_ILi160EEENS7_ILi64EEEEEELi64ENS_12float_e4m3_tEfNS_4arch4Sm90ELb0ELb0ELb1ELb1ELb0ELb0ELb0ELb1ELb1ELb1ELb1ELb0EEENS1_21CollectiveEpilogueFwdINS6_IJSA_SC_SB_EEES9_NS_10bfloat16_tESG_Li384ELb1ELb1ELb1ELb1EEENS1_36VarlenDynamicPersistentTileSchedulerILi192ELi160ELi384ELi128ELb1ELb1ELb1ELb0ELb1ELb1EEEEEEEEEvNT_6ParamsE:
        /* <DEDUP_REMOVED lines=18> */
.L_x_11281:
[----:B------:R-:W-:Y:S05]  /*0120*/  BSYNC B0 ;  /* 0x0000000000007941 */ /* 0x000fea0003800000 */
.L_x_11280:
        /* <DEDUP_REMOVED lines=41> */
.L_x_11282:
        /* <DEDUP_REMOVED lines=22> */
.L_x_11283:
        /* <DEDUP_REMOVED lines=18> */
.L_x_11284:
        /* <DEDUP_REMOVED lines=22> */
.L_x_11285:
        /* <DEDUP_REMOVED lines=22> */
.L_x_11286:
[----:B------:R-:W-:Y:S01]  /*0900*/  PLOP3.LUT P0, PT, PT, PT, UP0, 0x80, 0x0 ;  /* 0x000000000000781c */ /* 0x000fe20003f0f008 */
[----:B------:R-:W-:Y:S01]  /*0910*/  UMOV UR40, 0x1 ;  /* 0x0000000100287882 */ /* 0x000fe20000000000 */
[----:B------:R-:W-:Y:S01]  /*0920*/  NOP ;  /* 0x0000000000007918 */ /* 0x000fe20000000000 */
[----:B------:R-:W-:Y:S01]  /*0930*/  USEL UR40, UR40, 0x2, !UP0 ;  /* 0x0000000228287887 */ /* 0x000fe2000c000000 */
[----:B------:R-:W-:Y:S01]  /*0940*/  ULDC.64 UR52, c[0x0][0x208] ;  /* 0x0000820000347ab9 */ /* 0x000fe20000000a00 */
[----:B012-4-:R-:W-:Y:S08]  /*0950*/  BAR.SYNC.DEFER_BLOCKING 0x0 ;  /* 0x0000000000007b1d */ /* 0x017ff00000010000 */
[----:B------:R-:W-:Y:S05]  /*0960*/  @!P0 BRA `(.L_x_11287) ;  /* 0x000000a400688947 */ /* 0x000fea0003800000 */
.L_x_11288:
        /* <DEDUP_REMOVED lines=26> */
[----:B------:R-:W-:Y:S02]  /*0b10*/  SHF.R.S32.HI R6, RZ, 0x4, R3 ;  /* 0x00000004ff067819 */ /* 0x000fe40000011403 */
[----:B------:R-:W-:Y:S01]  /*0b20*/  SHF.R.S32.HI R14, RZ, 0x7, R2 ;  /* 0x00000007ff0e7819 */ /* 0x000fe20000011402 */
[----:B------:R-:W-:Y:S01]  /*0b30*/  IMAD.IADD R12, R13, 0x1, -R4 ;  /* 0x000000010d0c7824 */ /* 0x000fe200078e0a04 */
[----:B------:R-:W-:-:S02]  /*0b40*/  LEA.HI R4, R0, R13, RZ, 0x5 ;  /* 0x0000000d00047211 */ /* 0x000fc400078f28ff */
[----:B------:R-:W-:Y:S01]  /*0b50*/  LEA.HI R11, R0, R13, RZ, 0x2 ;  /* 0x0000000d000b7211 */ /* 0x000fe200078f10ff */
[----:B------:R-:W-:Y:S01]  /*0b60*/  IMAD.HI R2, R14, 0x55555556, RZ ;  /* 0x555555560e027827 */ /* 0x000fe200078e02ff */
[----:B------:R-:W-:Y:S02]  /*0b70*/  SHF.R.S32.HI R7, RZ, 0x1f, R12 ;  /* 0x0000001fff077819 */ /* 0x000fe4000001140c */
[----:B------:R-:W-:Y:S01]  /*0b80*/  LOP3.LUT R11, R11, 0xfffffffc, RZ, 0xc0, !PT ;  /* 0xfffffffc0b0b7812 */ /* 0x000fe200078ec0ff */
[----:B------:R-:W-:Y:S01]  /*0b90*/  IMAD.SHL.U32 R5, R4, 0x20, RZ ;  /* 0x0000002004057824 */ /* 0x000fe200078e00ff */
[----:B------:R-:W-:Y:S02]  /*0ba0*/  LEA.HI R8, R7, R12, RZ, 0x2 ;  /* 0x0000000c07087211 */ /* 0x000fe400078f10ff */
[----:B------:R-:W-:Y:S01]  /*0bb0*/  LOP3.LUT R4, R3, 0x3fffff0, RZ, 0xc0, !PT ;  /* 0x03fffff003047812 */ /* 0x000fe200078ec0ff */
[----:B------:R-:W-:Y:S01]  /*0bc0*/  IMAD.IADD R11, R13, 0x1, -R11 ;  /* 0x000000010d0b7824 */ /* 0x000fe200078e0a0b */
[----:B------:R-:W-:-:S02]  /*0bd0*/  SHF.R.S32.HI R9, RZ, 0x2, R8 ;  /* 0x00000002ff097819 */ /* 0x000fc40000011408 */
[----:B------:R-:W-:Y:S01]  /*0be0*/  SHF.R.S32.HI R10, RZ, 0x1f, R8 ;  /* 0x0000001fff0a7819 */ /* 0x000fe20000011408 */
[----:B------:R-:W-:Y:S01]  /*0bf0*/  IMAD.IADD R4, R13, 0x1, -R4 ;  /* 0x000000010d047824 */ /* 0x000fe200078e0a04 */
        /* <DEDUP_REMOVED lines=10> */
[----:B------:R-:W-:Y:S01]  /*0ca0*/  SHF.R.S32.HI R7, RZ, 0x5, R7 ;  /* 0x00000005ff077819 */ /* 0x000fe20000011407 */
[----:B------:R-:W-:Y:S01]  /*0cb0*/  IMAD R3, R3, 0x8, R4 ;  /* 0x0000000803037824 */ /* 0x000fe200078e0204 */
[----:B------:R-:W-:Y:S01]  /*0cc0*/  LOP3.LUT R8, R8, 0x7ffffffc, RZ, 0xc0, !PT ;  /* 0x7ffffffc08087812 */ /* 0x000fe200078ec0ff */
[----:B------:R-:W-:Y:S01]  /*0cd0*/  IMAD R2, R2, -0x3, R14 ;  /* 0xfffffffd02027824 */ /* 0x000fe200078e020e */
[----:B------:R-:W-:Y:S01]  /*0ce0*/  LEA.HI R0, R0, R13, RZ, 0x3 ;  /* 0x0000000d00007211 */ /* 0x000fe200078f18ff */
[----:B------:R-:W-:Y:S01]  /*0cf0*/  IMAD R7, R7, 0x10, R10 ;  /* 0x0000001007077824 */ /* 0x000fe200078e020a */
[----:B------:R0:W-:Y:S01]  /*0d00*/  STL [R1+0x1c], R3 ;  /* 0x00001c0301007387 */ /* 0x0001e20000100800 */
[----:B------:R-:W-:Y:S01]  /*0d10*/  IMAD.IADD R8, R12, 0x1, -R8 ;  /* 0x000000010c087824 */ /* 0x000fe200078e0a08 */
[----:B------:R-:W-:Y:S01]  /*0d20*/  LOP3.LUT R16, R0, 0xfffffff8, RZ, 0xc0, !PT ;  /* 0xfffffff800107812 */ /* 0x000fe200078ec0ff */
[----:B------:R-:W-:Y:S01]  /*0d30*/  IMAD R5, R2, 0x40, R7 ;  /* 0x0000004002057824 */ /* 0x000fe200078e0207 */
[----:B------:R-:W-:Y:S01]  /*0d40*/  SHF.R.S32.HI R0, RZ, 0x3, R0 ;  /* 0x00000003ff007819 */ /* 0x000fe20000011400 */
[----:B------:R-:W-:-:S02]  /*0d50*/  IMAD.SHL.U32 R2, R8, 0x2, RZ ;  /* 0x0000000208027824 */ /* 0x000fc400078e00ff */
[----:B------:R-:W-:Y:S01]  /*0d60*/  IMAD.IADD R16, R13, 0x1, -R16 ;  /* 0x000000010d107824 */ /* 0x000fe200078e0a10 */
[----:B------:R-:W-:Y:S01]  /*0d70*/  STL [R1+0x14], R5 ;  /* 0x0000140501007387 */ /* 0x000fe20000100800 */
[C---:B------:R-:W-:Y:S01]  /*0d80*/  VIADD R0, R2.reuse, 0x8 ;  /* 0x0000000802007836 */ /* 0x040fe20000000000 */
[----:B0-----:R-:W-:Y:S01]  /*0d90*/  LEA.HI R3, R11, R11, RZ, 0x1 ;  /* 0x0000000b0b037211 */ /* 0x001fe200078f08ff */
[C---:B------:R-:W-:Y:S01]  /*0da0*/  VIADD R157, R2.reuse, 0x10 ;  /* 0x00000010029d7836 */ /* 0x040fe20000000000 */
[----:B------:R0:W-:Y:S01]  /*0db0*/  STL [R1+0x4], R2 ;  /* 0x0000040201007387 */ /* 0x0001e20000100800 */
[C---:B------:R-:W-:Y:S01]  /*0dc0*/  VIADD R22, R2.reuse, 0x28 ;  /* 0x0000002802167836 */ /* 0x040fe20000000000 */
[----:B------:R-:W-:Y:S01]  /*0dd0*/  LOP3.LUT R4, R3, 0x1ffffffe, RZ, 0xc0, !PT ;  /* 0x1ffffffe03047812 */ /* 0x000fe200078ec0ff */
[C---:B------:R-:W-:Y:S01]  /*0de0*/  VIADD R156, R2.reuse, 0x18 ;  /* 0x00000018029c7836 */ /* 0x040fe20000000000 */
[----:B------:R1:W-:Y:S01]  /*0df0*/  STL [R1], R0 ;  /* 0x0000000001007387 */ /* 0x0003e20000100800 */
[----:B------:R-:W-:Y:S01]  /*0e00*/  VIADD R23, R2, 0x20 ;  /* 0x0000002002177836 */ /* 0x000fe20000000000 */
[----:B------:R-:W-:Y:S01]  /*0e10*/  SHF.L.U32 R17, R16, 0x3, RZ ;  /* 0x0000000310117819 */ /* 0x000fe200000006ff */
[----:B------:R-:W-:-:S02]  /*0e20*/  IMAD.IADD R4, R11, 0x1, -R4 ;  /* 0x000000010b047824 */ /* 0x000fc400078e0a04 */
[C---:B------:R-:W-:Y:S01]  /*0e30*/  VIADD R19, R2.reuse, 0x30 ;  /* 0x0000003002137836 */ /* 0x040fe20000000000 */
[----:B------:R-:W-:Y:S01]  /*0e40*/  SHF.R.S32.HI R3, RZ, 0x1f, R17 ;  /* 0x0000001fff037819 */ /* 0x000fe20000011411 */
[----:B------:R-:W-:Y:S01]  /*0e50*/  VIADD R18, R2, 0x38 ;  /* 0x0000003802127836 */ /* 0x000fe20000000000 */
[----:B0-----:R-:W-:Y:S02]  /*0e60*/  SHF.R.S32.HI R2, RZ, 0x1f, R0 ;  /* 0x0000001fff027819 */ /* 0x001fe40000011400 */
[----:B-1----:R-:W-:Y:S02]  /*0e70*/  SHF.R.S32.HI R0, RZ, 0x1f, R157 ;  /* 0x0000001fff007819 */ /* 0x002fe4000001149d */
[----:B------:R-:W-:Y:S01]  /*0e80*/  SHF.R.S32.HI R0, RZ, 0x1f, R22 ;  /* 0x0000001fff007819 */ /* 0x000fe20000011416 */
[----:B------:R-:W-:Y:S01]  /*0e90*/  IMAD R0, R4, 0x8, R5 ;  /* 0x0000000804007824 */ /* 0x000fe200078e0205 */
[----:B------:R0:W-:Y:S01]  /*0ea0*/  STL [R1+0x10], R2 ;  /* 0x0000100201007387 */ /* 0x0001e20000100800 */
[----:B------:R-:W-:-:S02]  /*0eb0*/  SHF.R.S32.HI R3, RZ, 0x1f, R156 ;  /* 0x0000001fff037819 */ /* 0x000fc4000001149c */
[----:B------:R-:W-:Y:S01]  /*0ec0*/  SHF.R.S32.HI R3, RZ, 0x1f, R19 ;  /* 0x0000001fff037819 */ /* 0x000fe20000011413 */
[----:B------:R1:W-:Y:S01]  /*0ed0*/  STL [R1+0x18], R0 ;  /* 0x0000180001007387 */ /* 0x0003e20000100800 */
[----:B0-----:R-:W-:Y:S02]  /*0ee0*/  SHF.R.S32.HI R2, RZ, 0x1f, R23 ;  /* 0x0000001fff027819 */ /* 0x001fe40000011417 */
[----:B------:R-:W-:-:S07]  /*0ef0*/  SHF.R.S32.HI R2, RZ, 0x1f, R18 ;  /* 0x0000001fff027819 */ /* 0x000fce0000011412 */
.L_x_11324:
[----:B012---:R-:W0:Y:S01]  /*0f00*/  LDC.64 R2, c[0x0][0xc88] ;  /* 0x00032200ff027b82 */ /* 0x007e220000000a00 */
        /* <DEDUP_REMOVED lines=24> */
[----:B---3--:R-:W3:Y:S01]  /*1090*/  @P1 LDG.E R4, desc[UR52][R4.64] ;  /* 0x0000003404041981 */ /* 0x008ee2000c1e1900 */
        /* <DEDUP_REMOVED lines=25> */
.L_x_11289:
        /* <DEDUP_REMOVED lines=18> */
[----:B------:R-:W-:-:S04]  /*1350*/  MOV R3, UR10 ;  /* 0x0000000a00037c02 */ /* 0x000fc80008000f00 */
[-C--:B-1----:R-:W-:Y:S01]  /*1360*/  IABS R0, R3.reuse ;  /* 0x0000000300007213 */ /* 0x082fe20000000000 */
        /* <DEDUP_REMOVED lines=29> */
.L_x_11290:
[----:B------:R-:W-:Y:S01]  /*1540*/  UIMAD UR49, UR47, UR4, URZ ;  /* 0x000000042f3172a4 */ /* 0x000fe2000f8e023f */
[----:B-1----:R-:W-:Y:S01]  /*1550*/  IMAD.U32 R0, RZ, RZ, UR9 ;  /* 0x00000009ff007e24 */ /* 0x002fe2000f8e00ff */
[----:B------:R-:W-:Y:S01]  /*1560*/  PLOP3.LUT P0, PT, PT, PT, PT, 0x80, 0x0 ;  /* 0x000000000000781c */ /* 0x000fe20003f0f070 */
[----:B------:R-:W-:Y:S01]  /*1570*/  IMAD.U32 R3, RZ, RZ, UR4 ;  /* 0x00000004ff037e24 */ /* 0x000fe2000f8e00ff */
[----:B------:R-:W-:Y:S01]  /*1580*/  CS2R R4, SRZ ;  /* 0x0000000000047805 */ /* 0x000fe2000001ff00 */
[----:B------:R-:W-:Y:S01]  /*1590*/  IMAD.MOV.U32 R58, RZ, RZ, RZ ;  /* 0x000000ffff3a7224 */ /* 0x000fe200078e00ff */
[----:B------:R-:W-:Y:S01]  /*15a0*/  CS2R R6, SRZ ;  /* 0x0000000000067805 */ /* 0x000fe2000001ff00 */
[----:B------:R-:W-:Y:S01]  /*15b0*/  IMAD.MOV.U32 R57, RZ, RZ, RZ ;  /* 0x000000ffff397224 */ /* 0x000fe200078e00ff */
[----:B------:R-:W-:Y:S02]  /*15c0*/  VIADDMNMX R0, R3, UR49, R0, PT ;  /* 0x0000003103007c46 */ /* 0x000fe4000b800100 */
[----:B------:R-:W-:-:S02]  /*15d0*/  CS2R R26, SRZ ;  /* 0x00000000001a7805 */ /* 0x000fc4000001ff00 */
[----:B------:R-:W-:Y:S01]  /*15e0*/  CS2R R8, SRZ ;  /* 0x0000000000087805 */ /* 0x000fe2000001ff00 */
[----:B------:R-:W-:Y:S01]  /*15f0*/  IMAD.MOV.U32 R36, RZ, RZ, RZ ;  /* 0x000000ffff247224 */ /* 0x000fe200078e00ff */
[----:B------:R-:W-:Y:S02]  /*1600*/  R2UR UR54, R0 ;  /* 0x00000000003672ca */ /* 0x000fe400000e0000 */
        /* <DEDUP_REMOVED lines=12> */
[----:B------:R-:W-:Y:S01]  /*16d0*/  UISETP.GT.AND UP0, UPT, UR54, UR49, UPT ;  /* 0x000000313600728c */ /* 0x000fe2000bf04270 */
[----:B------:R-:W-:Y:S01]  /*16e0*/  CS2R R50, SRZ ;  /* 0x0000000000327805 */ /* 0x000fe2000001ff00 */
[----:B------:R-:W-:-:S04]  /*16f0*/  IMAD.MOV.U32 R49, RZ, RZ, RZ ;  /* 0x000000ffff317224 */ /* 0x000fc800078e00ff */
[----:B------:R-:W-:-:S13]  /*1700*/  PLOP3.LUT P1, PT, PT, PT, UP0, 0x80, 0x0 ;  /* 0x000000000000781c */ /* 0x000fda0003f2f008 */
[----:B------:R-:W-:Y:S05]  /*1710*/  @!P1 BRA `(.L_x_11291) ;  /* 0x0000006c00389947 */ /* 0x000fea0003800000 */
[----:B------:R-:W0:Y:S01]  /*1720*/  S2R R2, SR_TID.X ;  /* 0x0000000000027919 */ /* 0x000e220000002100 */
[----:B------:R-:W1:Y:S01]  /*1730*/  S2UR UR8, SR_CgaCtaId ;  /* 0x00000000000879c3 */ /* 0x000e620000008800 */
[----:B------:R-:W-:Y:S01]  /*1740*/  UMOV UR7, 0x400 ;  /* 0x0000040000077882 */ /* 0x000fe20000000000 */
[----:B------:R-:W-:Y:S01]  /*1750*/  UMOV UR37, 0x80000020 ;  /* 0x8000002000257882 */ /* 0x000fe20000000000 */
        /* <DEDUP_REMOVED lines=21> */
[----:B------:R-:W-:Y:S01]  /*18b0*/  MOV R4, UR4 ;  /* 0x0000000400047c02 */ /* 0x000fe20008000f00 */
        /* <DEDUP_REMOVED lines=12> */
.L_x_11292:
        /* <DEDUP_REMOVED lines=46> */
.L_x_11415:
[----:B------:R-:W-:Y:S05]  /*1c60*/  @!P0 BRA `(.L_x_11294) ;  /* 0x0000000000048947 */ /* 0x000fea0003800000 */
[----:B------:R-:W-:Y:S01]  /*1c70*/  BPT.TRAP 0x1 ;  /* 0x000000040000795c */ /* 0x000fe20000300000 */
.L_x_11294:
[----:B------:R-:W-:Y:S01]  /*1c80*/  MOV R5, UR42 ;  /* 0x0000002a00057c02 */ /* 0x000fe20008000f00 */
[----:B------:R-:W-:-:S04]  /*1c90*/  IMAD.U32 R7, RZ, RZ, UR41 ;  /* 0x00000029ff077e24 */ /* 0x000fc8000f8e00ff */
[----:B------:R-:W-:Y:S01]  /*1ca0*/  IMAD R6, R5, 0x8, R2 ;  /* 0x0000000805067824 */ /* 0x000fe200078e0202 */
[----:B------:R-:W-:-:S04]  /*1cb0*/  SHF.L.U32 R7, R7, 0x1f, RZ ;  /* 0x0000001f07077819 */ /* 0x000fc800000006ff */
[----:B------:R1:W2:Y:S01]  /*1cc0*/  SYNCS.PHASECHK.TRANS64.TRYWAIT P2, [R6+URZ+0x13230], R7 ;  /* 0x01323007060075a7 */ /* 0x0002a2000804017f */
[----:B------:R-:W-:Y:S05]  /*1cd0*/  @!P0 BRA `(.L_x_11295) ;  /* 0x0000000000048947 */ /* 0x000fea0003800000 */
[----:B------:R-:W-:Y:S01]  /*1ce0*/  BPT.TRAP 0x1 ;  /* 0x000000040000795c */ /* 0x000fe20000300000 */
.L_x_11295:
        /* <DEDUP_REMOVED lines=8> */
.L_x_11296:
[----:B------:R-:W-:Y:S05]  /*1d70*/  WARPSYNC.ALL ;  /* 0x0000000000007948 */ /* 0x000fea0003800000 */
[----:B------:R-:W-:Y:S01]  /*1d80*/  IMAD.MOV.U32 R25, RZ, RZ, RZ ;  /* 0x000000ffff197224 */ /* 0x000fe200078e00ff */
[----:B------:R-:W-:-:S04]  /*1d90*/  LOP3.LUT R5, R5, 0x10000, RZ, 0xfc, !PT ;  /* 0x0001000005057812 */ /* 0x000fc800078efcff */
[----:B------:R-:W-:Y:S01]  /*1da0*/  R2UR UR12, R5 ;  /* 0x00000000050c72ca */ /* 0x000fe200000e0000 */
[----:B------:R-:W-:Y:S01]  /*1db0*/  WARPGROUP.ARRIVE ;  /* 0x00000000000079c5 */ /* 0x000fe20000000000 */
[----:B------:R-:W-:Y:S01]  /*1dc0*/  UMOV UR39, 0x80000020 ;  /* 0x8000002000277882 */ /* 0x000fe20000000000 */
[----:B------:R-:W-:Y:S01]  /*1dd0*/  UMOV UR4, UR36 ;  /* 0x0000002400047c82 */ /* 0x000fe20008000000 */
[----:B------:R-:W-:Y:S01]  /*1de0*/  UMOV UR5, UR37 ;  /* 0x0000002500057c82 */ /* 0x000fe20008000000 */
[----:B------:R-:W-:Y:S01]  /*1df0*/  UMOV UR7, 0x80000020 ;  /* 0x8000002000077882 */ /* 0x000fe20000000000 */
[----:B------:R-:W-:Y:S01]  /*1e00*/  UMOV UR8, UR36 ;  /* 0x0000002400087c82 */ /* 0x000fe20008000000 */
[----:B------:R-:W-:Y:S01]  /*1e10*/  UMOV UR9, UR37 ;  /* 0x0000002500097c82 */ /* 0x000fe20008000000 */
[----:B------:R-:W-:Y:S01]  /*1e20*/  UMOV UR11, 0x80000020 ;  /* 0x80000020000b7882 */ /* 0x000fe20000000000 */
[----:B------:R-:W3:Y:S01]  /*1e30*/  LDL R109, [R1+0x4] ;  /* 0x00000400016d7983 */ /* 0x000ee20000100800 */
[----:B------:R-:W-:Y:S01]  /*1e40*/  UIADD3 UR13, UR36, 0x2, URZ ;  /* 0x00000002240d7890 */ /* 0x000fe2000fffe03f */
[----:B------:R-:W-:Y:S01]  /*1e50*/  P2R R108, PR, RZ, 0x1 ;  /* 0x00000001ff6c7803 */ /* 0x000fe20000000000 */
[----:B------:R-:W-:Y:S01]  /*1e60*/  ULDC UR16, c[0x0][0x988] ;  /* 0x0002620000107ab9 */ /* 0x000fe20000000800 */
[----:B------:R-:W-:-:S02]  /*1e70*/  UIMAD UR12, UR42, 0x280, UR12 ;  /* 0x000002802a0c78a4 */ /* 0x000fc4000f8e020c */
[----:B------:R-:W-:Y:S02]  /*1e80*/  UIADD3 UR17, UR54, -0x2, URZ ;  /* 0xfffffffe36117890 */ /* 0x000fe4000fffe03f */
[----:B------:R-:W-:Y:S02]  /*1e90*/  UIADD3 UR6, UR12, 0x100, URZ ;  /* 0x000001000c067890 */ /* 0x000fe4000fffe03f */
[----:B------:R-:W-:Y:S02]  /*1ea0*/  UIADD3 UR10, UR12, 0x180, URZ ;  /* 0x000001800c0a7890 */ /* 0x000fe4000fffe03f */
[----:B------:R-:W-:Y:S01]  /*1eb0*/  UMOV UR38, UR12 ;  /* 0x0000000c00267c82 */ /* 0x000fe20008000000 */
[----:B------:R-:W-:Y:S01]  /*1ec0*/  UISETP.GE.AND UP0, UPT, UR17, UR49, UPT ;  /* 0x000000311100728c */ /* 0x000fe2000bf06270 */
[----:B------:R-:W-:Y:S01]  /*1ed0*/  QGMMA.64x32x32.F32.E4M3.E4M3 R92, gdesc[UR36], RZ, !UPT, gsb0 ;  /* 0x00600000245c79f3 */ /* 0x000fe2000c0008ff */
[----:B------:R-:W-:Y:S01]  /*1ee0*/  UIADD3 UR38, UR12, 0x80, URZ ;  /* 0x000000800c267890 */ /* 0x000fe2000fffe03f */
[----:B------:R-:W-:Y:S01]  /*1ef0*/  UMOV UR39, 0x80000020 ;  /* 0x8000002000277882 */ /* 0x000fe20000000000 */
        /* <DEDUP_REMOVED lines=24> */
[----:B------:R-:W-:Y:S01]  /*2080*/  WARPGROUP.ARRIVE ;  /* 0x00000000000079c5 */ /* 0x000fe20000000000 */
[C---:B-12---:R-:W-:Y:S01]  /*2090*/  FMUL.FTZ R7, R0.reuse, R92 ;  /* 0x0000005c00077220 */ /* 0x046fe20000410000 */
[C---:B------:R-:W-:Y:S01]  /*20a0*/  FMUL.FTZ R9, R0.reuse, R93 ;  /* 0x0000005d00097220 */ /* 0x040fe20000410000 */
[C---:B------:R-:W-:Y:S01]  /*20b0*/  FMUL.FTZ R10, R0.reuse, R95 ;  /* 0x0000005f000a7220 */ /* 0x040fe20000410000 */
[C---:B0-----:R-:W-:Y:S01]  /*20c0*/  FMUL.FTZ R11, R0.reuse, R96 ;  /* 0x00000060000b7220 */ /* 0x041fe20000410000 */
[----:B------:R-:W-:Y:S01]  /*20d0*/  IMAD.U32 R95, RZ, RZ, UR55 ;  /* 0x00000037ff5f7e24 */ /* 0x000fe2000f8e00ff */
[----:B------:R-:W-:Y:S01]  /*20e0*/  QGMMA.64x32x32.F32.E4M3.E4M3 R76, gdesc[UR4], R76, gsb0 ;  /* 0x00600000044c79f3 */ /* 0x000fe2000800084c */
[----:B------:R-:W-:Y:S01]  /*20f0*/  UIADD3 UR6, UR12, 0x102, URZ ;  /* 0x000001020c067890 */ /* 0x000fe2000fffe03f */
[----:B------:R-:W0:Y:S01]  /*2100*/  MUFU.TANH R7, R7 ;  /* 0x0000000700077308 */ /* 0x000e220000002400 */
[----:B------:R-:W-:Y:S01]  /*2110*/  UMOV UR7, 0x80000020 ;  /* 0x8000002000077882 */ /* 0x000fe20000000000 */
[----:B------:R-:W-:Y:S01]  /*2120*/  FMUL.FTZ R13, R0, R97 ;  /* 0x00000061000d7220 */ /* 0x000fe20000410000 */
[----:B---3--:R-:W-:Y:S01]  /*2130*/  IADD3 R95, R95, 0xa0, -R109 ;  /* 0x000000a05f5f7810 */ /* 0x008fe20007ffe86d */
[----:B------:R-:W-:-:S02]  /*2140*/  IMAD.U32 R96, RZ, RZ, UR54 ;  /* 0x00000036ff607e24 */ /* 0x000fc4000f8e00ff */
        /* <DEDUP_REMOVED lines=12> */
[----:B------:R-:W-:-:S07]  /*2210*/  FMUL.FTZ R93, R0, R107 ;  /* 0x0000006b005d7220 */ /* 0x000fce0000410000 */
        /* <DEDUP_REMOVED lines=9> */
[C---:B------:R-:W-:Y:S02]  /*22b0*/  FMUL.FTZ R80, R0.reuse, R80 ;  /* 0x0000005000507220 */ /* 0x040fe40000410000 */
[----:B------:R-:W5:Y:S01]  /*22c0*/  MUFU.TANH R12, R12 ;  /* 0x0000000c000c7308 */ /* 0x000f620000002400 */
[C---:B------:R-:W-:Y:S01]  /*22d0*/  FMUL.FTZ R81, R0.reuse, R81 ;  /* 0x0000005100517220 */ /* 0x040fe20000410000 */
[----:B------:R-:W-:Y:S01]  /*22e0*/  QGMMA.64x32x32.F32.E4M3.E4M3 R60, gdesc[UR4], R60, gsb0 ;  /* 0x00600000043c79f3 */ /* 0x000fe2000800083c */
[----:B------:R-:W-:Y:S01]  /*22f0*/  UIADD3 UR6, UR12, 0x182, URZ ;  /* 0x000001820c067890 */ /* 0x000fe2000fffe03f */
[C---:B------:R-:W-:Y:S01]  /*2300*/  FMUL.FTZ R78, R0.reuse, R78 ;  /* 0x0000004e004e7220 */ /* 0x040fe20000410000 */
[----:B------:R-:W-:Y:S01]  /*2310*/  UMOV UR7, 0x80000020 ;  /* 0x8000002000077882 */ /* 0x000fe20000000000 */
        /* <DEDUP_REMOVED lines=46> */
[----:B------:R-:W5:Y:S01]  /*2600*/  MUFU.TANH R85, R85 ;  /* 0x0000005500557308 */ /* 0x000f620000002400 */
[----:B------:R-:W-:-:S02]  /*2610*/  WARPGROUP.DEPBAR.LE gsb0, 0x0 ;  /* 0x00008000000079c5 */ /* 0x000fc40000010000 */
[----:B------:R-:W-:Y:S01]  /*2620*/  WARPGROUP.ARRIVE ;  /* 0x00000000000079c5 */ /* 0x000fe20000000000 */
[----:B------:R-:W-:Y:S01]  /*2630*/  FMUL.FTZ R94, R0, R45 ;  /* 0x0000002d005e7220 */ /* 0x000fe20000410000 */
[----:B------:R-:W-:Y:S02]  /*2640*/  IMAD R45, R96, -0xa0, R95 ;  /* 0xffffff60602d7824 */ /* 0x000fe400078e025f */
[C---:B------:R-:W-:Y:S01]  /*2650*/  FMUL.FTZ R96, R0.reuse, R50 ;  /* 0x0000003200607220 */ /* 0x040fe20000410000 */
[C---:B------:R-:W-:Y:S01]  /*2660*/  FMUL.FTZ R100, R0.reuse, R56 ;  /* 0x0000003800647220 */ /* 0x040fe20000410000 */
[C---:B------:R-:W-:Y:S01]  /*2670*/  FMUL.FTZ R95, R0.reuse, R49 ;  /* 0x00000031005f7220 */ /* 0x040fe20000410000 */
[----:B------:R-:W-:Y:S01]  /*2680*/  QGMMA.64x32x32.F32.E4M3.E4M3 R28, gdesc[UR4], R28, gsb0 ;  /* 0x00600000041c79f3 */ /* 0x000fe2000800081c */
[C---:B------:R-:W-:Y:S01]  /*2690*/  ISETP.GT.AND P6, PT, R45.reuse, RZ, PT ;  /* 0x000000ff2d00720c */ /* 0x040fe20003fc4270 */
[----:B------:R-:W5:Y:S01]  /*26a0*/  MUFU.TANH R82, R82 ;  /* 0x0000005200527308 */ /* 0x000f620000002400 */
[C---:B------:R-:W-:Y:S01]  /*26b0*/  ISETP.GT.AND P5, PT, R45.reuse, 0x1, PT ;  /* 0x000000012d00780c */ /* 0x040fe20003fa4270 */
[C---:B------:R-:W-:Y:S01]  /*26c0*/  FMUL.FTZ R44, R0.reuse, R44 ;  /* 0x0000002c002c7220 */ /* 0x040fe20000410000 */
[----:B------:R-:W-:Y:S01]  /*26d0*/  ISETP.GT.AND P4, PT, R45, 0x8, PT ;  /* 0x000000082d00780c */ /* 0x000fe20003f84270 */
[C---:B------:R-:W-:Y:S01]  /*26e0*/  FMUL.FTZ R48, R0.reuse, R48 ;  /* 0x0000003000307220 */ /* 0x040fe20000410000 */
[----:B0-----:R-:W-:Y:S01]  /*26f0*/  FSEL R50, R7, -INF , P6 ;  /* 0xff80000007327808 */ /* 0x001fe20003000000 */
[C---:B------:R-:W-:Y:S01]  /*2700*/  FMUL.FTZ R46, R0.reuse, R46 ;  /* 0x0000002e002e7220 */ /* 0x040fe20000410000 */
[----:B-1----:R-:W-:Y:S01]  /*2710*/  FSEL R9, R9, -INF , P5 ;  /* 0xff80000009097808 */ /* 0x002fe20002800000 */
[----:B------:R-:W0:Y:S01]  /*2720*/  MUFU.TANH R88, R88 ;  /* 0x0000005800587308 */ /* 0x000e220000002400 */
[----:B------:R-:W-:Y:S01]  /*2730*/  ISETP.GT.AND P2, PT, R45, 0x9, PT ;  /* 0x000000092d00780c */ /* 0x000fe20003f44270 */
[C---:B------:R-:W-:Y:S01]  /*2740*/  FMUL.FTZ R51, R0.reuse, R51 ;  /* 0x0000003300337220 */ /* 0x040fe20000410000 */
[----:B--2---:R-:W-:Y:S01]  /*2750*/  FSEL R11, R11, -INF , P4 ;  /* 0xff8000000b0b7808 */ /* 0x004fe20002000000 */
[----:B------:R-:W-:Y:S01]  /*2760*/  FMUL.FTZ R52, R0, R52 ;  /* 0x0000003400347220 */ /* 0x000fe20000410000 */
[----:B------:R-:W-:Y:S01]  /*2770*/  FMNMX.FTZ R56, R50, R9, !PT ;  /* 0x0000000932387209 */ /* 0x000fe20007810000 */
[C---:B------:R-:W-:Y:S01]  /*2780*/  FMUL.FTZ R47, R0.reuse, R47 ;  /* 0x0000002f002f7220 */ /* 0x040fe20000410000 */
[----:B------:R-:W-:Y:S01]  /*2790*/  ISETP.GT.AND P3, PT, R45, 0x10, PT ;  /* 0x000000102d00780c */ /* 0x000fe20003f64270 */
[----:B------:R-:W1:Y:S01]  /*27a0*/  MUFU.TANH R83, R83 ;  /* 0x0000005300537308 */ /* 0x000e620000002400 */
[----:B---3--:R-:W-:Y:S01]  /*27b0*/  FSEL R13, R13, -INF , P2 ;  /* 0xff8000000d0d7808 */ /* 0x008fe20001000000 */
[C---:B------:R-:W-:Y:S01]  /*27c0*/  FMUL.FTZ R98, R0.reuse, R53 ;  /* 0x0000003500627220 */ /* 0x040fe20000410000 */
[----:B------:R-:W-:Y:S01]  /*27d0*/  FMNMX.FTZ R56, R11, R56, !PT ;  /* 0x000000380b387209 */ /* 0x000fe20007810000 */
[----:B------:R-:W-:Y:S01]  /*27e0*/  FMUL.FTZ R57, R0, R57 ;  /* 0x0000003900397220 */ /* 0x000fe20000410000 */
[----:B----4-:R-:W-:Y:S01]  /*27f0*/  FSEL R8, R8, -INF , P6 ;  /* 0xff80000008087808 */ /* 0x010fe20003000000 */
[C---:B------:R-:W-:Y:S01]  /*2800*/  FMUL.FTZ R54, R0.reuse, R54 ;  /* 0x0000003600367220 */ /* 0x040fe20000410000 */
[----:B------:R-:W-:Y:S01]  /*2810*/  ISETP.GT.AND P6, PT, R45, 0x11, PT ;  /* 0x000000112d00780c */ /* 0x000fe20003fc4270 */
[----:B------:R-:W2:Y:S01]  /*2820*/  MUFU.TANH R89, R89 ;  /* 0x0000005900597308 */ /* 0x000ea20000002400 */
[----:B-----5:R-:W-:Y:S01]  /*2830*/  FSEL R15, R15, -INF , P3 ;  /* 0xff8000000f0f7808 */ /* 0x020fe20001800000 */
[C---:B------:R-:W-:Y:S01]  /*2840*/  FMUL.FTZ R97, R0.reuse, R55 ;  /* 0x0000003700617220 */ /* 0x040fe20000410000 */
[----:B------:R-:W-:Y:S01]  /*2850*/  FMNMX.FTZ R56, R13, R56, !PT ;  /* 0x000000380d387209 */ /* 0x000fe20007810000 */
[----:B------:R-:W-:Y:S01]  /*2860*/  FMUL.FTZ R55, R0, R58 ;  /* 0x0000003a00377220 */ /* 0x000fe20000410000 */
[----:B------:R-:W-:Y:S01]  /*2870*/  FSEL R7, R10, -INF , P5 ;  /* 0xff8000000a077808 */ /* 0x000fe20002800000 */
[----:B------:R-:W-:Y:S01]  /*2880*/  FMUL.FTZ R59, R0, R59 ;  /* 0x0000003b003b7220 */ /* 0x000fe20000410000 */
[----:B------:R-:W-:Y:S01]  /*2890*/  ISETP.GT.AND P5, PT, R45, 0x18, PT ;  /* 0x000000182d00780c */ /* 0x000fe20003fa4270 */
[----:B------:R3:W-:Y:S01]  /*28a0*/  MUFU.TANH R10, R95 ;  /* 0x0000005f000a7308 */ /* 0x0007e20000002400 */
[----:B------:R-:W-:-:S02]  /*28b0*/  FSEL R21, R21, -INF , P6 ;  /* 0xff80000015157808 */ /* 0x000fc40003000000 */
[----:B------:R-:W-:Y:S02]  /*28c0*/  FMNMX.FTZ R56, R15, R56, !PT ;  /* 0x000000380f387209 */ /* 0x000fe40007810000 */
[----:B------:R-:W-:Y:S02]  /*28d0*/  FSEL R12, R12, -INF , P4 ;  /* 0xff8000000c0c7808 */ /* 0x000fe40002000000 */
[----:B------:R-:W-:Y:S01]  /*28e0*/  ISETP.GT.AND P4, PT, R45, 0x19, PT ;  /* 0x000000192d00780c */ /* 0x000fe20003f84270 */
[----:B------:R-:W4:Y:S01]  /*28f0*/  MUFU.TANH R86, R86 ;  /* 0x0000005600567308 */ /* 0x000f220000002400 */
[----:B------:R-:W-:Y:S02]  /*2900*/  FSEL R26, R26, -INF , P5 ;  /* 0xff8000001a1a7808 */ /* 0x000fe40002800000 */
[----:B---3--:R-:W-:Y:S02]  /*2910*/  FMNMX.FTZ R95, R21, R56, !PT ;  /* 0x00000038155f7209 */ /* 0x008fe40007810000 */
[----:B------:R-:W-:-:S02]  /*2920*/  FSEL R14, R14, -INF , P2 ;  /* 0xff8000000e0e7808 */ /* 0x000fc40001000000 */
[C---:B------:R-:W-:Y:S01]  /*2930*/  ISETP.GT.AND P2, PT, R45.reuse, 0x20, PT ;  /* 0x000000202d00780c */ /* 0x040fe20003f44270 */
[----:B------:R-:W3:Y:S01]  /*2940*/  MUFU.TANH R60, R60 ;  /* 0x0000003c003c7308 */ /* 0x000ee20000002400 */
[----:B------:R-:W-:Y:S02]  /*2950*/  FSEL R92, R92, -INF , P4 ;  /* 0xff8000005c5c7808 */ /* 0x000fe40002000000 */
[----:B------:R-:W-:Y:S02]  /*2960*/  FMNMX.FTZ R95, R26, R95, !PT ;  /* 0x0000005f1a5f7209 */ /* 0x000fe40007810000 */
[----:B------:R-:W-:Y:S02]  /*2970*/  FSEL R20, R20, -INF , P3 ;  /* 0xff80000014147808 */ /* 0x000fe40001800000 */
[----:B------:R-:W-:Y:S01]  /*2980*/  ISETP.GT.AND P3, PT, R45, 0x21, PT ;  /* 0x000000212d00780c */ /* 0x000fe20003f64270 */
[----:B------:R-:W5:Y:S01]  /*2990*/  MUFU.TANH R87, R87 ;  /* 0x0000005700577308 */ /* 0x000f620000002400 */
[----:B------:R-:W-:Y:S01]  /*29a0*/  FSEL R76, R76, -INF , P2 ;  /* 0xff8000004c4c7808 */ /* 0x000fe20001000000 */
[----:B------:R-:W-:-:S02]  /*29b0*/  WARPGROUP.DEPBAR.LE gsb0, 0x0 ;  /* 0x00008000000079c5 */ /* 0x000fc40000010000 */
[----:B------:R-:W-:Y:S01]  /*29c0*/  FMNMX.FTZ R95, R92, R95, !PT ;  /* 0x0000005f5c5f7209 */ /* 0x000fe20007810000 */
[----:B------:R-:W-:Y:S01]  /*29d0*/  FMUL.FTZ R112, R0, R28 ;  /* 0x0000001c00707220 */ /* 0x000fe20000410000 */
[----:B------:R-:W-:Y:S01]  /*29e0*/  FSEL R24, R24, -INF , P6 ;  /* 0xff80000018187808 */ /* 0x000fe20003000000 */
[C---:B------:R-:W-:Y:S01]  /*29f0*/  FMUL.FTZ R104, R0.reuse, R29 ;  /* 0x0000001d00687220 */ /* 0x040fe20000410000 */
[----:B------:R-:W-:Y:S01]  /*2a00*/  ISETP.GT.AND P6, PT, R45, 0x28, PT ;  /* 0x000000282d00780c */ /* 0x000fe20003fc4270 */
[----:B------:R-:W5:Y:S01]  /*2a10*/  MUFU.TANH R61, R61 ;  /* 0x0000003d003d7308 */ /* 0x000f620000002400 */
[----:B------:R-:W-:Y:S01]  /*2a20*/  FSEL R77, R77, -INF , P3 ;  /* 0xff8000004d4d7808 */ /* 0x000fe20001800000 */
[----:B------:R-:W-:Y:S01]  /*2a30*/  FMUL.FTZ R32, R0, R32 ;  /* 0x0000002000207220 */ /* 0x000fe20000410000 */
[----:B------:R-:W-:Y:S01]  /*2a40*/  FMNMX.FTZ R56, R76, R95, !PT ;  /* 0x0000005f4c387209 */ /* 0x000fe20007810000 */
[C---:B------:R-:W-:Y:S01]  /*2a50*/  FMUL.FTZ R33, R0.reuse, R33 ;  /* 0x0000002100217220 */ /* 0x040fe20000410000 */
[----:B------:R-:W-:Y:S01]  /*2a60*/  FSEL R27, R27, -INF , P5 ;  /* 0xff8000001b1b7808 */ /* 0x000fe20002800000 */
[----:B------:R-:W-:Y:S01]  /*2a70*/  FMUL.FTZ R36, R0, R36 ;  /* 0x0000002400247220 */ /* 0x000fe20000410000 */
[----:B------:R-:W-:Y:S01]  /*2a80*/  ISETP.GT.AND P5, PT, R45, 0x29, PT ;  /* 0x000000292d00780c */ /* 0x000fe20003fa4270 */
[----:B------:R-:W5:Y:S01]  /*2a90*/  MUFU.TANH R90, R90 ;  /* 0x0000005a005a7308 */ /* 0x000f620000002400 */
[----:B------:R-:W-:Y:S01]  /*2aa0*/  FSEL R80, R80, -INF , P6 ;  /* 0xff80000050507808 */ /* 0x000fe20003000000 */
[C---:B------:R-:W-:Y:S01]  /*2ab0*/  FMUL.FTZ R31, R0.reuse, R31 ;  /* 0x0000001f001f7220 */ /* 0x040fe20000410000 */
[----:B------:R-:W-:Y:S01]  /*2ac0*/  FMNMX.FTZ R95, R77, R56, !PT ;  /* 0x000000384d5f7209 */ /* 0x000fe20007810000 */
[C---:B------:R-:W-:Y:S01]  /*2ad0*/  FMUL.FTZ R37, R0.reuse, R37 ;  /* 0x0000002500257220 */ /* 0x040fe20000410000 */
[----:B------:R-:W-:Y:S01]  /*2ae0*/  FSEL R93, R93, -INF , P4 ;  /* 0xff8000005d5d7808 */ /* 0x000fe20002000000 */
[C---:B------:R-:W-:Y:S01]  /*2af0*/  FMUL.FTZ R34, R0.reuse, R34 ;  /* 0x0000002200227220 */ /* 0x040fe20000410000 */
[----:B------:R-:W-:Y:S01]  /*2b00*/  ISETP.GT.AND P4, PT, R45, 0x30, PT ;  /* 0x000000302d00780c */ /* 0x000fe20003f84270 */
[----:B------:R-:W5:Y:S01]  /*2b10*/  MUFU.TANH R64, R64 ;  /* 0x0000004000407308 */ /* 0x000f620000002400 */
[----:B------:R-:W-:Y:S01]  /*2b20*/  FSEL R81, R81, -INF , P5 ;  /* 0xff80000051517808 */ /* 0x000fe20002800000 */
[----:B------:R-:W-:Y:S01]  /*2b30*/  FMUL.FTZ R40, R0, R40 ;  /* 0x0000002800287220 */ /* 0x000fe20000410000 */
[----:B------:R-:W-:Y:S01]  /*2b40*/  FMNMX.FTZ R56, R80, R95, !PT ;  /* 0x0000005f50387209 */ /* 0x000fe20007810000 */
[----:B------:R-:W-:Y:S01]  /*2b50*/  FMUL.FTZ R41, R0, R41 ;  /* 0x0000002900297220 */ /* 0x000fe20000410000 */
[----:B------:R-:W-:-:S02]  /*2b60*/  FSEL R78, R78, -INF , P2 ;  /* 0xff8000004e4e7808 */ /* 0x000fc40001000000 */
[----:B------:R-:W-:Y:S01]  /*2b70*/  ISETP.GT.AND P2, PT, R45, 0x31, PT ;  /* 0x000000312d00780c */ /* 0x000fe20003f44270 */
[----:B------:R-:W5:Y:S01]  /*2b80*/  MUFU.TANH R91, R91 ;  /* 0x0000005b005b7308 */ /* 0x000f620000002400 */
[----:B------:R-:W-:Y:S02]  /*2b90*/  FSEL R84, R84, -INF , P4 ;  /* 0xff80000054547808 */ /* 0x000fe40002000000 */
[----:B------:R-:W-:Y:S02]  /*2ba0*/  FMNMX.FTZ R95, R81, R56, !PT ;  /* 0x00000038515f7209 */ /* 0x000fe40007810000 */
[----:B------:R-:W-:Y:S02]  /*2bb0*/  FSEL R79, R79, -INF , P3 ;  /* 0xff8000004f4f7808 */ /* 0x000fe40001800000 */
[----:B------:R-:W-:Y:S01]  /*2bc0*/  ISETP.GT.AND P3, PT, R45, 0x38, PT ;  /* 0x000000382d00780c */ /* 0x000fe20003f64270 */
[----:B------:R-:W5:Y:S01]  /*2bd0*/  MUFU.TANH R65, R65 ;  /* 0x0000004100417308 */ /* 0x000f620000002400 */
[----:B------:R-:W-:-:S02]  /*2be0*/  FSEL R85, R85, -INF , P2 ;  /* 0xff80000055557808 */ /* 0x000fc40001000000 */
[----:B------:R-:W-:Y:S02]  /*2bf0*/  FMNMX.FTZ R56, R84, R95, !PT ;  /* 0x0000005f54387209 */ /* 0x000fe40007810000 */
[----:B------:R-:W-:Y:S02]  /*2c00*/  FSEL R82, R82, -INF , P6 ;  /* 0xff80000052527808 */ /* 0x000fe40003000000 */
[----:B------:R-:W-:Y:S01]  /*2c10*/  ISETP.GT.AND P6, PT, R45, 0x39, PT ;  /* 0x000000392d00780c */ /* 0x000fe20003fc4270 */
[----:B------:R-:W5:Y:S01]  /*2c20*/  MUFU.TANH R62, R62 ;  /* 0x0000003e003e7308 */ /* 0x000f620000002400 */
[----:B0-----:R-:W-:Y:S02]  /*2c30*/  FSEL R88, R88, -INF , P3 ;  /* 0xff80000058587808 */ /* 0x001fe40001800000 */
[----:B------:R-:W-:Y:S01]  /*2c40*/  FMNMX.FTZ R95, R85, R56, !PT ;  /* 0x00000038555f7209 */ /* 0x000fe20007810000 */
[----:B------:R-:W-:Y:S01]  /*2c50*/  FMUL.FTZ R56, R0, R30 ;  /* 0x0000001e00387220 */ /* 0x000fe20000410000 */
[----:B-1----:R-:W-:-:S02]  /*2c60*/  FSEL R83, R83, -INF , P5 ;  /* 0xff80000053537808 */ /* 0x002fc40002800000 */
[----:B------:R-:W-:Y:S01]  /*2c70*/  ISETP.GT.AND P5, PT, R45, 0x40, PT ;  /* 0x000000402d00780c */ /* 0x000fe20003fa4270 */
[----:B------:R-:W0:Y:S01]  /*2c80*/  MUFU.TANH R68, R68 ;  /* 0x0000004400447308 */ /* 0x000e220000002400 */
[----:B--2---:R-:W-:Y:S02]  /*2c90*/  FSEL R89, R89, -INF , P6 ;  /* 0xff80000059597808 */ /* 0x004fe40003000000 */
[----:B------:R-:W-:Y:S02]  /*2ca0*/  FMNMX.FTZ R28, R88, R95, !PT ;  /* 0x0000005f581c7209 */ /* 0x000fe40007810000 */
[----:B----4-:R-:W-:Y:S02]  /*2cb0*/  FSEL R86, R86, -INF , P4 ;  /* 0xff80000056567808 */ /* 0x010fe40002000000 */
[----:B------:R-:W-:Y:S01]  /*2cc0*/  ISETP.GT.AND P4, PT, R45, 0x41, PT ;  /* 0x000000412d00780c */ /* 0x000fe20003f84270 */
[----:B------:R-:W1:Y:S01]  /*2cd0*/  MUFU.TANH R63, R63 ;  /* 0x0000003f003f7308 */ /* 0x000e620000002400 */
[----:B---3--:R-:W-:-:S02]  /*2ce0*/  FSEL R60, R60, -INF , P5 ;  /* 0xff8000003c3c7808 */ /* 0x008fc40002800000 */
[----:B------:R-:W-:Y:S02]  /*2cf0*/  FMNMX.FTZ R95, R89, R28, !PT ;  /* 0x0000001c595f7209 */ /* 0x000fe40007810000 */
[----:B-----5:R-:W-:Y:S02]  /*2d00*/  FSEL R87, R87, -INF , P2 ;  /* 0xff80000057577808 */ /* 0x020fe40001000000 */
[----:B------:R-:W-:Y:S01]  /*2d10*/  ISETP.GT.AND P2, PT, R45, 0x48, PT ;  /* 0x000000482d00780c */ /* 0x000fe20003f44270 */
[----:B------:R-:W2:Y:S01]  /*2d20*/  MUFU.TANH R69, R69 ;  /* 0x0000004500457308 */ /* 0x000ea20000002400 */
[----:B------:R-:W-:Y:S02]  /*2d30*/  FSEL R61, R61, -INF , P4 ;  /* 0xff8000003d3d7808 */ /* 0x000fe40002000000 */
[----:B------:R-:W-:Y:S01]  /*2d40*/  FMNMX.FTZ R28, R60, R95, !PT ;  /* 0x0000005f3c1c7209 */ /* 0x000fe20007810000 */
[----:B------:R-:W-:Y:S01]  /*2d50*/  FMUL.FTZ R95, R0, R43 ;  /* 0x0000002b005f7220 */ /* 0x000fe20000410000 */
[----:B------:R-:W-:-:S02]  /*2d60*/  FSEL R90, R90, -INF , P3 ;  /* 0xff8000005a5a7808 */ /* 0x000fc40001800000 */
[----:B------:R-:W-:Y:S01]  /*2d70*/  ISETP.GT.AND P3, PT, R45, 0x49, PT ;  /* 0x000000492d00780c */ /* 0x000fe20003f64270 */
[----:B------:R-:W3:Y:S01]  /*2d80*/  MUFU.TANH R66, R66 ;  /* 0x0000004200427308 */ /* 0x000ee20000002400 */
[----:B------:R-:W-:Y:S02]  /*2d90*/  FSEL R64, R64, -INF , P2 ;  /* 0xff80000040407808 */ /* 0x000fe40001000000 */
[----:B------:R-:W-:Y:S02]  /*2da0*/  FMNMX.FTZ R29, R61, R28, !PT ;  /* 0x0000001c3d1d7209 */ /* 0x000fe40007810000 */
[----:B------:R-:W-:Y:S02]  /*2db0*/  FSEL R91, R91, -INF , P6 ;  /* 0xff8000005b5b7808 */ /* 0x000fe40003000000 */
[----:B------:R-:W-:Y:S01]  /*2dc0*/  ISETP.GT.AND P6, PT, R45, 0x50, PT ;  /* 0x000000502d00780c */ /* 0x000fe20003fc4270 */
[----:B------:R-:W4:Y:S01]  /*2dd0*/  MUFU.TANH R72, R72 ;  /* 0x0000004800487308 */ /* 0x000f220000002400 */
[----:B------:R-:W-:-:S02]  /*2de0*/  FSEL R65, R65, -INF , P3 ;  /* 0xff80000041417808 */ /* 0x000fc40001800000 */
[----:B------:R-:W-:Y:S02]  /*2df0*/  FMNMX.FTZ R28, R64, R29, !PT ;  /* 0x0000001d401c7209 */ /* 0x000fe40007810000 */
[----:B------:R-:W-:Y:S02]  /*2e00*/  FSEL R62, R62, -INF , P5 ;  /* 0xff8000003e3e7808 */ /* 0x000fe40002800000 */
[----:B------:R-:W-:Y:S01]  /*2e10*/  ISETP.GT.AND P5, PT, R45, 0x51, PT ;  /* 0x000000512d00780c */ /* 0x000fe20003fa4270 */
[----:B------:R-:W5:Y:S01]  /*2e20*/  MUFU.TANH R67, R67 ;  /* 0x0000004300437308 */ /* 0x000f620000002400 */
[----:B0-----:R-:W-:Y:S02]  /*2e30*/  FSEL R68, R68, -INF , P6 ;  /* 0xff80000044447808 */ /* 0x001fe40003000000 */
[----:B------:R-:W-:Y:S02]  /*2e40*/  FMNMX.FTZ R29, R65, R28, !PT ;  /* 0x0000001c411d7209 */ /* 0x000fe40007810000 */
[----:B-1----:R-:W-:-:S02]  /*2e50*/  FSEL R63, R63, -INF , P4 ;  /* 0xff8000003f3f7808 */ /* 0x002fc40002000000 */
[----:B------:R-:W-:Y:S01]  /*2e60*/  ISETP.GT.AND P4, PT, R45, 0x58, PT ;  /* 0x000000582d00780c */ /* 0x000fe20003f84270 */
[----:B------:R-:W0:Y:S01]  /*2e70*/  MUFU.TANH R73, R73 ;  /* 0x0000004900497308 */ /* 0x000e220000002400 */
[----:B--2---:R-:W-:Y:S02]  /*2e80*/  FSEL R69, R69, -INF , P5 ;  /* 0xff80000045457808 */ /* 0x004fe40002800000 */
[----:B------:R-:W-:Y:S02]  /*2e90*/  FMNMX.FTZ R28, R68, R29, !PT ;  /* 0x0000001d441c7209 */ /* 0x000fe40007810000 */
[----:B---3--:R-:W-:Y:S02]  /*2ea0*/  FSEL R66, R66, -INF , P2 ;  /* 0xff80000042427808 */ /* 0x008fe40001000000 */
[----:B------:R-:W-:Y:S01]  /*2eb0*/  ISETP.GT.AND P2, PT, R45, 0x59, PT ;  /* 0x000000592d00780c */ /* 0x000fe20003f44270 */
[----:B------:R-:W1:Y:S01]  /*2ec0*/  MUFU.TANH R70, R70 ;  /* 0x0000004600467308 */ /* 0x000e620000002400 */
[----:B----4-:R-:W-:-:S02]  /*2ed0*/  FSEL R72, R72, -INF , P4 ;  /* 0xff80000048487808 */ /* 0x010fc40002000000 */
[----:B------:R-:W-:Y:S02]  /*2ee0*/  FMNMX.FTZ R29, R69, R28, !PT ;  /* 0x0000001c451d7209 */ /* 0x000fe40007810000 */
[----:B-----5:R-:W-:Y:S02]  /*2ef0*/  FSEL R67, R67, -INF , P3 ;  /* 0xff80000043437808 */ /* 0x020fe40001800000 */
[----:B------:R-:W-:Y:S01]  /*2f00*/  ISETP.GT.AND P3, PT, R45, 0x60, PT ;  /* 0x000000602d00780c */ /* 0x000fe20003f64270 */
[----:B------:R-:W2:Y:S01]  /*2f10*/  MUFU.TANH R44, R44 ;  /* 0x0000002c002c7308 */ /* 0x000ea20000002400 */
[----:B0-----:R-:W-:Y:S02]  /*2f20*/  FSEL R73, R73, -INF , P2 ;  /* 0xff80000049497808 */ /* 0x001fe40001000000 */
[----:B------:R-:W-:-:S04]  /*2f30*/  FMNMX.FTZ R28, R72, R29, !PT ;  /* 0x0000001d481c7209 */ /* 0x000fc80007810000 */
[----:B------:R-:W-:Y:S01]  /*2f40*/  FMNMX.FTZ R29, R73, R28, !PT ;  /* 0x0000001c491d7209 */ /* 0x000fe20007810000 */
        /* <DEDUP_REMOVED lines=14> */
[----:B------:R-:W-:-:S04]  /*3030*/  ISETP.GT.AND P4, PT, R45, 0x69, PT ;  /* 0x000000692d00780c */ /* 0x000fc80003f84270 */
[----:B------:R-:W-:Y:S01]  /*3040*/  FSEL R58, R10, -INF , P4 ;  /* 0xff8000000a3a7808 */ /* 0x000fe20002000000 */
[----:B------:R-:W2:Y:S01]  /*3050*/  MUFU.TANH R46, R46 ;  /* 0x0000002e002e7308 */ /* 0x000ea20000002400 */
[----:B0-----:R-:W-:-:S04]  /*3060*/  FSEL R48, R48, -INF , P5 ;  /* 0xff80000030307808 */ /* 0x001fc80002800000 */
[----:B------:R-:W-:-:S03]  /*3070*/  FMNMX.FTZ R29, R48, R29, !PT ;  /* 0x0000001d301d7209 */ /* 0x000fc60007810000 */
[----:B------:R-:W0:Y:S01]  /*3080*/  MUFU.TANH R51, R51 ;  /* 0x0000003300337308 */ /* 0x000e220000002400 */
[----:B-1----:R-:W-:Y:S02]  /*3090*/  FSEL R75, R75, -INF , P2 ;  /* 0xff8000004b4b7808 */ /* 0x002fe40001000000 */
[----:B------:R-:W-:-:S05]  /*30a0*/  ISETP.GT.AND P2, PT, R45, 0x70, PT ;  /* 0x000000702d00780c */ /* 0x000fca0003f44270 */
[----:B------:R-:W-:Y:S01]  /*30b0*/  MUFU.TANH R52, R52 ;  /* 0x0000003400347308 */ /* 0x000fe20000002400 */
[----:B--2---:R-:W-:Y:S02]  /*30c0*/  FSEL R46, R46, -INF , P3 ;  /* 0xff8000002e2e7808 */ /* 0x004fe40001800000 */
[----:B------:R-:W-:-:S05]  /*30d0*/  ISETP.GT.AND P3, PT, R45, 0x71, PT ;  /* 0x000000712d00780c */ /* 0x000fca0003f64270 */
[----:B------:R-:W1:Y:S01]  /*30e0*/  MUFU.TANH R47, R47 ;  /* 0x0000002f002f7308 */ /* 0x000e620000002400 */
[----:B0-----:R-:W-:Y:S02]  /*30f0*/  FSEL R28, R51, -INF , P4 ;  /* 0xff800000331c7808 */ /* 0x001fe40002000000 */
[----:B------:R-:W-:Y:S02]  /*3100*/  FMNMX.FTZ R51, R58, R29, !PT ;  /* 0x0000001d3a337209 */ /* 0x000fe40007810000 */
[----:B------:R-:W-:-:S03]  /*3110*/  ISETP.GT.AND P4, PT, R45, 0x80, PT ;  /* 0x000000802d00780c */ /* 0x000fc60003f84270 */
[----:B------:R-:W0:Y:S08]  /*3120*/  MUFU.TANH R98, R98 ;  /* 0x0000006200627308 */ /* 0x000e300000002400 */
[----:B------:R2:W3:Y:S01]  /*3130*/  MUFU.TANH R49, R96 ;  /* 0x0000006000317308 */ /* 0x0004e20000002400 */
[----:B-1----:R-:W-:Y:S02]  /*3140*/  FSEL R47, R47, -INF , P6 ;  /* 0xff8000002f2f7808 */ /* 0x002fe40003000000 */
[----:B------:R-:W-:-:S05]  /*3150*/  ISETP.GT.AND P6, PT, R45, 0x78, PT ;  /* 0x000000782d00780c */ /* 0x000fca0003fc4270 */
[----:B------:R-:W1:Y:S01]  /*3160*/  MUFU.TANH R100, R100 ;  /* 0x0000006400647308 */ /* 0x000e620000002400 */
[----:B--2---:R-:W-:Y:S02]  /*3170*/  FSEL R96, R52, -INF , P2 ;  /* 0xff80000034607808 */ /* 0x004fe40001000000 */
[----:B0-----:R-:W-:Y:S02]  /*3180*/  FSEL R98, R98, -INF , P3 ;  /* 0xff80000062627808 */ /* 0x001fe40001800000 */
[----:B------:R-:W-:-:S03]  /*3190*/  FMNMX.FTZ R51, R96, R51, !PT ;  /* 0x0000003360337209 */ /* 0x000fc60007810000 */
[----:B------:R-:W0:Y:S01]  /*31a0*/  MUFU.TANH R57, R57 ;  /* 0x0000003900397308 */ /* 0x000e220000002400 */
[----:B---3--:R-:W-:Y:S02]  /*31b0*/  FSEL R49, R49, -INF , P5 ;  /* 0xff80000031317808 */ /* 0x008fe40002800000 */
[----:B------:R-:W-:Y:S02]  /*31c0*/  ISETP.GT.AND P5, PT, R45, 0x79, PT ;  /* 0x000000792d00780c */ /* 0x000fe40003fa4270 */
[----:B------:R-:W-:-:S03]  /*31d0*/  FMNMX.FTZ R51, R98, R51, !PT ;  /* 0x0000003362337209 */ /* 0x000fc60007810000 */
[----:B------:R-:W2:Y:S01]  /*31e0*/  MUFU.TANH R53, R54 ;  /* 0x0000003600357308 */ /* 0x000ea20000002400 */
[----:B-1----:R-:W-:-:S04]  /*31f0*/  FSEL R100, R100, -INF , P6 ;  /* 0xff80000064647808 */ /* 0x002fc80003000000 */
[----:B------:R-:W-:-:S03]  /*3200*/  FMNMX.FTZ R51, R100, R51, !PT ;  /* 0x0000003364337209 */ /* 0x000fc60007810000 */
[----:B------:R1:W3:Y:S01]  /*3210*/  MUFU.TANH R54, R97 ;  /* 0x0000006100367308 */ /* 0x0002e20000002400 */
[----:B0-----:R-:W-:Y:S01]  /*3220*/  FSEL R102, R57, -INF , P5 ;  /* 0xff80000039667808 */ /* 0x001fe20002800000 */
[----:B------:R-:W-:-:S03]  /*3230*/  FMUL.FTZ R57, R0, R38 ;  /* 0x0000002600397220 */ /* 0x000fc60000410000 */
[----:B------:R-:W-:-:S03]  /*3240*/  FMNMX.FTZ R51, R102, R51, !PT ;  /* 0x0000003366337209 */ /* 0x000fc60007810000 */
[----:B------:R-:W0:Y:S01]  /*3250*/  MUFU.TANH R112, R112 ;  /* 0x0000007000707308 */ /* 0x000e220000002400 */
[----:B--2---:R-:W-:Y:S01]  /*3260*/  FSEL R10, R53, -INF , P2 ;  /* 0xff800000350a7808 */ /* 0x004fe20001000000 */
[----:B-1----:R-:W-:Y:S01]  /*3270*/  FMUL.FTZ R97, R0, R42 ;  /* 0x0000002a00617220 */ /* 0x002fe20000410000 */
[----:B------:R-:W-:-:S05]  /*3280*/  ISETP.GT.AND P2, PT, R45, 0x88, PT ;  /* 0x000000882d00780c */ /* 0x000fca0003f44270 */
[----:B------:R-:W1:Y:S01]  /*3290*/  MUFU.TANH R104, R104 ;  /* 0x0000006800687308 */ /* 0x000e620000002400 */
[----:B---3--:R-:W-:Y:S02]  /*32a0*/  FSEL R29, R54, -INF , P3 ;  /* 0xff800000361d7808 */ /* 0x008fe40001800000 */
[----:B------:R-:W-:-:S05]  /*32b0*/  ISETP.GT.AND P3, PT, R45, 0x81, PT ;  /* 0x000000812d00780c */ /* 0x000fca0003f64270 */
[----:B------:R-:W2:Y:S01]  /*32c0*/  MUFU.TANH R55, R55 ;  /* 0x0000003700377308 */ /* 0x000ea20000002400 */
[----:B0-----:R-:W-:-:S04]  /*32d0*/  FSEL R112, R112, -INF , P4 ;  /* 0xff80000070707808 */ /* 0x001fc80002000000 */
[----:B------:R-:W-:-:S03]  /*32e0*/  FMNMX.FTZ R51, R112, R51, !PT ;  /* 0x0000003370337209 */ /* 0x000fc60007810000 */
[----:B------:R-:W0:Y:S01]  /*32f0*/  MUFU.TANH R32, R32 ;  /* 0x0000002000207308 */ /* 0x000e220000002400 */
[----:B-1----:R-:W-:-:S04]  /*3300*/  FSEL R104, R104, -INF , P3 ;  /* 0xff80000068687808 */ /* 0x002fc80001800000 */
[----:B------:R-:W-:-:S03]  /*3310*/  FMNMX.FTZ R51, R104, R51, !PT ;  /* 0x0000003368337209 */ /* 0x000fc60007810000 */
[----:B------:R-:W-:Y:S01]  /*3320*/  MUFU.TANH R59, R59 ;  /* 0x0000003b003b7308 */ /* 0x000fe20000002400 */
[----:B--2---:R-:W-:Y:S01]  /*3330*/  FSEL R30, R55, -INF , P6 ;  /* 0xff800000371e7808 */ /* 0x004fe20003000000 */
[----:B------:R-:W-:Y:S01]  /*3340*/  FMUL.FTZ R55, R0, R35 ;  /* 0x0000002300377220 */ /* 0x000fe20000410000 */
[----:B------:R-:W-:-:S05]  /*3350*/  ISETP.GT.AND P6, PT, R45, 0x89, PT ;  /* 0x000000892d00780c */ /* 0x000fca0003fc4270 */
[----:B------:R-:W1:Y:S01]  /*3360*/  MUFU.TANH R33, R33 ;  /* 0x0000002100217308 */ /* 0x000e620000002400 */
[----:B0-----:R-:W-:-:S04]  /*3370*/  FSEL R110, R32, -INF , P2 ;  /* 0xff800000206e7808 */ /* 0x001fc80001000000 */
[----:B------:R-:W-:-:S03]  /*3380*/  FMNMX.FTZ R51, R110, R51, !PT ;  /* 0x000000336e337209 */ /* 0x000fc60007810000 */
[----:B------:R-:W0:Y:S08]  /*3390*/  MUFU.TANH R56, R56 ;  /* 0x0000003800387308 */ /* 0x000e300000002400 */
[----:B------:R2:W3:Y:S01]  /*33a0*/  MUFU.TANH R54, R36 ;  /* 0x0000002400367308 */ /* 0x0004e20000002400 */
[----:B-1----:R-:W-:-:S04]  /*33b0*/  FSEL R106, R33, -INF , P6 ;  /* 0xff800000216a7808 */ /* 0x002fc80003000000 */
[----:B------:R-:W-:-:S03]  /*33c0*/  FMNMX.FTZ R51, R106, R51, !PT ;  /* 0x000000336a337209 */ /* 0x000fc60007810000 */
[----:B------:R-:W1:Y:S01]  /*33d0*/  MUFU.TANH R31, R31 ;  /* 0x0000001f001f7308 */ /* 0x000e620000002400 */
[----:B--2---:R-:W-:Y:S01]  /*33e0*/  FSEL R36, R59, -INF , P5 ;  /* 0xff8000003b247808 */ /* 0x004fe20002800000 */
[----:B------:R-:W-:Y:S01]  /*33f0*/  FMUL.FTZ R59, R0, R39 ;  /* 0x00000027003b7220 */ /* 0x000fe20000410000 */
[C---:B------:R-:W-:Y:S02]  /*3400*/  ISETP.GT.AND P5, PT, R45.reuse, 0x90, PT ;  /* 0x000000902d00780c */ /* 0x040fe40003fa4270 */
[----:B0-----:R-:W-:Y:S02]  /*3410*/  FSEL R32, R56, -INF , P4 ;  /* 0xff80000038207808 */ /* 0x001fe40002000000 */
[----:B------:R-:W-:Y:S01]  /*3420*/  ISETP.GT.AND P4, PT, R45, 0x91, PT ;  /* 0x000000912d00780c */ /* 0x000fe20003f84270 */
[----:B------:R-:W0:Y:S01]  /*3430*/  MUFU.TANH R37, R37 ;  /* 0x0000002500257308 */ /* 0x000e220000002400 */
[----:B---3--:R-:W-:-:S04]  /*3440*/  FSEL R54, R54, -INF , P5 ;  /* 0xff80000036367808 */ /* 0x008fc80002800000 */
        /* <DEDUP_REMOVED lines=15> */
[----:B------:R-:W-:Y:S01]  /*3540*/  FMNMX.FTZ R41, R40, R37, !PT ;  /* 0x0000002528297209 */ /* 0x000fe20007810000 */
[----:B------:R-:W-:Y:S02]  /*3550*/  IMAD.U32 R37, RZ, RZ, UR16 ;  /* 0x00000010ff257e24 */ /* 0x000fe4000f8e00ff */
[----:B------:R-:W-:Y:S01]  /*3560*/  MUFU.TANH R59, R59 ;  /* 0x0000003b003b7308 */ /* 0x000fe20000002400 */
[----:B--2---:R-:W-:Y:S01]  /*3570*/  FSEL R55, R55, -INF , P6 ;  /* 0xff80000037377808 */ /* 0x004fe20003000000 */
[----:B------:R-:W0:Y:S06]  /*3580*/  SHFL.BFLY PT, R56, R41, 0x2, 0x1f ;  /* 0x0c401f0029387f89 */ /* 0x000e2c00000e0000 */
[----:B------:R-:W-:Y:S01]  /*3590*/  MUFU.TANH R97, R97 ;  /* 0x0000006100617308 */ /* 0x000fe20000002400 */
[----:B-1----:R-:W-:-:S07]  /*35a0*/  FSEL R57, R57, -INF , P5 ;  /* 0xff80000039397808 */ /* 0x002fce0002800000 */
[----:B------:R-:W-:Y:S01]  /*35b0*/  MUFU.TANH R95, R95 ;  /* 0x0000005f005f7308 */ /* 0x000fe20000002400 */
[----:B0-----:R-:W-:-:S05]  /*35c0*/  FMNMX.FTZ R45, R41, R56, !PT ;  /* 0x00000038292d7209 */ /* 0x001fca0007810000 */
[----:B------:R-:W0:Y:S02]  /*35d0*/  SHFL.BFLY PT, R56, R45, 0x1, 0x1f ;  /* 0x0c201f002d387f89 */ /* 0x000e2400000e0000 */
[----:B0-----:R-:W-:-:S04]  /*35e0*/  FMNMX.FTZ R56, R45, R56, !PT ;  /* 0x000000382d387209 */ /* 0x001fc80007810000 */
[C---:B------:R-:W-:Y:S01]  /*35f0*/  FSETP.NEU.FTZ.AND P0, PT, R56.reuse, -INF , PT ;  /* 0xff8000003800780b */ /* 0x040fe20003f1d000 */
[----:B------:R-:W-:-:S05]  /*3600*/  FFMA.FTZ R37, R56, R37, -8 ;  /* 0xc100000038257423 */ /* 0x000fca0000010025 */
[----:B------:R-:W-:Y:S02]  /*3610*/  FSEL R37, R37, RZ, P0 ;  /* 0x000000ff25257208 */ /* 0x000fe40000000000 */
[----:B------:R-:W-:-:S03]  /*3620*/  ISETP.NE.AND P0, PT, R108, RZ, PT ;  /* 0x000000ff6c00720c */ /* 0x000fc60003f05270 */
        /* <DEDUP_REMOVED lines=28> */
[----:B------:R-:W-:-:S03]  /*37f0*/  FFMA.FTZ R52, R52, UR16, -R37 ;  /* 0x0000001034347c23 */ /* 0x000fc60008010825 */
[----:B------:R-:W-:Y:S02]  /*3800*/  FMNMX.FTZ R80, R78, R21, !PT ;  /* 0x000000154e507209 */ /* 0x000fe40007810000 */
[----:B------:R1:W-:Y:S01]  /*3810*/  MUFU.EX2 R21, R43 ;  /* 0x0000002b00157308 */ /* 0x0003e20000000800 */
[----:B0-----:R-:W-:-:S01]  /*3820*/  FFMA.FTZ R77, R68, UR16, -R37 ;  /* 0x00000010444d7c23 */ /* 0x001fc20008010825 */
[----:B------:R-:W-:Y:S01]  /*3830*/  FMNMX.FTZ R39, R79, R80, !PT ;  /* 0x000000504f277209 */ /* 0x000fe20007810000 */
[----:B------:R-:W-:-:S01]  /*3840*/  FFMA.FTZ R80, R81, UR16, -R37 ;  /* 0x0000001051507c23 */ /* 0x000fc20008010825 */
[----:B------:R-:W-:Y:S02]  /*3850*/  FFMA.FTZ R81, R100, UR16, -R37 ;  /* 0x0000001064517c23 */ /* 0x000fe40008010825 */
[----:B------:R-:W-:Y:S02]  /*3860*/  FMNMX.FTZ R92, R82, R39, !PT ;  /* 0x00000027525c7209 */ /* 0x000fe40007810000 */
[----:B------:R-:W-:Y:S02]  /*3870*/  MUFU.EX2 R35, R35 ;  /* 0x0000002300237308 */ /* 0x000fe40000000800 */
[----:B------:R-:W-:-:S04]  /*3880*/  FMNMX.FTZ R39, R83, R92, !PT ;  /* 0x0000005c53277209 */ /* 0x000fc80007810000 */
[----:B------:R-:W-:Y:S02]  /*3890*/  FMNMX.FTZ R84, R86, R39, !PT ;  /* 0x0000002756547209 */ /* 0x000fe40007810000 */
[----:B------:R0:W-:Y:S02]  /*38a0*/  MUFU.EX2 R39, R45 ;  /* 0x0000002d00277308 */ /* 0x0001e40000000800 */
[----:B------:R-:W-:Y:S01]  /*38b0*/  FMNMX.FTZ R41, R87, R84, !PT ;  /* 0x0000005457297209 */ /* 0x000fe20007810000 */
[--C-:B------:R-:W-:Y:S01]  /*38c0*/  FFMA.FTZ R84, R85, UR16, -R37.reuse ;  /* 0x0000001055547c23 */ /* 0x100fe20008010825 */
[----:B------:R-:W-:-:S02]  /*38d0*/  FFMA.FTZ R85, R112, UR16, -R37 ;  /* 0x0000001070557c23 */ /* 0x000fc40008010825 */
[----:B------:R-:W-:Y:S02]  /*38e0*/  FMNMX.FTZ R92, R90, R41, !PT ;  /* 0x000000295a5c7209 */ /* 0x000fe40007810000 */
[----:B------:R-:W-:Y:S02]  /*38f0*/  MUFU.EX2 R38, R38 ;  /* 0x0000002600267308 */ /* 0x000fe40000000800 */
[----:B------:R-:W-:-:S04]  /*3900*/  FMNMX.FTZ R41, R91, R92, !PT ;  /* 0x0000005c5b297209 */ /* 0x000fc80007810000 */
[----:B------:R-:W-:Y:S02]  /*3910*/  FMNMX.FTZ R88, R62, R41, !PT ;  /* 0x000000293e587209 */ /* 0x000fe40007810000 */
[----:B------:R2:W-:Y:S02]  /*3920*/  MUFU.EX2 R41, R51 ;  /* 0x0000003300297308 */ /* 0x0005e40000000800 */
[----:B-1----:R-:W-:Y:S01]  /*3930*/  FMNMX.FTZ R43, R63, R88, !PT ;  /* 0x000000583f2b7209 */ /* 0x002fe20007810000 */
[--C-:B------:R-:W-:Y:S01]  /*3940*/  FFMA.FTZ R88, R89, UR16, -R37.reuse ;  /* 0x0000001059587c23 */ /* 0x100fe20008010825 */
[----:B------:R-:W-:-:S02]  /*3950*/  FFMA.FTZ R89, R110, UR16, -R37 ;  /* 0x000000106e597c23 */ /* 0x000fc40008010825 */
[----:B------:R-:W-:Y:S02]  /*3960*/  FMNMX.FTZ R92, R66, R43, !PT ;  /* 0x0000002b425c7209 */ /* 0x000fe40007810000 */
[----:B------:R-:W-:Y:S02]  /*3970*/  MUFU.EX2 R9, R9 ;  /* 0x0000000900097308 */ /* 0x000fe40000000800 */
[----:B------:R-:W-:-:S04]  /*3980*/  FMNMX.FTZ R43, R67, R92, !PT ;  /* 0x0000005c432b7209 */ /* 0x000fc80007810000 */
[----:B------:R-:W-:Y:S02]  /*3990*/  FMNMX.FTZ R60, R70, R43, !PT ;  /* 0x0000002b463c7209 */ /* 0x000fe40007810000 */
[----:B------:R-:W-:Y:S02]  /*39a0*/  MUFU.EX2 R43, R53 ;  /* 0x00000035002b7308 */ /* 0x000fe40000000800 */
[----:B0-----:R-:W-:Y:S01]  /*39b0*/  FMNMX.FTZ R45, R71, R60, !PT ;  /* 0x0000003c472d7209 */ /* 0x001fe20007810000 */
        /* <DEDUP_REMOVED lines=8> */
[----:B--2---:R-:W-:Y:S02]  /*3a40*/  FMNMX.FTZ R51, R49, R64, !PT ;  /* 0x0000004031337209 */ /* 0x004fe40007810000 */
[----:B------:R1:W2:Y:S01]  /*3a50*/  MUFU.EX2 R64, R65 ;  /* 0x0000004100407308 */ /* 0x0002a20000000800 */
[----:B0-----:R-:W-:Y:S02]  /*3a60*/  F2FP.SATFINITE.E4M3.F32.PACK_AB_MERGE_C R152, R42, R9, RZ ;  /* 0x000000092a98723e */ /* 0x001fe400048070ff */
[----:B------:R-:W-:Y:S02]  /*3a70*/  FMNMX.FTZ R51, R28, R51, !PT ;  /* 0x000000331c337209 */ /* 0x000fe40007810000 */
[----:B------:R-:W-:Y:S02]  /*3a80*/  F2FP.SATFINITE.E4M3.F32.PACK_AB_MERGE_C R152, R38, R35, R152 ;  /* 0x000000232698723e */ /* 0x000fe40004807098 */
[----:B------:R-:W-:Y:S01]  /*3a90*/  FMNMX.FTZ R68, R10, R51, !PT ;  /* 0x000000330a447209 */ /* 0x000fe20007810000 */
[----:B------:R-:W-:Y:S01]  /*3aa0*/  MUFU.EX2 R11, R11 ;  /* 0x0000000b000b7308 */ /* 0x000fe20000000800 */
[----:B-1----:R-:W-:-:S01]  /*3ab0*/  FFMA.FTZ R65, R44, UR16, -R37 ;  /* 0x000000102c417c23 */ /* 0x002fc20008010825 */
[----:B------:R-:W-:-:S02]  /*3ac0*/  FSEL R44, R97, -INF , P3 ;  /* 0xff800000612c7808 */ /* 0x000fc40001800000 */
[----:B------:R-:W-:Y:S01]  /*3ad0*/  FMNMX.FTZ R53, R29, R68, !PT ;  /* 0x000000441d357209 */ /* 0x000fe20007810000 */
[--C-:B------:R-:W-:Y:S01]  /*3ae0*/  FFMA.FTZ R68, R69, UR16, -R37.reuse ;  /* 0x0000001045447c23 */ /* 0x100fe20008010825 */
[----:B------:R-:W-:-:S02]  /*3af0*/  FFMA.FTZ R69, R72, UR16, -R37 ;  /* 0x0000001048457c23 */ /* 0x000fc40008010825 */
[----:B------:R-:W-:Y:S01]  /*3b00*/  FMNMX.FTZ R53, R30, R53, !PT ;  /* 0x000000351e357209 */ /* 0x000fe20007810000 */
[----:B------:R0:W-:Y:S01]  /*3b10*/  MUFU.EX2 R51, R77 ;  /* 0x0000004d00337308 */ /* 0x0001e20000000800 */
[----:B--2---:R-:W-:Y:S02]  /*3b20*/  F2FP.SATFINITE.E4M3.F32.PACK_AB_MERGE_C R136, R64, R45, RZ ;  /* 0x0000002d4088723e */ /* 0x004fe400048070ff */
[----:B------:R-:W-:-:S04]  /*3b30*/  FMNMX.FTZ R53, R36, R53, !PT ;  /* 0x0000003524357209 */ /* 0x000fc80007810000 */
        /* <DEDUP_REMOVED lines=9> */
[----:B------:R0:W-:Y:S01]  /*3bd0*/  MUFU.EX2 R53, R69 ;  /* 0x0000004500357308 */ /* 0x0001e20000000800 */
[----:B------:R-:W-:Y:S01]  /*3be0*/  FSEL R61, R59, -INF , P4 ;  /* 0xff8000003b3d7808 */ /* 0x000fe20002000000 */
[----:B------:R-:W-:Y:S01]  /*3bf0*/  FFMA.FTZ R96, R104, UR16, -R37 ;  /* 0x0000001068607c23 */ /* 0x000fe20008010825 */
[----:B------:R-:W-:-:S04]  /*3c00*/  FMNMX.FTZ R92, R55, R92, !PT ;  /* 0x0000005c375c7209 */ /* 0x000fc80007810000 */
[----:B------:R-:W-:Y:S01]  /*3c10*/  FMNMX.FTZ R92, R57, R92, !PT ;  /* 0x0000005c395c7209 */ /* 0x000fe20007810000 */
[----:B------:R-:W-:Y:S01]  /*3c20*/  MUFU.EX2 R13, R13 ;  /* 0x0000000d000d7308 */ /* 0x000fe20000000800 */
[----:B0-----:R-:W-:Y:S02]  /*3c30*/  FSEL R69, R95, -INF , P2 ;  /* 0xff8000005f457808 */ /* 0x001fe40001000000 */
[----:B------:R-:W-:Y:S01]  /*3c40*/  FMNMX.FTZ R59, R61, R92, !PT ;  /* 0x0000005c3d3b7209 */ /* 0x000fe20007810000 */
[----:B------:R-:W-:-:S01]  /*3c50*/  FFMA.FTZ R92, R94, UR16, -R37 ;  /* 0x000000105e5c7c23 */ /* 0x000fc20008010825 */
[----:B------:R-:W-:Y:S02]  /*3c60*/  FFMA.FTZ R37, R40, UR16, -R37 ;  /* 0x0000001028257c23 */ /* 0x000fe40008010825 */
[----:B------:R-:W-:Y:S01]  /*3c70*/  FMNMX.FTZ R94, R44, R59, !PT ;  /* 0x0000003b2c5e7209 */ /* 0x000fe20007810000 */
[----:B------:R-:W0:Y:S03]  /*3c80*/  MUFU.EX2 R26, R26 ;  /* 0x0000001a001a7308 */ /* 0x000e260000000800 */
[----:B------:R-:W-:-:S05]  /*3c90*/  FMNMX.FTZ R94, R69, R94, !PT ;  /* 0x0000005e455e7209 */ /* 0x000fca0007810000 */
[----:B------:R-:W1:Y:S01]  /*3ca0*/  SHFL.BFLY PT, R59, R94, 0x2, 0x1f ;  /* 0x0c401f005e3b7f89 */ /* 0x000e6200000e0000 */
[----:B------:R-:W2:Y:S08]  /*3cb0*/  MUFU.EX2 R80, R80 ;  /* 0x0000005000507308 */ /* 0x000eb00000000800 */
[----:B------:R-:W-:Y:S01]  /*3cc0*/  MUFU.EX2 R84, R84 ;  /* 0x0000005400547308 */ /* 0x000fe20000000800 */
[----:B0-----:R-:W-:-:S04]  /*3cd0*/  F2FP.SATFINITE.E4M3.F32.PACK_AB_MERGE_C R154, R26, R13, RZ ;  /* 0x0000000d1a9a723e */ /* 0x001fc800048070ff */
[----:B------:R-:W-:-:S03]  /*3ce0*/  F2FP.SATFINITE.E4M3.F32.PACK_AB_MERGE_C R154, R50, R11, R154 ;  /* 0x0000000b329a723e */ /* 0x000fc6000480709a */
[----:B------:R-:W0:Y:S01]  /*3cf0*/  MUFU.EX2 R88, R88 ;  /* 0x0000005800587308 */ /* 0x000e220000000800 */
[----:B--2---:R-:W-:-:S04]  /*3d00*/  F2FP.SATFINITE.E4M3.F32.PACK_AB_MERGE_C R148, R80, R21, RZ ;  /* 0x000000155094723e */ /* 0x004fc800048070ff */
[----:B------:R-:W-:Y:S02]  /*3d10*/  F2FP.SATFINITE.E4M3.F32.PACK_AB_MERGE_C R148, R76, R15, R148 ;  /* 0x0000000f4c94723e */ /* 0x000fe40004807094 */
[----:B-1----:R-:W-:Y:S01]  /*3d20*/  FMNMX.FTZ R95, R94, R59, !PT ;  /* 0x0000003b5e5f7209 */ /* 0x002fe20007810000 */
[----:B------:R-:W1:Y:S04]  /*3d30*/  MUFU.EX2 R60, R60 ;  /* 0x0000003c003c7308 */ /* 0x000e680000000800 */
[----:B------:R-:W2:Y:S04]  /*3d40*/  SHFL.BFLY PT, R100, R95, 0x1, 0x1f ;  /* 0x0c201f005f647f89 */ /* 0x000ea800000e0000 */
[----:B------:R-:W-:Y:S01]  /*3d50*/  MUFU.EX2 R68, R68 ;  /* 0x0000004400447308 */ /* 0x000fe20000000800 */
[----:B0-----:R-:W-:-:S04]  /*3d60*/  F2FP.SATFINITE.E4M3.F32.PACK_AB_MERGE_C R150, R88, R41, RZ ;  /* 0x000000295896723e */ /* 0x001fc800048070ff */
[----:B------:R-:W-:-:S03]  /*3d70*/  F2FP.SATFINITE.E4M3.F32.PACK_AB_MERGE_C R150, R84, R39, R150 ;  /* 0x000000275496723e */ /* 0x000fc60004807096 */
[----:B------:R-:W0:Y:S01]  /*3d80*/  MUFU.EX2 R72, R72 ;  /* 0x0000004800487308 */ /* 0x000e220000000800 */
[----:B-1----:R-:W-:-:S07]  /*3d90*/  F2FP.SATFINITE.E4M3.F32.PACK_AB_MERGE_C R136, R60, R43, R136 ;  /* 0x0000002b3c88723e */ /* 0x002fce0004807088 */
[----:B------:R-:W-:Y:S01]  /*3da0*/  MUFU.EX2 R65, R65 ;  /* 0x0000004100417308 */ /* 0x000fe20000000800 */
[----:B--2---:R-:W-:Y:S01]  /*3db0*/  FMNMX.FTZ R59, R95, R100, !PT ;  /* 0x000000645f3b7209 */ /* 0x004fe20007810000 */
[----:B------:R-:W-:-:S03]  /*3dc0*/  IMAD.U32 R100, RZ, RZ, UR16 ;  /* 0x00000010ff647e24 */ /* 0x000fc6000f8e00ff */
[C---:B------:R-:W-:Y:S01]  /*3dd0*/  FSETP.NEU.FTZ.AND P2, PT, R59.reuse, -INF , PT ;  /* 0xff8000003b00780b */ /* 0x040fe20003f5d000 */
[----:B------:R-:W-:-:S02]  /*3de0*/  FFMA.FTZ R97, R59, R100, -8 ;  /* 0xc10000003b617423 */ /* 0x000fc40000010064 */
[----:B------:R-:W-:Y:S01]  /*3df0*/  MUFU.EX2 R92, R92 ;  /* 0x0000005c005c7308 */ /* 0x000fe20000000800 */
[----:B0-----:R-:W-:Y:S02]  /*3e00*/  F2FP.SATFINITE.E4M3.F32.PACK_AB_MERGE_C R138, R72, R53, RZ ;  /* 0x00000035488a723e */ /* 0x001fe400048070ff */
[----:B------:R-:W-:Y:S02]  /*3e10*/  FSEL R97, R97, RZ, P2 ;  /* 0x000000ff61617208 */ /* 0x000fe40001000000 */
[----:B------:R-:W-:-:S03]  /*3e20*/  F2FP.SATFINITE.E4M3.F32.PACK_AB_MERGE_C R138, R68, R51, R138 ;  /* 0x00000033448a723e */ /* 0x000fc6000480708a */
        /* <DEDUP_REMOVED lines=28> */
[----:B------:R-:W-:Y:S01]  /*3ff0*/  FFMA.FTZ R83, R83, UR16, -R97 ;  /* 0x0000001053537c23 */ /* 0x000fe20008010861 */
[----:B------:R-:W-:-:S02]  /*4000*/  @!P1 VIADD R46, R6, 0x13240 ;  /* 0x00013240062e9836 */ /* 0x000fc40000000000 */
[----:B------:R-:W-:Y:S01]  /*4010*/  FADD.FTZ R100, R42, R101 ;  /* 0x000000652a647221 */ /* 0x000fe20000010000 */
[----:B------:R-:W-:-:S01]  /*4020*/  FFMA.FTZ R62, R62, UR16, -R97 ;  /* 0x000000103e3e7c23 */ /* 0x000fc20008010861 */
[----:B------:R-:W2:Y:S01]  /*4030*/  MUFU.EX2 R99, R99 ;  /* 0x0000006300637308 */ /* 0x000ea20000000800 */
[----:B0-----:R-:W-:-:S01]  /*4040*/  FADD.FTZ R75, R8, R7 ;  /* 0x00000007084b7221 */ /* 0x001fc20000010000 */
[----:B------:R-:W-:Y:S01]  /*4050*/  FADD.FTZ R101, R11, R100 ;  /* 0x000000640b657221 */ /* 0x000fe20000010000 */
[----:B------:R-:W-:Y:S01]  /*4060*/  @!P1 PRMT R46, RZ, 0x654, R46 ;  /* 0x00000654ff2e9816 */ /* 0x000fe2000000002e */
[--C-:B------:R-:W-:Y:S01]  /*4070*/  FFMA.FTZ R49, R49, UR16, -R97.reuse ;  /* 0x0000001031317c23 */ /* 0x100fe20008010861 */
[----:B------:R-:W-:-:S01]  /*4080*/  FFMA.FTZ R63, R63, UR16, -R97 ;  /* 0x000000103f3f7c23 */ /* 0x000fc20008010861 */
[----:B------:R-:W-:Y:S01]  /*4090*/  FADD.FTZ R100, R50, R101 ;  /* 0x0000006532647221 */ /* 0x000fe20000010000 */
[----:B------:R0:W-:Y:S01]  /*40a0*/  @!P1 SYNCS.ARRIVE.TRANS64.RED.A1T0 RZ, [R46+URZ], RZ ;  /* 0x000000ff2eff99a7 */ /* 0x0001e2000810043f */
[----:B------:R-:W3:Y:S01]  /*40b0*/  MUFU.EX2 R12, R12 ;  /* 0x0000000c000c7308 */ /* 0x000ee20000000800 */
[----:B-1----:R-:W-:-:S01]  /*40c0*/  FADD.FTZ R90, R40, R75 ;  /* 0x0000004b285a7221 */ /* 0x002fc20000010000 */
[----:B------:R-:W-:Y:S01]  /*40d0*/  FADD.FTZ R101, R13, R100 ;  /* 0x000000640d657221 */ /* 0x000fe20000010000 */
[----:B------:R-:W-:-:S01]  /*40e0*/  FFMA.FTZ R47, R47, UR16, -R97 ;  /* 0x000000102f2f7c23 */ /* 0x000fc20008010861 */
[--C-:B------:R-:W-:Y:S01]  /*40f0*/  FFMA.FTZ R36, R36, UR16, -R97.reuse ;  /* 0x0000001024247c23 */ /* 0x100fe20008010861 */
[----:B------:R-:W-:-:S01]  /*4100*/  FFMA.FTZ R32, R32, UR16, -R97 ;  /* 0x0000001020207c23 */ /* 0x000fc20008010861 */
[--C-:B------:R-:W-:Y:S01]  /*4110*/  FFMA.FTZ R34, R34, UR16, -R97.reuse ;  /* 0x0000001022227c23 */ /* 0x100fe20008010861 */
[----:B0-----:R-:W-:-:S01]  /*4120*/  FFMA.FTZ R46, R28, UR16, -R97 ;  /* 0x000000101c2e7c23 */ /* 0x001fc20008010861 */
        /* <DEDUP_REMOVED lines=8> */
[----:B------:R-:W1:Y:S01]  /*41b0*/  MUFU.EX2 R24, R24 ;  /* 0x0000001800187308 */ /* 0x000e620000000800 */
[----:B---3--:R-:W-:-:S01]  /*41c0*/  FADD.FTZ R90, R12, R75 ;  /* 0x0000004b0c5a7221 */ /* 0x008fc20000010000 */
[----:B------:R-:W-:Y:S01]  /*41d0*/  F2FP.SATFINITE.E4M3.F32.PACK_AB_MERGE_C R40, R99, R40, RZ ;  /* 0x000000286328723e */ /* 0x000fe200048070ff */
[--C-:B------:R-:W-:Y:S01]  /*41e0*/  IMAD.MOV.U32 R35, RZ, RZ, R25.reuse ;  /* 0x000000ffff237224 */ /* 0x100fe200078e0019 */
[----:B------:R-:W-:Y:S01]  /*41f0*/  PLOP3.LUT P1, PT, PT, PT, UP0, 0x80, 0x0 ;  /* 0x000000000000781c */ /* 0x000fe20003f2f008 */
[--C-:B------:R-:W-:Y:S01]  /*4200*/  IMAD.MOV.U32 R38, RZ, RZ, R25.reuse ;  /* 0x000000ffff267224 */ /* 0x100fe200078e0019 */
[----:B------:R-:W-:Y:S01]  /*4210*/  F2FP.SATFINITE.E4M3.F32.PACK_AB_MERGE_C R153, R7, R8, R40 ;  /* 0x000000080799723e */ /* 0x000fe20004807028 */
[----:B------:R-:W-:Y:S01]  /*4220*/  IMAD.MOV.U32 R40, RZ, RZ, R25 ;  /* 0x000000ffff287224 */ /* 0x000fe200078e0019 */
[----:B------:R-:W2:Y:S01]  /*4230*/  MUFU.EX2 R93, R93 ;  /* 0x0000005d005d7308 */ /* 0x000ea20000000800 */
[----:B0-----:R-:W-:-:S01]  /*4240*/  FADD.FTZ R75, R95, R90 ;  /* 0x0000005a5f4b7221 */ /* 0x001fc20000010000 */
[----:B------:R-:W-:Y:S01]  /*4250*/  FADD.FTZ R90, R26, R101 ;  /* 0x000000651a5a7221 */ /* 0x000fe20000010000 */
[----:B------:R-:W-:-:S03]  /*4260*/  IMAD.MOV.U32 R50, RZ, RZ, R25 ;  /* 0x000000ffff327224 */ /* 0x000fc600078e0019 */
[----:B------:R-:W-:Y:S02]  /*4270*/  FADD.FTZ R101, R15, R90 ;  /* 0x0000005a0f657221 */ /* 0x000fe40000010000 */
[----:B------:R-:W0:Y:S08]  /*4280*/  MUFU.EX2 R14, R14 ;  /* 0x0000000e000e7308 */ /* 0x000e300000000800 */
[----:B------:R-:W3:Y:S08]  /*4290*/  MUFU.EX2 R27, R27 ;  /* 0x0000001b001b7308 */ /* 0x000ef00000000800 */
[----:B------:R-:W4:Y:S08]  /*42a0*/  MUFU.EX2 R78, R78 ;  /* 0x0000004e004e7308 */ /* 0x000f300000000800 */
[----:B------:R1:W-:Y:S08]  /*42b0*/  MUFU.EX2 R6, R74 ;  /* 0x0000004a00067308 */ /* 0x0003f00000000800 */
[----:B------:R-:W5:Y:S01]  /*42c0*/  MUFU.EX2 R83, R83 ;  /* 0x0000005300537308 */ /* 0x000f620000000800 */
[----:B-1----:R-:W-:-:S01]  /*42d0*/  FADD.FTZ R74, R24, R75 ;  /* 0x0000004b184a7221 */ /* 0x002fc20000010000 */
[----:B--2---:R-:W-:-:S03]  /*42e0*/  F2FP.SATFINITE.E4M3.F32.PACK_AB_MERGE_C R24, R93, R24, RZ ;  /* 0x000000185d18723e */ /* 0x004fc600048070ff */
[----:B------:R-:W-:Y:S01]  /*42f0*/  FADD.FTZ R75, R93, R74 ;  /* 0x0000004a5d4b7221 */ /* 0x000fe20000010000 */
[----:B------:R-:W-:-:S01]  /*4300*/  FFMA.FTZ R74, R29, UR16, -R97 ;  /* 0x000000101d4a7c23 */ /* 0x000fc20008010861 */
[----:B------:R-:W-:Y:S01]  /*4310*/  F2FP.SATFINITE.E4M3.F32.PACK_AB_MERGE_C R155, R95, R12, R24 ;  /* 0x0000000c5f9b723e */ /* 0x000fe20004807018 */
[----:B------:R-:W1:Y:S01]  /*4320*/  MUFU.EX2 R20, R20 ;  /* 0x0000001400147308 */ /* 0x000e620000000800 */
[----:B0-----:R-:W-:-:S01]  /*4330*/  FADD.FTZ R90, R14, R75 ;  /* 0x0000004b0e5a7221 */ /* 0x001fc20000010000 */
[----:B------:R-:W-:Y:S01]  /*4340*/  FFMA.FTZ R75, R30, UR16, -R97 ;  /* 0x000000101e4b7c23 */ /* 0x000fe20008010861 */
[----:B------:R-:W-:-:S01]  /*4350*/  FADD.FTZ R30, R76, R101 ;  /* 0x000000654c1e7221 */ /* 0x000fc20000010000 */
[----:B------:R-:W-:Y:S02]  /*4360*/  IMAD.MOV.U32 R24, RZ, RZ, R25 ;  /* 0x000000ffff187224 */ /* 0x000fe400078e0019 */
[----:B---3--:R-:W-:-:S01]  /*4370*/  FADD.FTZ R101, R27, R90 ;  /* 0x0000005a1b657221 */ /* 0x008fc20000010000 */
[----:B------:R-:W-:Y:S01]  /*4380*/  FADD.FTZ R103, R21, R30 ;  /* 0x0000001e15677221 */ /* 0x000fe20000010000 */
[----:B------:R-:W0:Y:S02]  /*4390*/  MUFU.EX2 R79, R79 ;  /* 0x0000004f004f7308 */ /* 0x000e240000000800 */
[----:B----4-:R-:W-:-:S01]  /*43a0*/  FADD.FTZ R90, R78, R101 ;  /* 0x000000654e5a7221 */ /* 0x010fc20000010000 */
[----:B------:R-:W-:Y:S01]  /*43b0*/  FFMA.FTZ R30, R33, UR16, -R97 ;  /* 0x00000010211e7c23 */ /* 0x000fe20008010861 */
[----:B------:R-:W-:-:S01]  /*43c0*/  FADD.FTZ R100, R80, R103 ;  /* 0x0000006750647221 */ /* 0x000fc20000010000 */
[C---:B-----5:R-:W-:Y:S01]  /*43d0*/  F2FP.SATFINITE.E4M3.F32.PACK_AB_MERGE_C R78, R83.reuse, R78, RZ ;  /* 0x0000004e534e723e */ /* 0x060fe200048070ff */
[----:B------:R-:W-:-:S02]  /*43e0*/  FADD.FTZ R33, R83, R90 ;  /* 0x0000005a53217221 */ /* 0x000fc40000010000 */
[----:B------:R-:W2:Y:S01]  /*43f0*/  MUFU.EX2 R82, R82 ;  /* 0x0000005200527308 */ /* 0x000ea20000000800 */
[----:B------:R-:W-:Y:S01]  /*4400*/  F2FP.SATFINITE.E4M3.F32.PACK_AB_MERGE_C R149, R27, R14, R78 ;  /* 0x0000000e1b95723e */ /* 0x000fe2000480704e */
[----:B------:R-:W-:-:S06]  /*4410*/  IMAD.MOV.U32 R27, RZ, RZ, R25 ;  /* 0x000000ffff1b7224 */ /* 0x000fcc00078e0019 */
[----:B------:R-:W-:Y:S08]  /*4420*/  MUFU.EX2 R87, R87 ;  /* 0x0000005700577308 */ /* 0x000ff00000000800 */
[----:B------:R3:W-:Y:S08]  /*4430*/  MUFU.EX2 R10, R49 ;  /* 0x00000031000a7308 */ /* 0x0007f00000000800 */
[----:B------:R-:W-:Y:S01]  /*4440*/  MUFU.EX2 R62, R62 ;  /* 0x0000003e003e7308 */ /* 0x000fe20000000800 */
[----:B---3--:R-:W-:-:S01]  /*4450*/  FADD.FTZ R49, R39, R100 ;  /* 0x0000006427317221 */ /* 0x008fc20000010000 */
[----:B------:R-:W-:-:S03]  /*4460*/  IMAD.MOV.U32 R39, RZ, RZ, R25 ;  /* 0x000000ffff277224 */ /* 0x000fc600078e0019 */
[----:B------:R-:W-:-:S03]  /*4470*/  FADD.FTZ R90, R84, R49 ;  /* 0x00000031545a7221 */ /* 0x000fc60000010000 */
[----:B------:R1:W3:Y:S01]  /*4480*/  MUFU.EX2 R29, R46 ;  /* 0x0000002e001d7308 */ /* 0x0002e20000000800 */
[----:B------:R-:W-:-:S04]  /*4490*/  FADD.FTZ R101, R41, R90 ;  /* 0x0000005a29657221 */ /* 0x000fc80000010000 */
[----:B------:R-:W-:-:S03]  /*44a0*/  FADD.FTZ R90, R88, R101 ;  /* 0x00000065585a7221 */ /* 0x000fc60000010000 */
[----:B------:R-:W4:Y:S01]  /*44b0*/  MUFU.EX2 R63, R63 ;  /* 0x0000003f003f7308 */ /* 0x000f220000000800 */
[----:B-1----:R-:W-:-:S01]  /*44c0*/  FADD.FTZ R46, R20, R33 ;  /* 0x00000021142e7221 */ /* 0x002fc20000010000 */
[----:B------:R-:W-:Y:S01]  /*44d0*/  FADD.FTZ R97, R43, R90 ;  /* 0x0000005a2b617221 */ /* 0x000fe20000010000 */
[----:B------:R-:W-:Y:S02]  /*44e0*/  IMAD.MOV.U32 R43, RZ, RZ, R25 ;  /* 0x000000ffff2b7224 */ /* 0x000fe400078e0019 */
[----:B0-----:R-:W-:Y:S01]  /*44f0*/  FADD.FTZ R49, R79, R46 ;  /* 0x0000002e4f317221 */ /* 0x001fe20000010000 */
[----:B------:R-:W-:-:S02]  /*4500*/  FADD.FTZ R42, R60, R97 ;  /* 0x000000613c2a7221 */ /* 0x000fc40000010000 */
[----:B------:R-:W0:Y:S01]  /*4510*/  MUFU.EX2 R86, R86 ;  /* 0x0000005600567308 */ /* 0x000e220000000800 */
[----:B--2---:R-:W-:-:S01]  /*4520*/  FADD.FTZ R46, R82, R49 ;  /* 0x00000031522e7221 */ /* 0x004fc20000010000 */
[----:B------:R-:W-:Y:S01]  /*4530*/  FADD.FTZ R21, R45, R42 ;  /* 0x0000002a2d157221 */ /* 0x000fe20000010000 */
[----:B---3--:R-:W-:Y:S01]  /*4540*/  F2FP.SATFINITE.E4M3.F32.PACK_AB_MERGE_C R15, R29, R10, RZ ;  /* 0x0000000a1d0f723e */ /* 0x008fe200048070ff */
[----:B------:R-:W-:-:S02]  /*4550*/  IMAD.MOV.U32 R45, RZ, RZ, R25 ;  /* 0x000000ffff2d7224 */ /* 0x000fc400078e0019 */
[----:B------:R-:W-:-:S01]  /*4560*/  FADD.FTZ R49, R87, R46 ;  /* 0x0000002e57317221 */ /* 0x000fc20000010000 */
[----:B------:R-:W-:Y:S01]  /*4570*/  FADD.FTZ R64, R64, R21 ;  /* 0x0000001540407221 */ /* 0x000fe20000010000 */
[----:B------:R-:W-:Y:S01]  /*4580*/  F2FP.SATFINITE.E4M3.F32.PACK_AB_MERGE_C R82, R87, R82, RZ ;  /* 0x000000525752723e */ /* 0x000fe200048070ff */
[----:B------:R-:W1:Y:S01]  /*4590*/  MUFU.EX2 R91, R91 ;  /* 0x0000005b005b7308 */ /* 0x000e620000000800 */
[----:B------:R-:W-:-:S01]  /*45a0*/  FADD.FTZ R26, R62, R49 ;  /* 0x000000313e1a7221 */ /* 0x000fc20000010000 */
[----:B------:R-:W-:Y:S01]  /*45b0*/  FADD.FTZ R41, R51, R64 ;  /* 0x0000004033297221 */ /* 0x000fe20000010000 */
[----:B------:R-:W-:Y:S01]  /*45c0*/  F2FP.SATFINITE.E4M3.F32.PACK_AB_MERGE_C R151, R79, R20, R82 ;  /* 0x000000144f97723e */ /* 0x000fe20004807052 */
[----:B------:R-:W-:Y:S02]  /*45d0*/  IMAD.MOV.U32 R49, RZ, RZ, R25 ;  /* 0x000000ffff317224 */ /* 0x000fe400078e0019 */
[----:B----4-:R-:W-:-:S01]  /*45e0*/  FADD.FTZ R13, R63, R26 ;  /* 0x0000001a3f0d7221 */ /* 0x010fc20000010000 */
[----:B------:R-:W-:Y:S01]  /*45f0*/  MOV R46, R25 ;  /* 0x00000019002e7202 */ /* 0x000fe20000000f00 */
[----:B------:R-:W-:Y:S01]  /*4600*/  IMAD.MOV.U32 R51, RZ, RZ, R25 ;  /* 0x000000ffff337224 */ /* 0x000fe200078e0019 */
[----:B------:R-:W2:Y:S01]  /*4610*/  MUFU.EX2 R66, R66 ;  /* 0x0000004200427308 */ /* 0x000ea20000000800 */
[----:B0-----:R-:W-:-:S07]  /*4620*/  FADD.FTZ R42, R86, R13 ;  /* 0x0000000d562a7221 */ /* 0x001fce0000010000 */
[----:B------:R-:W0:Y:S01]  /*4630*/  MUFU.EX2 R67, R67 ;  /* 0x0000004300437308 */ /* 0x000e220000000800 */
[----:B-1----:R-:W-:-:S01]  /*4640*/  FADD.FTZ R21, R91, R42 ;  /* 0x0000002a5b157221 */ /* 0x002fc20000010000 */
[----:B------:R-:W-:Y:S01]  /*4650*/  FADD.FTZ R42, R68, R41 ;  /* 0x00000029442a7221 */ /* 0x000fe20000010000 */
[----:B------:R-:W-:-:S03]  /*4660*/  F2FP.SATFINITE.E4M3.F32.PACK_AB_MERGE_C R86, R91, R86, RZ ;  /* 0x000000565b56723e */ /* 0x000fc600048070ff */
[----:B------:R-:W-:Y:S01]  /*4670*/  FADD.FTZ R41, R53, R42 ;  /* 0x0000002a35297221 */ /* 0x000fe20000010000 */
[----:B------:R-:W-:Y:S01]  /*4680*/  F2FP.SATFINITE.E4M3.F32.PACK_AB_MERGE_C R137, R63, R62, R86 ;  /* 0x0000003e3f89723e */ /* 0x000fe20004807056 */
[----:B------:R-:W1:Y:S01]  /*4690*/  MUFU.EX2 R70, R70 ;  /* 0x0000004600467308 */ /* 0x000e620000000800 */
[----:B------:R-:W-:Y:S02]  /*46a0*/  IMAD.MOV.U32 R42, RZ, RZ, R25 ;  /* 0x000000ffff2a7224 */ /* 0x000fe400078e0019 */
[----:B------:R-:W-:Y:S01]  /*46b0*/  FADD.FTZ R72, R72, R41 ;  /* 0x0000002948487221 */ /* 0x000fe20000010000 */
[--C-:B------:R-:W-:Y:S02]  /*46c0*/  IMAD.MOV.U32 R41, RZ, RZ, R25.reuse ;  /* 0x000000ffff297224 */ /* 0x100fe400078e0019 */
[----:B------:R-:W-:Y:S02]  /*46d0*/  IMAD.MOV.U32 R53, RZ, RZ, R25 ;  /* 0x000000ffff357224 */ /* 0x000fe400078e0019 */
[----:B------:R-:W3:Y:S08]  /*46e0*/  MUFU.EX2 R71, R71 ;  /* 0x0000004700477308 */ /* 0x000ef00000000800 */
[----:B------:R2:W-:Y:S08]  /*46f0*/  MUFU.EX2 R26, R36 ;  /* 0x00000024001a7308 */ /* 0x0005f00000000800 */
[----:B------:R-:W4:Y:S01]  /*4700*/  MUFU.EX2 R47, R47 ;  /* 0x0000002f002f7308 */ /* 0x000f220000000800 */
[----:B--2---:R-:W-:-:S04]  /*4710*/  FADD.FTZ R36, R66, R21 ;  /* 0x0000001542247221 */ /* 0x004fc80000010000 */
[----:B0-----:R-:W-:-:S03]  /*4720*/  FADD.FTZ R21, R67, R36 ;  /* 0x0000002443157221 */ /* 0x001fc60000010000 */
[----:B------:R1:W-:Y:S08]  /*4730*/  MUFU.EX2 R13, R32 ;  /* 0x00000020000d7308 */ /* 0x0003f00000000800 */
[----:B------:R-:W0:Y:S01]  /*4740*/  MUFU.EX2 R73, R73 ;  /* 0x0000004900497308 */ /* 0x000e220000000800 */
[----:B-1----:R-:W-:-:S01]  /*4750*/  FADD.FTZ R32, R70, R21 ;  /* 0x0000001546207221 */ /* 0x002fc20000010000 */
[----:B---3--:R-:W-:Y:S01]  /*4760*/  F2FP.SATFINITE.E4M3.F32.PACK_AB_MERGE_C R70, R71, R70, RZ ;  /* 0x000000464746723e */ /* 0x008fe200048070ff */
[----:B------:R-:W-:-:S01]  /*4770*/  FADD.FTZ R21, R65, R72 ;  /* 0x0000004841157221 */ /* 0x000fc20000010000 */
[----:B----4-:R-:W-:Y:S01]  /*4780*/  F2FP.SATFINITE.E4M3.F32.PACK_AB_MERGE_C R141, R47, R6, R15 ;  /* 0x000000062f8d723e */ /* 0x010fe2000480700f */
[----:B------:R-:W-:-:S01]  /*4790*/  FADD.FTZ R71, R71, R32 ;  /* 0x0000002047477221 */ /* 0x000fc20000010000 */
[----:B------:R-:W-:Y:S01]  /*47a0*/  F2FP.SATFINITE.E4M3.F32.PACK_AB_MERGE_C R139, R67, R66, R70 ;  /* 0x00000042438b723e */ /* 0x000fe20004807046 */
[----:B------:R-:W-:-:S01]  /*47b0*/  FADD.FTZ R21, R92, R21 ;  /* 0x000000155c157221 */ /* 0x000fc20000010000 */
[----:B------:R-:W1:Y:S01]  /*47c0*/  MUFU.EX2 R58, R58 ;  /* 0x0000003a003a7308 */ /* 0x000e620000000800 */
[----:B------:R-:W-:-:S04]  /*47d0*/  FADD.FTZ R32, R6, R71 ;  /* 0x0000004706207221 */ /* 0x000fc80000010000 */
[----:B------:R-:W-:Y:S01]  /*47e0*/  FADD.FTZ R11, R47, R32 ;  /* 0x000000202f0b7221 */ /* 0x000fe20000010000 */
[----:B------:R-:W-:-:S01]  /*47f0*/  FADD.FTZ R32, R48, R21 ;  /* 0x0000001530207221 */ /* 0x000fc20000010000 */
[----:B------:R-:W-:Y:S01]  /*4800*/  IMAD.MOV.U32 R47, RZ, RZ, R25 ;  /* 0x000000ffff2f7224 */ /* 0x000fe200078e0019 */
[----:B------:R-:W2:Y:S01]  /*4810*/  MUFU.EX2 R28, R28 ;  /* 0x0000001c001c7308 */ /* 0x000ea20000000800 */
[----:B------:R-:W-:-:S01]  /*4820*/  FADD.FTZ R36, R10, R11 ;  /* 0x0000000b0a247221 */ /* 0x000fc20000010000 */
[C---:B0-----:R-:W-:Y:S01]  /*4830*/  F2FP.SATFINITE.E4M3.F32.PACK_AB_MERGE_C R140, R73.reuse, R48, RZ ;  /* 0x00000030498c723e */ /* 0x041fe200048070ff */
[----:B------:R-:W-:-:S01]  /*4840*/  FADD.FTZ R73, R73, R32 ;  /* 0x0000002049497221 */ /* 0x000fc20000010000 */
[----:B------:R-:W-:Y:S02]  /*4850*/  IMAD.MOV.U32 R48, RZ, RZ, R25 ;  /* 0x000000ffff307224 */ /* 0x000fe400078e0019 */
[----:B------:R-:W-:-:S01]  /*4860*/  FADD.FTZ R29, R29, R36 ;  /* 0x000000241d1d7221 */ /* 0x000fc20000010000 */
[----:B------:R-:W-:Y:S01]  /*4870*/  F2FP.SATFINITE.E4M3.F32.PACK_AB_MERGE_C R140, R92, R65, R140 ;  /* 0x000000415c8c723e */ /* 0x000fe2000480708c */
[----:B------:R-:W0:Y:S01]  /*4880*/  MUFU.EX2 R77, R77 ;  /* 0x0000004d004d7308 */ /* 0x000e220000000800 */
[----:B-1----:R-:W-:-:S07]  /*4890*/  FADD.FTZ R10, R58, R73 ;  /* 0x000000493a0a7221 */ /* 0x002fce0000010000 */
[----:B------:R-:W1:Y:S01]  /*48a0*/  MUFU.EX2 R33, R74 ;  /* 0x0000004a00217308 */ /* 0x000e620000000800 */
[----:B--2---:R-:W-:-:S01]  /*48b0*/  FADD.FTZ R32, R28, R29 ;  /* 0x0000001d1c207221 */ /* 0x004fc20000010000 */
[----:B------:R-:W-:-:S06]  /*48c0*/  IMAD.MOV.U32 R29, RZ, RZ, R25 ;  /* 0x000000ffff1d7224 */ /* 0x000fcc00078e0019 */
[----:B------:R-:W-:Y:S01]  /*48d0*/  MUFU.EX2 R81, R81 ;  /* 0x0000005100517308 */ /* 0x000fe20000000800 */
[----:B0-----:R-:W-:-:S07]  /*48e0*/  FADD.FTZ R36, R77, R10 ;  /* 0x0000000a4d247221 */ /* 0x001fce0000010000 */
[----:B------:R-:W0:Y:S01]  /*48f0*/  MUFU.EX2 R94, R102 ;  /* 0x00000066005e7308 */ /* 0x000e220000000800 */
[----:B-1----:R-:W-:-:S07]  /*4900*/  FADD.FTZ R32, R33, R32 ;  /* 0x0000002021207221 */ /* 0x002fce0000010000 */
[----:B------:R-:W1:Y:S08]  /*4910*/  MUFU.EX2 R9, R75 ;  /* 0x0000004b00097308 */ /* 0x000e700000000800 */
[----:B------:R-:W-:Y:S01]  /*4920*/  MUFU.EX2 R89, R89 ;  /* 0x0000005900597308 */ /* 0x000fe20000000800 */
[----:B0-----:R-:W-:Y:S01]  /*4930*/  F2FP.SATFINITE.E4M3.F32.PACK_AB_MERGE_C R142, R94, R81, RZ ;  /* 0x000000515e8e723e */ /* 0x001fe200048070ff */
[----:B------:R-:W-:Y:S01]  /*4940*/  FADD.FTZ R81, R81, R36 ;  /* 0x0000002451517221 */ /* 0x000fe20000010000 */
[----:B------:R-:W-:-:S02]  /*4950*/  IMAD.MOV.U32 R36, RZ, RZ, R25 ;  /* 0x000000ffff247224 */ /* 0x000fc400078e0019 */
[----:B------:R-:W-:Y:S01]  /*4960*/  F2FP.SATFINITE.E4M3.F32.PACK_AB_MERGE_C R142, R77, R58, R142 ;  /* 0x0000003a4d8e723e */ /* 0x000fe2000480708e */
[----:B------:R-:W-:-:S02]  /*4970*/  FADD.FTZ R94, R94, R81 ;  /* 0x000000515e5e7221 */ /* 0x000fc40000010000 */
[----:B------:R-:W0:Y:S01]  /*4980*/  MUFU.EX2 R98, R98 ;  /* 0x0000006200627308 */ /* 0x000e220000000800 */
[----:B-1----:R-:W-:-:S01]  /*4990*/  FADD.FTZ R11, R9, R32 ;  /* 0x00000020090b7221 */ /* 0x002fc20000010000 */
[C---:B------:R-:W-:Y:S01]  /*49a0*/  F2FP.SATFINITE.E4M3.F32.PACK_AB_MERGE_C R21, R26.reuse, R9, RZ ;  /* 0x000000091a15723e */ /* 0x040fe200048070ff */
[----:B------:R-:W-:Y:S02]  /*49b0*/  IMAD.MOV.U32 R32, RZ, RZ, R25 ;  /* 0x000000ffff207224 */ /* 0x000fe400078e0019 */
[----:B------:R-:W-:Y:S01]  /*49c0*/  FADD.FTZ R26, R26, R11 ;  /* 0x0000000b1a1a7221 */ /* 0x000fe20000010000 */
[----:B------:R-:W-:Y:S01]  /*49d0*/  F2FP.SATFINITE.E4M3.F32.PACK_AB_MERGE_C R143, R33, R28, R21 ;  /* 0x0000001c218f723e */ /* 0x000fe20004807015 */
[----:B------:R-:W-:Y:S01]  /*49e0*/  IMAD.MOV.U32 R28, RZ, RZ, R25 ;  /* 0x000000ffff1c7224 */ /* 0x000fe200078e0019 */
[----:B------:R-:W1:Y:S01]  /*49f0*/  MUFU.EX2 R85, R85 ;  /* 0x0000005500557308 */ /* 0x000e620000000800 */
[----:B------:R-:W-:-:S01]  /*4a00*/  FADD.FTZ R9, R13, R26 ;  /* 0x0000001a0d097221 */ /* 0x000fc20000010000 */
[----:B------:R-:W-:-:S02]  /*4a10*/  IMAD.MOV.U32 R26, RZ, RZ, R25 ;  /* 0x000000ffff1a7224 */ /* 0x000fc400078e0019 */
[----:B------:R-:W-:-:S04]  /*4a20*/  IMAD.MOV.U32 R33, RZ, RZ, R25 ;  /* 0x000000ffff217224 */ /* 0x000fc800078e0019 */
        /* <DEDUP_REMOVED lines=9> */
[----:B0-----:R-:W-:-:S01]  /*4ac0*/  FADD.FTZ R9, R30, R9 ;  /* 0x000000091e097221 */ /* 0x001fc20000010000 */
[----:B------:R-:W-:-:S06]  /*4ad0*/  FADD.FTZ R89, R98, R89 ;  /* 0x0000005962597221 */ /* 0x000fcc0000010000 */
[----:B------:R-:W-:Y:S01]  /*4ae0*/  MUFU.EX2 R52, R52 ;  /* 0x0000003400347308 */ /* 0x000fe20000000800 */
[----:B-1----:R-:W-:-:S07]  /*4af0*/  FADD.FTZ R8, R34, R9 ;  /* 0x0000000922087221 */ /* 0x002fce0000010000 */
[----:B------:R-:W0:Y:S01]  /*4b00*/  MUFU.EX2 R37, R37 ;  /* 0x0000002500257308 */ /* 0x000e220000000800 */
[----:B--2---:R-:W-:-:S01]  /*4b10*/  FADD.FTZ R8, R55, R8 ;  /* 0x0000000837087221 */ /* 0x004fc20000010000 */
[----:B------:R-:W-:Y:S01]  /*4b20*/  F2FP.SATFINITE.E4M3.F32.PACK_AB_MERGE_C R34, R55, R34, RZ ;  /* 0x000000223722723e */ /* 0x000fe200048070ff */
[----:B------:R-:W-:-:S03]  /*4b30*/  IMAD.MOV.U32 R55, RZ, RZ, R25 ;  /* 0x000000ffff377224 */ /* 0x000fc600078e0019 */
[----:B------:R-:W-:Y:S01]  /*4b40*/  F2FP.SATFINITE.E4M3.F32.PACK_AB_MERGE_C R145, R30, R13, R34 ;  /* 0x0000000d1e91723e */ /* 0x000fe20004807022 */
[----:B------:R-:W-:Y:S01]  /*4b50*/  IMAD.MOV.U32 R34, RZ, RZ, R25 ;  /* 0x000000ffff227224 */ /* 0x000fe200078e0019 */
[----:B------:R-:W1:Y:S01]  /*4b60*/  MUFU.EX2 R54, R54 ;  /* 0x0000003600367308 */ /* 0x000e620000000800 */
[----:B------:R-:W-:-:S07]  /*4b70*/  MOV R30, R25 ;  /* 0x00000019001e7202 */ /* 0x000fce0000000f00 */
        /* <DEDUP_REMOVED lines=8> */
[----:B------:R-:W-:Y:S01]  /*4c00*/  FADD.FTZ R31, R31, R12 ;  /* 0x0000000c1f1f7221 */ /* 0x000fe20000010000 */
[----:B------:R-:W-:-:S03]  /*4c10*/  IMAD.MOV.U32 R54, RZ, RZ, R25 ;  /* 0x000000ffff367224 */ /* 0x000fc600078e0019 */
[----:B------:R-:W-:Y:S01]  /*4c20*/  FADD.FTZ R6, R52, R31 ;  /* 0x0000001f34067221 */ /* 0x000fe20000010000 */
[----:B------:R-:W-:Y:S01]  /*4c30*/  IMAD.MOV.U32 R31, RZ, RZ, R25 ;  /* 0x000000ffff1f7224 */ /* 0x000fe200078e0019 */
[----:B------:R-:W0:Y:S01]  /*4c40*/  MUFU.EX2 R69, R69 ;  /* 0x0000004500457308 */ /* 0x000e220000000800 */
[----:B-1----:R-:W-:-:S01]  /*4c50*/  FADD.FTZ R7, R10, R7 ;  /* 0x000000070a077221 */ /* 0x002fc20000010000 */
[----:B------:R-:W-:Y:S01]  /*4c60*/  FADD.FTZ R6, R37, R6 ;  /* 0x0000000625067221 */ /* 0x000fe20000010000 */
[--C-:B------:R-:W-:Y:S02]  /*4c70*/  IMAD.MOV.U32 R37, RZ, RZ, R25.reuse ;  /* 0x000000ffff257224 */ /* 0x100fe400078e0019 */
[----:B------:R-:W-:Y:S01]  /*4c80*/  IMAD.MOV.U32 R52, RZ, RZ, R25 ;  /* 0x000000ffff347224 */ /* 0x000fe200078e0019 */
[----:B0-----:R-:W-:Y:S01]  /*4c90*/  F2FP.SATFINITE.E4M3.F32.PACK_AB_MERGE_C R8, R69, R44, RZ ;  /* 0x0000002c4508723e */ /* 0x001fe200048070ff */
[----:B------:R-:W-:-:S03]  /*4ca0*/  FADD.FTZ R44, R44, R7 ;  /* 0x000000072c2c7221 */ /* 0x000fc60000010000 */
[----:B------:R-:W-:Y:S01]  /*4cb0*/  F2FP.SATFINITE.E4M3.F32.PACK_AB_MERGE_C R147, R10, R57, R8 ;  /* 0x000000390a93723e */ /* 0x000fe20004807008 */
[----:B------:R-:W-:-:S01]  /*4cc0*/  FADD.FTZ R7, R69, R44 ;  /* 0x0000002c45077221 */ /* 0x000fc20000010000 */
        /* <DEDUP_REMOVED lines=23> */
.L_x_11308:
[----:B------:R-:W-:-:S04]  /*4e40*/  UISETP.NE.AND UP0, UPT, UR18, 0x1, UPT ;  /* 0x000000011200788c */ /* 0x000fc8000bf05270 */
[----:B------:R-:W-:-:S04]  /*4e50*/  USEL UR41, URZ, 0x1, UP0 ;  /* 0x000000013f297887 */ /* 0x000fc80008000000 */
[----:B------:R-:W-:Y:S01]  /*4e60*/  ULOP3.LUT UR41, UR19, UR41, URZ, 0x3c, !UPT ;  /* 0x0000002913297292 */ /* 0x000fe2000f8e3c3f */
[----:B------:R-:W-:Y:S11]  /*4e70*/  @!P0 BRA `(.L_x_11299) ;  /* 0x0000000000048947 */ /* 0x000ff60003800000 */
[----:B------:R-:W-:Y:S01]  /*4e80*/  BPT.TRAP 0x1 ;  /* 0x000000040000795c */ /* 0x000fe20000300000 */
.L_x_11299:
        /* <DEDUP_REMOVED lines=14> */
.L_x_11300:
[----:B-1----:R-:W-:Y:S05]  /*4f70*/  @P1 BRA `(.L_x_11301) ;  /* 0x0000000000081947 */ /* 0x002fea0003800000 */
[----:B------:R-:W1:Y:S02]  /*4f80*/  SYNCS.PHASECHK.TRANS64.TRYWAIT P1, [R10+URZ+0x13230], R11 ;  /* 0x0132300b0a0075a7 */ /* 0x000e64000802017f */
[----:B-1----:R-:W-:Y:S05]  /*4f90*/  @!P1 BRA `(.L_x_11302) ;  /* 0x000000b0000c9947 */ /* 0x002fea0003800000 */
.L_x_11301:
        /* <DEDUP_REMOVED lines=9> */
[----:B------:R-:W-:-:S04]  /*5030*/  UMOV UR7, 0x80000020 ;  /* 0x8000002000077882 */ /* 0x000fc80000000000 */
[----:B------:R-:W-:-:S04]  /*5040*/  UIMAD UR20, UR42, 0x280, UR20 ;  /* 0x000002802a1478a4 */ /* 0x000fc8000f8e0214 */
[----:B------:R-:W-:Y:S02]  /*5050*/  UIADD3 UR10, UR20, 0x80, URZ ;  /* 0x00000080140a7890 */ /* 0x000fe4000fffe03f */
[----:B------:R-:W-:Y:S02]  /*5060*/  UIADD3 UR14, UR20, 0x100, URZ ;  /* 0x00000100140e7890 */ /* 0x000fe4000fffe03f */
[----:B------:R-:W-:Y:S01]  /*5070*/  UMOV UR38, UR20 ;  /* 0x0000001400267c82 */ /* 0x000fe20008000000 */
[----:B------:R-:W-:Y:S01]  /*5080*/  UIADD3 UR6, UR20, 0x200, URZ ;  /* 0x0000020014067890 */ /* 0x000fe2000fffe03f */
        /* <DEDUP_REMOVED lines=49> */
.L_x_11303:
[----:B------:R-:W-:Y:S01]  /*53a0*/  R2UR UR9, R2 ;  /* 0x00000000020972ca */ /* 0x000fe200000e0000 */
[----:B01----:R-:W-:-:S05]  /*53b0*/  IMAD.U32 R11, RZ, RZ, UR19 ;  /* 0x00000013ff0b7e24 */ /* 0x003fca000f8e00ff */
[----:B------:R-:W-:-:S07]  /*53c0*/  SHF.L.U32 R11, R11, 0x1f, RZ ;  /* 0x0000001f0b0b7819 */ /* 0x000fce00000006ff */
[----:B------:R-:W-:-:S09]  /*53d0*/  ULEA UR9, UR18, UR9, 0x3 ;  /* 0x0000000912097291 */ /* 0x000fd2000f8e183f */
[----:B------:R0:W1:Y:S01]  /*53e0*/  SYNCS.PHASECHK.TRANS64.TRYWAIT P1, [UR9+0x13250], R11 ;  /* 0x0132500bff0075a7 */ /* 0x0000620008020149 */
[----:B------:R-:W-:Y:S05]  /*53f0*/  @!P0 BRA `(.L_x_11304) ;  /* 0x0000000000048947 */ /* 0x000fea0003800000 */
[----:B------:R-:W-:Y:S01]  /*5400*/  BPT.TRAP 0x1 ;  /* 0x000000040000795c */ /* 0x000fe20000300000 */
.L_x_11304:
[----:B-1----:R-:W-:Y:S05]  /*5410*/  @P1 BRA `(.L_x_11305) ;  /* 0x0000000000081947 */ /* 0x002fea0003800000 */
[----:B------:R-:W1:Y:S02]  /*5420*/  SYNCS.PHASECHK.TRANS64.TRYWAIT P1, [UR9+0x13250], R11 ;  /* 0x0132500bff0075a7 */ /* 0x000e640008020149 */
[----:B-1----:R-:W-:Y:S05]  /*5430*/  @!P1 BRA `(.L_x_11306) ;  /* 0x000000a800f89947 */ /* 0x002fea0003800000 */
.L_x_11305:
[C---:B01----:R-:W-:Y:S01]  /*5440*/  FMUL.FTZ R11, R0.reuse, R120 ;  /* 0x00000078000b7220 */ /* 0x043fe20000410000 */
[----:B------:R-:W-:Y:S01]  /*5450*/  FMUL.FTZ R13, R0, R122 ;  /* 0x0000007a000d7220 */ /* 0x000fe20000410000 */
[----:B------:R-:W-:Y:S01]  /*5460*/  R2UR UR6, R2 ;  /* 0x00000000020672ca */ /* 0x000fe200000e0000 */
        /* <DEDUP_REMOVED lines=12> */
[----:B------:R-:W-:Y:S01]  /*5530*/  UIADD3 UR6, UR6, 0x1000, URZ ;  /* 0x0000100006067890 */ /* 0x000fe2000fffe03f */
[C---:B------:R-:W-:Y:S01]  /*5540*/  FMUL.FTZ R125, R0.reuse, R132 ;  /* 0x00000084007d7220 */ /* 0x040fe20000410000 */
[C---:B------:R-:W-:Y:S01]  /*5550*/  FMUL.FTZ R127, R0.reuse, R134 ;  /* 0x00000086007f7220 */ /* 0x040fe20000410000 */
[C---:B------:R-:W-:Y:S01]  /*5560*/  FMUL.FTZ R126, R0.reuse, R133 ;  /* 0x00000085007e7220 */ /* 0x040fe20000410000 */
[----:B------:R-:W-:Y:S01]  /*5570*/  USHF.R.U32.HI UR6, URZ, 0x4, UR6 ;  /* 0x000000043f067899 */ /* 0x000fe20008011606 */
[C---:B------:R-:W-:Y:S01]  /*5580*/  FMUL.FTZ R128, R0.reuse, R135 ;  /* 0x0000008700807220 */ /* 0x040fe20000410000 */
[C---:B------:R-:W-:Y:S01]  /*5590*/  FMUL.FTZ R104, R0.reuse, R104 ;  /* 0x0000006800687220 */ /* 0x040fe20000410000 */
[----:B------:R-:W2:Y:S01]  /*55a0*/  MUFU.TANH R12, R12 ;  /* 0x0000000c000c7308 */ /* 0x000ea20000002400 */
[----:B------:R-:W-:Y:S01]  /*55b0*/  ULOP3.LUT UR6, UR6, 0x3fff, URZ, 0xc0, !UPT ;  /* 0x00003fff06067892 */ /* 0x000fe2000f8ec03f */
[----:B0-----:R-:W-:Y:S01]  /*55c0*/  FMNMX.FTZ R130, R11, R9, !PT ;  /* 0x000000090b827209 */ /* 0x001fe20007810000 */
[C---:B------:R-:W-:Y:S01]  /*55d0*/  FMUL.FTZ R106, R0.reuse, R106 ;  /* 0x0000006a006a7220 */ /* 0x040fe20000410000 */
[----:B------:R-:W-:Y:S01]  /*55e0*/  WARPGROUP.ARRIVE ;  /* 0x00000000000079c5 */ /* 0x000fe20000000000 */
[----:B------:R-:W-:Y:S01]  /*55f0*/  ULOP3.LUT UR6, UR6, 0x10000, URZ, 0xfc, !UPT ;  /* 0x0001000006067892 */ /* 0x000fe2000f8efc3f */
[C---:B------:R-:W-:Y:S01]  /*5600*/  FMUL.FTZ R105, R0.reuse, R105 ;  /* 0x0000006900697220 */ /* 0x040fe20000410000 */
[C---:B------:R-:W-:Y:S01]  /*5610*/  FMUL.FTZ R107, R0.reuse, R107 ;  /* 0x0000006b006b7220 */ /* 0x040fe20000410000 */
[----:B------:R-:W0:Y:S01]  /*5620*/  MUFU.TANH R14, R14 ;  /* 0x0000000e000e7308 */ /* 0x000e220000002400 */
[----:B-1----:R-:W-:Y:S01]  /*5630*/  FMNMX.FTZ R131, R13, R8, !PT ;  /* 0x000000080d837209 */ /* 0x002fe20007810000 */
[----:B------:R-:W-:Y:S01]  /*5640*/  UIMAD UR8, UR18, 0x280, UR6 ;  /* 0x00000280120878a4 */ /* 0x000fe2000f8e0206 */
[C---:B------:R-:W-:Y:S01]  /*5650*/  FMUL.FTZ R129, R0.reuse, R56 ;  /* 0x0000003800817220 */ /* 0x040fe20000410000 */
[----:B------:R-:W-:Y:S01]  /*5660*/  UMOV UR7, 0xc0000010 ;  /* 0xc000001000077882 */ /* 0x000fe20000000000 */
[C---:B------:R-:W-:Y:S01]  /*5670*/  FMUL.FTZ R108, R0.reuse, R108 ;  /* 0x0000006c006c7220 */ /* 0x040fe20000410000 */
[C---:B------:R-:W-:Y:S01]  /*5680*/  FMUL.FTZ R110, R0.reuse, R110 ;  /* 0x0000006e006e7220 */ /* 0x040fe20000410000 */
[----:B------:R-:W-:Y:S01]  /*5690*/  FMUL.FTZ R109, R0, R109 ;  /* 0x0000006d006d7220 */ /* 0x000fe20000410000 */
[----:B------:R-:W1:Y:S01]  /*56a0*/  MUFU.TANH R15, R15 ;  /* 0x0000000f000f7308 */ /* 0x000e620000002400 */
[----:B--2---:R-:W-:Y:S01]  /*56b0*/  FMNMX.FTZ R130, R12, R130, !PT ;  /* 0x000000820c827209 */ /* 0x004fe20007810000 */
[----:B------:R-:W-:Y:S01]  /*56c0*/  UMOV UR6, UR8 ;  /* 0x0000000800067c82 */ /* 0x000fe20008000000 */
[C---:B------:R-:W-:Y:S01]  /*56d0*/  FMUL.FTZ R111, R0.reuse, R111 ;  /* 0x0000006f006f7220 */ /* 0x040fe20000410000 */
[----:B------:R-:W-:Y:S01]  /*56e0*/  QGMMA.64x64x32.F32.E4M3.E4M3 R24, R152, gdesc[UR4], R24, gsb0 ;  /* 0x00e0000498187df3 */ /* 0x000fe20008000818 */
        /* <DEDUP_REMOVED lines=38> */
[----:B------:R-:W-:Y:S01]  /*5950*/  UIADD3 UR6, UR8, 0x80, URZ ;  /* 0x0000008008067890 */ /* 0x000fe2000fffe03f */
[C---:B------:R-:W-:Y:S01]  /*5960*/  FMUL.FTZ R76, R0.reuse, R76 ;  /* 0x0000004c004c7220 */ /* 0x040fe20000410000 */
[C---:B------:R-:W-:Y:S01]  /*5970*/  FMUL.FTZ R78, R0.reuse, R78 ;  /* 0x0000004e004e7220 */ /* 0x040fe20000410000 */
[C---:B------:R-:W-:Y:S01]  /*5980*/  FMUL.FTZ R77, R0.reuse, R77 ;  /* 0x0000004d004d7220 */ /* 0x040fe20000410000 */
[C---:B------:R-:W-:Y:S01]  /*5990*/  FMUL.FTZ R79, R0.reuse, R79 ;  /* 0x0000004f004f7220 */ /* 0x040fe20000410000 */
[----:B------:R-:W1:Y:S01]  /*59a0*/  MUFU.TANH R122, R122 ;  /* 0x0000007a007a7308 */ /* 0x000e620000002400 */
[----:B--2---:R-:W-:Y:S01]  /*59b0*/  FMNMX.FTZ R130, R121, R130, !PT ;  /* 0x0000008279827209 */ /* 0x004fe20007810000 */
[----:B------:R-:W-:Y:S01]  /*59c0*/  UMOV UR7, 0xc0000010 ;  /* 0xc000001000077882 */ /* 0x000fe20000000000 */
        /* <DEDUP_REMOVED lines=31> */
[----:B------:R-:W-:-:S02]  /*5bc0*/  WARPGROUP.DEPBAR.LE gsb0, 0x0 ;  /* 0x00008000000079c5 */ /* 0x000fc40000010000 */
[----:B------:R-:W-:Y:S01]  /*5bd0*/  WARPGROUP.ARRIVE ;  /* 0x00000000000079c5 */ /* 0x000fe20000000000 */
[----:B------:R-:W-:-:S03]  /*5be0*/  ISETP.NE.AND P1, PT, R4, RZ, PT ;  /* 0x000000ff0400720c */ /* 0x000fc60003f25270 */
[----:B------:R-:W0:Y:S01]  /*5bf0*/  MUFU.TANH R128, R128 ;  /* 0x0000008000807308 */ /* 0x000e220000002400 */
[----:B-1----:R-:W-:Y:S01]  /*5c00*/  FMNMX.FTZ R56, R127, R56, !PT ;  /* 0x000000387f387209 */ /* 0x002fe20007810000 */
[----:B------:R-:W-:Y:S01]  /*5c10*/  QGMMA.64x64x32.F32.E4M3.E4M3 R24, R148, gdesc[UR4], R24, gsb0 ;  /* 0x00e0000494187df3 */ /* 0x000fe20008000818 */
        /* <DEDUP_REMOVED lines=26> */
[----:B------:R-:W-:Y:S01]  /*5dc0*/  QGMMA.64x64x32.F32.E4M3.E4M3 R24, R136, gdesc[UR4], R24, gsb0 ;  /* 0x00e0000488187df3 */ /* 0x000fe20008000818 */
        /* <DEDUP_REMOVED lines=23> */
[----:B------:R-:W-:Y:S01]  /*5f40*/  IMAD.U32 R136, RZ, RZ, UR16 ;  /* 0x00000010ff887e24 */ /* 0x000fe2000f8e00ff */
[----:B------:R-:W-:-:S03]  /*5f50*/  WARPGROUP.ARRIVE ;  /* 0x00000000000079c5 */ /* 0x000fc60000000000 */
[----:B------:R-:W1:Y:S01]  /*5f60*/  MUFU.TANH R94, R94 ;  /* 0x0000005e005e7308 */ /* 0x000e620000002400 */
[----:B--2---:R-:W-:Y:S02]  /*5f70*/  FMNMX.FTZ R56, R91, R56, !PT ;  /* 0x000000385b387209 */ /* 0x004fe40007810000 */
[----:B------:R-:W-:Y:S01]  /*5f80*/  QGMMA.64x64x32.F32.E4M3.E4M3 R24, R140, gdesc[UR4], R24, gsb0 ;  /* 0x00e000048c187df3 */ /* 0x000fe20008000818 */
        /* <DEDUP_REMOVED lines=26> */
[----:B------:R-:W-:Y:S06]  /*6130*/  QGMMA.64x64x32.F32.E4M3.E4M3 R24, R144, gdesc[UR4], R24, gsb0 ;  /* 0x00e0000490187df3 */ /* 0x000fec0008000818 */
        /* <DEDUP_REMOVED lines=71> */
[----:B0-----:R-:W-:-:S05]  /*65b0*/  FMNMX.FTZ R56, R56, R132, !PT ;  /* 0x0000008438387209 */ /* 0x001fca0007810000 */
[----:B------:R-:W-:Y:S01]  /*65c0*/  FADD.FTZ R9, -R56, R9 ;  /* 0x0000000938097221 */ /* 0x000fe20000010100 */
[----:B-1----:R-:W-:-:S03]  /*65d0*/  FMNMX.FTZ R59, R59, R131, !PT ;  /* 0x000000833b3b7209 */ /* 0x002fc60007810000 */
[----:B------:R-:W-:Y:S01]  /*65e0*/  FMUL.FTZ R9, R9, UR16 ;  /* 0x0000001009097c20 */ /* 0x000fe20008410000 */
[----:B------:R-:W-:Y:S01]  /*65f0*/  MOV R131, UR16 ;  /* 0x0000001000837c02 */ /* 0x000fe20008000f00 */
[----:B------:R-:W-:-:S04]  /*6600*/  FADD.FTZ R8, -R59, R8 ;  /* 0x000000083b087221 */ /* 0x000fc80000010100 */
[----:B------:R-:W-:Y:S01]  /*6610*/  FFMA.FTZ R132, R56, R131, -8 ;  /* 0xc100000038847423 */ /* 0x000fe20000010083 */
[----:B------:R-:W-:Y:S01]  /*6620*/  MUFU.EX2 R9, R9 ;  /* 0x0000000900097308 */ /* 0x000fe20000000800 */
[----:B------:R-:W-:Y:S02]  /*6630*/  FMUL.FTZ R8, R8, UR16 ;  /* 0x0000001008087c20 */ /* 0x000fe40008410000 */
        /* <DEDUP_REMOVED lines=210> */
[----:B------:R-:W-:-:S05]  /*7360*/  @!P1 VIADD R6, R10, 0x13240 ;  /* 0x000132400a069836 */ /* 0x000fca0000000000 */
[----:B------:R-:W-:Y:S01]  /*7370*/  @!P1 PRMT R6, RZ, 0x654, R6 ;  /* 0x00000654ff069816 */ /* 0x000fe20000000006 */
[----:B------:R-:W0:Y:S01]  /*7380*/  MUFU.EX2 R58, R58 ;  /* 0x0000003a003a7308 */ /* 0x000e220000000800 */
[----:B--2---:R-:W-:-:S02]  /*7390*/  FADD.FTZ R133, R87, R130 ;  /* 0x0000008257857221 */ /* 0x004fc40000010000 */
[----:B------:R2:W-:Y:S05]  /*73a0*/  @!P1 SYNCS.ARRIVE.TRANS64.RED.A1T0 RZ, [R6+URZ], RZ ;  /* 0x000000ff06ff99a7 */ /* 0x0005ea000810043f */
        /* <DEDUP_REMOVED lines=14> */
[----:B------:R-:W-:Y:S01]  /*7490*/  MUFU.EX2 R66, R66 ;  /* 0x0000004200427308 */ /* 0x000fe20000000800 */
[----:B0-----:R-:W-:-:S07]  /*74a0*/  FADD.FTZ R129, R63, R132 ;  /* 0x000000843f817221 */ /* 0x001fce0000010000 */
[----:B------:R-:W0:Y:S01]  /*74b0*/  MUFU.EX2 R65, R65 ;  /* 0x0000004100417308 */ /* 0x000e220000000800 */
[----:B--2---:R-:W-:-:S07]  /*74c0*/  FADD.FTZ R6, R64, R7 ;  /* 0x0000000740067221 */ /* 0x004fce0000010000 */
[----:B------:R-:W-:Y:S08]  /*74d0*/  MUFU.EX2 R67, R67 ;  /* 0x0000004300437308 */ /* 0x000ff00000000800 */
[----:B------:R-:W1:Y:S01]  /*74e0*/  MUFU.EX2 R68, R68 ;  /* 0x0000004400447308 */ /* 0x000e620000000800 */
[----:B0-----:R-:W-:-:S07]  /*74f0*/  FADD.FTZ R7, R65, R6 ;  /* 0x0000000641077221 */ /* 0x001fce0000010000 */
[----:B------:R0:W2:Y:S08]  /*7500*/  MUFU.EX2 R10, R70 ;  /* 0x00000046000a7308 */ /* 0x0000b00000000800 */
[----:B------:R-:W3:Y:S01]  /*7510*/  MUFU.EX2 R69, R69 ;  /* 0x0000004500457308 */ /* 0x000ee20000000800 */
[----:B0-----:R-:W-:-:S01]  /*7520*/  FADD.FTZ R70, R66, R129 ;  /* 0x0000008142467221 */ /* 0x001fc20000010000 */
[----:B-1----:R-:W-:-:S03]  /*7530*/  FADD.FTZ R6, R68, R7 ;  /* 0x0000000744067221 */ /* 0x002fc60000010000 */
[----:B------:R-:W-:-:S03]  /*7540*/  FADD.FTZ R129, R67, R70 ;  /* 0x0000004643817221 */ /* 0x000fc60000010000 */
[----:B------:R-:W0:Y:S01]  /*7550*/  MUFU.EX2 R71, R71 ;  /* 0x0000004700477308 */ /* 0x000e220000000800 */
[----:B--2---:R-:W-:-:S01]  /*7560*/  FADD.FTZ R70, R10, R129 ;  /* 0x000000810a467221 */ /* 0x004fc20000010000 */
[----:B---3--:R-:W-:-:S03]  /*7570*/  FADD.FTZ R6, R69, R6 ;  /* 0x0000000645067221 */ /* 0x008fc60000010000 */
[----:B0-----:R-:W-:Y:S01]  /*7580*/  FADD.FTZ R7, R71, R70 ;  /* 0x0000004647077221 */ /* 0x001fe20000010000 */
[----:B------:R-:W-:Y:S06]  /*7590*/  @!P0 BRA `(.L_x_11307) ;  /* 0x0000000000048947 */ /* 0x000fec0003800000 */
[----:B------:R-:W-:Y:S01]  /*75a0*/  BPT.TRAP 0x1 ;  /* 0x000000040000795c */ /* 0x000fe20000300000 */
.L_x_11307:
        /* <DEDUP_REMOVED lines=84> */
.L_x_11298:
[----:B------:R-:W-:Y:S06]  /*7af0*/  BAR.ARV 0x8, 0x200 ;  /* 0x0208000000007b1d */ /* 0x000fec0000002000 */
[----:B------:R-:W-:Y:S05]  /*7b00*/  @!P0 BRA `(.L_x_11309) ;  /* 0x0000000000048947 */ /* 0x000fea0003800000 */
[----:B------:R-:W-:Y:S01]  /*7b10*/  BPT.TRAP 0x1 ;  /* 0x000000040000795c */ /* 0x000fe20000300000 */
.L_x_11309:
[----:B------:R-:W-:Y:S02]  /*7b20*/  IMAD.U32 R0, RZ, RZ, UR41 ;  /* 0x00000029ff007e24 */ /* 0x000fe4000f8e00ff */
[----:B------:R-:W-:-:S03]  /*7b30*/  IMAD.U32 R13, RZ, RZ, UR42 ;  /* 0x0000002aff0d7e24 */ /* 0x000fc6000f8e00ff */
[----:B------:R-:W-:Y:S01]  /*7b40*/  SHF.L.U32 R0, R0, 0x1f, RZ ;  /* 0x0000001f00007819 */ /* 0x000fe200000006ff */
[----:B------:R-:W-:-:S04]  /*7b50*/  IMAD R13, R13, 0x8, R2 ;  /* 0x000000080d0d7824 */ /* 0x000fc800078e0202 */
[----:B------:R0:W1:Y:S01]  /*7b60*/  SYNCS.PHASECHK.TRANS64.TRYWAIT P1, [R13+URZ+0x13250], R0 ;  /* 0x013250000d0075a7 */ /* 0x000062000802017f */
[----:B------:R-:W-:Y:S05]  /*7b70*/  @!P0 BRA `(.L_x_11310) ;  /* 0x0000000000048947 */ /* 0x000fea0003800000 */
[----:B------:R-:W-:Y:S01]  /*7b80*/  BPT.TRAP 0x1 ;  /* 0x000000040000795c */ /* 0x000fe20000300000 */
.L_x_11310:
[----:B-1----:R-:W-:Y:S05]  /*7b90*/  @P1 BRA `(.L_x_11311) ;  /* 0x0000000000081947 */ /* 0x002fea0003800000 */
[----:B------:R-:W1:Y:S02]  /*7ba0*/  SYNCS.PHASECHK.TRANS64.TRYWAIT P1, [R13+URZ+0x13250], R0 ;  /* 0x013250000d0075a7 */ /* 0x000e64000802017f */
[----:B-1----:R-:W-:Y:S05]  /*7bb0*/  @!P1 BRA `(.L_x_11312) ;  /* 0x0000008400309947 */ /* 0x002fea0003800000 */
.L_x_11311:
[----:B------:R-:W-:Y:S01]  /*7bc0*/  VIADD R2, R2, 0x1000 ;  /* 0x0000100002027836 */ /* 0x000fe20000000000 */
[----:B------:R-:W-:Y:S05]  /*7bd0*/  WARPSYNC.ALL ;  /* 0x0000000000007948 */ /* 0x000fea0003800000 */
[----:B------:R-:W-:Y:S01]  /*7be0*/  SHF.R.U32.HI R2, RZ, 0x4, R2 ;  /* 0x00000004ff027819 */ /* 0x000fe20000011602 */
[----:B------:R-:W-:Y:S01]  /*7bf0*/  IMAD.U32 R5, RZ, RZ, UR42 ;  /* 0x0000002aff057e24 */ /* 0x000fe2000f8e00ff */
[----:B------:R-:W-:Y:S01]  /*7c00*/  ULDC.64 UR4, c[0x0][0x9a0] ;  /* 0x0002680000047ab9 */ /* 0x000fe20000000a00 */
[----:B------:R-:W-:Y:S01]  /*7c10*/  WARPGROUP.ARRIVE ;  /* 0x00000000000079c5 */ /* 0x000fe20000000000 */
[----:B------:R-:W-:-:S02]  /*7c20*/  LOP3.LUT R2, R2, 0x3fff, RZ, 0xc0, !PT ;  /* 0x00003fff02027812 */ /* 0x000fc400078ec0ff */
[----:B------:R-:W-:Y:S02]  /*7c30*/  ISETP.NE.U32.AND P1, PT, RZ, UR4, PT ;  /* 0x00000004ff007c0c */ /* 0x000fe4000bf25070 */
[----:B------:R-:W-:Y:S02]  /*7c40*/  LOP3.LUT R2, R2, 0x10000, RZ, 0xfc, !PT ;  /* 0x0001000002027812 */ /* 0x000fe400078efcff */
[----:B------:R-:W-:-:S03]  /*7c50*/  ISETP.NE.AND.EX P1, PT, RZ, UR5, PT, P1 ;  /* 0x00000005ff007c0c */ /* 0x000fc6000bf25310 */
[----:B------:R-:W-:Y:S02]  /*7c60*/  IMAD R4, R5, 0x280, R2 ;  /* 0x0000028005047824 */ /* 0x000fe400078e0202 */
[----:B------:R-:W-:-:S03]  /*7c70*/  IMAD.MOV.U32 R5, RZ, RZ, -0x3ffffff0 ;  /* 0xc0000010ff057424 */ /* 0x000fc600078e00ff */
[----:B------:R-:W-:Y:S02]  /*7c80*/  R2UR UR6, R4 ;  /* 0x00000000040672ca */ /* 0x000fe400000e0000 */
[----:B------:R-:W-:-:S03]  /*7c90*/  R2UR UR7, R5 ;  /* 0x00000000050772ca */ /* 0x000fc600000e0000 */
[----:B------:R-:W0:Y:S08]  /*7ca0*/  @P1 LDC.64 R8, c[0x0][0x9c8] ;  /* 0x00027200ff081b82 */ /* 0x000e300000000a00 */
[----:B------:R-:W2:Y:S02]  /*7cb0*/  @P1 LDC.64 R10, c[0x0][0x9d0] ;  /* 0x00027400ff0a1b82 */ /* 0x000ea40000000a00 */
[----:B------:R-:W-:Y:S01]  /*7cc0*/  QGMMA.64x64x32.F32.E4M3.E4M3 R24, R152, gdesc[UR4], R24, gsb0 ;  /* 0x00e0000498187df3 */ /* 0x000fe20008000818 */
[----:B01----:R-:W-:-:S04]  /*7cd0*/  @P1 IMAD R0, R8, UR44, RZ ;  /* 0x0000002c08001c24 */ /* 0x003fc8000f8e02ff */
[----:B------:R-:W-:Y:S02]  /*7ce0*/  @P1 IMAD R5, R9, UR43, R0 ;  /* 0x0000002b09051c24 */ /* 0x000fe4000f8e0200 */
[----:B------:R-:W-:-:S04]  /*7cf0*/  @P1 IMAD.WIDE.U32 R8, R8, UR43, RZ ;  /* 0x0000002b08081c25 */ /* 0x000fc8000f8e00ff */
[----:B------:R-:W-:Y:S02]  /*7d00*/  @P1 IMAD.IADD R9, R9, 0x1, R5 ;  /* 0x0000000109091824 */ /* 0x000fe400078e0205 */
[----:B------:R-:W-:Y:S02]  /*7d10*/  IMAD.MOV.U32 R0, RZ, RZ, 0x3f800000 ;  /* 0x3f800000ff007424 */ /* 0x000fe400078e00ff */
[----:B--2---:R-:W-:-:S04]  /*7d20*/  @P1 IMAD.WIDE.U32 R8, R10, UR46, R8 ;  /* 0x0000002e0a081c25 */ /* 0x004fc8000f8e0008 */
[----:B------:R-:W-:Y:S01]  /*7d30*/  @P1 IMAD R5, R11, UR46, R9 ;  /* 0x0000002e0b051c24 */ /* 0x000fe2000f8e0209 */
[----:B------:R-:W-:Y:S01]  /*7d40*/  @P1 LEA R10, P2, R8, UR4, 0x2 ;  /* 0x00000004080a1c11 */ /* 0x000fe2000f8410ff */
[----:B------:R-:W-:-:S03]  /*7d50*/  IMAD.MOV.U32 R9, RZ, RZ, -0x3ffffff0 ;  /* 0xc0000010ff097424 */ /* 0x000fc600078e00ff */
[----:B------:R-:W-:Y:S01]  /*7d60*/  @P1 LEA.HI.X R11, R8, UR5, R5, 0x2, P2 ;  /* 0x00000005080b1c11 */ /* 0x000fe200090f1405 */
[----:B------:R-:W-:Y:S01]  /*7d70*/  VIADD R8, R4, 0x80 ;  /* 0x0000008004087836 */ /* 0x000fe20000000000 */
[----:B------:R-:W-:-:S03]  /*7d80*/  R2UR UR7, R9 ;  /* 0x00000000090772ca */ /* 0x000fc600000e0000 */
[----:B------:R0:W2:Y:S01]  /*7d90*/  @P1 LDG.E R0, desc[UR52][R10.64] ;  /* 0x000000340a001981 */ /* 0x0000a2000c1e1900 */
[----:B------:R-:W-:Y:S01]  /*7da0*/  R2UR UR6, R8 ;  /* 0x00000000080672ca */ /* 0x000fe200000e0000 */
[----:B------:R-:W-:Y:S02]  /*7db0*/  WARPGROUP.DEPBAR.LE gsb0, 0x0 ;  /* 0x00008000000079c5 */ /* 0x000fe40000010000 */
[----:B------:R-:W-:-:S10]  /*7dc0*/  WARPGROUP.ARRIVE ;  /* 0x00000000000079c5 */ /* 0x000fd40000000000 */
[----:B------:R-:W-:Y:S01]  /*7dd0*/  QGMMA.64x64x32.F32.E4M3.E4M3 R24, R148, gdesc[UR4], R24, gsb0 ;  /* 0x00e0000494187df3 */ /* 0x000fe20008000818 */
[----:B------:R-:W-:Y:S01]  /*7de0*/  VIADD R8, R4, 0x100 ;  /* 0x0000010004087836 */ /* 0x000fe20000000000 */
[----:B------:R-:W-:-:S04]  /*7df0*/  MOV R9, 0xc0000010 ;  /* 0xc000001000097802 */ /* 0x000fc80000000f00 */
[----:B------:R-:W-:Y:S02]  /*7e00*/  R2UR UR6, R8 ;  /* 0x00000000080672ca */ /* 0x000fe400000e0000 */
[----:B------:R-:W-:Y:S01]  /*7e10*/  R2UR UR7, R9 ;  /* 0x00000000090772ca */ /* 0x000fe200000e0000 */
[----:B------:R-:W-:Y:S02]  /*7e20*/  VIADD R8, R4, 0x180 ;  /* 0x0000018004087836 */ /* 0x000fe40000000000 */
[----:B------:R-:W-:Y:S01]  /*7e30*/  IMAD.MOV.U32 R9, RZ, RZ, -0x3ffffff0 ;  /* 0xc0000010ff097424 */ /* 0x000fe200078e00ff */
[----:B------:R-:W-:Y:S02]  /*7e40*/  WARPGROUP.DEPBAR.LE gsb0, 0x0 ;  /* 0x00008000000079c5 */ /* 0x000fe40000010000 */
[----:B------:R-:W-:-:S07]  /*7e50*/  WARPGROUP.ARRIVE ;  /* 0x00000000000079c5 */ /* 0x000fce0000000000 */
[----:B------:R-:W-:Y:S01]  /*7e60*/  QGMMA.64x64x32.F32.E4M3.E4M3 R24, R136, gdesc[UR4], R24, gsb0 ;  /* 0x00e0000488187df3 */ /* 0x000fe20008000818 */
[----:B------:R-:W-:Y:S02]  /*7e70*/  R2UR UR6, R8 ;  /* 0x00000000080672ca */ /* 0x000fe400000e0000 */
[----:B------:R-:W-:Y:S01]  /*7e80*/  R2UR UR7, R9 ;  /* 0x00000000090772ca */ /* 0x000fe200000e0000 */
[----:B------:R-:W1:Y:S04]  /*7e90*/  SHFL.BFLY PT, R5, R6, 0x2, 0x1f ;  /* 0x0c401f0006057f89 */ /* 0x000e6800000e0000 */
[----:B------:R-:W3:Y:S01]  /*7ea0*/  SHFL.BFLY PT, R8, R7, 0x2, 0x1f ;  /* 0x0c401f0007087f89 */ /* 0x000ee200000e0000 */
[----:B------:R-:W-:Y:S01]  /*7eb0*/  VIADD R4, R4, 0x200 ;  /* 0x0000020004047836 */ /* 0x000fe20000000000 */
[----:B------:R-:W-:-:S02]  /*7ec0*/  WARPGROUP.DEPBAR.LE gsb0, 0x0 ;  /* 0x00008000000079c5 */ /* 0x000fc40000010000 */
[----:B------:R-:W-:-:S06]  /*7ed0*/  WARPGROUP.ARRIVE ;  /* 0x00000000000079c5 */ /* 0x000fcc0000000000 */
[----:B------:R-:W-:Y:S01]  /*7ee0*/  QGMMA.64x64x32.F32.E4M3.E4M3 R24, R140, gdesc[UR4], R24, gsb0 ;  /* 0x00e000048c187df3 */ /* 0x000fe20008000818 */
[----:B-1----:R-:W-:-:S01]  /*7ef0*/  FADD.FTZ R2, R5, R6 ;  /* 0x0000000605027221 */ /* 0x002fc20000010000 */
[----:B------:R-:W-:Y:S01]  /*7f00*/  IMAD.MOV.U32 R5, RZ, RZ, -0x3ffffff0 ;  /* 0xc0000010ff057424 */ /* 0x000fe200078e00ff */
[----:B------:R-:W-:-:S04]  /*7f10*/  R2UR UR6, R4 ;  /* 0x00000000040672ca */ /* 0x000fc800000e0000 */
[----:B------:R-:W-:Y:S01]  /*7f20*/  R2UR UR7, R5 ;  /* 0x00000000050772ca */ /* 0x000fe200000e0000 */
[----:B------:R-:W0:Y:S01]  /*7f30*/  SHFL.BFLY PT, R9, R2, 0x1, 0x1f ;  /* 0x0c201f0002097f89 */ /* 0x000e2200000e0000 */
[----:B---3--:R-:W-:-:S05]  /*7f40*/  FADD.FTZ R8, R8, R7 ;  /* 0x0000000708087221 */ /* 0x008fca0000010000 */
[----:B------:R-:W1:Y:S01]  /*7f50*/  SHFL.BFLY PT, R5, R8, 0x1, 0x1f ;  /* 0x0c201f0008057f89 */ /* 0x000e6200000e0000 */
[----:B0-----:R-:W-:-:S05]  /*7f60*/  FADD.FTZ R10, R2, R9 ;  /* 0x00000009020a7221 */ /* 0x001fca0000010000 */
[----:B------:R-:W-:Y:S01]  /*7f70*/  FSETP.NE.FTZ.AND P1, PT, R10, RZ, PT ;  /* 0x000000ff0a00720b */ /* 0x000fe20003f35000 */
[----:B-1----:R-:W-:-:S01]  /*7f80*/  FADD.FTZ R6, R8, R5 ;  /* 0x0000000508067221 */ /* 0x002fc20000010000 */
[----:B------:R-:W-:Y:S01]  /*7f90*/  FMUL.FTZ R11, R10, 0.00390625 ;  /* 0x3b8000000a0b7820 */ /* 0x000fe20000410000 */
[----:B------:R-:W-:Y:S02]  /*7fa0*/  WARPGROUP.DEPBAR.LE gsb0, 0x0 ;  /* 0x00008000000079c5 */ /* 0x000fe40000010000 */
[----:B------:R-:W-:-:S06]  /*7fb0*/  WARPGROUP.ARRIVE ;  /* 0x00000000000079c5 */ /* 0x000fcc0000000000 */
[----:B------:R-:W-:Y:S01]  /*7fc0*/  QGMMA.64x64x32.F32.E4M3.E4M3 R24, R144, gdesc[UR4], R24, gsb0 ;  /* 0x00e0000490187df3 */ /* 0x000fe20008000818 */
[----:B------:R-:W-:Y:S01]  /*7fd0*/  FMUL.FTZ R12, R6, 0.00390625 ;  /* 0x3b800000060c7820 */ /* 0x000fe20000410000 */
[----:B------:R-:W-:Y:S01]  /*7fe0*/  IMAD.MOV.U32 R5, RZ, RZ, RZ ;  /* 0x000000ffff057224 */ /* 0x000fe200078e00ff */
[----:B------:R-:W-:-:S03]  /*7ff0*/  FSETP.NE.FTZ.AND P2, PT, R11, RZ, PT ;  /* 0x000000ff0b00720b */ /* 0x000fc60003f55000 */
[----:B------:R-:W-:Y:S02]  /*8000*/  FSETP.NE.FTZ.AND P3, PT, R12, RZ, PT ;  /* 0x000000ff0c00720b */ /* 0x000fe40003f75000 */
        /* <DEDUP_REMOVED lines=21> */
.L_x_11313:
        /* <DEDUP_REMOVED lines=42> */
.L_x_11291:
        /* <DEDUP_REMOVED lines=16> */
[----:B------:R-:W1:Y:S03]  /*8500*/  S2R R29, SR_SWINHI ;  /* 0x00000000001d7919 */ /* 0x000e660000002f00 */
[----:B------:R-:W3:Y:S01]  /*8510*/  LDL R69, [R1+0x18] ;  /* 0x0000180001457983 */ /* 0x000ee20000100800 */
[----:B0-----:R-:W-:-:S05]  /*8520*/  IMAD.SHL.U32 R2, R24, 0x4, RZ ;  /* 0x0000000418027824 */ /* 0x001fca00078e00ff */
[----:B------:R-:W-:Y:S01]  /*8530*/  LOP3.LUT R2, R2, 0xc, RZ, 0xc0, !PT ;  /* 0x0000000c02027812 */ /* 0x000fe200078ec0ff */
[----:B------:R-:W-:Y:S03]  /*8540*/  BAR.SYNC.DEFER_BLOCKING 0x1, 0x180 ;  /* 0x0046000000007b1d */ /* 0x000fe60000010000 */
[----:B------:R-:W-:-:S05]  /*8550*/  IADD3 R2, P0, R2, UR8, RZ ;  /* 0x0000000802027c10 */ /* 0x000fca000ff1e0ff */
[----:B------:R-:W-:Y:S01]  /*8560*/  IMAD.X R3, RZ, RZ, UR9, P0 ;  /* 0x00000009ff037e24 */ /* 0x000fe200080e06ff */
[----:B------:R-:W-:Y:S02]  /*8570*/  MOV R42, R0 ;  /* 0x00000000002a7202 */ /* 0x000fe40000000f00 */
[----:B-1----:R-:W-:Y:S01]  /*8580*/  MOV R43, R29 ;  /* 0x0000001d002b7202 */ /* 0x002fe20000000f00 */
[----:B------:R-:W-:Y:S01]  /*8590*/  ULDC.64 UR8, c[0x0][0xc00] ;  /* 0x0003000000087ab9 */ /* 0x000fe20000000a00 */
[----:B------:R2:W4:Y:S01]  /*85a0*/  LDG.E.CONSTANT R25, desc[UR52][R2.64] ;  /* 0x0000003402197981 */ /* 0x000522000c1e9900 */
        /* <DEDUP_REMOVED lines=32> */
[----:B------:R-:W-:-:S06]  /*87b0*/  UIMAD.WIDE UR8, UR43, 0x4, UR8 ;  /* 0x000000042b0878a5 */ /* 0x000fcc000f8e0208 */
[----:B------:R-:W-:Y:S02]  /*87c0*/  IMAD.U32 R65, RZ, RZ, UR9 ;  /* 0x00000009ff417e24 */ /* 0x000fe4000f8e00ff */
[----:B--2---:R-:W-:-:S03]  /*87d0*/  IMAD.WIDE R2, R32, 0x2, R42 ;  /* 0x0000000220027825 */ /* 0x004fc600078e022a */
[C---:B------:R-:W-:Y:S02]  /*87e0*/  IADD3 R9, P3, R2.reuse, 0x20, RZ ;  /* 0x0000002002097810 */ /* 0x040fe40007f7e0ff */
[C---:B------:R-:W-:Y:S02]  /*87f0*/  LOP3.LUT R7, R2.reuse, 0x380, RZ, 0xc0, !PT ;  /* 0x0000038002077812 */ /* 0x040fe400078ec0ff */
[C---:B------:R-:W-:Y:S02]  /*8800*/  IADD3 R11, P2, R2.reuse, 0x40, RZ ;  /* 0x00000040020b7810 */ /* 0x040fe40007f5e0ff */
[----:B------:R-:W-:Y:S02]  /*8810*/  LOP3.LUT R8, R9, 0x380, RZ, 0xc0, !PT ;  /* 0x0000038009087812 */ /* 0x000fe400078ec0ff */
[----:B------:R-:W-:Y:S02]  /*8820*/  IADD3 R34, P1, R2, 0x60, RZ ;  /* 0x0000006002227810 */ /* 0x000fe40007f3e0ff */
[----:B------:R-:W-:-:S02]  /*8830*/  SHF.R.U64 R7, R7, 0x3, RZ ;  /* 0x0000000307077819 */ /* 0x000fc400000012ff */
[----:B------:R-:W-:Y:S02]  /*8840*/  SEL R32, R14, R13, P0 ;  /* 0x0000000d0e207207 */ /* 0x000fe40000000000 */
[----:B------:R-:W-:Y:S02]  /*8850*/  LOP3.LUT R4, R11, 0x380, RZ, 0xc0, !PT ;  /* 0x000003800b047812 */ /* 0x000fe400078ec0ff */
[----:B------:R-:W-:Y:S02]  /*8860*/  SHF.R.U64 R8, R8, 0x3, RZ ;  /* 0x0000000308087819 */ /* 0x000fe400000012ff */
[----:B------:R-:W-:Y:S02]  /*8870*/  LOP3.LUT R13, R34, 0x380, RZ, 0xc0, !PT ;  /* 0x00000380220d7812 */ /* 0x000fe400078ec0ff */
[----:B------:R-:W-:Y:S02]  /*8880*/  LOP3.LUT R2, R7, R2, RZ, 0x3c, !PT ;  /* 0x0000000207027212 */ /* 0x000fe400078e3cff */
[----:B------:R-:W-:Y:S01]  /*8890*/  SHF.R.U64 R4, R4, 0x3, RZ ;  /* 0x0000000304047819 */ /* 0x000fe200000012ff */
[--C-:B------:R-:W-:Y:S01]  /*88a0*/  IMAD.X R5, RZ, RZ, R3.reuse, P1 ;  /* 0x000000ffff057224 */ /* 0x100fe200008e0603 */
[----:B------:R-:W-:Y:S01]  /*88b0*/  LOP3.LUT R8, R8, R9, RZ, 0x3c, !PT ;  /* 0x0000000908087212 */ /* 0x000fe200078e3cff */
[----:B------:R-:W-:Y:S01]  /*88c0*/  IMAD.X R7, RZ, RZ, R3, P2 ;  /* 0x000000ffff077224 */ /* 0x000fe200010e0603 */
[----:B------:R-:W-:-:S02]  /*88d0*/  SHF.R.U64 R13, R13, 0x3, RZ ;  /* 0x000000030d0d7819 */ /* 0x000fc400000012ff */
[-C--:B------:R-:W-:Y:S02]  /*88e0*/  IADD3.X R9, RZ, R3.reuse, RZ, P3, !PT ;  /* 0x00000003ff097210 */ /* 0x080fe40001ffe4ff */
[----:B------:R-:W-:Y:S02]  /*88f0*/  MOV R68, R2 ;  /* 0x0000000200447202 */ /* 0x000fe40000000f00 */
[----:B------:R-:W-:Y:S02]  /*8900*/  LOP3.LUT R6, R4, R11, RZ, 0x3c, !PT ;  /* 0x0000000b04067212 */ /* 0x000fe400078e3cff */
[----:B------:R-:W-:Y:S02]  /*8910*/  LOP3.LUT R4, R13, R34, RZ, 0x3c, !PT ;  /* 0x000000220d047212 */ /* 0x000fe400078e3cff */
[----:B------:R-:W-:Y:S02]  /*8920*/  SEL R14, R46, R47, P0 ;  /* 0x0000002f2e0e7207 */ /* 0x000fe40000000000 */
[----:B----4-:R-:W-:Y:S01]  /*8930*/  LOP3.LUT R3, R25, 0x2, RZ, 0x3c, !PT ;  /* 0x0000000219037812 */ /* 0x010fe200078e3cff */
[----:B------:R-:W-:Y:S01]  /*8940*/  SHFL.IDX PT, R46, R96, R25, 0x1c1f ;  /* 0x001c1f19602e7589 */ /* 0x000fe200000e0000 */
[----:B------:R-:W-:-:S03]  /*8950*/  MOV R56, R4 ;  /* 0x0000000400387202 */ /* 0x000fc60000000f00 */
[----:B------:R-:W0:Y:S01]  /*8960*/  SHFL.IDX PT, R47, R92, R3, 0x1c1f ;  /* 0x001c1f035c2f7589 */ /* 0x000e2200000e0000 */
[----:B------:R-:W-:-:S03]  /*8970*/  MOV R66, R6 ;  /* 0x0000000600427202 */ /* 0x000fc60000000f00 */
[----:B------:R-:W-:Y:S01]  /*8980*/  SHFL.IDX PT, R38, R64, R25, 0x1c1f ;  /* 0x001c1f1940267589 */ /* 0x000fe200000e0000 */
[----:B------:R-:W-:-:S03]  /*8990*/  MOV R67, R8 ;  /* 0x0000000800437202 */ /* 0x000fc60000000f00 */
[----:B------:R-:W1:Y:S04]  /*89a0*/  SHFL.IDX PT, R39, R52, R3, 0x1c1f ;  /* 0x001c1f0334277589 */ /* 0x000e6800000e0000 */
[----:B------:R-:W-:Y:S04]  /*89b0*/  SHFL.IDX PT, R54, R88, R25, 0x1c1f ;  /* 0x001c1f1958367589 */ /* 0x000fe800000e0000 */
[----:B------:R-:W2:Y:S04]  /*89c0*/  SHFL.IDX PT, R55, R84, R3, 0x1c1f ;  /* 0x001c1f0354377589 */ /* 0x000ea800000e0000 */
[----:B------:R0:W-:Y:S04]  /*89d0*/  SHFL.IDX PT, R34, R44, R25, 0x1c1f ;  /* 0x001c1f192c227589 */ /* 0x0001e800000e0000 */
[----:B------:R1:W4:Y:S04]  /*89e0*/  SHFL.IDX PT, R35, R40, R3, 0x1c1f ;  /* 0x001c1f0328237589 */ /* 0x00032800000e0000 */
[----:B------:R-:W-:Y:S04]  /*89f0*/  SHFL.IDX PT, R2, R98, R25, 0x1c1f ;  /* 0x001c1f1962027589 */ /* 0x000fe800000e0000 */
[----:B------:R-:W-:Y:S04]  /*8a00*/  SHFL.IDX PT, R50, R80, R25, 0x1c1f ;  /* 0x001c1f1950327589 */ /* 0x000fe800000e0000 */
[----:B------:R-:W3:Y:S04]  /*8a10*/  SHFL.IDX PT, R5, R94, R3, 0x1c1f ;  /* 0x001c1f035e057589 */ /* 0x000ee800000e0000 */
[----:B------:R-:W-:Y:S04]  /*8a20*/  SHFL.IDX PT, R10, R10, R25, 0x1c1f ;  /* 0x001c1f190a0a7589 */ /* 0x000fe800000e0000 */
[----:B------:R-:W3:Y:S04]  /*8a30*/  SHFL.IDX PT, R51, R76, R3, 0x1c1f ;  /* 0x001c1f034c337589 */ /* 0x000ee800000e0000 */
[----:B------:R-:W-:Y:S04]  /*8a40*/  SHFL.IDX PT, R28, R28, R25, 0x1c1f ;  /* 0x001c1f191c1c7589 */ /* 0x000fe800000e0000 */
[----:B------:R-:W3:Y:S04]  /*8a50*/  SHFL.IDX PT, R13, R60, R3, 0x1c1f ;  /* 0x001c1f033c0d7589 */ /* 0x000ee800000e0000 */
[----:B------:R-:W3:Y:S04]  /*8a60*/  SHFL.IDX PT, R29, R32, R3, 0x1c1f ;  /* 0x001c1f03201d7589 */ /* 0x000ee800000e0000 */
[----:B------:R-:W-:Y:S04]  /*8a70*/  SHFL.IDX PT, R4, R90, R25, 0x1c1f ;  /* 0x001c1f195a047589 */ /* 0x000fe800000e0000 */
[----:B------:R-:W-:Y:S04]  /*8a80*/  SHFL.IDX PT, R62, R62, R25, 0x1c1f ;  /* 0x001c1f193e3e7589 */ /* 0x000fe800000e0000 */
[----:B------:R-:W3:Y:S04]  /*8a90*/  SHFL.IDX PT, R7, R86, R3, 0x1c1f ;  /* 0x001c1f0356077589 */ /* 0x000ee800000e0000 */
[----:B------:R-:W-:Y:S04]  /*8aa0*/  SHFL.IDX PT, R12, R12, R25, 0x1c1f ;  /* 0x001c1f190c0c7589 */ /* 0x000fe800000e0000 */
[----:B------:R-:W3:Y:S04]  /*8ab0*/  SHFL.IDX PT, R63, R70, R3, 0x1c1f ;  /* 0x001c1f03463f7589 */ /* 0x000ee800000e0000 */
[----:B------:R-:W3:Y:S04]  /*8ac0*/  SHFL.IDX PT, R15, R48, R3, 0x1c1f ;  /* 0x001c1f03300f7589 */ /* 0x000ee800000e0000 */
[----:B------:R-:W-:Y:S04]  /*8ad0*/  SHFL.IDX PT, R6, R82, R25, 0x1c1f ;  /* 0x001c1f1952067589 */ /* 0x000fe800000e0000 */
[----:B------:R-:W3:Y:S04]  /*8ae0*/  SHFL.IDX PT, R9, R78, R3, 0x1c1f ;  /* 0x001c1f034e097589 */ /* 0x000ee800000e0000 */
[----:B------:R-:W-:Y:S04]  /*8af0*/  SHFL.IDX PT, R14, R14, R25, 0x1c1f ;  /* 0x001c1f190e0e7589 */ /* 0x000fe800000e0000 */
[----:B------:R4:W3:Y:S04]  /*8b00*/  SHFL.IDX PT, R21, R36, R3, 0x1c1f ;  /* 0x001c1f0324157589 */ /* 0x0008e800000e0000 */
[----:B------:R-:W-:Y:S04]  /*8b10*/  SHFL.IDX PT, R8, R74, R25, 0x1c1f ;  /* 0x001c1f194a087589 */ /* 0x000fe800000e0000 */
[----:B------:R-:W-:Y:S04]  /*8b20*/  SHFL.IDX PT, R24, R24, R25, 0x1c1f ;  /* 0x001c1f1918187589 */ /* 0x000fe800000e0000 */
[----:B------:R-:W3:Y:S04]  /*8b30*/  SHFL.IDX PT, R11, R72, R3, 0x1c1f ;  /* 0x001c1f03480b7589 */ /* 0x000ee800000e0000 */
[----:B------:R-:W-:Y:S04]  /*8b40*/  SHFL.IDX PT, R26, R26, R25, 0x1c1f ;  /* 0x001c1f191a1a7589 */ /* 0x000fe800000e0000 */
[----:B------:R-:W-:Y:S04]  /*8b50*/  SHFL.IDX PT, R27, R30, R3, 0x1c1f ;  /* 0x001c1f031e1b7589 */ /* 0x000fe800000e0000 */
[----:B------:R-:W3:Y:S01]  /*8b60*/  SHFL.IDX PT, R59, R20, R3, 0x1c1f ;  /* 0x001c1f03143b7589 */ /* 0x000ee200000e0000 */
        /* <DEDUP_REMOVED lines=48> */
[----:B------:R-:W-:Y:S04]  /*8e70*/  STSM.16.M88.4 [R68], R4 ;  /* 0x0000000444007844 */ /* 0x000fe80000000200 */
[----:B------:R-:W-:Y:S04]  /*8e80*/  STSM.16.M88.4 [R67], R8 ;  /* 0x0000000843007844 */ /* 0x000fe80000000200 */
[----:B------:R-:W-:Y:S04]  /*8e90*/  STSM.16.M88.4 [R66], R12 ;  /* 0x0000000c42007844 */ /* 0x000fe80000000200 */
[----:B------:R0:W-:Y:S01]  /*8ea0*/  STSM.16.M88.4 [R56], R24 ;  /* 0x0000001838007844 */ /* 0x0001e20000000200 */
[----:B------:R-:W-:Y:S01]  /*8eb0*/  BAR.SYNC.DEFER_BLOCKING 0x1, 0x180 ;  /* 0x0046000000007b1d */ /* 0x000fe20000010000 */
[----:B------:R-:W-:-:S04]  /*8ec0*/  ISETP.NE.U32.AND P0, PT, RZ, UR10, PT ;  /* 0x0000000aff007c0c */ /* 0x000fc8000bf05070 */
[----:B------:R-:W-:Y:S01]  /*8ed0*/  ISETP.NE.AND.EX P0, PT, RZ, UR11, PT, P0 ;  /* 0x0000000bff007c0c */ /* 0x000fe2000bf05300 */
[----:B------:R-:W-:Y:S01]  /*8ee0*/  IMAD.U32 R64, RZ, RZ, UR8 ;  /* 0x00000008ff407e24 */ /* 0x000fe2000f8e00ff */
[----:B------:R-:W-:Y:S01]  /*8ef0*/  ULDC.64 UR8, c[0x0][0xc08] ;  /* 0x0003020000087ab9 */ /* 0x000fe20000000a00 */
[----:B0-----:R-:W0:Y:S10]  /*8f00*/  LDC R56, c[0x0][0xbe8] ;  /* 0x0002fa00ff387b82 */ /* 0x001e340000000800 */
[----:B------:R-:W2:Y:S01]  /*8f10*/  @P0 LDG.E R30, desc[UR52][R64.64] ;  /* 0x00000034401e0981 */ /* 0x000ea2000c1e1900 */
[----:B------:R-:W-:-:S04]  /*8f20*/  UISETP.NE.U32.AND UP0, UPT, UR8, URZ, UPT ;  /* 0x0000003f0800728c */ /* 0x000fc8000bf05070 */
[----:B------:R-:W-:Y:S01]  /*8f30*/  UISETP.NE.AND.EX UP0, UPT, UR9, URZ, UPT, UP0 ;  /* 0x0000003f0900728c */ /* 0x000fe2000bf05300 */
[----:B0-----:R-:W-:-:S10]  /*8f40*/  ISETP.NE.AND P1, PT, R56, 0x1, PT ;  /* 0x000000013800780c */ /* 0x001fd40003f25270 */
[----:B------:R-:W-:-:S04]  /*8f50*/  @UP0 ULEA UR8, UP1, UR43, UR8, 0x2 ;  /* 0x000000082b080291 */ /* 0x000fc8000f82103f */
[----:B------:R-:W-:Y:S01]  /*8f60*/  @UP0 ULEA.HI.X UR9, UR43, UR9, UR44, 0x2, UP1 ;  /* 0x000000092b090291 */ /* 0x000fe200088f142c */
[----:B------:R-:W0:Y:S01]  /*8f70*/  @P1 LDC R6, c[0x0][0xbec] ;  /* 0x0002fb00ff061b82 */ /* 0x000e220000000800 */
[----:B------:R-:W-:Y:S01]  /*8f80*/  UISETP.GT.AND UP1, UPT, UR48, 0x1, UPT ;  /* 0x000000013000788c */ /* 0x000fe2000bf24270 */
[----:B------:R-:W-:-:S06]  /*8f90*/  UMOV UR16, 0x9b8 ;  /* 0x000009b800107882 */ /* 0x000fcc0000000000 */
        /* <DEDUP_REMOVED lines=61> */
.L_x_11316:
        /* <DEDUP_REMOVED lines=10> */
[----:B-----5:R-:W-:-:S03]  /*9410*/  IMAD R30, R9, R56, RZ ;  /* 0x00000038091e7224 */ /* 0x020fc600078e02ff */
[----:B------:R-:W-:-:S04]  /*9420*/  IADD3 R11, R14, -R11, RZ ;  /* 0x8000000b0e0b7210 */ /* 0x000fc80007ffe0ff */
        /* <DEDUP_REMOVED lines=11> */
[----:B------:R-:W-:Y:S01]  /*94e0*/  ULDC.64 UR10, c[0x0][0xaa0] ;  /* 0x0002a800000a7ab9 */ /* 0x000fe20000000a00 */
[----:B0-----:R-:W-:-:S05]  /*94f0*/  VIADD R11, R11, 0xffffff80 ;  /* 0xffffff800b0b7836 */ /* 0x001fca0000000000 */
        /* <DEDUP_REMOVED lines=8> */
[----:B------:R-:W-:Y:S02]  /*9580*/  LOP3.LUT R8, R9, 0x380, RZ, 0xc0, !PT ;  /* 0x0000038009087812 */ /* 0x000fe400078ec0ff */
[----:B------:R-:W-:Y:S02]  /*9590*/  LOP3.LUT R12, R13, 0x380, RZ, 0xc0, !PT ;  /* 0x000003800d0c7812 */ /* 0x000fe400078ec0ff */
[----:B------:R-:W-:-:S02]  /*95a0*/  SHF.R.U64 R5, R5, 0x3, RZ ;  /* 0x0000000305057819 */ /* 0x000fc400000012ff */
[----:B------:R-:W-:Y:S02]  /*95b0*/  SHF.R.U64 R8, R8, 0x3, RZ ;  /* 0x0000000308087819 */ /* 0x000fe400000012ff */
[----:B------:R-:W-:Y:S02]  /*95c0*/  SHF.R.U64 R12, R12, 0x3, RZ ;  /* 0x000000030c0c7819 */ /* 0x000fe400000012ff */
[----:B------:R-:W-:Y:S01]  /*95d0*/  LOP3.LUT R4, R5, R42, RZ, 0x3c, !PT ;  /* 0x0000002a05047212 */ /* 0x000fe200078e3cff */
[--C-:B------:R-:W-:Y:S01]  /*95e0*/  IMAD.MOV.U32 R5, RZ, RZ, R43.reuse ;  /* 0x000000ffff057224 */ /* 0x100fe200078e002b */
[----:B------:R-:W-:Y:S01]  /*95f0*/  LOP3.LUT R8, R8, R9, RZ, 0x3c, !PT ;  /* 0x0000000908087212 */ /* 0x000fe200078e3cff */
[--C-:B------:R-:W-:Y:S01]  /*9600*/  IMAD.X R9, RZ, RZ, R43.reuse, P0 ;  /* 0x000000ffff097224 */ /* 0x100fe200000e062b */
[----:B------:R-:W-:Y:S01]  /*9610*/  LOP3.LUT R12, R12, R13, RZ, 0x3c, !PT ;  /* 0x0000000d0c0c7212 */ /* 0x000fe200078e3cff */
[----:B------:R-:W-:Y:S02]  /*9620*/  IMAD.X R13, RZ, RZ, R43, P2 ;  /* 0x000000ffff0d7224 */ /* 0x000fe400010e062b */
[----:B------:R-:W2:Y:S04]  /*9630*/  LD.E.128 R4, desc[UR52][R4.64] ;  /* 0x0000003404047980 */ /* 0x000ea8000c101d00 */
[----:B------:R-:W3:Y:S04]  /*9640*/  LD.E.128 R8, desc[UR52][R8.64] ;  /* 0x0000003408087980 */ /* 0x000ee8000c101d00 */
[----:B------:R-:W4:Y:S01]  /*9650*/  LD.E.128 R12, desc[UR52][R12.64] ;  /* 0x000000340c0c7980 */ /* 0x000f22000c101d00 */
[----:B------:R-:W-:-:S04]  /*9660*/  IADD3 R3, P0, R42, 0x4800, RZ ;  /* 0x000048002a037810 */ /* 0x000fc80007f1e0ff */
[----:B------:R-:W-:Y:S01]  /*9670*/  LOP3.LUT R2, R3, 0x380, RZ, 0xc0, !PT ;  /* 0x0000038003027812 */ /* 0x000fe200078ec0ff */
[----:B------:R-:W-:Y:S01]  /*9680*/  UIMAD UR7, UR12, UR10, URZ ;  /* 0x0000000a0c0772a4 */ /* 0x000fe2000f8e023f */
[----:B------:R-:W-:Y:S02]  /*9690*/  IMAD.U32 R21, RZ, RZ, UR45 ;  /* 0x0000002dff157e24 */ /* 0x000fe4000f8e00ff */
[----:B------:R-:W-:Y:S01]  /*96a0*/  SHF.R.U64 R2, R2, 0x3, RZ ;  /* 0x0000000302027819 */ /* 0x000fe200000012ff */
[----:B------:R-:W-:Y:S01]  /*96b0*/  UIMAD.WIDE.U32 UR8, UR4, UR10, URZ ;  /* 0x0000000a040872a5 */ /* 0x000fe2000f8e003f */
[----:B------:R-:W-:Y:S01]  /*96c0*/  IMAD.X R25, RZ, RZ, R43, P0 ;  /* 0x000000ffff197224 */ /* 0x000fe200000e062b */
[----:B------:R-:W-:Y:S01]  /*96d0*/  ULDC.64 UR12, c[0x0][0xaf0] ;  /* 0x0002bc00000c7ab9 */ /* 0x000fe20000000a00 */
[----:B------:R-:W-:Y:S02]  /*96e0*/  LOP3.LUT R24, R2, R3, RZ, 0x3c, !PT ;  /* 0x0000000302187212 */ /* 0x000fe400078e3cff */
[----:B------:R-:W0:Y:S01]  /*96f0*/  @P1 LDC R3, c[0x0][0xbec] ;  /* 0x0002fb00ff031b82 */ /* 0x000e220000000800 */
[----:B------:R-:W-:Y:S01]  /*9700*/  UIMAD UR7, UR4, UR11, UR7 ;  /* 0x0000000b040772a4 */ /* 0x000fe2000f8e0207 */
[----:B------:R-:W-:-:S02]  /*9710*/  IMAD R2, R16, 0x30, R59 ;  /* 0x0000003010027824 */ /* 0x000fc400078e023b */
[----:B------:R-:W-:Y:S01]  /*9720*/  ULDC.64 UR10, c[0x0][0xae8] ;  /* 0x0002ba00000a7ab9 */ /* 0x000fe20000000a00 */
[----:B------:R-:W-:Y:S01]  /*9730*/  UIADD3 UR9, UR9, UR7, URZ ;  /* 0x0000000709097290 */ /* 0x000fe2000fffe03f */
[----:B------:R-:W-:Y:S01]  /*9740*/  IMAD R28, R21, 0xc0, R2 ;  /* 0x000000c0151c7824 */ /* 0x000fe200078e0202 */
[----:B------:R-:W-:Y:S01]  /*9750*/  USHF.R.S32.HI UR4, URZ, 0x1f, UR43 ;  /* 0x0000001f3f047899 */ /* 0x000fe2000801142b */
[----:B------:R-:W5:Y:S01]  /*9760*/  LD.E.128 R24, desc[UR52][R24.64] ;  /* 0x0000003418187980 */ /* 0x000f62000c101d00 */
[----:B------:R-:W-:Y:S01]  /*9770*/  UIMAD.WIDE.U32 UR8, UR46, UR10, UR8 ;  /* 0x0000000a2e0872a5 */ /* 0x000fe2000f8e0008 */
[----:B------:R-:W-:Y:S01]  /*9780*/  IMAD.MOV.U32 R21, RZ, RZ, R28 ;  /* 0x000000ffff157224 */ /* 0x000fe200078e001c */
[----:B------:R-:W-:Y:S01]  /*9790*/  UIMAD UR4, UR4, UR12, URZ ;  /* 0x0000000c040472a4 */ /* 0x000fe2000f8e023f */
[----:B------:R-:W-:Y:S01]  /*97a0*/  @!PT LDS RZ, [RZ] ;  /* 0x00000000fffff984 */ /* 0x000fe20000000800 */
[----:B------:R-:W-:Y:S01]  /*97b0*/  @!PT LDS RZ, [RZ] ;  /* 0x00000000fffff984 */ /* 0x000fe20000000800 */
[----:B------:R-:W-:Y:S01]  /*97c0*/  @!PT LDS RZ, [RZ] ;  /* 0x00000000fffff984 */ /* 0x000fe20000000800 */
[----:B------:R-:W-:Y:S01]  /*97d0*/  @!PT LDS RZ, [RZ] ;  /* 0x00000000fffff984 */ /* 0x000fe20000000800 */
[----:B------:R1:W-:Y:S06]  /*97e0*/  MEMBAR.ALL.CTA ;  /* 0x0000000000007992 */ /* 0x0003ec0000008000 */
[----:B-1----:R-:W1:Y:S01]  /*97f0*/  FENCE.VIEW.ASYNC.S ;  /* 0x00000000000073c6 */ /* 0x002e620000000000 */
[----:B------:R-:W-:Y:S01]  /*9800*/  UIMAD UR9, UR46, UR11, UR9 ;  /* 0x0000000b2e0972a4 */ /* 0x000fe2000f8e0209 */
[----:B------:R-:W-:Y:S01]  /*9810*/  VIADD R0, R0, 0x13220 ;  /* 0x0001322000007836 */ /* 0x000fe20000000000 */
[----:B------:R-:W-:-:S02]  /*9820*/  UIMAD UR4, UR43, UR13, UR4 ;  /* 0x0000000d2b0472a4 */ /* 0x000fc4000f8e0204 */
[----:B------:R-:W-:Y:S01]  /*9830*/  UIMAD.WIDE.U32 UR8, UR43, UR12, UR8 ;  /* 0x0000000c2b0872a5 */ /* 0x000fe2000f8e0008 */
[----:B------:R-:W-:Y:S01]  /*9840*/  ULDC.64 UR10, c[0x0][0xae0] ;  /* 0x0002b800000a7ab9 */ /* 0x000fe20000000a00 */
[----:B------:R-:W-:Y:S02]  /*9850*/  PRMT R0, RZ, 0x654, R0 ;  /* 0x00000654ff007816 */ /* 0x000fe40000000000 */
[----:B------:R-:W-:Y:S01]  /*9860*/  UIADD3 UR4, UR9, UR4, URZ ;  /* 0x0000000409047290 */ /* 0x000fe2000fffe03f */
[----:B0-----:R-:W-:-:S04]  /*9870*/  @P1 IMAD.HI.U32 R2, R28, R3, RZ ;  /* 0x000000031c021227 */ /* 0x001fc800078e00ff */
[----:B------:R-:W-:Y:S01]  /*9880*/  IMAD.U32 R3, RZ, RZ, UR9 ;  /* 0x00000009ff037e24 */ /* 0x000fe2000f8e00ff */
[----:B------:R-:W-:Y:S01]  /*9890*/  @P1 SHF.R.U32.HI R21, RZ, R29, R2 ;  /* 0x0000001dff151219 */ /* 0x000fe20000011602 */
[----:B------:R-:W-:Y:S01]  /*98a0*/  IMAD.U32 R2, RZ, RZ, UR8 ;  /* 0x00000008ff027e24 */ /* 0x000fe2000f8e00ff */
[----:B------:R-:W-:Y:S01]  /*98b0*/  ULDC.64 UR8, c[0x0][0xad8] ;  /* 0x0002b60000087ab9 */ /* 0x000fe20000000a00 */
[----:B------:R-:W-:Y:S01]  /*98c0*/  IMAD.U32 R3, RZ, RZ, UR4 ;  /* 0x00000004ff037e24 */ /* 0x000fe2000f8e00ff */
[--C-:B------:R-:W-:Y:S01]  /*98d0*/  SHF.R.S32.HI R20, RZ, 0x1f, R21.reuse ;  /* 0x0000001fff147819 */ /* 0x100fe20000011415 */
[----:B------:R-:W-:Y:S01]  /*98e0*/  IMAD.MOV R29, RZ, RZ, -R21 ;  /* 0x000000ffff1d7224 */ /* 0x000fe200078e0a15 */
[----:B------:R-:W-:Y:S01]  /*98f0*/  ULDC UR4, c[0x0][0xac8] ;  /* 0x0002b20000047ab9 */ /* 0x000fe20000000800 */
[----:B------:R-:W-:Y:S01]  /*9900*/  IMAD.WIDE.U32 R2, R21, UR10, R2 ;  /* 0x0000000a15027c25 */ /* 0x000fe2000f8e0002 */
[----:B-1----:R0:W-:Y:S03]  /*9910*/  SYNCS.ARRIVE.TRANS64.RED.A1T0 RZ, [R0+URZ], RZ ;  /* 0x000000ff00ff79a7 */ /* 0x0021e6000810043f */
[----:B------:R-:W-:-:S02]  /*9920*/  IMAD R20, R20, UR10, RZ ;  /* 0x0000000a14147c24 */ /* 0x000fc4000f8e02ff */
[----:B------:R-:W-:Y:S02]  /*9930*/  IMAD R29, R56, R29, R28 ;  /* 0x0000001d381d7224 */ /* 0x000fe400078e021c */
[----:B------:R-:W-:-:S03]  /*9940*/  IMAD R33, R21, UR11, R20 ;  /* 0x0000000b15217c24 */ /* 0x000fc6000f8e0214 */
[----:B------:R-:W-:Y:S01]  /*9950*/  SHF.R.S32.HI R20, RZ, 0x1f, R29 ;  /* 0x0000001fff147819 */ /* 0x000fe2000001141d */
[----:B------:R-:W-:Y:S01]  /*9960*/  IMAD.IADD R3, R3, 0x1, R33 ;  /* 0x0000000103037824 */ /* 0x000fe200078e0221 */
[----:B------:R-:W-:-:S03]  /*9970*/  MOV R33, UR45 ;  /* 0x0000002d00217c02 */ /* 0x000fc60008000f00 */
[----:B------:R-:W-:Y:S02]  /*9980*/  IMAD R20, R20, UR8, RZ ;  /* 0x0000000814147c24 */ /* 0x000fe4000f8e02ff */
[----:B------:R-:W-:-:S04]  /*9990*/  IMAD.WIDE.U32 R2, R29, UR8, R2 ;  /* 0x000000081d027c25 */ /* 0x000fc8000f8e0002 */
[----:B------:R-:W-:Y:S01]  /*99a0*/  IMAD R21, R29, UR9, R20 ;  /* 0x000000091d157c24 */ /* 0x000fe2000f8e0214 */
[----:B------:R-:W-:Y:S01]  /*99b0*/  ULDC.64 UR8, c[0x0][0xa80] ;  /* 0x0002a00000087ab9 */ /* 0x000fe20000000a00 */
[----:B------:R-:W-:Y:S01]  /*99c0*/  IMAD R33, R33, 0xc0, R59 ;  /* 0x000000c021217824 */ /* 0x000fe200078e023b */
[C---:B------:R-:W-:Y:S01]  /*99d0*/  LEA R32, P0, R2.reuse, UR8, 0x1 ;  /* 0x0000000802207c11 */ /* 0x040fe2000f8008ff */
[----:B------:R-:W-:Y:S01]  /*99e0*/  IMAD.IADD R3, R3, 0x1, R21 ;  /* 0x0000000103037824 */ /* 0x000fe200078e0215 */
[----:B------:R-:W-:Y:S01]  /*99f0*/  SHF.R.S32.HI R59, RZ, 0x1f, R17 ;  /* 0x0000001fff3b7819 */ /* 0x000fe20000011411 */
[C---:B------:R-:W-:Y:S02]  /*9a00*/  VIADD R21, R33.reuse, 0x60 ;  /* 0x0000006021157836 */ /* 0x040fe40000000000 */
[----:B------:R-:W1:Y:S01]  /*9a10*/  SHFL.IDX PT, R20, R32, 0x1, 0x181f ;  /* 0x00381f0020147f89 */ /* 0x000e6200000e0000 */
[----:B------:R-:W-:Y:S01]  /*9a20*/  LEA.HI.X R34, R2, UR9, R3, 0x1, P0 ;  /* 0x0000000902227c11 */ /* 0x000fe200080f0c03 */
[----:B------:R-:W-:Y:S01]  /*9a30*/  VIADD R3, R33, 0x30 ;  /* 0x0000003021037836 */ /* 0x000fe20000000000 */
[----:B------:R-:W-:Y:S01]  /*9a40*/  ISETP.GE.AND P0, PT, R17, UR4, PT ;  /* 0x0000000411007c0c */ /* 0x000fe2000bf06270 */
[----:B------:R-:W0:Y:S03]  /*9a50*/  SHFL.IDX PT, R2, R32, RZ, 0x181f ;  /* 0x00181fff20027589 */ /* 0x000e2600000e0000 */
[-C--:B------:R-:W-:Y:S01]  /*9a60*/  ISETP.GE.OR P1, PT, R33, R30.reuse, P0 ;  /* 0x0000001e2100720c */ /* 0x080fe20000726670 */
[----:B------:R-:W0:Y:S01]  /*9a70*/  SHFL.IDX PT, R28, R32, 0x2, 0x181f ;  /* 0x00581f00201c7f89 */ /* 0x000e2200000e0000 */
[-C--:B------:R-:W-:Y:S01]  /*9a80*/  ISETP.GE.OR P2, PT, R3, R30.reuse, P0 ;  /* 0x0000001e0300720c */ /* 0x080fe20000746670 */
[----:B------:R-:W-:Y:S01]  /*9a90*/  VIADD R33, R33, 0x90 ;  /* 0x0000009021217836 */ /* 0x000fe20000000000 */
[-C--:B------:R-:W-:Y:S01]  /*9aa0*/  ISETP.GE.OR P3, PT, R21, R30.reuse, P0 ;  /* 0x0000001e1500720c */ /* 0x080fe20000766670 */
[----:B------:R-:W0:Y:S03]  /*9ab0*/  SHFL.IDX PT, R36, R34, RZ, 0x181f ;  /* 0x00181fff22247589 */ /* 0x000e2600000e0000 */
[----:B------:R-:W-:Y:S01]  /*9ac0*/  ISETP.GE.OR P0, PT, R33, R30, P0 ;  /* 0x0000001e2100720c */ /* 0x000fe20000706670 */
[----:B------:R-:W0:Y:S04]  /*9ad0*/  SHFL.IDX PT, R38, R34, 0x1, 0x181f ;  /* 0x00381f0022267f89 */ /* 0x000e2800000e0000 */
[----:B------:R-:W0:Y:S02]  /*9ae0*/  SHFL.IDX PT, R40, R34, 0x2, 0x181f ;  /* 0x00581f0022287f89 */ /* 0x000e2400000e0000 */
[----:B-1----:R-:W-:-:S02]  /*9af0*/  @!P2 LEA R20, P5, R17, R20, 0x1 ;  /* 0x000000141114a211 */ /* 0x002fc400078a08ff */
[----:B------:R-:W1:Y:S01]  /*9b00*/  SHFL.IDX PT, R32, R32, 0x3, 0x181f ;  /* 0x00781f0020207f89 */ /* 0x000e6200000e0000 */
[----:B0-----:R-:W-:-:S03]  /*9b10*/  @!P1 LEA R2, P4, R17, R2, 0x1 ;  /* 0x0000000211029211 */ /* 0x001fc600078808ff */
[----:B------:R-:W0:Y:S01]  /*9b20*/  SHFL.IDX PT, R34, R34, 0x3, 0x181f ;  /* 0x00781f0022227f89 */ /* 0x000e2200000e0000 */
[C---:B------:R-:W-:Y:S02]  /*9b30*/  @!P3 LEA R28, P6, R17.reuse, R28, 0x1 ;  /* 0x0000001c111cb211 */ /* 0x040fe400078c08ff */
[C-C-:B------:R-:W-:Y:S02]  /*9b40*/  @!P1 LEA.HI.X R3, R17.reuse, R36, R59.reuse, 0x1, P4 ;  /* 0x0000002411039211 */ /* 0x140fe400020f0c3b */
[C-C-:B------:R-:W-:Y:S02]  /*9b50*/  @!P2 LEA.HI.X R21, R17.reuse, R38, R59.reuse, 0x1, P5 ;  /* 0x000000261115a211 */ /* 0x140fe400028f0c3b */
[----:B------:R-:W-:Y:S01]  /*9b60*/  @!P3 LEA.HI.X R29, R17, R40, R59, 0x1, P6 ;  /* 0x00000028111db211 */ /* 0x000fe200030f0c3b */
[----:B--2---:R2:W-:Y:S04]  /*9b70*/  @!P1 ST.E.128 desc[UR52][R2.64], R4 ;  /* 0x0000000402009985 */ /* 0x0045e8000c101d34 */
[----:B---3--:R2:W-:Y:S04]  /*9b80*/  @!P2 ST.E.128 desc[UR52][R20.64], R8 ;  /* 0x000000081400a985 */ /* 0x0085e8000c101d34 */
[----:B----4-:R2:W-:Y:S01]  /*9b90*/  @!P3 ST.E.128 desc[UR52][R28.64], R12 ;  /* 0x0000000c1c00b985 */ /* 0x0105e2000c101d34 */
[----:B01----:R-:W-:Y:S05]  /*9ba0*/  @P0 BRA `(.L_x_11318) ;  /* 0x0000001000c40947 */ /* 0x003fea0003800000 */
[----:B--2---:R-:W-:-:S04]  /*9bb0*/  LEA R2, P0, R17, R32, 0x1 ;  /* 0x0000002011027211 */ /* 0x004fc800078008ff */
[----:B------:R-:W-:-:S05]  /*9bc0*/  LEA.HI.X R3, R17, R34, R59, 0x1, P0 ;  /* 0x0000002211037211 */ /* 0x000fca00000f0c3b */
[----:B-----5:R0:W-:Y:S01]  /*9bd0*/  ST.E.128 desc[UR52][R2.64], R24 ;  /* 0x0000001802007985 */ /* 0x0201e2000c101d34 */
[----:B------:R-:W-:Y:S05]  /*9be0*/  BRA `(.L_x_11318) ;  /* 0x0000001000b47947 */ /* 0x000fea0003800000 */
.L_x_11317:
[----:B------:R0:W5:Y:S01]  /*9bf0*/  LDL R65, [R1+0x4] ;  /* 0x0000040001417983 */ /* 0x0001620000100800 */
[----:B------:R-:W-:Y:S01]  /*9c00*/  ULDC.64 UR10, c[0x0][0xb08] ;  /* 0x0002c200000a7ab9 */ /* 0x000fe20000000a00 */
[----:B------:R-:W1:Y:S02]  /*9c10*/  @P1 LDC R4, c[0x0][0xbec] ;  /* 0x0002fb00ff041b82 */ /* 0x000e640000000800 */
        /* <DEDUP_REMOVED lines=9> */
[----:B------:R-:W-:Y:S01]  /*9cb0*/  BSSY B1, `(.L_x_11319) ;  /* 0x000004f000017945 */ /* 0x000fe20003800000 */
[----:B------:R-:W-:Y:S01]  /*9cc0*/  UIADD3 UR9, UR9, UR7, URZ ;  /* 0x0000000709097290 */ /* 0x000fe2000fffe03f */
[----:B------:R-:W-:Y:S01]  /*9cd0*/  SHF.R.S32.HI R26, RZ, 0x1f, R18 ;  /* 0x0000001fff1a7819 */ /* 0x000fe20000011412 */
[----:B------:R-:W-:Y:S01]  /*9ce0*/  ULDC.64 UR10, c[0x0][0xb38] ;  /* 0x0002ce00000a7ab9 */ /* 0x000fe20000000a00 */
[----:B------:R-:W-:Y:S01]  /*9cf0*/  SHF.R.S32.HI R27, RZ, 0x1f, R19 ;  /* 0x0000001fff1b7819 */ /* 0x000fe20000011413 */
[----:B------:R-:W-:Y:S01]  /*9d00*/  UIMAD.WIDE.U32 UR8, UR46, UR10, UR8 ;  /* 0x0000000a2e0872a5 */ /* 0x000fe2000f8e0008 */
[----:B------:R-:W-:-:S02]  /*9d10*/  SHF.R.S32.HI R42, RZ, 0x1f, R22 ;  /* 0x0000001fff2a7819 */ /* 0x000fc40000011416 */
[----:B------:R-:W-:Y:S01]  /*9d20*/  SHF.R.S32.HI R43, RZ, 0x1f, R23 ;  /* 0x0000001fff2b7819 */ /* 0x000fe20000011417 */
[----:B------:R-:W-:Y:S01]  /*9d30*/  UIMAD UR9, UR46, UR11, UR9 ;  /* 0x0000000b2e0972a4 */ /* 0x000fe2000f8e0209 */
[----:B-1----:R-:W-:Y:S01]  /*9d40*/  @P1 IMAD.HI.U32 R4, R13, R4, RZ ;  /* 0x000000040d041227 */ /* 0x002fe200078e00ff */
[----:B------:R-:W-:Y:S01]  /*9d50*/  SHF.R.S32.HI R57, RZ, 0x1f, R156 ;  /* 0x0000001fff397819 */ /* 0x000fe2000001149c */
[----:B------:R-:W-:Y:S01]  /*9d60*/  ULDC.64 UR10, c[0x0][0xb40] ;  /* 0x0002d000000a7ab9 */ /* 0x000fe20000000a00 */
[----:B------:R-:W-:Y:S01]  /*9d70*/  SHF.R.S32.HI R58, RZ, 0x1f, R157 ;  /* 0x0000001fff3a7819 */ /* 0x000fe2000001149d */
[----:B------:R-:W-:Y:S02]  /*9d80*/  UIMAD UR4, UR4, UR10, URZ ;  /* 0x0000000a040472a4 */ /* 0x000fe4000f8e023f */
[----:B------:R-:W-:Y:S02]  /*9d90*/  UIMAD.WIDE.U32 UR8, UR43, UR10, UR8 ;  /* 0x0000000a2b0872a5 */ /* 0x000fe4000f8e0008 */
[----:B------:R-:W-:Y:S01]  /*9da0*/  UIMAD UR4, UR43, UR11, UR4 ;  /* 0x0000000b2b0472a4 */ /* 0x000fe2000f8e0204 */
[----:B--2---:R-:W-:-:S02]  /*9db0*/  @P1 SHF.R.U32.HI R7, RZ, R5, R4 ;  /* 0x00000005ff071219 */ /* 0x004fc40000011604 */
[----:B------:R-:W-:Y:S01]  /*9dc0*/  ULDC.64 UR10, c[0x0][0xb48] ;  /* 0x0002d200000a7ab9 */ /* 0x000fe20000000a00 */
[----:B------:R-:W-:Y:S01]  /*9dd0*/  UIADD3 UR9, UR9, UR4, URZ ;  /* 0x0000000409097290 */ /* 0x000fe2000fffe03f */
[--C-:B------:R-:W-:Y:S01]  /*9de0*/  SHF.R.S32.HI R4, RZ, 0x1f, R7.reuse ;  /* 0x0000001fff047819 */ /* 0x100fe20000011407 */
[----:B------:R-:W-:Y:S02]  /*9df0*/  IMAD.MOV R9, RZ, RZ, -R7 ;  /* 0x000000ffff097224 */ /* 0x000fe400078e0a07 */
[----:B------:R-:W-:Y:S02]  /*9e00*/  UIMAD.WIDE.U32 UR8, UR47, UR10, UR8 ;  /* 0x0000000a2f0872a5 */ /* 0x000fe4000f8e0008 */
[----:B------:R-:W-:Y:S02]  /*9e10*/  IMAD R9, R56, R9, R13 ;  /* 0x0000000938097224 */ /* 0x000fe400078e020d */
[----:B------:R-:W-:Y:S02]  /*9e20*/  UIMAD UR47, UR47, UR11, UR9 ;  /* 0x0000000b2f2f72a4 */ /* 0x000fe4000f8e0209 */
[----:B------:R-:W-:Y:S01]  /*9e30*/  IMAD.U32 R5, RZ, RZ, UR9 ;  /* 0x00000009ff057e24 */ /* 0x000fe2000f8e00ff */
[----:B------:R-:W-:-:S02]  /*9e40*/  ULDC.64 UR10, c[0x0][0xb30] ;  /* 0x0002cc00000a7ab9 */ /* 0x000fc40000000a00 */
[----:B------:R-:W-:Y:S02]  /*9e50*/  IMAD R6, R4, UR10, RZ ;  /* 0x0000000a04067c24 */ /* 0x000fe4000f8e02ff */
        /* <DEDUP_REMOVED lines=11> */
[----:B------:R-:W-:Y:S01]  /*9f10*/  VIADD R6, R0, 0x13220 ;  /* 0x0001322000067836 */ /* 0x000fe20000000000 */
[----:B------:R-:W-:Y:S01]  /*9f20*/  LEA R0, P1, R4, UR8, 0x2 ;  /* 0x0000000804007c11 */ /* 0x000fe2000f8210ff */
[----:B------:R-:W-:-:S03]  /*9f30*/  IMAD.IADD R5, R5, 0x1, R7 ;  /* 0x0000000105057824 */ /* 0x000fc600078e0207 */
[----:B------:R-:W-:Y:S02]  /*9f40*/  PRMT R6, RZ, 0x654, R6 ;  /* 0x00000654ff067816 */ /* 0x000fe40000000006 */
[----:B------:R-:W-:Y:S02]  /*9f50*/  LEA.HI.X R24, R4, UR9, R5, 0x2, P1 ;  /* 0x0000000904187c11 */ /* 0x000fe400088f1405 */
[----:B------:R1:W-:Y:S03]  /*9f60*/  SYNCS.ARRIVE.TRANS64.RED.A1T0 RZ, [R6+URZ], RZ ;  /* 0x000000ff06ff79a7 */ /* 0x0003e6000810043f */
[----:B------:R0:W2:Y:S04]  /*9f70*/  SHFL.IDX PT, R7, R24, RZ, 0x1c1f ;  /* 0x001c1fff18077589 */ /* 0x0000a800000e0000 */
[----:B-1----:R0:W1:Y:S01]  /*9f80*/  SHFL.IDX PT, R6, R0, RZ, 0x1c1f ;  /* 0x001c1fff00067589 */ /* 0x00206200000e0000 */
        /* <DEDUP_REMOVED lines=9> */
[-C--:B------:R-:W-:Y:S02]  /*a020*/  @!P1 LEA.HI.X R9, R59, R7.reuse, R64, 0x2, P2 ;  /* 0x000000073b099211 */ /* 0x080fe400010f1440 */
[----:B------:R-:W-:Y:S01]  /*a030*/  ISETP.GE.AND P2, PT, R22, UR4, PT ;  /* 0x0000000416007c0c */ /* 0x000fe2000bf46270 */
[----:B------:R1:W-:Y:S01]  /*a040*/  @!P0 ST.E.64 desc[UR52][R4.64], R44 ;  /* 0x0000002c04008985 */ /* 0x0003e2000c101b34 */
[CC--:B------:R-:W-:Y:S02]  /*a050*/  @!P4 LEA R10, P0, R157.reuse, R6.reuse, 0x2 ;  /* 0x000000069d0ac211 */ /* 0x0c0fe400078010ff */
[----:B------:R-:W-:Y:S01]  /*a060*/  @!P5 LEA R12, P6, R156, R6, 0x2 ;  /* 0x000000069c0cd211 */ /* 0x000fe200078c10ff */
[----:B------:R2:W-:Y:S01]  /*a070*/  @!P1 ST.E.64 desc[UR52][R8.64], R46 ;  /* 0x0000002e08009985 */ /* 0x0005e2000c101b34 */
[----:B------:R-:W-:-:S02]  /*a080*/  @!P4 LEA.HI.X R11, R157, R7, R58, 0x2, P0 ;  /* 0x000000079d0bc211 */ /* 0x000fc400000f143a */
[----:B------:R-:W-:Y:S02]  /*a090*/  ISETP.GE.AND P1, PT, R19, UR4, PT ;  /* 0x0000000413007c0c */ /* 0x000fe4000bf26270 */
[----:B------:R-:W-:Y:S01]  /*a0a0*/  ISETP.GE.AND P0, PT, R18, UR4, PT ;  /* 0x0000000412007c0c */ /* 0x000fe2000bf06270 */
[----:B------:R3:W-:Y:S01]  /*a0b0*/  @!P4 ST.E.64 desc[UR52][R10.64], R52 ;  /* 0x000000340a00c985 */ /* 0x0007e2000c101b34 */
[-C--:B------:R-:W-:Y:S02]  /*a0c0*/  @!P5 LEA.HI.X R13, R156, R7.reuse, R57, 0x2, P6 ;  /* 0x000000079c0dd211 */ /* 0x080fe400030f1439 */
[CC--:B------:R-:W-:Y:S02]  /*a0d0*/  @!P2 LEA R14, P4, R22.reuse, R6.reuse, 0x2 ;  /* 0x00000006160ea211 */ /* 0x0c0fe400078810ff */
[----:B-1----:R-:W-:Y:S01]  /*a0e0*/  @!P3 LEA R4, P6, R23, R6, 0x2 ;  /* 0x000000061704b211 */ /* 0x002fe200078c10ff */
[----:B------:R3:W-:Y:S01]  /*a0f0*/  @!P5 ST.E.64 desc[UR52][R12.64], R54 ;  /* 0x000000360c00d985 */ /* 0x0007e2000c101b34 */
[----:B------:R-:W-:-:S02]  /*a100*/  @!P2 LEA.HI.X R15, R22, R7, R42, 0x2, P4 ;  /* 0x00000007160fa211 */ /* 0x000fc400020f142a */
[-C--:B------:R-:W-:Y:S02]  /*a110*/  @!P3 LEA.HI.X R5, R23, R7.reuse, R43, 0x2, P6 ;  /* 0x000000071705b211 */ /* 0x080fe400030f142b */
[CC--:B--2---:R-:W-:Y:S02]  /*a120*/  @!P1 LEA R8, P5, R19.reuse, R6.reuse, 0x2 ;  /* 0x0000000613089211 */ /* 0x0c4fe400078a10ff */
[C---:B------:R-:W-:Y:S01]  /*a130*/  @!P0 LEA R6, P6, R18.reuse, R6, 0x2 ;  /* 0x0000000612068211 */ /* 0x040fe200078c10ff */
[----:B------:R3:W-:Y:S01]  /*a140*/  @!P3 ST.E.64 desc[UR52][R4.64], R48 ;  /* 0x000000300400b985 */ /* 0x0007e2000c101b34 */
[-C--:B------:R-:W-:Y:S02]  /*a150*/  @!P1 LEA.HI.X R9, R19, R7.reuse, R27, 0x2, P5 ;  /* 0x0000000713099211 */ /* 0x080fe400028f141b */
[----:B------:R-:W-:Y:S01]  /*a160*/  @!P0 LEA.HI.X R7, R18, R7, R26, 0x2, P6 ;  /* 0x0000000712078211 */ /* 0x000fe200030f141a */
[----:B------:R3:W-:Y:S04]  /*a170*/  @!P2 ST.E.64 desc[UR52][R14.64], R50 ;  /* 0x000000320e00a985 */ /* 0x0007e8000c101b34 */
[----:B------:R3:W-:Y:S04]  /*a180*/  @!P1 ST.E.64 desc[UR52][R8.64], R60 ;  /* 0x0000003c08009985 */ /* 0x0007e8000c101b34 */
[----:B------:R3:W-:Y:S02]  /*a190*/  @!P0 ST.E.64 desc[UR52][R6.64], R62 ;  /* 0x0000003e06008985 */ /* 0x0007e4000c101b34 */
.L_x_11320:
[----:B------:R-:W-:Y:S05]  /*a1a0*/  BSYNC B1 ;  /* 0x0000000000017941 */ /* 0x000fea0003800000 */
.L_x_11319:
[----:B------:R-:W-:Y:S01]  /*a1b0*/  ISETP.GE.AND P0, PT, R25, R30, PT ;  /* 0x0000001e1900720c */ /* 0x000fe20003f06270 */
[----:B--23--:R2:W3:Y:S04]  /*a1c0*/  SHFL.IDX PT, R7, R24, 0x1, 0x1c1f ;  /* 0x003c1f0018077f89 */ /* 0x00c4e800000e0000 */
[----:B-1----:R2:W4:Y:S08]  /*a1d0*/  SHFL.IDX PT, R6, R0, 0x1, 0x1c1f ;  /* 0x003c1f0000067f89 */ /* 0x00253000000e0000 */
[----:B--2---:R-:W-:Y:S05]  /*a1e0*/  @P0 BRA `(.L_x_11318) ;  /* 0x0000000c00340947 */ /* 0x004fea0003800000 */
[----:B------:R-:W-:Y:S02]  /*a1f0*/  ULDC UR4, c[0x0][0xac8] ;  /* 0x0002b20000047ab9 */ /* 0x000fe40000000800 */
[----:B-----5:R-:W-:Y:S02]  /*a200*/  ISETP.GE.AND P1, PT, R65, UR4, PT ;  /* 0x0000000441007c0c */ /* 0x020fe4000bf26270 */
[----:B------:R-:W-:Y:S02]  /*a210*/  ISETP.GE.AND P4, PT, R59, UR4, PT ;  /* 0x000000043b007c0c */ /* 0x000fe4000bf86270 */
[----:B------:R-:W-:Y:S02]  /*a220*/  ISETP.GE.AND P5, PT, R157, UR4, PT ;  /* 0x000000049d007c0c */ /* 0x000fe4000bfa6270 */
[----:B------:R-:W-:Y:S02]  /*a230*/  ISETP.GE.AND P3, PT, R156, UR4, PT ;  /* 0x000000049c007c0c */ /* 0x000fe4000bf66270 */
[----:B------:R-:W-:-:S05]  /*a240*/  ISETP.GE.AND P2, PT, R23, UR4, PT ;  /* 0x0000000417007c0c */ /* 0x000fca000bf46270 */
[----:B---34-:R-:W-:Y:S02]  /*a250*/  @!P1 IMAD.WIDE R4, R65, 0x4, R6 ;  /* 0x0000000441049825 */ /* 0x018fe400078e0206 */
[-C--:B------:R-:W-:Y:S02]  /*a260*/  @!P4 LEA R8, P0, R59, R6.reuse, 0x2 ;  /* 0x000000063b08c211 */ /* 0x080fe400078010ff */
[----:B------:R-:W-:Y:S01]  /*a270*/  @!P5 LEA R10, P6, R157, R6, 0x2 ;  /* 0x000000069d0ad211 */ /* 0x000fe200078c10ff */
[----:B------:R1:W-:Y:S01]  /*a280*/  @!P1 ST.E.64 desc[UR52][R4.64], R40 ;  /* 0x0000002804009985 */ /* 0x0003e2000c101b34 */
[-C--:B------:R-:W-:Y:S02]  /*a290*/  @!P4 LEA.HI.X R9, R59, R7.reuse, R64, 0x2, P0 ;  /* 0x000000073b09c211 */ /* 0x080fe400000f1440 */
[----:B------:R-:W-:Y:S02]  /*a2a0*/  ISETP.GE.AND P1, PT, R22, UR4, PT ;  /* 0x0000000416007c0c */ /* 0x000fe4000bf26270 */
[----:B------:R-:W-:Y:S01]  /*a2b0*/  ISETP.GE.AND P0, PT, R19, UR4, PT ;  /* 0x0000000413007c0c */ /* 0x000fe2000bf06270 */
[----:B------:R2:W-:Y:S01]  /*a2c0*/  @!P4 ST.E.64 desc[UR52][R8.64], R38 ;  /* 0x000000260800c985 */ /* 0x0005e2000c101b34 */
[----:B------:R-:W-:-:S02]  /*a2d0*/  @!P5 LEA.HI.X R11, R157, R7, R58, 0x2, P6 ;  /* 0x000000079d0bd211 */ /* 0x000fc400030f143a */
[CC--:B------:R-:W-:Y:S02]  /*a2e0*/  @!P3 LEA R12, P6, R156.reuse, R6.reuse, 0x2 ;  /* 0x000000069c0cb211 */ /* 0x0c0fe400078c10ff */
[CC--:B------:R-:W-:Y:S01]  /*a2f0*/  @!P2 LEA R14, P4, R23.reuse, R6.reuse, 0x2 ;  /* 0x00000006170ea211 */ /* 0x0c0fe200078810ff */
[----:B------:R2:W-:Y:S01]  /*a300*/  @!P5 ST.E.64 desc[UR52][R10.64], R36 ;  /* 0x000000240a00d985 */ /* 0x0005e2000c101b34 */
[-C--:B------:R-:W-:Y:S02]  /*a310*/  @!P3 LEA.HI.X R13, R156, R7.reuse, R57, 0x2, P6 ;  /* 0x000000079c0db211 */ /* 0x080fe400030f1439 */
[----:B------:R-:W-:Y:S02]  /*a320*/  @!P2 LEA.HI.X R15, R23, R7, R43, 0x2, P4 ;  /* 0x00000007170fa211 */ /* 0x000fe400020f142b */
[-C--:B-1----:R-:W-:Y:S01]  /*a330*/  @!P1 LEA R4, P5, R22, R6.reuse, 0x2 ;  /* 0x0000000616049211 */ /* 0x082fe200078a10ff */
[----:B------:R2:W-:Y:S01]  /*a340*/  @!P3 ST.E.64 desc[UR52][R12.64], R34 ;  /* 0x000000220c00b985 */ /* 0x0005e2000c101b34 */
[----:B0-----:R-:W-:-:S02]  /*a350*/  @!P0 LEA R24, P6, R19, R6, 0x2 ;  /* 0x0000000613188211 */ /* 0x001fc400078c10ff */
[-C--:B------:R-:W-:Y:S01]  /*a360*/  @!P1 LEA.HI.X R5, R22, R7.reuse, R42, 0x2, P5 ;  /* 0x0000000716059211 */ /* 0x080fe200028f142a */
[----:B------:R2:W-:Y:S01]  /*a370*/  @!P2 ST.E.64 desc[UR52][R14.64], R32 ;  /* 0x000000200e00a985 */ /* 0x0005e2000c101b34 */
[----:B------:R-:W-:-:S03]  /*a380*/  @!P0 LEA.HI.X R25, R19, R7, R27, 0x2, P6 ;  /* 0x0000000713198211 */ /* 0x000fc600030f141b */
        /* <DEDUP_REMOVED lines=8> */
.L_x_11315:
        /* <DEDUP_REMOVED lines=18> */
[----:B------:R-:W-:-:S04]  /*a530*/  MOV R4, UR8 ;  /* 0x0000000800047c02 */ /* 0x000fc80008000f00 */
        /* <DEDUP_REMOVED lines=12> */
.L_x_11321:
        /* <DEDUP_REMOVED lines=57> */
.L_x_11323:
[----:B------:R-:W-:Y:S05]  /*a990*/  BSYNC B1 ;  /* 0x0000000000017941 */ /* 0x000fea0003800000 */
.L_x_11322:
        /* <DEDUP_REMOVED lines=10> */
[----:B------:R-:W-:Y:S01]  /*aa40*/  IMAD.U32 R30, RZ, RZ, UR45 ;  /* 0x0000002dff1e7e24 */ /* 0x000fe2000f8e00ff */
[----:B------:R-:W-:Y:S01]  /*aa50*/  UIMAD UR7, UR4, UR11, UR7 ;  /* 0x0000000b040772a4 */ /* 0x000fe2000f8e0207 */
[----:B------:R-:W-:Y:S02]  /*aa60*/  SHF.R.S32.HI R6, RZ, 0x3, R6 ;  /* 0x00000003ff067819 */ /* 0x000fe40000011406 */
[----:B------:R-:W-:Y:S01]  /*aa70*/  ULDC.64 UR10, c[0x0][0xae8] ;  /* 0x0002ba00000a7ab9 */ /* 0x000fe20000000a00 */
[----:B------:R-:W-:Y:S01]  /*aa80*/  UIADD3 UR9, UR9, UR7, URZ ;  /* 0x0000000709097290 */ /* 0x000fe2000fffe03f */
[----:B------:R-:W-:Y:S01]  /*aa90*/  SHF.R.S32.HI R13, RZ, 0x1f, R17 ;  /* 0x0000001fff0d7819 */ /* 0x000fe20000011411 */
[----:B------:R-:W-:-:S02]  /*aaa0*/  IMAD R2, R16, 0x30, R6 ;  /* 0x0000003010027824 */ /* 0x000fc400078e0206 */
[----:B------:R-:W-:Y:S01]  /*aab0*/  UIMAD.WIDE.U32 UR8, UR46, UR10, UR8 ;  /* 0x0000000a2e0872a5 */ /* 0x000fe2000f8e0008 */
[----:B------:R-:W-:Y:S02]  /*aac0*/  IMAD R30, R30, 0xc0, R6 ;  /* 0x000000c01e1e7824 */ /* 0x000fe400078e0206 */
[----:B------:R-:W-:Y:S01]  /*aad0*/  IMAD R4, R5, 0xc0, R2 ;  /* 0x000000c005047824 */ /* 0x000fe200078e0202 */
[----:B------:R-:W-:-:S03]  /*aae0*/  UIMAD UR9, UR46, UR11, UR9 ;  /* 0x0000000b2e0972a4 */ /* 0x000fc6000f8e0209 */
[----:B------:R-:W-:Y:S01]  /*aaf0*/  ULDC.64 UR10, c[0x0][0xaf0] ;  /* 0x0002bc00000a7ab9 */ /* 0x000fe20000000a00 */
[----:B-1----:R-:W-:Y:S01]  /*ab00*/  ISETP.NE.AND P0, PT, R11, 0x1, PT ;  /* 0x000000010b00780c */ /* 0x002fe20003f05270 */
[----:B------:R-:W-:Y:S01]  /*ab10*/  UIMAD UR44, UR44, UR10, URZ ;  /* 0x0000000a2c2c72a4 */ /* 0x000fe2000f8e023f */
[----:B------:R-:W-:Y:S01]  /*ab20*/  IMAD.MOV.U32 R5, RZ, RZ, R4 ;  /* 0x000000ffff057224 */ /* 0x000fe200078e0004 */
        /* <DEDUP_REMOVED lines=9> */
[----:B------:R-:W-:Y:S01]  /*abc0*/  ULDC UR4, c[0x0][0xac8] ;  /* 0x0002b20000047ab9 */ /* 0x000fe20000000800 */
[----:B-1----:R-:W-:-:S04]  /*abd0*/  @P0 SHF.R.U32.HI R5, RZ, R7, R2 ;  /* 0x00000007ff050219 */ /* 0x002fc80000011602 */
[--C-:B------:R-:W-:Y:S01]  /*abe0*/  SHF.R.S32.HI R2, RZ, 0x1f, R5.reuse ;  /* 0x0000001fff027819 */ /* 0x100fe20000011405 */
[----:B------:R-:W-:-:S04]  /*abf0*/  IMAD.MOV R7, RZ, RZ, -R5 ;  /* 0x000000ffff077224 */ /* 0x000fc800078e0a05 */
[----:B------:R-:W-:Y:S02]  /*ac00*/  IMAD R7, R11, R7, R4 ;  /* 0x000000070b077224 */ /* 0x000fe400078e0204 */
[----:B------:R-:W-:Y:S01]  /*ac10*/  IMAD R4, R2, UR10, RZ ;  /* 0x0000000a02047c24 */ /* 0x000fe2000f8e02ff */
[----:B------:R-:W-:Y:S01]  /*ac20*/  MOV R2, UR8 ;  /* 0x0000000800027c02 */ /* 0x000fe20008000f00 */
[----:B------:R-:W-:Y:S01]  /*ac30*/  ULDC.64 UR8, c[0x0][0xad8] ;  /* 0x0002b60000087ab9 */ /* 0x000fe20000000a00 */
[----:B-----5:R-:W-:Y:S02]  /*ac40*/  IMAD R11, R0, R11, RZ ;  /* 0x0000000b000b7224 */ /* 0x020fe400078e02ff */
        /* <DEDUP_REMOVED lines=12> */
[----:B------:R-:W0:Y:S01]  /*ad10*/  SHFL.IDX PT, R6, R4, RZ, 0x181f ;  /* 0x00181fff04067589 */ /* 0x000e2200000e0000 */
[----:B------:R-:W-:Y:S01]  /*ad20*/  ISETP.GE.AND P0, PT, R17, UR4, PT ;  /* 0x0000000411007c0c */ /* 0x000fe2000bf06270 */
[C---:B------:R-:W-:Y:S02]  /*ad30*/  VIADD R2, R30.reuse, 0x60 ;  /* 0x000000601e027836 */ /* 0x040fe40000000000 */
[----:B------:R-:W1:Y:S01]  /*ad40*/  SHFL.IDX PT, R14, R4, 0x1, 0x181f ;  /* 0x00381f00040e7f89 */ /* 0x000e6200000e0000 */
[CC--:B------:R-:W-:Y:S01]  /*ad50*/  ISETP.GE.OR P3, PT, R30.reuse, R11.reuse, P0 ;  /* 0x0000000b1e00720c */ /* 0x0c0fe20000766670 */
[----:B------:R-:W-:Y:S01]  /*ad60*/  VIADD R3, R30, 0x90 ;  /* 0x000000901e037836 */ /* 0x000fe20000000000 */
[-C--:B------:R-:W-:Y:S01]  /*ad70*/  ISETP.GE.OR P2, PT, R0, R11.reuse, P0 ;  /* 0x0000000b0000720c */ /* 0x080fe20000746670 */
[----:B------:R-:W2:Y:S01]  /*ad80*/  SHFL.IDX PT, R24, R4, 0x2, 0x181f ;  /* 0x00581f0004187f89 */ /* 0x000ea200000e0000 */
[----:B------:R-:W-:-:S02]  /*ad90*/  ISETP.GE.OR P1, PT, R2, R11, P0 ;  /* 0x0000000b0200720c */ /* 0x000fc40000726670 */
[----:B------:R-:W-:Y:S01]  /*ada0*/  ISETP.GE.OR P0, PT, R3, R11, P0 ;  /* 0x0000000b0300720c */ /* 0x000fe20000706670 */
[----:B------:R-:W3:Y:S04]  /*adb0*/  SHFL.IDX PT, R10, R8, RZ, 0x181f ;  /* 0x00181fff080a7589 */ /* 0x000ee800000e0000 */
[----:B------:R1:W4:Y:S04]  /*adc0*/  SHFL.IDX PT, R28, R4, 0x3, 0x181f ;  /* 0x00781f00041c7f89 */ /* 0x00032800000e0000 */
[----:B------:R-:W4:Y:S04]  /*add0*/  SHFL.IDX PT, R12, R8, 0x1, 0x181f ;  /* 0x00381f00080c7f89 */ /* 0x000f2800000e0000 */
[----:B------:R-:W4:Y:S01]  /*ade0*/  SHFL.IDX PT, R20, R8, 0x2, 0x181f ;  /* 0x00581f0008147f89 */ /* 0x000f2200000e0000 */
[----:B0-----:R-:W-:-:S03]  /*adf0*/  @!P3 LEA R2, P6, R17, R6, 0x1 ;  /* 0x000000061102b211 */ /* 0x001fc600078c08ff */
[----:B------:R4:W0:Y:S01]  /*ae00*/  SHFL.IDX PT, R26, R8, 0x3, 0x181f ;  /* 0x00781f00081a7f89 */ /* 0x00082200000e0000 */
[C---:B-1----:R-:W-:Y:S02]  /*ae10*/  @!P2 LEA R4, P5, R17.reuse, R14, 0x1 ;  /* 0x0000000e1104a211 */ /* 0x042fe400078a08ff */
[C---:B--2---:R-:W-:Y:S02]  /*ae20*/  @!P1 LEA R6, P4, R17.reuse, R24, 0x1 ;  /* 0x0000001811069211 */ /* 0x044fe400078808ff */
[C---:B---3--:R-:W-:Y:S02]  /*ae30*/  @!P3 LEA.HI.X R3, R17.reuse, R10, R13, 0x1, P6 ;  /* 0x0000000a1103b211 */ /* 0x048fe400030f0c0d */
[----:B----4-:R-:W-:-:S03]  /*ae40*/  @!P0 LEA R8, P6, R17, R28, 0x1 ;  /* 0x0000001c11088211 */ /* 0x010fc600078c08ff */
[----:B------:R1:W-:Y:S01]  /*ae50*/  @!P3 ST.E.128 desc[UR52][R2.64], RZ ;  /* 0x000000ff0200b985 */ /* 0x0003e2000c101d34 */
[C-C-:B------:R-:W-:Y:S02]  /*ae60*/  @!P2 LEA.HI.X R5, R17.reuse, R12, R13.reuse, 0x1, P5 ;  /* 0x0000000c1105a211 */ /* 0x140fe400028f0c0d */
[----:B------:R-:W-:-:S03]  /*ae70*/  @!P1 LEA.HI.X R7, R17, R20, R13, 0x1, P4 ;  /* 0x0000001411079211 */ /* 0x000fc600020f0c0d */
[----:B------:R1:W-:Y:S01]  /*ae80*/  @!P2 ST.E.128 desc[UR52][R4.64], RZ ;  /* 0x000000ff0400a985 */ /* 0x0003e2000c101d34 */
[----:B0-----:R-:W-:-:S03]  /*ae90*/  @!P0 LEA.HI.X R9, R17, R26, R13, 0x1, P6 ;  /* 0x0000001a11098211 */ /* 0x001fc600030f0c0d */
[----:B------:R1:W-:Y:S04]  /*aea0*/  @!P1 ST.E.128 desc[UR52][R6.64], RZ ;  /* 0x000000ff06009985 */ /* 0x0003e8000c101d34 */
[----:B------:R1:W-:Y:S02]  /*aeb0*/  @!P0 ST.E.128 desc[UR52][R8.64], RZ ;  /* 0x000000ff08008985 */ /* 0x0003e4000c101d34 */
.L_x_11318:
[----:B------:R-:W-:Y:S05]  /*aec0*/  BSYNC B0 ;  /* 0x0000000000007941 */ /* 0x000fea0003800000 */
.L_x_11314:
[----:B------:R-:W-:Y:S02]  /*aed0*/  ULDC UR4, c[0x0][0xc3c] ;  /* 0x00030f0000047ab9 */ /* 0x000fe40000000800 */
[----:B------:R-:W-:-:S13]  /*aee0*/  ISETP.GE.AND P0, PT, R31, UR4, PT ;  /* 0x000000041f007c0c */ /* 0x000fda000bf06270 */
[----:B------:R-:W-:Y:S05]  /*aef0*/  @!P0 BRA `(.L_x_11324) ;  /* 0xffffff6000008947 */ /* 0x000fea000383ffff */
[----:B------:R-:W-:Y:S05]  /*af00*/  EXIT ;  /* 0x000000000000794d */ /* 0x000fea0003800000 */
.L_x_11287:
[----:B------:R-:W-:-:S08]  /*af10*/  NOP ;  /* 0x0000000000007918 */ /* 0x000fd00000000000 */
[----:B------:R-:W0:-:S00]  /*af20*/  USETMAXREG.DEALLOC.CTAPOOL 0x20 ;  /* 0x00000020000079c8 */ /* 0x000e0000080e0500 */
[----:B0-----:R-:W-:Y:S02]  /*af30*/  LOP3.LUT R0, R0, 0x3, RZ, 0xc0, !PT ;  /* 0x0000000300007812 */ /* 0x001fe400078ec0ff */
[----:B------:R-:W-:-:S04]  /*af40*/  LOP3.LUT R23, R23, 0xfffffffd, RZ, 0xc0, !PT ;  /* 0xfffffffd17177812 */ /* 0x000fc800078ec0ff */
[----:B------:R-:W0:Y:S02]  /*af50*/  SHFL.IDX PT, R0, R0, RZ, 0x1f ;  /* 0x00001fff00007589 */ /* 0x000e2400000e0000 */
[----:B0-----:R-:W-:Y:S01]  /*af60*/  ISETP.NE.AND P0, PT, R0, RZ, PT ;  /* 0x000000ff0000720c */ /* 0x001fe20003f05270 */
[----:B------:R-:W-:-:S12]  /*af70*/  IMAD.MOV.U32 R0, RZ, RZ, RZ ;  /* 0x000000ffff007224 */ /* 0x000fd800078e00ff */
[----:B------:R-:W-:Y:S01]  /*af80*/  @P0 LOP3.LUT R23, R23, 0x2, RZ, 0xfc, !PT ;  /* 0x0000000217170812 */ /* 0x000fe200078efcff */
[----:B------:R-:W-:Y:S06]  /*af90*/  @!P0 BRA `(.L_x_11325) ;  /* 0x0000000000208947 */ /* 0x000fec0003800000 */
[----:B------:R-:W0:Y:S08]  /*afa0*/  S2UR UR5, SR_CgaCtaId ;  /* 0x00000000000579c3 */ /* 0x000e300000008800 */
[----:B------:R-:W-:Y:S06]  /*afb0*/  BAR.SYNC.DEFER_BLOCKING 0x5, 0x200 ;  /* 0x0148000000007b1d */ /* 0x000fec0000010000 */
[----:B------:R-:W-:-:S02]  /*afc0*/  UMOV UR4, 0x400 ;  /* 0x0000040000047882 */ /* 0x000fc40000000000 */
[----:B0-----:R-:W-:-:S09]  /*afd0*/  ULEA UR4, UR5, UR4, 0x18 ;  /* 0x0000000405047291 */ /* 0x001fd2000f8ec03f */
[----:B------:R-:W0:Y:S02]  /*afe0*/  LDS.128 R24, [UR4+0x132d0] ;  /* 0x0132d004ff187984 */ /* 0x000e240008000c00 */
[----:B0-----:R-:W-:Y:S01]  /*aff0*/  R2UR UR43, R27 ;  /* 0x000000001b2b72ca */ /* 0x001fe200000e0000 */
[----:B------:R-:W-:Y:S06]  /*b000*/  BAR.ARV 0x4, 0x200 ;  /* 0x0108000000007b1d */ /* 0x000fec0000002000 */
[----:B------:R-:W-:Y:S08]  /*b010*/  BRA `(.L_x_11326) ;  /* 0x0000000800b47947 */ /* 0x000ff00003800000 */
.L_x_11325:
[----:B------:R-:W0:Y:S01]  /*b020*/  S2R R2, SR_TID.X ;  /* 0x0000000000027919 */ /* 0x000e220000002100 */
[----:B------:R-:W-:Y:S01]  /*b030*/  ULDC UR4, c[0x0][0xc3c] ;  /* 0x00030f0000047ab9 */ /* 0x000fe20000000800 */
[----:B------:R-:W-:Y:S01]  /*b040*/  IMAD.MOV.U32 R9, RZ, RZ, RZ ;  /* 0x000000ffff097224 */ /* 0x000fe200078e00ff */
[----:B------:R-:W1:Y:S01]  /*b050*/  LDC R24, c[0x0][0xc38] ;  /* 0x00030e00ff187b82 */ /* 0x000e620000000800 */
        /* <DEDUP_REMOVED lines=29> */
[----:B------:R-:W2:Y:S01]  /*b230*/  S2R R11, SR_CTAID.X ;  /* 0x00000000000b7919 */ /* 0x000ea20000002500 */
[----:B0-----:R-:W-:-:S05]  /*b240*/  SEL R5, R4, RZ, P5 ;  /* 0x000000ff04057207 */ /* 0x001fca0002800000 */
[----:B------:R-:W-:-:S05]  /*b250*/  IMAD.IADD R5, R2, 0x1, R5 ;  /* 0x0000000102057824 */ /* 0x000fca00078e0205 */
[----:B------:R-:W1:Y:S02]  /*b260*/  SHFL.IDX PT, R13, R5, 0x1f, 0x1f ;  /* 0x03e01f00050d7f89 */ /* 0x000e6400000e0000 */
[----:B-1----:R-:W-:-:S05]  /*b270*/  IMAD R6, R13, R24, RZ ;  /* 0x000000180d067224 */ /* 0x002fca00078e02ff */
[----:B--2---:R-:W-:Y:S02]  /*b280*/  ISETP.GT.AND P6, PT, R6, R11, PT ;  /* 0x0000000b0600720c */ /* 0x004fe40003fc4270 */
[----:B------:R-:W-:-:S11]  /*b290*/  MOV R3, R6 ;  /* 0x0000000600037202 */ /* 0x000fd60000000f00 */
[----:B------:R-:W-:Y:S05]  /*b2a0*/  @P6 BRA `(.L_x_11327) ;  /* 0x0000000000a86947 */ /* 0x000fea0003800000 */
[----:B------:R-:W-:Y:S01]  /*b2b0*/  IMAD.MOV.U32 R6, RZ, RZ, R3 ;  /* 0x000000ffff067224 */ /* 0x000fe200078e0003 */
[----:B------:R-:W-:Y:S01]  /*b2c0*/  UMOV UR43, URZ ;  /* 0x0000003f002b7c82 */ /* 0x000fe20008000000 */
[----:B------:R-:W-:-:S05]  /*b2d0*/  ULDC UR5, c[0x0][0xc3c] ;  /* 0x00030f0000057ab9 */ /* 0x000fca0000000800 */
.L_x_11329:
[----:B------:R-:W-:-:S03]  /*b2e0*/  UIADD3 UR4, UR43, 0x1f, URZ ;  /* 0x0000001f2b047890 */ /* 0x000fc6000fffe03f */
[----:B------:R-:W-:Y:S01]  /*b2f0*/  ULDC UR43, c[0x0][0xc3c] ;  /* 0x00030f00002b7ab9 */ /* 0x000fe20000000800 */
[----:B------:R-:W-:-:S06]  /*b300*/  UISETP.GE.AND UP0, UPT, UR4, UR5, UPT ;  /* 0x000000050400728c */ /* 0x000fcc000bf06270 */
[----:B------:R-:W-:-:S13]  /*b310*/  PLOP3.LUT P6, PT, PT, PT, UP0, 0x40, 0x0 ;  /* 0x000000000000781c */ /* 0x000fda0003fce808 */
[----:B------:R-:W-:Y:S05]  /*b320*/  @!P6 BRA `(.L_x_11328) ;  /* 0x0000000400c8e947 */ /* 0x000fea0003800000 */
[----:B------:R-:W-:Y:S01]  /*b330*/  UMOV UR43, UR4 ;  /* 0x00000004002b7c82 */ /* 0x000fe20008000000 */
[----:B------:R-:W-:Y:S01]  /*b340*/  IMAD.MOV.U32 R0, RZ, RZ, RZ ;  /* 0x000000ffff007224 */ /* 0x000fe200078e00ff */
[----:B------:R-:W0:Y:S01]  /*b350*/  LDC R24, c[0x0][0xc38] ;  /* 0x00030e00ff187b82 */ /* 0x000e220000000800 */
[----:B------:R-:W-:-:S05]  /*b360*/  VIADD R9, R7, UR43 ;  /* 0x0000002b07097c36 */ /* 0x000fca0008000000 */
[----:B------:R-:W-:-:S13]  /*b370*/  ISETP.GE.OR P6, PT, R9, UR5, !P0 ;  /* 0x0000000509007c0c */ /* 0x000fda000c7c6670 */
[----:B------:R-:W1:Y:S08]  /*b380*/  @!P6 LDC.64 R4, c[0x0][0xc80] ;  /* 0x00032000ff04eb82 */ /* 0x000e700000000a00 */
[----:B------:R-:W2:Y:S01]  /*b390*/  @!P6 LDC.64 R2, c[0x0][0xc78] ;  /* 0x00031e00ff02eb82 */ /* 0x000ea20000000a00 */
[----:B-1----:R-:W-:-:S05]  /*b3a0*/  @!P6 IMAD.WIDE R4, R9, 0x4, R4 ;  /* 0x000000040904e825 */ /* 0x002fca00078e0204 */
[----:B------:R-:W3:Y:S01]  /*b3b0*/  @!P6 LDG.E R0, desc[UR52][R4.64] ;  /* 0x000000340400e981 */ /* 0x000ee2000c1e1900 */
[----:B--2---:R-:W-:-:S04]  /*b3c0*/  @!P6 IMAD.WIDE R2, R9, 0x4, R2 ;  /* 0x000000040902e825 */ /* 0x004fc800078e0202 */
[----:B------:R-:W-:-:S06]  /*b3d0*/  IMAD.MOV.U32 R9, RZ, RZ, RZ ;  /* 0x000000ffff097224 */ /* 0x000fcc00078e00ff */
[----:B------:R-:W3:Y:S02]  /*b3e0*/  @!P6 LDG.E R9, desc[UR52][R2.64] ;  /* 0x000000340209e981 */ /* 0x000ee4000c1e1900 */
[----:B---3--:R-:W-:-:S05]  /*b3f0*/  IMAD R15, R0, R9, RZ ;  /* 0x00000009000f7224 */ /* 0x008fca00078e02ff */
        /* <DEDUP_REMOVED lines=21> */
.L_x_11327:
        /* <DEDUP_REMOVED lines=9> */
[----:B------:R2:W3:Y:S01]  /*b5e0*/  SHFL.IDX PT, R9, R9, R10, 0x1f ;  /* 0x00001f0a09097589 */ /* 0x0004e200000e0000 */
[----:B0-----:R-:W-:Y:S01]  /*b5f0*/  IMAD.MOV.U32 R13, RZ, RZ, RZ ;  /* 0x000000ffff0d7224 */ /* 0x001fe200078e00ff */
[----:B-1----:R-:W-:-:S04]  /*b600*/  IABS R4, R0 ;  /* 0x0000000000047213 */ /* 0x002fc80000000000 */
[----:B------:R-:W0:Y:S08]  /*b610*/  I2F.RP R6, R4 ;  /* 0x0000000400067306 */ /* 0x000e300000209400 */
[----:B0-----:R-:W0:Y:S02]  /*b620*/  MUFU.RCP R6, R6 ;  /* 0x0000000600067308 */ /* 0x001e240000001000 */
[----:B0-----:R-:W-:-:S06]  /*b630*/  VIADD R2, R6, 0xffffffe ;  /* 0x0ffffffe06027836 */ /* 0x001fcc0000000000 */
[----:B------:R-:W0:Y:S02]  /*b640*/  F2I.FTZ.U32.TRUNC.NTZ R3, R2 ;  /* 0x0000000200037305 */ /* 0x000e24000021f000 */
[----:B0-----:R-:W-:Y:S01]  /*b650*/  IADD3 R12, RZ, -R3, RZ ;  /* 0x80000003ff0c7210 */ /* 0x001fe20007ffe0ff */
[----:B--23--:R-:W-:Y:S06]  /*b660*/  @!P0 BRA `(.L_x_11330) ;  /* 0x00000000000c8947 */ /* 0x00cfec0003800000 */
[----:B------:R-:W-:-:S06]  /*b670*/  UIADD3 UR5, UR4, -0x1, URZ ;  /* 0xffffffff04057890 */ /* 0x000fcc000fffe03f */
[----:B------:R-:W-:-:S05]  /*b680*/  IMAD.U32 R6, RZ, RZ, UR5 ;  /* 0x00000005ff067e24 */ /* 0x000fca000f8e00ff */
[----:B------:R0:W1:Y:S02]  /*b690*/  SHFL.IDX PT, R13, R5, R6, 0x1f ;  /* 0x00001f06050d7589 */ /* 0x00006400000e0000 */
.L_x_11330:
[----:B-1----:R-:W-:Y:S01]  /*b6a0*/  IMAD R24, R13, R24, R8 ;  /* 0x000000180d187224 */ /* 0x002fe200078e0208 */
[----:B------:R-:W-:Y:S01]  /*b6b0*/  IABS R2, R9 ;  /* 0x0000000900027213 */ /* 0x000fe20000000000 */
[----:B0-----:R-:W-:Y:S01]  /*b6c0*/  IMAD.MOV.U32 R5, RZ, RZ, R12 ;  /* 0x000000ffff057224 */ /* 0x001fe200078e000c */
[----:B------:R-:W-:Y:S01]  /*b6d0*/  IABS R10, R0 ;  /* 0x00000000000a7213 */ /* 0x000fe20000000000 */
[----:B------:R-:W-:Y:S01]  /*b6e0*/  IMAD.IADD R25, R11, 0x1, -R24 ;  /* 0x000000010b197824 */ /* 0x000fe200078e0a18 */
[----:B------:R-:W-:Y:S01]  /*b6f0*/  UIADD3 UR43, UR4, UR43, URZ ;  /* 0x0000002b042b7290 */ /* 0x000fe2000fffe03f */
[----:B------:R-:W-:Y:S02]  /*b700*/  IMAD R11, R5, R4, RZ ;  /* 0x00000004050b7224 */ /* 0x000fe400078e02ff */
[----:B------:R-:W-:Y:S01]  /*b710*/  IMAD.MOV.U32 R5, RZ, RZ, R2 ;  /* 0x000000ffff057224 */ /* 0x000fe200078e0002 */
[----:B------:R-:W-:Y:S01]  /*b720*/  IABS R8, R25 ;  /* 0x0000001900087213 */ /* 0x000fe20000000000 */
[----:B------:R-:W-:-:S02]  /*b730*/  IMAD.MOV.U32 R2, RZ, RZ, RZ ;  /* 0x000000ffff027224 */ /* 0x000fc400078e00ff */
[----:B------:R-:W-:Y:S01]  /*b740*/  IMAD.MOV R10, RZ, RZ, -R10 ;  /* 0x000000ffff0a7224 */ /* 0x000fe200078e0a0a */
[----:B------:R-:W0:Y:S01]  /*b750*/  I2F.RP R6, R5 ;  /* 0x0000000500067306 */ /* 0x000e220000209400 */
[----:B------:R-:W-:-:S04]  /*b760*/  IMAD.HI.U32 R2, R3, R11, R2 ;  /* 0x0000000b03027227 */ /* 0x000fc800078e0002 */
[----:B------:R-:W-:Y:S02]  /*b770*/  IMAD.MOV.U32 R3, RZ, RZ, R8 ;  /* 0x000000ffff037224 */ /* 0x000fe400078e0008 */
[----:B------:R-:W-:Y:S02]  /*b780*/  IMAD.MOV.U32 R8, RZ, RZ, R10 ;  /* 0x000000ffff087224 */ /* 0x000fe400078e000a */
        /* <DEDUP_REMOVED lines=9> */
[----:B------:R0:W1:Y:S01]  /*b820*/  F2I.FTZ.U32.TRUNC.NTZ R3, R8 ;  /* 0x0000000800037305 */ /* 0x000062000021f000 */
[----:B------:R-:W-:Y:S02]  /*b830*/  ISETP.NE.AND P1, PT, R0, RZ, PT ;  /* 0x000000ff0000720c */ /* 0x000fe40003f25270 */
[----:B------:R-:W-:-:S02]  /*b840*/  ISETP.GE.AND P2, PT, R4, RZ, PT ;  /* 0x000000ff0400720c */ /* 0x000fc40003f46270 */
[----:B0-----:R-:W-:-:S05]  /*b850*/  IABS R8, R9 ;  /* 0x0000000900087213 */ /* 0x001fca0000000000 */
[----:B------:R-:W-:-:S04]  /*b860*/  @P0 VIADD R2, R2, 0x1 ;  /* 0x0000000102020836 */ /* 0x000fc80000000000 */
[----:B------:R-:W-:Y:S02]  /*b870*/  IMAD.MOV.U32 R6, RZ, RZ, R2 ;  /* 0x000000ffff067224 */ /* 0x000fe400078e0002 */
[----:B-1----:R-:W-:Y:S02]  /*b880*/  IMAD.MOV R2, RZ, RZ, -R3 ;  /* 0x000000ffff027224 */ /* 0x002fe400078e0a03 */
[----:B------:R-:W-:Y:S01]  /*b890*/  IMAD.MOV R8, RZ, RZ, -R8 ;  /* 0x000000ffff087224 */ /* 0x000fe200078e0a08 */
[----:B------:R-:W-:Y:S01]  /*b8a0*/  @!P2 IADD3 R6, -R6, RZ, RZ ;  /* 0x000000ff0606a210 */ /* 0x000fe20007ffe1ff */
[----:B------:R-:W-:Y:S01]  /*b8b0*/  IMAD R11, R2, R5, RZ ;  /* 0x00000005020b7224 */ /* 0x000fe200078e02ff */
[----:B------:R-:W-:Y:S01]  /*b8c0*/  @!P1 LOP3.LUT R6, RZ, R0, RZ, 0x33, !PT ;  /* 0x00000000ff069212 */ /* 0x000fe200078e33ff */
[----:B------:R-:W-:-:S03]  /*b8d0*/  IMAD.MOV.U32 R2, RZ, RZ, RZ ;  /* 0x000000ffff027224 */ /* 0x000fc600078e00ff */
[----:B------:R-:W-:Y:S01]  /*b8e0*/  IABS R4, R6 ;  /* 0x0000000600047213 */ /* 0x000fe20000000000 */
[----:B------:R-:W-:-:S04]  /*b8f0*/  IMAD.HI.U32 R2, R3, R11, R2 ;  /* 0x0000000b03027227 */ /* 0x000fc800078e0002 */
[----:B------:R-:W-:Y:S02]  /*b900*/  IMAD.MOV.U32 R3, RZ, RZ, R4 ;  /* 0x000000ffff037224 */ /* 0x000fe400078e0004 */
[----:B------:R-:W-:Y:S02]  /*b910*/  IMAD.MOV.U32 R4, RZ, RZ, R8 ;  /* 0x000000ffff047224 */ /* 0x000fe400078e0008 */
[----:B------:R-:W-:-:S04]  /*b920*/  IMAD.HI.U32 R2, R2, R3, RZ ;  /* 0x0000000302027227 */ /* 0x000fc800078e00ff */
[----:B------:R-:W-:Y:S01]  /*b930*/  IMAD R4, R2, R4, R3 ;  /* 0x0000000402047224 */ /* 0x000fe200078e0203 */
[----:B------:R-:W-:Y:S01]  /*b940*/  LOP3.LUT R3, R6, R9, RZ, 0x3c, !PT ;  /* 0x0000000906037212 */ /* 0x000fe200078e3cff */
[----:B------:R-:W-:-:S03]  /*b950*/  IMAD R0, R0, R6, RZ ;  /* 0x0000000600007224 */ /* 0x000fc600078e02ff */
[----:B------:R-:W-:Y:S01]  /*b960*/  ISETP.GT.U32.AND P1, PT, R5, R4, PT ;  /* 0x000000040500720c */ /* 0x000fe20003f24070 */
[----:B------:R-:W-:Y:S01]  /*b970*/  IMAD.IADD R25, R25, 0x1, -R0 ;  /* 0x0000000119197824 */ /* 0x000fe200078e0a00 */
        /* <DEDUP_REMOVED lines=10> */
[----:B------:R-:W-:-:S04]  /*ba20*/  IMAD R9, R9, 0x1000000, R2 ;  /* 0x0100000009097824 */ /* 0x000fc800078e0202 */
[----:B------:R-:W-:Y:S01]  /*ba30*/  IMAD R26, R26, 0x10000, R9 ;  /* 0x000100001a1a7824 */ /* 0x000fe200078e0209 */
[----:B------:R-:W-:Y:S06]  /*ba40*/  BRA `(.L_x_11331) ;  /* 0x00000000000c7947 */ /* 0x000fec0003800000 */
.L_x_11328:
[----:B------:R-:W-:Y:S02]  /*ba50*/  IMAD.MOV.U32 R24, RZ, RZ, R11 ;  /* 0x000000ffff187224 */ /* 0x000fe400078e000b */
[----:B------:R-:W-:Y:S02]  /*ba60*/  IMAD.MOV.U32 R25, RZ, RZ, RZ ;  /* 0x000000ffff197224 */ /* 0x000fe400078e00ff */
[----:B------:R-:W-:-:S07]  /*ba70*/  IMAD.MOV.U32 R26, RZ, RZ, RZ ;  /* 0x000000ffff1a7224 */ /* 0x000fce00078e00ff */
.L_x_11331:
[----:B------:R-:W-:Y:S02]  /*ba80*/  ISETP.NE.AND P0, PT, R7, RZ, PT ;  /* 0x000000ff0700720c */ /* 0x000fe40003f05270 */
[----:B------:R-:W-:-:S11]  /*ba90*/  MOV R27, UR43 ;  /* 0x0000002b001b7c02 */ /* 0x000fd60008000f00 */
[----:B------:R-:W0:Y:S01]  /*baa0*/  @!P0 S2R R3, SR_CgaCtaId ;  /* 0x0000000000038919 */ /* 0x000e220000008800 */
[----:B------:R-:W-:-:S04]  /*bab0*/  @!P0 MOV R0, 0x400 ;  /* 0x0000040000008802 */ /* 0x000fc80000000f00 */
[----:B0-----:R-:W-:-:S05]  /*bac0*/  @!P0 LEA R0, R3, R0, 0x18 ;  /* 0x0000000003008211 */ /* 0x001fca00078ec0ff */
[----:B------:R0:W-:Y:S01]  /*bad0*/  @!P0 STS.128 [R0+0x132d0], R24 ;  /* 0x0132d01800008388 */ /* 0x0001e20000000c00 */
[----:B------:R-:W-:Y:S06]  /*bae0*/  BAR.ARV 0x5, 0x200 ;  /* 0x0148000000007b1d */ /* 0x000fec0000002000 */
.L_x_11326:
[----:B------:R-:W-:Y:S01]  /*baf0*/  ULDC UR4, c[0x0][0xc3c] ;  /* 0x00030f0000047ab9 */ /* 0x000fe20000000800 */
[----:B------:R1:W-:Y:S01]  /*bb00*/  STL [R1+0xc], RZ ;  /* 0x00000cff01007387 */ /* 0x0003e20000100800 */
[----:B------:R-:W-:Y:S01]  /*bb10*/  UISETP.GE.AND UP0, UPT, UR43, UR4, UPT ;  /* 0x000000042b00728c */ /* 0x000fe2000bf06270 */
[----:B------:R-:W-:Y:S02]  /*bb20*/  IMAD.MOV.U32 R19, RZ, RZ, 0x1 ;  /* 0x00000001ff137424 */ /* 0x000fe400078e00ff */
[----:B------:R-:W-:-:S03]  /*bb30*/  IMAD.MOV.U32 R18, RZ, RZ, RZ ;  /* 0x000000ffff127224 */ /* 0x000fc600078e00ff */
[----:B------:R-:W-:-:S13]  /*bb40*/  PLOP3.LUT P0, PT, PT, PT, UP0, 0x80, 0x0 ;  /* 0x000000000000781c */ /* 0x000fda0003f0f008 */
[----:B-1----:R-:W-:Y:S05]  /*bb50*/  @P0 BRA `(.L_x_11332) ;  /* 0x0000003c00f00947 */ /* 0x002fea0003800000 */
[----:B------:R-:W1:Y:S01]  /*bb60*/  S2R R11, SR_TID.X ;  /* 0x00000000000b7919 */ /* 0x000e620000002100 */
[----:B------:R-:W2:Y:S01]  /*bb70*/  S2UR UR5, SR_CgaCtaId ;  /* 0x00000000000579c3 */ /* 0x000ea20000008800 */
[----:B------:R-:W-:Y:S01]  /*bb80*/  UMOV UR4, 0x400 ;  /* 0x0000040000047882 */ /* 0x000fe20000000000 */
[----:B------:R-:W-:Y:S01]  /*bb90*/  IMAD.MOV.U32 R19, RZ, RZ, 0x1 ;  /* 0x00000001ff137424 */ /* 0x000fe200078e00ff */
[----:B------:R3:W-:Y:S01]  /*bba0*/  STL [R1+0xc], RZ ;  /* 0x00000cff01007387 */ /* 0x0007e20000100800 */
[----:B------:R-:W-:Y:S01]  /*bbb0*/  IMAD.MOV.U32 R18, RZ, RZ, RZ ;  /* 0x000000ffff127224 */ /* 0x000fe200078e00ff */
[----:B------:R-:W-:Y:S02]  /*bbc0*/  ULOP3.LUT UR38, UR40, 0x1, URZ, 0xfc, !UPT ;  /* 0x0000000128267892 */ /* 0x000fe4000f8efc3f */
[----:B------:R-:W-:Y:S01]  /*bbd0*/  ULOP3.LUT UR42, UR40, 0x2, URZ, 0xfc, !UPT ;  /* 0x00000002282a7892 */ /* 0x000fe2000f8efc3f */
[----:B------:R-:W-:Y:S01]  /*bbe0*/  ULDC UR41, c[0x0][0xc] ;  /* 0x0000030000297ab9 */ /* 0x000fe20000000800 */
[----:B------:R-:W-:Y:S01]  /*bbf0*/  ULDC.64 UR50, c[0x0][0x198] ;  /* 0x0000660000327ab9 */ /* 0x000fe20000000a00 */
[----:B--2---:R-:W-:-:S06]  /*bc00*/  ULEA UR4, UR5, UR4, 0x18 ;  /* 0x0000000405047291 */ /* 0x004fcc000f8ec03f */
[----:B------:R-:W-:Y:S01]  /*bc10*/  IMAD.U32 R16, RZ, RZ, UR4 ;  /* 0x00000004ff107e24 */ /* 0x000fe2000f8e00ff */
[C---:B-1----:R-:W-:Y:S01]  /*bc20*/  LOP3.LUT R10, R11.reuse, 0x7f, RZ, 0xc0, !PT ;  /* 0x0000007f0b0a7812 */ /* 0x042fe200078ec0ff */
[C---:B------:R-:W-:Y:S01]  /*bc30*/  IMAD.SHL.U32 R29, R11.reuse, 0x40, RZ ;  /* 0x000000400b1d7824 */ /* 0x040fe200078e00ff */
[----:B------:R-:W-:Y:S01]  /*bc40*/  SHF.R.U32.HI R3, RZ, 0x1, R11 ;  /* 0x00000001ff037819 */ /* 0x000fe2000001160b */
[----:B------:R-:W-:Y:S02]  /*bc50*/  IMAD.SHL.U32 R2, R11, 0x10, RZ ;  /* 0x000000100b027824 */ /* 0x000fe400078e00ff */
[----:B------:R-:W-:Y:S01]  /*bc60*/  IMAD.SHL.U32 R6, R10, 0x10, RZ ;  /* 0x000000100a067824 */ /* 0x000fe200078e00ff */
[----:B------:R-:W-:Y:S01]  /*bc70*/  LOP3.LUT R4, R29, 0x180, RZ, 0xc0, !PT ;  /* 0x000001801d047812 */ /* 0x000fe200078ec0ff */
[C---:B------:R-:W-:Y:S01]  /*bc80*/  IMAD.SHL.U32 R8, R11.reuse, 0x2, RZ ;  /* 0x000000020b087824 */ /* 0x040fe200078e00ff */
[----:B------:R-:W-:Y:S01]  /*bc90*/  LOP3.LUT R5, R2, 0x1b0, RZ, 0xc0, !PT ;  /* 0x000001b002057812 */ /* 0x000fe200078ec0ff */
[----:B0-----:R-:W-:Y:S01]  /*bca0*/  IMAD.SHL.U32 R0, R11, 0x20, RZ ;  /* 0x000000200b007824 */ /* 0x001fe200078e00ff */
[----:B------:R-:W-:-:S02]  /*bcb0*/  LOP3.LUT R7, R6, 0x600, RZ, 0xc0, !PT ;  /* 0x0000060006077812 */ /* 0x000fc400078ec0ff */
[----:B------:R-:W-:Y:S01]  /*bcc0*/  LOP3.LUT R3, R4, 0x30, R3, 0xf8, !PT ;  /* 0x0000003004037812 */ /* 0x000fe200078ef803 */
[----:B------:R-:W-:Y:S01]  /*bcd0*/  IMAD.SHL.U32 R4, R11, 0x8, RZ ;  /* 0x000000080b047824 */ /* 0x000fe200078e00ff */
[----:B------:R-:W-:Y:S01]  /*bce0*/  LOP3.LUT R9, R5, 0x30, R8, 0x78, !PT ;  /* 0x0000003005097812 */ /* 0x000fe200078e7808 */
[----:B------:R-:W-:Y:S01]  /*bcf0*/  IMAD.SHL.U32 R8, R11, 0x4, RZ ;  /* 0x000000040b087824 */ /* 0x000fe200078e00ff */
[----:B------:R-:W-:Y:S02]  /*bd00*/  LOP3.LUT R6, R7, 0x40, R2, 0xf8, !PT ;  /* 0x0000004007067812 */ /* 0x000fe400078ef802 */
[----:B------:R-:W-:Y:S02]  /*bd10*/  LOP3.LUT R4, R3, 0x30, R4, 0x78, !PT ;  /* 0x0000003003047812 */ /* 0x000fe400078e7804 */
[----:B------:R-:W-:Y:S02]  /*bd20*/  LOP3.LUT R7, R7, 0x60, R0, 0xf8, !PT ;  /* 0x0000006007077812 */ /* 0x000fe400078ef800 */
[----:B------:R-:W-:-:S02]  /*bd30*/  LOP3.LUT R9, R6, R9, RZ, 0xfc, !PT ;  /* 0x0000000906097212 */ /* 0x000fc400078efcff */
[----:B------:R-:W-:Y:S02]  /*bd40*/  SHF.R.U32.HI R3, RZ, 0x2, R10 ;  /* 0x00000002ff037819 */ /* 0x000fe4000001160a */
[----:B------:R-:W-:Y:S02]  /*bd50*/  LOP3.LUT R5, R0, 0x80, RZ, 0xc0, !PT ;  /* 0x0000008000057812 */ /* 0x000fe400078ec0ff */
[--C-:B------:R-:W-:Y:S02]  /*bd60*/  LOP3.LUT R28, R7, 0x100, R0.reuse, 0xf8, !PT ;  /* 0x00000100071c7812 */ /* 0x100fe400078ef800 */
[----:B------:R-:W-:Y:S01]  /*bd70*/  LOP3.LUT R2, R3, 0x60, R0, 0xf8, !PT ;  /* 0x0000006003027812 */ /* 0x000fe200078ef800 */
[----:B------:R-:W-:Y:S01]  /*bd80*/  IMAD.IADD R0, R16, 0x1, R9 ;  /* 0x0000000110007824 */ /* 0x000fe200078e0209 */
[----:B------:R-:W-:Y:S02]  /*bd90*/  LOP3.LUT R5, R5, 0x10, R11, 0xf8, !PT ;  /* 0x0000001005057812 */ /* 0x000fe400078ef80b */
[----:B------:R-:W-:-:S02]  /*bda0*/  LOP3.LUT R29, R4, 0x640, R29, 0xf8, !PT ;  /* 0x00000640041d7812 */ /* 0x000fc400078ef81d */
[----:B------:R3:W-:Y:S01]  /*bdb0*/  STL [R1+0x8], R0 ;  /* 0x0000080001007387 */ /* 0x0007e20000100800 */
[----:B------:R-:W-:-:S04]  /*bdc0*/  LOP3.LUT R5, R5, 0x10, R8, 0x78, !PT ;  /* 0x0000001005057812 */ /* 0x000fc800078e7808 */
[----:B------:R-:W-:-:S07]  /*bdd0*/  LOP3.LUT R28, R28, R5, RZ, 0xfc, !PT ;  /* 0x000000051c1c7212 */ /* 0x000fce00078efcff */
.L_x_11398:
[----:B------:R-:W-:Y:S01]  /*bde0*/  ULDC.64 UR4, c[0x0][0xc88] ;  /* 0x0003220000047ab9 */ /* 0x000fe20000000a00 */
[----:B------:R-:W-:Y:S01]  /*bdf0*/  ULDC.64 UR6, c[0x0][0xa08] ;  /* 0x0002820000067ab9 */ /* 0x000fe20000000a00 */
[----:B------:R-:W-:-:S06]  /*be00*/  UIMAD.WIDE UR4, UR43, 0x4, UR4 ;  /* 0x000000042b0478a5 */ /* 0x000fcc000f8e0204 */
[----:B------:R-:W-:Y:S01]  /*be10*/  IMAD.U32 R2, RZ, RZ, UR4 ;  /* 0x00000004ff027e24 */ /* 0x000fe2000f8e00ff */
[----:B0-----:R-:W-:Y:S01]  /*be20*/  MOV R3, UR5 ;  /* 0x0000000500037c02 */ /* 0x001fe20008000f00 */
[----:B------:R-:W-:-:S04]  /*be30*/  ULDC.64 UR4, c[0x0][0xa28] ;  /* 0x00028a0000047ab9 */ /* 0x000fc80000000a00 */
[----:B------:R-:W2:Y:S01]  /*be40*/  LDG.E R2, desc[UR52][R2.64] ;  /* 0x0000003402027981 */ /* 0x000ea2000c1e1900 */
[----:B------:R-:W-:-:S04]  /*be50*/  UISETP.NE.U32.AND UP0, UPT, UR4, URZ, UPT ;  /* 0x0000003f0400728c */ /* 0x000fc8000bf05070 */
[----:B------:R-:W-:-:S06]  /*be60*/  UISETP.NE.AND.EX UP0, UPT, UR5, URZ, UPT, UP0 ;  /* 0x0000003f0500728c */ /* 0x000fcc000bf05300 */
[----:B------:R-:W-:Y:S02]  /*be70*/  PLOP3.LUT P2, PT, PT, PT, UP0, 0x80, 0x0 ;  /* 0x000000000000781c */ /* 0x000fe40003f4f008 */
[----:B------:R-:W-:-:S04]  /*be80*/  ISETP.NE.U32.AND P0, PT, RZ, UR6, PT ;  /* 0x00000006ff007c0c */ /* 0x000fc8000bf05070 */
[----:B------:R-:W-:Y:S02]  /*be90*/  ISETP.NE.AND.EX P0, PT, RZ, UR7, PT, P0 ;  /* 0x00000007ff007c0c */ /* 0x000fe4000bf05300 */
[----:B--2---:R-:W-:-:S13]  /*bea0*/  R2UR UR45, R2 ;  /* 0x00000000022d72ca */ /* 0x004fda00000e0000 */
[----:B------:R-:W-:Y:S02]  /*beb0*/  USHF.R.S32.HI UR46, URZ, 0x1f, UR45 ;  /* 0x0000001f3f2e7899 */ /* 0x000fe4000801142d */
[----:B------:R-:W-:-:S04]  /*bec0*/  @UP0 ULEA UR4, UP1, UR45, UR4, 0x2 ;  /* 0x000000042d040291 */ /* 0x000fc8000f82103f */
[----:B------:R-:W-:Y:S02]  /*bed0*/  @UP0 ULEA.HI.X UR5, UR45, UR5, UR46, 0x2, UP1 ;  /* 0x000000052d050291 */ /* 0x000fe400088f142e */
[----:B------:R-:W-:Y:S01]  /*bee0*/  IMAD.U32 R2, RZ, RZ, UR4 ;  /* 0x00000004ff027e24 */ /* 0x000fe2000f8e00ff */
[----:B------:R-:W-:-:S03]  /*bef0*/  USHF.L.U32 UR47, UR45, 0x2, URZ ;  /* 0x000000022d2f7899 */ /* 0x000fc6000800063f */
[----:B------:R-:W-:Y:S01]  /*bf00*/  IMAD.U32 R3, RZ, RZ, UR5 ;  /* 0x00000005ff037e24 */ /* 0x000fe2000f8e00ff */
[----:B------:R-:W-:Y:S01]  /*bf10*/  ULDC.64 UR4, c[0x0][0xa00] ;  /* 0x0002800000047ab9 */ /* 0x000fe20000000a00 */
[----:B------:R-:W-:Y:S01]  /*bf20*/  USHF.L.U64.HI UR48, UR45, 0x2, UR46 ;  /* 0x000000022d307899 */ /* 0x000fe2000801022e */
[----:B------:R-:W-:Y:S01]  /*bf30*/  ISETP.NE.U32.AND P1, PT, RZ, UR4, PT ;  /* 0x00000004ff007c0c */ /* 0x000fe2000bf25070 */
[----:B------:R-:W-:Y:S01]  /*bf40*/  UIADD3 UR4, UP0, UR47, UR4, URZ ;  /* 0x000000042f047290 */ /* 0x000fe2000ff1e03f */
[----:B------:R0:W2:Y:S01]  /*bf50*/  @P2 LDG.E R8, desc[UR52][R2.64] ;  /* 0x0000003402082981 */ /* 0x0000a2000c1e1900 */
[----:B------:R-:W-:Y:S01]  /*bf60*/  UIADD3 UR6, UP1, UR47, UR6, URZ ;  /* 0x000000062f067290 */ /* 0x000fe2000ff3e03f */
[----:B------:R-:W-:Y:S01]  /*bf70*/  ISETP.NE.AND.EX P1, PT, RZ, UR5, PT, P1 ;  /* 0x00000005ff007c0c */ /* 0x000fe2000bf25310 */
[----:B------:R-:W-:Y:S02]  /*bf80*/  UIADD3.X UR5, UR48, UR5, URZ, UP0, !UPT ;  /* 0x0000000530057290 */ /* 0x000fe400087fe43f */
[----:B------:R-:W-:-:S02]  /*bf90*/  UIADD3.X UR7, UR48, UR7, URZ, UP1, !UPT ;  /* 0x0000000730077290 */ /* 0x000fc40008ffe43f */
[----:B------:R-:W-:Y:S02]  /*bfa0*/  IMAD.U32 R4, RZ, RZ, UR6 ;  /* 0x00000006ff047e24 */ /* 0x000fe4000f8e00ff */
[----:B0-----:R-:W-:Y:S02]  /*bfb0*/  IMAD.U32 R2, RZ, RZ, UR4 ;  /* 0x00000004ff027e24 */ /* 0x001fe4000f8e00ff */
[----:B------:R-:W-:Y:S01]  /*bfc0*/  IMAD.U32 R3, RZ, RZ, UR5 ;  /* 0x00000005ff037e24 */ /* 0x000fe2000f8e00ff */
[----:B------:R-:W-:Y:S01]  /*bfd0*/  ULDC.64 UR4, c[0x0][0xa18] ;  /* 0x0002860000047ab9 */ /* 0x000fe20000000a00 */
[----:B------:R-:W-:Y:S01]  /*bfe0*/  IMAD.U32 R5, RZ, RZ, UR7 ;  /* 0x00000007ff057e24 */ /* 0x000fe2000f8e00ff */
[----:B------:R-:W-:Y:S01]  /*bff0*/  UISETP.NE.U32.AND UP0, UPT, UR4, URZ, UPT ;  /* 0x0000003f0400728c */ /* 0x000fe2000bf05070 */
[----:B------:R-:W-:Y:S01]  /*c000*/  ULDC UR6, c[0x0][0x288] ;  /* 0x0000a20000067ab9 */ /* 0x000fe20000000800 */
[----:B------:R-:W5:Y:S02]  /*c010*/  @P1 LDG.E R9, desc[UR52][R2.64] ;  /* 0x0000003402091981 */ /* 0x000f64000c1e1900 */
[----:B------:R-:W-:-:S02]  /*c020*/  UISETP.NE.AND.EX UP0, UPT, UR5, URZ, UPT, UP0 ;  /* 0x0000003f0500728c */ /* 0x000fc4000bf05300 */
[----:B---3--:R-:W5:Y:S01]  /*c030*/  @P0 LDG.E R0, desc[UR52][R4.64] ;  /* 0x0000003404000981 */ /* 0x008f62000c1e1900 */
[----:B------:R-:W-:-:S03]  /*c040*/  IMAD.U32 R10, RZ, RZ, UR6 ;  /* 0x00000006ff0a7e24 */ /* 0x000fc6000f8e00ff */
[----:B------:R-:W-:-:S05]  /*c050*/  PLOP3.LUT P3, PT, PT, PT, UP0, 0x80, 0x0 ;  /* 0x000000000000781c */ /* 0x000fca0003f6f008 */
[----:B------:R-:W-:-:S04]  /*c060*/  @UP0 UIADD3 UR4, UP1, UR47, UR4, URZ ;  /* 0x000000042f040290 */ /* 0x000fc8000ff3e03f */
[----:B------:R-:W-:Y:S02]  /*c070*/  @UP0 UIADD3.X UR5, UR48, UR5, URZ, UP1, !UPT ;  /* 0x0000000530050290 */ /* 0x000fe40008ffe43f */
[----:B------:R-:W-:-:S04]  /*c080*/  IMAD.U32 R6, RZ, RZ, UR4 ;  /* 0x00000004ff067e24 */ /* 0x000fc8000f8e00ff */
[----:B------:R-:W-:-:S05]  /*c090*/  IMAD.U32 R7, RZ, RZ, UR5 ;  /* 0x00000005ff077e24 */ /* 0x000fca000f8e00ff */
[----:B------:R0:W3:Y:S01]  /*c0a0*/  @P3 LDG.E R10, desc[UR52][R6.64] ;  /* 0x00000034060a3981 */ /* 0x0000e2000c1e1900 */
[----:B------:R-:W-:Y:S01]  /*c0b0*/  UMOV UR4, URZ ;  /* 0x0000003f00047c82 */ /* 0x000fe20008000000 */
[----:B0-----:R-:W0:Y:S01]  /*c0c0*/  LDC.64 R6, c[0x0][0x418] ;  /* 0x00010600ff067b82 */ /* 0x001e220000000a00 */
[----:B--2---:R-:W-:Y:S02]  /*c0d0*/  @P2 R2UR UR4, R8 ;  /* 0x00000000080422ca */ /* 0x004fe400000e0000 */
[----:B0-----:R-:W-:Y:S01]  /*c0e0*/  ISETP.NE.U32.AND P2, PT, R6, RZ, PT ;  /* 0x000000ff0600720c */ /* 0x001fe20003f45070 */
[----:B---3--:R0:W-:Y:S01]  /*c0f0*/  STL [R1+0x4], R10 ;  /* 0x0000040a01007387 */ /* 0x0081e20000100800 */
[----:B-1----:R-:W-:Y:S11]  /*c100*/  @P3 BRA `(.L_x_11333) ;  /* 0x0000000000143947 */ /* 0x002ff60003800000 */
[----:B------:R-:W-:Y:S05]  /*c110*/  @!P1 BRA `(.L_x_11333) ;  /* 0x0000000000109947 */ /* 0x000fea0003800000 */
[----:B------:R-:W2:Y:S04]  /*c120*/  LDG.E R11, desc[UR52][R2.64] ;  /* 0x00000034020b7981 */ /* 0x000ea8000c1e1900 */
[----:B------:R-:W2:Y:S02]  /*c130*/  LDG.E R6, desc[UR52][R2.64+0x4] ;  /* 0x0000043402067981 */ /* 0x000ea4000c1e1900 */
[----:B--2---:R-:W-:-:S05]  /*c140*/  IMAD.IADD R2, R6, 0x1, -R11 ;  /* 0x0000000106027824 */ /* 0x004fca00078e0a0b */
[----:B------:R1:W-:Y:S02]  /*c150*/  STL [R1+0x4], R2 ;  /* 0x0000040201007387 */ /* 0x0003e40000100800 */
.L_x_11333:
[----:B------:R-:W2:Y:S01]  /*c160*/  LDC R6, c[0x0][0x424] ;  /* 0x00010900ff067b82 */ /* 0x000ea20000000800 */
[----:B------:R-:W-:Y:S01]  /*c170*/  ISETP.NE.AND.EX P2, PT, R7, RZ, PT, P2 ;  /* 0x000000ff0700720c */ /* 0x000fe20003f45320 */
[----:B------:R-:W-:Y:S01]  /*c180*/  UMOV UR44, URZ ;  /* 0x0000003f002c7c82 */ /* 0x000fe20008000000 */
[----:B------:R-:W-:Y:S01]  /*c190*/  ULDC.64 UR6, c[0x0][0xa20] ;  /* 0x0002880000067ab9 */ /* 0x000fe20000000a00 */
[----:B-----5:R-:W-:Y:S01]  /*c1a0*/  @P1 R2UR UR44, R9 ;  /* 0x00000000092c12ca */ /* 0x020fe200000e0000 */
[----:B------:R-:W-:Y:S01]  /*c1b0*/  UMOV UR39, URZ ;  /* 0x0000003f00277c82 */ /* 0x000fe20008000000 */
[----:B------:R-:W-:Y:S01]  /*c1c0*/  ISETP.NE.U32.AND P1, PT, RZ, UR6, PT ;  /* 0x00000006ff007c0c */ /* 0x000fe2000bf25070 */
[----:B------:R-:W-:Y:S01]  /*c1d0*/  IMAD.U32 R22, RZ, RZ, UR45 ;  /* 0x0000002dff167e24 */ /* 0x000fe2000f8e00ff */
[----:B------:R-:W3:Y:S01]  /*c1e0*/  LDC R7, c[0x0][0x2f0] ;  /* 0x0000bc00ff077b82 */ /* 0x000ee20000000800 */
[----:B------:R-:W-:Y:S02]  /*c1f0*/  R2UR UR36, R26 ;  /* 0x000000001a2472ca */ /* 0x000fe400000e0000 */
[----:B------:R-:W-:-:S02]  /*c200*/  @P0 R2UR UR39, R0 ;  /* 0x00000000002702ca */ /* 0x000fc400000e0000 */
[----:B------:R-:W-:Y:S02]  /*c210*/  ISETP.NE.AND.EX P1, PT, RZ, UR7, PT, P1 ;  /* 0x00000007ff007c0c */ /* 0x000fe4000bf25310 */
[C---:B-1----:R-:W-:Y:S02]  /*c220*/  LOP3.LUT R2, R26.reuse, 0xff000000, RZ, 0xc0, !PT ;  /* 0xff0000001a027812 */ /* 0x042fe400078ec0ff */
[----:B------:R-:W-:Y:S02]  /*c230*/  LOP3.LUT R0, R26, 0xff0000, RZ, 0xc0, !PT ;  /* 0x00ff00001a007812 */ /* 0x000fe400078ec0ff */
[----:B------:R-:W-:-:S03]  /*c240*/  SHF.R.U32.HI R3, RZ, 0x8, R2 ;  /* 0x00000008ff037819 */ /* 0x000fc60000011602 */
[----:B------:R-:W-:Y:S01]  /*c250*/  ULOP3.LUT UR36, UR36, 0xffff, URZ, 0xc0, !UPT ;  /* 0x0000ffff24247892 */ /* 0x000fe2000f8ec03f */
[----:B------:R-:W-:Y:S01]  /*c260*/  LEA.HI R0, R0, R3, RZ, 0x10 ;  /* 0x0000000300007211 */ /* 0x000fe200078f80ff */
[----:B------:R-:W-:Y:S01]  /*c270*/  UIADD3 UR39, UR39, UR4, URZ ;  /* 0x0000000427277290 */ /* 0x000fe2000fffe03f */
[----:B--2---:R-:W-:-:S05]  /*c280*/  SEL R6, R6, 0x1, P2 ;  /* 0x0000000106067807 */ /* 0x004fca0001000000 */
[----:B---3--:R-:W-:Y:S01]  /*c290*/  IMAD R2, R6, R7, RZ ;  /* 0x0000000706027224 */ /* 0x008fe200078e02ff */
[----:B------:R-:W-:Y:S06]  /*c2a0*/  @!P1 BRA `(.L_x_11334) ;  /* 0x0000000000189947 */ /* 0x000fec0003800000 */
[----:B------:R-:W-:-:S04]  /*c2b0*/  UIADD3 UR5, UP0, UR47, UR6, URZ ;  /* 0x000000062f057290 */ /* 0x000fc8000ff1e03f */
[----:B------:R-:W-:Y:S02]  /*c2c0*/  UIADD3.X UR6, UR48, UR7, URZ, UP0, !UPT ;  /* 0x0000000730067290 */ /* 0x000fe400087fe43f */
[----:B------:R-:W-:-:S04]  /*c2d0*/  IMAD.U32 R2, RZ, RZ, UR5 ;  /* 0x00000005ff027e24 */ /* 0x000fc8000f8e00ff */
[----:B------:R-:W-:-:S05]  /*c2e0*/  IMAD.U32 R3, RZ, RZ, UR6 ;  /* 0x00000006ff037e24 */ /* 0x000fca000f8e00ff */
[----:B------:R1:W5:Y:S01]  /*c2f0*/  LDG.E R2, desc[UR52][R2.64] ;  /* 0x0000003402027981 */ /* 0x000362000c1e1900 */
[----:B------:R-:W-:Y:S05]  /*c300*/  BRA `(.L_x_11335) ;  /* 0x0000000000107947 */ /* 0x000fea0003800000 */
.L_x_11334:
[----:B------:R-:W-:Y:S05]  /*c310*/  @!P0 BRA `(.L_x_11335) ;  /* 0x00000000000c8947 */ /* 0x000fea0003800000 */
[----:B------:R-:W2:Y:S04]  /*c320*/  LDG.E R3, desc[UR52][R4.64] ;  /* 0x0000003404037981 */ /* 0x000ea8000c1e1900 */
[----:B------:R-:W2:Y:S02]  /*c330*/  LDG.E R2, desc[UR52][R4.64+0x4] ;  /* 0x0000043404027981 */ /* 0x000ea4000c1e1900 */
[----:B--2---:R-:W-:-:S07]  /*c340*/  IMAD.IADD R2, R2, 0x1, -R3 ;  /* 0x0000000102027824 */ /* 0x004fce00078e0a03 */
.L_x_11335:
[----:B-----5:R-:W-:Y:S02]  /*c350*/  IADD3 R2, R2, -UR4, RZ ;  /* 0x8000000402027c10 */ /* 0x020fe4000fffe0ff */
[----:B------:R-:W-:Y:S02]  /*c360*/  LOP3.LUT R26, R0, 0xff, RZ, 0xc0, !PT ;  /* 0x000000ff001a7812 */ /* 0x000fe400078ec0ff */
[C---:B------:R-:W-:Y:S01]  /*c370*/  ISETP.GE.AND P0, PT, R2.reuse, 0x1, PT ;  /* 0x000000010200780c */ /* 0x040fe20003f06270 */
[----:B-1----:R-:W-:-:S04]  /*c380*/  VIADD R3, R2, 0x9f ;  /* 0x0000009f02037836 */ /* 0x002fc80000000000 */
[----:B------:R-:W-:-:S05]  /*c390*/  IMAD.HI R3, R3, 0x66666667, RZ ;  /* 0x6666666703037827 */ /* 0x000fca00078e02ff */
[----:B------:R-:W-:-:S04]  /*c3a0*/  SHF.R.U32.HI R2, RZ, 0x1f, R3 ;  /* 0x0000001fff027819 */ /* 0x000fc80000011603 */
[----:B------:R-:W-:Y:S01]  /*c3b0*/  LEA.HI.SX32 R5, R3, R2, 0x1a ;  /* 0x0000000203057211 */ /* 0x000fe200078fd2ff */
[----:B------:R-:W-:Y:S01]  /*c3c0*/  IMAD.MOV.U32 R3, RZ, RZ, RZ ;  /* 0x000000ffff037224 */ /* 0x000fe200078e00ff */
[----:B------:R-:W-:Y:S06]  /*c3d0*/  @!P0 BRA `(.L_x_11336) ;  /* 0x0000000000708947 */ /* 0x000fec0003800000 */
[----:B------:R-:W-:-:S04]  /*c3e0*/  SHF.R.U32.HI R0, RZ, 0x10, R0 ;  /* 0x00000010ff007819 */ /* 0x000fc80000011600 */
[----:B------:R-:W-:-:S13]  /*c3f0*/  ISETP.NE.AND P0, PT, R0, RZ, PT ;  /* 0x000000ff0000720c */ /* 0x000fda0003f05270 */
[----:B------:R-:W1:Y:S02]  /*c400*/  @!P0 LDC R0, c[0x0][0x9f0] ;  /* 0x00027c00ff008b82 */ /* 0x000e640000000800 */
[-C--:B-1----:R-:W-:Y:S02]  /*c410*/  IABS R4, R0.reuse ;  /* 0x0000000000047213 */ /* 0x082fe40000000000 */
[----:B------:R-:W-:Y:S02]  /*c420*/  IADD3 R7, R0, -0x1, R5 ;  /* 0xffffffff00077810 */ /* 0x000fe40007ffe005 */
[----:B------:R-:W1:Y:S02]  /*c430*/  I2F.RP R6, R4 ;  /* 0x0000000400067306 */ /* 0x000e640000209400 */
[----:B------:R-:W-:-:S04]  /*c440*/  LOP3.LUT R8, R7, R0, RZ, 0x3c, !PT ;  /* 0x0000000007087212 */ /* 0x000fc800078e3cff */
[----:B------:R-:W-:Y:S02]  /*c450*/  ISETP.GE.AND P2, PT, R8, RZ, PT ;  /* 0x000000ff0800720c */ /* 0x000fe40003f46270 */
[----:B-1----:R-:W1:Y:S02]  /*c460*/  MUFU.RCP R6, R6 ;  /* 0x0000000600067308 */ /* 0x002e640000001000 */
[----:B-1----:R-:W-:Y:S01]  /*c470*/  VIADD R2, R6, 0xffffffe ;  /* 0x0ffffffe06027836 */ /* 0x002fe20000000000 */
[----:B------:R-:W-:-:S05]  /*c480*/  IABS R6, R0 ;  /* 0x0000000000067213 */ /* 0x000fca0000000000 */
[----:B------:R1:W2:Y:S02]  /*c490*/  F2I.FTZ.U32.TRUNC.NTZ R3, R2 ;  /* 0x0000000200037305 */ /* 0x0002a4000021f000 */
[----:B-1----:R-:W-:Y:S02]  /*c4a0*/  IMAD.MOV.U32 R2, RZ, RZ, RZ ;  /* 0x000000ffff027224 */ /* 0x002fe400078e00ff */
[----:B--2---:R-:W-:-:S04]  /*c4b0*/  IMAD.MOV R9, RZ, RZ, -R3 ;  /* 0x000000ffff097224 */ /* 0x004fc800078e0a03 */
[----:B------:R-:W-:-:S04]  /*c4c0*/  IMAD R9, R9, R4, RZ ;  /* 0x0000000409097224 */ /* 0x000fc800078e02ff */
[----:B------:R-:W-:Y:S01]  /*c4d0*/  IMAD.HI.U32 R3, R3, R9, R2 ;  /* 0x0000000903037227 */ /* 0x000fe200078e0002 */
[----:B------:R-:W-:-:S03]  /*c4e0*/  IABS R2, R7 ;  /* 0x0000000700027213 */ /* 0x000fc60000000000 */
[----:B------:R-:W-:Y:S02]  /*c4f0*/  IMAD.MOV R7, RZ, RZ, -R6 ;  /* 0x000000ffff077224 */ /* 0x000fe400078e0a06 */
        /* <DEDUP_REMOVED lines=10> */
.L_x_11336:
[-C--:B------:R-:W-:Y:S01]  /*c5a0*/  IMAD R26, R26, R3.reuse, RZ ;  /* 0x000000031a1a7224 */ /* 0x080fe200078e02ff */
[----:B------:R-:W-:Y:S04]  /*c5b0*/  BSSY B7, `(.L_x_11337) ;  /* 0x000029d000077945 */ /* 0x000fe80003800000 */
[----:B------:R-:W-:-:S04]  /*c5c0*/  VIADDMNMX R0, R26, R3, R5, PT ;  /* 0x000000031a007246 */ /* 0x000fc80003800105 */
[----:B------:R-:W-:Y:S01]  /*c5d0*/  ISETP.GT.AND P0, PT, R0, R26, PT ;  /* 0x0000001a0000720c */ /* 0x000fe20003f04270 */
[----:B------:R1:W-:-:S12]  /*c5e0*/  STL [R1], R0 ;  /* 0x0000000001007387 */ /* 0x0003d80000100800 */
        /* <DEDUP_REMOVED lines=16> */
[----:B-1----:R-:W-:Y:S01]  /*c6f0*/  IADD3 R24, R0, UR41, R7 ;  /* 0x0000002900187c10 */ /* 0x002fe2000fffe007 */
[----:B------:R-:W-:Y:S06]  /*c700*/  BRA `(.L_x_11339) ;  /* 0x00000028001c7947 */ /* 0x000fec0003800000 */
.L_x_11338:
        /* <DEDUP_REMOVED lines=13> */
[----:B0-----:R-:W-:-:S02]  /*c7e0*/  IMAD.U32 R10, RZ, RZ, UR4 ;  /* 0x00000004ff0a7e24 */ /* 0x001fc4000f8e00ff */
[----:B------:R-:W-:Y:S02]  /*c7f0*/  IMAD.U32 R11, RZ, RZ, UR5 ;  /* 0x00000005ff0b7e24 */ /* 0x000fe4000f8e00ff */
[----:B------:R-:W-:Y:S02]  /*c800*/  IMAD.MOV.U32 R8, RZ, RZ, 0x70 ;  /* 0x00000070ff087424 */ /* 0x000fe400078e00ff */
[----:B------:R-:W-:Y:S02]  /*c810*/  IMAD.MOV.U32 R12, RZ, RZ, 0x1 ;  /* 0x00000001ff0c7424 */ /* 0x000fe400078e00ff */
[----:B------:R-:W-:-:S07]  /*c820*/  IMAD.MOV.U32 R13, RZ, RZ, RZ ;  /* 0x000000ffff0d7224 */ /* 0x000fce00078e00ff */
[----:B------:R-:W-:-:S07]  /*c830*/  LEPC R20, `(.L_x_11341) ;  /* 0x000000001014794e */ /* 0x000fce0000000000 */
[----:B-1----:R-:W-:Y:S05]  /*c840*/  CALL.ABS.NOINC R2 ;  /* 0x0000000002007343 */ /* 0x002fea0003c00000 */
.L_x_11341:
[----:B------:R-:W-:Y:S05]  /*c850*/  BSYNC B6 ;  /* 0x0000000000067941 */ /* 0x000fea0003800000 */
.L_x_11340:
        /* <DEDUP_REMOVED lines=16> */
[----:B0-----:R-:W-:Y:S02]  /*c960*/  IMAD.U32 R10, RZ, RZ, UR4 ;  /* 0x00000004ff0a7e24 */ /* 0x001fe4000f8e00ff */
[----:B------:R-:W-:Y:S02]  /*c970*/  IMAD.U32 R11, RZ, RZ, UR5 ;  /* 0x00000005ff0b7e24 */ /* 0x000fe4000f8e00ff */
[----:B------:R-:W-:Y:S02]  /*c980*/  IMAD.MOV.U32 R8, RZ, RZ, 0x70 ;  /* 0x00000070ff087424 */ /* 0x000fe400078e00ff */
[----:B------:R-:W-:-:S07]  /*c990*/  IMAD.MOV.U32 R12, RZ, RZ, 0x1 ;  /* 0x00000001ff0c7424 */ /* 0x000fce00078e00ff */
[----:B------:R-:W-:-:S07]  /*c9a0*/  LEPC R20, `(.L_x_11343) ;  /* 0x000000001014794e */ /* 0x000fce0000000000 */
[----:B-1----:R-:W-:Y:S05]  /*c9b0*/  CALL.ABS.NOINC R2 ;  /* 0x0000000002007343 */ /* 0x002fea0003c00000 */
.L_x_11343:
[----:B------:R-:W-:Y:S05]  /*c9c0*/  BSYNC B6 ;  /* 0x0000000000067941 */ /* 0x000fea0003800000 */
.L_x_11342:
        /* <DEDUP_REMOVED lines=19> */
[----:B-1----:R-:W-:Y:S05]  /*cb00*/  CALL.ABS.NOINC R2 ;  /* 0x0000000002007343 */ /* 0x002fea0003c00000 */
.L_x_11345:
[----:B------:R-:W-:Y:S05]  /*cb10*/  BSYNC B6 ;  /* 0x0000000000067941 */ /* 0x000fea0003800000 */
.L_x_11344:
        /* <DEDUP_REMOVED lines=8> */
[----:B0-----:R-:W-:Y:S01]  /*cba0*/  MOV R10, UR4 ;  /* 0x00000004000a7c02 */ /* 0x001fe20008000f00 */
        /* <DEDUP_REMOVED lines=10> */
.L_x_11347:
[----:B------:R-:W-:Y:S05]  /*cc50*/  BSYNC B6 ;  /* 0x0000000000067941 */ /* 0x000fea0003800000 */
.L_x_11346:
        /* <DEDUP_REMOVED lines=10> */
[----:B------:R2:W3:Y:S02]  /*cd00*/  @P0 LDG.E R22, desc[UR52][R2.64] ;  /* 0x0000003402160981 */ /* 0x0004e4000c1e1900 */
[----:B--2---:R-:W2:Y:S01]  /*cd10*/  LDC.64 R2, c[0x0][0x418] ;  /* 0x00010600ff027b82 */ /* 0x004ea20000000a00 */
[----:B-1----:R-:W-:-:S04]  /*cd20*/  SHF.R.U32.HI R20, RZ, 0x5, R17 ;  /* 0x00000005ff147819 */ /* 0x002fc80000011611 */
[----:B------:R-:W-:Y:S02]  /*cd30*/  LOP3.LUT R20, R20, 0x3, RZ, 0xc0, !PT ;  /* 0x0000000314147812 */ /* 0x000fe400078ec0ff */
[----:B--2---:R-:W-:Y:S01]  /*cd40*/  LOP3.LUT P0, RZ, R2, UR4, RZ, 0xfc, !PT ;  /* 0x0000000402ff7c12 */ /* 0x004fe2000f80fcff */
[----:B------:R-:W-:-:S03]  /*cd50*/  UMOV UR4, 0xffffffff ;  /* 0xffffffff00047882 */ /* 0x000fc60000000000 */
[----:B------:R-:W-:Y:S02]  /*cd60*/  LOP3.LUT P0, RZ, R3, UR5, RZ, 0xfc, P0 ;  /* 0x0000000503ff7c12 */ /* 0x000fe4000800fcff */
[----:B---3--:R-:W-:Y:S02]  /*cd70*/  SHF.R.S32.HI R27, RZ, 0x1f, R22 ;  /* 0x0000001fff1b7819 */ /* 0x008fe40000011416 */
[----:B------:R-:W-:Y:S01]  /*cd80*/  SEL R17, R22, RZ, !P0 ;  /* 0x000000ff16117207 */ /* 0x000fe20004000000 */
[----:B------:R-:W-:Y:S08]  /*cd90*/  BRA.DIV UR4, `(.L_x_11348) ;  /* 0x0000003204cc7947 */ /* 0x000ff0000b800000 */
[----:B------:R1:W2:Y:S02]  /*cda0*/  SHFL.IDX PT, R14, R20, RZ, 0x1f ;  /* 0x00001fff140e7589 */ /* 0x0002a400000e0000 */
.L_x_11417:
[----:B--2---:R-:W-:Y:S02]  /*cdb0*/  ISETP.NE.AND P0, PT, R14, RZ, PT ;  /* 0x000000ff0e00720c */ /* 0x004fe40003f05270 */
[----:B------:R-:W-:Y:S02]  /*cdc0*/  PLOP3.LUT P1, PT, PT, PT, PT, 0x8, 0x0 ;  /* 0x000000000000781c */ /* 0x000fe40003f2e170 */
[----:B------:R-:W-:-:S11]  /*cdd0*/  LOP3.LUT R23, R23, 0xfffffffe, RZ, 0xc0, !PT ;  /* 0xfffffffe17177812 */ /* 0x000fd600078ec0ff */
[----:B------:R-:W-:Y:S01]  /*cde0*/  @P1 LOP3.LUT R23, R23, 0x1, RZ, 0xfc, !PT ;  /* 0x0000000117171812 */ /* 0x000fe200078efcff */
[----:B------:R-:W-:Y:S06]  /*cdf0*/  @P0 BRA `(.L_x_11349) ;  /* 0x00000004004c0947 */ /* 0x000fec0003800000 */
[----:B------:R-:W2:Y:S01]  /*ce00*/  LDL R0, [R1] ;  /* 0x0000000001007983 */ /* 0x000ea20000100800 */
[----:B------:R-:W-:Y:S01]  /*ce10*/  UMOV UR4, 0xffffffff ;  /* 0xffffffff00047882 */ /* 0x000fe20000000000 */
[----:B--2---:R-:W-:Y:S02]  /*ce20*/  VIADD R0, R0, 0xffffffff ;  /* 0xffffffff00007836 */ /* 0x004fe40000000000 */
[----:B------:R-:W-:Y:S05]  /*ce30*/  BRA.DIV UR4, `(.L_x_11350) ;  /* 0x0000003204c47947 */ /* 0x000fea000b800000 */
[----:B------:R-:W-:-:S13]  /*ce40*/  ELECT P6, URZ, PT ;  /* 0x00000000003f782f */ /* 0x000fda00038c0000 */
.L_x_11420:
[----:B------:R-:W-:Y:S05]  /*ce50*/  @!P6 BRA `(.L_x_11349) ;  /* 0x000000040034e947 */ /* 0x000fea0003800000 */
[----:B------:R-:W-:-:S04]  /*ce60*/  ISETP.NE.U32.AND P0, PT, R2, RZ, PT ;  /* 0x000000ff0200720c */ /* 0x000fc80003f05070 */
[----:B------:R-:W-:-:S13]  /*ce70*/  ISETP.NE.AND.EX P0, PT, R3, RZ, PT, P0 ;  /* 0x000000ff0300720c */ /* 0x000fda0003f05300 */
[----:B------:R-:W-:Y:S05]  /*ce80*/  @!P0 BRA `(.L_x_11351) ;  /* 0x0000000000448947 */ /* 0x000fea0003800000 */
[----:B------:R-:W2:Y:S01]  /*ce90*/  LDC R7, c[0x0][0x43c] ;  /* 0x00010f00ff077b82 */ /* 0x000ea20000000800 */
[----:B------:R-:W-:Y:S01]  /*cea0*/  ULDC.64 UR4, c[0x0][0x428] ;  /* 0x00010a0000047ab9 */ /* 0x000fe20000000a00 */
[----:B--2---:R-:W-:-:S13]  /*ceb0*/  ISETP.NE.AND P0, PT, R7, 0x1, PT ;  /* 0x000000010700780c */ /* 0x004fda0003f05270 */
[----:B------:R-:W2:Y:S02]  /*cec0*/  @P0 LDC.64 R4, c[0x0][0x440] ;  /* 0x00011000ff040b82 */ /* 0x000ea40000000a00 */
[----:B--2---:R-:W-:-:S04]  /*ced0*/  @P0 IMAD.HI.U32 R6, R0, R4, RZ ;  /* 0x0000000400060227 */ /* 0x004fc800078e00ff */
[----:B------:R-:W-:Y:S01]  /*cee0*/  IMAD.MOV.U32 R4, RZ, RZ, R0 ;  /* 0x000000ffff047224 */ /* 0x000fe200078e0000 */
[----:B------:R-:W-:-:S05]  /*cef0*/  @P0 SHF.R.U32.HI R4, RZ, R5, R6 ;  /* 0x00000005ff040219 */ /* 0x000fca0000011606 */
[----:B------:R-:W-:-:S04]  /*cf00*/  IMAD.MOV R5, RZ, RZ, -R4 ;  /* 0x000000ffff057224 */ /* 0x000fc800078e0a04 */
[----:B------:R-:W-:Y:S01]  /*cf10*/  IMAD R0, R7, R5, R0 ;  /* 0x0000000507007224 */ /* 0x000fe200078e0200 */
[--C-:B------:R-:W-:Y:S01]  /*cf20*/  SHF.R.S32.HI R5, RZ, 0x1f, R4.reuse ;  /* 0x0000001fff057819 */ /* 0x100fe20000011404 */
[----:B------:R-:W-:Y:S02]  /*cf30*/  IMAD R7, R27, UR4, RZ ;  /* 0x000000041b077c24 */ /* 0x000fe4000f8e02ff */
[----:B------:R-:W-:-:S04]  /*cf40*/  IMAD.WIDE.U32 R4, R22, UR4, R4 ;  /* 0x0000000416047c25 */ /* 0x000fc8000f8e0004 */
[----:B------:R-:W-:Y:S01]  /*cf50*/  IMAD R7, R22, UR5, R7 ;  /* 0x0000000516077c24 */ /* 0x000fe2000f8e0207 */
[----:B------:R-:W-:-:S03]  /*cf60*/  LEA R2, P0, R4, R2, 0x2 ;  /* 0x0000000204027211 */ /* 0x000fc600078010ff */
[----:B------:R-:W-:-:S05]  /*cf70*/  IMAD.IADD R5, R5, 0x1, R7 ;  /* 0x0000000105057824 */ /* 0x000fca00078e0207 */
[----:B------:R-:W-:-:S05]  /*cf80*/  LEA.HI.X R3, R4, R3, R5, 0x2, P0 ;  /* 0x0000000304037211 */ /* 0x000fca00000f1405 */
[----:B------:R2:W5:Y:S02]  /*cf90*/  LDG.E R17, desc[UR52][R2.64] ;  /* 0x0000003402117981 */ /* 0x000564000c1e1900 */
.L_x_11351:
[----:B--2---:R-:W2:Y:S01]  /*cfa0*/  S2R R2, SR_TID.X ;  /* 0x0000000000027919 */ /* 0x004ea20000002100 */
[----:B------:R-:W-:Y:S02]  /*cfb0*/  SHF.L.U32 R3, R19, 0x1f, RZ ;  /* 0x0000001f13037819 */ /* 0x000fe400000006ff */
[----:B--2---:R-:W-:Y:S01]  /*cfc0*/  LOP3.LUT R4, R2, 0x7f, RZ, 0xc0, !PT ;  /* 0x0000007f02047812 */ /* 0x004fe200078ec0ff */
[----:B------:R-:W-:-:S03]  /*cfd0*/  IMAD R2, R18, 0x8, R16 ;  /* 0x0000000812027824 */ /* 0x000fc600078e0210 */
[----:B------:R-:W-:Y:S01]  /*cfe0*/  ISETP.NE.AND P1, PT, R4, RZ, PT ;  /* 0x000000ff0400720c */ /* 0x000fe20003f25270 */
[----:B------:R-:W2:Y:S02]  /*cff0*/  SYNCS.PHASECHK.TRANS64.TRYWAIT P0, [R2+URZ+0x13280], R3 ;  /* 0x01328003020075a7 */ /* 0x000ea4000800017f */
[----:B--2---:R-:W-:Y:S10]  /*d000*/  @!P0 BRA `(.L_x_11352) ;  /* 0x0000003000708947 */ /* 0x004ff40003800000 */
.L_x_11421:
[----:B------:R-:W-:Y:S05]  /*d010*/  @P1 BRA `(.L_x_11353) ;  /* 0x00000000001c1947 */ /* 0x000fea0003800000 */
[----:B------:R-:W3:Y:S01]  /*d020*/  S2R R4, SR_TID.X ;  /* 0x0000000000047919 */ /* 0x000ee20000002100 */
[----:B------:R-:W-:-:S04]  /*d030*/  IMAD.MOV.U32 R5, RZ, RZ, 0x2800 ;  /* 0x00002800ff057424 */ /* 0x000fc800078e00ff */
[----:B------:R4:W-:Y:S01]  /*d040*/  SYNCS.ARRIVE.TRANS64 RZ, [R2+URZ+0x13270], R5 ;  /* 0x0132700502ff79a7 */ /* 0x0009e2000800003f */
[----:B---3--:R-:W-:-:S04]  /*d050*/  LOP3.LUT R4, R4, 0x1f, RZ, 0xc0, !PT ;  /* 0x0000001f04047812 */ /* 0x008fc800078ec0ff */
[----:B------:R-:W-:-:S13]  /*d060*/  ISETP.NE.AND P0, PT, R4, RZ, PT ;  /* 0x000000ff0400720c */ /* 0x000fda0003f05270 */
[----:B----4-:R-:W-:Y:S05]  /*d070*/  @!P0 BRA `(.L_x_11353) ;  /* 0x0000000000048947 */ /* 0x010fea0003800000 */
[----:B------:R-:W-:Y:S01]  /*d080*/  BPT.TRAP 0x1 ;  /* 0x000000040000795c */ /* 0x000fe20000300000 */
.L_x_11353:
[----:B------:R-:W-:Y:S01]  /*d090*/  IMAD R4, R18, 0x2800, R16 ;  /* 0x0000280012047824 */ /* 0x000fe200078e0210 */
[----:B------:R-:W-:Y:S01]  /*d0a0*/  R2UR UR33, R2 ;  /* 0x00000000022172ca */ /* 0x000fe200000e0000 */
[----:B------:R-:W-:Y:S01]  /*d0b0*/  IMAD.MOV.U32 R5, RZ, RZ, 0xa0 ;  /* 0x000000a0ff057424 */ /* 0x000fe200078e00ff */
[----:B-----5:R-:W-:Y:S01]  /*d0c0*/  R2UR UR37, R17 ;  /* 0x00000000112572ca */ /* 0x020fe200000e0000 */
[----:B------:R-:W-:Y:S01]  /*d0d0*/  UIADD3 UR4, UP0, UR50, 0x470, URZ ;  /* 0x0000047032047890 */ /* 0x000fe2000ff1e03f */
[----:B------:R-:W-:Y:S01]  /*d0e0*/  R2UR UR32, R4 ;  /* 0x00000000042072ca */ /* 0x000fe200000e0000 */
[----:B------:R-:W-:Y:S01]  /*d0f0*/  IMAD R0, R0, R5, UR39 ;  /* 0x0000002700007e24 */ /* 0x000fe2000f8e0205 */
[----:B------:R-:W-:Y:S01]  /*d100*/  UMOV UR6, 0x0 ;  /* 0x0000000000067882 */ /* 0x000fe20000000000 */
[----:B------:R-:W-:Y:S01]  /*d110*/  UIADD3.X UR5, URZ, UR51, URZ, UP0, !UPT ;  /* 0x000000333f057290 */ /* 0x000fe200087fe43f */
[----:B------:R-:W-:Y:S02]  /*d120*/  UMOV UR7, 0x14f00000 ;  /* 0x14f0000000077882 */ /* 0x000fe40000000000 */
[----:B------:R-:W-:Y:S01]  /*d130*/  R2UR UR35, R0 ;  /* 0x00000000002372ca */ /* 0x000fe200000e0000 */
[----:B------:R-:W-:-:S02]  /*d140*/  UMOV UR34, URZ ;  /* 0x0000003f00227c82 */ /* 0x000fc40008000000 */
[----:B------:R-:W-:-:S04]  /*d150*/  UIADD3 UR33, UR33, 0x13270, URZ ;  /* 0x0001327021217890 */ /* 0x000fc8000fffe03f */
[----:B------:R-:W-:-:S09]  /*d160*/  UIADD3 UR32, UR32, 0x6000, URZ ;  /* 0x0000600020207890 */ /* 0x000fd2000fffe03f */
[----:B------:R3:W-:Y:S01]  /*d170*/  UTMALDG.4D [UR32], [UR4], desc[UR6] ;  /* 0x00000620040075b4 */ /* 0x0007e20008019000 */
[----:B------:R-:W4:Y:S02]  /*d180*/  SYNCS.PHASECHK.TRANS64.TRYWAIT P0, [R2+URZ+0x13240], R3 ;  /* 0x01324003020075a7 */ /* 0x000f24000800017f */
[----:B---34-:R-:W-:Y:S05]  /*d190*/  @!P0 BRA `(.L_x_11354) ;  /* 0x0000003000208947 */ /* 0x018fea0003800000 */
.L_x_11422:
        /* <DEDUP_REMOVED lines=8> */
.L_x_11355:
        /* <DEDUP_REMOVED lines=16> */
[----:B----4-:R-:W-:-:S04]  /*d320*/  NOP ;  /* 0x0000000000007918 */ /* 0x010fc80000000000 */
.L_x_11349:
[----:B------:R-:W-:Y:S05]  /*d330*/  WARPSYNC.ALL ;  /* 0x0000000000007948 */ /* 0x000fea0003800000 */
[----:B------:R-:W-:Y:S01]  /*d340*/  IADD3 R0, R16, 0xb000, RZ ;  /* 0x0000b00010007810 */ /* 0x000fe20007ffe0ff */
[----:B------:R-:W-:Y:S01]  /*d350*/  USHF.R.S32.HI UR4, URZ, 0x1f, UR44 ;  /* 0x0000001f3f047899 */ /* 0x000fe2000801142c */
[----:B------:R-:W-:Y:S02]  /*d360*/  BAR.SYNC.DEFER_BLOCKING 0x8, 0x200 ;  /* 0x0208000000007b1d */ /* 0x000fe40000010000 */
[----:B------:R-:W-:-:S04]  /*d370*/  LOP3.LUT P0, RZ, R0, 0x1bf, RZ, 0xc0, !PT ;  /* 0x000001bf00ff7812 */ /* 0x000fc8000780c0ff */
        /* <DEDUP_REMOVED lines=12> */
[----:B--23--:R-:W-:Y:S01]  /*d440*/  MOV R2, 0x0 ;  /* 0x0000000000027802 */ /* 0x00cfe20000000f00 */
        /* <DEDUP_REMOVED lines=13> */
[----:B-1----:R-:W-:-:S07]  /*d520*/  LEPC R20, `(.L_x_11357) ;  /* 0x000000001014794e */ /* 0x002fce0000000000 */
[----:B--2---:R-:W-:Y:S05]  /*d530*/  CALL.ABS.NOINC R2 ;  /* 0x0000000002007343 */ /* 0x004fea0003c00000 */
.L_x_11357:
[----:B------:R-:W-:Y:S05]  /*d540*/  BSYNC B6 ;  /* 0x0000000000067941 */ /* 0x000fea0003800000 */
.L_x_11356:
[----:B------:R-:W4:Y:S01]  /*d550*/  LDC R7, c[0x0][0x448] ;  /* 0x00011200ff077b82 */ /* 0x000f220000000800 */
[----:B--23--:R-:W1:Y:S01]  /*d560*/  S2R R2, SR_TID.X ;  /* 0x0000000000027919 */ /* 0x00ce620000002100 */
[----:B------:R-:W-:Y:S01]  /*d570*/  ULDC.64 UR6, c[0x0][0x2d8] ;  /* 0x0000b60000067ab9 */ /* 0x000fe20000000a00 */
[----:B------:R-:W-:Y:S01]  /*d580*/  UMOV UR4, UR48 ;  /* 0x0000003000047c82 */ /* 0x000fe20008000000 */
[----:B------:R-:W-:Y:S01]  /*d590*/  UMOV UR5, UR37 ;  /* 0x0000002500057c82 */ /* 0x000fe20008000000 */
[----:B------:R-:W-:Y:S01]  /*d5a0*/  ULDC.64 UR8, c[0x0][0x2e0] ;  /* 0x0000b80000087ab9 */ /* 0x000fe20000000a00 */
[----:B------:R-:W-:Y:S01]  /*d5b0*/  ULDC.64 UR10, c[0x0][0x280] ;  /* 0x0000a000000a7ab9 */ /* 0x000fe20000000a00 */
[----:B----4-:R-:W-:Y:S02]  /*d5c0*/  ISETP.NE.AND P0, PT, R7, 0x1, PT ;  /* 0x000000010700780c */ /* 0x010fe40003f05270 */
[C---:B-1----:R-:W-:Y:S01]  /*d5d0*/  LOP3.LUT R20, R2.reuse, 0x7f, RZ, 0xc0, !PT ;  /* 0x0000007f02147812 */ /* 0x042fe200078ec0ff */
[----:B------:R-:W-:-:S10]  /*d5e0*/  IMAD.SHL.U32 R2, R2, 0x20, RZ ;  /* 0x0000002002027824 */ /* 0x000fd400078e00ff */
[----:B------:R-:W1:Y:S01]  /*d5f0*/  @P0 LDC R3, c[0x0][0x44c] ;  /* 0x00011300ff030b82 */ /* 0x000e620000000800 */
[----:B------:R-:W-:-:S04]  /*d600*/  SHF.R.U32.HI R20, RZ, 0x2, R20 ;  /* 0x00000002ff147819 */ /* 0x000fc80000011614 */
[----:B------:R-:W-:Y:S01]  /*d610*/  LOP3.LUT R2, R20, 0x60, R2, 0xf8, !PT ;  /* 0x0000006014027812 */ /* 0x000fe200078ef802 */
[----:B------:R-:W-:Y:S01]  /*d620*/  UIMAD.WIDE.U32 UR4, UR36, UR6, UR4 ;  /* 0x00000006240472a5 */ /* 0x000fe2000f8e0004 */
[----:B------:R2:W5:Y:S01]  /*d630*/  LDL R20, [R1+0x8] ;  /* 0x0000080001147983 */ /* 0x0005620000100800 */
[----:B------:R-:W3:Y:S02]  /*d640*/  @P0 LDC R5, c[0x0][0x450] ;  /* 0x00011400ff050b82 */ /* 0x000ee40000000800 */
[----:B------:R-:W-:Y:S01]  /*d650*/  IMAD R6, R25, 0xc0, R2 ;  /* 0x000000c019067824 */ /* 0x000fe200078e0202 */
[----:B------:R-:W-:Y:S02]  /*d660*/  UIMAD UR6, UR46, UR8, URZ ;  /* 0x000000082e0672a4 */ /* 0x000fe4000f8e023f */
[----:B------:R-:W-:Y:S02]  /*d670*/  UIMAD UR5, UR36, UR7, UR5 ;  /* 0x00000007240572a4 */ /* 0x000fe4000f8e0205 */
[----:B------:R-:W-:-:S02]  /*d680*/  UIMAD UR6, UR45, UR9, UR6 ;  /* 0x000000092d0672a4 */ /* 0x000fc4000f8e0206 */
[----:B------:R-:W-:-:S03]  /*d690*/  UIMAD.WIDE.U32 UR4, UR45, UR8, UR4 ;  /* 0x000000082d0472a5 */ /* 0x000fc6000f8e0004 */
[----:B------:R-:W-:Y:S01]  /*d6a0*/  ULDC.64 UR8, c[0x0][0x2c8] ;  /* 0x0000b20000087ab9 */ /* 0x000fe20000000a00 */
[----:B-1----:R-:W-:-:S04]  /*d6b0*/  @P0 IMAD.HI.U32 R0, R6, R3, RZ ;  /* 0x0000000306000227 */ /* 0x002fc800078e00ff */
[----:B------:R-:W-:Y:S01]  /*d6c0*/  IMAD.MOV.U32 R3, RZ, RZ, R6 ;  /* 0x000000ffff037224 */ /* 0x000fe200078e0006 */
[----:B---3--:R-:W-:Y:S01]  /*d6d0*/  @P0 SHF.R.U32.HI R3, RZ, R5, R0 ;  /* 0x00000005ff030219 */ /* 0x008fe20000011600 */
[----:B------:R-:W-:-:S03]  /*d6e0*/  UIADD3 UR5, UR5, UR6, URZ ;  /* 0x0000000605057290 */ /* 0x000fc6000fffe03f */
[----:B------:R-:W-:Y:S01]  /*d6f0*/  SHF.R.S32.HI R0, RZ, 0x1f, R3 ;  /* 0x0000001fff007819 */ /* 0x000fe20000011403 */
[----:B------:R-:W-:-:S04]  /*d700*/  ULDC.64 UR6, c[0x0][0x2d0] ;  /* 0x0000b40000067ab9 */ /* 0x000fc80000000a00 */
[----:B------:R-:W-:Y:S02]  /*d710*/  IMAD R0, R0, UR6, RZ ;  /* 0x0000000600007c24 */ /* 0x000fe4000f8e02ff */
[----:B------:R-:W-:Y:S02]  /*d720*/  IMAD.U32 R4, RZ, RZ, UR6 ;  /* 0x00000006ff047e24 */ /* 0x000fe4000f8e00ff */
[C---:B------:R-:W-:Y:S02]  /*d730*/  IMAD R5, R3.reuse, UR7, R0 ;  /* 0x0000000703057c24 */ /* 0x040fe4000f8e0200 */
[----:B------:R-:W-:Y:S02]  /*d740*/  IMAD.MOV R0, RZ, RZ, -R3 ;  /* 0x000000ffff007224 */ /* 0x000fe400078e0a03 */
[----:B------:R-:W-:-:S04]  /*d750*/  IMAD.WIDE.U32 R2, R3, R4, UR4 ;  /* 0x0000000403027e25 */ /* 0x000fc8000f8e0004 */
[----:B------:R-:W-:Y:S02]  /*d760*/  IMAD R0, R7, R0, R6 ;  /* 0x0000000007007224 */ /* 0x000fe400078e0206 */
[----:B------:R-:W-:-:S03]  /*d770*/  IMAD.IADD R3, R3, 0x1, R5 ;  /* 0x0000000103037824 */ /* 0x000fc600078e0205 */
[----:B------:R-:W-:Y:S01]  /*d780*/  SHF.R.S32.HI R5, RZ, 0x1f, R0 ;  /* 0x0000001fff057819 */ /* 0x000fe20000011400 */
[----:B------:R-:W-:-:S04]  /*d790*/  IMAD.WIDE.U32 R2, R0, UR8, R2 ;  /* 0x0000000800027c25 */ /* 0x000fc8000f8e0002 */
[----:B------:R-:W-:-:S04]  /*d7a0*/  IMAD R5, R5, UR8, RZ ;  /* 0x0000000805057c24 */ /* 0x000fc8000f8e02ff */
[----:B------:R-:W-:Y:S01]  /*d7b0*/  IMAD R5, R0, UR9, R5 ;  /* 0x0000000900057c24 */ /* 0x000fe2000f8e0205 */
[----:B------:R-:W-:Y:S02]  /*d7c0*/  IADD3 R0, P1, R2, UR10, RZ ;  /* 0x0000000a02007c10 */ /* 0x000fe4000ff3e0ff */
[----:B------:R-:W1:Y:S02]  /*d7d0*/  @P0 LDC R2, c[0x0][0x44c] ;  /* 0x00011300ff020b82 */ /* 0x000e640000000800 */
[----:B------:R-:W-:-:S06]  /*d7e0*/  IADD3.X R5, R3, UR11, R5, P1, !PT ;  /* 0x0000000b03057c10 */ /* 0x000fcc0008ffe405 */
[----:B------:R-:W3:Y:S01]  /*d7f0*/  @P0 LDC R3, c[0x0][0x450] ;  /* 0x00011400ff030b82 */ /* 0x000ee20000000800 */
[----:B------:R-:W-:-:S05]  /*d800*/  IADD3 R6, R6, 0x80, RZ ;  /* 0x0000008006067810 */ /* 0x000fca0007ffe0ff */
[----:B-1----:R-:W-:-:S04]  /*d810*/  @P0 IMAD.HI.U32 R8, R6, R2, RZ ;  /* 0x0000000206080227 */ /* 0x002fc800078e00ff */
[----:B------:R-:W-:Y:S01]  /*d820*/  IMAD.MOV.U32 R2, RZ, RZ, R6 ;  /* 0x000000ffff027224 */ /* 0x000fe200078e0006 */
[----:B---3--:R-:W-:-:S05]  /*d830*/  @P0 SHF.R.U32.HI R2, RZ, R3, R8 ;  /* 0x00000003ff020219 */ /* 0x008fca0000011608 */
[----:B------:R-:W-:-:S04]  /*d840*/  IMAD.MOV R3, RZ, RZ, -R2 ;  /* 0x000000ffff037224 */ /* 0x000fc800078e0a02 */
[----:B------:R-:W-:Y:S01]  /*d850*/  IMAD R6, R7, R3, R6 ;  /* 0x0000000307067224 */ /* 0x000fe200078e0206 */
[----:B------:R-:W-:-:S05]  /*d860*/  SHF.R.S32.HI R3, RZ, 0x1f, R2 ;  /* 0x0000001fff037819 */ /* 0x000fca0000011402 */
[----:B------:R-:W-:-:S04]  /*d870*/  IMAD R3, R3, UR6, RZ ;  /* 0x0000000603037c24 */ /* 0x000fc8000f8e02ff */
[C---:B------:R-:W-:Y:S02]  /*d880*/  IMAD R8, R2.reuse, UR7, R3 ;  /* 0x0000000702087c24 */ /* 0x040fe4000f8e0203 */
[----:B------:R-:W-:Y:S01]  /*d890*/  IMAD.WIDE.U32 R2, R2, R4, UR4 ;  /* 0x0000000402027e25 */ /* 0x000fe2000f8e0004 */
[----:B------:R-:W-:Y:S01]  /*d8a0*/  SHF.R.S32.HI R4, RZ, 0x1f, R6 ;  /* 0x0000001fff047819 */ /* 0x000fe20000011406 */
[----:B0-----:R-:W0:Y:S01]  /*d8b0*/  S2R R10, SR_TID.X ;  /* 0x00000000000a7919 */ /* 0x001e220000002100 */
[----:B------:R-:W-:Y:S01]  /*d8c0*/  ULDC UR4, c[0x0][0x2b8] ;  /* 0x0000ae0000047ab9 */ /* 0x000fe20000000800 */
[----:B------:R-:W-:Y:S02]  /*d8d0*/  IMAD.IADD R3, R3, 0x1, R8 ;  /* 0x0000000103037824 */ /* 0x000fe400078e0208 */
[----:B------:R-:W-:Y:S02]  /*d8e0*/  IMAD R4, R4, UR8, RZ ;  /* 0x0000000804047c24 */ /* 0x000fe4000f8e02ff */
[----:B------:R-:W-:-:S04]  /*d8f0*/  IMAD.WIDE.U32 R2, R6, UR8, R2 ;  /* 0x0000000806027c25 */ /* 0x000fc8000f8e0002 */
[----:B------:R-:W-:Y:S01]  /*d900*/  IMAD R9, R6, UR9, R4 ;  /* 0x0000000906097c24 */ /* 0x000fe2000f8e0204 */
[----:B------:R-:W-:-:S04]  /*d910*/  IADD3 R4, P0, R2, UR10, RZ ;  /* 0x0000000a02047c10 */ /* 0x000fc8000ff1e0ff */
[----:B------:R-:W-:Y:S02]  /*d920*/  IADD3.X R6, R3, UR11, R9, P0, !PT ;  /* 0x0000000b03067c10 */ /* 0x000fe400087fe409 */
[----:B------:R2:W5:Y:S01]  /*d930*/  LDL R9, [R1+0x4] ;  /* 0x0000040001097983 */ /* 0x0005620000100800 */
[----:B0-----:R-:W-:-:S05]  /*d940*/  IMAD.SHL.U32 R21, R10, 0x10, RZ ;  /* 0x000000100a157824 */ /* 0x001fca00078e00ff */
[----:B------:R-:W-:Y:S02]  /*d950*/  LOP3.LUT R21, R21, 0x30, RZ, 0xc0, !PT ;  /* 0x0000003015157812 */ /* 0x000fe400078ec0ff */
[----:B------:R-:W-:Y:S02]  /*d960*/  LOP3.LUT R10, R10, 0x7f, RZ, 0xc0, !PT ;  /* 0x0000007f0a0a7812 */ /* 0x000fe400078ec0ff */
[----:B------:R-:W-:Y:S01]  /*d970*/  ISETP.GE.AND P0, PT, R21, UR4, PT ;  /* 0x0000000415007c0c */ /* 0x000fe2000bf06270 */
[----:B------:R-:W-:Y:S01]  /*d980*/  UMOV UR4, 0xffffffff ;  /* 0xffffffff00047882 */ /* 0x000fe20000000000 */
[----:B------:R-:W-:Y:S02]  /*d990*/  SHF.R.U32.HI R10, RZ, 0x2, R10 ;  /* 0x00000002ff0a7819 */ /* 0x000fe4000001160a */
[----:B--2---:R-:W-:Y:S09]  /*d9a0*/  BRA.DIV UR4, `(.L_x_11358) ;  /* 0x0000002a04307947 */ /* 0x004ff2000b800000 */
[----:B------:R-:W0:Y:S01]  /*d9b0*/  SHFL.IDX PT, R14, R0, RZ, 0x1c1f ;  /* 0x001c1fff000e7589 */ /* 0x000e2200000e0000 */
[----:B-----5:R-:W-:Y:S02]  /*d9c0*/  IMAD R7, R9, R7, RZ ;  /* 0x0000000709077224 */ /* 0x020fe400078e02ff */
[----:B------:R-:W-:Y:S01]  /*d9d0*/  IMAD R25, R25, 0xc0, R10 ;  /* 0x000000c019197824 */ /* 0x000fe200078e020a */
[----:B------:R-:W1:Y:S03]  /*d9e0*/  SHFL.IDX PT, R2, R5, RZ, 0x1c1f ;  /* 0x001c1fff05027589 */ /* 0x000e6600000e0000 */
[C---:B------:R-:W-:Y:S01]  /*d9f0*/  VIADD R8, R25.reuse, 0x20 ;  /* 0x0000002019087836 */ /* 0x040fe20000000000 */
[C---:B------:R-:W-:Y:S01]  /*da00*/  ISETP.GE.AND P1, PT, R25.reuse, R7, PT ;  /* 0x000000071900720c */ /* 0x040fe20003f26270 */
[----:B------:R-:W-:-:S12]  /*da10*/  VIADD R10, R25, 0x80 ;  /* 0x00000080190a7836 */ /* 0x000fd80000000000 */
[----:B0-----:R-:W-:-:S05]  /*da20*/  @!P1 IADD3 R14, P2, R21, R14, RZ ;  /* 0x0000000e150e9210 */ /* 0x001fca0007f5e0ff */
[----:B-1----:R-:W-:Y:S02]  /*da30*/  @!P1 IMAD.X R3, RZ, RZ, R2, P2 ;  /* 0x000000ffff039224 */ /* 0x002fe400010e0602 */
[----:B------:R-:W-:Y:S02]  /*da40*/  @!P1 IMAD.MOV.U32 R2, RZ, RZ, R14 ;  /* 0x000000ffff029224 */ /* 0x000fe400078e000e */
[----:B------:R-:W0:Y:S04]  /*da50*/  SHFL.IDX PT, R14, R0, 0x1, 0x1c1f ;  /* 0x003c1f00000e7f89 */ /* 0x000e2800000e0000 */
[----:B------:R1:W-:Y:S01]  /*da60*/  @!P1 LDGSTS.E.BYPASS.LTC128B.128 [R20+0xb000], desc[UR52][R2.64], !P0 ;  /* 0x0b00000002149fae */ /* 0x0003e2000c101d74 */
[----:B------:R-:W-:Y:S01]  /*da70*/  ISETP.GE.AND P1, PT, R8, R7, PT ;  /* 0x000000070800720c */ /* 0x000fe20003f26270 */
[----:B------:R-:W-:-:S02]  /*da80*/  VIADD R8, R25, 0x40 ;  /* 0x0000004019087836 */ /* 0x000fc40000000000 */
[----:B-1----:R-:W1:Y:S10]  /*da90*/  SHFL.IDX PT, R2, R5, 0x1, 0x1c1f ;  /* 0x003c1f0005027f89 */ /* 0x002e7400000e0000 */
[----:B0-----:R-:W-:-:S05]  /*daa0*/  @!P1 IADD3 R14, P2, R21, R14, RZ ;  /* 0x0000000e150e9210 */ /* 0x001fca0007f5e0ff */
[----:B-1----:R-:W-:Y:S02]  /*dab0*/  @!P1 IMAD.X R3, RZ, RZ, R2, P2 ;  /* 0x000000ffff039224 */ /* 0x002fe400010e0602 */
[----:B------:R-:W-:Y:S02]  /*dac0*/  @!P1 IMAD.MOV.U32 R2, RZ, RZ, R14 ;  /* 0x000000ffff029224 */ /* 0x000fe400078e000e */
[----:B------:R-:W0:Y:S04]  /*dad0*/  SHFL.IDX PT, R14, R0, 0x2, 0x1c1f ;  /* 0x005c1f00000e7f89 */ /* 0x000e2800000e0000 */
[----:B------:R1:W-:Y:S01]  /*dae0*/  @!P1 LDGSTS.E.BYPASS.LTC128B.128 [R20+0xb800], desc[UR52][R2.64], !P0 ;  /* 0x0b80000002149fae */ /* 0x0003e2000c101d74 */
[----:B------:R-:W-:-:S03]  /*daf0*/  ISETP.GE.AND P1, PT, R8, R7, PT ;  /* 0x000000070800720c */ /* 0x000fc60003f26270 */
[----:B------:R-:W-:Y:S04]  /*db00*/  SHFL.IDX PT, R8, R0, 0x3, 0x1c1f ;  /* 0x007c1f0000087f89 */ /* 0x000fe800000e0000 */
[----:B------:R-:W-:Y:S04]  /*db10*/  SHFL.IDX PT, R0, R6, RZ, 0x1c1f ;  /* 0x001c1fff06007589 */ /* 0x000fe800000e0000 */
[----:B-1----:R-:W1:Y:S04]  /*db20*/  SHFL.IDX PT, R2, R5, 0x2, 0x1c1f ;  /* 0x005c1f0005027f89 */ /* 0x002e6800000e0000 */
[----:B------:R-:W2:Y:S01]  /*db30*/  SHFL.IDX PT, R5, R5, 0x3, 0x1c1f ;  /* 0x007c1f0005057f89 */ /* 0x000ea200000e0000 */
[----:B0-----:R-:W-:-:S03]  /*db40*/  @!P1 IADD3 R14, P2, R21, R14, RZ ;  /* 0x0000000e150e9210 */ /* 0x001fc60007f5e0ff */
[----:B------:R-:W-:Y:S02]  /*db50*/  SHFL.IDX PT, R6, R6, 0x1, 0x1c1f ;  /* 0x003c1f0006067f89 */ /* 0x000fe400000e0000 */
[----:B-1----:R-:W-:Y:S01]  /*db60*/  @!P1 IMAD.X R3, RZ, RZ, R2, P2 ;  /* 0x000000ffff039224 */ /* 0x002fe200010e0602 */
[-C--:B------:R-:W-:Y:S01]  /*db70*/  ISETP.GE.AND P2, PT, R10, R7.reuse, PT ;  /* 0x000000070a00720c */ /* 0x080fe20003f46270 */
[----:B------:R-:W-:Y:S02]  /*db80*/  @!P1 IMAD.MOV.U32 R2, RZ, RZ, R14 ;  /* 0x000000ffff029224 */ /* 0x000fe400078e000e */
[----:B------:R-:W-:Y:S01]  /*db90*/  VIADD R10, R25, 0x60 ;  /* 0x00000060190a7836 */ /* 0x000fe20000000000 */
[----:B------:R-:W0:Y:S04]  /*dba0*/  SHFL.IDX PT, R14, R4, RZ, 0x1c1f ;  /* 0x001c1fff040e7589 */ /* 0x000e2800000e0000 */
[----:B------:R1:W-:Y:S01]  /*dbb0*/  @!P1 LDGSTS.E.BYPASS.LTC128B.128 [R20+0xc000], desc[UR52][R2.64], !P0 ;  /* 0x0c00000002149fae */ /* 0x0003e2000c101d74 */
[----:B------:R-:W-:-:S13]  /*dbc0*/  ISETP.GE.AND P1, PT, R10, R7, PT ;  /* 0x000000070a00720c */ /* 0x000fda0003f26270 */
[----:B-1----:R-:W-:-:S04]  /*dbd0*/  @!P1 IADD3 R2, P3, R21, R8, RZ ;  /* 0x0000000815029210 */ /* 0x002fc80007f7e0ff */
[----:B--2---:R-:W-:-:S05]  /*dbe0*/  @!P1 IADD3.X R3, RZ, R5, RZ, P3, !PT ;  /* 0x00000005ff039210 */ /* 0x004fca0001ffe4ff */
[----:B------:R0:W-:Y:S02]  /*dbf0*/  @!P1 LDGSTS.E.BYPASS.LTC128B.128 [R20+0xc800], desc[UR52][R2.64], !P0 ;  /* 0x0c80000002149fae */ /* 0x0001e4000c101d74 */
[----:B0-----:R-:W-:Y:S02]  /*dc00*/  @!P2 IADD3 R2, P1, R21, R14, RZ ;  /* 0x0000000e1502a210 */ /* 0x001fe40007f3e0ff */
[----:B------:R0:W1:Y:S03]  /*dc10*/  SHFL.IDX PT, R14, R4, 0x1, 0x1c1f ;  /* 0x003c1f00040e7f89 */ /* 0x00006600000e0000 */
[----:B------:R-:W-:-:S05]  /*dc20*/  @!P2 IMAD.X R3, RZ, RZ, R0, P1 ;  /* 0x000000ffff03a224 */ /* 0x000fca00008e0600 */
[----:B------:R0:W-:Y:S03]  /*dc30*/  @!P2 LDGSTS.E.BYPASS.LTC128B.128 [R20+0xd000], desc[UR52][R2.64], !P0 ;  /* 0x0d0000000214afae */ /* 0x0001e6000c101d74 */
.L_x_11435:
[----:B------:R-:W-:-:S05]  /*dc40*/  VIADD R0, R25, 0xa0 ;  /* 0x000000a019007836 */ /* 0x000fca0000000000 */
[----:B------:R-:W-:-:S13]  /*dc50*/  ISETP.GE.AND P1, PT, R0, R7, PT ;  /* 0x000000070000720c */ /* 0x000fda0003f26270 */
[----:B01----:R-:W-:-:S05]  /*dc60*/  @!P1 IADD3 R2, P2, R21, R14, RZ ;  /* 0x0000000e15029210 */ /* 0x003fca0007f5e0ff */
[----:B------:R-:W-:-:S05]  /*dc70*/  @!P1 IMAD.X R3, RZ, RZ, R6, P2 ;  /* 0x000000ffff039224 */ /* 0x000fca00010e0606 */
[----:B------:R-:W-:Y:S01]  /*dc80*/  @!PT LDS RZ, [RZ] ;  /* 0x00000000fffff984 */ /* 0x000fe20000000800 */
[----:B------:R-:W-:Y:S01]  /*dc90*/  @!PT LDS RZ, [RZ] ;  /* 0x00000000fffff984 */ /* 0x000fe20000000800 */
[----:B------:R-:W-:Y:S01]  /*dca0*/  @!PT LDS RZ, [RZ] ;  /* 0x00000000fffff984 */ /* 0x000fe20000000800 */
[----:B------:R0:W-:Y:S01]  /*dcb0*/  @!P1 LDGSTS.E.BYPASS.LTC128B.128 [R20+0xd800], desc[UR52][R2.64], !P0 ;  /* 0x0d80000002149fae */ /* 0x0001e2000c101d74 */
[----:B------:R-:W-:Y:S01]  /*dcc0*/  PLOP3.LUT P0, PT, PT, PT, PT, 0x80, 0x0 ;  /* 0x000000000000781c */ /* 0x000fe20003f0f070 */
[----:B------:R-:W-:-:S12]  /*dcd0*/  NOP ;  /* 0x0000000000007918 */ /* 0x000fd80000000000 */
.L_x_11359:
        /* <DEDUP_REMOVED lines=14> */
[----:B0-----:R-:W2:Y:S01]  /*ddc0*/  LDL.LU R2, [R1] ;  /* 0x0000000001027983 */ /* 0x001ea20000300800 */
[----:B------:R0:W-:Y:S01]  /*ddd0*/  SYNCS.ARRIVE.TRANS64.A1T0 RZ, [R16+URZ+0x13200], RZ ;  /* 0x013200ff10ff79a7 */ /* 0x0001e2000810003f */
[----:B------:R-:W-:Y:S01]  /*dde0*/  BSSY B0, `(.L_x_11360) ;  /* 0x0000005000007945 */ /* 0x000fe20003800000 */
[----:B------:R-:W1:Y:S01]  /*ddf0*/  SYNCS.PHASECHK.TRANS64.TRYWAIT P0, [R16+URZ+0x13220], R3 ;  /* 0x01322003100075a7 */ /* 0x000e62000800017f */
[----:B--2---:R-:W-:-:S05]  /*de00*/  VIADD R0, R2, 0xfffffffe ;  /* 0xfffffffe02007836 */ /* 0x004fca0000000000 */
[----:B------:R-:W-:Y:S01]  /*de10*/  ISETP.GE.AND P1, PT, R0, R26, PT ;  /* 0x0000001a0000720c */ /* 0x000fe20003f26270 */
[----:B01----:R-:W-:-:S12]  /*de20*/  @!P0 BRA `(.L_x_11361) ;  /* 0x0000002800c08947 */ /* 0x003fd80003800000 */
.L_x_11436:
[----:B------:R-:W-:Y:S05]  /*de30*/  BSYNC B0 ;  /* 0x0000000000007941 */ /* 0x000fea0003800000 */
.L_x_11360:
[----:B------:R-:W-:Y:S05]  /*de40*/  @!P1 BRA `(.L_x_11362) ;  /* 0x0000000800e49947 */ /* 0x000fea0003800000 */
[----:B------:R-:W-:Y:S02]  /*de50*/  IMAD.MOV.U32 R7, RZ, RZ, R19 ;  /* 0x000000ffff077224 */ /* 0x000fe400078e0013 */
[----:B------:R-:W-:-:S07]  /*de60*/  IMAD.MOV.U32 R6, RZ, RZ, R18 ;  /* 0x000000ffff067224 */ /* 0x000fce00078e0012 */
.L_x_11382:
        /* <DEDUP_REMOVED lines=8> */
[----:B0-----:R-:W-:Y:S06]  /*def0*/  @!P1 BRA `(.L_x_11364) ;  /* 0x0000000400889947 */ /* 0x001fec0003800000 */
[----:B------:R-:W-:Y:S01]  /*df00*/  ULDC.64 UR4, c[0x0][0x418] ;  /* 0x0001060000047ab9 */ /* 0x000fe20000000a00 */
[----:B------:R-:W-:Y:S01]  /*df10*/  IMAD.MOV.U32 R8, RZ, RZ, R0 ;  /* 0x000000ffff087224 */ /* 0x000fe200078e0000 */
[----:B------:R-:W-:-:S04]  /*df20*/  ISETP.NE.U32.AND P0, PT, RZ, UR4, PT ;  /* 0x00000004ff007c0c */ /* 0x000fc8000bf05070 */
[----:B------:R-:W-:-:S13]  /*df30*/  ISETP.NE.AND.EX P0, PT, RZ, UR5, PT, P0 ;  /* 0x00000005ff007c0c */ /* 0x000fda000bf05300 */
[----:B------:R-:W-:Y:S05]  /*df40*/  @!P0 BRA `(.L_x_11365) ;  /* 0x0000000000488947 */ /* 0x000fea0003800000 */
[----:B------:R-:W1:Y:S01]  /*df50*/  LDC R8, c[0x0][0x43c] ;  /* 0x00010f00ff087b82 */ /* 0x000e620000000800 */
[----:B------:R-:W-:Y:S01]  /*df60*/  IMAD.MOV.U32 R9, RZ, RZ, R0 ;  /* 0x000000ffff097224 */ /* 0x000fe200078e0000 */
[----:B------:R-:W-:Y:S02]  /*df70*/  ULDC.64 UR6, c[0x0][0x428] ;  /* 0x00010a0000067ab9 */ /* 0x000fe40000000a00 */
[----:B------:R-:W-:-:S04]  /*df80*/  IMAD R5, R27, UR6, RZ ;  /* 0x000000061b057c24 */ /* 0x000fc8000f8e02ff */
[----:B------:R-:W-:Y:S01]  /*df90*/  IMAD R5, R22, UR7, R5 ;  /* 0x0000000716057c24 */ /* 0x000fe2000f8e0205 */
[----:B-1----:R-:W-:-:S13]  /*dfa0*/  ISETP.NE.AND P0, PT, R8, 0x1, PT ;  /* 0x000000010800780c */ /* 0x002fda0003f05270 */
[----:B0-----:R-:W0:Y:S02]  /*dfb0*/  @P0 LDC.64 R2, c[0x0][0x440] ;  /* 0x00011000ff020b82 */ /* 0x001e240000000a00 */
[----:B0-----:R-:W-:-:S05]  /*dfc0*/  @P0 IMAD.HI.U32 R2, R0, R2, RZ ;  /* 0x0000000200020227 */ /* 0x001fca00078e00ff */
[----:B------:R-:W-:-:S04]  /*dfd0*/  @P0 SHF.R.U32.HI R9, RZ, R3, R2 ;  /* 0x00000003ff090219 */ /* 0x000fc80000011602 */
[--C-:B------:R-:W-:Y:S01]  /*dfe0*/  SHF.R.S32.HI R3, RZ, 0x1f, R9.reuse ;  /* 0x0000001fff037819 */ /* 0x100fe20000011409 */
[----:B------:R-:W-:-:S04]  /*dff0*/  IMAD.MOV.U32 R2, RZ, RZ, R9 ;  /* 0x000000ffff027224 */ /* 0x000fc800078e0009 */
[----:B------:R-:W-:-:S04]  /*e000*/  IMAD.WIDE.U32 R2, R22, UR6, R2 ;  /* 0x0000000616027c25 */ /* 0x000fc8000f8e0002 */
[----:B------:R-:W-:Y:S01]  /*e010*/  IMAD.IADD R3, R5, 0x1, R3 ;  /* 0x0000000105037824 */ /* 0x000fe200078e0203 */
[----:B------:R-:W-:-:S04]  /*e020*/  LEA R4, P0, R2, UR4, 0x2 ;  /* 0x0000000402047c11 */ /* 0x000fc8000f8010ff */
[----:B------:R-:W-:-:S05]  /*e030*/  LEA.HI.X R5, R2, UR5, R3, 0x2, P0 ;  /* 0x0000000502057c11 */ /* 0x000fca00080f1403 */
[----:B------:R1:W5:Y:S01]  /*e040*/  LDG.E R17, desc[UR52][R4.64] ;  /* 0x0000003404117981 */ /* 0x000362000c1e1900 */
[----:B------:R-:W-:-:S04]  /*e050*/  IMAD.MOV R3, RZ, RZ, -R9 ;  /* 0x000000ffff037224 */ /* 0x000fc800078e0a09 */
[----:B------:R-:W-:-:S07]  /*e060*/  IMAD R8, R8, R3, R0 ;  /* 0x0000000308087224 */ /* 0x000fce00078e0200 */
.L_x_11365:
[----:B-1----:R-:W-:Y:S01]  /*e070*/  LEA R4, R18, R16, 0x3 ;  /* 0x0000001012047211 */ /* 0x002fe200078e18ff */
[----:B------:R-:W1:Y:S01]  /*e080*/  S2R R2, SR_TID.X ;  /* 0x0000000000027919 */ /* 0x000e620000002100 */
[----:B0-----:R-:W-:Y:S01]  /*e090*/  SHF.L.U32 R3, R19, 0x1f, RZ ;  /* 0x0000001f13037819 */ /* 0x001fe200000006ff */
[----:B------:R-:W-:Y:S03]  /*e0a0*/  BSSY B1, `(.L_x_11366) ;  /* 0x0000005000017945 */ /* 0x000fe60003800000 */
[----:B------:R-:W0:Y:S01]  /*e0b0*/  SYNCS.PHASECHK.TRANS64.TRYWAIT P0, [R4+URZ+0x13280], R3 ;  /* 0x01328003040075a7 */ /* 0x000e22000800017f */
[----:B-1----:R-:W-:-:S04]  /*e0c0*/  LOP3.LUT R2, R2, 0x7f, RZ, 0xc0, !PT ;  /* 0x0000007f02027812 */ /* 0x002fc800078ec0ff */
[----:B------:R-:W-:Y:S01]  /*e0d0*/  ISETP.NE.AND P1, PT, R2, RZ, PT ;  /* 0x000000ff0200720c */ /* 0x000fe20003f25270 */
[----:B0-----:R-:W-:-:S12]  /*e0e0*/  @!P0 BRA `(.L_x_11367) ;  /* 0x0000002800248947 */ /* 0x001fd80003800000 */
.L_x_11437:
[----:B------:R-:W-:Y:S05]  /*e0f0*/  BSYNC B1 ;  /* 0x0000000000017941 */ /* 0x000fea0003800000 */
.L_x_11366:
[----:B------:R-:W-:Y:S04]  /*e100*/  BSSY B1, `(.L_x_11368) ;  /* 0x0000009000017945 */ /* 0x000fe80003800000 */
[----:B------:R-:W-:Y:S05]  /*e110*/  @P1 BRA `(.L_x_11369) ;  /* 0x00000000001c1947 */ /* 0x000fea0003800000 */
[----:B------:R-:W1:Y:S01]  /*e120*/  S2R R2, SR_TID.X ;  /* 0x0000000000027919 */ /* 0x000e620000002100 */
[----:B------:R-:W-:-:S04]  /*e130*/  IMAD.MOV.U32 R5, RZ, RZ, 0x2800 ;  /* 0x00002800ff057424 */ /* 0x000fc800078e00ff */
[----:B------:R2:W-:Y:S01]  /*e140*/  SYNCS.ARRIVE.TRANS64 RZ, [R4+URZ+0x13270], R5 ;  /* 0x0132700504ff79a7 */ /* 0x0005e2000800003f */
[----:B-1----:R-:W-:-:S04]  /*e150*/  LOP3.LUT R2, R2, 0x1f, RZ, 0xc0, !PT ;  /* 0x0000001f02027812 */ /* 0x002fc800078ec0ff */
[----:B------:R-:W-:-:S13]  /*e160*/  ISETP.NE.AND P0, PT, R2, RZ, PT ;  /* 0x000000ff0200720c */ /* 0x000fda0003f05270 */
[----:B--2---:R-:W-:Y:S05]  /*e170*/  @!P0 BRA `(.L_x_11369) ;  /* 0x0000000000048947 */ /* 0x004fea0003800000 */
[----:B------:R-:W-:Y:S01]  /*e180*/  BPT.TRAP 0x1 ;  /* 0x000000040000795c */ /* 0x000fe20000300000 */
.L_x_11369:
[----:B------:R-:W-:Y:S05]  /*e190*/  BSYNC B1 ;  /* 0x0000000000017941 */ /* 0x000fea0003800000 */
.L_x_11368:
[----:B------:R-:W-:Y:S01]  /*e1a0*/  IMAD.MOV.U32 R9, RZ, RZ, RZ ;  /* 0x000000ffff097224 */ /* 0x000fe200078e00ff */
[----:B------:R-:W-:Y:S01]  /*e1b0*/  UIADD3 UR4, UP0, UR50, 0x470, URZ ;  /* 0x0000047032047890 */ /* 0x000fe2000ff1e03f */
[----:B------:R-:W-:Y:S01]  /*e1c0*/  IMAD.MOV.U32 R5, RZ, RZ, 0xa0 ;  /* 0x000000a0ff057424 */ /* 0x000fe200078e00ff */
[----:B------:R-:W-:Y:S01]  /*e1d0*/  PLOP3.LUT P0, PT, PT, PT, PT, 0x80, 0x0 ;  /* 0x000000000000781c */ /* 0x000fe20003f0f070 */
[----:B------:R-:W-:Y:S01]  /*e1e0*/  VIADD R10, R4, 0x13270 ;  /* 0x00013270040a7836 */ /* 0x000fe20000000000 */
[----:B------:R-:W-:Y:S01]  /*e1f0*/  R2UR UR10, R9 ;  /* 0x00000000090a72ca */ /* 0x000fe200000e0000 */
[----:B------:R-:W-:Y:S01]  /*e200*/  IMAD R5, R8, R5, UR39 ;  /* 0x0000002708057e24 */ /* 0x000fe2000f8e0205 */
[----:B------:R-:W-:Y:S01]  /*e210*/  UIADD3.X UR5, URZ, UR51, URZ, UP0, !UPT ;  /* 0x000000333f057290 */ /* 0x000fe200087fe43f */
[----:B------:R-:W-:Y:S01]  /*e220*/  IMAD R8, R18, 0x2800, R16 ;  /* 0x0000280012087824 */ /* 0x000fe200078e0210 */
[----:B------:R-:W-:Y:S01]  /*e230*/  UMOV UR6, 0x0 ;  /* 0x0000000000067882 */ /* 0x000fe20000000000 */
[----:B------:R-:W-:-:S02]  /*e240*/  UMOV UR7, 0x14f00000 ;  /* 0x14f0000000077882 */ /* 0x000fc40000000000 */
[----:B------:R-:W-:-:S08]  /*e250*/  VIADD R2, R8, 0x6000 ;  /* 0x0000600008027836 */ /* 0x000fd00000000000 */
.L_x_11370:
        /* <DEDUP_REMOVED lines=13> */
.L_x_11438:
[----:B------:R-:W-:Y:S05]  /*e330*/  BSYNC B1 ;  /* 0x0000000000017941 */ /* 0x000fea0003800000 */
.L_x_11371:
[----:B------:R-:W-:Y:S01]  /*e340*/  BSSY B1, `(.L_x_11373) ;  /* 0x000000b000017945 */ /* 0x000fe20003800000 */
[----:B------:R-:W-:Y:S02]  /*e350*/  IMAD.MOV.U32 R2, RZ, RZ, 0x0 ;  /* 0x00000000ff027424 */ /* 0x000fe400078e00ff */
[----:B01----:R-:W-:Y:S01]  /*e360*/  IMAD.MOV.U32 R3, RZ, RZ, 0x14f00000 ;  /* 0x14f00000ff037424 */ /* 0x003fe200078e00ff */
[----:B------:R-:W-:Y:S06]  /*e370*/  @P1 BRA `(.L_x_11374) ;  /* 0x00000000001c1947 */ /* 0x000fec0003800000 */
[----:B------:R-:W0:Y:S01]  /*e380*/  S2R R10, SR_TID.X ;  /* 0x00000000000a7919 */ /* 0x000e220000002100 */
[----:B------:R-:W-:-:S04]  /*e390*/  IMAD.MOV.U32 R11, RZ, RZ, 0x2800 ;  /* 0x00002800ff0b7424 */ /* 0x000fc800078e00ff */
[----:B------:R1:W-:Y:S01]  /*e3a0*/  SYNCS.ARRIVE.TRANS64 RZ, [R4+URZ+0x13230], R11 ;  /* 0x0132300b04ff79a7 */ /* 0x0003e2000800003f */
[----:B0-----:R-:W-:-:S04]  /*e3b0*/  LOP3.LUT R10, R10, 0x1f, RZ, 0xc0, !PT ;  /* 0x0000001f0a0a7812 */ /* 0x001fc800078ec0ff */
[----:B------:R-:W-:-:S13]  /*e3c0*/  ISETP.NE.AND P0, PT, R10, RZ, PT ;  /* 0x000000ff0a00720c */ /* 0x000fda0003f05270 */
[----:B-1----:R-:W-:Y:S05]  /*e3d0*/  @!P0 BRA `(.L_x_11374) ;  /* 0x0000000000048947 */ /* 0x002fea0003800000 */
[----:B------:R-:W-:Y:S01]  /*e3e0*/  BPT.TRAP 0x1 ;  /* 0x000000040000795c */ /* 0x000fe20000300000 */
.L_x_11374:
[----:B------:R-:W-:Y:S05]  /*e3f0*/  BSYNC B1 ;  /* 0x0000000000017941 */ /* 0x000fea0003800000 */
.L_x_11373:
        /* <DEDUP_REMOVED lines=8> */
.L_x_11375:
        /* <DEDUP_REMOVED lines=10> */
.L_x_11364:
[----:B------:R-:W-:Y:S05]  /*e520*/  BSYNC B0 ;  /* 0x0000000000007941 */ /* 0x000fea0003800000 */
.L_x_11363:
[----:B------:R-:W-:-:S06]  /*e530*/  UISETP.NE.AND UP0, UPT, UR38, 0x3, UPT ;  /* 0x000000032600788c */ /* 0x000fcc000bf05270 */
[----:B------:R-:W-:-:S13]  /*e540*/  PLOP3.LUT P0, PT, PT, PT, UP0, 0x80, 0x0 ;  /* 0x000000000000781c */ /* 0x000fda0003f0f008 */
[----:B------:R-:W-:Y:S05]  /*e550*/  @!P0 BRA `(.L_x_11376) ;  /* 0x0000000000048947 */ /* 0x000fea0003800000 */
[----:B------:R-:W-:Y:S01]  /*e560*/  BPT.TRAP 0x1 ;  /* 0x000000040000795c */ /* 0x000fe20000300000 */
.L_x_11376:
[----:B------:R-:W-:Y:S01]  /*e570*/  LOP3.LUT R2, R7, 0x1, RZ, 0x3c, !PT ;  /* 0x0000000107027812 */ /* 0x000fe200078e3cff */
[----:B0-----:R-:W-:Y:S01]  /*e580*/  IMAD R3, R6, 0x8, R16 ;  /* 0x0000000806037824 */ /* 0x001fe200078e0210 */
[----:B------:R-:W-:Y:S01]  /*e590*/  BSSY B0, `(.L_x_11377) ;  /* 0x0000006000007945 */ /* 0x000fe20003800000 */
[----:B------:R-:W-:Y:S01]  /*e5a0*/  IMAD.U32 R4, RZ, RZ, UR42 ;  /* 0x0000002aff047e24 */ /* 0x000fe2000f8e00ff */
[----:B------:R-:W-:-:S04]  /*e5b0*/  SHF.L.U32 R2, R2, 0x1f, RZ ;  /* 0x0000001f02027819 */ /* 0x000fc800000006ff */
[----:B------:R-:W0:Y:S01]  /*e5c0*/  SYNCS.PHASECHK.TRANS64.TRYWAIT P0, [R3+URZ+0x13270], R2 ;  /* 0x01327002030075a7 */ /* 0x000e22000800017f */
[----:B------:R-:W-:Y:S01]  /*e5d0*/  ISETP.NE.AND P1, PT, R4, 0x3, PT ;  /* 0x000000030400780c */ /* 0x000fe20003f25270 */
[----:B0-----:R-:W-:-:S12]  /*e5e0*/  @!P0 BRA `(.L_x_11378) ;  /* 0x00000024000c8947 */ /* 0x001fd80003800000 */
.L_x_11439:
[----:B------:R-:W-:Y:S05]  /*e5f0*/  BSYNC B0 ;  /* 0x0000000000007941 */ /* 0x000fea0003800000 */
.L_x_11377:
[----:B------:R-:W-:Y:S05]  /*e600*/  @!P1 BRA `(.L_x_11379) ;  /* 0x0000000000049947 */ /* 0x000fea0003800000 */
[----:B------:R-:W-:Y:S01]  /*e610*/  BPT.TRAP 0x1 ;  /* 0x000000040000795c */ /* 0x000fe20000300000 */
.L_x_11379:
[----:B0-----:R-:W-:Y:S01]  /*e620*/  SHF.L.U32 R2, R7, 0x1f, RZ ;  /* 0x0000001f07027819 */ /* 0x001fe200000006ff */
[----:B------:R-:W-:-:S03]  /*e630*/  IMAD R10, R6, 0x2800, RZ ;  /* 0x00002800060a7824 */ /* 0x000fc600078e02ff */
[----:B------:R-:W0:Y:S02]  /*e640*/  SYNCS.PHASECHK.TRANS64.TRYWAIT P0, [R3+URZ+0x13260], R2 ;  /* 0x01326002030075a7 */ /* 0x000e24000800017f */
[----:B0-----:R-:W-:Y:S05]  /*e650*/  @!P0 BRA `(.L_x_11380) ;  /* 0x0000002400048947 */ /* 0x001fea0003800000 */
.L_x_11440:
[----:B------:R-:W-:Y:S01]  /*e660*/  LOP3.LUT R5, R10, R29, RZ, 0xfc, !PT ;  /* 0x0000001d0a057212 */ /* 0x000fe200078efcff */
[----:B------:R-:W-:Y:S05]  /*e670*/  WARPSYNC.ALL ;  /* 0x0000000000007948 */ /* 0x000fea0003800000 */
[----:B0-----:R-:W-:-:S05]  /*e680*/  IMAD.IADD R2, R16, 0x1, R5 ;  /* 0x0000000110027824 */ /* 0x001fca00078e0205 */
[----:B------:R-:W0:Y:S02]  /*e690*/  LDSM.16.MT88.4 R4, [R2+0x6000] ;  /* 0x006000000204783b */ /* 0x000e240000004200 */
[C-C-:B0-----:R-:W-:Y:S02]  /*e6a0*/  PRMT R8, R4.reuse, 0x6420, R5.reuse ;  /* 0x0000642004087816 */ /* 0x141fe40000000005 */
[----:B------:R-:W-:Y:S02]  /*e6b0*/  PRMT R9, R4, 0x7531, R5 ;  /* 0x0000753104097816 */ /* 0x000fe40000000005 */
[----:B------:R-:W-:Y:S02]  /*e6c0*/  LOP3.LUT R5, R10, R28, RZ, 0xfc, !PT ;  /* 0x0000001c0a057212 */ /* 0x000fe400078efcff */
[C-C-:B------:R-:W-:Y:S02]  /*e6d0*/  PRMT R10, R6.reuse, 0x6420, R7.reuse ;  /* 0x00006420060a7816 */ /* 0x140fe40000000007 */
[----:B------:R-:W-:Y:S01]  /*e6e0*/  PRMT R11, R6, 0x7531, R7 ;  /* 0x00007531060b7816 */ /* 0x000fe20000000007 */
[----:B------:R-:W-:-:S05]  /*e6f0*/  IMAD.IADD R12, R16, 0x1, R5 ;  /* 0x00000001100c7824 */ /* 0x000fca00078e0205 */
[----:B------:R-:W-:Y:S04]  /*e700*/  STSM.16.M88.4 [R12+0x1000], R8 ;  /* 0x001000080c007844 */ /* 0x000fe80000000200 */
[----:B------:R-:W0:Y:S02]  /*e710*/  LDSM.16.MT88.4 R4, [R2+0x6800] ;  /* 0x006800000204783b */ /* 0x000e240000004200 */
        /* <DEDUP_REMOVED lines=31> */
.L_x_11381:
[----:B------:R-:W2:Y:S01]  /*e910*/  S2R R2, SR_TID.X ;  /* 0x0000000000027919 */ /* 0x000ea20000002100 */
[----:B-1----:R1:W-:Y:S01]  /*e920*/  SYNCS.ARRIVE.TRANS64.A1T0 RZ, [R3+URZ+0x13250], RZ ;  /* 0x013250ff03ff79a7 */ /* 0x0023e2000810003f */
[----:B------:R-:W-:Y:S02]  /*e930*/  IMAD.MOV.U32 R7, RZ, RZ, R19 ;  /* 0x000000ffff077224 */ /* 0x000fe400078e0013 */
[----:B------:R-:W-:Y:S01]  /*e940*/  IMAD.MOV.U32 R6, RZ, RZ, R18 ;  /* 0x000000ffff067224 */ /* 0x000fe200078e0012 */
[----:B--2---:R-:W-:Y:S01]  /*e950*/  LOP3.LUT R2, R2, 0x7f, RZ, 0xc0, !PT ;  /* 0x0000007f02027812 */ /* 0x004fe200078ec0ff */
[----:B------:R-:W-:Y:S03]  /*e960*/  BAR.SYNC.DEFER_BLOCKING 0x2, 0x80 ;  /* 0x0082000000007b1d */ /* 0x000fe60000010000 */
[----:B------:R-:W-:-:S13]  /*e970*/  ISETP.NE.AND P0, PT, R2, RZ, PT ;  /* 0x000000ff0200720c */ /* 0x000fda0003f05270 */
[----:B------:R-:W-:-:S04]  /*e980*/  @!P0 IADD3 R2, R3, 0x13280, RZ ;  /* 0x0001328003028810 */ /* 0x000fc80007ffe0ff */
[----:B------:R-:W-:-:S04]  /*e990*/  @!P0 PRMT R2, RZ, 0x654, R2 ;  /* 0x00000654ff028816 */ /* 0x000fc80000000002 */
[----:B------:R1:W-:Y:S01]  /*e9a0*/  @!P0 SYNCS.ARRIVE.TRANS64.RED.A1T0 RZ, [R2+URZ], RZ ;  /* 0x000000ff02ff89a7 */ /* 0x0003e2000810043f */
[C---:B------:R-:W-:Y:S01]  /*e9b0*/  ISETP.GT.AND P0, PT, R0.reuse, R26, PT ;  /* 0x0000001a0000720c */ /* 0x040fe20003f04270 */
[----:B------:R-:W-:-:S12]  /*e9c0*/  VIADD R0, R0, 0xffffffff ;  /* 0xffffffff00007836 */ /* 0x000fd80000000000 */
[----:B-1----:R-:W-:Y:S05]  /*e9d0*/  @P0 BRA `(.L_x_11382) ;  /* 0xfffffff400240947 */ /* 0x002fea000383ffff */
.L_x_11362:
[----:B------:R-:W1:Y:S01]  /*e9e0*/  S2R R2, SR_TID.X ;  /* 0x0000000000027919 */ /* 0x000e620000002100 */
[----:B------:R-:W-:Y:S01]  /*e9f0*/  BSSY B0, `(.L_x_11383) ;  /* 0x0000010000007945 */ /* 0x000fe20003800000 */
[----:B-1----:R-:W-:-:S04]  /*ea00*/  LOP3.LUT R2, R2, 0x7f, RZ, 0xc0, !PT ;  /* 0x0000007f02027812 */ /* 0x002fc800078ec0ff */
[----:B------:R-:W-:-:S13]  /*ea10*/  ISETP.NE.AND P0, PT, R2, RZ, PT ;  /* 0x000000ff0200720c */ /* 0x000fda0003f05270 */
[----:B------:R-:W-:Y:S05]  /*ea20*/  @P0 BRA `(.L_x_11384) ;  /* 0x0000000000300947 */ /* 0x000fea0003800000 */
[----:B------:R-:W1:Y:S01]  /*ea30*/  S2R R5, SR_LANEID ;  /* 0x0000000000057919 */ /* 0x000e620000000000 */
[----:B------:R-:W-:Y:S01]  /*ea40*/  VOTEU.ANY UR4, UPT, PT ;  /* 0x0000000000047886 */ /* 0x000fe200038e0100 */
[----:B0-----:R-:W0:Y:S01]  /*ea50*/  LDC.64 R2, c[0x0][0xc60] ;  /* 0x00031800ff027b82 */ /* 0x001e220000000a00 */
[----:B------:R-:W1:Y:S02]  /*ea60*/  FLO.U32 R0, UR4 ;  /* 0x0000000400007d00 */ /* 0x000e6400080e0000 */
[----:B-1----:R-:W-:-:S06]  /*ea70*/  ISETP.EQ.U32.AND P1, PT, R0, R5, PT ;  /* 0x000000050000720c */ /* 0x002fcc0003f22070 */
[----:B------:R-:W0:Y:S07]  /*ea80*/  POPC R5, UR4 ;  /* 0x0000000400057d09 */ /* 0x000e2e0008000000 */
[----:B0-----:R-:W2:Y:S01]  /*ea90*/  @P1 ATOMG.E.ADD.STRONG.GPU PT, R3, desc[UR52][R2.64], R5 ;  /* 0x00000005020319a8 */ /* 0x001ea200081ee1f4 */
[----:B------:R-:W0:Y:S02]  /*eaa0*/  S2R R4, SR_LTMASK ;  /* 0x0000000000047919 */ /* 0x000e240000003900 */
[----:B0-----:R-:W-:-:S04]  /*eab0*/  LOP3.LUT R4, R4, UR4, RZ, 0xc0, !PT ;  /* 0x0000000404047c12 */ /* 0x001fc8000f8ec0ff */
[----:B------:R-:W0:Y:S01]  /*eac0*/  POPC R7, R4 ;  /* 0x0000000400077309 */ /* 0x000e220000000000 */
[----:B--2---:R-:W0:Y:S02]  /*ead0*/  SHFL.IDX PT, R0, R3, R0, 0x1f ;  /* 0x00001f0003007589 */ /* 0x004e2400000e0000 */
[----:B0-----:R-:W-:-:S07]  /*eae0*/  IADD3 R24, R0, UR41, R7 ;  /* 0x0000002900187c10 */ /* 0x001fce000fffe007 */
.L_x_11384:
[----:B------:R-:W-:Y:S05]  /*eaf0*/  BSYNC B0 ;  /* 0x0000000000007941 */ /* 0x000fea0003800000 */
.L_x_11383:
[----:B------:R-:W-:-:S06]  /*eb00*/  UISETP.NE.AND UP0, UPT, UR38, 0x3, UPT ;  /* 0x000000032600788c */ /* 0x000fcc000bf05270 */
[----:B------:R-:W-:-:S13]  /*eb10*/  PLOP3.LUT P1, PT, PT, PT, UP0, 0x80, 0x0 ;  /* 0x000000000000781c */ /* 0x000fda0003f2f008 */
[----:B------:R-:W-:Y:S05]  /*eb20*/  @!P1 BRA `(.L_x_11385) ;  /* 0x0000000000049947 */ /* 0x000fea0003800000 */
[----:B------:R-:W-:Y:S01]  /*eb30*/  BPT.TRAP 0x1 ;  /* 0x000000040000795c */ /* 0x000fe20000300000 */
.L_x_11385:
[----:B0-----:R-:W-:Y:S01]  /*eb40*/  LOP3.LUT R3, R19, 0x1, RZ, 0x3c, !PT ;  /* 0x0000000113037812 */ /* 0x001fe200078e3cff */
[----:B------:R-:W-:Y:S01]  /*eb50*/  IMAD R2, R18, 0x8, R16 ;  /* 0x0000000812027824 */ /* 0x000fe200078e0210 */
[----:B------:R-:W-:Y:S01]  /*eb60*/  BSSY B0, `(.L_x_11386) ;  /* 0x0000006000007945 */ /* 0x000fe20003800000 */
[----:B------:R-:W-:Y:S01]  /*eb70*/  IMAD.U32 R0, RZ, RZ, UR42 ;  /* 0x0000002aff007e24 */ /* 0x000fe2000f8e00ff */
[----:B------:R-:W-:-:S04]  /*eb80*/  SHF.L.U32 R3, R3, 0x1f, RZ ;  /* 0x0000001f03037819 */ /* 0x000fc800000006ff */
[----:B------:R-:W0:Y:S01]  /*eb90*/  SYNCS.PHASECHK.TRANS64.TRYWAIT P1, [R2+URZ+0x13270], R3 ;  /* 0x01327003020075a7 */ /* 0x000e22000802017f */
[----:B------:R-:W-:Y:S01]  /*eba0*/  ISETP.NE.AND P2, PT, R0, 0x3, PT ;  /* 0x000000030000780c */ /* 0x000fe20003f45270 */
[----:B0-----:R-:W-:-:S12]  /*ebb0*/  @!P1 BRA `(.L_x_11387) ;  /* 0x0000001c00c09947 */ /* 0x001fd80003800000 */
.L_x_11441:
[----:B------:R-:W-:Y:S05]  /*ebc0*/  BSYNC B0 ;  /* 0x0000000000007941 */ /* 0x000fea0003800000 */
.L_x_11386:
[----:B------:R-:W-:Y:S05]  /*ebd0*/  @!P2 BRA `(.L_x_11388) ;  /* 0x000000000004a947 */ /* 0x000fea0003800000 */
[----:B------:R-:W-:Y:S01]  /*ebe0*/  BPT.TRAP 0x1 ;  /* 0x000000040000795c */ /* 0x000fe20000300000 */
.L_x_11388:
[----:B------:R-:W-:Y:S01]  /*ebf0*/  SHF.L.U32 R5, R19, 0x1f, RZ ;  /* 0x0000001f13057819 */ /* 0x000fe200000006ff */
[----:B0-----:R-:W-:-:S03]  /*ec00*/  IMAD R3, R18, 0x2800, RZ ;  /* 0x0000280012037824 */ /* 0x001fc600078e02ff */
[----:B------:R-:W0:Y:S02]  /*ec10*/  SYNCS.PHASECHK.TRANS64.TRYWAIT P1, [R2+URZ+0x13260], R5 ;  /* 0x01326005020075a7 */ /* 0x000e24000802017f */
[----:B0-----:R-:W-:Y:S05]  /*ec20*/  @!P1 BRA `(.L_x_11389) ;  /* 0x0000001c00b89947 */ /* 0x001fea0003800000 */
.L_x_11442:
[C---:B0-----:R-:W-:Y:S01]  /*ec30*/  LOP3.LUT R5, R3.reuse, R29, RZ, 0xfc, !PT ;  /* 0x0000001d03057212 */ /* 0x041fe200078efcff */
[----:B------:R-:W-:Y:S05]  /*ec40*/  WARPSYNC.ALL ;  /* 0x0000000000007948 */ /* 0x000fea0003800000 */
[----:B------:R-:W-:Y:S01]  /*ec50*/  IMAD.IADD R0, R16, 0x1, R5 ;  /* 0x0000000110007824 */ /* 0x000fe200078e0205 */
[----:B------:R-:W-:-:S04]  /*ec60*/  LOP3.LUT R3, R3, R28, RZ, 0xfc, !PT ;  /* 0x0000001c03037212 */ /* 0x000fc800078efcff */
[----:B------:R-:W0:Y:S01]  /*ec70*/  LDSM.16.MT88.4 R4, [R0+0x6000] ;  /* 0x006000000004783b */ /* 0x000e220000004200 */
        /* <DEDUP_REMOVED lines=38> */
.L_x_11390:
[----:B-1----:R-:W-:Y:S01]  /*eee0*/  SYNCS.ARRIVE.TRANS64.A1T0 RZ, [R2+URZ+0x13250], RZ ;  /* 0x013250ff02ff79a7 */ /* 0x002fe2000810003f */
[----:B------:R-:W-:Y:S02]  /*eef0*/  @!P0 VIADD R0, R2, 0x13280 ;  /* 0x0001328002008836 */ /* 0x000fe40000000000 */
[----:B------:R-:W-:-:S03]  /*ef00*/  VIADD R18, R18, 0x1 ;  /* 0x0000000112127836 */ /* 0x000fc60000000000 */
[----:B------:R-:W-:Y:S01]  /*ef10*/  @!P0 PRMT R0, RZ, 0x654, R0 ;  /* 0x00000654ff008816 */ /* 0x000fe20000000000 */
[----:B------:R-:W-:Y:S06]  /*ef20*/  BAR.SYNC.DEFER_BLOCKING 0x2, 0x80 ;  /* 0x0082000000007b1d */ /* 0x000fec0000010000 */
[----:B------:R1:W-:Y:S01]  /*ef30*/  @!P0 SYNCS.ARRIVE.TRANS64.RED.A1T0 RZ, [R0+URZ], RZ ;  /* 0x000000ff00ff89a7 */ /* 0x0003e2000810043f */
[----:B------:R-:W-:-:S04]  /*ef40*/  ISETP.NE.AND P0, PT, R18, 0x2, PT ;  /* 0x000000021200780c */ /* 0x000fc80003f05270 */
[----:B------:R-:W-:Y:S02]  /*ef50*/  SEL R18, R18, RZ, P0 ;  /* 0x000000ff12127207 */ /* 0x000fe40000000000 */
[----:B-1----:R-:W-:-:S04]  /*ef60*/  SEL R0, RZ, 0x1, P0 ;  /* 0x00000001ff007807 */ /* 0x002fc80000000000 */
[----:B------:R-:W-:-:S07]  /*ef70*/  LOP3.LUT R19, R19, R0, RZ, 0x3c, !PT ;  /* 0x0000000013137212 */ /* 0x000fce00078e3cff */
.L_x_11339:
[----:B------:R-:W-:Y:S05]  /*ef80*/  BSYNC B7 ;  /* 0x0000000000077941 */ /* 0x000fea0003800000 */
.L_x_11337:
[----:B------:R-:W-:-:S13]  /*ef90*/  LOP3.LUT P0, RZ, R23, 0x2, RZ, 0xc0, !PT ;  /* 0x0000000217ff7812 */ /* 0x000fda000780c0ff */
[----:B------:R-:W-:Y:S05]  /*efa0*/  @!P0 BRA `(.L_x_11391) ;  /* 0x0000000000248947 */ /* 0x000fea0003800000 */
[----:B------:R-:W1:Y:S08]  /*efb0*/  S2UR UR5, SR_CgaCtaId ;  /* 0x00000000000579c3 */ /* 0x000e700000008800 */
[----:B------:R-:W-:Y:S06]  /*efc0*/  BAR.SYNC.DEFER_BLOCKING 0x5, 0x200 ;  /* 0x0148000000007b1d */ /* 0x000fec0000010000 */
[----:B------:R-:W-:-:S02]  /*efd0*/  UMOV UR4, 0x400 ;  /* 0x0000040000047882 */ /* 0x000fc40000000000 */
[----:B-1----:R-:W-:-:S06]  /*efe0*/  ULEA UR4, UR5, UR4, 0x18 ;  /* 0x0000000405047291 */ /* 0x002fcc000f8ec03f */
[----:B------:R-:W-:-:S05]  /*eff0*/  IMAD.U32 R16, RZ, RZ, UR4 ;  /* 0x00000004ff107e24 */ /* 0x000fca000f8e00ff */
[----:B------:R-:W1:Y:S02]  /*f000*/  LDS.128 R24, [R16+0x132d0] ;  /* 0x0132d00010187984 */ /* 0x000e640000000c00 */
[----:B-1----:R-:W-:Y:S01]  /*f010*/  R2UR UR43, R27 ;  /* 0x000000001b2b72ca */ /* 0x002fe200000e0000 */
[----:B------:R-:W-:Y:S06]  /*f020*/  BAR.ARV 0x4, 0x200 ;  /* 0x0108000000007b1d */ /* 0x000fec0000002000 */
[----:B------:R-:W-:Y:S08]  /*f030*/  BRA `(.L_x_11392) ;  /* 0x0000000800a87947 */ /* 0x000ff00003800000 */
.L_x_11391:
[----:B------:R-:W0:Y:S01]  /*f040*/  S2R R0, SR_TID.X ;  /* 0x0000000000007919 */ /* 0x000e220000002100 */
[----:B------:R-:W-:Y:S01]  /*f050*/  ULDC UR4, c[0x0][0xc3c] ;  /* 0x00030f0000047ab9 */ /* 0x000fe20000000800 */
[----:B0-----:R-:W-:Y:S01]  /*f060*/  LOP3.LUT R10, R0, 0x1f, RZ, 0xc0, !PT ;  /* 0x0000001f000a7812 */ /* 0x001fe200078ec0ff */
[----:B------:R-:W-:-:S03]  /*f070*/  IMAD.MOV.U32 R0, RZ, RZ, RZ ;  /* 0x000000ffff007224 */ /* 0x000fc600078e00ff */
[C---:B------:R-:W-:Y:S01]  /*f080*/  ISETP.NE.AND P0, PT, R10.reuse, 0x1f, PT ;  /* 0x0000001f0a00780c */ /* 0x040fe20003f05270 */
[----:B------:R-:W-:-:S05]  /*f090*/  VIADD R7, R10, UR43 ;  /* 0x0000002b0a077c36 */ /* 0x000fca0008000000 */
[----:B------:R-:W-:Y:S01]  /*f0a0*/  ISETP.GE.OR P1, PT, R7, UR4, !P0 ;  /* 0x0000000407007c0c */ /* 0x000fe2000c726670 */
[----:B------:R-:W-:-:S12]  /*f0b0*/  ULDC UR4, c[0x0][0xc3c] ;  /* 0x00030f0000047ab9 */ /* 0x000fd80000000800 */
[----:B------:R-:W0:Y:S08]  /*f0c0*/  @!P1 LDC.64 R2, c[0x0][0xc80] ;  /* 0x00032000ff029b82 */ /* 0x000e300000000a00 */
[----:B------:R-:W1:Y:S01]  /*f0d0*/  @!P1 LDC.64 R4, c[0x0][0xc78] ;  /* 0x00031e00ff049b82 */ /* 0x000e620000000a00 */
[----:B0-----:R-:W-:-:S05]  /*f0e0*/  @!P1 IMAD.WIDE R2, R7, 0x4, R2 ;  /* 0x0000000407029825 */ /* 0x001fca00078e0202 */
        /* <DEDUP_REMOVED lines=14> */
[----:B0-----:R-:W-:-:S04]  /*f1d0*/  SEL R6, R6, RZ, P2 ;  /* 0x000000ff06067207 */ /* 0x001fc80001000000 */
[----:B------:R-:W-:Y:S02]  /*f1e0*/  IADD3 R6, R7, R6, RZ ;  /* 0x0000000607067210 */ /* 0x000fe40007ffe0ff */
[----:B------:R-:W-:Y:S04]  /*f1f0*/  SHFL.IDX PT, R7, R24, RZ, 0x1f ;  /* 0x00001fff18077589 */ /* 0x000fe800000e0000 */
[----:B------:R-:W0:Y:S02]  /*f200*/  SHFL.UP PT, R8, R6, 0x4, RZ ;  /* 0x0480000006087989 */ /* 0x000e2400000e00ff */
[----:B0-----:R-:W-:Y:S02]  /*f210*/  SEL R3, R8, RZ, P3 ;  /* 0x000000ff08037207 */ /* 0x001fe40001800000 */
[----:B------:R-:W-:Y:S03]  /*f220*/  SHFL.IDX PT, R8, R24, 0x1, 0x1f ;  /* 0x00201f0018087f89 */ /* 0x000fe600000e0000 */
        /* <DEDUP_REMOVED lines=8> */
[----:B------:R-:W0:Y:S02]  /*f2b0*/  SHFL.IDX PT, R6, R2, 0x1f, 0x1f ;  /* 0x03e01f0002067f89 */ /* 0x000e2400000e0000 */
[----:B0-----:R-:W-:Y:S02]  /*f2c0*/  IMAD R11, R6, R3, RZ ;  /* 0x00000003060b7224 */ /* 0x001fe400078e02ff */
[----:B------:R-:W-:Y:S02]  /*f2d0*/  IMAD.MOV.U32 R6, RZ, RZ, RZ ;  /* 0x000000ffff067224 */ /* 0x000fe400078e00ff */
[----:B------:R-:W-:-:S05]  /*f2e0*/  IMAD.IADD R8, R8, 0x1, R11 ;  /* 0x0000000108087824 */ /* 0x000fca00078e020b */
[----:B------:R-:W-:-:S13]  /*f2f0*/  ISETP.GT.AND P6, PT, R8, R7, PT ;  /* 0x000000070800720c */ /* 0x000fda0003fc4270 */
[----:B------:R-:W-:Y:S05]  /*f300*/  @P6 BRA `(.L_x_11393) ;  /* 0x0000000000986947 */ /* 0x000fea0003800000 */
.L_x_11395:
        /* <DEDUP_REMOVED lines=38> */
.L_x_11393:
[----:B------:R-:W-:-:S05]  /*f570*/  IADD3 R8, -R11, R8, RZ ;  /* 0x000000080b087210 */ /* 0x000fca0007ffe1ff */
        /* <DEDUP_REMOVED lines=16> */
[----:B------:R-:W-:-:S05]  /*f680*/  IMAD.U32 R11, RZ, RZ, UR5 ;  /* 0x00000005ff0b7e24 */ /* 0x000fca000f8e00ff */
[----:B------:R1:W2:Y:S02]  /*f690*/  SHFL.IDX PT, R6, R2, R11, 0x1f ;  /* 0x00001f0b02067589 */ /* 0x0002a400000e0000 */
.L_x_11396:
[----:B--2---:R-:W-:Y:S01]  /*f6a0*/  IMAD R24, R6, R3, R8 ;  /* 0x0000000306187224 */ /* 0x004fe200078e0208 */
[----:B------:R-:W-:Y:S01]  /*f6b0*/  IABS R6, R5 ;  /* 0x0000000500067213 */ /* 0x000fe20000000000 */
[--C-:B0-----:R-:W-:Y:S01]  /*f6c0*/  IMAD.MOV R3, RZ, RZ, -R9.reuse ;  /* 0x000000ffff037224 */ /* 0x101fe200078e0a09 */
[----:B------:R-:W-:Y:S01]  /*f6d0*/  UIADD3 UR43, UR4, UR43, URZ ;  /* 0x0000002b042b7290 */ /* 0x000fe2000fffe03f */
[----:B-1----:R-:W-:Y:S01]  /*f6e0*/  IMAD.MOV.U32 R2, RZ, RZ, RZ ;  /* 0x000000ffff027224 */ /* 0x002fe200078e00ff */
[----:B------:R-:W0:Y:S01]  /*f6f0*/  I2F.RP R8, R6 ;  /* 0x0000000600087306 */ /* 0x000e220000209400 */
[----:B------:R-:W-:Y:S02]  /*f700*/  IMAD R10, R3, R4, RZ ;  /* 0x00000004030a7224 */ /* 0x000fe400078e02ff */
[----:B------:R-:W-:Y:S02]  /*f710*/  IMAD.MOV.U32 R3, RZ, RZ, R9 ;  /* 0x000000ffff037224 */ /* 0x000fe400078e0009 */
[----:B------:R-:W-:-:S02]  /*f720*/  IMAD.IADD R25, R7, 0x1, -R24 ;  /* 0x0000000107197824 */ /* 0x000fc400078e0a18 */
[----:B------:R-:W-:Y:S01]  /*f730*/  IMAD.HI.U32 R9, R9, R10, R2 ;  /* 0x0000000a09097227 */ /* 0x000fe200078e0002 */
[----:B------:R-:W-:Y:S02]  /*f740*/  IABS R3, R0 ;  /* 0x0000000000037213 */ /* 0x000fe40000000000 */
[----:B------:R-:W-:-:S03]  /*f750*/  IABS R2, R25 ;  /* 0x0000001900027213 */ /* 0x000fc60000000000 */
[----:B------:R-:W-:Y:S01]  /*f760*/  IMAD.MOV R3, RZ, RZ, -R3 ;  /* 0x000000ffff037224 */ /* 0x000fe200078e0a03 */
[----:B0-----:R-:W0:Y:S01]  /*f770*/  MUFU.RCP R8, R8 ;  /* 0x0000000800087308 */ /* 0x001e220000001000 */
        /* <DEDUP_REMOVED lines=12> */
[----:B------:R-:W-:Y:S01]  /*f840*/  @P0 IADD3 R7, R7, 0x1, RZ ;  /* 0x0000000107070810 */ /* 0x000fe20007ffe0ff */
        /* <DEDUP_REMOVED lines=27> */
.L_x_11394:
[----:B------:R-:W-:Y:S01]  /*fa00*/  IMAD.MOV.U32 R24, RZ, RZ, R7 ;  /* 0x000000ffff187224 */ /* 0x000fe200078e0007 */
[----:B------:R-:W-:Y:S01]  /*fa10*/  ULDC UR43, c[0x0][0xc3c] ;  /* 0x00030f00002b7ab9 */ /* 0x000fe20000000800 */
[----:B------:R-:W-:Y:S02]  /*fa20*/  IMAD.MOV.U32 R25, RZ, RZ, RZ ;  /* 0x000000ffff197224 */ /* 0x000fe400078e00ff */
[----:B------:R-:W-:-:S07]  /*fa30*/  IMAD.MOV.U32 R26, RZ, RZ, RZ ;  /* 0x000000ffff1a7224 */ /* 0x000fce00078e00ff */
.L_x_11397:
[----:B------:R-:W0:Y:S01]  /*fa40*/  S2R R0, SR_TID.X ;  /* 0x0000000000007919 */ /* 0x000e220000002100 */
[----:B------:R-:W-:Y:S01]  /*fa50*/  IMAD.U32 R27, RZ, RZ, UR43 ;  /* 0x0000002bff1b7e24 */ /* 0x000fe2000f8e00ff */
        /* <DEDUP_REMOVED lines=8> */
.L_x_11392:
[----:B------:R-:W-:Y:S02]  /*fae0*/  ULDC UR4, c[0x0][0xc3c] ;  /* 0x00030f0000047ab9 */ /* 0x000fe40000000800 */
[----:B------:R-:W-:-:S06]  /*faf0*/  UISETP.GE.AND UP0, UPT, UR43, UR4, UPT ;  /* 0x000000042b00728c */ /* 0x000fcc000bf06270 */
[----:B------:R-:W-:-:S13]  /*fb00*/  PLOP3.LUT P0, PT, PT, PT, UP0, 0x80, 0x0 ;  /* 0x000000000000781c */ /* 0x000fda0003f0f008 */
[----:B------:R-:W-:Y:S05]  /*fb10*/  @!P0 BRA `(.L_x_11398) ;  /* 0xffffffc000b08947 */ /* 0x000fea000383ffff */
.L_x_11332:
[----:B0-----:R-:W2:Y:S01]  /*fb20*/  LDL.LU R0, [R1+0xc] ;  /* 0x00000c0001007983 */ /* 0x001ea20000300800 */
[----:B------:R-:W-:Y:S01]  /*fb30*/  BSSY B0, `(.L_x_11399) ;  /* 0x000000b000007945 */ /* 0x000fe20003800000 */
[----:B------:R-:W0:Y:S01]  /*fb40*/  S2R R5, SR_CgaCtaId ;  /* 0x0000000000057919 */ /* 0x000e220000008800 */
[----:B--2---:R-:W-:-:S04]  /*fb50*/  IADD3 R0, R0, 0x1, RZ ;  /* 0x0000000100007810 */ /* 0x004fc80007ffe0ff */
        /* <DEDUP_REMOVED lines=8> */
.L_x_11443:
[----:B------:R-:W-:Y:S05]  /*fbe0*/  BSYNC B0 ;  /* 0x0000000000007941 */ /* 0x000fea0003800000 */
.L_x_11399:
[----:B------:R-:W-:-:S03]  /*fbf0*/  UMOV UR4, 0xffffffff ;  /* 0xffffffff00047882 */ /* 0x000fc60000000000 */
[----:B------:R-:W-:Y:S05]  /*fc00*/  BRA.DIV UR4, `(.L_x_11401) ;  /* 0x0000000e04e87947 */ /* 0x000fea000b800000 */
[----:B0-----:R-:W0:Y:S02]  /*fc10*/  S2R R0, SR_TID.X ;  /* 0x0000000000007919 */ /* 0x001e240000002100 */
[----:B0-----:R-:W-:-:S04]  /*fc20*/  SHF.R.U32.HI R0, RZ, 0x5, R0 ;  /* 0x00000005ff007819 */ /* 0x001fc80000011600 */
[----:B------:R-:W-:-:S05]  /*fc30*/  LOP3.LUT R0, R0, 0x3, RZ, 0xc0, !PT ;  /* 0x0000000300007812 */ /* 0x000fca00078ec0ff */
[----:B------:R0:W2:Y:S02]  /*fc40*/  SHFL.IDX PT, R14, R0, RZ, 0x1f ;  /* 0x00001fff000e7589 */ /* 0x0000a400000e0000 */
.L_x_11446:
[----:B--2---:R-:W-:Y:S01]  /*fc50*/  ISETP.NE.AND P0, PT, R14, RZ, PT ;  /* 0x000000ff0e00720c */ /* 0x004fe20003f05270 */
[----:B------:R-:W-:-:S12]  /*fc60*/  BSSY B0, `(.L_x_11402) ;  /* 0x000002b000007945 */ /* 0x000fd80003800000 */
[----:B------:R-:W-:Y:S05]  /*fc70*/  @P0 BRA `(.L_x_11403) ;  /* 0x0000000000a40947 */ /* 0x000fea0003800000 */
[----:B------:R-:W-:-:S03]  /*fc80*/  UMOV UR4, 0xffffffff ;  /* 0xffffffff00047882 */ /* 0x000fc60000000000 */
[----:B------:R-:W-:Y:S05]  /*fc90*/  BRA.DIV UR4, `(.L_x_11404) ;  /* 0x0000000e04f87947 */ /* 0x000fea000b800000 */
[----:B------:R-:W-:-:S13]  /*fca0*/  ELECT P6, URZ, PT ;  /* 0x00000000003f782f */ /* 0x000fda00038c0000 */
.L_x_11449:
[----:B------:R-:W-:Y:S05]  /*fcb0*/  @!P6 BRA `(.L_x_11403) ;  /* 0x000000000094e947 */ /* 0x000fea0003800000 */
[----:B------:R-:W-:-:S06]  /*fcc0*/  ULOP3.LUT UR4, UR40, 0x2, URZ, 0xfc, !UPT ;  /* 0x0000000228047892 */ /* 0x000fcc000f8efc3f */
[----:B0-----:R-:W-:-:S05]  /*fcd0*/  IMAD.U32 R0, RZ, RZ, UR4 ;  /* 0x00000004ff007e24 */ /* 0x001fca000f8e00ff */
[----:B------:R-:W-:-:S13]  /*fce0*/  ISETP.NE.AND P0, PT, R0, 0x3, PT ;  /* 0x000000030000780c */ /* 0x000fda0003f05270 */
[----:B------:R-:W-:Y:S05]  /*fcf0*/  @!P0 BRA `(.L_x_11405) ;  /* 0x0000000000048947 */ /* 0x000fea0003800000 */
[----:B------:R-:W-:Y:S01]  /*fd00*/  BPT.TRAP 0x1 ;  /* 0x000000040000795c */ /* 0x000fe20000300000 */
.L_x_11405:
        /* <DEDUP_REMOVED lines=12> */
.L_x_11450:
[----:B------:R-:W2:Y:S02]  /*fdd0*/  SYNCS.PHASECHK.TRANS64.TRYWAIT P1, [R3+URZ], R0 ;  /* 0x00000000030075a7 */ /* 0x000ea4000802017f */
[----:B--2---:R-:W-:Y:S05]  /*fde0*/  @!P1 BRA `(.L_x_11407) ;  /* 0x0000000c00d89947 */ /* 0x004fea0003800000 */
.L_x_11451:
[----:B------:R-:W-:Y:S05]  /*fdf0*/  @!P0 BRA `(.L_x_11408) ;  /* 0x0000000000048947 */ /* 0x000fea0003800000 */
[----:B------:R-:W-:Y:S01]  /*fe00*/  BPT.TRAP 0x1 ;  /* 0x000000040000795c */ /* 0x000fe20000300000 */
.L_x_11408:
[----:B--2---:R-:W-:-:S04]  /*fe10*/  IMAD R3, R18, 0x8, R7 ;  /* 0x0000000812037824 */ /* 0x004fc800078e0207 */
[----:B------:R-:W2:Y:S02]  /*fe20*/  SYNCS.PHASECHK.TRANS64.TRYWAIT P1, [R3+URZ+0x13260], R4 ;  /* 0x01326004030075a7 */ /* 0x000ea4000802017f */
[----:B--2---:R-:W-:Y:S05]  /*fe30*/  @!P1 BRA `(.L_x_11409) ;  /* 0x0000000c00d89947 */ /* 0x004fea0003800000 */
.L_x_11452:
[----:B------:R-:W-:Y:S05]  /*fe40*/  @!P0 BRA `(.L_x_11410) ;  /* 0x0000000000048947 */ /* 0x000fea0003800000 */
[----:B------:R-:W-:Y:S01]  /*fe50*/  BPT.TRAP 0x1 ;  /* 0x000000040000795c */ /* 0x000fe20000300000 */
.L_x_11410:
[----:B0-----:R-:W-:-:S04]  /*fe60*/  IMAD R5, R6, 0x8, R7 ;  /* 0x0000000806057824 */ /* 0x001fc800078e0207 */
[----:B------:R-:W0:Y:S02]  /*fe70*/  SYNCS.PHASECHK.TRANS64.TRYWAIT P1, [R5+URZ+0x13260], R0 ;  /* 0x01326000050075a7 */ /* 0x000e24000802017f */
[----:B0-----:R-:W-:Y:S05]  /*fe80*/  @!P1 BRA `(.L_x_11411) ;  /* 0x0000000c00d89947 */ /* 0x001fea0003800000 */
.L_x_11453:
[----:B------:R-:W-:Y:S05]  /*fe90*/  @!P0 BRA `(.L_x_11412) ;  /* 0x0000000000048947 */ /* 0x000fea0003800000 */
[----:B------:R-:W-:Y:S01]  /*fea0*/  BPT.TRAP 0x1 ;  /* 0x000000040000795c */ /* 0x000fe20000300000 */
.L_x_11412:
[----:B------:R-:W3:Y:S02]  /*feb0*/  SYNCS.PHASECHK.TRANS64.TRYWAIT P0, [R3+URZ+0x13280], R4 ;  /* 0x01328004030075a7 */ /* 0x000ee4000800017f */
[----:B---3--:R-:W-:Y:S05]  /*fec0*/  @!P0 BRA `(.L_x_11413) ;  /* 0x0000000c00dc8947 */ /* 0x008fea0003800000 */
.L_x_11414:
[----:B----4-:R4:W0:Y:S02]  /*fed0*/  SYNCS.PHASECHK.TRANS64.TRYWAIT P0, [R5+URZ+0x13280], R0 ;  /* 0x01328000050075a7 */ /* 0x010824000800017f */
[----:B0-----:R-:W-:Y:S05]  /*fee0*/  @!P0 NANOSLEEP.SYNCS 0x989680 ;  /* 0x009896800000895d */ /* 0x001fea0003900000 */
[----:B------:R-:W0:Y:S02]  /*fef0*/  @!P0 SYNCS.PHASECHK.TRANS64 P0, [R5+URZ+0x13280], R0 ;  /* 0x01328000050085a7 */ /* 0x000e24000800007f */
[----:B0-----:R-:W-:Y:S05]  /*ff00*/  @!P0 BRA `(.L_x_11414) ;  /* 0xfffffffc00f08947 */ /* 0x001fea000383ffff */
.L_x_11403:
[----:B------:R-:W-:Y:S05]  /*ff10*/  BSYNC B0 ;  /* 0x0000000000007941 */ /* 0x000fea0003800000 */
.L_x_11402:
[----:B------:R-:W-:Y:S05]  /*ff20*/  EXIT ;  /* 0x000000000000794d */ /* 0x000fea0003800000 */
.L_x_11293:
[----:B0-----:R0:W1:Y:S02]  /*ff30*/  SYNCS.PHASECHK.TRANS64.TRYWAIT P1, [R2+URZ+0x13200], R11 ;  /* 0x0132000b020075a7 */ /* 0x001064000802017f */
[----:B-1----:R-:W-:Y:S05]  /*ff40*/  @!P1 NANOSLEEP.SYNCS 0x989680 ;  /* 0x009896800000995d */ /* 0x002fea0003900000 */
[----:B------:R-:W1:Y:S02]  /*ff50*/  @!P1 SYNCS.PHASECHK.TRANS64 P1, [R2+URZ+0x13200], R11 ;  /* 0x0132000b020095a7 */ /* 0x000e64000802007f */
[----:B-1----:R-:W-:Y:S05]  /*ff60*/  @!P1 BRA `(.L_x_11293) ;  /* 0xfffffffc00f09947 */ /* 0x002fea000383ffff */
[----:B------:R-:W-:Y:S05]  /*ff70*/  BRA `(.L_x_11415) ;  /* 0xffffff1c00387947 */ /* 0x000fea000383ffff */
.L_x_11297:
[----:B--2---:R2:W3:Y:S02]  /*ff80*/  SYNCS.PHASECHK.TRANS64.TRYWAIT P2, [R6+URZ+0x13230], R7 ;  /* 0x01323007060075a7 */ /* 0x0044e4000804017f */
[----:B---3--:R-:W-:Y:S05]  /*ff90*/  @!P2 NANOSLEEP.SYNCS 0x989680 ;  /* 0x009896800000a95d */ /* 0x008fea0003900000 */
[----:B------:R-:W3:Y:S02]  /*ffa0*/  @!P2 SYNCS.PHASECHK.TRANS64 P2, [R6+URZ+0x13230], R7 ;  /* 0x013230070600a5a7 */ /* 0x000ee4000804007f */
[----:B---3--:R-:W-:Y:S05]  /*ffb0*/  @!P2 BRA `(.L_x_11297) ;  /* 0xfffffffc00f0a947 */ /* 0x008fea000383ffff */
[----:B------:R-:W-:Y:S05]  /*ffc0*/  BRA `(.L_x_11296) ;  /* 0xffffff1c00687947 */ /* 0x000fea000383ffff */
.L_x_11302:
[----:B-1----:R1:W2:Y:S02]  /*ffd0*/  SYNCS.PHASECHK.TRANS64.TRYWAIT P1, [R10+URZ+0x13230], R11 ;  /* 0x0132300b0a0075a7 */ /* 0x0022a4000802017f */
[----:B--2---:R-:W-:Y:S05]  /*ffe0*/  @!P1 NANOSLEEP.SYNCS 0x989680 ;  /* 0x009896800000995d */ /* 0x004fea0003900000 */
[----:B------:R-:W2:Y:S02]  /*fff0*/  @!P1 SYNCS.PHASECHK.TRANS64 P1, [R10+URZ+0x13230], R11 ;  /* 0x0132300b0a0095a7 */ /* 0x000ea4000802007f */
[----:B--2---:R-:W-:Y:S05]  /*10000*/  @!P1 BRA `(.L_x_11302) ;  /* 0xfffffffc00f09947 */ /* 0x004fea000383ffff */
[----:B------:R-:W-:Y:S05]  /*10010*/  BRA `(.L_x_11301) ;  /* 0xffffff4c00e07947 */ /* 0x000fea000383ffff */
.L_x_11306:
[----:B-1----:R-:W-:-:S04]  /*10020*/  IMAD.U32 R12, RZ, RZ, UR9 ;  /* 0x00000009ff0c7e24 */ /* 0x002fc8000f8e00ff */
[----:B------:R1:W2:Y:S03]  /*10030*/  SYNCS.PHASECHK.TRANS64.TRYWAIT P1, [R12+URZ+0x13250], R11 ;  /* 0x0132500b0c0075a7 */ /* 0x0002a6000802017f */
[----:B--2---:R-:W-:Y:S05]  /*10040*/  @!P1 NANOSLEEP.SYNCS 0x989680 ;  /* 0x009896800000995d */ /* 0x004fea0003900000 */
[----:B------:R-:W2:Y:S02]  /*10050*/  @!P1 SYNCS.PHASECHK.TRANS64 P1, [R12+URZ+0x13250], R11 ;  /* 0x0132500b0c0095a7 */ /* 0x000ea4000802007f */
[----:B--2---:R-:W-:Y:S05]  /*10060*/  @!P1 BRA `(.L_x_11306) ;  /* 0xfffffffc00ec9947 */ /* 0x004fea000383ffff */
[----:B------:R-:W-:Y:S05]  /*10070*/  BRA `(.L_x_11305) ;  /* 0xffffff5000f07947 */ /* 0x000fea000383ffff */
.L_x_11312:
[----:B-1----:R1:W2:Y:S02]  /*10080*/  SYNCS.PHASECHK.TRANS64.TRYWAIT P1, [R13+URZ+0x13250], R0 ;  /* 0x013250000d0075a7 */ /* 0x0022a4000802017f */
[----:B--2---:R-:W-:Y:S05]  /*10090*/  @!P1 NANOSLEEP.SYNCS 0x989680 ;  /* 0x009896800000995d */ /* 0x004fea0003900000 */
[----:B------:R-:W2:Y:S02]  /*100a0*/  @!P1 SYNCS.PHASECHK.TRANS64 P1, [R13+URZ+0x13250], R0 ;  /* 0x013250000d0095a7 */ /* 0x000ea4000802007f */
[----:B--2---:R-:W-:Y:S05]  /*100b0*/  @!P1 BRA `(.L_x_11312) ;  /* 0xfffffffc00f09947 */ /* 0x004fea000383ffff */
[----:B------:R-:W-:Y:S05]  /*100c0*/  BRA `(.L_x_11311) ;  /* 0xffffff7800bc7947 */ /* 0x000fea000383ffff */
.L_x_11348:
[----:B------:R-:W-:Y:S02]  /*100d0*/  IMAD.MOV.U32 R13, RZ, RZ, R20 ;  /* 0x000000ffff0d7224 */ /* 0x000fe400078e0014 */
[----:B------:R-:W-:Y:S02]  /*100e0*/  IMAD.MOV.U32 R12, RZ, RZ, RZ ;  /* 0x000000ffff0c7224 */ /* 0x000fe400078e00ff */
[----:B------:R-:W-:Y:S02]  /*100f0*/  IMAD.MOV.U32 R11, RZ, RZ, 0x1f ;  /* 0x0000001fff0b7424 */ /* 0x000fe400078e00ff */
[----:B------:R-:W-:-:S07]  /*10100*/  IMAD.MOV.U32 R15, RZ, RZ, -0x1 ;  /* 0xffffffffff0f7424 */ /* 0x000fce00078e00ff */
[----:B0-----:R-:W-:Y:S05]  /*10110*/  WARPSYNC.COLLECTIVE R15, `(.L_x_11416) ;  /* 0x000000000f087348 */ /* 0x001fea0003c00000 */
[----:B------:R1:W2:Y:S02]  /*10120*/  SHFL.IDX P6, R14, R13, R12, R11 ;  /* 0x0000000c0d0e7389 */ /* 0x0002a400000c000b */
[----:B012---:R-:W-:Y:S01]  /*10130*/  ENDCOLLECTIVE ;  /* 0x000000000000791b */ /* 0x007fe20003800000 */
.L_x_11416:
[----:B------:R-:W-:Y:S05]  /*10140*/  BRA `(.L_x_11417) ;  /* 0xffffffcc00187947 */ /* 0x000fea000383ffff */
.L_x_11350:
[----:B------:R-:W-:Y:S01]  /*10150*/  BSSY B0, `(.L_x_11418) ;  /* 0x0000006000007945 */ /* 0x000fe20003800000 */
[----:B------:R-:W-:-:S07]  /*10160*/  IMAD.MOV.U32 R15, RZ, RZ, -0x1 ;  /* 0xffffffffff0f7424 */ /* 0x000fce00078e00ff */
[----:B01----:R-:W-:Y:S05]  /*10170*/  WARPSYNC.COLLECTIVE R15, `(.L_x_11419) ;  /* 0x000000000f0c7348 */ /* 0x003fea0003c00000 */
[----:B------:R-:W-:Y:S02]  /*10180*/  ELECT P6, UR62, PT ;  /* 0x00000000003e782f */ /* 0x000fe400038c0000 */
[----:B------:R-:W-:Y:S01]  /*10190*/  MOV R14, UR62 ;  /* 0x0000003e000e7c02 */ /* 0x000fe20008000f00 */
[----:B01----:R-:W-:Y:S10]  /*101a0*/  ENDCOLLECTIVE ;  /* 0x000000000000791b */ /* 0x003ff40003800000 */
.L_x_11419:
[----:B------:R-:W-:Y:S05]  /*101b0*/  BSYNC B0 ;  /* 0x0000000000007941 */ /* 0x000fea0003800000 */
.L_x_11418:
[----:B------:R-:W-:Y:S05]  /*101c0*/  BRA `(.L_x_11420) ;  /* 0xffffffcc00207947 */ /* 0x000fea000383ffff */
.L_x_11352:
[----:B--2---:R2:W3:Y:S02]  /*101d0*/  SYNCS.PHASECHK.TRANS64.TRYWAIT P0, [R2+URZ+0x13280], R3 ;  /* 0x01328003020075a7 */ /* 0x0044e4000800017f */
[----:B---3--:R-:W-:Y:S05]  /*101e0*/  @!P0 NANOSLEEP.SYNCS 0x989680 ;  /* 0x009896800000895d */ /* 0x008fea0003900000 */
[----:B------:R-:W3:Y:S02]  /*101f0*/  @!P0 SYNCS.PHASECHK.TRANS64 P0, [R2+URZ+0x13280], R3 ;  /* 0x01328003020085a7 */ /* 0x000ee4000800007f */
[----:B---3--:R-:W-:Y:S05]  /*10200*/  @!P0 BRA `(.L_x_11352) ;  /* 0xfffffffc00f08947 */ /* 0x008fea000383ffff */
[----:B------:R-:W-:Y:S05]  /*10210*/  BRA `(.L_x_11421) ;  /* 0xffffffcc007c7947 */ /* 0x000fea000383ffff */
.L_x_11354:
[----:B---3--:R3:W4:Y:S02]  /*10220*/  SYNCS.PHASECHK.TRANS64.TRYWAIT P0, [R2+URZ+0x13240], R3 ;  /* 0x01324003020075a7 */ /* 0x008724000800017f */
[----:B----4-:R-:W-:Y:S05]  /*10230*/  @!P0 NANOSLEEP.SYNCS 0x989680 ;  /* 0x009896800000895d */ /* 0x010fea0003900000 */
[----:B------:R-:W4:Y:S02]  /*10240*/  @!P0 SYNCS.PHASECHK.TRANS64 P0, [R2+URZ+0x13240], R3 ;  /* 0x01324003020085a7 */ /* 0x000f24000800007f */
[----:B----4-:R-:W-:Y:S05]  /*10250*/  @!P0 BRA `(.L_x_11354) ;  /* 0xfffffffc00f08947 */ /* 0x010fea000383ffff */
[----:B------:R-:W-:Y:S05]  /*10260*/  BRA `(.L_x_11422) ;  /* 0xffffffcc00cc7947 */ /* 0x000fea000383ffff */
.L_x_11358:
[----:B------:R-:W-:Y:S01]  /*10270*/  MOV R13, R5 ;  /* 0x00000005000d7202 */ /* 0x000fe20000000f00 */
        /* <DEDUP_REMOVED lines=8> */
.L_x_11423:
[C---:B------:R-:W-:Y:S01]  /*10300*/  VIADD R8, R25.reuse, 0x20 ;  /* 0x0000002019087836 */ /* 0x040fe20000000000 */
[----:B------:R-:W-:Y:S01]  /*10310*/  ISETP.GE.AND P1, PT, R25, R7, PT ;  /* 0x000000071900720c */ /* 0x000fe20003f26270 */
[----:B------:R-:W-:Y:S02]  /*10320*/  IMAD.MOV.U32 R13, RZ, RZ, R0 ;  /* 0x000000ffff0d7224 */ /* 0x000fe400078e0000 */
[----:B------:R-:W-:-:S10]  /*10330*/  IMAD.MOV.U32 R2, RZ, RZ, R14 ;  /* 0x000000ffff027224 */ /* 0x000fd400078e000e */
[----:B------:R-:W-:Y:S05]  /*10340*/  WARPSYNC.COLLECTIVE R15, `(.L_x_11424) ;  /* 0x000000000f087348 */ /* 0x000fea0003c00000 */
[----:B------:R0:W1:Y:S02]  /*10350*/  SHFL.IDX P6, R14, R13, R12, R11 ;  /* 0x0000000c0d0e7389 */ /* 0x00006400000c000b */
[----:B01----:R-:W-:Y:S01]  /*10360*/  ENDCOLLECTIVE ;  /* 0x000000000000791b */ /* 0x003fe20003800000 */
.L_x_11424:
[----:B------:R-:W-:Y:S02]  /*10370*/  IMAD.MOV.U32 R13, RZ, RZ, R5 ;  /* 0x000000ffff0d7224 */ /* 0x000fe400078e0005 */
[----:B------:R-:W-:Y:S01]  /*10380*/  IMAD.MOV.U32 R12, RZ, RZ, 0x1 ;  /* 0x00000001ff0c7424 */ /* 0x000fe200078e00ff */
[----:B------:R-:W-:-:S05]  /*10390*/  @!P1 IADD3 R14, P2, R21, R14, RZ ;  /* 0x0000000e150e9210 */ /* 0x000fca0007f5e0ff */
[----:B------:R-:W-:Y:S02]  /*103a0*/  @!P1 IMAD.X R3, RZ, RZ, R2, P2 ;  /* 0x000000ffff039224 */ /* 0x000fe400010e0602 */
[----:B------:R-:W-:-:S07]  /*103b0*/  @!P1 IMAD.MOV.U32 R2, RZ, RZ, R14 ;  /* 0x000000ffff029224 */ /* 0x000fce00078e000e */
[----:B------:R-:W-:Y:S05]  /*103c0*/  WARPSYNC.COLLECTIVE R15, `(.L_x_11425) ;  /* 0x000000000f087348 */ /* 0x000fea0003c00000 */
[----:B------:R0:W1:Y:S02]  /*103d0*/  SHFL.IDX P6, R14, R13, R12, R11 ;  /* 0x0000000c0d0e7389 */ /* 0x00006400000c000b */
[----:B01----:R-:W-:Y:S01]  /*103e0*/  ENDCOLLECTIVE ;  /* 0x000000000000791b */ /* 0x003fe20003800000 */
.L_x_11425:
[----:B------:R-:W-:Y:S01]  /*103f0*/  @!PT LDS RZ, [RZ] ;  /* 0x00000000fffff984 */ /* 0x000fe20000000800 */
[----:B------:R-:W-:Y:S01]  /*10400*/  @!PT LDS RZ, [RZ] ;  /* 0x00000000fffff984 */ /* 0x000fe20000000800 */
[----:B------:R-:W-:Y:S01]  /*10410*/  @!PT LDS RZ, [RZ] ;  /* 0x00000000fffff984 */ /* 0x000fe20000000800 */
[----:B------:R0:W-:Y:S01]  /*10420*/  @!P1 LDGSTS.E.BYPASS.LTC128B.128 [R20+0xb000], desc[UR52][R2.64], !P0 ;  /* 0x0b00000002149fae */ /* 0x0001e2000c101d74 */
[----:B------:R-:W-:Y:S02]  /*10430*/  ISETP.GE.AND P1, PT, R8, R7, PT ;  /* 0x000000070800720c */ /* 0x000fe40003f26270 */
[----:B------:R-:W-:Y:S01]  /*10440*/  IADD3 R8, R25, 0x40, RZ ;  /* 0x0000004019087810 */ /* 0x000fe20007ffe0ff */
[----:B------:R-:W-:Y:S02]  /*10450*/  IMAD.MOV.U32 R13, RZ, RZ, R0 ;  /* 0x000000ffff0d7224 */ /* 0x000fe400078e0000 */
[----:B0-----:R-:W-:-:S08]  /*10460*/  IMAD.MOV.U32 R2, RZ, RZ, R14 ;  /* 0x000000ffff027224 */ /* 0x001fd000078e000e */
[----:B------:R-:W-:Y:S05]  /*10470*/  WARPSYNC.COLLECTIVE R15, `(.L_x_11426) ;  /* 0x000000000f087348 */ /* 0x000fea0003c00000 */
[----:B------:R0:W1:Y:S02]  /*10480*/  SHFL.IDX P6, R14, R13, R12, R11 ;  /* 0x0000000c0d0e7389 */ /* 0x00006400000c000b */
[----:B01----:R-:W-:Y:S01]  /*10490*/  ENDCOLLECTIVE ;  /* 0x000000000000791b */ /* 0x003fe20003800000 */
.L_x_11426:
        /* <DEDUP_REMOVED lines=8> */
.L_x_11427:
[----:B------:R-:W-:Y:S01]  /*10520*/  @!PT LDS RZ, [RZ] ;  /* 0x00000000fffff984 */ /* 0x000fe20000000800 */
[----:B------:R-:W-:Y:S01]  /*10530*/  @!PT LDS RZ, [RZ] ;  /* 0x00000000fffff984 */ /* 0x000fe20000000800 */
[----:B------:R-:W-:Y:S01]  /*10540*/  @!PT LDS RZ, [RZ] ;  /* 0x00000000fffff984 */ /* 0x000fe20000000800 */
[----:B------:R0:W-:Y:S01]  /*10550*/  @!P1 LDGSTS.E.BYPASS.LTC128B.128 [R20+0xb800], desc[UR52][R2.64], !P0 ;  /* 0x0b80000002149fae */ /* 0x0001e2000c101d74 */
[----:B------:R-:W-:Y:S01]  /*10560*/  ISETP.GE.AND P1, PT, R8, R7, PT ;  /* 0x000000070800720c */ /* 0x000fe20003f26270 */
[----:B------:R-:W-:Y:S02]  /*10570*/  IMAD.MOV.U32 R13, RZ, RZ, R0 ;  /* 0x000000ffff0d7224 */ /* 0x000fe400078e0000 */
[----:B0-----:R-:W-:-:S10]  /*10580*/  IMAD.MOV.U32 R2, RZ, RZ, R14 ;  /* 0x000000ffff027224 */ /* 0x001fd400078e000e */
[----:B------:R-:W-:Y:S05]  /*10590*/  WARPSYNC.COLLECTIVE R15, `(.L_x_11428) ;  /* 0x000000000f087348 */ /* 0x000fea0003c00000 */
[----:B------:R0:W1:Y:S02]  /*105a0*/  SHFL.IDX P6, R14, R13, R12, R11 ;  /* 0x0000000c0d0e7389 */ /* 0x00006400000c000b */
[----:B01----:R-:W-:Y:S01]  /*105b0*/  ENDCOLLECTIVE ;  /* 0x000000000000791b */ /* 0x003fe20003800000 */
.L_x_11428:
        /* <DEDUP_REMOVED lines=8> */
.L_x_11429:
[----:B------:R-:W-:Y:S01]  /*10640*/  @!PT LDS RZ, [RZ] ;  /* 0x00000000fffff984 */ /* 0x000fe20000000800 */
[----:B------:R-:W-:Y:S01]  /*10650*/  @!PT LDS RZ, [RZ] ;  /* 0x00000000fffff984 */ /* 0x000fe20000000800 */
[----:B------:R-:W-:Y:S01]  /*10660*/  @!PT LDS RZ, [RZ] ;  /* 0x00000000fffff984 */ /* 0x000fe20000000800 */
[----:B------:R0:W-:Y:S01]  /*10670*/  @!P1 LDGSTS.E.BYPASS.LTC128B.128 [R20+0xc000], desc[UR52][R2.64], !P0 ;  /* 0x0c00000002149fae */ /* 0x0001e2000c101d74 */
[----:B------:R-:W-:Y:S02]  /*10680*/  IMAD.MOV.U32 R13, RZ, RZ, R0 ;  /* 0x000000ffff0d7224 */ /* 0x000fe400078e0000 */
[----:B------:R-:W-:-:S05]  /*10690*/  VIADD R0, R25, 0x60 ;  /* 0x0000006019007836 */ /* 0x000fca0000000000 */
[----:B------:R-:W-:Y:S01]  /*106a0*/  ISETP.GE.AND P1, PT, R0, R7, PT ;  /* 0x000000070000720c */ /* 0x000fe20003f26270 */
[----:B------:R-:W-:-:S12]  /*106b0*/  IMAD.MOV.U32 R5, RZ, RZ, R14 ;  /* 0x000000ffff057224 */ /* 0x000fd800078e000e */
[----:B0-----:R-:W-:Y:S05]  /*106c0*/  WARPSYNC.COLLECTIVE R15, `(.L_x_11430) ;  /* 0x000000000f087348 */ /* 0x001fea0003c00000 */
[----:B------:R1:W2:Y:S02]  /*106d0*/  SHFL.IDX P6, R14, R13, R12, R11 ;  /* 0x0000000c0d0e7389 */ /* 0x0002a400000c000b */
[----:B012---:R-:W-:Y:S01]  /*106e0*/  ENDCOLLECTIVE ;  /* 0x000000000000791b */ /* 0x007fe20003800000 */
.L_x_11430:
[----:B------:R-:W-:Y:S01]  /*106f0*/  IMAD.MOV.U32 R13, RZ, RZ, R6 ;  /* 0x000000ffff0d7224 */ /* 0x000fe200078e0006 */
[----:B------:R-:W-:Y:S01]  /*10700*/  MOV R12, RZ ;  /* 0x000000ff000c7202 */ /* 0x000fe20000000f00 */
[----:B------:R-:W-:-:S07]  /*10710*/  IMAD.MOV.U32 R8, RZ, RZ, R14 ;  /* 0x000000ffff087224 */ /* 0x000fce00078e000e */
[----:B------:R-:W-:Y:S05]  /*10720*/  WARPSYNC.COLLECTIVE R15, `(.L_x_11431) ;  /* 0x000000000f087348 */ /* 0x000fea0003c00000 */
[----:B------:R0:W1:Y:S02]  /*10730*/  SHFL.IDX P6, R14, R13, R12, R11 ;  /* 0x0000000c0d0e7389 */ /* 0x00006400000c000b */
[----:B01----:R-:W-:Y:S01]  /*10740*/  ENDCOLLECTIVE ;  /* 0x000000000000791b */ /* 0x003fe20003800000 */
.L_x_11431:
        /* <DEDUP_REMOVED lines=11> */
.L_x_11432:
[----:B------:R-:W-:-:S05]  /*10800*/  VIADD R2, R25, 0x80 ;  /* 0x0000008019027836 */ /* 0x000fca0000000000 */
[----:B------:R-:W-:Y:S01]  /*10810*/  ISETP.GE.AND P2, PT, R2, R7, PT ;  /* 0x000000070200720c */ /* 0x000fe20003f46270 */
[----:B------:R-:W-:Y:S02]  /*10820*/  IMAD.MOV.U32 R13, RZ, RZ, R6 ;  /* 0x000000ffff0d7224 */ /* 0x000fe400078e0006 */
[----:B------:R-:W-:-:S10]  /*10830*/  IMAD.MOV.U32 R12, RZ, RZ, 0x1 ;  /* 0x00000001ff0c7424 */ /* 0x000fd400078e00ff */
[----:B------:R-:W-:-:S13]  /*10840*/  @!P2 IADD3 R2, P1, R21, R14, RZ ;  /* 0x0000000e1502a210 */ /* 0x000fda0007f3e0ff */
[----:B------:R-:W-:Y:S05]  /*10850*/  WARPSYNC.COLLECTIVE R15, `(.L_x_11433) ;  /* 0x000000000f087348 */ /* 0x000fea0003c00000 */
[----:B------:R0:W1:Y:S02]  /*10860*/  SHFL.IDX P6, R14, R13, R12, R11 ;  /* 0x0000000c0d0e7389 */ /* 0x00006400000c000b */
[----:B01----:R-:W-:Y:S01]  /*10870*/  ENDCOLLECTIVE ;  /* 0x000000000000791b */ /* 0x003fe20003800000 */
.L_x_11433:
        /* <DEDUP_REMOVED lines=10> */
.L_x_11434:
[----:B------:R-:W-:Y:S05]  /*10920*/  BRA `(.L_x_11435) ;  /* 0xffffffd000c47947 */ /* 0x000fea000383ffff */
.L_x_11361:
[----:B0-----:R0:W1:Y:S02]  /*10930*/  SYNCS.PHASECHK.TRANS64.TRYWAIT P0, [R16+URZ+0x13220], R3 ;  /* 0x01322003100075a7 */ /* 0x001064000800017f */
[----:B-1----:R-:W-:Y:S05]  /*10940*/  @!P0 NANOSLEEP.SYNCS 0x989680 ;  /* 0x009896800000895d */ /* 0x002fea0003900000 */
[----:B------:R-:W1:Y:S02]  /*10950*/  @!P0 SYNCS.PHASECHK.TRANS64 P0, [R16+URZ+0x13220], R3 ;  /* 0x01322003100085a7 */ /* 0x000e64000800007f */
[----:B-1----:R-:W-:Y:S05]  /*10960*/  @!P0 BRA `(.L_x_11361) ;  /* 0xfffffffc00f08947 */ /* 0x002fea000383ffff */
[----:B------:R-:W-:Y:S05]  /*10970*/  BRA `(.L_x_11436) ;  /* 0xffffffd4002c7947 */ /* 0x000fea000383ffff */
.L_x_11367:
[----:B0-----:R0:W1:Y:S02]  /*10980*/  SYNCS.PHASECHK.TRANS64.TRYWAIT P0, [R4+URZ+0x13280], R3 ;  /* 0x01328003040075a7 */ /* 0x001064000800017f */
[----:B-1----:R-:W-:Y:S05]  /*10990*/  @!P0 NANOSLEEP.SYNCS 0x989680 ;  /* 0x009896800000895d */ /* 0x002fea0003900000 */
[----:B------:R-:W1:Y:S02]  /*109a0*/  @!P0 SYNCS.PHASECHK.TRANS64 P0, [R4+URZ+0x13280], R3 ;  /* 0x01328003040085a7 */ /* 0x000e64000800007f */
[----:B-1----:R-:W-:Y:S05]  /*109b0*/  @!P0 BRA `(.L_x_11367) ;  /* 0xfffffffc00f08947 */ /* 0x002fea000383ffff */
[----:B------:R-:W-:Y:S05]  /*109c0*/  BRA `(.L_x_11437) ;  /* 0xffffffd400c87947 */ /* 0x000fea000383ffff */
.L_x_11372:
[----:B-1----:R1:W2:Y:S02]  /*109d0*/  SYNCS.PHASECHK.TRANS64.TRYWAIT P0, [R4+URZ+0x13240], R3 ;  /* 0x01324003040075a7 */ /* 0x0022a4000800017f */
[----:B--2---:R-:W-:Y:S05]  /*109e0*/  @!P0 NANOSLEEP.SYNCS 0x989680 ;  /* 0x009896800000895d */ /* 0x004fea0003900000 */
[----:B------:R-:W2:Y:S02]  /*109f0*/  @!P0 SYNCS.PHASECHK.TRANS64 P0, [R4+URZ+0x13240], R3 ;  /* 0x01324003040085a7 */ /* 0x000ea4000800007f */
[----:B--2---:R-:W-:Y:S05]  /*10a00*/  @!P0 BRA `(.L_x_11372) ;  /* 0xfffffffc00f08947 */ /* 0x004fea000383ffff */
[----:B------:R-:W-:Y:S05]  /*10a10*/  BRA `(.L_x_11438) ;  /* 0xffffffd800447947 */ /* 0x000fea000383ffff */
.L_x_11378:
[----:B0-----:R0:W1:Y:S02]  /*10a20*/  SYNCS.PHASECHK.TRANS64.TRYWAIT P0, [R3+URZ+0x13270], R2 ;  /* 0x01327002030075a7 */ /* 0x001064000800017f */
[----:B-1----:R-:W-:Y:S05]  /*10a30*/  @!P0 NANOSLEEP.SYNCS 0x989680 ;  /* 0x009896800000895d */ /* 0x002fea0003900000 */
[----:B------:R-:W1:Y:S02]  /*10a40*/  @!P0 SYNCS.PHASECHK.TRANS64 P0, [R3+URZ+0x13270], R2 ;  /* 0x01327002030085a7 */ /* 0x000e64000800007f */
[----:B-1----:R-:W-:Y:S05]  /*10a50*/  @!P0 BRA `(.L_x_11378) ;  /* 0xfffffffc00f08947 */ /* 0x002fea000383ffff */
[----:B------:R-:W-:Y:S05]  /*10a60*/  BRA `(.L_x_11439) ;  /* 0xffffffd800e07947 */ /* 0x000fea000383ffff */
.L_x_11380:
[----:B0-----:R0:W1:Y:S02]  /*10a70*/  SYNCS.PHASECHK.TRANS64.TRYWAIT P0, [R3+URZ+0x13260], R2 ;  /* 0x01326002030075a7 */ /* 0x001064000800017f */
[----:B-1----:R-:W-:Y:S05]  /*10a80*/  @!P0 NANOSLEEP.SYNCS 0x989680 ;  /* 0x009896800000895d */ /* 0x002fea0003900000 */
[----:B------:R-:W1:Y:S02]  /*10a90*/  @!P0 SYNCS.PHASECHK.TRANS64 P0, [R3+URZ+0x13260], R2 ;  /* 0x01326002030085a7 */ /* 0x000e64000800007f */
[----:B-1----:R-:W-:Y:S05]  /*10aa0*/  @!P0 BRA `(.L_x_11380) ;  /* 0xfffffffc00f08947 */ /* 0x002fea000383ffff */
[----:B------:R-:W-:Y:S05]  /*10ab0*/  BRA `(.L_x_11440) ;  /* 0xffffffd800e87947 */ /* 0x000fea000383ffff */
.L_x_11387:
[----:B0-----:R0:W1:Y:S02]  /*10ac0*/  SYNCS.PHASECHK.TRANS64.TRYWAIT P1, [R2+URZ+0x13270], R3 ;  /* 0x01327003020075a7 */ /* 0x001064000802017f */
[----:B-1----:R-:W-:Y:S05]  /*10ad0*/  @!P1 NANOSLEEP.SYNCS 0x989680 ;  /* 0x009896800000995d */ /* 0x002fea0003900000 */
[----:B------:R-:W1:Y:S02]  /*10ae0*/  @!P1 SYNCS.PHASECHK.TRANS64 P1, [R2+URZ+0x13270], R3 ;  /* 0x01327003020095a7 */ /* 0x000e64000802007f */
[----:B-1----:R-:W-:Y:S05]  /*10af0*/  @!P1 BRA `(.L_x_11387) ;  /* 0xfffffffc00f09947 */ /* 0x002fea000383ffff */
[----:B------:R-:W-:Y:S05]  /*10b00*/  BRA `(.L_x_11441) ;  /* 0xffffffe0002c7947 */ /* 0x000fea000383ffff */
.L_x_11389:
[----:B0-----:R0:W1:Y:S02]  /*10b10*/  SYNCS.PHASECHK.TRANS64.TRYWAIT P1, [R2+URZ+0x13260], R5 ;  /* 0x01326005020075a7 */ /* 0x001064000802017f */
[----:B-1----:R-:W-:Y:S05]  /*10b20*/  @!P1 NANOSLEEP.SYNCS 0x989680 ;  /* 0x009896800000995d */ /* 0x002fea0003900000 */
[----:B------:R-:W1:Y:S02]  /*10b30*/  @!P1 SYNCS.PHASECHK.TRANS64 P1, [R2+URZ+0x13260], R5 ;  /* 0x01326005020095a7 */ /* 0x000e64000802007f */
[----:B-1----:R-:W-:Y:S05]  /*10b40*/  @!P1 BRA `(.L_x_11389) ;  /* 0xfffffffc00f09947 */ /* 0x002fea000383ffff */
[----:B------:R-:W-:Y:S05]  /*10b50*/  BRA `(.L_x_11442) ;  /* 0xffffffe000347947 */ /* 0x000fea000383ffff */
.L_x_11400:
[----:B0-----:R0:W2:Y:S02]  /*10b60*/  SYNCS.PHASECHK.TRANS64.TRYWAIT P0, [R7+URZ+0x13220], R0 ;  /* 0x01322000070075a7 */ /* 0x0010a4000800017f */
[----:B--2---:R-:W-:Y:S05]  /*10b70*/  @!P0 NANOSLEEP.SYNCS 0x989680 ;  /* 0x009896800000895d */ /* 0x004fea0003900000 */
[----:B------:R-:W2:Y:S02]  /*10b80*/  @!P0 SYNCS.PHASECHK.TRANS64 P0, [R7+URZ+0x13220], R0 ;  /* 0x01322000070085a7 */ /* 0x000ea4000800007f */
[----:B--2---:R-:W-:Y:S05]  /*10b90*/  @!P0 BRA `(.L_x_11400) ;  /* 0xfffffffc00f08947 */ /* 0x004fea000383ffff */
[----:B------:R-:W-:Y:S05]  /*10ba0*/  BRA `(.L_x_11443) ;  /* 0xfffffff0000c7947 */ /* 0x000fea000383ffff */
.L_x_11401:
        /* <DEDUP_REMOVED lines=11> */
.L_x_11445:
[----:B------:R-:W-:Y:S05]  /*10c60*/  BSYNC B0 ;  /* 0x0000000000007941 */ /* 0x000fea0003800000 */
.L_x_11444:
[----:B------:R-:W-:Y:S05]  /*10c70*/  BRA `(.L_x_11446) ;  /* 0xffffffec00f47947 */ /* 0x000fea000383ffff */
.L_x_11404:
[----:B------:R-:W-:Y:S01]  /*10c80*/  BSSY B1, `(.L_x_11447) ;  /* 0x0000006000017945 */ /* 0x000fe20003800000 */
[----:B------:R-:W-:-:S07]  /*10c90*/  IMAD.MOV.U32 R15, RZ, RZ, -0x1 ;  /* 0xffffffffff0f7424 */ /* 0x000fce00078e00ff */
[----:B01----:R-:W-:Y:S05]  /*10ca0*/  WARPSYNC.COLLECTIVE R15, `(.L_x_11448) ;  /* 0x000000000f0c7348 */ /* 0x003fea0003c00000 */
[----:B------:R-:W-:Y:S02]  /*10cb0*/  ELECT P6, UR62, PT ;  /* 0x00000000003e782f */ /* 0x000fe400038c0000 */
[----:B------:R-:W-:Y:S01]  /*10cc0*/  MOV R14, UR62 ;  /* 0x0000003e000e7c02 */ /* 0x000fe20008000f00 */
[----:B01----:R-:W-:Y:S10]  /*10cd0*/  ENDCOLLECTIVE ;  /* 0x000000000000791b */ /* 0x003ff40003800000 */
.L_x_11448:
[----:B------:R-:W-:Y:S05]  /*10ce0*/  BSYNC B1 ;  /* 0x0000000000017941 */ /* 0x000fea0003800000 */
.L_x_11447:
[----:B------:R-:W-:Y:S05]  /*10cf0*/  BRA `(.L_x_11449) ;  /* 0xffffffec00ec7947 */ /* 0x000fea000383ffff */
.L_x_11406:
[----:B0-----:R0:W2:Y:S02]  /*10d00*/  SYNCS.PHASECHK.TRANS64.TRYWAIT P1, [R5+URZ], R4 ;  /* 0x00000004050075a7 */ /* 0x0010a4000802017f */
[----:B--2---:R-:W-:Y:S05]  /*10d10*/  @!P1 NANOSLEEP.SYNCS 0x989680 ;  /* 0x009896800000995d */ /* 0x004fea0003900000 */
[----:B------:R-:W2:Y:S02]  /*10d20*/  @!P1 SYNCS.PHASECHK.TRANS64 P1, [R5+URZ], R4 ;  /* 0x00000004050095a7 */ /* 0x000ea4000802007f */
[----:B--2---:R-:W-:Y:S05]  /*10d30*/  @!P1 BRA `(.L_x_11406) ;  /* 0xfffffffc00f09947 */ /* 0x004fea000383ffff */
[----:B------:R-:W-:Y:S05]  /*10d40*/  BRA `(.L_x_11450) ;  /* 0xfffffff000207947 */ /* 0x000fea000383ffff */
.L_x_11407:
[----:B--2---:R2:W3:Y:S02]  /*10d50*/  SYNCS.PHASECHK.TRANS64.TRYWAIT P1, [R3+URZ], R0 ;  /* 0x00000000030075a7 */ /* 0x0044e4000802017f */
[----:B---3--:R-:W-:Y:S05]  /*10d60*/  @!P1 NANOSLEEP.SYNCS 0x989680 ;  /* 0x009896800000995d */ /* 0x008fea0003900000 */
[----:B------:R-:W3:Y:S02]  /*10d70*/  @!P1 SYNCS.PHASECHK.TRANS64 P1, [R3+URZ], R0 ;  /* 0x00000000030095a7 */ /* 0x000ee4000802007f */
[----:B---3--:R-:W-:Y:S05]  /*10d80*/  @!P1 BRA `(.L_x_11407) ;  /* 0xfffffffc00f09947 */ /* 0x008fea000383ffff */
[----:B------:R-:W-:Y:S05]  /*10d90*/  BRA `(.L_x_11451) ;  /* 0xfffffff000147947 */ /* 0x000fea000383ffff */
.L_x_11409:
[----:B--2---:R2:W3:Y:S02]  /*10da0*/  SYNCS.PHASECHK.TRANS64.TRYWAIT P1, [R3+URZ+0x13260], R4 ;  /* 0x01326004030075a7 */ /* 0x0044e4000802017f */
[----:B---3--:R-:W-:Y:S05]  /*10db0*/  @!P1 NANOSLEEP.SYNCS 0x989680 ;  /* 0x009896800000995d */ /* 0x008fea0003900000 */
[----:B------:R-:W3:Y:S02]  /*10dc0*/  @!P1 SYNCS.PHASECHK.TRANS64 P1, [R3+URZ+0x13260], R4 ;  /* 0x01326004030095a7 */ /* 0x000ee4000802007f */
[----:B---3--:R-:W-:Y:S05]  /*10dd0*/  @!P1 BRA `(.L_x_11409) ;  /* 0xfffffffc00f09947 */ /* 0x008fea000383ffff */
[----:B------:R-:W-:Y:S05]  /*10de0*/  BRA `(.L_x_11452) ;  /* 0xfffffff000147947 */ /* 0x000fea000383ffff */
.L_x_11411:
[----:B0-----:R0:W3:Y:S02]  /*10df0*/  SYNCS.PHASECHK.TRANS64.TRYWAIT P1, [R5+URZ+0x13260], R0 ;  /* 0x01326000050075a7 */ /* 0x0010e4000802017f */
[----:B---3--:R-:W-:Y:S05]  /*10e00*/  @!P1 NANOSLEEP.SYNCS 0x989680 ;  /* 0x009896800000995d */ /* 0x008fea0003900000 */
[----:B------:R-:W3:Y:S02]  /*10e10*/  @!P1 SYNCS.PHASECHK.TRANS64 P1, [R5+URZ+0x13260], R0 ;  /* 0x01326000050095a7 */ /* 0x000ee4000802007f */
[----:B---3--:R-:W-:Y:S05]  /*10e20*/  @!P1 BRA `(.L_x_11411) ;  /* 0xfffffffc00f09947 */ /* 0x008fea000383ffff */
[----:B------:R-:W-:Y:S05]  /*10e30*/  BRA `(.L_x_11453) ;  /* 0xfffffff000147947 */ /* 0x000fea000383ffff */
.L_x_11413:
[----:B---3--:R3:W4:Y:S02]  /*10e40*/  SYNCS.PHASECHK.TRANS64.TRYWAIT P0, [R3+URZ+0x13280], R4 ;  /* 0x01328004030075a7 */ /* 0x008724000800017f */
[----:B----4-:R-:W-:Y:S05]  /*10e50*/  @!P0 NANOSLEEP.SYNCS 0x989680 ;  /* 0x009896800000895d */ /* 0x010fea0003900000 */
[----:B------:R-:W4:Y:S02]  /*10e60*/  @!P0 SYNCS.PHASECHK.TRANS64 P0, [R3+URZ+0x13280], R4 ;  /* 0x01328004030085a7 */ /* 0x000f24000800007f */
[----:B----4-:R-:W-:Y:S05]  /*10e70*/  @!P0 BRA `(.L_x_11413) ;  /* 0xfffffffc00f08947 */ /* 0x010fea000383ffff */
[----:B------:R-:W-:Y:S05]  /*10e80*/  BRA `(.L_x_11414) ;  /* 0xfffffff000107947 */ /* 0x000fea000383ffff */
.L_x_11454:
        /* <DEDUP_REMOVED lines=15> */
.L_x_13375:


//--------------------- .text._ZN7cutlass13device_kernelIN5flash11enable_sm90INS1_16FlashAttnFwdSm90INS1_25CollectiveMainloopFwdSm90ILi2EN4cute5tupleIJNS5_1CILi1EEES8_S8_EEENS6_IJNS7_ILi192EEENS7_ILi160EEENS7_ILi64EEEEEELi64ENS_12float_e4m3_tEfNS_4arch4Sm90ELb0ELb0ELb1ELb1ELb0ELb1ELb0ELb1ELb1ELb1ELb1ELb0EEENS1_21CollectiveEpilogueFwdINS6_IJSA_SC_SB_EEES9_NS_10bfloat16_tESG_Li384ELb1ELb1ELb1ELb1EEENS1_36VarlenDynamicPersistentTileSchedulerILi192ELi160ELi384ELi128ELb1ELb1ELb1ELb0ELb1ELb1EEEEEEEEEvNT_6ParamsE --------------------------
	.section	.text._ZN7cutlass13device_kernelIN5flash11enable_sm90INS1_16FlashAttnFwdSm90INS1_25CollectiveMainloopFwdSm90ILi2EN4cute5tupleIJNS5_1CILi1EEES8_S8_EEENS6_IJNS7_ILi192EEENS7_ILi160EEENS7_ILi64EEEEEELi64ENS_12float_e4m3_tEfNS_4arch4Sm90ELb0ELb0ELb1ELb1ELb0ELb1ELb0ELb1ELb1ELb1ELb1ELb0EEENS1_21CollectiveEpilogueFwdINS6_IJSA_SC_SB_EEES9_NS_10bfloat16_tESG_Li384ELb1ELb1ELb1ELb1EEENS1_36VarlenDynamicPersistentTileSchedulerILi192ELi160ELi384ELi128ELb1ELb1ELb1ELb0ELb1ELb1EEEEEEEEEvNT_6ParamsE,"ax",@progbits
	.align	128
.text._ZN7cutlass13device_kernelIN5flash11enable_sm90INS1_16FlashAttnFwdSm90INS1_25CollectiveMainloopFwdSm90ILi2EN4cute5tupleIJNS5_1CILi1EEES8_S8_EEENS6_IJNS7_ILi192EEENS7_ILi160EEENS7_ILi64EEEEEELi64ENS_12float_e4m3_tEfNS_4arch4Sm90ELb0ELb0ELb1ELb1ELb0ELb1ELb0ELb1ELb1ELb1ELb1ELb0EEENS1_21CollectiveEpilogueFwdINS6_IJSA_SC_SB_EEES9_NS_10bfloat16_tESG_Li384ELb1ELb1ELb1ELb1EEENS1_36VarlenDynamicPersistentTileSchedulerILi192ELi160ELi384ELi128ELb1ELb1ELb1ELb0ELb1ELb1EEEEEEEEEvNT_6ParamsE:
        .type           _ZN7cutlass13device_kernelIN5flash11enable_sm90INS1_16FlashAttnFwdSm90INS1_25CollectiveMainloopFwdSm90ILi2EN4cute5tupleIJNS5_1CILi1EEES8_S8_EEENS6_IJNS7_ILi192EEENS7_ILi160EEENS7_ILi64EEEEEELi64ENS_12float_e4m3_tEfNS_4arch4Sm90ELb0ELb0ELb1ELb1ELb0ELb1ELb0ELb1ELb1ELb1ELb1ELb0EEENS1_21CollectiveEpilogueFwdINS6_IJSA_SC_SB_EEES9_NS_10bfloat16_tESG_Li384ELb1ELb1ELb1ELb1EEENS1_36VarlenDynamicPersistentTileSchedulerILi192ELi160ELi384ELi128ELb1ELb1ELb1ELb0ELb1ELb1EEEEEEEEEvNT_6ParamsE,@function
        .size           _ZN7cutlass13device_kernelIN5flash11enable_sm90INS1_16FlashAttnFwdSm90INS1_25CollectiveMainloopFwdSm90ILi2EN4cute5tupleIJNS5_1CILi1EEES8_S8_EEENS6_IJNS7_ILi192EEENS7_ILi160EEENS7_ILi64EEEEEELi64ENS_12float_e4m3_tEfNS_4arch4Sm90ELb0ELb0ELb1ELb1ELb0ELb1ELb0ELb1ELb1ELb1ELb1ELb0EEENS1_21CollectiveEpilogueFwdINS6_IJSA_SC_SB_EEES9_NS_10bfloat16_tESG_Li384ELb1ELb1ELb1ELb1EEENS1_36VarlenDynamicPersistentTileSchedulerILi192ELi160ELi384ELi128ELb1ELb1ELb1ELb0ELb1ELb1EEEEEEEEEvNT_6ParamsE,(.L_x_13376 - _ZN7cutlass13device_kernelIN5flash11enable_sm90INS1_16FlashAttnFwdSm90INS1_25CollectiveMainloopFwdSm90ILi2EN4cute5tupleIJNS5_1CILi1EEES8_S8_EEENS6_IJNS7_ILi192EEENS7_ILi160EEENS7_ILi64EEEEEELi64ENS_12float_e4m3_tEfNS_4arch4Sm90ELb0ELb0ELb1ELb1ELb0ELb1ELb0ELb1ELb1ELb1ELb1ELb0EEENS1_21CollectiveEpilogueFwdINS6_IJSA_SC_SB_EEES9_NS_10bfloat16_tESG_Li384ELb1ELb1ELb1ELb1EEENS1_36VarlenDynamicPersistentTileSchedulerILi192ELi160ELi384ELi128ELb1ELb1ELb1ELb0ELb1ELb1EEEEEEEEEvNT_6ParamsE)
        .other          _ZN7cutlass13device_kernelIN5flash11enable_sm90INS1_16FlashAttnFwdSm90INS1_25CollectiveMainloopFwdSm90ILi2EN4cute5tupleIJNS5_1CILi1EEES8_S8_EEENS6_IJNS7_ILi192EEENS7_ILi160EEENS7_ILi64EEEEEELi64ENS_12float_e4m3_tEfNS_4arch4Sm90ELb0ELb0ELb1ELb1ELb0ELb1ELb0ELb1ELb1ELb1ELb1ELb0EEENS1_21CollectiveEpilogueFwdINS6_IJSA_SC_SB_EEES9_NS_10bfloat16_tESG_Li384ELb1ELb1ELb1ELb1EEENS1_36VarlenDynamicPersistentTileSchedulerILi192ELi160ELi384ELi128ELb1ELb1ELb1ELb0ELb1ELb1EEEEEEEEEvNT_6ParamsE,@"STO_CUDA_ENTRY STV_DEFAULT"
_ZN7cutlass13device_kernelIN5flash11enable_sm90INS1_16FlashAttnFwdSm90INS1_25CollectiveMainloopFwdSm90ILi2EN4cute5tupleIJNS5_1CILi1EEES8_S8_EEENS6_IJNS7_ILi192EEENS7_ILi160EEENS7_ILi64EEEEEELi64ENS_12float_e4m3_tEfNS_4arch4Sm90ELb0ELb0ELb1ELb1ELb0ELb1ELb0ELb1ELb1ELb1ELb1ELb0EEENS1_21CollectiveEpilogueFwdINS6_IJSA_SC_SB_EEES9_NS_10bfloat16_tESG_Li384ELb1ELb1ELb1ELb1EEENS1_36VarlenDynamicPersistentTileSchedulerILi192ELi160ELi384ELi128ELb1ELb1ELb1ELb0ELb1ELb1EEEEEEEEEvNT_6ParamsE:
        /* <DEDUP_REMOVED lines=23> */
.L_x_11456:
[----:B------:R-:W-:Y:S05]  /*0170*/  BSYNC B0 ;  /* 0x0000000000007941 */ /* 0x000fea0003800000 */
.L_x_11455:
        /* <DEDUP_REMOVED lines=40> */
.L_x_11457:
        /* <DEDUP_REMOVED lines=22> */
.L_x_11458:
        /* <DEDUP_REMOVED lines=18> */
.L_x_11459:
        /* <DEDUP_REMOVED lines=22> */
.L_x_11460:
        /* <DEDUP_REMOVED lines=22> */
.L_x_11461:
        /* <DEDUP_REMOVED lines=9> */
.L_x_11464:
        /* <DEDUP_REMOVED lines=16> */
[----:B------:R-:W3:Y:S01]  /*0ad0*/  LDL.LU R17, [R1+0x3c] ;  /* 0x00003c0001117983 */ /* 0x000ee20000300800 */
[----:B------:R-:W0:Y:S02]  /*0ae0*/  S2R R0, SR_TID.X ;  /* 0x0000000000007919 */ /* 0x000e240000002100 */
[----:B0-----:R-:W-:-:S05]  /*0af0*/  VIADD R15, R0, 0xffffff80 ;  /* 0xffffff80000f7836 */ /* 0x001fca0000000000 */
[----:B------:R-:W-:Y:S02]  /*0b00*/  SHF.R.S32.HI R0, RZ, 0x1f, R15 ;  /* 0x0000001fff007819 */ /* 0x000fe4000001140f */
[-C--:B------:R-:W-:Y:S02]  /*0b10*/  LEA.HI R4, R15, R15.reuse, RZ, 0x1 ;  /* 0x0000000f0f047211 */ /* 0x080fe400078f08ff */
[CC--:B------:R-:W-:Y:S02]  /*0b20*/  LEA.HI R3, R0.reuse, R15.reuse, RZ, 0x5 ;  /* 0x0000000f00037211 */ /* 0x0c0fe400078f28ff */
[CC--:B--2---:R-:W-:Y:S02]  /*0b30*/  LEA.HI R2, R0.reuse, R15.reuse, RZ, 0x7 ;  /* 0x0000000f00027211 */ /* 0x0c4fe400078f38ff */
[----:B------:R-:W-:Y:S01]  /*0b40*/  SHF.R.S32.HI R23, RZ, 0x1, R4 ;  /* 0x00000001ff177819 */ /* 0x000fe20000011404 */
[----:B------:R-:W-:Y:S01]  /*0b50*/  IMAD.SHL.U32 R6, R3, 0x20, RZ ;  /* 0x0000002003067824 */ /* 0x000fe200078e00ff */
[----:B------:R-:W-:-:S02]  /*0b60*/  LEA.HI R5, R0, R15, RZ, 0x4 ;  /* 0x0000000f00057211 */ /* 0x000fc400078f20ff */
[----:B------:R-:W-:Y:S02]  /*0b70*/  LOP3.LUT R10, R2, 0xffffff80, RZ, 0xc0, !PT ;  /* 0xffffff80020a7812 */ /* 0x000fe400078ec0ff */
[----:B------:R-:W-:Y:S02]  /*0b80*/  LEA.HI R3, R4, R23, RZ, 0x1 ;  /* 0x0000001704037211 */ /* 0x000fe400078f08ff */
[----:B------:R-:W-:Y:S01]  /*0b90*/  LOP3.LUT R8, R5, 0x3fffff0, RZ, 0xc0, !PT ;  /* 0x03fffff005087812 */ /* 0x000fe200078ec0ff */
[----:B------:R-:W-:Y:S01]  /*0ba0*/  IMAD.IADD R14, R15, 0x1, -R10 ;  /* 0x000000010f0e7824 */ /* 0x000fe200078e0a0a */
[----:B------:R-:W-:Y:S02]  /*0bb0*/  SHF.R.S32.HI R7, RZ, 0x4, R5 ;  /* 0x00000004ff077819 */ /* 0x000fe40000011405 */
[----:B------:R-:W-:Y:S02]  /*0bc0*/  LOP3.LUT R9, R6, 0xfffffc00, RZ, 0xc0, !PT ;  /* 0xfffffc0006097812 */ /* 0x000fe400078ec0ff */
[----:B------:R-:W-:Y:S01]  /*0bd0*/  LOP3.LUT R6, R3, 0x3fffffe, RZ, 0xc0, !PT ;  /* 0x03fffffe03067812 */ /* 0x000fe200078ec0ff */
[----:B------:R-:W-:Y:S01]  /*0be0*/  IMAD.IADD R8, R15, 0x1, -R8 ;  /* 0x000000010f087824 */ /* 0x000fe200078e0a08 */
[----:B------:R-:W-:-:S02]  /*0bf0*/  LEA.HI R5, R5, R7, RZ, 0x1 ;  /* 0x0000000705057211 */ /* 0x000fc400078f08ff */
[----:B------:R-:W-:Y:S01]  /*0c00*/  SHF.R.S32.HI R11, RZ, 0x1f, R14 ;  /* 0x0000001fff0b7819 */ /* 0x000fe2000001140e */
[----:B------:R-:W-:Y:S01]  /*0c10*/  IMAD.IADD R6, R23, 0x1, -R6 ;  /* 0x0000000117067824 */ /* 0x000fe200078e0a06 */
[----:B------:R-:W-:Y:S01]  /*0c20*/  LOP3.LUT R10, R5, 0x1ffffffe, RZ, 0xc0, !PT ;  /* 0x1ffffffe050a7812 */ /* 0x000fe200078ec0ff */
[----:B------:R-:W-:Y:S01]  /*0c30*/  IMAD R9, R8, 0x40, R9 ;  /* 0x0000004008097824 */ /* 0x000fe200078e0209 */
[----:B------:R-:W-:Y:S02]  /*0c40*/  LEA.HI R8, R11, R14, RZ, 0x2 ;  /* 0x0000000e0b087211 */ /* 0x000fe400078f10ff */
[C---:B------:R-:W-:Y:S01]  /*0c50*/  LEA R13, R7.reuse, R6, 0x3 ;  /* 0x00000006070d7211 */ /* 0x040fe200078e18ff */
[----:B------:R-:W-:Y:S01]  /*0c60*/  IMAD.IADD R10, R7, 0x1, -R10 ;  /* 0x00000001070a7824 */ /* 0x000fe200078e0a0a */
[----:B------:R-:W-:Y:S02]  /*0c70*/  LEA.HI R3, R0, R15, RZ, 0x2 ;  /* 0x0000000f00037211 */ /* 0x000fe400078f10ff */
[----:B------:R-:W-:-:S02]  /*0c80*/  SHF.R.S32.HI R6, RZ, 0x2, R8 ;  /* 0x00000002ff067819 */ /* 0x000fc40000011408 */
[----:B------:R-:W-:Y:S02]  /*0c90*/  SHF.R.S32.HI R7, RZ, 0x1f, R8 ;  /* 0x0000001fff077819 */ /* 0x000fe40000011408 */
[----:B------:R-:W-:Y:S02]  /*0ca0*/  SHF.R.S32.HI R18, RZ, 0x7, R2 ;  /* 0x00000007ff127819 */ /* 0x000fe40000011402 */
[--C-:B------:R-:W-:Y:S02]  /*0cb0*/  SHF.R.S32.HI R2, RZ, 0x2, R3.reuse ;  /* 0x00000002ff027819 */ /* 0x100fe40000011403 */
[----:B------:R-:W-:Y:S02]  /*0cc0*/  SHF.R.S32.HI R5, RZ, 0x1f, R3 ;  /* 0x0000001fff057819 */ /* 0x000fe40000011403 */
[----:B------:R-:W-:Y:S02]  /*0cd0*/  LEA.HI R7, R7, R6, RZ, 0x3 ;  /* 0x0000000607077211 */ /* 0x000fe400078f18ff */
[----:B------:R-:W-:Y:S01]  /*0ce0*/  LOP3.LUT R12, R3, 0xfffffffc, RZ, 0xc0, !PT ;  /* 0xfffffffc030c7812 */ /* 0x000fe200078ec0ff */
[----:B------:R-:W-:Y:S01]  /*0cf0*/  IMAD.HI R3, R18, 0x55555556, RZ ;  /* 0x5555555612037827 */ /* 0x000fe200078e02ff */
[----:B------:R-:W-:-:S02]  /*0d00*/  LEA.HI R5, R5, R2, RZ, 0x2 ;  /* 0x0000000205057211 */ /* 0x000fc400078f10ff */
[----:B------:R-:W-:Y:S02]  /*0d10*/  LOP3.LUT R7, R7, 0xfffffff8, RZ, 0xc0, !PT ;  /* 0xfffffff807077812 */ /* 0x000fe400078ec0ff */
[----:B------:R-:W-:Y:S02]  /*0d20*/  LEA.HI R11, R11, R14, RZ, 0x5 ;  /* 0x0000000e0b0b7211 */ /* 0x000fe400078f28ff */
[----:B------:R-:W-:Y:S02]  /*0d30*/  LEA.HI R3, R3, R3, RZ, 0x1 ;  /* 0x0000000303037211 */ /* 0x000fe400078f08ff */
[----:B------:R-:W-:Y:S01]  /*0d40*/  LOP3.LUT R5, R5, 0xfffffffc, RZ, 0xc0, !PT ;  /* 0xfffffffc05057812 */ /* 0x000fe200078ec0ff */
[----:B------:R-:W-:Y:S01]  /*0d50*/  IMAD.IADD R6, R6, 0x1, -R7 ;  /* 0x0000000106067824 */ /* 0x000fe200078e0a07 */
[----:B------:R-:W-:Y:S01]  /*0d60*/  SHF.R.S32.HI R11, RZ, 0x5, R11 ;  /* 0x00000005ff0b7819 */ /* 0x000fe2000001140b */
[----:B------:R-:W-:Y:S02]  /*0d70*/  IMAD R3, R3, -0x3, R18 ;  /* 0xfffffffd03037824 */ /* 0x000fe400078e0212 */
[----:B------:R-:W-:-:S02]  /*0d80*/  IMAD.IADD R18, R2, 0x1, -R5 ;  /* 0x0000000102127824 */ /* 0x000fc400078e0a05 */
[----:B------:R-:W-:Y:S02]  /*0d90*/  IMAD R6, R11, 0x10, R6 ;  /* 0x000000100b067824 */ /* 0x000fe400078e0206 */
[----:B------:R-:W-:Y:S02]  /*0da0*/  IMAD R2, R10, 0x8, R9 ;  /* 0x000000080a027824 */ /* 0x000fe400078e0209 */
[----:B------:R-:W-:Y:S01]  /*0db0*/  IMAD R5, R3, 0x40, R6 ;  /* 0x0000004003057824 */ /* 0x000fe200078e0206 */
[----:B------:R-:W-:Y:S02]  /*0dc0*/  LOP3.LUT R4, R4, 0xfffffffe, RZ, 0xc0, !PT ;  /* 0xfffffffe04047812 */ /* 0x000fe400078ec0ff */
[----:B------:R3:W-:Y:S01]  /*0dd0*/  STL [R1+0x94], R2 ;  /* 0x0000940201007387 */ /* 0x0007e20000100800 */
[----:B------:R-:W-:-:S03]  /*0de0*/  LEA.HI R0, R0, R15, RZ, 0x3 ;  /* 0x0000000f00007211 */ /* 0x000fc600078f18ff */
[----:B------:R-:W-:Y:S01]  /*0df0*/  STL [R1+0x70], R18 ;  /* 0x0000701201007387 */ /* 0x000fe20000100800 */
[----:B------:R-:W-:-:S03]  /*0e00*/  IADD3 R4, R15, -R4, RZ ;  /* 0x800000040f047210 */ /* 0x000fc60007ffe0ff */
[----:B------:R-:W-:Y:S01]  /*0e10*/  STL [R1+0x8c], R5 ;  /* 0x00008c0501007387 */ /* 0x000fe20000100800 */
[----:B------:R-:W-:-:S03]  /*0e20*/  SHF.R.S32.HI R6, RZ, 0x3, R0 ;  /* 0x00000003ff067819 */ /* 0x000fc60000011400 */
[----:B------:R-:W-:Y:S01]  /*0e30*/  STL [R1+0x48], RZ ;  /* 0x000048ff01007387 */ /* 0x000fe20000100800 */
[----:B------:R-:W-:Y:S01]  /*0e40*/  IMAD.SHL.U32 R156, R4, 0x8, RZ ;  /* 0x00000008049c7824 */ /* 0x000fe200078e00ff */
[----:B------:R-:W-:Y:S02]  /*0e50*/  LOP3.LUT R8, R8, 0x7ffffffc, RZ, 0xc0, !PT ;  /* 0x7ffffffc08087812 */ /* 0x000fe400078ec0ff */
[----:B------:R-:W-:-:S03]  /*0e60*/  SHF.R.S32.HI R3, RZ, 0x1f, R23 ;  /* 0x0000001fff037819 */ /* 0x000fc60000011417 */
[----:B------:R-:W-:-:S04]  /*0e70*/  IMAD.IADD R8, R14, 0x1, -R8 ;  /* 0x000000010e087824 */ /* 0x000fc800078e0a08 */
[----:B------:R-:W-:Y:S02]  /*0e80*/  IMAD.SHL.U32 R11, R8, 0x2, RZ ;  /* 0x00000002080b7824 */ /* 0x000fe400078e00ff */
[----:B------:R-:W-:Y:S02]  /*0e90*/  IMAD.SHL.U32 R10, R13, 0x40, RZ ;  /* 0x000000400d0a7824 */ /* 0x000fe400078e00ff */
[C---:B------:R-:W-:Y:S01]  /*0ea0*/  VIADD R9, R11.reuse, 0x18 ;  /* 0x000000180b097836 */ /* 0x040fe20000000000 */
[----:B------:R-:W-:Y:S01]  /*0eb0*/  IADD3 R8, R11, 0x20, RZ ;  /* 0x000000200b087810 */ /* 0x000fe20007ffe0ff */
[----:B------:R-:W-:-:S05]  /*0ec0*/  IMAD.IADD R12, R15, 0x1, -R12 ;  /* 0x000000010f0c7824 */ /* 0x000fca00078e0a0c */
[----:B------:R-:W-:-:S04]  /*0ed0*/  LEA.HI R7, R12, R12, RZ, 0x1 ;  /* 0x0000000c0c077211 */ /* 0x000fc800078f08ff */
[----:B------:R-:W-:-:S05]  /*0ee0*/  LOP3.LUT R7, R7, 0x1ffffffe, RZ, 0xc0, !PT ;  /* 0x1ffffffe07077812 */ /* 0x000fca00078ec0ff */
[----:B------:R-:W-:Y:S01]  /*0ef0*/  IMAD.IADD R7, R12, 0x1, -R7 ;  /* 0x000000010c077824 */ /* 0x000fe200078e0a07 */
[----:B---3--:R-:W-:-:S05]  /*0f00*/  LOP3.LUT R2, R17, 0x1, RZ, 0xfc, !PT ;  /* 0x0000000111027812 */ /* 0x008fca00078efcff */
[----:B------:R0:W-:Y:S02]  /*0f10*/  STL [R1+0x8], R2 ;  /* 0x0000080201007387 */ /* 0x0001e40000100800 */
[----:B0-----:R-:W-:Y:S01]  /*0f20*/  LOP3.LUT R2, R0, 0xfffffff8, RZ, 0xc0, !PT ;  /* 0xfffffff800027812 */ /* 0x001fe200078ec0ff */
[----:B------:R-:W-:Y:S01]  /*0f30*/  IMAD.SHL.U32 R0, R18, 0x80, RZ ;  /* 0x0000008012007824 */ /* 0x000fe200078e00ff */
[----:B------:R-:W-:Y:S01]  /*0f40*/  STL [R1], RZ ;  /* 0x000000ff01007387 */ /* 0x000fe20000100800 */
[----:B------:R-:W-:-:S03]  /*0f50*/  IMAD.SHL.U32 R18, R4, 0x10, RZ ;  /* 0x0000001004127824 */ /* 0x000fc600078e00ff */
[----:B------:R-:W-:Y:S01]  /*0f60*/  LOP3.LUT R6, R0, 0x180, RZ, 0xc0, !PT ;  /* 0x0000018000067812 */ /* 0x000fe200078ec0ff */
[----:B------:R-:W-:Y:S01]  /*0f70*/  VIADD R0, R156, 0x10 ;  /* 0x000000109c007836 */ /* 0x000fe20000000000 */
[----:B------:R-:W-:Y:S04]  /*0f80*/  STL [R1+0xc], RZ ;  /* 0x00000cff01007387 */ /* 0x000fe80000100800 */
[----:B------:R-:W-:Y:S01]  /*0f90*/  STL [R1+0x4], RZ ;  /* 0x000004ff01007387 */ /* 0x000fe20000100800 */
[----:B------:R-:W-:-:S03]  /*0fa0*/  SHF.R.U32.HI R3, RZ, 0x3, R6 ;  /* 0x00000003ff037819 */ /* 0x000fc60000011606 */
[----:B------:R-:W-:Y:S04]  /*0fb0*/  STL [R1+0x28], R6 ;  /* 0x0000280601007387 */ /* 0x000fe80000100800 */
[----:B------:R0:W-:Y:S01]  /*0fc0*/  STL [R1+0x10], R0 ;  /* 0x0000100001007387 */ /* 0x0001e20000100800 */
[----:B------:R-:W-:Y:S01]  /*0fd0*/  IMAD.IADD R2, R15, 0x1, -R2 ;  /* 0x000000010f027824 */ /* 0x000fe200078e0a02 */
[C-C-:B------:R-:W-:Y:S02]  /*0fe0*/  LOP3.LUT R2, R6.reuse, 0x30, R18.reuse, 0xf8, !PT ;  /* 0x0000003006027812 */ /* 0x140fe400078ef812 */
[----:B0-----:R-:W-:-:S04]  /*0ff0*/  LOP3.LUT R0, R6, 0x10, R18, 0xf8, !PT ;  /* 0x0000001006007812 */ /* 0x001fc800078ef812 */
[----:B------:R-:W-:Y:S01]  /*1000*/  LOP3.LUT R0, R0, R3, RZ, 0x3c, !PT ;  /* 0x0000000300007212 */ /* 0x000fe200078e3cff */
[----:B------:R0:W-:Y:S01]  /*1010*/  STL [R1+0x2c], R3 ;  /* 0x00002c0301007387 */ /* 0x0001e20000100800 */
[----:B------:R-:W-:-:S03]  /*1020*/  VIADD R6, R11, 0x28 ;  /* 0x000000280b067836 */ /* 0x000fc60000000000 */
[----:B------:R-:W-:Y:S01]  /*1030*/  STL [R1+0x54], R11 ;  /* 0x0000540b01007387 */ /* 0x000fe20000100800 */
[----:B------:R-:W-:-:S03]  /*1040*/  IMAD.IADD R0, R10, 0x1, R0 ;  /* 0x000000010a007824 */ /* 0x000fc600078e0200 */
[----:B------:R-:W-:Y:S01]  /*1050*/  STL [R1+0x30], R10 ;  /* 0x0000300a01007387 */ /* 0x000fe20000100800 */
[----:B0-----:R-:W-:Y:S01]  /*1060*/  LOP3.LUT R3, R2, R3, RZ, 0x3c, !PT ;  /* 0x0000000302037212 */ /* 0x001fe200078e3cff */
[C---:B------:R-:W-:Y:S02]  /*1070*/  VIADD R4, R11.reuse, 0x30 ;  /* 0x000000300b047836 */ /* 0x040fe40000000000 */
[----:B------:R-:W-:Y:S01]  /*1080*/  STL [R1+0x6c], R9 ;  /* 0x00006c0901007387 */ /* 0x000fe20000100800 */
[----:B------:R-:W-:Y:S01]  /*1090*/  VIADD R2, R11, 0x38 ;  /* 0x000000380b027836 */ /* 0x000fe20000000000 */
[----:B------:R-:W-:Y:S02]  /*10a0*/  IADD3 R3, R16, R10, R3 ;  /* 0x0000000a10037210 */ /* 0x000fe40007ffe003 */
[----:B------:R0:W-:Y:S04]  /*10b0*/  STL [R1+0x68], R8 ;  /* 0x0000680801007387 */ /* 0x0001e80000100800 */
[----:B------:R-:W-:Y:S04]  /*10c0*/  STL [R1+0x64], R6 ;  /* 0x0000640601007387 */ /* 0x000fe80000100800 */
[----:B------:R1:W-:Y:S04]  /*10d0*/  STL [R1+0x14], R0 ;  /* 0x0000140001007387 */ /* 0x0003e80000100800 */
[----:B------:R-:W-:Y:S01]  /*10e0*/  STL [R1+0x60], R4 ;  /* 0x0000600401007387 */ /* 0x000fe20000100800 */
[----:B0-----:R-:W-:-:S02]  /*10f0*/  SHF.R.S32.HI R8, RZ, 0x1f, R8 ;  /* 0x0000001fff087819 */ /* 0x001fc40000011408 */
[----:B-1----:R-:W-:Y:S01]  /*1100*/  SHF.R.S32.HI R0, RZ, 0x1f, R9 ;  /* 0x0000001fff007819 */ /* 0x002fe20000011409 */
[----:B------:R0:W-:Y:S04]  /*1110*/  STL [R1+0x88], R3 ;  /* 0x0000880301007387 */ /* 0x0001e80000100800 */
[----:B------:R-:W-:Y:S04]  /*1120*/  STL [R1+0x5c], R2 ;  /* 0x00005c0201007387 */ /* 0x000fe80000100800 */
[----:B------:R1:W-:Y:S01]  /*1130*/  STL [R1+0x84], R0 ;  /* 0x0000840001007387 */ /* 0x0003e20000100800 */
[----:B0-----:R-:W-:-:S03]  /*1140*/  SHF.R.S32.HI R3, RZ, 0x1f, R4 ;  /* 0x0000001fff037819 */ /* 0x001fc60000011404 */
[----:B------:R-:W-:Y:S01]  /*1150*/  STL [R1+0x80], R8 ;  /* 0x0000800801007387 */ /* 0x000fe20000100800 */
[----:B-1----:R-:W-:Y:S02]  /*1160*/  SHF.R.S32.HI R0, RZ, 0x1f, R6 ;  /* 0x0000001fff007819 */ /* 0x002fe40000011406 */
[----:B------:R-:W-:-:S03]  /*1170*/  SHF.R.S32.HI R2, RZ, 0x1f, R2 ;  /* 0x0000001fff027819 */ /* 0x000fc60000011402 */
[----:B------:R0:W-:Y:S04]  /*1180*/  STL [R1+0x7c], R0 ;  /* 0x00007c0001007387 */ /* 0x0001e80000100800 */
[----:B------:R1:W-:Y:S01]  /*1190*/  STL [R1+0x78], R3 ;  /* 0x0000780301007387 */ /* 0x0003e20000100800 */
[----:B0-----:R-:W-:-:S05]  /*11a0*/  IMAD R0, R7, 0x8, R5 ;  /* 0x0000000807007824 */ /* 0x001fca00078e0205 */
[----:B------:R1:W-:Y:S04]  /*11b0*/  STL [R1+0x90], R0 ;  /* 0x0000900001007387 */ /* 0x0003e80000100800 */
[----:B------:R1:W-:Y:S01]  /*11c0*/  STL [R1+0x74], R2 ;  /* 0x0000740201007387 */ /* 0x0003e20000100800 */
[----:B------:R-:W-:-:S07]  /*11d0*/  IMAD.MOV.U32 R17, RZ, RZ, RZ ;  /* 0x000000ffff117224 */ /* 0x000fce00078e00ff */
.L_x_11569:
[----:B012---:R-:W0:Y:S01]  /*11e0*/  LDC.64 R2, c[0x0][0xc88] ;  /* 0x00032200ff027b82 */ /* 0x007e220000000a00 */
        /* <DEDUP_REMOVED lines=20> */
[C---:B-----5:R-:W-:Y:S01]  /*1330*/  IADD3 R6, P4, R34.reuse, UR6, RZ ;  /* 0x0000000622067c10 */ /* 0x060fe2000ff9e0ff */
[----:B------:R0:W-:Y:S04]  /*1340*/  STL [R1+0x4c], R0 ;  /* 0x00004c0001007387 */ /* 0x0001e80000100800 */
[----:B------:R1:W5:Y:S01]  /*1350*/  @P2 LDG.E R8, desc[UR40][R2.64] ;  /* 0x0000002802082981 */ /* 0x000362000c1e1900 */
[----:B----4-:R-:W-:Y:S01]  /*1360*/  @P1 IADD3 R4, P2, R34, UR8, RZ ;  /* 0x0000000822041c10 */ /* 0x010fe2000ff5e0ff */
[----:B------:R-:W-:Y:S01]  /*1370*/  IMAD.U32 R24, RZ, RZ, UR4 ;  /* 0x00000004ff187e24 */ /* 0x000fe2000f8e00ff */
[C---:B------:R-:W-:Y:S01]  /*1380*/  IADD3.X R7, R33.reuse, UR7, RZ, P4, !PT ;  /* 0x0000000721077c10 */ /* 0x040fe2000a7fe4ff */
[----:B------:R2:W-:Y:S01]  /*1390*/  STL [R1+0x40], R34 ;  /* 0x0000402201007387 */ /* 0x0005e20000100800 */
[----:B---3--:R-:W-:Y:S01]  /*13a0*/  @P1 IADD3.X R5, R33, UR9, RZ, P2, !PT ;  /* 0x0000000921051c10 */ /* 0x008fe200097fe4ff */
        /* <DEDUP_REMOVED lines=31> */
.L_x_11466:
[----:B------:R-:W-:Y:S02]  /*15a0*/  IMAD.U32 R32, RZ, RZ, UR5 ;  /* 0x00000005ff207e24 */ /* 0x000fe4000f8e00ff */
[----:B------:R-:W-:Y:S01]  /*15b0*/  IMAD.U32 R29, RZ, RZ, UR4 ;  /* 0x00000004ff1d7e24 */ /* 0x000fe2000f8e00ff */
[----:B------:R-:W-:Y:S06]  /*15c0*/  @!P2 BRA `(.L_x_11467) ;  /* 0x000000000010a947 */ /* 0x000fec0003800000 */
[----:B------:R-:W-:-:S04]  /*15d0*/  IADD3 R2, P0, R34, UR8, RZ ;  /* 0x0000000822027c10 */ /* 0x000fc8000ff1e0ff */
[----:B------:R-:W-:-:S05]  /*15e0*/  IADD3.X R3, R33, UR9, RZ, P0, !PT ;  /* 0x0000000921037c10 */ /* 0x000fca00087fe4ff */
[----:B------:R0:W5:Y:S01]  /*15f0*/  LDG.E R29, desc[UR40][R2.64] ;  /* 0x00000028021d7981 */ /* 0x000162000c1e1900 */
[----:B------:R-:W-:Y:S05]  /*1600*/  BRA `(.L_x_11468) ;  /* 0x0000000000107947 */ /* 0x000fea0003800000 */
.L_x_11467:
[----:B------:R-:W-:Y:S05]  /*1610*/  @!P0 BRA `(.L_x_11468) ;  /* 0x00000000000c8947 */ /* 0x000fea0003800000 */
[----:B------:R-:W2:Y:S04]  /*1620*/  LDG.E R0, desc[UR40][R6.64] ;  /* 0x0000002806007981 */ /* 0x000ea8000c1e1900 */
[----:B------:R-:W2:Y:S02]  /*1630*/  LDG.E R29, desc[UR40][R6.64+0x4] ;  /* 0x00000428061d7981 */ /* 0x000ea4000c1e1900 */
[----:B--2---:R-:W-:-:S07]  /*1640*/  IMAD.IADD R29, R29, 0x1, -R0 ;  /* 0x000000011d1d7824 */ /* 0x004fce00078e0a00 */
.L_x_11468:
[----:B------:R-:W-:Y:S02]  /*1650*/  ULDC.64 UR4, c[0x0][0xa10] ;  /* 0x0002840000047ab9 */ /* 0x000fe40000000a00 */
[----:B------:R-:W-:-:S04]  /*1660*/  ISETP.NE.U32.AND P0, PT, RZ, UR4, PT ;  /* 0x00000004ff007c0c */ /* 0x000fc8000bf05070 */
[----:B------:R-:W-:Y:S01]  /*1670*/  ISETP.NE.AND.EX P0, PT, RZ, UR5, PT, P0 ;  /* 0x00000005ff007c0c */ /* 0x000fe2000bf05300 */
[----:B------:R-:W-:-:S12]  /*1680*/  ULDC.64 UR4, c[0x0][0xa30] ;  /* 0x00028c0000047ab9 */ /* 0x000fd80000000a00 */
[----:B0-----:R-:W0:Y:S01]  /*1690*/  @P0 LDC.64 R2, c[0x0][0xa10] ;  /* 0x00028400ff020b82 */ /* 0x001e220000000a00 */
[----:B------:R-:W-:-:S04]  /*16a0*/  ISETP.NE.U32.AND P1, PT, RZ, UR4, PT ;  /* 0x00000004ff007c0c */ /* 0x000fc8000bf25070 */
[----:B------:R-:W-:Y:S01]  /*16b0*/  ISETP.NE.AND.EX P1, PT, RZ, UR5, PT, P1 ;  /* 0x00000005ff007c0c */ /* 0x000fe2000bf25310 */
[----:B0-----:R-:W-:-:S05]  /*16c0*/  @P0 IMAD.WIDE R2, R31, 0x4, R2 ;  /* 0x000000041f020825 */ /* 0x001fca00078e0202 */
[----:B------:R-:W2:Y:S04]  /*16d0*/  @P0 LDG.E R0, desc[UR40][R2.64] ;  /* 0x0000002802000981 */ /* 0x000ea8000c1e1900 */
[----:B------:R-:W2:Y:S03]  /*16e0*/  @P0 LDG.E R7, desc[UR40][R2.64+0x4] ;  /* 0x0000042802070981 */ /* 0x000ea6000c1e1900 */
[----:B------:R-:W-:Y:S01]  /*16f0*/  @P1 IADD3 R4, P2, R34, UR4, RZ ;  /* 0x0000000422041c10 */ /* 0x000fe2000ff5e0ff */
[----:B-----5:R-:W-:-:S03]  /*1700*/  IMAD.MOV.U32 R26, RZ, RZ, R29 ;  /* 0x000000ffff1a7224 */ /* 0x020fc600078e001d */
[----:B------:R-:W-:-:S05]  /*1710*/  @P1 IADD3.X R5, R33, UR5, RZ, P2, !PT ;  /* 0x0000000521051c10 */ /* 0x000fca00097fe4ff */
[----:B------:R0:W5:Y:S01]  /*1720*/  @P1 LDG.E R26, desc[UR40][R4.64] ;  /* 0x00000028041a1981 */ /* 0x000162000c1e1900 */
[----:B------:R-:W-:Y:S01]  /*1730*/  LOP3.LUT R10, R9, 0xff, RZ, 0xc0, !PT ;  /* 0x000000ff090a7812 */ /* 0x000fe200078ec0ff */
[----:B------:R-:W-:Y:S01]  /*1740*/  IMAD.IADD R11, R29, 0x1, -R8 ;  /* 0x000000011d0b7824 */ /* 0x000fe200078e0a08 */
[----:B------:R-:W-:Y:S01]  /*1750*/  SHF.R.U32.HI R6, RZ, 0x10, R9 ;  /* 0x00000010ff067819 */ /* 0x000fe20000011609 */
[----:B------:R-:W-:Y:S01]  /*1760*/  BSSY B0, `(.L_x_11469) ;  /* 0x000002b000007945 */ /* 0x000fe20003800000 */
[----:B------:R-:W-:Y:S01]  /*1770*/  LOP3.LUT R22, R22, 0xfffffff7, RZ, 0xc0, !PT ;  /* 0xfffffff716167812 */ /* 0x000fe200078ec0ff */
[----:B------:R0:W-:Y:S04]  /*1780*/  STL [R1+0x58], R10 ;  /* 0x0000580a01007387 */ /* 0x0001e80000100800 */
[----:B------:R0:W-:Y:S01]  /*1790*/  STL [R1+0x3c], R6 ;  /* 0x00003c0601007387 */ /* 0x0001e20000100800 */
        /* <DEDUP_REMOVED lines=8> */
[----:B------:R-:W-:Y:S01]  /*1820*/  @P3 LOP3.LUT R22, R22, 0x8, RZ, 0xfc, !PT ;  /* 0x0000000816163812 */ /* 0x000fe200078efcff */
[----:B0-----:R-:W-:Y:S06]  /*1830*/  @!P3 BRA `(.L_x_11470) ;  /* 0x000000000074b947 */ /* 0x001fec0003800000 */
[----:B------:R-:W-:Y:S01]  /*1840*/  ISETP.NE.AND P0, PT, R6, RZ, PT ;  /* 0x000000ff0600720c */ /* 0x000fe20003f05270 */
[----:B------:R-:W-:-:S03]  /*1850*/  ULDC UR4, c[0x0][0x9f0] ;  /* 0x00027c0000047ab9 */ /* 0x000fc60000000800 */
[----:B------:R-:W-:-:S04]  /*1860*/  SEL R9, R6, UR4, P0 ;  /* 0x0000000406097c07 */ /* 0x000fc80008000000 */
[-C--:B------:R-:W-:Y:S02]  /*1870*/  IABS R5, R9.reuse ;  /* 0x0000000900057213 */ /* 0x080fe40000000000 */
[----:B------:R-:W-:Y:S02]  /*1880*/  IADD3 R0, R104, -0x1, R9 ;  /* 0xffffffff68007810 */ /* 0x000fe40007ffe009 */
[----:B------:R-:W0:Y:S01]  /*1890*/  I2F.RP R4, R5 ;  /* 0x0000000500047306 */ /* 0x000e220000209400 */
[----:B------:R-:W-:-:S05]  /*18a0*/  IABS R8, R9 ;  /* 0x0000000900087213 */ /* 0x000fca0000000000 */
[----:B------:R-:W-:Y:S02]  /*18b0*/  IMAD.MOV R8, RZ, RZ, -R8 ;  /* 0x000000ffff087224 */ /* 0x000fe400078e0a08 */
[----:B0-----:R-:W0:Y:S02]  /*18c0*/  MUFU.RCP R4, R4 ;  /* 0x0000000400047308 */ /* 0x001e240000001000 */
[----:B0-----:R-:W-:Y:S02]  /*18d0*/  IADD3 R2, R4, 0xffffffe, RZ ;  /* 0x0ffffffe04027810 */ /* 0x001fe40007ffe0ff */
[----:B------:R-:W-:-:S04]  /*18e0*/  IABS R4, R0 ;  /* 0x0000000000047213 */ /* 0x000fc80000000000 */
[----:B------:R0:W1:Y:S01]  /*18f0*/  F2I.FTZ.U32.TRUNC.NTZ R3, R2 ;  /* 0x0000000200037305 */ /* 0x000062000021f000 */
[----:B------:R-:W-:-:S04]  /*1900*/  LOP3.LUT R0, R0, R9, RZ, 0x3c, !PT ;  /* 0x0000000900007212 */ /* 0x000fc800078e3cff */
        /* <DEDUP_REMOVED lines=16> */
.L_x_11470:
[----:B------:R-:W-:Y:S05]  /*1a10*/  BSYNC B0 ;  /* 0x0000000000007941 */ /* 0x000fea0003800000 */
.L_x_11469:
        /* <DEDUP_REMOVED lines=8> */
[----:B------:R-:W-:-:S04]  /*1aa0*/  SHF.R.U32.HI R27, RZ, 0x7, R3 ;  /* 0x00000007ff1b7819 */ /* 0x000fc80000011603 */
[----:B------:R-:W-:-:S07]  /*1ab0*/  MOV R2, R27 ;  /* 0x0000001b00027202 */ /* 0x000fce0000000f00 */
        /* <DEDUP_REMOVED lines=19> */
[----:B------:R-:W-:Y:S01]  /*1bf0*/  MOV R13, RZ ;  /* 0x000000ff000d7202 */ /* 0x000fe20000000f00 */
[----:B------:R-:W-:Y:S02]  /*1c00*/  IMAD.U32 R6, RZ, RZ, UR4 ;  /* 0x00000004ff067e24 */ /* 0x000fe4000f8e00ff */
[----:B------:R-:W-:-:S02]  /*1c10*/  IMAD.U32 R7, RZ, RZ, UR5 ;  /* 0x00000005ff077e24 */ /* 0x000fc4000f8e00ff */
[----:B------:R-:W-:Y:S02]  /*1c20*/  IMAD.U32 R11, RZ, RZ, UR7 ;  /* 0x00000007ff0b7e24 */ /* 0x000fe4000f8e00ff */
[----:B------:R-:W-:Y:S02]  /*1c30*/  IMAD.MOV.U32 R8, RZ, RZ, 0x70 ;  /* 0x00000070ff087424 */ /* 0x000fe400078e00ff */
[----:B0-----:R-:W-:-:S07]  /*1c40*/  IMAD.MOV.U32 R12, RZ, RZ, 0x1 ;  /* 0x00000001ff0c7424 */ /* 0x001fce00078e00ff */
[----:B------:R-:W-:-:S07]  /*1c50*/  LEPC R20, `(.L_x_11473) ;  /* 0x000000001014794e */ /* 0x000fce0000000000 */
[----:B-1---5:R-:W-:Y:S05]  /*1c60*/  CALL.ABS.NOINC R14 ;  /* 0x000000000e007343 */ /* 0x022fea0003c00000 */
.L_x_11473:
[----:B------:R-:W-:Y:S05]  /*1c70*/  BSYNC B6 ;  /* 0x0000000000067941 */ /* 0x000fea0003800000 */
.L_x_11472:
        /* <DEDUP_REMOVED lines=20> */
.L_x_11475:
[----:B------:R-:W-:Y:S05]  /*1dc0*/  BSYNC B6 ;  /* 0x0000000000067941 */ /* 0x000fea0003800000 */
.L_x_11474:
[----:B------:R-:W-:Y:S01]  /*1dd0*/  ULDC.64 UR4, c[0x0][0x9f8] ;  /* 0x00027e0000047ab9 */ /* 0x000fe20000000a00 */
[----:B------:R-:W-:Y:S01]  /*1de0*/  IMAD.MOV.U32 R0, RZ, RZ, R31 ;  /* 0x000000ffff007224 */ /* 0x000fe200078e001f */
[----:B------:R-:W-:Y:S01]  /*1df0*/  ISETP.NE.U32.AND P0, PT, RZ, UR4, PT ;  /* 0x00000004ff007c0c */ /* 0x000fe2000bf05070 */
[----:B------:R-:W0:Y:S01]  /*1e00*/  LDC.64 R46, c[0x0][0x300] ;  /* 0x0000c000ff2e7b82 */ /* 0x000e220000000a00 */
[----:B------:R-:W-:Y:S01]  /*1e10*/  IMAD.IADD R28, R28, 0x1, R29 ;  /* 0x000000011c1c7824 */ /* 0x000fe200078e021d */
[----:B------:R-:W-:Y:S01]  /*1e20*/  SHF.R.S32.HI R19, RZ, 0x1f, R18 ;  /* 0x0000001fff137819 */ /* 0x000fe20000011412 */
[----:B------:R-:W2:Y:S01]  /*1e30*/  LDL R14, [R1+0x28] ;  /* 0x00002800010e7983 */ /* 0x000ea20000100800 */
[----:B------:R-:W-:Y:S01]  /*1e40*/  ISETP.NE.AND.EX P0, PT, RZ, UR5, PT, P0 ;  /* 0x00000005ff007c0c */ /* 0x000fe2000bf05300 */
[----:B------:R-:W-:Y:S02]  /*1e50*/  ULDC.64 UR6, c[0x0][0x330] ;  /* 0x0000cc0000067ab9 */ /* 0x000fe40000000a00 */
[----:B------:R-:W3:Y:S01]  /*1e60*/  LDL R12, [R1+0x2c] ;  /* 0x00002c00010c7983 */ /* 0x000ee20000100800 */
[----:B------:R-:W1:Y:S03]  /*1e70*/  LDC R55, c[0x0][0x3f4] ;  /* 0x0000fd00ff377b82 */ /* 0x000e660000000800 */
[----:B------:R-:W4:Y:S05]  /*1e80*/  LDL R10, [R1+0x30] ;  /* 0x00003000010a7983 */ /* 0x000f2a0000100800 */
[----:B------:R-:W1:Y:S01]  /*1e90*/  LDC.64 R40, c[0x0][0x3f8] ;  /* 0x0000fe00ff287b82 */ /* 0x000e620000000a00 */
[----:B------:R-:W-:-:S04]  /*1ea0*/  @P0 IADD3 R4, P1, R34, UR4, RZ ;  /* 0x0000000422040c10 */ /* 0x000fc8000ff3e0ff */
[----:B------:R-:W-:Y:S01]  /*1eb0*/  @P0 IADD3.X R5, R33, UR5, RZ, P1, !PT ;  /* 0x0000000521050c10 */ /* 0x000fe20008ffe4ff */
[----:B------:R-:W-:Y:S01]  /*1ec0*/  ULDC.64 UR4, c[0x0][0xa08] ;  /* 0x0002820000047ab9 */ /* 0x000fe20000000a00 */
[----:B------:R-:W-:Y:S01]  /*1ed0*/  SHF.R.S32.HI R11, RZ, 0x1f, R28 ;  /* 0x0000001fff0b7819 */ /* 0x000fe2000001141c */
[-C--:B0-----:R-:W-:Y:S01]  /*1ee0*/  IMAD.WIDE.U32 R6, R28, R46.reuse, RZ ;  /* 0x0000002e1c067225 */ /* 0x081fe200078e00ff */
[----:B------:R-:W0:Y:S01]  /*1ef0*/  LDC.64 R34, c[0x0][0x408] ;  /* 0x00010200ff227b82 */ /* 0x000e220000000a00 */
[----:B------:R1:W2:Y:S01]  /*1f00*/  @P0 LDG.E R0, desc[UR40][R4.64] ;  /* 0x0000002804000981 */ /* 0x0002a2000c1e1900 */
[----:B------:R-:W-:Y:S01]  /*1f10*/  ISETP.NE.U32.AND P0, PT, RZ, UR4, PT ;  /* 0x00000004ff007c0c */ /* 0x000fe2000bf05070 */
[----:B------:R-:W-:Y:S02]  /*1f20*/  IMAD R3, R11, R46, RZ ;  /* 0x0000002e0b037224 */ /* 0x000fe400078e02ff */
[----:B------:R-:W-:Y:S01]  /*1f30*/  IMAD.WIDE.U32 R8, R30, UR6, R18 ;  /* 0x000000061e087c25 */ /* 0x000fe2000f8e0012 */
[----:B------:R-:W-:Y:S01]  /*1f40*/  ISETP.NE.AND.EX P0, PT, RZ, UR5, PT, P0 ;  /* 0x00000005ff007c0c */ /* 0x000fe2000bf05300 */
[----:B------:R-:W-:-:S02]  /*1f50*/  ULDC.64 UR4, c[0x0][0x308] ;  /* 0x0000c20000047ab9 */ /* 0x000fc40000000a00 */
[----:B------:R-:W-:Y:S02]  /*1f60*/  IMAD R3, R28, R47, R3 ;  /* 0x0000002f1c037224 */ /* 0x000fe400078e0203 */
[C---:B------:R-:W-:Y:S01]  /*1f70*/  IMAD R9, R30.reuse, UR7, R9 ;  /* 0x000000071e097c24 */ /* 0x040fe2000f8e0209 */
[----:B------:R-:W-:Y:S01]  /*1f80*/  SHF.R.S32.HI R15, RZ, 0x1f, R23 ;  /* 0x0000001fff0f7819 */ /* 0x000fe20000011417 */
[----:B------:R-:W-:Y:S01]  /*1f90*/  IMAD.IADD R7, R7, 0x1, R3 ;  /* 0x0000000107077824 */ /* 0x000fe200078e0203 */
[----:B------:R-:W-:Y:S01]  /*1fa0*/  ULDC.64 UR6, c[0x0][0x338] ;  /* 0x0000ce0000067ab9 */ /* 0x000fe20000000a00 */
[----:B-1----:R-:W-:-:S04]  /*1fb0*/  IMAD.WIDE.U32 R4, R30, UR4, R6 ;  /* 0x000000041e047c25 */ /* 0x002fc8000f8e0006 */
[----:B------:R-:W-:Y:S01]  /*1fc0*/  IMAD R5, R30, UR5, R5 ;  /* 0x000000051e057c24 */ /* 0x000fe2000f8e0205 */
[----:B------:R-:W-:Y:S01]  /*1fd0*/  ULDC.64 UR4, c[0x0][0x310] ;  /* 0x0000c40000047ab9 */ /* 0x000fe20000000a00 */
[----:B------:R-:W4:Y:S01]  /*1fe0*/  LDL R30, [R1+0x70] ;  /* 0x00007000011e7983 */ /* 0x000f220000100800 */
[C---:B------:R-:W-:Y:S01]  /*1ff0*/  IMAD.WIDE.U32 R20, R23.reuse, R46, R18 ;  /* 0x0000002e17147225 */ /* 0x040fe200078e0012 */
[----:B------:R-:W1:Y:S01]  /*2000*/  S2R R31, SR_TID.X ;  /* 0x00000000001f7919 */ /* 0x000e620000002100 */
[----:B------:R-:W-:Y:S02]  /*2010*/  ISETP.GE.AND P2, PT, R18, R55, PT ;  /* 0x000000371200720c */ /* 0x000fe40003f46270 */
[----:B------:R-:W-:Y:S01]  /*2020*/  SHF.R.S32.HI R157, RZ, 0x1f, R156 ;  /* 0x0000001fff9d7819 */ /* 0x000fe2000001149c */
[----:B------:R-:W-:-:S04]  /*2030*/  IMAD.WIDE.U32 R42, R23, R40, R18 ;  /* 0x00000028172a7225 */ /* 0x000fc800078e0012 */
[----:B------:R-:W-:-:S04]  /*2040*/  IMAD.WIDE.U32 R44, R23, R40, R156 ;  /* 0x00000028172c7225 */ /* 0x000fc800078e009c */
[----:B0-----:R-:W-:-:S04]  /*2050*/  IMAD.WIDE.U32 R38, R23, R34, R156 ;  /* 0x0000002217267225 */ /* 0x001fc800078e009c */
[----:B------:R-:W-:Y:S01]  /*2060*/  IMAD.WIDE.U32 R36, R23, R34, R18 ;  /* 0x0000002217247225 */ /* 0x000fe200078e0012 */
[----:B------:R-:W-:Y:S02]  /*2070*/  LOP3.LUT R22, R22, 0xfffffffb, RZ, 0xc0, !PT ;  /* 0xfffffffb16167812 */ /* 0x000fe400078ec0ff */
[----:B------:R-:W-:Y:S01]  /*2080*/  IADD3 R33, R18, 0x20, RZ ;  /* 0x0000002012217810 */ /* 0x000fe20007ffe0ff */
[----:B------:R-:W-:Y:S01]  /*2090*/  IMAD R57, R41, 0xa0, RZ ;  /* 0x000000a029397824 */ /* 0x000fe200078e02ff */
[----:B------:R-:W-:Y:S02]  /*20a0*/  @P2 LOP3.LUT R22, R22, 0x4, RZ, 0xfc, !PT ;  /* 0x0000000416162812 */ /* 0x000fe400078efcff */
[----:B-1----:R-:W-:-:S05]  /*20b0*/  SHF.R.U32.HI R29, RZ, 0x7, R31 ;  /* 0x00000007ff1d7819 */ /* 0x002fca000001161f */
[----:B------:R-:W-:Y:S01]  /*20c0*/  VIADD R54, R29, 0x8 ;  /* 0x000000081d367836 */ /* 0x000fe20000000000 */
[----:B--2---:R-:W-:-:S04]  /*20d0*/  SHF.R.S32.HI R3, RZ, 0x1f, R0 ;  /* 0x0000001fff037819 */ /* 0x004fc80000011400 */
[----:B------:R-:W-:Y:S02]  /*20e0*/  SEL R6, R3, RZ, !P0 ;  /* 0x000000ff03067207 */ /* 0x000fe40004000000 */
[----:B------:R-:W-:-:S03]  /*20f0*/  SEL R3, R0, RZ, !P0 ;  /* 0x000000ff00037207 */ /* 0x000fc60004000000 */
[C---:B------:R-:W-:Y:S02]  /*2100*/  IMAD R0, R6.reuse, UR4, RZ ;  /* 0x0000000406007c24 */ /* 0x040fe4000f8e02ff */
[----:B------:R-:W-:Y:S02]  /*2110*/  IMAD R6, R6, UR6, RZ ;  /* 0x0000000606067c24 */ /* 0x000fe4000f8e02ff */
[C---:B------:R-:W-:Y:S02]  /*2120*/  IMAD R7, R3.reuse, UR5, R0 ;  /* 0x0000000503077c24 */ /* 0x040fe4000f8e0200 */
[----:B------:R-:W-:Y:S01]  /*2130*/  IMAD.WIDE.U32 R50, R3, UR4, R4 ;  /* 0x0000000403327c25 */ /* 0x000fe2000f8e0004 */
[----:B------:R-:W-:-:S03]  /*2140*/  ULDC UR4, c[0x0][0x2f4] ;  /* 0x0000bd0000047ab9 */ /* 0x000fc60000000800 */
[----:B------:R-:W-:Y:S02]  /*2150*/  IMAD R0, R15, R46, RZ ;  /* 0x0000002e0f007224 */ /* 0x000fe400078e02ff */
[----:B------:R-:W-:-:S04]  /*2160*/  IMAD.WIDE.U32 R48, R3, UR6, R8 ;  /* 0x0000000603307c25 */ /* 0x000fc8000f8e0008 */
[----:B------:R-:W-:Y:S02]  /*2170*/  IMAD R13, R3, UR7, R6 ;  /* 0x00000007030d7c24 */ /* 0x000fe4000f8e0206 */
[----:B------:R-:W-:Y:S01]  /*2180*/  IMAD R5, R23, R47, R0 ;  /* 0x0000002f17057224 */ /* 0x000fe200078e0200 */
[----:B------:R-:W-:Y:S01]  /*2190*/  IADD3 R0, P0, R50, R20, RZ ;  /* 0x0000001432007210 */ /* 0x000fe20007f1e0ff */
[----:B------:R-:W-:Y:S02]  /*21a0*/  IMAD.IADD R3, R51, 0x1, R7 ;  /* 0x0000000133037824 */ /* 0x000fe400078e0207 */
[----:B------:R-:W-:-:S03]  /*21b0*/  IMAD R4, R15, R40, RZ ;  /* 0x000000280f047224 */ /* 0x000fc600078e02ff */
[----:B------:R-:W-:Y:S02]  /*21c0*/  IADD3.X R20, R3, R21, R5, P0, !PT ;  /* 0x0000001503147210 */ /* 0x000fe400007fe405 */
[----:B------:R-:W-:Y:S01]  /*21d0*/  SEL R5, R55, RZ, P2 ;  /* 0x000000ff37057207 */ /* 0x000fe20001000000 */
[----:B------:R-:W-:Y:S02]  /*21e0*/  IMAD R7, R23, R41, R4 ;  /* 0x0000002917077224 */ /* 0x000fe400078e0204 */
[----:B------:R-:W-:Y:S02]  /*21f0*/  IMAD R4, R15, R34, RZ ;  /* 0x000000220f047224 */ /* 0x000fe400078e02ff */
[----:B------:R-:W-:Y:S02]  /*2200*/  IMAD.IADD R5, R18, 0x1, R5 ;  /* 0x0000000112057824 */ /* 0x000fe400078e0205 */
[----:B------:R-:W-:Y:S02]  /*2210*/  IMAD R9, R23, R35, R4 ;  /* 0x0000002317097224 */ /* 0x000fe400078e0204 */
[----:B------:R-:W-:Y:S01]  /*2220*/  IMAD.IADD R45, R45, 0x1, R7 ;  /* 0x000000012d2d7824 */ /* 0x000fe200078e0207 */
[----:B------:R-:W-:Y:S01]  /*2230*/  SHF.R.S32.HI R4, RZ, 0x1f, R5 ;  /* 0x0000001fff047819 */ /* 0x000fe20000011405 */
[----:B------:R-:W-:Y:S01]  /*2240*/  IMAD.IADD R43, R7, 0x1, R43 ;  /* 0x00000001072b7824 */ /* 0x000fe200078e022b */
[----:B-----5:R-:W-:-:S02]  /*2250*/  SHF.R.S32.HI R7, RZ, 0x1f, R26 ;  /* 0x0000001fff077819 */ /* 0x020fc4000001141a */
[----:B------:R-:W-:Y:S01]  /*2260*/  LEA.HI R21, R4, R5, RZ, 0x4 ;  /* 0x0000000504157211 */ /* 0x000fe200078f20ff */
[----:B------:R-:W-:Y:S02]  /*2270*/  IMAD.IADD R39, R39, 0x1, R9 ;  /* 0x0000000127277824 */ /* 0x000fe400078e0209 */
[C---:B------:R-:W-:Y:S01]  /*2280*/  IMAD R6, R7.reuse, R40, RZ ;  /* 0x0000002807067224 */ /* 0x040fe200078e02ff */
[----:B------:R-:W-:Y:S01]  /*2290*/  LOP3.LUT R4, R14, 0x30, R21, 0xf8, !PT ;  /* 0x000000300e047812 */ /* 0x000fe200078ef815 */
[----:B------:R-:W-:Y:S02]  /*22a0*/  IMAD R7, R7, R34, RZ ;  /* 0x0000002207077224 */ /* 0x000fe400078e02ff */
[----:B------:R-:W-:Y:S01]  /*22b0*/  IMAD.IADD R37, R9, 0x1, R37 ;  /* 0x0000000109257824 */ /* 0x000fe200078e0225 */
[----:B------:R-:W-:Y:S01]  /*22c0*/  IADD3 R52, P0, R23, R28, RZ ;  /* 0x0000001c17347210 */ /* 0x000fe20007f1e0ff */
[----:B------:R-:W-:Y:S01]  /*22d0*/  IMAD R63, R26, R35, R7 ;  /* 0x000000231a3f7224 */ /* 0x000fe200078e0207 */
[----:B---3--:R-:W-:Y:S01]  /*22e0*/  LOP3.LUT R4, R4, R12, RZ, 0x3c, !PT ;  /* 0x0000000c04047212 */ /* 0x008fe200078e3cff */
[----:B------:R-:W-:Y:S01]  /*22f0*/  IMAD R5, R47, 0xa0, RZ ;  /* 0x000000a02f057824 */ /* 0x000fe200078e02ff */
[----:B------:R-:W-:Y:S01]  /*2300*/  LOP3.LUT R61, R21, 0xfffffff0, RZ, 0xc0, !PT ;  /* 0xfffffff0153d7812 */ /* 0x000fe200078ec0ff */
[----:B------:R-:W-:-:S02]  /*2310*/  IMAD R9, R26, R41, R6 ;  /* 0x000000291a097224 */ /* 0x000fc400078e0206 */
[----:B------:R-:W-:-:S04]  /*2320*/  IMAD.WIDE.U32 R44, R26, R40, R44 ;  /* 0x000000281a2c7225 */ /* 0x000fc800078e002c */
[----:B------:R-:W-:-:S04]  /*2330*/  IMAD.WIDE.U32 R42, R26, R40, R42 ;  /* 0x000000281a2a7225 */ /* 0x000fc800078e002a */
[----:B------:R-:W-:Y:S02]  /*2340*/  IMAD R7, R35, 0xa0, RZ ;  /* 0x000000a023077824 */ /* 0x000fe400078e02ff */
[----:B------:R-:W-:-:S04]  /*2350*/  IMAD.WIDE.U32 R38, R26, R34, R38 ;  /* 0x000000221a267225 */ /* 0x000fc800078e0026 */
[----:B------:R-:W-:-:S04]  /*2360*/  IMAD.WIDE.U32 R36, R26, R34, R36 ;  /* 0x000000221a247225 */ /* 0x000fc800078e0024 */
[----:B------:R-:W-:-:S04]  /*2370*/  IMAD.WIDE.U32 R46, R46, 0xa0, RZ ;  /* 0x000000a02e2e7825 */ /* 0x000fc800078e00ff */
[----:B------:R-:W-:-:S04]  /*2380*/  IMAD.WIDE.U32 R40, R40, 0xa0, RZ ;  /* 0x000000a028287825 */ /* 0x000fc800078e00ff */
[----:B------:R-:W-:Y:S01]  /*2390*/  IMAD.WIDE.U32 R34, R34, 0xa0, RZ ;  /* 0x000000a022227825 */ /* 0x000fe200078e00ff */
[----:B----4-:R-:W-:Y:S02]  /*23a0*/  LOP3.LUT P4, RZ, R30, 0x2, RZ, 0xc0, !PT ;  /* 0x000000021eff7812 */ /* 0x010fe4000788c0ff */
[----:B------:R-:W-:Y:S01]  /*23b0*/  ISETP.GE.AND P3, PT, R18, UR4, PT ;  /* 0x0000000412007c0c */ /* 0x000fe2000bf66270 */
[----:B------:R-:W-:Y:S01]  /*23c0*/  IMAD.IADD R62, R39, 0x1, R63 ;  /* 0x00000001273e7824 */ /* 0x000fe200078e023f */
[----:B------:R-:W-:Y:S01]  /*23d0*/  ISETP.GE.AND P2, PT, R33, UR4, PT ;  /* 0x0000000421007c0c */ /* 0x000fe2000bf46270 */
[----:B------:R-:W-:Y:S01]  /*23e0*/  IMAD.SHL.U32 R55, R55, 0x2, RZ ;  /* 0x0000000237377824 */ /* 0x000fe200078e00ff */
[----:B------:R-:W-:Y:S01]  /*23f0*/  IADD3 R63, R63, R37, RZ ;  /* 0x000000253f3f7210 */ /* 0x000fe20007ffe0ff */
[----:B------:R-:W-:Y:S01]  /*2400*/  IMAD.X R53, R15, 0x1, R11, P0 ;  /* 0x000000010f357824 */ /* 0x000fe200000e060b */
[----:B------:R-:W-:Y:S01]  /*2410*/  SHF.R.S32.HI R70, RZ, 0x1f, R61 ;  /* 0x0000001fff467819 */ /* 0x000fe2000001143d */
[----:B------:R-:W-:-:S02]  /*2420*/  IMAD.IADD R56, R47, 0x1, R5 ;  /* 0x000000012f387824 */ /* 0x000fc400078e0205 */
[----:B------:R-:W-:Y:S02]  /*2430*/  IMAD.IADD R57, R41, 0x1, R57 ;  /* 0x0000000129397824 */ /* 0x000fe400078e0239 */
[----:B------:R-:W-:Y:S02]  /*2440*/  IMAD.IADD R58, R35, 0x1, R7 ;  /* 0x00000001233a7824 */ /* 0x000fe400078e0207 */
[----:B------:R-:W-:Y:S02]  /*2450*/  IMAD.IADD R59, R45, 0x1, R9 ;  /* 0x000000012d3b7824 */ /* 0x000fe400078e0209 */
[----:B------:R-:W-:Y:S02]  /*2460*/  IMAD.IADD R60, R9, 0x1, R43 ;  /* 0x00000001093c7824 */ /* 0x000fe400078e022b */
[----:B------:R-:W-:Y:S02]  /*2470*/  IMAD.IADD R71, R10, 0x1, R4 ;  /* 0x000000010a477824 */ /* 0x000fe400078e0204 */
[----:B------:R-:W-:-:S07]  /*2480*/  IMAD.IADD R72, R49, 0x1, R13 ;  /* 0x0000000131487824 */ /* 0x000fce00078e020d */
.L_x_11505:
[----:B------:R-:W2:Y:S01]  /*2490*/  LDL R4, [R1+0x14] ;  /* 0x0000140001047983 */ /* 0x000ea20000100800 */
[----:B0---4-:R-:W0:Y:S01]  /*24a0*/  LDC.64 R64, c[0x0][0x2e8] ;  /* 0x0000ba00ff407b82 */ /* 0x011e220000000a00 */
[----:B------:R-:W-:Y:S01]  /*24b0*/  VIADD R67, R2, 0xffffffff ;  /* 0xffffffff02437836 */ /* 0x000fe20000000000 */
[----:B------:R-:W-:Y:S01]  /*24c0*/  LOP3.LUT R22, R22, 0xfffffffd, RZ, 0xc0, !PT ;  /* 0xfffffffd16167812 */ /* 0x000fe200078ec0ff */
[----:B------:R-:W-:Y:S05]  /*24d0*/  YIELD ;  /* 0x0000000000007946 */ /* 0x000fea0003800000 */
[----:B---3--:R-:W-:Y:S01]  /*24e0*/  SHF.R.S32.HI R69, RZ, 0x1f, R67 ;  /* 0x0000001fff457819 */ /* 0x008fe20000011443 */
[-C--:B------:R-:W-:Y:S01]  /*24f0*/  IMAD R5, R56, R67.reuse, RZ ;  /* 0x0000004338057224 */ /* 0x080fe200078e02ff */
[----:B------:R-:W1:Y:S01]  /*2500*/  LDC R31, c[0x0][0x3f4] ;  /* 0x0000fd00ff1f7b82 */ /* 0x000e620000000800 */
[----:B------:R-:W-:Y:S01]  /*2510*/  IMAD.WIDE.U32 R14, R46, R67, RZ ;  /* 0x000000432e0e7225 */ /* 0x000fe200078e00ff */
[----:B------:R-:W-:Y:S03]  /*2520*/  BSSY B0, `(.L_x_11476) ;  /* 0x000026e000007945 */ /* 0x000fe60003800000 */
[----:B------:R-:W-:-:S02]  /*2530*/  IMAD R7, R69, R46, R5 ;  /* 0x0000002e45077224 */ /* 0x000fc400078e0205 */
[----:B------:R-:W-:Y:S02]  /*2540*/  IMAD.MOV.U32 R2, RZ, RZ, R67 ;  /* 0x000000ffff027224 */ /* 0x000fe400078e0043 */
[----:B------:R-:W-:Y:S01]  /*2550*/  IMAD.IADD R79, R15, 0x1, R7 ;  /* 0x000000010f4f7824 */ /* 0x000fe200078e0207 */
[----:B0-----:R-:W-:-:S04]  /*2560*/  IADD3 R12, P0, P1, R14, R64, R0 ;  /* 0x000000400e0c7210 */ /* 0x001fc8000791e000 */
[----:B------:R-:W-:Y:S02]  /*2570*/  IADD3.X R13, R79, R65, R20, P0, P1 ;  /* 0x000000414f0d7210 */ /* 0x000fe400007e2414 */
[----:B------:R-:W-:-:S13]  /*2580*/  ISETP.GT.AND P0, PT, R67, R27, PT ;  /* 0x0000001b4300720c */ /* 0x000fda0003f04270 */
[----:B------:R-:W-:Y:S02]  /*2590*/  @P0 LOP3.LUT R22, R22, 0x2, RZ, 0xfc, !PT ;  /* 0x0000000216160812 */ /* 0x000fe400078efcff */
[----:B-1----:R-:W-:Y:S01]  /*25a0*/  ISETP.GE.AND P0, PT, R31, 0x1, PT ;  /* 0x000000011f00780c */ /* 0x002fe20003f06270 */
[----:B--2---:R-:W-:-:S04]  /*25b0*/  IMAD R5, R17, 0x2800, R4 ;  /* 0x0000280011057824 */ /* 0x004fc800078e0204 */
[C---:B------:R-:W-:Y:S02]  /*25c0*/  VIADD R73, R5.reuse, 0x20 ;  /* 0x0000002005497836 */ /* 0x040fe40000000000 */
[----:B------:R-:W-:Y:S02]  /*25d0*/  @P4 VIADD R73, R5, 0xffffffe0 ;  /* 0xffffffe005494836 */ /* 0x000fe40000000000 */
[C---:B------:R-:W-:Y:S02]  /*25e0*/  IMAD.IADD R74, R16.reuse, 0x1, R5 ;  /* 0x00000001104a7824 */ /* 0x040fe400078e0205 */
[----:B------:R-:W-:Y:S02]  /*25f0*/  IMAD.IADD R73, R16, 0x1, R73 ;  /* 0x0000000110497824 */ /* 0x000fe400078e0249 */
[----:B------:R-:W-:Y:S05]  /*2600*/  @!P0 BRA `(.L_x_11477) ;  /* 0x0000002400308947 */ /* 0x000fea0003800000 */
[----:B------:R-:W-:Y:S01]  /*2610*/  ULDC.U8 UR4, c[0x0][0x410] ;  /* 0x0001040000047ab9 */ /* 0x000fe20000000000 */
[-C--:B------:R-:W-:Y:S01]  /*2620*/  IMAD R7, R57, R67.reuse, RZ ;  /* 0x0000004339077224 */ /* 0x080fe200078e02ff */
[----:B------:R-:W-:Y:S01]  /*2630*/  ISETP.NE.AND P0, PT, RZ, UR4, PT ;  /* 0x00000004ff007c0c */ /* 0x000fe2000bf05270 */
[----:B------:R-:W-:-:S04]  /*2640*/  IMAD.WIDE.U32 R4, R40, R67, RZ ;  /* 0x0000004328047225 */ /* 0x000fc800078e00ff */
[----:B------:R-:W-:-:S05]  /*2650*/  IMAD R7, R69, R40, R7 ;  /* 0x0000002845077224 */ /* 0x000fca00078e0207 */
[----:B------:R-:W-:-:S03]  /*2660*/  IADD3 R30, R5, R7, RZ ;  /* 0x00000007051e7210 */ /* 0x000fc60007ffe0ff */
[----:B------:R-:W-:Y:S05]  /*2670*/  @!P0 BRA `(.L_x_11478) ;  /* 0x00000010006c8947 */ /* 0x000fea0003800000 */
[----:B------:R-:W-:Y:S01]  /*2680*/  IMAD R6, R2, -0xa0, R32 ;  /* 0xffffff6002067824 */ /* 0x000fe200078e0220 */
[----:B------:R-:W-:Y:S01]  /*2690*/  BSSY B1, `(.L_x_11479) ;  /* 0x000001c000017945 */ /* 0x000fe20003800000 */
[----:B------:R-:W-:Y:S02]  /*26a0*/  CS2R R8, SRZ ;  /* 0x0000000000087805 */ /* 0x000fe4000001ff00 */
[----:B------:R-:W-:Y:S02]  /*26b0*/  CS2R R14, SRZ ;  /* 0x00000000000e7805 */ /* 0x000fe4000001ff00 */
[----:B------:R-:W-:Y:S02]  /*26c0*/  CS2R R10, SRZ ;  /* 0x00000000000a7805 */ /* 0x000fe4000001ff00 */
[----:B------:R-:W-:Y:S02]  /*26d0*/  VIMNMX R6, R6, 0xa0, PT ;  /* 0x000000a006067848 */ /* 0x000fe40003fe0100 */
[----:B------:R-:W-:-:S02]  /*26e0*/  CS2R R28, SRZ ;  /* 0x00000000001c7805 */ /* 0x000fc4000001ff00 */
[----:B------:R-:W-:-:S13]  /*26f0*/  ISETP.GE.AND P1, PT, R23, R6, PT ;  /* 0x000000061700720c */ /* 0x000fda0003f26270 */
[----:B------:R-:W-:Y:S05]  /*2700*/  @P1 BRA `(.L_x_11480) ;  /* 0x0000000000501947 */ /* 0x000fea0003800000 */
[----:B------:R-:W2:Y:S01]  /*2710*/  LDL R66, [R1+0x10] ;  /* 0x0000100001427983 */ /* 0x000ea20000100800 */
[----:B------:R-:W-:Y:S01]  /*2720*/  ULDC.64 UR4, c[0x0][0x3e8] ;  /* 0x0000fa0000047ab9 */ /* 0x000fe20000000a00 */
[----:B------:R-:W-:Y:S01]  /*2730*/  IMAD.MOV.U32 R6, RZ, RZ, R38 ;  /* 0x000000ffff067224 */ /* 0x000fe200078e0026 */
[----:B------:R-:W-:Y:S01]  /*2740*/  IADD3 R4, P0, P5, R44, UR4, R4 ;  /* 0x000000042c047c10 */ /* 0x000fe2000fd1e004 */
[----:B------:R-:W-:Y:S02]  /*2750*/  IMAD.MOV.U32 R7, RZ, RZ, R62 ;  /* 0x000000ffff077224 */ /* 0x000fe400078e003e */
[----:B------:R-:W-:Y:S01]  /*2760*/  IMAD R9, R58, R67, RZ ;  /* 0x000000433a097224 */ /* 0x000fe200078e02ff */
[----:B------:R-:W-:Y:S01]  /*2770*/  IADD3.X R5, R59, UR5, R30, P0, P5 ;  /* 0x000000053b057c10 */ /* 0x000fe200087ea41e */
[----:B------:R-:W-:Y:S01]  /*2780*/  IMAD.WIDE.U32 R6, R67, R34, R6 ;  /* 0x0000002243067225 */ /* 0x000fe200078e0006 */
[----:B------:R-:W-:-:S03]  /*2790*/  ULDC.64 UR4, c[0x0][0x400] ;  /* 0x0001000000047ab9 */ /* 0x000fc60000000a00 */
[----:B------:R-:W-:Y:S01]  /*27a0*/  IMAD R9, R69, R34, R9 ;  /* 0x0000002245097224 */ /* 0x000fe200078e0209 */
[----:B------:R-:W-:-:S04]  /*27b0*/  IADD3 R6, P0, R6, UR4, RZ ;  /* 0x0000000406067c10 */ /* 0x000fc8000ff1e0ff */
[----:B------:R-:W-:Y:S02]  /*27c0*/  IADD3.X R7, R7, UR5, R9, P0, !PT ;  /* 0x0000000507077c10 */ /* 0x000fe400087fe409 */
[----:B------:R-:W-:Y:S02]  /*27d0*/  ISETP.GE.AND P0, PT, R156, R31, PT ;  /* 0x0000001f9c00720c */ /* 0x000fe40003f06270 */
[----:B------:R-:W-:Y:S02]  /*27e0*/  CS2R R8, SRZ ;  /* 0x0000000000087805 */ /* 0x000fe4000001ff00 */
[----:B------:R-:W-:-:S09]  /*27f0*/  CS2R R10, SRZ ;  /* 0x00000000000a7805 */ /* 0x000fd2000001ff00 */
[----:B------:R0:W5:Y:S04]  /*2800*/  @!P0 LDG.E.64 R14, desc[UR40][R4.64] ;  /* 0x00000028040e8981 */ /* 0x000168000c1e1b00 */
[----:B------:R0:W5:Y:S01]  /*2810*/  @!P0 LDG.E.64 R28, desc[UR40][R6.64] ;  /* 0x00000028061c8981 */ /* 0x000162000c1e1b00 */
[----:B--2---:R-:W-:-:S13]  /*2820*/  ISETP.GE.AND P0, PT, R66, R31, PT ;  /* 0x0000001f4200720c */ /* 0x004fda0003f06270 */
[----:B------:R0:W5:Y:S04]  /*2830*/  @!P0 LDG.E.64 R8, desc[UR40][R4.64+0x10] ;  /* 0x0000102804088981 */ /* 0x000168000c1e1b00 */
[----:B------:R0:W5:Y:S02]  /*2840*/  @!P0 LDG.E.64 R10, desc[UR40][R6.64+0x10] ;  /* 0x00001028060a8981 */ /* 0x000164000c1e1b00 */
.L_x_11480:
[----:B------:R-:W-:Y:S05]  /*2850*/  BSYNC B1 ;  /* 0x0000000000017941 */ /* 0x000fea0003800000 */
.L_x_11479:
[----:B0-----:R-:W2:Y:S01]  /*2860*/  LDL R4, [R1+0x8] ;  /* 0x0000080001047983 */ /* 0x001ea20000100800 */
[----:B-----5:R-:W-:Y:S02]  /*2870*/  IMAD.MOV.U32 R30, RZ, RZ, R8 ;  /* 0x000000ffff1e7224 */ /* 0x020fe400078e0008 */
[----:B------:R-:W-:Y:S02]  /*2880*/  IMAD.MOV.U32 R65, RZ, RZ, R14 ;  /* 0x000000ffff417224 */ /* 0x000fe400078e000e */
[----:B------:R-:W-:Y:S02]  /*2890*/  IMAD.MOV.U32 R64, RZ, RZ, R10 ;  /* 0x000000ffff407224 */ /* 0x000fe400078e000a */
[----:B------:R-:W-:Y:S01]  /*28a0*/  IMAD.MOV.U32 R66, RZ, RZ, R28 ;  /* 0x000000ffff427224 */ /* 0x000fe200078e001c */
[----:B--2---:R-:W-:-:S13]  /*28b0*/  ISETP.NE.AND P0, PT, R4, 0x3, PT ;  /* 0x000000030400780c */ /* 0x004fda0003f05270 */
[----:B------:R-:W-:Y:S05]  /*28c0*/  @!P0 BRA `(.L_x_11481) ;  /* 0x0000000000048947 */ /* 0x000fea0003800000 */
[----:B------:R-:W-:Y:S01]  /*28d0*/  BPT.TRAP 0x1 ;  /* 0x000000040000795c */ /* 0x000fe20000300000 */
.L_x_11481:
[----:B------:R-:W2:Y:S01]  /*28e0*/  LDL R4, [R1] ;  /* 0x0000000001047983 */ /* 0x000ea20000100800 */
[----:B------:R-:W-:Y:S01]  /*28f0*/  IMAD R75, R17, 0x8, R16 ;  /* 0x00000008114b7824 */ /* 0x000fe200078e0210 */
[----:B------:R-:W-:Y:S01]  /*2900*/  BSSY B1, `(.L_x_11482) ;  /* 0x0000004000017945 */ /* 0x000fe20003800000 */
[----:B--2---:R-:W-:-:S04]  /*2910*/  SHF.L.U32 R76, R4, 0x1f, RZ ;  /* 0x0000001f044c7819 */ /* 0x004fc800000006ff */
[----:B------:R-:W0:Y:S02]  /*2920*/  SYNCS.PHASECHK.TRANS64.TRYWAIT P5, [R75+URZ+0x13290], R76 ;  /* 0x0132904c4b0075a7 */ /* 0x000e2400080a017f */
[----:B0-----:R-:W-:Y:S05]  /*2930*/  @!P5 BRA `(.L_x_11483) ;  /* 0x000001540064d947 */ /* 0x001fea0003800000 */
.L_x_11696:
[----:B------:R-:W-:Y:S05]  /*2940*/  BSYNC B1 ;  /* 0x0000000000017941 */ /* 0x000fea0003800000 */
.L_x_11482:
[----:B------:R-:W-:Y:S05]  /*2950*/  @P1 BRA `(.L_x_11484) ;  /* 0x0000002000a81947 */ /* 0x000fea0003800000 */
[----:B------:R-:W-:Y:S04]  /*2960*/  BSSY B1, `(.L_x_11485) ;  /* 0x0000074000017945 */ /* 0x000fe80003800000 */
[----:B------:R-:W-:Y:S05]  /*2970*/  @P3 BRA `(.L_x_11486) ;  /* 0x0000000400c83947 */ /* 0x000fea0003800000 */
[----:B------:R1:W2:Y:S01]  /*2980*/  LDS.128 R4, [R74+0xe000] ;  /* 0x00e000004a047984 */ /* 0x0002a20000000c00 */
[----:B------:R-:W-:Y:S01]  /*2990*/  ISETP.GE.AND P5, PT, R156, R31, PT ;  /* 0x0000001f9c00720c */ /* 0x000fe20003fa6270 */
[----:B------:R-:W-:-:S12]  /*29a0*/  BSSY B2, `(.L_x_11487) ;  /* 0x000006e000027945 */ /* 0x000fd80003800000 */
[----:B-1----:R-:W-:Y:S05]  /*29b0*/  @P5 BRA `(.L_x_11488) ;  /* 0x0000000400b05947 */ /* 0x002fea0003800000 */
[--C-:B------:R-:W-:Y:S02]  /*29c0*/  SHF.R.U32.HI R28, RZ, 0x8, R15.reuse ;  /* 0x00000008ff1c7819 */ /* 0x100fe4000001160f */
[----:B------:R-:W-:Y:S02]  /*29d0*/  LOP3.LUT R14, R15, 0xff, RZ, 0xc0, !PT ;  /* 0x000000ff0f0e7812 */ /* 0x000fe400078ec0ff */
[----:B------:R-:W-:Y:S02]  /*29e0*/  SHF.R.U32.HI R77, RZ, 0x18, R15 ;  /* 0x00000018ff4d7819 */ /* 0x000fe4000001160f */
[----:B------:R-:W-:Y:S02]  /*29f0*/  SHF.R.U32.HI R67, RZ, 0x8, R29 ;  /* 0x00000008ff437819 */ /* 0x000fe4000001161d */
[----:B------:R-:W-:Y:S02]  /*2a00*/  SHF.R.U32.HI R78, RZ, 0x10, R15 ;  /* 0x00000010ff4e7819 */ /* 0x000fe4000001160f */
[----:B------:R-:W-:Y:S01]  /*2a10*/  SHF.R.U32.HI R69, RZ, 0x10, R29 ;  /* 0x00000010ff457819 */ /* 0x000fe2000001161d */
[----:B------:R-:W-:Y:S01]  /*2a20*/  IMAD.SHL.U32 R67, R67, 0x100, RZ ;  /* 0x0000010043437824 */ /* 0x000fe200078e00ff */
[----:B------:R-:W-:-:S02]  /*2a30*/  LOP3.LUT R15, R29, 0xff, RZ, 0xc0, !PT ;  /* 0x000000ff1d0f7812 */ /* 0x000fc400078ec0ff */
[----:B------:R-:W-:Y:S02]  /*2a40*/  SHF.R.U32.HI R68, RZ, 0x18, R29 ;  /* 0x00000018ff447819 */ /* 0x000fe4000001161d */
[----:B------:R-:W-:Y:S01]  /*2a50*/  PRMT R29, R77, 0x654, R14 ;  /* 0x000006544d1d7816 */ /* 0x000fe2000000000e */
[----:B------:R-:W-:Y:S01]  /*2a60*/  IMAD.SHL.U32 R14, R28, 0x100, RZ ;  /* 0x000001001c0e7824 */ /* 0x000fe200078e00ff */
[----:B------:R-:W-:Y:S01]  /*2a70*/  PRMT R68, R68, 0x654, R15 ;  /* 0x0000065444447816 */ /* 0x000fe2000000000f */
[----:B--2---:R-:W-:Y:S01]  /*2a80*/  IMAD.MOV.U32 R28, RZ, RZ, R4 ;  /* 0x000000ffff1c7224 */ /* 0x004fe200078e0004 */
[----:B------:R-:W-:Y:S01]  /*2a90*/  MOV R15, R5 ;  /* 0x00000005000f7202 */ /* 0x000fe20000000f00 */
[----:B------:R-:W-:Y:S01]  /*2aa0*/  IMAD.U32 R5, R78, 0x10000, RZ ;  /* 0x000100004e057824 */ /* 0x000fe200078e00ff */
[----:B------:R-:W-:Y:S01]  /*2ab0*/  LOP3.LUT R14, R29, 0xff00, R14, 0xf8, !PT ;  /* 0x0000ff001d0e7812 */ /* 0x000fe200078ef80e */
[----:B------:R-:W-:Y:S01]  /*2ac0*/  IMAD.U32 R29, R69, 0x10000, RZ ;  /* 0x00010000451d7824 */ /* 0x000fe200078e00ff */
[----:B------:R-:W-:-:S02]  /*2ad0*/  LOP3.LUT R68, R68, 0xff00, R67, 0xf8, !PT ;  /* 0x0000ff0044447812 */ /* 0x000fc400078ef843 */
[----:B------:R-:W-:Y:S02]  /*2ae0*/  F2FP.F16.E4M3.UNPACK_B R67, R66.H1 ;  /* 0x00000042ff43723e */ /* 0x000fe400030006ff */
[----:B------:R-:W-:Y:S02]  /*2af0*/  F2FP.F16.E4M3.UNPACK_B R4, R15 ;  /* 0x0000000fff04723e */ /* 0x000fe400020006ff */
[----:B------:R-:W-:Y:S01]  /*2b00*/  LOP3.LUT R5, R14, 0xff0000, R5, 0xf8, !PT ;  /* 0x00ff00000e057812 */ /* 0x000fe200078ef805 */
[--C-:B------:R-:W-:Y:S01]  /*2b10*/  HADD2.F32 R78, -RZ, R67.reuse.H0_H0 ;  /* 0x20000043ff4e7230 */ /* 0x100fe20000004100 */
[----:B------:R-:W-:Y:S01]  /*2b20*/  LOP3.LUT R14, R68, 0xff0000, R29, 0xf8, !PT ;  /* 0x00ff0000440e7812 */ /* 0x000fe200078ef81d */
[--C-:B------:R-:W-:Y:S01]  /*2b30*/  HADD2.F32 R29, -RZ, R4.reuse.H1_H1 ;  /* 0x30000004ff1d7230 */ /* 0x100fe20000004100 */
[----:B------:R-:W-:Y:S01]  /*2b40*/  F2FP.F16.E4M3.UNPACK_B R69, R65.H1 ;  /* 0x00000041ff45723e */ /* 0x000fe200030006ff */
[----:B------:R-:W-:Y:S01]  /*2b50*/  HADD2.F32 R4, -RZ, R4.H0_H0 ;  /* 0x20000004ff047230 */ /* 0x000fe20000004100 */
[----:B------:R-:W-:Y:S01]  /*2b60*/  F2FP.F16.E4M3.UNPACK_B R15, R15.H1 ;  /* 0x0000000fff0f723e */ /* 0x000fe200030006ff */
[----:B------:R-:W-:-:S02]  /*2b70*/  HADD2.F32 R79, -RZ, R67.H1_H1 ;  /* 0x30000043ff4f7230 */ /* 0x000fc40000004100 */
[CC--:B------:R-:W-:Y:S01]  /*2b80*/  FMUL.FTZ R81, R29.reuse, R78.reuse ;  /* 0x0000004e1d517220 */ /* 0x0c0fe20000410000 */
[----:B------:R-:W-:Y:S02]  /*2b90*/  HADD2.F32 R77, -RZ, R69.H0_H0 ;  /* 0x20000045ff4d7230 */ /* 0x000fe40000004100 */
[C---:B------:R-:W-:Y:S01]  /*2ba0*/  FMUL.FTZ R78, R4.reuse, R78 ;  /* 0x0000004e044e7220 */ /* 0x040fe20000410000 */
[--C-:B------:R-:W-:Y:S01]  /*2bb0*/  HADD2.F32 R68, -RZ, R15.reuse.H1_H1 ;  /* 0x3000000fff447230 */ /* 0x100fe20000004100 */
[----:B------:R-:W-:Y:S01]  /*2bc0*/  F2FP.F16.E4M3.UNPACK_B R66, R66 ;  /* 0x00000042ff42723e */ /* 0x000fe200020006ff */
[----:B------:R-:W-:Y:S02]  /*2bd0*/  HADD2.F32 R67, -RZ, R15.H0_H0 ;  /* 0x2000000fff437230 */ /* 0x000fe40000004100 */
[----:B------:R-:W-:Y:S01]  /*2be0*/  FFMA.FTZ R4, R4, R77, -R81 ;  /* 0x0000004d04047223 */ /* 0x000fe20000010851 */
[----:B------:R-:W-:Y:S02]  /*2bf0*/  HADD2.F32 R69, -RZ, R69.H1_H1 ;  /* 0x30000045ff457230 */ /* 0x000fe40000004100 */
[C---:B------:R-:W-:Y:S01]  /*2c00*/  FMUL.FTZ R80, R68.reuse, R79 ;  /* 0x0000004f44507220 */ /* 0x040fe20000410000 */
[----:B------:R-:W-:Y:S01]  /*2c10*/  FFMA.FTZ R15, R29, R77, R78 ;  /* 0x0000004d1d0f7223 */ /* 0x000fe2000001004e */
[C---:B------:R-:W-:Y:S01]  /*2c20*/  FMUL.FTZ R81, R67.reuse, R79 ;  /* 0x0000004f43517220 */ /* 0x040fe20000410000 */
[-C--:B------:R-:W-:Y:S01]  /*2c30*/  F2FP.F16.E4M3.UNPACK_B R29, R28.reuse.H1 ;  /* 0x0000001cff1d723e */ /* 0x080fe200030006ff */
        /* <DEDUP_REMOVED lines=9> */
[--C-:B------:R-:W-:Y:S02]  /*2cd0*/  HADD2.F32 R65, -RZ, R28.reuse.H1_H1 ;  /* 0x3000001cff417230 */ /* 0x100fe40000004100 */
[-C--:B------:R-:W-:Y:S01]  /*2ce0*/  FMUL.FTZ R82, R66, R69.reuse ;  /* 0x0000004542527220 */ /* 0x080fe20000410000 */
[----:B------:R-:W-:Y:S02]  /*2cf0*/  HADD2.F32 R29, -RZ, R28.H0_H0 ;  /* 0x2000001cff1d7230 */ /* 0x000fe40000004100 */
[----:B------:R-:W-:Y:S01]  /*2d00*/  FMUL.FTZ R77, R67, R69 ;  /* 0x00000045434d7220 */ /* 0x000fe20000410000 */
        /* <DEDUP_REMOVED lines=12> */
[----:B------:R-:W-:Y:S01]  /*2dd0*/  F2FP.F16.E4M3.UNPACK_B R67, R6.H1 ;  /* 0x00000006ff43723e */ /* 0x000fe200030006ff */
[--C-:B------:R-:W-:Y:S01]  /*2de0*/  HADD2.F32 R69, -RZ, R68.reuse.H0_H0 ;  /* 0x20000044ff457230 */ /* 0x100fe20000004100 */
[----:B------:R-:W-:Y:S01]  /*2df0*/  F2FP.F16.E4M3.UNPACK_B R78, R5.H1 ;  /* 0x00000005ff4e723e */ /* 0x000fe200030006ff */
[----:B------:R-:W-:Y:S01]  /*2e00*/  HADD2.F32 R68, -RZ, R68.H1_H1 ;  /* 0x30000044ff447230 */ /* 0x000fe20000004100 */
[----:B------:R-:W-:Y:S01]  /*2e10*/  F2FP.F16.E4M3.UNPACK_B R80, R14 ;  /* 0x0000000eff50723e */ /* 0x000fe200020006ff */
[----:B------:R-:W-:Y:S01]  /*2e20*/  HADD2.F32 R14, -RZ, R67.H1_H1 ;  /* 0x30000043ff0e7230 */ /* 0x000fe20000004100 */
[----:B------:R-:W-:Y:S01]  /*2e30*/  F2FP.SATFINITE.E4M3.F32.PACK_AB_MERGE_C R65, R84, R79, RZ ;  /* 0x0000004f5441723e */ /* 0x000fe200048070ff */
[----:B------:R-:W-:Y:S01]  /*2e40*/  HADD2.F32 R79, -RZ, R78.H1_H1 ;  /* 0x3000004eff4f7230 */ /* 0x000fe20000004100 */
[----:B------:R-:W-:Y:S01]  /*2e50*/  F2FP.F16.E4M3.UNPACK_B R77, R5 ;  /* 0x00000005ff4d723e */ /* 0x000fe200020006ff */
        /* <DEDUP_REMOVED lines=21> */
[----:B------:R-:W-:Y:S01]  /*2fb0*/  FMUL.FTZ R79, R7, R81 ;  /* 0x00000051074f7220 */ /* 0x000fe20000410000 */
        /* <DEDUP_REMOVED lines=12> */
.L_x_11488:
[----:B------:R-:W-:Y:S05]  /*3080*/  BSYNC B2 ;  /* 0x0000000000027941 */ /* 0x000fea0003800000 */
.L_x_11487:
[----:B--2---:R1:W-:Y:S02]  /*3090*/  STG.E.128 desc[UR40][R12.64], R4 ;  /* 0x000000040c007986 */ /* 0x0043e4000c101d28 */
.L_x_11486:
[----:B------:R-:W-:Y:S05]  /*30a0*/  BSYNC B1 ;  /* 0x0000000000017941 */ /* 0x000fea0003800000 */
.L_x_11485:
[----:B------:R-:W-:Y:S05]  /*30b0*/  @P2 BRA `(.L_x_11484) ;  /* 0x0000001800d02947 */ /* 0x000fea0003800000 */
[----:B-1----:R-:W2:Y:S04]  /*30c0*/  LDL R6, [R1+0x14] ;  /* 0x0000140001067983 */ /* 0x002ea80000100800 */
[----:B------:R-:W3:Y:S01]  /*30d0*/  LDL R14, [R1+0x10] ;  /* 0x00001000010e7983 */ /* 0x000ee20000100800 */
[----:B------:R-:W-:Y:S01]  /*30e0*/  IMAD.MOV.U32 R5, RZ, RZ, 0x20 ;  /* 0x00000020ff057424 */ /* 0x000fe200078e00ff */
[----:B------:R-:W-:Y:S01]  /*30f0*/  BSSY B1, `(.L_x_11489) ;  /* 0x0000071000017945 */ /* 0x000fe20003800000 */
[----:B------:R-:W-:-:S03]  /*3100*/  IMAD R4, R17, 0x2800, RZ ;  /* 0x0000280011047824 */ /* 0x000fc600078e02ff */
[----:B------:R-:W-:-:S04]  /*3110*/  SEL R5, R5, 0xffffffe0, !P4 ;  /* 0xffffffe005057807 */ /* 0x000fc80006000000 */
[----:B--2---:R-:W-:Y:S02]  /*3120*/  IADD3 R5, R5, R6, R4 ;  /* 0x0000000605057210 */ /* 0x004fe40007ffe004 */
[----:B---3--:R-:W-:-:S03]  /*3130*/  ISETP.GE.AND P5, PT, R14, R31, PT ;  /* 0x0000001f0e00720c */ /* 0x008fc60003fa6270 */
[----:B------:R-:W-:-:S06]  /*3140*/  IMAD.IADD R4, R16, 0x1, R5 ;  /* 0x0000000110047824 */ /* 0x000fcc00078e0205 */
[----:B------:R-:W1:Y:S04]  /*3150*/  LDS.128 R4, [R4+0xe000] ;  /* 0x00e0000004047984 */ /* 0x000e680000000c00 */
[----:B------:R-:W-:Y:S05]  /*3160*/  @P5 BRA `(.L_x_11490) ;  /* 0x0000000400a45947 */ /* 0x000fea0003800000 */
[--C-:B------:R-:W-:Y:S02]  /*3170*/  SHF.R.U32.HI R29, RZ, 0x8, R9.reuse ;  /* 0x00000008ff1d7819 */ /* 0x100fe40000011609 */
[----:B------:R-:W-:Y:S02]  /*3180*/  SHF.R.U32.HI R31, RZ, 0x18, R9 ;  /* 0x00000018ff1f7819 */ /* 0x000fe40000011609 */
[----:B------:R-:W-:Y:S02]  /*3190*/  LOP3.LUT R8, R9, 0xff, RZ, 0xc0, !PT ;  /* 0x000000ff09087812 */ /* 0x000fe400078ec0ff */
[----:B------:R-:W-:Y:S02]  /*31a0*/  SHF.R.U32.HI R10, RZ, 0x8, R11 ;  /* 0x00000008ff0a7819 */ /* 0x000fe4000001160b */
[----:B------:R-:W-:Y:S01]  /*31b0*/  SHF.R.U32.HI R15, RZ, 0x10, R9 ;  /* 0x00000010ff0f7819 */ /* 0x000fe20000011609 */
[----:B------:R-:W-:Y:S01]  /*31c0*/  IMAD.SHL.U32 R9, R29, 0x100, RZ ;  /* 0x000001001d097824 */ /* 0x000fe200078e00ff */
[----:B------:R-:W-:-:S02]  /*31d0*/  PRMT R8, R31, 0x654, R8 ;  /* 0x000006541f087816 */ /* 0x000fc40000000008 */
[----:B------:R-:W-:Y:S02]  /*31e0*/  LOP3.LUT R14, R11, 0xff0000ff, RZ, 0xc0, !PT ;  /* 0xff0000ff0b0e7812 */ /* 0x000fe400078ec0ff */
[----:B------:R-:W-:Y:S01]  /*31f0*/  SHF.R.U32.HI R28, RZ, 0x10, R11 ;  /* 0x00000010ff1c7819 */ /* 0x000fe2000001160b */
[----:B------:R-:W-:Y:S01]  /*3200*/  IMAD.SHL.U32 R11, R10, 0x100, RZ ;  /* 0x000001000a0b7824 */ /* 0x000fe200078e00ff */
[----:B------:R-:W-:Y:S01]  /*3210*/  LOP3.LUT R8, R8, 0xff00, R9, 0xf8, !PT ;  /* 0x0000ff0008087812 */ /* 0x000fe200078ef809 */
[----:B------:R-:W-:Y:S01]  /*3220*/  IMAD.U32 R9, R15, 0x10000, RZ ;  /* 0x000100000f097824 */ /* 0x000fe200078e00ff */
[----:B------:R-:W-:Y:S01]  /*3230*/  SHF.L.U32 R28, R28, 0x10, RZ ;  /* 0x000000101c1c7819 */ /* 0x000fe200000006ff */
[----:B-1----:R-:W-:Y:S01]  /*3240*/  IMAD.MOV.U32 R10, RZ, RZ, R4 ;  /* 0x000000ffff0a7224 */ /* 0x002fe200078e0004 */
[----:B------:R-:W-:Y:S02]  /*3250*/  LOP3.LUT R11, R14, 0xff00, R11, 0xf8, !PT ;  /* 0x0000ff000e0b7812 */ /* 0x000fe400078ef80b */
        /* <DEDUP_REMOVED lines=19> */
[CC--:B------:R-:W-:Y:S01]  /*3390*/  FMUL.FTZ R31, R15.reuse, R65.reuse ;  /* 0x000000410f1f7220 */ /* 0x0c0fe20000410000 */
[-C--:B------:R-:W-:Y:S01]  /*33a0*/  F2FP.F16.E4M3.UNPACK_B R11, R10.reuse.H1 ;  /* 0x0000000aff0b723e */ /* 0x080fe200030006ff */
[----:B------:R-:W-:Y:S01]  /*33b0*/  FMUL.FTZ R68, R14, R65 ;  /* 0x000000410e447220 */ /* 0x000fe20000410000 */
[----:B------:R-:W-:Y:S01]  /*33c0*/  F2FP.F16.E4M3.UNPACK_B R10, R10 ;  /* 0x0000000aff0a723e */ /* 0x000fe200020006ff */
[----:B------:R-:W-:Y:S01]  /*33d0*/  FFMA.FTZ R4, R4, R29, -R67 ;  /* 0x0000001d04047223 */ /* 0x000fe20000010843 */
[-C--:B------:R-:W-:Y:S01]  /*33e0*/  FFMA.FTZ R65, R14, R28.reuse, -R31 ;  /* 0x0000001c0e417223 */ /* 0x080fe2000001081f */
[----:B------:R-:W-:Y:S01]  /*33f0*/  FFMA.FTZ R78, R15, R28, R68 ;  /* 0x0000001c0f4e7223 */ /* 0x000fe20000010044 */
[----:B------:R-:W-:-:S02]  /*3400*/  HADD2.F32 R29, -RZ, R64.H1_H1 ;  /* 0x30000040ff1d7230 */ /* 0x000fc40000004100 */
[--C-:B------:R-:W-:Y:S02]  /*3410*/  HADD2.F32 R15, -RZ, R11.reuse.H0_H0 ;  /* 0x2000000bff0f7230 */ /* 0x100fe40000004100 */
[----:B------:R-:W-:Y:S02]  /*3420*/  HADD2.F32 R28, -RZ, R11.H1_H1 ;  /* 0x3000000bff1c7230 */ /* 0x000fe40000004100 */
[----:B------:R-:W-:Y:S02]  /*3430*/  HADD2.F32 R64, -RZ, R64.H0_H0 ;  /* 0x20000040ff407230 */ /* 0x000fe40000004100 */
[-C--:B------:R-:W-:Y:S01]  /*3440*/  FMUL.FTZ R31, R15, R29.reuse ;  /* 0x0000001d0f1f7220 */ /* 0x080fe20000410000 */
[--C-:B------:R-:W-:Y:S02]  /*3450*/  HADD2.F32 R14, -RZ, R10.reuse.H1_H1 ;  /* 0x3000000aff0e7230 */ /* 0x100fe40000004100 */
[----:B------:R-:W-:Y:S01]  /*3460*/  FMUL.FTZ R68, R28, R29 ;  /* 0x0000001d1c447220 */ /* 0x000fe20000410000 */
[----:B------:R-:W-:-:S02]  /*3470*/  HADD2.F32 R11, -RZ, R10.H0_H0 ;  /* 0x2000000aff0b7230 */ /* 0x000fc40000004100 */
[--C-:B------:R-:W-:Y:S02]  /*3480*/  HADD2.F32 R10, -RZ, R30.reuse.H1_H1 ;  /* 0x3000001eff0a7230 */ /* 0x100fe40000004100 */
        /* <DEDUP_REMOVED lines=10> */
[--C-:B------:R-:W-:Y:S01]  /*3530*/  HADD2.F32 R29, -RZ, R28.reuse.H0_H0 ;  /* 0x2000001cff1d7230 */ /* 0x100fe20000004100 */
[----:B------:R-:W-:Y:S01]  /*3540*/  F2FP.F16.E4M3.UNPACK_B R31, R8.H1 ;  /* 0x00000008ff1f723e */ /* 0x000fe200030006ff */
[----:B------:R-:W-:Y:S01]  /*3550*/  HADD2.F32 R28, -RZ, R28.H1_H1 ;  /* 0x3000001cff1c7230 */ /* 0x000fe20000004100 */
[----:B------:R-:W-:Y:S01]  /*3560*/  F2FP.SATFINITE.E4M3.F32.PACK_AB_MERGE_C R14, R78, R65, RZ ;  /* 0x000000414e0e723e */ /* 0x000fe200048070ff */
[--C-:B------:R-:W-:Y:S01]  /*3570*/  HADD2.F32 R67, -RZ, R66.reuse.H1_H1 ;  /* 0x30000042ff437230 */ /* 0x100fe20000004100 */
[----:B------:R-:W-:Y:S01]  /*3580*/  F2FP.F16.E4M3.UNPACK_B R15, R6.H1 ;  /* 0x00000006ff0f723e */ /* 0x000fe200030006ff */
[----:B------:R-:W-:Y:S01]  /*3590*/  HADD2.F32 R64, -RZ, R31.H1_H1 ;  /* 0x3000001fff407230 */ /* 0x000fe20000004100 */
[----:B------:R-:W-:Y:S01]  /*35a0*/  F2FP.F16.E4M3.UNPACK_B R65, R9 ;  /* 0x00000009ff41723e */ /* 0x000fe200020006ff */
[----:B------:R-:W-:Y:S01]  /*35b0*/  HADD2.F32 R66, -RZ, R66.H0_H0 ;  /* 0x20000042ff427230 */ /* 0x000fe20000004100 */
        /* <DEDUP_REMOVED lines=13> */
[----:B------:R-:W-:Y:S01]  /*3690*/  FFMA.FTZ R78, R15, R8, -R78 ;  /* 0x000000080f4e7223 */ /* 0x000fe2000001084e */
[----:B------:R-:W-:Y:S01]  /*36a0*/  FFMA.FTZ R64, R28, R64, R69 ;  /* 0x000000401c407223 */ /* 0x000fe20000010045 */
[----:B------:R-:W-:Y:S01]  /*36b0*/  FFMA.FTZ R15, R9, R8, R68 ;  /* 0x00000008090f7223 */ /* 0x000fe20000010044 */
[--C-:B------:R-:W-:Y:S01]  /*36c0*/  HADD2.F32 R8, -RZ, R7.reuse.H0_H0 ;  /* 0x20000007ff087230 */ /* 0x100fe20000004100 */
[----:B------:R-:W-:Y:S01]  /*36d0*/  F2FP.SATFINITE.E4M3.F32.PACK_AB_MERGE_C R5, R5, R4, R14 ;  /* 0x000000040505723e */ /* 0x000fe2000480700e */
[----:B------:R-:W-:Y:S01]  /*36e0*/  HADD2.F32 R9, -RZ, R7.H1_H1 ;  /* 0x30000007ff097230 */ /* 0x000fe20000004100 */
[----:B------:R-:W-:Y:S01]  /*36f0*/  F2FP.SATFINITE.E4M3.F32.PACK_AB_MERGE_C R64, R64, R67, RZ ;  /* 0x000000434040723e */ /* 0x000fe200048070ff */
        /* <DEDUP_REMOVED lines=16> */
.L_x_11490:
[----:B------:R-:W-:Y:S05]  /*3800*/  BSYNC B1 ;  /* 0x0000000000017941 */ /* 0x000fea0003800000 */
.L_x_11489:
[----:B-1----:R2:W-:Y:S01]  /*3810*/  STG.E.128 desc[UR40][R12.64+0x20], R4 ;  /* 0x000020040c007986 */ /* 0x0025e2000c101d28 */
[----:B------:R-:W-:Y:S05]  /*3820*/  BRA `(.L_x_11484) ;  /* 0x0000001000f47947 */ /* 0x000fea0003800000 */
.L_x_11478:
[----:B------:R-:W-:Y:S01]  /*3830*/  IMAD R5, R2, -0xa0, R32 ;  /* 0xffffff6002057824 */ /* 0x000fe200078e0220 */
[----:B------:R-:W2:Y:S01]  /*3840*/  LDL R66, [R1+0x8] ;  /* 0x0000080001427983 */ /* 0x000ea20000100800 */
[----:B------:R-:W-:Y:S02]  /*3850*/  CS2R R8, SRZ ;  /* 0x0000000000087805 */ /* 0x000fe4000001ff00 */
[----:B------:R-:W-:Y:S02]  /*3860*/  CS2R R10, SRZ ;  /* 0x00000000000a7805 */ /* 0x000fe4000001ff00 */
[----:B------:R-:W-:-:S04]  /*3870*/  VIMNMX R6, R5, 0xa0, PT ;  /* 0x000000a005067848 */ /* 0x000fc80003fe0100 */
[----:B------:R-:W-:-:S04]  /*3880*/  ISETP.GE.AND P1, PT, R23, R6, PT ;  /* 0x000000061700720c */ /* 0x000fc80003f26270 */
[----:B------:R-:W-:-:S13]  /*3890*/  ISETP.GE.OR P0, PT, R18, R31, P1 ;  /* 0x0000001f1200720c */ /* 0x000fda0000f06670 */
[----:B------:R-:W0:Y:S01]  /*38a0*/  @!P0 LDC.64 R12, c[0x0][0x3e8] ;  /* 0x0000fa00ff0c8b82 */ /* 0x000e220000000a00 */
[----:B------:R-:W-:Y:S02]  /*38b0*/  @!P0 IMAD.MOV.U32 R5, RZ, RZ, R63 ;  /* 0x000000ffff058224 */ /* 0x000fe400078e003f */
[----:B------:R-:W-:-:S04]  /*38c0*/  @!P0 IMAD R6, R58, R67, RZ ;  /* 0x000000433a068224 */ /* 0x000fc800078e02ff */
[----:B------:R-:W-:Y:S01]  /*38d0*/  @!P0 IMAD R6, R69, R34, R6 ;  /* 0x0000002245068224 */ /* 0x000fe200078e0206 */
[----:B------:R-:W1:Y:S01]  /*38e0*/  @!P0 LDC.64 R28, c[0x0][0x400] ;  /* 0x00010000ff1c8b82 */ /* 0x000e620000000a00 */
[----:B0-----:R-:W-:Y:S01]  /*38f0*/  @!P0 IADD3 R12, P5, P6, R42, R12, R4 ;  /* 0x0000000c2a0c8210 */ /* 0x001fe20007ebe004 */
[----:B------:R-:W-:-:S03]  /*3900*/  @!P0 IMAD.MOV.U32 R4, RZ, RZ, R36 ;  /* 0x000000ffff048224 */ /* 0x000fc600078e0024 */
[----:B------:R-:W-:Y:S01]  /*3910*/  @!P0 IADD3.X R13, R60, R13, R30, P5, P6 ;  /* 0x0000000d3c0d8210 */ /* 0x000fe20002fec41e */
[----:B------:R-:W-:-:S03]  /*3920*/  @!P0 IMAD.WIDE.U32 R4, R67, R34, R4 ;  /* 0x0000002243048225 */ /* 0x000fc600078e0004 */
[----:B-1----:R-:W-:-:S04]  /*3930*/  @!P0 IADD3 R28, P5, R4, R28, RZ ;  /* 0x0000001c041c8210 */ /* 0x002fc80007fbe0ff */
[----:B------:R-:W-:Y:S02]  /*3940*/  @!P0 IADD3.X R29, R29, R6, R5, P5, !PT ;  /* 0x000000061d1d8210 */ /* 0x000fe40002ffe405 */
[----:B------:R-:W-:Y:S02]  /*3950*/  CS2R R4, SRZ ;  /* 0x0000000000047805 */ /* 0x000fe4000001ff00 */
[----:B------:R-:W-:Y:S01]  /*3960*/  CS2R R6, SRZ ;  /* 0x0000000000067805 */ /* 0x000fe2000001ff00 */
[----:B------:R-:W3:Y:S05]  /*3970*/  @!P0 LDG.E.128 R8, desc[UR40][R28.64] ;  /* 0x000000281c088981 */ /* 0x000eea000c1e1d00 */
[----:B------:R-:W4:Y:S01]  /*3980*/  @!P0 LDG.E.128 R4, desc[UR40][R12.64] ;  /* 0x000000280c048981 */ /* 0x000f22000c1e1d00 */
[----:B------:R-:W-:-:S02]  /*3990*/  ISETP.GE.AND P5, PT, R18, R31, PT ;  /* 0x0000001f1200720c */ /* 0x000fc40003fa6270 */
[----:B------:R-:W-:-:S11]  /*39a0*/  LOP3.LUT R22, R22, 0xfffffffe, RZ, 0xc0, !PT ;  /* 0xfffffffe16167812 */ /* 0x000fd600078ec0ff */
[----:B------:R-:W-:Y:S02]  /*39b0*/  @P5 LOP3.LUT R22, R22, 0x1, RZ, 0xfc, !PT ;  /* 0x0000000116165812 */ /* 0x000fe400078efcff */
[----:B--2---:R-:W-:Y:S01]  /*39c0*/  ISETP.NE.AND P0, PT, R66, 0x3, PT ;  /* 0x000000034200780c */ /* 0x004fe20003f05270 */
[----:B---3--:R-:W-:Y:S02]  /*39d0*/  IMAD.MOV.U32 R83, RZ, RZ, R8 ;  /* 0x000000ffff537224 */ /* 0x008fe400078e0008 */
[----:B------:R-:W-:Y:S02]  /*39e0*/  IMAD.MOV.U32 R80, RZ, RZ, R10 ;  /* 0x000000ffff507224 */ /* 0x000fe400078e000a */
[----:B----4-:R-:W-:Y:S02]  /*39f0*/  IMAD.MOV.U32 R82, RZ, RZ, R4 ;  /* 0x000000ffff527224 */ /* 0x010fe400078e0004 */
[----:B------:R-:W-:-:S06]  /*3a00*/  IMAD.MOV.U32 R81, RZ, RZ, R6 ;  /* 0x000000ffff517224 */ /* 0x000fcc00078e0006 */
[----:B------:R-:W-:Y:S05]  /*3a10*/  @!P0 BRA `(.L_x_11491) ;  /* 0x0000000000048947 */ /* 0x000fea0003800000 */
[----:B------:R-:W-:Y:S01]  /*3a20*/  BPT.TRAP 0x1 ;  /* 0x000000040000795c */ /* 0x000fe20000300000 */
.L_x_11491:
[----:B------:R-:W2:Y:S01]  /*3a30*/  LDL R12, [R1] ;  /* 0x00000000010c7983 */ /* 0x000ea20000100800 */
[----:B------:R-:W-:Y:S01]  /*3a40*/  IMAD R75, R17, 0x8, R16 ;  /* 0x00000008114b7824 */ /* 0x000fe200078e0210 */
[----:B------:R-:W0:Y:S01]  /*3a50*/  LDC R77, c[0x0][0x2f4] ;  /* 0x0000bd00ff4d7b82 */ /* 0x000e220000000800 */
[----:B------:R-:W-:Y:S01]  /*3a60*/  BSSY B1, `(.L_x_11492) ;  /* 0x0000004000017945 */ /* 0x000fe20003800000 */
[----:B--2---:R-:W-:-:S04]  /*3a70*/  SHF.L.U32 R76, R12, 0x1f, RZ ;  /* 0x0000001f0c4c7819 */ /* 0x004fc800000006ff */
[----:B------:R-:W1:Y:S02]  /*3a80*/  SYNCS.PHASECHK.TRANS64.TRYWAIT P5, [R75+URZ+0x13290], R76 ;  /* 0x0132904c4b0075a7 */ /* 0x000e6400080a017f */
[----:B01----:R-:W-:Y:S05]  /*3a90*/  @!P5 BRA `(.L_x_11493) ;  /* 0x000001440020d947 */ /* 0x003fea0003800000 */
.L_x_11697:
[----:B------:R-:W-:Y:S05]  /*3aa0*/  BSYNC B1 ;  /* 0x0000000000017941 */ /* 0x000fea0003800000 */
.L_x_11492:
[----:B------:R-:W-:Y:S01]  /*3ab0*/  ISETP.GE.OR P5, PT, R18, R77, P1 ;  /* 0x0000004d1200720c */ /* 0x000fe20000fa6670 */
[----:B------:R-:W-:Y:S01]  /*3ac0*/  ULDC.64 UR4, c[0x0][0x300] ;  /* 0x0000c00000047ab9 */ /* 0x000fe20000000a00 */
[----:B------:R-:W-:Y:S01]  /*3ad0*/  SHF.R.S32.HI R12, RZ, 0x1f, R23 ;  /* 0x0000001fff0c7819 */ /* 0x000fe20000011417 */
[----:B------:R-:W-:Y:S02]  /*3ae0*/  IMAD.MOV.U32 R66, RZ, RZ, R14 ;  /* 0x000000ffff427224 */ /* 0x000fe400078e000e */
[----:B------:R-:W-:Y:S02]  /*3af0*/  IMAD.MOV.U32 R67, RZ, RZ, R79 ;  /* 0x000000ffff437224 */ /* 0x000fe400078e004f */
[----:B------:R-:W-:Y:S02]  /*3b00*/  IMAD R12, R12, UR4, RZ ;  /* 0x000000040c0c7c24 */ /* 0x000fe4000f8e02ff */
[----:B------:R-:W-:-:S04]  /*3b10*/  IMAD.WIDE.U32 R66, R23, UR4, R66 ;  /* 0x0000000417427c25 */ /* 0x000fc8000f8e0042 */
[----:B------:R-:W-:Y:S01]  /*3b20*/  IMAD R13, R23, UR5, R12 ;  /* 0x00000005170d7c24 */ /* 0x000fe2000f8e020c */
[----:B------:R-:W-:Y:S06]  /*3b30*/  @P5 BRA `(.L_x_11484) ;  /* 0x0000001000305947 */ /* 0x000fec0003800000 */
[----:B------:R-:W2:Y:S04]  /*3b40*/  LDL R30, [R1+0x28] ;  /* 0x00002800011e7983 */ /* 0x000ea80000100800 */
[----:B------:R-:W3:Y:S04]  /*3b50*/  LDL R29, [R1+0x2c] ;  /* 0x00002c00011d7983 */ /* 0x000ee80000100800 */
[----:B------:R-:W4:Y:S01]  /*3b60*/  LDL R28, [R1+0x30] ;  /* 0x00003000011c7983 */ /* 0x000f220000100800 */
[----:B------:R-:W-:Y:S01]  /*3b70*/  IADD3 R78, R13, R67, RZ ;  /* 0x000000430d4e7210 */ /* 0x000fe20007ffe0ff */
[----:B------:R-:W-:Y:S01]  /*3b80*/  BSSY B1, `(.L_x_11494) ;  /* 0x00000ea000017945 */ /* 0x000fe20003800000 */
[----:B------:R-:W-:-:S04]  /*3b90*/  IADD3 R69, P5, P6, R50, R66, R61 ;  /* 0x0000004232457210 */ /* 0x000fc80007ebe03d */
[----:B------:R-:W-:Y:S02]  /*3ba0*/  IADD3.X R12, R3, R78, R70, P5, P6 ;  /* 0x0000004e030c7210 */ /* 0x000fe40002fec446 */
[----:B------:R-:W-:Y:S02]  /*3bb0*/  IADD3 R68, P5, R69, R64, RZ ;  /* 0x0000004045447210 */ /* 0x000fe40007fbe0ff */
[----:B------:R-:W-:-:S03]  /*3bc0*/  LOP3.LUT P6, RZ, R22, 0x1, RZ, 0xc0, !PT ;  /* 0x0000000116ff7812 */ /* 0x000fc600078cc0ff */
[----:B------:R-:W-:Y:S01]  /*3bd0*/  IMAD.X R69, R12, 0x1, R65, P5 ;  /* 0x000000010c457824 */ /* 0x000fe200028e0641 */
[----:B------:R-:W-:Y:S01]  /*3be0*/  LOP3.LUT P5, RZ, R22, 0x4, RZ, 0xc0, !PT ;  /* 0x0000000416ff7812 */ /* 0x000fe200078ac0ff */
[----:B------:R-:W-:-:S05]  /*3bf0*/  IMAD.IADD R12, R77, 0x1, -R55 ;  /* 0x000000014d0c7824 */ /* 0x000fca00078e0a37 */
[----:B------:R-:W-:-:S04]  /*3c00*/  SEL R12, R55, R12, !P5 ;  /* 0x0000000c370c7207 */ /* 0x000fc80006800000 */
[----:B------:R-:W-:-:S04]  /*3c10*/  SHF.R.S32.HI R13, RZ, 0x1f, R12 ;  /* 0x0000001fff0d7819 */ /* 0x000fc8000001140c */
[----:B------:R-:W-:-:S04]  /*3c20*/  LEA.HI R13, R13, R12, RZ, 0x5 ;  /* 0x0000000c0d0d7211 */ /* 0x000fc800078f28ff */
[----:B------:R-:W-:Y:S01]  /*3c30*/  SHF.R.S32.HI R12, RZ, 0x5, R13 ;  /* 0x00000005ff0c7819 */ /* 0x000fe2000001140d */
[----:B------:R-:W-:-:S03]  /*3c40*/  IMAD R13, R17, 0x2800, R71 ;  /* 0x00002800110d7824 */ /* 0x000fc600078e0247 */
[----:B------:R-:W-:Y:S01]  /*3c50*/  LEA.HI.SX32 R12, R21, R12, 0x1c ;  /* 0x0000000c150c7211 */ /* 0x000fe200078fe2ff */
[----:B------:R-:W-:-:S04]  /*3c60*/  IMAD.IADD R13, R16, 0x1, R13 ;  /* 0x00000001100d7824 */ /* 0x000fc800078e020d */
[----:B------:R-:W-:-:S05]  /*3c70*/  IMAD.SHL.U32 R79, R12, 0x10, RZ ;  /* 0x000000100c4f7824 */ /* 0x000fca00078e00ff */
[----:B--2---:R-:W-:-:S04]  /*3c80*/  LOP3.LUT R12, R30, 0x30, R79, 0xf8, !PT ;  /* 0x000000301e0c7812 */ /* 0x004fc800078ef84f */
[----:B---3--:R-:W-:-:S05]  /*3c90*/  LOP3.LUT R12, R12, R29, RZ, 0x3c, !PT ;  /* 0x0000001d0c0c7212 */ /* 0x008fca00078e3cff */
[----:B----4-:R-:W-:-:S04]  /*3ca0*/  IMAD.IADD R12, R28, 0x1, R12 ;  /* 0x000000011c0c7824 */ /* 0x010fc800078e020c */
        /* <DEDUP_REMOVED lines=8> */
[----:B------:R-:W-:Y:S02]  /*3d30*/  SHF.R.U32.HI R6, RZ, 0x10, R5 ;  /* 0x00000010ff067819 */ /* 0x000fe40000011605 */
[--C-:B------:R-:W-:Y:S02]  /*3d40*/  SHF.R.U32.HI R88, RZ, 0x18, R9.reuse ;  /* 0x00000018ff587819 */ /* 0x100fe40000011609 */
[----:B------:R-:W-:Y:S01]  /*3d50*/  LOP3.LUT R85, R9, 0xff, RZ, 0xc0, !PT ;  /* 0x000000ff09557812 */ /* 0x000fe200078ec0ff */
[----:B------:R-:W-:Y:S01]  /*3d60*/  IMAD.U32 R6, R6, 0x10000, RZ ;  /* 0x0001000006067824 */ /* 0x000fe200078e00ff */
[----:B------:R-:W-:-:S02]  /*3d70*/  SHF.R.U32.HI R86, RZ, 0x8, R9 ;  /* 0x00000008ff567819 */ /* 0x000fc40000011609 */
[----:B------:R-:W-:Y:S01]  /*3d80*/  SHF.R.U32.HI R5, RZ, 0x10, R9 ;  /* 0x00000010ff057819 */ /* 0x000fe20000011609 */
[----:B------:R-:W-:Y:S01]  /*3d90*/  IMAD.SHL.U32 R9, R90, 0x100, RZ ;  /* 0x000001005a097824 */ /* 0x000fe200078e00ff */
[--C-:B------:R-:W-:Y:S02]  /*3da0*/  SHF.R.U32.HI R89, RZ, 0x8, R7.reuse ;  /* 0x00000008ff597819 */ /* 0x100fe40000011607 */
[----:B------:R-:W-:Y:S01]  /*3db0*/  PRMT R10, R93, 0x654, R10 ;  /* 0x000006545d0a7816 */ /* 0x000fe2000000000a */
[----:B------:R-:W-:Y:S01]  /*3dc0*/  IMAD.U32 R5, R5, 0x10000, RZ ;  /* 0x0001000005057824 */ /* 0x000fe200078e00ff */
[--C-:B------:R-:W-:Y:S02]  /*3dd0*/  SHF.R.U32.HI R91, RZ, 0x18, R7.reuse ;  /* 0x00000018ff5b7819 */ /* 0x100fe40000011607 */
[----:B------:R-:W-:Y:S02]  /*3de0*/  LOP3.LUT R84, R7, 0xff, RZ, 0xc0, !PT ;  /* 0x000000ff07547812 */ /* 0x000fe400078ec0ff */
[----:B------:R-:W-:-:S02]  /*3df0*/  SHF.R.U32.HI R4, RZ, 0x10, R7 ;  /* 0x00000010ff047819 */ /* 0x000fc40000011607 */
[--C-:B------:R-:W-:Y:S02]  /*3e00*/  SHF.R.U32.HI R87, RZ, 0x8, R11.reuse ;  /* 0x00000008ff577819 */ /* 0x100fe4000001160b */
[----:B------:R-:W-:Y:S02]  /*3e10*/  LOP3.LUT R8, R11, 0xff0000ff, RZ, 0xc0, !PT ;  /* 0xff0000ff0b087812 */ /* 0x000fe400078ec0ff */
[----:B------:R-:W-:Y:S01]  /*3e20*/  SHF.R.U32.HI R7, RZ, 0x10, R11 ;  /* 0x00000010ff077819 */ /* 0x000fe2000001160b */
[----:B------:R-:W-:Y:S01]  /*3e30*/  IMAD.SHL.U32 R11, R89, 0x100, RZ ;  /* 0x00000100590b7824 */ /* 0x000fe200078e00ff */
[----:B------:R-:W-:Y:S01]  /*3e40*/  LOP3.LUT R9, R10, 0xff00, R9, 0xf8, !PT ;  /* 0x0000ff000a097812 */ /* 0x000fe200078ef809 */
[----:B------:R-:W-:Y:S01]  /*3e50*/  IMAD.SHL.U32 R10, R86, 0x100, RZ ;  /* 0x00000100560a7824 */ /* 0x000fe200078e00ff */
[----:B------:R-:W-:Y:S01]  /*3e60*/  PRMT R84, R91, 0x654, R84 ;  /* 0x000006545b547816 */ /* 0x000fe20000000054 */
[----:B------:R-:W-:Y:S01]  /*3e70*/  IMAD.U32 R90, R7, 0x10000, RZ ;  /* 0x00010000075a7824 */ /* 0x000fe200078e00ff */
[----:B------:R-:W-:-:S02]  /*3e80*/  PRMT R85, R88, 0x654, R85 ;  /* 0x0000065458557816 */ /* 0x000fc40000000055 */
[----:B------:R-:W-:Y:S01]  /*3e90*/  LOP3.LUT R6, R9, 0xff0000, R6, 0xf8, !PT ;  /* 0x00ff000009067812 */ /* 0x000fe200078ef806 */
[----:B------:R-:W-:Y:S01]  /*3ea0*/  IMAD.U32 R9, R4, 0x10000, RZ ;  /* 0x0001000004097824 */ /* 0x000fe200078e00ff */
[----:B------:R-:W-:Y:S02]  /*3eb0*/  LOP3.LUT R84, R84, 0xff00, R11, 0xf8, !PT ;  /* 0x0000ff0054547812 */ /* 0x000fe400078ef80b */
[----:B------:R-:W-:Y:S02]  /*3ec0*/  LOP3.LUT R88, R85, 0xff00, R10, 0xf8, !PT ;  /* 0x0000ff0055587812 */ /* 0x000fe400078ef80a */
[----:B------:R-:W-:Y:S02]  /*3ed0*/  SHF.L.U32 R87, R87, 0x8, RZ ;  /* 0x0000000857577819 */ /* 0x000fe400000006ff */
        /* <DEDUP_REMOVED lines=19> */
[----:B------:R-:W-:Y:S01]  /*4010*/  F2FP.F16.E4M3.UNPACK_B R85, R82 ;  /* 0x00000052ff55723e */ /* 0x000fe200020006ff */
[----:B------:R-:W-:Y:S01]  /*4020*/  HADD2.F32 R91, -RZ, R86.H1_H1 ;  /* 0x30000056ff5b7230 */ /* 0x000fe20000004100 */
[----:B------:R-:W-:Y:S02]  /*4030*/  F2FP.F16.E4M3.UNPACK_B R82, R12 ;  /* 0x0000000cff52723e */ /* 0x000fe400020006ff */
[----:B------:R-:W-:Y:S01]  /*4040*/  LOP3.LUT R5, R89, 0xff0000, R90, 0xf8, !PT ;  /* 0x00ff000059057812 */ /* 0x000fe200078ef85a */
[----:B------:R-:W-:Y:S01]  /*4050*/  HADD2.F32 R89, -RZ, R88.H0_H0 ;  /* 0x20000058ff597230 */ /* 0x000fe20000004100 */
[----:B------:R-:W-:Y:S01]  /*4060*/  F2FP.F16.E4M3.UNPACK_B R28, R28 ;  /* 0x0000001cff1c723e */ /* 0x000fe200020006ff */
[----:B------:R-:W-:Y:S01]  /*4070*/  FMUL.FTZ R11, R84, R91 ;  /* 0x0000005b540b7220 */ /* 0x000fe20000410000 */
[----:B------:R-:W-:-:S02]  /*4080*/  HADD2.F32 R12, -RZ, R82.H0_H0 ;  /* 0x20000052ff0c7230 */ /* 0x000fc40000004100 */
[C---:B------:R-:W-:Y:S01]  /*4090*/  FMUL.FTZ R91, R10.reuse, R91 ;  /* 0x0000005b0a5b7220 */ /* 0x040fe20000410000 */
[----:B------:R-:W-:Y:S02]  /*40a0*/  HADD2.F32 R86, -RZ, R85.H0_H0 ;  /* 0x20000055ff567230 */ /* 0x000fe40000004100 */
[-C--:B------:R-:W-:Y:S01]  /*40b0*/  FFMA.FTZ R11, R10, R87.reuse, -R11 ;  /* 0x000000570a0b7223 */ /* 0x080fe2000001080b */
[----:B------:R-:W-:Y:S02]  /*40c0*/  HADD2.F32 R83, -RZ, R28.H0_H0 ;  /* 0x2000001cff537230 */ /* 0x000fe40000004100 */
[----:B------:R-:W-:Y:S01]  /*40d0*/  FFMA.FTZ R10, R84, R87, R91 ;  /* 0x00000057540a7223 */ /* 0x000fe2000001005b */
[----:B------:R-:W-:Y:S01]  /*40e0*/  FMUL.FTZ R90, R12, R89 ;  /* 0x000000590c5a7220 */ /* 0x000fe20000410000 */
[----:B------:R-:W-:Y:S01]  /*40f0*/  HADD2.F32 R87, -RZ, R88.H1_H1 ;  /* 0x30000058ff577230 */ /* 0x000fe20000004100 */
[----:B------:R-:W-:Y:S01]  /*4100*/  F2FP.SATFINITE.E4M3.F32.PACK_AB_MERGE_C R8, R11, R8, RZ ;  /* 0x000000080b08723e */ /* 0x000fe200048070ff */
[----:B------:R-:W-:-:S02]  /*4110*/  HADD2.F32 R84, -RZ, R28.H1_H1 ;  /* 0x3000001cff547230 */ /* 0x000fc40000004100 */
[C---:B------:R-:W-:Y:S01]  /*4120*/  FMUL.FTZ R91, R83.reuse, R89 ;  /* 0x00000059535b7220 */ /* 0x040fe20000410000 */
[----:B------:R-:W-:Y:S01]  /*4130*/  FFMA.FTZ R28, R83, R86, R90 ;  /* 0x00000056531c7223 */ /* 0x000fe2000001005a */
[----:B------:R-:W-:Y:S01]  /*4140*/  HADD2.F32 R82, -RZ, R82.H1_H1 ;  /* 0x30000052ff527230 */ /* 0x000fe20000004100 */
[----:B------:R-:W-:Y:S01]  /*4150*/  F2FP.F16.E4M3.UNPACK_B R90, R80.H1 ;  /* 0x00000050ff5a723e */ /* 0x000fe200030006ff */
[----:B------:R-:W-:Y:S02]  /*4160*/  HADD2.F32 R83, -RZ, R85.H1_H1 ;  /* 0x30000055ff537230 */ /* 0x000fe40000004100 */
[-C--:B------:R-:W-:Y:S01]  /*4170*/  FMUL.FTZ R85, R84, R87.reuse ;  /* 0x0000005754557220 */ /* 0x080fe20000410000 */
[----:B------:R-:W-:Y:S01]  /*4180*/  FFMA.FTZ R12, R12, R86, -R91 ;  /* 0x000000560c0c7223 */ /* 0x000fe2000001085b */
        /* <DEDUP_REMOVED lines=8> */
[----:B------:R-:W-:Y:S01]  /*4210*/  HADD2.F32 R84, -RZ, R82.H0_H0 ;  /* 0x20000052ff547230 */ /* 0x000fe20000004100 */
[----:B------:R-:W-:Y:S01]  /*4220*/  F2FP.F16.E4M3.UNPACK_B R14, R14 ;  /* 0x0000000eff0e723e */ /* 0x000fe200020006ff */
        /* <DEDUP_REMOVED lines=9> */
[----:B------:R-:W-:Y:S01]  /*42c0*/  FMUL.FTZ R95, R87, R90 ;  /* 0x0000005a575f7220 */ /* 0x000fe20000410000 */
[----:B------:R-:W-:Y:S01]  /*42d0*/  F2FP.F16.E4M3.UNPACK_B R88, R80 ;  /* 0x00000050ff58723e */ /* 0x000fe200020006ff */
[C---:B------:R-:W-:Y:S01]  /*42e0*/  FMUL.FTZ R92, R86.reuse, R90 ;  /* 0x0000005a565c7220 */ /* 0x040fe20000410000 */
[----:B------:R-:W-:Y:S01]  /*42f0*/  F2FP.F16.E4M3.UNPACK_B R80, R30 ;  /* 0x0000001eff50723e */ /* 0x000fe200020006ff */
[----:B------:R-:W-:Y:S01]  /*4300*/  FFMA.FTZ R97, R86, R89, R95 ;  /* 0x0000005956617223 */ /* 0x000fe2000001005f */
[----:B------:R-:W-:Y:S01]  /*4310*/  F2FP.F16.E4M3.UNPACK_B R86, R81 ;  /* 0x00000051ff56723e */ /* 0x000fe200020006ff */
[----:B------:R-:W-:Y:S01]  /*4320*/  HADD2.F32 R90, -RZ, R88.H0_H0 ;  /* 0x20000058ff5a7230 */ /* 0x000fe20000004100 */
[----:B------:R-:W-:Y:S01]  /*4330*/  F2FP.SATFINITE.E4M3.F32.PACK_AB_MERGE_C R9, R10, R9, RZ ;  /* 0x000000090a09723e */ /* 0x000fe200048070ff */
[----:B------:R-:W-:-:S02]  /*4340*/  HADD2.F32 R81, -RZ, R80.H0_H0 ;  /* 0x20000050ff517230 */ /* 0x000fc40000004100 */
[----:B------:R-:W-:Y:S01]  /*4350*/  FFMA.FTZ R87, R87, R89, -R92 ;  /* 0x0000005957577223 */ /* 0x000fe2000001085c */
[----:B------:R-:W-:Y:S01]  /*4360*/  HADD2.F32 R91, -RZ, R88.H1_H1 ;  /* 0x30000058ff5b7230 */ /* 0x000fe20000004100 */
[----:B------:R-:W-:Y:S01]  /*4370*/  F2FP.F16.E4M3.UNPACK_B R10, R29 ;  /* 0x0000001dff0a723e */ /* 0x000fe200020006ff */
[----:B------:R-:W-:Y:S02]  /*4380*/  HADD2.F32 R30, -RZ, R14.H0_H0 ;  /* 0x2000000eff1e7230 */ /* 0x000fe40000004100 */
[-C--:B------:R-:W-:Y:S01]  /*4390*/  FMUL.FTZ R93, R81, R90.reuse ;  /* 0x0000005a515d7220 */ /* 0x080fe20000410000 */
[----:B------:R-:W-:Y:S01]  /*43a0*/  HADD2.F32 R80, -RZ, R80.H1_H1 ;  /* 0x30000050ff507230 */ /* 0x000fe20000004100 */
[----:B------:R-:W-:Y:S01]  /*43b0*/  F2FP.F16.E4M3.UNPACK_B R11, R7 ;  /* 0x00000007ff0b723e */ /* 0x000fe200020006ff */
[----:B------:R-:W-:Y:S02]  /*43c0*/  HADD2.F32 R14, -RZ, R14.H1_H1 ;  /* 0x3000000eff0e7230 */ /* 0x000fe40000004100 */
[----:B------:R-:W-:Y:S01]  /*43d0*/  FMUL.FTZ R90, R30, R90 ;  /* 0x0000005a1e5a7220 */ /* 0x000fe20000410000 */
[----:B------:R-:W-:-:S02]  /*43e0*/  HADD2.F32 R88, -RZ, R86.H0_H0 ;  /* 0x20000056ff587230 */ /* 0x000fc40000004100 */
[-C--:B------:R-:W-:Y:S01]  /*43f0*/  FMUL.FTZ R95, R80, R91.reuse ;  /* 0x0000005b505f7220 */ /* 0x080fe20000410000 */
[----:B------:R-:W-:Y:S02]  /*4400*/  HADD2.F32 R89, -RZ, R86.H1_H1 ;  /* 0x30000056ff597230 */ /* 0x000fe40000004100 */
[----:B------:R-:W-:Y:S01]  /*4410*/  FMUL.FTZ R91, R14, R91 ;  /* 0x0000005b0e5b7220 */ /* 0x000fe20000410000 */
[----:B------:R-:W-:Y:S01]  /*4420*/  F2FP.SATFINITE.E4M3.F32.PACK_AB_MERGE_C R28, R83, R28, R9 ;  /* 0x0000001c531c723e */ /* 0x000fe20004807009 */
[-C--:B------:R-:W-:Y:S01]  /*4430*/  FFMA.FTZ R93, R30, R88.reuse, -R93 ;  /* 0x000000581e5d7223 */ /* 0x080fe2000001085d */
[----:B------:R-:W-:Y:S01]  /*4440*/  F2FP.F16.E4M3.UNPACK_B R9, R13 ;  /* 0x0000000dff09723e */ /* 0x000fe200020006ff */
[----:B------:R-:W-:Y:S01]  /*4450*/  FFMA.FTZ R30, R81, R88, R90 ;  /* 0x00000058511e7223 */ /* 0x000fe2000001005a */
[-C--:B------:R-:W-:Y:S01]  /*4460*/  FFMA.FTZ R14, R14, R89.reuse, -R95 ;  /* 0x000000590e0e7223 */ /* 0x080fe2000001085f */
        /* <DEDUP_REMOVED lines=17> */
[----:B------:R-:W-:-:S02]  /*4580*/  HADD2.F32 R81, -RZ, R81.H1_H1 ;  /* 0x30000051ff517230 */ /* 0x000fc40000004100 */
[CC--:B------:R-:W-:Y:S01]  /*4590*/  FMUL.FTZ R80, R10.reuse, R82.reuse ;  /* 0x000000520a507220 */ /* 0x0c0fe20000410000 */
[C---:B------:R-:W-:Y:S01]  /*45a0*/  FMUL.FTZ R83, R11.reuse, R82 ;  /* 0x000000520b537220 */ /* 0x040fe20000410000 */
[----:B------:R-:W-:Y:S02]  /*45b0*/  F2FP.F16.E4M3.UNPACK_B R82, R7.H1 ;  /* 0x00000007ff52723e */ /* 0x000fe400030006ff */
[----:B------:R-:W-:Y:S01]  /*45c0*/  F2FP.F16.E4M3.UNPACK_B R13, R13.H1 ;  /* 0x0000000dff0d723e */ /* 0x000fe200030006ff */
[-C--:B------:R-:W-:Y:S01]  /*45d0*/  FFMA.FTZ R11, R11, R81.reuse, -R80 ;  /* 0x000000510b0b7223 */ /* 0x080fe20000010850 */
[----:B------:R-:W-:Y:S01]  /*45e0*/  FFMA.FTZ R10, R10, R81, R83 ;  /* 0x000000510a0a7223 */ /* 0x000fe20000010053 */
[----:B------:R-:W-:Y:S01]  /*45f0*/  F2FP.F16.E4M3.UNPACK_B R6, R6.H1 ;  /* 0x00000006ff06723e */ /* 0x000fe200030006ff */
[----:B------:R-:W-:Y:S01]  /*4600*/  HADD2.F32 R80, -RZ, R29.H0_H0 ;  /* 0x2000001dff507230 */ /* 0x000fe20000004100 */
[----:B------:R-:W-:Y:S01]  /*4610*/  F2FP.SATFINITE.E4M3.F32.PACK_AB_MERGE_C R84, R97, R84, RZ ;  /* 0x000000546154723e */ /* 0x000fe200048070ff */
[----:B------:R-:W-:Y:S01]  /*4620*/  HADD2.F32 R83, -RZ, R82.H0_H0 ;  /* 0x20000052ff537230 */ /* 0x000fe20000004100 */
[----:B------:R-:W-:Y:S01]  /*4630*/  F2FP.F16.E4M3.UNPACK_B R89, R5 ;  /* 0x00000005ff59723e */ /* 0x000fe200020006ff */
[----:B------:R-:W-:Y:S01]  /*4640*/  HADD2.F32 R7, -RZ, R13.H0_H0 ;  /* 0x2000000dff077230 */ /* 0x000fe20000004100 */
[----:B------:R-:W-:Y:S01]  /*4650*/  F2FP.SATFINITE.E4M3.F32.PACK_AB_MERGE_C R30, R91, R30, R84 ;  /* 0x0000001e5b1e723e */ /* 0x000fe20004807054 */
[----:B------:R-:W-:-:S02]  /*4660*/  HADD2.F32 R81, -RZ, R29.H1_H1 ;  /* 0x3000001dff517230 */ /* 0x000fc40000004100 */
[CC--:B------:R-:W-:Y:S01]  /*4670*/  FMUL.FTZ R86, R80.reuse, R83.reuse ;  /* 0x0000005350567220 */ /* 0x0c0fe20000410000 */
[----:B------:R-:W-:Y:S02]  /*4680*/  HADD2.F32 R29, -RZ, R6.H0_H0 ;  /* 0x20000006ff1d7230 */ /* 0x000fe40000004100 */
[C---:B------:R-:W-:Y:S01]  /*4690*/  FMUL.FTZ R83, R7.reuse, R83 ;  /* 0x0000005307537220 */ /* 0x040fe20000410000 */
[----:B------:R-:W-:Y:S01]  /*46a0*/  HADD2.F32 R13, -RZ, R13.H1_H1 ;  /* 0x3000000dff0d7230 */ /* 0x000fe20000004100 */
[----:B------:R-:W-:Y:S01]  /*46b0*/  F2FP.F16.E4M3.UNPACK_B R87, R4.H1 ;  /* 0x00000004ff57723e */ /* 0x000fe200030006ff */
[----:B------:R-:W-:Y:S01]  /*46c0*/  HADD2.F32 R82, -RZ, R82.H1_H1 ;  /* 0x30000052ff527230 */ /* 0x000fe20000004100 */
[----:B------:R-:W-:Y:S01]  /*46d0*/  F2FP.F16.E4M3.UNPACK_B R90, R5.H1 ;  /* 0x00000005ff5a723e */ /* 0x000fe200030006ff */
[----:B------:R-:W-:Y:S02]  /*46e0*/  HADD2.F32 R84, -RZ, R6.H1_H1 ;  /* 0x30000006ff547230 */ /* 0x000fe40000004100 */
[-C--:B------:R-:W-:Y:S01]  /*46f0*/  FFMA.FTZ R6, R7, R29.reuse, -R86 ;  /* 0x0000001d07067223 */ /* 0x080fe20000010856 */
[----:B------:R-:W-:Y:S01]  /*4700*/  FFMA.FTZ R7, R80, R29, R83 ;  /* 0x0000001d50077223 */ /* 0x000fe20000010053 */
[-C--:B------:R-:W-:Y:S01]  /*4710*/  FMUL.FTZ R88, R81, R82.reuse ;  /* 0x0000005251587220 */ /* 0x080fe20000410000 */
[C---:B------:R-:W-:Y:S01]  /*4720*/  FMUL.FTZ R80, R13.reuse, R82 ;  /* 0x000000520d507220 */ /* 0x040fe20000410000 */
[----:B------:R-:W-:Y:S01]  /*4730*/  F2FP.F16.E4M3.UNPACK_B R82, R31 ;  /* 0x0000001fff52723e */ /* 0x000fe200020006ff */
[----:B------:R-:W-:Y:S01]  /*4740*/  HADD2.F32 R92, -RZ, R90.H0_H0 ;  /* 0x2000005aff5c7230 */ /* 0x000fe20000004100 */
[----:B------:R-:W-:Y:S01]  /*4750*/  F2FP.F16.E4M3.UNPACK_B R29, R15 ;  /* 0x0000000fff1d723e */ /* 0x000fe200020006ff */
[-C--:B------:R-:W-:Y:S01]  /*4760*/  FFMA.FTZ R13, R13, R84.reuse, -R88 ;  /* 0x000000540d0d7223 */ /* 0x080fe20000010858 */
        /* <DEDUP_REMOVED lines=9> */
[-C--:B------:R-:W-:Y:S01]  /*4800*/  FMUL.FTZ R94, R84, R4.reuse ;  /* 0x00000004545e7220 */ /* 0x080fe20000410000 */
[----:B------:R-:W-:Y:S02]  /*4810*/  HADD2.F32 R85, -RZ, R83.H0_H0 ;  /* 0x20000053ff557230 */ /* 0x000fe40000004100 */
[C---:B------:R-:W-:Y:S01]  /*4820*/  FMUL.FTZ R91, R31.reuse, R4 ;  /* 0x000000041f5b7220 */ /* 0x040fe20000410000 */
[----:B------:R-:W-:Y:S02]  /*4830*/  HADD2.F32 R81, -RZ, R15.H0_H0 ;  /* 0x2000000fff517230 */ /* 0x000fe40000004100 */
[----:B------:R-:W-:Y:S01]  /*4840*/  FFMA.FTZ R4, R31, R5, -R94 ;  /* 0x000000051f047223 */ /* 0x000fe2000001085e */
[----:B------:R-:W-:Y:S02]  /*4850*/  HADD2.F32 R83, -RZ, R83.H1_H1 ;  /* 0x30000053ff537230 */ /* 0x000fe40000004100 */
[----:B------:R-:W-:Y:S01]  /*4860*/  FMUL.FTZ R96, R85, R92 ;  /* 0x0000005c55607220 */ /* 0x000fe20000410000 */
[----:B------:R-:W-:-:S02]  /*4870*/  HADD2.F32 R90, -RZ, R90.H1_H1 ;  /* 0x3000005aff5a7230 */ /* 0x000fc40000004100 */
[----:B------:R-:W-:Y:S01]  /*4880*/  FFMA.FTZ R5, R84, R5, R91 ;  /* 0x0000000554057223 */ /* 0x000fe2000001005b */
[----:B------:R-:W-:Y:S02]  /*4890*/  HADD2.F32 R15, -RZ, R15.H1_H1 ;  /* 0x3000000fff0f7230 */ /* 0x000fe40000004100 */
        /* <DEDUP_REMOVED lines=12> */
[-C--:B------:R-:W-:Y:S01]  /*4960*/  FFMA.FTZ R15, R15, R84.reuse, -R94 ;  /* 0x000000540f0f7223 */ /* 0x080fe2000001085e */
[----:B------:R-:W-:Y:S01]  /*4970*/  FFMA.FTZ R83, R83, R84, R90 ;  /* 0x0000005453537223 */ /* 0x000fe2000001005a */
[C---:B------:R-:W-:Y:S01]  /*4980*/  FMUL.FTZ R89, R29.reuse, R89 ;  /* 0x000000591d597220 */ /* 0x040fe20000410000 */
[----:B------:R-:W-:Y:S01]  /*4990*/  F2FP.SATFINITE.E4M3.F32.PACK_AB_MERGE_C R7, R80, R7, RZ ;  /* 0x000000075007723e */ /* 0x000fe200048070ff */
[----:B------:R-:W-:Y:S01]  /*49a0*/  FFMA.FTZ R29, R29, R86, -R88 ;  /* 0x000000561d1d7223 */ /* 0x000fe20000010858 */
[----:B------:R-:W-:Y:S01]  /*49b0*/  F2FP.SATFINITE.E4M3.F32.PACK_AB_MERGE_C R15, R15, R96, RZ ;  /* 0x000000600f0f723e */ /* 0x000fe200048070ff */
[----:B------:R-:W-:Y:S01]  /*49c0*/  FFMA.FTZ R82, R82, R86, R89 ;  /* 0x0000005652527223 */ /* 0x000fe20000010059 */
[----:B------:R-:W-:-:S02]  /*49d0*/  F2FP.SATFINITE.E4M3.F32.PACK_AB_MERGE_C R83, R83, R92, RZ ;  /* 0x0000005c5353723e */ /* 0x000fc400048070ff */
[----:B------:R-:W-:Y:S02]  /*49e0*/  F2FP.SATFINITE.E4M3.F32.PACK_AB_MERGE_C R15, R29, R4, R15 ;  /* 0x000000041d0f723e */ /* 0x000fe4000480700f */
[----:B------:R-:W-:Y:S02]  /*49f0*/  F2FP.SATFINITE.E4M3.F32.PACK_AB_MERGE_C R13, R11, R8, R6 ;  /* 0x000000080b0d723e */ /* 0x000fe40004807006 */
[----:B------:R-:W-:Y:S02]  /*4a00*/  F2FP.SATFINITE.E4M3.F32.PACK_AB_MERGE_C R29, R10, R9, R7 ;  /* 0x000000090a1d723e */ /* 0x000fe40004807007 */
[----:B------:R-:W-:-:S07]  /*4a10*/  F2FP.SATFINITE.E4M3.F32.PACK_AB_MERGE_C R31, R82, R5, R83 ;  /* 0x00000005521f723e */ /* 0x000fce0004807053 */
.L_x_11495:
[----:B------:R-:W-:Y:S05]  /*4a20*/  BSYNC B1 ;  /* 0x0000000000017941 */ /* 0x000fea0003800000 */
.L_x_11494:
[----:B-1----:R3:W-:Y:S01]  /*4a30*/  STG.E.128 desc[UR40][R68.64], R12 ;  /* 0x0000000c44007986 */ /* 0x0027e2000c101d28 */
        /* <DEDUP_REMOVED lines=9> */
.L_x_11477:
[----:B------:R-:W2:Y:S02]  /*4ad0*/  LDL R4, [R1+0x8] ;  /* 0x0000080001047983 */ /* 0x000ea40000100800 */
[----:B--2---:R-:W-:-:S13]  /*4ae0*/  ISETP.NE.AND P0, PT, R4, 0x3, PT ;  /* 0x000000030400780c */ /* 0x004fda0003f05270 */
[----:B------:R-:W-:Y:S05]  /*4af0*/  @!P0 BRA `(.L_x_11496) ;  /* 0x0000000000048947 */ /* 0x000fea0003800000 */
[----:B------:R-:W-:Y:S01]  /*4b00*/  BPT.TRAP 0x1 ;  /* 0x000000040000795c */ /* 0x000fe20000300000 */
.L_x_11496:
[----:B------:R-:W2:Y:S01]  /*4b10*/  LDL R5, [R1] ;  /* 0x0000000001057983 */ /* 0x000ea20000100800 */
[----:B------:R-:W-:Y:S01]  /*4b20*/  IMAD R75, R17, 0x8, R16 ;  /* 0x00000008114b7824 */ /* 0x000fe200078e0210 */
[----:B------:R-:W-:Y:S01]  /*4b30*/  BSSY B1, `(.L_x_11497) ;  /* 0x0000006000017945 */ /* 0x000fe20003800000 */
[----:B------:R-:W-:-:S05]  /*4b40*/  IMAD R4, R2, -0xa0, R32 ;  /* 0xffffff6002047824 */ /* 0x000fca00078e0220 */
[----:B------:R-:W-:Y:S02]  /*4b50*/  VIMNMX R4, R4, 0xa0, PT ;  /* 0x000000a004047848 */ /* 0x000fe40003fe0100 */
[----:B--2---:R-:W-:-:S04]  /*4b60*/  SHF.L.U32 R76, R5, 0x1f, RZ ;  /* 0x0000001f054c7819 */ /* 0x004fc800000006ff */
[----:B------:R-:W0:Y:S02]  /*4b70*/  SYNCS.PHASECHK.TRANS64.TRYWAIT P1, [R75+URZ+0x13290], R76 ;  /* 0x0132904c4b0075a7 */ /* 0x000e24000802017f */
[----:B0-----:R-:W-:Y:S05]  /*4b80*/  @!P1 BRA `(.L_x_11498) ;  /* 0x0000013000f89947 */ /* 0x001fea0003800000 */
.L_x_11698:
[----:B------:R-:W-:Y:S05]  /*4b90*/  BSYNC B1 ;  /* 0x0000000000017941 */ /* 0x000fea0003800000 */
.L_x_11497:
[----:B------:R-:W-:-:S13]  /*4ba0*/  ISETP.GE.AND P1, PT, R23, R4, PT ;  /* 0x000000041700720c */ /* 0x000fda0003f26270 */
[----:B------:R-:W-:Y:S05]  /*4bb0*/  @P1 BRA `(.L_x_11484) ;  /* 0x0000000000101947 */ /* 0x000fea0003800000 */
[----:B------:R-:W1:Y:S04]  /*4bc0*/  @!P3 LDS.128 R4, [R74+0xe000] ;  /* 0x00e000004a04b984 */ /* 0x000e680000000c00 */
[----:B------:R-:W2:Y:S04]  /*4bd0*/  @!P2 LDS.128 R8, [R73+0xe000] ;  /* 0x00e000004908a984 */ /* 0x000ea80000000c00 */
[----:B-1----:R1:W-:Y:S04]  /*4be0*/  @!P3 STG.E.128 desc[UR40][R12.64], R4 ;  /* 0x000000040c00b986 */ /* 0x0023e8000c101d28 */
[----:B--2---:R1:W-:Y:S02]  /*4bf0*/  @!P2 STG.E.128 desc[UR40][R12.64+0x20], R8 ;  /* 0x000020080c00a986 */ /* 0x0043e4000c101d28 */
.L_x_11484:
[----:B------:R-:W-:Y:S05]  /*4c00*/  BSYNC B0 ;  /* 0x0000000000007941 */ /* 0x000fea0003800000 */
.L_x_11476:
        /* <DEDUP_REMOVED lines=17> */
.L_x_11500:
[----:B------:R-:W-:Y:S05]  /*4d20*/  BSYNC B0 ;  /* 0x0000000000007941 */ /* 0x000fea0003800000 */
.L_x_11499:
[----:B------:R-:W2:Y:S01]  /*4d30*/  SYNCS.PHASECHK.TRANS64.TRYWAIT P0, [R75+URZ+0x132b0], R76 ;  /* 0x0132b04c4b0075a7 */ /* 0x000ea2000800017f */
[----:B------:R-:W-:Y:S04]  /*4d40*/  BSSY B0, `(.L_x_11501) ;  /* 0x0000002000007945 */ /* 0x000fe80003800000 */
[----:B--2---:R-:W-:Y:S05]  /*4d50*/  @!P0 BRA `(.L_x_11502) ;  /* 0x0000013000988947 */ /* 0x004fea0003800000 */
.L_x_11699:
[----:B------:R-:W-:Y:S05]  /*4d60*/  BSYNC B0 ;  /* 0x0000000000007941 */ /* 0x000fea0003800000 */
.L_x_11501:
[----:B------:R-:W-:Y:S04]  /*4d70*/  BSSY B0, `(.L_x_11503) ;  /* 0x0000013000007945 */ /* 0x000fe80003800000 */
        /* <DEDUP_REMOVED lines=17> */
[----:B-1----:R1:W-:Y:S02]  /*4e90*/  @!P0 STG.E.128 desc[UR40][R8.64+0x20], R4 ;  /* 0x0000200408008986 */ /* 0x0023e4000c101d28 */
.L_x_11504:
[----:B------:R-:W-:Y:S05]  /*4ea0*/  BSYNC B0 ;  /* 0x0000000000007941 */ /* 0x000fea0003800000 */
.L_x_11503:
[----:B-1----:R-:W5:Y:S01]  /*4eb0*/  LDL.LU R5, [R1] ;  /* 0x0000000001057983 */ /* 0x002f620000300800 */
[----:B------:R-:W-:Y:S01]  /*4ec0*/  VIADD R17, R17, 0x1 ;  /* 0x0000000111117836 */ /* 0x000fe20000000000 */
[----:B------:R-:W-:Y:S01]  /*4ed0*/  LOP3.LUT P1, RZ, R22, 0x2, RZ, 0xc0, !PT ;  /* 0x0000000216ff7812 */ /* 0x000fe2000782c0ff */
[----:B------:R-:W-:Y:S01]  /*4ee0*/  @!PT LDS RZ, [RZ] ;  /* 0x00000000fffff984 */ /* 0x000fe20000000800 */
[----:B------:R-:W-:Y:S01]  /*4ef0*/  @!PT LDS RZ, [RZ] ;  /* 0x00000000fffff984 */ /* 0x000fe20000000800 */
[----:B------:R-:W-:Y:S01]  /*4f00*/  @!PT LDS RZ, [RZ] ;  /* 0x00000000fffff984 */ /* 0x000fe20000000800 */
[----:B------:R-:W-:Y:S01]  /*4f10*/  @!PT LDS RZ, [RZ] ;  /* 0x00000000fffff984 */ /* 0x000fe20000000800 */
[----:B------:R1:W-:Y:S06]  /*4f20*/  MEMBAR.ALL.CTA ;  /* 0x0000000000007992 */ /* 0x0003ec0000008000 */
[----:B-1----:R-:W1:Y:S01]  /*4f30*/  FENCE.VIEW.ASYNC.S ;  /* 0x00000000000073c6 */ /* 0x002e620000000000 */
[----:B0-2---:R-:W-:Y:S01]  /*4f40*/  @!P5 IADD3 R75, R75, 0x132c0, RZ ;  /* 0x000132c04b4bd810 */ /* 0x005fe20007ffe0ff */
[----:B-1----:R0:W-:Y:S01]  /*4f50*/  BAR.SYNC.DEFER_BLOCKING R54, 0x80 ;  /* 0x000200360000751d */ /* 0x0021e20000010000 */
[----:B------:R-:W-:-:S02]  /*4f60*/  ISETP.NE.AND P0, PT, R17, 0x2, PT ;  /* 0x000000021100780c */ /* 0x000fc40003f05270 */
[----:B------:R-:W-:Y:S02]  /*4f70*/  @!P5 PRMT R75, RZ, 0x654, R75 ;  /* 0x00000654ff4bd816 */ /* 0x000fe4000000004b */
[----:B------:R-:W-:Y:S02]  /*4f80*/  SEL R4, RZ, 0x1, P0 ;  /* 0x00000001ff047807 */ /* 0x000fe40000000000 */
[----:B------:R-:W-:Y:S02]  /*4f90*/  SEL R17, R17, RZ, P0 ;  /* 0x000000ff11117207 */ /* 0x000fe40000000000 */
[----:B------:R-:W-:Y:S01]  /*4fa0*/  PLOP3.LUT P0, PT, PT, PT, PT, 0x8, 0x0 ;  /* 0x000000000000781c */ /* 0x000fe20003f0e170 */
[----:B------:R0:W-:Y:S01]  /*4fb0*/  @!P5 SYNCS.ARRIVE.TRANS64.RED.A1T0 RZ, [R75+URZ], RZ ;  /* 0x000000ff4bffd9a7 */ /* 0x0001e2000810043f */
[----:B-----5:R-:W-:-:S05]  /*4fc0*/  LOP3.LUT R5, R5, R4, RZ, 0x3c, !PT ;  /* 0x0000000405057212 */ /* 0x020fca00078e3cff */
[----:B------:R0:W-:Y:S01]  /*4fd0*/  STL [R1], R5 ;  /* 0x0000000501007387 */ /* 0x0001e20000100800 */
[----:B------:R-:W-:Y:S05]  /*4fe0*/  @P1 BRA `(.L_x_11505) ;  /* 0xffffffd400281947 */ /* 0x000fea000383ffff */
.L_x_11471:
[----:B------:R-:W-:Y:S01]  /*4ff0*/  BSSY B0, `(.L_x_11506) ;  /* 0x0000005000007945 */ /* 0x000fe20003800000 */
[----:B------:R-:W-:-:S03]  /*5000*/  IMAD.MOV.U32 R3, RZ, RZ, RZ ;  /* 0x000000ffff037224 */ /* 0x000fc600078e00ff */
[----:B------:R-:W-:Y:S05]  /*5010*/  @P0 BRA `(.L_x_11507) ;  /* 0x0000000000080947 */ /* 0x000fea0003800000 */
[----:B------:R-:W1:Y:S02]  /*5020*/  FENCE.VIEW.ASYNC.G ;  /* 0x00000000000073c6 */ /* 0x000e640000000100 */
[----:B-1----:R-:W-:Y:S06]  /*5030*/  BAR.ARV 0xc, 0x200 ;  /* 0x0308000000007b1d */ /* 0x002fec0000002000 */
.L_x_11507:
[----:B------:R-:W-:Y:S05]  /*5040*/  BSYNC B0 ;  /* 0x0000000000007941 */ /* 0x000fea0003800000 */
.L_x_11506:
[----:B------:R-:W-:Y:S01]  /*5050*/  LOP3.LUT P0, RZ, R22, 0x8, RZ, 0xc0, !PT ;  /* 0x0000000816ff7812 */ /* 0x000fe2000780c0ff */
[----:B------:R-:W-:-:S12]  /*5060*/  BSSY B0, `(.L_x_11508) ;  /* 0x0000020000007945 */ /* 0x000fd80003800000 */
        /* <DEDUP_REMOVED lines=30> */
[----:B------:R-:W-:-:S07]  /*5250*/  @!P1 LOP3.LUT R3, RZ, R9, RZ, 0x33, !PT ;  /* 0x00000009ff039212 */ /* 0x000fce00078e33ff */
.L_x_11509:
[----:B------:R-:W-:Y:S05]  /*5260*/  BSYNC B0 ;  /* 0x0000000000007941 */ /* 0x000fea0003800000 */
.L_x_11508:
[----:B------:R-:W2:Y:S01]  /*5270*/  LDL R0, [R1+0x58] ;  /* 0x0000580001007983 */ /* 0x000ea20000100800 */
[----:B------:R-:W-:Y:S02]  /*5280*/  PLOP3.LUT P0, PT, PT, PT, PT, 0x80, 0x0 ;  /* 0x000000000000781c */ /* 0x000fe40003f0f070 */
[----:B---3--:R-:W-:Y:S01]  /*5290*/  CS2R R12, SRZ ;  /* 0x00000000000c7805 */ /* 0x008fe2000001ff00 */
[----:B------:R-:W-:Y:S01]  /*52a0*/  IMAD.MOV.U32 R60, RZ, RZ, RZ ;  /* 0x000000ffff3c7224 */ /* 0x000fe200078e00ff */
[----:B0-----:R-:W-:Y:S01]  /*52b0*/  CS2R R4, SRZ ;  /* 0x0000000000047805 */ /* 0x001fe2000001ff00 */
[----:B------:R-:W-:Y:S01]  /*52c0*/  IMAD.MOV.U32 R11, RZ, RZ, RZ ;  /* 0x000000ffff0b7224 */ /* 0x000fe200078e00ff */
[----:B------:R-:W-:Y:S02]  /*52d0*/  CS2R R6, SRZ ;  /* 0x0000000000067805 */ /* 0x000fe4000001ff00 */
[----:B----4-:R-:W-:Y:S02]  /*52e0*/  CS2R R30, SRZ ;  /* 0x00000000001e7805 */ /* 0x010fe4000001ff00 */
        /* <DEDUP_REMOVED lines=30> */
[----:B------:R-:W-:-:S05]  /*54d0*/  IMAD R3, R3, -0x3, R0 ;  /* 0xfffffffd03037824 */ /* 0x000fca00078e0200 */
[----:B------:R-:W-:-:S04]  /*54e0*/  LEA R3, R3, R30, 0xc ;  /* 0x0000001e03037211 */ /* 0x000fc800078e60ff */
        /* <DEDUP_REMOVED lines=19> */
.L_x_11512:
[----:B------:R-:W-:Y:S05]  /*5620*/  BSYNC B6 ;  /* 0x0000000000067941 */ /* 0x000fea0003800000 */
.L_x_11511:
        /* <DEDUP_REMOVED lines=18> */
[----:B------:R-:W-:Y:S01]  /*5750*/  @P1 IMAD.WIDE.U32 R4, R21, R8, RZ ;  /* 0x0000000815041225 */ /* 0x000fe200078e00ff */
[----:B------:R-:W-:-:S03]  /*5760*/  @P0 IADD3 R3, R3, R7, RZ ;  /* 0x0000000703030210 */ /* 0x000fc60007ffe0ff */
        /* <DEDUP_REMOVED lines=29> */
.L_x_11516:
[----:B-1----:R1:W2:Y:S02]  /*5940*/  SYNCS.PHASECHK.TRANS64.TRYWAIT P0, [R16+URZ+0x13200], R3 ;  /* 0x01320003100075a7 */ /* 0x0022a4000800017f */
[----:B--2---:R-:W-:Y:S05]  /*5950*/  @!P0 NANOSLEEP.SYNCS 0x989680 ;  /* 0x009896800000895d */ /* 0x004fea0003900000 */
[----:B------:R-:W2:Y:S02]  /*5960*/  @!P0 SYNCS.PHASECHK.TRANS64 P0, [R16+URZ+0x13200], R3 ;  /* 0x01320003100085a7 */ /* 0x000ea4000800007f */
[----:B--2---:R-:W-:Y:S05]  /*5970*/  @!P0 BRA `(.L_x_11516) ;  /* 0xfffffffc00f08947 */ /* 0x004fea000383ffff */
.L_x_11515:
[----:B------:R-:W-:Y:S05]  /*5980*/  BSYNC B0 ;  /* 0x0000000000007941 */ /* 0x000fea0003800000 */
.L_x_11514:
[----:B------:R-:W-:Y:S05]  /*5990*/  BRA `(.L_x_11517) ;  /* 0x0000002800207947 */ /* 0x000fea0003800000 */
.L_x_11513:
        /* <DEDUP_REMOVED lines=32> */
.L_x_11519:
[----:B------:R-:W-:Y:S05]  /*5ba0*/  BSYNC B6 ;  /* 0x0000000000067941 */ /* 0x000fea0003800000 */
.L_x_11518:
        /* <DEDUP_REMOVED lines=11> */
.L_x_11705:
[----:B------:R-:W5:Y:S01]  /*5c60*/  LDL R6, [R1+0x48] ;  /* 0x0000480001067983 */ /* 0x000f620000100800 */
[----:B------:R-:W-:Y:S01]  /*5c70*/  ULDC UR4, c[0x0][0x448] ;  /* 0x0001120000047ab9 */ /* 0x000fe20000000800 */
[----:B------:R-:W-:Y:S01]  /*5c80*/  BSSY B1, `(.L_x_11523) ;  /* 0x0000022000017945 */ /* 0x000fe20003800000 */
[----:B------:R-:W-:Y:S01]  /*5c90*/  IMAD R24, R24, UR4, RZ ;  /* 0x0000000418187c24 */ /* 0x000fe2000f8e02ff */
[----:B------:R-:W-:Y:S02]  /*5ca0*/  CS2R R12, SRZ ;  /* 0x00000000000c7805 */ /* 0x000fe4000001ff00 */
[----:B------:R-:W-:Y:S02]  /*5cb0*/  CS2R R8, SRZ ;  /* 0x0000000000087805 */ /* 0x000fe4000001ff00 */
[----:B------:R-:W-:Y:S02]  /*5cc0*/  CS2R R20, SRZ ;  /* 0x0000000000147805 */ /* 0x000fe4000001ff00 */
[----:B------:R-:W-:-:S02]  /*5cd0*/  CS2R R10, SRZ ;  /* 0x00000000000a7805 */ /* 0x000fc4000001ff00 */
[----:B------:R-:W-:Y:S02]  /*5ce0*/  ISETP.GE.AND P0, PT, R4, R24, PT ;  /* 0x000000180400720c */ /* 0x000fe40003f06270 */
[----:B-----5:R-:W-:-:S04]  /*5cf0*/  LEA.HI R5, R6, R6, RZ, 0x1 ;  /* 0x0000000606057211 */ /* 0x020fc800078f08ff */
[----:B------:R-:W-:-:S05]  /*5d00*/  LOP3.LUT R5, R5, 0xfffffffe, RZ, 0xc0, !PT ;  /* 0xfffffffe05057812 */ /* 0x000fca00078ec0ff */
[----:B------:R-:W-:-:S05]  /*5d10*/  IMAD.IADD R5, R6, 0x1, -R5 ;  /* 0x0000000106057824 */ /* 0x000fca00078e0a05 */
[----:B------:R-:W-:Y:S01]  /*5d20*/  SHF.L.U32 R27, R5, 0x1f, RZ ;  /* 0x0000001f051b7819 */ /* 0x000fe200000006ff */
[----:B------:R-:W-:Y:S06]  /*5d30*/  @P0 BRA `(.L_x_11524) ;  /* 0x0000000000580947 */ /* 0x000fec0003800000 */
[----:B------:R-:W4:Y:S01]  /*5d40*/  LDL R15, [R1+0x10] ;  /* 0x00001000010f7983 */ /* 0x000f220000100800 */
[----:B------:R-:W-:Y:S01]  /*5d50*/  ULDC UR4, c[0x0][0x3f4] ;  /* 0x0000fd0000047ab9 */ /* 0x000fe20000000800 */
[----:B------:R-:W-:Y:S02]  /*5d60*/  CS2R R10, SRZ ;  /* 0x00000000000a7805 */ /* 0x000fe4000001ff00 */
[----:B------:R-:W-:Y:S02]  /*5d70*/  ISETP.GE.AND P4, PT, R156, UR4, PT ;  /* 0x000000049c007c0c */ /* 0x000fe4000bf86270 */
[----:B------:R-:W-:Y:S02]  /*5d80*/  CS2R R20, SRZ ;  /* 0x0000000000147805 */ /* 0x000fe4000001ff00 */
[----:B------:R-:W-:-:S09]  /*5d90*/  CS2R R12, SRZ ;  /* 0x00000000000c7805 */ /* 0x000fd2000001ff00 */
[C---:B-1----:R-:W-:Y:S02]  /*5da0*/  @!P4 IADD3 R4, P0, R156.reuse, R29, RZ ;  /* 0x0000001d9c04c210 */ /* 0x042fe40007f1e0ff */
[----:B------:R-:W-:Y:S02]  /*5db0*/  @!P4 SHF.R.S32.HI R8, RZ, 0x1f, R156 ;  /* 0x0000001fff08c819 */ /* 0x000fe4000001149c */
[----:B0-2---:R-:W-:-:S03]  /*5dc0*/  @!P4 IADD3 R28, P1, R156, R14, RZ ;  /* 0x0000000e9c1cc210 */ /* 0x005fc60007f3e0ff */
[----:B---3--:R-:W-:-:S05]  /*5dd0*/  @!P4 IMAD.X R5, R0, 0x1, R8, P0 ;  /* 0x000000010005c824 */ /* 0x008fca00000e0608 */
[----:B------:R0:W5:Y:S01]  /*5de0*/  @!P4 LD.E.64 R20, desc[UR40][R4.64] ;  /* 0x000000280414c980 */ /* 0x000162000c101b00 */
[----:B----4-:R-:W-:Y:S02]  /*5df0*/  ISETP.GE.AND P5, PT, R15, UR4, PT ;  /* 0x000000040f007c0c */ /* 0x010fe4000bfa6270 */
[----:B------:R-:W-:-:S11]  /*5e00*/  SHF.R.S32.HI R9, RZ, 0x1f, R15 ;  /* 0x0000001fff097819 */ /* 0x000fd6000001140f */
[----:B------:R-:W-:Y:S01]  /*5e10*/  @!P5 IADD3 R6, P2, R15, R29, RZ ;  /* 0x0000001d0f06d210 */ /* 0x000fe20007f5e0ff */
[----:B------:R-:W-:Y:S01]  /*5e20*/  @!P4 IMAD.X R29, R3, 0x1, R8, P1 ;  /* 0x00000001031dc824 */ /* 0x000fe200008e0608 */
[----:B------:R-:W-:-:S03]  /*5e30*/  @!P5 IADD3 R14, P3, R15, R14, RZ ;  /* 0x0000000e0f0ed210 */ /* 0x000fc60007f7e0ff */
[----:B------:R-:W-:Y:S01]  /*5e40*/  @!P5 IMAD.X R7, R0, 0x1, R9, P2 ;  /* 0x000000010007d824 */ /* 0x000fe200010e0609 */
[----:B------:R-:W-:Y:S02]  /*5e50*/  @!P5 IADD3.X R15, R3, R9, RZ, P3, !PT ;  /* 0x00000009030fd210 */ /* 0x000fe40001ffe4ff */
[----:B------:R-:W-:Y:S01]  /*5e60*/  CS2R R8, SRZ ;  /* 0x0000000000087805 */ /* 0x000fe2000001ff00 */
[----:B------:R0:W5:Y:S04]  /*5e70*/  @!P4 LD.E.64 R12, desc[UR40][R28.64] ;  /* 0x000000281c0cc980 */ /* 0x000168000c101b00 */
[----:B------:R0:W5:Y:S04]  /*5e80*/  @!P5 LD.E.64 R10, desc[UR40][R6.64] ;  /* 0x00000028060ad980 */ /* 0x000168000c101b00 */
[----:B------:R0:W5:Y:S02]  /*5e90*/  @!P5 LD.E.64 R8, desc[UR40][R14.64] ;  /* 0x000000280e08d980 */ /* 0x000164000c101b00 */
.L_x_11524:
[----:B------:R-:W-:Y:S05]  /*5ea0*/  BSYNC B1 ;  /* 0x0000000000017941 */ /* 0x000fea0003800000 */
.L_x_11523:
[----:B------:R-:W1:Y:S01]  /*5eb0*/  SYNCS.PHASECHK.TRANS64.TRYWAIT P0, [R16+URZ+0x13200], R27 ;  /* 0x0132001b100075a7 */ /* 0x000e62000800017f */
[----:B---3--:R-:W-:Y:S01]  /*5ec0*/  IMAD R0, R25, -0xc0, R24 ;  /* 0xffffff4019007824 */ /* 0x008fe200078e0218 */
[----:B------:R-:W-:Y:S04]  /*5ed0*/  BSSY B1, `(.L_x_11525) ;  /* 0x0000004000017945 */ /* 0x000fe80003800000 */
[----:B------:R-:W-:-:S04]  /*5ee0*/  VIMNMX R0, R0, 0xc0, PT ;  /* 0x000000c000007848 */ /* 0x000fc80003fe0100 */
[----:B------:R-:W-:Y:S01]  /*5ef0*/  ISETP.GE.AND P1, PT, R23, R0, PT ;  /* 0x000000001700720c */ /* 0x000fe20003f26270 */
[----:B-1----:R-:W-:-:S12]  /*5f00*/  @!P0 BRA `(.L_x_11526) ;  /* 0x0000012000b08947 */ /* 0x002fd80003800000 */
.L_x_11706:
[----:B------:R-:W-:Y:S05]  /*5f10*/  BSYNC B1 ;  /* 0x0000000000017941 */ /* 0x000fea0003800000 */
.L_x_11525:
[----:B------:R-:W-:Y:S05]  /*5f20*/  @P1 BRA `(.L_x_11527) ;  /* 0x0000002000981947 */ /* 0x000fea0003800000 */
[----:B------:R-:W3:Y:S01]  /*5f30*/  LDL R0, [R1+0x10] ;  /* 0x0000100001007983 */ /* 0x000ee20000100800 */
[----:B----4-:R-:W4:Y:S03]  /*5f40*/  LDC R3, c[0x0][0x3f4] ;  /* 0x0000fd00ff037b82 */ /* 0x010f260000000800 */
[----:B------:R0:W5:Y:S01]  /*5f50*/  LDL R37, [R1+0x14] ;  /* 0x0000140001257983 */ /* 0x0001620000100800 */
[----:B------:R-:W-:Y:S01]  /*5f60*/  BSSY B1, `(.L_x_11528) ;  /* 0x000007b000017945 */ /* 0x000fe20003800000 */
[-C--:B----4-:R-:W-:Y:S02]  /*5f70*/  ISETP.GE.AND P0, PT, R156, R3.reuse, PT ;  /* 0x000000039c00720c */ /* 0x090fe40003f06270 */
[----:B---3--:R-:W-:-:S11]  /*5f80*/  ISETP.GE.AND P1, PT, R0, R3, PT ;  /* 0x000000030000720c */ /* 0x008fd60003f26270 */
[----:B0-----:R-:W-:Y:S05]  /*5f90*/  @P0 BRA `(.L_x_11529) ;  /* 0x0000000400dc0947 */ /* 0x001fea0003800000 */
[----:B-----5:R-:W-:Y:S01]  /*5fa0*/  IMAD.IADD R0, R16, 0x1, R37 ;  /* 0x0000000110007824 */ /* 0x020fe200078e0225 */
[----:B--2---:R-:W-:Y:S02]  /*5fb0*/  SHF.R.U32.HI R14, RZ, 0x8, R20 ;  /* 0x00000008ff0e7819 */ /* 0x004fe40000011614 */
[----:B------:R-:W-:Y:S02]  /*5fc0*/  LOP3.LUT R3, R20, 0xff, RZ, 0xc0, !PT ;  /* 0x000000ff14037812 */ /* 0x000fe400078ec0ff */
[----:B------:R-:W0:Y:S01]  /*5fd0*/  LDS.128 R4, [R0+0xb000] ;  /* 0x00b0000000047984 */ /* 0x000e220000000c00 */
[----:B------:R-:W-:Y:S02]  /*5fe0*/  LOP3.LUT R14, R14, 0xff, RZ, 0xc0, !PT ;  /* 0x000000ff0e0e7812 */ /* 0x000fe400078ec0ff */
[----:B------:R-:W-:Y:S02]  /*5ff0*/  SHF.R.U32.HI R24, RZ, 0x8, R21 ;  /* 0x00000008ff187819 */ /* 0x000fe40000011615 */
[----:B-1----:R-:W-:-:S02]  /*6000*/  SHF.R.U32.HI R27, RZ, 0x8, R13 ;  /* 0x00000008ff1b7819 */ /* 0x002fc4000001160d */
[----:B------:R-:W-:Y:S02]  /*6010*/  PRMT R3, R14, 0x7604, R3 ;  /* 0x000076040e037816 */ /* 0x000fe40000000003 */
[----:B------:R-:W-:Y:S02]  /*6020*/  LOP3.LUT R15, R21, 0xff, RZ, 0xc0, !PT ;  /* 0x000000ff150f7812 */ /* 0x000fe400078ec0ff */
[----:B------:R-:W-:Y:S02]  /*6030*/  LOP3.LUT R24, R24, 0xff, RZ, 0xc0, !PT ;  /* 0x000000ff18187812 */ /* 0x000fe400078ec0ff */
[----:B------:R-:W-:Y:S02]  /*6040*/  SHF.R.U32.HI R28, RZ, 0x10, R21 ;  /* 0x00000010ff1c7819 */ /* 0x000fe40000011615 */
[----:B------:R-:W-:Y:S02]  /*6050*/  SHF.R.U32.HI R14, RZ, 0x8, R12 ;  /* 0x00000008ff0e7819 */ /* 0x000fe4000001160c */
[----:B------:R-:W-:-:S02]  /*6060*/  SHF.R.U32.HI R29, RZ, 0x10, R13 ;  /* 0x00000010ff1d7819 */ /* 0x000fc4000001160d */
[----:B------:R-:W-:Y:S02]  /*6070*/  LOP3.LUT R26, R13, 0xff, RZ, 0xc0, !PT ;  /* 0x000000ff0d1a7812 */ /* 0x000fe400078ec0ff */
[----:B------:R-:W-:Y:S01]  /*6080*/  LOP3.LUT R27, R27, 0xff, RZ, 0xc0, !PT ;  /* 0x000000ff1b1b7812 */ /* 0x000fe200078ec0ff */
[----:B------:R-:W-:Y:S01]  /*6090*/  IMAD.U32 R29, R29, 0x10000, RZ ;  /* 0x000100001d1d7824 */ /* 0x000fe200078e00ff */
[----:B------:R-:W-:Y:S02]  /*60a0*/  PRMT R15, R24, 0x7604, R15 ;  /* 0x00007604180f7816 */ /* 0x000fe4000000000f */
[----:B------:R-:W-:Y:S01]  /*60b0*/  LOP3.LUT R25, R14, 0xff, RZ, 0xc0, !PT ;  /* 0x000000ff0e197812 */ /* 0x000fe200078ec0ff */
[----:B------:R-:W-:Y:S01]  /*60c0*/  IMAD.U32 R14, R28, 0x10000, RZ ;  /* 0x000100001c0e7824 */ /* 0x000fe200078e00ff */
[----:B------:R-:W-:Y:S02]  /*60d0*/  LOP3.LUT R24, R12, 0xff, RZ, 0xc0, !PT ;  /* 0x000000ff0c187812 */ /* 0x000fe400078ec0ff */
[----:B------:R-:W-:-:S02]  /*60e0*/  PRMT R26, R27, 0x7604, R26 ;  /* 0x000076041b1a7816 */ /* 0x000fc4000000001a */
[----:B------:R-:W-:Y:S02]  /*60f0*/  PRMT R27, R25, 0x7604, R24 ;  /* 0x00007604191b7816 */ /* 0x000fe40000000018 */
[----:B------:R-:W-:Y:S02]  /*6100*/  LOP3.LUT R25, R15, 0xff0000, R14, 0xf8, !PT ;  /* 0x00ff00000f197812 */ /* 0x000fe400078ef80e */
[----:B------:R-:W-:Y:S02]  /*6110*/  LOP3.LUT R29, R26, 0xff0000, R29, 0xf8, !PT ;  /* 0x00ff00001a1d7812 */ /* 0x000fe400078ef81d */
        /* <DEDUP_REMOVED lines=74> */
[--C-:B------:R-:W-:Y:S02]  /*65c0*/  HADD2.F32 R3, -RZ, R7.reuse.H1_H1 ;  /* 0x30000007ff037230 */ /* 0x100fe40000004100 */
[C---:B------:R-:W-:Y:S01]  /*65d0*/  FMUL.FTZ R25, R4.reuse, R13 ;  /* 0x0000000d04197220 */ /* 0x040fe20000410000 */
        /* <DEDUP_REMOVED lines=19> */
.L_x_11529:
[----:B------:R-:W-:Y:S05]  /*6710*/  BSYNC B1 ;  /* 0x0000000000017941 */ /* 0x000fea0003800000 */
.L_x_11528:
[----:B------:R-:W-:Y:S05]  /*6720*/  @P1 BRA `(.L_x_11527) ;  /* 0x0000001800981947 */ /* 0x000fea0003800000 */
[----:B0-----:R-:W3:Y:S01]  /*6730*/  LDL R0, [R1+0x70] ;  /* 0x0000700001007983 */ /* 0x001ee20000100800 */
[----:B-----5:R-:W-:Y:S01]  /*6740*/  IMAD.IADD R3, R16, 0x1, R37 ;  /* 0x0000000110037824 */ /* 0x020fe200078e0225 */
[----:B------:R-:W-:Y:S02]  /*6750*/  SHF.R.U32.HI R13, RZ, 0x8, R11 ;  /* 0x00000008ff0d7819 */ /* 0x000fe4000001160b */
[----:B------:R-:W-:Y:S02]  /*6760*/  SHF.R.U32.HI R24, RZ, 0x8, R9 ;  /* 0x00000008ff187819 */ /* 0x000fe40000011609 */
[----:B------:R-:W-:Y:S02]  /*6770*/  SHF.R.U32.HI R15, RZ, 0x8, R8 ;  /* 0x00000008ff0f7819 */ /* 0x000fe40000011608 */
[----:B--2---:R-:W-:Y:S02]  /*6780*/  LOP3.LUT R14, R11, 0xff, RZ, 0xc0, !PT ;  /* 0x000000ff0b0e7812 */ /* 0x004fe400078ec0ff */
        /* <DEDUP_REMOVED lines=12> */
[----:B------:R-:W-:-:S02]  /*6850*/  SHF.R.U32.HI R13, RZ, 0x10, R8 ;  /* 0x00000010ff0d7819 */ /* 0x000fc40000011608 */
[----:B------:R-:W-:Y:S02]  /*6860*/  PRMT R15, R14, 0x7054, R15 ;  /* 0x000070540e0f7816 */ /* 0x000fe4000000000f */
[----:B------:R-:W-:Y:S02]  /*6870*/  PRMT R25, R24, 0x7054, R25 ;  /* 0x0000705418197816 */ /* 0x000fe40000000019 */
[----:B------:R-:W-:Y:S02]  /*6880*/  PRMT R21, R20, 0x7604, R21 ;  /* 0x0000760414157816 */ /* 0x000fe40000000015 */
[----:B------:R-:W-:Y:S02]  /*6890*/  LOP3.LUT R20, R13, 0xff, RZ, 0xc0, !PT ;  /* 0x000000ff0d147812 */ /* 0x000fe400078ec0ff */
[----:B------:R-:W-:Y:S02]  /*68a0*/  LOP3.LUT R25, R25, 0xff000000, R9, 0xf8, !PT ;  /* 0xff00000019197812 */ /* 0x000fe400078ef809 */
[----:B------:R-:W-:-:S02]  /*68b0*/  LOP3.LUT R15, R15, 0xff000000, R11, 0xf8, !PT ;  /* 0xff0000000f0f7812 */ /* 0x000fc400078ef80b */
[----:B------:R-:W-:Y:S02]  /*68c0*/  PRMT R21, R20, 0x7054, R21 ;  /* 0x0000705414157816 */ /* 0x000fe40000000015 */
[-C--:B------:R-:W-:Y:S02]  /*68d0*/  F2FP.F16.E4M3.UNPACK_B R20, R25.reuse ;  /* 0x00000019ff14723e */ /* 0x080fe400020006ff */
[----:B------:R-:W-:Y:S02]  /*68e0*/  LOP3.LUT R21, R21, 0xff000000, R8, 0xf8, !PT ;  /* 0xff00000015157812 */ /* 0x000fe400078ef808 */
[----:B------:R-:W-:Y:S01]  /*68f0*/  F2FP.F16.E4M3.UNPACK_B R25, R25.H1 ;  /* 0x00000019ff19723e */ /* 0x000fe200030006ff */
[--C-:B------:R-:W-:Y:S02]  /*6900*/  HADD2.F32 R24, -RZ, R20.reuse.H1_H1 ;  /* 0x30000014ff187230 */ /* 0x100fe40000004100 */
[----:B------:R-:W-:Y:S01]  /*6910*/  HADD2.F32 R20, -RZ, R20.H0_H0 ;  /* 0x20000014ff147230 */ /* 0x000fe20000004100 */
[----:B---3--:R-:W-:Y:S01]  /*6920*/  LOP3.LUT P0, RZ, R0, 0x2, RZ, 0xc0, !PT ;  /* 0x0000000200ff7812 */ /* 0x008fe2000780c0ff */
[----:B------:R-:W-:-:S12]  /*6930*/  VIADD R0, R3, 0x20 ;  /* 0x0000002003007836 */ /* 0x000fd80000000000 */
[----:B------:R-:W-:Y:S01]  /*6940*/  @P0 VIADD R0, R3, 0xffffffe0 ;  /* 0xffffffe003000836 */ /* 0x000fe20000000000 */
[----:B------:R-:W-:-:S04]  /*6950*/  SHF.R.U32.HI R3, RZ, 0x8, R10 ;  /* 0x00000008ff037819 */ /* 0x000fc8000001160a */
[----:B------:R-:W0:Y:S01]  /*6960*/  LDS.128 R4, [R0+0xb000] ;  /* 0x00b0000000047984 */ /* 0x000e220000000c00 */
[----:B------:R-:W-:-:S04]  /*6970*/  LOP3.LUT R3, R3, 0xff, RZ, 0xc0, !PT ;  /* 0x000000ff03037812 */ /* 0x000fc800078ec0ff */
[----:B------:R-:W-:Y:S02]  /*6980*/  PRMT R12, R3, 0x7604, R12 ;  /* 0x00007604030c7816 */ /* 0x000fe4000000000c */
[----:B------:R-:W-:-:S04]  /*6990*/  SHF.R.U32.HI R3, RZ, 0x10, R10 ;  /* 0x00000010ff037819 */ /* 0x000fc8000001160a */
[----:B------:R-:W-:-:S04]  /*69a0*/  LOP3.LUT R3, R3, 0xff, RZ, 0xc0, !PT ;  /* 0x000000ff03037812 */ /* 0x000fc800078ec0ff */
[----:B------:R-:W-:Y:S02]  /*69b0*/  PRMT R13, R3, 0x7054, R12 ;  /* 0x00007054030d7816 */ /* 0x000fe4000000000c */
[-C--:B------:R-:W-:Y:S02]  /*69c0*/  F2FP.F16.E4M3.UNPACK_B R12, R15.reuse ;  /* 0x0000000fff0c723e */ /* 0x080fe400020006ff */
[----:B------:R-:W-:Y:S02]  /*69d0*/  LOP3.LUT R13, R13, 0xff000000, R10, 0xf8, !PT ;  /* 0xff0000000d0d7812 */ /* 0x000fe400078ef80a */
[----:B------:R-:W-:Y:S01]  /*69e0*/  F2FP.F16.E4M3.UNPACK_B R15, R15.H1 ;  /* 0x0000000fff0f723e */ /* 0x000fe200030006ff */
[--C-:B------:R-:W-:Y:S02]  /*69f0*/  HADD2.F32 R14, -RZ, R12.reuse.H1_H1 ;  /* 0x3000000cff0e7230 */ /* 0x100fe40000004100 */
[----:B------:R-:W-:Y:S01]  /*6a00*/  HADD2.F32 R12, -RZ, R12.H0_H0 ;  /* 0x2000000cff0c7230 */ /* 0x000fe20000004100 */
[----:B0-----:R-:W-:-:S02]  /*6a10*/  F2FP.F16.E4M3.UNPACK_B R3, R6.H1 ;  /* 0x00000006ff03723e */ /* 0x001fc400030006ff */
[----:B------:R-:W-:Y:S02]  /*6a20*/  F2FP.F16.E4M3.UNPACK_B R6, R6 ;  /* 0x00000006ff06723e */ /* 0x000fe400020006ff */
[-C--:B------:R-:W-:Y:S01]  /*6a30*/  F2FP.F16.E4M3.UNPACK_B R10, R7.reuse ;  /* 0x00000007ff0a723e */ /* 0x080fe200020006ff */
[--C-:B------:R-:W-:Y:S01]  /*6a40*/  HADD2.F32 R8, -RZ, R3.reuse.H1_H1 ;  /* 0x30000003ff087230 */ /* 0x100fe20000004100 */
[----:B------:R-:W-:Y:S01]  /*6a50*/  F2FP.F16.E4M3.UNPACK_B R11, R7.H1 ;  /* 0x00000007ff0b723e */ /* 0x000fe200030006ff */
[----:B------:R-:W-:Y:S01]  /*6a60*/  HADD2.F32 R9, -RZ, R3.H0_H0 ;  /* 0x20000003ff097230 */ /* 0x000fe20000004100 */
[-C--:B------:R-:W-:Y:S02]  /*6a70*/  F2FP.F16.E4M3.UNPACK_B R7, R5.reuse ;  /* 0x00000005ff07723e */ /* 0x080fe400020006ff */
[C---:B------:R-:W-:Y:S01]  /*6a80*/  FMUL.FTZ R26, R8.reuse, R24 ;  /* 0x00000018081a7220 */ /* 0x040fe20000410000 */
[----:B-1----:R-:W-:Y:S01]  /*6a90*/  FMUL.FTZ R27, R8, R14 ;  /* 0x0000000e081b7220 */ /* 0x002fe20000410000 */
[----:B------:R-:W-:Y:S01]  /*6aa0*/  F2FP.F16.E4M3.UNPACK_B R8, R5.H1 ;  /* 0x00000005ff08723e */ /* 0x000fe200030006ff */
[----:B------:R-:W-:-:S02]  /*6ab0*/  HADD2.F32 R5, -RZ, R6.H1_H1 ;  /* 0x30000006ff057230 */ /* 0x000fc40000004100 */
[C---:B------:R-:W-:Y:S01]  /*6ac0*/  FFMA.FTZ R26, R9.reuse, R14, -R26 ;  /* 0x0000000e091a7223 */ /* 0x040fe2000001081a */
[----:B------:R-:W-:Y:S01]  /*6ad0*/  FFMA.FTZ R29, R9, R24, R27 ;  /* 0x00000018091d7223 */ /* 0x000fe2000001001b */
[----:B------:R-:W-:Y:S01]  /*6ae0*/  HADD2.F32 R6, -RZ, R6.H0_H0 ;  /* 0x20000006ff067230 */ /* 0x000fe20000004100 */
[----:B------:R-:W-:Y:S01]  /*6af0*/  F2FP.F16.E4M3.UNPACK_B R3, R4 ;  /* 0x00000004ff03723e */ /* 0x000fe200020006ff */
[C---:B------:R-:W-:Y:S01]  /*6b00*/  FMUL.FTZ R9, R5.reuse, R20 ;  /* 0x0000001405097220 */ /* 0x040fe20000410000 */
[----:B------:R-:W-:Y:S01]  /*6b10*/  FMUL.FTZ R27, R5, R12 ;  /* 0x0000000c051b7220 */ /* 0x000fe20000410000 */
[----:B------:R-:W-:Y:S01]  /*6b20*/  HADD2.F32 R5, -RZ, R10.H1_H1 ;  /* 0x3000000aff057230 */ /* 0x000fe20000004100 */
[----:B------:R-:W-:Y:S01]  /*6b30*/  F2FP.F16.E4M3.UNPACK_B R4, R4.H1 ;  /* 0x00000004ff04723e */ /* 0x000fe200030006ff */
[----:B------:R-:W-:Y:S02]  /*6b40*/  HADD2.F32 R14, -RZ, R25.H0_H0 ;  /* 0x20000019ff0e7230 */ /* 0x000fe40000004100 */
[----:B------:R-:W-:Y:S01]  /*6b50*/  FFMA.FTZ R24, R6, R12, -R9 ;  /* 0x0000000c06187223 */ /* 0x000fe20000010809 */
[----:B------:R-:W-:-:S02]  /*6b60*/  HADD2.F32 R9, -RZ, R15.H0_H0 ;  /* 0x2000000fff097230 */ /* 0x000fc40000004100 */
[----:B------:R-:W-:Y:S01]  /*6b70*/  FFMA.FTZ R27, R6, R20, R27 ;  /* 0x00000014061b7223 */ /* 0x000fe2000001001b */
        /* <DEDUP_REMOVED lines=11> */
[----:B------:R-:W-:Y:S01]  /*6c30*/  FMUL.FTZ R10, R6, R15 ;  /* 0x0000000f060a7220 */ /* 0x000fe20000410000 */
[----:B------:R-:W-:Y:S01]  /*6c40*/  F2FP.F16.E4M3.UNPACK_B R9, R13 ;  /* 0x0000000dff09723e */ /* 0x000fe200020006ff */
[C---:B------:R-:W-:Y:S01]  /*6c50*/  FFMA.FTZ R30, R11.reuse, R15, -R12 ;  /* 0x0000000f0b1e7223 */ /* 0x040fe2000001080c */
[----:B------:R-:W-:Y:S02]  /*6c60*/  HADD2.F32 R6, -RZ, R4.H1_H1 ;  /* 0x30000004ff067230 */ /* 0x000fe40000004100 */
[----:B------:R-:W-:Y:S01]  /*6c70*/  FFMA.FTZ R25, R11, R25, R10 ;  /* 0x000000190b197223 */ /* 0x000fe2000001000a */
[--C-:B------:R-:W-:Y:S01]  /*6c80*/  HADD2.F32 R12, -RZ, R5.reuse.H1_H1 ;  /* 0x30000005ff0c7230 */ /* 0x100fe20000004100 */
[----:B------:R-:W-:Y:S01]  /*6c90*/  F2FP.F16.E4M3.UNPACK_B R13, R13.H1 ;  /* 0x0000000dff0d723e */ /* 0x000fe200030006ff */
[----:B------:R-:W-:Y:S01]  /*6ca0*/  HADD2.F32 R11, -RZ, R5.H0_H0 ;  /* 0x20000005ff0b7230 */ /* 0x000fe20000004100 */
[----:B------:R-:W-:Y:S01]  /*6cb0*/  F2FP.F16.E4M3.UNPACK_B R21, R21.H1 ;  /* 0x00000015ff15723e */ /* 0x000fe200030006ff */
[----:B------:R-:W-:-:S02]  /*6cc0*/  HADD2.F32 R10, -RZ, R9.H1_H1 ;  /* 0x30000009ff0a7230 */ /* 0x000fc40000004100 */
[C---:B------:R-:W-:Y:S01]  /*6cd0*/  FMUL.FTZ R14, R6.reuse, R12 ;  /* 0x0000000c060e7220 */ /* 0x040fe20000410000 */
[----:B------:R-:W-:Y:S02]  /*6ce0*/  HADD2.F32 R5, -RZ, R4.H0_H0 ;  /* 0x20000004ff057230 */ /* 0x000fe40000004100 */
        /* <DEDUP_REMOVED lines=10> */
[--C-:B------:R-:W-:Y:S02]  /*6d90*/  HADD2.F32 R9, -RZ, R21.reuse.H1_H1 ;  /* 0x30000015ff097230 */ /* 0x100fe40000004100 */
[----:B------:R-:W-:Y:S01]  /*6da0*/  FFMA.FTZ R11, R3, R11, R4 ;  /* 0x0000000b030b7223 */ /* 0x000fe20000010004 */
[----:B------:R-:W-:Y:S02]  /*6db0*/  HADD2.F32 R4, -RZ, R8.H1_H1 ;  /* 0x30000008ff047230 */ /* 0x000fe40000004100 */
[----:B------:R-:W-:Y:S02]  /*6dc0*/  HADD2.F32 R10, -RZ, R21.H0_H0 ;  /* 0x20000015ff0a7230 */ /* 0x000fe40000004100 */
        /* <DEDUP_REMOVED lines=22> */
.L_x_11521:
[----:B------:R-:W-:-:S03]  /*6f30*/  UMOV UR4, 0xffffffff ;  /* 0xffffffff00047882 */ /* 0x000fc60000000000 */
[----:B------:R-:W-:Y:S05]  /*6f40*/  BRA.DIV UR4, `(.L_x_11530) ;  /* 0x0000011204b47947 */ /* 0x000fea000b800000 */
[----:B------:R0:W1:Y:S04]  /*6f50*/  SHFL.IDX PT, R29, R28, RZ, 0x1e1f ;  /* 0x001e1fff1c1d7589 */ /* 0x00006800000e0000 */
[----:B------:R0:W2:Y:S04]  /*6f60*/  SHFL.IDX PT, R14, R26, RZ, 0x1e1f ;  /* 0x001e1fff1a0e7589 */ /* 0x0000a800000e0000 */
[----:B------:R0:W3:Y:S04]  /*6f70*/  SHFL.IDX PT, R0, R30, RZ, 0x1e1f ;  /* 0x001e1fff1e007589 */ /* 0x0000e800000e0000 */
[----:B------:R0:W4:Y:S02]  /*6f80*/  SHFL.IDX PT, R3, R31, RZ, 0x1e1f ;  /* 0x001e1fff1f037589 */ /* 0x00012400000e0000 */
.L_x_11712:
[----:B------:R-:W5:Y:S01]  /*6f90*/  LDL R6, [R1+0x48] ;  /* 0x0000480001067983 */ /* 0x000f620000100800 */
[----:B------:R-:W-:Y:S01]  /*6fa0*/  ULDC UR4, c[0x0][0x448] ;  /* 0x0001120000047ab9 */ /* 0x000fe20000000800 */
[----:B------:R-:W0:Y:S01]  /*6fb0*/  LDC R27, c[0x0][0x3f4] ;  /* 0x0000fd00ff1b7b82 */ /* 0x000e220000000800 */
[----:B------:R-:W-:Y:S01]  /*6fc0*/  IMAD R24, R24, UR4, RZ ;  /* 0x0000000418187c24 */ /* 0x000fe2000f8e02ff */
[----:B------:R-:W-:Y:S01]  /*6fd0*/  BSSY B1, `(.L_x_11531) ;  /* 0x0000016000017945 */ /* 0x000fe20003800000 */
[----:B------:R-:W-:Y:S02]  /*6fe0*/  CS2R R8, SRZ ;  /* 0x0000000000087805 */ /* 0x000fe4000001ff00 */
[----:B------:R-:W-:Y:S02]  /*6ff0*/  CS2R R10, SRZ ;  /* 0x00000000000a7805 */ /* 0x000fe4000001ff00 */
[----:B------:R-:W-:Y:S02]  /*7000*/  ISETP.GE.AND P0, PT, R4, R24, PT ;  /* 0x000000180400720c */ /* 0x000fe40003f06270 */
[----:B-----5:R-:W-:-:S04]  /*7010*/  LEA.HI R5, R6, R6, RZ, 0x1 ;  /* 0x0000000606057211 */ /* 0x020fc800078f08ff */
[----:B------:R-:W-:-:S05]  /*7020*/  LOP3.LUT R5, R5, 0xfffffffe, RZ, 0xc0, !PT ;  /* 0xfffffffe05057812 */ /* 0x000fca00078ec0ff */
[----:B------:R-:W-:Y:S01]  /*7030*/  IMAD.IADD R21, R6, 0x1, -R5 ;  /* 0x0000000106157824 */ /* 0x000fe200078e0a05 */
[----:B------:R-:W-:Y:S02]  /*7040*/  CS2R R4, SRZ ;  /* 0x0000000000047805 */ /* 0x000fe4000001ff00 */
[----:B------:R-:W-:Y:S02]  /*7050*/  CS2R R6, SRZ ;  /* 0x0000000000067805 */ /* 0x000fe4000001ff00 */
[----:B------:R-:W-:Y:S01]  /*7060*/  SHF.L.U32 R21, R21, 0x1f, RZ ;  /* 0x0000001f15157819 */ /* 0x000fe200000006ff */
[----:B0-----:R-:W-:Y:S06]  /*7070*/  @P0 BRA `(.L_x_11532) ;  /* 0x00000000002c0947 */ /* 0x001fec0003800000 */
[----:B------:R-:W-:Y:S01]  /*7080*/  ULDC UR4, c[0x0][0x3f4] ;  /* 0x0000fd0000047ab9 */ /* 0x000fe20000000800 */
[C---:B-1----:R-:W-:Y:S02]  /*7090*/  IADD3 R12, P0, R18.reuse, R29, RZ ;  /* 0x0000001d120c7210 */ /* 0x042fe40007f1e0ff */
[C---:B------:R-:W-:Y:S02]  /*70a0*/  ISETP.GE.AND P2, PT, R18.reuse, UR4, PT ;  /* 0x0000000412007c0c */ /* 0x040fe4000bf46270 */
[----:B------:R-:W-:Y:S02]  /*70b0*/  SHF.R.S32.HI R8, RZ, 0x1f, R18 ;  /* 0x0000001fff087819 */ /* 0x000fe40000011412 */
[----:B--2---:R-:W-:-:S03]  /*70c0*/  IADD3 R14, P1, R18, R14, RZ ;  /* 0x0000000e120e7210 */ /* 0x004fc60007f3e0ff */
[--C-:B---3--:R-:W-:Y:S02]  /*70d0*/  IMAD.X R13, R0, 0x1, R8.reuse, P0 ;  /* 0x00000001000d7824 */ /* 0x108fe400000e0608 */
[----:B----4-:R-:W-:Y:S01]  /*70e0*/  IMAD.X R15, R3, 0x1, R8, P1 ;  /* 0x00000001030f7824 */ /* 0x010fe200008e0608 */
[----:B------:R-:W-:-:S03]  /*70f0*/  CS2R R8, SRZ ;  /* 0x0000000000087805 */ /* 0x000fc6000001ff00 */
[----:B------:R-:W-:Y:S05]  /*7100*/  @P2 BRA `(.L_x_11532) ;  /* 0x0000000000082947 */ /* 0x000fea0003800000 */
[----:B------:R0:W5:Y:S04]  /*7110*/  LD.E.128 R8, desc[UR40][R12.64] ;  /* 0x000000280c087980 */ /* 0x000168000c101d00 */
[----:B------:R0:W5:Y:S02]  /*7120*/  LD.E.128 R4, desc[UR40][R14.64] ;  /* 0x000000280e047980 */ /* 0x000164000c101d00 */
.L_x_11532:
[----:B------:R-:W-:Y:S05]  /*7130*/  BSYNC B1 ;  /* 0x0000000000017941 */ /* 0x000fea0003800000 */
.L_x_11531:
[----:B------:R-:W1:Y:S01]  /*7140*/  SYNCS.PHASECHK.TRANS64.TRYWAIT P1, [R16+URZ+0x13200], R21 ;  /* 0x01320015100075a7 */ /* 0x000e62000802017f */
[----:B---3--:R-:W-:Y:S01]  /*7150*/  IMAD R0, R25, -0xc0, R24 ;  /* 0xffffff4019007824 */ /* 0x008fe200078e0218 */
[----:B------:R-:W-:Y:S01]  /*7160*/  ISETP.GE.AND P0, PT, R18, R27, PT ;  /* 0x0000001b1200720c */ /* 0x000fe20003f06270 */
[----:B------:R-:W-:Y:S03]  /*7170*/  BSSY B1, `(.L_x_11533) ;  /* 0x0000004000017945 */ /* 0x000fe60003800000 */
[----:B------:R-:W-:-:S04]  /*7180*/  VIMNMX R0, R0, 0xc0, PT ;  /* 0x000000c000007848 */ /* 0x000fc80003fe0100 */
[----:B------:R-:W-:Y:S01]  /*7190*/  ISETP.GE.OR P0, PT, R23, R0, P0 ;  /* 0x000000001700720c */ /* 0x000fe20000706670 */
[----:B-1----:R-:W-:-:S12]  /*71a0*/  @!P1 BRA `(.L_x_11534) ;  /* 0x00000110008c9947 */ /* 0x002fd80003800000 */
.L_x_11713:
[----:B------:R-:W-:Y:S05]  /*71b0*/  BSYNC B1 ;  /* 0x0000000000017941 */ /* 0x000fea0003800000 */
.L_x_11533:
[----:B------:R-:W-:Y:S05]  /*71c0*/  @P0 BRA `(.L_x_11527) ;  /* 0x0000000c00f00947 */ /* 0x000fea0003800000 */
[----:B------:R-:W3:Y:S04]  /*71d0*/  LDL R35, [R1+0x28] ;  /* 0x0000280001237983 */ /* 0x000ee80000100800 */
[----:B------:R-:W3:Y:S04]  /*71e0*/  LDL R31, [R1+0x2c] ;  /* 0x00002c00011f7983 */ /* 0x000ee80000100800 */
[----:B------:R-:W3:Y:S04]  /*71f0*/  LDL R29, [R1+0x30] ;  /* 0x00003000011d7983 */ /* 0x000ee80000100800 */
[----:B------:R-:W3:Y:S01]  /*7200*/  LDL R52, [R1+0x88] ;  /* 0x0000880001347983 */ /* 0x000ee20000100800 */
[----:B-----5:R-:W-:-:S02]  /*7210*/  SHF.R.U32.HI R0, RZ, 0x8, R8 ;  /* 0x00000008ff007819 */ /* 0x020fc40000011608 */
[----:B----4-:R-:W-:Y:S02]  /*7220*/  LOP3.LUT R3, R8, 0xff, RZ, 0xc0, !PT ;  /* 0x000000ff08037812 */ /* 0x010fe400078ec0ff */
[----:B------:R-:W-:Y:S02]  /*7230*/  LOP3.LUT R0, R0, 0xff, RZ, 0xc0, !PT ;  /* 0x000000ff00007812 */ /* 0x000fe400078ec0ff */
[----:B------:R-:W-:Y:S02]  /*7240*/  SHF.R.U32.HI R25, RZ, 0x8, R9 ;  /* 0x00000008ff197819 */ /* 0x000fe40000011609 */
[----:B------:R-:W-:Y:S02]  /*7250*/  PRMT R20, R0, 0x7604, R3 ;  /* 0x0000760400147816 */ /* 0x000fe40000000003 */
[----:B------:R-:W-:Y:S02]  /*7260*/  SHF.R.U32.HI R3, RZ, 0x8, R10 ;  /* 0x00000008ff037819 */ /* 0x000fe4000001160a */
[----:B0-----:R-:W-:-:S02]  /*7270*/  LOP3.LUT R13, R9, 0xff, RZ, 0xc0, !PT ;  /* 0x000000ff090d7812 */ /* 0x001fc400078ec0ff */
[----:B------:R-:W-:Y:S02]  /*7280*/  LOP3.LUT R0, R25, 0xff, RZ, 0xc0, !PT ;  /* 0x000000ff19007812 */ /* 0x000fe400078ec0ff */
[----:B------:R-:W-:Y:S02]  /*7290*/  LOP3.LUT R12, R10, 0xff, RZ, 0xc0, !PT ;  /* 0x000000ff0a0c7812 */ /* 0x000fe400078ec0ff */
[----:B------:R-:W-:Y:S02]  /*72a0*/  LOP3.LUT R3, R3, 0xff, RZ, 0xc0, !PT ;  /* 0x000000ff03037812 */ /* 0x000fe400078ec0ff */
[----:B-1----:R-:W-:Y:S02]  /*72b0*/  SHF.R.U32.HI R21, RZ, 0x8, R4 ;  /* 0x00000008ff157819 */ /* 0x002fe40000011604 */
[----:B------:R-:W-:Y:S02]  /*72c0*/  PRMT R28, R0, 0x7604, R13 ;  /* 0x00007604001c7816 */ /* 0x000fe4000000000d */
[----:B------:R-:W-:-:S02]  /*72d0*/  IADD3 R0, R18, R27, RZ ;  /* 0x0000001b12007210 */ /* 0x000fc40007ffe0ff */
[----:B------:R-:W-:Y:S02]  /*72e0*/  PRMT R30, R3, 0x7604, R12 ;  /* 0x00007604031e7816 */ /* 0x000fe4000000000c */
[----:B------:R-:W-:Y:S02]  /*72f0*/  LOP3.LUT R24, R4, 0xff, RZ, 0xc0, !PT ;  /* 0x000000ff04187812 */ /* 0x000fe400078ec0ff */
[----:B------:R-:W-:Y:S02]  /*7300*/  LOP3.LUT R21, R21, 0xff, RZ, 0xc0, !PT ;  /* 0x000000ff15157812 */ /* 0x000fe400078ec0ff */
[----:B------:R-:W-:Y:S02]  /*7310*/  SHF.R.U32.HI R3, RZ, 0x8, R6 ;  /* 0x00000008ff037819 */ /* 0x000fe40000011606 */
[----:B--2---:R-:W-:Y:S02]  /*7320*/  SHF.R.U32.HI R14, RZ, 0x8, R11 ;  /* 0x00000008ff0e7819 */ /* 0x004fe4000001160b */
[----:B------:R-:W-:-:S02]  /*7330*/  PRMT R33, R21, 0x7604, R24 ;  /* 0x0000760415217816 */ /* 0x000fc40000000018 */
[----:B------:R-:W-:Y:S02]  /*7340*/  SHF.R.U32.HI R27, RZ, 0x8, R7 ;  /* 0x00000008ff1b7819 */ /* 0x000fe40000011607 */
[----:B------:R-:W-:Y:S02]  /*7350*/  LOP3.LUT R25, R3, 0xff, RZ, 0xc0, !PT ;  /* 0x000000ff03197812 */ /* 0x000fe400078ec0ff */
[----:B------:R-:W-:Y:S02]  /*7360*/  SHF.R.U32.HI R21, RZ, 0x8, R5 ;  /* 0x00000008ff157819 */ /* 0x000fe40000011605 */
[----:B------:R-:W-:Y:S02]  /*7370*/  LOP3.LUT R15, R11, 0xff, RZ, 0xc0, !PT ;  /* 0x000000ff0b0f7812 */ /* 0x000fe400078ec0ff */
[----:B------:R-:W-:Y:S02]  /*7380*/  LOP3.LUT R14, R14, 0xff, RZ, 0xc0, !PT ;  /* 0x000000ff0e0e7812 */ /* 0x000fe400078ec0ff */
[----:B------:R-:W-:-:S02]  /*7390*/  LOP3.LUT R24, R5, 0xff, RZ, 0xc0, !PT ;  /* 0x000000ff05187812 */ /* 0x000fc400078ec0ff */
[----:B------:R-:W-:Y:S02]  /*73a0*/  LOP3.LUT R26, R6, 0xff, RZ, 0xc0, !PT ;  /* 0x000000ff061a7812 */ /* 0x000fe400078ec0ff */
[----:B------:R-:W-:Y:S02]  /*73b0*/  LOP3.LUT R27, R27, 0xff, RZ, 0xc0, !PT ;  /* 0x000000ff1b1b7812 */ /* 0x000fe400078ec0ff */
[----:B------:R-:W-:Y:S02]  /*73c0*/  LOP3.LUT R36, R7, 0xff, RZ, 0xc0, !PT ;  /* 0x000000ff07247812 */ /* 0x000fe400078ec0ff */
[----:B------:R-:W-:Y:S02]  /*73d0*/  LOP3.LUT R21, R21, 0xff, RZ, 0xc0, !PT ;  /* 0x000000ff15157812 */ /* 0x000fe400078ec0ff */
[----:B------:R-:W-:Y:S02]  /*73e0*/  PRMT R34, R14, 0x7604, R15 ;  /* 0x000076040e227816 */ /* 0x000fe4000000000f */
[----:B------:R-:W-:-:S02]  /*73f0*/  PRMT R39, R25, 0x7604, R26 ;  /* 0x0000760419277816 */ /* 0x000fc4000000001a */
[----:B------:R-:W-:Y:S02]  /*7400*/  PRMT R41, R27, 0x7604, R36 ;  /* 0x000076041b297816 */ /* 0x000fe40000000024 */
[----:B---3--:R-:W-:Y:S02]  /*7410*/  LOP3.LUT R0, R35, 0x30, R0, 0xf8, !PT ;  /* 0x0000003023007812 */ /* 0x008fe400078ef800 */
[----:B------:R-:W-:Y:S02]  /*7420*/  PRMT R35, R21, 0x7604, R24 ;  /* 0x0000760415237816 */ /* 0x000fe40000000018 */
[----:B------:R-:W-:Y:S02]  /*7430*/  LOP3.LUT R3, R0, R31, RZ, 0x3c, !PT ;  /* 0x0000001f00037212 */ /* 0x000fe400078e3cff */
[----:B------:R-:W-:Y:S02]  /*7440*/  SHF.R.U32.HI R21, RZ, 0x10, R9 ;  /* 0x00000010ff157819 */ /* 0x000fe40000011609 */
[----:B------:R-:W-:-:S02]  /*7450*/  IADD3 R0, R16, R29, R3 ;  /* 0x0000001d10007210 */ /* 0x000fc40007ffe003 */
[----:B------:R-:W-:Y:S01]  /*7460*/  SHF.R.U32.HI R3, RZ, 0x10, R8 ;  /* 0x00000010ff037819 */ /* 0x000fe20000011608 */
[----:B------:R-:W0:Y:S01]  /*7470*/  LDS.128 R12, [R52+0xb000] ;  /* 0x00b00000340c7984 */ /* 0x000e220000000c00 */
[----:B------:R-:W-:Y:S02]  /*7480*/  SHF.R.U32.HI R29, RZ, 0x10, R10 ;  /* 0x00000010ff1d7819 */ /* 0x000fe4000001160a */
[----:B------:R-:W-:Y:S01]  /*7490*/  SHF.R.U32.HI R31, RZ, 0x10, R11 ;  /* 0x00000010ff1f7819 */ /* 0x000fe2000001160b */
[----:B------:R-:W1:Y:S01]  /*74a0*/  LDS.128 R24, [R0+0xb000] ;  /* 0x00b0000000187984 */ /* 0x000e620000000c00 */
[----:B------:R-:W-:Y:S02]  /*74b0*/  LOP3.LUT R21, R21, 0xff, RZ, 0xc0, !PT ;  /* 0x000000ff15157812 */ /* 0x000fe400078ec0ff */
[----:B------:R-:W-:Y:S02]  /*74c0*/  LOP3.LUT R3, R3, 0xff, RZ, 0xc0, !PT ;  /* 0x000000ff03037812 */ /* 0x000fe400078ec0ff */
[----:B------:R-:W-:-:S02]  /*74d0*/  LOP3.LUT R29, R29, 0xff, RZ, 0xc0, !PT ;  /* 0x000000ff1d1d7812 */ /* 0x000fc400078ec0ff */
[----:B------:R-:W-:Y:S02]  /*74e0*/  LOP3.LUT R31, R31, 0xff, RZ, 0xc0, !PT ;  /* 0x000000ff1f1f7812 */ /* 0x000fe400078ec0ff */
[----:B------:R-:W-:Y:S02]  /*74f0*/  PRMT R21, R21, 0x7054, R28 ;  /* 0x0000705415157816 */ /* 0x000fe4000000001c */
[----:B------:R-:W-:Y:S02]  /*7500*/  SHF.R.U32.HI R28, RZ, 0x10, R5 ;  /* 0x00000010ff1c7819 */ /* 0x000fe40000011605 */
[----:B------:R-:W-:Y:S02]  /*7510*/  PRMT R3, R3, 0x7054, R20 ;  /* 0x0000705403037816 */ /* 0x000fe40000000014 */
[----:B------:R-:W-:Y:S02]  /*7520*/  PRMT R29, R29, 0x7054, R30 ;  /* 0x000070541d1d7816 */ /* 0x000fe4000000001e */
[----:B------:R-:W-:-:S02]  /*7530*/  SHF.R.U32.HI R20, RZ, 0x10, R4 ;  /* 0x00000010ff147819 */ /* 0x000fc40000011604 */
[----:B------:R-:W-:Y:S02]  /*7540*/  PRMT R31, R31, 0x7054, R34 ;  /* 0x000070541f1f7816 */ /* 0x000fe40000000022 */
[----:B------:R-:W-:Y:S02]  /*7550*/  SHF.R.U32.HI R30, RZ, 0x10, R6 ;  /* 0x00000010ff1e7819 */ /* 0x000fe40000011606 */
[----:B------:R-:W-:Y:S02]  /*7560*/  SHF.R.U32.HI R34, RZ, 0x10, R7 ;  /* 0x00000010ff227819 */ /* 0x000fe40000011607 */
[----:B------:R-:W-:Y:S02]  /*7570*/  LOP3.LUT R28, R28, 0xff, RZ, 0xc0, !PT ;  /* 0x000000ff1c1c7812 */ /* 0x000fe400078ec0ff */
[----:B------:R-:W-:Y:S02]  /*7580*/  LOP3.LUT R20, R20, 0xff, RZ, 0xc0, !PT ;  /* 0x000000ff14147812 */ /* 0x000fe400078ec0ff */
[----:B------:R-:W-:-:S02]  /*7590*/  LOP3.LUT R30, R30, 0xff, RZ, 0xc0, !PT ;  /* 0x000000ff1e1e7812 */ /* 0x000fc400078ec0ff */
[----:B------:R-:W-:Y:S02]  /*75a0*/  LOP3.LUT R34, R34, 0xff, RZ, 0xc0, !PT ;  /* 0x000000ff22227812 */ /* 0x000fe400078ec0ff */
[----:B------:R-:W-:Y:S02]  /*75b0*/  PRMT R37, R28, 0x7054, R35 ;  /* 0x000070541c257816 */ /* 0x000fe40000000023 */
[----:B------:R-:W-:Y:S02]  /*75c0*/  PRMT R33, R20, 0x7054, R33 ;  /* 0x0000705414217816 */ /* 0x000fe40000000021 */
[----:B------:R-:W-:Y:S02]  /*75d0*/  PRMT R39, R30, 0x7054, R39 ;  /* 0x000070541e277816 */ /* 0x000fe40000000027 */
        /* <DEDUP_REMOVED lines=8> */
[-C--:B0-----:R-:W-:Y:S02]  /*7660*/  F2FP.F16.E4M3.UNPACK_B R10, R13.reuse ;  /* 0x0000000dff0a723e */ /* 0x081fe400020006ff */
[----:B------:R-:W-:Y:S02]  /*7670*/  F2FP.F16.E4M3.UNPACK_B R28, R13.H1 ;  /* 0x0000000dff1c723e */ /* 0x000fe400030006ff */
[-C--:B------:R-:W-:Y:S01]  /*7680*/  F2FP.F16.E4M3.UNPACK_B R13, R12.reuse ;  /* 0x0000000cff0d723e */ /* 0x080fe200020006ff */
[--C-:B------:R-:W-:Y:S01]  /*7690*/  HADD2.F32 R9, -RZ, R10.reuse.H0_H0 ;  /* 0x2000000aff097230 */ /* 0x100fe20000004100 */
[----:B------:R-:W-:Y:S01]  /*76a0*/  F2FP.F16.E4M3.UNPACK_B R29, R12.H1 ;  /* 0x0000000cff1d723e */ /* 0x000fe200030006ff */
[----:B------:R-:W-:Y:S01]  /*76b0*/  HADD2.F32 R10, -RZ, R10.H1_H1 ;  /* 0x3000000aff0a7230 */ /* 0x000fe20000004100 */
[----:B------:R-:W-:Y:S02]  /*76c0*/  F2FP.F16.E4M3.UNPACK_B R39, R38 ;  /* 0x00000026ff27723e */ /* 0x000fe400020006ff */
[----:B-1----:R-:W-:-:S02]  /*76d0*/  F2FP.F16.E4M3.UNPACK_B R11, R25 ;  /* 0x00000019ff0b723e */ /* 0x002fc400020006ff */
[----:B------:R-:W-:Y:S01]  /*76e0*/  F2FP.F16.E4M3.UNPACK_B R12, R34 ;  /* 0x00000022ff0c723e */ /* 0x000fe200020006ff */
[----:B------:R-:W-:Y:S01]  /*76f0*/  HADD2.F32 R40, -RZ, R39.H0_H0 ;  /* 0x20000027ff287230 */ /* 0x000fe20000004100 */
[-C--:B------:R-:W-:Y:S01]  /*7700*/  F2FP.F16.E4M3.UNPACK_B R31, R15.reuse ;  /* 0x0000000fff1f723e */ /* 0x080fe200020006ff */
[----:B------:R-:W-:Y:S01]  /*7710*/  HADD2.F32 R6, -RZ, R11.H0_H0 ;  /* 0x2000000bff067230 */ /* 0x000fe20000004100 */
[----:B------:R-:W-:Y:S01]  /*7720*/  F2FP.F16.E4M3.UNPACK_B R36, R15.H1 ;  /* 0x0000000fff24723e */ /* 0x000fe200030006ff */
[--C-:B------:R-:W-:Y:S01]  /*7730*/  HADD2.F32 R15, -RZ, R12.reuse.H0_H0 ;  /* 0x2000000cff0f7230 */ /* 0x100fe20000004100 */
[-C--:B------:R-:W-:Y:S01]  /*7740*/  F2FP.F16.E4M3.UNPACK_B R21, R24.reuse ;  /* 0x00000018ff15723e */ /* 0x080fe200020006ff */
[----:B------:R-:W-:Y:S01]  /*7750*/  HADD2.F32 R39, -RZ, R39.H1_H1 ;  /* 0x30000027ff277230 */ /* 0x000fe20000004100 */
[----:B------:R-:W-:Y:S01]  /*7760*/  F2FP.F16.E4M3.UNPACK_B R30, R24.H1 ;  /* 0x00000018ff1e723e */ /* 0x000fe200030006ff */
[C---:B------:R-:W-:Y:S01]  /*7770*/  FMUL.FTZ R24, R6.reuse, R40 ;  /* 0x0000002806187220 */ /* 0x040fe20000410000 */
[-C--:B------:R-:W-:Y:S01]  /*7780*/  F2FP.F16.E4M3.UNPACK_B R33, R27.reuse ;  /* 0x0000001bff21723e */ /* 0x080fe200020006ff */
[----:B------:R-:W-:Y:S01]  /*7790*/  HADD2.F32 R11, -RZ, R11.H1_H1 ;  /* 0x3000000bff0b7230 */ /* 0x000fe20000004100 */
[----:B------:R-:W-:Y:S01]  /*77a0*/  F2FP.F16.E4M3.UNPACK_B R37, R27.H1 ;  /* 0x0000001bff25723e */ /* 0x000fe200030006ff */
[----:B------:R-:W-:Y:S01]  /*77b0*/  FMUL.FTZ R27, R6, R15 ;  /* 0x0000000f061b7220 */ /* 0x000fe20000410000 */
[----:B------:R-:W-:Y:S01]  /*77c0*/  F2FP.F16.E4M3.UNPACK_B R25, R25.H1 ;  /* 0x00000019ff19723e */ /* 0x000fe200030006ff */
[C---:B------:R-:W-:Y:S01]  /*77d0*/  FFMA.FTZ R6, R9.reuse, R15, -R24 ;  /* 0x0000000f09067223 */ /* 0x040fe20000010818 */
[----:B------:R-:W-:Y:S01]  /*77e0*/  F2FP.F16.E4M3.UNPACK_B R38, R38.H1 ;  /* 0x00000026ff26723e */ /* 0x000fe200030006ff */
[----:B------:R-:W-:Y:S01]  /*77f0*/  FFMA.FTZ R9, R9, R40, R27 ;  /* 0x0000002809097223 */ /* 0x000fe2000001001b */
[----:B------:R-:W-:Y:S01]  /*7800*/  F2FP.F16.E4M3.UNPACK_B R34, R34.H1 ;  /* 0x00000022ff22723e */ /* 0x000fe200030006ff */
[----:B------:R-:W-:-:S02]  /*7810*/  HADD2.F32 R24, -RZ, R12.H1_H1 ;  /* 0x3000000cff187230 */ /* 0x000fc40000004100 */
[-C--:B------:R-:W-:Y:S01]  /*7820*/  FMUL.FTZ R43, R11, R39.reuse ;  /* 0x000000270b2b7220 */ /* 0x080fe20000410000 */
[----:B------:R-:W-:Y:S01]  /*7830*/  HADD2.F32 R40, -RZ, R38.H0_H0 ;  /* 0x20000026ff287230 */ /* 0x000fe20000004100 */
[----:B------:R-:W-:Y:S01]  /*7840*/  LOP3.LUT R41, R41, 0xff000000, R7, 0xf8, !PT ;  /* 0xff00000029297812 */ /* 0x000fe200078ef807 */
[--C-:B------:R-:W-:Y:S02]  /*7850*/  HADD2.F32 R12, -RZ, R25.reuse.H0_H0 ;  /* 0x20000019ff0c7230 */ /* 0x100fe40000004100 */
        /* <DEDUP_REMOVED lines=15> */
[----:B------:R-:W-:Y:S02]  /*7950*/  HADD2.F32 R28, -RZ, R28.H1_H1 ;  /* 0x3000001cff1c7230 */ /* 0x000fe40000004100 */
[C---:B------:R-:W-:Y:S01]  /*7960*/  FMUL.FTZ R45, R25.reuse, R40 ;  /* 0x00000028192d7220 */ /* 0x040fe20000410000 */
[----:B------:R-:W-:Y:S02]  /*7970*/  HADD2.F32 R43, -RZ, R42.H0_H0 ;  /* 0x2000002aff2b7230 */ /* 0x000fe40000004100 */
[----:B------:R-:W-:Y:S01]  /*7980*/  FMUL.FTZ R47, R25, R34 ;  /* 0x00000022192f7220 */ /* 0x000fe20000410000 */
[----:B------:R-:W-:-:S02]  /*7990*/  HADD2.F32 R27, -RZ, R33.H0_H0 ;  /* 0x20000021ff1b7230 */ /* 0x000fc40000004100 */
[C---:B------:R-:W-:Y:S01]  /*79a0*/  FFMA.FTZ R25, R28.reuse, R34, -R45 ;  /* 0x000000221c197223 */ /* 0x040fe2000001082d */
[--C-:B------:R-:W-:Y:S02]  /*79b0*/  HADD2.F32 R39, -RZ, R38.reuse.H0_H0 ;  /* 0x20000026ff277230 */ /* 0x100fe40000004100 */
[----:B------:R-:W-:Y:S01]  /*79c0*/  FFMA.FTZ R28, R28, R40, R47 ;  /* 0x000000281c1c7223 */ /* 0x000fe2000001002f */
[----:B------:R-:W-:Y:S02]  /*79d0*/  HADD2.F32 R24, -RZ, R31.H0_H0 ;  /* 0x2000001fff187230 */ /* 0x000fe40000004100 */
[C---:B------:R-:W-:Y:S01]  /*79e0*/  FMUL.FTZ R49, R27.reuse, R43 ;  /* 0x0000002b1b317220 */ /* 0x040fe20000410000 */
[----:B------:R-:W-:Y:S02]  /*79f0*/  HADD2.F32 R40, -RZ, R38.H1_H1 ;  /* 0x30000026ff287230 */ /* 0x000fe40000004100 */
[----:B------:R-:W-:Y:S01]  /*7a00*/  FMUL.FTZ R44, R27, R39 ;  /* 0x000000271b2c7220 */ /* 0x000fe20000410000 */
[----:B------:R-:W-:Y:S01]  /*7a10*/  F2FP.F16.E4M3.UNPACK_B R38, R35.H1 ;  /* 0x00000023ff26723e */ /* 0x000fe200030006ff */
[----:B------:R-:W-:Y:S01]  /*7a20*/  FFMA.FTZ R27, R24, R39, -R49 ;  /* 0x00000027181b7223 */ /* 0x000fe20000010831 */
[----:B------:R-:W-:-:S02]  /*7a30*/  HADD2.F32 R42, -RZ, R42.H1_H1 ;  /* 0x3000002aff2a7230 */ /* 0x000fc40000004100 */
[----:B------:R-:W-:Y:S01]  /*7a40*/  FFMA.FTZ R24, R24, R43, R44 ;  /* 0x0000002b18187223 */ /* 0x000fe2000001002c */
[----:B------:R-:W-:Y:S01]  /*7a50*/  HADD2.F32 R33, -RZ, R33.H1_H1 ;  /* 0x30000021ff217230 */ /* 0x000fe20000004100 */
[-C--:B------:R-:W-:Y:S01]  /*7a60*/  F2FP.F16.E4M3.UNPACK_B R7, R26.reuse ;  /* 0x0000001aff07723e */ /* 0x080fe200020006ff */
[----:B------:R-:W-:Y:S01]  /*7a70*/  HADD2.F32 R43, -RZ, R41.H0_H0 ;  /* 0x20000029ff2b7230 */ /* 0x000fe20000004100 */
[----:B------:R-:W-:Y:S01]  /*7a80*/  F2FP.F16.E4M3.UNPACK_B R26, R26.H1 ;  /* 0x0000001aff1a723e */ /* 0x000fe200030006ff */
        /* <DEDUP_REMOVED lines=17> */
[----:B------:R-:W-:Y:S01]  /*7ba0*/  F2FP.F16.E4M3.UNPACK_B R5, R14 ;  /* 0x0000000eff05723e */ /* 0x000fe200020006ff */
[----:B------:R-:W-:-:S02]  /*7bb0*/  HADD2.F32 R38, -RZ, R36.H1_H1 ;  /* 0x30000024ff267230 */ /* 0x000fc40000004100 */
[C---:B------:R-:W-:Y:S01]  /*7bc0*/  FMUL.FTZ R49, R37.reuse, R45 ;  /* 0x0000002d25317220 */ /* 0x040fe20000410000 */
[----:B------:R-:W-:Y:S02]  /*7bd0*/  HADD2.F32 R44, -RZ, R43.H0_H0 ;  /* 0x2000002bff2c7230 */ /* 0x000fe40000004100 */
[----:B------:R-:W-:Y:S01]  /*7be0*/  FMUL.FTZ R48, R37, R42 ;  /* 0x0000002a25307220 */ /* 0x000fe20000410000 */
[----:B------:R-:W-:Y:S01]  /*7bf0*/  HADD2.F32 R36, -RZ, R30.H0_H0 ;  /* 0x2000001eff247230 */ /* 0x000fe20000004100 */
[----:B------:R-:W-:Y:S01]  /*7c00*/  F2FP.F16.E4M3.UNPACK_B R14, R14.H1 ;  /* 0x0000000eff0e723e */ /* 0x000fe200030006ff */
[----:B------:R-:W-:Y:S01]  /*7c10*/  HADD2.F32 R41, -RZ, R40.H0_H0 ;  /* 0x20000028ff297230 */ /* 0x000fe20000004100 */
[----:B------:R-:W-:Y:S01]  /*7c20*/  F2FP.SATFINITE.E4M3.F32.PACK_AB_MERGE_C R15, R28, R15, RZ ;  /* 0x0000000f1c0f723e */ /* 0x000fe200048070ff */
[----:B------:R-:W-:Y:S02]  /*7c30*/  HADD2.F32 R39, -RZ, R29.H0_H0 ;  /* 0x2000001dff277230 */ /* 0x000fe40000004100 */
[----:B------:R-:W-:Y:S01]  /*7c40*/  FMUL.FTZ R46, R36, R44 ;  /* 0x0000002c242e7220 */ /* 0x000fe20000410000 */
[----:B------:R-:W-:-:S02]  /*7c50*/  HADD2.F32 R30, -RZ, R30.H1_H1 ;  /* 0x3000001eff1e7230 */ /* 0x000fc40000004100 */
[-C--:B------:R-:W-:Y:S01]  /*7c60*/  FMUL.FTZ R47, R36, R41.reuse ;  /* 0x00000029242f7220 */ /* 0x080fe20000410000 */
[C---:B------:R-:W-:Y:S01]  /*7c70*/  FFMA.FTZ R36, R38.reuse, R42, -R49 ;  /* 0x0000002a26247223 */ /* 0x040fe20000010831 */
[----:B------:R-:W-:Y:S02]  /*7c80*/  HADD2.F32 R42, -RZ, R43.H1_H1 ;  /* 0x3000002bff2a7230 */ /* 0x000fe40000004100 */
[C---:B------:R-:W-:Y:S01]  /*7c90*/  FFMA.FTZ R37, R39.reuse, R41, -R46 ;  /* 0x0000002927257223 */ /* 0x040fe2000001082e */
[----:B------:R-:W-:Y:S02]  /*7ca0*/  HADD2.F32 R40, -RZ, R40.H1_H1 ;  /* 0x30000028ff287230 */ /* 0x000fe40000004100 */
[----:B------:R-:W-:Y:S01]  /*7cb0*/  FFMA.FTZ R47, R39, R44, R47 ;  /* 0x0000002c272f7223 */ /* 0x000fe2000001002f */
[----:B------:R-:W-:Y:S01]  /*7cc0*/  F2FP.F16.E4M3.UNPACK_B R41, R20 ;  /* 0x00000014ff29723e */ /* 0x000fe200020006ff */
[----:B------:R-:W-:Y:S01]  /*7cd0*/  FFMA.FTZ R38, R38, R45, R48 ;  /* 0x0000002d26267223 */ /* 0x000fe20000010030 */
        /* <DEDUP_REMOVED lines=41> */
[----:B------:R-:W-:Y:S01]  /*7f70*/  FMUL.FTZ R26, R26, R21 ;  /* 0x000000151a1a7220 */ /* 0x000fe20000410000 */
[----:B------:R-:W-:Y:S02]  /*7f80*/  HADD2.F32 R8, -RZ, R3.H0_H0 ;  /* 0x20000003ff087230 */ /* 0x000fe40000004100 */
[----:B------:R-:W-:Y:S02]  /*7f90*/  HADD2.F32 R20, -RZ, R13.H0_H0 ;  /* 0x2000000dff147230 */ /* 0x000fe40000004100 */
[----:B------:R-:W-:Y:S01]  /*7fa0*/  FFMA.FTZ R50, R14, R29, R26 ;  /* 0x0000001d0e327223 */ /* 0x000fe2000001001a */
[----:B------:R-:W-:-:S02]  /*7fb0*/  HADD2.F32 R4, -RZ, R7.H0_H0 ;  /* 0x20000007ff047230 */ /* 0x000fc40000004100 */
[----:B------:R-:W-:Y:S01]  /*7fc0*/  FFMA.FTZ R48, R14, R21, -R51 ;  /* 0x000000150e307223 */ /* 0x000fe20000010833 */
[----:B------:R-:W-:Y:S02]  /*7fd0*/  HADD2.F32 R26, -RZ, R13.H1_H1 ;  /* 0x3000000dff1a7230 */ /* 0x000fe40000004100 */
        /* <DEDUP_REMOVED lines=27> */
.L_x_11527:
[----:B------:R-:W-:Y:S05]  /*8190*/  BSYNC B0 ;  /* 0x0000000000007941 */ /* 0x000fea0003800000 */
.L_x_11520:
        /* <DEDUP_REMOVED lines=8> */
.L_x_11517:
[----:B0--3--:R-:W3:Y:S02]  /*8220*/  LDL R0, [R1+0x8] ;  /* 0x0000080001007983 */ /* 0x009ee40000100800 */
[----:B---3--:R-:W-:-:S13]  /*8230*/  ISETP.NE.AND P0, PT, R0, 0x3, PT ;  /* 0x000000030000780c */ /* 0x008fda0003f05270 */
[----:B------:R-:W-:Y:S05]  /*8240*/  @!P0 BRA `(.L_x_11535) ;  /* 0x0000000000048947 */ /* 0x000fea0003800000 */
[----:B------:R-:W-:Y:S01]  /*8250*/  BPT.TRAP 0x1 ;  /* 0x000000040000795c */ /* 0x000fe20000300000 */
.L_x_11535:
[----:B------:R-:W3:Y:S04]  /*8260*/  LDL R0, [R1+0x4] ;  /* 0x0000040001007983 */ /* 0x000ee80000100800 */
[----:B-1--4-:R-:W4:Y:S01]  /*8270*/  LDL R3, [R1+0xc] ;  /* 0x00000c0001037983 */ /* 0x012f220000100800 */
[----:B---3--:R-:W-:Y:S01]  /*8280*/  IMAD R0, R0, 0x8, R16 ;  /* 0x0000000800007824 */ /* 0x008fe200078e0210 */
[----:B----45:R-:W-:-:S04]  /*8290*/  SHF.L.U32 R7, R3, 0x1f, RZ ;  /* 0x0000001f03077819 */ /* 0x030fc800000006ff */
[----:B------:R0:W1:Y:S01]  /*82a0*/  SYNCS.PHASECHK.TRANS64.TRYWAIT P1, [R0+URZ+0x13230], R7 ;  /* 0x01323007000075a7 */ /* 0x000062000802017f */
[----:B------:R-:W-:Y:S05]  /*82b0*/  @!P0 BRA `(.L_x_11536) ;  /* 0x0000000000048947 */ /* 0x000fea0003800000 */
[----:B------:R-:W-:Y:S01]  /*82c0*/  BPT.TRAP 0x1 ;  /* 0x000000040000795c */ /* 0x000fe20000300000 */
.L_x_11536:
[----:B------:R-:W-:Y:S01]  /*82d0*/  VIADD R3, R16, 0xe000 ;  /* 0x0000e00010037836 */ /* 0x000fe20000000000 */
[----:B------:R-:W-:Y:S01]  /*82e0*/  LOP3.LUT R4, R32, 0x10000, RZ, 0xfc, !PT ;  /* 0x0001000020047812 */ /* 0x000fe200078efcff */
[----:B------:R-:W-:-:S03]  /*82f0*/  IMAD.MOV.U32 R5, RZ, RZ, -0x7fffffe0 ;  /* 0x80000020ff057424 */ /* 0x000fc600078e00ff */
[----:B------:R-:W-:-:S04]  /*8300*/  SHF.R.U32.HI R3, RZ, 0x4, R3 ;  /* 0x00000004ff037819 */ /* 0x000fc80000011603 */
[----:B------:R-:W-:-:S04]  /*8310*/  LOP3.LUT R3, R3, 0x3fff, RZ, 0xc0, !PT ;  /* 0x00003fff03037812 */ /* 0x000fc800078ec0ff */
[----:B------:R-:W-:-:S05]  /*8320*/  LOP3.LUT R3, R3, 0x10000, RZ, 0xfc, !PT ;  /* 0x0001000003037812 */ /* 0x000fca00078efcff */
[----:B------:R3:W-:Y:S01]  /*8330*/  STL [R1+0x24], R3 ;  /* 0x0000240301007387 */ /* 0x0007e20000100800 */
[----:B-1----:R-:W-:Y:S05]  /*8340*/  @P1 BRA `(.L_x_11537) ;  /* 0x0000000000081947 */ /* 0x002fea0003800000 */
[----:B------:R-:W1:Y:S02]  /*8350*/  SYNCS.PHASECHK.TRANS64.TRYWAIT P1, [R0+URZ+0x13230], R7 ;  /* 0x01323007000075a7 */ /* 0x000e64000802017f */
[----:B-1----:R-:W-:Y:S05]  /*8360*/  @!P1 BRA `(.L_x_11538) ;  /* 0x0000010000309947 */ /* 0x002fea0003800000 */
.L_x_11537:
[----:B---3--:R-:W3:Y:S04]  /*8370*/  LDL R3, [R1+0x24] ;  /* 0x0000240001037983 */ /* 0x008ee80000100800 */
[----:B------:R-:W3:Y:S01]  /*8380*/  LDL R106, [R1+0x4] ;  /* 0x00000400016a7983 */ /* 0x000ee20000100800 */
[----:B------:R-:W-:Y:S01]  /*8390*/  IMAD.MOV.U32 R9, RZ, RZ, -0x7fffffe0 ;  /* 0x80000020ff097424 */ /* 0x000fe200078e00ff */
[----:B------:R-:W-:Y:S05]  /*83a0*/  WARPSYNC.ALL ;  /* 0x0000000000007948 */ /* 0x000fea0003800000 */
[----:B------:R-:W-:Y:S01]  /*83b0*/  R2UR UR4, R4 ;  /* 0x00000000040472ca */ /* 0x000fe200000e0000 */
[----:B------:R-:W4:Y:S01]  /*83c0*/  LDL R107, [R1+0x54] ;  /* 0x00005400016b7983 */ /* 0x000f220000100800 */
[----:B------:R-:W-:-:S02]  /*83d0*/  R2UR UR5, R5 ;  /* 0x00000000050572ca */ /* 0x000fc400000e0000 */
[----:B------:R-:W-:Y:S01]  /*83e0*/  R2UR UR7, R9 ;  /* 0x00000000090772ca */ /* 0x000fe200000e0000 */
[----:B------:R-:W-:Y:S01]  /*83f0*/  WARPGROUP.ARRIVE ;  /* 0x00000000000079c5 */ /* 0x000fe20000000000 */
[----:B01----:R-:W-:Y:S01]  /*8400*/  IMAD.MOV.U32 R7, RZ, RZ, -0x7fffffe0 ;  /* 0x80000020ff077424 */ /* 0x003fe200078e00ff */
[----:B------:R-:W-:Y:S01]  /*8410*/  P2R R13, PR, RZ, 0x1 ;  /* 0x00000001ff0d7803 */ /* 0x000fe20000000000 */
[----:B------:R-:W-:Y:S01]  /*8420*/  IMAD.MOV.U32 R11, RZ, RZ, -0x7fffffe0 ;  /* 0x80000020ff0b7424 */ /* 0x000fe200078e00ff */
[C---:B------:R-:W-:Y:S02]  /*8430*/  R2UR UR8, R4.reuse ;  /* 0x00000000040872ca */ /* 0x040fe400000e0000 */
[----:B------:R-:W-:Y:S02]  /*8440*/  R2UR UR9, R5 ;  /* 0x00000000050972ca */ /* 0x000fe400000e0000 */
[----:B------:R-:W-:Y:S02]  /*8450*/  R2UR UR11, R11 ;  /* 0x000000000b0b72ca */ /* 0x000fe400000e0000 */
[----:B------:R-:W-:-:S02]  /*8460*/  R2UR UR12, R4 ;  /* 0x00000000040c72ca */ /* 0x000fc400000e0000 */
[----:B------:R-:W-:Y:S01]  /*8470*/  R2UR UR13, R5 ;  /* 0x00000000050d72ca */ /* 0x000fe200000e0000 */
[----:B------:R-:W-:Y:S01]  /*8480*/  IMAD.MOV.U32 R11, RZ, RZ, -0x7fffffe0 ;  /* 0x80000020ff0b7424 */ /* 0x000fe200078e00ff */
[----:B------:R-:W-:Y:S01]  /*8490*/  R2UR UR16, R4 ;  /* 0x00000000041072ca */ /* 0x000fe200000e0000 */
[----:B---3--:R-:W-:-:S05]  /*84a0*/  IMAD R8, R106, 0x280, R3 ;  /* 0x000002806a087824 */ /* 0x008fca00078e0203 */
[----:B------:R-:W-:-:S13]  /*84b0*/  R2UR UR6, R8 ;  /* 0x00000000080672ca */ /* 0x000fda00000e0000 */
[----:B------:R-:W-:Y:S01]  /*84c0*/  QGMMA.64x32x32.F32.E4M3.E4M3 R88, gdesc[UR4], RZ, !UPT, gsb0 ;  /* 0x00600000045879f3 */ /* 0x000fe2000c0008ff */
[----:B------:R-:W-:Y:S01]  /*84d0*/  VIADD R6, R8, 0x80 ;  /* 0x0000008008067836 */ /* 0x000fe20000000000 */
[----:B------:R-:W-:Y:S02]  /*84e0*/  R2UR UR7, R7 ;  /* 0x00000000070772ca */ /* 0x000fe400000e0000 */
[----:B------:R-:W-:Y:S02]  /*84f0*/  R2UR UR4, R4 ;  /* 0x00000000040472ca */ /* 0x000fe400000e0000 */
[----:B------:R-:W-:Y:S02]  /*8500*/  R2UR UR6, R6 ;  /* 0x00000000060672ca */ /* 0x000fe400000e0000 */
        /* <DEDUP_REMOVED lines=10> */
[----:B------:R-:W-:-:S03]  /*85b0*/  IMAD.MOV.U32 R7, RZ, RZ, -0x7fffffe0 ;  /* 0x80000020ff077424 */ /* 0x000fc600078e00ff */
[----:B------:R-:W-:Y:S02]  /*85c0*/  R2UR UR14, R6 ;  /* 0x00000000060e72ca */ /* 0x000fe400000e0000 */
[----:B------:R-:W-:Y:S01]  /*85d0*/  R2UR UR15, R7 ;  /* 0x00000000070f72ca */ /* 0x000fe200000e0000 */
[----:B------:R-:W-:Y:S02]  /*85e0*/  WARPGROUP.DEPBAR.LE gsb0, 0x0 ;  /* 0x00008000000079c5 */ /* 0x000fe40000010000 */
[----:B------:R-:W-:-:S10]  /*85f0*/  WARPGROUP.ARRIVE ;  /* 0x00000000000079c5 */ /* 0x000fd40000000000 */
[----:B------:R-:W-:Y:S01]  /*8600*/  QGMMA.64x32x32.F32.E4M3.E4M3 R40, gdesc[UR12], RZ, !UPT, gsb0 ;  /* 0x006000000c2879f3 */ /* 0x000fe2000c0008ff */
[----:B------:R-:W-:Y:S02]  /*8610*/  IADD3 R10, R8, 0x200, RZ ;  /* 0x00000200080a7810 */ /* 0x000fe40007ffe0ff */
[----:B------:R-:W-:Y:S02]  /*8620*/  R2UR UR19, R11 ;  /* 0x000000000b1372ca */ /* 0x000fe400000e0000 */
[----:B------:R-:W-:Y:S02]  /*8630*/  R2UR UR18, R10 ;  /* 0x000000000a1272ca */ /* 0x000fe400000e0000 */
[----:B------:R-:W-:Y:S01]  /*8640*/  R2UR UR17, R5 ;  /* 0x00000000051172ca */ /* 0x000fe200000e0000 */
[----:B------:R-:W-:Y:S02]  /*8650*/  WARPGROUP.DEPBAR.LE gsb0, 0x0 ;  /* 0x00008000000079c5 */ /* 0x000fe40000010000 */
[----:B------:R-:W-:-:S10]  /*8660*/  WARPGROUP.ARRIVE ;  /* 0x00000000000079c5 */ /* 0x000fd40000000000 */
[----:B------:R-:W-:Y:S01]  /*8670*/  QGMMA.64x32x32.F32.E4M3.E4M3 R24, gdesc[UR16], RZ, !UPT, gsb0 ;  /* 0x00600000101879f3 */ /* 0x000fe2000c0008ff */
[----:B--2---:R-:W-:Y:S02]  /*8680*/  VIADD R14, R8, 0x2 ;  /* 0x00000002080e7836 */ /* 0x004fe40000000000 */
[----:B------:R-:W-:Y:S02]  /*8690*/  VIADD R6, R4, 0x2 ;  /* 0x0000000204067836 */ /* 0x000fe40000000000 */
[----:B------:R-:W-:Y:S02]  /*86a0*/  IMAD.MOV.U32 R15, RZ, RZ, -0x7fffffe0 ;  /* 0x80000020ff0f7424 */ /* 0x000fe400078e00ff */
[----:B------:R-:W-:Y:S01]  /*86b0*/  IMAD.MOV.U32 R7, RZ, RZ, -0x7fffffe0 ;  /* 0x80000020ff077424 */ /* 0x000fe200078e00ff */
        /* <DEDUP_REMOVED lines=8> */
[----:B------:R-:W-:Y:S01]  /*8740*/  IMAD.MOV.U32 R11, RZ, RZ, -0x7fffffe0 ;  /* 0x80000020ff0b7424 */ /* 0x000fe200078e00ff */
        /* <DEDUP_REMOVED lines=25> */
[C---:B------:R-:W-:Y:S01]  /*88e0*/  FMUL.FTZ R3, R2.reuse, R88 ;  /* 0x0000005802037220 */ /* 0x040fe20000410000 */
[C---:B------:R-:W-:Y:S01]  /*88f0*/  FMUL.FTZ R14, R2.reuse, R89 ;  /* 0x00000059020e7220 */ /* 0x040fe20000410000 */
[C---:B------:R-:W-:Y:S01]  /*8900*/  FMUL.FTZ R20, R2.reuse, R92 ;  /* 0x0000005c02147220 */ /* 0x040fe20000410000 */
[C---:B------:R-:W-:Y:S01]  /*8910*/  FMUL.FTZ R11, R2.reuse, R59 ;  /* 0x0000003b020b7220 */ /* 0x040fe20000410000 */
[C---:B------:R-:W-:Y:S02]  /*8920*/  FMUL.FTZ R88, R2.reuse, R93 ;  /* 0x0000005d02587220 */ /* 0x040fe40000410000 */
[----:B------:R-:W0:Y:S01]  /*8930*/  MUFU.TANH R3, R3 ;  /* 0x0000000300037308 */ /* 0x000e220000002400 */
[----:B------:R-:W-:Y:S01]  /*8940*/  FMUL.FTZ R59, R2, R62 ;  /* 0x0000003e023b7220 */ /* 0x000fe20000410000 */
[----:B------:R-:W-:Y:S02]  /*8950*/  VIADD R8, R8, 0x202 ;  /* 0x0000020208087836 */ /* 0x000fe40000000000 */
[----:B------:R-:W-:Y:S01]  /*8960*/  FMUL.FTZ R62, R2, R64 ;  /* 0x00000040023e7220 */ /* 0x000fe20000410000 */
[----:B------:R-:W-:Y:S01]  /*8970*/  IMAD.MOV.U32 R9, RZ, RZ, -0x7fffffe0 ;  /* 0x80000020ff097424 */ /* 0x000fe200078e00ff */
[----:B----4-:R-:W-:-:S02]  /*8980*/  IADD3 R105, R105, 0xa0, -R107 ;  /* 0x000000a069697810 */ /* 0x010fc40007ffe86b */
[----:B------:R-:W1:Y:S01]  /*8990*/  MUFU.TANH R14, R14 ;  /* 0x0000000e000e7308 */ /* 0x000e620000002400 */
[C---:B------:R-:W-:Y:S01]  /*89a0*/  FMUL.FTZ R64, R2.reuse, R65 ;  /* 0x0000004102407220 */ /* 0x040fe20000410000 */
[C---:B------:R-:W-:Y:S01]  /*89b0*/  FMUL.FTZ R12, R2.reuse, R90 ;  /* 0x0000005a020c7220 */ /* 0x040fe20000410000 */
[C---:B------:R-:W-:Y:S01]  /*89c0*/  FMUL.FTZ R65, R2.reuse, R67 ;  /* 0x0000004302417220 */ /* 0x040fe20000410000 */
[C---:B------:R-:W-:Y:S01]  /*89d0*/  FMUL.FTZ R90, R2.reuse, R96 ;  /* 0x00000060025a7220 */ /* 0x040fe20000410000 */
[----:B------:R-:W-:-:S03]  /*89e0*/  FMUL.FTZ R67, R2, R70 ;  /* 0x0000004602437220 */ /* 0x000fc60000410000 */
[----:B------:R-:W2:Y:S01]  /*89f0*/  MUFU.TANH R20, R20 ;  /* 0x0000001400147308 */ /* 0x000ea20000002400 */
[----:B------:R-:W-:Y:S02]  /*8a00*/  R2UR UR6, R8 ;  /* 0x00000000080672ca */ /* 0x000fe400000e0000 */
[----:B------:R-:W-:Y:S02]  /*8a10*/  R2UR UR7, R9 ;  /* 0x00000000090772ca */ /* 0x000fe400000e0000 */
[----:B------:R-:W-:Y:S02]  /*8a20*/  R2UR UR4, R6 ;  /* 0x00000000060472ca */ /* 0x000fe400000e0000 */
[----:B------:R-:W-:Y:S01]  /*8a30*/  R2UR UR5, R7 ;  /* 0x00000000070572ca */ /* 0x000fe200000e0000 */
[----:B------:R-:W3:Y:S01]  /*8a40*/  MUFU.TANH R88, R88 ;  /* 0x0000005800587308 */ /* 0x000ee20000002400 */
[C---:B------:R-:W-:Y:S01]  /*8a50*/  FMUL.FTZ R92, R2.reuse, R97 ;  /* 0x00000061025c7220 */ /* 0x040fe20000410000 */
[C---:B------:R-:W-:Y:S01]  /*8a60*/  FMUL.FTZ R10, R2.reuse, R57 ;  /* 0x00000039020a7220 */ /* 0x040fe20000410000 */
[C---:B------:R-:W-:Y:S01]  /*8a70*/  FMUL.FTZ R15, R2.reuse, R91 ;  /* 0x0000005b020f7220 */ /* 0x040fe20000410000 */
[C---:B------:R-:W-:Y:S01]  /*8a80*/  FMUL.FTZ R21, R2.reuse, R94 ;  /* 0x0000005e02157220 */ /* 0x040fe20000410000 */
[C---:B------:R-:W-:Y:S01]  /*8a90*/  FMUL.FTZ R57, R2.reuse, R60 ;  /* 0x0000003c02397220 */ /* 0x040fe20000410000 */
[----:B------:R-:W-:-:S02]  /*8aa0*/  FMUL.FTZ R94, R2, R100 ;  /* 0x00000064025e7220 */ /* 0x000fc40000410000 */
[----:B------:R-:W4:Y:S01]  /*8ab0*/  MUFU.TANH R90, R90 ;  /* 0x0000005a005a7308 */ /* 0x000f220000002400 */
[C---:B------:R-:W-:Y:S01]  /*8ac0*/  FMUL.FTZ R60, R2.reuse, R61 ;  /* 0x0000003d023c7220 */ /* 0x040fe20000410000 */
[C---:B------:R-:W-:Y:S01]  /*8ad0*/  FMUL.FTZ R61, R2.reuse, R63 ;  /* 0x0000003f023d7220 */ /* 0x040fe20000410000 */
[C---:B------:R-:W-:Y:S01]  /*8ae0*/  FMUL.FTZ R63, R2.reuse, R66 ;  /* 0x00000042023f7220 */ /* 0x040fe20000410000 */
[C---:B------:R-:W-:Y:S01]  /*8af0*/  FMUL.FTZ R66, R2.reuse, R68 ;  /* 0x0000004402427220 */ /* 0x040fe20000410000 */
[----:B------:R-:W-:-:S03]  /*8b00*/  FMUL.FTZ R96, R2, R101 ;  /* 0x0000006502607220 */ /* 0x000fc60000410000 */
[----:B------:R-:W5:Y:S01]  /*8b10*/  MUFU.TANH R12, R12 ;  /* 0x0000000c000c7308 */ /* 0x000f620000002400 */
[C---:B------:R-:W-:Y:S01]  /*8b20*/  FMUL.FTZ R68, R2.reuse, R69 ;  /* 0x0000004502447220 */ /* 0x040fe20000410000 */
[----:B------:R-:W-:Y:S02]  /*8b30*/  WARPGROUP.DEPBAR.LE gsb0, 0x0 ;  /* 0x00008000000079c5 */ /* 0x000fe40000010000 */
[----:B------:R-:W-:Y:S01]  /*8b40*/  FMUL.FTZ R70, R2, R42 ;  /* 0x0000002a02467220 */ /* 0x000fe20000410000 */
[----:B------:R-:W-:Y:S01]  /*8b50*/  IMAD R42, R104, -0xa0, R105 ;  /* 0xffffff60682a7824 */ /* 0x000fe200078e0269 */
[----:B------:R-:W-:Y:S02]  /*8b60*/  WARPGROUP.ARRIVE ;  /* 0x00000000000079c5 */ /* 0x000fe40000000000 */
[----:B------:R-:W-:Y:S02]  /*8b70*/  MUFU.TANH R92, R92 ;  /* 0x0000005c005c7308 */ /* 0x000fe40000002400 */
[----:B------:R-:W-:-:S02]  /*8b80*/  ISETP.GT.AND P4, PT, R42, RZ, PT ;  /* 0x000000ff2a00720c */ /* 0x000fc40003f84270 */
[----:B------:R-:W-:Y:S01]  /*8b90*/  ISETP.GT.AND P3, PT, R42, 0x1, PT ;  /* 0x000000012a00780c */ /* 0x000fe20003f64270 */
[----:B------:R-:W-:Y:S01]  /*8ba0*/  FMUL.FTZ R69, R2, R71 ;  /* 0x0000004702457220 */ /* 0x000fe20000410000 */
[----:B------:R-:W-:Y:S02]  /*8bb0*/  ISETP.GT.AND P1, PT, R42, 0x8, PT ;  /* 0x000000082a00780c */ /* 0x000fe40003f24270 */
[----:B------:R-:W5:Y:S01]  /*8bc0*/  MUFU.TANH R15, R15 ;  /* 0x0000000f000f7308 */ /* 0x000f620000002400 */
[----:B0-----:R-:W-:Y:S01]  /*8bd0*/  FSEL R3, R3, -INF , P4 ;  /* 0xff80000003037808 */ /* 0x001fe20002000000 */
[----:B------:R-:W-:Y:S01]  /*8be0*/  QGMMA.64x32x32.F32.E4M3.E4M3 R24, gdesc[UR4], R24, gsb0 ;  /* 0x00600000041879f3 */ /* 0x000fe20008000818 */
[----:B-1----:R-:W-:Y:S01]  /*8bf0*/  FSEL R14, R14, -INF , P3 ;  /* 0xff8000000e0e7808 */ /* 0x002fe20001800000 */
[----:B------:R-:W-:Y:S01]  /*8c00*/  FMUL.FTZ R89, R2, R95 ;  /* 0x0000005f02597220 */ /* 0x000fe20000410000 */
[----:B--2---:R-:W-:Y:S01]  /*8c10*/  FSEL R71, R20, -INF , P1 ;  /* 0xff80000014477808 */ /* 0x004fe20000800000 */
[----:B------:R-:W-:Y:S01]  /*8c20*/  FMUL.FTZ R72, R2, R72 ;  /* 0x0000004802487220 */ /* 0x000fe20000410000 */
[----:B------:R-:W-:Y:S01]  /*8c30*/  ISETP.GT.AND P2, PT, R42, 0x9, PT ;  /* 0x000000092a00780c */ /* 0x000fe20003f44270 */
[----:B------:R-:W0:Y:S01]  /*8c40*/  MUFU.TANH R94, R94 ;  /* 0x0000005e005e7308 */ /* 0x000e220000002400 */
[----:B------:R-:W-:Y:S01]  /*8c50*/  FMNMX.FTZ R20, R3, R14, !PT ;  /* 0x0000000e03147209 */ /* 0x000fe20007810000 */
[C---:B------:R-:W-:Y:S01]  /*8c60*/  FMUL.FTZ R93, R2.reuse, R99 ;  /* 0x00000063025d7220 */ /* 0x040fe20000410000 */
[----:B------:R-:W-:Y:S01]  /*8c70*/  FMUL.FTZ R91, R2, R98 ;  /* 0x00000062025b7220 */ /* 0x000fe20000410000 */
[----:B------:R-:W-:Y:S01]  /*8c80*/  ISETP.GT.AND P6, PT, R42, 0x10, PT ;  /* 0x000000102a00780c */ /* 0x000fe20003fc4270 */
[----:B------:R-:W-:Y:S01]  /*8c90*/  FMUL.FTZ R73, R2, R73 ;  /* 0x0000004902497220 */ /* 0x000fe20000410000 */
[----:B---3--:R-:W-:-:S02]  /*8ca0*/  FSEL R99, R88, -INF , P2 ;  /* 0xff80000058637808 */ /* 0x008fc40001000000 */
[----:B------:R-:W1:Y:S01]  /*8cb0*/  MUFU.TANH R21, R21 ;  /* 0x0000001500157308 */ /* 0x000e620000002400 */
[----:B------:R-:W-:Y:S01]  /*8cc0*/  FMNMX.FTZ R20, R71, R20, !PT ;  /* 0x0000001447147209 */ /* 0x000fe20007810000 */
[----:B------:R-:W-:Y:S01]  /*8cd0*/  FMUL.FTZ R76, R2, R76 ;  /* 0x0000004c024c7220 */ /* 0x000fe20000410000 */
[----:B------:R-:W-:-:S05]  /*8ce0*/  ISETP.GT.AND P5, PT, R42, 0x11, PT ;  /* 0x000000112a00780c */ /* 0x000fca0003fa4270 */
[----:B------:R-:W2:Y:S01]  /*8cf0*/  MUFU.TANH R96, R96 ;  /* 0x0000006000607308 */ /* 0x000ea20000002400 */
[----:B----4-:R-:W-:Y:S01]  /*8d00*/  FSEL R101, R90, -INF , P6 ;  /* 0xff8000005a657808 */ /* 0x010fe20003000000 */
[C---:B------:R-:W-:Y:S01]  /*8d10*/  FMUL.FTZ R97, R2.reuse, R103 ;  /* 0x0000006702617220 */ /* 0x040fe20000410000 */
[----:B------:R-:W-:Y:S01]  /*8d20*/  FMNMX.FTZ R20, R99, R20, !PT ;  /* 0x0000001463147209 */ /* 0x000fe20007810000 */
[----:B------:R-:W-:Y:S01]  /*8d30*/  FMUL.FTZ R77, R2, R77 ;  /* 0x0000004d024d7220 */ /* 0x000fe20000410000 */
[----:B-----5:R-:W-:Y:S01]  /*8d40*/  FSEL R9, R12, -INF , P4 ;  /* 0xff8000000c097808 */ /* 0x020fe20002000000 */
[C---:B------:R-:W-:Y:S01]  /*8d50*/  FMUL.FTZ R80, R2.reuse, R80 ;  /* 0x0000005002507220 */ /* 0x040fe20000410000 */
[----:B------:R-:W-:Y:S01]  /*8d60*/  FSEL R15, R15, -INF , P3 ;  /* 0xff8000000f0f7808 */ /* 0x000fe20001800000 */
[----:B------:R-:W3:Y:S01]  /*8d70*/  MUFU.TANH R89, R89 ;  /* 0x0000005900597308 */ /* 0x000ee20000002400 */
[----:B------:R-:W-:Y:S01]  /*8d80*/  FMUL.FTZ R95, R2, R102 ;  /* 0x00000066025f7220 */ /* 0x000fe20000410000 */
[----:B------:R-:W-:Y:S01]  /*8d90*/  ISETP.GT.AND P4, PT, R42, 0x18, PT ;  /* 0x000000182a00780c */ /* 0x000fe20003f84270 */
[C---:B------:R-:W-:Y:S01]  /*8da0*/  FMUL.FTZ R74, R2.reuse, R74 ;  /* 0x0000004a024a7220 */ /* 0x040fe20000410000 */
[C---:B------:R-:W-:Y:S01]  /*8db0*/  FMUL.FTZ R81, R2.reuse, R81 ;  /* 0x0000005102517220 */ /* 0x040fe20000410000 */
[C---:B------:R-:W-:Y:S01]  /*8dc0*/  FMUL.FTZ R75, R2.reuse, R75 ;  /* 0x0000004b024b7220 */ /* 0x040fe20000410000 */
[C---:B------:R-:W-:Y:S01]  /*8dd0*/  FMUL.FTZ R84, R2.reuse, R84 ;  /* 0x0000005402547220 */ /* 0x040fe20000410000 */
[----:B------:R-:W-:Y:S01]  /*8de0*/  FMUL.FTZ R78, R2, R78 ;  /* 0x0000004e024e7220 */ /* 0x000fe20000410000 */
[----:B------:R-:W4:Y:S01]  /*8df0*/  MUFU.TANH R72, R72 ;  /* 0x0000004800487308 */ /* 0x000f220000002400 */
[----:B------:R-:W-:Y:S01]  /*8e00*/  FSEL R103, R92, -INF , P5 ;  /* 0xff8000005c677808 */ /* 0x000fe20002800000 */
[C---:B------:R-:W-:Y:S01]  /*8e10*/  FMUL.FTZ R85, R2.reuse, R85 ;  /* 0x0000005502557220 */ /* 0x040fe20000410000 */
[----:B------:R-:W-:Y:S01]  /*8e20*/  FMNMX.FTZ R20, R101, R20, !PT ;  /* 0x0000001465147209 */ /* 0x000fe20007810000 */
[C---:B------:R-:W-:Y:S01]  /*8e30*/  FMUL.FTZ R79, R2.reuse, R79 ;  /* 0x0000004f024f7220 */ /* 0x040fe20000410000 */
[C---:B------:R-:W-:Y:S01]  /*8e40*/  FMUL.FTZ R56, R2.reuse, R56 ;  /* 0x0000003802387220 */ /* 0x040fe20000410000 */
[C---:B------:R-:W-:Y:S01]  /*8e50*/  FMUL.FTZ R82, R2.reuse, R82 ;  /* 0x0000005202527220 */ /* 0x040fe20000410000 */
[----:B------:R-:W-:Y:S01]  /*8e60*/  FMUL.FTZ R83, R2, R83 ;  /* 0x0000005302537220 */ /* 0x000fe20000410000 */
[----:B------:R-:W5:Y:S01]  /*8e70*/  MUFU.TANH R91, R91 ;  /* 0x0000005b005b7308 */ /* 0x000f620000002400 */
[----:B------:R-:W-:Y:S01]  /*8e80*/  ISETP.GT.AND P3, PT, R42, 0x19, PT ;  /* 0x000000192a00780c */ /* 0x000fe20003f64270 */
[----:B------:R-:W-:Y:S01]  /*8e90*/  FMUL.FTZ R86, R2, R86 ;  /* 0x0000005602567220 */ /* 0x000fe20000410000 */
[----:B0-----:R-:W-:-:S05]  /*8ea0*/  FSEL R105, R94, -INF , P4 ;  /* 0xff8000005e697808 */ /* 0x001fca0002000000 */
[----:B------:R-:W-:Y:S01]  /*8eb0*/  MUFU.TANH R10, R10 ;  /* 0x0000000a000a7308 */ /* 0x000fe20000002400 */
[----:B------:R-:W-:Y:S01]  /*8ec0*/  FMNMX.FTZ R20, R103, R20, !PT ;  /* 0x0000001467147209 */ /* 0x000fe20007810000 */
[----:B------:R-:W-:-:S06]  /*8ed0*/  FMUL.FTZ R87, R2, R87 ;  /* 0x0000005702577220 */ /* 0x000fcc0000410000 */
[----:B------:R-:W-:Y:S01]  /*8ee0*/  MUFU.TANH R59, R59 ;  /* 0x0000003b003b7308 */ /* 0x000fe20000002400 */
[----:B------:R-:W-:-:S07]  /*8ef0*/  FMUL.FTZ R58, R2, R58 ;  /* 0x0000003a023a7220 */ /* 0x000fce0000410000 */
[----:B------:R-:W-:Y:S08]  /*8f00*/  MUFU.TANH R57, R57 ;  /* 0x0000003900397308 */ /* 0x000ff00000002400 */
[----:B------:R-:W-:Y:S08]  /*8f10*/  MUFU.TANH R60, R60 ;  /* 0x0000003c003c7308 */ /* 0x000ff00000002400 */
[----:B------:R-:W-:Y:S01]  /*8f20*/  MUFU.TANH R62, R62 ;  /* 0x0000003e003e7308 */ /* 0x000fe20000002400 */
[----:B------:R-:W-:-:S07]  /*8f30*/  FMUL.FTZ R40, R2, R40 ;  /* 0x0000002802287220 */ /* 0x000fce0000410000 */
[----:B------:R-:W-:Y:S01]  /*8f40*/  MUFU.TANH R64, R64 ;  /* 0x0000004000407308 */ /* 0x000fe20000002400 */
[----:B------:R-:W-:-:S07]  /*8f50*/  FMUL.FTZ R44, R2, R44 ;  /* 0x0000002c022c7220 */ /* 0x000fce0000410000 */
[----:B------:R-:W-:Y:S01]  /*8f60*/  MUFU.TANH R11, R11 ;  /* 0x0000000b000b7308 */ /* 0x000fe20000002400 */
[----:B------:R-:W-:-:S07]  /*8f70*/  FMUL.FTZ R41, R2, R41 ;  /* 0x0000002902297220 */ /* 0x000fce0000410000 */
[----:B------:R-:W-:Y:S08]  /*8f80*/  MUFU.TANH R66, R66 ;  /* 0x0000004200427308 */ /* 0x000ff00000002400 */
[----:B------:R-:W-:Y:S01]  /*8f90*/  MUFU.TANH R68, R68 ;  /* 0x0000004400447308 */ /* 0x000fe20000002400 */
[----:B------:R-:W-:-:S07]  /*8fa0*/  FMUL.FTZ R45, R2, R45 ;  /* 0x0000002d022d7220 */ /* 0x000fce0000410000 */
[----:B------:R-:W-:Y:S01]  /*8fb0*/  MUFU.TANH R61, R61 ;  /* 0x0000003d003d7308 */ /* 0x000fe20000002400 */
[----:B------:R-:W-:-:S07]  /*8fc0*/  FMUL.FTZ R48, R2, R48 ;  /* 0x0000003002307220 */ /* 0x000fce0000410000 */
[----:B------:R-:W-:Y:S01]  /*8fd0*/  MUFU.TANH R63, R63 ;  /* 0x0000003f003f7308 */ /* 0x000fe20000002400 */
[----:B------:R-:W-:-:S07]  /*8fe0*/  FMUL.FTZ R49, R2, R49 ;  /* 0x0000003102317220 */ /* 0x000fce0000410000 */
[----:B------:R-:W-:Y:S01]  /*8ff0*/  MUFU.TANH R65, R65 ;  /* 0x0000004100417308 */ /* 0x000fe20000002400 */
[----:B------:R-:W-:-:S07]  /*9000*/  FMUL.FTZ R43, R2, R43 ;  /* 0x0000002b022b7220 */ /* 0x000fce0000410000 */
        /* <DEDUP_REMOVED lines=9> */
[----:B-1----:R-:W-:Y:S01]  /*90a0*/  FSEL R21, R21, -INF , P1 ;  /* 0xff80000015157808 */ /* 0x002fe20000800000 */
[----:B------:R-:W-:Y:S01]  /*90b0*/  FMUL.FTZ R55, R2, R55 ;  /* 0x0000003702377220 */ /* 0x000fe20000410000 */
[----:B------:R-:W-:-:S05]  /*90c0*/  ULDC UR4, c[0x0][0x988] ;  /* 0x0002620000047ab9 */ /* 0x000fca0000000800 */
[----:B------:R-:W1:Y:S01]  /*90d0*/  MUFU.TANH R93, R93 ;  /* 0x0000005d005d7308 */ /* 0x000e620000002400 */
[----:B------:R-:W-:Y:S02]  /*90e0*/  ISETP.GT.AND P1, PT, R42, 0x20, PT ;  /* 0x000000202a00780c */ /* 0x000fe40003f24270 */
[----:B--2---:R-:W-:-:S05]  /*90f0*/  FSEL R107, R96, -INF , P3 ;  /* 0xff800000606b7808 */ /* 0x004fca0001800000 */
[----:B------:R-:W2:Y:S01]  /*9100*/  MUFU.TANH R76, R76 ;  /* 0x0000004c004c7308 */ /* 0x000ea20000002400 */
[----:B------:R-:W-:Y:S02]  /*9110*/  FMNMX.FTZ R20, R105, R20, !PT ;  /* 0x0000001469147209 */ /* 0x000fe40007810000 */
[----:B---3--:R-:W-:-:S05]  /*9120*/  FSEL R89, R89, -INF , P2 ;  /* 0xff80000059597808 */ /* 0x008fca0001000000 */
[----:B------:R-:W3:Y:S01]  /*9130*/  MUFU.TANH R95, R95 ;  /* 0x0000005f005f7308 */ /* 0x000ee20000002400 */
[----:B------:R-:W-:Y:S02]  /*9140*/  ISETP.GT.AND P2, PT, R42, 0x21, PT ;  /* 0x000000212a00780c */ /* 0x000fe40003f44270 */
[----:B----4-:R-:W-:-:S05]  /*9150*/  FSEL R111, R72, -INF , P1 ;  /* 0xff800000486f7808 */ /* 0x010fca0000800000 */
[----:B------:R-:W4:Y:S01]  /*9160*/  MUFU.TANH R77, R77 ;  /* 0x0000004d004d7308 */ /* 0x000f220000002400 */
[----:B------:R-:W-:Y:S02]  /*9170*/  FMNMX.FTZ R20, R107, R20, !PT ;  /* 0x000000146b147209 */ /* 0x000fe40007810000 */
[----:B-----5:R-:W-:-:S05]  /*9180*/  FSEL R91, R91, -INF , P6 ;  /* 0xff8000005b5b7808 */ /* 0x020fca0003000000 */
[----:B------:R-:W5:Y:S01]  /*9190*/  MUFU.TANH R97, R97 ;  /* 0x0000006100617308 */ /* 0x000f620000002400 */
[----:B------:R-:W-:Y:S02]  /*91a0*/  ISETP.GT.AND P6, PT, R42, 0x28, PT ;  /* 0x000000282a00780c */ /* 0x000fe40003fc4270 */
[----:B0-----:R-:W-:-:S05]  /*91b0*/  FSEL R113, R73, -INF , P2 ;  /* 0xff80000049717808 */ /* 0x001fca0001000000 */
[----:B------:R-:W0:Y:S01]  /*91c0*/  MUFU.TANH R80, R80 ;  /* 0x0000005000507308 */ /* 0x000e220000002400 */
[----:B------:R-:W-:Y:S02]  /*91d0*/  FMNMX.FTZ R20, R111, R20, !PT ;  /* 0x000000146f147209 */ /* 0x000fe40007810000 */
[----:B-1----:R-:W-:-:S05]  /*91e0*/  FSEL R93, R93, -INF , P5 ;  /* 0xff8000005d5d7808 */ /* 0x002fca0002800000 */
        /* <DEDUP_REMOVED lines=16> */
[----:B------:R-:W-:-:S07]  /*92f0*/  FMNMX.FTZ R20, R117, R20, !PT ;  /* 0x0000001475147209 */ /* 0x000fce0007810000 */
[----:B------:R-:W0:Y:S01]  /*9300*/  MUFU.TANH R79, R79 ;  /* 0x0000004f004f7308 */ /* 0x000e220000002400 */
[----:B-1----:R-:W-:Y:S02]  /*9310*/  FSEL R109, R74, -INF , P1 ;  /* 0xff8000004a6d7808 */ /* 0x002fe40000800000 */
[----:B------:R-:W-:-:S05]  /*9320*/  ISETP.GT.AND P1, PT, R42, 0x38, PT ;  /* 0x000000382a00780c */ /* 0x000fca0003f24270 */
[----:B------:R-:W1:Y:S01]  /*9330*/  MUFU.TANH R56, R56 ;  /* 0x0000003800387308 */ /* 0x000e620000002400 */
[----:B--2---:R-:W-:Y:S02]  /*9340*/  FSEL R81, R81, -INF , P3 ;  /* 0xff80000051517808 */ /* 0x004fe40001800000 */
[----:B------:R-:W-:-:S05]  /*9350*/  FMNMX.FTZ R20, R119, R20, !PT ;  /* 0x0000001477147209 */ /* 0x000fca0007810000 */
[----:B------:R-:W2:Y:S01]  /*9360*/  MUFU.TANH R82, R82 ;  /* 0x0000005200527308 */ /* 0x000ea20000002400 */
[----:B---3--:R-:W-:Y:S02]  /*9370*/  FSEL R75, R75, -INF , P2 ;  /* 0xff8000004b4b7808 */ /* 0x008fe40001000000 */
[----:B------:R-:W-:Y:S02]  /*9380*/  ISETP.GT.AND P2, PT, R42, 0x39, PT ;  /* 0x000000392a00780c */ /* 0x000fe40003f44270 */
[----:B----4-:R-:W-:-:S03]  /*9390*/  FSEL R123, R84, -INF , P1 ;  /* 0xff800000547b7808 */ /* 0x010fc60000800000 */
[----:B------:R-:W3:Y:S01]  /*93a0*/  MUFU.TANH R83, R83 ;  /* 0x0000005300537308 */ /* 0x000ee20000002400 */
[----:B------:R-:W-:Y:S02]  /*93b0*/  FMNMX.FTZ R20, R81, R20, !PT ;  /* 0x0000001451147209 */ /* 0x000fe40007810000 */
[----:B-----5:R-:W-:Y:S02]  /*93c0*/  FSEL R73, R78, -INF , P6 ;  /* 0xff8000004e497808 */ /* 0x020fe40003000000 */
[----:B------:R-:W-:-:S03]  /*93d0*/  ISETP.GT.AND P6, PT, R42, 0x40, PT ;  /* 0x000000402a00780c */ /* 0x000fc60003fc4270 */
[----:B------:R-:W4:Y:S01]  /*93e0*/  MUFU.TANH R86, R86 ;  /* 0x0000005600567308 */ /* 0x000f220000002400 */
[----:B0-----:R-:W-:Y:S02]  /*93f0*/  FSEL R85, R85, -INF , P2 ;  /* 0xff80000055557808 */ /* 0x001fe40001000000 */
[----:B------:R-:W-:Y:S02]  /*9400*/  FMNMX.FTZ R20, R123, R20, !PT ;  /* 0x000000147b147209 */ /* 0x000fe40007810000 */
[----:B------:R-:W-:Y:S02]  /*9410*/  FSEL R79, R79, -INF , P5 ;  /* 0xff8000004f4f7808 */ /* 0x000fe40002800000 */
[----:B------:R-:W-:Y:S01]  /*9420*/  ISETP.GT.AND P5, PT, R42, 0x41, PT ;  /* 0x000000412a00780c */ /* 0x000fe20003fa4270 */
[----:B------:R-:W0:Y:S01]  /*9430*/  MUFU.TANH R87, R87 ;  /* 0x0000005700577308 */ /* 0x000e220000002400 */
[----:B-1----:R-:W-:Y:S02]  /*9440*/  FSEL R127, R56, -INF , P6 ;  /* 0xff800000387f7808 */ /* 0x002fe40003000000 */
[----:B------:R-:W-:Y:S01]  /*9450*/  FMNMX.FTZ R20, R85, R20, !PT ;  /* 0x0000001455147209 */ /* 0x000fe20007810000 */
[----:B------:R-:W-:-:S02]  /*9460*/  WARPGROUP.DEPBAR.LE gsb0, 0x0 ;  /* 0x00008000000079c5 */ /* 0x000fc40000010000 */
[----:B--2---:R-:W-:Y:S02]  /*9470*/  FSEL R77, R82, -INF , P4 ;  /* 0xff800000524d7808 */ /* 0x004fe40002000000 */
[----:B------:R-:W1:Y:S01]  /*9480*/  MUFU.TANH R58, R58 ;  /* 0x0000003a003a7308 */ /* 0x000e620000002400 */
[----:B------:R-:W-:Y:S01]  /*9490*/  FSEL R131, R10, -INF , P5 ;  /* 0xff8000000a837808 */ /* 0x000fe20002800000 */
[----:B------:R-:W-:Y:S01]  /*94a0*/  FMUL.FTZ R10, R2, R24 ;  /* 0x00000018020a7220 */ /* 0x000fe20000410000 */
[----:B------:R-:W-:Y:S02]  /*94b0*/  ISETP.GT.AND P4, PT, R42, 0x48, PT ;  /* 0x000000482a00780c */ /* 0x000fe40003f84270 */
[----:B------:R-:W-:Y:S02]  /*94c0*/  FMNMX.FTZ R24, R127, R20, !PT ;  /* 0x000000147f187209 */ /* 0x000fe40007810000 */
[----:B---3--:R-:W-:Y:S02]  /*94d0*/  FSEL R83, R83, -INF , P3 ;  /* 0xff80000053537808 */ /* 0x008fe40001800000 */
[----:B------:R-:W-:-:S02]  /*94e0*/  FSEL R129, R59, -INF , P4 ;  /* 0xff8000003b817808 */ /* 0x000fc40002000000 */
[----:B------:R-:W-:Y:S02]  /*94f0*/  ISETP.GT.AND P3, PT, R42, 0x49, PT ;  /* 0x000000492a00780c */ /* 0x000fe40003f64270 */
[----:B------:R-:W-:Y:S02]  /*9500*/  FSEL R59, R57, -INF , P4 ;  /* 0xff800000393b7808 */ /* 0x000fe40002000000 */
[----:B------:R-:W-:Y:S01]  /*9510*/  FMNMX.FTZ R24, R131, R24, !PT ;  /* 0x0000001883187209 */ /* 0x000fe20007810000 */
[----:B------:R-:W-:Y:S01]  /*9520*/  FMUL.FTZ R20, R2, R26 ;  /* 0x0000001a02147220 */ /* 0x000fe20000410000 */
[----:B----4-:R-:W-:Y:S02]  /*9530*/  FSEL R121, R86, -INF , P1 ;  /* 0xff80000056797808 */ /* 0x010fe40000800000 */
[----:B------:R-:W-:Y:S02]  /*9540*/  ISETP.GT.AND P1, PT, R42, 0x50, PT ;  /* 0x000000502a00780c */ /* 0x000fe40003f24270 */
[----:B------:R-:W-:-:S02]  /*9550*/  FSEL R133, R60, -INF , P3 ;  /* 0xff8000003c857808 */ /* 0x000fc40001800000 */
[----:B------:R-:W-:Y:S01]  /*9560*/  FMNMX.FTZ R26, R59, R24, !PT ;  /* 0x000000183b1a7209 */ /* 0x000fe20007810000 */
[----:B------:R-:W2:Y:S01]  /*9570*/  MUFU.TANH R40, R40 ;  /* 0x0000002800287308 */ /* 0x000ea20000002400 */
[----:B0-----:R-:W-:Y:S02]  /*9580*/  FSEL R87, R87, -INF , P2 ;  /* 0xff80000057577808 */ /* 0x001fe40001000000 */
[----:B------:R-:W-:Y:S02]  /*9590*/  ISETP.GT.AND P2, PT, R42, 0x51, PT ;  /* 0x000000512a00780c */ /* 0x000fe40003f44270 */
[----:B------:R-:W-:-:S03]  /*95a0*/  FSEL R135, R62, -INF , P1 ;  /* 0xff8000003e877808 */ /* 0x000fc60000800000 */
[----:B------:R0:W-:Y:S01]  /*95b0*/  MUFU.TANH R8, R44 ;  /* 0x0000002c00087308 */ /* 0x0001e20000002400 */
[----:B-1----:R-:W-:Y:S02]  /*95c0*/  FSEL R125, R58, -INF , P6 ;  /* 0xff8000003a7d7808 */ /* 0x002fe40003000000 */
[----:B------:R-:W-:Y:S02]  /*95d0*/  ISETP.GT.AND P6, PT, R42, 0x58, PT ;  /* 0x000000582a00780c */ /* 0x000fe40003fc4270 */
[----:B------:R-:W-:Y:S02]  /*95e0*/  FSEL R137, R64, -INF , P2 ;  /* 0xff80000040897808 */ /* 0x000fe40001000000 */
[----:B0-----:R-:W-:Y:S01]  /*95f0*/  FMNMX.FTZ R44, R133, R26, !PT ;  /* 0x0000001a852c7209 */ /* 0x001fe20007810000 */
[----:B------:R-:W0:Y:S03]  /*9600*/  MUFU.TANH R41, R41 ;  /* 0x0000002900297308 */ /* 0x000e260000002400 */
[----:B------:R-:W-:Y:S01]  /*9610*/  FMNMX.FTZ R44, R135, R44, !PT ;  /* 0x0000002c872c7209 */ /* 0x000fe20007810000 */
[----:B------:R-:W-:Y:S01]  /*9620*/  FMUL.FTZ R24, R2, R25 ;  /* 0x0000001902187220 */ /* 0x000fe20000410000 */
[----:B------:R-:W-:-:S02]  /*9630*/  FSEL R11, R11, -INF , P5 ;  /* 0xff8000000b0b7808 */ /* 0x000fc40002800000 */
[----:B------:R-:W-:Y:S02]  /*9640*/  ISETP.GT.AND P5, PT, R42, 0x59, PT ;  /* 0x000000592a00780c */ /* 0x000fe40003fa4270 */
[----:B------:R-:W-:Y:S02]  /*9650*/  FSEL R25, R66, -INF , P6 ;  /* 0xff80000042197808 */ /* 0x000fe40003000000 */
[----:B------:R-:W-:Y:S01]  /*9660*/  FMNMX.FTZ R44, R137, R44, !PT ;  /* 0x0000002c892c7209 */ /* 0x000fe20007810000 */
[----:B------:R-:W1:Y:S01]  /*9670*/  MUFU.TANH R45, R45 ;  /* 0x0000002d002d7308 */ /* 0x000e620000002400 */
[----:B------:R-:W-:Y:S02]  /*9680*/  ISETP.GT.AND P4, PT, R42, 0x60, PT ;  /* 0x000000602a00780c */ /* 0x000fe40003f84270 */
[----:B------:R-:W-:Y:S02]  /*9690*/  FSEL R139, R68, -INF , P5 ;  /* 0xff800000448b7808 */ /* 0x000fe40002800000 */
[----:B------:R-:W-:-:S02]  /*96a0*/  FMNMX.FTZ R44, R25, R44, !PT ;  /* 0x0000002c192c7209 */ /* 0x000fc40007810000 */
[----:B------:R-:W-:Y:S01]  /*96b0*/  FSEL R61, R61, -INF , P3 ;  /* 0xff8000003d3d7808 */ /* 0x000fe20001800000 */
[----:B------:R-:W3:Y:S01]  /*96c0*/  MUFU.TANH R69, R69 ;  /* 0x0000004500457308 */ /* 0x000ee20000002400 */
[----:B------:R-:W-:Y:S02]  /*96d0*/  ISETP.GT.AND P3, PT, R42, 0x61, PT ;  /* 0x000000612a00780c */ /* 0x000fe40003f64270 */
[----:B--2---:R-:W-:Y:S02]  /*96e0*/  FSEL R141, R40, -INF , P4 ;  /* 0xff800000288d7808 */ /* 0x004fe40002000000 */
[----:B------:R-:W-:-:S03]  /*96f0*/  FMNMX.FTZ R44, R139, R44, !PT ;  /* 0x0000002c8b2c7209 */ /* 0x000fc60007810000 */
[----:B------:R-:W2:Y:S01]  /*9700*/  MUFU.TANH R48, R48 ;  /* 0x0000003000307308 */ /* 0x000ea20000002400 */
[----:B------:R-:W-:Y:S02]  /*9710*/  FSEL R63, R63, -INF , P1 ;  /* 0xff8000003f3f7808 */ /* 0x000fe40000800000 */
[----:B------:R-:W-:Y:S02]  /*9720*/  ISETP.GT.AND P1, PT, R42, 0x68, PT ;  /* 0x000000682a00780c */ /* 0x000fe40003f24270 */
[----:B0-----:R-:W-:-:S03]  /*9730*/  FSEL R41, R41, -INF , P3 ;  /* 0xff80000029297808 */ /* 0x001fc60001800000 */
[----:B------:R-:W0:Y:S01]  /*9740*/  MUFU.TANH R70, R70 ;  /* 0x0000004600467308 */ /* 0x000e220000002400 */
[----:B------:R-:W-:Y:S02]  /*9750*/  FMNMX.FTZ R44, R141, R44, !PT ;  /* 0x0000002c8d2c7209 */ /* 0x000fe40007810000 */
[----:B------:R-:W-:-:S05]  /*9760*/  FSEL R65, R65, -INF , P2 ;  /* 0xff80000041417808 */ /* 0x000fca0001000000 */
[----:B------:R-:W4:Y:S01]  /*9770*/  MUFU.TANH R49, R49 ;  /* 0x0000003100317308 */ /* 0x000f220000002400 */
[----:B------:R-:W-:Y:S02]  /*9780*/  ISETP.GT.AND P2, PT, R42, 0x69, PT ;  /* 0x000000692a00780c */ /* 0x000fe40003f44270 */
[----:B------:R-:W-:Y:S02]  /*9790*/  FSEL R143, R8, -INF , P1 ;  /* 0xff800000088f7808 */ /* 0x000fe40000800000 */
[----:B------:R-:W-:-:S03]  /*97a0*/  FMNMX.FTZ R44, R41, R44, !PT ;  /* 0x0000002c292c7209 */ /* 0x000fc60007810000 */
[----:B------:R-:W5:Y:S01]  /*97b0*/  MUFU.TANH R43, R43 ;  /* 0x0000002b002b7308 */ /* 0x000f620000002400 */
[----:B------:R-:W-:Y:S02]  /*97c0*/  FSEL R67, R67, -INF , P6 ;  /* 0xff80000043437808 */ /* 0x000fe40003000000 */
[----:B------:R-:W-:-:S05]  /*97d0*/  ISETP.GT.AND P6, PT, R42, 0x70, PT ;  /* 0x000000702a00780c */ /* 0x000fca0003fc4270 */
[----:B------:R-:W5:Y:S01]  /*97e0*/  MUFU.TANH R52, R52 ;  /* 0x0000003400347308 */ /* 0x000f620000002400 */
[----:B-1----:R-:W-:Y:S02]  /*97f0*/  FSEL R45, R45, -INF , P2 ;  /* 0xff8000002d2d7808 */ /* 0x002fe40001000000 */
[----:B------:R-:W-:-:S05]  /*9800*/  FMNMX.FTZ R44, R143, R44, !PT ;  /* 0x0000002c8f2c7209 */ /* 0x000fca0007810000 */
[----:B------:R-:W1:Y:S01]  /*9810*/  MUFU.TANH R47, R47 ;  /* 0x0000002f002f7308 */ /* 0x000e620000002400 */
[----:B---3--:R-:W-:Y:S01]  /*9820*/  FSEL R69, R69, -INF , P5 ;  /* 0xff80000045457808 */ /* 0x008fe20002800000 */
[----:B------:R-:W-:Y:S01]  /*9830*/  FMUL.FTZ R26, R2, R27 ;  /* 0x0000001b021a7220 */ /* 0x000fe20000410000 */
[----:B------:R-:W-:-:S05]  /*9840*/  ISETP.GT.AND P5, PT, R42, 0x71, PT ;  /* 0x000000712a00780c */ /* 0x000fca0003fa4270 */
[----:B------:R-:W3:Y:S01]  /*9850*/  MUFU.TANH R53, R53 ;  /* 0x0000003500357308 */ /* 0x000ee20000002400 */
[----:B--2---:R-:W-:Y:S01]  /*9860*/  FSEL R145, R48, -INF , P6 ;  /* 0xff80000030917808 */ /* 0x004fe20003000000 */
[----:B------:R-:W-:Y:S01]  /*9870*/  FMUL.FTZ R155, R2, R28 ;  /* 0x0000001c029b7220 */ /* 0x000fe20000410000 */
[----:B------:R-:W-:-:S05]  /*9880*/  FMNMX.FTZ R44, R45, R44, !PT ;  /* 0x0000002c2d2c7209 */ /* 0x000fca0007810000 */
[----:B------:R-:W2:Y:S01]  /*9890*/  MUFU.TANH R12, R46 ;  /* 0x0000002e000c7308 */ /* 0x000ea20000002400 */
[----:B0-----:R-:W-:Y:S01]  /*98a0*/  FSEL R27, R70, -INF , P4 ;  /* 0xff800000461b7808 */ /* 0x001fe20002000000 */
[----:B------:R-:W-:Y:S01]  /*98b0*/  FMUL.FTZ R153, R2, R29 ;  /* 0x0000001d02997220 */ /* 0x000fe20000410000 */
[----:B------:R-:W-:-:S05]  /*98c0*/  ISETP.GT.AND P4, PT, R42, 0x78, PT ;  /* 0x000000782a00780c */ /* 0x000fca0003f84270 */
[----:B------:R-:W0:Y:S01]  /*98d0*/  MUFU.TANH R10, R10 ;  /* 0x0000000a000a7308 */ /* 0x000e220000002400 */
[----:B----4-:R-:W-:Y:S02]  /*98e0*/  FSEL R49, R49, -INF , P5 ;  /* 0xff80000031317808 */ /* 0x010fe40002800000 */
[----:B------:R-:W-:-:S05]  /*98f0*/  FMNMX.FTZ R44, R145, R44, !PT ;  /* 0x0000002c912c7209 */ /* 0x000fca0007810000 */
[----:B------:R-:W4:Y:S01]  /*9900*/  MUFU.TANH R50, R50 ;  /* 0x0000003200327308 */ /* 0x000f220000002400 */
[----:B-----5:R-:W-:Y:S02]  /*9910*/  FSEL R43, R43, -INF , P3 ;  /* 0xff8000002b2b7808 */ /* 0x020fe40001800000 */
[----:B------:R-:W-:-:S05]  /*9920*/  ISETP.GT.AND P3, PT, R42, 0x79, PT ;  /* 0x000000792a00780c */ /* 0x000fca0003f64270 */
[----:B------:R-:W5:Y:S01]  /*9930*/  MUFU.TANH R24, R24 ;  /* 0x0000001800187308 */ /* 0x000f620000002400 */
[----:B------:R-:W-:Y:S02]  /*9940*/  FSEL R147, R52, -INF , P4 ;  /* 0xff80000034937808 */ /* 0x000fe40002000000 */
[----:B------:R-:W-:-:S05]  /*9950*/  FMNMX.FTZ R44, R49, R44, !PT ;  /* 0x0000002c312c7209 */ /* 0x000fca0007810000 */
[----:B------:R-:W5:Y:S01]  /*9960*/  MUFU.TANH R51, R51 ;  /* 0x0000003300337308 */ /* 0x000f620000002400 */
[----:B-1----:R-:W-:-:S07]  /*9970*/  FSEL R47, R47, -INF , P2 ;  /* 0xff8000002f2f7808 */ /* 0x002fce0001000000 */
[----:B------:R-:W1:Y:S01]  /*9980*/  MUFU.TANH R54, R54 ;  /* 0x0000003600367308 */ /* 0x000e620000002400 */
[----:B------:R-:W-:-:S07]  /*9990*/  ISETP.GT.AND P2, PT, R42, 0x80, PT ;  /* 0x000000802a00780c */ /* 0x000fce0003f44270 */
[----:B------:R-:W1:Y:S01]  /*99a0*/  MUFU.TANH R55, R55 ;  /* 0x0000003700377308 */ /* 0x000e620000002400 */
[----:B---3--:R-:W-:-:S07]  /*99b0*/  FSEL R53, R53, -INF , P3 ;  /* 0xff80000035357808 */ /* 0x008fce0001800000 */
[----:B------:R-:W3:Y:S01]  /*99c0*/  MUFU.TANH R20, R20 ;  /* 0x0000001400147308 */ /* 0x000ee20000002400 */
[----:B------:R-:W-:-:S07]  /*99d0*/  FMNMX.FTZ R44, R147, R44, !PT ;  /* 0x0000002c932c7209 */ /* 0x000fce0007810000 */
[----:B------:R-:W3:Y:S08]  /*99e0*/  MUFU.TANH R26, R26 ;  /* 0x0000001a001a7308 */ /* 0x000ef00000002400 */
[----:B------:R-:W3:Y:S01]  /*99f0*/  MUFU.TANH R155, R155 ;  /* 0x0000009b009b7308 */ /* 0x000ee20000002400 */
[----:B--2---:R-:W-:Y:S02]  /*9a00*/  FSEL R29, R12, -INF , P1 ;  /* 0xff8000000c1d7808 */ /* 0x004fe40000800000 */
[----:B------:R-:W-:-:S05]  /*9a10*/  ISETP.GT.AND P1, PT, R42, 0x81, PT ;  /* 0x000000812a00780c */ /* 0x000fca0003f24270 */
[----:B------:R-:W2:Y:S01]  /*9a20*/  MUFU.TANH R153, R153 ;  /* 0x0000009900997308 */ /* 0x000ea20000002400 */
[----:B0-----:R-:W-:Y:S02]  /*9a30*/  FSEL R149, R10, -INF , P2 ;  /* 0xff8000000a957808 */ /* 0x001fe40001000000 */
[----:B------:R-:W-:Y:S01]  /*9a40*/  FMNMX.FTZ R44, R53, R44, !PT ;  /* 0x0000002c352c7209 */ /* 0x000fe20007810000 */
[----:B------:R-:W-:Y:S01]  /*9a50*/  FMUL.FTZ R12, R2, R33 ;  /* 0x00000021020c7220 */ /* 0x000fe20000410000 */
[----:B----4-:R-:W-:Y:S01]  /*9a60*/  FSEL R33, R50, -INF , P6 ;  /* 0xff80000032217808 */ /* 0x010fe20003000000 */
[----:B------:R-:W-:Y:S01]  /*9a70*/  FMUL.FTZ R8, R2, R32 ;  /* 0x0000002002087220 */ /* 0x000fe20000410000 */
[----:B------:R-:W-:Y:S02]  /*9a80*/  ISETP.GT.AND P6, PT, R42, 0x88, PT ;  /* 0x000000882a00780c */ /* 0x000fe40003fc4270 */
[----:B-----5:R-:W-:Y:S02]  /*9a90*/  FSEL R151, R24, -INF , P1 ;  /* 0xff80000018977808 */ /* 0x020fe40000800000 */
[----:B------:R-:W-:Y:S01]  /*9aa0*/  FMNMX.FTZ R44, R149, R44, !PT ;  /* 0x0000002c952c7209 */ /* 0x000fe20007810000 */
[----:B------:R-:W-:Y:S01]  /*9ab0*/  FMUL.FTZ R24, R2, R37 ;  /* 0x0000002502187220 */ /* 0x000fe20000410000 */
[----:B------:R-:W-:-:S02]  /*9ac0*/  FSEL R51, R51, -INF , P5 ;  /* 0xff80000033337808 */ /* 0x000fc40002800000 */
[----:B-1----:R-:W-:Y:S02]  /*9ad0*/  FSEL R37, R54, -INF , P4 ;  /* 0xff80000036257808 */ /* 0x002fe40002000000 */
[----:B------:R-:W-:Y:S02]  /*9ae0*/  FSEL R55, R55, -INF , P3 ;  /* 0xff80000037377808 */ /* 0x000fe40001800000 */
[----:B---3--:R-:W-:Y:S02]  /*9af0*/  FSEL R20, R20, -INF , P2 ;  /* 0xff80000014147808 */ /* 0x008fe40001000000 */
[----:B------:R-:W-:Y:S02]  /*9b00*/  FSEL R26, R26, -INF , P1 ;  /* 0xff8000001a1a7808 */ /* 0x000fe40000800000 */
[----:B------:R-:W-:Y:S02]  /*9b10*/  ISETP.GT.AND P5, PT, R42, 0x89, PT ;  /* 0x000000892a00780c */ /* 0x000fe40003fa4270 */
[----:B------:R-:W-:-:S02]  /*9b20*/  FSEL R155, R155, -INF , P6 ;  /* 0xff8000009b9b7808 */ /* 0x000fc40003000000 */
[----:B------:R-:W-:Y:S02]  /*9b30*/  FMNMX.FTZ R44, R151, R44, !PT ;  /* 0x0000002c972c7209 */ /* 0x000fe40007810000 */
[C---:B------:R-:W-:Y:S02]  /*9b40*/  ISETP.GT.AND P4, PT, R42.reuse, 0x90, PT ;  /* 0x000000902a00780c */ /* 0x040fe40003f84270 */
[C---:B------:R-:W-:Y:S02]  /*9b50*/  ISETP.GT.AND P3, PT, R42.reuse, 0x91, PT ;  /* 0x000000912a00780c */ /* 0x040fe40003f64270 */
[C---:B------:R-:W-:Y:S02]  /*9b60*/  ISETP.GT.AND P2, PT, R42.reuse, 0x98, PT ;  /* 0x000000982a00780c */ /* 0x040fe40003f44270 */
[----:B------:R-:W-:Y:S02]  /*9b70*/  ISETP.GT.AND P1, PT, R42, 0x99, PT ;  /* 0x000000992a00780c */ /* 0x000fe40003f24270 */
[----:B------:R-:W-:Y:S01]  /*9b80*/  FMNMX.FTZ R42, R9, R15, !PT ;  /* 0x0000000f092a7209 */ /* 0x000fe20007810000 */
[----:B------:R-:W0:Y:S01]  /*9b90*/  MUFU.TANH R8, R8 ;  /* 0x0000000800087308 */ /* 0x000e220000002400 */
[----:B--2---:R-:W-:Y:S01]  /*9ba0*/  FSEL R153, R153, -INF , P5 ;  /* 0xff80000099997808 */ /* 0x004fe20002800000 */
[----:B------:R-:W-:Y:S01]  /*9bb0*/  FMUL.FTZ R28, R2, R36 ;  /* 0x00000024021c7220 */ /* 0x000fe20000410000 */
[----:B------:R-:W-:-:S02]  /*9bc0*/  FMNMX.FTZ R44, R155, R44, !PT ;  /* 0x0000002c9b2c7209 */ /* 0x000fc40007810000 */
[----:B------:R-:W-:Y:S02]  /*9bd0*/  FMNMX.FTZ R42, R21, R42, !PT ;  /* 0x0000002a152a7209 */ /* 0x000fe40007810000 */
[----:B------:R-:W-:Y:S01]  /*9be0*/  FMNMX.FTZ R57, R153, R44, !PT ;  /* 0x0000002c99397209 */ /* 0x000fe20007810000 */
[----:B------:R-:W1:Y:S01]  /*9bf0*/  MUFU.TANH R12, R12 ;  /* 0x0000000c000c7308 */ /* 0x000e620000002400 */
[----:B------:R-:W-:-:S04]  /*9c00*/  FMNMX.FTZ R44, R89, R42, !PT ;  /* 0x0000002a592c7209 */ /* 0x000fc80007810000 */
[----:B------:R-:W-:-:S03]  /*9c10*/  FMNMX.FTZ R44, R91, R44, !PT ;  /* 0x0000002c5b2c7209 */ /* 0x000fc60007810000 */
[----:B------:R-:W2:Y:S01]  /*9c20*/  MUFU.TANH R28, R28 ;  /* 0x0000001c001c7308 */ /* 0x000ea20000002400 */
[----:B------:R-:W-:Y:S02]  /*9c30*/  FMNMX.FTZ R44, R93, R44, !PT ;  /* 0x0000002c5d2c7209 */ /* 0x000fe40007810000 */
[----:B0-----:R-:W-:-:S05]  /*9c40*/  FSEL R8, R8, -INF , P4 ;  /* 0xff80000008087808 */ /* 0x001fca0002000000 */
[----:B------:R2:W0:Y:S01]  /*9c50*/  MUFU.TANH R32, R24 ;  /* 0x0000001800207308 */ /* 0x0004220000002400 */
[----:B------:R-:W-:Y:S02]  /*9c60*/  FMNMX.FTZ R44, R95, R44, !PT ;  /* 0x0000002c5f2c7209 */ /* 0x000fe40007810000 */
[----:B-1----:R-:W-:Y:S02]  /*9c70*/  FSEL R10, R12, -INF , P3 ;  /* 0xff8000000c0a7808 */ /* 0x002fe40001800000 */
[----:B------:R-:W-:Y:S02]  /*9c80*/  FMNMX.FTZ R57, R8, R57, !PT ;  /* 0x0000003908397209 */ /* 0x000fe40007810000 */
[----:B------:R-:W-:Y:S02]  /*9c90*/  FMNMX.FTZ R46, R97, R44, !PT ;  /* 0x0000002c612e7209 */ /* 0x000fe40007810000 */
[----:B--2---:R-:W-:Y:S02]  /*9ca0*/  FSEL R24, R28, -INF , P2 ;  /* 0xff8000001c187808 */ /* 0x004fe40001000000 */
[----:B------:R-:W-:-:S02]  /*9cb0*/  FMNMX.FTZ R57, R10, R57, !PT ;  /* 0x000000390a397209 */ /* 0x000fc40007810000 */
[----:B------:R-:W-:Y:S02]  /*9cc0*/  FMNMX.FTZ R46, R109, R46, !PT ;  /* 0x0000002e6d2e7209 */ /* 0x000fe40007810000 */
[----:B------:R-:W-:Y:S02]  /*9cd0*/  FMNMX.FTZ R57, R24, R57, !PT ;  /* 0x0000003918397209 */ /* 0x000fe40007810000 */
[----:B0-----:R-:W-:Y:S02]  /*9ce0*/  FSEL R12, R32, -INF , P1 ;  /* 0xff800000200c7808 */ /* 0x001fe40000800000 */
[----:B------:R-:W-:Y:S02]  /*9cf0*/  FMNMX.FTZ R46, R75, R46, !PT ;  /* 0x0000002e4b2e7209 */ /* 0x000fe40007810000 */
        /* <DEDUP_REMOVED lines=16> */
[----:B------:R-:W-:-:S04]  /*9e00*/  FMNMX.FTZ R52, R67, R52, !PT ;  /* 0x0000003443347209 */ /* 0x000fc80007810000 */
[----:B------:R-:W-:Y:S01]  /*9e10*/  FMNMX.FTZ R54, R69, R52, !PT ;  /* 0x0000003445367209 */ /* 0x000fe20007810000 */
[----:B------:R-:W-:Y:S01]  /*9e20*/  IMAD.U32 R56, RZ, RZ, UR4 ;  /* 0x00000004ff387e24 */ /* 0x000fe2000f8e00ff */
[----:B0-----:R-:W-:Y:S02]  /*9e30*/  FMNMX.FTZ R57, R36, R57, !PT ;  /* 0x0000003924397209 */ /* 0x001fe40007810000 */
[----:B------:R-:W-:-:S04]  /*9e40*/  FMNMX.FTZ R54, R27, R54, !PT ;  /* 0x000000361b367209 */ /* 0x000fc80007810000 */
[----:B------:R-:W-:Y:S01]  /*9e50*/  FMNMX.FTZ R54, R43, R54, !PT ;  /* 0x000000362b367209 */ /* 0x000fe20007810000 */
[----:B------:R-:W-:-:S01]  /*9e60*/  FFMA.FTZ R28, R57, R56, -8 ;  /* 0xc1000000391c7423 */ /* 0x000fc20000010038 */
[----:B------:R-:W-:Y:S02]  /*9e70*/  FSETP.NEU.FTZ.AND P0, PT, R57, -INF , PT ;  /* 0xff8000003900780b */ /* 0x000fe40003f1d000 */
[----:B------:R-:W-:Y:S02]  /*9e80*/  FMNMX.FTZ R54, R29, R54, !PT ;  /* 0x000000361d367209 */ /* 0x000fe40007810000 */
[----:B------:R-:W-:Y:S02]  /*9e90*/  FSEL R28, R28, RZ, P0 ;  /* 0x000000ff1c1c7208 */ /* 0x000fe40000000000 */
[----:B------:R-:W-:Y:S01]  /*9ea0*/  ISETP.NE.AND P0, PT, R13, RZ, PT ;  /* 0x000000ff0d00720c */ /* 0x000fe20003f05270 */
[C---:B------:R-:W-:Y:S01]  /*9eb0*/  FMUL.FTZ R13, R2.reuse, R30 ;  /* 0x0000001e020d7220 */ /* 0x040fe20000410000 */
[----:B------:R-:W-:Y:S01]  /*9ec0*/  FMNMX.FTZ R58, R47, R54, !PT ;  /* 0x000000362f3a7209 */ /* 0x000fe20007810000 */
[----:B------:R-:W-:-:S03]  /*9ed0*/  FMUL.FTZ R30, R2, R31 ;  /* 0x0000001f021e7220 */ /* 0x000fc60000410000 */
[----:B------:R-:W-:Y:S01]  /*9ee0*/  FMNMX.FTZ R58, R33, R58, !PT ;  /* 0x0000003a213a7209 */ /* 0x000fe20007810000 */
[----:B------:R-:W0:Y:S01]  /*9ef0*/  MUFU.TANH R13, R13 ;  /* 0x0000000d000d7308 */ /* 0x000e220000002400 */
[----:B------:R-:W-:Y:S02]  /*9f00*/  FMUL.FTZ R31, R2, R34 ;  /* 0x00000022021f7220 */ /* 0x000fe40000410000 */
[----:B------:R-:W-:Y:S01]  /*9f10*/  FMNMX.FTZ R58, R51, R58, !PT ;  /* 0x0000003a333a7209 */ /* 0x000fe20007810000 */
[----:B------:R-:W-:-:S01]  /*9f20*/  FFMA.FTZ R59, R59, R56, -R28 ;  /* 0x000000383b3b7223 */ /* 0x000fc2000001081c */
[C---:B------:R-:W-:Y:S02]  /*9f30*/  FMUL.FTZ R32, R2.reuse, R35 ;  /* 0x0000002302207220 */ /* 0x040fe40000410000 */
[----:B------:R-:W-:Y:S01]  /*9f40*/  FMNMX.FTZ R58, R37, R58, !PT ;  /* 0x0000003a253a7209 */ /* 0x000fe20007810000 */
[----:B------:R-:W1:Y:S01]  /*9f50*/  MUFU.TANH R30, R30 ;  /* 0x0000001e001e7308 */ /* 0x000e620000002400 */
[C---:B------:R-:W-:Y:S01]  /*9f60*/  FMUL.FTZ R34, R2.reuse, R38 ;  /* 0x0000002602227220 */ /* 0x040fe20000410000 */
[----:B------:R-:W-:-:S06]  /*9f70*/  FMUL.FTZ R35, R2, R39 ;  /* 0x0000002702237220 */ /* 0x000fcc0000410000 */
[----:B------:R-:W2:Y:S08]  /*9f80*/  MUFU.TANH R31, R31 ;  /* 0x0000001f001f7308 */ /* 0x000eb00000002400 */
[----:B------:R3:W-:Y:S01]  /*9f90*/  MUFU.EX2 R52, R59 ;  /* 0x0000003b00347308 */ /* 0x0007e20000000800 */
[----:B0-----:R-:W-:Y:S02]  /*9fa0*/  FSEL R13, R13, -INF , P6 ;  /* 0xff8000000d0d7808 */ /* 0x001fe40003000000 */
[----:B---3--:R-:W-:-:S05]  /*9fb0*/  FMNMX.FTZ R59, R55, R58, !PT ;  /* 0x0000003a373b7209 */ /* 0x008fca0007810000 */
[----:B------:R-:W-:Y:S01]  /*9fc0*/  MUFU.TANH R32, R32 ;  /* 0x0000002000207308 */ /* 0x000fe20000002400 */
[----:B------:R-:W-:Y:S01]  /*9fd0*/  FMNMX.FTZ R59, R20, R59, !PT ;  /* 0x0000003b143b7209 */ /* 0x000fe20007810000 */
[----:B------:R-:W-:-:S03]  /*9fe0*/  FFMA.FTZ R38, R101, R56, -R28 ;  /* 0x0000003865267223 */ /* 0x000fc6000001081c */
[----:B------:R-:W-:-:S03]  /*9ff0*/  FMNMX.FTZ R58, R26, R59, !PT ;  /* 0x0000003b1a3a7209 */ /* 0x000fc60007810000 */
[----:B------:R-:W0:Y:S01]  /*a000*/  MUFU.TANH R34, R34 ;  /* 0x0000002200227308 */ /* 0x000e220000002400 */
[----:B------:R-:W-:-:S01]  /*a010*/  FFMA.FTZ R101, R113, R56, -R28 ;  /* 0x0000003871657223 */ /* 0x000fc2000001081c */
[----:B-1----:R-:W-:Y:S02]  /*a020*/  FSEL R113, R30, -INF , P5 ;  /* 0xff8000001e717808 */ /* 0x002fe40002800000 */
[----:B------:R-:W-:-:S04]  /*a030*/  FMNMX.FTZ R58, R13, R58, !PT ;  /* 0x0000003a0d3a7209 */ /* 0x000fc80007810000 */
[----:B------:R-:W1:Y:S01]  /*a040*/  MUFU.TANH R35, R35 ;  /* 0x0000002300237308 */ /* 0x000e620000002400 */
[----:B------:R-:W-:-:S01]  /*a050*/  FFMA.FTZ R115, R115, R56, -R28 ;  /* 0x0000003873737223 */ /* 0x000fc2000001081c */
[----:B--2---:R-:W-:Y:S02]  /*a060*/  FSEL R31, R31, -INF , P4 ;  /* 0xff8000001f1f7808 */ /* 0x004fe40002000000 */
[----:B------:R-:W-:Y:S01]  /*a070*/  FMNMX.FTZ R58, R113, R58, !PT ;  /* 0x0000003a713a7209 */ /* 0x000fe20007810000 */
[----:B------:R-:W-:-:S03]  /*a080*/  FFMA.FTZ R36, R71, R56, -R28 ;  /* 0x0000003847247223 */ /* 0x000fc6000001081c */
[----:B------:R2:W-:Y:S01]  /*a090*/  MUFU.EX2 R44, R115 ;  /* 0x00000073002c7308 */ /* 0x0005e20000000800 */
[----:B------:R-:W-:Y:S01]  /*a0a0*/  FMNMX.FTZ R58, R31, R58, !PT ;  /* 0x0000003a1f3a7209 */ /* 0x000fe20007810000 */
[-CC-:B------:R-:W-:Y:S01]  /*a0b0*/  FFMA.FTZ R71, R103, R56.reuse, -R28.reuse ;  /* 0x0000003867477223 */ /* 0x180fe2000001081c */
[----:B------:R-:W-:-:S01]  /*a0c0*/  FFMA.FTZ R103, R117, R56, -R28 ;  /* 0x0000003875677223 */ /* 0x000fc2000001081c */
[----:B0-----:R-:W-:Y:S02]  /*a0d0*/  FSEL R117, R34, -INF , P2 ;  /* 0xff80000022757808 */ /* 0x001fe40001000000 */
[----:B--2---:R-:W-:Y:S01]  /*a0e0*/  FSEL R115, R32, -INF , P3 ;  /* 0xff80000020737808 */ /* 0x004fe20001800000 */
[----:B------:R-:W-:-:S03]  /*a0f0*/  FFMA.FTZ R60, R41, R56, -R28 ;  /* 0x00000038293c7223 */ /* 0x000fc6000001081c */
[----:B------:R-:W-:Y:S02]  /*a100*/  FMNMX.FTZ R58, R115, R58, !PT ;  /* 0x0000003a733a7209 */ /* 0x000fe40007810000 */
[----:B-1----:R-:W-:Y:S02]  /*a110*/  FSEL R41, R35, -INF , P1 ;  /* 0xff80000023297808 */ /* 0x002fe40000800000 */
[----:B------:R-:W-:-:S04]  /*a120*/  FMNMX.FTZ R58, R117, R58, !PT ;  /* 0x0000003a753a7209 */ /* 0x000fc80007810000 */
[----:B------:R-:W-:-:S05]  /*a130*/  FMNMX.FTZ R59, R41, R58, !PT ;  /* 0x0000003a293b7209 */ /* 0x000fca0007810000 */
[----:B------:R-:W0:Y:S02]  /*a140*/  SHFL.BFLY PT, R62, R59, 0x2, 0x1f ;  /* 0x0c401f003b3e7f89 */ /* 0x000e2400000e0000 */
[----:B0-----:R-:W-:-:S05]  /*a150*/  FMNMX.FTZ R66, R59, R62, !PT ;  /* 0x0000003e3b427209 */ /* 0x001fca0007810000 */
[----:B------:R-:W0:Y:S01]  /*a160*/  SHFL.BFLY PT, R59, R66, 0x1, 0x1f ;  /* 0x0c201f00423b7f89 */ /* 0x000e2200000e0000 */
[----:B------:R-:W-:-:S04]  /*a170*/  FFMA.FTZ R127, R127, R56, -R28 ;  /* 0x000000387f7f7223 */ /* 0x000fc8000001081c */
[----:B------:R1:W-:Y:S01]  /*a180*/  MUFU.EX2 R50, R127 ;  /* 0x0000007f00327308 */ /* 0x0003e20000000800 */
[----:B------:R-:W-:-:S01]  /*a190*/  FFMA.FTZ R40, R105, R56, -R28 ;  /* 0x0000003869287223 */ /* 0x000fc2000001081c */
[-CC-:B------:R-:W-:Y:S01]  /*a1a0*/  FFMA.FTZ R105, R131, R56.reuse, -R28.reuse ;  /* 0x0000003883697223 */ /* 0x180fe2000001081c */
[----:B------:R-:W-:-:S01]  /*a1b0*/  FFMA.FTZ R131, R12, R56, -R28 ;  /* 0x000000380c837223 */ /* 0x000fc2000001081c */
[-CC-:B-1----:R-:W-:Y:S01]  /*a1c0*/  FFMA.FTZ R127, R10, R56.reuse, -R28.reuse ;  /* 0x000000380a7f7223 */ /* 0x182fe2000001081c */
[----:B------:R-:W-:-:S01]  /*a1d0*/  FFMA.FTZ R10, R24, R56, -R28 ;  /* 0x00000038180a7223 */ /* 0x000fc2000001081c */
[----:B0-----:R-:W-:-:S04]  /*a1e0*/  FMNMX.FTZ R59, R66, R59, !PT ;  /* 0x0000003b423b7209 */ /* 0x001fc80007810000 */
[C---:B------:R-:W-:Y:S01]  /*a1f0*/  FSETP.NEU.FTZ.AND P1, PT, R59.reuse, -INF , PT ;  /* 0xff8000003b00780b */ /* 0x040fe20003f3d000 */
[----:B------:R-:W-:-:S05]  /*a200*/  FFMA.FTZ R24, R59, R56, -8 ;  /* 0xc10000003b187423 */ /* 0x000fca0000010038 */
[----:B------:R-:W-:-:S05]  /*a210*/  FSEL R12, R24, RZ, P1 ;  /* 0x000000ff180c7208 */ /* 0x000fca0000800000 */
[-CC-:B------:R-:W-:Y:S01]  /*a220*/  FFMA.FTZ R72, R73, R56.reuse, -R12.reuse ;  /* 0x0000003849487223 */ /* 0x180fe2000001080c */
[----:B------:R-:W-:-:S01]  /*a230*/  FFMA.FTZ R73, R79, R56, -R12 ;  /* 0x000000384f497223 */ /* 0x000fc2000001080c */
[-C--:B------:R-:W-:Y:S02]  /*a240*/  FFMA.FTZ R79, R87, R56.reuse, -R12 ;  /* 0x00000038574f7223 */ /* 0x080fe4000001080c */
[----:B------:R-:W2:Y:S01]  /*a250*/  LDL R87, [R1+0x1c] ;  /* 0x00001c0001577983 */ /* 0x000ea20000100800 */
[----:B------:R-:W0:Y:S01]  /*a260*/  S2R R108, SR_TID.X ;  /* 0x00000000006c7919 */ /* 0x000e220000002100 */
[----:B------:R-:W-:-:S01]  /*a270*/  FFMA.FTZ R3, R3, R56, -R28 ;  /* 0x0000003803037223 */ /* 0x000fc2000001081c */
[-C--:B------:R-:W-:Y:S01]  /*a280*/  FFMA.FTZ R14, R14, R56.reuse, -R28 ;  /* 0x000000380e0e7223 */ /* 0x080fe2000001081c */
[----:B------:R-:W-:-:S01]  /*a290*/  FFMA.FTZ R9, R9, R56, -R12 ;  /* 0x0000003809097223 */ /* 0x000fc2000001080c */
[-C--:B------:R-:W-:Y:S01]  /*a2a0*/  FFMA.FTZ R24, R15, R56.reuse, -R12 ;  /* 0x000000380f187223 */ /* 0x080fe2000001080c */
[----:B------:R-:W-:-:S01]  /*a2b0*/  FFMA.FTZ R111, R111, R56, -R28 ;  /* 0x000000386f6f7223 */ /* 0x000fc2000001081c */
[-CC-:B------:R-:W-:Y:S01]  /*a2c0*/  FFMA.FTZ R119, R119, R56.reuse, -R28.reuse ;  /* 0x0000003877777223 */ /* 0x180fe2000001081c */
[----:B------:R-:W-:Y:S01]  /*a2d0*/  MUFU.EX2 R3, R3 ;  /* 0x0000000300037308 */ /* 0x000fe20000000800 */
[----:B------:R-:W-:-:S01]  /*a2e0*/  FFMA.FTZ R123, R123, R56, -R28 ;  /* 0x000000387b7b7223 */ /* 0x000fc2000001081c */
[-C--:B------:R-:W-:Y:S01]  /*a2f0*/  FFMA.FTZ R39, R99, R56.reuse, -R28 ;  /* 0x0000003863277223 */ /* 0x080fe2000001081c */
[----:B------:R-:W-:-:S05]  /*a300*/  FFMA.FTZ R15, R21, R56, -R12 ;  /* 0x00000038150f7223 */ /* 0x000fca000001080c */
[----:B------:R-:W1:Y:S01]  /*a310*/  MUFU.EX2 R14, R14 ;  /* 0x0000000e000e7308 */ /* 0x000e620000000800 */
[----:B------:R-:W-:-:S01]  /*a320*/  FFMA.FTZ R99, R107, R56, -R28 ;  /* 0x000000386b637223 */ /* 0x000fc2000001081c */
[-CC-:B------:R-:W-:Y:S01]  /*a330*/  FFMA.FTZ R81, R81, R56.reuse, -R28.reuse ;  /* 0x0000003851517223 */ /* 0x180fe2000001081c */
[----:B------:R-:W-:-:S01]  /*a340*/  FFMA.FTZ R85, R85, R56, -R28 ;  /* 0x0000003855557223 */ /* 0x000fc2000001081c */
[-CC-:B------:R-:W-:Y:S01]  /*a350*/  FFMA.FTZ R107, R133, R56.reuse, -R28.reuse ;  /* 0x00000038856b7223 */ /* 0x180fe2000001081c */
[----:B------:R-:W-:-:S01]  /*a360*/  FFMA.FTZ R135, R135, R56, -R28 ;  /* 0x0000003887877223 */ /* 0x000fc2000001081c */
[-CC-:B------:R-:W-:Y:S02]  /*a370*/  FFMA.FTZ R25, R25, R56.reuse, -R28.reuse ;  /* 0x0000003819197223 */ /* 0x180fe4000001081c */
        /* <DEDUP_REMOVED lines=11> */
[----:B------:R-:W-:-:S05]  /*a430*/  FFMA.FTZ R8, R8, R56, -R28 ;  /* 0x0000003808087223 */ /* 0x000fca000001081c */
[----:B------:R5:W-:Y:S01]  /*a440*/  MUFU.EX2 R46, R119 ;  /* 0x00000077002e7308 */ /* 0x000be20000000800 */
[----:B----4-:R-:W-:-:S01]  /*a450*/  FFMA.FTZ R111, R137, R56, -R28 ;  /* 0x00000038896f7223 */ /* 0x010fc2000001081c */
[----:B------:R-:W-:-:S06]  /*a460*/  FFMA.FTZ R21, R91, R56, -R12 ;  /* 0x000000385b157223 */ /* 0x000fcc000001080c */
[----:B------:R4:W-:Y:S01]  /*a470*/  MUFU.EX2 R48, R123 ;  /* 0x0000007b00307308 */ /* 0x0009e20000000800 */
[----:B-----5:R-:W-:-:S07]  /*a480*/  FFMA.FTZ R119, R151, R56, -R28 ;  /* 0x0000003897777223 */ /* 0x020fce000001081c */
[----:B------:R5:W-:Y:S01]  /*a490*/  MUFU.EX2 R35, R60 ;  /* 0x0000003c00237308 */ /* 0x000be20000000800 */
[----:B----4-:R-:W-:-:S07]  /*a4a0*/  FFMA.FTZ R123, R153, R56, -R28 ;  /* 0x00000038997b7223 */ /* 0x010fce000001081c */
[----:B------:R-:W-:Y:S01]  /*a4b0*/  MUFU.EX2 R9, R9 ;  /* 0x0000000900097308 */ /* 0x000fe20000000800 */
[----:B-----5:R-:W-:-:S01]  /*a4c0*/  FFMA.FTZ R60, R147, R56, -R28 ;  /* 0x00000038933c7223 */ /* 0x020fc2000001081c */
[----:B------:R-:W-:-:S06]  /*a4d0*/  FFMA.FTZ R28, R89, R56, -R12 ;  /* 0x00000038591c7223 */ /* 0x000fcc000001080c */
[----:B------:R-:W4:Y:S01]  /*a4e0*/  MUFU.EX2 R24, R24 ;  /* 0x0000001800187308 */ /* 0x000f220000000800 */
[----:B------:R-:W-:-:S07]  /*a4f0*/  FFMA.FTZ R66, R93, R56, -R12 ;  /* 0x000000385d427223 */ /* 0x000fce000001080c */
[----:B------:R-:W5:Y:S01]  /*a500*/  MUFU.EX2 R39, R39 ;  /* 0x0000002700277308 */ /* 0x000f620000000800 */
[----:B------:R-:W-:-:S07]  /*a510*/  FFMA.FTZ R80, R65, R56, -R12 ;  /* 0x0000003841507223 */ /* 0x000fce000001080c */
[----:B------:R-:W5:Y:S01]  /*a520*/  MUFU.EX2 R15, R15 ;  /* 0x0000000f000f7308 */ /* 0x000f620000000800 */
[----:B-1----:R-:W-:-:S07]  /*a530*/  FADD.FTZ R65, R3, R14 ;  /* 0x0000000e03417221 */ /* 0x002fce0000010000 */
[----:B------:R-:W1:Y:S01]  /*a540*/  MUFU.EX2 R38, R38 ;  /* 0x0000002600267308 */ /* 0x000e620000000800 */
[----:B------:R-:W-:-:S07]  /*a550*/  FFMA.FTZ R68, R95, R56, -R12 ;  /* 0x000000385f447223 */ /* 0x000fce000001080c */
[----:B------:R-:W1:Y:S01]  /*a560*/  MUFU.EX2 R28, R28 ;  /* 0x0000001c001c7308 */ /* 0x000e620000000800 */
[----:B------:R-:W-:-:S01]  /*a570*/  FFMA.FTZ R74, R77, R56, -R12 ;  /* 0x000000384d4a7223 */ /* 0x000fc2000001080c */
[----:B---3--:R-:W-:-:S06]  /*a580*/  FADD.FTZ R88, R36, R65 ;  /* 0x0000004124587221 */ /* 0x008fcc0000010000 */
[----:B------:R-:W3:Y:S01]  /*a590*/  MUFU.EX2 R71, R71 ;  /* 0x0000004700477308 */ /* 0x000ee20000000800 */
[----:B------:R-:W-:-:S01]  /*a5a0*/  FFMA.FTZ R77, R83, R56, -R12 ;  /* 0x00000038534d7223 */ /* 0x000fc2000001080c */
[----:B0-----:R-:W-:Y:S01]  /*a5b0*/  LOP3.LUT R98, R108, 0x7f, RZ, 0xc0, !PT ;  /* 0x0000007f6c627812 */ /* 0x001fe200078ec0ff */
[----:B----4-:R-:W-:-:S05]  /*a5c0*/  FADD.FTZ R86, R9, R24 ;  /* 0x0000001809567221 */ /* 0x010fca0000010000 */
[----:B------:R-:W0:Y:S01]  /*a5d0*/  MUFU.EX2 R21, R21 ;  /* 0x0000001500157308 */ /* 0x000e220000000800 */
[----:B------:R-:W-:-:S01]  /*a5e0*/  FFMA.FTZ R89, R97, R56, -R12 ;  /* 0x0000003861597223 */ /* 0x000fc2000001080c */
[-CC-:B------:R-:W-:Y:S01]  /*a5f0*/  FFMA.FTZ R83, R61, R56.reuse, -R12.reuse ;  /* 0x000000383d537223 */ /* 0x180fe2000001080c */
[----:B------:R-:W-:-:S01]  /*a600*/  FFMA.FTZ R61, R63, R56, -R12 ;  /* 0x000000383f3d7223 */ /* 0x000fc2000001080c */
[----:B------:R-:W-:-:S04]  /*a610*/  FFMA.FTZ R84, R69, R56, -R12 ;  /* 0x0000003845547223 */ /* 0x000fc8000001080c */
[----:B------:R-:W4:Y:S01]  /*a620*/  MUFU.EX2 R40, R40 ;  /* 0x0000002800287308 */ /* 0x000f220000000800 */
[----:B------:R-:W-:-:S01]  /*a630*/  FFMA.FTZ R63, R67, R56, -R12 ;  /* 0x00000038433f7223 */ /* 0x000fc2000001080c */
[----:B-----5:R-:W-:Y:S01]  /*a640*/  FADD.FTZ R69, R39, R88 ;  /* 0x0000005827457221 */ /* 0x020fe20000010000 */
[----:B------:R-:W-:-:S05]  /*a650*/  ISETP.NE.AND P1, PT, R98, RZ, PT ;  /* 0x000000ff6200720c */ /* 0x000fca0003f25270 */
[----:B------:R-:W5:Y:S01]  /*a660*/  MUFU.EX2 R66, R66 ;  /* 0x0000004200427308 */ /* 0x000f620000000800 */
[----:B------:R-:W-:-:S01]  /*a670*/  FADD.FTZ R67, R15, R86 ;  /* 0x000000560f437221 */ /* 0x000fc20000010000 */
[----:B------:R-:W-:Y:S01]  /*a680*/  FFMA.FTZ R70, R109, R56, -R12 ;  /* 0x000000386d467223 */ /* 0x000fe2000001080c */
[----:B-1----:R-:W-:-:S05]  /*a690*/  FADD.FTZ R88, R38, R69 ;  /* 0x0000004526587221 */ /* 0x002fca0000010000 */
[----:B------:R-:W1:Y:S01]  /*a6a0*/  MUFU.EX2 R99, R99 ;  /* 0x0000006300637308 */ /* 0x000e620000000800 */
[----:B------:R-:W-:-:S01]  /*a6b0*/  FADD.FTZ R86, R28, R67 ;  /* 0x000000431c567221 */ /* 0x000fc20000010000 */
[----:B------:R-:W-:-:S06]  /*a6c0*/  FFMA.FTZ R75, R75, R56, -R12 ;  /* 0x000000384b4b7223 */ /* 0x000fcc000001080c */
[----:B------:R-:W1:Y:S01]  /*a6d0*/  MUFU.EX2 R68, R68 ;  /* 0x0000004400447308 */ /* 0x000e620000000800 */
[----:B---3--:R-:W-:-:S01]  /*a6e0*/  FADD.FTZ R69, R71, R88 ;  /* 0x0000005847457221 */ /* 0x008fc20000010000 */
[----:B0-----:R-:W-:-:S06]  /*a6f0*/  FADD.FTZ R67, R21, R86 ;  /* 0x0000005615437221 */ /* 0x001fcc0000010000 */
[----:B------:R-:W0:Y:S01]  /*a700*/  MUFU.EX2 R89, R89 ;  /* 0x0000005900597308 */ /* 0x000e220000000800 */
[----:B----4-:R-:W-:-:S01]  /*a710*/  FADD.FTZ R88, R40, R69 ;  /* 0x0000004528587221 */ /* 0x010fc20000010000 */
[----:B------:R-:W-:-:S06]  /*a720*/  FFMA.FTZ R65, R27, R56, -R12 ;  /* 0x000000381b417223 */ /* 0x000fcc000001080c */
[----:B------:R-:W-:Y:S01]  /*a730*/  MUFU.EX2 R101, R101 ;  /* 0x0000006500657308 */ /* 0x000fe20000000800 */
[----:B-----5:R-:W-:-:S01]  /*a740*/  FADD.FTZ R67, R66, R67 ;  /* 0x0000004342437221 */ /* 0x020fc20000010000 */
[----:B------:R-:W-:-:S06]  /*a750*/  @!P1 VIADD R27, R0, 0x13240 ;  /* 0x00013240001b9836 */ /* 0x000fcc0000000000 */
[----:B------:R-:W3:Y:S01]  /*a760*/  MUFU.EX2 R70, R70 ;  /* 0x0000004600467308 */ /* 0x000ee20000000800 */
[----:B------:R-:W-:-:S01]  /*a770*/  FFMA.FTZ R86, R47, R56, -R12 ;  /* 0x000000382f567223 */ /* 0x000fc2000001080c */
[----:B------:R-:W-:Y:S01]  /*a780*/  FFMA.FTZ R47, R33, R56, -R12 ;  /* 0x00000038212f7223 */ /* 0x000fe2000001080c */
[----:B-1----:R-:W-:-:S05]  /*a790*/  FADD.FTZ R33, R99, R88 ;  /* 0x0000005863217221 */ /* 0x002fca0000010000 */
[----:B------:R-:W1:Y:S01]  /*a7a0*/  MUFU.EX2 R75, R75 ;  /* 0x0000004b004b7308 */ /* 0x000e620000000800 */
[----:B------:R-:W-:-:S01]  /*a7b0*/  FADD.FTZ R88, R68, R67 ;  /* 0x0000004344587221 */ /* 0x000fc20000010000 */
[----:B------:R-:W-:Y:S01]  /*a7c0*/  @!P1 PRMT R27, RZ, 0x654, R27 ;  /* 0x00000654ff1b9816 */ /* 0x000fe2000000001b */
[----:B------:R-:W-:-:S05]  /*a7d0*/  FADD.FTZ R90, R42, R33 ;  /* 0x000000212a5a7221 */ /* 0x000fca0000010000 */
[----:B------:R-:W4:Y:S01]  /*a7e0*/  MUFU.EX2 R103, R103 ;  /* 0x0000006700677308 */ /* 0x000f220000000800 */
[----:B------:R-:W-:-:S01]  /*a7f0*/  FFMA.FTZ R43, R43, R56, -R12 ;  /* 0x000000382b2b7223 */ /* 0x000fc2000001080c */
[----:B0-----:R-:W-:Y:S01]  /*a800*/  FADD.FTZ R33, R89, R88 ;  /* 0x0000005859217221 */ /* 0x001fe20000010000 */
[----:B------:R0:W-:Y:S05]  /*a810*/  @!P1 SYNCS.ARRIVE.TRANS64.RED.A1T0 RZ, [R27+URZ], RZ ;  /* 0x000000ff1bff99a7 */ /* 0x0001ea000810043f */
[----:B------:R-:W5:Y:S01]  /*a820*/  MUFU.EX2 R72, R72 ;  /* 0x0000004800487308 */ /* 0x000f620000000800 */
[----:B---3--:R-:W-:-:S01]  /*a830*/  FADD.FTZ R88, R70, R33 ;  /* 0x0000002146587221 */ /* 0x008fc20000010000 */
[----:B------:R-:W-:-:S06]  /*a840*/  FFMA.FTZ R76, R121, R56, -R12 ;  /* 0x00000038794c7223 */ /* 0x000fcc000001080c */
[----:B------:R-:W3:Y:S08]  /*a850*/  MUFU.EX2 R73, R73 ;  /* 0x0000004900497308 */ /* 0x000ef00000000800 */
[----:B------:R-:W3:Y:S08]  /*a860*/  MUFU.EX2 R81, R81 ;  /* 0x0000005100517308 */ /* 0x000ef00000000800 */
[----:B------:R1:W-:Y:S08]  /*a870*/  MUFU.EX2 R0, R65 ;  /* 0x0000004100007308 */ /* 0x0003f00000000800 */
[----:B------:R-:W3:Y:S01]  /*a880*/  MUFU.EX2 R74, R74 ;  /* 0x0000004a004a7308 */ /* 0x000ee20000000800 */
[----:B-1----:R-:W-:-:S07]  /*a890*/  FADD.FTZ R65, R101, R90 ;  /* 0x0000005a65417221 */ /* 0x002fce0000010000 */
[----:B0-----:R0:W-:Y:S01]  /*a8a0*/  MUFU.EX2 R27, R43 ;  /* 0x0000002b001b7308 */ /* 0x0011e20000000800 */
[----:B------:R-:W-:-:S01]  /*a8b0*/  FFMA.FTZ R78, R125, R56, -R12 ;  /* 0x000000387d4e7223 */ /* 0x000fc2000001080c */
[-CC-:B0-----:R-:W-:Y:S01]  /*a8c0*/  FFMA.FTZ R43, R37, R56.reuse, -R12.reuse ;  /* 0x00000038252b7223 */ /* 0x181fe2000001080c */
[----:B------:R-:W-:-:S05]  /*a8d0*/  FFMA.FTZ R37, R20, R56, -R12 ;  /* 0x0000003814257223 */ /* 0x000fca000001080c */
[----:B------:R-:W-:Y:S01]  /*a8e0*/  MUFU.EX2 R77, R77 ;  /* 0x0000004d004d7308 */ /* 0x000fe20000000800 */
[----:B------:R-:W-:-:S01]  /*a8f0*/  FADD.FTZ R20, R44, R65 ;  /* 0x000000412c147221 */ /* 0x000fc20000010000 */
[----:B------:R-:W-:-:S03]  /*a900*/  FADD.FTZ R65, R75, R88 ;  /* 0x000000584b417221 */ /* 0x000fc60000010000 */
[----:B----4-:R-:W-:Y:S01]  /*a910*/  FADD.FTZ R67, R103, R20 ;  /* 0x0000001467437221 */ /* 0x010fe20000010000 */
[----:B-----5:R-:W-:-:S02]  /*a920*/  FADD.FTZ R20, R72, R65 ;  /* 0x0000004148147221 */ /* 0x020fc40000010000 */
[----:B------:R-:W0:Y:S01]  /*a930*/  MUFU.EX2 R85, R85 ;  /* 0x0000005500557308 */ /* 0x000e220000000800 */
[----:B------:R-:W-:-:S01]  /*a940*/  FADD.FTZ R88, R46, R67 ;  /* 0x000000432e587221 */ /* 0x000fc20000010000 */
[----:B---3--:R-:W-:-:S06]  /*a950*/  FADD.FTZ R65, R73, R20 ;  /* 0x0000001449417221 */ /* 0x008fcc0000010000 */
[----:B------:R-:W1:Y:S01]  /*a960*/  MUFU.EX2 R76, R76 ;  /* 0x0000004c004c7308 */ /* 0x000e620000000800 */
[----:B------:R-:W-:-:S01]  /*a970*/  FFMA.FTZ R11, R11, R56, -R12 ;  /* 0x000000380b0b7223 */ /* 0x000fc2000001080c */
[----:B------:R-:W-:Y:S01]  /*a980*/  FADD.FTZ R67, R81, R88 ;  /* 0x0000005851437221 */ /* 0x000fe20000010000 */
[----:B------:R-:W-:-:S05]  /*a990*/  FADD.FTZ R88, R74, R65 ;  /* 0x000000414a587221 */ /* 0x000fca0000010000 */
[----:B------:R-:W3:Y:S01]  /*a9a0*/  MUFU.EX2 R79, R79 ;  /* 0x0000004f004f7308 */ /* 0x000ee20000000800 */
[----:B------:R-:W-:-:S01]  /*a9b0*/  FFMA.FTZ R82, R129, R56, -R12 ;  /* 0x0000003881527223 */ /* 0x000fc2000001080c */
[-CC-:B------:R-:W-:Y:S01]  /*a9c0*/  FFMA.FTZ R33, R26, R56.reuse, -R12.reuse ;  /* 0x000000381a217223 */ /* 0x180fe2000001080c */
[----:B------:R-:W-:-:S05]  /*a9d0*/  FFMA.FTZ R26, R13, R56, -R12 ;  /* 0x000000380d1a7223 */ /* 0x000fca000001080c */
[----:B------:R-:W4:Y:S01]  /*a9e0*/  MUFU.EX2 R105, R105 ;  /* 0x0000006900697308 */ /* 0x000f220000000800 */
[----:B------:R-:W-:-:S07]  /*a9f0*/  FADD.FTZ R90, R48, R67 ;  /* 0x00000043305a7221 */ /* 0x000fce0000010000 */
[----:B------:R-:W5:Y:S01]  /*aa00*/  MUFU.EX2 R78, R78 ;  /* 0x0000004e004e7308 */ /* 0x000f620000000800 */
[----:B------:R-:W-:Y:S01]  /*aa10*/  F2FP.SATFINITE.E4M3.F32.PACK_AB_MERGE_C R152, R39, R36, RZ ;  /* 0x000000242798723e */ /* 0x000fe200048070ff */
[----:B0-----:R-:W-:-:S06]  /*aa20*/  FADD.FTZ R39, R85, R90 ;  /* 0x0000005a55277221 */ /* 0x001fcc0000010000 */
[----:B------:R-:W0:Y:S01]  /*aa30*/  MUFU.EX2 R11, R11 ;  /* 0x0000000b000b7308 */ /* 0x000e220000000800 */
[----:B------:R-:W-:-:S07]  /*aa40*/  F2FP.SATFINITE.E4M3.F32.PACK_AB_MERGE_C R154, R99, R40, RZ ;  /* 0x00000028639a723e */ /* 0x000fce00048070ff */
[----:B------:R1:W-:Y:S01]  /*aa50*/  MUFU.EX2 R13, R47 ;  /* 0x0000002f000d7308 */ /* 0x0003e20000000800 */
[----:B------:R-:W-:-:S07]  /*aa60*/  FADD.FTZ R40, R50, R39 ;  /* 0x0000002732287221 */ /* 0x000fce0000010000 */
[----:B------:R-:W2:Y:S01]  /*aa70*/  MUFU.EX2 R107, R107 ;  /* 0x0000006b006b7308 */ /* 0x000ea20000000800 */
[----:B-1----:R-:W-:-:S04]  /*aa80*/  FADD.FTZ R47, R77, R88 ;  /* 0x000000584d2f7221 */ /* 0x002fc80000010000 */
[----:B------:R-:W-:-:S03]  /*aa90*/  FADD.FTZ R88, R76, R47 ;  /* 0x0000002f4c587221 */ /* 0x000fc60000010000 */
[----:B------:R-:W1:Y:S01]  /*aaa0*/  MUFU.EX2 R82, R82 ;  /* 0x0000005200527308 */ /* 0x000e620000000800 */
[----:B---3--:R-:W-:-:S01]  /*aab0*/  FADD.FTZ R39, R79, R88 ;  /* 0x000000584f277221 */ /* 0x008fc20000010000 */
        /* <DEDUP_REMOVED lines=8> */
[----:B------:R-:W-:-:S04]  /*ab40*/  FFMA.FTZ R12, R41, R56, -R12 ;  /* 0x00000038290c7223 */ /* 0x000fc8000001080c */
[----:B------:R-:W3:Y:S01]  /*ab50*/  MUFU.EX2 R83, R83 ;  /* 0x0000005300537308 */ /* 0x000ee20000000800 */
[----:B----4-:R-:W-:-:S01]  /*ab60*/  FADD.FTZ R41, R105, R40 ;  /* 0x0000002869297221 */ /* 0x010fc20000010000 */
[----:B-----5:R-:W-:Y:S01]  /*ab70*/  FADD.FTZ R40, R78, R39 ;  /* 0x000000274e287221 */ /* 0x020fe20000010000 */
[----:B------:R-:W-:-:S05]  /*ab80*/  F2FP.SATFINITE.E4M3.F32.PACK_AB_MERGE_C R15, R28, R15, RZ ;  /* 0x0000000f1c0f723e */ /* 0x000fca00048070ff */
[----:B------:R-:W4:Y:S01]  /*ab90*/  MUFU.EX2 R111, R111 ;  /* 0x0000006f006f7308 */ /* 0x000f220000000800 */
[----:B------:R-:W-:-:S01]  /*aba0*/  FADD.FTZ R28, R52, R41 ;  /* 0x00000029341c7221 */ /* 0x000fc20000010000 */
[----:B0-----:R-:W-:-:S06]  /*abb0*/  FADD.FTZ R39, R11, R40 ;  /* 0x000000280b277221 */ /* 0x001fcc0000010000 */
[----:B------:R-:W0:Y:S01]  /*abc0*/  MUFU.EX2 R61, R61 ;  /* 0x0000003d003d7308 */ /* 0x000e220000000800 */
[C---:B--2---:R-:W-:Y:S01]  /*abd0*/  F2FP.SATFINITE.E4M3.F32.PACK_AB_MERGE_C R136, R107.reuse, R52, RZ ;  /* 0x000000346b88723e */ /* 0x044fe200048070ff */
[----:B------:R-:W-:-:S06]  /*abe0*/  FADD.FTZ R107, R107, R28 ;  /* 0x0000001c6b6b7221 */ /* 0x000fcc0000010000 */
[----:B------:R-:W2:Y:S01]  /*abf0*/  MUFU.EX2 R25, R25 ;  /* 0x0000001900197308 */ /* 0x000ea20000000800 */
[----:B-1----:R-:W-:-:S07]  /*ac00*/  FADD.FTZ R28, R82, R39 ;  /* 0x00000027521c7221 */ /* 0x002fce0000010000 */
[----:B------:R-:W1:Y:S01]  /*ac10*/  MUFU.EX2 R80, R80 ;  /* 0x0000005000507308 */ /* 0x000e620000000800 */
[----:B---3--:R-:W-:-:S07]  /*ac20*/  FADD.FTZ R40, R54, R107 ;  /* 0x0000006b36287221 */ /* 0x008fce0000010000 */
[----:B------:R-:W3:Y:S01]  /*ac30*/  MUFU.EX2 R30, R139 ;  /* 0x0000008b001e7308 */ /* 0x000ee20000000800 */
[----:B------:R-:W-:-:S07]  /*ac40*/  FADD.FTZ R28, R83, R28 ;  /* 0x0000001c531c7221 */ /* 0x000fce0000010000 */
[----:B------:R-:W5:Y:S01]  /*ac50*/  MUFU.EX2 R63, R63 ;  /* 0x0000003f003f7308 */ /* 0x000f620000000800 */
[----:B----4-:R-:W-:-:S01]  /*ac60*/  FADD.FTZ R40, R111, R40 ;  /* 0x000000286f287221 */ /* 0x010fc20000010000 */
[----:B0-----:R-:W-:-:S06]  /*ac70*/  FADD.FTZ R39, R61, R28 ;  /* 0x0000001c3d277221 */ /* 0x001fcc0000010000 */
[----:B------:R-:W0:Y:S01]  /*ac80*/  MUFU.EX2 R32, R141 ;  /* 0x0000008d00207308 */ /* 0x000e220000000800 */
[----:B------:R-:W-:-:S07]  /*ac90*/  F2FP.SATFINITE.E4M3.F32.PACK_AB_MERGE_C R152, R14, R3, R152 ;  /* 0x000000030e98723e */ /* 0x000fce0004807098 */
[----:B------:R-:W4:Y:S01]  /*aca0*/  MUFU.EX2 R84, R84 ;  /* 0x0000005400547308 */ /* 0x000f220000000800 */
[----:B--2---:R-:W-:-:S01]  /*acb0*/  FADD.FTZ R3, R25, R40 ;  /* 0x0000002819037221 */ /* 0x004fc20000010000 */
[----:B-1----:R-:W-:Y:S01]  /*acc0*/  FADD.FTZ R14, R80, R39 ;  /* 0x00000027500e7221 */ /* 0x002fe20000010000 */
[C---:B---3--:R-:W-:Y:S02]  /*acd0*/  F2FP.SATFINITE.E4M3.F32.PACK_AB_MERGE_C R138, R30.reuse, R25, RZ ;  /* 0x000000191e8a723e */ /* 0x048fe400048070ff */
[----:B------:R-:W-:Y:S01]  /*ace0*/  FADD.FTZ R25, R30, R3 ;  /* 0x000000031e197221 */ /* 0x000fe20000010000 */
[----:B-----5:R-:W-:-:S02]  /*acf0*/  FADD.FTZ R3, R63, R14 ;  /* 0x0000000e3f037221 */ /* 0x020fc40000010000 */
[----:B------:R-:W1:Y:S01]  /*ad00*/  MUFU.EX2 R34, R34 ;  /* 0x0000002200227308 */ /* 0x000e620000000800 */
[----:B0-----:R-:W-:-:S07]  /*ad10*/  FADD.FTZ R14, R32, R25 ;  /* 0x00000019200e7221 */ /* 0x001fce0000010000 */
[----:B------:R-:W0:Y:S01]  /*ad20*/  MUFU.EX2 R29, R29 ;  /* 0x0000001d001d7308 */ /* 0x000e220000000800 */
[----:B----4-:R-:W-:-:S01]  /*ad30*/  FADD.FTZ R3, R84, R3 ;  /* 0x0000000354037221 */ /* 0x010fc20000010000 */
[----:B------:R-:W-:-:S06]  /*ad40*/  FADD.FTZ R25, R35, R14 ;  /* 0x0000000e23197221 */ /* 0x000fcc0000010000 */
[----:B------:R-:W2:Y:S01]  /*ad50*/  MUFU.EX2 R45, R45 ;  /* 0x0000002d002d7308 */ /* 0x000ea20000000800 */
[----:B------:R-:W-:-:S07]  /*ad60*/  FADD.FTZ R14, R0, R3 ;  /* 0x00000003000e7221 */ /* 0x000fce0000010000 */
[----:B------:R-:W3:Y:S01]  /*ad70*/  MUFU.EX2 R86, R86 ;  /* 0x0000005600567308 */ /* 0x000ee20000000800 */
[----:B------:R-:W-:-:S07]  /*ad80*/  FADD.FTZ R14, R27, R14 ;  /* 0x0000000e1b0e7221 */ /* 0x000fce0000010000 */
[----:B------:R-:W-:Y:S08]  /*ad90*/  MUFU.EX2 R60, R60 ;  /* 0x0000003c003c7308 */ /* 0x000ff00000000800 */
[----:B------:R-:W4:Y:S08]  /*ada0*/  MUFU.EX2 R53, R53 ;  /* 0x0000003500357308 */ /* 0x000f300000000800 */
[----:B------:R-:W5:Y:S01]  /*adb0*/  MUFU.EX2 R58, R58 ;  /* 0x0000003a003a7308 */ /* 0x000f620000000800 */
[----:B-1----:R-:W-:-:S07]  /*adc0*/  FADD.FTZ R30, R34, R25 ;  /* 0x00000019221e7221 */ /* 0x002fce0000010000 */
[----:B------:R-:W1:Y:S01]  /*add0*/  MUFU.EX2 R49, R49 ;  /* 0x0000003100317308 */ /* 0x000e620000000800 */
[----:B0-----:R-:W-:-:S07]  /*ade0*/  FADD.FTZ R3, R29, R14 ;  /* 0x0000000e1d037221 */ /* 0x001fce0000010000 */
[----:B------:R-:W0:Y:S01]  /*adf0*/  MUFU.EX2 R20, R51 ;  /* 0x0000003300147308 */ /* 0x000e220000000800 */
[C---:B--2---:R-:W-:Y:S01]  /*ae00*/  F2FP.SATFINITE.E4M3.F32.PACK_AB_MERGE_C R140, R45.reuse, R34, RZ ;  /* 0x000000222d8c723e */ /* 0x044fe200048070ff */
[----:B------:R-:W-:Y:S01]  /*ae10*/  FADD.FTZ R45, R45, R30 ;  /* 0x0000001e2d2d7221 */ /* 0x000fe20000010000 */
[----:B---3--:R-:W-:-:S05]  /*ae20*/  F2FP.SATFINITE.E4M3.F32.PACK_AB_MERGE_C R141, R86, R29, RZ ;  /* 0x0000001d568d723e */ /* 0x008fca00048070ff */
[----:B------:R-:W2:Y:S01]  /*ae30*/  MUFU.EX2 R36, R43 ;  /* 0x0000002b00247308 */ /* 0x000ea20000000800 */
[----:B------:R-:W-:-:S01]  /*ae40*/  FADD.FTZ R86, R86, R3 ;  /* 0x0000000356567221 */ /* 0x000fc20000010000 */
[----:B----4-:R-:W-:Y:S01]  /*ae50*/  F2FP.SATFINITE.E4M3.F32.PACK_AB_MERGE_C R142, R53, R60, RZ ;  /* 0x0000003c358e723e */ /* 0x010fe200048070ff */
[----:B-----5:R-:W-:-:S05]  /*ae60*/  FADD.FTZ R14, R58, R45 ;  /* 0x0000002d3a0e7221 */ /* 0x020fca0000010000 */
[----:B------:R-:W3:Y:S01]  /*ae70*/  MUFU.EX2 R55, R55 ;  /* 0x0000003700377308 */ /* 0x000ee20000000800 */
[----:B------:R-:W-:-:S01]  /*ae80*/  FADD.FTZ R3, R13, R86 ;  /* 0x000000560d037221 */ /* 0x000fc20000010000 */
[C---:B-1----:R-:W-:Y:S01]  /*ae90*/  F2FP.SATFINITE.E4M3.F32.PACK_AB_MERGE_C R142, R49.reuse, R58, R142 ;  /* 0x0000003a318e723e */ /* 0x042fe2000480708e */
[----:B------:R-:W-:-:S05]  /*aea0*/  FADD.FTZ R49, R49, R14 ;  /* 0x0000000e31317221 */ /* 0x000fca0000010000 */
[----:B------:R-:W1:Y:S01]  /*aeb0*/  MUFU.EX2 R62, R62 ;  /* 0x0000003e003e7308 */ /* 0x000e620000000800 */
[----:B0-----:R-:W-:-:S07]  /*aec0*/  FADD.FTZ R3, R20, R3 ;  /* 0x0000000314037221 */ /* 0x001fce0000010000 */
[----:B------:R-:W0:Y:S01]  /*aed0*/  MUFU.EX2 R37, R37 ;  /* 0x0000002500257308 */ /* 0x000e220000000800 */
[----:B------:R-:W-:-:S01]  /*aee0*/  FADD.FTZ R60, R60, R49 ;  /* 0x000000313c3c7221 */ /* 0x000fc20000010000 */
[----:B--2---:R-:W-:-:S06]  /*aef0*/  FADD.FTZ R14, R36, R3 ;  /* 0x00000003240e7221 */ /* 0x004fcc0000010000 */
[----:B------:R-:W2:Y:S08]  /*af00*/  MUFU.EX2 R119, R119 ;  /* 0x0000007700777308 */ /* 0x000eb00000000800 */
[----:B------:R-:W4:Y:S01]  /*af10*/  MUFU.EX2 R28, R33 ;  /* 0x00000021001c7308 */ /* 0x000f220000000800 */
[----:B------:R-:W-:-:S01]  /*af20*/  FADD.FTZ R53, R53, R60 ;  /* 0x0000003c35357221 */ /* 0x000fc20000010000 */
[----:B---3--:R-:W-:-:S06]  /*af30*/  FADD.FTZ R14, R55, R14 ;  /* 0x0000000e370e7221 */ /* 0x008fcc0000010000 */
[----:B------:R-:W3:Y:S01]  /*af40*/  MUFU.EX2 R64, R64 ;  /* 0x0000004000407308 */ /* 0x000ee20000000800 */
[----:B------:R-:W-:-:S07]  /*af50*/  F2FP.SATFINITE.E4M3.F32.PACK_AB_MERGE_C R153, R24, R9, R15 ;  /* 0x000000091899723e */ /* 0x000fce000480700f */
[----:B------:R-:W5:Y:S01]  /*af60*/  MUFU.EX2 R26, R26 ;  /* 0x0000001a001a7308 */ /* 0x000f620000000800 */
[----:B-1----:R-:W-:-:S07]  /*af70*/  FADD.FTZ R24, R62, R53 ;  /* 0x000000353e187221 */ /* 0x002fce0000010000 */
[----:B------:R-:W1:Y:S01]  /*af80*/  MUFU.EX2 R123, R123 ;  /* 0x0000007b007b7308 */ /* 0x000e620000000800 */
[----:B0-----:R-:W-:-:S07]  /*af90*/  FADD.FTZ R3, R37, R14 ;  /* 0x0000000e25037221 */ /* 0x001fce0000010000 */
[----:B------:R-:W0:Y:S01]  /*afa0*/  MUFU.EX2 R113, R113 ;  /* 0x0000007100717308 */ /* 0x000e220000000800 */
[----:B------:R-:W-:Y:S01]  /*afb0*/  F2FP.SATFINITE.E4M3.F32.PACK_AB_MERGE_C R143, R55, R36, RZ ;  /* 0x00000024378f723e */ /* 0x000fe200048070ff */
[----:B--2---:R-:W-:-:S06]  /*afc0*/  FADD.FTZ R9, R119, R24 ;  /* 0x0000001877097221 */ /* 0x004fcc0000010000 */
[----:B------:R-:W2:Y:S01]  /*afd0*/  MUFU.EX2 R8, R8 ;  /* 0x0000000800087308 */ /* 0x000ea20000000800 */
[----:B----4-:R-:W-:-:S07]  /*afe0*/  FADD.FTZ R3, R28, R3 ;  /* 0x000000031c037221 */ /* 0x010fce0000010000 */
[----:B------:R-:W4:Y:S01]  /*aff0*/  MUFU.EX2 R31, R31 ;  /* 0x0000001f001f7308 */ /* 0x000f220000000800 */
[----:B------:R-:W-:Y:S01]  /*b000*/  F2FP.SATFINITE.E4M3.F32.PACK_AB_MERGE_C R141, R27, R0, R141 ;  /* 0x000000001b8d723e */ /* 0x000fe2000480708d */
[----:B---3--:R-:W-:Y:S01]  /*b010*/  FADD.FTZ R0, R64, R9 ;  /* 0x0000000940007221 */ /* 0x008fe20000010000 */
[----:B------:R-:W-:-:S05]  /*b020*/  F2FP.SATFINITE.E4M3.F32.PACK_AB_MERGE_C R143, R20, R13, R143 ;  /* 0x0000000d148f723e */ /* 0x000fca000480708f */
[----:B------:R-:W3:Y:S01]  /*b030*/  MUFU.EX2 R127, R127 ;  /* 0x0000007f007f7308 */ /* 0x000ee20000000800 */
[----:B-----5:R-:W-:-:S07]  /*b040*/  FADD.FTZ R20, R26, R3 ;  /* 0x000000031a147221 */ /* 0x020fce0000010000 */
[----:B------:R-:W5:Y:S01]  /*b050*/  MUFU.EX2 R14, R115 ;  /* 0x00000073000e7308 */ /* 0x000f620000000800 */
[C---:B-1----:R-:W-:Y:S01]  /*b060*/  F2FP.SATFINITE.E4M3.F32.PACK_AB_MERGE_C R64, R123.reuse, R64, RZ ;  /* 0x000000407b40723e */ /* 0x042fe200048070ff */
[----:B------:R-:W-:Y:S01]  /*b070*/  FADD.FTZ R123, R123, R0 ;  /* 0x000000007b7b7221 */ /* 0x000fe20000010000 */
[----:B0-----:R-:W-:-:S05]  /*b080*/  FADD.FTZ R20, R113, R20 ;  /* 0x0000001471147221 */ /* 0x001fca0000010000 */
[----:B------:R-:W0:Y:S01]  /*b090*/  MUFU.EX2 R117, R117 ;  /* 0x0000007500757308 */ /* 0x000e220000000800 */
[----:B--2---:R-:W-:-:S01]  /*b0a0*/  FADD.FTZ R0, R8, R123 ;  /* 0x0000007b08007221 */ /* 0x004fc20000010000 */
[----:B----4-:R-:W-:-:S03]  /*b0b0*/  FADD.FTZ R3, R31, R20 ;  /* 0x000000141f037221 */ /* 0x010fc60000010000 */
[----:B---3--:R-:W-:Y:S01]  /*b0c0*/  FADD.FTZ R9, R127, R0 ;  /* 0x000000007f097221 */ /* 0x008fe20000010000 */
[----:B-----5:R-:W-:-:S02]  /*b0d0*/  FADD.FTZ R0, R14, R3 ;  /* 0x000000030e007221 */ /* 0x020fc40000010000 */
[----:B------:R-:W-:Y:S02]  /*b0e0*/  MUFU.EX2 R10, R10 ;  /* 0x0000000a000a7308 */ /* 0x000fe40000000800 */
[----:B0-----:R-:W-:-:S06]  /*b0f0*/  FADD.FTZ R15, R117, R0 ;  /* 0x00000000750f7221 */ /* 0x001fcc0000010000 */
[----:B------:R-:W0:Y:S01]  /*b100*/  MUFU.EX2 R131, R131 ;  /* 0x0000008300837308 */ /* 0x000e220000000800 */
[----:B------:R-:W-:-:S07]  /*b110*/  VIADD R0, R104, 0xfffffffe ;  /* 0xfffffffe68007836 */ /* 0x000fce0000000000 */
[----:B------:R-:W1:Y:S01]  /*b120*/  MUFU.EX2 R12, R12 ;  /* 0x0000000c000c7308 */ /* 0x000e620000000800 */
[----:B------:R-:W-:Y:S02]  /*b130*/  ISETP.GE.AND P1, PT, R0, R87, PT ;  /* 0x000000570000720c */ /* 0x000fe40003f26270 */
[----:B------:R-:W-:Y:S01]  /*b140*/  F2FP.SATFINITE.E4M3.F32.PACK_AB_MERGE_C R82, R83, R82, RZ ;  /* 0x000000525352723e */ /* 0x000fe200048070ff */
[----:B------:R-:W-:Y:S01]  /*b150*/  IMAD.MOV.U32 R25, RZ, RZ, RZ ;  /* 0x000000ffff197224 */ /* 0x000fe200078e00ff */
[----:B------:R-:W-:Y:S02]  /*b160*/  F2FP.SATFINITE.E4M3.F32.PACK_AB_MERGE_C R148, R103, R44, RZ ;  /* 0x0000002c6794723e */ /* 0x000fe400048070ff */
[----:B------:R-:W-:Y:S02]  /*b170*/  F2FP.SATFINITE.E4M3.F32.PACK_AB_MERGE_C R137, R11, R78, R82 ;  /* 0x0000004e0b89723e */ /* 0x000fe40004807052 */
[----:B------:R-:W-:Y:S02]  /*b180*/  F2FP.SATFINITE.E4M3.F32.PACK_AB_MERGE_C R150, R85, R48, RZ ;  /* 0x000000305596723e */ /* 0x000fe400048070ff */
[----:B------:R-:W-:-:S02]  /*b190*/  F2FP.SATFINITE.E4M3.F32.PACK_AB_MERGE_C R26, R113, R26, RZ ;  /* 0x0000001a711a723e */ /* 0x000fc400048070ff */
[----:B0-----:R-:W-:Y:S01]  /*b1a0*/  F2FP.SATFINITE.E4M3.F32.PACK_AB_MERGE_C R11, R131, R10, RZ ;  /* 0x0000000a830b723e */ /* 0x001fe200048070ff */
[----:B------:R-:W-:-:S01]  /*b1b0*/  FADD.FTZ R10, R10, R9 ;  /* 0x000000090a0a7221 */ /* 0x000fc20000010000 */
[----:B------:R-:W-:Y:S02]  /*b1c0*/  F2FP.SATFINITE.E4M3.F32.PACK_AB_MERGE_C R68, R89, R68, RZ ;  /* 0x000000445944723e */ /* 0x000fe400048070ff */
[----:B-1----:R-:W-:Y:S01]  /*b1d0*/  F2FP.SATFINITE.E4M3.F32.PACK_AB_MERGE_C R13, R12, R117, RZ ;  /* 0x000000750c0d723e */ /* 0x002fe200048070ff */
[----:B------:R-:W-:Y:S01]  /*b1e0*/  BSSY B0, `(.L_x_11539) ;  /* 0x000033b000007945 */ /* 0x000fe20003800000 */
[----:B------:R-:W-:Y:S02]  /*b1f0*/  F2FP.SATFINITE.E4M3.F32.PACK_AB_MERGE_C R72, R73, R72, RZ ;  /* 0x000000484948723e */ /* 0x000fe400048070ff */
[----:B------:R-:W-:Y:S02]  /*b200*/  F2FP.SATFINITE.E4M3.F32.PACK_AB_MERGE_C R76, R79, R76, RZ ;  /* 0x0000004c4f4c723e */ /* 0x000fe400048070ff */
[----:B------:R-:W-:Y:S01]  /*b210*/  F2FP.SATFINITE.E4M3.F32.PACK_AB_MERGE_C R63, R84, R63, RZ ;  /* 0x0000003f543f723e */ /* 0x000fe200048070ff */
        /* <DEDUP_REMOVED lines=47> */
[----:B------:R-:W-:Y:S06]  /*b510*/  @!P1 BRA `(.L_x_11540) ;  /* 0x00000030001c9947 */ /* 0x000fec0003800000 */
[----:B------:R0:W5:Y:S01]  /*b520*/  LDL.LU R9, [R1+0xc] ;  /* 0x00000c0001097983 */ /* 0x0001620000300800 */
        /* <DEDUP_REMOVED lines=18> */
[----:B0-----:R-:W-:-:S07]  /*b650*/  CS2R R24, SRZ ;  /* 0x0000000000187805 */ /* 0x001fce000001ff00 */
.L_x_11552:
[----:B-----5:R-:W-:-:S04]  /*b660*/  ISETP.NE.AND P1, PT, R8, 0x1, PT ;  /* 0x000000010800780c */ /* 0x020fc80003f25270 */
[----:B------:R-:W-:-:S04]  /*b670*/  SEL R10, RZ, 0x1, P1 ;  /* 0x00000001ff0a7807 */ /* 0x000fc80000800000 */
[----:B-----5:R-:W-:-:S05]  /*b680*/  LOP3.LUT R13, R9, R10, RZ, 0x3c, !PT ;  /* 0x0000000a090d7212 */ /* 0x020fca00078e3cff */
[----:B------:R0:W-:Y:S01]  /*b690*/  STL [R1+0xc], R13 ;  /* 0x00000c0d01007387 */ /* 0x0001e20000100800 */
[----:B------:R-:W-:Y:S05]  /*b6a0*/  @!P0 BRA `(.L_x_11541) ;  /* 0x0000000000048947 */ /* 0x000fea0003800000 */
[----:B------:R-:W-:Y:S01]  /*b6b0*/  BPT.TRAP 0x1 ;  /* 0x000000040000795c */ /* 0x000fe20000300000 */
.L_x_11541:
[----:B------:R-:W-:-:S05]  /*b6c0*/  VIADD R10, R8, 0x1 ;  /* 0x00000001080a7836 */ /* 0x000fca0000000000 */
[----:B------:R-:W-:-:S04]  /*b6d0*/  ISETP.NE.AND P1, PT, R10, 0x2, PT ;  /* 0x000000020a00780c */ /* 0x000fc80003f25270 */
[----:B------:R-:W-:Y:S02]  /*b6e0*/  SEL R11, R10, RZ, P1 ;  /* 0x000000ff0a0b7207 */ /* 0x000fe40000800000 */
[----:B------:R-:W-:-:S03]  /*b6f0*/  SHF.L.U32 R10, R13, 0x1f, RZ ;  /* 0x0000001f0d0a7819 */ /* 0x000fc600000006ff */
[----:B------:R1:W-:Y:S01]  /*b700*/  STL [R1+0x4], R11 ;  /* 0x0000040b01007387 */ /* 0x0003e20000100800 */
[----:B0-----:R-:W-:-:S04]  /*b710*/  IMAD R13, R11, 0x8, R16 ;  /* 0x000000080b0d7824 */ /* 0x001fc800078e0210 */
[----:B------:R1:W0:Y:S01]  /*b720*/  SYNCS.PHASECHK.TRANS64.TRYWAIT P1, [R13+URZ+0x13230], R10 ;  /* 0x0132300a0d0075a7 */ /* 0x000222000802017f */
[----:B------:R-:W-:Y:S05]  /*b730*/  @!P0 BRA `(.L_x_11542) ;  /* 0x0000000000048947 */ /* 0x000fea0003800000 */
[----:B------:R-:W-:Y:S01]  /*b740*/  BPT.TRAP 0x1 ;  /* 0x000000040000795c */ /* 0x000fe20000300000 */
.L_x_11542:
[----:B------:R-:W2:Y:S01]  /*b750*/  LDL R14, [R1+0x24] ;  /* 0x00002400010e7983 */ /* 0x000ea20000100800 */
[----:B------:R-:W-:Y:S01]  /*b760*/  BSSY B1, `(.L_x_11543) ;  /* 0x0000007000017945 */ /* 0x000fe20003800000 */
[----:B--2---:R-:W-:-:S04]  /*b770*/  IMAD R14, R11, 0x280, R14 ;  /* 0x000002800b0e7824 */ /* 0x004fc800078e020e */
[C---:B------:R-:W-:Y:S02]  /*b780*/  VIADD R21, R14.reuse, 0x80 ;  /* 0x000000800e157836 */ /* 0x040fe40000000000 */
[----:B------:R-:W-:Y:S01]  /*b790*/  VIADD R57, R14, 0x100 ;  /* 0x000001000e397836 */ /* 0x000fe20000000000 */
[----:B0-----:R-:W-:Y:S06]  /*b7a0*/  @P1 BRA `(.L_x_11544) ;  /* 0x0000000000081947 */ /* 0x001fec0003800000 */
[----:B------:R-:W0:Y:S02]  /*b7b0*/  SYNCS.PHASECHK.TRANS64.TRYWAIT P1, [R13+URZ+0x13230], R10 ;  /* 0x0132300a0d0075a7 */ /* 0x000e24000802017f */
[----:B0-----:R-:W-:Y:S05]  /*b7c0*/  @!P1 BRA `(.L_x_11545) ;  /* 0x000000cc002c9947 */ /* 0x001fea0003800000 */
.L_x_11544:
[----:B------:R-:W-:Y:S05]  /*b7d0*/  BSYNC B1 ;  /* 0x0000000000017941 */ /* 0x000fea0003800000 */
.L_x_11543:
[----:B01----:R-:W-:Y:S01]  /*b7e0*/  IMAD.MOV.U32 R10, RZ, RZ, R14 ;  /* 0x000000ffff0a7224 */ /* 0x003fe200078e000e */
[----:B------:R-:W-:Y:S01]  /*b7f0*/  R2UR UR4, R4 ;  /* 0x00000000040472ca */ /* 0x000fe200000e0000 */
[----:B------:R-:W-:Y:S01]  /*b800*/  IMAD.MOV.U32 R11, RZ, RZ, -0x7fffffe0 ;  /* 0x80000020ff0b7424 */ /* 0x000fe200078e00ff */
[----:B------:R-:W-:Y:S01]  /*b810*/  R2UR UR5, R5 ;  /* 0x00000000050572ca */ /* 0x000fe200000e0000 */
[----:B------:R-:W-:Y:S01]  /*b820*/  WARPGROUP.ARRIVE ;  /* 0x00000000000079c5 */ /* 0x000fe20000000000 */
[----:B------:R-:W-:Y:S01]  /*b830*/  R2UR UR6, R10 ;  /* 0x000000000a0672ca */ /* 0x000fe200000e0000 */
[C---:B------:R-:W-:Y:S01]  /*b840*/  VIADD R56, R14.reuse, 0x180 ;  /* 0x000001800e387836 */ /* 0x040fe20000000000 */
[C---:B------:R-:W-:Y:S01]  /*b850*/  R2UR UR7, R11.reuse ;  /* 0x000000000b0772ca */ /* 0x040fe200000e0000 */
[----:B------:R-:W-:Y:S01]  /*b860*/  VIADD R58, R14, 0x102 ;  /* 0x000001020e3a7836 */ /* 0x000fe20000000000 */
[----:B------:R-:W-:Y:S01]  /*b870*/  MOV R10, R21 ;  /* 0x00000015000a7202 */ /* 0x000fe20000000f00 */
[----:B------:R-:W-:Y:S01]  /*b880*/  IMAD.MOV.U32 R59, RZ, RZ, -0x7fffffe0 ;  /* 0x80000020ff3b7424 */ /* 0x000fe200078e00ff */
[----:B------:R-:W-:-:S02]  /*b890*/  R2UR UR11, R11 ;  /* 0x000000000b0b72ca */ /* 0x000fc400000e0000 */
[----:B------:R-:W-:Y:S01]  /*b8a0*/  R2UR UR10, R10 ;  /* 0x000000000a0a72ca */ /* 0x000fe200000e0000 */
[----:B------:R-:W-:Y:S01]  /*b8b0*/  IMAD.MOV.U32 R10, RZ, RZ, R57 ;  /* 0x000000ffff0a7224 */ /* 0x000fe200078e0039 */
[----:B------:R-:W-:Y:S01]  /*b8c0*/  R2UR UR8, R4 ;  /* 0x00000000040872ca */ /* 0x000fe200000e0000 */
[----:B------:R-:W-:Y:S01]  /*b8d0*/  IMAD.MOV.U32 R57, RZ, RZ, -0x7fffffe0 ;  /* 0x80000020ff397424 */ /* 0x000fe200078e00ff */
[----:B------:R-:W-:Y:S02]  /*b8e0*/  R2UR UR9, R5 ;  /* 0x00000000050972ca */ /* 0x000fe400000e0000 */
[----:B------:R-:W-:Y:S01]  /*b8f0*/  R2UR UR14, R10 ;  /* 0x000000000a0e72ca */ /* 0x000fe200000e0000 */
[----:B------:R-:W-:Y:S01]  /*b900*/  QGMMA.64x32x32.F32.E4M3.E4M3 R120, gdesc[UR4], RZ, !UPT, gsb0 ;  /* 0x00600000047879f3 */ /* 0x000fe2000c0008ff */
[----:B------:R-:W-:Y:S01]  /*b910*/  R2UR UR15, R11 ;  /* 0x000000000b0f72ca */ /* 0x000fe200000e0000 */
[----:B------:R-:W-:Y:S01]  /*b920*/  VIADD R10, R14, 0x200 ;  /* 0x000002000e0a7836 */ /* 0x000fe20000000000 */
[----:B------:R-:W-:-:S02]  /*b930*/  R2UR UR12, R4 ;  /* 0x00000000040c72ca */ /* 0x000fc400000e0000 */
[----:B------:R-:W-:Y:S02]  /*b940*/  R2UR UR13, R5 ;  /* 0x00000000050d72ca */ /* 0x000fe400000e0000 */
[----:B------:R-:W-:Y:S01]  /*b950*/  R2UR UR18, R56 ;  /* 0x00000000381272ca */ /* 0x000fe200000e0000 */
[----:B------:R-:W-:Y:S01]  /*b960*/  VIADD R56, R14, 0x2 ;  /* 0x000000020e387836 */ /* 0x000fe20000000000 */
[----:B------:R-:W-:Y:S02]  /*b970*/  R2UR UR19, R57 ;  /* 0x00000000391372ca */ /* 0x000fe400000e0000 */
[----:B------:R-:W-:Y:S02]  /*b980*/  R2UR UR16, R4 ;  /* 0x00000000041072ca */ /* 0x000fe400000e0000 */
[----:B------:R-:W-:Y:S02]  /*b990*/  R2UR UR17, R5 ;  /* 0x00000000051172ca */ /* 0x000fe400000e0000 */
[----:B------:R-:W-:Y:S01]  /*b9a0*/  R2UR UR22, R10 ;  /* 0x000000000a1672ca */ /* 0x000fe200000e0000 */
[----:B------:R-:W-:Y:S01]  /*b9b0*/  VIADD R10, R14, 0x82 ;  /* 0x000000820e0a7836 */ /* 0x000fe20000000000 */
[----:B------:R-:W-:-:S02]  /*b9c0*/  R2UR UR23, R11 ;  /* 0x000000000b1772ca */ /* 0x000fc400000e0000 */
[----:B------:R-:W-:Y:S01]  /*b9d0*/  R2UR UR26, R56 ;  /* 0x00000000381a72ca */ /* 0x000fe200000e0000 */
[----:B------:R-:W-:Y:S01]  /*b9e0*/  VIADD R56, R14, 0x202 ;  /* 0x000002020e387836 */ /* 0x000fe20000000000 */
[----:B------:R-:W-:Y:S01]  /*b9f0*/  R2UR UR27, R57 ;  /* 0x00000000391b72ca */ /* 0x000fe200000e0000 */
[----:B------:R-:W-:Y:S01]  /*ba00*/  IMAD.MOV.U32 R57, RZ, RZ, -0x7fffffe0 ;  /* 0x80000020ff397424 */ /* 0x000fe200078e00ff */
[----:B------:R-:W-:Y:S02]  /*ba10*/  R2UR UR20, R4 ;  /* 0x00000000041472ca */ /* 0x000fe400000e0000 */
[----:B------:R-:W-:Y:S02]  /*ba20*/  R2UR UR21, R5 ;  /* 0x00000000051572ca */ /* 0x000fe400000e0000 */
[----:B------:R-:W-:Y:S02]  /*ba30*/  R2UR UR30, R56 ;  /* 0x00000000381e72ca */ /* 0x000fe400000e0000 */
[----:B------:R-:W-:-:S02]  /*ba40*/  R2UR UR31, R57 ;  /* 0x00000000391f72ca */ /* 0x000fc400000e0000 */
[----:B------:R-:W-:Y:S02]  /*ba50*/  R2UR UR24, R6 ;  /* 0x00000000061872ca */ /* 0x000fe400000e0000 */
[----:B------:R-:W-:Y:S02]  /*ba60*/  R2UR UR25, R7 ;  /* 0x00000000071972ca */ /* 0x000fe400000e0000 */
[----:B------:R-:W-:Y:S01]  /*ba70*/  R2UR UR6, R10 ;  /* 0x000000000a0672ca */ /* 0x000fe200000e0000 */
[----:B------:R-:W-:Y:S01]  /*ba80*/  VIADD R10, R14, 0x182 ;  /* 0x000001820e0a7836 */ /* 0x000fe20000000000 */
[----:B------:R-:W-:Y:S02]  /*ba90*/  R2UR UR7, R11 ;  /* 0x000000000b0772ca */ /* 0x000fe400000e0000 */
[----:B------:R-:W-:Y:S02]  /*baa0*/  R2UR UR4, R6 ;  /* 0x00000000060472ca */ /* 0x000fe400000e0000 */
[----:B------:R-:W-:-:S02]  /*bab0*/  R2UR UR5, R7 ;  /* 0x00000000070572ca */ /* 0x000fc400000e0000 */
[----:B------:R-:W-:Y:S02]  /*bac0*/  MOV R11, 0x80000020 ;  /* 0x80000020000b7802 */ /* 0x000fe40000000f00 */
[----:B------:R-:W-:Y:S02]  /*bad0*/  R2UR UR28, R6 ;  /* 0x00000000061c72ca */ /* 0x000fe400000e0000 */
[----:B------:R-:W-:Y:S01]  /*bae0*/  R2UR UR29, R7 ;  /* 0x00000000071d72ca */ /* 0x000fe200000e0000 */
[----:B------:R-:W-:Y:S02]  /*baf0*/  WARPGROUP.DEPBAR.LE gsb0, 0x0 ;  /* 0x00008000000079c5 */ /* 0x000fe40000010000 */
[----:B------:R-:W-:-:S06]  /*bb00*/  WARPGROUP.ARRIVE ;  /* 0x00000000000079c5 */ /* 0x000fcc0000000000 */
[----:B------:R-:W-:Y:S01]  /*bb10*/  QGMMA.64x32x32.F32.E4M3.E4M3 R104, gdesc[UR8], RZ, !UPT, gsb0 ;  /* 0x00600000086879f3 */ /* 0x000fe2000c0008ff */
[----:B------:R-:W-:Y:S02]  /*bb20*/  R2UR UR10, R58 ;  /* 0x000000003a0a72ca */ /* 0x000fe400000e0000 */
[----:B------:R-:W-:Y:S02]  /*bb30*/  R2UR UR11, R59 ;  /* 0x000000003b0b72ca */ /* 0x000fe400000e0000 */
        /* <DEDUP_REMOVED lines=31> */
[----:B------:R-:W-:Y:S05]  /*bd30*/  @!P0 BRA `(.L_x_11546) ;  /* 0x0000000000048947 */ /* 0x000fea0003800000 */
[----:B------:R-:W-:Y:S01]  /*bd40*/  BPT.TRAP 0x1 ;  /* 0x000000040000795c */ /* 0x000fe20000300000 */
.L_x_11546:
[----:B------:R-:W-:Y:S01]  /*bd50*/  SHF.L.U32 R9, R9, 0x1f, RZ ;  /* 0x0000001f09097819 */ /* 0x000fe200000006ff */
[----:B------:R-:W-:-:S04]  /*bd60*/  IMAD R14, R8, 0x8, R16 ;  /* 0x00000008080e7824 */ /* 0x000fc800078e0210 */
[----:B------:R0:W1:Y:S01]  /*bd70*/  SYNCS.PHASECHK.TRANS64.TRYWAIT P1, [R14+URZ+0x13250], R9 ;  /* 0x013250090e0075a7 */ /* 0x000062000802017f */
[----:B------:R-:W-:Y:S05]  /*bd80*/  @!P0 BRA `(.L_x_11547) ;  /* 0x0000000000048947 */ /* 0x000fea0003800000 */
[----:B------:R-:W-:Y:S01]  /*bd90*/  BPT.TRAP 0x1 ;  /* 0x000000040000795c */ /* 0x000fe20000300000 */
.L_x_11547:
[----:B------:R-:W-:Y:S04]  /*bda0*/  BSSY B1, `(.L_x_11548) ;  /* 0x0000004000017945 */ /* 0x000fe80003800000 */
[----:B-1----:R-:W-:Y:S05]  /*bdb0*/  @P1 BRA `(.L_x_11549) ;  /* 0x0000000000081947 */ /* 0x002fea0003800000 */
[----:B------:R-:W1:Y:S02]  /*bdc0*/  SYNCS.PHASECHK.TRANS64.TRYWAIT P1, [R14+URZ+0x13250], R9 ;  /* 0x013250090e0075a7 */ /* 0x000e64000802017f */
[----:B-1----:R-:W-:Y:S05]  /*bdd0*/  @!P1 BRA `(.L_x_11550) ;  /* 0x000000c400bc9947 */ /* 0x002fea0003800000 */
.L_x_11549:
[----:B------:R-:W-:Y:S05]  /*bde0*/  BSYNC B1 ;  /* 0x0000000000017941 */ /* 0x000fea0003800000 */
.L_x_11548:
[----:B01----:R-:W-:Y:S01]  /*bdf0*/  VIADD R9, R16, 0x1000 ;  /* 0x0000100010097836 */ /* 0x003fe20000000000 */
[----:B------:R-:W-:Y:S01]  /*be00*/  WARPGROUP.ARRIVE ;  /* 0x00000000000079c5 */ /* 0x000fe20000000000 */
[----:B------:R-:W-:Y:S02]  /*be10*/  IMAD.MOV.U32 R11, RZ, RZ, -0x3ffffff0 ;  /* 0xc0000010ff0b7424 */ /* 0x000fe400078e00ff */
        /* <DEDUP_REMOVED lines=16> */
[----:B------:R-:W-:Y:S01]  /*bf20*/  MUFU.TANH R123, R123 ;  /* 0x0000007b007b7308 */ /* 0x000fe20000002400 */
[----:B------:R-:W-:-:S02]  /*bf30*/  IMAD.MOV.U32 R9, RZ, RZ, -0x3ffffff0 ;  /* 0xc0000010ff097424 */ /* 0x000fc400078e00ff */
[----:B------:R-:W-:Y:S01]  /*bf40*/  FMUL.FTZ R112, R2, R112 ;  /* 0x0000007002707220 */ /* 0x000fe20000410000 */
[C---:B------:R-:W-:Y:S01]  /*bf50*/  VIADD R10, R8.reuse, 0x80 ;  /* 0x00000080080a7836 */ /* 0x040fe20000000000 */
        /* <DEDUP_REMOVED lines=15> */
[----:B------:R-:W-:Y:S01]  /*c050*/  QGMMA.64x64x32.F32.E4M3.E4M3 R24, R152, gdesc[UR4], R24, gsb0 ;  /* 0x00e0000498187df3 */ /* 0x000fe20008000818 */
[----:B------:R-:W-:Y:S01]  /*c060*/  R2UR UR6, R10 ;  /* 0x000000000a0672ca */ /* 0x000fe200000e0000 */
        /* <DEDUP_REMOVED lines=53> */
[----:B------:R-:W-:-:S06]  /*c3c0*/  ULDC UR4, c[0x0][0x988] ;  /* 0x0002620000047ab9 */ /* 0x000fcc0000000800 */
[----:B------:R-:W-:Y:S08]  /*c3d0*/  MUFU.TANH R106, R106 ;  /* 0x0000006a006a7308 */ /* 0x000ff00000002400 */
[----:B------:R-:W-:Y:S08]  /*c3e0*/  MUFU.TANH R108, R108 ;  /* 0x0000006c006c7308 */ /* 0x000ff00000002400 */
[----:B------:R-:W-:Y:S01]  /*c3f0*/  MUFU.TANH R107, R107 ;  /* 0x0000006b006b7308 */ /* 0x000fe20000002400 */
[----:B------:R-:W-:-:S02]  /*c400*/  WARPGROUP.DEPBAR.LE gsb0, 0x0 ;  /* 0x00008000000079c5 */ /* 0x000fc40000010000 */
[----:B------:R-:W-:-:S06]  /*c410*/  WARPGROUP.ARRIVE ;  /* 0x00000000000079c5 */ /* 0x000fcc0000000000 */
[----:B------:R-:W1:Y:S01]  /*c420*/  S2R R155, SR_TID.X ;  /* 0x00000000009b7919 */ /* 0x000e620000002100 */
[----:B------:R-:W-:Y:S01]  /*c430*/  MUFU.TANH R109, R109 ;  /* 0x0000006d006d7308 */ /* 0x000fe20000002400 */
[----:B------:R-:W-:Y:S01]  /*c440*/  QGMMA.64x64x32.F32.E4M3.E4M3 R24, R148, gdesc[UR4], R24, gsb0 ;  /* 0x00e0000494187df3 */ /* 0x000fe20008000818 */
[----:B------:R-:W-:Y:S01]  /*c450*/  R2UR UR6, R10 ;  /* 0x000000000a0672ca */ /* 0x000fe200000e0000 */
[C---:B------:R-:W-:Y:S01]  /*c460*/  FMUL.FTZ R10, R2.reuse, R121 ;  /* 0x00000079020a7220 */ /* 0x040fe20000410000 */
[----:B------:R-:W-:Y:S01]  /*c470*/  R2UR UR7, R11 ;  /* 0x000000000b0772ca */ /* 0x000fe200000e0000 */
[C---:B------:R-:W-:Y:S01]  /*c480*/  FMUL.FTZ R11, R2.reuse, R122 ;  /* 0x0000007a020b7220 */ /* 0x040fe20000410000 */
[C---:B------:R-:W-:Y:S01]  /*c490*/  FMUL.FTZ R121, R2.reuse, R125 ;  /* 0x0000007d02797220 */ /* 0x040fe20000410000 */
[C---:B------:R-:W-:Y:S01]  /*c4a0*/  FMUL.FTZ R122, R2.reuse, R126 ;  /* 0x0000007e027a7220 */ /* 0x040fe20000410000 */
[C---:B------:R-:W-:Y:S01]  /*c4b0*/  FMUL.FTZ R125, R2.reuse, R129 ;  /* 0x00000081027d7220 */ /* 0x040fe20000410000 */
[----:B------:R-:W2:Y:S01]  /*c4c0*/  MUFU.TANH R10, R10 ;  /* 0x0000000a000a7308 */ /* 0x000ea20000002400 */
[C---:B------:R-:W-:Y:S01]  /*c4d0*/  FMUL.FTZ R129, R2.reuse, R133 ;  /* 0x0000008502817220 */ /* 0x040fe20000410000 */
[----:B0-----:R-:W-:Y:S01]  /*c4e0*/  FMNMX.FTZ R133, R9, R12, !PT ;  /* 0x0000000c09857209 */ /* 0x001fe20007810000 */
[C---:B------:R-:W-:Y:S01]  /*c4f0*/  FMUL.FTZ R126, R2.reuse, R130 ;  /* 0x00000082027e7220 */ /* 0x040fe20000410000 */
[----:B------:R-:W-:-:S04]  /*c500*/  FMUL.FTZ R130, R2, R134 ;  /* 0x0000008602827220 */ /* 0x000fc80000410000 */
[----:B------:R-:W0:Y:S08]  /*c510*/  MUFU.TANH R11, R11 ;  /* 0x0000000b000b7308 */ /* 0x000e300000002400 */
[----:B------:R-:W3:Y:S01]  /*c520*/  MUFU.TANH R121, R121 ;  /* 0x0000007900797308 */ /* 0x000ee20000002400 */
[----:B--2---:R-:W-:Y:S02]  /*c530*/  FMNMX.FTZ R133, R10, R133, !PT ;  /* 0x000000850a857209 */ /* 0x004fe40007810000 */
[----:B-1----:R-:W-:-:S02]  /*c540*/  LOP3.LUT R155, R155, 0x7f, RZ, 0xc0, !PT ;  /* 0x0000007f9b9b7812 */ /* 0x002fc400078ec0ff */
[----:B------:R-:W-:Y:S02]  /*c550*/  FMNMX.FTZ R133, R120, R133, !PT ;  /* 0x0000008578857209 */ /* 0x000fe40007810000 */
[----:B------:R-:W-:Y:S01]  /*c560*/  ISETP.NE.AND P1, PT, R155, RZ, PT ;  /* 0x000000ff9b00720c */ /* 0x000fe20003f25270 */
[----:B------:R-:W1:Y:S01]  /*c570*/  MUFU.TANH R122, R122 ;  /* 0x0000007a007a7308 */ /* 0x000e620000002400 */
[----:B0-----:R-:W-:-:S04]  /*c580*/  FMNMX.FTZ R134, R11, R3, !PT ;  /* 0x000000030b867209 */ /* 0x001fc80007810000 */
[----:B------:R-:W-:-:S03]  /*c590*/  FMNMX.FTZ R134, R21, R134, !PT ;  /* 0x0000008615867209 */ /* 0x000fc60007810000 */
[----:B------:R-:W0:Y:S01]  /*c5a0*/  MUFU.TANH R125, R125 ;  /* 0x0000007d007d7308 */ /* 0x000e220000002400 */
[----:B---3--:R-:W-:-:S03]  /*c5b0*/  FMNMX.FTZ R133, R121, R133, !PT ;  /* 0x0000008579857209 */ /* 0x008fc60007810000 */
[----:B------:R-:W-:Y:S01]  /*c5c0*/  @!P1 VIADD R13, R13, 0x13240 ;  /* 0x000132400d0d9836 */ /* 0x000fe20000000000 */
[----:B------:R-:W-:-:S03]  /*c5d0*/  FMNMX.FTZ R133, R124, R133, !PT ;  /* 0x000000857c857209 */ /* 0x000fc60007810000 */
[----:B------:R-:W2:Y:S01]  /*c5e0*/  MUFU.TANH R126, R126 ;  /* 0x0000007e007e7308 */ /* 0x000ea20000002400 */
[----:B-1----:R-:W-:Y:S02]  /*c5f0*/  FMNMX.FTZ R134, R122, R134, !PT ;  /* 0x000000867a867209 */ /* 0x002fe40007810000 */
[----:B------:R-:W-:Y:S02]  /*c600*/  @!P1 PRMT R13, RZ, 0x654, R13 ;  /* 0x00000654ff0d9816 */ /* 0x000fe4000000000d */
[----:B------:R-:W-:-:S03]  /*c610*/  FMNMX.FTZ R134, R123, R134, !PT ;  /* 0x000000867b867209 */ /* 0x000fc60007810000 */
[----:B------:R-:W1:Y:S01]  /*c620*/  MUFU.TANH R129, R129 ;  /* 0x0000008100817308 */ /* 0x000e620000002400 */
[----:B0-----:R-:W-:-:S04]  /*c630*/  FMNMX.FTZ R133, R125, R133, !PT ;  /* 0x000000857d857209 */ /* 0x001fc80007810000 */
[----:B------:R-:W-:-:S03]  /*c640*/  FMNMX.FTZ R133, R128, R133, !PT ;  /* 0x0000008580857209 */ /* 0x000fc60007810000 */
[----:B------:R-:W0:Y:S01]  /*c650*/  MUFU.TANH R130, R130 ;  /* 0x0000008200827308 */ /* 0x000e220000002400 */
[----:B--2---:R-:W-:Y:S01]  /*c660*/  FMNMX.FTZ R56, R126, R134, !PT ;  /* 0x000000867e387209 */ /* 0x004fe20007810000 */
[----:B------:R-:W-:-:S03]  /*c670*/  FMUL.FTZ R134, R2, R57 ;  /* 0x0000003902867220 */ /* 0x000fc60000410000 */
[----:B------:R-:W-:-:S03]  /*c680*/  FMNMX.FTZ R56, R127, R56, !PT ;  /* 0x000000387f387209 */ /* 0x000fc60007810000 */
[----:B------:R-:W2:Y:S01]  /*c690*/  MUFU.TANH R110, R110 ;  /* 0x0000006e006e7308 */ /* 0x000ea20000002400 */
[----:B-1----:R-:W-:-:S04]  /*c6a0*/  FMNMX.FTZ R57, R129, R133, !PT ;  /* 0x0000008581397209 */ /* 0x002fc80007810000 */
[----:B------:R-:W-:Y:S01]  /*c6b0*/  FMNMX.FTZ R57, R104, R57, !PT ;  /* 0x0000003968397209 */ /* 0x000fe20007810000 */
[----:B------:R-:W-:Y:S02]  /*c6c0*/  WARPGROUP.DEPBAR.LE gsb0, 0x0 ;  /* 0x00008000000079c5 */ /* 0x000fe40000010000 */
[----:B------:R-:W1:Y:S01]  /*c6d0*/  MUFU.TANH R112, R112 ;  /* 0x0000007000707308 */ /* 0x000e620000002400 */
[----:B0-----:R-:W-:Y:S01]  /*c6e0*/  FMNMX.FTZ R56, R130, R56, !PT ;  /* 0x0000003882387209 */ /* 0x001fe20007810000 */
[----:B------:R-:W-:Y:S01]  /*c6f0*/  WARPGROUP.ARRIVE ;  /* 0x00000000000079c5 */ /* 0x000fe20000000000 */
[----:B------:R-:W-:Y:S02]  /*c700*/  FMNMX.FTZ R57, R105, R57, !PT ;  /* 0x0000003969397209 */ /* 0x000fe40007810000 */
[----:B------:R-:W-:Y:S02]  /*c710*/  FMNMX.FTZ R56, R131, R56, !PT ;  /* 0x0000003883387209 */ /* 0x000fe40007810000 */
[----:B------:R-:W-:Y:S01]  /*c720*/  FMNMX.FTZ R57, R108, R57, !PT ;  /* 0x000000396c397209 */ /* 0x000fe20007810000 */
[----:B------:R-:W0:Y:S01]  /*c730*/  MUFU.TANH R111, R111 ;  /* 0x0000006f006f7308 */ /* 0x000e220000002400 */
[----:B------:R-:W-:Y:S01]  /*c740*/  FMNMX.FTZ R56, R106, R56, !PT ;  /* 0x000000386a387209 */ /* 0x000fe20007810000 */
[----:B------:R-:W-:Y:S01]  /*c750*/  QGMMA.64x64x32.F32.E4M3.E4M3 R24, R136, gdesc[UR4], R24, gsb0 ;  /* 0x00e0000488187df3 */ /* 0x000fe20008000818 */
[----:B------:R-:W-:-:S02]  /*c760*/  FMNMX.FTZ R57, R109, R57, !PT ;  /* 0x000000396d397209 */ /* 0x000fc40007810000 */
[----:B------:R-:W-:-:S03]  /*c770*/  FMNMX.FTZ R56, R107, R56, !PT ;  /* 0x000000386b387209 */ /* 0x000fc60007810000 */
[----:B------:R-:W3:Y:S01]  /*c780*/  MUFU.TANH R113, R113 ;  /* 0x0000007100717308 */ /* 0x000ee20000002400 */
[----:B--2---:R-:W-:Y:S02]  /*c790*/  FMNMX.FTZ R56, R110, R56, !PT ;  /* 0x000000386e387209 */ /* 0x004fe40007810000 */
[----:B-1----:R-:W-:-:S05]  /*c7a0*/  FMNMX.FTZ R57, R112, R57, !PT ;  /* 0x0000003970397209 */ /* 0x002fca0007810000 */
        /* <DEDUP_REMOVED lines=18> */
[----:B------:R-:W-:Y:S02]  /*c8d0*/  WARPGROUP.DEPBAR.LE gsb0, 0x0 ;  /* 0x00008000000079c5 */ /* 0x000fe40000010000 */
[C---:B------:R-:W-:Y:S01]  /*c8e0*/  FMUL.FTZ R136, R2.reuse, R65 ;  /* 0x0000004102887220 */ /* 0x040fe20000410000 */
[C---:B------:R-:W-:Y:S01]  /*c8f0*/  FMUL.FTZ R65, R2.reuse, R67 ;  /* 0x0000004302417220 */ /* 0x040fe20000410000 */
[----:B------:R-:W-:Y:S01]  /*c900*/  FMUL.FTZ R67, R2, R70 ;  /* 0x0000004602437220 */ /* 0x000fe20000410000 */
[----:B------:R-:W-:Y:S01]  /*c910*/  WARPGROUP.ARRIVE ;  /* 0x00000000000079c5 */ /* 0x000fe20000000000 */
        /* <DEDUP_REMOVED lines=60> */
[----:B------:R1:W3:Y:S01]  /*cce0*/  MUFU.TANH R133, R134 ;  /* 0x0000008600857308 */ /* 0x0002e20000002400 */
[----:B0-----:R-:W-:-:S07]  /*ccf0*/  FMNMX.FTZ R57, R132, R57, !PT ;  /* 0x0000003984397209 */ /* 0x001fce0007810000 */
[----:B------:R-:W0:Y:S01]  /*cd00*/  MUFU.TANH R58, R58 ;  /* 0x0000003a003a7308 */ /* 0x000e220000002400 */
[----:B-1----:R-:W-:Y:S01]  /*cd10*/  FMUL.FTZ R134, R2, R59 ;  /* 0x0000003b02867220 */ /* 0x002fe20000410000 */
[----:B--2---:R-:W-:-:S06]  /*cd20*/  FMNMX.FTZ R56, R87, R56, !PT ;  /* 0x0000003857387209 */ /* 0x004fcc0007810000 */
        /* <DEDUP_REMOVED lines=30> */
[----:B--2---:R-:W-:Y:S02]  /*cf10*/  FMNMX.FTZ R71, R71, R57, !PT ;  /* 0x0000003947477209 */ /* 0x004fe40007810000 */
[----:B------:R-:W-:-:S03]  /*cf20*/  MOV R57, 0xc0000010 ;  /* 0xc000001000397802 */ /* 0x000fc60000000f00 */
[----:B------:R-:W1:Y:S01]  /*cf30*/  SHFL.BFLY PT, R137, R71, 0x1, 0x1f ;  /* 0x0c201f0047897f89 */ /* 0x000e6200000e0000 */
[----:B------:R-:W-:Y:S02]  /*cf40*/  R2UR UR7, R57 ;  /* 0x00000000390772ca */ /* 0x000fe400000e0000 */
[----:B0-----:R-:W-:Y:S01]  /*cf50*/  FMNMX.FTZ R59, R59, R56, !PT ;  /* 0x000000383b3b7209 */ /* 0x001fe20007810000 */
[C---:B------:R-:W-:Y:S02]  /*cf60*/  VIADD R56, R8.reuse, 0x180 ;  /* 0x0000018008387836 */ /* 0x040fe40000000000 */
[----:B------:R-:W-:Y:S02]  /*cf70*/  VIADD R8, R8, 0x200 ;  /* 0x0000020008087836 */ /* 0x000fe40000000000 */
[----:B------:R-:W0:Y:S01]  /*cf80*/  SHFL.BFLY PT, R70, R59, 0x1, 0x1f ;  /* 0x0c201f003b467f89 */ /* 0x000e2200000e0000 */
[----:B------:R-:W-:Y:S01]  /*cf90*/  R2UR UR6, R56 ;  /* 0x00000000380672ca */ /* 0x000fe200000e0000 */
[----:B------:R-:W-:Y:S01]  /*cfa0*/  IMAD.U32 R56, RZ, RZ, UR4 ;  /* 0x00000004ff387e24 */ /* 0x000fe2000f8e00ff */
[----:B-1----:R-:W-:-:S05]  /*cfb0*/  FMNMX.FTZ R57, R71, R137, !PT ;  /* 0x0000008947397209 */ /* 0x002fca0007810000 */
[----:B------:R-:W-:-:S06]  /*cfc0*/  FFMA.FTZ R71, R57, R56, -8 ;  /* 0xc100000039477423 */ /* 0x000fcc0000010038 */
[----:B------:R-:W-:Y:S01]  /*cfd0*/  QGMMA.64x64x32.F32.E4M3.E4M3 R24, R140, gdesc[UR4], R24, gsb0 ;  /* 0x00e000048c187df3 */ /* 0x000fe20008000818 */
[----:B------:R-:W-:-:S01]  /*cfe0*/  FADD.FTZ R12, -R57, R12 ;  /* 0x0000000c390c7221 */ /* 0x000fc20000010100 */
[----:B------:R-:W-:Y:S01]  /*cff0*/  R2UR UR6, R8 ;  /* 0x00000000080672ca */ /* 0x000fe200000e0000 */
[----:B------:R-:W-:-:S01]  /*d000*/  FFMA.FTZ R10, R10, R56, -R71 ;  /* 0x000000380a0a7223 */ /* 0x000fc20000010847 */
[-CC-:B------:R-:W-:Y:S01]  /*d010*/  FFMA.FTZ R120, R120, R56.reuse, -R71.reuse ;  /* 0x0000003878787223 */ /* 0x180fe20000010847 */
[-C--:B------:R-:W-:Y:S01]  /*d020*/  FMUL.FTZ R12, R12, R56.reuse ;  /* 0x000000380c0c7220 */ /* 0x080fe20000410000 */
[-CC-:B------:R-:W-:Y:S01]  /*d030*/  FFMA.FTZ R121, R121, R56.reuse, -R71.reuse ;  /* 0x0000003879797223 */ /* 0x180fe20000010847 */
[----:B------:R-:W-:-:S01]  /*d040*/  FFMA.FTZ R124, R124, R56, -R71 ;  /* 0x000000387c7c7223 */ /* 0x000fc20000010847 */
[--C-:B------:R-:W-:Y:S01]  /*d050*/  FFMA.FTZ R125, R125, R56, -R71.reuse ;  /* 0x000000387d7d7223 */ /* 0x100fe20000010847 */
[----:B------:R-:W-:Y:S01]  /*d060*/  MUFU.EX2 R10, R10 ;  /* 0x0000000a000a7308 */ /* 0x000fe20000000800 */
[----:B0-----:R-:W-:Y:S01]  /*d070*/  FMNMX.FTZ R59, R59, R70, !PT ;  /* 0x000000463b3b7209 */ /* 0x001fe20007810000 */
[----:B------:R-:W-:Y:S01]  /*d080*/  FFMA.FTZ R70, R9, R56, -R71 ;  /* 0x0000003809467223 */ /* 0x000fe20000010847 */
[----:B------:R-:W-:-:S02]  /*d090*/  IMAD.MOV.U32 R9, RZ, RZ, -0x3ffffff0 ;  /* 0xc0000010ff097424 */ /* 0x000fc400078e00ff */
[-CC-:B------:R-:W-:Y:S01]  /*d0a0*/  FFMA.FTZ R128, R128, R56.reuse, -R71.reuse ;  /* 0x0000003880807223 */ /* 0x180fe20000010847 */
[----:B------:R-:W-:-:S01]  /*d0b0*/  FFMA.FTZ R129, R129, R56, -R71 ;  /* 0x0000003881817223 */ /* 0x000fc20000010847 */
[----:B------:R-:W-:Y:S01]  /*d0c0*/  FADD.FTZ R3, -R59, R3 ;  /* 0x000000033b037221 */ /* 0x000fe20000010100 */
[----:B------:R-:W-:-:S01]  /*d0d0*/  FFMA.FTZ R104, R104, R56, -R71 ;  /* 0x0000003868687223 */ /* 0x000fc20000010847 */
[----:B------:R-:W-:Y:S01]  /*d0e0*/  R2UR UR7, R9 ;  /* 0x00000000090772ca */ /* 0x000fe200000e0000 */
[----:B------:R-:W-:-:S01]  /*d0f0*/  FFMA.FTZ R9, R59, R56, -8 ;  /* 0xc10000003b097423 */ /* 0x000fc20000010038 */
[-C--:B------:R-:W-:Y:S01]  /*d100*/  FMUL.FTZ R3, R3, R56.reuse ;  /* 0x0000003803037220 */ /* 0x080fe20000410000 */
[----:B------:R-:W-:Y:S01]  /*d110*/  MUFU.EX2 R12, R12 ;  /* 0x0000000c000c7308 */ /* 0x000fe20000000800 */
[----:B------:R-:W-:-:S01]  /*d120*/  FFMA.FTZ R105, R105, R56, -R71 ;  /* 0x0000003869697223 */ /* 0x000fc20000010847 */
[-CC-:B------:R-:W-:Y:S01]  /*d130*/  FFMA.FTZ R8, R11, R56.reuse, -R9.reuse ;  /* 0x000000380b087223 */ /* 0x180fe20000010809 */
[----:B------:R-:W-:-:S01]  /*d140*/  FFMA.FTZ R11, R21, R56, -R9 ;  /* 0x00000038150b7223 */ /* 0x000fc20000010809 */
[-C--:B------:R-:W-:Y:S01]  /*d150*/  FFMA.FTZ R21, R122, R56.reuse, -R9 ;  /* 0x000000387a157223 */ /* 0x080fe20000010809 */
        /* <DEDUP_REMOVED lines=33> */
[-C--:B------:R-:W-:Y:S01]  /*d370*/  FFMA.FTZ R66, R66, R56.reuse, -R71 ;  /* 0x0000003842427223 */ /* 0x080fe20000010847 */
[----:B------:R-:W-:-:S01]  /*d380*/  FFMA.FTZ R71, R123, R56, -R9 ;  /* 0x000000387b477223 */ /* 0x000fc20000010809 */
[----:B------:R-:W3:Y:S01]  /*d390*/  MUFU.EX2 R120, R120 ;  /* 0x0000007800787308 */ /* 0x000ee20000000800 */
[----:B------:R-:W-:-:S01]  /*d3a0*/  FFMA.FTZ R122, R126, R56, -R9 ;  /* 0x000000387e7a7223 */ /* 0x000fc20000010809 */
[----:B------:R-:W-:Y:S01]  /*d3b0*/  FFMA.FTZ R123, R127, R56, -R9 ;  /* 0x000000387f7b7223 */ /* 0x000fe20000010809 */
[----:B0-----:R-:W-:-:S01]  /*d3c0*/  FFMA.FTZ R20, R12, R20, R70 ;  /* 0x000000140c147223 */ /* 0x001fc20000010046 */
[----:B-1----:R-:W-:Y:S01]  /*d3d0*/  FFMA.FTZ R15, R3, R15, R8 ;  /* 0x0000000f030f7223 */ /* 0x002fe20000010008 */
[----:B------:R-:W-:-:S01]  /*d3e0*/  FFMA.FTZ R126, R130, R56, -R9 ;  /* 0x00000038827e7223 */ /* 0x000fc20000010809 */
[----:B------:R-:W-:Y:S01]  /*d3f0*/  FFMA.FTZ R127, R131, R56, -R9 ;  /* 0x00000038837f7223 */ /* 0x000fe20000010809 */
[----:B------:R-:W-:-:S01]  /*d400*/  FADD.FTZ R20, R10, R20 ;  /* 0x000000140a147221 */ /* 0x000fc20000010000 */
        /* <DEDUP_REMOVED lines=8> */
[----:B------:R-:W1:Y:S01]  /*d490*/  MUFU.EX2 R121, R121 ;  /* 0x0000007900797308 */ /* 0x000e620000000800 */
[----:B---3--:R-:W-:-:S01]  /*d4a0*/  FADD.FTZ R20, R120, R20 ;  /* 0x0000001478147221 */ /* 0x008fc20000010000 */
        /* <DEDUP_REMOVED lines=16> */
[----:B------:R-:W-:-:S02]  /*d5b0*/  WARPGROUP.DEPBAR.LE gsb0, 0x0 ;  /* 0x00008000000079c5 */ /* 0x000fc40000010000 */
[----:B------:R-:W-:Y:S01]  /*d5c0*/  WARPGROUP.ARRIVE ;  /* 0x00000000000079c5 */ /* 0x000fe20000000000 */
[-CC-:B------:R-:W-:Y:S01]  /*d5d0*/  FFMA.FTZ R78, R78, R56.reuse, -R9.reuse ;  /* 0x000000384e4e7223 */ /* 0x180fe20000010809 */
[----:B------:R-:W-:-:S01]  /*d5e0*/  FFMA.FTZ R79, R79, R56, -R9 ;  /* 0x000000384f4f7223 */ /* 0x000fc20000010809 */
[----:B------:R-:W-:Y:S01]  /*d5f0*/  FFMA.FTZ R82, R82, R56, -R9 ;  /* 0x0000003852527223 */ /* 0x000fe20000010809 */
[----:B------:R-:W1:Y:S01]  /*d600*/  MUFU.EX2 R122, R122 ;  /* 0x0000007a007a7308 */ /* 0x000e620000000800 */
[----:B--2---:R-:W-:-:S01]  /*d610*/  FADD.FTZ R15, R71, R15 ;  /* 0x0000000f470f7221 */ /* 0x004fc20000010000 */
[----:B------:R-:W-:Y:S01]  /*d620*/  QGMMA.64x64x32.F32.E4M3.E4M3 R24, R144, gdesc[UR4], R24, gsb0 ;  /* 0x00e0000490187df3 */ /* 0x000fe20008000818 */
        /* <DEDUP_REMOVED lines=32> */
[----:B------:R0:W-:Y:S04]  /*d830*/  @!P1 SYNCS.ARRIVE.TRANS64.RED.A1T0 RZ, [R13+URZ], RZ ;  /* 0x000000ff0dff99a7 */ /* 0x0001e8000810043f */
        /* <DEDUP_REMOVED lines=124> */
.L_x_11551:
[----:B------:R-:W2:Y:S01]  /*e000*/  LDL R13, [R1+0x20] ;  /* 0x00002000010d7983 */ /* 0x000ea20000100800 */
[----:B------:R-:W-:Y:S01]  /*e010*/  VIADD R14, R14, 0x13260 ;  /* 0x000132600e0e7836 */ /* 0x000fe20000000000 */
[----:B------:R-:W-:Y:S02]  /*e020*/  F2FP.SATFINITE.E4M3.F32.PACK_AB_MERGE_C R9, R9, R67, RZ ;  /* 0x000000430909723e */ /* 0x000fe400048070ff */
[----:B------:R-:W-:Y:S02]  /*e030*/  F2FP.SATFINITE.E4M3.F32.PACK_AB_MERGE_C R21, R71, R21, RZ ;  /* 0x000000154715723e */ /* 0x000fe400048070ff */
[----:B------:R-:W-:Y:S02]  /*e040*/  F2FP.SATFINITE.E4M3.F32.PACK_AB_MERGE_C R147, R65, R64, R9 ;  /* 0x000000404193723e */ /* 0x000fe40004807009 */
[----:B------:R-:W-:Y:S01]  /*e050*/  F2FP.SATFINITE.E4M3.F32.PACK_AB_MERGE_C R21, R11, R8, R21 ;  /* 0x000000080b15723e */ /* 0x000fe20004807015 */
[----:B------:R0:W5:Y:S04]  /*e060*/  LDL R9, [R1+0xc] ;  /* 0x00000c0001097983 */ /* 0x0001680000100800 */
[----:B------:R0:W5:Y:S01]  /*e070*/  LDL R8, [R1+0x4] ;  /* 0x0000040001087983 */ /* 0x0001620000100800 */
[----:B--2---:R-:W-:-:S03]  /*e080*/  PRMT R14, R13, 0x654, R14 ;  /* 0x000006540d0e7816 */ /* 0x004fc6000000000e */
        /* <DEDUP_REMOVED lines=76> */
[----:B------:R-:W-:Y:S02]  /*e550*/  MOV R153, R21 ;  /* 0x0000001500997202 */ /* 0x000fe40000000f00 */
[C---:B--2---:R-:W-:Y:S01]  /*e560*/  ISETP.GT.AND P1, PT, R0.reuse, R13, PT ;  /* 0x0000000d0000720c */ /* 0x044fe20003f24270 */
[----:B------:R-:W-:-:S12]  /*e570*/  VIADD R0, R0, 0xffffffff ;  /* 0xffffffff00007836 */ /* 0x000fd80000000000 */
[----:B0-----:R-:W-:Y:S05]  /*e580*/  @P1 BRA `(.L_x_11552) ;  /* 0xffffffd000341947 */ /* 0x001fea000383ffff */
.L_x_11540:
[----:B------:R-:W-:Y:S05]  /*e590*/  BSYNC B0 ;  /* 0x0000000000007941 */ /* 0x000fea0003800000 */
.L_x_11539:
[----:B------:R-:W-:Y:S06]  /*e5a0*/  BAR.ARV 0x8, 0x200 ;  /* 0x0208000000007b1d */ /* 0x000fec0000002000 */
[----:B------:R-:W-:Y:S05]  /*e5b0*/  @!P0 BRA `(.L_x_11553) ;  /* 0x0000000000048947 */ /* 0x000fea0003800000 */
[----:B------:R-:W-:Y:S01]  /*e5c0*/  BPT.TRAP 0x1 ;  /* 0x000000040000795c */ /* 0x000fe20000300000 */
.L_x_11553:
[----:B------:R-:W2:Y:S04]  /*e5d0*/  LDL R0, [R1+0xc] ;  /* 0x00000c0001007983 */ /* 0x000ea80000100800 */
[----:B------:R-:W3:Y:S01]  /*e5e0*/  LDL R2, [R1+0x4] ;  /* 0x0000040001027983 */ /* 0x000ee20000100800 */
[----:B--2---:R-:W-:Y:S01]  /*e5f0*/  SHF.L.U32 R3, R0, 0x1f, RZ ;  /* 0x0000001f00037819 */ /* 0x004fe200000006ff */
[----:B---3-5:R-:W-:-:S04]  /*e600*/  IMAD R8, R2, 0x8, R16 ;  /* 0x0000000802087824 */ /* 0x028fc800078e0210 */
[----:B------:R0:W1:Y:S01]  /*e610*/  SYNCS.PHASECHK.TRANS64.TRYWAIT P1, [R8+URZ+0x13250], R3 ;  /* 0x01325003080075a7 */ /* 0x000062000802017f */
[----:B------:R-:W-:Y:S05]  /*e620*/  @!P0 BRA `(.L_x_11554) ;  /* 0x0000000000048947 */ /* 0x000fea0003800000 */
[----:B------:R-:W-:Y:S01]  /*e630*/  BPT.TRAP 0x1 ;  /* 0x000000040000795c */ /* 0x000fe20000300000 */
.L_x_11554:
[----:B------:R-:W-:Y:S04]  /*e640*/  BSSY B0, `(.L_x_11555) ;  /* 0x0000004000007945 */ /* 0x000fe80003800000 */
[----:B-1----:R-:W-:Y:S05]  /*e650*/  @P1 BRA `(.L_x_11556) ;  /* 0x0000000000081947 */ /* 0x002fea0003800000 */
[----:B------:R-:W1:Y:S02]  /*e660*/  SYNCS.PHASECHK.TRANS64.TRYWAIT P1, [R8+URZ+0x13250], R3 ;  /* 0x01325003080075a7 */ /* 0x000e64000802017f */
[----:B-1----:R-:W-:Y:S05]  /*e670*/  @!P1 BRA `(.L_x_11557) ;  /* 0x0000009c00a89947 */ /* 0x002fea0003800000 */
.L_x_11556:
[----:B------:R-:W-:Y:S05]  /*e680*/  BSYNC B0 ;  /* 0x0000000000007941 */ /* 0x000fea0003800000 */
.L_x_11555:
[----:B------:R-:W2:Y:S04]  /*e690*/  LDL R58, [R1+0x4] ;  /* 0x00000400013a7983 */ /* 0x000ea80000100800 */
[----:B------:R-:W3:Y:S04]  /*e6a0*/  LDL R0, [R1+0x4c] ;  /* 0x00004c0001007983 */ /* 0x000ee80000100800 */
[----:B------:R-:W4:Y:S04]  /*e6b0*/  LDL R10, [R1+0x34] ;  /* 0x00003400010a7983 */ /* 0x000f280000100800 */
[----:B------:R-:W5:Y:S01]  /*e6c0*/  LDL R9, [R1+0x18] ;  /* 0x0000180001097983 */ /* 0x000f620000100800 */
[----:B------:R-:W-:Y:S01]  /*e6d0*/  VIADD R16, R16, 0x1000 ;  /* 0x0000100010107836 */ /* 0x000fe20000000000 */
[----:B------:R-:W-:-:S04]  /*e6e0*/  ULDC.64 UR4, c[0x0][0x9a0] ;  /* 0x0002680000047ab9 */ /* 0x000fc80000000a00 */
[----:B------:R-:W-:-:S04]  /*e6f0*/  SHF.R.U32.HI R16, RZ, 0x4, R16 ;  /* 0x00000004ff107819 */ /* 0x000fc80000011610 */
[----:B------:R-:W-:-:S04]  /*e700*/  LOP3.LUT R16, R16, 0x3fff, RZ, 0xc0, !PT ;  /* 0x00003fff10107812 */ /* 0x000fc800078ec0ff */
[----:B------:R-:W-:Y:S01]  /*e710*/  LOP3.LUT R16, R16, 0x10000, RZ, 0xfc, !PT ;  /* 0x0001000010107812 */ /* 0x000fe200078efcff */
[----:B01----:R-:W-:Y:S01]  /*e720*/  IMAD.MOV.U32 R3, RZ, RZ, -0x3ffffff0 ;  /* 0xc0000010ff037424 */ /* 0x003fe200078e00ff */
[----:B------:R-:W-:-:S04]  /*e730*/  ISETP.NE.U32.AND P1, PT, RZ, UR4, PT ;  /* 0x00000004ff007c0c */ /* 0x000fc8000bf25070 */
[----:B------:R-:W-:Y:S02]  /*e740*/  R2UR UR7, R3 ;  /* 0x00000000030772ca */ /* 0x000fe400000e0000 */
[----:B------:R-:W-:Y:S01]  /*e750*/  ISETP.NE.AND.EX P1, PT, RZ, UR5, PT, P1 ;  /* 0x00000005ff007c0c */ /* 0x000fe2000bf25310 */
[----:B------:R-:W-:-:S12]  /*e760*/  WARPGROUP.ARRIVE ;  /* 0x00000000000079c5 */ /* 0x000fd80000000000 */
[----:B------:R-:W3:Y:S08]  /*e770*/  @P1 LDC.64 R6, c[0x0][0x9c8] ;  /* 0x00027200ff061b82 */ /* 0x000ef00000000a00 */
[----:B------:R-:W5:Y:S01]  /*e780*/  @P1 LDC.64 R4, c[0x0][0x9d0] ;  /* 0x00027400ff041b82 */ /* 0x000f620000000a00 */
[----:B--2---:R-:W-:-:S05]  /*e790*/  IMAD R2, R58, 0x280, R16 ;  /* 0x000002803a027824 */ /* 0x004fca00078e0210 */
[----:B------:R-:W-:-:S13]  /*e7a0*/  R2UR UR6, R2 ;  /* 0x00000000020672ca */ /* 0x000fda00000e0000 */
[----:B------:R-:W-:Y:S01]  /*e7b0*/  QGMMA.64x64x32.F32.E4M3.E4M3 R24, R152, gdesc[UR4], R24, gsb0 ;  /* 0x00e0000498187df3 */ /* 0x000fe20008000818 */
[----:B---3--:R-:W-:-:S04]  /*e7c0*/  @P1 IMAD R0, R0, R6, RZ ;  /* 0x0000000600001224 */ /* 0x008fc800078e02ff */
[C---:B----4-:R-:W-:Y:S02]  /*e7d0*/  @P1 IMAD R3, R10.reuse, R7, R0 ;  /* 0x000000070a031224 */ /* 0x050fe400078e0200 */
[----:B------:R-:W-:-:S04]  /*e7e0*/  @P1 IMAD.WIDE.U32 R6, R10, R6, RZ ;  /* 0x000000060a061225 */ /* 0x000fc800078e00ff */
[----:B------:R-:W-:Y:S02]  /*e7f0*/  @P1 IMAD.IADD R7, R7, 0x1, R3 ;  /* 0x0000000107071824 */ /* 0x000fe400078e0203 */
[----:B-----5:R-:W-:-:S04]  /*e800*/  @P1 IMAD.WIDE.U32 R6, R9, R4, R6 ;  /* 0x0000000409061225 */ /* 0x020fc800078e0006 */
[----:B------:R-:W-:Y:S01]  /*e810*/  @P1 IMAD R5, R9, R5, R7 ;  /* 0x0000000509051224 */ /* 0x000fe200078e0207 */
[----:B------:R-:W-:Y:S01]  /*e820*/  @P1 LEA R4, P2, R6, UR4, 0x2 ;  /* 0x0000000406041c11 */ /* 0x000fe2000f8410ff */
[----:B------:R-:W-:-:S03]  /*e830*/  IMAD.MOV.U32 R9, RZ, RZ, 0x3f800000 ;  /* 0x3f800000ff097424 */ /* 0x000fc600078e00ff */
[----:B------:R-:W-:-:S05]  /*e840*/  @P1 LEA.HI.X R5, R6, UR5, R5, 0x2, P2 ;  /* 0x0000000506051c11 */ /* 0x000fca00090f1405 */
[----:B------:R0:W2:Y:S02]  /*e850*/  @P1 LDG.E R9, desc[UR40][R4.64] ;  /* 0x0000002804091981 */ /* 0x0000a4000c1e1900 */
[----:B0-----:R-:W-:Y:S01]  /*e860*/  VIADD R4, R2, 0x80 ;  /* 0x0000008002047836 */ /* 0x001fe20000000000 */
[----:B------:R-:W-:-:S04]  /*e870*/  MOV R5, 0xc0000010 ;  /* 0xc000001000057802 */ /* 0x000fc80000000f00 */
[----:B------:R-:W-:Y:S02]  /*e880*/  R2UR UR6, R4 ;  /* 0x00000000040672ca */ /* 0x000fe400000e0000 */
[----:B------:R-:W-:Y:S01]  /*e890*/  R2UR UR7, R5 ;  /* 0x00000000050772ca */ /* 0x000fe200000e0000 */
[----:B------:R-:W-:Y:S02]  /*e8a0*/  WARPGROUP.DEPBAR.LE gsb0, 0x0 ;  /* 0x00008000000079c5 */ /* 0x000fe40000010000 */
[----:B------:R-:W-:-:S10]  /*e8b0*/  WARPGROUP.ARRIVE ;  /* 0x00000000000079c5 */ /* 0x000fd40000000000 */
[----:B------:R-:W-:Y:S01]  /*e8c0*/  QGMMA.64x64x32.F32.E4M3.E4M3 R24, R148, gdesc[UR4], R24, gsb0 ;  /* 0x00e0000494187df3 */ /* 0x000fe20008000818 */
        /* <DEDUP_REMOVED lines=11> */
[----:B------:R-:W0:Y:S04]  /*e980*/  SHFL.BFLY PT, R3, R20, 0x2, 0x1f ;  /* 0x0c401f0014037f89 */ /* 0x000e2800000e0000 */
[----:B------:R-:W1:Y:S01]  /*e990*/  SHFL.BFLY PT, R4, R15, 0x2, 0x1f ;  /* 0x0c401f000f047f89 */ /* 0x000e6200000e0000 */
[----:B------:R-:W-:Y:S01]  /*e9a0*/  VIADD R2, R2, 0x200 ;  /* 0x0000020002027836 */ /* 0x000fe20000000000 */
[----:B------:R-:W-:-:S02]  /*e9b0*/  WARPGROUP.DEPBAR.LE gsb0, 0x0 ;  /* 0x00008000000079c5 */ /* 0x000fc40000010000 */
[----:B------:R-:W-:-:S06]  /*e9c0*/  WARPGROUP.ARRIVE ;  /* 0x00000000000079c5 */ /* 0x000fcc0000000000 */
[----:B------:R-:W-:Y:S01]  /*e9d0*/  QGMMA.64x64x32.F32.E4M3.E4M3 R24, R140, gdesc[UR4], R24, gsb0 ;  /* 0x00e000048c187df3 */ /* 0x000fe20008000818 */
[----:B0-----:R-:W-:-:S01]  /*e9e0*/  FADD.FTZ R0, R3, R20 ;  /* 0x0000001403007221 */ /* 0x001fc20000010000 */
[----:B------:R-:W-:Y:S01]  /*e9f0*/  IMAD.MOV.U32 R3, RZ, RZ, -0x3ffffff0 ;  /* 0xc0000010ff037424 */ /* 0x000fe200078e00ff */
[----:B------:R-:W-:-:S04]  /*ea00*/  R2UR UR6, R2 ;  /* 0x00000000020672ca */ /* 0x000fc800000e0000 */
[----:B------:R-:W-:Y:S01]  /*ea10*/  R2UR UR7, R3 ;  /* 0x00000000030772ca */ /* 0x000fe200000e0000 */
[----:B------:R-:W0:Y:S01]  /*ea20*/  SHFL.BFLY PT, R5, R0, 0x1, 0x1f ;  /* 0x0c201f0000057f89 */ /* 0x000e2200000e0000 */
[----:B-1----:R-:W-:-:S05]  /*ea30*/  FADD.FTZ R4, R4, R15 ;  /* 0x0000000f04047221 */ /* 0x002fca0000010000 */
[----:B------:R-:W1:Y:S01]  /*ea40*/  SHFL.BFLY PT, R3, R4, 0x1, 0x1f ;  /* 0x0c201f0004037f89 */ /* 0x000e6200000e0000 */
[----:B------:R-:W-:Y:S02]  /*ea50*/  IMAD.MOV.U32 R2, RZ, RZ, RZ ;  /* 0x000000ffff027224 */ /* 0x000fe400078e00ff */
[----:B0-----:R-:W-:-:S05]  /*ea60*/  FADD.FTZ R7, R0, R5 ;  /* 0x0000000500077221 */ /* 0x001fca0000010000 */
[----:B------:R-:W-:Y:S01]  /*ea70*/  FSETP.NE.FTZ.AND P1, PT, R7, RZ, PT ;  /* 0x000000ff0700720b */ /* 0x000fe20003f35000 */
[----:B-1----:R-:W-:-:S01]  /*ea80*/  FADD.FTZ R11, R4, R3 ;  /* 0x00000003040b7221 */ /* 0x002fc20000010000 */
[----:B------:R-:W-:-:S03]  /*ea90*/  FMUL.FTZ R12, R7, 0.00390625 ;  /* 0x3b800000070c7820 */ /* 0x000fc60000410000 */
[----:B------:R-:W-:Y:S01]  /*eaa0*/  FMUL.FTZ R5, R11, 0.00390625 ;  /* 0x3b8000000b057820 */ /* 0x000fe20000410000 */
        /* <DEDUP_REMOVED lines=11> */
[C---:B------:R-:W-:Y:S01]  /*eb60*/  @P2 FMUL.FTZ R4, R56.reuse, 0.69314718246459960938 ;  /* 0x3f31721838042820 */ /* 0x040fe20000410000 */
[----:B------:R-:W-:Y:S01]  /*eb70*/  @P3 FMUL.FTZ R13, R56, 0.69314718246459960938 ;  /* 0x3f317218380d3820 */ /* 0x000fe20000410000 */
[----:B0-----:R-:W-:Y:S01]  /*eb80*/  @P2 FMUL.FTZ R3, R3, 0.69314718246459960938 ;  /* 0x3f31721803032820 */ /* 0x001fe20000410000 */
[----:B------:R-:W-:Y:S01]  /*eb90*/  IMAD.MOV.U32 R60, RZ, RZ, -0x800000 ;  /* 0xff800000ff3c7424 */ /* 0x000fe200078e00ff */
[----:B------:R-:W-:Y:S01]  /*eba0*/  MOV R0, 0xff800000 ;  /* 0xff80000000007802 */ /* 0x000fe20000000f00 */
[----:B-1----:R-:W-:Y:S01]  /*ebb0*/  @P3 FMUL.FTZ R10, R5, 0.69314718246459960938 ;  /* 0x3f317218050a3820 */ /* 0x002fe20000410000 */
[----:B------:R-:W-:-:S01]  /*ebc0*/  @P2 FFMA.FTZ R60, R4, R57, R3 ;  /* 0x00000039043c2223 */ /* 0x000fc20000010003 */
[----:B--2---:R-:W-:-:S02]  /*ebd0*/  FMUL.FTZ R3, R2, R9 ;  /* 0x0000000902037220 */ /* 0x004fc40000410000 */
[----:B------:R-:W-:-:S01]  /*ebe0*/  @P3 FFMA.FTZ R0, R13, R59, R10 ;  /* 0x0000003b0d003223 */ /* 0x000fc2000001000a */
[----:B---3--:R-:W-:Y:S01]  /*ebf0*/  FMUL.FTZ R10, R6, R9 ;  /* 0x00000009060a7220 */ /* 0x008fe20000410000 */
[----:B------:R-:W-:Y:S02]  /*ec00*/  WARPGROUP.DEPBAR.LE gsb0, 0x0 ;  /* 0x00008000000079c5 */ /* 0x000fe40000010000 */
[----:B------:R-:W-:Y:S05]  /*ec10*/  @!P0 BRA `(.L_x_11558) ;  /* 0x0000000000048947 */ /* 0x000fea0003800000 */
[----:B------:R-:W-:Y:S01]  /*ec20*/  BPT.TRAP 0x1 ;  /* 0x000000040000795c */ /* 0x000fe20000300000 */
.L_x_11558:
[----:B------:R-:W2:Y:S01]  /*ec30*/  LDL.LU R2, [R1+0x20] ;  /* 0x0000200001027983 */ /* 0x000ea20000300800 */
[-C--:B------:R-:W-:Y:S01]  /*ec40*/  FMUL.FTZ R11, R24, R3.reuse ;  /* 0x00000003180b7220 */ /* 0x080fe20000410000 */
[----:B------:R-:W-:Y:S02]  /*ec50*/  VIADD R8, R8, 0x13260 ;  /* 0x0001326008087836 */ /* 0x000fe40000000000 */
[-C--:B------:R-:W-:Y:S01]  /*ec60*/  FMUL.FTZ R7, R29, R3.reuse ;  /* 0x000000031d077220 */ /* 0x080fe20000410000 */
[----:B------:R-:W3:Y:S04]  /*ec70*/  LDL.LU R24, [R1+0xc] ;  /* 0x00000c0001187983 */ /* 0x000ee80000300800 */
[----:B------:R-:W4:Y:S01]  /*ec80*/  LDL.LU R16, [R1+0x48] ;  /* 0x0000480001107983 */ /* 0x000f220000300800 */
        /* <DEDUP_REMOVED lines=30> */
[----:B--2---:R-:W-:-:S04]  /*ee70*/  PRMT R2, R2, 0x654, R8 ;  /* 0x0000065402027816 */ /* 0x004fc80000000008 */
[----:B------:R0:W-:Y:S02]  /*ee80*/  SYNCS.ARRIVE.TRANS64.RED.A1T0 RZ, [R2+URZ], RZ ;  /* 0x000000ff02ff79a7 */ /* 0x0001e4000810043f */
[----:B0-----:R-:W-:Y:S02]  /*ee90*/  VIADD R2, R58, 0x1 ;  /* 0x000000013a027836 */ /* 0x001fe40000000000 */
[----:B------:R-:W-:-:S03]  /*eea0*/  FMUL.FTZ R8, R33, R3 ;  /* 0x0000000321087220 */ /* 0x000fc60000410000 */
[----:B------:R-:W-:-:S04]  /*eeb0*/  ISETP.NE.AND P1, PT, R2, 0x2, PT ;  /* 0x000000020200780c */ /* 0x000fc80003f25270 */
[----:B------:R-:W-:Y:S02]  /*eec0*/  SEL R3, RZ, 0x1, P1 ;  /* 0x00000001ff037807 */ /* 0x000fe40000800000 */
[----:B------:R-:W-:Y:S01]  /*eed0*/  SEL R2, R2, RZ, P1 ;  /* 0x000000ff02027207 */ /* 0x000fe20000800000 */
[----:B----4-:R-:W-:Y:S01]  /*eee0*/  VIADD R16, R16, 0x1 ;  /* 0x0000000110107836 */ /* 0x010fe20000000000 */
[----:B---3--:R-:W-:-:S03]  /*eef0*/  LOP3.LUT R24, R24, R3, RZ, 0x3c, !PT ;  /* 0x0000000318187212 */ /* 0x008fc600078e3cff */
[----:B------:R0:W-:Y:S04]  /*ef00*/  STL [R1+0x4], R2 ;  /* 0x0000040201007387 */ /* 0x0001e80000100800 */
[----:B------:R0:W-:Y:S04]  /*ef10*/  STL [R1+0xc], R24 ;  /* 0x00000c1801007387 */ /* 0x0001e80000100800 */
[----:B------:R0:W-:Y:S02]  /*ef20*/  STL [R1+0x48], R16 ;  /* 0x0000481001007387 */ /* 0x0001e40000100800 */
.L_x_11510:
[----:B------:R-:W2:Y:S01]  /*ef30*/  LDL R74, [R1+0x3c] ;  /* 0x00003c00014a7983 */ /* 0x000ea20000100800 */
[----:B------:R-:W1:Y:S01]  /*ef40*/  S2UR UR4, SR_CgaCtaId ;  /* 0x00000000000479c3 */ /* 0x000e620000008800 */
[----:B0-----:R-:W-:Y:S01]  /*ef50*/  MOV R16, 0x400 ;  /* 0x0000040000107802 */ /* 0x001fe20000000f00 */
[----:B------:R-:W-:Y:S01]  /*ef60*/  BSSY B0, `(.L_x_11559) ;  /* 0x00002a2000007945 */ /* 0x000fe20003800000 */
[----:B------:R-:W0:Y:S01]  /*ef70*/  S2R R41, SR_TID.X ;  /* 0x0000000000297919 */ /* 0x000e220000002100 */
[----:B-1----:R-:W-:-:S05]  /*ef80*/  IMAD.U32 R2, RZ, RZ, UR4 ;  /* 0x00000004ff027e24 */ /* 0x002fca000f8e00ff */
[----:B------:R1:W-:Y:S01]  /*ef90*/  STL [R1+0x20], R2 ;  /* 0x0000200201007387 */ /* 0x0003e20000100800 */
[----:B------:R-:W-:Y:S01]  /*efa0*/  LEA R16, R2, R16, 0x18 ;  /* 0x0000001002107211 */ /* 0x000fe200078ec0ff */
[----:B------:R-:W-:Y:S01]  /*efb0*/  BAR.SYNC.DEFER_BLOCKING 0x5, 0x200 ;  /* 0x0148000000007b1d */ /* 0x000fe20000010000 */
[----:B0-----:R-:W-:-:S05]  /*efc0*/  VIADD R82, R41, 0xffffff80 ;  /* 0xffffff8029527836 */ /* 0x001fca0000000000 */
[----:B------:R-:W-:-:S04]  /*efd0*/  SHF.R.S32.HI R72, RZ, 0x1f, R82 ;  /* 0x0000001fff487819 */ /* 0x000fc80000011452 */
[----:B------:R-:W-:-:S04]  /*efe0*/  LEA.HI R72, R72, R82, RZ, 0x3 ;  /* 0x0000005248487211 */ /* 0x000fc800078f18ff */
[----:B------:R-:W-:-:S05]  /*eff0*/  LOP3.LUT R72, R72, 0xfffffff8, RZ, 0xc0, !PT ;  /* 0xfffffff848487812 */ /* 0x000fca00078ec0ff */
[----:B------:R-:W-:-:S04]  /*f000*/  IMAD.IADD R72, R82, 0x1, -R72 ;  /* 0x0000000152487824 */ /* 0x000fc800078e0a48 */
[----:B------:R-:W-:Y:S01]  /*f010*/  IMAD.SHL.U32 R61, R72, 0x8, RZ ;  /* 0x00000008483d7824 */ /* 0x000fe200078e00ff */
[----:B-----5:R1:W0:Y:S04]  /*f020*/  LDS.128 R24, [R16+0x132d0] ;  /* 0x0132d00010187984 */ /* 0x0202280000000c00 */
[----:B------:R-:W-:Y:S01]  /*f030*/  SHF.R.S32.HI R62, RZ, 0x1f, R61 ;  /* 0x0000001fff3e7819 */ /* 0x000fe2000001143d */
[----:B------:R-:W-:Y:S06]  /*f040*/  BAR.ARV 0x4, 0x200 ;  /* 0x0108000000007b1d */ /* 0x000fec0000002000 */
[----:B--2---:R-:W-:-:S13]  /*f050*/  ISETP.NE.AND P1, PT, R74, RZ, PT ;  /* 0x000000ff4a00720c */ /* 0x004fda0003f25270 */
[----:B------:R-:W2:Y:S02]  /*f060*/  @!P1 LDC R74, c[0x0][0xad4] ;  /* 0x0002b500ff4a9b82 */ /* 0x000ea40000000800 */
[----:B--2---:R1:W-:Y:S01]  /*f070*/  @!P1 STL [R1+0x3c], R74 ;  /* 0x00003c4a01009387 */ /* 0x0043e20000100800 */
[----:B0-----:R-:W-:Y:S05]  /*f080*/  @P0 BRA `(.L_x_11560) ;  /* 0x0000001c00b40947 */ /* 0x001fea0003800000 */
[----:B------:R-:W2:Y:S01]  /*f090*/  LDL.LU R36, [R1+0x34] ;  /* 0x0000340001247983 */ /* 0x000ea20000300800 */
[----:B-1----:R-:W-:Y:S01]  /*f0a0*/  IMAD.SHL.U32 R2, R41, 0x4, RZ ;  /* 0x0000000429027824 */ /* 0x002fe200078e00ff */
[----:B------:R-:W-:Y:S01]  /*f0b0*/  ULDC.64 UR4, c[0x4][0x38] ;  /* 0x01000e0000047ab9 */ /* 0x000fe20000000a00 */
[----:B------:R-:W-:Y:S01]  /*f0c0*/  ULDC.64 UR6, c[0x0][0xc08] ;  /* 0x0003020000067ab9 */ /* 0x000fe20000000a00 */
[----:B------:R-:W3:Y:S04]  /*f0d0*/  LDL.LU R40, [R1+0x4c] ;  /* 0x00004c0001287983 */ /* 0x000ee80000300800 */
[----:B------:R-:W4:Y:S01]  /*f0e0*/  LDL R48, [R1+0x94] ;  /* 0x0000940001307983 */ /* 0x000f220000100800 */
[----:B------:R-:W-:-:S03]  /*f0f0*/  LOP3.LUT R2, R2, 0xc, RZ, 0xc0, !PT ;  /* 0x0000000c02027812 */ /* 0x000fc600078ec0ff */
[----:B------:R-:W2:Y:S01]  /*f100*/  LDL R44, [R1+0x18] ;  /* 0x00001800012c7983 */ /* 0x000ea20000100800 */
[----:B------:R-:W-:Y:S01]  /*f110*/  BAR.SYNC.DEFER_BLOCKING 0x1, 0x180 ;  /* 0x0046000000007b1d */ /* 0x000fe20000010000 */
[----:B------:R-:W-:-:S05]  /*f120*/  IADD3 R2, P0, R2, UR4, RZ ;  /* 0x0000000402027c10 */ /* 0x000fca000ff1e0ff */
[----:B------:R-:W-:Y:S01]  /*f130*/  IMAD.X R3, RZ, RZ, UR5, P0 ;  /* 0x00000005ff037e24 */ /* 0x000fe200080e06ff */
[----:B------:R-:W-:Y:S01]  /*f140*/  ULDC.64 UR4, c[0x0][0xc00] ;  /* 0x0003000000047ab9 */ /* 0x000fe20000000a00 */
[----:B------:R-:W3:Y:S04]  /*f150*/  LDL.LU R87, [R1+0x40] ;  /* 0x0000400001577983 */ /* 0x000ee80000300800 */
[----:B------:R0:W2:Y:S04]  /*f160*/  LDG.E.CONSTANT R10, desc[UR40][R2.64] ;  /* 0x00000028020a7981 */ /* 0x0000a8000c1e9900 */
[----:B------:R-:W3:Y:S01]  /*f170*/  LDL.LU R86, [R1+0x44] ;  /* 0x0000440001567983 */ /* 0x000ee20000300800 */
[----:B------:R-:W1:Y:S01]  /*f180*/  S2R R33, SR_SWINHI ;  /* 0x0000000000217919 */ /* 0x000e620000002f00 */
[----:B------:R-:W-:-:S02]  /*f190*/  LOP3.LUT P0, R24, R41, 0x3, RZ, 0xc0, !PT ;  /* 0x0000000329187812 */ /* 0x000fc4000780c0ff */
[----:B------:R-:W3:Y:S02]  /*f1a0*/  LDL R83, [R1+0x90] ;  /* 0x0000900001537983 */ /* 0x000ee40000100800 */
[----:B------:R-:W-:Y:S02]  /*f1b0*/  ISETP.EQ.OR P0, PT, R24, 0x3, !P0 ;  /* 0x000000031800780c */ /* 0x000fe40004702670 */
[----:B------:R-:W3:Y:S02]  /*f1c0*/  LDL R80, [R1+0x50] ;  /* 0x0000500001507983 */ /* 0x000ee40000100800 */
[----:B------:R-:W-:Y:S02]  /*f1d0*/  SEL R67, R5, R30, P0 ;  /* 0x0000001e05437207 */ /* 0x000fe40000000000 */
[----:B------:R-:W-:Y:S01]  /*f1e0*/  SEL R30, R30, R5, P0 ;  /* 0x000000051e1e7207 */ /* 0x000fe20000000000 */
[----:B------:R-:W3:Y:S01]  /*f1f0*/  LDL R76, [R1+0x58] ;  /* 0x00005800014c7983 */ /* 0x000ee20000100800 */
[----:B------:R-:W-:-:S02]  /*f200*/  SEL R45, R4, R31, P0 ;  /* 0x0000001f042d7207 */ /* 0x000fc40000000000 */
[----:B------:R-:W-:Y:S02]  /*f210*/  SEL R70, R31, R4, P0 ;  /* 0x000000041f467207 */ /* 0x000fe40000000000 */
[----:B------:R-:W-:Y:S02]  /*f220*/  SEL R81, R12, R7, P0 ;  /* 0x000000070c517207 */ /* 0x000fe40000000000 */
[----:B------:R-:W-:Y:S02]  /*f230*/  SEL R12, R7, R12, P0 ;  /* 0x0000000c070c7207 */ /* 0x000fe40000000000 */
[----:B------:R-:W-:Y:S02]  /*f240*/  SEL R77, R14, R9, P0 ;  /* 0x000000090e4d7207 */ /* 0x000fe40000000000 */
[----:B0-----:R-:W-:Y:S02]  /*f250*/  MOV R2, R16 ;  /* 0x0000001000027202 */ /* 0x001fe40000000f00 */
[----:B-1----:R-:W-:-:S02]  /*f260*/  MOV R3, R33 ;  /* 0x0000002100037202 */ /* 0x002fc40000000f00 */
        /* <DEDUP_REMOVED lines=25> */
[----:B----4-:R-:W-:-:S03]  /*f400*/  IMAD.WIDE R4, R48, 0x2, R2 ;  /* 0x0000000230047825 */ /* 0x010fc600078e0202 */
[C---:B------:R-:W-:Y:S02]  /*f410*/  IADD3 R7, P3, R4.reuse, 0x20, RZ ;  /* 0x0000002004077810 */ /* 0x040fe40007f7e0ff */
[C---:B------:R-:W-:Y:S02]  /*f420*/  LOP3.LUT R9, R4.reuse, 0x380, RZ, 0xc0, !PT ;  /* 0x0000038004097812 */ /* 0x040fe400078ec0ff */
[----:B------:R-:W-:Y:S02]  /*f430*/  LOP3.LUT R8, R7, 0x380, RZ, 0xc0, !PT ;  /* 0x0000038007087812 */ /* 0x000fe400078ec0ff */
[C---:B------:R-:W-:Y:S02]  /*f440*/  IADD3 R29, P2, R4.reuse, 0x40, RZ ;  /* 0x00000040041d7810 */ /* 0x040fe40007f5e0ff */
[----:B------:R-:W-:Y:S02]  /*f450*/  IADD3 R35, P1, R4, 0x60, RZ ;  /* 0x0000006004237810 */ /* 0x000fe40007f3e0ff */
[----:B------:R-:W-:-:S02]  /*f460*/  SHF.R.U64 R9, R9, 0x3, RZ ;  /* 0x0000000309097819 */ /* 0x000fc400000012ff */
[----:B------:R-:W-:Y:S02]  /*f470*/  SHF.R.U64 R8, R8, 0x3, RZ ;  /* 0x0000000308087819 */ /* 0x000fe400000012ff */
[----:B------:R-:W-:Y:S02]  /*f480*/  LOP3.LUT R6, R29, 0x380, RZ, 0xc0, !PT ;  /* 0x000003801d067812 */ /* 0x000fe400078ec0ff */
[----:B------:R-:W-:Y:S02]  /*f490*/  LOP3.LUT R24, R35, 0x380, RZ, 0xc0, !PT ;  /* 0x0000038023187812 */ /* 0x000fe400078ec0ff */
[----:B------:R-:W-:Y:S01]  /*f4a0*/  LOP3.LUT R4, R9, R4, RZ, 0x3c, !PT ;  /* 0x0000000409047212 */ /* 0x000fe200078e3cff */
[--C-:B------:R-:W-:Y:S01]  /*f4b0*/  IMAD.X R65, RZ, RZ, R5.reuse, P2 ;  /* 0x000000ffff417224 */ /* 0x100fe200010e0605 */
[----:B------:R-:W-:Y:S01]  /*f4c0*/  LOP3.LUT R8, R8, R7, RZ, 0x3c, !PT ;  /* 0x0000000708087212 */ /* 0x000fe200078e3cff */
[--C-:B------:R-:W-:Y:S01]  /*f4d0*/  IMAD.X R7, RZ, RZ, R5.reuse, P1 ;  /* 0x000000ffff077224 */ /* 0x100fe200008e0605 */
[----:B------:R-:W-:Y:S01]  /*f4e0*/  SHF.R.U64 R6, R6, 0x3, RZ ;  /* 0x0000000306067819 */ /* 0x000fe200000012ff */
[----:B------:R-:W-:Y:S01]  /*f4f0*/  IMAD.X R9, RZ, RZ, R5, P3 ;  /* 0x000000ffff097224 */ /* 0x000fe200018e0605 */
[----:B------:R-:W-:-:S02]  /*f500*/  SHF.R.U64 R24, R24, 0x3, RZ ;  /* 0x0000000318187819 */ /* 0x000fc400000012ff */
[----:B------:R-:W-:Y:S02]  /*f510*/  MOV R63, R4 ;  /* 0x00000004003f7202 */ /* 0x000fe40000000f00 */
[----:B--2---:R-:W-:Y:S02]  /*f520*/  LOP3.LUT R5, R10, 0x2, RZ, 0x3c, !PT ;  /* 0x000000020a057812 */ /* 0x004fe400078e3cff */
[----:B------:R-:W-:Y:S02]  /*f530*/  LOP3.LUT R64, R6, R29, RZ, 0x3c, !PT ;  /* 0x0000001d06407212 */ /* 0x000fe400078e3cff */
[----:B------:R-:W-:Y:S01]  /*f540*/  LOP3.LUT R6, R24, R35, RZ, 0x3c, !PT ;  /* 0x0000002318067212 */ /* 0x000fe200078e3cff */
[----:B------:R-:W-:Y:S01]  /*f550*/  SHFL.IDX PT, R48, R59, R10, 0x1c1f ;  /* 0x001c1f0a3b307589 */ /* 0x000fe200000e0000 */
[----:B------:R-:W-:-:S03]  /*f560*/  MOV R78, R44 ;  /* 0x0000002c004e7202 */ /* 0x000fc60000000f00 */
[----:B------:R-:W0:Y:S01]  /*f570*/  SHFL.IDX PT, R47, R66, R5, 0x1c1f ;  /* 0x001c1f05422f7589 */ /* 0x000e2200000e0000 */
[----:B------:R-:W-:Y:S02]  /*f580*/  MOV R24, R8 ;  /* 0x0000000800187202 */ /* 0x000fe40000000f00 */
[----:B------:R-:W-:Y:S01]  /*f590*/  MOV R64, R64 ;  /* 0x0000004000407202 */ /* 0x000fe20000000f00 */
[----:B------:R-:W-:Y:S01]  /*f5a0*/  SHFL.IDX PT, R44, R67, R10, 0x1c1f ;  /* 0x001c1f0a432c7589 */ /* 0x000fe200000e0000 */
[----:B------:R-:W-:-:S03]  /*f5b0*/  MOV R65, R6 ;  /* 0x0000000600417202 */ /* 0x000fc60000000f00 */
[----:B------:R-:W-:Y:S04]  /*f5c0*/  SHFL.IDX PT, R49, R49, R10, 0x1c1f ;  /* 0x001c1f0a31317589 */ /* 0x000fe800000e0000 */
[----:B------:R-:W1:Y:S04]  /*f5d0*/  SHFL.IDX PT, R43, R30, R5, 0x1c1f ;  /* 0x001c1f051e2b7589 */ /* 0x000e6800000e0000 */
[----:B------:R-:W2:Y:S01]  /*f5e0*/  SHFL.IDX PT, R50, R68, R5, 0x1c1f ;  /* 0x001c1f0544327589 */ /* 0x000ea200000e0000 */
[----:B------:R-:W-:-:S03]  /*f5f0*/  IMAD.MOV.U32 R85, RZ, RZ, R36 ;  /* 0x000000ffff557224 */ /* 0x000fc600078e0024 */
[----:B------:R-:W-:Y:S04]  /*f600*/  SHFL.IDX PT, R9, R14, R5, 0x1c1f ;  /* 0x001c1f050e097589 */ /* 0x000fe800000e0000 */
[----:B------:R-:W-:Y:S04]  /*f610*/  SHFL.IDX PT, R29, R79, R10, 0x1c1f ;  /* 0x001c1f0a4f1d7589 */ /* 0x000fe800000e0000 */
[----:B------:R-:W4:Y:S04]  /*f620*/  SHFL.IDX PT, R6, R11, R5, 0x1c1f ;  /* 0x001c1f050b067589 */ /* 0x000f2800000e0000 */
[----:B------:R-:W-:Y:S04]  /*f630*/  SHFL.IDX PT, R45, R45, R10, 0x1c1f ;  /* 0x001c1f0a2d2d7589 */ /* 0x000fe800000e0000 */
[----:B------:R-:W-:Y:S04]  /*f640*/  SHFL.IDX PT, R52, R33, R10, 0x1c1f ;  /* 0x001c1f0a21347589 */ /* 0x000fe800000e0000 */
[----:B------:R-:W4:Y:S04]  /*f650*/  SHFL.IDX PT, R14, R70, R5, 0x1c1f ;  /* 0x001c1f05460e7589 */ /* 0x000f2800000e0000 */
[----:B------:R-:W4:Y:S04]  /*f660*/  SHFL.IDX PT, R51, R34, R5, 0x1c1f ;  /* 0x001c1f0522337589 */ /* 0x000f2800000e0000 */
[----:B------:R-:W-:Y:S04]  /*f670*/  SHFL.IDX PT, R4, R81, R10, 0x1c1f ;  /* 0x001c1f0a51047589 */ /* 0x000fe800000e0000 */
[----:B------:R-:W4:Y:S01]  /*f680*/  SHFL.IDX PT, R7, R12, R5, 0x1c1f ;  /* 0x001c1f050c077589 */ /* 0x000f2200000e0000 */
[----:B---3--:R-:W-:-:S03]  /*f690*/  IMAD.MOV.U32 R84, RZ, RZ, R40 ;  /* 0x000000ffff547224 */ /* 0x008fc600078e0028 */
[----:B------:R-:W-:Y:S04]  /*f6a0*/  SHFL.IDX PT, R53, R53, R10, 0x1c1f ;  /* 0x001c1f0a35357589 */ /* 0x000fe800000e0000 */
[----:B------:R0:W3:Y:S04]  /*f6b0*/  SHFL.IDX PT, R54, R46, R5, 0x1c1f ;  /* 0x001c1f052e367589 */ /* 0x0000e800000e0000 */
[----:B------:R-:W-:Y:S04]  /*f6c0*/  SHFL.IDX PT, R32, R75, R10, 0x1c1f ;  /* 0x001c1f0a4b207589 */ /* 0x000fe800000e0000 */
[----:B------:R-:W-:Y:S04]  /*f6d0*/  SHFL.IDX PT, R36, R71, R10, 0x1c1f ;  /* 0x001c1f0a47247589 */ /* 0x000fe800000e0000 */
[----:B------:R-:W-:Y:S04]  /*f6e0*/  SHFL.IDX PT, R41, R41, R10, 0x1c1f ;  /* 0x001c1f0a29297589 */ /* 0x000fe800000e0000 */
[----:B------:R-:W3:Y:S04]  /*f6f0*/  SHFL.IDX PT, R13, R13, R5, 0x1c1f ;  /* 0x001c1f050d0d7589 */ /* 0x000ee800000e0000 */
[----:B------:R-:W3:Y:S04]  /*f700*/  SHFL.IDX PT, R15, R15, R5, 0x1c1f ;  /* 0x001c1f050f0f7589 */ /* 0x000ee800000e0000 */
[----:B------:R-:W3:Y:S04]  /*f710*/  SHFL.IDX PT, R12, R28, R5, 0x1c1f ;  /* 0x001c1f051c0c7589 */ /* 0x000ee800000e0000 */
[----:B------:R-:W-:Y:S04]  /*f720*/  SHFL.IDX PT, R37, R73, R10, 0x1c1f ;  /* 0x001c1f0a49257589 */ /* 0x000fe800000e0000 */
[----:B------:R-:W3:Y:S04]  /*f730*/  SHFL.IDX PT, R38, R20, R5, 0x1c1f ;  /* 0x001c1f0514267589 */ /* 0x000ee800000e0000 */
[----:B------:R-:W-:Y:S04]  /*f740*/  SHFL.IDX PT, R56, R31, R10, 0x1c1f ;  /* 0x001c1f0a1f387589 */ /* 0x000fe800000e0000 */
[----:B------:R1:W3:Y:S04]  /*f750*/  SHFL.IDX PT, R55, R42, R5, 0x1c1f ;  /* 0x001c1f052a377589 */ /* 0x0002e800000e0000 */
[----:B------:R-:W3:Y:S04]  /*f760*/  SHFL.IDX PT, R8, R77, R10, 0x1c1f ;  /* 0x001c1f0a4d087589 */ /* 0x000ee800000e0000 */
[----:B------:R-:W-:Y:S04]  /*f770*/  SHFL.IDX PT, R40, R69, R10, 0x1c1f ;  /* 0x001c1f0a45287589 */ /* 0x000fe800000e0000 */
[----:B------:R3:W3:Y:S04]  /*f780*/  SHFL.IDX PT, R11, R21, R5, 0x1c1f ;  /* 0x001c1f05150b7589 */ /* 0x0006e800000e0000 */
[----:B------:R-:W-:Y:S04]  /*f790*/  SHFL.IDX PT, R57, R57, R10, 0x1c1f ;  /* 0x001c1f0a39397589 */ /* 0x000fe800000e0000 */
[----:B------:R-:W3:Y:S01]  /*f7a0*/  SHFL.IDX PT, R58, R58, R5, 0x1c1f ;  /* 0x001c1f053a3a7589 */ /* 0x000ee200000e0000 */
[----:B0-----:R-:W-:-:S02]  /*f7b0*/  SEL R46, R48, R47, P0 ;  /* 0x0000002f302e7207 */ /* 0x001fc40000000000 */
[----:B------:R-:W-:Y:S02]  /*f7c0*/  SEL R48, R47, R48, P0 ;  /* 0x000000302f307207 */ /* 0x000fe40000000000 */
[----:B-1----:R-:W-:Y:S02]  /*f7d0*/  SEL R42, R44, R43, P0 ;  /* 0x0000002b2c2a7207 */ /* 0x002fe40000000000 */
[----:B--2---:R-:W-:Y:S02]  /*f7e0*/  SEL R47, R49, R50, P0 ;  /* 0x00000032312f7207 */ /* 0x004fe40000000000 */
[----:B------:R-:W-:Y:S02]  /*f7f0*/  SEL R44, R43, R44, P0 ;  /* 0x0000002c2b2c7207 */ /* 0x000fe40000000000 */
[----:B------:R-:W-:Y:S02]  /*f800*/  SEL R49, R50, R49, P0 ;  /* 0x0000003132317207 */ /* 0x000fe40000000000 */
[----:B----4-:R-:W-:-:S02]  /*f810*/  SEL R20, R29, R6, P0 ;  /* 0x000000061d147207 */ /* 0x010fc40000000000 */
[----:B------:R-:W-:Y:S02]  /*f820*/  SEL R28, R6, R29, P0 ;  /* 0x0000001d061c7207 */ /* 0x000fe40000000000 */
[----:B------:R-:W-:Y:S02]  /*f830*/  SEL R43, R45, R14, P0 ;  /* 0x0000000e2d2b7207 */ /* 0x000fe40000000000 */
[----:B------:R-:W-:Y:S02]  /*f840*/  SEL R50, R52, R51, P0 ;  /* 0x0000003334327207 */ /* 0x000fe40000000000 */
[----:B---3--:R-:W-:Y:S02]  /*f850*/  SEL R21, R4, R7, P0 ;  /* 0x0000000704157207 */ /* 0x008fe40000000000 */
        /* <DEDUP_REMOVED lines=22> */
[----:B------:R-:W-:Y:S02]  /*f9c0*/  SEL R55, R57, R58, P0 ;  /* 0x0000003a39377207 */ /* 0x000fe40000000000 */
[----:B------:R-:W-:Y:S02]  /*f9d0*/  SEL R40, R11, R40, P0 ;  /* 0x000000280b287207 */ /* 0x000fe40000000000 */
[----:B------:R-:W-:Y:S01]  /*f9e0*/  SEL R57, R58, R57, P0 ;  /* 0x000000393a397207 */ /* 0x000fe20000000000 */
        /* <DEDUP_REMOVED lines=22> */
[----:B0-----:R-:W0:Y:S01]  /*fb50*/  LDC R24, c[0x0][0xbe8] ;  /* 0x0002fa00ff187b82 */ /* 0x001e220000000800 */
[----:B------:R-:W-:-:S07]  /*fb60*/  IADD3.X R59, R86, UR5, RZ, P1, !PT ;  /* 0x00000005563b7c10 */ /* 0x000fce0008ffe4ff */
[----:B-1----:R-:W1:Y:S01]  /*fb70*/  LDC.64 R12, c[0x0][0xba8] ;  /* 0x0002ea00ff0c7b82 */ /* 0x002e620000000a00 */
[----:B------:R-:W2:Y:S01]  /*fb80*/  @P0 LDG.E R63, desc[UR40][R58.64] ;  /* 0x000000283a3f0981 */ /* 0x000ea2000c1e1900 */
[----:B------:R-:W-:-:S05]  /*fb90*/  IMAD.MOV.U32 R14, RZ, RZ, 0x9b8 ;  /* 0x000009b8ff0e7424 */ /* 0x000fca00078e00ff */
[----:B------:R-:W-:-:S04]  /*fba0*/  SEL R14, R14, 0x978, P3 ;  /* 0x000009780e0e7807 */ /* 0x000fc80001800000 */
[----:B------:R-:W3:Y:S08]  /*fbb0*/  LDC.64 R4, c[0x0][R14+0x220] ;  /* 0x000088000e047b82 */ /* 0x000ef00000000a00 */
[----:B------:R-:W4:Y:S01]  /*fbc0*/  LDC.64 R10, c[0x0][R14+0x218] ;  /* 0x000086000e0a7b82 */ /* 0x000f220000000a00 */
[----:B------:R-:W-:-:S04]  /*fbd0*/  ISETP.NE.U32.AND P1, PT, RZ, UR6, PT ;  /* 0x00000006ff007c0c */ /* 0x000fc8000bf25070 */
[----:B------:R-:W-:-:S03]  /*fbe0*/  ISETP.NE.AND.EX P1, PT, RZ, UR7, PT, P1 ;  /* 0x00000007ff007c0c */ /* 0x000fc6000bf25310 */
[----:B------:R-:W4:Y:S01]  /*fbf0*/  LDC.64 R6, c[0x0][R14+0x228] ;  /* 0x00008a000e067b82 */ /* 0x000f220000000a00 */
[----:B0-----:R-:W-:-:S07]  /*fc00*/  ISETP.NE.AND P4, PT, R24, 0x1, PT ;  /* 0x000000011800780c */ /* 0x001fce0003f85270 */
[----:B------:R0:W0:Y:S02]  /*fc10*/  LDC.64 R8, c[0x0][R14+0x210] ;  /* 0x000084000e087b82 */ /* 0x0000240000000a00 */
[----:B------:R-:W-:-:S04]  /*fc20*/  @P1 IADD3 R66, P2, R87, UR6, RZ ;  /* 0x0000000657421c10 */ /* 0x000fc8000ff5e0ff */
[----:B------:R-:W-:Y:S02]  /*fc30*/  @P1 IADD3.X R67, R86, UR7, RZ, P2, !PT ;  /* 0x0000000756431c10 */ /* 0x000fe400097fe4ff */
[----:B------:R-:W-:Y:S01]  /*fc40*/  ISETP.NE.U32.AND P2, PT, RZ, UR4, PT ;  /* 0x00000004ff007c0c */ /* 0x000fe2000bf45070 */
[----:B------:R-:W0:Y:S03]  /*fc50*/  @P4 LDC R64, c[0x0][0xbec] ;  /* 0x0002fb00ff404b82 */ /* 0x000e260000000800 */
[----:B------:R-:W-:-:S05]  /*fc60*/  ISETP.NE.AND.EX P2, PT, RZ, UR5, PT, P2 ;  /* 0x00000005ff007c0c */ /* 0x000fca000bf45320 */
[----:B------:R-:W0:Y:S01]  /*fc70*/  @P4 LDC R75, c[0x0][0xbf0] ;  /* 0x0002fc00ff4b4b82 */ /* 0x000e220000000800 */
[----:B------:R-:W-:Y:S02]  /*fc80*/  SEL R65, R85, RZ, !P2 ;  /* 0x000000ff55417207 */ /* 0x000fe40005000000 */
[----:B------:R-:W-:-:S03]  /*fc90*/  SEL R15, R84, RZ, !P2 ;  /* 0x000000ff540f7207 */ /* 0x000fc60005000000 */
[----:B---3--:R-:W-:Y:S01]  /*fca0*/  IMAD R5, R5, R65, RZ ;  /* 0x0000004105057224 */ /* 0x008fe200078e02ff */
[----:B------:R-:W-:Y:S01]  /*fcb0*/  ULDC UR6, c[0x0][0xa88] ;  /* 0x0002a20000067ab9 */ /* 0x000fe20000000800 */
[----:B-1----:R-:W1:Y:S02]  /*fcc0*/  @!P3 LDC R12, c[0x0][0xb50] ;  /* 0x0002d400ff0cbb82 */ /* 0x002e640000000800 */
[C---:B------:R-:W-:Y:S02]  /*fcd0*/  IMAD R73, R4.reuse, R15, R5 ;  /* 0x0000000f04497224 */ /* 0x040fe400078e0205 */
[----:B------:R-:W-:-:S04]  /*fce0*/  IMAD.WIDE.U32 R4, R4, R65, RZ ;  /* 0x0000004104047225 */ /* 0x000fc800078e00ff */
[-C--:B----4-:R-:W-:Y:S01]  /*fcf0*/  IMAD R71, R11, R78.reuse, RZ ;  /* 0x0000004e0b477224 */ /* 0x090fe200078e02ff */
[----:B------:R-:W3:Y:S01]  /*fd00*/  @!P3 LDC R13, c[0x0][0xb54] ;  /* 0x0002d500ff0dbb82 */ /* 0x000ee20000000800 */
[----:B------:R-:W-:-:S04]  /*fd10*/  IMAD.WIDE.U32 R10, R10, R78, RZ ;  /* 0x0000004e0a0a7225 */ /* 0x000fc800078e00ff */
[----:B------:R-:W-:Y:S02]  /*fd20*/  IMAD.U32 R69, RZ, RZ, UR6 ;  /* 0x00000006ff457e24 */ /* 0x000fe4000f8e00ff */
[----:B------:R-:W-:Y:S01]  /*fd30*/  IMAD R15, R80, 0xc0, R83 ;  /* 0x000000c0500f7824 */ /* 0x000fe200078e0253 */
[----:B------:R-:W-:-:S03]  /*fd40*/  IADD3 R73, R5, R73, RZ ;  /* 0x0000004905497210 */ /* 0x000fc60007ffe0ff */
[----:B------:R4:W5:Y:S01]  /*fd50*/  @P1 LDG.E R69, desc[UR40][R66.64] ;  /* 0x0000002842451981 */ /* 0x000962000c1e1900 */
[----:B------:R-:W-:Y:S02]  /*fd60*/  IMAD.MOV.U32 R5, RZ, RZ, R15 ;  /* 0x000000ffff057224 */ /* 0x000fe400078e000f */
[----:B------:R-:W-:Y:S01]  /*fd70*/  IMAD.IADD R11, R11, 0x1, R71 ;  /* 0x000000010b0b7824 */ /* 0x000fe200078e0247 */
[----:B----4-:R-:W-:-:S05]  /*fd80*/  SEL R67, R76, RZ, P3 ;  /* 0x000000ff4c437207 */ /* 0x010fca0001800000 */
[-C--:B------:R-:W-:Y:S02]  /*fd90*/  IMAD R71, R7, R67.reuse, RZ ;  /* 0x0000004307477224 */ /* 0x080fe400078e02ff */
[----:B------:R-:W-:-:S04]  /*fda0*/  IMAD.WIDE.U32 R6, R6, R67, RZ ;  /* 0x0000004306067225 */ /* 0x000fc800078e00ff */
[----:B------:R-:W-:Y:S01]  /*fdb0*/  IMAD.IADD R71, R7, 0x1, R71 ;  /* 0x0000000107477824 */ /* 0x000fe200078e0247 */
[--C-:B--2---:R-:W-:Y:S01]  /*fdc0*/  IADD3 R10, P2, P5, R4, R10, R63.reuse ;  /* 0x0000000a040a7210 */ /* 0x104fe20007d5e03f */
[----:B0-----:R-:W-:Y:S01]  /*fdd0*/  @P4 IMAD.HI.U32 R4, R15, R64, RZ ;  /* 0x000000400f044227 */ /* 0x001fe200078e00ff */
[----:B------:R-:W-:-:S04]  /*fde0*/  SHF.R.S32.HI R64, RZ, 0x1f, R63 ;  /* 0x0000001fff407819 */ /* 0x000fc8000001143f */
[----:B------:R-:W-:Y:S02]  /*fdf0*/  @P4 SHF.R.U32.HI R5, RZ, R75, R4 ;  /* 0x0000004bff054219 */ /* 0x000fe40000011604 */
[----:B------:R-:W-:-:S03]  /*fe00*/  IADD3.X R11, R73, R11, R64, P2, P5 ;  /* 0x0000000b490b7210 */ /* 0x000fc600017ea440 */
[--C-:B------:R-:W-:Y:S01]  /*fe10*/  IMAD.MOV R14, RZ, RZ, -R5.reuse ;  /* 0x000000ffff0e7224 */ /* 0x100fe200078e0a05 */
        /* <DEDUP_REMOVED lines=10> */
[----:B---3--:R-:W-:Y:S01]  /*fec0*/  LEA.HI.X R13, R6, R13, R4, 0x2, P2 ;  /* 0x0000000d060d7211 */ /* 0x008fe200010f1404 */
[----:B------:R-:W-:Y:S06]  /*fed0*/  @P1 BRA `(.L_x_11561) ;  /* 0x0000000000101947 */ /* 0x000fec0003800000 */
[----:B------:R-:W-:Y:S05]  /*fee0*/  @!P0 BRA `(.L_x_11561) ;  /* 0x00000000000c8947 */ /* 0x000fea0003800000 */
[----:B------:R-:W2:Y:S04]  /*fef0*/  LDG.E R4, desc[UR40][R58.64] ;  /* 0x000000283a047981 */ /* 0x000ea8000c1e1900 */
[----:B-----5:R-:W2:Y:S02]  /*ff00*/  LDG.E R69, desc[UR40][R58.64+0x4] ;  /* 0x000004283a457981 */ /* 0x020ea4000c1e1900 */
[----:B--2---:R-:W-:-:S07]  /*ff10*/  IMAD.IADD R69, R69, 0x1, -R4 ;  /* 0x0000000145457824 */ /* 0x004fce00078e0a04 */
.L_x_11561:
        /* <DEDUP_REMOVED lines=20> */
[----:B------:R-:W-:Y:S01]  /*10060*/  SHF.R.S32.HI R66, RZ, 0x1f, R82 ;  /* 0x0000001fff427819 */ /* 0x000fe20000011452 */
[----:B------:R-:W1:Y:S01]  /*10070*/  @P4 LDC R33, c[0x0][0xbec] ;  /* 0x0002fb00ff214b82 */ /* 0x000e620000000800 */
[----:B------:R-:W-:Y:S02]  /*10080*/  ULDC.64 UR4, c[0x0][0xaa0] ;  /* 0x0002a80000047ab9 */ /* 0x000fe40000000a00 */
[----:B------:R-:W-:-:S04]  /*10090*/  LEA.HI R66, R66, R82, RZ, 0x3 ;  /* 0x0000005242427211 */ /* 0x000fc800078f18ff */
[----:B------:R-:W-:Y:S01]  /*100a0*/  SHF.R.S32.HI R66, RZ, 0x3, R66 ;  /* 0x00000003ff427819 */ /* 0x000fe20000011442 */
[----:B------:R-:W2:Y:S04]  /*100b0*/  @P4 LDC R35, c[0x0][0xbf0] ;  /* 0x0002fc00ff234b82 */ /* 0x000ea80000000800 */
[----:B0-----:R-:W-:-:S04]  /*100c0*/  IMAD R5, R66, 0x40, R61 ;  /* 0x0000004042057824 */ /* 0x001fc800078e023d */
        /* <DEDUP_REMOVED lines=11> */
[----:B------:R-:W-:Y:S02]  /*10180*/  LOP3.LUT R12, R12, R13, RZ, 0x3c, !PT ;  /* 0x0000000d0c0c7212 */ /* 0x000fe400078e3cff */
[----:B------:R-:W-:Y:S01]  /*10190*/  LOP3.LUT R28, R28, R29, RZ, 0x3c, !PT ;  /* 0x0000001d1c1c7212 */ /* 0x000fe200078e3cff */
[----:B------:R-:W-:Y:S01]  /*101a0*/  IMAD.X R29, RZ, RZ, R3, P1 ;  /* 0x000000ffff1d7224 */ /* 0x000fe200008e0603 */
[----:B------:R-:W-:Y:S01]  /*101b0*/  IADD3.X R13, RZ, R3, RZ, P0, !PT ;  /* 0x00000003ff0d7210 */ /* 0x000fe200007fe4ff */
[----:B------:R-:W3:Y:S04]  /*101c0*/  LD.E.128 R8, desc[UR40][R8.64] ;  /* 0x0000002808087980 */ /* 0x000ee8000c101d00 */
[----:B------:R-:W4:Y:S04]  /*101d0*/  LD.E.128 R28, desc[UR40][R28.64] ;  /* 0x000000281c1c7980 */ /* 0x000f28000c101d00 */
[----:B------:R-:W4:Y:S01]  /*101e0*/  LD.E.128 R12, desc[UR40][R12.64] ;  /* 0x000000280c0c7980 */ /* 0x000f22000c101d00 */
[----:B------:R-:W-:Y:S01]  /*101f0*/  IADD3 R7, P0, R2, 0x4800, RZ ;  /* 0x0000480002077810 */ /* 0x000fe20007f1e0ff */
[----:B------:R-:W-:-:S03]  /*10200*/  IMAD R64, R64, UR4, RZ ;  /* 0x0000000440407c24 */ /* 0x000fc6000f8e02ff */
[----:B------:R-:W-:Y:S01]  /*10210*/  LOP3.LUT R0, R7, 0x380, RZ, 0xc0, !PT ;  /* 0x0000038007007812 */ /* 0x000fe200078ec0ff */
[----:B------:R-:W-:-:S03]  /*10220*/  IMAD.X R5, RZ, RZ, R3, P0 ;  /* 0x000000ffff057224 */ /* 0x000fc600000e0603 */
[----:B------:R-:W-:Y:S01]  /*10230*/  SHF.R.U64 R0, R0, 0x3, RZ ;  /* 0x0000000300007819 */ /* 0x000fe200000012ff */
[C---:B------:R-:W-:Y:S02]  /*10240*/  IMAD R21, R63.reuse, UR5, R64 ;  /* 0x000000053f157c24 */ /* 0x040fe4000f8e0240 */
[----:B------:R-:W-:Y:S01]  /*10250*/  IMAD.WIDE.U32 R2, R63, UR4, RZ ;  /* 0x000000043f027c25 */ /* 0x000fe2000f8e00ff */
[----:B------:R-:W-:Y:S01]  /*10260*/  LOP3.LUT R4, R0, R7, RZ, 0x3c, !PT ;  /* 0x0000000700047212 */ /* 0x000fe200078e3cff */
[----:B------:R-:W-:Y:S02]  /*10270*/  ULDC.64 UR4, c[0x0][0xae8] ;  /* 0x0002ba0000047ab9 */ /* 0x000fe40000000a00 */
[----:B------:R-:W-:Y:S02]  /*10280*/  IMAD R0, R72, 0x30, R66 ;  /* 0x0000003048007824 */ /* 0x000fe400078e0242 */
[----:B------:R-:W-:Y:S01]  /*10290*/  IMAD.IADD R3, R3, 0x1, R21 ;  /* 0x0000000103037824 */ /* 0x000fe200078e0215 */
[----:B------:R-:W-:Y:S01]  /*102a0*/  SHF.R.S32.HI R20, RZ, 0x1f, R65 ;  /* 0x0000001fff147819 */ /* 0x000fe20000011441 */
[----:B------:R-:W-:Y:S01]  /*102b0*/  IMAD R32, R80, 0xc0, R0 ;  /* 0x000000c050207824 */ /* 0x000fe200078e0200 */
[----:B------:R-:W5:Y:S01]  /*102c0*/  LD.E.128 R4, desc[UR40][R4.64] ;  /* 0x0000002804047980 */ /* 0x000f62000c101d00 */
[----:B------:R-:W-:Y:S01]  /*102d0*/  IMAD.WIDE.U32 R2, R78, UR4, R2 ;  /* 0x000000044e027c25 */ /* 0x000fe2000f8e0002 */
[----:B------:R-:W-:Y:S01]  /*102e0*/  @!PT LDS RZ, [RZ] ;  /* 0x00000000fffff984 */ /* 0x000fe20000000800 */
[----:B------:R-:W-:Y:S01]  /*102f0*/  @!PT LDS RZ, [RZ] ;  /* 0x00000000fffff984 */ /* 0x000fe20000000800 */
[----:B------:R-:W-:Y:S01]  /*10300*/  @!PT LDS RZ, [RZ] ;  /* 0x00000000fffff984 */ /* 0x000fe20000000800 */
[----:B------:R-:W-:Y:S01]  /*10310*/  @!PT LDS RZ, [RZ] ;  /* 0x00000000fffff984 */ /* 0x000fe20000000800 */
[----:B------:R0:W-:Y:S06]  /*10320*/  MEMBAR.ALL.CTA ;  /* 0x0000000000007992 */ /* 0x0001ec0000008000 */
[----:B0-----:R-:W0:Y:S01]  /*10330*/  FENCE.VIEW.ASYNC.S ;  /* 0x00000000000073c6 */ /* 0x001e220000000000 */
[----:B-1----:R-:W-:-:S04]  /*10340*/  @P4 IMAD.HI.U32 R0, R32, R33, RZ ;  /* 0x0000002120004227 */ /* 0x002fc800078e00ff */
[----:B------:R-:W-:Y:S01]  /*10350*/  IMAD R3, R78, UR5, R3 ;  /* 0x000000054e037c24 */ /* 0x000fe2000f8e0203 */
[----:B------:R-:W-:Y:S01]  /*10360*/  ULDC.64 UR4, c[0x0][0xaf0] ;  /* 0x0002bc0000047ab9 */ /* 0x000fe20000000a00 */
[----:B------:R-:W-:Y:S01]  /*10370*/  IMAD.MOV.U32 R21, RZ, RZ, R32 ;  /* 0x000000ffff157224 */ /* 0x000fe200078e0020 */
[----:B--2---:R-:W-:Y:S01]  /*10380*/  @P4 SHF.R.U32.HI R21, RZ, R35, R0 ;  /* 0x00000023ff154219 */ /* 0x004fe20000011600 */
[----:B------:R-:W-:Y:S02]  /*10390*/  IMAD R20, R20, UR4, RZ ;  /* 0x0000000414147c24 */ /* 0x000fe4000f8e02ff */
[----:B------:R-:W-:Y:S01]  /*103a0*/  IMAD.WIDE.U32 R2, R65, UR4, R2 ;  /* 0x0000000441027c25 */ /* 0x000fe2000f8e0002 */
[----:B------:R-:W-:-:S03]  /*103b0*/  SHF.R.S32.HI R0, RZ, 0x1f, R21 ;  /* 0x0000001fff007819 */ /* 0x000fc60000011415 */
[----:B------:R-:W-:Y:S01]  /*103c0*/  IMAD R33, R65, UR5, R20 ;  /* 0x0000000541217c24 */ /* 0x000fe2000f8e0214 */
[----:B------:R-:W-:Y:S01]  /*103d0*/  ULDC.64 UR4, c[0x0][0xae0] ;  /* 0x0002b80000047ab9 */ /* 0x000fe20000000a00 */
        /* <DEDUP_REMOVED lines=15> */
[----:B------:R-:W-:-:S04]  /*104d0*/  ULDC UR4, c[0x0][0xac8] ;  /* 0x0002b20000047ab9 */ /* 0x000fc80000000800 */
[----:B------:R-:W-:Y:S01]  /*104e0*/  LEA.HI.X R34, R2, UR5, R3, 0x1, P0 ;  /* 0x0000000502227c11 */ /* 0x000fe200080f0c03 */
[----:B0-----:R-:W-:Y:S01]  /*104f0*/  SHFL.IDX PT, R20, R24, 0x1, 0x181f ;  /* 0x00381f0018147f89 */ /* 0x001fe200000e0000 */
[----:B------:R-:W-:-:S03]  /*10500*/  IMAD R35, R80, 0xc0, R66 ;  /* 0x000000c050237824 */ /* 0x000fc600078e0242 */
[----:B------:R-:W0:Y:S04]  /*10510*/  SHFL.IDX PT, R2, R24, RZ, 0x181f ;  /* 0x00181fff18027589 */ /* 0x000e2800000e0000 */
[----:B------:R-:W1:Y:S01]  /*10520*/  SHFL.IDX PT, R32, R24, 0x2, 0x181f ;  /* 0x00581f0018207f89 */ /* 0x000e6200000e0000 */
[----:B------:R-:W-:-:S03]  /*10530*/  ISETP.GE.AND P0, PT, R61, UR4, PT ;  /* 0x000000043d007c0c */ /* 0x000fc6000bf06270 */
[----:B------:R-:W2:Y:S01]  /*10540*/  SHFL.IDX PT, R33, R34, RZ, 0x181f ;  /* 0x00181fff22217589 */ /* 0x000ea200000e0000 */
[----:B------:R-:W-:-:S03]  /*10550*/  IADD3 R3, R35, 0x30, RZ ;  /* 0x0000003023037810 */ /* 0x000fc60007ffe0ff */
[----:B------:R-:W2:Y:S01]  /*10560*/  SHFL.IDX PT, R36, R34, 0x1, 0x181f ;  /* 0x00381f0022247f89 */ /* 0x000ea200000e0000 */
[----:B------:R-:W-:-:S03]  /*10570*/  VIADD R21, R35, 0x60 ;  /* 0x0000006023157836 */ /* 0x000fc60000000000 */
[----:B------:R-:W2:Y:S01]  /*10580*/  SHFL.IDX PT, R37, R34, 0x2, 0x181f ;  /* 0x00581f0022257f89 */ /* 0x000ea200000e0000 */
[-C--:B------:R-:W-:Y:S02]  /*10590*/  ISETP.GE.OR P1, PT, R35, R58.reuse, P0 ;  /* 0x0000003a2300720c */ /* 0x080fe40000726670 */
[-C--:B------:R-:W-:Y:S02]  /*105a0*/  ISETP.GE.OR P2, PT, R3, R58.reuse, P0 ;  /* 0x0000003a0300720c */ /* 0x080fe40000746670 */
[----:B------:R-:W-:Y:S01]  /*105b0*/  ISETP.GE.OR P3, PT, R21, R58, P0 ;  /* 0x0000003a1500720c */ /* 0x000fe20000766670 */
[----:B------:R-:W-:-:S08]  /*105c0*/  VIADD R0, R16, 0x13220 ;  /* 0x0001322010007836 */ /* 0x000fd00000000000 */
[C---:B0-----:R-:W-:Y:S02]  /*105d0*/  @!P1 LEA R2, P4, R61.reuse, R2, 0x1 ;  /* 0x000000023d029211 */ /* 0x041fe400078808ff */
[C---:B------:R-:W-:Y:S02]  /*105e0*/  @!P2 LEA R20, P5, R61.reuse, R20, 0x1 ;  /* 0x000000143d14a211 */ /* 0x040fe400078a08ff */
[C---:B-1----:R-:W-:Y:S02]  /*105f0*/  @!P3 LEA R32, P6, R61.reuse, R32, 0x1 ;  /* 0x000000203d20b211 */ /* 0x042fe400078c08ff */
[----:B------:R-:W-:Y:S02]  /*10600*/  PRMT R0, RZ, 0x654, R0 ;  /* 0x00000654ff007816 */ /* 0x000fe40000000000 */
[C-C-:B--2---:R-:W-:Y:S02]  /*10610*/  @!P1 LEA.HI.X R3, R61.reuse, R33, R62.reuse, 0x1, P4 ;  /* 0x000000213d039211 */ /* 0x144fe400020f0c3e */
[C-C-:B------:R-:W-:Y:S01]  /*10620*/  @!P2 LEA.HI.X R21, R61.reuse, R36, R62.reuse, 0x1, P5 ;  /* 0x000000243d15a211 */ /* 0x140fe200028f0c3e */
[----:B------:R0:W-:Y:S01]  /*10630*/  SYNCS.ARRIVE.TRANS64.RED.A1T0 RZ, [R0+URZ], RZ ;  /* 0x000000ff00ff79a7 */ /* 0x0001e2000810043f */
[----:B------:R-:W-:Y:S01]  /*10640*/  @!P3 LEA.HI.X R33, R61, R37, R62, 0x1, P6 ;  /* 0x000000253d21b211 */ /* 0x000fe200030f0c3e */
[----:B------:R-:W-:-:S05]  /*10650*/  VIADD R35, R35, 0x90 ;  /* 0x0000009023237836 */ /* 0x000fca0000000000 */
[----:B------:R-:W-:Y:S01]  /*10660*/  ISETP.GE.OR P0, PT, R35, R58, P0 ;  /* 0x0000003a2300720c */ /* 0x000fe20000706670 */
[----:B------:R-:W1:Y:S04]  /*10670*/  SHFL.IDX PT, R24, R24, 0x3, 0x181f ;  /* 0x00781f0018187f89 */ /* 0x000e6800000e0000 */
[----:B------:R-:W2:Y:S04]  /*10680*/  SHFL.IDX PT, R34, R34, 0x3, 0x181f ;  /* 0x00781f0022227f89 */ /* 0x000ea800000e0000 */
[----:B---3--:R0:W-:Y:S04]  /*10690*/  @!P1 ST.E.128 desc[UR40][R2.64], R8 ;  /* 0x0000000802009985 */ /* 0x0081e8000c101d28 */
[----:B----4-:R0:W-:Y:S04]  /*106a0*/  @!P2 ST.E.128 desc[UR40][R20.64], R12 ;  /* 0x0000000c1400a985 */ /* 0x0101e8000c101d28 */
[----:B------:R0:W-:Y:S01]  /*106b0*/  @!P3 ST.E.128 desc[UR40][R32.64], R28 ;  /* 0x0000001c2000b985 */ /* 0x0001e2000c101d28 */
[----:B-12---:R-:W-:Y:S05]  /*106c0*/  @P0 BRA `(.L_x_11563) ;  /* 0x0000001000ac0947 */ /* 0x006fea0003800000 */
[----:B0-----:R-:W-:-:S04]  /*106d0*/  LEA R2, P0, R61, R24, 0x1 ;  /* 0x000000183d027211 */ /* 0x001fc800078008ff */
[----:B------:R-:W-:-:S05]  /*106e0*/  LEA.HI.X R3, R61, R34, R62, 0x1, P0 ;  /* 0x000000223d037211 */ /* 0x000fca00000f0c3e */
[----:B-----5:R0:W-:Y:S01]  /*106f0*/  ST.E.128 desc[UR40][R2.64], R4 ;  /* 0x0000000402007985 */ /* 0x0201e2000c101d28 */
[----:B------:R-:W-:Y:S05]  /*10700*/  BRA `(.L_x_11563) ;  /* 0x00000010009c7947 */ /* 0x000fea0003800000 */
.L_x_11562:
[----:B------:R-:W-:Y:S01]  /*10710*/  ULDC.64 UR4, c[0x0][0xb08] ;  /* 0x0002c20000047ab9 */ /* 0x000fe20000000a00 */
[----:B0-----:R-:W-:Y:S01]  /*10720*/  SHF.R.S32.HI R0, RZ, 0x1f, R65 ;  /* 0x0000001fff007819 */ /* 0x001fe20000011441 */
[----:B------:R-:W-:Y:S01]  /*10730*/  IMAD R64, R64, UR4, RZ ;  /* 0x0000000440407c24 */ /* 0x000fe2000f8e02ff */
[----:B------:R-:W2:Y:S01]  /*10740*/  LDL R72, [R1+0x54] ;  /* 0x0000540001487983 */ /* 0x000ea20000100800 */
[C---:B------:R-:W-:Y:S01]  /*10750*/  IMAD.WIDE.U32 R2, R63.reuse, UR4, RZ ;  /* 0x000000043f027c25 */ /* 0x040fe2000f8e00ff */
[----:B------:R-:W0:Y:S01]  /*10760*/  @P4 LDC R4, c[0x0][0xbec] ;  /* 0x0002fb00ff044b82 */ /* 0x000e220000000800 */
[----:B------:R-:W-:Y:S01]  /*10770*/  ULDC.64 UR6, c[0x0][0xb30] ;  /* 0x0002cc0000067ab9 */ /* 0x000fe20000000a00 */
[----:B------:R1:W5:Y:S01]  /*10780*/  LDL R71, [R1+0x84] ;  /* 0x0000840001477983 */ /* 0x0003620000100800 */
[----:B------:R-:W-:Y:S01]  /*10790*/  IMAD R63, R63, UR5, R64 ;  /* 0x000000053f3f7c24 */ /* 0x000fe2000f8e0240 */
[----:B------:R-:W-:Y:S02]  /*107a0*/  ULDC.64 UR4, c[0x0][0xb38] ;  /* 0x0002ce0000047ab9 */ /* 0x000fe40000000a00 */
[----:B------:R1:W5:Y:S01]  /*107b0*/  LDL R70, [R1+0x6c] ;  /* 0x00006c0001467983 */ /* 0x0003620000100800 */
[----:B------:R-:W-:Y:S01]  /*107c0*/  IMAD.IADD R3, R3, 0x1, R63 ;  /* 0x0000000103037824 */ /* 0x000fe200078e023f */
[----:B------:R-:W3:Y:S02]  /*107d0*/  @P4 LDC R11, c[0x0][0xbf0] ;  /* 0x0002fc00ff0b4b82 */ /* 0x000ee40000000800 */
[----:B------:R1:W5:Y:S01]  /*107e0*/  LDL R69, [R1+0x80] ;  /* 0x0000800001457983 */ /* 0x0003620000100800 */
[----:B------:R-:W-:-:S03]  /*107f0*/  IMAD.WIDE.U32 R2, R78, UR4, R2 ;  /* 0x000000044e027c25 */ /* 0x000fc6000f8e0002 */
[----:B------:R1:W5:Y:S01]  /*10800*/  LDL R68, [R1+0x68] ;  /* 0x0000680001447983 */ /* 0x0003620000100800 */
[----:B------:R-:W-:Y:S01]  /*10810*/  IMAD R3, R78, UR5, R3 ;  /* 0x000000054e037c24 */ /* 0x000fe2000f8e0203 */
[----:B------:R-:W-:Y:S02]  /*10820*/  ULDC.64 UR4, c[0x0][0xb40] ;  /* 0x0002d00000047ab9 */ /* 0x000fe40000000a00 */
[----:B------:R-:W-:Y:S01]  /*10830*/  IMAD R0, R0, UR4, RZ ;  /* 0x0000000400007c24 */ /* 0x000fe2000f8e02ff */
        /* <DEDUP_REMOVED lines=8> */
[----:B------:R1:W5:Y:S01]  /*108c0*/  LDL R62, [R1+0x5c] ;  /* 0x00005c00013e7983 */ /* 0x0003620000100800 */
[----:B0-----:R-:W-:-:S04]  /*108d0*/  @P4 IMAD.HI.U32 R4, R15, R4, RZ ;  /* 0x000000040f044227 */ /* 0x001fc800078e00ff */
        /* <DEDUP_REMOVED lines=20> */
[----:B------:R-:W-:-:S02]  /*10a20*/  IADD3 R3, R3, R5, RZ ;  /* 0x0000000503037210 */ /* 0x000fc40007ffe0ff */
[C---:B------:R-:W-:Y:S02]  /*10a30*/  LEA R0, P1, R2.reuse, UR4, 0x2 ;  /* 0x0000000402007c11 */ /* 0x040fe4000f8210ff */
[----:B------:R-:W-:Y:S02]  /*10a40*/  PRMT R4, RZ, 0x654, R4 ;  /* 0x00000654ff047816 */ /* 0x000fe40000000004 */
[----:B------:R-:W-:Y:S01]  /*10a50*/  LEA.HI.X R8, R2, UR5, R3, 0x2, P1 ;  /* 0x0000000502087c11 */ /* 0x000fe200088f1403 */
[----:B------:R-:W-:Y:S01]  /*10a60*/  BSSY B1, `(.L_x_11564) ;  /* 0x0000029000017945 */ /* 0x000fe20003800000 */
[----:B------:R0:W-:Y:S03]  /*10a70*/  SYNCS.ARRIVE.TRANS64.RED.A1T0 RZ, [R4+URZ], RZ ;  /* 0x000000ff04ff79a7 */ /* 0x0001e6000810043f */
[----:B------:R1:W3:Y:S04]  /*10a80*/  SHFL.IDX PT, R5, R8, RZ, 0x1c1f ;  /* 0x001c1fff08057589 */ /* 0x0002e800000e0000 */
[----:B0-----:R1:W0:Y:S01]  /*10a90*/  SHFL.IDX PT, R4, R0, RZ, 0x1c1f ;  /* 0x001c1fff00047589 */ /* 0x00122200000e0000 */
[----:B--2---:R-:W-:-:S02]  /*10aa0*/  VIADD R59, R72, 0x8 ;  /* 0x00000008483b7836 */ /* 0x004fc40000000000 */
[----:B------:R-:W-:-:S03]  /*10ab0*/  VIADD R61, R72, 0x10 ;  /* 0x00000010483d7836 */ /* 0x000fc60000000000 */
[----:B------:R-:W-:Y:S02]  /*10ac0*/  SHF.R.S32.HI R24, RZ, 0x1f, R59 ;  /* 0x0000001fff187819 */ /* 0x000fe4000001143b */
[----:B------:R-:W-:Y:S01]  /*10ad0*/  SHF.R.S32.HI R60, RZ, 0x1f, R61 ;  /* 0x0000001fff3c7819 */ /* 0x000fe2000001143d */
[----:B01-3--:R-:W-:Y:S06]  /*10ae0*/  @P0 BRA `(.L_x_11565) ;  /* 0x0000000000800947 */ /* 0x00bfec0003800000 */
[----:B------:R-:W-:Y:S02]  /*10af0*/  ULDC UR4, c[0x0][0xac8] ;  /* 0x0002b20000047ab9 */ /* 0x000fe40000000800 */
[----:B------:R-:W-:Y:S02]  /*10b00*/  ISETP.GE.AND P1, PT, R59, UR4, PT ;  /* 0x000000043b007c0c */ /* 0x000fe4000bf26270 */
[----:B------:R-:W-:Y:S02]  /*10b10*/  ISETP.GE.AND P0, PT, R72, UR4, PT ;  /* 0x0000000448007c0c */ /* 0x000fe4000bf06270 */
[----:B------:R-:W-:Y:S02]  /*10b20*/  ISETP.GE.AND P4, PT, R61, UR4, PT ;  /* 0x000000043d007c0c */ /* 0x000fe4000bf86270 */
[----:B-----5:R-:W-:Y:S02]  /*10b30*/  ISETP.GE.AND P5, PT, R70, UR4, PT ;  /* 0x0000000446007c0c */ /* 0x020fe4000bfa6270 */
[----:B------:R-:W-:-:S05]  /*10b40*/  ISETP.GE.AND P3, PT, R68, UR4, PT ;  /* 0x0000000444007c0c */ /* 0x000fca000bf66270 */
[CC--:B------:R-:W-:Y:S02]  /*10b50*/  @!P1 LEA R6, P2, R59.reuse, R4.reuse, 0x2 ;  /* 0x000000043b069211 */ /* 0x0c0fe400078410ff */
[----:B------:R-:W-:Y:S02]  /*10b60*/  @!P0 IMAD.WIDE R2, R72, 0x4, R4 ;  /* 0x0000000448028825 */ /* 0x000fe400078e0204 */
        /* <DEDUP_REMOVED lines=11> */
[-C--:B------:R-:W-:Y:S02]  /*10c20*/  @!P2 LEA R14, P4, R66, R4.reuse, 0x2 ;  /* 0x00000004420ea211 */ /* 0x080fe400078810ff */
[----:B0-----:R-:W-:Y:S01]  /*10c30*/  @!P3 LEA R2, P6, R68, R4, 0x2 ;  /* 0x000000044402b211 */ /* 0x001fe200078c10ff */
[----:B------:R2:W-:Y:S01]  /*10c40*/  @!P5 ST.E.64 desc[UR40][R12.64], R32 ;  /* 0x000000200c00d985 */ /* 0x0005e2000c101b28 */
[----:B------:R-:W-:-:S02]  /*10c50*/  @!P2 LEA.HI.X R15, R66, R5, R67, 0x2, P4 ;  /* 0x00000005420fa211 */ /* 0x000fc400020f1443 */
[-C--:B------:R-:W-:Y:S02]  /*10c60*/  @!P3 LEA.HI.X R3, R68, R5.reuse, R69, 0x2, P6 ;  /* 0x000000054403b211 */ /* 0x080fe400030f1445 */
[-C--:B-1----:R-:W-:Y:S02]  /*10c70*/  @!P1 LEA R6, P5, R64, R4.reuse, 0x2 ;  /* 0x0000000440069211 */ /* 0x082fe400078a10ff */
[----:B------:R-:W-:Y:S01]  /*10c80*/  @!P0 LEA R4, P6, R62, R4, 0x2 ;  /* 0x000000043e048211 */ /* 0x000fe200078c10ff */
[----:B------:R2:W-:Y:S01]  /*10c90*/  @!P3 ST.E.64 desc[UR40][R2.64], R34 ;  /* 0x000000220200b985 */ /* 0x0005e2000c101b28 */
[-C--:B------:R-:W-:Y:S02]  /*10ca0*/  @!P1 LEA.HI.X R7, R64, R5.reuse, R65, 0x2, P5 ;  /* 0x0000000540079211 */ /* 0x080fe400028f1441 */
[----:B------:R-:W-:Y:S01]  /*10cb0*/  @!P0 LEA.HI.X R5, R62, R5, R63, 0x2, P6 ;  /* 0x000000053e058211 */ /* 0x000fe200030f143f */
[----:B------:R2:W-:Y:S04]  /*10cc0*/  @!P2 ST.E.64 desc[UR40][R14.64], R36 ;  /* 0x000000240e00a985 */ /* 0x0005e8000c101b28 */
[----:B------:R2:W-:Y:S04]  /*10cd0*/  @!P1 ST.E.64 desc[UR40][R6.64], R38 ;  /* 0x0000002606009985 */ /* 0x0005e8000c101b28 */
[----:B------:R2:W-:Y:S02]  /*10ce0*/  @!P0 ST.E.64 desc[UR40][R4.64], R40 ;  /* 0x0000002804008985 */ /* 0x0005e4000c101b28 */
.L_x_11565:
[----:B------:R-:W-:Y:S05]  /*10cf0*/  BSYNC B1 ;  /* 0x0000000000017941 */ /* 0x000fea0003800000 */
.L_x_11564:
[----:B------:R-:W-:Y:S01]  /*10d00*/  ISETP.GE.AND P0, PT, R9, R58, PT ;  /* 0x0000003a0900720c */ /* 0x000fe20003f06270 */
[----:B--2---:R2:W3:Y:S04]  /*10d10*/  SHFL.IDX PT, R5, R8, 0x1, 0x1c1f ;  /* 0x003c1f0008057f89 */ /* 0x0044e800000e0000 */
[----:B------:R2:W4:Y:S08]  /*10d20*/  SHFL.IDX PT, R4, R0, 0x1, 0x1c1f ;  /* 0x003c1f0000047f89 */ /* 0x00053000000e0000 */
[----:B--2---:R-:W-:Y:S05]  /*10d30*/  @P0 BRA `(.L_x_11563) ;  /* 0x0000000c00100947 */ /* 0x004fea0003800000 */
[----:B------:R-:W-:Y:S02]  /*10d40*/  ULDC UR4, c[0x0][0xac8] ;  /* 0x0002b20000047ab9 */ /* 0x000fe40000000800 */
[----:B------:R-:W-:Y:S02]  /*10d50*/  ISETP.GE.AND P4, PT, R59, UR4, PT ;  /* 0x000000043b007c0c */ /* 0x000fe4000bf86270 */
[----:B------:R-:W-:Y:S02]  /*10d60*/  ISETP.GE.AND P2, PT, R72, UR4, PT ;  /* 0x0000000448007c0c */ /* 0x000fe4000bf46270 */
[----:B------:R-:W-:Y:S02]  /*10d70*/  ISETP.GE.AND P5, PT, R61, UR4, PT ;  /* 0x000000043d007c0c */ /* 0x000fe4000bfa6270 */
[----:B-----5:R-:W-:Y:S02]  /*10d80*/  ISETP.GE.AND P1, PT, R70, UR4, PT ;  /* 0x0000000446007c0c */ /* 0x020fe4000bf26270 */
[----:B------:R-:W-:-:S05]  /*10d90*/  ISETP.GE.AND P3, PT, R64, UR4, PT ;  /* 0x0000000440007c0c */ /* 0x000fca000bf66270 */
[CC--:B----4-:R-:W-:Y:S02]  /*10da0*/  @!P4 LEA R6, P0, R59.reuse, R4.reuse, 0x2 ;  /* 0x000000043b06c211 */ /* 0x0d0fe400078010ff */
[----:B---3--:R-:W-:Y:S02]  /*10db0*/  @!P2 IMAD.WIDE R2, R72, 0x4, R4 ;  /* 0x000000044802a825 */ /* 0x008fe400078e0204 */
[-C--:B------:R-:W-:Y:S02]  /*10dc0*/  @!P4 LEA.HI.X R7, R59, R5.reuse, R24, 0x2, P0 ;  /* 0x000000053b07c211 */ /* 0x080fe400000f1418 */
[----:B------:R-:W-:Y:S01]  /*10dd0*/  ISETP.GE.AND P0, PT, R68, UR4, PT ;  /* 0x0000000444007c0c */ /* 0x000fe2000bf06270 */
[----:B------:R2:W-:Y:S01]  /*10de0*/  @!P2 ST.E.64 desc[UR40][R2.64], R42 ;  /* 0x0000002a0200a985 */ /* 0x0005e2000c101b28 */
[----:B------:R-:W-:Y:S02]  /*10df0*/  ISETP.GE.AND P2, PT, R66, UR4, PT ;  /* 0x0000000442007c0c */ /* 0x000fe4000bf46270 */
[C---:B------:R-:W-:Y:S01]  /*10e00*/  @!P5 LEA R8, P6, R61.reuse, R4, 0x2 ;  /* 0x000000043d08d211 */ /* 0x040fe200078c10ff */
[----:B------:R2:W-:Y:S03]  /*10e10*/  @!P4 ST.E.64 desc[UR40][R6.64], R44 ;  /* 0x0000002c0600c985 */ /* 0x0005e6000c101b28 */
[----:B------:R-:W-:-:S02]  /*10e20*/  @!P5 LEA.HI.X R9, R61, R5, R60, 0x2, P6 ;  /* 0x000000053d09d211 */ /* 0x000fc400030f143c */
[----:B------:R-:W-:-:S03]  /*10e30*/  @!P1 LEA R10, P6, R70, R4, 0x2 ;  /* 0x00000004460a9211 */ /* 0x000fc600078c10ff */
[----:B------:R2:W-:Y:S01]  /*10e40*/  @!P5 ST.E.64 desc[UR40][R8.64], R46 ;  /* 0x0000002e0800d985 */ /* 0x0005e2000c101b28 */
[-C--:B------:R-:W-:Y:S02]  /*10e50*/  @!P0 LEA R12, P4, R68, R4.reuse, 0x2 ;  /* 0x00000004440c8211 */ /* 0x080fe400078810ff */
[-C--:B------:R-:W-:Y:S02]  /*10e60*/  @!P1 LEA.HI.X R11, R70, R5.reuse, R71, 0x2, P6 ;  /* 0x00000005460b9211 */ /* 0x080fe400030f1447 */
[-C--:B------:R-:W-:Y:S02]  /*10e70*/  @!P2 LEA R14, P5, R66, R4.reuse, 0x2 ;  /* 0x00000004420ea211 */ /* 0x080fe400078a10ff */
[----:B------:R-:W-:Y:S01]  /*10e80*/  @!P3 LEA R20, P6, R64, R4, 0x2 ;  /* 0x000000044014b211 */ /* 0x000fe200078c10ff */
        /* <DEDUP_REMOVED lines=13> */
.L_x_11560:
[----:B------:R-:W1:Y:S01]  /*10f60*/  LDL.LU R4, [R1+0x40] ;  /* 0x0000400001047983 */ /* 0x000e620000300800 */
[----:B------:R-:W-:Y:S01]  /*10f70*/  ULDC.64 UR6, c[0x0][0xc08] ;  /* 0x0003020000067ab9 */ /* 0x000fe20000000a00 */
[----:B------:R-:W-:Y:S02]  /*10f80*/  ULDC.64 UR4, c[0x0][0xc00] ;  /* 0x0003000000047ab9 */ /* 0x000fe40000000a00 */
[----:B------:R-:W2:Y:S01]  /*10f90*/  LDL.LU R0, [R1+0x44] ;  /* 0x0000440001007983 */ /* 0x000ea20000300800 */
[----:B------:R-:W-:Y:S01]  /*10fa0*/  ISETP.NE.U32.AND P1, PT, RZ, UR6, PT ;  /* 0x00000006ff007c0c */ /* 0x000fe2000bf25070 */
[----:B------:R-:W-:Y:S01]  /*10fb0*/  IMAD.MOV.U32 R15, RZ, RZ, RZ ;  /* 0x000000ffff0f7224 */ /* 0x000fe200078e00ff */
[----:B------:R-:W-:Y:S01]  /*10fc0*/  ISETP.NE.U32.AND P0, PT, RZ, UR4, PT ;  /* 0x00000004ff007c0c */ /* 0x000fe2000bf05070 */
[----:B------:R-:W0:Y:S01]  /*10fd0*/  S2R R6, SR_TID.X ;  /* 0x0000000000067919 */ /* 0x000e220000002100 */
[----:B------:R-:W-:Y:S02]  /*10fe0*/  ISETP.NE.AND.EX P1, PT, RZ, UR7, PT, P1 ;  /* 0x00000007ff007c0c */ /* 0x000fe4000bf25310 */
[----:B------:R-:W-:-:S02]  /*10ff0*/  ISETP.NE.AND.EX P0, PT, RZ, UR5, PT, P0 ;  /* 0x00000005ff007c0c */ /* 0x000fc4000bf05300 */
[----:B-1----:R-:W-:-:S04]  /*11000*/  IADD3 R2, P2, R4, UR4, RZ ;  /* 0x0000000404027c10 */ /* 0x002fc8000ff5e0ff */
[----:B--2---:R-:W-:-:S05]  /*11010*/  IADD3.X R3, R0, UR5, RZ, P2, !PT ;  /* 0x0000000500037c10 */ /* 0x004fca00097fe4ff */
        /* <DEDUP_REMOVED lines=14> */
.L_x_11566:
        /* <DEDUP_REMOVED lines=37> */
[----:B------:R-:W-:Y:S01]  /*11350*/  IMAD.WIDE.U32 R6, R8, R29, RZ ;  /* 0x0000001d08067225 */ /* 0x000fe200078e00ff */
[----:B------:R-:W-:-:S03]  /*11360*/  IADD3 R13, R33, R13, RZ ;  /* 0x0000000d210d7210 */ /* 0x000fc60007ffe0ff */
[----:B------:R-:W-:Y:S01]  /*11370*/  IMAD.MOV R8, RZ, RZ, -R21 ;  /* 0x000000ffff087224 */ /* 0x000fe200078e0a15 */
[----:B------:R-:W-:Y:S01]  /*11380*/  IADD3 R12, P0, P1, R6, R12, R15 ;  /* 0x0000000c060c7210 */ /* 0x000fe2000791e00f */
        /* <DEDUP_REMOVED lines=18> */
.L_x_11568:
[----:B------:R-:W-:Y:S05]  /*114b0*/  BSYNC B1 ;  /* 0x0000000000017941 */ /* 0x000fea0003800000 */
.L_x_11567:
[----:B------:R-:W-:Y:S05]  /*114c0*/  @P2 BRA `(.L_x_11563) ;  /* 0x00000004002c2947 */ /* 0x000fea0003800000 */
[----:B------:R-:W2:Y:S01]  /*114d0*/  LDL.LU R13, [R1+0x18] ;  /* 0x00001800010d7983 */ /* 0x000ea20000300800 */
[----:B------:R-:W1:Y:S01]  /*114e0*/  LDC R11, c[0x0][0xbe8] ;  /* 0x0002fa00ff0b7b82 */ /* 0x000e620000000800 */
[----:B------:R-:W-:Y:S01]  /*114f0*/  SHF.R.S32.HI R12, RZ, 0x1f, R32 ;  /* 0x0000001fff0c7819 */ /* 0x000fe20000011420 */
[----:B------:R-:W-:Y:S01]  /*11500*/  ULDC.64 UR4, c[0x0][0xaa0] ;  /* 0x0002a80000047ab9 */ /* 0x000fe20000000a00 */
[----:B------:R-:W3:Y:S01]  /*11510*/  LDL.LU R10, [R1+0x50] ;  /* 0x00005000010a7983 */ /* 0x000ee20000300800 */
[----:B0-----:R-:W-:Y:S01]  /*11520*/  IMAD R2, R20, UR4, RZ ;  /* 0x0000000414027c24 */ /* 0x001fe2000f8e02ff */
[----:B------:R-:W-:Y:S01]  /*11530*/  LEA.HI R12, R12, R32, RZ, 0x3 ;  /* 0x000000200c0c7211 */ /* 0x000fe200078f18ff */
[----:B------:R-:W-:Y:S02]  /*11540*/  ULDC.64 UR6, c[0x0][0xaf0] ;  /* 0x0002bc0000067ab9 */ /* 0x000fe40000000a00 */
[C---:B------:R-:W-:Y:S01]  /*11550*/  IMAD R5, R15.reuse, UR5, R2 ;  /* 0x000000050f057c24 */ /* 0x040fe2000f8e0202 */
[----:B------:R-:W-:Y:S01]  /*11560*/  SHF.R.S32.HI R12, RZ, 0x3, R12 ;  /* 0x00000003ff0c7819 */ /* 0x000fe2000001140c */
[----:B------:R-:W-:Y:S01]  /*11570*/  IMAD.WIDE.U32 R2, R15, UR4, RZ ;  /* 0x000000040f027c25 */ /* 0x000fe2000f8e00ff */
[----:B------:R-:W-:-:S03]  /*11580*/  ULDC.64 UR4, c[0x0][0xae8] ;  /* 0x0002ba0000047ab9 */ /* 0x000fc60000000a00 */
[----:B------:R-:W-:Y:S02]  /*11590*/  IMAD R4, R72, 0x30, R12 ;  /* 0x0000003048047824 */ /* 0x000fe400078e020c */
[----:B------:R-:W-:Y:S02]  /*115a0*/  IMAD.IADD R3, R3, 0x1, R5 ;  /* 0x0000000103037824 */ /* 0x000fe400078e0205 */
[----:B------:R-:W-:Y:S01]  /*115b0*/  IMAD R6, R24, UR6, RZ ;  /* 0x0000000618067c24 */ /* 0x000fe2000f8e02ff */
[----:B-1----:R-:W-:-:S13]  /*115c0*/  ISETP.NE.AND P0, PT, R11, 0x1, PT ;  /* 0x000000010b00780c */ /* 0x002fda0003f05270 */
[----:B------:R-:W0:Y:S08]  /*115d0*/  @P0 LDC R7, c[0x0][0xbec] ;  /* 0x0002fb00ff070b82 */ /* 0x000e300000000800 */
[----:B------:R-:W1:Y:S01]  /*115e0*/  @P0 LDC R9, c[0x0][0xbf0] ;  /* 0x0002fc00ff090b82 */ /* 0x000e620000000800 */
[----:B--2---:R-:W-:-:S04]  /*115f0*/  IMAD.WIDE.U32 R2, R13, UR4, R2 ;  /* 0x000000040d027c25 */ /* 0x004fc8000f8e0002 */
[----:B---3--:R-:W-:Y:S02]  /*11600*/  IMAD R8, R10, 0xc0, R4 ;  /* 0x000000c00a087824 */ /* 0x008fe400078e0204 */
[----:B------:R-:W-:Y:S01]  /*11610*/  IMAD R3, R13, UR5, R3 ;  /* 0x000000050d037c24 */ /* 0x000fe2000f8e0203 */
[----:B------:R-:W-:Y:S01]  /*11620*/  ULDC.64 UR4, c[0x0][0xae0] ;  /* 0x0002b80000047ab9 */ /* 0x000fe20000000a00 */
[----:B0-----:R-:W-:-:S04]  /*11630*/  @P0 IMAD.HI.U32 R4, R8, R7, RZ ;  /* 0x0000000708040227 */ /* 0x001fc800078e00ff */
[----:B------:R-:W-:Y:S01]  /*11640*/  IMAD.MOV.U32 R5, RZ, RZ, R8 ;  /* 0x000000ffff057224 */ /* 0x000fe200078e0008 */
[----:B-1----:R-:W-:Y:S01]  /*11650*/  @P0 SHF.R.U32.HI R5, RZ, R9, R4 ;  /* 0x00000009ff050219 */ /* 0x002fe20000011604 */
[C---:B------:R-:W-:Y:S02]  /*11660*/  IMAD R9, R29.reuse, UR7, R6 ;  /* 0x000000071d097c24 */ /* 0x040fe4000f8e0206 */
[----:B------:R-:W-:Y:S01]  /*11670*/  IMAD.WIDE.U32 R2, R29, UR6, R2 ;  /* 0x000000061d027c25 */ /* 0x000fe2000f8e0002 */
[----:B------:R-:W-:-:S03]  /*11680*/  SHF.R.S32.HI R4, RZ, 0x1f, R5 ;  /* 0x0000001fff047819 */ /* 0x000fc60000011405 */
[----:B------:R-:W-:Y:S02]  /*11690*/  IMAD.MOV R7, RZ, RZ, -R5 ;  /* 0x000000ffff077224 */ /* 0x000fe400078e0a05 */
[----:B------:R-:W-:Y:S02]  /*116a0*/  IMAD R4, R4, UR4, RZ ;  /* 0x0000000404047c24 */ /* 0x000fe4000f8e02ff */
[----:B------:R-:W-:Y:S02]  /*116b0*/  IMAD R7, R11, R7, R8 ;  /* 0x000000070b077224 */ /* 0x000fe400078e0208 */
[----:B------:R-:W-:Y:S02]  /*116c0*/  IMAD.IADD R3, R3, 0x1, R9 ;  /* 0x0000000103037824 */ /* 0x000fe400078e0209 */
[C---:B------:R-:W-:Y:S01]  /*116d0*/  IMAD R9, R5.reuse, UR5, R4 ;  /* 0x0000000505097c24 */ /* 0x040fe2000f8e0204 */
[----:B------:R-:W-:Y:S01]  /*116e0*/  SHF.R.S32.HI R4, RZ, 0x1f, R7 ;  /* 0x0000001fff047819 */ /* 0x000fe20000011407 */
[----:B------:R-:W-:Y:S01]  /*116f0*/  IMAD.WIDE.U32 R2, R5, UR4, R2 ;  /* 0x0000000405027c25 */ /* 0x000fe2000f8e0002 */
[----:B------:R-:W-:-:S03]  /*11700*/  ULDC.64 UR4, c[0x0][0xad8] ;  /* 0x0002b60000047ab9 */ /* 0x000fc60000000a00 */
[----:B------:R-:W-:Y:S01]  /*11710*/  IMAD R4, R4, UR4, RZ ;  /* 0x0000000404047c24 */ /* 0x000fe2000f8e02ff */
[----:B------:R-:W-:Y:S01]  /*11720*/  IADD3 R3, R3, R9, RZ ;  /* 0x0000000903037210 */ /* 0x000fe20007ffe0ff */
[----:B------:R-:W-:Y:S02]  /*11730*/  IMAD R20, R10, 0xc0, R12 ;  /* 0x000000c00a147824 */ /* 0x000fe400078e020c */
[C---:B------:R-:W-:Y:S02]  /*11740*/  IMAD R5, R7.reuse, UR5, R4 ;  /* 0x0000000507057c24 */ /* 0x040fe4000f8e0204 */
[----:B------:R-:W-:Y:S01]  /*11750*/  IMAD.WIDE.U32 R2, R7, UR4, R2 ;  /* 0x0000000407027c25 */ /* 0x000fe2000f8e0002 */
[----:B------:R-:W-:-:S03]  /*11760*/  ULDC.64 UR4, c[0x0][0xa80] ;  /* 0x0002a00000047ab9 */ /* 0x000fc60000000a00 */
[----:B------:R-:W-:Y:S01]  /*11770*/  IMAD.IADD R3, R3, 0x1, R5 ;  /* 0x0000000103037824 */ /* 0x000fe200078e0205 */
[----:B------:R-:W-:Y:S01]  /*11780*/  LEA R4, P0, R2, UR4, 0x1 ;  /* 0x0000000402047c11 */ /* 0x000fe2000f8008ff */
[----:B------:R-:W-:Y:S01]  /*11790*/  ULDC UR4, c[0x0][0xac8] ;  /* 0x0002b20000047ab9 */ /* 0x000fe20000000800 */
[----:B------:R-:W-:Y:S02]  /*117a0*/  IMAD R13, R0, R11, RZ ;  /* 0x0000000b000d7224 */ /* 0x000fe400078e02ff */
[----:B------:R-:W-:Y:S01]  /*117b0*/  LEA.HI.X R8, R2, UR5, R3, 0x1, P0 ;  /* 0x0000000502087c11 */ /* 0x000fe200080f0c03 */
[----:B------:R-:W0:Y:S01]  /*117c0*/  SHFL.IDX PT, R6, R4, RZ, 0x181f ;  /* 0x00181fff04067589 */ /* 0x000e2200000e0000 */
[----:B------:R-:W-:Y:S01]  /*117d0*/  ISETP.GE.AND P0, PT, R61, UR4, PT ;  /* 0x000000043d007c0c */ /* 0x000fe2000bf06270 */
[C---:B------:R-:W-:Y:S02]  /*117e0*/  VIADD R0, R20.reuse, 0x30 ;  /* 0x0000003014007836 */ /* 0x040fe40000000000 */
[----:B------:R-:W1:Y:S01]  /*117f0*/  SHFL.IDX PT, R10, R4, 0x1, 0x181f ;  /* 0x00381f00040a7f89 */ /* 0x000e6200000e0000 */
[C---:B------:R-:W-:Y:S01]  /*11800*/  VIADD R2, R20.reuse, 0x60 ;  /* 0x0000006014027836 */ /* 0x040fe20000000000 */
[CC--:B------:R-:W-:Y:S01]  /*11810*/  ISETP.GE.OR P3, PT, R20.reuse, R13.reuse, P0 ;  /* 0x0000000d1400720c */ /* 0x0c0fe20000766670 */
[----:B------:R-:W-:Y:S01]  /*11820*/  VIADD R3, R20, 0x90 ;  /* 0x0000009014037836 */ /* 0x000fe20000000000 */
[----:B------:R-:W2:Y:S01]  /*11830*/  SHFL.IDX PT, R12, R4, 0x2, 0x181f ;  /* 0x00581f00040c7f89 */ /* 0x000ea200000e0000 */
[----:B------:R-:W-:-:S02]  /*11840*/  ISETP.GE.OR P2, PT, R0, R13, P0 ;  /* 0x0000000d0000720c */ /* 0x000fc40000746670 */
[-C--:B------:R-:W-:Y:S01]  /*11850*/  ISETP.GE.OR P1, PT, R2, R13.reuse, P0 ;  /* 0x0000000d0200720c */ /* 0x080fe20000726670 */
[----:B------:R-:W3:Y:S01]  /*11860*/  SHFL.IDX PT, R5, R8, RZ, 0x181f ;  /* 0x00181fff08057589 */ /* 0x000ee200000e0000 */
[----:B------:R-:W-:-:S03]  /*11870*/  ISETP.GE.OR P0, PT, R3, R13, P0 ;  /* 0x0000000d0300720c */ /* 0x000fc60000706670 */
[----:B------:R1:W4:Y:S04]  /*11880*/  SHFL.IDX PT, R14, R4, 0x3, 0x181f ;  /* 0x00781f00040e7f89 */ /* 0x00032800000e0000 */
[----:B------:R-:W5:Y:S04]  /*11890*/  SHFL.IDX PT, R7, R8, 0x1, 0x181f ;  /* 0x00381f0008077f89 */ /* 0x000f6800000e0000 */
[----:B------:R-:W5:Y:S01]  /*118a0*/  SHFL.IDX PT, R9, R8, 0x2, 0x181f ;  /* 0x00581f0008097f89 */ /* 0x000f6200000e0000 */
[----:B0-----:R-:W-:-:S03]  /*118b0*/  @!P3 LEA R2, P6, R61, R6, 0x1 ;  /* 0x000000063d02b211 */ /* 0x001fc600078c08ff */
[----:B------:R4:W0:Y:S01]  /*118c0*/  SHFL.IDX PT, R11, R8, 0x3, 0x181f ;  /* 0x00781f00080b7f89 */ /* 0x00082200000e0000 */
[C---:B-1----:R-:W-:Y:S02]  /*118d0*/  @!P2 LEA R4, P5, R61.reuse, R10, 0x1 ;  /* 0x0000000a3d04a211 */ /* 0x042fe400078a08ff */
[C---:B--2---:R-:W-:Y:S02]  /*118e0*/  @!P1 LEA R6, P4, R61.reuse, R12, 0x1 ;  /* 0x0000000c3d069211 */ /* 0x044fe400078808ff */
[C---:B---3--:R-:W-:Y:S02]  /*118f0*/  @!P3 LEA.HI.X R3, R61.reuse, R5, R62, 0x1, P6 ;  /* 0x000000053d03b211 */ /* 0x048fe400030f0c3e */
[----:B----4-:R-:W-:-:S03]  /*11900*/  @!P0 LEA R8, P6, R61, R14, 0x1 ;  /* 0x0000000e3d088211 */ /* 0x010fc600078c08ff */
[----:B------:R1:W-:Y:S01]  /*11910*/  @!P3 ST.E.128 desc[UR40][R2.64], RZ ;  /* 0x000000ff0200b985 */ /* 0x0003e2000c101d28 */
[C-C-:B-----5:R-:W-:Y:S02]  /*11920*/  @!P2 LEA.HI.X R5, R61.reuse, R7, R62.reuse, 0x1, P5 ;  /* 0x000000073d05a211 */ /* 0x160fe400028f0c3e */
[----:B------:R-:W-:-:S03]  /*11930*/  @!P1 LEA.HI.X R7, R61, R9, R62, 0x1, P4 ;  /* 0x000000093d079211 */ /* 0x000fc600020f0c3e */
[----:B------:R1:W-:Y:S01]  /*11940*/  @!P2 ST.E.128 desc[UR40][R4.64], RZ ;  /* 0x000000ff0400a985 */ /* 0x0003e2000c101d28 */
[----:B0-----:R-:W-:-:S03]  /*11950*/  @!P0 LEA.HI.X R9, R61, R11, R62, 0x1, P6 ;  /* 0x0000000b3d098211 */ /* 0x001fc600030f0c3e */
[----:B------:R1:W-:Y:S04]  /*11960*/  @!P1 ST.E.128 desc[UR40][R6.64], RZ ;  /* 0x000000ff06009985 */ /* 0x0003e8000c101d28 */
[----:B------:R1:W-:Y:S02]  /*11970*/  @!P0 ST.E.128 desc[UR40][R8.64], RZ ;  /* 0x000000ff08008985 */ /* 0x0003e4000c101d28 */
.L_x_11563:
[----:B------:R-:W-:Y:S05]  /*11980*/  BSYNC B0 ;  /* 0x0000000000007941 */ /* 0x000fea0003800000 */
.L_x_11559:
[----:B------:R-:W-:Y:S02]  /*11990*/  ULDC UR4, c[0x0][0xc3c] ;  /* 0x00030f0000047ab9 */ /* 0x000fe40000000800 */
[----:B------:R-:W-:-:S13]  /*119a0*/  ISETP.GE.AND P0, PT, R27, UR4, PT ;  /* 0x000000041b007c0c */ /* 0x000fda000bf06270 */
[----:B------:R-:W-:Y:S05]  /*119b0*/  @!P0 BRA `(.L_x_11569) ;  /* 0xfffffef800088947 */ /* 0x000fea000383ffff */
[----:B------:R-:W-:Y:S05]  /*119c0*/  BRA `(.L_x_11465) ;  /* 0x0000006400387947 */ /* 0x000fea0003800000 */
.L_x_11463:
[----:B------:R-:W-:-:S08]  /*119d0*/  NOP ;  /* 0x0000000000007918 */ /* 0x000fd00000000000 */
[----:B--2---:R-:W0:-:S00]  /*119e0*/  USETMAXREG.DEALLOC.CTAPOOL 0x20 ;  /* 0x00000020000079c8 */ /* 0x004e0000080e0500 */
        /* <DEDUP_REMOVED lines=14> */
.L_x_11570:
        /* <DEDUP_REMOVED lines=44> */
.L_x_11574:
[----:B------:R-:W0:Y:S01]  /*11d90*/  LDC R2, c[0x0][0xc3c] ;  /* 0x00030f00ff027b82 */ /* 0x000e220000000800 */
[----:B------:R-:W-:Y:S01]  /*11da0*/  UIADD3 UR4, UR4, 0x1f, URZ ;  /* 0x0000001f04047890 */ /* 0x000fe2000fffe03f */
[----:B------:R-:W-:Y:S02]  /*11db0*/  ULDC UR7, c[0x0][0xc3c] ;  /* 0x00030f0000077ab9 */ /* 0x000fe40000000800 */
[----:B------:R-:W-:-:S03]  /*11dc0*/  IMAD.U32 R27, RZ, RZ, UR7 ;  /* 0x00000007ff1b7e24 */ /* 0x000fc6000f8e00ff */
[----:B0-----:R-:W-:-:S13]  /*11dd0*/  ISETP.LE.AND P6, PT, R2, UR4, PT ;  /* 0x0000000402007c0c */ /* 0x001fda000bfc3270 */
[----:B------:R-:W-:Y:S05]  /*11de0*/  @P6 BRA `(.L_x_11573) ;  /* 0x00000004009c6947 */ /* 0x000fea0003800000 */
[----:B------:R-:W-:-:S05]  /*11df0*/  VIADD R7, R0, UR4 ;  /* 0x0000000400077c36 */ /* 0x000fca0008000000 */
[----:B------:R-:W-:-:S13]  /*11e00*/  ISETP.GE.OR P6, PT, R7, R2, !P0 ;  /* 0x000000020700720c */ /* 0x000fda00047c6670 */
[----:B------:R-:W0:Y:S08]  /*11e10*/  @!P6 LDC.64 R4, c[0x0][0xc80] ;  /* 0x00032000ff04eb82 */ /* 0x000e300000000a00 */
[----:B------:R-:W1:Y:S01]  /*11e20*/  @!P6 LDC.64 R2, c[0x0][0xc78] ;  /* 0x00031e00ff02eb82 */ /* 0x000e620000000a00 */
[----:B0-----:R-:W-:-:S04]  /*11e30*/  @!P6 IMAD.WIDE R4, R7, 0x4, R4 ;  /* 0x000000040704e825 */ /* 0x001fc800078e0204 */
[----:B-1----:R-:W-:Y:S01]  /*11e40*/  @!P6 IMAD.WIDE R2, R7, 0x4, R2 ;  /* 0x000000040702e825 */ /* 0x002fe200078e0202 */
[----:B------:R-:W-:-:S06]  /*11e50*/  CS2R R6, SRZ ;  /* 0x0000000000067805 */ /* 0x000fcc000001ff00 */
[----:B------:R-:W2:Y:S04]  /*11e60*/  @!P6 LDG.E R6, desc[UR40][R4.64] ;  /* 0x000000280406e981 */ /* 0x000ea8000c1e1900 */
        /* <DEDUP_REMOVED lines=19> */
[----:B------:R-:W-:-:S05]  /*11fa0*/  IMAD.IADD R8, R3, 0x1, R8 ;  /* 0x0000000103087824 */ /* 0x000fca00078e0208 */
[----:B------:R-:W-:-:S13]  /*11fb0*/  ISETP.GT.AND P6, PT, R8, UR6, PT ;  /* 0x0000000608007c0c */ /* 0x000fda000bfc4270 */
[----:B------:R-:W-:Y:S05]  /*11fc0*/  @!P6 BRA `(.L_x_11574) ;  /* 0xfffffffc0070e947 */ /* 0x000fea000383ffff */
.L_x_11572:
        /* <DEDUP_REMOVED lines=19> */
.L_x_11575:
        /* <DEDUP_REMOVED lines=12> */
[----:B0-----:R-:W0:Y:S03]  /*121c0*/  MUFU.RCP R8, R8 ;  /* 0x0000000800087308 */ /* 0x001e260000001000 */
[----:B------:R-:W-:-:S05]  /*121d0*/  IMAD R9, R2, R3, R9 ;  /* 0x0000000302097224 */ /* 0x000fca00078e0209 */
[----:B------:R-:W-:Y:S02]  /*121e0*/  ISETP.GT.U32.AND P1, PT, R4, R9, PT ;  /* 0x000000090400720c */ /* 0x000fe40003f24070 */
[----:B0-----:R-:W-:-:S11]  /*121f0*/  IADD3 R3, R8, 0xffffffe, RZ ;  /* 0x0ffffffe08037810 */ /* 0x001fd60007ffe0ff */
[----:B------:R-:W-:Y:S01]  /*12200*/  @!P1 IMAD.IADD R9, R9, 0x1, -R4 ;  /* 0x0000000109099824 */ /* 0x000fe200078e0a04 */
[----:B------:R-:W0:Y:S01]  /*12210*/  F2I.FTZ.U32.TRUNC.NTZ R3, R3 ;  /* 0x0000000300037305 */ /* 0x000e22000021f000 */
[----:B------:R-:W-:Y:S01]  /*12220*/  @!P1 VIADD R2, R2, 0x1 ;  /* 0x0000000102029836 */ /* 0x000fe20000000000 */
[----:B------:R-:W-:Y:S02]  /*12230*/  ISETP.NE.AND P1, PT, R6, RZ, PT ;  /* 0x000000ff0600720c */ /* 0x000fe40003f25270 */
[----:B------:R-:W-:Y:S02]  /*12240*/  ISETP.GE.U32.AND P0, PT, R9, R4, PT ;  /* 0x000000040900720c */ /* 0x000fe40003f06070 */
[----:B------:R-:W-:-:S04]  /*12250*/  LOP3.LUT R4, R25, R6, RZ, 0x3c, !PT ;  /* 0x0000000619047212 */ /* 0x000fc800078e3cff */
[----:B------:R-:W-:Y:S01]  /*12260*/  ISETP.GE.AND P2, PT, R4, RZ, PT ;  /* 0x000000ff0400720c */ /* 0x000fe20003f46270 */
[----:B0-----:R-:W-:-:S06]  /*12270*/  IMAD.MOV R8, RZ, RZ, -R3 ;  /* 0x000000ffff087224 */ /* 0x001fcc00078e0a03 */
[----:B------:R-:W-:-:S04]  /*12280*/  @P0 VIADD R2, R2, 0x1 ;  /* 0x0000000102020836 */ /* 0x000fc80000000000 */
[----:B------:R-:W-:Y:S02]  /*12290*/  IMAD.MOV.U32 R4, RZ, RZ, R2 ;  /* 0x000000ffff047224 */ /* 0x000fe400078e0002 */
[----:B------:R-:W-:Y:S01]  /*122a0*/  IMAD.MOV.U32 R2, RZ, RZ, R8 ;  /* 0x000000ffff027224 */ /* 0x000fe200078e0008 */
[----:B------:R-:W-:Y:S01]  /*122b0*/  IABS R8, R7 ;  /* 0x0000000700087213 */ /* 0x000fe20000000000 */
[----:B------:R-:W-:Y:S01]  /*122c0*/  @!P2 IMAD.MOV R4, RZ, RZ, -R4 ;  /* 0x000000ffff04a224 */ /* 0x000fe200078e0a04 */
[----:B------:R-:W-:Y:S01]  /*122d0*/  @!P1 LOP3.LUT R4, RZ, R6, RZ, 0x33, !PT ;  /* 0x00000006ff049212 */ /* 0x000fe200078e33ff */
[----:B------:R-:W-:Y:S02]  /*122e0*/  IMAD R9, R2, R5, RZ ;  /* 0x0000000502097224 */ /* 0x000fe400078e02ff */
[----:B------:R-:W-:Y:S02]  /*122f0*/  IMAD.MOV.U32 R2, RZ, RZ, RZ ;  /* 0x000000ffff027224 */ /* 0x000fe400078e00ff */
[----:B------:R-:W-:-:S02]  /*12300*/  IMAD.MOV R8, RZ, RZ, -R8 ;  /* 0x000000ffff087224 */ /* 0x000fc400078e0a08 */
        /* <DEDUP_REMOVED lines=21> */
.L_x_11573:
[----:B------:R-:W-:Y:S01]  /*12460*/  IMAD.MOV.U32 R25, RZ, RZ, RZ ;  /* 0x000000ffff197224 */ /* 0x000fe200078e00ff */
[----:B------:R-:W-:Y:S01]  /*12470*/  MOV R24, UR6 ;  /* 0x0000000600187c02 */ /* 0x000fe20008000f00 */
[----:B------:R-:W-:-:S07]  /*12480*/  IMAD.MOV.U32 R26, RZ, RZ, RZ ;  /* 0x000000ffff1a7224 */ /* 0x000fce00078e00ff */
.L_x_11576:
[----:B------:R-:W-:-:S13]  /*12490*/  ISETP.NE.AND P0, PT, R0, RZ, PT ;  /* 0x000000ff0000720c */ /* 0x000fda0003f05270 */
[----:B------:R-:W0:Y:S01]  /*124a0*/  @!P0 S2R R3, SR_CgaCtaId ;  /* 0x0000000000038919 */ /* 0x000e220000008800 */
[----:B------:R-:W-:-:S04]  /*124b0*/  @!P0 MOV R0, 0x400 ;  /* 0x0000040000008802 */ /* 0x000fc80000000f00 */
[----:B0-----:R-:W-:-:S05]  /*124c0*/  @!P0 LEA R0, R3, R0, 0x18 ;  /* 0x0000000003008211 */ /* 0x001fca00078ec0ff */
[----:B------:R1:W-:Y:S01]  /*124d0*/  @!P0 STS.128 [R0+0x132d0], R24 ;  /* 0x0132d01800008388 */ /* 0x0003e20000000c00 */
[----:B------:R-:W-:Y:S06]  /*124e0*/  BAR.ARV 0x5, 0x200 ;  /* 0x0148000000007b1d */ /* 0x000fec0000002000 */
.L_x_11571:
[----:B-1----:R-:W-:Y:S01]  /*124f0*/  IMAD.MOV.U32 R0, RZ, RZ, 0x1 ;  /* 0x00000001ff007424 */ /* 0x002fe200078e00ff */
[----:B------:R-:W-:Y:S01]  /*12500*/  ULDC UR4, c[0x0][0xc3c] ;  /* 0x00030f0000047ab9 */ /* 0x000fe20000000800 */
[----:B------:R-:W-:Y:S01]  /*12510*/  IMAD.MOV.U32 R29, RZ, RZ, RZ ;  /* 0x000000ffff1d7224 */ /* 0x000fe200078e00ff */
[----:B0-----:R-:W-:Y:S02]  /*12520*/  ISETP.GE.AND P0, PT, R27, UR4, PT ;  /* 0x000000041b007c0c */ /* 0x001fe4000bf06270 */
[----:B------:R0:W-:Y:S04]  /*12530*/  STL [R1+0x4], R0 ;  /* 0x0000040001007387 */ /* 0x0001e80000100800 */
[----:B------:R0:W-:Y:S07]  /*12540*/  STL [R1+0x44], RZ ;  /* 0x000044ff01007387 */ /* 0x0001ee0000100800 */
[----:B------:R-:W-:Y:S05]  /*12550*/  @P0 BRA `(.L_x_11577) ;  /* 0x0000005400580947 */ /* 0x000fea0003800000 */
[----:B------:R-:W2:Y:S01]  /*12560*/  LDL R10, [R1+0x3c] ;  /* 0x00003c00010a7983 */ /* 0x000ea20000100800 */
[----:B------:R-:W1:Y:S01]  /*12570*/  S2R R9, SR_TID.X ;  /* 0x0000000000097919 */ /* 0x000e620000002100 */
[----:B------:R-:W3:Y:S01]  /*12580*/  S2UR UR5, SR_CgaCtaId ;  /* 0x00000000000579c3 */ /* 0x000ee20000008800 */
[----:B------:R-:W-:Y:S01]  /*12590*/  UMOV UR4, 0x400 ;  /* 0x0000040000047882 */ /* 0x000fe20000000000 */
[C---:B-1----:R-:W-:Y:S01]  /*125a0*/  IMAD.SHL.U32 R28, R9.reuse, 0x40, RZ ;  /* 0x00000040091c7824 */ /* 0x042fe200078e00ff */
[C---:B------:R-:W-:Y:S01]  /*125b0*/  LOP3.LUT R11, R9.reuse, 0x7f, RZ, 0xc0, !PT ;  /* 0x0000007f090b7812 */ /* 0x040fe200078ec0ff */
[C---:B------:R-:W-:Y:S01]  /*125c0*/  IMAD.SHL.U32 R2, R9.reuse, 0x10, RZ ;  /* 0x0000001009027824 */ /* 0x040fe200078e00ff */
[----:B------:R-:W-:Y:S01]  /*125d0*/  SHF.R.U32.HI R3, RZ, 0x1, R9 ;  /* 0x00000001ff037819 */ /* 0x000fe20000011609 */
[C---:B0-----:R-:W-:Y:S01]  /*125e0*/  IMAD.SHL.U32 R0, R9.reuse, 0x20, RZ ;  /* 0x0000002009007824 */ /* 0x041fe200078e00ff */
[----:B------:R-:W-:Y:S01]  /*125f0*/  LOP3.LUT R4, R28, 0x180, RZ, 0xc0, !PT ;  /* 0x000001801c047812 */ /* 0x000fe200078ec0ff */
[----:B------:R-:W-:Y:S01]  /*12600*/  IMAD.SHL.U32 R8, R9, 0x2, RZ ;  /* 0x0000000209087824 */ /* 0x000fe200078e00ff */
[----:B------:R-:W-:Y:S01]  /*12610*/  LOP3.LUT R7, R2, 0x1b0, RZ, 0xc0, !PT ;  /* 0x000001b002077812 */ /* 0x000fe200078ec0ff */
[----:B------:R-:W-:Y:S01]  /*12620*/  IMAD.SHL.U32 R6, R11, 0x10, RZ ;  /* 0x000000100b067824 */ /* 0x000fe200078e00ff */
[----:B------:R-:W-:Y:S01]  /*12630*/  LOP3.LUT R3, R4, 0x30, R3, 0xf8, !PT ;  /* 0x0000003004037812 */ /* 0x000fe200078ef803 */
[----:B------:R-:W-:Y:S01]  /*12640*/  IMAD.SHL.U32 R4, R9, 0x8, RZ ;  /* 0x0000000809047824 */ /* 0x000fe200078e00ff */
[----:B------:R-:W-:-:S02]  /*12650*/  LOP3.LUT R5, R0, 0x80, RZ, 0xc0, !PT ;  /* 0x0000008000057812 */ /* 0x000fc400078ec0ff */
[----:B------:R-:W-:Y:S02]  /*12660*/  LOP3.LUT R8, R7, 0x30, R8, 0x78, !PT ;  /* 0x0000003007087812 */ /* 0x000fe400078e7808 */
[----:B------:R-:W-:Y:S01]  /*12670*/  LOP3.LUT R7, R6, 0x600, RZ, 0xc0, !PT ;  /* 0x0000060006077812 */ /* 0x000fe200078ec0ff */
[----:B---3--:R-:W-:Y:S01]  /*12680*/  ULEA UR4, UR5, UR4, 0x18 ;  /* 0x0000000405047291 */ /* 0x008fe2000f8ec03f */
[----:B------:R-:W-:Y:S02]  /*12690*/  LOP3.LUT R5, R5, 0x10, R9, 0xf8, !PT ;  /* 0x0000001005057812 */ /* 0x000fe400078ef809 */
[----:B------:R-:W-:Y:S02]  /*126a0*/  SHF.L.U32 R6, R9, 0x2, RZ ;  /* 0x0000000209067819 */ /* 0x000fe400000006ff */
[----:B------:R-:W-:Y:S02]  /*126b0*/  LOP3.LUT R3, R3, 0x30, R4, 0x78, !PT ;  /* 0x0000003003037812 */ /* 0x000fe400078e7804 */
[----:B------:R-:W-:-:S02]  /*126c0*/  LOP3.LUT R9, R7, 0x60, R0, 0xf8, !PT ;  /* 0x0000006007097812 */ /* 0x000fc400078ef800 */
[----:B------:R-:W-:Y:S02]  /*126d0*/  LOP3.LUT R7, R7, 0x40, R2, 0xf8, !PT ;  /* 0x0000004007077812 */ /* 0x000fe400078ef802 */
[----:B------:R-:W-:Y:S01]  /*126e0*/  LOP3.LUT R28, R3, 0x640, R28, 0xf8, !PT ;  /* 0x00000640031c7812 */ /* 0x000fe200078ef81c */
[----:B------:R-:W-:Y:S01]  /*126f0*/  IMAD.U32 R17, RZ, RZ, UR4 ;  /* 0x00000004ff117e24 */ /* 0x000fe2000f8e00ff */
[----:B------:R-:W-:Y:S02]  /*12700*/  LOP3.LUT R8, R7, R8, RZ, 0xfc, !PT ;  /* 0x0000000807087212 */ /* 0x000fe400078efcff */
[----:B------:R-:W-:Y:S02]  /*12710*/  SHF.R.U32.HI R3, RZ, 0x2, R11 ;  /* 0x00000002ff037819 */ /* 0x000fe4000001160b */
[--C-:B------:R-:W-:Y:S02]  /*12720*/  LOP3.LUT R4, R9, 0x100, R0.reuse, 0xf8, !PT ;  /* 0x0000010009047812 */ /* 0x100fe400078ef800 */
[----:B------:R-:W-:Y:S01]  /*12730*/  LOP3.LUT R0, R3, 0x60, R0, 0xf8, !PT ;  /* 0x0000006003007812 */ /* 0x000fe200078ef800 */
[----:B------:R-:W-:-:S02]  /*12740*/  IMAD.IADD R3, R17, 0x1, R8 ;  /* 0x0000000111037824 */ /* 0x000fc400078e0208 */
[----:B------:R-:W-:Y:S01]  /*12750*/  IMAD.MOV.U32 R0, RZ, RZ, 0x1 ;  /* 0x00000001ff007424 */ /* 0x000fe200078e00ff */
[----:B------:R-:W-:Y:S01]  /*12760*/  LOP3.LUT R5, R5, 0x10, R6, 0x78, !PT ;  /* 0x0000001005057812 */ /* 0x000fe200078e7806 */
[----:B------:R-:W-:Y:S01]  /*12770*/  BSSY B7, `(.L_x_11577) ;  /* 0x0000534000077945 */ /* 0x000fe20003800000 */
[----:B------:R-:W-:Y:S02]  /*12780*/  IMAD.MOV.U32 R29, RZ, RZ, RZ ;  /* 0x000000ffff1d7224 */ /* 0x000fe400078e00ff */
[----:B------:R-:W-:Y:S01]  /*12790*/  LOP3.LUT R23, R4, R5, RZ, 0xfc, !PT ;  /* 0x0000000504177212 */ /* 0x000fe200078efcff */
[----:B------:R-:W-:Y:S01]  /*127a0*/  ULDC.64 UR38, c[0x0][0x198] ;  /* 0x0000660000267ab9 */ /* 0x000fe20000000a00 */
[----:B------:R-:W-:Y:S01]  /*127b0*/  ULDC UR36, c[0x0][0xc] ;  /* 0x0000030000247ab9 */ /* 0x000fe20000000800 */
[----:B--2---:R-:W-:-:S05]  /*127c0*/  LOP3.LUT R2, R10, 0x1, RZ, 0xfc, !PT ;  /* 0x000000010a027812 */ /* 0x004fca00078efcff */
[----:B------:R0:W-:Y:S04]  /*127d0*/  STL [R1+0x48], R2 ;  /* 0x0000480201007387 */ /* 0x0001e80000100800 */
[----:B------:R1:W-:Y:S01]  /*127e0*/  STL [R1+0x38], R3 ;  /* 0x0000380301007387 */ /* 0x0003e20000100800 */
[----:B0-----:R-:W-:-:S05]  /*127f0*/  LOP3.LUT R2, R10, 0x2, RZ, 0xfc, !PT ;  /* 0x000000020a027812 */ /* 0x001fca00078efcff */
[----:B------:R1:W-:Y:S04]  /*12800*/  STL [R1+0x20], R2 ;  /* 0x0000200201007387 */ /* 0x0003e80000100800 */
[----:B------:R1:W-:Y:S04]  /*12810*/  STL [R1+0x44], RZ ;  /* 0x000044ff01007387 */ /* 0x0003e80000100800 */
[----:B------:R1:W-:Y:S04]  /*12820*/  STL [R1+0x8], R0 ;  /* 0x0000080001007387 */ /* 0x0003e80000100800 */
[----:B------:R1:W-:Y:S04]  /*12830*/  STL [R1], RZ ;  /* 0x000000ff01007387 */ /* 0x0003e80000100800 */
[----:B------:R1:W-:Y:S02]  /*12840*/  STL [R1+0x4], R0 ;  /* 0x0000040001007387 */ /* 0x0003e40000100800 */
.L_x_11681:
[----:B-1--4-:R-:W0:Y:S02]  /*12850*/  LDC.64 R2, c[0x0][0xc88] ;  /* 0x00032200ff027b82 */ /* 0x012e240000000a00 */
[----:B0-----:R-:W-:-:S05]  /*12860*/  IMAD.WIDE R2, R27, 0x4, R2 ;  /* 0x000000041b027825 */ /* 0x001fca00078e0202 */
[----:B--2---:R-:W2:Y:S01]  /*12870*/  LDG.E R14, desc[UR40][R2.64] ;  /* 0x00000028020e7981 */ /* 0x004ea2000c1e1900 */
[----:B------:R-:W-:Y:S05]  /*12880*/  YIELD ;  /* 0x0000000000007946 */ /* 0x000fea0003800000 */
[----:B------:R-:W-:Y:S01]  /*12890*/  ULDC.64 UR4, c[0x0][0xa28] ;  /* 0x00028a0000047ab9 */ /* 0x000fe20000000a00 */
[----:B------:R-:W-:Y:S02]  /*128a0*/  CS2R R8, SRZ ;  /* 0x0000000000087805 */ /* 0x000fe4000001ff00 */
[----:B------:R-:W-:Y:S01]  /*128b0*/  ISETP.NE.U32.AND P0, PT, RZ, UR4, PT ;  /* 0x00000004ff007c0c */ /* 0x000fe2000bf05070 */
[----:B------:R-:W-:-:S03]  /*128c0*/  ULDC.64 UR6, c[0x0][0xa00] ;  /* 0x0002800000067ab9 */ /* 0x000fc60000000a00 */
[----:B------:R-:W-:Y:S02]  /*128d0*/  ISETP.NE.AND.EX P0, PT, RZ, UR5, PT, P0 ;  /* 0x00000005ff007c0c */ /* 0x000fe4000bf05300 */
[----:B--2---:R-:W-:Y:S01]  /*128e0*/  SHF.R.S32.HI R0, RZ, 0x1f, R14 ;  /* 0x0000001fff007819 */ /* 0x004fe2000001140e */
[----:B------:R-:W-:-:S10]  /*128f0*/  IMAD.SHL.U32 R18, R14, 0x4, RZ ;  /* 0x000000040e127824 */ /* 0x000fd400078e00ff */
[C---:B------:R-:W-:Y:S01]  /*12900*/  @P0 LEA R4, P1, R14.reuse, UR4, 0x2 ;  /* 0x000000040e040c11 */ /* 0x040fe2000f8210ff */
[----:B------:R-:W-:Y:S01]  /*12910*/  STL [R1+0x18], R14 ;  /* 0x0000180e01007387 */ /* 0x000fe20000100800 */
[C-C-:B------:R-:W-:Y:S02]  /*12920*/  SHF.L.U64.HI R13, R14.reuse, 0x2, R0.reuse ;  /* 0x000000020e0d7819 */ /* 0x140fe40000010200 */
[----:B------:R-:W-:Y:S01]  /*12930*/  @P0 LEA.HI.X R5, R14, UR5, R0, 0x2, P1 ;  /* 0x000000050e050c11 */ /* 0x000fe200088f1400 */
[----:B------:R-:W-:Y:S01]  /*12940*/  ULDC.64 UR4, c[0x0][0xa08] ;  /* 0x0002820000047ab9 */ /* 0x000fe20000000a00 */
[----:B------:R-:W-:Y:S01]  /*12950*/  ISETP.NE.U32.AND P1, PT, RZ, UR6, PT ;  /* 0x00000006ff007c0c */ /* 0x000fe2000bf25070 */
[----:B------:R0:W-:Y:S01]  /*12960*/  STL [R1+0x34], R0 ;  /* 0x0000340001007387 */ /* 0x0001e20000100800 */
[----:B------:R-:W-:-:S03]  /*12970*/  IADD3 R2, P2, R18, UR6, RZ ;  /* 0x0000000612027c10 */ /* 0x000fc6000ff5e0ff */
[----:B------:R1:W5:Y:S01]  /*12980*/  @P0 LDG.E R9, desc[UR40][R4.64] ;  /* 0x0000002804090981 */ /* 0x000362000c1e1900 */
[----:B------:R-:W-:Y:S01]  /*12990*/  ISETP.NE.AND.EX P0, PT, RZ, UR7, PT, P1 ;  /* 0x00000007ff007c0c */ /* 0x000fe2000bf05310 */
[----:B------:R-:W-:Y:S01]  /*129a0*/  IMAD.MOV.U32 R12, RZ, RZ, RZ ;  /* 0x000000ffff0c7224 */ /* 0x000fe200078e00ff */
[C---:B------:R-:W-:Y:S01]  /*129b0*/  IADD3.X R3, R13.reuse, UR7, RZ, P2, !PT ;  /* 0x000000070d037c10 */ /* 0x040fe200097fe4ff */
[----:B------:R-:W-:Y:S01]  /*129c0*/  ULDC.64 UR6, c[0x0][0xa10] ;  /* 0x0002840000067ab9 */ /* 0x000fe20000000a00 */
[----:B------:R-:W-:Y:S01]  /*129d0*/  ISETP.NE.U32.AND P1, PT, RZ, UR4, PT ;  /* 0x00000004ff007c0c */ /* 0x000fe2000bf25070 */
[----:B------:R-:W-:Y:S01]  /*129e0*/  STL [R1+0x10], R13 ;  /* 0x0000100d01007387 */ /* 0x000fe20000100800 */
[C---:B------:R-:W-:Y:S01]  /*129f0*/  IADD3 R6, P3, R18.reuse, UR4, RZ ;  /* 0x0000000412067c10 */ /* 0x040fe2000ff7e0ff */
[----:B0-----:R-:W-:Y:S01]  /*12a00*/  IMAD.MOV.U32 R0, RZ, RZ, RZ ;  /* 0x000000ffff007224 */ /* 0x001fe200078e00ff */
[----:B------:R-:W-:Y:S02]  /*12a10*/  ISETP.NE.AND.EX P1, PT, RZ, UR5, PT, P1 ;  /* 0x00000005ff007c0c */ /* 0x000fe4000bf25310 */
[----:B------:R-:W-:Y:S01]  /*12a20*/  IADD3.X R7, R13, UR5, RZ, P3, !PT ;  /* 0x000000050d077c10 */ /* 0x000fe20009ffe4ff */
[----:B------:R-:W-:Y:S01]  /*12a30*/  ULDC.64 UR4, c[0x0][0xa18] ;  /* 0x0002860000047ab9 */ /* 0x000fe20000000a00 */
[----:B-1----:R-:W-:Y:S01]  /*12a40*/  IADD3 R4, P4, R18, UR6, RZ ;  /* 0x0000000612047c10 */ /* 0x002fe2000ff9e0ff */
[----:B------:R-:W2:Y:S01]  /*12a50*/  @P0 LDG.E R8, desc[UR40][R2.64] ;  /* 0x0000002802080981 */ /* 0x000ea2000c1e1900 */
[----:B------:R-:W-:-:S02]  /*12a60*/  ISETP.NE.U32.AND P3, PT, RZ, UR4, PT ;  /* 0x00000004ff007c0c */ /* 0x000fc4000bf65070 */
[----:B------:R-:W-:Y:S02]  /*12a70*/  IADD3.X R5, R13, UR7, RZ, P4, !PT ;  /* 0x000000070d057c10 */ /* 0x000fe4000a7fe4ff */
[----:B------:R-:W-:Y:S02]  /*12a80*/  ISETP.NE.AND.EX P3, PT, RZ, UR5, PT, P3 ;  /* 0x00000005ff007c0c */ /* 0x000fe4000bf65330 */
[----:B------:R-:W-:Y:S01]  /*12a90*/  ISETP.NE.U32.AND P2, PT, RZ, UR6, PT ;  /* 0x00000006ff007c0c */ /* 0x000fe2000bf45070 */
[----:B------:R-:W5:Y:S03]  /*12aa0*/  @P1 LDG.E R12, desc[UR40][R6.64] ;  /* 0x00000028060c1981 */ /* 0x000f66000c1e1900 */
[----:B------:R-:W-:-:S07]  /*12ab0*/  ISETP.NE.AND.EX P2, PT, RZ, UR7, PT, P2 ;  /* 0x00000007ff007c0c */ /* 0x000fce000bf45320 */
[----:B------:R-:W-:Y:S01]  /*12ac0*/  @P3 IADD3 R10, P4, R18, UR4, RZ ;  /* 0x00000004120a3c10 */ /* 0x000fe2000ff9e0ff */
[----:B------:R-:W-:-:S03]  /*12ad0*/  ULDC UR4, c[0x0][0x288] ;  /* 0x0000a20000047ab9 */ /* 0x000fc60000000800 */
        /* <DEDUP_REMOVED lines=13> */
[----:B0-----:R-:W-:Y:S01]  /*12bb0*/  MOV R10, UR4 ;  /* 0x00000004000a7c02 */ /* 0x001fe20008000f00 */
[----:B--2---:R0:W-:Y:S02]  /*12bc0*/  STL [R1+0x40], R8 ;  /* 0x0000400801007387 */ /* 0x0041e40000100800 */
[----:B0-----:R-:W-:Y:S01]  /*12bd0*/  IMAD.U32 R8, RZ, RZ, UR5 ;  /* 0x00000005ff087e24 */ /* 0x001fe2000f8e00ff */
[----:B---3--:R-:W-:Y:S06]  /*12be0*/  @P3 BRA `(.L_x_11578) ;  /* 0x0000000000143947 */ /* 0x008fec0003800000 */
[----:B------:R-:W-:Y:S05]  /*12bf0*/  @!P0 BRA `(.L_x_11578) ;  /* 0x0000000000108947 */ /* 0x000fea0003800000 */
[----:B------:R-:W2:Y:S04]  /*12c00*/  LDG.E R11, desc[UR40][R2.64] ;  /* 0x00000028020b7981 */ /* 0x000ea8000c1e1900 */
[----:B------:R-:W2:Y:S02]  /*12c10*/  LDG.E R2, desc[UR40][R2.64+0x4] ;  /* 0x0000042802027981 */ /* 0x000ea4000c1e1900 */
[----:B--2---:R-:W-:-:S05]  /*12c20*/  IMAD.IADD R2, R2, 0x1, -R11 ;  /* 0x0000000102027824 */ /* 0x004fca00078e0a0b */
[----:B------:R0:W-:Y:S02]  /*12c30*/  STL [R1+0x40], R2 ;  /* 0x0000400201007387 */ /* 0x0001e40000100800 */
.L_x_11578:
[C---:B0-----:R-:W-:Y:S01]  /*12c40*/  LOP3.LUT R2, R26.reuse, 0xff000000, RZ, 0xc0, !PT ;  /* 0xff0000001a027812 */ /* 0x041fe200078ec0ff */
        /* <DEDUP_REMOVED lines=15> */
.L_x_11579:
[----:B------:R-:W-:Y:S05]  /*12d40*/  @!P1 BRA `(.L_x_11580) ;  /* 0x00000000000c9947 */ /* 0x000fea0003800000 */
[----:B------:R-:W2:Y:S04]  /*12d50*/  LDG.E R10, desc[UR40][R6.64] ;  /* 0x00000028060a7981 */ /* 0x000ea8000c1e1900 */
[----:B------:R-:W2:Y:S02]  /*12d60*/  LDG.E R6, desc[UR40][R6.64+0x4] ;  /* 0x0000042806067981 */ /* 0x000ea4000c1e1900 */
[----:B--2---:R-:W-:-:S07]  /*12d70*/  IMAD.IADD R10, R6, 0x1, -R10 ;  /* 0x00000001060a7824 */ /* 0x004fce00078e0a0a */
.L_x_11580:
[----:B0-----:R-:W2:Y:S01]  /*12d80*/  @P2 LDG.E R3, desc[UR40][R4.64] ;  /* 0x0000002804032981 */ /* 0x001ea2000c1e1900 */
[----:B-----5:R-:W-:-:S03]  /*12d90*/  IMAD.IADD R10, R10, 0x1, -R9 ;  /* 0x000000010a0a7824 */ /* 0x020fc600078e0a09 */
[----:B------:R0:W2:Y:S01]  /*12da0*/  @P2 LDG.E R4, desc[UR40][R4.64+0x4] ;  /* 0x0000042804042981 */ /* 0x0000a2000c1e1900 */
[----:B------:R-:W-:Y:S01]  /*12db0*/  BSSY B0, `(.L_x_11581) ;  /* 0x0000029000007945 */ /* 0x000fe20003800000 */
[----:B------:R-:W-:Y:S02]  /*12dc0*/  LOP3.LUT R19, R2, 0xff, RZ, 0xc0, !PT ;  /* 0x000000ff02137812 */ /* 0x000fe400078ec0ff */
[----:B0-----:R-:W-:Y:S01]  /*12dd0*/  SHF.R.U32.HI R5, RZ, 0x10, R2 ;  /* 0x00000010ff057819 */ /* 0x001fe20000011602 */
[----:B------:R-:W-:Y:S02]  /*12de0*/  IMAD.MOV.U32 R2, RZ, RZ, RZ ;  /* 0x000000ffff027224 */ /* 0x000fe400078e00ff */
[----:B--2---:R-:W-:-:S04]  /*12df0*/  @P2 IMAD.IADD R8, R4, 0x1, -R3 ;  /* 0x0000000104082824 */ /* 0x004fc800078e0a03 */
[----:B------:R-:W-:-:S05]  /*12e00*/  IMAD.IADD R3, R10, 0x1, R8 ;  /* 0x000000010a037824 */ /* 0x000fca00078e0208 */
[C---:B------:R-:W-:Y:S01]  /*12e10*/  ISETP.GE.AND P1, PT, R3.reuse, 0x1, PT ;  /* 0x000000010300780c */ /* 0x040fe20003f26270 */
[----:B------:R-:W-:-:S04]  /*12e20*/  VIADD R4, R3, 0x9f ;  /* 0x0000009f03047836 */ /* 0x000fc80000000000 */
[----:B------:R-:W-:-:S05]  /*12e30*/  IMAD.HI R4, R4, 0x66666667, RZ ;  /* 0x6666666704047827 */ /* 0x000fca00078e02ff */
        /* <DEDUP_REMOVED lines=11> */
[----:B------:R0:W2:Y:S02]  /*12ef0*/  F2I.FTZ.U32.TRUNC.NTZ R3, R2 ;  /* 0x0000000200037305 */ /* 0x0000a4000021f000 */
[----:B0-----:R-:W-:-:S04]  /*12f00*/  LOP3.LUT R2, R9, R6, RZ, 0x3c, !PT ;  /* 0x0000000609027212 */ /* 0x001fc800078e3cff */
[----:B------:R-:W-:Y:S01]  /*12f10*/  ISETP.GE.AND P4, PT, R2, RZ, PT ;  /* 0x000000ff0200720c */ /* 0x000fe20003f86270 */
[----:B--2---:R-:W-:-:S04]  /*12f20*/  IMAD.MOV R2, RZ, RZ, -R3 ;  /* 0x000000ffff027224 */ /* 0x004fc800078e0a03 */
[----:B-1----:R-:W-:Y:S02]  /*12f30*/  IMAD R11, R2, R7, RZ ;  /* 0x00000007020b7224 */ /* 0x002fe400078e02ff */
        /* <DEDUP_REMOVED lines=16> */
.L_x_11582:
[----:B------:R-:W-:Y:S05]  /*13040*/  BSYNC B0 ;  /* 0x0000000000007941 */ /* 0x000fea0003800000 */
.L_x_11581:
[-C--:B------:R-:W-:Y:S01]  /*13050*/  IMAD R3, R19, R2.reuse, RZ ;  /* 0x0000000213037224 */ /* 0x080fe200078e02ff */
[----:B------:R-:W-:Y:S04]  /*13060*/  BSSY B0, `(.L_x_11583) ;  /* 0x00000e3000007945 */ /* 0x000fe80003800000 */
[C---:B------:R-:W-:Y:S01]  /*13070*/  VIADDMNMX R2, R3.reuse, R2, R4, PT ;  /* 0x0000000203027246 */ /* 0x040fe20003800104 */
[----:B------:R-:W-:-:S04]  /*13080*/  IMAD R3, R3, 0xa0, -R10 ;  /* 0x000000a003037824 */ /* 0x000fc800078e0a0a */
[----:B------:R-:W-:Y:S01]  /*13090*/  IMAD R2, R2, 0xa0, -R10 ;  /* 0x000000a002027824 */ /* 0x000fe200078e0a0a */
[----:B------:R-:W-:-:S04]  /*130a0*/  VIMNMX R3, RZ, R3, !PT ;  /* 0x00000003ff037248 */ /* 0x000fc80007fe0100 */
[----:B------:R-:W-:-:S04]  /*130b0*/  VIMNMX R2, R2, R8, PT ;  /* 0x0000000802027248 */ /* 0x000fc80003fe0100 */
[----:B------:R-:W-:-:S13]  /*130c0*/  ISETP.GT.AND P0, PT, R2, R3, PT ;  /* 0x000000030200720c */ /* 0x000fda0003f04270 */
[----:B------:R-:W-:Y:S02]  /*130d0*/  @P0 VIADD R6, R2, 0x9f ;  /* 0x0000009f02060836 */ /* 0x000fe40000000000 */
[----:B------:R-:W-:-:S04]  /*130e0*/  IMAD.WIDE.U32 R2, R3, -0x33333333, RZ ;  /* 0xcccccccd03027825 */ /* 0x000fc800078e00ff */
[----:B------:R-:W-:Y:S01]  /*130f0*/  @P0 IMAD.HI R2, R6, 0x66666667, RZ ;  /* 0x6666666706020827 */ /* 0x000fe200078e02ff */
[----:B------:R-:W-:-:S04]  /*13100*/  SHF.R.U32.HI R3, RZ, 0x7, R3 ;  /* 0x00000007ff037819 */ /* 0x000fc80000011603 */
[----:B------:R-:W-:Y:S02]  /*13110*/  @P0 SHF.R.U32.HI R7, RZ, 0x1f, R2 ;  /* 0x0000001fff070819 */ /* 0x000fe40000011602 */
[----:B------:R-:W-:Y:S02]  /*13120*/  MOV R6, R3 ;  /* 0x0000000300067202 */ /* 0x000fe40000000f00 */
        /* <DEDUP_REMOVED lines=10> */
[----:B------:R0:W2:Y:S02]  /*131d0*/  SHFL.IDX PT, R14, R7, RZ, 0x1f ;  /* 0x00001fff070e7589 */ /* 0x0000a400000e0000 */
.L_x_11716:
[----:B--2---:R-:W-:Y:S02]  /*131e0*/  ISETP.NE.AND P0, PT, R14, RZ, PT ;  /* 0x000000ff0e00720c */ /* 0x004fe40003f05270 */
[----:B------:R-:W-:-:S11]  /*131f0*/  PLOP3.LUT P6, PT, PT, PT, PT, 0x8, 0x0 ;  /* 0x000000000000781c */ /* 0x000fd60003fce170 */
[----:B------:R-:W-:Y:S05]  /*13200*/  @P0 BRA `(.L_x_11586) ;  /* 0x00000000000c0947 */ /* 0x000fea0003800000 */
[----:B------:R-:W-:-:S03]  /*13210*/  UMOV UR4, 0xffffffff ;  /* 0xffffffff00047882 */ /* 0x000fc60000000000 */
[----:B------:R-:W-:Y:S05]  /*13220*/  BRA.DIV UR4, `(.L_x_11587) ;  /* 0x0000005604047947 */ /* 0x000fea000b800000 */
[----:B------:R-:W-:-:S13]  /*13230*/  ELECT P6, URZ, PT ;  /* 0x00000000003f782f */ /* 0x000fda00038c0000 */
.L_x_11586:
        /* <DEDUP_REMOVED lines=9> */
.L_x_11719:
[----:B------:R-:W-:Y:S05]  /*132d0*/  BSYNC B1 ;  /* 0x0000000000017941 */ /* 0x000fea0003800000 */
.L_x_11588:
[----:B------:R-:W-:Y:S04]  /*132e0*/  BSSY B1, `(.L_x_11590) ;  /* 0x0000050000017945 */ /* 0x000fe80003800000 */
[----:B------:R-:W-:Y:S05]  /*132f0*/  @!P6 BRA `(.L_x_11591) ;  /* 0x000000040038e947 */ /* 0x000fea0003800000 */
[----:B------:R-:W0:Y:S04]  /*13300*/  LDL R10, [R1] ;  /* 0x00000000010a7983 */ /* 0x000e280000100800 */
[----:B------:R-:W1:Y:S01]  /*13310*/  LDL R9, [R1+0x8] ;  /* 0x0000080001097983 */ /* 0x000e620000100800 */
[----:B------:R-:W2:Y:S01]  /*13320*/  S2R R8, SR_TID.X ;  /* 0x0000000000087919 */ /* 0x000ea20000002100 */
[----:B------:R-:W-:Y:S01]  /*13330*/  BSSY B2, `(.L_x_11592) ;  /* 0x0000007000027945 */ /* 0x000fe20003800000 */
[----:B--2---:R-:W-:-:S04]  /*13340*/  LOP3.LUT R8, R8, 0x7f, RZ, 0xc0, !PT ;  /* 0x0000007f08087812 */ /* 0x004fc800078ec0ff */
[----:B------:R-:W-:Y:S01]  /*13350*/  ISETP.NE.AND P2, PT, R8, RZ, PT ;  /* 0x000000ff0800720c */ /* 0x000fe20003f45270 */
[----:B0-----:R-:W-:Y:S01]  /*13360*/  IMAD R7, R10, 0x8, R17 ;  /* 0x000000080a077824 */ /* 0x001fe200078e0211 */
[----:B-1----:R-:W-:-:S04]  /*13370*/  SHF.L.U32 R11, R9, 0x1f, RZ ;  /* 0x0000001f090b7819 */ /* 0x002fc800000006ff */
[----:B------:R-:W0:Y:S02]  /*13380*/  SYNCS.PHASECHK.TRANS64.TRYWAIT P0, [R7+URZ+0x132a0], R11 ;  /* 0x0132a00b070075a7 */ /* 0x000e24000800017f */
[----:B0-----:R-:W-:Y:S05]  /*13390*/  @!P0 BRA `(.L_x_11593) ;  /* 0x0000005000dc8947 */ /* 0x001fea0003800000 */
.L_x_11720:
[----:B------:R-:W-:Y:S05]  /*133a0*/  BSYNC B2 ;  /* 0x0000000000027941 */ /* 0x000fea0003800000 */
.L_x_11592:
        /* <DEDUP_REMOVED lines=9> */
.L_x_11595:
[----:B------:R-:W-:Y:S05]  /*13440*/  BSYNC B2 ;  /* 0x0000000000027941 */ /* 0x000fea0003800000 */
.L_x_11594:
[----:B------:R-:W2:Y:S01]  /*13450*/  LDL R9, [R1] ;  /* 0x0000000001097983 */ /* 0x000ea20000100800 */
        /* <DEDUP_REMOVED lines=12> */
.L_x_11596:
        /* <DEDUP_REMOVED lines=13> */
.L_x_11721:
[----:B------:R-:W-:Y:S05]  /*135f0*/  BSYNC B2 ;  /* 0x0000000000027941 */ /* 0x000fea0003800000 */
.L_x_11597:
[----:B------:R-:W-:Y:S01]  /*13600*/  BSSY B2, `(.L_x_11599) ;  /* 0x000000b000027945 */ /* 0x000fe20003800000 */
[----:B------:R-:W-:Y:S01]  /*13610*/  IMAD.MOV.U32 R10, RZ, RZ, 0x0 ;  /* 0x00000000ff0a7424 */ /* 0x000fe200078e00ff */
[----:B01----:R-:W-:Y:S02]  /*13620*/  MOV R11, 0x12f00000 ;  /* 0x12f00000000b7802 */ /* 0x003fe40000000f00 */
[----:B------:R-:W-:Y:S05]  /*13630*/  @P2 BRA `(.L_x_11600) ;  /* 0x00000000001c2947 */ /* 0x000fea0003800000 */
[----:B------:R-:W0:Y:S02]  /*13640*/  S2R R9, SR_TID.X ;  /* 0x0000000000097919 */ /* 0x000e240000002100 */
[----:B0-----:R-:W-:Y:S01]  /*13650*/  LOP3.LUT R14, R9, 0x1f, RZ, 0xc0, !PT ;  /* 0x0000001f090e7812 */ /* 0x001fe200078ec0ff */
[----:B------:R-:W-:-:S03]  /*13660*/  IMAD.MOV.U32 R9, RZ, RZ, 0x2800 ;  /* 0x00002800ff097424 */ /* 0x000fc600078e00ff */
[----:B------:R-:W-:Y:S01]  /*13670*/  ISETP.NE.AND P0, PT, R14, RZ, PT ;  /* 0x000000ff0e00720c */ /* 0x000fe20003f05270 */
[----:B------:R0:W-:-:S12]  /*13680*/  SYNCS.ARRIVE.TRANS64 RZ, [R7+URZ+0x132b0], R9 ;  /* 0x0132b00907ff79a7 */ /* 0x0001d8000800003f */
[----:B0-----:R-:W-:Y:S05]  /*13690*/  @!P0 BRA `(.L_x_11600) ;  /* 0x0000000000048947 */ /* 0x001fea0003800000 */
[----:B------:R-:W-:Y:S01]  /*136a0*/  BPT.TRAP 0x1 ;  /* 0x000000040000795c */ /* 0x000fe20000300000 */
.L_x_11600:
[----:B------:R-:W-:Y:S05]  /*136b0*/  BSYNC B2 ;  /* 0x0000000000027941 */ /* 0x000fea0003800000 */
.L_x_11599:
        /* <DEDUP_REMOVED lines=8> */
.L_x_11601:
        /* <DEDUP_REMOVED lines=10> */
.L_x_11591:
[----:B------:R-:W-:Y:S05]  /*137e0*/  BSYNC B1 ;  /* 0x0000000000017941 */ /* 0x000fea0003800000 */
.L_x_11590:
[----:B------:R-:W0:Y:S04]  /*137f0*/  LDL.LU R10, [R1] ;  /* 0x00000000010a7983 */ /* 0x000e280000300800 */
[----:B------:R-:W2:Y:S01]  /*13800*/  LDL.LU R9, [R1+0x8] ;  /* 0x0000080001097983 */ /* 0x000ea20000300800 */
[----:B------:R-:W-:Y:S01]  /*13810*/  VIADD R6, R6, 0xfffffffe ;  /* 0xfffffffe06067836 */ /* 0x000fe20000000000 */
[----:B------:R-:W-:-:S04]  /*13820*/  PLOP3.LUT P0, PT, PT, PT, PT, 0x8, 0x0 ;  /* 0x000000000000781c */ /* 0x000fc80003f0e170 */
[----:B------:R-:W-:Y:S01]  /*13830*/  ISETP.GE.AND P3, PT, R6, R3, PT ;  /* 0x000000030600720c */ /* 0x000fe20003f66270 */
[----:B0-----:R-:W-:-:S05]  /*13840*/  VIADD R7, R10, 0x1 ;  /* 0x000000010a077836 */ /* 0x001fca0000000000 */
[----:B------:R-:W-:-:S04]  /*13850*/  ISETP.NE.AND P2, PT, R7, 0x2, PT ;  /* 0x000000020700780c */ /* 0x000fc80003f45270 */
[----:B------:R-:W-:Y:S02]  /*13860*/  SEL R8, RZ, 0x1, P2 ;  /* 0x00000001ff087807 */ /* 0x000fe40001000000 */
[----:B------:R-:W-:Y:S02]  /*13870*/  SEL R7, R7, RZ, P2 ;  /* 0x000000ff07077207 */ /* 0x000fe40001000000 */
[----:B--2---:R-:W-:-:S03]  /*13880*/  LOP3.LUT R9, R9, R8, RZ, 0x3c, !PT ;  /* 0x0000000809097212 */ /* 0x004fc600078e3cff */
[----:B------:R0:W-:Y:S04]  /*13890*/  STL [R1], R7 ;  /* 0x0000000701007387 */ /* 0x0001e80000100800 */
[----:B------:R0:W-:Y:S01]  /*138a0*/  STL [R1+0x8], R9 ;  /* 0x0000080901007387 */ /* 0x0001e20000100800 */
[----:B------:R-:W-:Y:S05]  /*138b0*/  @!P3 BRA `(.L_x_11584) ;  /* 0x000000040074b947 */ /* 0x000fea0003800000 */
.L_x_11614:
[----:B------:R-:W-:Y:S05]  /*138c0*/  YIELD ;  /* 0x0000000000007946 */ /* 0x000fea0003800000 */
[----:B------:R-:W-:Y:S04]  /*138d0*/  BSSY B1, `(.L_x_11602) ;  /* 0x000004f000017945 */ /* 0x000fe80003800000 */
[----:B--2---:R-:W-:Y:S05]  /*138e0*/  @!P6 BRA `(.L_x_11603) ;  /* 0x000000040034e947 */ /* 0x004fea0003800000 */
[----:B0-----:R-:W2:Y:S04]  /*138f0*/  LDL R7, [R1] ;  /* 0x0000000001077983 */ /* 0x001ea80000100800 */
        /* <DEDUP_REMOVED lines=9> */
.L_x_11722:
[----:B------:R-:W-:Y:S05]  /*13990*/  BSYNC B2 ;  /* 0x0000000000027941 */ /* 0x000fea0003800000 */
.L_x_11604:
        /* <DEDUP_REMOVED lines=9> */
.L_x_11607:
[----:B------:R-:W-:Y:S05]  /*13a30*/  BSYNC B2 ;  /* 0x0000000000027941 */ /* 0x000fea0003800000 */
.L_x_11606:
[----:B------:R-:W2:Y:S01]  /*13a40*/  LDL R9, [R1] ;  /* 0x0000000001097983 */ /* 0x000ea20000100800 */
[----:B------:R-:W-:Y:S01]  /*13a50*/  IMAD.MOV.U32 R13, RZ, RZ, RZ ;  /* 0x000000ffff0d7224 */ /* 0x000fe200078e00ff */
[----:B------:R-:W-:Y:S01]  /*13a60*/  UIADD3 UR4, UP0, UR38, 0x570, URZ ;  /* 0x0000057026047890 */ /* 0x000fe2000ff1e03f */
[----:B------:R-:W-:Y:S01]  /*13a70*/  PLOP3.LUT P2, PT, PT, PT, PT, 0x80, 0x0 ;  /* 0x000000000000781c */ /* 0x000fe20003f4f070 */
[----:B------:R-:W-:Y:S01]  /*13a80*/  IMAD R10, R6, 0xa0, R0 ;  /* 0x000000a0060a7824 */ /* 0x000fe200078e0200 */
[----:B------:R-:W-:Y:S01]  /*13a90*/  UMOV UR6, 0x0 ;  /* 0x0000000000067882 */ /* 0x000fe20000000000 */
[----:B------:R-:W-:Y:S01]  /*13aa0*/  R2UR UR10, R13 ;  /* 0x000000000d0a72ca */ /* 0x000fe200000e0000 */
[----:B-1----:R-:W-:Y:S01]  /*13ab0*/  VIADD R11, R7, 0x13290 ;  /* 0x00013290070b7836 */ /* 0x002fe20000000000 */
[----:B------:R-:W-:Y:S01]  /*13ac0*/  UIADD3.X UR5, URZ, UR39, URZ, UP0, !UPT ;  /* 0x000000273f057290 */ /* 0x000fe200087fe43f */
[----:B------:R-:W-:Y:S01]  /*13ad0*/  UMOV UR7, 0x12f00000 ;  /* 0x12f0000000077882 */ /* 0x000fe20000000000 */
[----:B--2---:R-:W-:-:S05]  /*13ae0*/  IMAD R9, R9, 0x2800, R17 ;  /* 0x0000280009097824 */ /* 0x004fca00078e0211 */
[----:B------:R-:W-:-:S07]  /*13af0*/  IADD3 R12, R9, 0xe000, RZ ;  /* 0x0000e000090c7810 */ /* 0x000fce0007ffe0ff */
.L_x_11608:
        /* <DEDUP_REMOVED lines=13> */
.L_x_11723:
[----:B------:R-:W-:Y:S05]  /*13bd0*/  BSYNC B2 ;  /* 0x0000000000027941 */ /* 0x000fea0003800000 */
.L_x_11609:
        /* <DEDUP_REMOVED lines=11> */
.L_x_11612:
[----:B------:R-:W-:Y:S05]  /*13c90*/  BSYNC B2 ;  /* 0x0000000000027941 */ /* 0x000fea0003800000 */
.L_x_11611:
        /* <DEDUP_REMOVED lines=8> */
.L_x_11613:
        /* <DEDUP_REMOVED lines=10> */
.L_x_11603:
[----:B------:R-:W-:Y:S05]  /*13dc0*/  BSYNC B1 ;  /* 0x0000000000017941 */ /* 0x000fea0003800000 */
.L_x_11602:
[----:B------:R-:W0:Y:S04]  /*13dd0*/  LDL.LU R8, [R1] ;  /* 0x0000000001087983 */ /* 0x000e280000300800 */
[----:B-1----:R-:W2:Y:S01]  /*13de0*/  LDL.LU R11, [R1+0x8] ;  /* 0x00000800010b7983 */ /* 0x002ea20000300800 */
[C---:B------:R-:W-:Y:S01]  /*13df0*/  ISETP.GT.AND P3, PT, R6.reuse, R3, PT ;  /* 0x000000030600720c */ /* 0x040fe20003f64270 */
[----:B------:R-:W-:Y:S02]  /*13e00*/  VIADD R6, R6, 0xffffffff ;  /* 0xffffffff06067836 */ /* 0x000fe40000000000 */
[----:B0-----:R-:W-:-:S05]  /*13e10*/  VIADD R7, R8, 0x1 ;  /* 0x0000000108077836 */ /* 0x001fca0000000000 */
[----:B------:R-:W-:-:S04]  /*13e20*/  ISETP.NE.AND P2, PT, R7, 0x2, PT ;  /* 0x000000020700780c */ /* 0x000fc80003f45270 */
[----:B------:R-:W-:Y:S02]  /*13e30*/  SEL R8, RZ, 0x1, P2 ;  /* 0x00000001ff087807 */ /* 0x000fe40001000000 */
[----:B------:R-:W-:Y:S02]  /*13e40*/  SEL R7, R7, RZ, P2 ;  /* 0x000000ff07077207 */ /* 0x000fe40001000000 */
[----:B--2---:R-:W-:-:S05]  /*13e50*/  LOP3.LUT R11, R11, R8, RZ, 0x3c, !PT ;  /* 0x000000080b0b7212 */ /* 0x004fca00078e3cff */
[----:B------:R2:W-:Y:S04]  /*13e60*/  STL [R1+0x8], R11 ;  /* 0x0000080b01007387 */ /* 0x0005e80000100800 */
[----:B------:R2:W-:Y:S01]  /*13e70*/  STL [R1], R7 ;  /* 0x0000000701007387 */ /* 0x0005e20000100800 */
[----:B------:R-:W-:Y:S05]  /*13e80*/  @P3 BRA `(.L_x_11614) ;  /* 0xfffffff8008c3947 */ /* 0x000fea000383ffff */
.L_x_11584:
[----:B------:R-:W-:Y:S05]  /*13e90*/  BSYNC B0 ;  /* 0x0000000000007941 */ /* 0x000fea0003800000 */
.L_x_11583:
[----:B------:R-:W-:Y:S05]  /*13ea0*/  @!P0 WARPSYNC.ALL ;  /* 0x0000000000008948 */ /* 0x000fea0003800000 */
[----:B------:R-:W-:Y:S01]  /*13eb0*/  @!P0 BAR.SYNC.DEFER_BLOCKING 0xc, 0x200 ;  /* 0x0308000000008b1d */ /* 0x000fe20000010000 */
[----:B------:R-:W-:-:S05]  /*13ec0*/  IMAD.MOV.U32 R0, RZ, RZ, RZ ;  /* 0x000000ffff007224 */ /* 0x000fca00078e00ff */
[----:B------:R-:W-:Y:S04]  /*13ed0*/  BSSY B0, `(.L_x_11615) ;  /* 0x000001e000007945 */ /* 0x000fe80003800000 */
[----:B------:R-:W-:Y:S05]  /*13ee0*/  @!P1 BRA `(.L_x_11616) ;  /* 0x0000000000709947 */ /* 0x000fea0003800000 */
[----:B------:R-:W-:-:S13]  /*13ef0*/  ISETP.NE.AND P0, PT, R5, RZ, PT ;  /* 0x000000ff0500720c */ /* 0x000fda0003f05270 */
[----:B------:R-:W3:Y:S02]  /*13f00*/  @!P0 LDC R5, c[0x0][0x9f0] ;  /* 0x00027c00ff058b82 */ /* 0x000ee40000000800 */
[-C--:B---3--:R-:W-:Y:S02]  /*13f10*/  IABS R0, R5.reuse ;  /* 0x0000000500007213 */ /* 0x088fe40000000000 */
[----:B0-2---:R-:W-:Y:S02]  /*13f20*/  IABS R7, R5 ;  /* 0x0000000500077213 */ /* 0x005fe40000000000 */
[----:B------:R-:W0:Y:S03]  /*13f30*/  I2F.RP R2, R0 ;  /* 0x0000000000027306 */ /* 0x000e260000209400 */
[----:B------:R-:W-:-:S05]  /*13f40*/  IMAD.MOV R7, RZ, RZ, -R7 ;  /* 0x000000ffff077224 */ /* 0x000fca00078e0a07 */
[----:B0-----:R-:W0:Y:S02]  /*13f50*/  MUFU.RCP R2, R2 ;  /* 0x0000000200027308 */ /* 0x001e240000001000 */
[----:B0-----:R-:W-:-:S06]  /*13f60*/  VIADD R2, R2, 0xffffffe ;  /* 0x0ffffffe02027836 */ /* 0x001fcc0000000000 */
[----:B------:R-:W0:Y:S02]  /*13f70*/  F2I.FTZ.U32.TRUNC.NTZ R3, R2 ;  /* 0x0000000200037305 */ /* 0x000e24000021f000 */
[----:B0-----:R-:W-:-:S05]  /*13f80*/  IADD3 R2, RZ, -R3, RZ ;  /* 0x80000003ff027210 */ /* 0x001fca0007ffe0ff */
        /* <DEDUP_REMOVED lines=18> */
.L_x_11616:
[----:B------:R-:W-:Y:S05]  /*140b0*/  BSYNC B0 ;  /* 0x0000000000007941 */ /* 0x000fea0003800000 */
.L_x_11615:
[----:B------:R-:W-:-:S05]  /*140c0*/  IMAD R3, R19, R0, RZ ;  /* 0x0000000013037224 */ /* 0x000fca00078e02ff */
        /* <DEDUP_REMOVED lines=11> */
[----:B------:R-:W4:Y:S01]  /*14180*/  LDC.64 R2, c[0x0][0xc60] ;  /* 0x00031800ff027b82 */ /* 0x000f220000000a00 */
[----:B------:R-:W3:Y:S02]  /*14190*/  FLO.U32 R0, UR4 ;  /* 0x0000000400007d00 */ /* 0x000ee400080e0000 */
[----:B---3--:R-:W-:-:S06]  /*141a0*/  ISETP.EQ.U32.AND P0, PT, R0, R5, PT ;  /* 0x000000050000720c */ /* 0x008fcc0003f02070 */
[----:B------:R-:W4:Y:S07]  /*141b0*/  POPC R5, UR4 ;  /* 0x0000000400057d09 */ /* 0x000f2e0008000000 */
[----:B----4-:R-:W3:Y:S01]  /*141c0*/  @P0 ATOMG.E.ADD.STRONG.GPU PT, R3, desc[UR40][R2.64], R5 ;  /* 0x00000005020309a8 */ /* 0x010ee200081ee1e8 */
[----:B------:R-:W4:Y:S02]  /*141d0*/  S2R R4, SR_LTMASK ;  /* 0x0000000000047919 */ /* 0x000f240000003900 */
[----:B----4-:R-:W-:-:S04]  /*141e0*/  LOP3.LUT R4, R4, UR4, RZ, 0xc0, !PT ;  /* 0x0000000404047c12 */ /* 0x010fc8000f8ec0ff */
[----:B0-2---:R-:W0:Y:S01]  /*141f0*/  POPC R7, R4 ;  /* 0x0000000400077309 */ /* 0x005e220000000000 */
[----:B---3--:R-:W0:Y:S02]  /*14200*/  SHFL.IDX PT, R0, R3, R0, 0x1f ;  /* 0x00001f0003007589 */ /* 0x008e2400000e0000 */
[----:B0-----:R-:W-:Y:S01]  /*14210*/  IADD3 R24, R0, UR36, R7 ;  /* 0x0000002400187c10 */ /* 0x001fe2000fffe007 */
[----:B------:R-:W-:Y:S06]  /*14220*/  BRA `(.L_x_11618) ;  /* 0x0000002c00187947 */ /* 0x000fec0003800000 */
.L_x_11617:
        /* <DEDUP_REMOVED lines=10> */
[----:B------:R-:W3:Y:S01]  /*142d0*/  LDC.64 R2, c[0x4][R2] ;  /* 0x0100000002027b82 */ /* 0x000ee20000000a00 */
[----:B------:R-:W-:Y:S02]  /*142e0*/  IMAD.U32 R6, RZ, RZ, UR8 ;  /* 0x00000008ff067e24 */ /* 0x000fe4000f8e00ff */
[----:B0-2---:R-:W-:Y:S02]  /*142f0*/  IMAD.U32 R7, RZ, RZ, UR9 ;  /* 0x00000009ff077e24 */ /* 0x005fe4000f8e00ff */
[----:B------:R-:W-:-:S02]  /*14300*/  IMAD.U32 R10, RZ, RZ, UR4 ;  /* 0x00000004ff0a7e24 */ /* 0x000fc4000f8e00ff */
[----:B-1----:R-:W-:Y:S02]  /*14310*/  IMAD.U32 R11, RZ, RZ, UR5 ;  /* 0x00000005ff0b7e24 */ /* 0x002fe4000f8e00ff */
[----:B------:R-:W-:Y:S02]  /*14320*/  IMAD.MOV.U32 R8, RZ, RZ, 0x70 ;  /* 0x00000070ff087424 */ /* 0x000fe400078e00ff */
[----:B------:R-:W-:Y:S02]  /*14330*/  IMAD.MOV.U32 R12, RZ, RZ, 0x1 ;  /* 0x00000001ff0c7424 */ /* 0x000fe400078e00ff */
[----:B------:R-:W-:-:S07]  /*14340*/  IMAD.MOV.U32 R13, RZ, RZ, RZ ;  /* 0x000000ffff0d7224 */ /* 0x000fce00078e00ff */
[----:B------:R-:W-:-:S07]  /*14350*/  LEPC R20, `(.L_x_11620) ;  /* 0x000000001014794e */ /* 0x000fce0000000000 */
[----:B---3--:R-:W-:Y:S05]  /*14360*/  CALL.ABS.NOINC R2 ;  /* 0x0000000002007343 */ /* 0x008fea0003c00000 */
.L_x_11620:
[----:B------:R-:W-:Y:S05]  /*14370*/  BSYNC B6 ;  /* 0x0000000000067941 */ /* 0x000fea0003800000 */
.L_x_11619:
        /* <DEDUP_REMOVED lines=22> */
.L_x_11622:
[----:B------:R-:W-:Y:S05]  /*144e0*/  BSYNC B6 ;  /* 0x0000000000067941 */ /* 0x000fea0003800000 */
.L_x_11621:
        /* <DEDUP_REMOVED lines=20> */
.L_x_11624:
[----:B------:R-:W-:Y:S05]  /*14630*/  BSYNC B6 ;  /* 0x0000000000067941 */ /* 0x000fea0003800000 */
.L_x_11623:
        /* <DEDUP_REMOVED lines=19> */
.L_x_11626:
[----:B------:R-:W-:Y:S05]  /*14770*/  BSYNC B6 ;  /* 0x0000000000067941 */ /* 0x000fea0003800000 */
.L_x_11625:
[----:B------:R-:W3:Y:S01]  /*14780*/  LDL.LU R20, [R1+0x10] ;  /* 0x0000100001147983 */ /* 0x000ee20000300800 */
[----:B------:R-:W-:Y:S02]  /*14790*/  ULDC.64 UR4, c[0x0][0x9f8] ;  /* 0x00027e0000047ab9 */ /* 0x000fe40000000a00 */
[----:B------:R-:W-:-:S04]  /*147a0*/  ISETP.NE.U32.AND P0, PT, RZ, UR4, PT ;  /* 0x00000004ff007c0c */ /* 0x000fc8000bf05070 */
[----:B------:R-:W-:-:S13]  /*147b0*/  ISETP.NE.AND.EX P0, PT, RZ, UR5, PT, P0 ;  /* 0x00000005ff007c0c */ /* 0x000fda000bf05300 */
[----:B------:R-:W-:-:S04]  /*147c0*/  @P0 IADD3 R2, P1, R18, UR4, RZ ;  /* 0x0000000412020c10 */ /* 0x000fc8000ff3e0ff */
[----:B---3--:R-:W-:Y:S01]  /*147d0*/  @P0 IADD3.X R3, R20, UR5, RZ, P1, !PT ;  /* 0x0000000514030c10 */ /* 0x008fe20008ffe4ff */
[----:B------:R-:W-:-:S04]  /*147e0*/  ULDC.64 UR4, c[0x0][0xa08] ;  /* 0x0002820000047ab9 */ /* 0x000fc80000000a00 */
[----:B------:R3:W4:Y:S02]  /*147f0*/  @P0 LDG.E R26, desc[UR40][R2.64] ;  /* 0x00000028021a0981 */ /* 0x000724000c1e1900 */
[----:B---3--:R-:W3:Y:S02]  /*14800*/  LDC.64 R2, c[0x0][0x418] ;  /* 0x00010600ff027b82 */ /* 0x008ee40000000a00 */
[----:B---3--:R-:W-:Y:S01]  /*14810*/  LOP3.LUT P0, RZ, R2, UR4, RZ, 0xfc, !PT ;  /* 0x0000000402ff7c12 */ /* 0x008fe2000f80fcff */
[----:B------:R-:W-:-:S03]  /*14820*/  UMOV UR4, 0xffffffff ;  /* 0xffffffff00047882 */ /* 0x000fc60000000000 */
[----:B------:R-:W-:Y:S02]  /*14830*/  LOP3.LUT P0, RZ, R3, UR5, RZ, 0xfc, P0 ;  /* 0x0000000503ff7c12 */ /* 0x000fe4000800fcff */
[----:B----4-:R-:W-:Y:S02]  /*14840*/  SHF.R.S32.HI R8, RZ, 0x1f, R26 ;  /* 0x0000001fff087819 */ /* 0x010fe4000001141a */
[----:B------:R-:W-:-:S03]  /*14850*/  SEL R18, R26, RZ, !P0 ;  /* 0x000000ff1a127207 */ /* 0x000fc60004000000 */
[----:B------:R3:W-:Y:S01]  /*14860*/  STL [R1+0x10], R8 ;  /* 0x0000100801007387 */ /* 0x0007e20000100800 */
[----:B------:R-:W-:Y:S05]  /*14870*/  BRA.DIV UR4, `(.L_x_11627) ;  /* 0x0000003e04f47947 */ /* 0x000fea000b800000 */
[----:B------:R-:W4:Y:S02]  /*14880*/  S2R R0, SR_TID.X ;  /* 0x0000000000007919 */ /* 0x000f240000002100 */
[----:B----4-:R-:W-:-:S04]  /*14890*/  SHF.R.U32.HI R0, RZ, 0x5, R0 ;  /* 0x00000005ff007819 */ /* 0x010fc80000011600 */
[----:B------:R-:W-:-:S05]  /*148a0*/  LOP3.LUT R0, R0, 0x3, RZ, 0xc0, !PT ;  /* 0x0000000300007812 */ /* 0x000fca00078ec0ff */
[----:B------:R4:W0:Y:S02]  /*148b0*/  SHFL.IDX PT, R14, R0, RZ, 0x1f ;  /* 0x00001fff000e7589 */ /* 0x00082400000e0000 */
.L_x_11726:
[----:B0-----:R-:W-:Y:S02]  /*148c0*/  ISETP.NE.AND P0, PT, R14, RZ, PT ;  /* 0x000000ff0e00720c */ /* 0x001fe40003f05270 */
[----:B------:R-:W-:Y:S02]  /*148d0*/  PLOP3.LUT P1, PT, PT, PT, PT, 0x8, 0x0 ;  /* 0x000000000000781c */ /* 0x000fe40003f2e170 */
[----:B------:R-:W-:-:S11]  /*148e0*/  LOP3.LUT R22, R22, 0xfffffffe, RZ, 0xc0, !PT ;  /* 0xfffffffe16167812 */ /* 0x000fd600078ec0ff */
[----:B------:R-:W-:Y:S01]  /*148f0*/  @P1 LOP3.LUT R22, R22, 0x1, RZ, 0xfc, !PT ;  /* 0x0000000116161812 */ /* 0x000fe200078efcff */
[----:B------:R-:W-:Y:S06]  /*14900*/  @P0 BRA `(.L_x_11628) ;  /* 0x0000000400540947 */ /* 0x000fec0003800000 */
[----:B------:R-:W-:-:S03]  /*14910*/  UMOV UR4, 0xffffffff ;  /* 0xffffffff00047882 */ /* 0x000fc60000000000 */
[----:B------:R-:W-:Y:S05]  /*14920*/  BRA.DIV UR4, `(.L_x_11629) ;  /* 0x0000003e04fc7947 */ /* 0x000fea000b800000 */
[----:B------:R-:W-:-:S13]  /*14930*/  ELECT P6, URZ, PT ;  /* 0x00000000003f782f */ /* 0x000fda00038c0000 */
.L_x_11729:
[----:B------:R-:W-:Y:S05]  /*14940*/  @!P6 BRA `(.L_x_11628) ;  /* 0x000000040044e947 */ /* 0x000fea0003800000 */
[----:B----4-:R-:W4:Y:S01]  /*14950*/  LDL R0, [R1+0x24] ;  /* 0x0000240001007983 */ /* 0x010f220000100800 */
[----:B------:R-:W-:-:S04]  /*14960*/  ISETP.NE.U32.AND P0, PT, R2, RZ, PT ;  /* 0x000000ff0200720c */ /* 0x000fc80003f05070 */
[----:B------:R-:W-:Y:S01]  /*14970*/  ISETP.NE.AND.EX P0, PT, R3, RZ, PT, P0 ;  /* 0x000000ff0300720c */ /* 0x000fe20003f05300 */
[----:B----4-:R-:W-:-:S12]  /*14980*/  VIADD R0, R0, 0xffffffff ;  /* 0xffffffff00007836 */ /* 0x010fd80000000000 */
[----:B------:R-:W-:Y:S05]  /*14990*/  @!P0 BRA `(.L_x_11630) ;  /* 0x0000000000448947 */ /* 0x000fea0003800000 */
[----:B--2---:R-:W0:Y:S01]  /*149a0*/  LDC R7, c[0x0][0x43c] ;  /* 0x00010f00ff077b82 */ /* 0x004e220000000800 */
        /* <DEDUP_REMOVED lines=11> */
[----:B------:R-:W-:-:S03]  /*14a60*/  IMAD.WIDE.U32 R4, R26, UR4, R4 ;  /* 0x000000041a047c25 */ /* 0x000fc6000f8e0004 */
[----:B------:R-:W-:Y:S02]  /*14a70*/  LEA R2, P0, R4, R2, 0x2 ;  /* 0x0000000204027211 */ /* 0x000fe400078010ff */
[----:B------:R-:W-:-:S04]  /*14a80*/  IADD3 R5, R5, R6, RZ ;  /* 0x0000000605057210 */ /* 0x000fc80007ffe0ff */
[----:B------:R-:W-:-:S05]  /*14a90*/  LEA.HI.X R3, R4, R3, R5, 0x2, P0 ;  /* 0x0000000304037211 */ /* 0x000fca00000f1405 */
[----:B------:R0:W5:Y:S02]  /*14aa0*/  LDG.E R18, desc[UR40][R2.64] ;  /* 0x0000002802127981 */ /* 0x000164000c1e1900 */
.L_x_11630:
[----:B0-----:R-:W4:Y:S01]  /*14ab0*/  LDL R3, [R1+0x4] ;  /* 0x0000040001037983 */ /* 0x001f220000100800 */
[----:B------:R-:W-:Y:S01]  /*14ac0*/  IMAD R4, R29, 0x8, R17 ;  /* 0x000000081d047824 */ /* 0x000fe200078e0211 */
[----:B------:R-:W0:Y:S02]  /*14ad0*/  S2R R2, SR_TID.X ;  /* 0x0000000000027919 */ /* 0x000e240000002100 */
[----:B0-----:R-:W-:-:S04]  /*14ae0*/  LOP3.LUT R2, R2, 0x7f, RZ, 0xc0, !PT ;  /* 0x0000007f02027812 */ /* 0x001fc800078ec0ff */
[----:B------:R-:W-:Y:S02]  /*14af0*/  ISETP.NE.AND P1, PT, R2, RZ, PT ;  /* 0x000000ff0200720c */ /* 0x000fe40003f25270 */
[----:B----4-:R-:W-:-:S04]  /*14b00*/  SHF.L.U32 R3, R3, 0x1f, RZ ;  /* 0x0000001f03037819 */ /* 0x010fc800000006ff */
[----:B------:R-:W0:Y:S02]  /*14b10*/  SYNCS.PHASECHK.TRANS64.TRYWAIT P0, [R4+URZ+0x13280], R3 ;  /* 0x01328003040075a7 */ /* 0x000e24000800017f */
[----:B0-----:R-:W-:Y:S05]  /*14b20*/  @!P0 BRA `(.L_x_11631) ;  /* 0x0000003c009c8947 */ /* 0x001fea0003800000 */
.L_x_11730:
        /* <DEDUP_REMOVED lines=8> */
.L_x_11632:
[----:B------:R-:W4:Y:S01]  /*14bb0*/  LDL R5, [R1+0x14] ;  /* 0x0000140001057983 */ /* 0x000f220000100800 */
[----:B------:R-:W-:Y:S01]  /*14bc0*/  IMAD R2, R29, 0x2800, R17 ;  /* 0x000028001d027824 */ /* 0x000fe200078e0211 */
[----:B------:R-:W-:Y:S01]  /*14bd0*/  R2UR UR9, R4 ;  /* 0x00000000040972ca */ /* 0x000fe200000e0000 */
[----:B------:R-:W-:Y:S01]  /*14be0*/  UIADD3 UR4, UP0, UR38, 0x470, URZ ;  /* 0x0000047026047890 */ /* 0x000fe2000ff1e03f */
[----:B------:R-:W-:Y:S01]  /*14bf0*/  R2UR UR12, R16 ;  /* 0x00000000100c72ca */ /* 0x000fe200000e0000 */
[----:B------:R-:W-:Y:S01]  /*14c00*/  UMOV UR6, 0x0 ;  /* 0x0000000000067882 */ /* 0x000fe20000000000 */
[----:B------:R-:W-:Y:S01]  /*14c10*/  R2UR UR8, R2 ;  /* 0x00000000020872ca */ /* 0x000fe200000e0000 */
[----:B------:R-:W-:Y:S01]  /*14c20*/  UIADD3.X UR5, URZ, UR39, URZ, UP0, !UPT ;  /* 0x000000273f057290 */ /* 0x000fe200087fe43f */
[----:B-----5:R-:W-:Y:S01]  /*14c30*/  R2UR UR13, R18 ;  /* 0x00000000120d72ca */ /* 0x020fe200000e0000 */
[----:B------:R-:W-:Y:S01]  /*14c40*/  UMOV UR7, 0x14f00000 ;  /* 0x14f0000000077882 */ /* 0x000fe20000000000 */
[----:B------:R-:W-:-:S05]  /*14c50*/  UMOV UR10, URZ ;  /* 0x0000003f000a7c82 */ /* 0x000fca0008000000 */
[----:B------:R-:W-:-:S04]  /*14c60*/  UIADD3 UR9, UR9, 0x13270, URZ ;  /* 0x0001327009097890 */ /* 0x000fc8000fffe03f */
[----:B------:R-:W-:Y:S01]  /*14c70*/  UIADD3 UR8, UR8, 0x6000, URZ ;  /* 0x0000600008087890 */ /* 0x000fe2000fffe03f */
[----:B----4-:R-:W-:-:S05]  /*14c80*/  IMAD R0, R0, 0xa0, R5 ;  /* 0x000000a000007824 */ /* 0x010fca00078e0205 */
[----:B------:R-:W-:-:S13]  /*14c90*/  R2UR UR11, R0 ;  /* 0x00000000000b72ca */ /* 0x000fda00000e0000 */
[----:B------:R4:W-:Y:S01]  /*14ca0*/  UTMALDG.4D [UR8], [UR4], desc[UR6] ;  /* 0x00000608040075b4 */ /* 0x0009e20008019000 */
[----:B------:R-:W0:Y:S02]  /*14cb0*/  SYNCS.PHASECHK.TRANS64.TRYWAIT P0, [R4+URZ+0x13240], R3 ;  /* 0x01324003040075a7 */ /* 0x000e24000800017f */
[----:B0---4-:R-:W-:Y:S05]  /*14cc0*/  @!P0 BRA `(.L_x_11633) ;  /* 0x0000003c00488947 */ /* 0x011fea0003800000 */
.L_x_11731:
[----:B------:R-:W-:Y:S05]  /*14cd0*/  @P1 BRA `(.L_x_11634) ;  /* 0x00000000001c1947 */ /* 0x000fea0003800000 */
[----:B------:R-:W4:Y:S01]  /*14ce0*/  S2R R5, SR_TID.X ;  /* 0x0000000000057919 */ /* 0x000f220000002100 */
[----:B0-----:R-:W-:-:S04]  /*14cf0*/  IMAD.MOV.U32 R3, RZ, RZ, 0x2800 ;  /* 0x00002800ff037424 */ /* 0x001fc800078e00ff */
[----:B------:R0:W-:Y:S01]  /*14d00*/  SYNCS.ARRIVE.TRANS64 RZ, [R4+URZ+0x13230], R3 ;  /* 0x0132300304ff79a7 */ /* 0x0001e2000800003f */
[----:B----4-:R-:W-:-:S04]  /*14d10*/  LOP3.LUT R5, R5, 0x1f, RZ, 0xc0, !PT ;  /* 0x0000001f05057812 */ /* 0x010fc800078ec0ff */
[----:B------:R-:W-:-:S13]  /*14d20*/  ISETP.NE.AND P0, PT, R5, RZ, PT ;  /* 0x000000ff0500720c */ /* 0x000fda0003f05270 */
[----:B0-----:R-:W-:Y:S05]  /*14d30*/  @!P0 BRA `(.L_x_11634) ;  /* 0x0000000000048947 */ /* 0x001fea0003800000 */
[----:B------:R-:W-:Y:S01]  /*14d40*/  BPT.TRAP 0x1 ;  /* 0x000000040000795c */ /* 0x000fe20000300000 */
.L_x_11634:
        /* <DEDUP_REMOVED lines=16> */
[----:B----4-:R-:W-:-:S04]  /*14e50*/  NOP ;  /* 0x0000000000007918 */ /* 0x010fc80000000000 */
.L_x_11628:
[----:B0-----:R-:W5:Y:S04]  /*14e60*/  LDL.LU R4, [R1+0x1c] ;  /* 0x00001c0001047983 */ /* 0x001f680000300800 */
[----:B------:R-:W2:Y:S04]  /*14e70*/  LDL.LU R6, [R1+0x18] ;  /* 0x0000180001067983 */ /* 0x000ea80000300800 */
[----:B------:R-:W3:Y:S01]  /*14e80*/  LDL.LU R3, [R1+0x34] ;  /* 0x0000340001037983 */ /* 0x000ee20000300800 */
[----:B------:R-:W-:Y:S05]  /*14e90*/  WARPSYNC.ALL ;  /* 0x0000000000007948 */ /* 0x000fea0003800000 */
[----:B------:R-:W-:Y:S01]  /*14ea0*/  ULDC.64 UR6, c[0x0][0xa00] ;  /* 0x0002800000067ab9 */ /* 0x000fe20000000a00 */
[----:B------:R-:W-:Y:S01]  /*14eb0*/  ULDC.64 UR4, c[0x0][0x298] ;  /* 0x0000a60000047ab9 */ /* 0x000fe20000000a00 */
[----:B----4-:R-:W-:Y:S01]  /*14ec0*/  VIADD R0, R17, 0xb000 ;  /* 0x0000b00011007836 */ /* 0x010fe20000000000 */
[----:B------:R-:W-:Y:S01]  /*14ed0*/  BAR.SYNC.DEFER_BLOCKING 0x8, 0x200 ;  /* 0x0208000000007b1d */ /* 0x000fe20000010000 */
[----:B------:R-:W-:-:S03]  /*14ee0*/  ISETP.NE.U32.AND P0, PT, RZ, UR6, PT ;  /* 0x00000006ff007c0c */ /* 0x000fc6000bf05070 */
[----:B------:R-:W-:Y:S02]  /*14ef0*/  LOP3.LUT P1, RZ, R0, 0x1bf, RZ, 0xc0, !PT ;  /* 0x000001bf00ff7812 */ /* 0x000fe4000782c0ff */
[----:B------:R-:W-:Y:S01]  /*14f00*/  ISETP.NE.AND.EX P0, PT, RZ, UR7, PT, P0 ;  /* 0x00000007ff007c0c */ /* 0x000fe2000bf05300 */
[----:B------:R-:W-:Y:S01]  /*14f10*/  BSSY B6, `(.L_x_11635) ;  /* 0x000001d000067945 */ /* 0x000fe20003800000 */
[----:B-----5:R-:W-:Y:S02]  /*14f20*/  SHF.R.S32.HI R2, RZ, 0x1f, R4 ;  /* 0x0000001fff027819 */ /* 0x020fe40000011404 */
[----:B--2---:R-:W-:-:S03]  /*14f30*/  SEL R6, R6, RZ, !P0 ;  /* 0x000000ff06067207 */ /* 0x004fc60004000000 */
[----:B------:R-:W-:-:S04]  /*14f40*/  IMAD R2, R2, UR4, RZ ;  /* 0x0000000402027c24 */ /* 0x000fc8000f8e02ff */
[C---:B------:R-:W-:Y:S01]  /*14f50*/  IMAD R0, R4.reuse, UR5, R2 ;  /* 0x0000000504007c24 */ /* 0x040fe2000f8e0202 */
[----:B---3--:R-:W-:Y:S01]  /*14f60*/  SEL R2, R3, RZ, !P0 ;  /* 0x000000ff03027207 */ /* 0x008fe20004000000 */
        /* <DEDUP_REMOVED lines=23> */
.L_x_11636:
[----:B------:R-:W-:Y:S05]  /*150e0*/  BSYNC B6 ;  /* 0x0000000000067941 */ /* 0x000fea0003800000 */
.L_x_11635:
[----:B------:R-:W2:Y:S01]  /*150f0*/  LDL.LU R20, [R1+0x1c] ;  /* 0x00001c0001147983 */ /* 0x000ea20000300800 */
[----:B------:R-:W3:Y:S01]  /*15100*/  LDC R9, c[0x0][0x448] ;  /* 0x00011200ff097b82 */ /* 0x000ee20000000800 */
[----:B------:R-:W-:Y:S01]  /*15110*/  ULDC.64 UR4, c[0x0][0x2d8] ;  /* 0x0000b60000047ab9 */ /* 0x000fe20000000a00 */
[----:B------:R-:W-:Y:S01]  /*15120*/  ULDC.64 UR6, c[0x0][0x2e0] ;  /* 0x0000b80000067ab9 */ /* 0x000fe20000000a00 */
[----:B0-----:R-:W2:Y:S01]  /*15130*/  LDL.LU.64 R2, [R1+0x28] ;  /* 0x0000280001027983 */ /* 0x001ea20000300a00 */
[----:B------:R-:W-:-:S03]  /*15140*/  ULDC.64 UR8, c[0x0][0x280] ;  /* 0x0000a00000087ab9 */ /* 0x000fc60000000a00 */
[----:B------:R-:W4:Y:S04]  /*15150*/  LDL.LU R21, [R1+0x34] ;  /* 0x0000340001157983 */ /* 0x000f280000300800 */
[----:B------:R-:W4:Y:S04]  /*15160*/  LDL.LU R4, [R1+0x18] ;  /* 0x0000180001047983 */ /* 0x000f280000300800 */
[----:B------:R0:W5:Y:S01]  /*15170*/  LDL R10, [R1+0x38] ;  /* 0x00003800010a7983 */ /* 0x0001620000100800 */
[----:B---3--:R-:W-:-:S13]  /*15180*/  ISETP.NE.AND P0, PT, R9, 0x1, PT ;  /* 0x000000010900780c */ /* 0x008fda0003f05270 */
[----:B------:R-:W3:Y:S08]  /*15190*/  @P0 LDC R5, c[0x0][0x450] ;  /* 0x00011400ff050b82 */ /* 0x000ef00000000800 */
[----:B------:R-:W1:Y:S01]  /*151a0*/  @P0 LDC R8, c[0x0][0x450] ;  /* 0x00011400ff080b82 */ /* 0x000e620000000800 */
[----:B--2---:R-:W-:Y:S02]  /*151b0*/  IMAD.MOV.U32 R3, RZ, RZ, R20 ;  /* 0x000000ffff037224 */ /* 0x004fe400078e0014 */
[----:B------:R-:W2:Y:S01]  /*151c0*/  S2R R20, SR_TID.X ;  /* 0x0000000000147919 */ /* 0x000ea20000002100 */
[----:B------:R-:W-:-:S04]  /*151d0*/  IMAD.WIDE.U32 R2, R16, UR4, R2 ;  /* 0x0000000410027c25 */ /* 0x000fc8000f8e0002 */
[----:B------:R-:W-:Y:S01]  /*151e0*/  IMAD R3, R16, UR5, R3 ;  /* 0x0000000510037c24 */ /* 0x000fe2000f8e0203 */
[----:B------:R-:W-:Y:S01]  /*151f0*/  ULDC.64 UR4, c[0x0][0x2d0] ;  /* 0x0000b40000047ab9 */ /* 0x000fe20000000a00 */
[----:B----4-:R-:W-:Y:S02]  /*15200*/  IMAD R0, R21, UR6, RZ ;  /* 0x0000000615007c24 */ /* 0x010fe4000f8e02ff */
[----:B------:R-:W-:-:S04]  /*15210*/  IMAD.WIDE.U32 R2, R4, UR6, R2 ;  /* 0x0000000604027c25 */ /* 0x000fc8000f8e0002 */
[----:B------:R-:W-:Y:S01]  /*15220*/  IMAD R0, R4, UR7, R0 ;  /* 0x0000000704007c24 */ /* 0x000fe2000f8e0200 */
[----:B------:R-:W-:Y:S01]  /*15230*/  ULDC.64 UR6, c[0x0][0x2c8] ;  /* 0x0000b20000067ab9 */ /* 0x000fe20000000a00 */
[----:B------:R-:W4:Y:S02]  /*15240*/  @P0 LDC R4, c[0x0][0x44c] ;  /* 0x00011300ff040b82 */ /* 0x000f240000000800 */
[----:B------:R-:W-:Y:S01]  /*15250*/  IMAD.IADD R3, R3, 0x1, R0 ;  /* 0x0000000103037824 */ /* 0x000fe200078e0200 */
[C---:B--2---:R-:W-:Y:S01]  /*15260*/  LOP3.LUT R21, R20.reuse, 0x7f, RZ, 0xc0, !PT ;  /* 0x0000007f14157812 */ /* 0x044fe200078ec0ff */
[----:B------:R-:W-:-:S03]  /*15270*/  IMAD.SHL.U32 R20, R20, 0x20, RZ ;  /* 0x0000002014147824 */ /* 0x000fc600078e00ff */
[----:B------:R-:W-:-:S04]  /*15280*/  SHF.R.U32.HI R21, RZ, 0x2, R21 ;  /* 0x00000002ff157819 */ /* 0x000fc80000011615 */
[----:B------:R-:W-:-:S05]  /*15290*/  LOP3.LUT R20, R21, 0x60, R20, 0xf8, !PT ;  /* 0x0000006015147812 */ /* 0x000fca00078ef814 */
[----:B------:R-:W-:-:S04]  /*152a0*/  IMAD R6, R25, 0xc0, R20 ;  /* 0x000000c019067824 */ /* 0x000fc800078e0214 */
[----:B----4-:R-:W-:-:S04]  /*152b0*/  @P0 IMAD.HI.U32 R0, R6, R4, RZ ;  /* 0x0000000406000227 */ /* 0x010fc800078e00ff */
[----:B------:R-:W-:Y:S01]  /*152c0*/  IMAD.MOV.U32 R4, RZ, RZ, R6 ;  /* 0x000000ffff047224 */ /* 0x000fe200078e0006 */
[----:B---3--:R-:W-:-:S04]  /*152d0*/  @P0 SHF.R.U32.HI R4, RZ, R5, R0 ;  /* 0x00000005ff040219 */ /* 0x008fc80000011600 */
[----:B------:R-:W-:-:S05]  /*152e0*/  SHF.R.S32.HI R0, RZ, 0x1f, R4 ;  /* 0x0000001fff007819 */ /* 0x000fca0000011404 */
[----:B------:R-:W-:-:S04]  /*152f0*/  IMAD R0, R0, UR4, RZ ;  /* 0x0000000400007c24 */ /* 0x000fc8000f8e02ff */
[C---:B------:R-:W-:Y:S02]  /*15300*/  IMAD R7, R4.reuse, UR5, R0 ;  /* 0x0000000504077c24 */ /* 0x040fe4000f8e0200 */
[----:B------:R-:W-:Y:S02]  /*15310*/  IMAD.MOV R0, RZ, RZ, -R4 ;  /* 0x000000ffff007224 */ /* 0x000fe400078e0a04 */
[----:B------:R-:W-:-:S04]  /*15320*/  IMAD.WIDE.U32 R4, R4, UR4, R2 ;  /* 0x0000000404047c25 */ /* 0x000fc8000f8e0002 */
[----:B------:R-:W-:Y:S01]  /*15330*/  IMAD R0, R9, R0, R6 ;  /* 0x0000000009007224 */ /* 0x000fe200078e0206 */
[----:B------:R-:W-:-:S04]  /*15340*/  IADD3 R5, R5, R7, RZ ;  /* 0x0000000705057210 */ /* 0x000fc80007ffe0ff */
[----:B------:R-:W-:Y:S01]  /*15350*/  SHF.R.S32.HI R7, RZ, 0x1f, R0 ;  /* 0x0000001fff077819 */ /* 0x000fe20000011400 */
[----:B------:R-:W-:-:S04]  /*15360*/  IMAD.WIDE.U32 R4, R0, UR6, R4 ;  /* 0x0000000600047c25 */ /* 0x000fc8000f8e0004 */
[----:B------:R-:W-:-:S04]  /*15370*/  IMAD R7, R7, UR6, RZ ;  /* 0x0000000607077c24 */ /* 0x000fc8000f8e02ff */
[----:B------:R-:W-:Y:S01]  /*15380*/  IMAD R7, R0, UR7, R7 ;  /* 0x0000000700077c24 */ /* 0x000fe2000f8e0207 */
[----:B------:R-:W-:-:S04]  /*15390*/  IADD3 R0, P1, R4, UR8, RZ ;  /* 0x0000000804007c10 */ /* 0x000fc8000ff3e0ff */
[----:B------:R-:W-:Y:S02]  /*153a0*/  IADD3.X R4, R5, UR9, R7, P1, !PT ;  /* 0x0000000905047c10 */ /* 0x000fe40008ffe407 */
[----:B------:R-:W2:Y:S01]  /*153b0*/  @P0 LDC R7, c[0x0][0x44c] ;  /* 0x00011300ff070b82 */ /* 0x000ea20000000800 */
[----:B------:R-:W-:Y:S01]  /*153c0*/  VIADD R5, R6, 0x80 ;  /* 0x0000008006057836 */ /* 0x000fe20000000000 */
[----:B------:R-:W3:Y:S03]  /*153d0*/  S2R R21, SR_TID.X ;  /* 0x0000000000157919 */ /* 0x000ee60000002100 */
[----:B------:R-:W-:Y:S02]  /*153e0*/  IMAD.MOV.U32 R6, RZ, RZ, R5 ;  /* 0x000000ffff067224 */ /* 0x000fe400078e0005 */
[----:B--2---:R-:W-:-:S05]  /*153f0*/  @P0 IMAD.HI.U32 R7, R5, R7, RZ ;  /* 0x0000000705070227 */ /* 0x004fca00078e00ff */
[----:B-1----:R-:W-:-:S05]  /*15400*/  @P0 SHF.R.U32.HI R6, RZ, R8, R7 ;  /* 0x00000008ff060219 */ /* 0x002fca0000011607 */
[----:B------:R-:W-:-:S04]  /*15410*/  IMAD.MOV R7, RZ, RZ, -R6 ;  /* 0x000000ffff077224 */ /* 0x000fc800078e0a06 */
[----:B------:R-:W-:Y:S01]  /*15420*/  IMAD R5, R9, R7, R5 ;  /* 0x0000000709057224 */ /* 0x000fe200078e0205 */
[----:B------:R-:W-:Y:S01]  /*15430*/  SHF.R.S32.HI R7, RZ, 0x1f, R6 ;  /* 0x0000001fff077819 */ /* 0x000fe20000011406 */
[----:B------:R-:W-:-:S04]  /*15440*/  IMAD.WIDE.U32 R2, R6, UR4, R2 ;  /* 0x0000000406027c25 */ /* 0x000fc8000f8e0002 */
[----:B------:R-:W-:Y:S01]  /*15450*/  IMAD R7, R7, UR4, RZ ;  /* 0x0000000407077c24 */ /* 0x000fe2000f8e02ff */
[----:B------:R-:W-:-:S03]  /*15460*/  ULDC UR4, c[0x0][0x2b8] ;  /* 0x0000ae0000047ab9 */ /* 0x000fc60000000800 */
[----:B------:R-:W-:Y:S01]  /*15470*/  IMAD R7, R6, UR5, R7 ;  /* 0x0000000506077c24 */ /* 0x000fe2000f8e0207 */
[----:B------:R-:W-:Y:S01]  /*15480*/  SHF.R.S32.HI R6, RZ, 0x1f, R5 ;  /* 0x0000001fff067819 */ /* 0x000fe20000011405 */
[----:B---3--:R-:W-:Y:S02]  /*15490*/  IMAD.SHL.U32 R20, R21, 0x10, RZ ;  /* 0x0000001015147824 */ /* 0x008fe400078e00ff */
[----:B------:R-:W-:Y:S02]  /*154a0*/  IMAD.IADD R3, R3, 0x1, R7 ;  /* 0x0000000103037824 */ /* 0x000fe400078e0207 */
[----:B------:R-:W-:Y:S02]  /*154b0*/  IMAD R6, R6, UR6, RZ ;  /* 0x0000000606067c24 */ /* 0x000fe4000f8e02ff */
[----:B------:R-:W-:Y:S01]  /*154c0*/  IMAD.WIDE.U32 R2, R5, UR6, R2 ;  /* 0x0000000605027c25 */ /* 0x000fe2000f8e0002 */
[----:B------:R-:W-:-:S03]  /*154d0*/  LOP3.LUT R20, R20, 0x30, RZ, 0xc0, !PT ;  /* 0x0000003014147812 */ /* 0x000fc600078ec0ff */
[----:B------:R-:W-:Y:S01]  /*154e0*/  IMAD R6, R5, UR7, R6 ;  /* 0x0000000705067c24 */ /* 0x000fe2000f8e0206 */
[----:B------:R-:W-:Y:S02]  /*154f0*/  IADD3 R2, P1, R2, UR8, RZ ;  /* 0x0000000802027c10 */ /* 0x000fe4000ff3e0ff */
[----:B------:R-:W-:Y:S01]  /*15500*/  ISETP.GE.AND P0, PT, R20, UR4, PT ;  /* 0x0000000414007c0c */ /* 0x000fe2000bf06270 */
[----:B------:R-:W-:Y:S01]  /*15510*/  UMOV UR4, 0xffffffff ;  /* 0xffffffff00047882 */ /* 0x000fe20000000000 */
[----:B------:R-:W-:Y:S02]  /*15520*/  LOP3.LUT R21, R21, 0x7f, RZ, 0xc0, !PT ;  /* 0x0000007f15157812 */ /* 0x000fe400078ec0ff */
[----:B------:R-:W-:Y:S02]  /*15530*/  IADD3.X R3, R3, UR9, R6, P1, !PT ;  /* 0x0000000903037c10 */ /* 0x000fe40008ffe406 */
[----:B------:R-:W-:Y:S01]  /*15540*/  SHF.R.U32.HI R21, RZ, 0x2, R21 ;  /* 0x00000002ff157819 */ /* 0x000fe20000011615 */
[----:B0-----:R-:W-:Y:S06]  /*15550*/  BRA.DIV UR4, `(.L_x_11637) ;  /* 0x0000003604387947 */ /* 0x001fec000b800000 */
[----:B------:R-:W2:Y:S01]  /*15560*/  LDL.LU R6, [R1+0x40] ;  /* 0x0000400001067983 */ /* 0x000ea20000300800 */
[----:B------:R-:W-:-:S03]  /*15570*/  IMAD R25, R25, 0xc0, R21 ;  /* 0x000000c019197824 */ /* 0x000fc600078e0215 */
[----:B------:R-:W-:Y:S04]  /*15580*/  SHFL.IDX PT, R7, R4, RZ, 0x1c1f ;  /* 0x001c1fff04077589 */ /* 0x000fe800000e0000 */
[----:B------:R-:W-:Y:S04]  /*15590*/  SHFL.IDX PT, R8, R3, RZ, 0x1c1f ;  /* 0x001c1fff03087589 */ /* 0x000fe800000e0000 */
[----:B------:R-:W-:Y:S01]  /*155a0*/  SHFL.IDX PT, R3, R3, 0x1, 0x1c1f ;  /* 0x003c1f0003037f89 */ /* 0x000fe200000e0000 */
[----:B--2---:R-:W-:-:S03]  /*155b0*/  IMAD R5, R6, R9, RZ ;  /* 0x0000000906057224 */ /* 0x004fc600078e02ff */
[----:B------:R-:W0:Y:S02]  /*155c0*/  SHFL.IDX PT, R6, R0, RZ, 0x1c1f ;  /* 0x001c1fff00067589 */ /* 0x000e2400000e0000 */
[----:B------:R-:W-:-:S13]  /*155d0*/  ISETP.GE.AND P1, PT, R25, R5, PT ;  /* 0x000000051900720c */ /* 0x000fda0003f26270 */
[----:B0-----:R-:W-:-:S05]  /*155e0*/  @!P1 IADD3 R6, P2, R20, R6, RZ ;  /* 0x0000000614069210 */ /* 0x001fca0007f5e0ff */
[----:B------:R-:W-:-:S05]  /*155f0*/  @!P1 IMAD.X R7, RZ, RZ, R7, P2 ;  /* 0x000000ffff079224 */ /* 0x000fca00010e0607 */
[----:B-----5:R0:W-:Y:S02]  /*15600*/  @!P1 LDGSTS.E.BYPASS.LTC128B.128 [R10+0xb000], desc[UR40][R6.64], !P0 ;  /* 0x0b000000060a9fae */ /* 0x0201e4000c101d68 */
[----:B0-----:R-:W-:Y:S02]  /*15610*/  VIADD R6, R25, 0x20 ;  /* 0x0000002019067836 */ /* 0x001fe40000000000 */
[----:B------:R-:W0:Y:S03]  /*15620*/  SHFL.IDX PT, R7, R0, 0x1, 0x1c1f ;  /* 0x003c1f0000077f89 */ /* 0x000e2600000e0000 */
[----:B------:R-:W-:Y:S02]  /*15630*/  ISETP.GE.AND P1, PT, R6, R5, PT ;  /* 0x000000050600720c */ /* 0x000fe40003f26270 */
[----:B------:R-:W1:Y:S11]  /*15640*/  SHFL.IDX PT, R6, R4, 0x1, 0x1c1f ;  /* 0x003c1f0004067f89 */ /* 0x000e7600000e0000 */
        /* <DEDUP_REMOVED lines=10> */
[----:B------:R-:W-:Y:S07]  /*156f0*/  SHFL.IDX PT, R4, R4, 0x3, 0x1c1f ;  /* 0x007c1f0004047f89 */ /* 0x000fee00000e0000 */
[----:B0-----:R-:W-:-:S04]  /*15700*/  @!P1 IADD3 R7, P2, R20, R7, RZ ;  /* 0x0000000714079210 */ /* 0x001fc80007f5e0ff */
[----:B-1----:R-:W-:-:S04]  /*15710*/  @!P1 IADD3.X R6, RZ, R6, RZ, P2, !PT ;  /* 0x00000006ff069210 */ /* 0x002fc800017fe4ff */
[----:B------:R-:W-:-:S04]  /*15720*/  @!P1 LOP3.LUT R7, R7, R6, RZ, 0x3c, !PT ;  /* 0x0000000607079212 */ /* 0x000fc800078e3cff */
[----:B------:R-:W-:-:S04]  /*15730*/  @!P1 LOP3.LUT R6, R7, R6, RZ, 0x3c, !PT ;  /* 0x0000000607069212 */ /* 0x000fc800078e3cff */
[----:B------:R-:W-:-:S05]  /*15740*/  @!P1 LOP3.LUT R7, R7, R6, RZ, 0x3c, !PT ;  /* 0x0000000607079212 */ /* 0x000fca00078e3cff */
[----:B------:R0:W-:Y:S04]  /*15750*/  @!P1 LDGSTS.E.BYPASS.LTC128B.128 [R10+0xc000], desc[UR40][R6.64], !P0 ;  /* 0x0c000000060a9fae */ /* 0x0001e8000c101d68 */
[----:B0-----:R0:W1:Y:S02]  /*15760*/  SHFL.IDX PT, R6, R0, 0x3, 0x1c1f ;  /* 0x007c1f0000067f89 */ /* 0x00106400000e0000 */
[----:B0-----:R-:W-:-:S05]  /*15770*/  VIADD R0, R25, 0x80 ;  /* 0x0000008019007836 */ /* 0x001fca0000000000 */
[----:B------:R-:W-:Y:S01]  /*15780*/  ISETP.GE.AND P2, PT, R0, R5, PT ;  /* 0x000000050000720c */ /* 0x000fe20003f46270 */
[----:B------:R-:W-:-:S05]  /*15790*/  VIADD R0, R25, 0x60 ;  /* 0x0000006019007836 */ /* 0x000fca0000000000 */
[----:B------:R-:W-:Y:S02]  /*157a0*/  ISETP.GE.AND P1, PT, R0, R5, PT ;  /* 0x000000050000720c */ /* 0x000fe40003f26270 */
[----:B------:R-:W0:Y:S04]  /*157b0*/  SHFL.IDX PT, R0, R2, RZ, 0x1c1f ;  /* 0x001c1fff02007589 */ /* 0x000e2800000e0000 */
[----:B------:R-:W2:Y:S07]  /*157c0*/  SHFL.IDX PT, R2, R2, 0x1, 0x1c1f ;  /* 0x003c1f0002027f89 */ /* 0x000eae00000e0000 */
[----:B-1----:R-:W-:-:S05]  /*157d0*/  @!P1 IADD3 R6, P3, R20, R6, RZ ;  /* 0x0000000614069210 */ /* 0x002fca0007f7e0ff */
[----:B------:R-:W-:-:S04]  /*157e0*/  @!P1 IMAD.X R4, RZ, RZ, R4, P3 ;  /* 0x000000ffff049224 */ /* 0x000fc800018e0604 */
[----:B------:R-:W-:-:S05]  /*157f0*/  @!P1 IMAD.MOV.U32 R7, RZ, RZ, R4 ;  /* 0x000000ffff079224 */ /* 0x000fca00078e0004 */
[----:B------:R1:W-:Y:S01]  /*15800*/  @!P1 LDGSTS.E.BYPASS.LTC128B.128 [R10+0xc800], desc[UR40][R6.64], !P0 ;  /* 0x0c800000060a9fae */ /* 0x0003e2000c101d68 */
[----:B0-----:R-:W-:-:S05]  /*15810*/  @!P2 IADD3 R0, P1, R20, R0, RZ ;  /* 0x000000001400a210 */ /* 0x001fca0007f3e0ff */
[----:B-1----:R-:W-:-:S04]  /*15820*/  @!P2 IMAD.X R6, RZ, RZ, R8, P1 ;  /* 0x000000ffff06a224 */ /* 0x002fc800008e0608 */
[----:B------:R-:W-:Y:S02]  /*15830*/  @!P2 IMAD.MOV.U32 R7, RZ, RZ, R6 ;  /* 0x000000ffff07a224 */ /* 0x000fe400078e0006 */
[----:B------:R-:W-:-:S05]  /*15840*/  @!P2 IMAD.MOV.U32 R6, RZ, RZ, R0 ;  /* 0x000000ffff06a224 */ /* 0x000fca00078e0000 */
[----:B--2---:R0:W-:Y:S02]  /*15850*/  @!P2 LDGSTS.E.BYPASS.LTC128B.128 [R10+0xd000], desc[UR40][R6.64], !P0 ;  /* 0x0d000000060aafae */ /* 0x0041e4000c101d68 */
.L_x_11744:
[----:B------:R-:W-:-:S05]  /*15860*/  VIADD R25, R25, 0xa0 ;  /* 0x000000a019197836 */ /* 0x000fca0000000000 */
[----:B------:R-:W-:-:S13]  /*15870*/  ISETP.GE.AND P1, PT, R25, R5, PT ;  /* 0x000000051900720c */ /* 0x000fda0003f26270 */
[----:B------:R-:W-:-:S05]  /*15880*/  @!P1 IADD3 R2, P2, R20, R2, RZ ;  /* 0x0000000214029210 */ /* 0x000fca0007f5e0ff */
[----:B------:R-:W-:-:S05]  /*15890*/  @!P1 IMAD.X R3, RZ, RZ, R3, P2 ;  /* 0x000000ffff039224 */ /* 0x000fca00010e0603 */
[----:B------:R-:W-:Y:S01]  /*158a0*/  @!PT LDS RZ, [RZ] ;  /* 0x00000000fffff984 */ /* 0x000fe20000000800 */
[----:B------:R-:W-:Y:S01]  /*158b0*/  @!PT LDS RZ, [RZ] ;  /* 0x00000000fffff984 */ /* 0x000fe20000000800 */
[----:B------:R-:W-:Y:S01]  /*158c0*/  @!PT LDS RZ, [RZ] ;  /* 0x00000000fffff984 */ /* 0x000fe20000000800 */
[----:B------:R1:W-:Y:S01]  /*158d0*/  @!P1 LDGSTS.E.BYPASS.LTC128B.128 [R10+0xd800], desc[UR40][R2.64], !P0 ;  /* 0x0d800000020a9fae */ /* 0x0003e2000c101d68 */
[----:B------:R-:W-:Y:S01]  /*158e0*/  PLOP3.LUT P0, PT, PT, PT, PT, 0x80, 0x0 ;  /* 0x000000000000781c */ /* 0x000fe20003f0f070 */
[----:B------:R-:W-:-:S12]  /*158f0*/  NOP ;  /* 0x0000000000007918 */ /* 0x000fd80000000000 */
.L_x_11638:
[----:B------:R-:W-:Y:S02]  /*15900*/  PLOP3.LUT P1, PT, P1, P0, PT, 0xa2, 0x0 ;  /* 0x000000000000781c */ /* 0x000fe40000f21472 */
[----:B------:R-:W-:-:S08]  /*15910*/  @P0 R2UR P1, UR4, R17 ;  /* 0x00000000110402ca */ /* 0x000fd00000020000 */
[----:B------:R-:W-:-:S05]  /*15920*/  @P0 PLOP3.LUT P0, PT, P1, PT, PT, 0x80, 0x0 ;  /* 0x000000000000081c */ /* 0x000fca0000f0f070 */
[----:B------:R-:W-:Y:S01]  /*15930*/  @!P1 SYNCS.ARRIVE.TRANS64.RED.A0T1 RZ, [UR4+0x13200], RZ ;  /* 0x013200ffffff99a7 */ /* 0x000fe20008200404 */
[----:B------:R-:W-:Y:S07]  /*15940*/  @!P1 ARRIVES.LDGSTSBAR.64.TRANSCNT [UR4+0x13200] ;  /* 0x01320000ff0099b0 */ /* 0x000fee0008000a84 */
[----:B------:R-:W-:Y:S05]  /*15950*/  @P0 BRA.U.ANY `(.L_x_11638) ;  /* 0xfffffffd00e80947 */ /* 0x000fea000393ffff */
[----:B-1----:R-:W2:Y:S02]  /*15960*/  LDL.LU R2, [R1+0x44] ;  /* 0x0000440001027983 */ /* 0x002ea40000300800 */
        /* <DEDUP_REMOVED lines=11> */
.L_x_11745:
[----:B------:R-:W-:Y:S05]  /*15a20*/  BSYNC B0 ;  /* 0x0000000000007941 */ /* 0x000fea0003800000 */
.L_x_11639:
[----:B------:R-:W2:Y:S04]  /*15a30*/  LDL.LU R2, [R1+0x24] ;  /* 0x0000240001027983 */ /* 0x000ea80000300800 */
[----:B------:R-:W3:Y:S01]  /*15a40*/  LDL R3, [R1+0xc] ;  /* 0x00000c0001037983 */ /* 0x000ee20000100800 */
[----:B--2---:R-:W-:-:S05]  /*15a50*/  VIADD R2, R2, 0xfffffffe ;  /* 0xfffffffe02027836 */ /* 0x004fca0000000000 */
[----:B---3--:R-:W-:-:S13]  /*15a60*/  ISETP.GE.AND P0, PT, R2, R3, PT ;  /* 0x000000030200720c */ /* 0x008fda0003f06270 */
[----:B------:R-:W-:Y:S05]  /*15a70*/  @!P0 BRA `(.L_x_11641) ;  /* 0x0000000c003c8947 */ /* 0x000fea0003800000 */
[----:B------:R2:W5:Y:S01]  /*15a80*/  LDL.LU R8, [R1+0x4] ;  /* 0x0000040001087983 */ /* 0x0005620000300800 */
[----:B-1----:R-:W-:-:S07]  /*15a90*/  IMAD.MOV.U32 R0, RZ, RZ, R29 ;  /* 0x000000ffff007224 */ /* 0x002fce00078e001d */
.L_x_11661:
[----:B------:R-:W-:Y:S01]  /*15aa0*/  VIADD R29, R0, 0x1 ;  /* 0x00000001001d7836 */ /* 0x000fe20000000000 */
[----:B------:R-:W-:Y:S01]  /*15ab0*/  LOP3.LUT P1, RZ, R22, 0x1, RZ, 0xc0, !PT ;  /* 0x0000000116ff7812 */ /* 0x000fe2000782c0ff */
[----:B------:R-:W-:Y:S05]  /*15ac0*/  YIELD ;  /* 0x0000000000007946 */ /* 0x000fea0003800000 */
[----:B------:R-:W-:Y:S01]  /*15ad0*/  ISETP.NE.AND P0, PT, R29, 0x2, PT ;  /* 0x000000021d00780c */ /* 0x000fe20003f05270 */
[----:B------:R-:W-:Y:S03]  /*15ae0*/  BSSY B0, `(.L_x_11642) ;  /* 0x0000068000007945 */ /* 0x000fe60003800000 */
[----:B------:R-:W-:-:S02]  /*15af0*/  SEL R3, RZ, 0x1, P0 ;  /* 0x00000001ff037807 */ /* 0x000fc40000000000 */
[----:B------:R-:W-:Y:S02]  /*15b00*/  SEL R29, R29, RZ, P0 ;  /* 0x000000ff1d1d7207 */ /* 0x000fe40000000000 */
[----:B-----5:R-:W-:-:S05]  /*15b10*/  LOP3.LUT R9, R8, R3, RZ, 0x3c, !PT ;  /* 0x0000000308097212 */ /* 0x020fca00078e3cff */
[----:B------:R1:W-:Y:S01]  /*15b20*/  STL [R1+0x4], R9 ;  /* 0x0000040901007387 */ /* 0x0003e20000100800 */
[----:B------:R-:W-:Y:S05]  /*15b30*/  @!P1 BRA `(.L_x_11643) ;  /* 0x0000000400889947 */ /* 0x000fea0003800000 */
[----:B------:R-:W-:Y:S01]  /*15b40*/  ULDC.64 UR4, c[0x0][0x418] ;  /* 0x0001060000047ab9 */ /* 0x000fe20000000a00 */
[----:B------:R-:W-:Y:S01]  /*15b50*/  IMAD.MOV.U32 R3, RZ, RZ, R2 ;  /* 0x000000ffff037224 */ /* 0x000fe200078e0002 */
[----:B------:R-:W-:-:S04]  /*15b60*/  ISETP.NE.U32.AND P0, PT, RZ, UR4, PT ;  /* 0x00000004ff007c0c */ /* 0x000fc8000bf05070 */
[----:B------:R-:W-:-:S13]  /*15b70*/  ISETP.NE.AND.EX P0, PT, RZ, UR5, PT, P0 ;  /* 0x00000005ff007c0c */ /* 0x000fda000bf05300 */
[----:B------:R-:W-:Y:S05]  /*15b80*/  @!P0 BRA `(.L_x_11644) ;  /* 0x0000000000488947 */ /* 0x000fea0003800000 */
[----:B0-----:R-:W3:Y:S01]  /*15b90*/  LDL R7, [R1+0x10] ;  /* 0x0000100001077983 */ /* 0x001ee20000100800 */
[----:B------:R-:W0:Y:S01]  /*15ba0*/  LDC R3, c[0x0][0x43c] ;  /* 0x00010f00ff037b82 */ /* 0x000e220000000800 */
[----:B------:R-:W-:Y:S01]  /*15bb0*/  ULDC.64 UR6, c[0x0][0x428] ;  /* 0x00010a0000067ab9 */ /* 0x000fe20000000a00 */
[----:B0-----:R-:W-:-:S13]  /*15bc0*/  ISETP.NE.AND P0, PT, R3, 0x1, PT ;  /* 0x000000010300780c */ /* 0x001fda0003f05270 */
[----:B------:R-:W0:Y:S02]  /*15bd0*/  @P0 LDC.64 R4, c[0x0][0x440] ;  /* 0x00011000ff040b82 */ /* 0x000e240000000a00 */
[----:B0-----:R-:W-:-:S04]  /*15be0*/  @P0 IMAD.HI.U32 R6, R2, R4, RZ ;  /* 0x0000000402060227 */ /* 0x001fc800078e00ff */
[----:B------:R-:W-:Y:S01]  /*15bf0*/  IMAD.MOV.U32 R4, RZ, RZ, R2 ;  /* 0x000000ffff047224 */ /* 0x000fe200078e0002 */
[----:B------:R-:W-:-:S05]  /*15c00*/  @P0 SHF.R.U32.HI R4, RZ, R5, R6 ;  /* 0x00000005ff040219 */ /* 0x000fca0000011606 */
[----:B------:R-:W-:-:S04]  /*15c10*/  IMAD.MOV R5, RZ, RZ, -R4 ;  /* 0x000000ffff057224 */ /* 0x000fc800078e0a04 */
[----:B------:R-:W-:Y:S01]  /*15c20*/  IMAD R3, R3, R5, R2 ;  /* 0x0000000503037224 */ /* 0x000fe200078e0202 */
[----:B------:R-:W-:-:S03]  /*15c30*/  SHF.R.S32.HI R5, RZ, 0x1f, R4 ;  /* 0x0000001fff057819 */ /* 0x000fc60000011404 */
[----:B------:R-:W-:-:S04]  /*15c40*/  IMAD.WIDE.U32 R4, R26, UR6, R4 ;  /* 0x000000061a047c25 */ /* 0x000fc8000f8e0004 */
[----:B---3--:R-:W-:-:S04]  /*15c50*/  IMAD R6, R7, UR6, RZ ;  /* 0x0000000607067c24 */ /* 0x008fc8000f8e02ff */
[----:B------:R-:W-:-:S04]  /*15c60*/  IMAD R6, R26, UR7, R6 ;  /* 0x000000071a067c24 */ /* 0x000fc8000f8e0206 */
[----:B------:R-:W-:Y:S01]  /*15c70*/  IMAD.IADD R5, R6, 0x1, R5 ;  /* 0x0000000106057824 */ /* 0x000fe200078e0205 */
[----:B------:R-:W-:-:S04]  /*15c80*/  LEA R6, P0, R4, UR4, 0x2 ;  /* 0x0000000404067c11 */ /* 0x000fc8000f8010ff */
[----:B------:R-:W-:-:S05]  /*15c90*/  LEA.HI.X R7, R4, UR5, R5, 0x2, P0 ;  /* 0x0000000504077c11 */ /* 0x000fca00080f1405 */
[----:B------:R3:W5:Y:S04]  /*15ca0*/  LDG.E R18, desc[UR40][R6.64] ;  /* 0x0000002806127981 */ /* 0x000768000c1e1900 */
.L_x_11644:
[----:B0--3--:R-:W-:Y:S01]  /*15cb0*/  IMAD R6, R29, 0x8, R17 ;  /* 0x000000081d067824 */ /* 0x009fe200078e0211 */
[----:B------:R-:W-:Y:S01]  /*15cc0*/  SHF.L.U32 R5, R9, 0x1f, RZ ;  /* 0x0000001f09057819 */ /* 0x000fe200000006ff */
[----:B------:R-:W0:Y:S01]  /*15cd0*/  S2R R4, SR_TID.X ;  /* 0x0000000000047919 */ /* 0x000e220000002100 */
[----:B------:R-:W-:Y:S02]  /*15ce0*/  BSSY B1, `(.L_x_11645) ;  /* 0x0000005000017945 */ /* 0x000fe40003800000 */
[----:B------:R-:W3:Y:S01]  /*15cf0*/  SYNCS.PHASECHK.TRANS64.TRYWAIT P0, [R6+URZ+0x13280], R5 ;  /* 0x01328005060075a7 */ /* 0x000ee2000800017f */
[----:B0-----:R-:W-:-:S04]  /*15d00*/  LOP3.LUT R4, R4, 0x7f, RZ, 0xc0, !PT ;  /* 0x0000007f04047812 */ /* 0x001fc800078ec0ff */
[----:B------:R-:W-:Y:S01]  /*15d10*/  ISETP.NE.AND P1, PT, R4, RZ, PT ;  /* 0x000000ff0400720c */ /* 0x000fe20003f25270 */
[----:B---3--:R-:W-:-:S12]  /*15d20*/  @!P0 BRA `(.L_x_11646) ;  /* 0x0000003400388947 */ /* 0x008fd80003800000 */
.L_x_11746:
[----:B------:R-:W-:Y:S05]  /*15d30*/  BSYNC B1 ;  /* 0x0000000000017941 */ /* 0x000fea0003800000 */
.L_x_11645:
        /* <DEDUP_REMOVED lines=9> */
.L_x_11648:
[----:B------:R-:W-:Y:S05]  /*15dd0*/  BSYNC B1 ;  /* 0x0000000000017941 */ /* 0x000fea0003800000 */
.L_x_11647:
        /* <DEDUP_REMOVED lines=12> */
.L_x_11649:
        /* <DEDUP_REMOVED lines=13> */
.L_x_11747:
[----:B------:R-:W-:Y:S05]  /*15f70*/  BSYNC B1 ;  /* 0x0000000000017941 */ /* 0x000fea0003800000 */
.L_x_11650:
[----:B------:R-:W-:Y:S01]  /*15f80*/  BSSY B1, `(.L_x_11652) ;  /* 0x000000b000017945 */ /* 0x000fe20003800000 */
[----:B------:R-:W-:Y:S02]  /*15f90*/  IMAD.MOV.U32 R12, RZ, RZ, 0x0 ;  /* 0x00000000ff0c7424 */ /* 0x000fe400078e00ff */
[----:B------:R-:W-:Y:S01]  /*15fa0*/  IMAD.MOV.U32 R13, RZ, RZ, 0x14f00000 ;  /* 0x14f00000ff0d7424 */ /* 0x000fe200078e00ff */
[----:B------:R-:W-:Y:S06]  /*15fb0*/  @P1 BRA `(.L_x_11653) ;  /* 0x00000000001c1947 */ /* 0x000fec0003800000 */
[----:B------:R-:W3:Y:S01]  /*15fc0*/  S2R R7, SR_TID.X ;  /* 0x0000000000077919 */ /* 0x000ee20000002100 */
[----:B01----:R-:W-:-:S04]  /*15fd0*/  IMAD.MOV.U32 R5, RZ, RZ, 0x2800 ;  /* 0x00002800ff057424 */ /* 0x003fc800078e00ff */
[----:B------:R4:W-:Y:S01]  /*15fe0*/  SYNCS.ARRIVE.TRANS64 RZ, [R6+URZ+0x13230], R5 ;  /* 0x0132300506ff79a7 */ /* 0x0009e2000800003f */
[----:B---3--:R-:W-:-:S04]  /*15ff0*/  LOP3.LUT R7, R7, 0x1f, RZ, 0xc0, !PT ;  /* 0x0000001f07077812 */ /* 0x008fc800078ec0ff */
[----:B------:R-:W-:-:S13]  /*16000*/  ISETP.NE.AND P0, PT, R7, RZ, PT ;  /* 0x000000ff0700720c */ /* 0x000fda0003f05270 */
[----:B----4-:R-:W-:Y:S05]  /*16010*/  @!P0 BRA `(.L_x_11653) ;  /* 0x0000000000048947 */ /* 0x010fea0003800000 */
[----:B------:R-:W-:Y:S01]  /*16020*/  BPT.TRAP 0x1 ;  /* 0x000000040000795c */ /* 0x000fe20000300000 */
.L_x_11653:
[----:B------:R-:W-:Y:S05]  /*16030*/  BSYNC B1 ;  /* 0x0000000000017941 */ /* 0x000fea0003800000 */
.L_x_11652:
        /* <DEDUP_REMOVED lines=8> */
.L_x_11654:
        /* <DEDUP_REMOVED lines=10> */
.L_x_11643:
[----:B------:R-:W-:Y:S05]  /*16160*/  BSYNC B0 ;  /* 0x0000000000007941 */ /* 0x000fea0003800000 */
.L_x_11642:
[----:B------:R-:W3:Y:S02]  /*16170*/  LDL R5, [R1+0x48] ;  /* 0x0000480001057983 */ /* 0x000ee40000100800 */
[----:B---3--:R-:W-:-:S13]  /*16180*/  ISETP.NE.AND P0, PT, R5, 0x3, PT ;  /* 0x000000030500780c */ /* 0x008fda0003f05270 */
[----:B------:R-:W-:Y:S05]  /*16190*/  @!P0 BRA `(.L_x_11655) ;  /* 0x0000000000048947 */ /* 0x000fea0003800000 */
[----:B------:R-:W-:Y:S01]  /*161a0*/  BPT.TRAP 0x1 ;  /* 0x000000040000795c */ /* 0x000fe20000300000 */
.L_x_11655:
[----:B------:R-:W3:Y:S01]  /*161b0*/  LDL R5, [R1+0x20] ;  /* 0x0000200001057983 */ /* 0x000ee20000100800 */
[----:B------:R-:W-:Y:S01]  /*161c0*/  LOP3.LUT R4, R8, 0x1, RZ, 0x3c, !PT ;  /* 0x0000000108047812 */ /* 0x000fe200078e3cff */
[----:B------:R-:W-:Y:S01]  /*161d0*/  IMAD R3, R0, 0x8, R17 ;  /* 0x0000000800037824 */ /* 0x000fe200078e0211 */
[----:B------:R-:W-:Y:S02]  /*161e0*/  BSSY B0, `(.L_x_11656) ;  /* 0x0000005000007945 */ /* 0x000fe40003800000 */
[----:B------:R-:W-:-:S04]  /*161f0*/  SHF.L.U32 R4, R4, 0x1f, RZ ;  /* 0x0000001f04047819 */ /* 0x000fc800000006ff */
[----:B------:R-:W4:Y:S01]  /*16200*/  SYNCS.PHASECHK.TRANS64.TRYWAIT P0, [R3+URZ+0x13270], R4 ;  /* 0x01327004030075a7 */ /* 0x000f22000800017f */
[----:B---3--:R-:W-:Y:S01]  /*16210*/  ISETP.NE.AND P1, PT, R5, 0x3, PT ;  /* 0x000000030500780c */ /* 0x008fe20003f25270 */
[----:B----4-:R-:W-:-:S12]  /*16220*/  @!P0 BRA `(.L_x_11657) ;  /* 0x0000003000208947 */ /* 0x010fd80003800000 */
.L_x_11748:
[----:B------:R-:W-:Y:S05]  /*16230*/  BSYNC B0 ;  /* 0x0000000000007941 */ /* 0x000fea0003800000 */
.L_x_11656:
[----:B------:R-:W-:Y:S05]  /*16240*/  @!P1 BRA `(.L_x_11658) ;  /* 0x0000000000049947 */ /* 0x000fea0003800000 */
[----:B------:R-:W-:Y:S01]  /*16250*/  BPT.TRAP 0x1 ;  /* 0x000000040000795c */ /* 0x000fe20000300000 */
.L_x_11658:
[----:B---3--:R-:W-:Y:S01]  /*16260*/  SHF.L.U32 R4, R8, 0x1f, RZ ;  /* 0x0000001f08047819 */ /* 0x008fe200000006ff */
[----:B------:R-:W-:-:S03]  /*16270*/  IMAD R0, R0, 0x2800, RZ ;  /* 0x0000280000007824 */ /* 0x000fc600078e02ff */
[----:B------:R-:W3:Y:S02]  /*16280*/  SYNCS.PHASECHK.TRANS64.TRYWAIT P0, [R3+URZ+0x13260], R4 ;  /* 0x01326004030075a7 */ /* 0x000ee4000800017f */
[----:B---3--:R-:W-:Y:S05]  /*16290*/  @!P0 BRA `(.L_x_11659) ;  /* 0x0000003000188947 */ /* 0x008fea0003800000 */
.L_x_11749:
[----:B---3--:R-:W-:Y:S01]  /*162a0*/  LOP3.LUT R4, R0, R28, RZ, 0xfc, !PT ;  /* 0x0000001c00047212 */ /* 0x008fe200078efcff */
[----:B------:R-:W-:Y:S05]  /*162b0*/  WARPSYNC.ALL ;  /* 0x0000000000007948 */ /* 0x000fea0003800000 */
[----:B------:R-:W-:-:S06]  /*162c0*/  IADD3 R4, R17, R4, RZ ;  /* 0x0000000411047210 */ /* 0x000fcc0007ffe0ff */
[----:B0-----:R-:W0:Y:S02]  /*162d0*/  LDSM.16.MT88.4 R4, [R4+0x6000] ;  /* 0x006000000404783b */ /* 0x001e240000004200 */
[C-C-:B0-----:R-:W-:Y:S02]  /*162e0*/  PRMT R8, R4.reuse, 0x6420, R5.reuse ;  /* 0x0000642004087816 */ /* 0x141fe40000000005 */
[----:B-1----:R-:W-:Y:S02]  /*162f0*/  PRMT R9, R4, 0x7531, R5 ;  /* 0x0000753104097816 */ /* 0x002fe40000000005 */
        /* <DEDUP_REMOVED lines=27> */
[C---:B0-----:R-:W-:Y:S02]  /*164b0*/  VIADD R10, R0.reuse, 0x1800 ;  /* 0x00001800000a7836 */ /* 0x041fe40000000000 */
[----:B------:R-:W-:-:S03]  /*164c0*/  VIADD R0, R0, 0x2000 ;  /* 0x0000200000007836 */ /* 0x000fc60000000000 */
[----:B------:R-:W-:-:S05]  /*164d0*/  LOP3.LUT R4, R10, R28, RZ, 0xfc, !PT ;  /* 0x0000001c0a047212 */ /* 0x000fca00078efcff */
[----:B------:R-:W-:-:S06]  /*164e0*/  IMAD.IADD R4, R17, 0x1, R4 ;  /* 0x0000000111047824 */ /* 0x000fcc00078e0204 */
[----:B------:R-:W0:Y:S02]  /*164f0*/  LDSM.16.MT88.4 R4, [R4+0x6000] ;  /* 0x006000000404783b */ /* 0x000e240000004200 */
[C-C-:B0-----:R-:W-:Y:S02]  /*16500*/  PRMT R8, R4.reuse, 0x6420, R5.reuse ;  /* 0x0000642004087816 */ /* 0x141fe40000000005 */
[----:B------:R-:W-:Y:S02]  /*16510*/  PRMT R9, R4, 0x7531, R5 ;  /* 0x0000753104097816 */ /* 0x000fe40000000005 */
[----:B------:R-:W-:Y:S02]  /*16520*/  LOP3.LUT R4, R10, R23, RZ, 0xfc, !PT ;  /* 0x000000170a047212 */ /* 0x000fe400078efcff */
[C-C-:B------:R-:W-:Y:S02]  /*16530*/  PRMT R10, R6.reuse, 0x6420, R7.reuse ;  /* 0x00006420060a7816 */ /* 0x140fe40000000007 */
[----:B------:R-:W-:-:S02]  /*16540*/  PRMT R11, R6, 0x7531, R7 ;  /* 0x00007531060b7816 */ /* 0x000fc40000000007 */
[----:B------:R-:W-:-:S05]  /*16550*/  IADD3 R4, R19, R4, RZ ;  /* 0x0000000413047210 */ /* 0x000fca0007ffe0ff */
        /* <DEDUP_REMOVED lines=19> */
.L_x_11660:
[----:B0-----:R-:W0:Y:S01]  /*16690*/  S2R R0, SR_TID.X ;  /* 0x0000000000007919 */ /* 0x001e220000002100 */
[----:B-1----:R1:W-:Y:S01]  /*166a0*/  SYNCS.ARRIVE.TRANS64.A1T0 RZ, [R3+URZ+0x13250], RZ ;  /* 0x013250ff03ff79a7 */ /* 0x0023e2000810003f */
[----:B------:R3:W5:Y:S01]  /*166b0*/  LDL R8, [R1+0x4] ;  /* 0x0000040001087983 */ /* 0x0007620000100800 */
[----:B0-----:R-:W-:-:S03]  /*166c0*/  LOP3.LUT R4, R0, 0x7f, RZ, 0xc0, !PT ;  /* 0x0000007f00047812 */ /* 0x001fc600078ec0ff */
[----:B------:R-:W4:Y:S01]  /*166d0*/  LDL R0, [R1+0xc] ;  /* 0x00000c0001007983 */ /* 0x000f220000100800 */
[----:B------:R-:W-:Y:S01]  /*166e0*/  BAR.SYNC.DEFER_BLOCKING 0x2, 0x80 ;  /* 0x0082000000007b1d */ /* 0x000fe20000010000 */
[----:B------:R-:W-:-:S13]  /*166f0*/  ISETP.NE.AND P0, PT, R4, RZ, PT ;  /* 0x000000ff0400720c */ /* 0x000fda0003f05270 */
[----:B-1----:R-:W-:-:S05]  /*16700*/  @!P0 VIADD R3, R3, 0x13280 ;  /* 0x0001328003038836 */ /* 0x002fca0000000000 */
[----:B------:R-:W-:-:S04]  /*16710*/  @!P0 PRMT R3, RZ, 0x654, R3 ;  /* 0x00000654ff038816 */ /* 0x000fc80000000003 */
[----:B------:R3:W-:Y:S01]  /*16720*/  @!P0 SYNCS.ARRIVE.TRANS64.RED.A1T0 RZ, [R3+URZ], RZ ;  /* 0x000000ff03ff89a7 */ /* 0x0007e2000810043f */
[C---:B----4-:R-:W-:Y:S01]  /*16730*/  ISETP.GT.AND P0, PT, R2.reuse, R0, PT ;  /* 0x000000000200720c */ /* 0x050fe20003f04270 */
[----:B------:R-:W-:Y:S02]  /*16740*/  VIADD R2, R2, 0xffffffff ;  /* 0xffffffff02027836 */ /* 0x000fe40000000000 */
[----:B------:R-:W-:-:S10]  /*16750*/  IMAD.MOV.U32 R0, RZ, RZ, R29 ;  /* 0x000000ffff007224 */ /* 0x000fd400078e001d */
[----:B---3--:R-:W-:Y:S05]  /*16760*/  @P0 BRA `(.L_x_11661) ;  /* 0xfffffff000cc0947 */ /* 0x008fea000383ffff */
.L_x_11641:
[----:B------:R-:W3:Y:S02]  /*16770*/  S2R R3, SR_TID.X ;  /* 0x0000000000037919 */ /* 0x000ee40000002100 */
[----:B---3--:R-:W-:Y:S02]  /*16780*/  LOP3.LUT R4, R3, 0x7f, RZ, 0xc0, !PT ;  /* 0x0000007f03047812 */ /* 0x008fe400078ec0ff */
[----:B------:R-:W3:Y:S01]  /*16790*/  LDL R3, [R1+0x48] ;  /* 0x0000480001037983 */ /* 0x000ee20000100800 */
[----:B------:R-:W-:Y:S01]  /*167a0*/  BSSY B0, `(.L_x_11662) ;  /* 0x0000010000007945 */ /* 0x000fe20003800000 */
[----:B------:R-:W-:Y:S02]  /*167b0*/  ISETP.NE.AND P0, PT, R4, RZ, PT ;  /* 0x000000ff0400720c */ /* 0x000fe40003f05270 */
[----:B---3--:R-:W-:-:S11]  /*167c0*/  ISETP.NE.AND P2, PT, R3, 0x3, PT ;  /* 0x000000030300780c */ /* 0x008fd60003f45270 */
[----:B------:R-:W-:Y:S05]  /*167d0*/  @P0 BRA `(.L_x_11663) ;  /* 0x0000000000300947 */ /* 0x000fea0003800000 */
[----:B------:R-:W3:Y:S01]  /*167e0*/  S2R R5, SR_LANEID ;  /* 0x0000000000057919 */ /* 0x000ee20000000000 */
[----:B------:R-:W-:Y:S01]  /*167f0*/  VOTEU.ANY UR4, UPT, PT ;  /* 0x0000000000047886 */ /* 0x000fe200038e0100 */
[----:B------:R-:W4:Y:S01]  /*16800*/  LDC.64 R2, c[0x0][0xc60] ;  /* 0x00031800ff027b82 */ /* 0x000f220000000a00 */
[----:B-1----:R-:W3:Y:S02]  /*16810*/  FLO.U32 R0, UR4 ;  /* 0x0000000400007d00 */ /* 0x002ee400080e0000 */
[----:B---3--:R-:W-:-:S06]  /*16820*/  ISETP.EQ.U32.AND P1, PT, R0, R5, PT ;  /* 0x000000050000720c */ /* 0x008fcc0003f22070 */
[----:B------:R-:W4:Y:S07]  /*16830*/  POPC R5, UR4 ;  /* 0x0000000400057d09 */ /* 0x000f2e0008000000 */
[----:B----4-:R-:W3:Y:S01]  /*16840*/  @P1 ATOMG.E.ADD.STRONG.GPU PT, R3, desc[UR40][R2.64], R5 ;  /* 0x00000005020319a8 */ /* 0x010ee200081ee1e8 */
[----:B------:R-:W1:Y:S02]  /*16850*/  S2R R4, SR_LTMASK ;  /* 0x0000000000047919 */ /* 0x000e640000003900 */
[----:B-1----:R-:W-:-:S04]  /*16860*/  LOP3.LUT R4, R4, UR4, RZ, 0xc0, !PT ;  /* 0x0000000404047c12 */ /* 0x002fc8000f8ec0ff */
[----:B0-----:R-:W0:Y:S01]  /*16870*/  POPC R7, R4 ;  /* 0x0000000400077309 */ /* 0x001e220000000000 */
[----:B---3--:R-:W0:Y:S02]  /*16880*/  SHFL.IDX PT, R0, R3, R0, 0x1f ;  /* 0x00001f0003007589 */ /* 0x008e2400000e0000 */
[----:B0-----:R-:W-:-:S07]  /*16890*/  IADD3 R24, R0, UR36, R7 ;  /* 0x0000002400187c10 */ /* 0x001fce000fffe007 */
.L_x_11663:
[----:B------:R-:W-:Y:S05]  /*168a0*/  BSYNC B0 ;  /* 0x0000000000007941 */ /* 0x000fea0003800000 */
.L_x_11662:
[----:B------:R-:W-:Y:S05]  /*168b0*/  @!P2 BRA `(.L_x_11664) ;  /* 0x000000000004a947 */ /* 0x000fea0003800000 */
[----:B------:R-:W-:Y:S01]  /*168c0*/  BPT.TRAP 0x1 ;  /* 0x000000040000795c */ /* 0x000fe20000300000 */
.L_x_11664:
[----:B-1----:R-:W3:Y:S04]  /*168d0*/  LDL R0, [R1+0x4] ;  /* 0x0000040001007983 */ /* 0x002ee80000100800 */
[----:B------:R-:W4:Y:S01]  /*168e0*/  LDL R2, [R1+0x20] ;  /* 0x0000200001027983 */ /* 0x000f220000100800 */
[----:B------:R-:W-:Y:S01]  /*168f0*/  BSSY B0, `(.L_x_11665) ;  /* 0x0000007000007945 */ /* 0x000fe20003800000 */
[----:B---3--:R-:W-:Y:S01]  /*16900*/  LOP3.LUT R3, R0, 0x1, RZ, 0x3c, !PT ;  /* 0x0000000100037812 */ /* 0x008fe200078e3cff */
[----:B------:R-:W-:-:S03]  /*16910*/  IMAD R0, R29, 0x8, R17 ;  /* 0x000000081d007824 */ /* 0x000fc600078e0211 */
[----:B------:R-:W-:Y:S02]  /*16920*/  SHF.L.U32 R3, R3, 0x1f, RZ ;  /* 0x0000001f03037819 */ /* 0x000fe400000006ff */
[----:B----4-:R-:W-:Y:S02]  /*16930*/  ISETP.NE.AND P2, PT, R2, 0x3, PT ;  /* 0x000000030200780c */ /* 0x010fe40003f45270 */
[----:B------:R-:W1:Y:S02]  /*16940*/  SYNCS.PHASECHK.TRANS64.TRYWAIT P1, [R0+URZ+0x13270], R3 ;  /* 0x01327003000075a7 */ /* 0x000e64000802017f */
[----:B-1----:R-:W-:Y:S09]  /*16950*/  @!P1 BRA `(.L_x_11666) ;  /* 0x00000028007c9947 */ /* 0x002ff20003800000 */
.L_x_11750:
[----:B------:R-:W-:Y:S05]  /*16960*/  BSYNC B0 ;  /* 0x0000000000007941 */ /* 0x000fea0003800000 */
.L_x_11665:
[----:B------:R-:W-:Y:S05]  /*16970*/  @!P2 BRA `(.L_x_11667) ;  /* 0x000000000004a947 */ /* 0x000fea0003800000 */
[----:B------:R-:W-:Y:S01]  /*16980*/  BPT.TRAP 0x1 ;  /* 0x000000040000795c */ /* 0x000fe20000300000 */
.L_x_11667:
[----:B------:R-:W1:Y:S02]  /*16990*/  LDL R2, [R1+0x4] ;  /* 0x0000040001027983 */ /* 0x000e640000100800 */
[----:B-1----:R-:W-:-:S04]  /*169a0*/  SHF.L.U32 R3, R2, 0x1f, RZ ;  /* 0x0000001f02037819 */ /* 0x002fc800000006ff */
[----:B------:R-:W1:Y:S02]  /*169b0*/  SYNCS.PHASECHK.TRANS64.TRYWAIT P1, [R0+URZ+0x13260], R3 ;  /* 0x01326003000075a7 */ /* 0x000e64000802017f */
[----:B-1----:R-:W-:Y:S05]  /*169c0*/  @!P1 BRA `(.L_x_11668) ;  /* 0x0000002800749947 */ /* 0x002fea0003800000 */
.L_x_11751:
[----:B------:R-:W-:Y:S01]  /*169d0*/  IMAD R2, R29, 0x2800, RZ ;  /* 0x000028001d027824 */ /* 0x000fe200078e02ff */
[----:B------:R-:W-:Y:S05]  /*169e0*/  WARPSYNC.ALL ;  /* 0x0000000000007948 */ /* 0x000fea0003800000 */
[C---:B------:R-:W-:Y:S02]  /*169f0*/  LOP3.LUT R4, R2.reuse, R28, RZ, 0xfc, !PT ;  /* 0x0000001c02047212 */ /* 0x040fe400078efcff */
[----:B-1----:R-:W-:-:S03]  /*16a00*/  IADD3 R3, R2, 0x800, RZ ;  /* 0x0000080002037810 */ /* 0x002fc60007ffe0ff */
[----:B------:R-:W-:-:S06]  /*16a10*/  IMAD.IADD R5, R17, 0x1, R4 ;  /* 0x0000000111057824 */ /* 0x000fcc00078e0204 */
[----:B0-----:R-:W0:Y:S02]  /*16a20*/  LDSM.16.MT88.4 R4, [R5+0x6000] ;  /* 0x006000000504783b */ /* 0x001e240000004200 */
[C-C-:B0----5:R-:W-:Y:S02]  /*16a30*/  PRMT R8, R4.reuse, 0x6420, R5.reuse ;  /* 0x0000642004087816 */ /* 0x161fe40000000005 */
[----:B------:R-:W-:Y:S02]  /*16a40*/  PRMT R9, R4, 0x7531, R5 ;  /* 0x0000753104097816 */ /* 0x000fe40000000005 */
[----:B------:R-:W-:Y:S02]  /*16a50*/  LOP3.LUT R4, R2, R23, RZ, 0xfc, !PT ;  /* 0x0000001702047212 */ /* 0x000fe400078efcff */
[C-C-:B------:R-:W-:Y:S02]  /*16a60*/  PRMT R10, R6.reuse, 0x6420, R7.reuse ;  /* 0x00006420060a7816 */ /* 0x140fe40000000007 */
[----:B------:R-:W-:Y:S01]  /*16a70*/  PRMT R11, R6, 0x7531, R7 ;  /* 0x00007531060b7816 */ /* 0x000fe20000000007 */
[----:B------:R-:W-:Y:S01]  /*16a80*/  IMAD.IADD R12, R19, 0x1, R4 ;  /* 0x00000001130c7824 */ /* 0x000fe200078e0204 */
[----:B------:R-:W-:-:S02]  /*16a90*/  LOP3.LUT R4, R3, R28, RZ, 0xfc, !PT ;  /* 0x0000001c03047212 */ /* 0x000fc400078efcff */
[----:B------:R-:W-:Y:S02]  /*16aa0*/  LOP3.LUT R3, R3, R23, RZ, 0xfc, !PT ;  /* 0x0000001703037212 */ /* 0x000fe400078efcff */
[----:B------:R-:W-:Y:S01]  /*16ab0*/  STSM.16.M88.4 [R12], R8 ;  /* 0x000000080c007844 */ /* 0x000fe20000000200 */
[----:B------:R-:W-:Y:S02]  /*16ac0*/  IMAD.IADD R6, R17, 0x1, R4 ;  /* 0x0000000111067824 */ /* 0x000fe400078e0204 */
[----:B------:R-:W-:Y:S02]  /*16ad0*/  IMAD.IADD R13, R19, 0x1, R3 ;  /* 0x00000001130d7824 */ /* 0x000fe400078e0203 */
[----:B------:R-:W-:Y:S02]  /*16ae0*/  VIADD R3, R2, 0x1000 ;  /* 0x0000100002037836 */ /* 0x000fe40000000000 */
[----:B------:R-:W0:Y:S02]  /*16af0*/  LDSM.16.MT88.4 R4, [R6+0x6000] ;  /* 0x006000000604783b */ /* 0x000e240000004200 */
[----:B0-----:R-:W-:-:S02]  /*16b00*/  PRMT R8, R4, 0x6420, R5 ;  /* 0x0000642004087816 */ /* 0x001fc40000000005 */
        /* <DEDUP_REMOVED lines=8> */
[----:B------:R-:W0:Y:S01]  /*16b90*/  LDSM.16.MT88.4 R4, [R5+0x6000] ;  /* 0x006000000504783b */ /* 0x000e220000004200 */
[C---:B------:R-:W-:Y:S02]  /*16ba0*/  VIADD R3, R2.reuse, 0x1800 ;  /* 0x0000180002037836 */ /* 0x040fe40000000000 */
[----:B------:R-:W-:Y:S01]  /*16bb0*/  VIADD R2, R2, 0x2000 ;  /* 0x0000200002027836 */ /* 0x000fe20000000000 */
[C-C-:B0-----:R-:W-:Y:S02]  /*16bc0*/  PRMT R8, R4.reuse, 0x6420, R5.reuse ;  /* 0x0000642004087816 */ /* 0x141fe40000000005 */
[----:B------:R-:W-:-:S02]  /*16bd0*/  PRMT R9, R4, 0x7531, R5 ;  /* 0x0000753104097816 */ /* 0x000fc40000000005 */
        /* <DEDUP_REMOVED lines=10> */
[----:B------:R-:W-:-:S02]  /*16c80*/  LOP3.LUT R4, R2, R28, RZ, 0xfc, !PT ;  /* 0x0000001c02047212 */ /* 0x000fc400078efcff */
[C-C-:B------:R-:W-:Y:S02]  /*16c90*/  PRMT R10, R6.reuse, 0x6420, R7.reuse ;  /* 0x00006420060a7816 */ /* 0x140fe40000000007 */
[----:B------:R-:W-:Y:S02]  /*16ca0*/  PRMT R11, R6, 0x7531, R7 ;  /* 0x00007531060b7816 */ /* 0x000fe40000000007 */
[----:B------:R-:W-:Y:S02]  /*16cb0*/  IADD3 R4, R17, R4, RZ ;  /* 0x0000000411047210 */ /* 0x000fe40007ffe0ff */
[----:B------:R-:W-:Y:S01]  /*16cc0*/  LOP3.LUT R2, R2, R23, RZ, 0xfc, !PT ;  /* 0x0000001702027212 */ /* 0x000fe200078efcff */
[----:B------:R-:W-:Y:S04]  /*16cd0*/  STSM.16.M88.4 [R3], R8 ;  /* 0x0000000803007844 */ /* 0x000fe80000000200 */
[----:B------:R-:W0:Y:S01]  /*16ce0*/  LDSM.16.MT88.4 R4, [R4+0x6000] ;  /* 0x006000000404783b */ /* 0x000e220000004200 */
        /* <DEDUP_REMOVED lines=14> */
.L_x_11669:
[----:B------:R-:W3:Y:S01]  /*16dd0*/  LDL.LU R3, [R1+0x4] ;  /* 0x0000040001037983 */ /* 0x000ee20000300800 */
        /* <DEDUP_REMOVED lines=9> */
[----:B---3--:R-:W-:-:S05]  /*16e70*/  LOP3.LUT R3, R3, R0, RZ, 0x3c, !PT ;  /* 0x0000000003037212 */ /* 0x008fca00078e3cff */
[----:B------:R4:W-:Y:S02]  /*16e80*/  STL [R1+0x4], R3 ;  /* 0x0000040301007387 */ /* 0x0009e40000100800 */
.L_x_11618:
[----:B------:R-:W-:-:S13]  /*16e90*/  LOP3.LUT P0, RZ, R22, 0x2, RZ, 0xc0, !PT ;  /* 0x0000000216ff7812 */ /* 0x000fda000780c0ff */
[----:B------:R-:W-:Y:S05]  /*16ea0*/  @!P0 BRA `(.L_x_11670) ;  /* 0x0000000000248947 */ /* 0x000fea0003800000 */
[----:B------:R-:W-:Y:S05]  /*16eb0*/  WARPSYNC.ALL ;  /* 0x0000000000007948 */ /* 0x000fea0003800000 */
[----:B------:R-:W3:Y:S08]  /*16ec0*/  S2UR UR5, SR_CgaCtaId ;  /* 0x00000000000579c3 */ /* 0x000ef00000008800 */
[----:B------:R-:W-:Y:S06]  /*16ed0*/  BAR.SYNC.DEFER_BLOCKING 0x5, 0x200 ;  /* 0x0148000000007b1d */ /* 0x000fec0000010000 */
[----:B------:R-:W-:-:S02]  /*16ee0*/  UMOV UR4, 0x400 ;  /* 0x0000040000047882 */ /* 0x000fc40000000000 */
[----:B---3--:R-:W-:-:S06]  /*16ef0*/  ULEA UR4, UR5, UR4, 0x18 ;  /* 0x0000000405047291 */ /* 0x008fcc000f8ec03f */
[----:B------:R-:W-:-:S05]  /*16f00*/  IMAD.U32 R17, RZ, RZ, UR4 ;  /* 0x00000004ff117e24 */ /* 0x000fca000f8e00ff */
[----:B------:R3:W0:Y:S01]  /*16f10*/  LDS.128 R24, [R17+0x132d0] ;  /* 0x0132d00011187984 */ /* 0x0006220000000c00 */
[----:B------:R-:W-:Y:S06]  /*16f20*/  BAR.ARV 0x4, 0x200 ;  /* 0x0108000000007b1d */ /* 0x000fec0000002000 */
[----:B------:R-:W-:Y:S05]  /*16f30*/  BRA `(.L_x_11671) ;  /* 0x0000000800d07947 */ /* 0x000fea0003800000 */
.L_x_11670:
        /* <DEDUP_REMOVED lines=8> */
[----:B----4-:R-:W0:Y:S08]  /*16fc0*/  @!P1 LDC.64 R2, c[0x0][0xc80] ;  /* 0x00032000ff029b82 */ /* 0x010e300000000a00 */
[----:B------:R-:W3:Y:S01]  /*16fd0*/  @!P1 LDC.64 R4, c[0x0][0xc78] ;  /* 0x00031e00ff049b82 */ /* 0x000ee20000000a00 */
[----:B0-----:R-:W-:-:S05]  /*16fe0*/  @!P1 IMAD.WIDE R2, R9, 0x4, R2 ;  /* 0x0000000409029825 */ /* 0x001fca00078e0202 */
[----:B--2---:R3:W2:Y:S02]  /*16ff0*/  @!P1 LDG.E R7, desc[UR40][R2.64] ;  /* 0x0000002802079981 */ /* 0x0046a4000c1e1900 */
[----:B---3--:R-:W-:-:S05]  /*17000*/  @!P1 IMAD.WIDE R2, R9, 0x4, R4 ;  /* 0x0000000409029825 */ /* 0x008fca00078e0204 */
[----:B------:R-:W3:Y:S01]  /*17010*/  @!P1 LDG.E R5, desc[UR40][R2.64] ;  /* 0x0000002802059981 */ /* 0x000ee2000c1e1900 */
        /* <DEDUP_REMOVED lines=8> */
[----:B--2---:R-:W-:Y:S02]  /*170a0*/  @!P1 IMAD.MOV.U32 R4, RZ, RZ, R7 ;  /* 0x000000ffff049224 */ /* 0x004fe400078e0007 */
[----:B------:R-:W-:Y:S02]  /*170b0*/  IMAD.MOV.U32 R7, RZ, RZ, RZ ;  /* 0x000000ffff077224 */ /* 0x000fe400078e00ff */
        /* <DEDUP_REMOVED lines=19> */
.L_x_11761:
[----:B------:R-:W-:Y:S02]  /*171f0*/  ULDC UR4, c[0x0][0xc38] ;  /* 0x00030e0000047ab9 */ /* 0x000fe40000000800 */
[----:B------:R-:W-:-:S04]  /*17200*/  IMAD.U32 R3, RZ, RZ, UR4 ;  /* 0x00000004ff037e24 */ /* 0x000fc8000f8e00ff */
[----:B--2---:R-:W-:-:S04]  /*17210*/  IMAD R8, R14, R3, RZ ;  /* 0x000000030e087224 */ /* 0x004fc800078e02ff */
[----:B------:R-:W-:-:S05]  /*17220*/  IMAD.IADD R6, R6, 0x1, R8 ;  /* 0x0000000106067824 */ /* 0x000fca00078e0208 */
[----:B------:R-:W-:-:S13]  /*17230*/  ISETP.GT.AND P6, PT, R6, R0, PT ;  /* 0x000000000600720c */ /* 0x000fda0003fc4270 */
[----:B------:R-:W-:Y:S05]  /*17240*/  @P6 BRA `(.L_x_11673) ;  /* 0x0000000000a46947 */ /* 0x000fea0003800000 */
.L_x_11676:
[----:B0-----:R-:W0:Y:S01]  /*17250*/  LDC R2, c[0x0][0xc3c] ;  /* 0x00030f00ff027b82 */ /* 0x001e220000000800 */
[----:B------:R-:W-:-:S05]  /*17260*/  VIADD R27, R27, 0x1f ;  /* 0x0000001f1b1b7836 */ /* 0x000fca0000000000 */
[----:B0-----:R-:W-:-:S13]  /*17270*/  ISETP.GE.AND P6, PT, R27, R2, PT ;  /* 0x000000021b00720c */ /* 0x001fda0003fc6270 */
[----:B------:R-:W-:Y:S05]  /*17280*/  @P6 BRA `(.L_x_11674) ;  /* 0x0000000400b86947 */ /* 0x000fea0003800000 */
[----:B------:R-:W0:Y:S01]  /*17290*/  S2R R3, SR_TID.X ;  /* 0x0000000000037919 */ /* 0x000e220000002100 */
[----:B------:R-:W-:Y:S02]  /*172a0*/  MOV R4, RZ ;  /* 0x000000ff00047202 */ /* 0x000fe40000000f00 */
        /* <DEDUP_REMOVED lines=29> */
.L_x_11769:
[----:B------:R-:W-:Y:S02]  /*17480*/  ULDC UR4, c[0x0][0xc38] ;  /* 0x00030e0000047ab9 */ /* 0x000fe40000000800 */
[----:B------:R-:W-:-:S04]  /*17490*/  IMAD.U32 R3, RZ, RZ, UR4 ;  /* 0x00000004ff037e24 */ /* 0x000fc8000f8e00ff */
[----:B--2---:R-:W-:-:S04]  /*174a0*/  IMAD R8, R14, R3, RZ ;  /* 0x000000030e087224 */ /* 0x004fc800078e02ff */
[----:B------:R-:W-:-:S05]  /*174b0*/  IMAD.IADD R6, R8, 0x1, R6 ;  /* 0x0000000108067824 */ /* 0x000fca00078e0206 */
[----:B------:R-:W-:-:S13]  /*174c0*/  ISETP.GT.AND P6, PT, R6, R0, PT ;  /* 0x000000000600720c */ /* 0x000fda0003fc4270 */
[----:B------:R-:W-:Y:S05]  /*174d0*/  @!P6 BRA `(.L_x_11676) ;  /* 0xfffffffc005ce947 */ /* 0x000fea000383ffff */
.L_x_11673:
        /* <DEDUP_REMOVED lines=9> */
.L_x_11774:
[----:B------:R-:W-:-:S13]  /*17570*/  ISETP.NE.AND P0, PT, R6, RZ, PT ;  /* 0x000000ff0600720c */ /* 0x000fda0003f05270 */
[----:B------:R-:W-:Y:S05]  /*17580*/  @!P0 BRA `(.L_x_11678) ;  /* 0x0000000000108947 */ /* 0x000fea0003800000 */
[----:B------:R-:W-:Y:S01]  /*17590*/  UMOV UR4, 0xffffffff ;  /* 0xffffffff00047882 */ /* 0x000fe20000000000 */
[----:B------:R-:W-:Y:S02]  /*175a0*/  IADD3 R12, R5, -0x1, RZ ;  /* 0xffffffff050c7810 */ /* 0x000fe40007ffe0ff */
[----:B------:R-:W-:Y:S05]  /*175b0*/  BRA.DIV UR4, `(.L_x_11679) ;  /* 0x0000002604e87947 */ /* 0x000fea000b800000 */
[----:B------:R0:W0:Y:S02]  /*175c0*/  SHFL.IDX PT, R24, R2, R12, 0x1f ;  /* 0x00001f0c02187589 */ /* 0x00002400000e0000 */
.L_x_11678:
[----:B0-----:R-:W-:Y:S01]  /*175d0*/  IMAD R24, R24, R3, R8 ;  /* 0x0000000318187224 */ /* 0x001fe200078e0208 */
[----:B---3--:R-:W-:Y:S01]  /*175e0*/  IABS R8, R4 ;  /* 0x0000000400087213 */ /* 0x008fe20000000000 */
[----:B------:R-:W-:Y:S02]  /*175f0*/  IMAD.MOV.U32 R2, RZ, RZ, RZ ;  /* 0x000000ffff027224 */ /* 0x000fe400078e00ff */
[----:B------:R-:W-:Y:S01]  /*17600*/  IMAD.IADD R25, R0, 0x1, -R24 ;  /* 0x0000000100197824 */ /* 0x000fe200078e0a18 */
[----:B------:R-:W0:Y:S01]  /*17610*/  I2F.RP R6, R8 ;  /* 0x0000000800067306 */ /* 0x000e220000209400 */
[----:B------:R-:W-:-:S03]  /*17620*/  IMAD.IADD R27, R5, 0x1, R27 ;  /* 0x00000001051b7824 */ /* 0x000fc600078e021b */
[----:B------:R-:W-:-:S04]  /*17630*/  IABS R0, R25 ;  /* 0x0000001900007213 */ /* 0x000fc80000000000 */
[----:B0-----:R-:W0:Y:S02]  /*17640*/  MUFU.RCP R6, R6 ;  /* 0x0000000600067308 */ /* 0x001e240000001000 */
[----:B0-----:R-:W-:-:S06]  /*17650*/  VIADD R9, R6, 0xffffffe ;  /* 0x0ffffffe06097836 */ /* 0x001fcc0000000000 */
[----:B------:R-:W1:Y:S02]  /*17660*/  F2I.FTZ.U32.TRUNC.NTZ R3, R9 ;  /* 0x0000000900037305 */ /* 0x000e64000021f000 */
[----:B-1----:R-:W-:-:S04]  /*17670*/  IMAD.MOV R11, RZ, RZ, -R3 ;  /* 0x000000ffff0b7224 */ /* 0x002fc800078e0a03 */
[----:B------:R-:W-:-:S04]  /*17680*/  IMAD R11, R11, R8, RZ ;  /* 0x000000080b0b7224 */ /* 0x000fc800078e02ff */
[----:B------:R-:W-:Y:S01]  /*17690*/  IMAD.HI.U32 R2, R3, R11, R2 ;  /* 0x0000000b03027227 */ /* 0x000fe200078e0002 */
[----:B------:R-:W-:-:S05]  /*176a0*/  IABS R3, R4 ;  /* 0x0000000400037213 */ /* 0x000fca0000000000 */
[----:B------:R-:W-:Y:S02]  /*176b0*/  IMAD.MOV R3, RZ, RZ, -R3 ;  /* 0x000000ffff037224 */ /* 0x000fe400078e0a03 */
[----:B------:R-:W-:-:S04]  /*176c0*/  IMAD.HI.U32 R6, R2, R0, RZ ;  /* 0x0000000002067227 */ /* 0x000fc800078e00ff */
[----:B------:R-:W-:Y:S01]  /*176d0*/  IMAD R3, R6, R3, R0 ;  /* 0x0000000306037224 */ /* 0x000fe200078e0200 */
[----:B----4-:R-:W-:-:S04]  /*176e0*/  IABS R0, R7 ;  /* 0x0000000700007213 */ /* 0x010fc80000000000 */
[----:B------:R-:W0:Y:S01]  /*176f0*/  I2F.RP R9, R0 ;  /* 0x0000000000097306 */ /* 0x000e220000209400 */
[----:B------:R-:W-:-:S13]  /*17700*/  ISETP.GT.U32.AND P1, PT, R8, R3, PT ;  /* 0x000000030800720c */ /* 0x000fda0003f24070 */
[----:B------:R-:W-:Y:S01]  /*17710*/  @!P1 IMAD.IADD R3, R3, 0x1, -R8 ;  /* 0x0000000103039824 */ /* 0x000fe200078e0a08 */
[----:B0-----:R-:W0:Y:S01]  /*17720*/  MUFU.RCP R9, R9 ;  /* 0x0000000900097308 */ /* 0x001e220000001000 */
[----:B------:R-:W-:Y:S02]  /*17730*/  @!P1 IADD3 R6, R6, 0x1, RZ ;  /* 0x0000000106069810 */ /* 0x000fe40007ffe0ff */
[----:B------:R-:W-:Y:S02]  /*17740*/  ISETP.NE.AND P1, PT, R4, RZ, PT ;  /* 0x000000ff0400720c */ /* 0x000fe40003f25270 */
[----:B------:R-:W-:Y:S01]  /*17750*/  ISETP.GE.U32.AND P0, PT, R3, R8, PT ;  /* 0x000000080300720c */ /* 0x000fe20003f06070 */
[----:B0-----:R-:W-:-:S12]  /*17760*/  VIADD R10, R9, 0xffffffe ;  /* 0x0ffffffe090a7836 */ /* 0x001fd80000000000 */
[----:B------:R-:W-:Y:S01]  /*17770*/  @P0 VIADD R6, R6, 0x1 ;  /* 0x0000000106060836 */ /* 0x000fe20000000000 */
        /* <DEDUP_REMOVED lines=27> */
[C---:B------:R-:W-:Y:S01]  /*17930*/  IMAD R6, R7.reuse, R0, R6 ;  /* 0x0000000007067224 */ /* 0x040fe200078e0206 */
[----:B------:R-:W-:-:S05]  /*17940*/  LEA R7, R7, R2, 0x18 ;  /* 0x0000000207077211 */ /* 0x000fca00078ec0ff */
[----:B------:R-:W-:Y:S01]  /*17950*/  IMAD R26, R6, 0x10000, R7 ;  /* 0x00010000061a7824 */ /* 0x000fe200078e0207 */
[----:B------:R-:W-:Y:S06]  /*17960*/  BRA `(.L_x_11680) ;  /* 0x00000000001c7947 */ /* 0x000fec0003800000 */
.L_x_11674:
[----:B------:R-:W-:Y:S01]  /*17970*/  UMOV UR4, URZ ;  /* 0x0000003f00047c82 */ /* 0x000fe20008000000 */
[----:B------:R-:W-:Y:S01]  /*17980*/  UMOV UR5, URZ ;  /* 0x0000003f00057c82 */ /* 0x000fe20008000000 */
[----:B------:R-:W-:Y:S01]  /*17990*/  ULDC UR6, c[0x0][0xc3c] ;  /* 0x00030f0000067ab9 */ /* 0x000fe20000000800 */
[----:B------:R-:W-:Y:S02]  /*179a0*/  IMAD.MOV.U32 R24, RZ, RZ, R0 ;  /* 0x000000ffff187224 */ /* 0x000fe400078e0000 */
[----:B------:R-:W-:Y:S02]  /*179b0*/  IMAD.U32 R25, RZ, RZ, UR4 ;  /* 0x00000004ff197e24 */ /* 0x000fe4000f8e00ff */
[----:B------:R-:W-:Y:S02]  /*179c0*/  IMAD.U32 R26, RZ, RZ, UR5 ;  /* 0x00000005ff1a7e24 */ /* 0x000fe4000f8e00ff */
[----:B------:R-:W-:-:S07]  /*179d0*/  IMAD.U32 R27, RZ, RZ, UR6 ;  /* 0x00000006ff1b7e24 */ /* 0x000fce000f8e00ff */
.L_x_11680:
        /* <DEDUP_REMOVED lines=10> */
.L_x_11671:
[----:B------:R-:W-:Y:S02]  /*17a80*/  ULDC UR4, c[0x0][0xc3c] ;  /* 0x00030f0000047ab9 */ /* 0x000fe40000000800 */
[----:B0-----:R-:W-:-:S13]  /*17a90*/  ISETP.GE.AND P0, PT, R27, UR4, PT ;  /* 0x000000041b007c0c */ /* 0x001fda000bf06270 */
[----:B------:R-:W-:Y:S05]  /*17aa0*/  @!P0 BRA `(.L_x_11681) ;  /* 0xffffffac00688947 */ /* 0x000fea000383ffff */
[----:B------:R-:W-:Y:S05]  /*17ab0*/  BSYNC B7 ;  /* 0x0000000000077941 */ /* 0x000fea0003800000 */
.L_x_11577:
[----:B0-----:R-:W5:Y:S01]  /*17ac0*/  LDL.LU R0, [R1+0x44] ;  /* 0x0000440001007983 */ /* 0x001f620000300800 */
[----:B------:R-:W-:Y:S01]  /*17ad0*/  BSSY B0, `(.L_x_11682) ;  /* 0x000000b000007945 */ /* 0x000fe20003800000 */
[----:B--2---:R-:W0:Y:S01]  /*17ae0*/  S2R R5, SR_CgaCtaId ;  /* 0x0000000000057919 */ /* 0x004e220000008800 */
[----:B-----5:R-:W-:-:S05]  /*17af0*/  VIADD R0, R0, 0x1 ;  /* 0x0000000100007836 */ /* 0x020fca0000000000 */
[----:B----4-:R-:W-:-:S04]  /*17b00*/  LEA.HI R2, R0, R0, RZ, 0x1 ;  /* 0x0000000000027211 */ /* 0x010fc800078f08ff */
[----:B------:R-:W-:Y:S02]  /*17b10*/  LOP3.LUT R3, R2, 0xfffffffe, RZ, 0xc0, !PT ;  /* 0xfffffffe02037812 */ /* 0x000fe400078ec0ff */
[----:B------:R-:W-:Y:S02]  /*17b20*/  MOV R2, 0x400 ;  /* 0x0000040000027802 */ /* 0x000fe40000000f00 */
[----:B------:R-:W-:Y:S02]  /*17b30*/  IADD3 R0, R0, -R3, RZ ;  /* 0x8000000300007210 */ /* 0x000fe40007ffe0ff */
[----:B0-----:R-:W-:Y:S02]  /*17b40*/  LEA R6, R5, R2, 0x18 ;  /* 0x0000000205067211 */ /* 0x001fe400078ec0ff */
[----:B------:R-:W-:-:S04]  /*17b50*/  SHF.L.U32 R0, R0, 0x1f, RZ ;  /* 0x0000001f00007819 */ /* 0x000fc800000006ff */
[----:B------:R-:W0:Y:S02]  /*17b60*/  SYNCS.PHASECHK.TRANS64.TRYWAIT P0, [R6+URZ+0x13220], R0 ;  /* 0x01322000060075a7 */ /* 0x000e24000800017f */
[----:B0-----:R-:W-:Y:S05]  /*17b70*/  @!P0 BRA `(.L_x_11683) ;  /* 0x0000002000a08947 */ /* 0x001fea0003800000 */
.L_x_11777:
[----:B------:R-:W-:Y:S05]  /*17b80*/  BSYNC B0 ;  /* 0x0000000000007941 */ /* 0x000fea0003800000 */
.L_x_11682:
[----:B------:R-:W-:-:S03]  /*17b90*/  UMOV UR4, 0xffffffff ;  /* 0xffffffff00047882 */ /* 0x000fc60000000000 */
[----:B------:R-:W-:Y:S05]  /*17ba0*/  BRA.DIV UR4, `(.L_x_11684) ;  /* 0x0000002204a87947 */ /* 0x000fea000b800000 */
[----:B0-----:R-:W0:Y:S02]  /*17bb0*/  S2R R0, SR_TID.X ;  /* 0x0000000000007919 */ /* 0x001e240000002100 */
[----:B0-----:R-:W-:-:S04]  /*17bc0*/  SHF.R.U32.HI R0, RZ, 0x5, R0 ;  /* 0x00000005ff007819 */ /* 0x001fc80000011600 */
[----:B------:R-:W-:-:S05]  /*17bd0*/  LOP3.LUT R0, R0, 0x3, RZ, 0xc0, !PT ;  /* 0x0000000300007812 */ /* 0x000fca00078ec0ff */
[----:B------:R0:W2:Y:S02]  /*17be0*/  SHFL.IDX PT, R14, R0, RZ, 0x1f ;  /* 0x00001fff000e7589 */ /* 0x0000a400000e0000 */
.L_x_11780:
[----:B--2---:R-:W-:-:S13]  /*17bf0*/  ISETP.NE.AND P0, PT, R14, RZ, PT ;  /* 0x000000ff0e00720c */ /* 0x004fda0003f05270 */
[----:B------:R-:W-:Y:S05]  /*17c00*/  @P0 BRA `(.L_x_11465) ;  /* 0x0000000000a80947 */ /* 0x000fea0003800000 */
[----:B------:R-:W-:-:S03]  /*17c10*/  UMOV UR4, 0xffffffff ;  /* 0xffffffff00047882 */ /* 0x000fc60000000000 */
[----:B------:R-:W-:Y:S05]  /*17c20*/  BRA.DIV UR4, `(.L_x_11685) ;  /* 0x0000002204bc7947 */ /* 0x000fea000b800000 */
[----:B------:R-:W-:-:S13]  /*17c30*/  ELECT P6, URZ, PT ;  /* 0x00000000003f782f */ /* 0x000fda00038c0000 */
.L_x_11783:
[----:B------:R-:W-:Y:S05]  /*17c40*/  @!P6 BRA `(.L_x_11465) ;  /* 0x000000000098e947 */ /* 0x000fea0003800000 */
[----:B0-----:R-:W2:Y:S02]  /*17c50*/  LDL.LU R0, [R1+0x3c] ;  /* 0x00003c0001007983 */ /* 0x001ea40000300800 */
[----:B--2---:R-:W-:-:S04]  /*17c60*/  LOP3.LUT R0, R0, 0x2, RZ, 0xfc, !PT ;  /* 0x0000000200007812 */ /* 0x004fc800078efcff */
[----:B------:R-:W-:-:S13]  /*17c70*/  ISETP.NE.AND P0, PT, R0, 0x3, PT ;  /* 0x000000030000780c */ /* 0x000fda0003f05270 */
[----:B------:R-:W-:Y:S05]  /*17c80*/  @!P0 BRA `(.L_x_11686) ;  /* 0x0000000000048947 */ /* 0x000fea0003800000 */
[----:B------:R-:W-:Y:S01]  /*17c90*/  BPT.TRAP 0x1 ;  /* 0x000000040000795c */ /* 0x000fe20000300000 */
.L_x_11686:
[----:B------:R-:W2:Y:S01]  /*17ca0*/  LDL.LU R8, [R1+0x4] ;  /* 0x0000040001087983 */ /* 0x000ea20000300800 */
        /* <DEDUP_REMOVED lines=12> */
.L_x_11784:
[----:B------:R-:W2:Y:S02]  /*17d70*/  SYNCS.PHASECHK.TRANS64.TRYWAIT P1, [R9+URZ], R0 ;  /* 0x00000000090075a7 */ /* 0x000ea4000802017f */
[----:B--2---:R-:W-:Y:S05]  /*17d80*/  @!P1 BRA `(.L_x_11688) ;  /* 0x0000002000989947 */ /* 0x004fea0003800000 */
.L_x_11785:
[----:B------:R-:W-:Y:S05]  /*17d90*/  @!P0 BRA `(.L_x_11689) ;  /* 0x0000000000048947 */ /* 0x000fea0003800000 */
[----:B------:R-:W-:Y:S01]  /*17da0*/  BPT.TRAP 0x1 ;  /* 0x000000040000795c */ /* 0x000fe20000300000 */
.L_x_11689:
[----:B------:R-:W-:-:S04]  /*17db0*/  IMAD R29, R29, 0x8, R6 ;  /* 0x000000081d1d7824 */ /* 0x000fc800078e0206 */
[----:B------:R-:W4:Y:S02]  /*17dc0*/  SYNCS.PHASECHK.TRANS64.TRYWAIT P1, [R29+URZ+0x13260], R4 ;  /* 0x013260041d0075a7 */ /* 0x000f24000802017f */
[----:B----4-:R-:W-:Y:S05]  /*17dd0*/  @!P1 BRA `(.L_x_11690) ;  /* 0x0000002000989947 */ /* 0x010fea0003800000 */
.L_x_11786:
[----:B------:R-:W-:Y:S05]  /*17de0*/  @!P0 BRA `(.L_x_11691) ;  /* 0x0000000000048947 */ /* 0x000fea0003800000 */
[----:B------:R-:W-:Y:S01]  /*17df0*/  BPT.TRAP 0x1 ;  /* 0x000000040000795c */ /* 0x000fe20000300000 */
.L_x_11691:
[----:B------:R-:W-:-:S04]  /*17e00*/  IMAD R7, R7, 0x8, R6 ;  /* 0x0000000807077824 */ /* 0x000fc800078e0206 */
[----:B------:R-:W5:Y:S02]  /*17e10*/  SYNCS.PHASECHK.TRANS64.TRYWAIT P1, [R7+URZ+0x13260], R0 ;  /* 0x01326000070075a7 */ /* 0x000f64000802017f */
[----:B-----5:R-:W-:Y:S05]  /*17e20*/  @!P1 BRA `(.L_x_11692) ;  /* 0x0000002000989947 */ /* 0x020fea0003800000 */
.L_x_11787:
[----:B------:R-:W-:Y:S05]  /*17e30*/  @!P0 BRA `(.L_x_11693) ;  /* 0x0000000000048947 */ /* 0x000fea0003800000 */
[----:B------:R-:W-:Y:S01]  /*17e40*/  BPT.TRAP 0x1 ;  /* 0x000000040000795c */ /* 0x000fe20000300000 */
.L_x_11693:
[----:B------:R-:W5:Y:S02]  /*17e50*/  SYNCS.PHASECHK.TRANS64.TRYWAIT P0, [R29+URZ+0x13280], R4 ;  /* 0x013280041d0075a7 */ /* 0x000f64000800017f */
[----:B-----5:R-:W-:Y:S05]  /*17e60*/  @!P0 BRA `(.L_x_11694) ;  /* 0x00000020009c8947 */ /* 0x020fea0003800000 */
.L_x_11695:
[----:B------:R0:W0:Y:S02]  /*17e70*/  SYNCS.PHASECHK.TRANS64.TRYWAIT P0, [R7+URZ+0x13280], R0 ;  /* 0x01328000070075a7 */ /* 0x000024000800017f */
[----:B0-----:R-:W-:Y:S05]  /*17e80*/  @!P0 NANOSLEEP.SYNCS 0x989680 ;  /* 0x009896800000895d */ /* 0x001fea0003900000 */
[----:B------:R-:W0:Y:S02]  /*17e90*/  @!P0 SYNCS.PHASECHK.TRANS64 P0, [R7+URZ+0x13280], R0 ;  /* 0x01328000070085a7 */ /* 0x000e24000800007f */
[----:B0-----:R-:W-:Y:S05]  /*17ea0*/  @!P0 BRA `(.L_x_11695) ;  /* 0xfffffffc00f08947 */ /* 0x001fea000383ffff */
.L_x_11465:
[----:B------:R-:W-:Y:S05]  /*17eb0*/  BSYNC B8 ;  /* 0x0000000000087941 */ /* 0x000fea0003800000 */
.L_x_11462:
[----:B------:R-:W-:Y:S05]  /*17ec0*/  EXIT ;  /* 0x000000000000794d */ /* 0x000fea0003800000 */
.L_x_11483:
[----:B0-----:R0:W1:Y:S02]  /*17ed0*/  SYNCS.PHASECHK.TRANS64.TRYWAIT P5, [R75+URZ+0x13290], R76 ;  /* 0x0132904c4b0075a7 */ /* 0x00106400080a017f */
[----:B-1----:R-:W-:Y:S05]  /*17ee0*/  @!P5 NANOSLEEP.SYNCS 0x989680 ;  /* 0x009896800000d95d */ /* 0x002fea0003900000 */
[----:B------:R-:W1:Y:S02]  /*17ef0*/  @!P5 SYNCS.PHASECHK.TRANS64 P5, [R75+URZ+0x13290], R76 ;  /* 0x0132904c4b00d5a7 */ /* 0x000e6400080a007f */
[----:B-1----:R-:W-:Y:S05]  /*17f00*/  @!P5 BRA `(.L_x_11483) ;  /* 0xfffffffc00f0d947 */ /* 0x002fea000383ffff */
[----:B------:R-:W-:Y:S05]  /*17f10*/  BRA `(.L_x_11696) ;  /* 0xfffffea800887947 */ /* 0x000fea000383ffff */
.L_x_11493:
[----:B0-----:R0:W1:Y:S02]  /*17f20*/  SYNCS.PHASECHK.TRANS64.TRYWAIT P5, [R75+URZ+0x13290], R76 ;  /* 0x0132904c4b0075a7 */ /* 0x00106400080a017f */
[----:B-1----:R-:W-:Y:S05]  /*17f30*/  @!P5 NANOSLEEP.SYNCS 0x989680 ;  /* 0x009896800000d95d */ /* 0x002fea0003900000 */
[----:B------:R-:W1:Y:S02]  /*17f40*/  @!P5 SYNCS.PHASECHK.TRANS64 P5, [R75+URZ+0x13290], R76 ;  /* 0x0132904c4b00d5a7 */ /* 0x000e6400080a007f */
[----:B-1----:R-:W-:Y:S05]  /*17f50*/  @!P5 BRA `(.L_x_11493) ;  /* 0xfffffffc00f0d947 */ /* 0x002fea000383ffff */
[----:B------:R-:W-:Y:S05]  /*17f60*/  BRA `(.L_x_11697) ;  /* 0xfffffeb800cc7947 */ /* 0x000fea000383ffff */
.L_x_11498:
[----:B0-----:R0:W1:Y:S02]  /*17f70*/  SYNCS.PHASECHK.TRANS64.TRYWAIT P1, [R75+URZ+0x13290], R76 ;  /* 0x0132904c4b0075a7 */ /* 0x001064000802017f */
[----:B-1----:R-:W-:Y:S05]  /*17f80*/  @!P1 NANOSLEEP.SYNCS 0x989680 ;  /* 0x009896800000995d */ /* 0x002fea0003900000 */
[----:B------:R-:W1:Y:S02]  /*17f90*/  @!P1 SYNCS.PHASECHK.TRANS64 P1, [R75+URZ+0x13290], R76 ;  /* 0x0132904c4b0095a7 */ /* 0x000e64000802007f */
[----:B-1----:R-:W-:Y:S05]  /*17fa0*/  @!P1 BRA `(.L_x_11498) ;  /* 0xfffffffc00f09947 */ /* 0x002fea000383ffff */
[----:B------:R-:W-:Y:S05]  /*17fb0*/  BRA `(.L_x_11698) ;  /* 0xfffffec800f47947 */ /* 0x000fea000383ffff */
.L_x_11502:
[----:B--2---:R2:W0:Y:S02]  /*17fc0*/  SYNCS.PHASECHK.TRANS64.TRYWAIT P0, [R75+URZ+0x132b0], R76 ;  /* 0x0132b04c4b0075a7 */ /* 0x004424000800017f */
[----:B0-----:R-:W-:Y:S05]  /*17fd0*/  @!P0 NANOSLEEP.SYNCS 0x989680 ;  /* 0x009896800000895d */ /* 0x001fea0003900000 */
[----:B------:R-:W0:Y:S02]  /*17fe0*/  @!P0 SYNCS.PHASECHK.TRANS64 P0, [R75+URZ+0x132b0], R76 ;  /* 0x0132b04c4b0085a7 */ /* 0x000e24000800007f */
[----:B0-----:R-:W-:Y:S05]  /*17ff0*/  @!P0 BRA `(.L_x_11502) ;  /* 0xfffffffc00f08947 */ /* 0x001fea000383ffff */
[----:B------:R-:W-:Y:S05]  /*18000*/  BRA `(.L_x_11699) ;  /* 0xfffffecc00547947 */ /* 0x000fea000383ffff */
.L_x_11522:
        /* <DEDUP_REMOVED lines=8> */
.L_x_11701:
[----:B------:R-:W-:Y:S05]  /*18090*/  BSYNC B1 ;  /* 0x0000000000017941 */ /* 0x000fea0003800000 */
.L_x_11700:
        /* <DEDUP_REMOVED lines=8> */
.L_x_11702:
[----:B------:R-:W-:Y:S02]  /*18120*/  IMAD.MOV.U32 R13, RZ, RZ, R31 ;  /* 0x000000ffff0d7224 */ /* 0x000fe400078e001f */
[----:B------:R-:W-:-:S07]  /*18130*/  IMAD.MOV.U32 R29, RZ, RZ, R14 ;  /* 0x000000ffff1d7224 */ /* 0x000fce00078e000e */
[----:B------:R-:W-:Y:S05]  /*18140*/  WARPSYNC.COLLECTIVE R15, `(.L_x_11703) ;  /* 0x000000000f087348 */ /* 0x000fea0003c00000 */
[----:B------:R0:W1:Y:S02]  /*18150*/  SHFL.IDX P6, R14, R13, R12, R11 ;  /* 0x0000000c0d0e7389 */ /* 0x00006400000c000b */
[----:B01----:R-:W-:Y:S01]  /*18160*/  ENDCOLLECTIVE ;  /* 0x000000000000791b */ /* 0x003fe20003800000 */
.L_x_11703:
[----:B------:R-:W-:Y:S01]  /*18170*/  IMAD.MOV.U32 R13, RZ, RZ, R26 ;  /* 0x000000ffff0d7224 */ /* 0x000fe200078e001a */
[----:B------:R-:W-:-:S07]  /*18180*/  MOV R3, R14 ;  /* 0x0000000e00037202 */ /* 0x000fce0000000f00 */
[----:B------:R-:W-:Y:S05]  /*18190*/  WARPSYNC.COLLECTIVE R15, `(.L_x_11704) ;  /* 0x000000000f087348 */ /* 0x000fea0003c00000 */
[----:B------:R0:W1:Y:S02]  /*181a0*/  SHFL.IDX P6, R14, R13, R12, R11 ;  /* 0x0000000c0d0e7389 */ /* 0x00006400000c000b */
[----:B01----:R-:W-:Y:S01]  /*181b0*/  ENDCOLLECTIVE ;  /* 0x000000000000791b */ /* 0x003fe20003800000 */
.L_x_11704:
[----:B------:R-:W-:Y:S05]  /*181c0*/  BRA `(.L_x_11705) ;  /* 0xfffffed800a47947 */ /* 0x000fea000383ffff */
.L_x_11526:
[----:B-1----:R1:W3:Y:S02]  /*181d0*/  SYNCS.PHASECHK.TRANS64.TRYWAIT P0, [R16+URZ+0x13200], R27 ;  /* 0x0132001b100075a7 */ /* 0x0022e4000800017f */
[----:B---3--:R-:W-:Y:S05]  /*181e0*/  @!P0 NANOSLEEP.SYNCS 0x989680 ;  /* 0x009896800000895d */ /* 0x008fea0003900000 */
[----:B------:R-:W3:Y:S02]  /*181f0*/  @!P0 SYNCS.PHASECHK.TRANS64 P0, [R16+URZ+0x13200], R27 ;  /* 0x0132001b100085a7 */ /* 0x000ee4000800007f */
[----:B---3--:R-:W-:Y:S05]  /*18200*/  @!P0 BRA `(.L_x_11526) ;  /* 0xfffffffc00f08947 */ /* 0x008fea000383ffff */
[----:B------:R-:W-:Y:S05]  /*18210*/  BRA `(.L_x_11706) ;  /* 0xfffffedc003c7947 */ /* 0x000fea000383ffff */
.L_x_11530:
        /* <DEDUP_REMOVED lines=8> */
.L_x_11708:
[----:B------:R-:W-:Y:S05]  /*182a0*/  BSYNC B1 ;  /* 0x0000000000017941 */ /* 0x000fea0003800000 */
.L_x_11707:
[----:B------:R-:W-:Y:S01]  /*182b0*/  IMAD.MOV.U32 R13, RZ, RZ, R28 ;  /* 0x000000ffff0d7224 */ /* 0x000fe200078e001c */
[----:B------:R-:W-:Y:S01]  /*182c0*/  MOV R11, 0x1e1f ;  /* 0x00001e1f000b7802 */ /* 0x000fe20000000f00 */
[----:B------:R-:W-:Y:S02]  /*182d0*/  IMAD.MOV.U32 R12, RZ, RZ, RZ ;  /* 0x000000ffff0c7224 */ /* 0x000fe400078e00ff */
[----:B------:R-:W-:Y:S02]  /*182e0*/  IMAD.MOV.U32 R15, RZ, RZ, -0x1 ;  /* 0xffffffffff0f7424 */ /* 0x000fe400078e00ff */
[----:B------:R-:W-:-:S07]  /*182f0*/  IMAD.MOV.U32 R0, RZ, RZ, R14 ;  /* 0x000000ffff007224 */ /* 0x000fce00078e000e */
[----:B------:R-:W-:Y:S05]  /*18300*/  WARPSYNC.COLLECTIVE R15, `(.L_x_11709) ;  /* 0x000000000f087348 */ /* 0x000fea0003c00000 */
[----:B------:R0:W1:Y:S02]  /*18310*/  SHFL.IDX P6, R14, R13, R12, R11 ;  /* 0x0000000c0d0e7389 */ /* 0x00006400000c000b */
[----:B01----:R-:W-:Y:S01]  /*18320*/  ENDCOLLECTIVE ;  /* 0x000000000000791b */ /* 0x003fe20003800000 */
.L_x_11709:
[----:B------:R-:W-:Y:S02]  /*18330*/  IMAD.MOV.U32 R13, RZ, RZ, R31 ;  /* 0x000000ffff0d7224 */ /* 0x000fe400078e001f */
[----:B------:R-:W-:-:S07]  /*18340*/  IMAD.MOV.U32 R29, RZ, RZ, R14 ;  /* 0x000000ffff1d7224 */ /* 0x000fce00078e000e */
[----:B------:R-:W-:Y:S05]  /*18350*/  WARPSYNC.COLLECTIVE R15, `(.L_x_11710) ;  /* 0x000000000f087348 */ /* 0x000fea0003c00000 */
[----:B------:R0:W1:Y:S02]  /*18360*/  SHFL.IDX P6, R14, R13, R12, R11 ;  /* 0x0000000c0d0e7389 */ /* 0x00006400000c000b */
[----:B01----:R-:W-:Y:S01]  /*18370*/  ENDCOLLECTIVE ;  /* 0x000000000000791b */ /* 0x003fe20003800000 */
.L_x_11710:
[----:B------:R-:W-:Y:S02]  /*18380*/  IMAD.MOV.U32 R13, RZ, RZ, R26 ;  /* 0x000000ffff0d7224 */ /* 0x000fe400078e001a */
[----:B------:R-:W-:-:S07]  /*18390*/  IMAD.MOV.U32 R3, RZ, RZ, R14 ;  /* 0x000000ffff037224 */ /* 0x000fce00078e000e */
[----:B------:R-:W-:Y:S05]  /*183a0*/  WARPSYNC.COLLECTIVE R15, `(.L_x_11711) ;  /* 0x000000000f087348 */ /* 0x000fea0003c00000 */
[----:B------:R0:W1:Y:S02]  /*183b0*/  SHFL.IDX P6, R14, R13, R12, R11 ;  /* 0x0000000c0d0e7389 */ /* 0x00006400000c000b */
[----:B01----:R-:W-:Y:S01]  /*183c0*/  ENDCOLLECTIVE ;  /* 0x000000000000791b */ /* 0x003fe20003800000 */
.L_x_11711:
[----:B------:R-:W-:Y:S05]  /*183d0*/  BRA `(.L_x_11712) ;  /* 0xfffffee800ec7947 */ /* 0x000fea000383ffff */
.L_x_11534:
[----:B-1----:R1:W3:Y:S02]  /*183e0*/  SYNCS.PHASECHK.TRANS64.TRYWAIT P1, [R16+URZ+0x13200], R21 ;  /* 0x01320015100075a7 */ /* 0x0022e4000802017f */
[----:B---3--:R-:W-:Y:S05]  /*183f0*/  @!P1 NANOSLEEP.SYNCS 0x989680 ;  /* 0x009896800000995d */ /* 0x008fea0003900000 */
[----:B------:R-:W3:Y:S02]  /*18400*/  @!P1 SYNCS.PHASECHK.TRANS64 P1, [R16+URZ+0x13200], R21 ;  /* 0x01320015100095a7 */ /* 0x000ee4000802007f */
[----:B---3--:R-:W-:Y:S05]  /*18410*/  @!P1 BRA `(.L_x_11534) ;  /* 0xfffffffc00f09947 */ /* 0x008fea000383ffff */
[----:B------:R-:W-:Y:S05]  /*18420*/  BRA `(.L_x_11713) ;  /* 0xfffffeec00607947 */ /* 0x000fea000383ffff */
.L_x_11538:
[----:B-1----:R1:W4:Y:S02]  /*18430*/  SYNCS.PHASECHK.TRANS64.TRYWAIT P1, [R0+URZ+0x13230], R7 ;  /* 0x01323007000075a7 */ /* 0x002324000802017f */
[----:B----4-:R-:W-:Y:S05]  /*18440*/  @!P1 NANOSLEEP.SYNCS 0x989680 ;  /* 0x009896800000995d */ /* 0x010fea0003900000 */
[----:B------:R-:W4:Y:S02]  /*18450*/  @!P1 SYNCS.PHASECHK.TRANS64 P1, [R0+URZ+0x13230], R7 ;  /* 0x01323007000095a7 */ /* 0x000f24000802007f */
[----:B----4-:R-:W-:Y:S05]  /*18460*/  @!P1 BRA `(.L_x_11538) ;  /* 0xfffffffc00f09947 */ /* 0x010fea000383ffff */
[----:B------:R-:W-:Y:S05]  /*18470*/  BRA `(.L_x_11537) ;  /* 0xfffffefc00bc7947 */ /* 0x000fea000383ffff */
.L_x_11545:
[----:B0-----:R0:W2:Y:S02]  /*18480*/  SYNCS.PHASECHK.TRANS64.TRYWAIT P1, [R13+URZ+0x13230], R10 ;  /* 0x0132300a0d0075a7 */ /* 0x0010a4000802017f */
[----:B--2---:R-:W-:Y:S05]  /*18490*/  @!P1 NANOSLEEP.SYNCS 0x989680 ;  /* 0x009896800000995d */ /* 0x004fea0003900000 */
[----:B------:R-:W2:Y:S02]  /*184a0*/  @!P1 SYNCS.PHASECHK.TRANS64 P1, [R13+URZ+0x13230], R10 ;  /* 0x0132300a0d0095a7 */ /* 0x000ea4000802007f */
[----:B--2---:R-:W-:Y:S05]  /*184b0*/  @!P1 BRA `(.L_x_11545) ;  /* 0xfffffffc00f09947 */ /* 0x004fea000383ffff */
[----:B------:R-:W-:Y:S05]  /*184c0*/  BRA `(.L_x_11544) ;  /* 0xffffff3000c07947 */ /* 0x000fea000383ffff */
.L_x_11550:
[----:B-1----:R1:W2:Y:S02]  /*184d0*/  SYNCS.PHASECHK.TRANS64.TRYWAIT P1, [R14+URZ+0x13250], R9 ;  /* 0x013250090e0075a7 */ /* 0x0022a4000802017f */
[----:B--2---:R-:W-:Y:S05]  /*184e0*/  @!P1 NANOSLEEP.SYNCS 0x989680 ;  /* 0x009896800000995d */ /* 0x004fea0003900000 */
[----:B------:R-:W2:Y:S02]  /*184f0*/  @!P1 SYNCS.PHASECHK.TRANS64 P1, [R14+URZ+0x13250], R9 ;  /* 0x013250090e0095a7 */ /* 0x000ea4000802007f */
[----:B--2---:R-:W-:Y:S05]  /*18500*/  @!P1 BRA `(.L_x_11550) ;  /* 0xfffffffc00f09947 */ /* 0x004fea000383ffff */
[----:B------:R-:W-:Y:S05]  /*18510*/  BRA `(.L_x_11549) ;  /* 0xffffff3800307947 */ /* 0x000fea000383ffff */
.L_x_11557:
[----:B-1----:R1:W2:Y:S02]  /*18520*/  SYNCS.PHASECHK.TRANS64.TRYWAIT P1, [R8+URZ+0x13250], R3 ;  /* 0x01325003080075a7 */ /* 0x0022a4000802017f */
[----:B--2---:R-:W-:Y:S05]  /*18530*/  @!P1 NANOSLEEP.SYNCS 0x989680 ;  /* 0x009896800000995d */ /* 0x004fea0003900000 */
[----:B------:R-:W2:Y:S02]  /*18540*/  @!P1 SYNCS.PHASECHK.TRANS64 P1, [R8+URZ+0x13250], R3 ;  /* 0x01325003080095a7 */ /* 0x000ea4000802007f */
[----:B--2---:R-:W-:Y:S05]  /*18550*/  @!P1 BRA `(.L_x_11557) ;  /* 0xfffffffc00f09947 */ /* 0x004fea000383ffff */
[----:B------:R-:W-:Y:S05]  /*18560*/  BRA `(.L_x_11556) ;  /* 0xffffff6000447947 */ /* 0x000fea000383ffff */
.L_x_11585:
[----:B------:R-:W0:Y:S01]  /*18570*/  S2R R9, SR_TID.X ;  /* 0x0000000000097919 */ /* 0x000e220000002100 */
[----:B------:R-:W-:Y:S01]  /*18580*/  BSSY B1, `(.L_x_11714) ;  /* 0x000000a000017945 */ /* 0x000fe20003800000 */
[----:B------:R-:W-:Y:S01]  /*18590*/  IMAD.MOV.U32 R12, RZ, RZ, RZ ;  /* 0x000000ffff0c7224 */ /* 0x000fe200078e00ff */
[----:B------:R-:W-:Y:S01]  /*185a0*/  MOV R15, 0xffffffff ;  /* 0xffffffff000f7802 */ /* 0x000fe20000000f00 */
[----:B-1----:R-:W-:Y:S01]  /*185b0*/  IMAD.MOV.U32 R11, RZ, RZ, 0x1f ;  /* 0x0000001fff0b7424 */ /* 0x002fe200078e00ff */
[----:B0-----:R-:W-:-:S04]  /*185c0*/  SHF.R.U32.HI R9, RZ, 0x5, R9 ;  /* 0x00000005ff097819 */ /* 0x001fc80000011609 */
[----:B------:R-:W-:-:S05]  /*185d0*/  LOP3.LUT R9, R9, 0x3, RZ, 0xc0, !PT ;  /* 0x0000000309097812 */ /* 0x000fca00078ec0ff */
[----:B------:R-:W-:-:S07]  /*185e0*/  IMAD.MOV.U32 R13, RZ, RZ, R9 ;  /* 0x000000ffff0d7224 */ /* 0x000fce00078e0009 */
[----:B------:R-:W-:Y:S05]  /*185f0*/  WARPSYNC.COLLECTIVE R15, `(.L_x_11715) ;  /* 0x000000000f087348 */ /* 0x000fea0003c00000 */
[----:B------:R0:W1:Y:S02]  /*18600*/  SHFL.IDX P6, R14, R13, R12, R11 ;  /* 0x0000000c0d0e7389 */ /* 0x00006400000c000b */
[----:B01----:R-:W-:Y:S01]  /*18610*/  ENDCOLLECTIVE ;  /* 0x000000000000791b */ /* 0x003fe20003800000 */
.L_x_11715:
[----:B------:R-:W-:Y:S05]  /*18620*/  BSYNC B1 ;  /* 0x0000000000017941 */ /* 0x000fea0003800000 */
.L_x_11714:
[----:B------:R-:W-:Y:S05]  /*18630*/  BRA `(.L_x_11716) ;  /* 0xffffffa800e87947 */ /* 0x000fea000383ffff */
.L_x_11587:
[----:B------:R-:W-:Y:S01]  /*18640*/  BSSY B1, `(.L_x_11717) ;  /* 0x0000006000017945 */ /* 0x000fe20003800000 */
[----:B------:R-:W-:-:S07]  /*18650*/  IMAD.MOV.U32 R15, RZ, RZ, -0x1 ;  /* 0xffffffffff0f7424 */ /* 0x000fce00078e00ff */
[----:B01----:R-:W-:Y:S05]  /*18660*/  WARPSYNC.COLLECTIVE R15, `(.L_x_11718) ;  /* 0x000000000f0c7348 */ /* 0x003fea0003c00000 */
[----:B------:R-:W-:Y:S02]  /*18670*/  ELECT P6, UR62, PT ;  /* 0x00000000003e782f */ /* 0x000fe400038c0000 */
[----:B------:R-:W-:Y:S01]  /*18680*/  MOV R14, UR62 ;  /* 0x0000003e000e7c02 */ /* 0x000fe20008000f00 */
[----:B01----:R-:W-:Y:S10]  /*18690*/  ENDCOLLECTIVE ;  /* 0x000000000000791b */ /* 0x003ff40003800000 */
.L_x_11718:
[----:B------:R-:W-:Y:S05]  /*186a0*/  BSYNC B1 ;  /* 0x0000000000017941 */ /* 0x000fea0003800000 */
.L_x_11717:
[----:B------:R-:W-:Y:S05]  /*186b0*/  BRA `(.L_x_11586) ;  /* 0xffffffa800e07947 */ /* 0x000fea000383ffff */
.L_x_11589:
[----:B0-----:R0:W2:Y:S02]  /*186c0*/  SYNCS.PHASECHK.TRANS64.TRYWAIT P0, [R17+URZ+0x13220], R7 ;  /* 0x01322007110075a7 */ /* 0x0010a4000800017f */
[----:B--2---:R-:W-:Y:S05]  /*186d0*/  @!P0 NANOSLEEP.SYNCS 0x989680 ;  /* 0x009896800000895d */ /* 0x004fea0003900000 */
[----:B------:R-:W2:Y:S02]  /*186e0*/  @!P0 SYNCS.PHASECHK.TRANS64 P0, [R17+URZ+0x13220], R7 ;  /* 0x01322007110085a7 */ /* 0x000ea4000800007f */
[----:B--2---:R-:W-:Y:S05]  /*186f0*/  @!P0 BRA `(.L_x_11589) ;  /* 0xfffffffc00f08947 */ /* 0x004fea000383ffff */
[----:B------:R-:W-:Y:S05]  /*18700*/  BRA `(.L_x_11719) ;  /* 0xffffffa800f07947 */ /* 0x000fea000383ffff */
.L_x_11593:
[----:B0-----:R0:W1:Y:S02]  /*18710*/  SYNCS.PHASECHK.TRANS64.TRYWAIT P0, [R7+URZ+0x132a0], R11 ;  /* 0x0132a00b070075a7 */ /* 0x001064000800017f */
[----:B-1----:R-:W-:Y:S05]  /*18720*/  @!P0 NANOSLEEP.SYNCS 0x989680 ;  /* 0x009896800000895d */ /* 0x002fea0003900000 */
[----:B------:R-:W1:Y:S02]  /*18730*/  @!P0 SYNCS.PHASECHK.TRANS64 P0, [R7+URZ+0x132a0], R11 ;  /* 0x0132a00b070085a7 */ /* 0x000e64000800007f */
[----:B-1----:R-:W-:Y:S05]  /*18740*/  @!P0 BRA `(.L_x_11593) ;  /* 0xfffffffc00f08947 */ /* 0x002fea000383ffff */
[----:B------:R-:W-:Y:S05]  /*18750*/  BRA `(.L_x_11720) ;  /* 0xffffffac00107947 */ /* 0x000fea000383ffff */
.L_x_11598:
[----:B-1----:R1:W2:Y:S02]  /*18760*/  SYNCS.PHASECHK.TRANS64.TRYWAIT P0, [R7+URZ+0x132c0], R11 ;  /* 0x0132c00b070075a7 */ /* 0x0022a4000800017f */
[----:B--2---:R-:W-:Y:S05]  /*18770*/  @!P0 NANOSLEEP.SYNCS 0x989680 ;  /* 0x009896800000895d */ /* 0x004fea0003900000 */
[----:B------:R-:W2:Y:S02]  /*18780*/  @!P0 SYNCS.PHASECHK.TRANS64 P0, [R7+URZ+0x132c0], R11 ;  /* 0x0132c00b070085a7 */ /* 0x000ea4000800007f */
[----:B--2---:R-:W-:Y:S05]  /*18790*/  @!P0 BRA `(.L_x_11598) ;  /* 0xfffffffc00f08947 */ /* 0x004fea000383ffff */
[----:B------:R-:W-:Y:S05]  /*187a0*/  BRA `(.L_x_11721) ;  /* 0xffffffac00907947 */ /* 0x000fea000383ffff */
.L_x_11605:
[----:B0-----:R0:W2:Y:S02]  /*187b0*/  SYNCS.PHASECHK.TRANS64.TRYWAIT P2, [R7+URZ+0x132a0], R8 ;  /* 0x0132a008070075a7 */ /* 0x0010a4000804017f */
[----:B--2---:R-:W-:Y:S05]  /*187c0*/  @!P2 NANOSLEEP.SYNCS 0x989680 ;  /* 0x009896800000a95d */ /* 0x004fea0003900000 */
[----:B------:R-:W2:Y:S02]  /*187d0*/  @!P2 SYNCS.PHASECHK.TRANS64 P2, [R7+URZ+0x132a0], R8 ;  /* 0x0132a0080700a5a7 */ /* 0x000ea4000804007f */
[----:B--2---:R-:W-:Y:S05]  /*187e0*/  @!P2 BRA `(.L_x_11605) ;  /* 0xfffffffc00f0a947 */ /* 0x004fea000383ffff */
[----:B------:R-:W-:Y:S05]  /*187f0*/  BRA `(.L_x_11722) ;  /* 0xffffffb000647947 */ /* 0x000fea000383ffff */
.L_x_11610:
[----:B-1----:R1:W2:Y:S02]  /*18800*/  SYNCS.PHASECHK.TRANS64.TRYWAIT P2, [R7+URZ+0x132c0], R8 ;  /* 0x0132c008070075a7 */ /* 0x0022a4000804017f */
[----:B--2---:R-:W-:Y:S05]  /*18810*/  @!P2 NANOSLEEP.SYNCS 0x989680 ;  /* 0x009896800000a95d */ /* 0x004fea0003900000 */
[----:B------:R-:W2:Y:S02]  /*18820*/  @!P2 SYNCS.PHASECHK.TRANS64 P2, [R7+URZ+0x132c0], R8 ;  /* 0x0132c0080700a5a7 */ /* 0x000ea4000804007f */
[----:B--2---:R-:W-:Y:S05]  /*18830*/  @!P2 BRA `(.L_x_11610) ;  /* 0xfffffffc00f0a947 */ /* 0x004fea000383ffff */
[----:B------:R-:W-:Y:S05]  /*18840*/  BRA `(.L_x_11723) ;  /* 0xffffffb000e07947 */ /* 0x000fea000383ffff */
.L_x_11627:
[----:B------:R-:W4:Y:S01]  /*18850*/  S2R R20, SR_TID.X ;  /* 0x0000000000147919 */ /* 0x000f220000002100 */
[----:B------:R-:W-:Y:S01]  /*18860*/  BSSY B0, `(.L_x_11724) ;  /* 0x000000a000007945 */ /* 0x000fe20003800000 */
[----:B------:R-:W-:Y:S02]  /*18870*/  IMAD.MOV.U32 R12, RZ, RZ, RZ ;  /* 0x000000ffff0c7224 */ /* 0x000fe400078e00ff */
[----:B-12---:R-:W-:Y:S02]  /*18880*/  IMAD.MOV.U32 R11, RZ, RZ, 0x1f ;  /* 0x0000001fff0b7424 */ /* 0x006fe400078e00ff */
[----:B------:R-:W-:Y:S01]  /*18890*/  IMAD.MOV.U32 R15, RZ, RZ, -0x1 ;  /* 0xffffffffff0f7424 */ /* 0x000fe200078e00ff */
[----:B----4-:R-:W-:-:S04]  /*188a0*/  SHF.R.U32.HI R20, RZ, 0x5, R20 ;  /* 0x00000005ff147819 */ /* 0x010fc80000011614 */
[----:B------:R-:W-:-:S05]  /*188b0*/  LOP3.LUT R20, R20, 0x3, RZ, 0xc0, !PT ;  /* 0x0000000314147812 */ /* 0x000fca00078ec0ff */
[----:B------:R-:W-:-:S07]  /*188c0*/  IMAD.MOV.U32 R13, RZ, RZ, R20 ;  /* 0x000000ffff0d7224 */ /* 0x000fce00078e0014 */
[----:B0--3--:R-:W-:Y:S05]  /*188d0*/  WARPSYNC.COLLECTIVE R15, `(.L_x_11725) ;  /* 0x000000000f087348 */ /* 0x009fea0003c00000 */
[----:B------:R1:W2:Y:S02]  /*188e0*/  SHFL.IDX P6, R14, R13, R12, R11 ;  /* 0x0000000c0d0e7389 */ /* 0x0002a400000c000b */
[----:B0123--:R-:W-:Y:S01]  /*188f0*/  ENDCOLLECTIVE ;  /* 0x000000000000791b */ /* 0x00ffe20003800000 */
.L_x_11725:
[----:B------:R-:W-:Y:S05]  /*18900*/  BSYNC B0 ;  /* 0x0000000000007941 */ /* 0x000fea0003800000 */
.L_x_11724:
[----:B------:R-:W-:Y:S05]  /*18910*/  BRA `(.L_x_11726) ;  /* 0xffffffbc00e87947 */ /* 0x000fea000383ffff */
.L_x_11629:
[----:B------:R-:W-:Y:S01]  /*18920*/  BSSY B0, `(.L_x_11727) ;  /* 0x0000006000007945 */ /* 0x000fe20003800000 */
[----:B------:R-:W-:-:S07]  /*18930*/  IMAD.MOV.U32 R15, RZ, RZ, -0x1 ;  /* 0xffffffffff0f7424 */ /* 0x000fce00078e00ff */
[----:B-1234-:R-:W-:Y:S05]  /*18940*/  WARPSYNC.COLLECTIVE R15, `(.L_x_11728) ;  /* 0x000000000f0c7348 */ /* 0x01efea0003c00000 */
[----:B------:R-:W-:Y:S02]  /*18950*/  ELECT P6, UR62, PT ;  /* 0x00000000003e782f */ /* 0x000fe400038c0000 */
[----:B------:R-:W-:Y:S01]  /*18960*/  MOV R14, UR62 ;  /* 0x0000003e000e7c02 */ /* 0x000fe20008000f00 */
[----:B-1234-:R-:W-:Y:S10]  /*18970*/  ENDCOLLECTIVE ;  /* 0x000000000000791b */ /* 0x01eff40003800000 */
.L_x_11728:
[----:B------:R-:W-:Y:S05]  /*18980*/  BSYNC B0 ;  /* 0x0000000000007941 */ /* 0x000fea0003800000 */
.L_x_11727:
[----:B------:R-:W-:Y:S05]  /*18990*/  BRA `(.L_x_11729) ;  /* 0xffffffbc00e87947 */ /* 0x000fea000383ffff */
.L_x_11631:
[----:B0-----:R0:W4:Y:S02]  /*189a0*/  SYNCS.PHASECHK.TRANS64.TRYWAIT P0, [R4+URZ+0x13280], R3 ;  /* 0x01328003040075a7 */ /* 0x001124000800017f */
[----:B----4-:R-:W-:Y:S05]  /*189b0*/  @!P0 NANOSLEEP.SYNCS 0x989680 ;  /* 0x009896800000895d */ /* 0x010fea0003900000 */
[----:B------:R-:W4:Y:S02]  /*189c0*/  @!P0 SYNCS.PHASECHK.TRANS64 P0, [R4+URZ+0x13280], R3 ;  /* 0x01328003040085a7 */ /* 0x000f24000800007f */
[----:B----4-:R-:W-:Y:S05]  /*189d0*/  @!P0 BRA `(.L_x_11631) ;  /* 0xfffffffc00f08947 */ /* 0x010fea000383ffff */
[----:B------:R-:W-:Y:S05]  /*189e0*/  BRA `(.L_x_11730) ;  /* 0xffffffc000507947 */ /* 0x000fea000383ffff */
.L_x_11633:
[----:B0-----:R0:W4:Y:S02]  /*189f0*/  SYNCS.PHASECHK.TRANS64.TRYWAIT P0, [R4+URZ+0x13240], R3 ;  /* 0x01324003040075a7 */ /* 0x001124000800017f */
[----:B----4-:R-:W-:Y:S05]  /*18a00*/  @!P0 NANOSLEEP.SYNCS 0x989680 ;  /* 0x009896800000895d */ /* 0x010fea0003900000 */
[----:B------:R-:W4:Y:S02]  /*18a10*/  @!P0 SYNCS.PHASECHK.TRANS64 P0, [R4+URZ+0x13240], R3 ;  /* 0x01324003040085a7 */ /* 0x000f24000800007f */
[----:B----4-:R-:W-:Y:S05]  /*18a20*/  @!P0 BRA `(.L_x_11633) ;  /* 0xfffffffc00f08947 */ /* 0x010fea000383ffff */
[----:B------:R-:W-:Y:S05]  /*18a30*/  BRA `(.L_x_11731) ;  /* 0xffffffc000a47947 */ /* 0x000fea000383ffff */
.L_x_11637:
[----:B------:R-:W2:Y:S01]  /*18a40*/  LDL.LU R11, [R1+0x40] ;  /* 0x00004000010b7983 */ /* 0x000ea20000300800 */
[----:B------:R-:W-:Y:S02]  /*18a50*/  IMAD.MOV.U32 R13, RZ, RZ, R4 ;  /* 0x000000ffff0d7224 */ /* 0x000fe400078e0004 */
[----:B------:R-:W-:Y:S02]  /*18a60*/  IMAD.MOV.U32 R12, RZ, RZ, RZ ;  /* 0x000000ffff0c7224 */ /* 0x000fe400078e00ff */
[----:B------:R-:W-:Y:S02]  /*18a70*/  IMAD.MOV.U32 R15, RZ, RZ, -0x1 ;  /* 0xffffffffff0f7424 */ /* 0x000fe400078e00ff */
[----:B------:R-:W-:-:S04]  /*18a80*/  IMAD R25, R25, 0xc0, R21 ;  /* 0x000000c019197824 */ /* 0x000fc800078e0215 */
[----:B------:R-:W-:Y:S02]  /*18a90*/  VIADD R8, R25, 0x20 ;  /* 0x0000002019087836 */ /* 0x000fe40000000000 */
[----:B--2---:R-:W-:Y:S01]  /*18aa0*/  IMAD R5, R11, R9, RZ ;  /* 0x000000090b057224 */ /* 0x004fe200078e02ff */
[----:B------:R-:W-:-:S04]  /*18ab0*/  MOV R11, 0x1c1f ;  /* 0x00001c1f000b7802 */ /* 0x000fc80000000f00 */
[----:B------:R-:W-:-:S13]  /*18ac0*/  ISETP.GE.AND P1, PT, R25, R5, PT ;  /* 0x000000051900720c */ /* 0x000fda0003f26270 */
[----:B-----5:R-:W-:Y:S05]  /*18ad0*/  WARPSYNC.COLLECTIVE R15, `(.L_x_11732) ;  /* 0x000000000f087348 */ /* 0x020fea0003c00000 */
[----:B------:R0:W1:Y:S02]  /*18ae0*/  SHFL.IDX P6, R14, R13, R12, R11 ;  /* 0x0000000c0d0e7389 */ /* 0x00006400000c000b */
[----:B01---5:R-:W-:Y:S01]  /*18af0*/  ENDCOLLECTIVE ;  /* 0x000000000000791b */ /* 0x023fe20003800000 */
.L_x_11732:
[----:B------:R-:W-:Y:S02]  /*18b00*/  IMAD.MOV.U32 R13, RZ, RZ, R0 ;  /* 0x000000ffff0d7224 */ /* 0x000fe400078e0000 */
[----:B------:R-:W-:-:S07]  /*18b10*/  IMAD.MOV.U32 R7, RZ, RZ, R14 ;  /* 0x000000ffff077224 */ /* 0x000fce00078e000e */
[----:B------:R-:W-:Y:S05]  /*18b20*/  WARPSYNC.COLLECTIVE R15, `(.L_x_11733) ;  /* 0x000000000f087348 */ /* 0x000fea0003c00000 */
[----:B------:R0:W1:Y:S02]  /*18b30*/  SHFL.IDX P6, R14, R13, R12, R11 ;  /* 0x0000000c0d0e7389 */ /* 0x00006400000c000b */
[----:B01----:R-:W-:Y:S01]  /*18b40*/  ENDCOLLECTIVE ;  /* 0x000000000000791b */ /* 0x003fe20003800000 */
.L_x_11733:
[----:B------:R-:W-:Y:S02]  /*18b50*/  IMAD.MOV.U32 R13, RZ, RZ, R4 ;  /* 0x000000ffff0d7224 */ /* 0x000fe400078e0004 */
[----:B------:R-:W-:Y:S02]  /*18b60*/  IMAD.MOV.U32 R12, RZ, RZ, 0x1 ;  /* 0x00000001ff0c7424 */ /* 0x000fe400078e00ff */
[----:B------:R-:W-:-:S07]  /*18b70*/  IMAD.MOV.U32 R6, RZ, RZ, R14 ;  /* 0x000000ffff067224 */ /* 0x000fce00078e000e */
[----:B------:R-:W-:Y:S05]  /*18b80*/  WARPSYNC.COLLECTIVE R15, `(.L_x_11734) ;  /* 0x000000000f087348 */ /* 0x000fea0003c00000 */
[----:B------:R0:W1:Y:S02]  /*18b90*/  SHFL.IDX P6, R14, R13, R12, R11 ;  /* 0x0000000c0d0e7389 */ /* 0x00006400000c000b */
[----:B01----:R-:W-:Y:S01]  /*18ba0*/  ENDCOLLECTIVE ;  /* 0x000000000000791b */ /* 0x003fe20003800000 */
.L_x_11734:
[----:B------:R-:W-:-:S05]  /*18bb0*/  @!P1 IADD3 R6, P2, R20, R6, RZ ;  /* 0x0000000614069210 */ /* 0x000fca0007f5e0ff */
[----:B------:R-:W-:-:S05]  /*18bc0*/  @!P1 IMAD.X R7, RZ, RZ, R7, P2 ;  /* 0x000000ffff079224 */ /* 0x000fca00010e0607 */
[----:B------:R-:W-:Y:S01]  /*18bd0*/  @!PT LDS RZ, [RZ] ;  /* 0x00000000fffff984 */ /* 0x000fe20000000800 */
[----:B------:R-:W-:Y:S01]  /*18be0*/  @!PT LDS RZ, [RZ] ;  /* 0x00000000fffff984 */ /* 0x000fe20000000800 */
[----:B------:R-:W-:Y:S01]  /*18bf0*/  @!PT LDS RZ, [RZ] ;  /* 0x00000000fffff984 */ /* 0x000fe20000000800 */
[----:B------:R0:W-:Y:S01]  /*18c00*/  @!P1 LDGSTS.E.BYPASS.LTC128B.128 [R10+0xb000], desc[UR40][R6.64], !P0 ;  /* 0x0b000000060a9fae */ /* 0x0001e2000c101d68 */
[----:B------:R-:W-:Y:S01]  /*18c10*/  IMAD.MOV.U32 R13, RZ, RZ, R0 ;  /* 0x000000ffff0d7224 */ /* 0x000fe200078e0000 */
[----:B------:R-:W-:Y:S02]  /*18c20*/  ISETP.GE.AND P1, PT, R8, R5, PT ;  /* 0x000000050800720c */ /* 0x000fe40003f26270 */
[----:B0-----:R-:W-:-:S11]  /*18c30*/  MOV R6, R14 ;  /* 0x0000000e00067202 */ /* 0x001fd60000000f00 */
[----:B------:R-:W-:Y:S05]  /*18c40*/  WARPSYNC.COLLECTIVE R15, `(.L_x_11735) ;  /* 0x000000000f087348 */ /* 0x000fea0003c00000 */
[----:B------:R0:W1:Y:S02]  /*18c50*/  SHFL.IDX P6, R14, R13, R12, R11 ;  /* 0x0000000c0d0e7389 */ /* 0x00006400000c000b */
[----:B01----:R-:W-:Y:S01]  /*18c60*/  ENDCOLLECTIVE ;  /* 0x000000000000791b */ /* 0x003fe20003800000 */
.L_x_11735:
[----:B------:R-:W-:Y:S02]  /*18c70*/  IMAD.MOV.U32 R13, RZ, RZ, R4 ;  /* 0x000000ffff0d7224 */ /* 0x000fe400078e0004 */
[----:B------:R-:W-:Y:S02]  /*18c80*/  IMAD.MOV.U32 R12, RZ, RZ, 0x2 ;  /* 0x00000002ff0c7424 */ /* 0x000fe400078e00ff */
[----:B------:R-:W-:-:S07]  /*18c90*/  IMAD.MOV.U32 R7, RZ, RZ, R14 ;  /* 0x000000ffff077224 */ /* 0x000fce00078e000e */
[----:B------:R-:W-:Y:S05]  /*18ca0*/  WARPSYNC.COLLECTIVE R15, `(.L_x_11736) ;  /* 0x000000000f087348 */ /* 0x000fea0003c00000 */
[----:B------:R0:W1:Y:S02]  /*18cb0*/  SHFL.IDX P6, R14, R13, R12, R11 ;  /* 0x0000000c0d0e7389 */ /* 0x00006400000c000b */
[----:B01----:R-:W-:Y:S01]  /*18cc0*/  ENDCOLLECTIVE ;  /* 0x000000000000791b */ /* 0x003fe20003800000 */
.L_x_11736:
        /* <DEDUP_REMOVED lines=16> */
.L_x_11737:
[----:B------:R-:W-:Y:S02]  /*18dd0*/  IMAD.MOV.U32 R13, RZ, RZ, R4 ;  /* 0x000000ffff0d7224 */ /* 0x000fe400078e0004 */
[----:B------:R-:W-:Y:S01]  /*18de0*/  IMAD.MOV.U32 R12, RZ, RZ, 0x3 ;  /* 0x00000003ff0c7424 */ /* 0x000fe200078e00ff */
[----:B------:R-:W-:-:S07]  /*18df0*/  MOV R7, R14 ;  /* 0x0000000e00077202 */ /* 0x000fce0000000f00 */
[----:B------:R-:W-:Y:S05]  /*18e00*/  WARPSYNC.COLLECTIVE R15, `(.L_x_11738) ;  /* 0x000000000f087348 */ /* 0x000fea0003c00000 */
[----:B------:R0:W1:Y:S02]  /*18e10*/  SHFL.IDX P6, R14, R13, R12, R11 ;  /* 0x0000000c0d0e7389 */ /* 0x00006400000c000b */
[----:B01----:R-:W-:Y:S01]  /*18e20*/  ENDCOLLECTIVE ;  /* 0x000000000000791b */ /* 0x003fe20003800000 */
.L_x_11738:
[----:B------:R-:W-:-:S05]  /*18e30*/  @!P1 IADD3 R7, P2, R20, R7, RZ ;  /* 0x0000000714079210 */ /* 0x000fca0007f5e0ff */
[----:B------:R-:W-:-:S05]  /*18e40*/  @!P1 IMAD.X R6, RZ, RZ, R6, P2 ;  /* 0x000000ffff069224 */ /* 0x000fca00010e0606 */
[----:B------:R-:W-:Y:S01]  /*18e50*/  @!P1 LOP3.LUT R7, R7, R6, RZ, 0x3c, !PT ;  /* 0x0000000607079212 */ /* 0x000fe200078e3cff */
[----:B------:R-:W-:-:S03]  /*18e60*/  IMAD.MOV.U32 R13, RZ, RZ, R0 ;  /* 0x000000ffff0d7224 */ /* 0x000fc600078e0000 */
[----:B------:R-:W-:Y:S01]  /*18e70*/  @!P1 LOP3.LUT R6, R7, R6, RZ, 0x3c, !PT ;  /* 0x0000000607069212 */ /* 0x000fe200078e3cff */
[----:B------:R-:W-:-:S03]  /*18e80*/  VIADD R0, R25, 0x60 ;  /* 0x0000006019007836 */ /* 0x000fc60000000000 */
[----:B------:R-:W-:Y:S01]  /*18e90*/  @!P1 LOP3.LUT R7, R7, R6, RZ, 0x3c, !PT ;  /* 0x0000000607079212 */ /* 0x000fe200078e3cff */
[----:B------:R-:W-:-:S04]  /*18ea0*/  IMAD.MOV.U32 R4, RZ, RZ, R14 ;  /* 0x000000ffff047224 */ /* 0x000fc800078e000e */
        /* <DEDUP_REMOVED lines=8> */
.L_x_11739:
[----:B------:R-:W-:Y:S02]  /*18f30*/  IMAD.MOV.U32 R13, RZ, RZ, R3 ;  /* 0x000000ffff0d7224 */ /* 0x000fe400078e0003 */
[----:B------:R-:W-:Y:S02]  /*18f40*/  IMAD.MOV.U32 R12, RZ, RZ, RZ ;  /* 0x000000ffff0c7224 */ /* 0x000fe400078e00ff */
[----:B------:R-:W-:-:S07]  /*18f50*/  IMAD.MOV.U32 R6, RZ, RZ, R14 ;  /* 0x000000ffff067224 */ /* 0x000fce00078e000e */
[----:B------:R-:W-:Y:S05]  /*18f60*/  WARPSYNC.COLLECTIVE R15, `(.L_x_11740) ;  /* 0x000000000f087348 */ /* 0x000fea0003c00000 */
[----:B------:R0:W1:Y:S02]  /*18f70*/  SHFL.IDX P6, R14, R13, R12, R11 ;  /* 0x0000000c0d0e7389 */ /* 0x00006400000c000b */
[----:B01----:R-:W-:Y:S01]  /*18f80*/  ENDCOLLECTIVE ;  /* 0x000000000000791b */ /* 0x003fe20003800000 */
.L_x_11740:
[----:B------:R-:W-:-:S05]  /*18f90*/  @!P1 IADD3 R6, P3, R20, R6, RZ ;  /* 0x0000000614069210 */ /* 0x000fca0007f7e0ff */
[----:B------:R-:W-:-:S05]  /*18fa0*/  @!P1 IMAD.X R4, RZ, RZ, R4, P3 ;  /* 0x000000ffff049224 */ /* 0x000fca00018e0604 */
[----:B------:R-:W-:Y:S01]  /*18fb0*/  @!P1 MOV R7, R4 ;  /* 0x0000000400079202 */ /* 0x000fe20000000f00 */
[----:B------:R-:W-:Y:S02]  /*18fc0*/  IMAD.MOV.U32 R13, RZ, RZ, R2 ;  /* 0x000000ffff0d7224 */ /* 0x000fe400078e0002 */
[----:B------:R-:W-:Y:S02]  /*18fd0*/  VIADD R4, R25, 0x80 ;  /* 0x0000008019047836 */ /* 0x000fe40000000000 */
[----:B------:R-:W-:Y:S01]  /*18fe0*/  @!PT LDS RZ, [RZ] ;  /* 0x00000000fffff984 */ /* 0x000fe20000000800 */
[----:B------:R-:W-:Y:S01]  /*18ff0*/  @!PT LDS RZ, [RZ] ;  /* 0x00000000fffff984 */ /* 0x000fe20000000800 */
[----:B------:R-:W-:Y:S01]  /*19000*/  @!PT LDS RZ, [RZ] ;  /* 0x00000000fffff984 */ /* 0x000fe20000000800 */
[----:B------:R0:W-:Y:S03]  /*19010*/  @!P1 LDGSTS.E.BYPASS.LTC128B.128 [R10+0xc800], desc[UR40][R6.64], !P0 ;  /* 0x0c800000060a9fae */ /* 0x0001e6000c101d68 */
[----:B------:R-:W-:Y:S01]  /*19020*/  ISETP.GE.AND P2, PT, R4, R5, PT ;  /* 0x000000050400720c */ /* 0x000fe20003f46270 */
[----:B------:R-:W-:-:S12]  /*19030*/  IMAD.MOV.U32 R8, RZ, RZ, R14 ;  /* 0x000000ffff087224 */ /* 0x000fd800078e000e */
[----:B0-----:R-:W-:Y:S05]  /*19040*/  WARPSYNC.COLLECTIVE R15, `(.L_x_11741) ;  /* 0x000000000f087348 */ /* 0x001fea0003c00000 */
[----:B------:R1:W2:Y:S02]  /*19050*/  SHFL.IDX P6, R14, R13, R12, R11 ;  /* 0x0000000c0d0e7389 */ /* 0x0002a400000c000b */
[----:B012---:R-:W-:Y:S01]  /*19060*/  ENDCOLLECTIVE ;  /* 0x000000000000791b */ /* 0x007fe20003800000 */
.L_x_11741:
[----:B------:R-:W-:Y:S02]  /*19070*/  IMAD.MOV.U32 R13, RZ, RZ, R3 ;  /* 0x000000ffff0d7224 */ /* 0x000fe400078e0003 */
[----:B------:R-:W-:Y:S02]  /*19080*/  IMAD.MOV.U32 R12, RZ, RZ, 0x1 ;  /* 0x00000001ff0c7424 */ /* 0x000fe400078e00ff */
[----:B------:R-:W-:-:S07]  /*19090*/  IMAD.MOV.U32 R0, RZ, RZ, R14 ;  /* 0x000000ffff007224 */ /* 0x000fce00078e000e */
[----:B------:R-:W-:Y:S05]  /*190a0*/  WARPSYNC.COLLECTIVE R15, `(.L_x_11742) ;  /* 0x000000000f087348 */ /* 0x000fea0003c00000 */
[----:B------:R0:W1:Y:S02]  /*190b0*/  SHFL.IDX P6, R14, R13, R12, R11 ;  /* 0x0000000c0d0e7389 */ /* 0x00006400000c000b */
[----:B01----:R-:W-:Y:S01]  /*190c0*/  ENDCOLLECTIVE ;  /* 0x000000000000791b */ /* 0x003fe20003800000 */
.L_x_11742:
[----:B------:R-:W-:-:S05]  /*190d0*/  @!P2 IADD3 R0, P1, R20, R0, RZ ;  /* 0x000000001400a210 */ /* 0x000fca0007f3e0ff */
[----:B------:R-:W-:-:S04]  /*190e0*/  @!P2 IMAD.X R6, RZ, RZ, R8, P1 ;  /* 0x000000ffff06a224 */ /* 0x000fc800008e0608 */
[----:B------:R-:W-:Y:S01]  /*190f0*/  @!P2 IMAD.MOV.U32 R7, RZ, RZ, R6 ;  /* 0x000000ffff07a224 */ /* 0x000fe200078e0006 */
[----:B------:R-:W-:Y:S01]  /*19100*/  @!P2 MOV R6, R0 ;  /* 0x000000000006a202 */ /* 0x000fe20000000f00 */
[----:B------:R-:W-:-:S04]  /*19110*/  IMAD.MOV.U32 R13, RZ, RZ, R2 ;  /* 0x000000ffff0d7224 */ /* 0x000fc800078e0002 */
        /* <DEDUP_REMOVED lines=8> */
.L_x_11743:
[----:B------:R-:W-:Y:S01]  /*191a0*/  IMAD.MOV.U32 R2, RZ, RZ, R14 ;  /* 0x000000ffff027224 */ /* 0x000fe200078e000e */
[----:B------:R-:W-:Y:S06]  /*191b0*/  BRA `(.L_x_11744) ;  /* 0xffffffc400a87947 */ /* 0x000fec000383ffff */
.L_x_11640:
[----:B-1----:R1:W2:Y:S02]  /*191c0*/  SYNCS.PHASECHK.TRANS64.TRYWAIT P0, [R17+URZ+0x13220], R0 ;  /* 0x01322000110075a7 */ /* 0x0022a4000800017f */
[----:B--2---:R-:W-:Y:S05]  /*191d0*/  @!P0 NANOSLEEP.SYNCS 0x989680 ;  /* 0x009896800000895d */ /* 0x004fea0003900000 */
[----:B------:R-:W2:Y:S02]  /*191e0*/  @!P0 SYNCS.PHASECHK.TRANS64 P0, [R17+URZ+0x13220], R0 ;  /* 0x01322000110085a7 */ /* 0x000ea4000800007f */
[----:B--2---:R-:W-:Y:S05]  /*191f0*/  @!P0 BRA `(.L_x_11640) ;  /* 0xfffffffc00f08947 */ /* 0x004fea000383ffff */
[----:B------:R-:W-:Y:S05]  /*19200*/  BRA `(.L_x_11745) ;  /* 0xffffffc800047947 */ /* 0x000fea000383ffff */
.L_x_11646:
[----:B0-----:R0:W3:Y:S02]  /*19210*/  SYNCS.PHASECHK.TRANS64.TRYWAIT P0, [R6+URZ+0x13280], R5 ;  /* 0x01328005060075a7 */ /* 0x0010e4000800017f */
[----:B---3--:R-:W-:Y:S05]  /*19220*/  @!P0 NANOSLEEP.SYNCS 0x989680 ;  /* 0x009896800000895d */ /* 0x008fea0003900000 */
[----:B------:R-:W3:Y:S02]  /*19230*/  @!P0 SYNCS.PHASECHK.TRANS64 P0, [R6+URZ+0x13280], R5 ;  /* 0x01328005060085a7 */ /* 0x000ee4000800007f */
[----:B---3--:R-:W-:Y:S05]  /*19240*/  @!P0 BRA `(.L_x_11646) ;  /* 0xfffffffc00f08947 */ /* 0x008fea000383ffff */
[----:B------:R-:W-:Y:S05]  /*19250*/  BRA `(.L_x_11746) ;  /* 0xffffffc800b47947 */ /* 0x000fea000383ffff */
.L_x_11651:
[----:B-1----:R1:W3:Y:S02]  /*19260*/  SYNCS.PHASECHK.TRANS64.TRYWAIT P0, [R6+URZ+0x13240], R5 ;  /* 0x01324005060075a7 */ /* 0x0022e4000800017f */
[----:B---3--:R-:W-:Y:S05]  /*19270*/  @!P0 NANOSLEEP.SYNCS 0x989680 ;  /* 0x009896800000895d */ /* 0x008fea0003900000 */
[----:B------:R-:W3:Y:S02]  /*19280*/  @!P0 SYNCS.PHASECHK.TRANS64 P0, [R6+URZ+0x13240], R5 ;  /* 0x01324005060085a7 */ /* 0x000ee4000800007f */
[----:B---3--:R-:W-:Y:S05]  /*19290*/  @!P0 BRA `(.L_x_11651) ;  /* 0xfffffffc00f08947 */ /* 0x008fea000383ffff */
[----:B------:R-:W-:Y:S05]  /*192a0*/  BRA `(.L_x_11747) ;  /* 0xffffffcc00307947 */ /* 0x000fea000383ffff */
.L_x_11657:
[----:B---3--:R3:W4:Y:S02]  /*192b0*/  SYNCS.PHASECHK.TRANS64.TRYWAIT P0, [R3+URZ+0x13270], R4 ;  /* 0x01327004030075a7 */ /* 0x008724000800017f */
[----:B----4-:R-:W-:Y:S05]  /*192c0*/  @!P0 NANOSLEEP.SYNCS 0x989680 ;  /* 0x009896800000895d */ /* 0x010fea0003900000 */
[----:B------:R-:W4:Y:S02]  /*192d0*/  @!P0 SYNCS.PHASECHK.TRANS64 P0, [R3+URZ+0x13270], R4 ;  /* 0x01327004030085a7 */ /* 0x000f24000800007f */
[----:B----4-:R-:W-:Y:S05]  /*192e0*/  @!P0 BRA `(.L_x_11657) ;  /* 0xfffffffc00f08947 */ /* 0x010fea000383ffff */
[----:B------:R-:W-:Y:S05]  /*192f0*/  BRA `(.L_x_11748) ;  /* 0xffffffcc00cc7947 */ /* 0x000fea000383ffff */
.L_x_11659:
[----:B---3--:R3:W4:Y:S02]  /*19300*/  SYNCS.PHASECHK.TRANS64.TRYWAIT P0, [R3+URZ+0x13260], R4 ;  /* 0x01326004030075a7 */ /* 0x008724000800017f */
[----:B----4-:R-:W-:Y:S05]  /*19310*/  @!P0 NANOSLEEP.SYNCS 0x989680 ;  /* 0x009896800000895d */ /* 0x010fea0003900000 */
[----:B------:R-:W4:Y:S02]  /*19320*/  @!P0 SYNCS.PHASECHK.TRANS64 P0, [R3+URZ+0x13260], R4 ;  /* 0x01326004030085a7 */ /* 0x000f24000800007f */
[----:B----4-:R-:W-:Y:S05]  /*19330*/  @!P0 BRA `(.L_x_11659) ;  /* 0xfffffffc00f08947 */ /* 0x010fea000383ffff */
[----:B------:R-:W-:Y:S05]  /*19340*/  BRA `(.L_x_11749) ;  /* 0xffffffcc00d47947 */ /* 0x000fea000383ffff */
.L_x_11666:
[----:B-1----:R1:W3:Y:S02]  /*19350*/  SYNCS.PHASECHK.TRANS64.TRYWAIT P1, [R0+URZ+0x13270], R3 ;  /* 0x01327003000075a7 */ /* 0x0022e4000802017f */
[----:B---3--:R-:W-:Y:S05]  /*19360*/  @!P1 NANOSLEEP.SYNCS 0x989680 ;  /* 0x009896800000995d */ /* 0x008fea0003900000 */
[----:B------:R-:W3:Y:S02]  /*19370*/  @!P1 SYNCS.PHASECHK.TRANS64 P1, [R0+URZ+0x13270], R3 ;  /* 0x01327003000095a7 */ /* 0x000ee4000802007f */
[----:B---3--:R-:W-:Y:S05]  /*19380*/  @!P1 BRA `(.L_x_11666) ;  /* 0xfffffffc00f09947 */ /* 0x008fea000383ffff */
[----:B------:R-:W-:Y:S05]  /*19390*/  BRA `(.L_x_11750) ;  /* 0xffffffd400707947 */ /* 0x000fea000383ffff */
.L_x_11668:
[----:B-1----:R1:W3:Y:S02]  /*193a0*/  SYNCS.PHASECHK.TRANS64.TRYWAIT P1, [R0+URZ+0x13260], R3 ;  /* 0x01326003000075a7 */ /* 0x0022e4000802017f */
[----:B---3--:R-:W-:Y:S05]  /*193b0*/  @!P1 NANOSLEEP.SYNCS 0x989680 ;  /* 0x009896800000995d */ /* 0x008fea0003900000 */
[----:B------:R-:W3:Y:S02]  /*193c0*/  @!P1 SYNCS.PHASECHK.TRANS64 P1, [R0+URZ+0x13260], R3 ;  /* 0x01326003000095a7 */ /* 0x000ee4000802007f */
[----:B---3--:R-:W-:Y:S05]  /*193d0*/  @!P1 BRA `(.L_x_11668) ;  /* 0xfffffffc00f09947 */ /* 0x008fea000383ffff */
[----:B------:R-:W-:Y:S05]  /*193e0*/  BRA `(.L_x_11751) ;  /* 0xffffffd400787947 */ /* 0x000fea000383ffff */
.L_x_11672:
[----:B------:R-:W-:Y:S01]  /*193f0*/  BSSY B0, `(.L_x_11752) ;  /* 0x0000008000007945 */ /* 0x000fe20003800000 */
[----:B------:R-:W-:Y:S01]  /*19400*/  IMAD.MOV.U32 R13, RZ, RZ, R24 ;  /* 0x000000ffff0d7224 */ /* 0x000fe200078e0018 */
[----:B------:R-:W-:Y:S01]  /*19410*/  MOV R15, 0xffffffff ;  /* 0xffffffff000f7802 */ /* 0x000fe20000000f00 */
[----:B------:R-:W-:Y:S02]  /*19420*/  IMAD.MOV.U32 R12, RZ, RZ, RZ ;  /* 0x000000ffff0c7224 */ /* 0x000fe400078e00ff */
[----:B-12---:R-:W-:-:S07]  /*19430*/  IMAD.MOV.U32 R11, RZ, RZ, 0x1f ;  /* 0x0000001fff0b7424 */ /* 0x006fce00078e00ff */
[----:B----4-:R-:W-:Y:S05]  /*19440*/  WARPSYNC.COLLECTIVE R15, `(.L_x_11753) ;  /* 0x000000000f087348 */ /* 0x010fea0003c00000 */
[----:B------:R0:W1:Y:S02]  /*19450*/  SHFL.IDX P6, R14, R13, R12, R11 ;  /* 0x0000000c0d0e7389 */ /* 0x00006400000c000b */
[----:B01--4-:R-:W-:Y:S01]  /*19460*/  ENDCOLLECTIVE ;  /* 0x000000000000791b */ /* 0x013fe20003800000 */
.L_x_11753:
[----:B------:R-:W-:Y:S05]  /*19470*/  BSYNC B0 ;  /* 0x0000000000007941 */ /* 0x000fea0003800000 */
.L_x_11752:
        /* <DEDUP_REMOVED lines=9> */
.L_x_11754:
[----:B------:R-:W-:Y:S02]  /*19510*/  ULDC UR4, c[0x0][0xc3c] ;  /* 0x00030f0000047ab9 */ /* 0x000fe40000000800 */
[----:B------:R-:W-:-:S13]  /*19520*/  ISETP.GE.OR P1, PT, R8, UR4, !P0 ;  /* 0x0000000408007c0c */ /* 0x000fda000c726670 */
[----:B------:R-:W0:Y:S08]  /*19530*/  @!P1 LDC.64 R2, c[0x0][0xc80] ;  /* 0x00032000ff029b82 */ /* 0x000e300000000a00 */
[----:B------:R-:W1:Y:S01]  /*19540*/  @!P1 LDC.64 R4, c[0x0][0xc78] ;  /* 0x00031e00ff049b82 */ /* 0x000e620000000a00 */
[----:B------:R-:W-:Y:S02]  /*19550*/  IMAD.MOV.U32 R11, RZ, RZ, RZ ;  /* 0x000000ffff0b7224 */ /* 0x000fe400078e00ff */
[----:B------:R-:W-:-:S02]  /*19560*/  IMAD.MOV.U32 R6, RZ, RZ, R14 ;  /* 0x000000ffff067224 */ /* 0x000fc400078e000e */
[----:B0-----:R-:W-:-:S05]  /*19570*/  @!P1 IMAD.WIDE R2, R8, 0x4, R2 ;  /* 0x0000000408029825 */ /* 0x001fca00078e0202 */
[----:B------:R1:W2:Y:S02]  /*19580*/  @!P1 LDG.E R7, desc[UR40][R2.64] ;  /* 0x0000002802079981 */ /* 0x0002a4000c1e1900 */
[----:B-1----:R-:W-:-:S05]  /*19590*/  @!P1 IMAD.WIDE R2, R8, 0x4, R4 ;  /* 0x0000000408029825 */ /* 0x002fca00078e0204 */
[----:B------:R-:W3:Y:S01]  /*195a0*/  @!P1 LDG.E R5, desc[UR40][R2.64] ;  /* 0x0000002802059981 */ /* 0x000ee2000c1e1900 */
[----:B------:R-:W-:Y:S01]  /*195b0*/  IMAD.MOV.U32 R4, RZ, RZ, RZ ;  /* 0x000000ffff047224 */ /* 0x000fe200078e00ff */
[C---:B------:R-:W-:Y:S01]  /*195c0*/  ISETP.GE.U32.AND P2, PT, R10.reuse, 0x2, PT ;  /* 0x000000020a00780c */ /* 0x040fe20003f46070 */
[----:B------:R-:W-:Y:S01]  /*195d0*/  IMAD.MOV.U32 R24, RZ, RZ, RZ ;  /* 0x000000ffff187224 */ /* 0x000fe200078e00ff */
[C---:B------:R-:W-:Y:S02]  /*195e0*/  ISETP.GE.U32.AND P3, PT, R10.reuse, 0x4, PT ;  /* 0x000000040a00780c */ /* 0x040fe40003f66070 */
[C---:B------:R-:W-:Y:S02]  /*195f0*/  ISETP.GE.U32.AND P4, PT, R10.reuse, 0x8, PT ;  /* 0x000000080a00780c */ /* 0x040fe40003f86070 */
[----:B------:R-:W-:Y:S02]  /*19600*/  ISETP.GE.U32.AND P5, PT, R10, 0x10, PT ;  /* 0x000000100a00780c */ /* 0x000fe40003fa6070 */
[----:B--2---:R-:W-:Y:S01]  /*19610*/  @!P1 MOV R4, R7 ;  /* 0x0000000700049202 */ /* 0x004fe20000000f00 */
        /* <DEDUP_REMOVED lines=8> */
.L_x_11755:
[----:B------:R-:W-:Y:S01]  /*196a0*/  IMAD.MOV.U32 R12, RZ, RZ, 0x2 ;  /* 0x00000002ff0c7424 */ /* 0x000fe200078e00ff */
[----:B------:R-:W-:-:S05]  /*196b0*/  SEL R3, R14, RZ, P1 ;  /* 0x000000ff0e037207 */ /* 0x000fca0000800000 */
[----:B------:R-:W-:-:S04]  /*196c0*/  IMAD.IADD R2, R2, 0x1, R3 ;  /* 0x0000000102027824 */ /* 0x000fc800078e0203 */
[----:B------:R-:W-:-:S07]  /*196d0*/  IMAD.MOV.U32 R13, RZ, RZ, R2 ;  /* 0x000000ffff0d7224 */ /* 0x000fce00078e0002 */
[----:B------:R-:W-:Y:S05]  /*196e0*/  WARPSYNC.COLLECTIVE R15, `(.L_x_11756) ;  /* 0x000000000f087348 */ /* 0x000fea0003c00000 */
[----:B------:R0:W1:Y:S02]  /*196f0*/  SHFL.UP P6, R14, R13, R12, R11 ;  /* 0x0400000c0d0e7389 */ /* 0x00006400000c000b */
[----:B01----:R-:W-:Y:S01]  /*19700*/  ENDCOLLECTIVE ;  /* 0x000000000000791b */ /* 0x003fe20003800000 */
.L_x_11756:
[----:B------:R-:W-:Y:S01]  /*19710*/  IMAD.MOV.U32 R12, RZ, RZ, 0x4 ;  /* 0x00000004ff0c7424 */ /* 0x000fe200078e00ff */
[----:B------:R-:W-:-:S05]  /*19720*/  SEL R3, R14, RZ, P2 ;  /* 0x000000ff0e037207 */ /* 0x000fca0001000000 */
[----:B------:R-:W-:-:S05]  /*19730*/  IMAD.IADD R2, R2, 0x1, R3 ;  /* 0x0000000102027824 */ /* 0x000fca00078e0203 */
[----:B------:R-:W-:-:S07]  /*19740*/  MOV R13, R2 ;  /* 0x00000002000d7202 */ /* 0x000fce0000000f00 */
[----:B------:R-:W-:Y:S05]  /*19750*/  WARPSYNC.COLLECTIVE R15, `(.L_x_11757) ;  /* 0x000000000f087348 */ /* 0x000fea0003c00000 */
[----:B------:R0:W1:Y:S02]  /*19760*/  SHFL.UP P6, R14, R13, R12, R11 ;  /* 0x0400000c0d0e7389 */ /* 0x00006400000c000b */
[----:B01----:R-:W-:Y:S01]  /*19770*/  ENDCOLLECTIVE ;  /* 0x000000000000791b */ /* 0x003fe20003800000 */
.L_x_11757:
[----:B------:R-:W-:Y:S01]  /*19780*/  IMAD.MOV.U32 R12, RZ, RZ, 0x8 ;  /* 0x00000008ff0c7424 */ /* 0x000fe200078e00ff */
[----:B------:R-:W-:-:S05]  /*19790*/  SEL R3, R14, RZ, P3 ;  /* 0x000000ff0e037207 */ /* 0x000fca0001800000 */
[----:B------:R-:W-:-:S04]  /*197a0*/  IMAD.IADD R2, R2, 0x1, R3 ;  /* 0x0000000102027824 */ /* 0x000fc800078e0203 */
[----:B------:R-:W-:-:S07]  /*197b0*/  IMAD.MOV.U32 R13, RZ, RZ, R2 ;  /* 0x000000ffff0d7224 */ /* 0x000fce00078e0002 */
[----:B------:R-:W-:Y:S05]  /*197c0*/  WARPSYNC.COLLECTIVE R15, `(.L_x_11758) ;  /* 0x000000000f087348 */ /* 0x000fea0003c00000 */
[----:B------:R0:W1:Y:S02]  /*197d0*/  SHFL.UP P6, R14, R13, R12, R11 ;  /* 0x0400000c0d0e7389 */ /* 0x00006400000c000b */
[----:B01----:R-:W-:Y:S01]  /*197e0*/  ENDCOLLECTIVE ;  /* 0x000000000000791b */ /* 0x003fe20003800000 */
.L_x_11758:
[----:B------:R-:W-:Y:S01]  /*197f0*/  IMAD.MOV.U32 R12, RZ, RZ, 0x10 ;  /* 0x00000010ff0c7424 */ /* 0x000fe200078e00ff */
[----:B------:R-:W-:-:S05]  /*19800*/  SEL R3, R14, RZ, P4 ;  /* 0x000000ff0e037207 */ /* 0x000fca0002000000 */
[----:B------:R-:W-:-:S04]  /*19810*/  IMAD.IADD R2, R2, 0x1, R3 ;  /* 0x0000000102027824 */ /* 0x000fc800078e0203 */
[----:B------:R-:W-:-:S07]  /*19820*/  IMAD.MOV.U32 R13, RZ, RZ, R2 ;  /* 0x000000ffff0d7224 */ /* 0x000fce00078e0002 */
[----:B------:R-:W-:Y:S05]  /*19830*/  WARPSYNC.COLLECTIVE R15, `(.L_x_11759) ;  /* 0x000000000f087348 */ /* 0x000fea0003c00000 */
[----:B------:R0:W1:Y:S02]  /*19840*/  SHFL.UP P6, R14, R13, R12, R11 ;  /* 0x0400000c0d0e7389 */ /* 0x00006400000c000b */
[----:B01----:R-:W-:Y:S01]  /*19850*/  ENDCOLLECTIVE ;  /* 0x000000000000791b */ /* 0x003fe20003800000 */
.L_x_11759:
[----:B------:R-:W-:Y:S02]  /*19860*/  IMAD.MOV.U32 R12, RZ, RZ, 0x1f ;  /* 0x0000001fff0c7424 */ /* 0x000fe400078e00ff */
[----:B------:R-:W-:Y:S01]  /*19870*/  IMAD.MOV.U32 R11, RZ, RZ, 0x1f ;  /* 0x0000001fff0b7424 */ /* 0x000fe200078e00ff */
[----:B------:R-:W-:-:S05]  /*19880*/  SEL R3, R14, RZ, P5 ;  /* 0x000000ff0e037207 */ /* 0x000fca0002800000 */
[----:B------:R-:W-:-:S05]  /*19890*/  IMAD.IADD R2, R2, 0x1, R3 ;  /* 0x0000000102027824 */ /* 0x000fca00078e0203 */
[----:B------:R-:W-:-:S07]  /*198a0*/  MOV R13, R2 ;  /* 0x00000002000d7202 */ /* 0x000fce0000000f00 */
[----:B------:R-:W-:Y:S05]  /*198b0*/  WARPSYNC.COLLECTIVE R15, `(.L_x_11760) ;  /* 0x000000000f087348 */ /* 0x000fea0003c00000 */
[----:B------:R0:W1:Y:S02]  /*198c0*/  SHFL.IDX P6, R14, R13, R12, R11 ;  /* 0x0000000c0d0e7389 */ /* 0x00006400000c000b */
[----:B01----:R-:W-:Y:S01]  /*198d0*/  ENDCOLLECTIVE ;  /* 0x000000000000791b */ /* 0x003fe20003800000 */
.L_x_11760:
[----:B------:R-:W-:Y:S05]  /*198e0*/  BRA `(.L_x_11761) ;  /* 0xffffffd800407947 */ /* 0x000fea000383ffff */
.L_x_11675:
[----:B------:R-:W-:Y:S01]  /*198f0*/  BSSY B0, `(.L_x_11762) ;  /* 0x0000008000007945 */ /* 0x000fe20003800000 */
[----:B------:R-:W-:Y:S02]  /*19900*/  IMAD.MOV.U32 R13, RZ, RZ, R2 ;  /* 0x000000ffff0d7224 */ /* 0x000fe400078e0002 */
[----:B------:R-:W-:Y:S02]  /*19910*/  IMAD.MOV.U32 R12, RZ, RZ, 0x1 ;  /* 0x00000001ff0c7424 */ /* 0x000fe400078e00ff */
[----:B-1----:R-:W-:Y:S02]  /*19920*/  IMAD.MOV.U32 R11, RZ, RZ, RZ ;  /* 0x000000ffff0b7224 */ /* 0x002fe400078e00ff */
[----:B------:R-:W-:-:S07]  /*19930*/  IMAD.MOV.U32 R15, RZ, RZ, -0x1 ;  /* 0xffffffffff0f7424 */ /* 0x000fce00078e00ff */
[----:B------:R-:W-:Y:S05]  /*19940*/  WARPSYNC.COLLECTIVE R15, `(.L_x_11763) ;  /* 0x000000000f087348 */ /* 0x000fea0003c00000 */
[----:B------:R0:W1:Y:S02]  /*19950*/  SHFL.UP P6, R14, R13, R12, R11 ;  /* 0x0400000c0d0e7389 */ /* 0x00006400000c000b */
[----:B01----:R-:W-:Y:S01]  /*19960*/  ENDCOLLECTIVE ;  /* 0x000000000000791b */ /* 0x003fe20003800000 */
.L_x_11763:
[----:B------:R-:W-:Y:S05]  /*19970*/  BSYNC B0 ;  /* 0x0000000000007941 */ /* 0x000fea0003800000 */
.L_x_11762:
[----:B------:R-:W-:Y:S01]  /*19980*/  SEL R3, R14, RZ, P1 ;  /* 0x000000ff0e037207 */ /* 0x000fe20000800000 */
[----:B------:R-:W-:Y:S02]  /*19990*/  IMAD.MOV.U32 R12, RZ, RZ, 0x2 ;  /* 0x00000002ff0c7424 */ /* 0x000fe400078e00ff */
[----:B------:R-:W-:Y:S02]  /*199a0*/  IMAD.MOV.U32 R11, RZ, RZ, RZ ;  /* 0x000000ffff0b7224 */ /* 0x000fe400078e00ff */
[----:B------:R-:W-:Y:S02]  /*199b0*/  IMAD.IADD R2, R2, 0x1, R3 ;  /* 0x0000000102027824 */ /* 0x000fe400078e0203 */
[----:B------:R-:W-:-:S03]  /*199c0*/  IMAD.MOV.U32 R15, RZ, RZ, -0x1 ;  /* 0xffffffffff0f7424 */ /* 0x000fc600078e00ff */
[----:B------:R-:W-:-:S07]  /*199d0*/  MOV R13, R2 ;  /* 0x00000002000d7202 */ /* 0x000fce0000000f00 */
[----:B------:R-:W-:Y:S05]  /*199e0*/  WARPSYNC.COLLECTIVE R15, `(.L_x_11764) ;  /* 0x000000000f087348 */ /* 0x000fea0003c00000 */
[----:B------:R0:W1:Y:S02]  /*199f0*/  SHFL.UP P6, R14, R13, R12, R11 ;  /* 0x0400000c0d0e7389 */ /* 0x00006400000c000b */
[----:B01----:R-:W-:Y:S01]  /*19a00*/  ENDCOLLECTIVE ;  /* 0x000000000000791b */ /* 0x003fe20003800000 */
.L_x_11764:
[----:B------:R-:W-:Y:S01]  /*19a10*/  IMAD.MOV.U32 R12, RZ, RZ, 0x4 ;  /* 0x00000004ff0c7424 */ /* 0x000fe200078e00ff */
[----:B------:R-:W-:-:S05]  /*19a20*/  SEL R3, R14, RZ, P2 ;  /* 0x000000ff0e037207 */ /* 0x000fca0001000000 */
[----:B------:R-:W-:-:S04]  /*19a30*/  IMAD.IADD R2, R2, 0x1, R3 ;  /* 0x0000000102027824 */ /* 0x000fc800078e0203 */
[----:B------:R-:W-:-:S07]  /*19a40*/  IMAD.MOV.U32 R13, RZ, RZ, R2 ;  /* 0x000000ffff0d7224 */ /* 0x000fce00078e0002 */
[----:B------:R-:W-:Y:S05]  /*19a50*/  WARPSYNC.COLLECTIVE R15, `(.L_x_11765) ;  /* 0x000000000f087348 */ /* 0x000fea0003c00000 */
[----:B------:R0:W1:Y:S02]  /*19a60*/  SHFL.UP P6, R14, R13, R12, R11 ;  /* 0x0400000c0d0e7389 */ /* 0x00006400000c000b */
[----:B01----:R-:W-:Y:S01]  /*19a70*/  ENDCOLLECTIVE ;  /* 0x000000000000791b */ /* 0x003fe20003800000 */
.L_x_11765:
[----:B------:R-:W-:Y:S02]  /*19a80*/  MOV R12, 0x8 ;  /* 0x00000008000c7802 */ /* 0x000fe40000000f00 */
[----:B------:R-:W-:-:S05]  /*19a90*/  SEL R3, R14, RZ, P3 ;  /* 0x000000ff0e037207 */ /* 0x000fca0001800000 */
[----:B------:R-:W-:-:S04]  /*19aa0*/  IMAD.IADD R2, R2, 0x1, R3 ;  /* 0x0000000102027824 */ /* 0x000fc800078e0203 */
[----:B------:R-:W-:-:S07]  /*19ab0*/  IMAD.MOV.U32 R13, RZ, RZ, R2 ;  /* 0x000000ffff0d7224 */ /* 0x000fce00078e0002 */
[----:B------:R-:W-:Y:S05]  /*19ac0*/  WARPSYNC.COLLECTIVE R15, `(.L_x_11766) ;  /* 0x000000000f087348 */ /* 0x000fea0003c00000 */
[----:B------:R0:W1:Y:S02]  /*19ad0*/  SHFL.UP P6, R14, R13, R12, R11 ;  /* 0x0400000c0d0e7389 */ /* 0x00006400000c000b */
[----:B01----:R-:W-:Y:S01]  /*19ae0*/  ENDCOLLECTIVE ;  /* 0x000000000000791b */ /* 0x003fe20003800000 */
.L_x_11766:
[----:B------:R-:W-:Y:S01]  /*19af0*/  IMAD.MOV.U32 R12, RZ, RZ, 0x10 ;  /* 0x00000010ff0c7424 */ /* 0x000fe200078e00ff */
[----:B------:R-:W-:-:S05]  /*19b00*/  SEL R3, R14, RZ, P4 ;  /* 0x000000ff0e037207 */ /* 0x000fca0002000000 */
[----:B------:R-:W-:-:S04]  /*19b10*/  IMAD.IADD R2, R2, 0x1, R3 ;  /* 0x0000000102027824 */ /* 0x000fc800078e0203 */
[----:B------:R-:W-:-:S07]  /*19b20*/  IMAD.MOV.U32 R13, RZ, RZ, R2 ;  /* 0x000000ffff0d7224 */ /* 0x000fce00078e0002 */
[----:B------:R-:W-:Y:S05]  /*19b30*/  WARPSYNC.COLLECTIVE R15, `(.L_x_11767) ;  /* 0x000000000f087348 */ /* 0x000fea0003c00000 */
[----:B------:R0:W1:Y:S02]  /*19b40*/  SHFL.UP P6, R14, R13, R12, R11 ;  /* 0x0400000c0d0e7389 */ /* 0x00006400000c000b */
[----:B01----:R-:W-:Y:S01]  /*19b50*/  ENDCOLLECTIVE ;  /* 0x000000000000791b */ /* 0x003fe20003800000 */
.L_x_11767:
        /* <DEDUP_REMOVED lines=8> */
.L_x_11768:
[----:B------:R-:W-:Y:S05]  /*19be0*/  BRA `(.L_x_11769) ;  /* 0xffffffd800247947 */ /* 0x000fea000383ffff */
.L_x_11677:
[----:B------:R-:W-:Y:S01]  /*19bf0*/  BSSY B0, `(.L_x_11770) ;  /* 0x0000006000007945 */ /* 0x000fe20003800000 */
[----:B------:R-:W-:Y:S01]  /*19c00*/  PLOP3.LUT P6, PT, P6, PT, PT, 0x8, 0x0 ;  /* 0x000000000000781c */ /* 0x000fe200037ce170 */
[----:B------:R-:W-:-:S12]  /*19c10*/  IMAD.MOV.U32 R15, RZ, RZ, -0x1 ;  /* 0xffffffffff0f7424 */ /* 0x000fd800078e00ff */
[----:B01----:R-:W-:Y:S05]  /*19c20*/  WARPSYNC.COLLECTIVE R15, `(.L_x_11771) ;  /* 0x000000000f087348 */ /* 0x003fea0003c00000 */
[----:B------:R-:W-:Y:S01]  /*19c30*/  VOTE.ANY R14, PT, P6 ;  /* 0x00000000000e7806 */ /* 0x000fe200030e0100 */
[----:B01----:R-:W-:Y:S06]  /*19c40*/  ENDCOLLECTIVE ;  /* 0x000000000000791b */ /* 0x003fec0003800000 */
.L_x_11771:
[----:B------:R-:W-:Y:S05]  /*19c50*/  BSYNC B0 ;  /* 0x0000000000007941 */ /* 0x000fea0003800000 */
.L_x_11770:
        /* <DEDUP_REMOVED lines=9> */
.L_x_11772:
[----:B------:R-:W-:Y:S02]  /*19cf0*/  IMAD.MOV.U32 R13, RZ, RZ, R7 ;  /* 0x000000ffff0d7224 */ /* 0x000fe400078e0007 */
[----:B------:R-:W-:-:S07]  /*19d00*/  IMAD.MOV.U32 R4, RZ, RZ, R14 ;  /* 0x000000ffff047224 */ /* 0x000fce00078e000e */
[----:B------:R-:W-:Y:S05]  /*19d10*/  WARPSYNC.COLLECTIVE R15, `(.L_x_11773) ;  /* 0x000000000f087348 */ /* 0x000fea0003c00000 */
[----:B------:R0:W1:Y:S02]  /*19d20*/  SHFL.IDX P6, R14, R13, R12, R11 ;  /* 0x0000000c0d0e7389 */ /* 0x00006400000c000b */
[----:B01----:R-:W-:Y:S01]  /*19d30*/  ENDCOLLECTIVE ;  /* 0x000000000000791b */ /* 0x003fe20003800000 */
.L_x_11773:
[----:B------:R-:W-:Y:S01]  /*19d40*/  IMAD.MOV.U32 R7, RZ, RZ, R14 ;  /* 0x000000ffff077224 */ /* 0x000fe200078e000e */
[----:B------:R-:W-:Y:S06]  /*19d50*/  BRA `(.L_x_11774) ;  /* 0xffffffd800047947 */ /* 0x000fec000383ffff */
.L_x_11679:
[----:B------:R-:W-:Y:S01]  /*19d60*/  BSSY B0, `(.L_x_11775) ;  /* 0x0000007000007945 */ /* 0x000fe20003800000 */
[----:B------:R-:W-:Y:S01]  /*19d70*/  IMAD.MOV.U32 R13, RZ, RZ, R2 ;  /* 0x000000ffff0d7224 */ /* 0x000fe200078e0002 */
[----:B-1----:R-:W-:Y:S01]  /*19d80*/  MOV R11, 0x1f ;  /* 0x0000001f000b7802 */ /* 0x002fe20000000f00 */
[----:B------:R-:W-:-:S07]  /*19d90*/  IMAD.MOV.U32 R15, RZ, RZ, -0x1 ;  /* 0xffffffffff0f7424 */ /* 0x000fce00078e00ff */
[----:B0-234-:R-:W-:Y:S05]  /*19da0*/  WARPSYNC.COLLECTIVE R15, `(.L_x_11776) ;  /* 0x000000000f087348 */ /* 0x01dfea0003c00000 */
[----:B------:R1:W0:Y:S02]  /*19db0*/  SHFL.IDX P6, R14, R13, R12, R11 ;  /* 0x0000000c0d0e7389 */ /* 0x00022400000c000b */
[----:B01234-:R-:W-:Y:S01]  /*19dc0*/  ENDCOLLECTIVE ;  /* 0x000000000000791b */ /* 0x01ffe20003800000 */
.L_x_11776:
[----:B------:R-:W-:Y:S05]  /*19dd0*/  BSYNC B0 ;  /* 0x0000000000007941 */ /* 0x000fea0003800000 */
.L_x_11775:
[----:B------:R-:W-:Y:S01]  /*19de0*/  IMAD.MOV.U32 R24, RZ, RZ, R14 ;  /* 0x000000ffff187224 */ /* 0x000fe200078e000e */
[----:B------:R-:W-:Y:S06]  /*19df0*/  BRA `(.L_x_11678) ;  /* 0xffffffd400f47947 */ /* 0x000fec000383ffff */
.L_x_11683:
[----:B0-----:R0:W2:Y:S02]  /*19e00*/  SYNCS.PHASECHK.TRANS64.TRYWAIT P0, [R6+URZ+0x13220], R0 ;  /* 0x01322000060075a7 */ /* 0x0010a4000800017f */
[----:B--2---:R-:W-:Y:S05]  /*19e10*/  @!P0 NANOSLEEP.SYNCS 0x989680 ;  /* 0x009896800000895d */ /* 0x004fea0003900000 */
[----:B------:R-:W2:Y:S02]  /*19e20*/  @!P0 SYNCS.PHASECHK.TRANS64 P0, [R6+URZ+0x13220], R0 ;  /* 0x01322000060085a7 */ /* 0x000ea4000800007f */
[----:B--2---:R-:W-:Y:S05]  /*19e30*/  @!P0 BRA `(.L_x_11683) ;  /* 0xfffffffc00f08947 */ /* 0x004fea000383ffff */
[----:B------:R-:W-:Y:S05]  /*19e40*/  BRA `(.L_x_11777) ;  /* 0xffffffdc004c7947 */ /* 0x000fea000383ffff */
.L_x_11684:
[----:B------:R-:W2:Y:S01]  /*19e50*/  S2R R2, SR_TID.X ;  /* 0x0000000000027919 */ /* 0x000ea20000002100 */
[----:B------:R-:W-:Y:S01]  /*19e60*/  BSSY B0, `(.L_x_11778) ;  /* 0x000000a000007945 */ /* 0x000fe20003800000 */
[----:B------:R-:W-:Y:S02]  /*19e70*/  IMAD.MOV.U32 R12, RZ, RZ, RZ ;  /* 0x000000ffff0c7224 */ /* 0x000fe400078e00ff */
[----:B-1----:R-:W-:Y:S02]  /*19e80*/  IMAD.MOV.U32 R11, RZ, RZ, 0x1f ;  /* 0x0000001fff0b7424 */ /* 0x002fe400078e00ff */
[----:B------:R-:W-:Y:S01]  /*19e90*/  IMAD.MOV.U32 R15, RZ, RZ, -0x1 ;  /* 0xffffffffff0f7424 */ /* 0x000fe200078e00ff */
[----:B--2---:R-:W-:-:S04]  /*19ea0*/  SHF.R.U32.HI R2, RZ, 0x5, R2 ;  /* 0x00000005ff027819 */ /* 0x004fc80000011602 */
[----:B------:R-:W-:-:S05]  /*19eb0*/  LOP3.LUT R2, R2, 0x3, RZ, 0xc0, !PT ;  /* 0x0000000302027812 */ /* 0x000fca00078ec0ff */
[----:B------:R-:W-:-:S07]  /*19ec0*/  IMAD.MOV.U32 R13, RZ, RZ, R2 ;  /* 0x000000ffff0d7224 */ /* 0x000fce00078e0002 */
[----:B0--3--:R-:W-:Y:S05]  /*19ed0*/  WARPSYNC.COLLECTIVE R15, `(.L_x_11779) ;  /* 0x000000000f087348 */ /* 0x009fea0003c00000 */
[----:B------:R1:W2:Y:S02]  /*19ee0*/  SHFL.IDX P6, R14, R13, R12, R11 ;  /* 0x0000000c0d0e7389 */ /* 0x0002a400000c000b */
[----:B0123--:R-:W-:Y:S01]  /*19ef0*/  ENDCOLLECTIVE ;  /* 0x000000000000791b */ /* 0x00ffe20003800000 */
.L_x_11779:
[----:B------:R-:W-:Y:S05]  /*19f00*/  BSYNC B0 ;  /* 0x0000000000007941 */ /* 0x000fea0003800000 */
.L_x_11778:
[----:B------:R-:W-:Y:S05]  /*19f10*/  BRA `(.L_x_11780) ;  /* 0xffffffdc00347947 */ /* 0x000fea000383ffff */
.L_x_11685:
[----:B------:R-:W-:Y:S01]  /*19f20*/  BSSY B0, `(.L_x_11781) ;  /* 0x0000006000007945 */ /* 0x000fe20003800000 */
[----:B------:R-:W-:-:S07]  /*19f30*/  IMAD.MOV.U32 R15, RZ, RZ, -0x1 ;  /* 0xffffffffff0f7424 */ /* 0x000fce00078e00ff */
[----:B01-3--:R-:W-:Y:S05]  /*19f40*/  WARPSYNC.COLLECTIVE R15, `(.L_x_11782) ;  /* 0x000000000f0c7348 */ /* 0x00bfea0003c00000 */
[----:B------:R-:W-:Y:S02]  /*19f50*/  ELECT P6, UR62, PT ;  /* 0x00000000003e782f */ /* 0x000fe400038c0000 */
[----:B------:R-:W-:Y:S01]  /*19f60*/  MOV R14, UR62 ;  /* 0x0000003e000e7c02 */ /* 0x000fe20008000f00 */
[----:B01-3--:R-:W-:Y:S10]  /*19f70*/  ENDCOLLECTIVE ;  /* 0x000000000000791b */ /* 0x00bff40003800000 */
.L_x_11782:
[----:B------:R-:W-:Y:S05]  /*19f80*/  BSYNC B0 ;  /* 0x0000000000007941 */ /* 0x000fea0003800000 */
.L_x_11781:
[----:B------:R-:W-:Y:S05]  /*19f90*/  BRA `(.L_x_11783) ;  /* 0xffffffdc00287947 */ /* 0x000fea000383ffff */
.L_x_11687:
[----:B0-----:R0:W2:Y:S02]  /*19fa0*/  SYNCS.PHASECHK.TRANS64.TRYWAIT P1, [R5+URZ], R4 ;  /* 0x00000004050075a7 */ /* 0x0010a4000802017f */
[----:B--2---:R-:W-:Y:S05]  /*19fb0*/  @!P1 NANOSLEEP.SYNCS 0x989680 ;  /* 0x009896800000995d */ /* 0x004fea0003900000 */
[----:B------:R-:W2:Y:S02]  /*19fc0*/  @!P1 SYNCS.PHASECHK.TRANS64 P1, [R5+URZ], R4 ;  /* 0x00000004050095a7 */ /* 0x000ea4000802007f */
[----:B--2---:R-:W-:Y:S05]  /*19fd0*/  @!P1 BRA `(.L_x_11687) ;  /* 0xfffffffc00f09947 */ /* 0x004fea000383ffff */
[----:B------:R-:W-:Y:S05]  /*19fe0*/  BRA `(.L_x_11784) ;  /* 0xffffffdc00607947 */ /* 0x000fea000383ffff */
.L_x_11688:
[----:B--2---:R2:W4:Y:S02]  /*19ff0*/  SYNCS.PHASECHK.TRANS64.TRYWAIT P1, [R9+URZ], R0 ;  /* 0x00000000090075a7 */ /* 0x004524000802017f */
[----:B----4-:R-:W-:Y:S05]  /*1a000*/  @!P1 NANOSLEEP.SYNCS 0x989680 ;  /* 0x009896800000995d */ /* 0x010fea0003900000 */
[----:B------:R-:W4:Y:S02]  /*1a010*/  @!P1 SYNCS.PHASECHK.TRANS64 P1, [R9+URZ], R0 ;  /* 0x00000000090095a7 */ /* 0x000f24000802007f */
[----:B----4-:R-:W-:Y:S05]  /*1a020*/  @!P1 BRA `(.L_x_11688) ;  /* 0xfffffffc00f09947 */ /* 0x010fea000383ffff */
[----:B------:R-:W-:Y:S05]  /*1a030*/  BRA `(.L_x_11785) ;  /* 0xffffffdc00547947 */ /* 0x000fea000383ffff */
.L_x_11690:
[----:B----4-:R4:W0:Y:S02]  /*1a040*/  SYNCS.PHASECHK.TRANS64.TRYWAIT P1, [R29+URZ+0x13260], R4 ;  /* 0x013260041d0075a7 */ /* 0x010824000802017f */
[----:B0-----:R-:W-:Y:S05]  /*1a050*/  @!P1 NANOSLEEP.SYNCS 0x989680 ;  /* 0x009896800000995d */ /* 0x001fea0003900000 */
[----:B------:R-:W0:Y:S02]  /*1a060*/  @!P1 SYNCS.PHASECHK.TRANS64 P1, [R29+URZ+0x13260], R4 ;  /* 0x013260041d0095a7 */ /* 0x000e24000802007f */
[----:B0-----:R-:W-:Y:S05]  /*1a070*/  @!P1 BRA `(.L_x_11690) ;  /* 0xfffffffc00f09947 */ /* 0x001fea000383ffff */
[----:B------:R-:W-:Y:S05]  /*1a080*/  BRA `(.L_x_11786) ;  /* 0xffffffdc00547947 */ /* 0x000fea000383ffff */
.L_x_11692:
[----:B------:R0:W0:Y:S02]  /*1a090*/  SYNCS.PHASECHK.TRANS64.TRYWAIT P1, [R7+URZ+0x13260], R0 ;  /* 0x01326000070075a7 */ /* 0x000024000802017f */
[----:B0-----:R-:W-:Y:S05]  /*1a0a0*/  @!P1 NANOSLEEP.SYNCS 0x989680 ;  /* 0x009896800000995d */ /* 0x001fea0003900000 */
[----:B------:R-:W0:Y:S02]  /*1a0b0*/  @!P1 SYNCS.PHASECHK.TRANS64 P1, [R7+URZ+0x13260], R0 ;  /* 0x01326000070095a7 */ /* 0x000e24000802007f */
[----:B0-----:R-:W-:Y:S05]  /*1a0c0*/  @!P1 BRA `(.L_x_11692) ;  /* 0xfffffffc00f09947 */ /* 0x001fea000383ffff */
[----:B------:R-:W-:Y:S05]  /*1a0d0*/  BRA `(.L_x_11787) ;  /* 0xffffffdc00547947 */ /* 0x000fea000383ffff */
.L_x_11694:
[----:B------:R0:W0:Y:S02]  /*1a0e0*/  SYNCS.PHASECHK.TRANS64.TRYWAIT P0, [R29+URZ+0x13280], R4 ;  /* 0x013280041d0075a7 */ /* 0x000024000800017f */
[----:B0-----:R-:W-:Y:S05]  /*1a0f0*/  @!P0 NANOSLEEP.SYNCS 0x989680 ;  /* 0x009896800000895d */ /* 0x001fea0003900000 */
[----:B------:R-:W0:Y:S02]  /*1a100*/  @!P0 SYNCS.PHASECHK.TRANS64 P0, [R29+URZ+0x13280], R4 ;  /* 0x013280041d0085a7 */ /* 0x000e24000800007f */
[----:B0-----:R-:W-:Y:S05]  /*1a110*/  @!P0 BRA `(.L_x_11694) ;  /* 0xfffffffc00f08947 */ /* 0x001fea000383ffff */
[----:B------:R-:W-:Y:S05]  /*1a120*/  BRA `(.L_x_11695) ;  /* 0xffffffdc00507947 */ /* 0x000fea000383ffff */
.L_x_11788:
        /* <DEDUP_REMOVED lines=13> */
.L_x_13376:


//--------------------- .text._ZN7cutlass13device_kernelIN5flash11enable_sm90INS1_16FlashAttnFwdSm90INS1_25CollectiveMainloopFwdSm90ILi2EN4cute5tupleIJNS5_1CILi1EEES8_S8_EEENS6_IJNS7_ILi192EEENS7_ILi160EEENS7_ILi64EEEEEELi64ENS_12float_e4m3_tEfNS_4arch4Sm90ELb0ELb1ELb1ELb0ELb0ELb0ELb0ELb1ELb1ELb1ELb1ELb0EEENS1_21CollectiveEpilogueFwdINS6_IJSA_SC_SB_EEES9_NS_10bfloat16_tESG_Li384ELb0ELb1ELb1ELb1EEENS1_19SingleTileSchedulerILb0ELb1ELb1ELi192EEEEEEEEEvNT_6ParamsE --------------------------
	.section	.text._ZN7cutlass13device_kernelIN5flash11enable_sm90INS1_16FlashAttnFwdSm90INS1_25CollectiveMainloopFwdSm90ILi2EN4cute5tupleIJNS5_1CILi1EEES8_S8_EEENS6_IJNS7_ILi192EEENS7_ILi160EEENS7_ILi64EEEEEELi64ENS_12float_e4m3_tEfNS_4arch4Sm90ELb0ELb1ELb1ELb0ELb0ELb0ELb0ELb1ELb1ELb1ELb1ELb0EEENS1_21CollectiveEpilogueFwdINS6_IJSA_SC_SB_EEES9_NS_10bfloat16_tESG_Li384ELb0ELb1ELb1ELb1EEENS1_19SingleTileSchedulerILb0ELb1ELb1ELi192EEEEEEEEEvNT_6ParamsE,"ax",@progbits
	.align	128
.text._ZN7cutlass13device_kernelIN5flash11enable_sm90INS1_16FlashAttnFwdSm90INS1_25CollectiveMainloopFwdSm90ILi2EN4cute5tupleIJNS5_1CILi1EEES8_S8_EEENS6_IJNS7_ILi192EEENS7_ILi160EEENS7_ILi64EEEEEELi64ENS_12float_e4m3_tEfNS_4arch4Sm90ELb0ELb1ELb1ELb0ELb0ELb0ELb0ELb1ELb1ELb1ELb1ELb0EEENS1_21CollectiveEpilogueFwdINS6_IJSA_SC_SB_EEES9_NS_10bfloat16_tESG_Li384ELb0ELb1ELb1ELb1EEENS1_19SingleTileSchedulerILb0ELb1ELb1ELi192EEEEEEEEEvNT_6ParamsE:
        .type           _ZN7cutlass13device_kernelIN5flash11enable_sm90INS1_16FlashAttnFwdSm90INS1_25CollectiveMainloopFwdSm90ILi2EN4cute5tupleIJNS5_1CILi1EEES8_S8_EEENS6_IJNS7_ILi192EEENS7_ILi160EEENS7_ILi64EEEEEELi64ENS_12float_e4m3_tEfNS_4arch4Sm90ELb0ELb1ELb1ELb0ELb0ELb0ELb0ELb1ELb1ELb1ELb1ELb0EEENS1_21CollectiveEpilogueFwdINS6_IJSA_SC_SB_EEES9_NS_10bfloat16_tESG_Li384ELb0ELb1ELb1ELb1EEENS1_19SingleTileSchedulerILb0ELb1ELb1ELi192EEEEEEEEEvNT_6ParamsE,@function
        .size           _ZN7cutlass13device_kernelIN5flash11enable_sm90INS1_16FlashAttnFwdSm90INS1_25CollectiveMainloopFwdSm90ILi2EN4cute5tupleIJNS5_1CILi1EEES8_S8_EEENS6_IJNS7_ILi192EEENS7_ILi160EEENS7_ILi64EEEEEELi64ENS_12float_e4m3_tEfNS_4arch4Sm90ELb0ELb1ELb1ELb0ELb0ELb0ELb0ELb1ELb1ELb1ELb1ELb0EEENS1_21CollectiveEpilogueFwdINS6_IJSA_SC_SB_EEES9_NS_10bfloat16_tESG_Li384ELb0ELb1ELb1ELb1EEENS1_19SingleTileSchedulerILb0ELb1ELb1ELi192EEEEEEEEEvNT_6ParamsE,(.L_x_13377 - _ZN7cutlass13device_kernelIN5flash11enable_sm90INS1_16FlashAttnFwdSm90INS1_25CollectiveMainloopFwdSm90ILi2EN4cute5tupleIJNS5_1CILi1EEES8_S8_EEENS6_IJNS7_ILi192EEENS7_ILi160EEENS7_ILi64EEEEEELi64ENS_12float_e4m3_tEfNS_4arch4Sm90ELb0ELb1ELb1ELb0ELb0ELb0ELb0ELb1ELb1ELb1ELb1ELb0EEENS1_21CollectiveEpilogueFwdINS6_IJSA_SC_SB_EEES9_NS_10bfloat16_tESG_Li384ELb0ELb1ELb1ELb1EEENS1_19SingleTileSchedulerILb0ELb1ELb1ELi192EEEEEEEEEvNT_6ParamsE)
        .other          _ZN7cutlass13device_kernelIN5flash11enable_sm90INS1_16FlashAttnFwdSm90INS1_25CollectiveMainloopFwdSm90ILi2EN4cute5tupleIJNS5_1CILi1EEES8_S8_EEENS6_IJNS7_ILi192EEENS7_ILi160EEENS7_ILi64EEEEEELi64ENS_12float_e4m3_tEfNS_4arch4Sm90ELb0ELb1ELb1ELb0ELb0ELb0ELb0ELb1ELb1ELb1ELb1ELb0EEENS1_21CollectiveEpilogueFwdINS6_IJSA_SC_SB_EEES9_NS_10bfloat16_tESG_Li384ELb0ELb1ELb1ELb1EEENS1_19SingleTileSchedulerILb0ELb1ELb1ELi192EEEEEEEEEvNT_6ParamsE,@"STO_CUDA_ENTRY STV_DEFAULT"
_ZN7cutlass13device_kernelIN5flash11enable_sm90INS1_16FlashAttnFwdSm90INS1_25CollectiveMainloopFwdSm90ILi2EN4cute5tupleIJNS5_1CILi1EEES8_S8_EEENS6_IJNS7_ILi192EEENS7_ILi160EEENS7_ILi64EEEEEELi64ENS_12float_e4m3_tEfNS_4arch4Sm90ELb0ELb1ELb1ELb0ELb0ELb0ELb0ELb1ELb1ELb1ELb1ELb0EEENS1_21CollectiveEpilogueFwdINS6_IJSA_SC_SB_EEES9_NS_10bfloat16_tESG_Li384ELb0ELb1ELb1ELb1EEENS1_19SingleTileSchedulerILb0ELb1ELb1ELi192EEEEEEEEEvNT_6ParamsE:
        /* <DEDUP_REMOVED lines=17> */
.L_x_11790:
[----:B------:R-:W-:Y:S05]  /*0110*/  BSYNC B0 ;  /* 0x0000000000007941 */ /* 0x000fea0003800000 */
.L_x_11789:
        /* <DEDUP_REMOVED lines=41> */
.L_x_11791:
        /* <DEDUP_REMOVED lines=22> */
.L_x_11792:
        /* <DEDUP_REMOVED lines=18> */
.L_x_11793:
        /* <DEDUP_REMOVED lines=22> */
.L_x_11794:
        /* <DEDUP_REMOVED lines=22> */
.L_x_11795:
        /* <DEDUP_REMOVED lines=9> */
.L_x_11798:
        /* <DEDUP_REMOVED lines=31> */
[----:B-1----:R-:W-:-:S04]  /*0b70*/  UIMAD UR38, UR38, 0xc0, URZ ;  /* 0x000000c0262678a4 */ /* 0x002fc8000f8e023f */
        /* <DEDUP_REMOVED lines=26> */
.L_x_11801:
[----:B------:R-:W-:-:S11]  /*0d20*/  UISETP.NE.AND UP0, UPT, UR5, 0x1, UPT ;  /* 0x000000010500788c */ /* 0x000fd6000bf05270 */
[----:B------:R-:W-:Y:S02]  /*0d30*/  @UP0 ULDC.64 UR10, c[0x0][0x9e8] ;  /* 0x00027a00000a0ab9 */ /* 0x000fe40000000a00 */
[----:B------:R-:W-:-:S04]  /*0d40*/  UIMAD.WIDE.U32 UR8, UR4, UR10, URZ ;  /* 0x0000000a040872a5 */ /* 0x000fc8000f8e003f */
[----:B------:R-:W-:-:S12]  /*0d50*/  @UP0 USHF.R.U32.HI UR4, URZ, UR11, UR9 ;  /* 0x0000000b3f040299 */ /* 0x000fd80008011609 */
.L_x_11802:
[----:B------:R-:W-:-:S06]  /*0d60*/  UIMAD UR4, UR4, UR5, UR5 ;  /* 0x00000005040472a4 */ /* 0x000fcc000f8e0205 */
[----:B------:R-:W-:-:S07]  /*0d70*/  VIMNMX R0, R0, UR4, PT ;  /* 0x0000000400007c48 */ /* 0x000fce000bfe0100 */
.L_x_11800:
[-C--:B------:R-:W-:Y:S01]  /*0d80*/  IMAD R19, R18, R5.reuse, -R19 ;  /* 0x0000000512137224 */ /* 0x080fe200078e0a13 */
        /* <DEDUP_REMOVED lines=29> */
.L_x_11804:
[----:B------:R-:W-:-:S11]  /*0f60*/  UISETP.NE.AND UP0, UPT, UR5, 0x1, UPT ;  /* 0x000000010500788c */ /* 0x000fd6000bf05270 */
[----:B------:R-:W-:Y:S02]  /*0f70*/  @UP0 ULDC.64 UR10, c[0x0][0x9e8] ;  /* 0x00027a00000a0ab9 */ /* 0x000fe40000000a00 */
[----:B------:R-:W-:-:S04]  /*0f80*/  UIMAD.WIDE.U32 UR8, UR4, UR10, URZ ;  /* 0x0000000a040872a5 */ /* 0x000fc8000f8e003f */
[----:B------:R-:W-:-:S12]  /*0f90*/  @UP0 USHF.R.U32.HI UR4, URZ, UR11, UR9 ;  /* 0x0000000b3f040299 */ /* 0x000fd80008011609 */
.L_x_11805:
[----:B------:R-:W-:-:S04]  /*0fa0*/  UIMAD UR4, UR4, UR5, URZ ;  /* 0x00000005040472a4 */ /* 0x000fc8000f8e023f */
[----:B------:R-:W-:-:S04]  /*0fb0*/  UISETP.LT.AND UP0, UPT, UR7, UR4, UPT ;  /* 0x000000040700728c */ /* 0x000fc8000bf01270 */
[----:B------:R-:W-:-:S12]  /*0fc0*/  USEL UR7, UR7, UR4, !UP0 ;  /* 0x0000000407077287 */ /* 0x000fd8000c000000 */
.L_x_11803:
        /* <DEDUP_REMOVED lines=47> */
.L_x_11806:
        /* <DEDUP_REMOVED lines=24> */
[----:B------:R-:W-:Y:S01]  /*1440*/  SHF.R.S32.HI R106, RZ, 0x1f, R23 ;  /* 0x0000001fff6a7819 */ /* 0x000fe20000011417 */
[----:B------:R-:W0:Y:S01]  /*1450*/  S2UR UR7, SR_CgaCtaId ;  /* 0x00000000000779c3 */ /* 0x000e220000008800 */
[----:B------:R-:W-:Y:S01]  /*1460*/  UMOV UR46, 0x400 ;  /* 0x00000400002e7882 */ /* 0x000fe20000000000 */
[----:B------:R-:W-:Y:S01]  /*1470*/  UMOV UR37, 0x80000020 ;  /* 0x8000002000257882 */ /* 0x000fe20000000000 */
        /* <DEDUP_REMOVED lines=32> */
.L_x_11808:
        /* <DEDUP_REMOVED lines=48> */
.L_x_11946:
[----:B------:R-:W-:-:S06]  /*1980*/  ULOP3.LUT UR4, UR40, 0x1, URZ, 0xfc, !UPT ;  /* 0x0000000128047892 */ /* 0x000fcc000f8efc3f */
[----:B0-----:R-:W-:-:S05]  /*1990*/  IMAD.U32 R3, RZ, RZ, UR4 ;  /* 0x00000004ff037e24 */ /* 0x001fca000f8e00ff */
[----:B------:R-:W-:-:S13]  /*19a0*/  ISETP.NE.AND P0, PT, R3, 0x3, PT ;  /* 0x000000030300780c */ /* 0x000fda0003f05270 */
[----:B------:R-:W-:Y:S05]  /*19b0*/  @!P0 BRA `(.L_x_11810) ;  /* 0x0000000000048947 */ /* 0x000fea0003800000 */
[----:B------:R-:W-:Y:S01]  /*19c0*/  BPT.TRAP 0x1 ;  /* 0x000000040000795c */ /* 0x000fe20000300000 */
.L_x_11810:
[----:B------:R0:W1:Y:S01]  /*19d0*/  SYNCS.PHASECHK.TRANS64.TRYWAIT P1, [UR46+0x12430], R8 ;  /* 0x01243008ff0075a7 */ /* 0x000062000802016e */
[----:B------:R-:W-:Y:S05]  /*19e0*/  @!P0 BRA `(.L_x_11811) ;  /* 0x0000000000048947 */ /* 0x000fea0003800000 */
[----:B------:R-:W-:Y:S01]  /*19f0*/  BPT.TRAP 0x1 ;  /* 0x000000040000795c */ /* 0x000fe20000300000 */
.L_x_11811:
[----:B------:R-:W-:Y:S02]  /*1a00*/  ISETP.NE.AND P2, PT, R2, RZ, PT ;  /* 0x000000ff0200720c */ /* 0x000fe40003f45270 */
[----:B------:R-:W-:-:S11]  /*1a10*/  LOP3.LUT R3, R3, 0xfffffff7, RZ, 0xc0, !PT ;  /* 0xfffffff703037812 */ /* 0x000fd600078ec0ff */
[----:B------:R-:W-:Y:S01]  /*1a20*/  @P2 LOP3.LUT R3, R3, 0x8, RZ, 0xfc, !PT ;  /* 0x0000000803032812 */ /* 0x000fe200078efcff */
[----:B-1----:R-:W-:Y:S06]  /*1a30*/  @P1 BRA `(.L_x_11812) ;  /* 0x0000000000081947 */ /* 0x002fec0003800000 */
[----:B------:R-:W1:Y:S02]  /*1a40*/  SYNCS.PHASECHK.TRANS64.TRYWAIT P1, [UR46+0x12430], R8 ;  /* 0x01243008ff0075a7 */ /* 0x000e64000802016e */
[----:B-1----:R-:W-:Y:S05]  /*1a50*/  @!P1 BRA `(.L_x_11813) ;  /* 0x0000016000389947 */ /* 0x002fea0003800000 */
.L_x_11812:
[----:B------:R-:W-:Y:S05]  /*1a60*/  WARPSYNC.ALL ;  /* 0x0000000000007948 */ /* 0x000fea0003800000 */
[----:B------:R-:W-:Y:S01]  /*1a70*/  UIADD3 UR4, UR46, 0xd200, URZ ;  /* 0x0000d2002e047890 */ /* 0x000fe2000fffe03f */
[----:B------:R-:W-:Y:S01]  /*1a80*/  WARPGROUP.ARRIVE ;  /* 0x00000000000079c5 */ /* 0x000fe20000000000 */
[----:B------:R-:W-:Y:S01]  /*1a90*/  UMOV UR5, UR37 ;  /* 0x0000002500057c82 */ /* 0x000fe20008000000 */
[----:B------:R-:W-:Y:S01]  /*1aa0*/  UMOV UR7, 0x80000020 ;  /* 0x8000002000077882 */ /* 0x000fe20000000000 */
[----:B------:R-:W-:Y:S01]  /*1ab0*/  USHF.R.U32.HI UR4, URZ, 0x4, UR4 ;  /* 0x000000043f047899 */ /* 0x000fe20008011604 */
[----:B------:R-:W-:Y:S01]  /*1ac0*/  LOP3.LUT R104, R104, 0xffffff80, RZ, 0xc0, !PT ;  /* 0xffffff8068687812 */ /* 0x000fe200078ec0ff */
[----:B------:R-:W-:Y:S01]  /*1ad0*/  UMOV UR8, UR36 ;  /* 0x0000002400087c82 */ /* 0x000fe20008000000 */
[----:B------:R-:W-:Y:S01]  /*1ae0*/  UMOV UR9, UR37 ;  /* 0x0000002500097c82 */ /* 0x000fe20008000000 */
[----:B------:R-:W-:Y:S01]  /*1af0*/  ULOP3.LUT UR4, UR4, 0x3fff, URZ, 0xc0, !UPT ;  /* 0x00003fff04047892 */ /* 0x000fe2000f8ec03f */
[----:B------:R-:W-:Y:S01]  /*1b00*/  LEA.HI R106, R106, R23, RZ, 0x2 ;  /* 0x000000176a6a7211 */ /* 0x000fe200078f10ff */
[----:B------:R-:W-:Y:S01]  /*1b10*/  UMOV UR11, 0x80000020 ;  /* 0x80000020000b7882 */ /* 0x000fe20000000000 */
[----:B------:R-:W-:Y:S01]  /*1b20*/  ISETP.NE.AND P3, PT, R2, RZ, PT ;  /* 0x000000ff0200720c */ /* 0x000fe20003f65270 */
[----:B------:R-:W-:Y:S01]  /*1b30*/  ULOP3.LUT UR6, UR4, 0x10000, URZ, 0xfc, !UPT ;  /* 0x0001000004067892 */ /* 0x000fe2000f8efc3f */
[----:B------:R-:W-:Y:S01]  /*1b40*/  LOP3.LUT R106, R106, 0xfffffffc, RZ, 0xc0, !PT ;  /* 0xfffffffc6a6a7812 */ /* 0x000fe200078ec0ff */
[----:B------:R-:W-:Y:S01]  /*1b50*/  ULDC UR18, c[0x0][0x288] ;  /* 0x0000a20000127ab9 */ /* 0x000fe20000000800 */
[----:B------:R-:W-:Y:S01]  /*1b60*/  UMOV UR4, UR36 ;  /* 0x0000002400047c82 */ /* 0x000fe20008000000 */
[----:B------:R-:W-:-:S02]  /*1b70*/  UIADD3 UR10, UR6, 0x80, URZ ;  /* 0x00000080060a7890 */ /* 0x000fc4000fffe03f */
[----:B------:R-:W-:Y:S01]  /*1b80*/  IMAD.IADD R106, R23, 0x1, -R106 ;  /* 0x00000001176a7824 */ /* 0x000fe200078e0a6a */
[----:B------:R-:W-:Y:S02]  /*1b90*/  ULDC UR20, c[0x0][0x9dc] ;  /* 0x0002770000147ab9 */ /* 0x000fe40000000800 */
[----:B------:R-:W-:Y:S01]  /*1ba0*/  QGMMA.64x32x32.F32.E4M3.E4M3 R88, gdesc[UR4], RZ, !UPT, gsb0 ;  /* 0x00600000045879f3 */ /* 0x000fe2000c0008ff */
[----:B------:R-:W-:Y:S02]  /*1bb0*/  UIADD3 UR4, UR6, 0x100, URZ ;  /* 0x0000010006047890 */ /* 0x000fe4000fffe03f */
[----:B------:R-:W-:Y:S02]  /*1bc0*/  UIADD3 UR5, UR6, 0x180, URZ ;  /* 0x0000018006057890 */ /* 0x000fe4000fffe03f */
[----:B------:R-:W-:Y:S02]  /*1bd0*/  UIADD3 UR7, UR36, 0x2, URZ ;  /* 0x0000000224077890 */ /* 0x000fe4000fffe03f */
[----:B------:R-:W-:Y:S01]  /*1be0*/  ULOP3.LUT UR20, URZ, UR20, URZ, 0x33, !UPT ;  /* 0x000000143f147292 */ /* 0x000fe2000f8e333f */
        /* <DEDUP_REMOVED lines=23> */
[----:B------:R-:W-:Y:S02]  /*1d60*/  ULDC UR4, c[0x0][0x448] ;  /* 0x0001120000047ab9 */ /* 0x000fe40000000800 */
[----:B------:R-:W-:-:S06]  /*1d70*/  UISETP.NE.AND UP0, UPT, UR4, 0x1, UPT ;  /* 0x000000010400788c */ /* 0x000fcc000bf05270 */
[----:B------:R-:W-:Y:S02]  /*1d80*/  PLOP3.LUT P1, PT, PT, PT, UP0, 0x80, 0x0 ;  /* 0x000000000000781c */ /* 0x000fe40003f2f008 */
[----:B------:R-:W-:-:S03]  /*1d90*/  PLOP3.LUT P2, PT, PT, PT, UP0, 0x80, 0x0 ;  /* 0x000000000000781c */ /* 0x000fc60003f4f008 */
[----:B------:R-:W-:Y:S01]  /*1da0*/  @UP0 ULDC UR4, c[0x0][0x44c] ;  /* 0x0001130000040ab9 */ /* 0x000fe20000000800 */
        /* <DEDUP_REMOVED lines=119> */
[C---:B------:R-:W-:Y:S01]  /*2520*/  FMUL.FTZ R102, R0.reuse, R28 ;  /* 0x0000001c00667220 */ /* 0x040fe20000410000 */
[----:B------:R-:W-:Y:S02]  /*2530*/  IMAD.IADD R28, R23, 0x1, -R104 ;  /* 0x00000001171c7824 */ /* 0x000fe400078e0a68 */
[C---:B------:R-:W-:Y:S01]  /*2540*/  FMUL.FTZ R103, R0.reuse, R29 ;  /* 0x0000001d00677220 */ /* 0x040fe20000410000 */
[C---:B------:R-:W-:Y:S01]  /*2550*/  FMUL.FTZ R101, R0.reuse, R25 ;  /* 0x0000001900657220 */ /* 0x040fe20000410000 */
[----:B------:R-:W-:Y:S01]  /*2560*/  FMUL.FTZ R100, R0, R24 ;  /* 0x0000001800647220 */ /* 0x000fe20000410000 */
[----:B------:R-:W-:Y:S01]  /*2570*/  IMAD.HI R24, R16, 0x55555556, RZ ;  /* 0x5555555610187827 */ /* 0x000fe200078e02ff */
[----:B------:R-:W-:-:S03]  /*2580*/  SHF.R.S32.HI R5, RZ, 0x1f, R28 ;  /* 0x0000001fff057819 */ /* 0x000fc6000001141c */
[C---:B------:R-:W-:Y:S01]  /*2590*/  FMUL.FTZ R31, R0.reuse, R31 ;  /* 0x0000001f001f7220 */ /* 0x040fe20000410000 */
[C---:B------:R-:W-:Y:S01]  /*25a0*/  FMUL.FTZ R107, R0.reuse, R36 ;  /* 0x00000024006b7220 */ /* 0x040fe20000410000 */
[C---:B------:R-:W-:Y:S01]  /*25b0*/  FMUL.FTZ R104, R0.reuse, R32 ;  /* 0x0000002000687220 */ /* 0x040fe20000410000 */
[CC--:B------:R-:W-:Y:S01]  /*25c0*/  LEA.HI R29, R5.reuse, R28.reuse, RZ, 0x2 ;  /* 0x0000001c051d7211 */ /* 0x0c0fe200078f10ff */
[----:B------:R5:W0:Y:S01]  /*25d0*/  MUFU.TANH R23, R31 ;  /* 0x0000001f00177308 */ /* 0x000a220000002400 */
[----:B------:R-:W-:Y:S01]  /*25e0*/  LEA.HI R5, R5, R28, RZ, 0x5 ;  /* 0x0000001c05057211 */ /* 0x000fe200078f28ff */
[C---:B------:R-:W-:Y:S01]  /*25f0*/  FMUL.FTZ R26, R0.reuse, R26 ;  /* 0x0000001a001a7220 */ /* 0x040fe20000410000 */
[--C-:B------:R-:W-:Y:S01]  /*2600*/  SHF.R.S32.HI R4, RZ, 0x2, R29.reuse ;  /* 0x00000002ff047819 */ /* 0x100fe2000001141d */
[C---:B------:R-:W-:Y:S01]  /*2610*/  FMUL.FTZ R27, R0.reuse, R27 ;  /* 0x0000001b001b7220 */ /* 0x040fe20000410000 */
[----:B------:R-:W-:Y:S01]  /*2620*/  SHF.R.S32.HI R25, RZ, 0x1f, R29 ;  /* 0x0000001fff197819 */ /* 0x000fe2000001141d */
[C---:B------:R-:W-:Y:S01]  /*2630*/  FMUL.FTZ R30, R0.reuse, R30 ;  /* 0x0000001e001e7220 */ /* 0x040fe20000410000 */
[----:B------:R-:W-:Y:S01]  /*2640*/  SHF.R.S32.HI R5, RZ, 0x5, R5 ;  /* 0x00000005ff057819 */ /* 0x000fe20000011405 */
[----:B------:R-:W-:Y:S01]  /*2650*/  FMUL.FTZ R105, R0, R33 ;  /* 0x0000002100697220 */ /* 0x000fe20000410000 */
[----:B------:R-:W-:Y:S01]  /*2660*/  LEA.HI R25, R25, R4, RZ, 0x3 ;  /* 0x0000000419197211 */ /* 0x000fe200078f18ff */
[----:B-----5:R-:W-:Y:S01]  /*2670*/  IMAD.MOV.U32 R31, RZ, RZ, -0xa0 ;  /* 0xffffff60ff1f7424 */ /* 0x020fe200078e00ff */
[----:B------:R-:W-:Y:S01]  /*2680*/  LEA.HI R49, R24, R24, RZ, 0x1 ;  /* 0x0000001818317211 */ /* 0x000fe200078f08ff */
[----:B------:R-:W-:Y:S01]  /*2690*/  FMUL.FTZ R37, R0, R37 ;  /* 0x0000002500257220 */ /* 0x000fe20000410000 */
[----:B------:R-:W-:Y:S01]  /*26a0*/  LEA R24, R5, UR38, 0x4 ;  /* 0x0000002605187c11 */ /* 0x000fe2000f8e20ff */
[----:B------:R-:W-:Y:S01]  /*26b0*/  IMAD R32, R22, R31, 0xa1 ;  /* 0x000000a116207424 */ /* 0x000fe200078e021f */
[----:B------:R-:W-:Y:S01]  /*26c0*/  LOP3.LUT R25, R25, 0xfffffff8, RZ, 0xc0, !PT ;  /* 0xfffffff819197812 */ /* 0x000fe200078ec0ff */
[----:B------:R-:W-:Y:S01]  /*26d0*/  IMAD R49, R49, -0x3, R16 ;  /* 0xfffffffd31317824 */ /* 0x000fe200078e0210 */
[----:B------:R-:W-:Y:S01]  /*26e0*/  LEA.HI R5, R106, R106, RZ, 0x1 ;  /* 0x0000006a6a057211 */ /* 0x000fe200078f08ff */
[----:B------:R-:W0:Y:S01]  /*26f0*/  MUFU.TANH R79, R79 ;  /* 0x0000004f004f7308 */ /* 0x000e220000002400 */
[----:B------:R-:W-:Y:S01]  /*2700*/  IADD3 R16, R24, R4, -R25 ;  /* 0x0000000418107210 */ /* 0x000fe20007ffe819 */
[C---:B------:R-:W-:Y:S01]  /*2710*/  FMUL.FTZ R24, R0.reuse, R34 ;  /* 0x0000002200187220 */ /* 0x040fe20000410000 */
[----:B------:R-:W-:Y:S01]  /*2720*/  LOP3.LUT R5, R5, 0x1ffffffe, RZ, 0xc0, !PT ;  /* 0x1ffffffe05057812 */ /* 0x000fe200078ec0ff */
[----:B------:R-:W-:Y:S01]  /*2730*/  FMUL.FTZ R25, R0, R35 ;  /* 0x0000002300197220 */ /* 0x000fe20000410000 */
[----:B------:R-:W-:Y:S01]  /*2740*/  LOP3.LUT R29, R29, 0x7ffffffc, RZ, 0xc0, !PT ;  /* 0x7ffffffc1d1d7812 */ /* 0x000fe200078ec0ff */
[----:B------:R-:W-:-:S02]  /*2750*/  IMAD R49, R49, 0x40, R16 ;  /* 0x0000004031317824 */ /* 0x000fc400078e0210 */
[----:B------:R-:W-:Y:S01]  /*2760*/  IMAD.IADD R4, R106, 0x1, -R5 ;  /* 0x000000016a047824 */ /* 0x000fe200078e0a05 */
[----:B------:R-:W0:Y:S01]  /*2770*/  MUFU.TANH R78, R78 ;  /* 0x0000004e004e7308 */ /* 0x000e220000002400 */
[----:B------:R-:W-:Y:S02]  /*2780*/  IMAD.U32 R5, RZ, RZ, UR46 ;  /* 0x0000002eff057e24 */ /* 0x000fe4000f8e00ff */
[----:B------:R-:W-:Y:S02]  /*2790*/  IMAD R4, R4, 0x8, R49 ;  /* 0x0000000804047824 */ /* 0x000fe400078e0231 */
[----:B------:R-:W-:Y:S02]  /*27a0*/  @!P3 VIADD R5, R5, 0x12440 ;  /* 0x000124400505b836 */ /* 0x000fe40000000000 */
[----:B------:R-:W-:Y:S01]  /*27b0*/  @P1 IMAD.HI.U32 R16, R4, UR4, RZ ;  /* 0x0000000404101c27 */ /* 0x000fe2000f8e00ff */
[----:B------:R-:W-:Y:S01]  /*27c0*/  @UP0 ULDC UR4, c[0x0][0x450] ;  /* 0x0001140000040ab9 */ /* 0x000fe20000000800 */
[----:B------:R-:W0:Y:S02]  /*27d0*/  MUFU.TANH R73, R73 ;  /* 0x0000004900497308 */ /* 0x000e240000002400 */
[----:B------:R-:W-:Y:S01]  /*27e0*/  IMAD.MOV.U32 R106, RZ, RZ, R4 ;  /* 0x000000ffff6a7224 */ /* 0x000fe200078e0004 */
[----:B------:R-:W-:Y:S01]  /*27f0*/  @P2 SHF.R.U32.HI R106, RZ, UR4, R16 ;  /* 0x00000004ff6a2c19 */ /* 0x000fe20008011610 */
[----:B------:R-:W-:Y:S01]  /*2800*/  ULDC.64 UR4, c[0x0][0x9e0] ;  /* 0x0002780000047ab9 */ /* 0x000fe20000000a00 */
[----:B------:R-:W-:Y:S01]  /*2810*/  @!P3 PRMT R16, RZ, 0x654, R5 ;  /* 0x00000654ff10b816 */ /* 0x000fe20000000005 */
[----:B------:R-:W-:Y:S01]  /*2820*/  UISETP.GE.AND UP1, UPT, UR5, 0x1, UPT ;  /* 0x000000010500788c */ /* 0x000fe2000bf26270 */
[----:B------:R-:W-:Y:S01]  /*2830*/  IMAD.IADD R5, R28, 0x1, -R29 ;  /* 0x000000011c057824 */ /* 0x000fe200078e0a1d */
[----:B------:R-:W5:Y:S01]  /*2840*/  SHFL.IDX PT, R36, R106, RZ, 0x1c1f ;  /* 0x001c1fff6a247589 */ /* 0x000f6200000e0000 */
[C---:B------:R-:W-:Y:S01]  /*2850*/  FMUL.FTZ R28, R0.reuse, R38 ;  /* 0x00000026001c7220 */ /* 0x040fe20000410000 */
[----:B------:R-:W-:Y:S01]  /*2860*/  FMUL.FTZ R29, R0, R39 ;  /* 0x00000027001d7220 */ /* 0x000fe20000410000 */
[----:B------:R-:W-:Y:S01]  /*2870*/  IMAD R34, R5, -0x2, R32 ;  /* 0xfffffffe05227824 */ /* 0x000fe200078e0220 */
[----:B------:R-:W-:Y:S01]  /*2880*/  PLOP3.LUT P1, PT, PT, PT, UP1, 0x40, 0x0 ;  /* 0x000000000000781c */ /* 0x000fe20003f2e818 */
[----:B------:R1:W-:Y:S01]  /*2890*/  @!P3 SYNCS.ARRIVE.TRANS64.RED.A1T0 RZ, [R16+URZ], RZ ;  /* 0x000000ff10ffb9a7 */ /* 0x0003e2000810043f */
[----:B------:R-:W0:Y:S01]  /*28a0*/  MUFU.TANH R74, R74 ;  /* 0x0000004a004a7308 */ /* 0x000e220000002400 */
[----:B------:R-:W-:Y:S01]  /*28b0*/  VIADD R114, R32, 0xffffffff ;  /* 0xffffffff20727836 */ /* 0x000fe20000000000 */
[C---:B------:R-:W-:Y:S01]  /*28c0*/  IADD3 R31, R34.reuse, -UR18, R17 ;  /* 0x80000012221f7c10 */ /* 0x040fe2000fffe011 */
[----:B------:R-:W-:-:S02]  /*28d0*/  VIADD R115, R34, 0xffffffff ;  /* 0xffffffff22737836 */ /* 0x000fc40000000000 */
[----:B-1----:R-:W-:-:S03]  /*28e0*/  IMAD R16, R22, -0xa0, R17 ;  /* 0xffffff6016107824 */ /* 0x002fc600078e0211 */
[----:B------:R-:W1:Y:S01]  /*28f0*/  MUFU.TANH R81, R81 ;  /* 0x0000005100517308 */ /* 0x000e620000002400 */
[C---:B------:R-:W-:Y:S02]  /*2900*/  VIADD R112, R31.reuse, UR4 ;  /* 0x000000041f707c36 */ /* 0x040fe40008000000 */
[----:B------:R-:W-:Y:S02]  /*2910*/  VIADD R16, R16, 0xa0 ;  /* 0x000000a010107836 */ /* 0x000fe40000000000 */
[----:B------:R-:W-:Y:S02]  /*2920*/  VIADD R113, R31, UR20 ;  /* 0x000000141f717c36 */ /* 0x000fe40008000000 */
[----:B------:R-:W-:Y:S01]  /*2930*/  IMAD R111, R5, -0x2, R16 ;  /* 0xfffffffe056f7824 */ /* 0x000fe200078e0210 */
[----:B------:R-:W0:Y:S01]  /*2940*/  MUFU.TANH R80, R80 ;  /* 0x0000005000507308 */ /* 0x000e220000002400 */
[----:B-----5:R-:W-:-:S03]  /*2950*/  IMAD.IADD R109, R113, 0x1, R36 ;  /* 0x00000001716d7824 */ /* 0x020fc600078e0224 */
[----:B------:R-:W-:-:S04]  /*2960*/  VIADDMNMX R108, R36, R112, R111, PT ;  /* 0x00000070246c7246 */ /* 0x000fc8000380016f */
        /* <DEDUP_REMOVED lines=62> */
.L_x_11816:
[----:B------:R-:W-:-:S06]  /*2d50*/  UISETP.NE.AND UP2, UPT, UR5, 0x1, UPT ;  /* 0x000000010500788c */ /* 0x000fcc000bf45270 */
[----:B------:R-:W-:-:S05]  /*2d60*/  PLOP3.LUT P1, PT, PT, PT, UP2, 0x80, 0x0 ;  /* 0x000000000000781c */ /* 0x000fca0003f2f028 */
[----:B------:R-:W-:-:S08]  /*2d70*/  @UP2 ULDC.64 UR10, c[0x0][0x9e8] ;  /* 0x00027a00000a2ab9 */ /* 0x000fd00000000a00 */
[----:B------:R-:W-:-:S05]  /*2d80*/  @P1 IMAD.HI.U32 R31, R16, UR10, RZ ;  /* 0x0000000a101f1c27 */ /* 0x000fca000f8e00ff */
[----:B------:R-:W-:-:S07]  /*2d90*/  @P1 SHF.R.U32.HI R16, RZ, UR11, R31 ;  /* 0x0000000bff101c19 */ /* 0x000fce000801161f */
.L_x_11817:
[----:B------:R-:W-:Y:S05]  /*2da0*/  BSYNC B0 ;  /* 0x0000000000007941 */ /* 0x000fea0003800000 */
.L_x_11815:
[----:B------:R-:W-:-:S05]  /*2db0*/  IMAD R16, R16, UR5, R115 ;  /* 0x0000000510107c24 */ /* 0x000fca000f8e0273 */
[----:B------:R-:W-:Y:S02]  /*2dc0*/  VIMNMX R109, R109, R16, !PT ;  /* 0x000000106d6d7248 */ /* 0x000fe40007fe0100 */
[----:B------:R-:W-:-:S07]  /*2dd0*/  VIADDMNMX R108, R16, UR5, R108, PT ;  /* 0x00000005106c7c46 */ /* 0x000fce000b80016c */
.L_x_11814:
        /* <DEDUP_REMOVED lines=8> */
[C---:B------:R-:W-:Y:S02]  /*2e60*/  ISETP.GT.AND P3, PT, R109.reuse, 0x8, !P3 ;  /* 0x000000086d00780c */ /* 0x040fe40005f64270 */
[----:B------:R-:W-:Y:S02]  /*2e70*/  FSEL R88, R88, -INF , !P2 ;  /* 0xff80000058587808 */ /* 0x000fe40005000000 */
[----:B------:R-:W-:Y:S02]  /*2e80*/  LOP3.LUT R16, R16, 0xfffffffd, RZ, 0xc0, !PT ;  /* 0xfffffffd10107812 */ /* 0x000fe400078ec0ff */
[----:B------:R-:W-:-:S02]  /*2e90*/  ISETP.GT.AND P2, PT, R109, 0x9, !P4 ;  /* 0x000000096d00780c */ /* 0x000fc40006744270 */
[----:B------:R-:W-:Y:S02]  /*2ea0*/  ISETP.LT.OR P3, PT, R108, 0x9, P3 ;  /* 0x000000096c00780c */ /* 0x000fe40001f61670 */
        /* <DEDUP_REMOVED lines=8> */
[----:B------:R-:W-:Y:S02]  /*2f30*/  ISETP.LT.OR P2, PT, R108, 0x11, P2 ;  /* 0x000000116c00780c */ /* 0x000fe40001741670 */
[----:B------:R-:W-:Y:S02]  /*2f40*/  ISETP.GE.AND P6, PT, R114, 0x1, PT ;  /* 0x000000017200780c */ /* 0x000fe40003fc6270 */
[----:B------:R-:W-:-:S02]  /*2f50*/  FSEL R92, R92, -INF , !P2 ;  /* 0xff8000005c5c7808 */ /* 0x000fc40005000000 */
[----:B------:R-:W-:Y:S02]  /*2f60*/  @P3 LOP3.LUT R3, R3, 0x1, RZ, 0xfc, !PT ;  /* 0x0000000103033812 */ /* 0x000fe400078efcff */
[----:B------:R-:W-:Y:S02]  /*2f70*/  ISETP.GT.AND P2, PT, R109, 0x11, !P3 ;  /* 0x000000116d00780c */ /* 0x000fe40005f44270 */
[----:B------:R-:W-:Y:S02]  /*2f80*/  ISETP.GE.AND P3, PT, R114, 0x19, PT ;  /* 0x000000197200780c */ /* 0x000fe40003f66270 */
[----:B------:R-:W-:Y:S02]  /*2f90*/  @P4 LOP3.LUT R16, R16, 0x4, RZ, 0xfc, !PT ;  /* 0x0000000410104812 */ /* 0x000fe400078efcff */
[----:B------:R-:W-:Y:S02]  /*2fa0*/  ISETP.LT.OR P2, PT, R108, 0x12, P2 ;  /* 0x000000126c00780c */ /* 0x000fe40001741670 */
[----:B------:R-:W-:-:S02]  /*2fb0*/  LOP3.LUT R16, R16, 0x7fffffff, RZ, 0xc0, !PT ;  /* 0x7fffffff10107812 */ /* 0x000fc400078ec0ff */
[----:B------:R-:W-:Y:S02]  /*2fc0*/  FSEL R91, R91, -INF , !P2 ;  /* 0xff8000005b5b7808 */ /* 0x000fe40005000000 */
[----:B------:R-:W-:Y:S02]  /*2fd0*/  ISETP.GT.AND P2, PT, R109, 0x18, !P3 ;  /* 0x000000186d00780c */ /* 0x000fe40005f44270 */
[----:B------:R-:W-:Y:S02]  /*2fe0*/  LOP3.LUT R3, R3, 0xfffffffd, RZ, 0xc0, !PT ;  /* 0xfffffffd03037812 */ /* 0x000fe400078ec0ff */
[----:B------:R-:W-:Y:S02]  /*2ff0*/  @P3 LOP3.LUT R16, R16, 0x80000000, RZ, 0xfc, !PT ;  /* 0x8000000010103812 */ /* 0x000fe400078efcff */
[----:B------:R-:W-:Y:S02]  /*3000*/  ISETP.GE.AND P3, PT, R114, 0x1a, PT ;  /* 0x0000001a7200780c */ /* 0x000fe40003f66270 */
[----:B------:R-:W-:-:S02]  /*3010*/  ISETP.LT.OR P2, PT, R108, 0x19, P2 ;  /* 0x000000196c00780c */ /* 0x000fc40001741670 */
[----:B------:R-:W-:Y:S02]  /*3020*/  LOP3.LUT R16, R16, 0xbfffffff, RZ, 0xc0, !PT ;  /* 0xbfffffff10107812 */ /* 0x000fe400078ec0ff */
        /* <DEDUP_REMOVED lines=74> */
[----:B------:R-:W-:Y:S02]  /*34d0*/  ISETP.GT.AND P2, PT, R109, 0x49, !P3 ;  /* 0x000000496d00780c */ /* 0x000fe40005f44270 */
[----:B0-----:R-:W-:-:S02]  /*34e0*/  VIADDMNMX R97, R82, R112, R111, PT ;  /* 0x0000007052617246 */ /* 0x001fc4000380016f */
        /* <DEDUP_REMOVED lines=70> */
[----:B------:R-:W-:Y:S01]  /*3950*/  FSEL R67, R98, -INF , !P2 ;  /* 0xff80000062437808 */ /* 0x000fe20005000000 */
[----:B------:R-:W-:Y:S01]  /*3960*/  IMAD.IADD R98, R113, 0x1, R82 ;  /* 0x0000000171627824 */ /* 0x000fe200078e0252 */
        /* <DEDUP_REMOVED lines=63> */
.L_x_11820:
[----:B------:R-:W-:-:S06]  /*3d60*/  UISETP.NE.AND UP2, UPT, UR5, 0x1, UPT ;  /* 0x000000010500788c */ /* 0x000fcc000bf45270 */
[----:B------:R-:W-:-:S05]  /*3d70*/  PLOP3.LUT P5, PT, PT, PT, UP2, 0x80, 0x0 ;  /* 0x000000000000781c */ /* 0x000fca0003faf028 */
[----:B------:R-:W-:-:S08]  /*3d80*/  @UP2 ULDC.64 UR10, c[0x0][0x9e8] ;  /* 0x00027a00000a2ab9 */ /* 0x000fd00000000a00 */
[----:B------:R-:W-:Y:S01]  /*3d90*/  @P5 IMAD.HI.U32 R82, R81, UR10, RZ ;  /* 0x0000000a51525c27 */ /* 0x000fe2000f8e00ff */
[----:B------:R-:W-:-:S13]  /*3da0*/  PLOP3.LUT P5, PT, PT, PT, UP2, 0x80, 0x0 ;  /* 0x000000000000781c */ /* 0x000fda0003faf028 */
[----:B------:R-:W-:-:S07]  /*3db0*/  @P5 SHF.R.U32.HI R81, RZ, UR11, R82 ;  /* 0x0000000bff515c19 */ /* 0x000fce0008011652 */
.L_x_11821:
[----:B------:R-:W-:Y:S05]  /*3dc0*/  BSYNC B0 ;  /* 0x0000000000007941 */ /* 0x000fea0003800000 */
.L_x_11819:
[----:B------:R-:W-:-:S05]  /*3dd0*/  IMAD R81, R81, UR5, R115 ;  /* 0x0000000551517c24 */ /* 0x000fca000f8e0273 */
[----:B------:R-:W-:Y:S02]  /*3de0*/  VIMNMX R98, R98, R81, !PT ;  /* 0x0000005162627248 */ /* 0x000fe40007fe0100 */
[----:B------:R-:W-:-:S07]  /*3df0*/  VIADDMNMX R97, R81, UR5, R97, PT ;  /* 0x0000000551617c46 */ /* 0x000fce000b800161 */
.L_x_11818:
[----:B------:R-:W-:Y:S01]  /*3e00*/  ISETP.GT.AND P1, PT, R98, 0x1, !P1 ;  /* 0x000000016200780c */ /* 0x000fe20004f24270 */
[----:B------:R-:W-:Y:S01]  /*3e10*/  ULDC UR17, c[0x0][0x988] ;  /* 0x0002620000117ab9 */ /* 0x000fe20000000800 */
[----:B------:R-:W-:Y:S01]  /*3e20*/  LOP3.LUT P5, RZ, R16, 0x2000000, RZ, 0xc0, !PT ;  /* 0x0200000010ff7812 */ /* 0x000fe200078ac0ff */
[----:B------:R-:W-:Y:S01]  /*3e30*/  IMAD.U32 R101, RZ, RZ, UR17 ;  /* 0x00000011ff657e24 */ /* 0x000fe2000f8e00ff */
[C---:B------:R-:W-:Y:S01]  /*3e40*/  ISETP.LT.OR P1, PT, R97.reuse, 0x2, P1 ;  /* 0x000000026100780c */ /* 0x040fe20000f21670 */
[----:B------:R-:W-:Y:S01]  /*3e50*/  @UP0 ULDC UR10, c[0x0][0x44c] ;  /* 0x00011300000a0ab9 */ /* 0x000fe20000000800 */
[----:B------:R-:W-:Y:S01]  /*3e60*/  ISETP.GT.AND P6, PT, R98, RZ, !P6 ;  /* 0x000000ff6200720c */ /* 0x000fe200077c4270 */
[----:B------:R-:W-:Y:S01]  /*3e70*/  UIMAD.WIDE.U32 UR10, UR38, UR10, URZ ;  /* 0x0000000a260a72a5 */ /* 0x000fe2000f8e003f */
[----:B------:R-:W-:Y:S01]  /*3e80*/  FSEL R8, R8, -INF , !P1 ;  /* 0xff80000008087808 */ /* 0x000fe20004800000 */
[----:B------:R-:W-:Y:S01]  /*3e90*/  @UP0 ULDC UR12, c[0x0][0x450] ;  /* 0x00011400000c0ab9 */ /* 0x000fe20000000800 */
[----:B------:R-:W-:Y:S01]  /*3ea0*/  LOP3.LUT P1, RZ, R16, 0x1, RZ, 0xc0, !PT ;  /* 0x0000000110ff7812 */ /* 0x000fe2000782c0ff */
[----:B------:R-:W-:Y:S01]  /*3eb0*/  @UP0 USHF.R.U32.HI UR38, URZ, UR12, UR11 ;  /* 0x0000000c3f260299 */ /* 0x000fe2000801160b */
[----:B------:R-:W-:-:S02]  /*3ec0*/  ISETP.LT.OR P6, PT, R97, 0x1, P6 ;  /* 0x000000016100780c */ /* 0x000fc400037c1670 */
[C---:B------:R-:W-:Y:S02]  /*3ed0*/  ISETP.GT.AND P1, PT, R98.reuse, 0x8, !P1 ;  /* 0x000000086200780c */ /* 0x040fe40004f24270 */
[----:B------:R-:W-:Y:S02]  /*3ee0*/  FSEL R99, R7, -INF , !P6 ;  /* 0xff80000007637808 */ /* 0x000fe40007000000 */
[----:B------:R-:W-:Y:S02]  /*3ef0*/  ISETP.LT.OR P1, PT, R97, 0x9, P1 ;  /* 0x000000096100780c */ /* 0x000fe40000f21670 */
[----:B------:R-:W-:Y:S02]  /*3f00*/  ISETP.GT.AND P2, PT, R98, 0x90, !P2 ;  /* 0x000000906200780c */ /* 0x000fe40005744270 */
[----:B------:R-:W-:Y:S02]  /*3f10*/  FSEL R9, R9, -INF , !P1 ;  /* 0xff80000009097808 */ /* 0x000fe40004800000 */
[----:B------:R-:W-:-:S02]  /*3f20*/  LOP3.LUT P1, RZ, R16, 0x2, RZ, 0xc0, !PT ;  /* 0x0000000210ff7812 */ /* 0x000fc4000782c0ff */
[C---:B------:R-:W-:Y:S02]  /*3f30*/  ISETP.GT.AND P3, PT, R98.reuse, 0x91, !P3 ;  /* 0x000000916200780c */ /* 0x040fe40005f64270 */
[C---:B------:R-:W-:Y:S02]  /*3f40*/  ISETP.GT.AND P1, PT, R98.reuse, 0x9, !P1 ;  /* 0x000000096200780c */ /* 0x040fe40004f24270 */
[C---:B------:R-:W-:Y:S02]  /*3f50*/  ISETP.LT.OR P2, PT, R97.reuse, 0x91, P2 ;  /* 0x000000916100780c */ /* 0x040fe40001741670 */
[----:B------:R-:W-:Y:S02]  /*3f60*/  ISETP.LT.OR P1, PT, R97, 0xa, P1 ;  /* 0x0000000a6100780c */ /* 0x000fe40000f21670 */
[----:B------:R-:W-:Y:S02]  /*3f70*/  ISETP.GT.AND P4, PT, R98, 0x98, !P4 ;  /* 0x000000986200780c */ /* 0x000fe40006784270 */
[----:B------:R-:W-:-:S02]  /*3f80*/  FSEL R10, R10, -INF , !P1 ;  /* 0xff8000000a0a7808 */ /* 0x000fc40004800000 */
[----:B------:R-:W-:Y:S02]  /*3f90*/  LOP3.LUT P1, RZ, R16, 0x4, RZ, 0xc0, !PT ;  /* 0x0000000410ff7812 */ /* 0x000fe4000782c0ff */
[C---:B------:R-:W-:Y:S02]  /*3fa0*/  ISETP.LT.OR P3, PT, R97.reuse, 0x92, P3 ;  /* 0x000000926100780c */ /* 0x040fe40001f61670 */
[----:B------:R-:W-:Y:S02]  /*3fb0*/  ISETP.GT.AND P1, PT, R98, 0x10, !P1 ;  /* 0x000000106200780c */ /* 0x000fe40004f24270 */
[----:B------:R-:W-:Y:S02]  /*3fc0*/  FSEL R24, R24, -INF , !P2 ;  /* 0xff80000018187808 */ /* 0x000fe40005000000 */
[C---:B------:R-:W-:Y:S02]  /*3fd0*/  ISETP.LT.OR P1, PT, R97.reuse, 0x11, P1 ;  /* 0x000000116100780c */ /* 0x040fe40000f21670 */
[----:B------:R-:W-:-:S02]  /*3fe0*/  ISETP.LT.OR P4, PT, R97, 0x99, P4 ;  /* 0x000000996100780c */ /* 0x000fc40002781670 */
[----:B------:R-:W-:Y:S02]  /*3ff0*/  FSEL R81, R11, -INF , !P1 ;  /* 0xff8000000b517808 */ /* 0x000fe40004800000 */
[----:B------:R-:W-:Y:S02]  /*4000*/  LOP3.LUT P1, RZ, R3, 0x1, RZ, 0xc0, !PT ;  /* 0x0000000103ff7812 */ /* 0x000fe4000782c0ff */
[----:B------:R-:W-:Y:S02]  /*4010*/  FMNMX.FTZ R11, R84, R88, !PT ;  /* 0x00000058540b7209 */ /* 0x000fe40007810000 */
[----:B------:R-:W-:Y:S02]  /*4020*/  ISETP.GT.AND P1, PT, R98, 0x11, !P1 ;  /* 0x000000116200780c */ /* 0x000fe40004f24270 */
[----:B------:R-:W-:Y:S02]  /*4030*/  FSEL R25, R25, -INF , !P3 ;  /* 0xff80000019197808 */ /* 0x000fe40005800000 */
[----:B------:R-:W-:-:S02]  /*4040*/  ISETP.LT.OR P1, PT, R97, 0x12, P1 ;  /* 0x000000126100780c */ /* 0x000fc40000f21670 */
[----:B------:R-:W-:Y:S02]  /*4050*/  FSEL R28, R28, -INF , !P4 ;  /* 0xff8000001c1c7808 */ /* 0x000fe40006000000 */
        /* <DEDUP_REMOVED lines=43> */
[----:B------:R-:W-:Y:S02]  /*4310*/  ISETP.GT.AND P1, PT, R98, 0x30, !P5 ;  /* 0x000000306200780c */ /* 0x000fe40006f24270 */
[----:B------:R-:W-:Y:S02]  /*4320*/  LOP3.LUT P5, RZ, R16, 0x4000, RZ, 0xc0, !PT ;  /* 0x0000400010ff7812 */ /* 0x000fe400078ac0ff */
        /* <DEDUP_REMOVED lines=48> */
[----:B------:R-:W-:Y:S01]  /*4630*/  R2UR UR7, R19 ;  /* 0x00000000130772ca */ /* 0x000fe200000e0000 */
[----:B------:R-:W0:Y:S01]  /*4640*/  SHFL.BFLY PT, R12, R11, 0x2, 0x1f ;  /* 0x0c401f000b0c7f89 */ /* 0x000e2200000e0000 */
[----:B------:R-:W-:-:S04]  /*4650*/  ISETP.LT.OR P1, PT, R97, 0x4a, P1 ;  /* 0x0000004a6100780c */ /* 0x000fc80000f21670 */
[----:B------:R-:W-:Y:S02]  /*4660*/  FSEL R59, R59, -INF , !P1 ;  /* 0xff8000003b3b7808 */ /* 0x000fe40004800000 */
[----:B------:R-:W-:-:S04]  /*4670*/  LOP3.LUT P1, RZ, R16, 0x20000, RZ, 0xc0, !PT ;  /* 0x0002000010ff7812 */ /* 0x000fc8000782c0ff */
[----:B------:R-:W-:Y:S01]  /*4680*/  ISETP.GT.AND P1, PT, R98, 0x50, !P1 ;  /* 0x000000506200780c */ /* 0x000fe20004f24270 */
[----:B------:R-:W-:-:S03]  /*4690*/  UIADD3 UR38, UR7, UR38, URZ ;  /* 0x0000002607267290 */ /* 0x000fc6000fffe03f */
[----:B------:R-:W-:Y:S01]  /*46a0*/  ISETP.LT.OR P1, PT, R97, 0x51, P1 ;  /* 0x000000516100780c */ /* 0x000fe20000f21670 */
[----:B------:R-:W-:-:S03]  /*46b0*/  UIADD3 UR4, UR38, UR4, URZ ;  /* 0x0000000426047290 */ /* 0x000fc6000fffe03f */
        /* <DEDUP_REMOVED lines=13> */
[----:B------:R-:W-:Y:S02]  /*4790*/  ISETP.LT.OR P1, PT, R97, 0x5a, P1 ;  /* 0x0000005a6100780c */ /* 0x000fe40000f21670 */
[----:B0-----:R-:W-:Y:S02]  /*47a0*/  FMNMX.FTZ R12, R83, R12, !PT ;  /* 0x0000000c530c7209 */ /* 0x001fe40007810000 */
[----:B------:R-:W-:-:S02]  /*47b0*/  FSEL R63, R63, -INF , !P1 ;  /* 0xff8000003f3f7808 */ /* 0x000fc40004800000 */
        /* <DEDUP_REMOVED lines=41> */
[C---:B------:R-:W-:Y:S02]  /*4a50*/  ISETP.GT.AND P1, PT, R98.reuse, 0x88, !P5 ;  /* 0x000000886200780c */ /* 0x040fe40006f24270 */
[----:B------:R-:W-:Y:S02]  /*4a60*/  LOP3.LUT P5, RZ, R3, 0x4, RZ, 0xc0, !PT ;  /* 0x0000000403ff7812 */ /* 0x000fe400078ac0ff */
[----:B------:R-:W-:Y:S02]  /*4a70*/  ISETP.LT.OR P1, PT, R97, 0x89, P1 ;  /* 0x000000896100780c */ /* 0x000fe40000f21670 */
[----:B------:R-:W-:Y:S02]  /*4a80*/  ISETP.GT.AND P5, PT, R98, 0x99, !P5 ;  /* 0x000000996200780c */ /* 0x000fe40006fa4270 */
[----:B------:R-:W-:-:S02]  /*4a90*/  FSEL R30, R30, -INF , !P1 ;  /* 0xff8000001e1e7808 */ /* 0x000fc40004800000 */
[----:B------:R-:W-:Y:S02]  /*4aa0*/  FSETP.NEU.FTZ.AND P1, PT, R12, -INF , PT ;  /* 0xff8000000c00780b */ /* 0x000fe40003f3d000 */
[----:B------:R-:W-:Y:S02]  /*4ab0*/  ISETP.LT.OR P5, PT, R97, 0x9a, P5 ;  /* 0x0000009a6100780c */ /* 0x000fe40002fa1670 */
[----:B------:R-:W-:Y:S02]  /*4ac0*/  FSEL R101, R101, RZ, P1 ;  /* 0x000000ff65657208 */ /* 0x000fe40000800000 */
[----:B------:R-:W-:Y:S02]  /*4ad0*/  LOP3.LUT P1, RZ, R3, 0x2, RZ, 0xc0, !PT ;  /* 0x0000000203ff7812 */ /* 0x000fe4000782c0ff */
[----:B------:R-:W-:Y:S01]  /*4ae0*/  FSEL R29, R29, -INF , !P5 ;  /* 0xff8000001d1d7808 */ /* 0x000fe20006800000 */
        /* <DEDUP_REMOVED lines=16> */
[----:B------:R-:W-:Y:S01]  /*4bf0*/  ISETP.GT.AND P1, PT, R98, 0x89, !P1 ;  /* 0x000000896200780c */ /* 0x000fe20004f24270 */
[--C-:B------:R-:W-:Y:S01]  /*4c00*/  FFMA.FTZ R86, R89, UR17, -R101.reuse ;  /* 0x0000001159567c23 */ /* 0x100fe20008010865 */
[----:B------:R-:W-:Y:S01]  /*4c10*/  FMNMX.FTZ R94, R82, R11, !PT ;  /* 0x0000000b525e7209 */ /* 0x000fe20007810000 */
[----:B------:R0:W-:Y:S01]  /*4c20*/  MUFU.EX2 R92, R95 ;  /* 0x0000005f005c7308 */ /* 0x0001e20000000800 */
[----:B------:R-:W-:Y:S01]  /*4c30*/  ISETP.LT.OR P1, PT, R97, 0x8a, P1 ;  /* 0x0000008a6100780c */ /* 0x000fe20000f21670 */
[----:B------:R-:W-:Y:S01]  /*4c40*/  FFMA.FTZ R89, R96, UR17, -R101 ;  /* 0x0000001160597c23 */ /* 0x000fe20008010865 */
[----:B------:R-:W-:-:S02]  /*4c50*/  FMNMX.FTZ R11, R13, R94, !PT ;  /* 0x0000005e0d0b7209 */ /* 0x000fc40007810000 */
[----:B------:R-:W-:Y:S02]  /*4c60*/  FSEL R23, R23, -INF , !P1 ;  /* 0xff80000017177808 */ /* 0x000fe40004800000 */
[----:B------:R-:W-:Y:S01]  /*4c70*/  FMNMX.FTZ R94, R14, R11, !PT ;  /* 0x0000000b0e5e7209 */ /* 0x000fe20007810000 */
[----:B------:R-:W-:Y:S01]  /*4c80*/  MUFU.EX2 R7, R7 ;  /* 0x0000000700077308 */ /* 0x000fe20000000800 */
[--C-:B0-----:R-:W-:Y:S01]  /*4c90*/  FFMA.FTZ R95, R35, UR17, -R101.reuse ;  /* 0x00000011235f7c23 */ /* 0x101fe20008010865 */
[----:B------:R-:W-:Y:S01]  /*4ca0*/  FFMA.FTZ R35, R36, UR17, -R101 ;  /* 0x0000001124237c23 */ /* 0x000fe20008010865 */
[----:B------:R-:W-:-:S04]  /*4cb0*/  FMNMX.FTZ R11, R15, R94, !PT ;  /* 0x0000005e0f0b7209 */ /* 0x000fc80007810000 */
[----:B------:R-:W-:Y:S01]  /*4cc0*/  FMNMX.FTZ R32, R20, R11, !PT ;  /* 0x0000000b14207209 */ /* 0x000fe20007810000 */
[----:B------:R0:W-:Y:S03]  /*4cd0*/  MUFU.EX2 R94, R93 ;  /* 0x0000005d005e7308 */ /* 0x0001e60000000800 */
[----:B------:R-:W-:-:S04]  /*4ce0*/  FMNMX.FTZ R11, R21, R32, !PT ;  /* 0x00000020150b7209 */ /* 0x000fc80007810000 */
[----:B------:R-:W-:Y:S01]  /*4cf0*/  FMNMX.FTZ R32, R72, R11, !PT ;  /* 0x0000000b48207209 */ /* 0x000fe20007810000 */
[----:B------:R-:W-:Y:S01]  /*4d00*/  MUFU.EX2 R84, R84 ;  /* 0x0000005400547308 */ /* 0x000fe20000000800 */
[--C-:B0-----:R-:W-:Y:S01]  /*4d10*/  FFMA.FTZ R93, R37, UR17, -R101.reuse ;  /* 0x00000011255d7c23 */ /* 0x101fe20008010865 */
        /* <DEDUP_REMOVED lines=14> */
[----:B------:R-:W-:Y:S01]  /*4e00*/  FFMA.FTZ R78, R80, UR17, -R101 ;  /* 0x00000011504e7c23 */ /* 0x000fe20008010865 */
[----:B------:R-:W-:Y:S01]  /*4e10*/  IMAD.U32 R80, RZ, RZ, UR17 ;  /* 0x00000011ff507e24 */ /* 0x000fe2000f8e00ff */
[----:B------:R-:W-:Y:S01]  /*4e20*/  MUFU.EX2 R83, R83 ;  /* 0x0000005300537308 */ /* 0x000fe20000000800 */
[----:B------:R-:W-:-:S04]  /*4e30*/  FMNMX.FTZ R36, R56, R11, !PT ;  /* 0x0000000b38247209 */ /* 0x000fc80007810000 */
[----:B------:R-:W-:-:S03]  /*4e40*/  FMNMX.FTZ R11, R57, R36, !PT ;  /* 0x00000024390b7209 */ /* 0x000fc60007810000 */
[----:B------:R-:W0:Y:S01]  /*4e50*/  MUFU.EX2 R86, R86 ;  /* 0x0000005600567308 */ /* 0x000e220000000800 */
[----:B------:R-:W-:-:S04]  /*4e60*/  FMNMX.FTZ R36, R58, R11, !PT ;  /* 0x0000000b3a247209 */ /* 0x000fc80007810000 */
[----:B------:R-:W-:Y:S01]  /*4e70*/  FMNMX.FTZ R11, R59, R36, !PT ;  /* 0x000000243b0b7209 */ /* 0x000fe20007810000 */
[----:B------:R-:W-:Y:S02]  /*4e80*/  FFMA.FTZ R36, R38, UR17, -R101 ;  /* 0x0000001126247c23 */ /* 0x000fe40008010865 */
[----:B------:R-:W-:Y:S01]  /*4e90*/  MUFU.EX2 R85, R85 ;  /* 0x0000005500557308 */ /* 0x000fe20000000800 */
[----:B------:R-:W-:-:S04]  /*4ea0*/  FMNMX.FTZ R38, R60, R11, !PT ;  /* 0x0000000b3c267209 */ /* 0x000fc80007810000 */
[----:B------:R-:W-:-:S03]  /*4eb0*/  FMNMX.FTZ R11, R61, R38, !PT ;  /* 0x000000263d0b7209 */ /* 0x000fc60007810000 */
[----:B------:R-:W-:Y:S01]  /*4ec0*/  MUFU.EX2 R32, R33 ;  /* 0x0000002100207308 */ /* 0x000fe20000000800 */
[----:B------:R-:W-:Y:S02]  /*4ed0*/  FMNMX.FTZ R38, R62, R11, !PT ;  /* 0x0000000b3e267209 */ /* 0x000fe40007810000 */
[----:B0-----:R-:W-:Y:S02]  /*4ee0*/  F2FP.SATFINITE.E4M3.F32.PACK_AB_MERGE_C R152, R86, R83, RZ ;  /* 0x000000535698723e */ /* 0x001fe400048070ff */
[----:B------:R-:W-:Y:S01]  /*4ef0*/  FMNMX.FTZ R11, R63, R38, !PT ;  /* 0x000000263f0b7209 */ /* 0x000fe20007810000 */
[----:B------:R-:W-:Y:S01]  /*4f00*/  FFMA.FTZ R38, R48, UR17, -R101 ;  /* 0x0000001130267c23 */ /* 0x000fe20008010865 */
[----:B------:R-:W-:Y:S01]  /*4f10*/  F2FP.SATFINITE.E4M3.F32.PACK_AB_MERGE_C R152, R84, R7, R152 ;  /* 0x000000075498723e */ /* 0x000fe20004807098 */
[----:B------:R-:W-:Y:S01]  /*4f20*/  MUFU.EX2 R33, R93 ;  /* 0x0000005d00217308 */ /* 0x000fe20000000800 */
[----:B------:R-:W-:-:S04]  /*4f30*/  FMNMX.FTZ R48, R40, R11, !PT ;  /* 0x0000000b28307209 */ /* 0x000fc80007810000 */
[----:B------:R-:W-:-:S03]  /*4f40*/  FMNMX.FTZ R11, R41, R48, !PT ;  /* 0x00000030290b7209 */ /* 0x000fc60007810000 */
[----:B------:R-:W-:Y:S01]  /*4f50*/  MUFU.EX2 R88, R88 ;  /* 0x0000005800587308 */ /* 0x000fe20000000800 */
[----:B------:R-:W-:-:S04]  /*4f60*/  FMNMX.FTZ R48, R42, R11, !PT ;  /* 0x0000000b2a307209 */ /* 0x000fc80007810000 */
[----:B------:R-:W-:Y:S01]  /*4f70*/  FMNMX.FTZ R11, R43, R48, !PT ;  /* 0x000000302b0b7209 */ /* 0x000fe20007810000 */
[----:B------:R-:W-:Y:S02]  /*4f80*/  FFMA.FTZ R48, R50, UR17, -R101 ;  /* 0x0000001132307c23 */ /* 0x000fe40008010865 */
[----:B------:R-:W-:Y:S01]  /*4f90*/  MUFU.EX2 R87, R87 ;  /* 0x0000005700577308 */ /* 0x000fe20000000800 */
[----:B------:R-:W-:-:S04]  /*4fa0*/  FMNMX.FTZ R50, R44, R11, !PT ;  /* 0x0000000b2c327209 */ /* 0x000fc80007810000 */
[----:B------:R-:W-:-:S03]  /*4fb0*/  FMNMX.FTZ R11, R45, R50, !PT ;  /* 0x000000322d0b7209 */ /* 0x000fc60007810000 */
[----:B------:R-:W-:Y:S01]  /*4fc0*/  MUFU.EX2 R34, R95 ;  /* 0x0000005f00227308 */ /* 0x000fe20000000800 */
[----:B------:R-:W-:-:S04]  /*4fd0*/  FMNMX.FTZ R50, R46, R11, !PT ;  /* 0x0000000b2e327209 */ /* 0x000fc80007810000 */
[----:B------:R-:W-:Y:S01]  /*4fe0*/  FMNMX.FTZ R11, R47, R50, !PT ;  /* 0x000000322f0b7209 */ /* 0x000fe20007810000 */
[----:B------:R-:W-:Y:S02]  /*4ff0*/  FFMA.FTZ R50, R52, UR17, -R101 ;  /* 0x0000001134327c23 */ /* 0x000fe40008010865 */
[----:B------:R-:W0:Y:S01]  /*5000*/  MUFU.EX2 R90, R90 ;  /* 0x0000005a005a7308 */ /* 0x000e220000000800 */
[----:B------:R-:W-:-:S04]  /*5010*/  FMNMX.FTZ R52, R26, R11, !PT ;  /* 0x0000000b1a347209 */ /* 0x000fc80007810000 */
[----:B------:R-:W-:-:S03]  /*5020*/  FMNMX.FTZ R11, R27, R52, !PT ;  /* 0x000000341b0b7209 */ /* 0x000fc60007810000 */
[----:B------:R-:W-:Y:S01]  /*5030*/  MUFU.EX2 R89, R89 ;  /* 0x0000005900597308 */ /* 0x000fe20000000800 */
[----:B------:R-:W-:-:S04]  /*5040*/  FMNMX.FTZ R52, R30, R11, !PT ;  /* 0x0000000b1e347209 */ /* 0x000fc80007810000 */
[----:B------:R-:W-:Y:S01]  /*5050*/  FMNMX.FTZ R11, R23, R52, !PT ;  /* 0x00000034170b7209 */ /* 0x000fe20007810000 */
[----:B------:R-:W-:Y:S02]  /*5060*/  FFMA.FTZ R52, R54, UR17, -R101 ;  /* 0x0000001136347c23 */ /* 0x000fe40008010865 */
[----:B------:R-:W1:Y:S01]  /*5070*/  MUFU.EX2 R91, R91 ;  /* 0x0000005b005b7308 */ /* 0x000e620000000800 */
[----:B------:R-:W-:Y:S02]  /*5080*/  FMNMX.FTZ R54, R24, R11, !PT ;  /* 0x0000000b18367209 */ /* 0x000fe40007810000 */
[----:B0-----:R-:W-:Y:S02]  /*5090*/  F2FP.SATFINITE.E4M3.F32.PACK_AB_MERGE_C R154, R90, R87, RZ ;  /* 0x000000575a9a723e */ /* 0x001fe400048070ff */
[----:B------:R-:W-:Y:S02]  /*50a0*/  FMNMX.FTZ R11, R25, R54, !PT ;  /* 0x00000036190b7209 */ /* 0x000fe40007810000 */
[----:B------:R-:W-:Y:S01]  /*50b0*/  F2FP.SATFINITE.E4M3.F32.PACK_AB_MERGE_C R154, R88, R85, R154 ;  /* 0x00000055589a723e */ /* 0x000fe2000480709a */
[----:B------:R-:W-:Y:S01]  /*50c0*/  MUFU.EX2 R31, R31 ;  /* 0x0000001f001f7308 */ /* 0x000fe20000000800 */
[----:B------:R-:W-:-:S04]  /*50d0*/  FMNMX.FTZ R54, R28, R11, !PT ;  /* 0x0000000b1c367209 */ /* 0x000fc80007810000 */
[----:B------:R-:W-:Y:S01]  /*50e0*/  FMNMX.FTZ R11, R29, R54, !PT ;  /* 0x000000361d0b7209 */ /* 0x000fe20007810000 */
[--C-:B------:R-:W-:Y:S01]  /*50f0*/  FFMA.FTZ R54, R64, UR17, -R101.reuse ;  /* 0x0000001140367c23 */ /* 0x100fe20008010865 */
[--C-:B------:R-:W-:Y:S01]  /*5100*/  FFMA.FTZ R64, R66, UR17, -R101.reuse ;  /* 0x0000001142407c23 */ /* 0x100fe20008010865 */
[--C-:B------:R-:W-:Y:S01]  /*5110*/  FFMA.FTZ R66, R68, UR17, -R101.reuse ;  /* 0x0000001144427c23 */ /* 0x100fe20008010865 */
[--C-:B------:R-:W-:Y:S01]  /*5120*/  FFMA.FTZ R68, R70, UR17, -R101.reuse ;  /* 0x0000001146447c23 */ /* 0x100fe20008010865 */
[----:B------:R-:W0:Y:S01]  /*5130*/  SHFL.BFLY PT, R96, R11, 0x2, 0x1f ;  /* 0x0c401f000b607f89 */ /* 0x000e2200000e0000 */
[--C-:B------:R-:W-:Y:S01]  /*5140*/  FFMA.FTZ R70, R77, UR17, -R101.reuse ;  /* 0x000000114d467c23 */ /* 0x100fe20008010865 */
[----:B------:R-:W-:Y:S01]  /*5150*/  FFMA.FTZ R77, R79, UR17, -R101 ;  /* 0x000000114f4d7c23 */ /* 0x000fe20008010865 */
[----:B------:R-:W2:Y:S01]  /*5160*/  MUFU.EX2 R35, R35 ;  /* 0x0000002300237308 */ /* 0x000ea20000000800 */
[----:B-1----:R-:W-:-:S04]  /*5170*/  F2FP.SATFINITE.E4M3.F32.PACK_AB_MERGE_C R148, R94, R91, RZ ;  /* 0x0000005b5e94723e */ /* 0x002fc800048070ff */
[----:B------:R-:W-:-:S03]  /*5180*/  F2FP.SATFINITE.E4M3.F32.PACK_AB_MERGE_C R148, R92, R89, R148 ;  /* 0x000000595c94723e */ /* 0x000fc60004807094 */
[----:B------:R-:W-:Y:S08]  /*5190*/  MUFU.EX2 R36, R36 ;  /* 0x0000002400247308 */ /* 0x000ff00000000800 */
[----:B------:R-:W-:Y:S01]  /*51a0*/  MUFU.EX2 R37, R37 ;  /* 0x0000002500257308 */ /* 0x000fe20000000800 */
[----:B--2---:R-:W-:Y:S02]  /*51b0*/  F2FP.SATFINITE.E4M3.F32.PACK_AB_MERGE_C R150, R35, R34, RZ ;  /* 0x000000222396723e */ /* 0x004fe400048070ff */
[----:B0-----:R-:W-:-:S02]  /*51c0*/  FMNMX.FTZ R96, R11, R96, !PT ;  /* 0x000000600b607209 */ /* 0x001fc40007810000 */
[----:B------:R-:W-:-:S03]  /*51d0*/  F2FP.SATFINITE.E4M3.F32.PACK_AB_MERGE_C R150, R32, R31, R150 ;  /* 0x0000001f2096723e */ /* 0x000fc60004807096 */
[----:B------:R-:W0:Y:S01]  /*51e0*/  MUFU.EX2 R38, R38 ;  /* 0x0000002600267308 */ /* 0x000e220000000800 */
[----:B------:R-:W1:Y:S07]  /*51f0*/  SHFL.BFLY PT, R11, R96, 0x1, 0x1f ;  /* 0x0c201f00600b7f89 */ /* 0x000e6e00000e0000 */
[----:B------:R-:W-:Y:S08]  /*5200*/  MUFU.EX2 R49, R49 ;  /* 0x0000003100317308 */ /* 0x000ff00000000800 */
[----:B------:R-:W2:Y:S01]  /*5210*/  MUFU.EX2 R50, R50 ;  /* 0x0000003200327308 */ /* 0x000ea20000000800 */
[----:B0-----:R-:W-:-:S04]  /*5220*/  F2FP.SATFINITE.E4M3.F32.PACK_AB_MERGE_C R144, R38, R37, RZ ;  /* 0x000000252690723e */ /* 0x001fc800048070ff */
[----:B------:R-:W-:-:S03]  /*5230*/  F2FP.SATFINITE.E4M3.F32.PACK_AB_MERGE_C R144, R36, R33, R144 ;  /* 0x000000212490723e */ /* 0x000fc60004807090 */
[----:B------:R-:W-:Y:S01]  /*5240*/  MUFU.EX2 R39, R39 ;  /* 0x0000002700277308 */ /* 0x000fe20000000800 */
[----:B-1----:R-:W-:-:S04]  /*5250*/  FMNMX.FTZ R11, R96, R11, !PT ;  /* 0x0000000b600b7209 */ /* 0x002fc80007810000 */
[C---:B------:R-:W-:Y:S01]  /*5260*/  FSETP.NEU.FTZ.AND P1, PT, R11.reuse, -INF , PT ;  /* 0xff8000000b00780b */ /* 0x040fe20003f3d000 */
[----:B------:R-:W-:Y:S01]  /*5270*/  FFMA.FTZ R79, R11, R80, -8 ;  /* 0xc10000000b4f7423 */ /* 0x000fe20000010050 */
[----:B------:R-:W-:Y:S01]  /*5280*/  FFMA.FTZ R80, R6, UR17, -R101 ;  /* 0x0000001106507c23 */ /* 0x000fe20008010865 */
[----:B------:R-:W-:Y:S01]  /*5290*/  MUFU.EX2 R48, R48 ;  /* 0x0000003000307308 */ /* 0x000fe20000000800 */
[----:B--2---:R-:W-:Y:S02]  /*52a0*/  F2FP.SATFINITE.E4M3.F32.PACK_AB_MERGE_C R146, R50, R49, RZ ;  /* 0x000000313292723e */ /* 0x004fe400048070ff */
        /* <DEDUP_REMOVED lines=17> */
[----:B------:R-:W-:Y:S01]  /*53c0*/  FFMA.FTZ R75, R59, UR17, -R6 ;  /* 0x000000113b4b7c23 */ /* 0x000fe20008010806 */
[----:B------:R-:W0:Y:S01]  /*53d0*/  MUFU.EX2 R8, R8 ;  /* 0x0000000800087308 */ /* 0x000e220000000800 */
[----:B------:R-:W-:Y:S01]  /*53e0*/  FADD.FTZ R95, R83, R76 ;  /* 0x0000004c535f7221 */ /* 0x000fe20000010000 */
[--C-:B------:R-:W-:Y:S01]  /*53f0*/  FFMA.FTZ R59, R60, UR17, -R6.reuse ;  /* 0x000000113c3b7c23 */ /* 0x100fe20008010806 */
[--C-:B------:R-:W-:Y:S01]  /*5400*/  FFMA.FTZ R81, R81, UR17, -R6.reuse ;  /* 0x0000001151517c23 */ /* 0x100fe20008010806 */
[--C-:B------:R-:W-:Y:S01]  /*5410*/  FFMA.FTZ R60, R61, UR17, -R6.reuse ;  /* 0x000000113d3c7c23 */ /* 0x100fe20008010806 */
[--C-:B------:R-:W-:Y:S01]  /*5420*/  FFMA.FTZ R61, R62, UR17, -R6.reuse ;  /* 0x000000113e3d7c23 */ /* 0x100fe20008010806 */
[----:B------:R-:W-:Y:S01]  /*5430*/  FADD.FTZ R62, R86, R95 ;  /* 0x0000005f563e7221 */ /* 0x000fe20000010000 */
[--C-:B------:R-:W-:Y:S01]  /*5440*/  FFMA.FTZ R82, R82, UR17, -R6.reuse ;  /* 0x0000001152527c23 */ /* 0x100fe20008010806 */
[----:B------:R-:W1:Y:S01]  /*5450*/  MUFU.EX2 R9, R9 ;  /* 0x0000000900097308 */ /* 0x000e620000000800 */
[----:B------:R-:W-:Y:S01]  /*5460*/  FFMA.FTZ R13, R13, UR17, -R6 ;  /* 0x000000110d0d7c23 */ /* 0x000fe20008010806 */
        /* <DEDUP_REMOVED lines=12> */
[----:B------:R-:W-:Y:S01]  /*5530*/  FADD.FTZ R98, R90, R95 ;  /* 0x0000005f5a627221 */ /* 0x000fe20000010000 */
[----:B------:R-:W-:Y:S01]  /*5540*/  FFMA.FTZ R47, R47, UR17, -R6 ;  /* 0x000000112f2f7c23 */ /* 0x000fe20008010806 */
[----:B------:R-:W0:Y:S01]  /*5550*/  MUFU.EX2 R81, R81 ;  /* 0x0000005100517308 */ /* 0x000e220000000800 */
[----:B-1----:R-:W-:Y:S01]  /*5560*/  FADD.FTZ R63, R9, R76 ;  /* 0x0000004c093f7221 */ /* 0x002fe20000010000 */
[--C-:B------:R-:W-:Y:S01]  /*5570*/  FFMA.FTZ R26, R26, UR17, -R6.reuse ;  /* 0x000000111a1a7c23 */ /* 0x100fe20008010806 */
[--C-:B------:R-:W-:Y:S01]  /*5580*/  FFMA.FTZ R27, R27, UR17, -R6.reuse ;  /* 0x000000111b1b7c23 */ /* 0x100fe20008010806 */
[--C-:B------:R-:W-:Y:S01]  /*5590*/  FFMA.FTZ R30, R30, UR17, -R6.reuse ;  /* 0x000000111e1e7c23 */ /* 0x100fe20008010806 */
[--C-:B------:R-:W-:Y:S01]  /*55a0*/  FFMA.FTZ R23, R23, UR17, -R6.reuse ;  /* 0x0000001117177c23 */ /* 0x100fe20008010806 */
[--C-:B------:R-:W-:Y:S01]  /*55b0*/  FFMA.FTZ R24, R24, UR17, -R6.reuse ;  /* 0x0000001118187c23 */ /* 0x100fe20008010806 */
[----:B------:R-:W-:Y:S01]  /*55c0*/  FFMA.FTZ R25, R25, UR17, -R6 ;  /* 0x0000001119197c23 */ /* 0x000fe20008010806 */
[----:B------:R-:W1:Y:S01]  /*55d0*/  MUFU.EX2 R82, R82 ;  /* 0x0000005200527308 */ /* 0x000e620000000800 */
[----:B--2---:R-:W-:Y:S01]  /*55e0*/  FADD.FTZ R76, R10, R63 ;  /* 0x0000003f0a4c7221 */ /* 0x004fe20000010000 */
[----:B------:R-:W-:Y:S01]  /*55f0*/  FADD.FTZ R63, R89, R98 ;  /* 0x00000062593f7221 */ /* 0x000fe20000010000 */
[----:B------:R-:W-:Y:S01]  /*5600*/  FFMA.FTZ R28, R28, UR17, -R6 ;  /* 0x000000111c1c7c23 */ /* 0x000fe20008010806 */
[----:B------:R-:W-:-:S02]  /*5610*/  F2FP.SATFINITE.E4M3.F32.PACK_AB_MERGE_C R146, R48, R39, R146 ;  /* 0x000000273092723e */ /* 0x000fc40004807092 */
        /* <DEDUP_REMOVED lines=8> */
[--C-:B------:R-:W-:Y:S01]  /*56a0*/  FFMA.FTZ R41, R42, UR17, -R6.reuse ;  /* 0x000000112a297c23 */ /* 0x100fe20008010806 */
[--C-:B------:R-:W-:Y:S02]  /*56b0*/  FFMA.FTZ R42, R43, UR17, -R6.reuse ;  /* 0x000000112b2a7c23 */ /* 0x100fe40008010806 */
[----:B------:R-:W-:Y:S01]  /*56c0*/  FADD.FTZ R7, R32, R7 ;  /* 0x0000000720077221 */ /* 0x000fe20000010000 */
[----:B------:R-:W-:Y:S01]  /*56d0*/  FFMA.FTZ R32, R45, UR17, -R6 ;  /* 0x000000112d207c23 */ /* 0x000fe20008010806 */
        /* <DEDUP_REMOVED lines=9> */
[----:B--2---:R-:W-:Y:S01]  /*5770*/  FADD.FTZ R43, R15, R76 ;  /* 0x0000004c0f2b7221 */ /* 0x004fe20000010000 */
[----:B------:R-:W-:Y:S01]  /*5780*/  FADD.FTZ R76, R34, R7 ;  /* 0x00000007224c7221 */ /* 0x000fe20000010000 */
[--C-:B------:R-:W-:Y:S01]  /*5790*/  FFMA.FTZ R7, R44, UR17, -R6.reuse ;  /* 0x000000112c077c23 */ /* 0x100fe20008010806 */
[----:B------:R-:W-:Y:S01]  /*57a0*/  FFMA.FTZ R6, R29, UR17, -R6 ;  /* 0x000000111d067c23 */ /* 0x000fe20008010806 */
[----:B------:R-:W-:Y:S01]  /*57b0*/  F2FP.SATFINITE.E4M3.F32.PACK_AB_MERGE_C R29, R10, R9, RZ ;  /* 0x000000090a1d723e */ /* 0x000fe200048070ff */
[----:B------:R-:W-:Y:S02]  /*57c0*/  FADD.FTZ R76, R35, R76 ;  /* 0x0000004c234c7221 */ /* 0x000fe40000010000 */
[----:B------:R-:W2:Y:S01]  /*57d0*/  MUFU.EX2 R21, R21 ;  /* 0x0000001500157308 */ /* 0x000ea20000000800 */
[----:B0-----:R-:W-:Y:S01]  /*57e0*/  FADD.FTZ R34, R20, R43 ;  /* 0x0000002b14227221 */ /* 0x001fe20000010000 */
[----:B------:R-:W-:Y:S01]  /*57f0*/  FADD.FTZ R35, R33, R76 ;  /* 0x0000004c21237221 */ /* 0x000fe20000010000 */
[----:B------:R-:W-:-:S03]  /*5800*/  F2FP.SATFINITE.E4M3.F32.PACK_AB_MERGE_C R153, R8, R79, R29 ;  /* 0x0000004f0899723e */ /* 0x000fc6000480701d */
[----:B------:R-:W-:Y:S02]  /*5810*/  FADD.FTZ R44, R36, R35 ;  /* 0x00000023242c7221 */ /* 0x000fe40000010000 */
        /* <DEDUP_REMOVED lines=40> */
[C---:B0-----:R-:W-:Y:S01]  /*5aa0*/  FADD.FTZ R9, R62.reuse, R9 ;  /* 0x000000093e097221 */ /* 0x041fe20000010000 */
[----:B------:R-:W-:-:S04]  /*5ab0*/  F2FP.SATFINITE.E4M3.F32.PACK_AB_MERGE_C R61, R62, R61, RZ ;  /* 0x0000003d3e3d723e */ /* 0x000fc800048070ff */
[----:B------:R-:W-:Y:S02]  /*5ac0*/  F2FP.SATFINITE.E4M3.F32.PACK_AB_MERGE_C R147, R60, R59, R61 ;  /* 0x0000003b3c93723e */ /* 0x000fe4000480703d */
[----:B------:R-:W0:Y:S08]  /*5ad0*/  MUFU.EX2 R40, R40 ;  /* 0x0000002800287308 */ /* 0x000e300000000800 */
[----:B------:R-:W-:Y:S01]  /*5ae0*/  MUFU.EX2 R65, R65 ;  /* 0x0000004100417308 */ /* 0x000fe20000000800 */
[----:B-1----:R-:W-:Y:S01]  /*5af0*/  F2FP.SATFINITE.E4M3.F32.PACK_AB_MERGE_C R140, R52, R51, R31 ;  /* 0x00000033348c723e */ /* 0x002fe2000480701f */
[----:B------:R-:W-:-:S04]  /*5b00*/  FADD.FTZ R51, R51, R50 ;  /* 0x0000003233337221 */ /* 0x000fc80000010000 */
[----:B------:R-:W-:Y:S02]  /*5b10*/  FADD.FTZ R52, R52, R51 ;  /* 0x0000003334347221 */ /* 0x000fe40000010000 */
[----:B------:R-:W1:Y:S01]  /*5b20*/  MUFU.EX2 R66, R66 ;  /* 0x0000004200427308 */ /* 0x000e620000000800 */
[----:B0-----:R-:W-:Y:S01]  /*5b30*/  FADD.FTZ R10, R40, R9 ;  /* 0x00000009280a7221 */ /* 0x001fe20000010000 */
[----:B------:R-:W-:-:S04]  /*5b40*/  FADD.FTZ R53, R53, R52 ;  /* 0x0000003435357221 */ /* 0x000fc80000010000 */
[----:B------:R-:W-:Y:S02]  /*5b50*/  FADD.FTZ R54, R54, R53 ;  /* 0x0000003536367221 */ /* 0x000fe40000010000 */
        /* <DEDUP_REMOVED lines=15> */
[C---:B--2---:R-:W-:Y:S01]  /*5c50*/  F2FP.SATFINITE.E4M3.F32.PACK_AB_MERGE_C R41, R42.reuse, R41, RZ ;  /* 0x000000292a29723e */ /* 0x044fe200048070ff */
[----:B------:R-:W-:-:S03]  /*5c60*/  FADD.FTZ R42, R42, R9 ;  /* 0x000000092a2a7221 */ /* 0x000fc60000010000 */
[----:B------:R-:W-:-:S03]  /*5c70*/  F2FP.SATFINITE.E4M3.F32.PACK_AB_MERGE_C R141, R19, R40, R41 ;  /* 0x00000028138d723e */ /* 0x000fc60004807029 */
[----:B------:R-:W0:Y:S01]  /*5c80*/  MUFU.EX2 R70, R70 ;  /* 0x0000004600467308 */ /* 0x000e220000000800 */
[----:B-1----:R-:W-:-:S07]  /*5c90*/  FADD.FTZ R9, R7, R42 ;  /* 0x0000002a07097221 */ /* 0x002fce0000010000 */
        /* <DEDUP_REMOVED lines=14> */
[----:B------:R-:W1:Y:S01]  /*5d80*/  MUFU.EX2 R27, R27 ;  /* 0x0000001b001b7308 */ /* 0x000e620000000800 */
[C---:B--2---:R-:W-:Y:S01]  /*5d90*/  F2FP.SATFINITE.E4M3.F32.PACK_AB_MERGE_C R46, R47.reuse, R46, RZ ;  /* 0x0000002e2f2e723e */ /* 0x044fe200048070ff */
[----:B------:R-:W-:-:S03]  /*5da0*/  FADD.FTZ R47, R47, R8 ;  /* 0x000000082f2f7221 */ /* 0x000fc60000010000 */
[----:B------:R-:W-:-:S03]  /*5db0*/  F2FP.SATFINITE.E4M3.F32.PACK_AB_MERGE_C R143, R32, R7, R46 ;  /* 0x00000007208f723e */ /* 0x000fc6000480702e */
[----:B------:R-:W2:Y:S01]  /*5dc0*/  MUFU.EX2 R30, R30 ;  /* 0x0000001e001e7308 */ /* 0x000ea20000000800 */
[----:B0-----:R-:W-:-:S07]  /*5dd0*/  FADD.FTZ R8, R26, R47 ;  /* 0x0000002f1a087221 */ /* 0x001fce0000010000 */
        /* <DEDUP_REMOVED lines=17> */
[----:B------:R-:W-:-:S06]  /*5ef0*/  FADD.FTZ R77, R77, R78 ;  /* 0x0000004e4d4d7221 */ /* 0x000fcc0000010000 */
[----:B------:R1:W0:Y:S02]  /*5f00*/  MUFU.EX2 R9, R6 ;  /* 0x0000000600097308 */ /* 0x0002240000000800 */
[----:B-1----:R-:W-:-:S04]  /*5f10*/  FADD.FTZ R6, R24, R23 ;  /* 0x0000001718067221 */ /* 0x002fc80000010000 */
[----:B--2---:R-:W-:Y:S01]  /*5f20*/  FADD.FTZ R7, R25, R6 ;  /* 0x0000000619077221 */ /* 0x004fe20000010000 */
[----:B0-----:R-:W-:-:S03]  /*5f30*/  F2FP.SATFINITE.E4M3.F32.PACK_AB_MERGE_C R8, R9, R28, RZ ;  /* 0x0000001c0908723e */ /* 0x001fc600048070ff */
[----:B------:R-:W-:Y:S01]  /*5f40*/  FADD.FTZ R6, R28, R7 ;  /* 0x000000071c067221 */ /* 0x000fe20000010000 */
[----:B------:R-:W-:Y:S01]  /*5f50*/  FADD.FTZ R7, R80, R77 ;  /* 0x0000004d50077221 */ /* 0x000fe20000010000 */
[----:B------:R-:W-:Y:S02]  /*5f60*/  F2FP.SATFINITE.E4M3.F32.PACK_AB_MERGE_C R139, R25, R24, R8 ;  /* 0x00000018198b723e */ /* 0x000fe40004807008 */
        /* <DEDUP_REMOVED lines=13> */
.L_x_11823:
[----:B------:R-:W-:-:S11]  /*6040*/  UISETP.NE.AND UP2, UPT, UR5, 0x1, UPT ;  /* 0x000000010500788c */ /* 0x000fd6000bf45270 */
[----:B------:R-:W-:Y:S02]  /*6050*/  @UP2 ULDC.64 UR12, c[0x0][0x9e8] ;  /* 0x00027a00000c2ab9 */ /* 0x000fe40000000a00 */
[----:B------:R-:W-:-:S04]  /*6060*/  UIMAD.WIDE.U32 UR10, UR7, UR12, URZ ;  /* 0x0000000c070a72a5 */ /* 0x000fc8000f8e003f */
[----:B------:R-:W-:-:S12]  /*6070*/  @UP2 USHF.R.U32.HI UR7, URZ, UR13, UR11 ;  /* 0x0000000d3f072299 */ /* 0x000fd8000801160b */
.L_x_11824:
[----:B------:R-:W-:-:S04]  /*6080*/  UIMAD UR5, UR7, UR5, UR5 ;  /* 0x00000005070572a4 */ /* 0x000fc8000f8e0205 */
[----:B------:R-:W-:-:S04]  /*6090*/  UISETP.LT.AND UP2, UPT, UR4, UR5, UPT ;  /* 0x000000050400728c */ /* 0x000fc8000bf41270 */
[----:B------:R-:W-:-:S12]  /*60a0*/  USEL UR4, UR4, UR5, UP2 ;  /* 0x0000000504047287 */ /* 0x000fd80009000000 */
.L_x_11822:
[----:B------:R-:W-:Y:S01]  /*60b0*/  UIMAD.WIDE UR4, UR4, 0x66666667, URZ ;  /* 0x66666667040478a5 */ /* 0x000fe2000f8e023f */
[----:B------:R-:W0:Y:S01]  /*60c0*/  S2UR UR7, SR_CgaCtaId ;  /* 0x00000000000779c3 */ /* 0x000e220000008800 */
        /* <DEDUP_REMOVED lines=8> */
[----:B------:R-:W-:Y:S01]  /*6150*/  CS2R R36, SRZ ;  /* 0x0000000000247805 */ /* 0x000fe2000001ff00 */
[----:B------:R-:W-:Y:S01]  /*6160*/  UMOV UR5, URZ ;  /* 0x0000003f00057c82 */ /* 0x000fe20008000000 */
[----:B------:R-:W-:Y:S01]  /*6170*/  UISETP.LT.AND UP2, UPT, UR45, UR4, UPT ;  /* 0x000000042d00728c */ /* 0x000fe2000bf41270 */
[----:B------:R-:W-:Y:S02]  /*6180*/  CS2R R38, SRZ ;  /* 0x0000000000267805 */ /* 0x000fe4000001ff00 */
[----:B------:R-:W-:Y:S02]  /*6190*/  CS2R R40, SRZ ;  /* 0x0000000000287805 */ /* 0x000fe4000001ff00 */
[----:B------:R-:W-:Y:S01]  /*61a0*/  CS2R R42, SRZ ;  /* 0x00000000002a7805 */ /* 0x000fe2000001ff00 */
[----:B------:R-:W-:Y:S01]  /*61b0*/  USEL UR23, UR45, UR4, !UP2 ;  /* 0x000000042d177287 */ /* 0x000fe2000d000000 */
[----:B------:R-:W-:Y:S02]  /*61c0*/  CS2R R44, SRZ ;  /* 0x00000000002c7805 */ /* 0x000fe4000001ff00 */
[----:B------:R-:W-:Y:S01]  /*61d0*/  CS2R R46, SRZ ;  /* 0x00000000002e7805 */ /* 0x000fe2000001ff00 */
[----:B------:R-:W-:Y:S01]  /*61e0*/  UMOV UR4, URZ ;  /* 0x0000003f00047c82 */ /* 0x000fe20008000000 */
[----:B------:R-:W-:-:S02]  /*61f0*/  CS2R R48, SRZ ;  /* 0x0000000000307805 */ /* 0x000fc4000001ff00 */
[----:B------:R-:W-:Y:S02]  /*6200*/  CS2R R50, SRZ ;  /* 0x0000000000327805 */ /* 0x000fe4000001ff00 */
[----:B------:R-:W-:Y:S02]  /*6210*/  ISETP.GE.AND P1, PT, R8, UR23, PT ;  /* 0x0000001708007c0c */ /* 0x000fe4000bf26270 */
[----:B------:R-:W-:Y:S02]  /*6220*/  CS2R R52, SRZ ;  /* 0x0000000000347805 */ /* 0x000fe4000001ff00 */
[----:B------:R-:W-:-:S09]  /*6230*/  CS2R R54, SRZ ;  /* 0x0000000000367805 */ /* 0x000fd2000001ff00 */
[----:B0-----:R-:W-:Y:S05]  /*6240*/  @!P1 BRA `(.L_x_11825) ;  /* 0x00000048009c9947 */ /* 0x001fea0003800000 */
        /* <DEDUP_REMOVED lines=23> */
.L_x_11843:
[----:B------:R-:W-:-:S04]  /*63c0*/  UIADD3 UR4, UR24, 0x1, URZ ;  /* 0x0000000118047890 */ /* 0x000fc8000fffe03f */
[----:B------:R-:W-:-:S04]  /*63d0*/  UISETP.NE.AND UP2, UPT, UR4, 0x2, UPT ;  /* 0x000000020400788c */ /* 0x000fc8000bf45270 */
[----:B------:R-:W-:Y:S02]  /*63e0*/  USEL UR5, URZ, 0x1, UP2 ;  /* 0x000000013f057887 */ /* 0x000fe40009000000 */
[----:B------:R-:W-:Y:S02]  /*63f0*/  USEL UR4, UR4, URZ, UP2 ;  /* 0x0000003f04047287 */ /* 0x000fe40009000000 */
[----:B------:R-:W-:Y:S01]  /*6400*/  ULOP3.LUT UR5, UR25, UR5, URZ, 0x3c, !UPT ;  /* 0x0000000519057292 */ /* 0x000fe2000f8e3c3f */
[----:B------:R-:W-:Y:S11]  /*6410*/  @!P0 BRA `(.L_x_11826) ;  /* 0x0000000000048947 */ /* 0x000ff60003800000 */
[----:B------:R-:W-:Y:S01]  /*6420*/  BPT.TRAP 0x1 ;  /* 0x000000040000795c */ /* 0x000fe20000300000 */
.L_x_11826:
[----:B------:R-:W-:Y:S01]  /*6430*/  ULEA UR22, UR4, UR46, 0x3 ;  /* 0x0000002e04167291 */ /* 0x000fe2000f8e183f */
[----:B------:R-:W-:-:S05]  /*6440*/  IMAD.U32 R9, RZ, RZ, UR5 ;  /* 0x00000005ff097e24 */ /* 0x000fca000f8e00ff */
[----:B------:R-:W-:-:S04]  /*6450*/  SHF.L.U32 R9, R9, 0x1f, RZ ;  /* 0x0000001f09097819 */ /* 0x000fc800000006ff */
[----:B------:R0:W1:Y:S01]  /*6460*/  SYNCS.PHASECHK.TRANS64.TRYWAIT P1, [UR22+0x12430], R9 ;  /* 0x01243009ff0075a7 */ /* 0x0000620008020156 */
[----:B------:R-:W-:Y:S05]  /*6470*/  @!P0 BRA `(.L_x_11827) ;  /* 0x0000000000048947 */ /* 0x000fea0003800000 */
[----:B------:R-:W-:Y:S01]  /*6480*/  BPT.TRAP 0x1 ;  /* 0x000000040000795c */ /* 0x000fe20000300000 */
.L_x_11827:
[----:B-1----:R-:W-:Y:S05]  /*6490*/  @P1 BRA `(.L_x_11828) ;  /* 0x0000000000081947 */ /* 0x002fea0003800000 */
[----:B------:R-:W1:Y:S02]  /*64a0*/  SYNCS.PHASECHK.TRANS64.TRYWAIT P1, [UR22+0x12430], R9 ;  /* 0x01243009ff0075a7 */ /* 0x000e640008020156 */
[----:B-1----:R-:W-:Y:S05]  /*64b0*/  @!P1 BRA `(.L_x_11829) ;  /* 0x0000011400b89947 */ /* 0x002fea0003800000 */
.L_x_11828:
[----:B------:R-:W-:Y:S01]  /*64c0*/  UIMAD UR26, UR4, 0x280, UR6 ;  /* 0x00000280041a78a4 */ /* 0x000fe2000f8e0206 */
[----:B------:R-:W-:Y:S01]  /*64d0*/  WARPGROUP.ARRIVE ;  /* 0x00000000000079c5 */ /* 0x000fe20000000000 */
[----:B------:R-:W-:Y:S01]  /*64e0*/  UMOV UR39, 0x80000020 ;  /* 0x8000002000277882 */ /* 0x000fe20000000000 */
[----:B------:R-:W-:Y:S01]  /*64f0*/  UMOV UR12, UR36 ;  /* 0x00000024000c7c82 */ /* 0x000fe20008000000 */
[----:B------:R-:W-:Y:S02]  /*6500*/  UIADD3 UR10, UR26, 0x80, URZ ;  /* 0x000000801a0a7890 */ /* 0x000fe4000fffe03f */
[----:B------:R-:W-:Y:S02]  /*6510*/  UIADD3 UR14, UR26, 0x100, URZ ;  /* 0x000001001a0e7890 */ /* 0x000fe4000fffe03f */
[----:B------:R-:W-:Y:S01]  /*6520*/  UMOV UR38, UR26 ;  /* 0x0000001a00267c82 */ /* 0x000fe20008000000 */
[----:B------:R-:W-:Y:S01]  /*6530*/  UMOV UR13, UR37 ;  /* 0x00000025000d7c82 */ /* 0x000fe20008000000 */
[----:B------:R-:W-:Y:S01]  /*6540*/  QGMMA.64x32x32.F32.E4M3.E4M3 R120, gdesc[UR36], RZ, !UPT, gsb0 ;  /* 0x00600000247879f3 */ /* 0x000fe2000c0008ff */
[----:B------:R-:W-:Y:S01]  /*6550*/  UMOV UR38, UR10 ;  /* 0x0000000a00267c82 */ /* 0x000fe20008000000 */
[----:B------:R-:W-:Y:S01]  /*6560*/  UMOV UR39, 0x80000020 ;  /* 0x8000002000277882 */ /* 0x000fe20000000000 */
        /* <DEDUP_REMOVED lines=53> */
.L_x_11830:
[----:B------:R-:W-:Y:S01]  /*68c0*/  ULEA UR13, UR24, UR46, 0x3 ;  /* 0x0000002e180d7291 */ /* 0x000fe2000f8e183f */
[----:B01----:R-:W-:-:S05]  /*68d0*/  IMAD.U32 R9, RZ, RZ, UR25 ;  /* 0x00000019ff097e24 */ /* 0x003fca000f8e00ff */
[----:B------:R-:W-:-:S04]  /*68e0*/  SHF.L.U32 R9, R9, 0x1f, RZ ;  /* 0x0000001f09097819 */ /* 0x000fc800000006ff */
[----:B------:R0:W1:Y:S01]  /*68f0*/  SYNCS.PHASECHK.TRANS64.TRYWAIT P1, [UR13+0x12450], R9 ;  /* 0x01245009ff0075a7 */ /* 0x000062000802014d */
[----:B------:R-:W-:Y:S05]  /*6900*/  @!P0 BRA `(.L_x_11831) ;  /* 0x0000000000048947 */ /* 0x000fea0003800000 */
[----:B------:R-:W-:Y:S01]  /*6910*/  BPT.TRAP 0x1 ;  /* 0x000000040000795c */ /* 0x000fe20000300000 */
.L_x_11831:
        /* <DEDUP_REMOVED lines=42> */
.L_x_11832:
        /* <DEDUP_REMOVED lines=15> */
[C---:B------:R-:W-:Y:S01]  /*6cb0*/  FMUL.FTZ R115, R0.reuse, R116 ;  /* 0x0000007400737220 */ /* 0x040fe20000410000 */
[----:B------:R-:W-:Y:S01]  /*6cc0*/  UIMAD UR12, UR24, 0x280, UR10 ;  /* 0x00000280180c78a4 */ /* 0x000fe2000f8e020a */
[C---:B------:R-:W-:Y:S01]  /*6cd0*/  FMUL.FTZ R116, R0.reuse, R117 ;  /* 0x0000007500747220 */ /* 0x040fe20000410000 */
[----:B------:R-:W-:Y:S01]  /*6ce0*/  PLOP3.LUT P2, PT, PT, PT, UP0, 0x80, 0x0 ;  /* 0x000000000000781c */ /* 0x000fe20003f4f008 */
[C---:B------:R-:W-:Y:S01]  /*6cf0*/  FMUL.FTZ R117, R0.reuse, R118 ;  /* 0x0000007600757220 */ /* 0x040fe20000410000 */
[C---:B------:R-:W-:Y:S01]  /*6d00*/  FMUL.FTZ R118, R0.reuse, R119 ;  /* 0x0000007700767220 */ /* 0x040fe20000410000 */
[C---:B------:R-:W-:Y:S01]  /*6d10*/  FMUL.FTZ R119, R0.reuse, R76 ;  /* 0x0000004c00777220 */ /* 0x040fe20000410000 */
[C---:B------:R-:W-:Y:S01]  /*6d20*/  FMUL.FTZ R76, R0.reuse, R78 ;  /* 0x0000004e004c7220 */ /* 0x040fe20000410000 */
[----:B------:R-:W-:Y:S01]  /*6d30*/  UMOV UR10, UR12 ;  /* 0x0000000c000a7c82 */ /* 0x000fe20008000000 */
[C---:B------:R-:W-:Y:S01]  /*6d40*/  FMUL.FTZ R78, R0.reuse, R82 ;  /* 0x00000052004e7220 */ /* 0x040fe20000410000 */
[----:B------:R-:W-:Y:S01]  /*6d50*/  QGMMA.64x64x32.F32.E4M3.E4M3 R24, R152, gdesc[UR8], R24, gsb0 ;  /* 0x00e0000898187df3 */ /* 0x000fe20008000818 */
[----:B------:R-:W-:Y:S01]  /*6d60*/  UIADD3 UR10, UR12, 0x80, URZ ;  /* 0x000000800c0a7890 */ /* 0x000fe2000fffe03f */
[C---:B------:R-:W-:Y:S01]  /*6d70*/  FMUL.FTZ R82, R0.reuse, R86 ;  /* 0x0000005600527220 */ /* 0x040fe20000410000 */
[----:B------:R-:W-:Y:S01]  /*6d80*/  UMOV UR11, 0xc0000010 ;  /* 0xc0000010000b7882 */ /* 0x000fe20000000000 */
[----:B------:R-:W-:Y:S01]  /*6d90*/  FMUL.FTZ R86, R0, R56 ;  /* 0x0000003800567220 */ /* 0x000fe20000410000 */
[----:B------:R-:W-:Y:S01]  /*6da0*/  ISETP.NE.AND P3, PT, R2, RZ, PT ;  /* 0x000000ff0200720c */ /* 0x000fe20003f65270 */
[----:B01----:R0:W1:Y:S01]  /*6db0*/  MUFU.TANH R9, R127 ;  /* 0x0000007f00097308 */ /* 0x0030620000002400 */
[----:B------:R-:W-:-:S02]  /*6dc0*/  IMAD.MOV.U32 R131, RZ, RZ, R4 ;  /* 0x000000ffff837224 */ /* 0x000fc400078e0004 */
[----:B------:R-:W-:Y:S01]  /*6dd0*/  FMUL.FTZ R130, R0, R68 ;  /* 0x0000004400827220 */ /* 0x000fe20000410000 */
[----:B------:R-:W-:Y:S02]  /*6de0*/  IMAD R132, R8, -0xa0, RZ ;  /* 0xffffff6008847824 */ /* 0x000fe400078e02ff */
[C---:B------:R-:W-:Y:S01]  /*6df0*/  FMUL.FTZ R128, R0.reuse, R60 ;  /* 0x0000003c00807220 */ /* 0x040fe20000410000 */
[C---:B------:R-:W-:Y:S01]  /*6e00*/  FMUL.FTZ R60, R0.reuse, R62 ;  /* 0x0000003e003c7220 */ /* 0x040fe20000410000 */
[----:B------:R-:W-:Y:S01]  /*6e10*/  FMUL.FTZ R129, R0, R61 ;  /* 0x0000003d00817220 */ /* 0x000fe20000410000 */
[----:B------:R-:W-:Y:S02]  /*6e20*/  VIADD R68, R132, 0x1 ;  /* 0x0000000184447836 */ /* 0x000fe40000000000 */
        /* <DEDUP_REMOVED lines=41> */
[----:B------:R-:W2:Y:S08]  /*70c0*/  MUFU.TANH R108, R108 ;  /* 0x0000006c006c7308 */ /* 0x000eb00000002400 */
[----:B------:R-:W3:Y:S01]  /*70d0*/  MUFU.TANH R109, R109 ;  /* 0x0000006d006d7308 */ /* 0x000ee20000002400 */
[----:B------:R-:W-:-:S02]  /*70e0*/  WARPGROUP.DEPBAR.LE gsb0, 0x0 ;  /* 0x00008000000079c5 */ /* 0x000fc40000010000 */
[----:B------:R-:W-:-:S05]  /*70f0*/  WARPGROUP.ARRIVE ;  /* 0x00000000000079c5 */ /* 0x000fca0000000000 */
[----:B------:R-:W4:Y:S01]  /*7100*/  MUFU.TANH R110, R110 ;  /* 0x0000006e006e7308 */ /* 0x000f220000002400 */
[----:B------:R-:W-:Y:S01]  /*7110*/  QGMMA.64x64x32.F32.E4M3.E4M3 R24, R148, gdesc[UR8], R24, gsb0 ;  /* 0x00e0000894187df3 */ /* 0x000fe20008000818 */
        /* <DEDUP_REMOVED lines=47> */
[----:B------:R-:W-:Y:S02]  /*7410*/  @UP0 ULDC UR10, c[0x0][0x44c] ;  /* 0x00011300000a0ab9 */ /* 0x000fe40000000800 */
[----:B------:R-:W-:Y:S01]  /*7420*/  @P1 IMAD.HI.U32 R56, R4, UR10, RZ ;  /* 0x0000000a04381c27 */ /* 0x000fe2000f8e00ff */
[----:B------:R-:W-:Y:S01]  /*7430*/  @UP0 ULDC UR10, c[0x0][0x450] ;  /* 0x00011400000a0ab9 */ /* 0x000fe20000000800 */
[----:B------:R-:W-:Y:S02]  /*7440*/  PLOP3.LUT P1, PT, PT, PT, UP1, 0x40, 0x0 ;  /* 0x000000000000781c */ /* 0x000fe40003f2e818 */
[----:B------:R-:W0:Y:S01]  /*7450*/  MUFU.TANH R80, R80 ;  /* 0x0000005000507308 */ /* 0x000e220000002400 */
[----:B------:R-:W-:Y:S01]  /*7460*/  @P2 SHF.R.U32.HI R131, RZ, UR10, R56 ;  /* 0x0000000aff832c19 */ /* 0x000fe20008011638 */
[----:B------:R-:W-:-:S04]  /*7470*/  IMAD.U32 R56, RZ, RZ, UR22 ;  /* 0x00000016ff387e24 */ /* 0x000fc8000f8e00ff */
[----:B------:R-:W5:Y:S01]  /*7480*/  SHFL.IDX PT, R57, R131, RZ, 0x1c1f ;  /* 0x001c1fff83397589 */ /* 0x000f6200000e0000 */
[----:B------:R-:W-:Y:S01]  /*7490*/  @!P3 VIADD R56, R56, 0x12440 ;  /* 0x000124403838b836 */ /* 0x000fe20000000000 */
[----:B------:R-:W0:Y:S04]  /*74a0*/  MUFU.TANH R81, R81 ;  /* 0x0000005100517308 */ /* 0x000e280000002400 */
[----:B------:R-:W-:-:S04]  /*74b0*/  @!P3 PRMT R56, RZ, 0x654, R56 ;  /* 0x00000654ff38b816 */ /* 0x000fc80000000038 */
        /* <DEDUP_REMOVED lines=10> */
[----:B-1----:R-:W-:-:S07]  /*7560*/  IMAD R56, R18, UR21, R67 ;  /* 0x0000001512387c24 */ /* 0x002fce000f8e0243 */
[----:B------:R-:W1:Y:S01]  /*7570*/  MUFU.TANH R58, R58 ;  /* 0x0000003a003a7308 */ /* 0x000e620000002400 */
[----:B------:R-:W-:Y:S02]  /*7580*/  VIADD R67, R67, 0xffffffff ;  /* 0xffffffff43437836 */ /* 0x000fe40000000000 */
[----:B------:R-:W-:-:S04]  /*7590*/  VIADD R56, R56, -UR18 ;  /* 0x8000001238387c36 */ /* 0x000fc80008000000 */
[C---:B------:R-:W-:Y:S01]  /*75a0*/  VIADD R134, R56.reuse, UR19 ;  /* 0x0000001338867c36 */ /* 0x040fe20008000000 */
[----:B------:R-:W0:Y:S01]  /*75b0*/  MUFU.TANH R59, R59 ;  /* 0x0000003b003b7308 */ /* 0x000e220000002400 */
[----:B------:R-:W-:Y:S02]  /*75c0*/  VIADD R133, R56, UR20 ;  /* 0x0000001438857c36 */ /* 0x000fe40008000000 */
[--C-:B-----5:R-:W-:Y:S02]  /*75d0*/  IMAD.IADD R71, R134, 0x1, R57.reuse ;  /* 0x0000000186477824 */ /* 0x120fe400078e0239 */
        /* <DEDUP_REMOVED lines=27> */
.L_x_11836:
[----:B------:R-:W-:-:S05]  /*7790*/  IMAD.U32 R136, RZ, RZ, UR16 ;  /* 0x00000010ff887e24 */ /* 0x000fca000f8e00ff */
[----:B------:R-:W-:-:S13]  /*77a0*/  ISETP.NE.AND P1, PT, R136, 0x1, PT ;  /* 0x000000018800780c */ /* 0x000fda0003f25270 */
[----:B------:R-:W1:Y:S02]  /*77b0*/  @P1 LDC.64 R56, c[0x0][0x9e8] ;  /* 0x00027a00ff381b82 */ /* 0x000e640000000a00 */
[----:B-1----:R-:W-:-:S05]  /*77c0*/  @P1 IMAD.HI.U32 R56, R135, R56, RZ ;  /* 0x0000003887381227 */ /* 0x002fca00078e00ff */
[----:B------:R-:W-:-:S07]  /*77d0*/  @P1 SHF.R.U32.HI R135, RZ, R57, R56 ;  /* 0x00000039ff871219 */ /* 0x000fce0000011638 */
.L_x_11837:
[----:B------:R-:W-:Y:S05]  /*77e0*/  BSYNC B0 ;  /* 0x0000000000007941 */ /* 0x000fea0003800000 */
.L_x_11835:
[----:B------:R-:W-:-:S05]  /*77f0*/  IMAD R135, R135, R136, R67 ;  /* 0x0000008887877224 */ /* 0x000fca00078e0243 */
[----:B------:R-:W-:Y:S02]  /*7800*/  VIADDMNMX R71, R135, R136, R71, PT ;  /* 0x0000008887477246 */ /* 0x000fe40003800147 */
[----:B------:R-:W-:-:S07]  /*7810*/  VIMNMX R70, R70, R135, !PT ;  /* 0x0000008746467248 */ /* 0x000fce0007fe0100 */
.L_x_11834:
[C---:B------:R-:W-:Y:S01]  /*7820*/  ISETP.GE.AND P3, PT, R132.reuse, 0x9, PT ;  /* 0x000000098400780c */ /* 0x040fe20003f66270 */
[----:B------:R-:W1:Y:S01]  /*7830*/  SHFL.IDX PT, R57, R131, 0x1, 0x1c1f ;  /* 0x003c1f0083397f89 */ /* 0x000e6200000e0000 */
        /* <DEDUP_REMOVED lines=12> */
[--C-:B-1----:R-:W-:Y:S01]  /*7900*/  IMAD.IADD R134, R134, 0x1, R57.reuse ;  /* 0x0000000186867824 */ /* 0x102fe200078e0239 */
[C---:B------:R-:W-:Y:S01]  /*7910*/  ISETP.GE.AND P4, PT, R132.reuse, 0x11, PT ;  /* 0x000000118400780c */ /* 0x040fe20003f86270 */
        /* <DEDUP_REMOVED lines=44> */
[----:B0-----:R-:W-:Y:S02]  /*7be0*/  FSEL R107, R107, -INF , !P2 ;  /* 0xff8000006b6b7808 */ /* 0x001fe40005000000 */
        /* <DEDUP_REMOVED lines=187> */
.L_x_11840:
[----:B------:R-:W-:-:S05]  /*87a0*/  IMAD.U32 R131, RZ, RZ, UR16 ;  /* 0x00000010ff837e24 */ /* 0x000fca000f8e00ff */
[----:B------:R-:W-:-:S13]  /*87b0*/  ISETP.NE.AND P6, PT, R131, 0x1, PT ;  /* 0x000000018300780c */ /* 0x000fda0003fc5270 */
[----:B------:R-:W0:Y:S02]  /*87c0*/  @P6 LDC.64 R56, c[0x0][0x9e8] ;  /* 0x00027a00ff386b82 */ /* 0x000e240000000a00 */
[----:B0-----:R-:W-:-:S05]  /*87d0*/  @P6 IMAD.HI.U32 R56, R10, R56, RZ ;  /* 0x000000380a386227 */ /* 0x001fca00078e00ff */
[----:B------:R-:W-:-:S07]  /*87e0*/  @P6 SHF.R.U32.HI R10, RZ, R57, R56 ;  /* 0x00000039ff0a6219 */ /* 0x000fce0000011638 */
.L_x_11841:
[----:B------:R-:W-:Y:S05]  /*87f0*/  BSYNC B0 ;  /* 0x0000000000007941 */ /* 0x000fea0003800000 */
.L_x_11839:
[----:B------:R-:W-:-:S05]  /*8800*/  IMAD R10, R10, R131, R67 ;  /* 0x000000830a0a7224 */ /* 0x000fca00078e0243 */
[----:B------:R-:W-:Y:S02]  /*8810*/  VIADDMNMX R134, R10, R131, R134, PT ;  /* 0x000000830a867246 */ /* 0x000fe40003800186 */
[----:B------:R-:W-:-:S07]  /*8820*/  VIMNMX R133, R133, R10, !PT ;  /* 0x0000000a85857248 */ /* 0x000fce0007fe0100 */
.L_x_11838:
[----:B------:R-:W-:Y:S01]  /*8830*/  ISETP.GT.AND P1, PT, R133, 0x1, !P1 ;  /* 0x000000018500780c */ /* 0x000fe20004f24270 */
[----:B------:R-:W-:Y:S01]  /*8840*/  IMAD.U32 R67, RZ, RZ, UR17 ;  /* 0x00000011ff437e24 */ /* 0x000fe2000f8e00ff */
        /* <DEDUP_REMOVED lines=74> */
[----:B------:R-:W-:Y:S02]  /*8cf0*/  ISETP.GT.AND P1, PT, R133, 0x30, !P6 ;  /* 0x000000308500780c */ /* 0x000fe40007724270 */
[----:B------:R-:W-:Y:S02]  /*8d00*/  LOP3.LUT P6, RZ, R16, 0x10000, RZ, 0xc0, !PT ;  /* 0x0001000010ff7812 */ /* 0x000fe400078cc0ff */
        /* <DEDUP_REMOVED lines=22> */
[----:B------:R-:W-:Y:S01]  /*8e70*/  ISETP.GT.AND P2, PT, R133, 0x89, !P2 ;  /* 0x000000898500780c */ /* 0x000fe20005744270 */
[----:B------:R-:W0:Y:S01]  /*8e80*/  SHFL.BFLY PT, R57, R56, 0x2, 0x1f ;  /* 0x0c401f0038397f89 */ /* 0x000e2200000e0000 */
[----:B------:R-:W-:Y:S02]  /*8e90*/  FSEL R118, R118, -INF , !P1 ;  /* 0xff80000076767808 */ /* 0x000fe40004800000 */
[----:B------:R-:W-:-:S02]  /*8ea0*/  LOP3.LUT P1, RZ, R16, 0x800000, RZ, 0xc0, !PT ;  /* 0x0080000010ff7812 */ /* 0x000fc4000782c0ff */
[C---:B------:R-:W-:Y:S02]  /*8eb0*/  ISETP.LT.OR P2, PT, R134.reuse, 0x8a, P2 ;  /* 0x0000008a8600780c */ /* 0x040fe40001741670 */
[C---:B------:R-:W-:Y:S02]  /*8ec0*/  ISETP.GT.AND P1, PT, R133.reuse, 0x40, !P1 ;  /* 0x000000408500780c */ /* 0x040fe40004f24270 */
[----:B------:R-:W-:Y:S02]  /*8ed0*/  ISETP.GT.AND P3, PT, R133, 0x90, !P3 ;  /* 0x000000908500780c */ /* 0x000fe40005f64270 */
[----:B------:R-:W-:Y:S02]  /*8ee0*/  ISETP.LT.OR P1, PT, R134, 0x41, P1 ;  /* 0x000000418600780c */ /* 0x000fe40000f21670 */
[----:B------:R-:W-:Y:S02]  /*8ef0*/  FSEL R61, R61, -INF , !P2 ;  /* 0xff8000003d3d7808 */ /* 0x000fe40005000000 */
[----:B------:R-:W-:-:S02]  /*8f00*/  FSEL R90, R90, -INF , !P1 ;  /* 0xff8000005a5a7808 */ /* 0x000fc40004800000 */
[----:B------:R-:W-:Y:S02]  /*8f10*/  LOP3.LUT P1, RZ, R16, 0x400000, RZ, 0xc0, !PT ;  /* 0x0040000010ff7812 */ /* 0x000fe4000782c0ff */
[C---:B------:R-:W-:Y:S02]  /*8f20*/  ISETP.GT.AND P4, PT, R133.reuse, 0x91, !P4 ;  /* 0x000000918500780c */ /* 0x040fe40006784270 */
[----:B------:R-:W-:Y:S02]  /*8f30*/  ISETP.GT.AND P1, PT, R133, 0x41, !P1 ;  /* 0x000000418500780c */ /* 0x000fe40004f24270 */
[C---:B------:R-:W-:Y:S02]  /*8f40*/  ISETP.LT.OR P3, PT, R134.reuse, 0x91, P3 ;  /* 0x000000918600780c */ /* 0x040fe40001f61670 */
[----:B------:R-:W-:Y:S02]  /*8f50*/  ISETP.LT.OR P1, PT, R134, 0x42, P1 ;  /* 0x000000428600780c */ /* 0x000fe40000f21670 */
[----:B0-----:R-:W-:-:S02]  /*8f60*/  FMNMX.FTZ R57, R56, R57, !PT ;  /* 0x0000003938397209 */ /* 0x001fc40007810000 */
[----:B------:R-:W-:Y:S02]  /*8f70*/  FSEL R91, R91, -INF , !P1 ;  /* 0xff8000005b5b7808 */ /* 0x000fe40004800000 */
[----:B------:R-:W-:Y:S01]  /*8f80*/  LOP3.LUT P1, RZ, R16, 0x200000, RZ, 0xc0, !PT ;  /* 0x0020000010ff7812 */ /* 0x000fe2000782c0ff */
[----:B------:R-:W0:Y:S01]  /*8f90*/  SHFL.BFLY PT, R10, R57, 0x1, 0x1f ;  /* 0x0c201f00390a7f89 */ /* 0x000e2200000e0000 */
[C---:B------:R-:W-:Y:S02]  /*8fa0*/  ISETP.GT.AND P5, PT, R133.reuse, 0x98, !P5 ;  /* 0x000000988500780c */ /* 0x040fe40006fa4270 */
[----:B------:R-:W-:Y:S02]  /*8fb0*/  ISETP.GT.AND P1, PT, R133, 0x48, !P1 ;  /* 0x000000488500780c */ /* 0x000fe40004f24270 */
[C---:B------:R-:W-:Y:S02]  /*8fc0*/  ISETP.LT.OR P4, PT, R134.reuse, 0x92, P4 ;  /* 0x000000928600780c */ /* 0x040fe40002781670 */
[----:B------:R-:W-:-:S02]  /*8fd0*/  ISETP.LT.OR P1, PT, R134, 0x49, P1 ;  /* 0x000000498600780c */ /* 0x000fc40000f21670 */
[----:B------:R-:W-:Y:S02]  /*8fe0*/  FSEL R63, R63, -INF , !P3 ;  /* 0xff8000003f3f7808 */ /* 0x000fe40005800000 */
[----:B------:R-:W-:Y:S02]  /*8ff0*/  FSEL R94, R94, -INF , !P1 ;  /* 0xff8000005e5e7808 */ /* 0x000fe40004800000 */
[----:B------:R-:W-:Y:S02]  /*9000*/  LOP3.LUT P1, RZ, R16, 0x100000, RZ, 0xc0, !PT ;  /* 0x0010000010ff7812 */ /* 0x000fe4000782c0ff */
[----:B------:R-:W-:Y:S02]  /*9010*/  ISETP.LT.OR P5, PT, R134, 0x99, P5 ;  /* 0x000000998600780c */ /* 0x000fe40002fa1670 */
[----:B------:R-:W-:Y:S02]  /*9020*/  ISETP.GT.AND P1, PT, R133, 0x49, !P1 ;  /* 0x000000498500780c */ /* 0x000fe40004f24270 */
[----:B------:R-:W-:-:S02]  /*9030*/  FSEL R66, R66, -INF , !P5 ;  /* 0xff80000042427808 */ /* 0x000fc40006800000 */
        /* <DEDUP_REMOVED lines=91> */
[--C-:B0-----:R-:W-:Y:S01]  /*95f0*/  FFMA.FTZ R123, R119, UR17, -R70.reuse ;  /* 0x00000011777b7c23 */ /* 0x101fe20008010846 */
        /* <DEDUP_REMOVED lines=62> */
[----:B------:R-:W-:Y:S02]  /*99e0*/  FMNMX.FTZ R132, R60, R111, !PT ;  /* 0x0000006f3c847209 */ /* 0x000fe40007810000 */
[----:B------:R-:W-:Y:S02]  /*99f0*/  FSEL R111, R64, -INF , !P4 ;  /* 0xff800000406f7808 */ /* 0x000fe40006000000 */
        /* <DEDUP_REMOVED lines=20> */
[----:B------:R-:W-:Y:S01]  /*9b40*/  FSEL R69, R10, RZ, P1 ;  /* 0x000000ff0a457208 */ /* 0x000fe20000800000 */
[----:B------:R-:W-:Y:S04]  /*9b50*/  MUFU.EX2 R92, R92 ;  /* 0x0000005c005c7308 */ /* 0x000fe80000000800 */
[----:B------:R-:W-:-:S04]  /*9b60*/  FADD.FTZ R69, -R69, R12 ;  /* 0x0000000c45457221 */ /* 0x000fc80000010100 */
[----:B------:R-:W-:Y:S01]  /*9b70*/  FMUL.FTZ R69, R69, UR17 ;  /* 0x0000001145457c20 */ /* 0x000fe20008410000 */
[----:B------:R-:W-:Y:S08]  /*9b80*/  MUFU.EX2 R93, R93 ;  /* 0x0000005d005d7308 */ /* 0x000ff00000000800 */
[----:B------:R-:W1:Y:S01]  /*9b90*/  MUFU.EX2 R69, R69 ;  /* 0x0000004500457308 */ /* 0x000e620000000800 */
[----:B0-----:R-:W-:Y:S01]  /*9ba0*/  FMNMX.FTZ R62, R127, R134, !PT ;  /* 0x000000867f3e7209 */ /* 0x001fe20007810000 */
[----:B------:R-:W-:-:S03]  /*9bb0*/  IMAD.U32 R127, RZ, RZ, UR17 ;  /* 0x00000011ff7f7e24 */ /* 0x000fc6000f8e00ff */
[C---:B------:R-:W-:Y:S01]  /*9bc0*/  FSETP.NEU.FTZ.AND P1, PT, R62.reuse, -INF , PT ;  /* 0xff8000003e00780b */ /* 0x040fe20003f3d000 */
[----:B------:R-:W-:-:S02]  /*9bd0*/  FFMA.FTZ R70, R62, R127, -8 ;  /* 0xc10000003e467423 */ /* 0x000fc4000001007f */
[----:B------:R-:W-:Y:S01]  /*9be0*/  MUFU.EX2 R96, R96 ;  /* 0x0000006000607308 */ /* 0x000fe20000000800 */
[----:B------:R-:W-:Y:S02]  /*9bf0*/  FSEL R130, R62, RZ, P1 ;  /* 0x000000ff3e827208 */ /* 0x000fe40000800000 */
[----:B------:R-:W-:-:S03]  /*9c00*/  FSEL R70, R70, RZ, P1 ;  /* 0x000000ff46467208 */ /* 0x000fc60000800000 */
[----:B------:R-:W-:Y:S02]  /*9c10*/  FADD.FTZ R130, -R130, R11 ;  /* 0x0000000b82827221 */ /* 0x000fe40000010100 */
[----:B------:R-:W-:Y:S01]  /*9c20*/  MUFU.EX2 R97, R97 ;  /* 0x0000006100617308 */ /* 0x000fe20000000800 */
[----:B------:R-:W-:-:S01]  /*9c30*/  FFMA.FTZ R127, R14, UR17, -R70 ;  /* 0x000000110e7f7c23 */ /* 0x000fc20008010846 */
[--C-:B------:R-:W-:Y:S01]  /*9c40*/  FFMA.FTZ R14, R15, UR17, -R70.reuse ;  /* 0x000000110f0e7c23 */ /* 0x100fe20008010846 */
[----:B------:R-:W-:-:S01]  /*9c50*/  FFMA.FTZ R15, R21, UR17, -R70 ;  /* 0x00000011150f7c23 */ /* 0x000fc20008010846 */
        /* <DEDUP_REMOVED lines=10> */
[----:B------:R-:W-:Y:S01]  /*9d00*/  FFMA.FTZ R99, R102, UR17, -R70 ;  /* 0x0000001166637c23 */ /* 0x000fe20008010846 */
[----:B-1----:R-:W-:-:S01]  /*9d10*/  FFMA.FTZ R102, R69, R7, R56 ;  /* 0x0000000745667223 */ /* 0x002fc20000010038 */
        /* <DEDUP_REMOVED lines=166> */
.L_x_11842:
        /* <DEDUP_REMOVED lines=42> */
[----:B------:R-:W-:Y:S01]  /*aa20*/  VIADD R8, R8, 0xffffffff ;  /* 0xffffffff08087836 */ /* 0x000fe20000000000 */
        /* <DEDUP_REMOVED lines=33> */
[----:B------:R-:W-:Y:S01]  /*ac40*/  IMAD.MOV.U32 R11, RZ, RZ, R62 ;  /* 0x000000ffff0b7224 */ /* 0x000fe200078e003e */
[----:B------:R-:W-:Y:S01]  /*ac50*/  F2FP.SATFINITE.E4M3.F32.PACK_AB_MERGE_C R136, R87, R86, R119 ;  /* 0x000000565788723e */ /* 0x000fe20004807077 */
[----:B------:R-:W-:Y:S01]  /*ac60*/  IMAD.MOV.U32 R12, RZ, RZ, R10 ;  /* 0x000000ffff0c7224 */ /* 0x000fe200078e000a */
[----:B------:R-:W-:-:S02]  /*ac70*/  F2FP.SATFINITE.E4M3.F32.PACK_AB_MERGE_C R137, R59, R58, R60 ;  /* 0x0000003a3b89723e */ /* 0x000fc4000480703c */
[----:B------:R-:W-:Y:S01]  /*ac80*/  F2FP.SATFINITE.E4M3.F32.PACK_AB_MERGE_C R139, R134, R63, R66 ;  /* 0x0000003f868b723e */ /* 0x000fe20004807042 */
[----:B------:R-:W-:Y:S06]  /*ac90*/  @P1 BRA `(.L_x_11843) ;  /* 0xffffffb400c81947 */ /* 0x000fec000383ffff */
[----:B------:R-:W-:Y:S02]  /*aca0*/  IMAD.MOV.U32 R11, RZ, RZ, R62 ;  /* 0x000000ffff0b7224 */ /* 0x000fe400078e003e */
[----:B------:R-:W-:-:S07]  /*acb0*/  IMAD.MOV.U32 R12, RZ, RZ, R10 ;  /* 0x000000ffff0c7224 */ /* 0x000fce00078e000a */
.L_x_11825:
[----:B------:R-:W0:Y:S01]  /*acc0*/  LDC R9, c[0x0][0x2f0] ;  /* 0x0000bc00ff097b82 */ /* 0x000e220000000800 */
[----:B------:R-:W-:Y:S01]  /*acd0*/  UIADD3 UR18, -UR18, 0x1, URZ ;  /* 0x0000000112127890 */ /* 0x000fe2000fffe13f */
[----:B------:R-:W-:Y:S01]  /*ace0*/  ULDC UR11, c[0x0][0x448] ;  /* 0x00011200000b7ab9 */ /* 0x000fe20000000800 */
[----:B------:R-:W-:Y:S01]  /*acf0*/  ULDC UR14, c[0x0][0x9e4] ;  /* 0x00027900000e7ab9 */ /* 0x000fe20000000800 */
[----:B------:R-:W-:Y:S01]  /*ad00*/  UISETP.NE.AND UP0, UPT, UR11, 0x1, UPT ;  /* 0x000000010b00788c */ /* 0x000fe2000bf05270 */
[----:B------:R-:W-:-:S03]  /*ad10*/  UMOV UR12, 0xc0 ;  /* 0x000000c0000c7882 */ /* 0x000fc60000000000 */
[----:B------:R-:W1:Y:S01]  /*ad20*/  S2UR UR10, SR_CTAID.X ;  /* 0x00000000000a79c3 */ /* 0x000e620000002500 */
[----:B------:R-:W-:-:S06]  /*ad30*/  UISETP.GE.AND UP1, UPT, UR14, 0x1, UPT ;  /* 0x000000010e00788c */ /* 0x000fcc000bf26270 */
[----:B------:R-:W-:Y:S01]  /*ad40*/  PLOP3.LUT P1, PT, PT, PT, UP1, 0x40, 0x0 ;  /* 0x000000000000781c */ /* 0x000fe20003f2e818 */
[----:B------:R-:W-:Y:S01]  /*ad50*/  @UP0 ULDC UR15, c[0x0][0x450] ;  /* 0x00011400000f0ab9 */ /* 0x000fe20000000800 */
[----:B0-----:R-:W-:-:S05]  /*ad60*/  IMAD R9, R18, R9, UR18 ;  /* 0x0000001212097e24 */ /* 0x001fca000f8e0209 */
[----:B------:R-:W-:Y:S01]  /*ad70*/  R2UR UR13, R9 ;  /* 0x00000000090d72ca */ /* 0x000fe200000e0000 */
[----:B-1----:R-:W-:-:S03]  /*ad80*/  UIMAD UR12, UR10, UR12, 0xbf ;  /* 0x000000bf0a0c74a4 */ /* 0x002fc6000f8e020c */
[----:B------:R-:W-:Y:S02]  /*ad90*/  @UP0 ULDC UR10, c[0x0][0x44c] ;  /* 0x00011300000a0ab9 */ /* 0x000fe40000000800 */
        /* <DEDUP_REMOVED lines=16> */
.L_x_11845:
[----:B------:R-:W-:-:S11]  /*aea0*/  UISETP.NE.AND UP2, UPT, UR14, 0x1, UPT ;  /* 0x000000010e00788c */ /* 0x000fd6000bf45270 */
[----:B------:R-:W-:Y:S02]  /*aeb0*/  @UP2 ULDC.64 UR18, c[0x0][0x9e8] ;  /* 0x00027a0000122ab9 */ /* 0x000fe40000000a00 */
[----:B------:R-:W-:-:S04]  /*aec0*/  UIMAD.WIDE.U32 UR10, UR12, UR18, URZ ;  /* 0x000000120c0a72a5 */ /* 0x000fc8000f8e003f */
[----:B------:R-:W-:-:S12]  /*aed0*/  @UP2 USHF.R.U32.HI UR12, URZ, UR19, UR11 ;  /* 0x000000133f0c2299 */ /* 0x000fd8000801160b */
.L_x_11846:
[----:B------:R-:W-:-:S04]  /*aee0*/  UIMAD UR12, UR12, UR14, URZ ;  /* 0x0000000e0c0c72a4 */ /* 0x000fc8000f8e023f */
[----:B------:R-:W-:-:S04]  /*aef0*/  UISETP.LT.AND UP2, UPT, UR13, UR12, UPT ;  /* 0x0000000c0d00728c */ /* 0x000fc8000bf41270 */
[----:B------:R-:W-:-:S12]  /*af00*/  USEL UR13, UR13, UR12, !UP2 ;  /* 0x0000000c0d0d7287 */ /* 0x000fd8000d000000 */
.L_x_11844:
        /* <DEDUP_REMOVED lines=13> */
.L_x_11857:
[----:B------:R-:W-:-:S04]  /*afe0*/  UISETP.NE.AND UP2, UPT, UR24, 0x1, UPT ;  /* 0x000000011800788c */ /* 0x000fc8000bf45270 */
[----:B------:R-:W-:-:S04]  /*aff0*/  USEL UR5, URZ, 0x1, UP2 ;  /* 0x000000013f057887 */ /* 0x000fc80009000000 */
[----:B------:R-:W-:Y:S01]  /*b000*/  ULOP3.LUT UR5, UR25, UR5, URZ, 0x3c, !UPT ;  /* 0x0000000519057292 */ /* 0x000fe2000f8e3c3f */
[----:B------:R-:W-:Y:S11]  /*b010*/  @!P0 BRA `(.L_x_11848) ;  /* 0x0000000000048947 */ /* 0x000ff60003800000 */
[----:B------:R-:W-:Y:S01]  /*b020*/  BPT.TRAP 0x1 ;  /* 0x000000040000795c */ /* 0x000fe20000300000 */
.L_x_11848:
        /* <DEDUP_REMOVED lines=9> */
.L_x_11849:
[----:B-1----:R-:W-:Y:S05]  /*b0c0*/  @P1 BRA `(.L_x_11850) ;  /* 0x0000000000081947 */ /* 0x002fea0003800000 */
[----:B------:R-:W1:Y:S02]  /*b0d0*/  SYNCS.PHASECHK.TRANS64.TRYWAIT P1, [UR22+0x12430], R11 ;  /* 0x0124300bff0075a7 */ /* 0x000e640008020156 */
[----:B-1----:R-:W-:Y:S05]  /*b0e0*/  @!P1 BRA `(.L_x_11851) ;  /* 0x000000c800dc9947 */ /* 0x002fea0003800000 */
.L_x_11850:
[----:B------:R-:W-:Y:S01]  /*b0f0*/  UIMAD UR26, UR4, 0x280, UR6 ;  /* 0x00000280041a78a4 */ /* 0x000fe2000f8e0206 */
[----:B------:R-:W-:Y:S01]  /*b100*/  WARPGROUP.ARRIVE ;  /* 0x00000000000079c5 */ /* 0x000fe20000000000 */
[----:B------:R-:W-:Y:S01]  /*b110*/  UMOV UR39, 0x80000020 ;  /* 0x8000002000277882 */ /* 0x000fe20000000000 */
[----:B------:R-:W-:Y:S01]  /*b120*/  UMOV UR12, UR36 ;  /* 0x00000024000c7c82 */ /* 0x000fe20008000000 */
[----:B------:R-:W-:Y:S01]  /*b130*/  UIADD3 UR14, UR26, 0x80, URZ ;  /* 0x000000801a0e7890 */ /* 0x000fe2000fffe03f */
[----:B------:R-:W-:Y:S02]  /*b140*/  UMOV UR13, UR37 ;  /* 0x00000025000d7c82 */ /* 0x000fe40008000000 */
[----:B------:R-:W-:Y:S01]  /*b150*/  UMOV UR38, UR26 ;  /* 0x0000001a00267c82 */ /* 0x000fe20008000000 */
[----:B------:R-:W-:Y:S01]  /*b160*/  UMOV UR15, 0x80000020 ;  /* 0x80000020000f7882 */ /* 0x000fe20000000000 */
[----:B------:R-:W-:Y:S01]  /*b170*/  QGMMA.64x32x32.F32.E4M3.E4M3 R120, gdesc[UR36], RZ, !UPT, gsb0 ;  /* 0x00600000247879f3 */ /* 0x000fe2000c0008ff */
        /* <DEDUP_REMOVED lines=54> */
.L_x_11852:
[----:B------:R-:W-:Y:S01]  /*b4e0*/  ULEA UR13, UR24, UR46, 0x3 ;  /* 0x0000002e180d7291 */ /* 0x000fe2000f8e183f */
[----:B01----:R-:W-:-:S05]  /*b4f0*/  IMAD.U32 R11, RZ, RZ, UR25 ;  /* 0x00000019ff0b7e24 */ /* 0x003fca000f8e00ff */
[----:B------:R-:W-:-:S04]  /*b500*/  SHF.L.U32 R11, R11, 0x1f, RZ ;  /* 0x0000001f0b0b7819 */ /* 0x000fc800000006ff */
[----:B------:R0:W1:Y:S01]  /*b510*/  SYNCS.PHASECHK.TRANS64.TRYWAIT P1, [UR13+0x12450], R11 ;  /* 0x0124500bff0075a7 */ /* 0x000062000802014d */
[----:B------:R-:W-:Y:S05]  /*b520*/  @!P0 BRA `(.L_x_11853) ;  /* 0x0000000000048947 */ /* 0x000fea0003800000 */
[----:B------:R-:W-:Y:S01]  /*b530*/  BPT.TRAP 0x1 ;  /* 0x000000040000795c */ /* 0x000fe20000300000 */
.L_x_11853:
        /* <DEDUP_REMOVED lines=242> */
.L_x_11854:
[----:B------:R-:W-:Y:S01]  /*c460*/  UIADD3 UR10, UR46, 0x200, URZ ;  /* 0x000002002e0a7890 */ /* 0x000fe2000fffe03f */
[----:B------:R-:W-:Y:S01]  /*c470*/  WARPGROUP.ARRIVE ;  /* 0x00000000000079c5 */ /* 0x000fe20000000000 */
[----:B------:R-:W-:Y:S01]  /*c480*/  UMOV UR11, 0xc0000010 ;  /* 0xc0000010000b7882 */ /* 0x000fe20000000000 */
[----:B---3--:R-:W-:Y:S01]  /*c490*/  FMNMX.FTZ R128, R71, R128, !PT ;  /* 0x0000008047807209 */ /* 0x008fe20007810000 */
[----:B------:R-:W-:Y:S01]  /*c4a0*/  USHF.R.U32.HI UR10, URZ, 0x4, UR10 ;  /* 0x000000043f0a7899 */ /* 0x000fe2000801160a */
[----:B-1----:R-:W1:Y:S01]  /*c4b0*/  SHFL.BFLY PT, R12, R129, 0x2, 0x1f ;  /* 0x0c401f00810c7f89 */ /* 0x002e6200000e0000 */
[----:B------:R-:W-:Y:S01]  /*c4c0*/  UMOV UR17, UR21 ;  /* 0x0000001500117c82 */ /* 0x000fe20008000000 */
[----:B------:R-:W-:Y:S01]  /*c4d0*/  ISETP.NE.AND P1, PT, R2, RZ, PT ;  /* 0x000000ff0200720c */ /* 0x000fe20003f25270 */
        /* <DEDUP_REMOVED lines=8> */
[----:B-1----:R-:W-:Y:S01]  /*c560*/  FMNMX.FTZ R130, R129, R12, !PT ;  /* 0x0000000c81827209 */ /* 0x002fe20007810000 */
[----:B------:R-:W-:Y:S01]  /*c570*/  IMAD.U32 R129, RZ, RZ, UR17 ;  /* 0x00000011ff817e24 */ /* 0x000fe2000f8e00ff */
        /* <DEDUP_REMOVED lines=50> */
[----:B------:R-:W-:Y:S01]  /*c8a0*/  QGMMA.64x64x32.F32.E4M3.E4M3 R24, R148, gdesc[UR8], R24, gsb0 ;  /* 0x00e0000894187df3 */ /* 0x000fe20008000818 */
[----:B------:R-:W-:Y:S01]  /*c8b0*/  UIADD3 UR10, UR12, 0x100, URZ ;  /* 0x000001000c0a7890 */ /* 0x000fe2000fffe03f */
[----:B------:R-:W-:Y:S01]  /*c8c0*/  FFMA.FTZ R69, R69, UR17, -R128 ;  /* 0x0000001145457c23 */ /* 0x000fe20008010880 */
[----:B------:R-:W-:Y:S01]  /*c8d0*/  UMOV UR11, 0xc0000010 ;  /* 0xc0000010000b7882 */ /* 0x000fe20000000000 */
[C---:B------:R-:W-:Y:S01]  /*c8e0*/  FADD.FTZ R9, -R11.reuse, R10 ;  /* 0x0000000a0b097221 */ /* 0x040fe20000010100 */
[----:B------:R-:W-:-:S01]  /*c8f0*/  FFMA.FTZ R128, R11, R130, -8 ;  /* 0xc10000000b807423 */ /* 0x000fc20000010082 */
        /* <DEDUP_REMOVED lines=60> */
[----:B------:R-:W-:Y:S01]  /*ccc0*/  UIADD3 UR10, UR12, 0x180, URZ ;  /* 0x000001800c0a7890 */ /* 0x000fe2000fffe03f */
[----:B--2---:R-:W-:-:S04]  /*ccd0*/  FADD.FTZ R6, R20, R7 ;  /* 0x0000000714067221 */ /* 0x004fc80000010000 */
[----:B------:R-:W0:Y:S01]  /*cce0*/  MUFU.EX2 R21, R21 ;  /* 0x0000001500157308 */ /* 0x000e220000000800 */
[----:B------:R-:W-:-:S07]  /*ccf0*/  UMOV UR11, 0xc0000010 ;  /* 0xc0000010000b7882 */ /* 0x000fce0000000000 */
        /* <DEDUP_REMOVED lines=159> */
.L_x_11856:
        /* <DEDUP_REMOVED lines=82> */
.L_x_11847:
        /* <DEDUP_REMOVED lines=11> */
.L_x_11876:
[----:B------:R-:W-:-:S04]  /*dcc0*/  UIADD3 UR4, UR27, 0x1, URZ ;  /* 0x000000011b047890 */ /* 0x000fc8000fffe03f */
[----:B------:R-:W-:-:S04]  /*dcd0*/  UISETP.NE.AND UP2, UPT, UR4, 0x2, UPT ;  /* 0x000000020400788c */ /* 0x000fc8000bf45270 */
[----:B------:R-:W-:Y:S02]  /*dce0*/  USEL UR5, URZ, 0x1, UP2 ;  /* 0x000000013f057887 */ /* 0x000fe40009000000 */
[----:B------:R-:W-:Y:S02]  /*dcf0*/  USEL UR4, UR4, URZ, UP2 ;  /* 0x0000003f04047287 */ /* 0x000fe40009000000 */
[----:B------:R-:W-:Y:S01]  /*dd00*/  ULOP3.LUT UR5, UR28, UR5, URZ, 0x3c, !UPT ;  /* 0x000000051c057292 */ /* 0x000fe2000f8e3c3f */
[----:B------:R-:W-:Y:S11]  /*dd10*/  @!P0 BRA `(.L_x_11859) ;  /* 0x0000000000048947 */ /* 0x000ff60003800000 */
[----:B------:R-:W-:Y:S01]  /*dd20*/  BPT.TRAP 0x1 ;  /* 0x000000040000795c */ /* 0x000fe20000300000 */
.L_x_11859:
[----:B------:R-:W-:Y:S01]  /*dd30*/  ULEA UR26, UR4, UR46, 0x3 ;  /* 0x0000002e041a7291 */ /* 0x000fe2000f8e183f */
[----:B------:R-:W-:-:S05]  /*dd40*/  IMAD.U32 R11, RZ, RZ, UR5 ;  /* 0x00000005ff0b7e24 */ /* 0x000fca000f8e00ff */
[----:B------:R-:W-:-:S04]  /*dd50*/  SHF.L.U32 R11, R11, 0x1f, RZ ;  /* 0x0000001f0b0b7819 */ /* 0x000fc800000006ff */
[----:B------:R0:W1:Y:S01]  /*dd60*/  SYNCS.PHASECHK.TRANS64.TRYWAIT P1, [UR26+0x12430], R11 ;  /* 0x0124300bff0075a7 */ /* 0x000062000802015a */
[----:B------:R-:W-:Y:S05]  /*dd70*/  @!P0 BRA `(.L_x_11860) ;  /* 0x0000000000048947 */ /* 0x000fea0003800000 */
[----:B------:R-:W-:Y:S01]  /*dd80*/  BPT.TRAP 0x1 ;  /* 0x000000040000795c */ /* 0x000fe20000300000 */
.L_x_11860:
[----:B-1----:R-:W-:Y:S05]  /*dd90*/  @P1 BRA `(.L_x_11861) ;  /* 0x0000000000081947 */ /* 0x002fea0003800000 */
[----:B------:R-:W1:Y:S02]  /*dda0*/  SYNCS.PHASECHK.TRANS64.TRYWAIT P1, [UR26+0x12430], R11 ;  /* 0x0124300bff0075a7 */ /* 0x000e64000802015a */
[----:B-1----:R-:W-:Y:S05]  /*ddb0*/  @!P1 BRA `(.L_x_11862) ;  /* 0x0000009c00d89947 */ /* 0x002fea0003800000 */
.L_x_11861:
        /* <DEDUP_REMOVED lines=63> */
.L_x_11863:
[----:B------:R-:W-:Y:S01]  /*e1b0*/  ULEA UR13, UR27, UR46, 0x3 ;  /* 0x0000002e1b0d7291 */ /* 0x000fe2000f8e183f */
[----:B01----:R-:W-:-:S05]  /*e1c0*/  IMAD.U32 R11, RZ, RZ, UR28 ;  /* 0x0000001cff0b7e24 */ /* 0x003fca000f8e00ff */
[----:B------:R-:W-:-:S04]  /*e1d0*/  SHF.L.U32 R11, R11, 0x1f, RZ ;  /* 0x0000001f0b0b7819 */ /* 0x000fc800000006ff */
[----:B------:R0:W1:Y:S01]  /*e1e0*/  SYNCS.PHASECHK.TRANS64.TRYWAIT P1, [UR13+0x12450], R11 ;  /* 0x0124500bff0075a7 */ /* 0x000062000802014d */
[----:B------:R-:W-:Y:S05]  /*e1f0*/  @!P0 BRA `(.L_x_11864) ;  /* 0x0000000000048947 */ /* 0x000fea0003800000 */
[----:B------:R-:W-:Y:S01]  /*e200*/  BPT.TRAP 0x1 ;  /* 0x000000040000795c */ /* 0x000fe20000300000 */
.L_x_11864:
        /* <DEDUP_REMOVED lines=42> */
.L_x_11865:
        /* <DEDUP_REMOVED lines=30> */
[----:B01----:R0:W1:Y:S01]  /*e690*/  MUFU.TANH R11, R127 ;  /* 0x0000007f000b7308 */ /* 0x0030620000002400 */
[----:B------:R-:W-:Y:S01]  /*e6a0*/  IMAD.MOV.U32 R131, RZ, RZ, R4 ;  /* 0x000000ffff837224 */ /* 0x000fe200078e0004 */
[----:B------:R-:W-:Y:S01]  /*e6b0*/  ISETP.NE.AND P3, PT, R2, RZ, PT ;  /* 0x000000ff0200720c */ /* 0x000fe20003f65270 */
[----:B------:R-:W-:Y:S01]  /*e6c0*/  FMUL.FTZ R132, R0, R69 ;  /* 0x0000004500847220 */ /* 0x000fe20000410000 */
[----:B------:R-:W-:-:S02]  /*e6d0*/  IMAD R69, R8, -0xa0, RZ ;  /* 0xffffff6008457824 */ /* 0x000fc400078e02ff */
[C---:B------:R-:W-:Y:S01]  /*e6e0*/  FMUL.FTZ R128, R0.reuse, R60 ;  /* 0x0000003c00807220 */ /* 0x040fe20000410000 */
[C---:B------:R-:W-:Y:S01]  /*e6f0*/  FMUL.FTZ R129, R0.reuse, R61 ;  /* 0x0000003d00817220 */ /* 0x040fe20000410000 */
        /* <DEDUP_REMOVED lines=42> */
[----:B------:R-:W0:Y:S03]  /*e9a0*/  MUFU.TANH R107, R107 ;  /* 0x0000006b006b7308 */ /* 0x000e260000002400 */
[C---:B------:R-:W-:Y:S01]  /*e9b0*/  VIADD R67, R70.reuse, 0xffffffff ;  /* 0xffffffff46437836 */ /* 0x040fe20000000000 */
[----:B------:R-:W-:-:S04]  /*e9c0*/  IADD3 R133, R70, -UR25, R17 ;  /* 0x8000001946857c10 */ /* 0x000fc8000fffe011 */
[----:B------:R-:W2:Y:S01]  /*e9d0*/  MUFU.TANH R108, R108 ;  /* 0x0000006c006c7308 */ /* 0x000ea20000002400 */
[C---:B------:R-:W-:Y:S02]  /*e9e0*/  VIADD R134, R133.reuse, UR24 ;  /* 0x0000001885867c36 */ /* 0x040fe40008000000 */
[----:B------:R-:W-:-:S05]  /*e9f0*/  VIADD R133, R133, UR20 ;  /* 0x0000001485857c36 */ /* 0x000fca0008000000 */
[----:B------:R-:W3:Y:S01]  /*ea00*/  MUFU.TANH R109, R109 ;  /* 0x0000006d006d7308 */ /* 0x000ee20000002400 */
[----:B------:R-:W-:Y:S02]  /*ea10*/  WARPGROUP.DEPBAR.LE gsb0, 0x0 ;  /* 0x00008000000079c5 */ /* 0x000fe40000010000 */
        /* <DEDUP_REMOVED lines=57> */
[----:B------:R-:W5:Y:S02]  /*edb0*/  SHFL.IDX PT, R57, R131, RZ, 0x1c1f ;  /* 0x001c1fff83397589 */ /* 0x000f6400000e0000 */
[----:B------:R-:W0:Y:S01]  /*edc0*/  MUFU.TANH R81, R81 ;  /* 0x0000005100517308 */ /* 0x000e220000002400 */
[----:B------:R-:W-:-:S05]  /*edd0*/  @!P3 VIADD R56, R56, 0x12440 ;  /* 0x000124403838b836 */ /* 0x000fca0000000000 */
[----:B------:R-:W-:Y:S02]  /*ede0*/  @!P3 PRMT R56, RZ, 0x654, R56 ;  /* 0x00000654ff38b816 */ /* 0x000fe40000000038 */
        /* <DEDUP_REMOVED lines=9> */
[----:B------:R-:W0:Y:S01]  /*ee80*/  MUFU.TANH R87, R87 ;  /* 0x0000005700577308 */ /* 0x000e220000002400 */
[----:B------:R-:W-:-:S02]  /*ee90*/  WARPGROUP.DEPBAR.LE gsb0, 0x0 ;  /* 0x00008000000079c5 */ /* 0x000fc40000010000 */
[----:B------:R0:W-:Y:S05]  /*eea0*/  @!P3 SYNCS.ARRIVE.TRANS64.RED.A1T0 RZ, [R56+URZ], RZ ;  /* 0x000000ff38ffb9a7 */ /* 0x0001ea000810043f */
        /* <DEDUP_REMOVED lines=28> */
.L_x_11869:
[----:B------:R-:W-:-:S05]  /*f070*/  IMAD.U32 R136, RZ, RZ, UR21 ;  /* 0x00000015ff887e24 */ /* 0x000fca000f8e00ff */
[----:B------:R-:W-:-:S13]  /*f080*/  ISETP.NE.AND P1, PT, R136, 0x1, PT ;  /* 0x000000018800780c */ /* 0x000fda0003f25270 */
[----:B------:R-:W0:Y:S02]  /*f090*/  @P1 LDC.64 R56, c[0x0][0x9e8] ;  /* 0x00027a00ff381b82 */ /* 0x000e240000000a00 */
[----:B0-----:R-:W-:-:S05]  /*f0a0*/  @P1 IMAD.HI.U32 R56, R135, R56, RZ ;  /* 0x0000003887381227 */ /* 0x001fca00078e00ff */
[----:B------:R-:W-:-:S07]  /*f0b0*/  @P1 SHF.R.U32.HI R135, RZ, R57, R56 ;  /* 0x00000039ff871219 */ /* 0x000fce0000011638 */
.L_x_11870:
[----:B------:R-:W-:Y:S05]  /*f0c0*/  BSYNC B0 ;  /* 0x0000000000007941 */ /* 0x000fea0003800000 */
.L_x_11868:
[----:B------:R-:W-:-:S05]  /*f0d0*/  IMAD R135, R135, R136, R67 ;  /* 0x0000008887877224 */ /* 0x000fca00078e0243 */
[----:B------:R-:W-:Y:S02]  /*f0e0*/  VIADDMNMX R71, R135, R136, R71, PT ;  /* 0x0000008887477246 */ /* 0x000fe40003800147 */
[----:B------:R-:W-:-:S07]  /*f0f0*/  VIMNMX R70, R70, R135, !PT ;  /* 0x0000008746467248 */ /* 0x000fce0007fe0100 */
.L_x_11867:
        /* <DEDUP_REMOVED lines=248> */
.L_x_11873:
[----:B------:R-:W-:-:S05]  /*10080*/  IMAD.U32 R71, RZ, RZ, UR21 ;  /* 0x00000015ff477e24 */ /* 0x000fca000f8e00ff */
[----:B------:R-:W-:-:S13]  /*10090*/  ISETP.NE.AND P6, PT, R71, 0x1, PT ;  /* 0x000000014700780c */ /* 0x000fda0003fc5270 */
[----:B------:R-:W0:Y:S02]  /*100a0*/  @P6 LDC.64 R56, c[0x0][0x9e8] ;  /* 0x00027a00ff386b82 */ /* 0x000e240000000a00 */
[----:B0-----:R-:W-:-:S05]  /*100b0*/  @P6 IMAD.HI.U32 R56, R12, R56, RZ ;  /* 0x000000380c386227 */ /* 0x001fca00078e00ff */
[----:B------:R-:W-:-:S07]  /*100c0*/  @P6 SHF.R.U32.HI R12, RZ, R57, R56 ;  /* 0x00000039ff0c6219 */ /* 0x000fce0000011638 */
.L_x_11874:
[----:B------:R-:W-:Y:S05]  /*100d0*/  BSYNC B0 ;  /* 0x0000000000007941 */ /* 0x000fea0003800000 */
.L_x_11872:
[----:B------:R-:W-:-:S05]  /*100e0*/  IMAD R12, R12, R71, R67 ;  /* 0x000000470c0c7224 */ /* 0x000fca00078e0243 */
[----:B------:R-:W-:Y:S02]  /*100f0*/  VIADDMNMX R134, R12, R71, R134, PT ;  /* 0x000000470c867246 */ /* 0x000fe40003800186 */
[----:B------:R-:W-:-:S07]  /*10100*/  VIMNMX R133, R133, R12, !PT ;  /* 0x0000000c85857248 */ /* 0x000fce0007fe0100 */
.L_x_11871:
[C---:B------:R-:W-:Y:S01]  /*10110*/  ISETP.GT.AND P1, PT, R133.reuse, 0x1, !P1 ;  /* 0x000000018500780c */ /* 0x040fe20004f24270 */
[----:B------:R-:W-:Y:S01]  /*10120*/  UMOV UR17, UR22 ;  /* 0x0000001600117c82 */ /* 0x000fe20008000000 */
[----:B------:R-:W-:Y:S01]  /*10130*/  LOP3.LUT P6, RZ, R16, 0x8000000, RZ, 0xc0, !PT ;  /* 0x0800000010ff7812 */ /* 0x000fe200078cc0ff */
[----:B------:R-:W-:Y:S01]  /*10140*/  IMAD.U32 R67, RZ, RZ, UR17 ;  /* 0x00000011ff437e24 */ /* 0x000fe2000f8e00ff */
[----:B------:R-:W-:Y:S02]  /*10150*/  ISETP.LT.OR P1, PT, R134, 0x2, P1 ;  /* 0x000000028600780c */ /* 0x000fe40000f21670 */
[----:B------:R-:W-:Y:S02]  /*10160*/  ISETP.GT.AND P2, PT, R133, 0x89, !P2 ;  /* 0x000000898500780c */ /* 0x000fe40005744270 */
        /* <DEDUP_REMOVED lines=10> */
[C---:B------:R-:W-:Y:S02]  /*10210*/  ISETP.GT.AND P1, PT, R133.reuse, 0x9, !P1 ;  /* 0x000000098500780c */ /* 0x040fe40004f24270 */
[C---:B------:R-:W-:Y:S02]  /*10220*/  ISETP.LT.OR P3, PT, R134.reuse, 0x91, P3 ;  /* 0x000000918600780c */ /* 0x040fe40001f61670 */
[----:B------:R-:W-:Y:S02]  /*10230*/  ISETP.LT.OR P1, PT, R134, 0xa, P1 ;  /* 0x0000000a8600780c */ /* 0x000fe40000f21670 */
[----:B------:R-:W-:-:S02]  /*10240*/  ISETP.GT.AND P5, PT, R133, 0x98, !P5 ;  /* 0x000000988500780c */ /* 0x000fc40006fa4270 */
[----:B------:R-:W-:Y:S02]  /*10250*/  FSEL R22, R22, -INF , !P1 ;  /* 0xff80000016167808 */ /* 0x000fe40004800000 */
[----:B------:R-:W-:Y:S02]  /*10260*/  LOP3.LUT P1, RZ, R16, 0x8, RZ, 0xc0, !PT ;  /* 0x0000000810ff7812 */ /* 0x000fe4000782c0ff */
[C---:B------:R-:W-:Y:S02]  /*10270*/  ISETP.LT.OR P4, PT, R134.reuse, 0x92, P4 ;  /* 0x000000928600780c */ /* 0x040fe40002781670 */
[----:B------:R-:W-:Y:S02]  /*10280*/  ISETP.GT.AND P1, PT, R133, 0x10, !P1 ;  /* 0x000000108500780c */ /* 0x000fe40004f24270 */
[----:B------:R-:W-:Y:S02]  /*10290*/  FSEL R63, R63, -INF , !P3 ;  /* 0xff8000003f3f7808 */ /* 0x000fe40005800000 */
[----:B------:R-:W-:-:S02]  /*102a0*/  ISETP.LT.OR P1, PT, R134, 0x11, P1 ;  /* 0x000000118600780c */ /* 0x000fc40000f21670 */
[----:B------:R-:W-:Y:S02]  /*102b0*/  ISETP.LT.OR P5, PT, R134, 0x99, P5 ;  /* 0x000000998600780c */ /* 0x000fe40002fa1670 */
[----:B------:R-:W-:Y:S02]  /*102c0*/  FSEL R121, R121, -INF , !P1 ;  /* 0xff80000079797808 */ /* 0x000fe40004800000 */
[----:B------:R-:W-:Y:S02]  /*102d0*/  LOP3.LUT P1, RZ, R16, 0x10, RZ, 0xc0, !PT ;  /* 0x0000001010ff7812 */ /* 0x000fe4000782c0ff */
[----:B------:R-:W-:Y:S02]  /*102e0*/  FSEL R65, R65, -INF , !P5 ;  /* 0xff80000041417808 */ /* 0x000fe40006800000 */
        /* <DEDUP_REMOVED lines=264> */
[----:B0-----:R-:W-:-:S01]  /*11370*/  FFMA.FTZ R123, R130, UR17, -R11 ;  /* 0x00000011827b7c23 */ /* 0x001fc2000801080b */
[----:B------:R-:W-:Y:S02]  /*11380*/  FSEL R130, R12, RZ, P1 ;  /* 0x000000ff0c827208 */ /* 0x000fe40000800000 */
[----:B------:R-:W-:-:S03]  /*11390*/  FMNMX.FTZ R119, R65, R124, !PT ;  /* 0x0000007c41777209 */ /* 0x000fc60007810000 */
[----:B------:R-:W-:Y:S01]  /*113a0*/  FADD.FTZ R130, -R130, R9 ;  /* 0x0000000982827221 */ /* 0x000fe20000010100 */
[----:B------:R-:W-:Y:S01]  /*113b0*/  FMNMX.FTZ R119, R66, R119, !PT ;  /* 0x0000007742777209 */ /* 0x000fe20007810000 */
[----:B------:R-:W-:Y:S02]  /*113c0*/  MUFU.EX2 R112, R112 ;  /* 0x0000007000707308 */ /* 0x000fe40000000800 */
[----:B------:R-:W-:Y:S02]  /*113d0*/  FMUL.FTZ R9, R130, UR17 ;  /* 0x0000001182097c20 */ /* 0x000fe40008410000 */
[----:B------:R-:W0:Y:S04]  /*113e0*/  SHFL.BFLY PT, R124, R119, 0x2, 0x1f ;  /* 0x0c401f00777c7f89 */ /* 0x000e2800000e0000 */
[----:B------:R-:W1:Y:S08]  /*113f0*/  MUFU.EX2 R9, R9 ;  /* 0x0000000900097308 */ /* 0x000e700000000800 */
        /* <DEDUP_REMOVED lines=14> */
[----:B------:R1:W-:Y:S01]  /*114e0*/  MUFU.EX2 R127, R132 ;  /* 0x00000084007f7308 */ /* 0x0003e20000000800 */
        /* <DEDUP_REMOVED lines=17> */
[----:B------:R-:W-:Y:S01]  /*11600*/  MUFU.EX2 R130, R130 ;  /* 0x0000008200827308 */ /* 0x000fe20000000800 */
[----:B------:R-:W-:-:S01]  /*11610*/  FFMA.FTZ R22, R22, UR17, -R128 ;  /* 0x0000001116167c23 */ /* 0x000fc20008010880 */
[----:B------:R-:W-:Y:S01]  /*11620*/  FFMA.FTZ R122, R122, UR17, -R128 ;  /* 0x000000117a7a7c23 */ /* 0x000fe20008010880 */
[----:B-1----:R-:W-:-:S01]  /*11630*/  FFMA.FTZ R132, R9, R7, R70 ;  /* 0x0000000709847223 */ /* 0x002fc20000010046 */
[--C-:B------:R-:W-:Y:S01]  /*11640*/  FFMA.FTZ R126, R126, UR17, -R128.reuse ;  /* 0x000000117e7e7c23 */ /* 0x100fe20008010880 */
[----:B------:R-:W-:-:S01]  /*11650*/  FFMA.FTZ R106, R106, UR17, -R128 ;  /* 0x000000116a6a7c23 */ /* 0x000fc20008010880 */
[----:B------:R-:W-:Y:S01]  /*11660*/  FFMA.FTZ R90, R90, UR17, -R128 ;  /* 0x000000115a5a7c23 */ /* 0x000fe20008010880 */
[----:B------:R-:W-:-:S01]  /*11670*/  FADD.FTZ R129, R57, R132 ;  /* 0x0000008439817221 */ /* 0x000fc20000010000 */
        /* <DEDUP_REMOVED lines=25> */
[----:B0-----:R-:W-:-:S04]  /*11810*/  FFMA.FTZ R7, R94, R6, R13 ;  /* 0x000000065e077223 */ /* 0x001fc8000001000d */
[----:B------:R-:W-:-:S03]  /*11820*/  FADD.FTZ R6, R130, R7 ;  /* 0x0000000782067221 */ /* 0x000fc60000010000 */
        /* <DEDUP_REMOVED lines=14> */
[----:B------:R-:W-:-:S01]  /*11910*/  FADD.FTZ R7, R67, R118 ;  /* 0x0000007643077221 */ /* 0x000fc20000010000 */
[----:B0-----:R-:W-:-:S03]  /*11920*/  FADD.FTZ R129, R121, R6 ;  /* 0x0000000679817221 */ /* 0x001fc60000010000 */
[----:B------:R-:W-:-:S03]  /*11930*/  FADD.FTZ R6, R120, R7 ;  /* 0x0000000778067221 */ /* 0x000fc60000010000 */
        /* <DEDUP_REMOVED lines=33> */
[----:B------:R-:W-:-:S03]  /*11b50*/  FADD.FTZ R7, R93, R6 ;  /* 0x000000065d077221 */ /* 0x000fc60000010000 */
[----:B------:R-:W-:Y:S01]  /*11b60*/  FADD.FTZ R118, R10, R129 ;  /* 0x000000810a767221 */ /* 0x000fe20000010000 */
[----:B------:R-:W-:-:S02]  /*11b70*/  FADD.FTZ R6, R96, R7 ;  /* 0x0000000760067221 */ /* 0x000fc40000010000 */
        /* <DEDUP_REMOVED lines=79> */
.L_x_11875:
        /* <DEDUP_REMOVED lines=42> */
[----:B------:R-:W-:Y:S01]  /*12310*/  VIADD R8, R8, 0xffffffff ;  /* 0xffffffff08087836 */ /* 0x000fe20000000000 */
        /* <DEDUP_REMOVED lines=39> */
.L_x_11858:
[----:B------:R-:W-:Y:S06]  /*12590*/  BAR.ARV 0x8, 0x200 ;  /* 0x0208000000007b1d */ /* 0x000fec0000002000 */
[----:B------:R-:W-:Y:S05]  /*125a0*/  @!P0 BRA `(.L_x_11877) ;  /* 0x0000000000048947 */ /* 0x000fea0003800000 */
[----:B------:R-:W-:Y:S01]  /*125b0*/  BPT.TRAP 0x1 ;  /* 0x000000040000795c */ /* 0x000fe20000300000 */
.L_x_11877:
[----:B------:R-:W-:Y:S01]  /*125c0*/  ULEA UR14, UR4, UR46, 0x3 ;  /* 0x0000002e040e7291 */ /* 0x000fe2000f8e183f */
[----:B------:R-:W-:-:S05]  /*125d0*/  IMAD.U32 R0, RZ, RZ, UR5 ;  /* 0x00000005ff007e24 */ /* 0x000fca000f8e00ff */
[----:B------:R-:W-:-:S04]  /*125e0*/  SHF.L.U32 R0, R0, 0x1f, RZ ;  /* 0x0000001f00007819 */ /* 0x000fc800000006ff */
[----:B------:R0:W1:Y:S01]  /*125f0*/  SYNCS.PHASECHK.TRANS64.TRYWAIT P1, [UR14+0x12450], R0 ;  /* 0x01245000ff0075a7 */ /* 0x000062000802014e */
[----:B------:R-:W-:Y:S05]  /*12600*/  @!P0 BRA `(.L_x_11878) ;  /* 0x0000000000048947 */ /* 0x000fea0003800000 */
[----:B------:R-:W-:Y:S01]  /*12610*/  BPT.TRAP 0x1 ;  /* 0x000000040000795c */ /* 0x000fe20000300000 */
.L_x_11878:
[----:B-1----:R-:W-:Y:S05]  /*12620*/  @P1 BRA `(.L_x_11879) ;  /* 0x0000000000081947 */ /* 0x002fea0003800000 */
[----:B------:R-:W1:Y:S02]  /*12630*/  SYNCS.PHASECHK.TRANS64.TRYWAIT P1, [UR14+0x12450], R0 ;  /* 0x01245000ff0075a7 */ /* 0x000e64000802014e */
[----:B-1----:R-:W-:Y:S05]  /*12640*/  @!P1 BRA `(.L_x_11880) ;  /* 0x0000005400e49947 */ /* 0x002fea0003800000 */
.L_x_11879:
        /* <DEDUP_REMOVED lines=9> */
[----:B------:R-:W-:Y:S02]  /*126e0*/  ULOP3.LUT UR6, UR46, 0x10000, URZ, 0xfc, !UPT ;  /* 0x000100002e067892 */ /* 0x000fe4000f8efc3f */
[----:B------:R-:W-:Y:S02]  /*126f0*/  USHF.R.S32.HI UR5, URZ, 0x1f, UR41 ;  /* 0x0000001f3f057899 */ /* 0x000fe40008011429 */
[----:B------:R-:W-:Y:S01]  /*12700*/  UIMAD UR6, UR4, 0x280, UR6 ;  /* 0x00000280040678a4 */ /* 0x000fe2000f8e0206 */
[----:B------:R-:W-:-:S04]  /*12710*/  PLOP3.LUT P1, PT, PT, PT, UP0, 0x80, 0x0 ;  /* 0x000000000000781c */ /* 0x000fc80003f2f008 */
[----:B------:R-:W-:Y:S01]  /*12720*/  @UP0 ULDC.64 UR12, c[0x0][0x9c8] ;  /* 0x00027200000c0ab9 */ /* 0x000fe20000000a00 */
[----:B------:R-:W-:Y:S01]  /*12730*/  @UP0 USHF.R.S32.HI UR15, URZ, 0x1f, UR44 ;  /* 0x0000001f3f0f0899 */ /* 0x000fe2000801142c */
[----:B------:R-:W-:Y:S01]  /*12740*/  UMOV UR18, UR6 ;  /* 0x0000000600127c82 */ /* 0x000fe20008000000 */
[----:B------:R-:W-:Y:S01]  /*12750*/  @UP0 UIMAD UR5, UR5, UR12, URZ ;  /* 0x0000000c050502a4 */ /* 0x000fe2000f8e023f */
[----:B------:R-:W-:Y:S01]  /*12760*/  QGMMA.64x64x32.F32.E4M3.E4M3 R24, R152, gdesc[UR16], R24, gsb0 ;  /* 0x00e0001098187df3 */ /* 0x000fe20008000818 */
[----:B------:R-:W-:Y:S02]  /*12770*/  @UP0 UIMAD.WIDE.U32 UR8, UR41, UR12, URZ ;  /* 0x0000000c290802a5 */ /* 0x000fe4000f8e003f */
[----:B------:R-:W-:-:S03]  /*12780*/  @UP0 UIMAD UR5, UR41, UR13, UR5 ;  /* 0x0000000d290502a4 */ /* 0x000fc6000f8e0205 */
[----:B------:R-:W-:Y:S01]  /*12790*/  @UP0 ULDC.64 UR12, c[0x0][0x9d0] ;  /* 0x00027400000c0ab9 */ /* 0x000fe20000000a00 */
[----:B------:R-:W-:Y:S02]  /*127a0*/  @UP0 UIADD3 UR5, UR9, UR5, URZ ;  /* 0x0000000509050290 */ /* 0x000fe4000fffe03f */
[----:B------:R-:W-:-:S04]  /*127b0*/  @UP0 UIMAD UR4, UR15, UR12, URZ ;  /* 0x0000000c0f0402a4 */ /* 0x000fc8000f8e023f */
[----:B------:R-:W-:-:S03]  /*127c0*/  @UP0 UIMAD UR9, UR44, UR13, UR4 ;  /* 0x0000000d2c0902a4 */ /* 0x000fc6000f8e0204 */
[----:B------:R-:W-:Y:S02]  /*127d0*/  @UP0 UMOV UR4, UR8 ;  /* 0x0000000800040c82 */ /* 0x000fe40008000000 */
        /* <DEDUP_REMOVED lines=34> */
[----:B------:R-:W-:-:S02]  /*12a00*/  IMAD.MOV.U32 R7, RZ, RZ, RZ ;  /* 0x000000ffff077224 */ /* 0x000fc400078e00ff */
[----:B0-----:R-:W-:Y:S01]  /*12a10*/  FADD.FTZ R8, R0, R3 ;  /* 0x0000000300087221 */ /* 0x001fe20000010000 */
[----:B-1----:R-:W-:-:S04]  /*12a20*/  FADD.FTZ R10, R5, R2 ;  /* 0x00000002050a7221 */ /* 0x002fc80000010000 */
[C---:B------:R-:W-:Y:S01]  /*12a30*/  FSETP.NE.FTZ.AND P1, PT, R8.reuse, RZ, PT ;  /* 0x000000ff0800720b */ /* 0x040fe20003f35000 */
[----:B------:R-:W-:Y:S01]  /*12a40*/  FMUL.FTZ R13, R8, 0.00390625 ;  /* 0x3b800000080d7820 */ /* 0x000fe20000410000 */
        /* <DEDUP_REMOVED lines=27> */
.L_x_11881:
        /* <DEDUP_REMOVED lines=36> */
.L_x_11807:
        /* <DEDUP_REMOVED lines=17> */
[----:B------:R-:W-:Y:S01]  /*12f50*/  UIMAD UR6, UR7, UR8, URZ ;  /* 0x00000008070672a4 */ /* 0x000fe2000f8e023f */
[----:B------:R-:W-:Y:S01]  /*12f60*/  SHF.R.S32.HI R2, RZ, 0x1f, R7 ;  /* 0x0000001fff027819 */ /* 0x000fe20000011407 */
[----:B------:R-:W-:Y:S01]  /*12f70*/  UIMAD UR8, UR7, UR10, URZ ;  /* 0x0000000a070872a4 */ /* 0x000fe2000f8e023f */
[----:B------:R-:W-:Y:S01]  /*12f80*/  SEL R65, R48, R49, P0 ;  /* 0x0000003130417207 */ /* 0x000fe20000000000 */
[----:B------:R-:W-:Y:S01]  /*12f90*/  IMAD.U32 R20, RZ, RZ, UR4 ;  /* 0x00000004ff147e24 */ /* 0x000fe2000f8e00ff */
[----:B0-----:R-:W-:Y:S01]  /*12fa0*/  LEA.HI R4, R2, R7, RZ, 0x7 ;  /* 0x0000000702047211 */ /* 0x001fe200078f38ff */
[----:B------:R-:W-:Y:S01]  /*12fb0*/  UIMAD UR9, UR44, UR9, UR6 ;  /* 0x000000092c0972a4 */ /* 0x000fe2000f8e0206 */
[----:B------:R-:W-:Y:S01]  /*12fc0*/  SEL R61, R49, R48, P0 ;  /* 0x00000030313d7207 */ /* 0x000fe20000000000 */
[----:B------:R-:W0:Y:S01]  /*12fd0*/  S2UR UR4, SR_CTAID.Y ;  /* 0x00000000000479c3 */ /* 0x000e220000002600 */
[----:B------:R-:W-:Y:S01]  /*12fe0*/  LOP3.LUT R8, R4, 0xffffff80, RZ, 0xc0, !PT ;  /* 0xffffff8004087812 */ /* 0x000fe200078ec0ff */
[----:B------:R-:W-:Y:S01]  /*12ff0*/  UIADD3 UR9, UR5, UR9, URZ ;  /* 0x0000000905097290 */ /* 0x000fe2000fffe03f */
[----:B------:R-:W-:Y:S01]  /*13000*/  SEL R49, R26, R27, P0 ;  /* 0x0000001b1a317207 */ /* 0x000fe20000000000 */
[----:B------:R-:W-:Y:S01]  /*13010*/  IMAD.U32 R21, RZ, RZ, UR5 ;  /* 0x00000005ff157e24 */ /* 0x000fe2000f8e00ff */
[----:B------:R-:W-:Y:S01]  /*13020*/  SEL R57, R27, R26, P0 ;  /* 0x0000001a1b397207 */ /* 0x000fe20000000000 */
[----:B------:R-:W-:Y:S01]  /*13030*/  IMAD.IADD R26, R7, 0x1, -R8 ;  /* 0x00000001071a7824 */ /* 0x000fe200078e0a08 */
[----:B------:R-:W-:Y:S01]  /*13040*/  LEA.HI R2, R2, R7, RZ, 0x2 ;  /* 0x0000000702027211 */ /* 0x000fe200078f10ff */
[----:B------:R-:W-:Y:S01]  /*13050*/  USHF.R.S32.HI UR5, URZ, 0x1f, UR41 ;  /* 0x0000001f3f057899 */ /* 0x000fe20008011429 */
[----:B------:R-:W-:Y:S01]  /*13060*/  SHF.R.S32.HI R4, RZ, 0x7, R4 ;  /* 0x00000007ff047819 */ /* 0x000fe20000011404 */
[----:B------:R-:W-:Y:S01]  /*13070*/  IMAD.U32 R21, RZ, RZ, UR9 ;  /* 0x00000009ff157e24 */ /* 0x000fe2000f8e00ff */
[----:B------:R-:W-:Y:S01]  /*13080*/  SHF.R.S32.HI R9, RZ, 0x1f, R26 ;  /* 0x0000001fff097819 */ /* 0x000fe2000001141a */
[----:B------:R-:W-:Y:S01]  /*13090*/  UIMAD.WIDE.U32 UR6, UR44, UR10, URZ ;  /* 0x0000000a2c0672a5 */ /* 0x000fe2000f8e003f */
[----:B------:R-:W-:Y:S01]  /*130a0*/  SEL R91, R28, R29, P0 ;  /* 0x0000001d1c5b7207 */ /* 0x000fe20000000000 */
[----:B------:R-:W-:Y:S01]  /*130b0*/  UIMAD UR8, UR44, UR11, UR8 ;  /* 0x0000000b2c0872a4 */ /* 0x000fe2000f8e0208 */
[----:B------:R-:W-:-:S02]  /*130c0*/  SEL R87, R29, R28, P0 ;  /* 0x0000001c1d577207 */ /* 0x000fc40000000000 */
[----:B------:R-:W-:Y:S01]  /*130d0*/  LOP3.LUT R8, R2, 0xfffffffc, RZ, 0xc0, !PT ;  /* 0xfffffffc02087812 */ /* 0x000fe200078ec0ff */
[----:B------:R-:W-:Y:S01]  /*130e0*/  IMAD.HI R2, R4, 0x55555556, RZ ;  /* 0x5555555604027827 */ /* 0x000fe200078e02ff */
[----:B------:R-:W1:Y:S01]  /*130f0*/  LDC R29, c[0x0][0xbe8] ;  /* 0x0002fa00ff1d7b82 */ /* 0x000e620000000800 */
[----:B------:R-:W-:Y:S01]  /*13100*/  SEL R75, R44, R45, P0 ;  /* 0x0000002d2c4b7207 */ /* 0x000fe20000000000 */
[----:B------:R-:W-:Y:S01]  /*13110*/  UIADD3 UR8, UR7, UR8, URZ ;  /* 0x0000000807087290 */ /* 0x000fe2000fffe03f */
[----:B------:R-:W-:Y:S01]  /*13120*/  SEL R71, R45, R44, P0 ;  /* 0x0000002c2d477207 */ /* 0x000fe20000000000 */
[----:B------:R-:W-:Y:S01]  /*13130*/  IMAD.IADD R12, R7, 0x1, -R8 ;  /* 0x00000001070c7824 */ /* 0x000fe200078e0a08 */
[----:B------:R-:W-:Y:S01]  /*13140*/  LEA.HI R10, R9, R26, RZ, 0x2 ;  /* 0x0000001a090a7211 */ /* 0x000fe200078f10ff */
[----:B------:R-:W3:Y:S01]  /*13150*/  S2R R44, SR_CTAID.X ;  /* 0x00000000002c7919 */ /* 0x000ee20000002500 */
[----:B------:R-:W-:Y:S01]  /*13160*/  LEA.HI R5, R2, R2, RZ, 0x1 ;  /* 0x0000000202057211 */ /* 0x000fe200078f08ff */
[----:B------:R-:W-:Y:S01]  /*13170*/  IMAD.U32 R8, RZ, RZ, UR6 ;  /* 0x00000006ff087e24 */ /* 0x000fe2000f8e00ff */
[----:B------:R-:W-:-:S02]  /*13180*/  SHF.R.S32.HI R2, RZ, 0x2, R10 ;  /* 0x00000002ff027819 */ /* 0x000fc4000001140a */
[----:B------:R-:W-:Y:S01]  /*13190*/  SHF.R.S32.HI R17, RZ, 0x1f, R10 ;  /* 0x0000001fff117819 */ /* 0x000fe2000001140a */
[----:B------:R-:W-:Y:S01]  /*131a0*/  IMAD R7, R5, -0x3, R4 ;  /* 0xfffffffd05077824 */ /* 0x000fe200078e0204 */
[----:B------:R-:W-:Y:S01]  /*131b0*/  LEA.HI R9, R9, R26, RZ, 0x5 ;  /* 0x0000001a09097211 */ /* 0x000fe200078f28ff */
[----:B------:R-:W4:Y:S01]  /*131c0*/  LDC.64 R4, c[0x0][0xbd8] ;  /* 0x0002f600ff047b82 */ /* 0x000f220000000a00 */
[----:B------:R-:W-:Y:S02]  /*131d0*/  LEA.HI R17, R17, R2, RZ, 0x3 ;  /* 0x0000000211117211 */ /* 0x000fe400078f18ff */
[----:B------:R-:W-:Y:S02]  /*131e0*/  SHF.R.S32.HI R9, RZ, 0x5, R9 ;  /* 0x00000005ff097819 */ /* 0x000fe40000011409 */
[----:B------:R-:W-:Y:S02]  /*131f0*/  LOP3.LUT R17, R17, 0xfffffff8, RZ, 0xc0, !PT ;  /* 0xfffffff811117812 */ /* 0x000fe400078ec0ff */
[----:B------:R-:W-:-:S02]  /*13200*/  LEA.HI R14, R12, R12, RZ, 0x1 ;  /* 0x0000000c0c0e7211 */ /* 0x000fc400078f08ff */
[----:B------:R-:W-:Y:S01]  /*13210*/  SEL R15, R30, R31, P0 ;  /* 0x0000001f1e0f7207 */ /* 0x000fe20000000000 */
[----:B------:R-:W-:Y:S01]  /*13220*/  IMAD.IADD R2, R2, 0x1, -R17 ;  /* 0x0000000102027824 */ /* 0x000fe200078e0a11 */
[----:B------:R-:W-:Y:S02]  /*13230*/  SEL R59, R31, R30, P0 ;  /* 0x0000001e1f3b7207 */ /* 0x000fe40000000000 */
[----:B------:R-:W-:Y:S01]  /*13240*/  LOP3.LUT R31, R14, 0x1ffffffe, RZ, 0xc0, !PT ;  /* 0x1ffffffe0e1f7812 */ /* 0x000fe200078ec0ff */
[----:B------:R-:W-:Y:S01]  /*13250*/  IMAD R2, R9, 0x10, R2 ;  /* 0x0000001009027824 */ /* 0x000fe200078e0202 */
[----:B-1----:R-:W-:Y:S01]  /*13260*/  ISETP.NE.AND P2, PT, R29, 0x1, PT ;  /* 0x000000011d00780c */ /* 0x002fe20003f45270 */
[----:B------:R-:W-:Y:S01]  /*13270*/  IMAD.U32 R9, RZ, RZ, UR7 ;  /* 0x00000007ff097e24 */ /* 0x000fe2000f8e00ff */
[----:B------:R-:W-:Y:S01]  /*13280*/  SEL R81, R32, R33, P0 ;  /* 0x0000002120517207 */ /* 0x000fe20000000000 */
[----:B------:R-:W-:Y:S01]  /*13290*/  IMAD.IADD R31, R12, 0x1, -R31 ;  /* 0x000000010c1f7824 */ /* 0x000fe200078e0a1f */
[----:B------:R-:W-:Y:S01]  /*132a0*/  SEL R77, R33, R32, P0 ;  /* 0x00000020214d7207 */ /* 0x000fe20000000000 */
[----:B------:R-:W-:Y:S01]  /*132b0*/  IMAD R2, R7, 0x40, R2 ;  /* 0x0000004007027824 */ /* 0x000fe200078e0202 */
[----:B------:R-:W-:Y:S01]  /*132c0*/  SEL R73, R40, R41, P0 ;  /* 0x0000002928497207 */ /* 0x000fe20000000000 */
[----:B------:R-:W-:Y:S01]  /*132d0*/  IMAD.U32 R9, RZ, RZ, UR8 ;  /* 0x00000008ff097e24 */ /* 0x000fe2000f8e00ff */
[----:B------:R-:W-:Y:S01]  /*132e0*/  SEL R69, R41, R40, P0 ;  /* 0x0000002829457207 */ /* 0x000fe20000000000 */
[--C-:B------:R-:W-:Y:S01]  /*132f0*/  IMAD R7, R31, 0x8, R2.reuse ;  /* 0x000000081f077824 */ /* 0x100fe200078e0202 */
[----:B------:R-:W-:Y:S01]  /*13300*/  SEL R41, R34, R35, P0 ;  /* 0x0000002322297207 */ /* 0x000fe20000000000 */
[C---:B---3--:R-:W-:Y:S01]  /*13310*/  IMAD R28, R44.reuse, 0xc0, R2 ;  /* 0x000000c02c1c7824 */ /* 0x048fe200078e0202 */
[----:B------:R-:W-:Y:S01]  /*13320*/  SEL R45, R35, R34, P0 ;  /* 0x00000022232d7207 */ /* 0x000fe20000000000 */
[----:B------:R-:W-:Y:S01]  /*13330*/  IMAD R44, R44, 0xc0, R7 ;  /* 0x000000c02c2c7824 */ /* 0x000fe200078e0207 */
[----:B------:R-:W-:Y:S01]  /*13340*/  LOP3.LUT R33, R10, 0x7ffffffc, RZ, 0xc0, !PT ;  /* 0x7ffffffc0a217812 */ /* 0x000fe200078ec0ff */
[----:B------:R-:W1:Y:S01]  /*13350*/  @P2 LDC R35, c[0x0][0xbec] ;  /* 0x0002fb00ff232b82 */ /* 0x000e620000000800 */
[----:B------:R-:W-:Y:S01]  /*13360*/  SEL R89, R24, R25, P0 ;  /* 0x0000001918597207 */ /* 0x000fe20000000000 */
[C---:B----4-:R-:W-:Y:S01]  /*13370*/  IMAD R18, R4.reuse, UR5, RZ ;  /* 0x0000000504127c24 */ /* 0x050fe2000f8e02ff */
[----:B------:R-:W-:Y:S01]  /*13380*/  SEL R85, R25, R24, P0 ;  /* 0x0000001819557207 */ /* 0x000fe20000000000 */
[----:B------:R-:W-:Y:S01]  /*13390*/  IMAD.WIDE.U32 R20, R4, UR41, R20 ;  /* 0x0000002904147c25 */ /* 0x000fe2000f8e0014 */
[----:B------:R-:W-:Y:S01]  /*133a0*/  SEL R67, R52, R53, P0 ;  /* 0x0000003534437207 */ /* 0x000fe20000000000 */
[----:B------:R-:W-:Y:S01]  /*133b0*/  ULDC.64 UR6, c[0x0][0xb48] ;  /* 0x0002d20000067ab9 */ /* 0x000fe20000000a00 */
[----:B------:R-:W-:Y:S01]  /*133c0*/  SEL R63, R53, R52, P0 ;  /* 0x00000034353f7207 */ /* 0x000fe20000000000 */
[----:B------:R-:W-:Y:S01]  /*133d0*/  IMAD R5, R5, UR41, R18 ;  /* 0x0000002905057c24 */ /* 0x000fe2000f8e0212 */
[C---:B------:R-:W-:Y:S01]  /*133e0*/  LOP3.LUT P1, RZ, R26.reuse, 0x3, RZ, 0xc0, !PT ;  /* 0x000000031aff7812 */ /* 0x040fe2000782c0ff */
[----:B------:R-:W-:Y:S01]  /*133f0*/  IMAD.IADD R26, R26, 0x1, -R33 ;  /* 0x000000011a1a7824 */ /* 0x000fe200078e0a21 */
[----:B------:R-:W-:Y:S01]  /*13400*/  SEL R13, R38, R39, P0 ;  /* 0x00000027260d7207 */ /* 0x000fe20000000000 */
[----:B------:R-:W3:Y:S01]  /*13410*/  @P2 LDC R52, c[0x0][0xbf0] ;  /* 0x0002fc00ff342b82 */ /* 0x000ee20000000800 */
[----:B------:R-:W-:Y:S01]  /*13420*/  SEL R53, R39, R38, P0 ;  /* 0x0000002627357207 */ /* 0x000fe20000000000 */
[----:B------:R-:W-:Y:S01]  /*13430*/  IMAD.IADD R21, R21, 0x1, R5 ;  /* 0x0000000115157824 */ /* 0x000fe200078e0205 */
[----:B------:R-:W-:Y:S01]  /*13440*/  SEL R83, R36, R37, P0 ;  /* 0x0000002524537207 */ /* 0x000fe20000000000 */
[----:B------:R-:W-:Y:S01]  /*13450*/  ULDC.64 UR8, c[0x0][0xb28] ;  /* 0x0002ca0000087ab9 */ /* 0x000fe20000000a00 */
[----:B------:R-:W-:-:S02]  /*13460*/  SEL R79, R37, R36, P0 ;  /* 0x00000024254f7207 */ /* 0x000fc40000000000 */
[----:B------:R-:W-:Y:S02]  /*13470*/  SEL R25, R54, R55, P0 ;  /* 0x0000003736197207 */ /* 0x000fe40000000000 */
[----:B------:R-:W-:Y:S02]  /*13480*/  SEL R17, R55, R54, P0 ;  /* 0x0000003637117207 */ /* 0x000fe40000000000 */
[----:B------:R-:W4:Y:S01]  /*13490*/  LDC.64 R54, c[0x0][0xb40] ;  /* 0x0002d000ff367b82 */ /* 0x000f220000000a00 */
[----:B------:R-:W-:Y:S01]  /*134a0*/  SEL R11, R46, R47, P0 ;  /* 0x0000002f2e0b7207 */ /* 0x000fe20000000000 */
[----:B-1----:R-:W-:Y:S01]  /*134b0*/  @P2 IMAD.HI.U32 R35, R44, R35, RZ ;  /* 0x000000232c232227 */ /* 0x002fe200078e00ff */
[----:B------:R-:W-:Y:S02]  /*134c0*/  SEL R47, R47, R46, P0 ;  /* 0x0000002e2f2f7207 */ /* 0x000fe40000000000 */
[----:B------:R-:W-:Y:S02]  /*134d0*/  SEL R27, R42, R43, P0 ;  /* 0x0000002b2a1b7207 */ /* 0x000fe40000000000 */
[----:B------:R-:W-:Y:S01]  /*134e0*/  SEL R23, R50, R51, P0 ;  /* 0x0000003332177207 */ /* 0x000fe20000000000 */
[----:B------:R-:W1:Y:S01]  /*134f0*/  @P2 LDC R46, c[0x0][0xbf0] ;  /* 0x0002fc00ff2e2b82 */ /* 0x000e620000000800 */
[----:B------:R-:W-:-:S02]  /*13500*/  SEL R37, R43, R42, P0 ;  /* 0x0000002a2b257207 */ /* 0x000fc40000000000 */
[----:B------:R-:W-:Y:S01]  /*13510*/  SEL R19, R51, R50, P0 ;  /* 0x0000003233137207 */ /* 0x000fe20000000000 */
[----:B----4-:R-:W-:Y:S01]  /*13520*/  IMAD.WIDE.U32 R8, R54, UR41, R8 ;  /* 0x0000002936087c25 */ /* 0x010fe2000f8e0008 */
[----:B--2---:R-:W-:Y:S01]  /*13530*/  LOP3.LUT R34, R6, 0x2, RZ, 0x3c, !PT ;  /* 0x0000000206227812 */ /* 0x004fe200078e3cff */
[----:B------:R-:W-:Y:S04]  /*13540*/  SHFL.IDX PT, R33, R89, R6, 0x1c1f ;  /* 0x001c1f0659217589 */ /* 0x000fe800000e0000 */
[----:B------:R-:W2:Y:S04]  /*13550*/  SHFL.IDX PT, R38, R85, R34, 0x1c1f ;  /* 0x001c1f2255267589 */ /* 0x000ea800000e0000 */
[----:B------:R-:W-:Y:S04]  /*13560*/  SHFL.IDX PT, R7, R91, R6, 0x1c1f ;  /* 0x001c1f065b077589 */ /* 0x000fe800000e0000 */
[----:B------:R4:W-:Y:S04]  /*13570*/  SHFL.IDX PT, R31, R65, R6, 0x1c1f ;  /* 0x001c1f06411f7589 */ /* 0x0009e800000e0000 */
[----:B------:R-:W5:Y:S04]  /*13580*/  SHFL.IDX PT, R36, R87, R34, 0x1c1f ;  /* 0x001c1f2257247589 */ /* 0x000f6800000e0000 */
[----:B------:R0:W-:Y:S01]  /*13590*/  SHFL.IDX PT, R30, R67, R6, 0x1c1f ;  /* 0x001c1f06431e7589 */ /* 0x0001e200000e0000 */
[----:B----4-:R-:W4:Y:S03]  /*135a0*/  LDC R65, c[0x0][0xc50] ;  /* 0x00031400ff417b82 */ /* 0x010f260000000800 */
[----:B------:R-:W-:Y:S04]  /*135b0*/  SHFL.IDX PT, R40, R81, R6, 0x1c1f ;  /* 0x001c1f0651287589 */ /* 0x000fe800000e0000 */
[----:B------:R-:W-:Y:S01]  /*135c0*/  SHFL.IDX PT, R39, R83, R6, 0x1c1f ;  /* 0x001c1f0653277589 */ /* 0x000fe200000e0000 */
[----:B--2---:R-:W-:Y:S01]  /*135d0*/  SEL R4, R33, R38, P0 ;  /* 0x0000002621047207 */ /* 0x004fe20000000000 */
[----:B0-----:R-:W0:Y:S02]  /*135e0*/  @P2 LDC R67, c[0x0][0xbec] ;  /* 0x0002fb00ff432b82 */ /* 0x001e240000000800 */
[----:B------:R-:W-:Y:S04]  /*135f0*/  SHFL.IDX PT, R43, R73, R6, 0x1c1f ;  /* 0x001c1f06492b7589 */ /* 0x000fe800000e0000 */
[----:B------:R-:W-:Y:S04]  /*13600*/  SHFL.IDX PT, R32, R75, R6, 0x1c1f ;  /* 0x001c1f064b207589 */ /* 0x000fe800000e0000 */
[----:B------:R-:W-:Y:S01]  /*13610*/  SHFL.IDX PT, R16, R49, R6, 0x1c1f ;  /* 0x001c1f0631107589 */ /* 0x000fe200000e0000 */
[----:B-----5:R-:W-:-:S02]  /*13620*/  SEL R5, R7, R36, P0 ;  /* 0x0000002407057207 */ /* 0x020fc40000000000 */
[----:B------:R-:W-:Y:S01]  /*13630*/  SEL R7, R36, R7, P0 ;  /* 0x0000000724077207 */ /* 0x000fe20000000000 */
[----:B------:R-:W-:Y:S01]  /*13640*/  SHFL.IDX PT, R15, R15, R6, 0x1c1f ;  /* 0x001c1f060f0f7589 */ /* 0x000fe200000e0000 */
[----:B------:R-:W-:-:S03]  /*13650*/  IMAD R36, R54, UR5, RZ ;  /* 0x0000000536247c24 */ /* 0x000fc6000f8e02ff */
[----:B------:R-:W-:Y:S04]  /*13660*/  SHFL.IDX PT, R14, R41, R6, 0x1c1f ;  /* 0x001c1f06290e7589 */ /* 0x000fe800000e0000 */
[----:B------:R-:W-:Y:S01]  /*13670*/  SHFL.IDX PT, R13, R13, R6, 0x1c1f ;  /* 0x001c1f060d0d7589 */ /* 0x000fe200000e0000 */
[----:B0-----:R-:W-:-:S03]  /*13680*/  @P2 IMAD.HI.U32 R67, R44, R67, RZ ;  /* 0x000000432c432227 */ /* 0x001fc600078e00ff */
[----:B------:R-:W-:Y:S04]  /*13690*/  SHFL.IDX PT, R12, R27, R6, 0x1c1f ;  /* 0x001c1f061b0c7589 */ /* 0x000fe800000e0000 */
[----:B------:R-:W-:Y:S04]  /*136a0*/  SHFL.IDX PT, R11, R11, R6, 0x1c1f ;  /* 0x001c1f060b0b7589 */ /* 0x000fe800000e0000 */
[----:B------:R-:W-:Y:S04]  /*136b0*/  SHFL.IDX PT, R2, R25, R6, 0x1c1f ;  /* 0x001c1f0619027589 */ /* 0x000fe800000e0000 */
[----:B------:R0:W-:Y:S04]  /*136c0*/  SHFL.IDX PT, R10, R23, R6, 0x1c1f ;  /* 0x001c1f06170a7589 */ /* 0x0001e800000e0000 */
[----:B------:R-:W-:Y:S04]  /*136d0*/  SHFL.IDX PT, R42, R79, R34, 0x1c1f ;  /* 0x001c1f224f2a7589 */ /* 0x000fe800000e0000 */
[----:B------:R-:W-:Y:S01]  /*136e0*/  SHFL.IDX PT, R41, R77, R34, 0x1c1f ;  /* 0x001c1f224d297589 */ /* 0x000fe200000e0000 */
[----:B0-----:R-:W-:Y:S01]  /*136f0*/  SEL R6, R38, R33, P0 ;  /* 0x0000002126067207 */ /* 0x001fe20000000000 */
[----:B------:R-:W-:-:S02]  /*13700*/  IMAD R38, RZ, RZ, -UR44 ;  /* 0x8000002cff267e24 */ /* 0x000fc4000f8e02ff */
[----:B------:R-:W-:Y:S01]  /*13710*/  SHFL.IDX PT, R49, R71, R34, 0x1c1f ;  /* 0x001c1f2247317589 */ /* 0x000fe200000e0000 */
[----:B------:R-:W-:Y:S01]  /*13720*/  IMAD.MOV.U32 R33, RZ, RZ, R44 ;  /* 0x000000ffff217224 */ /* 0x000fe200078e002c */
[----:B-1----:R-:W-:Y:S01]  /*13730*/  @P2 SHF.R.U32.HI R33, RZ, R46, R35 ;  /* 0x0000002eff212219 */ /* 0x002fe20000011623 */
[----:B----4-:R-:W-:Y:S01]  /*13740*/  IMAD R65, R65, R38, UR4 ;  /* 0x0000000441417e24 */ /* 0x010fe2000f8e0226 */
[----:B------:R-:W-:Y:S01]  /*13750*/  ULDC.64 UR4, c[0x0][0xbe0] ;  /* 0x0002f80000047ab9 */ /* 0x000fe20000000a00 */
[----:B------:R-:W-:Y:S01]  /*13760*/  IMAD R35, R55, UR41, R36 ;  /* 0x0000002937237c24 */ /* 0x000fe2000f8e0224 */
[----:B------:R-:W0:Y:S02]  /*13770*/  SHFL.IDX PT, R48, R69, R34, 0x1c1f ;  /* 0x001c1f2245307589 */ /* 0x000e2400000e0000 */
[----:B------:R-:W-:Y:S01]  /*13780*/  SHF.R.S32.HI R38, RZ, 0x1f, R65 ;  /* 0x0000001fff267819 */ /* 0x000fe20000011441 */
[----:B------:R-:W-:Y:S01]  /*13790*/  IMAD.IADD R35, R9, 0x1, R35 ;  /* 0x0000000109237824 */ /* 0x000fe200078e0223 */
[----:B------:R-:W-:Y:S03]  /*137a0*/  SHFL.IDX PT, R51, R63, R34, 0x1c1f ;  /* 0x001c1f223f337589 */ /* 0x000fe600000e0000 */
[C---:B------:R-:W-:Y:S01]  /*137b0*/  IMAD R9, R38.reuse, UR4, RZ ;  /* 0x0000000426097c24 */ /* 0x040fe2000f8e02ff */
[----:B------:R-:W1:Y:S01]  /*137c0*/  SHFL.IDX PT, R50, R61, R34, 0x1c1f ;  /* 0x001c1f223d327589 */ /* 0x000e6200000e0000 */
[----:B------:R-:W-:-:S02]  /*137d0*/  IMAD R38, R38, UR6, RZ ;  /* 0x0000000626267c24 */ /* 0x000fc4000f8e02ff */
[C---:B------:R-:W-:Y:S01]  /*137e0*/  IMAD R36, R65.reuse, UR5, R9 ;  /* 0x0000000541247c24 */ /* 0x040fe2000f8e0209 */
[----:B------:R-:W-:Y:S04]  /*137f0*/  SHFL.IDX PT, R24, R59, R34, 0x1c1f ;  /* 0x001c1f223b187589 */ /* 0x000fe800000e0000 */
[----:B------:R-:W-:Y:S04]  /*13800*/  SHFL.IDX PT, R27, R57, R34, 0x1c1f ;  /* 0x001c1f22391b7589 */ /* 0x000fe800000e0000 */
[----:B------:R-:W-:Y:S04]  /*13810*/  SHFL.IDX PT, R22, R53, R34, 0x1c1f ;  /* 0x001c1f2235167589 */ /* 0x000fe800000e0000 */
[----:B------:R2:W-:Y:S04]  /*13820*/  SHFL.IDX PT, R25, R45, R34, 0x1c1f ;  /* 0x001c1f222d197589 */ /* 0x0005e800000e0000 */
[----:B------:R-:W-:Y:S04]  /*13830*/  SHFL.IDX PT, R18, R47, R34, 0x1c1f ;  /* 0x001c1f222f127589 */ /* 0x000fe800000e0000 */
[----:B------:R4:W-:Y:S01]  /*13840*/  SHFL.IDX PT, R23, R37, R34, 0x1c1f ;  /* 0x001c1f2225177589 */ /* 0x0009e200000e0000 */
[----:B--2---:R-:W-:-:S03]  /*13850*/  IMAD R45, R65, UR7, R38 ;  /* 0x00000007412d7c24 */ /* 0x004fc6000f8e0226 */
[----:B------:R-:W-:Y:S04]  /*13860*/  SHFL.IDX PT, R17, R17, R34, 0x1c1f ;  /* 0x001c1f2211117589 */ /* 0x000fe800000e0000 */
[----:B------:R2:W-:Y:S01]  /*13870*/  SHFL.IDX PT, R19, R19, R34, 0x1c1f ;  /* 0x001c1f2213137589 */ /* 0x0005e200000e0000 */
[----:B----4-:R-:W-:Y:S01]  /*13880*/  IMAD.MOV.U32 R37, RZ, RZ, R44 ;  /* 0x000000ffff257224 */ /* 0x010fe200078e002c */
[----:B---3--:R-:W-:Y:S01]  /*13890*/  @P2 SHF.R.U32.HI R37, RZ, R52, R67 ;  /* 0x00000034ff252219 */ /* 0x008fe20000011643 */
[----:B------:R-:W-:-:S04]  /*138a0*/  VIADD R52, R28, 0x8 ;  /* 0x000000081c347836 */ /* 0x000fc80000000000 */
[----:B------:R-:W-:Y:S02]  /*138b0*/  IMAD.MOV R38, RZ, RZ, -R37 ;  /* 0x000000ffff267224 */ /* 0x000fe400078e0a25 */
[----:B--2---:R-:W-:Y:S02]  /*138c0*/  IMAD.MOV.U32 R34, RZ, RZ, R8 ;  /* 0x000000ffff227224 */ /* 0x004fe400078e0008 */
[----:B------:R-:W-:Y:S01]  /*138d0*/  IMAD.WIDE.U32 R8, R65, UR4, R20 ;  /* 0x0000000441087c25 */ /* 0x000fe2000f8e0014 */
[----:B------:R-:W-:-:S03]  /*138e0*/  ULDC.64 UR4, c[0x0][0xb30] ;  /* 0x0002cc0000047ab9 */ /* 0x000fc60000000a00 */
[----:B------:R-:W-:Y:S01]  /*138f0*/  IMAD.WIDE.U32 R20, R65, UR6, R34 ;  /* 0x0000000641147c25 */ /* 0x000fe2000f8e0022 */
[----:B------:R-:W-:Y:S01]  /*13900*/  IADD3 R34, P2, R33, R8, RZ ;  /* 0x0000000821227210 */ /* 0x000fe20007f5e0ff */
[----:B------:R-:W-:Y:S01]  /*13910*/  ULDC.64 UR6, c[0x0][0xbc8] ;  /* 0x0002f20000067ab9 */ /* 0x000fe20000000a00 */
[----:B------:R-:W-:Y:S01]  /*13920*/  SHF.R.S32.HI R8, RZ, 0x1f, R37 ;  /* 0x0000001fff087819 */ /* 0x000fe20000011425 */
[----:B------:R-:W-:Y:S01]  /*13930*/  IMAD.IADD R21, R21, 0x1, R45 ;  /* 0x0000000115157824 */ /* 0x000fe200078e022d */
[--C-:B------:R-:W-:Y:S01]  /*13940*/  SHF.R.S32.HI R35, RZ, 0x1f, R33.reuse ;  /* 0x0000001fff237819 */ /* 0x100fe20000011421 */
[----:B------:R-:W-:Y:S02]  /*13950*/  IMAD.MOV R33, RZ, RZ, -R33 ;  /* 0x000000ffff217224 */ /* 0x000fe400078e0a21 */
[----:B------:R-:W-:Y:S01]  /*13960*/  IMAD R8, R8, UR4, RZ ;  /* 0x0000000408087c24 */ /* 0x000fe2000f8e02ff */
[----:B------:R-:W-:Y:S01]  /*13970*/  IADD3.X R35, R35, R9, R36, P2, !PT ;  /* 0x0000000923237210 */ /* 0x000fe200017fe424 */
[----:B------:R-:W-:-:S02]  /*13980*/  IMAD R33, R29, R33, R44 ;  /* 0x000000211d217224 */ /* 0x000fc400078e022c */
[----:B------:R-:W-:Y:S01]  /*13990*/  IMAD R45, R29, R38, R44 ;  /* 0x000000261d2d7224 */ /* 0x000fe200078e022c */
[----:B0-----:R-:W-:Y:S01]  /*139a0*/  SEL R38, R48, R43, P0 ;  /* 0x0000002b30267207 */ /* 0x001fe20000000000 */
[C---:B------:R-:W-:Y:S01]  /*139b0*/  IMAD R47, R37.reuse, UR5, R8 ;  /* 0x00000005252f7c24 */ /* 0x040fe2000f8e0208 */
[----:B------:R-:W0:Y:S01]  /*139c0*/  S2UR UR5, SR_CgaCtaId ;  /* 0x00000000000579c3 */ /* 0x000e220000008800 */
[----:B------:R-:W-:Y:S01]  /*139d0*/  IMAD.WIDE.U32 R8, R37, UR4, R20 ;  /* 0x0000000425087c25 */ /* 0x000fe2000f8e0014 */
[----:B------:R-:W-:Y:S01]  /*139e0*/  SHF.R.S32.HI R20, RZ, 0x1f, R33 ;  /* 0x0000001fff147819 */ /* 0x000fe20000011421 */
[----:B------:R-:W-:Y:S01]  /*139f0*/  UMOV UR4, 0x400 ;  /* 0x0000040000047882 */ /* 0x000fe20000000000 */
[----:B------:R-:W-:Y:S01]  /*13a00*/  SHF.R.S32.HI R21, RZ, 0x1f, R45 ;  /* 0x0000001fff157819 */ /* 0x000fe2000001142d */
[----:B------:R-:W-:Y:S02]  /*13a10*/  IMAD.IADD R9, R9, 0x1, R47 ;  /* 0x0000000109097824 */ /* 0x000fe400078e022f */
[----:B------:R-:W-:-:S02]  /*13a20*/  IMAD R20, R20, UR6, RZ ;  /* 0x0000000614147c24 */ /* 0x000fc4000f8e02ff */
[----:B------:R-:W-:Y:S02]  /*13a30*/  IMAD R36, R21, UR8, RZ ;  /* 0x0000000815247c24 */ /* 0x000fe4000f8e02ff */
[----:B------:R-:W-:Y:S01]  /*13a40*/  IMAD R21, R33, UR7, R20 ;  /* 0x0000000721157c24 */ /* 0x000fe2000f8e0214 */
[----:B------:R-:W-:Y:S01]  /*13a50*/  SEL R20, R41, R40, P0 ;  /* 0x0000002829147207 */ /* 0x000fe20000000000 */
        /* <DEDUP_REMOVED lines=8> */
[----:B------:R-:W-:Y:S01]  /*13ae0*/  ULDC UR6, c[0x0][0xa88] ;  /* 0x0002a20000067ab9 */ /* 0x000fe20000000800 */
[----:B------:R-:W-:Y:S01]  /*13af0*/  IMAD.IADD R9, R37, 0x1, R33 ;  /* 0x0000000125097824 */ /* 0x000fe200078e0221 */
[----:B0-----:R-:W-:Y:S01]  /*13b00*/  ULEA UR4, UR5, UR4, 0x18 ;  /* 0x0000000405047291 */ /* 0x001fe2000f8ec03f */
        /* <DEDUP_REMOVED lines=11> */
[----:B------:R-:W2:Y:S01]  /*13bc0*/  SHFL.IDX PT, R45, R33, 0x1, 0x1c1f ;  /* 0x003c1f00212d7f89 */ /* 0x000ea200000e0000 */
[----:B------:R-:W-:Y:S02]  /*13bd0*/  ISETP.GE.AND P3, PT, R28, R53, PT ;  /* 0x000000351c00720c */ /* 0x000fe40003f66270 */
[----:B------:R-:W-:Y:S01]  /*13be0*/  SEL R9, R39, R42, P0 ;  /* 0x0000002a27097207 */ /* 0x000fe20000000000 */
[----:B------:R3:W4:Y:S01]  /*13bf0*/  SHFL.IDX PT, R46, R54, RZ, 0x1c1f ;  /* 0x001c1fff362e7589 */ /* 0x00072200000e0000 */
[----:B------:R-:W-:-:S02]  /*13c00*/  SEL R21, R42, R39, P0 ;  /* 0x000000272a157207 */ /* 0x000fc40000000000 */
[----:B------:R-:W-:Y:S01]  /*13c10*/  SYNCS.ARRIVE.TRANS64.RED.A1T0 RZ, [UR4], RZ ;  /* 0x000000ffffff79a7 */ /* 0x000fe20008100404 */
[----:B------:R3:W3:Y:S01]  /*13c20*/  SHFL.IDX PT, R47, R55, RZ, 0x1c1f ;  /* 0x001c1fff372f7589 */ /* 0x0006e200000e0000 */
[----:B------:R-:W-:Y:S02]  /*13c30*/  SEL R36, R43, R48, P0 ;  /* 0x000000302b247207 */ /* 0x000fe40000000000 */
[----:B------:R-:W-:Y:S02]  /*13c40*/  SEL R37, R32, R49, P0 ;  /* 0x0000003120257207 */ /* 0x000fe40000000000 */
[----:B------:R-:W-:Y:S01]  /*13c50*/  SEL R39, R49, R32, P0 ;  /* 0x0000002031277207 */ /* 0x000fe20000000000 */
[----:B------:R-:W-:Y:S01]  /*13c60*/  IMAD.SHL.U32 R49, R26, 0x2, RZ ;  /* 0x000000021a317824 */ /* 0x000fe200078e00ff */
[----:B-1----:R-:W-:Y:S02]  /*13c70*/  SEL R40, R31, R50, P0 ;  /* 0x000000321f287207 */ /* 0x002fe40000000000 */
[----:B------:R-:W-:-:S02]  /*13c80*/  SEL R42, R50, R31, P0 ;  /* 0x0000001f322a7207 */ /* 0x000fc40000000000 */
[----:B------:R-:W-:Y:S01]  /*13c90*/  SEL R41, R30, R51, P0 ;  /* 0x000000331e297207 */ /* 0x000fe20000000000 */
[----:B0-----:R0:W-:Y:S01]  /*13ca0*/  @!P2 ST.E desc[UR42][R34.64], R3 ;  /* 0x000000032200a985 */ /* 0x0011e2000c10192a */
        /* <DEDUP_REMOVED lines=9> */
[C---:B------:R-:W-:Y:S02]  /*13d40*/  VIADD R32, R49.reuse, 0x28 ;  /* 0x0000002831207836 */ /* 0x040fe40000000000 */
[C---:B------:R-:W-:Y:S01]  /*13d50*/  VIADD R33, R49.reuse, 0x30 ;  /* 0x0000003031217836 */ /* 0x040fe20000000000 */
[----:B------:R-:W-:Y:S01]  /*13d60*/  ISETP.GE.AND P3, PT, R26, UR4, PT ;  /* 0x000000041a007c0c */ /* 0x000fe2000bf66270 */
[----:B------:R-:W-:Y:S01]  /*13d70*/  VIADD R34, R49, 0x38 ;  /* 0x0000003831227836 */ /* 0x000fe20000000000 */
[----:B------:R-:W-:-:S02]  /*13d80*/  ISETP.GE.AND P4, PT, R32, UR4, PT ;  /* 0x0000000420007c0c */ /* 0x000fc4000bf86270 */
[----:B------:R-:W-:Y:S02]  /*13d90*/  ISETP.GE.AND P5, PT, R33, UR4, PT ;  /* 0x0000000421007c0c */ /* 0x000fe4000bfa6270 */
[----:B------:R-:W-:Y:S01]  /*13da0*/  ISETP.GE.AND P6, PT, R34, UR4, PT ;  /* 0x0000000422007c0c */ /* 0x000fe2000bfc6270 */
[----:B---34-:R-:W-:Y:S02]  /*13db0*/  @!P1 IMAD.WIDE R28, R49, 0x4, R46 ;  /* 0x00000004311c9825 */ /* 0x018fe400078e022e */
[----:B------:R-:W-:-:S03]  /*13dc0*/  @!P2 LEA.HI R0, R0, R0, RZ, 0x1 ;  /* 0x000000000000a211 */ /* 0x000fc600078f08ff */
[----:B------:R0:W-:Y:S01]  /*13dd0*/  @!P1 ST.E.64 desc[UR42][R28.64], R4 ;  /* 0x000000041c009985 */ /* 0x0001e2000c101b2a */
[----:B------:R-:W-:Y:S01]  /*13de0*/  @!P2 LOP3.LUT R31, R0, 0xfffffffe, RZ, 0xc0, !PT ;  /* 0xfffffffe001fa812 */ /* 0x000fe200078ec0ff */
[----:B------:R-:W-:Y:S01]  /*13df0*/  VIADD R0, R49, 0x10 ;  /* 0x0000001031007836 */ /* 0x000fe20000000000 */
[----:B------:R-:W-:Y:S02]  /*13e00*/  @!P3 LEA.HI R26, R26, R26, RZ, 0x1 ;  /* 0x0000001a1a1ab211 */ /* 0x000fe400078f08ff */
[----:B------:R-:W-:Y:S01]  /*13e10*/  @!P4 LEA.HI R32, R32, R32, RZ, 0x1 ;  /* 0x000000202020c211 */ /* 0x000fe200078f08ff */
[----:B------:R-:W-:Y:S01]  /*13e20*/  @!P2 IMAD.WIDE R30, R31, 0x4, R46 ;  /* 0x000000041f1ea825 */ /* 0x000fe200078e022e */
        /* <DEDUP_REMOVED lines=8> */
[----:B------:R-:W-:Y:S01]  /*13eb0*/  @!P3 IMAD.WIDE R28, R29, 0x4, R46 ;  /* 0x000000041d1cb825 */ /* 0x000fe200078e022e */
[----:B------:R-:W-:Y:S02]  /*13ec0*/  @!P6 LOP3.LUT R35, R34, 0xfffffffe, RZ, 0xc0, !PT ;  /* 0xfffffffe2223e812 */ /* 0x000fe400078ec0ff */
[----:B------:R-:W-:-:S02]  /*13ed0*/  @!P1 LOP3.LUT R5, R0, 0xfffffffe, RZ, 0xc0, !PT ;  /* 0xfffffffe00059812 */ /* 0x000fc400078ec0ff */
[----:B------:R-:W-:Y:S01]  /*13ee0*/  @!P2 LEA.HI R3, R3, R3, RZ, 0x1 ;  /* 0x000000030303a211 */ /* 0x000fe200078f08ff */
[--C-:B------:R-:W-:Y:S01]  /*13ef0*/  @!P6 IMAD.WIDE R34, R35, 0x4, R46.reuse ;  /* 0x000000042322e825 */ /* 0x100fe200078e022e */
[----:B-1----:R-:W-:Y:S02]  /*13f00*/  @!P4 LOP3.LUT R31, R32, 0xfffffffe, RZ, 0xc0, !PT ;  /* 0xfffffffe201fc812 */ /* 0x002fe400078ec0ff */
[----:B------:R-:W-:Y:S01]  /*13f10*/  @!P2 LOP3.LUT R3, R3, 0xfffffffe, RZ, 0xc0, !PT ;  /* 0xfffffffe0303a812 */ /* 0x000fe200078ec0ff */
        /* <DEDUP_REMOVED lines=10> */
.L_x_11884:
[----:B------:R-:W-:Y:S05]  /*13fc0*/  BSYNC B0 ;  /* 0x0000000000007941 */ /* 0x000fea0003800000 */
.L_x_11883:
        /* <DEDUP_REMOVED lines=19> */
[----:B012---:R-:W-:Y:S06]  /*14100*/  @P1 BRA `(.L_x_11799) ;  /* 0x00000038006c1947 */ /* 0x007fec0003800000 */
        /* <DEDUP_REMOVED lines=13> */
[----:B------:R-:W-:-:S03]  /*141e0*/  ISETP.GE.AND P6, PT, R11, UR4, PT ;  /* 0x000000040b007c0c */ /* 0x000fc6000bfc6270 */
[----:B------:R-:W-:-:S04]  /*141f0*/  @!P1 LEA.HI R0, R0, R0, RZ, 0x1 ;  /* 0x0000000000009211 */ /* 0x000fc800078f08ff */
[----:B------:R-:W-:Y:S02]  /*14200*/  @!P1 LOP3.LUT R5, R0, 0xfffffffe, RZ, 0xc0, !PT ;  /* 0xfffffffe00059812 */ /* 0x000fe400078ec0ff */
[----:B------:R-:W-:Y:S02]  /*14210*/  @!P3 LEA.HI R0, R6, R6, RZ, 0x1 ;  /* 0x000000060600b211 */ /* 0x000fe400078f08ff */
[----:B------:R-:W-:Y:S01]  /*14220*/  @!P2 LEA.HI R4, R2, R2, RZ, 0x1 ;  /* 0x000000020204a211 */ /* 0x000fe200078f08ff */
[C-C-:B------:R-:W-:Y:S01]  /*14230*/  @!P0 IMAD.WIDE R2, R49.reuse, 0x4, R28.reuse ;  /* 0x0000000431028825 */ /* 0x140fe200078e021c */
[----:B------:R-:W-:Y:S02]  /*14240*/  @!P4 LEA.HI R8, R8, R8, RZ, 0x1 ;  /* 0x000000080808c211 */ /* 0x000fe400078f08ff */
[----:B------:R-:W-:Y:S01]  /*14250*/  @!P3 LOP3.LUT R9, R0, 0xfffffffe, RZ, 0xc0, !PT ;  /* 0xfffffffe0009b812 */ /* 0x000fe200078ec0ff */
[----:B------:R-:W-:Y:S01]  /*14260*/  VIADD R49, R49, 0x38 ;  /* 0x0000003831317836 */ /* 0x000fe20000000000 */
[----:B------:R-:W-:Y:S01]  /*14270*/  @!P5 LEA.HI R10, R10, R10, RZ, 0x1 ;  /* 0x0000000a0a0ad211 */ /* 0x000fe200078f08ff */
[----:B------:R0:W-:Y:S01]  /*14280*/  @!P0 ST.E.64 desc[UR42][R2.64], R20 ;  /* 0x0000001402008985 */ /* 0x0001e2000c101b2a */
[----:B------:R-:W-:Y:S01]  /*14290*/  @!P2 LOP3.LUT R7, R4, 0xfffffffe, RZ, 0xc0, !PT ;  /* 0xfffffffe0407a812 */ /* 0x000fe200078ec0ff */
[----:B------:R-:W-:Y:S01]  /*142a0*/  @!P1 IMAD.WIDE R4, R5, 0x4, R28 ;  /* 0x0000000405049825 */ /* 0x000fe200078e021c */
[----:B------:R-:W-:-:S02]  /*142b0*/  @!P6 LEA.HI R0, R11, R11, RZ, 0x1 ;  /* 0x0000000b0b00e211 */ /* 0x000fc400078f08ff */
[----:B------:R-:W-:Y:S01]  /*142c0*/  @!P4 LOP3.LUT R11, R8, 0xfffffffe, RZ, 0xc0, !PT ;  /* 0xfffffffe080bc812 */ /* 0x000fe200078ec0ff */
[--C-:B------:R-:W-:Y:S01]  /*142d0*/  @!P2 IMAD.WIDE R6, R7, 0x4, R28.reuse ;  /* 0x000000040706a825 */ /* 0x100fe200078e021c */
[----:B------:R-:W-:Y:S01]  /*142e0*/  @!P6 LOP3.LUT R31, R0, 0xfffffffe, RZ, 0xc0, !PT ;  /* 0xfffffffe001fe812 */ /* 0x000fe200078ec0ff */
[----:B------:R1:W-:Y:S01]  /*142f0*/  @!P1 ST.E.64 desc[UR42][R4.64], R26 ;  /* 0x0000001a04009985 */ /* 0x0003e2000c101b2a */
[----:B------:R-:W-:Y:S01]  /*14300*/  ISETP.GE.AND P0, PT, R49, UR4, PT ;  /* 0x0000000431007c0c */ /* 0x000fe2000bf06270 */
[--C-:B------:R-:W-:Y:S02]  /*14310*/  @!P3 IMAD.WIDE R8, R9, 0x4, R28.reuse ;  /* 0x000000040908b825 */ /* 0x100fe400078e021c */
[----:B------:R2:W-:Y:S01]  /*14320*/  @!P2 ST.E.64 desc[UR42][R6.64], R24 ;  /* 0x000000180600a985 */ /* 0x0005e2000c101b2a */
[----:B0-----:R-:W-:Y:S01]  /*14330*/  @!P5 LOP3.LUT R21, R10, 0xfffffffe, RZ, 0xc0, !PT ;  /* 0xfffffffe0a15d812 */ /* 0x001fe200078ec0ff */
[--C-:B------:R-:W-:Y:S02]  /*14340*/  @!P4 IMAD.WIDE R2, R11, 0x4, R28.reuse ;  /* 0x000000040b02c825 */ /* 0x100fe400078e021c */
        /* <DEDUP_REMOVED lines=8> */
[----:B--2---:R-:W-:-:S05]  /*143d0*/  LOP3.LUT R3, R49, 0xfffffffe, RZ, 0xc0, !PT ;  /* 0xfffffffe31037812 */ /* 0x004fca00078ec0ff */
[----:B------:R-:W-:-:S05]  /*143e0*/  IMAD.WIDE R2, R3, 0x4, R28 ;  /* 0x0000000403027825 */ /* 0x000fca00078e021c */
[----:B------:R1:W-:Y:S01]  /*143f0*/  ST.E.64 desc[UR42][R2.64], R16 ;  /* 0x0000001002007985 */ /* 0x0003e2000c101b2a */
[----:B------:R-:W-:Y:S05]  /*14400*/  BRA `(.L_x_11799) ;  /* 0x0000003400ac7947 */ /* 0x000fea0003800000 */
.L_x_11882:
        /* <DEDUP_REMOVED lines=20> */
[----:B------:R-:W-:-:S02]  /*14550*/  UIMAD UR6, UR44, UR9, UR6 ;  /* 0x000000092c0672a4 */ /* 0x000fc4000f8e0206 */
[----:B------:R-:W-:Y:S02]  /*14560*/  USHF.R.S32.HI UR8, URZ, 0x1f, UR41 ;  /* 0x0000001f3f087899 */ /* 0x000fe40008011429 */
        /* <DEDUP_REMOVED lines=37> */
.L_x_11797:
        /* <DEDUP_REMOVED lines=18> */
.L_x_11885:
[----:B------:R-:W-:Y:S01]  /*148e0*/  ULDC UR8, c[0x0][0xc50] ;  /* 0x0003140000087ab9 */ /* 0x000fe20000000800 */
[----:B------:R-:W-:Y:S01]  /*148f0*/  UMOV UR36, UR7 ;  /* 0x0000000700247c82 */ /* 0x000fe20008000000 */
[----:B------:R-:W-:-:S11]  /*14900*/  UISETP.NE.AND UP0, UPT, UR8, 0x1, UPT ;  /* 0x000000010800788c */ /* 0x000fd6000bf05270 */
[----:B------:R-:W-:Y:S01]  /*14910*/  @UP0 ULDC UR4, c[0x0][0xc54] ;  /* 0x0003150000040ab9 */ /* 0x000fe20000000800 */
[----:B------:R-:W-:Y:S01]  /*14920*/  @UP0 ULDC UR6, c[0x0][0xc58] ;  /* 0x0003160000060ab9 */ /* 0x000fe20000000800 */
[----:B------:R-:W-:-:S04]  /*14930*/  UIMAD.WIDE.U32 UR4, UR7, UR4, URZ ;  /* 0x00000004070472a5 */ /* 0x000fc8000f8e003f */
[----:B------:R-:W-:-:S12]  /*14940*/  @UP0 USHF.R.U32.HI UR36, URZ, UR6, UR5 ;  /* 0x000000063f240299 */ /* 0x000fd80008011605 */
.L_x_11886:
        /* <DEDUP_REMOVED lines=41> */
.L_x_11889:
[----:B------:R-:W-:-:S11]  /*14be0*/  UISETP.NE.AND UP0, UPT, UR5, 0x1, UPT ;  /* 0x000000010500788c */ /* 0x000fd6000bf05270 */
[----:B------:R-:W-:Y:S02]  /*14bf0*/  @UP0 ULDC.64 UR10, c[0x0][0x9e8] ;  /* 0x00027a00000a0ab9 */ /* 0x000fe40000000a00 */
[----:B------:R-:W-:-:S04]  /*14c00*/  UIMAD.WIDE.U32 UR8, UR7, UR10, URZ ;  /* 0x0000000a070872a5 */ /* 0x000fc8000f8e003f */
[----:B------:R-:W-:-:S12]  /*14c10*/  @UP0 USHF.R.U32.HI UR7, URZ, UR11, UR9 ;  /* 0x0000000b3f070299 */ /* 0x000fd80008011609 */
.L_x_11890:
[----:B------:R-:W-:-:S04]  /*14c20*/  UIMAD UR7, UR7, UR5, UR5 ;  /* 0x00000005070772a4 */ /* 0x000fc8000f8e0205 */
[----:B------:R-:W-:-:S04]  /*14c30*/  UISETP.LT.AND UP0, UPT, UR4, UR7, UPT ;  /* 0x000000070400728c */ /* 0x000fc8000bf01270 */
[----:B------:R-:W-:-:S12]  /*14c40*/  USEL UR4, UR4, UR7, UP0 ;  /* 0x0000000704047287 */ /* 0x000fd80008000000 */
.L_x_11888:
        /* <DEDUP_REMOVED lines=30> */
.L_x_11892:
[----:B------:R-:W-:-:S11]  /*14e30*/  UISETP.NE.AND UP0, UPT, UR5, 0x1, UPT ;  /* 0x000000010500788c */ /* 0x000fd6000bf05270 */
[----:B------:R-:W-:Y:S02]  /*14e40*/  @UP0 ULDC.64 UR12, c[0x0][0x9e8] ;  /* 0x00027a00000c0ab9 */ /* 0x000fe40000000a00 */
[----:B------:R-:W-:-:S04]  /*14e50*/  UIMAD.WIDE.U32 UR8, UR7, UR12, URZ ;  /* 0x0000000c070872a5 */ /* 0x000fc8000f8e003f */
[----:B------:R-:W-:-:S12]  /*14e60*/  @UP0 USHF.R.U32.HI UR7, URZ, UR13, UR9 ;  /* 0x0000000d3f070299 */ /* 0x000fd80008011609 */
.L_x_11893:
[----:B------:R-:W-:-:S04]  /*14e70*/  UIMAD UR5, UR7, UR5, URZ ;  /* 0x00000005070572a4 */ /* 0x000fc8000f8e023f */
[----:B------:R-:W-:-:S04]  /*14e80*/  UISETP.LT.AND UP0, UPT, UR10, UR5, UPT ;  /* 0x000000050a00728c */ /* 0x000fc8000bf01270 */
[----:B------:R-:W-:-:S12]  /*14e90*/  USEL UR10, UR10, UR5, !UP0 ;  /* 0x000000050a0a7287 */ /* 0x000fd8000c000000 */
.L_x_11891:
        /* <DEDUP_REMOVED lines=46> */
.L_x_11894:
        /* <DEDUP_REMOVED lines=32> */
.L_x_11895:
        /* <DEDUP_REMOVED lines=20> */
.L_x_11896:
        /* <DEDUP_REMOVED lines=20> */
.L_x_11897:
        /* <DEDUP_REMOVED lines=18> */
.L_x_11898:
        /* <DEDUP_REMOVED lines=9> */
[--C-:B------:R-:W-:Y:S01]  /*157b0*/  SHF.R.U32.HI R0, RZ, 0x1, R25.reuse ;  /* 0x00000001ff007819 */ /* 0x100fe20000011619 */
[----:B------:R-:W-:Y:S01]  /*157c0*/  IMAD.SHL.U32 R9, R25, 0x20, RZ ;  /* 0x0000002019097824 */ /* 0x000fe200078e00ff */
[----:B------:R-:W-:Y:S01]  /*157d0*/  UMOV UR4, 0xffffffff ;  /* 0xffffffff00047882 */ /* 0x000fe20000000000 */
[----:B------:R-:W-:Y:S01]  /*157e0*/  IMAD.SHL.U32 R28, R2, 0x10, RZ ;  /* 0x00000010021c7824 */ /* 0x000fe200078e00ff */
        /* <DEDUP_REMOVED lines=22> */
.L_x_11948:
        /* <DEDUP_REMOVED lines=9> */
.L_x_11951:
[----:B------:R-:W-:Y:S05]  /*159e0*/  @!P6 BRA `(.L_x_11900) ;  /* 0x00000004000ce947 */ /* 0x000fea0003800000 */
[----:B------:R-:W-:Y:S02]  /*159f0*/  IMAD.MOV.U32 R0, RZ, RZ, 0x1 ;  /* 0x00000001ff007424 */ /* 0x000fe400078e00ff */
        /* <DEDUP_REMOVED lines=21> */
.L_x_11902:
[----:B------:R-:W2:Y:S01]  /*15b50*/  SYNCS.PHASECHK.TRANS64.TRYWAIT P0, [UR38+0x12480], R0 ;  /* 0x01248000ff0075a7 */ /* 0x000ea20008000166 */
[----:B------:R-:W-:Y:S01]  /*15b60*/  ISETP.NE.AND P1, PT, R2, RZ, PT ;  /* 0x000000ff0200720c */ /* 0x000fe20003f25270 */
[----:B--2---:R-:W-:-:S12]  /*15b70*/  @!P0 BRA `(.L_x_11903) ;  /* 0x0000002000f08947 */ /* 0x004fd80003800000 */
.L_x_11952:
[----:B------:R-:W-:Y:S05]  /*15b80*/  @P1 BRA `(.L_x_11904) ;  /* 0x0000000000141947 */ /* 0x000fea0003800000 */
[----:B------:R-:W-:Y:S01]  /*15b90*/  LOP3.LUT P0, RZ, R25, 0x1f, RZ, 0xc0, !PT ;  /* 0x0000001f19ff7812 */ /* 0x000fe2000780c0ff */
[----:B-1----:R-:W-:-:S04]  /*15ba0*/  IMAD.MOV.U32 R4, RZ, RZ, 0x2800 ;  /* 0x00002800ff047424 */ /* 0x002fc800078e00ff */
[----:B------:R2:W-:Y:S08]  /*15bb0*/  SYNCS.ARRIVE.TRANS64 RZ, [UR38+0x12470], R4 ;  /* 0x01247004ffff79a7 */ /* 0x0005f00008000026 */
[----:B--2---:R-:W-:Y:S05]  /*15bc0*/  @!P0 BRA `(.L_x_11904) ;  /* 0x0000000000048947 */ /* 0x004fea0003800000 */
[----:B------:R-:W-:Y:S01]  /*15bd0*/  BPT.TRAP 0x1 ;  /* 0x000000040000795c */ /* 0x000fe20000300000 */
.L_x_11904:
        /* <DEDUP_REMOVED lines=15> */
.L_x_11953:
[----:B------:R-:W-:Y:S05]  /*15cd0*/  @P1 BRA `(.L_x_11906) ;  /* 0x0000000000141947 */ /* 0x000fea0003800000 */
[----:B------:R-:W-:Y:S01]  /*15ce0*/  LOP3.LUT P0, RZ, R25, 0x1f, RZ, 0xc0, !PT ;  /* 0x0000001f19ff7812 */ /* 0x000fe2000780c0ff */
[----:B-1----:R-:W-:-:S04]  /*15cf0*/  IMAD.MOV.U32 R0, RZ, RZ, 0x2800 ;  /* 0x00002800ff007424 */ /* 0x002fc800078e00ff */
[----:B------:R2:W-:Y:S08]  /*15d00*/  SYNCS.ARRIVE.TRANS64 RZ, [UR38+0x12430], R0 ;  /* 0x01243000ffff79a7 */ /* 0x0005f00008000026 */
[----:B--2---:R-:W-:Y:S05]  /*15d10*/  @!P0 BRA `(.L_x_11906) ;  /* 0x0000000000048947 */ /* 0x004fea0003800000 */
[----:B------:R-:W-:Y:S01]  /*15d20*/  BPT.TRAP 0x1 ;  /* 0x000000040000795c */ /* 0x000fe20000300000 */
.L_x_11906:
        /* <DEDUP_REMOVED lines=15> */
.L_x_11900:
        /* <DEDUP_REMOVED lines=28> */
.L_x_11907:
[----:B------:R-:W2:Y:S01]  /*15fe0*/  LDC R6, c[0x0][0x448] ;  /* 0x00011200ff067b82 */ /* 0x000ea20000000800 */
[----:B-1----:R-:W-:Y:S01]  /*15ff0*/  IMAD.SHL.U32 R0, R25, 0x10, RZ ;  /* 0x0000001019007824 */ /* 0x002fe200078e00ff */
        /* <DEDUP_REMOVED lines=10> */
[----:B------:R-:W-:Y:S01]  /*160a0*/  LOP3.LUT R4, R3, 0x30, R4, 0x78, !PT ;  /* 0x0000003003047812 */ /* 0x000fe200078e7804 */
[----:B------:R-:W-:Y:S01]  /*160b0*/  IMAD.SHL.U32 R3, R25, 0x10, RZ ;  /* 0x0000001019037824 */ /* 0x000fe200078e00ff */
[----:B------:R-:W-:Y:S02]  /*160c0*/  LEA.HI R9, R2, R20, RZ, 0x1e ;  /* 0x0000001402097211 */ /* 0x000fe400078ff0ff */
[----:B------:R-:W-:Y:S02]  /*160d0*/  SHF.R.S32.HI R20, RZ, 0x1f, R26 ;  /* 0x0000001fff147819 */ /* 0x000fe4000001141a */
[----:B------:R-:W-:Y:S01]  /*160e0*/  LOP3.LUT R3, R3, 0x40, RZ, 0xc0, !PT ;  /* 0x0000004003037812 */ /* 0x000fe200078ec0ff */
[----:B------:R-:W-:Y:S01]  /*160f0*/  VIADD R9, R9, UR39 ;  /* 0x0000002709097c36 */ /* 0x000fe20008000000 */
[----:B--2---:R-:W-:-:S03]  /*16100*/  ISETP.NE.AND P0, PT, R6, 0x1, PT ;  /* 0x000000010600780c */ /* 0x004fc60003f05270 */
[----:B------:R-:W-:Y:S01]  /*16110*/  IMAD.MOV.U32 R11, RZ, RZ, R9 ;  /* 0x000000ffff0b7224 */ /* 0x000fe200078e0009 */
[----:B------:R-:W-:Y:S02]  /*16120*/  IADD3 R28, R4, R3, R28 ;  /* 0x00000003041c7210 */ /* 0x000fe40007ffe01c */
[----:B------:R-:W1:Y:S08]  /*16130*/  LDC.64 R4, c[0x0][0x2e0] ;  /* 0x0000b800ff047b82 */ /* 0x000e700000000a00 */
[----:B------:R-:W2:Y:S08]  /*16140*/  @P0 LDC R8, c[0x0][0x44c] ;  /* 0x00011300ff080b82 */ /* 0x000eb00000000800 */
[----:B------:R-:W3:Y:S08]  /*16150*/  @P0 LDC R10, c[0x0][0x450] ;  /* 0x00011400ff0a0b82 */ /* 0x000ef00000000800 */
[----:B------:R-:W4:Y:S08]  /*16160*/  @P0 LDC R12, c[0x0][0x44c] ;  /* 0x00011300ff0c0b82 */ /* 0x000f300000000800 */
[----:B------:R-:W5:Y:S01]  /*16170*/  @P0 LDC R13, c[0x0][0x450] ;  /* 0x00011400ff0d0b82 */ /* 0x000f620000000800 */
[----:B--2---:R-:W-:-:S05]  /*16180*/  @P0 IMAD.HI.U32 R3, R9, R8, RZ ;  /* 0x0000000809030227 */ /* 0x004fca00078e00ff */
[----:B---3--:R-:W-:Y:S01]  /*16190*/  @P0 SHF.R.U32.HI R11, RZ, R10, R3 ;  /* 0x0000000aff0b0219 */ /* 0x008fe20000011603 */
[----:B------:R-:W-:-:S04]  /*161a0*/  VIADD R3, R9, 0x80 ;  /* 0x0000008009037836 */ /* 0x000fc80000000000 */
[----:B------:R-:W-:Y:S02]  /*161b0*/  IMAD.MOV.U32 R7, RZ, RZ, R3 ;  /* 0x000000ffff077224 */ /* 0x000fe400078e0003 */
[----:B------:R-:W-:Y:S02]  /*161c0*/  IMAD.MOV R10, RZ, RZ, -R11 ;  /* 0x000000ffff0a7224 */ /* 0x000fe400078e0a0b */
[----:B----4-:R-:W-:-:S04]  /*161d0*/  @P0 IMAD.HI.U32 R8, R3, R12, RZ ;  /* 0x0000000c03080227 */ /* 0x010fc800078e00ff */
[----:B------:R-:W-:Y:S01]  /*161e0*/  IMAD R9, R6, R10, R9 ;  /* 0x0000000a06097224 */ /* 0x000fe200078e0209 */
[----:B-----5:R-:W-:Y:S01]  /*161f0*/  @P0 SHF.R.U32.HI R7, RZ, R13, R8 ;  /* 0x0000000dff070219 */ /* 0x020fe20000011608 */
[----:B-1----:R-:W-:-:S04]  /*16200*/  IMAD R8, R20, R4, RZ ;  /* 0x0000000414087224 */ /* 0x002fc800078e02ff */
[C---:B------:R-:W-:Y:S01]  /*16210*/  IMAD R13, R26.reuse, R5, R8 ;  /* 0x000000051a0d7224 */ /* 0x040fe200078e0208 */
[----:B------:R-:W-:Y:S01]  /*16220*/  SHF.R.S32.HI R8, RZ, 0x1f, R11 ;  /* 0x0000001fff087819 */ /* 0x000fe2000001140b */
[----:B------:R-:W-:-:S04]  /*16230*/  IMAD.WIDE.U32 R4, R26, R4, UR46 ;  /* 0x0000002e1a047e25 */ /* 0x000fc8000f8e0004 */
[----:B------:R-:W-:Y:S02]  /*16240*/  IMAD R8, R8, UR4, RZ ;  /* 0x0000000408087c24 */ /* 0x000fe4000f8e02ff */
[----:B------:R-:W-:Y:S02]  /*16250*/  IMAD.IADD R5, R5, 0x1, R13 ;  /* 0x0000000105057824 */ /* 0x000fe400078e020d */
[C---:B------:R-:W-:Y:S01]  /*16260*/  IMAD R13, R11.reuse, UR5, R8 ;  /* 0x000000050b0d7c24 */ /* 0x040fe2000f8e0208 */
[----:B------:R-:W-:Y:S01]  /*16270*/  SHF.R.S32.HI R8, RZ, 0x1f, R9 ;  /* 0x0000001fff087819 */ /* 0x000fe20000011409 */
[----:B------:R-:W-:-:S04]  /*16280*/  IMAD.WIDE.U32 R10, R11, UR4, R4 ;  /* 0x000000040b0a7c25 */ /* 0x000fc8000f8e0004 */
        /* <DEDUP_REMOVED lines=12> */
[----:B------:R-:W-:Y:S01]  /*16350*/  IMAD.MOV R7, RZ, RZ, -R7 ;  /* 0x000000ffff077224 */ /* 0x000fe200078e0a07 */
[----:B------:R-:W-:Y:S01]  /*16360*/  UMOV UR4, 0xffffffff ;  /* 0xffffffff00047882 */ /* 0x000fe20000000000 */
[----:B------:R-:W-:Y:S02]  /*16370*/  IMAD.IADD R5, R5, 0x1, R11 ;  /* 0x0000000105057824 */ /* 0x000fe400078e020b */
[----:B------:R-:W-:-:S04]  /*16380*/  IMAD R3, R6, R7, R3 ;  /* 0x0000000706037224 */ /* 0x000fc800078e0203 */
[----:B------:R-:W-:Y:S01]  /*16390*/  IMAD.WIDE.U32 R4, R3, UR6, R4 ;  /* 0x0000000603047c25 */ /* 0x000fe2000f8e0004 */
[----:B------:R-:W-:-:S05]  /*163a0*/  SHF.R.S32.HI R7, RZ, 0x1f, R3 ;  /* 0x0000001fff077819 */ /* 0x000fca0000011403 */
[----:B------:R-:W-:-:S04]  /*163b0*/  IMAD R8, R7, UR6, RZ ;  /* 0x0000000607087c24 */ /* 0x000fc8000f8e02ff */
[----:B------:R-:W-:Y:S01]  /*163c0*/  IMAD R7, R3, UR7, R8 ;  /* 0x0000000703077c24 */ /* 0x000fe2000f8e0208 */
[----:B------:R-:W-:-:S04]  /*163d0*/  IADD3 R8, P1, R4, UR8, RZ ;  /* 0x0000000804087c10 */ /* 0x000fc8000ff3e0ff */
[----:B------:R-:W-:Y:S01]  /*163e0*/  IADD3.X R7, R5, UR9, R7, P1, !PT ;  /* 0x0000000905077c10 */ /* 0x000fe20008ffe407 */
[----:B------:R-:W-:Y:S08]  /*163f0*/  BRA.DIV UR4, `(.L_x_11908) ;  /* 0x0000001e04007947 */ /* 0x000ff0000b800000 */
[----:B------:R-:W1:Y:S01]  /*16400*/  SHFL.IDX PT, R14, R9, RZ, 0x1c1f ;  /* 0x001c1fff090e7589 */ /* 0x000e6200000e0000 */
[----:B------:R-:W-:Y:S01]  /*16410*/  ULDC UR4, c[0x0][0x288] ;  /* 0x0000a20000047ab9 */ /* 0x000fe20000000800 */
[----:B------:R-:W-:Y:S01]  /*16420*/  LEA.HI R3, R2, UR39, RZ, 0x1e ;  /* 0x0000002702037c11 */ /* 0x000fe2000f8ff0ff */
[----:B------:R-:W-:Y:S01]  /*16430*/  IMAD R6, R6, UR4, RZ ;  /* 0x0000000406067c24 */ /* 0x000fe2000f8e02ff */
[----:B------:R-:W2:Y:S03]  /*16440*/  SHFL.IDX PT, R4, R10, RZ, 0x1c1f ;  /* 0x001c1fff0a047589 */ /* 0x000ea600000e0000 */
[C---:B------:R-:W-:Y:S01]  /*16450*/  VIADD R11, R3.reuse, 0x20 ;  /* 0x00000020030b7836 */ /* 0x040fe20000000000 */
[----:B------:R-:W-:Y:S01]  /*16460*/  ISETP.GE.AND P1, PT, R3, R6, PT ;  /* 0x000000060300720c */ /* 0x000fe20003f26270 */
[----:B------:R-:W-:Y:S04]  /*16470*/  SHFL.IDX PT, R21, R10, 0x1, 0x1c1f ;  /* 0x003c1f000a157f89 */ /* 0x000fe800000e0000 */
[----:B------:R-:W-:Y:S04]  /*16480*/  SHFL.IDX PT, R26, R9, 0x2, 0x1c1f ;  /* 0x005c1f00091a7f89 */ /* 0x000fe800000e0000 */
[----:B------:R-:W-:Y:S04]  /*16490*/  SHFL.IDX PT, R20, R10, 0x2, 0x1c1f ;  /* 0x005c1f000a147f89 */ /* 0x000fe800000e0000 */
[----:B------:R-:W-:Y:S01]  /*164a0*/  @!P1 VIADD R29, R28, UR38 ;  /* 0x000000261c1d9c36 */ /* 0x000fe20008000000 */
[----:B------:R-:W-:Y:S01]  /*164b0*/  SHFL.IDX PT, R10, R10, 0x3, 0x1c1f ;  /* 0x007c1f000a0a7f89 */ /* 0x000fe200000e0000 */
[----:B-1----:R-:W-:-:S05]  /*164c0*/  @!P1 IADD3 R14, P2, R0, R14, RZ ;  /* 0x0000000e000e9210 */ /* 0x002fca0007f5e0ff */
[----:B--2---:R-:W-:Y:S02]  /*164d0*/  @!P1 IMAD.X R5, RZ, RZ, R4, P2 ;  /* 0x000000ffff059224 */ /* 0x004fe400010e0604 */
[----:B------:R-:W-:Y:S02]  /*164e0*/  @!P1 IMAD.MOV.U32 R4, RZ, RZ, R14 ;  /* 0x000000ffff049224 */ /* 0x000fe400078e000e */
[----:B------:R-:W1:Y:S04]  /*164f0*/  SHFL.IDX PT, R14, R9, 0x1, 0x1c1f ;  /* 0x003c1f00090e7f89 */ /* 0x000e6800000e0000 */
[----:B------:R2:W-:Y:S01]  /*16500*/  @!P1 LDGSTS.E.BYPASS.LTC128B.128 [R29+0xa200], desc[UR42][R4.64], !P0 ;  /* 0x0a200000041d9fae */ /* 0x0005e2000c101d6a */
[----:B------:R-:W-:Y:S01]  /*16510*/  ISETP.GE.AND P1, PT, R11, R6, PT ;  /* 0x000000060b00720c */ /* 0x000fe20003f26270 */
[----:B------:R-:W-:-:S05]  /*16520*/  VIADD R11, R3, 0x40 ;  /* 0x00000040030b7836 */ /* 0x000fca0000000000 */
[----:B------:R-:W-:Y:S01]  /*16530*/  ISETP.GE.AND P2, PT, R11, R6, PT ;  /* 0x000000060b00720c */ /* 0x000fe20003f46270 */
[----:B------:R-:W-:-:S06]  /*16540*/  VIADD R11, R3, 0x60 ;  /* 0x00000060030b7836 */ /* 0x000fcc0000000000 */
[----:B--2---:R-:W-:Y:S01]  /*16550*/  @!P1 VIADD R29, R28, UR38 ;  /* 0x000000261c1d9c36 */ /* 0x004fe20008000000 */
[C---:B-1----:R-:W-:Y:S02]  /*16560*/  @!P1 IADD3 R4, P3, R0.reuse, R14, RZ ;  /* 0x0000000e00049210 */ /* 0x042fe40007f7e0ff */
[----:B------:R-:W1:Y:S03]  /*16570*/  SHFL.IDX PT, R14, R9, 0x3, 0x1c1f ;  /* 0x007c1f00090e7f89 */ /* 0x000e6600000e0000 */
[----:B------:R-:W-:Y:S02]  /*16580*/  @!P1 IMAD.X R5, RZ, RZ, R21, P3 ;  /* 0x000000ffff059224 */ /* 0x000fe400018e0615 */
[----:B------:R-:W2:Y:S04]  /*16590*/  SHFL.IDX PT, R21, R8, RZ, 0x1c1f ;  /* 0x001c1fff08157589 */ /* 0x000ea800000e0000 */
[----:B------:R3:W-:Y:S02]  /*165a0*/  @!P1 LDGSTS.E.BYPASS.LTC128B.128 [R29+0xaa00], desc[UR42][R4.64], !P0 ;  /* 0x0aa00000041d9fae */ /* 0x0007e4000c101d6a */
[----:B---3--:R-:W-:Y:S01]  /*165b0*/  @!P2 IADD3 R4, P1, R0, R26, RZ ;  /* 0x0000001a0004a210 */ /* 0x008fe20007f3e0ff */
[----:B------:R-:W-:-:S04]  /*165c0*/  @!P2 VIADD R26, R28, UR38 ;  /* 0x000000261c1aac36 */ /* 0x000fc80008000000 */
[----:B------:R-:W-:Y:S01]  /*165d0*/  @!P2 IMAD.X R5, RZ, RZ, R20, P1 ;  /* 0x000000ffff05a224 */ /* 0x000fe200008e0614 */
[----:B------:R-:W-:Y:S01]  /*165e0*/  ISETP.GE.AND P1, PT, R11, R6, PT ;  /* 0x000000060b00720c */ /* 0x000fe20003f26270 */
[----:B------:R-:W3:Y:S01]  /*165f0*/  SHFL.IDX PT, R20, R7, RZ, 0x1c1f ;  /* 0x001c1fff07147589 */ /* 0x000ee200000e0000 */
[----:B------:R-:W-:-:S03]  /*16600*/  VIADD R11, R3, 0x80 ;  /* 0x00000080030b7836 */ /* 0x000fc60000000000 */
[----:B------:R1:W-:Y:S02]  /*16610*/  @!P2 LDGSTS.E.BYPASS.LTC128B.128 [R26+0xb200], desc[UR42][R4.64], !P0 ;  /* 0x0b200000041aafae */ /* 0x0003e4000c101d6a */
[----:B------:R-:W-:Y:S02]  /*16620*/  ISETP.GE.AND P2, PT, R11, R6, PT ;  /* 0x000000060b00720c */ /* 0x000fe40003f46270 */
[----:B------:R-:W4:Y:S04]  /*16630*/  SHFL.IDX PT, R7, R7, 0x1, 0x1c1f ;  /* 0x003c1f0007077f89 */ /* 0x000f2800000e0000 */
[----:B------:R-:W-:Y:S01]  /*16640*/  @!P1 VIADD R29, R28, UR38 ;  /* 0x000000261c1d9c36 */ /* 0x000fe20008000000 */
[----:B-1----:R-:W-:Y:S02]  /*16650*/  @!P1 IADD3 R4, P3, R0, R14, RZ ;  /* 0x0000000e00049210 */ /* 0x002fe40007f7e0ff */
[----:B------:R1:W0:Y:S04]  /*16660*/  SHFL.IDX PT, R14, R8, 0x1, 0x1c1f ;  /* 0x003c1f00080e7f89 */ /* 0x00022800000e0000 */
[----:B------:R-:W-:-:S02]  /*16670*/  @!P2 VIADD R9, R28, UR38 ;  /* 0x000000261c09ac36 */ /* 0x000fc40008000000 */
[----:B------:R-:W-:-:S05]  /*16680*/  @!P1 IMAD.X R5, RZ, RZ, R10, P3 ;  /* 0x000000ffff059224 */ /* 0x000fca00018e060a */
[----:B------:R2:W-:Y:S02]  /*16690*/  @!P1 LDGSTS.E.BYPASS.LTC128B.128 [R29+0xba00], desc[UR42][R4.64], !P0 ;  /* 0x0ba00000041d9fae */ /* 0x0005e4000c101d6a */
[----:B--2---:R-:W-:-:S05]  /*166a0*/  @!P2 IADD3 R4, P1, R0, R21, RZ ;  /* 0x000000150004a210 */ /* 0x004fca0007f3e0ff */
[----:B---3--:R-:W-:-:S05]  /*166b0*/  @!P2 IMAD.X R5, RZ, RZ, R20, P1 ;  /* 0x000000ffff05a224 */ /* 0x008fca00008e0614 */
[----:B0---4-:R1:W-:Y:S03]  /*166c0*/  @!P2 LDGSTS.E.BYPASS.LTC128B.128 [R9+0xc200], desc[UR42][R4.64], !P0 ;  /* 0x0c2000000409afae */ /* 0x0113e6000c101d6a */
.L_x_11966:
[----:B------:R-:W-:-:S05]  /*166d0*/  VIADD R3, R3, 0xa0 ;  /* 0x000000a003037836 */ /* 0x000fca0000000000 */
[----:B------:R-:W-:-:S13]  /*166e0*/  ISETP.GE.AND P1, PT, R3, R6, PT ;  /* 0x000000060300720c */ /* 0x000fda0003f26270 */
[----:B-1----:R-:W-:Y:S01]  /*166f0*/  @!P1 IADD3 R4, P2, R0, R14, RZ ;  /* 0x0000000e00049210 */ /* 0x002fe20007f5e0ff */
[----:B------:R-:W-:Y:S02]  /*16700*/  @!P1 VIADD R3, R28, UR38 ;  /* 0x000000261c039c36 */ /* 0x000fe40008000000 */
[----:B------:R-:W-:Y:S02]  /*16710*/  IMAD.MOV.U32 R0, RZ, RZ, 0x1 ;  /* 0x00000001ff007424 */ /* 0x000fe400078e00ff */
[----:B------:R-:W-:-:S03]  /*16720*/  @!P1 IMAD.X R5, RZ, RZ, R7, P2 ;  /* 0x000000ffff059224 */ /* 0x000fc600010e0607 */
        /* <DEDUP_REMOVED lines=12> */
[----:B------:R-:W1:Y:S02]  /*167f0*/  SYNCS.PHASECHK.TRANS64.TRYWAIT P0, [UR38+0x12420], R0 ;  /* 0x01242000ff0075a7 */ /* 0x000e640008000166 */
[----:B01----:R-:W-:Y:S10]  /*16800*/  @!P0 BRA `(.L_x_11909) ;  /* 0x0000001c00c48947 */ /* 0x003ff40003800000 */
.L_x_11967:
[----:B------:R-:W-:Y:S05]  /*16810*/  @!P1 BRA `(.L_x_11910) ;  /* 0x0000000800b49947 */ /* 0x000fea0003800000 */
[----:B------:R-:W-:Y:S01]  /*16820*/  IMAD.U32 R12, RZ, RZ, UR40 ;  /* 0x00000028ff0c7e24 */ /* 0x000fe2000f8e00ff */
[----:B------:R-:W-:Y:S01]  /*16830*/  LOP3.LUT R13, R25, 0x1f, RZ, 0xc0, !PT ;  /* 0x0000001f190d7812 */ /* 0x000fe200078ec0ff */
[----:B------:R-:W-:Y:S02]  /*16840*/  IMAD.U32 R14, RZ, RZ, UR40 ;  /* 0x00000028ff0e7e24 */ /* 0x000fe4000f8e00ff */
[----:B------:R-:W-:Y:S01]  /*16850*/  IMAD.MOV.U32 R8, RZ, RZ, 0x1 ;  /* 0x00000001ff087424 */ /* 0x000fe200078e00ff */
[----:B------:R-:W-:Y:S01]  /*16860*/  LOP3.LUT R12, R12, 0x1, RZ, 0xfc, !PT ;  /* 0x000000010c0c7812 */ /* 0x000fe200078efcff */
[----:B------:R-:W-:Y:S01]  /*16870*/  IMAD.MOV.U32 R9, RZ, RZ, RZ ;  /* 0x000000ffff097224 */ /* 0x000fe200078e00ff */
[----:B------:R-:W-:-:S07]  /*16880*/  LOP3.LUT R14, R14, 0x2, RZ, 0xfc, !PT ;  /* 0x000000020e0e7812 */ /* 0x000fce00078efcff */
.L_x_11927:
[----:B------:R-:W-:Y:S01]  /*16890*/  LOP3.LUT P1, RZ, R16, 0x2, RZ, 0xc0, !PT ;  /* 0x0000000210ff7812 */ /* 0x000fe2000782c0ff */
[----:B0-----:R-:W-:Y:S01]  /*168a0*/  VIADD R3, R9, 0x1 ;  /* 0x0000000109037836 */ /* 0x001fe20000000000 */
        /* <DEDUP_REMOVED lines=28> */
.L_x_11913:
[----:B0-----:R-:W-:Y:S02]  /*16a70*/  LEA R7, R3, UR38, 0x3 ;  /* 0x0000002603077c11 */ /* 0x001fe4000f8e18ff */
[----:B------:R-:W-:Y:S02]  /*16a80*/  SHF.L.U32 R4, R0, 0x1f, RZ ;  /* 0x0000001f00047819 */ /* 0x000fe400000006ff */
[----:B------:R-:W-:Y:S02]  /*16a90*/  ISETP.NE.AND P1, PT, R2, RZ, PT ;  /* 0x000000ff0200720c */ /* 0x000fe40003f25270 */
[----:B------:R-:W0:Y:S02]  /*16aa0*/  SYNCS.PHASECHK.TRANS64.TRYWAIT P0, [R7+URZ+0x12480], R4 ;  /* 0x01248004070075a7 */ /* 0x000e24000800017f */
[----:B0-----:R-:W-:Y:S09]  /*16ab0*/  @!P0 BRA `(.L_x_11914) ;  /* 0x0000001c00308947 */ /* 0x001ff20003800000 */
.L_x_11968:
[----:B------:R-:W-:Y:S04]  /*16ac0*/  BSSY B1, `(.L_x_11915) ;  /* 0x0000007000017945 */ /* 0x000fe80003800000 */
[----:B------:R-:W-:Y:S05]  /*16ad0*/  @P1 BRA `(.L_x_11916) ;  /* 0x0000000000141947 */ /* 0x000fea0003800000 */
[----:B------:R-:W-:Y:S01]  /*16ae0*/  ISETP.NE.AND P0, PT, R13, RZ, PT ;  /* 0x000000ff0d00720c */ /* 0x000fe20003f05270 */
[----:B------:R-:W-:-:S04]  /*16af0*/  IMAD.MOV.U32 R6, RZ, RZ, 0x2800 ;  /* 0x00002800ff067424 */ /* 0x000fc800078e00ff */
[----:B------:R1:W-:Y:S08]  /*16b00*/  SYNCS.ARRIVE.TRANS64 RZ, [R7+URZ+0x12470], R6 ;  /* 0x0124700607ff79a7 */ /* 0x0003f0000800003f */
[----:B------:R-:W-:Y:S05]  /*16b10*/  @!P0 BRA `(.L_x_11916) ;  /* 0x0000000000048947 */ /* 0x000fea0003800000 */
[----:B------:R-:W-:Y:S01]  /*16b20*/  BPT.TRAP 0x1 ;  /* 0x000000040000795c */ /* 0x000fe20000300000 */
.L_x_11916:
[----:B------:R-:W-:Y:S05]  /*16b30*/  BSYNC B1 ;  /* 0x0000000000017941 */ /* 0x000fea0003800000 */
.L_x_11915:
[----:B-1----:R-:W-:Y:S01]  /*16b40*/  IMAD.U32 R6, RZ, RZ, UR38 ;  /* 0x00000026ff067e24 */ /* 0x002fe2000f8e00ff */
        /* <DEDUP_REMOVED lines=15> */
.L_x_11917:
        /* <DEDUP_REMOVED lines=8> */
.L_x_11969:
        /* <DEDUP_REMOVED lines=9> */
.L_x_11920:
[----:B------:R-:W-:Y:S05]  /*16d50*/  BSYNC B1 ;  /* 0x0000000000017941 */ /* 0x000fea0003800000 */
.L_x_11919:
        /* <DEDUP_REMOVED lines=12> */
.L_x_11921:
[----:B------:R-:W-:-:S13]  /*16e20*/  @P0 ELECT P1, URZ, PT ;  /* 0x00000000003f082f */ /* 0x000fda0003820000 */
[----:B------:R-:W-:Y:S01]  /*16e30*/  @P1 R2UR UR13, R22 ;  /* 0x00000000160d12ca */ /* 0x000fe200000e0000 */
[----:B------:R-:W-:Y:S01]  /*16e40*/  UMOV UR12, UR36 ;  /* 0x00000024000c7c82 */ /* 0x000fe20008000000 */
[----:B------:R-:W-:-:S11]  /*16e50*/  @P1 PLOP3.LUT P0, PT, P1, PT, PT, 0x8, 0x0 ;  /* 0x000000000000181c */ /* 0x000fd60000f0e170 */
[----:B------:R1:W-:Y:S01]  /*16e60*/  UTMALDG.4D [UR8], [UR4], desc[UR6] ;  /* 0x00000608040075b4 */ /* 0x0003e20008019000 */
[----:B------:R-:W-:Y:S01]  /*16e70*/  PLOP3.LUT P1, PT, PT, PT, PT, 0x8, 0x0 ;  /* 0x000000000000781c */ /* 0x000fe20003f2e170 */
[----:B-1----:R-:W-:-:S12]  /*16e80*/  @P0 BRA.U.ANY `(.L_x_11921) ;  /* 0xfffffffd00e40947 */ /* 0x002fd8000393ffff */
.L_x_11912:
[----:B------:R-:W-:Y:S05]  /*16e90*/  BSYNC B0 ;  /* 0x0000000000007941 */ /* 0x000fea0003800000 */
.L_x_11911:
[----:B------:R-:W-:-:S13]  /*16ea0*/  ISETP.NE.AND P0, PT, R12, 0x3, PT ;  /* 0x000000030c00780c */ /* 0x000fda0003f05270 */
[----:B------:R-:W-:Y:S05]  /*16eb0*/  @!P0 BRA `(.L_x_11922) ;  /* 0x0000000000048947 */ /* 0x000fea0003800000 */
[----:B------:R-:W-:Y:S01]  /*16ec0*/  BPT.TRAP 0x1 ;  /* 0x000000040000795c */ /* 0x000fe20000300000 */
.L_x_11922:
[----:B------:R-:W-:Y:S02]  /*16ed0*/  LOP3.LUT R5, R8, 0x1, RZ, 0x3c, !PT ;  /* 0x0000000108057812 */ /* 0x000fe400078e3cff */
[----:B------:R-:W-:Y:S02]  /*16ee0*/  LEA R20, R9, UR38, 0x3 ;  /* 0x0000002609147c11 */ /* 0x000fe4000f8e18ff */
[----:B------:R-:W-:Y:S02]  /*16ef0*/  SHF.L.U32 R5, R5, 0x1f, RZ ;  /* 0x0000001f05057819 */ /* 0x000fe400000006ff */
[----:B------:R-:W-:Y:S02]  /*16f00*/  ISETP.NE.AND P1, PT, R14, 0x3, PT ;  /* 0x000000030e00780c */ /* 0x000fe40003f25270 */
[----:B------:R-:W1:Y:S02]  /*16f10*/  SYNCS.PHASECHK.TRANS64.TRYWAIT P0, [R20+URZ+0x12470], R5 ;  /* 0x01247005140075a7 */ /* 0x000e64000800017f */
[----:B-1----:R-:W-:Y:S09]  /*16f20*/  @!P0 BRA `(.L_x_11923) ;  /* 0x00000018003c8947 */ /* 0x002ff20003800000 */
.L_x_11970:
[----:B------:R-:W-:Y:S05]  /*16f30*/  @!P1 BRA `(.L_x_11924) ;  /* 0x0000000000049947 */ /* 0x000fea0003800000 */
[----:B------:R-:W-:Y:S01]  /*16f40*/  BPT.TRAP 0x1 ;  /* 0x000000040000795c */ /* 0x000fe20000300000 */
.L_x_11924:
[----:B-1----:R-:W-:Y:S01]  /*16f50*/  SHF.L.U32 R5, R8, 0x1f, RZ ;  /* 0x0000001f08057819 */ /* 0x002fe200000006ff */
[----:B0-----:R-:W-:-:S03]  /*16f60*/  IMAD R10, R9, 0x2800, RZ ;  /* 0x00002800090a7824 */ /* 0x001fc600078e02ff */
[----:B------:R-:W0:Y:S02]  /*16f70*/  SYNCS.PHASECHK.TRANS64.TRYWAIT P0, [R20+URZ+0x12460], R5 ;  /* 0x01246005140075a7 */ /* 0x000e24000800017f */
[----:B0-----:R-:W-:Y:S05]  /*16f80*/  @!P0 BRA `(.L_x_11925) ;  /* 0x0000001800388947 */ /* 0x001fea0003800000 */
.L_x_11971:
[C---:B------:R-:W-:Y:S01]  /*16f90*/  LOP3.LUT R25, R10.reuse, R23, RZ, 0xfc, !PT ;  /* 0x000000170a197212 */ /* 0x040fe200078efcff */
[----:B------:R-:W-:Y:S05]  /*16fa0*/  WARPSYNC.ALL ;  /* 0x0000000000007948 */ /* 0x000fea0003800000 */
[----:B0-----:R-:W0:Y:S01]  /*16fb0*/  LDSM.16.MT88.4 R4, [R25+UR38+0x5200] ;  /* 0x005200261904783b */ /* 0x001e220008004200 */
[----:B------:R-:W-:-:S05]  /*16fc0*/  LOP3.LUT R21, R10, R18, RZ, 0xfc, !PT ;  /* 0x000000120a157212 */ /* 0x000fca00078efcff */
[----:B------:R-:W-:Y:S01]  /*16fd0*/  VIADD R21, R21, UR38 ;  /* 0x0000002615157c36 */ /* 0x000fe20008000000 */
        /* <DEDUP_REMOVED lines=37> */
.L_x_11926:
[----:B-1----:R1:W-:Y:S01]  /*17230*/  SYNCS.ARRIVE.TRANS64.A1T0 RZ, [R20+URZ+0x12450], RZ ;  /* 0x012450ff14ff79a7 */ /* 0x0023e2000810003f */
[----:B------:R-:W-:Y:S01]  /*17240*/  BAR.SYNC.DEFER_BLOCKING 0x2, 0x80 ;  /* 0x0082000000007b1d */ /* 0x000fe20000010000 */
[----:B------:R-:W-:Y:S01]  /*17250*/  ISETP.NE.AND P0, PT, R2, RZ, PT ;  /* 0x000000ff0200720c */ /* 0x000fe20003f05270 */
[----:B0-----:R-:W-:Y:S02]  /*17260*/  IMAD.MOV.U32 R9, RZ, RZ, R3 ;  /* 0x000000ffff097224 */ /* 0x001fe400078e0003 */
[----:B------:R-:W-:-:S10]  /*17270*/  IMAD.MOV.U32 R8, RZ, RZ, R0 ;  /* 0x000000ffff087224 */ /* 0x000fd400078e0000 */
[----:B------:R-:W-:-:S05]  /*17280*/  @!P0 VIADD R4, R20, 0x12480 ;  /* 0x0001248014048836 */ /* 0x000fca0000000000 */
[----:B------:R-:W-:-:S04]  /*17290*/  @!P0 PRMT R4, RZ, 0x654, R4 ;  /* 0x00000654ff048816 */ /* 0x000fc80000000004 */
[----:B------:R1:W-:Y:S01]  /*172a0*/  @!P0 SYNCS.ARRIVE.TRANS64.RED.A1T0 RZ, [R4+URZ], RZ ;  /* 0x000000ff04ff89a7 */ /* 0x0003e2000810043f */
[C---:B------:R-:W-:Y:S01]  /*172b0*/  ISETP.GT.AND P0, PT, R15.reuse, UR41, PT ;  /* 0x000000290f007c0c */ /* 0x040fe2000bf04270 */
[----:B------:R-:W-:-:S12]  /*172c0*/  VIADD R15, R15, 0xffffffff ;  /* 0xffffffff0f0f7836 */ /* 0x000fd80000000000 */
[----:B-1----:R-:W-:Y:S05]  /*172d0*/  @P0 BRA `(.L_x_11927) ;  /* 0xfffffff4006c0947 */ /* 0x002fea000383ffff */
[----:B------:R-:W-:Y:S05]  /*172e0*/  BRA `(.L_x_11928) ;  /* 0x0000000000087947 */ /* 0x000fea0003800000 */
.L_x_11910:
[----:B0-----:R-:W-:Y:S02]  /*172f0*/  IMAD.MOV.U32 R3, RZ, RZ, RZ ;  /* 0x000000ffff037224 */ /* 0x001fe400078e00ff */
[----:B------:R-:W-:-:S07]  /*17300*/  IMAD.MOV.U32 R0, RZ, RZ, 0x1 ;  /* 0x00000001ff007424 */ /* 0x000fce00078e00ff */
.L_x_11928:
[----:B------:R-:W-:-:S04]  /*17310*/  ULOP3.LUT UR4, UR40, 0x1, URZ, 0xfc, !UPT ;  /* 0x0000000128047892 */ /* 0x000fc8000f8efc3f */
[----:B------:R-:W-:-:S06]  /*17320*/  UISETP.NE.AND UP0, UPT, UR4, 0x3, UPT ;  /* 0x000000030400788c */ /* 0x000fcc000bf05270 */
[----:B------:R-:W-:-:S13]  /*17330*/  PLOP3.LUT P0, PT, PT, PT, UP0, 0x80, 0x0 ;  /* 0x000000000000781c */ /* 0x000fda0003f0f008 */
[----:B------:R-:W-:Y:S05]  /*17340*/  @!P0 BRA `(.L_x_11929) ;  /* 0x0000000000048947 */ /* 0x000fea0003800000 */
[----:B------:R-:W-:Y:S01]  /*17350*/  BPT.TRAP 0x1 ;  /* 0x000000040000795c */ /* 0x000fe20000300000 */
.L_x_11929:
[----:B------:R-:W-:Y:S01]  /*17360*/  LOP3.LUT R5, R0, 0x1, RZ, 0x3c, !PT ;  /* 0x0000000100057812 */ /* 0x000fe200078e3cff */
[----:B------:R-:W-:Y:S01]  /*17370*/  BSSY B0, `(.L_x_11930) ;  /* 0x0000005000007945 */ /* 0x000fe20003800000 */
[----:B------:R-:W-:Y:S02]  /*17380*/  LEA R12, R3, UR38, 0x3 ;  /* 0x00000026030c7c11 */ /* 0x000fe4000f8e18ff */
[----:B------:R-:W-:-:S04]  /*17390*/  SHF.L.U32 R5, R5, 0x1f, RZ ;  /* 0x0000001f05057819 */ /* 0x000fc800000006ff */
[----:B------:R-:W0:Y:S02]  /*173a0*/  SYNCS.PHASECHK.TRANS64.TRYWAIT P0, [R12+URZ+0x12470], R5 ;  /* 0x012470050c0075a7 */ /* 0x000e24000800017f */
[----:B0-----:R-:W-:Y:S05]  /*173b0*/  @!P0 BRA `(.L_x_11931) ;  /* 0x0000001400408947 */ /* 0x001fea0003800000 */
.L_x_11972:
[----:B------:R-:W-:Y:S05]  /*173c0*/  BSYNC B0 ;  /* 0x0000000000007941 */ /* 0x000fea0003800000 */
.L_x_11930:
[----:B------:R-:W-:-:S06]  /*173d0*/  ULOP3.LUT UR4, UR40, 0x2, URZ, 0xfc, !UPT ;  /* 0x0000000228047892 */ /* 0x000fcc000f8efc3f */
[----:B------:R-:W-:-:S05]  /*173e0*/  IMAD.U32 R4, RZ, RZ, UR4 ;  /* 0x00000004ff047e24 */ /* 0x000fca000f8e00ff */
[----:B------:R-:W-:-:S13]  /*173f0*/  ISETP.NE.AND P1, PT, R4, 0x3, PT ;  /* 0x000000030400780c */ /* 0x000fda0003f25270 */
[----:B------:R-:W-:Y:S05]  /*17400*/  @!P1 BRA `(.L_x_11932) ;  /* 0x0000000000049947 */ /* 0x000fea0003800000 */
[----:B------:R-:W-:Y:S01]  /*17410*/  BPT.TRAP 0x1 ;  /* 0x000000040000795c */ /* 0x000fe20000300000 */
.L_x_11932:
[----:B0-----:R-:W-:Y:S01]  /*17420*/  SHF.L.U32 R5, R0, 0x1f, RZ ;  /* 0x0000001f00057819 */ /* 0x001fe200000006ff */
[----:B------:R-:W-:-:S03]  /*17430*/  IMAD R8, R3, 0x2800, RZ ;  /* 0x0000280003087824 */ /* 0x000fc600078e02ff */
[----:B------:R-:W0:Y:S02]  /*17440*/  SYNCS.PHASECHK.TRANS64.TRYWAIT P0, [R12+URZ+0x12460], R5 ;  /* 0x012460050c0075a7 */ /* 0x000e24000800017f */
[----:B------:R-:W-:Y:S01]  /*17450*/  LOP3.LUT R23, R8, R23, RZ, 0xfc, !PT ;  /* 0x0000001708177212 */ /* 0x000fe200078efcff */
[----:B0-----:R-:W-:Y:S06]  /*17460*/  @!P0 BRA `(.L_x_11933) ;  /* 0x0000001400288947 */ /* 0x001fec0003800000 */
.L_x_11973:
        /* <DEDUP_REMOVED lines=41> */
.L_x_11934:
[----:B-1----:R1:W-:Y:S01]  /*17700*/  SYNCS.ARRIVE.TRANS64.A1T0 RZ, [R12+URZ+0x12450], RZ ;  /* 0x012450ff0cff79a7 */ /* 0x0023e2000810003f */
[----:B------:R-:W-:Y:S01]  /*17710*/  BAR.SYNC.DEFER_BLOCKING 0x2, 0x80 ;  /* 0x0082000000007b1d */ /* 0x000fe20000010000 */
[----:B------:R-:W-:Y:S01]  /*17720*/  ISETP.NE.AND P0, PT, R2, RZ, PT ;  /* 0x000000ff0200720c */ /* 0x000fe20003f05270 */
[----:B------:R-:W-:Y:S02]  /*17730*/  VIADD R3, R3, 0x1 ;  /* 0x0000000103037836 */ /* 0x000fe40000000000 */
[----:B------:R-:W-:-:S10]  /*17740*/  IMAD.MOV.U32 R4, RZ, RZ, RZ ;  /* 0x000000ffff047224 */ /* 0x000fd400078e00ff */
[----:B------:R-:W-:-:S05]  /*17750*/  @!P0 VIADD R2, R12, 0x12480 ;  /* 0x000124800c028836 */ /* 0x000fca0000000000 */
[----:B------:R-:W-:-:S04]  /*17760*/  @!P0 PRMT R2, RZ, 0x654, R2 ;  /* 0x00000654ff028816 */ /* 0x000fc80000000002 */
[----:B------:R1:W-:Y:S01]  /*17770*/  @!P0 SYNCS.ARRIVE.TRANS64.RED.A1T0 RZ, [R2+URZ], RZ ;  /* 0x000000ff02ff89a7 */ /* 0x0003e2000810043f */
[----:B------:R-:W-:-:S04]  /*17780*/  ISETP.NE.AND P0, PT, R3, 0x2, PT ;  /* 0x000000020300780c */ /* 0x000fc80003f05270 */
[----:B------:R-:W-:Y:S02]  /*17790*/  SEL R5, RZ, 0x1, P0 ;  /* 0x00000001ff057807 */ /* 0x000fe40000000000 */
[----:B------:R-:W-:Y:S02]  /*177a0*/  SEL R3, R3, RZ, P0 ;  /* 0x000000ff03037207 */ /* 0x000fe40000000000 */
[----:B-1----:R-:W-:-:S07]  /*177b0*/  LOP3.LUT R0, R0, R5, RZ, 0x3c, !PT ;  /* 0x0000000500007212 */ /* 0x002fce00078e3cff */
.L_x_11887:
[----:B------:R-:W0:Y:S01]  /*177c0*/  S2R R5, SR_CgaCtaId ;  /* 0x0000000000057919 */ /* 0x000e220000008800 */
[----:B------:R-:W-:Y:S02]  /*177d0*/  MOV R2, 0x400 ;  /* 0x0000040000027802 */ /* 0x000fe40000000f00 */
[----:B------:R-:W-:Y:S02]  /*177e0*/  SHF.L.U32 R4, R4, 0x1f, RZ ;  /* 0x0000001f04047819 */ /* 0x000fe400000006ff */
[----:B0-----:R-:W-:-:S04]  /*177f0*/  LEA R9, R5, R2, 0x18 ;  /* 0x0000000205097211 */ /* 0x001fc800078ec0ff */
[----:B------:R-:W0:Y:S02]  /*17800*/  SYNCS.PHASECHK.TRANS64.TRYWAIT P0, [R9+URZ+0x12420], R4 ;  /* 0x01242004090075a7 */ /* 0x000e24000800017f */
[----:B0-----:R-:W-:Y:S05]  /*17810*/  @!P0 BRA `(.L_x_11935) ;  /* 0x0000001000508947 */ /* 0x001fea0003800000 */
.L_x_11974:
[----:B------:R-:W1:Y:S02]  /*17820*/  SHFL.IDX PT, R17, R17, RZ, 0x1f ;  /* 0x00001fff11117589 */ /* 0x000e6400000e0000 */
        /* <DEDUP_REMOVED lines=9> */
.L_x_11936:
        /* <DEDUP_REMOVED lines=12> */
.L_x_11975:
[----:B------:R-:W1:Y:S02]  /*17980*/  SYNCS.PHASECHK.TRANS64.TRYWAIT P1, [R5+URZ], R0 ;  /* 0x00000000050075a7 */ /* 0x000e64000802017f */
[----:B-1----:R-:W-:Y:S05]  /*17990*/  @!P1 BRA `(.L_x_11938) ;  /* 0x0000001000189947 */ /* 0x002fea0003800000 */
.L_x_11976:
[----:B------:R-:W-:Y:S05]  /*179a0*/  @!P0 BRA `(.L_x_11939) ;  /* 0x0000000000048947 */ /* 0x000fea0003800000 */
[----:B------:R-:W-:Y:S01]  /*179b0*/  BPT.TRAP 0x1 ;  /* 0x000000040000795c */ /* 0x000fe20000300000 */
.L_x_11939:
[----:B------:R-:W-:-:S04]  /*179c0*/  IMAD R3, R3, 0x8, R9 ;  /* 0x0000000803037824 */ /* 0x000fc800078e0209 */
[----:B------:R-:W2:Y:S02]  /*179d0*/  SYNCS.PHASECHK.TRANS64.TRYWAIT P1, [R3+URZ+0x12460], R4 ;  /* 0x01246004030075a7 */ /* 0x000ea4000802017f */
[----:B--2---:R-:W-:Y:S05]  /*179e0*/  @!P1 BRA `(.L_x_11940) ;  /* 0x0000001000189947 */ /* 0x004fea0003800000 */
.L_x_11977:
[----:B------:R-:W-:Y:S05]  /*179f0*/  @!P0 BRA `(.L_x_11941) ;  /* 0x0000000000048947 */ /* 0x000fea0003800000 */
[----:B------:R-:W-:Y:S01]  /*17a00*/  BPT.TRAP 0x1 ;  /* 0x000000040000795c */ /* 0x000fe20000300000 */
.L_x_11941:
[----:B-1----:R-:W-:-:S04]  /*17a10*/  IMAD R5, R2, 0x8, R9 ;  /* 0x0000000802057824 */ /* 0x002fc800078e0209 */
[----:B------:R-:W1:Y:S02]  /*17a20*/  SYNCS.PHASECHK.TRANS64.TRYWAIT P1, [R5+URZ+0x12460], R0 ;  /* 0x01246000050075a7 */ /* 0x000e64000802017f */
[----:B-1----:R-:W-:Y:S05]  /*17a30*/  @!P1 BRA `(.L_x_11942) ;  /* 0x0000001000189947 */ /* 0x002fea0003800000 */
.L_x_11978:
[----:B------:R-:W-:Y:S05]  /*17a40*/  @!P0 BRA `(.L_x_11943) ;  /* 0x0000000000048947 */ /* 0x000fea0003800000 */
[----:B------:R-:W-:Y:S01]  /*17a50*/  BPT.TRAP 0x1 ;  /* 0x000000040000795c */ /* 0x000fe20000300000 */
.L_x_11943:
[----:B------:R-:W3:Y:S02]  /*17a60*/  SYNCS.PHASECHK.TRANS64.TRYWAIT P0, [R3+URZ+0x12480], R4 ;  /* 0x01248004030075a7 */ /* 0x000ee4000800017f */
[----:B---3--:R-:W-:Y:S05]  /*17a70*/  @!P0 BRA `(.L_x_11944) ;  /* 0x00000010001c8947 */ /* 0x008fea0003800000 */
.L_x_11945:
[----:B----4-:R4:W0:Y:S02]  /*17a80*/  SYNCS.PHASECHK.TRANS64.TRYWAIT P0, [R5+URZ+0x12480], R0 ;  /* 0x01248000050075a7 */ /* 0x010824000800017f */
[----:B0-----:R-:W-:Y:S05]  /*17a90*/  @!P0 NANOSLEEP.SYNCS 0x989680 ;  /* 0x009896800000895d */ /* 0x001fea0003900000 */
[----:B------:R-:W0:Y:S02]  /*17aa0*/  @!P0 SYNCS.PHASECHK.TRANS64 P0, [R5+URZ+0x12480], R0 ;  /* 0x01248000050085a7 */ /* 0x000e24000800007f */
[----:B0-----:R-:W-:Y:S05]  /*17ab0*/  @!P0 BRA `(.L_x_11945) ;  /* 0xfffffffc00f08947 */ /* 0x001fea000383ffff */
.L_x_11799:
[----:B------:R-:W-:Y:S05]  /*17ac0*/  BSYNC B6 ;  /* 0x0000000000067941 */ /* 0x000fea0003800000 */
.L_x_11796:
[----:B------:R-:W-:Y:S05]  /*17ad0*/  EXIT ;  /* 0x000000000000794d */ /* 0x000fea0003800000 */
.L_x_11809:
[----:B0-----:R-:W-:-:S04]  /*17ae0*/  IMAD.U32 R3, RZ, RZ, UR46 ;  /* 0x0000002eff037e24 */ /* 0x001fc8000f8e00ff */
[----:B------:R0:W1:Y:S03]  /*17af0*/  SYNCS.PHASECHK.TRANS64.TRYWAIT P0, [R3+URZ+0x12400], R8 ;  /* 0x01240008030075a7 */ /* 0x000066000800017f */
[----:B-1----:R-:W-:Y:S05]  /*17b00*/  @!P0 NANOSLEEP.SYNCS 0x989680 ;  /* 0x009896800000895d */ /* 0x002fea0003900000 */
[----:B------:R-:W1:Y:S02]  /*17b10*/  @!P0 SYNCS.PHASECHK.TRANS64 P0, [R3+URZ+0x12400], R8 ;  /* 0x01240008030085a7 */ /* 0x000e64000800007f */
[----:B-1----:R-:W-:Y:S05]  /*17b20*/  @!P0 BRA `(.L_x_11809) ;  /* 0xfffffffc00ec8947 */ /* 0x002fea000383ffff */
[----:B------:R-:W-:Y:S05]  /*17b30*/  BRA `(.L_x_11946) ;  /* 0xfffffe9c00907947 */ /* 0x000fea000383ffff */
.L_x_11813:
[----:B-1----:R-:W-:-:S04]  /*17b40*/  IMAD.U32 R5, RZ, RZ, UR46 ;  /* 0x0000002eff057e24 */ /* 0x002fc8000f8e00ff */
[----:B------:R1:W2:Y:S03]  /*17b50*/  SYNCS.PHASECHK.TRANS64.TRYWAIT P1, [R5+URZ+0x12430], R8 ;  /* 0x01243008050075a7 */ /* 0x0002a6000802017f */
[----:B--2---:R-:W-:Y:S05]  /*17b60*/  @!P1 NANOSLEEP.SYNCS 0x989680 ;  /* 0x009896800000995d */ /* 0x004fea0003900000 */
[----:B------:R-:W2:Y:S02]  /*17b70*/  @!P1 SYNCS.PHASECHK.TRANS64 P1, [R5+URZ+0x12430], R8 ;  /* 0x01243008050095a7 */ /* 0x000ea4000802007f */
[----:B--2---:R-:W-:Y:S05]  /*17b80*/  @!P1 BRA `(.L_x_11813) ;  /* 0xfffffffc00ec9947 */ /* 0x004fea000383ffff */
[----:B------:R-:W-:Y:S05]  /*17b90*/  BRA `(.L_x_11812) ;  /* 0xfffffe9c00b07947 */ /* 0x000fea000383ffff */
.L_x_11829:
[----:B-1----:R-:W-:-:S04]  /*17ba0*/  IMAD.U32 R10, RZ, RZ, UR22 ;  /* 0x00000016ff0a7e24 */ /* 0x002fc8000f8e00ff */
[----:B------:R1:W2:Y:S03]  /*17bb0*/  SYNCS.PHASECHK.TRANS64.TRYWAIT P1, [R10+URZ+0x12430], R9 ;  /* 0x012430090a0075a7 */ /* 0x0002a6000802017f */
[----:B--2---:R-:W-:Y:S05]  /*17bc0*/  @!P1 NANOSLEEP.SYNCS 0x989680 ;  /* 0x009896800000995d */ /* 0x004fea0003900000 */
[----:B------:R-:W2:Y:S02]  /*17bd0*/  @!P1 SYNCS.PHASECHK.TRANS64 P1, [R10+URZ+0x12430], R9 ;  /* 0x012430090a0095a7 */ /* 0x000ea4000802007f */
[----:B--2---:R-:W-:Y:S05]  /*17be0*/  @!P1 BRA `(.L_x_11829) ;  /* 0xfffffffc00ec9947 */ /* 0x004fea000383ffff */
[----:B------:R-:W-:Y:S05]  /*17bf0*/  BRA `(.L_x_11828) ;  /* 0xfffffee800307947 */ /* 0x000fea000383ffff */
.L_x_11833:
[----:B-1----:R-:W-:-:S04]  /*17c00*/  IMAD.U32 R128, RZ, RZ, UR13 ;  /* 0x0000000dff807e24 */ /* 0x002fc8000f8e00ff */
[----:B------:R1:W2:Y:S03]  /*17c10*/  SYNCS.PHASECHK.TRANS64.TRYWAIT P1, [R128+URZ+0x12450], R9 ;  /* 0x01245009800075a7 */ /* 0x0002a6000802017f */
[----:B--2---:R-:W-:Y:S05]  /*17c20*/  @!P1 NANOSLEEP.SYNCS 0x989680 ;  /* 0x009896800000995d */ /* 0x004fea0003900000 */
[----:B------:R-:W2:Y:S02]  /*17c30*/  @!P1 SYNCS.PHASECHK.TRANS64 P1, [R128+URZ+0x12450], R9 ;  /* 0x01245009800095a7 */ /* 0x000ea4000802007f */
[----:B--2---:R-:W-:Y:S05]  /*17c40*/  @!P1 BRA `(.L_x_11833) ;  /* 0xfffffffc00ec9947 */ /* 0x004fea000383ffff */
[----:B------:R-:W-:Y:S05]  /*17c50*/  BRA `(.L_x_11832) ;  /* 0xfffffeec00d87947 */ /* 0x000fea000383ffff */
.L_x_11851:
[----:B-1----:R-:W-:-:S04]  /*17c60*/  IMAD.U32 R12, RZ, RZ, UR22 ;  /* 0x00000016ff0c7e24 */ /* 0x002fc8000f8e00ff */
[----:B------:R1:W2:Y:S03]  /*17c70*/  SYNCS.PHASECHK.TRANS64.TRYWAIT P1, [R12+URZ+0x12430], R11 ;  /* 0x0124300b0c0075a7 */ /* 0x0002a6000802017f */
[----:B--2---:R-:W-:Y:S05]  /*17c80*/  @!P1 NANOSLEEP.SYNCS 0x989680 ;  /* 0x009896800000995d */ /* 0x004fea0003900000 */
[----:B------:R-:W2:Y:S02]  /*17c90*/  @!P1 SYNCS.PHASECHK.TRANS64 P1, [R12+URZ+0x12430], R11 ;  /* 0x0124300b0c0095a7 */ /* 0x000ea4000802007f */
[----:B--2---:R-:W-:Y:S05]  /*17ca0*/  @!P1 BRA `(.L_x_11851) ;  /* 0xfffffffc00ec9947 */ /* 0x004fea000383ffff */
[----:B------:R-:W-:Y:S05]  /*17cb0*/  BRA `(.L_x_11850) ;  /* 0xffffff34000c7947 */ /* 0x000fea000383ffff */
.L_x_11855:
[----:B-1----:R-:W-:-:S04]  /*17cc0*/  IMAD.U32 R12, RZ, RZ, UR13 ;  /* 0x0000000dff0c7e24 */ /* 0x002fc8000f8e00ff */
[----:B------:R1:W2:Y:S03]  /*17cd0*/  SYNCS.PHASECHK.TRANS64.TRYWAIT P1, [R12+URZ+0x12450], R11 ;  /* 0x0124500b0c0075a7 */ /* 0x0002a6000802017f */
[----:B--2---:R-:W-:Y:S05]  /*17ce0*/  @!P1 NANOSLEEP.SYNCS 0x989680 ;  /* 0x009896800000995d */ /* 0x004fea0003900000 */
[----:B------:R-:W2:Y:S02]  /*17cf0*/  @!P1 SYNCS.PHASECHK.TRANS64 P1, [R12+URZ+0x12450], R11 ;  /* 0x0124500b0c0095a7 */ /* 0x000ea4000802007f */
[----:B--2---:R-:W-:Y:S05]  /*17d00*/  @!P1 BRA `(.L_x_11855) ;  /* 0xfffffffc00ec9947 */ /* 0x004fea000383ffff */
[----:B------:R-:W-:Y:S05]  /*17d10*/  BRA `(.L_x_11854) ;  /* 0xffffff4400d07947 */ /* 0x000fea000383ffff */
.L_x_11862:
[----:B-1----:R-:W-:-:S04]  /*17d20*/  IMAD.U32 R12, RZ, RZ, UR26 ;  /* 0x0000001aff0c7e24 */ /* 0x002fc8000f8e00ff */
[----:B------:R1:W2:Y:S03]  /*17d30*/  SYNCS.PHASECHK.TRANS64.TRYWAIT P1, [R12+URZ+0x12430], R11 ;  /* 0x0124300b0c0075a7 */ /* 0x0002a6000802017f */
[----:B--2---:R-:W-:Y:S05]  /*17d40*/  @!P1 NANOSLEEP.SYNCS 0x989680 ;  /* 0x009896800000995d */ /* 0x004fea0003900000 */
[----:B------:R-:W2:Y:S02]  /*17d50*/  @!P1 SYNCS.PHASECHK.TRANS64 P1, [R12+URZ+0x12430], R11 ;  /* 0x0124300b0c0095a7 */ /* 0x000ea4000802007f */
[----:B--2---:R-:W-:Y:S05]  /*17d60*/  @!P1 BRA `(.L_x_11862) ;  /* 0xfffffffc00ec9947 */ /* 0x004fea000383ffff */
[----:B------:R-:W-:Y:S05]  /*17d70*/  BRA `(.L_x_11861) ;  /* 0xffffff6000107947 */ /* 0x000fea000383ffff */
.L_x_11866:
[----:B-1----:R-:W-:-:S04]  /*17d80*/  IMAD.U32 R128, RZ, RZ, UR13 ;  /* 0x0000000dff807e24 */ /* 0x002fc8000f8e00ff */
[----:B------:R1:W2:Y:S03]  /*17d90*/  SYNCS.PHASECHK.TRANS64.TRYWAIT P1, [R128+URZ+0x12450], R11 ;  /* 0x0124500b800075a7 */ /* 0x0002a6000802017f */
[----:B--2---:R-:W-:Y:S05]  /*17da0*/  @!P1 NANOSLEEP.SYNCS 0x989680 ;  /* 0x009896800000995d */ /* 0x004fea0003900000 */
[----:B------:R-:W2:Y:S02]  /*17db0*/  @!P1 SYNCS.PHASECHK.TRANS64 P1, [R128+URZ+0x12450], R11 ;  /* 0x0124500b800095a7 */ /* 0x000ea4000802007f */
[----:B--2---:R-:W-:Y:S05]  /*17dc0*/  @!P1 BRA `(.L_x_11866) ;  /* 0xfffffffc00ec9947 */ /* 0x004fea000383ffff */
[----:B------:R-:W-:Y:S05]  /*17dd0*/  BRA `(.L_x_11865) ;  /* 0xffffff6400b47947 */ /* 0x000fea000383ffff */
.L_x_11880:
[----:B-1----:R-:W-:-:S04]  /*17de0*/  IMAD.U32 R3, RZ, RZ, UR14 ;  /* 0x0000000eff037e24 */ /* 0x002fc8000f8e00ff */
[----:B------:R1:W2:Y:S03]  /*17df0*/  SYNCS.PHASECHK.TRANS64.TRYWAIT P1, [R3+URZ+0x12450], R0 ;  /* 0x01245000030075a7 */ /* 0x0002a6000802017f */
[----:B--2---:R-:W-:Y:S05]  /*17e00*/  @!P1 NANOSLEEP.SYNCS 0x989680 ;  /* 0x009896800000995d */ /* 0x004fea0003900000 */
[----:B------:R-:W2:Y:S02]  /*17e10*/  @!P1 SYNCS.PHASECHK.TRANS64 P1, [R3+URZ+0x12450], R0 ;  /* 0x01245000030095a7 */ /* 0x000ea4000802007f */
[----:B--2---:R-:W-:Y:S05]  /*17e20*/  @!P1 BRA `(.L_x_11880) ;  /* 0xfffffffc00ec9947 */ /* 0x004fea000383ffff */
[----:B------:R-:W-:Y:S05]  /*17e30*/  BRA `(.L_x_11879) ;  /* 0xffffffa800047947 */ /* 0x000fea000383ffff */
.L_x_11899:
[----:B------:R-:W-:Y:S02]  /*17e40*/  IMAD.MOV.U32 R13, RZ, RZ, R17 ;  /* 0x000000ffff0d7224 */ /* 0x000fe400078e0011 */
[----:B------:R-:W-:Y:S02]  /*17e50*/  IMAD.MOV.U32 R12, RZ, RZ, RZ ;  /* 0x000000ffff0c7224 */ /* 0x000fe400078e00ff */
[----:B------:R-:W-:Y:S02]  /*17e60*/  IMAD.MOV.U32 R11, RZ, RZ, 0x1f ;  /* 0x0000001fff0b7424 */ /* 0x000fe400078e00ff */
[----:B------:R-:W-:-:S07]  /*17e70*/  IMAD.MOV.U32 R15, RZ, RZ, -0x1 ;  /* 0xffffffffff0f7424 */ /* 0x000fce00078e00ff */
[----:B------:R-:W-:Y:S05]  /*17e80*/  WARPSYNC.COLLECTIVE R15, `(.L_x_11947) ;  /* 0x000000000f087348 */ /* 0x000fea0003c00000 */
[----:B------:R0:W1:Y:S02]  /*17e90*/  SHFL.IDX P6, R14, R13, R12, R11 ;  /* 0x0000000c0d0e7389 */ /* 0x00006400000c000b */
[----:B01----:R-:W-:Y:S01]  /*17ea0*/  ENDCOLLECTIVE ;  /* 0x000000000000791b */ /* 0x003fe20003800000 */
.L_x_11947:
[----:B------:R-:W-:Y:S05]  /*17eb0*/  BRA `(.L_x_11948) ;  /* 0xffffffd800a47947 */ /* 0x000fea000383ffff */
.L_x_11901:
[----:B------:R-:W-:Y:S01]  /*17ec0*/  BSSY B0, `(.L_x_11949) ;  /* 0x0000006000007945 */ /* 0x000fe20003800000 */
[----:B------:R-:W-:-:S07]  /*17ed0*/  IMAD.MOV.U32 R15, RZ, RZ, -0x1 ;  /* 0xffffffffff0f7424 */ /* 0x000fce00078e00ff */
[----:B0-----:R-:W-:Y:S05]  /*17ee0*/  WARPSYNC.COLLECTIVE R15, `(.L_x_11950) ;  /* 0x000000000f0c7348 */ /* 0x001fea0003c00000 */
[----:B------:R-:W-:Y:S02]  /*17ef0*/  ELECT P6, UR62, PT ;  /* 0x00000000003e782f */ /* 0x000fe400038c0000 */
[----:B------:R-:W-:Y:S01]  /*17f00*/  MOV R14, UR62 ;  /* 0x0000003e000e7c02 */ /* 0x000fe20008000f00 */
[----:B0-----:R-:W-:Y:S10]  /*17f10*/  ENDCOLLECTIVE ;  /* 0x000000000000791b */ /* 0x001ff40003800000 */
.L_x_11950:
[----:B------:R-:W-:Y:S05]  /*17f20*/  BSYNC B0 ;  /* 0x0000000000007941 */ /* 0x000fea0003800000 */
.L_x_11949:
[----:B------:R-:W-:Y:S05]  /*17f30*/  BRA `(.L_x_11951) ;  /* 0xffffffd800a87947 */ /* 0x000fea000383ffff */
.L_x_11903:
[----:B-1----:R-:W-:-:S04]  /*17f40*/  IMAD.U32 R5, RZ, RZ, UR38 ;  /* 0x00000026ff057e24 */ /* 0x002fc8000f8e00ff */
[----:B------:R1:W2:Y:S03]  /*17f50*/  SYNCS.PHASECHK.TRANS64.TRYWAIT P0, [R5+URZ+0x12480], R0 ;  /* 0x01248000050075a7 */ /* 0x0002a6000800017f */
[----:B--2---:R-:W-:Y:S05]  /*17f60*/  @!P0 NANOSLEEP.SYNCS 0x989680 ;  /* 0x009896800000895d */ /* 0x004fea0003900000 */
[----:B------:R-:W2:Y:S02]  /*17f70*/  @!P0 SYNCS.PHASECHK.TRANS64 P0, [R5+URZ+0x12480], R0 ;  /* 0x01248000050085a7 */ /* 0x000ea4000800007f */
[----:B--2---:R-:W-:Y:S05]  /*17f80*/  @!P0 BRA `(.L_x_11903) ;  /* 0xfffffffc00ec8947 */ /* 0x004fea000383ffff */
[----:B------:R-:W-:Y:S05]  /*17f90*/  BRA `(.L_x_11952) ;  /* 0xffffffd800f87947 */ /* 0x000fea000383ffff */
.L_x_11905:
[----:B-1----:R-:W-:-:S04]  /*17fa0*/  IMAD.U32 R5, RZ, RZ, UR38 ;  /* 0x00000026ff057e24 */ /* 0x002fc8000f8e00ff */
[----:B------:R1:W2:Y:S03]  /*17fb0*/  SYNCS.PHASECHK.TRANS64.TRYWAIT P0, [R5+URZ+0x12440], R0 ;  /* 0x01244000050075a7 */ /* 0x0002a6000800017f */
[----:B--2---:R-:W-:Y:S05]  /*17fc0*/  @!P0 NANOSLEEP.SYNCS 0x989680 ;  /* 0x009896800000895d */ /* 0x004fea0003900000 */
[----:B------:R-:W2:Y:S02]  /*17fd0*/  @!P0 SYNCS.PHASECHK.TRANS64 P0, [R5+URZ+0x12440], R0 ;  /* 0x01244000050085a7 */ /* 0x000ea4000800007f */
[----:B--2---:R-:W-:Y:S05]  /*17fe0*/  @!P0 BRA `(.L_x_11905) ;  /* 0xfffffffc00ec8947 */ /* 0x004fea000383ffff */
[----:B------:R-:W-:Y:S05]  /*17ff0*/  BRA `(.L_x_11953) ;  /* 0xffffffdc00347947 */ /* 0x000fea000383ffff */
.L_x_11908:
[----:B------:R-:W-:Y:S01]  /*18000*/  IMAD.MOV.U32 R13, RZ, RZ, R10 ;  /* 0x000000ffff0d7224 */ /* 0x000fe200078e000a */
[----:B------:R-:W-:Y:S01]  /*18010*/  LEA.HI R3, R2, UR39, RZ, 0x1e ;  /* 0x0000002702037c11 */ /* 0x000fe2000f8ff0ff */
[----:B------:R-:W-:Y:S02]  /*18020*/  IMAD.MOV.U32 R12, RZ, RZ, RZ ;  /* 0x000000ffff0c7224 */ /* 0x000fe400078e00ff */
[----:B------:R-:W-:Y:S02]  /*18030*/  IMAD.MOV.U32 R11, RZ, RZ, 0x1c1f ;  /* 0x00001c1fff0b7424 */ /* 0x000fe400078e00ff */
[----:B------:R-:W-:-:S07]  /*18040*/  IMAD.MOV.U32 R15, RZ, RZ, -0x1 ;  /* 0xffffffffff0f7424 */ /* 0x000fce00078e00ff */
[----:B0-----:R-:W-:Y:S05]  /*18050*/  WARPSYNC.COLLECTIVE R15, `(.L_x_11954) ;  /* 0x000000000f087348 */ /* 0x001fea0003c00000 */
[----:B------:R1:W2:Y:S02]  /*18060*/  SHFL.IDX P6, R14, R13, R12, R11 ;  /* 0x0000000c0d0e7389 */ /* 0x0002a400000c000b */
[----:B012---:R-:W-:Y:S01]  /*18070*/  ENDCOLLECTIVE ;  /* 0x000000000000791b */ /* 0x007fe20003800000 */
.L_x_11954:
[----:B------:R-:W-:Y:S02]  /*18080*/  IMAD.MOV.U32 R13, RZ, RZ, R9 ;  /* 0x000000ffff0d7224 */ /* 0x000fe400078e0009 */
[----:B------:R-:W-:-:S07]  /*18090*/  IMAD.MOV.U32 R4, RZ, RZ, R14 ;  /* 0x000000ffff047224 */ /* 0x000fce00078e000e */
[----:B------:R-:W-:Y:S05]  /*180a0*/  WARPSYNC.COLLECTIVE R15, `(.L_x_11955) ;  /* 0x000000000f087348 */ /* 0x000fea0003c00000 */
[----:B------:R0:W1:Y:S02]  /*180b0*/  SHFL.IDX P6, R14, R13, R12, R11 ;  /* 0x0000000c0d0e7389 */ /* 0x00006400000c000b */
[----:B01----:R-:W-:Y:S01]  /*180c0*/  ENDCOLLECTIVE ;  /* 0x000000000000791b */ /* 0x003fe20003800000 */
.L_x_11955:
[----:B------:R-:W-:Y:S02]  /*180d0*/  ULDC UR4, c[0x0][0x288] ;  /* 0x0000a20000047ab9 */ /* 0x000fe40000000800 */
[----:B------:R-:W-:-:S05]  /*180e0*/  IMAD R6, R6, UR4, RZ ;  /* 0x0000000406067c24 */ /* 0x000fca000f8e02ff */
[C---:B------:R-:W-:Y:S01]  /*180f0*/  ISETP.GE.AND P1, PT, R3.reuse, R6, PT ;  /* 0x000000060300720c */ /* 0x040fe20003f26270 */
[----:B------:R-:W-:Y:S02]  /*18100*/  VIADD R11, R3, 0x20 ;  /* 0x00000020030b7836 */ /* 0x000fe40000000000 */
[----:B------:R-:W-:Y:S02]  /*18110*/  IMAD.MOV.U32 R13, RZ, RZ, R10 ;  /* 0x000000ffff0d7224 */ /* 0x000fe400078e000a */
[----:B------:R-:W-:-:S08]  /*18120*/  IMAD.MOV.U32 R12, RZ, RZ, 0x1 ;  /* 0x00000001ff0c7424 */ /* 0x000fd000078e00ff */
[----:B------:R-:W-:Y:S01]  /*18130*/  @!P1 VIADD R29, R28, UR38 ;  /* 0x000000261c1d9c36 */ /* 0x000fe20008000000 */
[----:B------:R-:W-:-:S05]  /*18140*/  @!P1 IADD3 R14, P2, R0, R14, RZ ;  /* 0x0000000e000e9210 */ /* 0x000fca0007f5e0ff */
[----:B------:R-:W-:Y:S02]  /*18150*/  @!P1 IMAD.X R5, RZ, RZ, R4, P2 ;  /* 0x000000ffff059224 */ /* 0x000fe400010e0604 */
[----:B------:R-:W-:-:S05]  /*18160*/  @!P1 IMAD.MOV.U32 R4, RZ, RZ, R14 ;  /* 0x000000ffff049224 */ /* 0x000fca00078e000e */
[----:B------:R-:W-:Y:S01]  /*18170*/  @!PT LDS RZ, [RZ] ;  /* 0x00000000fffff984 */ /* 0x000fe20000000800 */
[----:B------:R-:W-:Y:S01]  /*18180*/  @!PT LDS RZ, [RZ] ;  /* 0x00000000fffff984 */ /* 0x000fe20000000800 */
[----:B------:R-:W-:Y:S01]  /*18190*/  @!PT LDS RZ, [RZ] ;  /* 0x00000000fffff984 */ /* 0x000fe20000000800 */
[----:B------:R0:W-:Y:S01]  /*181a0*/  @!P1 LDGSTS.E.BYPASS.LTC128B.128 [R29+0xa200], desc[UR42][R4.64], !P0 ;  /* 0x0a200000041d9fae */ /* 0x0001e2000c101d6a */
[----:B------:R-:W-:Y:S01]  /*181b0*/  ISETP.GE.AND P1, PT, R11, R6, PT ;  /* 0x000000060b00720c */ /* 0x000fe20003f26270 */
[----:B------:R-:W-:-:S12]  /*181c0*/  IMAD.MOV.U32 R11, RZ, RZ, 0x1c1f ;  /* 0x00001c1fff0b7424 */ /* 0x000fd800078e00ff */
[----:B0-----:R-:W-:Y:S05]  /*181d0*/  WARPSYNC.COLLECTIVE R15, `(.L_x_11956) ;  /* 0x000000000f087348 */ /* 0x001fea0003c00000 */
[----:B------:R1:W2:Y:S02]  /*181e0*/  SHFL.IDX P6, R14, R13, R12, R11 ;  /* 0x0000000c0d0e7389 */ /* 0x0002a400000c000b */
[----:B012---:R-:W-:Y:S01]  /*181f0*/  ENDCOLLECTIVE ;  /* 0x000000000000791b */ /* 0x007fe20003800000 */
.L_x_11956:
[----:B------:R-:W-:Y:S02]  /*18200*/  @!P1 VIADD R29, R28, UR38 ;  /* 0x000000261c1d9c36 */ /* 0x000fe40008000000 */
[----:B------:R-:W-:Y:S02]  /*18210*/  IMAD.MOV.U32 R13, RZ, RZ, R9 ;  /* 0x000000ffff0d7224 */ /* 0x000fe400078e0009 */
[----:B------:R-:W-:-:S07]  /*18220*/  IMAD.MOV.U32 R21, RZ, RZ, R14 ;  /* 0x000000ffff157224 */ /* 0x000fce00078e000e */
[----:B------:R-:W-:Y:S05]  /*18230*/  WARPSYNC.COLLECTIVE R15, `(.L_x_11957) ;  /* 0x000000000f087348 */ /* 0x000fea0003c00000 */
[----:B------:R0:W1:Y:S02]  /*18240*/  SHFL.IDX P6, R14, R13, R12, R11 ;  /* 0x0000000c0d0e7389 */ /* 0x00006400000c000b */
[----:B01----:R-:W-:Y:S01]  /*18250*/  ENDCOLLECTIVE ;  /* 0x000000000000791b */ /* 0x003fe20003800000 */
.L_x_11957:
[----:B------:R-:W-:Y:S02]  /*18260*/  IMAD.MOV.U32 R13, RZ, RZ, R10 ;  /* 0x000000ffff0d7224 */ /* 0x000fe400078e000a */
[----:B------:R-:W-:Y:S01]  /*18270*/  IMAD.MOV.U32 R12, RZ, RZ, 0x2 ;  /* 0x00000002ff0c7424 */ /* 0x000fe200078e00ff */
[----:B------:R-:W-:-:S13]  /*18280*/  @!P1 IADD3 R4, P3, R0, R14, RZ ;  /* 0x0000000e00049210 */ /* 0x000fda0007f7e0ff */
[----:B------:R-:W-:Y:S05]  /*18290*/  WARPSYNC.COLLECTIVE R15, `(.L_x_11958) ;  /* 0x000000000f087348 */ /* 0x000fea0003c00000 */
[----:B------:R0:W1:Y:S02]  /*182a0*/  SHFL.IDX P6, R14, R13, R12, R11 ;  /* 0x0000000c0d0e7389 */ /* 0x00006400000c000b */
[----:B01----:R-:W-:Y:S01]  /*182b0*/  ENDCOLLECTIVE ;  /* 0x000000000000791b */ /* 0x003fe20003800000 */
.L_x_11958:
[----:B------:R-:W-:-:S05]  /*182c0*/  @!P1 IMAD.X R5, RZ, RZ, R21, P3 ;  /* 0x000000ffff059224 */ /* 0x000fca00018e0615 */
[----:B------:R-:W-:Y:S01]  /*182d0*/  @!PT LDS RZ, [RZ] ;  /* 0x00000000fffff984 */ /* 0x000fe20000000800 */
[----:B------:R-:W-:Y:S01]  /*182e0*/  @!PT LDS RZ, [RZ] ;  /* 0x00000000fffff984 */ /* 0x000fe20000000800 */
[----:B------:R-:W-:Y:S01]  /*182f0*/  @!PT LDS RZ, [RZ] ;  /* 0x00000000fffff984 */ /* 0x000fe20000000800 */
[----:B------:R0:W-:Y:S01]  /*18300*/  @!P1 LDGSTS.E.BYPASS.LTC128B.128 [R29+0xaa00], desc[UR42][R4.64], !P0 ;  /* 0x0aa00000041d9fae */ /* 0x0001e2000c101d6a */
[----:B------:R-:W-:Y:S02]  /*18310*/  IMAD.MOV.U32 R13, RZ, RZ, R9 ;  /* 0x000000ffff0d7224 */ /* 0x000fe400078e0009 */
[----:B0-----:R-:W-:Y:S02]  /*18320*/  VIADD R5, R3, 0x40 ;  /* 0x0000004003057836 */ /* 0x001fe40000000000 */
[----:B------:R-:W-:-:S03]  /*18330*/  IMAD.MOV.U32 R20, RZ, RZ, R14 ;  /* 0x000000ffff147224 */ /* 0x000fc600078e000e */
[----:B------:R-:W-:-:S13]  /*18340*/  ISETP.GE.AND P2, PT, R5, R6, PT ;  /* 0x000000060500720c */ /* 0x000fda0003f46270 */
[----:B------:R-:W-:Y:S05]  /*18350*/  WARPSYNC.COLLECTIVE R15, `(.L_x_11959) ;  /* 0x000000000f087348 */ /* 0x000fea0003c00000 */
[----:B------:R0:W1:Y:S02]  /*18360*/  SHFL.IDX P6, R14, R13, R12, R11 ;  /* 0x0000000c0d0e7389 */ /* 0x00006400000c000b */
[----:B01----:R-:W-:Y:S01]  /*18370*/  ENDCOLLECTIVE ;  /* 0x000000000000791b */ /* 0x003fe20003800000 */
.L_x_11959:
[----:B------:R-:W-:Y:S02]  /*18380*/  IMAD.MOV.U32 R13, RZ, RZ, R10 ;  /* 0x000000ffff0d7224 */ /* 0x000fe400078e000a */
[----:B------:R-:W-:Y:S02]  /*18390*/  IMAD.MOV.U32 R12, RZ, RZ, 0x3 ;  /* 0x00000003ff0c7424 */ /* 0x000fe400078e00ff */
[----:B------:R-:W-:-:S07]  /*183a0*/  IMAD.MOV.U32 R26, RZ, RZ, R14 ;  /* 0x000000ffff1a7224 */ /* 0x000fce00078e000e */
[----:B------:R-:W-:Y:S05]  /*183b0*/  WARPSYNC.COLLECTIVE R15, `(.L_x_11960) ;  /* 0x000000000f087348 */ /* 0x000fea0003c00000 */
[----:B------:R0:W1:Y:S02]  /*183c0*/  SHFL.IDX P6, R14, R13, R12, R11 ;  /* 0x0000000c0d0e7389 */ /* 0x00006400000c000b */
[----:B01----:R-:W-:Y:S01]  /*183d0*/  ENDCOLLECTIVE ;  /* 0x000000000000791b */ /* 0x003fe20003800000 */
.L_x_11960:
[----:B------:R-:W-:Y:S01]  /*183e0*/  @!P2 IADD3 R4, P1, R0, R26, RZ ;  /* 0x0000001a0004a210 */ /* 0x000fe20007f3e0ff */
[----:B------:R-:W-:-:S04]  /*183f0*/  @!P2 VIADD R26, R28, UR38 ;  /* 0x000000261c1aac36 */ /* 0x000fc80008000000 */
        /* <DEDUP_REMOVED lines=10> */
.L_x_11961:
        /* <DEDUP_REMOVED lines=9> */
.L_x_11962:
        /* <DEDUP_REMOVED lines=12> */
.L_x_11963:
[----:B------:R-:W-:Y:S02]  /*185f0*/  @!P2 VIADD R9, R28, UR38 ;  /* 0x000000261c09ac36 */ /* 0x000fe40008000000 */
[----:B------:R-:W-:Y:S02]  /*18600*/  IMAD.MOV.U32 R13, RZ, RZ, R7 ;  /* 0x000000ffff0d7224 */ /* 0x000fe400078e0007 */
[----:B------:R-:W-:Y:S02]  /*18610*/  IMAD.MOV.U32 R12, RZ, RZ, 0x1 ;  /* 0x00000001ff0c7424 */ /* 0x000fe400078e00ff */
[----:B------:R-:W-:-:S07]  /*18620*/  IMAD.MOV.U32 R21, RZ, RZ, R14 ;  /* 0x000000ffff157224 */ /* 0x000fce00078e000e */
[----:B------:R-:W-:Y:S05]  /*18630*/  WARPSYNC.COLLECTIVE R15, `(.L_x_11964) ;  /* 0x000000000f087348 */ /* 0x000fea0003c00000 */
[----:B------:R0:W1:Y:S02]  /*18640*/  SHFL.IDX P6, R14, R13, R12, R11 ;  /* 0x0000000c0d0e7389 */ /* 0x00006400000c000b */
[----:B01----:R-:W-:Y:S01]  /*18650*/  ENDCOLLECTIVE ;  /* 0x000000000000791b */ /* 0x003fe20003800000 */
.L_x_11964:
        /* <DEDUP_REMOVED lines=11> */
.L_x_11965:
[----:B------:R-:W-:Y:S05]  /*18710*/  BRA `(.L_x_11966) ;  /* 0xffffffdc00ec7947 */ /* 0x000fea000383ffff */
.L_x_11909:
[----:B0-----:R-:W-:-:S04]  /*18720*/  IMAD.U32 R3, RZ, RZ, UR38 ;  /* 0x00000026ff037e24 */ /* 0x001fc8000f8e00ff */
[----:B------:R0:W1:Y:S03]  /*18730*/  SYNCS.PHASECHK.TRANS64.TRYWAIT P0, [R3+URZ+0x12420], R0 ;  /* 0x01242000030075a7 */ /* 0x000066000800017f */
[----:B-1----:R-:W-:Y:S05]  /*18740*/  @!P0 NANOSLEEP.SYNCS 0x989680 ;  /* 0x009896800000895d */ /* 0x002fea0003900000 */
[----:B------:R-:W1:Y:S02]  /*18750*/  @!P0 SYNCS.PHASECHK.TRANS64 P0, [R3+URZ+0x12420], R0 ;  /* 0x01242000030085a7 */ /* 0x000e64000800007f */
[----:B-1----:R-:W-:Y:S05]  /*18760*/  @!P0 BRA `(.L_x_11909) ;  /* 0xfffffffc00ec8947 */ /* 0x002fea000383ffff */
[----:B------:R-:W-:Y:S05]  /*18770*/  BRA `(.L_x_11967) ;  /* 0xffffffe000247947 */ /* 0x000fea000383ffff */
.L_x_11914:
[----:B0-----:R0:W1:Y:S02]  /*18780*/  SYNCS.PHASECHK.TRANS64.TRYWAIT P0, [R7+URZ+0x12480], R4 ;  /* 0x01248004070075a7 */ /* 0x001064000800017f */
[----:B-1----:R-:W-:Y:S05]  /*18790*/  @!P0 NANOSLEEP.SYNCS 0x989680 ;  /* 0x009896800000895d */ /* 0x002fea0003900000 */
[----:B------:R-:W1:Y:S02]  /*187a0*/  @!P0 SYNCS.PHASECHK.TRANS64 P0, [R7+URZ+0x12480], R4 ;  /* 0x01248004070085a7 */ /* 0x000e64000800007f */
[----:B-1----:R-:W-:Y:S05]  /*187b0*/  @!P0 BRA `(.L_x_11914) ;  /* 0xfffffffc00f08947 */ /* 0x002fea000383ffff */
[----:B------:R-:W-:Y:S05]  /*187c0*/  BRA `(.L_x_11968) ;  /* 0xffffffe000bc7947 */ /* 0x000fea000383ffff */
.L_x_11918:
[----:B-1----:R1:W2:Y:S02]  /*187d0*/  SYNCS.PHASECHK.TRANS64.TRYWAIT P0, [R7+URZ+0x12440], R4 ;  /* 0x01244004070075a7 */ /* 0x0022a4000800017f */
[----:B--2---:R-:W-:Y:S05]  /*187e0*/  @!P0 NANOSLEEP.SYNCS 0x989680 ;  /* 0x009896800000895d */ /* 0x004fea0003900000 */
[----:B------:R-:W2:Y:S02]  /*187f0*/  @!P0 SYNCS.PHASECHK.TRANS64 P0, [R7+URZ+0x12440], R4 ;  /* 0x01244004070085a7 */ /* 0x000ea4000800007f */
[----:B--2---:R-:W-:Y:S05]  /*18800*/  @!P0 BRA `(.L_x_11918) ;  /* 0xfffffffc00f08947 */ /* 0x004fea000383ffff */
[----:B------:R-:W-:Y:S05]  /*18810*/  BRA `(.L_x_11969) ;  /* 0xffffffe400287947 */ /* 0x000fea000383ffff */
.L_x_11923:
[----:B-1----:R1:W2:Y:S02]  /*18820*/  SYNCS.PHASECHK.TRANS64.TRYWAIT P0, [R20+URZ+0x12470], R5 ;  /* 0x01247005140075a7 */ /* 0x0022a4000800017f */
[----:B--2---:R-:W-:Y:S05]  /*18830*/  @!P0 NANOSLEEP.SYNCS 0x989680 ;  /* 0x009896800000895d */ /* 0x004fea0003900000 */
[----:B------:R-:W2:Y:S02]  /*18840*/  @!P0 SYNCS.PHASECHK.TRANS64 P0, [R20+URZ+0x12470], R5 ;  /* 0x01247005140085a7 */ /* 0x000ea4000800007f */
[----:B--2---:R-:W-:Y:S05]  /*18850*/  @!P0 BRA `(.L_x_11923) ;  /* 0xfffffffc00f08947 */ /* 0x004fea000383ffff */
[----:B------:R-:W-:Y:S05]  /*18860*/  BRA `(.L_x_11970) ;  /* 0xffffffe400b07947 */ /* 0x000fea000383ffff */
.L_x_11925:
[----:B0-----:R0:W1:Y:S02]  /*18870*/  SYNCS.PHASECHK.TRANS64.TRYWAIT P0, [R20+URZ+0x12460], R5 ;  /* 0x01246005140075a7 */ /* 0x001064000800017f */
[----:B-1----:R-:W-:Y:S05]  /*18880*/  @!P0 NANOSLEEP.SYNCS 0x989680 ;  /* 0x009896800000895d */ /* 0x002fea0003900000 */
[----:B------:R-:W1:Y:S02]  /*18890*/  @!P0 SYNCS.PHASECHK.TRANS64 P0, [R20+URZ+0x12460], R5 ;  /* 0x01246005140085a7 */ /* 0x000e64000800007f */
[----:B-1----:R-:W-:Y:S05]  /*188a0*/  @!P0 BRA `(.L_x_11925) ;  /* 0xfffffffc00f08947 */ /* 0x002fea000383ffff */
[----:B------:R-:W-:Y:S05]  /*188b0*/  BRA `(.L_x_11971) ;  /* 0xffffffe400b47947 */ /* 0x000fea000383ffff */
.L_x_11931:
[----:B0-----:R0:W1:Y:S02]  /*188c0*/  SYNCS.PHASECHK.TRANS64.TRYWAIT P0, [R12+URZ+0x12470], R5 ;  /* 0x012470050c0075a7 */ /* 0x001064000800017f */
[----:B-1----:R-:W-:Y:S05]  /*188d0*/  @!P0 NANOSLEEP.SYNCS 0x989680 ;  /* 0x009896800000895d */ /* 0x002fea0003900000 */
[----:B------:R-:W1:Y:S02]  /*188e0*/  @!P0 SYNCS.PHASECHK.TRANS64 P0, [R12+URZ+0x12470], R5 ;  /* 0x012470050c0085a7 */ /* 0x000e64000800007f */
[----:B-1----:R-:W-:Y:S05]  /*188f0*/  @!P0 BRA `(.L_x_11931) ;  /* 0xfffffffc00f08947 */ /* 0x002fea000383ffff */
[----:B------:R-:W-:Y:S05]  /*18900*/  BRA `(.L_x_11972) ;  /* 0xffffffe800ac7947 */ /* 0x000fea000383ffff */
.L_x_11933:
[----:B0-----:R0:W1:Y:S02]  /*18910*/  SYNCS.PHASECHK.TRANS64.TRYWAIT P0, [R12+URZ+0x12460], R5 ;  /* 0x012460050c0075a7 */ /* 0x001064000800017f */
[----:B-1----:R-:W-:Y:S05]  /*18920*/  @!P0 NANOSLEEP.SYNCS 0x989680 ;  /* 0x009896800000895d */ /* 0x002fea0003900000 */
[----:B------:R-:W1:Y:S02]  /*18930*/  @!P0 SYNCS.PHASECHK.TRANS64 P0, [R12+URZ+0x12460], R5 ;  /* 0x012460050c0085a7 */ /* 0x000e64000800007f */
[----:B-1----:R-:W-:Y:S05]  /*18940*/  @!P0 BRA `(.L_x_11933) ;  /* 0xfffffffc00f08947 */ /* 0x002fea000383ffff */
[----:B------:R-:W-:Y:S05]  /*18950*/  BRA `(.L_x_11973) ;  /* 0xffffffe800c47947 */ /* 0x000fea000383ffff */
.L_x_11935:
[----:B0-----:R0:W1:Y:S02]  /*18960*/  SYNCS.PHASECHK.TRANS64.TRYWAIT P0, [R9+URZ+0x12420], R4 ;  /* 0x01242004090075a7 */ /* 0x001064000800017f */
[----:B-1----:R-:W-:Y:S05]  /*18970*/  @!P0 NANOSLEEP.SYNCS 0x989680 ;  /* 0x009896800000895d */ /* 0x002fea0003900000 */
[----:B------:R-:W1:Y:S02]  /*18980*/  @!P0 SYNCS.PHASECHK.TRANS64 P0, [R9+URZ+0x12420], R4 ;  /* 0x01242004090085a7 */ /* 0x000e64000800007f */
[----:B-1----:R-:W-:Y:S05]  /*18990*/  @!P0 BRA `(.L_x_11935) ;  /* 0xfffffffc00f08947 */ /* 0x002fea000383ffff */
[----:B------:R-:W-:Y:S05]  /*189a0*/  BRA `(.L_x_11974) ;  /* 0xffffffec009c7947 */ /* 0x000fea000383ffff */
.L_x_11937:
[----:B0-----:R0:W1:Y:S02]  /*189b0*/  SYNCS.PHASECHK.TRANS64.TRYWAIT P1, [R7+URZ], R4 ;  /* 0x00000004070075a7 */ /* 0x001064000802017f */
[----:B-1----:R-:W-:Y:S05]  /*189c0*/  @!P1 NANOSLEEP.SYNCS 0x989680 ;  /* 0x009896800000995d */ /* 0x002fea0003900000 */
[----:B------:R-:W1:Y:S02]  /*189d0*/  @!P1 SYNCS.PHASECHK.TRANS64 P1, [R7+URZ], R4 ;  /* 0x00000004070095a7 */ /* 0x000e64000802007f */
[----:B-1----:R-:W-:Y:S05]  /*189e0*/  @!P1 BRA `(.L_x_11937) ;  /* 0xfffffffc00f09947 */ /* 0x002fea000383ffff */
[----:B------:R-:W-:Y:S05]  /*189f0*/  BRA `(.L_x_11975) ;  /* 0xffffffec00e07947 */ /* 0x000fea000383ffff */
.L_x_11938:
[----:B-1----:R1:W2:Y:S02]  /*18a00*/  SYNCS.PHASECHK.TRANS64.TRYWAIT P1, [R5+URZ], R0 ;  /* 0x00000000050075a7 */ /* 0x0022a4000802017f */
[----:B--2---:R-:W-:Y:S05]  /*18a10*/  @!P1 NANOSLEEP.SYNCS 0x989680 ;  /* 0x009896800000995d */ /* 0x004fea0003900000 */
[----:B------:R-:W2:Y:S02]  /*18a20*/  @!P1 SYNCS.PHASECHK.TRANS64 P1, [R5+URZ], R0 ;  /* 0x00000000050095a7 */ /* 0x000ea4000802007f */
[----:B--2---:R-:W-:Y:S05]  /*18a30*/  @!P1 BRA `(.L_x_11938) ;  /* 0xfffffffc00f09947 */ /* 0x004fea000383ffff */
[----:B------:R-:W-:Y:S05]  /*18a40*/  BRA `(.L_x_11976) ;  /* 0xffffffec00d47947 */ /* 0x000fea000383ffff */
.L_x_11940:
[----:B--2---:R2:W3:Y:S02]  /*18a50*/  SYNCS.PHASECHK.TRANS64.TRYWAIT P1, [R3+URZ+0x12460], R4 ;  /* 0x01246004030075a7 */ /* 0x0044e4000802017f */
[----:B---3--:R-:W-:Y:S05]  /*18a60*/  @!P1 NANOSLEEP.SYNCS 0x989680 ;  /* 0x009896800000995d */ /* 0x008fea0003900000 */
[----:B------:R-:W3:Y:S02]  /*18a70*/  @!P1 SYNCS.PHASECHK.TRANS64 P1, [R3+URZ+0x12460], R4 ;  /* 0x01246004030095a7 */ /* 0x000ee4000802007f */
[----:B---3--:R-:W-:Y:S05]  /*18a80*/  @!P1 BRA `(.L_x_11940) ;  /* 0xfffffffc00f09947 */ /* 0x008fea000383ffff */
[----:B------:R-:W-:Y:S05]  /*18a90*/  BRA `(.L_x_11977) ;  /* 0xffffffec00d47947 */ /* 0x000fea000383ffff */
.L_x_11942:
[----:B-1----:R1:W3:Y:S02]  /*18aa0*/  SYNCS.PHASECHK.TRANS64.TRYWAIT P1, [R5+URZ+0x12460], R0 ;  /* 0x01246000050075a7 */ /* 0x0022e4000802017f */
[----:B---3--:R-:W-:Y:S05]  /*18ab0*/  @!P1 NANOSLEEP.SYNCS 0x989680 ;  /* 0x009896800000995d */ /* 0x008fea0003900000 */
[----:B------:R-:W3:Y:S02]  /*18ac0*/  @!P1 SYNCS.PHASECHK.TRANS64 P1, [R5+URZ+0x12460], R0 ;  /* 0x01246000050095a7 */ /* 0x000ee4000802007f */
[----:B---3--:R-:W-:Y:S05]  /*18ad0*/  @!P1 BRA `(.L_x_11942) ;  /* 0xfffffffc00f09947 */ /* 0x008fea000383ffff */
[----:B------:R-:W-:Y:S05]  /*18ae0*/  BRA `(.L_x_11978) ;  /* 0xffffffec00d47947 */ /* 0x000fea000383ffff */
.L_x_11944:
[----:B---3--:R3:W4:Y:S02]  /*18af0*/  SYNCS.PHASECHK.TRANS64.TRYWAIT P0, [R3+URZ+0x12480], R4 ;  /* 0x01248004030075a7 */ /* 0x008724000800017f */
[----:B----4-:R-:W-:Y:S05]  /*18b00*/  @!P0 NANOSLEEP.SYNCS 0x989680 ;  /* 0x009896800000895d */ /* 0x010fea0003900000 */
[----:B------:R-:W4:Y:S02]  /*18b10*/  @!P0 SYNCS.PHASECHK.TRANS64 P0, [R3+URZ+0x12480], R4 ;  /* 0x01248004030085a7 */ /* 0x000f24000800007f */
[----:B----4-:R-:W-:Y:S05]  /*18b20*/  @!P0 BRA `(.L_x_11944) ;  /* 0xfffffffc00f08947 */ /* 0x010fea000383ffff */
[----:B------:R-:W-:Y:S05]  /*18b30*/  BRA `(.L_x_11945) ;  /* 0xffffffec00d07947 */ /* 0x000fea000383ffff */
.L_x_11979:
        /* <DEDUP_REMOVED lines=12> */
.L_x_13377:


//--------------------- .text._ZN7cutlass13device_kernelIN5flash11enable_sm90INS1_16FlashAttnFwdSm90INS1_25CollectiveMainloopFwdSm90ILi2EN4cute5tupleIJNS5_1CILi1EEES8_S8_EEENS6_IJNS7_ILi192EEENS7_ILi160EEENS7_ILi64EEEEEELi64ENS_12float_e4m3_tEfNS_4arch4Sm90ELb0ELb1ELb1ELb1ELb0ELb0ELb0ELb1ELb1ELb1ELb1ELb0EEENS1_21CollectiveEpilogueFwdINS6_IJSA_SC_SB_EEES9_NS_10bfloat16_tESG_Li384ELb1ELb1ELb1ELb1EEENS1_36VarlenDynamicPersistentTileSchedulerILi192ELi160ELi384ELi128ELb1ELb1ELb1ELb1ELb0ELb1EEEEEEEEEvNT_6ParamsE --------------------------
	.section	.text._ZN7cutlass13device_kernelIN5flash11enable_sm90INS1_16FlashAttnFwdSm90INS1_25CollectiveMainloopFwdSm90ILi2EN4cute5tupleIJNS5_1CILi1EEES8_S8_EEENS6_IJNS7_ILi192EEENS7_ILi160EEENS7_ILi64EEEEEELi64ENS_12float_e4m3_tEfNS_4arch4Sm90ELb0ELb1ELb1ELb1ELb0ELb0ELb0ELb1ELb1ELb1ELb1ELb0EEENS1_21CollectiveEpilogueFwdINS6_IJSA_SC_SB_EEES9_NS_10bfloat16_tESG_Li384ELb1ELb1ELb1ELb1EEENS1_36VarlenDynamicPersistentTileSchedulerILi192ELi160ELi384ELi128ELb1ELb1ELb1ELb1ELb0ELb1EEEEEEEEEvNT_6ParamsE,"ax",@progbits
	.align	128
.text._ZN7cutlass13device_kernelIN5flash11enable_sm90INS1_16FlashAttnFwdSm90INS1_25CollectiveMainloopFwdSm90ILi2EN4cute5tupleIJNS5_1CILi1EEES8_S8_EEENS6_IJNS7_ILi192EEENS7_ILi160EEENS7_ILi64EEEEEELi64ENS_12float_e4m3_tEfNS_4arch4Sm90ELb0ELb1ELb1ELb1ELb0ELb0ELb0ELb1ELb1ELb1ELb1ELb0EEENS1_21CollectiveEpilogueFwdINS6_IJSA_SC_SB_EEES9_NS_10bfloat16_tESG_Li384ELb1ELb1ELb1ELb1EEENS1_36VarlenDynamicPersistentTileSchedulerILi192ELi160ELi384ELi128ELb1ELb1ELb1ELb1ELb0ELb1EEEEEEEEEvNT_6ParamsE:
        .type           _ZN7cutlass13device_kernelIN5flash11enable_sm90INS1_16FlashAttnFwdSm90INS1_25CollectiveMainloopFwdSm90ILi2EN4cute5tupleIJNS5_1CILi1EEES8_S8_EEENS6_IJNS7_ILi192EEENS7_ILi160EEENS7_ILi64EEEEEELi64ENS_12float_e4m3_tEfNS_4arch4Sm90ELb0ELb1ELb1ELb1ELb0ELb0ELb0ELb1ELb1ELb1ELb1ELb0EEENS1_21CollectiveEpilogueFwdINS6_IJSA_SC_SB_EEES9_NS_10bfloat16_tESG_Li384ELb1ELb1ELb1ELb1EEENS1_36VarlenDynamicPersistentTileSchedulerILi192ELi160ELi384ELi128ELb1ELb1ELb1ELb1ELb0ELb1EEEEEEEEEvNT_6ParamsE,@function
        .size           _ZN7cutlass13device_kernelIN5flash11enable_sm90INS1_16FlashAttnFwdSm90INS1_25CollectiveMainloopFwdSm90ILi2EN4cute5tupleIJNS5_1CILi1EEES8_S8_EEENS6_IJNS7_ILi192EEENS7_ILi160EEENS7_ILi64EEEEEELi64ENS_12float_e4m3_tEfNS_4arch4Sm90ELb0ELb1ELb1ELb1ELb0ELb0ELb0ELb1ELb1ELb1ELb1ELb0EEENS1_21CollectiveEpilogueFwdINS6_IJSA_SC_SB_EEES9_NS_10bfloat16_tESG_Li384ELb1ELb1ELb1ELb1EEENS1_36VarlenDynamicPersistentTileSchedulerILi192ELi160ELi384ELi128ELb1ELb1ELb1ELb1ELb0ELb1EEEEEEEEEvNT_6ParamsE,(.L_x_13378 - _ZN7cutlass13device_kernelIN5flash11enable_sm90INS1_16FlashAttnFwdSm90INS1_25CollectiveMainloopFwdSm90ILi2EN4cute5tupleIJNS5_1CILi1EEES8_S8_EEENS6_IJNS7_ILi192EEENS7_ILi160EEENS7_ILi64EEEEEELi64ENS_12float_e4m3_tEfNS_4arch4Sm90ELb0ELb1ELb1ELb1ELb0ELb0ELb0ELb1ELb1ELb1ELb1ELb0EEENS1_21CollectiveEpilogueFwdINS6_IJSA_SC_SB_EEES9_NS_10bfloat16_tESG_Li384ELb1ELb1ELb1ELb1EEENS1_36VarlenDynamicPersistentTileSchedulerILi192ELi160ELi384ELi128ELb1ELb1ELb1ELb1ELb0ELb1EEEEEEEEEvNT_6ParamsE)
        .other          _ZN7cutlass13device_kernelIN5flash11enable_sm90INS1_16FlashAttnFwdSm90INS1_25CollectiveMainloopFwdSm90ILi2EN4cute5tupleIJNS5_1CILi1EEES8_S8_EEENS6_IJNS7_ILi192EEENS7_ILi160EEENS7_ILi64EEEEEELi64ENS_12float_e4m3_tEfNS_4arch4Sm90ELb0ELb1ELb1ELb1ELb0ELb0ELb0ELb1ELb1ELb1ELb1ELb0EEENS1_21CollectiveEpilogueFwdINS6_IJSA_SC_SB_EEES9_NS_10bfloat16_tESG_Li384ELb1ELb1ELb1ELb1EEENS1_36VarlenDynamicPersistentTileSchedulerILi192ELi160ELi384ELi128ELb1ELb1ELb1ELb1ELb0ELb1EEEEEEEEEvNT_6ParamsE,@"STO_CUDA_ENTRY STV_DEFAULT"
_ZN7cutlass13device_kernelIN5flash11enable_sm90INS1_16FlashAttnFwdSm90INS1_25CollectiveMainloopFwdSm90ILi2EN4cute5tupleIJNS5_1CILi1EEES8_S8_EEENS6_IJNS7_ILi192EEENS7_ILi160EEENS7_ILi64EEEEEELi64ENS_12float_e4m3_tEfNS_4arch4Sm90ELb0ELb1ELb1ELb1ELb0ELb0ELb0ELb1ELb1ELb1ELb1ELb0EEENS1_21CollectiveEpilogueFwdINS6_IJSA_SC_SB_EEES9_NS_10bfloat16_tESG_Li384ELb1ELb1ELb1ELb1EEENS1_36VarlenDynamicPersistentTileSchedulerILi192ELi160ELi384ELi128ELb1ELb1ELb1ELb1ELb0ELb1EEEEEEEEEvNT_6ParamsE:
        /* <DEDUP_REMOVED lines=18> */
.L_x_11981:
[----:B------:R-:W-:Y:S05]  /*0120*/  BSYNC B0 ;  /* 0x0000000000007941 */ /* 0x000fea0003800000 */
.L_x_11980:
        /* <DEDUP_REMOVED lines=41> */
.L_x_11982:
        /* <DEDUP_REMOVED lines=22> */
.L_x_11983:
        /* <DEDUP_REMOVED lines=18> */
.L_x_11984:
        /* <DEDUP_REMOVED lines=22> */
.L_x_11985:
        /* <DEDUP_REMOVED lines=22> */
.L_x_11986:
[----:B------:R-:W-:Y:S01]  /*0900*/  PLOP3.LUT P0, PT, PT, PT, UP0, 0x80, 0x0 ;  /* 0x000000000000781c */ /* 0x000fe20003f0f008 */
[----:B------:R-:W-:Y:S01]  /*0910*/  UMOV UR38, 0x1 ;  /* 0x0000000100267882 */ /* 0x000fe20000000000 */
[----:B------:R-:W-:Y:S01]  /*0920*/  NOP ;  /* 0x0000000000007918 */ /* 0x000fe20000000000 */
[----:B------:R-:W-:Y:S01]  /*0930*/  USEL UR38, UR38, 0x2, !UP0 ;  /* 0x0000000226267887 */ /* 0x000fe2000c000000 */
[----:B------:R-:W-:Y:S01]  /*0940*/  ULDC.64 UR50, c[0x0][0x208] ;  /* 0x0000820000327ab9 */ /* 0x000fe20000000a00 */
[----:B012-4-:R-:W-:Y:S08]  /*0950*/  BAR.SYNC.DEFER_BLOCKING 0x0 ;  /* 0x0000000000007b1d */ /* 0x017ff00000010000 */
[----:B------:R-:W-:Y:S05]  /*0960*/  @!P0 BRA `(.L_x_11987) ;  /* 0x0000015000dc8947 */ /* 0x000fea0003800000 */
.L_x_11988:
        /* <DEDUP_REMOVED lines=26> */
[----:B------:R-:W-:Y:S02]  /*0b10*/  SHF.R.S32.HI R2, RZ, 0x7, R2 ;  /* 0x00000007ff027819 */ /* 0x000fe40000011402 */
[----:B------:R-:W-:Y:S01]  /*0b20*/  LOP3.LUT R9, R3, 0xfffffffc, RZ, 0xc0, !PT ;  /* 0xfffffffc03097812 */ /* 0x000fe200078ec0ff */
[----:B------:R-:W-:Y:S02]  /*0b30*/  IMAD.IADD R5, R0, 0x1, -R5 ;  /* 0x0000000100057824 */ /* 0x000fe400078e0a05 */
[----:B------:R-:W-:-:S03]  /*0b40*/  IMAD.HI R3, R2, 0x55555556, RZ ;  /* 0x5555555602037827 */ /* 0x000fc600078e02ff */
[----:B------:R-:W-:Y:S01]  /*0b50*/  SHF.R.S32.HI R4, RZ, 0x1f, R5 ;  /* 0x0000001fff047819 */ /* 0x000fe20000011405 */
[----:B------:R-:W-:Y:S01]  /*0b60*/  IMAD.IADD R9, R0, 0x1, -R9 ;  /* 0x0000000100097824 */ /* 0x000fe200078e0a09 */
[----:B------:R-:W-:Y:S02]  /*0b70*/  LEA.HI R3, R3, R3, RZ, 0x1 ;  /* 0x0000000303037211 */ /* 0x000fe400078f08ff */
[CC--:B------:R-:W-:Y:S02]  /*0b80*/  LEA.HI R6, R4.reuse, R5.reuse, RZ, 0x2 ;  /* 0x0000000504067211 */ /* 0x0c0fe400078f10ff */
[----:B------:R-:W-:Y:S01]  /*0b90*/  LEA.HI R4, R4, R5, RZ, 0x5 ;  /* 0x0000000504047211 */ /* 0x000fe200078f28ff */
[----:B------:R-:W-:Y:S01]  /*0ba0*/  IMAD R3, R3, -0x3, R2 ;  /* 0xfffffffd03037824 */ /* 0x000fe200078e0202 */
[--C-:B------:R-:W-:Y:S02]  /*0bb0*/  SHF.R.S32.HI R7, RZ, 0x2, R6.reuse ;  /* 0x00000002ff077819 */ /* 0x100fe40000011406 */
[----:B------:R-:W-:-:S02]  /*0bc0*/  SHF.R.S32.HI R8, RZ, 0x1f, R6 ;  /* 0x0000001fff087819 */ /* 0x000fc40000011406 */
[----:B------:R-:W-:Y:S02]  /*0bd0*/  LEA.HI R0, R9, R9, RZ, 0x1 ;  /* 0x0000000909007211 */ /* 0x000fe400078f08ff */
[----:B------:R-:W-:Y:S02]  /*0be0*/  LEA.HI R8, R8, R7, RZ, 0x3 ;  /* 0x0000000708087211 */ /* 0x000fe400078f18ff */
[----:B------:R-:W-:Y:S02]  /*0bf0*/  SHF.R.S32.HI R4, RZ, 0x5, R4 ;  /* 0x00000005ff047819 */ /* 0x000fe40000011404 */
[----:B------:R-:W-:Y:S02]  /*0c00*/  LOP3.LUT R8, R8, 0xfffffff8, RZ, 0xc0, !PT ;  /* 0xfffffff808087812 */ /* 0x000fe400078ec0ff */
[----:B------:R-:W-:Y:S02]  /*0c10*/  LOP3.LUT R0, R0, 0x1ffffffe, RZ, 0xc0, !PT ;  /* 0x1ffffffe00007812 */ /* 0x000fe400078ec0ff */
[----:B------:R-:W-:Y:S01]  /*0c20*/  LOP3.LUT R6, R6, 0x7ffffffc, RZ, 0xc0, !PT ;  /* 0x7ffffffc06067812 */ /* 0x000fe200078ec0ff */
[----:B------:R-:W-:-:S02]  /*0c30*/  IMAD.IADD R7, R7, 0x1, -R8 ;  /* 0x0000000107077824 */ /* 0x000fc400078e0a08 */
[----:B------:R-:W-:Y:S02]  /*0c40*/  IMAD.IADD R0, R9, 0x1, -R0 ;  /* 0x0000000109007824 */ /* 0x000fe400078e0a00 */
[----:B------:R-:W-:Y:S02]  /*0c50*/  IMAD R4, R4, 0x10, R7 ;  /* 0x0000001004047824 */ /* 0x000fe400078e0207 */
[----:B------:R-:W-:Y:S02]  /*0c60*/  IMAD.IADD R6, R5, 0x1, -R6 ;  /* 0x0000000105067824 */ /* 0x000fe400078e0a06 */
[----:B------:R-:W-:Y:S02]  /*0c70*/  IMAD R3, R3, 0x40, R4 ;  /* 0x0000004003037824 */ /* 0x000fe400078e0204 */
[----:B------:R-:W-:Y:S02]  /*0c80*/  IMAD.SHL.U32 R19, R6, 0x2, RZ ;  /* 0x0000000206137824 */ /* 0x000fe400078e00ff */
[----:B------:R-:W-:-:S07]  /*0c90*/  IMAD R22, R0, 0x8, R3 ;  /* 0x0000000800167824 */ /* 0x000fce00078e0203 */
.L_x_12084:
[----:B012-4-:R-:W0:Y:S01]  /*0ca0*/  LDC.64 R6, c[0x0][0xa18] ;  /* 0x00028600ff067b82 */ /* 0x017e220000000a00 */
[----:B------:R-:W-:Y:S02]  /*0cb0*/  IMAD.U32 R3, RZ, RZ, UR49 ;  /* 0x00000031ff037e24 */ /* 0x000fe4000f8e00ff */
[----:B---3--:R-:W-:-:S05]  /*0cc0*/  IMAD.MOV.U32 R8, RZ, RZ, RZ ;  /* 0x000000ffff087224 */ /* 0x008fca00078e00ff */
[----:B------:R-:W1:Y:S08]  /*0cd0*/  LDC R18, c[0x0][0x288] ;  /* 0x0000a200ff127b82 */ /* 0x000e700000000800 */
[----:B------:R-:W2:Y:S08]  /*0ce0*/  LDC.64 R4, c[0x0][0xa28] ;  /* 0x00028a00ff047b82 */ /* 0x000eb00000000a00 */
        /* <DEDUP_REMOVED lines=12> */
[----:B-1---5:R1:W5:Y:S01]  /*0db0*/  @P1 LDG.E R18, desc[UR50][R6.64] ;  /* 0x0000003206121981 */ /* 0x022362000c1e1900 */
        /* <DEDUP_REMOVED lines=22> */
.L_x_11989:
        /* <DEDUP_REMOVED lines=9> */
.L_x_11990:
        /* <DEDUP_REMOVED lines=10> */
.L_x_11991:
[----:B------:R-:W-:Y:S01]  /*1050*/  ULDC UR4, c[0x0][0x448] ;  /* 0x0001120000047ab9 */ /* 0x000fe20000000800 */
[----:B-----5:R-:W-:Y:S01]  /*1060*/  IMAD.IADD R17, R17, 0x1, -R8 ;  /* 0x0000000111117824 */ /* 0x020fe200078e0a08 */
[----:B------:R-:W-:Y:S02]  /*1070*/  UISETP.NE.AND UP1, UPT, UR4, 0x1, UPT ;  /* 0x000000010400788c */ /* 0x000fe4000bf25270 */
[----:B------:R-:W-:Y:S02]  /*1080*/  UIMAD UR40, UR5, 0xc0, URZ ;  /* 0x000000c0052878a4 */ /* 0x000fe4000f8e023f */
        /* <DEDUP_REMOVED lines=24> */
.L_x_11993:
[----:B------:R-:W-:-:S11]  /*1210*/  UISETP.NE.AND UP0, UPT, UR5, 0x1, UPT ;  /* 0x000000010500788c */ /* 0x000fd6000bf05270 */
[----:B------:R-:W-:Y:S02]  /*1220*/  @UP0 ULDC.64 UR8, c[0x0][0x9e8] ;  /* 0x00027a0000080ab9 */ /* 0x000fe40000000a00 */
[----:B------:R-:W-:-:S04]  /*1230*/  UIMAD.WIDE.U32 UR6, UR4, UR8, URZ ;  /* 0x00000008040672a5 */ /* 0x000fc8000f8e003f */
[----:B------:R-:W-:-:S12]  /*1240*/  @UP0 USHF.R.U32.HI UR4, URZ, UR9, UR7 ;  /* 0x000000093f040299 */ /* 0x000fd80008011607 */
.L_x_11994:
[----:B------:R-:W-:-:S06]  /*1250*/  UIMAD UR4, UR4, UR5, UR5 ;  /* 0x00000005040472a4 */ /* 0x000fcc000f8e0205 */
[----:B------:R-:W-:-:S07]  /*1260*/  VIMNMX R0, R0, UR4, PT ;  /* 0x0000000400007c48 */ /* 0x000fce000bfe0100 */
.L_x_11992:
        /* <DEDUP_REMOVED lines=30> */
.L_x_11996:
[----:B------:R-:W-:-:S11]  /*1450*/  UISETP.NE.AND UP0, UPT, UR5, 0x1, UPT ;  /* 0x000000010500788c */ /* 0x000fd6000bf05270 */
[----:B------:R-:W-:Y:S02]  /*1460*/  @UP0 ULDC.64 UR10, c[0x0][0x9e8] ;  /* 0x00027a00000a0ab9 */ /* 0x000fe40000000a00 */
[----:B------:R-:W-:-:S04]  /*1470*/  UIMAD.WIDE.U32 UR6, UR4, UR10, URZ ;  /* 0x0000000a040672a5 */ /* 0x000fc8000f8e003f */
[----:B------:R-:W-:-:S12]  /*1480*/  @UP0 USHF.R.U32.HI UR4, URZ, UR11, UR7 ;  /* 0x0000000b3f040299 */ /* 0x000fd80008011607 */
.L_x_11997:
[----:B------:R-:W-:-:S04]  /*1490*/  UIMAD UR4, UR4, UR5, URZ ;  /* 0x00000005040472a4 */ /* 0x000fc8000f8e023f */
[----:B------:R-:W-:-:S04]  /*14a0*/  UISETP.LT.AND UP0, UPT, UR8, UR4, UPT ;  /* 0x000000040800728c */ /* 0x000fc8000bf01270 */
[----:B------:R-:W-:-:S12]  /*14b0*/  USEL UR8, UR8, UR4, !UP0 ;  /* 0x0000000408087287 */ /* 0x000fd8000c000000 */
.L_x_11995:
        /* <DEDUP_REMOVED lines=48> */
.L_x_11998:
[----:B------:R-:W-:Y:S02]  /*17c0*/  UIMAD UR43, UR41, UR4, UR43 ;  /* 0x00000004292b72a4 */ /* 0x000fe4000f8e022b */
[----:B------:R-:W-:Y:S01]  /*17d0*/  IMAD.U32 R3, RZ, RZ, UR4 ;  /* 0x00000004ff037e24 */ /* 0x000fe2000f8e00ff */
[----:B------:R-:W-:Y:S02]  /*17e0*/  PLOP3.LUT P0, PT, PT, PT, PT, 0x80, 0x0 ;  /* 0x000000000000781c */ /* 0x000fe40003f0f070 */
[----:B------:R-:W-:Y:S02]  /*17f0*/  CS2R R28, SRZ ;  /* 0x00000000001c7805 */ /* 0x000fe4000001ff00 */
[----:B------:R-:W-:Y:S02]  /*1800*/  CS2R R6, SRZ ;  /* 0x0000000000067805 */ /* 0x000fe4000001ff00 */
[----:B------:R-:W-:Y:S02]  /*1810*/  CS2R R24, SRZ ;  /* 0x0000000000187805 */ /* 0x000fe4000001ff00 */
[----:B------:R-:W-:-:S02]  /*1820*/  VIADDMNMX R104, R3, UR43, R104, PT ;  /* 0x0000002b03687c46 */ /* 0x000fc4000b800168 */
[----:B------:R-:W-:Y:S02]  /*1830*/  CS2R R30, SRZ ;  /* 0x00000000001e7805 */ /* 0x000fe4000001ff00 */
[----:B------:R-:W-:Y:S02]  /*1840*/  CS2R R26, SRZ ;  /* 0x00000000001a7805 */ /* 0x000fe4000001ff00 */
[----:B------:R-:W-:Y:S02]  /*1850*/  CS2R R36, SRZ ;  /* 0x0000000000247805 */ /* 0x000fe4000001ff00 */
[----:B------:R-:W-:Y:S02]  /*1860*/  ISETP.GT.AND P1, PT, R104, UR43, PT ;  /* 0x0000002b68007c0c */ /* 0x000fe4000bf24270 */
        /* <DEDUP_REMOVED lines=12> */
[----:B------:R-:W-:Y:S01]  /*1930*/  VIADD R0, R23, 0xffffff80 ;  /* 0xffffff8017007836 */ /* 0x000fe20000000000 */
[----:B------:R-:W0:Y:S01]  /*1940*/  S2UR UR44, SR_CgaCtaId ;  /* 0x00000000002c79c3 */ /* 0x000e220000008800 */
[----:B------:R-:W-:-:S03]  /*1950*/  UMOV UR45, 0x400 ;  /* 0x00000400002d7882 */ /* 0x000fc60000000000 */
[----:B------:R-:W-:-:S04]  /*1960*/  SHF.R.S32.HI R3, RZ, 0x1f, R0 ;  /* 0x0000001fff037819 */ /* 0x000fc80000011400 */
        /* <DEDUP_REMOVED lines=31> */
.L_x_12000:
        /* <DEDUP_REMOVED lines=50> */
.L_x_12185:
[----:B------:R-:W-:Y:S05]  /*1e80*/  @!P0 BRA `(.L_x_12002) ;  /* 0x0000000000048947 */ /* 0x000fea0003800000 */
[----:B------:R-:W-:Y:S01]  /*1e90*/  BPT.TRAP 0x1 ;  /* 0x000000040000795c */ /* 0x000fe20000300000 */
.L_x_12002:
[----:B------:R-:W-:Y:S02]  /*1ea0*/  IMAD.U32 R105, RZ, RZ, UR36 ;  /* 0x00000024ff697e24 */ /* 0x000fe4000f8e00ff */
[----:B------:R-:W-:-:S03]  /*1eb0*/  IMAD.U32 R4, RZ, RZ, UR46 ;  /* 0x0000002eff047e24 */ /* 0x000fc6000f8e00ff */
[----:B------:R-:W-:Y:S02]  /*1ec0*/  LEA R105, R105, UR45, 0x3 ;  /* 0x0000002d69697c11 */ /* 0x000fe4000f8e18ff */
[----:B------:R-:W-:-:S04]  /*1ed0*/  SHF.L.U32 R4, R4, 0x1f, RZ ;  /* 0x0000001f04047819 */ /* 0x000fc800000006ff */
[----:B------:R1:W2:Y:S01]  /*1ee0*/  SYNCS.PHASECHK.TRANS64.TRYWAIT P1, [R105+URZ+0x13230], R4 ;  /* 0x01323004690075a7 */ /* 0x0002a2000802017f */
[----:B------:R-:W-:Y:S05]  /*1ef0*/  @!P0 BRA `(.L_x_12003) ;  /* 0x0000000000048947 */ /* 0x000fea0003800000 */
[----:B------:R-:W-:Y:S01]  /*1f00*/  BPT.TRAP 0x1 ;  /* 0x000000040000795c */ /* 0x000fe20000300000 */
.L_x_12003:
[----:B--2---:R-:W-:Y:S05]  /*1f10*/  @P1 BRA `(.L_x_12004) ;  /* 0x0000000000081947 */ /* 0x004fea0003800000 */
[----:B------:R-:W2:Y:S02]  /*1f20*/  SYNCS.PHASECHK.TRANS64.TRYWAIT P1, [R105+URZ+0x13230], R4 ;  /* 0x01323004690075a7 */ /* 0x000ea4000802017f */
[----:B--2---:R-:W-:Y:S05]  /*1f30*/  @!P1 BRA `(.L_x_12005) ;  /* 0x0000019800909947 */ /* 0x004fea0003800000 */
.L_x_12004:
[----:B------:R-:W-:Y:S01]  /*1f40*/  UIADD3 UR4, UR45, 0xe000, URZ ;  /* 0x0000e0002d047890 */ /* 0x000fe2000fffe03f */
[----:B------:R-:W-:Y:S02]  /*1f50*/  LOP3.LUT P3, RZ, R23, 0x7f, RZ, 0xc0, !PT ;  /* 0x0000007f17ff7812 */ /* 0x000fe4000786c0ff */
[----:B------:R-:W-:Y:S01]  /*1f60*/  LOP3.LUT R2, R2, 0xfffffff7, RZ, 0xc0, !PT ;  /* 0xfffffff702027812 */ /* 0x000fe200078ec0ff */
[----:B------:R-:W-:-:S04]  /*1f70*/  USHF.R.U32.HI UR4, URZ, 0x4, UR4 ;  /* 0x000000043f047899 */ /* 0x000fc80008011604 */
[----:B------:R-:W-:-:S06]  /*1f80*/  ULOP3.LUT UR4, UR4, 0x3fff, URZ, 0xc0, !UPT ;  /* 0x00003fff04047892 */ /* 0x000fcc000f8ec03f */
[----:B------:R-:W-:Y:S01]  /*1f90*/  IMAD.U32 R6, RZ, RZ, UR4 ;  /* 0x00000004ff067e24 */ /* 0x000fe2000f8e00ff */
[----:B------:R-:W-:Y:S05]  /*1fa0*/  WARPSYNC.ALL ;  /* 0x0000000000007948 */ /* 0x000fea0003800000 */
[----:B------:R-:W-:Y:S02]  /*1fb0*/  LOP3.LUT R6, R6, 0x10000, RZ, 0xfc, !PT ;  /* 0x0001000006067812 */ /* 0x000fe400078efcff */
[----:B------:R-:W-:Y:S02]  /*1fc0*/  @P3 LOP3.LUT R2, R2, 0x8, RZ, 0xfc, !PT ;  /* 0x0000000802023812 */ /* 0x000fe400078efcff */
[----:B------:R-:W-:Y:S01]  /*1fd0*/  R2UR UR12, R6 ;  /* 0x00000000060c72ca */ /* 0x000fe200000e0000 */
[----:B------:R-:W-:Y:S01]  /*1fe0*/  ULOP3.LUT UR8, UR52, 0x10000, URZ, 0xfc, !UPT ;  /* 0x0001000034087892 */ /* 0x000fe2000f8efc3f */
[----:B------:R-:W-:Y:S01]  /*1ff0*/  WARPGROUP.ARRIVE ;  /* 0x00000000000079c5 */ /* 0x000fe20000000000 */
[----:B------:R-:W-:Y:S01]  /*2000*/  UMOV UR9, 0x80000020 ;  /* 0x8000002000097882 */ /* 0x000fe20000000000 */
[----:B------:R-:W-:Y:S01]  /*2010*/  UMOV UR11, 0x80000020 ;  /* 0x80000020000b7882 */ /* 0x000fe20000000000 */
[----:B------:R-:W-:Y:S01]  /*2020*/  UIADD3 UR7, UR8, 0x2, URZ ;  /* 0x0000000208077890 */ /* 0x000fe2000fffe03f */
[----:B------:R-:W-:Y:S01]  /*2030*/  VIADD R107, R22, UR40 ;  /* 0x00000028166b7c36 */ /* 0x000fe20008000000 */
[----:B------:R-:W-:Y:S01]  /*2040*/  ULDC UR20, c[0x0][0x9dc] ;  /* 0x0002770000147ab9 */ /* 0x000fe20000000800 */
[----:B-12---:R-:W-:Y:S01]  /*2050*/  @!P3 VIADD R105, R105, 0x13240 ;  /* 0x000132406969b836 */ /* 0x006fe20000000000 */
[----:B------:R-:W-:-:S04]  /*2060*/  ULOP3.LUT UR20, URZ, UR20, URZ, 0x33, !UPT ;  /* 0x000000143f147292 */ /* 0x000fc8000f8e333f */
[----:B------:R-:W-:Y:S01]  /*2070*/  UIMAD UR12, UR36, 0x280, UR12 ;  /* 0x00000280240c78a4 */ /* 0x000fe2000f8e020c */
[----:B------:R-:W-:-:S03]  /*2080*/  @!P3 PRMT R105, RZ, 0x654, R105 ;  /* 0x00000654ff69b816 */ /* 0x000fc60000000069 */
[----:B------:R-:W-:Y:S02]  /*2090*/  UIADD3 UR4, UR12, 0x100, URZ ;  /* 0x000001000c047890 */ /* 0x000fe4000fffe03f */
[----:B------:R-:W-:Y:S02]  /*20a0*/  UIADD3 UR5, UR12, 0x180, URZ ;  /* 0x000001800c057890 */ /* 0x000fe4000fffe03f */
[----:B------:R-:W-:Y:S01]  /*20b0*/  UMOV UR10, UR12 ;  /* 0x0000000c000a7c82 */ /* 0x000fe20008000000 */
[----:B------:R-:W-:Y:S01]  /*20c0*/  UIADD3 UR6, UR12, 0x200, URZ ;  /* 0x000002000c067890 */ /* 0x000fe2000fffe03f */
[----:B------:R-:W-:Y:S01]  /*20d0*/  QGMMA.64x32x32.F32.E4M3.E4M3 R88, gdesc[UR8], RZ, !UPT, gsb0 ;  /* 0x00600000085879f3 */ /* 0x000fe2000c0008ff */
[----:B------:R-:W-:Y:S01]  /*20e0*/  UIADD3 UR10, UR12, 0x80, URZ ;  /* 0x000000800c0a7890 */ /* 0x000fe2000fffe03f */
[----:B------:R-:W-:Y:S01]  /*20f0*/  UMOV UR11, 0x80000020 ;  /* 0x80000020000b7882 */ /* 0x000fe20000000000 */
[----:B------:R-:W-:Y:S01]  /*2100*/  UIADD3 UR13, UR12, 0x2, URZ ;  /* 0x000000020c0d7890 */ /* 0x000fe2000fffe03f */
[----:B------:R-:W-:-:S02]  /*2110*/  WARPGROUP.DEPBAR.LE gsb0, 0x0 ;  /* 0x00008000000079c5 */ /* 0x000fc40000010000 */
        /* <DEDUP_REMOVED lines=15> */
[----:B------:R-:W-:Y:S01]  /*2210*/  UMOV UR10, UR6 ;  /* 0x00000006000a7c82 */ /* 0x000fe20008000000 */
[----:B------:R-:W-:Y:S01]  /*2220*/  UMOV UR11, 0x80000020 ;  /* 0x80000020000b7882 */ /* 0x000fe20000000000 */
[----:B------:R-:W-:Y:S01]  /*2230*/  UMOV UR6, UR13 ;  /* 0x0000000d00067c82 */ /* 0x000fe20008000000 */
        /* <DEDUP_REMOVED lines=97> */
[----:B------:R-:W-:Y:S01]  /*2850*/  ULDC UR6, c[0x0][0x448] ;  /* 0x0001120000067ab9 */ /* 0x000fe20000000800 */
[C---:B------:R-:W-:Y:S01]  /*2860*/  FMUL.FTZ R85, R0.reuse, R48 ;  /* 0x0000003000557220 */ /* 0x040fe20000410000 */
[----:B------:R-:W-:Y:S01]  /*2870*/  UISETP.NE.AND UP0, UPT, UR6, 0x1, UPT ;  /* 0x000000010600788c */ /* 0x000fe2000bf05270 */
[C---:B------:R-:W-:Y:S01]  /*2880*/  FMUL.FTZ R70, R0.reuse, R44 ;  /* 0x0000002c00467220 */ /* 0x040fe20000410000 */
[C---:B------:R-:W-:Y:S01]  /*2890*/  FMUL.FTZ R71, R0.reuse, R45 ;  /* 0x0000002d00477220 */ /* 0x040fe20000410000 */
[C---:B------:R-:W-:Y:S01]  /*28a0*/  FMUL.FTZ R42, R0.reuse, R46 ;  /* 0x0000002e002a7220 */ /* 0x040fe20000410000 */
[C---:B------:R-:W-:Y:S01]  /*28b0*/  FMUL.FTZ R43, R0.reuse, R47 ;  /* 0x0000002f002b7220 */ /* 0x040fe20000410000 */
[C---:B------:R-:W-:Y:S01]  /*28c0*/  FMUL.FTZ R44, R0.reuse, R50 ;  /* 0x00000032002c7220 */ /* 0x040fe20000410000 */
[----:B------:R-:W-:Y:S01]  /*28d0*/  PLOP3.LUT P1, PT, PT, PT, UP0, 0x80, 0x0 ;  /* 0x000000000000781c */ /* 0x000fe20003f2f008 */
[C---:B------:R-:W-:Y:S01]  /*28e0*/  FMUL.FTZ R45, R0.reuse, R51 ;  /* 0x00000033002d7220 */ /* 0x040fe20000410000 */
[----:B------:R-:W-:Y:S01]  /*28f0*/  PLOP3.LUT P2, PT, PT, PT, UP0, 0x80, 0x0 ;  /* 0x000000000000781c */ /* 0x000fe20003f4f008 */
[C---:B------:R-:W-:Y:S01]  /*2900*/  FMUL.FTZ R87, R0.reuse, R52 ;  /* 0x0000003400577220 */ /* 0x040fe20000410000 */
[C---:B------:R-:W-:Y:S01]  /*2910*/  FMUL.FTZ R97, R0.reuse, R53 ;  /* 0x0000003500617220 */ /* 0x040fe20000410000 */
[----:B------:R-:W-:Y:S01]  /*2920*/  @UP0 ULDC UR6, c[0x0][0x44c] ;  /* 0x0001130000060ab9 */ /* 0x000fe20000000800 */
        /* <DEDUP_REMOVED lines=17> */
[----:B------:R-:W-:Y:S01]  /*2a40*/  IMAD.MOV.U32 R31, RZ, RZ, -0xa0 ;  /* 0xffffff60ff1f7424 */ /* 0x000fe200078e00ff */
[----:B------:R-:W-:Y:S01]  /*2a50*/  ULDC.64 UR6, c[0x0][0x9e0] ;  /* 0x0002780000067ab9 */ /* 0x000fe20000000a00 */
[C---:B------:R-:W-:Y:S01]  /*2a60*/  FMUL.FTZ R102, R0.reuse, R32 ;  /* 0x0000002000667220 */ /* 0x040fe20000410000 */
[----:B------:R-:W5:Y:S01]  /*2a70*/  SHFL.IDX PT, R34, R107, RZ, 0x1c1f ;  /* 0x001c1fff6b227589 */ /* 0x000f6200000e0000 */
[----:B------:R-:W-:Y:S01]  /*2a80*/  UISETP.GE.AND UP1, UPT, UR7, 0x1, UPT ;  /* 0x000000010700788c */ /* 0x000fe2000bf26270 */
        /* <DEDUP_REMOVED lines=12> */
[----:B------:R-:W0:Y:S01]  /*2b50*/  MUFU.TANH R77, R77 ;  /* 0x0000004d004d7308 */ /* 0x000e220000002400 */
[----:B------:R-:W-:Y:S01]  /*2b60*/  IADD3 R31, R17, R32, -R19 ;  /* 0x00000020111f7210 */ /* 0x000fe20007ffe813 */
[----:B------:R-:W-:Y:S01]  /*2b70*/  IMAD R30, R104, -0xa0, R17 ;  /* 0xffffff60681e7824 */ /* 0x000fe200078e0211 */
[----:B------:R5:W-:Y:S01]  /*2b80*/  @!P3 SYNCS.ARRIVE.TRANS64.RED.A1T0 RZ, [R105+URZ], RZ ;  /* 0x000000ff69ffb9a7 */ /* 0x000be2000810043f */
[----:B------:R-:W-:-:S02]  /*2b90*/  VIADD R114, R32, 0xffffffff ;  /* 0xffffffff20727836 */ /* 0x000fc40000000000 */
[----:B------:R-:W-:Y:S01]  /*2ba0*/  IMAD.IADD R31, R31, 0x1, -R18 ;  /* 0x000000011f1f7824 */ /* 0x000fe200078e0a12 */
[----:B------:R-:W-:Y:S01]  /*2bb0*/  IADD3 R111, -R19, 0xa0, R30 ;  /* 0x000000a0136f7810 */ /* 0x000fe20007ffe11e */
[----:B------:R-:W0:Y:S01]  /*2bc0*/  MUFU.TANH R78, R78 ;  /* 0x0000004e004e7308 */ /* 0x000e220000002400 */
[----:B------:R-:W-:Y:S02]  /*2bd0*/  IMAD.IADD R115, R114, 0x1, -R19 ;  /* 0x0000000172737824 */ /* 0x000fe400078e0a13 */
[C---:B------:R-:W-:Y:S02]  /*2be0*/  VIADD R112, R31.reuse, UR6 ;  /* 0x000000061f707c36 */ /* 0x040fe40008000000 */
[----:B------:R-:W-:-:S03]  /*2bf0*/  VIADD R113, R31, UR20 ;  /* 0x000000141f717c36 */ /* 0x000fc60008000000 */
[----:B------:R-:W0:Y:S01]  /*2c00*/  MUFU.TANH R21, R21 ;  /* 0x0000001500157308 */ /* 0x000e220000002400 */
[----:B-----5:R-:W-:Y:S01]  /*2c10*/  VIADDMNMX R105, R34, R112, R111, PT ;  /* 0x0000007022697246 */ /* 0x020fe2000380016f */
        /* <DEDUP_REMOVED lines=51> */
[----:B------:R0:W0:Y:S08]  /*2f50*/  MUFU.TANH R110, R37 ;  /* 0x00000025006e7308 */ /* 0x0000300000002400 */
        /* <DEDUP_REMOVED lines=15> */
.L_x_12008:
[----:B------:R-:W-:-:S06]  /*3050*/  UISETP.NE.AND UP2, UPT, UR7, 0x1, UPT ;  /* 0x000000010700788c */ /* 0x000fcc000bf45270 */
[----:B------:R-:W-:-:S05]  /*3060*/  PLOP3.LUT P1, PT, PT, PT, UP2, 0x80, 0x0 ;  /* 0x000000000000781c */ /* 0x000fca0003f2f028 */
[----:B------:R-:W-:-:S08]  /*3070*/  @UP2 ULDC.64 UR10, c[0x0][0x9e8] ;  /* 0x00027a00000a2ab9 */ /* 0x000fd00000000a00 */
[----:B------:R-:W-:-:S05]  /*3080*/  @P1 IMAD.HI.U32 R31, R30, UR10, RZ ;  /* 0x0000000a1e1f1c27 */ /* 0x000fca000f8e00ff */
[----:B------:R-:W-:-:S07]  /*3090*/  @P1 SHF.R.U32.HI R30, RZ, UR11, R31 ;  /* 0x0000000bff1e1c19 */ /* 0x000fce000801161f */
.L_x_12009:
[----:B------:R-:W-:Y:S05]  /*30a0*/  BSYNC B0 ;  /* 0x0000000000007941 */ /* 0x000fea0003800000 */
.L_x_12007:
[----:B------:R-:W-:-:S05]  /*30b0*/  IMAD R30, R30, UR7, R115 ;  /* 0x000000071e1e7c24 */ /* 0x000fca000f8e0273 */
[----:B------:R-:W-:Y:S02]  /*30c0*/  VIMNMX R108, R108, R30, !PT ;  /* 0x0000001e6c6c7248 */ /* 0x000fe40007fe0100 */
[----:B------:R-:W-:-:S07]  /*30d0*/  VIADDMNMX R105, R30, UR7, R105, PT ;  /* 0x000000071e697c46 */ /* 0x000fce000b800169 */
.L_x_12006:
[C---:B------:R-:W-:Y:S02]  /*30e0*/  ISETP.GE.AND P5, PT, R114.reuse, 0x9, PT ;  /* 0x000000097200780c */ /* 0x040fe40003fa6270 */
[C---:B------:R-:W-:Y:S02]  /*30f0*/  ISETP.GE.AND P1, PT, R114.reuse, 0x2, PT ;  /* 0x000000027200780c */ /* 0x040fe40003f26270 */
[----:B------:R-:W-:Y:S02]  /*3100*/  ISETP.GE.AND P4, PT, R114, 0xa, PT ;  /* 0x0000000a7200780c */ /* 0x000fe40003f86270 */
[----:B------:R-:W-:Y:S02]  /*3110*/  ISETP.GT.AND P2, PT, R108, 0x1, !P1 ;  /* 0x000000016c00780c */ /* 0x000fe40004f44270 */
[----:B------:R-:W-:Y:S02]  /*3120*/  LOP3.LUT R16, R16, 0xfffffffd, RZ, 0xc0, !PT ;  /* 0xfffffffd10107812 */ /* 0x000fe400078ec0ff */
[----:B------:R-:W-:-:S02]  /*3130*/  ISETP.LT.OR P3, PT, R105, 0x2, P2 ;  /* 0x000000026900780c */ /* 0x000fc40001761670 */
[----:B------:R-:W-:Y:S02]  /*3140*/  ISETP.GT.AND P2, PT, R108, 0x8, !P5 ;  /* 0x000000086c00780c */ /* 0x000fe40006f44270 */
[----:B------:R-:W-:Y:S02]  /*3150*/  @P5 LOP3.LUT R16, R16, 0x2, RZ, 0xfc, !PT ;  /* 0x0000000210105812 */ /* 0x000fe400078efcff */
[----:B------:R-:W-:Y:S02]  /*3160*/  FSEL R88, R88, -INF , !P3 ;  /* 0xff80000058587808 */ /* 0x000fe40005800000 */
[----:B------:R-:W-:Y:S02]  /*3170*/  LOP3.LUT R16, R16, 0xfffffffb, RZ, 0xc0, !PT ;  /* 0xfffffffb10107812 */ /* 0x000fe400078ec0ff */
[----:B------:R-:W-:Y:S02]  /*3180*/  ISETP.GT.AND P3, PT, R108, 0x9, !P4 ;  /* 0x000000096c00780c */ /* 0x000fe40006764270 */
[----:B------:R-:W-:-:S02]  /*3190*/  ISETP.LT.OR P2, PT, R105, 0x9, P2 ;  /* 0x000000096900780c */ /* 0x000fc40001741670 */
[----:B------:R-:W-:Y:S02]  /*31a0*/  @P4 LOP3.LUT R16, R16, 0x4, RZ, 0xfc, !PT ;  /* 0x0000000410104812 */ /* 0x000fe400078efcff */
[----:B------:R-:W-:Y:S02]  /*31b0*/  ISETP.LT.OR P3, PT, R105, 0xa, P3 ;  /* 0x0000000a6900780c */ /* 0x000fe40001f61670 */
[----:B------:R-:W-:Y:S02]  /*31c0*/  FSEL R90, R90, -INF , !P2 ;  /* 0xff8000005a5a7808 */ /* 0x000fe40005000000 */
[C---:B------:R-:W-:Y:S02]  /*31d0*/  ISETP.GE.AND P2, PT, R114.reuse, 0x11, PT ;  /* 0x000000117200780c */ /* 0x040fe40003f46270 */
[----:B------:R-:W-:Y:S02]  /*31e0*/  ISETP.GE.AND P4, PT, R114, 0x12, PT ;  /* 0x000000127200780c */ /* 0x000fe40003f86270 */
[----:B0-----:R-:W-:-:S02]  /*31f0*/  FSEL R89, R89, -INF , !P3 ;  /* 0xff80000059597808 */ /* 0x001fc40005800000 */
[----:B------:R-:W-:Y:S02]  /*3200*/  ISETP.GT.AND P3, PT, R108, 0x10, !P2 ;  /* 0x000000106c00780c */ /* 0x000fe40005764270 */
[----:B------:R-:W-:Y:S02]  /*3210*/  LOP3.LUT R2, R2, 0xfffffffe, RZ, 0xc0, !PT ;  /* 0xfffffffe02027812 */ /* 0x000fe400078ec0ff */
[----:B------:R-:W-:Y:S02]  /*3220*/  ISETP.LT.OR P3, PT, R105, 0x11, P3 ;  /* 0x000000116900780c */ /* 0x000fe40001f61670 */
[----:B------:R-:W-:Y:S02]  /*3230*/  LOP3.LUT R16, R16, 0x7fffffff, RZ, 0xc0, !PT ;  /* 0x7fffffff10107812 */ /* 0x000fe400078ec0ff */
[----:B------:R-:W-:Y:S02]  /*3240*/  FSEL R92, R92, -INF , !P3 ;  /* 0xff8000005c5c7808 */ /* 0x000fe40005800000 */
[----:B------:R-:W-:-:S02]  /*3250*/  @P4 LOP3.LUT R2, R2, 0x1, RZ, 0xfc, !PT ;  /* 0x0000000102024812 */ /* 0x000fc400078efcff */
[----:B------:R-:W-:Y:S02]  /*3260*/  ISETP.GT.AND P3, PT, R108, 0x11, !P4 ;  /* 0x000000116c00780c */ /* 0x000fe40006764270 */
[----:B------:R-:W-:Y:S02]  /*3270*/  ISETP.GE.AND P4, PT, R114, 0x19, PT ;  /* 0x000000197200780c */ /* 0x000fe40003f86270 */
[----:B------:R-:W-:Y:S02]  /*3280*/  ISETP.LT.OR P3, PT, R105, 0x12, P3 ;  /* 0x000000126900780c */ /* 0x000fe40001f61670 */
        /* <DEDUP_REMOVED lines=158> */
[----:B------:R-:W-:Y:S02]  /*3c70*/  LOP3.LUT R16, R16, 0xffffffdf, RZ, 0xc0, !PT ;  /* 0xffffffdf10107812 */ /* 0x000fe400078ec0ff */
[----:B------:R-:W-:Y:S02]  /*3c80*/  FSEL R76, R97, -INF , !P3 ;  /* 0xff800000614c7808 */ /* 0x000fe40005800000 */
[----:B------:R-:W-:Y:S02]  /*3c90*/  ISETP.GT.AND P3, PT, R108, 0x80, !P4 ;  /* 0x000000806c00780c */ /* 0x000fe40006764270 */
[----:B------:R-:W-:-:S02]  /*3ca0*/  VIADDMNMX R84, R86, R112, R111, PT ;  /* 0x0000007056547246 */ /* 0x000fc4000380016f */
        /* <DEDUP_REMOVED lines=59> */
.L_x_12012:
[----:B------:R-:W-:-:S06]  /*4060*/  UISETP.NE.AND UP2, UPT, UR7, 0x1, UPT ;  /* 0x000000010700788c */ /* 0x000fcc000bf45270 */
[----:B------:R-:W-:-:S05]  /*4070*/  PLOP3.LUT P6, PT, PT, PT, UP2, 0x80, 0x0 ;  /* 0x000000000000781c */ /* 0x000fca0003fcf028 */
[----:B------:R-:W-:-:S08]  /*4080*/  @UP2 ULDC.64 UR10, c[0x0][0x9e8] ;  /* 0x00027a00000a2ab9 */ /* 0x000fd00000000a00 */
[----:B------:R-:W-:Y:S01]  /*4090*/  @P6 IMAD.HI.U32 R86, R85, UR10, RZ ;  /* 0x0000000a55566c27 */ /* 0x000fe2000f8e00ff */
[----:B------:R-:W-:-:S13]  /*40a0*/  PLOP3.LUT P6, PT, PT, PT, UP2, 0x80, 0x0 ;  /* 0x000000000000781c */ /* 0x000fda0003fcf028 */
[----:B------:R-:W-:-:S07]  /*40b0*/  @P6 SHF.R.U32.HI R85, RZ, UR11, R86 ;  /* 0x0000000bff556c19 */ /* 0x000fce0008011656 */
.L_x_12013:
[----:B------:R-:W-:Y:S05]  /*40c0*/  BSYNC B0 ;  /* 0x0000000000007941 */ /* 0x000fea0003800000 */
.L_x_12011:
[----:B------:R-:W-:-:S05]  /*40d0*/  IMAD R85, R85, UR7, R115 ;  /* 0x0000000755557c24 */ /* 0x000fca000f8e0273 */
[----:B------:R-:W-:Y:S02]  /*40e0*/  VIMNMX R93, R93, R85, !PT ;  /* 0x000000555d5d7248 */ /* 0x000fe40007fe0100 */
[----:B------:R-:W-:-:S07]  /*40f0*/  VIADDMNMX R84, R85, UR7, R84, PT ;  /* 0x0000000755547c46 */ /* 0x000fce000b800154 */
.L_x_12010:
[C---:B------:R-:W-:Y:S01]  /*4100*/  ISETP.GT.AND P1, PT, R93.reuse, 0x1, !P1 ;  /* 0x000000015d00780c */ /* 0x040fe20004f24270 */
[----:B------:R-:W-:Y:S01]  /*4110*/  ULDC UR21, c[0x0][0x988] ;  /* 0x0002620000157ab9 */ /* 0x000fe20000000800 */
[----:B------:R-:W-:Y:S01]  /*4120*/  ISETP.GT.AND P2, PT, R93, 0x10, !P2 ;  /* 0x000000105d00780c */ /* 0x000fe20005744270 */
[----:B------:R-:W-:Y:S01]  /*4130*/  IMAD.U32 R97, RZ, RZ, UR21 ;  /* 0x00000015ff617e24 */ /* 0x000fe2000f8e00ff */
[C---:B------:R-:W-:Y:S01]  /*4140*/  ISETP.LT.OR P1, PT, R84.reuse, 0x2, P1 ;  /* 0x000000025400780c */ /* 0x040fe20000f21670 */
[----:B------:R-:W-:Y:S01]  /*4150*/  @UP0 ULDC UR10, c[0x0][0x44c] ;  /* 0x00011300000a0ab9 */ /* 0x000fe20000000800 */
[----:B------:R-:W-:Y:S01]  /*4160*/  ISETP.LT.OR P2, PT, R84, 0x11, P2 ;  /* 0x000000115400780c */ /* 0x000fe20001741670 */
[----:B------:R-:W-:Y:S01]  /*4170*/  UIMAD.WIDE.U32 UR10, UR40, UR10, URZ ;  /* 0x0000000a280a72a5 */ /* 0x000fe2000f8e003f */
[----:B------:R-:W-:Y:S01]  /*4180*/  FSEL R5, R5, -INF , !P1 ;  /* 0xff80000005057808 */ /* 0x000fe20004800000 */
[----:B------:R-:W-:Y:S01]  /*4190*/  @UP0 ULDC UR14, c[0x0][0x450] ;  /* 0x00011400000e0ab9 */ /* 0x000fe20000000800 */
[----:B------:R-:W-:Y:S01]  /*41a0*/  LOP3.LUT P1, RZ, R16, 0x2, RZ, 0xc0, !PT ;  /* 0x0000000210ff7812 */ /* 0x000fe2000782c0ff */
[----:B------:R-:W-:Y:S01]  /*41b0*/  UMOV UR12, UR40 ;  /* 0x00000028000c7c82 */ /* 0x000fe20008000000 */
[----:B------:R-:W-:Y:S01]  /*41c0*/  FSEL R85, R9, -INF , !P2 ;  /* 0xff80000009557808 */ /* 0x000fe20005000000 */
[----:B------:R-:W-:Y:S01]  /*41d0*/  @UP0 USHF.R.U32.HI UR12, URZ, UR14, UR11 ;  /* 0x0000000e3f0c0299 */ /* 0x000fe2000801160b */
[----:B------:R-:W-:-:S02]  /*41e0*/  ISETP.GT.AND P1, PT, R93, 0x8, !P1 ;  /* 0x000000085d00780c */ /* 0x000fc40004f24270 */
[----:B------:R-:W-:Y:S02]  /*41f0*/  LOP3.LUT P2, RZ, R16, 0x4000000, RZ, 0xc0, !PT ;  /* 0x0400000010ff7812 */ /* 0x000fe4000784c0ff */
[----:B------:R-:W-:Y:S02]  /*4200*/  ISETP.LT.OR P1, PT, R84, 0x9, P1 ;  /* 0x000000095400780c */ /* 0x000fe40000f21670 */
[C---:B------:R-:W-:Y:S02]  /*4210*/  LOP3.LUT P6, RZ, R16.reuse, 0x2000000, RZ, 0xc0, !PT ;  /* 0x0200000010ff7812 */ /* 0x040fe400078cc0ff */
[----:B------:R-:W-:Y:S02]  /*4220*/  FSEL R7, R7, -INF , !P1 ;  /* 0xff80000007077808 */ /* 0x000fe40004800000 */
[----:B------:R-:W-:Y:S02]  /*4230*/  LOP3.LUT P1, RZ, R16, 0x4, RZ, 0xc0, !PT ;  /* 0x0000000410ff7812 */ /* 0x000fe4000782c0ff */
[----:B------:R-:W-:-:S02]  /*4240*/  FMNMX.FTZ R9, R87, R88, !PT ;  /* 0x0000005857097209 */ /* 0x000fc40007810000 */
[C---:B------:R-:W-:Y:S02]  /*4250*/  ISETP.GT.AND P1, PT, R93.reuse, 0x9, !P1 ;  /* 0x000000095d00780c */ /* 0x040fe40004f24270 */
[C---:B------:R-:W-:Y:S02]  /*4260*/  ISETP.GT.AND P3, PT, R93.reuse, 0x90, !P3 ;  /* 0x000000905d00780c */ /* 0x040fe40005f64270 */
[----:B------:R-:W-:Y:S02]  /*4270*/  ISETP.LT.OR P1, PT, R84, 0xa, P1 ;  /* 0x0000000a5400780c */ /* 0x000fe40000f21670 */
[----:B------:R-:W-:Y:S02]  /*4280*/  ISETP.GT.AND P4, PT, R93, 0x91, !P4 ;  /* 0x000000915d00780c */ /* 0x000fe40006784270 */
[----:B------:R-:W-:Y:S02]  /*4290*/  FSEL R8, R8, -INF , !P1 ;  /* 0xff80000008087808 */ /* 0x000fe40004800000 */
[----:B------:R-:W-:-:S02]  /*42a0*/  LOP3.LUT P1, RZ, R2, 0x1, RZ, 0xc0, !PT ;  /* 0x0000000102ff7812 */ /* 0x000fc4000782c0ff */
[C---:B------:R-:W-:Y:S02]  /*42b0*/  ISETP.LT.OR P3, PT, R84.reuse, 0x91, P3 ;  /* 0x000000915400780c */ /* 0x040fe40001f61670 */
[C---:B------:R-:W-:Y:S02]  /*42c0*/  ISETP.GT.AND P1, PT, R93.reuse, 0x11, !P1 ;  /* 0x000000115d00780c */ /* 0x040fe40004f24270 */
[----:B------:R-:W-:Y:S02]  /*42d0*/  ISETP.GT.AND P5, PT, R93, 0x98, !P5 ;  /* 0x000000985d00780c */ /* 0x000fe40006fa4270 */
[C---:B------:R-:W-:Y:S02]  /*42e0*/  ISETP.LT.OR P1, PT, R84.reuse, 0x12, P1 ;  /* 0x000000125400780c */ /* 0x040fe40000f21670 */
[----:B------:R-:W-:Y:S02]  /*42f0*/  ISETP.LT.OR P4, PT, R84, 0x92, P4 ;  /* 0x000000925400780c */ /* 0x000fe40002781670 */
        /* <DEDUP_REMOVED lines=36> */
[----:B------:R-:W-:-:S02]  /*4540*/  ISETP.GT.AND P1, PT, R93, 0x29, !P2 ;  /* 0x000000295d00780c */ /* 0x000fc40005724270 */
[----:B------:R-:W-:Y:S02]  /*4550*/  LOP3.LUT P2, RZ, R16, 0x8000, RZ, 0xc0, !PT ;  /* 0x0000800010ff7812 */ /* 0x000fe4000784c0ff */
[----:B------:R-:W-:Y:S02]  /*4560*/  ISETP.LT.OR P1, PT, R84, 0x2a, P1 ;  /* 0x0000002a5400780c */ /* 0x000fe40000f21670 */
[----:B------:R-:W-:Y:S02]  /*4570*/  FMNMX.FTZ R9, R51, R10, !PT ;  /* 0x0000000a33097209 */ /* 0x000fe40007810000 */
[----:B------:R-:W-:Y:S02]  /*4580*/  FSEL R20, R20, -INF , !P1 ;  /* 0xff80000014147808 */ /* 0x000fe40004800000 */
[----:B------:R-:W-:Y:S02]  /*4590*/  ISETP.GT.AND P1, PT, R93, 0x30, !P6 ;  /* 0x000000305d00780c */ /* 0x000fe40007724270 */
[----:B------:R-:W-:-:S02]  /*45a0*/  LOP3.LUT P6, RZ, R16, 0x4000, RZ, 0xc0, !PT ;  /* 0x0000400010ff7812 */ /* 0x000fc400078cc0ff */
        /* <DEDUP_REMOVED lines=52> */
[----:B------:R-:W-:Y:S01]  /*48f0*/  LOP3.LUT P1, RZ, R16, 0x20000, RZ, 0xc0, !PT ;  /* 0x0002000010ff7812 */ /* 0x000fe2000782c0ff */
[----:B------:R-:W0:Y:S01]  /*4900*/  SHFL.BFLY PT, R10, R9, 0x2, 0x1f ;  /* 0x0c401f00090a7f89 */ /* 0x000e2200000e0000 */
[----:B------:R-:W-:-:S02]  /*4910*/  FSEL R25, R25, -INF , !P3 ;  /* 0xff80000019197808 */ /* 0x000fc40005800000 */
[----:B------:R-:W-:Y:S02]  /*4920*/  ISETP.GT.AND P1, PT, R93, 0x50, !P1 ;  /* 0x000000505d00780c */ /* 0x000fe40004f24270 */
[C---:B------:R-:W-:Y:S02]  /*4930*/  ISETP.LT.OR P5, PT, R84.reuse, 0x99, P5 ;  /* 0x000000995400780c */ /* 0x040fe40002fa1670 */
[----:B------:R-:W-:Y:S02]  /*4940*/  ISETP.LT.OR P1, PT, R84, 0x51, P1 ;  /* 0x000000515400780c */ /* 0x000fe40000f21670 */
[----:B------:R-:W-:Y:S02]  /*4950*/  FSEL R26, R26, -INF , !P4 ;  /* 0xff8000001a1a7808 */ /* 0x000fe40006000000 */
[----:B------:R-:W-:Y:S02]  /*4960*/  FSEL R60, R60, -INF , !P1 ;  /* 0xff8000003c3c7808 */ /* 0x000fe40004800000 */
[----:B------:R-:W-:-:S02]  /*4970*/  LOP3.LUT P1, RZ, R16, 0x10000, RZ, 0xc0, !PT ;  /* 0x0001000010ff7812 */ /* 0x000fc4000782c0ff */
[----:B------:R-:W-:Y:S02]  /*4980*/  FSEL R27, R27, -INF , !P5 ;  /* 0xff8000001b1b7808 */ /* 0x000fe40006800000 */
[----:B------:R-:W-:Y:S02]  /*4990*/  ISETP.GT.AND P1, PT, R93, 0x51, !P1 ;  /* 0x000000515d00780c */ /* 0x000fe40004f24270 */
[----:B------:R-:W-:Y:S02]  /*49a0*/  R2UR UR13, R106 ;  /* 0x000000006a0d72ca */ /* 0x000fe400000e0000 */
[----:B------:R-:W-:Y:S02]  /*49b0*/  ISETP.LT.OR P1, PT, R84, 0x52, P1 ;  /* 0x000000525400780c */ /* 0x000fe40000f21670 */
[----:B0-----:R-:W-:Y:S02]  /*49c0*/  FMNMX.FTZ R95, R9, R10, !PT ;  /* 0x0000000a095f7209 */ /* 0x001fe40007810000 */
[----:B------:R-:W-:-:S02]  /*49d0*/  FSEL R61, R61, -INF , !P1 ;  /* 0xff8000003d3d7808 */ /* 0x000fc40004800000 */
[----:B------:R-:W-:Y:S01]  /*49e0*/  ISETP.GT.AND P1, PT, R93, 0x58, !P2 ;  /* 0x000000585d00780c */ /* 0x000fe20005724270 */
[----:B------:R-:W0:Y:S01]  /*49f0*/  SHFL.BFLY PT, R10, R95, 0x1, 0x1f ;  /* 0x0c201f005f0a7f89 */ /* 0x000e2200000e0000 */
[----:B------:R-:W-:Y:S02]  /*4a00*/  LOP3.LUT P2, RZ, R16, 0x10, RZ, 0xc0, !PT ;  /* 0x0000001010ff7812 */ /* 0x000fe4000784c0ff */
[----:B------:R-:W-:Y:S01]  /*4a10*/  ISETP.LT.OR P1, PT, R84, 0x59, P1 ;  /* 0x000000595400780c */ /* 0x000fe20000f21670 */
[----:B------:R-:W-:-:S03]  /*4a20*/  UIADD3 UR10, UR13, UR12, URZ ;  /* 0x0000000c0d0a7290 */ /* 0x000fc6000fffe03f */
[----:B------:R-:W-:Y:S01]  /*4a30*/  FSEL R62, R62, -INF , !P1 ;  /* 0xff8000003e3e7808 */ /* 0x000fe20004800000 */
[----:B------:R-:W-:Y:S01]  /*4a40*/  UIADD3 UR6, UR10, UR6, URZ ;  /* 0x000000060a067290 */ /* 0x000fe2000fffe03f */
[----:B------:R-:W-:Y:S02]  /*4a50*/  ISETP.GT.AND P1, PT, R93, 0x59, !P6 ;  /* 0x000000595d00780c */ /* 0x000fe40007724270 */
[----:B------:R-:W-:Y:S02]  /*4a60*/  LOP3.LUT P6, RZ, R16, 0x8, RZ, 0xc0, !PT ;  /* 0x0000000810ff7812 */ /* 0x000fe400078cc0ff */
[----:B------:R-:W-:-:S04]  /*4a70*/  ISETP.LT.OR P1, PT, R84, 0x5a, P1 ;  /* 0x0000005a5400780c */ /* 0x000fc80000f21670 */
[----:B------:R-:W-:Y:S02]  /*4a80*/  FSEL R63, R63, -INF , !P1 ;  /* 0xff8000003f3f7808 */ /* 0x000fe40004800000 */
[----:B------:R-:W-:-:S04]  /*4a90*/  LOP3.LUT P1, RZ, R16, 0x2000, RZ, 0xc0, !PT ;  /* 0x0000200010ff7812 */ /* 0x000fc8000782c0ff */
[----:B------:R-:W-:Y:S02]  /*4aa0*/  ISETP.GT.AND P1, PT, R93, 0x60, !P1 ;  /* 0x000000605d00780c */ /* 0x000fe40004f24270 */
[----:B0-----:R-:W-:Y:S02]  /*4ab0*/  FMNMX.FTZ R10, R95, R10, !PT ;  /* 0x0000000a5f0a7209 */ /* 0x001fe40007810000 */
[----:B------:R-:W-:-:S03]  /*4ac0*/  ISETP.LT.OR P1, PT, R84, 0x61, P1 ;  /* 0x000000615400780c */ /* 0x000fc60000f21670 */
[----:B------:R-:W-:Y:S01]  /*4ad0*/  FFMA.FTZ R96, R10, R97, -8 ;  /* 0xc10000000a607423 */ /* 0x000fe20000010061 */
        /* <DEDUP_REMOVED lines=54> */
[--C-:B------:R-:W-:Y:S01]  /*4e40*/  FFMA.FTZ R90, R92, UR21, -R96.reuse ;  /* 0x000000155c5a7c23 */ /* 0x100fe20008010860 */
[----:B------:R-:W-:Y:S01]  /*4e50*/  FMNMX.FTZ R92, R94, R5, !PT ;  /* 0x000000055e5c7209 */ /* 0x000fe20007810000 */
[--C-:B------:R-:W-:Y:S01]  /*4e60*/  FFMA.FTZ R37, R51, UR21, -R96.reuse ;  /* 0x0000001533257c23 */ /* 0x100fe20008010860 */
[----:B------:R-:W-:Y:S01]  /*4e70*/  ISETP.GT.AND P1, PT, R93, 0x89, !P2 ;  /* 0x000000895d00780c */ /* 0x000fe20005724270 */
        /* <DEDUP_REMOVED lines=15> */
[----:B------:R-:W-:Y:S01]  /*4f70*/  ISETP.LT.OR P2, PT, R84, 0x9a, P2 ;  /* 0x0000009a5400780c */ /* 0x000fe20001741670 */
[----:B------:R-:W-:Y:S01]  /*4f80*/  MUFU.EX2 R87, R87 ;  /* 0x0000005700577308 */ /* 0x000fe20000000800 */
[----:B------:R-:W-:Y:S01]  /*4f90*/  FMNMX.FTZ R9, R11, R92, !PT ;  /* 0x0000005c0b097209 */ /* 0x000fe20007810000 */
[--C-:B------:R-:W-:Y:S01]  /*4fa0*/  FFMA.FTZ R89, R89, UR21, -R96.reuse ;  /* 0x0000001559597c23 */ /* 0x100fe20008010860 */
[----:B------:R-:W-:Y:S01]  /*4fb0*/  FSEL R28, R28, -INF , !P2 ;  /* 0xff8000001c1c7808 */ /* 0x000fe20005000000 */
        /* <DEDUP_REMOVED lines=14> */
[--C-:B------:R-:W-:Y:S01]  /*50a0*/  FFMA.FTZ R38, R38, UR21, -R96.reuse ;  /* 0x0000001526267c23 */ /* 0x100fe20008010860 */
[----:B------:R-:W-:-:S01]  /*50b0*/  FFMA.FTZ R39, R39, UR21, -R96 ;  /* 0x0000001527277c23 */ /* 0x000fc20008010860 */
[--C-:B------:R-:W-:Y:S01]  /*50c0*/  FFMA.FTZ R81, R81, UR21, -R96.reuse ;  /* 0x0000001551517c23 */ /* 0x100fe20008010860 */
        /* <DEDUP_REMOVED lines=13> */
[----:B------:R-:W-:-:S02]  /*51a0*/  FFMA.FTZ R36, R50, UR21, -R96 ;  /* 0x0000001532247c23 */ /* 0x000fc40008010860 */
[----:B------:R-:W0:Y:S01]  /*51b0*/  MUFU.EX2 R31, R31 ;  /* 0x0000001f001f7308 */ /* 0x000e220000000800 */
[----:B------:R-:W-:-:S04]  /*51c0*/  FMNMX.FTZ R50, R58, R9, !PT ;  /* 0x000000093a327209 */ /* 0x000fc80007810000 */
[----:B------:R-:W-:-:S03]  /*51d0*/  FMNMX.FTZ R9, R59, R50, !PT ;  /* 0x000000323b097209 */ /* 0x000fc60007810000 */
[----:B------:R-:W-:Y:S01]  /*51e0*/  MUFU.EX2 R32, R32 ;  /* 0x0000002000207308 */ /* 0x000fe20000000800 */
[----:B------:R-:W-:-:S04]  /*51f0*/  FMNMX.FTZ R50, R60, R9, !PT ;  /* 0x000000093c327209 */ /* 0x000fc80007810000 */
[----:B------:R-:W-:Y:S01]  /*5200*/  FMNMX.FTZ R9, R61, R50, !PT ;  /* 0x000000323d097209 */ /* 0x000fe20007810000 */
[----:B------:R-:W-:-:S02]  /*5210*/  FFMA.FTZ R50, R52, UR21, -R96 ;  /* 0x0000001534327c23 */ /* 0x000fc40008010860 */
        /* <DEDUP_REMOVED lines=27> */
[----:B------:R1:W-:Y:S01]  /*53d0*/  MUFU.EX2 R64, R93 ;  /* 0x0000005d00407308 */ /* 0x0003e20000000800 */
[----:B------:R-:W-:-:S04]  /*53e0*/  FMNMX.FTZ R9, R25, R66, !PT ;  /* 0x0000004219097209 */ /* 0x000fc80007810000 */
[----:B------:R-:W-:-:S03]  /*53f0*/  FMNMX.FTZ R66, R26, R9, !PT ;  /* 0x000000091a427209 */ /* 0x000fc60007810000 */
[----:B------:R-:W-:Y:S01]  /*5400*/  MUFU.EX2 R36, R36 ;  /* 0x0000002400247308 */ /* 0x000fe20000000800 */
[----:B------:R-:W-:Y:S01]  /*5410*/  FMNMX.FTZ R9, R27, R66, !PT ;  /* 0x000000421b097209 */ /* 0x000fe20007810000 */
[--C-:B-1----:R-:W-:Y:S01]  /*5420*/  FFMA.FTZ R93, R68, UR21, -R96.reuse ;  /* 0x00000015445d7c23 */ /* 0x102fe20008010860 */
[----:B------:R-:W-:-:S01]  /*5430*/  FFMA.FTZ R68, R70, UR21, -R96 ;  /* 0x0000001546447c23 */ /* 0x000fc20008010860 */
[--C-:B------:R-:W-:Y:S01]  /*5440*/  FFMA.FTZ R70, R75, UR21, -R96.reuse ;  /* 0x000000154b467c23 */ /* 0x100fe20008010860 */
[----:B------:R-:W-:Y:S01]  /*5450*/  FMNMX.FTZ R9, R28, R9, !PT ;  /* 0x000000091c097209 */ /* 0x000fe20007810000 */
[--C-:B------:R-:W-:Y:S01]  /*5460*/  FFMA.FTZ R75, R77, UR21, -R96.reuse ;  /* 0x000000154d4b7c23 */ /* 0x100fe20008010860 */
[----:B------:R-:W-:-:S01]  /*5470*/  FFMA.FTZ R77, R80, UR21, -R96 ;  /* 0x00000015504d7c23 */ /* 0x000fc20008010860 */
[----:B------:R-:W-:Y:S01]  /*5480*/  FFMA.FTZ R80, R82, UR21, -R96 ;  /* 0x0000001552507c23 */ /* 0x000fe20008010860 */
[----:B------:R-:W-:Y:S01]  /*5490*/  IMAD.U32 R82, RZ, RZ, UR21 ;  /* 0x00000015ff527e24 */ /* 0x000fe2000f8e00ff */
[----:B------:R-:W1:Y:S01]  /*54a0*/  SHFL.BFLY PT, R84, R9, 0x2, 0x1f ;  /* 0x0c401f0009547f89 */ /* 0x000e6200000e0000 */
[----:B------:R2:W-:Y:S01]  /*54b0*/  MUFU.EX2 R66, R93 ;  /* 0x0000005d00427308 */ /* 0x0005e20000000800 */
[----:B0-----:R-:W-:-:S04]  /*54c0*/  F2FP.SATFINITE.E4M3.F32.PACK_AB_MERGE_C R150, R39, R38, RZ ;  /* 0x000000262796723e */ /* 0x001fc800048070ff */
[----:B------:R-:W-:-:S03]  /*54d0*/  F2FP.SATFINITE.E4M3.F32.PACK_AB_MERGE_C R150, R35, R34, R150 ;  /* 0x000000222396723e */ /* 0x000fc60004807096 */
[----:B------:R-:W-:Y:S01]  /*54e0*/  MUFU.EX2 R37, R37 ;  /* 0x0000002500257308 */ /* 0x000fe20000000800 */
[----:B--2---:R-:W-:-:S07]  /*54f0*/  FADD.FTZ R93, R4, R87 ;  /* 0x00000057045d7221 */ /* 0x004fce0000010000 */
[----:B------:R-:W-:Y:S01]  /*5500*/  MUFU.EX2 R50, R50 ;  /* 0x0000003200327308 */ /* 0x000fe20000000800 */
[----:B-1----:R-:W-:-:S07]  /*5510*/  FMNMX.FTZ R84, R9, R84, !PT ;  /* 0x0000005409547209 */ /* 0x002fce0007810000 */
        /* <DEDUP_REMOVED lines=9> */
[----:B------:R-:W-:-:S01]  /*55b0*/  FFMA.FTZ R83, R9, R82, -8 ;  /* 0xc100000009537423 */ /* 0x000fc20000010052 */
[----:B------:R-:W-:Y:S01]  /*55c0*/  FFMA.FTZ R82, R3, UR21, -R96 ;  /* 0x0000001503527c23 */ /* 0x000fe20008010860 */
[----:B------:R-:W-:Y:S01]  /*55d0*/  MUFU.EX2 R53, R53 ;  /* 0x0000003500357308 */ /* 0x000fe20000000800 */
[----:B--2---:R-:W-:Y:S02]  /*55e0*/  F2FP.SATFINITE.E4M3.F32.PACK_AB_MERGE_C R146, R55, R54, RZ ;  /* 0x000000363792723e */ /* 0x004fe400048070ff */
        /* <DEDUP_REMOVED lines=13> */
[----:B------:R-:W-:Y:S01]  /*56c0*/  FADD.FTZ R74, R88, R93 ;  /* 0x0000005d584a7221 */ /* 0x000fe20000010000 */
        /* <DEDUP_REMOVED lines=24> */
[----:B------:R-:W-:Y:S01]  /*5850*/  F2FP.SATFINITE.E4M3.F32.PACK_AB_MERGE_C R146, R53, R52, R146 ;  /* 0x000000343592723e */ /* 0x000fe20004807092 */
        /* <DEDUP_REMOVED lines=14> */
[--C-:B------:R-:W-:Y:S01]  /*5940*/  FFMA.FTZ R29, R29, UR21, -R3.reuse ;  /* 0x000000151d1d7c23 */ /* 0x100fe20008010803 */
[----:B------:R-:W-:-:S01]  /*5950*/  FFMA.FTZ R24, R24, UR21, -R3 ;  /* 0x0000001518187c23 */ /* 0x000fc20008010803 */
[--C-:B------:R-:W-:Y:S01]  /*5960*/  FFMA.FTZ R25, R25, UR21, -R3.reuse ;  /* 0x0000001519197c23 */ /* 0x100fe20008010803 */
[----:B------:R-:W-:-:S01]  /*5970*/  FFMA.FTZ R26, R26, UR21, -R3 ;  /* 0x000000151a1a7c23 */ /* 0x000fc20008010803 */
[----:B------:R-:W-:-:S02]  /*5980*/  FFMA.FTZ R27, R27, UR21, -R3 ;  /* 0x000000151b1b7c23 */ /* 0x000fc40008010803 */
        /* <DEDUP_REMOVED lines=18> */
[----:B------:R-:W-:-:S04]  /*5ab0*/  FADD.FTZ R35, R37, R38 ;  /* 0x0000002625237221 */ /* 0x000fc80000010000 */
[----:B------:R-:W-:Y:S02]  /*5ac0*/  FADD.FTZ R50, R50, R35 ;  /* 0x0000002332327221 */ /* 0x000fe40000010000 */
[----:B------:R-:W1:Y:S01]  /*5ad0*/  MUFU.EX2 R85, R85 ;  /* 0x0000005500557308 */ /* 0x000e620000000800 */
[----:B--2---:R-:W-:-:S01]  /*5ae0*/  FADD.FTZ R31, R13, R4 ;  /* 0x000000040d1f7221 */ /* 0x004fc20000010000 */
[----:B------:R-:W-:Y:S01]  /*5af0*/  FADD.FTZ R51, R51, R50 ;  /* 0x0000003233337221 */ /* 0x000fe20000010000 */
[----:B------:R-:W-:-:S05]  /*5b00*/  FFMA.FTZ R4, R44, UR21, -R3 ;  /* 0x000000152c047c23 */ /* 0x000fca0008010803 */
[----:B------:R-:W2:Y:S01]  /*5b10*/  MUFU.EX2 R15, R15 ;  /* 0x0000000f000f7308 */ /* 0x000ea20000000800 */
[----:B0-----:R-:W-:-:S01]  /*5b20*/  FADD.FTZ R32, R14, R31 ;  /* 0x0000001f0e207221 */ /* 0x001fc20000010000 */
[--C-:B------:R-:W-:Y:S01]  /*5b30*/  FFMA.FTZ R31, R45, UR21, -R3.reuse ;  /* 0x000000152d1f7c23 */ /* 0x100fe20008010803 */
[----:B------:R-:W-:-:S01]  /*5b40*/  FFMA.FTZ R3, R28, UR21, -R3 ;  /* 0x000000151c037c23 */ /* 0x000fc20008010803 */
[----:B------:R-:W-:-:S04]  /*5b50*/  F2FP.SATFINITE.E4M3.F32.PACK_AB_MERGE_C R28, R8, R5, RZ ;  /* 0x00000005081c723e */ /* 0x000fc800048070ff */
[----:B------:R-:W0:Y:S01]  /*5b60*/  MUFU.EX2 R20, R20 ;  /* 0x0000001400147308 */ /* 0x000e220000000800 */
[----:B-1----:R-:W-:-:S01]  /*5b70*/  FADD.FTZ R32, R85, R32 ;  /* 0x0000002055207221 */ /* 0x002fc20000010000 */
[----:B------:R-:W-:Y:S02]  /*5b80*/  F2FP.SATFINITE.E4M3.F32.PACK_AB_MERGE_C R14, R85, R14, RZ ;  /* 0x0000000e550e723e */ /* 0x000fe400048070ff */
[----:B------:R-:W-:Y:S02]  /*5b90*/  F2FP.SATFINITE.E4M3.F32.PACK_AB_MERGE_C R153, R84, R83, R28 ;  /* 0x000000535499723e */ /* 0x000fe4000480701c */
[----:B------:R-:W-:Y:S02]  /*5ba0*/  F2FP.SATFINITE.E4M3.F32.PACK_AB_MERGE_C R149, R13, R12, R14 ;  /* 0x0000000c0d95723e */ /* 0x000fe4000480700e */
        /* <DEDUP_REMOVED lines=25> */
[----:B-1----:R-:W-:-:S07]  /*5d40*/  F2FP.SATFINITE.E4M3.F32.PACK_AB_MERGE_C R8, R67, R66, RZ ;  /* 0x000000424308723e */ /* 0x002fce00048070ff */
[----:B------:R-:W1:Y:S01]  /*5d50*/  MUFU.EX2 R60, R60 ;  /* 0x0000003c003c7308 */ /* 0x000e620000000800 */
[----:B--2---:R-:W-:-:S07]  /*5d60*/  FADD.FTZ R5, R59, R32 ;  /* 0x000000203b057221 */ /* 0x004fce0000010000 */
        /* <DEDUP_REMOVED lines=27> */
[----:B------:R-:W-:Y:S08]  /*5f20*/  MUFU.EX2 R77, R77 ;  /* 0x0000004d004d7308 */ /* 0x000ff00000000800 */
[----:B------:R-:W0:Y:S01]  /*5f30*/  MUFU.EX2 R78, R78 ;  /* 0x0000004e004e7308 */ /* 0x000e220000000800 */
[----:B-1----:R-:W-:Y:S01]  /*5f40*/  F2FP.SATFINITE.E4M3.F32.PACK_AB_MERGE_C R142, R69, R68, R32 ;  /* 0x00000044458e723e */ /* 0x002fe20004807020 */
[----:B------:R-:W-:-:S04]  /*5f50*/  FADD.FTZ R68, R68, R67 ;  /* 0x0000004344447221 */ /* 0x000fc80000010000 */
[----:B------:R-:W-:Y:S02]  /*5f60*/  FADD.FTZ R69, R69, R68 ;  /* 0x0000004445457221 */ /* 0x000fe40000010000 */
[----:B------:R-:W1:Y:S02]  /*5f70*/  MUFU.EX2 R4, R4 ;  /* 0x0000000400047308 */ /* 0x000e640000000800 */
[----:B------:R-:W-:-:S04]  /*5f80*/  FADD.FTZ R70, R70, R69 ;  /* 0x0000004546467221 */ /* 0x000fc80000010000 */
[----:B------:R-:W-:Y:S02]  /*5f90*/  FADD.FTZ R70, R71, R70 ;  /* 0x0000004647467221 */ /* 0x000fe40000010000 */
        /* <DEDUP_REMOVED lines=15> */
[----:B------:R-:W-:Y:S01]  /*6090*/  MUFU.EX2 R79, R79 ;  /* 0x0000004f004f7308 */ /* 0x000fe20000000800 */
[C---:B0-----:R-:W-:Y:S01]  /*60a0*/  F2FP.SATFINITE.E4M3.F32.PACK_AB_MERGE_C R46, R47.reuse, R46, RZ ;  /* 0x0000002e2f2e723e */ /* 0x041fe200048070ff */
        /* <DEDUP_REMOVED lines=15> */
[----:B-1----:R-:W-:-:S07]  /*61a0*/  FADD.FTZ R5, R29, R12 ;  /* 0x0000000c1d057221 */ /* 0x002fce0000010000 */
[----:B------:R-:W1:Y:S01]  /*61b0*/  MUFU.EX2 R26, R26 ;  /* 0x0000001a001a7308 */ /* 0x000e620000000800 */
[C---:B--2---:R-:W-:Y:S01]  /*61c0*/  F2FP.SATFINITE.E4M3.F32.PACK_AB_MERGE_C R29, R24.reuse, R29, RZ ;  /* 0x0000001d181d723e */ /* 0x044fe200048070ff */
[----:B------:R-:W-:Y:S01]  /*61d0*/  FADD.FTZ R24, R24, R5 ;  /* 0x0000000518187221 */ /* 0x000fe20000010000 */
[----:B------:R-:W-:-:S02]  /*61e0*/  FADD.FTZ R5, R79, R80 ;  /* 0x000000504f057221 */ /* 0x000fc40000010000 */
[----:B------:R-:W-:Y:S02]  /*61f0*/  F2FP.SATFINITE.E4M3.F32.PACK_AB_MERGE_C R137, R49, R48, R29 ;  /* 0x000000303189723e */ /* 0x000fe4000480701d */
[----:B------:R-:W-:-:S01]  /*6200*/  FADD.FTZ R5, R82, R5 ;  /* 0x0000000552057221 */ /* 0x000fc20000010000 */
[----:B------:R-:W-:Y:S08]  /*6210*/  MUFU.EX2 R27, R27 ;  /* 0x0000001b001b7308 */ /* 0x000ff00000000800 */
[----:B------:R0:W2:Y:S02]  /*6220*/  MUFU.EX2 R8, R3 ;  /* 0x0000000300087308 */ /* 0x0000a40000000800 */
[----:B0-----:R-:W-:-:S04]  /*6230*/  FADD.FTZ R3, R25, R24 ;  /* 0x0000001819037221 */ /* 0x001fc80000010000 */
[----:B-1----:R-:W-:Y:S01]  /*6240*/  FADD.FTZ R4, R26, R3 ;  /* 0x000000031a047221 */ /* 0x002fe20000010000 */
[----:B--2---:R-:W-:-:S03]  /*6250*/  F2FP.SATFINITE.E4M3.F32.PACK_AB_MERGE_C R3, R8, R27, RZ ;  /* 0x0000001b0803723e */ /* 0x004fc600048070ff */
        /* <DEDUP_REMOVED lines=15> */
.L_x_12015:
[----:B------:R-:W-:-:S11]  /*6350*/  UISETP.NE.AND UP2, UPT, UR7, 0x1, UPT ;  /* 0x000000010700788c */ /* 0x000fd6000bf45270 */
[----:B------:R-:W-:Y:S02]  /*6360*/  @UP2 ULDC.64 UR14, c[0x0][0x9e8] ;  /* 0x00027a00000e2ab9 */ /* 0x000fe40000000a00 */
[----:B------:R-:W-:-:S04]  /*6370*/  UIMAD.WIDE.U32 UR10, UR12, UR14, URZ ;  /* 0x0000000e0c0a72a5 */ /* 0x000fc8000f8e003f */
[----:B------:R-:W-:-:S12]  /*6380*/  @UP2 USHF.R.U32.HI UR12, URZ, UR15, UR11 ;  /* 0x0000000f3f0c2299 */ /* 0x000fd8000801160b */
.L_x_12016:
[----:B------:R-:W-:-:S04]  /*6390*/  UIMAD UR7, UR12, UR7, UR7 ;  /* 0x000000070c0772a4 */ /* 0x000fc8000f8e0207 */
[----:B------:R-:W-:-:S04]  /*63a0*/  UISETP.LT.AND UP2, UPT, UR6, UR7, UPT ;  /* 0x000000070600728c */ /* 0x000fc8000bf41270 */
[----:B------:R-:W-:-:S12]  /*63b0*/  USEL UR6, UR6, UR7, UP2 ;  /* 0x0000000706067287 */ /* 0x000fd80009000000 */
.L_x_12014:
        /* <DEDUP_REMOVED lines=21> */
[----:B------:R-:W-:-:S13]  /*6510*/  ISETP.GE.AND P1, PT, R3, UR27, PT ;  /* 0x0000001b03007c0c */ /* 0x000fda000bf26270 */
[----:B------:R-:W-:Y:S05]  /*6520*/  @!P1 BRA `(.L_x_12017) ;  /* 0x0000004800849947 */ /* 0x000fea0003800000 */
        /* <DEDUP_REMOVED lines=19> */
.L_x_12035:
[----:B------:R-:W-:-:S04]  /*6660*/  UIADD3 UR26, UR36, 0x1, URZ ;  /* 0x00000001241a7890 */ /* 0x000fc8000fffe03f */
[----:B------:R-:W-:-:S04]  /*6670*/  UISETP.NE.AND UP2, UPT, UR26, 0x2, UPT ;  /* 0x000000021a00788c */ /* 0x000fc8000bf45270 */
[----:B------:R-:W-:Y:S02]  /*6680*/  USEL UR25, URZ, 0x1, UP2 ;  /* 0x000000013f197887 */ /* 0x000fe40009000000 */
[----:B------:R-:W-:Y:S02]  /*6690*/  USEL UR26, UR26, URZ, UP2 ;  /* 0x0000003f1a1a7287 */ /* 0x000fe40009000000 */
[----:B------:R-:W-:Y:S01]  /*66a0*/  ULOP3.LUT UR25, UR46, UR25, URZ, 0x3c, !UPT ;  /* 0x000000192e197292 */ /* 0x000fe2000f8e3c3f */
[----:B------:R-:W-:Y:S11]  /*66b0*/  @!P0 BRA `(.L_x_12018) ;  /* 0x0000000000048947 */ /* 0x000ff60003800000 */
[----:B------:R-:W-:Y:S01]  /*66c0*/  BPT.TRAP 0x1 ;  /* 0x000000040000795c */ /* 0x000fe20000300000 */
.L_x_12018:
[----:B------:R-:W-:Y:S01]  /*66d0*/  ULEA UR24, UR26, UR45, 0x3 ;  /* 0x0000002d1a187291 */ /* 0x000fe2000f8e183f */
[----:B------:R-:W-:-:S05]  /*66e0*/  IMAD.U32 R7, RZ, RZ, UR25 ;  /* 0x00000019ff077e24 */ /* 0x000fca000f8e00ff */
[----:B------:R-:W-:-:S04]  /*66f0*/  SHF.L.U32 R7, R7, 0x1f, RZ ;  /* 0x0000001f07077819 */ /* 0x000fc800000006ff */
[----:B------:R0:W1:Y:S01]  /*6700*/  SYNCS.PHASECHK.TRANS64.TRYWAIT P1, [UR24+0x13230], R7 ;  /* 0x01323007ff0075a7 */ /* 0x0000620008020158 */
[----:B------:R-:W-:Y:S05]  /*6710*/  @!P0 BRA `(.L_x_12019) ;  /* 0x0000000000048947 */ /* 0x000fea0003800000 */
[----:B------:R-:W-:Y:S01]  /*6720*/  BPT.TRAP 0x1 ;  /* 0x000000040000795c */ /* 0x000fe20000300000 */
.L_x_12019:
[----:B-1----:R-:W-:Y:S05]  /*6730*/  @P1 BRA `(.L_x_12020) ;  /* 0x0000000000081947 */ /* 0x002fea0003800000 */
[----:B------:R-:W1:Y:S02]  /*6740*/  SYNCS.PHASECHK.TRANS64.TRYWAIT P1, [UR24+0x13230], R7 ;  /* 0x01323007ff0075a7 */ /* 0x000e640008020158 */
[----:B-1----:R-:W-:Y:S05]  /*6750*/  @!P1 BRA `(.L_x_12021) ;  /* 0x00000150009c9947 */ /* 0x002fea0003800000 */
.L_x_12020:
        /* <DEDUP_REMOVED lines=64> */
.L_x_12022:
[----:B------:R-:W-:Y:S01]  /*6b60*/  ULEA UR11, UR36, UR45, 0x3 ;  /* 0x0000002d240b7291 */ /* 0x000fe2000f8e183f */
[----:B01----:R-:W-:-:S05]  /*6b70*/  IMAD.U32 R7, RZ, RZ, UR46 ;  /* 0x0000002eff077e24 */ /* 0x003fca000f8e00ff */
[----:B------:R-:W-:-:S04]  /*6b80*/  SHF.L.U32 R7, R7, 0x1f, RZ ;  /* 0x0000001f07077819 */ /* 0x000fc800000006ff */
[----:B------:R0:W1:Y:S01]  /*6b90*/  SYNCS.PHASECHK.TRANS64.TRYWAIT P1, [UR11+0x13250], R7 ;  /* 0x01325007ff0075a7 */ /* 0x000062000802014b */
[----:B------:R-:W-:Y:S05]  /*6ba0*/  @!P0 BRA `(.L_x_12023) ;  /* 0x0000000000048947 */ /* 0x000fea0003800000 */
[----:B------:R-:W-:Y:S01]  /*6bb0*/  BPT.TRAP 0x1 ;  /* 0x000000040000795c */ /* 0x000fe20000300000 */
.L_x_12023:
        /* <DEDUP_REMOVED lines=43> */
.L_x_12024:
[----:B------:R-:W-:Y:S01]  /*6e70*/  UIADD3 UR6, UR45, 0x1000, URZ ;  /* 0x000010002d067890 */ /* 0x000fe2000fffe03f */
[----:B------:R-:W-:Y:S01]  /*6e80*/  WARPGROUP.ARRIVE ;  /* 0x00000000000079c5 */ /* 0x000fe20000000000 */
[----:B------:R-:W-:Y:S01]  /*6e90*/  UMOV UR7, 0xc0000010 ;  /* 0xc000001000077882 */ /* 0x000fe20000000000 */
[----:B------:R-:W-:Y:S01]  /*6ea0*/  PLOP3.LUT P1, PT, PT, PT, UP0, 0x80, 0x0 ;  /* 0x000000000000781c */ /* 0x000fe20003f2f008 */
[----:B------:R-:W-:Y:S01]  /*6eb0*/  USHF.R.U32.HI UR6, URZ, 0x4, UR6 ;  /* 0x000000043f067899 */ /* 0x000fe20008011606 */
[----:B------:R-:W-:Y:S01]  /*6ec0*/  PLOP3.LUT P2, PT, PT, PT, UP0, 0x80, 0x0 ;  /* 0x000000000000781c */ /* 0x000fe20003f4f008 */
[C---:B-1----:R-:W-:Y:S01]  /*6ed0*/  FMUL.FTZ R128, R0.reuse, R77 ;  /* 0x0000004d00807220 */ /* 0x042fe20000410000 */
[----:B------:R-:W-:Y:S01]  /*6ee0*/  FMUL.FTZ R77, R0, R79 ;  /* 0x0000004f004d7220 */ /* 0x000fe20000410000 */
[----:B------:R-:W-:Y:S01]  /*6ef0*/  ULOP3.LUT UR6, UR6, 0x3fff, URZ, 0xc0, !UPT ;  /* 0x00003fff06067892 */ /* 0x000fe2000f8ec03f */
[----:B------:R-:W-:Y:S02]  /*6f00*/  VIADD R132, R22, UR40 ;  /* 0x0000002816847c36 */ /* 0x000fe40008000000 */
[C---:B------:R-:W-:Y:S01]  /*6f10*/  FMUL.FTZ R79, R0.reuse, R83 ;  /* 0x00000053004f7220 */ /* 0x040fe20000410000 */
[C---:B------:R-:W-:Y:S01]  /*6f20*/  FMUL.FTZ R83, R0.reuse, R86 ;  /* 0x0000005600537220 */ /* 0x040fe20000410000 */
[----:B------:R-:W-:Y:S01]  /*6f30*/  ULOP3.LUT UR6, UR6, 0x10000, URZ, 0xfc, !UPT ;  /* 0x0001000006067892 */ /* 0x000fe2000f8efc3f */
[----:B------:R-:W-:Y:S01]  /*6f40*/  LOP3.LUT P3, RZ, R23, 0x7f, RZ, 0xc0, !PT ;  /* 0x0000007f17ff7812 */ /* 0x000fe2000786c0ff */
        /* <DEDUP_REMOVED lines=61> */
[----:B------:R-:W-:Y:S01]  /*7320*/  FMUL.FTZ R68, R0, R71 ;  /* 0x0000004700447220 */ /* 0x000fe20000410000 */
[----:B------:R-:W0:Y:S01]  /*7330*/  MUFU.TANH R7, R7 ;  /* 0x0000000700077308 */ /* 0x000e220000002400 */
[----:B------:R-:W-:-:S07]  /*7340*/  IMAD.IADD R67, R70, 0x1, -R19 ;  /* 0x0000000146437824 */ /* 0x000fce00078e0a13 */
[----:B------:R-:W1:Y:S08]  /*7350*/  MUFU.TANH R108, R108 ;  /* 0x0000006c006c7308 */ /* 0x000e700000002400 */
        /* <DEDUP_REMOVED lines=72> */
[----:B------:R1:W-:Y:S04]  /*77e0*/  @!P3 SYNCS.ARRIVE.TRANS64.RED.A1T0 RZ, [R56+URZ], RZ ;  /* 0x000000ff38ffb9a7 */ /* 0x0003e8000810043f */
[----:B------:R-:W0:Y:S01]  /*77f0*/  MUFU.TANH R58, R58 ;  /* 0x0000003a003a7308 */ /* 0x000e220000002400 */
[----:B-1----:R-:W-:-:S07]  /*7800*/  IADD3 R56, -R19, 0x1, R70 ;  /* 0x0000000113387810 */ /* 0x002fce0007ffe146 */
[----:B------:R-:W1:Y:S01]  /*7810*/  MUFU.TANH R59, R59 ;  /* 0x0000003b003b7308 */ /* 0x000e620000002400 */
[----:B------:R-:W-:-:S07]  /*7820*/  IADD3 R56, -R18, R56, R17 ;  /* 0x0000003812387210 */ /* 0x000fce0007ffe111 */
[----:B------:R-:W0:Y:S01]  /*7830*/  MUFU.TANH R129, R129 ;  /* 0x0000008100817308 */ /* 0x000e220000002400 */
[C---:B------:R-:W-:Y:S02]  /*7840*/  VIADD R135, R56.reuse, UR23 ;  /* 0x0000001738877c36 */ /* 0x040fe40008000000 */
[----:B------:R-:W-:Y:S02]  /*7850*/  VIADD R134, R56, UR20 ;  /* 0x0000001438867c36 */ /* 0x000fe40008000000 */
[----:B-----5:R-:W-:-:S03]  /*7860*/  IMAD.IADD R133, R135, 0x1, R136 ;  /* 0x0000000187857824 */ /* 0x020fc600078e0288 */
        /* <DEDUP_REMOVED lines=25> */
.L_x_12028:
[----:B------:R-:W-:-:S05]  /*7a00*/  IMAD.U32 R138, RZ, RZ, UR22 ;  /* 0x00000016ff8a7e24 */ /* 0x000fca000f8e00ff */
[----:B------:R-:W-:-:S13]  /*7a10*/  ISETP.NE.AND P1, PT, R138, 0x1, PT ;  /* 0x000000018a00780c */ /* 0x000fda0003f25270 */
[----:B------:R-:W1:Y:S02]  /*7a20*/  @P1 LDC.64 R56, c[0x0][0x9e8] ;  /* 0x00027a00ff381b82 */ /* 0x000e640000000a00 */
[----:B-1----:R-:W-:-:S05]  /*7a30*/  @P1 IMAD.HI.U32 R56, R136, R56, RZ ;  /* 0x0000003888381227 */ /* 0x002fca00078e00ff */
[----:B------:R-:W-:-:S07]  /*7a40*/  @P1 SHF.R.U32.HI R136, RZ, R57, R56 ;  /* 0x00000039ff881219 */ /* 0x000fce0000011638 */
.L_x_12029:
[----:B------:R-:W-:Y:S05]  /*7a50*/  BSYNC B0 ;  /* 0x0000000000007941 */ /* 0x000fea0003800000 */
.L_x_12027:
[----:B------:R-:W-:-:S05]  /*7a60*/  IMAD R136, R136, R138, R67 ;  /* 0x0000008a88887224 */ /* 0x000fca00078e0243 */
[----:B------:R-:W-:Y:S02]  /*7a70*/  VIADDMNMX R133, R136, R138, R133, PT ;  /* 0x0000008a88857246 */ /* 0x000fe40003800185 */
[----:B------:R-:W-:-:S07]  /*7a80*/  VIMNMX R71, R71, R136, !PT ;  /* 0x0000008847477248 */ /* 0x000fce0007fe0100 */
.L_x_12026:
[C---:B------:R-:W-:Y:S02]  /*7a90*/  ISETP.GE.AND P3, PT, R70.reuse, 0x9, PT ;  /* 0x000000094600780c */ /* 0x040fe40003f66270 */
        /* <DEDUP_REMOVED lines=246> */
.L_x_12032:
[----:B------:R-:W-:-:S05]  /*8a00*/  IMAD.U32 R70, RZ, RZ, UR22 ;  /* 0x00000016ff467e24 */ /* 0x000fca000f8e00ff */
[----:B------:R-:W-:-:S13]  /*8a10*/  ISETP.NE.AND P6, PT, R70, 0x1, PT ;  /* 0x000000014600780c */ /* 0x000fda0003fc5270 */
[----:B------:R-:W0:Y:S02]  /*8a20*/  @P6 LDC.64 R14, c[0x0][0x9e8] ;  /* 0x00027a00ff0e6b82 */ /* 0x000e240000000a00 */
[----:B0-----:R-:W-:-:S05]  /*8a30*/  @P6 IMAD.HI.U32 R14, R8, R14, RZ ;  /* 0x0000000e080e6227 */ /* 0x001fca00078e00ff */
[----:B------:R-:W-:-:S07]  /*8a40*/  @P6 SHF.R.U32.HI R8, RZ, R15, R14 ;  /* 0x0000000fff086219 */ /* 0x000fce000001160e */
.L_x_12033:
[----:B------:R-:W-:Y:S05]  /*8a50*/  BSYNC B0 ;  /* 0x0000000000007941 */ /* 0x000fea0003800000 */
.L_x_12031:
[----:B------:R-:W-:-:S05]  /*8a60*/  IMAD R8, R8, R70, R67 ;  /* 0x0000004608087224 */ /* 0x000fca00078e0243 */
[----:B------:R-:W-:Y:S02]  /*8a70*/  VIADDMNMX R135, R8, R70, R135, PT ;  /* 0x0000004608877246 */ /* 0x000fe40003800187 */
[----:B------:R-:W-:-:S07]  /*8a80*/  VIMNMX R134, R134, R8, !PT ;  /* 0x0000000886867248 */ /* 0x000fce0007fe0100 */
.L_x_12030:
[----:B------:R-:W-:Y:S01]  /*8a90*/  ISETP.GT.AND P1, PT, R134, 0x1, !P1 ;  /* 0x000000018600780c */ /* 0x000fe20004f24270 */
[----:B------:R-:W-:Y:S01]  /*8aa0*/  IMAD.U32 R67, RZ, RZ, UR21 ;  /* 0x00000015ff437e24 */ /* 0x000fe2000f8e00ff */
[C---:B------:R-:W-:Y:S02]  /*8ab0*/  LOP3.LUT P6, RZ, R16.reuse, 0x8000000, RZ, 0xc0, !PT ;  /* 0x0800000010ff7812 */ /* 0x040fe400078cc0ff */
        /* <DEDUP_REMOVED lines=70> */
[C---:B------:R-:W-:Y:S02]  /*8f20*/  ISETP.LT.OR P1, PT, R135.reuse, 0x2a, P1 ;  /* 0x0000002a8700780c */ /* 0x040fe40000f21670 */
        /* <DEDUP_REMOVED lines=23> */
[C---:B------:R-:W-:Y:S02]  /*90a0*/  ISETP.GT.AND P1, PT, R134.reuse, 0x39, !P1 ;  /* 0x000000398600780c */ /* 0x040fe40004f24270 */
        /* <DEDUP_REMOVED lines=185> */
[----:B------:R-:W-:Y:S02]  /*9c40*/  FMNMX.FTZ R132, R60, R115, !PT ;  /* 0x000000733c847209 */ /* 0x000fe40007810000 */
[----:B------:R-:W-:Y:S01]  /*9c50*/  FSEL R115, R64, -INF , !P4 ;  /* 0xff80000040737808 */ /* 0x000fe20006000000 */
[----:B------:R-:W-:Y:S01]  /*9c60*/  MUFU.EX2 R105, R105 ;  /* 0x0000006900697308 */ /* 0x000fe20000000800 */
[----:B------:R-:W-:-:S04]  /*9c70*/  FMNMX.FTZ R132, R61, R132, !PT ;  /* 0x000000843d847209 */ /* 0x000fc80007810000 */
[----:B------:R-:W-:-:S03]  /*9c80*/  FMNMX.FTZ R132, R63, R132, !PT ;  /* 0x000000843f847209 */ /* 0x000fc60007810000 */
[----:B------:R1:W-:Y:S01]  /*9c90*/  MUFU.EX2 R64, R125 ;  /* 0x0000007d00407308 */ /* 0x0003e20000000800 */
[----:B0-----:R-:W-:-:S04]  /*9ca0*/  FMNMX.FTZ R121, R115, R132, !PT ;  /* 0x0000008473797209 */ /* 0x001fc80007810000 */
[----:B------:R-:W-:-:S03]  /*9cb0*/  FMNMX.FTZ R121, R66, R121, !PT ;  /* 0x0000007942797209 */ /* 0x000fc60007810000 */
[----:B------:R-:W-:Y:S01]  /*9cc0*/  MUFU.EX2 R112, R112 ;  /* 0x0000007000707308 */ /* 0x000fe20000000800 */
[----:B------:R-:W-:Y:S01]  /*9cd0*/  FMNMX.FTZ R121, R68, R121, !PT ;  /* 0x0000007944797209 */ /* 0x000fe20007810000 */
[----:B-1----:R-:W-:-:S04]  /*9ce0*/  FFMA.FTZ R125, R62, UR21, -R70 ;  /* 0x000000153e7d7c23 */ /* 0x002fc80008010846 */
[----:B------:R-:W0:Y:S02]  /*9cf0*/  SHFL.BFLY PT, R128, R121, 0x2, 0x1f ;  /* 0x0c401f0079807f89 */ /* 0x000e2400000e0000 */
        /* <DEDUP_REMOVED lines=39> */
[----:B------:R-:W-:Y:S01]  /*9f70*/  FFMA.FTZ R99, R102, UR21, -R70 ;  /* 0x0000001566637c23 */ /* 0x000fe20008010846 */
[----:B-1----:R-:W-:-:S01]  /*9f80*/  FFMA.FTZ R102, R69, R5, R14 ;  /* 0x0000000545667223 */ /* 0x002fc2000001000e */
        /* <DEDUP_REMOVED lines=165> */
.L_x_12034:
        /* <DEDUP_REMOVED lines=82> */
[----:B------:R-:W-:Y:S01]  /*af00*/  IMAD.MOV.U32 R9, RZ, RZ, R62 ;  /* 0x000000ffff097224 */ /* 0x000fe200078e003e */
[----:B------:R-:W-:Y:S01]  /*af10*/  UMOV UR36, UR26 ;  /* 0x0000001a00247c82 */ /* 0x000fe20008000000 */
[----:B------:R-:W-:Y:S01]  /*af20*/  IMAD.MOV.U32 R10, RZ, RZ, R8 ;  /* 0x000000ffff0a7224 */ /* 0x000fe200078e0008 */
[----:B------:R-:W-:-:S06]  /*af30*/  UMOV UR46, UR25 ;  /* 0x00000019002e7c82 */ /* 0x000fcc0008000000 */
.L_x_12017:
        /* <DEDUP_REMOVED lines=26> */
.L_x_12037:
[----:B------:R-:W-:-:S11]  /*b0e0*/  UISETP.NE.AND UP2, UPT, UR12, 0x1, UPT ;  /* 0x000000010c00788c */ /* 0x000fd6000bf45270 */
[----:B------:R-:W-:Y:S02]  /*b0f0*/  @UP2 ULDC.64 UR14, c[0x0][0x9e8] ;  /* 0x00027a00000e2ab9 */ /* 0x000fe40000000a00 */
[----:B------:R-:W-:-:S04]  /*b100*/  UIMAD.WIDE.U32 UR6, UR10, UR14, URZ ;  /* 0x0000000e0a0672a5 */ /* 0x000fc8000f8e003f */
[----:B------:R-:W-:-:S12]  /*b110*/  @UP2 USHF.R.U32.HI UR10, URZ, UR15, UR7 ;  /* 0x0000000f3f0a2299 */ /* 0x000fd80008011607 */
.L_x_12038:
[----:B------:R-:W-:-:S04]  /*b120*/  UIMAD UR10, UR10, UR12, URZ ;  /* 0x0000000c0a0a72a4 */ /* 0x000fc8000f8e023f */
[----:B------:R-:W-:-:S04]  /*b130*/  UISETP.LT.AND UP2, UPT, UR11, UR10, UPT ;  /* 0x0000000a0b00728c */ /* 0x000fc8000bf41270 */
[----:B------:R-:W-:-:S12]  /*b140*/  USEL UR11, UR11, UR10, !UP2 ;  /* 0x0000000a0b0b7287 */ /* 0x000fd8000d000000 */
.L_x_12036:
        /* <DEDUP_REMOVED lines=13> */
.L_x_12049:
[----:B------:R-:W-:-:S04]  /*b220*/  UISETP.NE.AND UP2, UPT, UR24, 0x1, UPT ;  /* 0x000000011800788c */ /* 0x000fc8000bf45270 */
[----:B------:R-:W-:-:S04]  /*b230*/  USEL UR46, URZ, 0x1, UP2 ;  /* 0x000000013f2e7887 */ /* 0x000fc80009000000 */
[----:B------:R-:W-:Y:S01]  /*b240*/  ULOP3.LUT UR46, UR25, UR46, URZ, 0x3c, !UPT ;  /* 0x0000002e192e7292 */ /* 0x000fe2000f8e3c3f */
[----:B------:R-:W-:Y:S11]  /*b250*/  @!P0 BRA `(.L_x_12040) ;  /* 0x0000000000048947 */ /* 0x000ff60003800000 */
[----:B------:R-:W-:Y:S01]  /*b260*/  BPT.TRAP 0x1 ;  /* 0x000000040000795c */ /* 0x000fe20000300000 */
.L_x_12040:
        /* <DEDUP_REMOVED lines=9> */
.L_x_12041:
[----:B-1----:R-:W-:Y:S05]  /*b300*/  @P1 BRA `(.L_x_12042) ;  /* 0x0000000000081947 */ /* 0x002fea0003800000 */
[----:B------:R-:W1:Y:S02]  /*b310*/  SYNCS.PHASECHK.TRANS64.TRYWAIT P1, [UR22+0x13230], R9 ;  /* 0x01323009ff0075a7 */ /* 0x000e640008020156 */
[----:B-1----:R-:W-:Y:S05]  /*b320*/  @!P1 BRA `(.L_x_12043) ;  /* 0x0000010400d89947 */ /* 0x002fea0003800000 */
.L_x_12042:
        /* <DEDUP_REMOVED lines=64> */
.L_x_12044:
[----:B------:R-:W-:Y:S01]  /*b730*/  ULEA UR11, UR24, UR45, 0x3 ;  /* 0x0000002d180b7291 */ /* 0x000fe2000f8e183f */
[----:B01----:R-:W-:-:S05]  /*b740*/  IMAD.U32 R9, RZ, RZ, UR25 ;  /* 0x00000019ff097e24 */ /* 0x003fca000f8e00ff */
[----:B------:R-:W-:-:S04]  /*b750*/  SHF.L.U32 R9, R9, 0x1f, RZ ;  /* 0x0000001f09097819 */ /* 0x000fc800000006ff */
[----:B------:R0:W1:Y:S01]  /*b760*/  SYNCS.PHASECHK.TRANS64.TRYWAIT P1, [UR11+0x13250], R9 ;  /* 0x01325009ff0075a7 */ /* 0x000062000802014b */
[----:B------:R-:W-:Y:S05]  /*b770*/  @!P0 BRA `(.L_x_12045) ;  /* 0x0000000000048947 */ /* 0x000fea0003800000 */
[----:B------:R-:W-:Y:S01]  /*b780*/  BPT.TRAP 0x1 ;  /* 0x000000040000795c */ /* 0x000fe20000300000 */
.L_x_12045:
        /* <DEDUP_REMOVED lines=126> */
.L_x_12046:
[----:B-1----:R-:W-:Y:S01]  /*bf70*/  FMNMX.FTZ R10, R12, R7, !PT ;  /* 0x000000070c0a7209 */ /* 0x002fe20007810000 */
[----:B------:R-:W-:Y:S01]  /*bf80*/  UIADD3 UR6, UR45, 0x1000, URZ ;  /* 0x000010002d067890 */ /* 0x000fe2000fffe03f */
[----:B0-----:R-:W-:Y:S01]  /*bf90*/  FMNMX.FTZ R9, R13, R8, !PT ;  /* 0x000000080d097209 */ /* 0x001fe20007810000 */
[----:B------:R-:W-:Y:S01]  /*bfa0*/  WARPGROUP.ARRIVE ;  /* 0x00000000000079c5 */ /* 0x000fe20000000000 */
[----:B------:R-:W-:Y:S01]  /*bfb0*/  FMNMX.FTZ R10, R11, R10, !PT ;  /* 0x0000000a0b0a7209 */ /* 0x000fe20007810000 */
[----:B------:R-:W-:Y:S01]  /*bfc0*/  USHF.R.U32.HI UR6, URZ, 0x4, UR6 ;  /* 0x000000043f067899 */ /* 0x000fe20008011606 */
[----:B------:R-:W-:Y:S01]  /*bfd0*/  FMNMX.FTZ R130, R14, R9, !PT ;  /* 0x000000090e827209 */ /* 0x000fe20007810000 */
[----:B------:R-:W-:Y:S01]  /*bfe0*/  UMOV UR7, 0xc0000010 ;  /* 0xc000001000077882 */ /* 0x000fe20000000000 */
[----:B------:R-:W-:Y:S01]  /*bff0*/  FMNMX.FTZ R9, R15, R10, !PT ;  /* 0x0000000a0f097209 */ /* 0x000fe20007810000 */
[----:B------:R-:W-:Y:S01]  /*c000*/  ULOP3.LUT UR6, UR6, 0x3fff, URZ, 0xc0, !UPT ;  /* 0x00003fff06067892 */ /* 0x000fe2000f8ec03f */
[----:B------:R-:W-:Y:S01]  /*c010*/  FMNMX.FTZ R129, R21, R130, !PT ;  /* 0x0000008215817209 */ /* 0x000fe20007810000 */
[----:B------:R-:W-:Y:S01]  /*c020*/  FMUL.FTZ R86, R0, R86 ;  /* 0x0000005600567220 */ /* 0x000fe20000410000 */
[----:B------:R-:W-:Y:S01]  /*c030*/  FMNMX.FTZ R10, R20, R9, !PT ;  /* 0x00000009140a7209 */ /* 0x000fe20007810000 */
[----:B------:R-:W-:Y:S01]  /*c040*/  ULOP3.LUT UR6, UR6, 0x10000, URZ, 0xfc, !UPT ;  /* 0x0001000006067892 */ /* 0x000fe2000f8efc3f */
[----:B------:R-:W-:Y:S01]  /*c050*/  FMNMX.FTZ R130, R120, R129, !PT ;  /* 0x0000008178827209 */ /* 0x000fe20007810000 */
[----:B------:R-:W-:Y:S01]  /*c060*/  FMUL.FTZ R56, R0, R56 ;  /* 0x0000003800387220 */ /* 0x000fe20000410000 */
[----:B------:R-:W-:Y:S01]  /*c070*/  FMNMX.FTZ R9, R121, R10, !PT ;  /* 0x0000000a79097209 */ /* 0x000fe20007810000 */
[----:B------:R-:W-:Y:S01]  /*c080*/  UIMAD UR10, UR24, 0x280, UR6 ;  /* 0x00000280180a78a4 */ /* 0x000fe2000f8e0206 */
[----:B------:R-:W-:Y:S01]  /*c090*/  FMNMX.FTZ R129, R123, R130, !PT ;  /* 0x000000827b817209 */ /* 0x000fe20007810000 */
[----:B------:R-:W0:Y:S01]  /*c0a0*/  MUFU.TANH R85, R85 ;  /* 0x0000005500557308 */ /* 0x000e220000002400 */
[----:B------:R-:W-:Y:S01]  /*c0b0*/  FMNMX.FTZ R10, R122, R9, !PT ;  /* 0x000000097a0a7209 */ /* 0x000fe20007810000 */
[----:B------:R-:W-:Y:S01]  /*c0c0*/  FMUL.FTZ R87, R0, R87 ;  /* 0x0000005700577220 */ /* 0x000fe20000410000 */
[----:B------:R-:W-:Y:S01]  /*c0d0*/  FMNMX.FTZ R130, R124, R129, !PT ;  /* 0x000000817c827209 */ /* 0x000fe20007810000 */
[----:B------:R-:W-:Y:S01]  /*c0e0*/  FMUL.FTZ R57, R0, R57 ;  /* 0x0000003900397220 */ /* 0x000fe20000410000 */
[----:B------:R-:W-:Y:S01]  /*c0f0*/  FMNMX.FTZ R9, R125, R10, !PT ;  /* 0x0000000a7d097209 */ /* 0x000fe20007810000 */
[----:B------:R-:W-:Y:S01]  /*c100*/  UMOV UR6, UR10 ;  /* 0x0000000a00067c82 */ /* 0x000fe20008000000 */
[----:B------:R-:W-:Y:S01]  /*c110*/  FMNMX.FTZ R129, R127, R130, !PT ;  /* 0x000000827f817209 */ /* 0x000fe20007810000 */
[----:B------:R-:W-:Y:S01]  /*c120*/  QGMMA.64x64x32.F32.E4M3.E4M3 R24, R152, gdesc[UR4], R24, gsb0 ;  /* 0x00e0000498187df3 */ /* 0x000fe20008000818 */
[----:B------:R-:W-:Y:S01]  /*c130*/  FMNMX.FTZ R9, R126, R9, !PT ;  /* 0x000000097e097209 */ /* 0x000fe20007810000 */
[----:B------:R-:W-:Y:S01]  /*c140*/  UIADD3 UR6, UR10, 0x80, URZ ;  /* 0x000000800a067890 */ /* 0x000fe2000fffe03f */
[----:B------:R-:W-:Y:S01]  /*c150*/  FMNMX.FTZ R129, R128, R129, !PT ;  /* 0x0000008180817209 */ /* 0x000fe20007810000 */
[----:B------:R-:W1:Y:S01]  /*c160*/  MUFU.TANH R86, R86 ;  /* 0x0000005600567308 */ /* 0x000e620000002400 */
[----:B------:R-:W-:Y:S01]  /*c170*/  FMNMX.FTZ R10, R104, R9, !PT ;  /* 0x00000009680a7209 */ /* 0x000fe20007810000 */
[----:B------:R-:W-:Y:S01]  /*c180*/  FMUL.FTZ R58, R0, R58 ;  /* 0x0000003a003a7220 */ /* 0x000fe20000410000 */
[----:B------:R-:W-:Y:S01]  /*c190*/  FMNMX.FTZ R130, R106, R129, !PT ;  /* 0x000000816a827209 */ /* 0x000fe20007810000 */
[----:B------:R-:W-:Y:S01]  /*c1a0*/  FMUL.FTZ R60, R0, R60 ;  /* 0x0000003c003c7220 */ /* 0x000fe20000410000 */
[----:B------:R-:W-:Y:S01]  /*c1b0*/  FMNMX.FTZ R9, R105, R10, !PT ;  /* 0x0000000a69097209 */ /* 0x000fe20007810000 */
[----:B------:R-:W-:Y:S01]  /*c1c0*/  UMOV UR7, 0xc0000010 ;  /* 0xc000001000077882 */ /* 0x000fe20000000000 */
[----:B------:R-:W-:Y:S01]  /*c1d0*/  FMNMX.FTZ R129, R107, R130, !PT ;  /* 0x000000826b817209 */ /* 0x000fe20007810000 */
[----:B------:R-:W2:Y:S01]  /*c1e0*/  MUFU.TANH R56, R56 ;  /* 0x0000003800387308 */ /* 0x000ea20000002400 */
[----:B------:R-:W-:Y:S01]  /*c1f0*/  FMNMX.FTZ R10, R108, R9, !PT ;  /* 0x000000096c0a7209 */ /* 0x000fe20007810000 */
[----:B------:R-:W-:Y:S01]  /*c200*/  FMUL.FTZ R59, R0, R59 ;  /* 0x0000003b003b7220 */ /* 0x000fe20000410000 */
[----:B------:R-:W-:Y:S01]  /*c210*/  FMNMX.FTZ R130, R110, R129, !PT ;  /* 0x000000816e827209 */ /* 0x000fe20007810000 */
[C---:B------:R-:W-:Y:S01]  /*c220*/  FMUL.FTZ R61, R0.reuse, R61 ;  /* 0x0000003d003d7220 */ /* 0x040fe20000410000 */
[----:B------:R-:W-:Y:S01]  /*c230*/  FMNMX.FTZ R9, R109, R10, !PT ;  /* 0x0000000a6d097209 */ /* 0x000fe20007810000 */
[----:B------:R-:W-:Y:S01]  /*c240*/  FMUL.FTZ R62, R0, R62 ;  /* 0x0000003e003e7220 */ /* 0x000fe20000410000 */
[----:B------:R-:W-:Y:S01]  /*c250*/  FMNMX.FTZ R129, R111, R130, !PT ;  /* 0x000000826f817209 */ /* 0x000fe20007810000 */
[----:B------:R-:W3:Y:S01]  /*c260*/  MUFU.TANH R87, R87 ;  /* 0x0000005700577308 */ /* 0x000ee20000002400 */
[----:B------:R-:W-:Y:S01]  /*c270*/  FMNMX.FTZ R10, R112, R9, !PT ;  /* 0x00000009700a7209 */ /* 0x000fe20007810000 */
[----:B------:R-:W-:Y:S01]  /*c280*/  FMUL.FTZ R64, R0, R64 ;  /* 0x0000004000407220 */ /* 0x000fe20000410000 */
[----:B------:R-:W-:Y:S01]  /*c290*/  FMNMX.FTZ R130, R114, R129, !PT ;  /* 0x0000008172827209 */ /* 0x000fe20007810000 */
[C---:B------:R-:W-:Y:S01]  /*c2a0*/  FMUL.FTZ R63, R0.reuse, R63 ;  /* 0x0000003f003f7220 */ /* 0x040fe20000410000 */
[----:B------:R-:W-:Y:S01]  /*c2b0*/  FMNMX.FTZ R9, R113, R10, !PT ;  /* 0x0000000a71097209 */ /* 0x000fe20007810000 */
[----:B------:R-:W-:Y:S01]  /*c2c0*/  FMUL.FTZ R65, R0, R65 ;  /* 0x0000004100417220 */ /* 0x000fe20000410000 */
[----:B------:R-:W-:Y:S01]  /*c2d0*/  FMNMX.FTZ R129, R115, R130, !PT ;  /* 0x0000008273817209 */ /* 0x000fe20007810000 */
[----:B------:R-:W4:Y:S01]  /*c2e0*/  MUFU.TANH R57, R57 ;  /* 0x0000003900397308 */ /* 0x000f220000002400 */
[----:B------:R-:W-:Y:S01]  /*c2f0*/  FMNMX.FTZ R10, R116, R9, !PT ;  /* 0x00000009740a7209 */ /* 0x000fe20007810000 */
[----:B------:R-:W-:Y:S01]  /*c300*/  FMUL.FTZ R66, R0, R66 ;  /* 0x0000004200427220 */ /* 0x000fe20000410000 */
[----:B------:R-:W-:Y:S01]  /*c310*/  FMNMX.FTZ R130, R118, R129, !PT ;  /* 0x0000008176827209 */ /* 0x000fe20007810000 */
[C---:B------:R-:W-:Y:S01]  /*c320*/  FMUL.FTZ R68, R0.reuse, R68 ;  /* 0x0000004400447220 */ /* 0x040fe20000410000 */
[----:B------:R-:W-:Y:S01]  /*c330*/  FMNMX.FTZ R9, R117, R10, !PT ;  /* 0x0000000a75097209 */ /* 0x000fe20007810000 */
[----:B------:R-:W-:Y:S01]  /*c340*/  FMUL.FTZ R67, R0, R67 ;  /* 0x0000004300437220 */ /* 0x000fe20000410000 */
[----:B------:R-:W-:Y:S01]  /*c350*/  FMNMX.FTZ R129, R119, R130, !PT ;  /* 0x0000008277817209 */ /* 0x000fe20007810000 */
[----:B------:R-:W5:Y:S01]  /*c360*/  MUFU.TANH R58, R58 ;  /* 0x0000003a003a7308 */ /* 0x000f620000002400 */
        /* <DEDUP_REMOVED lines=28> */
[----:B------:R-:W-:Y:S01]  /*c530*/  FMNMX.FTZ R10, R76, R9, !PT ;  /* 0x000000094c0a7209 */ /* 0x000fe20007810000 */
[----:B------:R-:W-:Y:S02]  /*c540*/  WARPGROUP.DEPBAR.LE gsb0, 0x0 ;  /* 0x00008000000079c5 */ /* 0x000fe40000010000 */
[----:B------:R-:W-:Y:S01]  /*c550*/  WARPGROUP.ARRIVE ;  /* 0x00000000000079c5 */ /* 0x000fe20000000000 */
[----:B------:R-:W-:-:S02]  /*c560*/  FMNMX.FTZ R9, R77, R10, !PT ;  /* 0x0000000a4d097209 */ /* 0x000fc40007810000 */
[----:B------:R-:W-:Y:S01]  /*c570*/  FMNMX.FTZ R130, R78, R129, !PT ;  /* 0x000000814e827209 */ /* 0x000fe20007810000 */
[----:B------:R-:W5:Y:S01]  /*c580*/  MUFU.TANH R63, R63 ;  /* 0x0000003f003f7308 */ /* 0x000f620000002400 */
[----:B------:R-:W-:Y:S01]  /*c590*/  FMNMX.FTZ R10, R80, R9, !PT ;  /* 0x00000009500a7209 */ /* 0x000fe20007810000 */
[----:B------:R-:W-:Y:S01]  /*c5a0*/  QGMMA.64x64x32.F32.E4M3.E4M3 R24, R148, gdesc[UR4], R24, gsb0 ;  /* 0x00e0000494187df3 */ /* 0x000fe20008000818 */
[----:B------:R-:W-:Y:S01]  /*c5b0*/  FMNMX.FTZ R129, R79, R130, !PT ;  /* 0x000000824f817209 */ /* 0x000fe20007810000 */
[----:B------:R-:W-:Y:S01]  /*c5c0*/  UIADD3 UR6, UR10, 0x100, URZ ;  /* 0x000001000a067890 */ /* 0x000fe2000fffe03f */
[----:B------:R-:W-:Y:S01]  /*c5d0*/  FMNMX.FTZ R9, R81, R10, !PT ;  /* 0x0000000a51097209 */ /* 0x000fe20007810000 */
[----:B------:R-:W-:Y:S01]  /*c5e0*/  UMOV UR7, 0xc0000010 ;  /* 0xc000001000077882 */ /* 0x000fe20000000000 */
[----:B------:R-:W-:Y:S01]  /*c5f0*/  FMNMX.FTZ R130, R82, R129, !PT ;  /* 0x0000008152827209 */ /* 0x000fe20007810000 */
[----:B------:R-:W5:Y:S01]  /*c600*/  MUFU.TANH R65, R65 ;  /* 0x0000004100417308 */ /* 0x000f620000002400 */
[----:B------:R-:W-:-:S02]  /*c610*/  FMNMX.FTZ R10, R84, R9, !PT ;  /* 0x00000009540a7209 */ /* 0x000fc40007810000 */
[----:B------:R-:W-:Y:S02]  /*c620*/  FMNMX.FTZ R129, R83, R130, !PT ;  /* 0x0000008253817209 */ /* 0x000fe40007810000 */
[----:B0-----:R-:W-:Y:S02]  /*c630*/  FMNMX.FTZ R9, R85, R10, !PT ;  /* 0x0000000a55097209 */ /* 0x001fe40007810000 */
[----:B-1----:R-:W-:Y:S01]  /*c640*/  FMNMX.FTZ R130, R86, R129, !PT ;  /* 0x0000008156827209 */ /* 0x002fe20007810000 */
[----:B------:R-:W0:Y:S01]  /*c650*/  MUFU.TANH R66, R66 ;  /* 0x0000004200427308 */ /* 0x000e220000002400 */
[----:B--2---:R-:W-:Y:S02]  /*c660*/  FMNMX.FTZ R10, R56, R9, !PT ;  /* 0x00000009380a7209 */ /* 0x004fe40007810000 */
[----:B---3--:R-:W-:Y:S02]  /*c670*/  FMNMX.FTZ R129, R87, R130, !PT ;  /* 0x0000008257817209 */ /* 0x008fe40007810000 */
[----:B----4-:R-:W-:-:S02]  /*c680*/  FMNMX.FTZ R9, R57, R10, !PT ;  /* 0x0000000a39097209 */ /* 0x010fc40007810000 */
[----:B-----5:R-:W-:Y:S01]  /*c690*/  FMNMX.FTZ R130, R58, R129, !PT ;  /* 0x000000813a827209 */ /* 0x020fe20007810000 */
[----:B------:R-:W1:Y:S01]  /*c6a0*/  MUFU.TANH R68, R68 ;  /* 0x0000004400447308 */ /* 0x000e620000002400 */
[----:B------:R-:W-:Y:S02]  /*c6b0*/  FMNMX.FTZ R10, R60, R9, !PT ;  /* 0x000000093c0a7209 */ /* 0x000fe40007810000 */
[----:B------:R-:W-:Y:S02]  /*c6c0*/  FMNMX.FTZ R129, R59, R130, !PT ;  /* 0x000000823b817209 */ /* 0x000fe40007810000 */
[----:B------:R-:W-:Y:S02]  /*c6d0*/  FMNMX.FTZ R9, R61, R10, !PT ;  /* 0x0000000a3d097209 */ /* 0x000fe40007810000 */
[----:B------:R-:W-:Y:S01]  /*c6e0*/  FMNMX.FTZ R130, R62, R129, !PT ;  /* 0x000000813e827209 */ /* 0x000fe20007810000 */
[----:B------:R-:W2:Y:S01]  /*c6f0*/  MUFU.TANH R67, R67 ;  /* 0x0000004300437308 */ /* 0x000ea20000002400 */
[----:B------:R-:W-:-:S02]  /*c700*/  FMNMX.FTZ R10, R64, R9, !PT ;  /* 0x00000009400a7209 */ /* 0x000fc40007810000 */
[----:B------:R-:W-:Y:S02]  /*c710*/  FMNMX.FTZ R129, R63, R130, !PT ;  /* 0x000000823f817209 */ /* 0x000fe40007810000 */
[----:B------:R-:W-:Y:S02]  /*c720*/  FMNMX.FTZ R9, R65, R10, !PT ;  /* 0x0000000a41097209 */ /* 0x000fe40007810000 */
[----:B0-----:R-:W-:Y:S01]  /*c730*/  FMNMX.FTZ R130, R66, R129, !PT ;  /* 0x0000008142827209 */ /* 0x001fe20007810000 */
[----:B------:R-:W0:Y:S01]  /*c740*/  MUFU.TANH R69, R69 ;  /* 0x0000004500457308 */ /* 0x000e220000002400 */
[----:B-1----:R-:W-:Y:S02]  /*c750*/  FMNMX.FTZ R10, R68, R9, !PT ;  /* 0x00000009440a7209 */ /* 0x002fe40007810000 */
[----:B------:R-:W-:-:S05]  /*c760*/  LOP3.LUT P1, RZ, R23, 0x7f, RZ, 0xc0, !PT ;  /* 0x0000007f17ff7812 */ /* 0x000fca000782c0ff */
[----:B------:R-:W1:Y:S01]  /*c770*/  MUFU.TANH R70, R70 ;  /* 0x0000004600467308 */ /* 0x000e620000002400 */
[----:B--2---:R-:W-:-:S07]  /*c780*/  FMNMX.FTZ R129, R67, R130, !PT ;  /* 0x0000008243817209 */ /* 0x004fce0007810000 */
[----:B------:R-:W2:Y:S01]  /*c790*/  MUFU.TANH R71, R71 ;  /* 0x0000004700477308 */ /* 0x000ea20000002400 */
[----:B0-----:R-:W-:-:S05]  /*c7a0*/  FMNMX.FTZ R10, R69, R10, !PT ;  /* 0x0000000a450a7209 */ /* 0x001fca0007810000 */
[----:B------:R-:W0:Y:S01]  /*c7b0*/  SHFL.BFLY PT, R9, R10, 0x2, 0x1f ;  /* 0x0c401f000a097f89 */ /* 0x000e2200000e0000 */
[----:B-1----:R-:W-:-:S04]  /*c7c0*/  FMNMX.FTZ R130, R70, R129, !PT ;  /* 0x0000008146827209 */ /* 0x002fc80007810000 */
[----:B--2---:R-:W-:-:S05]  /*c7d0*/  FMNMX.FTZ R130, R71, R130, !PT ;  /* 0x0000008247827209 */ /* 0x004fca0007810000 */
[----:B------:R-:W1:Y:S01]  /*c7e0*/  SHFL.BFLY PT, R131, R130, 0x2, 0x1f ;  /* 0x0c401f0082837f89 */ /* 0x000e6200000e0000 */
[----:B------:R-:W-:Y:S02]  /*c7f0*/  WARPGROUP.DEPBAR.LE gsb0, 0x0 ;  /* 0x00008000000079c5 */ /* 0x000fe40000010000 */
[----:B------:R-:W-:Y:S01]  /*c800*/  WARPGROUP.ARRIVE ;  /* 0x00000000000079c5 */ /* 0x000fe20000000000 */
[----:B0-----:R-:W-:-:S05]  /*c810*/  FMNMX.FTZ R129, R10, R9, !PT ;  /* 0x000000090a817209 */ /* 0x001fca0007810000 */
[----:B------:R-:W-:Y:S01]  /*c820*/  QGMMA.64x64x32.F32.E4M3.E4M3 R24, R144, gdesc[UR4], R24, gsb0 ;  /* 0x00e0000490187df3 */ /* 0x000fe20008000818 */
[----:B------:R-:W-:Y:S01]  /*c830*/  UIADD3 UR6, UR10, 0x180, URZ ;  /* 0x000001800a067890 */ /* 0x000fe2000fffe03f */
[----:B------:R-:W0:Y:S01]  /*c840*/  SHFL.BFLY PT, R132, R129, 0x1, 0x1f ;  /* 0x0c201f0081847f89 */ /* 0x000e2200000e0000 */
[----:B------:R-:W-:Y:S01]  /*c850*/  UMOV UR7, 0xc0000010 ;  /* 0xc000001000077882 */ /* 0x000fe20000000000 */
[----:B-1----:R-:W-:-:S05]  /*c860*/  FMNMX.FTZ R131, R130, R131, !PT ;  /* 0x0000008382837209 */ /* 0x002fca0007810000 */
[----:B------:R-:W1:Y:S01]  /*c870*/  SHFL.BFLY PT, R134, R131, 0x1, 0x1f ;  /* 0x0c201f0083867f89 */ /* 0x000e6200000e0000 */
[----:B0-----:R-:W-:Y:S01]  /*c880*/  FMNMX.FTZ R10, R129, R132, !PT ;  /* 0x00000084810a7209 */ /* 0x001fe20007810000 */
[----:B------:R-:W-:-:S04]  /*c890*/  IMAD.U32 R129, RZ, RZ, UR21 ;  /* 0x00000015ff817e24 */ /* 0x000fc8000f8e00ff */
[C---:B------:R-:W-:Y:S01]  /*c8a0*/  FADD.FTZ R7, -R10.reuse, R7 ;  /* 0x000000070a077221 */ /* 0x040fe20000010100 */
[----:B------:R-:W-:-:S03]  /*c8b0*/  FFMA.FTZ R129, R10, R129, -8 ;  /* 0xc10000000a817423 */ /* 0x000fc60000010081 */
[----:B------:R-:W-:Y:S01]  /*c8c0*/  FMUL.FTZ R130, R7, UR21 ;  /* 0x0000001507827c20 */ /* 0x000fe20008410000 */
[----:B------:R-:W-:-:S01]  /*c8d0*/  FFMA.FTZ R20, R20, UR21, -R129 ;  /* 0x0000001514147c23 */ /* 0x000fc20008010881 */
[--C-:B------:R-:W-:Y:S01]  /*c8e0*/  FFMA.FTZ R122, R122, UR21, -R129.reuse ;  /* 0x000000157a7a7c23 */ /* 0x100fe20008010881 */
[----:B------:R-:W-:-:S01]  /*c8f0*/  FFMA.FTZ R126, R126, UR21, -R129 ;  /* 0x000000157e7e7c23 */ /* 0x000fc20008010881 */
[--C-:B------:R-:W-:Y:S01]  /*c900*/  FFMA.FTZ R104, R104, UR21, -R129.reuse ;  /* 0x0000001568687c23 */ /* 0x100fe20008010881 */
[----:B------:R-:W-:-:S01]  /*c910*/  FFMA.FTZ R105, R105, UR21, -R129 ;  /* 0x0000001569697c23 */ /* 0x000fc20008010881 */
[--C-:B------:R-:W-:Y:S01]  /*c920*/  FFMA.FTZ R108, R108, UR21, -R129.reuse ;  /* 0x000000156c6c7c23 */ /* 0x100fe20008010881 */
[----:B-1----:R-:W-:Y:S01]  /*c930*/  FMNMX.FTZ R9, R131, R134, !PT ;  /* 0x0000008683097209 */ /* 0x002fe20007810000 */
[--C-:B------:R-:W-:Y:S01]  /*c940*/  FFMA.FTZ R131, R12, UR21, -R129.reuse ;  /* 0x000000150c837c23 */ /* 0x100fe20008010881 */
[----:B------:R-:W-:-:S01]  /*c950*/  FFMA.FTZ R12, R11, UR21, -R129 ;  /* 0x000000150b0c7c23 */ /* 0x000fc20008010881 */
[--C-:B------:R-:W-:Y:S01]  /*c960*/  FFMA.FTZ R11, R15, UR21, -R129.reuse ;  /* 0x000000150f0b7c23 */ /* 0x100fe20008010881 */
[----:B------:R-:W-:-:S01]  /*c970*/  FFMA.FTZ R15, R121, UR21, -R129 ;  /* 0x00000015790f7c23 */ /* 0x000fc20008010881 */
[----:B------:R-:W-:Y:S01]  /*c980*/  FADD.FTZ R7, -R9, R8 ;  /* 0x0000000809077221 */ /* 0x000fe20000010100 */
[----:B------:R-:W-:-:S01]  /*c990*/  FFMA.FTZ R121, R125, UR21, -R129 ;  /* 0x000000157d797c23 */ /* 0x000fc20008010881 */
[----:B------:R0:W-:Y:S01]  /*c9a0*/  MUFU.EX2 R8, R130 ;  /* 0x0000008200087308 */ /* 0x0001e20000000800 */
[----:B------:R-:W-:-:S01]  /*c9b0*/  FFMA.FTZ R109, R109, UR21, -R129 ;  /* 0x000000156d6d7c23 */ /* 0x000fc20008010881 */
[----:B------:R-:W-:Y:S01]  /*c9c0*/  FMUL.FTZ R7, R7, UR21 ;  /* 0x0000001507077c20 */ /* 0x000fe20008410000 */
[----:B------:R-:W-:-:S01]  /*c9d0*/  FFMA.FTZ R112, R112, UR21, -R129 ;  /* 0x0000001570707c23 */ /* 0x000fc20008010881 */
[--C-:B------:R-:W-:Y:S01]  /*c9e0*/  FFMA.FTZ R113, R113, UR21, -R129.reuse ;  /* 0x0000001571717c23 */ /* 0x100fe20008010881 */
[----:B------:R-:W-:-:S01]  /*c9f0*/  FFMA.FTZ R116, R116, UR21, -R129 ;  /* 0x0000001574747c23 */ /* 0x000fc20008010881 */
[--C-:B------:R-:W-:Y:S01]  /*ca00*/  FFMA.FTZ R117, R117, UR21, -R129.reuse ;  /* 0x0000001575757c23 */ /* 0x100fe20008010881 */
[----:B------:R-:W-:-:S01]  /*ca10*/  FFMA.FTZ R88, R88, UR21, -R129 ;  /* 0x0000001558587c23 */ /* 0x000fc20008010881 */
[----:B------:R-:W1:Y:S01]  /*ca20*/  MUFU.EX2 R131, R131 ;  /* 0x0000008300837308 */ /* 0x000e620000000800 */
[----:B0-----:R-:W-:-:S02]  /*ca30*/  IMAD.U32 R130, RZ, RZ, UR21 ;  /* 0x00000015ff827e24 */ /* 0x001fc4000f8e00ff */
[--C-:B------:R-:W-:Y:S01]  /*ca40*/  FFMA.FTZ R89, R89, UR21, -R129.reuse ;  /* 0x0000001559597c23 */ /* 0x100fe20008010881 */
[----:B------:R-:W-:-:S01]  /*ca50*/  FFMA.FTZ R92, R92, UR21, -R129 ;  /* 0x000000155c5c7c23 */ /* 0x000fc20008010881 */
[----:B------:R-:W-:Y:S01]  /*ca60*/  FFMA.FTZ R93, R93, UR21, -R129 ;  /* 0x000000155d5d7c23 */ /* 0x000fe20008010881 */
[----:B------:R-:W-:-:S01]  /*ca70*/  FFMA.FTZ R125, R9, R130, -8 ;  /* 0xc1000000097d7423 */ /* 0x000fc20000010082 */
        /* <DEDUP_REMOVED lines=12> */
[----:B------:R-:W-:Y:S01]  /*cb40*/  FFMA.FTZ R127, R128, UR21, -R125 ;  /* 0x00000015807f7c23 */ /* 0x000fe2000801087d */
[----:B------:R-:W-:-:S01]  /*cb50*/  FFMA.FTZ R100, R100, UR21, -R129 ;  /* 0x0000001564647c23 */ /* 0x000fc20008010881 */
[----:B------:R-:W-:-:S02]  /*cb60*/  WARPGROUP.DEPBAR.LE gsb0, 0x0 ;  /* 0x00008000000079c5 */ /* 0x000fc40000010000 */
[----:B------:R-:W-:Y:S01]  /*cb70*/  WARPGROUP.ARRIVE ;  /* 0x00000000000079c5 */ /* 0x000fe20000000000 */
[--C-:B------:R-:W-:Y:S01]  /*cb80*/  FFMA.FTZ R101, R101, UR21, -R129.reuse ;  /* 0x0000001565657c23 */ /* 0x100fe20008010881 */
[----:B------:R-:W1:Y:S01]  /*cb90*/  MUFU.EX2 R12, R12 ;  /* 0x0000000c000c7308 */ /* 0x000e620000000800 */
[----:B------:R-:W-:-:S01]  /*cba0*/  FFMA.FTZ R72, R72, UR21, -R129 ;  /* 0x0000001548487c23 */ /* 0x000fc20008010881 */
[--C-:B------:R-:W-:Y:S01]  /*cbb0*/  FFMA.FTZ R73, R73, UR21, -R129.reuse ;  /* 0x0000001549497c23 */ /* 0x100fe20008010881 */
[----:B------:R-:W-:-:S01]  /*cbc0*/  FFMA.FTZ R76, R76, UR21, -R129 ;  /* 0x000000154c4c7c23 */ /* 0x000fc20008010881 */
[----:B------:R-:W-:Y:S01]  /*cbd0*/  QGMMA.64x64x32.F32.E4M3.E4M3 R24, R140, gdesc[UR4], R24, gsb0 ;  /* 0x00e000048c187df3 */ /* 0x000fe20008000818 */
        /* <DEDUP_REMOVED lines=38> */
[----:B------:R-:W-:Y:S01]  /*ce40*/  UIADD3 UR6, UR10, 0x200, URZ ;  /* 0x000002000a067890 */ /* 0x000fe2000fffe03f */
[--C-:B------:R-:W-:Y:S01]  /*ce50*/  FFMA.FTZ R103, R103, UR21, -R125.reuse ;  /* 0x0000001567677c23 */ /* 0x100fe2000801087d */
[----:B------:R-:W-:-:S01]  /*ce60*/  FFMA.FTZ R74, R74, UR21, -R125 ;  /* 0x000000154a4a7c23 */ /* 0x000fc2000801087d */
[----:B------:R-:W-:Y:S01]  /*ce70*/  UMOV UR7, 0xc0000010 ;  /* 0xc000001000077882 */ /* 0x000fe20000000000 */
        /* <DEDUP_REMOVED lines=20> */
[----:B------:R-:W-:-:S05]  /*cfc0*/  FFMA.FTZ R71, R71, UR21, -R125 ;  /* 0x0000001547477c23 */ /* 0x000fca000801087d */
        /* <DEDUP_REMOVED lines=8> */
[----:B------:R-:W-:Y:S06]  /*d050*/  QGMMA.64x64x32.F32.E4M3.E4M3 R24, R136, gdesc[UR4], R24, gsb0 ;  /* 0x00e0000488187df3 */ /* 0x000fec0008000818 */
        /* <DEDUP_REMOVED lines=103> */
[----:B------:R-:W-:-:S04]  /*d6d0*/  IMAD.U32 R4, RZ, RZ, UR22 ;  /* 0x00000016ff047e24 */ /* 0x000fc8000f8e00ff */
[----:B------:R-:W-:Y:S02]  /*d6e0*/  @!P1 VIADD R4, R4, 0x13240 ;  /* 0x0001324004049836 */ /* 0x000fe40000000000 */
[----:B------:R-:W1:Y:S01]  /*d6f0*/  MUFU.EX2 R58, R58 ;  /* 0x0000003a003a7308 */ /* 0x000e620000000800 */
[----:B--2---:R-:W-:-:S02]  /*d700*/  FADD.FTZ R129, R87, R128 ;  /* 0x0000008057817221 */ /* 0x004fc40000010000 */
[----:B------:R-:W-:-:S04]  /*d710*/  @!P1 PRMT R4, RZ, 0x654, R4 ;  /* 0x00000654ff049816 */ /* 0x000fc80000000004 */
[----:B------:R2:W-:Y:S01]  /*d720*/  @!P1 SYNCS.ARRIVE.TRANS64.RED.A1T0 RZ, [R4+URZ], RZ ;  /* 0x000000ff04ff99a7 */ /* 0x0005e2000810043f */
        /* <DEDUP_REMOVED lines=32> */
.L_x_12048:
        /* <DEDUP_REMOVED lines=82> */
.L_x_12039:
        /* <DEDUP_REMOVED lines=9> */
.L_x_12068:
[----:B------:R-:W-:-:S04]  /*dee0*/  UISETP.NE.AND UP2, UPT, UR25, 0x1, UPT ;  /* 0x000000011900788c */ /* 0x000fc8000bf45270 */
[----:B------:R-:W-:-:S04]  /*def0*/  USEL UR46, URZ, 0x1, UP2 ;  /* 0x000000013f2e7887 */ /* 0x000fc80009000000 */
[----:B------:R-:W-:Y:S01]  /*df00*/  ULOP3.LUT UR46, UR26, UR46, URZ, 0x3c, !UPT ;  /* 0x0000002e1a2e7292 */ /* 0x000fe2000f8e3c3f */
[----:B------:R-:W-:Y:S11]  /*df10*/  @!P0 BRA `(.L_x_12051) ;  /* 0x0000000000048947 */ /* 0x000ff60003800000 */
[----:B------:R-:W-:Y:S01]  /*df20*/  BPT.TRAP 0x1 ;  /* 0x000000040000795c */ /* 0x000fe20000300000 */
.L_x_12051:
        /* <DEDUP_REMOVED lines=9> */
.L_x_12052:
[----:B-1----:R-:W-:Y:S05]  /*dfc0*/  @P1 BRA `(.L_x_12053) ;  /* 0x0000000000081947 */ /* 0x002fea0003800000 */
[----:B------:R-:W1:Y:S02]  /*dfd0*/  SYNCS.PHASECHK.TRANS64.TRYWAIT P1, [UR24+0x13230], R9 ;  /* 0x01323009ff0075a7 */ /* 0x000e640008020158 */
[----:B-1----:R-:W-:Y:S05]  /*dfe0*/  @!P1 BRA `(.L_x_12054) ;  /* 0x000000d800d89947 */ /* 0x002fea0003800000 */
.L_x_12053:
        /* <DEDUP_REMOVED lines=64> */
.L_x_12055:
[----:B------:R-:W-:Y:S01]  /*e3f0*/  ULEA UR11, UR25, UR45, 0x3 ;  /* 0x0000002d190b7291 */ /* 0x000fe2000f8e183f */
[----:B01----:R-:W-:-:S05]  /*e400*/  IMAD.U32 R9, RZ, RZ, UR26 ;  /* 0x0000001aff097e24 */ /* 0x003fca000f8e00ff */
[----:B------:R-:W-:-:S04]  /*e410*/  SHF.L.U32 R9, R9, 0x1f, RZ ;  /* 0x0000001f09097819 */ /* 0x000fc800000006ff */
[----:B------:R0:W1:Y:S01]  /*e420*/  SYNCS.PHASECHK.TRANS64.TRYWAIT P1, [UR11+0x13250], R9 ;  /* 0x01325009ff0075a7 */ /* 0x000062000802014b */
[----:B------:R-:W-:Y:S05]  /*e430*/  @!P0 BRA `(.L_x_12056) ;  /* 0x0000000000048947 */ /* 0x000fea0003800000 */
[----:B------:R-:W-:Y:S01]  /*e440*/  BPT.TRAP 0x1 ;  /* 0x000000040000795c */ /* 0x000fe20000300000 */
.L_x_12056:
        /* <DEDUP_REMOVED lines=43> */
.L_x_12057:
        /* <DEDUP_REMOVED lines=185> */
.L_x_12061:
[----:B------:R-:W-:-:S05]  /*f290*/  IMAD.U32 R138, RZ, RZ, UR22 ;  /* 0x00000016ff8a7e24 */ /* 0x000fca000f8e00ff */
[----:B------:R-:W-:-:S13]  /*f2a0*/  ISETP.NE.AND P1, PT, R138, 0x1, PT ;  /* 0x000000018a00780c */ /* 0x000fda0003f25270 */
[----:B------:R-:W1:Y:S02]  /*f2b0*/  @P1 LDC.64 R56, c[0x0][0x9e8] ;  /* 0x00027a00ff381b82 */ /* 0x000e640000000a00 */
[----:B-1----:R-:W-:-:S05]  /*f2c0*/  @P1 IMAD.HI.U32 R56, R136, R56, RZ ;  /* 0x0000003888381227 */ /* 0x002fca00078e00ff */
[----:B------:R-:W-:-:S07]  /*f2d0*/  @P1 SHF.R.U32.HI R136, RZ, R57, R56 ;  /* 0x00000039ff881219 */ /* 0x000fce0000011638 */
.L_x_12062:
[----:B------:R-:W-:Y:S05]  /*f2e0*/  BSYNC B0 ;  /* 0x0000000000007941 */ /* 0x000fea0003800000 */
.L_x_12060:
[----:B------:R-:W-:-:S05]  /*f2f0*/  IMAD R136, R136, R138, R67 ;  /* 0x0000008a88887224 */ /* 0x000fca00078e0243 */
[----:B------:R-:W-:Y:S02]  /*f300*/  VIADDMNMX R133, R136, R138, R133, PT ;  /* 0x0000008a88857246 */ /* 0x000fe40003800185 */
[----:B------:R-:W-:-:S07]  /*f310*/  VIMNMX R71, R71, R136, !PT ;  /* 0x0000008847477248 */ /* 0x000fce0007fe0100 */
.L_x_12059:
        /* <DEDUP_REMOVED lines=247> */
.L_x_12065:
[----:B------:R-:W-:-:S05]  /*10290*/  IMAD.U32 R70, RZ, RZ, UR22 ;  /* 0x00000016ff467e24 */ /* 0x000fca000f8e00ff */
[----:B------:R-:W-:-:S13]  /*102a0*/  ISETP.NE.AND P6, PT, R70, 0x1, PT ;  /* 0x000000014600780c */ /* 0x000fda0003fc5270 */
[----:B------:R-:W0:Y:S02]  /*102b0*/  @P6 LDC.64 R14, c[0x0][0x9e8] ;  /* 0x00027a00ff0e6b82 */ /* 0x000e240000000a00 */
[----:B0-----:R-:W-:-:S05]  /*102c0*/  @P6 IMAD.HI.U32 R14, R10, R14, RZ ;  /* 0x0000000e0a0e6227 */ /* 0x001fca00078e00ff */
[----:B------:R-:W-:-:S07]  /*102d0*/  @P6 SHF.R.U32.HI R10, RZ, R15, R14 ;  /* 0x0000000fff0a6219 */ /* 0x000fce000001160e */
.L_x_12066:
[----:B------:R-:W-:Y:S05]  /*102e0*/  BSYNC B0 ;  /* 0x0000000000007941 */ /* 0x000fea0003800000 */
.L_x_12064:
[----:B------:R-:W-:-:S05]  /*102f0*/  IMAD R10, R10, R70, R67 ;  /* 0x000000460a0a7224 */ /* 0x000fca00078e0243 */
[----:B------:R-:W-:Y:S02]  /*10300*/  VIADDMNMX R135, R10, R70, R135, PT ;  /* 0x000000460a877246 */ /* 0x000fe40003800187 */
[----:B------:R-:W-:-:S07]  /*10310*/  VIMNMX R134, R134, R10, !PT ;  /* 0x0000000a86867248 */ /* 0x000fce0007fe0100 */
.L_x_12063:
        /* <DEDUP_REMOVED lines=114> */
[----:B0-----:R-:W-:Y:S01]  /*10a40*/  FMNMX.FTZ R67, R14, R15, !PT ;  /* 0x0000000f0e437209 */ /* 0x001fe20007810000 */
[----:B------:R-:W-:Y:S01]  /*10a50*/  IMAD.U32 R15, RZ, RZ, UR21 ;  /* 0x00000015ff0f7e24 */ /* 0x000fe2000f8e00ff */
[----:B------:R-:W-:-:S02]  /*10a60*/  FSEL R91, R91, -INF , !P1 ;  /* 0xff8000005b5b7808 */ /* 0x000fc40004800000 */
[----:B------:R-:W-:Y:S01]  /*10a70*/  LOP3.LUT P1, RZ, R16, 0x200000, RZ, 0xc0, !PT ;  /* 0x0020000010ff7812 */ /* 0x000fe2000782c0ff */
[----:B------:R-:W0:Y:S01]  /*10a80*/  SHFL.BFLY PT, R10, R67, 0x1, 0x1f ;  /* 0x0c201f00430a7f89 */ /* 0x000e2200000e0000 */
[C---:B------:R-:W-:Y:S02]  /*10a90*/  ISETP.GT.AND P5, PT, R134.reuse, 0x98, !P5 ;  /* 0x000000988600780c */ /* 0x040fe40006fa4270 */
[----:B------:R-:W-:Y:S02]  /*10aa0*/  ISETP.GT.AND P1, PT, R134, 0x48, !P1 ;  /* 0x000000488600780c */ /* 0x000fe40004f24270 */
[C---:B------:R-:W-:Y:S02]  /*10ab0*/  ISETP.LT.OR P4, PT, R135.reuse, 0x92, P4 ;  /* 0x000000928700780c */ /* 0x040fe40002781670 */
[----:B------:R-:W-:Y:S02]  /*10ac0*/  ISETP.LT.OR P1, PT, R135, 0x49, P1 ;  /* 0x000000498700780c */ /* 0x000fe40000f21670 */
[----:B------:R-:W-:-:S02]  /*10ad0*/  FSEL R63, R63, -INF , !P3 ;  /* 0xff8000003f3f7808 */ /* 0x000fc40005800000 */
[----:B------:R-:W-:Y:S02]  /*10ae0*/  FSEL R94, R94, -INF , !P1 ;  /* 0xff8000005e5e7808 */ /* 0x000fe40004800000 */
[----:B------:R-:W-:Y:S02]  /*10af0*/  LOP3.LUT P1, RZ, R16, 0x100000, RZ, 0xc0, !PT ;  /* 0x0010000010ff7812 */ /* 0x000fe4000782c0ff */
[----:B------:R-:W-:Y:S02]  /*10b00*/  ISETP.LT.OR P5, PT, R135, 0x99, P5 ;  /* 0x000000998700780c */ /* 0x000fe40002fa1670 */
[----:B------:R-:W-:Y:S02]  /*10b10*/  ISETP.GT.AND P1, PT, R134, 0x49, !P1 ;  /* 0x000000498600780c */ /* 0x000fe40004f24270 */
[----:B------:R-:W-:Y:S02]  /*10b20*/  FSEL R65, R65, -INF , !P5 ;  /* 0xff80000041417808 */ /* 0x000fe40006800000 */
[----:B------:R-:W-:-:S02]  /*10b30*/  ISETP.LT.OR P1, PT, R135, 0x4a, P1 ;  /* 0x0000004a8700780c */ /* 0x000fc40000f21670 */
        /* <DEDUP_REMOVED lines=165> */
[----:B------:R-:W-:Y:S02]  /*11590*/  MUFU.EX2 R112, R112 ;  /* 0x0000007000707308 */ /* 0x000fe40000000800 */
[----:B------:R-:W0:Y:S06]  /*115a0*/  SHFL.BFLY PT, R124, R9, 0x2, 0x1f ;  /* 0x0c401f00097c7f89 */ /* 0x000e2c00000e0000 */
[----:B------:R-:W-:Y:S08]  /*115b0*/  MUFU.EX2 R115, R115 ;  /* 0x0000007300737308 */ /* 0x000ff00000000800 */
[----:B------:R-:W-:Y:S08]  /*115c0*/  MUFU.EX2 R88, R88 ;  /* 0x0000005800587308 */ /* 0x000ff00000000800 */
[----:B------:R-:W-:Y:S01]  /*115d0*/  MUFU.EX2 R89, R89 ;  /* 0x0000005900597308 */ /* 0x000fe20000000800 */
[----:B0-----:R-:W-:Y:S01]  /*115e0*/  FMNMX.FTZ R128, R9, R124, !PT ;  /* 0x0000007c09807209 */ /* 0x001fe20007810000 */
[--C-:B------:R-:W-:Y:S01]  /*115f0*/  FFMA.FTZ R124, R129, UR21, -R15.reuse ;  /* 0x00000015817c7c23 */ /* 0x100fe2000801080f */
[----:B------:R-:W-:-:S01]  /*11600*/  FFMA.FTZ R129, R130, UR21, -R15 ;  /* 0x0000001582817c23 */ /* 0x000fc2000801080f */
[----:B------:R-:W-:Y:S01]  /*11610*/  FSEL R130, R10, RZ, P1 ;  /* 0x000000ff0a827208 */ /* 0x000fe20000800000 */
[----:B------:R-:W-:-:S01]  /*11620*/  FFMA.FTZ R15, R69, UR21, -R15 ;  /* 0x00000015450f7c23 */ /* 0x000fc2000801080f */
        /* <DEDUP_REMOVED lines=10> */
[----:B------:R-:W-:-:S05]  /*116d0*/  FFMA.FTZ R128, R9, R128, -8 ;  /* 0xc100000009807423 */ /* 0x000fca0000010080 */
[----:B------:R-:W-:Y:S01]  /*116e0*/  FSEL R128, R128, RZ, P1 ;  /* 0x000000ff80807208 */ /* 0x000fe20000800000 */
[----:B-1----:R-:W-:-:S01]  /*116f0*/  FFMA.FTZ R132, R7, R5, R14 ;  /* 0x0000000507847223 */ /* 0x002fc2000001000e */
[----:B------:R-:W-:Y:S03]  /*11700*/  MUFU.EX2 R97, R97 ;  /* 0x0000006100617308 */ /* 0x000fe60000000800 */
        /* <DEDUP_REMOVED lines=9> */
[----:B------:R-:W-:Y:S01]  /*117a0*/  FFMA.FTZ R11, R11, UR21, -R128 ;  /* 0x000000150b0b7c23 */ /* 0x000fe20008010880 */
[----:B------:R-:W-:-:S01]  /*117b0*/  FADD.FTZ R123, -R123, R8 ;  /* 0x000000087b7b7221 */ /* 0x000fc20000010100 */
[----:B------:R-:W-:Y:S01]  /*117c0*/  MUFU.EX2 R130, R130 ;  /* 0x0000008200827308 */ /* 0x000fe20000000800 */
[----:B------:R-:W-:-:S01]  /*117d0*/  FFMA.FTZ R106, R106, UR21, -R128 ;  /* 0x000000156a6a7c23 */ /* 0x000fc20008010880 */
[----:B------:R-:W-:Y:S01]  /*117e0*/  FFMA.FTZ R107, R107, UR21, -R128 ;  /* 0x000000156b6b7c23 */ /* 0x000fe20008010880 */
[----:B------:R-:W-:Y:S01]  /*117f0*/  FMUL.FTZ R94, R123, UR21 ;  /* 0x000000157b5e7c20 */ /* 0x000fe20008410000 */
        /* <DEDUP_REMOVED lines=167> */
.L_x_12067:
        /* <DEDUP_REMOVED lines=82> */
.L_x_12050:
[----:B------:R-:W-:Y:S06]  /*12790*/  BAR.ARV 0x8, 0x200 ;  /* 0x0208000000007b1d */ /* 0x000fec0000002000 */
[----:B------:R-:W-:Y:S05]  /*127a0*/  @!P0 BRA `(.L_x_12069) ;  /* 0x0000000000048947 */ /* 0x000fea0003800000 */
[----:B------:R-:W-:Y:S01]  /*127b0*/  BPT.TRAP 0x1 ;  /* 0x000000040000795c */ /* 0x000fe20000300000 */
.L_x_12069:
[----:B------:R-:W-:Y:S01]  /*127c0*/  ULEA UR14, UR36, UR45, 0x3 ;  /* 0x0000002d240e7291 */ /* 0x000fe2000f8e183f */
[----:B------:R-:W-:-:S05]  /*127d0*/  IMAD.U32 R0, RZ, RZ, UR46 ;  /* 0x0000002eff007e24 */ /* 0x000fca000f8e00ff */
[----:B------:R-:W-:-:S04]  /*127e0*/  SHF.L.U32 R0, R0, 0x1f, RZ ;  /* 0x0000001f00007819 */ /* 0x000fc800000006ff */
[----:B------:R0:W1:Y:S01]  /*127f0*/  SYNCS.PHASECHK.TRANS64.TRYWAIT P1, [UR14+0x13250], R0 ;  /* 0x01325000ff0075a7 */ /* 0x000062000802014e */
[----:B------:R-:W-:Y:S05]  /*12800*/  @!P0 BRA `(.L_x_12070) ;  /* 0x0000000000048947 */ /* 0x000fea0003800000 */
[----:B------:R-:W-:Y:S01]  /*12810*/  BPT.TRAP 0x1 ;  /* 0x000000040000795c */ /* 0x000fe20000300000 */
.L_x_12070:
[----:B-1----:R-:W-:Y:S05]  /*12820*/  @P1 BRA `(.L_x_12071) ;  /* 0x0000000000081947 */ /* 0x002fea0003800000 */
[----:B------:R-:W1:Y:S02]  /*12830*/  SYNCS.PHASECHK.TRANS64.TRYWAIT P1, [UR14+0x13250], R0 ;  /* 0x01325000ff0075a7 */ /* 0x000e64000802014e */
[----:B-1----:R-:W-:Y:S05]  /*12840*/  @!P1 BRA `(.L_x_12072) ;  /* 0x0000009000f09947 */ /* 0x002fea0003800000 */
.L_x_12071:
[----:B------:R-:W-:Y:S01]  /*12850*/  ULDC.64 UR4, c[0x0][0x9a0] ;  /* 0x0002680000047ab9 */ /* 0x000fe20000000a00 */
[----:B------:R-:W-:Y:S01]  /*12860*/  UIADD3 UR45, UR45, 0x1000, URZ ;  /* 0x000010002d2d7890 */ /* 0x000fe2000fffe03f */
[----:B------:R-:W-:Y:S01]  /*12870*/  WARPGROUP.ARRIVE ;  /* 0x00000000000079c5 */ /* 0x000fe20000000000 */
[----:B------:R-:W-:Y:S01]  /*12880*/  UISETP.NE.U32.AND UP0, UPT, UR4, URZ, UPT ;  /* 0x0000003f0400728c */ /* 0x000fe2000bf05070 */
[----:B01----:R-:W-:Y:S01]  /*12890*/  IMAD.MOV.U32 R0, RZ, RZ, 0x3f800000 ;  /* 0x3f800000ff007424 */ /* 0x003fe200078e00ff */
[----:B------:R-:W-:Y:S02]  /*128a0*/  USHF.R.U32.HI UR45, URZ, 0x4, UR45 ;  /* 0x000000043f2d7899 */ /* 0x000fe4000801162d */
[----:B------:R-:W-:Y:S02]  /*128b0*/  UISETP.NE.AND.EX UP0, UPT, UR5, URZ, UPT, UP0 ;  /* 0x0000003f0500728c */ /* 0x000fe4000bf05300 */
[----:B------:R-:W-:Y:S01]  /*128c0*/  ULOP3.LUT UR45, UR45, 0x3fff, URZ, 0xc0, !UPT ;  /* 0x00003fff2d2d7892 */ /* 0x000fe2000f8ec03f */
[----:B------:R-:W-:-:S03]  /*128d0*/  UMOV UR7, 0xc0000010 ;  /* 0xc000001000077882 */ /* 0x000fc60000000000 */
        /* <DEDUP_REMOVED lines=9> */
[----:B------:R-:W-:-:S05]  /*12970*/  @UP0 UIADD3 UR9, UR9, UR6, URZ ;  /* 0x0000000609090290 */ /* 0x000fca000fffe03f */
[----:B------:R-:W-:Y:S02]  /*12980*/  UMOV UR6, UR10 ;  /* 0x0000000a00067c82 */ /* 0x000fe40008000000 */
[----:B------:R-:W-:Y:S01]  /*12990*/  QGMMA.64x64x32.F32.E4M3.E4M3 R24, R152, gdesc[UR4], R24, gsb0 ;  /* 0x00e0000498187df3 */ /* 0x000fe20008000818 */
[----:B------:R-:W-:-:S04]  /*129a0*/  @UP0 UIMAD.WIDE.U32 UR6, UR37, UR12, UR8 ;  /* 0x0000000c250602a5 */ /* 0x000fc8000f8e0008 */
[----:B------:R-:W-:Y:S02]  /*129b0*/  @UP0 UIMAD UR7, UR37, UR13, UR7 ;  /* 0x0000000d250702a4 */ /* 0x000fe4000f8e0207 */
[----:B------:R-:W-:-:S04]  /*129c0*/  @UP0 ULEA UR4, UP1, UR6, UR4, 0x2 ;  /* 0x0000000406040291 */ /* 0x000fc8000f82103f */
[----:B------:R-:W-:Y:S02]  /*129d0*/  @UP0 ULEA.HI.X UR5, UR6, UR5, UR7, 0x2, UP1 ;  /* 0x0000000506050291 */ /* 0x000fe400088f1407 */
[----:B------:R-:W-:-:S04]  /*129e0*/  IMAD.U32 R6, RZ, RZ, UR4 ;  /* 0x00000004ff067e24 */ /* 0x000fc8000f8e00ff */
[----:B------:R-:W-:Y:S01]  /*129f0*/  IMAD.U32 R7, RZ, RZ, UR5 ;  /* 0x00000005ff077e24 */ /* 0x000fe2000f8e00ff */
[----:B------:R-:W-:-:S04]  /*12a00*/  UIADD3 UR6, UR10, 0x80, URZ ;  /* 0x000000800a067890 */ /* 0x000fc8000fffe03f */
[----:B------:R0:W2:Y:S01]  /*12a10*/  @P1 LDG.E R0, desc[UR50][R6.64] ;  /* 0x0000003206001981 */ /* 0x0000a2000c1e1900 */
[----:B------:R-:W-:Y:S01]  /*12a20*/  UMOV UR7, 0xc0000010 ;  /* 0xc000001000077882 */ /* 0x000fe20000000000 */
[----:B------:R-:W-:Y:S02]  /*12a30*/  WARPGROUP.DEPBAR.LE gsb0, 0x0 ;  /* 0x00008000000079c5 */ /* 0x000fe40000010000 */
[----:B------:R-:W-:-:S06]  /*12a40*/  WARPGROUP.ARRIVE ;  /* 0x00000000000079c5 */ /* 0x000fcc0000000000 */
[----:B------:R-:W-:Y:S01]  /*12a50*/  QGMMA.64x64x32.F32.E4M3.E4M3 R24, R148, gdesc[UR4], R24, gsb0 ;  /* 0x00e0000494187df3 */ /* 0x000fe20008000818 */
[----:B------:R-:W-:Y:S01]  /*12a60*/  UIADD3 UR6, UR10, 0x100, URZ ;  /* 0x000001000a067890 */ /* 0x000fe2000fffe03f */
[----:B------:R-:W-:Y:S01]  /*12a70*/  UMOV UR7, 0xc0000010 ;  /* 0xc000001000077882 */ /* 0x000fe20000000000 */
[----:B------:R-:W-:Y:S02]  /*12a80*/  WARPGROUP.DEPBAR.LE gsb0, 0x0 ;  /* 0x00008000000079c5 */ /* 0x000fe40000010000 */
[----:B------:R-:W-:-:S06]  /*12a90*/  WARPGROUP.ARRIVE ;  /* 0x00000000000079c5 */ /* 0x000fcc0000000000 */
[----:B------:R-:W-:Y:S01]  /*12aa0*/  QGMMA.64x64x32.F32.E4M3.E4M3 R24, R144, gdesc[UR4], R24, gsb0 ;  /* 0x00e0000490187df3 */ /* 0x000fe20008000818 */
[----:B------:R-:W-:Y:S01]  /*12ab0*/  UIADD3 UR6, UR10, 0x180, URZ ;  /* 0x000001800a067890 */ /* 0x000fe2000fffe03f */
[----:B------:R-:W-:Y:S01]  /*12ac0*/  UMOV UR7, 0xc0000010 ;  /* 0xc000001000077882 */ /* 0x000fe20000000000 */
[----:B------:R-:W1:Y:S04]  /*12ad0*/  SHFL.BFLY PT, R8, R5, 0x2, 0x1f ;  /* 0x0c401f0005087f89 */ /* 0x000e6800000e0000 */
[----:B0-----:R-:W0:Y:S01]  /*12ae0*/  SHFL.BFLY PT, R7, R4, 0x2, 0x1f ;  /* 0x0c401f0004077f89 */ /* 0x001e2200000e0000 */
[----:B------:R-:W-:Y:S02]  /*12af0*/  WARPGROUP.DEPBAR.LE gsb0, 0x0 ;  /* 0x00008000000079c5 */ /* 0x000fe40000010000 */
[----:B------:R-:W-:-:S06]  /*12b00*/  WARPGROUP.ARRIVE ;  /* 0x00000000000079c5 */ /* 0x000fcc0000000000 */
[----:B------:R-:W-:Y:S01]  /*12b10*/  QGMMA.64x64x32.F32.E4M3.E4M3 R24, R140, gdesc[UR4], R24, gsb0 ;  /* 0x00e000048c187df3 */ /* 0x000fe20008000818 */
[----:B-1----:R-:W-:-:S01]  /*12b20*/  FADD.FTZ R8, R8, R5 ;  /* 0x0000000508087221 */ /* 0x002fc20000010000 */
[----:B------:R-:W-:Y:S01]  /*12b30*/  UIADD3 UR10, UR10, 0x200, URZ ;  /* 0x000002000a0a7890 */ /* 0x000fe2000fffe03f */
[----:B0-----:R-:W-:-:S01]  /*12b40*/  FADD.FTZ R7, R7, R4 ;  /* 0x0000000407077221 */ /* 0x001fc20000010000 */
[----:B------:R-:W-:Y:S02]  /*12b50*/  UMOV UR11, 0xc0000010 ;  /* 0xc0000010000b7882 */ /* 0x000fe40000000000 */
[----:B------:R-:W0:Y:S04]  /*12b60*/  SHFL.BFLY PT, R3, R8, 0x1, 0x1f ;  /* 0x0c201f0008037f89 */ /* 0x000e2800000e0000 */
[----:B------:R-:W1:Y:S01]  /*12b70*/  SHFL.BFLY PT, R6, R7, 0x1, 0x1f ;  /* 0x0c201f0007067f89 */ /* 0x000e6200000e0000 */
[----:B0-----:R-:W-:-:S01]  /*12b80*/  FADD.FTZ R12, R8, R3 ;  /* 0x00000003080c7221 */ /* 0x001fc20000010000 */
[----:B-1----:R-:W-:-:S04]  /*12b90*/  FADD.FTZ R13, R7, R6 ;  /* 0x00000006070d7221 */ /* 0x002fc80000010000 */
[C---:B------:R-:W-:Y:S01]  /*12ba0*/  FSETP.NE.FTZ.AND P1, PT, R12.reuse, RZ, PT ;  /* 0x000000ff0c00720b */ /* 0x040fe20003f35000 */
[----:B------:R-:W-:Y:S01]  /*12bb0*/  FMUL.FTZ R14, R12, 0.00390625 ;  /* 0x3b8000000c0e7820 */ /* 0x000fe20000410000 */
[----:B------:R-:W-:Y:S01]  /*12bc0*/  FMUL.FTZ R15, R13, 0.00390625 ;  /* 0x3b8000000d0f7820 */ /* 0x000fe20000410000 */
[----:B------:R-:W-:Y:S01]  /*12bd0*/  IMAD.MOV.U32 R3, RZ, RZ, RZ ;  /* 0x000000ffff037224 */ /* 0x000fe200078e00ff */
        /* <DEDUP_REMOVED lines=26> */
.L_x_12073:
        /* <DEDUP_REMOVED lines=42> */
.L_x_11999:
[----:B------:R-:W0:Y:S01]  /*13020*/  S2R R3, SR_CgaCtaId ;  /* 0x0000000000037919 */ /* 0x000e220000008800 */
[----:B------:R-:W-:Y:S01]  /*13030*/  MOV R4, 0x400 ;  /* 0x0000040000047802 */ /* 0x000fe20000000f00 */
[----:B------:R-:W-:Y:S01]  /*13040*/  VIADD R17, R23, 0xffffff80 ;  /* 0xffffff8017117836 */ /* 0x000fe20000000000 */
[----:B------:R-:W-:Y:S01]  /*13050*/  UISETP.NE.AND UP0, UPT, UR42, URZ, UPT ;  /* 0x0000003f2a00728c */ /* 0x000fe2000bf05270 */
[----:B------:R-:W-:Y:S03]  /*13060*/  BAR.SYNC.DEFER_BLOCKING 0x5, 0x200 ;  /* 0x0148000000007b1d */ /* 0x000fe60000010000 */
[----:B------:R-:W-:-:S03]  /*13070*/  SHF.R.S32.HI R18, RZ, 0x1f, R17 ;  /* 0x0000001fff127819 */ /* 0x000fc60000011411 */
[----:B------:R-:W-:Y:S01]  /*13080*/  BSSY B0, `(.L_x_12074) ;  /* 0x00002c0000007945 */ /* 0x000fe20003800000 */
[----:B------:R-:W-:-:S03]  /*13090*/  LEA.HI R5, R18, R17, RZ, 0x3 ;  /* 0x0000001112057211 */ /* 0x000fc600078f18ff */
[----:B------:R-:W-:Y:S01]  /*130a0*/  @!UP0 ULDC UR42, c[0x0][0xad4] ;  /* 0x0002b500002a8ab9 */ /* 0x000fe20000000800 */
[----:B0-----:R-:W-:-:S05]  /*130b0*/  LEA R4, R3, R4, 0x18 ;  /* 0x0000000403047211 */ /* 0x001fca00078ec0ff */
[----:B------:R-:W0:Y:S02]  /*130c0*/  LDS.128 R8, [R4+0x132d0] ;  /* 0x0132d00004087984 */ /* 0x000e240000000c00 */
[----:B0-----:R-:W-:Y:S02]  /*130d0*/  LOP3.LUT R8, R5, 0xfffffff8, RZ, 0xc0, !PT ;  /* 0xfffffff805087812 */ /* 0x001fe400078ec0ff */
[----:B------:R-:W-:Y:S02]  /*130e0*/  R2UR UR5, R9 ;  /* 0x00000000090572ca */ /* 0x000fe400000e0000 */
[----:B------:R-:W-:Y:S01]  /*130f0*/  R2UR UR6, R10 ;  /* 0x000000000a0672ca */ /* 0x000fe200000e0000 */
[----:B------:R-:W-:Y:S01]  /*13100*/  IMAD.IADD R8, R17, 0x1, -R8 ;  /* 0x0000000111087824 */ /* 0x000fe200078e0a08 */
[----:B------:R-:W-:Y:S02]  /*13110*/  R2UR UR49, R11 ;  /* 0x000000000b3172ca */ /* 0x000fe400000e0000 */
[----:B------:R-:W-:Y:S01]  /*13120*/  SHF.R.S32.HI R5, RZ, 0x3, R5 ;  /* 0x00000003ff057819 */ /* 0x000fe20000011405 */
[----:B------:R-:W-:-:S05]  /*13130*/  IMAD.SHL.U32 R0, R8, 0x8, RZ ;  /* 0x0000000808007824 */ /* 0x000fca00078e00ff */
[----:B------:R-:W-:Y:S01]  /*13140*/  SHF.R.S32.HI R3, RZ, 0x1f, R0 ;  /* 0x0000001fff037819 */ /* 0x000fe20000011400 */
[----:B------:R-:W-:Y:S06]  /*13150*/  BAR.ARV 0x4, 0x200 ;  /* 0x0108000000007b1d */ /* 0x000fec0000002000 */
[----:B------:R-:W-:Y:S05]  /*13160*/  @P0 BRA `(.L_x_12075) ;  /* 0x00000020001c0947 */ /* 0x000fea0003800000 */
[----:B------:R-:W-:Y:S01]  /*13170*/  IMAD.SHL.U32 R9, R23, 0x4, RZ ;  /* 0x0000000417097824 */ /* 0x000fe200078e00ff */
[----:B------:R-:W-:Y:S01]  /*13180*/  ULDC.64 UR8, c[0x4][0x38] ;  /* 0x01000e0000087ab9 */ /* 0x000fe20000000a00 */
[----:B------:R-:W-:Y:S01]  /*13190*/  LEA.HI R12, R18, R17, RZ, 0x4 ;  /* 0x00000011120c7211 */ /* 0x000fe200078f20ff */
[----:B------:R-:W-:Y:S02]  /*131a0*/  ULDC.64 UR10, c[0x0][0xc00] ;  /* 0x00030000000a7ab9 */ /* 0x000fe40000000a00 */
        /* <DEDUP_REMOVED lines=8> */
[----:B------:R-:W-:Y:S02]  /*13230*/  ISETP.EQ.OR P0, PT, R9, 0x3, !P0 ;  /* 0x000000030900780c */ /* 0x000fe40004702670 */
[----:B------:R-:W1:Y:S02]  /*13240*/  S2R R9, SR_SWINHI ;  /* 0x0000000000097919 */ /* 0x000e640000002f00 */
[----:B------:R-:W-:Y:S02]  /*13250*/  SEL R101, R24, R25, P0 ;  /* 0x0000001918657207 */ /* 0x000fe40000000000 */
[----:B0-----:R-:W-:Y:S02]  /*13260*/  LEA.HI R10, R18, R17, RZ, 0x5 ;  /* 0x00000011120a7211 */ /* 0x001fe400078f28ff */
[----:B------:R-:W-:Y:S02]  /*13270*/  SHF.R.S32.HI R11, RZ, 0x4, R12 ;  /* 0x00000004ff0b7819 */ /* 0x000fe4000001140c */
[----:B------:R-:W-:Y:S01]  /*13280*/  SEL R97, R25, R24, P0 ;  /* 0x0000001819617207 */ /* 0x000fe20000000000 */
[----:B------:R-:W-:Y:S01]  /*13290*/  IMAD.SHL.U32 R13, R10, 0x20, RZ ;  /* 0x000000200a0d7824 */ /* 0x000fe200078e00ff */
[----:B------:R-:W-:-:S02]  /*132a0*/  LOP3.LUT R10, R12, 0x3fffff0, RZ, 0xc0, !PT ;  /* 0x03fffff00c0a7812 */ /* 0x000fc400078ec0ff */
[----:B------:R-:W-:Y:S02]  /*132b0*/  LEA.HI R12, R12, R11, RZ, 0x1 ;  /* 0x0000000b0c0c7211 */ /* 0x000fe400078f08ff */
[----:B------:R-:W-:Y:S01]  /*132c0*/  LOP3.LUT R13, R13, 0xfffffc00, RZ, 0xc0, !PT ;  /* 0xfffffc000d0d7812 */ /* 0x000fe200078ec0ff */
[----:B------:R-:W-:Y:S01]  /*132d0*/  IMAD.IADD R10, R17, 0x1, -R10 ;  /* 0x00000001110a7824 */ /* 0x000fe200078e0a0a */
[----:B------:R-:W-:Y:S02]  /*132e0*/  LOP3.LUT R12, R12, 0x1ffffffe, RZ, 0xc0, !PT ;  /* 0x1ffffffe0c0c7812 */ /* 0x000fe400078ec0ff */
[----:B------:R-:W-:Y:S01]  /*132f0*/  SEL R87, R40, R41, P0 ;  /* 0x0000002928577207 */ /* 0x000fe20000000000 */
[----:B------:R-:W-:Y:S01]  /*13300*/  IMAD R13, R10, 0x40, R13 ;  /* 0x000000400a0d7824 */ /* 0x000fe200078e020d */
[----:B------:R-:W-:Y:S01]  /*13310*/  SEL R83, R41, R40, P0 ;  /* 0x0000002829537207 */ /* 0x000fe20000000000 */
[----:B------:R-:W-:Y:S01]  /*13320*/  IMAD.IADD R12, R11, 0x1, -R12 ;  /* 0x000000010b0c7824 */ /* 0x000fe200078e0a0c */
[----:B------:R-:W-:-:S02]  /*13330*/  SEL R41, R26, R27, P0 ;  /* 0x0000001b1a297207 */ /* 0x000fc40000000000 */
[----:B------:R-:W-:Y:S01]  /*13340*/  SEL R73, R27, R26, P0 ;  /* 0x0000001a1b497207 */ /* 0x000fe20000000000 */
[----:B------:R-:W-:Y:S01]  /*13350*/  IMAD R13, R12, 0x8, R13 ;  /* 0x000000080c0d7824 */ /* 0x000fe200078e020d */
[----:B------:R-:W-:Y:S02]  /*13360*/  SEL R103, R28, R29, P0 ;  /* 0x0000001d1c677207 */ /* 0x000fe40000000000 */
[----:B------:R-:W-:Y:S02]  /*13370*/  SEL R99, R29, R28, P0 ;  /* 0x0000001c1d637207 */ /* 0x000fe40000000000 */
[----:B------:R-:W-:Y:S02]  /*13380*/  SEL R93, R32, R33, P0 ;  /* 0x00000021205d7207 */ /* 0x000fe40000000000 */
[----:B------:R-:W-:Y:S02]  /*13390*/  MOV R10, R4 ;  /* 0x00000004000a7202 */ /* 0x000fe40000000f00 */
[----:B-1----:R-:W-:-:S02]  /*133a0*/  MOV R11, R9 ;  /* 0x00000009000b7202 */ /* 0x002fc40000000f00 */
[----:B------:R-:W-:Y:S02]  /*133b0*/  SEL R89, R33, R32, P0 ;  /* 0x0000002021597207 */ /* 0x000fe40000000000 */
[----:B------:R-:W-:Y:S01]  /*133c0*/  SEL R95, R36, R37, P0 ;  /* 0x00000025245f7207 */ /* 0x000fe20000000000 */
[----:B------:R-:W-:Y:S01]  /*133d0*/  IMAD.WIDE R12, R13, 0x2, R10 ;  /* 0x000000020d0c7825 */ /* 0x000fe200078e020a */
[----:B------:R-:W-:Y:S02]  /*133e0*/  SEL R91, R37, R36, P0 ;  /* 0x00000024255b7207 */ /* 0x000fe40000000000 */
[----:B------:R-:W-:Y:S02]  /*133f0*/  SEL R29, R44, R45, P0 ;  /* 0x0000002d2c1d7207 */ /* 0x000fe40000000000 */
[C---:B------:R-:W-:Y:S02]  /*13400*/  IADD3 R25, P3, R12.reuse, 0x20, RZ ;  /* 0x000000200c197810 */ /* 0x040fe40007f7e0ff */
[----:B------:R-:W-:-:S02]  /*13410*/  LOP3.LUT R9, R12, 0x380, RZ, 0xc0, !PT ;  /* 0x000003800c097812 */ /* 0x000fc400078ec0ff */
[----:B------:R-:W-:Y:S02]  /*13420*/  LOP3.LUT R24, R25, 0x380, RZ, 0xc0, !PT ;  /* 0x0000038019187812 */ /* 0x000fe400078ec0ff */
[----:B------:R-:W-:Y:S02]  /*13430*/  IADD3 R20, P2, R12, 0x40, RZ ;  /* 0x000000400c147810 */ /* 0x000fe40007f5e0ff */
[----:B------:R-:W-:Y:S02]  /*13440*/  SHF.R.U64 R24, R24, 0x3, RZ ;  /* 0x0000000318187819 */ /* 0x000fe400000012ff */
[----:B------:R-:W-:Y:S01]  /*13450*/  IADD3 R27, P1, R12, 0x60, RZ ;  /* 0x000000600c1b7810 */ /* 0x000fe20007f3e0ff */
[--C-:B------:R-:W-:Y:S01]  /*13460*/  IMAD.X R21, RZ, RZ, R13.reuse, P2 ;  /* 0x000000ffff157224 */ /* 0x100fe200010e060d */
[----:B------:R-:W-:Y:S02]  /*13470*/  SHF.R.U64 R9, R9, 0x3, RZ ;  /* 0x0000000309097819 */ /* 0x000fe400000012ff */
[----:B------:R-:W-:Y:S01]  /*13480*/  LOP3.LUT R24, R24, R25, RZ, 0x3c, !PT ;  /* 0x0000001918187212 */ /* 0x000fe200078e3cff */
[----:B------:R-:W-:Y:S01]  /*13490*/  IMAD.X R15, RZ, RZ, R13, P1 ;  /* 0x000000ffff0f7224 */ /* 0x000fe200008e060d */
[----:B------:R-:W-:-:S02]  /*134a0*/  LOP3.LUT R14, R20, 0x380, RZ, 0xc0, !PT ;  /* 0x00000380140e7812 */ /* 0x000fc400078ec0ff */
[----:B------:R-:W-:Y:S02]  /*134b0*/  LOP3.LUT R25, R27, 0x380, RZ, 0xc0, !PT ;  /* 0x000003801b197812 */ /* 0x000fe400078ec0ff */
[----:B------:R-:W-:Y:S02]  /*134c0*/  LOP3.LUT R12, R9, R12, RZ, 0x3c, !PT ;  /* 0x0000000c090c7212 */ /* 0x000fe400078e3cff */
[----:B------:R-:W-:Y:S02]  /*134d0*/  SHF.R.U64 R9, R14, 0x3, RZ ;  /* 0x000000030e097819 */ /* 0x000fe400000012ff */
[----:B------:R-:W-:Y:S01]  /*134e0*/  SHF.R.U64 R14, R25, 0x3, RZ ;  /* 0x00000003190e7819 */ /* 0x000fe200000012ff */
[----:B------:R-:W-:Y:S01]  /*134f0*/  IMAD.X R25, RZ, RZ, R13, P3 ;  /* 0x000000ffff197224 */ /* 0x000fe200018e060d */
[----:B------:R-:W-:Y:S02]  /*13500*/  LOP3.LUT R20, R9, R20, RZ, 0x3c, !PT ;  /* 0x0000001409147212 */ /* 0x000fe400078e3cff */
[----:B------:R-:W-:-:S02]  /*13510*/  LOP3.LUT R14, R14, R27, RZ, 0x3c, !PT ;  /* 0x0000001b0e0e7212 */ /* 0x000fc400078e3cff */
[----:B------:R-:W-:Y:S02]  /*13520*/  SEL R81, R48, R49, P0 ;  /* 0x0000003130517207 */ /* 0x000fe40000000000 */
[----:B------:R-:W-:Y:S02]  /*13530*/  SEL R77, R49, R48, P0 ;  /* 0x00000030314d7207 */ /* 0x000fe40000000000 */
[----:B------:R-:W-:Y:S02]  /*13540*/  MOV R69, R14 ;  /* 0x0000000e00457202 */ /* 0x000fe40000000f00 */
[----:B------:R-:W-:Y:S02]  /*13550*/  SEL R85, R45, R44, P0 ;  /* 0x0000002c2d557207 */ /* 0x000fe40000000000 */
[----:B------:R-:W-:Y:S02]  /*13560*/  SEL R33, R52, R53, P0 ;  /* 0x0000003534217207 */ /* 0x000fe40000000000 */
[----:B------:R-:W-:-:S02]  /*13570*/  SEL R37, R30, R31, P0 ;  /* 0x0000001f1e257207 */ /* 0x000fc40000000000 */
[----:B------:R-:W-:Y:S02]  /*13580*/  SEL R79, R53, R52, P0 ;  /* 0x00000034354f7207 */ /* 0x000fe40000000000 */
[----:B------:R-:W-:Y:S02]  /*13590*/  SEL R75, R31, R30, P0 ;  /* 0x0000001e1f4b7207 */ /* 0x000fe40000000000 */
[----:B------:R-:W-:Y:S02]  /*135a0*/  SEL R45, R34, R35, P0 ;  /* 0x00000023222d7207 */ /* 0x000fe40000000000 */
[----:B------:R-:W-:Y:S02]  /*135b0*/  SEL R63, R35, R34, P0 ;  /* 0x00000022233f7207 */ /* 0x000fe40000000000 */
[----:B------:R-:W-:Y:S02]  /*135c0*/  MOV R70, R20 ;  /* 0x0000001400467202 */ /* 0x000fe40000000f00 */
        /* <DEDUP_REMOVED lines=11> */
[----:B------:R-:W-:Y:S02]  /*13680*/  MOV R71, R24 ;  /* 0x0000001800477202 */ /* 0x000fe40000000f00 */
[----:B--2---:R-:W-:Y:S01]  /*13690*/  LOP3.LUT R28, R56, 0x2, RZ, 0x3c, !PT ;  /* 0x00000002381c7812 */ /* 0x004fe200078e3cff */
[----:B------:R-:W-:Y:S04]  /*136a0*/  SHFL.IDX PT, R14, R101, R56, 0x1c1f ;  /* 0x001c1f38650e7589 */ /* 0x000fe800000e0000 */
[----:B------:R-:W-:Y:S04]  /*136b0*/  SHFL.IDX PT, R26, R93, R56, 0x1c1f ;  /* 0x001c1f385d1a7589 */ /* 0x000fe800000e0000 */
[----:B------:R-:W0:Y:S04]  /*136c0*/  SHFL.IDX PT, R15, R97, R28, 0x1c1f ;  /* 0x001c1f1c610f7589 */ /* 0x000e2800000e0000 */
[----:B------:R-:W1:Y:S04]  /*136d0*/  SHFL.IDX PT, R27, R89, R28, 0x1c1f ;  /* 0x001c1f1c591b7589 */ /* 0x000e6800000e0000 */
[----:B------:R-:W-:Y:S04]  /*136e0*/  SHFL.IDX PT, R9, R103, R56, 0x1c1f ;  /* 0x001c1f3867097589 */ /* 0x000fe800000e0000 */
[----:B------:R-:W-:Y:S04]  /*136f0*/  SHFL.IDX PT, R21, R95, R56, 0x1c1f ;  /* 0x001c1f385f157589 */ /* 0x000fe800000e0000 */
[----:B------:R-:W2:Y:S04]  /*13700*/  SHFL.IDX PT, R20, R99, R28, 0x1c1f ;  /* 0x001c1f1c63147589 */ /* 0x000ea800000e0000 */
[----:B------:R-:W3:Y:S04]  /*13710*/  SHFL.IDX PT, R30, R91, R28, 0x1c1f ;  /* 0x001c1f1c5b1e7589 */ /* 0x000ee800000e0000 */
[----:B------:R-:W-:Y:S01]  /*13720*/  SHFL.IDX PT, R31, R87, R56, 0x1c1f ;  /* 0x001c1f38571f7589 */ /* 0x000fe200000e0000 */
[----:B0-----:R-:W-:-:S02]  /*13730*/  SEL R12, R14, R15, P0 ;  /* 0x0000000f0e0c7207 */ /* 0x001fc40000000000 */
[----:B------:R-:W-:Y:S01]  /*13740*/  SEL R14, R15, R14, P0 ;  /* 0x0000000e0f0e7207 */ /* 0x000fe20000000000 */
[----:B------:R-:W-:Y:S01]  /*13750*/  SHFL.IDX PT, R39, R41, R56, 0x1c1f ;  /* 0x001c1f3829277589 */ /* 0x000fe200000e0000 */
[----:B-1----:R-:W-:Y:S02]  /*13760*/  SEL R24, R26, R27, P0 ;  /* 0x0000001b1a187207 */ /* 0x002fe40000000000 */
[----:B------:R-:W-:Y:S01]  /*13770*/  SEL R26, R27, R26, P0 ;  /* 0x0000001a1b1a7207 */ /* 0x000fe20000000000 */
[----:B------:R-:W0:Y:S04]  /*13780*/  SHFL.IDX PT, R34, R83, R28, 0x1c1f ;  /* 0x001c1f1c53227589 */ /* 0x000e2800000e0000 */
[----:B------:R-:W-:Y:S04]  /*13790*/  SHFL.IDX PT, R40, R81, R56, 0x1c1f ;  /* 0x001c1f3851287589 */ /* 0x000fe800000e0000 */
[----:B------:R-:W1:Y:S01]  /*137a0*/  SHFL.IDX PT, R41, R77, R28, 0x1c1f ;  /* 0x001c1f1c4d297589 */ /* 0x000e6200000e0000 */
[----:B--2---:R-:W-:-:S02]  /*137b0*/  SEL R13, R9, R20, P0 ;  /* 0x00000014090d7207 */ /* 0x004fc40000000000 */
[----:B------:R-:W-:Y:S01]  /*137c0*/  SEL R15, R20, R9, P0 ;  /* 0x00000009140f7207 */ /* 0x000fe20000000000 */
[----:B------:R-:W-:Y:S01]  /*137d0*/  SHFL.IDX PT, R29, R29, R56, 0x1c1f ;  /* 0x001c1f381d1d7589 */ /* 0x000fe200000e0000 */
[----:B---3--:R-:W-:Y:S02]  /*137e0*/  SEL R25, R21, R30, P0 ;  /* 0x0000001e15197207 */ /* 0x008fe40000000000 */
[----:B------:R-:W-:Y:S01]  /*137f0*/  SEL R27, R30, R21, P0 ;  /* 0x000000151e1b7207 */ /* 0x000fe20000000000 */
[----:B------:R-:W2:Y:S01]  /*13800*/  SHFL.IDX PT, R32, R85, R28, 0x1c1f ;  /* 0x001c1f1c55207589 */ /* 0x000ea200000e0000 */
[----:B------:R-:W-:Y:S02]  /*13810*/  F2FP.BF16.F32.PACK_AB R64, R13, R12 ;  /* 0x0000000c0d40723e */ /* 0x000fe400000010ff */
[----:B------:R-:W-:Y:S01]  /*13820*/  F2FP.BF16.F32.PACK_AB R66, R15, R14 ;  /* 0x0000000e0f42723e */ /* 0x000fe200000010ff */
[----:B------:R-:W3:Y:S04]  /*13830*/  SHFL.IDX PT, R44, R73, R28, 0x1c1f ;  /* 0x001c1f1c492c7589 */ /* 0x000ee800000e0000 */
[----:B------:R-:W-:Y:S01]  /*13840*/  SHFL.IDX PT, R33, R33, R56, 0x1c1f ;  /* 0x001c1f3821217589 */ /* 0x000fe200000e0000 */
[----:B0-----:R-:W-:-:S02]  /*13850*/  SEL R20, R31, R34, P0 ;  /* 0x000000221f147207 */ /* 0x001fc40000000000 */
[----:B------:R-:W-:Y:S01]  /*13860*/  SEL R30, R34, R31, P0 ;  /* 0x0000001f221e7207 */ /* 0x000fe20000000000 */
[----:B------:R-:W-:Y:S04]  /*13870*/  SHFL.IDX PT, R37, R37, R56, 0x1c1f ;  /* 0x001c1f3825257589 */ /* 0x000fe800000e0000 */
[----:B------:R-:W0:Y:S01]  /*13880*/  SHFL.IDX PT, R36, R79, R28, 0x1c1f ;  /* 0x001c1f1c4f247589 */ /* 0x000e2200000e0000 */
[----:B-1----:R-:W-:Y:S02]  /*13890*/  SEL R34, R40, R41, P0 ;  /* 0x0000002928227207 */ /* 0x002fe40000000000 */
[----:B------:R-:W-:Y:S01]  /*138a0*/  SEL R40, R41, R40, P0 ;  /* 0x0000002829287207 */ /* 0x000fe20000000000 */
[----:B------:R1:W4:Y:S04]  /*138b0*/  SHFL.IDX PT, R42, R75, R28, 0x1c1f ;  /* 0x001c1f1c4b2a7589 */ /* 0x00032800000e0000 */
[----:B------:R-:W-:Y:S01]  /*138c0*/  SHFL.IDX PT, R45, R45, R56, 0x1c1f ;  /* 0x001c1f382d2d7589 */ /* 0x000fe200000e0000 */
[----:B--2---:R-:W-:-:S02]  /*138d0*/  SEL R21, R29, R32, P0 ;  /* 0x000000201d157207 */ /* 0x004fc40000000000 */
[----:B------:R-:W-:Y:S01]  /*138e0*/  SEL R31, R32, R29, P0 ;  /* 0x0000001d201f7207 */ /* 0x000fe20000000000 */
[----:B------:R-:W-:Y:S01]  /*138f0*/  SHFL.IDX PT, R43, R67, R56, 0x1c1f ;  /* 0x001c1f38432b7589 */ /* 0x000fe200000e0000 */
[----:B---3--:R-:W-:Y:S01]  /*13900*/  SEL R38, R39, R44, P0 ;  /* 0x0000002c27267207 */ /* 0x008fe20000000000 */
[----:B-1----:R-:W1:Y:S02]  /*13910*/  LDC.64 R74, c[0x0][0xc08] ;  /* 0x00030200ff4a7b82 */ /* 0x002e640000000a00 */
[----:B------:R-:W-:Y:S04]  /*13920*/  SHFL.IDX PT, R46, R65, R28, 0x1c1f ;  /* 0x001c1f1c412e7589 */ /* 0x000fe800000e0000 */
[----:B------:R-:W2:Y:S04]  /*13930*/  SHFL.IDX PT, R48, R63, R28, 0x1c1f ;  /* 0x001c1f1c3f307589 */ /* 0x000ea800000e0000 */
[----:B------:R-:W-:Y:S01]  /*13940*/  SHFL.IDX PT, R49, R49, R56, 0x1c1f ;  /* 0x001c1f3831317589 */ /* 0x000fe200000e0000 */
[----:B0-----:R-:W-:-:S03]  /*13950*/  SEL R41, R36, R33, P0 ;  /* 0x0000002124297207 */ /* 0x001fc60000000000 */
[----:B------:R-:W-:Y:S01]  /*13960*/  SHFL.IDX PT, R47, R61, R56, 0x1c1f ;  /* 0x001c1f383d2f7589 */ /* 0x000fe200000e0000 */
[----:B----4-:R-:W-:Y:S02]  /*13970*/  SEL R29, R42, R37, P0 ;  /* 0x000000252a1d7207 */ /* 0x010fe40000000000 */
[----:B------:R-:W-:Y:S01]  /*13980*/  F2FP.BF16.F32.PACK_AB R62, R41, R40 ;  /* 0x00000028293e723e */ /* 0x000fe200000010ff */
[----:B------:R-:W-:Y:S04]  /*13990*/  SHFL.IDX PT, R50, R59, R28, 0x1c1f ;  /* 0x001c1f1c3b327589 */ /* 0x000fe800000e0000 */
[----:B------:R-:W0:Y:S04]  /*139a0*/  SHFL.IDX PT, R52, R57, R28, 0x1c1f ;  /* 0x001c1f1c39347589 */ /* 0x000e2800000e0000 */
[----:B------:R-:W-:Y:S04]  /*139b0*/  SHFL.IDX PT, R51, R51, R56, 0x1c1f ;  /* 0x001c1f3833337589 */ /* 0x000fe800000e0000 */
[----:B------:R3:W-:Y:S01]  /*139c0*/  SHFL.IDX PT, R53, R53, R56, 0x1c1f ;  /* 0x001c1f3835357589 */ /* 0x0007e200000e0000 */
[----:B--2---:R-:W-:-:S03]  /*139d0*/  SEL R32, R45, R48, P0 ;  /* 0x000000302d207207 */ /* 0x004fc60000000000 */
[----:B------:R-:W-:Y:S04]  /*139e0*/  SHFL.IDX PT, R54, R55, R28, 0x1c1f ;  /* 0x001c1f1c37367589 */ /* 0x000fe800000e0000 */
[----:B------:R2:W4:Y:S01]  /*139f0*/  SHFL.IDX PT, R58, R35, R28, 0x1c1f ;  /* 0x001c1f1c233a7589 */ /* 0x00052200000e0000 */
[----:B---3--:R-:W-:Y:S02]  /*13a00*/  F2FP.BF16.F32.PACK_AB R56, R21, R20 ;  /* 0x000000141538723e */ /* 0x008fe400000010ff */
[----:B--2---:R-:W-:Y:S02]  /*13a10*/  SEL R28, R44, R39, P0 ;  /* 0x000000272c1c7207 */ /* 0x004fe40000000000 */
[----:B------:R-:W-:Y:S02]  /*13a20*/  SEL R35, R33, R36, P0 ;  /* 0x0000002421237207 */ /* 0x000fe40000000000 */
[----:B------:R-:W-:-:S02]  /*13a30*/  SEL R39, R37, R42, P0 ;  /* 0x0000002a25277207 */ /* 0x000fc40000000000 */
[----:B------:R-:W-:Y:S02]  /*13a40*/  SEL R36, R48, R45, P0 ;  /* 0x0000002d30247207 */ /* 0x000fe40000000000 */
[----:B------:R-:W-:Y:S02]  /*13a50*/  SEL R33, R43, R46, P0 ;  /* 0x0000002e2b217207 */ /* 0x000fe40000000000 */
[----:B------:R-:W-:Y:S02]  /*13a60*/  SEL R37, R46, R43, P0 ;  /* 0x0000002b2e257207 */ /* 0x000fe40000000000 */
[----:B0-----:R-:W-:Y:S02]  /*13a70*/  SEL R42, R49, R52, P0 ;  /* 0x00000034312a7207 */ /* 0x001fe40000000000 */
[----:B------:R-:W-:Y:S02]  /*13a80*/  SEL R44, R52, R49, P0 ;  /* 0x00000031342c7207 */ /* 0x000fe40000000000 */
[----:B------:R-:W-:-:S02]  /*13a90*/  SEL R43, R47, R50, P0 ;  /* 0x000000322f2b7207 */ /* 0x000fc40000000000 */
[----:B------:R-:W-:Y:S01]  /*13aa0*/  SEL R45, R50, R47, P0 ;  /* 0x0000002f322d7207 */ /* 0x000fe20000000000 */
[----:B------:R-:W-:Y:S01]  /*13ab0*/  IMAD.U32 R50, RZ, RZ, UR8 ;  /* 0x00000008ff327e24 */ /* 0x000fe2000f8e00ff */
[----:B----4-:R-:W-:Y:S02]  /*13ac0*/  SEL R46, R53, R58, P0 ;  /* 0x0000003a352e7207 */ /* 0x010fe40000000000 */
[----:B------:R-:W-:Y:S02]  /*13ad0*/  SEL R48, R58, R53, P0 ;  /* 0x000000353a307207 */ /* 0x000fe40000000000 */
[----:B------:R-:W-:Y:S02]  /*13ae0*/  SEL R47, R51, R54, P0 ;  /* 0x00000036332f7207 */ /* 0x000fe40000000000 */
[----:B------:R-:W-:Y:S01]  /*13af0*/  SEL R49, R54, R51, P0 ;  /* 0x0000003336317207 */ /* 0x000fe20000000000 */
[----:B------:R-:W-:Y:S01]  /*13b00*/  IMAD.U32 R51, RZ, RZ, UR9 ;  /* 0x00000009ff337e24 */ /* 0x000fe2000f8e00ff */
        /* <DEDUP_REMOVED lines=12> */
[----:B------:R-:W-:Y:S01]  /*13bd0*/  F2FP.BF16.F32.PACK_AB R61, R47, R46 ;  /* 0x0000002e2f3d723e */ /* 0x000fe200000010ff */
[----:B------:R2:W-:Y:S01]  /*13be0*/  STSM.16.M88.4 [R70], R56 ;  /* 0x0000003846007844 */ /* 0x0005e20000000200 */
[----:B------:R-:W-:Y:S02]  /*13bf0*/  F2FP.BF16.F32.PACK_AB R63, R49, R48 ;  /* 0x00000030313f723e */ /* 0x000fe400000010ff */
[----:B------:R-:W-:-:S03]  /*13c00*/  ISETP.NE.U32.AND P0, PT, RZ, UR10, PT ;  /* 0x0000000aff007c0c */ /* 0x000fc6000bf05070 */
[----:B------:R3:W-:Y:S01]  /*13c10*/  STSM.16.M88.4 [R69], R60 ;  /* 0x0000003c45007844 */ /* 0x0007e20000000200 */
[----:B------:R-:W-:Y:S01]  /*13c20*/  ISETP.NE.AND.EX P0, PT, RZ, UR11, PT, P0 ;  /* 0x0000000bff007c0c */ /* 0x000fe2000bf05300 */
[----:B------:R-:W-:Y:S01]  /*13c30*/  BAR.SYNC.DEFER_BLOCKING 0x1, 0x180 ;  /* 0x0046000000007b1d */ /* 0x000fe20000010000 */
[----:B-1----:R-:W-:-:S07]  /*13c40*/  ISETP.NE.U32.AND P1, PT, R74, RZ, PT ;  /* 0x000000ff4a00720c */ /* 0x002fce0003f25070 */
[----:B0-----:R-:W0:Y:S04]  /*13c50*/  LDC R52, c[0x0][0xbe8] ;  /* 0x0002fa00ff347b82 */ /* 0x001e280000000800 */
[----:B------:R-:W4:Y:S01]  /*13c60*/  @P0 LDG.E R68, desc[UR50][R50.64] ;  /* 0x0000003232440981 */ /* 0x000f22000c1e1900 */
[----:B------:R-:W-:Y:S01]  /*13c70*/  R2UR UR4, R75 ;  /* 0x000000004b0472ca */ /* 0x000fe200000e0000 */
[----:B------:R-:W-:Y:S01]  /*13c80*/  VOTEU.ANY UP0, P1 ;  /* 0x00000000003f7886 */ /* 0x000fe20000800100 */
[----:B0-----:R-:W-:-:S11]  /*13c90*/  ISETP.NE.AND P1, PT, R52, 0x1, PT ;  /* 0x000000013400780c */ /* 0x001fd60003f25270 */
[----:B------:R-:W-:-:S03]  /*13ca0*/  UISETP.NE.AND.EX UP0, UPT, UR4, URZ, UPT, UP0 ;  /* 0x0000003f0400728c */ /* 0x000fc6000bf05300 */
[----:B------:R-:W-:Y:S01]  /*13cb0*/  ULDC UR4, c[0x0][0xa88] ;  /* 0x0002a20000047ab9 */ /* 0x000fe20000000800 */
[----:B------:R-:W-:Y:S01]  /*13cc0*/  UISETP.GT.AND UP1, UPT, UR42, 0x1, UPT ;  /* 0x000000012a00788c */ /* 0x000fe2000bf24270 */
[----:B------:R-:W-:Y:S01]  /*13cd0*/  IMAD.U32 R9, RZ, RZ, UR4 ;  /* 0x00000004ff097e24 */ /* 0x000fe2000f8e00ff */
[----:B------:R-:W-:Y:S01]  /*13ce0*/  PLOP3.LUT P4, PT, PT, PT, UP0, 0x80, 0x0 ;  /* 0x000000000000781c */ /* 0x000fe20003f8f008 */
[----:B------:R-:W0:Y:S04]  /*13cf0*/  @P1 LDC R53, c[0x0][0xbec] ;  /* 0x0002fb00ff351b82 */ /* 0x000e280000000800 */
[----:B------:R-:W-:Y:S02]  /*13d00*/  @UP0 ULDC.64 UR8, c[0x0][0xc08] ;  /* 0x0003020000080ab9 */ /* 0x000fe40000000a00 */
[----:B------:R-:W-:Y:S01]  /*13d10*/  @UP0 UIMAD.WIDE UR8, UR39, 0x4, UR8 ;  /* 0x00000004270808a5 */ /* 0x000fe2000f8e0208 */
[----:B------:R-:W-:-:S05]  /*13d20*/  UMOV UR14, 0x9b8 ;  /* 0x000009b8000e7882 */ /* 0x000fca0000000000 */
[----:B------:R-:W-:Y:S02]  /*13d30*/  IMAD.U32 R54, RZ, RZ, UR8 ;  /* 0x00000008ff367e24 */ /* 0x000fe4000f8e00ff */
[----:B------:R-:W-:Y:S01]  /*13d40*/  IMAD.U32 R55, RZ, RZ, UR9 ;  /* 0x00000009ff377e24 */ /* 0x000fe2000f8e00ff */
[----:B------:R-:W-:-:S04]  /*13d50*/  USEL UR14, UR14, 0x978, UP1 ;  /* 0x000009780e0e7887 */ /* 0x000fc80008800000 */
[----:B------:R1:W5:Y:S01]  /*13d60*/  @P4 LDG.E R9, desc[UR50][R54.64] ;  /* 0x0000003236094981 */ /* 0x000362000c1e1900 */
[----:B------:R-:W-:Y:S01]  /*13d70*/  UISETP.NE.U32.AND UP0, UPT, UR10, URZ, UPT ;  /* 0x0000003f0a00728c */ /* 0x000fe2000bf05070 */
[----:B--2---:R-:W-:Y:S01]  /*13d80*/  LEA.HI R57, R18, R17, RZ, 0x7 ;  /* 0x0000001112397211 */ /* 0x004fe200078f38ff */
[----:B------:R-:W-:Y:S01]  /*13d90*/  UMOV UR4, URZ ;  /* 0x0000003f00047c82 */ /* 0x000fe20008000000 */
[----:B------:R-:W-:Y:S01]  /*13da0*/  USEL UR16, UR41, URZ, UP1 ;  /* 0x0000003f29107287 */ /* 0x000fe20008800000 */
[----:B---3--:R-:W-:Y:S01]  /*13db0*/  VIADD R60, R22, UR40 ;  /* 0x00000028163c7c36 */ /* 0x008fe20008000000 */
[----:B------:R-:W-:Y:S01]  /*13dc0*/  UISETP.NE.AND.EX UP0, UPT, UR11, URZ, UPT, UP0 ;  /* 0x0000003f0b00728c */ /* 0x000fe2000bf05300 */
[----:B------:R-:W-:Y:S01]  /*13dd0*/  LOP3.LUT R18, R57, 0xffffff80, RZ, 0xc0, !PT ;  /* 0xffffff8039127812 */ /* 0x000fe200078ec0ff */
[----:B------:R-:W-:Y:S01]  /*13de0*/  ULDC.64 UR12, c[0x0][UR14+0x218] ;  /* 0x000086000e0c7abb */ /* 0x000fe20008000a00 */
[----:B------:R-:W-:Y:S01]  /*13df0*/  ULDC.64 UR18, c[0x0][UR14+0x210] ;  /* 0x000084000e127abb */ /* 0x000fe20008000a00 */
[----:B-1----:R-:W1:Y:S01]  /*13e00*/  @P1 LDC R55, c[0x0][0xbf0] ;  /* 0x0002fc00ff371b82 */ /* 0x002e620000000800 */
[----:B------:R-:W-:Y:S01]  /*13e10*/  UIMAD.WIDE.U32 UR10, UR12, UR37, URZ ;  /* 0x000000250c0a72a5 */ /* 0x000fe2000f8e003f */
[----:B------:R-:W-:Y:S01]  /*13e20*/  IMAD.IADD R58, R17, 0x1, -R18 ;  /* 0x00000001113a7824 */ /* 0x000fe200078e0a12 */
[----:B------:R-:W-:Y:S01]  /*13e30*/  UIMAD UR12, UR13, UR37, URZ ;  /* 0x000000250d0c72a4 */ /* 0x000fe2000f8e023f */
[----:B0-----:R-:W-:Y:S01]  /*13e40*/  @P1 IMAD.HI.U32 R18, R60, R53, RZ ;  /* 0x000000353c121227 */ /* 0x001fe200078e00ff */
[----:B------:R-:W-:Y:S01]  /*13e50*/  ULDC.64 UR8, c[0x0][UR14+0x220] ;  /* 0x000088000e087abb */ /* 0x000fe20008000a00 */
[----:B------:R-:W-:Y:S01]  /*13e60*/  USEL UR7, UR39, URZ, !UP0 ;  /* 0x0000003f27077287 */ /* 0x000fe2000c000000 */
[----:B------:R-:W-:Y:S01]  /*13e70*/  SHF.R.S32.HI R59, RZ, 0x1f, R58 ;  /* 0x0000001fff3b7819 */ /* 0x000fe2000001143a */
[----:B------:R-:W-:Y:S01]  /*13e80*/  ULDC.64 UR14, c[0x0][UR14+0x228] ;  /* 0x00008a000e0e7abb */ /* 0x000fe20008000a00 */
[----:B------:R-:W-:Y:S01]  /*13e90*/  USHF.R.S32.HI UR17, URZ, 0x1f, UR39 ;  /* 0x0000001f3f117899 */ /* 0x000fe20008011427 */
[----:B------:R-:W-:Y:S01]  /*13ea0*/  IMAD.MOV.U32 R17, RZ, RZ, R60 ;  /* 0x000000ffff117224 */ /* 0x000fe200078e003c */
[----:B------:R-:W-:Y:S01]  /*13eb0*/  UIMAD.WIDE.U32 UR20, UR14, UR16, URZ ;  /* 0x000000100e1472a5 */ /* 0x000fe2000f8e003f */
[----:B------:R-:W-:Y:S01]  /*13ec0*/  SHF.R.S32.HI R57, RZ, 0x7, R57 ;  /* 0x00000007ff397819 */ /* 0x000fe20000011439 */
[----:B------:R-:W-:-:S02]  /*13ed0*/  UIADD3 UR11, UR11, UR12, URZ ;  /* 0x0000000c0b0b7290 */ /* 0x000fc4000fffe03f */
[----:B------:R-:W-:Y:S02]  /*13ee0*/  UIMAD.WIDE.U32 UR12, UR8, UR7, URZ ;  /* 0x00000007080c72a5 */ /* 0x000fe4000f8e003f */
[----:B------:R-:W-:Y:S01]  /*13ef0*/  USEL UR17, UR17, URZ, !UP0 ;  /* 0x0000003f11117287 */ /* 0x000fe2000c000000 */
[----:B------:R-:W-:Y:S01]  /*13f00*/  IMAD.U32 R54, RZ, RZ, UR20 ;  /* 0x00000014ff367e24 */ /* 0x000fe2000f8e00ff */
[----:B------:R-:W-:Y:S02]  /*13f10*/  UIMAD UR9, UR9, UR7, URZ ;  /* 0x00000007090972a4 */ /* 0x000fe4000f8e023f */
[----:B------:R-:W-:Y:S02]  /*13f20*/  UIMAD UR14, UR15, UR16, URZ ;  /* 0x000000100f0e72a4 */ /* 0x000fe4000f8e023f */
[----:B------:R-:W-:Y:S01]  /*13f30*/  UIMAD UR9, UR8, UR17, UR9 ;  /* 0x00000011080972a4 */ /* 0x000fe2000f8e0209 */
[----:B-1----:R-:W-:Y:S01]  /*13f40*/  @P1 SHF.R.U32.HI R17, RZ, R55, R18 ;  /* 0x00000037ff111219 */ /* 0x002fe20000011612 */
[----:B------:R-:W-:Y:S01]  /*13f50*/  UIADD3 UR14, UR21, UR14, URZ ;  /* 0x0000000e150e7290 */ /* 0x000fe2000fffe03f */
[CC--:B------:R-:W-:Y:S01]  /*13f60*/  LEA.HI R18, R59.reuse, R58.reuse, RZ, 0x2 ;  /* 0x0000003a3b127211 */ /* 0x0c0fe200078f10ff */
[----:B------:R-:W-:Y:S01]  /*13f70*/  UIADD3 UR8, UR13, UR9, URZ ;  /* 0x000000090d087290 */ /* 0x000fe2000fffe03f */
[----:B------:R-:W-:Y:S01]  /*13f80*/  IMAD.U32 R55, RZ, RZ, UR21 ;  /* 0x00000015ff377e24 */ /* 0x000fe2000f8e00ff */
[----:B------:R-:W-:Y:S01]  /*13f90*/  LEA.HI R59, R59, R58, RZ, 0x5 ;  /* 0x0000003a3b3b7211 */ /* 0x000fe200078f28ff */
[--C-:B------:R-:W-:Y:S01]  /*13fa0*/  IMAD.MOV R53, RZ, RZ, -R17.reuse ;  /* 0x000000ffff357224 */ /* 0x100fe200078e0a11 */
[--C-:B------:R-:W-:Y:S01]  /*13fb0*/  SHF.R.S32.HI R61, RZ, 0x2, R18.reuse ;  /* 0x00000002ff3d7819 */ /* 0x100fe20000011412 */
[----:B------:R-:W-:Y:S01]  /*13fc0*/  IMAD.U32 R55, RZ, RZ, UR14 ;  /* 0x0000000eff377e24 */ /* 0x000fe2000f8e00ff */
[----:B------:R-:W-:Y:S01]  /*13fd0*/  SHF.R.S32.HI R62, RZ, 0x1f, R18 ;  /* 0x0000001fff3e7819 */ /* 0x000fe20000011412 */
[----:B------:R-:W-:Y:S01]  /*13fe0*/  IMAD R53, R52, R53, R60 ;  /* 0x0000003534357224 */ /* 0x000fe200078e023c */
[----:B------:R-:W-:-:S02]  /*13ff0*/  SHF.R.S32.HI R18, RZ, 0x1f, R17 ;  /* 0x0000001fff127819 */ /* 0x000fc40000011411 */
[----:B------:R-:W-:Y:S01]  /*14000*/  LEA.HI R62, R62, R61, RZ, 0x3 ;  /* 0x0000003d3e3e7211 */ /* 0x000fe200078f18ff */
[----:B------:R-:W-:Y:S01]  /*14010*/  IMAD R56, R53, UR19, RZ ;  /* 0x0000001335387c24 */ /* 0x000fe2000f8e02ff */
[----:B------:R-:W-:Y:S02]  /*14020*/  SHF.R.S32.HI R59, RZ, 0x5, R59 ;  /* 0x00000005ff3b7819 */ /* 0x000fe4000001143b */
[----:B------:R-:W-:-:S05]  /*14030*/  LOP3.LUT R62, R62, 0xfffffff8, RZ, 0xc0, !PT ;  /* 0xfffffff83e3e7812 */ /* 0x000fca00078ec0ff */
[----:B------:R-:W-:-:S04]  /*14040*/  IMAD.IADD R62, R61, 0x1, -R62 ;  /* 0x000000013d3e7824 */ /* 0x000fc800078e0a3e */
[----:B------:R-:W-:Y:S01]  /*14050*/  IMAD R59, R59, 0x10, R62 ;  /* 0x000000103b3b7824 */ /* 0x000fe200078e023e */
[----:B----4-:R-:W-:-:S13]  /*14060*/  @P0 R2UR UR4, R68 ;  /* 0x00000000440402ca */ /* 0x010fda00000e0000 */
[----:B------:R-:W-:-:S06]  /*14070*/  UIADD3 UR10, UP0, UP2, UR12, UR10, UR4 ;  /* 0x0000000a0c0a7290 */ /* 0x000fcc000fa1e004 */
[----:B------:R-:W-:Y:S01]  /*14080*/  IADD3 R54, P2, P3, R17, UR10, R54 ;  /* 0x0000000a11367c10 */ /* 0x000fe2000fb5e036 */
[----:B------:R-:W-:Y:S01]  /*14090*/  USHF.R.S32.HI UR10, URZ, 0x1f, UR4 ;  /* 0x0000001f3f0a7899 */ /* 0x000fe20008011404 */
[----:B------:R-:W-:-:S03]  /*140a0*/  SHF.R.S32.HI R17, RZ, 0x1f, R53 ;  /* 0x0000001fff117819 */ /* 0x000fc60000011435 */
[----:B------:R-:W-:Y:S02]  /*140b0*/  UIADD3.X UR8, UR8, UR11, UR10, UP0, UP2 ;  /* 0x0000000b08087290 */ /* 0x000fe400087e440a */
[----:B------:R-:W-:-:S04]  /*140c0*/  IMAD R17, R17, UR18, R56 ;  /* 0x0000001211117c24 */ /* 0x000fc8000f8e0238 */
[----:B------:R-:W-:Y:S01]  /*140d0*/  IADD3.X R55, R18, UR8, R55, P2, P3 ;  /* 0x0000000812377c10 */ /* 0x000fe200097e6437 */
[----:B------:R-:W-:Y:S01]  /*140e0*/  IMAD.HI R18, R57, 0x55555556, RZ ;  /* 0x5555555639127827 */ /* 0x000fe200078e02ff */
[----:B------:R-:W-:Y:S01]  /*140f0*/  ULDC.64 UR8, c[0x0][0xba8] ;  /* 0x0002ea0000087ab9 */ /* 0x000fe20000000a00 */
[----:B------:R-:W-:Y:S01]  /*14100*/  @!UP1 ULDC UR8, c[0x0][0xb50] ;  /* 0x0002d40000089ab9 */ /* 0x000fe20000000800 */
[----:B------:R-:W-:Y:S01]  /*14110*/  @!UP1 ULDC UR9, c[0x0][0xb54] ;  /* 0x0002d50000099ab9 */ /* 0x000fe20000000800 */
[----:B------:R-:W-:Y:S01]  /*14120*/  IMAD.WIDE.U32 R54, R53, UR18, R54 ;  /* 0x0000001235367c25 */ /* 0x000fe2000f8e0036 */
[----:B------:R-:W-:-:S03]  /*14130*/  LEA.HI R56, R18, R18, RZ, 0x1 ;  /* 0x0000001212387211 */ /* 0x000fc600078f08ff */
[----:B------:R-:W-:Y:S01]  /*14140*/  IMAD.IADD R17, R55, 0x1, R17 ;  /* 0x0000000137117824 */ /* 0x000fe200078e0211 */
[----:B------:R-:W-:Y:S01]  /*14150*/  LEA R18, P2, R54, UR8, 0x2 ;  /* 0x0000000836127c11 */ /* 0x000fe2000f8410ff */
[----:B------:R-:W-:-:S03]  /*14160*/  IMAD R56, R56, -0x3, R57 ;  /* 0xfffffffd38387824 */ /* 0x000fc600078e0239 */
[----:B------:R-:W-:Y:S01]  /*14170*/  LEA.HI.X R17, R54, UR9, R17, 0x2, P2 ;  /* 0x0000000936117c11 */ /* 0x000fe200090f1411 */
[----:B------:R-:W-:Y:S08]  /*14180*/  @P4 BRA `(.L_x_12076) ;  /* 0x0000000000104947 */ /* 0x000ff00003800000 */
[----:B------:R-:W-:Y:S05]  /*14190*/  @!P0 BRA `(.L_x_12076) ;  /* 0x00000000000c8947 */ /* 0x000fea0003800000 */
[----:B------:R-:W2:Y:S04]  /*141a0*/  LDG.E R54, desc[UR50][R50.64] ;  /* 0x0000003232367981 */ /* 0x000ea8000c1e1900 */
[----:B-----5:R-:W2:Y:S02]  /*141b0*/  LDG.E R9, desc[UR50][R50.64+0x4] ;  /* 0x0000043232097981 */ /* 0x020ea4000c1e1900 */
[----:B--2---:R-:W-:-:S07]  /*141c0*/  IMAD.IADD R9, R9, 0x1, -R54 ;  /* 0x0000000109097824 */ /* 0x004fce00078e0a36 */
.L_x_12076:
[----:B------:R-:W-:Y:S01]  /*141d0*/  IMAD R56, R56, 0x40, R59 ;  /* 0x0000004038387824 */ /* 0x000fe200078e023b */
[----:B------:R-:W-:Y:S01]  /*141e0*/  SHFL.IDX PT, R50, R18, RZ, 0x1c1f ;  /* 0x001c1fff12327589 */ /* 0x000fe200000e0000 */
[----:B-----5:R-:W-:Y:S01]  /*141f0*/  IMAD R9, R9, R52, RZ ;  /* 0x0000003409097224 */ /* 0x020fe200078e02ff */
[----:B------:R-:W-:Y:S01]  /*14200*/  LOP3.LUT P0, RZ, R58, 0x3, RZ, 0xc0, !PT ;  /* 0x000000033aff7812 */ /* 0x000fe2000780c0ff */
[----:B------:R-:W-:Y:S01]  /*14210*/  VIADD R56, R56, UR40 ;  /* 0x0000002838387c36 */ /* 0x000fe20008000000 */
[----:B------:R-:W0:Y:S03]  /*14220*/  SHFL.IDX PT, R51, R17, RZ, 0x1c1f ;  /* 0x001c1fff11337589 */ /* 0x000e2600000e0000 */
[C---:B------:R-:W-:Y:S01]  /*14230*/  VIADD R58, R56.reuse, 0x8 ;  /* 0x00000008383a7836 */ /* 0x040fe20000000000 */
[----:B------:R-:W-:Y:S01]  /*14240*/  SHFL.IDX PT, R54, R18, 0x1, 0x1c1f ;  /* 0x003c1f0012367f89 */ /* 0x000fe200000e0000 */
[----:B------:R-:W-:-:S03]  /*14250*/  ISETP.GE.OR P2, PT, R56, R9, P0 ;  /* 0x000000093800720c */ /* 0x000fc60000746670 */
[----:B------:R-:W1:Y:S01]  /*14260*/  SHFL.IDX PT, R55, R17, 0x1, 0x1c1f ;  /* 0x003c1f0011377f89 */ /* 0x000e6200000e0000 */
[----:B------:R-:W-:-:S09]  /*14270*/  ISETP.GE.OR P0, PT, R58, R9, P0 ;  /* 0x000000093a00720c */ /* 0x000fd20000706670 */
[----:B0-----:R0:W-:Y:S04]  /*14280*/  @!P2 ST.E desc[UR50][R50.64], R6 ;  /* 0x000000063200a985 */ /* 0x0011e8000c101932 */
[----:B-1----:R0:W-:Y:S01]  /*14290*/  @!P0 ST.E desc[UR50][R54.64], R7 ;  /* 0x0000000736008985 */ /* 0x0021e2000c101932 */
[----:B------:R-:W-:-:S13]  /*142a0*/  PLOP3.LUT P0, PT, PT, PT, UP1, 0x80, 0x0 ;  /* 0x000000000000781c */ /* 0x000fda0003f0f018 */
[----:B0-----:R-:W-:Y:S05]  /*142b0*/  @P0 BRA `(.L_x_12077) ;  /* 0x0000000400ac0947 */ /* 0x001fea0003800000 */
[----:B------:R-:W-:Y:S01]  /*142c0*/  IMAD R7, R5, 0x40, R0 ;  /* 0x0000004005077824 */ /* 0x000fe200078e0200 */
[----:B------:R-:W-:Y:S01]  /*142d0*/  ULDC.64 UR12, c[0x0][0xaa0] ;  /* 0x0002a800000c7ab9 */ /* 0x000fe20000000a00 */
[----:B------:R-:W0:Y:S02]  /*142e0*/  @P1 LDC R17, c[0x0][0xbf0] ;  /* 0x0002fc00ff111b82 */ /* 0x000e240000000800 */
        /* <DEDUP_REMOVED lines=21> */
[----:B------:R-:W-:Y:S02]  /*14440*/  IMAD R8, R8, 0x30, R5 ;  /* 0x0000003008087824 */ /* 0x000fe400078e0205 */
[----:B------:R-:W-:Y:S01]  /*14450*/  SHF.R.U64 R6, R6, 0x3, RZ ;  /* 0x0000000306067819 */ /* 0x000fe200000012ff */
[----:B------:R-:W-:Y:S01]  /*14460*/  UIMAD.WIDE.U32 UR8, UR4, UR12, URZ ;  /* 0x0000000c040872a5 */ /* 0x000fe2000f8e003f */
[----:B------:R-:W-:Y:S02]  /*14470*/  IMAD.X R33, RZ, RZ, R11, P0 ;  /* 0x000000ffff217224 */ /* 0x000fe400000e060b */
[----:B------:R-:W-:Y:S02]  /*14480*/  LOP3.LUT R32, R6, R7, RZ, 0x3c, !PT ;  /* 0x0000000706207212 */ /* 0x000fe400078e3cff */
[----:B------:R-:W1:Y:S01]  /*14490*/  @P1 LDC R7, c[0x0][0xbec] ;  /* 0x0002fb00ff071b82 */ /* 0x000e620000000800 */
[----:B------:R-:W-:Y:S01]  /*144a0*/  UIMAD UR10, UR4, UR13, UR10 ;  /* 0x0000000d040a72a4 */ /* 0x000fe2000f8e020a */
[----:B------:R-:W-:-:S02]  /*144b0*/  VIADD R10, R8, UR40 ;  /* 0x00000028080a7c36 */ /* 0x000fc40008000000 */
[----:B------:R-:W5:Y:S01]  /*144c0*/  LD.E.128 R32, desc[UR50][R32.64] ;  /* 0x0000003220207980 */ /* 0x000f62000c101d00 */
[----:B------:R-:W-:Y:S01]  /*144d0*/  UIADD3 UR9, UR9, UR10, URZ ;  /* 0x0000000a09097290 */ /* 0x000fe2000fffe03f */
[----:B------:R-:W-:Y:S01]  /*144e0*/  IMAD.MOV.U32 R11, RZ, RZ, R10 ;  /* 0x000000ffff0b7224 */ /* 0x000fe200078e000a */
[----:B------:R-:W-:Y:S01]  /*144f0*/  USHF.R.S32.HI UR4, URZ, 0x1f, UR7 ;  /* 0x0000001f3f047899 */ /* 0x000fe20008011407 */
[----:B------:R-:W-:Y:S01]  /*14500*/  VIADD R20, R5, UR40 ;  /* 0x0000002805147c36 */ /* 0x000fe20008000000 */
[----:B------:R-:W-:Y:S01]  /*14510*/  ULDC.64 UR10, c[0x0][0xae8] ;  /* 0x0002ba00000a7ab9 */ /* 0x000fe20000000a00 */
[----:B------:R-:W-:Y:S01]  /*14520*/  @!PT LDS RZ, [RZ] ;  /* 0x00000000fffff984 */ /* 0x000fe20000000800 */
[----:B------:R-:W-:Y:S01]  /*14530*/  @!PT LDS RZ, [RZ] ;  /* 0x00000000fffff984 */ /* 0x000fe20000000800 */
[----:B------:R-:W-:Y:S01]  /*14540*/  @!PT LDS RZ, [RZ] ;  /* 0x00000000fffff984 */ /* 0x000fe20000000800 */
[----:B------:R-:W-:Y:S01]  /*14550*/  @!PT LDS RZ, [RZ] ;  /* 0x00000000fffff984 */ /* 0x000fe20000000800 */
[----:B------:R0:W-:Y:S06]  /*14560*/  MEMBAR.ALL.CTA ;  /* 0x0000000000007992 */ /* 0x0001ec0000008000 */
[----:B0-----:R-:W0:Y:S01]  /*14570*/  FENCE.VIEW.ASYNC.S ;  /* 0x00000000000073c6 */ /* 0x001e220000000000 */
[----:B------:R-:W-:Y:S01]  /*14580*/  UIMAD.WIDE.U32 UR8, UR37, UR10, UR8 ;  /* 0x0000000a250872a5 */ /* 0x000fe2000f8e0008 */
[----:B------:R-:W-:-:S03]  /*14590*/  VIADD R5, R4, 0x13220 ;  /* 0x0001322004057836 */ /* 0x000fc60000000000 */
[----:B------:R-:W-:-:S03]  /*145a0*/  UIMAD UR9, UR37, UR11, UR9 ;  /* 0x0000000b250972a4 */ /* 0x000fc6000f8e0209 */
[----:B------:R-:W-:Y:S02]  /*145b0*/  ULDC.64 UR10, c[0x0][0xaf0] ;  /* 0x0002bc00000a7ab9 */ /* 0x000fe40000000a00 */
[----:B------:R-:W-:Y:S02]  /*145c0*/  UIMAD UR4, UR4, UR10, URZ ;  /* 0x0000000a040472a4 */ /* 0x000fe4000f8e023f */
[----:B------:R-:W-:Y:S01]  /*145d0*/  UIMAD.WIDE.U32 UR8, UR7, UR10, UR8 ;  /* 0x0000000a070872a5 */ /* 0x000fe2000f8e0008 */
[----:B-1----:R-:W-:Y:S01]  /*145e0*/  @P1 IMAD.HI.U32 R6, R10, R7, RZ ;  /* 0x000000070a061227 */ /* 0x002fe200078e00ff */
[----:B------:R-:W-:-:S03]  /*145f0*/  UIMAD UR4, UR7, UR11, UR4 ;  /* 0x0000000b070472a4 */ /* 0x000fc6000f8e0204 */
[----:B------:R-:W-:Y:S01]  /*14600*/  ULDC.64 UR10, c[0x0][0xae0] ;  /* 0x0002b800000a7ab9 */ /* 0x000fe20000000a00 */
[----:B------:R-:W-:Y:S01]  /*14610*/  @P1 SHF.R.U32.HI R11, RZ, R17, R6 ;  /* 0x00000011ff0b1219 */ /* 0x000fe20000011606 */
[----:B------:R-:W-:Y:S02]  /*14620*/  UIADD3 UR4, UR9, UR4, URZ ;  /* 0x0000000409047290 */ /* 0x000fe4000fffe03f */
[----:B------:R-:W-:Y:S01]  /*14630*/  IMAD.U32 R7, RZ, RZ, UR9 ;  /* 0x00000009ff077e24 */ /* 0x000fe2000f8e00ff */
[--C-:B------:R-:W-:Y:S01]  /*14640*/  SHF.R.S32.HI R8, RZ, 0x1f, R11.reuse ;  /* 0x0000001fff087819 */ /* 0x100fe2000001140b */
[----:B------:R-:W-:Y:S02]  /*14650*/  IMAD.MOV R17, RZ, RZ, -R11 ;  /* 0x000000ffff117224 */ /* 0x000fe400078e0a0b */
[----:B------:R-:W-:Y:S01]  /*14660*/  IMAD.U32 R6, RZ, RZ, UR8 ;  /* 0x00000008ff067e24 */ /* 0x000fe2000f8e00ff */
[----:B------:R-:W-:Y:S01]  /*14670*/  ULDC.64 UR8, c[0x0][0xad8] ;  /* 0x0002b60000087ab9 */ /* 0x000fe20000000a00 */
[----:B------:R-:W-:-:S02]  /*14680*/  IMAD R8, R8, UR10, RZ ;  /* 0x0000000a08087c24 */ /* 0x000fc4000f8e02ff */
[----:B------:R-:W-:Y:S02]  /*14690*/  IMAD R17, R52, R17, R10 ;  /* 0x0000001134117224 */ /* 0x000fe400078e020a */
[----:B------:R-:W-:Y:S01]  /*146a0*/  IMAD.U32 R7, RZ, RZ, UR4 ;  /* 0x00000004ff077e24 */ /* 0x000fe2000f8e00ff */
[----:B------:R-:W-:Y:S01]  /*146b0*/  ULDC UR4, c[0x0][0xac8] ;  /* 0x0002b20000047ab9 */ /* 0x000fe20000000800 */
[C---:B------:R-:W-:Y:S01]  /*146c0*/  IMAD R21, R11.reuse, UR11, R8 ;  /* 0x0000000b0b157c24 */ /* 0x040fe2000f8e0208 */
[----:B------:R-:W-:Y:S01]  /*146d0*/  SHF.R.S32.HI R8, RZ, 0x1f, R17 ;  /* 0x0000001fff087819 */ /* 0x000fe20000011411 */
[----:B------:R-:W-:-:S04]  /*146e0*/  IMAD.WIDE.U32 R6, R11, UR10, R6 ;  /* 0x0000000a0b067c25 */ /* 0x000fc8000f8e0006 */
[----:B------:R-:W-:Y:S02]  /*146f0*/  IMAD.IADD R7, R7, 0x1, R21 ;  /* 0x0000000107077824 */ /* 0x000fe400078e0215 */
[----:B------:R-:W-:Y:S02]  /*14700*/  IMAD R8, R8, UR8, RZ ;  /* 0x0000000808087c24 */ /* 0x000fe4000f8e02ff */
[----:B------:R-:W-:-:S04]  /*14710*/  IMAD.WIDE.U32 R6, R17, UR8, R6 ;  /* 0x0000000811067c25 */ /* 0x000fc8000f8e0006 */
[----:B------:R-:W-:Y:S01]  /*14720*/  IMAD R11, R17, UR9, R8 ;  /* 0x00000009110b7c24 */ /* 0x000fe2000f8e0208 */
[----:B------:R-:W-:Y:S01]  /*14730*/  ULDC.64 UR8, c[0x0][0xa80] ;  /* 0x0002a00000087ab9 */ /* 0x000fe20000000a00 */
[----:B------:R-:W-:Y:S01]  /*14740*/  VIADD R8, R20, 0x60 ;  /* 0x0000006014087836 */ /* 0x000fe20000000000 */
[----:B------:R-:W-:Y:S01]  /*14750*/  LEA R17, P0, R6, UR8, 0x1 ;  /* 0x0000000806117c11 */ /* 0x000fe2000f8008ff */
[----:B------:R-:W-:-:S04]  /*14760*/  IMAD.IADD R7, R7, 0x1, R11 ;  /* 0x0000000107077824 */ /* 0x000fc800078e020b */
[----:B0-----:R-:W0:Y:S01]  /*14770*/  SHFL.IDX PT, R37, R17, 0x1, 0x181f ;  /* 0x00381f0011257f89 */ /* 0x001e2200000e0000 */
[----:B------:R-:W-:Y:S01]  /*14780*/  LEA.HI.X R18, R6, UR9, R7, 0x1, P0 ;  /* 0x0000000906127c11 */ /* 0x000fe200080f0c07 */
[----:B------:R-:W-:Y:S01]  /*14790*/  VIADD R6, R20, 0x30 ;  /* 0x0000003014067836 */ /* 0x000fe20000000000 */
[----:B------:R-:W-:Y:S01]  /*147a0*/  ISETP.GE.AND P0, PT, R0, UR4, PT ;  /* 0x0000000400007c0c */ /* 0x000fe2000bf06270 */
[----:B------:R-:W1:Y:S03]  /*147b0*/  SHFL.IDX PT, R7, R17, RZ, 0x181f ;  /* 0x00181fff11077589 */ /* 0x000e6600000e0000 */
[-C--:B------:R-:W-:Y:S01]  /*147c0*/  ISETP.GE.OR P1, PT, R20, R9.reuse, P0 ;  /* 0x000000091400720c */ /* 0x080fe20000726670 */
[----:B------:R-:W1:Y:S01]  /*147d0*/  SHFL.IDX PT, R39, R17, 0x2, 0x181f ;  /* 0x00581f0011277f89 */ /* 0x000e6200000e0000 */
[-C--:B------:R-:W-:Y:S02]  /*147e0*/  ISETP.GE.OR P2, PT, R6, R9.reuse, P0 ;  /* 0x000000090600720c */ /* 0x080fe40000746670 */
[----:B------:R-:W-:Y:S01]  /*147f0*/  ISETP.GE.OR P3, PT, R8, R9, P0 ;  /* 0x000000090800720c */ /* 0x000fe20000766670 */
[----:B------:R-:W1:Y:S01]  /*14800*/  SHFL.IDX PT, R11, R18, RZ, 0x181f ;  /* 0x00181fff120b7589 */ /* 0x000e6200000e0000 */
[----:B------:R-:W-:-:S03]  /*14810*/  VIADD R8, R20, 0x90 ;  /* 0x0000009014087836 */ /* 0x000fc60000000000 */
[----:B------:R-:W1:Y:S02]  /*14820*/  SHFL.IDX PT, R21, R18, 0x1, 0x181f ;  /* 0x00381f0012157f89 */ /* 0x000e6400000e0000 */
[----:B------:R-:W-:Y:S02]  /*14830*/  ISETP.GE.OR P0, PT, R8, R9, P0 ;  /* 0x000000090800720c */ /* 0x000fe40000706670 */
[----:B------:R-:W1:Y:S02]  /*14840*/  SHFL.IDX PT, R36, R18, 0x2, 0x181f ;  /* 0x00581f0012247f89 */ /* 0x000e6400000e0000 */
[C---:B0-----:R-:W-:Y:S02]  /*14850*/  @!P2 LEA R6, P5, R0.reuse, R37, 0x1 ;  /* 0x000000250006a211 */ /* 0x041fe400078a08ff */
[----:B------:R-:W0:Y:S01]  /*14860*/  SHFL.IDX PT, R17, R17, 0x3, 0x181f ;  /* 0x00781f0011117f89 */ /* 0x000e2200000e0000 */
[----:B-1----:R-:W-:-:S03]  /*14870*/  @!P1 LEA R4, P4, R0, R7, 0x1 ;  /* 0x0000000700049211 */ /* 0x002fc600078808ff */
[----:B------:R-:W1:Y:S01]  /*14880*/  SHFL.IDX PT, R18, R18, 0x3, 0x181f ;  /* 0x00781f0012127f89 */ /* 0x000e6200000e0000 */
[----:B------:R-:W-:Y:S02]  /*14890*/  PRMT R7, RZ, 0x654, R5 ;  /* 0x00000654ff077816 */ /* 0x000fe40000000005 */
[C---:B------:R-:W-:Y:S02]  /*148a0*/  @!P3 LEA R10, P6, R0.reuse, R39, 0x1 ;  /* 0x00000027000ab211 */ /* 0x040fe400078c08ff */
[----:B------:R0:W-:Y:S01]  /*148b0*/  SYNCS.ARRIVE.TRANS64.RED.A1T0 RZ, [R7+URZ], RZ ;  /* 0x000000ff07ff79a7 */ /* 0x0001e2000810043f */
[C-C-:B------:R-:W-:Y:S02]  /*148c0*/  @!P1 LEA.HI.X R5, R0.reuse, R11, R3.reuse, 0x1, P4 ;  /* 0x0000000b00059211 */ /* 0x140fe400020f0c03 */
[C-C-:B0-----:R-:W-:Y:S02]  /*148d0*/  @!P2 LEA.HI.X R7, R0.reuse, R21, R3.reuse, 0x1, P5 ;  /* 0x000000150007a211 */ /* 0x141fe400028f0c03 */
[----:B------:R-:W-:Y:S01]  /*148e0*/  @!P3 LEA.HI.X R11, R0, R36, R3, 0x1, P6 ;  /* 0x00000024000bb211 */ /* 0x000fe200030f0c03 */
[----:B--2---:R0:W-:Y:S04]  /*148f0*/  @!P1 ST.E.128 desc[UR50][R4.64], R12 ;  /* 0x0000000c04009985 */ /* 0x0041e8000c101d32 */
[----:B---3--:R0:W-:Y:S04]  /*14900*/  @!P2 ST.E.128 desc[UR50][R6.64], R24 ;  /* 0x000000180600a985 */ /* 0x0081e8000c101d32 */
[----:B----4-:R0:W-:Y:S01]  /*14910*/  @!P3 ST.E.128 desc[UR50][R10.64], R28 ;  /* 0x0000001c0a00b985 */ /* 0x0101e2000c101d32 */
[----:B-1----:R-:W-:Y:S05]  /*14920*/  @P0 BRA `(.L_x_12078) ;  /* 0x0000001000d40947 */ /* 0x002fea0003800000 */
[----:B0-----:R-:W-:-:S04]  /*14930*/  LEA R4, P0, R0, R17, 0x1 ;  /* 0x0000001100047211 */ /* 0x001fc800078008ff */
[----:B------:R-:W-:-:S05]  /*14940*/  LEA.HI.X R5, R0, R18, R3, 0x1, P0 ;  /* 0x0000001200057211 */ /* 0x000fca00000f0c03 */
[----:B-----5:R0:W-:Y:S01]  /*14950*/  ST.E.128 desc[UR50][R4.64], R32 ;  /* 0x0000002004007985 */ /* 0x0201e2000c101d32 */
[----:B------:R-:W-:Y:S05]  /*14960*/  BRA `(.L_x_12078) ;  /* 0x0000001000c47947 */ /* 0x000fea0003800000 */
.L_x_12077:
[----:B------:R-:W-:Y:S01]  /*14970*/  ULDC.64 UR12, c[0x0][0xb08] ;  /* 0x0002c200000c7ab9 */ /* 0x000fe20000000a00 */
[----:B------:R-:W0:Y:S01]  /*14980*/  @P1 LDC R3, c[0x0][0xbec] ;  /* 0x0002fb00ff031b82 */ /* 0x000e220000000800 */
[----:B------:R-:W-:Y:S01]  /*14990*/  UIMAD UR10, UR10, UR12, URZ ;  /* 0x0000000c0a0a72a4 */ /* 0x000fe2000f8e023f */
[----:B------:R-:W-:Y:S01]  /*149a0*/  VIADD R8, R4, 0x13220 ;  /* 0x0001322004087836 */ /* 0x000fe20000000000 */
[----:B------:R-:W-:Y:S01]  /*149b0*/  UIMAD.WIDE.U32 UR8, UR4, UR12, URZ ;  /* 0x0000000c040872a5 */ /* 0x000fe2000f8e003f */
[----:B------:R-:W-:Y:S01]  /*149c0*/  ISETP.GE.AND P0, PT, R56, R9, PT ;  /* 0x000000093800720c */ /* 0x000fe20003f06270 */
[----:B------:R-:W-:Y:S01]  /*149d0*/  UIMAD UR10, UR4, UR13, UR10 ;  /* 0x0000000d040a72a4 */ /* 0x000fe2000f8e020a */
[C---:B------:R-:W-:Y:S01]  /*149e0*/  VIADD R17, R19.reuse, 0x28 ;  /* 0x0000002813117836 */ /* 0x040fe20000000000 */
        /* <DEDUP_REMOVED lines=10> */
[C---:B------:R-:W-:Y:S01]  /*14a90*/  VIADD R61, R19.reuse, 0x20 ;  /* 0x00000020133d7836 */ /* 0x040fe20000000000 */
[----:B------:R-:W-:Y:S01]  /*14aa0*/  UIMAD UR9, UR37, UR11, UR9 ;  /* 0x0000000b250972a4 */ /* 0x000fe2000f8e0209 */
[C---:B------:R-:W-:Y:S01]  /*14ab0*/  VIADD R63, R19.reuse, 0x10 ;  /* 0x00000010133f7836 */ /* 0x040fe20000000000 */
[----:B------:R-:W-:Y:S01]  /*14ac0*/  BSSY B1, `(.L_x_12079) ;  /* 0x000004b000017945 */ /* 0x000fe20003800000 */
[----:B------:R-:W-:Y:S01]  /*14ad0*/  ULDC.64 UR10, c[0x0][0xb40] ;  /* 0x0002d000000a7ab9 */ /* 0x000fe20000000a00 */
[----:B------:R-:W-:Y:S01]  /*14ae0*/  VIADD R65, R19, 0x18 ;  /* 0x0000001813417836 */ /* 0x000fe20000000000 */
[----:B------:R-:W-:Y:S01]  /*14af0*/  UIMAD UR4, UR4, UR10, URZ ;  /* 0x0000000a040472a4 */ /* 0x000fe2000f8e023f */
[----:B0-----:R-:W-:Y:S01]  /*14b00*/  @P1 IMAD.HI.U32 R0, R60, R3, RZ ;  /* 0x000000033c001227 */ /* 0x001fe200078e00ff */
[----:B------:R-:W-:Y:S01]  /*14b10*/  UIMAD.WIDE.U32 UR8, UR7, UR10, UR8 ;  /* 0x0000000a070872a5 */ /* 0x000fe2000f8e0008 */
[----:B------:R-:W-:Y:S01]  /*14b20*/  SHF.R.S32.HI R18, RZ, 0x1f, R55 ;  /* 0x0000001fff127819 */ /* 0x000fe20000011437 */
[----:B------:R-:W-:Y:S01]  /*14b30*/  UIMAD UR4, UR7, UR11, UR4 ;  /* 0x0000000b070472a4 */ /* 0x000fe2000f8e0204 */
[----:B------:R-:W-:Y:S01]  /*14b40*/  IMAD.MOV.U32 R3, RZ, RZ, R60 ;  /* 0x000000ffff037224 */ /* 0x000fe200078e003c */
        /* <DEDUP_REMOVED lines=19> */
[----:B------:R-:W-:-:S02]  /*14c80*/  IMAD.U32 R7, RZ, RZ, UR41 ;  /* 0x00000029ff077e24 */ /* 0x000fc4000f8e00ff */
        /* <DEDUP_REMOVED lines=21> */
[----:B-1----:R-:W-:Y:S02]  /*14de0*/  @!P0 IMAD.WIDE R4, R19, 0x4, R6 ;  /* 0x0000000413048825 */ /* 0x002fe400078e0206 */
[-C--:B------:R-:W-:Y:S02]  /*14df0*/  @!P1 LEA.HI.X R11, R59, R7.reuse, R56, 0x2, P2 ;  /* 0x000000073b0b9211 */ /* 0x080fe400010f1438 */
[----:B------:R-:W-:Y:S01]  /*14e00*/  ISETP.GE.AND P2, PT, R17, UR4, PT ;  /* 0x0000000411007c0c */ /* 0x000fe2000bf46270 */
[----:B------:R0:W-:Y:S01]  /*14e10*/  @!P0 ST.E.64 desc[UR50][R4.64], R12 ;  /* 0x0000000c04008985 */ /* 0x0001e2000c101b32 */
[-C--:B------:R-:W-:Y:S02]  /*14e20*/  @!P4 LEA R50, P0, R63, R6.reuse, 0x2 ;  /* 0x000000063f32c211 */ /* 0x080fe400078010ff */
[----:B------:R-:W-:Y:S01]  /*14e30*/  @!P5 LEA R52, P6, R65, R6, 0x2 ;  /* 0x000000064134d211 */ /* 0x000fe200078c10ff */
[----:B------:R1:W-:Y:S01]  /*14e40*/  @!P1 ST.E.64 desc[UR50][R10.64], R14 ;  /* 0x0000000e0a009985 */ /* 0x0003e2000c101b32 */
[----:B------:R-:W-:-:S02]  /*14e50*/  @!P4 LEA.HI.X R51, R63, R7, R64, 0x2, P0 ;  /* 0x000000073f33c211 */ /* 0x000fc400000f1440 */
[----:B------:R-:W-:Y:S02]  /*14e60*/  ISETP.GE.AND P1, PT, R55, UR4, PT ;  /* 0x0000000437007c0c */ /* 0x000fe4000bf26270 */
[----:B------:R-:W-:Y:S01]  /*14e70*/  ISETP.GE.AND P0, PT, R57, UR4, PT ;  /* 0x0000000439007c0c */ /* 0x000fe2000bf06270 */
[----:B------:R3:W-:Y:S01]  /*14e80*/  @!P4 ST.E.64 desc[UR50][R50.64], R24 ;  /* 0x000000183200c985 */ /* 0x0007e2000c101b32 */
[----:B------:R-:W-:Y:S02]  /*14e90*/  @!P5 LEA.HI.X R53, R65, R7, R66, 0x2, P6 ;  /* 0x000000074135d211 */ /* 0x000fe400030f1442 */
[----:B0-----:R-:W-:-:S03]  /*14ea0*/  @!P3 LEA R4, P6, R61, R6, 0x2 ;  /* 0x000000063d04b211 */ /* 0x001fc600078c10ff */
[----:B------:R3:W-:Y:S01]  /*14eb0*/  @!P5 ST.E.64 desc[UR50][R52.64], R26 ;  /* 0x0000001a3400d985 */ /* 0x0007e2000c101b32 */
[-C--:B------:R-:W-:Y:S02]  /*14ec0*/  @!P2 LEA R12, P4, R17, R6.reuse, 0x2 ;  /* 0x00000006110ca211 */ /* 0x080fe400078810ff */
[-C--:B------:R-:W-:Y:S02]  /*14ed0*/  @!P3 LEA.HI.X R5, R61, R7.reuse, R60, 0x2, P6 ;  /* 0x000000073d05b211 */ /* 0x080fe400030f143c */
[-C--:B-1----:R-:W-:Y:S02]  /*14ee0*/  @!P1 LEA R10, P5, R55, R6.reuse, 0x2 ;  /* 0x00000006370a9211 */ /* 0x082fe400078a10ff */
[----:B------:R-:W-:Y:S01]  /*14ef0*/  @!P0 LEA R6, P6, R57, R6, 0x2 ;  /* 0x0000000639068211 */ /* 0x000fe200078c10ff */
[----:B------:R3:W-:Y:S01]  /*14f00*/  @!P3 ST.E.64 desc[UR50][R4.64], R20 ;  /* 0x000000140400b985 */ /* 0x0007e2000c101b32 */
[-C--:B------:R-:W-:Y:S02]  /*14f10*/  @!P2 LEA.HI.X R13, R17, R7.reuse, R62, 0x2, P4 ;  /* 0x00000007110da211 */ /* 0x080fe400020f143e */
[----:B------:R-:W-:-:S02]  /*14f20*/  @!P1 LEA.HI.X R11, R55, R7, R18, 0x2, P5 ;  /* 0x00000007370b9211 */ /* 0x000fc400028f1412 */
[----:B------:R-:W-:Y:S01]  /*14f30*/  @!P0 LEA.HI.X R7, R57, R7, R54, 0x2, P6 ;  /* 0x0000000739078211 */ /* 0x000fe200030f1436 */
[----:B------:R3:W-:Y:S04]  /*14f40*/  @!P2 ST.E.64 desc[UR50][R12.64], R30 ;  /* 0x0000001e0c00a985 */ /* 0x0007e8000c101b32 */
[----:B------:R3:W-:Y:S04]  /*14f50*/  @!P1 ST.E.64 desc[UR50][R10.64], R34 ;  /* 0x000000220a009985 */ /* 0x0007e8000c101b32 */
[----:B------:R3:W-:Y:S02]  /*14f60*/  @!P0 ST.E.64 desc[UR50][R6.64], R40 ;  /* 0x0000002806008985 */ /* 0x0007e4000c101b32 */
.L_x_12080:
[----:B------:R-:W-:Y:S05]  /*14f70*/  BSYNC B1 ;  /* 0x0000000000017941 */ /* 0x000fea0003800000 */
.L_x_12079:
[----:B------:R-:W-:Y:S01]  /*14f80*/  ISETP.GE.AND P0, PT, R58, R9, PT ;  /* 0x000000093a00720c */ /* 0x000fe20003f06270 */
[----:B-1-3--:R3:W4:Y:S04]  /*14f90*/  SHFL.IDX PT, R7, R3, 0x1, 0x1c1f ;  /* 0x003c1f0003077f89 */ /* 0x00a72800000e0000 */
[----:B0-----:R3:W0:Y:S08]  /*14fa0*/  SHFL.IDX PT, R6, R0, 0x1, 0x1c1f ;  /* 0x003c1f0000067f89 */ /* 0x00163000000e0000 */
[----:B---3--:R-:W-:Y:S05]  /*14fb0*/  @P0 BRA `(.L_x_12078) ;  /* 0x0000000c00300947 */ /* 0x008fea0003800000 */
[----:B------:R-:W-:Y:S02]  /*14fc0*/  ULDC UR4, c[0x0][0xac8] ;  /* 0x0002b20000047ab9 */ /* 0x000fe40000000800 */
[----:B------:R-:W-:Y:S02]  /*14fd0*/  ISETP.GE.AND P0, PT, R19, UR4, PT ;  /* 0x0000000413007c0c */ /* 0x000fe4000bf06270 */
[----:B------:R-:W-:Y:S02]  /*14fe0*/  ISETP.GE.AND P4, PT, R59, UR4, PT ;  /* 0x000000043b007c0c */ /* 0x000fe4000bf86270 */
[----:B------:R-:W-:Y:S02]  /*14ff0*/  ISETP.GE.AND P3, PT, R63, UR4, PT ;  /* 0x000000043f007c0c */ /* 0x000fe4000bf66270 */
[----:B------:R-:W-:Y:S02]  /*15000*/  ISETP.GE.AND P2, PT, R65, UR4, PT ;  /* 0x0000000441007c0c */ /* 0x000fe4000bf46270 */
[----:B------:R-:W-:-:S05]  /*15010*/  ISETP.GE.AND P1, PT, R61, UR4, PT ;  /* 0x000000043d007c0c */ /* 0x000fca000bf26270 */
[----:B0---4-:R-:W-:Y:S02]  /*15020*/  @!P0 IMAD.WIDE R4, R19, 0x4, R6 ;  /* 0x0000000413048825 */ /* 0x011fe400078e0206 */
[-C--:B--2---:R-:W-:Y:S02]  /*15030*/  @!P4 LEA R8, P5, R59, R6.reuse, 0x2 ;  /* 0x000000063b08c211 */ /* 0x084fe400078a10ff */
[-C--:B------:R-:W-:Y:S01]  /*15040*/  @!P3 LEA R10, P6, R63, R6.reuse, 0x2 ;  /* 0x000000063f0ab211 */ /* 0x080fe200078c10ff */
[----:B------:R0:W-:Y:S01]  /*15050*/  @!P0 ST.E.64 desc[UR50][R4.64], R38 ;  /* 0x0000002604008985 */ /* 0x0001e2000c101b32 */
[----:B------:R-:W-:Y:S02]  /*15060*/  ISETP.GE.AND P0, PT, R17, UR4, PT ;  /* 0x0000000411007c0c */ /* 0x000fe4000bf06270 */
[----:B------:R-:W-:Y:S02]  /*15070*/  @!P4 LEA.HI.X R9, R59, R7, R56, 0x2, P5 ;  /* 0x000000073b09c211 */ /* 0x000fe400028f1438 */
[----:B------:R-:W-:-:S02]  /*15080*/  @!P2 LEA R12, P5, R65, R6, 0x2 ;  /* 0x00000006410ca211 */ /* 0x000fc400078a10ff */
[-C--:B------:R-:W-:Y:S01]  /*15090*/  @!P3 LEA.HI.X R11, R63, R7.reuse, R64, 0x2, P6 ;  /* 0x000000073f0bb211 */ /* 0x080fe200030f1440 */
[----:B------:R3:W-:Y:S01]  /*150a0*/  @!P4 ST.E.64 desc[UR50][R8.64], R28 ;  /* 0x0000001c0800c985 */ /* 0x0007e2000c101b32 */
[----:B------:R-:W-:Y:S02]  /*150b0*/  ISETP.GE.AND P6, PT, R55, UR4, PT ;  /* 0x0000000437007c0c */ /* 0x000fe4000bfc6270 */
[----:B------:R-:W-:Y:S01]  /*150c0*/  @!P2 LEA.HI.X R13, R65, R7, R66, 0x2, P5 ;  /* 0x00000007410da211 */ /* 0x000fe200028f1442 */
[----:B------:R3:W-:Y:S01]  /*150d0*/  @!P3 ST.E.64 desc[UR50][R10.64], R32 ;  /* 0x000000200a00b985 */ /* 0x0007e2000c101b32 */
[----:B------:R-:W-:-:S03]  /*150e0*/  @!P1 LEA R14, P5, R61, R6, 0x2 ;  /* 0x000000063d0e9211 */ /* 0x000fc600078a10ff */
[----:B------:R3:W-:Y:S01]  /*150f0*/  @!P2 ST.E.64 desc[UR50][R12.64], R36 ;  /* 0x000000240c00a985 */ /* 0x0007e2000c101b32 */
[----:B------:R-:W-:Y:S02]  /*15100*/  @!P1 LEA.HI.X R15, R61, R7, R60, 0x2, P5 ;  /* 0x000000073d0f9211 */ /* 0x000fe400028f143c */
[----:B0-----:R-:W-:-:S03]  /*15110*/  @!P0 LEA R4, P5, R17, R6, 0x2 ;  /* 0x0000000611048211 */ /* 0x001fc600078a10ff */
        /* <DEDUP_REMOVED lines=8> */
[----:B---3--:R-:W-:-:S04]  /*151a0*/  LEA R4, P0, R57, R6, 0x2 ;  /* 0x0000000639047211 */ /* 0x008fc800078010ff */
[----:B------:R-:W-:-:S05]  /*151b0*/  LEA.HI.X R5, R57, R7, R54, 0x2, P0 ;  /* 0x0000000739057211 */ /* 0x000fca00000f1436 */
[----:B------:R0:W-:Y:S01]  /*151c0*/  ST.E.64 desc[UR50][R4.64], R48 ;  /* 0x0000003004007985 */ /* 0x0001e2000c101b32 */
[----:B------:R-:W-:Y:S05]  /*151d0*/  BRA `(.L_x_12078) ;  /* 0x0000000800a87947 */ /* 0x000fea0003800000 */
.L_x_12075:
        /* <DEDUP_REMOVED lines=30> */
.L_x_12081:
        /* <DEDUP_REMOVED lines=8> */
[----:B------:R-:W0:Y:S01]  /*15440*/  LDC R13, c[0x0][0xbe8] ;  /* 0x0002fa00ff0d7b82 */ /* 0x000e220000000800 */
[----:B------:R-:W-:-:S05]  /*15450*/  IMAD.U32 R12, RZ, RZ, UR40 ;  /* 0x00000028ff0c7e24 */ /* 0x000fca000f8e00ff */
[----:B------:R-:W-:Y:S01]  /*15460*/  IADD3 R12, R12, -0x80, R23 ;  /* 0xffffff800c0c7810 */ /* 0x000fe20007ffe017 */
[----:B0-----:R-:W-:-:S05]  /*15470*/  IMAD R6, R4, R13, RZ ;  /* 0x0000000d04067224 */ /* 0x001fca00078e02ff */
        /* <DEDUP_REMOVED lines=49> */
.L_x_12083:
[----:B------:R-:W-:Y:S05]  /*15790*/  BSYNC B1 ;  /* 0x0000000000017941 */ /* 0x000fea0003800000 */
.L_x_12082:
        /* <DEDUP_REMOVED lines=8> */
[----:B------:R-:W-:-:S04]  /*15820*/  IMAD R8, R8, 0x30, R5 ;  /* 0x0000003008087824 */ /* 0x000fc800078e0205 */
[----:B------:R-:W-:-:S04]  /*15830*/  VIADD R8, R8, UR40 ;  /* 0x0000002808087c36 */ /* 0x000fc80008000000 */
[----:B------:R-:W-:Y:S01]  /*15840*/  IMAD.MOV.U32 R9, RZ, RZ, R8 ;  /* 0x000000ffff097224 */ /* 0x000fe200078e0008 */
[----:B------:R-:W-:Y:S02]  /*15850*/  UIMAD UR10, UR11, UR13, UR10 ;  /* 0x0000000d0b0a72a4 */ /* 0x000fe4000f8e020a */
[----:B------:R-:W-:-:S04]  /*15860*/  UIMAD.WIDE.U32 UR8, UR8, UR12, URZ ;  /* 0x0000000c080872a5 */ /* 0x000fc8000f8e003f */
[----:B------:R-:W-:-:S03]  /*15870*/  UIADD3 UR9, UR9, UR10, URZ ;  /* 0x0000000a09097290 */ /* 0x000fc6000fffe03f */
[----:B------:R-:W-:Y:S01]  /*15880*/  ULDC.64 UR10, c[0x0][0xae8] ;  /* 0x0002ba00000a7ab9 */ /* 0x000fe20000000a00 */
[----:B--2---:R-:W-:Y:S01]  /*15890*/  ISETP.NE.AND P0, PT, R15, 0x1, PT ;  /* 0x000000010f00780c */ /* 0x004fe20003f05270 */
[----:B------:R-:W-:Y:S01]  /*158a0*/  UIMAD.WIDE.U32 UR8, UR37, UR10, UR8 ;  /* 0x0000000a250872a5 */ /* 0x000fe2000f8e0008 */
[----:B------:R-:W-:-:S03]  /*158b0*/  IMAD R21, R4, R15, RZ ;  /* 0x0000000f04157224 */ /* 0x000fc600078e02ff */
        /* <DEDUP_REMOVED lines=31> */
[----:B------:R-:W0:Y:S01]  /*15ab0*/  SHFL.IDX PT, R9, R8, RZ, 0x181f ;  /* 0x00181fff08097589 */ /* 0x000e2200000e0000 */
[----:B------:R-:W-:Y:S01]  /*15ac0*/  VIADD R6, R5, UR40 ;  /* 0x0000002805067c36 */ /* 0x000fe20008000000 */
[----:B------:R-:W-:Y:S02]  /*15ad0*/  ISETP.GE.AND P0, PT, R0, UR4, PT ;  /* 0x0000000400007c0c */ /* 0x000fe4000bf06270 */
[----:B------:R-:W1:Y:S01]  /*15ae0*/  SHFL.IDX PT, R13, R8, 0x1, 0x181f ;  /* 0x00381f00080d7f89 */ /* 0x000e6200000e0000 */
[C---:B------:R-:W-:Y:S01]  /*15af0*/  VIADD R4, R6.reuse, 0x30 ;  /* 0x0000003006047836 */ /* 0x040fe20000000000 */
[CC--:B------:R-:W-:Y:S01]  /*15b00*/  ISETP.GE.OR P3, PT, R6.reuse, R21.reuse, P0 ;  /* 0x000000150600720c */ /* 0x0c0fe20000766670 */
[C---:B------:R-:W-:Y:S01]  /*15b10*/  VIADD R5, R6.reuse, 0x60 ;  /* 0x0000006006057836 */ /* 0x040fe20000000000 */
[----:B------:R-:W2:Y:S01]  /*15b20*/  SHFL.IDX PT, R15, R8, 0x2, 0x181f ;  /* 0x00581f00080f7f89 */ /* 0x000ea200000e0000 */
[----:B------:R-:W-:Y:S01]  /*15b30*/  VIADD R6, R6, 0x90 ;  /* 0x0000009006067836 */ /* 0x000fe20000000000 */
[----:B------:R-:W-:-:S02]  /*15b40*/  ISETP.GE.OR P2, PT, R4, R21, P0 ;  /* 0x000000150400720c */ /* 0x000fc40000746670 */
[----:B------:R-:W3:Y:S01]  /*15b50*/  SHFL.IDX PT, R7, R10, RZ, 0x181f ;  /* 0x00181fff0a077589 */ /* 0x000ee200000e0000 */
[-C--:B------:R-:W-:Y:S02]  /*15b60*/  ISETP.GE.OR P1, PT, R5, R21.reuse, P0 ;  /* 0x000000150500720c */ /* 0x080fe40000726670 */
[----:B------:R-:W-:Y:S01]  /*15b70*/  ISETP.GE.OR P0, PT, R6, R21, P0 ;  /* 0x000000150600720c */ /* 0x000fe20000706670 */
        /* <DEDUP_REMOVED lines=16> */
.L_x_12078:
[----:B------:R-:W-:Y:S05]  /*15c80*/  BSYNC B0 ;  /* 0x0000000000007941 */ /* 0x000fea0003800000 */
.L_x_12074:
[----:B------:R-:W-:Y:S02]  /*15c90*/  ULDC UR4, c[0x0][0xc3c] ;  /* 0x00030f0000047ab9 */ /* 0x000fe40000000800 */
[----:B------:R-:W-:-:S06]  /*15ca0*/  UISETP.GE.AND UP0, UPT, UR49, UR4, UPT ;  /* 0x000000043100728c */ /* 0x000fcc000bf06270 */
[----:B------:R-:W-:-:S13]  /*15cb0*/  PLOP3.LUT P0, PT, PT, PT, UP0, 0x80, 0x0 ;  /* 0x000000000000781c */ /* 0x000fda0003f0f008 */
[----:B------:R-:W-:Y:S05]  /*15cc0*/  @!P0 BRA `(.L_x_12084) ;  /* 0xfffffeac00f48947 */ /* 0x000fea000383ffff */
[----:B------:R-:W-:Y:S05]  /*15cd0*/  EXIT ;  /* 0x000000000000794d */ /* 0x000fea0003800000 */
.L_x_11987:
        /* <DEDUP_REMOVED lines=17> */
.L_x_12085:
[----:B------:R-:W-:Y:S01]  /*15df0*/  LOP3.LUT R0, R23, 0x1f, RZ, 0xc0, !PT ;  /* 0x0000001f17007812 */ /* 0x000fe200078ec0ff */
[----:B------:R-:W-:Y:S01]  /*15e00*/  ULDC UR4, c[0x0][0xc3c] ;  /* 0x00030f0000047ab9 */ /* 0x000fe20000000800 */
[----:B------:R-:W-:Y:S02]  /*15e10*/  IMAD.MOV.U32 R7, RZ, RZ, RZ ;  /* 0x000000ffff077224 */ /* 0x000fe400078e00ff */
        /* <DEDUP_REMOVED lines=40> */
.L_x_12089:
[----:B------:R-:W-:-:S03]  /*160a0*/  UIADD3 UR4, UR42, 0x1f, URZ ;  /* 0x0000001f2a047890 */ /* 0x000fc6000fffe03f */
[----:B------:R-:W-:Y:S01]  /*160b0*/  ULDC UR42, c[0x0][0xc3c] ;  /* 0x00030f00002a7ab9 */ /* 0x000fe20000000800 */
[----:B------:R-:W-:-:S06]  /*160c0*/  UISETP.GE.AND UP0, UPT, UR4, UR5, UPT ;  /* 0x000000050400728c */ /* 0x000fcc000bf06270 */
[----:B------:R-:W-:-:S13]  /*160d0*/  PLOP3.LUT P6, PT, PT, PT, UP0, 0x40, 0x0 ;  /* 0x000000000000781c */ /* 0x000fda0003fce808 */
[----:B------:R-:W-:Y:S05]  /*160e0*/  @!P6 BRA `(.L_x_12088) ;  /* 0x0000000800cce947 */ /* 0x000fea0003800000 */
[----:B------:R-:W-:Y:S02]  /*160f0*/  UMOV UR42, UR4 ;  /* 0x00000004002a7c82 */ /* 0x000fe40008000000 */
[----:B------:R-:W-:-:S05]  /*16100*/  VIADD R7, R0, UR42 ;  /* 0x0000002a00077c36 */ /* 0x000fca0008000000 */
[----:B------:R-:W-:-:S13]  /*16110*/  ISETP.GE.OR P6, PT, R7, UR5, !P0 ;  /* 0x0000000507007c0c */ /* 0x000fda000c7c6670 */
[----:B------:R-:W0:Y:S08]  /*16120*/  @!P6 LDC.64 R4, c[0x0][0xc80] ;  /* 0x00032000ff04eb82 */ /* 0x000e300000000a00 */
[----:B------:R-:W1:Y:S01]  /*16130*/  @!P6 LDC.64 R2, c[0x0][0xc78] ;  /* 0x00031e00ff02eb82 */ /* 0x000e620000000a00 */
[----:B0-----:R-:W-:-:S04]  /*16140*/  @!P6 IMAD.WIDE R4, R7, 0x4, R4 ;  /* 0x000000040704e825 */ /* 0x001fc800078e0204 */
[----:B-1----:R-:W-:Y:S01]  /*16150*/  @!P6 IMAD.WIDE R2, R7, 0x4, R2 ;  /* 0x000000040702e825 */ /* 0x002fe200078e0202 */
[----:B------:R-:W-:-:S06]  /*16160*/  CS2R R6, SRZ ;  /* 0x0000000000067805 */ /* 0x000fcc000001ff00 */
[----:B------:R0:W2:Y:S04]  /*16170*/  @!P6 LDG.E R6, desc[UR50][R4.64] ;  /* 0x000000320406e981 */ /* 0x0000a8000c1e1900 */
        /* <DEDUP_REMOVED lines=23> */
[----:B------:R-:W-:Y:S02]  /*162f0*/  IMAD.MOV.U32 R11, RZ, RZ, R2 ;  /* 0x000000ffff0b7224 */ /* 0x000fe400078e0002 */
[----:B------:R-:W-:-:S07]  /*16300*/  IMAD.MOV.U32 R3, RZ, RZ, R5 ;  /* 0x000000ffff037224 */ /* 0x000fce00078e0005 */
.L_x_12087:
        /* <DEDUP_REMOVED lines=17> */
.L_x_12090:
[----:B-1----:R-:W-:-:S04]  /*16420*/  IMAD R24, R3, R4, R24 ;  /* 0x0000000403187224 */ /* 0x002fc800078e0218 */
[----:B------:R-:W-:Y:S01]  /*16430*/  IMAD.IADD R5, R9, 0x1, -R24 ;  /* 0x0000000109057824 */ /* 0x000fe200078e0a18 */
[----:B------:R-:W-:Y:S06]  /*16440*/  @!P1 BRA `(.L_x_12091) ;  /* 0x0000000000e89947 */ /* 0x000fec0003800000 */
[-C--:B--2---:R-:W-:Y:S02]  /*16450*/  IABS R8, R6.reuse ;  /* 0x0000000600087213 */ /* 0x084fe40000000000 */
[----:B------:R-:W-:Y:S02]  /*16460*/  IABS R4, R7 ;  /* 0x0000000700047213 */ /* 0x000fe40000000000 */
[----:B------:R-:W1:Y:S01]  /*16470*/  I2F.RP R9, R8 ;  /* 0x0000000800097306 */ /* 0x000e620000209400 */
[----:B------:R-:W-:Y:S02]  /*16480*/  IABS R10, R5 ;  /* 0x00000005000a7213 */ /* 0x000fe40000000000 */
[----:B------:R-:W-:-:S05]  /*16490*/  IABS R12, R6 ;  /* 0x00000006000c7213 */ /* 0x000fca0000000000 */
[----:B-1----:R-:W0:Y:S02]  /*164a0*/  MUFU.RCP R9, R9 ;  /* 0x0000000900097308 */ /* 0x002e240000001000 */
[----:B0-----:R-:W-:-:S06]  /*164b0*/  VIADD R2, R9, 0xffffffe ;  /* 0x0ffffffe09027836 */ /* 0x001fcc0000000000 */
[----:B------:R-:W0:Y:S08]  /*164c0*/  I2F.RP R9, R4 ;  /* 0x0000000400097306 */ /* 0x000e300000209400 */
[----:B------:R1:W2:Y:S08]  /*164d0*/  F2I.FTZ.U32.TRUNC.NTZ R3, R2 ;  /* 0x0000000200037305 */ /* 0x0002b0000021f000 */
[----:B0-----:R-:W0:Y:S01]  /*164e0*/  MUFU.RCP R9, R9 ;  /* 0x0000000900097308 */ /* 0x001e220000001000 */
[----:B-1----:R-:W-:-:S02]  /*164f0*/  IMAD.MOV.U32 R2, RZ, RZ, RZ ;  /* 0x000000ffff027224 */ /* 0x002fc400078e00ff */
[----:B--2---:R-:W-:-:S04]  /*16500*/  IMAD.MOV R11, RZ, RZ, -R3 ;  /* 0x000000ffff0b7224 */ /* 0x004fc800078e0a03 */
[----:B------:R-:W-:-:S04]  /*16510*/  IMAD R11, R11, R8, RZ ;  /* 0x000000080b0b7224 */ /* 0x000fc800078e02ff */
[----:B------:R-:W-:-:S04]  /*16520*/  IMAD.HI.U32 R3, R3, R11, R2 ;  /* 0x0000000b03037227 */ /* 0x000fc800078e0002 */
[----:B------:R-:W-:Y:S02]  /*16530*/  IMAD.MOV R11, RZ, RZ, -R12 ;  /* 0x000000ffff0b7224 */ /* 0x000fe400078e0a0c */
[----:B------:R-:W-:-:S04]  /*16540*/  IMAD.HI.U32 R2, R3, R10, RZ ;  /* 0x0000000a03027227 */ /* 0x000fc800078e00ff */
[----:B------:R-:W-:Y:S02]  /*16550*/  IMAD R3, R2, R11, R10 ;  /* 0x0000000b02037224 */ /* 0x000fe400078e020a */
[----:B0-----:R-:W-:-:S03]  /*16560*/  VIADD R10, R9, 0xffffffe ;  /* 0x0ffffffe090a7836 */ /* 0x001fc60000000000 */
[----:B------:R-:W-:-:S13]  /*16570*/  ISETP.GT.U32.AND P1, PT, R8, R3, PT ;  /* 0x000000030800720c */ /* 0x000fda0003f24070 */
[----:B------:R-:W-:Y:S02]  /*16580*/  @!P1 IMAD.IADD R3, R3, 0x1, -R8 ;  /* 0x0000000103039824 */ /* 0x000fe400078e0a08 */
[----:B------:R-:W-:Y:S01]  /*16590*/  @!P1 VIADD R2, R2, 0x1 ;  /* 0x0000000102029836 */ /* 0x000fe20000000000 */
[----:B------:R-:W-:Y:S02]  /*165a0*/  ISETP.NE.AND P1, PT, R6, RZ, PT ;  /* 0x000000ff0600720c */ /* 0x000fe40003f25270 */
[----:B------:R-:W-:Y:S02]  /*165b0*/  ISETP.GE.U32.AND P0, PT, R3, R8, PT ;  /* 0x000000080300720c */ /* 0x000fe40003f06070 */
[----:B------:R-:W-:Y:S01]  /*165c0*/  LOP3.LUT R8, R5, R6, RZ, 0x3c, !PT ;  /* 0x0000000605087212 */ /* 0x000fe200078e3cff */
[----:B------:R-:W0:Y:S03]  /*165d0*/  F2I.FTZ.U32.TRUNC.NTZ R3, R10 ;  /* 0x0000000a00037305 */ /* 0x000e26000021f000 */
[----:B------:R-:W-:-:S07]  /*165e0*/  ISETP.GE.AND P2, PT, R8, RZ, PT ;  /* 0x000000ff0800720c */ /* 0x000fce0003f46270 */
[----:B------:R-:W-:-:S04]  /*165f0*/  @P0 VIADD R2, R2, 0x1 ;  /* 0x0000000102020836 */ /* 0x000fc80000000000 */
[----:B------:R-:W-:Y:S01]  /*16600*/  IMAD.MOV.U32 R12, RZ, RZ, R2 ;  /* 0x000000ffff0c7224 */ /* 0x000fe200078e0002 */
[----:B------:R-:W-:Y:S01]  /*16610*/  IABS R2, R7 ;  /* 0x0000000700027213 */ /* 0x000fe20000000000 */
[----:B0-----:R-:W-:Y:S02]  /*16620*/  IMAD.MOV R9, RZ, RZ, -R3 ;  /* 0x000000ffff097224 */ /* 0x001fe400078e0a03 */
[----:B------:R-:W-:Y:S01]  /*16630*/  @!P2 IMAD.MOV R12, RZ, RZ, -R12 ;  /* 0x000000ffff0ca224 */ /* 0x000fe200078e0a0c */
[----:B------:R-:W-:Y:S01]  /*16640*/  @!P1 LOP3.LUT R12, RZ, R6, RZ, 0x33, !PT ;  /* 0x00000006ff0c9212 */ /* 0x000fe200078e33ff */
[----:B------:R-:W-:Y:S02]  /*16650*/  IMAD.MOV R10, RZ, RZ, -R2 ;  /* 0x000000ffff0a7224 */ /* 0x000fe400078e0a02 */
[----:B------:R-:W-:Y:S01]  /*16660*/  IMAD R9, R9, R4, RZ ;  /* 0x0000000409097224 */ /* 0x000fe200078e02ff */
[----:B------:R-:W-:Y:S01]  /*16670*/  IABS R8, R12 ;  /* 0x0000000c00087213 */ /* 0x000fe20000000000 */
[----:B------:R-:W-:-:S04]  /*16680*/  IMAD.MOV.U32 R2, RZ, RZ, RZ ;  /* 0x000000ffff027224 */ /* 0x000fc800078e00ff */
        /* <DEDUP_REMOVED lines=22> */
.L_x_12091:
[----:B------:R-:W-:Y:S02]  /*167f0*/  ULDC.64 UR4, c[0x0][0xc90] ;  /* 0x0003240000047ab9 */ /* 0x000fe40000000a00 */
[----:B------:R-:W-:-:S06]  /*16800*/  UIMAD.WIDE UR4, UR42, 0x4, UR4 ;  /* 0x000000042a0478a5 */ /* 0x000fcc000f8e0204 */
[----:B0-----:R-:W-:Y:S02]  /*16810*/  IMAD.U32 R2, RZ, RZ, UR4 ;  /* 0x00000004ff027e24 */ /* 0x001fe4000f8e00ff */
[----:B------:R-:W-:-:S05]  /*16820*/  IMAD.U32 R3, RZ, RZ, UR5 ;  /* 0x00000005ff037e24 */ /* 0x000fca000f8e00ff */
[----:B------:R0:W2:Y:S01]  /*16830*/  LDG.E R9, desc[UR50][R2.64] ;  /* 0x0000003202097981 */ /* 0x0000a2000c1e1900 */
[----:B------:R-:W-:Y:S01]  /*16840*/  IABS R13, R5 ;  /* 0x00000005000d7213 */ /* 0x000fe20000000000 */
[----:B0-----:R-:W-:Y:S02]  /*16850*/  IMAD.MOV.U32 R2, RZ, RZ, RZ ;  /* 0x000000ffff027224 */ /* 0x001fe400078e00ff */
[----:B--2---:R-:W-:-:S05]  /*16860*/  IMAD R8, R6, R9, RZ ;  /* 0x0000000906087224 */ /* 0x004fca00078e02ff */
[-C--:B------:R-:W-:Y:S02]  /*16870*/  IABS R12, R8.reuse ;  /* 0x00000008000c7213 */ /* 0x080fe40000000000 */
[----:B------:R-:W-:Y:S02]  /*16880*/  IABS R14, R8 ;  /* 0x00000008000e7213 */ /* 0x000fe40000000000 */
[----:B------:R-:W0:Y:S08]  /*16890*/  I2F.RP R7, R12 ;  /* 0x0000000c00077306 */ /* 0x000e300000209400 */
[----:B0-----:R-:W0:Y:S02]  /*168a0*/  MUFU.RCP R7, R7 ;  /* 0x0000000700077308 */ /* 0x001e240000001000 */
[----:B0-----:R-:W-:-:S06]  /*168b0*/  VIADD R10, R7, 0xffffffe ;  /* 0x0ffffffe070a7836 */ /* 0x001fcc0000000000 */
[----:B------:R-:W0:Y:S02]  /*168c0*/  F2I.FTZ.U32.TRUNC.NTZ R3, R10 ;  /* 0x0000000a00037305 */ /* 0x000e24000021f000 */
[----:B0-----:R-:W-:-:S04]  /*168d0*/  IMAD.MOV R11, RZ, RZ, -R3 ;  /* 0x000000ffff0b7224 */ /* 0x001fc800078e0a03 */
[----:B------:R-:W-:-:S04]  /*168e0*/  IMAD R11, R11, R12, RZ ;  /* 0x0000000c0b0b7224 */ /* 0x000fc800078e02ff */
        /* <DEDUP_REMOVED lines=30> */
[----:B------:R-:W-:Y:S01]  /*16ad0*/  IMAD.MOV.U32 R2, RZ, RZ, R11 ;  /* 0x000000ffff027224 */ /* 0x000fe200078e000b */
[----:B------:R-:W-:-:S03]  /*16ae0*/  IABS R11, R12 ;  /* 0x0000000c000b7213 */ /* 0x000fc60000000000 */
[----:B------:R-:W-:Y:S02]  /*16af0*/  IMAD R5, R2, R9, RZ ;  /* 0x0000000902057224 */ /* 0x000fe400078e02ff */
[----:B------:R-:W-:-:S04]  /*16b00*/  IMAD.MOV.U32 R2, RZ, RZ, RZ ;  /* 0x000000ffff027224 */ /* 0x000fc800078e00ff */
[----:B------:R-:W-:Y:S01]  /*16b10*/  IMAD.HI.U32 R2, R3, R5, R2 ;  /* 0x0000000503027227 */ /* 0x000fe200078e0002 */
[----:B------:R-:W-:-:S04]  /*16b20*/  LOP3.LUT R3, R12, R4, RZ, 0x3c, !PT ;  /* 0x000000040c037212 */ /* 0x000fc800078e3cff */
[----:B------:R-:W-:Y:S01]  /*16b30*/  ISETP.GE.AND P2, PT, R3, RZ, PT ;  /* 0x000000ff0300720c */ /* 0x000fe20003f46270 */
        /* <DEDUP_REMOVED lines=11> */
.L_x_12092:
[----:B------:R-:W-:-:S05]  /*16bf0*/  LOP3.LUT R25, RZ, R2, RZ, 0x33, !PT ;  /* 0x00000002ff197212 */ /* 0x000fca00078e33ff */
[----:B------:R-:W-:Y:S01]  /*16c00*/  IMAD.IADD R25, R6, 0x1, R25 ;  /* 0x0000000106197824 */ /* 0x000fe200078e0219 */
[----:B------:R-:W-:Y:S06]  /*16c10*/  BRA `(.L_x_12093) ;  /* 0x00000000000c7947 */ /* 0x000fec0003800000 */
.L_x_12088:
[----:B------:R-:W-:Y:S02]  /*16c20*/  IMAD.MOV.U32 R24, RZ, RZ, R9 ;  /* 0x000000ffff187224 */ /* 0x000fe400078e0009 */
[----:B------:R-:W-:Y:S02]  /*16c30*/  IMAD.MOV.U32 R25, RZ, RZ, RZ ;  /* 0x000000ffff197224 */ /* 0x000fe400078e00ff */
[----:B------:R-:W-:-:S07]  /*16c40*/  IMAD.MOV.U32 R26, RZ, RZ, RZ ;  /* 0x000000ffff1a7224 */ /* 0x000fce00078e00ff */
.L_x_12093:
[----:B------:R-:W-:Y:S01]  /*16c50*/  ISETP.NE.AND P0, PT, R0, RZ, PT ;  /* 0x000000ff0000720c */ /* 0x000fe20003f05270 */
[----:B------:R-:W-:-:S12]  /*16c60*/  IMAD.U32 R27, RZ, RZ, UR42 ;  /* 0x0000002aff1b7e24 */ /* 0x000fd8000f8e00ff */
[----:B------:R-:W0:Y:S01]  /*16c70*/  @!P0 S2R R3, SR_CgaCtaId ;  /* 0x0000000000038919 */ /* 0x000e220000008800 */
[----:B------:R-:W-:-:S04]  /*16c80*/  @!P0 MOV R0, 0x400 ;  /* 0x0000040000008802 */ /* 0x000fc80000000f00 */
[----:B0-----:R-:W-:-:S05]  /*16c90*/  @!P0 LEA R0, R3, R0, 0x18 ;  /* 0x0000000003008211 */ /* 0x001fca00078ec0ff */
[----:B------:R0:W-:Y:S01]  /*16ca0*/  @!P0 STS.128 [R0+0x132d0], R24 ;  /* 0x0132d01800008388 */ /* 0x0001e20000000c00 */
[----:B------:R-:W-:Y:S06]  /*16cb0*/  BAR.ARV 0x5, 0x200 ;  /* 0x0148000000007b1d */ /* 0x000fec0000002000 */
.L_x_12086:
[----:B------:R-:W-:Y:S01]  /*16cc0*/  ULDC UR4, c[0x0][0xc3c] ;  /* 0x00030f0000047ab9 */ /* 0x000fe20000000800 */
[----:B------:R1:W-:Y:S01]  /*16cd0*/  STL [R1+0x10], RZ ;  /* 0x000010ff01007387 */ /* 0x0003e20000100800 */
[----:B------:R-:W-:Y:S01]  /*16ce0*/  UISETP.GE.AND UP0, UPT, UR42, UR4, UPT ;  /* 0x000000042a00728c */ /* 0x000fe2000bf06270 */
[----:B------:R-:W-:Y:S02]  /*16cf0*/  IMAD.MOV.U32 R22, RZ, RZ, 0x1 ;  /* 0x00000001ff167424 */ /* 0x000fe400078e00ff */
[----:B------:R-:W-:-:S03]  /*16d00*/  IMAD.MOV.U32 R19, RZ, RZ, RZ ;  /* 0x000000ffff137224 */ /* 0x000fc600078e00ff */
[----:B------:R-:W-:-:S13]  /*16d10*/  PLOP3.LUT P0, PT, PT, PT, UP0, 0x80, 0x0 ;  /* 0x000000000000781c */ /* 0x000fda0003f0f008 */
[----:B-1----:R-:W-:Y:S05]  /*16d20*/  @P0 BRA `(.L_x_12094) ;  /* 0x0000004400f80947 */ /* 0x002fea0003800000 */
[----:B------:R-:W1:Y:S01]  /*16d30*/  S2UR UR5, SR_CgaCtaId ;  /* 0x00000000000579c3 */ /* 0x000e620000008800 */
[C---:B------:R-:W-:Y:S01]  /*16d40*/  LOP3.LUT R10, R23.reuse, 0x7f, RZ, 0xc0, !PT ;  /* 0x0000007f170a7812 */ /* 0x040fe200078ec0ff */
[C---:B------:R-:W-:Y:S01]  /*16d50*/  IMAD.SHL.U32 R29, R23.reuse, 0x40, RZ ;  /* 0x00000040171d7824 */ /* 0x040fe200078e00ff */
[----:B------:R-:W-:Y:S01]  /*16d60*/  SHF.R.U32.HI R3, RZ, 0x1, R23 ;  /* 0x00000001ff037819 */ /* 0x000fe20000011617 */
[----:B------:R-:W-:Y:S01]  /*16d70*/  IMAD.SHL.U32 R2, R23, 0x10, RZ ;  /* 0x0000001017027824 */ /* 0x000fe200078e00ff */
[----:B------:R-:W-:Y:S01]  /*16d80*/  UMOV UR4, 0x400 ;  /* 0x0000040000047882 */ /* 0x000fe20000000000 */
[----:B------:R-:W-:Y:S01]  /*16d90*/  IMAD.SHL.U32 R5, R10, 0x10, RZ ;  /* 0x000000100a057824 */ /* 0x000fe200078e00ff */
[----:B------:R-:W-:Y:S01]  /*16da0*/  LOP3.LUT R4, R29, 0x180, RZ, 0xc0, !PT ;  /* 0x000001801d047812 */ /* 0x000fe200078ec0ff */
[C---:B------:R-:W-:Y:S01]  /*16db0*/  IMAD.SHL.U32 R7, R23.reuse, 0x2, RZ ;  /* 0x0000000217077824 */ /* 0x040fe200078e00ff */
[----:B------:R-:W-:Y:S01]  /*16dc0*/  LOP3.LUT R6, R2, 0x1b0, RZ, 0xc0, !PT ;  /* 0x000001b002067812 */ /* 0x000fe200078ec0ff */
[----:B0-----:R-:W-:Y:S01]  /*16dd0*/  IMAD.SHL.U32 R0, R23, 0x20, RZ ;  /* 0x0000002017007824 */ /* 0x001fe200078e00ff */
[----:B------:R-:W-:Y:S01]  /*16de0*/  LOP3.LUT R5, R5, 0x600, RZ, 0xc0, !PT ;  /* 0x0000060005057812 */ /* 0x000fe200078ec0ff */
[----:B------:R0:W-:Y:S01]  /*16df0*/  STL [R1+0x10], RZ ;  /* 0x000010ff01007387 */ /* 0x0001e20000100800 */
[----:B------:R-:W-:Y:S01]  /*16e00*/  LOP3.LUT R3, R4, 0x30, R3, 0xf8, !PT ;  /* 0x0000003004037812 */ /* 0x000fe200078ef803 */
[C---:B------:R-:W-:Y:S01]  /*16e10*/  IMAD.SHL.U32 R4, R23.reuse, 0x8, RZ ;  /* 0x0000000817047824 */ /* 0x040fe200078e00ff */
[----:B------:R-:W-:Y:S01]  /*16e20*/  LOP3.LUT R8, R6, 0x30, R7, 0x78, !PT ;  /* 0x0000003006087812 */ /* 0x000fe200078e7807 */
[----:B------:R-:W-:Y:S01]  /*16e30*/  IMAD.SHL.U32 R9, R23, 0x4, RZ ;  /* 0x0000000417097824 */ /* 0x000fe200078e00ff */
[----:B------:R-:W-:Y:S01]  /*16e40*/  LOP3.LUT R7, R5, 0x40, R2, 0xf8, !PT ;  /* 0x0000004005077812 */ /* 0x000fe200078ef802 */
[----:B------:R-:W-:Y:S01]  /*16e50*/  IMAD.MOV.U32 R22, RZ, RZ, 0x1 ;  /* 0x00000001ff167424 */ /* 0x000fe200078e00ff */
[----:B------:R-:W-:Y:S01]  /*16e60*/  LOP3.LUT R4, R3, 0x30, R4, 0x78, !PT ;  /* 0x0000003003047812 */ /* 0x000fe200078e7804 */
[----:B------:R-:W-:Y:S01]  /*16e70*/  IMAD.MOV.U32 R19, RZ, RZ, RZ ;  /* 0x000000ffff137224 */ /* 0x000fe200078e00ff */
[----:B------:R-:W-:Y:S01]  /*16e80*/  LOP3.LUT R5, R5, 0x60, R0, 0xf8, !PT ;  /* 0x0000006005057812 */ /* 0x000fe200078ef800 */
[----:B------:R-:W-:Y:S01]  /*16e90*/  ULOP3.LUT UR39, UR38, 0x1, URZ, 0xfc, !UPT ;  /* 0x0000000126277892 */ /* 0x000fe2000f8efc3f */
[----:B------:R-:W-:Y:S01]  /*16ea0*/  LOP3.LUT R7, R7, R8, RZ, 0xfc, !PT ;  /* 0x0000000807077212 */ /* 0x000fe200078efcff */
[----:B-1----:R-:W-:Y:S01]  /*16eb0*/  ULEA UR4, UR5, UR4, 0x18 ;  /* 0x0000000405047291 */ /* 0x002fe2000f8ec03f */
[----:B------:R-:W-:Y:S01]  /*16ec0*/  SHF.R.U32.HI R3, RZ, 0x2, R10 ;  /* 0x00000002ff037819 */ /* 0x000fe2000001160a */
[----:B------:R-:W-:Y:S01]  /*16ed0*/  ULOP3.LUT UR41, UR38, 0x2, URZ, 0xfc, !UPT ;  /* 0x0000000226297892 */ /* 0x000fe2000f8efc3f */
[----:B------:R-:W-:Y:S01]  /*16ee0*/  LOP3.LUT R6, R0, 0x80, RZ, 0xc0, !PT ;  /* 0x0000008000067812 */ /* 0x000fe200078ec0ff */
[----:B------:R-:W-:Y:S01]  /*16ef0*/  ULDC UR40, c[0x0][0xc] ;  /* 0x0000030000287ab9 */ /* 0x000fe20000000800 */
[--C-:B------:R-:W-:Y:S01]  /*16f00*/  LOP3.LUT R5, R5, 0x100, R0.reuse, 0xf8, !PT ;  /* 0x0000010005057812 */ /* 0x100fe200078ef800 */
[----:B------:R-:W-:Y:S01]  /*16f10*/  IMAD.U32 R18, RZ, RZ, UR4 ;  /* 0x00000004ff127e24 */ /* 0x000fe2000f8e00ff */
[----:B------:R-:W-:Y:S01]  /*16f20*/  LOP3.LUT R2, R3, 0x60, R0, 0xf8, !PT ;  /* 0x0000006003027812 */ /* 0x000fe200078ef800 */
[----:B------:R-:W-:Y:S01]  /*16f30*/  ULDC.64 UR44, c[0x0][0x198] ;  /* 0x00006600002c7ab9 */ /* 0x000fe20000000a00 */
[----:B------:R-:W-:Y:S01]  /*16f40*/  LOP3.LUT R6, R6, 0x10, R23, 0xf8, !PT ;  /* 0x0000001006067812 */ /* 0x000fe200078ef817 */
[----:B------:R-:W-:Y:S01]  /*16f50*/  IMAD.IADD R0, R18, 0x1, R7 ;  /* 0x0000000112007824 */ /* 0x000fe200078e0207 */
[----:B------:R-:W-:-:S02]  /*16f60*/  LOP3.LUT R29, R4, 0x640, R29, 0xf8, !PT ;  /* 0x00000640041d7812 */ /* 0x000fc400078ef81d */
[----:B------:R-:W-:Y:S02]  /*16f70*/  LOP3.LUT R6, R6, 0x10, R9, 0x78, !PT ;  /* 0x0000001006067812 */ /* 0x000fe400078e7809 */
[----:B------:R0:W-:Y:S02]  /*16f80*/  STL [R1+0xc], R0 ;  /* 0x00000c0001007387 */ /* 0x0001e40000100800 */
[----:B------:R-:W-:-:S07]  /*16f90*/  LOP3.LUT R28, R5, R6, RZ, 0xfc, !PT ;  /* 0x00000006051c7212 */ /* 0x000fce00078efcff */
.L_x_12168:
[----:B------:R-:W-:Y:S01]  /*16fa0*/  ULDC.64 UR4, c[0x0][0xa00] ;  /* 0x0002800000047ab9 */ /* 0x000fe20000000a00 */
[----:B------:R-:W-:Y:S01]  /*16fb0*/  ULDC.64 UR10, c[0x0][0xa08] ;  /* 0x00028200000a7ab9 */ /* 0x000fe20000000a00 */
[----:B------:R-:W-:Y:S01]  /*16fc0*/  ISETP.NE.U32.AND P0, PT, RZ, UR4, PT ;  /* 0x00000004ff007c0c */ /* 0x000fe2000bf05070 */
[----:B------:R-:W-:Y:S01]  /*16fd0*/  ULDC.64 UR6, c[0x0][0xa00] ;  /* 0x0002800000067ab9 */ /* 0x000fe20000000a00 */
[----:B------:R-:W-:Y:S01]  /*16fe0*/  ISETP.NE.U32.AND P1, PT, RZ, UR10, PT ;  /* 0x0000000aff007c0c */ /* 0x000fe2000bf25070 */
[----:B------:R-:W-:Y:S01]  /*16ff0*/  UIMAD.WIDE UR6, UR42, 0x4, UR6 ;  /* 0x000000042a0678a5 */ /* 0x000fe2000f8e0206 */
[----:B------:R-:W-:Y:S01]  /*17000*/  ISETP.NE.AND.EX P0, PT, RZ, UR5, PT, P0 ;  /* 0x00000005ff007c0c */ /* 0x000fe2000bf05300 */
[----:B------:R-:W-:Y:S01]  /*17010*/  ULDC.64 UR4, c[0x0][0xa28] ;  /* 0x00028a0000047ab9 */ /* 0x000fe20000000a00 */
[----:B------:R-:W-:Y:S01]  /*17020*/  ULDC.64 UR8, c[0x0][0xa08] ;  /* 0x0002820000087ab9 */ /* 0x000fe20000000a00 */
[----:B------:R-:W-:Y:S01]  /*17030*/  UISETP.NE.U32.AND UP0, UPT, UR4, URZ, UPT ;  /* 0x0000003f0400728c */ /* 0x000fe2000bf05070 */
[----:B------:R-:W-:Y:S01]  /*17040*/  ISETP.NE.AND.EX P1, PT, RZ, UR11, PT, P1 ;  /* 0x0000000bff007c0c */ /* 0x000fe2000bf25310 */
[----:B------:R-:W-:Y:S01]  /*17050*/  ULDC.64 UR10, c[0x0][0xa18] ;  /* 0x00028600000a7ab9 */ /* 0x000fe20000000a00 */
[----:B------:R-:W-:Y:S01]  /*17060*/  IMAD.U32 R2, RZ, RZ, UR6 ;  /* 0x00000006ff027e24 */ /* 0x000fe2000f8e00ff */
[----:B------:R-:W-:Y:S01]  /*17070*/  UISETP.NE.AND.EX UP0, UPT, UR5, URZ, UPT, UP0 ;  /* 0x0000003f0500728c */ /* 0x000fe2000bf05300 */
[----:B------:R-:W-:Y:S01]  /*17080*/  IMAD.U32 R3, RZ, RZ, UR7 ;  /* 0x00000007ff037e24 */ /* 0x000fe2000f8e00ff */
[----:B------:R-:W-:Y:S01]  /*17090*/  UISETP.NE.U32.AND UP1, UPT, UR10, URZ, UPT ;  /* 0x0000003f0a00728c */ /* 0x000fe2000bf25070 */
[----:B-1----:R-:W1:Y:S01]  /*170a0*/  LDC R5, c[0x0][0x288] ;  /* 0x0000a200ff057b82 */ /* 0x002e620000000800 */
[----:B------:R-:W-:-:S02]  /*170b0*/  UIMAD.WIDE UR8, UR42, 0x4, UR8 ;  /* 0x000000042a0878a5 */ /* 0x000fc4000f8e0208 */
[----:B------:R-:W-:Y:S01]  /*170c0*/  UISETP.NE.AND.EX UP1, UPT, UR11, URZ, UPT, UP1 ;  /* 0x0000003f0b00728c */ /* 0x000fe2000bf25310 */
[----:B0-2---:R0:W2:Y:S01]  /*170d0*/  @P0 LDG.E R0, desc[UR50][R2.64] ;  /* 0x0000003202000981 */ /* 0x0050a2000c1e1900 */
[----:B------:R-:W-:-:S03]  /*170e0*/  IMAD.MOV.U32 R27, RZ, RZ, RZ ;  /* 0x000000ffff1b7224 */ /* 0x000fc600078e00ff */
[----:B------:R-:W-:Y:S01]  /*170f0*/  @UP0 ULDC.64 UR4, c[0x0][0xa28] ;  /* 0x00028a0000040ab9 */ /* 0x000fe20000000a00 */
[----:B------:R-:W-:Y:S01]  /*17100*/  PLOP3.LUT P2, PT, PT, PT, UP0, 0x80, 0x0 ;  /* 0x000000000000781c */ /* 0x000fe20003f4f008 */
[----:B------:R-:W-:Y:S01]  /*17110*/  @UP0 UIMAD.WIDE UR4, UR42, 0x4, UR4 ;  /* 0x000000042a0408a5 */ /* 0x000fe2000f8e0204 */
[----:B------:R-:W-:Y:S01]  /*17120*/  IMAD.MOV.U32 R4, RZ, RZ, RZ ;  /* 0x000000ffff047224 */ /* 0x000fe200078e00ff */
[----:B------:R-:W3:Y:S01]  /*17130*/  LDC R6, c[0x0][0x2f0] ;  /* 0x0000bc00ff067b82 */ /* 0x000ee20000000800 */
[----:B0-----:R-:W-:Y:S02]  /*17140*/  IMAD.U32 R2, RZ, RZ, UR8 ;  /* 0x00000008ff027e24 */ /* 0x001fe4000f8e00ff */
[----:B------:R-:W-:Y:S01]  /*17150*/  IMAD.U32 R3, RZ, RZ, UR9 ;  /* 0x00000009ff037e24 */ /* 0x000fe2000f8e00ff */
[----:B------:R-:W-:-:S04]  /*17160*/  PLOP3.LUT P4, PT, PT, PT, UP1, 0x80, 0x0 ;  /* 0x000000000000781c */ /* 0x000fc80003f8f018 */
[----:B------:R0:W5:Y:S02]  /*17170*/  @P1 LDG.E R27, desc[UR50][R2.64] ;  /* 0x00000032021b1981 */ /* 0x000164000c1e1900 */
[----:B0-----:R-:W-:Y:S02]  /*17180*/  IMAD.U32 R2, RZ, RZ, UR4 ;  /* 0x00000004ff027e24 */ /* 0x001fe4000f8e00ff */
[----:B------:R-:W-:Y:S01]  /*17190*/  IMAD.U32 R3, RZ, RZ, UR5 ;  /* 0x00000005ff037e24 */ /* 0x000fe2000f8e00ff */
[----:B------:R-:W-:Y:S02]  /*171a0*/  @UP1 ULDC.64 UR4, c[0x0][0xa18] ;  /* 0x0002860000041ab9 */ /* 0x000fe40000000a00 */
[----:B------:R-:W-:Y:S02]  /*171b0*/  @UP1 UIMAD.WIDE UR4, UR42, 0x4, UR4 ;  /* 0x000000042a0418a5 */ /* 0x000fe4000f8e0204 */
[----:B------:R0:W5:Y:S04]  /*171c0*/  @P2 LDG.E R4, desc[UR50][R2.64] ;  /* 0x0000003202042981 */ /* 0x000168000c1e1900 */
[----:B0-----:R-:W-:-:S02]  /*171d0*/  IMAD.U32 R2, RZ, RZ, UR4 ;  /* 0x00000004ff027e24 */ /* 0x001fc4000f8e00ff */
[----:B------:R-:W-:Y:S01]  /*171e0*/  IMAD.U32 R3, RZ, RZ, UR5 ;  /* 0x00000005ff037e24 */ /* 0x000fe2000f8e00ff */
[----:B------:R-:W-:Y:S01]  /*171f0*/  R2UR UR36, R26 ;  /* 0x000000001a2472ca */ /* 0x000fe200000e0000 */
[----:B------:R-:W-:-:S03]  /*17200*/  ULDC.64 UR4, c[0x0][0xa20] ;  /* 0x0002880000047ab9 */ /* 0x000fc60000000a00 */
[----:B-1----:R0:W4:Y:S01]  /*17210*/  @P4 LDG.E R5, desc[UR50][R2.64] ;  /* 0x0000003202054981 */ /* 0x002122000c1e1900 */
[----:B------:R-:W-:Y:S01]  /*17220*/  ISETP.NE.U32.AND P3, PT, RZ, UR4, PT ;  /* 0x00000004ff007c0c */ /* 0x000fe2000bf65070 */
[----:B------:R-:W-:-:S03]  /*17230*/  UMOV UR43, URZ ;  /* 0x0000003f002b7c82 */ /* 0x000fc60008000000 */
[----:B------:R-:W-:-:S04]  /*17240*/  ISETP.NE.AND.EX P3, PT, RZ, UR5, PT, P3 ;  /* 0x00000005ff007c0c */ /* 0x000fc8000bf65330 */
[----:B------:R-:W-:Y:S01]  /*17250*/  ULOP3.LUT UR36, UR36, 0xffff, URZ, 0xc0, !UPT ;  /* 0x0000ffff24247892 */ /* 0x000fe2000f8ec03f */
[----:B0-----:R-:W0:Y:S02]  /*17260*/  LDC.64 R2, c[0x0][0x418] ;  /* 0x00010600ff027b82 */ /* 0x001e240000000a00 */
[----:B0-----:R-:W-:Y:S02]  /*17270*/  ISETP.NE.U32.AND P2, PT, R2, RZ, PT ;  /* 0x000000ff0200720c */ /* 0x001fe40003f45070 */
[----:B------:R-:W-:Y:S02]  /*17280*/  LOP3.LUT R2, R26, 0xff000000, RZ, 0xc0, !PT ;  /* 0xff0000001a027812 */ /* 0x000fe400078ec0ff */
[----:B------:R-:W-:Y:S02]  /*17290*/  ISETP.NE.AND.EX P2, PT, R3, RZ, PT, P2 ;  /* 0x000000ff0300720c */ /* 0x000fe40003f45320 */
[----:B------:R-:W-:Y:S02]  /*172a0*/  SHF.R.U32.HI R3, RZ, 0x8, R2 ;  /* 0x00000008ff037819 */ /* 0x000fe40000011602 */
[----:B--2---:R-:W-:-:S02]  /*172b0*/  @P0 R2UR UR43, R0 ;  /* 0x00000000002b02ca */ /* 0x004fc400000e0000 */
[----:B------:R-:W-:-:S04]  /*172c0*/  LOP3.LUT R0, R26, 0xff0000, RZ, 0xc0, !PT ;  /* 0x00ff00001a007812 */ /* 0x000fc800078ec0ff */
[----:B------:R-:W-:Y:S01]  /*172d0*/  LEA.HI R0, R0, R3, RZ, 0x10 ;  /* 0x0000000300007211 */ /* 0x000fe200078f80ff */
[----:B----4-:R0:W-:Y:S01]  /*172e0*/  STL [R1+0x4], R5 ;  /* 0x0000040501007387 */ /* 0x0101e20000100800 */
[----:B------:R-:W-:Y:S02]  /*172f0*/  IMAD.MOV.U32 R10, RZ, RZ, R5 ;  /* 0x000000ffff0a7224 */ /* 0x000fe400078e0005 */
[----:B0-----:R-:W0:Y:S02]  /*17300*/  LDC R5, c[0x0][0x424] ;  /* 0x00010900ff057b82 */ /* 0x001e240000000800 */
[----:B0-----:R-:W-:-:S05]  /*17310*/  SEL R5, R5, 0x1, P2 ;  /* 0x0000000105057807 */ /* 0x001fca0001000000 */
[----:B---3--:R-:W-:Y:S01]  /*17320*/  IMAD R5, R5, R6, RZ ;  /* 0x0000000605057224 */ /* 0x008fe200078e02ff */
        /* <DEDUP_REMOVED lines=8> */
.L_x_12095:
        /* <DEDUP_REMOVED lines=8> */
.L_x_12096:
[----:B------:R-:W-:Y:S05]  /*17430*/  @!P1 BRA `(.L_x_12097) ;  /* 0x0000000000149947 */ /* 0x000fea0003800000 */
[----:B------:R-:W-:Y:S02]  /*17440*/  IMAD.U32 R2, RZ, RZ, UR8 ;  /* 0x00000008ff027e24 */ /* 0x000fe4000f8e00ff */
[----:B------:R-:W-:-:S05]  /*17450*/  IMAD.U32 R3, RZ, RZ, UR9 ;  /* 0x00000009ff037e24 */ /* 0x000fca000f8e00ff */
[----:B------:R-:W2:Y:S04]  /*17460*/  LDG.E R6, desc[UR50][R2.64] ;  /* 0x0000003202067981 */ /* 0x000ea8000c1e1900 */
[----:B------:R-:W2:Y:S02]  /*17470*/  LDG.E R5, desc[UR50][R2.64+0x4] ;  /* 0x0000043202057981 */ /* 0x000ea4000c1e1900 */
[----:B--2---:R-:W-:-:S07]  /*17480*/  IMAD.IADD R5, R5, 0x1, -R6 ;  /* 0x0000000105057824 */ /* 0x004fce00078e0a06 */
.L_x_12097:
[----:B-1----:R-:W1:Y:S01]  /*17490*/  LDC R2, c[0x0][0x448] ;  /* 0x00011200ff027b82 */ /* 0x002e620000000800 */
[----:B------:R-:W-:Y:S02]  /*174a0*/  IMAD R11, R25, 0xc0, RZ ;  /* 0x000000c0190b7824 */ /* 0x000fe400078e02ff */
[----:B-----5:R-:W-:Y:S02]  /*174b0*/  IMAD.IADD R6, R5, 0x1, -R4 ;  /* 0x0000000105067824 */ /* 0x020fe400078e0a04 */
[----:B------:R-:W-:Y:S01]  /*174c0*/  VIADD R4, R11, 0xbf ;  /* 0x000000bf0b047836 */ /* 0x000fe20000000000 */
[----:B------:R2:W-:Y:S02]  /*174d0*/  STL [R1], R11 ;  /* 0x0000000b01007387 */ /* 0x0005e40000100800 */
[----:B------:R-:W-:Y:S02]  /*174e0*/  IADD3 R5, R6, 0x1, -R10 ;  /* 0x0000000106057810 */ /* 0x000fe40007ffe80a */
[----:B-1----:R-:W-:-:S02]  /*174f0*/  ISETP.NE.AND P1, PT, R2, 0x1, PT ;  /* 0x000000010200780c */ /* 0x002fc40003f25270 */
[----:B------:R-:W1:Y:S11]  /*17500*/  LDC.64 R2, c[0x0][0x9e0] ;  /* 0x00027800ff027b82 */ /* 0x000e760000000a00 */
[----:B------:R-:W3:Y:S08]  /*17510*/  @P1 LDC R9, c[0x0][0x44c] ;  /* 0x00011300ff091b82 */ /* 0x000ef00000000800 */
[----:B------:R-:W4:Y:S01]  /*17520*/  @P1 LDC R7, c[0x0][0x450] ;  /* 0x00011400ff071b82 */ /* 0x000f220000000800 */
[----:B-1----:R-:W-:Y:S01]  /*17530*/  ISETP.GE.AND P2, PT, R3, 0x1, PT ;  /* 0x000000010300780c */ /* 0x002fe20003f46270 */
[----:B---3--:R-:W-:-:S05]  /*17540*/  @P1 IMAD.HI.U32 R8, R4, R9, RZ ;  /* 0x0000000904081227 */ /* 0x008fca00078e00ff */
[----:B----4-:R-:W-:-:S05]  /*17550*/  @P1 SHF.R.U32.HI R4, RZ, R7, R8 ;  /* 0x00000007ff041219 */ /* 0x010fca0000011608 */
[----:B------:R-:W-:-:S04]  /*17560*/  IMAD.IADD R9, R5, 0x1, R4 ;  /* 0x0000000105097824 */ /* 0x000fc800078e0204 */
[----:B------:R-:W-:Y:S01]  /*17570*/  IMAD.IADD R2, R9, 0x1, R2 ;  /* 0x0000000109027824 */ /* 0x000fe200078e0202 */
[----:B--2---:R-:W-:Y:S06]  /*17580*/  @!P2 BRA `(.L_x_12098) ;  /* 0x000000000040a947 */ /* 0x004fec0003800000 */
        /* <DEDUP_REMOVED lines=10> */
.L_x_12099:
[----:B------:R-:W-:-:S13]  /*17630*/  ISETP.NE.AND P0, PT, R3, 0x1, PT ;  /* 0x000000010300780c */ /* 0x000fda0003f05270 */
[----:B------:R-:W1:Y:S02]  /*17640*/  @P0 LDC.64 R4, c[0x0][0x9e8] ;  /* 0x00027a00ff040b82 */ /* 0x000e640000000a00 */
[----:B-1----:R-:W-:-:S05]  /*17650*/  @P0 IMAD.HI.U32 R4, R7, R4, RZ ;  /* 0x0000000407040227 */ /* 0x002fca00078e00ff */
[----:B------:R-:W-:-:S07]  /*17660*/  @P0 SHF.R.U32.HI R7, RZ, R5, R4 ;  /* 0x00000005ff070219 */ /* 0x000fce0000011604 */
.L_x_12100:
[----:B------:R-:W-:-:S05]  /*17670*/  IMAD R7, R7, R3, R3 ;  /* 0x0000000307077224 */ /* 0x000fca00078e0203 */
[----:B------:R-:W-:-:S07]  /*17680*/  VIMNMX R2, R2, R7, PT ;  /* 0x0000000702027248 */ /* 0x000fce0003fe0100 */
.L_x_12098:
[----:B------:R-:W1:Y:S01]  /*17690*/  @P1 LDC R4, c[0x0][0x44c] ;  /* 0x00011300ff041b82 */ /* 0x000e620000000800 */
[----:B------:R-:W-:Y:S01]  /*176a0*/  VIADD R2, R2, 0x9f ;  /* 0x0000009f02027836 */ /* 0x000fe20000000000 */
[----:B------:R-:W-:Y:S01]  /*176b0*/  ULDC UR4, c[0x0][0x9dc] ;  /* 0x0002770000047ab9 */ /* 0x000fe20000000800 */
[----:B------:R-:W-:-:S05]  /*176c0*/  IMAD.MOV.U32 R5, RZ, RZ, R11 ;  /* 0x000000ffff057224 */ /* 0x000fca00078e000b */
[----:B------:R-:W2:Y:S01]  /*176d0*/  @P1 LDC R7, c[0x0][0x450] ;  /* 0x00011400ff071b82 */ /* 0x000ea20000000800 */
[----:B-1----:R-:W-:-:S05]  /*176e0*/  @P1 IMAD.HI.U32 R4, R11, R4, RZ ;  /* 0x000000040b041227 */ /* 0x002fca00078e00ff */
[----:B--2---:R-:W-:Y:S01]  /*176f0*/  @P1 SHF.R.U32.HI R5, RZ, R7, R4 ;  /* 0x00000007ff051219 */ /* 0x004fe20000011604 */
[----:B------:R-:W-:-:S03]  /*17700*/  IMAD.HI R4, R2, 0x66666667, RZ ;  /* 0x6666666702047827 */ /* 0x000fc600078e02ff */
[----:B------:R-:W-:Y:S01]  /*17710*/  IADD3 R5, R5, R6, -R10 ;  /* 0x0000000605057210 */ /* 0x000fe20007ffe80a */
[----:B------:R-:W-:Y:S01]  /*17720*/  VIADD R2, R6, 0x9f ;  /* 0x0000009f06027836 */ /* 0x000fe20000000000 */
[----:B------:R-:W-:-:S03]  /*17730*/  SHF.R.U32.HI R7, RZ, 0x1f, R4 ;  /* 0x0000001fff077819 */ /* 0x000fc60000011604 */
[----:B------:R-:W-:Y:S01]  /*17740*/  IMAD.HI R2, R2, 0x66666667, RZ ;  /* 0x6666666702027827 */ /* 0x000fe200078e02ff */
[----:B------:R-:W-:-:S04]  /*17750*/  LEA.HI.SX32 R4, R4, R7, 0x1a ;  /* 0x0000000704047211 */ /* 0x000fc800078fd2ff */
[----:B------:R-:W-:-:S04]  /*17760*/  SHF.R.U32.HI R7, RZ, 0x1f, R2 ;  /* 0x0000001fff077819 */ /* 0x000fc80000011602 */
[----:B------:R-:W-:Y:S01]  /*17770*/  LEA.HI.SX32 R7, R2, R7, 0x1a ;  /* 0x0000000702077211 */ /* 0x000fe200078fd2ff */
[----:B------:R-:W-:-:S03]  /*17780*/  VIADD R2, R5, -UR4 ;  /* 0x8000000405027c36 */ /* 0x000fc60008000000 */
[----:B------:R-:W-:Y:S01]  /*17790*/  VIMNMX R6, R7, R4, PT ;  /* 0x0000000407067248 */ /* 0x000fe20003fe0100 */
[----:B------:R-:W-:Y:S06]  /*177a0*/  @!P2 BRA `(.L_x_12101) ;  /* 0x000000000040a947 */ /* 0x000fec0003800000 */
[----:B------:R-:W-:-:S05]  /*177b0*/  IMAD.MOV.U32 R7, RZ, RZ, R5 ;  /* 0x000000ffff077224 */ /* 0x000fca00078e0005 */
        /* <DEDUP_REMOVED lines=9> */
.L_x_12102:
[----:B------:R-:W-:-:S13]  /*17850*/  ISETP.NE.AND P0, PT, R3, 0x1, PT ;  /* 0x000000010300780c */ /* 0x000fda0003f05270 */
[----:B------:R-:W1:Y:S02]  /*17860*/  @P0 LDC.64 R4, c[0x0][0x9e8] ;  /* 0x00027a00ff040b82 */ /* 0x000e640000000a00 */
[----:B-1----:R-:W-:-:S05]  /*17870*/  @P0 IMAD.HI.U32 R4, R7, R4, RZ ;  /* 0x0000000407040227 */ /* 0x002fca00078e00ff */
[----:B------:R-:W-:-:S07]  /*17880*/  @P0 SHF.R.U32.HI R7, RZ, R5, R4 ;  /* 0x00000005ff070219 */ /* 0x000fce0000011604 */
.L_x_12103:
[----:B------:R-:W-:-:S05]  /*17890*/  IMAD R3, R7, R3, RZ ;  /* 0x0000000307037224 */ /* 0x000fca00078e02ff */
[----:B------:R-:W-:-:S07]  /*178a0*/  VIMNMX R2, R2, R3, !PT ;  /* 0x0000000302027248 */ /* 0x000fce0007fe0100 */
.L_x_12101:
[----:B------:R-:W-:Y:S01]  /*178b0*/  SHF.R.U32.HI R5, RZ, 0x10, R0 ;  /* 0x00000010ff057819 */ /* 0x000fe20000011600 */
[----:B------:R-:W-:Y:S01]  /*178c0*/  IMAD.HI R2, R2, 0x66666667, RZ ;  /* 0x6666666702027827 */ /* 0x000fe200078e02ff */
[----:B------:R-:W-:Y:S02]  /*178d0*/  LOP3.LUT R0, R0, 0xff, RZ, 0xc0, !PT ;  /* 0x000000ff00007812 */ /* 0x000fe400078ec0ff */
        /* <DEDUP_REMOVED lines=8> */
[----:B-1----:R-:W-:Y:S01]  /*17960*/  IABS R4, R5 ;  /* 0x0000000500047213 */ /* 0x002fe20000000000 */
[----:B------:R-:W-:-:S03]  /*17970*/  IMAD.MOV.U32 R2, RZ, RZ, RZ ;  /* 0x000000ffff027224 */ /* 0x000fc600078e00ff */
[----:B------:R-:W1:Y:S08]  /*17980*/  I2F.RP R7, R4 ;  /* 0x0000000400077306 */ /* 0x000e700000209400 */
[----:B-1----:R-:W1:Y:S02]  /*17990*/  MUFU.RCP R7, R7 ;  /* 0x0000000700077308 */ /* 0x002e640000001000 */
[----:B-1----:R-:W-:-:S06]  /*179a0*/  VIADD R8, R7, 0xffffffe ;  /* 0x0ffffffe07087836 */ /* 0x002fcc0000000000 */
[----:B------:R-:W1:Y:S02]  /*179b0*/  F2I.FTZ.U32.TRUNC.NTZ R3, R8 ;  /* 0x0000000800037305 */ /* 0x000e64000021f000 */
[----:B-1----:R-:W-:-:S04]  /*179c0*/  IMAD.MOV R9, RZ, RZ, -R3 ;  /* 0x000000ffff097224 */ /* 0x002fc800078e0a03 */
[----:B------:R-:W-:-:S04]  /*179d0*/  IMAD R9, R9, R4, RZ ;  /* 0x0000000409097224 */ /* 0x000fc800078e02ff */
[----:B------:R-:W-:Y:S01]  /*179e0*/  IMAD.HI.U32 R3, R3, R9, R2 ;  /* 0x0000000903037227 */ /* 0x000fe200078e0002 */
[----:B------:R-:W-:Y:S02]  /*179f0*/  IADD3 R2, R5, -0x1, R6 ;  /* 0xffffffff05027810 */ /* 0x000fe40007ffe006 */
[----:B------:R-:W-:-:S03]  /*17a00*/  IABS R9, R5 ;  /* 0x0000000500097213 */ /* 0x000fc60000000000 */
[----:B------:R-:W-:Y:S02]  /*17a10*/  IMAD.IADD R2, R2, 0x1, -R25 ;  /* 0x0000000102027824 */ /* 0x000fe400078e0a19 */
[----:B------:R-:W-:-:S03]  /*17a20*/  IMAD.MOV R7, RZ, RZ, -R9 ;  /* 0x000000ffff077224 */ /* 0x000fc600078e0a09 */
        /* <DEDUP_REMOVED lines=14> */
.L_x_12104:
[-C--:B------:R-:W-:Y:S01]  /*17b10*/  IMAD R25, R0, R2.reuse, R25 ;  /* 0x0000000200197224 */ /* 0x080fe200078e0219 */
        /* <DEDUP_REMOVED lines=22> */
.L_x_12106:
        /* <DEDUP_REMOVED lines=20> */
.L_x_12109:
[----:B------:R-:W-:Y:S05]  /*17dc0*/  BSYNC B6 ;  /* 0x0000000000067941 */ /* 0x000fea0003800000 */
.L_x_12108:
        /* <DEDUP_REMOVED lines=22> */
.L_x_12111:
[----:B------:R-:W-:Y:S05]  /*17f30*/  BSYNC B6 ;  /* 0x0000000000067941 */ /* 0x000fea0003800000 */
.L_x_12110:
        /* <DEDUP_REMOVED lines=20> */
.L_x_12113:
[----:B------:R-:W-:Y:S05]  /*18080*/  BSYNC B6 ;  /* 0x0000000000067941 */ /* 0x000fea0003800000 */
.L_x_12112:
        /* <DEDUP_REMOVED lines=19> */
.L_x_12115:
[----:B------:R-:W-:Y:S05]  /*181c0*/  BSYNC B6 ;  /* 0x0000000000067941 */ /* 0x000fea0003800000 */
.L_x_12114:
        /* <DEDUP_REMOVED lines=22> */
.L_x_12187:
        /* <DEDUP_REMOVED lines=10> */
.L_x_12190:
        /* <DEDUP_REMOVED lines=21> */
.L_x_12119:
[----:B---3--:R-:W-:Y:S01]  /*18520*/  IMAD R2, R19, 0x8, R18 ;  /* 0x0000000813027824 */ /* 0x008fe200078e0212 */
[----:B------:R-:W-:Y:S01]  /*18530*/  SHF.L.U32 R3, R22, 0x1f, RZ ;  /* 0x0000001f16037819 */ /* 0x000fe200000006ff */
[----:B------:R-:W3:Y:S03]  /*18540*/  S2R R4, SR_TID.X ;  /* 0x0000000000047919 */ /* 0x000ee60000002100 */
[----:B------:R-:W4:Y:S01]  /*18550*/  SYNCS.PHASECHK.TRANS64.TRYWAIT P0, [R2+URZ+0x13280], R3 ;  /* 0x01328003020075a7 */ /* 0x000f22000800017f */
[----:B---3--:R-:W-:-:S04]  /*18560*/  LOP3.LUT R4, R4, 0x7f, RZ, 0xc0, !PT ;  /* 0x0000007f04047812 */ /* 0x008fc800078ec0ff */
[----:B------:R-:W-:Y:S01]  /*18570*/  ISETP.NE.AND P1, PT, R4, RZ, PT ;  /* 0x000000ff0400720c */ /* 0x000fe20003f25270 */
[----:B----4-:R-:W-:-:S12]  /*18580*/  @!P0 BRA `(.L_x_12120) ;  /* 0x0000003400f88947 */ /* 0x010fd80003800000 */
.L_x_12191:
[----:B------:R-:W-:Y:S05]  /*18590*/  @P1 BRA `(.L_x_12121) ;  /* 0x00000000001c1947 */ /* 0x000fea0003800000 */
[----:B------:R-:W4:Y:S01]  /*185a0*/  S2R R4, SR_TID.X ;  /* 0x0000000000047919 */ /* 0x000f220000002100 */
[----:B-1----:R-:W-:-:S04]  /*185b0*/  IMAD.MOV.U32 R5, RZ, RZ, 0x2800 ;  /* 0x00002800ff057424 */ /* 0x002fc800078e00ff */
[----:B------:R1:W-:Y:S01]  /*185c0*/  SYNCS.ARRIVE.TRANS64 RZ, [R2+URZ+0x13270], R5 ;  /* 0x0132700502ff79a7 */ /* 0x0003e2000800003f */
[----:B----4-:R-:W-:-:S04]  /*185d0*/  LOP3.LUT R4, R4, 0x1f, RZ, 0xc0, !PT ;  /* 0x0000001f04047812 */ /* 0x010fc800078ec0ff */
[----:B------:R-:W-:-:S13]  /*185e0*/  ISETP.NE.AND P0, PT, R4, RZ, PT ;  /* 0x000000ff0400720c */ /* 0x000fda0003f05270 */
[----:B-1----:R-:W-:Y:S05]  /*185f0*/  @!P0 BRA `(.L_x_12121) ;  /* 0x0000000000048947 */ /* 0x002fea0003800000 */
[----:B------:R-:W-:Y:S01]  /*18600*/  BPT.TRAP 0x1 ;  /* 0x000000040000795c */ /* 0x000fe20000300000 */
.L_x_12121:
        /* <DEDUP_REMOVED lines=10> */
[----:B------:R-:W-:-:S04]  /*186b0*/  UMOV UR34, URZ ;  /* 0x0000003f00227c82 */ /* 0x000fc80008000000 */
[----:B------:R-:W-:-:S04]  /*186c0*/  UIADD3 UR33, UR33, 0x13270, URZ ;  /* 0x0001327021217890 */ /* 0x000fc8000fffe03f */
[----:B------:R-:W-:-:S09]  /*186d0*/  UIADD3 UR32, UR32, 0x6000, URZ ;  /* 0x0000600020207890 */ /* 0x000fd2000fffe03f */
[----:B------:R4:W-:Y:S01]  /*186e0*/  UTMALDG.4D [UR32], [UR4], desc[UR6] ;  /* 0x00000620040075b4 */ /* 0x0009e20008019000 */
[----:B------:R-:W0:Y:S02]  /*186f0*/  SYNCS.PHASECHK.TRANS64.TRYWAIT P0, [R2+URZ+0x13240], R3 ;  /* 0x01324003020075a7 */ /* 0x000e24000800017f */
[----:B0---4-:R-:W-:Y:S05]  /*18700*/  @!P0 BRA `(.L_x_12122) ;  /* 0x0000003400ac8947 */ /* 0x011fea0003800000 */
.L_x_12192:
        /* <DEDUP_REMOVED lines=8> */
.L_x_12123:
        /* <DEDUP_REMOVED lines=17> */
.L_x_12117:
        /* <DEDUP_REMOVED lines=13> */
[----:B------:R-:W-:Y:S02]  /*18970*/  USHF.R.S32.HI UR43, URZ, 0x1f, UR42 ;  /* 0x0000001f3f2b7899 */ /* 0x000fe4000801142a */
[----:B------:R-:W-:Y:S02]  /*18980*/  UIADD3 UR37, UR49, UR4, URZ ;  /* 0x0000000431257290 */ /* 0x000fe4000fffe03f */
[----:B------:R-:W-:Y:S02]  /*18990*/  USEL UR46, UR42, URZ, !UP0 ;  /* 0x0000003f2a2e7287 */ /* 0x000fe4000c000000 */
[----:B------:R-:W-:Y:S01]  /*189a0*/  USEL UR43, UR43, URZ, !UP0 ;  /* 0x0000003f2b2b7287 */ /* 0x000fe2000c000000 */
[----:B------:R-:W-:Y:S11]  /*189b0*/  @!P0 BRA `(.L_x_12125) ;  /* 0x0000000000408947 */ /* 0x000ff60003800000 */
[----:B0--3--:R-:W-:Y:S01]  /*189c0*/  MOV R2, 0x0 ;  /* 0x0000000000027802 */ /* 0x009fe20000000f00 */
[----:B------:R-:W-:Y:S01]  /*189d0*/  ULDC.64 UR6, c[0x4][0x1c8] ;  /* 0x0100720000067ab9 */ /* 0x000fe20000000a00 */
[----:B------:R-:W-:Y:S01]  /*189e0*/  ULDC.64 UR8, c[0x4][0x1d0] ;  /* 0x0100740000087ab9 */ /* 0x000fe20000000a00 */
[----:B------:R-:W-:Y:S01]  /*189f0*/  ULDC.64 UR4, c[0x4][0x28] ;  /* 0x01000a0000047ab9 */ /* 0x000fe20000000a00 */
[----:B------:R-:W-:Y:S02]  /*18a00*/  IMAD.U32 R4, RZ, RZ, UR6 ;  /* 0x00000006ff047e24 */ /* 0x000fe4000f8e00ff */
        /* <DEDUP_REMOVED lines=11> */
.L_x_12125:
[----:B------:R-:W-:Y:S05]  /*18ac0*/  BSYNC B6 ;  /* 0x0000000000067941 */ /* 0x000fea0003800000 */
.L_x_12124:
[----:B------:R-:W4:Y:S01]  /*18ad0*/  LDL R11, [R1] ;  /* 0x00000000010b7983 */ /* 0x000f220000100800 */
[----:B------:R-:W0:Y:S01]  /*18ae0*/  LDC R9, c[0x0][0x448] ;  /* 0x00011200ff097b82 */ /* 0x000e220000000800 */
[----:B------:R-:W-:Y:S01]  /*18af0*/  ULDC.64 UR6, c[0x0][0x2d8] ;  /* 0x0000b60000067ab9 */ /* 0x000fe20000000a00 */
[----:B------:R-:W-:Y:S01]  /*18b00*/  UMOV UR4, UR48 ;  /* 0x0000003000047c82 */ /* 0x000fe20008000000 */
[----:B--2---:R-:W2:Y:S01]  /*18b10*/  S2R R20, SR_TID.X ;  /* 0x0000000000147919 */ /* 0x004ea20000002100 */
[----:B------:R-:W-:Y:S01]  /*18b20*/  UMOV UR5, UR37 ;  /* 0x0000002500057c82 */ /* 0x000fe20008000000 */
[----:B------:R-:W-:Y:S01]  /*18b30*/  ULDC.64 UR8, c[0x0][0x2e0] ;  /* 0x0000b80000087ab9 */ /* 0x000fe20000000a00 */
[----:B------:R-:W-:Y:S02]  /*18b40*/  UIMAD.WIDE.U32 UR4, UR36, UR6, UR4 ;  /* 0x00000006240472a5 */ /* 0x000fe4000f8e0004 */
[----:B------:R-:W-:Y:S02]  /*18b50*/  UIMAD UR6, UR43, UR8, URZ ;  /* 0x000000082b0672a4 */ /* 0x000fe4000f8e023f */
[----:B------:R-:W-:-:S02]  /*18b60*/  UIMAD UR5, UR36, UR7, UR5 ;  /* 0x00000007240572a4 */ /* 0x000fc4000f8e0205 */
[----:B------:R-:W-:Y:S01]  /*18b70*/  UIMAD UR6, UR46, UR9, UR6 ;  /* 0x000000092e0672a4 */ /* 0x000fe2000f8e0206 */
[----:B0-----:R-:W-:Y:S02]  /*18b80*/  ISETP.NE.AND P1, PT, R9, 0x1, PT ;  /* 0x000000010900780c */ /* 0x001fe40003f25270 */
[----:B--2---:R-:W-:-:S11]  /*18b90*/  LOP3.LUT R20, R20, 0x7f, RZ, 0xc0, !PT ;  /* 0x0000007f14147812 */ /* 0x004fd600078ec0ff */
[----:B---3--:R-:W0:Y:S01]  /*18ba0*/  @P1 LDC R3, c[0x0][0x44c] ;  /* 0x00011300ff031b82 */ /* 0x008e220000000800 */
[----:B------:R-:W-:Y:S02]  /*18bb0*/  SHF.R.U32.HI R21, RZ, 0x2, R20 ;  /* 0x00000002ff157819 */ /* 0x000fe40000011614 */
[----:B------:R-:W2:Y:S05]  /*18bc0*/  S2R R20, SR_TID.X ;  /* 0x0000000000147919 */ /* 0x000eaa0000002100 */
[----:B-1----:R-:W1:Y:S01]  /*18bd0*/  @P1 LDC R5, c[0x0][0x450] ;  /* 0x00011400ff051b82 */ /* 0x002e620000000800 */
[----:B--2---:R-:W-:-:S05]  /*18be0*/  IMAD.SHL.U32 R20, R20, 0x20, RZ ;  /* 0x0000002014147824 */ /* 0x004fca00078e00ff */
[----:B------:R-:W-:Y:S01]  /*18bf0*/  LOP3.LUT R20, R21, 0x60, R20, 0xf8, !PT ;  /* 0x0000006015147812 */ /* 0x000fe200078ef814 */
[----:B------:R-:W-:-:S03]  /*18c00*/  UIMAD.WIDE.U32 UR4, UR46, UR8, UR4 ;  /* 0x000000082e0472a5 */ /* 0x000fc6000f8e0004 */
[----:B------:R-:W-:Y:S01]  /*18c10*/  ULDC.64 UR8, c[0x0][0x280] ;  /* 0x0000a00000087ab9 */ /* 0x000fe20000000a00 */
[----:B------:R-:W-:Y:S02]  /*18c20*/  UIADD3 UR6, UR5, UR6, URZ ;  /* 0x0000000605067290 */ /* 0x000fe4000fffe03f */
[----:B------:R-:W-:-:S04]  /*18c30*/  IMAD.U32 R4, RZ, RZ, UR4 ;  /* 0x00000004ff047e24 */ /* 0x000fc8000f8e00ff */
[----:B------:R-:W-:Y:S02]  /*18c40*/  IMAD.MOV.U32 R2, RZ, RZ, R4 ;  /* 0x000000ffff027224 */ /* 0x000fe400078e0004 */
[----:B----4-:R-:W-:Y:S02]  /*18c50*/  IMAD.IADD R6, R20, 0x1, R11 ;  /* 0x0000000114067824 */ /* 0x010fe400078e020b */
[----:B------:R2:W5:Y:S02]  /*18c60*/  LDL R20, [R1+0xc] ;  /* 0x00000c0001147983 */ /* 0x0005640000100800 */
[----:B0-----:R-:W-:Y:S01]  /*18c70*/  @P1 IMAD.HI.U32 R0, R6, R3, RZ ;  /* 0x0000000306001227 */ /* 0x001fe200078e00ff */
[----:B------:R-:W0:Y:S03]  /*18c80*/  S2R R21, SR_TID.X ;  /* 0x0000000000157919 */ /* 0x000e260000002100 */
[----:B------:R-:W-:Y:S01]  /*18c90*/  IMAD.MOV.U32 R7, RZ, RZ, R6 ;  /* 0x000000ffff077224 */ /* 0x000fe200078e0006 */
[----:B-1----:R-:W-:Y:S01]  /*18ca0*/  @P1 SHF.R.U32.HI R7, RZ, R5, R0 ;  /* 0x00000005ff071219 */ /* 0x002fe20000011600 */
[----:B------:R-:W-:Y:S01]  /*18cb0*/  IMAD.U32 R5, RZ, RZ, UR5 ;  /* 0x00000005ff057e24 */ /* 0x000fe2000f8e00ff */
[----:B------:R-:W-:Y:S01]  /*18cc0*/  ULDC.64 UR4, c[0x0][0x2d0] ;  /* 0x0000b40000047ab9 */ /* 0x000fe20000000a00 */
[----:B------:R-:W-:Y:S01]  /*18cd0*/  IMAD.U32 R3, RZ, RZ, UR6 ;  /* 0x00000006ff037e24 */ /* 0x000fe2000f8e00ff */
[----:B------:R-:W-:Y:S01]  /*18ce0*/  SHF.R.S32.HI R0, RZ, 0x1f, R7 ;  /* 0x0000001fff007819 */ /* 0x000fe20000011407 */
[----:B------:R-:W-:Y:S01]  /*18cf0*/  ULDC.64 UR6, c[0x0][0x2c8] ;  /* 0x0000b20000067ab9 */ /* 0x000fe20000000a00 */
[----:B------:R-:W-:-:S04]  /*18d00*/  IMAD.WIDE.U32 R4, R7, UR4, R2 ;  /* 0x0000000407047c25 */ /* 0x000fc8000f8e0002 */
[----:B------:R-:W-:-:S04]  /*18d10*/  IMAD R0, R0, UR4, RZ ;  /* 0x0000000400007c24 */ /* 0x000fc8000f8e02ff */
[----:B------:R-:W-:Y:S02]  /*18d20*/  IMAD R8, R7, UR5, R0 ;  /* 0x0000000507087c24 */ /* 0x000fe4000f8e0200 */
[----:B------:R-:W-:Y:S02]  /*18d30*/  IMAD.MOV R0, RZ, RZ, -R7 ;  /* 0x000000ffff007224 */ /* 0x000fe400078e0a07 */
[----:B------:R-:W-:Y:S02]  /*18d40*/  IMAD.IADD R5, R5, 0x1, R8 ;  /* 0x0000000105057824 */ /* 0x000fe400078e0208 */
[----:B------:R-:W-:Y:S01]  /*18d50*/  IMAD R0, R9, R0, R6 ;  /* 0x0000000009007224 */ /* 0x000fe200078e0206 */
[----:B------:R-:W1:Y:S03]  /*18d60*/  @P1 LDC R8, c[0x0][0x44c] ;  /* 0x00011300ff081b82 */ /* 0x000e660000000800 */
[----:B------:R-:W-:Y:S01]  /*18d70*/  IMAD.WIDE.U32 R4, R0, UR6, R4 ;  /* 0x0000000600047c25 */ /* 0x000fe2000f8e0004 */
[----:B------:R-:W-:-:S03]  /*18d80*/  SHF.R.S32.HI R7, RZ, 0x1f, R0 ;  /* 0x0000001fff077819 */ /* 0x000fc60000011400 */
[----:B0-----:R-:W-:Y:S02]  /*18d90*/  IMAD.SHL.U32 R21, R21, 0x10, RZ ;  /* 0x0000001015157824 */ /* 0x001fe400078e00ff */
[----:B------:R-:W-:-:S03]  /*18da0*/  IMAD R7, R7, UR6, RZ ;  /* 0x0000000607077c24 */ /* 0x000fc6000f8e02ff */
[----:B------:R-:W-:Y:S01]  /*18db0*/  LOP3.LUT R21, R21, 0x30, RZ, 0xc0, !PT ;  /* 0x0000003015157812 */ /* 0x000fe200078ec0ff */
[----:B------:R-:W-:Y:S01]  /*18dc0*/  IMAD R7, R0, UR7, R7 ;  /* 0x0000000700077c24 */ /* 0x000fe2000f8e0207 */
[----:B------:R-:W-:-:S04]  /*18dd0*/  IADD3 R0, P0, R4, UR8, RZ ;  /* 0x0000000804007c10 */ /* 0x000fc8000ff1e0ff */
[----:B------:R-:W-:Y:S01]  /*18de0*/  IADD3.X R4, R5, UR9, R7, P0, !PT ;  /* 0x0000000905047c10 */ /* 0x000fe200087fe407 */
[----:B------:R-:W-:Y:S01]  /*18df0*/  VIADD R7, R6, 0x80 ;  /* 0x0000008006077836 */ /* 0x000fe20000000000 */
[----:B------:R-:W0:Y:S03]  /*18e00*/  @P1 LDC R5, c[0x0][0x450] ;  /* 0x00011400ff051b82 */ /* 0x000e260000000800 */
[----:B------:R-:W-:Y:S02]  /*18e10*/  IMAD.MOV.U32 R6, RZ, RZ, R7 ;  /* 0x000000ffff067224 */ /* 0x000fe400078e0007 */
[----:B-1----:R-:W-:-:S05]  /*18e20*/  @P1 IMAD.HI.U32 R8, R7, R8, RZ ;  /* 0x0000000807081227 */ /* 0x002fca00078e00ff */
[----:B0-----:R-:W-:-:S05]  /*18e30*/  @P1 SHF.R.U32.HI R6, RZ, R5, R8 ;  /* 0x00000005ff061219 */ /* 0x001fca0000011608 */
[----:B------:R-:W-:Y:S02]  /*18e40*/  IMAD.MOV R5, RZ, RZ, -R6 ;  /* 0x000000ffff057224 */ /* 0x000fe400078e0a06 */
[----:B------:R-:W-:-:S04]  /*18e50*/  IMAD.WIDE.U32 R2, R6, UR4, R2 ;  /* 0x0000000406027c25 */ /* 0x000fc8000f8e0002 */
[----:B------:R-:W-:Y:S01]  /*18e60*/  IMAD R5, R9, R5, R7 ;  /* 0x0000000509057224 */ /* 0x000fe200078e0207 */
[----:B------:R-:W-:-:S05]  /*18e70*/  SHF.R.S32.HI R7, RZ, 0x1f, R6 ;  /* 0x0000001fff077819 */ /* 0x000fca0000011406 */
[----:B------:R-:W-:Y:S01]  /*18e80*/  IMAD R7, R7, UR4, RZ ;  /* 0x0000000407077c24 */ /* 0x000fe2000f8e02ff */
[----:B------:R-:W-:-:S03]  /*18e90*/  ULDC UR4, c[0x0][0x2b8] ;  /* 0x0000ae0000047ab9 */ /* 0x000fc60000000800 */
[----:B------:R-:W-:Y:S01]  /*18ea0*/  IMAD R7, R6, UR5, R7 ;  /* 0x0000000506077c24 */ /* 0x000fe2000f8e0207 */
[----:B------:R-:W-:-:S03]  /*18eb0*/  SHF.R.S32.HI R6, RZ, 0x1f, R5 ;  /* 0x0000001fff067819 */ /* 0x000fc60000011405 */
[----:B------:R-:W-:Y:S02]  /*18ec0*/  IMAD.IADD R3, R3, 0x1, R7 ;  /* 0x0000000103037824 */ /* 0x000fe400078e0207 */
[----:B------:R-:W-:Y:S02]  /*18ed0*/  IMAD R6, R6, UR6, RZ ;  /* 0x0000000606067c24 */ /* 0x000fe4000f8e02ff */
[----:B------:R-:W-:-:S04]  /*18ee0*/  IMAD.WIDE.U32 R2, R5, UR6, R2 ;  /* 0x0000000605027c25 */ /* 0x000fc8000f8e0002 */
[----:B------:R-:W-:Y:S01]  /*18ef0*/  IMAD R6, R5, UR7, R6 ;  /* 0x0000000705067c24 */ /* 0x000fe2000f8e0206 */
[----:B------:R-:W-:-:S04]  /*18f00*/  IADD3 R5, P0, R2, UR8, RZ ;  /* 0x0000000802057c10 */ /* 0x000fc8000ff1e0ff */
[----:B------:R-:W-:Y:S02]  /*18f10*/  IADD3.X R6, R3, UR9, R6, P0, !PT ;  /* 0x0000000903067c10 */ /* 0x000fe400087fe406 */
[----:B------:R-:W-:Y:S01]  /*18f20*/  ISETP.GE.AND P0, PT, R21, UR4, PT ;  /* 0x0000000415007c0c */ /* 0x000fe2000bf06270 */
[----:B------:R-:W-:-:S03]  /*18f30*/  UMOV UR4, 0xffffffff ;  /* 0xffffffff00047882 */ /* 0x000fc60000000000 */
[----:B--2---:R-:W-:Y:S09]  /*18f40*/  BRA.DIV UR4, `(.L_x_12126) ;  /* 0x0000002e04b07947 */ /* 0x004ff2000b800000 */
[----:B------:R-:W2:Y:S04]  /*18f50*/  LDL.LU R2, [R1+0x4] ;  /* 0x0000040001027983 */ /* 0x000ea80000300800 */
[----:B------:R-:W3:Y:S01]  /*18f60*/  LDL.LU R11, [R1] ;  /* 0x00000000010b7983 */ /* 0x000ee20000300800 */
[----:B------:R-:W0:Y:S02]  /*18f70*/  S2R R3, SR_TID.X ;  /* 0x0000000000037919 */ /* 0x000e240000002100 */
[----:B0-----:R-:W-:-:S04]  /*18f80*/  LOP3.LUT R3, R3, 0x7f, RZ, 0xc0, !PT ;  /* 0x0000007f03037812 */ /* 0x001fc800078ec0ff */
[----:B------:R-:W-:Y:S02]  /*18f90*/  SHF.R.U32.HI R10, RZ, 0x2, R3 ;  /* 0x00000002ff0a7819 */ /* 0x000fe40000011603 */
[----:B------:R-:W0:Y:S04]  /*18fa0*/  SHFL.IDX PT, R3, R0, RZ, 0x1c1f ;  /* 0x001c1fff00037589 */ /* 0x000e2800000e0000 */
[----:B------:R-:W-:Y:S01]  /*18fb0*/  SHFL.IDX PT, R14, R0, 0x1, 0x1c1f ;  /* 0x003c1f00000e7f89 */ /* 0x000fe200000e0000 */
[----:B--2---:R-:W-:-:S03]  /*18fc0*/  IMAD R7, R2, R9, RZ ;  /* 0x0000000902077224 */ /* 0x004fc600078e02ff */
[----:B------:R-:W1:Y:S01]  /*18fd0*/  SHFL.IDX PT, R2, R4, RZ, 0x1c1f ;  /* 0x001c1fff04027589 */ /* 0x000e6200000e0000 */
[----:B---3--:R-:W-:-:S05]  /*18fe0*/  IMAD.IADD R8, R10, 0x1, R11 ;  /* 0x000000010a087824 */ /* 0x008fca00078e020b */
[----:B------:R-:W-:-:S13]  /*18ff0*/  ISETP.GE.AND P1, PT, R8, R7, PT ;  /* 0x000000070800720c */ /* 0x000fda0003f26270 */
[----:B0-----:R-:W-:-:S05]  /*19000*/  @!P1 IADD3 R9, P2, R21, R3, RZ ;  /* 0x0000000315099210 */ /* 0x001fca0007f5e0ff */
[----:B-1----:R-:W-:Y:S02]  /*19010*/  @!P1 IMAD.X R3, RZ, RZ, R2, P2 ;  /* 0x000000ffff039224 */ /* 0x002fe400010e0602 */
[----:B------:R-:W-:Y:S02]  /*19020*/  @!P1 IMAD.MOV.U32 R2, RZ, RZ, R9 ;  /* 0x000000ffff029224 */ /* 0x000fe400078e0009 */
[----:B------:R-:W-:-:S03]  /*19030*/  VIADD R10, R8, 0x20 ;  /* 0x00000020080a7836 */ /* 0x000fc60000000000 */
[----:B-----5:R0:W-:Y:S02]  /*19040*/  @!P1 LDGSTS.E.BYPASS.LTC128B.128 [R20+0xb000], desc[UR50][R2.64], !P0 ;  /* 0x0b00000002149fae */ /* 0x0201e4000c101d72 */
[----:B------:R-:W-:Y:S02]  /*19050*/  ISETP.GE.AND P1, PT, R10, R7, PT ;  /* 0x000000070a00720c */ /* 0x000fe40003f26270 */
[----:B0-----:R-:W0:Y:S11]  /*19060*/  SHFL.IDX PT, R2, R4, 0x1, 0x1c1f ;  /* 0x003c1f0004027f89 */ /* 0x001e3600000e0000 */
[----:B------:R-:W-:-:S02]  /*19070*/  @!P1 IADD3 R9, P2, R21, R14, RZ ;  /* 0x0000000e15099210 */ /* 0x000fc40007f5e0ff */
[----:B------:R-:W1:Y:S01]  /*19080*/  SHFL.IDX PT, R14, R0, 0x2, 0x1c1f ;  /* 0x005c1f00000e7f89 */ /* 0x000e6200000e0000 */
[----:B------:R-:W-:Y:S02]  /*19090*/  VIADD R10, R8, 0x40 ;  /* 0x00000040080a7836 */ /* 0x000fe40000000000 */
[----:B0-----:R-:W-:Y:S02]  /*190a0*/  @!P1 IMAD.X R3, RZ, RZ, R2, P2 ;  /* 0x000000ffff039224 */ /* 0x001fe400010e0602 */
[----:B------:R-:W-:-:S05]  /*190b0*/  @!P1 IMAD.MOV.U32 R2, RZ, RZ, R9 ;  /* 0x000000ffff029224 */ /* 0x000fca00078e0009 */
[----:B------:R0:W-:Y:S01]  /*190c0*/  @!P1 LDGSTS.E.BYPASS.LTC128B.128 [R20+0xb800], desc[UR50][R2.64], !P0 ;  /* 0x0b80000002149fae */ /* 0x0001e2000c101d72 */
[----:B------:R-:W-:-:S03]  /*190d0*/  ISETP.GE.AND P1, PT, R10, R7, PT ;  /* 0x000000070a00720c */ /* 0x000fc60003f26270 */
[----:B0-----:R-:W0:Y:S10]  /*190e0*/  SHFL.IDX PT, R2, R4, 0x2, 0x1c1f ;  /* 0x005c1f0004027f89 */ /* 0x001e3400000e0000 */
[----:B-1----:R-:W-:Y:S01]  /*190f0*/  @!P1 IADD3 R9, P2, R21, R14, RZ ;  /* 0x0000000e15099210 */ /* 0x002fe20007f5e0ff */
[----:B------:R-:W-:Y:S01]  /*19100*/  VIADD R10, R8, 0x80 ;  /* 0x00000080080a7836 */ /* 0x000fe20000000000 */
[----:B------:R-:W-:Y:S03]  /*19110*/  SHFL.IDX PT, R4, R4, 0x3, 0x1c1f ;  /* 0x007c1f0004047f89 */ /* 0x000fe600000e0000 */
[----:B0-----:R-:W-:-:S02]  /*19120*/  @!P1 IMAD.X R3, RZ, RZ, R2, P2 ;  /* 0x000000ffff039224 */ /* 0x001fc400010e0602 */
[----:B------:R-:W-:-:S05]  /*19130*/  @!P1 IMAD.MOV.U32 R2, RZ, RZ, R9 ;  /* 0x000000ffff029224 */ /* 0x000fca00078e0009 */
[----:B------:R0:W-:Y:S01]  /*19140*/  @!P1 LDGSTS.E.BYPASS.LTC128B.128 [R20+0xc000], desc[UR50][R2.64], !P0 ;  /* 0x0c00000002149fae */ /* 0x0001e2000c101d72 */
[-C--:B------:R-:W-:Y:S01]  /*19150*/  ISETP.GE.AND P2, PT, R10, R7.reuse, PT ;  /* 0x000000070a00720c */ /* 0x080fe20003f46270 */
[----:B------:R-:W-:Y:S02]  /*19160*/  VIADD R10, R8, 0x60 ;  /* 0x00000060080a7836 */ /* 0x000fe40000000000 */
[----:B0-----:R-:W0:Y:S03]  /*19170*/  SHFL.IDX PT, R2, R0, 0x3, 0x1c1f ;  /* 0x007c1f0000027f89 */ /* 0x001e2600000e0000 */
[----:B------:R-:W-:Y:S01]  /*19180*/  ISETP.GE.AND P1, PT, R10, R7, PT ;  /* 0x000000070a00720c */ /* 0x000fe20003f26270 */
[----:B------:R-:W1:Y:S04]  /*19190*/  SHFL.IDX PT, R9, R5, RZ, 0x1c1f ;  /* 0x001c1fff05097589 */ /* 0x000e6800000e0000 */
[----:B------:R-:W2:Y:S08]  /*191a0*/  SHFL.IDX PT, R0, R6, RZ, 0x1c1f ;  /* 0x001c1fff06007589 */ /* 0x000eb000000e0000 */
[----:B0-----:R-:W-:-:S05]  /*191b0*/  @!P1 IADD3 R2, P3, R21, R2, RZ ;  /* 0x0000000215029210 */ /* 0x001fca0007f7e0ff */
[----:B------:R-:W-:-:S05]  /*191c0*/  @!P1 IMAD.X R3, RZ, RZ, R4, P3 ;  /* 0x000000ffff039224 */ /* 0x000fca00018e0604 */
[----:B------:R1:W-:Y:S02]  /*191d0*/  @!P1 LDGSTS.E.BYPASS.LTC128B.128 [R20+0xc800], desc[UR50][R2.64], !P0 ;  /* 0x0c80000002149fae */ /* 0x0003e4000c101d72 */
[----:B-1----:R-:W-:-:S05]  /*191e0*/  @!P2 IADD3 R2, P1, R21, R9, RZ ;  /* 0x000000091502a210 */ /* 0x002fca0007f3e0ff */
[----:B--2---:R-:W-:Y:S01]  /*191f0*/  @!P2 IMAD.X R3, RZ, RZ, R0, P1 ;  /* 0x000000ffff03a224 */ /* 0x004fe200008e0600 */
[----:B------:R-:W0:Y:S04]  /*19200*/  SHFL.IDX PT, R6, R6, 0x1, 0x1c1f ;  /* 0x003c1f0006067f89 */ /* 0x000e2800000e0000 */
[----:B------:R1:W-:Y:S04]  /*19210*/  @!P2 LDGSTS.E.BYPASS.LTC128B.128 [R20+0xd000], desc[UR50][R2.64], !P0 ;  /* 0x0d0000000214afae */ /* 0x0003e8000c101d72 */
[----:B------:R1:W2:Y:S02]  /*19220*/  SHFL.IDX PT, R14, R5, 0x1, 0x1c1f ;  /* 0x003c1f00050e7f89 */ /* 0x0002a400000e0000 */
.L_x_12205:
[----:B------:R-:W-:-:S05]  /*19230*/  VIADD R8, R8, 0xa0 ;  /* 0x000000a008087836 */ /* 0x000fca0000000000 */
[----:B------:R-:W-:-:S13]  /*19240*/  ISETP.GE.AND P1, PT, R8, R7, PT ;  /* 0x000000070800720c */ /* 0x000fda0003f26270 */
[----:B-12---:R-:W-:-:S05]  /*19250*/  @!P1 IADD3 R2, P2, R21, R14, RZ ;  /* 0x0000000e15029210 */ /* 0x006fca0007f5e0ff */
[----:B0-----:R-:W-:-:S05]  /*19260*/  @!P1 IMAD.X R3, RZ, RZ, R6, P2 ;  /* 0x000000ffff039224 */ /* 0x001fca00010e0606 */
[----:B------:R-:W-:Y:S01]  /*19270*/  @!PT LDS RZ, [RZ] ;  /* 0x00000000fffff984 */ /* 0x000fe20000000800 */
[----:B------:R-:W-:Y:S01]  /*19280*/  @!PT LDS RZ, [RZ] ;  /* 0x00000000fffff984 */ /* 0x000fe20000000800 */
[----:B------:R-:W-:Y:S01]  /*19290*/  @!PT LDS RZ, [RZ] ;  /* 0x00000000fffff984 */ /* 0x000fe20000000800 */
[----:B------:R0:W-:Y:S01]  /*192a0*/  @!P1 LDGSTS.E.BYPASS.LTC128B.128 [R20+0xd800], desc[UR50][R2.64], !P0 ;  /* 0x0d80000002149fae */ /* 0x0001e2000c101d72 */
[----:B------:R-:W-:Y:S01]  /*192b0*/  PLOP3.LUT P0, PT, PT, PT, PT, 0x80, 0x0 ;  /* 0x000000000000781c */ /* 0x000fe20003f0f070 */
[----:B------:R-:W-:-:S12]  /*192c0*/  NOP ;  /* 0x0000000000007918 */ /* 0x000fd80000000000 */
.L_x_12127:
        /* <DEDUP_REMOVED lines=14> */
[----:B0-----:R-:W2:Y:S01]  /*193b0*/  LDL.LU R2, [R1+0x8] ;  /* 0x0000080001027983 */ /* 0x001ea20000300800 */
[----:B------:R0:W-:Y:S01]  /*193c0*/  SYNCS.ARRIVE.TRANS64.A1T0 RZ, [R18+URZ+0x13200], RZ ;  /* 0x013200ff12ff79a7 */ /* 0x0001e2000810003f */
[----:B------:R-:W-:Y:S01]  /*193d0*/  BSSY B0, `(.L_x_12128) ;  /* 0x0000005000007945 */ /* 0x000fe20003800000 */
[----:B------:R-:W1:Y:S01]  /*193e0*/  SYNCS.PHASECHK.TRANS64.TRYWAIT P0, [R18+URZ+0x13220], R3 ;  /* 0x01322003120075a7 */ /* 0x000e62000800017f */
[----:B--2---:R-:W-:-:S05]  /*193f0*/  VIADD R0, R2, 0xfffffffe ;  /* 0xfffffffe02007836 */ /* 0x004fca0000000000 */
[----:B------:R-:W-:Y:S01]  /*19400*/  ISETP.GE.AND P1, PT, R0, R25, PT ;  /* 0x000000190000720c */ /* 0x000fe20003f26270 */
[----:B01----:R-:W-:-:S12]  /*19410*/  @!P0 BRA `(.L_x_12129) ;  /* 0x0000003000488947 */ /* 0x003fd80003800000 */
.L_x_12206:
[----:B------:R-:W-:Y:S05]  /*19420*/  BSYNC B0 ;  /* 0x0000000000007941 */ /* 0x000fea0003800000 */
.L_x_12128:
[----:B------:R-:W-:Y:S05]  /*19430*/  @!P1 BRA `(.L_x_12130) ;  /* 0x0000000800dc9947 */ /* 0x000fea0003800000 */
[----:B------:R-:W-:Y:S02]  /*19440*/  IMAD.MOV.U32 R7, RZ, RZ, R19 ;  /* 0x000000ffff077224 */ /* 0x000fe400078e0013 */
[----:B------:R-:W-:-:S07]  /*19450*/  IMAD.MOV.U32 R6, RZ, RZ, R22 ;  /* 0x000000ffff067224 */ /* 0x000fce00078e0016 */
.L_x_12150:
[----:B------:R-:W-:Y:S01]  /*19460*/  LOP3.LUT P1, RZ, R16, 0x1, RZ, 0xc0, !PT ;  /* 0x0000000110ff7812 */ /* 0x000fe2000782c0ff */
[----:B------:R-:W-:Y:S01]  /*19470*/  VIADD R19, R7, 0x1 ;  /* 0x0000000107137836 */ /* 0x000fe20000000000 */
[----:B------:R-:W-:Y:S05]  /*19480*/  YIELD ;  /* 0x0000000000007946 */ /* 0x000fea0003800000 */
[----:B------:R-:W-:Y:S01]  /*19490*/  ISETP.NE.AND P0, PT, R19, 0x2, PT ;  /* 0x000000021300780c */ /* 0x000fe20003f05270 */
[----:B------:R-:W-:Y:S03]  /*194a0*/  BSSY B0, `(.L_x_12131) ;  /* 0x0000065000007945 */ /* 0x000fe60003800000 */
[----:B0-----:R-:W-:-:S02]  /*194b0*/  SEL R3, RZ, 0x1, P0 ;  /* 0x00000001ff037807 */ /* 0x001fc40000000000 */
        /* <DEDUP_REMOVED lines=15> */
[----:B------:R-:W-:-:S03]  /*195b0*/  IMAD R4, R26, UR6, RZ ;  /* 0x000000061a047c24 */ /* 0x000fc6000f8e02ff */
[--C-:B------:R-:W-:Y:S01]  /*195c0*/  SHF.R.S32.HI R3, RZ, 0x1f, R2.reuse ;  /* 0x0000001fff037819 */ /* 0x100fe20000011402 */
[----:B------:R-:W-:Y:S02]  /*195d0*/  IMAD.MOV R8, RZ, RZ, -R2 ;  /* 0x000000ffff087224 */ /* 0x000fe400078e0a02 */
[C---:B------:R-:W-:Y:S02]  /*195e0*/  IMAD R9, R23.reuse, UR7, R4 ;  /* 0x0000000717097c24 */ /* 0x040fe4000f8e0204 */
[----:B------:R-:W-:-:S04]  /*195f0*/  IMAD.WIDE.U32 R2, R23, UR6, R2 ;  /* 0x0000000617027c25 */ /* 0x000fc8000f8e0002 */
[----:B------:R-:W-:Y:S01]  /*19600*/  IMAD.IADD R9, R9, 0x1, R3 ;  /* 0x0000000109097824 */ /* 0x000fe200078e0203 */
[----:B------:R-:W-:Y:S01]  /*19610*/  LEA R4, P0, R2, UR4, 0x2 ;  /* 0x0000000402047c11 */ /* 0x000fe2000f8010ff */
[----:B------:R-:W-:-:S03]  /*19620*/  IMAD R8, R5, R8, R0 ;  /* 0x0000000805087224 */ /* 0x000fc600078e0200 */
[----:B------:R-:W-:-:S05]  /*19630*/  LEA.HI.X R5, R2, UR5, R9, 0x2, P0 ;  /* 0x0000000502057c11 */ /* 0x000fca00080f1409 */
[----:B------:R0:W5:Y:S04]  /*19640*/  LDG.E R17, desc[UR50][R4.64] ;  /* 0x0000003204117981 */ /* 0x000168000c1e1900 */
.L_x_12133:
[----:B0-----:R-:W-:Y:S01]  /*19650*/  IMAD R4, R19, 0x8, R18 ;  /* 0x0000000813047824 */ /* 0x001fe200078e0212 */
[----:B------:R-:W-:Y:S01]  /*19660*/  SHF.L.U32 R2, R22, 0x1f, RZ ;  /* 0x0000001f16027819 */ /* 0x000fe200000006ff */
[----:B------:R-:W0:Y:S01]  /*19670*/  S2R R3, SR_TID.X ;  /* 0x0000000000037919 */ /* 0x000e220000002100 */
[----:B------:R-:W-:Y:S02]  /*19680*/  BSSY B1, `(.L_x_12134) ;  /* 0x0000005000017945 */ /* 0x000fe40003800000 */
[----:B------:R-:W1:Y:S01]  /*19690*/  SYNCS.PHASECHK.TRANS64.TRYWAIT P0, [R4+URZ+0x13280], R2 ;  /* 0x01328002040075a7 */ /* 0x000e62000800017f */
[----:B0-----:R-:W-:-:S04]  /*196a0*/  LOP3.LUT R3, R3, 0x7f, RZ, 0xc0, !PT ;  /* 0x0000007f03037812 */ /* 0x001fc800078ec0ff */
[----:B------:R-:W-:Y:S01]  /*196b0*/  ISETP.NE.AND P1, PT, R3, RZ, PT ;  /* 0x000000ff0300720c */ /* 0x000fe20003f25270 */
[----:B-1----:R-:W-:-:S12]  /*196c0*/  @!P0 BRA `(.L_x_12135) ;  /* 0x0000002c00b08947 */ /* 0x002fd80003800000 */
.L_x_12207:
[----:B------:R-:W-:Y:S05]  /*196d0*/  BSYNC B1 ;  /* 0x0000000000017941 */ /* 0x000fea0003800000 */
.L_x_12134:
        /* <DEDUP_REMOVED lines=9> */
.L_x_12137:
[----:B------:R-:W-:Y:S05]  /*19770*/  BSYNC B1 ;  /* 0x0000000000017941 */ /* 0x000fea0003800000 */
.L_x_12136:
        /* <DEDUP_REMOVED lines=11> */
.L_x_12138:
        /* <DEDUP_REMOVED lines=13> */
.L_x_12208:
[----:B------:R-:W-:Y:S05]  /*19900*/  BSYNC B1 ;  /* 0x0000000000017941 */ /* 0x000fea0003800000 */
.L_x_12139:
[----:B------:R-:W-:Y:S01]  /*19910*/  BSSY B1, `(.L_x_12141) ;  /* 0x000000b000017945 */ /* 0x000fe20003800000 */
[----:B01----:R-:W-:Y:S02]  /*19920*/  IMAD.MOV.U32 R2, RZ, RZ, 0x0 ;  /* 0x00000000ff027424 */ /* 0x003fe400078e00ff */
[----:B------:R-:W-:Y:S01]  /*19930*/  IMAD.MOV.U32 R3, RZ, RZ, 0x14f00000 ;  /* 0x14f00000ff037424 */ /* 0x000fe200078e00ff */
        /* <DEDUP_REMOVED lines=8> */
.L_x_12142:
[----:B------:R-:W-:Y:S05]  /*199c0*/  BSYNC B1 ;  /* 0x0000000000017941 */ /* 0x000fea0003800000 */
.L_x_12141:
        /* <DEDUP_REMOVED lines=8> */
.L_x_12143:
        /* <DEDUP_REMOVED lines=10> */
.L_x_12132:
[----:B------:R-:W-:Y:S05]  /*19af0*/  BSYNC B0 ;  /* 0x0000000000007941 */ /* 0x000fea0003800000 */
.L_x_12131:
[----:B------:R-:W-:-:S06]  /*19b00*/  UISETP.NE.AND UP0, UPT, UR39, 0x3, UPT ;  /* 0x000000032700788c */ /* 0x000fcc000bf05270 */
[----:B------:R-:W-:-:S13]  /*19b10*/  PLOP3.LUT P0, PT, PT, PT, UP0, 0x80, 0x0 ;  /* 0x000000000000781c */ /* 0x000fda0003f0f008 */
[----:B------:R-:W-:Y:S05]  /*19b20*/  @!P0 BRA `(.L_x_12144) ;  /* 0x0000000000048947 */ /* 0x000fea0003800000 */
[----:B------:R-:W-:Y:S01]  /*19b30*/  BPT.TRAP 0x1 ;  /* 0x000000040000795c */ /* 0x000fe20000300000 */
.L_x_12144:
[----:B------:R-:W-:Y:S01]  /*19b40*/  LOP3.LUT R2, R6, 0x1, RZ, 0x3c, !PT ;  /* 0x0000000106027812 */ /* 0x000fe200078e3cff */
[----:B------:R-:W-:Y:S01]  /*19b50*/  IMAD R3, R7, 0x8, R18 ;  /* 0x0000000807037824 */ /* 0x000fe200078e0212 */
[----:B------:R-:W-:Y:S01]  /*19b60*/  BSSY B0, `(.L_x_12145) ;  /* 0x0000006000007945 */ /* 0x000fe20003800000 */
[----:B------:R-:W-:Y:S01]  /*19b70*/  IMAD.U32 R4, RZ, RZ, UR41 ;  /* 0x00000029ff047e24 */ /* 0x000fe2000f8e00ff */
[----:B------:R-:W-:-:S04]  /*19b80*/  SHF.L.U32 R2, R2, 0x1f, RZ ;  /* 0x0000001f02027819 */ /* 0x000fc800000006ff */
[----:B------:R-:W0:Y:S01]  /*19b90*/  SYNCS.PHASECHK.TRANS64.TRYWAIT P0, [R3+URZ+0x13270], R2 ;  /* 0x01327002030075a7 */ /* 0x000e22000800017f */
[----:B------:R-:W-:Y:S01]  /*19ba0*/  ISETP.NE.AND P1, PT, R4, 0x3, PT ;  /* 0x000000030400780c */ /* 0x000fe20003f25270 */
[----:B0-----:R-:W-:-:S12]  /*19bb0*/  @!P0 BRA `(.L_x_12146) ;  /* 0x00000028009c8947 */ /* 0x001fd80003800000 */
.L_x_12209:
[----:B------:R-:W-:Y:S05]  /*19bc0*/  BSYNC B0 ;  /* 0x0000000000007941 */ /* 0x000fea0003800000 */
.L_x_12145:
[----:B------:R-:W-:Y:S05]  /*19bd0*/  @!P1 BRA `(.L_x_12147) ;  /* 0x0000000000049947 */ /* 0x000fea0003800000 */
[----:B------:R-:W-:Y:S01]  /*19be0*/  BPT.TRAP 0x1 ;  /* 0x000000040000795c */ /* 0x000fe20000300000 */
.L_x_12147:
[----:B0-----:R-:W-:Y:S01]  /*19bf0*/  SHF.L.U32 R2, R6, 0x1f, RZ ;  /* 0x0000001f06027819 */ /* 0x001fe200000006ff */
[----:B------:R-:W-:-:S03]  /*19c00*/  IMAD R10, R7, 0x2800, RZ ;  /* 0x00002800070a7824 */ /* 0x000fc600078e02ff */
[----:B------:R-:W0:Y:S02]  /*19c10*/  SYNCS.PHASECHK.TRANS64.TRYWAIT P0, [R3+URZ+0x13260], R2 ;  /* 0x01326002030075a7 */ /* 0x000e24000800017f */
[----:B0-----:R-:W-:Y:S05]  /*19c20*/  @!P0 BRA `(.L_x_12148) ;  /* 0x0000002800948947 */ /* 0x001fea0003800000 */
.L_x_12210:
[----:B------:R-:W-:Y:S01]  /*19c30*/  LOP3.LUT R5, R10, R29, RZ, 0xfc, !PT ;  /* 0x0000001d0a057212 */ /* 0x000fe200078efcff */
[----:B------:R-:W-:Y:S05]  /*19c40*/  WARPSYNC.ALL ;  /* 0x0000000000007948 */ /* 0x000fea0003800000 */
[----:B0-----:R-:W-:Y:S01]  /*19c50*/  IMAD.IADD R2, R18, 0x1, R5 ;  /* 0x0000000112027824 */ /* 0x001fe200078e0205 */
        /* <DEDUP_REMOVED lines=40> */
.L_x_12149:
[----:B------:R-:W2:Y:S01]  /*19ee0*/  S2R R2, SR_TID.X ;  /* 0x0000000000027919 */ /* 0x000ea20000002100 */
[----:B-1----:R1:W-:Y:S01]  /*19ef0*/  SYNCS.ARRIVE.TRANS64.A1T0 RZ, [R3+URZ+0x13250], RZ ;  /* 0x013250ff03ff79a7 */ /* 0x0023e2000810003f */
[----:B------:R-:W-:Y:S02]  /*19f00*/  IMAD.MOV.U32 R7, RZ, RZ, R19 ;  /* 0x000000ffff077224 */ /* 0x000fe400078e0013 */
[----:B------:R-:W-:Y:S01]  /*19f10*/  IMAD.MOV.U32 R6, RZ, RZ, R22 ;  /* 0x000000ffff067224 */ /* 0x000fe200078e0016 */
[----:B--2---:R-:W-:Y:S01]  /*19f20*/  LOP3.LUT R2, R2, 0x7f, RZ, 0xc0, !PT ;  /* 0x0000007f02027812 */ /* 0x004fe200078ec0ff */
[----:B------:R-:W-:Y:S03]  /*19f30*/  BAR.SYNC.DEFER_BLOCKING 0x2, 0x80 ;  /* 0x0082000000007b1d */ /* 0x000fe60000010000 */
[----:B------:R-:W-:-:S13]  /*19f40*/  ISETP.NE.AND P0, PT, R2, RZ, PT ;  /* 0x000000ff0200720c */ /* 0x000fda0003f05270 */
[----:B------:R-:W-:-:S05]  /*19f50*/  @!P0 VIADD R2, R3, 0x13280 ;  /* 0x0001328003028836 */ /* 0x000fca0000000000 */
[----:B------:R-:W-:-:S04]  /*19f60*/  @!P0 PRMT R2, RZ, 0x654, R2 ;  /* 0x00000654ff028816 */ /* 0x000fc80000000002 */
[----:B------:R1:W-:Y:S01]  /*19f70*/  @!P0 SYNCS.ARRIVE.TRANS64.RED.A1T0 RZ, [R2+URZ], RZ ;  /* 0x000000ff02ff89a7 */ /* 0x0003e2000810043f */
[C---:B------:R-:W-:Y:S01]  /*19f80*/  ISETP.GT.AND P0, PT, R0.reuse, R25, PT ;  /* 0x000000190000720c */ /* 0x040fe20003f04270 */
[----:B------:R-:W-:-:S12]  /*19f90*/  VIADD R0, R0, 0xffffffff ;  /* 0xffffffff00007836 */ /* 0x000fd80000000000 */
[----:B-1----:R-:W-:Y:S05]  /*19fa0*/  @P0 BRA `(.L_x_12150) ;  /* 0xfffffff4002c0947 */ /* 0x002fea000383ffff */
.L_x_12130:
        /* <DEDUP_REMOVED lines=17> */
.L_x_12152:
[----:B------:R-:W-:Y:S05]  /*1a0c0*/  BSYNC B0 ;  /* 0x0000000000007941 */ /* 0x000fea0003800000 */
.L_x_12151:
[----:B------:R-:W-:-:S06]  /*1a0d0*/  UISETP.NE.AND UP0, UPT, UR39, 0x3, UPT ;  /* 0x000000032700788c */ /* 0x000fcc000bf05270 */
[----:B------:R-:W-:-:S13]  /*1a0e0*/  PLOP3.LUT P1, PT, PT, PT, UP0, 0x80, 0x0 ;  /* 0x000000000000781c */ /* 0x000fda0003f2f008 */
[----:B------:R-:W-:Y:S05]  /*1a0f0*/  @!P1 BRA `(.L_x_12153) ;  /* 0x0000000000049947 */ /* 0x000fea0003800000 */
[----:B------:R-:W-:Y:S01]  /*1a100*/  BPT.TRAP 0x1 ;  /* 0x000000040000795c */ /* 0x000fe20000300000 */
.L_x_12153:
        /* <DEDUP_REMOVED lines=8> */
.L_x_12211:
[----:B------:R-:W-:Y:S05]  /*1a190*/  BSYNC B0 ;  /* 0x0000000000007941 */ /* 0x000fea0003800000 */
.L_x_12154:
[----:B------:R-:W-:Y:S05]  /*1a1a0*/  @!P2 BRA `(.L_x_12156) ;  /* 0x000000000004a947 */ /* 0x000fea0003800000 */
[----:B------:R-:W-:Y:S01]  /*1a1b0*/  BPT.TRAP 0x1 ;  /* 0x000000040000795c */ /* 0x000fe20000300000 */
.L_x_12156:
[----:B------:R-:W-:Y:S01]  /*1a1c0*/  SHF.L.U32 R5, R22, 0x1f, RZ ;  /* 0x0000001f16057819 */ /* 0x000fe200000006ff */
[----:B0-----:R-:W-:-:S03]  /*1a1d0*/  IMAD R3, R19, 0x2800, RZ ;  /* 0x0000280013037824 */ /* 0x001fc600078e02ff */
[----:B------:R-:W0:Y:S02]  /*1a1e0*/  SYNCS.PHASECHK.TRANS64.TRYWAIT P1, [R2+URZ+0x13260], R5 ;  /* 0x01326005020075a7 */ /* 0x000e24000802017f */
[----:B0-----:R-:W-:Y:S05]  /*1a1f0*/  @!P1 BRA `(.L_x_12157) ;  /* 0x0000002400489947 */ /* 0x001fea0003800000 */
.L_x_12212:
        /* <DEDUP_REMOVED lines=43> */
.L_x_12158:
[----:B-1----:R1:W-:Y:S01]  /*1a4b0*/  SYNCS.ARRIVE.TRANS64.A1T0 RZ, [R2+URZ+0x13250], RZ ;  /* 0x013250ff02ff79a7 */ /* 0x0023e2000810003f */
[----:B------:R-:W-:Y:S02]  /*1a4c0*/  @!P0 VIADD R0, R2, 0x13280 ;  /* 0x0001328002008836 */ /* 0x000fe40000000000 */
[----:B------:R-:W-:-:S03]  /*1a4d0*/  VIADD R19, R19, 0x1 ;  /* 0x0000000113137836 */ /* 0x000fc60000000000 */
[----:B------:R-:W-:Y:S01]  /*1a4e0*/  @!P0 PRMT R0, RZ, 0x654, R0 ;  /* 0x00000654ff008816 */ /* 0x000fe20000000000 */
[----:B------:R-:W-:Y:S06]  /*1a4f0*/  BAR.SYNC.DEFER_BLOCKING 0x2, 0x80 ;  /* 0x0082000000007b1d */ /* 0x000fec0000010000 */
[----:B------:R1:W-:Y:S01]  /*1a500*/  @!P0 SYNCS.ARRIVE.TRANS64.RED.A1T0 RZ, [R0+URZ], RZ ;  /* 0x000000ff00ff89a7 */ /* 0x0003e2000810043f */
[----:B------:R-:W-:-:S04]  /*1a510*/  ISETP.NE.AND P0, PT, R19, 0x2, PT ;  /* 0x000000021300780c */ /* 0x000fc80003f05270 */
[----:B0-----:R-:W-:Y:S02]  /*1a520*/  SEL R3, RZ, 0x1, P0 ;  /* 0x00000001ff037807 */ /* 0x001fe40000000000 */
[----:B------:R-:W-:Y:S02]  /*1a530*/  SEL R19, R19, RZ, P0 ;  /* 0x000000ff13137207 */ /* 0x000fe40000000000 */
[----:B-1----:R-:W-:-:S07]  /*1a540*/  LOP3.LUT R22, R22, R3, RZ, 0x3c, !PT ;  /* 0x0000000316167212 */ /* 0x002fce00078e3cff */
.L_x_12107:
[----:B------:R-:W-:Y:S05]  /*1a550*/  BSYNC B7 ;  /* 0x0000000000077941 */ /* 0x000fea0003800000 */
.L_x_12105:
[----:B------:R-:W-:-:S13]  /*1a560*/  LOP3.LUT P0, RZ, R16, 0x2, RZ, 0xc0, !PT ;  /* 0x0000000210ff7812 */ /* 0x000fda000780c0ff */
[----:B------:R-:W-:Y:S05]  /*1a570*/  @!P0 BRA `(.L_x_12159) ;  /* 0x0000000000248947 */ /* 0x000fea0003800000 */
[----:B------:R-:W2:Y:S08]  /*1a580*/  S2UR UR5, SR_CgaCtaId ;  /* 0x00000000000579c3 */ /* 0x000eb00000008800 */
[----:B------:R-:W-:Y:S06]  /*1a590*/  BAR.SYNC.DEFER_BLOCKING 0x5, 0x200 ;  /* 0x0148000000007b1d */ /* 0x000fec0000010000 */
[----:B------:R-:W-:-:S02]  /*1a5a0*/  UMOV UR4, 0x400 ;  /* 0x0000040000047882 */ /* 0x000fc40000000000 */
[----:B--2---:R-:W-:-:S06]  /*1a5b0*/  ULEA UR4, UR5, UR4, 0x18 ;  /* 0x0000000405047291 */ /* 0x004fcc000f8ec03f */
[----:B------:R-:W-:-:S05]  /*1a5c0*/  IMAD.U32 R18, RZ, RZ, UR4 ;  /* 0x00000004ff127e24 */ /* 0x000fca000f8e00ff */
[----:B------:R-:W2:Y:S02]  /*1a5d0*/  LDS.128 R24, [R18+0x132d0] ;  /* 0x0132d00012187984 */ /* 0x000ea40000000c00 */
[----:B--2---:R-:W-:Y:S01]  /*1a5e0*/  R2UR UR42, R27 ;  /* 0x000000001b2a72ca */ /* 0x004fe200000e0000 */
[----:B------:R-:W-:Y:S06]  /*1a5f0*/  BAR.ARV 0x4, 0x200 ;  /* 0x0108000000007b1d */ /* 0x000fec0000002000 */
[----:B------:R-:W-:Y:S08]  /*1a600*/  BRA `(.L_x_12160) ;  /* 0x0000000c00b07947 */ /* 0x000ff00003800000 */
.L_x_12159:
[----:B------:R-:W2:Y:S01]  /*1a610*/  S2R R9, SR_TID.X ;  /* 0x0000000000097919 */ /* 0x000ea20000002100 */
[----:B------:R-:W-:Y:S01]  /*1a620*/  ULDC UR4, c[0x0][0xc3c] ;  /* 0x00030f0000047ab9 */ /* 0x000fe20000000800 */
[----:B------:R-:W-:Y:S01]  /*1a630*/  IMAD.MOV.U32 R0, RZ, RZ, RZ ;  /* 0x000000ffff007224 */ /* 0x000fe200078e00ff */
[----:B--2---:R-:W-:-:S04]  /*1a640*/  LOP3.LUT R9, R9, 0x1f, RZ, 0xc0, !PT ;  /* 0x0000001f09097812 */ /* 0x004fc800078ec0ff */
[C---:B------:R-:W-:Y:S01]  /*1a650*/  ISETP.NE.AND P0, PT, R9.reuse, 0x1f, PT ;  /* 0x0000001f0900780c */ /* 0x040fe20003f05270 */
[----:B------:R-:W-:-:S05]  /*1a660*/  VIADD R7, R9, UR42 ;  /* 0x0000002a09077c36 */ /* 0x000fca0008000000 */
[----:B------:R-:W-:Y:S01]  /*1a670*/  ISETP.GE.OR P1, PT, R7, UR4, !P0 ;  /* 0x0000000407007c0c */ /* 0x000fe2000c726670 */
[----:B------:R-:W-:-:S12]  /*1a680*/  ULDC UR4, c[0x0][0xc3c] ;  /* 0x00030f0000047ab9 */ /* 0x000fd80000000800 */
[----:B------:R-:W2:Y:S08]  /*1a690*/  @!P1 LDC.64 R2, c[0x0][0xc80] ;  /* 0x00032000ff029b82 */ /* 0x000eb00000000a00 */
[----:B-1----:R-:W1:Y:S01]  /*1a6a0*/  @!P1 LDC.64 R4, c[0x0][0xc78] ;  /* 0x00031e00ff049b82 */ /* 0x002e620000000a00 */
[----:B--2---:R-:W-:-:S05]  /*1a6b0*/  @!P1 IMAD.WIDE R2, R7, 0x4, R2 ;  /* 0x0000000407029825 */ /* 0x004fca00078e0202 */
        /* <DEDUP_REMOVED lines=8> */
[----:B------:R-:W-:Y:S02]  /*1a740*/  ISETP.GE.U32.AND P5, PT, R9, 0x10, PT ;  /* 0x000000100900780c */ /* 0x000fe40003fa6070 */
[----:B------:R-:W1:Y:S01]  /*1a750*/  LDC R9, c[0x0][0xc38] ;  /* 0x00030e00ff097b82 */ /* 0x000e620000000800 */
[----:B--2---:R-:W-:-:S05]  /*1a760*/  IMAD R4, R5, R0, RZ ;  /* 0x0000000005047224 */ /* 0x004fca00078e02ff */
[----:B------:R-:W2:Y:S02]  /*1a770*/  SHFL.UP PT, R6, R4, 0x1, RZ ;  /* 0x0420000004067989 */ /* 0x000ea400000e00ff */
[----:B--2---:R-:W-:-:S05]  /*1a780*/  SEL R7, R6, RZ, P1 ;  /* 0x000000ff06077207 */ /* 0x004fca0000800000 */
[----:B------:R-:W-:-:S05]  /*1a790*/  IMAD.IADD R7, R4, 0x1, R7 ;  /* 0x0000000104077824 */ /* 0x000fca00078e0207 */
[----:B------:R-:W2:Y:S02]  /*1a7a0*/  SHFL.UP PT, R6, R7, 0x2, RZ ;  /* 0x0440000007067989 */ /* 0x000ea400000e00ff */
[----:B--2---:R-:W-:-:S05]  /*1a7b0*/  SEL R6, R6, RZ, P2 ;  /* 0x000000ff06067207 */ /* 0x004fca0001000000 */
[----:B------:R-:W-:-:S05]  /*1a7c0*/  IMAD.IADD R6, R7, 0x1, R6 ;  /* 0x0000000107067824 */ /* 0x000fca00078e0206 */
[----:B------:R-:W2:Y:S02]  /*1a7d0*/  SHFL.UP PT, R8, R6, 0x4, RZ ;  /* 0x0480000006087989 */ /* 0x000ea400000e00ff */
[----:B--2---:R-:W-:Y:S02]  /*1a7e0*/  SEL R3, R8, RZ, P3 ;  /* 0x000000ff08037207 */ /* 0x004fe40001800000 */
[----:B------:R-:W-:Y:S03]  /*1a7f0*/  SHFL.IDX PT, R8, R24, 0x1, 0x1f ;  /* 0x00201f0018087f89 */ /* 0x000fe600000e0000 */
[----:B------:R-:W-:-:S05]  /*1a800*/  IMAD.IADD R3, R6, 0x1, R3 ;  /* 0x0000000106037824 */ /* 0x000fca00078e0203 */
[----:B------:R-:W2:Y:S02]  /*1a810*/  SHFL.UP PT, R2, R3, 0x8, RZ ;  /* 0x0500000003027989 */ /* 0x000ea400000e00ff */
[----:B--2---:R-:W-:-:S05]  /*1a820*/  SEL R2, R2, RZ, P4 ;  /* 0x000000ff02027207 */ /* 0x004fca0002000000 */
[----:B------:R-:W-:-:S05]  /*1a830*/  IMAD.IADD R4, R3, 0x1, R2 ;  /* 0x0000000103047824 */ /* 0x000fca00078e0202 */
[----:B------:R-:W2:Y:S02]  /*1a840*/  SHFL.UP PT, R2, R4, 0x10, RZ ;  /* 0x0600000004027989 */ /* 0x000ea400000e00ff */
[----:B--2---:R-:W-:-:S05]  /*1a850*/  SEL R7, R2, RZ, P5 ;  /* 0x000000ff02077207 */ /* 0x004fca0002800000 */
[----:B------:R-:W-:Y:S02]  /*1a860*/  IMAD.IADD R2, R4, 0x1, R7 ;  /* 0x0000000104027824 */ /* 0x000fe400078e0207 */
[----:B------:R-:W-:Y:S04]  /*1a870*/  SHFL.IDX PT, R7, R24, RZ, 0x1f ;  /* 0x00001fff18077589 */ /* 0x000fe800000e0000 */
[----:B------:R-:W1:Y:S02]  /*1a880*/  SHFL.IDX PT, R6, R2, 0x1f, 0x1f ;  /* 0x03e01f0002067f89 */ /* 0x000e6400000e0000 */
[----:B-1----:R-:W-:Y:S02]  /*1a890*/  IMAD R3, R6, R9, RZ ;  /* 0x0000000906037224 */ /* 0x002fe400078e02ff */
[----:B------:R-:W-:-:S02]  /*1a8a0*/  IMAD.MOV.U32 R6, RZ, RZ, RZ ;  /* 0x000000ffff067224 */ /* 0x000fc400078e00ff */
[----:B------:R-:W-:-:S05]  /*1a8b0*/  IMAD.IADD R8, R8, 0x1, R3 ;  /* 0x0000000108087824 */ /* 0x000fca00078e0203 */
[----:B------:R-:W-:-:S13]  /*1a8c0*/  ISETP.GT.AND P6, PT, R8, R7, PT ;  /* 0x000000070800720c */ /* 0x000fda0003fc4270 */
[----:B------:R-:W-:Y:S05]  /*1a8d0*/  @P6 BRA `(.L_x_12161) ;  /* 0x0000000000986947 */ /* 0x000fea0003800000 */
.L_x_12163:
[----:B------:R-:W-:-:S04]  /*1a8e0*/  UIADD3 UR42, UR42, 0x1f, URZ ;  /* 0x0000001f2a2a7890 */ /* 0x000fc8000fffe03f */
[----:B------:R-:W-:-:S06]  /*1a8f0*/  UISETP.GE.AND UP0, UPT, UR42, UR4, UPT ;  /* 0x000000042a00728c */ /* 0x000fcc000bf06270 */
[----:B------:R-:W-:-:S13]  /*1a900*/  PLOP3.LUT P6, PT, PT, PT, UP0, 0x40, 0x0 ;  /* 0x000000000000781c */ /* 0x000fda0003fce808 */
[----:B------:R-:W-:Y:S05]  /*1a910*/  @!P6 BRA `(.L_x_12162) ;  /* 0x0000000800b4e947 */ /* 0x000fea0003800000 */
[----:B------:R-:W1:Y:S02]  /*1a920*/  S2R R0, SR_TID.X ;  /* 0x0000000000007919 */ /* 0x000e640000002100 */
[----:B-1----:R-:W-:-:S05]  /*1a930*/  LOP3.LUT R0, R0, 0x1f, RZ, 0xc0, !PT ;  /* 0x0000001f00007812 */ /* 0x002fca00078ec0ff */
[----:B------:R-:W-:Y:S02]  /*1a940*/  VIADD R9, R0, UR42 ;  /* 0x0000002a00097c36 */ /* 0x000fe40008000000 */
[----:B------:R-:W-:-:S03]  /*1a950*/  IMAD.MOV.U32 R0, RZ, RZ, RZ ;  /* 0x000000ffff007224 */ /* 0x000fc600078e00ff */
[----:B------:R-:W-:-:S13]  /*1a960*/  ISETP.GE.OR P6, PT, R9, UR4, !P0 ;  /* 0x0000000409007c0c */ /* 0x000fda000c7c6670 */
[----:B------:R-:W1:Y:S08]  /*1a970*/  @!P6 LDC.64 R2, c[0x0][0xc80] ;  /* 0x00032000ff02eb82 */ /* 0x000e700000000a00 */
[----:B------:R-:W2:Y:S01]  /*1a980*/  @!P6 LDC.64 R4, c[0x0][0xc78] ;  /* 0x00031e00ff04eb82 */ /* 0x000ea20000000a00 */
[----:B-1----:R-:W-:-:S05]  /*1a990*/  @!P6 IMAD.WIDE R2, R9, 0x4, R2 ;  /* 0x000000040902e825 */ /* 0x002fca00078e0202 */
[----:B------:R2:W3:Y:S02]  /*1a9a0*/  @!P6 LDG.E R0, desc[UR50][R2.64] ;  /* 0x000000320200e981 */ /* 0x0004e4000c1e1900 */
        /* <DEDUP_REMOVED lines=9> */
[----:B0-----:R-:W-:-:S05]  /*1aa40*/  IMAD.IADD R10, R4, 0x1, R9 ;  /* 0x00000001040a7824 */ /* 0x001fca00078e0209 */
        /* <DEDUP_REMOVED lines=15> */
.L_x_12161:
[----:B------:R-:W-:-:S04]  /*1ab40*/  IMAD.IADD R3, R8, 0x1, -R3 ;  /* 0x0000000108037824 */ /* 0x000fc800078e0a03 */
[----:B------:R-:W-:-:S05]  /*1ab50*/  IMAD R4, R2, R9, R3 ;  /* 0x0000000902047224 */ /* 0x000fca00078e0203 */
[----:B------:R-:W-:-:S13]  /*1ab60*/  ISETP.GT.AND P0, PT, R4, R7, PT ;  /* 0x000000070400720c */ /* 0x000fda0003f04270 */
[----:B------:R-:W-:Y:S02]  /*1ab70*/  VOTEU.ANY UR5, UPT, !P0 ;  /* 0x0000000000057886 */ /* 0x000fe400040e0100 */
[----:B------:R-:W-:Y:S02]  /*1ab80*/  UPOPC UR4, UR5 ;  /* 0x00000005000472bf */ /* 0x000fe40008000000 */
[----:B------:R-:W-:-:S04]  /*1ab90*/  ISETP.NE.AND P0, PT, RZ, UR5, PT ;  /* 0x00000005ff007c0c */ /* 0x000fc8000bf05270 */
[----:B------:R-:W-:Y:S02]  /*1aba0*/  IMAD.U32 R4, RZ, RZ, UR4 ;  /* 0x00000004ff047e24 */ /* 0x000fe4000f8e00ff */
[----:B------:R-:W-:-:S04]  /*1abb0*/  IMAD.U32 R11, RZ, RZ, UR4 ;  /* 0x00000004ff0b7e24 */ /* 0x000fc8000f8e00ff */
[----:B------:R1:W2:Y:S04]  /*1abc0*/  SHFL.IDX PT, R4, R5, R4, 0x1f ;  /* 0x00001f0405047589 */ /* 0x0002a800000e0000 */
[----:B------:R1:W3:Y:S01]  /*1abd0*/  SHFL.IDX PT, R0, R0, R11, 0x1f ;  /* 0x00001f0b00007589 */ /* 0x0002e200000e0000 */
[----:B------:R-:W-:Y:S05]  /*1abe0*/  @!P0 BRA `(.L_x_12164) ;  /* 0x00000000000c8947 */ /* 0x000fea0003800000 */
[----:B------:R-:W-:-:S06]  /*1abf0*/  UIADD3 UR5, UR4, -0x1, URZ ;  /* 0xffffffff04057890 */ /* 0x000fcc000fffe03f */
[----:B-1----:R-:W-:-:S05]  /*1ac00*/  IMAD.U32 R5, RZ, RZ, UR5 ;  /* 0x00000005ff057e24 */ /* 0x002fca000f8e00ff */
[----:B------:R4:W1:Y:S02]  /*1ac10*/  SHFL.IDX PT, R6, R2, R5, 0x1f ;  /* 0x00001f0502067589 */ /* 0x00086400000e0000 */
.L_x_12164:
[----:B--2---:R-:W-:Y:S01]  /*1ac20*/  ISETP.NE.AND P0, PT, R4, 0x1, PT ;  /* 0x000000010400780c */ /* 0x004fe20003f05270 */
[----:B-1----:R-:W-:Y:S01]  /*1ac30*/  IMAD R24, R6, R9, R3 ;  /* 0x0000000906187224 */ /* 0x002fe200078e0203 */
[----:B------:R-:W-:-:S03]  /*1ac40*/  UIADD3 UR42, UR4, UR42, URZ ;  /* 0x0000002a042a7290 */ /* 0x000fc6000fffe03f */
[----:B----4-:R-:W-:-:S08]  /*1ac50*/  IMAD.IADD R5, R7, 0x1, -R24 ;  /* 0x0000000107057824 */ /* 0x010fd000078e0a18 */
[----:B------:R-:W-:Y:S05]  /*1ac60*/  @!P0 BRA `(.L_x_12165) ;  /* 0x0000000000dc8947 */ /* 0x000fea0003800000 */
[----:B---3--:R-:W-:Y:S02]  /*1ac70*/  IABS R6, R0 ;  /* 0x0000000000067213 */ /* 0x008fe40000000000 */
[----:B------:R-:W-:Y:S02]  /*1ac80*/  IABS R7, R4 ;  /* 0x0000000400077213 */ /* 0x000fe40000000000 */
[----:B------:R-:W1:Y:S08]  /*1ac90*/  I2F.RP R8, R6 ;  /* 0x0000000600087306 */ /* 0x000e700000209400 */
[----:B0-----:R-:W0:Y:S08]  /*1aca0*/  I2F.RP R10, R7 ;  /* 0x00000007000a7306 */ /* 0x001e300000209400 */
[----:B-1----:R-:W1:Y:S08]  /*1acb0*/  MUFU.RCP R8, R8 ;  /* 0x0000000800087308 */ /* 0x002e700000001000 */
[----:B0-----:R-:W-:Y:S01]  /*1acc0*/  MUFU.RCP R10, R10 ;  /* 0x0000000a000a7308 */ /* 0x001fe20000001000 */
[----:B-1----:R-:W-:-:S07]  /*1acd0*/  VIADD R2, R8, 0xffffffe ;  /* 0x0ffffffe08027836 */ /* 0x002fce0000000000 */
[----:B------:R0:W1:Y:S02]  /*1ace0*/  F2I.FTZ.U32.TRUNC.NTZ R3, R2 ;  /* 0x0000000200037305 */ /* 0x000064000021f000 */
[----:B0-----:R-:W-:Y:S02]  /*1acf0*/  IMAD.MOV.U32 R2, RZ, RZ, RZ ;  /* 0x000000ffff027224 */ /* 0x001fe400078e00ff */
[----:B-1----:R-:W-:-:S04]  /*1ad00*/  IMAD.MOV R9, RZ, RZ, -R3 ;  /* 0x000000ffff097224 */ /* 0x002fc800078e0a03 */
[----:B------:R-:W-:-:S04]  /*1ad10*/  IMAD R9, R9, R6, RZ ;  /* 0x0000000609097224 */ /* 0x000fc800078e02ff */
[----:B------:R-:W-:Y:S01]  /*1ad20*/  IMAD.HI.U32 R3, R3, R9, R2 ;  /* 0x0000000903037227 */ /* 0x000fe200078e0002 */
[----:B------:R-:W-:Y:S02]  /*1ad30*/  IABS R9, R5 ;  /* 0x0000000500097213 */ /* 0x000fe40000000000 */
[----:B------:R-:W-:-:S03]  /*1ad40*/  IABS R2, R0 ;  /* 0x0000000000027213 */ /* 0x000fc60000000000 */
[----:B------:R-:W-:-:S04]  /*1ad50*/  IMAD.HI.U32 R8, R3, R9, RZ ;  /* 0x0000000903087227 */ /* 0x000fc800078e00ff */
[----:B------:R-:W-:Y:S02]  /*1ad60*/  IMAD.MOV R2, RZ, RZ, -R2 ;  /* 0x000000ffff027224 */ /* 0x000fe400078e0a02 */
        /* <DEDUP_REMOVED lines=37> */
[----:B------:R-:W-:Y:S01]  /*1afc0*/  IMAD R3, R0, R3, R5 ;  /* 0x0000000300037224 */ /* 0x000fe200078e0205 */
[----:B------:R-:W-:Y:S06]  /*1afd0*/  BRA `(.L_x_12166) ;  /* 0x0000000000f87947 */ /* 0x000fec0003800000 */
.L_x_12165:
[----:B------:R-:W-:Y:S02]  /*1afe0*/  ULDC.64 UR4, c[0x0][0xc90] ;  /* 0x0003240000047ab9 */ /* 0x000fe40000000a00 */
[----:B------:R-:W-:-:S06]  /*1aff0*/  UIMAD.WIDE UR4, UR42, 0x4, UR4 ;  /* 0x000000042a0478a5 */ /* 0x000fcc000f8e0204 */
[----:B------:R-:W-:Y:S02]  /*1b000*/  IMAD.U32 R2, RZ, RZ, UR4 ;  /* 0x00000004ff027e24 */ /* 0x000fe4000f8e00ff */
[----:B------:R-:W-:-:S05]  /*1b010*/  IMAD.U32 R3, RZ, RZ, UR5 ;  /* 0x00000005ff037e24 */ /* 0x000fca000f8e00ff */
[----:B------:R1:W3:Y:S02]  /*1b020*/  LDG.E R6, desc[UR50][R2.64] ;  /* 0x0000003202067981 */ /* 0x0002e4000c1e1900 */
[----:B-1----:R-:W-:Y:S02]  /*1b030*/  IMAD.MOV.U32 R2, RZ, RZ, RZ ;  /* 0x000000ffff027224 */ /* 0x002fe400078e00ff */
[----:B---3--:R-:W-:-:S05]  /*1b040*/  IMAD R4, R0, R6, RZ ;  /* 0x0000000600047224 */ /* 0x008fca00078e02ff */
[----:B------:R-:W-:-:S04]  /*1b050*/  IABS R7, R4 ;  /* 0x0000000400077213 */ /* 0x000fc80000000000 */
[----:B------:R-:W1:Y:S08]  /*1b060*/  I2F.RP R8, R7 ;  /* 0x0000000700087306 */ /* 0x000e700000209400 */
[----:B-1----:R-:W0:Y:S02]  /*1b070*/  MUFU.RCP R8, R8 ;  /* 0x0000000800087308 */ /* 0x002e240000001000 */
[----:B0-----:R-:W-:-:S06]  /*1b080*/  VIADD R10, R8, 0xffffffe ;  /* 0x0ffffffe080a7836 */ /* 0x001fcc0000000000 */
[----:B------:R-:W0:Y:S02]  /*1b090*/  F2I.FTZ.U32.TRUNC.NTZ R3, R10 ;  /* 0x0000000a00037305 */ /* 0x000e24000021f000 */
[----:B0-----:R-:W-:-:S04]  /*1b0a0*/  IMAD.MOV R12, RZ, RZ, -R3 ;  /* 0x000000ffff0c7224 */ /* 0x001fc800078e0a03 */
[----:B------:R-:W-:-:S04]  /*1b0b0*/  IMAD R11, R12, R7, RZ ;  /* 0x000000070c0b7224 */ /* 0x000fc800078e02ff */
[----:B------:R-:W-:Y:S01]  /*1b0c0*/  IMAD.HI.U32 R2, R3, R11, R2 ;  /* 0x0000000b03027227 */ /* 0x000fe200078e0002 */
[----:B------:R-:W-:Y:S02]  /*1b0d0*/  IABS R11, R4 ;  /* 0x00000004000b7213 */ /* 0x000fe40000000000 */
        /* <DEDUP_REMOVED lines=19> */
[----:B------:R-:W-:Y:S02]  /*1b210*/  IABS R10, R4 ;  /* 0x00000004000a7213 */ /* 0x000fe40000000000 */
[----:B------:R-:W-:-:S04]  /*1b220*/  IABS R8, R6 ;  /* 0x0000000600087213 */ /* 0x000fc80000000000 */
        /* <DEDUP_REMOVED lines=8> */
[-C--:B------:R-:W-:Y:S02]  /*1b2b0*/  IABS R5, R6.reuse ;  /* 0x0000000600057213 */ /* 0x080fe40000000000 */
[----:B------:R-:W-:Y:S02]  /*1b2c0*/  LOP3.LUT R2, R4, R6, RZ, 0x3c, !PT ;  /* 0x0000000604027212 */ /* 0x000fe400078e3cff */
[----:B------:R-:W-:Y:S01]  /*1b2d0*/  IADD3 R4, R7, 0x1000000, R4 ;  /* 0x0100000007047810 */ /* 0x000fe20007ffe004 */
[----:B------:R-:W-:Y:S01]  /*1b2e0*/  IMAD.MOV R5, RZ, RZ, -R5 ;  /* 0x000000ffff057224 */ /* 0x000fe200078e0a05 */
        /* <DEDUP_REMOVED lines=12> */
[----:B------:R-:W-:-:S07]  /*1b3b0*/  IMAD R26, R3, R6, R4 ;  /* 0x00000006031a7224 */ /* 0x000fce00078e0204 */
.L_x_12166:
[----:B------:R-:W-:-:S05]  /*1b3c0*/  LOP3.LUT R3, RZ, R3, RZ, 0x33, !PT ;  /* 0x00000003ff037212 */ /* 0x000fca00078e33ff */
[----:B------:R-:W-:Y:S01]  /*1b3d0*/  IMAD.IADD R25, R0, 0x1, R3 ;  /* 0x0000000100197824 */ /* 0x000fe200078e0203 */
[----:B------:R-:W-:Y:S06]  /*1b3e0*/  BRA `(.L_x_12167) ;  /* 0x0000000000107947 */ /* 0x000fec0003800000 */
.L_x_12162:
[----:B------:R-:W-:Y:S01]  /*1b3f0*/  IMAD.MOV.U32 R24, RZ, RZ, R7 ;  /* 0x000000ffff187224 */ /* 0x000fe200078e0007 */
[----:B------:R-:W-:Y:S01]  /*1b400*/  ULDC UR42, c[0x0][0xc3c] ;  /* 0x00030f00002a7ab9 */ /* 0x000fe20000000800 */
[----:B------:R-:W-:Y:S02]  /*1b410*/  IMAD.MOV.U32 R25, RZ, RZ, RZ ;  /* 0x000000ffff197224 */ /* 0x000fe400078e00ff */
[----:B------:R-:W-:-:S07]  /*1b420*/  IMAD.MOV.U32 R26, RZ, RZ, RZ ;  /* 0x000000ffff1a7224 */ /* 0x000fce00078e00ff */
.L_x_12167:
[----:B------:R-:W1:Y:S01]  /*1b430*/  S2R R0, SR_TID.X ;  /* 0x0000000000007919 */ /* 0x000e620000002100 */
[----:B------:R-:W-:Y:S01]  /*1b440*/  IMAD.U32 R27, RZ, RZ, UR42 ;  /* 0x0000002aff1b7e24 */ /* 0x000fe2000f8e00ff */
[----:B------:R-:W-:Y:S01]  /*1b450*/  BAR.SYNC.DEFER_BLOCKING 0x4, 0x200 ;  /* 0x0108000000007b1d */ /* 0x000fe20000010000 */
[----:B-1----:R-:W-:-:S04]  /*1b460*/  LOP3.LUT R0, R0, 0x1f, RZ, 0xc0, !PT ;  /* 0x0000001f00007812 */ /* 0x002fc800078ec0ff */
[----:B------:R-:W-:-:S13]  /*1b470*/  ISETP.NE.AND P0, PT, R0, RZ, PT ;  /* 0x000000ff0000720c */ /* 0x000fda0003f05270 */
[----:B------:R-:W1:Y:S01]  /*1b480*/  @!P0 S2R R3, SR_CgaCtaId ;  /* 0x0000000000038919 */ /* 0x000e620000008800 */
[----:B------:R-:W-:-:S04]  /*1b490*/  @!P0 MOV R0, 0x400 ;  /* 0x0000040000008802 */ /* 0x000fc80000000f00 */
[----:B-1----:R-:W-:-:S05]  /*1b4a0*/  @!P0 LEA R18, R3, R0, 0x18 ;  /* 0x0000000003128211 */ /* 0x002fca00078ec0ff */
[----:B------:R2:W-:Y:S01]  /*1b4b0*/  @!P0 STS.128 [R18+0x132d0], R24 ;  /* 0x0132d01812008388 */ /* 0x0005e20000000c00 */
[----:B------:R-:W-:Y:S06]  /*1b4c0*/  BAR.ARV 0x5, 0x200 ;  /* 0x0148000000007b1d */ /* 0x000fec0000002000 */
.L_x_12160:
[----:B------:R-:W-:Y:S02]  /*1b4d0*/  ULDC UR4, c[0x0][0xc3c] ;  /* 0x00030f0000047ab9 */ /* 0x000fe40000000800 */
[----:B------:R-:W-:-:S06]  /*1b4e0*/  UISETP.GE.AND UP0, UPT, UR42, UR4, UPT ;  /* 0x000000042a00728c */ /* 0x000fcc000bf06270 */
[----:B------:R-:W-:-:S13]  /*1b4f0*/  PLOP3.LUT P0, PT, PT, PT, UP0, 0x80, 0x0 ;  /* 0x000000000000781c */ /* 0x000fda0003f0f008 */
[----:B------:R-:W-:Y:S05]  /*1b500*/  @!P0 BRA `(.L_x_12168) ;  /* 0xffffffb800a48947 */ /* 0x000fea000383ffff */
.L_x_12094:
[----:B0-----:R-:W3:Y:S01]  /*1b510*/  LDL.LU R0, [R1+0x10] ;  /* 0x0000100001007983 */ /* 0x001ee20000300800 */
[----:B------:R-:W-:Y:S01]  /*1b520*/  BSSY B0, `(.L_x_12169) ;  /* 0x000000b000007945 */ /* 0x000fe20003800000 */
[----:B-1----:R-:W0:Y:S01]  /*1b530*/  S2R R5, SR_CgaCtaId ;  /* 0x0000000000057919 */ /* 0x002e220000008800 */
        /* <DEDUP_REMOVED lines=9> */
.L_x_12213:
[----:B------:R-:W-:Y:S05]  /*1b5d0*/  BSYNC B0 ;  /* 0x0000000000007941 */ /* 0x000fea0003800000 */
.L_x_12169:
[----:B------:R-:W-:-:S03]  /*1b5e0*/  UMOV UR4, 0xffffffff ;  /* 0xffffffff00047882 */ /* 0x000fc60000000000 */
[----:B------:R-:W-:Y:S05]  /*1b5f0*/  BRA.DIV UR4, `(.L_x_12171) ;  /* 0x0000001204707947 */ /* 0x000fea000b800000 */
[----:B0-----:R-:W0:Y:S02]  /*1b600*/  S2R R0, SR_TID.X ;  /* 0x0000000000007919 */ /* 0x001e240000002100 */
[----:B0-----:R-:W-:-:S04]  /*1b610*/  SHF.R.U32.HI R0, RZ, 0x5, R0 ;  /* 0x00000005ff007819 */ /* 0x001fc80000011600 */
[----:B------:R-:W-:-:S05]  /*1b620*/  LOP3.LUT R0, R0, 0x3, RZ, 0xc0, !PT ;  /* 0x0000000300007812 */ /* 0x000fca00078ec0ff */
[----:B------:R0:W1:Y:S02]  /*1b630*/  SHFL.IDX PT, R14, R0, RZ, 0x1f ;  /* 0x00001fff000e7589 */ /* 0x00006400000e0000 */
.L_x_12216:
[----:B-1----:R-:W-:Y:S01]  /*1b640*/  ISETP.NE.AND P0, PT, R14, RZ, PT ;  /* 0x000000ff0e00720c */ /* 0x002fe20003f05270 */
[----:B------:R-:W-:-:S12]  /*1b650*/  BSSY B0, `(.L_x_12172) ;  /* 0x000002b000007945 */ /* 0x000fd80003800000 */
[----:B------:R-:W-:Y:S05]  /*1b660*/  @P0 BRA `(.L_x_12173) ;  /* 0x0000000000a40947 */ /* 0x000fea0003800000 */
[----:B------:R-:W-:-:S03]  /*1b670*/  UMOV UR4, 0xffffffff ;  /* 0xffffffff00047882 */ /* 0x000fc60000000000 */
[----:B------:R-:W-:Y:S05]  /*1b680*/  BRA.DIV UR4, `(.L_x_12174) ;  /* 0x0000001204807947 */ /* 0x000fea000b800000 */
[----:B------:R-:W-:-:S13]  /*1b690*/  ELECT P6, URZ, PT ;  /* 0x00000000003f782f */ /* 0x000fda00038c0000 */
.L_x_12219:
[----:B------:R-:W-:Y:S05]  /*1b6a0*/  @!P6 BRA `(.L_x_12173) ;  /* 0x000000000094e947 */ /* 0x000fea0003800000 */
[----:B------:R-:W-:-:S06]  /*1b6b0*/  ULOP3.LUT UR4, UR38, 0x2, URZ, 0xfc, !UPT ;  /* 0x0000000226047892 */ /* 0x000fcc000f8efc3f */
[----:B0-----:R-:W-:-:S05]  /*1b6c0*/  IMAD.U32 R0, RZ, RZ, UR4 ;  /* 0x00000004ff007e24 */ /* 0x001fca000f8e00ff */
[----:B------:R-:W-:-:S13]  /*1b6d0*/  ISETP.NE.AND P0, PT, R0, 0x3, PT ;  /* 0x000000030000780c */ /* 0x000fda0003f05270 */
[----:B------:R-:W-:Y:S05]  /*1b6e0*/  @!P0 BRA `(.L_x_12175) ;  /* 0x0000000000048947 */ /* 0x000fea0003800000 */
[----:B------:R-:W-:Y:S01]  /*1b6f0*/  BPT.TRAP 0x1 ;  /* 0x000000040000795c */ /* 0x000fe20000300000 */
.L_x_12175:
        /* <DEDUP_REMOVED lines=12> */
.L_x_12220:
[----:B------:R-:W1:Y:S02]  /*1b7c0*/  SYNCS.PHASECHK.TRANS64.TRYWAIT P1, [R9+URZ], R0 ;  /* 0x00000000090075a7 */ /* 0x000e64000802017f */
[----:B-1----:R-:W-:Y:S05]  /*1b7d0*/  @!P1 BRA `(.L_x_12177) ;  /* 0x0000001000609947 */ /* 0x002fea0003800000 */
.L_x_12221:
[----:B------:R-:W-:Y:S05]  /*1b7e0*/  @!P0 BRA `(.L_x_12178) ;  /* 0x0000000000048947 */ /* 0x000fea0003800000 */
[----:B------:R-:W-:Y:S01]  /*1b7f0*/  BPT.TRAP 0x1 ;  /* 0x000000040000795c */ /* 0x000fe20000300000 */
.L_x_12178:
[----:B------:R-:W-:-:S04]  /*1b800*/  IMAD R19, R19, 0x8, R6 ;  /* 0x0000000813137824 */ /* 0x000fc800078e0206 */
[----:B------:R-:W3:Y:S02]  /*1b810*/  SYNCS.PHASECHK.TRANS64.TRYWAIT P1, [R19+URZ+0x13260], R4 ;  /* 0x01326004130075a7 */ /* 0x000ee4000802017f */
[----:B---3--:R-:W-:Y:S05]  /*1b820*/  @!P1 BRA `(.L_x_12179) ;  /* 0x0000001000609947 */ /* 0x008fea0003800000 */
.L_x_12222:
[----:B------:R-:W-:Y:S05]  /*1b830*/  @!P0 BRA `(.L_x_12180) ;  /* 0x0000000000048947 */ /* 0x000fea0003800000 */
[----:B------:R-:W-:Y:S01]  /*1b840*/  BPT.TRAP 0x1 ;  /* 0x000000040000795c */ /* 0x000fe20000300000 */
.L_x_12180:
[----:B------:R-:W-:-:S04]  /*1b850*/  IMAD R7, R7, 0x8, R6 ;  /* 0x0000000807077824 */ /* 0x000fc800078e0206 */
[----:B------:R-:W4:Y:S02]  /*1b860*/  SYNCS.PHASECHK.TRANS64.TRYWAIT P1, [R7+URZ+0x13260], R0 ;  /* 0x01326000070075a7 */ /* 0x000f24000802017f */
[----:B----4-:R-:W-:Y:S05]  /*1b870*/  @!P1 BRA `(.L_x_12181) ;  /* 0x0000001000609947 */ /* 0x010fea0003800000 */
.L_x_12223:
[----:B------:R-:W-:Y:S05]  /*1b880*/  @!P0 BRA `(.L_x_12182) ;  /* 0x0000000000048947 */ /* 0x000fea0003800000 */
[----:B------:R-:W-:Y:S01]  /*1b890*/  BPT.TRAP 0x1 ;  /* 0x000000040000795c */ /* 0x000fe20000300000 */
.L_x_12182:
[----:B------:R-:W5:Y:S02]  /*1b8a0*/  SYNCS.PHASECHK.TRANS64.TRYWAIT P0, [R19+URZ+0x13280], R4 ;  /* 0x01328004130075a7 */ /* 0x000f64000800017f */
[----:B-----5:R-:W-:Y:S05]  /*1b8b0*/  @!P0 BRA `(.L_x_12183) ;  /* 0x0000001000648947 */ /* 0x020fea0003800000 */
.L_x_12184:
[----:B------:R0:W0:Y:S02]  /*1b8c0*/  SYNCS.PHASECHK.TRANS64.TRYWAIT P0, [R7+URZ+0x13280], R0 ;  /* 0x01328000070075a7 */ /* 0x000024000800017f */
[----:B0-----:R-:W-:Y:S05]  /*1b8d0*/  @!P0 NANOSLEEP.SYNCS 0x989680 ;  /* 0x009896800000895d */ /* 0x001fea0003900000 */
[----:B------:R-:W0:Y:S02]  /*1b8e0*/  @!P0 SYNCS.PHASECHK.TRANS64 P0, [R7+URZ+0x13280], R0 ;  /* 0x01328000070085a7 */ /* 0x000e24000800007f */
[----:B0-----:R-:W-:Y:S05]  /*1b8f0*/  @!P0 BRA `(.L_x_12184) ;  /* 0xfffffffc00f08947 */ /* 0x001fea000383ffff */
.L_x_12173:
[----:B------:R-:W-:Y:S05]  /*1b900*/  BSYNC B0 ;  /* 0x0000000000007941 */ /* 0x000fea0003800000 */
.L_x_12172:
[----:B------:R-:W-:Y:S05]  /*1b910*/  EXIT ;  /* 0x000000000000794d */ /* 0x000fea0003800000 */
.L_x_12001:
[----:B0-----:R-:W-:-:S04]  /*1b920*/  IMAD.U32 R3, RZ, RZ, UR45 ;  /* 0x0000002dff037e24 */ /* 0x001fc8000f8e00ff */
[----:B------:R0:W1:Y:S03]  /*1b930*/  SYNCS.PHASECHK.TRANS64.TRYWAIT P1, [R3+URZ+0x13200], R8 ;  /* 0x01320008030075a7 */ /* 0x000066000802017f */
[----:B-1----:R-:W-:Y:S05]  /*1b940*/  @!P1 NANOSLEEP.SYNCS 0x989680 ;  /* 0x009896800000995d */ /* 0x002fea0003900000 */
[----:B------:R-:W1:Y:S02]  /*1b950*/  @!P1 SYNCS.PHASECHK.TRANS64 P1, [R3+URZ+0x13200], R8 ;  /* 0x01320008030095a7 */ /* 0x000e64000802007f */
[----:B-1----:R-:W-:Y:S05]  /*1b960*/  @!P1 BRA `(.L_x_12001) ;  /* 0xfffffffc00ec9947 */ /* 0x002fea000383ffff */
[----:B------:R-:W-:Y:S05]  /*1b970*/  BRA `(.L_x_12185) ;  /* 0xfffffe6400407947 */ /* 0x000fea000383ffff */
.L_x_12005:
[----:B--2---:R2:W3:Y:S02]  /*1b980*/  SYNCS.PHASECHK.TRANS64.TRYWAIT P1, [R105+URZ+0x13230], R4 ;  /* 0x01323004690075a7 */ /* 0x0044e4000802017f */
[----:B---3--:R-:W-:Y:S05]  /*1b990*/  @!P1 NANOSLEEP.SYNCS 0x989680 ;  /* 0x009896800000995d */ /* 0x008fea0003900000 */
[----:B------:R-:W3:Y:S02]  /*1b9a0*/  @!P1 SYNCS.PHASECHK.TRANS64 P1, [R105+URZ+0x13230], R4 ;  /* 0x01323004690095a7 */ /* 0x000ee4000802007f */
[----:B---3--:R-:W-:Y:S05]  /*1b9b0*/  @!P1 BRA `(.L_x_12005) ;  /* 0xfffffffc00f09947 */ /* 0x008fea000383ffff */
[----:B------:R-:W-:Y:S05]  /*1b9c0*/  BRA `(.L_x_12004) ;  /* 0xfffffe64005c7947 */ /* 0x000fea000383ffff */
.L_x_12021:
[----:B-1----:R-:W-:-:S04]  /*1b9d0*/  IMAD.U32 R8, RZ, RZ, UR24 ;  /* 0x00000018ff087e24 */ /* 0x002fc8000f8e00ff */
[----:B------:R1:W2:Y:S03]  /*1b9e0*/  SYNCS.PHASECHK.TRANS64.TRYWAIT P1, [R8+URZ+0x13230], R7 ;  /* 0x01323007080075a7 */ /* 0x0002a6000802017f */
[----:B--2---:R-:W-:Y:S05]  /*1b9f0*/  @!P1 NANOSLEEP.SYNCS 0x989680 ;  /* 0x009896800000995d */ /* 0x004fea0003900000 */
[----:B------:R-:W2:Y:S02]  /*1ba00*/  @!P1 SYNCS.PHASECHK.TRANS64 P1, [R8+URZ+0x13230], R7 ;  /* 0x01323007080095a7 */ /* 0x000ea4000802007f */
[----:B--2---:R-:W-:Y:S05]  /*1ba10*/  @!P1 BRA `(.L_x_12021) ;  /* 0xfffffffc00ec9947 */ /* 0x004fea000383ffff */
[----:B------:R-:W-:Y:S05]  /*1ba20*/  BRA `(.L_x_12020) ;  /* 0xfffffeac004c7947 */ /* 0x000fea000383ffff */
.L_x_12025:
[----:B-1----:R-:W-:-:S04]  /*1ba30*/  IMAD.U32 R128, RZ, RZ, UR11 ;  /* 0x0000000bff807e24 */ /* 0x002fc8000f8e00ff */
[----:B------:R1:W2:Y:S03]  /*1ba40*/  SYNCS.PHASECHK.TRANS64.TRYWAIT P1, [R128+URZ+0x13250], R7 ;  /* 0x01325007800075a7 */ /* 0x0002a6000802017f */
[----:B--2---:R-:W-:Y:S05]  /*1ba50*/  @!P1 NANOSLEEP.SYNCS 0x989680 ;  /* 0x009896800000995d */ /* 0x004fea0003900000 */
[----:B------:R-:W2:Y:S02]  /*1ba60*/  @!P1 SYNCS.PHASECHK.TRANS64 P1, [R128+URZ+0x13250], R7 ;  /* 0x01325007800095a7 */ /* 0x000ea4000802007f */
[----:B--2---:R-:W-:Y:S05]  /*1ba70*/  @!P1 BRA `(.L_x_12025) ;  /* 0xfffffffc00ec9947 */ /* 0x004fea000383ffff */
[----:B------:R-:W-:Y:S05]  /*1ba80*/  BRA `(.L_x_12024) ;  /* 0xfffffeb000f87947 */ /* 0x000fea000383ffff */
.L_x_12043:
[----:B-1----:R-:W-:-:S04]  /*1ba90*/  IMAD.U32 R10, RZ, RZ, UR22 ;  /* 0x00000016ff0a7e24 */ /* 0x002fc8000f8e00ff */
[----:B------:R1:W2:Y:S03]  /*1baa0*/  SYNCS.PHASECHK.TRANS64.TRYWAIT P1, [R10+URZ+0x13230], R9 ;  /* 0x013230090a0075a7 */ /* 0x0002a6000802017f */
[----:B--2---:R-:W-:Y:S05]  /*1bab0*/  @!P1 NANOSLEEP.SYNCS 0x989680 ;  /* 0x009896800000995d */ /* 0x004fea0003900000 */
[----:B------:R-:W2:Y:S02]  /*1bac0*/  @!P1 SYNCS.PHASECHK.TRANS64 P1, [R10+URZ+0x13230], R9 ;  /* 0x013230090a0095a7 */ /* 0x000ea4000802007f */
[----:B--2---:R-:W-:Y:S05]  /*1bad0*/  @!P1 BRA `(.L_x_12043) ;  /* 0xfffffffc00ec9947 */ /* 0x004fea000383ffff */
[----:B------:R-:W-:Y:S05]  /*1bae0*/  BRA `(.L_x_12042) ;  /* 0xfffffef800107947 */ /* 0x000fea000383ffff */
.L_x_12047:
[----:B-1----:R-:W-:-:S04]  /*1baf0*/  IMAD.U32 R10, RZ, RZ, UR11 ;  /* 0x0000000bff0a7e24 */ /* 0x002fc8000f8e00ff */
[----:B------:R1:W2:Y:S03]  /*1bb00*/  SYNCS.PHASECHK.TRANS64.TRYWAIT P1, [R10+URZ+0x13250], R9 ;  /* 0x013250090a0075a7 */ /* 0x0002a6000802017f */
[----:B--2---:R-:W-:Y:S05]  /*1bb10*/  @!P1 NANOSLEEP.SYNCS 0x989680 ;  /* 0x009896800000995d */ /* 0x004fea0003900000 */
[----:B------:R-:W2:Y:S02]  /*1bb20*/  @!P1 SYNCS.PHASECHK.TRANS64 P1, [R10+URZ+0x13250], R9 ;  /* 0x013250090a0095a7 */ /* 0x000ea4000802007f */
[----:B--2---:R-:W-:Y:S05]  /*1bb30*/  @!P1 BRA `(.L_x_12047) ;  /* 0xfffffffc00ec9947 */ /* 0x004fea000383ffff */
[----:B------:R-:W-:Y:S05]  /*1bb40*/  BRA `(.L_x_12046) ;  /* 0xffffff0400087947 */ /* 0x000fea000383ffff */
.L_x_12054:
[----:B-1----:R-:W-:-:S04]  /*1bb50*/  IMAD.U32 R10, RZ, RZ, UR24 ;  /* 0x00000018ff0a7e24 */ /* 0x002fc8000f8e00ff */
[----:B------:R1:W2:Y:S03]  /*1bb60*/  SYNCS.PHASECHK.TRANS64.TRYWAIT P1, [R10+URZ+0x13230], R9 ;  /* 0x013230090a0075a7 */ /* 0x0002a6000802017f */
[----:B--2---:R-:W-:Y:S05]  /*1bb70*/  @!P1 NANOSLEEP.SYNCS 0x989680 ;  /* 0x009896800000995d */ /* 0x004fea0003900000 */
[----:B------:R-:W2:Y:S02]  /*1bb80*/  @!P1 SYNCS.PHASECHK.TRANS64 P1, [R10+URZ+0x13230], R9 ;  /* 0x013230090a0095a7 */ /* 0x000ea4000802007f */
[----:B--2---:R-:W-:Y:S05]  /*1bb90*/  @!P1 BRA `(.L_x_12054) ;  /* 0xfffffffc00ec9947 */ /* 0x004fea000383ffff */
[----:B------:R-:W-:Y:S05]  /*1bba0*/  BRA `(.L_x_12053) ;  /* 0xffffff2400107947 */ /* 0x000fea000383ffff */
.L_x_12058:
[----:B-1----:R-:W-:-:S04]  /*1bbb0*/  IMAD.U32 R128, RZ, RZ, UR11 ;  /* 0x0000000bff807e24 */ /* 0x002fc8000f8e00ff */
[----:B------:R1:W2:Y:S03]  /*1bbc0*/  SYNCS.PHASECHK.TRANS64.TRYWAIT P1, [R128+URZ+0x13250], R9 ;  /* 0x01325009800075a7 */ /* 0x0002a6000802017f */
[----:B--2---:R-:W-:Y:S05]  /*1bbd0*/  @!P1 NANOSLEEP.SYNCS 0x989680 ;  /* 0x009896800000995d */ /* 0x004fea0003900000 */
[----:B------:R-:W2:Y:S02]  /*1bbe0*/  @!P1 SYNCS.PHASECHK.TRANS64 P1, [R128+URZ+0x13250], R9 ;  /* 0x01325009800095a7 */ /* 0x000ea4000802007f */
[----:B--2---:R-:W-:Y:S05]  /*1bbf0*/  @!P1 BRA `(.L_x_12058) ;  /* 0xfffffffc00ec9947 */ /* 0x004fea000383ffff */
[----:B------:R-:W-:Y:S05]  /*1bc00*/  BRA `(.L_x_12057) ;  /* 0xffffff2800bc7947 */ /* 0x000fea000383ffff */
.L_x_12072:
[----:B-1----:R-:W-:-:S04]  /*1bc10*/  IMAD.U32 R3, RZ, RZ, UR14 ;  /* 0x0000000eff037e24 */ /* 0x002fc8000f8e00ff */
[----:B------:R1:W2:Y:S03]  /*1bc20*/  SYNCS.PHASECHK.TRANS64.TRYWAIT P1, [R3+URZ+0x13250], R0 ;  /* 0x01325000030075a7 */ /* 0x0002a6000802017f */
[----:B--2---:R-:W-:Y:S05]  /*1bc30*/  @!P1 NANOSLEEP.SYNCS 0x989680 ;  /* 0x009896800000995d */ /* 0x004fea0003900000 */
[----:B------:R-:W2:Y:S02]  /*1bc40*/  @!P1 SYNCS.PHASECHK.TRANS64 P1, [R3+URZ+0x13250], R0 ;  /* 0x01325000030095a7 */ /* 0x000ea4000802007f */
[----:B--2---:R-:W-:Y:S05]  /*1bc50*/  @!P1 BRA `(.L_x_12072) ;  /* 0xfffffffc00ec9947 */ /* 0x004fea000383ffff */
[----:B------:R-:W-:Y:S05]  /*1bc60*/  BRA `(.L_x_12071) ;  /* 0xffffff6800f87947 */ /* 0x000fea000383ffff */
.L_x_12116:
[----:B------:R-:W-:Y:S02]  /*1bc70*/  IMAD.MOV.U32 R13, RZ, RZ, R20 ;  /* 0x000000ffff0d7224 */ /* 0x000fe400078e0014 */
[----:B------:R-:W-:Y:S02]  /*1bc80*/  IMAD.MOV.U32 R12, RZ, RZ, RZ ;  /* 0x000000ffff0c7224 */ /* 0x000fe400078e00ff */
[----:B------:R-:W-:Y:S02]  /*1bc90*/  IMAD.MOV.U32 R11, RZ, RZ, 0x1f ;  /* 0x0000001fff0b7424 */ /* 0x000fe400078e00ff */
[----:B------:R-:W-:-:S07]  /*1bca0*/  IMAD.MOV.U32 R15, RZ, RZ, -0x1 ;  /* 0xffffffffff0f7424 */ /* 0x000fce00078e00ff */
[----:B01----:R-:W-:Y:S05]  /*1bcb0*/  WARPSYNC.COLLECTIVE R15, `(.L_x_12186) ;  /* 0x000000000f087348 */ /* 0x003fea0003c00000 */
[----:B------:R2:W3:Y:S02]  /*1bcc0*/  SHFL.IDX P6, R14, R13, R12, R11 ;  /* 0x0000000c0d0e7389 */ /* 0x0004e400000c000b */
[----:B0123--:R-:W-:Y:S01]  /*1bcd0*/  ENDCOLLECTIVE ;  /* 0x000000000000791b */ /* 0x00ffe20003800000 */
.L_x_12186:
[----:B------:R-:W-:Y:S05]  /*1bce0*/  BRA `(.L_x_12187) ;  /* 0xffffffc400907947 */ /* 0x000fea000383ffff */
.L_x_12118:
[----:B------:R-:W-:Y:S01]  /*1bcf0*/  BSSY B0, `(.L_x_12188) ;  /* 0x0000006000007945 */ /* 0x000fe20003800000 */
[----:B------:R-:W-:-:S07]  /*1bd00*/  IMAD.MOV.U32 R15, RZ, RZ, -0x1 ;  /* 0xffffffffff0f7424 */ /* 0x000fce00078e00ff */
[----:B012---:R-:W-:Y:S05]  /*1bd10*/  WARPSYNC.COLLECTIVE R15, `(.L_x_12189) ;  /* 0x000000000f0c7348 */ /* 0x007fea0003c00000 */
[----:B------:R-:W-:Y:S02]  /*1bd20*/  ELECT P6, UR62, PT ;  /* 0x00000000003e782f */ /* 0x000fe400038c0000 */
[----:B------:R-:W-:Y:S01]  /*1bd30*/  MOV R14, UR62 ;  /* 0x0000003e000e7c02 */ /* 0x000fe20008000f00 */
[----:B012---:R-:W-:Y:S10]  /*1bd40*/  ENDCOLLECTIVE ;  /* 0x000000000000791b */ /* 0x007ff40003800000 */
.L_x_12189:
[----:B------:R-:W-:Y:S05]  /*1bd50*/  BSYNC B0 ;  /* 0x0000000000007941 */ /* 0x000fea0003800000 */
.L_x_12188:
[----:B------:R-:W-:Y:S05]  /*1bd60*/  BRA `(.L_x_12190) ;  /* 0xffffffc400987947 */ /* 0x000fea000383ffff */
.L_x_12120:
[----:B---3--:R3:W4:Y:S02]  /*1bd70*/  SYNCS.PHASECHK.TRANS64.TRYWAIT P0, [R2+URZ+0x13280], R3 ;  /* 0x01328003020075a7 */ /* 0x008724000800017f */
[----:B----4-:R-:W-:Y:S05]  /*1bd80*/  @!P0 NANOSLEEP.SYNCS 0x989680 ;  /* 0x009896800000895d */ /* 0x010fea0003900000 */
[----:B------:R-:W4:Y:S02]  /*1bd90*/  @!P0 SYNCS.PHASECHK.TRANS64 P0, [R2+URZ+0x13280], R3 ;  /* 0x01328003020085a7 */ /* 0x000f24000800007f */
[----:B----4-:R-:W-:Y:S05]  /*1bda0*/  @!P0 BRA `(.L_x_12120) ;  /* 0xfffffffc00f08947 */ /* 0x010fea000383ffff */
[----:B------:R-:W-:Y:S05]  /*1bdb0*/  BRA `(.L_x_12191) ;  /* 0xffffffc400f47947 */ /* 0x000fea000383ffff */
.L_x_12122:
[----:B0-----:R0:W4:Y:S02]  /*1bdc0*/  SYNCS.PHASECHK.TRANS64.TRYWAIT P0, [R2+URZ+0x13240], R3 ;  /* 0x01324003020075a7 */ /* 0x001124000800017f */
[----:B----4-:R-:W-:Y:S05]  /*1bdd0*/  @!P0 NANOSLEEP.SYNCS 0x989680 ;  /* 0x009896800000895d */ /* 0x010fea0003900000 */
[----:B------:R-:W4:Y:S02]  /*1bde0*/  @!P0 SYNCS.PHASECHK.TRANS64 P0, [R2+URZ+0x13240], R3 ;  /* 0x01324003020085a7 */ /* 0x000f24000800007f */
[----:B----4-:R-:W-:Y:S05]  /*1bdf0*/  @!P0 BRA `(.L_x_12122) ;  /* 0xfffffffc00f08947 */ /* 0x010fea000383ffff */
[----:B------:R-:W-:Y:S05]  /*1be00*/  BRA `(.L_x_12192) ;  /* 0xffffffc800407947 */ /* 0x000fea000383ffff */
.L_x_12126:
[----:B------:R0:W5:Y:S01]  /*1be10*/  LDL.LU R10, [R1+0x4] ;  /* 0x00000400010a7983 */ /* 0x0001620000300800 */
[----:B------:R-:W-:Y:S02]  /*1be20*/  IMAD.MOV.U32 R8, RZ, RZ, R11 ;  /* 0x000000ffff087224 */ /* 0x000fe400078e000b */
[----:B------:R-:W-:Y:S02]  /*1be30*/  IMAD.MOV.U32 R13, RZ, RZ, R4 ;  /* 0x000000ffff0d7224 */ /* 0x000fe400078e0004 */
[----:B------:R-:W-:Y:S02]  /*1be40*/  IMAD.MOV.U32 R12, RZ, RZ, RZ ;  /* 0x000000ffff0c7224 */ /* 0x000fe400078e00ff */
[----:B------:R-:W-:Y:S02]  /*1be50*/  IMAD.MOV.U32 R11, RZ, RZ, 0x1c1f ;  /* 0x00001c1fff0b7424 */ /* 0x000fe400078e00ff */
[----:B0-----:R-:W-:-:S07]  /*1be60*/  IMAD.MOV.U32 R15, RZ, RZ, -0x1 ;  /* 0xffffffffff0f7424 */ /* 0x001fce00078e00ff */
[----:B-----5:R-:W-:Y:S05]  /*1be70*/  WARPSYNC.COLLECTIVE R15, `(.L_x_12193) ;  /* 0x000000000f087348 */ /* 0x020fea0003c00000 */
[----:B------:R0:W1:Y:S02]  /*1be80*/  SHFL.IDX P6, R14, R13, R12, R11 ;  /* 0x0000000c0d0e7389 */ /* 0x00006400000c000b */
[----:B01---5:R-:W-:Y:S01]  /*1be90*/  ENDCOLLECTIVE ;  /* 0x000000000000791b */ /* 0x023fe20003800000 */
.L_x_12193:
[----:B------:R-:W-:Y:S02]  /*1bea0*/  IMAD.MOV.U32 R13, RZ, RZ, R0 ;  /* 0x000000ffff0d7224 */ /* 0x000fe400078e0000 */
[----:B------:R-:W-:-:S07]  /*1beb0*/  IMAD.MOV.U32 R2, RZ, RZ, R14 ;  /* 0x000000ffff027224 */ /* 0x000fce00078e000e */
[----:B------:R-:W-:Y:S05]  /*1bec0*/  WARPSYNC.COLLECTIVE R15, `(.L_x_12194) ;  /* 0x000000000f087348 */ /* 0x000fea0003c00000 */
[----:B------:R0:W1:Y:S02]  /*1bed0*/  SHFL.IDX P6, R14, R13, R12, R11 ;  /* 0x0000000c0d0e7389 */ /* 0x00006400000c000b */
[----:B01----:R-:W-:Y:S01]  /*1bee0*/  ENDCOLLECTIVE ;  /* 0x000000000000791b */ /* 0x003fe20003800000 */
.L_x_12194:
[----:B------:R-:W-:Y:S02]  /*1bef0*/  IMAD.MOV.U32 R13, RZ, RZ, R4 ;  /* 0x000000ffff0d7224 */ /* 0x000fe400078e0004 */
[----:B------:R-:W-:Y:S02]  /*1bf00*/  IMAD.MOV.U32 R12, RZ, RZ, 0x1 ;  /* 0x00000001ff0c7424 */ /* 0x000fe400078e00ff */
[----:B------:R-:W-:-:S07]  /*1bf10*/  IMAD.MOV.U32 R3, RZ, RZ, R14 ;  /* 0x000000ffff037224 */ /* 0x000fce00078e000e */
[----:B------:R-:W-:Y:S05]  /*1bf20*/  WARPSYNC.COLLECTIVE R15, `(.L_x_12195) ;  /* 0x000000000f087348 */ /* 0x000fea0003c00000 */
[----:B------:R0:W1:Y:S02]  /*1bf30*/  SHFL.IDX P6, R14, R13, R12, R11 ;  /* 0x0000000c0d0e7389 */ /* 0x00006400000c000b */
[----:B01----:R-:W-:Y:S01]  /*1bf40*/  ENDCOLLECTIVE ;  /* 0x000000000000791b */ /* 0x003fe20003800000 */
.L_x_12195:
[----:B------:R-:W-:Y:S02]  /*1bf50*/  IMAD.MOV.U32 R13, RZ, RZ, R0 ;  /* 0x000000ffff0d7224 */ /* 0x000fe400078e0000 */
[----:B------:R-:W-:Y:S02]  /*1bf60*/  IMAD R7, R10, R9, RZ ;  /* 0x000000090a077224 */ /* 0x000fe400078e02ff */
[----:B------:R-:W0:Y:S02]  /*1bf70*/  S2R R10, SR_TID.X ;  /* 0x00000000000a7919 */ /* 0x000e240000002100 */
[----:B0-----:R-:W-:-:S04]  /*1bf80*/  LOP3.LUT R10, R10, 0x7f, RZ, 0xc0, !PT ;  /* 0x0000007f0a0a7812 */ /* 0x001fc800078ec0ff */
[----:B------:R-:W-:-:S05]  /*1bf90*/  SHF.R.U32.HI R10, RZ, 0x2, R10 ;  /* 0x00000002ff0a7819 */ /* 0x000fca000001160a */
[----:B------:R-:W-:-:S04]  /*1bfa0*/  IMAD.IADD R8, R10, 0x1, R8 ;  /* 0x000000010a087824 */ /* 0x000fc800078e0208 */
[C---:B------:R-:W-:Y:S01]  /*1bfb0*/  VIADD R10, R8.reuse, 0x20 ;  /* 0x00000020080a7836 */ /* 0x040fe20000000000 */
[----:B------:R-:W-:-:S13]  /*1bfc0*/  ISETP.GE.AND P1, PT, R8, R7, PT ;  /* 0x000000070800720c */ /* 0x000fda0003f26270 */
        /* <DEDUP_REMOVED lines=13> */
.L_x_12196:
[----:B------:R-:W-:Y:S02]  /*1c0a0*/  IMAD.MOV.U32 R13, RZ, RZ, R4 ;  /* 0x000000ffff0d7224 */ /* 0x000fe400078e0004 */
[----:B------:R-:W-:Y:S01]  /*1c0b0*/  IMAD.MOV.U32 R12, RZ, RZ, 0x2 ;  /* 0x00000002ff0c7424 */ /* 0x000fe200078e00ff */
[----:B------:R-:W-:-:S13]  /*1c0c0*/  @!P1 IADD3 R9, P2, R21, R14, RZ ;  /* 0x0000000e15099210 */ /* 0x000fda0007f5e0ff */
[----:B------:R-:W-:Y:S05]  /*1c0d0*/  WARPSYNC.COLLECTIVE R15, `(.L_x_12197) ;  /* 0x000000000f087348 */ /* 0x000fea0003c00000 */
[----:B------:R0:W1:Y:S02]  /*1c0e0*/  SHFL.IDX P6, R14, R13, R12, R11 ;  /* 0x0000000c0d0e7389 */ /* 0x00006400000c000b */
[----:B01----:R-:W-:Y:S01]  /*1c0f0*/  ENDCOLLECTIVE ;  /* 0x000000000000791b */ /* 0x003fe20003800000 */
.L_x_12197:
[----:B------:R-:W-:Y:S02]  /*1c100*/  @!P1 IMAD.X R3, RZ, RZ, R2, P2 ;  /* 0x000000ffff039224 */ /* 0x000fe400010e0602 */
[----:B------:R-:W-:-:S05]  /*1c110*/  @!P1 IMAD.MOV.U32 R2, RZ, RZ, R9 ;  /* 0x000000ffff029224 */ /* 0x000fca00078e0009 */
        /* <DEDUP_REMOVED lines=10> */
.L_x_12198:
[----:B------:R-:W-:Y:S02]  /*1c1c0*/  IMAD.MOV.U32 R13, RZ, RZ, R4 ;  /* 0x000000ffff0d7224 */ /* 0x000fe400078e0004 */
[----:B------:R-:W-:Y:S01]  /*1c1d0*/  IMAD.MOV.U32 R12, RZ, RZ, 0x3 ;  /* 0x00000003ff0c7424 */ /* 0x000fe200078e00ff */
[----:B------:R-:W-:-:S13]  /*1c1e0*/  @!P1 IADD3 R9, P2, R21, R14, RZ ;  /* 0x0000000e15099210 */ /* 0x000fda0007f5e0ff */
[----:B------:R-:W-:Y:S05]  /*1c1f0*/  WARPSYNC.COLLECTIVE R15, `(.L_x_12199) ;  /* 0x000000000f087348 */ /* 0x000fea0003c00000 */
[----:B------:R0:W1:Y:S02]  /*1c200*/  SHFL.IDX P6, R14, R13, R12, R11 ;  /* 0x0000000c0d0e7389 */ /* 0x00006400000c000b */
[----:B01----:R-:W-:Y:S01]  /*1c210*/  ENDCOLLECTIVE ;  /* 0x000000000000791b */ /* 0x003fe20003800000 */
.L_x_12199:
[----:B------:R-:W-:Y:S02]  /*1c220*/  @!P1 IMAD.X R3, RZ, RZ, R2, P2 ;  /* 0x000000ffff039224 */ /* 0x000fe400010e0602 */
[----:B------:R-:W-:-:S05]  /*1c230*/  @!P1 IMAD.MOV.U32 R2, RZ, RZ, R9 ;  /* 0x000000ffff029224 */ /* 0x000fca00078e0009 */
        /* <DEDUP_REMOVED lines=11> */
.L_x_12200:
[----:B------:R-:W-:Y:S02]  /*1c2f0*/  IMAD.MOV.U32 R13, RZ, RZ, R6 ;  /* 0x000000ffff0d7224 */ /* 0x000fe400078e0006 */
[----:B------:R-:W-:Y:S02]  /*1c300*/  IMAD.MOV.U32 R12, RZ, RZ, RZ ;  /* 0x000000ffff0c7224 */ /* 0x000fe400078e00ff */
[----:B------:R-:W-:-:S07]  /*1c310*/  IMAD.MOV.U32 R2, RZ, RZ, R14 ;  /* 0x000000ffff027224 */ /* 0x000fce00078e000e */
[----:B------:R-:W-:Y:S05]  /*1c320*/  WARPSYNC.COLLECTIVE R15, `(.L_x_12201) ;  /* 0x000000000f087348 */ /* 0x000fea0003c00000 */
[----:B------:R0:W1:Y:S02]  /*1c330*/  SHFL.IDX P6, R14, R13, R12, R11 ;  /* 0x0000000c0d0e7389 */ /* 0x00006400000c000b */
[----:B01----:R-:W-:Y:S01]  /*1c340*/  ENDCOLLECTIVE ;  /* 0x000000000000791b */ /* 0x003fe20003800000 */
.L_x_12201:
        /* <DEDUP_REMOVED lines=11> */
.L_x_12202:
        /* <DEDUP_REMOVED lines=8> */
.L_x_12203:
        /* <DEDUP_REMOVED lines=11> */
.L_x_12204:
[----:B------:R-:W-:Y:S05]  /*1c530*/  BRA `(.L_x_12205) ;  /* 0xffffffcc003c7947 */ /* 0x000fea000383ffff */
.L_x_12129:
[----:B0-----:R0:W1:Y:S02]  /*1c540*/  SYNCS.PHASECHK.TRANS64.TRYWAIT P0, [R18+URZ+0x13220], R3 ;  /* 0x01322003120075a7 */ /* 0x001064000800017f */
[----:B-1----:R-:W-:Y:S05]  /*1c550*/  @!P0 NANOSLEEP.SYNCS 0x989680 ;  /* 0x009896800000895d */ /* 0x002fea0003900000 */
[----:B------:R-:W1:Y:S02]  /*1c560*/  @!P0 SYNCS.PHASECHK.TRANS64 P0, [R18+URZ+0x13220], R3 ;  /* 0x01322003120085a7 */ /* 0x000e64000800007f */
[----:B-1----:R-:W-:Y:S05]  /*1c570*/  @!P0 BRA `(.L_x_12129) ;  /* 0xfffffffc00f08947 */ /* 0x002fea000383ffff */
[----:B------:R-:W-:Y:S05]  /*1c580*/  BRA `(.L_x_12206) ;  /* 0xffffffcc00a47947 */ /* 0x000fea000383ffff */
.L_x_12135:
[----:B0-----:R0:W1:Y:S02]  /*1c590*/  SYNCS.PHASECHK.TRANS64.TRYWAIT P0, [R4+URZ+0x13280], R2 ;  /* 0x01328002040075a7 */ /* 0x001064000800017f */
[----:B-1----:R-:W-:Y:S05]  /*1c5a0*/  @!P0 NANOSLEEP.SYNCS 0x989680 ;  /* 0x009896800000895d */ /* 0x002fea0003900000 */
[----:B------:R-:W1:Y:S02]  /*1c5b0*/  @!P0 SYNCS.PHASECHK.TRANS64 P0, [R4+URZ+0x13280], R2 ;  /* 0x01328002040085a7 */ /* 0x000e64000800007f */
[----:B-1----:R-:W-:Y:S05]  /*1c5c0*/  @!P0 BRA `(.L_x_12135) ;  /* 0xfffffffc00f08947 */ /* 0x002fea000383ffff */
[----:B------:R-:W-:Y:S05]  /*1c5d0*/  BRA `(.L_x_12207) ;  /* 0xffffffd0003c7947 */ /* 0x000fea000383ffff */
.L_x_12140:
[----:B-1----:R1:W2:Y:S02]  /*1c5e0*/  SYNCS.PHASECHK.TRANS64.TRYWAIT P0, [R4+URZ+0x13240], R2 ;  /* 0x01324002040075a7 */ /* 0x0022a4000800017f */
[----:B--2---:R-:W-:Y:S05]  /*1c5f0*/  @!P0 NANOSLEEP.SYNCS 0x989680 ;  /* 0x009896800000895d */ /* 0x004fea0003900000 */
[----:B------:R-:W2:Y:S02]  /*1c600*/  @!P0 SYNCS.PHASECHK.TRANS64 P0, [R4+URZ+0x13240], R2 ;  /* 0x01324002040085a7 */ /* 0x000ea4000800007f */
[----:B--2---:R-:W-:Y:S05]  /*1c610*/  @!P0 BRA `(.L_x_12140) ;  /* 0xfffffffc00f08947 */ /* 0x004fea000383ffff */
[----:B------:R-:W-:Y:S05]  /*1c620*/  BRA `(.L_x_12208) ;  /* 0xffffffd000b47947 */ /* 0x000fea000383ffff */
.L_x_12146:
[----:B0-----:R0:W1:Y:S02]  /*1c630*/  SYNCS.PHASECHK.TRANS64.TRYWAIT P0, [R3+URZ+0x13270], R2 ;  /* 0x01327002030075a7 */ /* 0x001064000800017f */
[----:B-1----:R-:W-:Y:S05]  /*1c640*/  @!P0 NANOSLEEP.SYNCS 0x989680 ;  /* 0x009896800000895d */ /* 0x002fea0003900000 */
[----:B------:R-:W1:Y:S02]  /*1c650*/  @!P0 SYNCS.PHASECHK.TRANS64 P0, [R3+URZ+0x13270], R2 ;  /* 0x01327002030085a7 */ /* 0x000e64000800007f */
[----:B-1----:R-:W-:Y:S05]  /*1c660*/  @!P0 BRA `(.L_x_12146) ;  /* 0xfffffffc00f08947 */ /* 0x002fea000383ffff */
[----:B------:R-:W-:Y:S05]  /*1c670*/  BRA `(.L_x_12209) ;  /* 0xffffffd400507947 */ /* 0x000fea000383ffff */
.L_x_12148:
[----:B0-----:R0:W1:Y:S02]  /*1c680*/  SYNCS.PHASECHK.TRANS64.TRYWAIT P0, [R3+URZ+0x13260], R2 ;  /* 0x01326002030075a7 */ /* 0x001064000800017f */
[----:B-1----:R-:W-:Y:S05]  /*1c690*/  @!P0 NANOSLEEP.SYNCS 0x989680 ;  /* 0x009896800000895d */ /* 0x002fea0003900000 */
[----:B------:R-:W1:Y:S02]  /*1c6a0*/  @!P0 SYNCS.PHASECHK.TRANS64 P0, [R3+URZ+0x13260], R2 ;  /* 0x01326002030085a7 */ /* 0x000e64000800007f */
[----:B-1----:R-:W-:Y:S05]  /*1c6b0*/  @!P0 BRA `(.L_x_12148) ;  /* 0xfffffffc00f08947 */ /* 0x002fea000383ffff */
[----:B------:R-:W-:Y:S05]  /*1c6c0*/  BRA `(.L_x_12210) ;  /* 0xffffffd400587947 */ /* 0x000fea000383ffff */
.L_x_12155:
[----:B0-----:R0:W1:Y:S02]  /*1c6d0*/  SYNCS.PHASECHK.TRANS64.TRYWAIT P1, [R2+URZ+0x13270], R3 ;  /* 0x01327003020075a7 */ /* 0x001064000802017f */
[----:B-1----:R-:W-:Y:S05]  /*1c6e0*/  @!P1 NANOSLEEP.SYNCS 0x989680 ;  /* 0x009896800000995d */ /* 0x002fea0003900000 */
[----:B------:R-:W1:Y:S02]  /*1c6f0*/  @!P1 SYNCS.PHASECHK.TRANS64 P1, [R2+URZ+0x13270], R3 ;  /* 0x01327003020095a7 */ /* 0x000e64000802007f */
[----:B-1----:R-:W-:Y:S05]  /*1c700*/  @!P1 BRA `(.L_x_12155) ;  /* 0xfffffffc00f09947 */ /* 0x002fea000383ffff */
[----:B------:R-:W-:Y:S05]  /*1c710*/  BRA `(.L_x_12211) ;  /* 0xffffffd8009c7947 */ /* 0x000fea000383ffff */
.L_x_12157:
[----:B0-----:R0:W1:Y:S02]  /*1c720*/  SYNCS.PHASECHK.TRANS64.TRYWAIT P1, [R2+URZ+0x13260], R5 ;  /* 0x01326005020075a7 */ /* 0x001064000802017f */
[----:B-1----:R-:W-:Y:S05]  /*1c730*/  @!P1 NANOSLEEP.SYNCS 0x989680 ;  /* 0x009896800000995d */ /* 0x002fea0003900000 */
[----:B------:R-:W1:Y:S02]  /*1c740*/  @!P1 SYNCS.PHASECHK.TRANS64 P1, [R2+URZ+0x13260], R5 ;  /* 0x01326005020095a7 */ /* 0x000e64000802007f */
[----:B-1----:R-:W-:Y:S05]  /*1c750*/  @!P1 BRA `(.L_x_12157) ;  /* 0xfffffffc00f09947 */ /* 0x002fea000383ffff */
[----:B------:R-:W-:Y:S05]  /*1c760*/  BRA `(.L_x_12212) ;  /* 0xffffffd800a47947 */ /* 0x000fea000383ffff */
.L_x_12170:
[----:B0-----:R0:W1:Y:S02]  /*1c770*/  SYNCS.PHASECHK.TRANS64.TRYWAIT P0, [R6+URZ+0x13220], R0 ;  /* 0x01322000060075a7 */ /* 0x001064000800017f */
[----:B-1----:R-:W-:Y:S05]  /*1c780*/  @!P0 NANOSLEEP.SYNCS 0x989680 ;  /* 0x009896800000895d */ /* 0x002fea0003900000 */
[----:B------:R-:W1:Y:S02]  /*1c790*/  @!P0 SYNCS.PHASECHK.TRANS64 P0, [R6+URZ+0x13220], R0 ;  /* 0x01322000060085a7 */ /* 0x000e64000800007f */
[----:B-1----:R-:W-:Y:S05]  /*1c7a0*/  @!P0 BRA `(.L_x_12170) ;  /* 0xfffffffc00f08947 */ /* 0x002fea000383ffff */
[----:B------:R-:W-:Y:S05]  /*1c7b0*/  BRA `(.L_x_12213) ;  /* 0xffffffec00847947 */ /* 0x000fea000383ffff */
.L_x_12171:
        /* <DEDUP_REMOVED lines=8> */
[----:B0-2---:R-:W-:Y:S05]  /*1c840*/  WARPSYNC.COLLECTIVE R15, `(.L_x_12215) ;  /* 0x000000000f087348 */ /* 0x005fea0003c00000 */
[----:B------:R1:W3:Y:S02]  /*1c850*/  SHFL.IDX P6, R14, R13, R12, R11 ;  /* 0x0000000c0d0e7389 */ /* 0x0002e400000c000b */
[----:B0123--:R-:W-:Y:S01]  /*1c860*/  ENDCOLLECTIVE ;  /* 0x000000000000791b */ /* 0x00ffe20003800000 */
.L_x_12215:
[----:B------:R-:W-:Y:S05]  /*1c870*/  BSYNC B0 ;  /* 0x0000000000007941 */ /* 0x000fea0003800000 */
.L_x_12214:
[----:B------:R-:W-:Y:S05]  /*1c880*/  BRA `(.L_x_12216) ;  /* 0xffffffec006c7947 */ /* 0x000fea000383ffff */
.L_x_12174:
[----:B------:R-:W-:Y:S01]  /*1c890*/  BSSY B1, `(.L_x_12217) ;  /* 0x0000006000017945 */ /* 0x000fe20003800000 */
[----:B------:R-:W-:-:S07]  /*1c8a0*/  IMAD.MOV.U32 R15, RZ, RZ, -0x1 ;  /* 0xffffffffff0f7424 */ /* 0x000fce00078e00ff */
[----:B0-2---:R-:W-:Y:S05]  /*1c8b0*/  WARPSYNC.COLLECTIVE R15, `(.L_x_12218) ;  /* 0x000000000f0c7348 */ /* 0x005fea0003c00000 */
[----:B------:R-:W-:Y:S02]  /*1c8c0*/  ELECT P6, UR62, PT ;  /* 0x00000000003e782f */ /* 0x000fe400038c0000 */
[----:B------:R-:W-:Y:S01]  /*1c8d0*/  MOV R14, UR62 ;  /* 0x0000003e000e7c02 */ /* 0x000fe20008000f00 */
[----:B0-2---:R-:W-:Y:S10]  /*1c8e0*/  ENDCOLLECTIVE ;  /* 0x000000000000791b */ /* 0x005ff40003800000 */
.L_x_12218:
[----:B------:R-:W-:Y:S05]  /*1c8f0*/  BSYNC B1 ;  /* 0x0000000000017941 */ /* 0x000fea0003800000 */
.L_x_12217:
[----:B------:R-:W-:Y:S05]  /*1c900*/  BRA `(.L_x_12219) ;  /* 0xffffffec00647947 */ /* 0x000fea000383ffff */
.L_x_12176:
[----:B0-----:R0:W1:Y:S02]  /*1c910*/  SYNCS.PHASECHK.TRANS64.TRYWAIT P1, [R5+URZ], R4 ;  /* 0x00000004050075a7 */ /* 0x001064000802017f */
[----:B-1----:R-:W-:Y:S05]  /*1c920*/  @!P1 NANOSLEEP.SYNCS 0x989680 ;  /* 0x009896800000995d */ /* 0x002fea0003900000 */
[----:B------:R-:W1:Y:S02]  /*1c930*/  @!P1 SYNCS.PHASECHK.TRANS64 P1, [R5+URZ], R4 ;  /* 0x00000004050095a7 */ /* 0x000e64000802007f */
[----:B-1----:R-:W-:Y:S05]  /*1c940*/  @!P1 BRA `(.L_x_12176) ;  /* 0xfffffffc00f09947 */ /* 0x002fea000383ffff */
[----:B------:R-:W-:Y:S05]  /*1c950*/  BRA `(.L_x_12220) ;  /* 0xffffffec00987947 */ /* 0x000fea000383ffff */
.L_x_12177:
[----:B-1----:R1:W3:Y:S02]  /*1c960*/  SYNCS.PHASECHK.TRANS64.TRYWAIT P1, [R9+URZ], R0 ;  /* 0x00000000090075a7 */ /* 0x0022e4000802017f */
[----:B---3--:R-:W-:Y:S05]  /*1c970*/  @!P1 NANOSLEEP.SYNCS 0x989680 ;  /* 0x009896800000995d */ /* 0x008fea0003900000 */
[----:B------:R-:W3:Y:S02]  /*1c980*/  @!P1 SYNCS.PHASECHK.TRANS64 P1, [R9+URZ], R0 ;  /* 0x00000000090095a7 */ /* 0x000ee4000802007f */
[----:B---3--:R-:W-:Y:S05]  /*1c990*/  @!P1 BRA `(.L_x_12177) ;  /* 0xfffffffc00f09947 */ /* 0x008fea000383ffff */
[----:B------:R-:W-:Y:S05]  /*1c9a0*/  BRA `(.L_x_12221) ;  /* 0xffffffec008c7947 */ /* 0x000fea000383ffff */
.L_x_12179:
[----:B---3--:R3:W4:Y:S02]  /*1c9b0*/  SYNCS.PHASECHK.TRANS64.TRYWAIT P1, [R19+URZ+0x13260], R4 ;  /* 0x01326004130075a7 */ /* 0x008724000802017f */
[----:B----4-:R-:W-:Y:S05]  /*1c9c0*/  @!P1 NANOSLEEP.SYNCS 0x989680 ;  /* 0x009896800000995d */ /* 0x010fea0003900000 */
[----:B------:R-:W4:Y:S02]  /*1c9d0*/  @!P1 SYNCS.PHASECHK.TRANS64 P1, [R19+URZ+0x13260], R4 ;  /* 0x01326004130095a7 */ /* 0x000f24000802007f */
[----:B----4-:R-:W-:Y:S05]  /*1c9e0*/  @!P1 BRA `(.L_x_12179) ;  /* 0xfffffffc00f09947 */ /* 0x010fea000383ffff */
[----:B------:R-:W-:Y:S05]  /*1c9f0*/  BRA `(.L_x_12222) ;  /* 0xffffffec008c7947 */ /* 0x000fea000383ffff */
.L_x_12181:
[----:B----4-:R4:W0:Y:S02]  /*1ca00*/  SYNCS.PHASECHK.TRANS64.TRYWAIT P1, [R7+URZ+0x13260], R0 ;  /* 0x01326000070075a7 */ /* 0x010824000802017f */
[----:B0-----:R-:W-:Y:S05]  /*1ca10*/  @!P1 NANOSLEEP.SYNCS 0x989680 ;  /* 0x009896800000995d */ /* 0x001fea0003900000 */
[----:B------:R-:W0:Y:S02]  /*1ca20*/  @!P1 SYNCS.PHASECHK.TRANS64 P1, [R7+URZ+0x13260], R0 ;  /* 0x01326000070095a7 */ /* 0x000e24000802007f */
[----:B0-----:R-:W-:Y:S05]  /*1ca30*/  @!P1 BRA `(.L_x_12181) ;  /* 0xfffffffc00f09947 */ /* 0x001fea000383ffff */
[----:B------:R-:W-:Y:S05]  /*1ca40*/  BRA `(.L_x_12223) ;  /* 0xffffffec008c7947 */ /* 0x000fea000383ffff */
.L_x_12183:
[----:B------:R0:W0:Y:S02]  /*1ca50*/  SYNCS.PHASECHK.TRANS64.TRYWAIT P0, [R19+URZ+0x13280], R4 ;  /* 0x01328004130075a7 */ /* 0x000024000800017f */
[----:B0-----:R-:W-:Y:S05]  /*1ca60*/  @!P0 NANOSLEEP.SYNCS 0x989680 ;  /* 0x009896800000895d */ /* 0x001fea0003900000 */
[----:B------:R-:W0:Y:S02]  /*1ca70*/  @!P0 SYNCS.PHASECHK.TRANS64 P0, [R19+URZ+0x13280], R4 ;  /* 0x01328004130085a7 */ /* 0x000e24000800007f */
[----:B0-----:R-:W-:Y:S05]  /*1ca80*/  @!P0 BRA `(.L_x_12183) ;  /* 0xfffffffc00f08947 */ /* 0x001fea000383ffff */
[----:B------:R-:W-:Y:S05]  /*1ca90*/  BRA `(.L_x_12184) ;  /* 0xffffffec00887947 */ /* 0x000fea000383ffff */
.L_x_12224:
        /* <DEDUP_REMOVED lines=14> */
.L_x_13378:


//--------------------- .text._ZN7cutlass13device_kernelIN5flash11enable_sm90INS1_16FlashAttnFwdSm90INS1_25CollectiveMainloopFwdSm90ILi2EN4cute5tupleIJNS5_1CILi1EEES8_S8_EEENS6_IJNS7_ILi192EEENS7_ILi160EEENS7_ILi64EEEEEELi64ENS_12float_e4m3_tEfNS_4arch4Sm90ELb0ELb1ELb1ELb1ELb0ELb1ELb0ELb1ELb1ELb1ELb1ELb0EEENS1_21CollectiveEpilogueFwdINS6_IJSA_SC_SB_EEES9_NS_10bfloat16_tESG_Li384ELb1ELb1ELb1ELb1EEENS1_36VarlenDynamicPersistentTileSchedulerILi192ELi160ELi384ELi128ELb1ELb1ELb1ELb1ELb0ELb1EEEEEEEEEvNT_6ParamsE --------------------------
	.section	.text._ZN7cutlass13device_kernelIN5flash11enable_sm90INS1_16FlashAttnFwdSm90INS1_25CollectiveMainloopFwdSm90ILi2EN4cute5tupleIJNS5_1CILi1EEES8_S8_EEENS6_IJNS7_ILi192EEENS7_ILi160EEENS7_ILi64EEEEEELi64ENS_12float_e4m3_tEfNS_4arch4Sm90ELb0ELb1ELb1ELb1ELb0ELb1ELb0ELb1ELb1ELb1ELb1ELb0EEENS1_21CollectiveEpilogueFwdINS6_IJSA_SC_SB_EEES9_NS_10bfloat16_tESG_Li384ELb1ELb1ELb1ELb1EEENS1_36VarlenDynamicPersistentTileSchedulerILi192ELi160ELi384ELi128ELb1ELb1ELb1ELb1ELb0ELb1EEEEEEEEEvNT_6ParamsE,"ax",@progbits
	.align	128
.text._ZN7cutlass13device_kernelIN5flash11enable_sm90INS1_16FlashAttnFwdSm90INS1_25CollectiveMainloopFwdSm90ILi2EN4cute5tupleIJNS5_1CILi1EEES8_S8_EEENS6_IJNS7_ILi192EEENS7_ILi160EEENS7_ILi64EEEEEELi64ENS_12float_e4m3_tEfNS_4arch4Sm90ELb0ELb1ELb1ELb1ELb0ELb1ELb0ELb1ELb1ELb1ELb1ELb0EEENS1_21CollectiveEpilogueFwdINS6_IJSA_SC_SB_EEES9_NS_10bfloat16_tESG_Li384ELb1ELb1ELb1ELb1EEENS1_36VarlenDynamicPersistentTileSchedulerILi192ELi160ELi384ELi128ELb1ELb1ELb1ELb1ELb0ELb1EEEEEEEEEvNT_6ParamsE:
        .type           _ZN7cutlass13device_kernelIN5flash11enable_sm90INS1_16FlashAttnFwdSm90INS1_25CollectiveMainloopFwdSm90ILi2EN4cute5tupleIJNS5_1CILi1EEES8_S8_EEENS6_IJNS7_ILi192EEENS7_ILi160EEENS7_ILi64EEEEEELi64ENS_12float_e4m3_tEfNS_4arch4Sm90ELb0ELb1ELb1ELb1ELb0ELb1ELb0ELb1ELb1ELb1ELb1ELb0EEENS1_21CollectiveEpilogueFwdINS6_IJSA_SC_SB_EEES9_NS_10bfloat16_tESG_Li384ELb1ELb1ELb1ELb1EEENS1_36VarlenDynamicPersistentTileSchedulerILi192ELi160ELi384ELi128ELb1ELb1ELb1ELb1ELb0ELb1EEEEEEEEEvNT_6ParamsE,@function
        .size           _ZN7cutlass13device_kernelIN5flash11enable_sm90INS1_16FlashAttnFwdSm90INS1_25CollectiveMainloopFwdSm90ILi2EN4cute5tupleIJNS5_1CILi1EEES8_S8_EEENS6_IJNS7_ILi192EEENS7_ILi160EEENS7_ILi64EEEEEELi64ENS_12float_e4m3_tEfNS_4arch4Sm90ELb0ELb1ELb1ELb1ELb0ELb1ELb0ELb1ELb1ELb1ELb1ELb0EEENS1_21CollectiveEpilogueFwdINS6_IJSA_SC_SB_EEES9_NS_10bfloat16_tESG_Li384ELb1ELb1ELb1ELb1EEENS1_36VarlenDynamicPersistentTileSchedulerILi192ELi160ELi384ELi128ELb1ELb1ELb1ELb1ELb0ELb1EEEEEEEEEvNT_6ParamsE,(.L_x_13379 - _ZN7cutlass13device_kernelIN5flash11enable_sm90INS1_16FlashAttnFwdSm90INS1_25CollectiveMainloopFwdSm90ILi2EN4cute5tupleIJNS5_1CILi1EEES8_S8_EEENS6_IJNS7_ILi192EEENS7_ILi160EEENS7_ILi64EEEEEELi64ENS_12float_e4m3_tEfNS_4arch4Sm90ELb0ELb1ELb1ELb1ELb0ELb1ELb0ELb1ELb1ELb1ELb1ELb0EEENS1_21CollectiveEpilogueFwdINS6_IJSA_SC_SB_EEES9_NS_10bfloat16_tESG_Li384ELb1ELb1ELb1ELb1EEENS1_36VarlenDynamicPersistentTileSchedulerILi192ELi160ELi384ELi128ELb1ELb1ELb1ELb1ELb0ELb1EEEEEEEEEvNT_6ParamsE)
        .other          _ZN7cutlass13device_kernelIN5flash11enable_sm90INS1_16FlashAttnFwdSm90INS1_25CollectiveMainloopFwdSm90ILi2EN4cute5tupleIJNS5_1CILi1EEES8_S8_EEENS6_IJNS7_ILi192EEENS7_ILi160EEENS7_ILi64EEEEEELi64ENS_12float_e4m3_tEfNS_4arch4Sm90ELb0ELb1ELb1ELb1ELb0ELb1ELb0ELb1ELb1ELb1ELb1ELb0EEENS1_21CollectiveEpilogueFwdINS6_IJSA_SC_SB_EEES9_NS_10bfloat16_tESG_Li384ELb1ELb1ELb1ELb1EEENS1_36VarlenDynamicPersistentTileSchedulerILi192ELi160ELi384ELi128ELb1ELb1ELb1ELb1ELb0ELb1EEEEEEEEEvNT_6ParamsE,@"STO_CUDA_ENTRY STV_DEFAULT"
_ZN7cutlass13device_kernelIN5flash11enable_sm90INS1_16FlashAttnFwdSm90INS1_25CollectiveMainloopFwdSm90ILi2EN4cute5tupleIJNS5_1CILi1EEES8_S8_EEENS6_IJNS7_ILi192EEENS7_ILi160EEENS7_ILi64EEEEEELi64ENS_12float_e4m3_tEfNS_4arch4Sm90ELb0ELb1ELb1ELb1ELb0ELb1ELb0ELb1ELb1ELb1ELb1ELb0EEENS1_21CollectiveEpilogueFwdINS6_IJSA_SC_SB_EEES9_NS_10bfloat16_tESG_Li384ELb1ELb1ELb1ELb1EEENS1_36VarlenDynamicPersistentTileSchedulerILi192ELi160ELi384ELi128ELb1ELb1ELb1ELb1ELb0ELb1EEEEEEEEEvNT_6ParamsE:
        /* <DEDUP_REMOVED lines=23> */
.L_x_12226:
[----:B------:R-:W-:Y:S05]  /*0170*/  BSYNC B0 ;  /* 0x0000000000007941 */ /* 0x000fea0003800000 */
.L_x_12225:
[----:B------:R-:W-:Y:S01]  /*0180*/  VOTEU.ANY UP0, P0 ;  /* 0x00000000003f7886 */ /* 0x000fe20000000100 */
[----:B------:R-:W0:Y:S01]  /*0190*/  SHFL.IDX PT, R2, R0, RZ, 0x1f ;  /* 0x00001fff00027589 */ /* 0x000e2200000e0000 */
[----:B------:R-:W-:Y:S01]  /*01a0*/  UMOV UR4, 0x80 ;  /* 0x0000008000047882 */ /* 0x000fe20000000000 */
[----:B------:R-:W-:Y:S01]  /*01b0*/  UMOV UR7, 0x180 ;  /* 0x0000018000077882 */ /* 0x000fe20000000000 */
[----:B------:R-:W-:Y:S01]  /*01c0*/  VOTEU.ANY UP1, P0 ;  /* 0x00000000003f7886 */ /* 0x000fe20000020100 */
[----:B------:R-:W1:Y:S01]  /*01d0*/  @UP0 S2UR UR8, SR_CgaCtaId ;  /* 0x00000000000809c3 */ /* 0x000e620000008800 */
[----:B------:R-:W-:Y:S01]  /*01e0*/  @UP0 UMOV UR6, 0x400 ;  /* 0x0000040000060882 */ /* 0x000fe20000000000 */
[----:B------:R-:W-:-:S04]  /*01f0*/  @UP0 UIADD3 UR4, -UR4, 0x100000, URZ ;  /* 0x0010000004040890 */ /* 0x000fc8000fffe13f */
[----:B------:R-:W-:Y:S02]  /*0200*/  @UP0 USHF.L.U32 UR5, UR4, 0xb, URZ ;  /* 0x0000000b04050899 */ /* 0x000fe4000800063f */
[----:B------:R-:W-:Y:S01]  /*0210*/  @UP0 USHF.L.U32 UR4, UR4, 0x1, URZ ;  /* 0x0000000104040899 */ /* 0x000fe2000800063f */
[----:B0-----:R-:W-:Y:S02]  /*0220*/  ISETP.NE.AND P1, PT, R2, RZ, PT ;  /* 0x000000ff0200720c */ /* 0x001fe40003f25270 */
[----:B------:R-:W-:Y:S01]  /*0230*/  SHF.R.U32.HI R2, RZ, 0x7, R3 ;  /* 0x00000007ff027819 */ /* 0x000fe20000011603 */
[----:B-1----:R-:W-:Y:S02]  /*0240*/  @UP0 ULEA UR8, UR8, UR6, 0x18 ;  /* 0x0000000608080291 */ /* 0x002fe4000f8ec03f */
[----:B------:R-:W-:-:S04]  /*0250*/  @UP0 UIADD3 UR6, -UR7, 0x100000, URZ ;  /* 0x0010000007060890 */ /* 0x000fc8000fffe13f */
[----:B------:R-:W-:Y:S02]  /*0260*/  @UP0 USHF.L.U32 UR7, UR6, 0xb, URZ ;  /* 0x0000000b06070899 */ /* 0x000fe4000800063f */
[----:B------:R-:W-:Y:S01]  /*0270*/  @UP0 USHF.L.U32 UR6, UR6, 0x1, URZ ;  /* 0x0000000106060899 */ /* 0x000fe2000800063f */
[----:B------:R-:W-:Y:S01]  /*0280*/  VOTEU.ANY UP0, P0 ;  /* 0x00000000003f7886 */ /* 0x000fe20000000100 */
[----:B------:R-:W0:Y:S04]  /*0290*/  SHFL.IDX PT, R2, R2, RZ, 0x1f ;  /* 0x00001fff02027589 */ /* 0x000e2800000e0000 */
[----:B------:R-:W1:Y:S02]  /*02a0*/  FENCE.VIEW.ASYNC.S ;  /* 0x00000000000073c6 */ /* 0x000e640000000000 */
[----:B-1----:R1:W2:Y:S04]  /*02b0*/  @UP0 SYNCS.EXCH.64 URZ, [UR8+0x13200], UR4 ;  /* 0x01320004083f05b2 */ /* 0x0022a80008000100 */
[----:B------:R1:W3:Y:S01]  /*02c0*/  @UP1 SYNCS.EXCH.64 URZ, [UR8+0x13220], UR6 ;  /* 0x01322006083f15b2 */ /* 0x0002e20008000100 */
[----:B------:R-:W-:Y:S05]  /*02d0*/  @P1 BRA `(.L_x_12227) ;  /* 0x0000000000481947 */ /* 0x000fea0003800000 */
[----:B-1----:R-:W1:Y:S01]  /*02e0*/  S2UR UR5, SR_CgaCtaId ;  /* 0x00000000000579c3 */ /* 0x002e620000008800 */
[----:B------:R-:W-:Y:S01]  /*02f0*/  UMOV UR4, 0x400 ;  /* 0x0000040000047882 */ /* 0x000fe20000000000 */
[----:B------:R-:W-:Y:S01]  /*0300*/  UMOV UR6, 0x1 ;  /* 0x0000000100067882 */ /* 0x000fe20000000000 */
[----:B------:R-:W-:Y:S01]  /*0310*/  UMOV UR7, 0x3 ;  /* 0x0000000300077882 */ /* 0x000fe20000000000 */
[----:B------:R-:W-:Y:S01]  /*0320*/  ELECT P0, URZ, PT ;  /* 0x00000000003f782f */ /* 0x000fe20003800000 */
[----:B-1----:R-:W-:Y:S02]  /*0330*/  ULEA UR8, UR5, UR4, 0x18 ;  /* 0x0000000405087291 */ /* 0x002fe4000f8ec03f */
[----:B------:R-:W-:-:S04]  /*0340*/  UIADD3 UR4, -UR6, 0x100000, URZ ;  /* 0x0010000006047890 */ /* 0x000fc8000fffe13f */
[----:B------:R-:W-:Y:S02]  /*0350*/  USHF.L.U32 UR5, UR4, 0xb, URZ ;  /* 0x0000000b04057899 */ /* 0x000fe4000800063f */
[----:B------:R-:W-:Y:S02]  /*0360*/  USHF.L.U32 UR4, UR4, 0x1, URZ ;  /* 0x0000000104047899 */ /* 0x000fe4000800063f */
[----:B------:R-:W-:-:S04]  /*0370*/  UIADD3 UR6, -UR7, 0x100000, URZ ;  /* 0x0010000007067890 */ /* 0x000fc8000fffe13f */
[----:B------:R-:W-:Y:S02]  /*0380*/  USHF.L.U32 UR7, UR6, 0xb, URZ ;  /* 0x0000000b06077899 */ /* 0x000fe4000800063f */
[----:B------:R-:W-:Y:S01]  /*0390*/  USHF.L.U32 UR6, UR6, 0x1, URZ ;  /* 0x0000000106067899 */ /* 0x000fe2000800063f */
[----:B------:R-:W1:Y:S03]  /*03a0*/  FENCE.VIEW.ASYNC.S ;  /* 0x00000000000073c6 */ /* 0x000e660000000000 */
[----:B-1----:R4:W1:Y:S08]  /*03b0*/  SYNCS.EXCH.64 URZ, [UR8+0x13230], UR4 ;  /* 0x01323004083f75b2 */ /* 0x0028700008000100 */
[----:B------:R4:W0:Y:S01]  /*03c0*/  SYNCS.EXCH.64 URZ, [UR8+0x13240], UR6 ;  /* 0x01324006083f75b2 */ /* 0x0008220008000100 */
[----:B------:R4:W0:Y:S01]  /*03d0*/  SYNCS.EXCH.64 URZ, [UR8+0x13238], UR4 ;  /* 0x01323804083f75b2 */ /* 0x0008220008000100 */
[----:B------:R4:W0:Y:S02]  /*03e0*/  SYNCS.EXCH.64 URZ, [UR8+0x13248], UR6 ;  /* 0x01324806083f75b2 */ /* 0x0008240008000100 */
[----:B----4-:R-:W-:Y:S01]  /*03f0*/  NOP ;  /* 0x0000000000007918 */ /* 0x010fe20000000000 */
.L_x_12227:
[----:B------:R-:W4:Y:S01]  /*0400*/  SHFL.IDX PT, R3, R0, RZ, 0x1f ;  /* 0x00001fff00037589 */ /* 0x000f2200000e0000 */
[----:B------:R-:W-:Y:S01]  /*0410*/  NOP ;  /* 0x0000000000007918 */ /* 0x000fe20000000000 */
[----:B----4-:R-:W-:-:S13]  /*0420*/  ISETP.NE.AND P0, PT, R3, RZ, PT ;  /* 0x000000ff0300720c */ /* 0x010fda0003f05270 */
        /* <DEDUP_REMOVED lines=19> */
.L_x_12228:
[----:B------:R-:W4:Y:S01]  /*0560*/  SHFL.IDX PT, R3, R0, RZ, 0x1f ;  /* 0x00001fff00037589 */ /* 0x000f2200000e0000 */
[----:B------:R-:W-:Y:S01]  /*0570*/  NOP ;  /* 0x0000000000007918 */ /* 0x000fe20000000000 */
[----:B----4-:R-:W-:-:S13]  /*0580*/  ISETP.NE.AND P0, PT, R3, RZ, PT ;  /* 0x000000ff0300720c */ /* 0x010fda0003f05270 */
[----:B------:R-:W-:Y:S05]  /*0590*/  @P0 BRA `(.L_x_12229) ;  /* 0x0000000000380947 */ /* 0x000fea0003800000 */
[----:B-1----:R-:W1:Y:S01]  /*05a0*/  S2UR UR5, SR_CgaCtaId ;  /* 0x00000000000579c3 */ /* 0x002e620000008800 */
[----:B------:R-:W-:Y:S01]  /*05b0*/  UMOV UR4, 0x400 ;  /* 0x0000040000047882 */ /* 0x000fe20000000000 */
[----:B------:R-:W-:Y:S01]  /*05c0*/  UMOV UR7, 0x1 ;  /* 0x0000000100077882 */ /* 0x000fe20000000000 */
[----:B------:R-:W-:Y:S01]  /*05d0*/  ELECT P0, URZ, PT ;  /* 0x00000000003f782f */ /* 0x000fe20003800000 */
[----:B-1----:R-:W-:Y:S02]  /*05e0*/  ULEA UR6, UR5, UR4, 0x18 ;  /* 0x0000000405067291 */ /* 0x002fe4000f8ec03f */
[----:B------:R-:W-:-:S04]  /*05f0*/  UIADD3 UR4, -UR7, 0x100000, URZ ;  /* 0x0010000007047890 */ /* 0x000fc8000fffe13f */
[----:B------:R-:W-:Y:S02]  /*0600*/  USHF.L.U32 UR5, UR4, 0xb, URZ ;  /* 0x0000000b04057899 */ /* 0x000fe4000800063f */
[----:B------:R-:W-:Y:S01]  /*0610*/  USHF.L.U32 UR4, UR4, 0x1, URZ ;  /* 0x0000000104047899 */ /* 0x000fe2000800063f */
[----:B------:R-:W1:Y:S11]  /*0620*/  FENCE.VIEW.ASYNC.S ;  /* 0x00000000000073c6 */ /* 0x000e760000000000 */
[----:B-1----:R4:W1:Y:S01]  /*0630*/  SYNCS.EXCH.64 URZ, [UR6+0x13270], UR4 ;  /* 0x01327004063f75b2 */ /* 0x0028620008000100 */
[----:B------:R4:W0:Y:S01]  /*0640*/  SYNCS.EXCH.64 URZ, [UR6+0x13280], UR4 ;  /* 0x01328004063f75b2 */ /* 0x0008220008000100 */
[----:B------:R4:W0:Y:S01]  /*0650*/  SYNCS.EXCH.64 URZ, [UR6+0x13278], UR4 ;  /* 0x01327804063f75b2 */ /* 0x0008220008000100 */
[----:B------:R4:W0:Y:S02]  /*0660*/  SYNCS.EXCH.64 URZ, [UR6+0x13288], UR4 ;  /* 0x01328804063f75b2 */ /* 0x0008240008000100 */
[----:B----4-:R-:W-:Y:S01]  /*0670*/  NOP ;  /* 0x0000000000007918 */ /* 0x010fe20000000000 */
.L_x_12229:
        /* <DEDUP_REMOVED lines=22> */
.L_x_12230:
        /* <DEDUP_REMOVED lines=22> */
.L_x_12231:
[----:B0-----:R-:W-:Y:S01]  /*0940*/  ISETP.NE.AND P0, PT, R2, RZ, PT ;  /* 0x000000ff0200720c */ /* 0x001fe20003f05270 */
[----:B------:R-:W-:Y:S01]  /*0950*/  IMAD.MOV.U32 R2, RZ, RZ, 0x1 ;  /* 0x00000001ff027424 */ /* 0x000fe200078e00ff */
[----:B------:R-:W-:Y:S01]  /*0960*/  NOP ;  /* 0x0000000000007918 */ /* 0x000fe20000000000 */
[----:B------:R-:W-:Y:S01]  /*0970*/  ULDC.64 UR44, c[0x0][0x208] ;  /* 0x00008200002c7ab9 */ /* 0x000fe20000000a00 */
[----:B------:R-:W-:Y:S02]  /*0980*/  BSSY B8, `(.L_x_12232) ;  /* 0x0002450000087945 */ /* 0x000fe40003800000 */
[----:B------:R-:W-:-:S05]  /*0990*/  SEL R2, R2, 0x2, !P0 ;  /* 0x0000000202027807 */ /* 0x000fca0004000000 */
[----:B------:R0:W-:Y:S01]  /*09a0*/  STL [R1+0x40], R2 ;  /* 0x0000400201007387 */ /* 0x0001e20000100800 */
[----:B-123--:R-:W-:Y:S06]  /*09b0*/  BAR.SYNC.DEFER_BLOCKING 0x0 ;  /* 0x0000000000007b1d */ /* 0x00efec0000010000 */
[----:B------:R-:W-:Y:S05]  /*09c0*/  @!P0 BRA `(.L_x_12233) ;  /* 0x000001cc00f08947 */ /* 0x000fea0003800000 */
.L_x_12234:
[----:B------:R-:W-:-:S08]  /*09d0*/  NOP ;  /* 0x0000000000007918 */ /* 0x000fd00000000000 */
[----:B------:R-:W1:Y:S02]  /*09e0*/  USETMAXREG.TRY_ALLOC.CTAPOOL UP0, 0xa0 ;  /* 0x000000a0000079c8 */ /* 0x000e640008000600 */
[----:B-1----:R-:W-:-:S13]  /*09f0*/  PLOP3.LUT P0, PT, PT, PT, UP0, 0x80, 0x0 ;  /* 0x000000000000781c */ /* 0x002fda0003f0f008 */
[----:B------:R-:W-:Y:S05]  /*0a00*/  @!P0 BRA `(.L_x_12234) ;  /* 0xfffffffc00f08947 */ /* 0x000fea000383ffff */
[----:B------:R-:W1:Y:S08]  /*0a10*/  S2UR UR4, SR_CgaCtaId ;  /* 0x00000000000479c3 */ /* 0x000e700000008800 */
[----:B------:R-:W-:Y:S06]  /*0a20*/  BAR.ARV 0x8, 0x200 ;  /* 0x0208000000007b1d */ /* 0x000fec0000002000 */
[----:B------:R-:W-:-:S02]  /*0a30*/  MOV R18, 0x400 ;  /* 0x0000040000127802 */ /* 0x000fc40000000f00 */
[----:B------:R-:W-:Y:S01]  /*0a40*/  BAR.SYNC.DEFER_BLOCKING 0x5, 0x200 ;  /* 0x0148000000007b1d */ /* 0x000fe20000010000 */
[----:B-1----:R-:W-:-:S05]  /*0a50*/  IMAD.U32 R0, RZ, RZ, UR4 ;  /* 0x00000004ff007e24 */ /* 0x002fca000f8e00ff */
[----:B------:R-:W-:Y:S01]  /*0a60*/  ULDC UR4, c[0x0][0xc3c] ;  /* 0x00030f0000047ab9 */ /* 0x000fe20000000800 */
[----:B------:R-:W-:Y:S01]  /*0a70*/  LEA R18, R0, R18, 0x18 ;  /* 0x0000001200127211 */ /* 0x000fe200078ec0ff */
[----:B------:R-:W-:Y:S04]  /*0a80*/  STL [R1+0x30], R0 ;  /* 0x0000300001007387 */ /* 0x000fe80000100800 */
[----:B------:R-:W1:Y:S01]  /*0a90*/  LDS.128 R12, [R18+0x132d0] ;  /* 0x0132d000120c7984 */ /* 0x000e620000000c00 */
[----:B------:R-:W-:Y:S06]  /*0aa0*/  BAR.ARV 0x4, 0x200 ;  /* 0x0108000000007b1d */ /* 0x000fec0000002000 */
[----:B-1----:R-:W-:-:S13]  /*0ab0*/  ISETP.GE.AND P0, PT, R15, UR4, PT ;  /* 0x000000040f007c0c */ /* 0x002fda000bf06270 */
[----:B------:R-:W-:Y:S05]  /*0ac0*/  @P0 BRA `(.L_x_12235) ;  /* 0x0000024000ec0947 */ /* 0x000fea0003800000 */
[----:B------:R-:W2:Y:S01]  /*0ad0*/  LDL.LU R19, [R1+0x40] ;  /* 0x0000400001137983 */ /* 0x000ea20000300800 */
[----:B------:R-:W1:Y:S02]  /*0ae0*/  S2R R0, SR_TID.X ;  /* 0x0000000000007919 */ /* 0x000e640000002100 */
[----:B-1----:R-:W-:-:S05]  /*0af0*/  VIADD R0, R0, 0xffffff80 ;  /* 0xffffff8000007836 */ /* 0x002fca0000000000 */
[----:B------:R-:W-:-:S04]  /*0b00*/  SHF.R.S32.HI R3, RZ, 0x1f, R0 ;  /* 0x0000001fff037819 */ /* 0x000fc80000011400 */
[CC--:B0-----:R-:W-:Y:S02]  /*0b10*/  LEA.HI R2, R3.reuse, R0.reuse, RZ, 0x7 ;  /* 0x0000000003027211 */ /* 0x0c1fe400078f38ff */
[-C--:B------:R-:W-:Y:S02]  /*0b20*/  LEA.HI R4, R0, R0.reuse, RZ, 0x1 ;  /* 0x0000000000047211 */ /* 0x080fe400078f08ff */
[----:B------:R-:W-:Y:S02]  /*0b30*/  LOP3.LUT R9, R2, 0xffffff80, RZ, 0xc0, !PT ;  /* 0xffffff8002097812 */ /* 0x000fe400078ec0ff */
[----:B------:R-:W-:Y:S02]  /*0b40*/  LEA.HI R6, R3, R0, RZ, 0x2 ;  /* 0x0000000003067211 */ /* 0x000fe400078f10ff */
[----:B------:R-:W-:Y:S01]  /*0b50*/  LOP3.LUT R5, R4, 0xfffffffe, RZ, 0xc0, !PT ;  /* 0xfffffffe04057812 */ /* 0x000fe200078ec0ff */
[----:B------:R-:W-:Y:S01]  /*0b60*/  IMAD.IADD R9, R0, 0x1, -R9 ;  /* 0x0000000100097824 */ /* 0x000fe200078e0a09 */
[----:B------:R-:W-:-:S02]  /*0b70*/  LOP3.LUT R11, R6, 0xfffffffc, RZ, 0xc0, !PT ;  /* 0xfffffffc060b7812 */ /* 0x000fc400078ec0ff */
[----:B------:R-:W-:Y:S01]  /*0b80*/  LEA.HI R7, R3, R0, RZ, 0x4 ;  /* 0x0000000003077211 */ /* 0x000fe200078f20ff */
[C---:B------:R-:W-:Y:S01]  /*0b90*/  IMAD.IADD R5, R0.reuse, 0x1, -R5 ;  /* 0x0000000100057824 */ /* 0x040fe200078e0a05 */
[----:B------:R-:W-:Y:S01]  /*0ba0*/  SHF.R.S32.HI R8, RZ, 0x1f, R9 ;  /* 0x0000001fff087819 */ /* 0x000fe20000011409 */
[----:B------:R-:W-:Y:S01]  /*0bb0*/  IMAD.IADD R16, R0, 0x1, -R11 ;  /* 0x0000000100107824 */ /* 0x000fe200078e0a0b */
[--C-:B------:R-:W-:Y:S02]  /*0bc0*/  SHF.R.S32.HI R0, RZ, 0x2, R6.reuse ;  /* 0x00000002ff007819 */ /* 0x100fe40000011406 */
[----:B------:R-:W-:Y:S02]  /*0bd0*/  SHF.R.S32.HI R3, RZ, 0x1f, R6 ;  /* 0x0000001fff037819 */ /* 0x000fe40000011406 */
[----:B------:R-:W-:Y:S02]  /*0be0*/  LEA.HI R10, R8, R9, RZ, 0x2 ;  /* 0x00000009080a7211 */ /* 0x000fe400078f10ff */
[----:B------:R-:W-:-:S02]  /*0bf0*/  LEA.HI R3, R3, R0, RZ, 0x2 ;  /* 0x0000000003037211 */ /* 0x000fc400078f10ff */
[----:B------:R-:W-:Y:S02]  /*0c00*/  SHF.R.S32.HI R20, RZ, 0x1, R4 ;  /* 0x00000001ff147819 */ /* 0x000fe40000011404 */
[--C-:B------:R-:W-:Y:S02]  /*0c10*/  SHF.R.S32.HI R12, RZ, 0x2, R10.reuse ;  /* 0x00000002ff0c7819 */ /* 0x100fe4000001140a */
[----:B------:R-:W-:Y:S02]  /*0c20*/  SHF.R.S32.HI R17, RZ, 0x1f, R10 ;  /* 0x0000001fff117819 */ /* 0x000fe4000001140a */
[----:B------:R-:W-:Y:S02]  /*0c30*/  LOP3.LUT R3, R3, 0xfffffffc, RZ, 0xc0, !PT ;  /* 0xfffffffc03037812 */ /* 0x000fe400078ec0ff */
[----:B------:R-:W-:Y:S02]  /*0c40*/  SHF.R.S32.HI R2, RZ, 0x7, R2 ;  /* 0x00000007ff027819 */ /* 0x000fe40000011402 */
[----:B------:R-:W-:-:S02]  /*0c50*/  LEA.HI R4, R4, R20, RZ, 0x1 ;  /* 0x0000001404047211 */ /* 0x000fc400078f08ff */
[----:B------:R-:W-:Y:S01]  /*0c60*/  LEA.HI R17, R17, R12, RZ, 0x3 ;  /* 0x0000000c11117211 */ /* 0x000fe200078f18ff */
[----:B------:R-:W-:Y:S01]  /*0c70*/  IMAD.IADD R3, R0, 0x1, -R3 ;  /* 0x0000000100037824 */ /* 0x000fe200078e0a03 */
[----:B------:R-:W-:Y:S01]  /*0c80*/  LOP3.LUT R4, R4, 0x3fffffe, RZ, 0xc0, !PT ;  /* 0x03fffffe04047812 */ /* 0x000fe200078ec0ff */
[----:B------:R-:W-:Y:S01]  /*0c90*/  IMAD.HI R6, R2, 0x55555556, RZ ;  /* 0x5555555602067827 */ /* 0x000fe200078e02ff */
[----:B------:R-:W-:Y:S02]  /*0ca0*/  LOP3.LUT R17, R17, 0xfffffff8, RZ, 0xc0, !PT ;  /* 0xfffffff811117812 */ /* 0x000fe400078ec0ff */
[----:B------:R-:W-:Y:S01]  /*0cb0*/  LEA.HI R8, R8, R9, RZ, 0x5 ;  /* 0x0000000908087211 */ /* 0x000fe200078f28ff */
[----:B------:R-:W-:Y:S01]  /*0cc0*/  IMAD.SHL.U32 R3, R3, 0x80, RZ ;  /* 0x0000008003037824 */ /* 0x000fe200078e00ff */
[----:B------:R-:W-:Y:S01]  /*0cd0*/  SHF.R.S32.HI R7, RZ, 0x4, R7 ;  /* 0x00000004ff077819 */ /* 0x000fe20000011407 */
[----:B------:R-:W-:Y:S01]  /*0ce0*/  IMAD.IADD R4, R20, 0x1, -R4 ;  /* 0x0000000114047824 */ /* 0x000fe200078e0a04 */
[----:B------:R-:W-:Y:S01]  /*0cf0*/  LEA.HI R11, R6, R6, RZ, 0x1 ;  /* 0x00000006060b7211 */ /* 0x000fe200078f08ff */
[----:B------:R-:W-:Y:S01]  /*0d00*/  IMAD.IADD R17, R12, 0x1, -R17 ;  /* 0x000000010c117824 */ /* 0x000fe200078e0a11 */
[----:B------:R-:W-:-:S02]  /*0d10*/  LEA.HI R0, R16, R16, RZ, 0x1 ;  /* 0x0000001010007211 */ /* 0x000fc400078f08ff */
[----:B------:R-:W-:Y:S01]  /*0d20*/  SHF.R.S32.HI R8, RZ, 0x5, R8 ;  /* 0x00000005ff087819 */ /* 0x000fe20000011408 */
[----:B------:R-:W-:Y:S01]  /*0d30*/  IMAD.SHL.U32 R22, R5, 0x10, RZ ;  /* 0x0000001005167824 */ /* 0x000fe200078e00ff */
[----:B------:R-:W-:Y:S01]  /*0d40*/  LOP3.LUT R6, R3, 0x180, RZ, 0xc0, !PT ;  /* 0x0000018003067812 */ /* 0x000fe200078ec0ff */
[----:B------:R-:W-:Y:S01]  /*0d50*/  IMAD R4, R7, 0x8, R4 ;  /* 0x0000000807047824 */ /* 0x000fe200078e0204 */
[----:B------:R-:W-:Y:S01]  /*0d60*/  LOP3.LUT R7, R0, 0x1ffffffe, RZ, 0xc0, !PT ;  /* 0x1ffffffe00077812 */ /* 0x000fe200078ec0ff */
[----:B------:R-:W-:Y:S02]  /*0d70*/  IMAD R11, R11, -0x3, R2 ;  /* 0xfffffffd0b0b7824 */ /* 0x000fe400078e0202 */
[----:B------:R-:W-:Y:S01]  /*0d80*/  IMAD R8, R8, 0x10, R17 ;  /* 0x0000001008087824 */ /* 0x000fe200078e0211 */
[----:B------:R-:W-:Y:S02]  /*0d90*/  LOP3.LUT R0, R6, 0x10, R22, 0xf8, !PT ;  /* 0x0000001006007812 */ /* 0x000fe400078ef816 */
[----:B------:R-:W-:Y:S01]  /*0da0*/  SHF.R.U32.HI R3, RZ, 0x3, R6 ;  /* 0x00000003ff037819 */ /* 0x000fe20000011606 */
[----:B------:R-:W-:Y:S01]  /*0db0*/  IMAD.IADD R7, R16, 0x1, -R7 ;  /* 0x0000000110077824 */ /* 0x000fe200078e0a07 */
[----:B------:R-:W-:Y:S01]  /*0dc0*/  LOP3.LUT R2, R6, 0x30, R22, 0xf8, !PT ;  /* 0x0000003006027812 */ /* 0x000fe200078ef816 */
[----:B------:R-:W-:Y:S01]  /*0dd0*/  IMAD R8, R11, 0x40, R8 ;  /* 0x000000400b087824 */ /* 0x000fe200078e0208 */
[----:B------:R-:W-:-:S02]  /*0de0*/  LOP3.LUT R0, R0, R3, RZ, 0x3c, !PT ;  /* 0x0000000300007212 */ /* 0x000fc400078e3cff */
[----:B------:R-:W-:Y:S01]  /*0df0*/  LOP3.LUT R3, R2, R3, RZ, 0x3c, !PT ;  /* 0x0000000302037212 */ /* 0x000fe200078e3cff */
[----:B------:R-:W-:Y:S01]  /*0e00*/  IMAD R2, R7, 0x8, R8 ;  /* 0x0000000807027824 */ /* 0x000fe200078e0208 */
[----:B------:R0:W-:Y:S04]  /*0e10*/  STL [R1+0x48], R6 ;  /* 0x0000480601007387 */ /* 0x0001e80000100800 */
[----:B------:R-:W-:Y:S04]  /*0e20*/  STL [R1+0x54], R13 ;  /* 0x0000540d01007387 */ /* 0x000fe80000100800 */
[----:B------:R2:W-:Y:S01]  /*0e30*/  STL [R1+0x3c], R2 ;  /* 0x00003c0201007387 */ /* 0x0005e20000100800 */
[----:B------:R-:W-:Y:S01]  /*0e40*/  LOP3.LUT R10, R10, 0x7ffffffc, RZ, 0xc0, !PT ;  /* 0x7ffffffc0a0a7812 */ /* 0x000fe200078ec0ff */
[----:B0-----:R-:W-:-:S02]  /*0e50*/  IMAD.SHL.U32 R6, R5, 0x8, RZ ;  /* 0x0000000805067824 */ /* 0x001fc400078e00ff */
[----:B------:R-:W-:Y:S04]  /*0e60*/  STL [R1+0x58], R14 ;  /* 0x0000580e01007387 */ /* 0x000fe80000100800 */
[----:B------:R-:W-:Y:S04]  /*0e70*/  STL [R1+0x5c], R15 ;  /* 0x00005c0f01007387 */ /* 0x000fe80000100800 */
[----:B------:R-:W-:Y:S01]  /*0e80*/  STL [R1+0x68], RZ ;  /* 0x000068ff01007387 */ /* 0x000fe20000100800 */
[----:B------:R-:W-:-:S04]  /*0e90*/  IMAD.IADD R10, R9, 0x1, -R10 ;  /* 0x00000001090a7824 */ /* 0x000fc800078e0a0a */
[----:B------:R-:W-:Y:S01]  /*0ea0*/  IMAD.SHL.U32 R5, R10, 0x2, RZ ;  /* 0x000000020a057824 */ /* 0x000fe200078e00ff */
[----:B------:R-:W-:Y:S02]  /*0eb0*/  CS2R R156, SRZ ;  /* 0x00000000009c7805 */ /* 0x000fe4000001ff00 */
[----:B--2---:R-:W-:-:S05]  /*0ec0*/  LOP3.LUT R2, R19, 0x1, RZ, 0xfc, !PT ;  /* 0x0000000113027812 */ /* 0x004fca00078efcff */
[----:B------:R0:W-:Y:S04]  /*0ed0*/  STL [R1+0xc], R2 ;  /* 0x00000c0201007387 */ /* 0x0001e80000100800 */
[----:B------:R-:W-:Y:S01]  /*0ee0*/  STL [R1+0x14], RZ ;  /* 0x000014ff01007387 */ /* 0x000fe20000100800 */
[----:B0-----:R-:W-:Y:S02]  /*0ef0*/  IMAD.SHL.U32 R2, R4, 0x40, RZ ;  /* 0x0000004004027824 */ /* 0x001fe400078e00ff */
[----:B------:R-:W-:Y:S01]  /*0f00*/  VIADD R4, R6, 0x10 ;  /* 0x0000001006047836 */ /* 0x000fe20000000000 */
[----:B------:R-:W-:Y:S04]  /*0f10*/  STL [R1+0x20], R6 ;  /* 0x0000200601007387 */ /* 0x000fe80000100800 */
[----:B------:R-:W-:Y:S04]  /*0f20*/  STL [R1+0x4c], R2 ;  /* 0x00004c0201007387 */ /* 0x000fe80000100800 */
[----:B------:R0:W-:Y:S04]  /*0f30*/  STL [R1+0x34], R4 ;  /* 0x0000340401007387 */ /* 0x0001e80000100800 */
[----:B------:R1:W-:Y:S01]  /*0f40*/  STL [R1+0x18], R5 ;  /* 0x0000180501007387 */ /* 0x0003e20000100800 */
[----:B0-----:R-:W-:Y:S01]  /*0f50*/  IMAD.IADD R4, R2, 0x1, R0 ;  /* 0x0000000102047824 */ /* 0x001fe200078e0200 */
[----:B------:R-:W-:-:S05]  /*0f60*/  IADD3 R0, R18, R2, R3 ;  /* 0x0000000212007210 */ /* 0x000fca0007ffe003 */
[----:B------:R1:W-:Y:S04]  /*0f70*/  STL [R1+0x70], R0 ;  /* 0x0000700001007387 */ /* 0x0003e80000100800 */
[----:B------:R1:W-:Y:S01]  /*0f80*/  STL [R1+0x38], R4 ;  /* 0x0000380401007387 */ /* 0x0003e20000100800 */
[----:B------:R-:W-:-:S07]  /*0f90*/  IMAD.MOV.U32 R19, RZ, RZ, RZ ;  /* 0x000000ffff137224 */ /* 0x000fce00078e00ff */
.L_x_12416:
[----:B-12---:R-:W2:Y:S01]  /*0fa0*/  LDL.LU R12, [R1+0x58] ;  /* 0x00005800010c7983 */ /* 0x006ea20000300800 */
[----:B------:R-:W-:Y:S01]  /*0fb0*/  ULDC.64 UR4, c[0x0][0xa28] ;  /* 0x00028a0000047ab9 */ /* 0x000fe20000000a00 */
[----:B01----:R-:W0:Y:S01]  /*0fc0*/  LDC.64 R4, c[0x0][0xa08] ;  /* 0x00028200ff047b82 */ /* 0x003e220000000a00 */
[----:B----45:R-:W-:Y:S01]  /*0fd0*/  IMAD.MOV.U32 R24, RZ, RZ, RZ ;  /* 0x000000ffff187224 */ /* 0x030fe200078e00ff */
[----:B------:R-:W0:Y:S01]  /*0fe0*/  LDL R27, [R1+0x5c] ;  /* 0x00005c00011b7983 */ /* 0x000e220000100800 */
        /* <DEDUP_REMOVED lines=9> */
[----:B------:R-:W1:Y:S08]  /*1080*/  @P0 LDC.64 R2, c[0x0][0xa28] ;  /* 0x00028a00ff020b82 */ /* 0x000e700000000a00 */
[----:B------:R-:W3:Y:S01]  /*1090*/  @P1 LDC.64 R6, c[0x0][0xa18] ;  /* 0x00028600ff061b82 */ /* 0x000ee20000000a00 */
[----:B------:R-:W-:Y:S01]  /*10a0*/  ULDC UR4, c[0x0][0x288] ;  /* 0x0000a20000047ab9 */ /* 0x000fe20000000800 */
[----:B------:R-:W-:Y:S01]  /*10b0*/  ISETP.NE.AND.EX P3, PT, RZ, UR5, PT, P3 ;  /* 0x00000005ff007c0c */ /* 0x000fe2000bf65330 */
[----:B------:R-:W-:Y:S01]  /*10c0*/  IMAD.U32 R0, RZ, RZ, UR4 ;  /* 0x00000004ff007e24 */ /* 0x000fe2000f8e00ff */
[----:B------:R-:W-:Y:S01]  /*10d0*/  ULDC.64 UR4, c[0x0][0x418] ;  /* 0x0001060000047ab9 */ /* 0x000fe20000000a00 */
[----:B0-----:R-:W-:-:S04]  /*10e0*/  IMAD.WIDE R8, R27, 0x4, R4 ;  /* 0x000000041b087825 */ /* 0x001fc800078e0204 */
[----:B---3--:R-:W-:-:S06]  /*10f0*/  @P1 IMAD.WIDE R4, R27, 0x4, R6 ;  /* 0x000000041b041825 */ /* 0x008fcc00078e0206 */
[----:B------:R-:W5:Y:S01]  /*1100*/  @P3 LDG.E R24, desc[UR44][R8.64] ;  /* 0x0000002c08183981 */ /* 0x000f62000c1e1900 */
[----:B--2---:R-:W-:Y:S01]  /*1110*/  LOP3.LUT R26, R12, 0xffff, RZ, 0xc0, !PT ;  /* 0x0000ffff0c1a7812 */ /* 0x004fe200078ec0ff */
[----:B-1----:R-:W-:Y:S02]  /*1120*/  @P0 IMAD.WIDE R2, R27, 0x4, R2 ;  /* 0x000000041b020825 */ /* 0x002fe400078e0202 */
[----:B------:R-:W2:Y:S01]  /*1130*/  @P1 LDG.E R0, desc[UR44][R4.64] ;  /* 0x0000002c04001981 */ /* 0x000ea2000c1e1900 */
[----:B------:R-:W-:-:S03]  /*1140*/  UISETP.NE.U32.AND UP0, UPT, UR4, URZ, UPT ;  /* 0x0000003f0400728c */ /* 0x000fc6000bf05070 */
[----:B------:R-:W-:Y:S01]  /*1150*/  ULDC UR4, c[0x0][0x424] ;  /* 0x0001090000047ab9 */ /* 0x000fe20000000800 */
[----:B------:R-:W-:Y:S01]  /*1160*/  UISETP.NE.AND.EX UP0, UPT, UR5, URZ, UPT, UP0 ;  /* 0x0000003f0500728c */ /* 0x000fe2000bf05300 */
[----:B------:R0:W5:Y:S01]  /*1170*/  @P0 LDG.E R10, desc[UR44][R2.64] ;  /* 0x0000002c020a0981 */ /* 0x000162000c1e1900 */
[----:B------:R-:W-:Y:S01]  /*1180*/  ISETP.NE.U32.AND P2, PT, RZ, UR6, PT ;  /* 0x00000006ff007c0c */ /* 0x000fe2000bf45070 */
[----:B------:R-:W-:Y:S01]  /*1190*/  ULDC UR5, c[0x0][0x2f0] ;  /* 0x0000bc0000057ab9 */ /* 0x000fe20000000800 */
[----:B------:R-:W-:Y:S02]  /*11a0*/  USEL UR4, UR4, 0x1, UP0 ;  /* 0x0000000104047887 */ /* 0x000fe40008000000 */
[----:B------:R-:W-:Y:S02]  /*11b0*/  ISETP.NE.AND.EX P2, PT, RZ, UR7, PT, P2 ;  /* 0x00000007ff007c0c */ /* 0x000fe4000bf45320 */
[----:B0-----:R-:W-:Y:S01]  /*11c0*/  LOP3.LUT R2, R12, 0xff000000, RZ, 0xc0, !PT ;  /* 0xff0000000c027812 */ /* 0x001fe200078ec0ff */
[----:B------:R-:W-:-:S03]  /*11d0*/  UIMAD UR4, UR4, UR5, URZ ;  /* 0x00000005040472a4 */ /* 0x000fc6000f8e023f */
[----:B------:R-:W-:Y:S01]  /*11e0*/  SHF.R.U32.HI R3, RZ, 0x8, R2 ;  /* 0x00000008ff037819 */ /* 0x000fe20000011602 */
[----:B------:R-:W-:Y:S01]  /*11f0*/  ULDC UR5, c[0x0][0x348] ;  /* 0x0000d20000057ab9 */ /* 0x000fe20000000800 */
[----:B--2---:R0:W-:Y:S04]  /*1200*/  STL [R1+0x4], R0 ;  /* 0x0000040001007387 */ /* 0x0041e80000100800 */
[----:B------:R1:W-:Y:S04]  /*1210*/  STL [R1+0x64], R27 ;  /* 0x0000641b01007387 */ /* 0x0003e80000100800 */
[----:B------:R1:W-:Y:S01]  /*1220*/  STL [R1+0x44], R26 ;  /* 0x0000441a01007387 */ /* 0x0003e20000100800 */
[----:B------:R-:W-:Y:S01]  /*1230*/  IMAD.MOV.U32 R14, RZ, RZ, R0 ;  /* 0x000000ffff0e7224 */ /* 0x000fe200078e0000 */
[----:B0-----:R-:W-:-:S04]  /*1240*/  LOP3.LUT R0, R12, 0xff0000, RZ, 0xc0, !PT ;  /* 0x00ff00000c007812 */ /* 0x001fc800078ec0ff */
[----:B------:R-:W-:Y:S01]  /*1250*/  LEA.HI R11, R0, R3, RZ, 0x10 ;  /* 0x00000003000b7211 */ /* 0x000fe200078f80ff */
[----:B------:R-:W-:Y:S06]  /*1260*/  @P1 BRA `(.L_x_12236) ;  /* 0x0000000000281947 */ /* 0x000fec0003800000 */
[----:B------:R-:W-:Y:S02]  /*1270*/  ULDC.64 UR6, c[0x0][0xa00] ;  /* 0x0002800000067ab9 */ /* 0x000fe40000000a00 */
[----:B------:R-:W-:-:S04]  /*1280*/  ISETP.NE.U32.AND P0, PT, RZ, UR6, PT ;  /* 0x00000006ff007c0c */ /* 0x000fc8000bf05070 */
[----:B------:R-:W-:-:S13]  /*1290*/  ISETP.NE.AND.EX P0, PT, RZ, UR7, PT, P0 ;  /* 0x00000007ff007c0c */ /* 0x000fda000bf05300 */
[----:B------:R-:W-:Y:S05]  /*12a0*/  @!P0 BRA `(.L_x_12236) ;  /* 0x0000000000188947 */ /* 0x000fea0003800000 */
[----:B------:R-:W0:Y:S02]  /*12b0*/  LDC.64 R2, c[0x0][0xa00] ;  /* 0x00028000ff027b82 */ /* 0x000e240000000a00 */
[----:B0-----:R-:W-:-:S05]  /*12c0*/  IMAD.WIDE R2, R27, 0x4, R2 ;  /* 0x000000041b027825 */ /* 0x001fca00078e0202 */
[----:B------:R-:W2:Y:S04]  /*12d0*/  LDG.E R0, desc[UR44][R2.64] ;  /* 0x0000002c02007981 */ /* 0x000ea8000c1e1900 */
[----:B------:R-:W2:Y:S02]  /*12e0*/  LDG.E R5, desc[UR44][R2.64+0x4] ;  /* 0x0000042c02057981 */ /* 0x000ea4000c1e1900 */
[----:B--2---:R-:W-:-:S05]  /*12f0*/  IMAD.IADD R14, R5, 0x1, -R0 ;  /* 0x00000001050e7824 */ /* 0x004fca00078e0a00 */
[----:B------:R0:W-:Y:S02]  /*1300*/  STL [R1+0x4], R14 ;  /* 0x0000040e01007387 */ /* 0x0001e40000100800 */
.L_x_12236:
[----:B------:R-:W-:Y:S02]  /*1310*/  IMAD.U32 R50, RZ, RZ, UR5 ;  /* 0x00000005ff327e24 */ /* 0x000fe4000f8e00ff */
[----:B------:R-:W-:Y:S01]  /*1320*/  IMAD.U32 R25, RZ, RZ, UR4 ;  /* 0x00000004ff197e24 */ /* 0x000fe2000f8e00ff */
[----:B------:R-:W-:Y:S06]  /*1330*/  @!P2 BRA `(.L_x_12237) ;  /* 0x000000000010a947 */ /* 0x000fec0003800000 */
[----:B------:R-:W2:Y:S02]  /*1340*/  LDC.64 R2, c[0x0][0xa20] ;  /* 0x00028800ff027b82 */ /* 0x000ea40000000a00 */
[----:B--2---:R-:W-:-:S05]  /*1350*/  IMAD.WIDE R2, R27, 0x4, R2 ;  /* 0x000000041b027825 */ /* 0x004fca00078e0202 */
[----:B------:R2:W5:Y:S01]  /*1360*/  LDG.E R25, desc[UR44][R2.64] ;  /* 0x0000002c02197981 */ /* 0x000562000c1e1900 */
[----:B------:R-:W-:Y:S05]  /*1370*/  BRA `(.L_x_12238) ;  /* 0x0000000000107947 */ /* 0x000fea0003800000 */
.L_x_12237:
[----:B------:R-:W-:Y:S05]  /*1380*/  @!P3 BRA `(.L_x_12238) ;  /* 0x00000000000cb947 */ /* 0x000fea0003800000 */
[----:B------:R-:W2:Y:S04]  /*1390*/  LDG.E R0, desc[UR44][R8.64] ;  /* 0x0000002c08007981 */ /* 0x000ea8000c1e1900 */
[----:B------:R-:W2:Y:S02]  /*13a0*/  LDG.E R25, desc[UR44][R8.64+0x4] ;  /* 0x0000042c08197981 */ /* 0x000ea4000c1e1900 */
[----:B--2---:R-:W-:-:S07]  /*13b0*/  IMAD.IADD R25, R25, 0x1, -R0 ;  /* 0x0000000119197824 */ /* 0x004fce00078e0a00 */
.L_x_12238:
[----:B------:R-:W-:Y:S01]  /*13c0*/  ULDC.64 UR4, c[0x0][0xa10] ;  /* 0x0002840000047ab9 */ /* 0x000fe20000000a00 */
[----:B------:R-:W3:Y:S01]  /*13d0*/  LDL R8, [R1+0x54] ;  /* 0x0000540001087983 */ /* 0x000ee20000100800 */
[----:B------:R-:W-:Y:S01]  /*13e0*/  ISETP.NE.U32.AND P0, PT, RZ, UR4, PT ;  /* 0x00000004ff007c0c */ /* 0x000fe2000bf05070 */
[----:B------:R-:W4:Y:S03]  /*13f0*/  LDC R6, c[0x0][0x448] ;  /* 0x00011200ff067b82 */ /* 0x000f260000000800 */
[----:B------:R-:W-:Y:S01]  /*1400*/  ISETP.NE.AND.EX P0, PT, RZ, UR5, PT, P0 ;  /* 0x00000005ff007c0c */ /* 0x000fe2000bf05300 */
[----:B------:R-:W-:Y:S02]  /*1410*/  ULDC.64 UR4, c[0x0][0xa30] ;  /* 0x00028c0000047ab9 */ /* 0x000fe40000000a00 */
[----:B------:R-:W-:Y:S01]  /*1420*/  ISETP.NE.U32.AND P1, PT, RZ, UR4, PT ;  /* 0x00000004ff007c0c */ /* 0x000fe2000bf25070 */
[----:B-----5:R-:W-:Y:S01]  /*1430*/  IMAD.MOV.U32 R45, RZ, RZ, R25 ;  /* 0x000000ffff2d7224 */ /* 0x020fe200078e0019 */
[----:B------:R-:W0:Y:S02]  /*1440*/  LDC.64 R12, c[0x0][0x9e0] ;  /* 0x00027800ff0c7b82 */ /* 0x000e240000000a00 */
[----:B------:R-:W-:-:S06]  /*1450*/  ISETP.NE.AND.EX P1, PT, RZ, UR5, PT, P1 ;  /* 0x00000005ff007c0c */ /* 0x000fcc000bf25310 */
[----:B--2---:R-:W2:Y:S08]  /*1460*/  @P0 LDC.64 R2, c[0x0][0xa10] ;  /* 0x00028400ff020b82 */ /* 0x004eb00000000a00 */
[----:B------:R-:W1:Y:S01]  /*1470*/  @P1 LDC.64 R4, c[0x0][0xa30] ;  /* 0x00028c00ff041b82 */ /* 0x000e620000000a00 */
[----:B--2---:R-:W-:-:S05]  /*1480*/  @P0 IMAD.WIDE R2, R27, 0x4, R2 ;  /* 0x000000041b020825 */ /* 0x004fca00078e0202 */
[----:B------:R-:W2:Y:S04]  /*1490*/  @P0 LDG.E R0, desc[UR44][R2.64] ;  /* 0x0000002c02000981 */ /* 0x000ea8000c1e1900 */
[----:B------:R3:W2:Y:S01]  /*14a0*/  @P0 LDG.E R7, desc[UR44][R2.64+0x4] ;  /* 0x0000042c02070981 */ /* 0x0006a2000c1e1900 */
[----:B-1----:R-:W-:-:S05]  /*14b0*/  @P1 IMAD.WIDE R4, R27, 0x4, R4 ;  /* 0x000000041b041825 */ /* 0x002fca00078e0204 */
[----:B------:R1:W5:Y:S01]  /*14c0*/  @P1 LDG.E R45, desc[UR44][R4.64] ;  /* 0x0000002c042d1981 */ /* 0x000362000c1e1900 */
[----:B----4-:R-:W-:Y:S01]  /*14d0*/  ISETP.NE.AND P1, PT, R6, 0x1, PT ;  /* 0x000000010600780c */ /* 0x010fe20003f25270 */
[----:B------:R-:W-:Y:S01]  /*14e0*/  IMAD.IADD R15, R25, 0x1, -R10 ;  /* 0x00000001190f7824 */ /* 0x000fe200078e0a0a */
[----:B0-----:R-:W-:-:S11]  /*14f0*/  ISETP.GE.AND P2, PT, R13, 0x1, PT ;  /* 0x000000010d00780c */ /* 0x001fd60003f46270 */
[----:B------:R-:W0:Y:S08]  /*1500*/  @P1 LDC R9, c[0x0][0x44c] ;  /* 0x00011300ff091b82 */ /* 0x000e300000000800 */
[----:B------:R-:W4:Y:S01]  /*1510*/  @P1 LDC R6, c[0x0][0x450] ;  /* 0x00011400ff061b82 */ /* 0x000f220000000800 */
[----:B---3--:R-:W-:-:S04]  /*1520*/  IMAD R20, R8, 0xc0, RZ ;  /* 0x000000c008147824 */ /* 0x008fc800078e02ff */
[----:B------:R-:W-:Y:S01]  /*1530*/  VIADD R2, R20, 0xbf ;  /* 0x000000bf14027836 */ /* 0x000fe20000000000 */
[----:B------:R1:W-:Y:S03]  /*1540*/  STL [R1+0x1c], R20 ;  /* 0x00001c1401007387 */ /* 0x0003e60000100800 */
[----:B0-----:R-:W-:-:S05]  /*1550*/  @P1 IMAD.HI.U32 R3, R2, R9, RZ ;  /* 0x0000000902031227 */ /* 0x001fca00078e00ff */
[----:B----4-:R-:W-:Y:S01]  /*1560*/  @P1 SHF.R.U32.HI R2, RZ, R6, R3 ;  /* 0x00000006ff021219 */ /* 0x010fe20000011603 */
[----:B--2---:R-:W-:-:S04]  /*1570*/  @P0 IMAD.IADD R50, R7, 0x1, -R0 ;  /* 0x0000000107320824 */ /* 0x004fc800078e0a00 */
[----:B------:R-:W-:-:S04]  /*1580*/  IMAD.IADD R8, R15, 0x1, R50 ;  /* 0x000000010f087824 */ /* 0x000fc800078e0232 */
[C---:B------:R-:W-:Y:S01]  /*1590*/  VIADD R0, R8.reuse, 0x9f ;  /* 0x0000009f08007836 */ /* 0x040fe20000000000 */
[----:B------:R1:W-:Y:S01]  /*15a0*/  STL [R1+0x8], R8 ;  /* 0x0000080801007387 */ /* 0x0003e20000100800 */
[----:B------:R-:W-:Y:S02]  /*15b0*/  IADD3 R48, R8, 0x1, -R14 ;  /* 0x0000000108307810 */ /* 0x000fe40007ffe80e */
[----:B------:R-:W-:-:S04]  /*15c0*/  IMAD.HI R0, R0, 0x66666667, RZ ;  /* 0x6666666700007827 */ /* 0x000fc800078e02ff */
[----:B------:R-:W-:Y:S01]  /*15d0*/  IMAD.IADD R7, R48, 0x1, R2 ;  /* 0x0000000130077824 */ /* 0x000fe200078e0202 */
[----:B------:R-:W-:-:S04]  /*15e0*/  SHF.R.U32.HI R3, RZ, 0x1f, R0 ;  /* 0x0000001fff037819 */ /* 0x000fc80000011600 */
[----:B------:R-:W-:Y:S01]  /*15f0*/  LEA.HI.SX32 R46, R0, R3, 0x1a ;  /* 0x00000003002e7211 */ /* 0x000fe200078fd2ff */
[----:B------:R-:W-:Y:S01]  /*1600*/  IMAD.IADD R0, R7, 0x1, R12 ;  /* 0x0000000107007824 */ /* 0x000fe200078e020c */
        /* <DEDUP_REMOVED lines=12> */
.L_x_12241:
[----:B------:R-:W-:-:S13]  /*16d0*/  ISETP.NE.AND P0, PT, R13, 0x1, PT ;  /* 0x000000010d00780c */ /* 0x000fda0003f05270 */
[----:B------:R-:W0:Y:S02]  /*16e0*/  @P0 LDC.64 R4, c[0x0][0x9e8] ;  /* 0x00027a00ff040b82 */ /* 0x000e240000000a00 */
[----:B0-----:R-:W-:-:S05]  /*16f0*/  @P0 IMAD.HI.U32 R4, R2, R4, RZ ;  /* 0x0000000402040227 */ /* 0x001fca00078e00ff */
[----:B------:R-:W-:-:S07]  /*1700*/  @P0 SHF.R.U32.HI R2, RZ, R5, R4 ;  /* 0x00000005ff020219 */ /* 0x000fce0000011604 */
.L_x_12242:
[----:B------:R-:W-:Y:S05]  /*1710*/  BSYNC B0 ;  /* 0x0000000000007941 */ /* 0x000fea0003800000 */
.L_x_12240:
[----:B------:R-:W-:-:S05]  /*1720*/  IMAD R3, R2, R13, R13 ;  /* 0x0000000d02037224 */ /* 0x000fca00078e020d */
[----:B------:R-:W-:-:S07]  /*1730*/  VIMNMX R0, R0, R3, PT ;  /* 0x0000000300007248 */ /* 0x000fce0003fe0100 */
.L_x_12239:
        /* <DEDUP_REMOVED lines=25> */
.L_x_12245:
[----:B------:R-:W-:-:S13]  /*18d0*/  ISETP.NE.AND P0, PT, R13, 0x1, PT ;  /* 0x000000010d00780c */ /* 0x000fda0003f05270 */
[----:B------:R-:W0:Y:S02]  /*18e0*/  @P0 LDC.64 R4, c[0x0][0x9e8] ;  /* 0x00027a00ff040b82 */ /* 0x000e240000000a00 */
[----:B0-----:R-:W-:-:S05]  /*18f0*/  @P0 IMAD.HI.U32 R4, R0, R4, RZ ;  /* 0x0000000400040227 */ /* 0x001fca00078e00ff */
[----:B------:R-:W-:-:S07]  /*1900*/  @P0 SHF.R.U32.HI R0, RZ, R5, R4 ;  /* 0x00000005ff000219 */ /* 0x000fce0000011604 */
.L_x_12246:
[----:B------:R-:W-:Y:S05]  /*1910*/  BSYNC B0 ;  /* 0x0000000000007941 */ /* 0x000fea0003800000 */
.L_x_12244:
[----:B------:R-:W-:-:S05]  /*1920*/  IMAD R3, R0, R13, RZ ;  /* 0x0000000d00037224 */ /* 0x000fca00078e02ff */
[----:B------:R-:W-:-:S07]  /*1930*/  VIMNMX R2, R2, R3, !PT ;  /* 0x0000000302027248 */ /* 0x000fce0007fe0100 */
.L_x_12243:
[----:B------:R-:W-:Y:S01]  /*1940*/  IMAD.HI R2, R2, 0x66666667, RZ ;  /* 0x6666666702027827 */ /* 0x000fe200078e02ff */
[----:B------:R-:W-:Y:S01]  /*1950*/  LOP3.LUT R12, R11, 0xff, RZ, 0xc0, !PT ;  /* 0x000000ff0b0c7812 */ /* 0x000fe200078ec0ff */
[----:B------:R-:W-:Y:S01]  /*1960*/  BSSY B0, `(.L_x_12247) ;  /* 0x0000029000007945 */ /* 0x000fe20003800000 */
[----:B------:R-:W-:Y:S01]  /*1970*/  SHF.R.U32.HI R4, RZ, 0x10, R11 ;  /* 0x00000010ff047819 */ /* 0x000fe2000001160b */
[----:B------:R-:W-:Y:S01]  /*1980*/  IMAD.MOV.U32 R0, RZ, RZ, RZ ;  /* 0x000000ffff007224 */ /* 0x000fe200078e00ff */
[----:B------:R-:W-:Y:S01]  /*1990*/  SHF.R.U32.HI R3, RZ, 0x1f, R2 ;  /* 0x0000001fff037819 */ /* 0x000fe20000011602 */
[----:B------:R0:W-:Y:S03]  /*19a0*/  STL [R1+0x6c], R12 ;  /* 0x00006c0c01007387 */ /* 0x0001e60000100800 */
[----:B------:R-:W-:Y:S01]  /*19b0*/  LEA.HI.SX32 R3, R2, R3, 0x1a ;  /* 0x0000000302037211 */ /* 0x000fe200078fd2ff */
[----:B------:R0:W-:Y:S03]  /*19c0*/  STL [R1+0x60], R4 ;  /* 0x0000600401007387 */ /* 0x0001e60000100800 */
        /* <DEDUP_REMOVED lines=34> */
.L_x_12248:
[----:B------:R-:W-:Y:S05]  /*1bf0*/  BSYNC B0 ;  /* 0x0000000000007941 */ /* 0x000fea0003800000 */
.L_x_12247:
[----:B------:R-:W-:-:S05]  /*1c00*/  IMAD R3, R12, R0, R9 ;  /* 0x000000000c037224 */ /* 0x000fca00078e0209 */
[C---:B------:R-:W-:Y:S01]  /*1c10*/  VIADDMNMX R0, R3.reuse, R0, R6, PT ;  /* 0x0000000003007246 */ /* 0x040fe20003800106 */
[----:B------:R-:W-:-:S04]  /*1c20*/  IMAD R3, R3, 0xa0, -R15 ;  /* 0x000000a003037824 */ /* 0x000fc800078e0a0f */
[----:B------:R-:W-:Y:S01]  /*1c30*/  IMAD R5, R0, 0xa0, -R15 ;  /* 0x000000a000057824 */ /* 0x000fe200078e0a0f */
[----:B------:R-:W-:-:S04]  /*1c40*/  VIMNMX R3, RZ, R3, !PT ;  /* 0x00000003ff037248 */ /* 0x000fc80007fe0100 */
[----:B------:R-:W-:-:S04]  /*1c50*/  VIMNMX R0, R5, R50, PT ;  /* 0x0000003205007248 */ /* 0x000fc80003fe0100 */
        /* <DEDUP_REMOVED lines=31> */
.L_x_12251:
[----:B------:R-:W-:Y:S05]  /*1e50*/  BSYNC B6 ;  /* 0x0000000000067941 */ /* 0x000fea0003800000 */
.L_x_12250:
        /* <DEDUP_REMOVED lines=20> */
.L_x_12253:
[----:B------:R-:W-:Y:S05]  /*1fa0*/  BSYNC B6 ;  /* 0x0000000000067941 */ /* 0x000fea0003800000 */
.L_x_12252:
[----:B------:R-:W2:Y:S01]  /*1fb0*/  LDL.64 R12, [R1+0x20] ;  /* 0x00002000010c7983 */ /* 0x000ea20000100a00 */
[----:B------:R-:W-:Y:S01]  /*1fc0*/  ULDC.64 UR4, c[0x0][0x9f8] ;  /* 0x00027e0000047ab9 */ /* 0x000fe20000000a00 */
[----:B------:R-:W-:Y:S01]  /*1fd0*/  IMAD.MOV.U32 R0, RZ, RZ, R27 ;  /* 0x000000ffff007224 */ /* 0x000fe200078e001b */
[----:B------:R-:W-:Y:S01]  /*1fe0*/  ISETP.NE.U32.AND P0, PT, RZ, UR4, PT ;  /* 0x00000004ff007c0c */ /* 0x000fe2000bf05070 */
[----:B------:R-:W2:Y:S01]  /*1ff0*/  LDL.64 R10, [R1+0x20] ;  /* 0x00002000010a7983 */ /* 0x000ea20000100a00 */
[----:B------:R-:W0:Y:S01]  /*2000*/  LDC.64 R28, c[0x0][0x300] ;  /* 0x0000c000ff1c7b82 */ /* 0x000e220000000a00 */
[----:B------:R-:W1:Y:S01]  /*2010*/  S2R R54, SR_TID.X ;  /* 0x0000000000367919 */ /* 0x000e620000002100 */
[----:B------:R-:W-:Y:S01]  /*2020*/  ISETP.NE.AND.EX P0, PT, RZ, UR5, PT, P0 ;  /* 0x00000005ff007c0c */ /* 0x000fe2000bf05300 */
[----:B------:R-:W-:Y:S01]  /*2030*/  IMAD.IADD R24, R24, 0x1, R25 ;  /* 0x0000000118187824 */ /* 0x000fe200078e0219 */
[----:B------:R-:W-:Y:S01]  /*2040*/  SHF.R.S32.HI R23, RZ, 0x1f, R22 ;  /* 0x0000001fff177819 */ /* 0x000fe20000011416 */
[----:B------:R-:W-:Y:S01]  /*2050*/  ULDC.64 UR4, c[0x0][0x330] ;  /* 0x0000cc0000047ab9 */ /* 0x000fe20000000a00 */
[----:B------:R-:W-:-:S02]  /*2060*/  ULDC.64 UR6, c[0x0][0xa08] ;  /* 0x0002820000067ab9 */ /* 0x000fc40000000a00 */
[----:B------:R-:W3:Y:S08]  /*2070*/  LDC.64 R34, c[0x0][0x3f8] ;  /* 0x0000fe00ff227b82 */ /* 0x000ef00000000a00 */
[----:B------:R-:W4:Y:S08]  /*2080*/  @P0 LDC.64 R2, c[0x0][0x9f8] ;  /* 0x00027e00ff020b82 */ /* 0x000f300000000a00 */
[----:B------:R-:W3:Y:S01]  /*2090*/  LDC.64 R40, c[0x0][0x408] ;  /* 0x00010200ff287b82 */ /* 0x000ee20000000a00 */
[----:B----4-:R-:W-:Y:S01]  /*20a0*/  @P0 IMAD.WIDE R2, R27, 0x4, R2 ;  /* 0x000000041b020825 */ /* 0x010fe200078e0202 */
[----:B------:R-:W-:-:S06]  /*20b0*/  SHF.R.S32.HI R14, RZ, 0x1f, R24 ;  /* 0x0000001fff0e7819 */ /* 0x000fcc0000011418 */
[----:B------:R-:W4:Y:S01]  /*20c0*/  LDC R27, c[0x0][0x3f4] ;  /* 0x0000fd00ff1b7b82 */ /* 0x000f220000000800 */
[----:B------:R3:W4:Y:S01]  /*20d0*/  @P0 LDG.E R0, desc[UR44][R2.64] ;  /* 0x0000002c02000981 */ /* 0x000722000c1e1900 */
[----:B--2---:R-:W-:-:S05]  /*20e0*/  IMAD.MOV.U32 R10, RZ, RZ, R12 ;  /* 0x000000ffff0a7224 */ /* 0x004fca00078e000c */
[----:B------:R-:W-:-:S05]  /*20f0*/  SHF.R.S32.HI R11, RZ, 0x1f, R10 ;  /* 0x0000001fff0b7819 */ /* 0x000fca000001140a */
[----:B------:R2:W-:Y:S04]  /*2100*/  STL [R1+0x24], R11 ;  /* 0x0000240b01007387 */ /* 0x0005e80000100800 */
[----:B------:R-:W2:Y:S04]  /*2110*/  LDL R53, [R1+0x48] ;  /* 0x0000480001357983 */ /* 0x000ea80000100800 */
[----:B------:R-:W2:Y:S01]  /*2120*/  LDL R52, [R1+0x4c] ;  /* 0x00004c0001347983 */ /* 0x000ea20000100800 */
[-C--:B0-----:R-:W-:Y:S02]  /*2130*/  IMAD R6, R14, R28.reuse, RZ ;  /* 0x0000001c0e067224 */ /* 0x081fe400078e02ff */
[----:B------:R-:W-:-:S04]  /*2140*/  IMAD.WIDE.U32 R4, R24, R28, RZ ;  /* 0x0000001c18047225 */ /* 0x000fc800078e00ff */
[----:B------:R-:W-:Y:S02]  /*2150*/  IMAD R7, R24, R29, R6 ;  /* 0x0000001d18077224 */ /* 0x000fe400078e0206 */
[----:B-1----:R-:W-:Y:S02]  /*2160*/  VIADD R8, R54, 0xffffff80 ;  /* 0xffffff8036087836 */ /* 0x002fe40000000000 */
[----:B------:R-:W-:Y:S02]  /*2170*/  IMAD.IADD R5, R5, 0x1, R7 ;  /* 0x0000000105057824 */ /* 0x000fe400078e0207 */
[----:B------:R-:W-:Y:S01]  /*2180*/  IMAD.WIDE.U32 R6, R26, UR4, R22 ;  /* 0x000000041a067c25 */ /* 0x000fe2000f8e0016 */
[----:B------:R-:W-:-:S03]  /*2190*/  SHF.R.S32.HI R9, RZ, 0x1f, R8 ;  /* 0x0000001fff097819 */ /* 0x000fc60000011408 */
[C---:B------:R-:W-:Y:S01]  /*21a0*/  IMAD R7, R26.reuse, UR5, R7 ;  /* 0x000000051a077c24 */ /* 0x040fe2000f8e0207 */
[----:B------:R-:W-:Y:S01]  /*21b0*/  ULDC.64 UR4, c[0x0][0x308] ;  /* 0x0000c20000047ab9 */ /* 0x000fe20000000a00 */
[----:B------:R-:W-:Y:S01]  /*21c0*/  LEA.HI R9, R9, R8, RZ, 0x2 ;  /* 0x0000000809097211 */ /* 0x000fe200078f10ff */
[----:B---3--:R-:W-:Y:S01]  /*21d0*/  IMAD.WIDE.U32 R2, R26, UR4, R4 ;  /* 0x000000041a027c25 */ /* 0x008fe2000f8e0004 */
[----:B------:R-:W-:-:S03]  /*21e0*/  ISETP.NE.U32.AND P0, PT, RZ, UR6, PT ;  /* 0x00000006ff007c0c */ /* 0x000fc6000bf05070 */
[C---:B------:R-:W-:Y:S02]  /*21f0*/  VIADD R43, R54.reuse, 0xffffff80 ;  /* 0xffffff80362b7836 */ /* 0x040fe40000000000 */
[----:B------:R-:W-:Y:S01]  /*2200*/  VIADD R42, R54, 0xffffff80 ;  /* 0xffffff80362a7836 */ /* 0x000fe20000000000 */
[----:B------:R-:W-:Y:S01]  /*2210*/  SHF.R.S32.HI R8, RZ, 0x2, R9 ;  /* 0x00000002ff087819 */ /* 0x000fe20000011409 */
[----:B------:R-:W-:Y:S01]  /*2220*/  IMAD R21, R26, UR5, R3 ;  /* 0x000000051a157c24 */ /* 0x000fe2000f8e0203 */
[----:B------:R-:W-:Y:S01]  /*2230*/  SHF.R.S32.HI R9, RZ, 0x1f, R9 ;  /* 0x0000001fff097819 */ /* 0x000fe20000011409 */
[----:B------:R-:W-:Y:S01]  /*2240*/  ULDC.64 UR4, c[0x0][0x310] ;  /* 0x0000c40000047ab9 */ /* 0x000fe20000000a00 */
[----:B------:R-:W-:Y:S01]  /*2250*/  ISETP.NE.AND.EX P0, PT, RZ, UR7, PT, P0 ;  /* 0x00000007ff007c0c */ /* 0x000fe2000bf05300 */
[----:B------:R-:W-:Y:S01]  /*2260*/  ULDC.64 UR6, c[0x0][0x338] ;  /* 0x0000ce0000067ab9 */ /* 0x000fe20000000a00 */
[----:B----4-:R-:W-:Y:S02]  /*2270*/  SHF.R.S32.HI R3, RZ, 0x1f, R0 ;  /* 0x0000001fff037819 */ /* 0x010fe40000011400 */
[----:B------:R-:W-:-:S02]  /*2280*/  LEA.HI R42, R42, R43, RZ, 0x1 ;  /* 0x0000002b2a2a7211 */ /* 0x000fc400078f08ff */
[----:B------:R-:W-:Y:S02]  /*2290*/  LEA.HI R9, R9, R8, RZ, 0x2 ;  /* 0x0000000809097211 */ /* 0x000fe400078f10ff */
[----:B------:R-:W-:Y:S02]  /*22a0*/  SEL R3, R3, RZ, !P0 ;  /* 0x000000ff03037207 */ /* 0x000fe40004000000 */
[----:B------:R-:W-:Y:S02]  /*22b0*/  SHF.R.S32.HI R42, RZ, 0x1, R42 ;  /* 0x00000001ff2a7819 */ /* 0x000fe4000001142a */
[----:B------:R-:W-:Y:S02]  /*22c0*/  LOP3.LUT R9, R9, 0xfffffffc, RZ, 0xc0, !PT ;  /* 0xfffffffc09097812 */ /* 0x000fe400078ec0ff */
[----:B------:R-:W-:Y:S01]  /*22d0*/  SEL R5, R0, RZ, !P0 ;  /* 0x000000ff00057207 */ /* 0x000fe20004000000 */
[----:B------:R-:W-:Y:S01]  /*22e0*/  IMAD R0, R3, UR4, RZ ;  /* 0x0000000403007c24 */ /* 0x000fe2000f8e02ff */
[----:B------:R-:W-:Y:S01]  /*22f0*/  SHF.R.S32.HI R49, RZ, 0x1f, R42 ;  /* 0x0000001fff317819 */ /* 0x000fe2000001142a */
[----:B------:R-:W-:-:S02]  /*2300*/  IMAD.MOV.U32 R20, RZ, RZ, R2 ;  /* 0x000000ffff147224 */ /* 0x000fc400078e0002 */
[----:B------:R-:W-:Y:S01]  /*2310*/  IMAD R4, R3, UR6, RZ ;  /* 0x0000000603047c24 */ /* 0x000fe2000f8e02ff */
[----:B------:R-:W-:Y:S01]  /*2320*/  ISETP.GE.AND P1, PT, R22, R27, PT ;  /* 0x0000001b1600720c */ /* 0x000fe20003f26270 */
[----:B------:R-:W-:Y:S02]  /*2330*/  IMAD.IADD R9, R8, 0x1, -R9 ;  /* 0x0000000108097824 */ /* 0x000fe400078e0a09 */
[----:B------:R-:W-:-:S04]  /*2340*/  IMAD.WIDE.U32 R2, R5, UR6, R6 ;  /* 0x0000000605027c25 */ /* 0x000fc8000f8e0006 */
[----:B------:R-:W-:Y:S02]  /*2350*/  IMAD R7, R5, UR5, R0 ;  /* 0x0000000505077c24 */ /* 0x000fe4000f8e0200 */
[-C--:B------:R-:W-:Y:S02]  /*2360*/  IMAD R0, R49, R28.reuse, RZ ;  /* 0x0000001c31007224 */ /* 0x080fe400078e02ff */
[----:B------:R-:W-:Y:S01]  /*2370*/  IMAD.WIDE.U32 R20, R5, UR4, R20 ;  /* 0x0000000405147c25 */ /* 0x000fe2000f8e0014 */
[----:B------:R-:W-:Y:S01]  /*2380*/  LOP3.LUT P4, RZ, R9, 0x2, RZ, 0xc0, !PT ;  /* 0x0000000209ff7812 */ /* 0x000fe2000788c0ff */
[----:B------:R-:W-:Y:S02]  /*2390*/  ULDC UR4, c[0x0][0x2f4] ;  /* 0x0000bd0000047ab9 */ /* 0x000fe40000000800 */
[----:B------:R-:W-:Y:S01]  /*23a0*/  IMAD.WIDE.U32 R58, R42, R28, R22 ;  /* 0x0000001c2a3a7225 */ /* 0x000fe200078e0016 */
[----:B------:R-:W-:-:S03]  /*23b0*/  SEL R13, R27, RZ, P1 ;  /* 0x000000ff1b0d7207 */ /* 0x000fc60000800000 */
[----:B------:R-:W-:Y:S01]  /*23c0*/  IMAD R9, R42, R29, R0 ;  /* 0x0000001d2a097224 */ /* 0x000fe200078e0200 */
[----:B------:R-:W-:Y:S01]  /*23d0*/  IADD3 R51, P0, R20, R58, RZ ;  /* 0x0000003a14337210 */ /* 0x000fe20007f1e0ff */
[----:B------:R-:W-:Y:S02]  /*23e0*/  IMAD R75, R5, UR7, R4 ;  /* 0x00000007054b7c24 */ /* 0x000fe4000f8e0204 */
[----:B------:R-:W-:Y:S02]  /*23f0*/  IMAD.IADD R0, R21, 0x1, R7 ;  /* 0x0000000115007824 */ /* 0x000fe400078e0207 */
[----:B------:R-:W-:Y:S02]  /*2400*/  IMAD R4, R49, R34, RZ ;  /* 0x0000002231047224 */ /* 0x000fe400078e02ff */
[----:B------:R-:W-:Y:S01]  /*2410*/  IMAD.IADD R13, R22, 0x1, R13 ;  /* 0x00000001160d7824 */ /* 0x000fe200078e020d */
[----:B------:R-:W-:Y:S01]  /*2420*/  IADD3.X R58, R0, R59, R9, P0, !PT ;  /* 0x0000003b003a7210 */ /* 0x000fe200007fe409 */
[----:B------:R-:W-:-:S02]  /*2430*/  IMAD R15, R42, R35, R4 ;  /* 0x000000232a0f7224 */ /* 0x000fc400078e0204 */
[----:B------:R-:W-:Y:S01]  /*2440*/  IMAD.WIDE.U32 R4, R42, R34, R10 ;  /* 0x000000222a047225 */ /* 0x000fe200078e000a */
[----:B------:R-:W-:-:S03]  /*2450*/  SHF.R.S32.HI R12, RZ, 0x1f, R13 ;  /* 0x0000001fff0c7819 */ /* 0x000fc6000001140d */
[----:B------:R-:W-:Y:S02]  /*2460*/  IMAD R6, R49, R40, RZ ;  /* 0x0000002831067224 */ /* 0x000fe400078e02ff */
[----:B------:R-:W-:Y:S01]  /*2470*/  IMAD.WIDE.U32 R8, R42, R34, R22 ;  /* 0x000000222a087225 */ /* 0x000fe200078e0016 */
[----:B------:R-:W-:-:S03]  /*2480*/  LEA.HI R59, R12, R13, RZ, 0x4 ;  /* 0x0000000d0c3b7211 */ /* 0x000fc600078f20ff */
[----:B------:R-:W-:Y:S02]  /*2490*/  IMAD.IADD R5, R5, 0x1, R15 ;  /* 0x0000000105057824 */ /* 0x000fe400078e020f */
[C---:B------:R-:W-:Y:S02]  /*24a0*/  IMAD R25, R42.reuse, R41, R6 ;  /* 0x000000292a197224 */ /* 0x040fe400078e0206 */
[----:B------:R-:W-:Y:S01]  /*24b0*/  IMAD.IADD R9, R15, 0x1, R9 ;  /* 0x000000010f097824 */ /* 0x000fe200078e0209 */
[----:B-----5:R-:W-:Y:S01]  /*24c0*/  SHF.R.S32.HI R15, RZ, 0x1f, R45 ;  /* 0x0000001fff0f7819 */ /* 0x020fe2000001142d */
[----:B------:R-:W-:-:S04]  /*24d0*/  IMAD.WIDE.U32 R6, R42, R40, R10 ;  /* 0x000000282a067225 */ /* 0x000fc800078e000a */
[----:B--2---:R-:W-:-:S04]  /*24e0*/  IMAD.WIDE.U32 R10, R42, R40, R22 ;  /* 0x000000282a0a7225 */ /* 0x004fc800078e0016 */
[----:B------:R-:W-:-:S04]  /*24f0*/  IMAD.WIDE.U32 R30, R45, R34, R4 ;  /* 0x000000222d1e7225 */ /* 0x000fc800078e0004 */
[----:B------:R-:W-:Y:S02]  /*2500*/  IMAD.IADD R7, R7, 0x1, R25 ;  /* 0x0000000107077824 */ /* 0x000fe400078e0219 */
[----:B------:R-:W-:Y:S02]  /*2510*/  IMAD.IADD R11, R25, 0x1, R11 ;  /* 0x00000001190b7824 */ /* 0x000fe400078e020b */
[C---:B------:R-:W-:Y:S02]  /*2520*/  IMAD R26, R15.reuse, R34, RZ ;  /* 0x000000220f1a7224 */ /* 0x040fe400078e02ff */
[----:B------:R-:W-:Y:S01]  /*2530*/  IMAD R12, R15, R40, RZ ;  /* 0x000000280f0c7224 */ /* 0x000fe200078e02ff */
[----:B------:R-:W-:Y:S01]  /*2540*/  SHF.R.U32.HI R61, RZ, 0x7, R54 ;  /* 0x00000007ff3d7819 */ /* 0x000fe20000011636 */
[----:B------:R-:W-:Y:S01]  /*2550*/  IMAD R63, R29, 0xa0, RZ ;  /* 0x000000a01d3f7824 */ /* 0x000fe200078e02ff */
[----:B------:R-:W-:Y:S01]  /*2560*/  IADD3 R42, P0, R42, R24, RZ ;  /* 0x000000182a2a7210 */ /* 0x000fe20007f1e0ff */
[----:B------:R-:W-:Y:S01]  /*2570*/  IMAD R25, R45, R35, R26 ;  /* 0x000000232d197224 */ /* 0x000fe200078e021a */
[----:B------:R-:W-:Y:S01]  /*2580*/  LOP3.LUT R16, R16, 0xfffffffb, RZ, 0xc0, !PT ;  /* 0xfffffffb10107812 */ /* 0x000fe200078ec0ff */
[----:B------:R-:W-:Y:S01]  /*2590*/  IMAD R13, R35, 0xa0, RZ ;  /* 0x000000a0230d7824 */ /* 0x000fe200078e02ff */
[----:B------:R-:W-:Y:S01]  /*25a0*/  LOP3.LUT R67, R59, 0xfffffff0, RZ, 0xc0, !PT ;  /* 0xfffffff03b437812 */ /* 0x000fe200078ec0ff */
[----:B------:R-:W-:-:S04]  /*25b0*/  IMAD.WIDE.U32 R32, R45, R34, R8 ;  /* 0x000000222d207225 */ /* 0x000fc800078e0008 */
[----:B------:R-:W-:Y:S02]  /*25c0*/  IMAD R71, R45, R41, R12 ;  /* 0x000000292d477224 */ /* 0x000fe400078e020c */
[----:B------:R-:W-:Y:S02]  /*25d0*/  IMAD R65, R41, 0xa0, RZ ;  /* 0x000000a029417824 */ /* 0x000fe400078e02ff */
[----:B------:R-:W-:-:S04]  /*25e0*/  IMAD.WIDE.U32 R36, R45, R40, R6 ;  /* 0x000000282d247225 */ /* 0x000fc800078e0006 */
[----:B------:R-:W-:-:S04]  /*25f0*/  IMAD.WIDE.U32 R38, R45, R40, R10 ;  /* 0x000000282d267225 */ /* 0x000fc800078e000a */
[----:B------:R-:W-:Y:S02]  /*2600*/  VIADD R78, R22, 0x20 ;  /* 0x00000020164e7836 */ /* 0x000fe40000000000 */
[----:B------:R-:W-:-:S04]  /*2610*/  IMAD.WIDE.U32 R28, R28, 0xa0, RZ ;  /* 0x000000a01c1c7825 */ /* 0x000fc800078e00ff */
[----:B------:R-:W-:-:S04]  /*2620*/  IMAD.WIDE.U32 R34, R34, 0xa0, RZ ;  /* 0x000000a022227825 */ /* 0x000fc800078e00ff */
[----:B------:R-:W-:Y:S01]  /*2630*/  IMAD.WIDE.U32 R40, R40, 0xa0, RZ ;  /* 0x000000a028287825 */ /* 0x000fe200078e00ff */
[----:B------:R-:W-:Y:S02]  /*2640*/  @P1 LOP3.LUT R16, R16, 0x4, RZ, 0xfc, !PT ;  /* 0x0000000410101812 */ /* 0x000fe400078efcff */
[----:B------:R-:W-:Y:S01]  /*2650*/  ISETP.GE.AND P3, PT, R22, UR4, PT ;  /* 0x0000000416007c0c */ /* 0x000fe2000bf66270 */
[----:B------:R-:W-:Y:S01]  /*2660*/  IMAD.IADD R69, R37, 0x1, R71 ;  /* 0x0000000125457824 */ /* 0x000fe200078e0247 */
[----:B------:R-:W-:Y:S01]  /*2670*/  ISETP.GE.AND P2, PT, R78, UR4, PT ;  /* 0x000000044e007c0c */ /* 0x000fe2000bf46270 */
[----:B------:R-:W-:Y:S01]  /*2680*/  VIADD R61, R61, 0x8 ;  /* 0x000000083d3d7836 */ /* 0x000fe20000000000 */
[----:B------:R-:W-:Y:S01]  /*2690*/  SHF.R.S32.HI R73, RZ, 0x1f, R67 ;  /* 0x0000001fff497819 */ /* 0x000fe20000011443 */
[----:B------:R-:W-:Y:S02]  /*26a0*/  IMAD.SHL.U32 R62, R27, 0x2, RZ ;  /* 0x000000021b3e7824 */ /* 0x000fe400078e00ff */
[----:B------:R-:W-:-:S02]  /*26b0*/  IMAD.X R43, R49, 0x1, R14, P0 ;  /* 0x00000001312b7824 */ /* 0x000fc400000e060e */
[----:B------:R-:W-:Y:S02]  /*26c0*/  IMAD.IADD R63, R29, 0x1, R63 ;  /* 0x000000011d3f7824 */ /* 0x000fe400078e023f */
[----:B------:R-:W-:Y:S02]  /*26d0*/  IMAD.IADD R64, R35, 0x1, R13 ;  /* 0x0000000123407824 */ /* 0x000fe400078e020d */
[----:B------:R-:W-:Y:S02]  /*26e0*/  IMAD.IADD R65, R41, 0x1, R65 ;  /* 0x0000000129417824 */ /* 0x000fe400078e0241 */
[----:B------:R-:W-:Y:S02]  /*26f0*/  IMAD.IADD R66, R31, 0x1, R25 ;  /* 0x000000011f427824 */ /* 0x000fe400078e0219 */
[----:B------:R-:W-:Y:S02]  /*2700*/  IMAD.IADD R68, R25, 0x1, R33 ;  /* 0x0000000119447824 */ /* 0x000fe400078e0221 */
[----:B------:R-:W-:-:S02]  /*2710*/  IMAD.IADD R71, R71, 0x1, R39 ;  /* 0x0000000147477824 */ /* 0x000fc400078e0227 */
[----:B------:R-:W-:Y:S01]  /*2720*/  IMAD.IADD R75, R3, 0x1, R75 ;  /* 0x00000001034b7824 */ /* 0x000fe200078e024b */
[----:B------:R-:W-:Y:S02]  /*2730*/  SHF.R.U32.HI R60, RZ, 0x3, R53 ;  /* 0x00000003ff3c7819 */ /* 0x000fe40000011635 */
[----:B------:R-:W-:-:S04]  /*2740*/  LOP3.LUT R5, R53, 0x30, R59, 0xf8, !PT ;  /* 0x0000003035057812 */ /* 0x000fc800078ef83b */
[----:B------:R-:W-:-:S05]  /*2750*/  LOP3.LUT R5, R5, R60, RZ, 0x3c, !PT ;  /* 0x0000003c05057212 */ /* 0x000fca00078e3cff */
[----:B------:R-:W-:-:S07]  /*2760*/  IMAD.IADD R70, R52, 0x1, R5 ;  /* 0x0000000134467824 */ /* 0x000fce00078e0205 */
.L_x_12283:
[----:B--2---:R-:W2:Y:S01]  /*2770*/  LDL R4, [R1+0x38] ;  /* 0x0000380001047983 */ /* 0x004ea20000100800 */
[----:B0---4-:R-:W0:Y:S01]  /*2780*/  LDC.64 R52, c[0x0][0x2e8] ;  /* 0x0000ba00ff347b82 */ /* 0x011e220000000a00 */
[----:B------:R-:W-:Y:S01]  /*2790*/  VIADD R47, R47, 0xffffffff ;  /* 0xffffffff2f2f7836 */ /* 0x000fe20000000000 */
[----:B------:R-:W-:Y:S01]  /*27a0*/  LOP3.LUT R16, R16, 0xfffffffd, RZ, 0xc0, !PT ;  /* 0xfffffffd10107812 */ /* 0x000fe200078ec0ff */
[----:B------:R-:W-:Y:S05]  /*27b0*/  YIELD ;  /* 0x0000000000007946 */ /* 0x000fea0003800000 */
[----:B------:R-:W1:Y:S01]  /*27c0*/  LDC R27, c[0x0][0x3f4] ;  /* 0x0000fd00ff1b7b82 */ /* 0x000e620000000800 */
[----:B------:R-:W-:Y:S01]  /*27d0*/  SHF.R.S32.HI R55, RZ, 0x1f, R47 ;  /* 0x0000001fff377819 */ /* 0x000fe2000001142f */
[-C--:B------:R-:W-:Y:S01]  /*27e0*/  IMAD R7, R63, R47.reuse, RZ ;  /* 0x0000002f3f077224 */ /* 0x080fe200078e02ff */
[----:B------:R-:W-:Y:S01]  /*27f0*/  ISETP.GT.AND P5, PT, R47, R44, PT ;  /* 0x0000002c2f00720c */ /* 0x000fe20003fa4270 */
[----:B---3--:R-:W-:Y:S01]  /*2800*/  IMAD.WIDE.U32 R14, R28, R47, RZ ;  /* 0x0000002f1c0e7225 */ /* 0x008fe200078e00ff */
[----:B------:R-:W-:Y:S03]  /*2810*/  BSSY B0, `(.L_x_12254) ;  /* 0x000027f000007945 */ /* 0x000fe60003800000 */
[----:B------:R-:W-:-:S04]  /*2820*/  IMAD R9, R55, R28, R7 ;  /* 0x0000001c37097224 */ /* 0x000fc800078e0207 */
[----:B------:R-:W-:Y:S01]  /*2830*/  IMAD.IADD R57, R15, 0x1, R9 ;  /* 0x000000010f397824 */ /* 0x000fe200078e0209 */
[----:B0-----:R-:W-:-:S03]  /*2840*/  IADD3 R12, P0, P1, R14, R52, R51 ;  /* 0x000000340e0c7210 */ /* 0x001fc6000791e033 */
[----:B------:R-:W-:Y:S02]  /*2850*/  @P5 LOP3.LUT R16, R16, 0x2, RZ, 0xfc, !PT ;  /* 0x0000000210105812 */ /* 0x000fe400078efcff */
[----:B------:R-:W-:Y:S02]  /*2860*/  IADD3.X R13, R57, R53, R58, P0, P1 ;  /* 0x00000035390d7210 */ /* 0x000fe400007e243a */
        /* <DEDUP_REMOVED lines=11> */
[----:B------:R-:W-:-:S04]  /*2920*/  IMAD R7, R55, R34, R7 ;  /* 0x0000002237077224 */ /* 0x000fc800078e0207 */
[----:B------:R-:W-:-:S04]  /*2930*/  IMAD.IADD R7, R5, 0x1, R7 ;  /* 0x0000000105077824 */ /* 0x000fc800078e0207 */
[----:B------:R-:W-:Y:S05]  /*2940*/  @!P0 BRA `(.L_x_12256) ;  /* 0x0000001000848947 */ /* 0x000fea0003800000 */
[----:B------:R-:W0:Y:S01]  /*2950*/  S2R R6, SR_TID.X ;  /* 0x0000000000067919 */ /* 0x000e220000002100 */
[----:B------:R-:W-:Y:S01]  /*2960*/  BSSY B1, `(.L_x_12257) ;  /* 0x0000022000017945 */ /* 0x000fe20003800000 */
[----:B------:R-:W-:Y:S02]  /*2970*/  CS2R R24, SRZ ;  /* 0x0000000000187805 */ /* 0x000fe4000001ff00 */
[----:B------:R-:W-:Y:S01]  /*2980*/  CS2R R14, SRZ ;  /* 0x00000000000e7805 */ /* 0x000fe2000001ff00 */
[C---:B0-----:R-:W-:Y:S02]  /*2990*/  VIADD R10, R6.reuse, 0xffffff80 ;  /* 0xffffff80060a7836 */ /* 0x041fe40000000000 */
[----:B------:R-:W-:Y:S02]  /*29a0*/  VIADD R8, R6, 0xffffff80 ;  /* 0xffffff8006087836 */ /* 0x000fe40000000000 */
[----:B------:R-:W-:-:S03]  /*29b0*/  IMAD R6, R47, -0xa0, R50 ;  /* 0xffffff602f067824 */ /* 0x000fc600078e0232 */
[----:B------:R-:W-:Y:S02]  /*29c0*/  LEA.HI R8, R8, R10, RZ, 0x1 ;  /* 0x0000000a08087211 */ /* 0x000fe400078f08ff */
[----:B------:R-:W-:Y:S02]  /*29d0*/  CS2R R10, SRZ ;  /* 0x00000000000a7805 */ /* 0x000fe4000001ff00 */
[----:B------:R-:W-:Y:S02]  /*29e0*/  VIMNMX R6, R6, 0xa0, PT ;  /* 0x000000a006067848 */ /* 0x000fe40003fe0100 */
[----:B------:R-:W-:-:S04]  /*29f0*/  SHF.R.S32.HI R8, RZ, 0x1, R8 ;  /* 0x00000001ff087819 */ /* 0x000fc80000011408 */
[----:B------:R-:W-:Y:S02]  /*2a00*/  ISETP.GE.AND P1, PT, R8, R6, PT ;  /* 0x000000060800720c */ /* 0x000fe40003f26270 */
[----:B------:R-:W-:-:S11]  /*2a10*/  CS2R R8, SRZ ;  /* 0x0000000000087805 */ /* 0x000fd6000001ff00 */
[----:B------:R-:W-:Y:S05]  /*2a20*/  @P1 BRA `(.L_x_12258) ;  /* 0x0000000000541947 */ /* 0x000fea0003800000 */
[----:B------:R-:W2:Y:S01]  /*2a30*/  LDL.64 R80, [R1+0x20] ;  /* 0x0000200001507983 */ /* 0x000ea20000100a00 */
[----:B------:R-:W-:-:S03]  /*2a40*/  ULDC.64 UR4, c[0x0][0x3e8] ;  /* 0x0000fa0000047ab9 */ /* 0x000fc60000000a00 */
[----:B------:R-:W3:Y:S01]  /*2a50*/  LDL R26, [R1+0x34] ;  /* 0x00003400011a7983 */ /* 0x000ee20000100800 */
[----:B------:R-:W-:Y:S01]  /*2a60*/  IADD3 R4, P0, P5, R30, UR4, R4 ;  /* 0x000000041e047c10 */ /* 0x000fe2000fd1e004 */
[----:B------:R-:W-:Y:S02]  /*2a70*/  IMAD.MOV.U32 R6, RZ, RZ, R36 ;  /* 0x000000ffff067224 */ /* 0x000fe400078e0024 */
[----:B------:R-:W-:Y:S01]  /*2a80*/  IMAD R9, R65, R47, RZ ;  /* 0x0000002f41097224 */ /* 0x000fe200078e02ff */
[----:B------:R-:W-:Y:S01]  /*2a90*/  IADD3.X R5, R66, UR5, R7, P0, P5 ;  /* 0x0000000542057c10 */ /* 0x000fe200087ea407 */
[----:B------:R-:W-:Y:S01]  /*2aa0*/  IMAD.MOV.U32 R7, RZ, RZ, R69 ;  /* 0x000000ffff077224 */ /* 0x000fe200078e0045 */
[----:B------:R-:W-:Y:S01]  /*2ab0*/  ULDC.64 UR4, c[0x0][0x400] ;  /* 0x0001000000047ab9 */ /* 0x000fe20000000a00 */
[-C--:B------:R-:W-:Y:S02]  /*2ac0*/  IMAD R9, R55, R40.reuse, R9 ;  /* 0x0000002837097224 */ /* 0x080fe400078e0209 */
[----:B------:R-:W-:-:S03]  /*2ad0*/  IMAD.WIDE.U32 R6, R47, R40, R6 ;  /* 0x000000282f067225 */ /* 0x000fc600078e0006 */
[----:B------:R-:W-:-:S04]  /*2ae0*/  IADD3 R6, P0, R6, UR4, RZ ;  /* 0x0000000406067c10 */ /* 0x000fc8000ff1e0ff */
[----:B------:R-:W-:Y:S02]  /*2af0*/  IADD3.X R7, R7, UR5, R9, P0, !PT ;  /* 0x0000000507077c10 */ /* 0x000fe400087fe409 */
        /* <DEDUP_REMOVED lines=8> */
.L_x_12258:
[----:B------:R-:W-:Y:S05]  /*2b80*/  BSYNC B1 ;  /* 0x0000000000017941 */ /* 0x000fea0003800000 */
.L_x_12257:
        /* <DEDUP_REMOVED lines=8> */
.L_x_12259:
[----:B------:R-:W2:Y:S01]  /*2c10*/  LDL R4, [R1+0x14] ;  /* 0x0000140001047983 */ /* 0x000ea20000100800 */
[----:B------:R-:W-:Y:S01]  /*2c20*/  IMAD R74, R157, 0x8, R18 ;  /* 0x000000089d4a7824 */ /* 0x000fe200078e0212 */
[----:B------:R-:W-:Y:S01]  /*2c30*/  BSSY B1, `(.L_x_12260) ;  /* 0x0000004000017945 */ /* 0x000fe20003800000 */
[----:B--2---:R-:W-:-:S04]  /*2c40*/  SHF.L.U32 R77, R4, 0x1f, RZ ;  /* 0x0000001f044d7819 */ /* 0x004fc800000006ff */
[----:B------:R-:W0:Y:S02]  /*2c50*/  SYNCS.PHASECHK.TRANS64.TRYWAIT P5, [R74+URZ+0x13290], R77 ;  /* 0x0132904d4a0075a7 */ /* 0x000e2400080a017f */
[----:B0-----:R-:W-:Y:S05]  /*2c60*/  @!P5 BRA `(.L_x_12261) ;  /* 0x00000220008cd947 */ /* 0x001fea0003800000 */
.L_x_12563:
[----:B------:R-:W-:Y:S05]  /*2c70*/  BSYNC B1 ;  /* 0x0000000000017941 */ /* 0x000fea0003800000 */
.L_x_12260:
[----:B------:R-:W-:Y:S05]  /*2c80*/  @P1 BRA `(.L_x_12262) ;  /* 0x0000002000dc1947 */ /* 0x000fea0003800000 */
[----:B------:R-:W-:Y:S04]  /*2c90*/  BSSY B1, `(.L_x_12263) ;  /* 0x0000074000017945 */ /* 0x000fe80003800000 */
[----:B------:R-:W-:Y:S05]  /*2ca0*/  @P3 BRA `(.L_x_12264) ;  /* 0x0000000400c83947 */ /* 0x000fea0003800000 */
        /* <DEDUP_REMOVED lines=15> */
[----:B------:R-:W-:Y:S01]  /*2da0*/  IMAD.MOV.U32 R14, RZ, RZ, R4 ;  /* 0x000000ffff0e7224 */ /* 0x000fe200078e0004 */
[----:B------:R-:W-:Y:S01]  /*2db0*/  PRMT R54, R54, 0x654, R25 ;  /* 0x0000065436367816 */ /* 0x000fe20000000019 */
[----:B------:R-:W-:Y:S01]  /*2dc0*/  IMAD.SHL.U32 R25, R53, 0x100, RZ ;  /* 0x0000010035197824 */ /* 0x000fe200078e00ff */
[----:B------:R-:W-:Y:S01]  /*2dd0*/  LOP3.LUT R24, R24, 0xff00, R15, 0xf8, !PT ;  /* 0x0000ff0018187812 */ /* 0x000fe200078ef80f */
[----:B------:R-:W-:Y:S01]  /*2de0*/  IMAD.U32 R15, R79, 0x10000, RZ ;  /* 0x000100004f0f7824 */ /* 0x000fe200078e00ff */
[----:B------:R-:W-:Y:S01]  /*2df0*/  F2FP.F16.E4M3.UNPACK_B R4, R5 ;  /* 0x00000005ff04723e */ /* 0x000fe200020006ff */
        /* <DEDUP_REMOVED lines=41> */
[----:B------:R-:W-:Y:S01]  /*3090*/  F2FP.F16.E4M3.UNPACK_B R56, R79.H1 ;  /* 0x0000004fff38723e */ /* 0x000fe200030006ff */
[-C--:B------:R-:W-:Y:S01]  /*30a0*/  FFMA.FTZ R24, R24, R54.reuse, -R81 ;  /* 0x0000003618187223 */ /* 0x080fe20000010851 */
[----:B------:R-:W-:Y:S01]  /*30b0*/  FFMA.FTZ R25, R25, R54, R82 ;  /* 0x0000003619197223 */ /* 0x000fe20000010052 */
[----:B------:R-:W-:Y:S01]  /*30c0*/  FFMA.FTZ R81, R15, R53, -R80 ;  /* 0x000000350f517223 */ /* 0x000fe20000010850 */
[----:B------:R-:W-:Y:S01]  /*30d0*/  F2FP.F16.E4M3.UNPACK_B R15, R7.H1 ;  /* 0x00000007ff0f723e */ /* 0x000fe200030006ff */
[----:B------:R-:W-:Y:S01]  /*30e0*/  FFMA.FTZ R82, R14, R53, R57 ;  /* 0x000000350e527223 */ /* 0x000fe20000010039 */
[----:B------:R-:W-:Y:S01]  /*30f0*/  F2FP.F16.E4M3.UNPACK_B R53, R55.H1 ;  /* 0x00000037ff35723e */ /* 0x000fe200030006ff */
[----:B------:R-:W-:Y:S01]  /*3100*/  HADD2.F32 R80, -RZ, R56.H1_H1 ;  /* 0x30000038ff507230 */ /* 0x000fe20000004100 */
[----:B------:R-:W-:Y:S01]  /*3110*/  F2FP.SATFINITE.E4M3.F32.PACK_AB_MERGE_C R85, R25, R24, RZ ;  /* 0x000000181955723e */ /* 0x000fe200048070ff */
        /* <DEDUP_REMOVED lines=41> */
.L_x_12266:
[----:B------:R-:W-:Y:S05]  /*33b0*/  BSYNC B2 ;  /* 0x0000000000027941 */ /* 0x000fea0003800000 */
.L_x_12265:
[----:B------:R1:W-:Y:S02]  /*33c0*/  STG.E.128 desc[UR44][R12.64], R4 ;  /* 0x000000040c007986 */ /* 0x0003e4000c101d2c */
.L_x_12264:
[----:B------:R-:W-:Y:S05]  /*33d0*/  BSYNC B1 ;  /* 0x0000000000017941 */ /* 0x000fea0003800000 */
.L_x_12263:
        /* <DEDUP_REMOVED lines=14> */
[----:B------:R-:W-:Y:S01]  /*34c0*/  LOP3.LUT R8, R11, 0xff, RZ, 0xc0, !PT ;  /* 0x000000ff0b087812 */ /* 0x000fe200078ec0ff */
[----:B------:R-:W-:Y:S01]  /*34d0*/  IMAD.SHL.U32 R10, R10, 0x100, RZ ;  /* 0x000001000a0a7824 */ /* 0x000fe200078e00ff */
[----:B------:R-:W-:Y:S02]  /*34e0*/  SHF.R.U32.HI R14, RZ, 0x8, R9 ;  /* 0x00000008ff0e7819 */ /* 0x000fe40000011609 */
[----:B------:R-:W-:Y:S02]  /*34f0*/  SHF.R.U32.HI R24, RZ, 0x10, R11 ;  /* 0x00000010ff187819 */ /* 0x000fe4000001160b */
[----:B------:R-:W-:Y:S01]  /*3500*/  LOP3.LUT R11, R9, 0xff0000ff, RZ, 0xc0, !PT ;  /* 0xff0000ff090b7812 */ /* 0x000fe200078ec0ff */
[----:B------:R-:W-:Y:S01]  /*3510*/  IMAD.SHL.U32 R14, R14, 0x100, RZ ;  /* 0x000001000e0e7824 */ /* 0x000fe200078e00ff */
[----:B------:R-:W-:-:S02]  /*3520*/  SHF.R.U32.HI R15, RZ, 0x10, R9 ;  /* 0x00000010ff0f7819 */ /* 0x000fc40000011609 */
[----:B------:R-:W-:Y:S01]  /*3530*/  PRMT R9, R25, 0x654, R8 ;  /* 0x0000065419097816 */ /* 0x000fe20000000008 */
[----:B-1----:R-:W-:Y:S01]  /*3540*/  IMAD.MOV.U32 R8, RZ, RZ, R4 ;  /* 0x000000ffff087224 */ /* 0x002fe200078e0004 */
[----:B------:R-:W-:Y:S01]  /*3550*/  LOP3.LUT R14, R11, 0xff00, R14, 0xf8, !PT ;  /* 0x0000ff000b0e7812 */ /* 0x000fe200078ef80e */
[----:B------:R-:W-:Y:S01]  /*3560*/  IMAD.U32 R15, R15, 0x10000, RZ ;  /* 0x000100000f0f7824 */ /* 0x000fe200078e00ff */
[----:B------:R-:W-:Y:S01]  /*3570*/  LOP3.LUT R9, R9, 0xff00, R10, 0xf8, !PT ;  /* 0x0000ff0009097812 */ /* 0x000fe200078ef80a */
[----:B------:R-:W-:Y:S01]  /*3580*/  IMAD.U32 R10, R24, 0x10000, RZ ;  /* 0x00010000180a7824 */ /* 0x000fe200078e00ff */
[-C--:B------:R-:W-:Y:S02]  /*3590*/  F2FP.F16.E4M3.UNPACK_B R4, R5.reuse ;  /* 0x00000005ff04723e */ /* 0x080fe400020006ff */
        /* <DEDUP_REMOVED lines=43> */
[-C--:B------:R-:W-:Y:S01]  /*3850*/  FFMA.FTZ R54, R9, R26.reuse, -R54 ;  /* 0x0000001a09367223 */ /* 0x080fe20000010836 */
        /* <DEDUP_REMOVED lines=45> */
.L_x_12268:
[----:B------:R-:W-:Y:S05]  /*3b30*/  BSYNC B1 ;  /* 0x0000000000017941 */ /* 0x000fea0003800000 */
.L_x_12267:
[----:B-1----:R1:W-:Y:S01]  /*3b40*/  STG.E.128 desc[UR44][R12.64+0x20], R4 ;  /* 0x000020040c007986 */ /* 0x0023e2000c101d2c */
[----:B------:R-:W-:Y:S05]  /*3b50*/  BRA `(.L_x_12262) ;  /* 0x0000001400287947 */ /* 0x000fea0003800000 */
.L_x_12256:
[----:B------:R-:W0:Y:S01]  /*3b60*/  S2R R5, SR_TID.X ;  /* 0x0000000000057919 */ /* 0x000e220000002100 */
[----:B------:R-:W2:Y:S01]  /*3b70*/  LDL R26, [R1+0xc] ;  /* 0x00000c00011a7983 */ /* 0x000ea20000100800 */
[C---:B0-----:R-:W-:Y:S02]  /*3b80*/  VIADD R8, R5.reuse, 0xffffff80 ;  /* 0xffffff8005087836 */ /* 0x041fe40000000000 */
[----:B------:R-:W-:Y:S02]  /*3b90*/  VIADD R6, R5, 0xffffff80 ;  /* 0xffffff8005067836 */ /* 0x000fe40000000000 */
[----:B------:R-:W-:-:S03]  /*3ba0*/  IMAD R5, R47, -0xa0, R50 ;  /* 0xffffff602f057824 */ /* 0x000fc600078e0232 */
[----:B------:R-:W-:Y:S02]  /*3bb0*/  LEA.HI R6, R6, R8, RZ, 0x1 ;  /* 0x0000000806067211 */ /* 0x000fe400078f08ff */
[----:B------:R-:W-:Y:S02]  /*3bc0*/  VIMNMX R5, R5, 0xa0, PT ;  /* 0x000000a005057848 */ /* 0x000fe40003fe0100 */
[----:B------:R-:W-:-:S04]  /*3bd0*/  SHF.R.S32.HI R6, RZ, 0x1, R6 ;  /* 0x00000001ff067819 */ /* 0x000fc80000011406 */
[----:B------:R-:W-:-:S04]  /*3be0*/  ISETP.GE.AND P1, PT, R6, R5, PT ;  /* 0x000000050600720c */ /* 0x000fc80003f26270 */
[----:B------:R-:W-:-:S13]  /*3bf0*/  ISETP.GE.OR P0, PT, R22, R27, P1 ;  /* 0x0000001b1600720c */ /* 0x000fda0000f06670 */
[----:B------:R-:W0:Y:S08]  /*3c00*/  @!P0 LDC.64 R12, c[0x0][0x3e8] ;  /* 0x0000fa00ff0c8b82 */ /* 0x000e300000000a00 */
[----:B------:R-:W1:Y:S01]  /*3c10*/  @!P0 LDC.64 R24, c[0x0][0x400] ;  /* 0x00010000ff188b82 */ /* 0x000e620000000a00 */
[----:B------:R-:W-:Y:S02]  /*3c20*/  @!P0 IMAD.MOV.U32 R5, RZ, RZ, R71 ;  /* 0x000000ffff058224 */ /* 0x000fe400078e0047 */
[----:B------:R-:W-:-:S04]  /*3c30*/  @!P0 IMAD R6, R65, R47, RZ ;  /* 0x0000002f41068224 */ /* 0x000fc800078e02ff */
[----:B------:R-:W-:Y:S01]  /*3c40*/  @!P0 IMAD R6, R55, R40, R6 ;  /* 0x0000002837068224 */ /* 0x000fe200078e0206 */
[----:B0-----:R-:W-:Y:S01]  /*3c50*/  @!P0 IADD3 R12, P5, P6, R32, R12, R4 ;  /* 0x0000000c200c8210 */ /* 0x001fe20007ebe004 */
[----:B------:R-:W-:-:S04]  /*3c60*/  @!P0 IMAD.MOV.U32 R4, RZ, RZ, R38 ;  /* 0x000000ffff048224 */ /* 0x000fc800078e0026 */
[----:B------:R-:W-:Y:S01]  /*3c70*/  @!P0 IMAD.WIDE.U32 R4, R47, R40, R4 ;  /* 0x000000282f048225 */ /* 0x000fe200078e0004 */
[----:B------:R-:W-:Y:S02]  /*3c80*/  @!P0 IADD3.X R13, R68, R13, R7, P5, P6 ;  /* 0x0000000d440d8210 */ /* 0x000fe40002fec407 */
[----:B-1----:R-:W-:Y:S02]  /*3c90*/  @!P0 IADD3 R24, P5, R4, R24, RZ ;  /* 0x0000001804188210 */ /* 0x002fe40007fbe0ff */
[----:B------:R-:W-:Y:S02]  /*3ca0*/  CS2R R8, SRZ ;  /* 0x0000000000087805 */ /* 0x000fe4000001ff00 */
[----:B------:R-:W-:Y:S02]  /*3cb0*/  CS2R R10, SRZ ;  /* 0x00000000000a7805 */ /* 0x000fe4000001ff00 */
[----:B------:R-:W-:Y:S02]  /*3cc0*/  @!P0 IADD3.X R25, R25, R6, R5, P5, !PT ;  /* 0x0000000619198210 */ /* 0x000fe40002ffe405 */
[----:B------:R-:W-:-:S02]  /*3cd0*/  CS2R R4, SRZ ;  /* 0x0000000000047805 */ /* 0x000fc4000001ff00 */
[----:B------:R-:W-:Y:S01]  /*3ce0*/  CS2R R6, SRZ ;  /* 0x0000000000067805 */ /* 0x000fe2000001ff00 */
[----:B------:R-:W3:Y:S05]  /*3cf0*/  @!P0 LDG.E.128 R8, desc[UR44][R24.64] ;  /* 0x0000002c18088981 */ /* 0x000eea000c1e1d00 */
[----:B------:R-:W4:Y:S01]  /*3d00*/  @!P0 LDG.E.128 R4, desc[UR44][R12.64] ;  /* 0x0000002c0c048981 */ /* 0x000f22000c1e1d00 */
[----:B------:R-:W-:Y:S02]  /*3d10*/  ISETP.GE.AND P0, PT, R22, R27, PT ;  /* 0x0000001b1600720c */ /* 0x000fe40003f06270 */
        /* <DEDUP_REMOVED lines=9> */
.L_x_12269:
[----:B------:R-:W2:Y:S01]  /*3db0*/  LDL R12, [R1+0x14] ;  /* 0x00001400010c7983 */ /* 0x000ea20000100800 */
[----:B------:R-:W-:Y:S01]  /*3dc0*/  IMAD R74, R157, 0x8, R18 ;  /* 0x000000089d4a7824 */ /* 0x000fe200078e0212 */
[----:B------:R-:W0:Y:S01]  /*3dd0*/  LDC R79, c[0x0][0x2f4] ;  /* 0x0000bd00ff4f7b82 */ /* 0x000e220000000800 */
[----:B------:R-:W-:Y:S01]  /*3de0*/  BSSY B1, `(.L_x_12270) ;  /* 0x0000004000017945 */ /* 0x000fe20003800000 */
[----:B--2---:R-:W-:-:S04]  /*3df0*/  SHF.L.U32 R77, R12, 0x1f, RZ ;  /* 0x0000001f0c4d7819 */ /* 0x004fc800000006ff */
[----:B------:R-:W1:Y:S02]  /*3e00*/  SYNCS.PHASECHK.TRANS64.TRYWAIT P5, [R74+URZ+0x13290], R77 ;  /* 0x0132904d4a0075a7 */ /* 0x000e6400080a017f */
[----:B01----:R-:W-:Y:S05]  /*3e10*/  @!P5 BRA `(.L_x_12271) ;  /* 0x000002100034d947 */ /* 0x003fea0003800000 */
.L_x_12564:
[----:B------:R-:W-:Y:S05]  /*3e20*/  BSYNC B1 ;  /* 0x0000000000017941 */ /* 0x000fea0003800000 */
.L_x_12270:
[----:B------:R-:W1:Y:S01]  /*3e30*/  S2R R12, SR_TID.X ;  /* 0x00000000000c7919 */ /* 0x000e620000002100 */
[----:B------:R-:W-:Y:S01]  /*3e40*/  ISETP.GE.OR P5, PT, R22, R79, P1 ;  /* 0x0000004f1600720c */ /* 0x000fe20000fa6670 */
[----:B------:R-:W-:Y:S01]  /*3e50*/  ULDC.64 UR4, c[0x0][0x300] ;  /* 0x0000c00000047ab9 */ /* 0x000fe20000000a00 */
[----:B------:R-:W-:Y:S02]  /*3e60*/  IMAD.MOV.U32 R54, RZ, RZ, R14 ;  /* 0x000000ffff367224 */ /* 0x000fe400078e000e */
[----:B------:R-:W-:Y:S02]  /*3e70*/  IMAD.MOV.U32 R55, RZ, RZ, R57 ;  /* 0x000000ffff377224 */ /* 0x000fe400078e0039 */
[C---:B-1----:R-:W-:Y:S02]  /*3e80*/  VIADD R24, R12.reuse, 0xffffff80 ;  /* 0xffffff800c187836 */ /* 0x042fe40000000000 */
[----:B------:R-:W-:Y:S02]  /*3e90*/  VIADD R13, R12, 0xffffff80 ;  /* 0xffffff800c0d7836 */ /* 0x000fe40000000000 */
[----:B------:R-:W-:-:S03]  /*3ea0*/  IMAD R12, R49, UR4, RZ ;  /* 0x00000004310c7c24 */ /* 0x000fc6000f8e02ff */
[----:B------:R-:W-:-:S04]  /*3eb0*/  LEA.HI R13, R13, R24, RZ, 0x1 ;  /* 0x000000180d0d7211 */ /* 0x000fc800078f08ff */
[----:B------:R-:W-:-:S05]  /*3ec0*/  SHF.R.S32.HI R13, RZ, 0x1, R13 ;  /* 0x00000001ff0d7819 */ /* 0x000fca000001140d */
[----:B------:R-:W-:-:S04]  /*3ed0*/  IMAD.WIDE.U32 R54, R13, UR4, R54 ;  /* 0x000000040d367c25 */ /* 0x000fc8000f8e0036 */
[----:B------:R-:W-:Y:S01]  /*3ee0*/  IMAD R81, R13, UR5, R12 ;  /* 0x000000050d517c24 */ /* 0x000fe2000f8e020c */
[----:B------:R-:W-:Y:S06]  /*3ef0*/  @P5 BRA `(.L_x_12262) ;  /* 0x0000001000405947 */ /* 0x000fec0003800000 */
[----:B------:R-:W2:Y:S04]  /*3f00*/  LDL R25, [R1+0x48] ;  /* 0x0000480001197983 */ /* 0x000ea80000100800 */
[----:B------:R-:W3:Y:S01]  /*3f10*/  LDL R24, [R1+0x4c] ;  /* 0x00004c0001187983 */ /* 0x000ee20000100800 */
[----:B------:R-:W-:Y:S01]  /*3f20*/  IMAD.IADD R81, R81, 0x1, R55 ;  /* 0x0000000151517824 */ /* 0x000fe200078e0237 */
[----:B------:R-:W-:Y:S01]  /*3f30*/  IADD3 R57, P5, P6, R20, R54, R67 ;  /* 0x0000003614397210 */ /* 0x000fe20007ebe043 */
[----:B------:R-:W-:Y:S01]  /*3f40*/  IMAD.IADD R13, R79, 0x1, -R62 ;  /* 0x000000014f0d7824 */ /* 0x000fe200078e0a3e */
[----:B------:R-:W-:Y:S02]  /*3f50*/  BSSY B1, `(.L_x_12272) ;  /* 0x00000e8000017945 */ /* 0x000fe40003800000 */
[----:B------:R-:W-:-:S02]  /*3f60*/  IADD3.X R12, R0, R81, R73, P5, P6 ;  /* 0x00000051000c7210 */ /* 0x000fc40002fec449 */
[----:B------:R-:W-:Y:S02]  /*3f70*/  IADD3 R56, P5, R57, R52, RZ ;  /* 0x0000003439387210 */ /* 0x000fe40007fbe0ff */
[----:B------:R-:W-:-:S03]  /*3f80*/  LOP3.LUT P6, RZ, R16, 0x1, RZ, 0xc0, !PT ;  /* 0x0000000110ff7812 */ /* 0x000fc600078cc0ff */
[----:B------:R-:W-:Y:S01]  /*3f90*/  IMAD.X R57, R12, 0x1, R53, P5 ;  /* 0x000000010c397824 */ /* 0x000fe200028e0635 */
[----:B------:R-:W-:-:S04]  /*3fa0*/  LOP3.LUT P5, RZ, R16, 0x4, RZ, 0xc0, !PT ;  /* 0x0000000410ff7812 */ /* 0x000fc800078ac0ff */
[----:B------:R-:W-:-:S04]  /*3fb0*/  SEL R13, R62, R13, !P5 ;  /* 0x0000000d3e0d7207 */ /* 0x000fc80006800000 */
[----:B------:R-:W-:-:S04]  /*3fc0*/  SHF.R.S32.HI R12, RZ, 0x1f, R13 ;  /* 0x0000001fff0c7819 */ /* 0x000fc8000001140d */
[----:B------:R-:W-:-:S04]  /*3fd0*/  LEA.HI R12, R12, R13, RZ, 0x5 ;  /* 0x0000000d0c0c7211 */ /* 0x000fc800078f28ff */
[----:B------:R-:W-:-:S04]  /*3fe0*/  SHF.R.S32.HI R12, RZ, 0x5, R12 ;  /* 0x00000005ff0c7819 */ /* 0x000fc8000001140c */
[----:B------:R-:W-:-:S05]  /*3ff0*/  LEA.HI.SX32 R12, R59, R12, 0x1c ;  /* 0x0000000c3b0c7211 */ /* 0x000fca00078fe2ff */
[----:B------:R-:W-:-:S05]  /*4000*/  IMAD.SHL.U32 R83, R12, 0x10, RZ ;  /* 0x000000100c537824 */ /* 0x000fca00078e00ff */
[----:B--2---:R-:W-:-:S04]  /*4010*/  LOP3.LUT R13, R25, 0x30, R83, 0xf8, !PT ;  /* 0x00000030190d7812 */ /* 0x004fc800078ef853 */
[----:B------:R-:W-:-:S05]  /*4020*/  LOP3.LUT R13, R13, R60, RZ, 0x3c, !PT ;  /* 0x0000003c0d0d7212 */ /* 0x000fca00078e3cff */
[----:B---3--:R-:W-:Y:S02]  /*4030*/  IMAD.IADD R12, R24, 0x1, R13 ;  /* 0x00000001180c7824 */ /* 0x008fe400078e020d */
[C---:B------:R-:W-:Y:S02]  /*4040*/  IMAD R13, R157.reuse, 0x2800, R70 ;  /* 0x000028009d0d7824 */ /* 0x040fe400078e0246 */
[----:B------:R-:W-:Y:S02]  /*4050*/  IMAD R15, R157, 0x2800, R12 ;  /* 0x000028009d0f7824 */ /* 0x000fe400078e020c */
[C---:B------:R-:W-:Y:S02]  /*4060*/  IMAD.IADD R13, R18.reuse, 0x1, R13 ;  /* 0x00000001120d7824 */ /* 0x040fe400078e020d */
[----:B------:R-:W-:-:S04]  /*4070*/  IMAD.IADD R24, R18, 0x1, R15 ;  /* 0x0000000112187824 */ /* 0x000fc800078e020f */
        /* <DEDUP_REMOVED lines=16> */
[----:B------:R-:W-:Y:S01]  /*4180*/  PRMT R8, R8, 0x654, R7 ;  /* 0x0000065408087816 */ /* 0x000fe20000000007 */
[----:B------:R-:W-:Y:S01]  /*4190*/  IMAD.SHL.U32 R7, R89, 0x100, RZ ;  /* 0x0000010059077824 */ /* 0x000fe200078e00ff */
[----:B------:R-:W-:Y:S01]  /*41a0*/  LOP3.LUT R4, R4, 0xff00, R5, 0xf8, !PT ;  /* 0x0000ff0004047812 */ /* 0x000fe200078ef805 */
[----:B------:R-:W-:Y:S01]  /*41b0*/  IMAD.U32 R5, R93, 0x10000, RZ ;  /* 0x000100005d057824 */ /* 0x000fe200078e00ff */
[----:B------:R-:W-:Y:S02]  /*41c0*/  LOP3.LUT R10, R11, 0xff0000ff, RZ, 0xc0, !PT ;  /* 0xff0000ff0b0a7812 */ /* 0x000fe400078ec0ff */
[----:B------:R-:W-:Y:S01]  /*41d0*/  SHF.R.U32.HI R92, RZ, 0x10, R11 ;  /* 0x00000010ff5c7819 */ /* 0x000fe2000001160b */
[----:B------:R-:W-:Y:S01]  /*41e0*/  IMAD.SHL.U32 R11, R86, 0x100, RZ ;  /* 0x00000100560b7824 */ /* 0x000fe200078e00ff */
[----:B------:R-:W-:Y:S02]  /*41f0*/  PRMT R6, R91, 0x654, R6 ;  /* 0x000006545b067816 */ /* 0x000fe40000000006 */
[----:B------:R-:W-:Y:S01]  /*4200*/  SHF.R.U32.HI R87, RZ, 0x8, R9 ;  /* 0x00000008ff577819 */ /* 0x000fe20000011609 */
[----:B------:R-:W-:Y:S01]  /*4210*/  IMAD.U32 R92, R92, 0x10000, RZ ;  /* 0x000100005c5c7824 */ /* 0x000fe200078e00ff */
[----:B------:R-:W-:-:S02]  /*4220*/  LOP3.LUT R7, R6, 0xff00, R7, 0xf8, !PT ;  /* 0x0000ff0006077812 */ /* 0x000fc400078ef807 */
[----:B------:R-:W-:Y:S01]  /*4230*/  SHF.R.U32.HI R90, RZ, 0x10, R9 ;  /* 0x00000010ff5a7819 */ /* 0x000fe20000011609 */
[----:B------:R-:W-:Y:S01]  /*4240*/  IMAD.SHL.U32 R9, R87, 0x100, RZ ;  /* 0x0000010057097824 */ /* 0x000fe200078e00ff */
[----:B------:R-:W-:Y:S01]  /*4250*/  LOP3.LUT R6, R4, 0xff0000, R5, 0xf8, !PT ;  /* 0x00ff000004067812 */ /* 0x000fe200078ef805 */
[----:B------:R-:W-:Y:S01]  /*4260*/  IMAD.U32 R4, R88, 0x10000, RZ ;  /* 0x0001000058047824 */ /* 0x000fe200078e00ff */
[----:B------:R-:W-:Y:S01]  /*4270*/  LOP3.LUT R91, R10, 0xff00, R11, 0xf8, !PT ;  /* 0x0000ff000a5b7812 */ /* 0x000fe200078ef80b */
[----:B------:R-:W-:Y:S01]  /*4280*/  IMAD.U32 R90, R90, 0x10000, RZ ;  /* 0x000100005a5a7824 */ /* 0x000fe200078e00ff */
[----:B------:R-:W-:Y:S02]  /*4290*/  F2FP.F16.E4M3.UNPACK_B R88, R85.H1 ;  /* 0x00000055ff58723e */ /* 0x000fe400030006ff */
[----:B--2---:R-:W-:Y:S02]  /*42a0*/  F2FP.F16.E4M3.UNPACK_B R11, R24.H1 ;  /* 0x00000018ff0b723e */ /* 0x004fe400030006ff */
[----:B-1----:R-:W-:Y:S01]  /*42b0*/  F2FP.F16.E4M3.UNPACK_B R10, R12.H1 ;  /* 0x0000000cff0a723e */ /* 0x002fe200030006ff */
[----:B------:R-:W-:Y:S01]  /*42c0*/  HADD2.F32 R5, -RZ, R88.H0_H0 ;  /* 0x20000058ff057230 */ /* 0x000fe20000004100 */
[----:B------:R-:W-:Y:S01]  /*42d0*/  LOP3.LUT R89, R8, 0xff00, R9, 0xf8, !PT ;  /* 0x0000ff0008597812 */ /* 0x000fe200078ef809 */
[----:B------:R-:W-:Y:S01]  /*42e0*/  HADD2.F32 R9, -RZ, R11.H0_H0 ;  /* 0x2000000bff097230 */ /* 0x000fe20000004100 */
[----:B------:R-:W-:Y:S01]  /*42f0*/  F2FP.F16.E4M3.UNPACK_B R86, R84.H1 ;  /* 0x00000054ff56723e */ /* 0x000fe200030006ff */
[--C-:B------:R-:W-:Y:S01]  /*4300*/  HADD2.F32 R8, -RZ, R10.reuse.H0_H0 ;  /* 0x2000000aff087230 */ /* 0x100fe20000004100 */
[----:B------:R-:W-:Y:S01]  /*4310*/  LOP3.LUT R4, R7, 0xff0000, R4, 0xf8, !PT ;  /* 0x00ff000007047812 */ /* 0x000fe200078ef804 */
[----:B------:R-:W-:-:S02]  /*4320*/  HADD2.F32 R10, -RZ, R10.H1_H1 ;  /* 0x3000000aff0a7230 */ /* 0x000fc40000004100 */
[-C--:B------:R-:W-:Y:S01]  /*4330*/  FMUL.FTZ R93, R9, R5.reuse ;  /* 0x00000005095d7220 */ /* 0x080fe20000410000 */
[----:B------:R-:W-:Y:S02]  /*4340*/  HADD2.F32 R87, -RZ, R86.H0_H0 ;  /* 0x20000056ff577230 */ /* 0x000fe40000004100 */
[C---:B------:R-:W-:Y:S01]  /*4350*/  FMUL.FTZ R94, R8.reuse, R5 ;  /* 0x00000005085e7220 */ /* 0x040fe20000410000 */
        /* <DEDUP_REMOVED lines=8> */
[----:B------:R-:W-:-:S02]  /*43e0*/  F2FP.F16.E4M3.UNPACK_B R88, R84 ;  /* 0x00000054ff58723e */ /* 0x000fc400020006ff */
[----:B------:R-:W-:Y:S01]  /*43f0*/  F2FP.F16.E4M3.UNPACK_B R24, R24 ;  /* 0x00000018ff18723e */ /* 0x000fe200020006ff */
[----:B------:R-:W-:Y:S01]  /*4400*/  HADD2.F32 R90, -RZ, R89.H0_H0 ;  /* 0x20000059ff5a7230 */ /* 0x000fe20000004100 */
[----:B------:R-:W-:Y:S01]  /*4410*/  F2FP.F16.E4M3.UNPACK_B R84, R12 ;  /* 0x0000000cff54723e */ /* 0x000fe200020006ff */
[-C--:B------:R-:W-:Y:S01]  /*4420*/  FMUL.FTZ R11, R86, R91.reuse ;  /* 0x0000005b560b7220 */ /* 0x080fe20000410000 */
[C---:B------:R-:W-:Y:S01]  /*4430*/  FMUL.FTZ R91, R10.reuse, R91 ;  /* 0x0000005b0a5b7220 */ /* 0x040fe20000410000 */
[----:B------:R-:W-:Y:S02]  /*4440*/  HADD2.F32 R85, -RZ, R24.H0_H0 ;  /* 0x20000018ff557230 */ /* 0x000fe40000004100 */
[----:B------:R-:W-:Y:S02]  /*4450*/  HADD2.F32 R12, -RZ, R84.H0_H0 ;  /* 0x20000054ff0c7230 */ /* 0x000fe40000004100 */
[-C--:B------:R-:W-:Y:S01]  /*4460*/  FFMA.FTZ R11, R10, R87.reuse, -R11 ;  /* 0x000000570a0b7223 */ /* 0x080fe2000001080b */
[----:B------:R-:W-:Y:S01]  /*4470*/  FFMA.FTZ R10, R86, R87, R91 ;  /* 0x00000057560a7223 */ /* 0x000fe2000001005b */
[----:B------:R-:W-:-:S02]  /*4480*/  HADD2.F32 R86, -RZ, R88.H0_H0 ;  /* 0x20000058ff567230 */ /* 0x000fc40000004100 */
[CC--:B------:R-:W-:Y:S01]  /*4490*/  FMUL.FTZ R91, R85.reuse, R90.reuse ;  /* 0x0000005a555b7220 */ /* 0x0c0fe20000410000 */
[----:B------:R-:W-:Y:S01]  /*44a0*/  FMUL.FTZ R90, R12, R90 ;  /* 0x0000005a0c5a7220 */ /* 0x000fe20000410000 */
[----:B------:R-:W-:Y:S01]  /*44b0*/  HADD2.F32 R89, -RZ, R89.H1_H1 ;  /* 0x30000059ff597230 */ /* 0x000fe20000004100 */
[----:B------:R-:W-:Y:S01]  /*44c0*/  F2FP.SATFINITE.E4M3.F32.PACK_AB_MERGE_C R9, R10, R9, RZ ;  /* 0x000000090a09723e */ /* 0x000fe200048070ff */
[----:B------:R-:W-:Y:S02]  /*44d0*/  HADD2.F32 R87, -RZ, R24.H1_H1 ;  /* 0x30000018ff577230 */ /* 0x000fe40000004100 */
[-C--:B------:R-:W-:Y:S01]  /*44e0*/  FFMA.FTZ R12, R12, R86.reuse, -R91 ;  /* 0x000000560c0c7223 */ /* 0x080fe2000001085b */
[----:B------:R-:W-:Y:S01]  /*44f0*/  FFMA.FTZ R24, R85, R86, R90 ;  /* 0x0000005655187223 */ /* 0x000fe2000001005a */
[----:B------:R-:W-:Y:S01]  /*4500*/  HADD2.F32 R84, -RZ, R84.H1_H1 ;  /* 0x30000054ff547230 */ /* 0x000fe20000004100 */
[----:B------:R-:W-:Y:S01]  /*4510*/  F2FP.F16.E4M3.UNPACK_B R91, R82.H1 ;  /* 0x00000052ff5b723e */ /* 0x000fe200030006ff */
[----:B------:R-:W-:-:S02]  /*4520*/  HADD2.F32 R86, -RZ, R88.H1_H1 ;  /* 0x30000058ff567230 */ /* 0x000fc40000004100 */
[CC--:B------:R-:W-:Y:S01]  /*4530*/  FMUL.FTZ R85, R87.reuse, R89.reuse ;  /* 0x0000005957557220 */ /* 0x0c0fe20000410000 */
[----:B------:R-:W-:Y:S01]  /*4540*/  F2FP.F16.E4M3.UNPACK_B R88, R26.H1 ;  /* 0x0000001aff58723e */ /* 0x000fe200030006ff */
[C---:B------:R-:W-:Y:S01]  /*4550*/  FMUL.FTZ R94, R84.reuse, R89 ;  /* 0x00000059545e7220 */ /* 0x040fe20000410000 */
[----:B------:R-:W-:Y:S01]  /*4560*/  F2FP.F16.E4M3.UNPACK_B R90, R80.H1 ;  /* 0x00000050ff5a723e */ /* 0x000fe200030006ff */
[----:B------:R-:W-:Y:S01]  /*4570*/  FFMA.FTZ R85, R84, R86, -R85 ;  /* 0x0000005654557223 */ /* 0x000fe20000010855 */
[----:B------:R-:W-:Y:S01]  /*4580*/  F2FP.F16.E4M3.UNPACK_B R84, R14.H1 ;  /* 0x0000000eff54723e */ /* 0x000fe200030006ff */
[--C-:B------:R-:W-:Y:S02]  /*4590*/  HADD2.F32 R92, -RZ, R91.reuse.H0_H0 ;  /* 0x2000005bff5c7230 */ /* 0x100fe40000004100 */
[----:B------:R-:W-:Y:S01]  /*45a0*/  FFMA.FTZ R87, R87, R86, R94 ;  /* 0x0000005657577223 */ /* 0x000fe2000001005e */
[----:B------:R-:W-:Y:S01]  /*45b0*/  HADD2.F32 R89, -RZ, R88.H0_H0 ;  /* 0x20000058ff597230 */ /* 0x000fe20000004100 */
[----:B------:R-:W-:Y:S01]  /*45c0*/  F2FP.F16.E4M3.UNPACK_B R14, R14 ;  /* 0x0000000eff0e723e */ /* 0x000fe200020006ff */
[----:B------:R-:W-:Y:S01]  /*45d0*/  HADD2.F32 R95, -RZ, R91.H1_H1 ;  /* 0x3000005bff5f7230 */ /* 0x000fe20000004100 */
[----:B------:R-:W-:Y:S01]  /*45e0*/  F2FP.SATFINITE.E4M3.F32.PACK_AB_MERGE_C R8, R11, R8, RZ ;  /* 0x000000080b08723e */ /* 0x000fe200048070ff */
[----:B------:R-:W-:-:S02]  /*45f0*/  HADD2.F32 R86, -RZ, R84.H0_H0 ;  /* 0x20000054ff567230 */ /* 0x000fc40000004100 */
[-C--:B------:R-:W-:Y:S01]  /*4600*/  FMUL.FTZ R93, R89, R92.reuse ;  /* 0x0000005c595d7220 */ /* 0x080fe20000410000 */
[----:B------:R-:W-:Y:S01]  /*4610*/  HADD2.F32 R91, -RZ, R90.H0_H0 ;  /* 0x2000005aff5b7230 */ /* 0x000fe20000004100 */
[----:B------:R-:W-:Y:S01]  /*4620*/  F2FP.F16.E4M3.UNPACK_B R10, R25 ;  /* 0x00000019ff0a723e */ /* 0x000fe200020006ff */
[----:B------:R-:W-:Y:S02]  /*4630*/  HADD2.F32 R88, -RZ, R88.H1_H1 ;  /* 0x30000058ff587230 */ /* 0x000fe40000004100 */
[C---:B------:R-:W-:Y:S01]  /*4640*/  FMUL.FTZ R94, R86.reuse, R92 ;  /* 0x0000005c565e7220 */ /* 0x040fe20000410000 */
[----:B------:R-:W-:Y:S02]  /*4650*/  HADD2.F32 R84, -RZ, R84.H1_H1 ;  /* 0x30000054ff547230 */ /* 0x000fe40000004100 */
[----:B------:R-:W-:Y:S01]  /*4660*/  FFMA.FTZ R92, R86, R91, -R93 ;  /* 0x0000005b565c7223 */ /* 0x000fe2000001085d */
[----:B------:R-:W-:Y:S02]  /*4670*/  HADD2.F32 R93, -RZ, R90.H1_H1 ;  /* 0x3000005aff5d7230 */ /* 0x000fe40000004100 */
[-C--:B------:R-:W-:Y:S01]  /*4680*/  FMUL.FTZ R97, R88, R95.reuse ;  /* 0x0000005f58617220 */ /* 0x080fe20000410000 */
[----:B------:R-:W-:Y:S01]  /*4690*/  F2FP.F16.E4M3.UNPACK_B R86, R82 ;  /* 0x00000052ff56723e */ /* 0x000fe200020006ff */
[C---:B------:R-:W-:Y:S01]  /*46a0*/  FMUL.FTZ R95, R84.reuse, R95 ;  /* 0x0000005f545f7220 */ /* 0x040fe20000410000 */
[----:B------:R-:W-:Y:S01]  /*46b0*/  F2FP.F16.E4M3.UNPACK_B R82, R26 ;  /* 0x0000001aff52723e */ /* 0x000fe200020006ff */
[-C--:B------:R-:W-:Y:S01]  /*46c0*/  FFMA.FTZ R101, R84, R93.reuse, -R97 ;  /* 0x0000005d54657223 */ /* 0x080fe20000010861 */
[----:B------:R-:W-:Y:S01]  /*46d0*/  F2FP.F16.E4M3.UNPACK_B R84, R80 ;  /* 0x00000050ff54723e */ /* 0x000fe200020006ff */
[----:B------:R-:W-:Y:S01]  /*46e0*/  FFMA.FTZ R103, R88, R93, R95 ;  /* 0x0000005d58677223 */ /* 0x000fe2000001005f */
[----:B------:R-:W-:-:S02]  /*46f0*/  HADD2.F32 R93, -RZ, R86.H0_H0 ;  /* 0x20000056ff5d7230 */ /* 0x000fc40000004100 */
[----:B------:R-:W-:Y:S01]  /*4700*/  FFMA.FTZ R94, R89, R91, R94 ;  /* 0x0000005b595e7223 */ /* 0x000fe2000001005e */
[----:B------:R-:W-:Y:S01]  /*4710*/  HADD2.F32 R80, -RZ, R82.H0_H0 ;  /* 0x20000052ff507230 */ /* 0x000fe20000004100 */
[----:B------:R-:W-:Y:S01]  /*4720*/  F2FP.F16.E4M3.UNPACK_B R11, R7 ;  /* 0x00000007ff0b723e */ /* 0x000fe200020006ff */
[----:B------:R-:W-:Y:S01]  /*4730*/  HADD2.F32 R95, -RZ, R86.H1_H1 ;  /* 0x30000056ff5f7230 */ /* 0x000fe20000004100 */
[----:B------:R-:W-:Y:S01]  /*4740*/  F2FP.SATFINITE.E4M3.F32.PACK_AB_MERGE_C R24, R87, R24, R9 ;  /* 0x000000185718723e */ /* 0x000fe20004807009 */
[----:B------:R-:W-:Y:S02]  /*4750*/  HADD2.F32 R26, -RZ, R14.H0_H0 ;  /* 0x2000000eff1a7230 */ /* 0x000fe40000004100 */
[----:B------:R-:W-:Y:S01]  /*4760*/  FMUL.FTZ R97, R80, R93 ;  /* 0x0000005d50617220 */ /* 0x000fe20000410000 */
[----:B------:R-:W-:Y:S01]  /*4770*/  HADD2.F32 R82, -RZ, R82.H1_H1 ;  /* 0x30000052ff527230 */ /* 0x000fe20000004100 */
[----:B------:R-:W-:Y:S01]  /*4780*/  F2FP.F16.E4M3.UNPACK_B R9, R13 ;  /* 0x0000000dff09723e */ /* 0x000fe200020006ff */
[----:B------:R-:W-:-:S02]  /*4790*/  HADD2.F32 R14, -RZ, R14.H1_H1 ;  /* 0x3000000eff0e7230 */ /* 0x000fc40000004100 */
        /* <DEDUP_REMOVED lines=8> */
[----:B------:R-:W-:Y:S01]  /*4820*/  FFMA.FTZ R95, R82, R91, R95 ;  /* 0x0000005b525f7223 */ /* 0x000fe2000001005f */
        /* <DEDUP_REMOVED lines=18> */
[----:B------:R-:W-:Y:S01]  /*4950*/  F2FP.F16.E4M3.UNPACK_B R84, R7.H1 ;  /* 0x00000007ff54723e */ /* 0x000fe200030006ff */
[-C--:B------:R-:W-:Y:S01]  /*4960*/  FFMA.FTZ R11, R11, R82.reuse, -R80 ;  /* 0x000000520b0b7223 */ /* 0x080fe20000010850 */
[----:B------:R-:W-:Y:S02]  /*4970*/  HADD2.F32 R80, -RZ, R25.H0_H0 ;  /* 0x20000019ff507230 */ /* 0x000fe40000004100 */
[----:B------:R-:W-:Y:S01]  /*4980*/  FFMA.FTZ R10, R10, R82, R85 ;  /* 0x000000520a0a7223 */ /* 0x000fe20000010055 */
[----:B------:R-:W-:Y:S02]  /*4990*/  HADD2.F32 R7, -RZ, R13.H0_H0 ;  /* 0x2000000dff077230 */ /* 0x000fe40000004100 */
[----:B------:R-:W-:Y:S01]  /*49a0*/  FFMA.FTZ R14, R14, R91, -R99 ;  /* 0x0000005b0e0e7223 */ /* 0x000fe20000010863 */
[----:B------:R-:W-:Y:S01]  /*49b0*/  HADD2.F32 R85, -RZ, R84.H0_H0 ;  /* 0x20000054ff557230 */ /* 0x000fe20000004100 */
[----:B------:R-:W-:Y:S01]  /*49c0*/  F2FP.F16.E4M3.UNPACK_B R87, R5 ;  /* 0x00000005ff57723e */ /* 0x000fe200020006ff */
[----:B------:R-:W-:Y:S01]  /*49d0*/  HADD2.F32 R82, -RZ, R6.H0_H0 ;  /* 0x20000006ff527230 */ /* 0x000fe20000004100 */
[----:B------:R-:W-:Y:S01]  /*49e0*/  F2FP.SATFINITE.E4M3.F32.PACK_AB_MERGE_C R92, R101, R92, RZ ;  /* 0x0000005c655c723e */ /* 0x000fe200048070ff */
[----:B------:R-:W-:-:S02]  /*49f0*/  HADD2.F32 R25, -RZ, R25.H1_H1 ;  /* 0x30000019ff197230 */ /* 0x000fc40000004100 */
[CC--:B------:R-:W-:Y:S01]  /*4a00*/  FMUL.FTZ R88, R80.reuse, R85.reuse ;  /* 0x0000005550587220 */ /* 0x0c0fe20000410000 */
[----:B------:R-:W-:Y:S01]  /*4a10*/  FMUL.FTZ R85, R7, R85 ;  /* 0x0000005507557220 */ /* 0x000fe20000410000 */
[----:B------:R-:W-:Y:S01]  /*4a20*/  HADD2.F32 R86, -RZ, R84.H1_H1 ;  /* 0x30000054ff567230 */ /* 0x000fe20000004100 */
[----:B------:R-:W-:Y:S01]  /*4a30*/  F2FP.SATFINITE.E4M3.F32.PACK_AB_MERGE_C R94, R103, R94, RZ ;  /* 0x0000005e675e723e */ /* 0x000fe200048070ff */
[----:B------:R-:W-:Y:S02]  /*4a40*/  HADD2.F32 R13, -RZ, R13.H1_H1 ;  /* 0x3000000dff0d7230 */ /* 0x000fe40000004100 */
[-C--:B------:R-:W-:Y:S01]  /*4a50*/  FFMA.FTZ R91, R80, R82.reuse, R85 ;  /* 0x00000052505b7223 */ /* 0x080fe20000010055 */
[----:B------:R-:W-:Y:S02]  /*4a60*/  HADD2.F32 R84, -RZ, R6.H1_H1 ;  /* 0x30000006ff547230 */ /* 0x000fe40000004100 */
[----:B------:R-:W-:Y:S01]  /*4a70*/  FFMA.FTZ R6, R7, R82, -R88 ;  /* 0x0000005207067223 */ /* 0x000fe20000010858 */
[----:B------:R-:W-:Y:S01]  /*4a80*/  F2FP.F16.E4M3.UNPACK_B R80, R27 ;  /* 0x0000001bff50723e */ /* 0x000fe200020006ff */
[-C--:B------:R-:W-:Y:S01]  /*4a90*/  FMUL.FTZ R90, R25, R86.reuse ;  /* 0x00000056195a7220 */ /* 0x080fe20000410000 */
[----:B------:R-:W-:Y:S01]  /*4aa0*/  F2FP.F16.E4M3.UNPACK_B R7, R15 ;  /* 0x0000000fff07723e */ /* 0x000fe200020006ff */
[C---:B------:R-:W-:Y:S01]  /*4ab0*/  FMUL.FTZ R86, R13.reuse, R86 ;  /* 0x000000560d567220 */ /* 0x040fe20000410000 */
        /* <DEDUP_REMOVED lines=8> */
[----:B------:R-:W-:Y:S01]  /*4b40*/  F2FP.SATFINITE.E4M3.F32.PACK_AB_MERGE_C R14, R14, R97, R92 ;  /* 0x000000610e0e723e */ /* 0x000fe2000480705c */
[----:B------:R-:W-:Y:S01]  /*4b50*/  FFMA.FTZ R92, R25, R84, R86 ;  /* 0x00000054195c7223 */ /* 0x000fe20000010056 */
[----:B------:R-:W-:Y:S01]  /*4b60*/  F2FP.SATFINITE.E4M3.F32.PACK_AB_MERGE_C R26, R95, R26, R94 ;  /* 0x0000001a5f1a723e */ /* 0x000fe2000480705e */
[----:B------:R-:W-:Y:S01]  /*4b70*/  HADD2.F32 R25, -RZ, R15.H0_H0 ;  /* 0x2000000fff197230 */ /* 0x000fe20000004100 */
[----:B------:R-:W-:Y:S01]  /*4b80*/  F2FP.F16.E4M3.UNPACK_B R84, R4.H1 ;  /* 0x00000004ff54723e */ /* 0x000fe200030006ff */
[----:B------:R-:W-:-:S02]  /*4b90*/  HADD2.F32 R4, -RZ, R27.H0_H0 ;  /* 0x2000001bff047230 */ /* 0x000fc40000004100 */
[CC--:B------:R-:W-:Y:S01]  /*4ba0*/  FMUL.FTZ R94, R82.reuse, R89.reuse ;  /* 0x00000059525e7220 */ /* 0x0c0fe20000410000 */
[--C-:B------:R-:W-:Y:S02]  /*4bb0*/  HADD2.F32 R90, -RZ, R88.reuse.H0_H0 ;  /* 0x20000058ff5a7230 */ /* 0x100fe40000004100 */
[----:B------:R-:W-:Y:S01]  /*4bc0*/  FMUL.FTZ R89, R13, R89 ;  /* 0x000000590d597220 */ /* 0x000fe20000410000 */
[----:B------:R-:W-:Y:S01]  /*4bd0*/  HADD2.F32 R85, -RZ, R5.H0_H0 ;  /* 0x20000005ff557230 */ /* 0x000fe20000004100 */
[----:B------:R-:W-:Y:S01]  /*4be0*/  F2FP.SATFINITE.E4M3.F32.PACK_AB_MERGE_C R6, R93, R6, RZ ;  /* 0x000000065d06723e */ /* 0x000fe200048070ff */
[----:B------:R-:W-:Y:S02]  /*4bf0*/  HADD2.F32 R27, -RZ, R27.H1_H1 ;  /* 0x3000001bff1b7230 */ /* 0x000fe40000004100 */
[----:B------:R-:W-:Y:S01]  /*4c00*/  FMUL.FTZ R95, R25, R90 ;  /* 0x0000005a195f7220 */ /* 0x000fe20000410000 */
[----:B------:R-:W-:Y:S02]  /*4c10*/  HADD2.F32 R88, -RZ, R88.H1_H1 ;  /* 0x30000058ff587230 */ /* 0x000fe40000004100 */
[----:B------:R-:W-:Y:S01]  /*4c20*/  FFMA.FTZ R89, R82, R85, R89 ;  /* 0x0000005552597223 */ /* 0x000fe20000010059 */
[----:B------:R-:W-:-:S02]  /*4c30*/  HADD2.F32 R15, -RZ, R15.H1_H1 ;  /* 0x3000000fff0f7230 */ /* 0x000fc40000004100 */
[C---:B------:R-:W-:Y:S01]  /*4c40*/  FMUL.FTZ R96, R4.reuse, R90 ;  /* 0x0000005a04607220 */ /* 0x040fe20000410000 */
[----:B------:R-:W-:Y:S02]  /*4c50*/  HADD2.F32 R86, -RZ, R84.H0_H0 ;  /* 0x20000054ff567230 */ /* 0x000fe40000004100 */
[-C--:B------:R-:W-:Y:S01]  /*4c60*/  FMUL.FTZ R82, R27, R88.reuse ;  /* 0x000000581b527220 */ /* 0x080fe20000410000 */
[----:B------:R-:W-:Y:S02]  /*4c70*/  HADD2.F32 R80, -RZ, R80.H1_H1 ;  /* 0x30000050ff507230 */ /* 0x000fe40000004100 */
[----:B------:R-:W-:Y:S01]  /*4c80*/  FMUL.FTZ R88, R15, R88 ;  /* 0x000000580f587220 */ /* 0x000fe20000410000 */
[----:B------:R-:W-:Y:S02]  /*4c90*/  HADD2.F32 R87, -RZ, R87.H1_H1 ;  /* 0x30000057ff577230 */ /* 0x000fe40000004100 */
[----:B------:R-:W-:Y:S01]  /*4ca0*/  FFMA.FTZ R95, R4, R86, R95 ;  /* 0x00000056045f7223 */ /* 0x000fe2000001005f */
[----:B------:R-:W-:-:S02]  /*4cb0*/  HADD2.F32 R7, -RZ, R7.H1_H1 ;  /* 0x30000007ff077230 */ /* 0x000fc40000004100 */
[----:B------:R-:W-:Y:S01]  /*4cc0*/  FFMA.FTZ R96, R25, R86, -R96 ;  /* 0x0000005619607223 */ /* 0x000fe20000010860 */
[----:B------:R-:W-:Y:S02]  /*4cd0*/  HADD2.F32 R84, -RZ, R84.H1_H1 ;  /* 0x30000054ff547230 */ /* 0x000fe40000004100 */
[CC--:B------:R-:W-:Y:S01]  /*4ce0*/  FMUL.FTZ R4, R80.reuse, R87.reuse ;  /* 0x0000005750047220 */ /* 0x0c0fe20000410000 */
[----:B------:R-:W-:Y:S02]  /*4cf0*/  HADD2.F32 R5, -RZ, R5.H1_H1 ;  /* 0x30000005ff057230 */ /* 0x000fe40000004100 */
[----:B------:R-:W-:Y:S01]  /*4d00*/  FMUL.FTZ R87, R7, R87 ;  /* 0x0000005707577220 */ /* 0x000fe20000410000 */
[----:B------:R-:W-:Y:S01]  /*4d10*/  FFMA.FTZ R94, R13, R85, -R94 ;  /* 0x000000550d5e7223 */ /* 0x000fe2000001085e */
        /* <DEDUP_REMOVED lines=11> */
.L_x_12273:
[----:B------:R-:W-:Y:S05]  /*4dd0*/  BSYNC B1 ;  /* 0x0000000000017941 */ /* 0x000fea0003800000 */
.L_x_12272:
        /* <DEDUP_REMOVED lines=10> */
.L_x_12255:
[----:B------:R-:W2:Y:S02]  /*4e80*/  LDL R4, [R1+0xc] ;  /* 0x00000c0001047983 */ /* 0x000ea40000100800 */
[----:B--2---:R-:W-:-:S13]  /*4e90*/  ISETP.NE.AND P0, PT, R4, 0x3, PT ;  /* 0x000000030400780c */ /* 0x004fda0003f05270 */
[----:B------:R-:W-:Y:S05]  /*4ea0*/  @!P0 BRA `(.L_x_12274) ;  /* 0x0000000000048947 */ /* 0x000fea0003800000 */
[----:B------:R-:W-:Y:S01]  /*4eb0*/  BPT.TRAP 0x1 ;  /* 0x000000040000795c */ /* 0x000fe20000300000 */
.L_x_12274:
[----:B------:R-:W2:Y:S01]  /*4ec0*/  LDL R4, [R1+0x14] ;  /* 0x0000140001047983 */ /* 0x000ea20000100800 */
[----:B------:R-:W-:Y:S01]  /*4ed0*/  IMAD R74, R157, 0x8, R18 ;  /* 0x000000089d4a7824 */ /* 0x000fe200078e0212 */
[----:B------:R-:W-:Y:S01]  /*4ee0*/  BSSY B1, `(.L_x_12275) ;  /* 0x0000006000017945 */ /* 0x000fe20003800000 */
[----:B--2---:R-:W-:Y:S01]  /*4ef0*/  SHF.L.U32 R77, R4, 0x1f, RZ ;  /* 0x0000001f044d7819 */ /* 0x004fe200000006ff */
[----:B------:R-:W-:-:S03]  /*4f00*/  IMAD R4, R47, -0xa0, R50 ;  /* 0xffffff602f047824 */ /* 0x000fc600078e0232 */
[----:B------:R-:W0:Y:S02]  /*4f10*/  SYNCS.PHASECHK.TRANS64.TRYWAIT P1, [R74+URZ+0x13290], R77 ;  /* 0x0132904d4a0075a7 */ /* 0x000e24000802017f */
[----:B------:R-:W-:Y:S01]  /*4f20*/  VIMNMX R4, R4, 0xa0, PT ;  /* 0x000000a004047848 */ /* 0x000fe20003fe0100 */
[----:B0-----:R-:W-:Y:S06]  /*4f30*/  @!P1 BRA `(.L_x_12276) ;  /* 0x0000020000009947 */ /* 0x001fec0003800000 */
.L_x_12565:
[----:B------:R-:W-:Y:S05]  /*4f40*/  BSYNC B1 ;  /* 0x0000000000017941 */ /* 0x000fea0003800000 */
.L_x_12275:
[----:B------:R-:W1:Y:S02]  /*4f50*/  S2R R5, SR_TID.X ;  /* 0x0000000000057919 */ /* 0x000e640000002100 */
[C---:B-1----:R-:W-:Y:S02]  /*4f60*/  VIADD R6, R5.reuse, 0xffffff80 ;  /* 0xffffff8005067836 */ /* 0x042fe40000000000 */
[----:B------:R-:W-:-:S05]  /*4f70*/  VIADD R5, R5, 0xffffff80 ;  /* 0xffffff8005057836 */ /* 0x000fca0000000000 */
[----:B------:R-:W-:-:S04]  /*4f80*/  LEA.HI R5, R5, R6, RZ, 0x1 ;  /* 0x0000000605057211 */ /* 0x000fc800078f08ff */
[----:B------:R-:W-:-:S04]  /*4f90*/  SHF.R.S32.HI R5, RZ, 0x1, R5 ;  /* 0x00000001ff057819 */ /* 0x000fc80000011405 */
[----:B------:R-:W-:-:S13]  /*4fa0*/  ISETP.GE.AND P1, PT, R5, R4, PT ;  /* 0x000000040500720c */ /* 0x000fda0003f26270 */
[----:B------:R-:W-:Y:S05]  /*4fb0*/  @P1 BRA `(.L_x_12262) ;  /* 0x0000000000101947 */ /* 0x000fea0003800000 */
[----:B------:R-:W1:Y:S04]  /*4fc0*/  @!P3 LDS.128 R4, [R76+0xe000] ;  /* 0x00e000004c04b984 */ /* 0x000e680000000c00 */
[----:B------:R-:W2:Y:S04]  /*4fd0*/  @!P2 LDS.128 R8, [R72+0xe000] ;  /* 0x00e000004808a984 */ /* 0x000ea80000000c00 */
[----:B-1----:R1:W-:Y:S04]  /*4fe0*/  @!P3 STG.E.128 desc[UR44][R12.64], R4 ;  /* 0x000000040c00b986 */ /* 0x0023e8000c101d2c */
[----:B--2---:R1:W-:Y:S02]  /*4ff0*/  @!P2 STG.E.128 desc[UR44][R12.64+0x20], R8 ;  /* 0x000020080c00a986 */ /* 0x0043e4000c101d2c */
.L_x_12262:
[----:B------:R-:W-:Y:S05]  /*5000*/  BSYNC B0 ;  /* 0x0000000000007941 */ /* 0x000fea0003800000 */
.L_x_12254:
[----:B-1----:R-:W1:Y:S01]  /*5010*/  S2R R4, SR_TID.X ;  /* 0x0000000000047919 */ /* 0x002e620000002100 */
[----:B------:R-:W-:Y:S01]  /*5020*/  @!PT LDS RZ, [RZ] ;  /* 0x00000000fffff984 */ /* 0x000fe20000000800 */
[----:B------:R-:W-:Y:S01]  /*5030*/  @!PT LDS RZ, [RZ] ;  /* 0x00000000fffff984 */ /* 0x000fe20000000800 */
[----:B------:R-:W-:Y:S01]  /*5040*/  @!PT LDS RZ, [RZ] ;  /* 0x00000000fffff984 */ /* 0x000fe20000000800 */
[----:B------:R-:W-:Y:S01]  /*5050*/  @!PT LDS RZ, [RZ] ;  /* 0x00000000fffff984 */ /* 0x000fe20000000800 */
[----:B------:R5:W-:Y:S06]  /*5060*/  MEMBAR.ALL.CTA ;  /* 0x0000000000007992 */ /* 0x000bec0000008000 */
[----:B-----5:R-:W5:Y:S01]  /*5070*/  FENCE.VIEW.ASYNC.S ;  /* 0x00000000000073c6 */ /* 0x020f620000000000 */
[----:B------:R-:W-:Y:S05]  /*5080*/  WARPSYNC.ALL ;  /* 0x0000000000007948 */ /* 0x000fea0003800000 */
[----:B------:R-:W-:Y:S01]  /*5090*/  BSSY B0, `(.L_x_12277) ;  /* 0x0000009000007945 */ /* 0x000fe20003800000 */
[----:B-1----:R-:W-:Y:S01]  /*50a0*/  LOP3.LUT R4, R4, 0x7f, RZ, 0xc0, !PT ;  /* 0x0000007f04047812 */ /* 0x002fe200078ec0ff */
[----:B-----5:R1:W-:Y:S03]  /*50b0*/  BAR.SYNC.DEFER_BLOCKING R61, 0x80 ;  /* 0x0002003d0000751d */ /* 0x0203e60000010000 */
[----:B------:R-:W-:-:S13]  /*50c0*/  ISETP.NE.AND P5, PT, R4, RZ, PT ;  /* 0x000000ff0400720c */ /* 0x000fda0003fa5270 */
[----:B------:R-:W-:-:S05]  /*50d0*/  @!P5 VIADD R4, R74, 0x132a0 ;  /* 0x000132a04a04d836 */ /* 0x000fca0000000000 */
[----:B------:R-:W-:-:S04]  /*50e0*/  @!P5 PRMT R4, RZ, 0x654, R4 ;  /* 0x00000654ff04d816 */ /* 0x000fc80000000004 */
[----:B------:R1:W-:Y:S01]  /*50f0*/  @!P5 SYNCS.ARRIVE.TRANS64.RED.A1T0 RZ, [R4+URZ], RZ ;  /* 0x000000ff04ffd9a7 */ /* 0x0003e2000810043f */
[----:B------:R-:W-:Y:S05]  /*5100*/  @!P0 BRA `(.L_x_12278) ;  /* 0x0000000000048947 */ /* 0x000fea0003800000 */
[----:B------:R-:W-:Y:S01]  /*5110*/  BPT.TRAP 0x1 ;  /* 0x000000040000795c */ /* 0x000fe20000300000 */
.L_x_12278:
[----:B------:R-:W-:Y:S05]  /*5120*/  BSYNC B0 ;  /* 0x0000000000007941 */ /* 0x000fea0003800000 */
.L_x_12277:
[----:B------:R-:W5:Y:S01]  /*5130*/  SYNCS.PHASECHK.TRANS64.TRYWAIT P0, [R74+URZ+0x132b0], R77 ;  /* 0x0132b04d4a0075a7 */ /* 0x000f62000800017f */
[----:B------:R-:W-:Y:S04]  /*5140*/  BSSY B0, `(.L_x_12279) ;  /* 0x0000002000007945 */ /* 0x000fe80003800000 */
[----:B-----5:R-:W-:Y:S05]  /*5150*/  @!P0 BRA `(.L_x_12280) ;  /* 0x000001fc008c8947 */ /* 0x020fea0003800000 */
.L_x_12566:
[----:B------:R-:W-:Y:S05]  /*5160*/  BSYNC B0 ;  /* 0x0000000000007941 */ /* 0x000fea0003800000 */
.L_x_12279:
        /* <DEDUP_REMOVED lines=11> */
[----:B---3--:R-:W-:-:S04]  /*5220*/  IADD3 R12, P0, R6, UR6, RZ ;  /* 0x00000006060c7c10 */ /* 0x008fc8000ff1e0ff */
[----:B------:R-:W-:Y:S02]  /*5230*/  IADD3.X R13, R7, UR7, R5, P0, !PT ;  /* 0x00000007070d7c10 */ /* 0x000fe400087fe405 */
[----:B------:R-:W-:-:S13]  /*5240*/  ISETP.GE.AND P0, PT, R22, UR4, PT ;  /* 0x0000000416007c0c */ /* 0x000fda000bf06270 */
[----:B------:R-:W1:Y:S04]  /*5250*/  @!P0 LDS.128 R4, [R76+0x6000] ;  /* 0x006000004c048984 */ /* 0x000e680000000c00 */
[----:B-1----:R-:W-:Y:S01]  /*5260*/  @!P0 STG.E.128 desc[UR44][R12.64], R4 ;  /* 0x000000040c008986 */ /* 0x002fe2000c101d2c */
[----:B------:R-:W-:-:S13]  /*5270*/  ISETP.GE.AND P0, PT, R78, UR4, PT ;  /* 0x000000044e007c0c */ /* 0x000fda000bf06270 */
[----:B------:R-:W1:Y:S04]  /*5280*/  @!P0 LDS.128 R8, [R72+0x6000] ;  /* 0x0060000048088984 */ /* 0x000e680000000c00 */
[----:B-1----:R1:W-:Y:S02]  /*5290*/  @!P0 STG.E.128 desc[UR44][R12.64+0x20], R8 ;  /* 0x000020080c008986 */ /* 0x0023e4000c101d2c */
.L_x_12282:
[----:B------:R-:W-:Y:S05]  /*52a0*/  BSYNC B0 ;  /* 0x0000000000007941 */ /* 0x000fea0003800000 */
.L_x_12281:
[----:B------:R-:W5:Y:S01]  /*52b0*/  LDL.LU R5, [R1+0x14] ;  /* 0x0000140001057983 */ /* 0x000f620000300800 */
[----:B------:R-:W-:Y:S01]  /*52c0*/  VIADD R157, R157, 0x1 ;  /* 0x000000019d9d7836 */ /* 0x000fe20000000000 */
[----:B------:R-:W-:Y:S01]  /*52d0*/  LOP3.LUT P6, RZ, R16, 0x2, RZ, 0xc0, !PT ;  /* 0x0000000210ff7812 */ /* 0x000fe200078cc0ff */
[----:B0-----:R-:W-:Y:S01]  /*52e0*/  @!P5 VIADD R74, R74, 0x132c0 ;  /* 0x000132c04a4ad836 */ /* 0x001fe20000000000 */
[----:B------:R-:W-:Y:S01]  /*52f0*/  @!PT LDS RZ, [RZ] ;  /* 0x00000000fffff984 */ /* 0x000fe20000000800 */
[----:B------:R-:W-:Y:S01]  /*5300*/  @!PT LDS RZ, [RZ] ;  /* 0x00000000fffff984 */ /* 0x000fe20000000800 */
[----:B------:R-:W-:Y:S01]  /*5310*/  @!PT LDS RZ, [RZ] ;  /* 0x00000000fffff984 */ /* 0x000fe20000000800 */
[----:B------:R-:W-:Y:S01]  /*5320*/  @!PT LDS RZ, [RZ] ;  /* 0x00000000fffff984 */ /* 0x000fe20000000800 */
[----:B------:R0:W-:Y:S06]  /*5330*/  MEMBAR.ALL.CTA ;  /* 0x0000000000007992 */ /* 0x0001ec0000008000 */
[----:B0-----:R-:W0:Y:S02]  /*5340*/  FENCE.VIEW.ASYNC.S ;  /* 0x00000000000073c6 */ /* 0x001e240000000000 */
[----:B0-----:R0:W-:Y:S01]  /*5350*/  BAR.SYNC.DEFER_BLOCKING R61, 0x80 ;  /* 0x0002003d0000751d */ /* 0x0011e20000010000 */
[----:B------:R-:W-:-:S02]  /*5360*/  ISETP.NE.AND P1, PT, R157, 0x2, PT ;  /* 0x000000029d00780c */ /* 0x000fc40003f25270 */
[----:B------:R-:W-:Y:S02]  /*5370*/  @!P5 PRMT R74, RZ, 0x654, R74 ;  /* 0x00000654ff4ad816 */ /* 0x000fe4000000004a */
[----:B-1----:R-:W-:Y:S02]  /*5380*/  SEL R4, RZ, 0x1, P1 ;  /* 0x00000001ff047807 */ /* 0x002fe40000800000 */
[----:B------:R-:W-:Y:S02]  /*5390*/  PLOP3.LUT P0, PT, PT, PT, PT, 0x8, 0x0 ;  /* 0x000000000000781c */ /* 0x000fe40003f0e170 */
[----:B------:R-:W-:Y:S01]  /*53a0*/  SEL R157, R157, RZ, P1 ;  /* 0x000000ff9d9d7207 */ /* 0x000fe20000800000 */
[----:B------:R0:W-:Y:S01]  /*53b0*/  @!P5 SYNCS.ARRIVE.TRANS64.RED.A1T0 RZ, [R74+URZ], RZ ;  /* 0x000000ff4affd9a7 */ /* 0x0001e2000810043f */
[----:B-----5:R-:W-:-:S05]  /*53c0*/  LOP3.LUT R5, R5, R4, RZ, 0x3c, !PT ;  /* 0x0000000405057212 */ /* 0x020fca00078e3cff */
[----:B------:R0:W-:Y:S01]  /*53d0*/  STL [R1+0x14], R5 ;  /* 0x0000140501007387 */ /* 0x0001e20000100800 */
[----:B------:R-:W-:Y:S05]  /*53e0*/  @P6 BRA `(.L_x_12283) ;  /* 0xffffffd000e06947 */ /* 0x000fea000383ffff */
.L_x_12249:
[----:B------:R-:W2:Y:S01]  /*53f0*/  LDL R8, [R1+0x1c] ;  /* 0x00001c0001087983 */ /* 0x000ea20000100800 */
[----:B------:R-:W1:Y:S01]  /*5400*/  LDC R0, c[0x0][0x448] ;  /* 0x00011200ff007b82 */ /* 0x000e620000000800 */
[----:B------:R-:W-:Y:S07]  /*5410*/  BSSY B0, `(.L_x_12284) ;  /* 0x000000d000007945 */ /* 0x000fee0003800000 */
[----:B------:R-:W3:Y:S01]  /*5420*/  LDC.64 R6, c[0x0][0x9e0] ;  /* 0x00027800ff067b82 */ /* 0x000ee20000000a00 */
[----:B-1----:R-:W-:-:S02]  /*5430*/  ISETP.NE.AND P1, PT, R0, 0x1, PT ;  /* 0x000000010000780c */ /* 0x002fc40003f25270 */
[----:B---3--:R-:W-:-:S11]  /*5440*/  ISETP.GE.AND P2, PT, R7, 0x1, PT ;  /* 0x000000010700780c */ /* 0x008fd60003f46270 */
[----:B------:R-:W1:Y:S08]  /*5450*/  @P1 LDC R0, c[0x0][0x44c] ;  /* 0x00011300ff001b82 */ /* 0x000e700000000800 */
[----:B0-----:R-:W0:Y:S01]  /*5460*/  @P1 LDC R5, c[0x0][0x450] ;  /* 0x00011400ff051b82 */ /* 0x001e220000000800 */
[----:B--2---:R-:W-:-:S04]  /*5470*/  VIADD R3, R8, 0xbf ;  /* 0x000000bf08037836 */ /* 0x004fc80000000000 */
[----:B-1----:R-:W-:-:S05]  /*5480*/  @P1 IMAD.HI.U32 R0, R3, R0, RZ ;  /* 0x0000000003001227 */ /* 0x002fca00078e00ff */
[----:B0-----:R-:W-:-:S05]  /*5490*/  @P1 SHF.R.U32.HI R3, RZ, R5, R0 ;  /* 0x00000005ff031219 */ /* 0x001fca0000011600 */
[----:B------:R-:W-:Y:S01]  /*54a0*/  IMAD.IADD R3, R48, 0x1, R3 ;  /* 0x0000000130037824 */ /* 0x000fe200078e0203 */
[----:B------:R-:W-:Y:S06]  /*54b0*/  @P0 BRA `(.L_x_12285) ;  /* 0x0000000000080947 */ /* 0x000fec0003800000 */
[----:B------:R-:W0:Y:S02]  /*54c0*/  FENCE.VIEW.ASYNC.G ;  /* 0x00000000000073c6 */ /* 0x000e240000000100 */
[----:B0-----:R-:W-:Y:S06]  /*54d0*/  BAR.ARV 0xc, 0x200 ;  /* 0x0308000000007b1d */ /* 0x001fec0000002000 */
.L_x_12285:
[----:B------:R-:W-:Y:S05]  /*54e0*/  BSYNC B0 ;  /* 0x0000000000007941 */ /* 0x000fea0003800000 */
.L_x_12284:
        /* <DEDUP_REMOVED lines=13> */
.L_x_12288:
[----:B------:R-:W-:-:S13]  /*55c0*/  ISETP.NE.AND P0, PT, R7, 0x1, PT ;  /* 0x000000010700780c */ /* 0x000fda0003f05270 */
[----:B------:R-:W0:Y:S02]  /*55d0*/  @P0 LDC.64 R4, c[0x0][0x9e8] ;  /* 0x00027a00ff040b82 */ /* 0x000e240000000a00 */
[----:B0-----:R-:W-:-:S05]  /*55e0*/  @P0 IMAD.HI.U32 R4, R2, R4, RZ ;  /* 0x0000000402040227 */ /* 0x001fca00078e00ff */
[----:B------:R-:W-:-:S07]  /*55f0*/  @P0 SHF.R.U32.HI R2, RZ, R5, R4 ;  /* 0x00000005ff020219 */ /* 0x000fce0000011604 */
.L_x_12289:
[----:B------:R-:W-:Y:S05]  /*5600*/  BSYNC B0 ;  /* 0x0000000000007941 */ /* 0x000fea0003800000 */
.L_x_12287:
[----:B------:R-:W-:-:S05]  /*5610*/  IMAD R3, R2, R7, R7 ;  /* 0x0000000702037224 */ /* 0x000fca00078e0207 */
[----:B------:R-:W-:-:S07]  /*5620*/  VIMNMX R0, R0, R3, PT ;  /* 0x0000000300007248 */ /* 0x000fce0003fe0100 */
.L_x_12286:
[----:B------:R-:W0:Y:S01]  /*5630*/  @P1 LDC R2, c[0x0][0x44c] ;  /* 0x00011300ff021b82 */ /* 0x000e220000000800 */
[----:B------:R-:W-:Y:S01]  /*5640*/  VIADD R0, R0, 0x9f ;  /* 0x0000009f00007836 */ /* 0x000fe20000000000 */
[----:B------:R-:W-:-:S03]  /*5650*/  ULDC UR4, c[0x0][0x9dc] ;  /* 0x0002770000047ab9 */ /* 0x000fc60000000800 */
[----:B------:R-:W-:-:S03]  /*5660*/  IMAD.HI R0, R0, 0x66666667, RZ ;  /* 0x6666666700007827 */ /* 0x000fc600078e02ff */
[----:B------:R-:W1:Y:S02]  /*5670*/  @P1 LDC R5, c[0x0][0x450] ;  /* 0x00011400ff051b82 */ /* 0x000e640000000800 */
[----:B------:R-:W-:-:S04]  /*5680*/  SHF.R.U32.HI R3, RZ, 0x1f, R0 ;  /* 0x0000001fff037819 */ /* 0x000fc80000011600 */
[----:B------:R-:W-:-:S04]  /*5690*/  LEA.HI.SX32 R3, R0, R3, 0x1a ;  /* 0x0000000300037211 */ /* 0x000fc800078fd2ff */
[----:B------:R-:W-:Y:S01]  /*56a0*/  VIMNMX R9, R46, R3, PT ;  /* 0x000000032e097248 */ /* 0x000fe20003fe0100 */
[----:B0-----:R-:W-:-:S04]  /*56b0*/  @P1 IMAD.HI.U32 R4, R8, R2, RZ ;  /* 0x0000000208041227 */ /* 0x001fc800078e00ff */
        /* <DEDUP_REMOVED lines=15> */
.L_x_12292:
[----:B------:R-:W-:-:S13]  /*57b0*/  ISETP.NE.AND P0, PT, R7, 0x1, PT ;  /* 0x000000010700780c */ /* 0x000fda0003f05270 */
[----:B------:R-:W0:Y:S02]  /*57c0*/  @P0 LDC.64 R4, c[0x0][0x9e8] ;  /* 0x00027a00ff040b82 */ /* 0x000e240000000a00 */
[----:B0-----:R-:W-:-:S05]  /*57d0*/  @P0 IMAD.HI.U32 R4, R0, R4, RZ ;  /* 0x0000000400040227 */ /* 0x001fca00078e00ff */
[----:B------:R-:W-:-:S07]  /*57e0*/  @P0 SHF.R.U32.HI R0, RZ, R5, R4 ;  /* 0x00000005ff000219 */ /* 0x000fce0000011604 */
.L_x_12293:
[----:B------:R-:W-:Y:S05]  /*57f0*/  BSYNC B0 ;  /* 0x0000000000007941 */ /* 0x000fea0003800000 */
.L_x_12291:
[----:B------:R-:W-:-:S05]  /*5800*/  IMAD R3, R0, R7, RZ ;  /* 0x0000000700037224 */ /* 0x000fca00078e02ff */
[----:B------:R-:W-:-:S07]  /*5810*/  VIMNMX R2, R2, R3, !PT ;  /* 0x0000000302027248 */ /* 0x000fce0007fe0100 */
.L_x_12290:
[----:B------:R-:W-:Y:S01]  /*5820*/  IMAD.HI R2, R2, 0x66666667, RZ ;  /* 0x6666666702027827 */ /* 0x000fe200078e02ff */
[----:B------:R-:W-:Y:S03]  /*5830*/  BSSY B0, `(.L_x_12294) ;  /* 0x0000027000007945 */ /* 0x000fe60003800000 */
[----:B------:R-:W-:Y:S01]  /*5840*/  IMAD.MOV.U32 R104, RZ, RZ, RZ ;  /* 0x000000ffff687224 */ /* 0x000fe200078e00ff */
[----:B------:R-:W-:-:S04]  /*5850*/  SHF.R.U32.HI R3, RZ, 0x1f, R2 ;  /* 0x0000001fff037819 */ /* 0x000fc80000011602 */
[----:B------:R-:W-:-:S04]  /*5860*/  LEA.HI.SX32 R3, R2, R3, 0x1a ;  /* 0x0000000302037211 */ /* 0x000fc800078fd2ff */
        /* <DEDUP_REMOVED lines=35> */
.L_x_12295:
[----:B------:R-:W-:Y:S05]  /*5aa0*/  BSYNC B0 ;  /* 0x0000000000007941 */ /* 0x000fea0003800000 */
.L_x_12294:
[----:B------:R-:W2:Y:S01]  /*5ab0*/  LDL R0, [R1+0x6c] ;  /* 0x00006c0001007983 */ /* 0x000ea20000100800 */
[----:B------:R-:W-:Y:S02]  /*5ac0*/  PLOP3.LUT P0, PT, PT, PT, PT, 0x80, 0x0 ;  /* 0x000000000000781c */ /* 0x000fe40003f0f070 */
[----:B------:R-:W-:Y:S01]  /*5ad0*/  CS2R R28, SRZ ;  /* 0x00000000001c7805 */ /* 0x000fe2000001ff00 */
[----:B------:R-:W-:Y:S01]  /*5ae0*/  IMAD.MOV.U32 R2, RZ, RZ, RZ ;  /* 0x000000ffff027224 */ /* 0x000fe200078e00ff */
[----:B----4-:R-:W-:Y:S02]  /*5af0*/  CS2R R24, SRZ ;  /* 0x0000000000187805 */ /* 0x010fe4000001ff00 */
        /* <DEDUP_REMOVED lines=15> */
[----:B--2---:R-:W-:Y:S02]  /*5bf0*/  IMAD R3, R0, R104, R11 ;  /* 0x0000006800037224 */ /* 0x004fe400078e020b */
        /* <DEDUP_REMOVED lines=12> */
[----:B------:R-:W-:-:S06]  /*5cc0*/  SHF.R.S32.HI R0, RZ, 0x7, R0 ;  /* 0x00000007ff007819 */ /* 0x000fcc0000011400 */
        /* <DEDUP_REMOVED lines=24> */
.L_x_12298:
[----:B------:R-:W-:Y:S05]  /*5e50*/  BSYNC B6 ;  /* 0x0000000000067941 */ /* 0x000fea0003800000 */
.L_x_12297:
        /* <DEDUP_REMOVED lines=50> */
.L_x_12302:
[----:B-1----:R1:W2:Y:S02]  /*6180*/  SYNCS.PHASECHK.TRANS64.TRYWAIT P0, [R18+URZ+0x13200], R3 ;  /* 0x01320003120075a7 */ /* 0x0022a4000800017f */
[----:B--2---:R-:W-:Y:S05]  /*6190*/  @!P0 NANOSLEEP.SYNCS 0x989680 ;  /* 0x009896800000895d */ /* 0x004fea0003900000 */
[----:B------:R-:W2:Y:S02]  /*61a0*/  @!P0 SYNCS.PHASECHK.TRANS64 P0, [R18+URZ+0x13200], R3 ;  /* 0x01320003120085a7 */ /* 0x000ea4000800007f */
[----:B--2---:R-:W-:Y:S05]  /*61b0*/  @!P0 BRA `(.L_x_12302) ;  /* 0xfffffffc00f08947 */ /* 0x004fea000383ffff */
.L_x_12301:
[----:B------:R-:W-:Y:S05]  /*61c0*/  BSYNC B0 ;  /* 0x0000000000007941 */ /* 0x000fea0003800000 */
.L_x_12300:
[----:B------:R-:W-:Y:S05]  /*61d0*/  BRA `(.L_x_12303) ;  /* 0x0000002c00387947 */ /* 0x000fea0003800000 */
.L_x_12299:
        /* <DEDUP_REMOVED lines=30> */
.L_x_12305:
[----:B------:R-:W-:Y:S05]  /*63c0*/  BSYNC B6 ;  /* 0x0000000000067941 */ /* 0x000fea0003800000 */
.L_x_12304:
[----:B------:R-:W2:Y:S01]  /*63d0*/  LDL R20, [R1+0x1c] ;  /* 0x00001c0001147983 */ /* 0x000ea20000100800 */
[----:B------:R-:W-:Y:S01]  /*63e0*/  ULDC.U8 UR4, c[0x0][0x410] ;  /* 0x0001040000047ab9 */ /* 0x000fe20000000000 */
[----:B------:R-:W0:Y:S01]  /*63f0*/  S2R R21, SR_TID.X ;  /* 0x0000000000157919 */ /* 0x000e220000002100 */
[----:B------:R-:W-:Y:S01]  /*6400*/  ISETP.NE.AND P0, PT, RZ, UR4, PT ;  /* 0x00000004ff007c0c */ /* 0x000fe2000bf05270 */
[----:B------:R-:W-:Y:S01]  /*6410*/  BSSY B0, `(.L_x_12306) ;  /* 0x00002a2000007945 */ /* 0x000fe20003800000 */
[C---:B0-----:R-:W-:Y:S02]  /*6420*/  VIADD R34, R21.reuse, 0xffffff80 ;  /* 0xffffff8015227836 */ /* 0x041fe40000000000 */
[----:B------:R-:W-:-:S05]  /*6430*/  VIADD R32, R21, 0xffffff80 ;  /* 0xffffff8015207836 */ /* 0x000fca0000000000 */
[----:B------:R-:W-:-:S04]  /*6440*/  LEA.HI R32, R32, R34, RZ, 0x1 ;  /* 0x0000002220207211 */ /* 0x000fc800078f08ff */
[----:B------:R-:W-:-:S05]  /*6450*/  SHF.R.S32.HI R32, RZ, 0x1, R32 ;  /* 0x00000001ff207819 */ /* 0x000fca0000011420 */
[----:B--2---:R-:W-:Y:S01]  /*6460*/  IMAD.IADD R10, R32, 0x1, R20 ;  /* 0x00000001200a7824 */ /* 0x004fe200078e0214 */
[----:B------:R-:W-:Y:S06]  /*6470*/  @!P0 BRA `(.L_x_12307) ;  /* 0x0000001400548947 */ /* 0x000fec0003800000 */
        /* <DEDUP_REMOVED lines=32> */
.L_x_12572:
[----:B0-----:R-:W5:Y:S04]  /*6680*/  LDL R5, [R1+0x4] ;  /* 0x0000040001057983 */ /* 0x001f680000100800 */
[----:B------:R-:W2:Y:S01]  /*6690*/  LDL R6, [R1+0x68] ;  /* 0x0000680001067983 */ /* 0x000ea20000100800 */
[----:B------:R-:W-:Y:S01]  /*66a0*/  BSSY B1, `(.L_x_12309) ;  /* 0x0000023000017945 */ /* 0x000fe20003800000 */
[----:B------:R-:W-:Y:S02]  /*66b0*/  CS2R R12, SRZ ;  /* 0x00000000000c7805 */ /* 0x000fe4000001ff00 */
[----:B------:R-:W-:Y:S01]  /*66c0*/  CS2R R8, SRZ ;  /* 0x0000000000087805 */ /* 0x000fe2000001ff00 */
[----:B-----5:R-:W-:Y:S01]  /*66d0*/  IMAD R29, R5, R20, RZ ;  /* 0x00000014051d7224 */ /* 0x020fe200078e02ff */
[----:B------:R-:W-:-:S02]  /*66e0*/  CS2R R20, SRZ ;  /* 0x0000000000147805 */ /* 0x000fc4000001ff00 */
[----:B--2---:R-:W-:Y:S02]  /*66f0*/  LEA.HI R5, R6, R6, RZ, 0x1 ;  /* 0x0000000606057211 */ /* 0x004fe400078f08ff */
[----:B------:R-:W-:Y:S02]  /*6700*/  ISETP.GE.AND P0, PT, R10, R29, PT ;  /* 0x0000001d0a00720c */ /* 0x000fe40003f06270 */
[----:B------:R-:W-:Y:S02]  /*6710*/  CS2R R10, SRZ ;  /* 0x00000000000a7805 */ /* 0x000fe4000001ff00 */
[----:B------:R-:W-:-:S05]  /*6720*/  LOP3.LUT R5, R5, 0xfffffffe, RZ, 0xc0, !PT ;  /* 0xfffffffe05057812 */ /* 0x000fca00078ec0ff */
[----:B------:R-:W-:-:S05]  /*6730*/  IMAD.IADD R5, R6, 0x1, -R5 ;  /* 0x0000000106057824 */ /* 0x000fca00078e0a05 */
[----:B------:R-:W-:Y:S01]  /*6740*/  SHF.L.U32 R5, R5, 0x1f, RZ ;  /* 0x0000001f05057819 */ /* 0x000fe200000006ff */
[----:B------:R-:W-:Y:S06]  /*6750*/  @P0 BRA `(.L_x_12310) ;  /* 0x00000000005c0947 */ /* 0x000fec0003800000 */
[----:B------:R-:W2:Y:S01]  /*6760*/  LDL.64 R30, [R1+0x20] ;  /* 0x00002000011e7983 */ /* 0x000ea20000100a00 */
[----:B------:R-:W-:-:S03]  /*6770*/  ULDC UR4, c[0x0][0x3f4] ;  /* 0x0000fd0000047ab9 */ /* 0x000fc60000000800 */
[----:B------:R-:W3:Y:S01]  /*6780*/  LDL R15, [R1+0x34] ;  /* 0x00003400010f7983 */ /* 0x000ee20000100800 */
[----:B------:R-:W-:Y:S02]  /*6790*/  CS2R R10, SRZ ;  /* 0x00000000000a7805 */ /* 0x000fe4000001ff00 */
[----:B------:R-:W-:Y:S02]  /*67a0*/  CS2R R20, SRZ ;  /* 0x0000000000147805 */ /* 0x000fe4000001ff00 */
[----:B------:R-:W-:Y:S02]  /*67b0*/  CS2R R12, SRZ ;  /* 0x00000000000c7805 */ /* 0x000fe4000001ff00 */
[----:B--2---:R-:W-:Y:S02]  /*67c0*/  ISETP.GE.AND P4, PT, R30, UR4, PT ;  /* 0x000000041e007c0c */ /* 0x004fe4000bf86270 */
[----:B---3--:R-:W-:Y:S02]  /*67d0*/  ISETP.GE.AND P5, PT, R15, UR4, PT ;  /* 0x000000040f007c0c */ /* 0x008fe4000bfa6270 */
[----:B------:R-:W-:-:S09]  /*67e0*/  SHF.R.S32.HI R9, RZ, 0x1f, R15 ;  /* 0x0000001fff097819 */ /* 0x000fd2000001140f */
[CC--:B------:R-:W-:Y:S02]  /*67f0*/  @!P4 IADD3 R6, P0, R30.reuse, R3.reuse, RZ ;  /* 0x000000031e06c210 */ /* 0x0c0fe40007f1e0ff */
[C---:B------:R-:W-:Y:S02]  /*6800*/  @!P5 IADD3 R26, P2, R15.reuse, R3, RZ ;  /* 0x000000030f1ad210 */ /* 0x040fe40007f5e0ff */
[----:B------:R-:W-:Y:S02]  /*6810*/  @!P4 SHF.R.S32.HI R3, RZ, 0x1f, R30 ;  /* 0x0000001fff03c819 */ /* 0x000fe4000001141e */
[-C--:B----4-:R-:W-:Y:S01]  /*6820*/  @!P4 IADD3 R30, P1, R30, R14.reuse, RZ ;  /* 0x0000000e1e1ec210 */ /* 0x090fe20007f3e0ff */
[C---:B-1----:R-:W-:Y:S01]  /*6830*/  @!P5 IMAD.X R27, R0.reuse, 0x1, R9, P2 ;  /* 0x00000001001bd824 */ /* 0x042fe200010e0609 */
[----:B------:R-:W-:Y:S01]  /*6840*/  @!P5 IADD3 R14, P3, R15, R14, RZ ;  /* 0x0000000e0f0ed210 */ /* 0x000fe20007f7e0ff */
[--C-:B------:R-:W-:Y:S02]  /*6850*/  @!P4 IMAD.X R7, R0, 0x1, R3.reuse, P0 ;  /* 0x000000010007c824 */ /* 0x100fe400000e0603 */
[C---:B------:R-:W-:Y:S01]  /*6860*/  @!P4 IMAD.X R31, R4.reuse, 0x1, R3, P1 ;  /* 0x00000001041fc824 */ /* 0x040fe200008e0603 */
[----:B------:R0:W5:Y:S01]  /*6870*/  @!P5 LD.E.64 R10, desc[UR44][R26.64] ;  /* 0x0000002c1a0ad980 */ /* 0x000162000c101b00 */
[----:B------:R-:W-:Y:S01]  /*6880*/  @!P5 IMAD.X R15, R4, 0x1, R9, P3 ;  /* 0x00000001040fd824 */ /* 0x000fe200018e0609 */
[----:B------:R-:W-:-:S02]  /*6890*/  CS2R R8, SRZ ;  /* 0x0000000000087805 */ /* 0x000fc4000001ff00 */
[----:B------:R0:W5:Y:S04]  /*68a0*/  @!P4 LD.E.64 R20, desc[UR44][R6.64] ;  /* 0x0000002c0614c980 */ /* 0x000168000c101b00 */
[----:B------:R0:W5:Y:S04]  /*68b0*/  @!P5 LD.E.64 R8, desc[UR44][R14.64] ;  /* 0x0000002c0e08d980 */ /* 0x000168000c101b00 */
[----:B------:R0:W5:Y:S02]  /*68c0*/  @!P4 LD.E.64 R12, desc[UR44][R30.64] ;  /* 0x0000002c1e0cc980 */ /* 0x000164000c101b00 */
.L_x_12310:
[----:B------:R-:W-:Y:S05]  /*68d0*/  BSYNC B1 ;  /* 0x0000000000017941 */ /* 0x000fea0003800000 */
.L_x_12309:
[----:B-1----:R-:W2:Y:S01]  /*68e0*/  LDL.LU R0, [R1+0x54] ;  /* 0x0000540001007983 */ /* 0x002ea20000300800 */
[----:B------:R-:W1:Y:S01]  /*68f0*/  SYNCS.PHASECHK.TRANS64.TRYWAIT P0, [R18+URZ+0x13200], R5 ;  /* 0x01320005120075a7 */ /* 0x000e62000800017f */
[----:B------:R-:W-:Y:S01]  /*6900*/  BSSY B1, `(.L_x_12311) ;  /* 0x0000005000017945 */ /* 0x000fe20003800000 */
[----:B--2---:R-:W-:-:S05]  /*6910*/  IMAD R0, R0, -0xc0, R29 ;  /* 0xffffff4000007824 */ /* 0x004fca00078e021d */
[----:B------:R-:W-:-:S04]  /*6920*/  VIMNMX R0, R0, 0xc0, PT ;  /* 0x000000c000007848 */ /* 0x000fc80003fe0100 */
[----:B------:R-:W-:Y:S01]  /*6930*/  ISETP.GE.AND P1, PT, R32, R0, PT ;  /* 0x000000002000720c */ /* 0x000fe20003f26270 */
[----:B-1----:R-:W-:-:S12]  /*6940*/  @!P0 BRA `(.L_x_12312) ;  /* 0x000001e800108947 */ /* 0x002fd80003800000 */
.L_x_12573:
[----:B------:R-:W-:Y:S05]  /*6950*/  BSYNC B1 ;  /* 0x0000000000017941 */ /* 0x000fea0003800000 */
.L_x_12311:
[----:B------:R-:W-:Y:S05]  /*6960*/  @P1 BRA `(.L_x_12313) ;  /* 0x0000002400301947 */ /* 0x000fea0003800000 */
[----:B0-----:R-:W2:Y:S01]  /*6970*/  LDL.64 R6, [R1+0x20] ;  /* 0x0000200001067983 */ /* 0x001ea20000100a00 */
[----:B------:R-:W2:Y:S03]  /*6980*/  LDC R0, c[0x0][0x3f4] ;  /* 0x0000fd00ff007b82 */ /* 0x000ea60000000800 */
[----:B------:R-:W3:Y:S04]  /*6990*/  LDL R3, [R1+0x34] ;  /* 0x0000340001037983 */ /* 0x000ee80000100800 */
[----:B------:R0:W5:Y:S01]  /*69a0*/  LDL R39, [R1+0x38] ;  /* 0x0000380001277983 */ /* 0x0001620000100800 */
[----:B------:R-:W-:Y:S01]  /*69b0*/  BSSY B1, `(.L_x_12314) ;  /* 0x000007b000017945 */ /* 0x000fe20003800000 */
[----:B--2---:R-:W-:-:S02]  /*69c0*/  ISETP.GE.AND P0, PT, R6, R0, PT ;  /* 0x000000000600720c */ /* 0x004fc40003f06270 */
[----:B---3--:R-:W-:-:S11]  /*69d0*/  ISETP.GE.AND P1, PT, R3, R0, PT ;  /* 0x000000000300720c */ /* 0x008fd60003f26270 */
[----:B0-----:R-:W-:Y:S05]  /*69e0*/  @P0 BRA `(.L_x_12315) ;  /* 0x0000000400dc0947 */ /* 0x001fea0003800000 */
[----:B-----5:R-:W-:Y:S01]  /*69f0*/  IMAD.IADD R0, R18, 0x1, R39 ;  /* 0x0000000112007824 */ /* 0x020fe200078e0227 */
[----:B----4-:R-:W-:Y:S02]  /*6a00*/  SHF.R.U32.HI R14, RZ, 0x8, R20 ;  /* 0x00000008ff0e7819 */ /* 0x010fe40000011614 */
[----:B------:R-:W-:Y:S02]  /*6a10*/  LOP3.LUT R3, R20, 0xff, RZ, 0xc0, !PT ;  /* 0x000000ff14037812 */ /* 0x000fe400078ec0ff */
[----:B-1----:R-:W0:Y:S01]  /*6a20*/  LDS.128 R4, [R0+0xb000] ;  /* 0x00b0000000047984 */ /* 0x002e220000000c00 */
[----:B------:R-:W-:Y:S02]  /*6a30*/  LOP3.LUT R14, R14, 0xff, RZ, 0xc0, !PT ;  /* 0x000000ff0e0e7812 */ /* 0x000fe400078ec0ff */
[----:B------:R-:W-:Y:S02]  /*6a40*/  SHF.R.U32.HI R26, RZ, 0x8, R21 ;  /* 0x00000008ff1a7819 */ /* 0x000fe40000011615 */
[----:B------:R-:W-:-:S02]  /*6a50*/  SHF.R.U32.HI R30, RZ, 0x8, R13 ;  /* 0x00000008ff1e7819 */ /* 0x000fc4000001160d */
        /* <DEDUP_REMOVED lines=112> */
.L_x_12315:
[----:B------:R-:W-:Y:S05]  /*7160*/  BSYNC B1 ;  /* 0x0000000000017941 */ /* 0x000fea0003800000 */
.L_x_12314:
[----:B------:R-:W-:Y:S05]  /*7170*/  @P1 BRA `(.L_x_12313) ;  /* 0x0000001c002c1947 */ /* 0x000fea0003800000 */
[----:B------:R-:W-:Y:S02]  /*7180*/  LEA.HI R24, R25, R24, RZ, 0x2 ;  /* 0x0000001819187211 */ /* 0x000fe400078f10ff */
[----:B-----5:R-:W-:Y:S02]  /*7190*/  SHF.R.U32.HI R13, RZ, 0x8, R11 ;  /* 0x00000008ff0d7819 */ /* 0x020fe4000001160b */
[--C-:B0-----:R-:W-:Y:S02]  /*71a0*/  SHF.R.S32.HI R0, RZ, 0x2, R24.reuse ;  /* 0x00000002ff007819 */ /* 0x101fe40000011418 */
[----:B------:R-:W-:Y:S02]  /*71b0*/  SHF.R.S32.HI R3, RZ, 0x1f, R24 ;  /* 0x0000001fff037819 */ /* 0x000fe40000011418 */
[----:B------:R-:W-:Y:S02]  /*71c0*/  SHF.R.U32.HI R24, RZ, 0x8, R9 ;  /* 0x00000008ff187819 */ /* 0x000fe40000011609 */
[----:B------:R-:W-:-:S02]  /*71d0*/  LEA.HI R3, R3, R0, RZ, 0x2 ;  /* 0x0000000003037211 */ /* 0x000fc400078f10ff */
[----:B------:R-:W-:Y:S02]  /*71e0*/  SHF.R.U32.HI R15, RZ, 0x8, R8 ;  /* 0x00000008ff0f7819 */ /* 0x000fe40000011608 */
[----:B------:R-:W-:Y:S02]  /*71f0*/  LOP3.LUT R3, R3, 0xfffffffc, RZ, 0xc0, !PT ;  /* 0xfffffffc03037812 */ /* 0x000fe400078ec0ff */
[----:B----4-:R-:W-:Y:S02]  /*7200*/  LOP3.LUT R14, R11, 0xff, RZ, 0xc0, !PT ;  /* 0x000000ff0b0e7812 */ /* 0x010fe400078ec0ff */
[----:B------:R-:W-:Y:S01]  /*7210*/  LOP3.LUT R25, R9, 0xff, RZ, 0xc0, !PT ;  /* 0x000000ff09197812 */ /* 0x000fe200078ec0ff */
[----:B------:R-:W-:Y:S01]  /*7220*/  IMAD.IADD R3, R0, 0x1, -R3 ;  /* 0x0000000100037824 */ /* 0x000fe200078e0a03 */
[----:B------:R-:W-:Y:S02]  /*7230*/  LOP3.LUT R13, R13, 0xff, RZ, 0xc0, !PT ;  /* 0x000000ff0d0d7812 */ /* 0x000fe400078ec0ff */
[----:B------:R-:W-:-:S02]  /*7240*/  LOP3.LUT R24, R24, 0xff, RZ, 0xc0, !PT ;  /* 0x000000ff18187812 */ /* 0x000fc400078ec0ff */
[----:B------:R-:W-:Y:S01]  /*7250*/  LOP3.LUT P0, RZ, R3, 0x2, RZ, 0xc0, !PT ;  /* 0x0000000203ff7812 */ /* 0x000fe2000780c0ff */
[----:B------:R-:W-:Y:S01]  /*7260*/  IMAD.IADD R3, R18, 0x1, R39 ;  /* 0x0000000112037824 */ /* 0x000fe200078e0227 */
[----:B------:R-:W-:Y:S02]  /*7270*/  LOP3.LUT R20, R8, 0xff, RZ, 0xc0, !PT ;  /* 0x000000ff08147812 */ /* 0x000fe400078ec0ff */
[----:B------:R-:W-:Y:S01]  /*7280*/  LOP3.LUT R15, R15, 0xff, RZ, 0xc0, !PT ;  /* 0x000000ff0f0f7812 */ /* 0x000fe200078ec0ff */
[----:B------:R-:W-:Y:S01]  /*7290*/  VIADD R0, R3, 0x20 ;  /* 0x0000002003007836 */ /* 0x000fe20000000000 */
[----:B------:R-:W-:Y:S02]  /*72a0*/  PRMT R14, R13, 0x7604, R14 ;  /* 0x000076040d0e7816 */ /* 0x000fe4000000000e */
[----:B------:R-:W-:Y:S02]  /*72b0*/  PRMT R25, R24, 0x7604, R25 ;  /* 0x0000760418197816 */ /* 0x000fe40000000019 */
[----:B------:R-:W-:-:S02]  /*72c0*/  SHF.R.U32.HI R13, RZ, 0x10, R11 ;  /* 0x00000010ff0d7819 */ /* 0x000fc4000001160b */
[----:B------:R-:W-:Y:S01]  /*72d0*/  SHF.R.U32.HI R24, RZ, 0x10, R9 ;  /* 0x00000010ff187819 */ /* 0x000fe20000011609 */
[----:B------:R-:W-:Y:S01]  /*72e0*/  @P0 VIADD R0, R3, 0xffffffe0 ;  /* 0xffffffe003000836 */ /* 0x000fe20000000000 */
[----:B------:R-:W-:Y:S02]  /*72f0*/  SHF.R.U32.HI R3, RZ, 0x8, R10 ;  /* 0x00000008ff037819 */ /* 0x000fe4000001160a */
[----:B------:R-:W-:Y:S02]  /*7300*/  LOP3.LUT R12, R10, 0xff, RZ, 0xc0, !PT ;  /* 0x000000ff0a0c7812 */ /* 0x000fe400078ec0ff */
[----:B-1----:R-:W0:Y:S01]  /*7310*/  LDS.128 R4, [R0+0xb000] ;  /* 0x00b0000000047984 */ /* 0x002e220000000c00 */
        /* <DEDUP_REMOVED lines=11> */
[----:B------:R-:W-:Y:S02]  /*73d0*/  LOP3.LUT R15, R15, 0xff000000, R11, 0xf8, !PT ;  /* 0xff0000000f0f7812 */ /* 0x000fe400078ef80b */
[----:B------:R-:W-:Y:S02]  /*73e0*/  LOP3.LUT R25, R25, 0xff000000, R9, 0xf8, !PT ;  /* 0xff00000019197812 */ /* 0x000fe400078ef809 */
[----:B------:R-:W-:Y:S02]  /*73f0*/  PRMT R13, R3, 0x7054, R12 ;  /* 0x00007054030d7816 */ /* 0x000fe4000000000c */
[----:B------:R-:W-:-:S02]  /*7400*/  PRMT R21, R20, 0x7054, R21 ;  /* 0x0000705414157816 */ /* 0x000fc40000000015 */
[----:B------:R-:W-:Y:S02]  /*7410*/  F2FP.F16.E4M3.UNPACK_B R12, R15 ;  /* 0x0000000fff0c723e */ /* 0x000fe400020006ff */
[-C--:B------:R-:W-:Y:S02]  /*7420*/  F2FP.F16.E4M3.UNPACK_B R20, R25.reuse ;  /* 0x00000019ff14723e */ /* 0x080fe400020006ff */
[----:B------:R-:W-:Y:S01]  /*7430*/  LOP3.LUT R21, R21, 0xff000000, R8, 0xf8, !PT ;  /* 0xff00000015157812 */ /* 0x000fe200078ef808 */
[----:B------:R-:W-:Y:S01]  /*7440*/  HADD2.F32 R14, -RZ, R12.H1_H1 ;  /* 0x3000000cff0e7230 */ /* 0x000fe20000004100 */
[----:B------:R-:W-:Y:S01]  /*7450*/  LOP3.LUT R13, R13, 0xff000000, R10, 0xf8, !PT ;  /* 0xff0000000d0d7812 */ /* 0x000fe200078ef80a */
[--C-:B------:R-:W-:Y:S01]  /*7460*/  HADD2.F32 R24, -RZ, R20.reuse.H1_H1 ;  /* 0x30000014ff187230 */ /* 0x100fe20000004100 */
[----:B------:R-:W-:Y:S01]  /*7470*/  F2FP.F16.E4M3.UNPACK_B R25, R25.H1 ;  /* 0x00000019ff19723e */ /* 0x000fe200030006ff */
[----:B------:R-:W-:Y:S01]  /*7480*/  HADD2.F32 R20, -RZ, R20.H0_H0 ;  /* 0x20000014ff147230 */ /* 0x000fe20000004100 */
[-C--:B0-----:R-:W-:Y:S01]  /*7490*/  F2FP.F16.E4M3.UNPACK_B R3, R6.reuse.H1 ;  /* 0x00000006ff03723e */ /* 0x081fe200030006ff */
[----:B------:R-:W-:Y:S01]  /*74a0*/  HADD2.F32 R12, -RZ, R12.H0_H0 ;  /* 0x2000000cff0c7230 */ /* 0x000fe20000004100 */
[----:B------:R-:W-:-:S02]  /*74b0*/  F2FP.F16.E4M3.UNPACK_B R6, R6 ;  /* 0x00000006ff06723e */ /* 0x000fc400020006ff */
[-C--:B------:R-:W-:Y:S01]  /*74c0*/  F2FP.F16.E4M3.UNPACK_B R10, R7.reuse ;  /* 0x00000007ff0a723e */ /* 0x080fe200020006ff */
[--C-:B------:R-:W-:Y:S01]  /*74d0*/  HADD2.F32 R8, -RZ, R3.reuse.H1_H1 ;  /* 0x30000003ff087230 */ /* 0x100fe20000004100 */
[----:B------:R-:W-:Y:S01]  /*74e0*/  F2FP.F16.E4M3.UNPACK_B R11, R7.H1 ;  /* 0x00000007ff0b723e */ /* 0x000fe200030006ff */
[----:B------:R-:W-:Y:S01]  /*74f0*/  HADD2.F32 R9, -RZ, R3.H0_H0 ;  /* 0x20000003ff097230 */ /* 0x000fe20000004100 */
[-C--:B------:R-:W-:Y:S02]  /*7500*/  F2FP.F16.E4M3.UNPACK_B R7, R5.reuse ;  /* 0x00000005ff07723e */ /* 0x080fe400020006ff */
[C---:B------:R-:W-:Y:S01]  /*7510*/  FMUL.FTZ R26, R8.reuse, R24 ;  /* 0x00000018081a7220 */ /* 0x040fe20000410000 */
[-C--:B------:R-:W-:Y:S01]  /*7520*/  FMUL.FTZ R27, R8, R14.reuse ;  /* 0x0000000e081b7220 */ /* 0x080fe20000410000 */
[----:B------:R-:W-:Y:S01]  /*7530*/  F2FP.F16.E4M3.UNPACK_B R8, R5.H1 ;  /* 0x00000005ff08723e */ /* 0x000fe200030006ff */
[--C-:B------:R-:W-:Y:S02]  /*7540*/  HADD2.F32 R5, -RZ, R6.reuse.H1_H1 ;  /* 0x30000006ff057230 */ /* 0x100fe40000004100 */
[C---:B------:R-:W-:Y:S01]  /*7550*/  FFMA.FTZ R29, R9.reuse, R14, -R26 ;  /* 0x0000000e091d7223 */ /* 0x040fe2000001081a */
[----:B------:R-:W-:Y:S01]  /*7560*/  FFMA.FTZ R30, R9, R24, R27 ;  /* 0x00000018091e7223 */ /* 0x000fe2000001001b */
[----:B------:R-:W-:Y:S01]  /*7570*/  HADD2.F32 R6, -RZ, R6.H0_H0 ;  /* 0x20000006ff067230 */ /* 0x000fe20000004100 */
[----:B------:R-:W-:Y:S01]  /*7580*/  F2FP.F16.E4M3.UNPACK_B R15, R15.H1 ;  /* 0x0000000fff0f723e */ /* 0x000fe200030006ff */
[C---:B------:R-:W-:Y:S01]  /*7590*/  FMUL.FTZ R9, R5.reuse, R20 ;  /* 0x0000001405097220 */ /* 0x040fe20000410000 */
[----:B------:R-:W-:Y:S01]  /*75a0*/  FMUL.FTZ R27, R5, R12 ;  /* 0x0000000c051b7220 */ /* 0x000fe20000410000 */
[----:B------:R-:W-:Y:S01]  /*75b0*/  HADD2.F32 R14, -RZ, R25.H0_H0 ;  /* 0x20000019ff0e7230 */ /* 0x000fe20000004100 */
[----:B------:R-:W-:Y:S01]  /*75c0*/  F2FP.F16.E4M3.UNPACK_B R3, R4 ;  /* 0x00000004ff03723e */ /* 0x000fe200020006ff */
[----:B------:R-:W-:-:S02]  /*75d0*/  HADD2.F32 R5, -RZ, R10.H1_H1 ;  /* 0x3000000aff057230 */ /* 0x000fc40000004100 */
        /* <DEDUP_REMOVED lines=11> */
[----:B------:R-:W-:Y:S01]  /*7690*/  HADD2.F32 R11, -RZ, R11.H0_H0 ;  /* 0x2000000bff0b7230 */ /* 0x000fe20000004100 */
[----:B------:R-:W-:Y:S01]  /*76a0*/  F2FP.F16.E4M3.UNPACK_B R5, R13 ;  /* 0x0000000dff05723e */ /* 0x000fe200020006ff */
[C---:B------:R-:W-:Y:S01]  /*76b0*/  FMUL.FTZ R10, R6.reuse, R15 ;  /* 0x0000000f060a7220 */ /* 0x040fe20000410000 */
[----:B------:R-:W-:Y:S01]  /*76c0*/  F2FP.F16.E4M3.UNPACK_B R4, R4.H1 ;  /* 0x00000004ff04723e */ /* 0x000fe200030006ff */
[----:B------:R-:W-:Y:S01]  /*76d0*/  FMUL.FTZ R20, R6, R25 ;  /* 0x0000001906147220 */ /* 0x000fe20000410000 */
[----:B------:R-:W-:Y:S01]  /*76e0*/  F2FP.F16.E4M3.UNPACK_B R12, R21 ;  /* 0x00000015ff0c723e */ /* 0x000fe200020006ff */
[----:B------:R-:W-:Y:S01]  /*76f0*/  FFMA.FTZ R34, R11, R25, R10 ;  /* 0x000000190b227223 */ /* 0x000fe2000001000a */
[----:B------:R-:W-:-:S02]  /*7700*/  HADD2.F32 R10, -RZ, R5.H1_H1 ;  /* 0x30000005ff0a7230 */ /* 0x000fc40000004100 */
[----:B------:R-:W-:Y:S01]  /*7710*/  FFMA.FTZ R33, R11, R15, -R20 ;  /* 0x0000000f0b217223 */ /* 0x000fe20000010814 */
[----:B------:R-:W-:Y:S01]  /*7720*/  HADD2.F32 R9, -RZ, R5.H0_H0 ;  /* 0x20000005ff097230 */ /* 0x000fe20000004100 */
[----:B------:R-:W-:Y:S01]  /*7730*/  F2FP.F16.E4M3.UNPACK_B R13, R13.H1 ;  /* 0x0000000dff0d723e */ /* 0x000fe200030006ff */
[----:B------:R-:W-:Y:S01]  /*7740*/  HADD2.F32 R14, -RZ, R12.H1_H1 ;  /* 0x3000000cff0e7230 */ /* 0x000fe20000004100 */
[----:B------:R-:W-:Y:S01]  /*7750*/  F2FP.F16.E4M3.UNPACK_B R21, R21.H1 ;  /* 0x00000015ff15723e */ /* 0x000fe200030006ff */
[--C-:B------:R-:W-:Y:S02]  /*7760*/  HADD2.F32 R6, -RZ, R4.reuse.H1_H1 ;  /* 0x30000004ff067230 */ /* 0x100fe40000004100 */
[----:B------:R-:W-:Y:S02]  /*7770*/  HADD2.F32 R5, -RZ, R4.H0_H0 ;  /* 0x20000004ff057230 */ /* 0x000fe40000004100 */
[----:B------:R-:W-:Y:S02]  /*7780*/  HADD2.F32 R12, -RZ, R12.H0_H0 ;  /* 0x2000000cff0c7230 */ /* 0x000fe40000004100 */
[----:B------:R-:W-:Y:S01]  /*7790*/  FMUL.FTZ R20, R6, R14 ;  /* 0x0000000e06147220 */ /* 0x000fe20000410000 */
[----:B------:R-:W-:-:S02]  /*77a0*/  HADD2.F32 R4, -RZ, R3.H1_H1 ;  /* 0x30000003ff047230 */ /* 0x000fc40000004100 */
[-C--:B------:R-:W-:Y:S01]  /*77b0*/  FMUL.FTZ R24, R6, R10.reuse ;  /* 0x0000000a06187220 */ /* 0x080fe20000410000 */
[----:B------:R-:W-:Y:S02]  /*77c0*/  HADD2.F32 R3, -RZ, R3.H0_H0 ;  /* 0x20000003ff037230 */ /* 0x000fe40000004100 */
[C---:B------:R-:W-:Y:S01]  /*77d0*/  FFMA.FTZ R20, R5.reuse, R10, -R20 ;  /* 0x0000000a05147223 */ /* 0x040fe20000010814 */
[----:B------:R-:W-:Y:S02]  /*77e0*/  HADD2.F32 R10, -RZ, R21.H0_H0 ;  /* 0x20000015ff0a7230 */ /* 0x000fe40000004100 */
[C---:B------:R-:W-:Y:S01]  /*77f0*/  FMUL.FTZ R6, R4.reuse, R12 ;  /* 0x0000000c04067220 */ /* 0x040fe20000410000 */
[-C--:B------:R-:W-:Y:S01]  /*7800*/  FMUL.FTZ R15, R4, R9.reuse ;  /* 0x00000009040f7220 */ /* 0x080fe20000410000 */
[----:B------:R-:W-:Y:S01]  /*7810*/  FFMA.FTZ R25, R5, R14, R24 ;  /* 0x0000000e05197223 */ /* 0x000fe20000010018 */
[----:B------:R-:W-:Y:S02]  /*7820*/  HADD2.F32 R5, -RZ, R13.H1_H1 ;  /* 0x3000000dff057230 */ /* 0x000fe40000004100 */
[----:B------:R-:W-:Y:S01]  /*7830*/  FFMA.FTZ R11, R3, R9, -R6 ;  /* 0x00000009030b7223 */ /* 0x000fe20000010806 */
[----:B------:R-:W-:-:S02]  /*7840*/  HADD2.F32 R9, -RZ, R21.H1_H1 ;  /* 0x30000015ff097230 */ /* 0x000fc40000004100 */
[----:B------:R-:W-:Y:S01]  /*7850*/  FFMA.FTZ R12, R3, R12, R15 ;  /* 0x0000000c030c7223 */ /* 0x000fe2000001000f */
[--C-:B------:R-:W-:Y:S02]  /*7860*/  HADD2.F32 R4, -RZ, R8.reuse.H1_H1 ;  /* 0x30000008ff047230 */ /* 0x100fe40000004100 */
[----:B------:R-:W-:Y:S02]  /*7870*/  HADD2.F32 R3, -RZ, R7.H1_H1 ;  /* 0x30000007ff037230 */ /* 0x000fe40000004100 */
[----:B------:R-:W-:Y:S02]  /*7880*/  HADD2.F32 R6, -RZ, R13.H0_H0 ;  /* 0x2000000dff067230 */ /* 0x000fe40000004100 */
[C---:B------:R-:W-:Y:S01]  /*7890*/  FMUL.FTZ R13, R4.reuse, R9 ;  /* 0x00000009040d7220 */ /* 0x040fe20000410000 */
[----:B------:R-:W-:Y:S02]  /*78a0*/  HADD2.F32 R8, -RZ, R8.H0_H0 ;  /* 0x20000008ff087230 */ /* 0x000fe40000004100 */
[----:B------:R-:W-:Y:S01]  /*78b0*/  FMUL.FTZ R14, R4, R5 ;  /* 0x00000005040e7220 */ /* 0x000fe20000410000 */
[----:B------:R-:W-:-:S02]  /*78c0*/  HADD2.F32 R7, -RZ, R7.H0_H0 ;  /* 0x20000007ff077230 */ /* 0x000fc40000004100 */
[C---:B------:R-:W-:Y:S01]  /*78d0*/  FMUL.FTZ R4, R3.reuse, R10 ;  /* 0x0000000a03047220 */ /* 0x040fe20000410000 */
[-C--:B------:R-:W-:Y:S01]  /*78e0*/  FMUL.FTZ R3, R3, R6.reuse ;  /* 0x0000000603037220 */ /* 0x080fe20000410000 */
        /* <DEDUP_REMOVED lines=8> */
[----:B------:R-:W-:Y:S02]  /*7970*/  F2FP.SATFINITE.E4M3.F32.PACK_AB_MERGE_C R6, R27, R26, R6 ;  /* 0x0000001a1b06723e */ /* 0x000fe40004807006 */
[----:B------:R-:W-:Y:S02]  /*7980*/  F2FP.SATFINITE.E4M3.F32.PACK_AB_MERGE_C R7, R32, R31, R7 ;  /* 0x0000001f2007723e */ /* 0x000fe40004807007 */
[----:B------:R-:W-:Y:S02]  /*7990*/  F2FP.SATFINITE.E4M3.F32.PACK_AB_MERGE_C R4, R12, R11, R4 ;  /* 0x0000000b0c04723e */ /* 0x000fe40004807004 */
[----:B------:R-:W-:-:S05]  /*79a0*/  F2FP.SATFINITE.E4M3.F32.PACK_AB_MERGE_C R5, R10, R5, R13 ;  /* 0x000000050a05723e */ /* 0x000fca000480700d */
[----:B------:R2:W-:Y:S01]  /*79b0*/  STS.128 [R0+0xb000], R4 ;  /* 0x00b0000400007388 */ /* 0x0005e20000000c00 */
[----:B------:R-:W-:Y:S05]  /*79c0*/  BRA `(.L_x_12313) ;  /* 0x0000001400187947 */ /* 0x000fea0003800000 */
.L_x_12307:
        /* <DEDUP_REMOVED lines=32> */
.L_x_12579:
[----:B0-----:R-:W5:Y:S01]  /*7bd0*/  LDL R4, [R1+0x4] ;  /* 0x0000040001047983 */ /* 0x001f620000100800 */
[----:B------:R-:W0:Y:S03]  /*7be0*/  LDC R27, c[0x0][0x3f4] ;  /* 0x0000fd00ff1b7b82 */ /* 0x000e260000000800 */
[----:B------:R-:W2:Y:S01]  /*7bf0*/  LDL R5, [R1+0x68] ;  /* 0x0000680001057983 */ /* 0x000ea20000100800 */
[----:B------:R-:W-:Y:S01]  /*7c00*/  BSSY B1, `(.L_x_12317) ;  /* 0x0000017000017945 */ /* 0x000fe20003800000 */
[----:B------:R-:W-:Y:S01]  /*7c10*/  CS2R R6, SRZ ;  /* 0x0000000000067805 */ /* 0x000fe2000001ff00 */
[----:B-----5:R-:W-:Y:S01]  /*7c20*/  IMAD R25, R4, R8, RZ ;  /* 0x0000000804197224 */ /* 0x020fe200078e02ff */
[----:B------:R-:W-:Y:S02]  /*7c30*/  CS2R R8, SRZ ;  /* 0x0000000000087805 */ /* 0x000fe4000001ff00 */
[----:B--2---:R-:W-:-:S02]  /*7c40*/  LEA.HI R4, R5, R5, RZ, 0x1 ;  /* 0x0000000505047211 */ /* 0x004fc400078f08ff */
[----:B------:R-:W-:Y:S02]  /*7c50*/  ISETP.GE.AND P0, PT, R10, R25, PT ;  /* 0x000000190a00720c */ /* 0x000fe40003f06270 */
[----:B------:R-:W-:Y:S02]  /*7c60*/  CS2R R10, SRZ ;  /* 0x00000000000a7805 */ /* 0x000fe4000001ff00 */
[----:B------:R-:W-:-:S05]  /*7c70*/  LOP3.LUT R4, R4, 0xfffffffe, RZ, 0xc0, !PT ;  /* 0xfffffffe04047812 */ /* 0x000fca00078ec0ff */
[----:B------:R-:W-:Y:S01]  /*7c80*/  IMAD.IADD R21, R5, 0x1, -R4 ;  /* 0x0000000105157824 */ /* 0x000fe200078e0a04 */
[----:B------:R-:W-:-:S04]  /*7c90*/  CS2R R4, SRZ ;  /* 0x0000000000047805 */ /* 0x000fc8000001ff00 */
[----:B------:R-:W-:Y:S01]  /*7ca0*/  SHF.L.U32 R21, R21, 0x1f, RZ ;  /* 0x0000001f15157819 */ /* 0x000fe200000006ff */
[----:B0-----:R-:W-:Y:S06]  /*7cb0*/  @P0 BRA `(.L_x_12318) ;  /* 0x00000000002c0947 */ /* 0x001fec0003800000 */
[----:B------:R-:W-:Y:S01]  /*7cc0*/  ULDC UR4, c[0x0][0x3f4] ;  /* 0x0000fd0000047ab9 */ /* 0x000fe20000000800 */
[C---:B------:R-:W-:Y:S02]  /*7cd0*/  IADD3 R12, P0, R22.reuse, R3, RZ ;  /* 0x00000003160c7210 */ /* 0x040fe40007f1e0ff */
[----:B------:R-:W-:Y:S02]  /*7ce0*/  CS2R R4, SRZ ;  /* 0x0000000000047805 */ /* 0x000fe4000001ff00 */
[C---:B------:R-:W-:Y:S02]  /*7cf0*/  ISETP.GE.AND P2, PT, R22.reuse, UR4, PT ;  /* 0x0000000416007c0c */ /* 0x040fe4000bf46270 */
[----:B------:R-:W-:Y:S02]  /*7d00*/  SHF.R.S32.HI R3, RZ, 0x1f, R22 ;  /* 0x0000001fff037819 */ /* 0x000fe40000011416 */
[----:B----4-:R-:W-:-:S03]  /*7d10*/  IADD3 R14, P1, R22, R14, RZ ;  /* 0x0000000e160e7210 */ /* 0x010fc60007f3e0ff */
[--C-:B-1----:R-:W-:Y:S02]  /*7d20*/  IMAD.X R13, R0, 0x1, R3.reuse, P0 ;  /* 0x00000001000d7824 */ /* 0x102fe400000e0603 */
[----:B---3--:R-:W-:-:S04]  /*7d30*/  IMAD.X R15, R20, 0x1, R3, P1 ;  /* 0x00000001140f7824 */ /* 0x008fc800008e0603 */
[----:B------:R-:W-:Y:S05]  /*7d40*/  @P2 BRA `(.L_x_12318) ;  /* 0x0000000000082947 */ /* 0x000fea0003800000 */
[----:B------:R0:W5:Y:S04]  /*7d50*/  LD.E.128 R4, desc[UR44][R12.64] ;  /* 0x0000002c0c047980 */ /* 0x000168000c101d00 */
[----:B------:R0:W5:Y:S02]  /*7d60*/  LD.E.128 R8, desc[UR44][R14.64] ;  /* 0x0000002c0e087980 */ /* 0x000164000c101d00 */
.L_x_12318:
[----:B------:R-:W-:Y:S05]  /*7d70*/  BSYNC B1 ;  /* 0x0000000000017941 */ /* 0x000fea0003800000 */
.L_x_12317:
[----:B-1----:R-:W2:Y:S01]  /*7d80*/  LDL.LU R0, [R1+0x54] ;  /* 0x0000540001007983 */ /* 0x002ea20000300800 */
[----:B------:R-:W1:Y:S01]  /*7d90*/  SYNCS.PHASECHK.TRANS64.TRYWAIT P1, [R18+URZ+0x13200], R21 ;  /* 0x01320015120075a7 */ /* 0x000e62000802017f */
[----:B------:R-:W0:Y:S01]  /*7da0*/  S2R R3, SR_TID.X ;  /* 0x0000000000037919 */ /* 0x000e220000002100 */
[----:B------:R-:W-:Y:S01]  /*7db0*/  ISETP.GE.AND P0, PT, R22, R27, PT ;  /* 0x0000001b1600720c */ /* 0x000fe20003f06270 */
[----:B------:R-:W-:Y:S01]  /*7dc0*/  BSSY B1, `(.L_x_12319) ;  /* 0x0000009000017945 */ /* 0x000fe20003800000 */
[C---:B0-----:R-:W-:Y:S02]  /*7dd0*/  VIADD R12, R3.reuse, 0xffffff80 ;  /* 0xffffff80030c7836 */ /* 0x041fe40000000000 */
[----:B------:R-:W-:-:S05]  /*7de0*/  VIADD R3, R3, 0xffffff80 ;  /* 0xffffff8003037836 */ /* 0x000fca0000000000 */
[----:B------:R-:W-:-:S04]  /*7df0*/  LEA.HI R3, R3, R12, RZ, 0x1 ;  /* 0x0000000c03037211 */ /* 0x000fc800078f08ff */
[----:B------:R-:W-:Y:S01]  /*7e00*/  SHF.R.S32.HI R3, RZ, 0x1, R3 ;  /* 0x00000001ff037819 */ /* 0x000fe20000011403 */
[----:B--2---:R-:W-:-:S05]  /*7e10*/  IMAD R0, R0, -0xc0, R25 ;  /* 0xffffff4000007824 */ /* 0x004fca00078e0219 */
[----:B------:R-:W-:-:S04]  /*7e20*/  VIMNMX R0, R0, 0xc0, PT ;  /* 0x000000c000007848 */ /* 0x000fc80003fe0100 */
[----:B------:R-:W-:Y:S01]  /*7e30*/  ISETP.GE.OR P0, PT, R3, R0, P0 ;  /* 0x000000000300720c */ /* 0x000fe20000706670 */
[----:B-1----:R-:W-:-:S12]  /*7e40*/  @!P1 BRA `(.L_x_12320) ;  /* 0x000001d400509947 */ /* 0x002fd80003800000 */
.L_x_12580:
[----:B------:R-:W-:Y:S05]  /*7e50*/  BSYNC B1 ;  /* 0x0000000000017941 */ /* 0x000fea0003800000 */
.L_x_12319:
[----:B------:R-:W-:Y:S05]  /*7e60*/  @P0 BRA `(.L_x_12313) ;  /* 0x0000000c00f00947 */ /* 0x000fea0003800000 */
[----:B------:R-:W0:Y:S04]  /*7e70*/  LDL R25, [R1+0x48] ;  /* 0x0000480001197983 */ /* 0x000e280000100800 */
[----:B------:R-:W2:Y:S04]  /*7e80*/  LDL R29, [R1+0x4c] ;  /* 0x00004c00011d7983 */ /* 0x000ea80000100800 */
[----:B------:R-:W2:Y:S01]  /*7e90*/  LDL R51, [R1+0x70] ;  /* 0x0000700001337983 */ /* 0x000ea20000100800 */
[----:B-----5:R-:W-:Y:S02]  /*7ea0*/  SHF.R.U32.HI R0, RZ, 0x8, R4 ;  /* 0x00000008ff007819 */ /* 0x020fe40000011604 */
[----:B------:R-:W-:-:S02]  /*7eb0*/  SHF.R.U32.HI R12, RZ, 0x8, R5 ;  /* 0x00000008ff0c7819 */ /* 0x000fc40000011605 */
[----:B------:R-:W-:Y:S02]  /*7ec0*/  LOP3.LUT R3, R4, 0xff, RZ, 0xc0, !PT ;  /* 0x000000ff04037812 */ /* 0x000fe400078ec0ff */
[----:B------:R-:W-:Y:S02]  /*7ed0*/  LOP3.LUT R0, R0, 0xff, RZ, 0xc0, !PT ;  /* 0x000000ff00007812 */ /* 0x000fe400078ec0ff */
[----:B------:R-:W-:Y:S02]  /*7ee0*/  LOP3.LUT R13, R5, 0xff, RZ, 0xc0, !PT ;  /* 0x000000ff050d7812 */ /* 0x000fe400078ec0ff */
[----:B------:R-:W-:Y:S02]  /*7ef0*/  LOP3.LUT R12, R12, 0xff, RZ, 0xc0, !PT ;  /* 0x000000ff0c0c7812 */ /* 0x000fe400078ec0ff */
[----:B---3--:R-:W-:Y:S01]  /*7f00*/  PRMT R20, R0, 0x7604, R3 ;  /* 0x0000760400147816 */ /* 0x008fe20000000003 */
[----:B------:R-:W-:Y:S01]  /*7f10*/  IMAD.IADD R0, R22, 0x1, R27 ;  /* 0x0000000116007824 */ /* 0x000fe200078e021b */
[----:B------:R-:W-:-:S02]  /*7f20*/  SHF.R.U32.HI R3, RZ, 0x8, R6 ;  /* 0x00000008ff037819 */ /* 0x000fc40000011606 */
[----:B------:R-:W-:Y:S02]  /*7f30*/  PRMT R30, R12, 0x7604, R13 ;  /* 0x000076040c1e7816 */ /* 0x000fe4000000000d */
[----:B------:R-:W-:Y:S02]  /*7f40*/  LOP3.LUT R12, R6, 0xff, RZ, 0xc0, !PT ;  /* 0x000000ff060c7812 */ /* 0x000fe400078ec0ff */
[----:B------:R-:W-:Y:S02]  /*7f50*/  LOP3.LUT R3, R3, 0xff, RZ, 0xc0, !PT ;  /* 0x000000ff03037812 */ /* 0x000fe400078ec0ff */
[----:B------:R-:W-:Y:S02]  /*7f60*/  SHF.R.U32.HI R15, RZ, 0x8, R8 ;  /* 0x00000008ff0f7819 */ /* 0x000fe40000011608 */
[----:B------:R-:W-:Y:S02]  /*7f70*/  PRMT R32, R3, 0x7604, R12 ;  /* 0x0000760403207816 */ /* 0x000fe4000000000c */
[----:B------:R-:W-:-:S02]  /*7f80*/  LOP3.LUT R24, R8, 0xff, RZ, 0xc0, !PT ;  /* 0x000000ff08187812 */ /* 0x000fc400078ec0ff */
[----:B------:R-:W-:Y:S02]  /*7f90*/  LOP3.LUT R15, R15, 0xff, RZ, 0xc0, !PT ;  /* 0x000000ff0f0f7812 */ /* 0x000fe400078ec0ff */
[----:B------:R-:W-:Y:S02]  /*7fa0*/  SHF.R.U32.HI R13, RZ, 0x8, R7 ;  /* 0x00000008ff0d7819 */ /* 0x000fe40000011607 */
[----:B------:R-:W-:Y:S02]  /*7fb0*/  PRMT R33, R15, 0x7604, R24 ;  /* 0x000076040f217816 */ /* 0x000fe40000000018 */
[----:B------:R-:W-:Y:S02]  /*7fc0*/  SHF.R.U32.HI R24, RZ, 0x8, R10 ;  /* 0x00000008ff187819 */ /* 0x000fe4000001160a */
[----:B------:R-:W-:Y:S02]  /*7fd0*/  SHF.R.U32.HI R26, RZ, 0x8, R11 ;  /* 0x00000008ff1a7819 */ /* 0x000fe4000001160b */
[----:B----4-:R-:W-:-:S02]  /*7fe0*/  LOP3.LUT R14, R7, 0xff, RZ, 0xc0, !PT ;  /* 0x000000ff070e7812 */ /* 0x010fc400078ec0ff */
[----:B------:R-:W-:Y:S02]  /*7ff0*/  LOP3.LUT R13, R13, 0xff, RZ, 0xc0, !PT ;  /* 0x000000ff0d0d7812 */ /* 0x000fe400078ec0ff */
[----:B------:R-:W-:Y:S02]  /*8000*/  LOP3.LUT R24, R24, 0xff, RZ, 0xc0, !PT ;  /* 0x000000ff18187812 */ /* 0x000fe400078ec0ff */
[----:B------:R-:W-:Y:S02]  /*8010*/  LOP3.LUT R27, R11, 0xff, RZ, 0xc0, !PT ;  /* 0x000000ff0b1b7812 */ /* 0x000fe400078ec0ff */
[----:B------:R-:W-:Y:S02]  /*8020*/  LOP3.LUT R26, R26, 0xff, RZ, 0xc0, !PT ;  /* 0x000000ff1a1a7812 */ /* 0x000fe400078ec0ff */
[----:B------:R-:W-:Y:S02]  /*8030*/  PRMT R34, R13, 0x7604, R14 ;  /* 0x000076040d227816 */ /* 0x000fe4000000000e */
[----:B------:R-:W-:-:S02]  /*8040*/  PRMT R41, R26, 0x7604, R27 ;  /* 0x000076041a297816 */ /* 0x000fc4000000001b */
[----:B------:R-:W-:-:S04]  /*8050*/  SHF.R.U32.HI R31, RZ, 0x10, R7 ;  /* 0x00000010ff1f7819 */ /* 0x000fc80000011607 */
[----:B------:R-:W-:-:S04]  /*8060*/  LOP3.LUT R31, R31, 0xff, RZ, 0xc0, !PT ;  /* 0x000000ff1f1f7812 */ /* 0x000fc800078ec0ff */
[----:B------:R-:W-:Y:S02]  /*8070*/  PRMT R31, R31, 0x7054, R34 ;  /* 0x000070541f1f7816 */ /* 0x000fe40000000022 */
[----:B------:R-:W-:-:S04]  /*8080*/  SHF.R.U32.HI R34, RZ, 0x10, R11 ;  /* 0x00000010ff227819 */ /* 0x000fc8000001160b */
[----:B------:R-:W-:-:S04]  /*8090*/  LOP3.LUT R34, R34, 0xff, RZ, 0xc0, !PT ;  /* 0x000000ff22227812 */ /* 0x000fc800078ec0ff */
[----:B------:R-:W-:-:S04]  /*80a0*/  PRMT R41, R34, 0x7054, R41 ;  /* 0x0000705422297816 */ /* 0x000fc80000000029 */
[----:B------:R-:W-:Y:S02]  /*80b0*/  LOP3.LUT R41, R41, 0xff000000, R11, 0xf8, !PT ;  /* 0xff00000029297812 */ /* 0x000fe400078ef80b */
[----:B0-----:R-:W-:Y:S02]  /*80c0*/  SHF.R.U32.HI R21, RZ, 0x3, R25 ;  /* 0x00000003ff157819 */ /* 0x001fe40000011619 */
[----:B------:R-:W-:Y:S02]  /*80d0*/  LOP3.LUT R0, R25, 0x30, R0, 0xf8, !PT ;  /* 0x0000003019007812 */ /* 0x000fe400078ef800 */
[----:B------:R-:W-:Y:S02]  /*80e0*/  LOP3.LUT R25, R10, 0xff, RZ, 0xc0, !PT ;  /* 0x000000ff0a197812 */ /* 0x000fe400078ec0ff */
[----:B------:R-:W-:Y:S02]  /*80f0*/  LOP3.LUT R3, R0, R21, RZ, 0x3c, !PT ;  /* 0x0000001500037212 */ /* 0x000fe400078e3cff */
[----:B------:R-:W-:Y:S01]  /*8100*/  SHF.R.U32.HI R0, RZ, 0x8, R9 ;  /* 0x00000008ff007819 */ /* 0x000fe20000011609 */
[----:B--2---:R-:W0:Y:S01]  /*8110*/  LDS.128 R12, [R51+0xb000] ;  /* 0x00b00000330c7984 */ /* 0x004e220000000c00 */
[----:B------:R-:W-:-:S02]  /*8120*/  LOP3.LUT R21, R9, 0xff, RZ, 0xc0, !PT ;  /* 0x000000ff09157812 */ /* 0x000fc400078ec0ff */
[----:B------:R-:W-:Y:S02]  /*8130*/  LOP3.LUT R0, R0, 0xff, RZ, 0xc0, !PT ;  /* 0x000000ff00007812 */ /* 0x000fe400078ec0ff */
[----:B------:R-:W-:Y:S02]  /*8140*/  PRMT R37, R24, 0x7604, R25 ;  /* 0x0000760418257816 */ /* 0x000fe40000000019 */
[----:B------:R-:W-:Y:S02]  /*8150*/  PRMT R35, R0, 0x7604, R21 ;  /* 0x0000760400237816 */ /* 0x000fe40000000015 */
[----:B------:R-:W-:Y:S02]  /*8160*/  IADD3 R0, R18, R29, R3 ;  /* 0x0000001d12007210 */ /* 0x000fe40007ffe003 */
[----:B------:R-:W-:Y:S02]  /*8170*/  SHF.R.U32.HI R21, RZ, 0x10, R5 ;  /* 0x00000010ff157819 */ /* 0x000fe40000011605 */
[----:B------:R-:W-:Y:S01]  /*8180*/  SHF.R.U32.HI R29, RZ, 0x10, R6 ;  /* 0x00000010ff1d7819 */ /* 0x000fe20000011606 */
[----:B------:R-:W1:Y:S01]  /*8190*/  LDS.128 R24, [R0+0xb000] ;  /* 0x00b0000000187984 */ /* 0x000e620000000c00 */
[----:B------:R-:W-:-:S02]  /*81a0*/  LOP3.LUT R21, R21, 0xff, RZ, 0xc0, !PT ;  /* 0x000000ff15157812 */ /* 0x000fc400078ec0ff */
[----:B------:R-:W-:Y:S02]  /*81b0*/  SHF.R.U32.HI R3, RZ, 0x10, R4 ;  /* 0x00000010ff037819 */ /* 0x000fe40000011604 */
[----:B------:R-:W-:Y:S02]  /*81c0*/  LOP3.LUT R29, R29, 0xff, RZ, 0xc0, !PT ;  /* 0x000000ff1d1d7812 */ /* 0x000fe400078ec0ff */
[----:B------:R-:W-:Y:S02]  /*81d0*/  PRMT R21, R21, 0x7054, R30 ;  /* 0x0000705415157816 */ /* 0x000fe4000000001e */
[----:B------:R-:W-:Y:S02]  /*81e0*/  SHF.R.U32.HI R30, RZ, 0x10, R9 ;  /* 0x00000010ff1e7819 */ /* 0x000fe40000011609 */
[----:B------:R-:W-:Y:S02]  /*81f0*/  LOP3.LUT R3, R3, 0xff, RZ, 0xc0, !PT ;  /* 0x000000ff03037812 */ /* 0x000fe400078ec0ff */
[----:B------:R-:W-:-:S02]  /*8200*/  PRMT R29, R29, 0x7054, R32 ;  /* 0x000070541d1d7816 */ /* 0x000fc40000000020 */
[----:B------:R-:W-:Y:S02]  /*8210*/  SHF.R.U32.HI R32, RZ, 0x10, R10 ;  /* 0x00000010ff207819 */ /* 0x000fe4000001160a */
[----:B------:R-:W-:Y:S02]  /*8220*/  LOP3.LUT R30, R30, 0xff, RZ, 0xc0, !PT ;  /* 0x000000ff1e1e7812 */ /* 0x000fe400078ec0ff */
[----:B------:R-:W-:Y:S02]  /*8230*/  PRMT R3, R3, 0x7054, R20 ;  /* 0x0000705403037816 */ /* 0x000fe40000000014 */
[----:B------:R-:W-:Y:S02]  /*8240*/  SHF.R.U32.HI R20, RZ, 0x10, R8 ;  /* 0x00000010ff147819 */ /* 0x000fe40000011608 */
[----:B------:R-:W-:Y:S02]  /*8250*/  LOP3.LUT R32, R32, 0xff, RZ, 0xc0, !PT ;  /* 0x000000ff20207812 */ /* 0x000fe400078ec0ff */
[----:B------:R-:W-:-:S02]  /*8260*/  PRMT R35, R30, 0x7054, R35 ;  /* 0x000070541e237816 */ /* 0x000fc40000000023 */
[----:B------:R-:W-:Y:S02]  /*8270*/  LOP3.LUT R20, R20, 0xff, RZ, 0xc0, !PT ;  /* 0x000000ff14147812 */ /* 0x000fe400078ec0ff */
[----:B------:R-:W-:Y:S02]  /*8280*/  PRMT R39, R32, 0x7054, R37 ;  /* 0x0000705420277816 */ /* 0x000fe40000000025 */
[----:B------:R-:W-:Y:S02]  /*8290*/  LOP3.LUT R38, R35, 0xff000000, R9, 0xf8, !PT ;  /* 0xff00000023267812 */ /* 0x000fe400078ef809 */
[----:B------:R-:W-:Y:S02]  /*82a0*/  LOP3.LUT R30, R21, 0xff000000, R5, 0xf8, !PT ;  /* 0xff000000151e7812 */ /* 0x000fe400078ef805 */
[----:B------:R-:W-:Y:S02]  /*82b0*/  PRMT R33, R20, 0x7054, R33 ;  /* 0x0000705414217816 */ /* 0x000fe40000000021 */
[----:B------:R-:W-:-:S02]  /*82c0*/  LOP3.LUT R37, R31, 0xff000000, R7, 0xf8, !PT ;  /* 0xff0000001f257812 */ /* 0x000fc400078ef807 */
[----:B------:R-:W-:Y:S02]  /*82d0*/  LOP3.LUT R5, R39, 0xff000000, R10, 0xf8, !PT ;  /* 0xff00000027057812 */ /* 0x000fe400078ef80a */
[-C--:B0-----:R-:W-:Y:S02]  /*82e0*/  F2FP.F16.E4M3.UNPACK_B R10, R12.reuse ;  /* 0x0000000cff0a723e */ /* 0x081fe400020006ff */
[----:B------:R-:W-:Y:S02]  /*82f0*/  F2FP.F16.E4M3.UNPACK_B R31, R12.H1 ;  /* 0x0000000cff1f723e */ /* 0x000fe400030006ff */
[----:B------:R-:W-:Y:S02]  /*8300*/  F2FP.F16.E4M3.UNPACK_B R39, R38 ;  /* 0x00000026ff27723e */ /* 0x000fe400020006ff */
[----:B-1----:R-:W-:Y:S02]  /*8310*/  F2FP.F16.E4M3.UNPACK_B R11, R25 ;  /* 0x00000019ff0b723e */ /* 0x002fe400020006ff */
[----:B------:R-:W-:Y:S01]  /*8320*/  LOP3.LUT R20, R3, 0xff000000, R4, 0xf8, !PT ;  /* 0xff00000003147812 */ /* 0x000fe200078ef804 */
[--C-:B------:R-:W-:Y:S01]  /*8330*/  HADD2.F32 R40, -RZ, R39.reuse.H0_H0 ;  /* 0x20000027ff287230 */ /* 0x100fe20000004100 */
[----:B------:R-:W-:Y:S01]  /*8340*/  F2FP.F16.E4M3.UNPACK_B R12, R30 ;  /* 0x0000001eff0c723e */ /* 0x000fe200020006ff */
[----:B------:R-:W-:Y:S01]  /*8350*/  HADD2.F32 R39, -RZ, R39.H1_H1 ;  /* 0x30000027ff277230 */ /* 0x000fe20000004100 */
[----:B------:R-:W-:Y:S01]  /*8360*/  LOP3.LUT R3, R29, 0xff000000, R6, 0xf8, !PT ;  /* 0xff0000001d037812 */ /* 0x000fe200078ef806 */
[--C-:B------:R-:W-:Y:S01]  /*8370*/  HADD2.F32 R6, -RZ, R11.reuse.H0_H0 ;  /* 0x2000000bff067230 */ /* 0x100fe20000004100 */
[----:B------:R-:W-:Y:S01]  /*8380*/  LOP3.LUT R29, R33, 0xff000000, R8, 0xf8, !PT ;  /* 0xff000000211d7812 */ /* 0x000fe200078ef808 */
[----:B------:R-:W-:Y:S01]  /*8390*/  HADD2.F32 R11, -RZ, R11.H1_H1 ;  /* 0x3000000bff0b7230 */ /* 0x000fe20000004100 */
[----:B------:R-:W-:-:S02]  /*83a0*/  F2FP.F16.E4M3.UNPACK_B R8, R13 ;  /* 0x0000000dff08723e */ /* 0x000fc400020006ff */
[----:B------:R-:W-:Y:S01]  /*83b0*/  F2FP.F16.E4M3.UNPACK_B R21, R13.H1 ;  /* 0x0000000dff15723e */ /* 0x000fe200030006ff */
[----:B------:R-:W-:Y:S01]  /*83c0*/  HADD2.F32 R13, -RZ, R12.H0_H0 ;  /* 0x2000000cff0d7230 */ /* 0x000fe20000004100 */
[-C--:B------:R-:W-:Y:S01]  /*83d0*/  F2FP.F16.E4M3.UNPACK_B R32, R15.reuse ;  /* 0x0000000fff20723e */ /* 0x080fe200020006ff */
[--C-:B------:R-:W-:Y:S01]  /*83e0*/  HADD2.F32 R9, -RZ, R8.reuse.H0_H0 ;  /* 0x20000008ff097230 */ /* 0x100fe20000004100 */
[----:B------:R-:W-:Y:S01]  /*83f0*/  F2FP.F16.E4M3.UNPACK_B R33, R15.H1 ;  /* 0x0000000fff21723e */ /* 0x000fe200030006ff */
[----:B------:R-:W-:Y:S01]  /*8400*/  HADD2.F32 R8, -RZ, R8.H1_H1 ;  /* 0x30000008ff087230 */ /* 0x000fe20000004100 */
[----:B------:R-:W-:Y:S01]  /*8410*/  F2FP.F16.E4M3.UNPACK_B R15, R25.H1 ;  /* 0x00000019ff0f723e */ /* 0x000fe200030006ff */
[----:B------:R-:W-:Y:S01]  /*8420*/  FMUL.FTZ R43, R11, R39 ;  /* 0x000000270b2b7220 */ /* 0x000fe20000410000 */
[-C--:B------:R-:W-:Y:S02]  /*8430*/  F2FP.F16.E4M3.UNPACK_B R25, R24.reuse ;  /* 0x00000018ff19723e */ /* 0x080fe400020006ff */
[----:B------:R-:W-:Y:S01]  /*8440*/  F2FP.F16.E4M3.UNPACK_B R35, R24.H1 ;  /* 0x00000018ff23723e */ /* 0x000fe200030006ff */
[----:B------:R-:W-:Y:S01]  /*8450*/  FMUL.FTZ R24, R6, R40 ;  /* 0x0000002806187220 */ /* 0x000fe20000410000 */
[----:B------:R-:W-:-:S02]  /*8460*/  F2FP.F16.E4M3.UNPACK_B R34, R27 ;  /* 0x0000001bff22723e */ /* 0x000fc400020006ff */
[----:B------:R-:W-:Y:S01]  /*8470*/  F2FP.F16.E4M3.UNPACK_B R36, R27.H1 ;  /* 0x0000001bff24723e */ /* 0x000fe200030006ff */
[-C--:B------:R-:W-:Y:S01]  /*8480*/  FMUL.FTZ R27, R6, R13.reuse ;  /* 0x0000000d061b7220 */ /* 0x080fe20000410000 */
[----:B------:R-:W-:Y:S01]  /*8490*/  F2FP.F16.E4M3.UNPACK_B R38, R38.H1 ;  /* 0x00000026ff26723e */ /* 0x000fe200030006ff */
        /* <DEDUP_REMOVED lines=22> */
[----:B------:R-:W-:Y:S01]  /*8600*/  F2FP.F16.E4M3.UNPACK_B R4, R14 ;  /* 0x0000000eff04723e */ /* 0x000fe200020006ff */
[----:B------:R-:W-:Y:S02]  /*8610*/  HADD2.F32 R43, -RZ, R42.H0_H0 ;  /* 0x2000002aff2b7230 */ /* 0x000fe40000004100 */
[C---:B------:R-:W-:Y:S01]  /*8620*/  FMUL.FTZ R44, R15.reuse, R40 ;  /* 0x000000280f2c7220 */ /* 0x040fe20000410000 */
[----:B------:R-:W-:Y:S02]  /*8630*/  HADD2.F32 R24, -RZ, R34.H0_H0 ;  /* 0x20000022ff187230 */ /* 0x000fe40000004100 */
[----:B------:R-:W-:Y:S01]  /*8640*/  FMUL.FTZ R45, R15, R30 ;  /* 0x0000001e0f2d7220 */ /* 0x000fe20000410000 */
[----:B------:R-:W-:Y:S01]  /*8650*/  HADD2.F32 R39, -RZ, R38.H0_H0 ;  /* 0x20000026ff277230 */ /* 0x000fe20000004100 */
[----:B------:R-:W-:Y:S01]  /*8660*/  F2FP.F16.E4M3.UNPACK_B R14, R14.H1 ;  /* 0x0000000eff0e723e */ /* 0x000fe200030006ff */
        /* <DEDUP_REMOVED lines=9> */
[----:B------:R-:W-:Y:S01]  /*8700*/  HADD2.F32 R39, -RZ, R38.H1_H1 ;  /* 0x30000026ff277230 */ /* 0x000fe20000004100 */
[----:B------:R-:W-:Y:S01]  /*8710*/  F2FP.F16.E4M3.UNPACK_B R43, R41.H1 ;  /* 0x00000029ff2b723e */ /* 0x000fe200030006ff */
[----:B------:R-:W-:Y:S01]  /*8720*/  HADD2.F32 R27, -RZ, R34.H1_H1 ;  /* 0x30000022ff1b7230 */ /* 0x000fe20000004100 */
[----:B------:R-:W-:Y:S01]  /*8730*/  F2FP.F16.E4M3.UNPACK_B R38, R37.H1 ;  /* 0x00000025ff26723e */ /* 0x000fe200030006ff */
        /* <DEDUP_REMOVED lines=32> */
[----:B------:R-:W-:Y:S01]  /*8940*/  HADD2.F32 R35, -RZ, R35.H1_H1 ;  /* 0x30000023ff237230 */ /* 0x000fe20000004100 */
[----:B------:R-:W-:Y:S01]  /*8950*/  F2FP.F16.E4M3.UNPACK_B R34, R29 ;  /* 0x0000001dff22723e */ /* 0x000fe200020006ff */
[----:B------:R-:W-:Y:S02]  /*8960*/  HADD2.F32 R38, -RZ, R38.H1_H1 ;  /* 0x30000026ff267230 */ /* 0x000fe40000004100 */
[C---:B------:R-:W-:Y:S01]  /*8970*/  FFMA.FTZ R44, R33.reuse, R39, -R44 ;  /* 0x00000027212c7223 */ /* 0x040fe2000001082c */
        /* <DEDUP_REMOVED lines=47> */
[--C-:B------:R-:W-:Y:S01]  /*8c70*/  HADD2.F32 R26, -RZ, R20.reuse.H0_H0 ;  /* 0x20000014ff1a7230 */ /* 0x100fe20000004100 */
[----:B------:R-:W-:Y:S01]  /*8c80*/  F2FP.SATFINITE.E4M3.F32.PACK_AB_MERGE_C R8, R34, R35, R42 ;  /* 0x000000232208723e */ /* 0x000fe2000480702a */
        /* <DEDUP_REMOVED lines=26> */
.L_x_12313:
[----:B------:R-:W-:Y:S05]  /*8e30*/  BSYNC B0 ;  /* 0x0000000000007941 */ /* 0x000fea0003800000 */
.L_x_12306:
        /* <DEDUP_REMOVED lines=8> */
.L_x_12303:
[----:B0-2---:R-:W2:Y:S02]  /*8ec0*/  LDL R0, [R1+0xc] ;  /* 0x00000c0001007983 */ /* 0x005ea40000100800 */
[----:B--2---:R-:W-:-:S13]  /*8ed0*/  ISETP.NE.AND P0, PT, R0, 0x3, PT ;  /* 0x000000030000780c */ /* 0x004fda0003f05270 */
[----:B------:R-:W-:Y:S05]  /*8ee0*/  @!P0 BRA `(.L_x_12321) ;  /* 0x0000000000048947 */ /* 0x000fea0003800000 */
[----:B------:R-:W-:Y:S01]  /*8ef0*/  BPT.TRAP 0x1 ;  /* 0x000000040000795c */ /* 0x000fe20000300000 */
.L_x_12321:
[----:B-----5:R-:W-:Y:S01]  /*8f00*/  IMAD R12, R19, 0x8, R18 ;  /* 0x00000008130c7824 */ /* 0x020fe200078e0212 */
[----:B-1----:R-:W-:-:S04]  /*8f10*/  SHF.L.U32 R3, R156, 0x1f, RZ ;  /* 0x0000001f9c037819 */ /* 0x002fc800000006ff */
[----:B------:R0:W1:Y:S01]  /*8f20*/  SYNCS.PHASECHK.TRANS64.TRYWAIT P1, [R12+URZ+0x13230], R3 ;  /* 0x013230030c0075a7 */ /* 0x000062000802017f */
[----:B------:R-:W-:Y:S05]  /*8f30*/  @!P0 BRA `(.L_x_12322) ;  /* 0x0000000000048947 */ /* 0x000fea0003800000 */
[----:B------:R-:W-:Y:S01]  /*8f40*/  BPT.TRAP 0x1 ;  /* 0x000000040000795c */ /* 0x000fe20000300000 */
.L_x_12322:
[----:B------:R-:W2:Y:S01]  /*8f50*/  S2R R0, SR_TID.X ;  /* 0x0000000000007919 */ /* 0x000ea20000002100 */
[----:B------:R-:W-:Y:S02]  /*8f60*/  LOP3.LUT R17, R17, 0xfffffff7, RZ, 0xc0, !PT ;  /* 0xfffffff711117812 */ /* 0x000fe400078ec0ff */
[----:B--2---:R-:W-:-:S04]  /*8f70*/  LOP3.LUT R0, R0, 0x7f, RZ, 0xc0, !PT ;  /* 0x0000007f00007812 */ /* 0x004fc800078ec0ff */
[----:B------:R-:W-:Y:S01]  /*8f80*/  ISETP.NE.AND P2, PT, R0, RZ, PT ;  /* 0x000000ff0000720c */ /* 0x000fe20003f45270 */
[----:B------:R-:W-:-:S05]  /*8f90*/  VIADD R0, R18, 0xe000 ;  /* 0x0000e00012007836 */ /* 0x000fca0000000000 */
[----:B------:R-:W-:-:S07]  /*8fa0*/  SHF.R.U32.HI R0, RZ, 0x4, R0 ;  /* 0x00000004ff007819 */ /* 0x000fce0000011600 */
[----:B------:R-:W-:Y:S01]  /*8fb0*/  @P2 LOP3.LUT R17, R17, 0x8, RZ, 0xfc, !PT ;  /* 0x0000000811112812 */ /* 0x000fe200078efcff */
[----:B-1----:R-:W-:Y:S06]  /*8fc0*/  @P1 BRA `(.L_x_12323) ;  /* 0x0000000000081947 */ /* 0x002fec0003800000 */
[----:B------:R-:W1:Y:S02]  /*8fd0*/  SYNCS.PHASECHK.TRANS64.TRYWAIT P1, [R12+URZ+0x13230], R3 ;  /* 0x013230030c0075a7 */ /* 0x000e64000802017f */
[----:B-1----:R-:W-:Y:S05]  /*8fe0*/  @!P1 BRA `(.L_x_12324) ;  /* 0x000001c000fc9947 */ /* 0x002fea0003800000 */
.L_x_12323:
[----:B------:R-:W-:Y:S01]  /*8ff0*/  LOP3.LUT R0, R0, 0x3fff, RZ, 0xc0, !PT ;  /* 0x00003fff00007812 */ /* 0x000fe200078ec0ff */
[----:B------:R-:W-:Y:S05]  /*9000*/  WARPSYNC.ALL ;  /* 0x0000000000007948 */ /* 0x000fea0003800000 */
[----:B01----:R-:W-:-:S05]  /*9010*/  LOP3.LUT R3, R0, 0x10000, RZ, 0xfc, !PT ;  /* 0x0001000000037812 */ /* 0x003fca00078efcff */
[----:B------:R0:W-:Y:S01]  /*9020*/  STL [R1+0x28], R3 ;  /* 0x0000280301007387 */ /* 0x0001e20000100800 */
[----:B------:R-:W-:Y:S01]  /*9030*/  IMAD R8, R19, 0x280, R3 ;  /* 0x0000028013087824 */ /* 0x000fe200078e0203 */
[----:B---3--:R-:W-:Y:S01]  /*9040*/  LOP3.LUT R4, R28, 0x10000, RZ, 0xfc, !PT ;  /* 0x000100001c047812 */ /* 0x008fe200078efcff */
[----:B------:R-:W-:Y:S01]  /*9050*/  IMAD.MOV.U32 R9, RZ, RZ, -0x7fffffe0 ;  /* 0x80000020ff097424 */ /* 0x000fe200078e00ff */
[----:B------:R-:W2:Y:S01]  /*9060*/  LDL R109, [R1+0x3c] ;  /* 0x00003c00016d7983 */ /* 0x000ea20000100800 */
[----:B------:R-:W-:Y:S01]  /*9070*/  IMAD.MOV.U32 R5, RZ, RZ, -0x7fffffe0 ;  /* 0x80000020ff057424 */ /* 0x000fe200078e00ff */
[----:B------:R-:W-:Y:S01]  /*9080*/  R2UR UR6, R8 ;  /* 0x00000000080672ca */ /* 0x000fe200000e0000 */
[----:B------:R-:W-:Y:S01]  /*9090*/  WARPGROUP.ARRIVE ;  /* 0x00000000000079c5 */ /* 0x000fe20000000000 */
[----:B------:R-:W-:Y:S01]  /*90a0*/  R2UR UR7, R9 ;  /* 0x00000000090772ca */ /* 0x000fe200000e0000 */
[----:B------:R-:W-:Y:S01]  /*90b0*/  IMAD.MOV.U32 R7, RZ, RZ, -0x7fffffe0 ;  /* 0x80000020ff077424 */ /* 0x000fe200078e00ff */
[----:B------:R-:W-:Y:S01]  /*90c0*/  R2UR UR4, R4 ;  /* 0x00000000040472ca */ /* 0x000fe200000e0000 */
[----:B------:R-:W-:Y:S01]  /*90d0*/  IMAD.MOV.U32 R11, RZ, RZ, -0x7fffffe0 ;  /* 0x80000020ff0b7424 */ /* 0x000fe200078e00ff */
[----:B------:R-:W-:Y:S01]  /*90e0*/  R2UR UR5, R5 ;  /* 0x00000000050572ca */ /* 0x000fe200000e0000 */
[----:B------:R-:W-:Y:S01]  /*90f0*/  IMAD.MOV.U32 R15, RZ, RZ, -0x7fffffe0 ;  /* 0x80000020ff0f7424 */ /* 0x000fe200078e00ff */
[----:B------:R-:W2:Y:S01]  /*9100*/  LDL R108, [R1+0x1c] ;  /* 0x00001c00016c7983 */ /* 0x000ea20000100800 */
[----:B------:R-:W1:Y:S01]  /*9110*/  LDC R110, c[0x0][0x448] ;  /* 0x00011200ff6e7b82 */ /* 0x000e620000000800 */
[----:B------:R-:W-:-:S02]  /*9120*/  ULDC UR43, c[0x0][0x9dc] ;  /* 0x00027700002b7ab9 */ /* 0x000fc40000000800 */
[----:B------:R-:W3:Y:S04]  /*9130*/  LDL R107, [R1+0x18] ;  /* 0x00001800016b7983 */ /* 0x000ee80000100800 */
[----:B------:R-:W3:Y:S03]  /*9140*/  LDL R114, [R1+0x8] ;  /* 0x0000080001727983 */ /* 0x000ee60000100800 */
[----:B------:R-:W-:Y:S01]  /*9150*/  QGMMA.64x32x32.F32.E4M3.E4M3 R88, gdesc[UR4], RZ, !UPT, gsb0 ;  /* 0x00600000045879f3 */ /* 0x000fe2000c0008ff */
[----:B------:R-:W-:Y:S01]  /*9160*/  VIADD R6, R8, 0x80 ;  /* 0x0000008008067836 */ /* 0x000fe20000000000 */
[----:B------:R-:W-:Y:S01]  /*9170*/  R2UR UR7, R7 ;  /* 0x00000000070772ca */ /* 0x000fe200000e0000 */
[----:B------:R-:W5:Y:S01]  /*9180*/  LDL R112, [R1+0x4] ;  /* 0x0000040001707983 */ /* 0x000f620000100800 */
[----:B------:R-:W-:-:S02]  /*9190*/  R2UR UR4, R4 ;  /* 0x00000000040472ca */ /* 0x000fc400000e0000 */
[----:B------:R-:W-:Y:S02]  /*91a0*/  R2UR UR6, R6 ;  /* 0x00000000060672ca */ /* 0x000fe400000e0000 */
[----:B------:R-:W-:Y:S01]  /*91b0*/  R2UR UR5, R5 ;  /* 0x00000000050572ca */ /* 0x000fe200000e0000 */
[----:B------:R-:W-:Y:S02]  /*91c0*/  WARPGROUP.DEPBAR.LE gsb0, 0x0 ;  /* 0x00008000000079c5 */ /* 0x000fe40000010000 */
[----:B------:R-:W-:-:S10]  /*91d0*/  WARPGROUP.ARRIVE ;  /* 0x00000000000079c5 */ /* 0x000fd40000000000 */
        /* <DEDUP_REMOVED lines=29> */
[----:B------:R-:W-:Y:S01]  /*93b0*/  IMAD.MOV.U32 R7, RZ, RZ, -0x7fffffe0 ;  /* 0x80000020ff077424 */ /* 0x000fe200078e00ff */
        /* <DEDUP_REMOVED lines=43> */
[----:B-1----:R-:W-:Y:S01]  /*9670*/  ISETP.NE.AND P2, PT, R110, 0x1, PT ;  /* 0x000000016e00780c */ /* 0x002fe20003f45270 */
[C---:B------:R-:W-:Y:S01]  /*9680*/  FMUL.FTZ R0, R2.reuse, R88 ;  /* 0x0000005802007220 */ /* 0x040fe20000410000 */
[C---:B------:R-:W-:Y:S01]  /*9690*/  FMUL.FTZ R88, R2.reuse, R96 ;  /* 0x0000006002587220 */ /* 0x040fe20000410000 */
[C---:B------:R-:W-:Y:S01]  /*96a0*/  FMUL.FTZ R96, R2.reuse, R84 ;  /* 0x0000005402607220 */ /* 0x040fe20000410000 */
[C---:B------:R-:W-:Y:S01]  /*96b0*/  FMUL.FTZ R84, R2.reuse, R86 ;  /* 0x0000005602547220 */ /* 0x040fe20000410000 */
[C---:B------:R-:W-:Y:S01]  /*96c0*/  FMUL.FTZ R86, R2.reuse, R56 ;  /* 0x0000003802567220 */ /* 0x040fe20000410000 */
[C---:B------:R-:W-:Y:S01]  /*96d0*/  FMUL.FTZ R56, R2.reuse, R58 ;  /* 0x0000003a02387220 */ /* 0x040fe20000410000 */
[----:B------:R-:W1:Y:S01]  /*96e0*/  S2R R106, SR_TID.X ;  /* 0x00000000006a7919 */ /* 0x000e620000002100 */
        /* <DEDUP_REMOVED lines=10> */
[----:B------:R-:W-:Y:S01]  /*9790*/  FMUL.FTZ R92, R2, R100 ;  /* 0x00000064025c7220 */ /* 0x000fe20000410000 */
[----:B--2---:R-:W-:-:S02]  /*97a0*/  IMAD.IADD R100, R109, 0x1, R108 ;  /* 0x000000016d647824 */ /* 0x004fc400078e026c */
[C---:B0-----:R-:W-:Y:S01]  /*97b0*/  FMUL.FTZ R3, R2.reuse, R89 ;  /* 0x0000005902037220 */ /* 0x041fe20000410000 */
[----:B------:R-:W-:Y:S01]  /*97c0*/  FMUL.FTZ R89, R2, R97 ;  /* 0x0000006102597220 */ /* 0x000fe20000410000 */
[----:B----4-:R-:W-:Y:S01]  /*97d0*/  @P2 IMAD.HI.U32 R10, R100, R11, RZ ;  /* 0x0000000b640a2227 */ /* 0x010fe200078e00ff */
[----:B------:R-:W-:-:S03]  /*97e0*/  WARPGROUP.DEPBAR.LE gsb0, 0x0 ;  /* 0x00008000000079c5 */ /* 0x000fc60000010000 */
[----:B------:R-:W-:Y:S02]  /*97f0*/  FMUL.FTZ R55, R2, R25 ;  /* 0x0000001902377220 */ /* 0x000fe40000410000 */
[----:B------:R-:W0:Y:S01]  /*9800*/  @P2 LDC R25, c[0x0][0x450] ;  /* 0x00011400ff192b82 */ /* 0x000e220000000800 */
[----:B-1----:R-:W-:-:S04]  /*9810*/  LOP3.LUT R106, R106, 0x7f, RZ, 0xc0, !PT ;  /* 0x0000007f6a6a7812 */ /* 0x002fc800078ec0ff */
[----:B------:R-:W-:Y:S01]  /*9820*/  ISETP.NE.AND P1, PT, R106, RZ, PT ;  /* 0x000000ff6a00720c */ /* 0x000fe20003f25270 */
[C---:B------:R-:W-:Y:S01]  /*9830*/  FMUL.FTZ R97, R2.reuse, R85 ;  /* 0x0000005502617220 */ /* 0x040fe20000410000 */
[C---:B------:R-:W-:Y:S01]  /*9840*/  FMUL.FTZ R8, R2.reuse, R42 ;  /* 0x0000002a02087220 */ /* 0x040fe20000410000 */
[C---:B------:R-:W-:Y:S01]  /*9850*/  FMUL.FTZ R85, R2.reuse, R87 ;  /* 0x0000005702557220 */ /* 0x040fe20000410000 */
[C---:B------:R-:W-:Y:S01]  /*9860*/  FMUL.FTZ R42, R2.reuse, R46 ;  /* 0x0000002e022a7220 */ /* 0x040fe20000410000 */
[C---:B------:R-:W-:Y:S01]  /*9870*/  FMUL.FTZ R87, R2.reuse, R57 ;  /* 0x0000003902577220 */ /* 0x040fe20000410000 */
[C---:B------:R-:W-:Y:S01]  /*9880*/  FMUL.FTZ R46, R2.reuse, R50 ;  /* 0x00000032022e7220 */ /* 0x040fe20000410000 */
[----:B0-----:R-:W-:Y:S02]  /*9890*/  @P2 SHF.R.U32.HI R100, RZ, R25, R10 ;  /* 0x00000019ff642219 */ /* 0x001fe4000001160a */
[----:B------:R-:W0:Y:S01]  /*98a0*/  LDC.64 R10, c[0x0][0x9e0] ;  /* 0x00027800ff0a7b82 */ /* 0x000e220000000a00 */
[C---:B------:R-:W-:Y:S01]  /*98b0*/  FMUL.FTZ R57, R2.reuse, R59 ;  /* 0x0000003b02397220 */ /* 0x040fe20000410000 */
[C---:B------:R-:W-:Y:S01]  /*98c0*/  FMUL.FTZ R50, R2.reuse, R54 ;  /* 0x0000003602327220 */ /* 0x040fe20000410000 */
[C---:B------:R-:W-:Y:S01]  /*98d0*/  FMUL.FTZ R59, R2.reuse, R63 ;  /* 0x0000003f023b7220 */ /* 0x040fe20000410000 */
[----:B------:R-:W-:Y:S01]  /*98e0*/  FMUL.FTZ R54, R2, R24 ;  /* 0x0000001802367220 */ /* 0x000fe20000410000 */
[----:B------:R-:W-:-:S02]  /*98f0*/  @!P1 VIADD R12, R12, 0x13240 ;  /* 0x000132400c0c9836 */ /* 0x000fc40000000000 */
[C---:B------:R-:W-:Y:S01]  /*9900*/  FMUL.FTZ R63, R2.reuse, R67 ;  /* 0x00000043023f7220 */ /* 0x040fe20000410000 */
[----:B------:R-:W1:Y:S01]  /*9910*/  SHFL.IDX PT, R24, R100, RZ, 0x1c1f ;  /* 0x001c1fff64187589 */ /* 0x000e6200000e0000 */
        /* <DEDUP_REMOVED lines=56> */
[----:B------:R-:W-:Y:S01]  /*9ca0*/  LOP3.LUT R17, R17, 0xffffffdf, RZ, 0xc0, !PT ;  /* 0xffffffdf11117812 */ /* 0x000fe200078ec0ff */
[----:B------:R-:W-:Y:S01]  /*9cb0*/  ULOP3.LUT UR43, URZ, UR43, URZ, 0x33, !UPT ;  /* 0x0000002b3f2b7292 */ /* 0x000fe2000f8e333f */
[----:B---3--:R-:W-:-:S05]  /*9cc0*/  IADD3 R12, R114, R102, -R107 ;  /* 0x00000066720c7210 */ /* 0x008fca0007ffe86b */
[----:B------:R-:W2:Y:S01]  /*9cd0*/  MUFU.TANH R3, R3 ;  /* 0x0000000300037308 */ /* 0x000ea20000002400 */
[----:B------:R-:W-:Y:S02]  /*9ce0*/  IMAD R106, R104, -0xa0, R114 ;  /* 0xffffff60686a7824 */ /* 0x000fe400078e0272 */
[----:B-----5:R-:W-:Y:S01]  /*9cf0*/  IMAD.IADD R39, R12, 0x1, -R112 ;  /* 0x000000010c277824 */ /* 0x020fe200078e0a70 */
[----:B------:R-:W-:-:S04]  /*9d00*/  @P2 LOP3.LUT R17, R17, 0x20, RZ, 0xfc, !PT ;  /* 0x0000002011112812 */ /* 0x000fc800078efcff */
[----:B------:R-:W3:Y:S01]  /*9d10*/  MUFU.TANH R9, R9 ;  /* 0x0000000900097308 */ /* 0x000ee20000002400 */
[----:B------:R-:W-:-:S07]  /*9d20*/  VIADD R101, R39, UR43 ;  /* 0x0000002b27657c36 */ /* 0x000fce0008000000 */
[----:B------:R-:W4:Y:S01]  /*9d30*/  MUFU.TANH R13, R13 ;  /* 0x0000000d000d7308 */ /* 0x000f220000002400 */
        /* <DEDUP_REMOVED lines=77> */
[----:B------:R-:W-:Y:S01]  /*a210*/  IADD3 R106, -R107, 0xa0, R106 ;  /* 0x000000a06b6a7810 */ /* 0x000fe20007ffe16a */
[----:B------:R-:W-:Y:S01]  /*a220*/  VIADD R102, R102, 0xffffffff ;  /* 0xffffffff66667836 */ /* 0x000fe20000000000 */
[----:B------:R-:W-:Y:S01]  /*a230*/  LOP3.LUT R17, R17, 0xffffffef, RZ, 0xc0, !PT ;  /* 0xffffffef11117812 */ /* 0x000fe200078ec0ff */
[----:B-1----:R-:W-:Y:S01]  /*a240*/  IMAD.IADD R37, R101, 0x1, R24 ;  /* 0x0000000165257824 */ /* 0x002fe200078e0218 */
[----:B------:R-:W-:Y:S01]  /*a250*/  VIADDMNMX R38, R24, R39, R106, PT ;  /* 0x0000002718267246 */ /* 0x000fe2000380016a */
[----:B------:R-:W-:Y:S01]  /*a260*/  IMAD.IADD R12, R102, 0x1, -R107 ;  /* 0x00000001660c7824 */ /* 0x000fe200078e0a6b */
[----:B------:R-:W-:Y:S01]  /*a270*/  @P1 LOP3.LUT R17, R17, 0x10, RZ, 0xfc, !PT ;  /* 0x0000001011111812 */ /* 0x000fe200078efcff */
        /* <DEDUP_REMOVED lines=12> */
.L_x_12327:
[----:B------:R-:W-:-:S13]  /*a340*/  ISETP.NE.AND P1, PT, R11, 0x1, PT ;  /* 0x000000010b00780c */ /* 0x000fda0003f25270 */
[----:B------:R-:W1:Y:S02]  /*a350*/  @P1 LDC.64 R24, c[0x0][0x9e8] ;  /* 0x00027a00ff181b82 */ /* 0x000e640000000a00 */
[----:B-1----:R-:W-:-:S05]  /*a360*/  @P1 IMAD.HI.U32 R24, R103, R24, RZ ;  /* 0x0000001867181227 */ /* 0x002fca00078e00ff */
[----:B------:R-:W-:-:S07]  /*a370*/  @P1 SHF.R.U32.HI R103, RZ, R25, R24 ;  /* 0x00000019ff671219 */ /* 0x000fce0000011618 */
.L_x_12328:
[----:B------:R-:W-:Y:S05]  /*a380*/  BSYNC B0 ;  /* 0x0000000000007941 */ /* 0x000fea0003800000 */
.L_x_12326:
[----:B------:R-:W-:-:S05]  /*a390*/  IMAD R24, R103, R11, R12 ;  /* 0x0000000b67187224 */ /* 0x000fca00078e020c */
[----:B------:R-:W-:Y:S02]  /*a3a0*/  VIMNMX R37, R37, R24, !PT ;  /* 0x0000001825257248 */ /* 0x000fe40007fe0100 */
[----:B------:R-:W-:-:S07]  /*a3b0*/  VIADDMNMX R38, R24, R11, R38, PT ;  /* 0x0000000b18267246 */ /* 0x000fce0003800126 */
.L_x_12325:
[C---:B------:R-:W-:Y:S01]  /*a3c0*/  ISETP.GE.AND P1, PT, R102.reuse, 0x2, PT ;  /* 0x000000026600780c */ /* 0x040fe20003f26270 */
[----:B------:R-:W1:Y:S01]  /*a3d0*/  SHFL.IDX PT, R100, R100, 0x1, 0x1c1f ;  /* 0x003c1f0064647f89 */ /* 0x000e6200000e0000 */
[----:B------:R-:W-:Y:S02]  /*a3e0*/  ISETP.GE.AND P4, PT, R102, 0xa, PT ;  /* 0x0000000a6600780c */ /* 0x000fe40003f86270 */
[----:B------:R-:W-:Y:S02]  /*a3f0*/  ISETP.GT.AND P2, PT, R37, 0x1, !P1 ;  /* 0x000000012500780c */ /* 0x000fe40004f44270 */
[----:B------:R-:W-:Y:S02]  /*a400*/  LOP3.LUT R17, R17, 0xfffffffe, RZ, 0xc0, !PT ;  /* 0xfffffffe11117812 */ /* 0x000fe400078ec0ff */
[----:B------:R-:W-:Y:S02]  /*a410*/  ISETP.LT.OR P3, PT, R38, 0x2, P2 ;  /* 0x000000022600780c */ /* 0x000fe40001761670 */
[----:B------:R-:W-:-:S02]  /*a420*/  ISETP.GE.AND P2, PT, R102, 0x9, PT ;  /* 0x000000096600780c */ /* 0x000fc40003f46270 */
[----:B------:R-:W-:Y:S02]  /*a430*/  FSEL R3, R3, -INF , !P3 ;  /* 0xff80000003037808 */ /* 0x000fe40005800000 */
[----:B------:R-:W-:Y:S02]  /*a440*/  ISETP.GT.AND P3, PT, R37, 0x8, !P2 ;  /* 0x000000082500780c */ /* 0x000fe40005764270 */
[----:B------:R-:W-:Y:S02]  /*a450*/  @P4 LOP3.LUT R17, R17, 0x1, RZ, 0xfc, !PT ;  /* 0x0000000111114812 */ /* 0x000fe400078efcff */
[----:B------:R-:W-:Y:S02]  /*a460*/  ISETP.LT.OR P3, PT, R38, 0x9, P3 ;  /* 0x000000092600780c */ /* 0x000fe40001f61670 */
[----:B------:R-:W-:Y:S02]  /*a470*/  LOP3.LUT R16, R16, 0x7fffffff, RZ, 0xc0, !PT ;  /* 0x7fffffff10107812 */ /* 0x000fe400078ec0ff */
[----:B0-----:R-:W-:-:S02]  /*a480*/  FSEL R25, R14, -INF , !P3 ;  /* 0xff8000000e197808 */ /* 0x001fc40005800000 */
[----:B------:R-:W-:Y:S01]  /*a490*/  ISETP.GT.AND P3, PT, R37, 0x9, !P4 ;  /* 0x000000092500780c */ /* 0x000fe20006764270 */
[----:B-1----:R-:W-:Y:S01]  /*a4a0*/  IMAD.IADD R101, R101, 0x1, R100 ;  /* 0x0000000165657824 */ /* 0x002fe200078e0264 */
[----:B------:R-:W-:Y:S02]  /*a4b0*/  ISETP.GE.AND P4, PT, R102, 0x11, PT ;  /* 0x000000116600780c */ /* 0x000fe40003f86270 */
[----:B------:R-:W-:Y:S02]  /*a4c0*/  ISETP.LT.OR P3, PT, R38, 0xa, P3 ;  /* 0x0000000a2600780c */ /* 0x000fe40001f61670 */
[----:B------:R-:W-:Y:S02]  /*a4d0*/  ISETP.GE.AND P6, PT, R102, 0x91, PT ;  /* 0x000000916600780c */ /* 0x000fe40003fc6270 */
[----:B------:R-:W-:Y:S02]  /*a4e0*/  FSEL R103, R15, -INF , !P3 ;  /* 0xff8000000f677808 */ /* 0x000fe40005800000 */
[----:B------:R-:W-:-:S02]  /*a4f0*/  ISETP.GT.AND P3, PT, R37, 0x10, !P4 ;  /* 0x000000102500780c */ /* 0x000fc40006764270 */
[----:B------:R-:W-:Y:S02]  /*a500*/  LOP3.LUT R17, R17, 0xfffffffd, RZ, 0xc0, !PT ;  /* 0xfffffffd11117812 */ /* 0x000fe400078ec0ff */
        /* <DEDUP_REMOVED lines=225> */
.L_x_12331:
[----:B------:R-:W-:-:S13]  /*b320*/  ISETP.NE.AND P5, PT, R11, 0x1, PT ;  /* 0x000000010b00780c */ /* 0x000fda0003fa5270 */
[----:B------:R-:W0:Y:S02]  /*b330*/  @P5 LDC.64 R14, c[0x0][0x9e8] ;  /* 0x00027a00ff0e5b82 */ /* 0x000e240000000a00 */
[----:B0-----:R-:W-:-:S05]  /*b340*/  @P5 IMAD.HI.U32 R14, R39, R14, RZ ;  /* 0x0000000e270e5227 */ /* 0x001fca00078e00ff */
[----:B------:R-:W-:-:S07]  /*b350*/  @P5 SHF.R.U32.HI R39, RZ, R15, R14 ;  /* 0x0000000fff275219 */ /* 0x000fce000001160e */
.L_x_12332:
[----:B------:R-:W-:Y:S05]  /*b360*/  BSYNC B0 ;  /* 0x0000000000007941 */ /* 0x000fea0003800000 */
.L_x_12330:
[----:B------:R-:W-:-:S05]  /*b370*/  IMAD R12, R39, R11, R12 ;  /* 0x0000000b270c7224 */ /* 0x000fca00078e020c */
[----:B------:R-:W-:Y:S02]  /*b380*/  VIMNMX R101, R101, R12, !PT ;  /* 0x0000000c65657248 */ /* 0x000fe40007fe0100 */
[----:B------:R-:W-:-:S07]  /*b390*/  VIADDMNMX R106, R12, R11, R106, PT ;  /* 0x0000000b0c6a7246 */ /* 0x000fce000380016a */
.L_x_12329:
[----:B------:R-:W-:Y:S01]  /*b3a0*/  ISETP.GT.AND P1, PT, R101, 0x1, !P1 ;  /* 0x000000016500780c */ /* 0x000fe20004f24270 */
[----:B------:R-:W-:Y:S01]  /*b3b0*/  ULDC UR4, c[0x0][0x988] ;  /* 0x0002620000047ab9 */ /* 0x000fe20000000800 */
[----:B------:R-:W-:Y:S02]  /*b3c0*/  FMNMX.FTZ R12, R0, R3, !PT ;  /* 0x00000003000c7209 */ /* 0x000fe40007810000 */
[----:B------:R-:W-:Y:S02]  /*b3d0*/  ISETP.LT.OR P1, PT, R106, 0x2, P1 ;  /* 0x000000026a00780c */ /* 0x000fe40000f21670 */
[----:B------:R-:W-:Y:S02]  /*b3e0*/  FMNMX.FTZ R12, R25, R12, !PT ;  /* 0x0000000c190c7209 */ /* 0x000fe40007810000 */
[----:B------:R-:W-:Y:S02]  /*b3f0*/  FSEL R13, R13, -INF , !P1 ;  /* 0xff8000000d0d7808 */ /* 0x000fe40004800000 */
[----:B------:R-:W-:-:S02]  /*b400*/  LOP3.LUT P1, RZ, R17, 0x1, RZ, 0xc0, !PT ;  /* 0x0000000111ff7812 */ /* 0x000fc4000782c0ff */
[----:B------:R-:W-:Y:S02]  /*b410*/  FMNMX.FTZ R12, R103, R12, !PT ;  /* 0x0000000c670c7209 */ /* 0x000fe40007810000 */
[C---:B------:R-:W-:Y:S02]  /*b420*/  ISETP.GT.AND P1, PT, R101.reuse, 0x9, !P1 ;  /* 0x000000096500780c */ /* 0x040fe40004f24270 */
[----:B------:R-:W-:Y:S02]  /*b430*/  ISETP.GT.AND P2, PT, R101, 0x8, !P2 ;  /* 0x000000086500780c */ /* 0x000fe40005744270 */
[----:B------:R-:W-:Y:S02]  /*b440*/  ISETP.LT.OR P1, PT, R106, 0xa, P1 ;  /* 0x0000000a6a00780c */ /* 0x000fe40000f21670 */
[----:B------:R-:W-:Y:S02]  /*b450*/  FMNMX.FTZ R12, R107, R12, !PT ;  /* 0x0000000c6b0c7209 */ /* 0x000fe40007810000 */
[----:B------:R-:W-:-:S02]  /*b460*/  FSEL R21, R21, -INF , !P1 ;  /* 0xff80000015157808 */ /* 0x000fc40004800000 */
[----:B------:R-:W-:Y:S02]  /*b470*/  LOP3.LUT P1, RZ, R16, 0x80000000, RZ, 0xc0, !PT ;  /* 0x8000000010ff7812 */ /* 0x000fe4000782c0ff */
[C---:B------:R-:W-:Y:S02]  /*b480*/  ISETP.LT.OR P2, PT, R106.reuse, 0x9, P2 ;  /* 0x000000096a00780c */ /* 0x040fe40001741670 */
[----:B------:R-:W-:Y:S02]  /*b490*/  ISETP.GT.AND P1, PT, R101, 0x10, !P1 ;  /* 0x000000106500780c */ /* 0x000fe40004f24270 */
[----:B------:R-:W-:Y:S02]  /*b4a0*/  FMNMX.FTZ R12, R89, R12, !PT ;  /* 0x0000000c590c7209 */ /* 0x000fe40007810000 */
[----:B------:R-:W-:Y:S02]  /*b4b0*/  ISETP.LT.OR P1, PT, R106, 0x11, P1 ;  /* 0x000000116a00780c */ /* 0x000fe40000f21670 */
[----:B------:R-:W-:-:S02]  /*b4c0*/  FSEL R15, R20, -INF , !P2 ;  /* 0xff800000140f7808 */ /* 0x000fc40005000000 */
[----:B------:R-:W-:Y:S02]  /*b4d0*/  FSEL R39, R90, -INF , !P1 ;  /* 0xff8000005a277808 */ /* 0x000fe40004800000 */
[C---:B------:R-:W-:Y:S02]  /*b4e0*/  LOP3.LUT P1, RZ, R16.reuse, 0x40000000, RZ, 0xc0, !PT ;  /* 0x4000000010ff7812 */ /* 0x040fe4000782c0ff */
[----:B------:R-:W-:Y:S02]  /*b4f0*/  FMNMX.FTZ R12, R109, R12, !PT ;  /* 0x0000000c6d0c7209 */ /* 0x000fe40007810000 */
[----:B------:R-:W-:Y:S02]  /*b500*/  ISETP.GT.AND P1, PT, R101, 0x11, !P1 ;  /* 0x000000116500780c */ /* 0x000fe40004f24270 */
[----:B------:R-:W-:Y:S02]  /*b510*/  LOP3.LUT P2, RZ, R16, 0x800000, RZ, 0xc0, !PT ;  /* 0x0080000010ff7812 */ /* 0x000fe4000784c0ff */
[----:B------:R-:W-:-:S02]  /*b520*/  ISETP.LT.OR P1, PT, R106, 0x12, P1 ;  /* 0x000000126a00780c */ /* 0x000fc40000f21670 */
[----:B------:R-:W-:Y:S02]  /*b530*/  FMNMX.FTZ R12, R93, R12, !PT ;  /* 0x0000000c5d0c7209 */ /* 0x000fe40007810000 */
[----:B------:R-:W-:Y:S02]  /*b540*/  FSEL R91, R91, -INF , !P1 ;  /* 0xff8000005b5b7808 */ /* 0x000fe40004800000 */
[C---:B------:R-:W-:Y:S02]  /*b550*/  LOP3.LUT P1, RZ, R16.reuse, 0x20000000, RZ, 0xc0, !PT ;  /* 0x2000000010ff7812 */ /* 0x040fe4000782c0ff */
[----:B------:R-:W-:Y:S02]  /*b560*/  FMNMX.FTZ R12, R111, R12, !PT ;  /* 0x0000000c6f0c7209 */ /* 0x000fe40007810000 */
        /* <DEDUP_REMOVED lines=76> */
[C---:B------:R-:W-:Y:S01]  /*ba30*/  LOP3.LUT P2, RZ, R16.reuse, 0x1000, RZ, 0xc0, !PT ;  /* 0x0000100010ff7812 */ /* 0x040fe2000784c0ff */
[----:B------:R-:W0:Y:S01]  /*ba40*/  SHFL.BFLY PT, R12, R20, 0x2, 0x1f ;  /* 0x0c401f00140c7f89 */ /* 0x000e2200000e0000 */
[----:B------:R-:W-:Y:S02]  /*ba50*/  FSEL R57, R57, -INF , !P1 ;  /* 0xff80000039397808 */ /* 0x000fe40004800000 */
[C---:B------:R-:W-:Y:S02]  /*ba60*/  LOP3.LUT P1, RZ, R16.reuse, 0x20000, RZ, 0xc0, !PT ;  /* 0x0002000010ff7812 */ /* 0x040fe4000782c0ff */
[----:B------:R-:W-:-:S02]  /*ba70*/  LOP3.LUT P5, RZ, R16, 0x800, RZ, 0xc0, !PT ;  /* 0x0000080010ff7812 */ /* 0x000fc400078ac0ff */
[C---:B------:R-:W-:Y:S02]  /*ba80*/  ISETP.GT.AND P1, PT, R101.reuse, 0x48, !P1 ;  /* 0x000000486500780c */ /* 0x040fe40004f24270 */
[----:B------:R-:W-:Y:S02]  /*ba90*/  ISETP.GT.AND P4, PT, R101, RZ, !P4 ;  /* 0x000000ff6500720c */ /* 0x000fe40006784270 */
[C---:B------:R-:W-:Y:S02]  /*baa0*/  ISETP.LT.OR P1, PT, R106.reuse, 0x49, P1 ;  /* 0x000000496a00780c */ /* 0x040fe40000f21670 */
[----:B------:R-:W-:Y:S02]  /*bab0*/  ISETP.LT.OR P4, PT, R106, 0x1, P4 ;  /* 0x000000016a00780c */ /* 0x000fe40002781670 */
[----:B------:R-:W-:Y:S01]  /*bac0*/  FSEL R155, R58, -INF , !P1 ;  /* 0xff8000003a9b7808 */ /* 0x000fe20004800000 */
[----:B------:R-:W-:Y:S01]  /*bad0*/  IMAD.U32 R58, RZ, RZ, UR4 ;  /* 0x00000004ff3a7e24 */ /* 0x000fe2000f8e00ff */
[----:B------:R-:W-:-:S02]  /*bae0*/  LOP3.LUT P1, RZ, R16, 0x10000, RZ, 0xc0, !PT ;  /* 0x0001000010ff7812 */ /* 0x000fc4000782c0ff */
[C---:B------:R-:W-:Y:S02]  /*baf0*/  ISETP.GT.AND P6, PT, R101.reuse, 0x90, !P6 ;  /* 0x000000906500780c */ /* 0x040fe400077c4270 */
[----:B------:R-:W-:Y:S02]  /*bb00*/  ISETP.GT.AND P1, PT, R101, 0x49, !P1 ;  /* 0x000000496500780c */ /* 0x000fe40004f24270 */
[C---:B------:R-:W-:Y:S02]  /*bb10*/  ISETP.LT.OR P6, PT, R106.reuse, 0x91, P6 ;  /* 0x000000916a00780c */ /* 0x040fe400037c1670 */
[----:B------:R-:W-:Y:S02]  /*bb20*/  ISETP.LT.OR P1, PT, R106, 0x4a, P1 ;  /* 0x0000004a6a00780c */ /* 0x000fe40000f21670 */
[----:B0-----:R-:W-:Y:S02]  /*bb30*/  FMNMX.FTZ R24, R20, R12, !PT ;  /* 0x0000000c14187209 */ /* 0x001fe40007810000 */
[----:B------:R-:W-:-:S02]  /*bb40*/  FSEL R59, R59, -INF , !P1 ;  /* 0xff8000003b3b7808 */ /* 0x000fc40004800000 */
[----:B------:R-:W-:Y:S01]  /*bb50*/  LOP3.LUT P1, RZ, R16, 0x8000, RZ, 0xc0, !PT ;  /* 0x0000800010ff7812 */ /* 0x000fe2000782c0ff */
[----:B------:R-:W0:Y:S01]  /*bb60*/  SHFL.BFLY PT, R12, R24, 0x1, 0x1f ;  /* 0x0c201f00180c7f89 */ /* 0x000e2200000e0000 */
[----:B------:R-:W-:Y:S02]  /*bb70*/  FSEL R20, R9, -INF , !P4 ;  /* 0xff80000009147808 */ /* 0x000fe40006000000 */
        /* <DEDUP_REMOVED lines=71> */
[C---:B------:R-:W-:Y:S02]  /*bff0*/  LOP3.LUT P1, RZ, R16.reuse, 0x10, RZ, 0xc0, !PT ;  /* 0x0000001010ff7812 */ /* 0x040fe4000782c0ff */
[----:B------:R-:W-:Y:S02]  /*c000*/  LOP3.LUT P5, RZ, R16, 0x1, RZ, 0xc0, !PT ;  /* 0x0000000110ff7812 */ /* 0x000fe400078ac0ff */
[----:B------:R-:W-:Y:S02]  /*c010*/  ISETP.GT.AND P1, PT, R101, 0x79, !P1 ;  /* 0x000000796500780c */ /* 0x000fe40004f24270 */
[----:B------:R-:W-:Y:S02]  /*c020*/  FMNMX.FTZ R64, R50, R9, !PT ;  /* 0x0000000932407209 */ /* 0x000fe40007810000 */
[----:B------:R-:W-:-:S02]  /*c030*/  ISETP.LT.OR P1, PT, R106, 0x7a, P1 ;  /* 0x0000007a6a00780c */ /* 0x000fc40000f21670 */
[----:B0-----:R-:W-:Y:S02]  /*c040*/  FMNMX.FTZ R12, R24, R12, !PT ;  /* 0x0000000c180c7209 */ /* 0x001fe40007810000 */
[----:B------:R-:W-:Y:S02]  /*c050*/  FSEL R51, R51, -INF , !P1 ;  /* 0xff80000033337808 */ /* 0x000fe40004800000 */
[----:B------:R-:W-:Y:S01]  /*c060*/  LOP3.LUT P1, RZ, R16, 0x8, RZ, 0xc0, !PT ;  /* 0x0000000810ff7812 */ /* 0x000fe2000782c0ff */
[----:B------:R-:W-:-:S01]  /*c070*/  FFMA.FTZ R14, R12, R58, -8 ;  /* 0xc10000000c0e7423 */ /* 0x000fc2000001003a */
[----:B------:R-:W-:Y:S02]  /*c080*/  FMNMX.FTZ R9, R51, R64, !PT ;  /* 0x0000004033097209 */ /* 0x000fe40007810000 */
[----:B------:R-:W-:Y:S02]  /*c090*/  ISETP.GT.AND P1, PT, R101, 0x80, !P1 ;  /* 0x000000806500780c */ /* 0x000fe40004f24270 */
[----:B------:R-:W-:-:S02]  /*c0a0*/  FSEL R31, R31, -INF , !P6 ;  /* 0xff8000001f1f7808 */ /* 0x000fc40007000000 */
[----:B------:R-:W-:Y:S02]  /*c0b0*/  ISETP.LT.OR P1, PT, R106, 0x81, P1 ;  /* 0x000000816a00780c */ /* 0x000fe40000f21670 */
[C---:B------:R-:W-:Y:S02]  /*c0c0*/  ISETP.GT.AND P3, PT, R101.reuse, 0x98, !P3 ;  /* 0x000000986500780c */ /* 0x040fe40005f64270 */
[----:B------:R-:W-:Y:S02]  /*c0d0*/  FSEL R26, R26, -INF , !P1 ;  /* 0xff8000001a1a7808 */ /* 0x000fe40004800000 */
[----:B------:R-:W-:Y:S02]  /*c0e0*/  LOP3.LUT P1, RZ, R16, 0x4, RZ, 0xc0, !PT ;  /* 0x0000000410ff7812 */ /* 0x000fe4000782c0ff */
[----:B------:R-:W-:Y:S02]  /*c0f0*/  FMNMX.FTZ R64, R26, R9, !PT ;  /* 0x000000091a407209 */ /* 0x000fe40007810000 */
[----:B------:R-:W-:-:S02]  /*c100*/  ISETP.GT.AND P1, PT, R101, 0x81, !P1 ;  /* 0x000000816500780c */ /* 0x000fc40004f24270 */
[C---:B------:R-:W-:Y:S02]  /*c110*/  ISETP.LT.OR P3, PT, R106.reuse, 0x99, P3 ;  /* 0x000000996a00780c */ /* 0x040fe40001f61670 */
[----:B------:R-:W-:Y:S02]  /*c120*/  ISETP.LT.OR P1, PT, R106, 0x82, P1 ;  /* 0x000000826a00780c */ /* 0x000fe40000f21670 */
[----:B------:R-:W-:Y:S02]  /*c130*/  FSEL R33, R33, -INF , !P3 ;  /* 0xff80000021217808 */ /* 0x000fe40005800000 */
[----:B------:R-:W-:Y:S02]  /*c140*/  FSEL R27, R27, -INF , !P1 ;  /* 0xff8000001b1b7808 */ /* 0x000fe40004800000 */
[----:B------:R-:W-:Y:S02]  /*c150*/  ISETP.GT.AND P1, PT, R101, 0x88, !P2 ;  /* 0x000000886500780c */ /* 0x000fe40005724270 */
[----:B------:R-:W-:-:S02]  /*c160*/  LOP3.LUT P2, RZ, R17, 0x2, RZ, 0xc0, !PT ;  /* 0x0000000211ff7812 */ /* 0x000fc4000784c0ff */
[----:B------:R-:W-:Y:S02]  /*c170*/  ISETP.LT.OR P1, PT, R106, 0x89, P1 ;  /* 0x000000896a00780c */ /* 0x000fe40000f21670 */
[----:B------:R-:W-:Y:S02]  /*c180*/  FMNMX.FTZ R9, R27, R64, !PT ;  /* 0x000000401b097209 */ /* 0x000fe40007810000 */
[----:B------:R-:W-:Y:S02]  /*c190*/  FSEL R28, R28, -INF , !P1 ;  /* 0xff8000001c1c7808 */ /* 0x000fe40004800000 */
[----:B------:R-:W-:Y:S02]  /*c1a0*/  ISETP.GT.AND P1, PT, R101, 0x89, !P5 ;  /* 0x000000896500780c */ /* 0x000fe40006f24270 */
[----:B------:R-:W-:Y:S02]  /*c1b0*/  FMNMX.FTZ R68, R28, R9, !PT ;  /* 0x000000091c447209 */ /* 0x000fe40007810000 */
[----:B------:R-:W-:-:S02]  /*c1c0*/  ISETP.LT.OR P1, PT, R106, 0x8a, P1 ;  /* 0x0000008a6a00780c */ /* 0x000fc40000f21670 */
[----:B------:R-:W-:Y:S02]  /*c1d0*/  LOP3.LUT P5, RZ, R17, 0x4, RZ, 0xc0, !PT ;  /* 0x0000000411ff7812 */ /* 0x000fe400078ac0ff */
[----:B------:R-:W-:Y:S02]  /*c1e0*/  FSEL R29, R29, -INF , !P1 ;  /* 0xff8000001d1d7808 */ /* 0x000fe40004800000 */
[----:B------:R-:W-:Y:S02]  /*c1f0*/  FSETP.NEU.FTZ.AND P1, PT, R12, -INF , PT ;  /* 0xff8000000c00780b */ /* 0x000fe40003f3d000 */
[----:B------:R-:W-:Y:S02]  /*c200*/  FMNMX.FTZ R68, R29, R68, !PT ;  /* 0x000000441d447209 */ /* 0x000fe40007810000 */
[----:B------:R-:W-:Y:S02]  /*c210*/  FSEL R14, R14, RZ, P1 ;  /* 0x000000ff0e0e7208 */ /* 0x000fe40000800000 */
[----:B------:R-:W-:-:S02]  /*c220*/  ISETP.GT.AND P1, PT, R101, 0x91, !P2 ;  /* 0x000000916500780c */ /* 0x000fc40005724270 */
[----:B------:R-:W-:Y:S01]  /*c230*/  ISETP.GT.AND P2, PT, R101, 0x99, !P5 ;  /* 0x000000996500780c */ /* 0x000fe20006f44270 */
[-CC-:B------:R-:W-:Y:S01]  /*c240*/  FFMA.FTZ R32, R107, R58.reuse, -R14.reuse ;  /* 0x0000003a6b207223 */ /* 0x180fe2000001080e */
[----:B------:R-:W-:Y:S01]  /*c250*/  ISETP.LT.OR P1, PT, R106, 0x92, P1 ;  /* 0x000000926a00780c */ /* 0x000fe20000f21670 */
[--C-:B------:R-:W-:Y:S01]  /*c260*/  FFMA.FTZ R0, R0, R58, -R14.reuse ;  /* 0x0000003a00007223 */ /* 0x100fe2000001080e */
[----:B------:R-:W-:Y:S01]  /*c270*/  FMNMX.FTZ R68, R31, R68, !PT ;  /* 0x000000441f447209 */ /* 0x000fe20007810000 */
[-CC-:B------:R-:W-:Y:S01]  /*c280*/  FFMA.FTZ R3, R3, R58.reuse, -R14.reuse ;  /* 0x0000003a03037223 */ /* 0x180fe2000001080e */
[----:B------:R-:W-:Y:S01]  /*c290*/  FSEL R101, R30, -INF , !P1 ;  /* 0xff8000001e657808 */ /* 0x000fe20004800000 */
[--C-:B------:R-:W-:Y:S01]  /*c2a0*/  FFMA.FTZ R24, R25, R58, -R14.reuse ;  /* 0x0000003a19187223 */ /* 0x100fe2000001080e */
[----:B------:R-:W-:Y:S01]  /*c2b0*/  ISETP.LT.OR P2, PT, R106, 0x9a, P2 ;  /* 0x0000009a6a00780c */ /* 0x000fe20001741670 */
[----:B------:R-:W-:Y:S01]  /*c2c0*/  MUFU.EX2 R0, R0 ;  /* 0x0000000000007308 */ /* 0x000fe20000000800 */
[----:B------:R-:W-:Y:S01]  /*c2d0*/  FMNMX.FTZ R68, R101, R68, !PT ;  /* 0x0000004465447209 */ /* 0x000fe20007810000 */
[-CC-:B------:R-:W-:Y:S01]  /*c2e0*/  FFMA.FTZ R25, R103, R58.reuse, -R14.reuse ;  /* 0x0000003a67197223 */ /* 0x180fe2000001080e */
[----:B------:R-:W-:Y:S01]  /*c2f0*/  FSEL R107, R34, -INF , !P2 ;  /* 0xff800000226b7808 */ /* 0x000fe20005000000 */
[--C-:B------:R-:W-:Y:S01]  /*c300*/  FFMA.FTZ R89, R89, R58, -R14.reuse ;  /* 0x0000003a59597223 */ /* 0x100fe2000001080e */
[----:B------:R-:W-:Y:S01]  /*c310*/  FMNMX.FTZ R68, R33, R68, !PT ;  /* 0x0000004421447209 */ /* 0x000fe20007810000 */
[-CC-:B------:R-:W-:Y:S01]  /*c320*/  FFMA.FTZ R36, R109, R58.reuse, -R14.reuse ;  /* 0x0000003a6d247223 */ /* 0x180fe2000001080e */
[----:B------:R-:W-:-:S01]  /*c330*/  FFMA.FTZ R93, R93, R58, -R14 ;  /* 0x0000003a5d5d7223 */ /* 0x000fc2000001080e */
[----:B------:R-:W-:Y:S01]  /*c340*/  MUFU.EX2 R3, R3 ;  /* 0x0000000300037308 */ /* 0x000fe20000000800 */
[----:B------:R-:W-:Y:S01]  /*c350*/  FMNMX.FTZ R9, R107, R68, !PT ;  /* 0x000000446b097209 */ /* 0x000fe20007810000 */
        /* <DEDUP_REMOVED lines=29> */
[----:B------:R-:W-:-:S01]  /*c530*/  FFMA.FTZ R71, R71, R58, -R14 ;  /* 0x0000003a47477223 */ /* 0x000fc2000001080e */
[-CC-:B------:R-:W-:Y:S01]  /*c540*/  FFMA.FTZ R72, R139, R58.reuse, -R14.reuse ;  /* 0x0000003a8b487223 */ /* 0x180fe2000001080e */
[----:B------:R-:W-:-:S01]  /*c550*/  FFMA.FTZ R74, R141, R58, -R14 ;  /* 0x0000003a8d4a7223 */ /* 0x000fc2000001080e */
[-CC-:B------:R-:W-:Y:S01]  /*c560*/  FFMA.FTZ R99, R99, R58.reuse, -R14.reuse ;  /* 0x0000003a63637223 */ /* 0x180fe2000001080e */
[----:B------:R-:W0:Y:S01]  /*c570*/  SHFL.BFLY PT, R9, R76, 0x1, 0x1f ;  /* 0x0c201f004c097f89 */ /* 0x000e2200000e0000 */
[----:B------:R-:W-:-:S01]  /*c580*/  FFMA.FTZ R35, R35, R58, -R14 ;  /* 0x0000003a23237223 */ /* 0x000fc2000001080e */
[----:B------:R-:W1:Y:S01]  /*c590*/  MUFU.EX2 R25, R25 ;  /* 0x0000001900197308 */ /* 0x000e620000000800 */
[----:B------:R-:W-:-:S07]  /*c5a0*/  ISETP.NE.AND P5, PT, R110, 0x1, PT ;  /* 0x000000016e00780c */ /* 0x000fce0003fa5270 */
[----:B------:R-:W2:Y:S08]  /*c5b0*/  MUFU.EX2 R32, R32 ;  /* 0x0000002000207308 */ /* 0x000eb00000000800 */
[----:B------:R-:W3:Y:S01]  /*c5c0*/  MUFU.EX2 R89, R89 ;  /* 0x0000005900597308 */ /* 0x000ee20000000800 */
[----:B-1----:R-:W-:-:S04]  /*c5d0*/  F2FP.SATFINITE.E4M3.F32.PACK_AB_MERGE_C R152, R25, R24, RZ ;  /* 0x000000181998723e */ /* 0x002fc800048070ff */
[----:B------:R-:W-:Y:S02]  /*c5e0*/  F2FP.SATFINITE.E4M3.F32.PACK_AB_MERGE_C R152, R3, R0, R152 ;  /* 0x000000000398723e */ /* 0x000fe40004807098 */
[----:B0-----:R-:W-:Y:S01]  /*c5f0*/  FMNMX.FTZ R9, R76, R9, !PT ;  /* 0x000000094c097209 */ /* 0x001fe20007810000 */
[-C--:B------:R-:W-:Y:S01]  /*c600*/  FFMA.FTZ R76, R37, R58.reuse, -R14 ;  /* 0x0000003a254c7223 */ /* 0x080fe2000001080e */
[----:B------:R-:W0:Y:S02]  /*c610*/  MUFU.EX2 R36, R36 ;  /* 0x0000002400247308 */ /* 0x000e240000000800 */
[C---:B------:R-:W-:Y:S01]  /*c620*/  FSETP.NEU.FTZ.AND P1, PT, R9.reuse, -INF , PT ;  /* 0xff8000000900780b */ /* 0x040fe20003f3d000 */
[----:B------:R-:W-:-:S05]  /*c630*/  FFMA.FTZ R78, R9, R58, -8 ;  /* 0xc1000000094e7423 */ /* 0x000fca000001003a */
[----:B------:R-:W-:Y:S01]  /*c640*/  FSEL R14, R78, RZ, P1 ;  /* 0x000000ff4e0e7208 */ /* 0x000fe20000800000 */
[----:B------:R-:W1:Y:S04]  /*c650*/  MUFU.EX2 R93, R93 ;  /* 0x0000005d005d7308 */ /* 0x000e680000000800 */
[----:B------:R-:W-:-:S01]  /*c660*/  FFMA.FTZ R20, R20, R58, -R14 ;  /* 0x0000003a14147223 */ /* 0x000fc2000001080e */
[-CC-:B------:R-:W-:Y:S01]  /*c670*/  FFMA.FTZ R13, R13, R58.reuse, -R14.reuse ;  /* 0x0000003a0d0d7223 */ /* 0x180fe2000001080e */
[----:B------:R-:W-:-:S01]  /*c680*/  FFMA.FTZ R94, R59, R58, -R14 ;  /* 0x0000003a3b5e7223 */ /* 0x000fc2000001080e */
[-CC-:B------:R-:W-:Y:S01]  /*c690*/  FFMA.FTZ R15, R15, R58.reuse, -R14.reuse ;  /* 0x0000003a0f0f7223 */ /* 0x180fe2000001080e */
[----:B------:R-:W-:-:S01]  /*c6a0*/  FFMA.FTZ R59, R62, R58, -R14 ;  /* 0x0000003a3e3b7223 */ /* 0x000fc2000001080e */
[----:B------:R-:W-:Y:S01]  /*c6b0*/  FFMA.FTZ R62, R63, R58, -R14 ;  /* 0x0000003a3f3e7223 */ /* 0x000fe2000001080e */
[----:B------:R-:W-:Y:S01]  /*c6c0*/  MUFU.EX2 R20, R20 ;  /* 0x0000001400147308 */ /* 0x000fe20000000800 */
[----:B------:R-:W-:-:S01]  /*c6d0*/  FADD.FTZ R63, R0, R3 ;  /* 0x00000003003f7221 */ /* 0x000fc20000010000 */
[-CC-:B------:R-:W-:Y:S01]  /*c6e0*/  FFMA.FTZ R78, R21, R58.reuse, -R14.reuse ;  /* 0x0000003a154e7223 */ /* 0x180fe2000001080e */
[----:B------:R-:W-:-:S01]  /*c6f0*/  FFMA.FTZ R21, R39, R58, -R14 ;  /* 0x0000003a27157223 */ /* 0x000fc2000001080e */
        /* <DEDUP_REMOVED lines=13> */
[----:B---3--:R-:W-:-:S01]  /*c7d0*/  FADD.FTZ R67, R89, R96 ;  /* 0x0000006059437221 */ /* 0x008fc20000010000 */
[-CC-:B------:R-:W-:Y:S01]  /*c7e0*/  FFMA.FTZ R86, R79, R58.reuse, -R14.reuse ;  /* 0x0000003a4f567223 */ /* 0x180fe2000001080e */
[----:B------:R-:W-:-:S01]  /*c7f0*/  FFMA.FTZ R79, R149, R58, -R14 ;  /* 0x0000003a954f7223 */ /* 0x000fc2000001080e */
[----:B------:R-:W-:Y:S01]  /*c800*/  FFMA.FTZ R41, R41, R58, -R14 ;  /* 0x0000003a29297223 */ /* 0x000fe2000001080e */
[----:B0-----:R-:W-:-:S01]  /*c810*/  FADD.FTZ R98, R36, R67 ;  /* 0x0000004324627221 */ /* 0x001fc20000010000 */
[----:B-1----:R-:W-:Y:S01]  /*c820*/  F2FP.SATFINITE.E4M3.F32.PACK_AB_MERGE_C R154, R93, R36, RZ ;  /* 0x000000245d9a723e */ /* 0x002fe200048070ff */
[----:B------:R-:W-:-:S01]  /*c830*/  FFMA.FTZ R88, R83, R58, -R14 ;  /* 0x0000003a53587223 */ /* 0x000fc2000001080e */
[----:B------:R-:W0:Y:S01]  /*c840*/  MUFU.EX2 R78, R78 ;  /* 0x0000004e004e7308 */ /* 0x000e220000000800 */
[----:B----4-:R-:W-:-:S01]  /*c850*/  FADD.FTZ R96, R20, R13 ;  /* 0x0000000d14607221 */ /* 0x010fc20000010000 */
[----:B------:R-:W-:Y:S01]  /*c860*/  FADD.FTZ R91, R93, R98 ;  /* 0x000000625d5b7221 */ /* 0x000fe20000010000 */
[----:B------:R-:W-:-:S01]  /*c870*/  FFMA.FTZ R83, R151, R58, -R14 ;  /* 0x0000003a97537223 */ /* 0x000fc2000001080e */
[-CC-:B------:R-:W-:Y:S01]  /*c880*/  FFMA.FTZ R3, R43, R58.reuse, -R14.reuse ;  /* 0x0000003a2b037223 */ /* 0x180fe2000001080e */
[----:B------:R-:W-:-:S01]  /*c890*/  FFMA.FTZ R90, R85, R58, -R14 ;  /* 0x0000003a555a7223 */ /* 0x000fc2000001080e */
[----:B------:R-:W-:Y:S01]  /*c8a0*/  F2FP.SATFINITE.E4M3.F32.PACK_AB_MERGE_C R154, R89, R32, R154 ;  /* 0x00000020599a723e */ /* 0x000fe2000480709a */
        /* <DEDUP_REMOVED lines=11> */
[----:B------:R-:W-:Y:S01]  /*c960*/  F2FP.SATFINITE.E4M3.F32.PACK_AB_MERGE_C R153, R78, R15, RZ ;  /* 0x0000000f4e99723e */ /* 0x000fe200048070ff */
[----:B------:R-:W-:-:S01]  /*c970*/  FFMA.FTZ R29, R29, R58, -R14 ;  /* 0x0000003a1d1d7223 */ /* 0x000fc2000001080e */
[-CC-:B------:R-:W-:Y:S01]  /*c980*/  FFMA.FTZ R31, R31, R58.reuse, -R14.reuse ;  /* 0x0000003a1f1f7223 */ /* 0x180fe2000001080e */
[----:B------:R-:W-:-:S01]  /*c990*/  FFMA.FTZ R101, R101, R58, -R14 ;  /* 0x0000003a65657223 */ /* 0x000fc2000001080e */
[----:B------:R-:W-:Y:S01]  /*c9a0*/  F2FP.SATFINITE.E4M3.F32.PACK_AB_MERGE_C R153, R13, R20, R153 ;  /* 0x000000140d99723e */ /* 0x000fe20004807099 */
[----:B------:R-:W-:-:S01]  /*c9b0*/  FFMA.FTZ R33, R33, R58, -R14 ;  /* 0x0000003a21217223 */ /* 0x000fc2000001080e */
[----:B------:R-:W0:Y:S01]  /*c9c0*/  MUFU.EX2 R73, R73 ;  /* 0x0000004900497308 */ /* 0x000e220000000800 */
[----:B-1----:R-:W-:-:S01]  /*c9d0*/  FADD.FTZ R98, R38, R91 ;  /* 0x0000005b26627221 */ /* 0x002fc20000010000 */
[----:B------:R-:W1:Y:S06]  /*c9e0*/  @P5 LDC R13, c[0x0][0x44c] ;  /* 0x00011300ff0d5b82 */ /* 0x000e6c0000000800 */
[----:B------:R-:W3:Y:S01]  /*c9f0*/  MUFU.EX2 R80, R80 ;  /* 0x0000005000507308 */ /* 0x000ee20000000800 */
[----:B--2---:R-:W-:-:S07]  /*ca00*/  FADD.FTZ R67, R21, R96 ;  /* 0x0000006015437221 */ /* 0x004fce0000010000 */
[----:B------:R-:W2:Y:S01]  /*ca10*/  MUFU.EX2 R40, R113 ;  /* 0x0000007100287308 */ /* 0x000ea20000000800 */
[----:B0-----:R-:W-:-:S07]  /*ca20*/  FADD.FTZ R91, R73, R98 ;  /* 0x00000062495b7221 */ /* 0x001fce0000010000 */
[----:B------:R-:W0:Y:S01]  /*ca30*/  MUFU.EX2 R37, R37 ;  /* 0x0000002500257308 */ /* 0x000e220000000800 */
[----:B---3--:R-:W-:-:S01]  /*ca40*/  FADD.FTZ R24, R80, R67 ;  /* 0x0000004350187221 */ /* 0x008fc20000010000 */
[----:B-1----:R-:W-:-:S06]  /*ca50*/  @P5 IMAD.HI.U32 R13, R108, R13, RZ ;  /* 0x0000000d6c0d5227 */ /* 0x002fcc00078e00ff */
[----:B------:R-:W1:Y:S01]  /*ca60*/  MUFU.EX2 R77, R77 ;  /* 0x0000004d004d7308 */ /* 0x000e620000000800 */
[----:B--2---:R-:W-:-:S07]  /*ca70*/  FADD.FTZ R96, R40, R91 ;  /* 0x0000005b28607221 */ /* 0x004fce0000010000 */
[----:B------:R-:W2:Y:S01]  /*ca80*/  MUFU.EX2 R82, R82 ;  /* 0x0000005200527308 */ /* 0x000ea20000000800 */
[----:B0-----:R-:W-:-:S01]  /*ca90*/  FADD.FTZ R67, R37, R24 ;  /* 0x0000001825437221 */ /* 0x001fc20000010000 */
[----:B------:R-:W-:-:S06]  /*caa0*/  FFMA.FTZ R24, R42, R58, -R14 ;  /* 0x0000003a2a187223 */ /* 0x000fcc000001080e */
        /* <DEDUP_REMOVED lines=17> */
[----:B------:R-:W2:Y:S01]  /*cbc0*/  MUFU.EX2 R79, R79 ;  /* 0x0000004f004f7308 */ /* 0x000ea20000000800 */
[C---:B-1----:R-:W-:Y:S01]  /*cbd0*/  F2FP.SATFINITE.E4M3.F32.PACK_AB_MERGE_C R150, R97.reuse, R48, RZ ;  /* 0x000000306196723e */ /* 0x042fe200048070ff */
[----:B------:R-:W-:-:S03]  /*cbe0*/  FADD.FTZ R97, R97, R32 ;  /* 0x0000002061617221 */ /* 0x000fc60000010000 */
[----:B------:R-:W-:-:S03]  /*cbf0*/  F2FP.SATFINITE.E4M3.F32.PACK_AB_MERGE_C R150, R81, R44, R150 ;  /* 0x0000002c5196723e */ /* 0x000fc60004807096 */
[----:B------:R1:W-:Y:S08]  /*cc00*/  MUFU.EX2 R25, R41 ;  /* 0x0000002900197308 */ /* 0x0003f00000000800 */
[----:B------:R-:W3:Y:S01]  /*cc10*/  MUFU.EX2 R88, R88 ;  /* 0x0000005800587308 */ /* 0x000ee20000000800 */
[----:B-1----:R-:W-:-:S04]  /*cc20*/  FADD.FTZ R41, R39, R36 ;  /* 0x0000002427297221 */ /* 0x002fc80000010000 */
[----:B------:R-:W-:-:S03]  /*cc30*/  FADD.FTZ R0, R84, R41 ;  /* 0x0000002954007221 */ /* 0x000fc60000010000 */
[----:B------:R-:W1:Y:S01]  /*cc40*/  MUFU.EX2 R52, R119 ;  /* 0x0000007700347308 */ /* 0x000e620000000800 */
[----:B------:R-:W-:-:S01]  /*cc50*/  FADD.FTZ R41, R75, R0 ;  /* 0x000000004b297221 */ /* 0x000fc20000010000 */
[-CC-:B------:R-:W-:Y:S01]  /*cc60*/  FFMA.FTZ R0, R46, R58.reuse, -R14.reuse ;  /* 0x0000003a2e007223 */ /* 0x180fe2000001080e */
[C---:B0-----:R-:W-:Y:S02]  /*cc70*/  F2FP.SATFINITE.E4M3.F32.PACK_AB_MERGE_C R75, R86.reuse, R75, RZ ;  /* 0x0000004b564b723e */ /* 0x041fe400048070ff */
[----:B------:R-:W-:Y:S01]  /*cc80*/  FADD.FTZ R32, R86, R41 ;  /* 0x0000002956207221 */ /* 0x000fe20000010000 */
[----:B------:R-:W-:-:S01]  /*cc90*/  FFMA.FTZ R41, R47, R58, -R14 ;  /* 0x0000003a2f297223 */ /* 0x000fc2000001080e */
[----:B------:R-:W-:Y:S01]  /*cca0*/  F2FP.SATFINITE.E4M3.F32.PACK_AB_MERGE_C R149, R84, R39, R75 ;  /* 0x000000275495723e */ /* 0x000fe2000480704b */
[----:B------:R-:W0:Y:S01]  /*ccb0*/  MUFU.EX2 R83, R83 ;  /* 0x0000005300537308 */ /* 0x000e220000000800 */
[----:B--2---:R-:W-:-:S04]  /*ccc0*/  FADD.FTZ R43, R79, R32 ;  /* 0x000000204f2b7221 */ /* 0x004fc80000010000 */
[----:B---3--:R-:W-:-:S03]  /*ccd0*/  FADD.FTZ R32, R88, R43 ;  /* 0x0000002b58207221 */ /* 0x008fc60000010000 */
[----:B------:R-:W2:Y:S01]  /*cce0*/  MUFU.EX2 R87, R87 ;  /* 0x0000005700577308 */ /* 0x000ea20000000800 */
[----:B-1----:R-:W-:-:S07]  /*ccf0*/  FADD.FTZ R36, R52, R97 ;  /* 0x0000006134247221 */ /* 0x002fce0000010000 */
[----:B------:R-:W1:Y:S01]  /*cd00*/  MUFU.EX2 R90, R90 ;  /* 0x0000005a005a7308 */ /* 0x000e620000000800 */
[----:B0-----:R-:W-:-:S01]  /*cd10*/  FADD.FTZ R43, R83, R32 ;  /* 0x00000020532b7221 */ /* 0x001fc20000010000 */
[----:B------:R-:W-:-:S06]  /*cd20*/  FFMA.FTZ R32, R50, R58, -R14 ;  /* 0x0000003a32207223 */ /* 0x000fcc000001080e */
[----:B------:R-:W-:Y:S01]  /*cd30*/  MUFU.EX2 R54, R54 ;  /* 0x0000003600367308 */ /* 0x000fe20000000800 */
[----:B--2---:R-:W-:-:S07]  /*cd40*/  FADD.FTZ R47, R87, R36 ;  /* 0x00000024572f7221 */ /* 0x004fce0000010000 */
[----:B------:R-:W0:Y:S01]  /*cd50*/  MUFU.EX2 R61, R61 ;  /* 0x0000003d003d7308 */ /* 0x000e220000000800 */
[----:B-1----:R-:W-:-:S01]  /*cd60*/  FADD.FTZ R36, R90, R43 ;  /* 0x0000002b5a247221 */ /* 0x002fc20000010000 */
[-CC-:B------:R-:W-:Y:S01]  /*cd70*/  FFMA.FTZ R43, R51, R58.reuse, -R14.reuse ;  /* 0x0000003a332b7223 */ /* 0x180fe2000001080e */
[----:B------:R-:W-:-:S01]  /*cd80*/  FFMA.FTZ R14, R107, R58, -R14 ;  /* 0x0000003a6b0e7223 */ /* 0x000fc2000001080e */
[----:B------:R-:W-:-:S04]  /*cd90*/  F2FP.SATFINITE.E4M3.F32.PACK_AB_MERGE_C R83, R90, R83, RZ ;  /* 0x000000535a53723e */ /* 0x000fc800048070ff */
[----:B------:R-:W1:Y:S01]  /*cda0*/  MUFU.EX2 R85, R85 ;  /* 0x0000005500557308 */ /* 0x000e620000000800 */
[----:B------:R-:W-:-:S07]  /*cdb0*/  F2FP.SATFINITE.E4M3.F32.PACK_AB_MERGE_C R151, R88, R79, R83 ;  /* 0x0000004f5897723e */ /* 0x000fce0004807053 */
[----:B------:R-:W2:Y:S01]  /*cdc0*/  MUFU.EX2 R92, R92 ;  /* 0x0000005c005c7308 */ /* 0x000ea20000000800 */
[----:B0-----:R-:W-:Y:S01]  /*cdd0*/  F2FP.SATFINITE.E4M3.F32.PACK_AB_MERGE_C R144, R61, R54, RZ ;  /* 0x000000363d90723e */ /* 0x001fe200048070ff */
[----:B------:R-:W-:-:S03]  /*cde0*/  FADD.FTZ R54, R54, R47 ;  /* 0x0000002f36367221 */ /* 0x000fc60000010000 */
[----:B------:R-:W-:Y:S01]  /*cdf0*/  F2FP.SATFINITE.E4M3.F32.PACK_AB_MERGE_C R144, R87, R52, R144 ;  /* 0x000000345790723e */ /* 0x000fe20004807090 */
[----:B------:R-:W-:-:S02]  /*ce00*/  FADD.FTZ R61, R61, R54 ;  /* 0x000000363d3d7221 */ /* 0x000fc40000010000 */
        /* <DEDUP_REMOVED lines=8> */
[----:B-1----:R-:W-:-:S07]  /*ce90*/  F2FP.SATFINITE.E4M3.F32.PACK_AB_MERGE_C R146, R69, R60, RZ ;  /* 0x0000003c4592723e */ /* 0x002fce00048070ff */
[----:B------:R-:W1:Y:S01]  /*cea0*/  MUFU.EX2 R65, R65 ;  /* 0x0000004100417308 */ /* 0x000e620000000800 */
[----:B0-----:R-:W-:-:S07]  /*ceb0*/  FADD.FTZ R38, R56, R61 ;  /* 0x0000003d38267221 */ /* 0x001fce0000010000 */
[----:B------:R-:W0:Y:S01]  /*cec0*/  MUFU.EX2 R59, R59 ;  /* 0x0000003b003b7308 */ /* 0x000e220000000800 */
[----:B--2---:R-:W-:-:S01]  /*ced0*/  FADD.FTZ R36, R94, R47 ;  /* 0x0000002f5e247221 */ /* 0x004fc20000010000 */
[----:B------:R-:W-:-:S04]  /*cee0*/  F2FP.SATFINITE.E4M3.F32.PACK_AB_MERGE_C R57, R94, R57, RZ ;  /* 0x000000395e39723e */ /* 0x000fc800048070ff */
[----:B------:R-:W-:Y:S02]  /*cef0*/  F2FP.SATFINITE.E4M3.F32.PACK_AB_MERGE_C R145, R92, R85, R57 ;  /* 0x000000555c91723e */ /* 0x000fe40004807039 */
[----:B------:R-:W2:Y:S01]  /*cf00*/  MUFU.EX2 R62, R62 ;  /* 0x0000003e003e7308 */ /* 0x000ea20000000800 */
[C---:B-1----:R-:W-:Y:S01]  /*cf10*/  F2FP.SATFINITE.E4M3.F32.PACK_AB_MERGE_C R146, R65.reuse, R56, R146 ;  /* 0x000000384192723e */ /* 0x042fe20004807092 */
[----:B------:R-:W-:-:S04]  /*cf20*/  FADD.FTZ R65, R65, R38 ;  /* 0x0000002641417221 */ /* 0x000fc80000010000 */
[----:B------:R-:W-:Y:S02]  /*cf30*/  FADD.FTZ R60, R60, R65 ;  /* 0x000000413c3c7221 */ /* 0x000fe40000010000 */
[----:B------:R-:W-:Y:S01]  /*cf40*/  MUFU.EX2 R30, R30 ;  /* 0x0000001e001e7308 */ /* 0x000fe20000000800 */
[----:B0-----:R-:W-:-:S01]  /*cf50*/  FADD.FTZ R47, R59, R36 ;  /* 0x000000243b2f7221 */ /* 0x001fc20000010000 */
[----:B------:R-:W-:-:S06]  /*cf60*/  FADD.FTZ R69, R69, R60 ;  /* 0x0000003c45457221 */ /* 0x000fcc0000010000 */
[----:B------:R-:W0:Y:S01]  /*cf70*/  MUFU.EX2 R45, R45 ;  /* 0x0000002d002d7308 */ /* 0x000e220000000800 */
[----:B--2---:R-:W-:-:S07]  /*cf80*/  FADD.FTZ R36, R62, R47 ;  /* 0x0000002f3e247221 */ /* 0x004fce0000010000 */
        /* <DEDUP_REMOVED lines=10> */
[----:B------:R-:W-:Y:S01]  /*d030*/  MUFU.EX2 R24, R24 ;  /* 0x0000001800187308 */ /* 0x000fe20000000800 */
[----:B-1----:R-:W-:-:S01]  /*d040*/  FADD.FTZ R37, R66, R37 ;  /* 0x0000002542257221 */ /* 0x002fc20000010000 */
[----:B------:R-:W-:Y:S01]  /*d050*/  FADD.FTZ R30, R30, R103 ;  /* 0x000000671e1e7221 */ /* 0x000fe20000010000 */
[----:B------:R-:W-:-:S03]  /*d060*/  F2FP.SATFINITE.E4M3.F32.PACK_AB_MERGE_C R63, R66, R63, RZ ;  /* 0x0000003f423f723e */ /* 0x000fc600048070ff */
[----:B------:R-:W-:Y:S01]  /*d070*/  FADD.FTZ R45, R45, R30 ;  /* 0x0000001e2d2d7221 */ /* 0x000fe20000010000 */
[----:B------:R-:W-:Y:S01]  /*d080*/  F2FP.SATFINITE.E4M3.F32.PACK_AB_MERGE_C R147, R62, R59, R63 ;  /* 0x0000003b3e93723e */ /* 0x000fe2000480703f */
[----:B------:R-:W-:Y:S01]  /*d090*/  MUFU.EX2 R68, R68 ;  /* 0x0000004400447308 */ /* 0x000fe20000000800 */
[----:B--2---:R-:W-:-:S07]  /*d0a0*/  FADD.FTZ R36, R8, R37 ;  /* 0x0000002508247221 */ /* 0x004fce0000010000 */
[----:B------:R-:W0:Y:S08]  /*d0b0*/  MUFU.EX2 R53, R53 ;  /* 0x0000003500357308 */ /* 0x000e300000000800 */
[----:B------:R-:W-:Y:S08]  /*d0c0*/  MUFU.EX2 R3, R3 ;  /* 0x0000000300037308 */ /* 0x000ff00000000800 */
[----:B------:R-:W-:Y:S01]  /*d0d0*/  MUFU.EX2 R34, R34 ;  /* 0x0000002200227308 */ /* 0x000fe20000000800 */
[----:B0-----:R-:W-:-:S07]  /*d0e0*/  F2FP.SATFINITE.E4M3.F32.PACK_AB_MERGE_C R142, R53, R68, RZ ;  /* 0x00000044358e723e */ /* 0x001fce00048070ff */
[----:B------:R-:W0:Y:S08]  /*d0f0*/  MUFU.EX2 R49, R49 ;  /* 0x0000003100317308 */ /* 0x000e300000000800 */
[----:B------:R-:W1:Y:S08]  /*d100*/  MUFU.EX2 R0, R0 ;  /* 0x0000000000007308 */ /* 0x000e700000000800 */
[----:B------:R-:W2:Y:S01]  /*d110*/  MUFU.EX2 R41, R41 ;  /* 0x0000002900297308 */ /* 0x000ea20000000800 */
[----:B0-----:R-:W-:Y:S01]  /*d120*/  F2FP.SATFINITE.E4M3.F32.PACK_AB_MERGE_C R142, R49, R34, R142 ;  /* 0x00000022318e723e */ /* 0x001fe2000480708e */
[----:B------:R-:W-:-:S04]  /*d130*/  FADD.FTZ R34, R34, R45 ;  /* 0x0000002d22227221 */ /* 0x000fc80000010000 */
[----:B------:R-:W-:Y:S02]  /*d140*/  FADD.FTZ R49, R49, R34 ;  /* 0x0000002231317221 */ /* 0x000fe40000010000 */
[----:B------:R0:W-:Y:S02]  /*d150*/  MUFU.EX2 R15, R27 ;  /* 0x0000001b000f7308 */ /* 0x0001e40000000800 */
[----:B------:R-:W-:-:S04]  /*d160*/  FADD.FTZ R68, R68, R49 ;  /* 0x0000003144447221 */ /* 0x000fc80000010000 */
[----:B------:R-:W-:Y:S02]  /*d170*/  FADD.FTZ R53, R53, R68 ;  /* 0x0000004435357221 */ /* 0x000fe40000010000 */
[----:B------:R-:W3:Y:S01]  /*d180*/  MUFU.EX2 R32, R32 ;  /* 0x0000002000207308 */ /* 0x000ee20000000800 */
[----:B0-----:R-:W-:-:S04]  /*d190*/  FADD.FTZ R27, R25, R36 ;  /* 0x00000024191b7221 */ /* 0x001fc80000010000 */
[----:B------:R-:W-:Y:S01]  /*d1a0*/  FADD.FTZ R30, R24, R27 ;  /* 0x0000001b181e7221 */ /* 0x000fe20000010000 */
[C---:B------:R-:W-:Y:S02]  /*d1b0*/  F2FP.SATFINITE.E4M3.F32.PACK_AB_MERGE_C R27, R3.reuse, R24, RZ ;  /* 0x00000018031b723e */ /* 0x040fe400048070ff */
[----:B------:R-:W-:Y:S01]  /*d1c0*/  MUFU.EX2 R71, R71 ;  /* 0x0000004700477308 */ /* 0x000fe20000000800 */
[----:B------:R-:W-:-:S01]  /*d1d0*/  FADD.FTZ R3, R3, R30 ;  /* 0x0000001e03037221 */ /* 0x000fc20000010000 */
[----:B------:R-:W-:Y:S01]  /*d1e0*/  F2FP.SATFINITE.E4M3.F32.PACK_AB_MERGE_C R141, R25, R8, R27 ;  /* 0x00000008198d723e */ /* 0x000fe2000480701b */
[----:B------:R-:W0:Y:S01]  /*d1f0*/  @P5 LDC R30, c[0x0][0x450] ;  /* 0x00011400ff1e5b82 */ /* 0x000e220000000800 */
[----:B------:R-:W-:Y:S02]  /*d200*/  IMAD.MOV.U32 R8, RZ, RZ, R108 ;  /* 0x000000ffff087224 */ /* 0x000fe400078e006c */
[----:B-1----:R-:W-:Y:S02]  /*d210*/  FADD.FTZ R20, R0, R3 ;  /* 0x0000000300147221 */ /* 0x002fe40000010000 */
[----:B------:R-:W1:Y:S02]  /*d220*/  MUFU.EX2 R72, R72 ;  /* 0x0000004800487308 */ /* 0x000e640000000800 */
[----:B--2---:R-:W-:-:S04]  /*d230*/  FADD.FTZ R3, R41, R20 ;  /* 0x0000001429037221 */ /* 0x004fc80000010000 */
[----:B---3--:R-:W-:Y:S02]  /*d240*/  FADD.FTZ R24, R32, R3 ;  /* 0x0000000320187221 */ /* 0x008fe40000010000 */
[----:B------:R-:W2:Y:S08]  /*d250*/  MUFU.EX2 R43, R43 ;  /* 0x0000002b002b7308 */ /* 0x000eb00000000800 */
[----:B------:R-:W-:Y:S01]  /*d260*/  MUFU.EX2 R70, R137 ;  /* 0x0000008900467308 */ /* 0x000fe20000000800 */
[----:B-1----:R-:W-:-:S02]  /*d270*/  F2FP.SATFINITE.E4M3.F32.PACK_AB_MERGE_C R3, R72, R71, RZ ;  /* 0x000000474803723e */ /* 0x002fc400048070ff */
[----:B0-----:R-:W-:Y:S02]  /*d280*/  @P5 SHF.R.U32.HI R8, RZ, R30, R13 ;  /* 0x0000001eff085219 */ /* 0x001fe4000001160d */
[----:B------:R-:W-:-:S03]  /*d290*/  ISETP.GE.AND P5, PT, R11, 0x1, PT ;  /* 0x000000010b00780c */ /* 0x000fc60003fa6270 */
[----:B------:R-:W0:Y:S01]  /*d2a0*/  MUFU.EX2 R55, R55 ;  /* 0x0000003700377308 */ /* 0x000e220000000800 */
[C---:B--2---:R-:W-:Y:S01]  /*d2b0*/  F2FP.SATFINITE.E4M3.F32.PACK_AB_MERGE_C R32, R43.reuse, R32, RZ ;  /* 0x000000202b20723e */ /* 0x044fe200048070ff */
[----:B------:R-:W-:Y:S01]  /*d2c0*/  FADD.FTZ R43, R43, R24 ;  /* 0x000000182b2b7221 */ /* 0x000fe20000010000 */
[----:B------:R-:W-:Y:S02]  /*d2d0*/  IMAD.IADD R105, R105, 0x1, R8 ;  /* 0x0000000169697824 */ /* 0x000fe400078e0208 */
[----:B------:R-:W-:Y:S02]  /*d2e0*/  F2FP.SATFINITE.E4M3.F32.PACK_AB_MERGE_C R143, R41, R0, R32 ;  /* 0x00000000298f723e */ /* 0x000fe40004807020 */
[----:B------:R-:W-:Y:S01]  /*d2f0*/  IMAD.IADD R10, R105, 0x1, R10 ;  /* 0x00000001690a7824 */ /* 0x000fe200078e020a */
[----:B------:R-:W1:Y:S08]  /*d300*/  MUFU.EX2 R26, R26 ;  /* 0x0000001a001a7308 */ /* 0x000e700000000800 */
[----:B------:R-:W2:Y:S01]  /*d310*/  MUFU.EX2 R28, R28 ;  /* 0x0000001c001c7308 */ /* 0x000ea20000000800 */
[----:B0-----:R-:W-:Y:S01]  /*d320*/  F2FP.SATFINITE.E4M3.F32.PACK_AB_MERGE_C R136, R55, R70, R3 ;  /* 0x000000463788723e */ /* 0x001fe20004807003 */
[----:B------:R-:W-:-:S04]  /*d330*/  FADD.FTZ R70, R70, R53 ;  /* 0x0000003546467221 */ /* 0x000fc80000010000 */
[----:B------:R-:W-:Y:S02]  /*d340*/  FADD.FTZ R70, R55, R70 ;  /* 0x0000004637467221 */ /* 0x000fe40000010000 */
[----:B------:R-:W-:Y:S01]  /*d350*/  MUFU.EX2 R35, R35 ;  /* 0x0000002300237308 */ /* 0x000fe20000000800 */
[----:B-1----:R-:W-:-:S01]  /*d360*/  FADD.FTZ R24, R26, R43 ;  /* 0x0000002b1a187221 */ /* 0x002fc20000010000 */
[----:B------:R-:W-:-:S03]  /*d370*/  FADD.FTZ R71, R71, R70 ;  /* 0x0000004647477221 */ /* 0x000fc60000010000 */
[----:B------:R-:W-:Y:S01]  /*d380*/  FADD.FTZ R3, R15, R24 ;  /* 0x000000180f037221 */ /* 0x000fe20000010000 */
[----:B------:R-:W-:-:S02]  /*d390*/  FADD.FTZ R71, R72, R71 ;  /* 0x0000004748477221 */ /* 0x000fc40000010000 */
[----:B------:R-:W0:Y:S01]  /*d3a0*/  MUFU.EX2 R76, R76 ;  /* 0x0000004c004c7308 */ /* 0x000e220000000800 */
[----:B--2---:R-:W-:-:S07]  /*d3b0*/  FADD.FTZ R0, R28, R3 ;  /* 0x000000031c007221 */ /* 0x004fce0000010000 */
[----:B------:R-:W1:Y:S08]  /*d3c0*/  MUFU.EX2 R29, R29 ;  /* 0x0000001d001d7308 */ /* 0x000e700000000800 */
[----:B------:R-:W-:Y:S01]  /*d3d0*/  MUFU.EX2 R74, R74 ;  /* 0x0000004a004a7308 */ /* 0x000fe20000000800 */
[----:B0-----:R-:W-:-:S07]  /*d3e0*/  F2FP.SATFINITE.E4M3.F32.PACK_AB_MERGE_C R3, R76, R35, RZ ;  /* 0x000000234c03723e */ /* 0x001fce00048070ff */
[----:B------:R-:W0:Y:S01]  /*d3f0*/  MUFU.EX2 R99, R99 ;  /* 0x0000006300637308 */ /* 0x000e220000000800 */
[----:B-1----:R-:W-:-:S01]  /*d400*/  FADD.FTZ R0, R29, R0 ;  /* 0x000000001d007221 */ /* 0x002fc20000010000 */
        /* <DEDUP_REMOVED lines=17> */
[----:B------:R-:W-:-:S05]  /*d520*/  FADD.FTZ R3, R76, R35 ;  /* 0x000000234c037221 */ /* 0x000fca0000010000 */
[----:B------:R0:W-:Y:S01]  /*d530*/  STL [R1], R3 ;  /* 0x0000000301007387 */ /* 0x0001e20000100800 */
[----:B------:R-:W-:Y:S05]  /*d540*/  @!P5 BRA `(.L_x_12333) ;  /* 0x000000000048d947 */ /* 0x000fea0003800000 */
[C---:B------:R-:W-:Y:S01]  /*d550*/  ISETP.GT.AND P1, PT, R105.reuse, RZ, PT ;  /* 0x000000ff6900720c */ /* 0x040fe20003f24270 */
[----:B------:R-:W-:Y:S01]  /*d560*/  BSSY B0, `(.L_x_12334) ;  /* 0x000000e000007945 */ /* 0x000fe20003800000 */
[----:B0-----:R-:W-:-:S11]  /*d570*/  VIADD R3, R105, 0xffffffff ;  /* 0xffffffff69037836 */ /* 0x001fd60000000000 */
        /* <DEDUP_REMOVED lines=8> */
.L_x_12335:
[----:B------:R-:W-:-:S13]  /*d600*/  ISETP.NE.AND P1, PT, R11, 0x1, PT ;  /* 0x000000010b00780c */ /* 0x000fda0003f25270 */
[----:B------:R-:W0:Y:S02]  /*d610*/  @P1 LDC.64 R14, c[0x0][0x9e8] ;  /* 0x00027a00ff0e1b82 */ /* 0x000e240000000a00 */
[----:B0-----:R-:W-:-:S05]  /*d620*/  @P1 IMAD.HI.U32 R8, R3, R14, RZ ;  /* 0x0000000e03081227 */ /* 0x001fca00078e00ff */
[----:B------:R-:W-:-:S07]  /*d630*/  @P1 SHF.R.U32.HI R3, RZ, R15, R8 ;  /* 0x0000000fff031219 */ /* 0x000fce0000011608 */
.L_x_12336:
[----:B------:R-:W-:Y:S05]  /*d640*/  BSYNC B0 ;  /* 0x0000000000007941 */ /* 0x000fea0003800000 */
.L_x_12334:
[----:B------:R-:W-:-:S05]  /*d650*/  IMAD R3, R3, R11, R11 ;  /* 0x0000000b03037224 */ /* 0x000fca00078e020b */
[----:B------:R-:W-:-:S07]  /*d660*/  VIMNMX R10, R10, R3, PT ;  /* 0x000000030a0a7248 */ /* 0x000fce0003fe0100 */
.L_x_12333:
[----:B------:R-:W2:Y:S01]  /*d670*/  LDL R8, [R1+0x40] ;  /* 0x0000400001087983 */ /* 0x000ea20000100800 */
[----:B------:R-:W-:Y:S01]  /*d680*/  IMAD.HI R10, R10, 0x66666667, RZ ;  /* 0x666666670a0a7827 */ /* 0x000fe200078e02ff */
[----:B------:R-:W-:Y:S01]  /*d690*/  ULDC UR40, c[0x0][0x9e4] ;  /* 0x0002790000287ab9 */ /* 0x000fe20000000800 */
[----:B------:R-:W-:Y:S01]  /*d6a0*/  ULDC UR37, c[0x0][0x9e4] ;  /* 0x0002790000257ab9 */ /* 0x000fe20000000800 */
[----:B------:R-:W-:Y:S01]  /*d6b0*/  ULDC UR36, c[0x0][0x988] ;  /* 0x0002620000247ab9 */ /* 0x000fe20000000800 */
[----:B------:R-:W-:Y:S01]  /*d6c0*/  ULDC UR39, c[0x0][0x988] ;  /* 0x0002620000277ab9 */ /* 0x000fe20000000800 */
[----:B0-----:R-:W-:Y:S01]  /*d6d0*/  SHF.R.U32.HI R3, RZ, 0x1f, R10 ;  /* 0x0000001fff037819 */ /* 0x001fe2000001160a */
[----:B------:R-:W-:Y:S01]  /*d6e0*/  ULDC UR38, c[0x0][0x988] ;  /* 0x0002620000267ab9 */ /* 0x000fe20000000800 */
[----:B------:R-:W-:Y:S01]  /*d6f0*/  ULDC UR42, c[0x0][0x9e0] ;  /* 0x00027800002a7ab9 */ /* 0x000fe20000000800 */
[----:B------:R-:W-:Y:S01]  /*d700*/  ULDC UR41, c[0x0][0x9e0] ;  /* 0x0002780000297ab9 */ /* 0x000fe20000000800 */
[----:B------:R-:W-:Y:S01]  /*d710*/  LEA.HI.SX32 R3, R10, R3, 0x1a ;  /* 0x000000030a037211 */ /* 0x000fe200078fd2ff */
        /* <DEDUP_REMOVED lines=38> */
.L_x_12359:
[----:B------:R-:W-:-:S05]  /*d980*/  VIADD R13, R19, 0x1 ;  /* 0x00000001130d7836 */ /* 0x000fca0000000000 */
[----:B------:R-:W-:-:S04]  /*d990*/  ISETP.NE.AND P1, PT, R13, 0x2, PT ;  /* 0x000000020d00780c */ /* 0x000fc80003f25270 */
[----:B------:R-:W-:Y:S02]  /*d9a0*/  SEL R3, RZ, 0x1, P1 ;  /* 0x00000001ff037807 */ /* 0x000fe40000800000 */
[----:B------:R-:W-:Y:S02]  /*d9b0*/  SEL R13, R13, RZ, P1 ;  /* 0x000000ff0d0d7207 */ /* 0x000fe40000800000 */
[----:B------:R-:W-:Y:S01]  /*d9c0*/  LOP3.LUT R8, R156, R3, RZ, 0x3c, !PT ;  /* 0x000000039c087212 */ /* 0x000fe200078e3cff */
[----:B------:R-:W-:Y:S06]  /*d9d0*/  @!P0 BRA `(.L_x_12340) ;  /* 0x0000000000048947 */ /* 0x000fec0003800000 */
[----:B------:R-:W-:Y:S01]  /*d9e0*/  BPT.TRAP 0x1 ;  /* 0x000000040000795c */ /* 0x000fe20000300000 */
.L_x_12340:
[----:B------:R-:W-:Y:S01]  /*d9f0*/  IMAD R3, R13, 0x8, R18 ;  /* 0x000000080d037824 */ /* 0x000fe200078e0212 */
[----:B------:R-:W-:-:S04]  /*da00*/  SHF.L.U32 R10, R8, 0x1f, RZ ;  /* 0x0000001f080a7819 */ /* 0x000fc800000006ff */
[----:B------:R0:W1:Y:S01]  /*da10*/  SYNCS.PHASECHK.TRANS64.TRYWAIT P1, [R3+URZ+0x13230], R10 ;  /* 0x0132300a030075a7 */ /* 0x000062000802017f */
[----:B------:R-:W-:Y:S05]  /*da20*/  @!P0 BRA `(.L_x_12341) ;  /* 0x0000000000048947 */ /* 0x000fea0003800000 */
[----:B------:R-:W-:Y:S01]  /*da30*/  BPT.TRAP 0x1 ;  /* 0x000000040000795c */ /* 0x000fe20000300000 */
.L_x_12341:
[----:B------:R-:W2:Y:S01]  /*da40*/  LDL R11, [R1+0x28] ;  /* 0x00002800010b7983 */ /* 0x000ea20000100800 */
[----:B------:R-:W-:Y:S01]  /*da50*/  BSSY B2, `(.L_x_12342) ;  /* 0x0000007000027945 */ /* 0x000fe20003800000 */
[----:B--2---:R-:W-:-:S04]  /*da60*/  IMAD R20, R13, 0x280, R11 ;  /* 0x000002800d147824 */ /* 0x004fc800078e020b */
[C---:B------:R-:W-:Y:S02]  /*da70*/  VIADD R14, R20.reuse, 0x80 ;  /* 0x00000080140e7836 */ /* 0x040fe40000000000 */
[----:B------:R-:W-:Y:S01]  /*da80*/  VIADD R56, R20, 0x100 ;  /* 0x0000010014387836 */ /* 0x000fe20000000000 */
[----:B-1----:R-:W-:Y:S06]  /*da90*/  @P1 BRA `(.L_x_12343) ;  /* 0x0000000000081947 */ /* 0x002fec0003800000 */
[----:B------:R-:W1:Y:S02]  /*daa0*/  SYNCS.PHASECHK.TRANS64.TRYWAIT P1, [R3+URZ+0x13230], R10 ;  /* 0x0132300a030075a7 */ /* 0x000e64000802017f */
[----:B-1----:R-:W-:Y:S05]  /*dab0*/  @!P1 BRA `(.L_x_12344) ;  /* 0x00000178005c9947 */ /* 0x002fea0003800000 */
.L_x_12343:
[----:B------:R-:W-:Y:S05]  /*dac0*/  BSYNC B2 ;  /* 0x0000000000027941 */ /* 0x000fea0003800000 */
.L_x_12342:
[----:B01----:R-:W-:Y:S01]  /*dad0*/  IMAD.MOV.U32 R10, RZ, RZ, R20 ;  /* 0x000000ffff0a7224 */ /* 0x003fe200078e0014 */
[----:B------:R-:W-:Y:S01]  /*dae0*/  R2UR UR12, R4 ;  /* 0x00000000040c72ca */ /* 0x000fe200000e0000 */
[----:B------:R-:W-:Y:S01]  /*daf0*/  IMAD.MOV.U32 R11, RZ, RZ, -0x7fffffe0 ;  /* 0x80000020ff0b7424 */ /* 0x000fe200078e00ff */
[----:B------:R-:W-:Y:S01]  /*db00*/  R2UR UR13, R5 ;  /* 0x00000000050d72ca */ /* 0x000fe200000e0000 */
[----:B------:R-:W-:Y:S01]  /*db10*/  WARPGROUP.ARRIVE ;  /* 0x00000000000079c5 */ /* 0x000fe20000000000 */
[----:B------:R-:W-:Y:S01]  /*db20*/  R2UR UR14, R10 ;  /* 0x000000000a0e72ca */ /* 0x000fe200000e0000 */
[----:B------:R-:W-:Y:S01]  /*db30*/  IMAD.MOV.U32 R15, RZ, RZ, -0x7fffffe0 ;  /* 0x80000020ff0f7424 */ /* 0x000fe200078e00ff */
[----:B------:R-:W-:Y:S01]  /*db40*/  R2UR UR15, R11 ;  /* 0x000000000b0f72ca */ /* 0x000fe200000e0000 */
[----:B------:R-:W-:Y:S01]  /*db50*/  IMAD.MOV.U32 R10, RZ, RZ, R56 ;  /* 0x000000ffff0a7224 */ /* 0x000fe200078e0038 */
[----:B------:R-:W-:Y:S01]  /*db60*/  R2UR UR22, R14 ;  /* 0x000000000e1672ca */ /* 0x000fe200000e0000 */
[C---:B------:R-:W-:Y:S01]  /*db70*/  VIADD R14, R20.reuse, 0x180 ;  /* 0x00000180140e7836 */ /* 0x040fe20000000000 */
[----:B------:R-:W-:Y:S01]  /*db80*/  R2UR UR23, R15 ;  /* 0x000000000f1772ca */ /* 0x000fe200000e0000 */
[----:B------:R-:W-:Y:S01]  /*db90*/  VIADD R56, R20, 0x182 ;  /* 0x0000018214387836 */ /* 0x000fe20000000000 */
[----:B------:R-:W-:Y:S01]  /*dba0*/  R2UR UR20, R4 ;  /* 0x00000000041472ca */ /* 0x000fe200000e0000 */
[----:B------:R-:W-:Y:S01]  /*dbb0*/  IMAD.MOV.U32 R57, RZ, RZ, -0x7fffffe0 ;  /* 0x80000020ff397424 */ /* 0x000fe200078e00ff */
[----:B------:R-:W-:-:S02]  /*dbc0*/  R2UR UR21, R5 ;  /* 0x00000000051572ca */ /* 0x000fc400000e0000 */
[----:B------:R-:W-:Y:S01]  /*dbd0*/  R2UR UR26, R10 ;  /* 0x000000000a1a72ca */ /* 0x000fe200000e0000 */
[----:B------:R-:W-:Y:S01]  /*dbe0*/  VIADD R10, R20, 0x200 ;  /* 0x00000200140a7836 */ /* 0x000fe20000000000 */
[----:B------:R-:W-:Y:S01]  /*dbf0*/  R2UR UR27, R11 ;  /* 0x000000000b1b72ca */ /* 0x000fe200000e0000 */
[----:B------:R-:W-:Y:S01]  /*dc00*/  QGMMA.64x32x32.F32.E4M3.E4M3 R120, gdesc[UR12], RZ, !UPT, gsb0 ;  /* 0x006000000c7879f3 */ /* 0x000fe2000c0008ff */
[----:B------:R-:W-:Y:S02]  /*dc10*/  R2UR UR24, R4 ;  /* 0x00000000041872ca */ /* 0x000fe400000e0000 */
[----:B------:R-:W-:Y:S02]  /*dc20*/  R2UR UR25, R5 ;  /* 0x00000000051972ca */ /* 0x000fe400000e0000 */
[----:B------:R-:W-:Y:S01]  /*dc30*/  R2UR UR10, R14 ;  /* 0x000000000e0a72ca */ /* 0x000fe200000e0000 */
[----:B------:R-:W-:Y:S01]  /*dc40*/  VIADD R14, R20, 0x2 ;  /* 0x00000002140e7836 */ /* 0x000fe20000000000 */
[----:B------:R-:W-:-:S02]  /*dc50*/  R2UR UR11, R15 ;  /* 0x000000000f0b72ca */ /* 0x000fc400000e0000 */
[----:B------:R-:W-:Y:S02]  /*dc60*/  R2UR UR8, R4 ;  /* 0x00000000040872ca */ /* 0x000fe400000e0000 */
[----:B------:R-:W-:Y:S02]  /*dc70*/  R2UR UR9, R5 ;  /* 0x00000000050972ca */ /* 0x000fe400000e0000 */
[----:B------:R-:W-:Y:S01]  /*dc80*/  R2UR UR6, R10 ;  /* 0x000000000a0672ca */ /* 0x000fe200000e0000 */
[----:B------:R-:W-:Y:S01]  /*dc90*/  VIADD R10, R20, 0x82 ;  /* 0x00000082140a7836 */ /* 0x000fe20000000000 */
[----:B------:R-:W-:Y:S01]  /*dca0*/  R2UR UR7, R11 ;  /* 0x000000000b0772ca */ /* 0x000fe200000e0000 */
[----:B------:R-:W-:Y:S01]  /*dcb0*/  IMAD.MOV.U32 R11, RZ, RZ, -0x7fffffe0 ;  /* 0x80000020ff0b7424 */ /* 0x000fe200078e00ff */
[----:B------:R-:W-:Y:S02]  /*dcc0*/  R2UR UR4, R4 ;  /* 0x00000000040472ca */ /* 0x000fe400000e0000 */
[----:B------:R-:W-:-:S02]  /*dcd0*/  R2UR UR5, R5 ;  /* 0x00000000050572ca */ /* 0x000fc400000e0000 */
[----:B------:R-:W-:Y:S01]  /*dce0*/  R2UR UR18, R14 ;  /* 0x000000000e1272ca */ /* 0x000fe200000e0000 */
[----:B------:R-:W-:Y:S01]  /*dcf0*/  VIADD R14, R20, 0x102 ;  /* 0x00000102140e7836 */ /* 0x000fe20000000000 */
[----:B------:R-:W-:Y:S01]  /*dd00*/  R2UR UR19, R15 ;  /* 0x000000000f1372ca */ /* 0x000fe200000e0000 */
[----:B------:R-:W-:Y:S01]  /*dd10*/  IMAD.MOV.U32 R15, RZ, RZ, -0x7fffffe0 ;  /* 0x80000020ff0f7424 */ /* 0x000fe200078e00ff */
[----:B------:R-:W-:Y:S02]  /*dd20*/  R2UR UR16, R6 ;  /* 0x00000000061072ca */ /* 0x000fe400000e0000 */
[----:B------:R-:W-:Y:S02]  /*dd30*/  R2UR UR17, R7 ;  /* 0x00000000071172ca */ /* 0x000fe400000e0000 */
[----:B------:R-:W-:Y:S01]  /*dd40*/  R2UR UR14, R10 ;  /* 0x000000000a0e72ca */ /* 0x000fe200000e0000 */
[----:B------:R-:W-:Y:S01]  /*dd50*/  VIADD R10, R20, 0x202 ;  /* 0x00000202140a7836 */ /* 0x000fe20000000000 */
[----:B------:R-:W-:Y:S01]  /*dd60*/  R2UR UR15, R11 ;  /* 0x000000000b0f72ca */ /* 0x000fe200000e0000 */
[----:B------:R-:W-:Y:S01]  /*dd70*/  IMAD.MOV.U32 R11, RZ, RZ, -0x7fffffe0 ;  /* 0x80000020ff0b7424 */ /* 0x000fe200078e00ff */
[----:B------:R-:W-:-:S02]  /*dd80*/  R2UR UR12, R6 ;  /* 0x00000000060c72ca */ /* 0x000fc400000e0000 */
        /* <DEDUP_REMOVED lines=43> */
.L_x_12345:
[----:B------:R-:W-:Y:S01]  /*e040*/  SHF.L.U32 R10, R156, 0x1f, RZ ;  /* 0x0000001f9c0a7819 */ /* 0x000fe200000006ff */
[----:B------:R-:W-:-:S04]  /*e050*/  IMAD R20, R19, 0x8, R18 ;  /* 0x0000000813147824 */ /* 0x000fc800078e0212 */
[----:B------:R0:W1:Y:S01]  /*e060*/  SYNCS.PHASECHK.TRANS64.TRYWAIT P1, [R20+URZ+0x13250], R10 ;  /* 0x0132500a140075a7 */ /* 0x000062000802017f */
[----:B------:R-:W-:Y:S05]  /*e070*/  @!P0 BRA `(.L_x_12346) ;  /* 0x0000000000048947 */ /* 0x000fea0003800000 */
[----:B------:R-:W-:Y:S01]  /*e080*/  BPT.TRAP 0x1 ;  /* 0x000000040000795c */ /* 0x000fe20000300000 */
.L_x_12346:
[----:B------:R-:W-:Y:S04]  /*e090*/  BSSY B2, `(.L_x_12347) ;  /* 0x0000004000027945 */ /* 0x000fe80003800000 */
[----:B-1----:R-:W-:Y:S05]  /*e0a0*/  @P1 BRA `(.L_x_12348) ;  /* 0x0000000000081947 */ /* 0x002fea0003800000 */
[----:B------:R-:W1:Y:S02]  /*e0b0*/  SYNCS.PHASECHK.TRANS64.TRYWAIT P1, [R20+URZ+0x13250], R10 ;  /* 0x0132500a140075a7 */ /* 0x000e64000802017f */
[----:B-1----:R-:W-:Y:S05]  /*e0c0*/  @!P1 BRA `(.L_x_12349) ;  /* 0x0000017000ec9947 */ /* 0x002fea0003800000 */
.L_x_12348:
[----:B------:R-:W-:Y:S05]  /*e0d0*/  BSYNC B2 ;  /* 0x0000000000027941 */ /* 0x000fea0003800000 */
.L_x_12347:
[----:B01----:R-:W-:Y:S01]  /*e0e0*/  VIADD R10, R18, 0x1000 ;  /* 0x00001000120a7836 */ /* 0x003fe20000000000 */
[----:B------:R-:W-:Y:S01]  /*e0f0*/  WARPGROUP.ARRIVE ;  /* 0x00000000000079c5 */ /* 0x000fe20000000000 */
[----:B------:R-:W-:Y:S01]  /*e100*/  IMAD.MOV.U32 R11, RZ, RZ, -0x3ffffff0 ;  /* 0xc0000010ff0b7424 */ /* 0x000fe200078e00ff */
[----:B------:R-:W-:Y:S02]  /*e110*/  LOP3.LUT P1, RZ, R17, 0x10, RZ, 0xc0, !PT ;  /* 0x0000001011ff7812 */ /* 0x000fe4000782c0ff */
[----:B------:R-:W-:Y:S02]  /*e120*/  SHF.R.U32.HI R10, RZ, 0x4, R10 ;  /* 0x00000004ff0a7819 */ /* 0x000fe4000001160a */
[----:B------:R-:W-:Y:S02]  /*e130*/  R2UR UR7, R11 ;  /* 0x000000000b0772ca */ /* 0x000fe400000e0000 */
[----:B------:R-:W-:-:S04]  /*e140*/  LOP3.LUT R10, R10, 0x3fff, RZ, 0xc0, !PT ;  /* 0x00003fff0a0a7812 */ /* 0x000fc800078ec0ff */
[----:B------:R-:W-:-:S05]  /*e150*/  LOP3.LUT R10, R10, 0x10000, RZ, 0xfc, !PT ;  /* 0x000100000a0a7812 */ /* 0x000fca00078efcff */
[----:B------:R-:W-:-:S05]  /*e160*/  IMAD R10, R19, 0x280, R10 ;  /* 0x00000280130a7824 */ /* 0x000fca00078e020a */
[----:B------:R-:W-:-:S13]  /*e170*/  R2UR UR6, R10 ;  /* 0x000000000a0672ca */ /* 0x000fda00000e0000 */
        /* <DEDUP_REMOVED lines=8> */
[----:B------:R-:W-:Y:S01]  /*e200*/  WARPGROUP.ARRIVE ;  /* 0x00000000000079c5 */ /* 0x000fe20000000000 */
[----:B------:R-:W2:Y:S01]  /*e210*/  LDL R153, [R1+0x1c] ;  /* 0x00001c0001997983 */ /* 0x000ea20000100800 */
[----:B------:R-:W-:Y:S01]  /*e220*/  FMUL.FTZ R11, R2, R120 ;  /* 0x00000078020b7220 */ /* 0x000fe20000410000 */
[----:B------:R-:W0:Y:S02]  /*e230*/  LDC R155, c[0x0][0x448] ;  /* 0x00011200ff9b7b82 */ /* 0x000e240000000800 */
[----:B------:R-:W2:Y:S02]  /*e240*/  LDL R154, [R1+0x3c] ;  /* 0x00003c00019a7983 */ /* 0x000ea40000100800 */
[----:B------:R-:W-:Y:S01]  /*e250*/  QGMMA.64x64x32.F32.E4M3.E4M3 R24, R148, gdesc[UR4], R24, gsb0 ;  /* 0x00e0000494187df3 */ /* 0x000fe20008000818 */
[----:B------:R-:W-:Y:S01]  /*e260*/  R2UR UR6, R14 ;  /* 0x000000000e0672ca */ /* 0x000fe200000e0000 */
[----:B------:R-:W-:Y:S01]  /*e270*/  VIADD R14, R10, 0x180 ;  /* 0x000001800a0e7836 */ /* 0x000fe20000000000 */
[----:B------:R-:W-:Y:S01]  /*e280*/  R2UR UR7, R15 ;  /* 0x000000000f0772ca */ /* 0x000fe200000e0000 */
[----:B------:R-:W-:-:S02]  /*e290*/  IMAD.MOV.U32 R15, RZ, RZ, -0x3ffffff0 ;  /* 0xc0000010ff0f7424 */ /* 0x000fc400078e00ff */
[C---:B------:R-:W-:Y:S01]  /*e2a0*/  FMUL.FTZ R120, R2.reuse, R124 ;  /* 0x0000007c02787220 */ /* 0x040fe20000410000 */
[C---:B------:R-:W-:Y:S01]  /*e2b0*/  FMUL.FTZ R124, R2.reuse, R128 ;  /* 0x00000080027c7220 */ /* 0x040fe20000410000 */
[C---:B------:R-:W-:Y:S01]  /*e2c0*/  FMUL.FTZ R128, R2.reuse, R132 ;  /* 0x0000008402807220 */ /* 0x040fe20000410000 */
[----:B------:R-:W-:Y:S01]  /*e2d0*/  FMUL.FTZ R132, R2, R56 ;  /* 0x0000003802847220 */ /* 0x000fe20000410000 */
        /* <DEDUP_REMOVED lines=64> */
[----:B------:R-:W-:-:S06]  /*e6e0*/  WARPGROUP.ARRIVE ;  /* 0x00000000000079c5 */ /* 0x000fcc0000000000 */
[----:B------:R-:W4:Y:S01]  /*e6f0*/  S2R R155, SR_TID.X ;  /* 0x00000000009b7919 */ /* 0x000f220000002100 */
[----:B-1----:R-:W-:Y:S01]  /*e700*/  FMUL.FTZ R61, R2, R62 ;  /* 0x0000003e023d7220 */ /* 0x002fe20000410000 */
[----:B------:R-:W1:Y:S01]  /*e710*/  MUFU.TANH R19, R19 ;  /* 0x0000001300137308 */ /* 0x000e620000002400 */
        /* <DEDUP_REMOVED lines=13> */
[----:B------:R-:W0:Y:S08]  /*e7f0*/  MUFU.TANH R120, R120 ;  /* 0x0000007800787308 */ /* 0x000e300000002400 */
[----:B------:R-:W0:Y:S01]  /*e800*/  MUFU.TANH R123, R123 ;  /* 0x0000007b007b7308 */ /* 0x000e220000002400 */
[----:B----4-:R-:W-:Y:S01]  /*e810*/  LOP3.LUT R155, R155, 0x7f, RZ, 0xc0, !PT ;  /* 0x0000007f9b9b7812 */ /* 0x010fe200078ec0ff */
[----:B------:R-:W-:-:S06]  /*e820*/  FMUL.FTZ R62, R2, R63 ;  /* 0x0000003f023e7220 */ /* 0x000fcc0000410000 */
[----:B------:R-:W4:Y:S08]  /*e830*/  MUFU.TANH R124, R124 ;  /* 0x0000007c007c7308 */ /* 0x000f300000002400 */
        /* <DEDUP_REMOVED lines=8> */
[----:B------:R-:W-:-:S04]  /*e8c0*/  FMUL.FTZ R134, R2, R64 ;  /* 0x0000004002867220 */ /* 0x000fc80000410000 */
[----:B------:R-:W0:Y:S01]  /*e8d0*/  MUFU.TANH R15, R15 ;  /* 0x0000000f000f7308 */ /* 0x000e220000002400 */
[----:B------:R-:W-:Y:S01]  /*e8e0*/  QGMMA.64x64x32.F32.E4M3.E4M3 R24, R140, gdesc[UR4], R24, gsb0 ;  /* 0x00e000048c187df3 */ /* 0x000fe20008000818 */
[----:B------:R-:W-:Y:S02]  /*e8f0*/  R2UR UR6, R56 ;  /* 0x00000000380672ca */ /* 0x000fe400000e0000 */
[----:B------:R-:W-:Y:S01]  /*e900*/  R2UR UR7, R57 ;  /* 0x00000000390772ca */ /* 0x000fe200000e0000 */
[----:B------:R-:W5:Y:S03]  /*e910*/  @P3 LDC R56, c[0x0][0x44c] ;  /* 0x00011300ff383b82 */ /* 0x000f660000000800 */
[----:B------:R-:W0:Y:S05]  /*e920*/  MUFU.TANH R14, R14 ;  /* 0x0000000e000e7308 */ /* 0x000e2a0000002400 */
[----:B------:R-:W3:Y:S03]  /*e930*/  @P3 LDC R57, c[0x0][0x450] ;  /* 0x00011400ff393b82 */ /* 0x000ee60000000800 */
        /* <DEDUP_REMOVED lines=9> */
[----:B------:R-:W4:Y:S05]  /*e9d0*/  LDL R140, [R1+0x18] ;  /* 0x00001800018c7983 */ /* 0x000f2a0000100800 */
[----:B------:R-:W0:Y:S01]  /*e9e0*/  MUFU.TANH R109, R109 ;  /* 0x0000006d006d7308 */ /* 0x000e220000002400 */
[----:B------:R-:W4:Y:S04]  /*e9f0*/  LDL R142, [R1+0x8] ;  /* 0x00000800018e7983 */ /* 0x000f280000100800 */
[----:B------:R-:W4:Y:S01]  /*ea00*/  LDL R141, [R1+0x4] ;  /* 0x00000400018d7983 */ /* 0x000f220000100800 */
[----:B------:R-:W-:-:S02]  /*ea10*/  WARPGROUP.ARRIVE ;  /* 0x00000000000079c5 */ /* 0x000fc40000000000 */
[----:B------:R-:W0:Y:S04]  /*ea20*/  MUFU.TANH R110, R110 ;  /* 0x0000006e006e7308 */ /* 0x000e280000002400 */
[----:B------:R-:W-:Y:S01]  /*ea30*/  QGMMA.64x64x32.F32.E4M3.E4M3 R24, R136, gdesc[UR4], R24, gsb0 ;  /* 0x00e0000488187df3 */ /* 0x000fe20008000818 */
[----:B------:R-:W-:Y:S01]  /*ea40*/  ISETP.NE.AND P2, PT, R155, RZ, PT ;  /* 0x000000ff9b00720c */ /* 0x000fe20003f45270 */
[C---:B------:R-:W-:Y:S01]  /*ea50*/  FMUL.FTZ R63, R2.reuse, R66 ;  /* 0x00000042023f7220 */ /* 0x040fe20000410000 */
[C---:B------:R-:W-:Y:S01]  /*ea60*/  FMUL.FTZ R64, R2.reuse, R67 ;  /* 0x0000004302407220 */ /* 0x040fe20000410000 */
[----:B------:R-:W-:Y:S01]  /*ea70*/  FMUL.FTZ R66, R2, R71 ;  /* 0x0000004702427220 */ /* 0x000fe20000410000 */
[----:B------:R-:W0:Y:S08]  /*ea80*/  MUFU.TANH R111, R111 ;  /* 0x0000006f006f7308 */ /* 0x000e300000002400 */
[----:B------:R-:W0:Y:S08]  /*ea90*/  MUFU.TANH R112, R112 ;  /* 0x0000007000707308 */ /* 0x000e300000002400 */
[----:B------:R-:W0:Y:S08]  /*eaa0*/  MUFU.TANH R113, R113 ;  /* 0x0000007100717308 */ /* 0x000e300000002400 */
[----:B------:R-:W0:Y:S01]  /*eab0*/  MUFU.TANH R114, R114 ;  /* 0x0000007200727308 */ /* 0x000e220000002400 */
[----:B--2---:R-:W-:-:S04]  /*eac0*/  IMAD.IADD R135, R154, 0x1, R153 ;  /* 0x000000019a877824 */ /* 0x004fc800078e0299 */
[----:B-----5:R-:W-:-:S03]  /*ead0*/  @P3 IMAD.HI.U32 R56, R135, R56, RZ ;  /* 0x0000003887383227 */ /* 0x020fc600078e00ff */
[----:B------:R-:W2:Y:S02]  /*eae0*/  MUFU.TANH R115, R115 ;  /* 0x0000007300737308 */ /* 0x000ea40000002400 */
[----:B---3--:R-:W-:Y:S01]  /*eaf0*/  @P3 SHF.R.U32.HI R135, RZ, R57, R56 ;  /* 0x00000039ff873219 */ /* 0x008fe20000011638 */
[----:B------:R-:W-:Y:S02]  /*eb00*/  @!P2 VIADD R56, R3, 0x13240 ;  /* 0x000132400338a836 */ /* 0x000fe40000000000 */
[----:B------:R-:W-:Y:S01]  /*eb10*/  FMUL.FTZ R3, R2, R70 ;  /* 0x0000004602037220 */ /* 0x000fe20000410000 */
[----:B------:R-:W-:Y:S02]  /*eb20*/  IMAD R70, R0, -0xa0, RZ ;  /* 0xffffff6000467824 */ /* 0x000fe400078e02ff */
[----:B------:R-:W3:Y:S01]  /*eb30*/  MUFU.TANH R116, R116 ;  /* 0x0000007400747308 */ /* 0x000ee20000002400 */
[----:B------:R-:W-:-:S07]  /*eb40*/  @!P2 PRMT R56, RZ, 0x654, R56 ;  /* 0x00000654ff38a816 */ /* 0x000fce0000000038 */
[----:B------:R-:W0:Y:S08]  /*eb50*/  MUFU.TANH R117, R117 ;  /* 0x0000007500757308 */ /* 0x000e300000002400 */
[----:B------:R-:W0:Y:S08]  /*eb60*/  MUFU.TANH R118, R118 ;  /* 0x0000007600767308 */ /* 0x000e300000002400 */
[----:B------:R-:W0:Y:S08]  /*eb70*/  MUFU.TANH R119, R119 ;  /* 0x0000007700777308 */ /* 0x000e300000002400 */
[----:B------:R-:W0:Y:S01]  /*eb80*/  MUFU.TANH R88, R88 ;  /* 0x0000005800587308 */ /* 0x000e220000002400 */
[----:B------:R-:W-:-:S02]  /*eb90*/  WARPGROUP.DEPBAR.LE gsb0, 0x0 ;  /* 0x00008000000079c5 */ /* 0x000fc40000010000 */
[----:B------:R-:W5:Y:S01]  /*eba0*/  SHFL.IDX PT, R139, R135, RZ, 0x1c1f ;  /* 0x001c1fff878b7589 */ /* 0x000f6200000e0000 */
        /* <DEDUP_REMOVED lines=26> */
[----:B----4-:R-:W-:-:S07]  /*ed50*/  IADD3 R136, -R140, 0x1, R70 ;  /* 0x000000018c887810 */ /* 0x010fce0007ffe146 */
[----:B------:R-:W4:Y:S08]  /*ed60*/  MUFU.TANH R82, R82 ;  /* 0x0000005200527308 */ /* 0x000f300000002400 */
[----:B------:R-:W0:Y:S01]  /*ed70*/  MUFU.TANH R83, R83 ;  /* 0x0000005300537308 */ /* 0x000e220000002400 */
[----:B------:R-:W-:-:S07]  /*ed80*/  IADD3 R136, -R141, R136, R142 ;  /* 0x000000888d887210 */ /* 0x000fce0007ffe18e */
        /* <DEDUP_REMOVED lines=21> */
[----:B------:R-:W-:Y:S02]  /*eee0*/  IMAD.IADD R67, R70, 0x1, -R140 ;  /* 0x0000000146437824 */ /* 0x000fe400078e0a8c */
[--C-:B-----5:R-:W-:Y:S02]  /*eef0*/  IMAD.IADD R137, R71, 0x1, R139.reuse ;  /* 0x0000000147897824 */ /* 0x120fe400078e028b */
[----:B------:R-:W-:Y:S01]  /*ef00*/  IMAD.IADD R138, R136, 0x1, R139 ;  /* 0x00000001888a7824 */ /* 0x000fe200078e028b */
[----:B-1234-:R-:W-:Y:S06]  /*ef10*/  @!P1 BRA `(.L_x_12350) ;  /* 0x0000000000549947 */ /* 0x01efec0003800000 */
        /* <DEDUP_REMOVED lines=12> */
.L_x_12352:
[----:B------:R-:W-:-:S05]  /*efe0*/  IMAD.U32 R140, RZ, RZ, UR40 ;  /* 0x00000028ff8c7e24 */ /* 0x000fca000f8e00ff */
[----:B------:R-:W-:-:S13]  /*eff0*/  ISETP.NE.AND P1, PT, R140, 0x1, PT ;  /* 0x000000018c00780c */ /* 0x000fda0003f25270 */
[----:B0-----:R-:W0:Y:S02]  /*f000*/  @P1 LDC.64 R56, c[0x0][0x9e8] ;  /* 0x00027a00ff381b82 */ /* 0x001e240000000a00 */
[----:B0-----:R-:W-:-:S05]  /*f010*/  @P1 IMAD.HI.U32 R56, R139, R56, RZ ;  /* 0x000000388b381227 */ /* 0x001fca00078e00ff */
[----:B------:R-:W-:-:S07]  /*f020*/  @P1 SHF.R.U32.HI R139, RZ, R57, R56 ;  /* 0x00000039ff8b1219 */ /* 0x000fce0000011638 */
.L_x_12353:
[----:B------:R-:W-:Y:S05]  /*f030*/  BSYNC B2 ;  /* 0x0000000000027941 */ /* 0x000fea0003800000 */
.L_x_12351:
[----:B------:R-:W-:-:S05]  /*f040*/  IMAD R139, R139, R140, R67 ;  /* 0x0000008c8b8b7224 */ /* 0x000fca00078e0243 */
[----:B------:R-:W-:Y:S02]  /*f050*/  VIMNMX R138, R138, R139, !PT ;  /* 0x0000008b8a8a7248 */ /* 0x000fe40007fe0100 */
[----:B------:R-:W-:-:S07]  /*f060*/  VIADDMNMX R137, R139, R140, R137, PT ;  /* 0x0000008c8b897246 */ /* 0x000fce0003800189 */
.L_x_12350:
[----:B------:R-:W-:Y:S02]  /*f070*/  ISETP.GE.AND P1, PT, R70, 0x2, PT ;  /* 0x000000024600780c */ /* 0x000fe40003f26270 */
[----:B------:R-:W-:Y:S02]  /*f080*/  LOP3.LUT R17, R17, 0xfffffffd, RZ, 0xc0, !PT ;  /* 0xfffffffd11117812 */ /* 0x000fe400078ec0ff */
[----:B------:R-:W-:Y:S02]  /*f090*/  ISETP.GT.AND P2, PT, R138, 0x1, !P1 ;  /* 0x000000018a00780c */ /* 0x000fe40004f44270 */
[----:B------:R-:W-:Y:S02]  /*f0a0*/  LOP3.LUT R16, R16, 0x7fffffff, RZ, 0xc0, !PT ;  /* 0x7fffffff10107812 */ /* 0x000fe400078ec0ff */
[----:B------:R-:W-:Y:S02]  /*f0b0*/  ISETP.LT.OR P3, PT, R137, 0x2, P2 ;  /* 0x000000028900780c */ /* 0x000fe40001761670 */
[----:B------:R-:W-:-:S02]  /*f0c0*/  ISETP.GE.AND P2, PT, R70, 0x9, PT ;  /* 0x000000094600780c */ /* 0x000fc40003f46270 */
[----:B0-----:R-:W-:Y:S02]  /*f0d0*/  FSEL R15, R15, -INF , !P3 ;  /* 0xff8000000f0f7808 */ /* 0x001fe40005800000 */
        /* <DEDUP_REMOVED lines=17> */
[----:B------:R-:W-:Y:S02]  /*f1f0*/  ISETP.GT.AND P6, PT, R138, 0x18, !P6 ;  /* 0x000000188a00780c */ /* 0x000fe400077c4270 */
[----:B------:R-:W-:Y:S02]  /*f200*/  LOP3.LUT R17, R17, 0xfffffffe, RZ, 0xc0, !PT ;  /* 0xfffffffe11117812 */ /* 0x000fe400078ec0ff */
        /* <DEDUP_REMOVED lines=221> */
.L_x_12356:
[----:B------:R-:W-:-:S05]  /*ffe0*/  IMAD.U32 R135, RZ, RZ, UR40 ;  /* 0x00000028ff877e24 */ /* 0x000fca000f8e00ff */
[----:B------:R-:W-:-:S13]  /*fff0*/  ISETP.NE.AND P6, PT, R135, 0x1, PT ;  /* 0x000000018700780c */ /* 0x000fda0003fc5270 */
[----:B------:R-:W0:Y:S02]  /*10000*/  @P6 LDC.64 R10, c[0x0][0x9e8] ;  /* 0x00027a00ff0a6b82 */ /* 0x000e240000000a00 */
[----:B0-----:R-:W-:-:S05]  /*10010*/  @P6 IMAD.HI.U32 R10, R70, R10, RZ ;  /* 0x0000000a460a6227 */ /* 0x001fca00078e00ff */
[----:B------:R-:W-:-:S07]  /*10020*/  @P6 SHF.R.U32.HI R70, RZ, R11, R10 ;  /* 0x0000000bff466219 */ /* 0x000fce000001160a */
.L_x_12357:
[----:B------:R-:W-:Y:S05]  /*10030*/  BSYNC B2 ;  /* 0x0000000000027941 */ /* 0x000fea0003800000 */
.L_x_12355:
[----:B------:R-:W-:-:S05]  /*10040*/  IMAD R67, R70, R135, R67 ;  /* 0x0000008746437224 */ /* 0x000fca00078e0243 */
[----:B------:R-:W-:Y:S02]  /*10050*/  VIMNMX R136, R136, R67, !PT ;  /* 0x0000004388887248 */ /* 0x000fe40007fe0100 */
[----:B------:R-:W-:-:S07]  /*10060*/  VIADDMNMX R71, R67, R135, R71, PT ;  /* 0x0000008743477246 */ /* 0x000fce0003800147 */
.L_x_12354:
[----:B------:R-:W-:Y:S01]  /*10070*/  ISETP.GT.AND P1, PT, R136, 0x1, !P1 ;  /* 0x000000018800780c */ /* 0x000fe20004f24270 */
[----:B------:R-:W2:Y:S01]  /*10080*/  LDL.LU R135, [R1] ;  /* 0x0000000001877983 */ /* 0x000ea20000300800 */
[----:B------:R-:W-:Y:S02]  /*10090*/  LOP3.LUT R17, R17, 0xffffffbf, RZ, 0xc0, !PT ;  /* 0xffffffbf11117812 */ /* 0x000fe400078ec0ff */
[----:B------:R-:W-:Y:S02]  /*100a0*/  ISETP.LT.OR P1, PT, R71, 0x2, P1 ;  /* 0x000000024700780c */ /* 0x000fe40000f21670 */
[----:B------:R-:W-:Y:S02]  /*100b0*/  @P0 LOP3.LUT R17, R17, 0x40, RZ, 0xfc, !PT ;  /* 0x0000004011110812 */ /* 0x000fe400078efcff */
[----:B------:R-:W-:Y:S02]  /*100c0*/  FSEL R19, R19, -INF , !P1 ;  /* 0xff80000013137808 */ /* 0x000fe40004800000 */
[----:B------:R-:W-:-:S02]  /*100d0*/  LOP3.LUT P1, RZ, R17, 0x2, RZ, 0xc0, !PT ;  /* 0x0000000211ff7812 */ /* 0x000fc4000782c0ff */
[C---:B------:R-:W-:Y:S02]  /*100e0*/  ISETP.GT.AND P5, PT, R136.reuse, 0x11, !P5 ;  /* 0x000000118800780c */ /* 0x040fe40006fa4270 */
[----:B------:R-:W-:Y:S02]  /*100f0*/  ISETP.GT.AND P1, PT, R136, 0x18, !P1 ;  /* 0x000000188800780c */ /* 0x000fe40004f24270 */
[C---:B------:R-:W-:Y:S02]  /*10100*/  ISETP.LT.OR P5, PT, R71.reuse, 0x12, P5 ;  /* 0x000000124700780c */ /* 0x040fe40002fa1670 */
[----:B------:R-:W-:Y:S02]  /*10110*/  ISETP.LT.OR P1, PT, R71, 0x19, P1 ;  /* 0x000000194700780c */ /* 0x000fe40000f21670 */
[----:B------:R-:W-:Y:S02]  /*10120*/  FSEL R127, R127, -INF , !P5 ;  /* 0xff8000007f7f7808 */ /* 0x000fe40006800000 */
[----:B------:R-:W-:-:S02]  /*10130*/  FSEL R130, R130, -INF , !P1 ;  /* 0xff80000082827808 */ /* 0x000fc40004800000 */
[----:B------:R-:W-:Y:S02]  /*10140*/  LOP3.LUT P1, RZ, R17, 0x1, RZ, 0xc0, !PT ;  /* 0x0000000111ff7812 */ /* 0x000fe4000782c0ff */
[C---:B------:R-:W-:Y:S02]  /*10150*/  ISETP.GT.AND P4, PT, R136.reuse, 0x10, !P4 ;  /* 0x000000108800780c */ /* 0x040fe40006784270 */
[----:B------:R-:W-:Y:S02]  /*10160*/  ISETP.GT.AND P1, PT, R136, 0x19, !P1 ;  /* 0x000000198800780c */ /* 0x000fe40004f24270 */
[----:B------:R-:W-:Y:S02]  /*10170*/  LOP3.LUT P5, RZ, R16, 0x40000000, RZ, 0xc0, !PT ;  /* 0x4000000010ff7812 */ /* 0x000fe400078ac0ff */
[C---:B------:R-:W-:Y:S02]  /*10180*/  ISETP.LT.OR P1, PT, R71.reuse, 0x1a, P1 ;  /* 0x0000001a4700780c */ /* 0x040fe40000f21670 */
[----:B------:R-:W-:-:S02]  /*10190*/  ISETP.LT.OR P4, PT, R71, 0x11, P4 ;  /* 0x000000114700780c */ /* 0x000fc40002781670 */
[----:B------:R-:W-:Y:S02]  /*101a0*/  FSEL R131, R131, -INF , !P1 ;  /* 0xff80000083837808 */ /* 0x000fe40004800000 */
[----:B------:R-:W-:Y:S02]  /*101b0*/  LOP3.LUT P1, RZ, R16, 0x80000000, RZ, 0xc0, !PT ;  /* 0x8000000010ff7812 */ /* 0x000fe4000782c0ff */
[----:B------:R-:W-:Y:S02]  /*101c0*/  FSEL R126, R126, -INF , !P4 ;  /* 0xff8000007e7e7808 */ /* 0x000fe40006000000 */
[C---:B------:R-:W-:Y:S02]  /*101d0*/  ISETP.GT.AND P1, PT, R136.reuse, 0x20, !P1 ;  /* 0x000000208800780c */ /* 0x040fe40004f24270 */
[----:B------:R-:W-:Y:S02]  /*101e0*/  ISETP.GT.AND P3, PT, R136, 0x9, !P3 ;  /* 0x000000098800780c */ /* 0x000fe40005f64270 */
[----:B------:R-:W-:-:S02]  /*101f0*/  ISETP.LT.OR P1, PT, R71, 0x21, P1 ;  /* 0x000000214700780c */ /* 0x000fc40000f21670 */
[----:B------:R-:W-:Y:S02]  /*10200*/  LOP3.LUT P4, RZ, R16, 0x20000000, RZ, 0xc0, !PT ;  /* 0x2000000010ff7812 */ /* 0x000fe4000788c0ff */
[----:B------:R-:W-:Y:S02]  /*10210*/  FSEL R106, R106, -INF , !P1 ;  /* 0xff8000006a6a7808 */ /* 0x000fe40004800000 */
[----:B------:R-:W-:Y:S02]  /*10220*/  ISETP.GT.AND P1, PT, R136, 0x21, !P5 ;  /* 0x000000218800780c */ /* 0x000fe40006f24270 */
[C---:B------:R-:W-:Y:S02]  /*10230*/  ISETP.LT.OR P3, PT, R71.reuse, 0xa, P3 ;  /* 0x0000000a4700780c */ /* 0x040fe40001f61670 */
[----:B------:R-:W-:Y:S02]  /*10240*/  ISETP.LT.OR P1, PT, R71, 0x22, P1 ;  /* 0x000000224700780c */ /* 0x000fe40000f21670 */
[----:B------:R-:W-:-:S02]  /*10250*/  FSEL R123, R123, -INF , !P3 ;  /* 0xff8000007b7b7808 */ /* 0x000fc40005800000 */
[----:B------:R-:W-:Y:S02]  /*10260*/  FSEL R107, R107, -INF , !P1 ;  /* 0xff8000006b6b7808 */ /* 0x000fe40004800000 */
[C---:B------:R-:W-:Y:S02]  /*10270*/  ISETP.GT.AND P1, PT, R136.reuse, 0x28, !P4 ;  /* 0x000000288800780c */ /* 0x040fe40006724270 */
[----:B------:R-:W-:Y:S02]  /*10280*/  ISETP.GT.AND P2, PT, R136, 0x8, !P2 ;  /* 0x000000088800780c */ /* 0x000fe40005744270 */
[----:B------:R-:W-:Y:S02]  /*10290*/  ISETP.LT.OR P1, PT, R71, 0x29, P1 ;  /* 0x000000294700780c */ /* 0x000fe40000f21670 */
[----:B------:R-:W-:Y:S02]  /*102a0*/  LOP3.LUT P3, RZ, R16, 0x10000000, RZ, 0xc0, !PT ;  /* 0x1000000010ff7812 */ /* 0x000fe4000786c0ff */
[----:B------:R-:W-:-:S02]  /*102b0*/  FSEL R110, R110, -INF , !P1 ;  /* 0xff8000006e6e7808 */ /* 0x000fc40004800000 */
[C---:B------:R-:W-:Y:S02]  /*102c0*/  ISETP.LT.OR P2, PT, R71.reuse, 0x9, P2 ;  /* 0x000000094700780c */ /* 0x040fe40001741670 */
[----:B------:R-:W-:Y:S02]  /*102d0*/  ISETP.GT.AND P1, PT, R136, 0x29, !P3 ;  /* 0x000000298800780c */ /* 0x000fe40005f24270 */
[----:B------:R-:W-:Y:S02]  /*102e0*/  FSEL R122, R122, -INF , !P2 ;  /* 0xff8000007a7a7808 */ /* 0x000fe40005000000 */
[----:B------:R-:W-:Y:S02]  /*102f0*/  ISETP.LT.OR P1, PT, R71, 0x2a, P1 ;  /* 0x0000002a4700780c */ /* 0x000fe40000f21670 */
[----:B------:R-:W-:Y:S02]  /*10300*/  LOP3.LUT P2, RZ, R16, 0x8000000, RZ, 0xc0, !PT ;  /* 0x0800000010ff7812 */ /* 0x000fe4000784c0ff */
[----:B------:R-:W-:-:S02]  /*10310*/  FSEL R111, R111, -INF , !P1 ;  /* 0xff8000006f6f7808 */ /* 0x000fc40004800000 */
[----:B------:R-:W-:Y:S02]  /*10320*/  ISETP.GT.AND P1, PT, R136, 0x30, !P2 ;  /* 0x000000308800780c */ /* 0x000fe40005724270 */
[C---:B------:R-:W-:Y:S02]  /*10330*/  LOP3.LUT P0, RZ, R16.reuse, 0x4000000, RZ, 0xc0, !PT ;  /* 0x0400000010ff7812 */ /* 0x040fe4000780c0ff */
[----:B------:R-:W-:Y:S02]  /*10340*/  ISETP.LT.OR P1, PT, R71, 0x31, P1 ;  /* 0x000000314700780c */ /* 0x000fe40000f21670 */
[----:B------:R-:W-:Y:S02]  /*10350*/  LOP3.LUT P6, RZ, R16, 0x2000000, RZ, 0xc0, !PT ;  /* 0x0200000010ff7812 */ /* 0x000fe400078cc0ff */
[----:B------:R-:W-:Y:S02]  /*10360*/  FSEL R114, R114, -INF , !P1 ;  /* 0xff80000072727808 */ /* 0x000fe40004800000 */
        /* <DEDUP_REMOVED lines=8> */
[----:B------:R-:W-:Y:S02]  /*103f0*/  LOP3.LUT P5, RZ, R16, 0x80000, RZ, 0xc0, !PT ;  /* 0x0008000010ff7812 */ /* 0x000fe400078ac0ff */
        /* <DEDUP_REMOVED lines=8> */
[C---:B------:R-:W-:Y:S02]  /*10480*/  LOP3.LUT P1, RZ, R16.reuse, 0x800000, RZ, 0xc0, !PT ;  /* 0x0080000010ff7812 */ /* 0x040fe4000782c0ff */
[----:B------:R-:W-:-:S02]  /*10490*/  LOP3.LUT P4, RZ, R16, 0x40000, RZ, 0xc0, !PT ;  /* 0x0004000010ff7812 */ /* 0x000fc4000788c0ff */
        /* <DEDUP_REMOVED lines=29> */
[----:B------:R-:W-:-:S02]  /*10670*/  LOP3.LUT P6, RZ, R16, 0x4000, RZ, 0xc0, !PT ;  /* 0x0000400010ff7812 */ /* 0x000fc400078cc0ff */
        /* <DEDUP_REMOVED lines=61> */
[C---:B------:R-:W-:Y:S02]  /*10a50*/  LOP3.LUT P1, RZ, R16.reuse, 0x100, RZ, 0xc0, !PT ;  /* 0x0000010010ff7812 */ /* 0x040fe4000782c0ff */
[----:B------:R-:W-:Y:S02]  /*10a60*/  LOP3.LUT P0, RZ, R16, 0x1, RZ, 0xc0, !PT ;  /* 0x0000000110ff7812 */ /* 0x000fe4000780c0ff */
[C---:B------:R-:W-:Y:S02]  /*10a70*/  ISETP.GT.AND P1, PT, R136.reuse, 0x79, !P1 ;  /* 0x000000798800780c */ /* 0x040fe40004f24270 */
[----:B------:R-:W-:Y:S02]  /*10a80*/  ISETP.GT.AND P0, PT, R136, RZ, !P0 ;  /* 0x000000ff8800720c */ /* 0x000fe40004704270 */
[----:B------:R-:W-:-:S02]  /*10a90*/  ISETP.LT.OR P1, PT, R71, 0x7a, P1 ;  /* 0x0000007a4700780c */ /* 0x000fc40000f21670 */
[C---:B------:R-:W-:Y:S02]  /*10aa0*/  LOP3.LUT P3, RZ, R16.reuse, 0x20, RZ, 0xc0, !PT ;  /* 0x0000002010ff7812 */ /* 0x040fe4000786c0ff */
[----:B------:R-:W-:Y:S02]  /*10ab0*/  FSEL R87, R87, -INF , !P1 ;  /* 0xff80000057577808 */ /* 0x000fe40004800000 */
[C---:B------:R-:W-:Y:S02]  /*10ac0*/  LOP3.LUT P1, RZ, R16.reuse, 0x80, RZ, 0xc0, !PT ;  /* 0x0000008010ff7812 */ /* 0x040fe4000782c0ff */
[----:B------:R-:W-:Y:S02]  /*10ad0*/  LOP3.LUT P5, RZ, R16, 0x8, RZ, 0xc0, !PT ;  /* 0x0000000810ff7812 */ /* 0x000fe400078ac0ff */
[----:B------:R-:W-:Y:S02]  /*10ae0*/  ISETP.GT.AND P1, PT, R136, 0x80, !P1 ;  /* 0x000000808800780c */ /* 0x000fe40004f24270 */
[----:B------:R-:W-:-:S02]  /*10af0*/  LOP3.LUT P4, RZ, R16, 0x4, RZ, 0xc0, !PT ;  /* 0x0000000410ff7812 */ /* 0x000fc4000788c0ff */
[----:B------:R-:W-:Y:S02]  /*10b00*/  ISETP.LT.OR P1, PT, R71, 0x81, P1 ;  /* 0x000000814700780c */ /* 0x000fe40000f21670 */
[----:B------:R-:W-:Y:S02]  /*10b10*/  LOP3.LUT P2, RZ, R16, 0x2, RZ, 0xc0, !PT ;  /* 0x0000000210ff7812 */ /* 0x000fe4000784c0ff */
[----:B------:R-:W-:Y:S02]  /*10b20*/  FSEL R11, R58, -INF , !P1 ;  /* 0xff8000003a0b7808 */ /* 0x000fe40004800000 */
[----:B------:R-:W0:Y:S01]  /*10b30*/  SHFL.BFLY PT, R58, R10, 0x2, 0x1f ;  /* 0x0c401f000a3a7f89 */ /* 0x000e2200000e0000 */
[----:B------:R-:W-:Y:S02]  /*10b40*/  LOP3.LUT P1, RZ, R16, 0x40, RZ, 0xc0, !PT ;  /* 0x0000004010ff7812 */ /* 0x000fe4000782c0ff */
[C---:B------:R-:W-:Y:S02]  /*10b50*/  ISETP.GT.AND P3, PT, R136.reuse, 0x88, !P3 ;  /* 0x000000888800780c */ /* 0x040fe40005f64270 */
[----:B------:R-:W-:-:S02]  /*10b60*/  ISETP.GT.AND P1, PT, R136, 0x81, !P1 ;  /* 0x000000818800780c */ /* 0x000fc40004f24270 */
[C---:B------:R-:W-:Y:S02]  /*10b70*/  ISETP.GT.AND P5, PT, R136.reuse, 0x90, !P5 ;  /* 0x000000908800780c */ /* 0x040fe40006fa4270 */
[----:B------:R-:W-:Y:S02]  /*10b80*/  ISETP.LT.OR P1, PT, R71, 0x82, P1 ;  /* 0x000000824700780c */ /* 0x000fe40000f21670 */
[----:B------:R-:W-:Y:S02]  /*10b90*/  ISETP.GT.AND P4, PT, R136, 0x91, !P4 ;  /* 0x000000918800780c */ /* 0x000fe40006784270 */
[----:B------:R-:W-:Y:S02]  /*10ba0*/  FSEL R59, R59, -INF , !P1 ;  /* 0xff8000003b3b7808 */ /* 0x000fe40004800000 */
[C---:B------:R-:W-:Y:S02]  /*10bb0*/  LOP3.LUT P1, RZ, R16.reuse, 0x10, RZ, 0xc0, !PT ;  /* 0x0000001010ff7812 */ /* 0x040fe4000782c0ff */
[----:B------:R-:W-:-:S02]  /*10bc0*/  LOP3.LUT R16, R16, 0xfffffffe, RZ, 0xc0, !PT ;  /* 0xfffffffe10107812 */ /* 0x000fc400078ec0ff */
[----:B------:R-:W-:Y:S02]  /*10bd0*/  ISETP.GT.AND P1, PT, R136, 0x89, !P1 ;  /* 0x000000898800780c */ /* 0x000fe40004f24270 */
[----:B------:R-:W-:Y:S02]  /*10be0*/  @P0 LOP3.LUT R16, R16, 0x1, RZ, 0xfc, !PT ;  /* 0x0000000110100812 */ /* 0x000fe400078efcff */
[C---:B------:R-:W-:Y:S02]  /*10bf0*/  ISETP.LT.OR P0, PT, R71.reuse, 0x89, P3 ;  /* 0x000000894700780c */ /* 0x040fe40001f01670 */
[----:B0-----:R-:W-:Y:S02]  /*10c00*/  FMNMX.FTZ R10, R10, R58, !PT ;  /* 0x0000003a0a0a7209 */ /* 0x001fe40007810000 */
[C---:B------:R-:W-:Y:S02]  /*10c10*/  LOP3.LUT P3, RZ, R16.reuse, 0x1, RZ, 0xc0, !PT ;  /* 0x0000000110ff7812 */ /* 0x040fe4000786c0ff */
[----:B------:R-:W-:Y:S01]  /*10c20*/  LOP3.LUT R16, R16, 0xfffffffb, RZ, 0xc0, !PT ;  /* 0xfffffffb10107812 */ /* 0x000fe200078ec0ff */
[----:B------:R-:W0:Y:S01]  /*10c30*/  SHFL.BFLY PT, R58, R10, 0x1, 0x1f ;  /* 0x0c201f000a3a7f89 */ /* 0x000e2200000e0000 */
[----:B------:R-:W-:-:S02]  /*10c40*/  ISETP.LT.OR P5, PT, R71, 0x91, P5 ;  /* 0x000000914700780c */ /* 0x000fc40002fa1670 */
[----:B------:R-:W-:Y:S02]  /*10c50*/  LOP3.LUT P6, RZ, R17, 0x4, RZ, 0xc0, !PT ;  /* 0x0000000411ff7812 */ /* 0x000fe400078cc0ff */
[----:B------:R-:W-:Y:S02]  /*10c60*/  ISETP.GT.AND P2, PT, R136, 0x98, !P2 ;  /* 0x000000988800780c */ /* 0x000fe40005744270 */
[----:B------:R-:W-:Y:S02]  /*10c70*/  @P0 LOP3.LUT R16, R16, 0x4, RZ, 0xfc, !PT ;  /* 0x0000000410100812 */ /* 0x000fe400078efcff */
[C---:B------:R-:W-:Y:S02]  /*10c80*/  ISETP.LT.OR P0, PT, R71.reuse, 0x8a, P1 ;  /* 0x0000008a4700780c */ /* 0x040fe40000f01670 */
[----:B------:R-:W-:Y:S02]  /*10c90*/  ISETP.LT.OR P1, PT, R71, 0x1, P3 ;  /* 0x000000014700780c */ /* 0x000fe40001f21670 */
[----:B------:R-:W-:-:S02]  /*10ca0*/  FSEL R62, R62, -INF , !P0 ;  /* 0xff8000003e3e7808 */ /* 0x000fc40004000000 */
[----:B------:R-:W-:Y:S02]  /*10cb0*/  FSEL R14, R14, -INF , !P1 ;  /* 0xff8000000e0e7808 */ /* 0x000fe40004800000 */
[----:B------:R-:W-:Y:S02]  /*10cc0*/  ISETP.LT.OR P4, PT, R71, 0x92, P4 ;  /* 0x000000924700780c */ /* 0x000fe40002781670 */
[----:B------:R-:W-:Y:S02]  /*10cd0*/  FSEL R63, R63, -INF , !P5 ;  /* 0xff8000003f3f7808 */ /* 0x000fe40006800000 */
[----:B------:R-:W-:Y:S02]  /*10ce0*/  ISETP.GT.AND P6, PT, R136, 0x99, !P6 ;  /* 0x000000998800780c */ /* 0x000fe400077c4270 */
[----:B------:R-:W-:Y:S02]  /*10cf0*/  ISETP.LT.OR P2, PT, R71, 0x99, P2 ;  /* 0x000000994700780c */ /* 0x000fe40001741670 */
[----:B0-----:R-:W-:-:S02]  /*10d00*/  FMNMX.FTZ R10, R10, R58, !PT ;  /* 0x0000003a0a0a7209 */ /* 0x001fc40007810000 */
[----:B------:R-:W-:Y:S02]  /*10d10*/  FSEL R64, R64, -INF , !P4 ;  /* 0xff80000040407808 */ /* 0x000fe40006000000 */
[C---:B------:R-:W-:Y:S02]  /*10d20*/  FSETP.NEU.FTZ.AND P3, PT, R10.reuse, -INF , PT ;  /* 0xff8000000a00780b */ /* 0x040fe40003f7d000 */
[----:B------:R-:W-:Y:S02]  /*10d30*/  ISETP.LT.OR P6, PT, R71, 0x9a, P6 ;  /* 0x0000009a4700780c */ /* 0x000fe400037c1670 */
[----:B------:R-:W-:Y:S02]  /*10d40*/  FSEL R58, R10, RZ, P3 ;  /* 0x000000ff0a3a7208 */ /* 0x000fe40001800000 */
[----:B------:R-:W-:Y:S02]  /*10d50*/  FSEL R3, R3, -INF , !P2 ;  /* 0xff80000003037808 */ /* 0x000fe40005000000 */
[----:B------:R-:W-:Y:S01]  /*10d60*/  FSEL R66, R66, -INF , !P6 ;  /* 0xff80000042427808 */ /* 0x000fe20007000000 */
[----:B------:R-:W-:-:S01]  /*10d70*/  FADD.FTZ R12, -R58, R12 ;  /* 0x0000000c3a0c7221 */ /* 0x000fc20000010100 */
[----:B------:R-:W-:Y:S01]  /*10d80*/  IMAD.U32 R58, RZ, RZ, UR39 ;  /* 0x00000027ff3a7e24 */ /* 0x000fe2000f8e00ff */
[----:B------:R-:W-:-:S03]  /*10d90*/  LOP3.LUT P0, RZ, R17, 0x40, RZ, 0xc0, !PT ;  /* 0x0000004011ff7812 */ /* 0x000fc6000780c0ff */
[-C--:B------:R-:W-:Y:S01]  /*10da0*/  FFMA.FTZ R67, R10, R58.reuse, -8 ;  /* 0xc10000000a437423 */ /* 0x080fe2000001003a */
[----:B------:R-:W-:-:S04]  /*10db0*/  FMUL.FTZ R12, R12, R58 ;  /* 0x0000003a0c0c7220 */ /* 0x000fc80000410000 */
[----:B------:R-:W-:Y:S02]  /*10dc0*/  FSEL R67, R67, RZ, P3 ;  /* 0x000000ff43437208 */ /* 0x000fe40001800000 */
[----:B------:R-:W-:Y:S01]  /*10dd0*/  LOP3.LUT P3, RZ, R16, 0x4, RZ, 0xc0, !PT ;  /* 0x0000000410ff7812 */ /* 0x000fe2000786c0ff */
[----:B------:R-:W-:Y:S02]  /*10de0*/  MUFU.EX2 R12, R12 ;  /* 0x0000000c000c7308 */ /* 0x000fe40000000800 */
        /* <DEDUP_REMOVED lines=40> */
[----:B------:R-:W-:Y:S01]  /*11070*/  FMNMX.FTZ R69, R14, R9, !PT ;  /* 0x000000090e457209 */ /* 0x000fe20007810000 */
[----:B------:R0:W-:Y:S01]  /*11080*/  MUFU.EX2 R71, R56 ;  /* 0x0000003800477308 */ /* 0x0001e20000000800 */
[----:B------:R-:W-:-:S02]  /*11090*/  FSEL R61, R61, -INF , !P3 ;  /* 0xff8000003d3d7808 */ /* 0x000fc40005800000 */
[----:B------:R-:W-:-:S04]  /*110a0*/  FMNMX.FTZ R69, R19, R69, !PT ;  /* 0x0000004513457209 */ /* 0x000fc80007810000 */
        /* <DEDUP_REMOVED lines=57> */
[----:B------:R-:W1:Y:S01]  /*11440*/  SHFL.BFLY PT, R70, R69, 0x2, 0x1f ;  /* 0x0c401f0045467f89 */ /* 0x000e6200000e0000 */
[----:B------:R-:W-:Y:S08]  /*11450*/  MUFU.EX2 R93, R93 ;  /* 0x0000005d005d7308 */ /* 0x000ff00000000800 */
[----:B------:R-:W-:Y:S08]  /*11460*/  MUFU.EX2 R96, R96 ;  /* 0x0000006000607308 */ /* 0x000ff00000000800 */
[----:B------:R-:W-:Y:S01]  /*11470*/  MUFU.EX2 R97, R97 ;  /* 0x0000006100617308 */ /* 0x000fe20000000800 */
[----:B-1----:R-:W-:-:S07]  /*11480*/  FMNMX.FTZ R70, R69, R70, !PT ;  /* 0x0000004645467209 */ /* 0x002fce0007810000 */
        /* <DEDUP_REMOVED lines=57> */
[----:B--2---:R-:W-:-:S01]  /*11820*/  FFMA.FTZ R69, R12, R135, R57 ;  /* 0x000000870c457223 */ /* 0x004fc20000010039 */
[----:B0-----:R-:W-:Y:S01]  /*11830*/  FFMA.FTZ R21, R9, R21, R14 ;  /* 0x0000001509157223 */ /* 0x001fe2000001000e */
[----:B------:R-:W0:Y:S02]  /*11840*/  MUFU.EX2 R122, R122 ;  /* 0x0000007a007a7308 */ /* 0x000e240000000800 */
[----:B------:R-:W-:-:S01]  /*11850*/  FADD.FTZ R69, R15, R69 ;  /* 0x000000450f457221 */ /* 0x000fc20000010000 */
[----:B-1----:R-:W-:-:S03]  /*11860*/  FADD.FTZ R70, R19, R21 ;  /* 0x0000001513467221 */ /* 0x002fc60000010000 */
[----:B------:R-:W-:Y:S02]  /*11870*/  FADD.FTZ R21, R120, R69 ;  /* 0x0000004578157221 */ /* 0x000fe40000010000 */
[----:B------:R-:W1:Y:S02]  /*11880*/  MUFU.EX2 R123, R123 ;  /* 0x0000007b007b7308 */ /* 0x000e640000000800 */
        /* <DEDUP_REMOVED lines=109> */
[----:B--2---:R-:W-:-:S05]  /*11f60*/  FADD.FTZ R70, R67, R21 ;  /* 0x0000001543467221 */ /* 0x004fca0000010000 */
[----:B------:R2:W-:Y:S02]  /*11f70*/  STL [R1], R70 ;  /* 0x0000004601007387 */ /* 0x0005e40000100800 */
        /* <DEDUP_REMOVED lines=9> */
[----:B-1----:R-:W-:-:S04]  /*12010*/  FADD.FTZ R69, R64, R69 ;  /* 0x0000004540457221 */ /* 0x002fc80000010000 */
[----:B---3--:R-:W-:-:S04]  /*12020*/  FADD.FTZ R69, R3, R69 ;  /* 0x0000004503457221 */ /* 0x008fc80000010000 */
[----:B0-----:R-:W-:Y:S01]  /*12030*/  FADD.FTZ R21, R66, R69 ;  /* 0x0000004542157221 */ /* 0x001fe20000010000 */
[----:B--2---:R-:W-:Y:S06]  /*12040*/  @!P0 BRA `(.L_x_12358) ;  /* 0x0000000000048947 */ /* 0x004fec0003800000 */
[----:B------:R-:W-:Y:S01]  /*12050*/  BPT.TRAP 0x1 ;  /* 0x000000040000795c */ /* 0x000fe20000300000 */
.L_x_12358:
        /* <DEDUP_REMOVED lines=81> */
[C---:B--2---:R-:W-:Y:S01]  /*12570*/  ISETP.GT.AND P1, PT, R0.reuse, R69, PT ;  /* 0x000000450000720c */ /* 0x044fe20003f24270 */
[----:B------:R-:W-:-:S12]  /*12580*/  VIADD R0, R0, 0xffffffff ;  /* 0xffffffff00007836 */ /* 0x000fd80000000000 */
[----:B0-----:R-:W-:Y:S05]  /*12590*/  @P1 BRA `(.L_x_12359) ;  /* 0xffffffb000f81947 */ /* 0x001fea000383ffff */
[----:B------:R-:W-:Y:S05]  /*125a0*/  BSYNC B0 ;  /* 0x0000000000007941 */ /* 0x000fea0003800000 */
.L_x_12339:
[----:B------:R-:W-:Y:S02]  /*125b0*/  IMAD.MOV.U32 R9, RZ, RZ, R56 ;  /* 0x000000ffff097224 */ /* 0x000fe400078e0038 */
[----:B------:R-:W-:Y:S02]  /*125c0*/  IMAD.MOV.U32 R12, RZ, RZ, R10 ;  /* 0x000000ffff0c7224 */ /* 0x000fe400078e000a */
[----:B------:R-:W-:Y:S02]  /*125d0*/  IMAD.MOV.U32 R19, RZ, RZ, R13 ;  /* 0x000000ffff137224 */ /* 0x000fe400078e000d */
[----:B------:R-:W-:-:S07]  /*125e0*/  IMAD.MOV.U32 R156, RZ, RZ, R8 ;  /* 0x000000ffff9c7224 */ /* 0x000fce00078e0008 */
.L_x_12338:
[----:B------:R-:W-:Y:S05]  /*125f0*/  BSYNC B1 ;  /* 0x0000000000017941 */ /* 0x000fea0003800000 */
.L_x_12337:
[----:B------:R-:W2:Y:S01]  /*12600*/  LDL R3, [R1+0x1c] ;  /* 0x00001c0001037983 */ /* 0x000ea20000100800 */
[----:B------:R-:W0:Y:S03]  /*12610*/  LDC R8, c[0x0][0x448] ;  /* 0x00011200ff087b82 */ /* 0x000e260000000800 */
[----:B------:R-:W3:Y:S04]  /*12620*/  LDL R14, [R1+0x4] ;  /* 0x00000400010e7983 */ /* 0x000ee80000100800 */
[----:B------:R-:W3:Y:S01]  /*12630*/  LDL R10, [R1+0x8] ;  /* 0x00000800010a7983 */ /* 0x000ee20000100800 */
[----:B------:R-:W1:Y:S01]  /*12640*/  LDC R13, c[0x0][0x9e4] ;  /* 0x00027900ff0d7b82 */ /* 0x000e620000000800 */
[----:B------:R-:W-:Y:S01]  /*12650*/  LOP3.LUT R17, R17, 0xffffffef, RZ, 0xc0, !PT ;  /* 0xffffffef11117812 */ /* 0x000fe200078ec0ff */
[----:B------:R-:W-:Y:S01]  /*12660*/  ULDC UR4, c[0x0][0x9dc] ;  /* 0x0002770000047ab9 */ /* 0x000fe20000000800 */
        /* <DEDUP_REMOVED lines=24> */
.L_x_12362:
[----:B------:R-:W-:-:S13]  /*127f0*/  ISETP.NE.AND P1, PT, R13, 0x1, PT ;  /* 0x000000010d00780c */ /* 0x000fda0003f25270 */
[----:B------:R-:W0:Y:S02]  /*12800*/  @P1 LDC.64 R10, c[0x0][0x9e8] ;  /* 0x00027a00ff0a1b82 */ /* 0x000e240000000a00 */
[----:B0-----:R-:W-:-:S05]  /*12810*/  @P1 IMAD.HI.U32 R10, R3, R10, RZ ;  /* 0x0000000a030a1227 */ /* 0x001fca00078e00ff */
[----:B------:R-:W-:-:S07]  /*12820*/  @P1 SHF.R.U32.HI R3, RZ, R11, R10 ;  /* 0x0000000bff031219 */ /* 0x000fce000001160a */
.L_x_12363:
[----:B------:R-:W-:Y:S05]  /*12830*/  BSYNC B0 ;  /* 0x0000000000007941 */ /* 0x000fea0003800000 */
.L_x_12361:
[----:B------:R-:W-:-:S05]  /*12840*/  IMAD R3, R3, R13, RZ ;  /* 0x0000000d03037224 */ /* 0x000fca00078e02ff */
[----:B------:R-:W-:-:S07]  /*12850*/  VIMNMX R8, R8, R3, !PT ;  /* 0x0000000308087248 */ /* 0x000fce0007fe0100 */
.L_x_12360:
[----:B------:R-:W2:Y:S01]  /*12860*/  LDL R10, [R1+0x40] ;  /* 0x00004000010a7983 */ /* 0x000ea20000100800 */
[----:B------:R-:W-:Y:S01]  /*12870*/  VIADD R8, R8, 0x9f ;  /* 0x0000009f08087836 */ /* 0x000fe20000000000 */
[----:B------:R-:W-:Y:S03]  /*12880*/  BSSY B0, `(.L_x_12364) ;  /* 0x00002fb000007945 */ /* 0x000fe60003800000 */
[----:B------:R-:W-:-:S05]  /*12890*/  IMAD.HI R8, R8, 0x66666667, RZ ;  /* 0x6666666708087827 */ /* 0x000fca00078e02ff */
[----:B------:R-:W-:-:S04]  /*128a0*/  SHF.R.U32.HI R3, RZ, 0x1f, R8 ;  /* 0x0000001fff037819 */ /* 0x000fc80000011608 */
[----:B------:R-:W-:-:S04]  /*128b0*/  LEA.HI.SX32 R3, R8, R3, 0x1a ;  /* 0x0000000308037211 */ /* 0x000fc800078fd2ff */
[----:B--2---:R-:W-:-:S04]  /*128c0*/  VIMNMX R10, R10, R3, !PT ;  /* 0x000000030a0a7248 */ /* 0x004fc80007fe0100 */
[----:B------:R-:W-:Y:S01]  /*128d0*/  ISETP.GE.AND P1, PT, R0, R10, PT ;  /* 0x0000000a0000720c */ /* 0x000fe20003f26270 */
[----:B------:R0:W-:-:S12]  /*128e0*/  STL [R1+0x2c], R10 ;  /* 0x00002c0a01007387 */ /* 0x0001d80000100800 */
[----:B0-----:R-:W-:Y:S05]  /*128f0*/  @!P1 BRA `(.L_x_12365) ;  /* 0x0000002c00cc9947 */ /* 0x001fea0003800000 */
[----:B------:R-:W-:Y:S01]  /*12900*/  BSSY B1, `(.L_x_12365) ;  /* 0x00002f2000017945 */ /* 0x000fe20003800000 */
[----:B------:R-:W-:Y:S02]  /*12910*/  IMAD.MOV.U32 R3, RZ, RZ, R9 ;  /* 0x000000ffff037224 */ /* 0x000fe400078e0009 */
[----:B------:R-:W-:Y:S02]  /*12920*/  IMAD.MOV.U32 R10, RZ, RZ, R12 ;  /* 0x000000ffff0a7224 */ /* 0x000fe400078e000c */
[----:B------:R-:W-:Y:S02]  /*12930*/  IMAD.MOV.U32 R13, RZ, RZ, R156 ;  /* 0x000000ffff0d7224 */ /* 0x000fe400078e009c */
[----:B------:R-:W-:-:S07]  /*12940*/  IMAD.MOV.U32 R8, RZ, RZ, R19 ;  /* 0x000000ffff087224 */ /* 0x000fce00078e0013 */
.L_x_12377:
[----:B------:R-:W-:-:S04]  /*12950*/  ISETP.NE.AND P1, PT, R8, 0x1, PT ;  /* 0x000000010800780c */ /* 0x000fc80003f25270 */
[----:B------:R-:W-:-:S04]  /*12960*/  SEL R156, RZ, 0x1, P1 ;  /* 0x00000001ff9c7807 */ /* 0x000fc80000800000 */
[----:B------:R-:W-:Y:S01]  /*12970*/  LOP3.LUT R156, R13, R156, RZ, 0x3c, !PT ;  /* 0x0000009c0d9c7212 */ /* 0x000fe200078e3cff */
[----:B------:R-:W-:Y:S06]  /*12980*/  @!P0 BRA `(.L_x_12366) ;  /* 0x0000000000048947 */ /* 0x000fec0003800000 */
[----:B------:R-:W-:Y:S01]  /*12990*/  BPT.TRAP 0x1 ;  /* 0x000000040000795c */ /* 0x000fe20000300000 */
.L_x_12366:
        /* <DEDUP_REMOVED lines=8> */
.L_x_12367:
        /* <DEDUP_REMOVED lines=8> */
.L_x_12369:
[----:B------:R-:W-:Y:S05]  /*12aa0*/  BSYNC B2 ;  /* 0x0000000000027941 */ /* 0x000fea0003800000 */
.L_x_12368:
[----:B------:R-:W-:Y:S01]  /*12ab0*/  IMAD.MOV.U32 R14, RZ, RZ, R9 ;  /* 0x000000ffff0e7224 */ /* 0x000fe200078e0009 */
        /* <DEDUP_REMOVED lines=9> */
[----:B------:R-:W-:Y:S01]  /*12b50*/  VIADD R56, R9, 0x180 ;  /* 0x0000018009387836 */ /* 0x000fe20000000000 */
        /* <DEDUP_REMOVED lines=20> */
[----:B------:R-:W-:Y:S01]  /*12ca0*/  R2UR UR18, R56 ;  /* 0x00000000381272ca */ /* 0x000fe200000e0000 */
[----:B------:R-:W-:Y:S01]  /*12cb0*/  VIADD R56, R9, 0x102 ;  /* 0x0000010209387836 */ /* 0x000fe20000000000 */
[----:B------:R-:W-:Y:S01]  /*12cc0*/  R2UR UR19, R57 ;  /* 0x00000000391372ca */ /* 0x000fe200000e0000 */
[----:B------:R-:W-:Y:S01]  /*12cd0*/  IMAD.MOV.U32 R57, RZ, RZ, -0x7fffffe0 ;  /* 0x80000020ff397424 */ /* 0x000fe200078e00ff */
[----:B------:R-:W-:-:S02]  /*12ce0*/  R2UR UR4, R4 ;  /* 0x00000000040472ca */ /* 0x000fc400000e0000 */
[----:B------:R-:W-:Y:S02]  /*12cf0*/  R2UR UR5, R5 ;  /* 0x00000000050572ca */ /* 0x000fe400000e0000 */
        /* <DEDUP_REMOVED lines=50> */
.L_x_12371:
[----:B------:R-:W-:Y:S01]  /*13020*/  SHF.L.U32 R9, R13, 0x1f, RZ ;  /* 0x0000001f0d097819 */ /* 0x000fe200000006ff */
[----:B------:R-:W-:-:S04]  /*13030*/  IMAD R14, R8, 0x8, R18 ;  /* 0x00000008080e7824 */ /* 0x000fc800078e0212 */
[----:B------:R2:W3:Y:S01]  /*13040*/  SYNCS.PHASECHK.TRANS64.TRYWAIT P1, [R14+URZ+0x13250], R9 ;  /* 0x013250090e0075a7 */ /* 0x0004e2000802017f */
[----:B------:R-:W-:Y:S05]  /*13050*/  @!P0 BRA `(.L_x_12372) ;  /* 0x0000000000048947 */ /* 0x000fea0003800000 */
[----:B------:R-:W-:Y:S01]  /*13060*/  BPT.TRAP 0x1 ;  /* 0x000000040000795c */ /* 0x000fe20000300000 */
.L_x_12372:
[----:B------:R-:W-:Y:S04]  /*13070*/  BSSY B2, `(.L_x_12373) ;  /* 0x0000004000027945 */ /* 0x000fe80003800000 */
[----:B---3--:R-:W-:Y:S05]  /*13080*/  @P1 BRA `(.L_x_12374) ;  /* 0x0000000000081947 */ /* 0x008fea0003800000 */
[----:B------:R-:W3:Y:S02]  /*13090*/  SYNCS.PHASECHK.TRANS64.TRYWAIT P1, [R14+URZ+0x13250], R9 ;  /* 0x013250090e0075a7 */ /* 0x000ee4000802017f */
[----:B---3--:R-:W-:Y:S05]  /*130a0*/  @!P1 BRA `(.L_x_12375) ;  /* 0x00000124001c9947 */ /* 0x008fea0003800000 */
.L_x_12374:
[----:B------:R-:W-:Y:S05]  /*130b0*/  BSYNC B2 ;  /* 0x0000000000027941 */ /* 0x000fea0003800000 */
.L_x_12373:
[----:B--23--:R-:W-:Y:S01]  /*130c0*/  VIADD R9, R18, 0x1000 ;  /* 0x0000100012097836 */ /* 0x00cfe20000000000 */
[----:B------:R-:W-:-:S04]  /*130d0*/  WARPGROUP.ARRIVE ;  /* 0x00000000000079c5 */ /* 0x000fc80000000000 */
[----:B------:R-:W-:-:S04]  /*130e0*/  SHF.R.U32.HI R9, RZ, 0x4, R9 ;  /* 0x00000004ff097819 */ /* 0x000fc80000011609 */
[----:B------:R-:W-:-:S04]  /*130f0*/  LOP3.LUT R9, R9, 0x3fff, RZ, 0xc0, !PT ;  /* 0x00003fff09097812 */ /* 0x000fc800078ec0ff */
[----:B------:R-:W-:-:S05]  /*13100*/  LOP3.LUT R9, R9, 0x10000, RZ, 0xfc, !PT ;  /* 0x0001000009097812 */ /* 0x000fca00078efcff */
[----:B------:R-:W-:Y:S02]  /*13110*/  IMAD R8, R8, 0x280, R9 ;  /* 0x0000028008087824 */ /* 0x000fe400078e0209 */
[----:B------:R-:W-:-:S03]  /*13120*/  IMAD.MOV.U32 R9, RZ, RZ, -0x3ffffff0 ;  /* 0xc0000010ff097424 */ /* 0x000fc600078e00ff */
[----:B------:R-:W-:Y:S02]  /*13130*/  R2UR UR6, R8 ;  /* 0x00000000080672ca */ /* 0x000fe400000e0000 */
[----:B------:R-:W-:-:S13]  /*13140*/  R2UR UR7, R9 ;  /* 0x00000000090772ca */ /* 0x000fda00000e0000 */
[----:B------:R-:W-:Y:S01]  /*13150*/  QGMMA.64x64x32.F32.E4M3.E4M3 R24, R152, gdesc[UR4], R24, gsb0 ;  /* 0x00e0000498187df3 */ /* 0x000fe20008000818 */
[----:B01----:R-:W-:Y:S02]  /*13160*/  VIADD R12, R8, 0x80 ;  /* 0x00000080080c7836 */ /* 0x003fe40000000000 */
[----:B------:R-:W-:-:S03]  /*13170*/  IMAD.MOV.U32 R13, RZ, RZ, -0x3ffffff0 ;  /* 0xc0000010ff0d7424 */ /* 0x000fc600078e00ff */
[----:B------:R-:W-:Y:S02]  /*13180*/  R2UR UR6, R12 ;  /* 0x000000000c0672ca */ /* 0x000fe400000e0000 */
[----:B------:R-:W-:Y:S01]  /*13190*/  R2UR UR7, R13 ;  /* 0x000000000d0772ca */ /* 0x000fe200000e0000 */
[----:B------:R-:W-:Y:S02]  /*131a0*/  VIADD R12, R8, 0x100 ;  /* 0x00000100080c7836 */ /* 0x000fe40000000000 */
[----:B------:R-:W-:Y:S01]  /*131b0*/  IMAD.MOV.U32 R13, RZ, RZ, -0x3ffffff0 ;  /* 0xc0000010ff0d7424 */ /* 0x000fe200078e00ff */
[----:B------:R-:W-:Y:S02]  /*131c0*/  WARPGROUP.DEPBAR.LE gsb0, 0x0 ;  /* 0x00008000000079c5 */ /* 0x000fe40000010000 */
[----:B------:R-:W-:Y:S01]  /*131d0*/  WARPGROUP.ARRIVE ;  /* 0x00000000000079c5 */ /* 0x000fe20000000000 */
[----:B------:R-:W2:Y:S01]  /*131e0*/  LDL.LU R155, [R1] ;  /* 0x00000000019b7983 */ /* 0x000ea20000300800 */
[C---:B------:R-:W-:Y:S01]  /*131f0*/  FMUL.FTZ R15, R2.reuse, R122 ;  /* 0x0000007a020f7220 */ /* 0x040fe20000410000 */
[C---:B------:R-:W-:Y:S01]  /*13200*/  FMUL.FTZ R20, R2.reuse, R123 ;  /* 0x0000007b02147220 */ /* 0x040fe20000410000 */
[C---:B------:R-:W-:Y:S01]  /*13210*/  FMUL.FTZ R122, R2.reuse, R126 ;  /* 0x0000007e027a7220 */ /* 0x040fe20000410000 */
[----:B------:R-:W-:-:S02]  /*13220*/  FMUL.FTZ R123, R2, R127 ;  /* 0x0000007f027b7220 */ /* 0x000fc40000410000 */
[----:B------:R-:W-:Y:S01]  /*13230*/  QGMMA.64x64x32.F32.E4M3.E4M3 R24, R148, gdesc[UR4], R24, gsb0 ;  /* 0x00e0000494187df3 */ /* 0x000fe20008000818 */
[----:B------:R-:W-:Y:S01]  /*13240*/  R2UR UR6, R12 ;  /* 0x000000000c0672ca */ /* 0x000fe200000e0000 */
[----:B------:R-:W0:Y:S01]  /*13250*/  MUFU.TANH R15, R15 ;  /* 0x0000000f000f7308 */ /* 0x000e220000002400 */
[----:B------:R-:W-:Y:S01]  /*13260*/  R2UR UR7, R13 ;  /* 0x000000000d0772ca */ /* 0x000fe200000e0000 */
        /* <DEDUP_REMOVED lines=73> */
[----:B------:R-:W-:Y:S01]  /*13700*/  FMUL.FTZ R61, R2, R61 ;  /* 0x0000003d023d7220 */ /* 0x000fe20000410000 */
[----:B------:R-:W-:-:S02]  /*13710*/  WARPGROUP.DEPBAR.LE gsb0, 0x0 ;  /* 0x00008000000079c5 */ /* 0x000fc40000010000 */
[----:B------:R-:W-:Y:S01]  /*13720*/  WARPGROUP.ARRIVE ;  /* 0x00000000000079c5 */ /* 0x000fe20000000000 */
[C---:B------:R-:W-:Y:S01]  /*13730*/  FMUL.FTZ R59, R2.reuse, R59 ;  /* 0x0000003b023b7220 */ /* 0x040fe20000410000 */
[----:B------:R-:W-:Y:S01]  /*13740*/  MUFU.TANH R104, R104 ;  /* 0x0000006800687308 */ /* 0x000fe20000002400 */
[C---:B------:R-:W-:Y:S01]  /*13750*/  FMUL.FTZ R64, R2.reuse, R64 ;  /* 0x0000004002407220 */ /* 0x040fe20000410000 */
[C---:B------:R-:W-:Y:S01]  /*13760*/  FMUL.FTZ R62, R2.reuse, R62 ;  /* 0x0000003e023e7220 */ /* 0x040fe20000410000 */
[C---:B------:R-:W-:Y:S01]  /*13770*/  FMUL.FTZ R65, R2.reuse, R65 ;  /* 0x0000004102417220 */ /* 0x040fe20000410000 */
[----:B------:R-:W-:Y:S01]  /*13780*/  QGMMA.64x64x32.F32.E4M3.E4M3 R24, R144, gdesc[UR4], R24, gsb0 ;  /* 0x00e0000490187df3 */ /* 0x000fe20008000818 */
        /* <DEDUP_REMOVED lines=8> */
[----:B------:R-:W-:Y:S01]  /*13810*/  FMUL.FTZ R71, R2, R71 ;  /* 0x0000004702477220 */ /* 0x000fe20000410000 */
[----:B------:R-:W-:-:S02]  /*13820*/  IMAD.MOV.U32 R57, RZ, RZ, -0x3ffffff0 ;  /* 0xc0000010ff397424 */ /* 0x000fc400078e00ff */
[----:B------:R-:W-:Y:S03]  /*13830*/  MUFU.TANH R105, R105 ;  /* 0x0000006900697308 */ /* 0x000fe60000002400 */
[----:B------:R-:W-:-:S05]  /*13840*/  R2UR UR7, R57 ;  /* 0x00000000390772ca */ /* 0x000fca00000e0000 */
        /* <DEDUP_REMOVED lines=11> */
[----:B------:R-:W-:Y:S01]  /*13900*/  MUFU.TANH R113, R113 ;  /* 0x0000007100717308 */ /* 0x000fe20000002400 */
[----:B------:R-:W-:Y:S02]  /*13910*/  WARPGROUP.DEPBAR.LE gsb0, 0x0 ;  /* 0x00008000000079c5 */ /* 0x000fe40000010000 */
[C---:B------:R-:W-:Y:S01]  /*13920*/  FMUL.FTZ R144, R2.reuse, R120 ;  /* 0x0000007802907220 */ /* 0x040fe20000410000 */
[C---:B------:R-:W-:Y:S01]  /*13930*/  FMUL.FTZ R120, R2.reuse, R124 ;  /* 0x0000007c02787220 */ /* 0x040fe20000410000 */
[C---:B------:R-:W-:Y:S01]  /*13940*/  FMUL.FTZ R124, R2.reuse, R128 ;  /* 0x00000080027c7220 */ /* 0x040fe20000410000 */
[----:B------:R-:W-:Y:S02]  /*13950*/  FMUL.FTZ R128, R2, R132 ;  /* 0x0000008402807220 */ /* 0x000fe40000410000 */
[----:B------:R-:W0:Y:S01]  /*13960*/  MUFU.TANH R111, R111 ;  /* 0x0000006f006f7308 */ /* 0x000e220000002400 */
[----:B-1----:R-:W-:Y:S01]  /*13970*/  FMNMX.FTZ R9, R110, R9, !PT ;  /* 0x000000096e097209 */ /* 0x002fe20007810000 */
[----:B------:R-:W-:Y:S01]  /*13980*/  FMUL.FTZ R132, R2, R56 ;  /* 0x0000003802847220 */ /* 0x000fe20000410000 */
[----:B------:R-:W-:-:S05]  /*13990*/  WARPGROUP.ARRIVE ;  /* 0x00000000000079c5 */ /* 0x000fca0000000000 */
[----:B------:R-:W1:Y:S08]  /*139a0*/  MUFU.TANH R144, R144 ;  /* 0x0000009000907308 */ /* 0x000e700000002400 */
[----:B------:R-:W3:Y:S01]  /*139b0*/  MUFU.TANH R120, R120 ;  /* 0x0000007800787308 */ /* 0x000ee20000002400 */
[----:B0-----:R-:W-:-:S07]  /*139c0*/  FMNMX.FTZ R9, R111, R9, !PT ;  /* 0x000000096f097209 */ /* 0x001fce0007810000 */
[----:B------:R-:W0:Y:S01]  /*139d0*/  MUFU.TANH R124, R124 ;  /* 0x0000007c007c7308 */ /* 0x000e220000002400 */
[----:B-1----:R-:W-:-:S04]  /*139e0*/  FMNMX.FTZ R12, R144, R10, !PT ;  /* 0x0000000a900c7209 */ /* 0x002fc80007810000 */
[----:B------:R-:W-:-:S03]  /*139f0*/  FMNMX.FTZ R12, R13, R12, !PT ;  /* 0x0000000c0d0c7209 */ /* 0x000fc60007810000 */
[----:B------:R-:W1:Y:S01]  /*13a00*/  MUFU.TANH R128, R128 ;  /* 0x0000008000807308 */ /* 0x000e620000002400 */
[----:B---3--:R-:W-:-:S04]  /*13a10*/  FMNMX.FTZ R12, R120, R12, !PT ;  /* 0x0000000c780c7209 */ /* 0x008fc80007810000 */
[----:B------:R-:W-:-:S03]  /*13a20*/  FMNMX.FTZ R12, R121, R12, !PT ;  /* 0x0000000c790c7209 */ /* 0x000fc60007810000 */
[----:B------:R-:W-:Y:S01]  /*13a30*/  MUFU.TANH R116, R116 ;  /* 0x0000007400747308 */ /* 0x000fe20000002400 */
[----:B0-----:R-:W-:-:S04]  /*13a40*/  FMNMX.FTZ R12, R124, R12, !PT ;  /* 0x0000000c7c0c7209 */ /* 0x001fc80007810000 */
[----:B------:R-:W-:-:S03]  /*13a50*/  FMNMX.FTZ R12, R125, R12, !PT ;  /* 0x0000000c7d0c7209 */ /* 0x000fc60007810000 */
[----:B------:R-:W0:Y:S01]  /*13a60*/  MUFU.TANH R114, R114 ;  /* 0x0000007200727308 */ /* 0x000e220000002400 */
[----:B-1----:R-:W-:-:S04]  /*13a70*/  FMNMX.FTZ R12, R128, R12, !PT ;  /* 0x0000000c800c7209 */ /* 0x002fc80007810000 */
[----:B------:R-:W-:-:S03]  /*13a80*/  FMNMX.FTZ R12, R129, R12, !PT ;  /* 0x0000000c810c7209 */ /* 0x000fc60007810000 */
[----:B------:R-:W-:Y:S01]  /*13a90*/  MUFU.TANH R117, R117 ;  /* 0x0000007500757308 */ /* 0x000fe20000002400 */
[----:B------:R-:W-:-:S04]  /*13aa0*/  FMNMX.FTZ R12, R104, R12, !PT ;  /* 0x0000000c680c7209 */ /* 0x000fc80007810000 */
[----:B------:R-:W-:-:S03]  /*13ab0*/  FMNMX.FTZ R12, R105, R12, !PT ;  /* 0x0000000c690c7209 */ /* 0x000fc60007810000 */
[----:B------:R-:W1:Y:S01]  /*13ac0*/  MUFU.TANH R115, R115 ;  /* 0x0000007300737308 */ /* 0x000e620000002400 */
[----:B------:R-:W-:Y:S02]  /*13ad0*/  FMNMX.FTZ R12, R108, R12, !PT ;  /* 0x0000000c6c0c7209 */ /* 0x000fe40007810000 */
[----:B0-----:R-:W-:Y:S02]  /*13ae0*/  FMNMX.FTZ R9, R114, R9, !PT ;  /* 0x0000000972097209 */ /* 0x001fe40007810000 */
[----:B------:R-:W-:-:S03]  /*13af0*/  FMNMX.FTZ R12, R109, R12, !PT ;  /* 0x0000000c6d0c7209 */ /* 0x000fc60007810000 */
[----:B------:R-:W0:Y:S01]  /*13b00*/  MUFU.TANH R88, R88 ;  /* 0x0000005800587308 */ /* 0x000e220000002400 */
[----:B------:R-:W-:-:S04]  /*13b10*/  FMNMX.FTZ R12, R112, R12, !PT ;  /* 0x0000000c700c7209 */ /* 0x000fc80007810000 */
[----:B------:R-:W-:-:S03]  /*13b20*/  FMNMX.FTZ R12, R113, R12, !PT ;  /* 0x0000000c710c7209 */ /* 0x000fc60007810000 */
[----:B------:R-:W3:Y:S01]  /*13b30*/  MUFU.TANH R118, R118 ;  /* 0x0000007600767308 */ /* 0x000ee20000002400 */
[----:B------:R-:W-:Y:S02]  /*13b40*/  FMNMX.FTZ R12, R116, R12, !PT ;  /* 0x0000000c740c7209 */ /* 0x000fe40007810000 */
[----:B-1----:R-:W-:Y:S02]  /*13b50*/  FMNMX.FTZ R9, R115, R9, !PT ;  /* 0x0000000973097209 */ /* 0x002fe40007810000 */
[----:B------:R-:W-:-:S03]  /*13b60*/  FMNMX.FTZ R12, R117, R12, !PT ;  /* 0x0000000c750c7209 */ /* 0x000fc60007810000 */
[----:B------:R-:W1:Y:S01]  /*13b70*/  MUFU.TANH R89, R89 ;  /* 0x0000005900597308 */ /* 0x000e620000002400 */
[----:B0-----:R-:W-:-:S07]  /*13b80*/  FMNMX.FTZ R12, R88, R12, !PT ;  /* 0x0000000c580c7209 */ /* 0x001fce0007810000 */
[----:B------:R-:W0:Y:S01]  /*13b90*/  MUFU.TANH R119, R119 ;  /* 0x0000007700777308 */ /* 0x000e220000002400 */
[----:B---3--:R-:W-:-:S07]  /*13ba0*/  FMNMX.FTZ R9, R118, R9, !PT ;  /* 0x0000000976097209 */ /* 0x008fce0007810000 */
[----:B------:R-:W3:Y:S01]  /*13bb0*/  MUFU.TANH R92, R92 ;  /* 0x0000005c005c7308 */ /* 0x000ee20000002400 */
[----:B-1----:R-:W-:-:S07]  /*13bc0*/  FMNMX.FTZ R12, R89, R12, !PT ;  /* 0x0000000c590c7209 */ /* 0x002fce0007810000 */
        /* <DEDUP_REMOVED lines=87> */
[----:B---3--:R-:W-:-:S05]  /*14140*/  FMNMX.FTZ R12, R69, R12, !PT ;  /* 0x0000000c450c7209 */ /* 0x008fca0007810000 */
[----:B------:R-:W3:Y:S02]  /*14150*/  SHFL.BFLY PT, R56, R12, 0x2, 0x1f ;  /* 0x0c401f000c387f89 */ /* 0x000ee400000e0000 */
[----:B------:R-:W4:Y:S01]  /*14160*/  MUFU.TANH R71, R71 ;  /* 0x0000004700477308 */ /* 0x000f220000002400 */
[----:B-1----:R-:W-:-:S04]  /*14170*/  FMNMX.FTZ R9, R67, R9, !PT ;  /* 0x0000000943097209 */ /* 0x002fc80007810000 */
[----:B0-----:R-:W-:-:S04]  /*14180*/  FMNMX.FTZ R9, R70, R9, !PT ;  /* 0x0000000946097209 */ /* 0x001fc80007810000 */
[----:B----4-:R-:W-:-:S05]  /*14190*/  FMNMX.FTZ R9, R71, R9, !PT ;  /* 0x0000000947097209 */ /* 0x010fca0007810000 */
[----:B------:R-:W0:Y:S01]  /*141a0*/  SHFL.BFLY PT, R58, R9, 0x2, 0x1f ;  /* 0x0c401f00093a7f89 */ /* 0x000e2200000e0000 */
[----:B---3--:R-:W-:Y:S01]  /*141b0*/  FMNMX.FTZ R12, R12, R56, !PT ;  /* 0x000000380c0c7209 */ /* 0x008fe20007810000 */
[----:B------:R-:W-:-:S04]  /*141c0*/  VIADD R56, R8, 0x180 ;  /* 0x0000018008387836 */ /* 0x000fc80000000000 */
[----:B------:R-:W1:Y:S01]  /*141d0*/  SHFL.BFLY PT, R57, R12, 0x1, 0x1f ;  /* 0x0c201f000c397f89 */ /* 0x000e6200000e0000 */
[----:B------:R-:W-:-:S13]  /*141e0*/  R2UR UR6, R56 ;  /* 0x00000000380672ca */ /* 0x000fda00000e0000 */
[----:B------:R-:W-:Y:S01]  /*141f0*/  QGMMA.64x64x32.F32.E4M3.E4M3 R24, R140, gdesc[UR4], R24, gsb0 ;  /* 0x00e000048c187df3 */ /* 0x000fe20008000818 */
[----:B0-----:R-:W-:Y:S01]  /*14200*/  FMNMX.FTZ R9, R9, R58, !PT ;  /* 0x0000003a09097209 */ /* 0x001fe20007810000 */
[----:B------:R-:W-:-:S04]  /*14210*/  IMAD.U32 R58, RZ, RZ, UR38 ;  /* 0x00000026ff3a7e24 */ /* 0x000fc8000f8e00ff */
[----:B------:R-:W0:Y:S01]  /*14220*/  SHFL.BFLY PT, R56, R9, 0x1, 0x1f ;  /* 0x0c201f0009387f89 */ /* 0x000e2200000e0000 */
[----:B-1----:R-:W-:Y:S01]  /*14230*/  FMNMX.FTZ R12, R12, R57, !PT ;  /* 0x000000390c0c7209 */ /* 0x002fe20007810000 */
[----:B------:R-:W-:-:S04]  /*14240*/  IMAD.MOV.U32 R57, RZ, RZ, -0x3ffffff0 ;  /* 0xc0000010ff397424 */ /* 0x000fc800078e00ff */
[C---:B------:R-:W-:Y:S01]  /*14250*/  FADD.FTZ R10, -R12.reuse, R10 ;  /* 0x0000000a0c0a7221 */ /* 0x040fe20000010100 */
[----:B------:R-:W-:Y:S01]  /*14260*/  R2UR UR7, R57 ;  /* 0x00000000390772ca */ /* 0x000fe200000e0000 */
[-C--:B------:R-:W-:Y:S02]  /*14270*/  FFMA.FTZ R57, R12, R58.reuse, -8 ;  /* 0xc10000000c397423 */ /* 0x080fe4000001003a */
[-C--:B------:R-:W-:Y:S02]  /*14280*/  FMUL.FTZ R10, R10, R58.reuse ;  /* 0x0000003a0a0a7220 */ /* 0x080fe40000410000 */
        /* <DEDUP_REMOVED lines=13> */
[----:B------:R-:W-:-:S02]  /*14360*/  VIADD R56, R8, 0x200 ;  /* 0x0000020008387836 */ /* 0x000fc40000000000 */
[-CC-:B------:R-:W-:Y:S01]  /*14370*/  FFMA.FTZ R8, R144, R58.reuse, -R57.reuse ;  /* 0x0000003a90087223 */ /* 0x180fe20000010839 */
[----:B------:R-:W-:Y:S01]  /*14380*/  MUFU.EX2 R13, R13 ;  /* 0x0000000d000d7308 */ /* 0x000fe20000000800 */
[----:B------:R-:W-:-:S01]  /*14390*/  FFMA.FTZ R92, R92, R58, -R57 ;  /* 0x0000003a5c5c7223 */ /* 0x000fc20000010839 */
[-CC-:B------:R-:W-:Y:S01]  /*143a0*/  FFMA.FTZ R93, R93, R58.reuse, -R57.reuse ;  /* 0x0000003a5d5d7223 */ /* 0x180fe20000010839 */
[----:B------:R-:W-:Y:S01]  /*143b0*/  R2UR UR6, R56 ;  /* 0x00000000380672ca */ /* 0x000fe200000e0000 */
        /* <DEDUP_REMOVED lines=30> */
[----:B------:R-:W-:Y:S01]  /*145a0*/  FFMA.FTZ R69, R9, R58, -8 ;  /* 0xc100000009457423 */ /* 0x000fe2000001003a */
[----:B------:R-:W3:Y:S01]  /*145b0*/  MUFU.EX2 R121, R121 ;  /* 0x0000007900797308 */ /* 0x000ee20000000800 */
[----:B--2---:R-:W-:-:S01]  /*145c0*/  FFMA.FTZ R133, R10, R155, R8 ;  /* 0x0000009b0a857223 */ /* 0x004fc20000010008 */
[-C--:B------:R-:W-:Y:S01]  /*145d0*/  FMUL.FTZ R3, R3, R58.reuse ;  /* 0x0000003a03037220 */ /* 0x080fe20000410000 */
[----:B------:R-:W-:-:S01]  /*145e0*/  FFMA.FTZ R15, R15, R58, -R69 ;  /* 0x0000003a0f0f7223 */ /* 0x000fc20000010845 */
[----:B------:R-:W-:Y:S01]  /*145f0*/  FFMA.FTZ R20, R20, R58, -R69 ;  /* 0x0000003a14147223 */ /* 0x000fe20000010845 */
[----:B------:R-:W-:-:S01]  /*14600*/  FADD.FTZ R133, R13, R133 ;  /* 0x000000850d857221 */ /* 0x000fc20000010000 */
[-CC-:B------:R-:W-:Y:S01]  /*14610*/  FFMA.FTZ R122, R122, R58.reuse, -R69.reuse ;  /* 0x0000003a7a7a7223 */ /* 0x180fe20000010845 */
[----:B------:R-:W-:-:S01]  /*14620*/  FFMA.FTZ R123, R123, R58, -R69 ;  /* 0x0000003a7b7b7223 */ /* 0x000fc20000010845 */
[----:B------:R-:W2:Y:S01]  /*14630*/  MUFU.EX2 R124, R124 ;  /* 0x0000007c007c7308 */ /* 0x000ea20000000800 */
[----:B0-----:R-:W-:-:S01]  /*14640*/  FADD.FTZ R133, R56, R133 ;  /* 0x0000008538857221 */ /* 0x001fc20000010000 */
[-CC-:B------:R-:W-:Y:S01]  /*14650*/  FFMA.FTZ R126, R126, R58.reuse, -R69.reuse ;  /* 0x0000003a7e7e7223 */ /* 0x180fe20000010845 */
[----:B------:R-:W-:-:S01]  /*14660*/  FFMA.FTZ R127, R127, R58, -R69 ;  /* 0x0000003a7f7f7223 */ /* 0x000fc20000010845 */
[----:B------:R-:W-:Y:S01]  /*14670*/  FFMA.FTZ R130, R130, R58, -R69 ;  /* 0x0000003a82827223 */ /* 0x000fe20000010845 */
[----:B-1----:R-:W-:-:S01]  /*14680*/  FADD.FTZ R133, R120, R133 ;  /* 0x0000008578857221 */ /* 0x002fc20000010000 */
[-CC-:B------:R-:W-:Y:S01]  /*14690*/  FFMA.FTZ R131, R131, R58.reuse, -R69.reuse ;  /* 0x0000003a83837223 */ /* 0x180fe20000010845 */
[----:B------:R-:W-:-:S01]  /*146a0*/  FFMA.FTZ R106, R106, R58, -R69 ;  /* 0x0000003a6a6a7223 */ /* 0x000fc20000010845 */
[----:B------:R-:W0:Y:S01]  /*146b0*/  MUFU.EX2 R125, R125 ;  /* 0x0000007d007d7308 */ /* 0x000e220000000800 */
[----:B---3--:R-:W-:-:S01]  /*146c0*/  FADD.FTZ R133, R121, R133 ;  /* 0x0000008579857221 */ /* 0x008fc20000010000 */
[-CC-:B------:R-:W-:Y:S01]  /*146d0*/  FFMA.FTZ R107, R107, R58.reuse, -R69.reuse ;  /* 0x0000003a6b6b7223 */ /* 0x180fe20000010845 */
[----:B------:R-:W-:-:S01]  /*146e0*/  FFMA.FTZ R110, R110, R58, -R69 ;  /* 0x0000003a6e6e7223 */ /* 0x000fc20000010845 */
[-CC-:B------:R-:W-:Y:S01]  /*146f0*/  FFMA.FTZ R111, R111, R58.reuse, -R69.reuse ;  /* 0x0000003a6f6f7223 */ /* 0x180fe20000010845 */
[----:B------:R-:W-:-:S01]  /*14700*/  FFMA.FTZ R114, R114, R58, -R69 ;  /* 0x0000003a72727223 */ /* 0x000fc20000010845 */
[-CC-:B------:R-:W-:Y:S01]  /*14710*/  FFMA.FTZ R115, R115, R58.reuse, -R69.reuse ;  /* 0x0000003a73737223 */ /* 0x180fe20000010845 */
[----:B------:R-:W-:-:S01]  /*14720*/  FFMA.FTZ R118, R118, R58, -R69 ;  /* 0x0000003a76767223 */ /* 0x000fc20000010845 */
[----:B------:R-:W-:Y:S01]  /*14730*/  MUFU.EX2 R3, R3 ;  /* 0x0000000300037308 */ /* 0x000fe20000000800 */
        /* <DEDUP_REMOVED lines=9> */
[----:B------:R-:W-:-:S02]  /*147d0*/  WARPGROUP.DEPBAR.LE gsb0, 0x0 ;  /* 0x00008000000079c5 */ /* 0x000fc40000010000 */
[----:B------:R-:W-:-:S01]  /*147e0*/  FFMA.FTZ R98, R98, R58, -R69 ;  /* 0x0000003a62627223 */ /* 0x000fc20000010845 */
[----:B------:R-:W-:Y:S01]  /*147f0*/  WARPGROUP.ARRIVE ;  /* 0x00000000000079c5 */ /* 0x000fe20000000000 */
[----:B------:R-:W-:-:S01]  /*14800*/  FFMA.FTZ R99, R99, R58, -R69 ;  /* 0x0000003a63637223 */ /* 0x000fc20000010845 */
[-CC-:B------:R-:W-:Y:S01]  /*14810*/  FFMA.FTZ R102, R102, R58.reuse, -R69.reuse ;  /* 0x0000003a66667223 */ /* 0x180fe20000010845 */
[----:B------:R-:W0:Y:S01]  /*14820*/  MUFU.EX2 R128, R128 ;  /* 0x0000008000807308 */ /* 0x000e220000000800 */
[----:B------:R-:W-:-:S02]  /*14830*/  FFMA.FTZ R103, R103, R58, -R69 ;  /* 0x0000003a67677223 */ /* 0x000fc40000010845 */
[----:B------:R-:W2:Y:S01]  /*14840*/  S2R R155, SR_TID.X ;  /* 0x00000000009b7919 */ /* 0x000ea20000002100 */
[----:B------:R-:W-:Y:S01]  /*14850*/  QGMMA.64x64x32.F32.E4M3.E4M3 R24, R136, gdesc[UR4], R24, gsb0 ;  /* 0x00e0000488187df3 */ /* 0x000fe20008000818 */
[----:B------:R-:W-:-:S01]  /*14860*/  FFMA.FTZ R74, R74, R58, -R69 ;  /* 0x0000003a4a4a7223 */ /* 0x000fc20000010845 */
[-CC-:B------:R-:W-:Y:S01]  /*14870*/  FFMA.FTZ R75, R75, R58.reuse, -R69.reuse ;  /* 0x0000003a4b4b7223 */ /* 0x180fe20000010845 */
[----:B------:R-:W-:-:S01]  /*14880*/  FFMA.FTZ R78, R78, R58, -R69 ;  /* 0x0000003a4e4e7223 */ /* 0x000fc20000010845 */
[----:B------:R-:W-:Y:S01]  /*14890*/  FFMA.FTZ R79, R79, R58, -R69 ;  /* 0x0000003a4f4f7223 */ /* 0x000fe20000010845 */
        /* <DEDUP_REMOVED lines=14> */
[----:B------:R-:W-:-:S02]  /*14980*/  FFMA.FTZ R69, R71, R58, -R69 ;  /* 0x0000003a47457223 */ /* 0x000fc40000010845 */
[----:B------:R-:W0:Y:S01]  /*14990*/  MUFU.EX2 R122, R122 ;  /* 0x0000007a007a7308 */ /* 0x000e220000000800 */
[----:B---3--:R-:W-:-:S07]  /*149a0*/  FADD.FTZ R21, R20, R21 ;  /* 0x0000001514157221 */ /* 0x008fce0000010000 */
[----:B------:R-:W3:Y:S01]  /*149b0*/  MUFU.EX2 R105, R105 ;  /* 0x0000006900697308 */ /* 0x000ee20000000800 */
[----:B-1----:R-:W-:-:S01]  /*149c0*/  FADD.FTZ R133, R104, R133 ;  /* 0x0000008568857221 */ /* 0x002fc20000010000 */
[----:B--2---:R-:W-:-:S04]  /*149d0*/  LOP3.LUT R140, R155, 0x7f, RZ, 0xc0, !PT ;  /* 0x0000007f9b8c7812 */ /* 0x004fc800078ec0ff */
[----:B------:R-:W-:Y:S02]  /*149e0*/  ISETP.NE.AND P1, PT, R140, RZ, PT ;  /* 0x000000ff8c00720c */ /* 0x000fe40003f25270 */
[----:B------:R-:W1:Y:S01]  /*149f0*/  MUFU.EX2 R123, R123 ;  /* 0x0000007b007b7308 */ /* 0x000e620000000800 */
[----:B0-----:R-:W-:-:S07]  /*14a00*/  FADD.FTZ R21, R122, R21 ;  /* 0x000000157a157221 */ /* 0x001fce0000010000 */
[----:B------:R-:W0:Y:S01]  /*14a10*/  MUFU.EX2 R108, R108 ;  /* 0x0000006c006c7308 */ /* 0x000e220000000800 */
[----:B---3--:R-:W-:-:S02]  /*14a20*/  FADD.FTZ R133, R105, R133 ;  /* 0x0000008569857221 */ /* 0x008fc40000010000 */
[----:B------:R-:W-:-:S05]  /*14a30*/  @!P1 VIADD R11, R11, 0x13240 ;  /* 0x000132400b0b9836 */ /* 0x000fca0000000000 */
[----:B------:R-:W2:Y:S01]  /*14a40*/  MUFU.EX2 R126, R126 ;  /* 0x0000007e007e7308 */ /* 0x000ea20000000800 */
[----:B-1----:R-:W-:-:S01]  /*14a50*/  FADD.FTZ R21, R123, R21 ;  /* 0x000000157b157221 */ /* 0x002fc20000010000 */
[----:B------:R-:W-:-:S06]  /*14a60*/  @!P1 PRMT R11, RZ, 0x654, R11 ;  /* 0x00000654ff0b9816 */ /* 0x000fcc000000000b */
[----:B------:R-:W1:Y:S01]  /*14a70*/  MUFU.EX2 R109, R109 ;  /* 0x0000006d006d7308 */ /* 0x000e620000000800 */
[----:B0-----:R-:W-:-:S07]  /*14a80*/  FADD.FTZ R133, R108, R133 ;  /* 0x000000856c857221 */ /* 0x001fce0000010000 */
[----:B------:R-:W0:Y:S01]  /*14a90*/  MUFU.EX2 R127, R127 ;  /* 0x0000007f007f7308 */ /* 0x000e220000000800 */
[----:B--2---:R-:W-:-:S07]  /*14aa0*/  FADD.FTZ R21, R126, R21 ;  /* 0x000000157e157221 */ /* 0x004fce0000010000 */
[----:B------:R-:W2:Y:S01]  /*14ab0*/  MUFU.EX2 R112, R112 ;  /* 0x0000007000707308 */ /* 0x000ea20000000800 */
[----:B-1----:R-:W-:-:S01]  /*14ac0*/  FADD.FTZ R133, R109, R133 ;  /* 0x000000856d857221 */ /* 0x002fc20000010000 */
[----:B------:R-:W-:Y:S02]  /*14ad0*/  WARPGROUP.DEPBAR.LE gsb0, 0x0 ;  /* 0x00008000000079c5 */ /* 0x000fe40000010000 */
[----:B------:R1:W-:Y:S04]  /*14ae0*/  @!P1 SYNCS.ARRIVE.TRANS64.RED.A1T0 RZ, [R11+URZ], RZ ;  /* 0x000000ff0bff99a7 */ /* 0x0003e8000810043f */
        /* <DEDUP_REMOVED lines=111> */
[----:B-1----:R-:W-:-:S05]  /*151e0*/  FADD.FTZ R11, R57, R134 ;  /* 0x00000086390b7221 */ /* 0x002fca0000010000 */
[----:B------:R1:W-:Y:S02]  /*151f0*/  STL [R1], R11 ;  /* 0x0000000b01007387 */ /* 0x0003e40000100800 */
        /* <DEDUP_REMOVED lines=9> */
[----:B0-----:R-:W-:-:S04]  /*15290*/  FADD.FTZ R21, R67, R21 ;  /* 0x0000001543157221 */ /* 0x001fc80000010000 */
[----:B---3--:R-:W-:-:S04]  /*152a0*/  FADD.FTZ R21, R70, R21 ;  /* 0x0000001546157221 */ /* 0x008fc80000010000 */
[----:B--2---:R-:W-:Y:S01]  /*152b0*/  FADD.FTZ R21, R69, R21 ;  /* 0x0000001545157221 */ /* 0x004fe20000010000 */
[----:B-1----:R-:W-:Y:S06]  /*152c0*/  @!P0 BRA `(.L_x_12376) ;  /* 0x0000000000048947 */ /* 0x002fec0003800000 */
[----:B------:R-:W-:Y:S01]  /*152d0*/  BPT.TRAP 0x1 ;  /* 0x000000040000795c */ /* 0x000fe20000300000 */
.L_x_12376:
        /* <DEDUP_REMOVED lines=85> */
.L_x_12365:
[----:B------:R-:W-:Y:S05]  /*15830*/  BSYNC B0 ;  /* 0x0000000000007941 */ /* 0x000fea0003800000 */
.L_x_12364:
        /* <DEDUP_REMOVED lines=8> */
.L_x_12399:
[----:B------:R-:W-:-:S04]  /*158c0*/  ISETP.NE.AND P1, PT, R8, 0x1, PT ;  /* 0x000000010800780c */ /* 0x000fc80003f25270 */
[----:B------:R-:W-:-:S04]  /*158d0*/  SEL R9, RZ, 0x1, P1 ;  /* 0x00000001ff097807 */ /* 0x000fc80000800000 */
[----:B------:R-:W-:Y:S01]  /*158e0*/  LOP3.LUT R156, R10, R9, RZ, 0x3c, !PT ;  /* 0x000000090a9c7212 */ /* 0x000fe200078e3cff */
[----:B------:R-:W-:Y:S06]  /*158f0*/  @!P0 BRA `(.L_x_12380) ;  /* 0x0000000000048947 */ /* 0x000fec0003800000 */
[----:B------:R-:W-:Y:S01]  /*15900*/  BPT.TRAP 0x1 ;  /* 0x000000040000795c */ /* 0x000fe20000300000 */
.L_x_12380:
        /* <DEDUP_REMOVED lines=8> */
.L_x_12381:
        /* <DEDUP_REMOVED lines=8> */
.L_x_12383:
[----:B------:R-:W-:Y:S05]  /*15a10*/  BSYNC B1 ;  /* 0x0000000000017941 */ /* 0x000fea0003800000 */
.L_x_12382:
        /* <DEDUP_REMOVED lines=87> */
.L_x_12385:
[----:B01----:R-:W-:Y:S01]  /*15f90*/  SHF.L.U32 R9, R10, 0x1f, RZ ;  /* 0x0000001f0a097819 */ /* 0x003fe200000006ff */
[----:B------:R-:W-:-:S04]  /*15fa0*/  IMAD R14, R8, 0x8, R18 ;  /* 0x00000008080e7824 */ /* 0x000fc800078e0212 */
[----:B------:R0:W1:Y:S01]  /*15fb0*/  SYNCS.PHASECHK.TRANS64.TRYWAIT P1, [R14+URZ+0x13250], R9 ;  /* 0x013250090e0075a7 */ /* 0x000062000802017f */
[----:B------:R-:W-:Y:S05]  /*15fc0*/  @!P0 BRA `(.L_x_12386) ;  /* 0x0000000000048947 */ /* 0x000fea0003800000 */
[----:B------:R-:W-:Y:S01]  /*15fd0*/  BPT.TRAP 0x1 ;  /* 0x000000040000795c */ /* 0x000fe20000300000 */
.L_x_12386:
[----:B------:R-:W-:Y:S04]  /*15fe0*/  BSSY B1, `(.L_x_12387) ;  /* 0x0000004000017945 */ /* 0x000fe80003800000 */
[----:B-1----:R-:W-:Y:S05]  /*15ff0*/  @P1 BRA `(.L_x_12388) ;  /* 0x0000000000081947 */ /* 0x002fea0003800000 */
[----:B------:R-:W1:Y:S02]  /*16000*/  SYNCS.PHASECHK.TRANS64.TRYWAIT P1, [R14+URZ+0x13250], R9 ;  /* 0x013250090e0075a7 */ /* 0x000e64000802017f */
[----:B-1----:R-:W-:Y:S05]  /*16010*/  @!P1 BRA `(.L_x_12389) ;  /* 0x000000f400689947 */ /* 0x002fea0003800000 */
.L_x_12388:
[----:B------:R-:W-:Y:S05]  /*16020*/  BSYNC B1 ;  /* 0x0000000000017941 */ /* 0x000fea0003800000 */
.L_x_12387:
[----:B01----:R-:W-:Y:S01]  /*16030*/  VIADD R9, R18, 0x1000 ;  /* 0x0000100012097836 */ /* 0x003fe20000000000 */
        /* <DEDUP_REMOVED lines=96> */
[----:B------:R-:W1:Y:S01]  /*16640*/  S2R R155, SR_TID.X ;  /* 0x00000000009b7919 */ /* 0x000e620000002100 */
[----:B------:R-:W-:Y:S01]  /*16650*/  FMUL.FTZ R61, R2, R63 ;  /* 0x0000003f023d7220 */ /* 0x000fe20000410000 */
[----:B------:R-:W3:Y:S01]  /*16660*/  MUFU.TANH R15, R15 ;  /* 0x0000000f000f7308 */ /* 0x000ee20000002400 */
        /* <DEDUP_REMOVED lines=8> */
[----:B------:R-:W4:Y:S01]  /*166f0*/  LDL R135, [R1+0x18] ;  /* 0x0000180001877983 */ /* 0x000f220000100800 */
[C---:B------:R-:W-:Y:S01]  /*16700*/  FMUL.FTZ R121, R2.reuse, R126 ;  /* 0x0000007e02797220 */ /* 0x040fe20000410000 */
[C---:B------:R-:W-:Y:S01]  /*16710*/  FMUL.FTZ R126, R2.reuse, R131 ;  /* 0x00000083027e7220 */ /* 0x040fe20000410000 */
[----:B------:R-:W-:Y:S01]  /*16720*/  FMUL.FTZ R131, R2, R56 ;  /* 0x0000003802837220 */ /* 0x000fe20000410000 */
[----:B------:R-:W-:-:S02]  /*16730*/  VIADD R56, R8, 0x200 ;  /* 0x0000020008387836 */ /* 0x000fc40000000000 */
        /* <DEDUP_REMOVED lines=11> */
[----:B-1----:R-:W-:Y:S01]  /*167f0*/  LOP3.LUT R155, R155, 0x7f, RZ, 0xc0, !PT ;  /* 0x0000007f9b9b7812 */ /* 0x002fe200078ec0ff */
[C---:B------:R-:W-:Y:S01]  /*16800*/  FMUL.FTZ R62, R2.reuse, R66 ;  /* 0x00000042023e7220 */ /* 0x040fe20000410000 */
[----:B------:R-:W-:Y:S02]  /*16810*/  FMUL.FTZ R63, R2, R67 ;  /* 0x00000043023f7220 */ /* 0x000fe40000410000 */
[----:B------:R-:W1:Y:S01]  /*16820*/  MUFU.TANH R10, R10 ;  /* 0x0000000a000a7308 */ /* 0x000e620000002400 */
        /* <DEDUP_REMOVED lines=17> */
[----:B------:R-:W4:Y:S01]  /*16940*/  LDL R140, [R1+0x4] ;  /* 0x00000400018c7983 */ /* 0x000f220000100800 */
[----:B------:R-:W-:Y:S01]  /*16950*/  WARPGROUP.ARRIVE ;  /* 0x00000000000079c5 */ /* 0x000fe20000000000 */
[----:B------:R-:W1:Y:S05]  /*16960*/  LDC R142, c[0x0][0x9e4] ;  /* 0x00027900ff8e7b82 */ /* 0x000e6a0000000800 */
[----:B------:R-:W0:Y:S01]  /*16970*/  MUFU.TANH R109, R109 ;  /* 0x0000006d006d7308 */ /* 0x000e220000002400 */
[----:B------:R-:W-:Y:S01]  /*16980*/  QGMMA.64x64x32.F32.E4M3.E4M3 R24, R136, gdesc[UR4], R24, gsb0 ;  /* 0x00e0000488187df3 */ /* 0x000fe20008000818 */
[----:B------:R-:W-:Y:S01]  /*16990*/  ISETP.NE.AND P1, PT, R155, RZ, PT ;  /* 0x000000ff9b00720c */ /* 0x000fe20003f25270 */
[----:B------:R-:W-:Y:S01]  /*169a0*/  FMUL.FTZ R66, R2, R70 ;  /* 0x0000004602427220 */ /* 0x000fe20000410000 */
[----:B------:R-:W-:-:S02]  /*169b0*/  IMAD R70, R0, -0xa0, RZ ;  /* 0xffffff6000467824 */ /* 0x000fc400078e02ff */
[----:B------:R-:W-:Y:S02]  /*169c0*/  FMUL.FTZ R67, R2, R71 ;  /* 0x0000004702437220 */ /* 0x000fe40000410000 */
[----:B------:R-:W0:Y:S07]  /*169d0*/  MUFU.TANH R110, R110 ;  /* 0x0000006e006e7308 */ /* 0x000e2e0000002400 */
[----:B------:R-:W-:Y:S01]  /*169e0*/  @!P1 VIADD R12, R12, 0x13240 ;  /* 0x000132400c0c9836 */ /* 0x000fe20000000000 */
[----:B------:R-:W0:Y:S08]  /*169f0*/  MUFU.TANH R111, R111 ;  /* 0x0000006f006f7308 */ /* 0x000e300000002400 */
[----:B------:R-:W0:Y:S01]  /*16a00*/  MUFU.TANH R132, R132 ;  /* 0x0000008400847308 */ /* 0x000e220000002400 */
[----:B--2---:R-:W-:-:S07]  /*16a10*/  IMAD.IADD R134, R154, 0x1, R153 ;  /* 0x000000019a867824 */ /* 0x004fce00078e0299 */
[----:B------:R-:W2:Y:S01]  /*16a20*/  MUFU.TANH R112, R112 ;  /* 0x0000007000707308 */ /* 0x000ea20000002400 */
[----:B-----5:R-:W-:-:S05]  /*16a30*/  @P2 IMAD.HI.U32 R56, R134, R56, RZ ;  /* 0x0000003886382227 */ /* 0x020fca00078e00ff */
[----:B---3--:R-:W-:Y:S02]  /*16a40*/  @P2 SHF.R.U32.HI R134, RZ, R57, R56 ;  /* 0x00000039ff862219 */ /* 0x008fe40000011638 */
[----:B------:R-:W3:Y:S01]  /*16a50*/  MUFU.TANH R113, R113 ;  /* 0x0000007100717308 */ /* 0x000ee20000002400 */
[----:B------:R-:W-:-:S07]  /*16a60*/  @!P1 PRMT R12, RZ, 0x654, R12 ;  /* 0x00000654ff0c9816 */ /* 0x000fce000000000c */
[----:B------:R-:W0:Y:S08]  /*16a70*/  MUFU.TANH R114, R114 ;  /* 0x0000007200727308 */ /* 0x000e300000002400 */
[----:B------:R-:W0:Y:S08]  /*16a80*/  MUFU.TANH R115, R115 ;  /* 0x0000007300737308 */ /* 0x000e300000002400 */
[----:B------:R-:W0:Y:S01]  /*16a90*/  MUFU.TANH R116, R116 ;  /* 0x0000007400747308 */ /* 0x000e220000002400 */
[----:B------:R-:W-:-:S02]  /*16aa0*/  WARPGROUP.DEPBAR.LE gsb0, 0x0 ;  /* 0x00008000000079c5 */ /* 0x000fc40000010000 */
[----:B------:R-:W5:Y:S01]  /*16ab0*/  SHFL.IDX PT, R138, R134, RZ, 0x1c1f ;  /* 0x001c1fff868a7589 */ /* 0x000f6200000e0000 */
[----:B------:R2:W-:Y:S01]  /*16ac0*/  @!P1 SYNCS.ARRIVE.TRANS64.RED.A1T0 RZ, [R12+URZ], RZ ;  /* 0x000000ff0cff99a7 */ /* 0x0005e2000810043f */
[----:B-1----:R-:W-:-:S03]  /*16ad0*/  ISETP.GE.AND P1, PT, R142, 0x1, PT ;  /* 0x000000018e00780c */ /* 0x002fc60003f26270 */
[----:B------:R-:W1:Y:S08]  /*16ae0*/  MUFU.TANH R117, R117 ;  /* 0x0000007500757308 */ /* 0x000e700000002400 */
[----:B------:R-:W0:Y:S08]  /*16af0*/  MUFU.TANH R118, R118 ;  /* 0x0000007600767308 */ /* 0x000e300000002400 */
[----:B------:R-:W0:Y:S08]  /*16b00*/  MUFU.TANH R119, R119 ;  /* 0x0000007700777308 */ /* 0x000e300000002400 */
[----:B------:R-:W0:Y:S08]  /*16b10*/  MUFU.TANH R88, R88 ;  /* 0x0000005800587308 */ /* 0x000e300000002400 */
[----:B------:R-:W0:Y:S08]  /*16b20*/  MUFU.TANH R89, R89 ;  /* 0x0000005900597308 */ /* 0x000e300000002400 */
[----:B------:R-:W0:Y:S01]  /*16b30*/  MUFU.TANH R90, R90 ;  /* 0x0000005a005a7308 */ /* 0x000e220000002400 */
[----:B----4-:R-:W-:-:S07]  /*16b40*/  IADD3 R136, -R135, 0x1, R70 ;  /* 0x0000000187887810 */ /* 0x010fce0007ffe146 */
        /* <DEDUP_REMOVED lines=47> */
[----:B--2---:R-:W-:Y:S02]  /*16e40*/  IMAD.IADD R12, R70, 0x1, -R135 ;  /* 0x00000001460c7824 */ /* 0x004fe400078e0a87 */
[--C-:B-----5:R-:W-:Y:S02]  /*16e50*/  IMAD.IADD R135, R137, 0x1, R138.reuse ;  /* 0x0000000189877824 */ /* 0x120fe400078e028a */
[----:B------:R-:W-:Y:S01]  /*16e60*/  IMAD.IADD R71, R136, 0x1, R138 ;  /* 0x0000000188477824 */ /* 0x000fe200078e028a */
[----:B-1-34-:R-:W-:Y:S06]  /*16e70*/  @!P1 BRA `(.L_x_12390) ;  /* 0x0000000000549947 */ /* 0x01afec0003800000 */
        /* <DEDUP_REMOVED lines=12> */
.L_x_12392:
[----:B------:R-:W-:-:S05]  /*16f40*/  IMAD.U32 R139, RZ, RZ, UR37 ;  /* 0x00000025ff8b7e24 */ /* 0x000fca000f8e00ff */
[----:B------:R-:W-:-:S13]  /*16f50*/  ISETP.NE.AND P1, PT, R139, 0x1, PT ;  /* 0x000000018b00780c */ /* 0x000fda0003f25270 */
[----:B------:R-:W1:Y:S02]  /*16f60*/  @P1 LDC.64 R56, c[0x0][0x9e8] ;  /* 0x00027a00ff381b82 */ /* 0x000e640000000a00 */
[----:B-1----:R-:W-:-:S05]  /*16f70*/  @P1 IMAD.HI.U32 R56, R138, R56, RZ ;  /* 0x000000388a381227 */ /* 0x002fca00078e00ff */
[----:B------:R-:W-:-:S07]  /*16f80*/  @P1 SHF.R.U32.HI R138, RZ, R57, R56 ;  /* 0x00000039ff8a1219 */ /* 0x000fce0000011638 */
.L_x_12393:
[----:B------:R-:W-:Y:S05]  /*16f90*/  BSYNC B1 ;  /* 0x0000000000017941 */ /* 0x000fea0003800000 */
.L_x_12391:
[----:B------:R-:W-:-:S05]  /*16fa0*/  IMAD R138, R138, R139, R12 ;  /* 0x0000008b8a8a7224 */ /* 0x000fca00078e020c */
[----:B------:R-:W-:Y:S02]  /*16fb0*/  VIMNMX R71, R71, R138, !PT ;  /* 0x0000008a47477248 */ /* 0x000fe40007fe0100 */
[----:B------:R-:W-:-:S07]  /*16fc0*/  VIADDMNMX R135, R138, R139, R135, PT ;  /* 0x0000008b8a877246 */ /* 0x000fce0003800187 */
.L_x_12390:
        /* <DEDUP_REMOVED lines=231> */
[----:B------:R-:W-:Y:S01]  /*17e40*/  ISETP.GE.AND P6, PT, R142, 0x1, PT ;  /* 0x000000018e00780c */ /* 0x000fe20003fc6270 */
        /* <DEDUP_REMOVED lines=15> */
.L_x_12396:
[----:B------:R-:W-:-:S05]  /*17f40*/  IMAD.U32 R71, RZ, RZ, UR37 ;  /* 0x00000025ff477e24 */ /* 0x000fca000f8e00ff */
[----:B------:R-:W-:-:S13]  /*17f50*/  ISETP.NE.AND P6, PT, R71, 0x1, PT ;  /* 0x000000014700780c */ /* 0x000fda0003fc5270 */
[----:B------:R-:W0:Y:S02]  /*17f60*/  @P6 LDC.64 R10, c[0x0][0x9e8] ;  /* 0x00027a00ff0a6b82 */ /* 0x000e240000000a00 */
[----:B0-----:R-:W-:-:S05]  /*17f70*/  @P6 IMAD.HI.U32 R10, R70, R10, RZ ;  /* 0x0000000a460a6227 */ /* 0x001fca00078e00ff */
[----:B------:R-:W-:-:S07]  /*17f80*/  @P6 SHF.R.U32.HI R70, RZ, R11, R10 ;  /* 0x0000000bff466219 */ /* 0x000fce000001160a */
.L_x_12397:
[----:B------:R-:W-:Y:S05]  /*17f90*/  BSYNC B1 ;  /* 0x0000000000017941 */ /* 0x000fea0003800000 */
.L_x_12395:
[----:B------:R-:W-:-:S05]  /*17fa0*/  IMAD R12, R70, R71, R12 ;  /* 0x00000047460c7224 */ /* 0x000fca00078e020c */
[----:B------:R-:W-:Y:S02]  /*17fb0*/  VIMNMX R136, R136, R12, !PT ;  /* 0x0000000c88887248 */ /* 0x000fe40007fe0100 */
[----:B------:R-:W-:-:S07]  /*17fc0*/  VIADDMNMX R137, R12, R71, R137, PT ;  /* 0x000000470c897246 */ /* 0x000fce0003800189 */
.L_x_12394:
        /* <DEDUP_REMOVED lines=37> */
[----:B------:R-:W-:Y:S02]  /*18220*/  ISETP.LT.OR P2, PT, R137, 0x9, P2 ;  /* 0x000000098900780c */ /* 0x000fe40001741670 */
        /* <DEDUP_REMOVED lines=11> */
[C---:B------:R-:W-:Y:S02]  /*182e0*/  LOP3.LUT P5, RZ, R16.reuse, 0x80000, RZ, 0xc0, !PT ;  /* 0x0008000010ff7812 */ /* 0x040fe400078ac0ff */
[----:B------:R-:W-:Y:S02]  /*182f0*/  ISETP.LT.OR P1, PT, R137, 0x32, P1 ;  /* 0x000000328900780c */ /* 0x000fe40000f21670 */
[----:B------:R-:W-:Y:S02]  /*18300*/  LOP3.LUT P4, RZ, R16, 0x40000, RZ, 0xc0, !PT ;  /* 0x0004000010ff7812 */ /* 0x000fe4000788c0ff */
[----:B------:R-:W-:Y:S02]  /*18310*/  FSEL R115, R115, -INF , !P1 ;  /* 0xff80000073737808 */ /* 0x000fe40004800000 */
[----:B------:R-:W-:Y:S02]  /*18320*/  ISETP.GT.AND P1, PT, R136, 0x38, !P6 ;  /* 0x000000388800780c */ /* 0x000fe40007724270 */
[----:B------:R-:W-:-:S02]  /*18330*/  LOP3.LUT P3, RZ, R16, 0x20000, RZ, 0xc0, !PT ;  /* 0x0002000010ff7812 */ /* 0x000fc4000786c0ff */
[----:B------:R-:W-:Y:S02]  /*18340*/  ISETP.LT.OR P1, PT, R137, 0x39, P1 ;  /* 0x000000398900780c */ /* 0x000fe40000f21670 */
[----:B------:R-:W-:Y:S02]  /*18350*/  LOP3.LUT P2, RZ, R16, 0x10000, RZ, 0xc0, !PT ;  /* 0x0001000010ff7812 */ /* 0x000fe4000784c0ff */
[----:B------:R-:W-:Y:S02]  /*18360*/  FSEL R118, R118, -INF , !P1 ;  /* 0xff80000076767808 */ /* 0x000fe40004800000 */
[C---:B------:R-:W-:Y:S02]  /*18370*/  LOP3.LUT P1, RZ, R16.reuse, 0x1000000, RZ, 0xc0, !PT ;  /* 0x0100000010ff7812 */ /* 0x040fe4000782c0ff */
[----:B------:R-:W-:Y:S02]  /*18380*/  LOP3.LUT P0, RZ, R16, 0x8000, RZ, 0xc0, !PT ;  /* 0x0000800010ff7812 */ /* 0x000fe4000780c0ff */
[----:B------:R-:W-:-:S02]  /*18390*/  ISETP.GT.AND P1, PT, R136, 0x39, !P1 ;  /* 0x000000398800780c */ /* 0x000fc40004f24270 */
[C---:B------:R-:W-:Y:S02]  /*183a0*/  LOP3.LUT P6, RZ, R16.reuse, 0x4000, RZ, 0xc0, !PT ;  /* 0x0000400010ff7812 */ /* 0x040fe400078cc0ff */
        /* <DEDUP_REMOVED lines=53> */
[C---:B------:R-:W-:Y:S02]  /*18700*/  ISETP.LT.OR P1, PT, R137.reuse, 0x61, P1 ;  /* 0x000000618900780c */ /* 0x040fe40000f21670 */
[----:B------:R-:W-:Y:S02]  /*18710*/  ISETP.GT.AND P0, PT, R136, RZ, !P0 ;  /* 0x000000ff8800720c */ /* 0x000fe40004704270 */
[----:B------:R-:W-:Y:S02]  /*18720*/  FSEL R74, R74, -INF , !P1 ;  /* 0xff8000004a4a7808 */ /* 0x000fe40004800000 */
[----:B------:R-:W-:Y:S02]  /*18730*/  ISETP.GT.AND P1, PT, R136, 0x61, !P6 ;  /* 0x000000618800780c */ /* 0x000fe40007724270 */
[----:B------:R-:W-:Y:S02]  /*18740*/  LOP3.LUT P5, RZ, R16, 0x8, RZ, 0xc0, !PT ;  /* 0x0000000810ff7812 */ /* 0x000fe400078ac0ff */
[----:B------:R-:W-:-:S02]  /*18750*/  ISETP.LT.OR P1, PT, R137, 0x62, P1 ;  /* 0x000000628900780c */ /* 0x000fc40000f21670 */
[C---:B------:R-:W-:Y:S02]  /*18760*/  LOP3.LUT P4, RZ, R16.reuse, 0x4, RZ, 0xc0, !PT ;  /* 0x0000000410ff7812 */ /* 0x040fe4000788c0ff */
[----:B------:R-:W-:Y:S02]  /*18770*/  FSEL R75, R75, -INF , !P1 ;  /* 0xff8000004b4b7808 */ /* 0x000fe40004800000 */
[C---:B------:R-:W-:Y:S02]  /*18780*/  LOP3.LUT P1, RZ, R16.reuse, 0x2000, RZ, 0xc0, !PT ;  /* 0x0000200010ff7812 */ /* 0x040fe4000782c0ff */
[----:B------:R-:W-:Y:S02]  /*18790*/  LOP3.LUT P2, RZ, R16, 0x2, RZ, 0xc0, !PT ;  /* 0x0000000210ff7812 */ /* 0x000fe4000784c0ff */
[C---:B------:R-:W-:Y:S02]  /*187a0*/  ISETP.GT.AND P1, PT, R136.reuse, 0x68, !P1 ;  /* 0x000000688800780c */ /* 0x040fe40004f24270 */
[----:B------:R-:W-:-:S02]  /*187b0*/  ISETP.GT.AND P3, PT, R136, 0x88, !P3 ;  /* 0x000000888800780c */ /* 0x000fc40005f64270 */
        /* <DEDUP_REMOVED lines=44> */
[----:B------:R-:W-:Y:S01]  /*18a80*/  FSEL R10, R58, -INF , !P1 ;  /* 0xff8000003a0a7808 */ /* 0x000fe20004800000 */
[----:B------:R-:W-:Y:S01]  /*18a90*/  IMAD.U32 R58, RZ, RZ, UR36 ;  /* 0x00000024ff3a7e24 */ /* 0x000fe2000f8e00ff */
[----:B------:R-:W-:Y:S02]  /*18aa0*/  LOP3.LUT P1, RZ, R16, 0x40, RZ, 0xc0, !PT ;  /* 0x0000004010ff7812 */ /* 0x000fe4000782c0ff */
[----:B------:R-:W-:Y:S02]  /*18ab0*/  FMNMX.FTZ R11, R69, R11, !PT ;  /* 0x0000000b450b7209 */ /* 0x000fe40007810000 */
[----:B------:R-:W-:-:S02]  /*18ac0*/  ISETP.GT.AND P1, PT, R136, 0x81, !P1 ;  /* 0x000000818800780c */ /* 0x000fc40004f24270 */
[C---:B------:R-:W-:Y:S01]  /*18ad0*/  ISETP.GT.AND P5, PT, R136.reuse, 0x90, !P5 ;  /* 0x000000908800780c */ /* 0x040fe20006fa4270 */
[----:B------:R-:W0:Y:S01]  /*18ae0*/  SHFL.BFLY PT, R12, R11, 0x2, 0x1f ;  /* 0x0c401f000b0c7f89 */ /* 0x000e2200000e0000 */
        /* <DEDUP_REMOVED lines=8> */
[C---:B------:R-:W-:Y:S02]  /*18b70*/  LOP3.LUT P3, RZ, R16.reuse, 0x1, RZ, 0xc0, !PT ;  /* 0x0000000110ff7812 */ /* 0x040fe4000786c0ff */
[----:B------:R-:W-:Y:S02]  /*18b80*/  LOP3.LUT R16, R16, 0xfffffffb, RZ, 0xc0, !PT ;  /* 0xfffffffb10107812 */ /* 0x000fe400078ec0ff */
[----:B------:R-:W-:-:S02]  /*18b90*/  ISETP.LT.OR P5, PT, R137, 0x91, P5 ;  /* 0x000000918900780c */ /* 0x000fc40002fa1670 */
[----:B------:R-:W-:Y:S02]  /*18ba0*/  LOP3.LUT P6, RZ, R17, 0x4, RZ, 0xc0, !PT ;  /* 0x0000000411ff7812 */ /* 0x000fe400078cc0ff */
[----:B0-----:R-:W-:Y:S02]  /*18bb0*/  FMNMX.FTZ R12, R11, R12, !PT ;  /* 0x0000000c0b0c7209 */ /* 0x001fe40007810000 */
[----:B------:R-:W-:Y:S02]  /*18bc0*/  ISETP.GT.AND P2, PT, R136, 0x98, !P2 ;  /* 0x000000988800780c */ /* 0x000fe40005744270 */
[----:B------:R-:W-:Y:S01]  /*18bd0*/  @P0 LOP3.LUT R16, R16, 0x4, RZ, 0xfc, !PT ;  /* 0x0000000410100812 */ /* 0x000fe200078efcff */
[----:B------:R-:W0:Y:S01]  /*18be0*/  SHFL.BFLY PT, R11, R12, 0x1, 0x1f ;  /* 0x0c201f000c0b7f89 */ /* 0x000e2200000e0000 */
[C---:B------:R-:W-:Y:S02]  /*18bf0*/  ISETP.LT.OR P0, PT, R137.reuse, 0x8a, P1 ;  /* 0x0000008a8900780c */ /* 0x040fe40000f01670 */
[----:B------:R-:W-:-:S02]  /*18c00*/  ISETP.LT.OR P1, PT, R137, 0x1, P3 ;  /* 0x000000018900780c */ /* 0x000fc40001f21670 */
[----:B------:R-:W-:Y:S02]  /*18c10*/  FSEL R61, R61, -INF , !P0 ;  /* 0xff8000003d3d7808 */ /* 0x000fe40004000000 */
[----:B------:R-:W-:Y:S02]  /*18c20*/  FSEL R70, R9, -INF , !P1 ;  /* 0xff80000009467808 */ /* 0x000fe40004800000 */
[----:B------:R-:W-:Y:S02]  /*18c30*/  ISETP.LT.OR P4, PT, R137, 0x92, P4 ;  /* 0x000000928900780c */ /* 0x000fe40002781670 */
[----:B------:R-:W-:Y:S02]  /*18c40*/  FMNMX.FTZ R9, R70, R3, !PT ;  /* 0x0000000346097209 */ /* 0x000fe40007810000 */
[----:B------:R-:W-:Y:S02]  /*18c50*/  FSEL R62, R62, -INF , !P5 ;  /* 0xff8000003e3e7808 */ /* 0x000fe40006800000 */
[----:B------:R-:W-:-:S02]  /*18c60*/  FMNMX.FTZ R9, R15, R9, !PT ;  /* 0x000000090f097209 */ /* 0x000fc40007810000 */
[----:B------:R-:W-:Y:S02]  /*18c70*/  ISETP.GT.AND P6, PT, R136, 0x99, !P6 ;  /* 0x000000998800780c */ /* 0x000fe400077c4270 */
[----:B------:R-:W-:Y:S02]  /*18c80*/  FMNMX.FTZ R9, R121, R9, !PT ;  /* 0x0000000979097209 */ /* 0x000fe40007810000 */
[----:B------:R-:W-:Y:S02]  /*18c90*/  ISETP.LT.OR P2, PT, R137, 0x99, P2 ;  /* 0x000000998900780c */ /* 0x000fe40001741670 */
[----:B------:R-:W-:Y:S02]  /*18ca0*/  FMNMX.FTZ R9, R122, R9, !PT ;  /* 0x000000097a097209 */ /* 0x000fe40007810000 */
[----:B0-----:R-:W-:Y:S02]  /*18cb0*/  FMNMX.FTZ R12, R12, R11, !PT ;  /* 0x0000000b0c0c7209 */ /* 0x001fe40007810000 */
[----:B------:R-:W-:-:S02]  /*18cc0*/  FMNMX.FTZ R9, R125, R9, !PT ;  /* 0x000000097d097209 */ /* 0x000fc40007810000 */
        /* <DEDUP_REMOVED lines=8> */
[----:B------:R-:W-:Y:S01]  /*18d50*/  ISETP.LT.OR P6, PT, R137, 0x9a, P6 ;  /* 0x0000009a8900780c */ /* 0x000fe200037c1670 */
[----:B------:R-:W-:Y:S01]  /*18d60*/  FMUL.FTZ R11, R11, R58 ;  /* 0x0000003a0b0b7220 */ /* 0x000fe20000410000 */
[----:B------:R-:W-:-:S02]  /*18d70*/  FMNMX.FTZ R9, R106, R9, !PT ;  /* 0x000000096a097209 */ /* 0x000fc40007810000 */
[----:B------:R-:W-:Y:S02]  /*18d80*/  FSEL R13, R13, RZ, P3 ;  /* 0x000000ff0d0d7208 */ /* 0x000fe40001800000 */
[----:B------:R-:W-:Y:S01]  /*18d90*/  FMNMX.FTZ R9, R107, R9, !PT ;  /* 0x000000096b097209 */ /* 0x000fe20007810000 */
[----:B------:R-:W-:Y:S01]  /*18da0*/  MUFU.EX2 R11, R11 ;  /* 0x0000000b000b7308 */ /* 0x000fe20000000800 */
[----:B------:R-:W-:Y:S01]  /*18db0*/  LOP3.LUT P3, RZ, R16, 0x4, RZ, 0xc0, !PT ;  /* 0x0000000410ff7812 */ /* 0x000fe2000786c0ff */
[-CC-:B------:R-:W-:Y:S01]  /*18dc0*/  FFMA.FTZ R57, R57, R58.reuse, -R13.reuse ;  /* 0x0000003a39397223 */ /* 0x180fe2000001080d */
[----:B------:R-:W-:Y:S01]  /*18dd0*/  FMNMX.FTZ R9, R110, R9, !PT ;  /* 0x000000096e097209 */ /* 0x000fe20007810000 */
[-CC-:B------:R-:W-:Y:S01]  /*18de0*/  FFMA.FTZ R56, R56, R58.reuse, -R13.reuse ;  /* 0x0000003a38387223 */ /* 0x180fe2000001080d */
[----:B------:R-:W-:Y:S01]  /*18df0*/  FSEL R8, R8, -INF , !P3 ;  /* 0xff80000008087808 */ /* 0x000fe20005800000 */
        /* <DEDUP_REMOVED lines=52> */
[----:B------:R-:W-:Y:S01]  /*19140*/  FFMA.FTZ R13, R69, R58, -R13 ;  /* 0x0000003a450d7223 */ /* 0x000fe2000001080d */
[----:B------:R-:W-:Y:S01]  /*19150*/  FMNMX.FTZ R9, R74, R9, !PT ;  /* 0x000000094a097209 */ /* 0x000fe20007810000 */
[----:B------:R-:W2:Y:S01]  /*19160*/  MUFU.EX2 R57, R57 ;  /* 0x0000003900397308 */ /* 0x000ea20000000800 */
[----:B------:R-:W-:-:S02]  /*19170*/  LOP3.LUT P0, RZ, R17, 0x40, RZ, 0xc0, !PT ;  /* 0x0000004011ff7812 */ /* 0x000fc4000780c0ff */
        /* <DEDUP_REMOVED lines=228> */
.L_x_12398:
        /* <DEDUP_REMOVED lines=81> */
[C---:B--2---:R-:W-:Y:S01]  /*1a4d0*/  ISETP.GT.AND P1, PT, R0.reuse, R69, PT ;  /* 0x000000450000720c */ /* 0x044fe20003f24270 */
[----:B------:R-:W-:-:S12]  /*1a4e0*/  VIADD R0, R0, 0xffffffff ;  /* 0xffffffff00007836 */ /* 0x000fd80000000000 */
[----:B0-----:R-:W-:Y:S05]  /*1a4f0*/  @P1 BRA `(.L_x_12399) ;  /* 0xffffffb000f01947 */ /* 0x001fea000383ffff */
.L_x_12379:
[----:B------:R-:W-:Y:S05]  /*1a500*/  BSYNC B0 ;  /* 0x0000000000007941 */ /* 0x000fea0003800000 */
.L_x_12378:
[----:B------:R-:W-:Y:S06]  /*1a510*/  BAR.ARV 0x8, 0x200 ;  /* 0x0208000000007b1d */ /* 0x000fec0000002000 */
[----:B------:R-:W-:Y:S05]  /*1a520*/  @!P0 BRA `(.L_x_12400) ;  /* 0x0000000000048947 */ /* 0x000fea0003800000 */
[----:B------:R-:W-:Y:S01]  /*1a530*/  BPT.TRAP 0x1 ;  /* 0x000000040000795c */ /* 0x000fe20000300000 */
.L_x_12400:
[----:B------:R-:W-:Y:S01]  /*1a540*/  IMAD R11, R19, 0x8, R18 ;  /* 0x00000008130b7824 */ /* 0x000fe200078e0212 */
[----:B------:R-:W-:-:S04]  /*1a550*/  SHF.L.U32 R0, R156, 0x1f, RZ ;  /* 0x0000001f9c007819 */ /* 0x000fc800000006ff */
[----:B------:R0:W1:Y:S01]  /*1a560*/  SYNCS.PHASECHK.TRANS64.TRYWAIT P1, [R11+URZ+0x13250], R0 ;  /* 0x013250000b0075a7 */ /* 0x000062000802017f */
[----:B------:R-:W-:Y:S05]  /*1a570*/  @!P0 BRA `(.L_x_12401) ;  /* 0x0000000000048947 */ /* 0x000fea0003800000 */
[----:B------:R-:W-:Y:S01]  /*1a580*/  BPT.TRAP 0x1 ;  /* 0x000000040000795c */ /* 0x000fe20000300000 */
.L_x_12401:
[----:B------:R-:W-:Y:S04]  /*1a590*/  BSSY B0, `(.L_x_12402) ;  /* 0x0000004000007945 */ /* 0x000fe80003800000 */
[----:B-1----:R-:W-:Y:S05]  /*1a5a0*/  @P1 BRA `(.L_x_12403) ;  /* 0x0000000000081947 */ /* 0x002fea0003800000 */
[----:B------:R-:W1:Y:S02]  /*1a5b0*/  SYNCS.PHASECHK.TRANS64.TRYWAIT P1, [R11+URZ+0x13250], R0 ;  /* 0x013250000b0075a7 */ /* 0x000e64000802017f */
[----:B-1----:R-:W-:Y:S05]  /*1a5c0*/  @!P1 BRA `(.L_x_12404) ;  /* 0x000000b000109947 */ /* 0x002fea0003800000 */
.L_x_12403:
[----:B------:R-:W-:Y:S05]  /*1a5d0*/  BSYNC B0 ;  /* 0x0000000000007941 */ /* 0x000fea0003800000 */
.L_x_12402:
[----:B------:R-:W2:Y:S01]  /*1a5e0*/  LDL.LU R14, [R1+0x5c] ;  /* 0x00005c00010e7983 */ /* 0x000ea20000300800 */
[----:B------:R-:W-:-:S03]  /*1a5f0*/  ULDC.64 UR4, c[0x0][0x9a0] ;  /* 0x0002680000047ab9 */ /* 0x000fc60000000a00 */
[----:B------:R-:W3:Y:S04]  /*1a600*/  LDL R8, [R1+0x44] ;  /* 0x0000440001087983 */ /* 0x000ee80000100800 */
[----:B------:R-:W4:Y:S01]  /*1a610*/  LDL.LU R10, [R1] ;  /* 0x00000000010a7983 */ /* 0x000f220000300800 */
[----:B------:R-:W-:Y:S01]  /*1a620*/  VIADD R18, R18, 0x1000 ;  /* 0x0000100012127836 */ /* 0x000fe20000000000 */
[----:B------:R-:W-:Y:S01]  /*1a630*/  ISETP.NE.U32.AND P1, PT, RZ, UR4, PT ;  /* 0x00000004ff007c0c */ /* 0x000fe2000bf25070 */
[----:B------:R-:W-:Y:S01]  /*1a640*/  IMAD.MOV.U32 R3, RZ, RZ, -0x3ffffff0 ;  /* 0xc0000010ff037424 */ /* 0x000fe200078e00ff */
[----:B------:R-:W-:Y:S02]  /*1a650*/  WARPGROUP.ARRIVE ;  /* 0x00000000000079c5 */ /* 0x000fe40000000000 */
[----:B------:R-:W-:-:S02]  /*1a660*/  SHF.R.U32.HI R18, RZ, 0x4, R18 ;  /* 0x00000004ff127819 */ /* 0x000fc40000011612 */
[----:B------:R-:W-:Y:S02]  /*1a670*/  R2UR UR7, R3 ;  /* 0x00000000030772ca */ /* 0x000fe400000e0000 */
[----:B------:R-:W-:Y:S02]  /*1a680*/  LOP3.LUT R18, R18, 0x3fff, RZ, 0xc0, !PT ;  /* 0x00003fff12127812 */ /* 0x000fe400078ec0ff */
[----:B------:R-:W-:Y:S02]  /*1a690*/  ISETP.NE.AND.EX P1, PT, RZ, UR5, PT, P1 ;  /* 0x00000005ff007c0c */ /* 0x000fe4000bf25310 */
[----:B------:R-:W-:-:S05]  /*1a6a0*/  LOP3.LUT R18, R18, 0x10000, RZ, 0xfc, !PT ;  /* 0x0001000012127812 */ /* 0x000fca00078efcff */
[----:B------:R-:W-:-:S05]  /*1a6b0*/  IMAD R2, R19, 0x280, R18 ;  /* 0x0000028013027824 */ /* 0x000fca00078e0212 */
[----:B------:R-:W-:Y:S01]  /*1a6c0*/  R2UR UR6, R2 ;  /* 0x00000000020672ca */ /* 0x000fe200000e0000 */
[----:B------:R-:W0:Y:S08]  /*1a6d0*/  @P1 LDC.64 R4, c[0x0][0x9c8] ;  /* 0x00027200ff041b82 */ /* 0x000e300000000a00 */
[----:B------:R-:W3:Y:S04]  /*1a6e0*/  @P1 LDC.64 R6, c[0x0][0x9d0] ;  /* 0x00027400ff061b82 */ /* 0x000ee80000000a00 */
[----:B------:R-:W-:Y:S03]  /*1a6f0*/  QGMMA.64x64x32.F32.E4M3.E4M3 R24, R152, gdesc[UR4], R24, gsb0 ;  /* 0x00e0000498187df3 */ /* 0x000fe60008000818 */
[----:B------:R-:W-:-:S02]  /*1a700*/  WARPGROUP.DEPBAR.LE gsb0, 0x0 ;  /* 0x00008000000079c5 */ /* 0x000fc40000010000 */
[----:B------:R-:W-:Y:S01]  /*1a710*/  WARPGROUP.ARRIVE ;  /* 0x00000000000079c5 */ /* 0x000fe20000000000 */
[----:B--2---:R-:W-:-:S05]  /*1a720*/  @P1 SHF.R.S32.HI R13, RZ, 0x1f, R14 ;  /* 0x0000001fff0d1819 */ /* 0x004fca000001140e */
[----:B01----:R-:W-:-:S04]  /*1a730*/  @P1 IMAD R0, R13, R4, RZ ;  /* 0x000000040d001224 */ /* 0x003fc800078e02ff */
[C---:B------:R-:W-:Y:S02]  /*1a740*/  @P1 IMAD R3, R14.reuse, R5, R0 ;  /* 0x000000050e031224 */ /* 0x040fe400078e0200 */
[----:B------:R-:W-:-:S04]  /*1a750*/  @P1 IMAD.WIDE.U32 R4, R14, R4, RZ ;  /* 0x000000040e041225 */ /* 0x000fc800078e00ff */
[----:B------:R-:W-:Y:S02]  /*1a760*/  @P1 IMAD.IADD R5, R5, 0x1, R3 ;  /* 0x0000000105051824 */ /* 0x000fe400078e0203 */
[----:B---3--:R-:W-:-:S04]  /*1a770*/  @P1 IMAD.WIDE.U32 R4, R8, R6, R4 ;  /* 0x0000000608041225 */ /* 0x008fc800078e0004 */
[----:B------:R-:W-:Y:S01]  /*1a780*/  @P1 IMAD R3, R8, R7, R5 ;  /* 0x0000000708031224 */ /* 0x000fe200078e0205 */
[C---:B------:R-:W-:Y:S01]  /*1a790*/  @P1 LEA R6, P2, R4.reuse, UR4, 0x2 ;  /* 0x0000000404061c11 */ /* 0x040fe2000f8410ff */
[----:B------:R-:W-:Y:S02]  /*1a7a0*/  IMAD.MOV.U32 R8, RZ, RZ, 0x3f800000 ;  /* 0x3f800000ff087424 */ /* 0x000fe400078e00ff */
[----:B------:R-:W-:Y:S01]  /*1a7b0*/  IMAD.MOV.U32 R5, RZ, RZ, -0x3ffffff0 ;  /* 0xc0000010ff057424 */ /* 0x000fe200078e00ff */
[----:B------:R-:W-:Y:S01]  /*1a7c0*/  @P1 LEA.HI.X R7, R4, UR5, R3, 0x2, P2 ;  /* 0x0000000504071c11 */ /* 0x000fe200090f1403 */
[----:B------:R-:W-:-:S03]  /*1a7d0*/  VIADD R4, R2, 0x80 ;  /* 0x0000008002047836 */ /* 0x000fc60000000000 */
[----:B------:R-:W-:Y:S01]  /*1a7e0*/  R2UR UR7, R5 ;  /* 0x00000000050772ca */ /* 0x000fe200000e0000 */
[----:B------:R0:W2:Y:S01]  /*1a7f0*/  @P1 LDG.E R8, desc[UR44][R6.64] ;  /* 0x0000002c06081981 */ /* 0x0000a2000c1e1900 */
[----:B------:R-:W-:Y:S01]  /*1a800*/  R2UR UR6, R4 ;  /* 0x00000000040672ca */ /* 0x000fe200000e0000 */
[----:B------:R-:W-:Y:S02]  /*1a810*/  VIADD R4, R2, 0x100 ;  /* 0x0000010002047836 */ /* 0x000fe40000000000 */
[----:B------:R-:W-:Y:S01]  /*1a820*/  IMAD.MOV.U32 R5, RZ, RZ, -0x3ffffff0 ;  /* 0xc0000010ff057424 */ /* 0x000fe200078e00ff */
[----:B----4-:R-:W1:Y:S01]  /*1a830*/  SHFL.BFLY PT, R0, R10, 0x2, 0x1f ;  /* 0x0c401f000a007f89 */ /* 0x010e6200000e0000 */
[----:B------:R-:W-:Y:S02]  /*1a840*/  IMAD.MOV.U32 R3, RZ, RZ, -0x3ffffff0 ;  /* 0xc0000010ff037424 */ /* 0x000fe400078e00ff */
[----:B0-----:R-:W-:-:S06]  /*1a850*/  IMAD.MOV.U32 R7, RZ, RZ, RZ ;  /* 0x000000ffff077224 */ /* 0x001fcc00078e00ff */
[----:B------:R-:W-:Y:S01]  /*1a860*/  QGMMA.64x64x32.F32.E4M3.E4M3 R24, R148, gdesc[UR4], R24, gsb0 ;  /* 0x00e0000494187df3 */ /* 0x000fe20008000818 */
[----:B------:R-:W-:Y:S01]  /*1a870*/  R2UR UR6, R4 ;  /* 0x00000000040672ca */ /* 0x000fe200000e0000 */
[C---:B------:R-:W-:Y:S01]  /*1a880*/  VIADD R4, R2.reuse, 0x180 ;  /* 0x0000018002047836 */ /* 0x040fe20000000000 */
[----:B------:R-:W-:Y:S01]  /*1a890*/  R2UR UR7, R5 ;  /* 0x00000000050772ca */ /* 0x000fe200000e0000 */
[----:B------:R-:W-:Y:S02]  /*1a8a0*/  IMAD.MOV.U32 R5, RZ, RZ, -0x3ffffff0 ;  /* 0xc0000010ff057424 */ /* 0x000fe400078e00ff */
[----:B------:R-:W-:Y:S02]  /*1a8b0*/  VIADD R2, R2, 0x200 ;  /* 0x0000020002027836 */ /* 0x000fe40000000000 */
[----:B-1----:R-:W-:-:S01]  /*1a8c0*/  FADD.FTZ R0, R0, R10 ;  /* 0x0000000a00007221 */ /* 0x002fc20000010000 */
[----:B------:R-:W-:Y:S02]  /*1a8d0*/  WARPGROUP.DEPBAR.LE gsb0, 0x0 ;  /* 0x00008000000079c5 */ /* 0x000fe40000010000 */
[----:B------:R-:W-:-:S06]  /*1a8e0*/  WARPGROUP.ARRIVE ;  /* 0x00000000000079c5 */ /* 0x000fcc0000000000 */
[----:B------:R-:W-:Y:S01]  /*1a8f0*/  QGMMA.64x64x32.F32.E4M3.E4M3 R24, R144, gdesc[UR4], R24, gsb0 ;  /* 0x00e0000490187df3 */ /* 0x000fe20008000818 */
[----:B------:R-:W-:Y:S02]  /*1a900*/  R2UR UR6, R4 ;  /* 0x00000000040672ca */ /* 0x000fe400000e0000 */
[----:B------:R-:W-:Y:S01]  /*1a910*/  R2UR UR7, R5 ;  /* 0x00000000050772ca */ /* 0x000fe200000e0000 */
[----:B------:R-:W0:Y:S04]  /*1a920*/  SHFL.BFLY PT, R4, R21, 0x2, 0x1f ;  /* 0x0c401f0015047f89 */ /* 0x000e2800000e0000 */
[----:B------:R-:W1:Y:S01]  /*1a930*/  SHFL.BFLY PT, R5, R0, 0x1, 0x1f ;  /* 0x0c201f0000057f89 */ /* 0x000e6200000e0000 */
[----:B0-----:R-:W-:-:S01]  /*1a940*/  FADD.FTZ R4, R4, R21 ;  /* 0x0000001504047221 */ /* 0x001fc20000010000 */
[----:B-1----:R-:W-:Y:S01]  /*1a950*/  FADD.FTZ R10, R0, R5 ;  /* 0x00000005000a7221 */ /* 0x002fe20000010000 */
[----:B------:R-:W-:-:S03]  /*1a960*/  IMAD.MOV.U32 R0, RZ, RZ, -0x800000 ;  /* 0xff800000ff007424 */ /* 0x000fc600078e00ff */
[C---:B------:R-:W-:Y:S01]  /*1a970*/  FMUL.FTZ R14, R10.reuse, 0.00390625 ;  /* 0x3b8000000a0e7820 */ /* 0x040fe20000410000 */
[----:B------:R-:W-:-:S04]  /*1a980*/  FSETP.NE.FTZ.AND P1, PT, R10, RZ, PT ;  /* 0x000000ff0a00720b */ /* 0x000fc80003f35000 */
[----:B------:R-:W-:-:S13]  /*1a990*/  FSETP.NE.FTZ.AND P2, PT, R14, RZ, PT ;  /* 0x000000ff0e00720b */ /* 0x000fda0003f55000 */
[----:B------:R-:W-:Y:S01]  /*1a9a0*/  @P2 FMUL.FTZ R5, R58, 0.69314718246459960938 ;  /* 0x3f3172183a052820 */ /* 0x000fe20000410000 */
[----:B------:R-:W-:Y:S02]  /*1a9b0*/  WARPGROUP.DEPBAR.LE gsb0, 0x0 ;  /* 0x00008000000079c5 */ /* 0x000fe40000010000 */
[----:B------:R-:W-:-:S06]  /*1a9c0*/  WARPGROUP.ARRIVE ;  /* 0x00000000000079c5 */ /* 0x000fcc0000000000 */
[----:B------:R-:W-:Y:S01]  /*1a9d0*/  QGMMA.64x64x32.F32.E4M3.E4M3 R24, R140, gdesc[UR4], R24, gsb0 ;  /* 0x00e000048c187df3 */ /* 0x000fe20008000818 */
[----:B------:R-:W-:Y:S01]  /*1a9e0*/  R2UR UR6, R2 ;  /* 0x00000000020672ca */ /* 0x000fe200000e0000 */
[----:B------:R-:W-:Y:S01]  /*1a9f0*/  IMAD.MOV.U32 R2, RZ, RZ, -0x800000 ;  /* 0xff800000ff027424 */ /* 0x000fe200078e00ff */
[----:B------:R-:W-:Y:S02]  /*1aa00*/  R2UR UR7, R3 ;  /* 0x00000000030772ca */ /* 0x000fe400000e0000 */
[----:B------:R-:W0:Y:S02]  /*1aa10*/  SHFL.BFLY PT, R3, R4, 0x1, 0x1f ;  /* 0x0c201f0004037f89 */ /* 0x000e2400000e0000 */
[----:B0-----:R-:W-:-:S01]  /*1aa20*/  FADD.FTZ R13, R4, R3 ;  /* 0x00000003040d7221 */ /* 0x001fc20000010000 */
[----:B------:R-:W-:Y:S01]  /*1aa30*/  IMAD.MOV.U32 R3, RZ, RZ, RZ ;  /* 0x000000ffff037224 */ /* 0x000fe200078e00ff */
[----:B------:R-:W0:Y:S02]  /*1aa40*/  @P2 MUFU.LG2 R4, R14 ;  /* 0x0000000e00042308 */ /* 0x000e240000000c00 */
[----:B------:R-:W-:-:S05]  /*1aa50*/  FMUL.FTZ R15, R13, 0.00390625 ;  /* 0x3b8000000d0f7820 */ /* 0x000fca0000410000 */
[----:B------:R-:W-:Y:S01]  /*1aa60*/  FSETP.NE.FTZ.AND P3, PT, R15, RZ, PT ;  /* 0x000000ff0f00720b */ /* 0x000fe20003f75000 */
[----:B------:R-:W-:Y:S01]  /*1aa70*/  @P1 MUFU.RCP R3, R10 ;  /* 0x0000000a00031308 */ /* 0x000fe20000001000 */
[----:B------:R-:W-:Y:S01]  /*1aa80*/  FSETP.NE.FTZ.AND P1, PT, R13, RZ, PT ;  /* 0x000000ff0d00720b */ /* 0x000fe20003f35000 */
[----:B0-----:R-:W-:-:S10]  /*1aa90*/  @P2 FMUL.FTZ R4, R4, 0.69314718246459960938 ;  /* 0x3f31721804042820 */ /* 0x001fd40000410000 */
[----:B------:R-:W0:Y:S01]  /*1aaa0*/  @P3 MUFU.LG2 R6, R15 ;  /* 0x0000000f00063308 */ /* 0x000e220000000c00 */
[----:B------:R-:W-:Y:S01]  /*1aab0*/  @P3 FMUL.FTZ R21, R58, 0.69314718246459960938 ;  /* 0x3f3172183a153820 */ /* 0x000fe20000410000 */
[----:B------:R-:W-:-:S06]  /*1aac0*/  @P2 FFMA.FTZ R2, R5, R12, R4 ;  /* 0x0000000c05022223 */ /* 0x000fcc0000010004 */
[----:B------:R-:W1:Y:S01]  /*1aad0*/  @P1 MUFU.RCP R7, R13 ;  /* 0x0000000d00071308 */ /* 0x000e620000001000 */
[----:B0-----:R-:W-:-:S04]  /*1aae0*/  @P3 FMUL.FTZ R6, R6, 0.69314718246459960938 ;  /* 0x3f31721806063820 */ /* 0x001fc80000410000 */
[----:B------:R-:W-:Y:S01]  /*1aaf0*/  @P3 FFMA.FTZ R0, R21, R9, R6 ;  /* 0x0000000915003223 */ /* 0x000fe20000010006 */
[----:B------:R-:W-:Y:S02]  /*1ab00*/  WARPGROUP.DEPBAR.LE gsb0, 0x0 ;  /* 0x00008000000079c5 */ /* 0x000fe40000010000 */
[----:B------:R-:W-:-:S06]  /*1ab10*/  WARPGROUP.ARRIVE ;  /* 0x00000000000079c5 */ /* 0x000fcc0000000000 */
[----:B------:R-:W-:Y:S01]  /*1ab20*/  QGMMA.64x64x32.F32.E4M3.E4M3 R24, R136, gdesc[UR4], R24, gsb0 ;  /* 0x00e0000488187df3 */ /* 0x000fe20008000818 */
[-C--:B--2---:R-:W-:Y:S01]  /*1ab30*/  FMUL.FTZ R4, R3, R8.reuse ;  /* 0x0000000803047220 */ /* 0x084fe20000410000 */
[----:B-1----:R-:W-:Y:S01]  /*1ab40*/  FMUL.FTZ R7, R7, R8 ;  /* 0x0000000807077220 */ /* 0x002fe20000410000 */
[----:B------:R-:W-:Y:S02]  /*1ab50*/  WARPGROUP.DEPBAR.LE gsb0, 0x0 ;  /* 0x00008000000079c5 */ /* 0x000fe40000010000 */
[----:B------:R-:W-:Y:S05]  /*1ab60*/  @!P0 BRA `(.L_x_12405) ;  /* 0x0000000000048947 */ /* 0x000fea0003800000 */
[----:B------:R-:W-:Y:S01]  /*1ab70*/  BPT.TRAP 0x1 ;  /* 0x000000040000795c */ /* 0x000fe20000300000 */
.L_x_12405:
        /* <DEDUP_REMOVED lines=45> */
.L_x_12296:
[----:B------:R-:W2:Y:S01]  /*1ae50*/  LDL R79, [R1+0x60] ;  /* 0x00006000014f7983 */ /* 0x000ea20000100800 */
[----:B------:R-:W0:Y:S01]  /*1ae60*/  S2UR UR4, SR_CgaCtaId ;  /* 0x00000000000479c3 */ /* 0x000e220000008800 */
[----:B------:R-:W-:Y:S01]  /*1ae70*/  MOV R18, 0x400 ;  /* 0x0000040000127802 */ /* 0x000fe20000000f00 */
[----:B------:R-:W-:Y:S01]  /*1ae80*/  BSSY B0, `(.L_x_12406) ;  /* 0x00002ab000007945 */ /* 0x000fe20003800000 */
[----:B------:R-:W3:Y:S01]  /*1ae90*/  S2R R81, SR_TID.X ;  /* 0x0000000000517919 */ /* 0x000ee20000002100 */
[----:B0-----:R-:W-:-:S05]  /*1aea0*/  IMAD.U32 R3, RZ, RZ, UR4 ;  /* 0x00000004ff037e24 */ /* 0x001fca000f8e00ff */
[----:B------:R-:W-:Y:S01]  /*1aeb0*/  LEA R18, R3, R18, 0x18 ;  /* 0x0000001203127211 */ /* 0x000fe200078ec0ff */
[----:B------:R-:W-:Y:S01]  /*1aec0*/  BAR.SYNC.DEFER_BLOCKING 0x5, 0x200 ;  /* 0x0148000000007b1d */ /* 0x000fe20000010000 */
[----:B---3--:R-:W-:-:S05]  /*1aed0*/  VIADD R63, R81, 0xffffff80 ;  /* 0xffffff80513f7836 */ /* 0x008fca0000000000 */
[----:B------:R0:W-:Y:S01]  /*1aee0*/  STL [R1+0x30], R3 ;  /* 0x0000300301007387 */ /* 0x0001e20000100800 */
[----:B------:R-:W-:-:S04]  /*1aef0*/  SHF.R.S32.HI R66, RZ, 0x1f, R63 ;  /* 0x0000001fff427819 */ /* 0x000fc8000001143f */
[----:B------:R-:W-:-:S04]  /*1af00*/  LEA.HI R62, R66, R63, RZ, 0x3 ;  /* 0x0000003f423e7211 */ /* 0x000fc800078f18ff */
[----:B------:R-:W-:Y:S02]  /*1af10*/  LOP3.LUT R4, R62, 0xfffffff8, RZ, 0xc0, !PT ;  /* 0xfffffff83e047812 */ /* 0x000fe400078ec0ff */
[----:B------:R-:W-:-:S03]  /*1af20*/  SHF.R.S32.HI R62, RZ, 0x3, R62 ;  /* 0x00000003ff3e7819 */ /* 0x000fc6000001143e */
[----:B------:R-:W-:Y:S01]  /*1af30*/  IMAD.IADD R61, R63, 0x1, -R4 ;  /* 0x000000013f3d7824 */ /* 0x000fe200078e0a04 */
[----:B------:R-:W3:Y:S03]  /*1af40*/  LDS.128 R8, [R18+0x132d0] ;  /* 0x0132d00012087984 */ /* 0x000ee60000000c00 */
[----:B0-----:R-:W-:-:S05]  /*1af50*/  IMAD.SHL.U32 R3, R61, 0x8, RZ ;  /* 0x000000083d037824 */ /* 0x001fca00078e00ff */
[----:B------:R-:W-:Y:S01]  /*1af60*/  SHF.R.S32.HI R60, RZ, 0x1f, R3 ;  /* 0x0000001fff3c7819 */ /* 0x000fe20000011403 */
[----:B---3--:R0:W-:Y:S04]  /*1af70*/  STL.64 [R1+0x50], R8 ;  /* 0x0000500801007387 */ /* 0x0081e80000100a00 */
[----:B------:R0:W-:Y:S01]  /*1af80*/  STL.64 [R1+0x58], R10 ;  /* 0x0000580a01007387 */ /* 0x0001e20000100a00 */
[----:B------:R-:W-:Y:S06]  /*1af90*/  BAR.ARV 0x4, 0x200 ;  /* 0x0108000000007b1d */ /* 0x000fec0000002000 */
[----:B--2---:R-:W-:-:S13]  /*1afa0*/  ISETP.NE.AND P1, PT, R79, RZ, PT ;  /* 0x000000ff4f00720c */ /* 0x004fda0003f25270 */
[----:B------:R-:W2:Y:S02]  /*1afb0*/  @!P1 LDC R79, c[0x0][0xad4] ;  /* 0x0002b500ff4f9b82 */ /* 0x000ea40000000800 */
[----:B--2---:R0:W-:Y:S01]  /*1afc0*/  @!P1 STL [R1+0x60], R79 ;  /* 0x0000604f01009387 */ /* 0x0041e20000100800 */
[----:B------:R-:W-:Y:S05]  /*1afd0*/  @P0 BRA `(.L_x_12407) ;  /* 0x0000001c00ec0947 */ /* 0x000fea0003800000 */
[----:B------:R-:W-:Y:S01]  /*1afe0*/  IMAD.SHL.U32 R4, R81, 0x4, RZ ;  /* 0x0000000451047824 */ /* 0x000fe200078e00ff */
[----:B------:R-:W-:Y:S01]  /*1aff0*/  ULDC.64 UR4, c[0x4][0x38] ;  /* 0x01000e0000047ab9 */ /* 0x000fe20000000a00 */
[----:B------:R-:W2:Y:S01]  /*1b000*/  LDL R84, [R1+0x44] ;  /* 0x0000440001547983 */ /* 0x000ea20000100800 */
[----:B------:R-:W3:Y:S02]  /*1b010*/  S2R R7, SR_SWINHI ;  /* 0x0000000000077919 */ /* 0x000ee40000002f00 */
[----:B------:R-:W-:Y:S01]  /*1b020*/  LOP3.LUT R4, R4, 0xc, RZ, 0xc0, !PT ;  /* 0x0000000c04047812 */ /* 0x000fe200078ec0ff */
[----:B------:R-:W-:Y:S01]  /*1b030*/  ULDC.64 UR6, c[0x0][0xc08] ;  /* 0x0003020000067ab9 */ /* 0x000fe20000000a00 */
[----:B------:R-:W4:Y:S01]  /*1b040*/  LDL.LU R87, [R1+0x64] ;  /* 0x0000640001577983 */ /* 0x000f220000300800 */
[----:B------:R-:W-:Y:S01]  /*1b050*/  BAR.SYNC.DEFER_BLOCKING 0x1, 0x180 ;  /* 0x0046000000007b1d */ /* 0x000fe20000010000 */
[----:B0-----:R-:W-:-:S05]  /*1b060*/  IADD3 R8, P0, R4, UR4, RZ ;  /* 0x0000000404087c10 */ /* 0x001fca000ff1e0ff */
[----:B------:R-:W-:Y:S01]  /*1b070*/  IMAD.X R9, RZ, RZ, UR5, P0 ;  /* 0x00000005ff097e24 */ /* 0x000fe200080e06ff */
[----:B-1----:R-:W-:Y:S01]  /*1b080*/  LEA.HI R6, R66, R63, RZ, 0x5 ;  /* 0x0000003f42067211 */ /* 0x002fe200078f28ff */
[----:B------:R-:W-:Y:S01]  /*1b090*/  ULDC.64 UR4, c[0x0][0xc00] ;  /* 0x0003000000047ab9 */ /* 0x000fe20000000a00 */
[----:B------:R-:W2:Y:S04]  /*1b0a0*/  LDL R86, [R1+0x3c] ;  /* 0x00003c0001567983 */ /* 0x000ea80000100800 */
[----:B------:R0:W4:Y:S01]  /*1b0b0*/  LDG.E.CONSTANT R8, desc[UR44][R8.64] ;  /* 0x0000002c08087981 */ /* 0x000122000c1e9900 */
[----:B------:R-:W-:-:S03]  /*1b0c0*/  LOP3.LUT P0, R4, R81, 0x3, RZ, 0xc0, !PT ;  /* 0x0000000351047812 */ /* 0x000fc6000780c0ff */
[----:B------:R-:W2:Y:S01]  /*1b0d0*/  LDL R85, [R1+0x1c] ;  /* 0x00001c0001557983 */ /* 0x000ea20000100800 */
[----:B------:R-:W-:Y:S02]  /*1b0e0*/  ISETP.EQ.OR P0, PT, R4, 0x3, !P0 ;  /* 0x000000030400780c */ /* 0x000fe40004702670 */
[----:B------:R-:W-:Y:S01]  /*1b0f0*/  LEA.HI R4, R66, R63, RZ, 0x4 ;  /* 0x0000003f42047211 */ /* 0x000fe200078f20ff */
[----:B------:R-:W-:Y:S01]  /*1b100*/  IMAD.SHL.U32 R10, R6, 0x20, RZ ;  /* 0x00000020060a7824 */ /* 0x000fe200078e00ff */
[----:B------:R-:W2:Y:S02]  /*1b110*/  LDL R83, [R1+0x6c] ;  /* 0x00006c0001537983 */ /* 0x000ea40000100800 */
[----:B------:R-:W-:Y:S02]  /*1b120*/  SHF.R.S32.HI R13, RZ, 0x4, R4 ;  /* 0x00000004ff0d7819 */ /* 0x000fe40000011404 */
[C---:B------:R-:W-:Y:S02]  /*1b130*/  LOP3.LUT R6, R4.reuse, 0x3fffff0, RZ, 0xc0, !PT ;  /* 0x03fffff004067812 */ /* 0x040fe400078ec0ff */
[----:B------:R-:W-:-:S02]  /*1b140*/  LEA.HI R4, R4, R13, RZ, 0x1 ;  /* 0x0000000d04047211 */ /* 0x000fc400078f08ff */
[----:B------:R-:W-:Y:S02]  /*1b150*/  SEL R57, R44, R5, P0 ;  /* 0x000000052c397207 */ /* 0x000fe40000000000 */
[----:B------:R-:W-:Y:S01]  /*1b160*/  SEL R76, R5, R44, P0 ;  /* 0x0000002c054c7207 */ /* 0x000fe20000000000 */
[----:B------:R-:W-:Y:S01]  /*1b170*/  IMAD.IADD R6, R63, 0x1, -R6 ;  /* 0x000000013f067824 */ /* 0x000fe200078e0a06 */
[----:B------:R-:W-:Y:S02]  /*1b180*/  LOP3.LUT R5, R10, 0xfffffc00, RZ, 0xc0, !PT ;  /* 0xfffffc000a057812 */ /* 0x000fe400078ec0ff */
[----:B------:R-:W-:-:S03]  /*1b190*/  LOP3.LUT R4, R4, 0x1ffffffe, RZ, 0xc0, !PT ;  /* 0x1ffffffe04047812 */ /* 0x000fc600078ec0ff */
[----:B------:R-:W-:Y:S02]  /*1b1a0*/  IMAD R5, R6, 0x40, R5 ;  /* 0x0000004006057824 */ /* 0x000fe400078e0205 */
[----:B------:R-:W-:Y:S01]  /*1b1b0*/  IMAD.IADD R4, R13, 0x1, -R4 ;  /* 0x000000010d047824 */ /* 0x000fe200078e0a04 */
[----:B------:R-:W-:Y:S02]  /*1b1c0*/  MOV R20, R18 ;  /* 0x0000001200147202 */ /* 0x000fe40000000f00 */
[----:B---3--:R-:W-:Y:S01]  /*1b1d0*/  MOV R21, R7 ;  /* 0x0000000700157202 */ /* 0x008fe20000000f00 */
[----:B------:R-:W-:-:S04]  /*1b1e0*/  IMAD R5, R4, 0x8, R5 ;  /* 0x0000000804057824 */ /* 0x000fc800078e0205 */
[----:B------:R-:W-:Y:S01]  /*1b1f0*/  IMAD.WIDE R4, R5, 0x2, R20 ;  /* 0x0000000205047825 */ /* 0x000fe200078e0214 */
[----:B0-----:R-:W-:Y:S02]  /*1b200*/  SEL R9, R36, R37, P0 ;  /* 0x0000002524097207 */ /* 0x001fe40000000000 */
[----:B------:R-:W-:Y:S02]  /*1b210*/  SEL R78, R37, R36, P0 ;  /* 0x00000024254e7207 */ /* 0x000fe40000000000 */
[C---:B------:R-:W-:Y:S02]  /*1b220*/  IADD3 R65, P3, R4.reuse, 0x20, RZ ;  /* 0x0000002004417810 */ /* 0x040fe40007f7e0ff */
[----:B------:R-:W-:Y:S02]  /*1b230*/  LOP3.LUT R7, R4, 0x380, RZ, 0xc0, !PT ;  /* 0x0000038004077812 */ /* 0x000fe400078ec0ff */
[----:B------:R-:W-:Y:S02]  /*1b240*/  SEL R37, R30, R31, P0 ;  /* 0x0000001f1e257207 */ /* 0x000fe40000000000 */
[----:B------:R-:W-:-:S02]  /*1b250*/  SEL R56, R31, R30, P0 ;  /* 0x0000001e1f387207 */ /* 0x000fc40000000000 */
[----:B------:R-:W-:Y:S02]  /*1b260*/  SEL R77, R28, R29, P0 ;  /* 0x0000001d1c4d7207 */ /* 0x000fe40000000000 */
[----:B------:R-:W-:Y:S02]  /*1b270*/  SEL R82, R29, R28, P0 ;  /* 0x0000001c1d527207 */ /* 0x000fe40000000000 */
[----:B------:R-:W-:Y:S02]  /*1b280*/  IADD3 R31, P2, R4, 0x40, RZ ;  /* 0x00000040041f7810 */ /* 0x000fe40007f5e0ff */
[----:B------:R-:W-:Y:S02]  /*1b290*/  SEL R11, R48, R49, P0 ;  /* 0x00000031300b7207 */ /* 0x000fe40000000000 */
[----:B------:R-:W-:Y:S02]  /*1b2a0*/  SEL R28, R49, R48, P0 ;  /* 0x00000030311c7207 */ /* 0x000fe40000000000 */
[----:B------:R-:W-:-:S02]  /*1b2b0*/  LOP3.LUT R64, R65, 0x380, RZ, 0xc0, !PT ;  /* 0x0000038041407812 */ /* 0x000fc400078ec0ff */
[----:B------:R-:W-:Y:S02]  /*1b2c0*/  SEL R15, R34, R35, P0 ;  /* 0x00000023220f7207 */ /* 0x000fe40000000000 */
[----:B------:R-:W-:Y:S02]  /*1b2d0*/  SEL R48, R35, R34, P0 ;  /* 0x0000002223307207 */ /* 0x000fe40000000000 */
[----:B------:R-:W-:Y:S02]  /*1b2e0*/  SHF.R.U64 R7, R7, 0x3, RZ ;  /* 0x0000000307077819 */ /* 0x000fe400000012ff */
[----:B------:R-:W-:Y:S02]  /*1b2f0*/  IADD3 R35, P1, R4, 0x60, RZ ;  /* 0x0000006004237810 */ /* 0x000fe40007f3e0ff */
[----:B------:R-:W-:Y:S02]  /*1b300*/  LOP3.LUT R6, R31, 0x380, RZ, 0xc0, !PT ;  /* 0x000003801f067812 */ /* 0x000fe400078ec0ff */
[----:B------:R-:W-:-:S02]  /*1b310*/  SHF.R.U64 R64, R64, 0x3, RZ ;  /* 0x0000000340407819 */ /* 0x000fc400000012ff */
[----:B------:R-:W-:Y:S02]  /*1b320*/  LOP3.LUT R4, R7, R4, RZ, 0x3c, !PT ;  /* 0x0000000407047212 */ /* 0x000fe400078e3cff */
[----:B------:R-:W-:Y:S02]  /*1b330*/  LOP3.LUT R10, R35, 0x380, RZ, 0xc0, !PT ;  /* 0x00000380230a7812 */ /* 0x000fe400078ec0ff */
[----:B------:R-:W-:Y:S01]  /*1b340*/  SHF.R.U64 R6, R6, 0x3, RZ ;  /* 0x0000000306067819 */ /* 0x000fe200000012ff */
[--C-:B------:R-:W-:Y:S01]  /*1b350*/  IMAD.X R69, RZ, RZ, R5.reuse, P1 ;  /* 0x000000ffff457224 */ /* 0x100fe200008e0605 */
[----:B------:R-:W-:Y:S01]  /*1b360*/  LOP3.LUT R64, R64, R65, RZ, 0x3c, !PT ;  /* 0x0000004140407212 */ /* 0x000fe200078e3cff */
[--C-:B------:R-:W-:Y:S01]  /*1b370*/  IMAD.X R7, RZ, RZ, R5.reuse, P2 ;  /* 0x000000ffff077224 */ /* 0x100fe200010e0605 */
[----:B------:R-:W-:Y:S01]  /*1b380*/  SEL R71, R32, R33, P0 ;  /* 0x0000002120477207 */ /* 0x000fe20000000000 */
[----:B------:R-:W-:Y:S01]  /*1b390*/  IMAD.X R65, RZ, RZ, R5, P3 ;  /* 0x000000ffff417224 */ /* 0x000fe200018e0605 */
[----:B------:R-:W-:-:S02]  /*1b3a0*/  SEL R58, R33, R32, P0 ;  /* 0x00000020213a7207 */ /* 0x000fc40000000000 */
[----:B------:R-:W-:Y:S02]  /*1b3b0*/  MOV R73, R4 ;  /* 0x0000000400497202 */ /* 0x000fe40000000f00 */
[----:B------:R-:W-:Y:S02]  /*1b3c0*/  SEL R75, R24, R25, P0 ;  /* 0x00000019184b7207 */ /* 0x000fe40000000000 */
[----:B------:R-:W-:Y:S02]  /*1b3d0*/  SEL R80, R25, R24, P0 ;  /* 0x0000001819507207 */ /* 0x000fe40000000000 */
[----:B------:R-:W-:Y:S02]  /*1b3e0*/  SEL R13, R26, R27, P0 ;  /* 0x0000001b1a0d7207 */ /* 0x000fe40000000000 */
[----:B------:R-:W-:Y:S02]  /*1b3f0*/  SEL R32, R27, R26, P0 ;  /* 0x0000001a1b207207 */ /* 0x000fe40000000000 */
[----:B------:R-:W-:-:S02]  /*1b400*/  SHF.R.U64 R10, R10, 0x3, RZ ;  /* 0x000000030a0a7819 */ /* 0x000fc400000012ff */
[----:B-----5:R-:W-:Y:S02]  /*1b410*/  SEL R45, R40, R41, P0 ;  /* 0x00000029282d7207 */ /* 0x020fe40000000000 */
[----:B------:R-:W-:Y:S02]  /*1b420*/  SEL R74, R41, R40, P0 ;  /* 0x00000028294a7207 */ /* 0x000fe40000000000 */
[----:B------:R-:W-:Y:S02]  /*1b430*/  LOP3.LUT R6, R6, R31, RZ, 0x3c, !PT ;  /* 0x0000001f06067212 */ /* 0x000fe400078e3cff */
        /* <DEDUP_REMOVED lines=12> */
[----:B------:R-:W-:Y:S02]  /*1b500*/  LOP3.LUT R68, R10, R35, RZ, 0x3c, !PT ;  /* 0x000000230a447212 */ /* 0x000fe400078e3cff */
[----:B------:R-:W-:Y:S02]  /*1b510*/  MOV R67, R6 ;  /* 0x0000000600437202 */ /* 0x000fe40000000f00 */
[----:B------:R-:W-:-:S02]  /*1b520*/  MOV R64, R64 ;  /* 0x0000004000407202 */ /* 0x000fc40000000f00 */
[----:B------:R-:W-:Y:S02]  /*1b530*/  MOV R68, R68 ;  /* 0x0000004400447202 */ /* 0x000fe40000000f00 */
[----:B------:R-:W-:Y:S01]  /*1b540*/  ISETP.NE.U32.AND P1, PT, RZ, UR4, PT ;  /* 0x00000004ff007c0c */ /* 0x000fe2000bf25070 */
[----:B------:R-:W-:Y:S01]  /*1b550*/  IMAD.MOV.U32 R65, RZ, RZ, RZ ;  /* 0x000000ffff417224 */ /* 0x000fe200078e00ff */
[----:B----4-:R-:W-:Y:S01]  /*1b560*/  LOP3.LUT R5, R8, 0x2, RZ, 0x3c, !PT ;  /* 0x0000000208057812 */ /* 0x010fe200078e3cff */
[----:B------:R-:W-:Y:S04]  /*1b570*/  SHFL.IDX PT, R30, R75, R8, 0x1c1f ;  /* 0x001c1f084b1e7589 */ /* 0x000fe800000e0000 */
[----:B------:R-:W0:Y:S04]  /*1b580*/  SHFL.IDX PT, R31, R80, R5, 0x1c1f ;  /* 0x001c1f05501f7589 */ /* 0x000e2800000e0000 */
[----:B------:R-:W-:Y:S04]  /*1b590*/  SHFL.IDX PT, R46, R13, R8, 0x1c1f ;  /* 0x001c1f080d2e7589 */ /* 0x000fe800000e0000 */
[----:B------:R-:W1:Y:S04]  /*1b5a0*/  SHFL.IDX PT, R47, R32, R5, 0x1c1f ;  /* 0x001c1f05202f7589 */ /* 0x000e6800000e0000 */
[----:B------:R-:W-:Y:S04]  /*1b5b0*/  SHFL.IDX PT, R34, R71, R8, 0x1c1f ;  /* 0x001c1f0847227589 */ /* 0x000fe800000e0000 */
[----:B------:R-:W-:Y:S04]  /*1b5c0*/  SHFL.IDX PT, R10, R57, R8, 0x1c1f ;  /* 0x001c1f08390a7589 */ /* 0x000fe800000e0000 */
[----:B------:R-:W3:Y:S04]  /*1b5d0*/  SHFL.IDX PT, R35, R58, R5, 0x1c1f ;  /* 0x001c1f053a237589 */ /* 0x000ee800000e0000 */
[----:B------:R-:W-:Y:S04]  /*1b5e0*/  SHFL.IDX PT, R50, R15, R8, 0x1c1f ;  /* 0x001c1f080f327589 */ /* 0x000fe800000e0000 */
[----:B------:R-:W4:Y:S04]  /*1b5f0*/  SHFL.IDX PT, R51, R48, R5, 0x1c1f ;  /* 0x001c1f0530337589 */ /* 0x000f2800000e0000 */
[----:B------:R-:W-:Y:S04]  /*1b600*/  SHFL.IDX PT, R4, R77, R8, 0x1c1f ;  /* 0x001c1f084d047589 */ /* 0x000fe800000e0000 */
[----:B------:R-:W-:Y:S04]  /*1b610*/  SHFL.IDX PT, R6, R9, R8, 0x1c1f ;  /* 0x001c1f0809067589 */ /* 0x000fe800000e0000 */
[----:B------:R-:W-:Y:S04]  /*1b620*/  SHFL.IDX PT, R38, R45, R8, 0x1c1f ;  /* 0x001c1f082d267589 */ /* 0x000fe800000e0000 */
[----:B------:R-:W2:Y:S04]  /*1b630*/  SHFL.IDX PT, R7, R82, R5, 0x1c1f ;  /* 0x001c1f0552077589 */ /* 0x000ea800000e0000 */
[----:B------:R-:W-:Y:S04]  /*1b640*/  SHFL.IDX PT, R14, R37, R8, 0x1c1f ;  /* 0x001c1f08250e7589 */ /* 0x000fe800000e0000 */
[----:B------:R-:W-:Y:S04]  /*1b650*/  SHFL.IDX PT, R24, R25, R8, 0x1c1f ;  /* 0x001c1f0819187589 */ /* 0x000fe800000e0000 */
[----:B------:R-:W2:Y:S04]  /*1b660*/  SHFL.IDX PT, R39, R74, R5, 0x1c1f ;  /* 0x001c1f054a277589 */ /* 0x000ea800000e0000 */
[----:B------:R-:W-:Y:S04]  /*1b670*/  SHFL.IDX PT, R54, R27, R8, 0x1c1f ;  /* 0x001c1f081b367589 */ /* 0x000fe800000e0000 */
[----:B------:R-:W-:Y:S04]  /*1b680*/  SHFL.IDX PT, R58, R33, R8, 0x1c1f ;  /* 0x001c1f08213a7589 */ /* 0x000fe800000e0000 */
[----:B------:R-:W2:Y:S04]  /*1b690*/  SHFL.IDX PT, R15, R56, R5, 0x1c1f ;  /* 0x001c1f05380f7589 */ /* 0x000ea800000e0000 */
[----:B------:R-:W2:Y:S04]  /*1b6a0*/  SHFL.IDX PT, R55, R36, R5, 0x1c1f ;  /* 0x001c1f0524377589 */ /* 0x000ea800000e0000 */
[----:B------:R-:W2:Y:S04]  /*1b6b0*/  SHFL.IDX PT, R57, R40, R5, 0x1c1f ;  /* 0x001c1f0528397589 */ /* 0x000ea800000e0000 */
[----:B------:R-:W-:Y:S04]  /*1b6c0*/  SHFL.IDX PT, R42, R11, R8, 0x1c1f ;  /* 0x001c1f080b2a7589 */ /* 0x000fe800000e0000 */
[----:B------:R-:W2:Y:S04]  /*1b6d0*/  SHFL.IDX PT, R9, R78, R5, 0x1c1f ;  /* 0x001c1f054e097589 */ /* 0x000ea800000e0000 */
[----:B------:R0:W2:Y:S04]  /*1b6e0*/  SHFL.IDX PT, R43, R28, R5, 0x1c1f ;  /* 0x001c1f051c2b7589 */ /* 0x0000a800000e0000 */
[----:B------:R-:W2:Y:S04]  /*1b6f0*/  SHFL.IDX PT, R25, R52, R5, 0x1c1f ;  /* 0x001c1f0534197589 */ /* 0x000ea800000e0000 */
[----:B------:R-:W2:Y:S04]  /*1b700*/  SHFL.IDX PT, R11, R76, R5, 0x1c1f ;  /* 0x001c1f054c0b7589 */ /* 0x000ea800000e0000 */
[----:B------:R-:W-:Y:S04]  /*1b710*/  SHFL.IDX PT, R26, R29, R8, 0x1c1f ;  /* 0x001c1f081d1a7589 */ /* 0x000fe800000e0000 */
[----:B------:R-:W-:Y:S04]  /*1b720*/  SHFL.IDX PT, R59, R59, R8, 0x1c1f ;  /* 0x001c1f083b3b7589 */ /* 0x000fe800000e0000 */
[----:B------:R1:W2:Y:S04]  /*1b730*/  SHFL.IDX PT, R27, R44, R5, 0x1c1f ;  /* 0x001c1f052c1b7589 */ /* 0x0002a800000e0000 */
[----:B------:R-:W2:Y:S04]  /*1b740*/  SHFL.IDX PT, R72, R72, R5, 0x1c1f ;  /* 0x001c1f0548487589 */ /* 0x000ea800000e0000 */
[----:B------:R-:W-:Y:S04]  /*1b750*/  SHFL.IDX PT, R12, R41, R8, 0x1c1f ;  /* 0x001c1f08290c7589 */ /* 0x000fe800000e0000 */
[----:B------:R4:W2:Y:S01]  /*1b760*/  SHFL.IDX PT, R13, R70, R5, 0x1c1f ;  /* 0x001c1f05460d7589 */ /* 0x0008a200000e0000 */
[----:B0-----:R-:W-:-:S02]  /*1b770*/  SEL R28, R30, R31, P0 ;  /* 0x0000001f1e1c7207 */ /* 0x001fc40000000000 */
[----:B-1----:R-:W-:Y:S02]  /*1b780*/  SEL R44, R46, R47, P0 ;  /* 0x0000002f2e2c7207 */ /* 0x002fe40000000000 */
[----:B------:R-:W-:Y:S02]  /*1b790*/  SEL R30, R31, R30, P0 ;  /* 0x0000001e1f1e7207 */ /* 0x000fe40000000000 */
[----:B---3--:R-:W-:Y:S02]  /*1b7a0*/  SEL R32, R34, R35, P0 ;  /* 0x0000002322207207 */ /* 0x008fe40000000000 */
[----:B------:R-:W-:Y:S01]  /*1b7b0*/  SEL R46, R47, R46, P0 ;  /* 0x0000002e2f2e7207 */ /* 0x000fe20000000000 */
[----:B----4-:R-:W0:Y:S01]  /*1b7c0*/  LDC.64 R70, c[0x0][0xc00] ;  /* 0x00030000ff467b82 */ /* 0x010e220000000a00 */
[----:B------:R-:W-:Y:S02]  /*1b7d0*/  SEL R48, R50, R51, P0 ;  /* 0x0000003332307207 */ /* 0x000fe40000000000 */
[----:B--2---:R-:W-:-:S02]  /*1b7e0*/  SEL R29, R4, R7, P0 ;  /* 0x00000007041d7207 */ /* 0x004fc40000000000 */
        /* <DEDUP_REMOVED lines=41> */
[----:B------:R0:W-:Y:S04]  /*1ba80*/  STSM.16.M88.4 [R73], R24 ;  /* 0x0000001849007844 */ /* 0x0001e80000000200 */
[----:B------:R1:W-:Y:S04]  /*1ba90*/  STSM.16.M88.4 [R64], R4 ;  /* 0x0000000440007844 */ /* 0x0003e80000000200 */
[----:B------:R-:W-:Y:S04]  /*1baa0*/  STSM.16.M88.4 [R67], R8 ;  /* 0x0000000843007844 */ /* 0x000fe80000000200 */
[----:B------:R2:W-:Y:S01]  /*1bab0*/  STSM.16.M88.4 [R68], R12 ;  /* 0x0000000c44007844 */ /* 0x0005e20000000200 */
[----:B------:R-:W-:Y:S01]  /*1bac0*/  BAR.SYNC.DEFER_BLOCKING 0x1, 0x180 ;  /* 0x0046000000007b1d */ /* 0x000fe20000010000 */
[----:B------:R-:W-:Y:S01]  /*1bad0*/  ISETP.NE.AND.EX P0, PT, RZ, UR5, PT, P1 ;  /* 0x00000005ff007c0c */ /* 0x000fe2000bf05310 */
[----:B0-----:R-:W-:Y:S01]  /*1bae0*/  IMAD.WIDE R24, R87, 0x4, R70 ;  /* 0x0000000457187825 */ /* 0x001fe200078e0246 */
[----:B------:R-:W-:-:S05]  /*1baf0*/  ISETP.GT.AND P3, PT, R79, 0x1, PT ;  /* 0x000000014f00780c */ /* 0x000fca0003f64270 */
[----:B-1----:R-:W0:Y:S06]  /*1bb00*/  LDC R64, c[0x0][0xbe8] ;  /* 0x0002fa00ff407b82 */ /* 0x002e2c0000000800 */
[----:B------:R-:W3:Y:S01]  /*1bb10*/  @P0 LDG.E R65, desc[UR44][R24.64] ;  /* 0x0000002c18410981 */ /* 0x000ee2000c1e1900 */
[----:B------:R-:W-:-:S04]  /*1bb20*/  ISETP.NE.U32.AND P1, PT, RZ, UR6, PT ;  /* 0x00000006ff007c0c */ /* 0x000fc8000bf25070 */
[----:B------:R-:W-:-:S13]  /*1bb30*/  ISETP.NE.AND.EX P1, PT, RZ, UR7, PT, P1 ;  /* 0x00000007ff007c0c */ /* 0x000fda000bf25310 */
[----:B------:R-:W1:Y:S02]  /*1bb40*/  @P1 LDC.64 R26, c[0x0][0xc08] ;  /* 0x00030200ff1a1b82 */ /* 0x000e640000000a00 */
[----:B-1----:R-:W-:-:S04]  /*1bb50*/  @P1 IMAD.WIDE R4, R87, 0x4, R26 ;  /* 0x0000000457041825 */ /* 0x002fc800078e021a */
[----:B------:R-:W-:-:S05]  /*1bb60*/  IMAD.MOV.U32 R26, RZ, RZ, 0x9b8 ;  /* 0x000009b8ff1a7424 */ /* 0x000fca00078e00ff */
[----:B------:R-:W-:-:S04]  /*1bb70*/  SEL R26, R26, 0x978, P3 ;  /* 0x000009781a1a7807 */ /* 0x000fc80001800000 */
[----:B--2---:R-:W1:Y:S08]  /*1bb80*/  LDC.64 R12, c[0x0][R26+0x220] ;  /* 0x000088001a0c7b82 */ /* 0x004e700000000a00 */
[----:B------:R-:W2:Y:S01]  /*1bb90*/  LDC.64 R10, c[0x0][R26+0x218] ;  /* 0x000086001a0a7b82 */ /* 0x000ea20000000a00 */
[----:B0-----:R-:W-:-:S07]  /*1bba0*/  ISETP.NE.AND P4, PT, R64, 0x1, PT ;  /* 0x000000014000780c */ /* 0x001fce0003f85270 */
[----:B------:R-:W0:Y:S01]  /*1bbb0*/  LDC.64 R8, c[0x0][R26+0x228] ;  /* 0x00008a001a087b82 */ /* 0x000e220000000a00 */
[----:B------:R-:W-:Y:S02]  /*1bbc0*/  ULDC UR6, c[0x0][0xa88] ;  /* 0x0002a20000067ab9 */ /* 0x000fe40000000800 */
[----:B------:R-:W-:-:S05]  /*1bbd0*/  IMAD.U32 R69, RZ, RZ, UR6 ;  /* 0x00000006ff457e24 */ /* 0x000fca000f8e00ff */
[----:B------:R4:W4:Y:S01]  /*1bbe0*/  LDC.64 R6, c[0x0][R26+0x210] ;  /* 0x000084001a067b82 */ /* 0x0009220000000a00 */
[----:B------:R1:W5:Y:S01]  /*1bbf0*/  @P1 LDG.E R69, desc[UR44][R4.64] ;  /* 0x0000002c04451981 */ /* 0x000362000c1e1900 */
[----:B------:R-:W-:-:S06]  /*1bc00*/  ISETP.NE.U32.AND P2, PT, RZ, UR4, PT ;  /* 0x00000004ff007c0c */ /* 0x000fcc000bf45070 */
[----:B------:R-:W0:Y:S01]  /*1bc10*/  @P4 LDC R68, c[0x0][0xbec] ;  /* 0x0002fb00ff444b82 */ /* 0x000e220000000800 */
[----:B------:R-:W-:-:S07]  /*1bc20*/  ISETP.NE.AND.EX P2, PT, RZ, UR5, PT, P2 ;  /* 0x00000005ff007c0c */ /* 0x000fce000bf45320 */
[----:B------:R-:W4:Y:S08]  /*1bc30*/  @P4 LDC R75, c[0x0][0xbf0] ;  /* 0x0002fc00ff4b4b82 */ /* 0x000f300000000800 */
[----:B-1----:R-:W1:Y:S01]  /*1bc40*/  LDC.64 R4, c[0x0][0xba8] ;  /* 0x0002ea00ff047b82 */ /* 0x002e620000000a00 */
[----:B------:R-:W-:Y:S02]  /*1bc50*/  SHF.R.S32.HI R15, RZ, 0x1f, R87 ;  /* 0x0000001fff0f7819 */ /* 0x000fe40000011457 */
[----:B------:R-:W-:-:S02]  /*1bc60*/  SEL R67, R87, RZ, !P2 ;  /* 0x000000ff57437207 */ /* 0x000fc40005000000 */
[----:B------:R-:W-:Y:S02]  /*1bc70*/  SEL R15, R15, RZ, !P2 ;  /* 0x000000ff0f0f7207 */ /* 0x000fe40005000000 */
[----:B------:R-:W-:Y:S01]  /*1bc80*/  LEA.HI R70, R66, R63, RZ, 0x7 ;  /* 0x0000003f42467211 */ /* 0x000fe200078f38ff */
[----:B------:R-:W-:Y:S02]  /*1bc90*/  IMAD R13, R13, R67, RZ ;  /* 0x000000430d0d7224 */ /* 0x000fe400078e02ff */
[-C--:B--2---:R-:W-:Y:S02]  /*1bca0*/  IMAD R71, R11, R84.reuse, RZ ;  /* 0x000000540b477224 */ /* 0x084fe400078e02ff */
[----:B------:R-:W-:Y:S01]  /*1bcb0*/  IMAD.IADD R11, R86, 0x1, R85 ;  /* 0x00000001560b7824 */ /* 0x000fe200078e0255 */
[----:B------:R-:W-:Y:S01]  /*1bcc0*/  LOP3.LUT R66, R70, 0xffffff80, RZ, 0xc0, !PT ;  /* 0xffffff8046427812 */ /* 0x000fe200078ec0ff */
[----:B------:R-:W-:Y:S01]  /*1bcd0*/  IMAD R73, R12, R15, R13 ;  /* 0x0000000f0c497224 */ /* 0x000fe200078e020d */
[----:B------:R-:W-:Y:S01]  /*1bce0*/  SEL R27, R83, RZ, P3 ;  /* 0x000000ff531b7207 */ /* 0x000fe20001800000 */
[----:B------:R-:W-:-:S04]  /*1bcf0*/  IMAD.WIDE.U32 R14, R10, R84, RZ ;  /* 0x000000540a0e7225 */ /* 0x000fc800078e00ff */
[----:B------:R-:W-:-:S04]  /*1bd00*/  IMAD.WIDE.U32 R12, R12, R67, RZ ;  /* 0x000000430c0c7225 */ /* 0x000fc800078e00ff */
[----:B0-----:R-:W-:Y:S01]  /*1bd10*/  @P4 IMAD.HI.U32 R10, R11, R68, RZ ;  /* 0x000000440b0a4227 */ /* 0x001fe200078e00ff */
[----:B-1----:R-:W0:Y:S03]  /*1bd20*/  @!P3 LDC R4, c[0x0][0xb50] ;  /* 0x0002d400ff04bb82 */ /* 0x002e260000000800 */
[----:B------:R-:W-:Y:S02]  /*1bd30*/  IMAD.IADD R72, R63, 0x1, -R66 ;  /* 0x000000013f487824 */ /* 0x000fe400078e0a42 */
[----:B------:R-:W-:Y:S02]  /*1bd40*/  IMAD.IADD R71, R15, 0x1, R71 ;  /* 0x000000010f477824 */ /* 0x000fe400078e0247 */
[----:B------:R-:W-:Y:S01]  /*1bd50*/  IMAD.IADD R73, R13, 0x1, R73 ;  /* 0x000000010d497824 */ /* 0x000fe200078e0249 */
[----:B------:R-:W1:Y:S01]  /*1bd60*/  @!P3 LDC R5, c[0x0][0xb54] ;  /* 0x0002d500ff05bb82 */ /* 0x000e620000000800 */
[----:B------:R-:W-:Y:S01]  /*1bd70*/  IMAD.MOV.U32 R13, RZ, RZ, R11 ;  /* 0x000000ffff0d7224 */ /* 0x000fe200078e000b */
[----:B----4-:R-:W-:Y:S01]  /*1bd80*/  @P4 SHF.R.U32.HI R13, RZ, R75, R10 ;  /* 0x0000004bff0d4219 */ /* 0x010fe2000001160a */
[----:B------:R-:W-:-:S02]  /*1bd90*/  IMAD R15, R9, R27, RZ ;  /* 0x0000001b090f7224 */ /* 0x000fc400078e02ff */
[----:B------:R-:W-:Y:S01]  /*1bda0*/  IMAD.WIDE.U32 R8, R8, R27, RZ ;  /* 0x0000001b08087225 */ /* 0x000fe200078e00ff */
[----:B------:R-:W-:Y:S02]  /*1bdb0*/  SHF.R.S32.HI R27, RZ, 0x1f, R72 ;  /* 0x0000001fff1b7819 */ /* 0x000fe40000011448 */
[----:B------:R-:W-:Y:S02]  /*1bdc0*/  SHF.R.S32.HI R70, RZ, 0x7, R70 ;  /* 0x00000007ff467819 */ /* 0x000fe40000011446 */
[--C-:B---3--:R-:W-:Y:S02]  /*1bdd0*/  IADD3 R12, P2, P5, R12, R14, R65.reuse ;  /* 0x0000000e0c0c7210 */ /* 0x108fe40007d5e041 */
[----:B------:R-:W-:Y:S01]  /*1bde0*/  SHF.R.S32.HI R66, RZ, 0x1f, R65 ;  /* 0x0000001fff427819 */ /* 0x000fe20000011441 */
[----:B------:R-:W-:Y:S02]  /*1bdf0*/  IMAD.IADD R14, R9, 0x1, R15 ;  /* 0x00000001090e7824 */ /* 0x000fe400078e020f */
[----:B------:R-:W-:Y:S01]  /*1be00*/  IMAD.MOV R15, RZ, RZ, -R13 ;  /* 0x000000ffff0f7224 */ /* 0x000fe200078e0a0d */
[----:B------:R-:W-:-:S02]  /*1be10*/  IADD3.X R10, R73, R71, R66, P2, P5 ;  /* 0x00000047490a7210 */ /* 0x000fc400017ea442 */
[----:B------:R-:W-:Y:S02]  /*1be20*/  IADD3 R8, P2, P5, R13, R12, R8 ;  /* 0x0000000c0d087210 */ /* 0x000fe40007d5e008 */
[----:B------:R-:W-:Y:S01]  /*1be30*/  LEA.HI R12, R27, R72, RZ, 0x2 ;  /* 0x000000481b0c7211 */ /* 0x000fe200078f10ff */
[----:B------:R-:W-:Y:S01]  /*1be40*/  IMAD R15, R64, R15, R11 ;  /* 0x0000000f400f7224 */ /* 0x000fe200078e020b */
[----:B------:R-:W-:Y:S02]  /*1be50*/  SHF.R.S32.HI R9, RZ, 0x1f, R13 ;  /* 0x0000001fff097819 */ /* 0x000fe4000001140d */
[--C-:B------:R-:W-:Y:S02]  /*1be60*/  SHF.R.S32.HI R26, RZ, 0x2, R12.reuse ;  /* 0x00000002ff1a7819 */ /* 0x100fe4000001140c */
[----:B------:R-:W-:Y:S01]  /*1be70*/  SHF.R.S32.HI R63, RZ, 0x1f, R12 ;  /* 0x0000001fff3f7819 */ /* 0x000fe2000001140c */
[----:B------:R-:W-:Y:S01]  /*1be80*/  IMAD R7, R7, R15, RZ ;  /* 0x0000000f07077224 */ /* 0x000fe200078e02ff */
[----:B------:R-:W-:-:S02]  /*1be90*/  SHF.R.S32.HI R13, RZ, 0x1f, R15 ;  /* 0x0000001fff0d7819 */ /* 0x000fc4000001140f */
[----:B------:R-:W-:Y:S02]  /*1bea0*/  IADD3.X R9, R9, R10, R14, P2, P5 ;  /* 0x0000000a09097210 */ /* 0x000fe400017ea40e */
[----:B------:R-:W-:Y:S01]  /*1beb0*/  LEA.HI R63, R63, R26, RZ, 0x3 ;  /* 0x0000001a3f3f7211 */ /* 0x000fe200078f18ff */
[----:B------:R-:W-:Y:S01]  /*1bec0*/  IMAD.HI R10, R70, 0x55555556, RZ ;  /* 0x55555556460a7827 */ /* 0x000fe200078e02ff */
[----:B------:R-:W-:Y:S02]  /*1bed0*/  LEA.HI R27, R27, R72, RZ, 0x5 ;  /* 0x000000481b1b7211 */ /* 0x000fe400078f28ff */
[----:B------:R-:W-:Y:S01]  /*1bee0*/  LOP3.LUT R63, R63, 0xfffffff8, RZ, 0xc0, !PT ;  /* 0xfffffff83f3f7812 */ /* 0x000fe200078ec0ff */
[C---:B------:R-:W-:Y:S02]  /*1bef0*/  IMAD R7, R6.reuse, R13, R7 ;  /* 0x0000000d06077224 */ /* 0x040fe400078e0207 */
[----:B------:R-:W-:Y:S01]  /*1bf00*/  IMAD.WIDE.U32 R8, R6, R15, R8 ;  /* 0x0000000f06087225 */ /* 0x000fe200078e0008 */
[----:B------:R-:W-:-:S02]  /*1bf10*/  LEA.HI R13, R10, R10, RZ, 0x1 ;  /* 0x0000000a0a0d7211 */ /* 0x000fc400078f08ff */
[----:B------:R-:W-:Y:S01]  /*1bf20*/  SHF.R.S32.HI R27, RZ, 0x5, R27 ;  /* 0x00000005ff1b7819 */ /* 0x000fe2000001141b */
[----:B------:R-:W-:Y:S01]  /*1bf30*/  IMAD.IADD R6, R9, 0x1, R7 ;  /* 0x0000000109067824 */ /* 0x000fe200078e0207 */
[----:B0-----:R-:W-:Y:S01]  /*1bf40*/  LEA R10, P2, R8, R4, 0x2 ;  /* 0x00000004080a7211 */ /* 0x001fe200078410ff */
[----:B------:R-:W-:Y:S02]  /*1bf50*/  IMAD.IADD R26, R26, 0x1, -R63 ;  /* 0x000000011a1a7824 */ /* 0x000fe400078e0a3f */
[----:B------:R-:W-:Y:S01]  /*1bf60*/  IMAD R13, R13, -0x3, R70 ;  /* 0xfffffffd0d0d7824 */ /* 0x000fe200078e0246 */
[----:B-1----:R-:W-:Y:S01]  /*1bf70*/  LEA.HI.X R5, R8, R5, R6, 0x2, P2 ;  /* 0x0000000508057211 */ /* 0x002fe200010f1406 */
[----:B------:R-:W-:Y:S01]  /*1bf80*/  IMAD R26, R27, 0x10, R26 ;  /* 0x000000101b1a7824 */ /* 0x000fe200078e021a */
[----:B------:R-:W-:Y:S07]  /*1bf90*/  @P1 BRA `(.L_x_12408) ;  /* 0x0000000000101947 */ /* 0x000fee0003800000 */
[----:B------:R-:W-:Y:S05]  /*1bfa0*/  @!P0 BRA `(.L_x_12408) ;  /* 0x00000000000c8947 */ /* 0x000fea0003800000 */
[----:B------:R-:W2:Y:S04]  /*1bfb0*/  LDG.E R4, desc[UR44][R24.64] ;  /* 0x0000002c18047981 */ /* 0x000ea8000c1e1900 */
[----:B-----5:R-:W2:Y:S02]  /*1bfc0*/  LDG.E R69, desc[UR44][R24.64+0x4] ;  /* 0x0000042c18457981 */ /* 0x020ea4000c1e1900 */
[----:B--2---:R-:W-:-:S07]  /*1bfd0*/  IMAD.IADD R69, R69, 0x1, -R4 ;  /* 0x0000000145457824 */ /* 0x004fce00078e0a04 */
.L_x_12408:
[----:B------:R-:W-:Y:S01]  /*1bfe0*/  IMAD R12, R13, 0x40, R26 ;  /* 0x000000400d0c7824 */ /* 0x000fe200078e021a */
[----:B------:R-:W-:Y:S01]  /*1bff0*/  SHFL.IDX PT, R6, R10, RZ, 0x1c1f ;  /* 0x001c1fff0a067589 */ /* 0x000fe200000e0000 */
[----:B-----5:R-:W-:Y:S01]  /*1c000*/  IMAD R63, R69, R64, RZ ;  /* 0x00000040453f7224 */ /* 0x020fe200078e02ff */
[----:B------:R-:W-:Y:S01]  /*1c010*/  LOP3.LUT P0, RZ, R72, 0x3, RZ, 0xc0, !PT ;  /* 0x0000000348ff7812 */ /* 0x000fe2000780c0ff */
[----:B------:R-:W-:Y:S01]  /*1c020*/  IMAD.IADD R12, R12, 0x1, R85 ;  /* 0x000000010c0c7824 */ /* 0x000fe200078e0255 */
        /* <DEDUP_REMOVED lines=8> */
[----:B------:R-:W-:Y:S05]  /*1c0b0*/  @P3 BRA `(.L_x_12409) ;  /* 0x0000000400a03947 */ /* 0x000fea0003800000 */
[----:B------:R-:W-:Y:S01]  /*1c0c0*/  IMAD R5, R62, 0x40, R3 ;  /* 0x000000403e057824 */ /* 0x000fe200078e0203 */
[----:B------:R-:W1:Y:S01]  /*1c0d0*/  @P4 LDC R31, c[0x0][0xbf0] ;  /* 0x0002fc00ff1f4b82 */ /* 0x000e620000000800 */
[----:B------:R-:W-:Y:S02]  /*1c0e0*/  ULDC.64 UR4, c[0x0][0xaa0] ;  /* 0x0002a80000047ab9 */ /* 0x000fe40000000a00 */
[----:B------:R-:W-:-:S03]  /*1c0f0*/  IMAD.WIDE R20, R5, 0x2, R20 ;  /* 0x0000000205147825 */ /* 0x000fc600078e0214 */
[C---:B0-----:R-:W-:Y:S02]  /*1c100*/  IADD3 R9, P0, R20.reuse, 0x1800, RZ ;  /* 0x0000180014097810 */ /* 0x041fe40007f1e0ff */
        /* <DEDUP_REMOVED lines=18> */
[----:B------:R-:W-:Y:S02]  /*1c230*/  IMAD R66, R66, UR4, RZ ;  /* 0x0000000442427c24 */ /* 0x000fe4000f8e02ff */
[----:B------:R-:W-:Y:S01]  /*1c240*/  IMAD.X R25, RZ, RZ, R21, P0 ;  /* 0x000000ffff197224 */ /* 0x000fe200000e0615 */
[----:B------:R-:W-:-:S04]  /*1c250*/  SHF.R.U64 R0, R0, 0x3, RZ ;  /* 0x0000000300007819 */ /* 0x000fc800000012ff */
[----:B------:R-:W-:Y:S02]  /*1c260*/  LOP3.LUT R24, R0, R27, RZ, 0x3c, !PT ;  /* 0x0000001b00187212 */ /* 0x000fe400078e3cff */
[----:B------:R-:W0:Y:S01]  /*1c270*/  @P4 LDC R0, c[0x0][0xbec] ;  /* 0x0002fb00ff004b82 */ /* 0x000e220000000800 */
[C---:B------:R-:W-:Y:S02]  /*1c280*/  IMAD R29, R65.reuse, UR5, R66 ;  /* 0x00000005411d7c24 */ /* 0x040fe4000f8e0242 */
[----:B------:R-:W-:Y:S01]  /*1c290*/  IMAD.WIDE.U32 R20, R65, UR4, RZ ;  /* 0x0000000441147c25 */ /* 0x000fe2000f8e00ff */
[----:B------:R-:W-:-:S03]  /*1c2a0*/  ULDC.64 UR4, c[0x0][0xae8] ;  /* 0x0002ba0000047ab9 */ /* 0x000fc60000000a00 */
[----:B------:R-:W-:Y:S01]  /*1c2b0*/  IMAD R61, R61, 0x30, R62 ;  /* 0x000000303d3d7824 */ /* 0x000fe200078e023e */
[----:B------:R-:W-:Y:S01]  /*1c2c0*/  SHF.R.S32.HI R2, RZ, 0x1f, R67 ;  /* 0x0000001fff027819 */ /* 0x000fe20000011443 */
[----:B------:R-:W-:Y:S01]  /*1c2d0*/  IMAD.IADD R21, R21, 0x1, R29 ;  /* 0x0000000115157824 */ /* 0x000fe200078e021d */
[----:B------:R-:W5:Y:S01]  /*1c2e0*/  LD.E.128 R24, desc[UR44][R24.64] ;  /* 0x0000002c18187980 */ /* 0x000f62000c101d00 */
[----:B------:R-:W-:Y:S02]  /*1c2f0*/  IMAD.IADD R61, R85, 0x1, R61 ;  /* 0x00000001553d7824 */ /* 0x000fe400078e023d */
[C---:B------:R-:W-:Y:S01]  /*1c300*/  IMAD.WIDE.U32 R20, R84.reuse, UR4, R20 ;  /* 0x0000000454147c25 */ /* 0x040fe2000f8e0014 */
        /* <DEDUP_REMOVED lines=8> */
[----:B------:R-:W-:-:S02]  /*1c390*/  IMAD.MOV.U32 R29, RZ, RZ, R61 ;  /* 0x000000ffff1d7224 */ /* 0x000fc400078e003d */
[----:B------:R-:W-:Y:S02]  /*1c3a0*/  IMAD R2, R2, UR4, RZ ;  /* 0x0000000402027c24 */ /* 0x000fe4000f8e02ff */
[----:B------:R-:W-:-:S04]  /*1c3b0*/  IMAD.WIDE.U32 R20, R67, UR4, R20 ;  /* 0x0000000443147c25 */ /* 0x000fc8000f8e0014 */
[----:B0-----:R-:W-:-:S04]  /*1c3c0*/  @P4 IMAD.HI.U32 R0, R61, R0, RZ ;  /* 0x000000003d004227 */ /* 0x001fc800078e00ff */
[----:B------:R-:W-:Y:S01]  /*1c3d0*/  IMAD.IADD R62, R62, 0x1, R85 ;  /* 0x000000013e3e7824 */ /* 0x000fe200078e0255 */
[----:B------:R-:W-:Y:S01]  /*1c3e0*/  @P4 SHF.R.U32.HI R29, RZ, R31, R0 ;  /* 0x0000001fff1d4219 */ /* 0x000fe20000011600 */
[----:B------:R-:W-:Y:S01]  /*1c3f0*/  IMAD R31, R67, UR5, R2 ;  /* 0x00000005431f7c24 */ /* 0x000fe2000f8e0202 */
[----:B------:R-:W-:Y:S01]  /*1c400*/  ULDC.64 UR4, c[0x0][0xae0] ;  /* 0x0002b80000047ab9 */ /* 0x000fe20000000a00 */
[----:B------:R-:W-:Y:S01]  /*1c410*/  VIADD R2, R62, 0x60 ;  /* 0x000000603e027836 */ /* 0x000fe20000000000 */
[--C-:B------:R-:W-:Y:S01]  /*1c420*/  SHF.R.S32.HI R0, RZ, 0x1f, R29.reuse ;  /* 0x0000001fff007819 */ /* 0x100fe2000001141d */
[----:B------:R-:W-:Y:S02]  /*1c430*/  IMAD.MOV R33, RZ, RZ, -R29 ;  /* 0x000000ffff217224 */ /* 0x000fe400078e0a1d */
[----:B------:R-:W-:Y:S02]  /*1c440*/  IMAD.IADD R21, R21, 0x1, R31 ;  /* 0x0000000115157824 */ /* 0x000fe400078e021f */
[----:B------:R-:W-:-:S02]  /*1c450*/  IMAD R0, R0, UR4, RZ ;  /* 0x0000000400007c24 */ /* 0x000fc4000f8e02ff */
[----:B------:R-:W-:Y:S02]  /*1c460*/  IMAD R31, R64, R33, R61 ;  /* 0x00000021401f7224 */ /* 0x000fe400078e023d */
[C---:B------:R-:W-:Y:S02]  /*1c470*/  IMAD R33, R29.reuse, UR5, R0 ;  /* 0x000000051d217c24 */ /* 0x040fe4000f8e0200 */
[----:B------:R-:W-:Y:S01]  /*1c480*/  IMAD.WIDE.U32 R20, R29, UR4, R20 ;  /* 0x000000041d147c25 */ /* 0x000fe2000f8e0014 */
[----:B------:R-:W-:Y:S01]  /*1c490*/  SHF.R.S32.HI R0, RZ, 0x1f, R31 ;  /* 0x0000001fff007819 */ /* 0x000fe2000001141f */
[----:B------:R-:W-:Y:S02]  /*1c4a0*/  ULDC.64 UR4, c[0x0][0xad8] ;  /* 0x0002b60000047ab9 */ /* 0x000fe40000000a00 */
[----:B------:R-:W-:Y:S02]  /*1c4b0*/  IMAD.IADD R21, R21, 0x1, R33 ;  /* 0x0000000115157824 */ /* 0x000fe400078e0221 */
[----:B------:R-:W-:-:S02]  /*1c4c0*/  IMAD R0, R0, UR4, RZ ;  /* 0x0000000400007c24 */ /* 0x000fc4000f8e02ff */
[----:B------:R-:W-:-:S04]  /*1c4d0*/  IMAD.WIDE.U32 R20, R31, UR4, R20 ;  /* 0x000000041f147c25 */ /* 0x000fc8000f8e0014 */
[----:B------:R-:W-:Y:S01]  /*1c4e0*/  IMAD R29, R31, UR5, R0 ;  /* 0x000000051f1d7c24 */ /* 0x000fe2000f8e0200 */
[----:B------:R-:W-:Y:S01]  /*1c4f0*/  ULDC.64 UR4, c[0x0][0xa80] ;  /* 0x0002a00000047ab9 */ /* 0x000fe20000000a00 */
[----:B------:R-:W-:Y:S01]  /*1c500*/  VIADD R0, R62, 0x30 ;  /* 0x000000303e007836 */ /* 0x000fe20000000000 */
[----:B------:R-:W-:Y:S01]  /*1c510*/  LEA R32, P0, R20, UR4, 0x1 ;  /* 0x0000000414207c11 */ /* 0x000fe2000f8008ff */
[----:B------:R-:W-:Y:S01]  /*1c520*/  IMAD.IADD R21, R21, 0x1, R29 ;  /* 0x0000000115157824 */ /* 0x000fe200078e021d */
[----:B------:R-:W-:-:S03]  /*1c530*/  ULDC UR4, c[0x0][0xac8] ;  /* 0x0002b20000047ab9 */ /* 0x000fc60000000800 */
[----:B-1----:R-:W0:Y:S01]  /*1c540*/  SHFL.IDX PT, R28, R32, 0x1, 0x181f ;  /* 0x00381f00201c7f89 */ /* 0x002e2200000e0000 */
[----:B------:R-:W-:Y:S02]  /*1c550*/  LEA.HI.X R33, R20, UR5, R21, 0x1, P0 ;  /* 0x0000000514217c11 */ /* 0x000fe400080f0c15 */
[C---:B------:R-:W-:Y:S01]  /*1c560*/  ISETP.GE.AND P0, PT, R3.reuse, UR4, PT ;  /* 0x0000000403007c0c */ /* 0x040fe2000bf06270 */
[----:B------:R-:W1:Y:S03]  /*1c570*/  SHFL.IDX PT, R20, R32, RZ, 0x181f ;  /* 0x00181fff20147589 */ /* 0x000e6600000e0000 */
[-C--:B------:R-:W-:Y:S01]  /*1c580*/  ISETP.GE.OR P1, PT, R62, R63.reuse, P0 ;  /* 0x0000003f3e00720c */ /* 0x080fe20000726670 */
[----:B------:R-:W1:Y:S01]  /*1c590*/  SHFL.IDX PT, R30, R32, 0x2, 0x181f ;  /* 0x00581f00201e7f89 */ /* 0x000e6200000e0000 */
[-C--:B------:R-:W-:Y:S01]  /*1c5a0*/  ISETP.GE.OR P2, PT, R0, R63.reuse, P0 ;  /* 0x0000003f0000720c */ /* 0x080fe20000746670 */
[----:B------:R-:W-:Y:S01]  /*1c5b0*/  VIADD R0, R18, 0x13220 ;  /* 0x0001322012007836 */ /* 0x000fe20000000000 */
[----:B------:R-:W-:Y:S01]  /*1c5c0*/  ISETP.GE.OR P3, PT, R2, R63, P0 ;  /* 0x0000003f0200720c */ /* 0x000fe20000766670 */
[----:B------:R-:W1:Y:S03]  /*1c5d0*/  SHFL.IDX PT, R21, R33, RZ, 0x181f ;  /* 0x00181fff21157589 */ /* 0x000e6600000e0000 */
[----:B------:R-:W-:Y:S01]  /*1c5e0*/  PRMT R0, RZ, 0x654, R0 ;  /* 0x00000654ff007816 */ /* 0x000fe20000000000 */
[----:B------:R-:W1:Y:S03]  /*1c5f0*/  SHFL.IDX PT, R29, R33, 0x1, 0x181f ;  /* 0x00381f00211d7f89 */ /* 0x000e6600000e0000 */
[----:B------:R1:W-:Y:S01]  /*1c600*/  SYNCS.ARRIVE.TRANS64.RED.A1T0 RZ, [R0+URZ], RZ ;  /* 0x000000ff00ff79a7 */ /* 0x0003e2000810043f */
[----:B------:R-:W1:Y:S02]  /*1c610*/  SHFL.IDX PT, R31, R33, 0x2, 0x181f ;  /* 0x00581f00211f7f89 */ /* 0x000e6400000e0000 */
[----:B0-----:R-:W-:-:S02]  /*1c620*/  @!P2 LEA R28, P5, R3, R28, 0x1 ;  /* 0x0000001c031ca211 */ /* 0x001fc400078a08ff */
[----:B------:R0:W0:Y:S01]  /*1c630*/  SHFL.IDX PT, R2, R32, 0x3, 0x181f ;  /* 0x00781f0020027f89 */ /* 0x00002200000e0000 */
[----:B-1----:R-:W-:Y:S01]  /*1c640*/  VIADD R0, R62, 0x90 ;  /* 0x000000903e007836 */ /* 0x002fe20000000000 */
[C---:B------:R-:W-:Y:S02]  /*1c650*/  @!P1 LEA R20, P4, R3.reuse, R20, 0x1 ;  /* 0x0000001403149211 */ /* 0x040fe400078808ff */
[----:B------:R-:W1:Y:S01]  /*1c660*/  SHFL.IDX PT, R33, R33, 0x3, 0x181f ;  /* 0x00781f0021217f89 */ /* 0x000e6200000e0000 */
[C---:B------:R-:W-:Y:S02]  /*1c670*/  @!P3 LEA R30, P6, R3.reuse, R30, 0x1 ;  /* 0x0000001e031eb211 */ /* 0x040fe400078c08ff */
[----:B------:R-:W-:Y:S02]  /*1c680*/  ISETP.GE.OR P0, PT, R0, R63, P0 ;  /* 0x0000003f0000720c */ /* 0x000fe40000706670 */
[C-C-:B------:R-:W-:Y:S02]  /*1c690*/  @!P1 LEA.HI.X R21, R3.reuse, R21, R60.reuse, 0x1, P4 ;  /* 0x0000001503159211 */ /* 0x140fe400020f0c3c */
[----:B------:R-:W-:-:S02]  /*1c6a0*/  @!P2 LEA.HI.X R29, R3, R29, R60, 0x1, P5 ;  /* 0x0000001d031da211 */ /* 0x000fc400028f0c3c */
[----:B------:R-:W-:Y:S01]  /*1c6b0*/  @!P3 LEA.HI.X R31, R3, R31, R60, 0x1, P6 ;  /* 0x0000001f031fb211 */ /* 0x000fe200030f0c3c */
[----:B--2---:R2:W-:Y:S04]  /*1c6c0*/  @!P1 ST.E.128 desc[UR44][R20.64], R4 ;  /* 0x0000000414009985 */ /* 0x0045e8000c101d2c */
[----:B---3--:R2:W-:Y:S04]  /*1c6d0*/  @!P2 ST.E.128 desc[UR44][R28.64], R8 ;  /* 0x000000081c00a985 */ /* 0x0085e8000c101d2c */
[----:B----4-:R2:W-:Y:S01]  /*1c6e0*/  @!P3 ST.E.128 desc[UR44][R30.64], R12 ;  /* 0x0000000c1e00b985 */ /* 0x0105e2000c101d2c */
[----:B01----:R-:W-:Y:S05]  /*1c6f0*/  @P0 BRA `(.L_x_12410) ;  /* 0x00000010008c0947 */ /* 0x003fea0003800000 */
[----:B------:R-:W-:-:S04]  /*1c700*/  LEA R2, P0, R3, R2, 0x1 ;  /* 0x0000000203027211 */ /* 0x000fc800078008ff */
[----:B------:R-:W-:-:S05]  /*1c710*/  LEA.HI.X R3, R3, R33, R60, 0x1, P0 ;  /* 0x0000002103037211 */ /* 0x000fca00000f0c3c */
[----:B-----5:R4:W-:Y:S01]  /*1c720*/  ST.E.128 desc[UR44][R2.64], R24 ;  /* 0x0000001802007985 */ /* 0x0209e2000c101d2c */
[----:B------:R-:W-:Y:S05]  /*1c730*/  BRA `(.L_x_12410) ;  /* 0x00000010007c7947 */ /* 0x000fea0003800000 */
.L_x_12409:
[----:B------:R-:W2:Y:S01]  /*1c740*/  LDL R68, [R1+0x18] ;  /* 0x0000180001447983 */ /* 0x000ea20000100800 */
[----:B0-----:R-:W0:Y:S01]  /*1c750*/  @P4 LDC R6, c[0x0][0xbec] ;  /* 0x0002fb00ff064b82 */ /* 0x001e220000000800 */
[----:B------:R-:W-:Y:S01]  /*1c760*/  ULDC.64 UR4, c[0x0][0xb08] ;  /* 0x0002c20000047ab9 */ /* 0x000fe20000000a00 */
[----:B------:R-:W-:Y:S01]  /*1c770*/  SHF.R.S32.HI R0, RZ, 0x1f, R67 ;  /* 0x0000001fff007819 */ /* 0x000fe20000011443 */
[----:B------:R-:W-:Y:S01]  /*1c780*/  IMAD R66, R66, UR4, RZ ;  /* 0x0000000442427c24 */ /* 0x000fe2000f8e02ff */
[----:B------:R-:W-:Y:S01]  /*1c790*/  ULDC.64 UR6, c[0x0][0xb30] ;  /* 0x0002cc0000067ab9 */ /* 0x000fe20000000a00 */
[----:B------:R-:W-:-:S03]  /*1c7a0*/  IMAD.WIDE.U32 R2, R65, UR4, RZ ;  /* 0x0000000441027c25 */ /* 0x000fc6000f8e00ff */
[----:B------:R-:W1:Y:S01]  /*1c7b0*/  @P4 LDC R9, c[0x0][0xbf0] ;  /* 0x0002fc00ff094b82 */ /* 0x000e620000000800 */
[----:B------:R-:W-:Y:S01]  /*1c7c0*/  IMAD R65, R65, UR5, R66 ;  /* 0x0000000541417c24 */ /* 0x000fe2000f8e0242 */
[----:B------:R-:W-:-:S03]  /*1c7d0*/  ULDC.64 UR4, c[0x0][0xb38] ;  /* 0x0002ce0000047ab9 */ /* 0x000fc60000000a00 */
[----:B------:R-:W-:Y:S02]  /*1c7e0*/  IMAD.IADD R3, R3, 0x1, R65 ;  /* 0x0000000103037824 */ /* 0x000fe400078e0241 */
[----:B------:R-:W-:-:S04]  /*1c7f0*/  IMAD.WIDE.U32 R2, R84, UR4, R2 ;  /* 0x0000000454027c25 */ /* 0x000fc8000f8e0002 */
[----:B------:R-:W-:Y:S01]  /*1c800*/  IMAD R3, R84, UR5, R3 ;  /* 0x0000000554037c24 */ /* 0x000fe2000f8e0203 */
[----:B------:R-:W-:Y:S02]  /*1c810*/  ULDC.64 UR4, c[0x0][0xb40] ;  /* 0x0002d00000047ab9 */ /* 0x000fe40000000a00 */
[----:B------:R-:W-:Y:S02]  /*1c820*/  IMAD R0, R0, UR4, RZ ;  /* 0x0000000400007c24 */ /* 0x000fe4000f8e02ff */
[----:B0-----:R-:W-:-:S04]  /*1c830*/  @P4 IMAD.HI.U32 R6, R11, R6, RZ ;  /* 0x000000060b064227 */ /* 0x001fc800078e00ff */
[C---:B------:R-:W-:Y:S02]  /*1c840*/  IMAD R7, R67.reuse, UR5, R0 ;  /* 0x0000000543077c24 */ /* 0x040fe4000f8e0200 */
[----:B------:R-:W-:Y:S01]  /*1c850*/  IMAD.WIDE.U32 R2, R67, UR4, R2 ;  /* 0x0000000443027c25 */ /* 0x000fe2000f8e0002 */
[----:B------:R-:W-:-:S03]  /*1c860*/  ULDC.64 UR4, c[0x0][0xb48] ;  /* 0x0002d20000047ab9 */ /* 0x000fc60000000a00 */
[----:B------:R-:W-:Y:S01]  /*1c870*/  IMAD.MOV.U32 R5, RZ, RZ, R11 ;  /* 0x000000ffff057224 */ /* 0x000fe200078e000b */
[----:B-1----:R-:W-:Y:S01]  /*1c880*/  @P4 SHF.R.U32.HI R5, RZ, R9, R6 ;  /* 0x00000009ff054219 */ /* 0x002fe20000011606 */
        /* <DEDUP_REMOVED lines=73> */
.L_x_12412:
[----:B------:R-:W-:Y:S05]  /*1cd20*/  BSYNC B1 ;  /* 0x0000000000017941 */ /* 0x000fea0003800000 */
.L_x_12411:
        /* <DEDUP_REMOVED lines=11> */
[-C--:B------:R-:W-:Y:S02]  /*1cde0*/  @!P4 LEA R4, P5, R21, R6.reuse, 0x2 ;  /* 0x000000061504c211 */ /* 0x080fe400078a10ff */
        /* <DEDUP_REMOVED lines=22> */
[----:B-1----:R-:W-:-:S04]  /*1cf50*/  LEA R2, P0, R69, R6, 0x2 ;  /* 0x0000000645027211 */ /* 0x002fc800078010ff */
[----:B------:R-:W-:-:S05]  /*1cf60*/  LEA.HI.X R3, R69, R7, R64, 0x2, P0 ;  /* 0x0000000745037211 */ /* 0x000fca00000f1440 */
[----:B------:R0:W-:Y:S01]  /*1cf70*/  ST.E.64 desc[UR44][R2.64], R58 ;  /* 0x0000003a02007985 */ /* 0x0001e2000c101b2c */
[----:B------:R-:W-:Y:S05]  /*1cf80*/  BRA `(.L_x_12410) ;  /* 0x0000000800687947 */ /* 0x000fea0003800000 */
.L_x_12407:
[----:B------:R-:W2:Y:S01]  /*1cf90*/  LDL R2, [R1+0x64] ;  /* 0x0000640001027983 */ /* 0x000ea20000100800 */
[----:B------:R-:W-:Y:S01]  /*1cfa0*/  ULDC.64 UR4, c[0x0][0xc08] ;  /* 0x0003020000047ab9 */ /* 0x000fe20000000a00 */
[----:B------:R-:W2:Y:S01]  /*1cfb0*/  LDC.64 R4, c[0x0][0xc00] ;  /* 0x00030000ff047b82 */ /* 0x000ea20000000a00 */
[----:B------:R-:W-:Y:S01]  /*1cfc0*/  ISETP.NE.U32.AND P0, PT, RZ, UR4, PT ;  /* 0x00000004ff007c0c */ /* 0x000fe2000bf05070 */
[----:B------:R-:W-:-:S03]  /*1cfd0*/  IMAD.MOV.U32 R15, RZ, RZ, RZ ;  /* 0x000000ffff0f7224 */ /* 0x000fc600078e00ff */
[----:B------:R-:W-:Y:S01]  /*1cfe0*/  ISETP.NE.AND.EX P1, PT, RZ, UR5, PT, P0 ;  /* 0x00000005ff007c0c */ /* 0x000fe2000bf25300 */
[----:B------:R-:W-:Y:S02]  /*1cff0*/  ULDC.64 UR4, c[0x0][0xc00] ;  /* 0x0003000000047ab9 */ /* 0x000fe40000000a00 */
[----:B------:R-:W-:-:S04]  /*1d000*/  ISETP.NE.U32.AND P0, PT, RZ, UR4, PT ;  /* 0x00000004ff007c0c */ /* 0x000fc8000bf05070 */
[----:B------:R-:W-:-:S06]  /*1d010*/  ISETP.NE.AND.EX P0, PT, RZ, UR5, PT, P0 ;  /* 0x00000005ff007c0c */ /* 0x000fcc000bf05300 */
[----:B-1----:R-:W1:Y:S01]  /*1d020*/  @P1 LDC.64 R6, c[0x0][0xc08] ;  /* 0x00030200ff061b82 */ /* 0x002e620000000a00 */
[----:B------:R-:W-:Y:S02]  /*1d030*/  ULDC UR4, c[0x0][0xa88] ;  /* 0x0002a20000047ab9 */ /* 0x000fe40000000800 */
[----:B------:R-:W-:Y:S02]  /*1d040*/  IMAD.U32 R0, RZ, RZ, UR4 ;  /* 0x00000004ff007e24 */ /* 0x000fe4000f8e00ff */
[----:B--2---:R-:W-:-:S04]  /*1d050*/  IMAD.WIDE R4, R2, 0x4, R4 ;  /* 0x0000000402047825 */ /* 0x004fc800078e0204 */
[----:B-1----:R-:W-:Y:S01]  /*1d060*/  @P1 IMAD.WIDE R6, R2, 0x4, R6 ;  /* 0x0000000402061825 */ /* 0x002fe200078e0206 */
[----:B------:R1:W5:Y:S04]  /*1d070*/  @P0 LDG.E R15, desc[UR44][R4.64] ;  /* 0x0000002c040f0981 */ /* 0x000368000c1e1900 */
[----:B------:R1:W5:Y:S01]  /*1d080*/  @P1 LDG.E R0, desc[UR44][R6.64] ;  /* 0x0000002c06001981 */ /* 0x000362000c1e1900 */
[----:B------:R-:W-:Y:S02]  /*1d090*/  ISETP.GT.AND P3, PT, R63, 0xbf, PT ;  /* 0x000000bf3f00780c */ /* 0x000fe40003f64270 */
[----:B------:R-:W-:Y:S02]  /*1d0a0*/  ISETP.GT.AND P2, PT, R79, 0x1, PT ;  /* 0x000000014f00780c */ /* 0x000fe40003f44270 */
[----:B------:R-:W-:Y:S01]  /*1d0b0*/  SHF.R.S32.HI R20, RZ, 0x1f, R2 ;  /* 0x0000001fff147819 */ /* 0x000fe20000011402 */
[----:B------:R-:W-:Y:S10]  /*1d0c0*/  @P1 BRA `(.L_x_12413) ;  /* 0x0000000000101947 */ /* 0x000ff40003800000 */
[----:B------:R-:W-:Y:S05]  /*1d0d0*/  @!P0 BRA `(.L_x_12413) ;  /* 0x00000000000c8947 */ /* 0x000fea0003800000 */
[----:B-1----:R-:W2:Y:S04]  /*1d0e0*/  LDG.E R7, desc[UR44][R4.64] ;  /* 0x0000002c04077981 */ /* 0x002ea8000c1e1900 */
[----:B-----5:R-:W2:Y:S02]  /*1d0f0*/  LDG.E R0, desc[UR44][R4.64+0x4] ;  /* 0x0000042c04007981 */ /* 0x020ea4000c1e1900 */
[----:B--2---:R-:W-:-:S07]  /*1d100*/  IMAD.IADD R0, R0, 0x1, -R7 ;  /* 0x0000000100007824 */ /* 0x004fce00078e0a07 */
.L_x_12413:
[----:B------:R-:W-:Y:S01]  /*1d110*/  BSSY B1, `(.L_x_12414) ;  /* 0x0000038000017945 */ /* 0x000fe20003800000 */
[----:B------:R-:W-:Y:S02]  /*1d120*/  SEL R25, R2, RZ, !P0 ;  /* 0x000000ff02197207 */ /* 0x000fe40004000000 */
[----:B------:R-:W-:Y:S02]  /*1d130*/  SEL R20, R20, RZ, !P0 ;  /* 0x000000ff14147207 */ /* 0x000fe40004000000 */
[----:B-----5:R-:W-:Y:S01]  /*1d140*/  SHF.R.S32.HI R14, RZ, 0x1f, R15 ;  /* 0x0000001fff0e7819 */ /* 0x020fe2000001140f */
[----:B------:R-:W-:Y:S06]  /*1d150*/  @P3 BRA `(.L_x_12415) ;  /* 0x0000000000cc3947 */ /* 0x000fec0003800000 */
[----:B-1----:R-:W2:Y:S01]  /*1d160*/  LDL R4, [R1+0x1c] ;  /* 0x00001c0001047983 */ /* 0x002ea20000100800 */
        /* <DEDUP_REMOVED lines=13> */
[----:B0-----:R-:W0:Y:S08]  /*1d240*/  LDC.64 R8, c[0x0][R24+0x220] ;  /* 0x0000880018087b82 */ /* 0x001e300000000a00 */
[----:B------:R-:W2:Y:S08]  /*1d250*/  LDC.64 R4, c[0x0][R24+0x218] ;  /* 0x0000860018047b82 */ /* 0x000eb00000000a00 */
[----:B------:R-:W4:Y:S08]  /*1d260*/  LDC.64 R10, c[0x0][R24+0x228] ;  /* 0x00008a00180a7b82 */ /* 0x000f300000000a00 */
[----:B------:R-:W5:Y:S08]  /*1d270*/  LDC.64 R6, c[0x0][R24+0x210] ;  /* 0x0000840018067b82 */ /* 0x000f700000000a00 */
[----:B------:R-:W4:Y:S08]  /*1d280*/  @P0 LDC R2, c[0x0][0xbec] ;  /* 0x0002fb00ff020b82 */ /* 0x000f300000000800 */
[----:B------:R-:W5:Y:S01]  /*1d290*/  @P0 LDC R35, c[0x0][0xbf0] ;  /* 0x0002fc00ff230b82 */ /* 0x000f620000000800 */
[----:B0-----:R-:W-:-:S07]  /*1d2a0*/  IMAD R9, R9, R25, RZ ;  /* 0x0000001909097224 */ /* 0x001fce00078e02ff */
[----:B-1----:R-:W0:Y:S01]  /*1d2b0*/  @!P3 LDC R30, c[0x0][0xb50] ;  /* 0x0002d400ff1ebb82 */ /* 0x002e220000000800 */
        /* <DEDUP_REMOVED lines=29> */
.L_x_12415:
[----:B------:R-:W-:Y:S05]  /*1d490*/  BSYNC B1 ;  /* 0x0000000000017941 */ /* 0x000fea0003800000 */
.L_x_12414:
[----:B------:R-:W-:Y:S05]  /*1d4a0*/  @P2 BRA `(.L_x_12410) ;  /* 0x0000000400202947 */ /* 0x000fea0003800000 */
[----:B------:R-:W3:Y:S01]  /*1d4b0*/  LDL.LU R12, [R1+0x44] ;  /* 0x00004400010c7983 */ /* 0x000ee20000300800 */
[----:B------:R-:W4:Y:S01]  /*1d4c0*/  LDC R13, c[0x0][0xbe8] ;  /* 0x0002fa00ff0d7b82 */ /* 0x000f220000000800 */
[----:B------:R-:W-:Y:S01]  /*1d4d0*/  ULDC.64 UR4, c[0x0][0xaa0] ;  /* 0x0002a80000047ab9 */ /* 0x000fe20000000a00 */
[----:B------:R-:W-:Y:S01]  /*1d4e0*/  IMAD R61, R61, 0x30, R62 ;  /* 0x000000303d3d7824 */ /* 0x000fe200078e023e */
[----:B0-----:R-:W5:Y:S01]  /*1d4f0*/  LDL.LU R10, [R1+0x1c] ;  /* 0x00001c00010a7983 */ /* 0x001f620000300800 */
[----:B------:R-:W-:Y:S01]  /*1d500*/  IMAD R2, R14, UR4, RZ ;  /* 0x000000040e027c24 */ /* 0x000fe2000f8e02ff */
[----:B------:R-:W-:Y:S01]  /*1d510*/  ULDC.64 UR6, c[0x0][0xaf0] ;  /* 0x0002bc0000067ab9 */ /* 0x000fe20000000a00 */
[----:B-12---:R-:W-:-:S04]  /*1d520*/  IMAD.WIDE.U32 R4, R15, UR4, RZ ;  /* 0x000000040f047c25 */ /* 0x006fc8000f8e00ff */
[----:B------:R-:W-:Y:S01]  /*1d530*/  IMAD R7, R15, UR5, R2 ;  /* 0x000000050f077c24 */ /* 0x000fe2000f8e0202 */
[----:B------:R-:W-:Y:S01]  /*1d540*/  ULDC.64 UR4, c[0x0][0xae8] ;  /* 0x0002ba0000047ab9 */ /* 0x000fe20000000a00 */
[----:B------:R-:W-:Y:S02]  /*1d550*/  IMAD R6, R20, UR6, RZ ;  /* 0x0000000614067c24 */ /* 0x000fe4000f8e02ff */
[----:B------:R-:W-:Y:S01]  /*1d560*/  IMAD.IADD R5, R5, 0x1, R7 ;  /* 0x0000000105057824 */ /* 0x000fe200078e0207 */
[----:B----4-:R-:W-:-:S13]  /*1d570*/  ISETP.NE.AND P0, PT, R13, 0x1, PT ;  /* 0x000000010d00780c */ /* 0x010fda0003f05270 */
[----:B------:R-:W0:Y:S08]  /*1d580*/  @P0 LDC R9, c[0x0][0xbec] ;  /* 0x0002fb00ff090b82 */ /* 0x000e300000000800 */
[----:B------:R-:W1:Y:S01]  /*1d590*/  @P0 LDC R11, c[0x0][0xbf0] ;  /* 0x0002fc00ff0b0b82 */ /* 0x000e620000000800 */
[----:B---3--:R-:W-:-:S04]  /*1d5a0*/  IMAD.WIDE.U32 R4, R12, UR4, R4 ;  /* 0x000000040c047c25 */ /* 0x008fc8000f8e0004 */
[----:B-----5:R-:W-:Y:S02]  /*1d5b0*/  IMAD.IADD R8, R10, 0x1, R61 ;  /* 0x000000010a087824 */ /* 0x020fe400078e023d */
        /* <DEDUP_REMOVED lines=16> */
[----:B------:R-:W-:Y:S02]  /*1d6c0*/  IMAD R2, R2, UR4, RZ ;  /* 0x0000000402027c24 */ /* 0x000fe4000f8e02ff */
[----:B------:R-:W-:Y:S02]  /*1d6d0*/  IMAD.IADD R5, R5, 0x1, R11 ;  /* 0x0000000105057824 */ /* 0x000fe400078e020b */
[C---:B------:R-:W-:Y:S02]  /*1d6e0*/  IMAD R7, R9.reuse, UR5, R2 ;  /* 0x0000000509077c24 */ /* 0x040fe4000f8e0202 */
[----:B------:R-:W-:Y:S01]  /*1d6f0*/  IMAD.WIDE.U32 R4, R9, UR4, R4 ;  /* 0x0000000409047c25 */ /* 0x000fe2000f8e0004 */
[----:B------:R-:W-:-:S03]  /*1d700*/  ULDC.64 UR4, c[0x0][0xa80] ;  /* 0x0002a00000047ab9 */ /* 0x000fc60000000a00 */
[----:B------:R-:W-:Y:S01]  /*1d710*/  IMAD.IADD R5, R5, 0x1, R7 ;  /* 0x0000000105057824 */ /* 0x000fe200078e0207 */
[----:B------:R-:W-:Y:S01]  /*1d720*/  LEA R6, P0, R4, UR4, 0x1 ;  /* 0x0000000404067c11 */ /* 0x000fe2000f8008ff */
[----:B------:R-:W-:Y:S01]  /*1d730*/  IMAD.IADD R62, R62, 0x1, R10 ;  /* 0x000000013e3e7824 */ /* 0x000fe200078e020a */
[----:B------:R-:W-:Y:S01]  /*1d740*/  ULDC UR4, c[0x0][0xac8] ;  /* 0x0002b20000047ab9 */ /* 0x000fe20000000800 */
[----:B------:R-:W-:Y:S01]  /*1d750*/  IMAD R13, R0, R13, RZ ;  /* 0x0000000d000d7224 */ /* 0x000fe200078e02ff */
        /* <DEDUP_REMOVED lines=17> */
[----:B------:R-:W0:Y:S01]  /*1d870*/  SHFL.IDX PT, R11, R10, 0x3, 0x181f ;  /* 0x00781f000a0b7f89 */ /* 0x000e2200000e0000 */
        /* <DEDUP_REMOVED lines=11> */
.L_x_12410:
[----:B------:R-:W-:Y:S05]  /*1d930*/  BSYNC B0 ;  /* 0x0000000000007941 */ /* 0x000fea0003800000 */
.L_x_12406:
[----:B------:R-:W3:Y:S01]  /*1d940*/  LDL R0, [R1+0x5c] ;  /* 0x00005c0001007983 */ /* 0x000ee20000100800 */
[----:B------:R-:W-:Y:S02]  /*1d950*/  ULDC UR4, c[0x0][0xc3c] ;  /* 0x00030f0000047ab9 */ /* 0x000fe40000000800 */
[----:B---3--:R-:W-:-:S13]  /*1d960*/  ISETP.GE.AND P0, PT, R0, UR4, PT ;  /* 0x0000000400007c0c */ /* 0x008fda000bf06270 */
[----:B------:R-:W-:Y:S05]  /*1d970*/  @!P0 BRA `(.L_x_12416) ;  /* 0xfffffe3400888947 */ /* 0x000fea000383ffff */
[----:B------:R-:W-:Y:S05]  /*1d980*/  BRA `(.L_x_12235) ;  /* 0x00000074003c7947 */ /* 0x000fea0003800000 */
.L_x_12233:
[----:B------:R-:W-:-:S08]  /*1d990*/  NOP ;  /* 0x0000000000007918 */ /* 0x000fd00000000000 */
[----:B0-----:R-:W0:-:S00]  /*1d9a0*/  USETMAXREG.DEALLOC.CTAPOOL 0x20 ;  /* 0x00000020000079c8 */ /* 0x001e0000080e0500 */
        /* <DEDUP_REMOVED lines=14> */
.L_x_12417:
        /* <DEDUP_REMOVED lines=44> */
.L_x_12421:
        /* <DEDUP_REMOVED lines=37> */
.L_x_12419:
        /* <DEDUP_REMOVED lines=13> */
.L_x_12422:
        /* <DEDUP_REMOVED lines=17> */
[----:B------:R-:W-:Y:S02]  /*1e180*/  IMAD.MOV R11, RZ, RZ, -R10 ;  /* 0x000000ffff0b7224 */ /* 0x000fe400078e0a0a */
        /* <DEDUP_REMOVED lines=17> */
[----:B------:R-:W-:Y:S01]  /*1e2a0*/  IMAD.MOV.U32 R2, RZ, RZ, R8 ;  /* 0x000000ffff027224 */ /* 0x000fe200078e0008 */
[----:B------:R-:W-:-:S03]  /*1e2b0*/  IABS R8, R6 ;  /* 0x0000000600087213 */ /* 0x000fc60000000000 */
[----:B------:R-:W-:Y:S02]  /*1e2c0*/  IMAD R9, R2, R5, RZ ;  /* 0x0000000502097224 */ /* 0x000fe400078e02ff */
[----:B------:R-:W-:Y:S02]  /*1e2d0*/  IMAD.MOV.U32 R2, RZ, RZ, RZ ;  /* 0x000000ffff027224 */ /* 0x000fe400078e00ff */
[----:B------:R-:W-:Y:S02]  /*1e2e0*/  IMAD.MOV R8, RZ, RZ, -R8 ;  /* 0x000000ffff087224 */ /* 0x000fe400078e0a08 */
[----:B------:R-:W-:Y:S01]  /*1e2f0*/  IMAD.HI.U32 R2, R3, R9, R2 ;  /* 0x0000000903027227 */ /* 0x000fe200078e0002 */
[----:B------:R-:W-:-:S05]  /*1e300*/  IABS R3, R7 ;  /* 0x0000000700037213 */ /* 0x000fca0000000000 */
        /* <DEDUP_REMOVED lines=19> */
.L_x_12423:
        /* <DEDUP_REMOVED lines=33> */
[----:B------:R-:W-:-:S04]  /*1e650*/  VIADDMNMX R7, R7, UR5, R8, PT ;  /* 0x0000000507077c46 */ /* 0x000fc8000b800108 */
[----:B------:R-:W-:Y:S01]  /*1e660*/  IABS R8, R7 ;  /* 0x0000000700087213 */ /* 0x000fe20000000000 */
[----:B------:R-:W-:-:S03]  /*1e670*/  IMAD.MOV R26, RZ, RZ, -R7 ;  /* 0x000000ffff1a7224 */ /* 0x000fc600078e0a07 */
[----:B------:R-:W0:Y:S08]  /*1e680*/  I2F.RP R9, R8 ;  /* 0x0000000800097306 */ /* 0x000e300000209400 */
[----:B0-----:R-:W0:Y:S02]  /*1e690*/  MUFU.RCP R9, R9 ;  /* 0x0000000900097308 */ /* 0x001e240000001000 */
[----:B0-----:R-:W-:Y:S01]  /*1e6a0*/  VIADD R3, R9, 0xffffffe ;  /* 0x0ffffffe09037836 */ /* 0x001fe20000000000 */
[----:B------:R-:W-:-:S05]  /*1e6b0*/  IABS R9, R7 ;  /* 0x0000000700097213 */ /* 0x000fca0000000000 */
[----:B------:R-:W0:Y:S02]  /*1e6c0*/  F2I.FTZ.U32.TRUNC.NTZ R3, R3 ;  /* 0x0000000300037305 */ /* 0x000e24000021f000 */
[----:B0-----:R-:W-:-:S04]  /*1e6d0*/  IMAD.MOV R11, RZ, RZ, -R3 ;  /* 0x000000ffff0b7224 */ /* 0x001fc800078e0a03 */
        /* <DEDUP_REMOVED lines=16> */
[----:B------:R-:W-:-:S05]  /*1e7e0*/  @!P1 LOP3.LUT R2, RZ, R7, RZ, 0x33, !PT ;  /* 0x00000007ff029212 */ /* 0x000fca00078e33ff */
[----:B------:R-:W-:-:S07]  /*1e7f0*/  IMAD R26, R2, R26, R3 ;  /* 0x0000001a021a7224 */ /* 0x000fce00078e0203 */
.L_x_12424:
[----:B------:R-:W-:-:S05]  /*1e800*/  LOP3.LUT R2, RZ, R2, RZ, 0x33, !PT ;  /* 0x00000002ff027212 */ /* 0x000fca00078e33ff */
[----:B------:R-:W-:Y:S01]  /*1e810*/  IMAD.IADD R25, R25, 0x1, R2 ;  /* 0x0000000119197824 */ /* 0x000fe200078e0202 */
[----:B------:R-:W-:Y:S06]  /*1e820*/  BRA `(.L_x_12425) ;  /* 0x00000000000c7947 */ /* 0x000fec0003800000 */
.L_x_12420:
[----:B------:R-:W-:Y:S02]  /*1e830*/  IMAD.MOV.U32 R25, RZ, RZ, RZ ;  /* 0x000000ffff197224 */ /* 0x000fe400078e00ff */
[----:B------:R-:W-:Y:S02]  /*1e840*/  IMAD.U32 R24, RZ, RZ, UR6 ;  /* 0x00000006ff187e24 */ /* 0x000fe4000f8e00ff */
[----:B------:R-:W-:-:S07]  /*1e850*/  IMAD.MOV.U32 R26, RZ, RZ, RZ ;  /* 0x000000ffff1a7224 */ /* 0x000fce00078e00ff */
.L_x_12425:
[----:B------:R-:W-:-:S13]  /*1e860*/  ISETP.NE.AND P0, PT, R0, RZ, PT ;  /* 0x000000ff0000720c */ /* 0x000fda0003f05270 */
[----:B------:R-:W0:Y:S01]  /*1e870*/  @!P0 S2R R3, SR_CgaCtaId ;  /* 0x0000000000038919 */ /* 0x000e220000008800 */
[----:B------:R-:W-:-:S04]  /*1e880*/  @!P0 MOV R0, 0x400 ;  /* 0x0000040000008802 */ /* 0x000fc80000000f00 */
[----:B0-----:R-:W-:-:S05]  /*1e890*/  @!P0 LEA R0, R3, R0, 0x18 ;  /* 0x0000000003008211 */ /* 0x001fca00078ec0ff */
[----:B------:R1:W-:Y:S01]  /*1e8a0*/  @!P0 STS.128 [R0+0x132d0], R24 ;  /* 0x0132d01800008388 */ /* 0x0003e20000000c00 */
[----:B------:R-:W-:Y:S06]  /*1e8b0*/  BAR.ARV 0x5, 0x200 ;  /* 0x0148000000007b1d */ /* 0x000fec0000002000 */
.L_x_12418:
        /* <DEDUP_REMOVED lines=25> */
[----:B------:R-:W-:Y:S01]  /*1ea50*/  IMAD.SHL.U32 R6, R9, 0x4, RZ ;  /* 0x0000000409067824 */ /* 0x000fe200078e00ff */
[----:B------:R-:W-:Y:S01]  /*1ea60*/  LOP3.LUT R5, R5, 0x10, R9, 0xf8, !PT ;  /* 0x0000001005057812 */ /* 0x000fe200078ef809 */
[----:B---3--:R-:W-:Y:S01]  /*1ea70*/  ULEA UR4, UR5, UR4, 0x18 ;  /* 0x0000000405047291 */ /* 0x008fe2000f8ec03f */
[----:B------:R-:W-:Y:S02]  /*1ea80*/  LOP3.LUT R3, R3, 0x30, R4, 0x78, !PT ;  /* 0x0000003003037812 */ /* 0x000fe400078e7804 */
[C---:B------:R-:W-:Y:S02]  /*1ea90*/  LOP3.LUT R9, R7.reuse, 0x60, R0, 0xf8, !PT ;  /* 0x0000006007097812 */ /* 0x040fe400078ef800 */
[----:B------:R-:W-:-:S02]  /*1eaa0*/  LOP3.LUT R7, R7, 0x40, R2, 0xf8, !PT ;  /* 0x0000004007077812 */ /* 0x000fc400078ef802 */
[----:B------:R-:W-:Y:S01]  /*1eab0*/  LOP3.LUT R28, R3, 0x640, R28, 0xf8, !PT ;  /* 0x00000640031c7812 */ /* 0x000fe200078ef81c */
[----:B------:R-:W-:Y:S01]  /*1eac0*/  IMAD.U32 R19, RZ, RZ, UR4 ;  /* 0x00000004ff137e24 */ /* 0x000fe2000f8e00ff */
[----:B------:R-:W-:Y:S02]  /*1ead0*/  LOP3.LUT R8, R7, R8, RZ, 0xfc, !PT ;  /* 0x0000000807087212 */ /* 0x000fe400078efcff */
[----:B------:R-:W-:Y:S02]  /*1eae0*/  SHF.R.U32.HI R3, RZ, 0x2, R11 ;  /* 0x00000002ff037819 */ /* 0x000fe4000001160b */
[--C-:B------:R-:W-:Y:S02]  /*1eaf0*/  LOP3.LUT R4, R9, 0x100, R0.reuse, 0xf8, !PT ;  /* 0x0000010009047812 */ /* 0x100fe400078ef800 */
[----:B------:R-:W-:Y:S01]  /*1eb00*/  LOP3.LUT R0, R3, 0x60, R0, 0xf8, !PT ;  /* 0x0000006003007812 */ /* 0x000fe200078ef800 */
[----:B------:R-:W-:Y:S02]  /*1eb10*/  IMAD.IADD R3, R19, 0x1, R8 ;  /* 0x0000000113037824 */ /* 0x000fe400078e0208 */
[----:B------:R-:W-:Y:S01]  /*1eb20*/  IMAD.MOV.U32 R0, RZ, RZ, 0x1 ;  /* 0x00000001ff007424 */ /* 0x000fe200078e00ff */
[----:B------:R-:W-:Y:S01]  /*1eb30*/  LOP3.LUT R5, R5, 0x10, R6, 0x78, !PT ;  /* 0x0000001005057812 */ /* 0x000fe200078e7806 */
[----:B------:R-:W-:Y:S01]  /*1eb40*/  BSSY B7, `(.L_x_12426) ;  /* 0x00005f4000077945 */ /* 0x000fe20003800000 */
[----:B------:R-:W-:-:S02]  /*1eb50*/  IMAD.MOV.U32 R29, RZ, RZ, RZ ;  /* 0x000000ffff1d7224 */ /* 0x000fc400078e00ff */
        /* <DEDUP_REMOVED lines=12> */
.L_x_12548:
[----:B------:R-:W-:Y:S05]  /*1ec20*/  YIELD ;  /* 0x0000000000007946 */ /* 0x000fea0003800000 */
[----:B------:R-:W-:Y:S01]  /*1ec30*/  ULDC.64 UR4, c[0x0][0xa28] ;  /* 0x00028a0000047ab9 */ /* 0x000fe20000000a00 */
[----:B------:R-:W-:Y:S02]  /*1ec40*/  CS2R R6, SRZ ;  /* 0x0000000000067805 */ /* 0x000fe4000001ff00 */
[----:B------:R-:W-:Y:S01]  /*1ec50*/  ISETP.NE.U32.AND P0, PT, RZ, UR4, PT ;  /* 0x00000004ff007c0c */ /* 0x000fe2000bf05070 */
[----:B0-----:R-:W0:Y:S01]  /*1ec60*/  LDC.64 R10, c[0x0][0xa00] ;  /* 0x00028000ff0a7b82 */ /* 0x001e220000000a00 */
[----:B-1----:R-:W-:Y:S01]  /*1ec70*/  IMAD.MOV.U32 R0, RZ, RZ, RZ ;  /* 0x000000ffff007224 */ /* 0x002fe200078e00ff */
[----:B------:R-:W-:Y:S01]  /*1ec80*/  ULDC.64 UR6, c[0x0][0xa08] ;  /* 0x0002820000067ab9 */ /* 0x000fe20000000a00 */
[----:B------:R-:W-:Y:S01]  /*1ec90*/  ISETP.NE.AND.EX P0, PT, RZ, UR5, PT, P0 ;  /* 0x00000005ff007c0c */ /* 0x000fe2000bf05300 */
[----:B------:R-:W-:Y:S01]  /*1eca0*/  ULDC.64 UR4, c[0x0][0xa18] ;  /* 0x0002860000047ab9 */ /* 0x000fe20000000a00 */
[----:B------:R-:W-:-:S03]  /*1ecb0*/  ULDC.64 UR8, c[0x0][0xa10] ;  /* 0x0002840000087ab9 */ /* 0x000fc60000000a00 */
[----:B------:R-:W1:Y:S08]  /*1ecc0*/  LDC.64 R4, c[0x0][0xa08] ;  /* 0x00028200ff047b82 */ /* 0x000e700000000a00 */
        /* <DEDUP_REMOVED lines=37> */
[----:B------:R-:W-:Y:S01]  /*1ef20*/  IMAD.MOV.U32 R13, RZ, RZ, R0 ;  /* 0x000000ffff0d7224 */ /* 0x000fe200078e0000 */
[----:B------:R-:W-:Y:S06]  /*1ef30*/  @P0 BRA `(.L_x_12427) ;  /* 0x0000000000140947 */ /* 0x000fec0003800000 */
[----:B------:R-:W-:Y:S05]  /*1ef40*/  @!P3 BRA `(.L_x_12427) ;  /* 0x000000000010b947 */ /* 0x000fea0003800000 */
[----:B0-----:R-:W2:Y:S04]  /*1ef50*/  LDG.E R0, desc[UR44][R10.64] ;  /* 0x0000002c0a007981 */ /* 0x001ea8000c1e1900 */
[----:B------:R-:W2:Y:S02]  /*1ef60*/  LDG.E R10, desc[UR44][R10.64+0x4] ;  /* 0x0000042c0a0a7981 */ /* 0x000ea4000c1e1900 */
[----:B--2---:R-:W-:-:S05]  /*1ef70*/  IMAD.IADD R13, R10, 0x1, -R0 ;  /* 0x000000010a0d7824 */ /* 0x004fca00078e0a00 */
[----:B------:R1:W-:Y:S02]  /*1ef80*/  STL [R1+0x18], R13 ;  /* 0x0000180d01007387 */ /* 0x0003e40000100800 */
.L_x_12427:
        /* <DEDUP_REMOVED lines=8> */
[----:B------:R-:W-:Y:S02]  /*1f010*/  LOP3.LUT R17, R26, 0xffff, RZ, 0xc0, !PT ;  /* 0x0000ffff1a117812 */ /* 0x000fe400078ec0ff */
[----:B------:R0:W-:Y:S09]  /*1f020*/  STL [R1+0x10], R10 ;  /* 0x0000100a01007387 */ /* 0x0001f20000100800 */
[----:B------:R-:W-:Y:S05]  /*1f030*/  @!P0 BRA `(.L_x_12428) ;  /* 0x0000000000108947 */ /* 0x000fea0003800000 */
[----:B------:R-:W2:Y:S02]  /*1f040*/  LDC.64 R4, c[0x0][0xa20] ;  /* 0x00028800ff047b82 */ /* 0x000ea40000000a00 */
[----:B--2---:R-:W-:-:S05]  /*1f050*/  IMAD.WIDE R4, R27, 0x4, R4 ;  /* 0x000000041b047825 */ /* 0x004fca00078e0204 */
[----:B------:R2:W5:Y:S01]  /*1f060*/  LDG.E R9, desc[UR44][R4.64] ;  /* 0x0000002c04097981 */ /* 0x000562000c1e1900 */
[----:B------:R-:W-:Y:S05]  /*1f070*/  BRA `(.L_x_12429) ;  /* 0x0000000000107947 */ /* 0x000fea0003800000 */
.L_x_12428:
[----:B------:R-:W-:Y:S05]  /*1f080*/  @!P1 BRA `(.L_x_12429) ;  /* 0x00000000000c9947 */ /* 0x000fea0003800000 */
[----:B------:R-:W2:Y:S04]  /*1f090*/  LDG.E R9, desc[UR44][R4.64] ;  /* 0x0000002c04097981 */ /* 0x000ea8000c1e1900 */
[----:B------:R-:W2:Y:S02]  /*1f0a0*/  LDG.E R4, desc[UR44][R4.64+0x4] ;  /* 0x0000042c04047981 */ /* 0x000ea4000c1e1900 */
[----:B--2---:R-:W-:-:S07]  /*1f0b0*/  IMAD.IADD R9, R4, 0x1, -R9 ;  /* 0x0000000104097824 */ /* 0x004fce00078e0a09 */
.L_x_12429:
[----:B--2---:R-:W2:Y:S04]  /*1f0c0*/  @P2 LDG.E R4, desc[UR44][R2.64] ;  /* 0x0000002c02042981 */ /* 0x004ea8000c1e1900 */
[----:B------:R3:W2:Y:S01]  /*1f0d0*/  @P2 LDG.E R5, desc[UR44][R2.64+0x4] ;  /* 0x0000042c02052981 */ /* 0x0006a2000c1e1900 */
[----:B-----5:R-:W-:Y:S02]  /*1f0e0*/  IMAD.IADD R7, R9, 0x1, -R7 ;  /* 0x0000000109077824 */ /* 0x020fe400078e0a07 */
[----:B------:R-:W-:-:S04]  /*1f0f0*/  IMAD R11, R25, 0xc0, RZ ;  /* 0x000000c0190b7824 */ /* 0x000fc800078e02ff */
[----:B------:R-:W-:Y:S01]  /*1f100*/  VIADD R9, R11, 0xbf ;  /* 0x000000bf0b097836 */ /* 0x000fe20000000000 */
[----:B------:R4:W-:Y:S01]  /*1f110*/  STL [R1+0x14], R11 ;  /* 0x0000140b01007387 */ /* 0x0009e20000100800 */
[----:B---3--:R-:W3:Y:S02]  /*1f120*/  LDC R2, c[0x0][0x448] ;  /* 0x00011200ff027b82 */ /* 0x008ee40000000800 */
[----:B---3--:R-:W-:-:S13]  /*1f130*/  ISETP.NE.AND P1, PT, R2, 0x1, PT ;  /* 0x000000010200780c */ /* 0x008fda0003f25270 */
[----:B------:R-:W3:Y:S08]  /*1f140*/  @P1 LDC R2, c[0x0][0x44c] ;  /* 0x00011300ff021b82 */ /* 0x000ef00000000800 */
[----:B------:R-:W0:Y:S01]  /*1f150*/  @P1 LDC R3, c[0x0][0x450] ;  /* 0x00011400ff031b82 */ /* 0x000e220000000800 */
[----:B---3--:R-:W-:-:S05]  /*1f160*/  @P1 IMAD.HI.U32 R2, R9, R2, RZ ;  /* 0x0000000209021227 */ /* 0x008fca00078e00ff */
[----:B0-----:R-:W-:Y:S01]  /*1f170*/  @P1 SHF.R.U32.HI R9, RZ, R3, R2 ;  /* 0x00000003ff091219 */ /* 0x001fe20000011602 */
[----:B--2---:R-:W-:-:S04]  /*1f180*/  @P2 IMAD.IADD R8, R5, 0x1, -R4 ;  /* 0x0000000105082824 */ /* 0x004fc800078e0a04 */
[----:B------:R-:W-:-:S04]  /*1f190*/  IMAD.IADD R20, R7, 0x1, R8 ;  /* 0x0000000107147824 */ /* 0x000fc800078e0208 */
[C---:B------:R-:W-:Y:S01]  /*1f1a0*/  VIADD R21, R20.reuse, 0x9f ;  /* 0x0000009f14157836 */ /* 0x040fe20000000000 */
[----:B------:R-:W-:-:S03]  /*1f1b0*/  IADD3 R18, R20, 0x1, -R13 ;  /* 0x0000000114127810 */ /* 0x000fc60007ffe80d */
[----:B------:R-:W-:-:S04]  /*1f1c0*/  IMAD.HI R21, R21, 0x66666667, RZ ;  /* 0x6666666715157827 */ /* 0x000fc800078e02ff */
[----:B------:R-:W-:Y:S01]  /*1f1d0*/  IMAD.IADD R9, R18, 0x1, R9 ;  /* 0x0000000112097824 */ /* 0x000fe200078e0209 */
[----:B------:R-:W-:-:S04]  /*1f1e0*/  SHF.R.U32.HI R2, RZ, 0x1f, R21 ;  /* 0x0000001fff027819 */ /* 0x000fc80000011615 */
[----:B------:R-:W-:Y:S02]  /*1f1f0*/  LEA.HI.SX32 R21, R21, R2, 0x1a ;  /* 0x0000000215157211 */ /* 0x000fe400078fd2ff */
[----:B------:R-:W0:Y:S02]  /*1f200*/  LDC.64 R2, c[0x0][0x9e0] ;  /* 0x00027800ff027b82 */ /* 0x000e240000000a00 */
[----:B0-----:R-:W-:Y:S01]  /*1f210*/  ISETP.GE.AND P3, PT, R3, 0x1, PT ;  /* 0x000000010300780c */ /* 0x001fe20003f66270 */
[----:B------:R-:W-:-:S12]  /*1f220*/  IMAD.IADD R2, R9, 0x1, R2 ;  /* 0x0000000109027824 */ /* 0x000fd800078e0202 */
[----:B----4-:R-:W-:Y:S05]  /*1f230*/  @!P3 BRA `(.L_x_12430) ;  /* 0x000000000048b947 */ /* 0x010fea0003800000 */
        /* <DEDUP_REMOVED lines=11> */
.L_x_12432:
[----:B------:R-:W-:-:S13]  /*1f2f0*/  ISETP.NE.AND P0, PT, R3, 0x1, PT ;  /* 0x000000010300780c */ /* 0x000fda0003f05270 */
[----:B------:R-:W0:Y:S02]  /*1f300*/  @P0 LDC.64 R4, c[0x0][0x9e8] ;  /* 0x00027a00ff040b82 */ /* 0x000e240000000a00 */
[----:B0-----:R-:W-:-:S05]  /*1f310*/  @P0 IMAD.HI.U32 R4, R10, R4, RZ ;  /* 0x000000040a040227 */ /* 0x001fca00078e00ff */
[----:B------:R-:W-:-:S07]  /*1f320*/  @P0 SHF.R.U32.HI R10, RZ, R5, R4 ;  /* 0x00000005ff0a0219 */ /* 0x000fce0000011604 */
.L_x_12433:
[----:B------:R-:W-:Y:S05]  /*1f330*/  BSYNC B0 ;  /* 0x0000000000007941 */ /* 0x000fea0003800000 */
.L_x_12431:
[----:B------:R-:W-:-:S05]  /*1f340*/  IMAD R10, R10, R3, R3 ;  /* 0x000000030a0a7224 */ /* 0x000fca00078e0203 */
[----:B------:R-:W-:-:S07]  /*1f350*/  VIMNMX R2, R2, R10, PT ;  /* 0x0000000a02027248 */ /* 0x000fce0003fe0100 */
.L_x_12430:
[----:B------:R-:W0:Y:S01]  /*1f360*/  @P1 LDC R5, c[0x0][0x44c] ;  /* 0x00011300ff051b82 */ /* 0x000e220000000800 */
[----:B------:R-:W-:Y:S01]  /*1f370*/  VIADD R2, R2, 0x9f ;  /* 0x0000009f02027836 */ /* 0x000fe20000000000 */
[----:B------:R-:W-:Y:S01]  /*1f380*/  ULDC UR4, c[0x0][0x9dc] ;  /* 0x0002770000047ab9 */ /* 0x000fe20000000800 */
[----:B------:R-:W-:Y:S02]  /*1f390*/  IMAD.MOV.U32 R4, RZ, RZ, R11 ;  /* 0x000000ffff047224 */ /* 0x000fe400078e000b */
[----:B------:R-:W-:-:S03]  /*1f3a0*/  IMAD.HI R2, R2, 0x66666667, RZ ;  /* 0x6666666702027827 */ /* 0x000fc600078e02ff */
[----:B------:R-:W2:Y:S01]  /*1f3b0*/  @P1 LDC R9, c[0x0][0x450] ;  /* 0x00011400ff091b82 */ /* 0x000ea20000000800 */
[----:B------:R-:W-:Y:S02]  /*1f3c0*/  IMAD.IADD R20, R20, 0x1, -R13 ;  /* 0x0000000114147824 */ /* 0x000fe400078e0a0d */
[----:B0-----:R-:W-:-:S05]  /*1f3d0*/  @P1 IMAD.HI.U32 R5, R11, R5, RZ ;  /* 0x000000050b051227 */ /* 0x001fca00078e00ff */
[----:B--2---:R-:W-:Y:S02]  /*1f3e0*/  @P1 SHF.R.U32.HI R4, RZ, R9, R5 ;  /* 0x00000009ff041219 */ /* 0x004fe40000011605 */
[----:B------:R-:W-:-:S03]  /*1f3f0*/  SHF.R.U32.HI R9, RZ, 0x1f, R2 ;  /* 0x0000001fff097819 */ /* 0x000fc60000011602 */
[----:B------:R-:W-:Y:S01]  /*1f400*/  IMAD.IADD R10, R20, 0x1, R4 ;  /* 0x00000001140a7824 */ /* 0x000fe200078e0204 */
[----:B------:R-:W-:-:S03]  /*1f410*/  LEA.HI.SX32 R9, R2, R9, 0x1a ;  /* 0x0000000902097211 */ /* 0x000fc600078fd2ff */
[----:B------:R-:W-:Y:S01]  /*1f420*/  VIADD R2, R10, -UR4 ;  /* 0x800000040a027c36 */ /* 0x000fe20008000000 */
[----:B------:R-:W-:Y:S01]  /*1f430*/  VIMNMX R9, R21, R9, PT ;  /* 0x0000000915097248 */ /* 0x000fe20003fe0100 */
        /* <DEDUP_REMOVED lines=11> */
.L_x_12436:
[----:B------:R-:W-:-:S13]  /*1f4f0*/  ISETP.NE.AND P0, PT, R3, 0x1, PT ;  /* 0x000000010300780c */ /* 0x000fda0003f05270 */
[----:B------:R-:W0:Y:S02]  /*1f500*/  @P0 LDC.64 R4, c[0x0][0x9e8] ;  /* 0x00027a00ff040b82 */ /* 0x000e240000000a00 */
[----:B0-----:R-:W-:-:S05]  /*1f510*/  @P0 IMAD.HI.U32 R4, R10, R4, RZ ;  /* 0x000000040a040227 */ /* 0x001fca00078e00ff */
[----:B------:R-:W-:-:S07]  /*1f520*/  @P0 SHF.R.U32.HI R10, RZ, R5, R4 ;  /* 0x00000005ff0a0219 */ /* 0x000fce0000011604 */
.L_x_12437:
[----:B------:R-:W-:Y:S05]  /*1f530*/  BSYNC B0 ;  /* 0x0000000000007941 */ /* 0x000fea0003800000 */
.L_x_12435:
[----:B------:R-:W-:-:S05]  /*1f540*/  IMAD R3, R10, R3, RZ ;  /* 0x000000030a037224 */ /* 0x000fca00078e02ff */
[----:B------:R-:W-:-:S07]  /*1f550*/  VIMNMX R2, R2, R3, !PT ;  /* 0x0000000302027248 */ /* 0x000fce0007fe0100 */
.L_x_12434:
[----:B------:R-:W-:Y:S01]  /*1f560*/  IMAD.HI R2, R2, 0x66666667, RZ ;  /* 0x6666666702027827 */ /* 0x000fe200078e02ff */
[----:B------:R-:W-:Y:S01]  /*1f570*/  BSSY B0, `(.L_x_12438) ;  /* 0x0000027000007945 */ /* 0x000fe20003800000 */
[----:B------:R-:W-:Y:S02]  /*1f580*/  LOP3.LUT R26, R0, 0xff, RZ, 0xc0, !PT ;  /* 0x000000ff001a7812 */ /* 0x000fe400078ec0ff */
[----:B------:R-:W-:Y:S02]  /*1f590*/  SHF.R.U32.HI R0, RZ, 0x10, R0 ;  /* 0x00000010ff007819 */ /* 0x000fe40000011600 */
        /* <DEDUP_REMOVED lines=9> */
[----:B------:R-:W-:Y:S02]  /*1f630*/  IABS R10, R5 ;  /* 0x00000005000a7213 */ /* 0x000fe40000000000 */
[----:B------:R-:W-:Y:S02]  /*1f640*/  IADD3 R11, R5, -0x1, R9 ;  /* 0xffffffff050b7810 */ /* 0x000fe40007ffe009 */
[----:B------:R-:W0:Y:S03]  /*1f650*/  I2F.RP R2, R10 ;  /* 0x0000000a00027306 */ /* 0x000e260000209400 */
[----:B------:R-:W-:-:S05]  /*1f660*/  IMAD.IADD R11, R11, 0x1, -R4 ;  /* 0x000000010b0b7824 */ /* 0x000fca00078e0a04 */
[----:B0-----:R-:W0:Y:S02]  /*1f670*/  MUFU.RCP R2, R2 ;  /* 0x0000000200027308 */ /* 0x001e240000001000 */
[----:B0-----:R-:W-:-:S06]  /*1f680*/  VIADD R2, R2, 0xffffffe ;  /* 0x0ffffffe02027836 */ /* 0x001fcc0000000000 */
[----:B------:R0:W2:Y:S02]  /*1f690*/  F2I.FTZ.U32.TRUNC.NTZ R3, R2 ;  /* 0x0000000200037305 */ /* 0x0000a4000021f000 */
[----:B0-----:R-:W-:-:S04]  /*1f6a0*/  LOP3.LUT R2, R11, R5, RZ, 0x3c, !PT ;  /* 0x000000050b027212 */ /* 0x001fc800078e3cff */
        /* <DEDUP_REMOVED lines=19> */
.L_x_12439:
[----:B------:R-:W-:Y:S05]  /*1f7e0*/  BSYNC B0 ;  /* 0x0000000000007941 */ /* 0x000fea0003800000 */
.L_x_12438:
[-C--:B------:R-:W-:Y:S01]  /*1f7f0*/  IMAD R4, R26, R2.reuse, R4 ;  /* 0x000000021a047224 */ /* 0x080fe200078e0204 */
        /* <DEDUP_REMOVED lines=24> */
.L_x_12583:
[----:B--2---:R-:W-:Y:S02]  /*1f980*/  ISETP.NE.AND P0, PT, R14, RZ, PT ;  /* 0x000000ff0e00720c */ /* 0x004fe40003f05270 */
[----:B------:R-:W-:-:S11]  /*1f990*/  PLOP3.LUT P6, PT, PT, PT, PT, 0x8, 0x0 ;  /* 0x000000000000781c */ /* 0x000fd60003fce170 */
[----:B------:R-:W-:Y:S05]  /*1f9a0*/  @P0 BRA `(.L_x_12443) ;  /* 0x00000000000c0947 */ /* 0x000fea0003800000 */
[----:B------:R-:W-:-:S03]  /*1f9b0*/  UMOV UR4, 0xffffffff ;  /* 0xffffffff00047882 */ /* 0x000fc60000000000 */
[----:B------:R-:W-:Y:S05]  /*1f9c0*/  BRA.DIV UR4, `(.L_x_12444) ;  /* 0x0000005e04587947 */ /* 0x000fea000b800000 */
[----:B------:R-:W-:-:S13]  /*1f9d0*/  ELECT P6, URZ, PT ;  /* 0x00000000003f782f */ /* 0x000fda00038c0000 */
.L_x_12443:
        /* <DEDUP_REMOVED lines=9> */
.L_x_12586:
[----:B------:R-:W-:Y:S05]  /*1fa70*/  BSYNC B1 ;  /* 0x0000000000017941 */ /* 0x000fea0003800000 */
.L_x_12445:
[----:B------:R-:W-:Y:S04]  /*1fa80*/  BSSY B1, `(.L_x_12447) ;  /* 0x0000050000017945 */ /* 0x000fe80003800000 */
[----:B------:R-:W-:Y:S05]  /*1fa90*/  @!P6 BRA `(.L_x_12448) ;  /* 0x000000040038e947 */ /* 0x000fea0003800000 */
[----:B------:R-:W0:Y:S04]  /*1faa0*/  LDL R9, [R1] ;  /* 0x0000000001097983 */ /* 0x000e280000100800 */
[----:B------:R-:W2:Y:S01]  /*1fab0*/  LDL R7, [R1+0x8] ;  /* 0x0000080001077983 */ /* 0x000ea20000100800 */
[----:B------:R-:W3:Y:S01]  /*1fac0*/  S2R R8, SR_TID.X ;  /* 0x0000000000087919 */ /* 0x000ee20000002100 */
[----:B------:R-:W-:Y:S01]  /*1fad0*/  BSSY B2, `(.L_x_12449) ;  /* 0x0000007000027945 */ /* 0x000fe20003800000 */
[----:B---3--:R-:W-:-:S04]  /*1fae0*/  LOP3.LUT R8, R8, 0x7f, RZ, 0xc0, !PT ;  /* 0x0000007f08087812 */ /* 0x008fc800078ec0ff */
[----:B------:R-:W-:Y:S01]  /*1faf0*/  ISETP.NE.AND P1, PT, R8, RZ, PT ;  /* 0x000000ff0800720c */ /* 0x000fe20003f25270 */
[----:B0-----:R-:W-:Y:S01]  /*1fb00*/  IMAD R5, R9, 0x8, R19 ;  /* 0x0000000809057824 */ /* 0x001fe200078e0213 */
[----:B--2---:R-:W-:-:S04]  /*1fb10*/  SHF.L.U32 R7, R7, 0x1f, RZ ;  /* 0x0000001f07077819 */ /* 0x004fc800000006ff */
[----:B------:R-:W0:Y:S02]  /*1fb20*/  SYNCS.PHASECHK.TRANS64.TRYWAIT P0, [R5+URZ+0x132a0], R7 ;  /* 0x0132a007050075a7 */ /* 0x000e24000800017f */
[----:B0-----:R-:W-:Y:S05]  /*1fb30*/  @!P0 BRA `(.L_x_12450) ;  /* 0x0000005c00308947 */ /* 0x001fea0003800000 */
.L_x_12587:
[----:B------:R-:W-:Y:S05]  /*1fb40*/  BSYNC B2 ;  /* 0x0000000000027941 */ /* 0x000fea0003800000 */
.L_x_12449:
        /* <DEDUP_REMOVED lines=9> */
.L_x_12452:
[----:B------:R-:W-:Y:S05]  /*1fbe0*/  BSYNC B2 ;  /* 0x0000000000027941 */ /* 0x000fea0003800000 */
.L_x_12451:
[----:B------:R-:W2:Y:S01]  /*1fbf0*/  LDL R8, [R1] ;  /* 0x0000000001087983 */ /* 0x000ea20000100800 */
[----:B------:R-:W-:Y:S01]  /*1fc00*/  IMAD.MOV.U32 R12, RZ, RZ, RZ ;  /* 0x000000ffff0c7224 */ /* 0x000fe200078e00ff */
[----:B------:R-:W-:Y:S01]  /*1fc10*/  UIADD3 UR4, UP0, UR38, 0x570, URZ ;  /* 0x0000057026047890 */ /* 0x000fe2000ff1e03f */
[----:B------:R-:W-:Y:S01]  /*1fc20*/  IMAD R9, R3, 0xa0, R6 ;  /* 0x000000a003097824 */ /* 0x000fe200078e0206 */
[----:B------:R-:W-:Y:S01]  /*1fc30*/  PLOP3.LUT P0, PT, PT, PT, PT, 0x80, 0x0 ;  /* 0x000000000000781c */ /* 0x000fe20003f0f070 */
[----:B------:R-:W-:Y:S01]  /*1fc40*/  VIADD R10, R5, 0x13290 ;  /* 0x00013290050a7836 */ /* 0x000fe20000000000 */
[----:B------:R-:W-:Y:S01]  /*1fc50*/  R2UR UR10, R12 ;  /* 0x000000000c0a72ca */ /* 0x000fe200000e0000 */
[----:B------:R-:W-:Y:S01]  /*1fc60*/  VIADD R9, R9, 0xffffff60 ;  /* 0xffffff6009097836 */ /* 0x000fe20000000000 */
[----:B------:R-:W-:Y:S01]  /*1fc70*/  UIADD3.X UR5, URZ, UR39, URZ, UP0, !UPT ;  /* 0x000000273f057290 */ /* 0x000fe200087fe43f */
[----:B------:R-:W-:Y:S01]  /*1fc80*/  UMOV UR6, 0x0 ;  /* 0x0000000000067882 */ /* 0x000fe20000000000 */
[----:B------:R-:W-:Y:S01]  /*1fc90*/  UMOV UR7, 0x12f00000 ;  /* 0x12f0000000077882 */ /* 0x000fe20000000000 */
[----:B--2---:R-:W-:-:S04]  /*1fca0*/  IMAD R8, R8, 0x2800, R19 ;  /* 0x0000280008087824 */ /* 0x004fc800078e0213 */
[----:B------:R-:W-:-:S07]  /*1fcb0*/  VIADD R11, R8, 0xe000 ;  /* 0x0000e000080b7836 */ /* 0x000fce0000000000 */
.L_x_12453:
        /* <DEDUP_REMOVED lines=13> */
.L_x_12588:
[----:B------:R-:W-:Y:S05]  /*1fd90*/  BSYNC B2 ;  /* 0x0000000000027941 */ /* 0x000fea0003800000 */
.L_x_12454:
[----:B------:R-:W-:Y:S01]  /*1fda0*/  BSSY B2, `(.L_x_12456) ;  /* 0x000000b000027945 */ /* 0x000fe20003800000 */
[----:B------:R-:W-:Y:S02]  /*1fdb0*/  IMAD.MOV.U32 R10, RZ, RZ, 0x0 ;  /* 0x00000000ff0a7424 */ /* 0x000fe400078e00ff */
[----:B------:R-:W-:Y:S01]  /*1fdc0*/  IMAD.MOV.U32 R11, RZ, RZ, 0x12f00000 ;  /* 0x12f00000ff0b7424 */ /* 0x000fe200078e00ff */
[----:B------:R-:W-:Y:S06]  /*1fdd0*/  @P1 BRA `(.L_x_12457) ;  /* 0x00000000001c1947 */ /* 0x000fec0003800000 */
[----:B-1----:R-:W1:Y:S01]  /*1fde0*/  S2R R13, SR_TID.X ;  /* 0x00000000000d7919 */ /* 0x002e620000002100 */
[----:B0-2---:R-:W-:-:S04]  /*1fdf0*/  IMAD.MOV.U32 R7, RZ, RZ, 0x2800 ;  /* 0x00002800ff077424 */ /* 0x005fc800078e00ff */
[----:B------:R3:W-:Y:S01]  /*1fe00*/  SYNCS.ARRIVE.TRANS64 RZ, [R5+URZ+0x132b0], R7 ;  /* 0x0132b00705ff79a7 */ /* 0x0007e2000800003f */
[----:B-1----:R-:W-:-:S04]  /*1fe10*/  LOP3.LUT R13, R13, 0x1f, RZ, 0xc0, !PT ;  /* 0x0000001f0d0d7812 */ /* 0x002fc800078ec0ff */
[----:B------:R-:W-:-:S13]  /*1fe20*/  ISETP.NE.AND P0, PT, R13, RZ, PT ;  /* 0x000000ff0d00720c */ /* 0x000fda0003f05270 */
[----:B---3--:R-:W-:Y:S05]  /*1fe30*/  @!P0 BRA `(.L_x_12457) ;  /* 0x0000000000048947 */ /* 0x008fea0003800000 */
[----:B------:R-:W-:Y:S01]  /*1fe40*/  BPT.TRAP 0x1 ;  /* 0x000000040000795c */ /* 0x000fe20000300000 */
.L_x_12457:
[----:B------:R-:W-:Y:S05]  /*1fe50*/  BSYNC B2 ;  /* 0x0000000000027941 */ /* 0x000fea0003800000 */
.L_x_12456:
        /* <DEDUP_REMOVED lines=8> */
.L_x_12458:
        /* <DEDUP_REMOVED lines=10> */
.L_x_12448:
[----:B------:R-:W-:Y:S05]  /*1ff80*/  BSYNC B1 ;  /* 0x0000000000017941 */ /* 0x000fea0003800000 */
.L_x_12447:
        /* <DEDUP_REMOVED lines=13> */
.L_x_12471:
        /* <DEDUP_REMOVED lines=13> */
.L_x_12589:
[----:B------:R-:W-:Y:S05]  /*20130*/  BSYNC B2 ;  /* 0x0000000000027941 */ /* 0x000fea0003800000 */
.L_x_12461:
        /* <DEDUP_REMOVED lines=9> */
.L_x_12464:
[----:B------:R-:W-:Y:S05]  /*201d0*/  BSYNC B2 ;  /* 0x0000000000027941 */ /* 0x000fea0003800000 */
.L_x_12463:
[----:B------:R-:W2:Y:S01]  /*201e0*/  LDL R8, [R1] ;  /* 0x0000000001087983 */ /* 0x000ea20000100800 */
        /* <DEDUP_REMOVED lines=11> */
.L_x_12465:
        /* <DEDUP_REMOVED lines=13> */
.L_x_12590:
[----:B------:R-:W-:Y:S05]  /*20370*/  BSYNC B2 ;  /* 0x0000000000027941 */ /* 0x000fea0003800000 */
.L_x_12466:
        /* <DEDUP_REMOVED lines=11> */
.L_x_12469:
[----:B------:R-:W-:Y:S05]  /*20430*/  BSYNC B2 ;  /* 0x0000000000027941 */ /* 0x000fea0003800000 */
.L_x_12468:
        /* <DEDUP_REMOVED lines=8> */
.L_x_12470:
        /* <DEDUP_REMOVED lines=10> */
.L_x_12460:
[----:B------:R-:W-:Y:S05]  /*20560*/  BSYNC B1 ;  /* 0x0000000000017941 */ /* 0x000fea0003800000 */
.L_x_12459:
[----:B------:R-:W2:Y:S04]  /*20570*/  LDL.LU R7, [R1] ;  /* 0x0000000001077983 */ /* 0x000ea80000300800 */
[----:B0-----:R-:W3:Y:S01]  /*20580*/  LDL.LU R10, [R1+0x8] ;  /* 0x00000800010a7983 */ /* 0x001ee20000300800 */
        /* <DEDUP_REMOVED lines=8> */
[----:B------:R2:W-:Y:S01]  /*20610*/  STL [R1], R5 ;  /* 0x0000000501007387 */ /* 0x0005e20000100800 */
[----:B------:R-:W-:Y:S05]  /*20620*/  @P2 BRA `(.L_x_12471) ;  /* 0xfffffff8008c2947 */ /* 0x000fea000383ffff */
.L_x_12441:
[----:B------:R-:W-:Y:S05]  /*20630*/  BSYNC B0 ;  /* 0x0000000000007941 */ /* 0x000fea0003800000 */
.L_x_12440:
        /* <DEDUP_REMOVED lines=21> */
[----:B0-2---:R-:W0:Y:S02]  /*20790*/  @P0 LDC.64 R4, c[0x0][0x9e8] ;  /* 0x00027a00ff040b82 */ /* 0x005e240000000a00 */
[----:B0-----:R-:W-:-:S05]  /*207a0*/  @P0 IMAD.HI.U32 R4, R6, R4, RZ ;  /* 0x0000000406040227 */ /* 0x001fca00078e00ff */
[----:B------:R-:W-:-:S04]  /*207b0*/  @P0 SHF.R.U32.HI R6, RZ, R5, R4 ;  /* 0x00000005ff060219 */ /* 0x000fc80000011604 */
[----:B------:R-:W-:Y:S01]  /*207c0*/  LOP3.LUT R6, RZ, R6, RZ, 0x33, !PT ;  /* 0x00000006ff067212 */ /* 0x000fe200078e33ff */
[----:B------:R-:W-:Y:S06]  /*207d0*/  BRA `(.L_x_12475) ;  /* 0x0000000000107947 */ /* 0x000fec0003800000 */
.L_x_12474:
[----:B------:R-:W-:-:S13]  /*207e0*/  ISETP.NE.AND P0, PT, R3, 0x1, PT ;  /* 0x000000010300780c */ /* 0x000fda0003f05270 */
[----:B0-2---:R-:W0:Y:S02]  /*207f0*/  @P0 LDC.64 R4, c[0x0][0x9e8] ;  /* 0x00027a00ff040b82 */ /* 0x005e240000000a00 */
[----:B0-----:R-:W-:-:S05]  /*20800*/  @P0 IMAD.HI.U32 R4, R6, R4, RZ ;  /* 0x0000000406040227 */ /* 0x001fca00078e00ff */
[----:B------:R-:W-:-:S07]  /*20810*/  @P0 SHF.R.U32.HI R6, RZ, R5, R4 ;  /* 0x00000005ff060219 */ /* 0x000fce0000011604 */
.L_x_12475:
[----:B------:R-:W-:Y:S05]  /*20820*/  BSYNC B0 ;  /* 0x0000000000007941 */ /* 0x000fea0003800000 */
.L_x_12473:
[----:B------:R-:W-:-:S05]  /*20830*/  IMAD R6, R6, R3, R3 ;  /* 0x0000000306067224 */ /* 0x000fca00078e0203 */
[----:B------:R-:W-:-:S07]  /*20840*/  VIMNMX R2, R2, R6, PT ;  /* 0x0000000602027248 */ /* 0x000fce0003fe0100 */
.L_x_12472:
[----:B------:R-:W-:Y:S01]  /*20850*/  VIADD R2, R2, 0x9f ;  /* 0x0000009f02027836 */ /* 0x000fe20000000000 */
[----:B------:R-:W-:Y:S01]  /*20860*/  ULDC UR4, c[0x0][0x9dc] ;  /* 0x0002770000047ab9 */ /* 0x000fe20000000800 */
[----:B0-2---:R-:W-:Y:S02]  /*20870*/  IMAD.MOV.U32 R5, RZ, RZ, R7 ;  /* 0x000000ffff057224 */ /* 0x005fe400078e0007 */
[----:B------:R-:W-:-:S05]  /*20880*/  IMAD.HI R2, R2, 0x66666667, RZ ;  /* 0x6666666702027827 */ /* 0x000fca00078e02ff */
[----:B------:R-:W-:-:S04]  /*20890*/  SHF.R.U32.HI R4, RZ, 0x1f, R2 ;  /* 0x0000001fff047819 */ /* 0x000fc80000011602 */
[----:B------:R-:W-:Y:S02]  /*208a0*/  LEA.HI.SX32 R4, R2, R4, 0x1a ;  /* 0x0000000402047211 */ /* 0x000fe400078fd2ff */
[----:B------:R-:W0:Y:S02]  /*208b0*/  @P1 LDC R2, c[0x0][0x450] ;  /* 0x00011400ff021b82 */ /* 0x000e240000000800 */
[----:B------:R-:W-:-:S06]  /*208c0*/  VIMNMX R21, R21, R4, PT ;  /* 0x0000000415157248 */ /* 0x000fcc0003fe0100 */
[----:B------:R-:W2:Y:S02]  /*208d0*/  @P1 LDC R4, c[0x0][0x44c] ;  /* 0x00011300ff041b82 */ /* 0x000ea40000000800 */
[----:B--2---:R-:W-:-:S05]  /*208e0*/  @P1 IMAD.HI.U32 R4, R7, R4, RZ ;  /* 0x0000000407041227 */ /* 0x004fca00078e00ff */
[----:B0-----:R-:W-:-:S05]  /*208f0*/  @P1 SHF.R.U32.HI R5, RZ, R2, R4 ;  /* 0x00000002ff051219 */ /* 0x001fca0000011604 */
        /* <DEDUP_REMOVED lines=13> */
.L_x_12478:
[----:B------:R-:W-:-:S13]  /*209d0*/  ISETP.NE.AND P0, PT, R3, 0x1, PT ;  /* 0x000000010300780c */ /* 0x000fda0003f05270 */
[----:B------:R-:W0:Y:S02]  /*209e0*/  @P0 LDC.64 R4, c[0x0][0x9e8] ;  /* 0x00027a00ff040b82 */ /* 0x000e240000000a00 */
[----:B0-----:R-:W-:-:S05]  /*209f0*/  @P0 IMAD.HI.U32 R4, R6, R4, RZ ;  /* 0x0000000406040227 */ /* 0x001fca00078e00ff */
[----:B------:R-:W-:-:S07]  /*20a00*/  @P0 SHF.R.U32.HI R6, RZ, R5, R4 ;  /* 0x00000005ff060219 */ /* 0x000fce0000011604 */
.L_x_12479:
[----:B------:R-:W-:Y:S05]  /*20a10*/  BSYNC B0 ;  /* 0x0000000000007941 */ /* 0x000fea0003800000 */
.L_x_12477:
[----:B------:R-:W-:-:S05]  /*20a20*/  IMAD R3, R6, R3, RZ ;  /* 0x0000000306037224 */ /* 0x000fca00078e02ff */
[----:B------:R-:W-:-:S07]  /*20a30*/  VIMNMX R2, R2, R3, !PT ;  /* 0x0000000302027248 */ /* 0x000fce0007fe0100 */
.L_x_12476:
[----:B------:R-:W-:Y:S01]  /*20a40*/  ISETP.NE.AND P1, PT, R0, RZ, PT ;  /* 0x000000ff0000720c */ /* 0x000fe20003f25270 */
[----:B------:R-:W-:Y:S01]  /*20a50*/  IMAD.HI R2, R2, 0x66666667, RZ ;  /* 0x6666666702027827 */ /* 0x000fe200078e02ff */
[----:B------:R-:W-:Y:S04]  /*20a60*/  BSSY B0, `(.L_x_12480) ;  /* 0x0000023000007945 */ /* 0x000fe80003800000 */
[----:B------:R-:W-:-:S04]  /*20a70*/  SHF.R.U32.HI R3, RZ, 0x1f, R2 ;  /* 0x0000001fff037819 */ /* 0x000fc80000011602 */
[----:B------:R-:W-:Y:S01]  /*20a80*/  LEA.HI.SX32 R3, R2, R3, 0x1a ;  /* 0x0000000302037211 */ /* 0x000fe200078fd2ff */
[----:B------:R-:W-:Y:S02]  /*20a90*/  IMAD.MOV.U32 R2, RZ, RZ, RZ ;  /* 0x000000ffff027224 */ /* 0x000fe400078e00ff */
[----:B------:R-:W0:Y:S01]  /*20aa0*/  @!P1 LDC R0, c[0x0][0x9f0] ;  /* 0x00027c00ff009b82 */ /* 0x000e220000000800 */
[----:B------:R-:W-:-:S04]  /*20ab0*/  VIMNMX R4, RZ, R3, !PT ;  /* 0x00000003ff047248 */ /* 0x000fc80007fe0100 */
        /* <DEDUP_REMOVED lines=29> */
.L_x_12481:
[----:B------:R-:W-:Y:S05]  /*20c90*/  BSYNC B0 ;  /* 0x0000000000007941 */ /* 0x000fea0003800000 */
.L_x_12480:
[----:B------:R-:W-:-:S05]  /*20ca0*/  IMAD R26, R26, R2, R4 ;  /* 0x000000021a1a7224 */ /* 0x000fca00078e0204 */
[----:B0-----:R-:W-:-:S04]  /*20cb0*/  VIADDMNMX R0, R26, R2, R21, PT ;  /* 0x000000021a007246 */ /* 0x001fc80003800115 */
        /* <DEDUP_REMOVED lines=9> */
[----:B------:R-:W2:Y:S01]  /*20d50*/  LDC.64 R2, c[0x0][0xc60] ;  /* 0x00031800ff027b82 */ /* 0x000ea20000000a00 */
[----:B------:R-:W0:Y:S02]  /*20d60*/  FLO.U32 R0, UR4 ;  /* 0x0000000400007d00 */ /* 0x000e2400080e0000 */
[----:B0-----:R-:W-:-:S06]  /*20d70*/  ISETP.EQ.U32.AND P0, PT, R0, R5, PT ;  /* 0x000000050000720c */ /* 0x001fcc0003f02070 */
[----:B------:R-:W2:Y:S07]  /*20d80*/  POPC R5, UR4 ;  /* 0x0000000400057d09 */ /* 0x000eae0008000000 */
[----:B--2---:R-:W2:Y:S01]  /*20d90*/  @P0 ATOMG.E.ADD.STRONG.GPU PT, R3, desc[UR44][R2.64], R5 ;  /* 0x00000005020309a8 */ /* 0x004ea200081ee1ec */
[----:B------:R-:W0:Y:S02]  /*20da0*/  S2R R4, SR_LTMASK ;  /* 0x0000000000047919 */ /* 0x000e240000003900 */
[----:B0-----:R-:W-:-:S04]  /*20db0*/  LOP3.LUT R4, R4, UR4, RZ, 0xc0, !PT ;  /* 0x0000000404047c12 */ /* 0x001fc8000f8ec0ff */
[----:B------:R-:W0:Y:S01]  /*20dc0*/  POPC R7, R4 ;  /* 0x0000000400077309 */ /* 0x000e220000000000 */
[----:B--2---:R-:W0:Y:S02]  /*20dd0*/  SHFL.IDX PT, R0, R3, R0, 0x1f ;  /* 0x00001f0003007589 */ /* 0x004e2400000e0000 */
[----:B0-----:R-:W-:Y:S01]  /*20de0*/  IADD3 R24, R0, UR36, R7 ;  /* 0x0000002400187c10 */ /* 0x001fe2000fffe007 */
[----:B------:R-:W-:Y:S06]  /*20df0*/  BRA `(.L_x_12483) ;  /* 0x0000002c00107947 */ /* 0x000fec0003800000 */
.L_x_12482:
        /* <DEDUP_REMOVED lines=17> */
[----:B-1----:R-:W-:-:S07]  /*20f10*/  IMAD.MOV.U32 R13, RZ, RZ, RZ ;  /* 0x000000ffff0d7224 */ /* 0x002fce00078e00ff */
[----:B------:R-:W-:-:S07]  /*20f20*/  LEPC R20, `(.L_x_12485) ;  /* 0x000000001014794e */ /* 0x000fce0000000000 */
[----:B0-----:R-:W-:Y:S05]  /*20f30*/  CALL.ABS.NOINC R2 ;  /* 0x0000000002007343 */ /* 0x001fea0003c00000 */
.L_x_12485:
[----:B------:R-:W-:Y:S05]  /*20f40*/  BSYNC B6 ;  /* 0x0000000000067941 */ /* 0x000fea0003800000 */
.L_x_12484:
        /* <DEDUP_REMOVED lines=22> */
.L_x_12487:
[----:B------:R-:W-:Y:S05]  /*210b0*/  BSYNC B6 ;  /* 0x0000000000067941 */ /* 0x000fea0003800000 */
.L_x_12486:
        /* <DEDUP_REMOVED lines=20> */
.L_x_12489:
[----:B------:R-:W-:Y:S05]  /*21200*/  BSYNC B6 ;  /* 0x0000000000067941 */ /* 0x000fea0003800000 */
.L_x_12488:
        /* <DEDUP_REMOVED lines=19> */
.L_x_12491:
[----:B------:R-:W-:Y:S05]  /*21340*/  BSYNC B6 ;  /* 0x0000000000067941 */ /* 0x000fea0003800000 */
.L_x_12490:
[----:B------:R-:W-:Y:S01]  /*21350*/  ULDC.64 UR4, c[0x0][0x9f8] ;  /* 0x00027e0000047ab9 */ /* 0x000fe20000000a00 */
[----:B------:R-:W-:Y:S01]  /*21360*/  IMAD.MOV.U32 R25, RZ, RZ, R27 ;  /* 0x000000ffff197224 */ /* 0x000fe200078e001b */
[----:B------:R-:W-:-:S04]  /*21370*/  ISETP.NE.U32.AND P0, PT, RZ, UR4, PT ;  /* 0x00000004ff007c0c */ /* 0x000fc8000bf05070 */
[----:B------:R-:W-:Y:S01]  /*21380*/  ISETP.NE.AND.EX P0, PT, RZ, UR5, PT, P0 ;  /* 0x00000005ff007c0c */ /* 0x000fe2000bf05300 */
[----:B------:R-:W-:-:S12]  /*21390*/  ULDC.64 UR4, c[0x0][0xa08] ;  /* 0x0002820000047ab9 */ /* 0x000fd80000000a00 */
[----:B------:R-:W0:Y:S02]  /*213a0*/  @P0 LDC.64 R2, c[0x0][0x9f8] ;  /* 0x00027e00ff020b82 */ /* 0x000e240000000a00 */
[----:B0-----:R-:W-:-:S05]  /*213b0*/  @P0 IMAD.WIDE R2, R27, 0x4, R2 ;  /* 0x000000041b020825 */ /* 0x001fca00078e0202 */
[----:B------:R0:W2:Y:S02]  /*213c0*/  @P0 LDG.E R25, desc[UR44][R2.64] ;  /* 0x0000002c02190981 */ /* 0x0000a4000c1e1900 */
[----:B0-----:R-:W0:Y:S02]  /*213d0*/  LDC.64 R2, c[0x0][0x418] ;  /* 0x00010600ff027b82 */ /* 0x001e240000000a00 */
[----:B0-----:R-:W-:Y:S01]  /*213e0*/  LOP3.LUT P0, RZ, R2, UR4, RZ, 0xfc, !PT ;  /* 0x0000000402ff7c12 */ /* 0x001fe2000f80fcff */
        /* <DEDUP_REMOVED lines=10> */
.L_x_12593:
        /* <DEDUP_REMOVED lines=8> */
.L_x_12596:
        /* <DEDUP_REMOVED lines=23> */
.L_x_12495:
[----:B--2---:R-:W2:Y:S01]  /*21680*/  LDL R3, [R1+0x4] ;  /* 0x0000040001037983 */ /* 0x004ea20000100800 */
[----:B------:R-:W-:Y:S01]  /*21690*/  IMAD R4, R29, 0x8, R19 ;  /* 0x000000081d047824 */ /* 0x000fe200078e0213 */
[----:B------:R-:W3:Y:S02]  /*216a0*/  S2R R2, SR_TID.X ;  /* 0x0000000000027919 */ /* 0x000ee40000002100 */
[----:B---3--:R-:W-:-:S04]  /*216b0*/  LOP3.LUT R2, R2, 0x7f, RZ, 0xc0, !PT ;  /* 0x0000007f02027812 */ /* 0x008fc800078ec0ff */
[----:B------:R-:W-:Y:S02]  /*216c0*/  ISETP.NE.AND P1, PT, R2, RZ, PT ;  /* 0x000000ff0200720c */ /* 0x000fe40003f25270 */
[----:B--2---:R-:W-:-:S04]  /*216d0*/  SHF.L.U32 R3, R3, 0x1f, RZ ;  /* 0x0000001f03037819 */ /* 0x004fc800000006ff */
[----:B------:R-:W2:Y:S02]  /*216e0*/  SYNCS.PHASECHK.TRANS64.TRYWAIT P0, [R4+URZ+0x13280], R3 ;  /* 0x01328003040075a7 */ /* 0x000ea4000800017f */
[----:B--2---:R-:W-:Y:S05]  /*216f0*/  @!P0 BRA `(.L_x_12496) ;  /* 0x0000004000e48947 */ /* 0x004fea0003800000 */
.L_x_12597:
        /* <DEDUP_REMOVED lines=8> */
.L_x_12497:
[----:B------:R-:W3:Y:S01]  /*21780*/  LDL R5, [R1+0x10] ;  /* 0x0000100001057983 */ /* 0x000ee20000100800 */
        /* <DEDUP_REMOVED lines=12> */
[----:B---3--:R-:W-:-:S05]  /*21850*/  IMAD R0, R0, 0xa0, R5 ;  /* 0x000000a000007824 */ /* 0x008fca00078e0205 */
[----:B------:R-:W-:-:S13]  /*21860*/  R2UR UR11, R0 ;  /* 0x00000000000b72ca */ /* 0x000fda00000e0000 */
[----:B------:R3:W-:Y:S01]  /*21870*/  UTMALDG.4D [UR8], [UR4], desc[UR6] ;  /* 0x00000608040075b4 */ /* 0x0007e20008019000 */
[----:B------:R-:W4:Y:S02]  /*21880*/  SYNCS.PHASECHK.TRANS64.TRYWAIT P0, [R4+URZ+0x13240], R3 ;  /* 0x01324003040075a7 */ /* 0x000f24000800017f */
[----:B---34-:R-:W-:Y:S05]  /*21890*/  @!P0 BRA `(.L_x_12498) ;  /* 0x0000004000908947 */ /* 0x018fea0003800000 */
.L_x_12598:
        /* <DEDUP_REMOVED lines=8> */
.L_x_12499:
        /* <DEDUP_REMOVED lines=17> */
.L_x_12493:
        /* <DEDUP_REMOVED lines=34> */
[----:B0-----:R-:W-:Y:S02]  /*21c50*/  IMAD.MOV.U32 R8, RZ, RZ, 0x70 ;  /* 0x00000070ff087424 */ /* 0x001fe400078e00ff */
[----:B------:R-:W-:Y:S02]  /*21c60*/  IMAD.MOV.U32 R12, RZ, RZ, 0x1 ;  /* 0x00000001ff0c7424 */ /* 0x000fe400078e00ff */
[----:B-1----:R-:W-:-:S07]  /*21c70*/  IMAD.MOV.U32 R13, RZ, RZ, RZ ;  /* 0x000000ffff0d7224 */ /* 0x002fce00078e00ff */
[----:B------:R-:W-:-:S07]  /*21c80*/  LEPC R20, `(.L_x_12501) ;  /* 0x000000001014794e */ /* 0x000fce0000000000 */
[----:B--2---:R-:W-:Y:S05]  /*21c90*/  CALL.ABS.NOINC R2 ;  /* 0x0000000002007343 */ /* 0x004fea0003c00000 */
.L_x_12501:
[----:B------:R-:W-:Y:S05]  /*21ca0*/  BSYNC B6 ;  /* 0x0000000000067941 */ /* 0x000fea0003800000 */
.L_x_12500:
[----:B------:R-:W3:Y:S01]  /*21cb0*/  LDL.LU R20, [R1+0x38] ;  /* 0x0000380001147983 */ /* 0x000ee20000300800 */
[----:B------:R-:W-:Y:S01]  /*21cc0*/  ULDC.64 UR6, c[0x0][0x2e0] ;  /* 0x0000b80000067ab9 */ /* 0x000fe20000000a00 */
[----:B------:R-:W4:Y:S01]  /*21cd0*/  LDC R9, c[0x0][0x448] ;  /* 0x00011200ff097b82 */ /* 0x000f220000000800 */
[----:B------:R-:W-:Y:S01]  /*21ce0*/  ULDC.64 UR4, c[0x0][0x2d8] ;  /* 0x0000b60000047ab9 */ /* 0x000fe20000000a00 */
[----:B--2---:R-:W3:Y:S01]  /*21cf0*/  LDL.LU.64 R2, [R1+0x28] ;  /* 0x0000280001027983 */ /* 0x004ee20000300a00 */
[----:B------:R-:W-:-:S03]  /*21d00*/  ULDC.64 UR8, c[0x0][0x280] ;  /* 0x0000a00000087ab9 */ /* 0x000fc60000000a00 */
[----:B------:R-:W2:Y:S04]  /*21d10*/  LDL.LU R21, [R1+0x3c] ;  /* 0x00003c0001157983 */ /* 0x000ea80000300800 */
[----:B------:R-:W2:Y:S04]  /*21d20*/  LDL.LU R4, [R1+0x1c] ;  /* 0x00001c0001047983 */ /* 0x000ea80000300800 */
[----:B------:R-:W2:Y:S01]  /*21d30*/  LDL R12, [R1+0x14] ;  /* 0x00001400010c7983 */ /* 0x000ea20000100800 */
[----:B----4-:R-:W-:-:S13]  /*21d40*/  ISETP.NE.AND P1, PT, R9, 0x1, PT ;  /* 0x000000010900780c */ /* 0x010fda0003f25270 */
[----:B------:R-:W4:Y:S08]  /*21d50*/  @P1 LDC R5, c[0x0][0x450] ;  /* 0x00011400ff051b82 */ /* 0x000f300000000800 */
[----:B0-----:R-:W0:Y:S01]  /*21d60*/  @P1 LDC R8, c[0x0][0x450] ;  /* 0x00011400ff081b82 */ /* 0x001e220000000800 */
[----:B---3--:R-:W-:Y:S02]  /*21d70*/  IMAD.MOV.U32 R3, RZ, RZ, R20 ;  /* 0x000000ffff037224 */ /* 0x008fe400078e0014 */
[----:B------:R-:W3:Y:S01]  /*21d80*/  S2R R20, SR_TID.X ;  /* 0x0000000000147919 */ /* 0x000ee20000002100 */
[----:B--2---:R-:W-:-:S02]  /*21d90*/  IMAD R0, R21, UR6, RZ ;  /* 0x0000000615007c24 */ /* 0x004fc4000f8e02ff */
[----:B------:R-:W-:-:S04]  /*21da0*/  IMAD.WIDE.U32 R2, R17, UR4, R2 ;  /* 0x0000000411027c25 */ /* 0x000fc8000f8e0002 */
[----:B------:R-:W-:Y:S01]  /*21db0*/  IMAD R3, R17, UR5, R3 ;  /* 0x0000000511037c24 */ /* 0x000fe2000f8e0203 */
[----:B------:R-:W-:Y:S01]  /*21dc0*/  ULDC.64 UR4, c[0x0][0x2d0] ;  /* 0x0000b40000047ab9 */ /* 0x000fe20000000a00 */
[C---:B------:R-:W-:Y:S02]  /*21dd0*/  IMAD R0, R4.reuse, UR7, R0 ;  /* 0x0000000704007c24 */ /* 0x040fe4000f8e0200 */
[----:B------:R-:W-:Y:S01]  /*21de0*/  IMAD.WIDE.U32 R2, R4, UR6, R2 ;  /* 0x0000000604027c25 */ /* 0x000fe2000f8e0002 */
[----:B------:R-:W-:Y:S01]  /*21df0*/  ULDC.64 UR6, c[0x0][0x2c8] ;  /* 0x0000b20000067ab9 */ /* 0x000fe20000000a00 */
[----:B------:R-:W2:Y:S02]  /*21e00*/  @P1 LDC R4, c[0x0][0x44c] ;  /* 0x00011300ff041b82 */ /* 0x000ea40000000800 */
[----:B------:R-:W-:Y:S01]  /*21e10*/  IMAD.IADD R3, R3, 0x1, R0 ;  /* 0x0000000103037824 */ /* 0x000fe200078e0200 */
[C---:B---3--:R-:W-:Y:S01]  /*21e20*/  LOP3.LUT R21, R20.reuse, 0x7f, RZ, 0xc0, !PT ;  /* 0x0000007f14157812 */ /* 0x048fe200078ec0ff */
[----:B------:R-:W-:-:S03]  /*21e30*/  IMAD.SHL.U32 R20, R20, 0x20, RZ ;  /* 0x0000002014147824 */ /* 0x000fc600078e00ff */
[----:B------:R-:W-:-:S04]  /*21e40*/  SHF.R.U32.HI R21, RZ, 0x2, R21 ;  /* 0x00000002ff157819 */ /* 0x000fc80000011615 */
[----:B------:R-:W-:-:S05]  /*21e50*/  LOP3.LUT R20, R21, 0x60, R20, 0xf8, !PT ;  /* 0x0000006015147812 */ /* 0x000fca00078ef814 */
[----:B------:R-:W-:Y:S02]  /*21e60*/  IMAD.IADD R6, R20, 0x1, R12 ;  /* 0x0000000114067824 */ /* 0x000fe400078e020c */
[----:B------:R3:W5:Y:S02]  /*21e70*/  LDL R20, [R1+0x34] ;  /* 0x0000340001147983 */ /* 0x0007640000100800 */
[----:B--2---:R-:W-:Y:S01]  /*21e80*/  @P1 IMAD.HI.U32 R0, R6, R4, RZ ;  /* 0x0000000406001227 */ /* 0x004fe200078e00ff */
[----:B------:R-:W2:Y:S03]  /*21e90*/  S2R R10, SR_TID.X ;  /* 0x00000000000a7919 */ /* 0x000ea60000002100 */
[----:B------:R-:W-:Y:S01]  /*21ea0*/  IMAD.MOV.U32 R4, RZ, RZ, R6 ;  /* 0x000000ffff047224 */ /* 0x000fe200078e0006 */
[----:B----4-:R-:W-:-:S04]  /*21eb0*/  @P1 SHF.R.U32.HI R4, RZ, R5, R0 ;  /* 0x00000005ff041219 */ /* 0x010fc80000011600 */
[----:B------:R-:W-:-:S05]  /*21ec0*/  SHF.R.S32.HI R0, RZ, 0x1f, R4 ;  /* 0x0000001fff007819 */ /* 0x000fca0000011404 */
[----:B------:R-:W-:-:S04]  /*21ed0*/  IMAD R0, R0, UR4, RZ ;  /* 0x0000000400007c24 */ /* 0x000fc8000f8e02ff */
[C---:B------:R-:W-:Y:S02]  /*21ee0*/  IMAD R7, R4.reuse, UR5, R0 ;  /* 0x0000000504077c24 */ /* 0x040fe4000f8e0200 */
[----:B------:R-:W-:Y:S02]  /*21ef0*/  IMAD.MOV R0, RZ, RZ, -R4 ;  /* 0x000000ffff007224 */ /* 0x000fe400078e0a04 */
[----:B------:R-:W-:-:S04]  /*21f00*/  IMAD.WIDE.U32 R4, R4, UR4, R2 ;  /* 0x0000000404047c25 */ /* 0x000fc8000f8e0002 */
[----:B------:R-:W-:Y:S02]  /*21f10*/  IMAD R0, R9, R0, R6 ;  /* 0x0000000009007224 */ /* 0x000fe400078e0206 */
[----:B------:R-:W-:-:S03]  /*21f20*/  IMAD.IADD R5, R5, 0x1, R7 ;  /* 0x0000000105057824 */ /* 0x000fc600078e0207 */
[----:B------:R-:W-:Y:S01]  /*21f30*/  SHF.R.S32.HI R7, RZ, 0x1f, R0 ;  /* 0x0000001fff077819 */ /* 0x000fe20000011400 */
[----:B------:R-:W-:-:S04]  /*21f40*/  IMAD.WIDE.U32 R4, R0, UR6, R4 ;  /* 0x0000000600047c25 */ /* 0x000fc8000f8e0004 */
[----:B------:R-:W-:Y:S02]  /*21f50*/  IMAD R7, R7, UR6, RZ ;  /* 0x0000000607077c24 */ /* 0x000fe4000f8e02ff */
[----:B--2---:R-:W-:Y:S02]  /*21f60*/  IMAD.SHL.U32 R21, R10, 0x10, RZ ;  /* 0x000000100a157824 */ /* 0x004fe400078e00ff */
[----:B------:R-:W-:Y:S01]  /*21f70*/  IMAD R7, R0, UR7, R7 ;  /* 0x0000000700077c24 */ /* 0x000fe2000f8e0207 */
[----:B------:R-:W-:Y:S02]  /*21f80*/  IADD3 R0, P0, R4, UR8, RZ ;  /* 0x0000000804007c10 */ /* 0x000fe4000ff1e0ff */
[----:B------:R-:W-:Y:S02]  /*21f90*/  LOP3.LUT R21, R21, 0x30, RZ, 0xc0, !PT ;  /* 0x0000003015157812 */ /* 0x000fe400078ec0ff */
[----:B------:R-:W-:Y:S01]  /*21fa0*/  IADD3.X R4, R5, UR9, R7, P0, !PT ;  /* 0x0000000905047c10 */ /* 0x000fe200087fe407 */
[----:B------:R-:W-:Y:S01]  /*21fb0*/  VIADD R5, R6, 0x80 ;  /* 0x0000008006057836 */ /* 0x000fe20000000000 */
[----:B------:R-:W2:Y:S03]  /*21fc0*/  @P1 LDC R7, c[0x0][0x44c] ;  /* 0x00011300ff071b82 */ /* 0x000ea60000000800 */
[----:B------:R-:W-:-:S02]  /*21fd0*/  IMAD.MOV.U32 R6, RZ, RZ, R5 ;  /* 0x000000ffff067224 */ /* 0x000fc400078e0005 */
[----:B--2---:R-:W-:-:S05]  /*21fe0*/  @P1 IMAD.HI.U32 R7, R5, R7, RZ ;  /* 0x0000000705071227 */ /* 0x004fca00078e00ff */
        /* <DEDUP_REMOVED lines=9> */
[----:B------:R-:W-:Y:S01]  /*22080*/  SHF.R.S32.HI R6, RZ, 0x1f, R5 ;  /* 0x0000001fff067819 */ /* 0x000fe20000011405 */
[----:B------:R-:W-:Y:S02]  /*22090*/  UMOV UR4, 0xffffffff ;  /* 0xffffffff00047882 */ /* 0x000fe40000000000 */
[----:B------:R-:W-:Y:S02]  /*220a0*/  IMAD.IADD R3, R3, 0x1, R7 ;  /* 0x0000000103037824 */ /* 0x000fe400078e0207 */
[----:B------:R-:W-:-:S02]  /*220b0*/  IMAD R6, R6, UR6, RZ ;  /* 0x0000000606067c24 */ /* 0x000fc4000f8e02ff */
[----:B------:R-:W-:-:S04]  /*220c0*/  IMAD.WIDE.U32 R2, R5, UR6, R2 ;  /* 0x0000000605027c25 */ /* 0x000fc8000f8e0002 */
[----:B------:R-:W-:Y:S01]  /*220d0*/  IMAD R6, R5, UR7, R6 ;  /* 0x0000000705067c24 */ /* 0x000fe2000f8e0206 */
[----:B------:R-:W-:-:S04]  /*220e0*/  IADD3 R2, P1, R2, UR8, RZ ;  /* 0x0000000802027c10 */ /* 0x000fc8000ff3e0ff */
[----:B------:R-:W-:Y:S01]  /*220f0*/  IADD3.X R3, R3, UR9, R6, P1, !PT ;  /* 0x0000000903037c10 */ /* 0x000fe20008ffe406 */
[----:B---3--:R-:W-:Y:S08]  /*22100*/  BRA.DIV UR4, `(.L_x_12502) ;  /* 0x0000003a04887947 */ /* 0x008ff0000b800000 */
[----:B------:R-:W0:Y:S02]  /*22110*/  S2R R7, SR_TID.X ;  /* 0x0000000000077919 */ /* 0x000e240000002100 */
[----:B0-----:R-:W-:Y:S02]  /*22120*/  LOP3.LUT R8, R7, 0x7f, RZ, 0xc0, !PT ;  /* 0x0000007f07087812 */ /* 0x001fe400078ec0ff */
[----:B------:R-:W2:Y:S04]  /*22130*/  LDL.LU R7, [R1+0x18] ;  /* 0x0000180001077983 */ /* 0x000ea80000300800 */
[----:B------:R-:W3:Y:S01]  /*22140*/  LDL.LU R11, [R1+0x14] ;  /* 0x00001400010b7983 */ /* 0x000ee20000300800 */
[----:B------:R-:W-:-:S03]  /*22150*/  SHF.R.U32.HI R10, RZ, 0x2, R8 ;  /* 0x00000002ff0a7819 */ /* 0x000fc60000011608 */
[----:B------:R-:W0:Y:S01]  /*22160*/  SHFL.IDX PT, R8, R0, RZ, 0x1c1f ;  /* 0x001c1fff00087589 */ /* 0x000e2200000e0000 */
[----:B--2---:R-:W-:-:S03]  /*22170*/  IMAD R5, R7, R9, RZ ;  /* 0x0000000907057224 */ /* 0x004fc600078e02ff */
[----:B------:R-:W2:Y:S01]  /*22180*/  SHFL.IDX PT, R7, R4, RZ, 0x1c1f ;  /* 0x001c1fff04077589 */ /* 0x000ea200000e0000 */
[----:B---3--:R-:W-:-:S05]  /*22190*/  IMAD.IADD R6, R10, 0x1, R11 ;  /* 0x000000010a067824 */ /* 0x008fca00078e020b */
[----:B------:R-:W-:-:S13]  /*221a0*/  ISETP.GE.AND P1, PT, R6, R5, PT ;  /* 0x000000050600720c */ /* 0x000fda0003f26270 */
[----:B0-----:R-:W-:-:S05]  /*221b0*/  @!P1 IADD3 R8, P2, R21, R8, RZ ;  /* 0x0000000815089210 */ /* 0x001fca0007f5e0ff */
[----:B--2---:R-:W-:-:S04]  /*221c0*/  @!P1 IMAD.X R7, RZ, RZ, R7, P2 ;  /* 0x000000ffff079224 */ /* 0x004fc800010e0607 */
[----:B------:R-:W-:Y:S02]  /*221d0*/  @!P1 IMAD.MOV.U32 R9, RZ, RZ, R7 ;  /* 0x000000ffff099224 */ /* 0x000fe400078e0007 */
[----:B------:R-:W-:-:S03]  /*221e0*/  VIADD R7, R6, 0x20 ;  /* 0x0000002006077836 */ /* 0x000fc60000000000 */
[----:B------:R-:W-:Y:S01]  /*221f0*/  @!PT LDS RZ, [RZ] ;  /* 0x00000000fffff984 */ /* 0x000fe20000000800 */
[----:B-----5:R0:W-:Y:S02]  /*22200*/  @!P1 LDGSTS.E.BYPASS.LTC128B.128 [R20+0xb000], desc[UR44][R8.64], !P0 ;  /* 0x0b00000008149fae */ /* 0x0201e4000c101d6c */
        /* <DEDUP_REMOVED lines=10> */
[----:B------:R-:W-:Y:S04]  /*222b0*/  SHFL.IDX PT, R4, R4, 0x3, 0x1c1f ;  /* 0x007c1f0004047f89 */ /* 0x000fe800000e0000 */
[----:B0-----:R-:W0:Y:S03]  /*222c0*/  SHFL.IDX PT, R8, R0, 0x2, 0x1c1f ;  /* 0x005c1f0000087f89 */ /* 0x001e2600000e0000 */
[----:B0-----:R-:W-:-:S05]  /*222d0*/  @!P1 IADD3 R8, P2, R21, R8, RZ ;  /* 0x0000000815089210 */ /* 0x001fca0007f5e0ff */
[----:B------:R-:W-:-:S04]  /*222e0*/  @!P1 IMAD.X R7, RZ, RZ, R7, P2 ;  /* 0x000000ffff079224 */ /* 0x000fc800010e0607 */
[----:B------:R-:W-:Y:S02]  /*222f0*/  @!P1 IMAD.MOV.U32 R9, RZ, RZ, R7 ;  /* 0x000000ffff099224 */ /* 0x000fe400078e0007 */
[----:B------:R-:W-:Y:S04]  /*22300*/  SHFL.IDX PT, R7, R2, RZ, 0x1c1f ;  /* 0x001c1fff02077589 */ /* 0x000fe800000e0000 */
[----:B------:R0:W-:Y:S04]  /*22310*/  @!P1 LDGSTS.E.BYPASS.LTC128B.128 [R20+0xc000], desc[UR44][R8.64], !P0 ;  /* 0x0c00000008149fae */ /* 0x0001e8000c101d6c */
[----:B------:R-:W-:Y:S04]  /*22320*/  SHFL.IDX PT, R2, R2, 0x1, 0x1c1f ;  /* 0x003c1f0002027f89 */ /* 0x000fe800000e0000 */
[----:B0-----:R0:W2:Y:S02]  /*22330*/  SHFL.IDX PT, R8, R0, 0x3, 0x1c1f ;  /* 0x007c1f0000087f89 */ /* 0x0010a400000e0000 */
[----:B0-----:R-:W-:-:S05]  /*22340*/  VIADD R0, R6, 0x80 ;  /* 0x0000008006007836 */ /* 0x001fca0000000000 */
[----:B------:R-:W-:Y:S01]  /*22350*/  ISETP.GE.AND P2, PT, R0, R5, PT ;  /* 0x000000050000720c */ /* 0x000fe20003f46270 */
[----:B------:R-:W-:-:S05]  /*22360*/  VIADD R0, R6, 0x60 ;  /* 0x0000006006007836 */ /* 0x000fca0000000000 */
[----:B------:R-:W-:Y:S02]  /*22370*/  ISETP.GE.AND P1, PT, R0, R5, PT ;  /* 0x000000050000720c */ /* 0x000fe40003f26270 */
[----:B------:R-:W0:Y:S04]  /*22380*/  SHFL.IDX PT, R0, R3, RZ, 0x1c1f ;  /* 0x001c1fff03007589 */ /* 0x000e2800000e0000 */
[----:B------:R-:W3:Y:S07]  /*22390*/  SHFL.IDX PT, R3, R3, 0x1, 0x1c1f ;  /* 0x003c1f0003037f89 */ /* 0x000eee00000e0000 */
[----:B--2---:R-:W-:-:S05]  /*223a0*/  @!P1 IADD3 R8, P3, R21, R8, RZ ;  /* 0x0000000815089210 */ /* 0x004fca0007f7e0ff */
[----:B------:R-:W-:-:S04]  /*223b0*/  @!P1 IMAD.X R4, RZ, RZ, R4, P3 ;  /* 0x000000ffff049224 */ /* 0x000fc800018e0604 */
[----:B------:R-:W-:-:S05]  /*223c0*/  @!P1 IMAD.MOV.U32 R9, RZ, RZ, R4 ;  /* 0x000000ffff099224 */ /* 0x000fca00078e0004 */
[----:B------:R2:W-:Y:S01]  /*223d0*/  @!P1 LDGSTS.E.BYPASS.LTC128B.128 [R20+0xc800], desc[UR44][R8.64], !P0 ;  /* 0x0c80000008149fae */ /* 0x0005e2000c101d6c */
[----:B------:R-:W-:-:S05]  /*223e0*/  @!P2 IADD3 R7, P1, R21, R7, RZ ;  /* 0x000000071507a210 */ /* 0x000fca0007f3e0ff */
[----:B0-----:R-:W-:Y:S02]  /*223f0*/  @!P2 IMAD.X R0, RZ, RZ, R0, P1 ;  /* 0x000000ffff00a224 */ /* 0x001fe400008e0600 */
[----:B--2---:R-:W-:Y:S02]  /*22400*/  @!P2 IMAD.MOV.U32 R8, RZ, RZ, R7 ;  /* 0x000000ffff08a224 */ /* 0x004fe400078e0007 */
[----:B------:R-:W-:-:S05]  /*22410*/  @!P2 IMAD.MOV.U32 R9, RZ, RZ, R0 ;  /* 0x000000ffff09a224 */ /* 0x000fca00078e0000 */
[----:B---3--:R0:W-:Y:S02]  /*22420*/  @!P2 LDGSTS.E.BYPASS.LTC128B.128 [R20+0xd000], desc[UR44][R8.64], !P0 ;  /* 0x0d0000000814afae */ /* 0x0081e4000c101d6c */
.L_x_12611:
        /* <DEDUP_REMOVED lines=10> */
.L_x_12503:
        /* <DEDUP_REMOVED lines=18> */
.L_x_12612:
[----:B------:R-:W-:Y:S05]  /*225f0*/  BSYNC B0 ;  /* 0x0000000000007941 */ /* 0x000fea0003800000 */
.L_x_12504:
[----:B------:R-:W3:Y:S02]  /*22600*/  LDL.LU R2, [R1+0x24] ;  /* 0x0000240001027983 */ /* 0x000ee40000300800 */
[----:B---3--:R-:W-:-:S05]  /*22610*/  VIADD R2, R2, 0xfffffffe ;  /* 0xfffffffe02027836 */ /* 0x008fca0000000000 */
[----:B------:R-:W-:-:S13]  /*22620*/  ISETP.GE.AND P0, PT, R2, R26, PT ;  /* 0x0000001a0200720c */ /* 0x000fda0003f06270 */
[----:B------:R-:W-:Y:S05]  /*22630*/  @!P0 BRA `(.L_x_12506) ;  /* 0x0000000c00388947 */ /* 0x000fea0003800000 */
[----:B0-----:R0:W5:Y:S01]  /*22640*/  LDL.LU R8, [R1+0x4] ;  /* 0x0000040001087983 */ /* 0x0011620000300800 */
[----:B--2---:R-:W-:-:S07]  /*22650*/  IMAD.MOV.U32 R0, RZ, RZ, R29 ;  /* 0x000000ffff007224 */ /* 0x004fce00078e001d */
.L_x_12526:
        /* <DEDUP_REMOVED lines=17> */
[----:B------:R-:W-:Y:S01]  /*22770*/  ULDC.64 UR6, c[0x0][0x428] ;  /* 0x00010a0000067ab9 */ /* 0x000fe20000000a00 */
[----:B----4-:R-:W-:-:S13]  /*22780*/  ISETP.NE.AND P0, PT, R3, 0x1, PT ;  /* 0x000000010300780c */ /* 0x010fda0003f05270 */
[----:B------:R-:W4:Y:S02]  /*22790*/  @P0 LDC.64 R4, c[0x0][0x440] ;  /* 0x00011000ff040b82 */ /* 0x000f240000000a00 */
[----:B----4-:R-:W-:-:S04]  /*227a0*/  @P0 IMAD.HI.U32 R6, R2, R4, RZ ;  /* 0x0000000402060227 */ /* 0x010fc800078e00ff */
        /* <DEDUP_REMOVED lines=12> */
.L_x_12509:
        /* <DEDUP_REMOVED lines=8> */
.L_x_12613:
[----:B------:R-:W-:Y:S05]  /*228f0*/  BSYNC B1 ;  /* 0x0000000000017941 */ /* 0x000fea0003800000 */
.L_x_12510:
        /* <DEDUP_REMOVED lines=9> */
.L_x_12513:
[----:B------:R-:W-:Y:S05]  /*22990*/  BSYNC B1 ;  /* 0x0000000000017941 */ /* 0x000fea0003800000 */
.L_x_12512:
[----:B------:R-:W4:Y:S01]  /*229a0*/  LDL R7, [R1+0x10] ;  /* 0x0000100001077983 */ /* 0x000f220000100800 */
[----:B------:R-:W-:Y:S01]  /*229b0*/  IMAD.MOV.U32 R10, RZ, RZ, RZ ;  /* 0x000000ffff0a7224 */ /* 0x000fe200078e00ff */
[----:B------:R-:W-:Y:S01]  /*229c0*/  UIADD3 UR4, UP0, UR38, 0x470, URZ ;  /* 0x0000047026047890 */ /* 0x000fe2000ff1e03f */
[----:B------:R-:W-:Y:S01]  /*229d0*/  IMAD R4, R29, 0x2800, R19 ;  /* 0x000028001d047824 */ /* 0x000fe200078e0213 */
[----:B------:R-:W-:Y:S01]  /*229e0*/  PLOP3.LUT P0, PT, PT, PT, PT, 0x80, 0x0 ;  /* 0x000000000000781c */ /* 0x000fe20003f0f070 */
[----:B------:R-:W-:Y:S01]  /*229f0*/  UMOV UR6, 0x0 ;  /* 0x0000000000067882 */ /* 0x000fe20000000000 */
[----:B------:R-:W-:Y:S01]  /*22a00*/  R2UR UR10, R10 ;  /* 0x000000000a0a72ca */ /* 0x000fe200000e0000 */
[----:B--2---:R-:W-:Y:S01]  /*22a10*/  VIADD R9, R4, 0x6000 ;  /* 0x0000600004097836 */ /* 0x004fe20000000000 */
[----:B------:R-:W-:Y:S01]  /*22a20*/  UIADD3.X UR5, URZ, UR39, URZ, UP0, !UPT ;  /* 0x000000273f057290 */ /* 0x000fe200087fe43f */
[----:B------:R-:W-:Y:S01]  /*22a30*/  UMOV UR7, 0x14f00000 ;  /* 0x14f0000000077882 */ /* 0x000fe20000000000 */
[----:B----4-:R-:W-:-:S02]  /*22a40*/  IMAD R3, R3, 0xa0, R7 ;  /* 0x000000a003037824 */ /* 0x010fc400078e0207 */
[----:B------:R-:W-:-:S09]  /*22a50*/  VIADD R7, R6, 0x13270 ;  /* 0x0001327006077836 */ /* 0x000fd20000000000 */
.L_x_12514:
        /* <DEDUP_REMOVED lines=13> */
.L_x_12614:
[----:B------:R-:W-:Y:S05]  /*22b30*/  BSYNC B1 ;  /* 0x0000000000017941 */ /* 0x000fea0003800000 */
.L_x_12515:
[----:B------:R-:W-:Y:S01]  /*22b40*/  BSSY B1, `(.L_x_12517) ;  /* 0x000000b000017945 */ /* 0x000fe20003800000 */
[----:B------:R-:W-:Y:S02]  /*22b50*/  IMAD.MOV.U32 R12, RZ, RZ, 0x0 ;  /* 0x00000000ff0c7424 */ /* 0x000fe400078e00ff */
[----:B-1----:R-:W-:Y:S01]  /*22b60*/  IMAD.MOV.U32 R13, RZ, RZ, 0x14f00000 ;  /* 0x14f00000ff0d7424 */ /* 0x002fe200078e00ff */
[----:B------:R-:W-:Y:S06]  /*22b70*/  @P1 BRA `(.L_x_12518) ;  /* 0x00000000001c1947 */ /* 0x000fec0003800000 */
[----:B------:R-:W1:Y:S01]  /*22b80*/  S2R R7, SR_TID.X ;  /* 0x0000000000077919 */ /* 0x000e620000002100 */
[----:B--23--:R-:W-:-:S04]  /*22b90*/  IMAD.MOV.U32 R5, RZ, RZ, 0x2800 ;  /* 0x00002800ff057424 */ /* 0x00cfc800078e00ff */
[----:B------:R4:W-:Y:S01]  /*22ba0*/  SYNCS.ARRIVE.TRANS64 RZ, [R6+URZ+0x13230], R5 ;  /* 0x0132300506ff79a7 */ /* 0x0009e2000800003f */
[----:B-1----:R-:W-:-:S04]  /*22bb0*/  LOP3.LUT R7, R7, 0x1f, RZ, 0xc0, !PT ;  /* 0x0000001f07077812 */ /* 0x002fc800078ec0ff */
[----:B------:R-:W-:-:S13]  /*22bc0*/  ISETP.NE.AND P0, PT, R7, RZ, PT ;  /* 0x000000ff0700720c */ /* 0x000fda0003f05270 */
[----:B----4-:R-:W-:Y:S05]  /*22bd0*/  @!P0 BRA `(.L_x_12518) ;  /* 0x0000000000048947 */ /* 0x010fea0003800000 */
[----:B------:R-:W-:Y:S01]  /*22be0*/  BPT.TRAP 0x1 ;  /* 0x000000040000795c */ /* 0x000fe20000300000 */
.L_x_12518:
[----:B------:R-:W-:Y:S05]  /*22bf0*/  BSYNC B1 ;  /* 0x0000000000017941 */ /* 0x000fea0003800000 */
.L_x_12517:
[----:B------:R-:W-:Y:S01]  /*22c00*/  R2UR UR10, R10 ;  /* 0x000000000a0a72ca */ /* 0x000fe200000e0000 */
[----:B------:R-:W-:Y:S01]  /*22c10*/  UIADD3 UR4, UP0, UR38, 0x370, URZ ;  /* 0x0000037026047890 */ /* 0x000fe2000ff1e03f */
[----:B------:R-:W-:Y:S01]  /*22c20*/  R2UR UR6, R12 ;  /* 0x000000000c0672ca */ /* 0x000fe200000e0000 */
[----:B------:R-:W-:Y:S01]  /*22c30*/  VIADD R4, R4, 0xe000 ;  /* 0x0000e00004047836 */ /* 0x000fe20000000000 */
[----:B------:R-:W-:Y:S01]  /*22c40*/  R2UR UR7, R13 ;  /* 0x000000000d0772ca */ /* 0x000fe200000e0000 */
[----:B--23--:R-:W-:Y:S01]  /*22c50*/  VIADD R6, R6, 0x13230 ;  /* 0x0001323006067836 */ /* 0x00cfe20000000000 */
[----:B------:R-:W-:Y:S01]  /*22c60*/  PLOP3.LUT P0, PT, PT, PT, PT, 0x80, 0x0 ;  /* 0x000000000000781c */ /* 0x000fe20003f0f070 */
[----:B------:R-:W-:-:S12]  /*22c70*/  UIADD3.X UR5, URZ, UR39, URZ, UP0, !UPT ;  /* 0x000000273f057290 */ /* 0x000fd800087fe43f */
.L_x_12519:
        /* <DEDUP_REMOVED lines=10> */
.L_x_12508:
[----:B------:R-:W-:Y:S05]  /*22d20*/  BSYNC B0 ;  /* 0x0000000000007941 */ /* 0x000fea0003800000 */
.L_x_12507:
[----:B------:R-:W3:Y:S02]  /*22d30*/  LDL R5, [R1+0x48] ;  /* 0x0000480001057983 */ /* 0x000ee40000100800 */
[----:B---3--:R-:W-:-:S13]  /*22d40*/  ISETP.NE.AND P0, PT, R5, 0x3, PT ;  /* 0x000000030500780c */ /* 0x008fda0003f05270 */
[----:B------:R-:W-:Y:S05]  /*22d50*/  @!P0 BRA `(.L_x_12520) ;  /* 0x0000000000048947 */ /* 0x000fea0003800000 */
[----:B------:R-:W-:Y:S01]  /*22d60*/  BPT.TRAP 0x1 ;  /* 0x000000040000795c */ /* 0x000fe20000300000 */
.L_x_12520:
        /* <DEDUP_REMOVED lines=8> */
.L_x_12615:
[----:B------:R-:W-:Y:S05]  /*22df0*/  BSYNC B0 ;  /* 0x0000000000007941 */ /* 0x000fea0003800000 */
.L_x_12521:
[----:B------:R-:W-:Y:S05]  /*22e00*/  @!P1 BRA `(.L_x_12523) ;  /* 0x0000000000049947 */ /* 0x000fea0003800000 */
[----:B------:R-:W-:Y:S01]  /*22e10*/  BPT.TRAP 0x1 ;  /* 0x000000040000795c */ /* 0x000fe20000300000 */
.L_x_12523:
[----:B---3--:R-:W-:Y:S01]  /*22e20*/  SHF.L.U32 R4, R8, 0x1f, RZ ;  /* 0x0000001f08047819 */ /* 0x008fe200000006ff */
[----:B------:R-:W-:-:S03]  /*22e30*/  IMAD R0, R0, 0x2800, RZ ;  /* 0x0000280000007824 */ /* 0x000fc600078e02ff */
[----:B------:R-:W3:Y:S02]  /*22e40*/  SYNCS.PHASECHK.TRANS64.TRYWAIT P0, [R3+URZ+0x13260], R4 ;  /* 0x01326004030075a7 */ /* 0x000ee4000800017f */
[----:B---3--:R-:W-:Y:S05]  /*22e50*/  @!P0 BRA `(.L_x_12524) ;  /* 0x0000003400648947 */ /* 0x008fea0003800000 */
.L_x_12616:
[----:B---3--:R-:W-:Y:S01]  /*22e60*/  LOP3.LUT R4, R0, R28, RZ, 0xfc, !PT ;  /* 0x0000001c00047212 */ /* 0x008fe200078efcff */
[----:B------:R-:W-:Y:S05]  /*22e70*/  WARPSYNC.ALL ;  /* 0x0000000000007948 */ /* 0x000fea0003800000 */
[----:B------:R-:W-:-:S06]  /*22e80*/  IMAD.IADD R4, R19, 0x1, R4 ;  /* 0x0000000113047824 */ /* 0x000fcc00078e0204 */
[----:B------:R-:W3:Y:S02]  /*22e90*/  LDSM.16.MT88.4 R4, [R4+0x6000] ;  /* 0x006000000404783b */ /* 0x000ee40000004200 */
[C-C-:B---3--:R-:W-:Y:S02]  /*22ea0*/  PRMT R8, R4.reuse, 0x6420, R5.reuse ;  /* 0x0000642004087816 */ /* 0x148fe40000000005 */
[----:B--2---:R-:W-:Y:S02]  /*22eb0*/  PRMT R9, R4, 0x7531, R5 ;  /* 0x0000753104097816 */ /* 0x004fe40000000005 */
[----:B------:R-:W-:Y:S02]  /*22ec0*/  LOP3.LUT R4, R0, R23, RZ, 0xfc, !PT ;  /* 0x0000001700047212 */ /* 0x000fe400078efcff */
[C-C-:B------:R-:W-:Y:S02]  /*22ed0*/  PRMT R10, R6.reuse, 0x6420, R7.reuse ;  /* 0x00006420060a7816 */ /* 0x140fe40000000007 */
[----:B------:R-:W-:Y:S01]  /*22ee0*/  PRMT R11, R6, 0x7531, R7 ;  /* 0x00007531060b7816 */ /* 0x000fe20000000007 */
[----:B------:R-:W-:-:S05]  /*22ef0*/  IMAD.IADD R4, R22, 0x1, R4 ;  /* 0x0000000116047824 */ /* 0x000fca00078e0204 */
[----:B------:R2:W-:Y:S02]  /*22f00*/  STSM.16.M88.4 [R4], R8 ;  /* 0x0000000804007844 */ /* 0x0005e40000000200 */
[----:B--2---:R-:W-:-:S05]  /*22f10*/  VIADD R10, R0, 0x800 ;  /* 0x00000800000a7836 */ /* 0x004fca0000000000 */
[----:B------:R-:W-:-:S05]  /*22f20*/  LOP3.LUT R4, R10, R28, RZ, 0xfc, !PT ;  /* 0x0000001c0a047212 */ /* 0x000fca00078efcff */
[----:B------:R-:W-:-:S06]  /*22f30*/  IMAD.IADD R4, R19, 0x1, R4 ;  /* 0x0000000113047824 */ /* 0x000fcc00078e0204 */
[----:B------:R-:W2:Y:S02]  /*22f40*/  LDSM.16.MT88.4 R4, [R4+0x6000] ;  /* 0x006000000404783b */ /* 0x000ea40000004200 */
[C-C-:B--2---:R-:W-:Y:S02]  /*22f50*/  PRMT R8, R4.reuse, 0x6420, R5.reuse ;  /* 0x0000642004087816 */ /* 0x144fe40000000005 */
[----:B------:R-:W-:Y:S02]  /*22f60*/  PRMT R9, R4, 0x7531, R5 ;  /* 0x0000753104097816 */ /* 0x000fe40000000005 */
        /* <DEDUP_REMOVED lines=16> */
[C---:B--2---:R-:W-:Y:S02]  /*23070*/  VIADD R10, R0.reuse, 0x1800 ;  /* 0x00001800000a7836 */ /* 0x044fe40000000000 */
[----:B------:R-:W-:-:S03]  /*23080*/  VIADD R0, R0, 0x2000 ;  /* 0x0000200000007836 */ /* 0x000fc60000000000 */
        /* <DEDUP_REMOVED lines=10> */
[C---:B--2---:R-:W-:Y:S02]  /*23130*/  LOP3.LUT R4, R0.reuse, R28, RZ, 0xfc, !PT ;  /* 0x0000001c00047212 */ /* 0x044fe400078efcff */
[----:B------:R-:W-:-:S03]  /*23140*/  LOP3.LUT R0, R0, R23, RZ, 0xfc, !PT ;  /* 0x0000001700007212 */ /* 0x000fc600078efcff */
[----:B------:R-:W-:Y:S02]  /*23150*/  IMAD.IADD R4, R19, 0x1, R4 ;  /* 0x0000000113047824 */ /* 0x000fe400078e0204 */
[----:B------:R-:W-:-:S04]  /*23160*/  IMAD.IADD R0, R22, 0x1, R0 ;  /* 0x0000000116007824 */ /* 0x000fc800078e0200 */
[----:B------:R-:W2:Y:S02]  /*23170*/  LDSM.16.MT88.4 R4, [R4+0x6000] ;  /* 0x006000000404783b */ /* 0x000ea40000004200 */
        /* <DEDUP_REMOVED lines=10> */
[----:B---3--:R-:W3:Y:S01]  /*23220*/  FENCE.VIEW.ASYNC.S ;  /* 0x00000000000073c6 */ /* 0x008ee20000000000 */
[----:B------:R-:W-:Y:S05]  /*23230*/  @!P1 BRA `(.L_x_12525) ;  /* 0x0000000000049947 */ /* 0x000fea0003800000 */
[----:B------:R-:W-:Y:S01]  /*23240*/  BPT.TRAP 0x1 ;  /* 0x000000040000795c */ /* 0x000fe20000300000 */
.L_x_12525:
[----:B--2---:R4:W5:Y:S01]  /*23250*/  LDL R8, [R1+0x4] ;  /* 0x0000040001087983 */ /* 0x0049620000100800 */
[----:B---3--:R2:W-:Y:S01]  /*23260*/  SYNCS.ARRIVE.TRANS64.A1T0 RZ, [R3+URZ+0x13250], RZ ;  /* 0x013250ff03ff79a7 */ /* 0x0085e2000810003f */
[----:B------:R-:W3:Y:S02]  /*23270*/  S2R R0, SR_TID.X ;  /* 0x0000000000007919 */ /* 0x000ee40000002100 */
        /* <DEDUP_REMOVED lines=9> */
[----:B----4-:R-:W-:Y:S05]  /*23310*/  @P0 BRA `(.L_x_12526) ;  /* 0xfffffff000d00947 */ /* 0x010fea000383ffff */
.L_x_12506:
        /* <DEDUP_REMOVED lines=10> */
[----:B--2---:R-:W3:Y:S02]  /*233c0*/  FLO.U32 R0, UR4 ;  /* 0x0000000400007d00 */ /* 0x004ee400080e0000 */
[----:B---3--:R-:W-:-:S06]  /*233d0*/  ISETP.EQ.U32.AND P1, PT, R0, R5, PT ;  /* 0x000000050000720c */ /* 0x008fcc0003f22070 */
[----:B------:R-:W4:Y:S07]  /*233e0*/  POPC R5, UR4 ;  /* 0x0000000400057d09 */ /* 0x000f2e0008000000 */
[----:B----4-:R-:W2:Y:S01]  /*233f0*/  @P1 ATOMG.E.ADD.STRONG.GPU PT, R3, desc[UR44][R2.64], R5 ;  /* 0x00000005020319a8 */ /* 0x010ea200081ee1ec */
[----:B------:R-:W3:Y:S02]  /*23400*/  S2R R4, SR_LTMASK ;  /* 0x0000000000047919 */ /* 0x000ee40000003900 */
[----:B---3--:R-:W-:-:S04]  /*23410*/  LOP3.LUT R4, R4, UR4, RZ, 0xc0, !PT ;  /* 0x0000000404047c12 */ /* 0x008fc8000f8ec0ff */
[----:B------:R-:W3:Y:S01]  /*23420*/  POPC R7, R4 ;  /* 0x0000000400077309 */ /* 0x000ee20000000000 */
[----:B--2---:R-:W3:Y:S02]  /*23430*/  SHFL.IDX PT, R0, R3, R0, 0x1f ;  /* 0x00001f0003007589 */ /* 0x004ee400000e0000 */
[----:B---3--:R-:W-:-:S07]  /*23440*/  IADD3 R24, R0, UR36, R7 ;  /* 0x0000002400187c10 */ /* 0x008fce000fffe007 */
.L_x_12528:
[----:B------:R-:W-:Y:S05]  /*23450*/  BSYNC B0 ;  /* 0x0000000000007941 */ /* 0x000fea0003800000 */
.L_x_12527:
[----:B------:R-:W-:Y:S05]  /*23460*/  @!P2 BRA `(.L_x_12529) ;  /* 0x000000000004a947 */ /* 0x000fea0003800000 */
[----:B------:R-:W-:Y:S01]  /*23470*/  BPT.TRAP 0x1 ;  /* 0x000000040000795c */ /* 0x000fe20000300000 */
.L_x_12529:
[----:B--2---:R-:W2:Y:S04]  /*23480*/  LDL R0, [R1+0x4] ;  /* 0x0000040001007983 */ /* 0x004ea80000100800 */
[----:B------:R-:W3:Y:S01]  /*23490*/  LDL R2, [R1+0x20] ;  /* 0x0000200001027983 */ /* 0x000ee20000100800 */
[----:B------:R-:W-:Y:S01]  /*234a0*/  BSSY B0, `(.L_x_12530) ;  /* 0x0000007000007945 */ /* 0x000fe20003800000 */
[----:B--2---:R-:W-:Y:S01]  /*234b0*/  LOP3.LUT R3, R0, 0x1, RZ, 0x3c, !PT ;  /* 0x0000000100037812 */ /* 0x004fe200078e3cff */
[----:B------:R-:W-:-:S03]  /*234c0*/  IMAD R0, R29, 0x8, R19 ;  /* 0x000000081d007824 */ /* 0x000fc600078e0213 */
[----:B------:R-:W-:Y:S02]  /*234d0*/  SHF.L.U32 R3, R3, 0x1f, RZ ;  /* 0x0000001f03037819 */ /* 0x000fe400000006ff */
[----:B---3--:R-:W-:Y:S02]  /*234e0*/  ISETP.NE.AND P2, PT, R2, 0x3, PT ;  /* 0x000000030200780c */ /* 0x008fe40003f45270 */
[----:B------:R-:W2:Y:S02]  /*234f0*/  SYNCS.PHASECHK.TRANS64.TRYWAIT P1, [R0+URZ+0x13270], R3 ;  /* 0x01327003000075a7 */ /* 0x000ea4000802017f */
[----:B--2---:R-:W-:Y:S09]  /*23500*/  @!P1 BRA `(.L_x_12531) ;  /* 0x0000002c00cc9947 */ /* 0x004ff20003800000 */
.L_x_12617:
[----:B------:R-:W-:Y:S05]  /*23510*/  BSYNC B0 ;  /* 0x0000000000007941 */ /* 0x000fea0003800000 */
.L_x_12530:
[----:B------:R-:W-:Y:S05]  /*23520*/  @!P2 BRA `(.L_x_12532) ;  /* 0x000000000004a947 */ /* 0x000fea0003800000 */
[----:B------:R-:W-:Y:S01]  /*23530*/  BPT.TRAP 0x1 ;  /* 0x000000040000795c */ /* 0x000fe20000300000 */
.L_x_12532:
[----:B------:R-:W2:Y:S02]  /*23540*/  LDL R2, [R1+0x4] ;  /* 0x0000040001027983 */ /* 0x000ea40000100800 */
[----:B--2---:R-:W-:-:S04]  /*23550*/  SHF.L.U32 R3, R2, 0x1f, RZ ;  /* 0x0000001f02037819 */ /* 0x004fc800000006ff */
[----:B------:R-:W2:Y:S02]  /*23560*/  SYNCS.PHASECHK.TRANS64.TRYWAIT P1, [R0+URZ+0x13260], R3 ;  /* 0x01326003000075a7 */ /* 0x000ea4000802017f */
[----:B--2---:R-:W-:Y:S05]  /*23570*/  @!P1 BRA `(.L_x_12533) ;  /* 0x0000002c00c49947 */ /* 0x004fea0003800000 */
.L_x_12618:
[----:B------:R-:W-:Y:S01]  /*23580*/  IMAD R2, R29, 0x2800, RZ ;  /* 0x000028001d027824 */ /* 0x000fe200078e02ff */
[----:B------:R-:W-:Y:S05]  /*23590*/  WARPSYNC.ALL ;  /* 0x0000000000007948 */ /* 0x000fea0003800000 */
[C---:B------:R-:W-:Y:S02]  /*235a0*/  LOP3.LUT R4, R2.reuse, R28, RZ, 0xfc, !PT ;  /* 0x0000001c02047212 */ /* 0x040fe400078efcff */
[----:B--2---:R-:W-:-:S03]  /*235b0*/  LOP3.LUT R3, R2, R23, RZ, 0xfc, !PT ;  /* 0x0000001702037212 */ /* 0x004fc600078efcff */
[----:B------:R-:W-:Y:S02]  /*235c0*/  IMAD.IADD R5, R19, 0x1, R4 ;  /* 0x0000000113057824 */ /* 0x000fe400078e0204 */
[----:B------:R-:W-:Y:S02]  /*235d0*/  IMAD.IADD R12, R22, 0x1, R3 ;  /* 0x00000001160c7824 */ /* 0x000fe400078e0203 */
[----:B------:R-:W-:Y:S02]  /*235e0*/  VIADD R3, R2, 0x800 ;  /* 0x0000080002037836 */ /* 0x000fe40000000000 */
[----:B------:R-:W0:Y:S02]  /*235f0*/  LDSM.16.MT88.4 R4, [R5+0x6000] ;  /* 0x006000000504783b */ /* 0x000e240000004200 */
[C-C-:B0----5:R-:W-:Y:S02]  /*23600*/  PRMT R8, R4.reuse, 0x6420, R5.reuse ;  /* 0x0000642004087816 */ /* 0x161fe40000000005 */
[----:B------:R-:W-:-:S02]  /*23610*/  PRMT R9, R4, 0x7531, R5 ;  /* 0x0000753104097816 */ /* 0x000fc40000000005 */
[----:B------:R-:W-:Y:S02]  /*23620*/  LOP3.LUT R4, R3, R28, RZ, 0xfc, !PT ;  /* 0x0000001c03047212 */ /* 0x000fe400078efcff */
[C-C-:B------:R-:W-:Y:S02]  /*23630*/  PRMT R10, R6.reuse, 0x6420, R7.reuse ;  /* 0x00006420060a7816 */ /* 0x140fe40000000007 */
[----:B------:R-:W-:Y:S01]  /*23640*/  PRMT R11, R6, 0x7531, R7 ;  /* 0x00007531060b7816 */ /* 0x000fe20000000007 */
[----:B------:R-:W-:Y:S01]  /*23650*/  IMAD.IADD R6, R19, 0x1, R4 ;  /* 0x0000000113067824 */ /* 0x000fe200078e0204 */
[----:B------:R-:W-:-:S03]  /*23660*/  LOP3.LUT R3, R3, R23, RZ, 0xfc, !PT ;  /* 0x0000001703037212 */ /* 0x000fc600078efcff */
[----:B------:R-:W-:Y:S02]  /*23670*/  STSM.16.M88.4 [R12], R8 ;  /* 0x000000080c007844 */ /* 0x000fe40000000200 */
[----:B-1----:R-:W-:Y:S02]  /*23680*/  IMAD.IADD R13, R22, 0x1, R3 ;  /* 0x00000001160d7824 */ /* 0x002fe400078e0203 */
        /* <DEDUP_REMOVED lines=47> */
.L_x_12534:
[----:B------:R-:W2:Y:S01]  /*23980*/  LDL.LU R3, [R1+0x4] ;  /* 0x0000040001037983 */ /* 0x000ea20000300800 */
        /* <DEDUP_REMOVED lines=10> */
[----:B------:R3:W-:Y:S02]  /*23a30*/  STL [R1+0x4], R3 ;  /* 0x0000040301007387 */ /* 0x0007e40000100800 */
.L_x_12483:
[----:B------:R-:W-:-:S13]  /*23a40*/  LOP3.LUT P0, RZ, R16, 0x2, RZ, 0xc0, !PT ;  /* 0x0000000210ff7812 */ /* 0x000fda000780c0ff */
[----:B------:R-:W-:Y:S05]  /*23a50*/  @!P0 BRA `(.L_x_12535) ;  /* 0x0000000000248947 */ /* 0x000fea0003800000 */
[----:B------:R-:W-:Y:S05]  /*23a60*/  WARPSYNC.ALL ;  /* 0x0000000000007948 */ /* 0x000fea0003800000 */
[----:B------:R-:W2:Y:S08]  /*23a70*/  S2UR UR5, SR_CgaCtaId ;  /* 0x00000000000579c3 */ /* 0x000eb00000008800 */
[----:B------:R-:W-:Y:S06]  /*23a80*/  BAR.SYNC.DEFER_BLOCKING 0x5, 0x200 ;  /* 0x0148000000007b1d */ /* 0x000fec0000010000 */
[----:B------:R-:W-:-:S02]  /*23a90*/  UMOV UR4, 0x400 ;  /* 0x0000040000047882 */ /* 0x000fc40000000000 */
[----:B--2---:R-:W-:-:S06]  /*23aa0*/  ULEA UR4, UR5, UR4, 0x18 ;  /* 0x0000000405047291 */ /* 0x004fcc000f8ec03f */
[----:B------:R-:W-:-:S05]  /*23ab0*/  IMAD.U32 R19, RZ, RZ, UR4 ;  /* 0x00000004ff137e24 */ /* 0x000fca000f8e00ff */
[----:B------:R2:W4:Y:S01]  /*23ac0*/  LDS.128 R24, [R19+0x132d0] ;  /* 0x0132d00013187984 */ /* 0x0005220000000c00 */
[----:B------:R-:W-:Y:S06]  /*23ad0*/  BAR.ARV 0x4, 0x200 ;  /* 0x0108000000007b1d */ /* 0x000fec0000002000 */
[----:B------:R-:W-:Y:S05]  /*23ae0*/  BRA `(.L_x_12536) ;  /* 0x0000000c00d87947 */ /* 0x000fea0003800000 */
.L_x_12535:
        /* <DEDUP_REMOVED lines=9> */
[----:B------:R-:W2:Y:S01]  /*23b80*/  @!P1 LDC.64 R4, c[0x0][0xc78] ;  /* 0x00031e00ff049b82 */ /* 0x000ea20000000a00 */
[----:B0-----:R-:W-:-:S05]  /*23b90*/  @!P1 IMAD.WIDE R2, R9, 0x4, R2 ;  /* 0x0000000409029825 */ /* 0x001fca00078e0202 */
[----:B------:R2:W3:Y:S02]  /*23ba0*/  @!P1 LDG.E R7, desc[UR44][R2.64] ;  /* 0x0000002c02079981 */ /* 0x0004e4000c1e1900 */
[----:B--2---:R-:W-:-:S05]  /*23bb0*/  @!P1 IMAD.WIDE R2, R9, 0x4, R4 ;  /* 0x0000000409029825 */ /* 0x004fca00078e0204 */
[----:B------:R-:W2:Y:S01]  /*23bc0*/  @!P1 LDG.E R4, desc[UR44][R2.64] ;  /* 0x0000002c02049981 */ /* 0x000ea2000c1e1900 */
        /* <DEDUP_REMOVED lines=9> */
[----:B---3--:R-:W-:Y:S02]  /*23c60*/  @!P1 IMAD.MOV.U32 R25, RZ, RZ, R7 ;  /* 0x000000ffff199224 */ /* 0x008fe400078e0007 */
        /* <DEDUP_REMOVED lines=19> */
.L_x_12628:
[----:B------:R-:W-:Y:S02]  /*23da0*/  ULDC UR4, c[0x0][0xc38] ;  /* 0x00030e0000047ab9 */ /* 0x000fe40000000800 */
[----:B------:R-:W-:-:S04]  /*23db0*/  IMAD.U32 R4, RZ, RZ, UR4 ;  /* 0x00000004ff047e24 */ /* 0x000fc8000f8e00ff */
[----:B--2---:R-:W-:-:S04]  /*23dc0*/  IMAD R3, R14, R4, RZ ;  /* 0x000000040e037224 */ /* 0x004fc800078e02ff */
[----:B------:R-:W-:-:S05]  /*23dd0*/  IMAD.IADD R6, R6, 0x1, R3 ;  /* 0x0000000106067824 */ /* 0x000fca00078e0203 */
[----:B------:R-:W-:-:S13]  /*23de0*/  ISETP.GT.AND P6, PT, R6, R0, PT ;  /* 0x000000000600720c */ /* 0x000fda0003fc4270 */
[----:B------:R-:W-:Y:S05]  /*23df0*/  @P6 BRA `(.L_x_12538) ;  /* 0x0000000000a46947 */ /* 0x000fea0003800000 */
.L_x_12541:
        /* <DEDUP_REMOVED lines=35> */
.L_x_12636:
[----:B------:R-:W-:Y:S02]  /*24030*/  ULDC UR4, c[0x0][0xc38] ;  /* 0x00030e0000047ab9 */ /* 0x000fe40000000800 */
[----:B------:R-:W-:-:S04]  /*24040*/  IMAD.U32 R4, RZ, RZ, UR4 ;  /* 0x00000004ff047e24 */ /* 0x000fc8000f8e00ff */
[----:B--2---:R-:W-:-:S04]  /*24050*/  IMAD R3, R14, R4, RZ ;  /* 0x000000040e037224 */ /* 0x004fc800078e02ff */
[----:B------:R-:W-:-:S05]  /*24060*/  IMAD.IADD R6, R3, 0x1, R6 ;  /* 0x0000000103067824 */ /* 0x000fca00078e0206 */
[----:B------:R-:W-:-:S13]  /*24070*/  ISETP.GT.AND P6, PT, R6, R0, PT ;  /* 0x000000000600720c */ /* 0x000fda0003fc4270 */
[----:B------:R-:W-:Y:S05]  /*24080*/  @!P6 BRA `(.L_x_12541) ;  /* 0xfffffffc005ce947 */ /* 0x000fea000383ffff */
.L_x_12538:
[----:B------:R-:W-:Y:S01]  /*24090*/  IMAD.IADD R6, R6, 0x1, -R3 ;  /* 0x0000000106067824 */ /* 0x000fe200078e0a03 */
[----:B------:R-:W-:-:S03]  /*240a0*/  UMOV UR4, 0xffffffff ;  /* 0xffffffff00047882 */ /* 0x000fc60000000000 */
[----:B------:R-:W-:-:S05]  /*240b0*/  IMAD R3, R2, R4, R6 ;  /* 0x0000000402037224 */ /* 0x000fca00078e0206 */
[----:B------:R-:W-:Y:S01]  /*240c0*/  ISETP.GT.AND P6, PT, R3, R0, PT ;  /* 0x000000000300720c */ /* 0x000fe20003fc4270 */
[----:B------:R-:W-:-:S12]  /*240d0*/  BRA.DIV UR4, `(.L_x_12542) ;  /* 0x0000002a04fc7947 */ /* 0x000fd8000b800000 */
[----:B------:R-:W-:-:S04]  /*240e0*/  VOTE.ANY R3, PT, !P6 ;  /* 0x0000000000037806 */ /* 0x000fc800070e0100 */
[----:B------:R-:W2:Y:S02]  /*240f0*/  POPC R7, R3 ;  /* 0x0000000300077309 */ /* 0x000ea40000000000 */
[----:B--2---:R2:W3:Y:S01]  /*24100*/  SHFL.IDX PT, R25, R25, R7, 0x1f ;  /* 0x00001f0719197589 */ /* 0x0044e200000e0000 */
[----:B------:R-:W-:-:S03]  /*24110*/  IMAD.IADD R27, R7, 0x1, R27 ;  /* 0x00000001071b7824 */ /* 0x000fc600078e021b */
[----:B------:R2:W4:Y:S04]  /*24120*/  SHFL.IDX PT, R5, R5, R7, 0x1f ;  /* 0x00001f0705057589 */ /* 0x00052800000e0000 */
.L_x_12641:
[----:B------:R-:W-:-:S13]  /*24130*/  ISETP.NE.AND P0, PT, R3, RZ, PT ;  /* 0x000000ff0300720c */ /* 0x000fda0003f05270 */
[----:B------:R-:W-:Y:S05]  /*24140*/  @!P0 BRA `(.L_x_12543) ;  /* 0x0000000000108947 */ /* 0x000fea0003800000 */
[----:B------:R-:W-:Y:S01]  /*24150*/  UMOV UR4, 0xffffffff ;  /* 0xffffffff00047882 */ /* 0x000fe20000000000 */
[----:B------:R-:W-:Y:S02]  /*24160*/  VIADD R12, R7, 0xffffffff ;  /* 0xffffffff070c7836 */ /* 0x000fe40000000000 */
[----:B------:R-:W-:Y:S05]  /*24170*/  BRA.DIV UR4, `(.L_x_12544) ;  /* 0x0000002e04347947 */ /* 0x000fea000b800000 */
[----:B------:R0:W0:Y:S02]  /*24180*/  SHFL.IDX PT, R24, R2, R12, 0x1f ;  /* 0x00001f0c02187589 */ /* 0x00002400000e0000 */
.L_x_12543:
[----:B----4-:R-:W-:Y:S01]  /*24190*/  ISETP.NE.AND P0, PT, R5, 0x1, PT ;  /* 0x000000010500780c */ /* 0x010fe20003f05270 */
[----:B0-----:R-:W-:-:S04]  /*241a0*/  IMAD R24, R24, R4, R6 ;  /* 0x0000000418187224 */ /* 0x001fc800078e0206 */
[----:B------:R-:W-:-:S08]  /*241b0*/  IMAD.IADD R0, R0, 0x1, -R24 ;  /* 0x0000000100007824 */ /* 0x000fd000078e0a18 */
[----:B------:R-:W-:Y:S05]  /*241c0*/  @!P0 BRA `(.L_x_12545) ;  /* 0x0000000000dc8947 */ /* 0x000fea0003800000 */
[-C--:B---3--:R-:W-:Y:S01]  /*241d0*/  IABS R4, R25.reuse ;  /* 0x0000001900047213 */ /* 0x088fe20000000000 */
[----:B------:R-:W-:Y:S01]  /*241e0*/  IMAD.MOV.U32 R2, RZ, RZ, RZ ;  /* 0x000000ffff027224 */ /* 0x000fe200078e00ff */
[----:B------:R-:W-:Y:S02]  /*241f0*/  IABS R8, R25 ;  /* 0x0000001900087213 */ /* 0x000fe40000000000 */
[----:B------:R-:W0:Y:S03]  /*24200*/  I2F.RP R6, R4 ;  /* 0x0000000400067306 */ /* 0x000e260000209400 */
[----:B------:R-:W-:-:S05]  /*24210*/  IMAD.MOV R8, RZ, RZ, -R8 ;  /* 0x000000ffff087224 */ /* 0x000fca00078e0a08 */
[----:B0-----:R-:W2:Y:S02]  /*24220*/  MUFU.RCP R6, R6 ;  /* 0x0000000600067308 */ /* 0x001ea40000001000 */
[----:B--2---:R-:W-:-:S06]  /*24230*/  VIADD R7, R6, 0xffffffe ;  /* 0x0ffffffe06077836 */ /* 0x004fcc0000000000 */
[----:B------:R-:W0:Y:S02]  /*24240*/  F2I.FTZ.U32.TRUNC.NTZ R3, R7 ;  /* 0x0000000700037305 */ /* 0x000e24000021f000 */
[----:B0-----:R-:W-:-:S04]  /*24250*/  IMAD.MOV R9, RZ, RZ, -R3 ;  /* 0x000000ffff097224 */ /* 0x001fc800078e0a03 */
[----:B------:R-:W-:-:S04]  /*24260*/  IMAD R9, R9, R4, RZ ;  /* 0x0000000409097224 */ /* 0x000fc800078e02ff */
[----:B------:R-:W-:Y:S01]  /*24270*/  IMAD.HI.U32 R2, R3, R9, R2 ;  /* 0x0000000903027227 */ /* 0x000fe200078e0002 */
[----:B------:R-:W-:-:S05]  /*24280*/  IABS R3, R0 ;  /* 0x0000000000037213 */ /* 0x000fca0000000000 */
[----:B------:R-:W-:-:S04]  /*24290*/  IMAD.HI.U32 R6, R2, R3, RZ ;  /* 0x0000000302067227 */ /* 0x000fc800078e00ff */
        /* <DEDUP_REMOVED lines=12> */
[----:B------:R0:W2:Y:S02]  /*24360*/  F2I.FTZ.U32.TRUNC.NTZ R3, R8 ;  /* 0x0000000800037305 */ /* 0x0000a4000021f000 */
[----:B0-----:R-:W-:-:S05]  /*24370*/  IABS R8, R5 ;  /* 0x0000000500087213 */ /* 0x001fca0000000000 */
[----:B------:R-:W-:Y:S02]  /*24380*/  IMAD.MOV R8, RZ, RZ, -R8 ;  /* 0x000000ffff087224 */ /* 0x000fe400078e0a08 */
[----:B--2---:R-:W-:-:S04]  /*24390*/  IMAD.MOV R9, RZ, RZ, -R3 ;  /* 0x000000ffff097224 */ /* 0x004fc800078e0a03 */
        /* <DEDUP_REMOVED lines=26> */
.L_x_12545:
[----:B------:R-:W0:Y:S02]  /*24540*/  LDC.64 R2, c[0x0][0xc90] ;  /* 0x00032400ff027b82 */ /* 0x000e240000000a00 */
[----:B0-----:R-:W-:-:S05]  /*24550*/  IMAD.WIDE R2, R27, 0x4, R2 ;  /* 0x000000041b027825 */ /* 0x001fca00078e0202 */
[----:B------:R-:W3:Y:S02]  /*24560*/  LDG.E R6, desc[UR44][R2.64] ;  /* 0x0000002c02067981 */ /* 0x000ee4000c1e1900 */
[----:B---3--:R-:W-:-:S05]  /*24570*/  IMAD R5, R25, R6, RZ ;  /* 0x0000000619057224 */ /* 0x008fca00078e02ff */
[----:B--2---:R-:W-:-:S04]  /*24580*/  IABS R7, R5 ;  /* 0x0000000500077213 */ /* 0x004fc80000000000 */
        /* <DEDUP_REMOVED lines=28> */
[----:B------:R-:W-:-:S04]  /*24750*/  VIADDMNMX R4, R3, R4, R6, PT ;  /* 0x0000000403047246 */ /* 0x000fc80003800106 */
        /* <DEDUP_REMOVED lines=25> */
[----:B------:R-:W-:Y:S02]  /*248f0*/  IMAD R26, R5, R4, R0 ;  /* 0x00000004051a7224 */ /* 0x000fe400078e0200 */
[----:B------:R-:W-:-:S07]  /*24900*/  IMAD.MOV.U32 R0, RZ, RZ, R5 ;  /* 0x000000ffff007224 */ /* 0x000fce00078e0005 */
.L_x_12546:
[----:B------:R-:W-:-:S05]  /*24910*/  LOP3.LUT R0, RZ, R0, RZ, 0x33, !PT ;  /* 0x00000000ff007212 */ /* 0x000fca00078e33ff */
[----:B------:R-:W-:Y:S01]  /*24920*/  IMAD.IADD R25, R25, 0x1, R0 ;  /* 0x0000000119197824 */ /* 0x000fe200078e0200 */
[----:B------:R-:W-:Y:S06]  /*24930*/  BRA `(.L_x_12547) ;  /* 0x00000000001c7947 */ /* 0x000fec0003800000 */
.L_x_12539:
[----:B------:R-:W-:Y:S01]  /*24940*/  UMOV UR4, URZ ;  /* 0x0000003f00047c82 */ /* 0x000fe20008000000 */
[----:B------:R-:W-:Y:S01]  /*24950*/  UMOV UR5, URZ ;  /* 0x0000003f00057c82 */ /* 0x000fe20008000000 */
[----:B------:R-:W-:Y:S01]  /*24960*/  ULDC UR6, c[0x0][0xc3c] ;  /* 0x00030f0000067ab9 */ /* 0x000fe20000000800 */
[----:B------:R-:W-:Y:S02]  /*24970*/  IMAD.MOV.U32 R24, RZ, RZ, R0 ;  /* 0x000000ffff187224 */ /* 0x000fe400078e0000 */
[----:B------:R-:W-:Y:S02]  /*24980*/  IMAD.U32 R25, RZ, RZ, UR4 ;  /* 0x00000004ff197e24 */ /* 0x000fe4000f8e00ff */
[----:B------:R-:W-:Y:S02]  /*24990*/  IMAD.U32 R26, RZ, RZ, UR5 ;  /* 0x00000005ff1a7e24 */ /* 0x000fe4000f8e00ff */
[----:B------:R-:W-:-:S07]  /*249a0*/  IMAD.U32 R27, RZ, RZ, UR6 ;  /* 0x00000006ff1b7e24 */ /* 0x000fce000f8e00ff */
.L_x_12547:
        /* <DEDUP_REMOVED lines=10> */
.L_x_12536:
[----:B------:R-:W-:Y:S02]  /*24a50*/  ULDC UR4, c[0x0][0xc3c] ;  /* 0x00030f0000047ab9 */ /* 0x000fe40000000800 */
[----:B----4-:R-:W-:-:S13]  /*24a60*/  ISETP.GE.AND P0, PT, R27, UR4, PT ;  /* 0x000000041b007c0c */ /* 0x010fda000bf06270 */
[----:B------:R-:W-:Y:S05]  /*24a70*/  @!P0 BRA `(.L_x_12548) ;  /* 0xffffffa000688947 */ /* 0x000fea000383ffff */
[----:B------:R-:W-:Y:S05]  /*24a80*/  BSYNC B7 ;  /* 0x0000000000077941 */ /* 0x000fea0003800000 */
.L_x_12426:
        /* <DEDUP_REMOVED lines=12> */
.L_x_12644:
[----:B------:R-:W-:Y:S05]  /*24b50*/  BSYNC B0 ;  /* 0x0000000000007941 */ /* 0x000fea0003800000 */
.L_x_12549:
[----:B------:R-:W-:-:S03]  /*24b60*/  UMOV UR4, 0xffffffff ;  /* 0xffffffff00047882 */ /* 0x000fc60000000000 */
[----:B------:R-:W-:Y:S05]  /*24b70*/  BRA.DIV UR4, `(.L_x_12551) ;  /* 0x0000002204f07947 */ /* 0x000fea000b800000 */
[----:B0-----:R-:W0:Y:S02]  /*24b80*/  S2R R0, SR_TID.X ;  /* 0x0000000000007919 */ /* 0x001e240000002100 */
[----:B0-----:R-:W-:-:S04]  /*24b90*/  SHF.R.U32.HI R0, RZ, 0x5, R0 ;  /* 0x00000005ff007819 */ /* 0x001fc80000011600 */
[----:B------:R-:W-:-:S05]  /*24ba0*/  LOP3.LUT R0, R0, 0x3, RZ, 0xc0, !PT ;  /* 0x0000000300007812 */ /* 0x000fca00078ec0ff */
[----:B------:R0:W3:Y:S02]  /*24bb0*/  SHFL.IDX PT, R14, R0, RZ, 0x1f ;  /* 0x00001fff000e7589 */ /* 0x0000e400000e0000 */
.L_x_12647:
[----:B---3--:R-:W-:-:S13]  /*24bc0*/  ISETP.NE.AND P0, PT, R14, RZ, PT ;  /* 0x000000ff0e00720c */ /* 0x008fda0003f05270 */
[----:B------:R-:W-:Y:S05]  /*24bd0*/  @P0 BRA `(.L_x_12235) ;  /* 0x0000000000a80947 */ /* 0x000fea0003800000 */
[----:B------:R-:W-:-:S03]  /*24be0*/  UMOV UR4, 0xffffffff ;  /* 0xffffffff00047882 */ /* 0x000fc60000000000 */
[----:B------:R-:W-:Y:S05]  /*24bf0*/  BRA.DIV UR4, `(.L_x_12552) ;  /* 0x0000002604047947 */ /* 0x000fea000b800000 */
[----:B------:R-:W-:-:S13]  /*24c00*/  ELECT P6, URZ, PT ;  /* 0x00000000003f782f */ /* 0x000fda00038c0000 */
.L_x_12650:
[----:B------:R-:W-:Y:S05]  /*24c10*/  @!P6 BRA `(.L_x_12235) ;  /* 0x000000000098e947 */ /* 0x000fea0003800000 */
[----:B0-----:R-:W3:Y:S02]  /*24c20*/  LDL.LU R0, [R1+0x40] ;  /* 0x0000400001007983 */ /* 0x001ee40000300800 */
[----:B---3--:R-:W-:-:S04]  /*24c30*/  LOP3.LUT R0, R0, 0x2, RZ, 0xfc, !PT ;  /* 0x0000000200007812 */ /* 0x008fc800078efcff */
[----:B------:R-:W-:-:S13]  /*24c40*/  ISETP.NE.AND P0, PT, R0, 0x3, PT ;  /* 0x000000030000780c */ /* 0x000fda0003f05270 */
[----:B------:R-:W-:Y:S05]  /*24c50*/  @!P0 BRA `(.L_x_12553) ;  /* 0x0000000000048947 */ /* 0x000fea0003800000 */
[----:B------:R-:W-:Y:S01]  /*24c60*/  BPT.TRAP 0x1 ;  /* 0x000000040000795c */ /* 0x000fe20000300000 */
.L_x_12553:
[----:B------:R-:W3:Y:S01]  /*24c70*/  LDL.LU R8, [R1+0x4] ;  /* 0x0000040001087983 */ /* 0x000ee20000300800 */
[----:B------:R-:W-:Y:S02]  /*24c80*/  VIADD R0, R6, 0x13240 ;  /* 0x0001324006007836 */ /* 0x000fe40000000000 */
[C---:B------:R-:W-:Y:S02]  /*24c90*/  VIADD R2, R29.reuse, 0x1 ;  /* 0x000000011d027836 */ /* 0x040fe40000000000 */
[----:B------:R-:W-:-:S03]  /*24ca0*/  IMAD R5, R29, 0x8, R0 ;  /* 0x000000081d057824 */ /* 0x000fc600078e0200 */
[----:B------:R-:W-:-:S04]  /*24cb0*/  ISETP.NE.AND P2, PT, R2, 0x2, PT ;  /* 0x000000020200780c */ /* 0x000fc80003f45270 */
[----:B------:R-:W-:Y:S02]  /*24cc0*/  SEL R3, RZ, 0x1, P2 ;  /* 0x00000001ff037807 */ /* 0x000fe40001000000 */
[----:B------:R-:W-:-:S05]  /*24cd0*/  SEL R7, R2, RZ, P2 ;  /* 0x000000ff02077207 */ /* 0x000fca0001000000 */
[----:B------:R-:W-:Y:S01]  /*24ce0*/  IMAD R9, R7, 0x8, R0 ;  /* 0x0000000807097824 */ /* 0x000fe200078e0200 */
[C---:B---3--:R-:W-:Y:S02]  /*24cf0*/  SHF.L.U32 R4, R8.reuse, 0x1f, RZ ;  /* 0x0000001f08047819 */ /* 0x048fe400000006ff */
[----:B------:R-:W-:Y:S02]  /*24d00*/  LOP3.LUT R3, R8, R3, RZ, 0x3c, !PT ;  /* 0x0000000308037212 */ /* 0x000fe400078e3cff */
[----:B------:R-:W0:Y:S02]  /*24d10*/  SYNCS.PHASECHK.TRANS64.TRYWAIT P1, [R5+URZ], R4 ;  /* 0x00000004050075a7 */ /* 0x000e24000802017f */
[----:B------:R-:W-:Y:S01]  /*24d20*/  SHF.L.U32 R0, R3, 0x1f, RZ ;  /* 0x0000001f03007819 */ /* 0x000fe200000006ff */
[----:B0-----:R-:W-:Y:S06]  /*24d30*/  @!P1 BRA `(.L_x_12554) ;  /* 0x0000002000d49947 */ /* 0x001fec0003800000 */
.L_x_12651:
[----:B------:R-:W3:Y:S02]  /*24d40*/  SYNCS.PHASECHK.TRANS64.TRYWAIT P1, [R9+URZ], R0 ;  /* 0x00000000090075a7 */ /* 0x000ee4000802017f */
[----:B---3--:R-:W-:Y:S05]  /*24d50*/  @!P1 BRA `(.L_x_12555) ;  /* 0x0000002000e09947 */ /* 0x008fea0003800000 */
.L_x_12652:
[----:B------:R-:W-:Y:S05]  /*24d60*/  @!P0 BRA `(.L_x_12556) ;  /* 0x0000000000048947 */ /* 0x000fea0003800000 */
[----:B------:R-:W-:Y:S01]  /*24d70*/  BPT.TRAP 0x1 ;  /* 0x000000040000795c */ /* 0x000fe20000300000 */
.L_x_12556:
[----:B------:R-:W-:-:S04]  /*24d80*/  IMAD R29, R29, 0x8, R6 ;  /* 0x000000081d1d7824 */ /* 0x000fc800078e0206 */
[----:B------:R-:W4:Y:S02]  /*24d90*/  SYNCS.PHASECHK.TRANS64.TRYWAIT P1, [R29+URZ+0x13260], R4 ;  /* 0x013260041d0075a7 */ /* 0x000f24000802017f */
[----:B----4-:R-:W-:Y:S05]  /*24da0*/  @!P1 BRA `(.L_x_12557) ;  /* 0x0000002000e09947 */ /* 0x010fea0003800000 */
.L_x_12653:
[----:B------:R-:W-:Y:S05]  /*24db0*/  @!P0 BRA `(.L_x_12558) ;  /* 0x0000000000048947 */ /* 0x000fea0003800000 */
[----:B------:R-:W-:Y:S01]  /*24dc0*/  BPT.TRAP 0x1 ;  /* 0x000000040000795c */ /* 0x000fe20000300000 */
.L_x_12558:
[----:B------:R-:W-:-:S04]  /*24dd0*/  IMAD R7, R7, 0x8, R6 ;  /* 0x0000000807077824 */ /* 0x000fc800078e0206 */
[----:B------:R-:W5:Y:S02]  /*24de0*/  SYNCS.PHASECHK.TRANS64.TRYWAIT P1, [R7+URZ+0x13260], R0 ;  /* 0x01326000070075a7 */ /* 0x000f64000802017f */
[----:B-----5:R-:W-:Y:S05]  /*24df0*/  @!P1 BRA `(.L_x_12559) ;  /* 0x0000002000e09947 */ /* 0x020fea0003800000 */
.L_x_12654:
[----:B------:R-:W-:Y:S05]  /*24e00*/  @!P0 BRA `(.L_x_12560) ;  /* 0x0000000000048947 */ /* 0x000fea0003800000 */
[----:B------:R-:W-:Y:S01]  /*24e10*/  BPT.TRAP 0x1 ;  /* 0x000000040000795c */ /* 0x000fe20000300000 */
.L_x_12560:
[----:B------:R-:W5:Y:S02]  /*24e20*/  SYNCS.PHASECHK.TRANS64.TRYWAIT P0, [R29+URZ+0x13280], R4 ;  /* 0x013280041d0075a7 */ /* 0x000f64000800017f */
[----:B-----5:R-:W-:Y:S05]  /*24e30*/  @!P0 BRA `(.L_x_12561) ;  /* 0x0000002000e48947 */ /* 0x020fea0003800000 */
.L_x_12562:
[----:B------:R0:W0:Y:S02]  /*24e40*/  SYNCS.PHASECHK.TRANS64.TRYWAIT P0, [R7+URZ+0x13280], R0 ;  /* 0x01328000070075a7 */ /* 0x000024000800017f */
[----:B0-----:R-:W-:Y:S05]  /*24e50*/  @!P0 NANOSLEEP.SYNCS 0x989680 ;  /* 0x009896800000895d */ /* 0x001fea0003900000 */
[----:B------:R-:W0:Y:S02]  /*24e60*/  @!P0 SYNCS.PHASECHK.TRANS64 P0, [R7+URZ+0x13280], R0 ;  /* 0x01328000070085a7 */ /* 0x000e24000800007f */
[----:B0-----:R-:W-:Y:S05]  /*24e70*/  @!P0 BRA `(.L_x_12562) ;  /* 0xfffffffc00f08947 */ /* 0x001fea000383ffff */
.L_x_12235:
[----:B------:R-:W-:Y:S05]  /*24e80*/  BSYNC B8 ;  /* 0x0000000000087941 */ /* 0x000fea0003800000 */
.L_x_12232:
[----:B------:R-:W-:Y:S05]  /*24e90*/  EXIT ;  /* 0x000000000000794d */ /* 0x000fea0003800000 */
.L_x_12261:
[----:B0-----:R0:W1:Y:S02]  /*24ea0*/  SYNCS.PHASECHK.TRANS64.TRYWAIT P5, [R74+URZ+0x13290], R77 ;  /* 0x0132904d4a0075a7 */ /* 0x00106400080a017f */
[----:B-1----:R-:W-:Y:S05]  /*24eb0*/  @!P5 NANOSLEEP.SYNCS 0x989680 ;  /* 0x009896800000d95d */ /* 0x002fea0003900000 */
[----:B------:R-:W1:Y:S02]  /*24ec0*/  @!P5 SYNCS.PHASECHK.TRANS64 P5, [R74+URZ+0x13290], R77 ;  /* 0x0132904d4a00d5a7 */ /* 0x000e6400080a007f */
[----:B-1----:R-:W-:Y:S05]  /*24ed0*/  @!P5 BRA `(.L_x_12261) ;  /* 0xfffffffc00f0d947 */ /* 0x002fea000383ffff */
[----:B------:R-:W-:Y:S05]  /*24ee0*/  BRA `(.L_x_12563) ;  /* 0xfffffddc00607947 */ /* 0x000fea000383ffff */
.L_x_12271:
[----:B0-----:R0:W1:Y:S02]  /*24ef0*/  SYNCS.PHASECHK.TRANS64.TRYWAIT P5, [R74+URZ+0x13290], R77 ;  /* 0x0132904d4a0075a7 */ /* 0x00106400080a017f */
[----:B-1----:R-:W-:Y:S05]  /*24f00*/  @!P5 NANOSLEEP.SYNCS 0x989680 ;  /* 0x009896800000d95d */ /* 0x002fea0003900000 */
[----:B------:R-:W1:Y:S02]  /*24f10*/  @!P5 SYNCS.PHASECHK.TRANS64 P5, [R74+URZ+0x13290], R77 ;  /* 0x0132904d4a00d5a7 */ /* 0x000e6400080a007f */
[----:B-1----:R-:W-:Y:S05]  /*24f20*/  @!P5 BRA `(.L_x_12271) ;  /* 0xfffffffc00f0d947 */ /* 0x002fea000383ffff */
[----:B------:R-:W-:Y:S05]  /*24f30*/  BRA `(.L_x_12564) ;  /* 0xfffffdec00b87947 */ /* 0x000fea000383ffff */
.L_x_12276:
[----:B0-----:R0:W1:Y:S02]  /*24f40*/  SYNCS.PHASECHK.TRANS64.TRYWAIT P1, [R74+URZ+0x13290], R77 ;  /* 0x0132904d4a0075a7 */ /* 0x001064000802017f */
[----:B-1----:R-:W-:Y:S05]  /*24f50*/  @!P1 NANOSLEEP.SYNCS 0x989680 ;  /* 0x009896800000995d */ /* 0x002fea0003900000 */
[----:B------:R-:W1:Y:S02]  /*24f60*/  @!P1 SYNCS.PHASECHK.TRANS64 P1, [R74+URZ+0x13290], R77 ;  /* 0x0132904d4a0095a7 */ /* 0x000e64000802007f */
[----:B-1----:R-:W-:Y:S05]  /*24f70*/  @!P1 BRA `(.L_x_12276) ;  /* 0xfffffffc00f09947 */ /* 0x002fea000383ffff */
[----:B------:R-:W-:Y:S05]  /*24f80*/  BRA `(.L_x_12565) ;  /* 0xfffffdfc00ec7947 */ /* 0x000fea000383ffff */
.L_x_12280:
[----:B------:R0:W0:Y:S02]  /*24f90*/  SYNCS.PHASECHK.TRANS64.TRYWAIT P0, [R74+URZ+0x132b0], R77 ;  /* 0x0132b04d4a0075a7 */ /* 0x000024000800017f */
[----:B0-----:R-:W-:Y:S05]  /*24fa0*/  @!P0 NANOSLEEP.SYNCS 0x989680 ;  /* 0x009896800000895d */ /* 0x001fea0003900000 */
[----:B------:R-:W0:Y:S02]  /*24fb0*/  @!P0 SYNCS.PHASECHK.TRANS64 P0, [R74+URZ+0x132b0], R77 ;  /* 0x0132b04d4a0085a7 */ /* 0x000e24000800007f */
[----:B0-----:R-:W-:Y:S05]  /*24fc0*/  @!P0 BRA `(.L_x_12280) ;  /* 0xfffffffc00f08947 */ /* 0x001fea000383ffff */
[----:B------:R-:W-:Y:S05]  /*24fd0*/  BRA `(.L_x_12566) ;  /* 0xfffffe0000607947 */ /* 0x000fea000383ffff */
.L_x_12308:
[----:B------:R-:W-:Y:S01]  /*24fe0*/  BSSY B1, `(.L_x_12567) ;  /* 0x0000007000017945 */ /* 0x000fe20003800000 */
[----:B------:R-:W-:Y:S02]  /*24ff0*/  IMAD.MOV.U32 R12, RZ, RZ, RZ ;  /* 0x000000ffff0c7224 */ /* 0x000fe400078e00ff */
[----:B------:R-:W-:Y:S02]  /*25000*/  IMAD.MOV.U32 R11, RZ, RZ, 0x1e1f ;  /* 0x00001e1fff0b7424 */ /* 0x000fe400078e00ff */
[----:B------:R-:W-:-:S07]  /*25010*/  IMAD.MOV.U32 R15, RZ, RZ, -0x1 ;  /* 0xffffffffff0f7424 */ /* 0x000fce00078e00ff */
[----:B------:R-:W-:Y:S05]  /*25020*/  WARPSYNC.COLLECTIVE R15, `(.L_x_12568) ;  /* 0x000000000f087348 */ /* 0x000fea0003c00000 */
[----:B------:R0:W1:Y:S02]  /*25030*/  SHFL.IDX P6, R14, R13, R12, R11 ;  /* 0x0000000c0d0e7389 */ /* 0x00006400000c000b */
[----:B01----:R-:W-:Y:S01]  /*25040*/  ENDCOLLECTIVE ;  /* 0x000000000000791b */ /* 0x003fe20003800000 */
.L_x_12568:
[----:B------:R-:W-:Y:S05]  /*25050*/  BSYNC B1 ;  /* 0x0000000000017941 */ /* 0x000fea0003800000 */
.L_x_12567:
        /* <DEDUP_REMOVED lines=8> */
.L_x_12569:
[----:B------:R-:W-:Y:S02]  /*250e0*/  IMAD.MOV.U32 R13, RZ, RZ, R4 ;  /* 0x000000ffff0d7224 */ /* 0x000fe400078e0004 */
[----:B------:R-:W-:-:S07]  /*250f0*/  IMAD.MOV.U32 R3, RZ, RZ, R14 ;  /* 0x000000ffff037224 */ /* 0x000fce00078e000e */
[----:B------:R-:W-:Y:S05]  /*25100*/  WARPSYNC.COLLECTIVE R15, `(.L_x_12570) ;  /* 0x000000000f087348 */ /* 0x000fea0003c00000 */
[----:B------:R0:W1:Y:S02]  /*25110*/  SHFL.IDX P6, R14, R13, R12, R11 ;  /* 0x0000000c0d0e7389 */ /* 0x00006400000c000b */
[----:B01----:R-:W-:Y:S01]  /*25120*/  ENDCOLLECTIVE ;  /* 0x000000000000791b */ /* 0x003fe20003800000 */
.L_x_12570:
[----:B------:R-:W-:Y:S02]  /*25130*/  IMAD.MOV.U32 R13, RZ, RZ, R5 ;  /* 0x000000ffff0d7224 */ /* 0x000fe400078e0005 */
[----:B------:R-:W-:-:S07]  /*25140*/  IMAD.MOV.U32 R4, RZ, RZ, R14 ;  /* 0x000000ffff047224 */ /* 0x000fce00078e000e */
[----:B------:R-:W-:Y:S05]  /*25150*/  WARPSYNC.COLLECTIVE R15, `(.L_x_12571) ;  /* 0x000000000f087348 */ /* 0x000fea0003c00000 */
[----:B------:R0:W1:Y:S02]  /*25160*/  SHFL.IDX P6, R14, R13, R12, R11 ;  /* 0x0000000c0d0e7389 */ /* 0x00006400000c000b */
[----:B01----:R-:W-:Y:S01]  /*25170*/  ENDCOLLECTIVE ;  /* 0x000000000000791b */ /* 0x003fe20003800000 */
.L_x_12571:
[----:B------:R-:W-:Y:S05]  /*25180*/  BRA `(.L_x_12572) ;  /* 0xfffffe14003c7947 */ /* 0x000fea000383ffff */
.L_x_12312:
[----:B-1----:R1:W2:Y:S02]  /*25190*/  SYNCS.PHASECHK.TRANS64.TRYWAIT P0, [R18+URZ+0x13200], R5 ;  /* 0x01320005120075a7 */ /* 0x0022a4000800017f */
[----:B--2---:R-:W-:Y:S05]  /*251a0*/  @!P0 NANOSLEEP.SYNCS 0x989680 ;  /* 0x009896800000895d */ /* 0x004fea0003900000 */
[----:B------:R-:W2:Y:S02]  /*251b0*/  @!P0 SYNCS.PHASECHK.TRANS64 P0, [R18+URZ+0x13200], R5 ;  /* 0x01320005120085a7 */ /* 0x000ea4000800007f */
[----:B--2---:R-:W-:Y:S05]  /*251c0*/  @!P0 BRA `(.L_x_12312) ;  /* 0xfffffffc00f08947 */ /* 0x004fea000383ffff */
[----:B------:R-:W-:Y:S05]  /*251d0*/  BRA `(.L_x_12573) ;  /* 0xfffffe1400dc7947 */ /* 0x000fea000383ffff */
.L_x_12316:
[----:B------:R-:W-:Y:S01]  /*251e0*/  BSSY B1, `(.L_x_12574) ;  /* 0x0000007000017945 */ /* 0x000fe20003800000 */
[----:B------:R-:W-:Y:S02]  /*251f0*/  IMAD.MOV.U32 R12, RZ, RZ, RZ ;  /* 0x000000ffff0c7224 */ /* 0x000fe400078e00ff */
[----:B------:R-:W-:Y:S02]  /*25200*/  IMAD.MOV.U32 R11, RZ, RZ, 0x1e1f ;  /* 0x00001e1fff0b7424 */ /* 0x000fe400078e00ff */
[----:B------:R-:W-:-:S07]  /*25210*/  IMAD.MOV.U32 R15, RZ, RZ, -0x1 ;  /* 0xffffffffff0f7424 */ /* 0x000fce00078e00ff */
[----:B------:R-:W-:Y:S05]  /*25220*/  WARPSYNC.COLLECTIVE R15, `(.L_x_12575) ;  /* 0x000000000f087348 */ /* 0x000fea0003c00000 */
[----:B------:R0:W1:Y:S02]  /*25230*/  SHFL.IDX P6, R14, R13, R12, R11 ;  /* 0x0000000c0d0e7389 */ /* 0x00006400000c000b */
[----:B01----:R-:W-:Y:S01]  /*25240*/  ENDCOLLECTIVE ;  /* 0x000000000000791b */ /* 0x003fe20003800000 */
.L_x_12575:
[----:B------:R-:W-:Y:S05]  /*25250*/  BSYNC B1 ;  /* 0x0000000000017941 */ /* 0x000fea0003800000 */
.L_x_12574:
        /* <DEDUP_REMOVED lines=8> */
.L_x_12576:
[----:B------:R-:W-:Y:S02]  /*252e0*/  IMAD.MOV.U32 R13, RZ, RZ, R20 ;  /* 0x000000ffff0d7224 */ /* 0x000fe400078e0014 */
[----:B------:R-:W-:-:S07]  /*252f0*/  IMAD.MOV.U32 R3, RZ, RZ, R14 ;  /* 0x000000ffff037224 */ /* 0x000fce00078e000e */
[----:B------:R-:W-:Y:S05]  /*25300*/  WARPSYNC.COLLECTIVE R15, `(.L_x_12577) ;  /* 0x000000000f087348 */ /* 0x000fea0003c00000 */
[----:B------:R0:W1:Y:S02]  /*25310*/  SHFL.IDX P6, R14, R13, R12, R11 ;  /* 0x0000000c0d0e7389 */ /* 0x00006400000c000b */
[----:B01----:R-:W-:Y:S01]  /*25320*/  ENDCOLLECTIVE ;  /* 0x000000000000791b */ /* 0x003fe20003800000 */
.L_x_12577:
[----:B------:R-:W-:Y:S02]  /*25330*/  IMAD.MOV.U32 R13, RZ, RZ, R4 ;  /* 0x000000ffff0d7224 */ /* 0x000fe400078e0004 */
[----:B------:R-:W-:-:S07]  /*25340*/  IMAD.MOV.U32 R20, RZ, RZ, R14 ;  /* 0x000000ffff147224 */ /* 0x000fce00078e000e */
[----:B------:R-:W-:Y:S05]  /*25350*/  WARPSYNC.COLLECTIVE R15, `(.L_x_12578) ;  /* 0x000000000f087348 */ /* 0x000fea0003c00000 */
[----:B------:R0:W1:Y:S02]  /*25360*/  SHFL.IDX P6, R14, R13, R12, R11 ;  /* 0x0000000c0d0e7389 */ /* 0x00006400000c000b */
[----:B01----:R-:W-:Y:S01]  /*25370*/  ENDCOLLECTIVE ;  /* 0x000000000000791b */ /* 0x003fe20003800000 */
.L_x_12578:
[----:B------:R-:W-:Y:S05]  /*25380*/  BRA `(.L_x_12579) ;  /* 0xfffffe2800107947 */ /* 0x000fea000383ffff */
.L_x_12320:
[----:B0-----:R0:W1:Y:S02]  /*25390*/  SYNCS.PHASECHK.TRANS64.TRYWAIT P1, [R18+URZ+0x13200], R21 ;  /* 0x01320015120075a7 */ /* 0x001064000802017f */
[----:B-1----:R-:W-:Y:S05]  /*253a0*/  @!P1 NANOSLEEP.SYNCS 0x989680 ;  /* 0x009896800000995d */ /* 0x002fea0003900000 */
[----:B------:R-:W1:Y:S02]  /*253b0*/  @!P1 SYNCS.PHASECHK.TRANS64 P1, [R18+URZ+0x13200], R21 ;  /* 0x01320015120095a7 */ /* 0x000e64000802007f */
[----:B-1----:R-:W-:Y:S05]  /*253c0*/  @!P1 BRA `(.L_x_12320) ;  /* 0xfffffffc00f09947 */ /* 0x002fea000383ffff */
[----:B------:R-:W-:Y:S05]  /*253d0*/  BRA `(.L_x_12580) ;  /* 0xfffffe28009c7947 */ /* 0x000fea000383ffff */
.L_x_12324:
[----:B-1----:R1:W2:Y:S02]  /*253e0*/  SYNCS.PHASECHK.TRANS64.TRYWAIT P1, [R12+URZ+0x13230], R3 ;  /* 0x013230030c0075a7 */ /* 0x0022a4000802017f */
[----:B--2---:R-:W-:Y:S05]  /*253f0*/  @!P1 NANOSLEEP.SYNCS 0x989680 ;  /* 0x009896800000995d */ /* 0x004fea0003900000 */
[----:B------:R-:W2:Y:S02]  /*25400*/  @!P1 SYNCS.PHASECHK.TRANS64 P1, [R12+URZ+0x13230], R3 ;  /* 0x013230030c0095a7 */ /* 0x000ea4000802007f */
[----:B--2---:R-:W-:Y:S05]  /*25410*/  @!P1 BRA `(.L_x_12324) ;  /* 0xfffffffc00f09947 */ /* 0x004fea000383ffff */
[----:B------:R-:W-:Y:S05]  /*25420*/  BRA `(.L_x_12323) ;  /* 0xfffffe3800f07947 */ /* 0x000fea000383ffff */
.L_x_12344:
[----:B-1----:R1:W2:Y:S02]  /*25430*/  SYNCS.PHASECHK.TRANS64.TRYWAIT P1, [R3+URZ+0x13230], R10 ;  /* 0x0132300a030075a7 */ /* 0x0022a4000802017f */
[----:B--2---:R-:W-:Y:S05]  /*25440*/  @!P1 NANOSLEEP.SYNCS 0x989680 ;  /* 0x009896800000995d */ /* 0x004fea0003900000 */
[----:B------:R-:W2:Y:S02]  /*25450*/  @!P1 SYNCS.PHASECHK.TRANS64 P1, [R3+URZ+0x13230], R10 ;  /* 0x0132300a030095a7 */ /* 0x000ea4000802007f */
[----:B--2---:R-:W-:Y:S05]  /*25460*/  @!P1 BRA `(.L_x_12344) ;  /* 0xfffffffc00f09947 */ /* 0x004fea000383ffff */
[----:B------:R-:W-:Y:S05]  /*25470*/  BRA `(.L_x_12343) ;  /* 0xfffffe8400907947 */ /* 0x000fea000383ffff */
.L_x_12349:
[----:B-1----:R1:W2:Y:S02]  /*25480*/  SYNCS.PHASECHK.TRANS64.TRYWAIT P1, [R20+URZ+0x13250], R10 ;  /* 0x0132500a140075a7 */ /* 0x0022a4000802017f */
[----:B--2---:R-:W-:Y:S05]  /*25490*/  @!P1 NANOSLEEP.SYNCS 0x989680 ;  /* 0x009896800000995d */ /* 0x004fea0003900000 */
[----:B------:R-:W2:Y:S02]  /*254a0*/  @!P1 SYNCS.PHASECHK.TRANS64 P1, [R20+URZ+0x13250], R10 ;  /* 0x0132500a140095a7 */ /* 0x000ea4000802007f */
[----:B--2---:R-:W-:Y:S05]  /*254b0*/  @!P1 BRA `(.L_x_12349) ;  /* 0xfffffffc00f09947 */ /* 0x004fea000383ffff */
[----:B------:R-:W-:Y:S05]  /*254c0*/  BRA `(.L_x_12348) ;  /* 0xfffffe8c00007947 */ /* 0x000fea000383ffff */
.L_x_12370:
[----:B-1----:R1:W2:Y:S02]  /*254d0*/  SYNCS.PHASECHK.TRANS64.TRYWAIT P1, [R11+URZ+0x13230], R12 ;  /* 0x0132300c0b0075a7 */ /* 0x0022a4000802017f */
[----:B--2---:R-:W-:Y:S05]  /*254e0*/  @!P1 NANOSLEEP.SYNCS 0x989680 ;  /* 0x009896800000995d */ /* 0x004fea0003900000 */
[----:B------:R-:W2:Y:S02]  /*254f0*/  @!P1 SYNCS.PHASECHK.TRANS64 P1, [R11+URZ+0x13230], R12 ;  /* 0x0132300c0b0095a7 */ /* 0x000ea4000802007f */
[----:B--2---:R-:W-:Y:S05]  /*25500*/  @!P1 BRA `(.L_x_12370) ;  /* 0xfffffffc00f09947 */ /* 0x004fea000383ffff */
[----:B------:R-:W-:Y:S05]  /*25510*/  BRA `(.L_x_12369) ;  /* 0xfffffed400607947 */ /* 0x000fea000383ffff */
.L_x_12375:
[----:B---3--:R3:W4:Y:S02]  /*25520*/  SYNCS.PHASECHK.TRANS64.TRYWAIT P1, [R14+URZ+0x13250], R9 ;  /* 0x013250090e0075a7 */ /* 0x008724000802017f */
[----:B----4-:R-:W-:Y:S05]  /*25530*/  @!P1 NANOSLEEP.SYNCS 0x989680 ;  /* 0x009896800000995d */ /* 0x010fea0003900000 */
[----:B------:R-:W4:Y:S02]  /*25540*/  @!P1 SYNCS.PHASECHK.TRANS64 P1, [R14+URZ+0x13250], R9 ;  /* 0x013250090e0095a7 */ /* 0x000f24000802007f */
[----:B----4-:R-:W-:Y:S05]  /*25550*/  @!P1 BRA `(.L_x_12375) ;  /* 0xfffffffc00f09947 */ /* 0x010fea000383ffff */
[----:B------:R-:W-:Y:S05]  /*25560*/  BRA `(.L_x_12374) ;  /* 0xfffffed800d07947 */ /* 0x000fea000383ffff */
.L_x_12384:
[----:B-1----:R1:W2:Y:S02]  /*25570*/  SYNCS.PHASECHK.TRANS64.TRYWAIT P1, [R12+URZ+0x13230], R9 ;  /* 0x013230090c0075a7 */ /* 0x0022a4000802017f */
[----:B--2---:R-:W-:Y:S05]  /*25580*/  @!P1 NANOSLEEP.SYNCS 0x989680 ;  /* 0x009896800000995d */ /* 0x004fea0003900000 */
[----:B------:R-:W2:Y:S02]  /*25590*/  @!P1 SYNCS.PHASECHK.TRANS64 P1, [R12+URZ+0x13230], R9 ;  /* 0x013230090c0095a7 */ /* 0x000ea4000802007f */
[----:B--2---:R-:W-:Y:S05]  /*255a0*/  @!P1 BRA `(.L_x_12384) ;  /* 0xfffffffc00f09947 */ /* 0x004fea000383ffff */
[----:B------:R-:W-:Y:S05]  /*255b0*/  BRA `(.L_x_12383) ;  /* 0xffffff0400147947 */ /* 0x000fea000383ffff */
.L_x_12389:
[----:B-1----:R1:W2:Y:S02]  /*255c0*/  SYNCS.PHASECHK.TRANS64.TRYWAIT P1, [R14+URZ+0x13250], R9 ;  /* 0x013250090e0075a7 */ /* 0x0022a4000802017f */
[----:B--2---:R-:W-:Y:S05]  /*255d0*/  @!P1 NANOSLEEP.SYNCS 0x989680 ;  /* 0x009896800000995d */ /* 0x004fea0003900000 */
[----:B------:R-:W2:Y:S02]  /*255e0*/  @!P1 SYNCS.PHASECHK.TRANS64 P1, [R14+URZ+0x13250], R9 ;  /* 0x013250090e0095a7 */ /* 0x000ea4000802007f */
[----:B--2---:R-:W-:Y:S05]  /*255f0*/  @!P1 BRA `(.L_x_12389) ;  /* 0xfffffffc00f09947 */ /* 0x004fea000383ffff */
[----:B------:R-:W-:Y:S05]  /*25600*/  BRA `(.L_x_12388) ;  /* 0xffffff0800847947 */ /* 0x000fea000383ffff */
.L_x_12404:
[----:B-1----:R1:W2:Y:S02]  /*25610*/  SYNCS.PHASECHK.TRANS64.TRYWAIT P1, [R11+URZ+0x13250], R0 ;  /* 0x013250000b0075a7 */ /* 0x0022a4000802017f */
[----:B--2---:R-:W-:Y:S05]  /*25620*/  @!P1 NANOSLEEP.SYNCS 0x989680 ;  /* 0x009896800000995d */ /* 0x004fea0003900000 */
[----:B------:R-:W2:Y:S02]  /*25630*/  @!P1 SYNCS.PHASECHK.TRANS64 P1, [R11+URZ+0x13250], R0 ;  /* 0x013250000b0095a7 */ /* 0x000ea4000802007f */
[----:B--2---:R-:W-:Y:S05]  /*25640*/  @!P1 BRA `(.L_x_12404) ;  /* 0xfffffffc00f09947 */ /* 0x004fea000383ffff */
[----:B------:R-:W-:Y:S05]  /*25650*/  BRA `(.L_x_12403) ;  /* 0xffffff4c00dc7947 */ /* 0x000fea000383ffff */
.L_x_12442:
[----:B------:R-:W0:Y:S01]  /*25660*/  S2R R10, SR_TID.X ;  /* 0x00000000000a7919 */ /* 0x000e220000002100 */
[----:B------:R-:W-:Y:S01]  /*25670*/  BSSY B1, `(.L_x_12581) ;  /* 0x000000a000017945 */ /* 0x000fe20003800000 */
[----:B------:R-:W-:Y:S02]  /*25680*/  IMAD.MOV.U32 R12, RZ, RZ, RZ ;  /* 0x000000ffff0c7224 */ /* 0x000fe400078e00ff */
[----:B------:R-:W-:Y:S02]  /*25690*/  IMAD.MOV.U32 R11, RZ, RZ, 0x1f ;  /* 0x0000001fff0b7424 */ /* 0x000fe400078e00ff */
[----:B------:R-:W-:Y:S01]  /*256a0*/  IMAD.MOV.U32 R15, RZ, RZ, -0x1 ;  /* 0xffffffffff0f7424 */ /* 0x000fe200078e00ff */
[----:B0-----:R-:W-:-:S04]  /*256b0*/  SHF.R.U32.HI R10, RZ, 0x5, R10 ;  /* 0x00000005ff0a7819 */ /* 0x001fc8000001160a */
[----:B------:R-:W-:-:S05]  /*256c0*/  LOP3.LUT R10, R10, 0x3, RZ, 0xc0, !PT ;  /* 0x000000030a0a7812 */ /* 0x000fca00078ec0ff */
[----:B-1----:R-:W-:-:S07]  /*256d0*/  IMAD.MOV.U32 R13, RZ, RZ, R10 ;  /* 0x000000ffff0d7224 */ /* 0x002fce00078e000a */
[----:B------:R-:W-:Y:S05]  /*256e0*/  WARPSYNC.COLLECTIVE R15, `(.L_x_12582) ;  /* 0x000000000f087348 */ /* 0x000fea0003c00000 */
[----:B------:R0:W1:Y:S02]  /*256f0*/  SHFL.IDX P6, R14, R13, R12, R11 ;  /* 0x0000000c0d0e7389 */ /* 0x00006400000c000b */
[----:B01----:R-:W-:Y:S01]  /*25700*/  ENDCOLLECTIVE ;  /* 0x000000000000791b */ /* 0x003fe20003800000 */
.L_x_12582:
[----:B------:R-:W-:Y:S05]  /*25710*/  BSYNC B1 ;  /* 0x0000000000017941 */ /* 0x000fea0003800000 */
.L_x_12581:
[----:B------:R-:W-:Y:S05]  /*25720*/  BRA `(.L_x_12583) ;  /* 0xffffffa000947947 */ /* 0x000fea000383ffff */
.L_x_12444:
[----:B------:R-:W-:Y:S01]  /*25730*/  BSSY B1, `(.L_x_12584) ;  /* 0x0000006000017945 */ /* 0x000fe20003800000 */
[----:B------:R-:W-:-:S07]  /*25740*/  IMAD.MOV.U32 R15, RZ, RZ, -0x1 ;  /* 0xffffffffff0f7424 */ /* 0x000fce00078e00ff */
[----:B01----:R-:W-:Y:S05]  /*25750*/  WARPSYNC.COLLECTIVE R15, `(.L_x_12585) ;  /* 0x000000000f0c7348 */ /* 0x003fea0003c00000 */
[----:B------:R-:W-:Y:S02]  /*25760*/  ELECT P6, UR62, PT ;  /* 0x00000000003e782f */ /* 0x000fe400038c0000 */
[----:B------:R-:W-:Y:S01]  /*25770*/  MOV R14, UR62 ;  /* 0x0000003e000e7c02 */ /* 0x000fe20008000f00 */
[----:B01----:R-:W-:Y:S10]  /*25780*/  ENDCOLLECTIVE ;  /* 0x000000000000791b */ /* 0x003ff40003800000 */
.L_x_12585:
[----:B------:R-:W-:Y:S05]  /*25790*/  BSYNC B1 ;  /* 0x0000000000017941 */ /* 0x000fea0003800000 */
.L_x_12584:
[----:B------:R-:W-:Y:S05]  /*257a0*/  BRA `(.L_x_12443) ;  /* 0xffffffa0008c7947 */ /* 0x000fea000383ffff */
.L_x_12446:
[----:B0-----:R0:W2:Y:S02]  /*257b0*/  SYNCS.PHASECHK.TRANS64.TRYWAIT P0, [R19+URZ+0x13220], R5 ;  /* 0x01322005130075a7 */ /* 0x0010a4000800017f */
[----:B--2---:R-:W-:Y:S05]  /*257c0*/  @!P0 NANOSLEEP.SYNCS 0x989680 ;  /* 0x009896800000895d */ /* 0x004fea0003900000 */
[----:B------:R-:W2:Y:S02]  /*257d0*/  @!P0 SYNCS.PHASECHK.TRANS64 P0, [R19+URZ+0x13220], R5 ;  /* 0x01322005130085a7 */ /* 0x000ea4000800007f */
[----:B--2---:R-:W-:Y:S05]  /*257e0*/  @!P0 BRA `(.L_x_12446) ;  /* 0xfffffffc00f08947 */ /* 0x004fea000383ffff */
[----:B------:R-:W-:Y:S05]  /*257f0*/  BRA `(.L_x_12586) ;  /* 0xffffffa0009c7947 */ /* 0x000fea000383ffff */
.L_x_12450:
[----:B0-----:R0:W2:Y:S02]  /*25800*/  SYNCS.PHASECHK.TRANS64.TRYWAIT P0, [R5+URZ+0x132a0], R7 ;  /* 0x0132a007050075a7 */ /* 0x0010a4000800017f */
[----:B--2---:R-:W-:Y:S05]  /*25810*/  @!P0 NANOSLEEP.SYNCS 0x989680 ;  /* 0x009896800000895d */ /* 0x004fea0003900000 */
[----:B------:R-:W2:Y:S02]  /*25820*/  @!P0 SYNCS.PHASECHK.TRANS64 P0, [R5+URZ+0x132a0], R7 ;  /* 0x0132a007050085a7 */ /* 0x000ea4000800007f */
[----:B--2---:R-:W-:Y:S05]  /*25830*/  @!P0 BRA `(.L_x_12450) ;  /* 0xfffffffc00f08947 */ /* 0x004fea000383ffff */
[----:B------:R-:W-:Y:S05]  /*25840*/  BRA `(.L_x_12587) ;  /* 0xffffffa000bc7947 */ /* 0x000fea000383ffff */
.L_x_12455:
[----:B--2---:R2:W3:Y:S02]  /*25850*/  SYNCS.PHASECHK.TRANS64.TRYWAIT P0, [R5+URZ+0x132c0], R7 ;  /* 0x0132c007050075a7 */ /* 0x0044e4000800017f */
[----:B---3--:R-:W-:Y:S05]  /*25860*/  @!P0 NANOSLEEP.SYNCS 0x989680 ;  /* 0x009896800000895d */ /* 0x008fea0003900000 */
[----:B------:R-:W3:Y:S02]  /*25870*/  @!P0 SYNCS.PHASECHK.TRANS64 P0, [R5+URZ+0x132c0], R7 ;  /* 0x0132c007050085a7 */ /* 0x000ee4000800007f */
[----:B---3--:R-:W-:Y:S05]  /*25880*/  @!P0 BRA `(.L_x_12455) ;  /* 0xfffffffc00f08947 */ /* 0x008fea000383ffff */
[----:B------:R-:W-:Y:S05]  /*25890*/  BRA `(.L_x_12588) ;  /* 0xffffffa4003c7947 */ /* 0x000fea000383ffff */
.L_x_12462:
[----:B0-----:R0:W2:Y:S02]  /*258a0*/  SYNCS.PHASECHK.TRANS64.TRYWAIT P1, [R5+URZ+0x132a0], R7 ;  /* 0x0132a007050075a7 */ /* 0x0010a4000802017f */
[----:B--2---:R-:W-:Y:S05]  /*258b0*/  @!P1 NANOSLEEP.SYNCS 0x989680 ;  /* 0x009896800000995d */ /* 0x004fea0003900000 */
[----:B------:R-:W2:Y:S02]  /*258c0*/  @!P1 SYNCS.PHASECHK.TRANS64 P1, [R5+URZ+0x132a0], R7 ;  /* 0x0132a007050095a7 */ /* 0x000ea4000802007f */
[----:B--2---:R-:W-:Y:S05]  /*258d0*/  @!P1 BRA `(.L_x_12462) ;  /* 0xfffffffc00f09947 */ /* 0x004fea000383ffff */
[----:B------:R-:W-:Y:S05]  /*258e0*/  BRA `(.L_x_12589) ;  /* 0xffffffa800107947 */ /* 0x000fea000383ffff */
.L_x_12467:
[----:B--2---:R2:W3:Y:S02]  /*258f0*/  SYNCS.PHASECHK.TRANS64.TRYWAIT P1, [R5+URZ+0x132c0], R7 ;  /* 0x0132c007050075a7 */ /* 0x0044e4000802017f */
[----:B---3--:R-:W-:Y:S05]  /*25900*/  @!P1 NANOSLEEP.SYNCS 0x989680 ;  /* 0x009896800000995d */ /* 0x008fea0003900000 */
[----:B------:R-:W3:Y:S02]  /*25910*/  @!P1 SYNCS.PHASECHK.TRANS64 P1, [R5+URZ+0x132c0], R7 ;  /* 0x0132c007050095a7 */ /* 0x000ee4000802007f */
[----:B---3--:R-:W-:Y:S05]  /*25920*/  @!P1 BRA `(.L_x_12467) ;  /* 0xfffffffc00f09947 */ /* 0x008fea000383ffff */
[----:B------:R-:W-:Y:S05]  /*25930*/  BRA `(.L_x_12590) ;  /* 0xffffffa8008c7947 */ /* 0x000fea000383ffff */
.L_x_12492:
[----:B------:R-:W2:Y:S01]  /*25940*/  S2R R20, SR_TID.X ;  /* 0x0000000000147919 */ /* 0x000ea20000002100 */
[----:B------:R-:W-:Y:S01]  /*25950*/  BSSY B0, `(.L_x_12591) ;  /* 0x000000a000007945 */ /* 0x000fe20003800000 */
[----:B------:R-:W-:Y:S02]  /*25960*/  IMAD.MOV.U32 R12, RZ, RZ, RZ ;  /* 0x000000ffff0c7224 */ /* 0x000fe400078e00ff */
[----:B------:R-:W-:Y:S02]  /*25970*/  IMAD.MOV.U32 R11, RZ, RZ, 0x1f ;  /* 0x0000001fff0b7424 */ /* 0x000fe400078e00ff */
[----:B------:R-:W-:Y:S01]  /*25980*/  IMAD.MOV.U32 R15, RZ, RZ, -0x1 ;  /* 0xffffffffff0f7424 */ /* 0x000fe200078e00ff */
[----:B--2---:R-:W-:-:S04]  /*25990*/  SHF.R.U32.HI R20, RZ, 0x5, R20 ;  /* 0x00000005ff147819 */ /* 0x004fc80000011614 */
[----:B------:R-:W-:-:S05]  /*259a0*/  LOP3.LUT R20, R20, 0x3, RZ, 0xc0, !PT ;  /* 0x0000000314147812 */ /* 0x000fca00078ec0ff */
[----:B-1----:R-:W-:-:S07]  /*259b0*/  IMAD.MOV.U32 R13, RZ, RZ, R20 ;  /* 0x000000ffff0d7224 */ /* 0x002fce00078e0014 */
[----:B0-----:R-:W-:Y:S05]  /*259c0*/  WARPSYNC.COLLECTIVE R15, `(.L_x_12592) ;  /* 0x000000000f087348 */ /* 0x001fea0003c00000 */
[----:B------:R1:W2:Y:S02]  /*259d0*/  SHFL.IDX P6, R14, R13, R12, R11 ;  /* 0x0000000c0d0e7389 */ /* 0x0002a400000c000b */
[----:B012---:R-:W-:Y:S01]  /*259e0*/  ENDCOLLECTIVE ;  /* 0x000000000000791b */ /* 0x007fe20003800000 */
.L_x_12592:
[----:B------:R-:W-:Y:S05]  /*259f0*/  BSYNC B0 ;  /* 0x0000000000007941 */ /* 0x000fea0003800000 */
.L_x_12591:
[----:B------:R-:W-:Y:S05]  /*25a00*/  BRA `(.L_x_12593) ;  /* 0xffffffb800a07947 */ /* 0x000fea000383ffff */
.L_x_12494:
[----:B------:R-:W-:Y:S01]  /*25a10*/  BSSY B0, `(.L_x_12594) ;  /* 0x0000006000007945 */ /* 0x000fe20003800000 */
[----:B------:R-:W-:-:S07]  /*25a20*/  IMAD.MOV.U32 R15, RZ, RZ, -0x1 ;  /* 0xffffffffff0f7424 */ /* 0x000fce00078e00ff */
[----:B012---:R-:W-:Y:S05]  /*25a30*/  WARPSYNC.COLLECTIVE R15, `(.L_x_12595) ;  /* 0x000000000f0c7348 */ /* 0x007fea0003c00000 */
[----:B------:R-:W-:Y:S02]  /*25a40*/  ELECT P6, UR62, PT ;  /* 0x00000000003e782f */ /* 0x000fe400038c0000 */
[----:B------:R-:W-:Y:S01]  /*25a50*/  MOV R14, UR62 ;  /* 0x0000003e000e7c02 */ /* 0x000fe20008000f00 */
[----:B012---:R-:W-:Y:S10]  /*25a60*/  ENDCOLLECTIVE ;  /* 0x000000000000791b */ /* 0x007ff40003800000 */
.L_x_12595:
[----:B------:R-:W-:Y:S05]  /*25a70*/  BSYNC B0 ;  /* 0x0000000000007941 */ /* 0x000fea0003800000 */
.L_x_12594:
[----:B------:R-:W-:Y:S05]  /*25a80*/  BRA `(.L_x_12596) ;  /* 0xffffffb800a07947 */ /* 0x000fea000383ffff */
.L_x_12496:
[----:B--2---:R2:W3:Y:S02]  /*25a90*/  SYNCS.PHASECHK.TRANS64.TRYWAIT P0, [R4+URZ+0x13280], R3 ;  /* 0x01328003040075a7 */ /* 0x0044e4000800017f */
[----:B---3--:R-:W-:Y:S05]  /*25aa0*/  @!P0 NANOSLEEP.SYNCS 0x989680 ;  /* 0x009896800000895d */ /* 0x008fea0003900000 */
[----:B------:R-:W3:Y:S02]  /*25ab0*/  @!P0 SYNCS.PHASECHK.TRANS64 P0, [R4+URZ+0x13280], R3 ;  /* 0x01328003040085a7 */ /* 0x000ee4000800007f */
[----:B---3--:R-:W-:Y:S05]  /*25ac0*/  @!P0 BRA `(.L_x_12496) ;  /* 0xfffffffc00f08947 */ /* 0x008fea000383ffff */
[----:B------:R-:W-:Y:S05]  /*25ad0*/  BRA `(.L_x_12597) ;  /* 0xffffffbc00087947 */ /* 0x000fea000383ffff */
.L_x_12498:
[----:B---3--:R3:W4:Y:S02]  /*25ae0*/  SYNCS.PHASECHK.TRANS64.TRYWAIT P0, [R4+URZ+0x13240], R3 ;  /* 0x01324003040075a7 */ /* 0x008724000800017f */
[----:B----4-:R-:W-:Y:S05]  /*25af0*/  @!P0 NANOSLEEP.SYNCS 0x989680 ;  /* 0x009896800000895d */ /* 0x010fea0003900000 */
[----:B------:R-:W4:Y:S02]  /*25b00*/  @!P0 SYNCS.PHASECHK.TRANS64 P0, [R4+URZ+0x13240], R3 ;  /* 0x01324003040085a7 */ /* 0x000f24000800007f */
[----:B----4-:R-:W-:Y:S05]  /*25b10*/  @!P0 BRA `(.L_x_12498) ;  /* 0xfffffffc00f08947 */ /* 0x010fea000383ffff */
[----:B------:R-:W-:Y:S05]  /*25b20*/  BRA `(.L_x_12598) ;  /* 0xffffffbc005c7947 */ /* 0x000fea000383ffff */
.L_x_12502:
[----:B------:R-:W2:Y:S01]  /*25b30*/  LDL.LU R11, [R1+0x18] ;  /* 0x00001800010b7983 */ /* 0x000ea20000300800 */
[----:B------:R-:W-:Y:S01]  /*25b40*/  IMAD.MOV.U32 R6, RZ, RZ, R12 ;  /* 0x000000ffff067224 */ /* 0x000fe200078e000c */
[----:B------:R-:W-:Y:S01]  /*25b50*/  LOP3.LUT R10, R10, 0x7f, RZ, 0xc0, !PT ;  /* 0x0000007f0a0a7812 */ /* 0x000fe200078ec0ff */
[----:B-1----:R-:W-:Y:S02]  /*25b60*/  IMAD.MOV.U32 R13, RZ, RZ, R4 ;  /* 0x000000ffff0d7224 */ /* 0x002fe400078e0004 */
        /* <DEDUP_REMOVED lines=11> */
.L_x_12599:
[----:B------:R-:W-:Y:S02]  /*25c20*/  IMAD.MOV.U32 R13, RZ, RZ, R0 ;  /* 0x000000ffff0d7224 */ /* 0x000fe400078e0000 */
[----:B------:R-:W-:-:S07]  /*25c30*/  IMAD.MOV.U32 R7, RZ, RZ, R14 ;  /* 0x000000ffff077224 */ /* 0x000fce00078e000e */
[----:B------:R-:W-:Y:S05]  /*25c40*/  WARPSYNC.COLLECTIVE R15, `(.L_x_12600) ;  /* 0x000000000f087348 */ /* 0x000fea0003c00000 */
[----:B------:R0:W1:Y:S02]  /*25c50*/  SHFL.IDX P6, R14, R13, R12, R11 ;  /* 0x0000000c0d0e7389 */ /* 0x00006400000c000b */
[----:B01----:R-:W-:Y:S01]  /*25c60*/  ENDCOLLECTIVE ;  /* 0x000000000000791b */ /* 0x003fe20003800000 */
.L_x_12600:
[----:B------:R-:W-:Y:S02]  /*25c70*/  IMAD.MOV.U32 R13, RZ, RZ, R4 ;  /* 0x000000ffff0d7224 */ /* 0x000fe400078e0004 */
[----:B------:R-:W-:Y:S02]  /*25c80*/  IMAD.MOV.U32 R12, RZ, RZ, 0x1 ;  /* 0x00000001ff0c7424 */ /* 0x000fe400078e00ff */
[----:B------:R-:W-:-:S07]  /*25c90*/  IMAD.MOV.U32 R8, RZ, RZ, R14 ;  /* 0x000000ffff087224 */ /* 0x000fce00078e000e */
[----:B------:R-:W-:Y:S05]  /*25ca0*/  WARPSYNC.COLLECTIVE R15, `(.L_x_12601) ;  /* 0x000000000f087348 */ /* 0x000fea0003c00000 */
[----:B------:R0:W1:Y:S02]  /*25cb0*/  SHFL.IDX P6, R14, R13, R12, R11 ;  /* 0x0000000c0d0e7389 */ /* 0x00006400000c000b */
[----:B01----:R-:W-:Y:S01]  /*25cc0*/  ENDCOLLECTIVE ;  /* 0x000000000000791b */ /* 0x003fe20003800000 */
.L_x_12601:
        /* <DEDUP_REMOVED lines=8> */
[----:B------:R-:W-:Y:S01]  /*25d50*/  ISETP.GE.AND P1, PT, R10, R5, PT ;  /* 0x000000050a00720c */ /* 0x000fe20003f26270 */
[----:B------:R-:W-:-:S12]  /*25d60*/  IMAD.MOV.U32 R7, RZ, RZ, R14 ;  /* 0x000000ffff077224 */ /* 0x000fd800078e000e */
[----:B0-----:R-:W-:Y:S05]  /*25d70*/  WARPSYNC.COLLECTIVE R15, `(.L_x_12602) ;  /* 0x000000000f087348 */ /* 0x001fea0003c00000 */
[----:B------:R1:W2:Y:S02]  /*25d80*/  SHFL.IDX P6, R14, R13, R12, R11 ;  /* 0x0000000c0d0e7389 */ /* 0x0002a400000c000b */
[----:B012---:R-:W-:Y:S01]  /*25d90*/  ENDCOLLECTIVE ;  /* 0x000000000000791b */ /* 0x007fe20003800000 */
.L_x_12602:
[----:B------:R-:W-:Y:S02]  /*25da0*/  IMAD.MOV.U32 R13, RZ, RZ, R4 ;  /* 0x000000ffff0d7224 */ /* 0x000fe400078e0004 */
[----:B------:R-:W-:Y:S02]  /*25db0*/  IMAD.MOV.U32 R12, RZ, RZ, 0x2 ;  /* 0x00000002ff0c7424 */ /* 0x000fe400078e00ff */
[----:B------:R-:W-:-:S07]  /*25dc0*/  IMAD.MOV.U32 R8, RZ, RZ, R14 ;  /* 0x000000ffff087224 */ /* 0x000fce00078e000e */
[----:B------:R-:W-:Y:S05]  /*25dd0*/  WARPSYNC.COLLECTIVE R15, `(.L_x_12603) ;  /* 0x000000000f087348 */ /* 0x000fea0003c00000 */
[----:B------:R0:W1:Y:S02]  /*25de0*/  SHFL.IDX P6, R14, R13, R12, R11 ;  /* 0x0000000c0d0e7389 */ /* 0x00006400000c000b */
[----:B01----:R-:W-:Y:S01]  /*25df0*/  ENDCOLLECTIVE ;  /* 0x000000000000791b */ /* 0x003fe20003800000 */
.L_x_12603:
        /* <DEDUP_REMOVED lines=14> */
.L_x_12604:
[----:B------:R-:W-:Y:S02]  /*25ee0*/  IMAD.MOV.U32 R13, RZ, RZ, R4 ;  /* 0x000000ffff0d7224 */ /* 0x000fe400078e0004 */
[----:B------:R-:W-:Y:S02]  /*25ef0*/  IMAD.MOV.U32 R12, RZ, RZ, 0x3 ;  /* 0x00000003ff0c7424 */ /* 0x000fe400078e00ff */
[----:B------:R-:W-:-:S07]  /*25f00*/  IMAD.MOV.U32 R8, RZ, RZ, R14 ;  /* 0x000000ffff087224 */ /* 0x000fce00078e000e */
[----:B------:R-:W-:Y:S05]  /*25f10*/  WARPSYNC.COLLECTIVE R15, `(.L_x_12605) ;  /* 0x000000000f087348 */ /* 0x000fea0003c00000 */
[----:B------:R0:W1:Y:S02]  /*25f20*/  SHFL.IDX P6, R14, R13, R12, R11 ;  /* 0x0000000c0d0e7389 */ /* 0x00006400000c000b */
[----:B01----:R-:W-:Y:S01]  /*25f30*/  ENDCOLLECTIVE ;  /* 0x000000000000791b */ /* 0x003fe20003800000 */
.L_x_12605:
[----:B------:R-:W-:-:S05]  /*25f40*/  @!P1 IADD3 R8, P2, R21, R8, RZ ;  /* 0x0000000815089210 */ /* 0x000fca0007f5e0ff */
[----:B------:R-:W-:-:S04]  /*25f50*/  @!P1 IMAD.X R7, RZ, RZ, R7, P2 ;  /* 0x000000ffff079224 */ /* 0x000fc800010e0607 */
        /* <DEDUP_REMOVED lines=8> */
[----:B------:R-:W-:-:S12]  /*25fe0*/  IMAD.MOV.U32 R4, RZ, RZ, R14 ;  /* 0x000000ffff047224 */ /* 0x000fd800078e000e */
[----:B0-----:R-:W-:Y:S05]  /*25ff0*/  WARPSYNC.COLLECTIVE R15, `(.L_x_12606) ;  /* 0x000000000f087348 */ /* 0x001fea0003c00000 */
[----:B------:R1:W2:Y:S02]  /*26000*/  SHFL.IDX P6, R14, R13, R12, R11 ;  /* 0x0000000c0d0e7389 */ /* 0x0002a400000c000b */
[----:B012---:R-:W-:Y:S01]  /*26010*/  ENDCOLLECTIVE ;  /* 0x000000000000791b */ /* 0x007fe20003800000 */
.L_x_12606:
[----:B------:R-:W-:Y:S02]  /*26020*/  IMAD.MOV.U32 R13, RZ, RZ, R3 ;  /* 0x000000ffff0d7224 */ /* 0x000fe400078e0003 */
[----:B------:R-:W-:Y:S02]  /*26030*/  IMAD.MOV.U32 R12, RZ, RZ, RZ ;  /* 0x000000ffff0c7224 */ /* 0x000fe400078e00ff */
[----:B------:R-:W-:-:S07]  /*26040*/  IMAD.MOV.U32 R8, RZ, RZ, R14 ;  /* 0x000000ffff087224 */ /* 0x000fce00078e000e */
[----:B------:R-:W-:Y:S05]  /*26050*/  WARPSYNC.COLLECTIVE R15, `(.L_x_12607) ;  /* 0x000000000f087348 */ /* 0x000fea0003c00000 */
[----:B------:R0:W1:Y:S02]  /*26060*/  SHFL.IDX P6, R14, R13, R12, R11 ;  /* 0x0000000c0d0e7389 */ /* 0x00006400000c000b */
[----:B01----:R-:W-:Y:S01]  /*26070*/  ENDCOLLECTIVE ;  /* 0x000000000000791b */ /* 0x003fe20003800000 */
.L_x_12607:
        /* <DEDUP_REMOVED lines=14> */
.L_x_12608:
[----:B------:R-:W-:Y:S02]  /*26160*/  IMAD.MOV.U32 R13, RZ, RZ, R3 ;  /* 0x000000ffff0d7224 */ /* 0x000fe400078e0003 */
[----:B------:R-:W-:Y:S02]  /*26170*/  IMAD.MOV.U32 R12, RZ, RZ, 0x1 ;  /* 0x00000001ff0c7424 */ /* 0x000fe400078e00ff */
[----:B------:R-:W-:-:S07]  /*26180*/  IMAD.MOV.U32 R7, RZ, RZ, R14 ;  /* 0x000000ffff077224 */ /* 0x000fce00078e000e */
[----:B------:R-:W-:Y:S05]  /*26190*/  WARPSYNC.COLLECTIVE R15, `(.L_x_12609) ;  /* 0x000000000f087348 */ /* 0x000fea0003c00000 */
[----:B------:R0:W1:Y:S02]  /*261a0*/  SHFL.IDX P6, R14, R13, R12, R11 ;  /* 0x0000000c0d0e7389 */ /* 0x00006400000c000b */
[----:B01----:R-:W-:Y:S01]  /*261b0*/  ENDCOLLECTIVE ;  /* 0x000000000000791b */ /* 0x003fe20003800000 */
.L_x_12609:
[----:B------:R-:W-:-:S05]  /*261c0*/  @!P2 IADD3 R7, P1, R21, R7, RZ ;  /* 0x000000071507a210 */ /* 0x000fca0007f3e0ff */
[----:B------:R-:W-:Y:S02]  /*261d0*/  @!P2 IMAD.X R0, RZ, RZ, R0, P1 ;  /* 0x000000ffff00a224 */ /* 0x000fe400008e0600 */
[----:B------:R-:W-:Y:S02]  /*261e0*/  @!P2 IMAD.MOV.U32 R8, RZ, RZ, R7 ;  /* 0x000000ffff08a224 */ /* 0x000fe400078e0007 */
        /* <DEDUP_REMOVED lines=10> */
.L_x_12610:
[----:B------:R-:W-:Y:S01]  /*26290*/  IMAD.MOV.U32 R2, RZ, RZ, R14 ;  /* 0x000000ffff027224 */ /* 0x000fe200078e000e */
[----:B------:R-:W-:Y:S06]  /*262a0*/  BRA `(.L_x_12611) ;  /* 0xffffffc000607947 */ /* 0x000fec000383ffff */
.L_x_12505:
[----:B--2---:R2:W3:Y:S02]  /*262b0*/  SYNCS.PHASECHK.TRANS64.TRYWAIT P0, [R19+URZ+0x13220], R0 ;  /* 0x01322000130075a7 */ /* 0x0044e4000800017f */
[----:B---3--:R-:W-:Y:S05]  /*262c0*/  @!P0 NANOSLEEP.SYNCS 0x989680 ;  /* 0x009896800000895d */ /* 0x008fea0003900000 */
[----:B------:R-:W3:Y:S02]  /*262d0*/  @!P0 SYNCS.PHASECHK.TRANS64 P0, [R19+URZ+0x13220], R0 ;  /* 0x01322000130085a7 */ /* 0x000ee4000800007f */
[----:B---3--:R-:W-:Y:S05]  /*262e0*/  @!P0 BRA `(.L_x_12505) ;  /* 0xfffffffc00f08947 */ /* 0x008fea000383ffff */
[----:B------:R-:W-:Y:S05]  /*262f0*/  BRA `(.L_x_12612) ;  /* 0xffffffc000bc7947 */ /* 0x000fea000383ffff */
.L_x_12511:
[----:B---3--:R3:W4:Y:S02]  /*26300*/  SYNCS.PHASECHK.TRANS64.TRYWAIT P0, [R6+URZ+0x13280], R5 ;  /* 0x01328005060075a7 */ /* 0x008724000800017f */
[----:B----4-:R-:W-:Y:S05]  /*26310*/  @!P0 NANOSLEEP.SYNCS 0x989680 ;  /* 0x009896800000895d */ /* 0x010fea0003900000 */
[----:B------:R-:W4:Y:S02]  /*26320*/  @!P0 SYNCS.PHASECHK.TRANS64 P0, [R6+URZ+0x13280], R5 ;  /* 0x01328005060085a7 */ /* 0x000f24000800007f */
[----:B----4-:R-:W-:Y:S05]  /*26330*/  @!P0 BRA `(.L_x_12511) ;  /* 0xfffffffc00f08947 */ /* 0x010fea000383ffff */
[----:B------:R-:W-:Y:S05]  /*26340*/  BRA `(.L_x_12613) ;  /* 0xffffffc400687947 */ /* 0x000fea000383ffff */
.L_x_12516:
[----:B--2---:R2:W4:Y:S02]  /*26350*/  SYNCS.PHASECHK.TRANS64.TRYWAIT P0, [R6+URZ+0x13240], R5 ;  /* 0x01324005060075a7 */ /* 0x004524000800017f */
[----:B----4-:R-:W-:Y:S05]  /*26360*/  @!P0 NANOSLEEP.SYNCS 0x989680 ;  /* 0x009896800000895d */ /* 0x010fea0003900000 */
[----:B------:R-:W4:Y:S02]  /*26370*/  @!P0 SYNCS.PHASECHK.TRANS64 P0, [R6+URZ+0x13240], R5 ;  /* 0x01324005060085a7 */ /* 0x000f24000800007f */
[----:B----4-:R-:W-:Y:S05]  /*26380*/  @!P0 BRA `(.L_x_12516) ;  /* 0xfffffffc00f08947 */ /* 0x010fea000383ffff */
[----:B------:R-:W-:Y:S05]  /*26390*/  BRA `(.L_x_12614) ;  /* 0xffffffc400e47947 */ /* 0x000fea000383ffff */
.L_x_12522:
[----:B---3--:R3:W4:Y:S02]  /*263a0*/  SYNCS.PHASECHK.TRANS64.TRYWAIT P0, [R3+URZ+0x13270], R4 ;  /* 0x01327004030075a7 */ /* 0x008724000800017f */
[----:B----4-:R-:W-:Y:S05]  /*263b0*/  @!P0 NANOSLEEP.SYNCS 0x989680 ;  /* 0x009896800000895d */ /* 0x010fea0003900000 */
[----:B------:R-:W4:Y:S02]  /*263c0*/  @!P0 SYNCS.PHASECHK.TRANS64 P0, [R3+URZ+0x13270], R4 ;  /* 0x01327004030085a7 */ /* 0x000f24000800007f */
[----:B----4-:R-:W-:Y:S05]  /*263d0*/  @!P0 BRA `(.L_x_12522) ;  /* 0xfffffffc00f08947 */ /* 0x010fea000383ffff */
[----:B------:R-:W-:Y:S05]  /*263e0*/  BRA `(.L_x_12615) ;  /* 0xffffffc800807947 */ /* 0x000fea000383ffff */
.L_x_12524:
[----:B---3--:R3:W4:Y:S02]  /*263f0*/  SYNCS.PHASECHK.TRANS64.TRYWAIT P0, [R3+URZ+0x13260], R4 ;  /* 0x01326004030075a7 */ /* 0x008724000800017f */
[----:B----4-:R-:W-:Y:S05]  /*26400*/  @!P0 NANOSLEEP.SYNCS 0x989680 ;  /* 0x009896800000895d */ /* 0x010fea0003900000 */
[----:B------:R-:W4:Y:S02]  /*26410*/  @!P0 SYNCS.PHASECHK.TRANS64 P0, [R3+URZ+0x13260], R4 ;  /* 0x01326004030085a7 */ /* 0x000f24000800007f */
[----:B----4-:R-:W-:Y:S05]  /*26420*/  @!P0 BRA `(.L_x_12524) ;  /* 0xfffffffc00f08947 */ /* 0x010fea000383ffff */
[----:B------:R-:W-:Y:S05]  /*26430*/  BRA `(.L_x_12616) ;  /* 0xffffffc800887947 */ /* 0x000fea000383ffff */
.L_x_12531:
[----:B--2---:R2:W3:Y:S02]  /*26440*/  SYNCS.PHASECHK.TRANS64.TRYWAIT P1, [R0+URZ+0x13270], R3 ;  /* 0x01327003000075a7 */ /* 0x0044e4000802017f */
[----:B---3--:R-:W-:Y:S05]  /*26450*/  @!P1 NANOSLEEP.SYNCS 0x989680 ;  /* 0x009896800000995d */ /* 0x008fea0003900000 */
[----:B------:R-:W3:Y:S02]  /*26460*/  @!P1 SYNCS.PHASECHK.TRANS64 P1, [R0+URZ+0x13270], R3 ;  /* 0x01327003000095a7 */ /* 0x000ee4000802007f */
[----:B---3--:R-:W-:Y:S05]  /*26470*/  @!P1 BRA `(.L_x_12531) ;  /* 0xfffffffc00f09947 */ /* 0x008fea000383ffff */
[----:B------:R-:W-:Y:S05]  /*26480*/  BRA `(.L_x_12617) ;  /* 0xffffffd000207947 */ /* 0x000fea000383ffff */
.L_x_12533:
[----:B--2---:R2:W3:Y:S02]  /*26490*/  SYNCS.PHASECHK.TRANS64.TRYWAIT P1, [R0+URZ+0x13260], R3 ;  /* 0x01326003000075a7 */ /* 0x0044e4000802017f */
[----:B---3--:R-:W-:Y:S05]  /*264a0*/  @!P1 NANOSLEEP.SYNCS 0x989680 ;  /* 0x009896800000995d */ /* 0x008fea0003900000 */
[----:B------:R-:W3:Y:S02]  /*264b0*/  @!P1 SYNCS.PHASECHK.TRANS64 P1, [R0+URZ+0x13260], R3 ;  /* 0x01326003000095a7 */ /* 0x000ee4000802007f */
[----:B---3--:R-:W-:Y:S05]  /*264c0*/  @!P1 BRA `(.L_x_12533) ;  /* 0xfffffffc00f09947 */ /* 0x008fea000383ffff */
[----:B------:R-:W-:Y:S05]  /*264d0*/  BRA `(.L_x_12618) ;  /* 0xffffffd000287947 */ /* 0x000fea000383ffff */
.L_x_12537:
[----:B------:R-:W-:Y:S01]  /*264e0*/  BSSY B0, `(.L_x_12619) ;  /* 0x0000008000007945 */ /* 0x000fe20003800000 */
[----:B-1----:R-:W-:Y:S02]  /*264f0*/  IMAD.MOV.U32 R13, RZ, RZ, R24 ;  /* 0x000000ffff0d7224 */ /* 0x002fe400078e0018 */
[----:B------:R-:W-:Y:S02]  /*26500*/  IMAD.MOV.U32 R12, RZ, RZ, RZ ;  /* 0x000000ffff0c7224 */ /* 0x000fe400078e00ff */
[----:B------:R-:W-:Y:S02]  /*26510*/  IMAD.MOV.U32 R11, RZ, RZ, 0x1f ;  /* 0x0000001fff0b7424 */ /* 0x000fe400078e00ff */
[----:B------:R-:W-:-:S07]  /*26520*/  IMAD.MOV.U32 R15, RZ, RZ, -0x1 ;  /* 0xffffffffff0f7424 */ /* 0x000fce00078e00ff */
[----:B---3--:R-:W-:Y:S05]  /*26530*/  WARPSYNC.COLLECTIVE R15, `(.L_x_12620) ;  /* 0x000000000f087348 */ /* 0x008fea0003c00000 */
[----:B------:R0:W1:Y:S02]  /*26540*/  SHFL.IDX P6, R14, R13, R12, R11 ;  /* 0x0000000c0d0e7389 */ /* 0x00006400000c000b */
[----:B01-3--:R-:W-:Y:S01]  /*26550*/  ENDCOLLECTIVE ;  /* 0x000000000000791b */ /* 0x00bfe20003800000 */
.L_x_12620:
[----:B------:R-:W-:Y:S05]  /*26560*/  BSYNC B0 ;  /* 0x0000000000007941 */ /* 0x000fea0003800000 */
.L_x_12619:
        /* <DEDUP_REMOVED lines=9> */
.L_x_12621:
        /* <DEDUP_REMOVED lines=24> */
.L_x_12622:
[----:B------:R-:W-:Y:S01]  /*26780*/  IMAD.MOV.U32 R12, RZ, RZ, 0x2 ;  /* 0x00000002ff0c7424 */ /* 0x000fe200078e00ff */
[----:B------:R-:W-:-:S05]  /*26790*/  SEL R3, R14, RZ, P1 ;  /* 0x000000ff0e037207 */ /* 0x000fca0000800000 */
[----:B------:R-:W-:-:S04]  /*267a0*/  IMAD.IADD R2, R2, 0x1, R3 ;  /* 0x0000000102027824 */ /* 0x000fc800078e0203 */
[----:B------:R-:W-:-:S07]  /*267b0*/  IMAD.MOV.U32 R13, RZ, RZ, R2 ;  /* 0x000000ffff0d7224 */ /* 0x000fce00078e0002 */
[----:B------:R-:W-:Y:S05]  /*267c0*/  WARPSYNC.COLLECTIVE R15, `(.L_x_12623) ;  /* 0x000000000f087348 */ /* 0x000fea0003c00000 */
[----:B------:R0:W1:Y:S02]  /*267d0*/  SHFL.UP P6, R14, R13, R12, R11 ;  /* 0x0400000c0d0e7389 */ /* 0x00006400000c000b */
[----:B01----:R-:W-:Y:S01]  /*267e0*/  ENDCOLLECTIVE ;  /* 0x000000000000791b */ /* 0x003fe20003800000 */
.L_x_12623:
[----:B------:R-:W-:Y:S01]  /*267f0*/  IMAD.MOV.U32 R12, RZ, RZ, 0x4 ;  /* 0x00000004ff0c7424 */ /* 0x000fe200078e00ff */
[----:B------:R-:W-:-:S05]  /*26800*/  SEL R3, R14, RZ, P2 ;  /* 0x000000ff0e037207 */ /* 0x000fca0001000000 */
[----:B------:R-:W-:-:S04]  /*26810*/  IMAD.IADD R2, R2, 0x1, R3 ;  /* 0x0000000102027824 */ /* 0x000fc800078e0203 */
[----:B------:R-:W-:-:S07]  /*26820*/  IMAD.MOV.U32 R13, RZ, RZ, R2 ;  /* 0x000000ffff0d7224 */ /* 0x000fce00078e0002 */
[----:B------:R-:W-:Y:S05]  /*26830*/  WARPSYNC.COLLECTIVE R15, `(.L_x_12624) ;  /* 0x000000000f087348 */ /* 0x000fea0003c00000 */
[----:B------:R0:W1:Y:S02]  /*26840*/  SHFL.UP P6, R14, R13, R12, R11 ;  /* 0x0400000c0d0e7389 */ /* 0x00006400000c000b */
[----:B01----:R-:W-:Y:S01]  /*26850*/  ENDCOLLECTIVE ;  /* 0x000000000000791b */ /* 0x003fe20003800000 */
.L_x_12624:
[----:B------:R-:W-:Y:S01]  /*26860*/  IMAD.MOV.U32 R12, RZ, RZ, 0x8 ;  /* 0x00000008ff0c7424 */ /* 0x000fe200078e00ff */
[----:B------:R-:W-:-:S05]  /*26870*/  SEL R3, R14, RZ, P3 ;  /* 0x000000ff0e037207 */ /* 0x000fca0001800000 */
[----:B------:R-:W-:-:S04]  /*26880*/  IMAD.IADD R2, R2, 0x1, R3 ;  /* 0x0000000102027824 */ /* 0x000fc800078e0203 */
[----:B------:R-:W-:-:S07]  /*26890*/  IMAD.MOV.U32 R13, RZ, RZ, R2 ;  /* 0x000000ffff0d7224 */ /* 0x000fce00078e0002 */
[----:B------:R-:W-:Y:S05]  /*268a0*/  WARPSYNC.COLLECTIVE R15, `(.L_x_12625) ;  /* 0x000000000f087348 */ /* 0x000fea0003c00000 */
[----:B------:R0:W1:Y:S02]  /*268b0*/  SHFL.UP P6, R14, R13, R12, R11 ;  /* 0x0400000c0d0e7389 */ /* 0x00006400000c000b */
[----:B01----:R-:W-:Y:S01]  /*268c0*/  ENDCOLLECTIVE ;  /* 0x000000000000791b */ /* 0x003fe20003800000 */
.L_x_12625:
[----:B------:R-:W-:Y:S01]  /*268d0*/  IMAD.MOV.U32 R12, RZ, RZ, 0x10 ;  /* 0x00000010ff0c7424 */ /* 0x000fe200078e00ff */
[----:B------:R-:W-:-:S05]  /*268e0*/  SEL R3, R14, RZ, P4 ;  /* 0x000000ff0e037207 */ /* 0x000fca0002000000 */
[----:B------:R-:W-:-:S04]  /*268f0*/  IMAD.IADD R2, R2, 0x1, R3 ;  /* 0x0000000102027824 */ /* 0x000fc800078e0203 */
[----:B------:R-:W-:-:S07]  /*26900*/  IMAD.MOV.U32 R13, RZ, RZ, R2 ;  /* 0x000000ffff0d7224 */ /* 0x000fce00078e0002 */
[----:B------:R-:W-:Y:S05]  /*26910*/  WARPSYNC.COLLECTIVE R15, `(.L_x_12626) ;  /* 0x000000000f087348 */ /* 0x000fea0003c00000 */
[----:B------:R0:W1:Y:S02]  /*26920*/  SHFL.UP P6, R14, R13, R12, R11 ;  /* 0x0400000c0d0e7389 */ /* 0x00006400000c000b */
[----:B01----:R-:W-:Y:S01]  /*26930*/  ENDCOLLECTIVE ;  /* 0x000000000000791b */ /* 0x003fe20003800000 */
.L_x_12626:
        /* <DEDUP_REMOVED lines=8> */
.L_x_12627:
[----:B------:R-:W-:Y:S05]  /*269c0*/  BRA `(.L_x_12628) ;  /* 0xffffffd000f47947 */ /* 0x000fea000383ffff */
.L_x_12540:
[----:B------:R-:W-:Y:S01]  /*269d0*/  BSSY B0, `(.L_x_12629) ;  /* 0x0000008000007945 */ /* 0x000fe20003800000 */
[----:B-1----:R-:W-:Y:S02]  /*269e0*/  IMAD.MOV.U32 R13, RZ, RZ, R2 ;  /* 0x000000ffff0d7224 */ /* 0x002fe400078e0002 */
[----:B------:R-:W-:Y:S02]  /*269f0*/  IMAD.MOV.U32 R12, RZ, RZ, 0x1 ;  /* 0x00000001ff0c7424 */ /* 0x000fe400078e00ff */
[----:B------:R-:W-:Y:S02]  /*26a00*/  IMAD.MOV.U32 R11, RZ, RZ, RZ ;  /* 0x000000ffff0b7224 */ /* 0x000fe400078e00ff */
[----:B------:R-:W-:-:S07]  /*26a10*/  IMAD.MOV.U32 R15, RZ, RZ, -0x1 ;  /* 0xffffffffff0f7424 */ /* 0x000fce00078e00ff */
[----:B------:R-:W-:Y:S05]  /*26a20*/  WARPSYNC.COLLECTIVE R15, `(.L_x_12630) ;  /* 0x000000000f087348 */ /* 0x000fea0003c00000 */
[----:B------:R0:W1:Y:S02]  /*26a30*/  SHFL.UP P6, R14, R13, R12, R11 ;  /* 0x0400000c0d0e7389 */ /* 0x00006400000c000b */
[----:B01----:R-:W-:Y:S01]  /*26a40*/  ENDCOLLECTIVE ;  /* 0x000000000000791b */ /* 0x003fe20003800000 */
.L_x_12630:
[----:B------:R-:W-:Y:S05]  /*26a50*/  BSYNC B0 ;  /* 0x0000000000007941 */ /* 0x000fea0003800000 */
.L_x_12629:
        /* <DEDUP_REMOVED lines=9> */
.L_x_12631:
[----:B------:R-:W-:Y:S01]  /*26af0*/  IMAD.MOV.U32 R12, RZ, RZ, 0x4 ;  /* 0x00000004ff0c7424 */ /* 0x000fe200078e00ff */
[----:B------:R-:W-:-:S05]  /*26b00*/  SEL R3, R14, RZ, P2 ;  /* 0x000000ff0e037207 */ /* 0x000fca0001000000 */
[----:B------:R-:W-:-:S04]  /*26b10*/  IMAD.IADD R2, R2, 0x1, R3 ;  /* 0x0000000102027824 */ /* 0x000fc800078e0203 */
[----:B------:R-:W-:-:S07]  /*26b20*/  IMAD.MOV.U32 R13, RZ, RZ, R2 ;  /* 0x000000ffff0d7224 */ /* 0x000fce00078e0002 */
[----:B------:R-:W-:Y:S05]  /*26b30*/  WARPSYNC.COLLECTIVE R15, `(.L_x_12632) ;  /* 0x000000000f087348 */ /* 0x000fea0003c00000 */
[----:B------:R0:W1:Y:S02]  /*26b40*/  SHFL.UP P6, R14, R13, R12, R11 ;  /* 0x0400000c0d0e7389 */ /* 0x00006400000c000b */
[----:B01----:R-:W-:Y:S01]  /*26b50*/  ENDCOLLECTIVE ;  /* 0x000000000000791b */ /* 0x003fe20003800000 */
.L_x_12632:
[----:B------:R-:W-:Y:S01]  /*26b60*/  IMAD.MOV.U32 R12, RZ, RZ, 0x8 ;  /* 0x00000008ff0c7424 */ /* 0x000fe200078e00ff */
[----:B------:R-:W-:-:S05]  /*26b70*/  SEL R3, R14, RZ, P3 ;  /* 0x000000ff0e037207 */ /* 0x000fca0001800000 */
[----:B------:R-:W-:-:S04]  /*26b80*/  IMAD.IADD R2, R2, 0x1, R3 ;  /* 0x0000000102027824 */ /* 0x000fc800078e0203 */
[----:B------:R-:W-:-:S07]  /*26b90*/  IMAD.MOV.U32 R13, RZ, RZ, R2 ;  /* 0x000000ffff0d7224 */ /* 0x000fce00078e0002 */
[----:B------:R-:W-:Y:S05]  /*26ba0*/  WARPSYNC.COLLECTIVE R15, `(.L_x_12633) ;  /* 0x000000000f087348 */ /* 0x000fea0003c00000 */
[----:B------:R0:W1:Y:S02]  /*26bb0*/  SHFL.UP P6, R14, R13, R12, R11 ;  /* 0x0400000c0d0e7389 */ /* 0x00006400000c000b */
[----:B01----:R-:W-:Y:S01]  /*26bc0*/  ENDCOLLECTIVE ;  /* 0x000000000000791b */ /* 0x003fe20003800000 */
.L_x_12633:
[----:B------:R-:W-:Y:S01]  /*26bd0*/  IMAD.MOV.U32 R12, RZ, RZ, 0x10 ;  /* 0x00000010ff0c7424 */ /* 0x000fe200078e00ff */
[----:B------:R-:W-:-:S05]  /*26be0*/  SEL R3, R14, RZ, P4 ;  /* 0x000000ff0e037207 */ /* 0x000fca0002000000 */
[----:B------:R-:W-:-:S04]  /*26bf0*/  IMAD.IADD R2, R2, 0x1, R3 ;  /* 0x0000000102027824 */ /* 0x000fc800078e0203 */
[----:B------:R-:W-:-:S07]  /*26c00*/  IMAD.MOV.U32 R13, RZ, RZ, R2 ;  /* 0x000000ffff0d7224 */ /* 0x000fce00078e0002 */
[----:B------:R-:W-:Y:S05]  /*26c10*/  WARPSYNC.COLLECTIVE R15, `(.L_x_12634) ;  /* 0x000000000f087348 */ /* 0x000fea0003c00000 */
[----:B------:R0:W1:Y:S02]  /*26c20*/  SHFL.UP P6, R14, R13, R12, R11 ;  /* 0x0400000c0d0e7389 */ /* 0x00006400000c000b */
[----:B01----:R-:W-:Y:S01]  /*26c30*/  ENDCOLLECTIVE ;  /* 0x000000000000791b */ /* 0x003fe20003800000 */
.L_x_12634:
        /* <DEDUP_REMOVED lines=8> */
.L_x_12635:
[----:B------:R-:W-:Y:S05]  /*26cc0*/  BRA `(.L_x_12636) ;  /* 0xffffffd000d87947 */ /* 0x000fea000383ffff */
.L_x_12542:
[----:B------:R-:W-:Y:S01]  /*26cd0*/  BSSY B0, `(.L_x_12637) ;  /* 0x0000006000007945 */ /* 0x000fe20003800000 */
[----:B------:R-:W-:Y:S01]  /*26ce0*/  PLOP3.LUT P6, PT, P6, PT, PT, 0x8, 0x0 ;  /* 0x000000000000781c */ /* 0x000fe200037ce170 */
[----:B------:R-:W-:-:S12]  /*26cf0*/  IMAD.MOV.U32 R15, RZ, RZ, -0x1 ;  /* 0xffffffffff0f7424 */ /* 0x000fd800078e00ff */
[----:B01----:R-:W-:Y:S05]  /*26d00*/  WARPSYNC.COLLECTIVE R15, `(.L_x_12638) ;  /* 0x000000000f087348 */ /* 0x003fea0003c00000 */
[----:B------:R-:W-:Y:S01]  /*26d10*/  VOTE.ANY R14, PT, P6 ;  /* 0x00000000000e7806 */ /* 0x000fe200030e0100 */
[----:B01----:R-:W-:Y:S06]  /*26d20*/  ENDCOLLECTIVE ;  /* 0x000000000000791b */ /* 0x003fec0003800000 */
.L_x_12638:
[----:B------:R-:W-:Y:S05]  /*26d30*/  BSYNC B0 ;  /* 0x0000000000007941 */ /* 0x000fea0003800000 */
.L_x_12637:
        /* <DEDUP_REMOVED lines=10> */
.L_x_12639:
[----:B------:R-:W-:Y:S02]  /*26de0*/  IMAD.MOV.U32 R13, RZ, RZ, R5 ;  /* 0x000000ffff0d7224 */ /* 0x000fe400078e0005 */
[----:B------:R-:W-:-:S07]  /*26df0*/  IMAD.MOV.U32 R25, RZ, RZ, R14 ;  /* 0x000000ffff197224 */ /* 0x000fce00078e000e */
[----:B------:R-:W-:Y:S05]  /*26e00*/  WARPSYNC.COLLECTIVE R15, `(.L_x_12640) ;  /* 0x000000000f087348 */ /* 0x000fea0003c00000 */
[----:B------:R0:W1:Y:S02]  /*26e10*/  SHFL.IDX P6, R14, R13, R12, R11 ;  /* 0x0000000c0d0e7389 */ /* 0x00006400000c000b */
[----:B01----:R-:W-:Y:S01]  /*26e20*/  ENDCOLLECTIVE ;  /* 0x000000000000791b */ /* 0x003fe20003800000 */
.L_x_12640:
[----:B------:R-:W-:Y:S01]  /*26e30*/  IMAD.MOV.U32 R5, RZ, RZ, R14 ;  /* 0x000000ffff057224 */ /* 0x000fe200078e000e */
[----:B------:R-:W-:Y:S06]  /*26e40*/  BRA `(.L_x_12641) ;  /* 0xffffffd000b87947 */ /* 0x000fec000383ffff */
.L_x_12544:
[----:B------:R-:W-:Y:S01]  /*26e50*/  BSSY B0, `(.L_x_12642) ;  /* 0x0000007000007945 */ /* 0x000fe20003800000 */
[----:B-1----:R-:W-:Y:S02]  /*26e60*/  IMAD.MOV.U32 R13, RZ, RZ, R2 ;  /* 0x000000ffff0d7224 */ /* 0x002fe400078e0002 */
[----:B------:R-:W-:Y:S02]  /*26e70*/  IMAD.MOV.U32 R11, RZ, RZ, 0x1f ;  /* 0x0000001fff0b7424 */ /* 0x000fe400078e00ff */
[----:B------:R-:W-:-:S07]  /*26e80*/  IMAD.MOV.U32 R15, RZ, RZ, -0x1 ;  /* 0xffffffffff0f7424 */ /* 0x000fce00078e00ff */
[----:B0-234-:R-:W-:Y:S05]  /*26e90*/  WARPSYNC.COLLECTIVE R15, `(.L_x_12643) ;  /* 0x000000000f087348 */ /* 0x01dfea0003c00000 */
[----:B------:R1:W0:Y:S02]  /*26ea0*/  SHFL.IDX P6, R14, R13, R12, R11 ;  /* 0x0000000c0d0e7389 */ /* 0x00022400000c000b */
[----:B01234-:R-:W-:Y:S01]  /*26eb0*/  ENDCOLLECTIVE ;  /* 0x000000000000791b */ /* 0x01ffe20003800000 */
.L_x_12643:
[----:B------:R-:W-:Y:S05]  /*26ec0*/  BSYNC B0 ;  /* 0x0000000000007941 */ /* 0x000fea0003800000 */
.L_x_12642:
[----:B------:R-:W-:Y:S01]  /*26ed0*/  IMAD.MOV.U32 R24, RZ, RZ, R14 ;  /* 0x000000ffff187224 */ /* 0x000fe200078e000e */
[----:B------:R-:W-:Y:S06]  /*26ee0*/  BRA `(.L_x_12543) ;  /* 0xffffffd000a87947 */ /* 0x000fec000383ffff */
.L_x_12550:
[----:B0-----:R0:W3:Y:S02]  /*26ef0*/  SYNCS.PHASECHK.TRANS64.TRYWAIT P0, [R6+URZ+0x13220], R0 ;  /* 0x01322000060075a7 */ /* 0x0010e4000800017f */
[----:B---3--:R-:W-:Y:S05]  /*26f00*/  @!P0 NANOSLEEP.SYNCS 0x989680 ;  /* 0x009896800000895d */ /* 0x008fea0003900000 */
[----:B------:R-:W3:Y:S02]  /*26f10*/  @!P0 SYNCS.PHASECHK.TRANS64 P0, [R6+URZ+0x13220], R0 ;  /* 0x01322000060085a7 */ /* 0x000ee4000800007f */
[----:B---3--:R-:W-:Y:S05]  /*26f20*/  @!P0 BRA `(.L_x_12550) ;  /* 0xfffffffc00f08947 */ /* 0x008fea000383ffff */
[----:B------:R-:W-:Y:S05]  /*26f30*/  BRA `(.L_x_12644) ;  /* 0xffffffdc00047947 */ /* 0x000fea000383ffff */
.L_x_12551:
[----:B------:R-:W3:Y:S01]  /*26f40*/  S2R R2, SR_TID.X ;  /* 0x0000000000027919 */ /* 0x000ee20000002100 */
[----:B------:R-:W-:Y:S01]  /*26f50*/  BSSY B0, `(.L_x_12645) ;  /* 0x000000a000007945 */ /* 0x000fe20003800000 */
[----:B------:R-:W-:Y:S02]  /*26f60*/  IMAD.MOV.U32 R12, RZ, RZ, RZ ;  /* 0x000000ffff0c7224 */ /* 0x000fe400078e00ff */
[----:B------:R-:W-:Y:S02]  /*26f70*/  IMAD.MOV.U32 R11, RZ, RZ, 0x1f ;  /* 0x0000001fff0b7424 */ /* 0x000fe400078e00ff */
[----:B------:R-:W-:Y:S01]  /*26f80*/  IMAD.MOV.U32 R15, RZ, RZ, -0x1 ;  /* 0xffffffffff0f7424 */ /* 0x000fe200078e00ff */
[----:B---3--:R-:W-:-:S04]  /*26f90*/  SHF.R.U32.HI R2, RZ, 0x5, R2 ;  /* 0x00000005ff027819 */ /* 0x008fc80000011602 */
[----:B------:R-:W-:-:S05]  /*26fa0*/  LOP3.LUT R2, R2, 0x3, RZ, 0xc0, !PT ;  /* 0x0000000302027812 */ /* 0x000fca00078ec0ff */
[----:B-1----:R-:W-:-:S07]  /*26fb0*/  IMAD.MOV.U32 R13, RZ, RZ, R2 ;  /* 0x000000ffff0d7224 */ /* 0x002fce00078e0002 */
[----:B0-2---:R-:W-:Y:S05]  /*26fc0*/  WARPSYNC.COLLECTIVE R15, `(.L_x_12646) ;  /* 0x000000000f087348 */ /* 0x005fea0003c00000 */
[----:B------:R1:W3:Y:S02]  /*26fd0*/  SHFL.IDX P6, R14, R13, R12, R11 ;  /* 0x0000000c0d0e7389 */ /* 0x0002e400000c000b */
[----:B0123--:R-:W-:Y:S01]  /*26fe0*/  ENDCOLLECTIVE ;  /* 0x000000000000791b */ /* 0x00ffe20003800000 */
.L_x_12646:
[----:B------:R-:W-:Y:S05]  /*26ff0*/  BSYNC B0 ;  /* 0x0000000000007941 */ /* 0x000fea0003800000 */
.L_x_12645:
[----:B------:R-:W-:Y:S05]  /*27000*/  BRA `(.L_x_12647) ;  /* 0xffffffd800ec7947 */ /* 0x000fea000383ffff */
.L_x_12552:
[----:B------:R-:W-:Y:S01]  /*27010*/  BSSY B0, `(.L_x_12648) ;  /* 0x0000006000007945 */ /* 0x000fe20003800000 */
[----:B------:R-:W-:-:S07]  /*27020*/  IMAD.MOV.U32 R15, RZ, RZ, -0x1 ;  /* 0xffffffffff0f7424 */ /* 0x000fce00078e00ff */
[----:B012---:R-:W-:Y:S05]  /*27030*/  WARPSYNC.COLLECTIVE R15, `(.L_x_12649) ;  /* 0x000000000f0c7348 */ /* 0x007fea0003c00000 */
[----:B------:R-:W-:Y:S02]  /*27040*/  ELECT P6, UR62, PT ;  /* 0x00000000003e782f */ /* 0x000fe400038c0000 */
[----:B------:R-:W-:Y:S01]  /*27050*/  MOV R14, UR62 ;  /* 0x0000003e000e7c02 */ /* 0x000fe20008000f00 */
[----:B012---:R-:W-:Y:S10]  /*27060*/  ENDCOLLECTIVE ;  /* 0x000000000000791b */ /* 0x007ff40003800000 */
.L_x_12649:
[----:B------:R-:W-:Y:S05]  /*27070*/  BSYNC B0 ;  /* 0x0000000000007941 */ /* 0x000fea0003800000 */
.L_x_12648:
[----:B------:R-:W-:Y:S05]  /*27080*/  BRA `(.L_x_12650) ;  /* 0xffffffd800e07947 */ /* 0x000fea000383ffff */
.L_x_12554:
[----:B0-----:R0:W3:Y:S02]  /*27090*/  SYNCS.PHASECHK.TRANS64.TRYWAIT P1, [R5+URZ], R4 ;  /* 0x00000004050075a7 */ /* 0x0010e4000802017f */
[----:B---3--:R-:W-:Y:S05]  /*270a0*/  @!P1 NANOSLEEP.SYNCS 0x989680 ;  /* 0x009896800000995d */ /* 0x008fea0003900000 */
[----:B------:R-:W3:Y:S02]  /*270b0*/  @!P1 SYNCS.PHASECHK.TRANS64 P1, [R5+URZ], R4 ;  /* 0x00000004050095a7 */ /* 0x000ee4000802007f */
[----:B---3--:R-:W-:Y:S05]  /*270c0*/  @!P1 BRA `(.L_x_12554) ;  /* 0xfffffffc00f09947 */ /* 0x008fea000383ffff */
[----:B------:R-:W-:Y:S05]  /*270d0*/  BRA `(.L_x_12651) ;  /* 0xffffffdc00187947 */ /* 0x000fea000383ffff */
.L_x_12555:
[----:B---3--:R3:W4:Y:S02]  /*270e0*/  SYNCS.PHASECHK.TRANS64.TRYWAIT P1, [R9+URZ], R0 ;  /* 0x00000000090075a7 */ /* 0x008724000802017f */
[----:B----4-:R-:W-:Y:S05]  /*270f0*/  @!P1 NANOSLEEP.SYNCS 0x989680 ;  /* 0x009896800000995d */ /* 0x010fea0003900000 */
[----:B------:R-:W4:Y:S02]  /*27100*/  @!P1 SYNCS.PHASECHK.TRANS64 P1, [R9+URZ], R0 ;  /* 0x00000000090095a7 */ /* 0x000f24000802007f */
[----:B----4-:R-:W-:Y:S05]  /*27110*/  @!P1 BRA `(.L_x_12555) ;  /* 0xfffffffc00f09947 */ /* 0x010fea000383ffff */
[----:B------:R-:W-:Y:S05]  /*27120*/  BRA `(.L_x_12652) ;  /* 0xffffffdc000c7947 */ /* 0x000fea000383ffff */
.L_x_12557:
[----:B----4-:R4:W0:Y:S02]  /*27130*/  SYNCS.PHASECHK.TRANS64.TRYWAIT P1, [R29+URZ+0x13260], R4 ;  /* 0x013260041d0075a7 */ /* 0x010824000802017f */
[----:B0-----:R-:W-:Y:S05]  /*27140*/  @!P1 NANOSLEEP.SYNCS 0x989680 ;  /* 0x009896800000995d */ /* 0x001fea0003900000 */
[----:B------:R-:W0:Y:S02]  /*27150*/  @!P1 SYNCS.PHASECHK.TRANS64 P1, [R29+URZ+0x13260], R4 ;  /* 0x013260041d0095a7 */ /* 0x000e24000802007f */
[----:B0-----:R-:W-:Y:S05]  /*27160*/  @!P1 BRA `(.L_x_12557) ;  /* 0xfffffffc00f09947 */ /* 0x001fea000383ffff */
[----:B------:R-:W-:Y:S05]  /*27170*/  BRA `(.L_x_12653) ;  /* 0xffffffdc000c7947 */ /* 0x000fea000383ffff */
.L_x_12559:
[----:B------:R0:W0:Y:S02]  /*27180*/  SYNCS.PHASECHK.TRANS64.TRYWAIT P1, [R7+URZ+0x13260], R0 ;  /* 0x01326000070075a7 */ /* 0x000024000802017f */
[----:B0-----:R-:W-:Y:S05]  /*27190*/  @!P1 NANOSLEEP.SYNCS 0x989680 ;  /* 0x009896800000995d */ /* 0x001fea0003900000 */
[----:B------:R-:W0:Y:S02]  /*271a0*/  @!P1 SYNCS.PHASECHK.TRANS64 P1, [R7+URZ+0x13260], R0 ;  /* 0x01326000070095a7 */ /* 0x000e24000802007f */
[----:B0-----:R-:W-:Y:S05]  /*271b0*/  @!P1 BRA `(.L_x_12559) ;  /* 0xfffffffc00f09947 */ /* 0x001fea000383ffff */
[----:B------:R-:W-:Y:S05]  /*271c0*/  BRA `(.L_x_12654) ;  /* 0xffffffdc000c7947 */ /* 0x000fea000383ffff */
.L_x_12561:
[----:B------:R0:W0:Y:S02]  /*271d0*/  SYNCS.PHASECHK.TRANS64.TRYWAIT P0, [R29+URZ+0x13280], R4 ;  /* 0x013280041d0075a7 */ /* 0x000024000800017f */
[----:B0-----:R-:W-:Y:S05]  /*271e0*/  @!P0 NANOSLEEP.SYNCS 0x989680 ;  /* 0x009896800000895d */ /* 0x001fea0003900000 */
[----:B------:R-:W0:Y:S02]  /*271f0*/  @!P0 SYNCS.PHASECHK.TRANS64 P0, [R29+URZ+0x13280], R4 ;  /* 0x013280041d0085a7 */ /* 0x000e24000800007f */
[----:B0-----:R-:W-:Y:S05]  /*27200*/  @!P0 BRA `(.L_x_12561) ;  /* 0xfffffffc00f08947 */ /* 0x001fea000383ffff */
[----:B------:R-:W-:Y:S05]  /*27210*/  BRA `(.L_x_12562) ;  /* 0xffffffdc00087947 */ /* 0x000fea000383ffff */
.L_x_12655:
        /* <DEDUP_REMOVED lines=14> */
.L_x_13379:


//--------------------- .text._ZN7cutlass13device_kernelIN5flash11enable_sm90INS1_16FlashAttnFwdSm90INS1_25CollectiveMainloopFwdSm90ILi2EN4cute5tupleIJNS5_1CILi1EEES8_S8_EEENS6_IJNS7_ILi192EEENS7_ILi160EEENS7_ILi64EEEEEELi64ENS_12float_e4m3_tEfNS_4arch4Sm90ELb1ELb0ELb1ELb0ELb0ELb0ELb0ELb1ELb1ELb1ELb1ELb0EEENS1_21CollectiveEpilogueFwdINS6_IJSA_SC_SB_EEES9_NS_10bfloat16_tESG_Li384ELb0ELb1ELb1ELb1EEENS1_19SingleTileSchedulerILb0ELb1ELb1ELi192EEEEEEEEEvNT_6ParamsE --------------------------
	.section	.text._ZN7cutlass13device_kernelIN5flash11enable_sm90INS1_16FlashAttnFwdSm90INS1_25CollectiveMainloopFwdSm90ILi2EN4cute5tupleIJNS5_1CILi1EEES8_S8_EEENS6_IJNS7_ILi192EEENS7_ILi160EEENS7_ILi64EEEEEELi64ENS_12float_e4m3_tEfNS_4arch4Sm90ELb1ELb0ELb1ELb0ELb0ELb0ELb0ELb1ELb1ELb1ELb1ELb0EEENS1_21CollectiveEpilogueFwdINS6_IJSA_SC_SB_EEES9_NS_10bfloat16_tESG_Li384ELb0ELb1ELb1ELb1EEENS1_19SingleTileSchedulerILb0ELb1ELb1ELi192EEEEEEEEEvNT_6ParamsE,"ax",@progbits
	.align	128
.text._ZN7cutlass13device_kernelIN5flash11enable_sm90INS1_16FlashAttnFwdSm90INS1_25CollectiveMainloopFwdSm90ILi2EN4cute5tupleIJNS5_1CILi1EEES8_S8_EEENS6_IJNS7_ILi192EEENS7_ILi160EEENS7_ILi64EEEEEELi64ENS_12float_e4m3_tEfNS_4arch4Sm90ELb1ELb0ELb1ELb0ELb0ELb0ELb0ELb1ELb1ELb1ELb1ELb0EEENS1_21CollectiveEpilogueFwdINS6_IJSA_SC_SB_EEES9_NS_10bfloat16_tESG_Li384ELb0ELb1ELb1ELb1EEENS1_19SingleTileSchedulerILb0ELb1ELb1ELi192EEEEEEEEEvNT_6ParamsE:
        .type           _ZN7cutlass13device_kernelIN5flash11enable_sm90INS1_16FlashAttnFwdSm90INS1_25CollectiveMainloopFwdSm90ILi2EN4cute5tupleIJNS5_1CILi1EEES8_S8_EEENS6_IJNS7_ILi192EEENS7_ILi160EEENS7_ILi64EEEEEELi64ENS_12float_e4m3_tEfNS_4arch4Sm90ELb1ELb0ELb1ELb0ELb0ELb0ELb0ELb1ELb1ELb1ELb1ELb0EEENS1_21CollectiveEpilogueFwdINS6_IJSA_SC_SB_EEES9_NS_10bfloat16_tESG_Li384ELb0ELb1ELb1ELb1EEENS1_19SingleTileSchedulerILb0ELb1ELb1ELi192EEEEEEEEEvNT_6ParamsE,@function
        .size           _ZN7cutlass13device_kernelIN5flash11enable_sm90INS1_16FlashAttnFwdSm90INS1_25CollectiveMainloopFwdSm90ILi2EN4cute5tupleIJNS5_1CILi1EEES8_S8_EEENS6_IJNS7_ILi192EEENS7_ILi160EEENS7_ILi64EEEEEELi64ENS_12float_e4m3_tEfNS_4arch4Sm90ELb1ELb0ELb1ELb0ELb0ELb0ELb0ELb1ELb1ELb1ELb1ELb0EEENS1_21CollectiveEpilogueFwdINS6_IJSA_SC_SB_EEES9_NS_10bfloat16_tESG_Li384ELb0ELb1ELb1ELb1EEENS1_19SingleTileSchedulerILb0ELb1ELb1ELi192EEEEEEEEEvNT_6ParamsE,(.L_x_13380 - _ZN7cutlass13device_kernelIN5flash11enable_sm90INS1_16FlashAttnFwdSm90INS1_25CollectiveMainloopFwdSm90ILi2EN4cute5tupleIJNS5_1CILi1EEES8_S8_EEENS6_IJNS7_ILi192EEENS7_ILi160EEENS7_ILi64EEEEEELi64ENS_12float_e4m3_tEfNS_4arch4Sm90ELb1ELb0ELb1ELb0ELb0ELb0ELb0ELb1ELb1ELb1ELb1ELb0EEENS1_21CollectiveEpilogueFwdINS6_IJSA_SC_SB_EEES9_NS_10bfloat16_tESG_Li384ELb0ELb1ELb1ELb1EEENS1_19SingleTileSchedulerILb0ELb1ELb1ELi192EEEEEEEEEvNT_6ParamsE)
        .other          _ZN7cutlass13device_kernelIN5flash11enable_sm90INS1_16FlashAttnFwdSm90INS1_25CollectiveMainloopFwdSm90ILi2EN4cute5tupleIJNS5_1CILi1EEES8_S8_EEENS6_IJNS7_ILi192EEENS7_ILi160EEENS7_ILi64EEEEEELi64ENS_12float_e4m3_tEfNS_4arch4Sm90ELb1ELb0ELb1ELb0ELb0ELb0ELb0ELb1ELb1ELb1ELb1ELb0EEENS1_21CollectiveEpilogueFwdINS6_IJSA_SC_SB_EEES9_NS_10bfloat16_tESG_Li384ELb0ELb1ELb1ELb1EEENS1_19SingleTileSchedulerILb0ELb1ELb1ELi192EEEEEEEEEvNT_6ParamsE,@"STO_CUDA_ENTRY STV_DEFAULT"
_ZN7cutlass13device_kernelIN5flash11enable_sm90INS1_16FlashAttnFwdSm90INS1_25CollectiveMainloopFwdSm90ILi2EN4cute5tupleIJNS5_1CILi1EEES8_S8_EEENS6_IJNS7_ILi192EEENS7_ILi160EEENS7_ILi64EEEEEELi64ENS_12float_e4m3_tEfNS_4arch4Sm90ELb1ELb0ELb1ELb0ELb0ELb0ELb0ELb1ELb1ELb1ELb1ELb0EEENS1_21CollectiveEpilogueFwdINS6_IJSA_SC_SB_EEES9_NS_10bfloat16_tESG_Li384ELb0ELb1ELb1ELb1EEENS1_19SingleTileSchedulerILb0ELb1ELb1ELi192EEEEEEEEEvNT_6ParamsE:
        /* <DEDUP_REMOVED lines=17> */
.L_x_12657:
[----:B------:R-:W-:Y:S05]  /*0110*/  BSYNC B0 ;  /* 0x0000000000007941 */ /* 0x000fea0003800000 */
.L_x_12656:
        /* <DEDUP_REMOVED lines=41> */
.L_x_12658:
        /* <DEDUP_REMOVED lines=22> */
.L_x_12659:
        /* <DEDUP_REMOVED lines=18> */
.L_x_12660:
        /* <DEDUP_REMOVED lines=22> */
.L_x_12661:
        /* <DEDUP_REMOVED lines=22> */
.L_x_12662:
        /* <DEDUP_REMOVED lines=9> */
.L_x_12665:
        /* <DEDUP_REMOVED lines=40> */
[----:B------:R-:W-:-:S02]  /*0c00*/  UIMAD.WIDE UR4, UR4, 0x66666667, URZ ;  /* 0x66666667040478a5 */ /* 0x000fc4000f8e023f */
[----:B------:R-:W-:Y:S02]  /*0c10*/  UIADD3 UR6, UR7, UR6, URZ ;  /* 0x0000000607067290 */ /* 0x000fe4000fffe03f */
[----:B------:R-:W-:Y:S02]  /*0c20*/  USHF.R.U32.HI UR4, URZ, 0x1f, UR5 ;  /* 0x0000001f3f047899 */ /* 0x000fe40008011605 */
[----:B------:R-:W-:Y:S02]  /*0c30*/  UIMAD.WIDE UR6, UR6, 0x66666667, URZ ;  /* 0x66666667060678a5 */ /* 0x000fe4000f8e023f */
[----:B------:R-:W-:Y:S02]  /*0c40*/  ULEA.HI.SX32 UR4, UR5, UR4, 0x1a ;  /* 0x0000000405047291 */ /* 0x000fe4000f8fd23f */
[----:B------:R-:W-:-:S04]  /*0c50*/  USHF.R.U32.HI UR6, URZ, 0x1f, UR7 ;  /* 0x0000001f3f067899 */ /* 0x000fc80008011607 */
[----:B------:R-:W-:-:S04]  /*0c60*/  ULEA.HI.SX32 UR6, UR7, UR6, 0x1a ;  /* 0x0000000607067291 */ /* 0x000fc8000f8fd23f */
        /* <DEDUP_REMOVED lines=41> */
.L_x_12667:
[----:B------:R-:W-:Y:S01]  /*0f00*/  UIMAD UR46, UR46, UR4, URZ ;  /* 0x000000042e2e72a4 */ /* 0x000fe2000f8e023f */
[----:B------:R-:W-:Y:S01]  /*0f10*/  IMAD.U32 R0, RZ, RZ, UR9 ;  /* 0x00000009ff007e24 */ /* 0x000fe2000f8e00ff */
[----:B------:R-:W-:Y:S01]  /*0f20*/  USHF.R.S32.HI UR47, URZ, 0x1f, UR41 ;  /* 0x0000001f3f2f7899 */ /* 0x000fe20008011429 */
[----:B------:R-:W-:Y:S01]  /*0f30*/  IMAD.U32 R3, RZ, RZ, UR4 ;  /* 0x00000004ff037e24 */ /* 0x000fe2000f8e00ff */
[----:B------:R-:W-:Y:S01]  /*0f40*/  UIMAD UR39, UR45, UR39, URZ ;  /* 0x000000272d2772a4 */ /* 0x000fe2000f8e023f */
[----:B------:R-:W-:Y:S01]  /*0f50*/  VIADD R104, R27, 0xffffff80 ;  /* 0xffffff801b687836 */ /* 0x000fe20000000000 */
[----:B------:R-:W-:Y:S02]  /*0f60*/  PLOP3.LUT P0, PT, PT, PT, PT, 0x80, 0x0 ;  /* 0x000000000000781c */ /* 0x000fe40003f0f070 */
[----:B------:R-:W-:Y:S02]  /*0f70*/  CS2R R28, SRZ ;  /* 0x00000000001c7805 */ /* 0x000fe4000001ff00 */
[----:B------:R-:W-:Y:S01]  /*0f80*/  VIADDMNMX R0, R3, UR46, R0, PT ;  /* 0x0000002e03007c46 */ /* 0x000fe2000b800100 */
[----:B------:R-:W-:Y:S01]  /*0f90*/  IMAD.MOV.U32 R2, RZ, RZ, RZ ;  /* 0x000000ffff027224 */ /* 0x000fe200078e00ff */
[----:B------:R-:W-:-:S02]  /*0fa0*/  CS2R R24, SRZ ;  /* 0x0000000000187805 */ /* 0x000fc4000001ff00 */
[----:B------:R-:W-:Y:S02]  /*0fb0*/  CS2R R30, SRZ ;  /* 0x00000000001e7805 */ /* 0x000fe4000001ff00 */
[----:B------:R-:W-:Y:S01]  /*0fc0*/  R2UR UR49, R0 ;  /* 0x00000000003172ca */ /* 0x000fe200000e0000 */
        /* <DEDUP_REMOVED lines=12> */
[----:B------:R-:W-:Y:S01]  /*1090*/  UISETP.GT.AND UP0, UPT, UR49, UR46, UPT ;  /* 0x0000002e3100728c */ /* 0x000fe2000bf04270 */
[----:B------:R-:W-:Y:S02]  /*10a0*/  CS2R R54, SRZ ;  /* 0x0000000000367805 */ /* 0x000fe4000001ff00 */
[----:B------:R-:W-:-:S03]  /*10b0*/  CS2R R50, SRZ ;  /* 0x0000000000327805 */ /* 0x000fc6000001ff00 */
[----:B------:R-:W-:-:S13]  /*10c0*/  PLOP3.LUT P1, PT, PT, PT, UP0, 0x80, 0x0 ;  /* 0x000000000000781c */ /* 0x000fda0003f2f008 */
[----:B------:R-:W-:Y:S05]  /*10d0*/  @!P1 BRA `(.L_x_12668) ;  /* 0x000000a8004c9947 */ /* 0x000fea0003800000 */
        /* <DEDUP_REMOVED lines=36> */
.L_x_12669:
        /* <DEDUP_REMOVED lines=14> */
[----:B------:R-:W-:Y:S02]  /*1400*/  @UP1 UIMAD UR12, UR47, UR16, URZ ;  /* 0x000000102f0c12a4 */ /* 0x000fe4000f8e023f */
[----:B------:R-:W-:Y:S02]  /*1410*/  @UP0 UIMAD UR15, UR41, UR15, UR8 ;  /* 0x0000000f290f02a4 */ /* 0x000fe4000f8e0208 */
[----:B------:R-:W-:Y:S02]  /*1420*/  @UP1 UIMAD.WIDE.U32 UR8, UR41, UR16, URZ ;  /* 0x00000010290812a5 */ /* 0x000fe4000f8e003f */
        /* <DEDUP_REMOVED lines=10> */
[----:B------:R-:W-:Y:S02]  /*14d0*/  @UP0 UIMAD UR14, UR44, UR19, UR14 ;  /* 0x000000132c0e02a4 */ /* 0x000fe4000f8e020e */
[----:B------:R-:W-:Y:S02]  /*14e0*/  @UP0 UIMAD.WIDE.U32 UR10, UR44, UR18, UR10 ;  /* 0x000000122c0a02a5 */ /* 0x000fe4000f8e000a */
        /* <DEDUP_REMOVED lines=19> */
.L_x_12760:
[----:B------:R-:W-:-:S06]  /*1620*/  ULOP3.LUT UR4, UR40, 0x1, URZ, 0xfc, !UPT ;  /* 0x0000000128047892 */ /* 0x000fcc000f8efc3f */
[----:B------:R-:W-:-:S05]  /*1630*/  IMAD.U32 R2, RZ, RZ, UR4 ;  /* 0x00000004ff027e24 */ /* 0x000fca000f8e00ff */
[----:B------:R-:W-:-:S13]  /*1640*/  ISETP.NE.AND P0, PT, R2, 0x3, PT ;  /* 0x000000030200780c */ /* 0x000fda0003f05270 */
[----:B------:R-:W-:Y:S05]  /*1650*/  @!P0 BRA `(.L_x_12671) ;  /* 0x0000000000048947 */ /* 0x000fea0003800000 */
[----:B------:R-:W-:Y:S01]  /*1660*/  BPT.TRAP 0x1 ;  /* 0x000000040000795c */ /* 0x000fe20000300000 */
.L_x_12671:
[----:B------:R1:W2:Y:S01]  /*1670*/  SYNCS.PHASECHK.TRANS64.TRYWAIT P2, [UR48+0x12430], R6 ;  /* 0x01243006ff0075a7 */ /* 0x0002a20008040170 */
[----:B------:R-:W-:Y:S05]  /*1680*/  @!P0 BRA `(.L_x_12672) ;  /* 0x0000000000048947 */ /* 0x000fea0003800000 */
[----:B------:R-:W-:Y:S01]  /*1690*/  BPT.TRAP 0x1 ;  /* 0x000000040000795c */ /* 0x000fe20000300000 */
.L_x_12672:
[----:B------:R-:W-:Y:S01]  /*16a0*/  ISETP.NE.AND P1, PT, R16, RZ, PT ;  /* 0x000000ff1000720c */ /* 0x000fe20003f25270 */
[----:B--2---:R-:W-:-:S12]  /*16b0*/  @P2 BRA `(.L_x_12673) ;  /* 0x0000000000082947 */ /* 0x004fd80003800000 */
[----:B------:R-:W2:Y:S02]  /*16c0*/  SYNCS.PHASECHK.TRANS64.TRYWAIT P2, [UR48+0x12430], R6 ;  /* 0x01243006ff0075a7 */ /* 0x000ea40008040170 */
[----:B--2---:R-:W-:Y:S05]  /*16d0*/  @!P2 BRA `(.L_x_12674) ;  /* 0x000000ec0038a947 */ /* 0x004fea0003800000 */
.L_x_12673:
        /* <DEDUP_REMOVED lines=12> */
[C---:B------:R-:W-:Y:S01]  /*17a0*/  IMAD.IADD R5, R104.reuse, 0x1, -R5 ;  /* 0x0000000168057824 */ /* 0x040fe200078e0a05 */
[----:B------:R-:W-:Y:S01]  /*17b0*/  ULOP3.LUT UR6, UR4, 0x10000, URZ, 0xfc, !UPT ;  /* 0x0001000004067892 */ /* 0x000fe2000f8efc3f */
[----:B------:R-:W-:Y:S01]  /*17c0*/  LOP3.LUT R107, R107, 0xfffffffc, RZ, 0xc0, !PT ;  /* 0xfffffffc6b6b7812 */ /* 0x000fe200078ec0ff */
[----:B------:R-:W-:Y:S01]  /*17d0*/  ULDC UR17, c[0x0][0x988] ;  /* 0x0002620000117ab9 */ /* 0x000fe20000000800 */
[----:B------:R-:W-:Y:S01]  /*17e0*/  UMOV UR4, UR36 ;  /* 0x0000002400047c82 */ /* 0x000fe20008000000 */
[----:B------:R-:W-:Y:S01]  /*17f0*/  UIADD3 UR10, UR6, 0x80, URZ ;  /* 0x00000080060a7890 */ /* 0x000fe2000fffe03f */
[----:B------:R-:W-:Y:S01]  /*1800*/  SHF.R.S32.HI R4, RZ, 0x1f, R5 ;  /* 0x0000001fff047819 */ /* 0x000fe20000011405 */
[----:B------:R-:W-:Y:S01]  /*1810*/  IMAD.IADD R107, R104, 0x1, -R107 ;  /* 0x00000001686b7824 */ /* 0x000fe200078e0a6b */
[----:B------:R-:W-:-:S02]  /*1820*/  UIADD3 UR20, UR49, -0x2, URZ ;  /* 0xfffffffe31147890 */ /* 0x000fc4000fffe03f */
[----:B------:R-:W-:Y:S01]  /*1830*/  QGMMA.64x32x32.F32.E4M3.E4M3 R88, gdesc[UR4], RZ, !UPT, gsb0 ;  /* 0x00600000045879f3 */ /* 0x000fe2000c0008ff */
[----:B------:R-:W-:Y:S02]  /*1840*/  UIADD3 UR4, UR6, 0x100, URZ ;  /* 0x0000010006047890 */ /* 0x000fe4000fffe03f */
[----:B------:R-:W-:Y:S02]  /*1850*/  UIADD3 UR5, UR6, 0x180, URZ ;  /* 0x0000018006057890 */ /* 0x000fe4000fffe03f */
        /* <DEDUP_REMOVED lines=35> */
[----:B------:R-:W-:Y:S01]  /*1a90*/  UMOV UR5, 0xffffff60 ;  /* 0xffffff6000057882 */ /* 0x000fe20000000000 */
[----:B------:R-:W-:Y:S01]  /*1aa0*/  ULDC UR7, c[0x0][0x288] ;  /* 0x0000a20000077ab9 */ /* 0x000fe20000000800 */
[----:B------:R-:W-:Y:S01]  /*1ab0*/  UIMAD UR5, UR49, UR5, 0xa1 ;  /* 0x000000a1310574a4 */ /* 0x000fe2000f8e0205 */
        /* <DEDUP_REMOVED lines=25> */
[C---:B01----:R-:W-:Y:S01]  /*1c50*/  FMUL.FTZ R6, R0.reuse, R100 ;  /* 0x0000006400067220 */ /* 0x043fe20000410000 */
[C---:B------:R-:W-:Y:S01]  /*1c60*/  FMUL.FTZ R3, R0.reuse, R97 ;  /* 0x0000006100037220 */ /* 0x040fe20000410000 */
[----:B------:R-:W-:-:S05]  /*1c70*/  FMUL.FTZ R2, R0, R101 ;  /* 0x0000006500027220 */ /* 0x000fca0000410000 */
[----:B------:R-:W0:Y:S08]  /*1c80*/  MUFU.TANH R91, R91 ;  /* 0x0000005b005b7308 */ /* 0x000e300000002400 */
[----:B------:R-:W1:Y:S08]  /*1c90*/  MUFU.TANH R90, R90 ;  /* 0x0000005a005a7308 */ /* 0x000e700000002400 */
[----:B------:R-:W4:Y:S08]  /*1ca0*/  MUFU.TANH R92, R92 ;  /* 0x0000005c005c7308 */ /* 0x000f300000002400 */
        /* <DEDUP_REMOVED lines=29> */
[----:B------:R-:W5:Y:S01]  /*1e80*/  MUFU.TANH R78, R78 ;  /* 0x0000004e004e7308 */ /* 0x000f620000002400 */
[----:B------:R-:W-:-:S02]  /*1e90*/  WARPGROUP.DEPBAR.LE gsb0, 0x0 ;  /* 0x00008000000079c5 */ /* 0x000fc40000010000 */
[----:B------:R-:W-:Y:S01]  /*1ea0*/  FMUL.FTZ R20, R0, R57 ;  /* 0x0000003900147220 */ /* 0x000fe20000410000 */
[----:B------:R-:W-:-:S04]  /*1eb0*/  IMAD.HI R57, R105, 0x55555556, RZ ;  /* 0x5555555669397827 */ /* 0x000fc800078e02ff */
[C---:B------:R-:W-:Y:S01]  /*1ec0*/  FMUL.FTZ R22, R0.reuse, R60 ;  /* 0x0000003c00167220 */ /* 0x040fe20000410000 */
[----:B------:R-:W-:Y:S01]  /*1ed0*/  FMUL.FTZ R60, R0, R65 ;  /* 0x00000041003c7220 */ /* 0x000fe20000410000 */
[----:B------:R-:W-:Y:S01]  /*1ee0*/  LEA.HI R65, R4, R5, RZ, 0x2 ;  /* 0x0000000504417211 */ /* 0x000fe200078f10ff */
[C---:B------:R-:W-:Y:S01]  /*1ef0*/  FMUL.FTZ R21, R0.reuse, R56 ;  /* 0x0000003800157220 */ /* 0x040fe20000410000 */
[C---:B------:R-:W-:Y:S01]  /*1f00*/  FMUL.FTZ R56, R0.reuse, R64 ;  /* 0x0000004000387220 */ /* 0x040fe20000410000 */
[----:B------:R-:W-:Y:S01]  /*1f10*/  LEA.HI R74, R57, R57, RZ, 0x1 ;  /* 0x00000039394a7211 */ /* 0x000fe200078f08ff */
[----:B------:R-:W-:Y:S01]  /*1f20*/  FMUL.FTZ R64, R0, R69 ;  /* 0x0000004500407220 */ /* 0x000fe20000410000 */
[----:B------:R-:W-:Y:S01]  /*1f30*/  LEA.HI R57, R4, R5, RZ, 0x5 ;  /* 0x0000000504397211 */ /* 0x000fe200078f28ff */
[C---:B------:R-:W-:Y:S01]  /*1f40*/  FMUL.FTZ R23, R0.reuse, R61 ;  /* 0x0000003d00177220 */ /* 0x040fe20000410000 */
[--C-:B------:R-:W-:Y:S01]  /*1f50*/  SHF.R.S32.HI R4, RZ, 0x2, R65.reuse ;  /* 0x00000002ff047819 */ /* 0x100fe20000011441 */
[C---:B------:R-:W-:Y:S01]  /*1f60*/  FMUL.FTZ R61, R0.reuse, R68 ;  /* 0x00000044003d7220 */ /* 0x040fe20000410000 */
[----:B------:R-:W-:Y:S01]  /*1f70*/  SHF.R.S32.HI R69, RZ, 0x1f, R65 ;  /* 0x0000001fff457819 */ /* 0x000fe20000011441 */
[----:B------:R-:W-:Y:S01]  /*1f80*/  WARPGROUP.ARRIVE ;  /* 0x00000000000079c5 */ /* 0x000fe20000000000 */
[----:B------:R-:W-:Y:S01]  /*1f90*/  SHF.R.S32.HI R68, RZ, 0x5, R57 ;  /* 0x00000005ff447819 */ /* 0x000fe20000011439 */
[----:B------:R-:W-:Y:S01]  /*1fa0*/  FMUL.FTZ R57, R0, R58 ;  /* 0x0000003a00397220 */ /* 0x000fe20000410000 */
[-C--:B------:R-:W-:Y:S01]  /*1fb0*/  LEA.HI R69, R69, R4.reuse, RZ, 0x3 ;  /* 0x0000000445457211 */ /* 0x080fe200078f18ff */
[----:B------:R-:W-:Y:S01]  /*1fc0*/  IMAD R74, R74, -0x3, R105 ;  /* 0xfffffffd4a4a7824 */ /* 0x000fe200078e0269 */
[----:B------:R-:W-:Y:S01]  /*1fd0*/  LEA R79, R68, UR38, 0x4 ;  /* 0x00000026444f7c11 */ /* 0x000fe2000f8e20ff */
[----:B------:R-:W-:Y:S01]  /*1fe0*/  QGMMA.64x32x32.F32.E4M3.E4M3 R40, gdesc[UR8], R40, gsb0 ;  /* 0x00600000082879f3 */ /* 0x000fe20008000828 */
[----:B------:R-:W-:Y:S01]  /*1ff0*/  LOP3.LUT R69, R69, 0xfffffff8, RZ, 0xc0, !PT ;  /* 0xfffffff845457812 */ /* 0x000fe200078ec0ff */
[C---:B------:R-:W-:Y:S01]  /*2000*/  FMUL.FTZ R68, R0.reuse, R59 ;  /* 0x0000003b00447220 */ /* 0x040fe20000410000 */
[----:B------:R-:W-:Y:S01]  /*2010*/  LEA.HI R58, R107, R107, RZ, 0x1 ;  /* 0x0000006b6b3a7211 */ /* 0x000fe200078f08ff */
[C---:B------:R-:W-:Y:S01]  /*2020*/  FMUL.FTZ R59, R0.reuse, R63 ;  /* 0x0000003f003b7220 */ /* 0x040fe20000410000 */
[----:B------:R-:W-:Y:S01]  /*2030*/  IADD3 R69, R79, R4, -R69 ;  /* 0x000000044f457210 */ /* 0x000fe20007ffe845 */
[----:B------:R-:W-:Y:S01]  /*2040*/  FMUL.FTZ R71, R0, R71 ;  /* 0x0000004700477220 */ /* 0x000fe20000410000 */
[----:B------:R-:W-:Y:S01]  /*2050*/  LOP3.LUT R58, R58, 0x1ffffffe, RZ, 0xc0, !PT ;  /* 0x1ffffffe3a3a7812 */ /* 0x000fe200078ec0ff */
[----:B------:R-:W-:Y:S01]  /*2060*/  UIADD3 UR10, UR6, 0x202, URZ ;  /* 0x00000202060a7890 */ /* 0x000fe2000fffe03f */
[----:B------:R-:W5:Y:S01]  /*2070*/  MUFU.TANH R76, R76 ;  /* 0x0000004c004c7308 */ /* 0x000f620000002400 */
[----:B------:R-:W-:Y:S01]  /*2080*/  IMAD R69, R74, 0x40, R69 ;  /* 0x000000404a457824 */ /* 0x000fe200078e0245 */
[----:B------:R-:W-:Y:S01]  /*2090*/  UMOV UR11, 0x80000020 ;  /* 0x80000020000b7882 */ /* 0x000fe20000000000 */
[----:B------:R-:W-:-:S02]  /*20a0*/  IMAD.IADD R4, R107, 0x1, -R58 ;  /* 0x000000016b047824 */ /* 0x000fc400078e0a3a */
[C---:B------:R-:W-:Y:S01]  /*20b0*/  FMUL.FTZ R58, R0.reuse, R62 ;  /* 0x0000003e003a7220 */ /* 0x040fe20000410000 */
[C---:B------:R-:W-:Y:S01]  /*20c0*/  FMUL.FTZ R67, R0.reuse, R67 ;  /* 0x0000004300437220 */ /* 0x040fe20000410000 */
[----:B------:R-:W-:Y:S01]  /*20d0*/  FMUL.FTZ R79, R0, R70 ;  /* 0x00000046004f7220 */ /* 0x000fe20000410000 */
[----:B------:R-:W-:Y:S02]  /*20e0*/  IMAD R4, R4, 0x8, R69 ;  /* 0x0000000804047824 */ /* 0x000fe400078e0245 */
[----:B------:R-:W-:Y:S01]  /*20f0*/  FMUL.FTZ R69, R0, R66 ;  /* 0x0000004200457220 */ /* 0x000fe20000410000 */
[----:B------:R1:W-:Y:S01]  /*2100*/  MUFU.TANH R81, R71 ;  /* 0x0000004700517308 */ /* 0x0003e20000002400 */
[----:B------:R-:W-:Y:S01]  /*2110*/  @P2 IMAD.HI.U32 R62, R4, UR4, RZ ;  /* 0x00000004043e2c27 */ /* 0x000fe2000f8e00ff */
[----:B------:R-:W-:-:S03]  /*2120*/  @UP0 ULDC UR4, c[0x0][0x450] ;  /* 0x0001140000040ab9 */ /* 0x000fc60000000800 */
[----:B------:R-:W-:Y:S01]  /*2130*/  IMAD.MOV.U32 R63, RZ, RZ, R4 ;  /* 0x000000ffff3f7224 */ /* 0x000fe200078e0004 */
[----:B------:R-:W-:Y:S01]  /*2140*/  @P2 SHF.R.U32.HI R63, RZ, UR4, R62 ;  /* 0x00000004ff3f2c19 */ /* 0x000fe2000801163e */
[----:B------:R-:W-:Y:S01]  /*2150*/  UIMAD UR4, UR49, -0xa0, UR39 ;  /* 0xffffff60310478a4 */ /* 0x000fe2000f8e0227 */
[----:B------:R-:W-:Y:S01]  /*2160*/  LOP3.LUT R62, R65, 0x7ffffffc, RZ, 0xc0, !PT ;  /* 0x7ffffffc413e7812 */ /* 0x000fe200078ec0ff */
[----:B------:R-:W5:Y:S02]  /*2170*/  MUFU.TANH R77, R77 ;  /* 0x0000004d004d7308 */ /* 0x000f640000002400 */
[----:B------:R-:W2:Y:S01]  /*2180*/  SHFL.IDX PT, R66, R63, 0x1, 0x1c1f ;  /* 0x003c1f003f427f89 */ /* 0x000ea200000e0000 */
[----:B------:R-:W-:Y:S01]  /*2190*/  UIADD3 UR4, UR4, 0xa0, URZ ;  /* 0x000000a004047890 */ /* 0x000fe2000fffe03f */
[----:B------:R-:W-:Y:S02]  /*21a0*/  IMAD.IADD R5, R5, 0x1, -R62 ;  /* 0x0000000105057824 */ /* 0x000fe400078e0a3e */
[----:B------:R-:W-:Y:S01]  /*21b0*/  IMAD.U32 R62, RZ, RZ, UR5 ;  /* 0x00000005ff3e7e24 */ /* 0x000fe2000f8e00ff */
[----:B------:R-:W0:Y:S01]  /*21c0*/  S2UR UR5, SR_CgaCtaId ;  /* 0x00000000000579c3 */ /* 0x000e220000008800 */
[----:B------:R-:W5:Y:S01]  /*21d0*/  MUFU.TANH R57, R57 ;  /* 0x0000003900397308 */ /* 0x000f620000002400 */
[----:B------:R-:W-:Y:S01]  /*21e0*/  IMAD.U32 R74, RZ, RZ, UR4 ;  /* 0x00000004ff4a7e24 */ /* 0x000fe2000f8e00ff */
[----:B------:R-:W-:Y:S01]  /*21f0*/  @UP0 ULDC UR4, c[0x0][0x450] ;  /* 0x0001140000040ab9 */ /* 0x000fe20000000800 */
[C---:B------:R-:W-:Y:S01]  /*2200*/  IMAD R65, R5.reuse, -0x2, R62 ;  /* 0xfffffffe05417824 */ /* 0x040fe200078e023e */
[----:B------:R-:W-:Y:S01]  /*2210*/  MOV R62, UR39 ;  /* 0x00000027003e7c02 */ /* 0x000fe20008000f00 */
[----:B------:R-:W-:-:S03]  /*2220*/  IMAD R74, R5, -0x2, R74 ;  /* 0xfffffffe054a7824 */ /* 0x000fc600078e024a */
[----:B------:R-:W-:Y:S01]  /*2230*/  IADD3 R65, R65, -UR7, R62 ;  /* 0x8000000741417c10 */ /* 0x000fe2000fffe03e */
[----:B------:R-:W5:Y:S08]  /*2240*/  MUFU.TANH R68, R68 ;  /* 0x0000004400447308 */ /* 0x000f700000002400 */
[----:B------:R-:W5:Y:S01]  /*2250*/  MUFU.TANH R58, R58 ;  /* 0x0000003a003a7308 */ /* 0x000f620000002400 */
[----:B--2---:R-:W-:-:S04]  /*2260*/  VIADDMNMX R62, R66, R65, R74, PT ;  /* 0x00000041423e7246 */ /* 0x004fc8000380014a */
[C---:B------:R-:W-:Y:S02]  /*2270*/  ISETP.GT.AND P3, PT, R62.reuse, RZ, PT ;  /* 0x000000ff3e00720c */ /* 0x040fe40003f64270 */
[C---:B------:R-:W-:Y:S01]  /*2280*/  ISETP.GT.AND P4, PT, R62.reuse, 0x1, PT ;  /* 0x000000013e00780c */ /* 0x040fe20003f84270 */
[----:B------:R-:W-:Y:S02]  /*2290*/  WARPGROUP.DEPBAR.LE gsb0, 0x0 ;  /* 0x00008000000079c5 */ /* 0x000fe40000010000 */
[----:B------:R-:W-:Y:S01]  /*22a0*/  ISETP.GT.AND P5, PT, R62, 0x8, PT ;  /* 0x000000083e00780c */ /* 0x000fe20003fa4270 */
[----:B------:R-:W-:Y:S01]  /*22b0*/  WARPGROUP.ARRIVE ;  /* 0x00000000000079c5 */ /* 0x000fe20000000000 */
[----:B------:R-:W-:Y:S01]  /*22c0*/  FSEL R96, R88, -INF , P3 ;  /* 0xff80000058607808 */ /* 0x000fe20001800000 */
[----:B------:R-:W2:Y:S01]  /*22d0*/  MUFU.TANH R59, R59 ;  /* 0x0000003b003b7308 */ /* 0x000ea20000002400 */
[----:B---3--:R-:W-:Y:S01]  /*22e0*/  FSEL R98, R89, -INF , P4 ;  /* 0xff80000059627808 */ /* 0x008fe20002000000 */
[----:B------:R-:W-:Y:S01]  /*22f0*/  FMUL.FTZ R42, R0, R42 ;  /* 0x0000002a002a7220 */ /* 0x000fe20000410000 */
[----:B------:R-:W-:Y:S01]  /*2300*/  ISETP.GT.AND P3, PT, R62, 0x9, PT ;  /* 0x000000093e00780c */ /* 0x000fe20003f64270 */
[----:B------:R-:W-:Y:S01]  /*2310*/  QGMMA.64x32x32.F32.E4M3.E4M3 R24, gdesc[UR8], R24, gsb0 ;  /* 0x00600000081879f3 */ /* 0x000fe20008000818 */
[----:B0-----:R-:W-:Y:S01]  /*2320*/  FSEL R100, R91, -INF , P5 ;  /* 0xff8000005b647808 */ /* 0x001fe20002800000 */
[----:B------:R-:W-:Y:S01]  /*2330*/  FMUL.FTZ R47, R0, R47 ;  /* 0x0000002f002f7220 */ /* 0x000fe20000410000 */
[----:B-1----:R-:W-:Y:S01]  /*2340*/  FMNMX.FTZ R71, R96, R98, !PT ;  /* 0x0000006260477209 */ /* 0x002fe20007810000 */
[----:B------:R-:W0:Y:S01]  /*2350*/  MUFU.TANH R69, R69 ;  /* 0x0000004500457308 */ /* 0x000e220000002400 */
[----:B------:R-:W-:Y:S01]  /*2360*/  ISETP.GT.AND P4, PT, R62, 0x10, PT ;  /* 0x000000103e00780c */ /* 0x000fe20003f84270 */
[----:B------:R-:W-:Y:S01]  /*2370*/  FMUL.FTZ R43, R0, R43 ;  /* 0x0000002b002b7220 */ /* 0x000fe20000410000 */
[----:B------:R-:W-:Y:S01]  /*2380*/  FSEL R102, R90, -INF , P3 ;  /* 0xff8000005a667808 */ /* 0x000fe20001800000 */
[----:B------:R-:W-:Y:S01]  /*2390*/  FMUL.FTZ R46, R0, R46 ;  /* 0x0000002e002e7220 */ /* 0x000fe20000410000 */
[----:B------:R-:W-:Y:S01]  /*23a0*/  FMNMX.FTZ R71, R100, R71, !PT ;  /* 0x0000004764477209 */ /* 0x000fe20007810000 */
[----:B------:R-:W-:Y:S01]  /*23b0*/  FMUL.FTZ R50, R0, R50 ;  /* 0x0000003200327220 */ /* 0x000fe20000410000 */
[----:B------:R-:W-:Y:S01]  /*23c0*/  ISETP.GT.AND P3, PT, R62, 0x11, PT ;  /* 0x000000113e00780c */ /* 0x000fe20003f64270 */
[----:B------:R-:W1:Y:S01]  /*23d0*/  MUFU.TANH R67, R67 ;  /* 0x0000004300437308 */ /* 0x000e620000002400 */
[----:B----4-:R-:W-:Y:S01]  /*23e0*/  FSEL R92, R92, -INF , P4 ;  /* 0xff8000005c5c7808 */ /* 0x010fe20002000000 */
[----:B------:R-:W-:Y:S01]  /*23f0*/  FMUL.FTZ R54, R0, R54 ;  /* 0x0000003600367220 */ /* 0x000fe20000410000 */
[----:B------:R-:W-:Y:S01]  /*2400*/  FMNMX.FTZ R71, R102, R71, !PT ;  /* 0x0000004766477209 */ /* 0x000fe20007810000 */
[----:B------:R-:W-:Y:S01]  /*2410*/  FMUL.FTZ R55, R0, R55 ;  /* 0x0000003700377220 */ /* 0x000fe20000410000 */
[----:B------:R-:W-:Y:S01]  /*2420*/  ISETP.GT.AND P4, PT, R62, 0x18, PT ;  /* 0x000000183e00780c */ /* 0x000fe20003f84270 */
[----:B------:R-:W-:Y:S01]  /*2430*/  FMUL.FTZ R51, R0, R51 ;  /* 0x0000003300337220 */ /* 0x000fe20000410000 */
[----:B-----5:R-:W-:Y:S01]  /*2440*/  FSEL R104, R93, -INF , P3 ;  /* 0xff8000005d687808 */ /* 0x020fe20001800000 */
[----:B------:R-:W3:Y:S01]  /*2450*/  MUFU.TANH R79, R79 ;  /* 0x0000004f004f7308 */ /* 0x000ee20000002400 */
[----:B------:R-:W-:Y:S01]  /*2460*/  FMNMX.FTZ R71, R92, R71, !PT ;  /* 0x000000475c477209 */ /* 0x000fe20007810000 */
[----:B------:R-:W-:Y:S01]  /*2470*/  FMUL.FTZ R40, R0, R40 ;  /* 0x0000002800287220 */ /* 0x000fe20000410000 */
[----:B------:R-:W-:Y:S01]  /*2480*/  ISETP.GT.AND P3, PT, R62, 0x19, PT ;  /* 0x000000193e00780c */ /* 0x000fe20003f64270 */
[----:B------:R-:W-:Y:S01]  /*2490*/  FMUL.FTZ R41, R0, R41 ;  /* 0x0000002900297220 */ /* 0x000fe20000410000 */
[----:B------:R-:W-:Y:S01]  /*24a0*/  FSEL R94, R94, -INF , P4 ;  /* 0xff8000005e5e7808 */ /* 0x000fe20002000000 */
[----:B------:R-:W-:Y:S01]  /*24b0*/  @UP0 ULDC UR10, c[0x0][0x44c] ;  /* 0x00011300000a0ab9 */ /* 0x000fe20000000800 */
[----:B------:R-:W-:Y:S01]  /*24c0*/  FMNMX.FTZ R71, R104, R71, !PT ;  /* 0x0000004768477209 */ /* 0x000fe20007810000 */
[----:B------:R-:W4:Y:S01]  /*24d0*/  MUFU.TANH R83, R42 ;  /* 0x0000002a00537308 */ /* 0x000f220000002400 */
[----:B------:R-:W-:Y:S01]  /*24e0*/  ISETP.GT.AND P4, PT, R62, 0x20, PT ;  /* 0x000000203e00780c */ /* 0x000fe20003f84270 */
[----:B------:R-:W-:Y:S01]  /*24f0*/  UIMAD.WIDE.U32 UR10, UR38, UR10, URZ ;  /* 0x0000000a260a72a5 */ /* 0x000fe2000f8e003f */
[----:B------:R-:W-:-:S02]  /*2500*/  FSEL R90, R95, -INF , P3 ;  /* 0xff8000005f5a7808 */ /* 0x000fc40001800000 */
[----:B------:R-:W-:Y:S01]  /*2510*/  FMNMX.FTZ R71, R94, R71, !PT ;  /* 0x000000475e477209 */ /* 0x000fe20007810000 */
[----:B------:R-:W-:Y:S01]  /*2520*/  @UP0 USHF.R.U32.HI UR38, URZ, UR4, UR11 ;  /* 0x000000043f260299 */ /* 0x000fe2000801160b */
[----:B------:R-:W-:Y:S01]  /*2530*/  ISETP.GT.AND P3, PT, R62, 0x21, PT ;  /* 0x000000213e00780c */ /* 0x000fe20003f64270 */
[----:B------:R-:W5:Y:S01]  /*2540*/  MUFU.TANH R85, R43 ;  /* 0x0000002b00557308 */ /* 0x000f620000002400 */
[----:B------:R-:W-:Y:S01]  /*2550*/  FSEL R88, R72, -INF , P4 ;  /* 0xff80000048587808 */ /* 0x000fe20002000000 */
[----:B------:R-:W-:Y:S01]  /*2560*/  UIADD3 UR10, UR38, -UR7, UR39 ;  /* 0x80000007260a7290 */ /* 0x000fe2000fffe027 */
[----:B------:R-:W-:Y:S02]  /*2570*/  FMNMX.FTZ R71, R90, R71, !PT ;  /* 0x000000475a477209 */ /* 0x000fe40007810000 */
[----:B------:R-:W-:Y:S01]  /*2580*/  ISETP.GT.AND P4, PT, R62, 0x28, PT ;  /* 0x000000283e00780c */ /* 0x000fe20003f84270 */
[----:B------:R-:W-:Y:S01]  /*2590*/  UIMAD.WIDE UR10, UR10, 0x66666667, URZ ;  /* 0x666666670a0a78a5 */ /* 0x000fe2000f8e023f */
[----:B------:R-:W-:Y:S01]  /*25a0*/  FSEL R86, R73, -INF , P3 ;  /* 0xff80000049567808 */ /* 0x000fe20001800000 */
[----:B------:R-:W5:Y:S01]  /*25b0*/  MUFU.TANH R87, R46 ;  /* 0x0000002e00577308 */ /* 0x000f620000002400 */
[----:B------:R-:W-:Y:S01]  /*25c0*/  FMNMX.FTZ R71, R88, R71, !PT ;  /* 0x0000004758477209 */ /* 0x000fe20007810000 */
[----:B------:R-:W-:Y:S01]  /*25d0*/  USHF.R.U32.HI UR4, URZ, 0x1f, UR11 ;  /* 0x0000001f3f047899 */ /* 0x000fe2000801160b */
[----:B------:R-:W-:Y:S01]  /*25e0*/  ISETP.GT.AND P3, PT, R62, 0x29, PT ;  /* 0x000000293e00780c */ /* 0x000fe20003f64270 */
[----:B------:R-:W-:Y:S01]  /*25f0*/  UMOV UR7, URZ ;  /* 0x0000003f00077c82 */ /* 0x000fe20008000000 */
[----:B------:R-:W-:Y:S01]  /*2600*/  FSEL R84, R84, -INF , P4 ;  /* 0xff80000054547808 */ /* 0x000fe20002000000 */
[----:B------:R-:W-:Y:S01]  /*2610*/  ULEA.HI.SX32 UR4, UR11, UR4, 0x1a ;  /* 0x000000040b047291 */ /* 0x000fe2000f8fd23f */
[----:B------:R-:W-:Y:S01]  /*2620*/  FMNMX.FTZ R71, R86, R71, !PT ;  /* 0x0000004756477209 */ /* 0x000fe20007810000 */
[----:B------:R2:W5:Y:S01]  /*2630*/  MUFU.TANH R73, R47 ;  /* 0x0000002f00497308 */ /* 0x0005620000002400 */
[----:B------:R-:W-:Y:S01]  /*2640*/  ISETP.GT.AND P4, PT, R62, 0x30, PT ;  /* 0x000000303e00780c */ /* 0x000fe20003f84270 */
[----:B------:R-:W-:Y:S01]  /*2650*/  UISETP.LT.AND UP1, UPT, UR46, UR4, UPT ;  /* 0x000000042e00728c */ /* 0x000fe2000bf21270 */
[----:B------:R-:W-:-:S02]  /*2660*/  FSEL R82, R75, -INF , P3 ;  /* 0xff8000004b527808 */ /* 0x000fc40001800000 */
[----:B------:R-:W-:Y:S01]  /*2670*/  FMNMX.FTZ R71, R84, R71, !PT ;  /* 0x0000004754477209 */ /* 0x000fe20007810000 */
[----:B------:R-:W-:Y:S01]  /*2680*/  USEL UR16, UR46, UR4, !UP1 ;  /* 0x000000042e107287 */ /* 0x000fe2000c800000 */
[----:B------:R-:W-:Y:S01]  /*2690*/  ISETP.GT.AND P3, PT, R62, 0x31, PT ;  /* 0x000000313e00780c */ /* 0x000fe20003f64270 */
[----:B------:R-:W-:Y:S02]  /*26a0*/  WARPGROUP.DEPBAR.LE gsb0, 0x0 ;  /* 0x00008000000079c5 */ /* 0x000fe40000010000 */
[----:B------:R-:W-:Y:S01]  /*26b0*/  FSEL R80, R80, -INF , P4 ;  /* 0xff80000050507808 */ /* 0x000fe20002000000 */
[----:B--2---:R-:W-:Y:S01]  /*26c0*/  FMUL.FTZ R47, R0, R26 ;  /* 0x0000001a002f7220 */ /* 0x004fe20000410000 */
[----:B------:R-:W-:Y:S01]  /*26d0*/  FMNMX.FTZ R71, R82, R71, !PT ;  /* 0x0000004752477209 */ /* 0x000fe20007810000 */
[----:B------:R2:W5:Y:S01]  /*26e0*/  MUFU.TANH R75, R50 ;  /* 0x00000032004b7308 */ /* 0x0005620000002400 */
[----:B------:R-:W-:Y:S01]  /*26f0*/  ISETP.GT.AND P4, PT, R62, 0x38, PT ;  /* 0x000000383e00780c */ /* 0x000fe20003f84270 */
[----:B------:R-:W-:Y:S01]  /*2700*/  UISETP.GE.AND UP1, UPT, UR20, UR16, UPT ;  /* 0x000000101400728c */ /* 0x000fe2000bf26270 */
[----:B------:R-:W-:Y:S01]  /*2710*/  FSEL R78, R78, -INF , P3 ;  /* 0xff8000004e4e7808 */ /* 0x000fe20001800000 */
[----:B------:R-:W-:Y:S01]  /*2720*/  UMOV UR4, URZ ;  /* 0x0000003f00047c82 */ /* 0x000fe20008000000 */
[----:B------:R-:W-:-:S02]  /*2730*/  FMNMX.FTZ R71, R80, R71, !PT ;  /* 0x0000004750477209 */ /* 0x000fc40007810000 */
[----:B------:R-:W-:Y:S01]  /*2740*/  ISETP.GT.AND P3, PT, R62, 0x39, PT ;  /* 0x000000393e00780c */ /* 0x000fe20003f64270 */
[----:B------:R-:W-:Y:S01]  /*2750*/  MUFU.TANH R91, R55 ;  /* 0x00000037005b7308 */ /* 0x000fe20000002400 */
[----:B------:R-:W-:Y:S01]  /*2760*/  FSEL R76, R76, -INF , P4 ;  /* 0xff8000004c4c7808 */ /* 0x000fe20002000000 */
[----:B--2---:R-:W-:Y:S01]  /*2770*/  FMUL.FTZ R50, R0, R27 ;  /* 0x0000001b00327220 */ /* 0x004fe20000410000 */
[----:B------:R-:W-:Y:S02]  /*2780*/  FMNMX.FTZ R71, R78, R71, !PT ;  /* 0x000000474e477209 */ /* 0x000fe40007810000 */
[----:B------:R-:W-:Y:S02]  /*2790*/  ISETP.GT.AND P4, PT, R62, 0x40, PT ;  /* 0x000000403e00780c */ /* 0x000fe40003f84270 */
[----:B------:R-:W-:Y:S01]  /*27a0*/  FSEL R72, R77, -INF , P3 ;  /* 0xff8000004d487808 */ /* 0x000fe20001800000 */
[----:B------:R2:W5:Y:S01]  /*27b0*/  MUFU.TANH R89, R51 ;  /* 0x0000003300597308 */ /* 0x0005620000002400 */
[----:B------:R-:W-:-:S02]  /*27c0*/  FMNMX.FTZ R71, R76, R71, !PT ;  /* 0x000000474c477209 */ /* 0x000fc40007810000 */
[----:B------:R-:W-:Y:S02]  /*27d0*/  ISETP.GT.AND P3, PT, R62, 0x41, PT ;  /* 0x000000413e00780c */ /* 0x000fe40003f64270 */
[----:B------:R-:W-:Y:S02]  /*27e0*/  FSEL R70, R57, -INF , P4 ;  /* 0xff80000039467808 */ /* 0x000fe40002000000 */
[----:B------:R-:W-:Y:S01]  /*27f0*/  FMNMX.FTZ R71, R72, R71, !PT ;  /* 0x0000004748477209 */ /* 0x000fe20007810000 */
[----:B------:R4:W5:Y:S01]  /*2800*/  MUFU.TANH R77, R54 ;  /* 0x00000036004d7308 */ /* 0x0009620000002400 */
[----:B------:R-:W-:Y:S01]  /*2810*/  ISETP.GT.AND P4, PT, R62, 0x48, PT ;  /* 0x000000483e00780c */ /* 0x000fe20003f84270 */
[----:B--2---:R-:W-:Y:S01]  /*2820*/  FMUL.FTZ R51, R0, R30 ;  /* 0x0000001e00337220 */ /* 0x004fe20000410000 */
        /* <DEDUP_REMOVED lines=11> */
[----:B0-----:R-:W-:Y:S02]  /*28e0*/  FSEL R26, R69, -INF , P4 ;  /* 0xff800000451a7808 */ /* 0x001fe40002000000 */
[----:B------:R-:W-:Y:S01]  /*28f0*/  FMNMX.FTZ R71, R42, R71, !PT ;  /* 0x000000472a477209 */ /* 0x000fe20007810000 */
[----:B------:R5:W0:Y:S01]  /*2900*/  MUFU.TANH R69, R47 ;  /* 0x0000002f00457308 */ /* 0x000a220000002400 */
[----:B------:R-:W-:Y:S02]  /*2910*/  ISETP.GT.AND P4, PT, R62, 0x58, PT ;  /* 0x000000583e00780c */ /* 0x000fe40003f84270 */
[----:B-1----:R-:W-:Y:S01]  /*2920*/  FSEL R43, R67, -INF , P3 ;  /* 0xff800000432b7808 */ /* 0x002fe20001800000 */
[----:B------:R-:W-:Y:S01]  /*2930*/  FMUL.FTZ R67, R0, R38 ;  /* 0x0000002600437220 */ /* 0x000fe20000410000 */
[----:B------:R-:W-:-:S02]  /*2940*/  FMNMX.FTZ R46, R26, R71, !PT ;  /* 0x000000471a2e7209 */ /* 0x000fc40007810000 */
[C---:B------:R-:W-:Y:S01]  /*2950*/  ISETP.GT.AND P3, PT, R62.reuse, 0x59, PT ;  /* 0x000000593e00780c */ /* 0x040fe20003f64270 */
[----:B------:R1:W2:Y:S01]  /*2960*/  MUFU.TANH R71, R50 ;  /* 0x0000003200477308 */ /* 0x0002a20000002400 */
[----:B---3--:R-:W-:Y:S02]  /*2970*/  FSEL R27, R79, -INF , P4 ;  /* 0xff8000004f1b7808 */ /* 0x008fe40002000000 */
[----:B----4-:R-:W-:Y:S02]  /*2980*/  FMNMX.FTZ R54, R43, R46, !PT ;  /* 0x0000002e2b367209 */ /* 0x010fe40007810000 */
[----:B------:R-:W-:Y:S02]  /*2990*/  ISETP.GT.AND P4, PT, R62, 0x60, PT ;  /* 0x000000603e00780c */ /* 0x000fe40003f84270 */
[----:B------:R-:W-:Y:S01]  /*29a0*/  FSEL R46, R81, -INF , P3 ;  /* 0xff800000512e7808 */ /* 0x000fe20001800000 */
[----:B------:R3:W4:Y:S01]  /*29b0*/  MUFU.TANH R79, R51 ;  /* 0x00000033004f7308 */ /* 0x0007220000002400 */
[----:B------:R-:W-:Y:S01]  /*29c0*/  FMNMX.FTZ R55, R27, R54, !PT ;  /* 0x000000361b377209 */ /* 0x000fe20007810000 */
[----:B------:R-:W-:Y:S01]  /*29d0*/  FMUL.FTZ R54, R0, R31 ;  /* 0x0000001f00367220 */ /* 0x000fe20000410000 */
[----:B------:R-:W-:-:S02]  /*29e0*/  ISETP.GT.AND P3, PT, R62, 0x61, PT ;  /* 0x000000613e00780c */ /* 0x000fc40003f64270 */
[----:B------:R-:W-:Y:S01]  /*29f0*/  FSEL R30, R83, -INF , P4 ;  /* 0xff800000531e7808 */ /* 0x000fe20002000000 */
[----:B------:R-:W-:Y:S01]  /*2a00*/  FMUL.FTZ R83, R0, R33 ;  /* 0x0000002100537220 */ /* 0x000fe20000410000 */
[----:B------:R-:W-:Y:S01]  /*2a10*/  FMNMX.FTZ R55, R46, R55, !PT ;  /* 0x000000372e377209 */ /* 0x000fe20007810000 */
[----:B------:R0:W4:Y:S01]  /*2a20*/  MUFU.TANH R81, R54 ;  /* 0x0000003600517308 */ /* 0x0001220000002400 */
[----:B------:R-:W-:Y:S02]  /*2a30*/  ISETP.GT.AND P4, PT, R62, 0x68, PT ;  /* 0x000000683e00780c */ /* 0x000fe40003f84270 */
[----:B-----5:R-:W-:Y:S01]  /*2a40*/  FSEL R47, R85, -INF , P3 ;  /* 0xff800000552f7808 */ /* 0x020fe20001800000 */
[----:B------:R-:W-:Y:S01]  /*2a50*/  FMUL.FTZ R85, R0, R32 ;  /* 0x0000002000557220 */ /* 0x000fe20000410000 */
[----:B------:R-:W-:Y:S01]  /*2a60*/  FMNMX.FTZ R58, R30, R55, !PT ;  /* 0x000000371e3a7209 */ /* 0x000fe20007810000 */
[----:B------:R-:W-:Y:S01]  /*2a70*/  FMUL.FTZ R55, R0, R34 ;  /* 0x0000002200377220 */ /* 0x000fe20000410000 */
[----:B------:R-:W-:Y:S01]  /*2a80*/  ISETP.GT.AND P3, PT, R62, 0x69, PT ;  /* 0x000000693e00780c */ /* 0x000fe20003f64270 */
[----:B------:R-:W-:Y:S01]  /*2a90*/  MUFU.TANH R10, R10 ;  /* 0x0000000a000a7308 */ /* 0x000fe20000002400 */
[----:B------:R-:W-:Y:S01]  /*2aa0*/  FSEL R31, R87, -INF , P4 ;  /* 0xff800000571f7808 */ /* 0x000fe20002000000 */
[----:B------:R-:W-:Y:S01]  /*2ab0*/  FMUL.FTZ R87, R0, R37 ;  /* 0x0000002500577220 */ /* 0x000fe20000410000 */
[----:B------:R-:W-:-:S02]  /*2ac0*/  FMNMX.FTZ R58, R47, R58, !PT ;  /* 0x0000003a2f3a7209 */ /* 0x000fc40007810000 */
[C---:B------:R-:W-:Y:S02]  /*2ad0*/  ISETP.GT.AND P4, PT, R62.reuse, 0x70, PT ;  /* 0x000000703e00780c */ /* 0x040fe40003f84270 */
[----:B-1----:R-:W-:Y:S01]  /*2ae0*/  FSEL R50, R73, -INF , P3 ;  /* 0xff80000049327808 */ /* 0x002fe20001800000 */
[----:B------:R-:W-:Y:S01]  /*2af0*/  MUFU.TANH R7, R7 ;  /* 0x0000000700077308 */ /* 0x000fe20000002400 */
[----:B------:R-:W-:Y:S02]  /*2b00*/  FMNMX.FTZ R57, R31, R58, !PT ;  /* 0x0000003a1f397209 */ /* 0x000fe40007810000 */
[----:B------:R-:W-:Y:S02]  /*2b10*/  ISETP.GT.AND P3, PT, R62, 0x71, PT ;  /* 0x000000713e00780c */ /* 0x000fe40003f64270 */
[----:B---3--:R-:W-:Y:S02]  /*2b20*/  FSEL R51, R75, -INF , P4 ;  /* 0xff8000004b337808 */ /* 0x008fe40002000000 */
[----:B------:R-:W-:Y:S01]  /*2b30*/  FMNMX.FTZ R58, R50, R57, !PT ;  /* 0x00000039323a7209 */ /* 0x000fe20007810000 */
[----:B------:R-:W-:Y:S01]  /*2b40*/  FMUL.FTZ R57, R0, R35 ;  /* 0x0000002300397220 */ /* 0x000fe20000410000 */
[----:B------:R-:W-:Y:S01]  /*2b50*/  ISETP.GT.AND P4, PT, R62, 0x78, PT ;  /* 0x000000783e00780c */ /* 0x000fe20003f84270 */
[----:B------:R-:W1:Y:S01]  /*2b60*/  MUFU.TANH R73, R55 ;  /* 0x0000003700497308 */ /* 0x000e620000002400 */
[----:B------:R-:W-:Y:S01]  /*2b70*/  FSEL R34, R89, -INF , P3 ;  /* 0xff80000059227808 */ /* 0x000fe20001800000 */
[----:B------:R-:W-:Y:S01]  /*2b80*/  FMUL.FTZ R89, R0, R36 ;  /* 0x0000002400597220 */ /* 0x000fe20000410000 */
[----:B------:R-:W-:-:S02]  /*2b90*/  FMNMX.FTZ R59, R51, R58, !PT ;  /* 0x0000003a333b7209 */ /* 0x000fc40007810000 */
[----:B------:R-:W-:Y:S02]  /*2ba0*/  ISETP.GT.AND P3, PT, R62, 0x79, PT ;  /* 0x000000793e00780c */ /* 0x000fe40003f64270 */
[----:B0-----:R-:W-:Y:S01]  /*2bb0*/  FSEL R54, R77, -INF , P4 ;  /* 0xff8000004d367808 */ /* 0x001fe20002000000 */
[----:B------:R0:W3:Y:S01]  /*2bc0*/  MUFU.TANH R75, R57 ;  /* 0x00000039004b7308 */ /* 0x0000e20000002400 */
[----:B------:R-:W-:Y:S02]  /*2bd0*/  FMNMX.FTZ R59, R34, R59, !PT ;  /* 0x0000003b223b7209 */ /* 0x000fe40007810000 */
[----:B------:R-:W-:Y:S02]  /*2be0*/  ISETP.GT.AND P4, PT, R62, 0x80, PT ;  /* 0x000000803e00780c */ /* 0x000fe40003f84270 */
[----:B------:R-:W-:Y:S02]  /*2bf0*/  FSEL R35, R91, -INF , P3 ;  /* 0xff8000005b237808 */ /* 0x000fe40001800000 */
[----:B------:R-:W-:Y:S01]  /*2c00*/  FMNMX.FTZ R58, R54, R59, !PT ;  /* 0x0000003b363a7209 */ /* 0x000fe20007810000 */
[----:B------:R5:W3:Y:S01]  /*2c10*/  MUFU.TANH R77, R67 ;  /* 0x00000043004d7308 */ /* 0x000ae20000002400 */
[----:B------:R-:W-:Y:S01]  /*2c20*/  ISETP.GT.AND P3, PT, R62, 0x81, PT ;  /* 0x000000813e00780c */ /* 0x000fe20003f64270 */
[----:B0-----:R-:W-:Y:S01]  /*2c30*/  FMUL.FTZ R57, R0, R39 ;  /* 0x0000002700397220 */ /* 0x001fe20000410000 */
[----:B------:R-:W-:Y:S01]  /*2c40*/  FSEL R55, R69, -INF , P4 ;  /* 0xff80000045377808 */ /* 0x000fe20002000000 */
[----:B------:R-:W0:Y:S01]  /*2c50*/  SHFL.IDX PT, R91, R63, RZ, 0x1c1f ;  /* 0x001c1fff3f5b7589 */ /* 0x000e2200000e0000 */
[----:B------:R-:W-:-:S02]  /*2c60*/  FMNMX.FTZ R58, R35, R58, !PT ;  /* 0x0000003a233a7209 */ /* 0x000fc40007810000 */
[----:B------:R-:W-:Y:S01]  /*2c70*/  ISETP.GT.AND P4, PT, R62, 0x88, PT ;  /* 0x000000883e00780c */ /* 0x000fe20003f84270 */
[----:B------:R-:W-:Y:S01]  /*2c80*/  MUFU.TANH R8, R8 ;  /* 0x0000000800087308 */ /* 0x000fe20000002400 */
[----:B--2---:R-:W-:Y:S01]  /*2c90*/  FSEL R38, R71, -INF , P3 ;  /* 0xff80000047267808 */ /* 0x004fe20001800000 */
[----:B-----5:R-:W-:Y:S01]  /*2ca0*/  FMUL.FTZ R67, R0, R44 ;  /* 0x0000002c00437220 */ /* 0x020fe20000410000 */
[----:B------:R-:W-:Y:S02]  /*2cb0*/  FMNMX.FTZ R69, R55, R58, !PT ;  /* 0x0000003a37457209 */ /* 0x000fe40007810000 */
[----:B------:R-:W-:Y:S02]  /*2cc0*/  ISETP.GT.AND P3, PT, R62, 0x89, PT ;  /* 0x000000893e00780c */ /* 0x000fe40003f64270 */
[----:B----4-:R-:W-:Y:S01]  /*2cd0*/  FSEL R59, R79, -INF , P4 ;  /* 0xff8000004f3b7808 */ /* 0x010fe20002000000 */
[----:B------:R2:W4:Y:S01]  /*2ce0*/  MUFU.TANH R71, R57 ;  /* 0x0000003900477308 */ /* 0x0005220000002400 */
[----:B------:R-:W-:Y:S01]  /*2cf0*/  FMNMX.FTZ R106, R38, R69, !PT ;  /* 0x00000045266a7209 */ /* 0x000fe20007810000 */
[----:B------:R-:W-:Y:S01]  /*2d00*/  FMUL.FTZ R79, R0, R28 ;  /* 0x0000001c004f7220 */ /* 0x000fe20000410000 */
[----:B------:R-:W-:-:S02]  /*2d10*/  ISETP.GT.AND P4, PT, R62, 0x90, PT ;  /* 0x000000903e00780c */ /* 0x000fc40003f84270 */
[----:B------:R-:W-:Y:S01]  /*2d20*/  FSEL R58, R81, -INF , P3 ;  /* 0xff800000513a7808 */ /* 0x000fe20001800000 */
[----:B------:R-:W-:Y:S01]  /*2d30*/  FMUL.FTZ R81, R0, R29 ;  /* 0x0000001d00517220 */ /* 0x000fe20000410000 */
[----:B------:R-:W-:Y:S01]  /*2d40*/  FMNMX.FTZ R39, R59, R106, !PT ;  /* 0x0000006a3b277209 */ /* 0x000fe20007810000 */
[----:B------:R-:W5:Y:S01]  /*2d50*/  MUFU.TANH R3, R3 ;  /* 0x0000000300037308 */ /* 0x000f620000002400 */
[----:B------:R-:W-:Y:S02]  /*2d60*/  ISETP.GT.AND P3, PT, R62, 0x91, PT ;  /* 0x000000913e00780c */ /* 0x000fe40003f64270 */
[----:B-1----:R-:W-:Y:S01]  /*2d70*/  FSEL R44, R73, -INF , P4 ;  /* 0xff800000492c7808 */ /* 0x002fe20002000000 */
[----:B------:R-:W-:Y:S01]  /*2d80*/  FMUL.FTZ R73, R0, R48 ;  /* 0x0000003000497220 */ /* 0x000fe20000410000 */
[----:B------:R-:W-:Y:S02]  /*2d90*/  FMNMX.FTZ R69, R58, R39, !PT ;  /* 0x000000273a457209 */ /* 0x000fe40007810000 */
[----:B------:R-:W-:Y:S01]  /*2da0*/  ISETP.GT.AND P4, PT, R62, 0x98, PT ;  /* 0x000000983e00780c */ /* 0x000fe20003f84270 */
[----:B------:R-:W1:Y:S01]  /*2db0*/  MUFU.TANH R6, R6 ;  /* 0x0000000600067308 */ /* 0x000e620000002400 */
[----:B---3--:R-:W-:Y:S01]  /*2dc0*/  FSEL R39, R75, -INF , P3 ;  /* 0xff8000004b277808 */ /* 0x008fe20001800000 */
[----:B------:R-:W-:Y:S01]  /*2dd0*/  FMUL.FTZ R75, R0, R52 ;  /* 0x00000034004b7220 */ /* 0x000fe20000410000 */
[----:B------:R-:W-:Y:S01]  /*2de0*/  FMNMX.FTZ R106, R44, R69, !PT ;  /* 0x000000452c6a7209 */ /* 0x000fe20007810000 */
[----:B------:R-:W-:Y:S01]  /*2df0*/  FMUL.FTZ R69, R0, R45 ;  /* 0x0000002d00457220 */ /* 0x000fe20000410000 */
[----:B------:R-:W-:Y:S01]  /*2e00*/  ISETP.GT.AND P3, PT, R62, 0x99, PT ;  /* 0x000000993e00780c */ /* 0x000fe20003f64270 */
[C---:B------:R-:W-:Y:S01]  /*2e10*/  FMUL.FTZ R52, R0.reuse, R53 ;  /* 0x0000003500347220 */ /* 0x040fe20000410000 */
[----:B------:R-:W-:Y:S01]  /*2e20*/  FSEL R62, R77, -INF , P4 ;  /* 0xff8000004d3e7808 */ /* 0x000fe20002000000 */
[C---:B------:R-:W-:Y:S01]  /*2e30*/  FMUL.FTZ R77, R0.reuse, R24 ;  /* 0x00000018004d7220 */ /* 0x040fe20000410000 */
[----:B--2---:R-:W-:Y:S01]  /*2e40*/  FMNMX.FTZ R57, R39, R106, !PT ;  /* 0x0000006a27397209 */ /* 0x004fe20007810000 */
[C---:B------:R-:W-:Y:S01]  /*2e50*/  FMUL.FTZ R53, R0.reuse, R25 ;  /* 0x0000001900357220 */ /* 0x040fe20000410000 */
[----:B----4-:R-:W-:Y:S01]  /*2e60*/  FSEL R45, R71, -INF , P3 ;  /* 0xff800000472d7808 */ /* 0x010fe20001800000 */
[----:B------:R-:W-:Y:S01]  /*2e70*/  FMUL.FTZ R71, R0, R49 ;  /* 0x0000003100477220 */ /* 0x000fe20000410000 */
[----:B------:R-:W-:Y:S01]  /*2e80*/  FMNMX.FTZ R106, R62, R57, !PT ;  /* 0x000000393e6a7209 */ /* 0x000fe20007810000 */
[----:B------:R-:W2:Y:S01]  /*2e90*/  MUFU.TANH R2, R2 ;  /* 0x0000000200027308 */ /* 0x000ea20000002400 */
[----:B0-----:R-:W-:-:S02]  /*2ea0*/  VIADDMNMX R91, R91, R65, R74, PT ;  /* 0x000000415b5b7246 */ /* 0x001fc4000380014a */
[----:B------:R-:W-:Y:S02]  /*2eb0*/  FMNMX.FTZ R106, R45, R106, !PT ;  /* 0x0000006a2d6a7209 */ /* 0x000fe40007810000 */
[C---:B------:R-:W-:Y:S02]  /*2ec0*/  ISETP.GT.AND P4, PT, R91.reuse, 0x1, PT ;  /* 0x000000015b00780c */ /* 0x040fe40003f84270 */
[----:B------:R-:W-:Y:S01]  /*2ed0*/  ISETP.GT.AND P5, PT, R91, 0x8, PT ;  /* 0x000000085b00780c */ /* 0x000fe20003fa4270 */
[----:B------:R-:W0:Y:S01]  /*2ee0*/  SHFL.BFLY PT, R57, R106, 0x2, 0x1f ;  /* 0x0c401f006a397f89 */ /* 0x000e2200000e0000 */
[----:B------:R-:W-:Y:S01]  /*2ef0*/  FSEL R36, R9, -INF , P4 ;  /* 0xff80000009247808 */ /* 0x000fe20002000000 */
[----:B------:R-:W3:Y:S01]  /*2f00*/  MUFU.TANH R13, R13 ;  /* 0x0000000d000d7308 */ /* 0x000ee20000002400 */
[----:B------:R-:W-:Y:S02]  /*2f10*/  FSEL R10, R10, -INF , P5 ;  /* 0xff8000000a0a7808 */ /* 0x000fe40002800000 */
[----:B------:R-:W-:-:S04]  /*2f20*/  ISETP.GT.AND P4, PT, R91, 0x10, PT ;  /* 0x000000105b00780c */ /* 0x000fc80003f84270 */
[----:B------:R-:W-:Y:S01]  /*2f30*/  FSEL R48, R8, -INF , P4 ;  /* 0xff80000008307808 */ /* 0x000fe20002000000 */
[----:B------:R-:W4:Y:S01]  /*2f40*/  MUFU.TANH R12, R12 ;  /* 0x0000000c000c7308 */ /* 0x000f220000002400 */
[----:B------:R-:W-:-:S07]  /*2f50*/  ISETP.GT.AND P4, PT, R91, 0x18, PT ;  /* 0x000000185b00780c */ /* 0x000fce0003f84270 */
[----:B------:R-:W4:Y:S01]  /*2f60*/  MUFU.TANH R14, R14 ;  /* 0x0000000e000e7308 */ /* 0x000f220000002400 */
[----:B0-----:R-:W-:-:S07]  /*2f70*/  FMNMX.FTZ R24, R106, R57, !PT ;  /* 0x000000396a187209 */ /* 0x001fce0007810000 */
[----:B------:R-:W0:Y:S01]  /*2f80*/  MUFU.TANH R15, R15 ;  /* 0x0000000f000f7308 */ /* 0x000e220000002400 */
[----:B------:R-:W5:Y:S07]  /*2f90*/  SHFL.BFLY PT, R57, R24, 0x1, 0x1f ;  /* 0x0c201f0018397f89 */ /* 0x000f6e00000e0000 */
[----:B------:R-:W0:Y:S08]  /*2fa0*/  MUFU.TANH R16, R16 ;  /* 0x0000001000107308 */ /* 0x000e300000002400 */
[----:B------:R-:W0:Y:S08]  /*2fb0*/  MUFU.TANH R17, R17 ;  /* 0x0000001100117308 */ /* 0x000e300000002400 */
[----:B------:R-:W0:Y:S01]  /*2fc0*/  MUFU.TANH R19, R19 ;  /* 0x0000001300137308 */ /* 0x000e220000002400 */
[----:B-----5:R-:W-:Y:S01]  /*2fd0*/  FMNMX.FTZ R57, R24, R57, !PT ;  /* 0x0000003918397209 */ /* 0x020fe20007810000 */
[----:B------:R-:W-:-:S03]  /*2fe0*/  IMAD.U32 R24, RZ, RZ, UR17 ;  /* 0x00000011ff187e24 */ /* 0x000fc6000f8e00ff */
[C---:B------:R-:W-:Y:S01]  /*2ff0*/  FSETP.NEU.FTZ.AND P3, PT, R57.reuse, -INF , PT ;  /* 0xff8000003900780b */ /* 0x040fe20003f7d000 */
[----:B------:R-:W-:Y:S02]  /*3000*/  FFMA.FTZ R25, R57, R24, -8 ;  /* 0xc100000039197423 */ /* 0x000fe40000010018 */
[----:B------:R-:W5:Y:S03]  /*3010*/  MUFU.TANH R18, R18 ;  /* 0x0000001200127308 */ /* 0x000f660000002400 */
[----:B------:R-:W-:Y:S02]  /*3020*/  FSEL R25, R25, RZ, P3 ;  /* 0x000000ff19197208 */ /* 0x000fe40001800000 */
[----:B------:R-:W-:-:S03]  /*3030*/  ISETP.GT.AND P3, PT, R91, RZ, PT ;  /* 0x000000ff5b00720c */ /* 0x000fc60003f64270 */
[----:B------:R-:W5:Y:S01]  /*3040*/  MUFU.TANH R21, R21 ;  /* 0x0000001500157308 */ /* 0x000f620000002400 */
[--C-:B------:R-:W-:Y:S01]  /*3050*/  FFMA.FTZ R86, R86, UR17, -R25.reuse ;  /* 0x0000001156567c23 */ /* 0x100fe20008010819 */
[----:B------:R-:W-:Y:S01]  /*3060*/  FSEL R11, R11, -INF , P3 ;  /* 0xff8000000b0b7808 */ /* 0x000fe20001800000 */
        /* <DEDUP_REMOVED lines=19> */
[----:B-1----:R-:W-:Y:S01]  /*31a0*/  FSEL R49, R6, -INF , P4 ;  /* 0xff80000006317808 */ /* 0x002fe20002000000 */
[--C-:B------:R-:W-:Y:S01]  /*31b0*/  FFMA.FTZ R90, R90, UR17, -R25.reuse ;  /* 0x000000115a5a7c23 */ /* 0x100fe20008010819 */
[----:B------:R-:W-:Y:S01]  /*31c0*/  FMNMX.FTZ R74, R3, R74, !PT ;  /* 0x0000004a034a7209 */ /* 0x000fe20007810000 */
[----:B------:R-:W1:Y:S01]  /*31d0*/  MUFU.TANH R23, R23 ;  /* 0x0000001700177308 */ /* 0x000e620000002400 */
[----:B------:R-:W-:Y:S01]  /*31e0*/  ISETP.GT.AND P4, PT, R91, 0x20, PT ;  /* 0x000000205b00780c */ /* 0x000fe20003f84270 */
[--C-:B------:R-:W-:Y:S01]  /*31f0*/  FFMA.FTZ R26, R26, UR17, -R25.reuse ;  /* 0x000000111a1a7c23 */ /* 0x100fe20008010819 */
[----:B--2---:R-:W-:Y:S01]  /*3200*/  FSEL R2, R2, -INF , P3 ;  /* 0xff80000002027808 */ /* 0x004fe20001800000 */
[--C-:B------:R-:W-:Y:S01]  /*3210*/  FFMA.FTZ R43, R43, UR17, -R25.reuse ;  /* 0x000000112b2b7c23 */ /* 0x100fe20008010819 */
[----:B------:R-:W-:Y:S01]  /*3220*/  FMNMX.FTZ R65, R49, R74, !PT ;  /* 0x0000004a31417209 */ /* 0x000fe20007810000 */
[--C-:B------:R-:W-:Y:S01]  /*3230*/  FFMA.FTZ R27, R27, UR17, -R25.reuse ;  /* 0x000000111b1b7c23 */ /* 0x100fe20008010819 */
[----:B------:R-:W-:Y:S01]  /*3240*/  ISETP.GT.AND P3, PT, R91, 0x21, PT ;  /* 0x000000215b00780c */ /* 0x000fe20003f64270 */
[----:B------:R-:W-:Y:S01]  /*3250*/  MUFU.EX2 R6, R88 ;  /* 0x0000005800067308 */ /* 0x000fe20000000800 */
[----:B---3--:R-:W-:Y:S01]  /*3260*/  FSEL R63, R13, -INF , P4 ;  /* 0xff8000000d3f7808 */ /* 0x008fe20002000000 */
[--C-:B------:R-:W-:Y:S01]  /*3270*/  FFMA.FTZ R30, R30, UR17, -R25.reuse ;  /* 0x000000111e1e7c23 */ /* 0x100fe20008010819 */
[----:B------:R-:W-:Y:S01]  /*3280*/  FMNMX.FTZ R74, R2, R65, !PT ;  /* 0x00000041024a7209 */ /* 0x000fe20007810000 */
[--C-:B------:R-:W-:Y:S01]  /*3290*/  FFMA.FTZ R47, R47, UR17, -R25.reuse ;  /* 0x000000112f2f7c23 */ /* 0x100fe20008010819 */
[----:B----4-:R-:W-:Y:S01]  /*32a0*/  FSEL R65, R12, -INF , P3 ;  /* 0xff8000000c417808 */ /* 0x010fe20001800000 */
[--C-:B------:R-:W-:Y:S01]  /*32b0*/  FFMA.FTZ R12, R84, UR17, -R25.reuse ;  /* 0x00000011540c7c23 */ /* 0x100fe20008010819 */
[----:B------:R-:W-:Y:S01]  /*32c0*/  ISETP.GT.AND P4, PT, R91, 0x28, PT ;  /* 0x000000285b00780c */ /* 0x000fe20003f84270 */
        /* <DEDUP_REMOVED lines=8> */
[----:B------:R-:W3:Y:S01]  /*3350*/  MUFU.TANH R56, R56 ;  /* 0x0000003800387308 */ /* 0x000ee20000002400 */
[----:B------:R-:W-:Y:S01]  /*3360*/  ISETP.GT.AND P4, PT, R91, 0x30, PT ;  /* 0x000000305b00780c */ /* 0x000fe20003f84270 */
[--C-:B------:R-:W-:Y:S01]  /*3370*/  FFMA.FTZ R44, R44, UR17, -R25.reuse ;  /* 0x000000112c2c7c23 */ /* 0x100fe20008010819 */
[----:B0-----:R-:W-:Y:S01]  /*3380*/  FSEL R84, R15, -INF , P3 ;  /* 0xff8000000f547808 */ /* 0x001fe20001800000 */
[--C-:B------:R-:W-:Y:S01]  /*3390*/  FFMA.FTZ R15, R82, UR17, -R25.reuse ;  /* 0x00000011520f7c23 */ /* 0x100fe20008010819 */
[----:B------:R-:W-:Y:S01]  /*33a0*/  FMNMX.FTZ R93, R74, R93, !PT ;  /* 0x0000005d4a5d7209 */ /* 0x000fe20007810000 */
[--C-:B------:R-:W-:Y:S01]  /*33b0*/  FFMA.FTZ R39, R39, UR17, -R25.reuse ;  /* 0x0000001127277c23 */ /* 0x100fe20008010819 */
[C---:B------:R-:W-:Y:S01]  /*33c0*/  ISETP.GT.AND P3, PT, R91.reuse, 0x31, PT ;  /* 0x000000315b00780c */ /* 0x040fe20003f64270 */
[----:B------:R-:W0:Y:S01]  /*33d0*/  MUFU.TANH R60, R60 ;  /* 0x0000003c003c7308 */ /* 0x000e220000002400 */
[----:B------:R-:W-:Y:S01]  /*33e0*/  FSEL R82, R16, -INF , P4 ;  /* 0xff80000010527808 */ /* 0x000fe20002000000 */
[--C-:B------:R-:W-:Y:S01]  /*33f0*/  FFMA.FTZ R16, R76, UR17, -R25.reuse ;  /* 0x000000114c107c23 */ /* 0x100fe20008010819 */
[----:B------:R-:W-:Y:S01]  /*3400*/  FMNMX.FTZ R93, R84, R93, !PT ;  /* 0x0000005d545d7209 */ /* 0x000fe20007810000 */
[----:B------:R-:W-:Y:S01]  /*3410*/  FFMA.FTZ R62, R62, UR17, -R25 ;  /* 0x000000113e3e7c23 */ /* 0x000fe20008010819 */
[----:B------:R-:W-:-:S02]  /*3420*/  ISETP.GT.AND P4, PT, R91, 0x38, PT ;  /* 0x000000385b00780c */ /* 0x000fc40003f84270 */
[----:B--2---:R-:W-:Y:S01]  /*3430*/  FSEL R86, R17, -INF , P3 ;  /* 0xff80000011567808 */ /* 0x004fe20001800000 */
[--C-:B------:R-:W-:Y:S01]  /*3440*/  FFMA.FTZ R17, R78, UR17, -R25.reuse ;  /* 0x000000114e117c23 */ /* 0x100fe20008010819 */
[----:B------:R-:W-:Y:S01]  /*3450*/  FMNMX.FTZ R93, R82, R93, !PT ;  /* 0x0000005d525d7209 */ /* 0x000fe20007810000 */
[----:B------:R-:W2:Y:S01]  /*3460*/  MUFU.TANH R61, R61 ;  /* 0x0000003d003d7308 */ /* 0x000ea20000002400 */
[----:B------:R-:W-:Y:S02]  /*3470*/  ISETP.GT.AND P3, PT, R91, 0x39, PT ;  /* 0x000000395b00780c */ /* 0x000fe40003f64270 */
[----:B------:R-:W-:Y:S01]  /*3480*/  FSEL R80, R19, -INF , P4 ;  /* 0xff80000013507808 */ /* 0x000fe20002000000 */
[----:B------:R-:W-:Y:S01]  /*3490*/  FFMA.FTZ R19, R72, UR17, -R25 ;  /* 0x0000001148137c23 */ /* 0x000fe20008010819 */
[----:B------:R-:W-:Y:S02]  /*34a0*/  FMNMX.FTZ R93, R86, R93, !PT ;  /* 0x0000005d565d7209 */ /* 0x000fe40007810000 */
[----:B------:R-:W-:Y:S01]  /*34b0*/  ISETP.GT.AND P4, PT, R91, 0x40, PT ;  /* 0x000000405b00780c */ /* 0x000fe20003f84270 */
[----:B------:R-:W4:Y:S01]  /*34c0*/  MUFU.TANH R64, R64 ;  /* 0x0000004000407308 */ /* 0x000f220000002400 */
[----:B-----5:R-:W-:-:S02]  /*34d0*/  FSEL R88, R18, -INF , P3 ;  /* 0xff80000012587808 */ /* 0x020fc40001800000 */
        /* <DEDUP_REMOVED lines=14> */
[----:B-1----:R-:W-:-:S02]  /*35c0*/  FSEL R23, R23, -INF , P3 ;  /* 0xff80000017177808 */ /* 0x002fc40001800000 */
[----:B------:R-:W-:Y:S02]  /*35d0*/  FMNMX.FTZ R18, R22, R93, !PT ;  /* 0x0000005d16127209 */ /* 0x000fe40007810000 */
[----:B------:R-:W-:Y:S02]  /*35e0*/  ISETP.GT.AND P3, PT, R91, 0x51, PT ;  /* 0x000000515b00780c */ /* 0x000fe40003f64270 */
[----:B---3--:R-:W-:Y:S01]  /*35f0*/  FSEL R56, R56, -INF , P4 ;  /* 0xff80000038387808 */ /* 0x008fe20002000000 */
        /* <DEDUP_REMOVED lines=8> */
[----:B--2---:R-:W-:Y:S02]  /*3680*/  FSEL R61, R61, -INF , P4 ;  /* 0xff8000003d3d7808 */ /* 0x004fe40002000000 */
[----:B------:R-:W-:Y:S01]  /*3690*/  FMNMX.FTZ R70, R60, R21, !PT ;  /* 0x000000153c467209 */ /* 0x000fe20007810000 */
[----:B------:R-:W-:Y:S01]  /*36a0*/  FFMA.FTZ R21, R68, UR17, -R25 ;  /* 0x0000001144157c23 */ /* 0x000fe20008010819 */
[----:B------:R-:W-:Y:S01]  /*36b0*/  ISETP.GT.AND P4, PT, R91, 0x60, PT ;  /* 0x000000605b00780c */ /* 0x000fe20003f84270 */
[----:B------:R-:W2:Y:S01]  /*36c0*/  MUFU.TANH R71, R71 ;  /* 0x0000004700477308 */ /* 0x000ea20000002400 */
[----:B----4-:R-:W-:-:S02]  /*36d0*/  FSEL R64, R64, -INF , P3 ;  /* 0xff80000040407808 */ /* 0x010fc40001800000 */
[----:B------:R-:W-:Y:S02]  /*36e0*/  FMNMX.FTZ R93, R61, R70, !PT ;  /* 0x000000463d5d7209 */ /* 0x000fe40007810000 */
[C---:B------:R-:W-:Y:S02]  /*36f0*/  ISETP.GT.AND P3, PT, R91.reuse, 0x61, PT ;  /* 0x000000615b00780c */ /* 0x040fe40003f64270 */
[----:B-----5:R-:W-:Y:S01]  /*3700*/  FSEL R68, R40, -INF , P4 ;  /* 0xff80000028447808 */ /* 0x020fe20002000000 */
[----:B------:R-:W-:Y:S01]  /*3710*/  FFMA.FTZ R40, R66, UR17, -R25 ;  /* 0x0000001142287c23 */ /* 0x000fe20008010819 */
[----:B------:R-:W-:Y:S01]  /*3720*/  FMNMX.FTZ R93, R64, R93, !PT ;  /* 0x0000005d405d7209 */ /* 0x000fe20007810000 */
[----:B------:R-:W3:Y:S01]  /*3730*/  MUFU.TANH R75, R75 ;  /* 0x0000004b004b7308 */ /* 0x000ee20000002400 */
[----:B------:R-:W-:Y:S02]  /*3740*/  ISETP.GT.AND P4, PT, R91, 0x68, PT ;  /* 0x000000685b00780c */ /* 0x000fe40003f84270 */
[----:B------:R-:W-:-:S02]  /*3750*/  FSEL R41, R41, -INF , P3 ;  /* 0xff80000029297808 */ /* 0x000fc40001800000 */
[----:B------:R-:W-:Y:S02]  /*3760*/  FMNMX.FTZ R66, R68, R93, !PT ;  /* 0x0000005d44427209 */ /* 0x000fe40007810000 */
[----:B------:R-:W-:Y:S01]  /*3770*/  ISETP.GT.AND P3, PT, R91, 0x69, PT ;  /* 0x000000695b00780c */ /* 0x000fe20003f64270 */
[----:B------:R-:W4:Y:S01]  /*3780*/  MUFU.TANH R52, R52 ;  /* 0x0000003400347308 */ /* 0x000f220000002400 */
[----:B------:R-:W-:Y:S02]  /*3790*/  FSEL R67, R67, -INF , P4 ;  /* 0xff80000043437808 */ /* 0x000fe40002000000 */
[----:B------:R-:W-:Y:S02]  /*37a0*/  FMNMX.FTZ R70, R41, R66, !PT ;  /* 0x0000004229467209 */ /* 0x000fe40007810000 */
[----:B------:R-:W-:Y:S02]  /*37b0*/  ISETP.GT.AND P4, PT, R91, 0x70, PT ;  /* 0x000000705b00780c */ /* 0x000fe40003f84270 */
[----:B-1----:R-:W-:Y:S01]  /*37c0*/  FSEL R66, R69, -INF , P3 ;  /* 0xff80000045427808 */ /* 0x002fe20001800000 */
[----:B------:R-:W1:Y:S01]  /*37d0*/  MUFU.TANH R77, R77 ;  /* 0x0000004d004d7308 */ /* 0x000e620000002400 */
[----:B------:R-:W-:Y:S01]  /*37e0*/  FMNMX.FTZ R93, R67, R70, !PT ;  /* 0x00000046435d7209 */ /* 0x000fe20007810000 */
[--C-:B------:R-:W-:Y:S01]  /*37f0*/  FFMA.FTZ R69, R42, UR17, -R25.reuse ;  /* 0x000000112a457c23 */ /* 0x100fe20008010819 */
[----:B------:R-:W-:Y:S01]  /*3800*/  ISETP.GT.AND P3, PT, R91, 0x71, PT ;  /* 0x000000715b00780c */ /* 0x000fe20003f64270 */
[----:B------:R-:W-:Y:S01]  /*3810*/  FFMA.FTZ R70, R46, UR17, -R25 ;  /* 0x000000112e467c23 */ /* 0x000fe20008010819 */
[----:B0-----:R-:W-:-:S02]  /*3820*/  FSEL R73, R73, -INF , P4 ;  /* 0xff80000049497808 */ /* 0x001fc40002000000 */
[----:B------:R-:W-:Y:S01]  /*3830*/  FMNMX.FTZ R42, R66, R93, !PT ;  /* 0x0000005d422a7209 */ /* 0x000fe20007810000 */
[----:B------:R-:W0:Y:S01]  /*3840*/  MUFU.TANH R53, R53 ;  /* 0x0000003500357308 */ /* 0x000e220000002400 */
[----:B------:R-:W-:Y:S02]  /*3850*/  ISETP.GT.AND P4, PT, R91, 0x78, PT ;  /* 0x000000785b00780c */ /* 0x000fe40003f84270 */
[----:B--2---:R-:W-:Y:S02]  /*3860*/  FSEL R71, R71, -INF , P3 ;  /* 0xff80000047477808 */ /* 0x004fe40001800000 */
[----:B------:R-:W-:Y:S02]  /*3870*/  FMNMX.FTZ R42, R73, R42, !PT ;  /* 0x0000002a492a7209 */ /* 0x000fe40007810000 */
[----:B------:R-:W-:Y:S01]  /*3880*/  ISETP.GT.AND P3, PT, R91, 0x79, PT ;  /* 0x000000795b00780c */ /* 0x000fe20003f64270 */
[----:B------:R-:W2:Y:S01]  /*3890*/  MUFU.TANH R79, R79 ;  /* 0x0000004f004f7308 */ /* 0x000ea20000002400 */
[----:B---3--:R-:W-:-:S02]  /*38a0*/  FSEL R75, R75, -INF , P4 ;  /* 0xff8000004b4b7808 */ /* 0x008fc40002000000 */
[----:B------:R-:W-:Y:S02]  /*38b0*/  FMNMX.FTZ R42, R71, R42, !PT ;  /* 0x0000002a472a7209 */ /* 0x000fe40007810000 */
[----:B------:R-:W-:Y:S02]  /*38c0*/  ISETP.GT.AND P4, PT, R91, 0x80, PT ;  /* 0x000000805b00780c */ /* 0x000fe40003f84270 */
[----:B----4-:R-:W-:Y:S01]  /*38d0*/  FSEL R52, R52, -INF , P3 ;  /* 0xff80000034347808 */ /* 0x010fe20001800000 */
[----:B------:R-:W3:Y:S01]  /*38e0*/  MUFU.TANH R81, R81 ;  /* 0x0000005100517308 */ /* 0x000ee20000002400 */
        /* <DEDUP_REMOVED lines=24> */
[----:B------:R0:W-:Y:S01]  /*3a70*/  MUFU.EX2 R42, R70 ;  /* 0x00000046002a7308 */ /* 0x0001e20000000800 */
[----:B--2---:R-:W-:-:S02]  /*3a80*/  FSEL R89, R89, -INF , P4 ;  /* 0xff80000059597808 */ /* 0x004fc40002000000 */
[----:B------:R-:W-:-:S04]  /*3a90*/  FMNMX.FTZ R46, R83, R46, !PT ;  /* 0x0000002e532e7209 */ /* 0x000fc80007810000 */
[----:B------:R-:W-:Y:S01]  /*3aa0*/  FMNMX.FTZ R46, R89, R46, !PT ;  /* 0x0000002e592e7209 */ /* 0x000fe20007810000 */
[----:B------:R-:W-:Y:S01]  /*3ab0*/  MUFU.EX2 R24, R24 ;  /* 0x0000001800187308 */ /* 0x000fe20000000800 */
[----:B-1----:R-:W-:-:S04]  /*3ac0*/  FSEL R87, R87, -INF , P3 ;  /* 0xff80000057577808 */ /* 0x002fc80001800000 */
[----:B0-----:R-:W-:Y:S01]  /*3ad0*/  FMNMX.FTZ R70, R87, R46, !PT ;  /* 0x0000002e57467209 */ /* 0x001fe20007810000 */
[--C-:B------:R-:W-:Y:S01]  /*3ae0*/  FFMA.FTZ R46, R50, UR17, -R25.reuse ;  /* 0x00000011322e7c23 */ /* 0x100fe20008010819 */
[--C-:B------:R-:W-:Y:S01]  /*3af0*/  FFMA.FTZ R50, R51, UR17, -R25.reuse ;  /* 0x0000001133327c23 */ /* 0x100fe20008010819 */
[--C-:B------:R-:W-:Y:S01]  /*3b00*/  FFMA.FTZ R51, R34, UR17, -R25.reuse ;  /* 0x0000001122337c23 */ /* 0x100fe20008010819 */
[--C-:B------:R-:W-:Y:S01]  /*3b10*/  FFMA.FTZ R34, R54, UR17, -R25.reuse ;  /* 0x0000001136227c23 */ /* 0x100fe20008010819 */
[----:B------:R-:W0:Y:S01]  /*3b20*/  SHFL.BFLY PT, R91, R70, 0x2, 0x1f ;  /* 0x0c401f00465b7f89 */ /* 0x000e2200000e0000 */
[--C-:B------:R-:W-:Y:S01]  /*3b30*/  FFMA.FTZ R54, R55, UR17, -R25.reuse ;  /* 0x0000001137367c23 */ /* 0x100fe20008010819 */
[--C-:B------:R-:W-:Y:S01]  /*3b40*/  FFMA.FTZ R55, R38, UR17, -R25.reuse ;  /* 0x0000001126377c23 */ /* 0x100fe20008010819 */
[--C-:B------:R-:W-:Y:S01]  /*3b50*/  FFMA.FTZ R38, R59, UR17, -R25.reuse ;  /* 0x000000113b267c23 */ /* 0x100fe20008010819 */
[--C-:B------:R-:W-:Y:S01]  /*3b60*/  FFMA.FTZ R59, R58, UR17, -R25.reuse ;  /* 0x000000113a3b7c23 */ /* 0x100fe20008010819 */
[----:B------:R-:W-:Y:S01]  /*3b70*/  FFMA.FTZ R25, R45, UR17, -R25 ;  /* 0x000000112d197c23 */ /* 0x000fe20008010819 */
[----:B------:R-:W1:Y:S08]  /*3b80*/  MUFU.EX2 R29, R29 ;  /* 0x0000001d001d7308 */ /* 0x000e700000000800 */
[----:B------:R-:W-:Y:S08]  /*3b90*/  MUFU.EX2 R28, R28 ;  /* 0x0000001c001c7308 */ /* 0x000ff00000000800 */
[----:B------:R-:W2:Y:S01]  /*3ba0*/  MUFU.EX2 R33, R33 ;  /* 0x0000002100217308 */ /* 0x000ea20000000800 */
[----:B-1----:R-:W-:Y:S01]  /*3bb0*/  FADD.FTZ R97, R24, R29 ;  /* 0x0000001d18617221 */ /* 0x002fe20000010000 */
[----:B0-----:R-:W-:-:S05]  /*3bc0*/  FMNMX.FTZ R91, R70, R91, !PT ;  /* 0x0000005b465b7209 */ /* 0x001fca0007810000 */
[----:B------:R-:W0:Y:S01]  /*3bd0*/  SHFL.BFLY PT, R70, R91, 0x1, 0x1f ;  /* 0x0c201f005b467f89 */ /* 0x000e2200000e0000 */
[----:B------:R-:W1:Y:S08]  /*3be0*/  MUFU.EX2 R32, R32 ;  /* 0x0000002000207308 */ /* 0x000e700000000800 */
[----:B------:R-:W-:Y:S01]  /*3bf0*/  MUFU.EX2 R37, R37 ;  /* 0x0000002500257308 */ /* 0x000fe20000000800 */
[----:B--2---:R-:W-:-:S04]  /*3c00*/  F2FP.SATFINITE.E4M3.F32.PACK_AB_MERGE_C R153, R33, R28, RZ ;  /* 0x0000001c2199723e */ /* 0x004fc800048070ff */
[----:B------:R-:W-:-:S03]  /*3c10*/  F2FP.SATFINITE.E4M3.F32.PACK_AB_MERGE_C R153, R29, R24, R153 ;  /* 0x000000181d99723e */ /* 0x000fc60004807099 */
        /* <DEDUP_REMOVED lines=27> */
[----:B------:R-:W-:Y:S01]  /*3dd0*/  FADD.FTZ R64, R28, R97 ;  /* 0x000000611c407221 */ /* 0x000fe20000010000 */
[--C-:B------:R-:W-:Y:S01]  /*3de0*/  FFMA.FTZ R2, R63, UR17, -R70.reuse ;  /* 0x000000113f027c23 */ /* 0x100fe20008010846 */
[----:B------:R-:W-:Y:S01]  /*3df0*/  FFMA.FTZ R49, R82, UR17, -R70 ;  /* 0x0000001152317c23 */ /* 0x000fe20008010846 */
[----:B------:R-:W-:Y:S01]  /*3e00*/  IMAD.U32 R82, RZ, RZ, UR48 ;  /* 0x00000030ff527e24 */ /* 0x000fe2000f8e00ff */
[----:B------:R-:W2:Y:S01]  /*3e10*/  MUFU.EX2 R45, R45 ;  /* 0x0000002d002d7308 */ /* 0x000ea20000000800 */
[----:B------:R-:W-:Y:S01]  /*3e20*/  FADD.FTZ R99, R33, R64 ;  /* 0x0000004021637221 */ /* 0x000fe20000010000 */
[----:B------:R-:W-:Y:S01]  /*3e30*/  FFMA.FTZ R63, R74, UR17, -R70 ;  /* 0x000000114a3f7c23 */ /* 0x000fe20008010846 */
[----:B------:R-:W-:-:S02]  /*3e40*/  @!P1 VIADD R64, R82, 0x12440 ;  /* 0x0001244052409836 */ /* 0x000fc40000000000 */
[--C-:B------:R-:W-:Y:S01]  /*3e50*/  FFMA.FTZ R76, R84, UR17, -R70.reuse ;  /* 0x00000011544c7c23 */ /* 0x100fe20008010846 */
[----:B-1----:R-:W-:Y:S01]  /*3e60*/  FADD.FTZ R82, R32, R99 ;  /* 0x0000006320527221 */ /* 0x002fe20000010000 */
[--C-:B------:R-:W-:Y:S01]  /*3e70*/  FFMA.FTZ R74, R86, UR17, -R70.reuse ;  /* 0x00000011564a7c23 */ /* 0x100fe20008010846 */
[----:B------:R-:W-:Y:S01]  /*3e80*/  FFMA.FTZ R80, R80, UR17, -R70 ;  /* 0x0000001150507c23 */ /* 0x000fe20008010846 */
[----:B------:R-:W1:Y:S01]  /*3e90*/  MUFU.EX2 R72, R72 ;  /* 0x0000004800487308 */ /* 0x000e620000000800 */
        /* <DEDUP_REMOVED lines=8> */
[----:B--2---:R-:W-:Y:S01]  /*3f20*/  FADD.FTZ R97, R45, R56 ;  /* 0x000000382d617221 */ /* 0x004fe20000010000 */
[--C-:B------:R-:W-:Y:S01]  /*3f30*/  FFMA.FTZ R56, R68, UR17, -R70.reuse ;  /* 0x0000001144387c23 */ /* 0x100fe20008010846 */
[C---:B------:R-:W-:Y:S01]  /*3f40*/  FADD.FTZ R99, R8.reuse, R99 ;  /* 0x0000006308637221 */ /* 0x040fe20000010000 */
[--C-:B------:R-:W-:Y:S01]  /*3f50*/  FFMA.FTZ R73, R73, UR17, -R70.reuse ;  /* 0x0000001149497c23 */ /* 0x100fe20008010846 */
[----:B------:R-:W-:Y:S01]  /*3f60*/  F2FP.SATFINITE.E4M3.F32.PACK_AB_MERGE_C R155, R8, R9, RZ ;  /* 0x00000009089b723e */ /* 0x000fe200048070ff */
[--C-:B------:R-:W-:Y:S01]  /*3f70*/  FFMA.FTZ R41, R41, UR17, -R70.reuse ;  /* 0x0000001129297c23 */ /* 0x100fe20008010846 */
[--C-:B0-----:R-:W-:Y:S01]  /*3f80*/  FFMA.FTZ R64, R67, UR17, -R70.reuse ;  /* 0x0000001143407c23 */ /* 0x101fe20008010846 */
[----:B------:R-:W0:Y:S01]  /*3f90*/  MUFU.EX2 R10, R10 ;  /* 0x0000000a000a7308 */ /* 0x000e220000000800 */
[----:B-1----:R-:W-:Y:S01]  /*3fa0*/  FADD.FTZ R68, R72, R97 ;  /* 0x0000006148447221 */ /* 0x002fe20000010000 */
[--C-:B------:R-:W-:Y:S01]  /*3fb0*/  FFMA.FTZ R67, R66, UR17, -R70.reuse ;  /* 0x0000001142437c23 */ /* 0x100fe20008010846 */
[----:B------:R-:W-:Y:S01]  /*3fc0*/  FADD.FTZ R66, R6, R99 ;  /* 0x0000006306427221 */ /* 0x000fe20000010000 */
[--C-:B------:R-:W-:Y:S01]  /*3fd0*/  FFMA.FTZ R71, R71, UR17, -R70.reuse ;  /* 0x0000001147477c23 */ /* 0x100fe20008010846 */
[--C-:B------:R-:W-:Y:S01]  /*3fe0*/  FFMA.FTZ R75, R75, UR17, -R70.reuse ;  /* 0x000000114b4b7c23 */ /* 0x100fe20008010846 */
[--C-:B------:R-:W-:Y:S01]  /*3ff0*/  FFMA.FTZ R77, R77, UR17, -R70.reuse ;  /* 0x000000114d4d7c23 */ /* 0x100fe20008010846 */
[----:B------:R-:W-:Y:S01]  /*4000*/  FFMA.FTZ R79, R79, UR17, -R70 ;  /* 0x000000114f4f7c23 */ /* 0x000fe20008010846 */
[----:B------:R-:W1:Y:S01]  /*4010*/  MUFU.EX2 R48, R48 ;  /* 0x0000003000307308 */ /* 0x000e620000000800 */
[----:B---3--:R-:W-:Y:S01]  /*4020*/  FADD.FTZ R97, R7, R68 ;  /* 0x0000004407617221 */ /* 0x008fe20000010000 */
[--C-:B------:R-:W-:Y:S01]  /*4030*/  FFMA.FTZ R81, R81, UR17, -R70.reuse ;  /* 0x0000001151517c23 */ /* 0x100fe20008010846 */
[--C-:B------:R-:W-:Y:S01]  /*4040*/  FFMA.FTZ R85, R85, UR17, -R70.reuse ;  /* 0x0000001155557c23 */ /* 0x100fe20008010846 */
[--C-:B------:R-:W-:Y:S01]  /*4050*/  FFMA.FTZ R83, R83, UR17, -R70.reuse ;  /* 0x0000001153537c23 */ /* 0x100fe20008010846 */
[----:B------:R-:W-:Y:S01]  /*4060*/  FFMA.FTZ R89, R89, UR17, -R70 ;  /* 0x0000001159597c23 */ /* 0x000fe20008010846 */
[----:B------:R-:W-:-:S02]  /*4070*/  F2FP.SATFINITE.E4M3.F32.PACK_AB_MERGE_C R45, R72, R45, RZ ;  /* 0x0000002d482d723e */ /* 0x000fc400048070ff */
[----:B------:R-:W2:Y:S01]  /*4080*/  MUFU.EX2 R91, R91 ;  /* 0x0000005b005b7308 */ /* 0x000ea20000000800 */
[----:B0-----:R-:W-:Y:S01]  /*4090*/  FADD.FTZ R97, R10, R97 ;  /* 0x000000610a617221 */ /* 0x001fe20000010000 */
[----:B------:R-:W-:Y:S02]  /*40a0*/  F2FP.SATFINITE.E4M3.F32.PACK_AB_MERGE_C R155, R37, R32, R155 ;  /* 0x00000020259b723e */ /* 0x000fe4000480709b */
[----:B------:R-:W-:Y:S02]  /*40b0*/  CS2R R32, SRZ ;  /* 0x0000000000207805 */ /* 0x000fe4000001ff00 */
[----:B------:R-:W-:Y:S02]  /*40c0*/  F2FP.SATFINITE.E4M3.F32.PACK_AB_MERGE_C R152, R36, R11, R45 ;  /* 0x0000000b2498723e */ /* 0x000fe4000480702d */
[----:B------:R-:W-:Y:S01]  /*40d0*/  CS2R R36, SRZ ;  /* 0x0000000000247805 */ /* 0x000fe2000001ff00 */
[----:B------:R-:W0:Y:S01]  /*40e0*/  MUFU.EX2 R2, R2 ;  /* 0x0000000200027308 */ /* 0x000e220000000800 */
[----:B-1----:R-:W-:-:S07]  /*40f0*/  FADD.FTZ R68, R48, R97 ;  /* 0x0000006130447221 */ /* 0x002fce0000010000 */
[----:B------:R-:W1:Y:S01]  /*4100*/  MUFU.EX2 R3, R3 ;  /* 0x0000000300037308 */ /* 0x000e620000000800 */
[C---:B--2---:R-:W-:Y:S01]  /*4110*/  FADD.FTZ R97, R91.reuse, R68 ;  /* 0x000000445b617221 */ /* 0x044fe20000010000 */
[----:B------:R-:W-:-:S04]  /*4120*/  F2FP.SATFINITE.E4M3.F32.PACK_AB_MERGE_C R48, R91, R48, RZ ;  /* 0x000000305b30723e */ /* 0x000fc800048070ff */
[----:B------:R-:W-:Y:S02]  /*4130*/  F2FP.SATFINITE.E4M3.F32.PACK_AB_MERGE_C R154, R10, R7, R48 ;  /* 0x000000070a9a723e */ /* 0x000fe40004807030 */
[----:B------:R-:W2:Y:S01]  /*4140*/  MUFU.EX2 R63, R63 ;  /* 0x0000003f003f7308 */ /* 0x000ea20000000800 */
[----:B0-----:R-:W-:Y:S01]  /*4150*/  FADD.FTZ R68, R2, R97 ;  /* 0x0000006102447221 */ /* 0x001fe20000010000 */
[----:B------:R-:W-:Y:S01]  /*4160*/  FADD.FTZ R97, R13, R66 ;  /* 0x000000420d617221 */ /* 0x000fe20000010000 */
[----:B------:R-:W-:-:S03]  /*4170*/  FFMA.FTZ R66, R52, UR17, -R70 ;  /* 0x0000001134427c23 */ /* 0x000fc60008010846 */
[----:B------:R-:W-:Y:S02]  /*4180*/  FADD.FTZ R52, R12, R97 ;  /* 0x000000610c347221 */ /* 0x000fe40000010000 */
[----:B------:R-:W0:Y:S01]  /*4190*/  MUFU.EX2 R15, R15 ;  /* 0x0000000f000f7308 */ /* 0x000e220000000800 */
[----:B-1----:R-:W-:-:S07]  /*41a0*/  FADD.FTZ R68, R3, R68 ;  /* 0x0000004403447221 */ /* 0x002fce0000010000 */
[----:B------:R-:W1:Y:S01]  /*41b0*/  MUFU.EX2 R76, R76 ;  /* 0x0000004c004c7308 */ /* 0x000e620000000800 */
[----:B--2---:R-:W-:Y:S01]  /*41c0*/  FADD.FTZ R97, R63, R68 ;  /* 0x000000443f617221 */ /* 0x004fe20000010000 */
[--C-:B------:R-:W-:Y:S01]  /*41d0*/  FFMA.FTZ R68, R53, UR17, -R70.reuse ;  /* 0x0000001135447c23 */ /* 0x100fe20008010846 */
[----:B------:R-:W-:-:S05]  /*41e0*/  FFMA.FTZ R70, R87, UR17, -R70 ;  /* 0x0000001157467c23 */ /* 0x000fca0008010846 */
[----:B------:R-:W2:Y:S01]  /*41f0*/  MUFU.EX2 R14, R14 ;  /* 0x0000000e000e7308 */ /* 0x000ea20000000800 */
[C---:B0-----:R-:W-:Y:S01]  /*4200*/  FADD.FTZ R53, R15.reuse, R52 ;  /* 0x000000340f357221 */ /* 0x041fe20000010000 */
[----:B------:R-:W-:-:S04]  /*4210*/  F2FP.SATFINITE.E4M3.F32.PACK_AB_MERGE_C R149, R15, R12, RZ ;  /* 0x0000000c0f95723e */ /* 0x000fc800048070ff */
[----:B------:R-:W-:Y:S02]  /*4220*/  F2FP.SATFINITE.E4M3.F32.PACK_AB_MERGE_C R149, R13, R6, R149 ;  /* 0x000000060d95723e */ /* 0x000fe40004807095 */
[----:B------:R-:W0:Y:S01]  /*4230*/  MUFU.EX2 R49, R49 ;  /* 0x0000003100317308 */ /* 0x000e220000000800 */
[C---:B-1----:R-:W-:Y:S01]  /*4240*/  FADD.FTZ R82, R76.reuse, R97 ;  /* 0x000000614c527221 */ /* 0x042fe20000010000 */
        /* <DEDUP_REMOVED lines=14> */
[----:B------:R-:W-:Y:S01]  /*4330*/  MUFU.EX2 R18, R18 ;  /* 0x0000001200127308 */ /* 0x000fe20000000800 */
[----:B--2---:R-:W-:-:S04]  /*4340*/  F2FP.SATFINITE.E4M3.F32.PACK_AB_MERGE_C R151, R19, R16, RZ ;  /* 0x000000101397723e */ /* 0x004fc800048070ff */
[----:B------:R-:W-:-:S03]  /*4350*/  F2FP.SATFINITE.E4M3.F32.PACK_AB_MERGE_C R151, R17, R14, R151 ;  /* 0x0000000e1197723e */ /* 0x000fc60004807097 */
[----:B------:R-:W1:Y:S01]  /*4360*/  MUFU.EX2 R65, R65 ;  /* 0x0000004100417308 */ /* 0x000e620000000800 */
[C---:B0-----:R-:W-:Y:S01]  /*4370*/  FADD.FTZ R82, R93.reuse, R82 ;  /* 0x000000525d527221 */ /* 0x041fe20000010000 */
[----:B------:R-:W-:-:S04]  /*4380*/  F2FP.SATFINITE.E4M3.F32.PACK_AB_MERGE_C R80, R93, R80, RZ ;  /* 0x000000505d50723e */ /* 0x000fc800048070ff */
[----:B------:R-:W-:Y:S02]  /*4390*/  F2FP.SATFINITE.E4M3.F32.PACK_AB_MERGE_C R150, R74, R49, R80 ;  /* 0x000000314a96723e */ /* 0x000fe40004807050 */
[----:B------:R-:W-:Y:S01]  /*43a0*/  CS2R R48, SRZ ;  /* 0x0000000000307805 */ /* 0x000fe2000001ff00 */
        /* <DEDUP_REMOVED lines=13> */
[----:B------:R-:W-:Y:S01]  /*4480*/  FADD.FTZ R15, R21, R28 ;  /* 0x0000001c150f7221 */ /* 0x000fe20000010000 */
[----:B------:R-:W-:-:S03]  /*4490*/  CS2R R28, SRZ ;  /* 0x00000000001c7805 */ /* 0x000fc6000001ff00 */
[----:B------:R-:W-:Y:S01]  /*44a0*/  FADD.FTZ R12, R40, R15 ;  /* 0x0000000f280c7221 */ /* 0x000fe20000010000 */
[C---:B0-----:R-:W-:Y:S02]  /*44b0*/  F2FP.SATFINITE.E4M3.F32.PACK_AB_MERGE_C R40, R69.reuse, R40, RZ ;  /* 0x000000284528723e */ /* 0x041fe400048070ff */
[----:B------:R-:W0:Y:S01]  /*44c0*/  MUFU.EX2 R22, R22 ;  /* 0x0000001600167308 */ /* 0x000e220000000800 */
[----:B------:R-:W-:Y:S01]  /*44d0*/  FADD.FTZ R69, R69, R12 ;  /* 0x0000000c45457221 */ /* 0x000fe20000010000 */
[C---:B-1----:R-:W-:Y:S01]  /*44e0*/  FADD.FTZ R9, R95.reuse, R8 ;  /* 0x000000085f097221 */ /* 0x042fe20000010000 */
[----:B------:R-:W-:Y:S02]  /*44f0*/  F2FP.SATFINITE.E4M3.F32.PACK_AB_MERGE_C R78, R95, R78, RZ ;  /* 0x0000004e5f4e723e */ /* 0x000fe400048070ff */
[----:B------:R-:W-:Y:S02]  /*4500*/  F2FP.SATFINITE.E4M3.F32.PACK_AB_MERGE_C R145, R21, R18, R40 ;  /* 0x000000121591723e */ /* 0x000fe40004807028 */
        /* <DEDUP_REMOVED lines=10> */
[----:B0-----:R-:W-:Y:S01]  /*45b0*/  FADD.FTZ R15, R27, R12 ;  /* 0x0000000c1b0f7221 */ /* 0x001fe20000010000 */
[----:B------:R-:W-:-:S03]  /*45c0*/  F2FP.SATFINITE.E4M3.F32.PACK_AB_MERGE_C R27, R42, R27, RZ ;  /* 0x0000001b2a1b723e */ /* 0x000fc600048070ff */
[----:B------:R-:W-:Y:S01]  /*45d0*/  FADD.FTZ R15, R42, R15 ;  /* 0x0000000f2a0f7221 */ /* 0x000fe20000010000 */
[----:B------:R-:W-:Y:S02]  /*45e0*/  F2FP.SATFINITE.E4M3.F32.PACK_AB_MERGE_C R147, R43, R26, R27 ;  /* 0x0000001a2b93723e */ /* 0x000fe4000480701b */
[----:B------:R-:W-:Y:S01]  /*45f0*/  CS2R R26, SRZ ;  /* 0x00000000001a7805 */ /* 0x000fe2000001ff00 */
[----:B------:R-:W0:Y:S01]  /*4600*/  MUFU.EX2 R30, R30 ;  /* 0x0000001e001e7308 */ /* 0x000e220000000800 */
[----:B-1----:R-:W-:Y:S01]  /*4610*/  FADD.FTZ R8, R60, R9 ;  /* 0x000000093c087221 */ /* 0x002fe20000010000 */
[----:B------:R-:W-:-:S06]  /*4620*/  CS2R R42, SRZ ;  /* 0x00000000002a7805 */ /* 0x000fcc000001ff00 */
        /* <DEDUP_REMOVED lines=20> */
[----:B------:R-:W-:Y:S01]  /*4770*/  CS2R R30, SRZ ;  /* 0x00000000001e7805 */ /* 0x000fe2000001ff00 */
[----:B------:R-:W0:Y:S01]  /*4780*/  MUFU.EX2 R51, R51 ;  /* 0x0000003300337308 */ /* 0x000e220000000800 */
[C---:B-1----:R-:W-:Y:S01]  /*4790*/  F2FP.SATFINITE.E4M3.F32.PACK_AB_MERGE_C R64, R67.reuse, R64, RZ ;  /* 0x000000404340723e */ /* 0x042fe200048070ff */
[----:B------:R-:W-:Y:S01]  /*47a0*/  FADD.FTZ R67, R67, R8 ;  /* 0x0000000843437221 */ /* 0x000fe20000010000 */
[----:B------:R-:W-:Y:S02]  /*47b0*/  CS2R R46, SRZ ;  /* 0x00000000002e7805 */ /* 0x000fe4000001ff00 */
[----:B------:R-:W-:Y:S01]  /*47c0*/  F2FP.SATFINITE.E4M3.F32.PACK_AB_MERGE_C R140, R41, R56, R64 ;  /* 0x00000038298c723e */ /* 0x000fe20004807040 */
[----:B------:R-:W-:Y:S01]  /*47d0*/  FADD.FTZ R8, R52, R67 ;  /* 0x0000004334087221 */ /* 0x000fe20000010000 */
[----:B------:R-:W-:Y:S01]  /*47e0*/  CS2R R40, SRZ ;  /* 0x0000000000287805 */ /* 0x000fe2000001ff00 */
[----:B------:R-:W1:Y:S01]  /*47f0*/  MUFU.EX2 R53, R71 ;  /* 0x0000004700357308 */ /* 0x000e620000000800 */
[----:B--2---:R-:W-:-:S07]  /*4800*/  FADD.FTZ R12, R50, R13 ;  /* 0x0000000d320c7221 */ /* 0x004fce0000010000 */
[----:B------:R-:W-:Y:S01]  /*4810*/  MUFU.EX2 R34, R34 ;  /* 0x0000002200227308 */ /* 0x000fe20000000800 */
[----:B0-----:R-:W-:-:S07]  /*4820*/  FADD.FTZ R9, R51, R12 ;  /* 0x0000000c33097221 */ /* 0x001fce0000010000 */
[----:B------:R-:W0:Y:S01]  /*4830*/  MUFU.EX2 R35, R35 ;  /* 0x0000002300237308 */ /* 0x000e220000000800 */
[----:B-1----:R-:W-:-:S07]  /*4840*/  FADD.FTZ R12, R53, R8 ;  /* 0x00000008350c7221 */ /* 0x002fce0000010000 */
[----:B------:R-:W1:Y:S08]  /*4850*/  MUFU.EX2 R75, R75 ;  /* 0x0000004b004b7308 */ /* 0x000e700000000800 */
[----:B------:R-:W2:Y:S01]  /*4860*/  MUFU.EX2 R66, R66 ;  /* 0x0000004200427308 */ /* 0x000ea20000000800 */
[----:B0-----:R-:W-:Y:S01]  /*4870*/  F2FP.SATFINITE.E4M3.F32.PACK_AB_MERGE_C R13, R35, R34, RZ ;  /* 0x00000022230d723e */ /* 0x001fe200048070ff */
[----:B------:R-:W-:-:S03]  /*4880*/  FADD.FTZ R34, R34, R9 ;  /* 0x0000000922227221 */ /* 0x000fc60000010000 */
[----:B------:R-:W-:Y:S01]  /*4890*/  F2FP.SATFINITE.E4M3.F32.PACK_AB_MERGE_C R143, R51, R50, R13 ;  /* 0x00000032338f723e */ /* 0x000fe2000480700d */
[----:B------:R-:W-:Y:S01]  /*48a0*/  FADD.FTZ R35, R35, R34 ;  /* 0x0000002223237221 */ /* 0x000fe20000010000 */
[----:B------:R-:W-:Y:S01]  /*48b0*/  CS2R R50, SRZ ;  /* 0x0000000000327805 */ /* 0x000fe2000001ff00 */
[----:B------:R-:W-:Y:S01]  /*48c0*/  MUFU.EX2 R38, R38 ;  /* 0x0000002600267308 */ /* 0x000fe20000000800 */
[----:B-1----:R-:W-:-:S07]  /*48d0*/  FADD.FTZ R9, R75, R12 ;  /* 0x0000000c4b097221 */ /* 0x002fce0000010000 */
[----:B------:R-:W0:Y:S01]  /*48e0*/  MUFU.EX2 R59, R59 ;  /* 0x0000003b003b7308 */ /* 0x000e220000000800 */
[C---:B--2---:R-:W-:Y:S01]  /*48f0*/  F2FP.SATFINITE.E4M3.F32.PACK_AB_MERGE_C R75, R66.reuse, R75, RZ ;  /* 0x0000004b424b723e */ /* 0x044fe200048070ff */
[----:B------:R-:W-:-:S03]  /*4900*/  FADD.FTZ R66, R66, R9 ;  /* 0x0000000942427221 */ /* 0x000fc60000010000 */
[----:B------:R-:W-:Y:S02]  /*4910*/  F2FP.SATFINITE.E4M3.F32.PACK_AB_MERGE_C R142, R53, R52, R75 ;  /* 0x00000034358e723e */ /* 0x000fe4000480704b */
[----:B------:R-:W-:Y:S01]  /*4920*/  CS2R R52, SRZ ;  /* 0x0000000000347805 */ /* 0x000fe2000001ff00 */
[----:B------:R-:W1:Y:S08]  /*4930*/  MUFU.EX2 R54, R54 ;  /* 0x0000003600367308 */ /* 0x000e700000000800 */
[----:B------:R-:W2:Y:S01]  /*4940*/  MUFU.EX2 R77, R77 ;  /* 0x0000004d004d7308 */ /* 0x000ea20000000800 */
[----:B0-----:R-:W-:-:S07]  /*4950*/  F2FP.SATFINITE.E4M3.F32.PACK_AB_MERGE_C R9, R59, R38, RZ ;  /* 0x000000263b09723e */ /* 0x001fce00048070ff */
[----:B------:R-:W0:Y:S01]  /*4960*/  MUFU.EX2 R55, R55 ;  /* 0x0000003700377308 */ /* 0x000e220000000800 */
[----:B-1----:R-:W-:Y:S01]  /*4970*/  FADD.FTZ R12, R54, R35 ;  /* 0x00000023360c7221 */ /* 0x002fe20000010000 */
[----:B------:R-:W-:-:S06]  /*4980*/  CS2R R34, SRZ ;  /* 0x0000000000227805 */ /* 0x000fcc000001ff00 */
[----:B------:R-:W1:Y:S01]  /*4990*/  MUFU.EX2 R68, R68 ;  /* 0x0000004400447308 */ /* 0x000e620000000800 */
[----:B--2---:R-:W-:-:S07]  /*49a0*/  FADD.FTZ R7, R77, R66 ;  /* 0x000000424d077221 */ /* 0x004fce0000010000 */
[----:B------:R-:W2:Y:S01]  /*49b0*/  MUFU.EX2 R79, R79 ;  /* 0x0000004f004f7308 */ /* 0x000ea20000000800 */
[C---:B0-----:R-:W-:Y:S01]  /*49c0*/  F2FP.SATFINITE.E4M3.F32.PACK_AB_MERGE_C R137, R55.reuse, R54, R9 ;  /* 0x000000363789723e */ /* 0x041fe20004807009 */
[----:B------:R-:W-:-:S04]  /*49d0*/  FADD.FTZ R55, R55, R12 ;  /* 0x0000000c37377221 */ /* 0x000fc80000010000 */
[----:B------:R-:W-:Y:S01]  /*49e0*/  FADD.FTZ R38, R38, R55 ;  /* 0x0000003726267221 */ /* 0x000fe20000010000 */
[----:B------:R-:W-:Y:S01]  /*49f0*/  CS2R R54, SRZ ;  /* 0x0000000000367805 */ /* 0x000fe2000001ff00 */
[----:B------:R-:W0:Y:S01]  /*4a00*/  MUFU.EX2 R6, R81 ;  /* 0x0000005100067308 */ /* 0x000e220000000800 */
[----:B-1----:R-:W-:Y:S01]  /*4a10*/  FADD.FTZ R2, R68, R7 ;  /* 0x0000000744027221 */ /* 0x002fe20000010000 */
[----:B------:R-:W-:-:S06]  /*4a20*/  FADD.FTZ R59, R59, R38 ;  /* 0x000000263b3b7221 */ /* 0x000fcc0000010000 */
        /* <DEDUP_REMOVED lines=16> */
[----:B------:R-:W-:-:S03]  /*4b30*/  CS2R R44, SRZ ;  /* 0x00000000002c7805 */ /* 0x000fc6000001ff00 */
[----:B------:R-:W-:Y:S01]  /*4b40*/  FADD.FTZ R62, R62, R39 ;  /* 0x000000273e3e7221 */ /* 0x000fe20000010000 */
[----:B------:R-:W-:Y:S01]  /*4b50*/  CS2R R38, SRZ ;  /* 0x0000000000267805 */ /* 0x000fe2000001ff00 */
[----:B------:R-:W1:Y:S01]  /*4b60*/  MUFU.EX2 R70, R70 ;  /* 0x0000004600467308 */ /* 0x000e620000000800 */
[----:B0-----:R-:W-:-:S04]  /*4b70*/  FADD.FTZ R2, R8, R3 ;  /* 0x0000000308027221 */ /* 0x001fc80000010000 */
[----:B--2---:R-:W-:Y:S01]  /*4b80*/  FADD.FTZ R3, R89, R2 ;  /* 0x0000000259037221 */ /* 0x004fe20000010000 */
[----:B------:R-:W-:Y:S01]  /*4b90*/  FADD.FTZ R2, R25, R62 ;  /* 0x0000003e19027221 */ /* 0x000fe20000010000 */
[----:B------:R-:W-:Y:S02]  /*4ba0*/  CS2R R24, SRZ ;  /* 0x0000000000187805 */ /* 0x000fe4000001ff00 */
[C---:B-1----:R-:W-:Y:S01]  /*4bb0*/  F2FP.SATFINITE.E4M3.F32.PACK_AB_MERGE_C R6, R70.reuse, R89, RZ ;  /* 0x000000594606723e */ /* 0x042fe200048070ff */
        /* <DEDUP_REMOVED lines=22> */
[----:B------:R-:W-:Y:S01]  /*4d20*/  UMOV UR21, UR20 ;  /* 0x0000001400157c82 */ /* 0x000fe20008000000 */
[----:B------:R-:W-:Y:S01]  /*4d30*/  UMOV UR23, URZ ;  /* 0x0000003f00177c82 */ /* 0x000fe20008000000 */
[----:B------:R-:W-:Y:S01]  /*4d40*/  ULDC UR18, c[0x0][0x288] ;  /* 0x0000a20000127ab9 */ /* 0x000fe20000000800 */
[----:B------:R-:W-:Y:S01]  /*4d50*/  ULDC UR19, c[0x0][0x2f0] ;  /* 0x0000bc0000137ab9 */ /* 0x000fe20000000800 */
[----:B------:R-:W-:-:S05]  /*4d60*/  ULDC UR17, c[0x0][0x988] ;  /* 0x0002620000117ab9 */ /* 0x000fca0000000800 */
.L_x_12685:
[----:B------:R-:W-:-:S04]  /*4d70*/  UISETP.NE.AND UP1, UPT, UR23, 0x1, UPT ;  /* 0x000000011700788c */ /* 0x000fc8000bf25270 */
[----:B------:R-:W-:-:S04]  /*4d80*/  USEL UR4, URZ, 0x1, UP1 ;  /* 0x000000013f047887 */ /* 0x000fc80008800000 */
[----:B------:R-:W-:Y:S01]  /*4d90*/  ULOP3.LUT UR4, UR22, UR4, URZ, 0x3c, !UPT ;  /* 0x0000000416047292 */ /* 0x000fe2000f8e3c3f */
[----:B------:R-:W-:Y:S11]  /*4da0*/  @!P0 BRA `(.L_x_12676) ;  /* 0x0000000000048947 */ /* 0x000ff60003800000 */
[----:B------:R-:W-:Y:S01]  /*4db0*/  BPT.TRAP 0x1 ;  /* 0x000000040000795c */ /* 0x000fe20000300000 */
.L_x_12676:
        /* <DEDUP_REMOVED lines=9> */
.L_x_12677:
[----:B-1----:R-:W-:Y:S05]  /*4e50*/  @P3 BRA `(.L_x_12678) ;  /* 0x0000000000083947 */ /* 0x002fea0003800000 */
[----:B------:R-:W1:Y:S02]  /*4e60*/  SYNCS.PHASECHK.TRANS64.TRYWAIT P3, [UR20+0x12430], R6 ;  /* 0x01243006ff0075a7 */ /* 0x000e640008060154 */
[----:B-1----:R-:W-:Y:S05]  /*4e70*/  @!P3 BRA `(.L_x_12679) ;  /* 0x000000b40068b947 */ /* 0x002fea0003800000 */
.L_x_12678:
        /* <DEDUP_REMOVED lines=64> */
.L_x_12680:
[----:B------:R-:W-:Y:S01]  /*5280*/  ULEA UR13, UR23, UR48, 0x3 ;  /* 0x00000030170d7291 */ /* 0x000fe2000f8e183f */
[----:B01----:R-:W-:-:S05]  /*5290*/  IMAD.U32 R6, RZ, RZ, UR22 ;  /* 0x00000016ff067e24 */ /* 0x003fca000f8e00ff */
[----:B------:R-:W-:-:S04]  /*52a0*/  SHF.L.U32 R6, R6, 0x1f, RZ ;  /* 0x0000001f06067819 */ /* 0x000fc800000006ff */
[----:B------:R0:W1:Y:S01]  /*52b0*/  SYNCS.PHASECHK.TRANS64.TRYWAIT P3, [UR13+0x12450], R6 ;  /* 0x01245006ff0075a7 */ /* 0x000062000806014d */
[----:B------:R-:W-:Y:S05]  /*52c0*/  @!P0 BRA `(.L_x_12681) ;  /* 0x0000000000048947 */ /* 0x000fea0003800000 */
[----:B------:R-:W-:Y:S01]  /*52d0*/  BPT.TRAP 0x1 ;  /* 0x000000040000795c */ /* 0x000fe20000300000 */
.L_x_12681:
        /* <DEDUP_REMOVED lines=87> */
.L_x_12682:
[----:B------:R-:W-:Y:S01]  /*5850*/  @UP0 ULDC UR10, c[0x0][0x44c] ;  /* 0x00011300000a0ab9 */ /* 0x000fe20000000800 */
[----:B01----:R-:W-:Y:S01]  /*5860*/  FMUL.FTZ R6, R0, R98 ;  /* 0x0000006200067220 */ /* 0x003fe20000410000 */
[----:B------:R-:W-:Y:S01]  /*5870*/  @P2 IMAD.HI.U32 R121, R4, UR10, RZ ;  /* 0x0000000a04792c27 */ /* 0x000fe2000f8e00ff */
[----:B------:R-:W-:-:S03]  /*5880*/  @UP0 ULDC UR10, c[0x0][0x450] ;  /* 0x00011400000a0ab9 */ /* 0x000fc60000000800 */
[C---:B------:R-:W-:Y:S01]  /*5890*/  FMUL.FTZ R100, R0.reuse, R100 ;  /* 0x0000006400647220 */ /* 0x040fe20000410000 */
[C---:B------:R-:W-:Y:S01]  /*58a0*/  FMUL.FTZ R101, R0.reuse, R101 ;  /* 0x0000006500657220 */ /* 0x040fe20000410000 */
[----:B------:R-:W-:Y:S01]  /*58b0*/  IMAD.MOV.U32 R98, RZ, RZ, R4 ;  /* 0x000000ffff627224 */ /* 0x000fe200078e0004 */
[----:B------:R-:W-:Y:S01]  /*58c0*/  @P2 SHF.R.U32.HI R98, RZ, UR10, R121 ;  /* 0x0000000aff622c19 */ /* 0x000fe20008011679 */
[----:B------:R-:W-:Y:S01]  /*58d0*/  UMOV UR10, 0x1 ;  /* 0x00000001000a7882 */ /* 0x000fe20000000000 */
[----:B------:R-:W-:Y:S01]  /*58e0*/  IMAD.MOV.U32 R122, RZ, RZ, -0x2 ;  /* 0xfffffffeff7a7424 */ /* 0x000fe200078e00ff */
[----:B------:R-:W-:Y:S01]  /*58f0*/  UIMAD UR10, UR21, -0xa0, UR10 ;  /* 0xffffff60150a78a4 */ /* 0x000fe2000f8e020a */
[----:B------:R-:W-:Y:S01]  /*5900*/  IMAD.U32 R125, RZ, RZ, UR19 ;  /* 0x00000013ff7d7e24 */ /* 0x000fe2000f8e00ff */
[----:B------:R-:W0:Y:S01]  /*5910*/  SHFL.IDX PT, R123, R98, RZ, 0x1c1f ;  /* 0x001c1fff627b7589 */ /* 0x000e2200000e0000 */
[C---:B------:R-:W-:Y:S01]  /*5920*/  FMUL.FTZ R121, R0.reuse, R102 ;  /* 0x0000006600797220 */ /* 0x040fe20000410000 */
[----:B------:R-:W1:Y:S01]  /*5930*/  MUFU.TANH R100, R100 ;  /* 0x0000006400647308 */ /* 0x000e620000002400 */
[----:B------:R-:W-:Y:S01]  /*5940*/  FMUL.FTZ R73, R0, R73 ;  /* 0x0000004900497220 */ /* 0x000fe20000410000 */
[----:B------:R-:W-:-:S02]  /*5950*/  IMAD R122, R5, R122, UR10 ;  /* 0x0000000a057a7e24 */ /* 0x000fc4000f8e027a */
[C---:B------:R-:W-:Y:S01]  /*5960*/  FMUL.FTZ R76, R0.reuse, R76 ;  /* 0x0000004c004c7220 */ /* 0x040fe20000410000 */
[C---:B------:R-:W-:Y:S01]  /*5970*/  FMUL.FTZ R77, R0.reuse, R77 ;  /* 0x0000004d004d7220 */ /* 0x040fe20000410000 */
[C---:B------:R-:W-:Y:S01]  /*5980*/  FMUL.FTZ R80, R0.reuse, R80 ;  /* 0x0000005000507220 */ /* 0x040fe20000410000 */
[----:B------:R-:W-:Y:S02]  /*5990*/  IMAD R102, R125, UR45, R122 ;  /* 0x0000002d7d667c24 */ /* 0x000fe4000f8e027a */
[C---:B------:R-:W-:Y:S01]  /*59a0*/  FMUL.FTZ R81, R0.reuse, R81 ;  /* 0x0000005100517220 */ /* 0x040fe20000410000 */
[----:B------:R-:W2:Y:S01]  /*59b0*/  MUFU.TANH R101, R101 ;  /* 0x0000006500657308 */ /* 0x000ea20000002400 */
[C---:B------:R-:W-:Y:S01]  /*59c0*/  FMUL.FTZ R84, R0.reuse, R84 ;  /* 0x0000005400547220 */ /* 0x040fe20000410000 */
[C---:B------:R-:W-:Y:S01]  /*59d0*/  FMUL.FTZ R85, R0.reuse, R85 ;  /* 0x0000005500557220 */ /* 0x040fe20000410000 */
[C---:B------:R-:W-:Y:S01]  /*59e0*/  FMUL.FTZ R126, R0.reuse, R61 ;  /* 0x0000003d007e7220 */ /* 0x040fe20000410000 */
[C---:B------:R-:W-:Y:S01]  /*59f0*/  FMUL.FTZ R64, R0.reuse, R64 ;  /* 0x0000004000407220 */ /* 0x040fe20000410000 */
[----:B------:R-:W3:Y:S01]  /*5a00*/  SHFL.IDX PT, R129, R98, 0x1, 0x1c1f ;  /* 0x003c1f0062817f89 */ /* 0x000ee200000e0000 */
[----:B------:R-:W-:Y:S01]  /*5a10*/  UIADD3 UR10, UR48, 0x200, URZ ;  /* 0x00000200300a7890 */ /* 0x000fe2000fffe03f */
[----:B------:R-:W-:Y:S01]  /*5a20*/  WARPGROUP.ARRIVE ;  /* 0x00000000000079c5 */ /* 0x000fe20000000000 */
[----:B------:R-:W-:Y:S01]  /*5a30*/  MUFU.TANH R73, R73 ;  /* 0x0000004900497308 */ /* 0x000fe20000002400 */
[----:B------:R-:W-:Y:S01]  /*5a40*/  UMOV UR11, 0xc0000010 ;  /* 0xc0000010000b7882 */ /* 0x000fe20000000000 */
[----:B------:R-:W-:Y:S01]  /*5a50*/  USHF.R.U32.HI UR10, URZ, 0x4, UR10 ;  /* 0x000000043f0a7899 */ /* 0x000fe2000801160a */
[C---:B------:R-:W-:Y:S01]  /*5a60*/  FMUL.FTZ R99, R0.reuse, R99 ;  /* 0x0000006300637220 */ /* 0x040fe20000410000 */
[C---:B------:R-:W-:Y:S01]  /*5a70*/  FMUL.FTZ R103, R0.reuse, R103 ;  /* 0x0000006700677220 */ /* 0x040fe20000410000 */
[C---:B------:R-:W-:Y:S01]  /*5a80*/  FMUL.FTZ R75, R0.reuse, R75 ;  /* 0x0000004b004b7220 */ /* 0x040fe20000410000 */
[----:B0-----:R-:W-:Y:S01]  /*5a90*/  IADD3 R122, R123, -UR18, R102 ;  /* 0x800000127b7a7c10 */ /* 0x001fe2000fffe066 */
[----:B------:R-:W-:Y:S01]  /*5aa0*/  FMUL.FTZ R123, R0, R72 ;  /* 0x00000048007b7220 */ /* 0x000fe20000410000 */
[----:B------:R-:W-:Y:S01]  /*5ab0*/  MUFU.TANH R76, R76 ;  /* 0x0000004c004c7308 */ /* 0x000fe20000002400 */
[----:B------:R-:W-:Y:S01]  /*5ac0*/  ULOP3.LUT UR10, UR10, 0x3fff, URZ, 0xc0, !UPT ;  /* 0x00003fff0a0a7892 */ /* 0x000fe2000f8ec03f */
[----:B------:R-:W-:Y:S01]  /*5ad0*/  ISETP.GT.AND P3, PT, R122, RZ, PT ;  /* 0x000000ff7a00720c */ /* 0x000fe20003f64270 */
[----:B------:R-:W-:Y:S01]  /*5ae0*/  FMUL.FTZ R82, R0, R82 ;  /* 0x0000005200527220 */ /* 0x000fe20000410000 */
[----:B------:R-:W-:Y:S01]  /*5af0*/  ISETP.GT.AND P4, PT, R122, 0x1, PT ;  /* 0x000000017a00780c */ /* 0x000fe20003f84270 */
[----:B------:R-:W-:Y:S01]  /*5b00*/  ULOP3.LUT UR10, UR10, 0x10000, URZ, 0xfc, !UPT ;  /* 0x000100000a0a7892 */ /* 0x000fe2000f8efc3f */
[----:B------:R-:W-:Y:S01]  /*5b10*/  FSEL R72, R9, -INF , P3 ;  /* 0xff80000009487808 */ /* 0x000fe20001800000 */
[----:B------:R-:W-:Y:S01]  /*5b20*/  FMUL.FTZ R83, R0, R83 ;  /* 0x0000005300537220 */ /* 0x000fe20000410000 */
[----:B------:R-:W-:Y:S01]  /*5b30*/  ISETP.GT.AND P3, PT, R122, 0x8, PT ;  /* 0x000000087a00780c */ /* 0x000fe20003f64270 */
[----:B------:R0:W4:Y:S01]  /*5b40*/  MUFU.TANH R9, R123 ;  /* 0x0000007b00097308 */ /* 0x0001220000002400 */
[----:B------:R-:W-:Y:S01]  /*5b50*/  FSEL R10, R10, -INF , P4 ;  /* 0xff8000000a0a7808 */ /* 0x000fe20002000000 */
[----:B------:R-:W-:Y:S01]  /*5b60*/  UIMAD UR12, UR23, 0x280, UR10 ;  /* 0x00000280170c78a4 */ /* 0x000fe2000f8e020a */
[----:B------:R-:W-:Y:S01]  /*5b70*/  FMNMX.FTZ R125, R72, R7, !PT ;  /* 0x00000007487d7209 */ /* 0x000fe20007810000 */
[----:B------:R-:W-:Y:S01]  /*5b80*/  FMUL.FTZ R86, R0, R86 ;  /* 0x0000005600567220 */ /* 0x000fe20000410000 */
[----:B------:R-:W-:Y:S01]  /*5b90*/  ISETP.GT.AND P4, PT, R122, 0x9, PT ;  /* 0x000000097a00780c */ /* 0x000fe20003f84270 */
[----:B------:R-:W-:Y:S01]  /*5ba0*/  FMUL.FTZ R87, R0, R87 ;  /* 0x0000005700577220 */ /* 0x000fe20000410000 */
[----:B------:R-:W-:Y:S01]  /*5bb0*/  FSEL R13, R13, -INF , P3 ;  /* 0xff8000000d0d7808 */ /* 0x000fe20001800000 */
[----:B------:R-:W5:Y:S01]  /*5bc0*/  MUFU.TANH R77, R77 ;  /* 0x0000004d004d7308 */ /* 0x000f620000002400 */
[----:B------:R-:W-:Y:S01]  /*5bd0*/  FMNMX.FTZ R124, R10, R125, !PT ;  /* 0x0000007d0a7c7209 */ /* 0x000fe20007810000 */
[----:B0-----:R-:W-:Y:S01]  /*5be0*/  FMUL.FTZ R123, R0, R74 ;  /* 0x0000004a007b7220 */ /* 0x001fe20000410000 */
[----:B------:R-:W-:Y:S01]  /*5bf0*/  ISETP.GT.AND P3, PT, R122, 0x10, PT ;  /* 0x000000107a00780c */ /* 0x000fe20003f64270 */
[----:B------:R-:W-:Y:S01]  /*5c00*/  UMOV UR10, UR12 ;  /* 0x0000000c000a7c82 */ /* 0x000fe20008000000 */
[----:B------:R-:W-:Y:S01]  /*5c10*/  FSEL R14, R14, -INF , P4 ;  /* 0xff8000000e0e7808 */ /* 0x000fe20002000000 */
[----:B------:R-:W-:Y:S01]  /*5c20*/  QGMMA.64x64x32.F32.E4M3.E4M3 R24, R152, gdesc[UR8], R24, gsb0 ;  /* 0x00e0000898187df3 */ /* 0x000fe20008000818 */
[----:B------:R-:W-:Y:S01]  /*5c30*/  FMNMX.FTZ R125, R13, R124, !PT ;  /* 0x0000007c0d7d7209 */ /* 0x000fe20007810000 */
[----:B------:R-:W0:Y:S01]  /*5c40*/  MUFU.TANH R80, R80 ;  /* 0x0000005000507308 */ /* 0x000e220000002400 */
[----:B------:R-:W-:Y:S01]  /*5c50*/  ISETP.GT.AND P4, PT, R122, 0x11, PT ;  /* 0x000000117a00780c */ /* 0x000fe20003f84270 */
[C---:B------:R-:W-:Y:S01]  /*5c60*/  FMUL.FTZ R59, R0.reuse, R59 ;  /* 0x0000003b003b7220 */ /* 0x040fe20000410000 */
[----:B------:R-:W-:Y:S01]  /*5c70*/  FSEL R74, R17, -INF , P3 ;  /* 0xff800000114a7808 */ /* 0x000fe20001800000 */
[----:B------:R-:W-:Y:S01]  /*5c80*/  FMUL.FTZ R62, R0, R62 ;  /* 0x0000003e003e7220 */ /* 0x000fe20000410000 */
[----:B------:R-:W-:Y:S01]  /*5c90*/  FMNMX.FTZ R125, R14, R125, !PT ;  /* 0x0000007d0e7d7209 */ /* 0x000fe20007810000 */
[----:B------:R-:W-:Y:S01]  /*5ca0*/  UIADD3 UR10, UR12, 0x80, URZ ;  /* 0x000000800c0a7890 */ /* 0x000fe2000fffe03f */
[----:B------:R-:W-:Y:S01]  /*5cb0*/  ISETP.GT.AND P3, PT, R122, 0x18, PT ;  /* 0x000000187a00780c */ /* 0x000fe20003f64270 */
[----:B------:R1:W-:Y:S01]  /*5cc0*/  MUFU.TANH R17, R123 ;  /* 0x0000007b00117308 */ /* 0x0003e20000002400 */
[----:B------:R-:W-:Y:S01]  /*5cd0*/  FSEL R18, R18, -INF , P4 ;  /* 0xff80000012127808 */ /* 0x000fe20002000000 */
[----:B------:R-:W-:Y:S01]  /*5ce0*/  FMUL.FTZ R63, R0, R63 ;  /* 0x0000003f003f7220 */ /* 0x000fe20000410000 */
[----:B------:R-:W-:Y:S01]  /*5cf0*/  FMNMX.FTZ R125, R74, R125, !PT ;  /* 0x0000007d4a7d7209 */ /* 0x000fe20007810000 */
[----:B------:R-:W-:Y:S01]  /*5d00*/  FMUL.FTZ R66, R0, R66 ;  /* 0x0000004200427220 */ /* 0x000fe20000410000 */
[----:B------:R-:W-:Y:S01]  /*5d10*/  ISETP.GT.AND P4, PT, R122, 0x19, PT ;  /* 0x000000197a00780c */ /* 0x000fe20003f84270 */
[----:B------:R-:W-:Y:S01]  /*5d20*/  UMOV UR11, 0xc0000010 ;  /* 0xc0000010000b7882 */ /* 0x000fe20000000000 */
[----:B------:R-:W-:Y:S01]  /*5d30*/  FSEL R21, R21, -INF , P3 ;  /* 0xff80000015157808 */ /* 0x000fe20001800000 */
[----:B------:R-:W3:Y:S01]  /*5d40*/  MUFU.TANH R81, R81 ;  /* 0x0000005100517308 */ /* 0x000ee20000002400 */
[----:B------:R-:W-:Y:S01]  /*5d50*/  FMNMX.FTZ R124, R18, R125, !PT ;  /* 0x0000007d127c7209 */ /* 0x000fe20007810000 */
[----:B------:R-:W-:Y:S01]  /*5d60*/  FMUL.FTZ R67, R0, R67 ;  /* 0x0000004300437220 */ /* 0x000fe20000410000 */
[----:B------:R-:W-:Y:S01]  /*5d70*/  ISETP.GT.AND P3, PT, R122, 0x20, PT ;  /* 0x000000207a00780c */ /* 0x000fe20003f64270 */
[----:B------:R-:W-:Y:S01]  /*5d80*/  FMUL.FTZ R70, R0, R70 ;  /* 0x0000004600467220 */ /* 0x000fe20000410000 */
[----:B------:R-:W-:Y:S01]  /*5d90*/  FSEL R22, R22, -INF , P4 ;  /* 0xff80000016167808 */ /* 0x000fe20002000000 */
[----:B------:R-:W-:Y:S01]  /*5da0*/  FMUL.FTZ R71, R0, R71 ;  /* 0x0000004700477220 */ /* 0x000fe20000410000 */
[----:B-1----:R-:W-:Y:S01]  /*5db0*/  FMNMX.FTZ R123, R21, R124, !PT ;  /* 0x0000007c157b7209 */ /* 0x002fe20007810000 */
        /* <DEDUP_REMOVED lines=32> */
[----:B------:R-:W-:Y:S01]  /*5fc0*/  FSEL R88, R88, -INF , P3 ;  /* 0xff80000058587808 */ /* 0x000fe20001800000 */
[----:B------:R-:W-:Y:S02]  /*5fd0*/  WARPGROUP.DEPBAR.LE gsb0, 0x0 ;  /* 0x00008000000079c5 */ /* 0x000fe40000010000 */
[----:B------:R-:W-:Y:S01]  /*5fe0*/  FMNMX.FTZ R123, R117, R124, !PT ;  /* 0x0000007c757b7209 */ /* 0x000fe20007810000 */
[----:B------:R-:W-:Y:S01]  /*5ff0*/  WARPGROUP.ARRIVE ;  /* 0x00000000000079c5 */ /* 0x000fe20000000000 */
[----:B------:R-:W-:Y:S01]  /*6000*/  ISETP.GT.AND P3, PT, R122, 0x48, PT ;  /* 0x000000487a00780c */ /* 0x000fe20003f64270 */
[----:B------:R-:W-:Y:S01]  /*6010*/  MUFU.TANH R75, R75 ;  /* 0x0000004b004b7308 */ /* 0x000fe20000002400 */
[----:B------:R-:W-:Y:S02]  /*6020*/  FSEL R89, R89, -INF , P4 ;  /* 0xff80000059597808 */ /* 0x000fe40002000000 */
[----:B------:R-:W-:Y:S01]  /*6030*/  FMNMX.FTZ R124, R88, R123, !PT ;  /* 0x0000007b587c7209 */ /* 0x000fe20007810000 */
[----:B------:R-:W-:Y:S01]  /*6040*/  QGMMA.64x64x32.F32.E4M3.E4M3 R24, R148, gdesc[UR8], R24, gsb0 ;  /* 0x00e0000894187df3 */ /* 0x000fe20008000818 */
[----:B------:R-:W-:Y:S01]  /*6050*/  ISETP.GT.AND P4, PT, R122, 0x49, PT ;  /* 0x000000497a00780c */ /* 0x000fe20003f84270 */
[----:B------:R-:W-:Y:S01]  /*6060*/  UIADD3 UR10, UR12, 0x100, URZ ;  /* 0x000001000c0a7890 */ /* 0x000fe2000fffe03f */
[----:B------:R-:W-:Y:S01]  /*6070*/  FSEL R92, R92, -INF , P3 ;  /* 0xff8000005c5c7808 */ /* 0x000fe20001800000 */
[----:B------:R-:W-:Y:S01]  /*6080*/  MUFU.TANH R82, R82 ;  /* 0x0000005200527308 */ /* 0x000fe20000002400 */
[----:B------:R-:W-:Y:S01]  /*6090*/  FMNMX.FTZ R123, R89, R124, !PT ;  /* 0x0000007c597b7209 */ /* 0x000fe20007810000 */
[----:B------:R-:W-:Y:S01]  /*60a0*/  UMOV UR11, 0xc0000010 ;  /* 0xc0000010000b7882 */ /* 0x000fe20000000000 */
[----:B------:R-:W-:-:S02]  /*60b0*/  ISETP.GT.AND P3, PT, R122, 0x50, PT ;  /* 0x000000507a00780c */ /* 0x000fc40003f64270 */
[----:B------:R-:W-:Y:S02]  /*60c0*/  FSEL R93, R93, -INF , P4 ;  /* 0xff8000005d5d7808 */ /* 0x000fe40002000000 */
[----:B------:R-:W-:Y:S01]  /*60d0*/  FMNMX.FTZ R124, R92, R123, !PT ;  /* 0x0000007b5c7c7209 */ /* 0x000fe20007810000 */
[----:B------:R-:W-:Y:S01]  /*60e0*/  FMUL.FTZ R123, R0, R56 ;  /* 0x00000038007b7220 */ /* 0x000fe20000410000 */
[----:B------:R-:W-:Y:S01]  /*60f0*/  ISETP.GT.AND P4, PT, R122, 0x51, PT ;  /* 0x000000517a00780c */ /* 0x000fe20003f84270 */
[----:B------:R-:W-:Y:S01]  /*6100*/  MUFU.TANH R83, R83 ;  /* 0x0000005300537308 */ /* 0x000fe20000002400 */
[----:B------:R-:W-:Y:S02]  /*6110*/  FSEL R96, R96, -INF , P3 ;  /* 0xff80000060607808 */ /* 0x000fe40001800000 */
[----:B------:R-:W-:Y:S01]  /*6120*/  FMNMX.FTZ R125, R93, R124, !PT ;  /* 0x0000007c5d7d7209 */ /* 0x000fe20007810000 */
[----:B------:R-:W-:Y:S01]  /*6130*/  FMUL.FTZ R124, R0, R57 ;  /* 0x00000039007c7220 */ /* 0x000fe20000410000 */
[----:B------:R-:W-:-:S02]  /*6140*/  ISETP.GT.AND P3, PT, R122, 0x58, PT ;  /* 0x000000587a00780c */ /* 0x000fc40003f64270 */
[----:B------:R-:W-:Y:S01]  /*6150*/  FSEL R97, R97, -INF , P4 ;  /* 0xff80000061617808 */ /* 0x000fe20002000000 */
[----:B------:R-:W1:Y:S01]  /*6160*/  MUFU.TANH R123, R123 ;  /* 0x0000007b007b7308 */ /* 0x000e620000002400 */
[----:B------:R-:W-:Y:S01]  /*6170*/  FMNMX.FTZ R56, R96, R125, !PT ;  /* 0x0000007d60387209 */ /* 0x000fe20007810000 */
[----:B------:R-:W-:Y:S01]  /*6180*/  FMUL.FTZ R125, R0, R60 ;  /* 0x0000003c007d7220 */ /* 0x000fe20000410000 */
[----:B------:R-:W-:Y:S02]  /*6190*/  ISETP.GT.AND P4, PT, R122, 0x59, PT ;  /* 0x000000597a00780c */ /* 0x000fe40003f84270 */
[----:B------:R-:W-:Y:S02]  /*61a0*/  FSEL R100, R100, -INF , P3 ;  /* 0xff80000064647808 */ /* 0x000fe40001800000 */
[----:B------:R-:W-:Y:S01]  /*61b0*/  FMNMX.FTZ R57, R97, R56, !PT ;  /* 0x0000003861397209 */ /* 0x000fe20007810000 */
[----:B------:R-:W1:Y:S01]  /*61c0*/  MUFU.TANH R124, R124 ;  /* 0x0000007c007c7308 */ /* 0x000e620000002400 */
[----:B------:R-:W-:-:S02]  /*61d0*/  ISETP.GT.AND P3, PT, R122, 0x60, PT ;  /* 0x000000607a00780c */ /* 0x000fc40003f64270 */
[----:B--2---:R-:W-:Y:S02]  /*61e0*/  FSEL R101, R101, -INF , P4 ;  /* 0xff80000065657808 */ /* 0x004fe40002000000 */
[----:B------:R-:W-:Y:S02]  /*61f0*/  FMNMX.FTZ R56, R100, R57, !PT ;  /* 0x0000003964387209 */ /* 0x000fe40007810000 */
[C---:B------:R-:W-:Y:S01]  /*6200*/  ISETP.GT.AND P4, PT, R122.reuse, 0x61, PT ;  /* 0x000000617a00780c */ /* 0x040fe20003f84270 */
[----:B------:R-:W2:Y:S01]  /*6210*/  MUFU.TANH R125, R125 ;  /* 0x0000007d007d7308 */ /* 0x000ea20000002400 */
[----:B----4-:R-:W-:Y:S02]  /*6220*/  FSEL R9, R9, -INF , P3 ;  /* 0xff80000009097808 */ /* 0x010fe40001800000 */
        /* <DEDUP_REMOVED lines=10> */
[----:B-----5:R-:W-:Y:S02]  /*62d0*/  FSEL R77, R77, -INF , P4 ;  /* 0xff8000004d4d7808 */ /* 0x020fe40002000000 */
[----:B------:R-:W-:Y:S02]  /*62e0*/  FMNMX.FTZ R60, R76, R57, !PT ;  /* 0x000000394c3c7209 */ /* 0x000fe40007810000 */
[----:B------:R-:W-:Y:S01]  /*62f0*/  ISETP.GT.AND P4, PT, R122, 0x71, PT ;  /* 0x000000717a00780c */ /* 0x000fe20003f84270 */
[----:B------:R-:W-:Y:S01]  /*6300*/  MUFU.TANH R59, R59 ;  /* 0x0000003b003b7308 */ /* 0x000fe20000002400 */
[----:B0-----:R-:W-:Y:S02]  /*6310*/  FSEL R56, R80, -INF , P3 ;  /* 0xff80000050387808 */ /* 0x001fe40001800000 */
[----:B------:R-:W-:Y:S02]  /*6320*/  FMNMX.FTZ R61, R77, R60, !PT ;  /* 0x0000003c4d3d7209 */ /* 0x000fe40007810000 */
[----:B------:R-:W-:-:S02]  /*6330*/  ISETP.GT.AND P3, PT, R122, 0x78, PT ;  /* 0x000000787a00780c */ /* 0x000fc40003f64270 */
[----:B---3--:R-:W-:Y:S01]  /*6340*/  FSEL R57, R81, -INF , P4 ;  /* 0xff80000051397808 */ /* 0x008fe20002000000 */
[----:B------:R-:W-:Y:S01]  /*6350*/  FMUL.FTZ R81, R0, R65 ;  /* 0x0000004100517220 */ /* 0x000fe20000410000 */
[----:B------:R-:W-:Y:S01]  /*6360*/  FMNMX.FTZ R128, R56, R61, !PT ;  /* 0x0000003d38807209 */ /* 0x000fe20007810000 */
[----:B------:R0:W3:Y:S01]  /*6370*/  MUFU.TANH R80, R64 ;  /* 0x0000004000507308 */ /* 0x0000e20000002400 */
[----:B------:R-:W-:Y:S02]  /*6380*/  ISETP.GT.AND P4, PT, R122, 0x79, PT ;  /* 0x000000797a00780c */ /* 0x000fe40003f84270 */
[----:B-1----:R-:W-:Y:S01]  /*6390*/  FSEL R60, R84, -INF , P3 ;  /* 0xff800000543c7808 */ /* 0x002fe20001800000 */
[----:B------:R-:W-:Y:S01]  /*63a0*/  FMUL.FTZ R84, R0, R68 ;  /* 0x0000004400547220 */ /* 0x000fe20000410000 */
[----:B------:R-:W-:Y:S01]  /*63b0*/  FMNMX.FTZ R65, R57, R128, !PT ;  /* 0x0000008039417209 */ /* 0x000fe20007810000 */
[----:B------:R-:W-:Y:S02]  /*63c0*/  WARPGROUP.DEPBAR.LE gsb0, 0x0 ;  /* 0x00008000000079c5 */ /* 0x000fe40000010000 */
[----:B------:R-:W-:Y:S01]  /*63d0*/  ISETP.GT.AND P3, PT, R122, 0x80, PT ;  /* 0x000000807a00780c */ /* 0x000fe20003f64270 */
[----:B------:R-:W1:Y:S01]  /*63e0*/  MUFU.TANH R81, R81 ;  /* 0x0000005100517308 */ /* 0x000e620000002400 */
[----:B------:R-:W-:Y:S01]  /*63f0*/  FSEL R61, R85, -INF , P4 ;  /* 0xff800000553d7808 */ /* 0x000fe20002000000 */
[----:B------:R-:W-:Y:S01]  /*6400*/  WARPGROUP.ARRIVE ;  /* 0x00000000000079c5 */ /* 0x000fe20000000000 */
[----:B------:R-:W-:-:S02]  /*6410*/  FMNMX.FTZ R128, R60, R65, !PT ;  /* 0x000000413c807209 */ /* 0x000fc40007810000 */
[----:B------:R-:W-:Y:S02]  /*6420*/  ISETP.GT.AND P4, PT, R122, 0x81, PT ;  /* 0x000000817a00780c */ /* 0x000fe40003f84270 */
[----:B0-----:R-:W-:Y:S01]  /*6430*/  FSEL R64, R123, -INF , P3 ;  /* 0xff8000007b407808 */ /* 0x001fe20001800000 */
[----:B------:R-:W0:Y:S01]  /*6440*/  MUFU.TANH R84, R84 ;  /* 0x0000005400547308 */ /* 0x000e220000002400 */
[----:B------:R-:W-:Y:S01]  /*6450*/  FMNMX.FTZ R85, R61, R128, !PT ;  /* 0x000000803d557209 */ /* 0x000fe20007810000 */
[----:B------:R-:W-:Y:S01]  /*6460*/  QGMMA.64x64x32.F32.E4M3.E4M3 R24, R144, gdesc[UR8], R24, gsb0 ;  /* 0x00e0000890187df3 */ /* 0x000fe20008000818 */
[----:B------:R-:W-:Y:S01]  /*6470*/  FSEL R65, R124, -INF , P4 ;  /* 0xff8000007c417808 */ /* 0x000fe20002000000 */
[----:B------:R-:W-:Y:S01]  /*6480*/  UIADD3 UR10, UR12, 0x180, URZ ;  /* 0x000001800c0a7890 */ /* 0x000fe2000fffe03f */
[----:B------:R-:W-:Y:S01]  /*6490*/  ISETP.GT.AND P3, PT, R122, 0x88, PT ;  /* 0x000000887a00780c */ /* 0x000fe20003f64270 */
[----:B------:R-:W-:Y:S01]  /*64a0*/  UMOV UR11, 0xc0000010 ;  /* 0xc0000010000b7882 */ /* 0x000fe20000000000 */
[----:B------:R-:W-:Y:S01]  /*64b0*/  FMNMX.FTZ R124, R64, R85, !PT ;  /* 0x00000055407c7209 */ /* 0x000fe20007810000 */
[----:B------:R-:W-:Y:S01]  /*64c0*/  FMUL.FTZ R85, R0, R69 ;  /* 0x0000004500557220 */ /* 0x000fe20000410000 */
[----:B------:R-:W-:Y:S01]  /*64d0*/  ISETP.GT.AND P4, PT, R122, 0x89, PT ;  /* 0x000000897a00780c */ /* 0x000fe20003f84270 */
[----:B------:R-:W-:Y:S01]  /*64e0*/  MUFU.TANH R62, R62 ;  /* 0x0000003e003e7308 */ /* 0x000fe20000002400 */
[----:B--2---:R-:W-:-:S02]  /*64f0*/  FSEL R68, R125, -INF , P3 ;  /* 0xff8000007d447808 */ /* 0x004fc40001800000 */
[----:B------:R-:W-:Y:S02]  /*6500*/  FMNMX.FTZ R123, R65, R124, !PT ;  /* 0x0000007c417b7209 */ /* 0x000fe40007810000 */
[----:B------:R-:W-:Y:S02]  /*6510*/  ISETP.GT.AND P3, PT, R122, 0x90, PT ;  /* 0x000000907a00780c */ /* 0x000fe40003f64270 */
[----:B------:R-:W-:Y:S01]  /*6520*/  FSEL R69, R126, -INF , P4 ;  /* 0xff8000007e457808 */ /* 0x000fe20002000000 */
[----:B------:R-:W2:Y:S01]  /*6530*/  MUFU.TANH R85, R85 ;  /* 0x0000005500557308 */ /* 0x000ea20000002400 */
[----:B------:R-:W-:Y:S01]  /*6540*/  FMNMX.FTZ R124, R68, R123, !PT ;  /* 0x0000007b447c7209 */ /* 0x000fe20007810000 */
[----:B------:R-:W-:Y:S01]  /*6550*/  FMUL.FTZ R123, R0, R78 ;  /* 0x0000004e007b7220 */ /* 0x000fe20000410000 */
[----:B------:R-:W-:Y:S02]  /*6560*/  ISETP.GT.AND P4, PT, R122, 0x91, PT ;  /* 0x000000917a00780c */ /* 0x000fe40003f84270 */
[----:B---3--:R-:W-:-:S02]  /*6570*/  FSEL R78, R80, -INF , P3 ;  /* 0xff800000504e7808 */ /* 0x008fc40001800000 */
[----:B------:R-:W-:Y:S01]  /*6580*/  FMNMX.FTZ R125, R69, R124, !PT ;  /* 0x0000007c457d7209 */ /* 0x000fe20007810000 */
[----:B------:R3:W4:Y:S01]  /*6590*/  MUFU.TANH R80, R123 ;  /* 0x0000007b00507308 */ /* 0x0007220000002400 */
[----:B------:R-:W-:Y:S02]  /*65a0*/  ISETP.GT.AND P3, PT, R122, 0x98, PT ;  /* 0x000000987a00780c */ /* 0x000fe40003f64270 */
[----:B-1----:R-:W-:Y:S02]  /*65b0*/  FSEL R81, R81, -INF , P4 ;  /* 0xff80000051517808 */ /* 0x002fe40002000000 */
[----:B------:R-:W-:Y:S02]  /*65c0*/  FMNMX.FTZ R124, R78, R125, !PT ;  /* 0x0000007d4e7c7209 */ /* 0x000fe40007810000 */
[----:B------:R-:W-:Y:S01]  /*65d0*/  ISETP.GT.AND P4, PT, R122, 0x99, PT ;  /* 0x000000997a00780c */ /* 0x000fe20003f84270 */
[----:B------:R-:W-:Y:S01]  /*65e0*/  FMUL.FTZ R122, R0, R79 ;  /* 0x0000004f007a7220 */ /* 0x000fe20000410000 */
[----:B0-----:R-:W-:Y:S01]  /*65f0*/  FSEL R79, R84, -INF , P3 ;  /* 0xff800000544f7808 */ /* 0x001fe20001800000 */
[----:B------:R-:W-:Y:S01]  /*6600*/  MUFU.TANH R63, R63 ;  /* 0x0000003f003f7308 */ /* 0x000fe20000002400 */
[----:B------:R-:W-:-:S02]  /*6610*/  FMNMX.FTZ R124, R81, R124, !PT ;  /* 0x0000007c517c7209 */ /* 0x000fc40007810000 */
[----:B--2---:R-:W-:Y:S02]  /*6620*/  FSEL R85, R85, -INF , P4 ;  /* 0xff80000055557808 */ /* 0x004fe40002000000 */
[----:B------:R-:W-:Y:S02]  /*6630*/  FMNMX.FTZ R124, R79, R124, !PT ;  /* 0x0000007c4f7c7209 */ /* 0x000fe40007810000 */
[----:B------:R-:W-:Y:S01]  /*6640*/  IADD3 R102, R129, -UR18, R102 ;  /* 0x8000001281667c10 */ /* 0x000fe2000fffe066 */
[----:B------:R0:W1:Y:S01]  /*6650*/  MUFU.TANH R84, R122 ;  /* 0x0000007a00547308 */ /* 0x0000620000002400 */
[----:B------:R-:W-:Y:S02]  /*6660*/  FMNMX.FTZ R124, R85, R124, !PT ;  /* 0x0000007c557c7209 */ /* 0x000fe40007810000 */
[C---:B------:R-:W-:Y:S02]  /*6670*/  ISETP.GT.AND P4, PT, R102.reuse, RZ, PT ;  /* 0x000000ff6600720c */ /* 0x040fe40003f84270 */
[----:B------:R-:W-:Y:S01]  /*6680*/  ISETP.GT.AND P5, PT, R102, 0x1, PT ;  /* 0x000000016600780c */ /* 0x000fe20003fa4270 */
[----:B---3--:R-:W2:Y:S01]  /*6690*/  SHFL.BFLY PT, R123, R124, 0x2, 0x1f ;  /* 0x0c401f007c7b7f89 */ /* 0x008ea200000e0000 */
[----:B------:R-:W-:Y:S01]  /*66a0*/  FSEL R11, R11, -INF , P4 ;  /* 0xff8000000b0b7808 */ /* 0x000fe20002000000 */
[----:B------:R-:W-:Y:S01]  /*66b0*/  MUFU.TANH R66, R66 ;  /* 0x0000004200427308 */ /* 0x000fe20000002400 */
[----:B0-----:R-:W-:Y:S01]  /*66c0*/  FMUL.FTZ R122, R0, R58 ;  /* 0x0000003a007a7220 */ /* 0x001fe20000410000 */
[----:B------:R-:W-:-:S02]  /*66d0*/  ISETP.GT.AND P4, PT, R102, 0x8, PT ;  /* 0x000000086600780c */ /* 0x000fc40003f84270 */
[----:B------:R-:W-:Y:S02]  /*66e0*/  FSEL R12, R12, -INF , P5 ;  /* 0xff8000000c0c7808 */ /* 0x000fe40002800000 */
[----:B------:R-:W-:Y:S02]  /*66f0*/  FMNMX.FTZ R129, R11, R8, !PT ;  /* 0x000000080b817209 */ /* 0x000fe40007810000 */
[C---:B------:R-:W-:Y:S01]  /*6700*/  ISETP.GT.AND P5, PT, R102.reuse, 0x9, PT ;  /* 0x000000096600780c */ /* 0x040fe20003fa4270 */
[----:B------:R-:W0:Y:S01]  /*6710*/  MUFU.TANH R122, R122 ;  /* 0x0000007a007a7308 */ /* 0x000e220000002400 */
[----:B------:R-:W-:Y:S02]  /*6720*/  FSEL R15, R15, -INF , P4 ;  /* 0xff8000000f0f7808 */ /* 0x000fe40002000000 */
[----:B------:R-:W-:-:S04]  /*6730*/  ISETP.GT.AND P4, PT, R102, 0x10, PT ;  /* 0x000000106600780c */ /* 0x000fc80003f84270 */
[----:B------:R-:W-:Y:S01]  /*6740*/  FSEL R19, R19, -INF , P4 ;  /* 0xff80000013137808 */ /* 0x000fe20002000000 */
[----:B------:R-:W3:Y:S01]  /*6750*/  MUFU.TANH R67, R67 ;  /* 0x0000004300437308 */ /* 0x000ee20000002400 */
[----:B------:R-:W-:Y:S02]  /*6760*/  ISETP.GT.AND P4, PT, R102, 0x18, PT ;  /* 0x000000186600780c */ /* 0x000fe40003f84270 */
[----:B--2---:R-:W-:Y:S02]  /*6770*/  FMNMX.FTZ R123, R124, R123, !PT ;  /* 0x0000007b7c7b7209 */ /* 0x004fe40007810000 */
[----:B------:R-:W-:-:S03]  /*6780*/  FSEL R23, R23, -INF , P4 ;  /* 0xff80000017177808 */ /* 0x000fc60002000000 */
[----:B------:R-:W2:Y:S01]  /*6790*/  MUFU.TANH R70, R70 ;  /* 0x0000004600467308 */ /* 0x000ea20000002400 */
[----:B------:R-:W-:Y:S01]  /*67a0*/  ISETP.GT.AND P4, PT, R102, 0x20, PT ;  /* 0x000000206600780c */ /* 0x000fe20003f84270 */
[----:B------:R-:W5:Y:S01]  /*67b0*/  SHFL.BFLY PT, R58, R123, 0x1, 0x1f ;  /* 0x0c201f007b3a7f89 */ /* 0x000f6200000e0000 */
[----:B------:R-:W-:Y:S02]  /*67c0*/  WARPGROUP.DEPBAR.LE gsb0, 0x0 ;  /* 0x00008000000079c5 */ /* 0x000fe40000010000 */
[----:B------:R-:W-:Y:S01]  /*67d0*/  FSEL R106, R106, -INF , P4 ;  /* 0xff8000006a6a7808 */ /* 0x000fe20002000000 */
[----:B------:R-:W-:Y:S01]  /*67e0*/  WARPGROUP.ARRIVE ;  /* 0x00000000000079c5 */ /* 0x000fe20000000000 */
[----:B------:R-:W-:Y:S01]  /*67f0*/  ISETP.GT.AND P4, PT, R102, 0x28, PT ;  /* 0x000000286600780c */ /* 0x000fe20003f84270 */
[----:B------:R-:W2:Y:S03]  /*6800*/  MUFU.TANH R71, R71 ;  /* 0x0000004700477308 */ /* 0x000ea60000002400 */
[----:B------:R-:W-:Y:S01]  /*6810*/  FSEL R110, R110, -INF , P4 ;  /* 0xff8000006e6e7808 */ /* 0x000fe20002000000 */
[----:B------:R-:W-:Y:S01]  /*6820*/  QGMMA.64x64x32.F32.E4M3.E4M3 R24, R140, gdesc[UR8], R24, gsb0 ;  /* 0x00e000088c187df3 */ /* 0x000fe20008000818 */
[----:B------:R-:W-:Y:S01]  /*6830*/  ISETP.GT.AND P4, PT, R102, 0x30, PT ;  /* 0x000000306600780c */ /* 0x000fe20003f84270 */
[----:B------:R-:W-:Y:S01]  /*6840*/  UIADD3 UR10, UR12, 0x200, URZ ;  /* 0x000002000c0a7890 */ /* 0x000fe2000fffe03f */
[----:B------:R-:W-:-:S02]  /*6850*/  UMOV UR11, 0xc0000010 ;  /* 0xc0000010000b7882 */ /* 0x000fc40000000000 */
[----:B------:R-:W-:Y:S02]  /*6860*/  FSEL R114, R114, -INF , P4 ;  /* 0xff80000072727808 */ /* 0x000fe40002000000 */
[----:B------:R-:W-:-:S04]  /*6870*/  ISETP.GT.AND P4, PT, R102, 0x38, PT ;  /* 0x000000386600780c */ /* 0x000fc80003f84270 */
[----:B------:R-:W-:Y:S02]  /*6880*/  FSEL R118, R118, -INF , P4 ;  /* 0xff80000076767808 */ /* 0x000fe40002000000 */
[----:B------:R-:W-:Y:S02]  /*6890*/  ISETP.GT.AND P4, PT, R102, 0x40, PT ;  /* 0x000000406600780c */ /* 0x000fe40003f84270 */
[----:B-----5:R-:W-:Y:S02]  /*68a0*/  FMNMX.FTZ R58, R123, R58, !PT ;  /* 0x0000003a7b3a7209 */ /* 0x020fe40007810000 */
[----:B------:R-:W-:Y:S02]  /*68b0*/  MOV R123, UR17 ;  /* 0x00000011007b7c02 */ /* 0x000fe40008000f00 */
[----:B------:R-:W-:Y:S02]  /*68c0*/  FSETP.NEU.FTZ.AND P3, PT, R58, -INF , PT ;  /* 0xff8000003a00780b */ /* 0x000fe40003f7d000 */
[----:B------:R-:W-:Y:S01]  /*68d0*/  FSEL R90, R90, -INF , P4 ;  /* 0xff8000005a5a7808 */ /* 0x000fe20002000000 */
[----:B------:R-:W-:-:S01]  /*68e0*/  FFMA.FTZ R123, R58, R123, -8 ;  /* 0xc10000003a7b7423 */ /* 0x000fc2000001007b */
[----:B------:R-:W-:-:S04]  /*68f0*/  ISETP.GT.AND P4, PT, R102, 0x48, PT ;  /* 0x000000486600780c */ /* 0x000fc80003f84270 */
[----:B------:R-:W-:Y:S02]  /*6900*/  FSEL R123, R123, RZ, P3 ;  /* 0x000000ff7b7b7208 */ /* 0x000fe40001800000 */
[----:B------:R-:W-:Y:S02]  /*6910*/  FSEL R94, R94, -INF , P4 ;  /* 0xff8000005e5e7808 */ /* 0x000fe40002000000 */
[----:B------:R-:W-:Y:S01]  /*6920*/  ISETP.GT.AND P4, PT, R102, 0x50, PT ;  /* 0x000000506600780c */ /* 0x000fe20003f84270 */
[----:B------:R-:W-:-:S01]  /*6930*/  FFMA.FTZ R125, R10, UR17, -R123 ;  /* 0x000000110a7d7c23 */ /* 0x000fc2000801087b */
[--C-:B------:R-:W-:Y:S01]  /*6940*/  FFMA.FTZ R10, R13, UR17, -R123.reuse ;  /* 0x000000110d0a7c23 */ /* 0x100fe2000801087b */
[----:B------:R-:W-:-:S01]  /*6950*/  FFMA.FTZ R13, R14, UR17, -R123 ;  /* 0x000000110e0d7c23 */ /* 0x000fc2000801087b */
[--C-:B------:R-:W-:Y:S01]  /*6960*/  FFMA.FTZ R14, R74, UR17, -R123.reuse ;  /* 0x000000114a0e7c23 */ /* 0x100fe2000801087b */
[----:B------:R-:W-:Y:S01]  /*6970*/  FMNMX.FTZ R74, R12, R129, !PT ;  /* 0x000000810c4a7209 */ /* 0x000fe20007810000 */
[--C-:B------:R-:W-:Y:S01]  /*6980*/  FFMA.FTZ R127, R18, UR17, -R123.reuse ;  /* 0x00000011127f7c23 */ /* 0x100fe2000801087b */
[----:B------:R-:W-:-:S01]  /*6990*/  FFMA.FTZ R18, R21, UR17, -R123 ;  /* 0x0000001115127c23 */ /* 0x000fc2000801087b */
        /* <DEDUP_REMOVED lines=10> */
[--C-:B------:R-:W-:Y:S01]  /*6a40*/  FFMA.FTZ R117, R117, UR17, -R123.reuse ;  /* 0x0000001175757c23 */ /* 0x100fe2000801087b */
[----:B------:R-:W-:Y:S01]  /*6a50*/  FMNMX.FTZ R129, R19, R74, !PT ;  /* 0x0000004a13817209 */ /* 0x000fe20007810000 */
[--C-:B------:R-:W-:Y:S01]  /*6a60*/  FFMA.FTZ R74, R108, UR17, -R123.reuse ;  /* 0x000000116c4a7c23 */ /* 0x100fe2000801087b */
[----:B------:R-:W-:Y:S01]  /*6a70*/  ISETP.GT.AND P5, PT, R102, 0x19, PT ;  /* 0x000000196600780c */ /* 0x000fe20003fa4270 */
[--C-:B------:R-:W-:Y:S01]  /*6a80*/  FFMA.FTZ R72, R72, UR17, -R123.reuse ;  /* 0x0000001148487c23 */ /* 0x100fe2000801087b */
[----:B------:R-:W-:Y:S01]  /*6a90*/  FMNMX.FTZ R98, R20, R129, !PT ;  /* 0x0000008114627209 */ /* 0x000fe20007810000 */
[----:B------:R-:W-:Y:S01]  /*6aa0*/  MUFU.EX2 R125, R125 ;  /* 0x0000007d007d7308 */ /* 0x000fe20000000800 */
[----:B------:R-:W-:Y:S01]  /*6ab0*/  FSEL R120, R120, -INF , P5 ;  /* 0xff80000078787808 */ /* 0x000fe20002800000 */
[--C-:B-----5:R-:W-:Y:S01]  /*6ac0*/  FFMA.FTZ R104, R112, UR17, -R123.reuse ;  /* 0x0000001170687c23 */ /* 0x120fe2000801087b */
[----:B------:R-:W-:Y:S01]  /*6ad0*/  FMNMX.FTZ R129, R23, R98, !PT ;  /* 0x0000006217817209 */ /* 0x000fe20007810000 */
[--C-:B------:R-:W-:Y:S01]  /*6ae0*/  FFMA.FTZ R105, R105, UR17, -R123.reuse ;  /* 0x0000001169697c23 */ /* 0x100fe2000801087b */
[----:B------:R-:W-:Y:S01]  /*6af0*/  ISETP.GT.AND P5, PT, R102, 0x21, PT ;  /* 0x000000216600780c */ /* 0x000fe20003fa4270 */
[--C-:B------:R-:W-:Y:S01]  /*6b00*/  FFMA.FTZ R88, R88, UR17, -R123.reuse ;  /* 0x0000001158587c23 */ /* 0x100fe2000801087b */
[----:B------:R-:W-:Y:S01]  /*6b10*/  FMNMX.FTZ R129, R120, R129, !PT ;  /* 0x0000008178817209 */ /* 0x000fe20007810000 */
[----:B------:R-:W-:Y:S01]  /*6b20*/  MUFU.EX2 R72, R72 ;  /* 0x0000004800487308 */ /* 0x000fe20000000800 */
        /* <DEDUP_REMOVED lines=15> */
[----:B------:R-:W-:Y:S01]  /*6c20*/  MUFU.EX2 R10, R10 ;  /* 0x0000000a000a7308 */ /* 0x000fe20000000800 */
[----:B-----5:R-:W-:-:S01]  /*6c30*/  FFMA.FTZ R109, R113, UR17, -R123 ;  /* 0x00000011716d7c23 */ /* 0x020fc2000801087b */
[----:B------:R-:W-:Y:S01]  /*6c40*/  FMNMX.FTZ R113, R111, R108, !PT ;  /* 0x0000006c6f717209 */ /* 0x000fe20007810000 */
[----:B------:R-:W-:-:S02]  /*6c50*/  WARPGROUP.DEPBAR.LE gsb0, 0x0 ;  /* 0x00008000000079c5 */ /* 0x000fc40000010000 */
[----:B------:R-:W-:Y:S01]  /*6c60*/  FSEL R115, R115, -INF , P5 ;  /* 0xff80000073737808 */ /* 0x000fe20002800000 */
[----:B------:R-:W-:Y:S01]  /*6c70*/  WARPGROUP.ARRIVE ;  /* 0x00000000000079c5 */ /* 0x000fe20000000000 */
[----:B------:R-:W-:Y:S01]  /*6c80*/  FMNMX.FTZ R108, R114, R113, !PT ;  /* 0x00000071726c7209 */ /* 0x000fe20007810000 */
[----:B------:R-:W-:Y:S01]  /*6c90*/  MUFU.EX2 R13, R13 ;  /* 0x0000000d000d7308 */ /* 0x000fe20000000800 */
[----:B------:R-:W-:Y:S01]  /*6ca0*/  ISETP.GT.AND P5, PT, R102, 0x39, PT ;  /* 0x000000396600780c */ /* 0x000fe20003fa4270 */
[--C-:B------:R-:W-:Y:S01]  /*6cb0*/  FFMA.FTZ R56, R56, UR17, -R123.reuse ;  /* 0x0000001138387c23 */ /* 0x100fe2000801087b */
[----:B------:R-:W-:Y:S01]  /*6cc0*/  FMNMX.FTZ R113, R115, R108, !PT ;  /* 0x0000006c73717209 */ /* 0x000fe20007810000 */
[----:B------:R-:W-:Y:S01]  /*6cd0*/  QGMMA.64x64x32.F32.E4M3.E4M3 R24, R136, gdesc[UR8], R24, gsb0 ;  /* 0x00e0000888187df3 */ /* 0x000fe20008000818 */
        /* <DEDUP_REMOVED lines=18> */
[----:B-----5:R-:W-:Y:S01]  /*6e00*/  FMNMX.FTZ R116, R94, R113, !PT ;  /* 0x000000715e747209 */ /* 0x020fe20007810000 */
[----:B------:R-:W-:Y:S01]  /*6e10*/  MUFU.EX2 R14, R14 ;  /* 0x0000000e000e7308 */ /* 0x000fe20000000800 */
[----:B------:R-:W-:Y:S01]  /*6e20*/  ISETP.GT.AND P5, PT, R102, 0x51, PT ;  /* 0x000000516600780c */ /* 0x000fe20003fa4270 */
[--C-:B----4-:R-:W-:Y:S01]  /*6e30*/  FFMA.FTZ R117, R100, UR17, -R123.reuse ;  /* 0x0000001164757c23 */ /* 0x110fe2000801087b */
[----:B------:R-:W-:Y:S01]  /*6e40*/  FMNMX.FTZ R113, R95, R116, !PT ;  /* 0x000000745f717209 */ /* 0x000fe20007810000 */
[--C-:B------:R-:W-:Y:S01]  /*6e50*/  FFMA.FTZ R81, R81, UR17, -R123.reuse ;  /* 0x0000001151517c23 */ /* 0x100fe2000801087b */
[----:B------:R-:W-:Y:S01]  /*6e60*/  ISETP.GT.AND P4, PT, R102, 0x58, PT ;  /* 0x000000586600780c */ /* 0x000fe20003f84270 */
[----:B------:R-:W-:Y:S01]  /*6e70*/  FFMA.FTZ R79, R79, UR17, -R123 ;  /* 0x000000114f4f7c23 */ /* 0x000fe2000801087b */
[----:B------:R-:W-:Y:S01]  /*6e80*/  FSEL R99, R99, -INF , P5 ;  /* 0xff80000063637808 */ /* 0x000fe20002800000 */
[----:B------:R-:W-:Y:S01]  /*6e90*/  MUFU.EX2 R127, R127 ;  /* 0x0000007f007f7308 */ /* 0x000fe20000000800 */
[----:B------:R-:W-:-:S02]  /*6ea0*/  FMNMX.FTZ R116, R6, R113, !PT ;  /* 0x0000007106747209 */ /* 0x000fc40007810000 */
[C---:B------:R-:W-:Y:S02]  /*6eb0*/  ISETP.GT.AND P5, PT, R102.reuse, 0x59, PT ;  /* 0x000000596600780c */ /* 0x040fe40003fa4270 */
[----:B------:R-:W-:Y:S02]  /*6ec0*/  FSEL R121, R121, -INF , P4 ;  /* 0xff80000079797808 */ /* 0x000fe40002000000 */
[----:B------:R-:W-:Y:S01]  /*6ed0*/  FMNMX.FTZ R116, R99, R116, !PT ;  /* 0x0000007463747209 */ /* 0x000fe20007810000 */
[----:B------:R-:W-:Y:S01]  /*6ee0*/  MUFU.EX2 R18, R18 ;  /* 0x0000001200127308 */ /* 0x000fe20000000800 */
[----:B------:R-:W-:Y:S02]  /*6ef0*/  ISETP.GT.AND P4, PT, R102, 0x60, PT ;  /* 0x000000606600780c */ /* 0x000fe40003f84270 */
[----:B------:R-:W-:Y:S02]  /*6f00*/  FSEL R103, R103, -INF , P5 ;  /* 0xff80000067677808 */ /* 0x000fe40002800000 */
[----:B------:R-:W-:-:S02]  /*6f10*/  FMNMX.FTZ R116, R121, R116, !PT ;  /* 0x0000007479747209 */ /* 0x000fc40007810000 */
[C---:B------:R-:W-:Y:S01]  /*6f20*/  ISETP.GT.AND P5, PT, R102.reuse, 0x61, PT ;  /* 0x000000616600780c */ /* 0x040fe20003fa4270 */
[----:B------:R-:W-:Y:S01]  /*6f30*/  MUFU.EX2 R21, R21 ;  /* 0x0000001500157308 */ /* 0x000fe20000000800 */
[----:B------:R-:W-:Y:S02]  /*6f40*/  FSEL R17, R17, -INF , P4 ;  /* 0xff80000011117808 */ /* 0x000fe40002000000 */
[----:B------:R-:W-:Y:S02]  /*6f50*/  FMNMX.FTZ R116, R103, R116, !PT ;  /* 0x0000007467747209 */ /* 0x000fe40007810000 */
[----:B------:R-:W-:Y:S02]  /*6f60*/  ISETP.GT.AND P4, PT, R102, 0x68, PT ;  /* 0x000000686600780c */ /* 0x000fe40003f84270 */
[----:B------:R-:W-:Y:S01]  /*6f70*/  FSEL R75, R75, -INF , P5 ;  /* 0xff8000004b4b7808 */ /* 0x000fe20002800000 */
[----:B------:R-:W-:Y:S01]  /*6f80*/  MUFU.EX2 R105, R105 ;  /* 0x0000006900697308 */ /* 0x000fe20000000800 */
[----:B------:R-:W-:-:S02]  /*6f90*/  FMNMX.FTZ R116, R17, R116, !PT ;  /* 0x0000007411747209 */ /* 0x000fc40007810000 */
[----:B------:R-:W-:Y:S02]  /*6fa0*/  ISETP.GT.AND P5, PT, R102, 0x69, PT ;  /* 0x000000696600780c */ /* 0x000fe40003fa4270 */
[----:B------:R-:W-:Y:S02]  /*6fb0*/  FSEL R80, R80, -INF , P4 ;  /* 0xff80000050507808 */ /* 0x000fe40002000000 */
[----:B------:R-:W-:Y:S01]  /*6fc0*/  FMNMX.FTZ R113, R75, R116, !PT ;  /* 0x000000744b717209 */ /* 0x000fe20007810000 */
[----:B------:R-:W-:Y:S01]  /*6fd0*/  MUFU.EX2 R74, R74 ;  /* 0x0000004a004a7308 */ /* 0x000fe20000000800 */
[----:B------:R-:W-:Y:S02]  /*6fe0*/  ISETP.GT.AND P4, PT, R102, 0x70, PT ;  /* 0x000000706600780c */ /* 0x000fe40003f84270 */
[----:B-1----:R-:W-:Y:S02]  /*6ff0*/  FSEL R84, R84, -INF , P5 ;  /* 0xff80000054547808 */ /* 0x002fe40002800000 */
[----:B------:R-:W-:-:S02]  /*7000*/  FMNMX.FTZ R113, R80, R113, !PT ;  /* 0x0000007150717209 */ /* 0x000fc40007810000 */
[----:B------:R-:W-:Y:S01]  /*7010*/  ISETP.GT.AND P5, PT, R102, 0x71, PT ;  /* 0x000000716600780c */ /* 0x000fe20003fa4270 */
[----:B------:R-:W-:Y:S01]  /*7020*/  MUFU.EX2 R104, R104 ;  /* 0x0000006800687308 */ /* 0x000fe20000000800 */
[----:B------:R-:W-:Y:S02]  /*7030*/  FSEL R82, R82, -INF , P4 ;  /* 0xff80000052527808 */ /* 0x000fe40002000000 */
[----:B------:R-:W-:Y:S02]  /*7040*/  FMNMX.FTZ R113, R84, R113, !PT ;  /* 0x0000007154717209 */ /* 0x000fe40007810000 */
[----:B------:R-:W-:Y:S02]  /*7050*/  ISETP.GT.AND P4, PT, R102, 0x78, PT ;  /* 0x000000786600780c */ /* 0x000fe40003f84270 */
[----:B------:R-:W-:Y:S01]  /*7060*/  FSEL R83, R83, -INF , P5 ;  /* 0xff80000053537808 */ /* 0x000fe20002800000 */
[----:B------:R-:W-:Y:S01]  /*7070*/  MUFU.EX2 R109, R109 ;  /* 0x0000006d006d7308 */ /* 0x000fe20000000800 */
[----:B------:R-:W-:Y:S01]  /*7080*/  FMNMX.FTZ R116, R82, R113, !PT ;  /* 0x0000007152747209 */ /* 0x000fe20007810000 */
[----:B------:R-:W-:-:S02]  /*7090*/  WARPGROUP.DEPBAR.LE gsb0, 0x0 ;  /* 0x00008000000079c5 */ /* 0x000fc40000010000 */
[----:B------:R-:W-:Y:S02]  /*70a0*/  ISETP.GT.AND P5, PT, R102, 0x79, PT ;  /* 0x000000796600780c */ /* 0x000fe40003fa4270 */
[----:B------:R-:W-:Y:S02]  /*70b0*/  FSEL R86, R86, -INF , P4 ;  /* 0xff80000056567808 */ /* 0x000fe40002000000 */
[----:B------:R-:W-:Y:S01]  /*70c0*/  FMNMX.FTZ R113, R83, R116, !PT ;  /* 0x0000007453717209 */ /* 0x000fe20007810000 */
[----:B------:R-:W-:Y:S01]  /*70d0*/  FFMA.FTZ R116, R101, UR17, -R123 ;  /* 0x0000001165747c23 */ /* 0x000fe2000801087b */
[----:B------:R-:W-:Y:S01]  /*70e0*/  ISETP.GT.AND P4, PT, R102, 0x80, PT ;  /* 0x000000806600780c */ /* 0x000fe20003f84270 */
[----:B------:R-:W-:Y:S01]  /*70f0*/  MUFU.EX2 R88, R88 ;  /* 0x0000005800587308 */ /* 0x000fe20000000800 */
[----:B------:R-:W-:Y:S02]  /*7100*/  FSEL R100, R87, -INF , P5 ;  /* 0xff80000057647808 */ /* 0x000fe40002800000 */
[----:B------:R-:W-:-:S02]  /*7110*/  FMNMX.FTZ R113, R86, R113, !PT ;  /* 0x0000007156717209 */ /* 0x000fc40007810000 */
[----:B------:R-:W-:Y:S02]  /*7120*/  ISETP.GT.AND P5, PT, R102, 0x81, PT ;  /* 0x000000816600780c */ /* 0x000fe40003fa4270 */
[----:B0-----:R-:W-:Y:S01]  /*7130*/  FSEL R122, R122, -INF , P4 ;  /* 0xff8000007a7a7808 */ /* 0x001fe20002000000 */
[----:B------:R0:W-:Y:S01]  /*7140*/  MUFU.EX2 R87, R117 ;  /* 0x0000007500577308 */ /* 0x0001e20000000800 */
[----:B------:R-:W-:Y:S02]  /*7150*/  FMNMX.FTZ R113, R100, R113, !PT ;  /* 0x0000007164717209 */ /* 0x000fe40007810000 */
[----:B------:R-:W-:Y:S02]  /*7160*/  ISETP.GT.AND P4, PT, R102, 0x88, PT ;  /* 0x000000886600780c */ /* 0x000fe40003f84270 */
[----:B------:R-:W-:Y:S02]  /*7170*/  FSEL R59, R59, -INF , P5 ;  /* 0xff8000003b3b7808 */ /* 0x000fe40002800000 */
[----:B------:R-:W-:Y:S01]  /*7180*/  FMNMX.FTZ R124, R122, R113, !PT ;  /* 0x000000717a7c7209 */ /* 0x000fe20007810000 */
[----:B------:R-:W-:-:S01]  /*7190*/  FFMA.FTZ R113, R73, UR17, -R123 ;  /* 0x0000001149717c23 */ /* 0x000fc2000801087b */
[----:B------:R-:W-:Y:S01]  /*71a0*/  ISETP.GT.AND P5, PT, R102, 0x89, PT ;  /* 0x000000896600780c */ /* 0x000fe20003fa4270 */
[----:B0-----:R-:W-:-:S01]  /*71b0*/  FFMA.FTZ R117, R76, UR17, -R123 ;  /* 0x000000114c757c23 */ /* 0x001fc2000801087b */
        /* <DEDUP_REMOVED lines=8> */
[----:B------:R-:W-:Y:S02]  /*7240*/  FSEL R66, R66, -INF , P4 ;  /* 0xff80000042427808 */ /* 0x000fe40002000000 */
[----:B------:R-:W-:-:S02]  /*7250*/  FMNMX.FTZ R73, R63, R124, !PT ;  /* 0x0000007c3f497209 */ /* 0x000fc40007810000 */
[----:B------:R-:W-:Y:S01]  /*7260*/  ISETP.GT.AND P4, PT, R102, 0x98, PT ;  /* 0x000000986600780c */ /* 0x000fe20003f84270 */
[----:B------:R0:W-:Y:S01]  /*7270*/  MUFU.EX2 R124, R113 ;  /* 0x00000071007c7308 */ /* 0x0001e20000000800 */
[----:B---3--:R-:W-:Y:S02]  /*7280*/  FSEL R67, R67, -INF , P5 ;  /* 0xff80000043437808 */ /* 0x008fe40002800000 */
[----:B------:R-:W-:Y:S02]  /*7290*/  FMNMX.FTZ R126, R66, R73, !PT ;  /* 0x00000049427e7209 */ /* 0x000fe40007810000 */
[----:B------:R-:W-:Y:S02]  /*72a0*/  ISETP.GT.AND P5, PT, R102, 0x99, PT ;  /* 0x000000996600780c */ /* 0x000fe40003fa4270 */
[----:B--2---:R-:W-:Y:S01]  /*72b0*/  FSEL R70, R70, -INF , P4 ;  /* 0xff80000046467808 */ /* 0x004fe20002000000 */
[----:B------:R-:W-:Y:S01]  /*72c0*/  MUFU.EX2 R93, R93 ;  /* 0x0000005d005d7308 */ /* 0x000fe20000000800 */
[----:B------:R-:W-:Y:S01]  /*72d0*/  FMNMX.FTZ R101, R67, R126, !PT ;  /* 0x0000007e43657209 */ /* 0x000fe20007810000 */
[--C-:B------:R-:W-:Y:S01]  /*72e0*/  FFMA.FTZ R126, R77, UR17, -R123.reuse ;  /* 0x000000114d7e7c23 */ /* 0x100fe2000801087b */
[----:B------:R-:W-:Y:S01]  /*72f0*/  FSEL R73, R71, -INF , P5 ;  /* 0xff80000047497808 */ /* 0x000fe20002800000 */
[----:B------:R-:W-:Y:S01]  /*7300*/  FFMA.FTZ R77, R57, UR17, -R123 ;  /* 0x00000011394d7c23 */ /* 0x000fe2000801087b */
[----:B------:R-:W-:-:S03]  /*7310*/  FMNMX.FTZ R76, R70, R101, !PT ;  /* 0x00000065464c7209 */ /* 0x000fc60007810000 */
[----:B------:R1:W-:Y:S01]  /*7320*/  MUFU.EX2 R71, R117 ;  /* 0x0000007500477308 */ /* 0x0003e20000000800 */
[----:B------:R-:W-:-:S05]  /*7330*/  FMNMX.FTZ R101, R73, R76, !PT ;  /* 0x0000004c49657209 */ /* 0x000fca0007810000 */
[----:B------:R-:W2:Y:S02]  /*7340*/  SHFL.BFLY PT, R102, R101, 0x2, 0x1f ;  /* 0x0c401f0065667f89 */ /* 0x000ea400000e0000 */
[----:B------:R-:W-:Y:S08]  /*7350*/  MUFU.EX2 R76, R126 ;  /* 0x0000007e004c7308 */ /* 0x000ff00000000800 */
[----:B------:R-:W-:Y:S08]  /*7360*/  MUFU.EX2 R96, R96 ;  /* 0x0000006000607308 */ /* 0x000ff00000000800 */
[----:B------:R-:W-:Y:S01]  /*7370*/  MUFU.EX2 R97, R97 ;  /* 0x0000006100617308 */ /* 0x000fe20000000800 */
[----:B--2---:R-:W-:-:S07]  /*7380*/  FMNMX.FTZ R102, R101, R102, !PT ;  /* 0x0000006665667209 */ /* 0x004fce0007810000 */
[----:B------:R-:W-:Y:S01]  /*7390*/  MUFU.EX2 R116, R116 ;  /* 0x0000007400747308 */ /* 0x000fe20000000800 */
[----:B------:R-:W2:Y:S07]  /*73a0*/  SHFL.BFLY PT, R57, R102, 0x1, 0x1f ;  /* 0x0c201f0066397f89 */ /* 0x000eae00000e0000 */
[----:B------:R-:W-:Y:S08]  /*73b0*/  MUFU.EX2 R9, R9 ;  /* 0x0000000900097308 */ /* 0x000ff00000000800 */
[----:B------:R-:W-:Y:S08]  /*73c0*/  MUFU.EX2 R56, R56 ;  /* 0x0000003800387308 */ /* 0x000ff00000000800 */
[----:B------:R-:W-:Y:S01]  /*73d0*/  MUFU.EX2 R77, R77 ;  /* 0x0000004d004d7308 */ /* 0x000fe20000000800 */
[----:B--2---:R-:W-:Y:S01]  /*73e0*/  FMNMX.FTZ R57, R102, R57, !PT ;  /* 0x0000003966397209 */ /* 0x004fe20007810000 */
        /* <DEDUP_REMOVED lines=8> */
[--C-:B0-----:R-:W-:Y:S01]  /*7470*/  FFMA.FTZ R113, R115, UR17, -R85.reuse ;  /* 0x0000001173717c23 */ /* 0x101fe20008010855 */
[----:B------:R-:W-:-:S01]  /*7480*/  FFMA.FTZ R110, R114, UR17, -R85 ;  /* 0x00000011726e7c23 */ /* 0x000fc20008010855 */
[--C-:B------:R-:W-:Y:S01]  /*7490*/  FFMA.FTZ R115, R119, UR17, -R85.reuse ;  /* 0x0000001177737c23 */ /* 0x100fe20008010855 */
[----:B------:R-:W-:-:S01]  /*74a0*/  FFMA.FTZ R114, R118, UR17, -R85 ;  /* 0x0000001176727c23 */ /* 0x000fc20008010855 */
[----:B------:R-:W-:Y:S01]  /*74b0*/  FSEL R119, R57, RZ, P4 ;  /* 0x000000ff39777208 */ /* 0x000fe20002000000 */
[----:B------:R-:W-:-:S01]  /*74c0*/  FFMA.FTZ R11, R11, UR17, -R85 ;  /* 0x000000110b0b7c23 */ /* 0x000fc20008010855 */
[----:B------:R-:W-:Y:S01]  /*74d0*/  FSEL R118, R58, RZ, P3 ;  /* 0x000000ff3a767208 */ /* 0x000fe20001800000 */
[----:B------:R-:W-:-:S01]  /*74e0*/  FFMA.FTZ R12, R12, UR17, -R85 ;  /* 0x000000110c0c7c23 */ /* 0x000fc20008010855 */
[----:B------:R-:W-:Y:S01]  /*74f0*/  FFMA.FTZ R15, R15, UR17, -R85 ;  /* 0x000000110f0f7c23 */ /* 0x000fe20008010855 */
[----:B------:R-:W-:-:S01]  /*7500*/  FADD.FTZ R8, -R119, R8 ;  /* 0x0000000877087221 */ /* 0x000fc20000010100 */
[----:B------:R-:W-:Y:S01]  /*7510*/  FFMA.FTZ R22, R22, UR17, -R85 ;  /* 0x0000001116167c23 */ /* 0x000fe20008010855 */
[----:B------:R-:W-:-:S01]  /*7520*/  FADD.FTZ R118, -R118, R7 ;  /* 0x0000000776767221 */ /* 0x000fc20000010100 */
[----:B------:R-:W-:Y:S01]  /*7530*/  MUFU.EX2 R11, R11 ;  /* 0x0000000b000b7308 */ /* 0x000fe20000000800 */
[----:B------:R-:W-:Y:S01]  /*7540*/  FMUL.FTZ R8, R8, UR17 ;  /* 0x0000001108087c20 */ /* 0x000fe20008410000 */
[--C-:B------:R-:W-:Y:S01]  /*7550*/  FFMA.FTZ R19, R19, UR17, -R85.reuse ;  /* 0x0000001113137c23 */ /* 0x100fe20008010855 */
[----:B------:R-:W-:Y:S01]  /*7560*/  FMUL.FTZ R118, R118, UR17 ;  /* 0x0000001176767c20 */ /* 0x000fe20008410000 */
[--C-:B------:R-:W-:Y:S01]  /*7570*/  FFMA.FTZ R20, R20, UR17, -R85.reuse ;  /* 0x0000001114147c23 */ /* 0x100fe20008010855 */
[----:B-1----:R-:W-:-:S01]  /*7580*/  FFMA.FTZ R117, R112, UR17, -R85 ;  /* 0x0000001170757c23 */ /* 0x002fc20008010855 */
        /* <DEDUP_REMOVED lines=28> */
[----:B------:R-:W-:-:S04]  /*7750*/  FADD.FTZ R118, R10, R121 ;  /* 0x000000790a767221 */ /* 0x000fc80000010000 */
[----:B------:R-:W-:Y:S02]  /*7760*/  FADD.FTZ R103, R13, R118 ;  /* 0x000000760d677221 */ /* 0x000fe40000010000 */
[----:B------:R-:W1:Y:S01]  /*7770*/  MUFU.EX2 R22, R22 ;  /* 0x0000001600167308 */ /* 0x000e620000000800 */
[----:B--2---:R-:W-:-:S01]  /*7780*/  FADD.FTZ R2, R12, R3 ;  /* 0x000000030c027221 */ /* 0x004fc20000010000 */
[----:B------:R-:W-:-:S04]  /*7790*/  FADD.FTZ R118, R14, R103 ;  /* 0x000000670e767221 */ /* 0x000fc80000010000 */
[----:B------:R-:W-:Y:S01]  /*77a0*/  FADD.FTZ R103, R127, R118 ;  /* 0x000000767f677221 */ /* 0x000fe20000010000 */
[----:B------:R-:W-:-:S01]  /*77b0*/  FFMA.FTZ R118, R75, UR17, -R85 ;  /* 0x000000114b767c23 */ /* 0x000fc20008010855 */
        /* <DEDUP_REMOVED lines=8> */
[----:B------:R-:W-:Y:S01]  /*7840*/  FADD.FTZ R103, R105, R80 ;  /* 0x0000005069677221 */ /* 0x000fe20000010000 */
        /* <DEDUP_REMOVED lines=36> */
[----:B------:R-:W-:Y:S01]  /*7a90*/  FFMA.FTZ R84, R86, UR17, -R85 ;  /* 0x0000001156547c23 */ /* 0x000fe20008010855 */
[----:B------:R-:W-:-:S05]  /*7aa0*/  FADD.FTZ R2, R97, R2 ;  /* 0x0000000261027221 */ /* 0x000fca0000010000 */
        /* <DEDUP_REMOVED lines=81> */
.L_x_12684:
        /* <DEDUP_REMOVED lines=12> */
[----:B------:R-:W-:Y:S01]  /*8080*/  UMOV UR21, UR20 ;  /* 0x0000001400157c82 */ /* 0x000fe20008000000 */
        /* <DEDUP_REMOVED lines=70> */
[----:B------:R-:W-:Y:S06]  /*84f0*/  @P3 BRA `(.L_x_12685) ;  /* 0xffffffc8001c3947 */ /* 0x000fec000383ffff */
.L_x_12675:
        /* <DEDUP_REMOVED lines=8> */
.L_x_12696:
[----:B------:R-:W-:-:S04]  /*8580*/  UIADD3 UR7, UR23, 0x1, URZ ;  /* 0x0000000117077890 */ /* 0x000fc8000fffe03f */
[----:B------:R-:W-:-:S04]  /*8590*/  UISETP.NE.AND UP0, UPT, UR7, 0x2, UPT ;  /* 0x000000020700788c */ /* 0x000fc8000bf05270 */
[----:B------:R-:W-:Y:S02]  /*85a0*/  USEL UR4, URZ, 0x1, UP0 ;  /* 0x000000013f047887 */ /* 0x000fe40008000000 */
[----:B------:R-:W-:Y:S02]  /*85b0*/  USEL UR7, UR7, URZ, UP0 ;  /* 0x0000003f07077287 */ /* 0x000fe40008000000 */
[----:B------:R-:W-:Y:S01]  /*85c0*/  ULOP3.LUT UR4, UR24, UR4, URZ, 0x3c, !UPT ;  /* 0x0000000418047292 */ /* 0x000fe2000f8e3c3f */
[----:B------:R-:W-:Y:S11]  /*85d0*/  @!P0 BRA `(.L_x_12687) ;  /* 0x0000000000048947 */ /* 0x000ff60003800000 */
[----:B------:R-:W-:Y:S01]  /*85e0*/  BPT.TRAP 0x1 ;  /* 0x000000040000795c */ /* 0x000fe20000300000 */
.L_x_12687:
[----:B------:R-:W-:Y:S01]  /*85f0*/  ULEA UR22, UR7, UR48, 0x3 ;  /* 0x0000003007167291 */ /* 0x000fe2000f8e183f */
[----:B------:R-:W-:-:S05]  /*8600*/  IMAD.U32 R6, RZ, RZ, UR4 ;  /* 0x00000004ff067e24 */ /* 0x000fca000f8e00ff */
[----:B------:R-:W-:-:S04]  /*8610*/  SHF.L.U32 R6, R6, 0x1f, RZ ;  /* 0x0000001f06067819 */ /* 0x000fc800000006ff */
[----:B------:R0:W1:Y:S01]  /*8620*/  SYNCS.PHASECHK.TRANS64.TRYWAIT P2, [UR22+0x12430], R6 ;  /* 0x01243006ff0075a7 */ /* 0x0000620008040156 */
[----:B------:R-:W-:Y:S05]  /*8630*/  @!P0 BRA `(.L_x_12688) ;  /* 0x0000000000048947 */ /* 0x000fea0003800000 */
[----:B------:R-:W-:Y:S01]  /*8640*/  BPT.TRAP 0x1 ;  /* 0x000000040000795c */ /* 0x000fe20000300000 */
.L_x_12688:
[----:B-1----:R-:W-:Y:S05]  /*8650*/  @P2 BRA `(.L_x_12689) ;  /* 0x0000000000082947 */ /* 0x002fea0003800000 */
[----:B------:R-:W1:Y:S02]  /*8660*/  SYNCS.PHASECHK.TRANS64.TRYWAIT P2, [UR22+0x12430], R6 ;  /* 0x01243006ff0075a7 */ /* 0x000e640008040156 */
[----:B-1----:R-:W-:Y:S05]  /*8670*/  @!P2 BRA `(.L_x_12690) ;  /* 0x0000007c0098a947 */ /* 0x002fea0003800000 */
.L_x_12689:
        /* <DEDUP_REMOVED lines=63> */
.L_x_12691:
[----:B------:R-:W-:Y:S01]  /*8a70*/  ULEA UR13, UR23, UR48, 0x3 ;  /* 0x00000030170d7291 */ /* 0x000fe2000f8e183f */
[----:B-1----:R-:W-:-:S05]  /*8a80*/  IMAD.U32 R7, RZ, RZ, UR24 ;  /* 0x00000018ff077e24 */ /* 0x002fca000f8e00ff */
[----:B------:R-:W-:-:S04]  /*8a90*/  SHF.L.U32 R7, R7, 0x1f, RZ ;  /* 0x0000001f07077819 */ /* 0x000fc800000006ff */
[----:B------:R1:W2:Y:S01]  /*8aa0*/  SYNCS.PHASECHK.TRANS64.TRYWAIT P2, [UR13+0x12450], R7 ;  /* 0x01245007ff0075a7 */ /* 0x0002a2000804014d */
[----:B------:R-:W-:Y:S05]  /*8ab0*/  @!P0 BRA `(.L_x_12692) ;  /* 0x0000000000048947 */ /* 0x000fea0003800000 */
[----:B------:R-:W-:Y:S01]  /*8ac0*/  BPT.TRAP 0x1 ;  /* 0x000000040000795c */ /* 0x000fe20000300000 */
.L_x_12692:
[C---:B0-----:R-:W-:Y:S01]  /*8ad0*/  FMUL.FTZ R6, R0.reuse, R120 ;  /* 0x0000007800067220 */ /* 0x041fe20000410000 */
        /* <DEDUP_REMOVED lines=30> */
[----:B------:R-:W-:Y:S01]  /*8cc0*/  FMUL.FTZ R18, R0, R131 ;  /* 0x0000008300127220 */ /* 0x000fe20000410000 */
[----:B0-----:R-:W-:Y:S01]  /*8cd0*/  FMNMX.FTZ R119, R6, R5, !PT ;  /* 0x0000000506777209 */ /* 0x001fe20007810000 */
[C---:B------:R-:W-:Y:S01]  /*8ce0*/  FMUL.FTZ R19, R0.reuse, R132 ;  /* 0x0000008400137220 */ /* 0x040fe20000410000 */
[----:B---3--:R-:W-:Y:S01]  /*8cf0*/  FMNMX.FTZ R121, R9, R4, !PT ;  /* 0x0000000409797209 */ /* 0x008fe20007810000 */
[C---:B------:R-:W-:Y:S01]  /*8d00*/  FMUL.FTZ R21, R0.reuse, R134 ;  /* 0x0000008600157220 */ /* 0x040fe20000410000 */
[C---:B------:R-:W-:Y:S01]  /*8d10*/  FMUL.FTZ R20, R0.reuse, R133 ;  /* 0x0000008500147220 */ /* 0x040fe20000410000 */
[----:B------:R-:W-:Y:S01]  /*8d20*/  FMUL.FTZ R22, R0, R135 ;  /* 0x0000008700167220 */ /* 0x000fe20000410000 */
[----:B------:R-:W0:Y:S01]  /*8d30*/  MUFU.TANH R11, R11 ;  /* 0x0000000b000b7308 */ /* 0x000e220000002400 */
[----:B----4-:R-:W-:Y:S01]  /*8d40*/  FMNMX.FTZ R120, R8, R119, !PT ;  /* 0x0000007708787209 */ /* 0x010fe20007810000 */
[C---:B------:R-:W-:Y:S01]  /*8d50*/  FMUL.FTZ R88, R0.reuse, R88 ;  /* 0x0000005800587220 */ /* 0x040fe20000410000 */
[C---:B------:R-:W-:Y:S01]  /*8d60*/  FMUL.FTZ R90, R0.reuse, R90 ;  /* 0x0000005a005a7220 */ /* 0x040fe20000410000 */
[C---:B------:R-:W-:Y:S01]  /*8d70*/  FMUL.FTZ R89, R0.reuse, R89 ;  /* 0x0000005900597220 */ /* 0x040fe20000410000 */
[C---:B------:R-:W-:Y:S01]  /*8d80*/  FMUL.FTZ R91, R0.reuse, R91 ;  /* 0x0000005b005b7220 */ /* 0x040fe20000410000 */
[C---:B------:R-:W-:Y:S01]  /*8d90*/  FMUL.FTZ R92, R0.reuse, R92 ;  /* 0x0000005c005c7220 */ /* 0x040fe20000410000 */
[----:B------:R-:W-:Y:S01]  /*8da0*/  FMUL.FTZ R94, R0, R94 ;  /* 0x0000005e005e7220 */ /* 0x000fe20000410000 */
[----:B------:R-:W3:Y:S01]  /*8db0*/  MUFU.TANH R13, R13 ;  /* 0x0000000d000d7308 */ /* 0x000ee20000002400 */
[----:B-----5:R-:W-:Y:S01]  /*8dc0*/  FMNMX.FTZ R122, R10, R121, !PT ;  /* 0x000000790a7a7209 */ /* 0x020fe20007810000 */
[C---:B------:R-:W-:Y:S01]  /*8dd0*/  FMUL.FTZ R93, R0.reuse, R93 ;  /* 0x0000005d005d7220 */ /* 0x040fe20000410000 */
[C---:B------:R-:W-:Y:S01]  /*8de0*/  FMUL.FTZ R95, R0.reuse, R95 ;  /* 0x0000005f005f7220 */ /* 0x040fe20000410000 */
[C---:B------:R-:W-:Y:S01]  /*8df0*/  FMUL.FTZ R96, R0.reuse, R96 ;  /* 0x0000006000607220 */ /* 0x040fe20000410000 */
[C---:B------:R-:W-:Y:S01]  /*8e00*/  FMUL.FTZ R98, R0.reuse, R98 ;  /* 0x0000006200627220 */ /* 0x040fe20000410000 */
[C---:B------:R-:W-:Y:S01]  /*8e10*/  FMUL.FTZ R97, R0.reuse, R97 ;  /* 0x0000006100617220 */ /* 0x040fe20000410000 */
[C---:B------:R-:W-:Y:S01]  /*8e20*/  FMUL.FTZ R99, R0.reuse, R99 ;  /* 0x0000006300637220 */ /* 0x040fe20000410000 */
[----:B------:R-:W4:Y:S01]  /*8e30*/  MUFU.TANH R12, R12 ;  /* 0x0000000c000c7308 */ /* 0x000f220000002400 */
        /* <DEDUP_REMOVED lines=44> */
[----:B------:R-:W-:-:S03]  /*9100*/  FMUL.FTZ R71, R0, R71 ;  /* 0x0000004700477220 */ /* 0x000fc60000410000 */
[----:B------:R-:W4:Y:S01]  /*9110*/  MUFU.TANH R19, R19 ;  /* 0x0000001300137308 */ /* 0x000f220000002400 */
[----:B0-----:R-:W-:-:S07]  /*9120*/  FMNMX.FTZ R120, R16, R119, !PT ;  /* 0x0000007710787209 */ /* 0x001fce0007810000 */
[----:B------:R-:W0:Y:S01]  /*9130*/  MUFU.TANH R21, R21 ;  /* 0x0000001500157308 */ /* 0x000e220000002400 */
[----:B---3--:R-:W-:-:S07]  /*9140*/  FMNMX.FTZ R122, R18, R121, !PT ;  /* 0x00000079127a7209 */ /* 0x008fce0007810000 */
[----:B------:R-:W3:Y:S01]  /*9150*/  MUFU.TANH R20, R20 ;  /* 0x0000001400147308 */ /* 0x000ee20000002400 */
[----:B----4-:R-:W-:-:S07]  /*9160*/  FMNMX.FTZ R119, R19, R120, !PT ;  /* 0x0000007813777209 */ /* 0x010fce0007810000 */
[----:B------:R-:W4:Y:S01]  /*9170*/  MUFU.TANH R22, R22 ;  /* 0x0000001600167308 */ /* 0x000f220000002400 */
[----:B0-----:R-:W-:-:S07]  /*9180*/  FMNMX.FTZ R121, R21, R122, !PT ;  /* 0x0000007a15797209 */ /* 0x001fce0007810000 */
[----:B------:R-:W0:Y:S01]  /*9190*/  MUFU.TANH R23, R23 ;  /* 0x0000001700177308 */ /* 0x000e220000002400 */
[----:B---3--:R-:W-:Y:S01]  /*91a0*/  FMNMX.FTZ R120, R20, R119, !PT ;  /* 0x0000007714787209 */ /* 0x008fe20007810000 */
[----:B------:R-:W-:-:S06]  /*91b0*/  FMUL.FTZ R119, R0, R57 ;  /* 0x0000003900777220 */ /* 0x000fcc0000410000 */
[----:B------:R-:W3:Y:S01]  /*91c0*/  MUFU.TANH R105, R105 ;  /* 0x0000006900697308 */ /* 0x000ee20000002400 */
[----:B----4-:R-:W-:-:S07]  /*91d0*/  FMNMX.FTZ R122, R22, R121, !PT ;  /* 0x00000079167a7209 */ /* 0x010fce0007810000 */
[----:B------:R-:W4:Y:S01]  /*91e0*/  MUFU.TANH R104, R104 ;  /* 0x0000006800687308 */ /* 0x000f220000002400 */
[----:B0-----:R-:W-:Y:S01]  /*91f0*/  FMNMX.FTZ R57, R23, R120, !PT ;  /* 0x0000007817397209 */ /* 0x001fe20007810000 */
[----:B------:R-:W-:-:S06]  /*9200*/  FMUL.FTZ R120, R0, R58 ;  /* 0x0000003a00787220 */ /* 0x000fcc0000410000 */
[----:B------:R-:W0:Y:S01]  /*9210*/  MUFU.TANH R106, R106 ;  /* 0x0000006a006a7308 */ /* 0x000e220000002400 */
[----:B---3--:R-:W-:-:S07]  /*9220*/  FMNMX.FTZ R121, R105, R122, !PT ;  /* 0x0000007a69797209 */ /* 0x008fce0007810000 */
[----:B------:R-:W3:Y:S01]  /*9230*/  MUFU.TANH R107, R107 ;  /* 0x0000006b006b7308 */ /* 0x000ee20000002400 */
[----:B----4-:R-:W-:-:S07]  /*9240*/  FMNMX.FTZ R122, R104, R57, !PT ;  /* 0x00000039687a7209 */ /* 0x010fce0007810000 */
        /* <DEDUP_REMOVED lines=117> */
[----:B---3--:R-:W-:Y:S02]  /*99a0*/  FMNMX.FTZ R122, R70, R121, !PT ;  /* 0x00000079467a7209 */ /* 0x008fe40007810000 */
[----:B----4-:R-:W-:Y:S01]  /*99b0*/  FMNMX.FTZ R121, R69, R58, !PT ;  /* 0x0000003a45797209 */ /* 0x010fe20007810000 */
[----:B--2---:R-:W-:Y:S06]  /*99c0*/  @P2 BRA `(.L_x_12693) ;  /* 0x0000000000082947 */ /* 0x004fec0003800000 */
[----:B------:R-:W2:Y:S02]  /*99d0*/  SYNCS.PHASECHK.TRANS64.TRYWAIT P2, [UR13+0x12450], R7 ;  /* 0x01245007ff0075a7 */ /* 0x000ea4000804014d */
[----:B--2---:R-:W-:Y:S05]  /*99e0*/  @!P2 BRA `(.L_x_12694) ;  /* 0x0000006800d4a947 */ /* 0x004fea0003800000 */
.L_x_12693:
[----:B------:R-:W-:Y:S01]  /*99f0*/  UIADD3 UR10, UR48, 0x200, URZ ;  /* 0x00000200300a7890 */ /* 0x000fe2000fffe03f */
[----:B------:R-:W-:Y:S01]  /*9a00*/  WARPGROUP.ARRIVE ;  /* 0x00000000000079c5 */ /* 0x000fe20000000000 */
[----:B------:R-:W-:Y:S01]  /*9a10*/  UMOV UR11, 0xc0000010 ;  /* 0xc0000010000b7882 */ /* 0x000fe20000000000 */
[----:B--2---:R-:W1:Y:S01]  /*9a20*/  SHFL.BFLY PT, R58, R121, 0x2, 0x1f ;  /* 0x0c401f00793a7f89 */ /* 0x004e6200000e0000 */
[----:B------:R-:W-:Y:S01]  /*9a30*/  USHF.R.U32.HI UR10, URZ, 0x4, UR10 ;  /* 0x000000043f0a7899 */ /* 0x000fe2000801160a */
[----:B0-----:R-:W-:Y:S01]  /*9a40*/  FMNMX.FTZ R122, R71, R122, !PT ;  /* 0x0000007a477a7209 */ /* 0x001fe20007810000 */
[----:B------:R-:W-:Y:S02]  /*9a50*/  UMOV UR17, UR21 ;  /* 0x0000001500117c82 */ /* 0x000fe40008000000 */
[----:B------:R-:W-:Y:S01]  /*9a60*/  ULOP3.LUT UR10, UR10, 0x3fff, URZ, 0xc0, !UPT ;  /* 0x00003fff0a0a7892 */ /* 0x000fe2000f8ec03f */
[----:B------:R-:W-:Y:S01]  /*9a70*/  IMAD.U32 R125, RZ, RZ, UR17 ;  /* 0x00000011ff7d7e24 */ /* 0x000fe2000f8e00ff */
[----:B------:R-:W0:Y:S02]  /*9a80*/  SHFL.BFLY PT, R57, R122, 0x2, 0x1f ;  /* 0x0c401f007a397f89 */ /* 0x000e2400000e0000 */
[----:B------:R-:W-:-:S04]  /*9a90*/  ULOP3.LUT UR10, UR10, 0x10000, URZ, 0xfc, !UPT ;  /* 0x000100000a0a7892 */ /* 0x000fc8000f8efc3f */
[----:B------:R-:W-:-:S07]  /*9aa0*/  UIMAD UR12, UR23, 0x280, UR10 ;  /* 0x00000280170c78a4 */ /* 0x000fce000f8e020a */
[----:B------:R-:W-:Y:S02]  /*9ab0*/  UMOV UR10, UR12 ;  /* 0x0000000c000a7c82 */ /* 0x000fe40008000000 */
[----:B------:R-:W-:Y:S01]  /*9ac0*/  QGMMA.64x64x32.F32.E4M3.E4M3 R24, R152, gdesc[UR8], R24, gsb0 ;  /* 0x00e0000898187df3 */ /* 0x000fe20008000818 */
[----:B------:R-:W-:Y:S01]  /*9ad0*/  UIADD3 UR10, UR12, 0x80, URZ ;  /* 0x000000800c0a7890 */ /* 0x000fe2000fffe03f */
[----:B-1----:R-:W-:Y:S01]  /*9ae0*/  FMNMX.FTZ R7, R121, R58, !PT ;  /* 0x0000003a79077209 */ /* 0x002fe20007810000 */
[----:B------:R-:W-:-:S04]  /*9af0*/  UMOV UR11, 0xc0000010 ;  /* 0xc0000010000b7882 */ /* 0x000fc80000000000 */
[----:B------:R-:W1:Y:S01]  /*9b00*/  SHFL.BFLY PT, R58, R7, 0x1, 0x1f ;  /* 0x0c201f00073a7f89 */ /* 0x000e6200000e0000 */
[----:B0-----:R-:W-:-:S05]  /*9b10*/  FMNMX.FTZ R123, R122, R57, !PT ;  /* 0x000000397a7b7209 */ /* 0x001fca0007810000 */
[----:B------:R-:W0:Y:S01]  /*9b20*/  SHFL.BFLY PT, R124, R123, 0x1, 0x1f ;  /* 0x0c201f007b7c7f89 */ /* 0x000e2200000e0000 */
[----:B-1----:R-:W-:-:S05]  /*9b30*/  FMNMX.FTZ R58, R7, R58, !PT ;  /* 0x0000003a073a7209 */ /* 0x002fca0007810000 */
[C---:B------:R-:W-:Y:S01]  /*9b40*/  FFMA.FTZ R7, R58.reuse, R125, -8 ;  /* 0xc10000003a077423 */ /* 0x040fe2000001007d */
[----:B------:R-:W-:-:S01]  /*9b50*/  FADD.FTZ R5, -R58, R5 ;  /* 0x000000053a057221 */ /* 0x000fc20000010100 */
[----:B0-----:R-:W-:Y:S02]  /*9b60*/  FMNMX.FTZ R57, R123, R124, !PT ;  /* 0x0000007c7b397209 */ /* 0x001fe40007810000 */
        /* <DEDUP_REMOVED lines=42> */
[----:B------:R-:W-:Y:S01]  /*9e10*/  FMUL.FTZ R124, R5, UR17 ;  /* 0x00000011057c7c20 */ /* 0x000fe20008410000 */
[----:B------:R-:W-:Y:S01]  /*9e20*/  FFMA.FTZ R7, R69, UR17, -R7 ;  /* 0x0000001145077c23 */ /* 0x000fe20008010807 */
[----:B------:R-:W-:-:S01]  /*9e30*/  FADD.FTZ R5, -R57, R4 ;  /* 0x0000000439057221 */ /* 0x000fc20000010100 */
[----:B------:R-:W-:Y:S01]  /*9e40*/  QGMMA.64x64x32.F32.E4M3.E4M3 R24, R148, gdesc[UR8], R24, gsb0 ;  /* 0x00e0000894187df3 */ /* 0x000fe20008000818 */
[----:B------:R-:W-:Y:S01]  /*9e50*/  UIADD3 UR10, UR12, 0x100, URZ ;  /* 0x000001000c0a7890 */ /* 0x000fe2000fffe03f */
[----:B------:R-:W-:Y:S01]  /*9e60*/  FFMA.FTZ R69, R57, R116, -8 ;  /* 0xc100000039457423 */ /* 0x000fe20000010074 */
[----:B------:R-:W-:Y:S01]  /*9e70*/  UMOV UR11, 0xc0000010 ;  /* 0xc0000010000b7882 */ /* 0x000fe20000000000 */
        /* <DEDUP_REMOVED lines=54> */
[----:B------:R-:W-:Y:S02]  /*a1e0*/  WARPGROUP.DEPBAR.LE gsb0, 0x0 ;  /* 0x00008000000079c5 */ /* 0x000fe40000010000 */
[----:B------:R-:W-:Y:S01]  /*a1f0*/  WARPGROUP.ARRIVE ;  /* 0x00000000000079c5 */ /* 0x000fe20000000000 */
[----:B0-----:R-:W-:-:S04]  /*a200*/  FADD.FTZ R118, R10, R123 ;  /* 0x0000007b0a767221 */ /* 0x001fc80000010000 */
[----:B------:R-:W0:Y:S01]  /*a210*/  MUFU.EX2 R12, R12 ;  /* 0x0000000c000c7308 */ /* 0x000e220000000800 */
[----:B------:R-:W-:Y:S01]  /*a220*/  QGMMA.64x64x32.F32.E4M3.E4M3 R24, R144, gdesc[UR8], R24, gsb0 ;  /* 0x00e0000890187df3 */ /* 0x000fe20008000818 */
[----:B------:R-:W-:Y:S01]  /*a230*/  UIADD3 UR10, UR12, 0x180, URZ ;  /* 0x000001800c0a7890 */ /* 0x000fe2000fffe03f */
[----:B--2---:R-:W-:Y:S01]  /*a240*/  FADD.FTZ R3, R11, R2 ;  /* 0x000000020b037221 */ /* 0x004fe20000010000 */
[----:B------:R-:W-:-:S04]  /*a250*/  UMOV UR11, 0xc0000010 ;  /* 0xc0000010000b7882 */ /* 0x000fc80000000000 */
        /* <DEDUP_REMOVED lines=24> */
[----:B0-----:R-:W-:-:S04]  /*a3e0*/  FADD.FTZ R118, R22, R123 ;  /* 0x0000007b16767221 */ /* 0x001fc80000010000 */
[----:B------:R-:W0:Y:S01]  /*a3f0*/  MUFU.EX2 R105, R105 ;  /* 0x0000006900697308 */ /* 0x000e220000000800 */
[----:B------:R-:W-:-:S07]  /*a400*/  UMOV UR11, 0xc0000010 ;  /* 0xc0000010000b7882 */ /* 0x000fce0000000000 */
        /* <DEDUP_REMOVED lines=18> */
[----:B------:R-:W-:Y:S02]  /*a530*/  WARPGROUP.DEPBAR.LE gsb0, 0x0 ;  /* 0x00008000000079c5 */ /* 0x000fe40000010000 */
[----:B------:R-:W-:-:S04]  /*a540*/  WARPGROUP.ARRIVE ;  /* 0x00000000000079c5 */ /* 0x000fc80000000000 */
[----:B------:R-:W1:Y:S01]  /*a550*/  MUFU.EX2 R114, R114 ;  /* 0x0000007200727308 */ /* 0x000e620000000800 */
[----:B--2---:R-:W-:-:S01]  /*a560*/  FADD.FTZ R123, R113, R118 ;  /* 0x00000076717b7221 */ /* 0x004fc20000010000 */
[----:B------:R-:W-:Y:S06]  /*a570*/  QGMMA.64x64x32.F32.E4M3.E4M3 R24, R136, gdesc[UR8], R24, gsb0 ;  /* 0x00e0000888187df3 */ /* 0x000fec0008000818 */
        /* <DEDUP_REMOVED lines=73> */
[----:B------:R-:W-:-:S05]  /*aa10*/  MOV R2, UR22 ;  /* 0x0000001600027c02 */ /* 0x000fca0008000f00 */
[----:B------:R-:W-:Y:S01]  /*aa20*/  @!P1 VIADD R2, R2, 0x12440 ;  /* 0x0001244002029836 */ /* 0x000fe20000000000 */
[----:B------:R-:W1:Y:S01]  /*aa30*/  MUFU.EX2 R118, R118 ;  /* 0x0000007600767308 */ /* 0x000e620000000800 */
[----:B--2---:R-:W-:-:S03]  /*aa40*/  FADD.FTZ R123, R87, R120 ;  /* 0x00000078577b7221 */ /* 0x004fc60000010000 */
        /* <DEDUP_REMOVED lines=14> */
[----:B------:R-:W0:Y:S01]  /*ab30*/  MUFU.EX2 R64, R64 ;  /* 0x0000004000407308 */ /* 0x000e220000000800 */
[----:B---3--:R-:W-:-:S07]  /*ab40*/  FADD.FTZ R3, R61, R120 ;  /* 0x000000783d037221 */ /* 0x008fce0000010000 */
[----:B------:R-:W-:Y:S01]  /*ab50*/  MUFU.EX2 R66, R66 ;  /* 0x0000004200427308 */ /* 0x000fe20000000800 */
[----:B-1----:R-:W-:-:S07]  /*ab60*/  FADD.FTZ R71, R63, R122 ;  /* 0x0000007a3f477221 */ /* 0x002fce0000010000 */
        /* <DEDUP_REMOVED lines=16> */
.L_x_12695:
        /* <DEDUP_REMOVED lines=83> */
.L_x_12686:
[----:B------:R-:W-:Y:S06]  /*b1a0*/  BAR.ARV 0x8, 0x200 ;  /* 0x0208000000007b1d */ /* 0x000fec0000002000 */
[----:B------:R-:W-:Y:S05]  /*b1b0*/  @!P0 BRA `(.L_x_12697) ;  /* 0x0000000000048947 */ /* 0x000fea0003800000 */
[----:B------:R-:W-:Y:S01]  /*b1c0*/  BPT.TRAP 0x1 ;  /* 0x000000040000795c */ /* 0x000fe20000300000 */
.L_x_12697:
[----:B------:R-:W-:Y:S01]  /*b1d0*/  ULEA UR16, UR7, UR48, 0x3 ;  /* 0x0000003007107291 */ /* 0x000fe2000f8e183f */
[----:B------:R-:W-:-:S05]  /*b1e0*/  IMAD.U32 R0, RZ, RZ, UR4 ;  /* 0x00000004ff007e24 */ /* 0x000fca000f8e00ff */
[----:B------:R-:W-:-:S04]  /*b1f0*/  SHF.L.U32 R0, R0, 0x1f, RZ ;  /* 0x0000001f00007819 */ /* 0x000fc800000006ff */
[----:B------:R0:W1:Y:S01]  /*b200*/  SYNCS.PHASECHK.TRANS64.TRYWAIT P1, [UR16+0x12450], R0 ;  /* 0x01245000ff0075a7 */ /* 0x0000620008020150 */
[----:B------:R-:W-:Y:S05]  /*b210*/  @!P0 BRA `(.L_x_12698) ;  /* 0x0000000000048947 */ /* 0x000fea0003800000 */
[----:B------:R-:W-:Y:S01]  /*b220*/  BPT.TRAP 0x1 ;  /* 0x000000040000795c */ /* 0x000fe20000300000 */
.L_x_12698:
[----:B-1----:R-:W-:Y:S05]  /*b230*/  @P1 BRA `(.L_x_12699) ;  /* 0x0000000000081947 */ /* 0x002fea0003800000 */
[----:B------:R-:W1:Y:S02]  /*b240*/  SYNCS.PHASECHK.TRANS64.TRYWAIT P1, [UR16+0x12450], R0 ;  /* 0x01245000ff0075a7 */ /* 0x000e640008020150 */
[----:B-1----:R-:W-:Y:S05]  /*b250*/  @!P1 BRA `(.L_x_12700) ;  /* 0x0000005000d09947 */ /* 0x002fea0003800000 */
.L_x_12699:
        /* <DEDUP_REMOVED lines=13> */
[----:B------:R-:W-:Y:S01]  /*b330*/  @UP0 UIMAD UR4, UR47, UR10, URZ ;  /* 0x0000000a2f0402a4 */ /* 0x000fe2000f8e023f */
[----:B------:R-:W-:Y:S01]  /*b340*/  @UP0 ULDC.64 UR14, c[0x0][0x9d0] ;  /* 0x00027400000e0ab9 */ /* 0x000fe20000000a00 */
[----:B------:R-:W-:Y:S02]  /*b350*/  @UP0 UIMAD.WIDE.U32 UR8, UR41, UR10, URZ ;  /* 0x0000000a290802a5 */ /* 0x000fe4000f8e003f */
[----:B------:R-:W-:Y:S02]  /*b360*/  @UP0 UIMAD UR6, UR41, UR11, UR4 ;  /* 0x0000000b290602a4 */ /* 0x000fe4000f8e0204 */
[----:B------:R-:W-:Y:S02]  /*b370*/  UIMAD UR4, UR7, 0x280, UR48 ;  /* 0x00000280070478a4 */ /* 0x000fe4000f8e0230 */
[----:B------:R-:W-:-:S02]  /*b380*/  @UP0 UIMAD UR10, UR18, UR14, URZ ;  /* 0x0000000e120a02a4 */ /* 0x000fc4000f8e023f */
[----:B------:R-:W-:Y:S02]  /*b390*/  @UP0 UIADD3 UR7, UR9, UR6, URZ ;  /* 0x0000000609070290 */ /* 0x000fe4000fffe03f */
[----:B------:R-:W-:Y:S01]  /*b3a0*/  @UP0 UIMAD UR10, UR44, UR15, UR10 ;  /* 0x0000000f2c0a02a4 */ /* 0x000fe2000f8e020a */
[----:B------:R-:W-:Y:S01]  /*b3b0*/  UMOV UR18, UR4 ;  /* 0x0000000400127c82 */ /* 0x000fe20008000000 */
[----:B------:R-:W-:Y:S01]  /*b3c0*/  @UP0 UMOV UR6, UR8 ;  /* 0x0000000800060c82 */ /* 0x000fe20008000000 */
        /* <DEDUP_REMOVED lines=55> */
[----:B------:R-:W-:Y:S01]  /*b740*/  MOV R0, 0xff800000 ;  /* 0xff80000000007802 */ /* 0x000fe20000000f00 */
[----:B------:R-:W-:Y:S02]  /*b750*/  IMAD.MOV.U32 R2, RZ, RZ, -0x800000 ;  /* 0xff800000ff027424 */ /* 0x000fe400078e00ff */
[----:B------:R-:W-:Y:S01]  /*b760*/  @P2 FFMA.FTZ R0, R5, R58, R4 ;  /* 0x0000003a05002223 */ /* 0x000fe20000010004 */
[----:B------:R-:W-:Y:S01]  /*b770*/  @P3 FFMA.FTZ R2, R13, R57, R8 ;  /* 0x000000390d023223 */ /* 0x000fe20000010008 */
[-C--:B--2---:R-:W-:Y:S01]  /*b780*/  FMUL.FTZ R3, R3, R6.reuse ;  /* 0x0000000603037220 */ /* 0x084fe20000410000 */
[----:B---3--:R-:W-:Y:S01]  /*b790*/  FMUL.FTZ R7, R7, R6 ;  /* 0x0000000607077220 */ /* 0x008fe20000410000 */
[----:B------:R-:W-:-:S02]  /*b7a0*/  WARPGROUP.DEPBAR.LE gsb0, 0x0 ;  /* 0x00008000000079c5 */ /* 0x000fc40000010000 */
[----:B------:R-:W-:Y:S05]  /*b7b0*/  @!P0 BRA `(.L_x_12701) ;  /* 0x0000000000048947 */ /* 0x000fea0003800000 */
[----:B------:R-:W-:Y:S01]  /*b7c0*/  BPT.TRAP 0x1 ;  /* 0x000000040000795c */ /* 0x000fe20000300000 */
.L_x_12701:
        /* <DEDUP_REMOVED lines=36> */
.L_x_12668:
        /* <DEDUP_REMOVED lines=22> */
[----:B------:R-:W-:Y:S01]  /*bb70*/  LEA.HI R3, R8, R7, RZ, 0x7 ;  /* 0x0000000708037211 */ /* 0x000fe200078f38ff */
[----:B------:R-:W-:Y:S01]  /*bb80*/  UIMAD UR9, UR44, UR9, UR6 ;  /* 0x000000092c0972a4 */ /* 0x000fe2000f8e0206 */
[----:B------:R-:W-:Y:S01]  /*bb90*/  SEL R87, R29, R28, P0 ;  /* 0x0000001c1d577207 */ /* 0x000fe20000000000 */
[----:B------:R-:W1:Y:S01]  /*bba0*/  S2UR UR4, SR_CTAID.Y ;  /* 0x00000000000479c3 */ /* 0x000e620000002600 */
[----:B0-----:R-:W-:Y:S01]  /*bbb0*/  LOP3.LUT R4, R3, 0xffffff80, RZ, 0xc0, !PT ;  /* 0xffffff8003047812 */ /* 0x001fe200078ec0ff */
[----:B------:R-:W-:Y:S01]  /*bbc0*/  UIADD3 UR9, UR5, UR9, URZ ;  /* 0x0000000905097290 */ /* 0x000fe2000fffe03f */
[----:B------:R-:W-:Y:S01]  /*bbd0*/  SEL R75, R44, R45, P0 ;  /* 0x0000002d2c4b7207 */ /* 0x000fe20000000000 */
[----:B------:R-:W-:Y:S01]  /*bbe0*/  UIMAD.WIDE.U32 UR6, UR44, UR10, URZ ;  /* 0x0000000a2c0672a5 */ /* 0x000fe2000f8e003f */
[----:B------:R-:W-:Y:S01]  /*bbf0*/  SEL R71, R45, R44, P0 ;  /* 0x0000002c2d477207 */ /* 0x000fe20000000000 */
[----:B------:R-:W-:Y:S01]  /*bc00*/  IMAD.IADD R10, R7, 0x1, -R4 ;  /* 0x00000001070a7824 */ /* 0x000fe200078e0a04 */
[----:B------:R-:W0:Y:S01]  /*bc10*/  S2R R44, SR_CTAID.X ;  /* 0x00000000002c7919 */ /* 0x000e220000002500 */
[----:B------:R-:W3:Y:S01]  /*bc20*/  LDC R29, c[0x0][0xbe8] ;  /* 0x0002fa00ff1d7b82 */ /* 0x000ee20000000800 */
[----:B------:R-:W-:Y:S01]  /*bc30*/  LEA.HI R8, R8, R7, RZ, 0x2 ;  /* 0x0000000708087211 */ /* 0x000fe200078f10ff */
[----:B------:R-:W-:Y:S01]  /*bc40*/  UIMAD UR8, UR44, UR11, UR8 ;  /* 0x0000000b2c0872a4 */ /* 0x000fe2000f8e0208 */
[----:B------:R-:W-:-:S02]  /*bc50*/  SHF.R.S32.HI R9, RZ, 0x1f, R10 ;  /* 0x0000001fff097819 */ /* 0x000fc4000001140a */
[----:B------:R-:W-:Y:S01]  /*bc60*/  SHF.R.S32.HI R4, RZ, 0x7, R3 ;  /* 0x00000007ff047819 */ /* 0x000fe20000011403 */
[----:B------:R-:W-:Y:S01]  /*bc70*/  UIADD3 UR8, UR7, UR8, URZ ;  /* 0x0000000807087290 */ /* 0x000fe2000fffe03f */
[-C--:B------:R-:W-:Y:S02]  /*bc80*/  LEA.HI R12, R9, R10.reuse, RZ, 0x2 ;  /* 0x0000000a090c7211 */ /* 0x080fe400078f10ff */
[----:B------:R-:W-:Y:S02]  /*bc90*/  LOP3.LUT R8, R8, 0xfffffffc, RZ, 0xc0, !PT ;  /* 0xfffffffc08087812 */ /* 0x000fe400078ec0ff */
[--C-:B------:R-:W-:Y:S02]  /*bca0*/  SHF.R.S32.HI R14, RZ, 0x2, R12.reuse ;  /* 0x00000002ff0e7819 */ /* 0x100fe4000001140c */
[----:B------:R-:W-:Y:S01]  /*bcb0*/  SHF.R.S32.HI R5, RZ, 0x1f, R12 ;  /* 0x0000001fff057819 */ /* 0x000fe2000001140c */
[----:B------:R-:W-:Y:S01]  /*bcc0*/  IMAD.IADD R7, R7, 0x1, -R8 ;  /* 0x0000000107077824 */ /* 0x000fe200078e0a08 */
[----:B------:R-:W-:-:S02]  /*bcd0*/  LEA.HI R9, R9, R10, RZ, 0x5 ;  /* 0x0000000a09097211 */ /* 0x000fc400078f28ff */
[----:B------:R-:W-:Y:S02]  /*bce0*/  LEA.HI R5, R5, R14, RZ, 0x3 ;  /* 0x0000000e05057211 */ /* 0x000fe400078f18ff */
[----:B------:R-:W-:Y:S02]  /*bcf0*/  SEL R73, R40, R41, P0 ;  /* 0x0000002928497207 */ /* 0x000fe40000000000 */
[----:B------:R-:W-:Y:S01]  /*bd00*/  LOP3.LUT R3, R5, 0xfffffff8, RZ, 0xc0, !PT ;  /* 0xfffffff805037812 */ /* 0x000fe200078ec0ff */
[----:B------:R-:W-:Y:S01]  /*bd10*/  IMAD.HI R5, R4, 0x55555556, RZ ;  /* 0x5555555604057827 */ /* 0x000fe200078e02ff */
[----:B------:R-:W-:Y:S02]  /*bd20*/  SEL R69, R41, R40, P0 ;  /* 0x0000002829457207 */ /* 0x000fe40000000000 */
[----:B---3--:R-:W-:Y:S01]  /*bd30*/  ISETP.NE.AND P2, PT, R29, 0x1, PT ;  /* 0x000000011d00780c */ /* 0x008fe20003f45270 */
[----:B------:R-:W-:Y:S01]  /*bd40*/  IMAD.IADD R3, R14, 0x1, -R3 ;  /* 0x000000010e037824 */ /* 0x000fe200078e0a03 */
[----:B------:R-:W-:-:S02]  /*bd50*/  SHF.R.S32.HI R14, RZ, 0x5, R9 ;  /* 0x00000005ff0e7819 */ /* 0x000fc40000011409 */
[----:B------:R-:W-:Y:S02]  /*bd60*/  LEA.HI R5, R5, R5, RZ, 0x1 ;  /* 0x0000000505057211 */ /* 0x000fe400078f08ff */
[----:B------:R-:W-:Y:S01]  /*bd70*/  LEA.HI R9, R7, R7, RZ, 0x1 ;  /* 0x0000000707097211 */ /* 0x000fe200078f08ff */
[----:B------:R-:W-:Y:S01]  /*bd80*/  IMAD R3, R14, 0x10, R3 ;  /* 0x000000100e037824 */ /* 0x000fe200078e0203 */
[----:B------:R-:W-:Y:S01]  /*bd90*/  SEL R41, R34, R35, P0 ;  /* 0x0000002322297207 */ /* 0x000fe20000000000 */
[----:B------:R-:W-:Y:S01]  /*bda0*/  IMAD R8, R5, -0x3, R4 ;  /* 0xfffffffd05087824 */ /* 0x000fe200078e0204 */
[----:B------:R-:W-:Y:S01]  /*bdb0*/  LOP3.LUT R14, R9, 0x1ffffffe, RZ, 0xc0, !PT ;  /* 0x1ffffffe090e7812 */ /* 0x000fe200078ec0ff */
[----:B------:R-:W3:Y:S01]  /*bdc0*/  LDC.64 R4, c[0x0][0xbd8] ;  /* 0x0002f600ff047b82 */ /* 0x000ee20000000a00 */
        /* <DEDUP_REMOVED lines=9> */
[----:B------:R-:W0:Y:S01]  /*be60*/  @P2 LDC R35, c[0x0][0xbec] ;  /* 0x0002fb00ff232b82 */ /* 0x000e220000000800 */
[----:B------:R-:W-:Y:S01]  /*be70*/  SEL R81, R32, R33, P0 ;  /* 0x0000002120517207 */ /* 0x000fe20000000000 */
[----:B------:R-:W-:Y:S01]  /*be80*/  IMAD R44, R44, 0xc0, R7 ;  /* 0x000000c02c2c7824 */ /* 0x000fe200078e0207 */
[----:B------:R-:W-:Y:S01]  /*be90*/  SEL R77, R33, R32, P0 ;  /* 0x00000020214d7207 */ /* 0x000fe20000000000 */
[----:B------:R-:W-:Y:S01]  /*bea0*/  IMAD.U32 R9, RZ, RZ, UR7 ;  /* 0x00000007ff097e24 */ /* 0x000fe2000f8e00ff */
[----:B------:R-:W-:Y:S01]  /*beb0*/  SEL R13, R38, R39, P0 ;  /* 0x00000027260d7207 */ /* 0x000fe20000000000 */
[----:B------:R-:W-:Y:S01]  /*bec0*/  IMAD.U32 R8, RZ, RZ, UR6 ;  /* 0x00000006ff087e24 */ /* 0x000fe2000f8e00ff */
[----:B------:R-:W-:Y:S01]  /*bed0*/  SEL R53, R39, R38, P0 ;  /* 0x0000002627357207 */ /* 0x000fe20000000000 */
[----:B------:R-:W4:Y:S01]  /*bee0*/  @P2 LDC R52, c[0x0][0xbf0] ;  /* 0x0002fc00ff342b82 */ /* 0x000f220000000800 */
[----:B------:R-:W-:Y:S01]  /*bef0*/  SEL R65, R48, R49, P0 ;  /* 0x0000003130417207 */ /* 0x000fe20000000000 */
[----:B------:R-:W-:Y:S01]  /*bf00*/  IMAD.U32 R9, RZ, RZ, UR8 ;  /* 0x00000008ff097e24 */ /* 0x000fe2000f8e00ff */
[----:B------:R-:W-:Y:S01]  /*bf10*/  SEL R83, R36, R37, P0 ;  /* 0x0000002524537207 */ /* 0x000fe20000000000 */
[----:B------:R-:W-:Y:S01]  /*bf20*/  ULDC.64 UR6, c[0x0][0xb48] ;  /* 0x0002d20000067ab9 */ /* 0x000fe20000000a00 */
[----:B------:R-:W-:Y:S01]  /*bf30*/  SEL R79, R37, R36, P0 ;  /* 0x00000024254f7207 */ /* 0x000fe20000000000 */
[----:B---3--:R-:W-:Y:S01]  /*bf40*/  IMAD R18, R4, UR47, RZ ;  /* 0x0000002f04127c24 */ /* 0x008fe2000f8e02ff */
[----:B------:R-:W-:-:S02]  /*bf50*/  SEL R15, R30, R31, P0 ;  /* 0x0000001f1e0f7207 */ /* 0x000fc40000000000 */
[----:B------:R-:W-:Y:S01]  /*bf60*/  SEL R59, R31, R30, P0 ;  /* 0x0000001e1f3b7207 */ /* 0x000fe20000000000 */
[----:B------:R-:W-:Y:S01]  /*bf70*/  IMAD R5, R5, UR41, R18 ;  /* 0x0000002905057c24 */ /* 0x000fe2000f8e0212 */
[----:B------:R-:W-:Y:S02]  /*bf80*/  SEL R11, R46, R47, P0 ;  /* 0x0000002f2e0b7207 */ /* 0x000fe40000000000 */
[----:B------:R-:W-:Y:S02]  /*bf90*/  SEL R47, R47, R46, P0 ;  /* 0x0000002e2f2f7207 */ /* 0x000fe40000000000 */
[----:B------:R-:W3:Y:S01]  /*bfa0*/  @P2 LDC R46, c[0x0][0xbf0] ;  /* 0x0002fc00ff2e2b82 */ /* 0x000ee20000000800 */
[----:B------:R-:W-:Y:S01]  /*bfb0*/  SEL R61, R49, R48, P0 ;  /* 0x00000030313d7207 */ /* 0x000fe20000000000 */
[----:B0-----:R-:W-:Y:S01]  /*bfc0*/  @P2 IMAD.HI.U32 R35, R44, R35, RZ ;  /* 0x000000232c232227 */ /* 0x001fe200078e00ff */
[----:B------:R-:W-:Y:S02]  /*bfd0*/  SEL R25, R42, R43, P0 ;  /* 0x0000002b2a197207 */ /* 0x000fe40000000000 */
[----:B------:R-:W-:-:S02]  /*bfe0*/  SEL R37, R43, R42, P0 ;  /* 0x0000002a2b257207 */ /* 0x000fc40000000000 */
[----:B------:R-:W-:Y:S02]  /*bff0*/  SEL R49, R26, R27, P0 ;  /* 0x0000001b1a317207 */ /* 0x000fe40000000000 */
[----:B------:R-:W-:Y:S02]  /*c000*/  SEL R57, R27, R26, P0 ;  /* 0x0000001a1b397207 */ /* 0x000fe40000000000 */
[----:B------:R-:W-:Y:S02]  /*c010*/  LOP3.LUT R27, R12, 0x7ffffffc, RZ, 0xc0, !PT ;  /* 0x7ffffffc0c1b7812 */ /* 0x000fe400078ec0ff */
[----:B------:R-:W-:Y:S02]  /*c020*/  SEL R19, R50, R51, P0 ;  /* 0x0000003332137207 */ /* 0x000fe40000000000 */
[----:B------:R-:W-:Y:S01]  /*c030*/  MOV R23, UR5 ;  /* 0x0000000500177c02 */ /* 0x000fe20008000f00 */
[----:B------:R-:W-:Y:S01]  /*c040*/  IMAD.U32 R23, RZ, RZ, UR9 ;  /* 0x00000009ff177e24 */ /* 0x000fe2000f8e00ff */
[----:B------:R-:W-:Y:S01]  /*c050*/  SEL R21, R54, R55, P0 ;  /* 0x0000003736157207 */ /* 0x000fe20000000000 */
[C---:B------:R-:W-:Y:S01]  /*c060*/  IMAD.IADD R27, R10.reuse, 0x1, -R27 ;  /* 0x000000010a1b7824 */ /* 0x040fe200078e0a1b */
[----:B------:R-:W-:Y:S01]  /*c070*/  LOP3.LUT P1, RZ, R10, 0x3, RZ, 0xc0, !PT ;  /* 0x000000030aff7812 */ /* 0x000fe2000782c0ff */
[----:B------:R-:W-:Y:S01]  /*c080*/  IMAD.WIDE.U32 R22, R4, UR41, R22 ;  /* 0x0000002904167c25 */ /* 0x000fe2000f8e0016 */
[----:B------:R-:W-:Y:S01]  /*c090*/  SEL R17, R51, R50, P0 ;  /* 0x0000003233117207 */ /* 0x000fe20000000000 */
[----:B------:R-:W-:Y:S01]  /*c0a0*/  ULDC.64 UR8, c[0x0][0xb28] ;  /* 0x0002ca0000087ab9 */ /* 0x000fe20000000a00 */
[----:B------:R-:W-:Y:S01]  /*c0b0*/  SEL R55, R55, R54, P0 ;  /* 0x0000003637377207 */ /* 0x000fe20000000000 */
[----:B------:R-:W-:Y:S01]  /*c0c0*/  IMAD.IADD R23, R23, 0x1, R5 ;  /* 0x0000000117177824 */ /* 0x000fe200078e0205 */
[----:B--2---:R-:W-:Y:S01]  /*c0d0*/  LOP3.LUT R34, R6, 0x2, RZ, 0x3c, !PT ;  /* 0x0000000206227812 */ /* 0x004fe200078e3cff */
[----:B------:R-:W-:Y:S04]  /*c0e0*/  SHFL.IDX PT, R33, R89, R6, 0x1c1f ;  /* 0x001c1f0659217589 */ /* 0x000fe800000e0000 */
[----:B------:R-:W0:Y:S04]  /*c0f0*/  SHFL.IDX PT, R38, R85, R34, 0x1c1f ;  /* 0x001c1f2255267589 */ /* 0x000e2800000e0000 */
[----:B------:R-:W-:Y:S04]  /*c100*/  SHFL.IDX PT, R7, R91, R6, 0x1c1f ;  /* 0x001c1f065b077589 */ /* 0x000fe800000e0000 */
[----:B------:R2:W-:Y:S04]  /*c110*/  SHFL.IDX PT, R30, R67, R6, 0x1c1f ;  /* 0x001c1f06431e7589 */ /* 0x0005e800000e0000 */
[----:B------:R-:W5:Y:S04]  /*c120*/  SHFL.IDX PT, R36, R87, R34, 0x1c1f ;  /* 0x001c1f2257247589 */ /* 0x000f6800000e0000 */
[----:B------:R1:W-:Y:S01]  /*c130*/  SHFL.IDX PT, R31, R65, R6, 0x1c1f ;  /* 0x001c1f06411f7589 */ /* 0x0003e200000e0000 */
[----:B--2---:R-:W2:Y:S03]  /*c140*/  LDC R67, c[0x0][0xc50] ;  /* 0x00031400ff437b82 */ /* 0x004ea60000000800 */
[----:B------:R4:W-:Y:S04]  /*c150*/  SHFL.IDX PT, R43, R73, R6, 0x1c1f ;  /* 0x001c1f06492b7589 */ /* 0x0009e800000e0000 */
[----:B------:R-:W-:Y:S01]  /*c160*/  SHFL.IDX PT, R40, R81, R6, 0x1c1f ;  /* 0x001c1f0651287589 */ /* 0x000fe200000e0000 */
[----:B0-----:R-:W-:Y:S01]  /*c170*/  SEL R4, R33, R38, P0 ;  /* 0x0000002621047207 */ /* 0x001fe20000000000 */
[----:B-1----:R-:W0:Y:S02]  /*c180*/  LDC.64 R64, c[0x0][0xb40] ;  /* 0x0002d000ff407b82 */ /* 0x002e240000000a00 */
[----:B------:R-:W-:Y:S04]  /*c190*/  SHFL.IDX PT, R39, R83, R6, 0x1c1f ;  /* 0x001c1f0653277589 */ /* 0x000fe800000e0000 */
[----:B------:R-:W-:Y:S02]  /*c1a0*/  SHFL.IDX PT, R32, R75, R6, 0x1c1f ;  /* 0x001c1f064b207589 */ /* 0x000fe400000e0000 */
[----:B----4-:R-:W1:Y:S02]  /*c1b0*/  @P2 LDC R73, c[0x0][0xbec] ;  /* 0x0002fb00ff492b82 */ /* 0x010e640000000800 */
[----:B------:R-:W-:Y:S01]  /*c1c0*/  SHFL.IDX PT, R16, R49, R6, 0x1c1f ;  /* 0x001c1f0631107589 */ /* 0x000fe200000e0000 */
[----:B-----5:R-:W-:-:S02]  /*c1d0*/  SEL R5, R7, R36, P0 ;  /* 0x0000002407057207 */ /* 0x020fc40000000000 */
[----:B------:R-:W-:Y:S01]  /*c1e0*/  SEL R7, R36, R7, P0 ;  /* 0x0000000724077207 */ /* 0x000fe20000000000 */
[----:B------:R-:W-:Y:S04]  /*c1f0*/  SHFL.IDX PT, R15, R15, R6, 0x1c1f ;  /* 0x001c1f060f0f7589 */ /* 0x000fe800000e0000 */
[----:B------:R-:W-:Y:S04]  /*c200*/  SHFL.IDX PT, R14, R41, R6, 0x1c1f ;  /* 0x001c1f06290e7589 */ /* 0x000fe800000e0000 */
[----:B------:R-:W-:Y:S01]  /*c210*/  SHFL.IDX PT, R13, R13, R6, 0x1c1f ;  /* 0x001c1f060d0d7589 */ /* 0x000fe200000e0000 */
[----:B0-----:R-:W-:-:S03]  /*c220*/  IMAD R36, R64, UR47, RZ ;  /* 0x0000002f40247c24 */ /* 0x001fc6000f8e02ff */
[----:B------:R-:W-:Y:S01]  /*c230*/  SHFL.IDX PT, R12, R25, R6, 0x1c1f ;  /* 0x001c1f06190c7589 */ /* 0x000fe200000e0000 */
[----:B------:R-:W-:-:S03]  /*c240*/  IMAD.WIDE.U32 R8, R64, UR41, R8 ;  /* 0x0000002940087c25 */ /* 0x000fc6000f8e0008 */
[----:B------:R-:W-:Y:S01]  /*c250*/  SHFL.IDX PT, R11, R11, R6, 0x1c1f ;  /* 0x001c1f060b0b7589 */ /* 0x000fe200000e0000 */
[----:B-1----:R-:W-:-:S03]  /*c260*/  @P2 IMAD.HI.U32 R73, R44, R73, RZ ;  /* 0x000000492c492227 */ /* 0x002fc600078e00ff */
        /* <DEDUP_REMOVED lines=8> */
[----:B---3--:R-:W-:Y:S01]  /*c2f0*/  @P2 SHF.R.U32.HI R33, RZ, R46, R35 ;  /* 0x0000002eff212219 */ /* 0x008fe20000011623 */
[----:B--2---:R-:W-:Y:S01]  /*c300*/  IMAD R67, R67, R38, UR4 ;  /* 0x0000000443437e24 */ /* 0x004fe2000f8e0226 */
        /* <DEDUP_REMOVED lines=19> */
[----:B---3--:R-:W-:Y:S01]  /*c440*/  IMAD.MOV.U32 R37, RZ, RZ, R44 ;  /* 0x000000ffff257224 */ /* 0x008fe200078e002c */
[----:B------:R-:W-:Y:S01]  /*c450*/  @P2 SHF.R.U32.HI R37, RZ, R52, R73 ;  /* 0x00000034ff252219 */ /* 0x000fe20000011649 */
[----:B------:R-:W-:-:S04]  /*c460*/  VIADD R52, R28, 0x8 ;  /* 0x000000081c347836 */ /* 0x000fc80000000000 */
[----:B------:R-:W-:Y:S01]  /*c470*/  IMAD.MOV R38, RZ, RZ, -R37 ;  /* 0x000000ffff267224 */ /* 0x000fe200078e0a25 */
[----:B--2---:R-:W-:Y:S01]  /*c480*/  MOV R34, R8 ;  /* 0x0000000800227202 */ /* 0x004fe20000000f00 */
        /* <DEDUP_REMOVED lines=91> */
[----:B------:R-:W-:Y:S02]  /*ca40*/  @!P3 LOP3.LUT R27, R27, 0xfffffffe, RZ, 0xc0, !PT ;  /* 0xfffffffe1b1bb812 */ /* 0x000fe400078ec0ff */
[----:B------:R-:W-:Y:S02]  /*ca50*/  @!P5 LOP3.LUT R33, R33, 0xfffffffe, RZ, 0xc0, !PT ;  /* 0xfffffffe2121d812 */ /* 0x000fe400078ec0ff */
[----:B------:R-:W-:Y:S01]  /*ca60*/  @!P1 LEA.HI R0, R0, R0, RZ, 0x1 ;  /* 0x0000000000009211 */ /* 0x000fe200078f08ff */
[----:B0-----:R-:W-:Y:S01]  /*ca70*/  @!P3 IMAD.WIDE R28, R27, 0x4, R46 ;  /* 0x000000041b1cb825 */ /* 0x001fe200078e022e */
        /* <DEDUP_REMOVED lines=16> */
.L_x_12704:
[----:B------:R-:W-:Y:S05]  /*cb80*/  BSYNC B0 ;  /* 0x0000000000007941 */ /* 0x000fea0003800000 */
.L_x_12703:
        /* <DEDUP_REMOVED lines=68> */
.L_x_12702:
        /* <DEDUP_REMOVED lines=8> */
[----:B-1----:R-:W-:-:S03]  /*d050*/  IMAD R3, R6, UR4, RZ ;  /* 0x0000000406037c24 */ /* 0x002fc6000f8e02ff */
[----:B------:R-:W-:-:S04]  /*d060*/  IADD3 R0, R0, -0x80, RZ ;  /* 0xffffff8000007810 */ /* 0x000fc80007ffe0ff */
        /* <DEDUP_REMOVED lines=48> */
.L_x_12664:
        /* <DEDUP_REMOVED lines=18> */
.L_x_12705:
[----:B------:R-:W-:Y:S01]  /*d490*/  ULDC UR44, c[0x0][0xc50] ;  /* 0x00031400002c7ab9 */ /* 0x000fe20000000800 */
[----:B------:R-:W-:Y:S01]  /*d4a0*/  UMOV UR36, UR6 ;  /* 0x0000000600247c82 */ /* 0x000fe20008000000 */
[----:B------:R-:W-:-:S11]  /*d4b0*/  UISETP.NE.AND UP0, UPT, UR44, 0x1, UPT ;  /* 0x000000012c00788c */ /* 0x000fd6000bf05270 */
[----:B------:R-:W-:Y:S01]  /*d4c0*/  @UP0 ULDC UR4, c[0x0][0xc54] ;  /* 0x0003150000040ab9 */ /* 0x000fe20000000800 */
[----:B------:R-:W-:Y:S01]  /*d4d0*/  @UP0 ULDC UR7, c[0x0][0xc58] ;  /* 0x0003160000070ab9 */ /* 0x000fe20000000800 */
[----:B------:R-:W-:-:S04]  /*d4e0*/  UIMAD.WIDE.U32 UR4, UR6, UR4, URZ ;  /* 0x00000004060472a5 */ /* 0x000fc8000f8e003f */
[----:B------:R-:W-:-:S12]  /*d4f0*/  @UP0 USHF.R.U32.HI UR36, URZ, UR7, UR5 ;  /* 0x000000073f240299 */ /* 0x000fd80008011605 */
.L_x_12706:
[----:B------:R-:W-:Y:S01]  /*d500*/  ISETP.GE.AND P0, PT, R26, RZ, PT ;  /* 0x000000ff1a00720c */ /* 0x000fe20003f06270 */
[----:B------:R-:W-:Y:S01]  /*d510*/  UIADD3 UR4, -UR36, URZ, URZ ;  /* 0x0000003f24047290 */ /* 0x000fe2000fffe13f */
[----:B------:R-:W-:Y:S01]  /*d520*/  IMAD.MOV.U32 R0, RZ, RZ, 0x1 ;  /* 0x00000001ff007424 */ /* 0x000fe200078e00ff */
[----:B------:R-:W-:Y:S01]  /*d530*/  MOV R4, 0x1 ;  /* 0x0000000100047802 */ /* 0x000fe20000000f00 */
[----:B------:R-:W-:Y:S01]  /*d540*/  IMAD.MOV.U32 R3, RZ, RZ, RZ ;  /* 0x000000ffff037224 */ /* 0x000fe200078e00ff */
[----:B------:R-:W-:-:S08]  /*d550*/  UIMAD UR44, UR44, UR4, UR6 ;  /* 0x000000042c2c72a4 */ /* 0x000fd0000f8e0206 */
        /* <DEDUP_REMOVED lines=15> */
[----:B0-----:R-:W-:-:S04]  /*d650*/  UIMAD UR39, UR39, 0xc0, URZ ;  /* 0x000000c0272778a4 */ /* 0x001fc8000f8e023f */
        /* <DEDUP_REMOVED lines=10> */
[----:B------:R-:W-:Y:S02]  /*d700*/  USHF.R.U32.HI UR10, URZ, 0x10, UR44 ;  /* 0x000000103f0a7899 */ /* 0x000fe4000801162c */
[----:B------:R-:W-:Y:S02]  /*d710*/  ULEA.HI.SX32 UR4, UR7, UR4, 0x1a ;  /* 0x0000000407047291 */ /* 0x000fe4000f8fd23f */
[----:B------:R-:W-:-:S02]  /*d720*/  ULOP3.LUT UR44, UR44, 0xffff, URZ, 0xc0, !UPT ;  /* 0x0000ffff2c2c7892 */ /* 0x000fc4000f8ec03f */
        /* <DEDUP_REMOVED lines=41> */
.L_x_12708:
[----:B------:R-:W-:Y:S01]  /*d9c0*/  UIMAD UR44, UR44, UR4, URZ ;  /* 0x000000042c2c72a4 */ /* 0x000fe2000f8e023f */
[----:B------:R-:W-:-:S05]  /*d9d0*/  IMAD.U32 R3, RZ, RZ, UR9 ;  /* 0x00000009ff037e24 */ /* 0x000fca000f8e00ff */
        /* <DEDUP_REMOVED lines=31> */
.L_x_12709:
        /* <DEDUP_REMOVED lines=20> */
.L_x_12710:
        /* <DEDUP_REMOVED lines=20> */
.L_x_12711:
[----:B------:R-:W-:-:S13]  /*de50*/  LOP3.LUT P6, RZ, R17, 0x1bf, RZ, 0xc0, !PT ;  /* 0x000001bf11ff7812 */ /* 0x000fda00078cc0ff */
[----:B------:R-:W-:Y:S05]  /*de60*/  @!P6 BRA `(.L_x_12712) ;  /* 0x000000000040e947 */ /* 0x000fea0003800000 */
[----:B------:R-:W-:Y:S01]  /*de70*/  MOV R14, 0x0 ;  /* 0x00000000000e7802 */ /* 0x000fe20000000f00 */
[----:B------:R-:W-:Y:S01]  /*de80*/  ULDC.64 UR4, c[0x4][0x1c8] ;  /* 0x0100720000047ab9 */ /* 0x000fe20000000a00 */
[----:B------:R-:W-:Y:S01]  /*de90*/  ULDC.64 UR6, c[0x4][0x1d0] ;  /* 0x0100740000067ab9 */ /* 0x000fe20000000a00 */
[----:B------:R-:W-:Y:S01]  /*dea0*/  IMAD.U32 R4, RZ, RZ, UR4 ;  /* 0x00000004ff047e24 */ /* 0x000fe2000f8e00ff */
[----:B------:R-:W-:Y:S01]  /*deb0*/  MOV R12, 0x1 ;  /* 0x00000001000c7802 */ /* 0x000fe20000000f00 */
        /* <DEDUP_REMOVED lines=11> */
.L_x_12712:
        /* <DEDUP_REMOVED lines=26> */
[----:B------:R-:W-:Y:S02]  /*e110*/  LOP3.LUT R22, R3, 0x640, R22, 0xf8, !PT ;  /* 0x0000064003167812 */ /* 0x000fe400078ef816 */
[----:B------:R-:W-:Y:S02]  /*e120*/  LOP3.LUT R17, R17, R8, RZ, 0xfc, !PT ;  /* 0x0000000811117212 */ /* 0x000fe400078efcff */
[----:B------:R-:W-:Y:S02]  /*e130*/  SHF.R.U32.HI R29, RZ, 0x3, R27 ;  /* 0x00000003ff1d7819 */ /* 0x000fe4000001161b */
[----:B------:R-:W-:Y:S02]  /*e140*/  P2R R24, PR, RZ, 0x2 ;  /* 0x00000002ff187803 */ /* 0x000fe40000000000 */
[----:B--2---:R-:W-:Y:S02]  /*e150*/  SHF.R.S32.HI R18, RZ, 0x1f, R23 ;  /* 0x0000001fff127819 */ /* 0x004fe40000011417 */
[----:B------:R-:W-:Y:S01]  /*e160*/  SEL R19, R23, RZ, !P1 ;  /* 0x000000ff17137207 */ /* 0x000fe20004800000 */
[----:B------:R-:W-:Y:S06]  /*e170*/  BRA.DIV UR4, `(.L_x_12713) ;  /* 0x0000002604207947 */ /* 0x000fec000b800000 */
[----:B------:R0:W1:Y:S02]  /*e180*/  SHFL.IDX PT, R14, R2, RZ, 0x1f ;  /* 0x00001fff020e7589 */ /* 0x00006400000e0000 */
.L_x_12762:
[----:B-1----:R-:W-:Y:S02]  /*e190*/  ISETP.NE.AND P0, PT, R14, RZ, PT ;  /* 0x000000ff0e00720c */ /* 0x002fe40003f05270 */
[----:B------:R-:W-:-:S04]  /*e1a0*/  PLOP3.LUT P2, PT, PT, PT, PT, 0x8, 0x0 ;  /* 0x000000000000781c */ /* 0x000fc80003f4e170 */
[----:B------:R-:W-:-:S07]  /*e1b0*/  P2R R25, PR, RZ, 0x4 ;  /* 0x00000004ff197803 */ /* 0x000fce0000000000 */
[----:B------:R-:W-:Y:S05]  /*e1c0*/  @P0 BRA `(.L_x_12714) ;  /* 0x0000000400240947 */ /* 0x000fea0003800000 */
[----:B------:R-:W-:-:S06]  /*e1d0*/  UIADD3 UR4, UR41, -0x1, URZ ;  /* 0xffffffff29047890 */ /* 0x000fcc000fffe03f */
[----:B------:R-:W-:Y:S01]  /*e1e0*/  IMAD.U32 R3, RZ, RZ, UR4 ;  /* 0x00000004ff037e24 */ /* 0x000fe2000f8e00ff */
[----:B------:R-:W-:-:S03]  /*e1f0*/  UMOV UR4, 0xffffffff ;  /* 0xffffffff00047882 */ /* 0x000fc60000000000 */
[----:B------:R-:W-:Y:S05]  /*e200*/  BRA.DIV UR4, `(.L_x_12715) ;  /* 0x00000026041c7947 */ /* 0x000fea000b800000 */
[----:B------:R-:W-:-:S13]  /*e210*/  ELECT P6, URZ, PT ;  /* 0x00000000003f782f */ /* 0x000fda00038c0000 */
.L_x_12765:
[----:B------:R-:W-:Y:S05]  /*e220*/  @!P6 BRA `(.L_x_12714) ;  /* 0x00000004000ce947 */ /* 0x000fea0003800000 */
[----:B------:R-:W-:Y:S02]  /*e230*/  IMAD.MOV.U32 R0, RZ, RZ, 0x1 ;  /* 0x00000001ff007424 */ /* 0x000fe400078e00ff */
[----:B------:R-:W-:-:S03]  /*e240*/  IMAD.MOV.U32 R19, RZ, RZ, R23 ;  /* 0x000000ffff137224 */ /* 0x000fc600078e0017 */
[----:B------:R-:W-:Y:S01]  /*e250*/  SHF.L.U32 R0, R0, 0x1f, RZ ;  /* 0x0000001f00007819 */ /* 0x000fe200000006ff */
[----:B------:R-:W-:Y:S06]  /*e260*/  @!P1 BRA `(.L_x_12716) ;  /* 0x0000000000489947 */ /* 0x000fec0003800000 */
[----:B------:R-:W1:Y:S01]  /*e270*/  LDC R8, c[0x0][0x43c] ;  /* 0x00010f00ff087b82 */ /* 0x000e620000000800 */
[----:B------:R-:W-:Y:S01]  /*e280*/  MOV R9, R3 ;  /* 0x0000000300097202 */ /* 0x000fe20000000f00 */
        /* <DEDUP_REMOVED lines=16> */
.L_x_12716:
[----:B------:R-:W2:Y:S01]  /*e390*/  SYNCS.PHASECHK.TRANS64.TRYWAIT P0, [UR38+0x12480], R0 ;  /* 0x01248000ff0075a7 */ /* 0x000ea20008000166 */
[----:B------:R-:W-:Y:S01]  /*e3a0*/  ISETP.NE.AND P1, PT, R16, RZ, PT ;  /* 0x000000ff1000720c */ /* 0x000fe20003f25270 */
[----:B--2---:R-:W-:-:S12]  /*e3b0*/  @!P0 BRA `(.L_x_12717) ;  /* 0x0000002000d08947 */ /* 0x004fd80003800000 */
.L_x_12766:
[----:B------:R-:W-:Y:S05]  /*e3c0*/  @P1 BRA `(.L_x_12718) ;  /* 0x0000000000141947 */ /* 0x000fea0003800000 */
[----:B------:R-:W-:Y:S01]  /*e3d0*/  LOP3.LUT P0, RZ, R27, 0x1f, RZ, 0xc0, !PT ;  /* 0x0000001f1bff7812 */ /* 0x000fe2000780c0ff */
[----:B-1----:R-:W-:-:S04]  /*e3e0*/  IMAD.MOV.U32 R4, RZ, RZ, 0x2800 ;  /* 0x00002800ff047424 */ /* 0x002fc800078e00ff */
[----:B------:R2:W-:Y:S08]  /*e3f0*/  SYNCS.ARRIVE.TRANS64 RZ, [UR38+0x12470], R4 ;  /* 0x01247004ffff79a7 */ /* 0x0005f00008000026 */
[----:B--2---:R-:W-:Y:S05]  /*e400*/  @!P0 BRA `(.L_x_12718) ;  /* 0x0000000000048947 */ /* 0x004fea0003800000 */
[----:B------:R-:W-:Y:S01]  /*e410*/  BPT.TRAP 0x1 ;  /* 0x000000040000795c */ /* 0x000fe20000300000 */
.L_x_12718:
        /* <DEDUP_REMOVED lines=15> */
.L_x_12767:
[----:B------:R-:W-:Y:S05]  /*e510*/  @P1 BRA `(.L_x_12720) ;  /* 0x0000000000141947 */ /* 0x000fea0003800000 */
[----:B------:R-:W-:Y:S01]  /*e520*/  LOP3.LUT P0, RZ, R27, 0x1f, RZ, 0xc0, !PT ;  /* 0x0000001f1bff7812 */ /* 0x000fe2000780c0ff */
[----:B-1----:R-:W-:-:S04]  /*e530*/  IMAD.MOV.U32 R0, RZ, RZ, 0x2800 ;  /* 0x00002800ff007424 */ /* 0x002fc800078e00ff */
[----:B------:R2:W-:Y:S08]  /*e540*/  SYNCS.ARRIVE.TRANS64 RZ, [UR38+0x12430], R0 ;  /* 0x01243000ffff79a7 */ /* 0x0005f00008000026 */
[----:B--2---:R-:W-:Y:S05]  /*e550*/  @!P0 BRA `(.L_x_12720) ;  /* 0x0000000000048947 */ /* 0x004fea0003800000 */
[----:B------:R-:W-:Y:S01]  /*e560*/  BPT.TRAP 0x1 ;  /* 0x000000040000795c */ /* 0x000fe20000300000 */
.L_x_12720:
        /* <DEDUP_REMOVED lines=12> */
[----:B------:R-:W-:-:S04]  /*e630*/  UMOV UR12, UR36 ;  /* 0x00000024000c7c82 */ /* 0x000fc80008000000 */
[----:B------:R2:W-:Y:S02]  /*e640*/  UTMALDG.4D [UR8], [UR4], desc[UR6] ;  /* 0x00000608040075b4 */ /* 0x0005e40008019000 */
[----:B--2---:R-:W-:Y:S01]  /*e650*/  NOP ;  /* 0x0000000000007918 */ /* 0x004fe20000000000 */
.L_x_12714:
        /* <DEDUP_REMOVED lines=16> */
[----:B-1----:R-:W-:Y:S01]  /*e760*/  IMAD.U32 R4, RZ, RZ, UR6 ;  /* 0x00000006ff047e24 */ /* 0x002fe2000f8e00ff */
        /* <DEDUP_REMOVED lines=11> */
.L_x_12721:
[----:B------:R-:W2:Y:S01]  /*e820*/  LDC R6, c[0x0][0x448] ;  /* 0x00011200ff067b82 */ /* 0x000ea20000000800 */
[----:B------:R-:W3:Y:S01]  /*e830*/  S2R R9, SR_CTAID.X ;  /* 0x0000000000097919 */ /* 0x000ee20000002500 */
[----:B-1----:R-:W-:Y:S01]  /*e840*/  IMAD.SHL.U32 R0, R27, 0x10, RZ ;  /* 0x000000101b007824 */ /* 0x002fe200078e00ff */
[----:B------:R-:W-:Y:S01]  /*e850*/  UMOV UR4, UR46 ;  /* 0x0000002e00047c82 */ /* 0x000fe20008000000 */
[C---:B------:R-:W-:Y:S01]  /*e860*/  IMAD.SHL.U32 R3, R29.reuse, 0x80, RZ ;  /* 0x000000801d037824 */ /* 0x040fe200078e00ff */
[----:B------:R-:W-:Y:S01]  /*e870*/  UMOV UR5, UR45 ;  /* 0x0000002d00057c82 */ /* 0x000fe20008000000 */
[----:B------:R-:W-:Y:S01]  /*e880*/  IMAD.SHL.U32 R4, R29, 0x10, RZ ;  /* 0x000000101d047824 */ /* 0x000fe200078e00ff */
[----:B------:R-:W-:Y:S01]  /*e890*/  LOP3.LUT R0, R0, 0x30, RZ, 0xe2, !PT ;  /* 0x0000003000007812 */ /* 0x000fe200078ee2ff */
[----:B------:R-:W-:Y:S01]  /*e8a0*/  IMAD.SHL.U32 R20, R27, 0x20, RZ ;  /* 0x000000201b147824 */ /* 0x000fe200078e00ff */
[----:B------:R-:W-:Y:S02]  /*e8b0*/  ULDC.64 UR6, c[0x0][0x2c8] ;  /* 0x0000b20000067ab9 */ /* 0x000fe40000000a00 */
[----:B------:R-:W-:-:S02]  /*e8c0*/  LOP3.LUT R3, R0, 0x180, R3, 0xf8, !PT ;  /* 0x0000018000037812 */ /* 0x000fc400078ef803 */
[----:B------:R-:W-:Y:S02]  /*e8d0*/  LOP3.LUT R20, R20, 0x60, RZ, 0xc0, !PT ;  /* 0x0000006014147812 */ /* 0x000fe400078ec0ff */
[----:B------:R-:W-:Y:S01]  /*e8e0*/  LOP3.LUT R4, R3, 0x30, R4, 0x78, !PT ;  /* 0x0000003003047812 */ /* 0x000fe200078e7804 */
[----:B------:R-:W-:-:S05]  /*e8f0*/  IMAD.SHL.U32 R3, R27, 0x10, RZ ;  /* 0x000000101b037824 */ /* 0x000fca00078e00ff */
[----:B------:R-:W-:Y:S02]  /*e900*/  LOP3.LUT R3, R3, 0x40, RZ, 0xc0, !PT ;  /* 0x0000004003037812 */ /* 0x000fe400078ec0ff */
[----:B--2---:R-:W-:Y:S02]  /*e910*/  ISETP.NE.AND P0, PT, R6, 0x1, PT ;  /* 0x000000010600780c */ /* 0x004fe40003f05270 */
[----:B------:R-:W-:Y:S02]  /*e920*/  IADD3 R28, R4, R3, R28 ;  /* 0x00000003041c7210 */ /* 0x000fe40007ffe01c */
[----:B------:R-:W-:Y:S02]  /*e930*/  LEA.HI R4, R16, R20, RZ, 0x1e ;  /* 0x0000001410047211 */ /* 0x000fe400078ff0ff */
[----:B------:R-:W-:-:S03]  /*e940*/  SHF.R.S32.HI R20, RZ, 0x1f, R26 ;  /* 0x0000001fff147819 */ /* 0x000fc6000001141a */
[----:B---3--:R-:W-:Y:S02]  /*e950*/  IMAD R9, R9, 0xc0, R4 ;  /* 0x000000c009097824 */ /* 0x008fe400078e0204 */
[----:B------:R-:W1:Y:S02]  /*e960*/  LDC.64 R4, c[0x0][0x2e0] ;  /* 0x0000b800ff047b82 */ /* 0x000e640000000a00 */
[----:B------:R-:W-:Y:S02]  /*e970*/  VIADD R7, R9, 0x80 ;  /* 0x0000008009077836 */ /* 0x000fe40000000000 */
[----:B------:R-:W-:-:S04]  /*e980*/  IMAD.MOV.U32 R11, RZ, RZ, R9 ;  /* 0x000000ffff0b7224 */ /* 0x000fc800078e0009 */
[----:B------:R-:W2:Y:S08]  /*e990*/  @P0 LDC R8, c[0x0][0x44c] ;  /* 0x00011300ff080b82 */ /* 0x000eb00000000800 */
[----:B------:R-:W3:Y:S08]  /*e9a0*/  @P0 LDC R12, c[0x0][0x44c] ;  /* 0x00011300ff0c0b82 */ /* 0x000ef00000000800 */
[----:B------:R-:W4:Y:S08]  /*e9b0*/  @P0 LDC R10, c[0x0][0x450] ;  /* 0x00011400ff0a0b82 */ /* 0x000f300000000800 */
[----:B------:R-:W5:Y:S01]  /*e9c0*/  @P0 LDC R13, c[0x0][0x450] ;  /* 0x00011400ff0d0b82 */ /* 0x000f620000000800 */
[----:B--2---:R-:W-:-:S04]  /*e9d0*/  @P0 IMAD.HI.U32 R3, R9, R8, RZ ;  /* 0x0000000809030227 */ /* 0x004fc800078e00ff */
[----:B---3--:R-:W-:Y:S01]  /*e9e0*/  @P0 IMAD.HI.U32 R8, R7, R12, RZ ;  /* 0x0000000c07080227 */ /* 0x008fe200078e00ff */
[----:B----4-:R-:W-:Y:S02]  /*e9f0*/  @P0 SHF.R.U32.HI R11, RZ, R10, R3 ;  /* 0x0000000aff0b0219 */ /* 0x010fe40000011603 */
[----:B------:R-:W-:-:S03]  /*ea00*/  MOV R3, R7 ;  /* 0x0000000700037202 */ /* 0x000fc60000000f00 */
[----:B------:R-:W-:Y:S01]  /*ea10*/  IMAD.MOV R10, RZ, RZ, -R11 ;  /* 0x000000ffff0a7224 */ /* 0x000fe200078e0a0b */
[----:B-----5:R-:W-:Y:S01]  /*ea20*/  @P0 SHF.R.U32.HI R3, RZ, R13, R8 ;  /* 0x0000000dff030219 */ /* 0x020fe20000011608 */
[----:B-1----:R-:W-:Y:S02]  /*ea30*/  IMAD R8, R20, R4, RZ ;  /* 0x0000000414087224 */ /* 0x002fe400078e02ff */
[----:B------:R-:W-:Y:S02]  /*ea40*/  IMAD R9, R6, R10, R9 ;  /* 0x0000000a06097224 */ /* 0x000fe400078e0209 */
[C---:B------:R-:W-:Y:S01]  /*ea50*/  IMAD R13, R26.reuse, R5, R8 ;  /* 0x000000051a0d7224 */ /* 0x040fe200078e0208 */
[----:B------:R-:W-:Y:S01]  /*ea60*/  SHF.R.S32.HI R8, RZ, 0x1f, R11 ;  /* 0x0000001fff087819 */ /* 0x000fe2000001140b */
[----:B------:R-:W-:Y:S01]  /*ea70*/  IMAD.WIDE.U32 R4, R26, R4, UR4 ;  /* 0x000000041a047e25 */ /* 0x000fe2000f8e0004 */
[----:B------:R-:W-:-:S03]  /*ea80*/  ULDC.64 UR4, c[0x0][0x2d0] ;  /* 0x0000b40000047ab9 */ /* 0x000fc60000000a00 */
[----:B------:R-:W-:Y:S02]  /*ea90*/  IMAD R8, R8, UR4, RZ ;  /* 0x0000000408087c24 */ /* 0x000fe4000f8e02ff */
[----:B------:R-:W-:Y:S02]  /*eaa0*/  IMAD.IADD R5, R5, 0x1, R13 ;  /* 0x0000000105057824 */ /* 0x000fe400078e020d */
[C---:B------:R-:W-:Y:S01]  /*eab0*/  IMAD R13, R11.reuse, UR5, R8 ;  /* 0x000000050b0d7c24 */ /* 0x040fe2000f8e0208 */
[----:B------:R-:W-:Y:S01]  /*eac0*/  SHF.R.S32.HI R8, RZ, 0x1f, R9 ;  /* 0x0000001fff087819 */ /* 0x000fe20000011409 */
[----:B------:R-:W-:-:S04]  /*ead0*/  IMAD.WIDE.U32 R10, R11, UR4, R4 ;  /* 0x000000040b0a7c25 */ /* 0x000fc8000f8e0004 */
[----:B------:R-:W-:Y:S02]  /*eae0*/  IMAD R8, R8, UR6, RZ ;  /* 0x0000000608087c24 */ /* 0x000fe4000f8e02ff */
[----:B------:R-:W-:Y:S02]  /*eaf0*/  IMAD.IADD R11, R11, 0x1, R13 ;  /* 0x000000010b0b7824 */ /* 0x000fe400078e020d */
[C---:B------:R-:W-:Y:S01]  /*eb00*/  IMAD R13, R9.reuse, UR7, R8 ;  /* 0x00000007090d7c24 */ /* 0x040fe2000f8e0208 */
[----:B------:R-:W-:Y:S01]  /*eb10*/  SHF.R.S32.HI R8, RZ, 0x1f, R3 ;  /* 0x0000001fff087819 */ /* 0x000fe20000011403 */
[----:B------:R-:W-:-:S04]  /*eb20*/  IMAD.WIDE.U32 R10, R9, UR6, R10 ;  /* 0x00000006090a7c25 */ /* 0x000fc8000f8e000a */
[----:B------:R-:W-:Y:S02]  /*eb30*/  IMAD.MOV R9, RZ, RZ, -R3 ;  /* 0x000000ffff097224 */ /* 0x000fe400078e0a03 */
[----:B------:R-:W-:Y:S02]  /*eb40*/  IMAD R8, R8, UR4, RZ ;  /* 0x0000000408087c24 */ /* 0x000fe4000f8e02ff */
[----:B------:R-:W-:-:S04]  /*eb50*/  IMAD.WIDE.U32 R4, R3, UR4, R4 ;  /* 0x0000000403047c25 */ /* 0x000fc8000f8e0004 */
[----:B------:R-:W-:Y:S02]  /*eb60*/  IMAD R7, R6, R9, R7 ;  /* 0x0000000906077224 */ /* 0x000fe400078e0207 */
[----:B------:R-:W-:Y:S01]  /*eb70*/  IMAD R3, R3, UR5, R8 ;  /* 0x0000000503037c24 */ /* 0x000fe2000f8e0208 */
[----:B------:R-:W-:Y:S02]  /*eb80*/  ULDC.64 UR4, c[0x0][0x280] ;  /* 0x0000a00000047ab9 */ /* 0x000fe40000000a00 */
[----:B------:R-:W-:Y:S01]  /*eb90*/  IADD3 R9, P0, R10, UR4, RZ ;  /* 0x000000040a097c10 */ /* 0x000fe2000ff1e0ff */
[----:B------:R-:W-:Y:S01]  /*eba0*/  IMAD.IADD R5, R5, 0x1, R3 ;  /* 0x0000000105057824 */ /* 0x000fe200078e0203 */
[----:B------:R-:W-:Y:S02]  /*ebb0*/  SHF.R.S32.HI R3, RZ, 0x1f, R7 ;  /* 0x0000001fff037819 */ /* 0x000fe40000011407 */
[----:B------:R-:W-:Y:S01]  /*ebc0*/  IADD3.X R10, R11, UR5, R13, P0, !PT ;  /* 0x000000050b0a7c10 */ /* 0x000fe200087fe40d */
[----:B------:R-:W-:-:S04]  /*ebd0*/  IMAD.WIDE.U32 R4, R7, UR6, R4 ;  /* 0x0000000607047c25 */ /* 0x000fc8000f8e0004 */
[----:B------:R-:W-:Y:S01]  /*ebe0*/  IMAD R8, R3, UR6, RZ ;  /* 0x0000000603087c24 */ /* 0x000fe2000f8e02ff */
[----:B------:R-:W-:Y:S02]  /*ebf0*/  ULDC UR6, c[0x0][0x2b8] ;  /* 0x0000ae0000067ab9 */ /* 0x000fe40000000800 */
[----:B------:R-:W-:Y:S01]  /*ec00*/  ISETP.GE.AND P0, PT, R0, UR6, PT ;  /* 0x0000000600007c0c */ /* 0x000fe2000bf06270 */
[----:B------:R-:W-:Y:S01]  /*ec10*/  IMAD R7, R7, UR7, R8 ;  /* 0x0000000707077c24 */ /* 0x000fe2000f8e0208 */
[----:B------:R-:W-:Y:S01]  /*ec20*/  IADD3 R8, P1, R4, UR4, RZ ;  /* 0x0000000404087c10 */ /* 0x000fe2000ff3e0ff */
[----:B------:R-:W-:-:S03]  /*ec30*/  UMOV UR4, 0xffffffff ;  /* 0xffffffff00047882 */ /* 0x000fc60000000000 */
        /* <DEDUP_REMOVED lines=25> */
[----:B------:R-:W1:Y:S02]  /*edd0*/  SHFL.IDX PT, R14, R9, 0x3, 0x1c1f ;  /* 0x007c1f00090e7f89 */ /* 0x000e6400000e0000 */
[----:B------:R-:W-:Y:S02]  /*ede0*/  @!P1 IADD3.X R5, RZ, R21, RZ, P3, !PT ;  /* 0x00000015ff059210 */ /* 0x000fe40001ffe4ff */
        /* <DEDUP_REMOVED lines=20> */
.L_x_12780:
[----:B------:R-:W-:-:S05]  /*ef30*/  VIADD R3, R3, 0xa0 ;  /* 0x000000a003037836 */ /* 0x000fca0000000000 */
[----:B------:R-:W-:-:S13]  /*ef40*/  ISETP.GE.AND P1, PT, R3, R6, PT ;  /* 0x000000060300720c */ /* 0x000fda0003f26270 */
[----:B-1----:R-:W-:Y:S01]  /*ef50*/  @!P1 IADD3 R4, P2, R0, R14, RZ ;  /* 0x0000000e00049210 */ /* 0x002fe20007f5e0ff */
[----:B------:R-:W-:Y:S01]  /*ef60*/  @!P1 VIADD R3, R28, UR38 ;  /* 0x000000261c039c36 */ /* 0x000fe20008000000 */
[----:B------:R-:W-:-:S03]  /*ef70*/  MOV R0, 0x1 ;  /* 0x0000000100007802 */ /* 0x000fc60000000f00 */
[----:B------:R-:W-:Y:S01]  /*ef80*/  @!P1 IMAD.X R5, RZ, RZ, R7, P2 ;  /* 0x000000ffff059224 */ /* 0x000fe200010e0607 */
[----:B------:R-:W-:-:S04]  /*ef90*/  SHF.L.U32 R0, R0, 0x1f, RZ ;  /* 0x0000001f00007819 */ /* 0x000fc800000006ff */
        /* <DEDUP_REMOVED lines=11> */
.L_x_12781:
[----:B------:R-:W-:-:S04]  /*f050*/  UIADD3 UR4, UR41, -0x2, URZ ;  /* 0xfffffffe29047890 */ /* 0x000fc8000fffe03f */
[----:B------:R-:W-:-:S06]  /*f060*/  UISETP.GE.AND UP0, UPT, UR4, UR44, UPT ;  /* 0x0000002c0400728c */ /* 0x000fcc000bf06270 */
[----:B------:R-:W-:-:S13]  /*f070*/  PLOP3.LUT P0, PT, PT, PT, UP0, 0x80, 0x0 ;  /* 0x000000000000781c */ /* 0x000fda0003f0f008 */
[----:B------:R-:W-:Y:S05]  /*f080*/  @!P0 BRA `(.L_x_12724) ;  /* 0x0000000800b88947 */ /* 0x000fea0003800000 */
[----:B------:R-:W-:Y:S01]  /*f090*/  IMAD.U32 R12, RZ, RZ, UR40 ;  /* 0x00000028ff0c7e24 */ /* 0x000fe2000f8e00ff */
[----:B------:R-:W-:Y:S01]  /*f0a0*/  LOP3.LUT R13, R27, 0x1f, RZ, 0xc0, !PT ;  /* 0x0000001f1b0d7812 */ /* 0x000fe200078ec0ff */
[----:B------:R-:W-:Y:S02]  /*f0b0*/  IMAD.U32 R14, RZ, RZ, UR40 ;  /* 0x00000028ff0e7e24 */ /* 0x000fe4000f8e00ff */
[----:B------:R-:W-:Y:S01]  /*f0c0*/  IMAD.U32 R15, RZ, RZ, UR4 ;  /* 0x00000004ff0f7e24 */ /* 0x000fe2000f8e00ff */
[----:B------:R-:W-:Y:S01]  /*f0d0*/  LOP3.LUT R12, R12, 0x1, RZ, 0xfc, !PT ;  /* 0x000000010c0c7812 */ /* 0x000fe200078efcff */
[----:B------:R-:W-:Y:S01]  /*f0e0*/  IMAD.MOV.U32 R8, RZ, RZ, 0x1 ;  /* 0x00000001ff087424 */ /* 0x000fe200078e00ff */
[----:B------:R-:W-:Y:S01]  /*f0f0*/  LOP3.LUT R14, R14, 0x2, RZ, 0xfc, !PT ;  /* 0x000000020e0e7812 */ /* 0x000fe200078efcff */
[----:B------:R-:W-:-:S07]  /*f100*/  IMAD.MOV.U32 R9, RZ, RZ, RZ ;  /* 0x000000ffff097224 */ /* 0x000fce00078e00ff */
.L_x_12741:
[----:B------:R-:W-:Y:S01]  /*f110*/  ISETP.NE.AND P1, PT, R25, RZ, PT ;  /* 0x000000ff1900720c */ /* 0x000fe20003f25270 */
[----:B0-----:R-:W-:Y:S01]  /*f120*/  VIADD R3, R9, 0x1 ;  /* 0x0000000109037836 */ /* 0x001fe20000000000 */
[----:B------:R-:W-:Y:S04]  /*f130*/  BSSY B0, `(.L_x_12725) ;  /* 0x000005e000007945 */ /* 0x000fe80003800000 */
[----:B------:R-:W-:-:S04]  /*f140*/  ISETP.NE.AND P0, PT, R3, 0x2, PT ;  /* 0x000000020300780c */ /* 0x000fc80003f05270 */
[----:B------:R-:W-:Y:S02]  /*f150*/  SEL R5, RZ, 0x1, P0 ;  /* 0x00000001ff057807 */ /* 0x000fe40000000000 */
        /* <DEDUP_REMOVED lines=15> */
[----:B------:R-:W-:Y:S01]  /*f250*/  SHF.R.S32.HI R5, RZ, 0x1f, R11 ;  /* 0x0000001fff057819 */ /* 0x000fe2000001140b */
[----:B------:R-:W-:Y:S01]  /*f260*/  IMAD R19, R23, UR5, R4 ;  /* 0x0000000517137c24 */ /* 0x000fe2000f8e0204 */
[----:B------:R-:W-:-:S05]  /*f270*/  MOV R4, R11 ;  /* 0x0000000b00047202 */ /* 0x000fca0000000f00 */
[----:B------:R-:W-:-:S04]  /*f280*/  IMAD.WIDE.U32 R4, R23, UR4, R4 ;  /* 0x0000000417047c25 */ /* 0x000fc8000f8e0004 */
[----:B------:R-:W-:Y:S01]  /*f290*/  IMAD.IADD R5, R19, 0x1, R5 ;  /* 0x0000000113057824 */ /* 0x000fe200078e0205 */
[----:B-1----:R-:W-:-:S04]  /*f2a0*/  LEA R6, P0, R4, R6, 0x2 ;  /* 0x0000000604067211 */ /* 0x002fc800078010ff */
[----:B------:R-:W-:-:S05]  /*f2b0*/  LEA.HI.X R7, R4, R7, R5, 0x2, P0 ;  /* 0x0000000704077211 */ /* 0x000fca00000f1405 */
[----:B------:R0:W5:Y:S01]  /*f2c0*/  LDG.E R19, desc[UR42][R6.64] ;  /* 0x0000002a06137981 */ /* 0x000162000c1e1900 */
[----:B------:R-:W-:-:S04]  /*f2d0*/  IMAD.MOV R4, RZ, RZ, -R11 ;  /* 0x000000ffff047224 */ /* 0x000fc800078e0a0b */
[----:B------:R-:W-:-:S07]  /*f2e0*/  IMAD R10, R10, R4, R15 ;  /* 0x000000040a0a7224 */ /* 0x000fce00078e020f */
.L_x_12727:
[----:B0-----:R-:W-:Y:S02]  /*f2f0*/  LEA R7, R3, UR38, 0x3 ;  /* 0x0000002603077c11 */ /* 0x001fe4000f8e18ff */
[----:B------:R-:W-:Y:S02]  /*f300*/  SHF.L.U32 R4, R0, 0x1f, RZ ;  /* 0x0000001f00047819 */ /* 0x000fe400000006ff */
[----:B------:R-:W-:Y:S02]  /*f310*/  ISETP.NE.AND P1, PT, R16, RZ, PT ;  /* 0x000000ff1000720c */ /* 0x000fe40003f25270 */
[----:B------:R-:W0:Y:S02]  /*f320*/  SYNCS.PHASECHK.TRANS64.TRYWAIT P0, [R7+URZ+0x12480], R4 ;  /* 0x01248004070075a7 */ /* 0x000e24000800017f */
[----:B0-----:R-:W-:Y:S09]  /*f330*/  @!P0 BRA `(.L_x_12728) ;  /* 0x0000001c00008947 */ /* 0x001ff20003800000 */
.L_x_12782:
[----:B------:R-:W-:Y:S04]  /*f340*/  BSSY B1, `(.L_x_12729) ;  /* 0x0000007000017945 */ /* 0x000fe80003800000 */
[----:B------:R-:W-:Y:S05]  /*f350*/  @P1 BRA `(.L_x_12730) ;  /* 0x0000000000141947 */ /* 0x000fea0003800000 */
[----:B------:R-:W-:Y:S01]  /*f360*/  ISETP.NE.AND P0, PT, R13, RZ, PT ;  /* 0x000000ff0d00720c */ /* 0x000fe20003f05270 */
[----:B------:R-:W-:-:S04]  /*f370*/  IMAD.MOV.U32 R6, RZ, RZ, 0x2800 ;  /* 0x00002800ff067424 */ /* 0x000fc800078e00ff */
[----:B------:R1:W-:Y:S08]  /*f380*/  SYNCS.ARRIVE.TRANS64 RZ, [R7+URZ+0x12470], R6 ;  /* 0x0124700607ff79a7 */ /* 0x0003f0000800003f */
[----:B------:R-:W-:Y:S05]  /*f390*/  @!P0 BRA `(.L_x_12730) ;  /* 0x0000000000048947 */ /* 0x000fea0003800000 */
[----:B------:R-:W-:Y:S01]  /*f3a0*/  BPT.TRAP 0x1 ;  /* 0x000000040000795c */ /* 0x000fe20000300000 */
.L_x_12730:
[----:B------:R-:W-:Y:S05]  /*f3b0*/  BSYNC B1 ;  /* 0x0000000000017941 */ /* 0x000fea0003800000 */
.L_x_12729:
        /* <DEDUP_REMOVED lines=16> */
.L_x_12731:
        /* <DEDUP_REMOVED lines=8> */
.L_x_12783:
        /* <DEDUP_REMOVED lines=9> */
.L_x_12734:
[----:B------:R-:W-:Y:S05]  /*f5d0*/  BSYNC B1 ;  /* 0x0000000000017941 */ /* 0x000fea0003800000 */
.L_x_12733:
        /* <DEDUP_REMOVED lines=12> */
.L_x_12735:
[----:B------:R-:W-:-:S13]  /*f6a0*/  @P0 ELECT P1, URZ, PT ;  /* 0x00000000003f082f */ /* 0x000fda0003820000 */
[----:B------:R-:W-:Y:S01]  /*f6b0*/  @P1 R2UR UR13, R19 ;  /* 0x00000000130d12ca */ /* 0x000fe200000e0000 */
[----:B------:R-:W-:Y:S01]  /*f6c0*/  UMOV UR12, UR36 ;  /* 0x00000024000c7c82 */ /* 0x000fe20008000000 */
[----:B------:R-:W-:-:S11]  /*f6d0*/  @P1 PLOP3.LUT P0, PT, P1, PT, PT, 0x8, 0x0 ;  /* 0x000000000000181c */ /* 0x000fd60000f0e170 */
[----:B------:R1:W-:Y:S01]  /*f6e0*/  UTMALDG.4D [UR8], [UR4], desc[UR6] ;  /* 0x00000608040075b4 */ /* 0x0003e20008019000 */
[----:B------:R-:W-:Y:S01]  /*f6f0*/  PLOP3.LUT P1, PT, PT, PT, PT, 0x8, 0x0 ;  /* 0x000000000000781c */ /* 0x000fe20003f2e170 */
[----:B-1----:R-:W-:-:S12]  /*f700*/  @P0 BRA.U.ANY `(.L_x_12735) ;  /* 0xfffffffd00e40947 */ /* 0x002fd8000393ffff */
.L_x_12726:
[----:B------:R-:W-:Y:S05]  /*f710*/  BSYNC B0 ;  /* 0x0000000000007941 */ /* 0x000fea0003800000 */
.L_x_12725:
[----:B------:R-:W-:-:S13]  /*f720*/  ISETP.NE.AND P0, PT, R12, 0x3, PT ;  /* 0x000000030c00780c */ /* 0x000fda0003f05270 */
[----:B------:R-:W-:Y:S05]  /*f730*/  @!P0 BRA `(.L_x_12736) ;  /* 0x0000000000048947 */ /* 0x000fea0003800000 */
[----:B------:R-:W-:Y:S01]  /*f740*/  BPT.TRAP 0x1 ;  /* 0x000000040000795c */ /* 0x000fe20000300000 */
.L_x_12736:
[----:B------:R-:W-:Y:S02]  /*f750*/  LOP3.LUT R5, R8, 0x1, RZ, 0x3c, !PT ;  /* 0x0000000108057812 */ /* 0x000fe400078e3cff */
[----:B------:R-:W-:Y:S02]  /*f760*/  LEA R20, R9, UR38, 0x3 ;  /* 0x0000002609147c11 */ /* 0x000fe4000f8e18ff */
[----:B------:R-:W-:Y:S02]  /*f770*/  SHF.L.U32 R5, R5, 0x1f, RZ ;  /* 0x0000001f05057819 */ /* 0x000fe400000006ff */
[----:B------:R-:W-:Y:S02]  /*f780*/  ISETP.NE.AND P1, PT, R14, 0x3, PT ;  /* 0x000000030e00780c */ /* 0x000fe40003f25270 */
[----:B------:R-:W1:Y:S02]  /*f790*/  SYNCS.PHASECHK.TRANS64.TRYWAIT P0, [R20+URZ+0x12470], R5 ;  /* 0x01247005140075a7 */ /* 0x000e64000800017f */
[----:B-1----:R-:W-:Y:S09]  /*f7a0*/  @!P0 BRA `(.L_x_12737) ;  /* 0x00000018000c8947 */ /* 0x002ff20003800000 */
.L_x_12784:
[----:B------:R-:W-:Y:S05]  /*f7b0*/  @!P1 BRA `(.L_x_12738) ;  /* 0x0000000000049947 */ /* 0x000fea0003800000 */
[----:B------:R-:W-:Y:S01]  /*f7c0*/  BPT.TRAP 0x1 ;  /* 0x000000040000795c */ /* 0x000fe20000300000 */
.L_x_12738:
[----:B-1----:R-:W-:Y:S01]  /*f7d0*/  SHF.L.U32 R5, R8, 0x1f, RZ ;  /* 0x0000001f08057819 */ /* 0x002fe200000006ff */
[----:B0-----:R-:W-:-:S03]  /*f7e0*/  IMAD R10, R9, 0x2800, RZ ;  /* 0x00002800090a7824 */ /* 0x001fc600078e02ff */
[----:B------:R-:W0:Y:S02]  /*f7f0*/  SYNCS.PHASECHK.TRANS64.TRYWAIT P0, [R20+URZ+0x12460], R5 ;  /* 0x01246005140075a7 */ /* 0x000e24000800017f */
[----:B0-----:R-:W-:Y:S05]  /*f800*/  @!P0 BRA `(.L_x_12739) ;  /* 0x0000001800088947 */ /* 0x001fea0003800000 */
.L_x_12785:
        /* <DEDUP_REMOVED lines=42> */
.L_x_12740:
        /* <DEDUP_REMOVED lines=8> */
[C---:B------:R-:W-:Y:S02]  /*fb30*/  ISETP.GT.AND P0, PT, R15.reuse, UR44, PT ;  /* 0x0000002c0f007c0c */ /* 0x040fe4000bf04270 */
[----:B------:R-:W-:-:S11]  /*fb40*/  IADD3 R15, R15, -0x1, RZ ;  /* 0xffffffff0f0f7810 */ /* 0x000fd60007ffe0ff */
[----:B-1----:R-:W-:Y:S05]  /*fb50*/  @P0 BRA `(.L_x_12741) ;  /* 0xfffffff4006c0947 */ /* 0x002fea000383ffff */
[----:B------:R-:W-:Y:S05]  /*fb60*/  BRA `(.L_x_12742) ;  /* 0x0000000000087947 */ /* 0x000fea0003800000 */
.L_x_12724:
[----:B0-----:R-:W-:Y:S02]  /*fb70*/  IMAD.MOV.U32 R3, RZ, RZ, RZ ;  /* 0x000000ffff037224 */ /* 0x001fe400078e00ff */
[----:B------:R-:W-:-:S07]  /*fb80*/  IMAD.MOV.U32 R0, RZ, RZ, 0x1 ;  /* 0x00000001ff007424 */ /* 0x000fce00078e00ff */
.L_x_12742:
[----:B------:R-:W-:-:S04]  /*fb90*/  ULOP3.LUT UR4, UR40, 0x1, URZ, 0xfc, !UPT ;  /* 0x0000000128047892 */ /* 0x000fc8000f8efc3f */
[----:B------:R-:W-:-:S06]  /*fba0*/  UISETP.NE.AND UP0, UPT, UR4, 0x3, UPT ;  /* 0x000000030400788c */ /* 0x000fcc000bf05270 */
[----:B------:R-:W-:-:S13]  /*fbb0*/  PLOP3.LUT P0, PT, PT, PT, UP0, 0x80, 0x0 ;  /* 0x000000000000781c */ /* 0x000fda0003f0f008 */
[----:B------:R-:W-:Y:S05]  /*fbc0*/  @!P0 BRA `(.L_x_12743) ;  /* 0x0000000000048947 */ /* 0x000fea0003800000 */
[----:B------:R-:W-:Y:S01]  /*fbd0*/  BPT.TRAP 0x1 ;  /* 0x000000040000795c */ /* 0x000fe20000300000 */
.L_x_12743:
[----:B------:R-:W-:Y:S01]  /*fbe0*/  LOP3.LUT R5, R0, 0x1, RZ, 0x3c, !PT ;  /* 0x0000000100057812 */ /* 0x000fe200078e3cff */
[----:B------:R-:W-:Y:S01]  /*fbf0*/  BSSY B0, `(.L_x_12744) ;  /* 0x0000005000007945 */ /* 0x000fe20003800000 */
[----:B------:R-:W-:Y:S02]  /*fc00*/  LEA R12, R3, UR38, 0x3 ;  /* 0x00000026030c7c11 */ /* 0x000fe4000f8e18ff */
[----:B------:R-:W-:-:S04]  /*fc10*/  SHF.L.U32 R5, R5, 0x1f, RZ ;  /* 0x0000001f05057819 */ /* 0x000fc800000006ff */
[----:B------:R-:W0:Y:S02]  /*fc20*/  SYNCS.PHASECHK.TRANS64.TRYWAIT P0, [R12+URZ+0x12470], R5 ;  /* 0x012470050c0075a7 */ /* 0x000e24000800017f */
[----:B0-----:R-:W-:Y:S05]  /*fc30*/  @!P0 BRA `(.L_x_12745) ;  /* 0x0000001400108947 */ /* 0x001fea0003800000 */
.L_x_12786:
[----:B------:R-:W-:Y:S05]  /*fc40*/  BSYNC B0 ;  /* 0x0000000000007941 */ /* 0x000fea0003800000 */
.L_x_12744:
[----:B------:R-:W-:-:S06]  /*fc50*/  ULOP3.LUT UR4, UR40, 0x2, URZ, 0xfc, !UPT ;  /* 0x0000000228047892 */ /* 0x000fcc000f8efc3f */
[----:B------:R-:W-:-:S05]  /*fc60*/  IMAD.U32 R4, RZ, RZ, UR4 ;  /* 0x00000004ff047e24 */ /* 0x000fca000f8e00ff */
[----:B------:R-:W-:-:S13]  /*fc70*/  ISETP.NE.AND P1, PT, R4, 0x3, PT ;  /* 0x000000030400780c */ /* 0x000fda0003f25270 */
[----:B------:R-:W-:Y:S05]  /*fc80*/  @!P1 BRA `(.L_x_12746) ;  /* 0x0000000000049947 */ /* 0x000fea0003800000 */
[----:B------:R-:W-:Y:S01]  /*fc90*/  BPT.TRAP 0x1 ;  /* 0x000000040000795c */ /* 0x000fe20000300000 */
.L_x_12746:
[----:B0-----:R-:W-:Y:S01]  /*fca0*/  SHF.L.U32 R5, R0, 0x1f, RZ ;  /* 0x0000001f00057819 */ /* 0x001fe200000006ff */
[----:B------:R-:W-:-:S03]  /*fcb0*/  IMAD R8, R3, 0x2800, RZ ;  /* 0x0000280003087824 */ /* 0x000fc600078e02ff */
[----:B------:R-:W0:Y:S02]  /*fcc0*/  SYNCS.PHASECHK.TRANS64.TRYWAIT P0, [R12+URZ+0x12460], R5 ;  /* 0x012460050c0075a7 */ /* 0x000e24000800017f */
[----:B------:R-:W-:Y:S01]  /*fcd0*/  LOP3.LUT R22, R8, R22, RZ, 0xfc, !PT ;  /* 0x0000001608167212 */ /* 0x000fe200078efcff */
[----:B0-----:R-:W-:Y:S06]  /*fce0*/  @!P0 BRA `(.L_x_12747) ;  /* 0x0000001000f88947 */ /* 0x001fec0003800000 */
.L_x_12787:
        /* <DEDUP_REMOVED lines=41> */
.L_x_12748:
        /* <DEDUP_REMOVED lines=12> */
.L_x_12707:
[----:B------:R-:W0:Y:S01]  /*10040*/  S2R R6, SR_CgaCtaId ;  /* 0x0000000000067919 */ /* 0x000e220000008800 */
[----:B------:R-:W-:Y:S02]  /*10050*/  MOV R5, 0x400 ;  /* 0x0000040000057802 */ /* 0x000fe40000000f00 */
[----:B------:R-:W-:Y:S02]  /*10060*/  SHF.L.U32 R4, R4, 0x1f, RZ ;  /* 0x0000001f04047819 */ /* 0x000fe400000006ff */
[----:B0-----:R-:W-:-:S04]  /*10070*/  LEA R9, R6, R5, 0x18 ;  /* 0x0000000506097211 */ /* 0x001fc800078ec0ff */
[----:B------:R-:W0:Y:S02]  /*10080*/  SYNCS.PHASECHK.TRANS64.TRYWAIT P0, [R9+URZ+0x12420], R4 ;  /* 0x01242004090075a7 */ /* 0x000e24000800017f */
[----:B0-----:R-:W-:Y:S05]  /*10090*/  @!P0 BRA `(.L_x_12749) ;  /* 0x0000001000208947 */ /* 0x001fea0003800000 */
.L_x_12788:
        /* <DEDUP_REMOVED lines=10> */
.L_x_12750:
[----:B------:R-:W-:Y:S01]  /*10140*/  IADD3 R6, R9, 0x12440, RZ ;  /* 0x0001244009067810 */ /* 0x000fe20007ffe0ff */
[----:B------:R-:W-:Y:S01]  /*10150*/  VIADD R2, R3, 0x1 ;  /* 0x0000000103027836 */ /* 0x000fe20000000000 */
[----:B0-----:R-:W-:-:S03]  /*10160*/  SHF.L.U32 R4, R0, 0x1f, RZ ;  /* 0x0000001f00047819 */ /* 0x001fc600000006ff */
[----:B------:R-:W-:Y:S01]  /*10170*/  IMAD R7, R3, 0x8, R6 ;  /* 0x0000000803077824 */ /* 0x000fe200078e0206 */
[----:B------:R-:W-:-:S03]  /*10180*/  ISETP.NE.AND P2, PT, R2, 0x2, PT ;  /* 0x000000020200780c */ /* 0x000fc60003f45270 */
[----:B------:R-:W0:Y:S01]  /*10190*/  SYNCS.PHASECHK.TRANS64.TRYWAIT P1, [R7+URZ], R4 ;  /* 0x00000004070075a7 */ /* 0x000e22000802017f */
[----:B------:R-:W-:Y:S02]  /*101a0*/  SEL R5, RZ, 0x1, P2 ;  /* 0x00000001ff057807 */ /* 0x000fe40001000000 */
[----:B------:R-:W-:Y:S02]  /*101b0*/  SEL R2, R2, RZ, P2 ;  /* 0x000000ff02027207 */ /* 0x000fe40001000000 */
[----:B------:R-:W-:-:S03]  /*101c0*/  LOP3.LUT R0, R0, R5, RZ, 0x3c, !PT ;  /* 0x0000000500007212 */ /* 0x000fc600078e3cff */
[----:B------:R-:W-:Y:S01]  /*101d0*/  IMAD R5, R2, 0x8, R6 ;  /* 0x0000000802057824 */ /* 0x000fe200078e0206 */
[----:B------:R-:W-:Y:S01]  /*101e0*/  SHF.L.U32 R0, R0, 0x1f, RZ ;  /* 0x0000001f00007819 */ /* 0x000fe200000006ff */
[----:B0-----:R-:W-:Y:S06]  /*101f0*/  @!P1 BRA `(.L_x_12751) ;  /* 0x0000000c00dc9947 */ /* 0x001fec0003800000 */
.L_x_12789:
[----:B------:R-:W1:Y:S02]  /*10200*/  SYNCS.PHASECHK.TRANS64.TRYWAIT P1, [R5+URZ], R0 ;  /* 0x00000000050075a7 */ /* 0x000e64000802017f */
[----:B-1----:R-:W-:Y:S05]  /*10210*/  @!P1 BRA `(.L_x_12752) ;  /* 0x0000000c00e89947 */ /* 0x002fea0003800000 */
.L_x_12790:
[----:B------:R-:W-:Y:S05]  /*10220*/  @!P0 BRA `(.L_x_12753) ;  /* 0x0000000000048947 */ /* 0x000fea0003800000 */
[----:B------:R-:W-:Y:S01]  /*10230*/  BPT.TRAP 0x1 ;  /* 0x000000040000795c */ /* 0x000fe20000300000 */
.L_x_12753:
[----:B------:R-:W-:-:S04]  /*10240*/  IMAD R3, R3, 0x8, R9 ;  /* 0x0000000803037824 */ /* 0x000fc800078e0209 */
[----:B------:R-:W2:Y:S02]  /*10250*/  SYNCS.PHASECHK.TRANS64.TRYWAIT P1, [R3+URZ+0x12460], R4 ;  /* 0x01246004030075a7 */ /* 0x000ea4000802017f */
[----:B--2---:R-:W-:Y:S05]  /*10260*/  @!P1 BRA `(.L_x_12754) ;  /* 0x0000000c00e89947 */ /* 0x004fea0003800000 */
.L_x_12791:
[----:B------:R-:W-:Y:S05]  /*10270*/  @!P0 BRA `(.L_x_12755) ;  /* 0x0000000000048947 */ /* 0x000fea0003800000 */
[----:B------:R-:W-:Y:S01]  /*10280*/  BPT.TRAP 0x1 ;  /* 0x000000040000795c */ /* 0x000fe20000300000 */
.L_x_12755:
[----:B-1----:R-:W-:-:S04]  /*10290*/  IMAD R5, R2, 0x8, R9 ;  /* 0x0000000802057824 */ /* 0x002fc800078e0209 */
[----:B------:R-:W1:Y:S02]  /*102a0*/  SYNCS.PHASECHK.TRANS64.TRYWAIT P1, [R5+URZ+0x12460], R0 ;  /* 0x01246000050075a7 */ /* 0x000e64000802017f */
[----:B-1----:R-:W-:Y:S05]  /*102b0*/  @!P1 BRA `(.L_x_12756) ;  /* 0x0000000c00e89947 */ /* 0x002fea0003800000 */
.L_x_12792:
[----:B------:R-:W-:Y:S05]  /*102c0*/  @!P0 BRA `(.L_x_12757) ;  /* 0x0000000000048947 */ /* 0x000fea0003800000 */
[----:B------:R-:W-:Y:S01]  /*102d0*/  BPT.TRAP 0x1 ;  /* 0x000000040000795c */ /* 0x000fe20000300000 */
.L_x_12757:
[----:B------:R-:W3:Y:S02]  /*102e0*/  SYNCS.PHASECHK.TRANS64.TRYWAIT P0, [R3+URZ+0x12480], R4 ;  /* 0x01248004030075a7 */ /* 0x000ee4000800017f */
[----:B---3--:R-:W-:Y:S05]  /*102f0*/  @!P0 BRA `(.L_x_12758) ;  /* 0x0000000c00ec8947 */ /* 0x008fea0003800000 */
.L_x_12759:
[----:B----4-:R4:W0:Y:S02]  /*10300*/  SYNCS.PHASECHK.TRANS64.TRYWAIT P0, [R5+URZ+0x12480], R0 ;  /* 0x01248000050075a7 */ /* 0x010824000800017f */
[----:B0-----:R-:W-:Y:S05]  /*10310*/  @!P0 NANOSLEEP.SYNCS 0x989680 ;  /* 0x009896800000895d */ /* 0x001fea0003900000 */
[----:B------:R-:W0:Y:S02]  /*10320*/  @!P0 SYNCS.PHASECHK.TRANS64 P0, [R5+URZ+0x12480], R0 ;  /* 0x01248000050085a7 */ /* 0x000e24000800007f */
[----:B0-----:R-:W-:Y:S05]  /*10330*/  @!P0 BRA `(.L_x_12759) ;  /* 0xfffffffc00f08947 */ /* 0x001fea000383ffff */
.L_x_12666:
[----:B------:R-:W-:Y:S05]  /*10340*/  BSYNC B6 ;  /* 0x0000000000067941 */ /* 0x000fea0003800000 */
.L_x_12663:
[----:B------:R-:W-:Y:S05]  /*10350*/  EXIT ;  /* 0x000000000000794d */ /* 0x000fea0003800000 */
.L_x_12670:
[----:B0-----:R-:W-:-:S04]  /*10360*/  IMAD.U32 R3, RZ, RZ, UR48 ;  /* 0x00000030ff037e24 */ /* 0x001fc8000f8e00ff */
[----:B------:R0:W1:Y:S03]  /*10370*/  SYNCS.PHASECHK.TRANS64.TRYWAIT P0, [R3+URZ+0x12400], R6 ;  /* 0x01240006030075a7 */ /* 0x000066000800017f */
[----:B-1----:R-:W-:Y:S05]  /*10380*/  @!P0 NANOSLEEP.SYNCS 0x989680 ;  /* 0x009896800000895d */ /* 0x002fea0003900000 */
[----:B------:R-:W1:Y:S02]  /*10390*/  @!P0 SYNCS.PHASECHK.TRANS64 P0, [R3+URZ+0x12400], R6 ;  /* 0x01240006030085a7 */ /* 0x000e64000800007f */
[----:B-1----:R-:W-:Y:S05]  /*103a0*/  @!P0 BRA `(.L_x_12670) ;  /* 0xfffffffc00ec8947 */ /* 0x002fea000383ffff */
[----:B------:R-:W-:Y:S05]  /*103b0*/  BRA `(.L_x_12760) ;  /* 0xffffff1000987947 */ /* 0x000fea000383ffff */
.L_x_12674:
[----:B0-----:R-:W-:-:S04]  /*103c0*/  IMAD.U32 R3, RZ, RZ, UR48 ;  /* 0x00000030ff037e24 */ /* 0x001fc8000f8e00ff */
[----:B------:R0:W2:Y:S03]  /*103d0*/  SYNCS.PHASECHK.TRANS64.TRYWAIT P2, [R3+URZ+0x12430], R6 ;  /* 0x01243006030075a7 */ /* 0x0000a6000804017f */
[----:B--2---:R-:W-:Y:S05]  /*103e0*/  @!P2 NANOSLEEP.SYNCS 0x989680 ;  /* 0x009896800000a95d */ /* 0x004fea0003900000 */
[----:B------:R-:W2:Y:S02]  /*103f0*/  @!P2 SYNCS.PHASECHK.TRANS64 P2, [R3+URZ+0x12430], R6 ;  /* 0x012430060300a5a7 */ /* 0x000ea4000804007f */
[----:B--2---:R-:W-:Y:S05]  /*10400*/  @!P2 BRA `(.L_x_12674) ;  /* 0xfffffffc00eca947 */ /* 0x004fea000383ffff */
[----:B------:R-:W-:Y:S05]  /*10410*/  BRA `(.L_x_12673) ;  /* 0xffffff1000b07947 */ /* 0x000fea000383ffff */
.L_x_12679:
[----:B-1----:R-:W-:-:S04]  /*10420*/  IMAD.U32 R9, RZ, RZ, UR20 ;  /* 0x00000014ff097e24 */ /* 0x002fc8000f8e00ff */
[----:B------:R1:W2:Y:S03]  /*10430*/  SYNCS.PHASECHK.TRANS64.TRYWAIT P3, [R9+URZ+0x12430], R6 ;  /* 0x01243006090075a7 */ /* 0x0002a6000806017f */
[----:B--2---:R-:W-:Y:S05]  /*10440*/  @!P3 NANOSLEEP.SYNCS 0x989680 ;  /* 0x009896800000b95d */ /* 0x004fea0003900000 */
[----:B------:R-:W2:Y:S02]  /*10450*/  @!P3 SYNCS.PHASECHK.TRANS64 P3, [R9+URZ+0x12430], R6 ;  /* 0x012430060900b5a7 */ /* 0x000ea4000806007f */
[----:B--2---:R-:W-:Y:S05]  /*10460*/  @!P3 BRA `(.L_x_12679) ;  /* 0xfffffffc00ecb947 */ /* 0x004fea000383ffff */
[----:B------:R-:W-:Y:S05]  /*10470*/  BRA `(.L_x_12678) ;  /* 0xffffff4800807947 */ /* 0x000fea000383ffff */
.L_x_12683:
[----:B-1----:R-:W-:-:S04]  /*10480*/  IMAD.U32 R121, RZ, RZ, UR13 ;  /* 0x0000000dff797e24 */ /* 0x002fc8000f8e00ff */
[----:B------:R1:W2:Y:S03]  /*10490*/  SYNCS.PHASECHK.TRANS64.TRYWAIT P3, [R121+URZ+0x12450], R6 ;  /* 0x01245006790075a7 */ /* 0x0002a6000806017f */
[----:B--2---:R-:W-:Y:S05]  /*104a0*/  @!P3 NANOSLEEP.SYNCS 0x989680 ;  /* 0x009896800000b95d */ /* 0x004fea0003900000 */
[----:B------:R-:W2:Y:S02]  /*104b0*/  @!P3 SYNCS.PHASECHK.TRANS64 P3, [R121+URZ+0x12450], R6 ;  /* 0x012450067900b5a7 */ /* 0x000ea4000806007f */
[----:B--2---:R-:W-:Y:S05]  /*104c0*/  @!P3 BRA `(.L_x_12683) ;  /* 0xfffffffc00ecb947 */ /* 0x004fea000383ffff */
[----:B------:R-:W-:Y:S05]  /*104d0*/  BRA `(.L_x_12682) ;  /* 0xffffff5000dc7947 */ /* 0x000fea000383ffff */
.L_x_12690:
[----:B-1----:R-:W-:-:S04]  /*104e0*/  IMAD.U32 R7, RZ, RZ, UR22 ;  /* 0x00000016ff077e24 */ /* 0x002fc8000f8e00ff */
[----:B------:R1:W2:Y:S03]  /*104f0*/  SYNCS.PHASECHK.TRANS64.TRYWAIT P2, [R7+URZ+0x12430], R6 ;  /* 0x01243006070075a7 */ /* 0x0002a6000804017f */
[----:B--2---:R-:W-:Y:S05]  /*10500*/  @!P2 NANOSLEEP.SYNCS 0x989680 ;  /* 0x009896800000a95d */ /* 0x004fea0003900000 */
[----:B------:R-:W2:Y:S02]  /*10510*/  @!P2 SYNCS.PHASECHK.TRANS64 P2, [R7+URZ+0x12430], R6 ;  /* 0x012430060700a5a7 */ /* 0x000ea4000804007f */
[----:B--2---:R-:W-:Y:S05]  /*10520*/  @!P2 BRA `(.L_x_12690) ;  /* 0xfffffffc00eca947 */ /* 0x004fea000383ffff */
[----:B------:R-:W-:Y:S05]  /*10530*/  BRA `(.L_x_12689) ;  /* 0xffffff8000507947 */ /* 0x000fea000383ffff */
.L_x_12694:
[----:B--2---:R-:W-:-:S04]  /*10540*/  MOV R58, UR13 ;  /* 0x0000000d003a7c02 */ /* 0x004fc80008000f00 */
[----:B------:R2:W3:Y:S03]  /*10550*/  SYNCS.PHASECHK.TRANS64.TRYWAIT P2, [R58+URZ+0x12450], R7 ;  /* 0x012450073a0075a7 */ /* 0x0004e6000804017f */
[----:B---3--:R-:W-:Y:S05]  /*10560*/  @!P2 NANOSLEEP.SYNCS 0x989680 ;  /* 0x009896800000a95d */ /* 0x008fea0003900000 */
[----:B------:R-:W3:Y:S02]  /*10570*/  @!P2 SYNCS.PHASECHK.TRANS64 P2, [R58+URZ+0x12450], R7 ;  /* 0x012450073a00a5a7 */ /* 0x000ee4000804007f */
[----:B---3--:R-:W-:Y:S05]  /*10580*/  @!P2 BRA `(.L_x_12694) ;  /* 0xfffffffc00eca947 */ /* 0x008fea000383ffff */
[----:B------:R-:W-:Y:S05]  /*10590*/  BRA `(.L_x_12693) ;  /* 0xffffff9400147947 */ /* 0x000fea000383ffff */
.L_x_12700:
[----:B-1----:R-:W-:-:S04]  /*105a0*/  IMAD.U32 R5, RZ, RZ, UR16 ;  /* 0x00000010ff057e24 */ /* 0x002fc8000f8e00ff */
[----:B------:R1:W2:Y:S03]  /*105b0*/  SYNCS.PHASECHK.TRANS64.TRYWAIT P1, [R5+URZ+0x12450], R0 ;  /* 0x01245000050075a7 */ /* 0x0002a6000802017f */
[----:B--2---:R-:W-:Y:S05]  /*105c0*/  @!P1 NANOSLEEP.SYNCS 0x989680 ;  /* 0x009896800000995d */ /* 0x004fea0003900000 */
[----:B------:R-:W2:Y:S02]  /*105d0*/  @!P1 SYNCS.PHASECHK.TRANS64 P1, [R5+URZ+0x12450], R0 ;  /* 0x01245000050095a7 */ /* 0x000ea4000802007f */
[----:B--2---:R-:W-:Y:S05]  /*105e0*/  @!P1 BRA `(.L_x_12700) ;  /* 0xfffffffc00ec9947 */ /* 0x004fea000383ffff */
[----:B------:R-:W-:Y:S05]  /*105f0*/  BRA `(.L_x_12699) ;  /* 0xffffffac00187947 */ /* 0x000fea000383ffff */
.L_x_12713:
[----:B------:R-:W-:Y:S02]  /*10600*/  IMAD.MOV.U32 R13, RZ, RZ, R2 ;  /* 0x000000ffff0d7224 */ /* 0x000fe400078e0002 */
[----:B------:R-:W-:Y:S02]  /*10610*/  IMAD.MOV.U32 R12, RZ, RZ, RZ ;  /* 0x000000ffff0c7224 */ /* 0x000fe400078e00ff */
[----:B------:R-:W-:Y:S02]  /*10620*/  IMAD.MOV.U32 R11, RZ, RZ, 0x1f ;  /* 0x0000001fff0b7424 */ /* 0x000fe400078e00ff */
[----:B------:R-:W-:-:S07]  /*10630*/  IMAD.MOV.U32 R15, RZ, RZ, -0x1 ;  /* 0xffffffffff0f7424 */ /* 0x000fce00078e00ff */
[----:B------:R-:W-:Y:S05]  /*10640*/  WARPSYNC.COLLECTIVE R15, `(.L_x_12761) ;  /* 0x000000000f087348 */ /* 0x000fea0003c00000 */
[----:B------:R0:W1:Y:S02]  /*10650*/  SHFL.IDX P6, R14, R13, R12, R11 ;  /* 0x0000000c0d0e7389 */ /* 0x00006400000c000b */
[----:B01----:R-:W-:Y:S01]  /*10660*/  ENDCOLLECTIVE ;  /* 0x000000000000791b */ /* 0x003fe20003800000 */
.L_x_12761:
[----:B------:R-:W-:Y:S05]  /*10670*/  BRA `(.L_x_12762) ;  /* 0xffffffd800c47947 */ /* 0x000fea000383ffff */
.L_x_12715:
[----:B------:R-:W-:Y:S01]  /*10680*/  BSSY B0, `(.L_x_12763) ;  /* 0x0000006000007945 */ /* 0x000fe20003800000 */
[----:B------:R-:W-:-:S07]  /*10690*/  IMAD.MOV.U32 R15, RZ, RZ, -0x1 ;  /* 0xffffffffff0f7424 */ /* 0x000fce00078e00ff */
[----:B0-----:R-:W-:Y:S05]  /*106a0*/  WARPSYNC.COLLECTIVE R15, `(.L_x_12764) ;  /* 0x000000000f0c7348 */ /* 0x001fea0003c00000 */
[----:B------:R-:W-:Y:S02]  /*106b0*/  ELECT P6, UR62, PT ;  /* 0x00000000003e782f */ /* 0x000fe400038c0000 */
[----:B------:R-:W-:Y:S01]  /*106c0*/  MOV R14, UR62 ;  /* 0x0000003e000e7c02 */ /* 0x000fe20008000f00 */
[----:B0-----:R-:W-:Y:S10]  /*106d0*/  ENDCOLLECTIVE ;  /* 0x000000000000791b */ /* 0x001ff40003800000 */
.L_x_12764:
[----:B------:R-:W-:Y:S05]  /*106e0*/  BSYNC B0 ;  /* 0x0000000000007941 */ /* 0x000fea0003800000 */
.L_x_12763:
[----:B------:R-:W-:Y:S05]  /*106f0*/  BRA `(.L_x_12765) ;  /* 0xffffffd800c87947 */ /* 0x000fea000383ffff */
.L_x_12717:
[----:B-1----:R-:W-:-:S04]  /*10700*/  IMAD.U32 R5, RZ, RZ, UR38 ;  /* 0x00000026ff057e24 */ /* 0x002fc8000f8e00ff */
[----:B------:R1:W2:Y:S03]  /*10710*/  SYNCS.PHASECHK.TRANS64.TRYWAIT P0, [R5+URZ+0x12480], R0 ;  /* 0x01248000050075a7 */ /* 0x0002a6000800017f */
[----:B--2---:R-:W-:Y:S05]  /*10720*/  @!P0 NANOSLEEP.SYNCS 0x989680 ;  /* 0x009896800000895d */ /* 0x004fea0003900000 */
[----:B------:R-:W2:Y:S02]  /*10730*/  @!P0 SYNCS.PHASECHK.TRANS64 P0, [R5+URZ+0x12480], R0 ;  /* 0x01248000050085a7 */ /* 0x000ea4000800007f */
[----:B--2---:R-:W-:Y:S05]  /*10740*/  @!P0 BRA `(.L_x_12717) ;  /* 0xfffffffc00ec8947 */ /* 0x004fea000383ffff */
[----:B------:R-:W-:Y:S05]  /*10750*/  BRA `(.L_x_12766) ;  /* 0xffffffdc00187947 */ /* 0x000fea000383ffff */
.L_x_12719:
[----:B-1----:R-:W-:-:S04]  /*10760*/  IMAD.U32 R5, RZ, RZ, UR38 ;  /* 0x00000026ff057e24 */ /* 0x002fc8000f8e00ff */
[----:B------:R1:W2:Y:S03]  /*10770*/  SYNCS.PHASECHK.TRANS64.TRYWAIT P0, [R5+URZ+0x12440], R0 ;  /* 0x01244000050075a7 */ /* 0x0002a6000800017f */
[----:B--2---:R-:W-:Y:S05]  /*10780*/  @!P0 NANOSLEEP.SYNCS 0x989680 ;  /* 0x009896800000895d */ /* 0x004fea0003900000 */
[----:B------:R-:W2:Y:S02]  /*10790*/  @!P0 SYNCS.PHASECHK.TRANS64 P0, [R5+URZ+0x12440], R0 ;  /* 0x01244000050085a7 */ /* 0x000ea4000800007f */
[----:B--2---:R-:W-:Y:S05]  /*107a0*/  @!P0 BRA `(.L_x_12719) ;  /* 0xfffffffc00ec8947 */ /* 0x004fea000383ffff */
[----:B------:R-:W-:Y:S05]  /*107b0*/  BRA `(.L_x_12767) ;  /* 0xffffffdc00547947 */ /* 0x000fea000383ffff */
.L_x_12722:
[----:B------:R-:W-:Y:S01]  /*107c0*/  IMAD.MOV.U32 R13, RZ, RZ, R10 ;  /* 0x000000ffff0d7224 */ /* 0x000fe200078e000a */
[----:B------:R-:W-:Y:S01]  /*107d0*/  MOV R11, 0x1c1f ;  /* 0x00001c1f000b7802 */ /* 0x000fe20000000f00 */
[----:B------:R-:W-:Y:S01]  /*107e0*/  IMAD.MOV.U32 R12, RZ, RZ, RZ ;  /* 0x000000ffff0c7224 */ /* 0x000fe200078e00ff */
[----:B------:R-:W-:Y:S01]  /*107f0*/  LEA.HI R3, R16, UR39, RZ, 0x1e ;  /* 0x0000002710037c11 */ /* 0x000fe2000f8ff0ff */
[----:B------:R-:W-:-:S07]  /*10800*/  IMAD.MOV.U32 R15, RZ, RZ, -0x1 ;  /* 0xffffffffff0f7424 */ /* 0x000fce00078e00ff */
[----:B0-----:R-:W-:Y:S05]  /*10810*/  WARPSYNC.COLLECTIVE R15, `(.L_x_12768) ;  /* 0x000000000f087348 */ /* 0x001fea0003c00000 */
[----:B------:R1:W2:Y:S02]  /*10820*/  SHFL.IDX P6, R14, R13, R12, R11 ;  /* 0x0000000c0d0e7389 */ /* 0x0002a400000c000b */
[----:B012---:R-:W-:Y:S01]  /*10830*/  ENDCOLLECTIVE ;  /* 0x000000000000791b */ /* 0x007fe20003800000 */
.L_x_12768:
[----:B------:R-:W-:Y:S02]  /*10840*/  IMAD.MOV.U32 R13, RZ, RZ, R9 ;  /* 0x000000ffff0d7224 */ /* 0x000fe400078e0009 */
[----:B------:R-:W-:-:S07]  /*10850*/  IMAD.MOV.U32 R4, RZ, RZ, R14 ;  /* 0x000000ffff047224 */ /* 0x000fce00078e000e */
[----:B------:R-:W-:Y:S05]  /*10860*/  WARPSYNC.COLLECTIVE R15, `(.L_x_12769) ;  /* 0x000000000f087348 */ /* 0x000fea0003c00000 */
[----:B------:R0:W1:Y:S02]  /*10870*/  SHFL.IDX P6, R14, R13, R12, R11 ;  /* 0x0000000c0d0e7389 */ /* 0x00006400000c000b */
[----:B01----:R-:W-:Y:S01]  /*10880*/  ENDCOLLECTIVE ;  /* 0x000000000000791b */ /* 0x003fe20003800000 */
.L_x_12769:
        /* <DEDUP_REMOVED lines=19> */
.L_x_12770:
[----:B------:R-:W-:Y:S02]  /*109c0*/  @!P1 VIADD R29, R28, UR38 ;  /* 0x000000261c1d9c36 */ /* 0x000fe40008000000 */
[----:B------:R-:W-:Y:S01]  /*109d0*/  IMAD.MOV.U32 R13, RZ, RZ, R9 ;  /* 0x000000ffff0d7224 */ /* 0x000fe200078e0009 */
[----:B------:R-:W-:-:S07]  /*109e0*/  MOV R21, R14 ;  /* 0x0000000e00157202 */ /* 0x000fce0000000f00 */
[----:B------:R-:W-:Y:S05]  /*109f0*/  WARPSYNC.COLLECTIVE R15, `(.L_x_12771) ;  /* 0x000000000f087348 */ /* 0x000fea0003c00000 */
[----:B------:R0:W1:Y:S02]  /*10a00*/  SHFL.IDX P6, R14, R13, R12, R11 ;  /* 0x0000000c0d0e7389 */ /* 0x00006400000c000b */
[----:B01----:R-:W-:Y:S01]  /*10a10*/  ENDCOLLECTIVE ;  /* 0x000000000000791b */ /* 0x003fe20003800000 */
.L_x_12771:
[----:B------:R-:W-:Y:S02]  /*10a20*/  IMAD.MOV.U32 R13, RZ, RZ, R10 ;  /* 0x000000ffff0d7224 */ /* 0x000fe400078e000a */
[----:B------:R-:W-:Y:S01]  /*10a30*/  IMAD.MOV.U32 R12, RZ, RZ, 0x2 ;  /* 0x00000002ff0c7424 */ /* 0x000fe200078e00ff */
[----:B------:R-:W-:-:S13]  /*10a40*/  @!P1 IADD3 R4, P3, R0, R14, RZ ;  /* 0x0000000e00049210 */ /* 0x000fda0007f7e0ff */
[----:B------:R-:W-:Y:S05]  /*10a50*/  WARPSYNC.COLLECTIVE R15, `(.L_x_12772) ;  /* 0x000000000f087348 */ /* 0x000fea0003c00000 */
[----:B------:R0:W1:Y:S02]  /*10a60*/  SHFL.IDX P6, R14, R13, R12, R11 ;  /* 0x0000000c0d0e7389 */ /* 0x00006400000c000b */
[----:B01----:R-:W-:Y:S01]  /*10a70*/  ENDCOLLECTIVE ;  /* 0x000000000000791b */ /* 0x003fe20003800000 */
.L_x_12772:
        /* <DEDUP_REMOVED lines=12> */
.L_x_12773:
[----:B------:R-:W-:Y:S02]  /*10b40*/  IMAD.MOV.U32 R13, RZ, RZ, R10 ;  /* 0x000000ffff0d7224 */ /* 0x000fe400078e000a */
[----:B------:R-:W-:Y:S02]  /*10b50*/  IMAD.MOV.U32 R12, RZ, RZ, 0x3 ;  /* 0x00000003ff0c7424 */ /* 0x000fe400078e00ff */
[----:B------:R-:W-:-:S07]  /*10b60*/  IMAD.MOV.U32 R26, RZ, RZ, R14 ;  /* 0x000000ffff1a7224 */ /* 0x000fce00078e000e */
[----:B------:R-:W-:Y:S05]  /*10b70*/  WARPSYNC.COLLECTIVE R15, `(.L_x_12774) ;  /* 0x000000000f087348 */ /* 0x000fea0003c00000 */
[----:B------:R0:W1:Y:S02]  /*10b80*/  SHFL.IDX P6, R14, R13, R12, R11 ;  /* 0x0000000c0d0e7389 */ /* 0x00006400000c000b */
[----:B01----:R-:W-:Y:S01]  /*10b90*/  ENDCOLLECTIVE ;  /* 0x000000000000791b */ /* 0x003fe20003800000 */
.L_x_12774:
[----:B------:R-:W-:Y:S02]  /*10ba0*/  @!P2 IADD3 R4, P1, R0, R26, RZ ;  /* 0x0000001a0004a210 */ /* 0x000fe40007f3e0ff */
[----:B------:R-:W-:-:S03]  /*10bb0*/  @!P2 IADD3 R26, R28, UR38, RZ ;  /* 0x000000261c1aac10 */ /* 0x000fc6000fffe0ff */
        /* <DEDUP_REMOVED lines=10> */
.L_x_12775:
        /* <DEDUP_REMOVED lines=9> */
.L_x_12776:
[----:B------:R-:W-:-:S05]  /*10cf0*/  @!P1 IMAD.X R5, RZ, RZ, R10, P3 ;  /* 0x000000ffff059224 */ /* 0x000fca00018e060a */
[----:B------:R-:W-:Y:S01]  /*10d00*/  @!PT LDS RZ, [RZ] ;  /* 0x00000000fffff984 */ /* 0x000fe20000000800 */
[----:B------:R-:W-:Y:S01]  /*10d10*/  @!PT LDS RZ, [RZ] ;  /* 0x00000000fffff984 */ /* 0x000fe20000000800 */
[----:B------:R-:W-:Y:S01]  /*10d20*/  @!PT LDS RZ, [RZ] ;  /* 0x00000000fffff984 */ /* 0x000fe20000000800 */
[----:B------:R0:W-:Y:S01]  /*10d30*/  @!P1 LDGSTS.E.BYPASS.LTC128B.128 [R29+0xba00], desc[UR42][R4.64], !P0 ;  /* 0x0ba00000041d9fae */ /* 0x0001e2000c101d6a */
[----:B------:R-:W-:Y:S01]  /*10d40*/  MOV R13, R8 ;  /* 0x00000008000d7202 */ /* 0x000fe20000000f00 */
[----:B0-----:R-:W-:Y:S02]  /*10d50*/  VIADD R5, R3, 0x80 ;  /* 0x0000008003057836 */ /* 0x001fe40000000000 */
[----:B------:R-:W-:-:S03]  /*10d60*/  IMAD.MOV.U32 R20, RZ, RZ, R14 ;  /* 0x000000ffff147224 */ /* 0x000fc600078e000e */
[----:B------:R-:W-:-:S13]  /*10d70*/  ISETP.GE.AND P2, PT, R5, R6, PT ;  /* 0x000000060500720c */ /* 0x000fda0003f46270 */
[----:B------:R-:W-:Y:S05]  /*10d80*/  WARPSYNC.COLLECTIVE R15, `(.L_x_12777) ;  /* 0x000000000f087348 */ /* 0x000fea0003c00000 */
[----:B------:R0:W1:Y:S02]  /*10d90*/  SHFL.IDX P6, R14, R13, R12, R11 ;  /* 0x0000000c0d0e7389 */ /* 0x00006400000c000b */
[----:B01----:R-:W-:Y:S01]  /*10da0*/  ENDCOLLECTIVE ;  /* 0x000000000000791b */ /* 0x003fe20003800000 */
.L_x_12777:
[----:B------:R-:W-:Y:S02]  /*10db0*/  @!P2 VIADD R9, R28, UR38 ;  /* 0x000000261c09ac36 */ /* 0x000fe40008000000 */
[----:B------:R-:W-:Y:S02]  /*10dc0*/  IMAD.MOV.U32 R13, RZ, RZ, R7 ;  /* 0x000000ffff0d7224 */ /* 0x000fe400078e0007 */
[----:B------:R-:W-:Y:S02]  /*10dd0*/  IMAD.MOV.U32 R12, RZ, RZ, 0x1 ;  /* 0x00000001ff0c7424 */ /* 0x000fe400078e00ff */
[----:B------:R-:W-:-:S07]  /*10de0*/  IMAD.MOV.U32 R21, RZ, RZ, R14 ;  /* 0x000000ffff157224 */ /* 0x000fce00078e000e */
[----:B------:R-:W-:Y:S05]  /*10df0*/  WARPSYNC.COLLECTIVE R15, `(.L_x_12778) ;  /* 0x000000000f087348 */ /* 0x000fea0003c00000 */
[----:B------:R0:W1:Y:S02]  /*10e00*/  SHFL.IDX P6, R14, R13, R12, R11 ;  /* 0x0000000c0d0e7389 */ /* 0x00006400000c000b */
[----:B01----:R-:W-:Y:S01]  /*10e10*/  ENDCOLLECTIVE ;  /* 0x000000000000791b */ /* 0x003fe20003800000 */
.L_x_12778:
        /* <DEDUP_REMOVED lines=11> */
.L_x_12779:
[----:B------:R-:W-:Y:S05]  /*10ed0*/  BRA `(.L_x_12780) ;  /* 0xffffffe000147947 */ /* 0x000fea000383ffff */
.L_x_12723:
[----:B0-----:R-:W-:-:S04]  /*10ee0*/  IMAD.U32 R3, RZ, RZ, UR38 ;  /* 0x00000026ff037e24 */ /* 0x001fc8000f8e00ff */
[----:B------:R0:W1:Y:S03]  /*10ef0*/  SYNCS.PHASECHK.TRANS64.TRYWAIT P0, [R3+URZ+0x12420], R0 ;  /* 0x01242000030075a7 */ /* 0x000066000800017f */
[----:B-1----:R-:W-:Y:S05]  /*10f00*/  @!P0 NANOSLEEP.SYNCS 0x989680 ;  /* 0x009896800000895d */ /* 0x002fea0003900000 */
[----:B------:R-:W1:Y:S02]  /*10f10*/  @!P0 SYNCS.PHASECHK.TRANS64 P0, [R3+URZ+0x12420], R0 ;  /* 0x01242000030085a7 */ /* 0x000e64000800007f */
[----:B-1----:R-:W-:Y:S05]  /*10f20*/  @!P0 BRA `(.L_x_12723) ;  /* 0xfffffffc00ec8947 */ /* 0x002fea000383ffff */
[----:B------:R-:W-:Y:S05]  /*10f30*/  BRA `(.L_x_12781) ;  /* 0xffffffe000447947 */ /* 0x000fea000383ffff */
.L_x_12728:
[----:B0-----:R0:W1:Y:S02]  /*10f40*/  SYNCS.PHASECHK.TRANS64.TRYWAIT P0, [R7+URZ+0x12480], R4 ;  /* 0x01248004070075a7 */ /* 0x001064000800017f */
[----:B-1----:R-:W-:Y:S05]  /*10f50*/  @!P0 NANOSLEEP.SYNCS 0x989680 ;  /* 0x009896800000895d */ /* 0x002fea0003900000 */
[----:B------:R-:W1:Y:S02]  /*10f60*/  @!P0 SYNCS.PHASECHK.TRANS64 P0, [R7+URZ+0x12480], R4 ;  /* 0x01248004070085a7 */ /* 0x000e64000800007f */
[----:B-1----:R-:W-:Y:S05]  /*10f70*/  @!P0 BRA `(.L_x_12728) ;  /* 0xfffffffc00f08947 */ /* 0x002fea000383ffff */
[----:B------:R-:W-:Y:S05]  /*10f80*/  BRA `(.L_x_12782) ;  /* 0xffffffe000ec7947 */ /* 0x000fea000383ffff */
.L_x_12732:
[----:B-1----:R1:W2:Y:S02]  /*10f90*/  SYNCS.PHASECHK.TRANS64.TRYWAIT P0, [R7+URZ+0x12440], R4 ;  /* 0x01244004070075a7 */ /* 0x0022a4000800017f */
[----:B--2---:R-:W-:Y:S05]  /*10fa0*/  @!P0 NANOSLEEP.SYNCS 0x989680 ;  /* 0x009896800000895d */ /* 0x004fea0003900000 */
[----:B------:R-:W2:Y:S02]  /*10fb0*/  @!P0 SYNCS.PHASECHK.TRANS64 P0, [R7+URZ+0x12440], R4 ;  /* 0x01244004070085a7 */ /* 0x000ea4000800007f */
[----:B--2---:R-:W-:Y:S05]  /*10fc0*/  @!P0 BRA `(.L_x_12732) ;  /* 0xfffffffc00f08947 */ /* 0x004fea000383ffff */
[----:B------:R-:W-:Y:S05]  /*10fd0*/  BRA `(.L_x_12783) ;  /* 0xffffffe400587947 */ /* 0x000fea000383ffff */
.L_x_12737:
[----:B-1----:R1:W2:Y:S02]  /*10fe0*/  SYNCS.PHASECHK.TRANS64.TRYWAIT P0, [R20+URZ+0x12470], R5 ;  /* 0x01247005140075a7 */ /* 0x0022a4000800017f */
[----:B--2---:R-:W-:Y:S05]  /*10ff0*/  @!P0 NANOSLEEP.SYNCS 0x989680 ;  /* 0x009896800000895d */ /* 0x004fea0003900000 */
[----:B------:R-:W2:Y:S02]  /*11000*/  @!P0 SYNCS.PHASECHK.TRANS64 P0, [R20+URZ+0x12470], R5 ;  /* 0x01247005140085a7 */ /* 0x000ea4000800007f */
[----:B--2---:R-:W-:Y:S05]  /*11010*/  @!P0 BRA `(.L_x_12737) ;  /* 0xfffffffc00f08947 */ /* 0x004fea000383ffff */
[----:B------:R-:W-:Y:S05]  /*11020*/  BRA `(.L_x_12784) ;  /* 0xffffffe400e07947 */ /* 0x000fea000383ffff */
.L_x_12739:
[----:B0-----:R0:W1:Y:S02]  /*11030*/  SYNCS.PHASECHK.TRANS64.TRYWAIT P0, [R20+URZ+0x12460], R5 ;  /* 0x01246005140075a7 */ /* 0x001064000800017f */
[----:B-1----:R-:W-:Y:S05]  /*11040*/  @!P0 NANOSLEEP.SYNCS 0x989680 ;  /* 0x009896800000895d */ /* 0x002fea0003900000 */
[----:B------:R-:W1:Y:S02]  /*11050*/  @!P0 SYNCS.PHASECHK.TRANS64 P0, [R20+URZ+0x12460], R5 ;  /* 0x01246005140085a7 */ /* 0x000e64000800007f */
[----:B-1----:R-:W-:Y:S05]  /*11060*/  @!P0 BRA `(.L_x_12739) ;  /* 0xfffffffc00f08947 */ /* 0x002fea000383ffff */
[----:B------:R-:W-:Y:S05]  /*11070*/  BRA `(.L_x_12785) ;  /* 0xffffffe400e47947 */ /* 0x000fea000383ffff */
.L_x_12745:
[----:B0-----:R0:W1:Y:S02]  /*11080*/  SYNCS.PHASECHK.TRANS64.TRYWAIT P0, [R12+URZ+0x12470], R5 ;  /* 0x012470050c0075a7 */ /* 0x001064000800017f */
[----:B-1----:R-:W-:Y:S05]  /*11090*/  @!P0 NANOSLEEP.SYNCS 0x989680 ;  /* 0x009896800000895d */ /* 0x002fea0003900000 */
[----:B------:R-:W1:Y:S02]  /*110a0*/  @!P0 SYNCS.PHASECHK.TRANS64 P0, [R12+URZ+0x12470], R5 ;  /* 0x012470050c0085a7 */ /* 0x000e64000800007f */
[----:B-1----:R-:W-:Y:S05]  /*110b0*/  @!P0 BRA `(.L_x_12745) ;  /* 0xfffffffc00f08947 */ /* 0x002fea000383ffff */
[----:B------:R-:W-:Y:S05]  /*110c0*/  BRA `(.L_x_12786) ;  /* 0xffffffe800dc7947 */ /* 0x000fea000383ffff */
.L_x_12747:
[----:B0-----:R0:W1:Y:S02]  /*110d0*/  SYNCS.PHASECHK.TRANS64.TRYWAIT P0, [R12+URZ+0x12460], R5 ;  /* 0x012460050c0075a7 */ /* 0x001064000800017f */
[----:B-1----:R-:W-:Y:S05]  /*110e0*/  @!P0 NANOSLEEP.SYNCS 0x989680 ;  /* 0x009896800000895d */ /* 0x002fea0003900000 */
[----:B------:R-:W1:Y:S02]  /*110f0*/  @!P0 SYNCS.PHASECHK.TRANS64 P0, [R12+URZ+0x12460], R5 ;  /* 0x012460050c0085a7 */ /* 0x000e64000800007f */
[----:B-1----:R-:W-:Y:S05]  /*11100*/  @!P0 BRA `(.L_x_12747) ;  /* 0xfffffffc00f08947 */ /* 0x002fea000383ffff */
[----:B------:R-:W-:Y:S05]  /*11110*/  BRA `(.L_x_12787) ;  /* 0xffffffe800f47947 */ /* 0x000fea000383ffff */
.L_x_12749:
[----:B0-----:R0:W1:Y:S02]  /*11120*/  SYNCS.PHASECHK.TRANS64.TRYWAIT P0, [R9+URZ+0x12420], R4 ;  /* 0x01242004090075a7 */ /* 0x001064000800017f */
[----:B-1----:R-:W-:Y:S05]  /*11130*/  @!P0 NANOSLEEP.SYNCS 0x989680 ;  /* 0x009896800000895d */ /* 0x002fea0003900000 */
[----:B------:R-:W1:Y:S02]  /*11140*/  @!P0 SYNCS.PHASECHK.TRANS64 P0, [R9+URZ+0x12420], R4 ;  /* 0x01242004090085a7 */ /* 0x000e64000800007f */
[----:B-1----:R-:W-:Y:S05]  /*11150*/  @!P0 BRA `(.L_x_12749) ;  /* 0xfffffffc00f08947 */ /* 0x002fea000383ffff */
[----:B------:R-:W-:Y:S05]  /*11160*/  BRA `(.L_x_12788) ;  /* 0xffffffec00cc7947 */ /* 0x000fea000383ffff */
.L_x_12751:
[----:B0-----:R0:W1:Y:S02]  /*11170*/  SYNCS.PHASECHK.TRANS64.TRYWAIT P1, [R7+URZ], R4 ;  /* 0x00000004070075a7 */ /* 0x001064000802017f */
[----:B-1----:R-:W-:Y:S05]  /*11180*/  @!P1 NANOSLEEP.SYNCS 0x989680 ;  /* 0x009896800000995d */ /* 0x002fea0003900000 */
[----:B------:R-:W1:Y:S02]  /*11190*/  @!P1 SYNCS.PHASECHK.TRANS64 P1, [R7+URZ], R4 ;  /* 0x00000004070095a7 */ /* 0x000e64000802007f */
[----:B-1----:R-:W-:Y:S05]  /*111a0*/  @!P1 BRA `(.L_x_12751) ;  /* 0xfffffffc00f09947 */ /* 0x002fea000383ffff */
[----:B------:R-:W-:Y:S05]  /*111b0*/  BRA `(.L_x_12789) ;  /* 0xfffffff000107947 */ /* 0x000fea000383ffff */
.L_x_12752:
[----:B-1----:R1:W2:Y:S02]  /*111c0*/  SYNCS.PHASECHK.TRANS64.TRYWAIT P1, [R5+URZ], R0 ;  /* 0x00000000050075a7 */ /* 0x0022a4000802017f */
[----:B--2---:R-:W-:Y:S05]  /*111d0*/  @!P1 NANOSLEEP.SYNCS 0x989680 ;  /* 0x009896800000995d */ /* 0x004fea0003900000 */
[----:B------:R-:W2:Y:S02]  /*111e0*/  @!P1 SYNCS.PHASECHK.TRANS64 P1, [R5+URZ], R0 ;  /* 0x00000000050095a7 */ /* 0x000ea4000802007f */
[----:B--2---:R-:W-:Y:S05]  /*111f0*/  @!P1 BRA `(.L_x_12752) ;  /* 0xfffffffc00f09947 */ /* 0x004fea000383ffff */
[----:B------:R-:W-:Y:S05]  /*11200*/  BRA `(.L_x_12790) ;  /* 0xfffffff000047947 */ /* 0x000fea000383ffff */
.L_x_12754:
[----:B--2---:R2:W3:Y:S02]  /*11210*/  SYNCS.PHASECHK.TRANS64.TRYWAIT P1, [R3+URZ+0x12460], R4 ;  /* 0x01246004030075a7 */ /* 0x0044e4000802017f */
[----:B---3--:R-:W-:Y:S05]  /*11220*/  @!P1 NANOSLEEP.SYNCS 0x989680 ;  /* 0x009896800000995d */ /* 0x008fea0003900000 */
[----:B------:R-:W3:Y:S02]  /*11230*/  @!P1 SYNCS.PHASECHK.TRANS64 P1, [R3+URZ+0x12460], R4 ;  /* 0x01246004030095a7 */ /* 0x000ee4000802007f */
[----:B---3--:R-:W-:Y:S05]  /*11240*/  @!P1 BRA `(.L_x_12754) ;  /* 0xfffffffc00f09947 */ /* 0x008fea000383ffff */
[----:B------:R-:W-:Y:S05]  /*11250*/  BRA `(.L_x_12791) ;  /* 0xfffffff000047947 */ /* 0x000fea000383ffff */
.L_x_12756:
[----:B-1----:R1:W3:Y:S02]  /*11260*/  SYNCS.PHASECHK.TRANS64.TRYWAIT P1, [R5+URZ+0x12460], R0 ;  /* 0x01246000050075a7 */ /* 0x0022e4000802017f */
[----:B---3--:R-:W-:Y:S05]  /*11270*/  @!P1 NANOSLEEP.SYNCS 0x989680 ;  /* 0x009896800000995d */ /* 0x008fea0003900000 */
[----:B------:R-:W3:Y:S02]  /*11280*/  @!P1 SYNCS.PHASECHK.TRANS64 P1, [R5+URZ+0x12460], R0 ;  /* 0x01246000050095a7 */ /* 0x000ee4000802007f */
[----:B---3--:R-:W-:Y:S05]  /*11290*/  @!P1 BRA `(.L_x_12756) ;  /* 0xfffffffc00f09947 */ /* 0x008fea000383ffff */
[----:B------:R-:W-:Y:S05]  /*112a0*/  BRA `(.L_x_12792) ;  /* 0xfffffff000047947 */ /* 0x000fea000383ffff */
.L_x_12758:
[----:B---3--:R3:W4:Y:S02]  /*112b0*/  SYNCS.PHASECHK.TRANS64.TRYWAIT P0, [R3+URZ+0x12480], R4 ;  /* 0x01248004030075a7 */ /* 0x008724000800017f */
[----:B----4-:R-:W-:Y:S05]  /*112c0*/  @!P0 NANOSLEEP.SYNCS 0x989680 ;  /* 0x009896800000895d */ /* 0x010fea0003900000 */
[----:B------:R-:W4:Y:S02]  /*112d0*/  @!P0 SYNCS.PHASECHK.TRANS64 P0, [R3+URZ+0x12480], R4 ;  /* 0x01248004030085a7 */ /* 0x000f24000800007f */
[----:B----4-:R-:W-:Y:S05]  /*112e0*/  @!P0 BRA `(.L_x_12758) ;  /* 0xfffffffc00f08947 */ /* 0x010fea000383ffff */
[----:B------:R-:W-:Y:S05]  /*112f0*/  BRA `(.L_x_12759) ;  /* 0xfffffff000007947 */ /* 0x000fea000383ffff */
.L_x_12793:
        /* <DEDUP_REMOVED lines=16> */
.L_x_13380:


//--------------------- .text._ZN7cutlass13device_kernelIN5flash11enable_sm90INS1_16FlashAttnFwdSm90INS1_25CollectiveMainloopFwdSm90ILi2EN4cute5tupleIJNS5_1CILi1EEES8_S8_EEENS6_IJNS7_ILi192EEENS7_ILi160EEENS7_ILi64EEEEEELi64ENS_12float_e4m3_tEfNS_4arch4Sm90ELb1ELb0ELb1ELb1ELb0ELb0ELb0ELb1ELb1ELb1ELb1ELb0EEENS1_21CollectiveEpilogueFwdINS6_IJSA_SC_SB_EEES9_NS_10bfloat16_tESG_Li384ELb1ELb1ELb1ELb1EEENS1_36VarlenDynamicPersistentTileSchedulerILi192ELi160ELi384ELi128ELb1ELb1ELb1ELb1ELb1ELb1EEEEEEEEEvNT_6ParamsE --------------------------
	.section	.text._ZN7cutlass13device_kernelIN5flash11enable_sm90INS1_16FlashAttnFwdSm90INS1_25CollectiveMainloopFwdSm90ILi2EN4cute5tupleIJNS5_1CILi1EEES8_S8_EEENS6_IJNS7_ILi192EEENS7_ILi160EEENS7_ILi64EEEEEELi64ENS_12float_e4m3_tEfNS_4arch4Sm90ELb1ELb0ELb1ELb1ELb0ELb0ELb0ELb1ELb1ELb1ELb1ELb0EEENS1_21CollectiveEpilogueFwdINS6_IJSA_SC_SB_EEES9_NS_10bfloat16_tESG_Li384ELb1ELb1ELb1ELb1EEENS1_36VarlenDynamicPersistentTileSchedulerILi192ELi160ELi384ELi128ELb1ELb1ELb1ELb1ELb1ELb1EEEEEEEEEvNT_6ParamsE,"ax",@progbits
	.align	128
.text._ZN7cutlass13device_kernelIN5flash11enable_sm90INS1_16FlashAttnFwdSm90INS1_25CollectiveMainloopFwdSm90ILi2EN4cute5tupleIJNS5_1CILi1EEES8_S8_EEENS6_IJNS7_ILi192EEENS7_ILi160EEENS7_ILi64EEEEEELi64ENS_12float_e4m3_tEfNS_4arch4Sm90ELb1ELb0ELb1ELb1ELb0ELb0ELb0ELb1ELb1ELb1ELb1ELb0EEENS1_21CollectiveEpilogueFwdINS6_IJSA_SC_SB_EEES9_NS_10bfloat16_tESG_Li384ELb1ELb1ELb1ELb1EEENS1_36VarlenDynamicPersistentTileSchedulerILi192ELi160ELi384ELi128ELb1ELb1ELb1ELb1ELb1ELb1EEEEEEEEEvNT_6ParamsE:
        .type           _ZN7cutlass13device_kernelIN5flash11enable_sm90INS1_16FlashAttnFwdSm90INS1_25CollectiveMainloopFwdSm90ILi2EN4cute5tupleIJNS5_1CILi1EEES8_S8_EEENS6_IJNS7_ILi192EEENS7_ILi160EEENS7_ILi64EEEEEELi64ENS_12float_e4m3_tEfNS_4arch4Sm90ELb1ELb0ELb1ELb1ELb0ELb0ELb0ELb1ELb1ELb1ELb1ELb0EEENS1_21CollectiveEpilogueFwdINS6_IJSA_SC_SB_EEES9_NS_10bfloat16_tESG_Li384ELb1ELb1ELb1ELb1EEENS1_36VarlenDynamicPersistentTileSchedulerILi192ELi160ELi384ELi128ELb1ELb1ELb1ELb1ELb1ELb1EEEEEEEEEvNT_6ParamsE,@function
        .size           _ZN7cutlass13device_kernelIN5flash11enable_sm90INS1_16FlashAttnFwdSm90INS1_25CollectiveMainloopFwdSm90ILi2EN4cute5tupleIJNS5_1CILi1EEES8_S8_EEENS6_IJNS7_ILi192EEENS7_ILi160EEENS7_ILi64EEEEEELi64ENS_12float_e4m3_tEfNS_4arch4Sm90ELb1ELb0ELb1ELb1ELb0ELb0ELb0ELb1ELb1ELb1ELb1ELb0EEENS1_21CollectiveEpilogueFwdINS6_IJSA_SC_SB_EEES9_NS_10bfloat16_tESG_Li384ELb1ELb1ELb1ELb1EEENS1_36VarlenDynamicPersistentTileSchedulerILi192ELi160ELi384ELi128ELb1ELb1ELb1ELb1ELb1ELb1EEEEEEEEEvNT_6ParamsE,(.L_x_13381 - _ZN7cutlass13device_kernelIN5flash11enable_sm90INS1_16FlashAttnFwdSm90INS1_25CollectiveMainloopFwdSm90ILi2EN4cute5tupleIJNS5_1CILi1EEES8_S8_EEENS6_IJNS7_ILi192EEENS7_ILi160EEENS7_ILi64EEEEEELi64ENS_12float_e4m3_tEfNS_4arch4Sm90ELb1ELb0ELb1ELb1ELb0ELb0ELb0ELb1ELb1ELb1ELb1ELb0EEENS1_21CollectiveEpilogueFwdINS6_IJSA_SC_SB_EEES9_NS_10bfloat16_tESG_Li384ELb1ELb1ELb1ELb1EEENS1_36VarlenDynamicPersistentTileSchedulerILi192ELi160ELi384ELi128ELb1ELb1ELb1ELb1ELb1ELb1EEEEEEEEEvNT_6ParamsE)
        .other          _ZN7cutlass13device_kernelIN5flash11enable_sm90INS1_16FlashAttnFwdSm90INS1_25CollectiveMainloopFwdSm90ILi2EN4cute5tupleIJNS5_1CILi1EEES8_S8_EEENS6_IJNS7_ILi192EEENS7_ILi160EEENS7_ILi64EEEEEELi64ENS_12float_e4m3_tEfNS_4arch4Sm90ELb1ELb0ELb1ELb1ELb0ELb0ELb0ELb1ELb1ELb1ELb1ELb0EEENS1_21CollectiveEpilogueFwdINS6_IJSA_SC_SB_EEES9_NS_10bfloat16_tESG_Li384ELb1ELb1ELb1ELb1EEENS1_36VarlenDynamicPersistentTileSchedulerILi192ELi160ELi384ELi128ELb1ELb1ELb1ELb1ELb1ELb1EEEEEEEEEvNT_6ParamsE,@"STO_CUDA_ENTRY STV_DEFAULT"
_ZN7cutlass13device_kernelIN5flash11enable_sm90INS1_16FlashAttnFwdSm90INS1_25CollectiveMainloopFwdSm90ILi2EN4cute5tupleIJNS5_1CILi1EEES8_S8_EEENS6_IJNS7_ILi192EEENS7_ILi160EEENS7_ILi64EEEEEELi64ENS_12float_e4m3_tEfNS_4arch4Sm90ELb1ELb0ELb1ELb1ELb0ELb0ELb0ELb1ELb1ELb1ELb1ELb0EEENS1_21CollectiveEpilogueFwdINS6_IJSA_SC_SB_EEES9_NS_10bfloat16_tESG_Li384ELb1ELb1ELb1ELb1EEENS1_36VarlenDynamicPersistentTileSchedulerILi192ELi160ELi384ELi128ELb1ELb1ELb1ELb1ELb1ELb1EEEEEEEEEvNT_6ParamsE:
        /* <DEDUP_REMOVED lines=18> */
.L_x_12795:
[----:B------:R-:W-:Y:S05]  /*0120*/  BSYNC B0 ;  /* 0x0000000000007941 */ /* 0x000fea0003800000 */
.L_x_12794:
        /* <DEDUP_REMOVED lines=41> */
.L_x_12796:
        /* <DEDUP_REMOVED lines=22> */
.L_x_12797:
        /* <DEDUP_REMOVED lines=18> */
.L_x_12798:
        /* <DEDUP_REMOVED lines=22> */
.L_x_12799:
        /* <DEDUP_REMOVED lines=22> */
.L_x_12800:
[----:B------:R-:W-:Y:S01]  /*0900*/  PLOP3.LUT P0, PT, PT, PT, UP0, 0x80, 0x0 ;  /* 0x000000000000781c */ /* 0x000fe20003f0f008 */
[----:B------:R-:W-:Y:S01]  /*0910*/  UMOV UR38, 0x1 ;  /* 0x0000000100267882 */ /* 0x000fe20000000000 */
[----:B------:R-:W-:Y:S01]  /*0920*/  NOP ;  /* 0x0000000000007918 */ /* 0x000fe20000000000 */
[----:B------:R-:W-:Y:S01]  /*0930*/  USEL UR38, UR38, 0x2, !UP0 ;  /* 0x0000000226267887 */ /* 0x000fe2000c000000 */
[----:B------:R-:W-:Y:S01]  /*0940*/  ULDC.64 UR52, c[0x0][0x208] ;  /* 0x0000820000347ab9 */ /* 0x000fe20000000a00 */
[----:B012-4-:R-:W-:Y:S08]  /*0950*/  BAR.SYNC.DEFER_BLOCKING 0x0 ;  /* 0x0000000000007b1d */ /* 0x017ff00000010000 */
[----:B------:R-:W-:Y:S05]  /*0960*/  @!P0 BRA `(.L_x_12801) ;  /* 0x000000e000388947 */ /* 0x000fea0003800000 */
.L_x_12802:
        /* <DEDUP_REMOVED lines=29> */
[-C--:B------:R-:W-:Y:S01]  /*0b40*/  LEA.HI R4, R0, R13.reuse, RZ, 0x5 ;  /* 0x0000000d00047211 */ /* 0x080fe200078f28ff */
[----:B------:R-:W-:Y:S01]  /*0b50*/  IMAD.HI R2, R14, 0x55555556, RZ ;  /* 0x555555560e027827 */ /* 0x000fe200078e02ff */
[----:B------:R-:W-:-:S02]  /*0b60*/  LEA.HI R11, R0, R13, RZ, 0x2 ;  /* 0x0000000d000b7211 */ /* 0x000fc400078f10ff */
[----:B------:R-:W-:Y:S01]  /*0b70*/  SHF.R.S32.HI R7, RZ, 0x1f, R12 ;  /* 0x0000001fff077819 */ /* 0x000fe2000001140c */
[----:B------:R-:W-:Y:S01]  /*0b80*/  IMAD.SHL.U32 R5, R4, 0x20, RZ ;  /* 0x0000002004057824 */ /* 0x000fe200078e00ff */
[----:B------:R-:W-:Y:S02]  /*0b90*/  LOP3.LUT R4, R3, 0x3fffff0, RZ, 0xc0, !PT ;  /* 0x03fffff003047812 */ /* 0x000fe400078ec0ff */
[----:B------:R-:W-:Y:S02]  /*0ba0*/  LEA.HI R8, R7, R12, RZ, 0x2 ;  /* 0x0000000c07087211 */ /* 0x000fe400078f10ff */
[----:B------:R-:W-:Y:S01]  /*0bb0*/  LEA.HI R3, R3, R6, RZ, 0x1 ;  /* 0x0000000603037211 */ /* 0x000fe200078f08ff */
[----:B------:R-:W-:Y:S01]  /*0bc0*/  IMAD.IADD R4, R13, 0x1, -R4 ;  /* 0x000000010d047824 */ /* 0x000fe200078e0a04 */
[--C-:B------:R-:W-:Y:S02]  /*0bd0*/  SHF.R.S32.HI R9, RZ, 0x2, R8.reuse ;  /* 0x00000002ff097819 */ /* 0x100fe40000011408 */
        /* <DEDUP_REMOVED lines=17> */
[----:B------:R-:W-:Y:S01]  /*0cf0*/  LOP3.LUT R8, R8, 0x7ffffffc, RZ, 0xc0, !PT ;  /* 0x7ffffffc08087812 */ /* 0x000fe200078ec0ff */
[----:B------:R-:W-:Y:S01]  /*0d00*/  IMAD R5, R2, 0x40, R7 ;  /* 0x0000004002057824 */ /* 0x000fe200078e0207 */
[----:B------:R-:W-:Y:S01]  /*0d10*/  SHF.R.S32.HI R2, RZ, 0x3, R0 ;  /* 0x00000003ff027819 */ /* 0x000fe20000011400 */
[C---:B------:R-:W-:Y:S01]  /*0d20*/  IMAD.IADD R11, R13.reuse, 0x1, -R11 ;  /* 0x000000010d0b7824 */ /* 0x040fe200078e0a0b */
[----:B------:R0:W-:Y:S01]  /*0d30*/  STL [R1+0x18], R3 ;  /* 0x0000180301007387 */ /* 0x0001e20000100800 */
[----:B------:R-:W-:-:S02]  /*0d40*/  IMAD.IADD R18, R13, 0x1, -R18 ;  /* 0x000000010d127824 */ /* 0x000fc400078e0a12 */
[----:B------:R-:W-:Y:S01]  /*0d50*/  IMAD.IADD R8, R12, 0x1, -R8 ;  /* 0x000000010c087824 */ /* 0x000fe200078e0a08 */
[----:B------:R1:W-:Y:S01]  /*0d60*/  STL [R1+0x14], R5 ;  /* 0x0000140501007387 */ /* 0x0003e20000100800 */
[----:B------:R-:W-:Y:S02]  /*0d70*/  IMAD.SHL.U32 R19, R18, 0x8, RZ ;  /* 0x0000000812137824 */ /* 0x000fe400078e00ff */
[----:B------:R-:W-:Y:S01]  /*0d80*/  IMAD.SHL.U32 R16, R8, 0x2, RZ ;  /* 0x0000000208107824 */ /* 0x000fe200078e00ff */
[----:B0-----:R-:W-:-:S03]  /*0d90*/  LEA.HI R3, R11, R11, RZ, 0x1 ;  /* 0x0000000b0b037211 */ /* 0x001fc600078f08ff */
[C---:B------:R-:W-:Y:S01]  /*0da0*/  VIADD R2, R16.reuse, 0x10 ;  /* 0x0000001010027836 */ /* 0x040fe20000000000 */
[----:B------:R-:W-:Y:S01]  /*0db0*/  SHF.R.S32.HI R0, RZ, 0x1f, R19 ;  /* 0x0000001fff007819 */ /* 0x000fe20000011413 */
[C---:B------:R-:W-:Y:S01]  /*0dc0*/  VIADD R0, R16.reuse, 0x18 ;  /* 0x0000001810007836 */ /* 0x040fe20000000000 */
[----:B------:R-:W-:Y:S01]  /*0dd0*/  LOP3.LUT R4, R3, 0x1ffffffe, RZ, 0xc0, !PT ;  /* 0x1ffffffe03047812 */ /* 0x000fe200078ec0ff */
[C---:B------:R-:W-:Y:S02]  /*0de0*/  VIADD R3, R16.reuse, 0x8 ;  /* 0x0000000810037836 */ /* 0x040fe40000000000 */
[C---:B------:R-:W-:Y:S02]  /*0df0*/  VIADD R157, R16.reuse, 0x20 ;  /* 0x00000020109d7836 */ /* 0x040fe40000000000 */
[C---:B------:R-:W-:Y:S01]  /*0e00*/  VIADD R156, R16.reuse, 0x28 ;  /* 0x00000028109c7836 */ /* 0x040fe20000000000 */
[----:B------:R-:W-:Y:S01]  /*0e10*/  SHF.R.S32.HI R6, RZ, 0x1f, R3 ;  /* 0x0000001fff067819 */ /* 0x000fe20000011403 */
[C---:B------:R-:W-:Y:S01]  /*0e20*/  VIADD R23, R16.reuse, 0x30 ;  /* 0x0000003010177836 */ /* 0x040fe20000000000 */
[----:B------:R-:W-:Y:S01]  /*0e30*/  SHF.R.S32.HI R3, RZ, 0x1f, R2 ;  /* 0x0000001fff037819 */ /* 0x000fe20000011402 */
[----:B------:R-:W-:Y:S01]  /*0e40*/  VIADD R22, R16, 0x38 ;  /* 0x0000003810167836 */ /* 0x000fe20000000000 */
[----:B------:R-:W-:Y:S01]  /*0e50*/  SHF.R.S32.HI R2, RZ, 0x1f, R0 ;  /* 0x0000001fff027819 */ /* 0x000fe20000011400 */
[----:B------:R-:W-:Y:S01]  /*0e60*/  IMAD.IADD R4, R11, 0x1, -R4 ;  /* 0x000000010b047824 */ /* 0x000fe200078e0a04 */
[----:B------:R-:W-:-:S02]  /*0e70*/  SHF.R.S32.HI R0, RZ, 0x1f, R157 ;  /* 0x0000001fff007819 */ /* 0x000fc4000001149d */
[----:B------:R-:W-:Y:S01]  /*0e80*/  SHF.R.S32.HI R3, RZ, 0x1f, R156 ;  /* 0x0000001fff037819 */ /* 0x000fe2000001149c */
[----:B------:R-:W-:Y:S01]  /*0e90*/  IMAD R17, R4, 0x8, R5 ;  /* 0x0000000804117824 */ /* 0x000fe200078e0205 */
[----:B------:R-:W-:Y:S02]  /*0ea0*/  SHF.R.S32.HI R2, RZ, 0x1f, R23 ;  /* 0x0000001fff027819 */ /* 0x000fe40000011417 */
[----:B-1----:R-:W-:-:S07]  /*0eb0*/  SHF.R.S32.HI R0, RZ, 0x1f, R22 ;  /* 0x0000001fff007819 */ /* 0x002fce0000011416 */
.L_x_12851:
        /* <DEDUP_REMOVED lines=56> */
.L_x_12803:
        /* <DEDUP_REMOVED lines=8> */
.L_x_12804:
        /* <DEDUP_REMOVED lines=13> */
.L_x_12805:
        /* <DEDUP_REMOVED lines=62> */
.L_x_12806:
        /* <DEDUP_REMOVED lines=12> */
[----:B------:R-:W-:Y:S02]  /*1830*/  R2UR UR54, R0 ;  /* 0x00000000003672ca */ /* 0x000fe400000e0000 */
        /* <DEDUP_REMOVED lines=10> */
[----:B------:R-:W-:-:S06]  /*18e0*/  UISETP.GT.AND UP0, UPT, UR54, UR43, UPT ;  /* 0x0000002b3600728c */ /* 0x000fcc000bf04270 */
[----:B------:R-:W-:-:S13]  /*18f0*/  PLOP3.LUT P1, PT, PT, PT, UP0, 0x80, 0x0 ;  /* 0x000000000000781c */ /* 0x000fda0003f2f008 */
[----:B------:R-:W-:Y:S05]  /*1900*/  @!P1 BRA `(.L_x_12807) ;  /* 0x000000a400989947 */ /* 0x000fea0003800000 */
        /* <DEDUP_REMOVED lines=36> */
.L_x_12808:
        /* <DEDUP_REMOVED lines=42> */
.L_x_12946:
[----:B------:R-:W-:Y:S05]  /*1df0*/  @!P1 BRA `(.L_x_12810) ;  /* 0x0000000000049947 */ /* 0x000fea0003800000 */
[----:B------:R-:W-:Y:S01]  /*1e00*/  BPT.TRAP 0x1 ;  /* 0x000000040000795c */ /* 0x000fe20000300000 */
.L_x_12810:
[----:B0-----:R-:W-:Y:S02]  /*1e10*/  IMAD.U32 R2, RZ, RZ, UR46 ;  /* 0x0000002eff027e24 */ /* 0x001fe4000f8e00ff */
[----:B------:R-:W-:-:S03]  /*1e20*/  IMAD.U32 R3, RZ, RZ, UR47 ;  /* 0x0000002fff037e24 */ /* 0x000fc6000f8e00ff */
[----:B------:R-:W-:Y:S02]  /*1e30*/  LEA R2, R2, UR45, 0x3 ;  /* 0x0000002d02027c11 */ /* 0x000fe4000f8e18ff */
[----:B------:R-:W-:-:S04]  /*1e40*/  SHF.L.U32 R3, R3, 0x1f, RZ ;  /* 0x0000001f03037819 */ /* 0x000fc800000006ff */
[----:B------:R0:W1:Y:S01]  /*1e50*/  SYNCS.PHASECHK.TRANS64.TRYWAIT P0, [R2+URZ+0x13230], R3 ;  /* 0x01323003020075a7 */ /* 0x000062000800017f */
[----:B------:R-:W-:Y:S05]  /*1e60*/  @!P1 BRA `(.L_x_12811) ;  /* 0x0000000000049947 */ /* 0x000fea0003800000 */
[----:B------:R-:W-:Y:S01]  /*1e70*/  BPT.TRAP 0x1 ;  /* 0x000000040000795c */ /* 0x000fe20000300000 */
.L_x_12811:
[----:B-1----:R-:W-:Y:S05]  /*1e80*/  @P0 BRA `(.L_x_12812) ;  /* 0x0000000000080947 */ /* 0x002fea0003800000 */
[----:B------:R-:W1:Y:S02]  /*1e90*/  SYNCS.PHASECHK.TRANS64.TRYWAIT P0, [R2+URZ+0x13230], R3 ;  /* 0x01323003020075a7 */ /* 0x000e64000800017f */
[----:B-1----:R-:W-:Y:S05]  /*1ea0*/  @!P0 BRA `(.L_x_12813) ;  /* 0x0000012400448947 */ /* 0x002fea0003800000 */
.L_x_12812:
        /* <DEDUP_REMOVED lines=13> */
[----:B------:R-:W-:Y:S01]  /*1f80*/  UIADD3 UR7, UR8, 0x2, URZ ;  /* 0x0000000208077890 */ /* 0x000fe2000fffe03f */
[----:B------:R-:W-:Y:S01]  /*1f90*/  ULDC UR20, c[0x0][0x988] ;  /* 0x0002620000147ab9 */ /* 0x000fe20000000800 */
[----:B------:R-:W-:-:S06]  /*1fa0*/  UIADD3 UR23, UR54, -0x2, URZ ;  /* 0xfffffffe36177890 */ /* 0x000fcc000fffe03f */
        /* <DEDUP_REMOVED lines=30> */
[----:B------:R-:W-:Y:S01]  /*2190*/  QGMMA.64x32x32.F32.E4M3.E4M3 R24, gdesc[UR8], RZ, !UPT, gsb0 ;  /* 0x00600000081879f3 */ /* 0x000fe2000c0008ff */
[----:B------:R-:W-:Y:S02]  /*21a0*/  ULDC UR10, c[0x0][0x448] ;  /* 0x00011200000a7ab9 */ /* 0x000fe40000000800 */
[----:B------:R-:W-:-:S03]  /*21b0*/  UISETP.NE.AND UP0, UPT, UR10, 0x1, UPT ;  /* 0x000000010a00788c */ /* 0x000fc6000bf05270 */
[----:B------:R-:W-:-:S03]  /*21c0*/  UMOV UR10, UR40 ;  /* 0x00000028000a7c82 */ /* 0x000fc60008000000 */
[----:B------:R-:W-:-:S05]  /*21d0*/  PLOP3.LUT P2, PT, PT, PT, UP0, 0x80, 0x0 ;  /* 0x000000000000781c */ /* 0x000fca0003f4f008 */
[----:B------:R-:W-:Y:S01]  /*21e0*/  @UP0 ULDC UR11, c[0x0][0x450] ;  /* 0x00011400000b0ab9 */ /* 0x000fe20000000800 */
        /* <DEDUP_REMOVED lines=8> */
[----:B------:R-:W-:Y:S02]  /*2270*/  VIADD R89, R17, UR40 ;  /* 0x0000002811597c36 */ /* 0x000fe40008000000 */
        /* <DEDUP_REMOVED lines=8> */
[C---:B01----:R-:W-:Y:S01]  /*2300*/  FMUL.FTZ R3, R0.reuse, R88 ;  /* 0x0000005800037220 */ /* 0x043fe20000410000 */
        /* <DEDUP_REMOVED lines=11> */
[----:B------:R-:W2:Y:S08]  /*23c0*/  MUFU.TANH R93, R93 ;  /* 0x0000005d005d7308 */ /* 0x000eb00000002400 */
[----:B------:R-:W3:Y:S08]  /*23d0*/  MUFU.TANH R97, R97 ;  /* 0x0000006100617308 */ /* 0x000ef00000002400 */
        /* <DEDUP_REMOVED lines=38> */
[----:B------:R-:W5:Y:S01]  /*2640*/  MUFU.TANH R78, R78 ;  /* 0x0000004e004e7308 */ /* 0x000f620000002400 */
[----:B------:R-:W-:Y:S01]  /*2650*/  QGMMA.64x32x32.F32.E4M3.E4M3 R40, gdesc[UR4], R40, gsb0 ;  /* 0x00600000042879f3 */ /* 0x000fe20008000828 */
[----:B------:R-:W-:Y:S01]  /*2660*/  @UP0 ULDC UR6, c[0x0][0x44c] ;  /* 0x0001130000060ab9 */ /* 0x000fe20000000800 */
[----:B------:R-:W-:Y:S01]  /*2670*/  UIMAD UR7, UR54, -0xa0, UR50 ;  /* 0xffffff60360778a4 */ /* 0x000fe2000f8e0232 */
[----:B------:R-:W-:Y:S01]  /*2680*/  @P2 IMAD.HI.U32 R56, R89, UR6, RZ ;  /* 0x0000000659382c27 */ /* 0x000fe2000f8e00ff */
[----:B------:R-:W-:-:S03]  /*2690*/  @UP0 ULDC UR6, c[0x0][0x450] ;  /* 0x0001140000060ab9 */ /* 0x000fc60000000800 */
[C---:B------:R-:W-:Y:S01]  /*26a0*/  FMUL.FTZ R86, R0.reuse, R71 ;  /* 0x0000004700567220 */ /* 0x040fe20000410000 */
[C---:B------:R-:W-:Y:S01]  /*26b0*/  FMUL.FTZ R62, R0.reuse, R62 ;  /* 0x0000003e003e7220 */ /* 0x040fe20000410000 */
[----:B------:R-:W5:Y:S01]  /*26c0*/  MUFU.TANH R82, R82 ;  /* 0x0000005200527308 */ /* 0x000f620000002400 */
[----:B------:R-:W-:Y:S01]  /*26d0*/  @P2 SHF.R.U32.HI R89, RZ, UR6, R56 ;  /* 0x00000006ff592c19 */ /* 0x000fe20008011638 */
[----:B------:R-:W-:Y:S01]  /*26e0*/  UIMAD UR6, UR54, -0xa0, URZ ;  /* 0xffffff60360678a4 */ /* 0x000fe2000f8e023f */
[----:B------:R-:W-:Y:S01]  /*26f0*/  IMAD.U32 R91, RZ, RZ, UR7 ;  /* 0x00000007ff5b7e24 */ /* 0x000fe2000f8e00ff */
[----:B------:R-:W-:Y:S01]  /*2700*/  UMOV UR7, 0x80000020 ;  /* 0x8000002000077882 */ /* 0x000fe20000000000 */
[C---:B------:R-:W-:Y:S01]  /*2710*/  FMUL.FTZ R66, R0.reuse, R66 ;  /* 0x0000004200427220 */ /* 0x040fe20000410000 */
[----:B------:R-:W0:Y:S01]  /*2720*/  SHFL.IDX PT, R56, R89, 0x1, 0x1c1f ;  /* 0x003c1f0059387f89 */ /* 0x000e2200000e0000 */
[----:B------:R-:W-:Y:S01]  /*2730*/  FMUL.FTZ R67, R0, R67 ;  /* 0x0000004300437220 */ /* 0x000fe20000410000 */
[----:B------:R-:W-:Y:S01]  /*2740*/  IMAD.U32 R63, RZ, RZ, UR6 ;  /* 0x00000006ff3f7e24 */ /* 0x000fe2000f8e00ff */
[----:B------:R-:W-:Y:S01]  /*2750*/  IADD3 R91, -R16, 0xa0, R91 ;  /* 0x000000a0105b7810 */ /* 0x000fe20007ffe15b */
[----:B------:R-:W-:Y:S01]  /*2760*/  UIADD3 UR6, UR12, 0x202, URZ ;  /* 0x000002020c067890 */ /* 0x000fe2000fffe03f */
[----:B------:R-:W5:Y:S01]  /*2770*/  MUFU.TANH R58, R58 ;  /* 0x0000003a003a7308 */ /* 0x000f620000002400 */
[----:B------:R-:W-:Y:S01]  /*2780*/  FMUL.FTZ R70, R0, R70 ;  /* 0x0000004600467220 */ /* 0x000fe20000410000 */
[----:B------:R-:W-:Y:S01]  /*2790*/  IADD3 R88, -R16, 0xa1, R63 ;  /* 0x000000a110587810 */ /* 0x000fe20007ffe13f */
[----:B------:R-:W5:Y:S01]  /*27a0*/  SHFL.IDX PT, R89, R89, RZ, 0x1c1f ;  /* 0x001c1fff59597589 */ /* 0x000f6200000e0000 */
[C---:B------:R-:W-:Y:S01]  /*27b0*/  FMUL.FTZ R57, R0.reuse, R57 ;  /* 0x0000003900397220 */ /* 0x040fe20000410000 */
[C---:B------:R-:W-:Y:S01]  /*27c0*/  FMUL.FTZ R60, R0.reuse, R60 ;  /* 0x0000003c003c7220 */ /* 0x040fe20000410000 */
[----:B------:R-:W-:Y:S01]  /*27d0*/  IADD3 R88, -R83, UR50, R88 ;  /* 0x0000003253587c10 */ /* 0x000fe2000fffe158 */
[C---:B------:R-:W-:Y:S01]  /*27e0*/  FMUL.FTZ R61, R0.reuse, R61 ;  /* 0x0000003d003d7220 */ /* 0x040fe20000410000 */
[----:B------:R-:W5:Y:S01]  /*27f0*/  MUFU.TANH R59, R59 ;  /* 0x0000003b003b7308 */ /* 0x000f620000002400 */
[C---:B------:R-:W-:Y:S01]  /*2800*/  FMUL.FTZ R64, R0.reuse, R64 ;  /* 0x0000004000407220 */ /* 0x040fe20000410000 */
[C---:B------:R-:W-:Y:S01]  /*2810*/  FMUL.FTZ R65, R0.reuse, R65 ;  /* 0x0000004100417220 */ /* 0x040fe20000410000 */
[C---:B------:R-:W-:Y:S01]  /*2820*/  FMUL.FTZ R68, R0.reuse, R68 ;  /* 0x0000004400447220 */ /* 0x040fe20000410000 */
[----:B------:R-:W-:-:S04]  /*2830*/  FMUL.FTZ R69, R0, R69 ;  /* 0x0000004500457220 */ /* 0x000fc80000410000 */
[----:B------:R-:W5:Y:S01]  /*2840*/  MUFU.TANH R62, R62 ;  /* 0x0000003e003e7308 */ /* 0x000f620000002400 */
[----:B0-----:R-:W-:-:S04]  /*2850*/  VIADDMNMX R56, R56, R88, R91, PT ;  /* 0x0000005838387246 */ /* 0x001fc8000380015b */
[----:B------:R-:W-:-:S03]  /*2860*/  ISETP.GT.AND P5, PT, R56, RZ, PT ;  /* 0x000000ff3800720c */ /* 0x000fc60003fa4270 */
[----:B------:R-:W0:Y:S01]  /*2870*/  MUFU.TANH R84, R84 ;  /* 0x0000005400547308 */ /* 0x000e220000002400 */
[C---:B------:R-:W-:Y:S02]  /*2880*/  ISETP.GT.AND P6, PT, R56.reuse, 0x1, PT ;  /* 0x000000013800780c */ /* 0x040fe40003fc4270 */
[----:B------:R-:W-:Y:S02]  /*2890*/  ISETP.GT.AND P3, PT, R56, 0x8, PT ;  /* 0x000000083800780c */ /* 0x000fe40003f64270 */
[----:B------:R-:W-:Y:S02]  /*28a0*/  FSEL R83, R90, -INF , P5 ;  /* 0xff8000005a537808 */ /* 0x000fe40002800000 */
[----:B-1----:R-:W-:Y:S01]  /*28b0*/  FSEL R85, R92, -INF , P6 ;  /* 0xff8000005c557808 */ /* 0x002fe20003000000 */
[----:B------:R-:W1:Y:S01]  /*28c0*/  MUFU.TANH R66, R66 ;  /* 0x0000004200427308 */ /* 0x000e620000002400 */
[----:B------:R-:W-:Y:S02]  /*28d0*/  ISETP.GT.AND P4, PT, R56, 0x9, PT ;  /* 0x000000093800780c */ /* 0x000fe40003f84270 */
[----:B--2---:R-:W-:-:S02]  /*28e0*/  FSEL R87, R93, -INF , P3 ;  /* 0xff8000005d577808 */ /* 0x004fc40001800000 */
[----:B------:R-:W-:Y:S02]  /*28f0*/  FMNMX.FTZ R90, R83, R85, !PT ;  /* 0x00000055535a7209 */ /* 0x000fe40007810000 */
[C---:B------:R-:W-:Y:S01]  /*2900*/  ISETP.GT.AND P5, PT, R56.reuse, 0x10, PT ;  /* 0x000000103800780c */ /* 0x040fe20003fa4270 */
[----:B------:R-:W2:Y:S01]  /*2910*/  MUFU.TANH R67, R67 ;  /* 0x0000004300437308 */ /* 0x000ea20000002400 */
[----:B---3--:R-:W-:Y:S01]  /*2920*/  FSEL R97, R97, -INF , P4 ;  /* 0xff80000061617808 */ /* 0x008fe20002000000 */
[----:B------:R-:W-:Y:S02]  /*2930*/  WARPGROUP.DEPBAR.LE gsb0, 0x0 ;  /* 0x00008000000079c5 */ /* 0x000fe40000010000 */
[----:B------:R-:W-:Y:S01]  /*2940*/  FMNMX.FTZ R92, R87, R90, !PT ;  /* 0x0000005a575c7209 */ /* 0x000fe20007810000 */
[----:B------:R-:W-:Y:S01]  /*2950*/  WARPGROUP.ARRIVE ;  /* 0x00000000000079c5 */ /* 0x000fe20000000000 */
[----:B------:R-:W-:Y:S01]  /*2960*/  ISETP.GT.AND P3, PT, R56, 0x11, PT ;  /* 0x000000113800780c */ /* 0x000fe20003f64270 */
[----:B------:R-:W-:Y:S01]  /*2970*/  FMUL.FTZ R90, R0, R42 ;  /* 0x0000002a005a7220 */ /* 0x000fe20000410000 */
[----:B----4-:R-:W-:Y:S01]  /*2980*/  FSEL R103, R94, -INF , P5 ;  /* 0xff8000005e677808 */ /* 0x010fe20002800000 */
[----:B------:R-:W-:Y:S01]  /*2990*/  FMUL.FTZ R46, R0, R46 ;  /* 0x0000002e002e7220 */ /* 0x000fe20000410000 */
[----:B------:R-:W-:Y:S01]  /*29a0*/  FMNMX.FTZ R92, R97, R92, !PT ;  /* 0x0000005c615c7209 */ /* 0x000fe20007810000 */
[----:B------:R-:W-:Y:S01]  /*29b0*/  QGMMA.64x32x32.F32.E4M3.E4M3 R24, gdesc[UR4], R24, gsb0 ;  /* 0x00600000041879f3 */ /* 0x000fe20008000818 */
[----:B------:R-:W-:Y:S01]  /*29c0*/  ISETP.GT.AND P4, PT, R56, 0x18, PT ;  /* 0x000000183800780c */ /* 0x000fe20003f84270 */
[C---:B------:R-:W-:Y:S01]  /*29d0*/  FMUL.FTZ R50, R0.reuse, R50 ;  /* 0x0000003200327220 */ /* 0x040fe20000410000 */
[----:B-----5:R-:W-:Y:S01]  /*29e0*/  FSEL R99, R99, -INF , P3 ;  /* 0xff80000063637808 */ /* 0x020fe20001800000 */
[C---:B------:R-:W-:Y:S01]  /*29f0*/  FMUL.FTZ R94, R0.reuse, R47 ;  /* 0x0000002f005e7220 */ /* 0x040fe20000410000 */
[----:B------:R-:W-:Y:S01]  /*2a00*/  FMNMX.FTZ R42, R103, R92, !PT ;  /* 0x0000005c672a7209 */ /* 0x000fe20007810000 */
[----:B------:R-:W-:Y:S01]  /*2a10*/  FMUL.FTZ R92, R0, R43 ;  /* 0x0000002b005c7220 */ /* 0x000fe20000410000 */
[----:B------:R-:W-:Y:S01]  /*2a20*/  ISETP.GT.AND P3, PT, R56, 0x19, PT ;  /* 0x000000193800780c */ /* 0x000fe20003f64270 */
[----:B------:R-:W3:Y:S01]  /*2a30*/  MUFU.TANH R70, R70 ;  /* 0x0000004600467308 */ /* 0x000ee20000002400 */
[----:B------:R-:W-:Y:S01]  /*2a40*/  FSEL R101, R101, -INF , P4 ;  /* 0xff80000065657808 */ /* 0x000fe20002000000 */
[C---:B------:R-:W-:Y:S01]  /*2a50*/  FMUL.FTZ R51, R0.reuse, R51 ;  /* 0x0000003300337220 */ /* 0x040fe20000410000 */
[----:B------:R-:W-:Y:S01]  /*2a60*/  FMNMX.FTZ R42, R99, R42, !PT ;  /* 0x0000002a632a7209 */ /* 0x000fe20007810000 */
[----:B------:R-:W-:Y:S01]  /*2a70*/  FMUL.FTZ R54, R0, R54 ;  /* 0x0000003600367220 */ /* 0x000fe20000410000 */
[----:B------:R-:W-:Y:S01]  /*2a80*/  ISETP.GT.AND P4, PT, R56, 0x20, PT ;  /* 0x000000203800780c */ /* 0x000fe20003f84270 */
[C---:B------:R-:W-:Y:S01]  /*2a90*/  FMUL.FTZ R55, R0.reuse, R55 ;  /* 0x0000003700377220 */ /* 0x040fe20000410000 */
[----:B------:R-:W-:Y:S01]  /*2aa0*/  FSEL R95, R95, -INF , P3 ;  /* 0xff8000005f5f7808 */ /* 0x000fe20001800000 */
[----:B------:R-:W4:Y:S01]  /*2ab0*/  MUFU.TANH R86, R86 ;  /* 0x0000005600567308 */ /* 0x000f220000002400 */
[----:B------:R-:W-:Y:S01]  /*2ac0*/  FMNMX.FTZ R42, R101, R42, !PT ;  /* 0x0000002a652a7209 */ /* 0x000fe20007810000 */
[----:B------:R-:W-:Y:S01]  /*2ad0*/  FMUL.FTZ R40, R0, R40 ;  /* 0x0000002800287220 */ /* 0x000fe20000410000 */
[----:B------:R-:W-:Y:S01]  /*2ae0*/  ISETP.GT.AND P3, PT, R56, 0x21, PT ;  /* 0x000000213800780c */ /* 0x000fe20003f64270 */
[----:B------:R-:W-:Y:S01]  /*2af0*/  FMUL.FTZ R41, R0, R41 ;  /* 0x0000002900297220 */ /* 0x000fe20000410000 */
[----:B------:R-:W-:Y:S01]  /*2b00*/  FSEL R93, R76, -INF , P4 ;  /* 0xff8000004c5d7808 */ /* 0x000fe20002000000 */
[----:B------:R-:W-:Y:S01]  /*2b10*/  FMUL.FTZ R48, R0, R48 ;  /* 0x0000003000307220 */ /* 0x000fe20000410000 */
[----:B------:R-:W-:Y:S01]  /*2b20*/  FMNMX.FTZ R42, R95, R42, !PT ;  /* 0x0000002a5f2a7209 */ /* 0x000fe20007810000 */
[----:B------:R5:W-:Y:S01]  /*2b30*/  MUFU.TANH R76, R46 ;  /* 0x0000002e004c7308 */ /* 0x000be20000002400 */
[----:B------:R-:W-:Y:S01]  /*2b40*/  ISETP.GT.AND P4, PT, R56, 0x28, PT ;  /* 0x000000283800780c */ /* 0x000fe20003f84270 */
[C---:B------:R-:W-:Y:S01]  /*2b50*/  FMUL.FTZ R49, R0.reuse, R49 ;  /* 0x0000003100317220 */ /* 0x040fe20000410000 */
[----:B------:R-:W-:Y:S01]  /*2b60*/  FSEL R81, R81, -INF , P3 ;  /* 0xff80000051517808 */ /* 0x000fe20001800000 */
[C---:B------:R-:W-:Y:S01]  /*2b70*/  FMUL.FTZ R52, R0.reuse, R52 ;  /* 0x0000003400347220 */ /* 0x040fe20000410000 */
[----:B------:R-:W-:Y:S01]  /*2b80*/  FMNMX.FTZ R42, R93, R42, !PT ;  /* 0x0000002a5d2a7209 */ /* 0x000fe20007810000 */
[----:B------:R-:W-:Y:S01]  /*2b90*/  FMUL.FTZ R53, R0, R53 ;  /* 0x0000003500357220 */ /* 0x000fe20000410000 */
[----:B------:R-:W-:Y:S01]  /*2ba0*/  ISETP.GT.AND P3, PT, R56, 0x29, PT ;  /* 0x000000293800780c */ /* 0x000fe20003f64270 */
[----:B------:R-:W4:Y:S01]  /*2bb0*/  MUFU.TANH R90, R90 ;  /* 0x0000005a005a7308 */ /* 0x000f220000002400 */
[----:B------:R-:W-:Y:S01]  /*2bc0*/  FSEL R80, R80, -INF , P4 ;  /* 0xff80000050507808 */ /* 0x000fe20002000000 */
[----:B------:R-:W-:Y:S01]  /*2bd0*/  @UP0 ULDC UR6, c[0x0][0x44c] ;  /* 0x0001130000060ab9 */ /* 0x000fe20000000800 */
[----:B------:R-:W-:Y:S01]  /*2be0*/  FMNMX.FTZ R43, R81, R42, !PT ;  /* 0x0000002a512b7209 */ /* 0x000fe20007810000 */
[----:B------:R-:W-:Y:S01]  /*2bf0*/  UIMAD.WIDE.U32 UR6, UR40, UR6, URZ ;  /* 0x00000006280672a5 */ /* 0x000fe2000f8e003f */
[----:B------:R-:W-:-:S02]  /*2c00*/  ISETP.GT.AND P4, PT, R56, 0x30, PT ;  /* 0x000000303800780c */ /* 0x000fc40003f84270 */
[----:B------:R-:W-:Y:S01]  /*2c10*/  FSEL R79, R79, -INF , P3 ;  /* 0xff8000004f4f7808 */ /* 0x000fe20001800000 */
[----:B------:R-:W4:Y:S01]  /*2c20*/  MUFU.TANH R92, R92 ;  /* 0x0000005c005c7308 */ /* 0x000f220000002400 */
[----:B------:R-:W-:Y:S01]  /*2c30*/  FMNMX.FTZ R42, R80, R43, !PT ;  /* 0x0000002b502a7209 */ /* 0x000fe20007810000 */
[----:B------:R-:W-:Y:S01]  /*2c40*/  @UP0 USHF.R.U32.HI UR10, URZ, UR11, UR7 ;  /* 0x0000000b3f0a0299 */ /* 0x000fe20008011607 */
[C---:B------:R-:W-:Y:S02]  /*2c50*/  ISETP.GT.AND P3, PT, R56.reuse, 0x31, PT ;  /* 0x000000313800780c */ /* 0x040fe40003f64270 */
[----:B------:R-:W-:Y:S01]  /*2c60*/  FSEL R71, R75, -INF , P4 ;  /* 0xff8000004b477808 */ /* 0x000fe20002000000 */
[----:B------:R-:W-:Y:S01]  /*2c70*/  UIADD3 UR6, UR10, UR50, -UR51 ;  /* 0x000000320a067290 */ /* 0x000fe2000fffe833 */
[----:B------:R-:W-:Y:S01]  /*2c80*/  FMNMX.FTZ R42, R79, R42, !PT ;  /* 0x0000002a4f2a7209 */ /* 0x000fe20007810000 */
[----:B------:R0:W-:Y:S01]  /*2c90*/  MUFU.TANH R75, R50 ;  /* 0x00000032004b7308 */ /* 0x0001e20000002400 */
[----:B------:R-:W-:Y:S01]  /*2ca0*/  ISETP.GT.AND P4, PT, R56, 0x38, PT ;  /* 0x000000383800780c */ /* 0x000fe20003f84270 */
[----:B------:R-:W-:Y:S01]  /*2cb0*/  UIMAD.WIDE UR6, UR6, 0x66666667, URZ ;  /* 0x66666667060678a5 */ /* 0x000fe2000f8e023f */
[----:B------:R-:W-:-:S02]  /*2cc0*/  FSEL R63, R77, -INF , P3 ;  /* 0xff8000004d3f7808 */ /* 0x000fc40001800000 */
[----:B------:R-:W-:Y:S01]  /*2cd0*/  FMNMX.FTZ R42, R71, R42, !PT ;  /* 0x0000002a472a7209 */ /* 0x000fe20007810000 */
[----:B------:R-:W-:Y:S01]  /*2ce0*/  USHF.R.U32.HI UR6, URZ, 0x1f, UR7 ;  /* 0x0000001f3f067899 */ /* 0x000fe20008011607 */
[----:B------:R-:W-:Y:S01]  /*2cf0*/  ISETP.GT.AND P3, PT, R56, 0x39, PT ;  /* 0x000000393800780c */ /* 0x000fe20003f64270 */
[----:B------:R-:W4:Y:S01]  /*2d00*/  MUFU.TANH R94, R94 ;  /* 0x0000005e005e7308 */ /* 0x000f220000002400 */
[----:B------:R-:W-:Y:S01]  /*2d10*/  FSEL R43, R78, -INF , P4 ;  /* 0xff8000004e2b7808 */ /* 0x000fe20002000000 */
[----:B------:R-:W-:Y:S01]  /*2d20*/  ULEA.HI.SX32 UR6, UR7, UR6, 0x1a ;  /* 0x0000000607067291 */ /* 0x000fe2000f8fd23f */
[----:B-----5:R-:W-:Y:S01]  /*2d30*/  FMNMX.FTZ R46, R63, R42, !PT ;  /* 0x0000002a3f2e7209 */ /* 0x020fe20007810000 */
[----:B------:R-:W-:Y:S02]  /*2d40*/  WARPGROUP.DEPBAR.LE gsb0, 0x0 ;  /* 0x00008000000079c5 */ /* 0x000fe40000010000 */
[----:B------:R-:W-:Y:S01]  /*2d50*/  ISETP.GT.AND P4, PT, R56, 0x40, PT ;  /* 0x000000403800780c */ /* 0x000fe20003f84270 */
[----:B------:R-:W-:Y:S01]  /*2d60*/  FMUL.FTZ R24, R0, R24 ;  /* 0x0000001800187220 */ /* 0x000fe20000410000 */
[----:B------:R-:W-:Y:S01]  /*2d70*/  FSEL R42, R82, -INF , P3 ;  /* 0xff800000522a7808 */ /* 0x000fe20001800000 */
[----:B------:R5:W4:Y:S01]  /*2d80*/  MUFU.TANH R78, R51 ;  /* 0x00000033004e7308 */ /* 0x000b220000002400 */
[----:B------:R-:W-:Y:S01]  /*2d90*/  FMNMX.FTZ R77, R43, R46, !PT ;  /* 0x0000002e2b4d7209 */ /* 0x000fe20007810000 */
[----:B------:R-:W-:Y:S01]  /*2da0*/  FMUL.FTZ R25, R0, R25 ;  /* 0x0000001900197220 */ /* 0x000fe20000410000 */
[----:B------:R-:W-:Y:S01]  /*2db0*/  ISETP.GT.AND P3, PT, R56, 0x41, PT ;  /* 0x000000413800780c */ /* 0x000fe20003f64270 */
[----:B------:R-:W-:Y:S01]  /*2dc0*/  FMUL.FTZ R28, R0, R28 ;  /* 0x0000001c001c7220 */ /* 0x000fe20000410000 */
[----:B------:R-:W-:Y:S01]  /*2dd0*/  FSEL R47, R58, -INF , P4 ;  /* 0xff8000003a2f7808 */ /* 0x000fe20002000000 */
[----:B------:R-:W-:Y:S01]  /*2de0*/  FMUL.FTZ R58, R0, R26 ;  /* 0x0000001a003a7220 */ /* 0x000fe20000410000 */
[----:B0-----:R-:W-:Y:S01]  /*2df0*/  FMNMX.FTZ R50, R42, R77, !PT ;  /* 0x0000004d2a327209 */ /* 0x001fe20007810000 */
[----:B------:R-:W-:Y:S01]  /*2e00*/  MUFU.TANH R82, R55 ;  /* 0x0000003700527308 */ /* 0x000fe20000002400 */
[----:B------:R-:W-:Y:S01]  /*2e10*/  FSEL R46, R59, -INF , P3 ;  /* 0xff8000003b2e7808 */ /* 0x000fe20001800000 */
[----:B------:R-:W-:Y:S01]  /*2e20*/  FMUL.FTZ R29, R0, R29 ;  /* 0x0000001d001d7220 */ /* 0x000fe20000410000 */
[----:B------:R-:W-:Y:S01]  /*2e30*/  ISETP.GT.AND P4, PT, R56, 0x48, PT ;  /* 0x000000483800780c */ /* 0x000fe20003f84270 */
[C---:B------:R-:W-:Y:S01]  /*2e40*/  FMUL.FTZ R32, R0.reuse, R32 ;  /* 0x0000002000207220 */ /* 0x040fe20000410000 */
[----:B------:R-:W-:Y:S01]  /*2e50*/  FMNMX.FTZ R59, R47, R50, !PT ;  /* 0x000000322f3b7209 */ /* 0x000fe20007810000 */
[----:B------:R-:W-:Y:S01]  /*2e60*/  FMUL.FTZ R33, R0, R33 ;  /* 0x0000002100217220 */ /* 0x000fe20000410000 */
[----:B------:R-:W-:Y:S01]  /*2e70*/  ISETP.GT.AND P3, PT, R56, 0x49, PT ;  /* 0x000000493800780c */ /* 0x000fe20003f64270 */
[----:B------:R1:W0:Y:S01]  /*2e80*/  MUFU.TANH R77, R54 ;  /* 0x00000036004d7308 */ /* 0x0002220000002400 */
[----:B------:R-:W-:Y:S01]  /*2e90*/  FSEL R50, R62, -INF , P4 ;  /* 0xff8000003e327808 */ /* 0x000fe20002000000 */
[----:B------:R-:W-:Y:S01]  /*2ea0*/  FMUL.FTZ R37, R0, R37 ;  /* 0x0000002500257220 */ /* 0x000fe20000410000 */
[----:B------:R-:W-:Y:S01]  /*2eb0*/  FMNMX.FTZ R59, R46, R59, !PT ;  /* 0x0000003b2e3b7209 */ /* 0x000fe20007810000 */
[----:B------:R-:W-:Y:S01]  /*2ec0*/  UISETP.LT.AND UP1, UPT, UR43, UR6, UPT ;  /* 0x000000062b00728c */ /* 0x000fe2000bf21270 */
[----:B------:R-:W-:-:S02]  /*2ed0*/  ISETP.GT.AND P4, PT, R56, 0x50, PT ;  /* 0x000000503800780c */ /* 0x000fc40003f84270 */
[----:B-----5:R-:W-:Y:S01]  /*2ee0*/  FSEL R51, R84, -INF , P3 ;  /* 0xff80000054337808 */ /* 0x020fe20001800000 */
[----:B------:R-:W-:Y:S01]  /*2ef0*/  MUFU.TANH R3, R3 ;  /* 0x0000000300037308 */ /* 0x000fe20000002400 */
[----:B------:R-:W-:Y:S01]  /*2f00*/  FMNMX.FTZ R62, R50, R59, !PT ;  /* 0x0000003b323e7209 */ /* 0x000fe20007810000 */
[----:B------:R-:W-:Y:S01]  /*2f10*/  USEL UR22, UR43, UR6, !UP1 ;  /* 0x000000062b167287 */ /* 0x000fe2000c800000 */
[----:B------:R-:W-:Y:S02]  /*2f20*/  ISETP.GT.AND P3, PT, R56, 0x51, PT ;  /* 0x000000513800780c */ /* 0x000fe40003f64270 */
[----:B-1----:R-:W-:Y:S01]  /*2f30*/  FSEL R54, R66, -INF , P4 ;  /* 0xff80000042367808 */ /* 0x002fe20002000000 */
[----:B------:R-:W-:Y:S01]  /*2f40*/  UISETP.GE.AND UP1, UPT, UR23, UR22, UPT ;  /* 0x000000161700728c */ /* 0x000fe2000bf26270 */
[----:B------:R-:W-:Y:S01]  /*2f50*/  FMNMX.FTZ R59, R51, R62, !PT ;  /* 0x0000003e333b7209 */ /* 0x000fe20007810000 */
[----:B------:R1:W5:Y:S01]  /*2f60*/  MUFU.TANH R84, R58 ;  /* 0x0000003a00547308 */ /* 0x0003620000002400 */
[----:B--2---:R-:W-:-:S02]  /*2f70*/  FSEL R26, R67, -INF , P3 ;  /* 0xff800000431a7808 */ /* 0x004fc40001800000 */
[----:B------:R-:W-:Y:S02]  /*2f80*/  ISETP.GT.AND P4, PT, R56, 0x58, PT ;  /* 0x000000583800780c */ /* 0x000fe40003f84270 */
[----:B------:R-:W-:Y:S01]  /*2f90*/  FMNMX.FTZ R67, R54, R59, !PT ;  /* 0x0000003b36437209 */ /* 0x000fe20007810000 */
[----:B------:R-:W-:Y:S01]  /*2fa0*/  FMUL.FTZ R59, R0, R27 ;  /* 0x0000001b003b7220 */ /* 0x000fe20000410000 */
[----:B------:R-:W-:Y:S01]  /*2fb0*/  ISETP.GT.AND P3, PT, R56, 0x59, PT ;  /* 0x000000593800780c */ /* 0x000fe20003f64270 */
[----:B------:R-:W-:Y:S01]  /*2fc0*/  MUFU.TANH R5, R5 ;  /* 0x0000000500057308 */ /* 0x000fe20000002400 */
[----:B---3--:R-:W-:Y:S02]  /*2fd0*/  FSEL R27, R70, -INF , P4 ;  /* 0xff800000461b7808 */ /* 0x008fe40002000000 */
[----:B------:R-:W-:Y:S02]  /*2fe0*/  FMNMX.FTZ R62, R26, R67, !PT ;  /* 0x000000431a3e7209 */ /* 0x000fe40007810000 */
[----:B------:R-:W-:-:S02]  /*2ff0*/  ISETP.GT.AND P4, PT, R56, 0x60, PT ;  /* 0x000000603800780c */ /* 0x000fc40003f84270 */
[----:B----4-:R-:W-:Y:S01]  /*3000*/  FSEL R55, R86, -INF , P3 ;  /* 0xff80000056377808 */ /* 0x010fe20001800000 */
[----:B------:R2:W3:Y:S01]  /*3010*/  MUFU.TANH R96, R59 ;  /* 0x0000003b00607308 */ /* 0x0004e20000002400 */
[----:B------:R-:W-:Y:S01]  /*3020*/  FMNMX.FTZ R66, R27, R62, !PT ;  /* 0x0000003e1b427209 */ /* 0x000fe20007810000 */
[----:B------:R-:W-:Y:S01]  /*3030*/  FMUL.FTZ R62, R0, R30 ;  /* 0x0000001e003e7220 */ /* 0x000fe20000410000 */
[----:B------:R-:W-:Y:S02]  /*3040*/  ISETP.GT.AND P3, PT, R56, 0x61, PT ;  /* 0x000000613800780c */ /* 0x000fe40003f64270 */
[----:B------:R-:W-:Y:S02]  /*3050*/  FSEL R30, R90, -INF , P4 ;  /* 0xff8000005a1e7808 */ /* 0x000fe40002000000 */
[----:B------:R-:W-:Y:S01]  /*3060*/  FMNMX.FTZ R67, R55, R66, !PT ;  /* 0x0000004237437209 */ /* 0x000fe20007810000 */
[----:B------:R-:W-:Y:S01]  /*3070*/  FMUL.FTZ R66, R0, R31 ;  /* 0x0000001f00427220 */ /* 0x000fe20000410000 */
[----:B------:R-:W-:Y:S01]  /*3080*/  ISETP.GT.AND P4, PT, R56, 0x68, PT ;  /* 0x000000683800780c */ /* 0x000fe20003f84270 */
[----:B------:R4:W3:Y:S01]  /*3090*/  MUFU.TANH R86, R62 ;  /* 0x0000003e00567308 */ /* 0x0008e20000002400 */
[----:B-1----:R-:W-:-:S02]  /*30a0*/  FSEL R58, R92, -INF , P3 ;  /* 0xff8000005c3a7808 */ /* 0x002fc40001800000 */
[----:B------:R-:W-:Y:S02]  /*30b0*/  FMNMX.FTZ R67, R30, R67, !PT ;  /* 0x000000431e437209 */ /* 0x000fe40007810000 */
[----:B------:R-:W-:Y:S02]  /*30c0*/  ISETP.GT.AND P3, PT, R56, 0x69, PT ;  /* 0x000000693800780c */ /* 0x000fe40003f64270 */
[----:B------:R-:W-:Y:S01]  /*30d0*/  FSEL R31, R76, -INF , P4 ;  /* 0xff8000004c1f7808 */ /* 0x000fe20002000000 */
[----:B------:R1:W3:Y:S01]  /*30e0*/  MUFU.TANH R90, R66 ;  /* 0x00000042005a7308 */ /* 0x0002e20000002400 */
[----:B------:R-:W-:Y:S01]  /*30f0*/  FMNMX.FTZ R70, R58, R67, !PT ;  /* 0x000000433a467209 */ /* 0x000fe20007810000 */
[----:B------:R-:W-:Y:S01]  /*3100*/  FMUL.FTZ R67, R0, R34 ;  /* 0x0000002200437220 */ /* 0x000fe20000410000 */
[----:B------:R-:W-:Y:S02]  /*3110*/  ISETP.GT.AND P4, PT, R56, 0x70, PT ;  /* 0x000000703800780c */ /* 0x000fe40003f84270 */
[----:B--2---:R-:W-:-:S02]  /*3120*/  FSEL R59, R94, -INF , P3 ;  /* 0xff8000005e3b7808 */ /* 0x004fc40001800000 */
[----:B------:R-:W-:Y:S01]  /*3130*/  FMNMX.FTZ R70, R31, R70, !PT ;  /* 0x000000461f467209 */ /* 0x000fe20007810000 */
[----:B------:R3:W2:Y:S01]  /*3140*/  MUFU.TANH R92, R67 ;  /* 0x00000043005c7308 */ /* 0x0006a20000002400 */
[----:B----4-:R-:W-:Y:S02]  /*3150*/  FSEL R62, R75, -INF , P4 ;  /* 0xff8000004b3e7808 */ /* 0x010fe40002000000 */
[----:B------:R-:W-:Y:S02]  /*3160*/  ISETP.GT.AND P3, PT, R56, 0x71, PT ;  /* 0x000000713800780c */ /* 0x000fe40003f64270 */
[----:B------:R-:W-:Y:S01]  /*3170*/  FMNMX.FTZ R75, R59, R70, !PT ;  /* 0x000000463b4b7209 */ /* 0x000fe20007810000 */
[----:B------:R-:W-:Y:S01]  /*3180*/  FMUL.FTZ R70, R0, R35 ;  /* 0x0000002300467220 */ /* 0x000fe20000410000 */
[----:B------:R-:W-:Y:S01]  /*3190*/  ISETP.GT.AND P4, PT, R56, 0x78, PT ;  /* 0x000000783800780c */ /* 0x000fe20003f84270 */
[----:B------:R-:W-:Y:S01]  /*31a0*/  MUFU.TANH R6, R6 ;  /* 0x0000000600067308 */ /* 0x000fe20000002400 */
[----:B------:R-:W-:-:S02]  /*31b0*/  FSEL R34, R78, -INF , P3 ;  /* 0xff8000004e227808 */ /* 0x000fc40001800000 */
[----:B------:R-:W-:Y:S02]  /*31c0*/  FMNMX.FTZ R75, R62, R75, !PT ;  /* 0x0000004b3e4b7209 */ /* 0x000fe40007810000 */
[----:B------:R-:W-:Y:S02]  /*31d0*/  ISETP.GT.AND P3, PT, R56, 0x79, PT ;  /* 0x000000793800780c */ /* 0x000fe40003f64270 */
[----:B0-----:R-:W-:Y:S01]  /*31e0*/  FSEL R35, R77, -INF , P4 ;  /* 0xff8000004d237808 */ /* 0x001fe20002000000 */
[----:B------:R0:W4:Y:S01]  /*31f0*/  MUFU.TANH R94, R70 ;  /* 0x00000046005e7308 */ /* 0x0001220000002400 */
[----:B------:R-:W-:Y:S01]  /*3200*/  FMNMX.FTZ R76, R34, R75, !PT ;  /* 0x0000004b224c7209 */ /* 0x000fe20007810000 */
[----:B------:R-:W-:Y:S01]  /*3210*/  FMUL.FTZ R75, R0, R38 ;  /* 0x00000026004b7220 */ /* 0x000fe20000410000 */
[----:B------:R-:W-:Y:S02]  /*3220*/  ISETP.GT.AND P4, PT, R56, 0x80, PT ;  /* 0x000000803800780c */ /* 0x000fe40003f84270 */
[----:B-1----:R-:W-:-:S02]  /*3230*/  FSEL R66, R82, -INF , P3 ;  /* 0xff80000052427808 */ /* 0x002fc40001800000 */
[----:B------:R-:W-:Y:S01]  /*3240*/  FMNMX.FTZ R77, R35, R76, !PT ;  /* 0x0000004c234d7209 */ /* 0x000fe20007810000 */
[----:B------:R2:W1:Y:S01]  /*3250*/  MUFU.TANH R82, R75 ;  /* 0x0000004b00527308 */ /* 0x0004620000002400 */
[----:B------:R-:W-:Y:S02]  /*3260*/  ISETP.GT.AND P3, PT, R56, 0x81, PT ;  /* 0x000000813800780c */ /* 0x000fe40003f64270 */
[----:B-----5:R-:W-:Y:S02]  /*3270*/  FSEL R38, R84, -INF , P4 ;  /* 0xff80000054267808 */ /* 0x020fe40002000000 */
[----:B------:R-:W-:Y:S02]  /*3280*/  FMNMX.FTZ R77, R66, R77, !PT ;  /* 0x0000004d424d7209 */ /* 0x000fe40007810000 */
[----:B------:R-:W-:Y:S01]  /*3290*/  ISETP.GT.AND P4, PT, R56, 0x88, PT ;  /* 0x000000883800780c */ /* 0x000fe20003f84270 */
[----:B------:R-:W-:Y:S01]  /*32a0*/  MUFU.TANH R7, R7 ;  /* 0x0000000700077308 */ /* 0x000fe20000002400 */
[----:B---3--:R-:W-:-:S02]  /*32b0*/  FSEL R67, R96, -INF , P3 ;  /* 0xff80000060437808 */ /* 0x008fc40001800000 */
[----:B------:R-:W-:Y:S01]  /*32c0*/  FMNMX.FTZ R76, R38, R77, !PT ;  /* 0x0000004d264c7209 */ /* 0x000fe20007810000 */
[----:B------:R-:W-:Y:S01]  /*32d0*/  FMUL.FTZ R77, R0, R39 ;  /* 0x00000027004d7220 */ /* 0x000fe20000410000 */
[----:B------:R-:W-:Y:S02]  /*32e0*/  ISETP.GT.AND P3, PT, R56, 0x89, PT ;  /* 0x000000893800780c */ /* 0x000fe40003f64270 */
[----:B------:R-:W-:Y:S01]  /*32f0*/  FSEL R39, R86, -INF , P4 ;  /* 0xff80000056277808 */ /* 0x000fe20002000000 */
[----:B------:R-:W-:Y:S01]  /*3300*/  MUFU.TANH R8, R8 ;  /* 0x0000000800087308 */ /* 0x000fe20000002400 */
[----:B------:R-:W-:Y:S02]  /*3310*/  FMNMX.FTZ R76, R67, R76, !PT ;  /* 0x0000004c434c7209 */ /* 0x000fe40007810000 */
[----:B------:R-:W-:Y:S02]  /*3320*/  ISETP.GT.AND P4, PT, R56, 0x90, PT ;  /* 0x000000903800780c */ /* 0x000fe40003f84270 */
[----:B0-----:R-:W-:-:S02]  /*3330*/  FSEL R70, R90, -INF , P3 ;  /* 0xff8000005a467808 */ /* 0x001fc40001800000 */
[----:B------:R-:W-:Y:S01]  /*3340*/  FMNMX.FTZ R105, R39, R76, !PT ;  /* 0x0000004c27697209 */ /* 0x000fe20007810000 */
[----:B------:R-:W0:Y:S01]  /*3350*/  MUFU.TANH R77, R77 ;  /* 0x0000004d004d7308 */ /* 0x000e220000002400 */
[----:B------:R-:W-:Y:S01]  /*3360*/  ISETP.GT.AND P3, PT, R56, 0x91, PT ;  /* 0x000000913800780c */ /* 0x000fe20003f64270 */
[----:B------:R-:W-:Y:S01]  /*3370*/  FMUL.FTZ R76, R0, R44 ;  /* 0x0000002c004c7220 */ /* 0x000fe20000410000 */
[----:B--2---:R-:W-:Y:S02]  /*3380*/  FSEL R75, R92, -INF , P4 ;  /* 0xff8000005c4b7808 */ /* 0x004fe40002000000 */
[----:B------:R-:W-:Y:S02]  /*3390*/  FMNMX.FTZ R78, R70, R105, !PT ;  /* 0x00000069464e7209 */ /* 0x000fe40007810000 */
[----:B------:R-:W-:Y:S01]  /*33a0*/  ISETP.GT.AND P4, PT, R56, 0x98, PT ;  /* 0x000000983800780c */ /* 0x000fe20003f84270 */
[----:B------:R-:W-:Y:S01]  /*33b0*/  MUFU.TANH R9, R9 ;  /* 0x0000000900097308 */ /* 0x000fe20000002400 */
[----:B----4-:R-:W-:-:S02]  /*33c0*/  FSEL R44, R94, -INF , P3 ;  /* 0xff8000005e2c7808 */ /* 0x010fc40001800000 */
[----:B------:R-:W-:Y:S01]  /*33d0*/  FMNMX.FTZ R105, R75, R78, !PT ;  /* 0x0000004e4b697209 */ /* 0x000fe20007810000 */
[----:B------:R-:W-:Y:S01]  /*33e0*/  FMUL.FTZ R78, R0, R45 ;  /* 0x0000002d004e7220 */ /* 0x000fe20000410000 */
[----:B------:R-:W-:Y:S02]  /*33f0*/  ISETP.GT.AND P3, PT, R56, 0x99, PT ;  /* 0x000000993800780c */ /* 0x000fe40003f64270 */
[----:B-1----:R-:W-:Y:S01]  /*3400*/  FSEL R45, R82, -INF , P4 ;  /* 0xff800000522d7808 */ /* 0x002fe20002000000 */
[----:B------:R-:W-:Y:S01]  /*3410*/  FMUL.FTZ R82, R0, R36 ;  /* 0x0000002400527220 */ /* 0x000fe20000410000 */
[----:B------:R-:W-:Y:S01]  /*3420*/  FMNMX.FTZ R56, R44, R105, !PT ;  /* 0x000000692c387209 */ /* 0x000fe20007810000 */
[----:B------:R-:W1:Y:S01]  /*3430*/  MUFU.TANH R10, R10 ;  /* 0x0000000a000a7308 */ /* 0x000e620000002400 */
[----:B0-----:R-:W-:Y:S02]  /*3440*/  FSEL R77, R77, -INF , P3 ;  /* 0xff8000004d4d7808 */ /* 0x001fe40001800000 */
[----:B------:R-:W-:-:S02]  /*3450*/  FMNMX.FTZ R56, R45, R56, !PT ;  /* 0x000000382d387209 */ /* 0x000fc40007810000 */
[----:B------:R-:W-:Y:S02]  /*3460*/  VIADDMNMX R88, R89, R88, R91, PT ;  /* 0x0000005859587246 */ /* 0x000fe4000380015b */
[----:B------:R-:W-:Y:S01]  /*3470*/  FMNMX.FTZ R56, R77, R56, !PT ;  /* 0x000000384d387209 */ /* 0x000fe20007810000 */
[----:B------:R-:W0:Y:S01]  /*3480*/  MUFU.TANH R11, R11 ;  /* 0x0000000b000b7308 */ /* 0x000e220000002400 */
[C---:B------:R-:W-:Y:S02]  /*3490*/  ISETP.GT.AND P4, PT, R88.reuse, 0x1, PT ;  /* 0x000000015800780c */ /* 0x040fe40003f84270 */
[----:B------:R-:W-:Y:S01]  /*34a0*/  ISETP.GT.AND P5, PT, R88, 0x8, PT ;  /* 0x000000085800780c */ /* 0x000fe20003fa4270 */
[----:B------:R-:W2:Y:S01]  /*34b0*/  SHFL.BFLY PT, R105, R56, 0x2, 0x1f ;  /* 0x0c401f0038697f89 */ /* 0x000ea200000e0000 */
[----:B------:R-:W-:Y:S02]  /*34c0*/  FSEL R92, R5, -INF , P4 ;  /* 0xff800000055c7808 */ /* 0x000fe40002000000 */
[----:B------:R-:W-:Y:S01]  /*34d0*/  FSEL R6, R6, -INF , P5 ;  /* 0xff80000006067808 */ /* 0x000fe20002800000 */
[----:B------:R-:W3:Y:S01]  /*34e0*/  MUFU.TANH R12, R12 ;  /* 0x0000000c000c7308 */ /* 0x000ee20000002400 */
[----:B------:R-:W-:-:S04]  /*34f0*/  ISETP.GT.AND P4, PT, R88, 0x10, PT ;  /* 0x000000105800780c */ /* 0x000fc80003f84270 */
[----:B------:R-:W-:Y:S02]  /*3500*/  FSEL R8, R8, -INF , P4 ;  /* 0xff80000008087808 */ /* 0x000fe40002000000 */
[----:B------:R-:W-:Y:S01]  /*3510*/  ISETP.GT.AND P4, PT, R88, 0x18, PT ;  /* 0x000000185800780c */ /* 0x000fe20003f84270 */
[----:B------:R-:W4:Y:S03]  /*3520*/  MUFU.TANH R13, R13 ;  /* 0x0000000d000d7308 */ /* 0x000f260000002400 */
[----:B-1----:R-:W-:Y:S02]  /*3530*/  FSEL R10, R10, -INF , P4 ;  /* 0xff8000000a0a7808 */ /* 0x002fe40002000000 */
[----:B------:R-:W-:-:S03]  /*3540*/  ISETP.GT.AND P4, PT, R88, 0x20, PT ;  /* 0x000000205800780c */ /* 0x000fc60003f84270 */
[----:B------:R-:W1:Y:S01]  /*3550*/  MUFU.TANH R14, R14 ;  /* 0x0000000e000e7308 */ /* 0x000e620000002400 */
[----:B--2---:R-:W-:-:S07]  /*3560*/  FMNMX.FTZ R105, R56, R105, !PT ;  /* 0x0000006938697209 */ /* 0x004fce0007810000 */
[----:B------:R-:W2:Y:S01]  /*3570*/  MUFU.TANH R15, R15 ;  /* 0x0000000f000f7308 */ /* 0x000ea20000002400 */
[----:B------:R-:W5:Y:S07]  /*3580*/  SHFL.BFLY PT, R56, R105, 0x1, 0x1f ;  /* 0x0c201f0069387f89 */ /* 0x000f6e00000e0000 */
[----:B------:R-:W2:Y:S08]  /*3590*/  MUFU.TANH R20, R20 ;  /* 0x0000001400147308 */ /* 0x000eb00000002400 */
[----:B------:R-:W2:Y:S08]  /*35a0*/  MUFU.TANH R21, R21 ;  /* 0x0000001500157308 */ /* 0x000eb00000002400 */
[----:B------:R-:W2:Y:S01]  /*35b0*/  MUFU.TANH R72, R72 ;  /* 0x0000004800487308 */ /* 0x000ea20000002400 */
[----:B-----5:R-:W-:Y:S01]  /*35c0*/  FMNMX.FTZ R56, R105, R56, !PT ;  /* 0x0000003869387209 */ /* 0x020fe20007810000 */
[----:B------:R-:W-:-:S03]  /*35d0*/  IMAD.U32 R105, RZ, RZ, UR20 ;  /* 0x00000014ff697e24 */ /* 0x000fc6000f8e00ff */
[C---:B------:R-:W-:Y:S01]  /*35e0*/  FSETP.NEU.FTZ.AND P3, PT, R56.reuse, -INF , PT ;  /* 0xff8000003800780b */ /* 0x040fe20003f7d000 */
[----:B------:R-:W-:-:S02]  /*35f0*/  FFMA.FTZ R36, R56, R105, -8 ;  /* 0xc100000038247423 */ /* 0x000fc40000010069 */
[----:B------:R-:W5:Y:S03]  /*3600*/  MUFU.TANH R73, R73 ;  /* 0x0000004900497308 */ /* 0x000f660000002400 */
[----:B------:R-:W-:Y:S02]  /*3610*/  FSEL R36, R36, RZ, P3 ;  /* 0x000000ff24247208 */ /* 0x000fe40001800000 */
[----:B------:R-:W-:-:S03]  /*3620*/  ISETP.GT.AND P3, PT, R88, RZ, PT ;  /* 0x000000ff5800720c */ /* 0x000fc60003f64270 */
[--C-:B------:R-:W-:Y:S01]  /*3630*/  FFMA.FTZ R94, R95, UR20, -R36.reuse ;  /* 0x000000145f5e7c23 */ /* 0x100fe20008010824 */
[----:B------:R-:W-:Y:S01]  /*3640*/  FSEL R3, R3, -INF , P3 ;  /* 0xff80000003037808 */ /* 0x000fe20001800000 */
[--C-:B------:R-:W-:Y:S01]  /*3650*/  FFMA.FTZ R95, R81, UR20, -R36.reuse ;  /* 0x00000014515f7c23 */ /* 0x100fe20008010824 */
[----:B------:R-:W-:Y:S01]  /*3660*/  ISETP.GT.AND P3, PT, R88, 0x9, PT ;  /* 0x000000095800780c */ /* 0x000fe20003f64270 */
[--C-:B------:R-:W-:Y:S01]  /*3670*/  FFMA.FTZ R93, R93, UR20, -R36.reuse ;  /* 0x000000145d5d7c23 */ /* 0x100fe20008010824 */
[----:B------:R-:W-:Y:S01]  /*3680*/  FMNMX.FTZ R89, R3, R92, !PT ;  /* 0x0000005c03597209 */ /* 0x000fe20007810000 */
[----:B------:R-:W5:Y:S01]  /*3690*/  MUFU.TANH R74, R74 ;  /* 0x0000004a004a7308 */ /* 0x000f620000002400 */
[----:B------:R-:W-:Y:S01]  /*36a0*/  FSEL R7, R7, -INF , P3 ;  /* 0xff80000007077808 */ /* 0x000fe20001800000 */
[--C-:B------:R-:W-:Y:S01]  /*36b0*/  FFMA.FTZ R83, R83, UR20, -R36.reuse ;  /* 0x0000001453537c23 */ /* 0x100fe20008010824 */
[----:B------:R-:W-:Y:S01]  /*36c0*/  FMNMX.FTZ R96, R6, R89, !PT ;  /* 0x0000005906607209 */ /* 0x000fe20007810000 */
        /* <DEDUP_REMOVED lines=13> */
[----:B0-----:R-:W-:Y:S01]  /*37a0*/  FSEL R11, R11, -INF , P3 ;  /* 0xff8000000b0b7808 */ /* 0x001fe20001800000 */
[--C-:B------:R-:W-:Y:S01]  /*37b0*/  FFMA.FTZ R101, R101, UR20, -R36.reuse ;  /* 0x0000001465657c23 */ /* 0x100fe20008010824 */
[----:B------:R-:W-:Y:S01]  /*37c0*/  FMNMX.FTZ R96, R10, R91, !PT ;  /* 0x0000005b0a607209 */ /* 0x000fe20007810000 */
[--C-:B------:R-:W-:Y:S01]  /*37d0*/  FFMA.FTZ R79, R79, UR20, -R36.reuse ;  /* 0x000000144f4f7c23 */ /* 0x100fe20008010824 */
[----:B------:R-:W-:Y:S01]  /*37e0*/  ISETP.GT.AND P3, PT, R88, 0x21, PT ;  /* 0x000000215800780c */ /* 0x000fe20003f64270 */
[--C-:B------:R-:W-:Y:S01]  /*37f0*/  FFMA.FTZ R71, R71, UR20, -R36.reuse ;  /* 0x0000001447477c23 */ /* 0x100fe20008010824 */
[----:B---3--:R-:W-:Y:S01]  /*3800*/  FSEL R81, R12, -INF , P4 ;  /* 0xff8000000c517808 */ /* 0x008fe20002000000 */
[----:B------:R-:W0:Y:S01]  /*3810*/  MUFU.TANH R60, R60 ;  /* 0x0000003c003c7308 */ /* 0x000e220000002400 */
[----:B------:R-:W-:Y:S01]  /*3820*/  FMNMX.FTZ R96, R11, R96, !PT ;  /* 0x000000600b607209 */ /* 0x000fe20007810000 */
[--C-:B----4-:R-:W-:Y:S01]  /*3830*/  FFMA.FTZ R93, R80, UR20, -R36.reuse ;  /* 0x00000014505d7c23 */ /* 0x110fe20008010824 */
        /* <DEDUP_REMOVED lines=8> */
[----:B-1----:R-:W-:Y:S01]  /*38c0*/  FSEL R80, R14, -INF , P4 ;  /* 0xff8000000e507808 */ /* 0x002fe20002000000 */
[--C-:B------:R-:W-:Y:S01]  /*38d0*/  FFMA.FTZ R46, R46, UR20, -R36.reuse ;  /* 0x000000142e2e7c23 */ /* 0x100fe20008010824 */
[----:B------:R-:W-:Y:S01]  /*38e0*/  FMNMX.FTZ R91, R13, R96, !PT ;  /* 0x000000600d5b7209 */ /* 0x000fe20007810000 */
[--C-:B------:R-:W-:Y:S01]  /*38f0*/  FFMA.FTZ R50, R50, UR20, -R36.reuse ;  /* 0x0000001432327c23 */ /* 0x100fe20008010824 */
[----:B------:R-:W-:Y:S01]  /*3900*/  ISETP.GT.AND P4, PT, R88, 0x30, PT ;  /* 0x000000305800780c */ /* 0x000fe20003f84270 */
[----:B------:R1:W-:Y:S01]  /*3910*/  MUFU.EX2 R14, R93 ;  /* 0x0000005d000e7308 */ /* 0x0003e20000000800 */
[----:B--2---:R-:W-:Y:S01]  /*3920*/  FSEL R15, R15, -INF , P3 ;  /* 0xff8000000f0f7808 */ /* 0x004fe20001800000 */
[--C-:B------:R-:W-:Y:S01]  /*3930*/  FFMA.FTZ R51, R51, UR20, -R36.reuse ;  /* 0x0000001433337c23 */ /* 0x100fe20008010824 */
[----:B------:R-:W-:Y:S01]  /*3940*/  FMNMX.FTZ R96, R80, R91, !PT ;  /* 0x0000005b50607209 */ /* 0x000fe20007810000 */
[--C-:B------:R-:W-:Y:S01]  /*3950*/  FFMA.FTZ R54, R54, UR20, -R36.reuse ;  /* 0x0000001436367c23 */ /* 0x100fe20008010824 */
[----:B------:R-:W-:Y:S01]  /*3960*/  ISETP.GT.AND P3, PT, R88, 0x31, PT ;  /* 0x000000315800780c */ /* 0x000fe20003f64270 */
[--C-:B------:R-:W-:Y:S01]  /*3970*/  FFMA.FTZ R30, R30, UR20, -R36.reuse ;  /* 0x000000141e1e7c23 */ /* 0x100fe20008010824 */
[----:B------:R-:W-:Y:S01]  /*3980*/  FSEL R20, R20, -INF , P4 ;  /* 0xff80000014147808 */ /* 0x000fe20002000000 */
[----:B------:R-:W2:Y:S01]  /*3990*/  MUFU.TANH R64, R64 ;  /* 0x0000004000407308 */ /* 0x000ea20000002400 */
[----:B------:R-:W-:Y:S01]  /*39a0*/  FMNMX.FTZ R91, R15, R96, !PT ;  /* 0x000000600f5b7209 */ /* 0x000fe20007810000 */
[--C-:B-1----:R-:W-:Y:S01]  /*39b0*/  FFMA.FTZ R93, R63, UR20, -R36.reuse ;  /* 0x000000143f5d7c23 */ /* 0x102fe20008010824 */
[----:B------:R-:W-:Y:S01]  /*39c0*/  ISETP.GT.AND P4, PT, R88, 0x38, PT ;  /* 0x000000385800780c */ /* 0x000fe20003f84270 */
[--C-:B------:R-:W-:Y:S01]  /*39d0*/  FFMA.FTZ R31, R31, UR20, -R36.reuse ;  /* 0x000000141f1f7c23 */ /* 0x100fe20008010824 */
[----:B------:R-:W-:Y:S01]  /*39e0*/  FSEL R21, R21, -INF , P3 ;  /* 0xff80000015157808 */ /* 0x000fe20001800000 */
[--C-:B------:R-:W-:Y:S01]  /*39f0*/  FFMA.FTZ R34, R34, UR20, -R36.reuse ;  /* 0x0000001422227c23 */ /* 0x100fe20008010824 */
[----:B------:R-:W-:Y:S01]  /*3a00*/  FMNMX.FTZ R96, R20, R91, !PT ;  /* 0x0000005b14607209 */ /* 0x000fe20007810000 */
[----:B------:R-:W1:Y:S01]  /*3a10*/  MUFU.TANH R65, R65 ;  /* 0x0000004100417308 */ /* 0x000e620000002400 */
[----:B------:R-:W-:Y:S01]  /*3a20*/  ISETP.GT.AND P3, PT, R88, 0x39, PT ;  /* 0x000000395800780c */ /* 0x000fe20003f64270 */
[--C-:B------:R-:W-:Y:S01]  /*3a30*/  FFMA.FTZ R35, R35, UR20, -R36.reuse ;  /* 0x0000001423237c23 */ /* 0x100fe20008010824 */
[----:B------:R-:W-:Y:S01]  /*3a40*/  FSEL R72, R72, -INF , P4 ;  /* 0xff80000048487808 */ /* 0x000fe20002000000 */
[--C-:B------:R-:W-:Y:S01]  /*3a50*/  FFMA.FTZ R38, R38, UR20, -R36.reuse ;  /* 0x0000001426267c23 */ /* 0x100fe20008010824 */
[----:B------:R-:W-:Y:S01]  /*3a60*/  FMNMX.FTZ R91, R21, R96, !PT ;  /* 0x00000060155b7209 */ /* 0x000fe20007810000 */
[--C-:B------:R-:W-:Y:S01]  /*3a70*/  FFMA.FTZ R67, R67, UR20, -R36.reuse ;  /* 0x0000001443437c23 */ /* 0x100fe20008010824 */
[----:B------:R-:W-:Y:S01]  /*3a80*/  ISETP.GT.AND P4, PT, R88, 0x40, PT ;  /* 0x000000405800780c */ /* 0x000fe20003f84270 */
[----:B------:R-:W4:Y:S01]  /*3a90*/  MUFU.TANH R68, R68 ;  /* 0x0000004400447308 */ /* 0x000f220000002400 */
[----:B-----5:R-:W-:Y:S01]  /*3aa0*/  FSEL R73, R73, -INF , P3 ;  /* 0xff80000049497808 */ /* 0x020fe20001800000 */
[----:B------:R-:W-:Y:S01]  /*3ab0*/  FFMA.FTZ R39, R39, UR20, -R36 ;  /* 0x0000001427277c23 */ /* 0x000fe20008010824 */
[----:B------:R-:W-:-:S02]  /*3ac0*/  FMNMX.FTZ R96, R72, R91, !PT ;  /* 0x0000005b48607209 */ /* 0x000fc40007810000 */
[----:B------:R-:W-:Y:S02]  /*3ad0*/  ISETP.GT.AND P3, PT, R88, 0x41, PT ;  /* 0x000000415800780c */ /* 0x000fe40003f64270 */
[----:B------:R-:W-:Y:S01]  /*3ae0*/  FSEL R63, R74, -INF , P4 ;  /* 0xff8000004a3f7808 */ /* 0x000fe20002000000 */
[----:B------:R-:W5:Y:S01]  /*3af0*/  MUFU.TANH R69, R69 ;  /* 0x0000004500457308 */ /* 0x000f620000002400 */
[----:B------:R-:W-:Y:S02]  /*3b00*/  FMNMX.FTZ R96, R73, R96, !PT ;  /* 0x0000006049607209 */ /* 0x000fe40007810000 */
[C---:B------:R-:W-:Y:S02]  /*3b10*/  ISETP.GT.AND P4, PT, R88.reuse, 0x48, PT ;  /* 0x000000485800780c */ /* 0x040fe40003f84270 */
[----:B------:R-:W-:Y:S02]  /*3b20*/  FSEL R91, R57, -INF , P3 ;  /* 0xff800000395b7808 */ /* 0x000fe40001800000 */
[----:B------:R-:W-:Y:S01]  /*3b30*/  FMNMX.FTZ R96, R63, R96, !PT ;  /* 0x000000603f607209 */ /* 0x000fe20007810000 */
[----:B------:R-:W5:Y:S01]  /*3b40*/  MUFU.TANH R40, R40 ;  /* 0x0000002800287308 */ /* 0x000f620000002400 */
[----:B------:R-:W-:-:S02]  /*3b50*/  ISETP.GT.AND P3, PT, R88, 0x49, PT ;  /* 0x000000495800780c */ /* 0x000fc40003f64270 */
[----:B0-----:R-:W-:Y:S02]  /*3b60*/  FSEL R60, R60, -INF , P4 ;  /* 0xff8000003c3c7808 */ /* 0x001fe40002000000 */
[----:B------:R-:W-:Y:S02]  /*3b70*/  FMNMX.FTZ R57, R91, R96, !PT ;  /* 0x000000605b397209 */ /* 0x000fe40007810000 */
[----:B------:R-:W-:Y:S01]  /*3b80*/  ISETP.GT.AND P4, PT, R88, 0x50, PT ;  /* 0x000000505800780c */ /* 0x000fe20003f84270 */
[----:B------:R-:W0:Y:S01]  /*3b90*/  MUFU.TANH R41, R41 ;  /* 0x0000002900297308 */ /* 0x000e220000002400 */
[----:B---3--:R-:W-:Y:S02]  /*3ba0*/  FSEL R61, R61, -INF , P3 ;  /* 0xff8000003d3d7808 */ /* 0x008fe40001800000 */
[----:B------:R-:W-:Y:S02]  /*3bb0*/  FMNMX.FTZ R96, R60, R57, !PT ;  /* 0x000000393c607209 */ /* 0x000fe40007810000 */
[----:B------:R-:W-:-:S02]  /*3bc0*/  ISETP.GT.AND P3, PT, R88, 0x51, PT ;  /* 0x000000515800780c */ /* 0x000fc40003f64270 */
[----:B--2---:R-:W-:Y:S01]  /*3bd0*/  FSEL R64, R64, -INF , P4 ;  /* 0xff80000040407808 */ /* 0x004fe20002000000 */
[----:B------:R-:W2:Y:S01]  /*3be0*/  MUFU.TANH R76, R76 ;  /* 0x0000004c004c7308 */ /* 0x000ea20000002400 */
[----:B------:R-:W-:Y:S02]  /*3bf0*/  FMNMX.FTZ R57, R61, R96, !PT ;  /* 0x000000603d397209 */ /* 0x000fe40007810000 */
[----:B------:R-:W-:Y:S02]  /*3c00*/  ISETP.GT.AND P4, PT, R88, 0x58, PT ;  /* 0x000000585800780c */ /* 0x000fe40003f84270 */
[----:B-1----:R-:W-:Y:S02]  /*3c10*/  FSEL R65, R65, -INF , P3 ;  /* 0xff80000041417808 */ /* 0x002fe40001800000 */
[----:B------:R-:W-:Y:S01]  /*3c20*/  FMNMX.FTZ R96, R64, R57, !PT ;  /* 0x0000003940607209 */ /* 0x000fe20007810000 */
[----:B------:R-:W1:Y:S01]  /*3c30*/  MUFU.TANH R78, R78 ;  /* 0x0000004e004e7308 */ /* 0x000e620000002400 */
[----:B------:R-:W-:-:S02]  /*3c40*/  ISETP.GT.AND P3, PT, R88, 0x59, PT ;  /* 0x000000595800780c */ /* 0x000fc40003f64270 */
[----:B----4-:R-:W-:Y:S02]  /*3c50*/  FSEL R68, R68, -INF , P4 ;  /* 0xff80000044447808 */ /* 0x010fe40002000000 */
[----:B------:R-:W-:Y:S02]  /*3c60*/  FMNMX.FTZ R57, R65, R96, !PT ;  /* 0x0000006041397209 */ /* 0x000fe40007810000 */
[----:B------:R-:W-:Y:S01]  /*3c70*/  ISETP.GT.AND P4, PT, R88, 0x60, PT ;  /* 0x000000605800780c */ /* 0x000fe20003f84270 */
[----:B------:R-:W3:Y:S01]  /*3c80*/  MUFU.TANH R48, R48 ;  /* 0x0000003000307308 */ /* 0x000ee20000002400 */
[----:B-----5:R-:W-:Y:S02]  /*3c90*/  FSEL R69, R69, -INF , P3 ;  /* 0xff80000045457808 */ /* 0x020fe40001800000 */
[----:B------:R-:W-:Y:S02]  /*3ca0*/  FMNMX.FTZ R96, R68, R57, !PT ;  /* 0x0000003944607209 */ /* 0x000fe40007810000 */
[----:B------:R-:W-:-:S02]  /*3cb0*/  ISETP.GT.AND P3, PT, R88, 0x61, PT ;  /* 0x000000615800780c */ /* 0x000fc40003f64270 */
[----:B------:R-:W-:Y:S01]  /*3cc0*/  FSEL R40, R40, -INF , P4 ;  /* 0xff80000028287808 */ /* 0x000fe20002000000 */
[----:B------:R-:W4:Y:S01]  /*3cd0*/  MUFU.TANH R49, R49 ;  /* 0x0000003100317308 */ /* 0x000f220000002400 */
[----:B------:R-:W-:Y:S02]  /*3ce0*/  FMNMX.FTZ R57, R69, R96, !PT ;  /* 0x0000006045397209 */ /* 0x000fe40007810000 */
[----:B------:R-:W-:Y:S02]  /*3cf0*/  ISETP.GT.AND P4, PT, R88, 0x68, PT ;  /* 0x000000685800780c */ /* 0x000fe40003f84270 */
[----:B0-----:R-:W-:Y:S02]  /*3d00*/  FSEL R41, R41, -INF , P3 ;  /* 0xff80000029297808 */ /* 0x001fe40001800000 */
[----:B------:R-:W-:Y:S01]  /*3d10*/  FMNMX.FTZ R96, R40, R57, !PT ;  /* 0x0000003928607209 */ /* 0x000fe20007810000 */
[----:B------:R-:W0:Y:S01]  /*3d20*/  MUFU.TANH R52, R52 ;  /* 0x0000003400347308 */ /* 0x000e220000002400 */
[----:B------:R-:W-:-:S02]  /*3d30*/  ISETP.GT.AND P3, PT, R88, 0x69, PT ;  /* 0x000000695800780c */ /* 0x000fc40003f64270 */
[----:B--2---:R-:W-:Y:S02]  /*3d40*/  FSEL R76, R76, -INF , P4 ;  /* 0xff8000004c4c7808 */ /* 0x004fe40002000000 */
[----:B------:R-:W-:Y:S02]  /*3d50*/  FMNMX.FTZ R57, R41, R96, !PT ;  /* 0x0000006029397209 */ /* 0x000fe40007810000 */
[----:B------:R-:W-:Y:S01]  /*3d60*/  ISETP.GT.AND P4, PT, R88, 0x70, PT ;  /* 0x000000705800780c */ /* 0x000fe20003f84270 */
[----:B------:R-:W2:Y:S01]  /*3d70*/  MUFU.TANH R53, R53 ;  /* 0x0000003500357308 */ /* 0x000ea20000002400 */
[----:B-1----:R-:W-:Y:S02]  /*3d80*/  FSEL R78, R78, -INF , P3 ;  /* 0xff8000004e4e7808 */ /* 0x002fe40001800000 */
[----:B------:R-:W-:Y:S02]  /*3d90*/  FMNMX.FTZ R57, R76, R57, !PT ;  /* 0x000000394c397209 */ /* 0x000fe40007810000 */
[----:B------:R-:W-:-:S02]  /*3da0*/  ISETP.GT.AND P3, PT, R88, 0x71, PT ;  /* 0x000000715800780c */ /* 0x000fc40003f64270 */
[----:B---3--:R-:W-:Y:S01]  /*3db0*/  FSEL R48, R48, -INF , P4 ;  /* 0xff80000030307808 */ /* 0x008fe20002000000 */
[----:B------:R-:W1:Y:S01]  /*3dc0*/  MUFU.TANH R24, R24 ;  /* 0x0000001800187308 */ /* 0x000e620000002400 */
[----:B------:R-:W-:Y:S02]  /*3dd0*/  FMNMX.FTZ R57, R78, R57, !PT ;  /* 0x000000394e397209 */ /* 0x000fe40007810000 */
[----:B------:R-:W-:Y:S02]  /*3de0*/  ISETP.GT.AND P4, PT, R88, 0x78, PT ;  /* 0x000000785800780c */ /* 0x000fe40003f84270 */
[----:B----4-:R-:W-:Y:S02]  /*3df0*/  FSEL R49, R49, -INF , P3 ;  /* 0xff80000031317808 */ /* 0x010fe40001800000 */
[----:B------:R-:W-:Y:S01]  /*3e00*/  FMNMX.FTZ R96, R48, R57, !PT ;  /* 0x0000003930607209 */ /* 0x000fe20007810000 */
[----:B------:R-:W3:Y:S01]  /*3e10*/  MUFU.TANH R25, R25 ;  /* 0x0000001900197308 */ /* 0x000ee20000002400 */
[----:B------:R-:W-:-:S02]  /*3e20*/  ISETP.GT.AND P3, PT, R88, 0x79, PT ;  /* 0x000000795800780c */ /* 0x000fc40003f64270 */
[----:B0-----:R-:W-:Y:S02]  /*3e30*/  FSEL R52, R52, -INF , P4 ;  /* 0xff80000034347808 */ /* 0x001fe40002000000 */
[----:B------:R-:W-:Y:S02]  /*3e40*/  FMNMX.FTZ R57, R49, R96, !PT ;  /* 0x0000006031397209 */ /* 0x000fe40007810000 */
[C---:B------:R-:W-:Y:S01]  /*3e50*/  ISETP.GT.AND P4, PT, R88.reuse, 0x80, PT ;  /* 0x000000805800780c */ /* 0x040fe20003f84270 */
[----:B------:R-:W0:Y:S01]  /*3e60*/  MUFU.TANH R28, R28 ;  /* 0x0000001c001c7308 */ /* 0x000e220000002400 */
[----:B--2---:R-:W-:Y:S02]  /*3e70*/  FSEL R53, R53, -INF , P3 ;  /* 0xff80000035357808 */ /* 0x004fe40001800000 */
[----:B------:R-:W-:Y:S02]  /*3e80*/  ISETP.GT.AND P3, PT, R88, 0x81, PT ;  /* 0x000000815800780c */ /* 0x000fe40003f64270 */
[----:B-1----:R-:W-:-:S02]  /*3e90*/  FSEL R24, R24, -INF , P4 ;  /* 0xff80000018187808 */ /* 0x002fc40002000000 */
[C---:B------:R-:W-:Y:S01]  /*3ea0*/  ISETP.GT.AND P4, PT, R88.reuse, 0x88, PT ;  /* 0x000000885800780c */ /* 0x040fe20003f84270 */
[----:B------:R1:W-:Y:S01]  /*3eb0*/  MUFU.EX2 R74, R93 ;  /* 0x0000005d004a7308 */ /* 0x0003e20000000800 */
[----:B---3--:R-:W-:Y:S02]  /*3ec0*/  FSEL R25, R25, -INF , P3 ;  /* 0xff80000019197808 */ /* 0x008fe40001800000 */
[----:B------:R-:W-:-:S05]  /*3ed0*/  ISETP.GT.AND P3, PT, R88, 0x89, PT ;  /* 0x000000895800780c */ /* 0x000fca0003f64270 */
[----:B------:R-:W2:Y:S01]  /*3ee0*/  MUFU.TANH R29, R29 ;  /* 0x0000001d001d7308 */ /* 0x000ea20000002400 */
[----:B-1----:R-:W-:-:S01]  /*3ef0*/  FFMA.FTZ R93, R26, UR20, -R36 ;  /* 0x000000141a5d7c23 */ /* 0x002fc20008010824 */
[----:B------:R-:W-:Y:S02]  /*3f00*/  FMNMX.FTZ R26, R52, R57, !PT ;  /* 0x00000039341a7209 */ /* 0x000fe40007810000 */
[----:B0-----:R-:W-:Y:S02]  /*3f10*/  FSEL R28, R28, -INF , P4 ;  /* 0xff8000001c1c7808 */ /* 0x001fe40002000000 */
[----:B------:R-:W-:Y:S01]  /*3f20*/  FMNMX.FTZ R57, R53, R26, !PT ;  /* 0x0000001a35397209 */ /* 0x000fe20007810000 */
[----:B------:R-:W-:-:S01]  /*3f30*/  FFMA.FTZ R26, R27, UR20, -R36 ;  /* 0x000000141b1a7c23 */ /* 0x000fc20008010824 */
[----:B------:R-:W0:Y:S01]  /*3f40*/  MUFU.TANH R32, R32 ;  /* 0x0000002000207308 */ /* 0x000e220000002400 */
[----:B------:R-:W-:Y:S02]  /*3f50*/  ISETP.GT.AND P4, PT, R88, 0x90, PT ;  /* 0x000000905800780c */ /* 0x000fe40003f84270 */
[----:B------:R-:W-:Y:S01]  /*3f60*/  FMNMX.FTZ R96, R24, R57, !PT ;  /* 0x0000003918607209 */ /* 0x000fe20007810000 */
[----:B------:R-:W-:-:S03]  /*3f70*/  FFMA.FTZ R57, R55, UR20, -R36 ;  /* 0x0000001437397c23 */ /* 0x000fc60008010824 */
[----:B------:R-:W-:Y:S01]  /*3f80*/  FMNMX.FTZ R27, R25, R96, !PT ;  /* 0x00000060191b7209 */ /* 0x000fe20007810000 */
[----:B------:R-:W1:Y:S01]  /*3f90*/  MUFU.TANH R33, R33 ;  /* 0x0000002100217308 */ /* 0x000e620000002400 */
[----:B--2---:R-:W-:Y:S02]  /*3fa0*/  FSEL R29, R29, -INF , P3 ;  /* 0xff8000001d1d7808 */ /* 0x004fe40001800000 */
[----:B------:R-:W-:Y:S02]  /*3fb0*/  FMNMX.FTZ R96, R28, R27, !PT ;  /* 0x0000001b1c607209 */ /* 0x000fe40007810000 */
[----:B------:R-:W-:Y:S02]  /*3fc0*/  ISETP.GT.AND P3, PT, R88, 0x91, PT ;  /* 0x000000915800780c */ /* 0x000fe40003f64270 */
[----:B------:R-:W-:Y:S01]  /*3fd0*/  FMNMX.FTZ R55, R29, R96, !PT ;  /* 0x000000601d377209 */ /* 0x000fe20007810000 */
[----:B------:R-:W2:Y:S01]  /*3fe0*/  MUFU.TANH R82, R82 ;  /* 0x0000005200527308 */ /* 0x000ea20000002400 */
[----:B0-----:R-:W-:-:S02]  /*3ff0*/  FSEL R32, R32, -INF , P4 ;  /* 0xff80000020207808 */ /* 0x001fc40002000000 */
[----:B------:R-:W-:Y:S02]  /*4000*/  ISETP.GT.AND P4, PT, R88, 0x98, PT ;  /* 0x000000985800780c */ /* 0x000fe40003f84270 */
[----:B------:R-:W-:-:S03]  /*4010*/  FMNMX.FTZ R96, R32, R55, !PT ;  /* 0x0000003720607209 */ /* 0x000fc60007810000 */
[----:B------:R-:W0:Y:S01]  /*4020*/  MUFU.TANH R37, R37 ;  /* 0x0000002500257308 */ /* 0x000e220000002400 */
[----:B-1----:R-:W-:Y:S02]  /*4030*/  FSEL R33, R33, -INF , P3 ;  /* 0xff80000021217808 */ /* 0x002fe40001800000 */
[----:B------:R-:W-:Y:S02]  /*4040*/  ISETP.GT.AND P3, PT, R88, 0x99, PT ;  /* 0x000000995800780c */ /* 0x000fe40003f64270 */
[----:B------:R-:W-:-:S03]  /*4050*/  FMNMX.FTZ R55, R33, R96, !PT ;  /* 0x0000006021377209 */ /* 0x000fc60007810000 */
[----:B------:R1:W-:Y:S01]  /*4060*/  MUFU.EX2 R12, R95 ;  /* 0x0000005f000c7308 */ /* 0x0003e20000000800 */
[----:B--2---:R-:W-:-:S07]  /*4070*/  FSEL R82, R82, -INF , P4 ;  /* 0xff80000052527808 */ /* 0x004fce0002000000 */
[----:B------:R2:W-:Y:S01]  /*4080*/  MUFU.EX2 R27, R57 ;  /* 0x00000039001b7308 */ /* 0x0005e20000000800 */
[----:B-1----:R-:W-:-:S01]  /*4090*/  FFMA.FTZ R95, R58, UR20, -R36 ;  /* 0x000000143a5f7c23 */ /* 0x002fc20008010824 */
[----:B0-----:R-:W-:Y:S02]  /*40a0*/  FSEL R37, R37, -INF , P3 ;  /* 0xff80000025257808 */ /* 0x001fe40001800000 */
[----:B------:R-:W-:-:S04]  /*40b0*/  FMNMX.FTZ R58, R82, R55, !PT ;  /* 0x00000037523a7209 */ /* 0x000fc80007810000 */
[----:B------:R-:W-:Y:S01]  /*40c0*/  MUFU.EX2 R83, R83 ;  /* 0x0000005300537308 */ /* 0x000fe20000000800 */
[----:B--2---:R-:W-:Y:S01]  /*40d0*/  FMNMX.FTZ R57, R37, R58, !PT ;  /* 0x0000003a25397209 */ /* 0x004fe20007810000 */
[--C-:B------:R-:W-:Y:S01]  /*40e0*/  FFMA.FTZ R58, R59, UR20, -R36.reuse ;  /* 0x000000143b3a7c23 */ /* 0x100fe20008010824 */
[----:B------:R-:W-:-:S01]  /*40f0*/  FFMA.FTZ R59, R62, UR20, -R36 ;  /* 0x000000143e3b7c23 */ /* 0x000fc20008010824 */
[--C-:B------:R-:W-:Y:S01]  /*4100*/  FFMA.FTZ R62, R66, UR20, -R36.reuse ;  /* 0x00000014423e7c23 */ /* 0x100fe20008010824 */
[----:B------:R-:W-:-:S01]  /*4110*/  FFMA.FTZ R66, R70, UR20, -R36 ;  /* 0x0000001446427c23 */ /* 0x000fc20008010824 */
[----:B------:R-:W0:Y:S01]  /*4120*/  SHFL.BFLY PT, R88, R57, 0x2, 0x1f ;  /* 0x0c401f0039587f89 */ /* 0x000e2200000e0000 */
[----:B------:R-:W-:-:S01]  /*4130*/  FFMA.FTZ R70, R75, UR20, -R36 ;  /* 0x000000144b467c23 */ /* 0x000fc20008010824 */
[--C-:B------:R-:W-:Y:S01]  /*4140*/  FFMA.FTZ R75, R44, UR20, -R36.reuse ;  /* 0x000000142c4b7c23 */ /* 0x100fe20008010824 */
[----:B------:R-:W-:-:S01]  /*4150*/  FFMA.FTZ R44, R45, UR20, -R36 ;  /* 0x000000142d2c7c23 */ /* 0x000fc20008010824 */
[----:B------:R-:W-:Y:S01]  /*4160*/  FFMA.FTZ R45, R77, UR20, -R36 ;  /* 0x000000144d2d7c23 */ /* 0x000fe20008010824 */
[----:B------:R-:W-:Y:S08]  /*4170*/  MUFU.EX2 R84, R84 ;  /* 0x0000005400547308 */ /* 0x000ff00000000800 */
[----:B------:R-:W-:Y:S08]  /*4180*/  MUFU.EX2 R85, R85 ;  /* 0x0000005500557308 */ /* 0x000ff00000000800 */
[----:B------:R-:W1:Y:S01]  /*4190*/  MUFU.EX2 R86, R86 ;  /* 0x0000005600567308 */ /* 0x000e620000000800 */
[----:B0-----:R-:W-:-:S05]  /*41a0*/  FMNMX.FTZ R88, R57, R88, !PT ;  /* 0x0000005839587209 */ /* 0x001fca0007810000 */
[----:B------:R-:W0:Y:S02]  /*41b0*/  SHFL.BFLY PT, R57, R88, 0x1, 0x1f ;  /* 0x0c201f0058397f89 */ /* 0x000e2400000e0000 */
[----:B------:R-:W2:Y:S08]  /*41c0*/  MUFU.EX2 R87, R87 ;  /* 0x0000005700577308 */ /* 0x000eb00000000800 */
[----:B------:R3:W-:Y:S01]  /*41d0*/  MUFU.EX2 R55, R95 ;  /* 0x0000005f00377308 */ /* 0x0007e20000000800 */
[----:B-1----:R-:W-:-:S04]  /*41e0*/  F2FP.SATFINITE.E4M3.F32.PACK_AB_MERGE_C R153, R86, R85, RZ ;  /* 0x000000555699723e */ /* 0x002fc800048070ff */
        /* <DEDUP_REMOVED lines=18> */
[--C-:B---3--:R-:W-:Y:S01]  /*4310*/  FFMA.FTZ R95, R11, UR20, -R88.reuse ;  /* 0x000000140b5f7c23 */ /* 0x108fe20008010858 */
[----:B------:R-:W-:-:S01]  /*4320*/  FFMA.FTZ R61, R68, UR20, -R88 ;  /* 0x00000014443d7c23 */ /* 0x000fc20008010858 */
[----:B------:R-:W-:Y:S01]  /*4330*/  FFMA.FTZ R11, R20, UR20, -R88 ;  /* 0x00000014140b7c23 */ /* 0x000fe20008010858 */
[----:B------:R-:W-:-:S01]  /*4340*/  FADD.FTZ R68, R83, R84 ;  /* 0x0000005453447221 */ /* 0x000fc20000010000 */
[--C-:B------:R-:W-:Y:S01]  /*4350*/  FFMA.FTZ R20, R21, UR20, -R88.reuse ;  /* 0x0000001415147c23 */ /* 0x100fe20008010858 */
[----:B------:R-:W-:-:S01]  /*4360*/  FFMA.FTZ R10, R10, UR20, -R88 ;  /* 0x000000140a0a7c23 */ /* 0x000fc20008010858 */
[----:B------:R-:W0:Y:S01]  /*4370*/  MUFU.EX2 R36, R36 ;  /* 0x0000002400247308 */ /* 0x000e220000000800 */
[----:B------:R-:W-:-:S01]  /*4380*/  FFMA.FTZ R21, R64, UR20, -R88 ;  /* 0x0000001440157c23 */ /* 0x000fc20008010858 */
[----:B------:R-:W-:Y:S01]  /*4390*/  FFMA.FTZ R64, R69, UR20, -R88 ;  /* 0x0000001445407c23 */ /* 0x000fe20008010858 */
[----:B------:R-:W-:-:S01]  /*43a0*/  FADD.FTZ R69, R85, R68 ;  /* 0x0000004455457221 */ /* 0x000fc20000010000 */
[--C-:B------:R-:W-:Y:S01]  /*43b0*/  FFMA.FTZ R9, R13, UR20, -R88.reuse ;  /* 0x000000140d097c23 */ /* 0x100fe20008010858 */
[----:B------:R-:W-:-:S01]  /*43c0*/  FFMA.FTZ R13, R80, UR20, -R88 ;  /* 0x00000014500d7c23 */ /* 0x000fc20008010858 */
[----:B------:R-:W-:Y:S01]  /*43d0*/  FFMA.FTZ R80, R15, UR20, -R88 ;  /* 0x000000140f507c23 */ /* 0x000fe20008010858 */
[----:B------:R-:W-:-:S01]  /*43e0*/  FADD.FTZ R100, R86, R69 ;  /* 0x0000004556647221 */ /* 0x000fc20000010000 */
[----:B------:R-:W1:Y:S01]  /*43f0*/  MUFU.EX2 R77, R77 ;  /* 0x0000004d004d7308 */ /* 0x000e620000000800 */
[----:B------:R-:W-:-:S01]  /*4400*/  FFMA.FTZ R15, R63, UR20, -R88 ;  /* 0x000000143f0f7c23 */ /* 0x000fc20008010858 */
[--C-:B------:R-:W-:Y:S01]  /*4410*/  FFMA.FTZ R8, R81, UR20, -R88.reuse ;  /* 0x0000001451087c23 */ /* 0x100fe20008010858 */
[----:B------:R-:W-:-:S01]  /*4420*/  FFMA.FTZ R63, R60, UR20, -R88 ;  /* 0x000000143c3f7c23 */ /* 0x000fc20008010858 */
[--C-:B------:R-:W-:Y:S01]  /*4430*/  FFMA.FTZ R96, R73, UR20, -R88.reuse ;  /* 0x0000001449607c23 */ /* 0x100fe20008010858 */
[----:B------:R-:W-:-:S01]  /*4440*/  FFMA.FTZ R60, R65, UR20, -R88 ;  /* 0x00000014413c7c23 */ /* 0x000fc20008010858 */
[----:B------:R-:W-:Y:S01]  /*4450*/  FFMA.FTZ R65, R40, UR20, -R88 ;  /* 0x0000001428417c23 */ /* 0x000fe20008010858 */
[----:B--2---:R-:W-:-:S01]  /*4460*/  FADD.FTZ R73, R87, R100 ;  /* 0x0000006457497221 */ /* 0x004fc20000010000 */
[----:B------:R-:W2:Y:S01]  /*4470*/  MUFU.EX2 R92, R92 ;  /* 0x0000005c005c7308 */ /* 0x000ea20000000800 */
[----:B0-----:R-:W-:-:S01]  /*4480*/  FADD.FTZ R68, R3, R36 ;  /* 0x0000002403447221 */ /* 0x001fc20000010000 */
[----:B------:R-:W-:-:S02]  /*4490*/  @!P0 VIADD R40, R2, 0x13240 ;  /* 0x0001324002288836 */ /* 0x000fc40000000000 */
[----:B------:R-:W-:-:S01]  /*44a0*/  FADD.FTZ R100, R90, R73 ;  /* 0x000000495a647221 */ /* 0x000fc20000010000 */
[--C-:B------:R-:W-:Y:S01]  /*44b0*/  FFMA.FTZ R81, R72, UR20, -R88.reuse ;  /* 0x0000001448517c23 */ /* 0x100fe20008010858 */
[----:B------:R-:W-:-:S01]  /*44c0*/  FFMA.FTZ R72, R91, UR20, -R88 ;  /* 0x000000145b487c23 */ /* 0x000fc20008010858 */
[----:B------:R-:W-:Y:S01]  /*44d0*/  F2FP.SATFINITE.E4M3.F32.PACK_AB_MERGE_C R155, R94, R5, RZ ;  /* 0x000000055e9b723e */ /* 0x000fe200048070ff */
[----:B------:R-:W-:-:S01]  /*44e0*/  FADD.FTZ R73, R5, R100 ;  /* 0x0000006405497221 */ /* 0x000fc20000010000 */
[----:B------:R-:W0:Y:S01]  /*44f0*/  MUFU.EX2 R6, R6 ;  /* 0x0000000600067308 */ /* 0x000e220000000800 */
[----:B-1----:R-:W-:-:S01]  /*4500*/  FADD.FTZ R69, R77, R68 ;  /* 0x000000444d457221 */ /* 0x002fc20000010000 */
[----:B------:R-:W-:Y:S01]  /*4510*/  @!P0 PRMT R40, RZ, 0x654, R40 ;  /* 0x00000654ff288816 */ /* 0x000fe20000000028 */
[----:B------:R-:W-:-:S01]  /*4520*/  FFMA.FTZ R41, R41, UR20, -R88 ;  /* 0x0000001429297c23 */ /* 0x000fc20008010858 */
[--C-:B------:R-:W-:Y:S01]  /*4530*/  FFMA.FTZ R78, R78, UR20, -R88.reuse ;  /* 0x000000144e4e7c23 */ /* 0x100fe20008010858 */
[----:B------:R-:W-:-:S01]  /*4540*/  FFMA.FTZ R52, R52, UR20, -R88 ;  /* 0x0000001434347c23 */ /* 0x000fc20008010858 */
[----:B------:R1:W-:Y:S01]  /*4550*/  @!P0 SYNCS.ARRIVE.TRANS64.RED.A1T0 RZ, [R40+URZ], RZ ;  /* 0x000000ff28ff89a7 */ /* 0x0003e2000810043f */
[----:B------:R-:W-:-:S01]  /*4560*/  FFMA.FTZ R53, R53, UR20, -R88 ;  /* 0x0000001435357c23 */ /* 0x000fc20008010858 */
[----:B------:R-:W3:Y:S01]  /*4570*/  MUFU.EX2 R7, R7 ;  /* 0x0000000700077308 */ /* 0x000ee20000000800 */
[----:B--2---:R-:W-:-:S01]  /*4580*/  FADD.FTZ R69, R92, R69 ;  /* 0x000000455c457221 */ /* 0x004fc20000010000 */
[--C-:B------:R-:W-:Y:S01]  /*4590*/  FFMA.FTZ R29, R29, UR20, -R88.reuse ;  /* 0x000000141d1d7c23 */ /* 0x100fe20008010858 */
[----:B------:R-:W-:Y:S01]  /*45a0*/  F2FP.SATFINITE.E4M3.F32.PACK_AB_MERGE_C R152, R92, R77, RZ ;  /* 0x0000004d5c98723e */ /* 0x000fe200048070ff */
[--C-:B------:R-:W-:Y:S01]  /*45b0*/  FFMA.FTZ R32, R32, UR20, -R88.reuse ;  /* 0x0000001420207c23 */ /* 0x100fe20008010858 */
[----:B------:R-:W-:-:S01]  /*45c0*/  FFMA.FTZ R33, R33, UR20, -R88 ;  /* 0x0000001421217c23 */ /* 0x000fc20008010858 */
[----:B-1----:R-:W-:Y:S01]  /*45d0*/  FFMA.FTZ R40, R76, UR20, -R88 ;  /* 0x000000144c287c23 */ /* 0x002fe20008010858 */
[----:B------:R-:W-:-:S01]  /*45e0*/  FADD.FTZ R76, R94, R73 ;  /* 0x000000495e4c7221 */ /* 0x000fc20000010000 */
[----:B------:R-:W1:Y:S01]  /*45f0*/  MUFU.EX2 R10, R10 ;  /* 0x0000000a000a7308 */ /* 0x000e620000000800 */
[----:B0-----:R-:W-:-:S01]  /*4600*/  FADD.FTZ R68, R6, R69 ;  /* 0x0000004506447221 */ /* 0x001fc20000010000 */
[----:B------:R-:W-:Y:S01]  /*4610*/  F2FP.SATFINITE.E4M3.F32.PACK_AB_MERGE_C R152, R36, R3, R152 ;  /* 0x000000032498723e */ /* 0x000fe20004807098 */
[----:B------:R-:W-:-:S01]  /*4620*/  FFMA.FTZ R82, R82, UR20, -R88 ;  /* 0x0000001452527c23 */ /* 0x000fc20008010858 */
[----:B------:R-:W-:Y:S01]  /*4630*/  FFMA.FTZ R37, R37, UR20, -R88 ;  /* 0x0000001425257c23 */ /* 0x000fe20008010858 */
[----:B------:R-:W-:-:S03]  /*4640*/  F2FP.SATFINITE.E4M3.F32.PACK_AB_MERGE_C R155, R90, R87, R155 ;  /* 0x000000575a9b723e */ /* 0x000fc6000480709b */
[----:B------:R-:W-:Y:S01]  /*4650*/  MUFU.EX2 R95, R95 ;  /* 0x0000005f005f7308 */ /* 0x000fe20000000800 */
[----:B---3--:R-:W-:-:S01]  /*4660*/  FADD.FTZ R69, R7, R68 ;  /* 0x0000004407457221 */ /* 0x008fc20000010000 */
[----:B------:R-:W-:-:S06]  /*4670*/  FFMA.FTZ R68, R49, UR20, -R88 ;  /* 0x0000001431447c23 */ /* 0x000fcc0008010858 */
[----:B------:R-:W-:Y:S08]  /*4680*/  MUFU.EX2 R8, R8 ;  /* 0x0000000800087308 */ /* 0x000ff00000000800 */
[----:B------:R-:W-:Y:S08]  /*4690*/  MUFU.EX2 R9, R9 ;  /* 0x0000000900097308 */ /* 0x000ff00000000800 */
[----:B------:R-:W0:Y:S08]  /*46a0*/  MUFU.EX2 R79, R79 ;  /* 0x0000004f004f7308 */ /* 0x000e300000000800 */
[----:B------:R2:W-:Y:S08]  /*46b0*/  MUFU.EX2 R2, R65 ;  /* 0x0000004100027308 */ /* 0x0005f00000000800 */
[----:B------:R-:W3:Y:S01]  /*46c0*/  MUFU.EX2 R13, R13 ;  /* 0x0000000d000d7308 */ /* 0x000ee20000000800 */
[----:B--2---:R-:W-:-:S01]  /*46d0*/  FFMA.FTZ R65, R48, UR20, -R88 ;  /* 0x0000001430417c23 */ /* 0x004fc20008010858 */
[----:B-1----:R-:W-:Y:S01]  /*46e0*/  FADD.FTZ R48, R10, R69 ;  /* 0x000000450a307221 */ /* 0x002fe20000010000 */
[----:B------:R-:W-:-:S01]  /*46f0*/  FADD.FTZ R69, R89, R76 ;  /* 0x0000004c59457221 */ /* 0x000fc20000010000 */
[----:B0-----:R-:W-:-:S02]  /*4700*/  F2FP.SATFINITE.E4M3.F32.PACK_AB_MERGE_C R149, R79, R14, RZ ;  /* 0x0000000e4f95723e */ /* 0x001fc400048070ff */
[----:B------:R-:W-:-:S01]  /*4710*/  FADD.FTZ R49, R95, R48 ;  /* 0x000000305f317221 */ /* 0x000fc20000010000 */
[----:B------:R-:W-:Y:S01]  /*4720*/  FADD.FTZ R73, R12, R69 ;  /* 0x000000450c497221 */ /* 0x000fe20000010000 */
[----:B------:R-:W0:Y:S01]  /*4730*/  MUFU.EX2 R71, R71 ;  /* 0x0000004700477308 */ /* 0x000e220000000800 */
[----:B------:R-:W-:-:S01]  /*4740*/  FFMA.FTZ R69, R24, UR20, -R88 ;  /* 0x0000001418457c23 */ /* 0x000fc20008010858 */
[----:B------:R-:W-:Y:S01]  /*4750*/  FADD.FTZ R48, R8, R49 ;  /* 0x0000003108307221 */ /* 0x000fe20000010000 */
[----:B------:R-:W-:-:S01]  /*4760*/  FADD.FTZ R76, R14, R73 ;  /* 0x000000490e4c7221 */ /* 0x000fc20000010000 */
[----:B------:R-:W-:Y:S01]  /*4770*/  FFMA.FTZ R73, R25, UR20, -R88 ;  /* 0x0000001419497c23 */ /* 0x000fe20008010858 */
[----:B------:R-:W-:Y:S01]  /*4780*/  F2FP.SATFINITE.E4M3.F32.PACK_AB_MERGE_C R95, R95, R10, RZ ;  /* 0x0000000a5f5f723e */ /* 0x000fe200048070ff */
[----:B------:R-:W-:Y:S01]  /*4790*/  FADD.FTZ R24, R9, R48 ;  /* 0x0000003009187221 */ /* 0x000fe20000010000 */
[----:B------:R-:W-:-:S01]  /*47a0*/  FADD.FTZ R76, R79, R76 ;  /* 0x0000004c4f4c7221 */ /* 0x000fc20000010000 */
[----:B------:R-:W1:Y:S01]  /*47b0*/  MUFU.EX2 R80, R80 ;  /* 0x0000005000507308 */ /* 0x000e620000000800 */
[----:B------:R-:W-:-:S01]  /*47c0*/  FFMA.FTZ R48, R28, UR20, -R88 ;  /* 0x000000141c307c23 */ /* 0x000fc20008010858 */
[----:B---3--:R-:W-:Y:S01]  /*47d0*/  FADD.FTZ R25, R13, R24 ;  /* 0x000000180d197221 */ /* 0x008fe20000010000 */
[----:B------:R-:W-:-:S02]  /*47e0*/  F2FP.SATFINITE.E4M3.F32.PACK_AB_MERGE_C R149, R12, R89, R149 ;  /* 0x000000590c95723e */ /* 0x000fc40004807095 */
[----:B------:R-:W-:-:S03]  /*47f0*/  F2FP.SATFINITE.E4M3.F32.PACK_AB_MERGE_C R154, R7, R6, R95 ;  /* 0x00000006079a723e */ /* 0x000fc6000480705f */
[----:B------:R-:W2:Y:S01]  /*4800*/  MUFU.EX2 R11, R11 ;  /* 0x0000000b000b7308 */ /* 0x000ea20000000800 */
[----:B0-----:R-:W-:-:S04]  /*4810*/  FADD.FTZ R91, R71, R76 ;  /* 0x0000004c475b7221 */ /* 0x001fc80000010000 */
[----:B------:R-:W-:-:S03]  /*4820*/  FADD.FTZ R76, R74, R91 ;  /* 0x0000005b4a4c7221 */ /* 0x000fc60000010000 */
        /* <DEDUP_REMOVED lines=14> */
[----:B------:R-:W-:Y:S08]  /*4910*/  MUFU.EX2 R96, R96 ;  /* 0x0000006000607308 */ /* 0x000ff00000000800 */
[----:B------:R-:W-:Y:S01]  /*4920*/  MUFU.EX2 R46, R46 ;  /* 0x0000002e002e7308 */ /* 0x000fe20000000800 */
[----:B0-----:R-:W-:-:S07]  /*4930*/  FADD.FTZ R5, R47, R76 ;  /* 0x0000004c2f057221 */ /* 0x001fce0000010000 */
[----:B------:R-:W-:Y:S08]  /*4940*/  MUFU.EX2 R15, R15 ;  /* 0x0000000f000f7308 */ /* 0x000ff00000000800 */
[----:B------:R-:W-:Y:S08]  /*4950*/  MUFU.EX2 R50, R50 ;  /* 0x0000003200327308 */ /* 0x000ff00000000800 */
[----:B------:R-:W-:Y:S08]  /*4960*/  MUFU.EX2 R72, R72 ;  /* 0x0000004800487308 */ /* 0x000ff00000000800 */
[----:B------:R-:W0:Y:S08]  /*4970*/  MUFU.EX2 R51, R51 ;  /* 0x0000003300337308 */ /* 0x000e300000000800 */
[----:B------:R-:W1:Y:S08]  /*4980*/  MUFU.EX2 R63, R63 ;  /* 0x0000003f003f7308 */ /* 0x000e700000000800 */
[----:B------:R2:W-:Y:S01]  /*4990*/  MUFU.EX2 R24, R65 ;  /* 0x0000004100187308 */ /* 0x0005e20000000800 */
[----:B0-----:R-:W-:-:S04]  /*49a0*/  F2FP.SATFINITE.E4M3.F32.PACK_AB_MERGE_C R145, R51, R50, RZ ;  /* 0x000000323391723e */ /* 0x001fc800048070ff */
[----:B------:R-:W-:-:S03]  /*49b0*/  F2FP.SATFINITE.E4M3.F32.PACK_AB_MERGE_C R145, R46, R47, R145 ;  /* 0x0000002f2e91723e */ /* 0x000fc60004807091 */
[----:B------:R-:W0:Y:S01]  /*49c0*/  MUFU.EX2 R98, R98 ;  /* 0x0000006200627308 */ /* 0x000e220000000800 */
[----:B--2---:R-:W-:-:S01]  /*49d0*/  FADD.FTZ R65, R81, R28 ;  /* 0x0000001c51417221 */ /* 0x004fc20000010000 */
[----:B------:R-:W-:-:S04]  /*49e0*/  F2FP.SATFINITE.E4M3.F32.PACK_AB_MERGE_C R81, R96, R81, RZ ;  /* 0x000000516051723e */ /* 0x000fc800048070ff */
[----:B------:R-:W-:Y:S02]  /*49f0*/  F2FP.SATFINITE.E4M3.F32.PACK_AB_MERGE_C R150, R20, R11, R81 ;  /* 0x0000000b1496723e */ /* 0x000fe40004807051 */
[----:B------:R2:W-:Y:S08]  /*4a00*/  MUFU.EX2 R25, R68 ;  /* 0x0000004400197308 */ /* 0x0005f00000000800 */
[----:B------:R-:W3:Y:S01]  /*4a10*/  MUFU.EX2 R54, R54 ;  /* 0x0000003600367308 */ /* 0x000ee20000000800 */
[----:B--2---:R-:W-:-:S01]  /*4a20*/  FADD.FTZ R68, R96, R65 ;  /* 0x0000004160447221 */ /* 0x004fc20000010000 */
[----:B------:R-:W-:Y:S01]  /*4a30*/  FADD.FTZ R65, R46, R5 ;  /* 0x000000052e417221 */ /* 0x000fe20000010000 */
[----:B------:R-:W-:-:S02]  /*4a40*/  CS2R R46, SRZ ;  /* 0x00000000002e7805 */ /* 0x000fc4000001ff00 */
[----:B------:R-:W-:Y:S01]  /*4a50*/  FADD.FTZ R5, R15, R68 ;  /* 0x000000440f057221 */ /* 0x000fe20000010000 */
[----:B------:R-:W-:-:S02]  /*4a60*/  FADD.FTZ R42, R50, R65 ;  /* 0x00000041322a7221 */ /* 0x000fc40000010000 */
[----:B------:R-:W2:Y:S01]  /*4a70*/  MUFU.EX2 R21, R21 ;  /* 0x0000001500157308 */ /* 0x000ea20000000800 */
[----:B------:R-:W-:-:S01]  /*4a80*/  FADD.FTZ R14, R72, R5 ;  /* 0x00000005480e7221 */ /* 0x000fc20000010000 */
[----:B------:R-:W-:-:S03]  /*4a90*/  FADD.FTZ R65, R51, R42 ;  /* 0x0000002a33417221 */ /* 0x000fc60000010000 */
[----:B-1----:R-:W-:Y:S01]  /*4aa0*/  FADD.FTZ R51, R63, R14 ;  /* 0x0000000e3f337221 */ /* 0x002fe20000010000 */
[C---:B0-----:R-:W-:Y:S02]  /*4ab0*/  F2FP.SATFINITE.E4M3.F32.PACK_AB_MERGE_C R63, R98.reuse, R63, RZ ;  /* 0x0000003f623f723e */ /* 0x041fe400048070ff */
[----:B------:R-:W0:Y:S01]  /*4ac0*/  MUFU.EX2 R93, R93 ;  /* 0x0000005d005d7308 */ /* 0x000e220000000800 */
[----:B------:R-:W-:-:S01]  /*4ad0*/  FADD.FTZ R10, R98, R51 ;  /* 0x00000033620a7221 */ /* 0x000fc20000010000 */
[----:B---3--:R-:W-:Y:S01]  /*4ae0*/  FADD.FTZ R14, R54, R65 ;  /* 0x00000041360e7221 */ /* 0x008fe20000010000 */
[----:B------:R-:W-:-:S05]  /*4af0*/  F2FP.SATFINITE.E4M3.F32.PACK_AB_MERGE_C R144, R72, R15, R63 ;  /* 0x0000000f4890723e */ /* 0x000fca000480703f */
        /* <DEDUP_REMOVED lines=8> */
[C---:B------:R-:W-:Y:S02]  /*4b80*/  F2FP.SATFINITE.E4M3.F32.PACK_AB_MERGE_C R147, R27.reuse, R26, RZ ;  /* 0x0000001a1b93723e */ /* 0x040fe400048070ff */
[----:B------:R-:W-:Y:S01]  /*4b90*/  CS2R R50, SRZ ;  /* 0x0000000000327805 */ /* 0x000fe2000001ff00 */
[----:B------:R-:W-:Y:S01]  /*4ba0*/  FADD.FTZ R27, R27, R42 ;  /* 0x0000002a1b1b7221 */ /* 0x000fe20000010000 */
[----:B------:R-:W-:Y:S02]  /*4bb0*/  F2FP.SATFINITE.E4M3.F32.PACK_AB_MERGE_C R147, R93, R54, R147 ;  /* 0x000000365d93723e */ /* 0x000fe40004807093 */
[----:B------:R-:W2:Y:S01]  /*4bc0*/  MUFU.EX2 R30, R30 ;  /* 0x0000001e001e7308 */ /* 0x000ea20000000800 */
[----:B0-----:R-:W-:-:S07]  /*4bd0*/  FADD.FTZ R13, R61, R14 ;  /* 0x0000000e3d0d7221 */ /* 0x001fce0000010000 */
[----:B------:R-:W0:Y:S01]  /*4be0*/  MUFU.EX2 R41, R41 ;  /* 0x0000002900297308 */ /* 0x000e220000000800 */
[----:B-1----:R-:W-:-:S01]  /*4bf0*/  FADD.FTZ R13, R64, R13 ;  /* 0x0000000d400d7221 */ /* 0x002fc20000010000 */
[----:B------:R-:W-:-:S03]  /*4c00*/  F2FP.SATFINITE.E4M3.F32.PACK_AB_MERGE_C R61, R64, R61, RZ ;  /* 0x0000003d403d723e */ /* 0x000fc600048070ff */
[----:B------:R-:W-:Y:S01]  /*4c10*/  FADD.FTZ R12, R2, R13 ;  /* 0x0000000d020c7221 */ /* 0x000fe20000010000 */
[----:B------:R-:W-:Y:S02]  /*4c20*/  F2FP.SATFINITE.E4M3.F32.PACK_AB_MERGE_C R146, R60, R21, R61 ;  /* 0x000000153c92723e */ /* 0x000fe4000480703d */
        /* <DEDUP_REMOVED lines=10> */
[C---:B0-----:R-:W-:Y:S01]  /*4cd0*/  F2FP.SATFINITE.E4M3.F32.PACK_AB_MERGE_C R141, R58.reuse, R31, RZ ;  /* 0x0000001f3a8d723e */ /* 0x041fe200048070ff */
[----:B------:R-:W-:Y:S01]  /*4ce0*/  FADD.FTZ R58, R58, R27 ;  /* 0x0000001b3a3a7221 */ /* 0x000fe20000010000 */
[----:B------:R-:W-:Y:S02]  /*4cf0*/  CS2R R26, SRZ ;  /* 0x00000000001a7805 */ /* 0x000fe4000001ff00 */
[----:B------:R-:W-:Y:S02]  /*4d00*/  F2FP.SATFINITE.E4M3.F32.PACK_AB_MERGE_C R141, R55, R30, R141 ;  /* 0x0000001e378d723e */ /* 0x000fe4000480708d */
[----:B------:R-:W-:Y:S02]  /*4d10*/  CS2R R30, SRZ ;  /* 0x00000000001e7805 */ /* 0x000fe4000001ff00 */
[----:B------:R-:W-:Y:S01]  /*4d20*/  CS2R R54, SRZ ;  /* 0x0000000000367805 */ /* 0x000fe2000001ff00 */
[----:B------:R-:W0:Y:S01]  /*4d30*/  MUFU.EX2 R34, R34 ;  /* 0x0000002200227308 */ /* 0x000e220000000800 */
[C---:B-1----:R-:W-:Y:S01]  /*4d40*/  F2FP.SATFINITE.E4M3.F32.PACK_AB_MERGE_C R40, R49.reuse, R40, RZ ;  /* 0x000000283128723e */ /* 0x042fe200048070ff */
[----:B------:R-:W-:-:S03]  /*4d50*/  FADD.FTZ R49, R49, R12 ;  /* 0x0000000c31317221 */ /* 0x000fc60000010000 */
[----:B------:R-:W-:Y:S01]  /*4d60*/  F2FP.SATFINITE.E4M3.F32.PACK_AB_MERGE_C R140, R41, R2, R40 ;  /* 0x00000002298c723e */ /* 0x000fe20004807028 */
[----:B------:R-:W-:-:S01]  /*4d70*/  FADD.FTZ R12, R24, R49 ;  /* 0x00000031180c7221 */ /* 0x000fc20000010000 */
[----:B------:R-:W-:Y:S01]  /*4d80*/  CS2R R40, SRZ ;  /* 0x0000000000287805 */ /* 0x000fe2000001ff00 */
[----:B------:R-:W-:Y:S01]  /*4d90*/  MUFU.EX2 R35, R35 ;  /* 0x0000002300237308 */ /* 0x000fe20000000800 */
[----:B--2---:R-:W-:-:S07]  /*4da0*/  FADD.FTZ R13, R59, R58 ;  /* 0x0000003a3b0d7221 */ /* 0x004fce0000010000 */
[----:B------:R-:W1:Y:S01]  /*4db0*/  MUFU.EX2 R62, R62 ;  /* 0x0000003e003e7308 */ /* 0x000e620000000800 */
[----:B0-----:R-:W-:-:S01]  /*4dc0*/  FADD.FTZ R14, R34, R13 ;  /* 0x0000000d220e7221 */ /* 0x001fc20000010000 */
[----:B------:R-:W-:-:S06]  /*4dd0*/  FADD.FTZ R13, R25, R12 ;  /* 0x0000000c190d7221 */ /* 0x000fcc0000010000 */
[----:B------:R-:W0:Y:S08]  /*4de0*/  MUFU.EX2 R28, R52 ;  /* 0x00000034001c7308 */ /* 0x000e300000000800 */
[----:B------:R-:W-:Y:S01]  /*4df0*/  MUFU.EX2 R39, R39 ;  /* 0x0000002700277308 */ /* 0x000fe20000000800 */
[----:B-1----:R-:W-:Y:S01]  /*4e00*/  F2FP.SATFINITE.E4M3.F32.PACK_AB_MERGE_C R143, R62, R35, RZ ;  /* 0x000000233e8f723e */ /* 0x002fe200048070ff */
[----:B------:R-:W-:-:S03]  /*4e10*/  FADD.FTZ R35, R35, R14 ;  /* 0x0000000e23237221 */ /* 0x000fc60000010000 */
[----:B------:R-:W-:Y:S01]  /*4e20*/  F2FP.SATFINITE.E4M3.F32.PACK_AB_MERGE_C R143, R34, R59, R143 ;  /* 0x0000003b228f723e */ /* 0x000fe2000480708f */
[----:B------:R-:W-:-:S02]  /*4e30*/  FADD.FTZ R35, R62, R35 ;  /* 0x000000233e237221 */ /* 0x000fc40000010000 */
[----:B------:R-:W1:Y:S01]  /*4e40*/  MUFU.EX2 R66, R66 ;  /* 0x0000004200427308 */ /* 0x000e620000000800 */
[----:B0-----:R-:W-:-:S07]  /*4e50*/  FADD.FTZ R6, R28, R13 ;  /* 0x0000000d1c067221 */ /* 0x001fce0000010000 */
[----:B------:R0:W2:Y:S08]  /*4e60*/  MUFU.EX2 R43, R53 ;  /* 0x00000035002b7308 */ /* 0x0000b00000000800 */
[----:B------:R-:W3:Y:S01]  /*4e70*/  MUFU.EX2 R38, R38 ;  /* 0x0000002600267308 */ /* 0x000ee20000000800 */
[----:B-1----:R-:W-:Y:S02]  /*4e80*/  F2FP.SATFINITE.E4M3.F32.PACK_AB_MERGE_C R3, R66, R39, RZ ;  /* 0x000000274203723e */ /* 0x002fe400048070ff */
[----:B0-----:R-:W-:-:S05]  /*4e90*/  CS2R R52, SRZ ;  /* 0x0000000000347805 */ /* 0x001fca000001ff00 */
[----:B------:R-:W0:Y:S01]  /*4ea0*/  MUFU.EX2 R67, R67 ;  /* 0x0000004300437308 */ /* 0x000e220000000800 */
[----:B--2---:R-:W-:-:S01]  /*4eb0*/  FADD.FTZ R6, R43, R6 ;  /* 0x000000062b067221 */ /* 0x004fc20000010000 */
[----:B------:R-:W-:Y:S02]  /*4ec0*/  F2FP.SATFINITE.E4M3.F32.PACK_AB_MERGE_C R28, R43, R28, RZ ;  /* 0x0000001c2b1c723e */ /* 0x000fe400048070ff */
[----:B------:R-:W-:Y:S02]  /*4ed0*/  CS2R R42, SRZ ;  /* 0x00000000002a7805 */ /* 0x000fe4000001ff00 */
[----:B------:R-:W-:Y:S02]  /*4ee0*/  F2FP.SATFINITE.E4M3.F32.PACK_AB_MERGE_C R142, R25, R24, R28 ;  /* 0x00000018198e723e */ /* 0x000fe4000480701c */
[----:B------:R-:W-:Y:S01]  /*4ef0*/  CS2R R24, SRZ ;  /* 0x0000000000187805 */ /* 0x000fe2000001ff00 */
[----:B------:R-:W1:Y:S01]  /*4f00*/  MUFU.EX2 R5, R69 ;  /* 0x0000004500057308 */ /* 0x000e620000000800 */
[----:B---3--:R-:W-:-:S01]  /*4f10*/  FADD.FTZ R12, R38, R35 ;  /* 0x00000023260c7221 */ /* 0x008fc20000010000 */
[----:B------:R-:W-:-:S06]  /*4f20*/  CS2R R34, SRZ ;  /* 0x0000000000227805 */ /* 0x000fcc000001ff00 */
[----:B------:R-:W2:Y:S01]  /*4f30*/  MUFU.EX2 R10, R73 ;  /* 0x00000049000a7308 */ /* 0x000ea20000000800 */
[C---:B0-----:R-:W-:Y:S01]  /*4f40*/  F2FP.SATFINITE.E4M3.F32.PACK_AB_MERGE_C R137, R67.reuse, R38, R3 ;  /* 0x000000264389723e */ /* 0x041fe20004807003 */
[----:B------:R-:W-:-:S04]  /*4f50*/  FADD.FTZ R12, R67, R12 ;  /* 0x0000000c430c7221 */ /* 0x000fc80000010000 */
[----:B------:R-:W-:Y:S02]  /*4f60*/  FADD.FTZ R39, R39, R12 ;  /* 0x0000000c27277221 */ /* 0x000fe40000010000 */
[----:B------:R-:W0:Y:S01]  /*4f70*/  MUFU.EX2 R48, R48 ;  /* 0x0000003000307308 */ /* 0x000e220000000800 */
[----:B-1----:R-:W-:-:S01]  /*4f80*/  FADD.FTZ R3, R5, R6 ;  /* 0x0000000605037221 */ /* 0x002fc20000010000 */
[----:B------:R-:W-:-:S06]  /*4f90*/  FADD.FTZ R39, R66, R39 ;  /* 0x0000002742277221 */ /* 0x000fcc0000010000 */
[----:B------:R-:W1:Y:S01]  /*4fa0*/  MUFU.EX2 R29, R29 ;  /* 0x0000001d001d7308 */ /* 0x000e620000000800 */
[----:B--2---:R-:W-:-:S07]  /*4fb0*/  FADD.FTZ R3, R10, R3 ;  /* 0x000000030a037221 */ /* 0x004fce0000010000 */
[----:B------:R-:W-:Y:S01]  /*4fc0*/  MUFU.EX2 R44, R44 ;  /* 0x0000002c002c7308 */ /* 0x000fe20000000800 */
[----:B0-----:R-:W-:-:S07]  /*4fd0*/  FADD.FTZ R6, R48, R3 ;  /* 0x0000000330067221 */ /* 0x001fce0000010000 */
[----:B------:R-:W0:Y:S01]  /*4fe0*/  MUFU.EX2 R45, R45 ;  /* 0x0000002d002d7308 */ /* 0x000e220000000800 */
[C---:B-1----:R-:W-:Y:S01]  /*4ff0*/  F2FP.SATFINITE.E4M3.F32.PACK_AB_MERGE_C R48, R29.reuse, R48, RZ ;  /* 0x000000301d30723e */ /* 0x042fe200048070ff */
[----:B------:R-:W-:-:S03]  /*5000*/  FADD.FTZ R29, R29, R6 ;  /* 0x000000061d1d7221 */ /* 0x000fc60000010000 */
[----:B------:R-:W-:Y:S02]  /*5010*/  F2FP.SATFINITE.E4M3.F32.PACK_AB_MERGE_C R136, R10, R5, R48 ;  /* 0x000000050a88723e */ /* 0x000fe40004807030 */
[----:B------:R-:W-:Y:S01]  /*5020*/  CS2R R48, SRZ ;  /* 0x0000000000307805 */ /* 0x000fe2000001ff00 */
[----:B------:R-:W1:Y:S08]  /*5030*/  MUFU.EX2 R70, R70 ;  /* 0x0000004600467308 */ /* 0x000e700000000800 */
[----:B------:R-:W2:Y:S01]  /*5040*/  MUFU.EX2 R32, R32 ;  /* 0x0000002000207308 */ /* 0x000ea20000000800 */
[----:B0-----:R-:W-:-:S07]  /*5050*/  F2FP.SATFINITE.E4M3.F32.PACK_AB_MERGE_C R3, R45, R44, RZ ;  /* 0x0000002c2d03723e */ /* 0x001fce00048070ff */
[----:B------:R-:W0:Y:S01]  /*5060*/  MUFU.EX2 R75, R75 ;  /* 0x0000004b004b7308 */ /* 0x000e220000000800 */
[----:B-1----:R-:W-:-:S01]  /*5070*/  FADD.FTZ R6, R70, R39 ;  /* 0x0000002746067221 */ /* 0x002fc20000010000 */
[----:B------:R-:W-:-:S06]  /*5080*/  CS2R R38, SRZ ;  /* 0x0000000000267805 */ /* 0x000fcc000001ff00 */
[----:B------:R-:W1:Y:S01]  /*5090*/  MUFU.EX2 R33, R33 ;  /* 0x0000002100217308 */ /* 0x000e620000000800 */
[----:B--2---:R-:W-:-:S01]  /*50a0*/  FADD.FTZ R2, R32, R29 ;  /* 0x0000001d20027221 */ /* 0x004fc20000010000 */
[----:B------:R-:W-:-:S06]  /*50b0*/  CS2R R28, SRZ ;  /* 0x00000000001c7805 */ /* 0x000fcc000001ff00 */
[----:B------:R-:W-:Y:S01]  /*50c0*/  MUFU.EX2 R82, R82 ;  /* 0x0000005200527308 */ /* 0x000fe20000000800 */
[C---:B0-----:R-:W-:Y:S01]  /*50d0*/  F2FP.SATFINITE.E4M3.F32.PACK_AB_MERGE_C R139, R75.reuse, R70, R3 ;  /* 0x000000464b8b723e */ /* 0x041fe20004807003 */
[----:B------:R-:W-:-:S06]  /*50e0*/  FADD.FTZ R75, R75, R6 ;  /* 0x000000064b4b7221 */ /* 0x000fcc0000010000 */
[----:B------:R-:W0:Y:S01]  /*50f0*/  MUFU.EX2 R37, R37 ;  /* 0x0000002500257308 */ /* 0x000e220000000800 */
[----:B-1----:R-:W-:-:S01]  /*5100*/  FADD.FTZ R3, R33, R2 ;  /* 0x0000000221037221 */ /* 0x002fc20000010000 */
[----:B------:R-:W-:-:S04]  /*5110*/  FADD.FTZ R2, R44, R75 ;  /* 0x0000004b2c027221 */ /* 0x000fc80000010000 */
[----:B------:R-:W-:Y:S01]  /*5120*/  FADD.FTZ R2, R45, R2 ;  /* 0x000000022d027221 */ /* 0x000fe20000010000 */
[----:B------:R-:W-:Y:S02]  /*5130*/  CS2R R44, SRZ ;  /* 0x00000000002c7805 */ /* 0x000fe4000001ff00 */
[----:B0-----:R-:W-:Y:S01]  /*5140*/  F2FP.SATFINITE.E4M3.F32.PACK_AB_MERGE_C R6, R37, R82, RZ ;  /* 0x000000522506723e */ /* 0x001fe200048070ff */
[----:B------:R-:W-:-:S03]  /*5150*/  FADD.FTZ R82, R82, R3 ;  /* 0x0000000352527221 */ /* 0x000fc60000010000 */
[----:B------:R-:W-:Y:S01]  /*5160*/  F2FP.SATFINITE.E4M3.F32.PACK_AB_MERGE_C R138, R33, R32, R6 ;  /* 0x00000020218a723e */ /* 0x000fe20004807006 */
[----:B------:R-:W-:-:S01]  /*5170*/  FADD.FTZ R3, R37, R82 ;  /* 0x0000005225037221 */ /* 0x000fc20000010000 */
[----:B------:R-:W-:Y:S02]  /*5180*/  CS2R R32, SRZ ;  /* 0x0000000000207805 */ /* 0x000fe4000001ff00 */
        /* <DEDUP_REMOVED lines=23> */
.L_x_12824:
[----:B------:R-:W-:-:S04]  /*5300*/  UISETP.NE.AND UP1, UPT, UR24, 0x1, UPT ;  /* 0x000000011800788c */ /* 0x000fc8000bf25270 */
[----:B------:R-:W-:-:S04]  /*5310*/  USEL UR47, URZ, 0x1, UP1 ;  /* 0x000000013f2f7887 */ /* 0x000fc80008800000 */
[----:B------:R-:W-:Y:S01]  /*5320*/  ULOP3.LUT UR47, UR25, UR47, URZ, 0x3c, !UPT ;  /* 0x0000002f192f7292 */ /* 0x000fe2000f8e3c3f */
[----:B------:R-:W-:Y:S11]  /*5330*/  @!P1 BRA `(.L_x_12815) ;  /* 0x0000000000049947 */ /* 0x000ff60003800000 */
[----:B------:R-:W-:Y:S01]  /*5340*/  BPT.TRAP 0x1 ;  /* 0x000000040000795c */ /* 0x000fe20000300000 */
.L_x_12815:
        /* <DEDUP_REMOVED lines=9> */
.L_x_12816:
[----:B-1----:R-:W-:Y:S05]  /*53e0*/  @P3 BRA `(.L_x_12817) ;  /* 0x0000000000083947 */ /* 0x002fea0003800000 */
[----:B------:R-:W1:Y:S02]  /*53f0*/  SYNCS.PHASECHK.TRANS64.TRYWAIT P3, [UR21+0x13230], R7 ;  /* 0x01323007ff0075a7 */ /* 0x000e640008060155 */
[----:B-1----:R-:W-:Y:S05]  /*5400*/  @!P3 BRA `(.L_x_12818) ;  /* 0x000000f00000b947 */ /* 0x002fea0003800000 */
.L_x_12817:
        /* <DEDUP_REMOVED lines=64> */
.L_x_12819:
[----:B------:R-:W-:Y:S01]  /*5810*/  ULEA UR11, UR24, UR45, 0x3 ;  /* 0x0000002d180b7291 */ /* 0x000fe2000f8e183f */
[----:B01----:R-:W-:-:S05]  /*5820*/  IMAD.U32 R7, RZ, RZ, UR25 ;  /* 0x00000019ff077e24 */ /* 0x003fca000f8e00ff */
[----:B------:R-:W-:-:S04]  /*5830*/  SHF.L.U32 R7, R7, 0x1f, RZ ;  /* 0x0000001f07077819 */ /* 0x000fc800000006ff */
[----:B------:R0:W1:Y:S01]  /*5840*/  SYNCS.PHASECHK.TRANS64.TRYWAIT P3, [UR11+0x13250], R7 ;  /* 0x01325007ff0075a7 */ /* 0x000062000806014b */
[----:B------:R-:W-:Y:S05]  /*5850*/  @!P1 BRA `(.L_x_12820) ;  /* 0x0000000000049947 */ /* 0x000fea0003800000 */
[----:B------:R-:W-:Y:S01]  /*5860*/  BPT.TRAP 0x1 ;  /* 0x000000040000795c */ /* 0x000fe20000300000 */
.L_x_12820:
[----:B-1----:R-:W-:Y:S05]  /*5870*/  @P3 BRA `(.L_x_12821) ;  /* 0x0000000000083947 */ /* 0x002fea0003800000 */
[----:B------:R-:W1:Y:S02]  /*5880*/  SYNCS.PHASECHK.TRANS64.TRYWAIT P3, [UR11+0x13250], R7 ;  /* 0x01325007ff0075a7 */ /* 0x000e64000806014b */
[----:B-1----:R-:W-:Y:S05]  /*5890*/  @!P3 BRA `(.L_x_12822) ;  /* 0x000000e800f4b947 */ /* 0x002fea0003800000 */
.L_x_12821:
        /* <DEDUP_REMOVED lines=11> */
[C---:B01----:R-:W-:Y:S01]  /*5950*/  FMUL.FTZ R7, R0.reuse, R120 ;  /* 0x0000007800077220 */ /* 0x043fe20000410000 */
        /* <DEDUP_REMOVED lines=79> */
[----:B------:R-:W5:Y:S01]  /*5e50*/  MUFU.TANH R108, R108 ;  /* 0x0000006c006c7308 */ /* 0x000f620000002400 */
[----:B------:R-:W-:Y:S02]  /*5e60*/  WARPGROUP.DEPBAR.LE gsb0, 0x0 ;  /* 0x00008000000079c5 */ /* 0x000fe40000010000 */
[----:B------:R-:W-:-:S05]  /*5e70*/  WARPGROUP.ARRIVE ;  /* 0x00000000000079c5 */ /* 0x000fca0000000000 */
[----:B------:R-:W5:Y:S01]  /*5e80*/  MUFU.TANH R109, R109 ;  /* 0x0000006d006d7308 */ /* 0x000f620000002400 */
[----:B------:R-:W-:Y:S01]  /*5e90*/  QGMMA.64x64x32.F32.E4M3.E4M3 R24, R148, gdesc[UR4], R24, gsb0 ;  /* 0x00e0000494187df3 */ /* 0x000fe20008000818 */
[----:B------:R-:W-:Y:S01]  /*5ea0*/  UIADD3 UR6, UR10, 0x100, URZ ;  /* 0x000001000a067890 */ /* 0x000fe2000fffe03f */
[----:B------:R-:W-:-:S05]  /*5eb0*/  UMOV UR7, 0xc0000010 ;  /* 0xc000001000077882 */ /* 0x000fca0000000000 */
        /* <DEDUP_REMOVED lines=28> */
[----:B------:R-:W-:Y:S01]  /*6080*/  QGMMA.64x64x32.F32.E4M3.E4M3 R24, R140, gdesc[UR4], R24, gsb0 ;  /* 0x00e000048c187df3 */ /* 0x000fe20008000818 */
[----:B------:R-:W-:Y:S01]  /*6090*/  @UP0 ULDC UR6, c[0x0][0x44c] ;  /* 0x0001130000060ab9 */ /* 0x000fe20000000800 */
[----:B------:R-:W-:Y:S01]  /*60a0*/  UMOV UR7, 0xc0000010 ;  /* 0xc000001000077882 */ /* 0x000fe20000000000 */
[----:B------:R-:W-:Y:S01]  /*60b0*/  @P2 IMAD.HI.U32 R126, R101, UR6, RZ ;  /* 0x00000006657e2c27 */ /* 0x000fe2000f8e00ff */
[----:B------:R-:W-:-:S03]  /*60c0*/  @UP0 ULDC UR6, c[0x0][0x450] ;  /* 0x0001140000060ab9 */ /* 0x000fc60000000800 */
[----:B------:R-:W-:Y:S01]  /*60d0*/  MUFU.TANH R13, R13 ;  /* 0x0000000d000d7308 */ /* 0x000fe20000002400 */
[----:B------:R-:W-:Y:S01]  /*60e0*/  @P2 SHF.R.U32.HI R101, RZ, UR6, R126 ;  /* 0x00000006ff652c19 */ /* 0x000fe2000801167e */
[----:B------:R-:W-:-:S04]  /*60f0*/  UIMAD UR6, UR23, -0xa0, URZ ;  /* 0xffffff60170678a4 */ /* 0x000fc8000f8e023f */
[----:B------:R-:W0:Y:S02]  /*6100*/  SHFL.IDX PT, R127, R101, RZ, 0x1c1f ;  /* 0x001c1fff657f7589 */ /* 0x000e2400000e0000 */
[----:B------:R-:W-:Y:S01]  /*6110*/  MUFU.TANH R14, R14 ;  /* 0x0000000e000e7308 */ /* 0x000fe20000002400 */
[----:B------:R-:W-:Y:S01]  /*6120*/  IMAD.U32 R129, RZ, RZ, UR6 ;  /* 0x00000006ff817e24 */ /* 0x000fe2000f8e00ff */
[----:B------:R-:W-:Y:S01]  /*6130*/  UIADD3 UR6, UR10, 0x200, URZ ;  /* 0x000002000a067890 */ /* 0x000fe2000fffe03f */
[----:B------:R-:W1:Y:S03]  /*6140*/  SHFL.IDX PT, R101, R101, 0x1, 0x1c1f ;  /* 0x003c1f0065657f89 */ /* 0x000e6600000e0000 */
[----:B------:R-:W-:Y:S01]  /*6150*/  IADD3 R126, -R16, 0x1, R129 ;  /* 0x00000001107e7810 */ /* 0x000fe20007ffe181 */
[----:B------:R-:W-:Y:S01]  /*6160*/  IMAD.U32 R129, RZ, RZ, UR51 ;  /* 0x00000033ff817e24 */ /* 0x000fe2000f8e00ff */
[----:B------:R-:W-:Y:S04]  /*6170*/  MUFU.TANH R21, R21 ;  /* 0x0000001500157308 */ /* 0x000fe80000002400 */
[----:B------:R-:W-:Y:S01]  /*6180*/  IADD3 R126, -R129, UR50, R126 ;  /* 0x00000032817e7c10 */ /* 0x000fe2000fffe17e */
[----:B------:R-:W-:-:S03]  /*6190*/  FMUL.FTZ R129, R0, R75 ;  /* 0x0000004b00817220 */ /* 0x000fc60000410000 */
[----:B------:R-:W-:Y:S01]  /*61a0*/  MUFU.TANH R120, R120 ;  /* 0x0000007800787308 */ /* 0x000fe20000002400 */
[----:B0-----:R-:W-:-:S07]  /*61b0*/  IMAD.IADD R127, R126, 0x1, R127 ;  /* 0x000000017e7f7824 */ /* 0x001fce00078e027f */
[----:B------:R-:W-:Y:S01]  /*61c0*/  MUFU.TANH R123, R123 ;  /* 0x0000007b007b7308 */ /* 0x000fe20000002400 */
[----:B-1----:R-:W-:Y:S01]  /*61d0*/  IMAD.IADD R126, R126, 0x1, R101 ;  /* 0x000000017e7e7824 */ /* 0x002fe200078e0265 */
[C---:B------:R-:W-:Y:S02]  /*61e0*/  ISETP.GT.AND P3, PT, R127.reuse, RZ, PT ;  /* 0x000000ff7f00720c */ /* 0x040fe40003f64270 */
[----:B------:R-:W-:Y:S02]  /*61f0*/  ISETP.GT.AND P4, PT, R127, 0x1, PT ;  /* 0x000000017f00780c */ /* 0x000fe40003f84270 */
[----:B------:R-:W-:Y:S02]  /*6200*/  FSEL R75, R7, -INF , P3 ;  /* 0xff800000074b7808 */ /* 0x000fe40001800000 */
[----:B------:R-:W-:Y:S01]  /*6210*/  MUFU.TANH R124, R124 ;  /* 0x0000007c007c7308 */ /* 0x000fe20000002400 */
[----:B------:R-:W-:Y:S02]  /*6220*/  ISETP.GT.AND P3, PT, R127, 0x8, PT ;  /* 0x000000087f00780c */ /* 0x000fe40003f64270 */
[----:B------:R-:W-:-:S02]  /*6230*/  FSEL R8, R8, -INF , P4 ;  /* 0xff80000008087808 */ /* 0x000fc40002000000 */
[----:B------:R-:W-:Y:S02]  /*6240*/  FMNMX.FTZ R131, R75, R6, !PT ;  /* 0x000000064b837209 */ /* 0x000fe40007810000 */
[----:B------:R-:W-:Y:S01]  /*6250*/  ISETP.GT.AND P4, PT, R127, 0x9, PT ;  /* 0x000000097f00780c */ /* 0x000fe20003f84270 */
[----:B------:R0:W-:Y:S01]  /*6260*/  MUFU.TANH R7, R129 ;  /* 0x0000008100077308 */ /* 0x0001e20000002400 */
[----:B--2---:R-:W-:Y:S02]  /*6270*/  FSEL R76, R11, -INF , P3 ;  /* 0xff8000000b4c7808 */ /* 0x004fe40001800000 */
[----:B------:R-:W-:Y:S02]  /*6280*/  FMNMX.FTZ R131, R8, R131, !PT ;  /* 0x0000008308837209 */ /* 0x000fe40007810000 */
[----:B------:R-:W-:Y:S02]  /*6290*/  ISETP.GT.AND P3, PT, R127, 0x10, PT ;  /* 0x000000107f00780c */ /* 0x000fe40003f64270 */
[----:B---3--:R-:W-:Y:S01]  /*62a0*/  FSEL R12, R12, -INF , P4 ;  /* 0xff8000000c0c7808 */ /* 0x008fe20002000000 */
[----:B------:R1:W2:Y:S01]  /*62b0*/  MUFU.TANH R11, R128 ;  /* 0x00000080000b7308 */ /* 0x0002a20000002400 */
[----:B------:R-:W-:-:S02]  /*62c0*/  FMNMX.FTZ R131, R76, R131, !PT ;  /* 0x000000834c837209 */ /* 0x000fc40007810000 */
[----:B------:R-:W-:Y:S02]  /*62d0*/  ISETP.GT.AND P4, PT, R127, 0x11, PT ;  /* 0x000000117f00780c */ /* 0x000fe40003f84270 */
[----:B----4-:R-:W-:Y:S02]  /*62e0*/  FSEL R15, R15, -INF , P3 ;  /* 0xff8000000f0f7808 */ /* 0x010fe40001800000 */
[----:B------:R-:W-:Y:S01]  /*62f0*/  FMNMX.FTZ R130, R12, R131, !PT ;  /* 0x000000830c827209 */ /* 0x000fe20007810000 */
[----:B------:R-:W-:Y:S01]  /*6300*/  MUFU.TANH R106, R106 ;  /* 0x0000006a006a7308 */ /* 0x000fe20000002400 */
[----:B------:R-:W-:Y:S02]  /*6310*/  ISETP.GT.AND P3, PT, R127, 0x18, PT ;  /* 0x000000187f00780c */ /* 0x000fe40003f64270 */
[----:B-----5:R-:W-:Y:S02]  /*6320*/  FSEL R20, R20, -INF , P4 ;  /* 0xff80000014147808 */ /* 0x020fe40002000000 */
[----:B0-----:R-:W-:-:S02]  /*6330*/  FMNMX.FTZ R129, R15, R130, !PT ;  /* 0x000000820f817209 */ /* 0x001fc40007810000 */
[----:B------:R-:W-:Y:S01]  /*6340*/  ISETP.GT.AND P4, PT, R127, 0x19, PT ;  /* 0x000000197f00780c */ /* 0x000fe20003f84270 */
[----:B------:R-:W-:Y:S01]  /*6350*/  MUFU.TANH R107, R107 ;  /* 0x0000006b006b7308 */ /* 0x000fe20000002400 */
[----:B------:R-:W-:Y:S01]  /*6360*/  FSEL R121, R121, -INF , P3 ;  /* 0xff80000079797808 */ /* 0x000fe20001800000 */
[----:B------:R-:W-:Y:S02]  /*6370*/  WARPGROUP.DEPBAR.LE gsb0, 0x0 ;  /* 0x00008000000079c5 */ /* 0x000fe40000010000 */
[----:B-1----:R-:W-:Y:S01]  /*6380*/  FMNMX.FTZ R128, R20, R129, !PT ;  /* 0x0000008114807209 */ /* 0x002fe20007810000 */
[----:B------:R-:W-:Y:S01]  /*6390*/  WARPGROUP.ARRIVE ;  /* 0x00000000000079c5 */ /* 0x000fe20000000000 */
[----:B------:R-:W-:Y:S02]  /*63a0*/  ISETP.GT.AND P3, PT, R127, 0x20, PT ;  /* 0x000000207f00780c */ /* 0x000fe40003f64270 */
[----:B------:R-:W-:Y:S01]  /*63b0*/  FSEL R122, R122, -INF , P4 ;  /* 0xff8000007a7a7808 */ /* 0x000fe20002000000 */
[----:B------:R-:W-:Y:S01]  /*63c0*/  MUFU.TANH R110, R110 ;  /* 0x0000006e006e7308 */ /* 0x000fe20000002400 */
[----:B------:R-:W-:Y:S01]  /*63d0*/  FMNMX.FTZ R129, R121, R128, !PT ;  /* 0x0000008079817209 */ /* 0x000fe20007810000 */
[----:B------:R-:W-:Y:S01]  /*63e0*/  QGMMA.64x64x32.F32.E4M3.E4M3 R24, R136, gdesc[UR4], R24, gsb0 ;  /* 0x00e0000488187df3 */ /* 0x000fe20008000818 */
        /* <DEDUP_REMOVED lines=10> */
[----:B------:R-:W-:Y:S01]  /*6490*/  FMNMX.FTZ R129, R105, R128, !PT ;  /* 0x0000008069817209 */ /* 0x000fe20007810000 */
[----:B------:R-:W-:Y:S01]  /*64a0*/  FMUL.FTZ R128, R0, R56 ;  /* 0x0000003800807220 */ /* 0x000fe20000410000 */
[----:B------:R-:W-:Y:S02]  /*64b0*/  ISETP.GT.AND P3, PT, R127, 0x30, PT ;  /* 0x000000307f00780c */ /* 0x000fe40003f64270 */
[----:B------:R-:W-:Y:S01]  /*64c0*/  FSEL R109, R109, -INF , P4 ;  /* 0xff8000006d6d7808 */ /* 0x000fe20002000000 */
        /* <DEDUP_REMOVED lines=8> */
[----:B------:R-:W-:Y:S02]  /*6550*/  FSEL R113, R113, -INF , P4 ;  /* 0xff80000071717808 */ /* 0x000fe40002000000 */
[----:B------:R-:W-:Y:S01]  /*6560*/  FMNMX.FTZ R130, R112, R129, !PT ;  /* 0x0000008170827209 */ /* 0x000fe20007810000 */
[----:B------:R-:W-:Y:S01]  /*6570*/  FMUL.FTZ R129, R0, R57 ;  /* 0x0000003900817220 */ /* 0x000fe20000410000 */
[----:B------:R-:W-:Y:S01]  /*6580*/  ISETP.GT.AND P4, PT, R127, 0x39, PT ;  /* 0x000000397f00780c */ /* 0x000fe20003f84270 */
[----:B------:R0:W3:Y:S01]  /*6590*/  MUFU.TANH R57, R128 ;  /* 0x0000008000397308 */ /* 0x0000e20000002400 */
[----:B------:R-:W-:-:S02]  /*65a0*/  FSEL R116, R116, -INF , P3 ;  /* 0xff80000074747808 */ /* 0x000fc40001800000 */
[----:B------:R-:W-:Y:S02]  /*65b0*/  FMNMX.FTZ R131, R113, R130, !PT ;  /* 0x0000008271837209 */ /* 0x000fe40007810000 */
[----:B------:R-:W-:Y:S02]  /*65c0*/  ISETP.GT.AND P3, PT, R127, 0x40, PT ;  /* 0x000000407f00780c */ /* 0x000fe40003f64270 */
[----:B------:R-:W-:Y:S01]  /*65d0*/  FSEL R117, R117, -INF , P4 ;  /* 0xff80000075757808 */ /* 0x000fe20002000000 */
[----:B------:R4:W5:Y:S01]  /*65e0*/  MUFU.TANH R60, R129 ;  /* 0x00000081003c7308 */ /* 0x0009620000002400 */
[----:B------:R-:W-:Y:S01]  /*65f0*/  FMNMX.FTZ R130, R116, R131, !PT ;  /* 0x0000008374827209 */ /* 0x000fe20007810000 */
[----:B0-----:R-:W-:Y:S01]  /*6600*/  FMUL.FTZ R128, R0, R61 ;  /* 0x0000003d00807220 */ /* 0x001fe20000410000 */
[----:B------:R-:W-:Y:S02]  /*6610*/  ISETP.GT.AND P4, PT, R127, 0x41, PT ;  /* 0x000000417f00780c */ /* 0x000fe40003f84270 */
[----:B------:R-:W-:-:S02]  /*6620*/  FSEL R88, R88, -INF , P3 ;  /* 0xff80000058587808 */ /* 0x000fc40001800000 */
[----:B------:R-:W-:Y:S01]  /*6630*/  FMNMX.FTZ R131, R117, R130, !PT ;  /* 0x0000008275837209 */ /* 0x000fe20007810000 */
[----:B------:R0:W5:Y:S01]  /*6640*/  MUFU.TANH R61, R85 ;  /* 0x00000055003d7308 */ /* 0x0001620000002400 */
[----:B------:R-:W-:Y:S01]  /*6650*/  ISETP.GT.AND P3, PT, R127, 0x48, PT ;  /* 0x000000487f00780c */ /* 0x000fe20003f64270 */
[----:B----4-:R-:W-:Y:S01]  /*6660*/  FMUL.FTZ R129, R0, R64 ;  /* 0x0000004000817220 */ /* 0x010fe20000410000 */
[----:B------:R-:W-:Y:S02]  /*6670*/  FSEL R89, R89, -INF , P4 ;  /* 0xff80000059597808 */ /* 0x000fe40002000000 */
[----:B------:R-:W-:Y:S02]  /*6680*/  FMNMX.FTZ R130, R88, R131, !PT ;  /* 0x0000008358827209 */ /* 0x000fe40007810000 */
[----:B------:R-:W-:Y:S01]  /*6690*/  ISETP.GT.AND P4, PT, R127, 0x49, PT ;  /* 0x000000497f00780c */ /* 0x000fe20003f84270 */
[----:B------:R4:W5:Y:S01]  /*66a0*/  MUFU.TANH R64, R128 ;  /* 0x0000008000407308 */ /* 0x0009620000002400 */
[----:B------:R-:W-:Y:S01]  /*66b0*/  FSEL R92, R92, -INF , P3 ;  /* 0xff8000005c5c7808 */ /* 0x000fe20001800000 */
[----:B0-----:R-:W-:Y:S01]  /*66c0*/  FMUL.FTZ R85, R0, R65 ;  /* 0x0000004100557220 */ /* 0x001fe20000410000 */
[----:B------:R-:W-:-:S02]  /*66d0*/  FMNMX.FTZ R131, R89, R130, !PT ;  /* 0x0000008259837209 */ /* 0x000fc40007810000 */
[----:B------:R-:W-:Y:S02]  /*66e0*/  ISETP.GT.AND P3, PT, R127, 0x50, PT ;  /* 0x000000507f00780c */ /* 0x000fe40003f64270 */
[----:B------:R-:W-:Y:S01]  /*66f0*/  FSEL R93, R93, -INF , P4 ;  /* 0xff8000005d5d7808 */ /* 0x000fe20002000000 */
[----:B------:R0:W5:Y:S01]  /*6700*/  MUFU.TANH R65, R129 ;  /* 0x0000008100417308 */ /* 0x0001620000002400 */
[----:B------:R-:W-:Y:S02]  /*6710*/  FMNMX.FTZ R130, R92, R131, !PT ;  /* 0x000000835c827209 */ /* 0x000fe40007810000 */
[----:B------:R-:W-:Y:S02]  /*6720*/  ISETP.GT.AND P4, PT, R127, 0x51, PT ;  /* 0x000000517f00780c */ /* 0x000fe40003f84270 */
[----:B------:R-:W-:Y:S02]  /*6730*/  FSEL R96, R96, -INF , P3 ;  /* 0xff80000060607808 */ /* 0x000fe40001800000 */
[----:B------:R-:W-:Y:S01]  /*6740*/  FMNMX.FTZ R131, R93, R130, !PT ;  /* 0x000000825d837209 */ /* 0x000fe20007810000 */
[----:B------:R-:W5:Y:S01]  /*6750*/  MUFU.TANH R85, R85 ;  /* 0x0000005500557308 */ /* 0x000f620000002400 */
[----:B------:R-:W-:Y:S01]  /*6760*/  ISETP.GT.AND P3, PT, R127, 0x58, PT ;  /* 0x000000587f00780c */ /* 0x000fe20003f64270 */
[----:B------:R-:W-:-:S02]  /*6770*/  WARPGROUP.DEPBAR.LE gsb0, 0x0 ;  /* 0x00008000000079c5 */ /* 0x000fc40000010000 */
        /* <DEDUP_REMOVED lines=9> */
[----:B----4-:R-:W-:Y:S02]  /*6810*/  FMNMX.FTZ R128, R100, R131, !PT ;  /* 0x0000008364807209 */ /* 0x010fe40007810000 */
        /* <DEDUP_REMOVED lines=9> */
[----:B--2---:R-:W-:Y:S02]  /*68b0*/  FSEL R11, R11, -INF , P5 ;  /* 0xff8000000b0b7808 */ /* 0x004fe40002800000 */
[----:B------:R-:W-:Y:S02]  /*68c0*/  FMNMX.FTZ R128, R73, R128, !PT ;  /* 0x0000008049807209 */ /* 0x000fe40007810000 */
[----:B------:R-:W-:-:S02]  /*68d0*/  ISETP.GT.AND P4, PT, R127, 0x70, PT ;  /* 0x000000707f00780c */ /* 0x000fc40003f84270 */
[----:B------:R-:W-:Y:S01]  /*68e0*/  FSEL R77, R77, -INF , P3 ;  /* 0xff8000004d4d7808 */ /* 0x000fe20001800000 */
[----:B------:R-:W-:Y:S01]  /*68f0*/  MUFU.TANH R94, R94 ;  /* 0x0000005e005e7308 */ /* 0x000fe20000002400 */
[----:B------:R-:W-:Y:S02]  /*6900*/  FMNMX.FTZ R128, R11, R128, !PT ;  /* 0x000000800b807209 */ /* 0x000fe40007810000 */
[----:B------:R-:W-:Y:S02]  /*6910*/  ISETP.GT.AND P5, PT, R127, 0x71, PT ;  /* 0x000000717f00780c */ /* 0x000fe40003fa4270 */
[----:B------:R-:W-:Y:S02]  /*6920*/  FSEL R80, R80, -INF , P4 ;  /* 0xff80000050507808 */ /* 0x000fe40002000000 */
[----:B0-----:R-:W-:Y:S01]  /*6930*/  FMNMX.FTZ R129, R77, R128, !PT ;  /* 0x000000804d817209 */ /* 0x001fe20007810000 */
        /* <DEDUP_REMOVED lines=9> */
[----:B-1----:R-:W-:Y:S01]  /*69d0*/  FSEL R56, R56, -INF , P3 ;  /* 0xff80000038387808 */ /* 0x002fe20001800000 */
[----:B------:R-:W-:Y:S01]  /*69e0*/  MUFU.TANH R99, R99 ;  /* 0x0000006300637308 */ /* 0x000fe20000002400 */
[----:B------:R-:W-:Y:S02]  /*69f0*/  FMNMX.FTZ R129, R84, R129, !PT ;  /* 0x0000008154817209 */ /* 0x000fe40007810000 */
[----:B------:R-:W-:Y:S02]  /*6a00*/  ISETP.GT.AND P5, PT, R127, 0x81, PT ;  /* 0x000000817f00780c */ /* 0x000fe40003fa4270 */
[----:B---3--:R-:W-:Y:S01]  /*6a10*/  FSEL R128, R57, -INF , P4 ;  /* 0xff80000039807808 */ /* 0x008fe20002000000 */
[----:B------:R-:W-:Y:S01]  /*6a20*/  FMUL.FTZ R57, R0, R69 ;  /* 0x0000004500397220 */ /* 0x000fe20000410000 */
[----:B------:R-:W-:Y:S01]  /*6a30*/  FMNMX.FTZ R129, R56, R129, !PT ;  /* 0x0000008138817209 */ /* 0x000fe20007810000 */
[----:B------:R-:W-:Y:S01]  /*6a40*/  MUFU.TANH R102, R102 ;  /* 0x0000006600667308 */ /* 0x000fe20000002400 */
[----:B------:R-:W-:-:S02]  /*6a50*/  ISETP.GT.AND P6, PT, R127, 0x88, PT ;  /* 0x000000887f00780c */ /* 0x000fc40003fc4270 */
[----:B-----5:R-:W-:Y:S02]  /*6a60*/  FSEL R60, R60, -INF , P5 ;  /* 0xff8000003c3c7808 */ /* 0x020fe40002800000 */
[----:B------:R-:W-:Y:S02]  /*6a70*/  FMNMX.FTZ R129, R128, R129, !PT ;  /* 0x0000008180817209 */ /* 0x000fe40007810000 */
[----:B------:R-:W-:Y:S01]  /*6a80*/  ISETP.GT.AND P3, PT, R127, 0x89, PT ;  /* 0x000000897f00780c */ /* 0x000fe20003f64270 */
[----:B------:R-:W0:Y:S01]  /*6a90*/  MUFU.TANH R57, R57 ;  /* 0x0000003900397308 */ /* 0x000e220000002400 */
[----:B------:R-:W-:Y:S02]  /*6aa0*/  FSEL R61, R61, -INF , P6 ;  /* 0xff8000003d3d7808 */ /* 0x000fe40003000000 */
[----:B------:R-:W-:Y:S02]  /*6ab0*/  FMNMX.FTZ R130, R60, R129, !PT ;  /* 0x000000813c827209 */ /* 0x000fe40007810000 */
[----:B------:R-:W-:-:S02]  /*6ac0*/  ISETP.GT.AND P4, PT, R127, 0x90, PT ;  /* 0x000000907f00780c */ /* 0x000fc40003f84270 */
[----:B------:R-:W-:Y:S01]  /*6ad0*/  FSEL R64, R64, -INF , P3 ;  /* 0xff80000040407808 */ /* 0x000fe20001800000 */
[----:B------:R-:W1:Y:S01]  /*6ae0*/  MUFU.TANH R103, R103 ;  /* 0x0000006700677308 */ /* 0x000e620000002400 */
[----:B------:R-:W-:Y:S02]  /*6af0*/  FMNMX.FTZ R129, R61, R130, !PT ;  /* 0x000000823d817209 */ /* 0x000fe40007810000 */
[C---:B------:R-:W-:Y:S02]  /*6b00*/  ISETP.GT.AND P5, PT, R127.reuse, 0x91, PT ;  /* 0x000000917f00780c */ /* 0x040fe40003fa4270 */
[C---:B------:R-:W-:Y:S02]  /*6b10*/  ISETP.GT.AND P6, PT, R127.reuse, 0x98, PT ;  /* 0x000000987f00780c */ /* 0x040fe40003fc4270 */
[----:B------:R-:W-:Y:S01]  /*6b20*/  ISETP.GT.AND P3, PT, R127, 0x99, PT ;  /* 0x000000997f00780c */ /* 0x000fe20003f64270 */
[----:B------:R-:W-:Y:S01]  /*6b30*/  FMUL.FTZ R127, R0, R78 ;  /* 0x0000004e007f7220 */ /* 0x000fe20000410000 */
[----:B------:R-:W-:Y:S01]  /*6b40*/  FSEL R69, R65, -INF , P4 ;  /* 0xff80000041457808 */ /* 0x000fe20002000000 */
[----:B------:R-:W-:Y:S01]  /*6b50*/  MUFU.TANH R74, R74 ;  /* 0x0000004a004a7308 */ /* 0x000fe20000002400 */
[----:B------:R-:W-:-:S02]  /*6b60*/  FMNMX.FTZ R78, R64, R129, !PT ;  /* 0x00000081404e7209 */ /* 0x000fc40007810000 */
[----:B------:R-:W-:Y:S02]  /*6b70*/  FSEL R85, R85, -INF , P5 ;  /* 0xff80000055557808 */ /* 0x000fe40002800000 */
[----:B------:R-:W-:Y:S01]  /*6b80*/  FMNMX.FTZ R130, R69, R78, !PT ;  /* 0x0000004e45827209 */ /* 0x000fe20007810000 */
[----:B------:R-:W-:Y:S01]  /*6b90*/  FMUL.FTZ R78, R0, R79 ;  /* 0x0000004f004e7220 */ /* 0x000fe20000410000 */
[----:B------:R-:W-:Y:S01]  /*6ba0*/  FSEL R68, R68, -INF , P6 ;  /* 0xff80000044447808 */ /* 0x000fe20003000000 */
[----:B------:R2:W3:Y:S01]  /*6bb0*/  MUFU.TANH R65, R127 ;  /* 0x0000007f00417308 */ /* 0x0004e20000002400 */
[----:B------:R-:W-:Y:S02]  /*6bc0*/  FMNMX.FTZ R129, R85, R130, !PT ;  /* 0x0000008255817209 */ /* 0x000fe40007810000 */
[----:B0-----:R-:W-:Y:S02]  /*6bd0*/  FSEL R79, R57, -INF , P3 ;  /* 0xff800000394f7808 */ /* 0x001fe40001800000 */
[----:B------:R-:W-:-:S02]  /*6be0*/  FMNMX.FTZ R130, R68, R129, !PT ;  /* 0x0000008144827209 */ /* 0x000fc40007810000 */
[----:B------:R-:W-:Y:S01]  /*6bf0*/  ISETP.GT.AND P6, PT, R126, RZ, PT ;  /* 0x000000ff7e00720c */ /* 0x000fe20003fc4270 */
[----:B------:R-:W-:Y:S01]  /*6c00*/  MUFU.TANH R78, R78 ;  /* 0x0000004e004e7308 */ /* 0x000fe20000002400 */
[----:B------:R-:W-:Y:S01]  /*6c10*/  FMNMX.FTZ R57, R79, R130, !PT ;  /* 0x000000824f397209 */ /* 0x000fe20007810000 */
[----:B--2---:R-:W-:Y:S01]  /*6c20*/  FMUL.FTZ R127, R0, R71 ;  /* 0x00000047007f7220 */ /* 0x004fe20000410000 */
[C---:B------:R-:W-:Y:S02]  /*6c30*/  ISETP.GT.AND P5, PT, R126.reuse, 0x1, PT ;  /* 0x000000017e00780c */ /* 0x040fe40003fa4270 */
[----:B------:R-:W-:Y:S01]  /*6c40*/  ISETP.GT.AND P4, PT, R126, 0x8, PT ;  /* 0x000000087e00780c */ /* 0x000fe20003f84270 */
[----:B------:R-:W0:Y:S01]  /*6c50*/  SHFL.BFLY PT, R130, R57, 0x2, 0x1f ;  /* 0x0c401f0039827f89 */ /* 0x000e2200000e0000 */
[----:B------:R-:W-:Y:S01]  /*6c60*/  FSEL R10, R10, -INF , P5 ;  /* 0xff8000000a0a7808 */ /* 0x000fe20002800000 */
[----:B------:R-:W-:Y:S01]  /*6c70*/  MUFU.TANH R82, R82 ;  /* 0x0000005200527308 */ /* 0x000fe20000002400 */
[----:B------:R-:W-:-:S02]  /*6c80*/  FSEL R13, R13, -INF , P4 ;  /* 0xff8000000d0d7808 */ /* 0x000fc40002000000 */
[C---:B------:R-:W-:Y:S02]  /*6c90*/  ISETP.GT.AND P5, PT, R126.reuse, 0x10, PT ;  /* 0x000000107e00780c */ /* 0x040fe40003fa4270 */
[----:B------:R-:W-:-:S03]  /*6ca0*/  ISETP.GT.AND P4, PT, R126, 0x11, PT ;  /* 0x000000117e00780c */ /* 0x000fc60003f84270 */
[----:B------:R-:W2:Y:S01]  /*6cb0*/  MUFU.TANH R83, R83 ;  /* 0x0000005300537308 */ /* 0x000ea20000002400 */
[----:B------:R-:W-:Y:S02]  /*6cc0*/  FSEL R120, R120, -INF , P4 ;  /* 0xff80000078787808 */ /* 0x000fe40002000000 */
[----:B------:R-:W-:-:S04]  /*6cd0*/  ISETP.GT.AND P4, PT, R126, 0x20, PT ;  /* 0x000000207e00780c */ /* 0x000fc80003f84270 */
[----:B------:R-:W-:Y:S01]  /*6ce0*/  FSEL R106, R106, -INF , P4 ;  /* 0xff8000006a6a7808 */ /* 0x000fe20002000000 */
[----:B------:R-:W4:Y:S01]  /*6cf0*/  MUFU.TANH R86, R86 ;  /* 0x0000005600567308 */ /* 0x000f220000002400 */
[----:B------:R-:W-:-:S04]  /*6d00*/  ISETP.GT.AND P4, PT, R126, 0x29, PT ;  /* 0x000000297e00780c */ /* 0x000fc80003f84270 */
[----:B------:R-:W-:Y:S02]  /*6d10*/  FSEL R111, R111, -INF , P4 ;  /* 0xff8000006f6f7808 */ /* 0x000fe40002000000 */
[----:B0-----:R-:W-:Y:S01]  /*6d20*/  FMNMX.FTZ R130, R57, R130, !PT ;  /* 0x0000008239827209 */ /* 0x001fe20007810000 */
[----:B------:R-:W0:Y:S01]  /*6d30*/  MUFU.TANH R87, R87 ;  /* 0x0000005700577308 */ /* 0x000e220000002400 */
[----:B------:R-:W-:-:S03]  /*6d40*/  ISETP.GT.AND P4, PT, R126, 0x38, PT ;  /* 0x000000387e00780c */ /* 0x000fc60003f84270 */
[----:B------:R-:W5:Y:S01]  /*6d50*/  SHFL.BFLY PT, R57, R130, 0x1, 0x1f ;  /* 0x0c201f0082397f89 */ /* 0x000f6200000e0000 */
[----:B------:R-:W-:Y:S02]  /*6d60*/  FSEL R118, R118, -INF , P4 ;  /* 0xff80000076767808 */ /* 0x000fe40002000000 */
[C---:B------:R-:W-:Y:S01]  /*6d70*/  ISETP.GT.AND P4, PT, R126.reuse, 0x41, PT ;  /* 0x000000417e00780c */ /* 0x040fe20003f84270 */
[----:B------:R-:W0:Y:S03]  /*6d80*/  MUFU.TANH R58, R58 ;  /* 0x0000003a003a7308 */ /* 0x000e260000002400 */
[----:B------:R-:W-:Y:S02]  /*6d90*/  FSEL R91, R91, -INF , P4 ;  /* 0xff8000005b5b7808 */ /* 0x000fe40002000000 */
[----:B------:R-:W-:-:S03]  /*6da0*/  ISETP.GT.AND P4, PT, R126, 0x50, PT ;  /* 0x000000507e00780c */ /* 0x000fc60003f84270 */
[----:B------:R-:W0:Y:S01]  /*6db0*/  MUFU.TANH R59, R59 ;  /* 0x0000003b003b7308 */ /* 0x000e220000002400 */
[----:B------:R-:W-:Y:S02]  /*6dc0*/  FSEL R98, R98, -INF , P4 ;  /* 0xff80000062627808 */ /* 0x000fe40002000000 */
[----:B------:R-:W-:-:S04]  /*6dd0*/  ISETP.GT.AND P4, PT, R126, 0x59, PT ;  /* 0x000000597e00780c */ /* 0x000fc80003f84270 */
[----:B-1----:R-:W-:Y:S01]  /*6de0*/  FSEL R103, R103, -INF , P4 ;  /* 0xff80000067677808 */ /* 0x002fe20002000000 */
[----:B------:R-:W1:Y:S01]  /*6df0*/  MUFU.TANH R62, R62 ;  /* 0x0000003e003e7308 */ /* 0x000e620000002400 */
[----:B------:R-:W-:Y:S02]  /*6e00*/  ISETP.GT.AND P4, PT, R126, 0x68, PT ;  /* 0x000000687e00780c */ /* 0x000fe40003f84270 */
[----:B-----5:R-:W-:Y:S01]  /*6e10*/  FMNMX.FTZ R57, R130, R57, !PT ;  /* 0x0000003982397209 */ /* 0x020fe20007810000 */
[----:B------:R-:W-:Y:S01]  /*6e20*/  IMAD.U32 R130, RZ, RZ, UR20 ;  /* 0x00000014ff827e24 */ /* 0x000fe2000f8e00ff */
[----:B---3--:R-:W-:Y:S02]  /*6e30*/  FSEL R65, R65, -INF , P4 ;  /* 0xff80000041417808 */ /* 0x008fe40002000000 */
[C---:B------:R-:W-:Y:S01]  /*6e40*/  FSETP.NEU.FTZ.AND P3, PT, R57.reuse, -INF , PT ;  /* 0xff8000003900780b */ /* 0x040fe20003f7d000 */
[----:B------:R-:W-:-:S01]  /*6e50*/  FFMA.FTZ R129, R57, R130, -8 ;  /* 0xc100000039817423 */ /* 0x000fc20000010082 */
[----:B------:R-:W-:Y:S01]  /*6e60*/  ISETP.GT.AND P4, PT, R126, 0x71, PT ;  /* 0x000000717e00780c */ /* 0x000fe20003f84270 */
[----:B------:R-:W3:Y:S03]  /*6e70*/  MUFU.TANH R63, R63 ;  /* 0x0000003f003f7308 */ /* 0x000ee60000002400 */
[----:B------:R-:W-:-:S02]  /*6e80*/  FSEL R71, R129, RZ, P3 ;  /* 0x000000ff81477208 */ /* 0x000fc40001800000 */
[----:B--2---:R-:W-:Y:S02]  /*6e90*/  FSEL R83, R83, -INF , P4 ;  /* 0xff80000053537808 */ /* 0x004fe40002000000 */
[----:B------:R-:W-:Y:S01]  /*6ea0*/  ISETP.GT.AND P4, PT, R126, 0x80, PT ;  /* 0x000000807e00780c */ /* 0x000fe20003f84270 */
[--C-:B------:R-:W-:Y:S01]  /*6eb0*/  FFMA.FTZ R129, R12, UR20, -R71.reuse ;  /* 0x000000140c817c23 */ /* 0x100fe20008010847 */
[----:B------:R-:W-:-:S01]  /*6ec0*/  FFMA.FTZ R12, R15, UR20, -R71 ;  /* 0x000000140f0c7c23 */ /* 0x000fc20008010847 */
[--C-:B------:R-:W-:Y:S01]  /*6ed0*/  FFMA.FTZ R15, R20, UR20, -R71.reuse ;  /* 0x00000014140f7c23 */ /* 0x100fe20008010847 */
[----:B------:R-:W-:Y:S01]  /*6ee0*/  FSEL R20, R9, -INF , P6 ;  /* 0xff80000009147808 */ /* 0x000fe20003000000 */
[--C-:B------:R-:W-:Y:S01]  /*6ef0*/  FFMA.FTZ R130, R75, UR20, -R71.reuse ;  /* 0x000000144b827c23 */ /* 0x100fe20008010847 */
[----:B------:R-:W-:-:S01]  /*6f00*/  FFMA.FTZ R75, R8, UR20, -R71 ;  /* 0x00000014084b7c23 */ /* 0x000fc20008010847 */
[--C-:B------:R-:W-:Y:S01]  /*6f10*/  FFMA.FTZ R8, R76, UR20, -R71.reuse ;  /* 0x000000144c087c23 */ /* 0x100fe20008010847 */
[----:B------:R-:W-:Y:S01]  /*6f20*/  FMNMX.FTZ R101, R20, R5, !PT ;  /* 0x0000000514657209 */ /* 0x000fe20007810000 */
[--C-:B------:R-:W-:Y:S01]  /*6f30*/  FFMA.FTZ R121, R121, UR20, -R71.reuse ;  /* 0x0000001479797c23 */ /* 0x100fe20008010847 */
[----:B------:R-:W-:-:S01]  /*6f40*/  FFMA.FTZ R76, R122, UR20, -R71 ;  /* 0x000000147a4c7c23 */ /* 0x000fc20008010847 */
[----:B------:R-:W-:Y:S01]  /*6f50*/  ISETP.GT.AND P6, PT, R126, 0x9, PT ;  /* 0x000000097e00780c */ /* 0x000fe20003fc4270 */
[----:B------:R-:W-:-:S01]  /*6f60*/  FFMA.FTZ R131, R104, UR20, -R71 ;  /* 0x0000001468837c23 */ /* 0x000fc20008010847 */
[----:B------:R-:W-:Y:S01]  /*6f70*/  FMNMX.FTZ R122, R10, R101, !PT ;  /* 0x000000650a7a7209 */ /* 0x000fe20007810000 */
[----:B------:R2:W-:Y:S01]  /*6f80*/  MUFU.EX2 R9, R121 ;  /* 0x0000007900097308 */ /* 0x0005e20000000800 */
[----:B------:R-:W-:Y:S01]  /*6f90*/  FSEL R14, R14, -INF , P6 ;  /* 0xff8000000e0e7808 */ /* 0x000fe20003000000 */
[--C-:B------:R-:W-:Y:S01]  /*6fa0*/  FFMA.FTZ R132, R105, UR20, -R71.reuse ;  /* 0x0000001469847c23 */ /* 0x100fe20008010847 */
[----:B------:R-:W-:Y:S01]  /*6fb0*/  FSEL R101, R21, -INF , P5 ;  /* 0xff80000015657808 */ /* 0x000fe20002800000 */
[--C-:B------:R-:W-:Y:S01]  /*6fc0*/  FFMA.FTZ R117, R117, UR20, -R71.reuse ;  /* 0x0000001475757c23 */ /* 0x100fe20008010847 */
[----:B------:R-:W-:Y:S01]  /*6fd0*/  ISETP.GT.AND P6, PT, R126, 0x18, PT ;  /* 0x000000187e00780c */ /* 0x000fe20003fc4270 */
[--C-:B------:R-:W-:Y:S01]  /*6fe0*/  FFMA.FTZ R88, R88, UR20, -R71.reuse ;  /* 0x0000001458587c23 */ /* 0x100fe20008010847 */
[----:B------:R-:W-:Y:S01]  /*6ff0*/  ISETP.GT.AND P5, PT, R126, 0x19, PT ;  /* 0x000000197e00780c */ /* 0x000fe20003fa4270 */
[----:B------:R5:W-:Y:S01]  /*7000*/  MUFU.EX2 R21, R131 ;  /* 0x0000008300157308 */ /* 0x000be20000000800 */
[----:B--2---:R-:W-:Y:S01]  /*7010*/  FMNMX.FTZ R121, R13, R122, !PT ;  /* 0x0000007a0d797209 */ /* 0x004fe20007810000 */
[--C-:B------:R-:W-:Y:S01]  /*7020*/  FFMA.FTZ R89, R89, UR20, -R71.reuse ;  /* 0x0000001459597c23 */ /* 0x100fe20008010847 */
[----:B------:R-:W-:Y:S01]  /*7030*/  FSEL R123, R123, -INF , P6 ;  /* 0xff8000007b7b7808 */ /* 0x000fe20003000000 */
[--C-:B------:R-:W-:Y:S01]  /*7040*/  FFMA.FTZ R93, R93, UR20, -R71.reuse ;  /* 0x000000145d5d7c23 */ /* 0x100fe20008010847 */
[----:B------:R-:W-:Y:S01]  /*7050*/  FMNMX.FTZ R104, R14, R121, !PT ;  /* 0x000000790e687209 */ /* 0x000fe20007810000 */
[--C-:B------:R-:W-:Y:S01]  /*7060*/  FFMA.FTZ R96, R96, UR20, -R71.reuse ;  /* 0x0000001460607c23 */ /* 0x100fe20008010847 */
[----:B------:R-:W-:Y:S01]  /*7070*/  FSEL R124, R124, -INF , P5 ;  /* 0xff8000007c7c7808 */ /* 0x000fe20002800000 */
[----:B------:R-:W2:Y:S01]  /*7080*/  MUFU.TANH R66, R66 ;  /* 0x0000004200427308 */ /* 0x000ea20000002400 */
[----:B------:R-:W-:Y:S01]  /*7090*/  FMNMX.FTZ R105, R101, R104, !PT ;  /* 0x0000006865697209 */ /* 0x000fe20007810000 */
[--C-:B-----5:R-:W-:Y:S01]  /*70a0*/  FFMA.FTZ R131, R112, UR20, -R71.reuse ;  /* 0x0000001470837c23 */ /* 0x120fe20008010847 */
[----:B------:R-:W-:Y:S01]  /*70b0*/  ISETP.GT.AND P6, PT, R126, 0x21, PT ;  /* 0x000000217e00780c */ /* 0x000fe20003fc4270 */
        /* <DEDUP_REMOVED lines=11> */
[----:B------:R-:W-:Y:S01]  /*7170*/  FSEL R110, R110, -INF , P5 ;  /* 0xff8000006e6e7808 */ /* 0x000fe20002800000 */
[--C-:B------:R-:W-:Y:S01]  /*7180*/  FFMA.FTZ R11, R11, UR20, -R71.reuse ;  /* 0x000000140b0b7c23 */ /* 0x100fe20008010847 */
[----:B------:R-:W-:Y:S01]  /*7190*/  FMNMX.FTZ R122, R106, R121, !PT ;  /* 0x000000796a7a7209 */ /* 0x000fe20007810000 */
[----:B------:R-:W5:Y:S01]  /*71a0*/  MUFU.TANH R70, R70 ;  /* 0x0000004600467308 */ /* 0x000f620000002400 */
[----:B------:R-:W-:Y:S01]  /*71b0*/  ISETP.GT.AND P6, PT, R126, 0x30, PT ;  /* 0x000000307e00780c */ /* 0x000fe20003fc4270 */
[--C-:B------:R-:W-:Y:S01]  /*71c0*/  FFMA.FTZ R128, R128, UR20, -R71.reuse ;  /* 0x0000001480807c23 */ /* 0x100fe20008010847 */
[----:B------:R-:W-:Y:S01]  /*71d0*/  FMNMX.FTZ R109, R107, R122, !PT ;  /* 0x0000007a6b6d7209 */ /* 0x000fe20007810000 */
[----:B------:R-:W-:Y:S01]  /*71e0*/  FFMA.FTZ R68, R68, UR20, -R71 ;  /* 0x0000001444447c23 */ /* 0x000fe20008010847 */
[----:B------:R-:W-:-:S02]  /*71f0*/  ISETP.GT.AND P5, PT, R126, 0x31, PT ;  /* 0x000000317e00780c */ /* 0x000fc40003fa4270 */
[----:B------:R-:W-:Y:S01]  /*7200*/  FMNMX.FTZ R112, R110, R109, !PT ;  /* 0x0000006d6e707209 */ /* 0x000fe20007810000 */
[----:B------:R-:W5:Y:S01]  /*7210*/  MUFU.TANH R127, R127 ;  /* 0x0000007f007f7308 */ /* 0x000f620000002400 */
[----:B------:R-:W-:Y:S02]  /*7220*/  FSEL R114, R114, -INF , P6 ;  /* 0xff80000072727808 */ /* 0x000fe40003000000 */
[----:B------:R-:W-:Y:S01]  /*7230*/  FMNMX.FTZ R121, R111, R112, !PT ;  /* 0x000000706f797209 */ /* 0x000fe20007810000 */
[----:B------:R-:W-:-:S01]  /*7240*/  FFMA.FTZ R112, R113, UR20, -R71 ;  /* 0x0000001471707c23 */ /* 0x000fc20008010847 */
[----:B------:R-:W-:Y:S02]  /*7250*/  FSEL R115, R115, -INF , P5 ;  /* 0xff80000073737808 */ /* 0x000fe40002800000 */
[----:B------:R-:W-:Y:S01]  /*7260*/  FMNMX.FTZ R122, R114, R121, !PT ;  /* 0x00000079727a7209 */ /* 0x000fe20007810000 */
[----:B------:R4:W-:Y:S01]  /*7270*/  MUFU.EX2 R109, R131 ;  /* 0x00000083006d7308 */ /* 0x0009e20000000800 */
[----:B------:R-:W-:-:S02]  /*7280*/  ISETP.GT.AND P6, PT, R126, 0x39, PT ;  /* 0x000000397e00780c */ /* 0x000fc40003fc4270 */
[----:B------:R-:W-:Y:S01]  /*7290*/  FMNMX.FTZ R113, R115, R122, !PT ;  /* 0x0000007a73717209 */ /* 0x000fe20007810000 */
[----:B------:R-:W-:-:S01]  /*72a0*/  FFMA.FTZ R122, R116, UR20, -R71 ;  /* 0x00000014747a7c23 */ /* 0x000fc20008010847 */
[----:B------:R-:W-:Y:S02]  /*72b0*/  ISETP.GT.AND P5, PT, R126, 0x40, PT ;  /* 0x000000407e00780c */ /* 0x000fe40003fa4270 */
[----:B------:R-:W-:Y:S01]  /*72c0*/  FSEL R119, R119, -INF , P6 ;  /* 0xff80000077777808 */ /* 0x000fe20003000000 */
[----:B------:R-:W-:Y:S01]  /*72d0*/  MUFU.EX2 R130, R130 ;  /* 0x0000008200827308 */ /* 0x000fe20000000800 */
[----:B------:R-:W-:Y:S01]  /*72e0*/  FMNMX.FTZ R116, R118, R113, !PT ;  /* 0x0000007176747209 */ /* 0x000fe20007810000 */
[----:B----4-:R-:W-:Y:S01]  /*72f0*/  FFMA.FTZ R131, R125, UR20, -R71 ;  /* 0x000000147d837c23 */ /* 0x010fe20008010847 */
[----:B------:R-:W-:Y:S02]  /*7300*/  FSEL R113, R90, -INF , P5 ;  /* 0xff8000005a717808 */ /* 0x000fe40002800000 */
[----:B------:R-:W-:-:S02]  /*7310*/  FMNMX.FTZ R116, R119, R116, !PT ;  /* 0x0000007477747209 */ /* 0x000fc40007810000 */
[C---:B------:R-:W-:Y:S01]  /*7320*/  ISETP.GT.AND P6, PT, R126.reuse, 0x48, PT ;  /* 0x000000487e00780c */ /* 0x040fe20003fc4270 */
[----:B------:R4:W-:Y:S01]  /*7330*/  MUFU.EX2 R90, R122 ;  /* 0x0000007a005a7308 */ /* 0x0009e20000000800 */
[----:B------:R-:W-:Y:S02]  /*7340*/  FMNMX.FTZ R116, R113, R116, !PT ;  /* 0x0000007471747209 */ /* 0x000fe40007810000 */
[----:B------:R-:W-:Y:S02]  /*7350*/  ISETP.GT.AND P5, PT, R126, 0x49, PT ;  /* 0x000000497e00780c */ /* 0x000fe40003fa4270 */
[----:B------:R-:W-:Y:S02]  /*7360*/  FSEL R94, R94, -INF , P6 ;  /* 0xff8000005e5e7808 */ /* 0x000fe40003000000 */
[----:B------:R-:W-:Y:S01]  /*7370*/  FMNMX.FTZ R121, R91, R116, !PT ;  /* 0x000000745b797209 */ /* 0x000fe20007810000 */
[----:B------:R-:W-:Y:S01]  /*7380*/  MUFU.EX2 R75, R75 ;  /* 0x0000004b004b7308 */ /* 0x000fe20000000800 */
[----:B------:R-:W-:Y:S01]  /*7390*/  FSEL R95, R95, -INF , P5 ;  /* 0xff8000005f5f7808 */ /* 0x000fe20002800000 */
[----:B----4-:R-:W-:Y:S01]  /*73a0*/  FFMA.FTZ R122, R92, UR20, -R71 ;  /* 0x000000145c7a7c23 */ /* 0x010fe20008010847 */
[----:B------:R-:W-:-:S02]  /*73b0*/  FMNMX.FTZ R116, R94, R121, !PT ;  /* 0x000000795e747209 */ /* 0x000fc40007810000 */
[C---:B------:R-:W-:Y:S02]  /*73c0*/  ISETP.GT.AND P6, PT, R126.reuse, 0x51, PT ;  /* 0x000000517e00780c */ /* 0x040fe40003fc4270 */
[----:B------:R-:W-:Y:S01]  /*73d0*/  FMNMX.FTZ R121, R95, R116, !PT ;  /* 0x000000745f797209 */ /* 0x000fe20007810000 */
[----:B------:R-:W-:Y:S01]  /*73e0*/  MUFU.EX2 R8, R8 ;  /* 0x0000000800087308 */ /* 0x000fe20000000800 */
[----:B------:R-:W-:Y:S02]  /*73f0*/  ISETP.GT.AND P5, PT, R126, 0x58, PT ;  /* 0x000000587e00780c */ /* 0x000fe40003fa4270 */
[----:B------:R-:W-:Y:S02]  /*7400*/  FSEL R99, R99, -INF , P6 ;  /* 0xff80000063637808 */ /* 0x000fe40003000000 */
[----:B------:R-:W-:Y:S02]  /*7410*/  FMNMX.FTZ R116, R98, R121, !PT ;  /* 0x0000007962747209 */ /* 0x000fe40007810000 */
[----:B------:R-:W-:Y:S01]  /*7420*/  FSEL R102, R102, -INF , P5 ;  /* 0xff80000066667808 */ /* 0x000fe20002800000 */
[----:B------:R-:W-:Y:S01]  /*7430*/  MUFU.EX2 R129, R129 ;  /* 0x0000008100817308 */ /* 0x000fe20000000800 */
[----:B------:R-:W-:-:S02]  /*7440*/  FMNMX.FTZ R121, R99, R116, !PT ;  /* 0x0000007463797209 */ /* 0x000fc40007810000 */
[----:B------:R-:W-:Y:S02]  /*7450*/  ISETP.GT.AND P6, PT, R126, 0x60, PT ;  /* 0x000000607e00780c */ /* 0x000fe40003fc4270 */
[----:B------:R-:W-:Y:S02]  /*7460*/  FMNMX.FTZ R116, R102, R121, !PT ;  /* 0x0000007966747209 */ /* 0x000fe40007810000 */
[----:B------:R-:W-:Y:S01]  /*7470*/  ISETP.GT.AND P5, PT, R126, 0x61, PT ;  /* 0x000000617e00780c */ /* 0x000fe20003fa4270 */
[----:B------:R-:W-:Y:S01]  /*7480*/  MUFU.EX2 R12, R12 ;  /* 0x0000000c000c7308 */ /* 0x000fe20000000800 */
[----:B------:R-:W-:Y:S02]  /*7490*/  FSEL R92, R74, -INF , P6 ;  /* 0xff8000004a5c7808 */ /* 0x000fe40003000000 */
[----:B------:R-:W-:Y:S02]  /*74a0*/  FMNMX.FTZ R121, R103, R116, !PT ;  /* 0x0000007467797209 */ /* 0x000fe40007810000 */
[----:B------:R-:W-:-:S02]  /*74b0*/  FSEL R7, R7, -INF , P5 ;  /* 0xff80000007077808 */ /* 0x000fc40002800000 */
[----:B------:R-:W-:Y:S01]  /*74c0*/  FMNMX.FTZ R116, R92, R121, !PT ;  /* 0x000000795c747209 */ /* 0x000fe20007810000 */
[----:B------:R4:W-:Y:S01]  /*74d0*/  MUFU.EX2 R74, R122 ;  /* 0x0000007a004a7308 */ /* 0x0009e20000000800 */
[C---:B------:R-:W-:Y:S02]  /*74e0*/  ISETP.GT.AND P6, PT, R126.reuse, 0x69, PT ;  /* 0x000000697e00780c */ /* 0x040fe40003fc4270 */
[----:B------:R-:W-:Y:S02]  /*74f0*/  FMNMX.FTZ R116, R7, R116, !PT ;  /* 0x0000007407747209 */ /* 0x000fe40007810000 */
[----:B------:R-:W-:Y:S02]  /*7500*/  ISETP.GT.AND P5, PT, R126, 0x70, PT ;  /* 0x000000707e00780c */ /* 0x000fe40003fa4270 */
[----:B------:R-:W-:Y:S01]  /*7510*/  FSEL R78, R78, -INF , P6 ;  /* 0xff8000004e4e7808 */ /* 0x000fe20003000000 */
[----:B------:R-:W-:Y:S01]  /*7520*/  MUFU.EX2 R15, R15 ;  /* 0x0000000f000f7308 */ /* 0x000fe20000000800 */
[----:B------:R-:W-:Y:S01]  /*7530*/  FMNMX.FTZ R121, R65, R116, !PT ;  /* 0x0000007441797209 */ /* 0x000fe20007810000 */
[----:B----4-:R-:W-:Y:S01]  /*7540*/  FFMA.FTZ R122, R100, UR20, -R71 ;  /* 0x00000014647a7c23 */ /* 0x010fe20008010847 */
[----:B------:R-:W-:-:S02]  /*7550*/  FSEL R82, R82, -INF , P5 ;  /* 0xff80000052527808 */ /* 0x000fc40002800000 */
[----:B------:R-:W-:Y:S02]  /*7560*/  FMNMX.FTZ R121, R78, R121, !PT ;  /* 0x000000794e797209 */ /* 0x000fe40007810000 */
[----:B------:R-:W-:Y:S01]  /*7570*/  ISETP.GT.AND P6, PT, R126, 0x78, PT ;  /* 0x000000787e00780c */ /* 0x000fe20003fc4270 */
[----:B------:R-:W-:Y:S01]  /*7580*/  MUFU.EX2 R76, R76 ;  /* 0x0000004c004c7308 */ /* 0x000fe20000000800 */
[----:B------:R-:W-:Y:S02]  /*7590*/  FMNMX.FTZ R116, R82, R121, !PT ;  /* 0x0000007952747209 */ /* 0x000fe40007810000 */
[----:B------:R-:W-:Y:S02]  /*75a0*/  ISETP.GT.AND P5, PT, R126, 0x79, PT ;  /* 0x000000797e00780c */ /* 0x000fe40003fa4270 */
[----:B------:R-:W-:Y:S02]  /*75b0*/  FSEL R86, R86, -INF , P6 ;  /* 0xff80000056567808 */ /* 0x000fe40003000000 */
[----:B------:R-:W-:Y:S01]  /*75c0*/  FMNMX.FTZ R121, R83, R116, !PT ;  /* 0x0000007453797209 */ /* 0x000fe20007810000 */
[----:B------:R-:W-:Y:S01]  /*75d0*/  MUFU.EX2 R104, R132 ;  /* 0x0000008400687308 */ /* 0x000fe20000000800 */
[----:B0-----:R-:W-:-:S02]  /*75e0*/  FSEL R87, R87, -INF , P5 ;  /* 0xff80000057577808 */ /* 0x001fc40002800000 */
[----:B------:R-:W-:Y:S02]  /*75f0*/  FMNMX.FTZ R116, R86, R121, !PT ;  /* 0x0000007956747209 */ /* 0x000fe40007810000 */
[----:B------:R-:W-:Y:S02]  /*7600*/  ISETP.GT.AND P6, PT, R126, 0x81, PT ;  /* 0x000000817e00780c */ /* 0x000fe40003fc4270 */
[----:B------:R-:W-:Y:S01]  /*7610*/  FSEL R100, R58, -INF , P4 ;  /* 0xff8000003a647808 */ /* 0x000fe20002000000 */
[----:B------:R-:W-:Y:S01]  /*7620*/  MUFU.EX2 R105, R105 ;  /* 0x0000006900697308 */ /* 0x000fe20000000800 */
[----:B------:R-:W-:Y:S02]  /*7630*/  FMNMX.FTZ R121, R87, R116, !PT ;  /* 0x0000007457797209 */ /* 0x000fe40007810000 */
[----:B------:R-:W-:Y:S02]  /*7640*/  ISETP.GT.AND P5, PT, R126, 0x88, PT ;  /* 0x000000887e00780c */ /* 0x000fe40003fa4270 */
[----:B------:R-:W-:-:S02]  /*7650*/  FSEL R59, R59, -INF , P6 ;  /* 0xff8000003b3b7808 */ /* 0x000fc40003000000 */
[----:B------:R-:W-:Y:S01]  /*7660*/  FMNMX.FTZ R116, R100, R121, !PT ;  /* 0x0000007964747209 */ /* 0x000fe20007810000 */
[----:B------:R0:W-:Y:S01]  /*7670*/  MUFU.EX2 R58, R122 ;  /* 0x0000007a003a7308 */ /* 0x0001e20000000800 */
[----:B------:R-:W-:Y:S02]  /*7680*/  ISETP.GT.AND P4, PT, R126, 0x89, PT ;  /* 0x000000897e00780c */ /* 0x000fe40003f84270 */
[----:B-1----:R-:W-:Y:S02]  /*7690*/  FSEL R62, R62, -INF , P5 ;  /* 0xff8000003e3e7808 */ /* 0x002fe40002800000 */
[----:B------:R-:W-:Y:S02]  /*76a0*/  FMNMX.FTZ R125, R59, R116, !PT ;  /* 0x000000743b7d7209 */ /* 0x000fe40007810000 */
[----:B------:R-:W-:Y:S01]  /*76b0*/  ISETP.GT.AND P6, PT, R126, 0x90, PT ;  /* 0x000000907e00780c */ /* 0x000fe20003fc4270 */
[----:B------:R1:W-:Y:S01]  /*76c0*/  MUFU.EX2 R121, R131 ;  /* 0x0000008300797308 */ /* 0x0003e20000000800 */
[----:B---3--:R-:W-:-:S02]  /*76d0*/  FSEL R63, R63, -INF , P4 ;  /* 0xff8000003f3f7808 */ /* 0x008fc40002000000 */
[----:B------:R-:W-:Y:S02]  /*76e0*/  FMNMX.FTZ R116, R62, R125, !PT ;  /* 0x0000007d3e747209 */ /* 0x000fe40007810000 */
[----:B------:R-:W-:Y:S02]  /*76f0*/  ISETP.GT.AND P5, PT, R126, 0x91, PT ;  /* 0x000000917e00780c */ /* 0x000fe40003fa4270 */
[----:B--2---:R-:W-:Y:S01]  /*7700*/  FSEL R66, R66, -INF , P6 ;  /* 0xff80000042427808 */ /* 0x004fe20003000000 */
[----:B------:R-:W-:Y:S01]  /*7710*/  MUFU.EX2 R108, R108 ;  /* 0x0000006c006c7308 */ /* 0x000fe20000000800 */
[----:B------:R-:W-:Y:S02]  /*7720*/  FMNMX.FTZ R125, R63, R116, !PT ;  /* 0x000000743f7d7209 */ /* 0x000fe40007810000 */
[----:B------:R-:W-:Y:S02]  /*7730*/  ISETP.GT.AND P4, PT, R126, 0x98, PT ;  /* 0x000000987e00780c */ /* 0x000fe40003f84270 */
[----:B-----5:R-:W-:-:S02]  /*7740*/  FSEL R67, R67, -INF , P5 ;  /* 0xff80000043437808 */ /* 0x020fc40002800000 */
[----:B------:R-:W-:Y:S01]  /*7750*/  FMNMX.FTZ R116, R66, R125, !PT ;  /* 0x0000007d42747209 */ /* 0x000fe20007810000 */
[----:B------:R-:W-:Y:S01]  /*7760*/  MUFU.EX2 R112, R112 ;  /* 0x0000007000707308 */ /* 0x000fe20000000800 */
[----:B------:R-:W-:Y:S02]  /*7770*/  ISETP.GT.AND P6, PT, R126, 0x99, PT ;  /* 0x000000997e00780c */ /* 0x000fe40003fc4270 */
[----:B------:R-:W-:Y:S02]  /*7780*/  FSEL R70, R70, -INF , P4 ;  /* 0xff80000046467808 */ /* 0x000fe40002000000 */
[----:B------:R-:W-:Y:S01]  /*7790*/  FMNMX.FTZ R125, R67, R116, !PT ;  /* 0x00000074437d7209 */ /* 0x000fe20007810000 */
[--C-:B------:R-:W-:Y:S01]  /*77a0*/  FFMA.FTZ R116, R77, UR20, -R71.reuse ;  /* 0x000000144d747c23 */ /* 0x100fe20008010847 */
[----:B------:R-:W-:Y:S01]  /*77b0*/  FSEL R127, R127, -INF , P6 ;  /* 0xff8000007f7f7808 */ /* 0x000fe20003000000 */
[--C-:B------:R-:W-:Y:S01]  /*77c0*/  FFMA.FTZ R77, R80, UR20, -R71.reuse ;  /* 0x00000014504d7c23 */ /* 0x100fe20008010847 */
[----:B0-----:R-:W-:Y:S01]  /*77d0*/  FMNMX.FTZ R122, R70, R125, !PT ;  /* 0x0000007d467a7209 */ /* 0x001fe20007810000 */
[--C-:B------:R-:W-:Y:S01]  /*77e0*/  FFMA.FTZ R80, R81, UR20, -R71.reuse ;  /* 0x0000001451507c23 */ /* 0x100fe20008010847 */
[----:B------:R-:W-:-:S01]  /*77f0*/  FFMA.FTZ R81, R84, UR20, -R71 ;  /* 0x0000001454517c23 */ /* 0x000fc20008010847 */
[--C-:B------:R-:W-:Y:S01]  /*7800*/  FFMA.FTZ R84, R56, UR20, -R71.reuse ;  /* 0x0000001438547c23 */ /* 0x100fe20008010847 */
        /* <DEDUP_REMOVED lines=11> */
[----:B-1----:R-:W0:Y:S01]  /*78c0*/  SHFL.BFLY PT, R131, R126, 0x1, 0x1f ;  /* 0x0c201f007e837f89 */ /* 0x002e2200000e0000 */
[----:B------:R-:W-:-:S01]  /*78d0*/  FFMA.FTZ R69, R85, UR20, -R71 ;  /* 0x0000001455457c23 */ /* 0x000fc20008010847 */
[----:B------:R-:W-:-:S02]  /*78e0*/  IMAD.U32 R85, RZ, RZ, UR20 ;  /* 0x00000014ff557e24 */ /* 0x000fc4000f8e00ff */
[----:B------:R-:W-:-:S01]  /*78f0*/  FFMA.FTZ R71, R79, UR20, -R71 ;  /* 0x000000144f477c23 */ /* 0x000fc20008010847 */
[----:B------:R1:W-:Y:S08]  /*7900*/  MUFU.EX2 R122, R128 ;  /* 0x00000080007a7308 */ /* 0x0003f00000000800 */
        /* <DEDUP_REMOVED lines=13> */
[--C-:B-1----:R-:W-:Y:S01]  /*79e0*/  FFMA.FTZ R128, R94, UR20, -R79.reuse ;  /* 0x000000145e807c23 */ /* 0x102fe2000801084f */
[----:B------:R-:W-:-:S01]  /*79f0*/  FFMA.FTZ R124, R91, UR20, -R79 ;  /* 0x000000145b7c7c23 */ /* 0x000fc2000801084f */
[----:B------:R-:W-:Y:S01]  /*7a00*/  FSEL R94, R56, RZ, P4 ;  /* 0x000000ff385e7208 */ /* 0x000fe20002000000 */
[----:B------:R-:W-:-:S01]  /*7a10*/  FFMA.FTZ R10, R10, UR20, -R79 ;  /* 0x000000140a0a7c23 */ /* 0x000fc2000801084f */
[----:B------:R-:W-:Y:S01]  /*7a20*/  FSEL R91, R57, RZ, P3 ;  /* 0x000000ff395b7208 */ /* 0x000fe20001800000 */
[----:B------:R-:W-:Y:S01]  /*7a30*/  MUFU.EX2 R85, R85 ;  /* 0x0000005500557308 */ /* 0x000fe20000000800 */
[----:B------:R-:W-:-:S01]  /*7a40*/  FFMA.FTZ R13, R13, UR20, -R79 ;  /* 0x000000140d0d7c23 */ /* 0x000fc2000801084f */
[----:B------:R-:W-:Y:S01]  /*7a50*/  FADD.FTZ R94, -R94, R5 ;  /* 0x000000055e5e7221 */ /* 0x000fe20000010100 */
[----:B------:R-:W-:-:S01]  /*7a60*/  FFMA.FTZ R14, R14, UR20, -R79 ;  /* 0x000000140e0e7c23 */ /* 0x000fc2000801084f */
[----:B------:R-:W-:Y:S01]  /*7a70*/  FADD.FTZ R91, -R91, R6 ;  /* 0x000000065b5b7221 */ /* 0x000fe20000010100 */
[----:B------:R-:W-:-:S01]  /*7a80*/  FFMA.FTZ R106, R106, UR20, -R79 ;  /* 0x000000146a6a7c23 */ /* 0x000fc2000801084f */
[----:B------:R-:W-:Y:S01]  /*7a90*/  FMUL.FTZ R94, R94, UR20 ;  /* 0x000000145e5e7c20 */ /* 0x000fe20008410000 */
        /* <DEDUP_REMOVED lines=36> */
[----:B------:R-:W-:Y:S01]  /*7ce0*/  FADD.FTZ R126, R8, R131 ;  /* 0x00000083087e7221 */ /* 0x000fe20000010000 */
[----:B------:R-:W-:-:S01]  /*7cf0*/  FFMA.FTZ R70, R70, UR20, -R79 ;  /* 0x0000001446467c23 */ /* 0x000fc2000801084f */
[----:B------:R-:W-:Y:S01]  /*7d00*/  FFMA.FTZ R79, R127, UR20, -R79 ;  /* 0x000000147f4f7c23 */ /* 0x000fe2000801084f */
[----:B------:R-:W-:-:S01]  /*7d10*/  FADD.FTZ R2, R10, R3 ;  /* 0x000000030a027221 */ /* 0x000fc20000010000 */
[----:B------:R-:W-:-:S02]  /*7d20*/  FADD.FTZ R103, R129, R126 ;  /* 0x0000007e81677221 */ /* 0x000fc40000010000 */
        /* <DEDUP_REMOVED lines=129> */
.L_x_12823:
        /* <DEDUP_REMOVED lines=83> */
.L_x_12814:
        /* <DEDUP_REMOVED lines=8> */
.L_x_12835:
[----:B------:R-:W-:-:S04]  /*8af0*/  UIADD3 UR46, UR21, 0x1, URZ ;  /* 0x00000001152e7890 */ /* 0x000fc8000fffe03f */
[----:B------:R-:W-:-:S04]  /*8b00*/  UISETP.NE.AND UP0, UPT, UR46, 0x2, UPT ;  /* 0x000000022e00788c */ /* 0x000fc8000bf05270 */
[----:B------:R-:W-:Y:S02]  /*8b10*/  USEL UR47, URZ, 0x1, UP0 ;  /* 0x000000013f2f7887 */ /* 0x000fe40008000000 */
[----:B------:R-:W-:Y:S02]  /*8b20*/  USEL UR46, UR46, URZ, UP0 ;  /* 0x0000003f2e2e7287 */ /* 0x000fe40008000000 */
[----:B------:R-:W-:Y:S01]  /*8b30*/  ULOP3.LUT UR47, UR22, UR47, URZ, 0x3c, !UPT ;  /* 0x0000002f162f7292 */ /* 0x000fe2000f8e3c3f */
[----:B------:R-:W-:Y:S11]  /*8b40*/  @!P1 BRA `(.L_x_12826) ;  /* 0x0000000000049947 */ /* 0x000ff60003800000 */
[----:B------:R-:W-:Y:S01]  /*8b50*/  BPT.TRAP 0x1 ;  /* 0x000000040000795c */ /* 0x000fe20000300000 */
.L_x_12826:
[----:B------:R-:W-:Y:S01]  /*8b60*/  ULEA UR6, UR46, UR45, 0x3 ;  /* 0x0000002d2e067291 */ /* 0x000fe2000f8e183f */
[----:B------:R-:W-:-:S05]  /*8b70*/  IMAD.U32 R7, RZ, RZ, UR47 ;  /* 0x0000002fff077e24 */ /* 0x000fca000f8e00ff */
[----:B------:R-:W-:-:S04]  /*8b80*/  SHF.L.U32 R7, R7, 0x1f, RZ ;  /* 0x0000001f07077819 */ /* 0x000fc800000006ff */
[----:B------:R0:W1:Y:S01]  /*8b90*/  SYNCS.PHASECHK.TRANS64.TRYWAIT P2, [UR6+0x13230], R7 ;  /* 0x01323007ff0075a7 */ /* 0x0000620008040146 */
[----:B------:R-:W-:Y:S05]  /*8ba0*/  @!P1 BRA `(.L_x_12827) ;  /* 0x0000000000049947 */ /* 0x000fea0003800000 */
[----:B------:R-:W-:Y:S01]  /*8bb0*/  BPT.TRAP 0x1 ;  /* 0x000000040000795c */ /* 0x000fe20000300000 */
.L_x_12827:
[----:B-1----:R-:W-:Y:S05]  /*8bc0*/  @P2 BRA `(.L_x_12828) ;  /* 0x0000000000082947 */ /* 0x002fea0003800000 */
[----:B------:R-:W1:Y:S02]  /*8bd0*/  SYNCS.PHASECHK.TRANS64.TRYWAIT P2, [UR6+0x13230], R7 ;  /* 0x01323007ff0075a7 */ /* 0x000e640008040146 */
[----:B-1----:R-:W-:Y:S05]  /*8be0*/  @!P2 BRA `(.L_x_12829) ;  /* 0x000000b80038a947 */ /* 0x002fea0003800000 */
.L_x_12828:
        /* <DEDUP_REMOVED lines=64> */
.L_x_12830:
[----:B------:R-:W-:Y:S01]  /*8ff0*/  ULEA UR11, UR21, UR45, 0x3 ;  /* 0x0000002d150b7291 */ /* 0x000fe2000f8e183f */
[----:B01----:R-:W-:-:S05]  /*9000*/  IMAD.U32 R7, RZ, RZ, UR22 ;  /* 0x00000016ff077e24 */ /* 0x003fca000f8e00ff */
[----:B------:R-:W-:-:S04]  /*9010*/  SHF.L.U32 R7, R7, 0x1f, RZ ;  /* 0x0000001f07077819 */ /* 0x000fc800000006ff */
[----:B------:R0:W1:Y:S01]  /*9020*/  SYNCS.PHASECHK.TRANS64.TRYWAIT P2, [UR11+0x13250], R7 ;  /* 0x01325007ff0075a7 */ /* 0x000062000804014b */
[----:B------:R-:W-:Y:S05]  /*9030*/  @!P1 BRA `(.L_x_12831) ;  /* 0x0000000000049947 */ /* 0x000fea0003800000 */
[----:B------:R-:W-:Y:S01]  /*9040*/  BPT.TRAP 0x1 ;  /* 0x000000040000795c */ /* 0x000fe20000300000 */
.L_x_12831:
[----:B-1----:R-:W-:Y:S05]  /*9050*/  @P2 BRA `(.L_x_12832) ;  /* 0x0000000000082947 */ /* 0x002fea0003800000 */
[----:B------:R-:W1:Y:S02]  /*9060*/  SYNCS.PHASECHK.TRANS64.TRYWAIT P2, [UR11+0x13250], R7 ;  /* 0x01325007ff0075a7 */ /* 0x000e64000804014b */
[----:B-1----:R-:W-:Y:S05]  /*9070*/  @!P2 BRA `(.L_x_12833) ;  /* 0x000000b4002ca947 */ /* 0x002fea0003800000 */
.L_x_12832:
        /* <DEDUP_REMOVED lines=18> */
[----:B------:R-:W-:Y:S01]  /*91a0*/  UIADD3 UR6, UR45, 0x1000, URZ ;  /* 0x000010002d067890 */ /* 0x000fe2000fffe03f */
[C---:B------:R-:W-:Y:S01]  /*91b0*/  FMUL.FTZ R104, R0.reuse, R104 ;  /* 0x0000006800687220 */ /* 0x040fe20000410000 */
[C---:B------:R-:W-:Y:S01]  /*91c0*/  FMUL.FTZ R106, R0.reuse, R106 ;  /* 0x0000006a006a7220 */ /* 0x040fe20000410000 */
[C---:B------:R-:W-:Y:S01]  /*91d0*/  FMUL.FTZ R105, R0.reuse, R105 ;  /* 0x0000006900697220 */ /* 0x040fe20000410000 */
[----:B------:R-:W2:Y:S01]  /*91e0*/  MUFU.TANH R8, R8 ;  /* 0x0000000800087308 */ /* 0x000ea20000002400 */
[----:B0-----:R-:W-:Y:S01]  /*91f0*/  FMNMX.FTZ R125, R7, R6, !PT ;  /* 0x00000006077d7209 */ /* 0x001fe20007810000 */
[----:B------:R-:W-:Y:S01]  /*9200*/  USHF.R.U32.HI UR6, URZ, 0x4, UR6 ;  /* 0x000000043f067899 */ /* 0x000fe20008011606 */
[C---:B------:R-:W-:Y:S01]  /*9210*/  FMUL.FTZ R107, R0.reuse, R107 ;  /* 0x0000006b006b7220 */ /* 0x040fe20000410000 */
[C---:B------:R-:W-:Y:S01]  /*9220*/  FMUL.FTZ R108, R0.reuse, R108 ;  /* 0x0000006c006c7220 */ /* 0x040fe20000410000 */
[C---:B------:R-:W-:Y:S01]  /*9230*/  FMUL.FTZ R110, R0.reuse, R110 ;  /* 0x0000006e006e7220 */ /* 0x040fe20000410000 */
[----:B------:R-:W-:Y:S01]  /*9240*/  ULOP3.LUT UR6, UR6, 0x3fff, URZ, 0xc0, !UPT ;  /* 0x00003fff06067892 */ /* 0x000fe2000f8ec03f */
[----:B------:R-:W-:Y:S01]  /*9250*/  FMUL.FTZ R109, R0, R109 ;  /* 0x0000006d006d7220 */ /* 0x000fe20000410000 */
[----:B------:R-:W0:Y:S01]  /*9260*/  MUFU.TANH R9, R9 ;  /* 0x0000000900097308 */ /* 0x000e220000002400 */
[----:B-1----:R-:W-:Y:S01]  /*9270*/  FMNMX.FTZ R126, R10, R5, !PT ;  /* 0x000000050a7e7209 */ /* 0x002fe20007810000 */
[----:B------:R-:W-:Y:S01]  /*9280*/  ULOP3.LUT UR6, UR6, 0x10000, URZ, 0xfc, !UPT ;  /* 0x0001000006067892 */ /* 0x000fe2000f8efc3f */
[C---:B------:R-:W-:Y:S01]  /*9290*/  FMUL.FTZ R111, R0.reuse, R111 ;  /* 0x0000006f006f7220 */ /* 0x040fe20000410000 */
[C---:B------:R-:W-:Y:S01]  /*92a0*/  FMUL.FTZ R112, R0.reuse, R112 ;  /* 0x0000007000707220 */ /* 0x040fe20000410000 */
[----:B------:R-:W-:Y:S01]  /*92b0*/  WARPGROUP.ARRIVE ;  /* 0x00000000000079c5 */ /* 0x000fe20000000000 */
[----:B------:R-:W-:Y:S01]  /*92c0*/  UIMAD UR10, UR21, 0x280, UR6 ;  /* 0x00000280150a78a4 */ /* 0x000fe2000f8e0206 */
[----:B------:R-:W-:Y:S01]  /*92d0*/  FMUL.FTZ R114, R0, R114 ;  /* 0x0000007200727220 */ /* 0x000fe20000410000 */
[----:B------:R-:W1:Y:S01]  /*92e0*/  MUFU.TANH R11, R11 ;  /* 0x0000000b000b7308 */ /* 0x000e620000002400 */
[----:B--2---:R-:W-:Y:S01]  /*92f0*/  FMNMX.FTZ R128, R8, R125, !PT ;  /* 0x0000007d08807209 */ /* 0x004fe20007810000 */
[C---:B------:R-:W-:Y:S01]  /*9300*/  FMUL.FTZ R113, R0.reuse, R113 ;  /* 0x0000007100717220 */ /* 0x040fe20000410000 */
[----:B------:R-:W-:Y:S01]  /*9310*/  UMOV UR7, 0xc0000010 ;  /* 0xc000001000077882 */ /* 0x000fe20000000000 */
[C---:B------:R-:W-:Y:S01]  /*9320*/  FMUL.FTZ R115, R0.reuse, R115 ;  /* 0x0000007300737220 */ /* 0x040fe20000410000 */
[----:B------:R-:W-:Y:S01]  /*9330*/  UMOV UR6, UR10 ;  /* 0x0000000a00067c82 */ /* 0x000fe20008000000 */
[C---:B------:R-:W-:Y:S01]  /*9340*/  FMUL.FTZ R116, R0.reuse, R116 ;  /* 0x0000007400747220 */ /* 0x040fe20000410000 */
[----:B------:R-:W-:Y:S01]  /*9350*/  QGMMA.64x64x32.F32.E4M3.E4M3 R24, R152, gdesc[UR4], R24, gsb0 ;  /* 0x00e0000498187df3 */ /* 0x000fe20008000818 */
        /* <DEDUP_REMOVED lines=46> */
[----:B------:R-:W-:Y:S01]  /*9640*/  UIADD3 UR6, UR10, 0x80, URZ ;  /* 0x000000800a067890 */ /* 0x000fe2000fffe03f */
[C---:B------:R-:W-:Y:S01]  /*9650*/  FMUL.FTZ R86, R0.reuse, R86 ;  /* 0x0000005600567220 */ /* 0x040fe20000410000 */
[----:B------:R-:W2:Y:S01]  /*9660*/  MUFU.TANH R120, R120 ;  /* 0x0000007800787308 */ /* 0x000ea20000002400 */
[----:B0-----:R-:W-:Y:S01]  /*9670*/  FMNMX.FTZ R129, R21, R128, !PT ;  /* 0x0000008015817209 */ /* 0x001fe20007810000 */
[C---:B------:R-:W-:Y:S01]  /*9680*/  FMUL.FTZ R85, R0.reuse, R85 ;  /* 0x0000005500557220 */ /* 0x040fe20000410000 */
[C---:B------:R-:W-:Y:S01]  /*9690*/  FMUL.FTZ R87, R0.reuse, R87 ;  /* 0x0000005700577220 */ /* 0x040fe20000410000 */
[----:B------:R-:W-:Y:S01]  /*96a0*/  UMOV UR7, 0xc0000010 ;  /* 0xc000001000077882 */ /* 0x000fe20000000000 */
        /* <DEDUP_REMOVED lines=17> */
[----:B------:R-:W-:-:S02]  /*97c0*/  FMUL.FTZ R71, R0, R71 ;  /* 0x0000004700477220 */ /* 0x000fc40000410000 */
[----:B------:R-:W2:Y:S01]  /*97d0*/  MUFU.TANH R122, R122 ;  /* 0x0000007a007a7308 */ /* 0x000ea20000002400 */
[----:B0-----:R-:W-:Y:S01]  /*97e0*/  FMNMX.FTZ R127, R121, R56, !PT ;  /* 0x00000038797f7209 */ /* 0x001fe20007810000 */
[----:B------:R-:W-:Y:S02]  /*97f0*/  WARPGROUP.DEPBAR.LE gsb0, 0x0 ;  /* 0x00008000000079c5 */ /* 0x000fe40000010000 */
[----:B------:R-:W-:-:S04]  /*9800*/  WARPGROUP.ARRIVE ;  /* 0x00000000000079c5 */ /* 0x000fc80000000000 */
[----:B------:R-:W0:Y:S01]  /*9810*/  MUFU.TANH R124, R124 ;  /* 0x0000007c007c7308 */ /* 0x000e220000002400 */
[----:B-1----:R-:W-:Y:S01]  /*9820*/  FMNMX.FTZ R57, R123, R128, !PT ;  /* 0x000000807b397209 */ /* 0x002fe20007810000 */
[----:B------:R-:W-:Y:S01]  /*9830*/  QGMMA.64x64x32.F32.E4M3.E4M3 R24, R148, gdesc[UR4], R24, gsb0 ;  /* 0x00e0000494187df3 */ /* 0x000fe20008000818 */
[----:B------:R-:W-:-:S05]  /*9840*/  UIADD3 UR6, UR10, 0x100, URZ ;  /* 0x000001000a067890 */ /* 0x000fca000fffe03f */
[----:B------:R-:W1:Y:S01]  /*9850*/  MUFU.TANH R104, R104 ;  /* 0x0000006800687308 */ /* 0x000e620000002400 */
[----:B--2---:R-:W-:Y:S01]  /*9860*/  FMNMX.FTZ R127, R122, R127, !PT ;  /* 0x0000007f7a7f7209 */ /* 0x004fe20007810000 */
[----:B------:R-:W-:-:S06]  /*9870*/  UMOV UR7, 0xc0000010 ;  /* 0xc000001000077882 */ /* 0x000fcc0000000000 */
        /* <DEDUP_REMOVED lines=49> */
[----:B------:R-:W-:Y:S01]  /*9b90*/  QGMMA.64x64x32.F32.E4M3.E4M3 R24, R140, gdesc[UR4], R24, gsb0 ;  /* 0x00e000048c187df3 */ /* 0x000fe20008000818 */
        /* <DEDUP_REMOVED lines=94> */
[----:B--2---:R-:W-:Y:S01]  /*a180*/  FMNMX.FTZ R127, R129, R56, !PT ;  /* 0x00000038817f7209 */ /* 0x004fe20007810000 */
        /* <DEDUP_REMOVED lines=221> */
[----:B------:R-:W-:-:S06]  /*af60*/  IMAD.U32 R129, RZ, RZ, UR46 ;  /* 0x0000002eff817e24 */ /* 0x000fcc000f8e00ff */
[----:B------:R-:W1:Y:S01]  /*af70*/  MUFU.EX2 R125, R125 ;  /* 0x0000007d007d7308 */ /* 0x000e620000000800 */
[----:B0-----:R-:W-:-:S01]  /*af80*/  FADD.FTZ R130, R85, R2 ;  /* 0x0000000255827221 */ /* 0x001fc20000010000 */
[----:B------:R-:W-:-:S05]  /*af90*/  @!P0 LEA R2, R129, UR45, 0x3 ;  /* 0x0000002d81028c11 */ /* 0x000fca000f8e18ff */
        /* <DEDUP_REMOVED lines=37> */
.L_x_12834:
        /* <DEDUP_REMOVED lines=83> */
.L_x_12825:
[----:B------:R-:W-:Y:S06]  /*b720*/  BAR.ARV 0x8, 0x200 ;  /* 0x0208000000007b1d */ /* 0x000fec0000002000 */
[----:B------:R-:W-:Y:S05]  /*b730*/  @!P1 BRA `(.L_x_12836) ;  /* 0x0000000000049947 */ /* 0x000fea0003800000 */
[----:B------:R-:W-:Y:S01]  /*b740*/  BPT.TRAP 0x1 ;  /* 0x000000040000795c */ /* 0x000fe20000300000 */
.L_x_12836:
[----:B------:R-:W-:Y:S01]  /*b750*/  ULEA UR5, UR46, UR45, 0x3 ;  /* 0x0000002d2e057291 */ /* 0x000fe2000f8e183f */
[----:B------:R-:W-:-:S05]  /*b760*/  IMAD.U32 R0, RZ, RZ, UR47 ;  /* 0x0000002fff007e24 */ /* 0x000fca000f8e00ff */
[----:B------:R-:W-:-:S04]  /*b770*/  SHF.L.U32 R0, R0, 0x1f, RZ ;  /* 0x0000001f00007819 */ /* 0x000fc800000006ff */
[----:B------:R0:W1:Y:S01]  /*b780*/  SYNCS.PHASECHK.TRANS64.TRYWAIT P0, [UR5+0x13250], R0 ;  /* 0x01325000ff0075a7 */ /* 0x0000620008000145 */
[----:B------:R-:W-:Y:S05]  /*b790*/  @!P1 BRA `(.L_x_12837) ;  /* 0x0000000000049947 */ /* 0x000fea0003800000 */
[----:B------:R-:W-:Y:S01]  /*b7a0*/  BPT.TRAP 0x1 ;  /* 0x000000040000795c */ /* 0x000fe20000300000 */
.L_x_12837:
[----:B-1----:R-:W-:Y:S05]  /*b7b0*/  @P0 BRA `(.L_x_12838) ;  /* 0x0000000000080947 */ /* 0x002fea0003800000 */
[----:B------:R-:W1:Y:S02]  /*b7c0*/  SYNCS.PHASECHK.TRANS64.TRYWAIT P0, [UR5+0x13250], R0 ;  /* 0x01325000ff0075a7 */ /* 0x000e640008000145 */
[----:B-1----:R-:W-:Y:S05]  /*b7d0*/  @!P0 BRA `(.L_x_12839) ;  /* 0x0000008c006c8947 */ /* 0x002fea0003800000 */
.L_x_12838:
        /* <DEDUP_REMOVED lines=12> */
[----:B------:R-:W-:Y:S05]  /*b8a0*/  QGMMA.64x64x32.F32.E4M3.E4M3 R24, R152, gdesc[UR4], R24, gsb0 ;  /* 0x00e0000498187df3 */ /* 0x000fea0008000818 */
[----:B------:R-:W2:Y:S01]  /*b8b0*/  @P0 LDC.64 R8, c[0x0][0x9d0] ;  /* 0x00027400ff080b82 */ /* 0x000ea20000000a00 */
[C---:B01----:R-:W-:Y:S02]  /*b8c0*/  @P0 IMAD R0, R6.reuse, UR37, RZ ;  /* 0x0000002506000c24 */ /* 0x043fe4000f8e02ff */
[----:B------:R-:W-:-:S04]  /*b8d0*/  @P0 IMAD.WIDE.U32 R4, R6, UR36, RZ ;  /* 0x0000002406040c25 */ /* 0x000fc8000f8e00ff */
[----:B------:R-:W-:Y:S02]  /*b8e0*/  @P0 IMAD R7, R7, UR36, R0 ;  /* 0x0000002407070c24 */ /* 0x000fe4000f8e0200 */
[----:B------:R-:W-:Y:S02]  /*b8f0*/  IMAD.MOV.U32 R0, RZ, RZ, 0x3f800000 ;  /* 0x3f800000ff007424 */ /* 0x000fe400078e00ff */
[----:B------:R-:W-:Y:S02]  /*b900*/  @P0 IMAD.IADD R5, R5, 0x1, R7 ;  /* 0x0000000105050824 */ /* 0x000fe400078e0207 */
[----:B--2---:R-:W-:-:S04]  /*b910*/  @P0 IMAD.WIDE.U32 R4, R8, UR39, R4 ;  /* 0x0000002708040c25 */ /* 0x004fc8000f8e0004 */
[----:B------:R-:W-:Y:S01]  /*b920*/  @P0 IMAD R5, R9, UR39, R5 ;  /* 0x0000002709050c24 */ /* 0x000fe2000f8e0205 */
[----:B------:R-:W-:-:S04]  /*b930*/  @P0 LEA R6, P2, R4, UR8, 0x2 ;  /* 0x0000000804060c11 */ /* 0x000fc8000f8410ff */
[----:B------:R-:W-:Y:S01]  /*b940*/  @P0 LEA.HI.X R7, R4, UR9, R5, 0x2, P2 ;  /* 0x0000000904070c11 */ /* 0x000fe200090f1405 */
        /* <DEDUP_REMOVED lines=56> */
.L_x_12840:
        /* <DEDUP_REMOVED lines=42> */
.L_x_12807:
        /* <DEDUP_REMOVED lines=21> */
[----:B------:R-:W0:Y:S01]  /*c0c0*/  S2R R13, SR_SWINHI ;  /* 0x00000000000d7919 */ /* 0x000e220000002f00 */
[----:B------:R-:W-:-:S03]  /*c0d0*/  ULDC.64 UR8, c[0x0][0xc00] ;  /* 0x0003000000087ab9 */ /* 0x000fc60000000a00 */
[----:B------:R2:W3:Y:S01]  /*c0e0*/  LDG.E.CONSTANT R11, desc[UR52][R2.64] ;  /* 0x00000034020b7981 */ /* 0x0004e2000c1e9900 */
[----:B------:R-:W-:Y:S01]  /*c0f0*/  LOP3.LUT P0, R10, R10, 0x3, RZ, 0xc0, !PT ;  /* 0x000000030a0a7812 */ /* 0x000fe2000780c0ff */
[----:B------:R-:W-:-:S03]  /*c100*/  UIMAD.WIDE UR8, UR36, 0x4, UR8 ;  /* 0x00000004240878a5 */ /* 0x000fc6000f8e0208 */
        /* <DEDUP_REMOVED lines=12> */
[----:B0-----:R-:W-:-:S02]  /*c1d0*/  MOV R43, R13 ;  /* 0x0000000d002b7202 */ /* 0x001fc40000000f00 */
        /* <DEDUP_REMOVED lines=21> */
[----:B--2---:R-:W-:Y:S01]  /*c330*/  IMAD.WIDE R2, R12, 0x2, R42 ;  /* 0x000000020c027825 */ /* 0x004fe200078e022a */
[----:B------:R-:W-:Y:S02]  /*c340*/  SEL R12, R38, R39, P0 ;  /* 0x00000027260c7207 */ /* 0x000fe40000000000 */
[C---:B------:R-:W-:Y:S02]  /*c350*/  IADD3 R9, P3, R2.reuse, 0x20, RZ ;  /* 0x0000002002097810 */ /* 0x040fe40007f7e0ff */
[----:B------:R-:W-:-:S02]  /*c360*/  LOP3.LUT R7, R2, 0x380, RZ, 0xc0, !PT ;  /* 0x0000038002077812 */ /* 0x000fc400078ec0ff */
[C---:B------:R-:W-:Y:S02]  /*c370*/  IADD3 R13, P2, R2.reuse, 0x40, RZ ;  /* 0x00000040020d7810 */ /* 0x040fe40007f5e0ff */
[----:B------:R-:W-:Y:S02]  /*c380*/  LOP3.LUT R8, R9, 0x380, RZ, 0xc0, !PT ;  /* 0x0000038009087812 */ /* 0x000fe400078ec0ff */
[----:B------:R-:W-:Y:S02]  /*c390*/  IADD3 R30, P1, R2, 0x60, RZ ;  /* 0x00000060021e7810 */ /* 0x000fe40007f3e0ff */
[----:B------:R-:W-:Y:S02]  /*c3a0*/  SHF.R.U64 R7, R7, 0x3, RZ ;  /* 0x0000000307077819 */ /* 0x000fe400000012ff */
[----:B------:R-:W-:Y:S01]  /*c3b0*/  LOP3.LUT R4, R13, 0x380, RZ, 0xc0, !PT ;  /* 0x000003800d047812 */ /* 0x000fe200078ec0ff */
[----:B------:R-:W-:Y:S01]  /*c3c0*/  IMAD.X R5, RZ, RZ, R3, P1 ;  /* 0x000000ffff057224 */ /* 0x000fe200008e0603 */
[----:B------:R-:W-:-:S02]  /*c3d0*/  SHF.R.U64 R8, R8, 0x3, RZ ;  /* 0x0000000308087819 */ /* 0x000fc400000012ff */
[----:B------:R-:W-:Y:S02]  /*c3e0*/  LOP3.LUT R15, R30, 0x380, RZ, 0xc0, !PT ;  /* 0x000003801e0f7812 */ /* 0x000fe400078ec0ff */
[----:B------:R-:W-:Y:S01]  /*c3f0*/  LOP3.LUT R2, R7, R2, RZ, 0x3c, !PT ;  /* 0x0000000207027212 */ /* 0x000fe200078e3cff */
[--C-:B------:R-:W-:Y:S01]  /*c400*/  IMAD.X R7, RZ, RZ, R3.reuse, P2 ;  /* 0x000000ffff077224 */ /* 0x100fe200010e0603 */
[----:B------:R-:W-:Y:S02]  /*c410*/  SHF.R.U64 R4, R4, 0x3, RZ ;  /* 0x0000000304047819 */ /* 0x000fe400000012ff */
[----:B------:R-:W-:Y:S01]  /*c420*/  LOP3.LUT R8, R8, R9, RZ, 0x3c, !PT ;  /* 0x0000000908087212 */ /* 0x000fe200078e3cff */
[----:B------:R-:W-:Y:S01]  /*c430*/  IMAD.X R9, RZ, RZ, R3, P3 ;  /* 0x000000ffff097224 */ /* 0x000fe200018e0603 */
[----:B------:R-:W-:Y:S02]  /*c440*/  SHF.R.U64 R15, R15, 0x3, RZ ;  /* 0x000000030f0f7819 */ /* 0x000fe400000012ff */
[----:B------:R-:W-:-:S02]  /*c450*/  MOV R67, R2 ;  /* 0x0000000200437202 */ /* 0x000fc40000000f00 */
[----:B------:R-:W-:Y:S02]  /*c460*/  LOP3.LUT R6, R4, R13, RZ, 0x3c, !PT ;  /* 0x0000000d04067212 */ /* 0x000fe400078e3cff */
[----:B------:R-:W-:Y:S02]  /*c470*/  LOP3.LUT R4, R15, R30, RZ, 0x3c, !PT ;  /* 0x0000001e0f047212 */ /* 0x000fe400078e3cff */
[----:B------:R-:W-:Y:S02]  /*c480*/  MOV R30, R6 ;  /* 0x00000006001e7202 */ /* 0x000fe40000000f00 */
[----:B------:R-:W-:Y:S02]  /*c490*/  MOV R65, R4 ;  /* 0x0000000400417202 */ /* 0x000fe40000000f00 */
[----:B------:R-:W-:Y:S02]  /*c4a0*/  MOV R66, R8 ;  /* 0x0000000800427202 */ /* 0x000fe40000000f00 */
[----:B---3--:R-:W-:Y:S01]  /*c4b0*/  LOP3.LUT R3, R11, 0x2, RZ, 0x3c, !PT ;  /* 0x000000020b037812 */ /* 0x008fe200078e3cff */
[----:B------:R-:W-:Y:S04]  /*c4c0*/  SHFL.IDX PT, R46, R96, R11, 0x1c1f ;  /* 0x001c1f0b602e7589 */ /* 0x000fe800000e0000 */
[----:B------:R-:W0:Y:S04]  /*c4d0*/  SHFL.IDX PT, R47, R92, R3, 0x1c1f ;  /* 0x001c1f035c2f7589 */ /* 0x000e2800000e0000 */
[----:B------:R-:W-:Y:S04]  /*c4e0*/  SHFL.IDX PT, R38, R68, R11, 0x1c1f ;  /* 0x001c1f0b44267589 */ /* 0x000fe800000e0000 */
[----:B------:R1:W-:Y:S04]  /*c4f0*/  SHFL.IDX PT, R39, R62, R3, 0x1c1f ;  /* 0x001c1f033e277589 */ /* 0x0003e800000e0000 */
[----:B------:R-:W-:Y:S04]  /*c500*/  SHFL.IDX PT, R54, R88, R11, 0x1c1f ;  /* 0x001c1f0b58367589 */ /* 0x000fe800000e0000 */
[----:B------:R-:W2:Y:S01]  /*c510*/  SHFL.IDX PT, R55, R84, R3, 0x1c1f ;  /* 0x001c1f0354377589 */ /* 0x000ea200000e0000 */
[----:B-1----:R-:W-:-:S03]  /*c520*/  IMAD.U32 R62, RZ, RZ, UR8 ;  /* 0x00000008ff3e7e24 */ /* 0x002fc6000f8e00ff */
[----:B------:R0:W-:Y:S04]  /*c530*/  SHFL.IDX PT, R34, R44, R11, 0x1c1f ;  /* 0x001c1f0b2c227589 */ /* 0x0001e800000e0000 */
[----:B------:R-:W-:Y:S04]  /*c540*/  SHFL.IDX PT, R35, R48, R3, 0x1c1f ;  /* 0x001c1f0330237589 */ /* 0x000fe800000e0000 */
[----:B------:R-:W-:Y:S01]  /*c550*/  SHFL.IDX PT, R2, R98, R11, 0x1c1f ;  /* 0x001c1f0b62027589 */ /* 0x000fe200000e0000 */
[----:B0-----:R-:W-:-:S03]  /*c560*/  SEL R44, R46, R47, P0 ;  /* 0x0000002f2e2c7207 */ /* 0x001fc60000000000 */
[----:B------:R-:W-:Y:S01]  /*c570*/  SHFL.IDX PT, R52, R80, R11, 0x1c1f ;  /* 0x001c1f0b50347589 */ /* 0x000fe200000e0000 */
[----:B------:R-:W-:-:S03]  /*c580*/  SEL R46, R47, R46, P0 ;  /* 0x0000002e2f2e7207 */ /* 0x000fc60000000000 */
[----:B------:R-:W0:Y:S04]  /*c590*/  SHFL.IDX PT, R5, R94, R3, 0x1c1f ;  /* 0x001c1f035e057589 */ /* 0x000e2800000e0000 */
[----:B------:R-:W-:Y:S01]  /*c5a0*/  SHFL.IDX PT, R10, R10, R11, 0x1c1f ;  /* 0x001c1f0b0a0a7589 */ /* 0x000fe200000e0000 */
[----:B--2---:R-:W-:Y:S02]  /*c5b0*/  SEL R50, R54, R55, P0 ;  /* 0x0000003736327207 */ /* 0x004fe40000000000 */
[----:B------:R-:W-:Y:S01]  /*c5c0*/  SEL R54, R55, R54, P0 ;  /* 0x0000003637367207 */ /* 0x000fe20000000000 */
[----:B------:R-:W1:Y:S04]  /*c5d0*/  SHFL.IDX PT, R53, R76, R3, 0x1c1f ;  /* 0x001c1f034c357589 */ /* 0x000e6800000e0000 */
[----:B------:R-:W-:Y:S04]  /*c5e0*/  SHFL.IDX PT, R28, R28, R11, 0x1c1f ;  /* 0x001c1f0b1c1c7589 */ /* 0x000fe800000e0000 */
[----:B------:R-:W2:Y:S04]  /*c5f0*/  SHFL.IDX PT, R15, R64, R3, 0x1c1f ;  /* 0x001c1f03400f7589 */ /* 0x000ea800000e0000 */
[----:B------:R3:W-:Y:S04]  /*c600*/  SHFL.IDX PT, R29, R36, R3, 0x1c1f ;  /* 0x001c1f03241d7589 */ /* 0x0007e800000e0000 */
[----:B------:R-:W-:Y:S01]  /*c610*/  SHFL.IDX PT, R4, R90, R11, 0x1c1f ;  /* 0x001c1f0b5a047589 */ /* 0x000fe200000e0000 */
[----:B0-----:R-:W-:-:S02]  /*c620*/  SEL R45, R2, R5, P0 ;  /* 0x00000005022d7207 */ /* 0x001fc40000000000 */
[----:B------:R-:W-:Y:S01]  /*c630*/  SEL R47, R5, R2, P0 ;  /* 0x00000002052f7207 */ /* 0x000fe20000000000 */
[----:B------:R-:W-:Y:S01]  /*c640*/  SHFL.IDX PT, R60, R60, R11, 0x1c1f ;  /* 0x001c1f0b3c3c7589 */ /* 0x000fe200000e0000 */
[----:B---3--:R-:W-:-:S03]  /*c650*/  SEL R36, R34, R35, P0 ;  /* 0x0000002322247207 */ /* 0x008fc60000000000 */
[----:B------:R-:W0:Y:S01]  /*c660*/  SHFL.IDX PT, R7, R86, R3, 0x1c1f ;  /* 0x001c1f0356077589 */ /* 0x000e2200000e0000 */
[----:B-1----:R-:W-:Y:S02]  /*c670*/  SEL R48, R52, R53, P0 ;  /* 0x0000003534307207 */ /* 0x002fe40000000000 */
[----:B------:R-:W-:Y:S01]  /*c680*/  SEL R34, R35, R34, P0 ;  /* 0x0000002223227207 */ /* 0x000fe20000000000 */
[----:B------:R-:W-:Y:S01]  /*c690*/  SHFL.IDX PT, R12, R12, R11, 0x1c1f ;  /* 0x001c1f0b0c0c7589 */ /* 0x000fe200000e0000 */
[----:B------:R-:W-:-:S03]  /*c6a0*/  SEL R52, R53, R52, P0 ;  /* 0x0000003435347207 */ /* 0x000fc60000000000 */
[----:B------:R-:W1:Y:S01]  /*c6b0*/  SHFL.IDX PT, R61, R70, R3, 0x1c1f ;  /* 0x001c1f03463d7589 */ /* 0x000e6200000e0000 */
[----:B--2---:R-:W-:-:S03]  /*c6c0*/  SEL R41, R10, R15, P0 ;  /* 0x0000000f0a297207 */ /* 0x004fc60000000000 */
[----:B------:R1:W2:Y:S04]  /*c6d0*/  SHFL.IDX PT, R21, R56, R3, 0x1c1f ;  /* 0x001c1f0338157589 */ /* 0x0002a800000e0000 */
[----:B------:R-:W-:Y:S04]  /*c6e0*/  SHFL.IDX PT, R6, R82, R11, 0x1c1f ;  /* 0x001c1f0b52067589 */ /* 0x000fe800000e0000 */
[----:B------:R-:W3:Y:S04]  /*c6f0*/  SHFL.IDX PT, R9, R78, R3, 0x1c1f ;  /* 0x001c1f034e097589 */ /* 0x000ee800000e0000 */
[----:B------:R-:W-:Y:S01]  /*c700*/  SHFL.IDX PT, R14, R14, R11, 0x1c1f ;  /* 0x001c1f0b0e0e7589 */ /* 0x000fe200000e0000 */
[----:B0-----:R-:W-:-:S02]  /*c710*/  SEL R51, R4, R7, P0 ;  /* 0x0000000704337207 */ /* 0x001fc40000000000 */
[----:B------:R-:W-:Y:S01]  /*c720*/  SEL R55, R7, R4, P0 ;  /* 0x0000000407377207 */ /* 0x000fe20000000000 */
[----:B------:R0:W4:Y:S01]  /*c730*/  SHFL.IDX PT, R25, R40, R3, 0x1c1f ;  /* 0x001c1f0328197589 */ /* 0x00012200000e0000 */
[----:B------:R-:W-:-:S03]  /*c740*/  F2FP.BF16.F32.PACK_AB R4, R45, R44 ;  /* 0x0000002c2d04723e */ /* 0x000fc600000010ff */
[----:B------:R-:W-:Y:S01]  /*c750*/  SHFL.IDX PT, R8, R74, R11, 0x1c1f ;  /* 0x001c1f0b4a087589 */ /* 0x000fe200000e0000 */
[----:B-1----:R-:W-:Y:S02]  /*c760*/  SEL R56, R60, R61, P0 ;  /* 0x0000003d3c387207 */ /* 0x002fe40000000000 */
[----:B------:R-:W-:Y:S01]  /*c770*/  SEL R60, R61, R60, P0 ;  /* 0x0000003c3d3c7207 */ /* 0x000fe20000000000 */
[----:B------:R-:W-:Y:S01]  /*c780*/  SHFL.IDX PT, R24, R24, R11, 0x1c1f ;  /* 0x001c1f0b18187589 */ /* 0x000fe200000e0000 */
[----:B--2---:R-:W-:Y:S02]  /*c790*/  SEL R37, R12, R21, P0 ;  /* 0x000000150c257207 */ /* 0x004fe40000000000 */
[----:B0-----:R-:W-:Y:S01]  /*c7a0*/  SEL R40, R38, R39, P0 ;  /* 0x0000002726287207 */ /* 0x001fe20000000000 */
[----:B------:R-:W0:Y:S01]  /*c7b0*/  SHFL.IDX PT, R13, R72, R3, 0x1c1f ;  /* 0x001c1f03480d7589 */ /* 0x000e2200000e0000 */
[----:B------:R-:W-:Y:S02]  /*c7c0*/  SEL R38, R39, R38, P0 ;  /* 0x0000002627267207 */ /* 0x000fe40000000000 */
[----:B------:R-:W-:Y:S01]  /*c7d0*/  SEL R39, R15, R10, P0 ;  /* 0x0000000a0f277207 */ /* 0x000fe20000000000 */
[----:B------:R-:W-:Y:S01]  /*c7e0*/  SHFL.IDX PT, R26, R26, R11, 0x1c1f ;  /* 0x001c1f0b1a1a7589 */ /* 0x000fe200000e0000 */
[----:B------:R-:W-:-:S02]  /*c7f0*/  SEL R35, R21, R12, P0 ;  /* 0x0000000c15237207 */ /* 0x000fc40000000000 */
[----:B---3--:R-:W-:Y:S01]  /*c800*/  SEL R49, R6, R9, P0 ;  /* 0x0000000906317207 */ /* 0x008fe20000000000 */
[----:B------:R1:W2:Y:S01]  /*c810*/  SHFL.IDX PT, R27, R32, R3, 0x1c1f ;  /* 0x001c1f03201b7589 */ /* 0x0002a200000e0000 */
[----:B------:R-:W-:Y:S02]  /*c820*/  SEL R53, R9, R6, P0 ;  /* 0x0000000609357207 */ /* 0x000fe40000000000 */
[----:B------:R-:W-:Y:S01]  /*c830*/  F2FP.BF16.F32.PACK_AB R5, R41, R40 ;  /* 0x000000282905723e */ /* 0x000fe200000010ff */
[----:B------:R3:W3:Y:S01]  /*c840*/  SHFL.IDX PT, R63, R20, R3, 0x1c1f ;  /* 0x001c1f03143f7589 */ /* 0x0006e200000e0000 */
[----:B----4-:R-:W-:Y:S02]  /*c850*/  SEL R33, R14, R25, P0 ;  /* 0x000000190e217207 */ /* 0x010fe40000000000 */
[----:B------:R-:W-:Y:S02]  /*c860*/  F2FP.BF16.F32.PACK_AB R6, R47, R46 ;  /* 0x0000002e2f06723e */ /* 0x000fe400000010ff */
[----:B------:R-:W-:-:S02]  /*c870*/  F2FP.BF16.F32.PACK_AB R7, R39, R38 ;  /* 0x000000262707723e */ /* 0x000fc400000010ff */
[----:B-1----:R-:W-:Y:S02]  /*c880*/  SEL R32, R28, R29, P0 ;  /* 0x0000001d1c207207 */ /* 0x002fe40000000000 */
[----:B------:R-:W-:Y:S01]  /*c890*/  SEL R28, R29, R28, P0 ;  /* 0x0000001c1d1c7207 */ /* 0x000fe20000000000 */
[----:B------:R-:W-:Y:S01]  /*c8a0*/  STSM.16.M88.4 [R67], R4 ;  /* 0x0000000443007844 */ /* 0x000fe20000000200 */
[----:B------:R-:W-:Y:S02]  /*c8b0*/  SEL R29, R25, R14, P0 ;  /* 0x0000000e191d7207 */ /* 0x000fe40000000000 */
[----:B0-----:R-:W-:Y:S02]  /*c8c0*/  SEL R57, R8, R13, P0 ;  /* 0x0000000d08397207 */ /* 0x001fe40000000000 */
[----:B------:R-:W-:Y:S02]  /*c8d0*/  SEL R61, R13, R8, P0 ;  /* 0x000000080d3d7207 */ /* 0x000fe40000000000 */
[----:B------:R-:W-:-:S02]  /*c8e0*/  F2FP.BF16.F32.PACK_AB R8, R51, R50 ;  /* 0x000000323308723e */ /* 0x000fc400000010ff */
[----:B------:R-:W-:Y:S02]  /*c8f0*/  F2FP.BF16.F32.PACK_AB R9, R37, R36 ;  /* 0x000000242509723e */ /* 0x000fe400000010ff */
[----:B--2---:R-:W-:Y:S02]  /*c900*/  SEL R21, R24, R27, P0 ;  /* 0x0000001b18157207 */ /* 0x004fe40000000000 */
[----:B---3--:R-:W-:Y:S02]  /*c910*/  SEL R3, R27, R24, P0 ;  /* 0x000000181b037207 */ /* 0x008fe40000000000 */
[----:B------:R-:W-:Y:S02]  /*c920*/  SEL R20, R26, R63, P0 ;  /* 0x0000003f1a147207 */ /* 0x000fe40000000000 */
[----:B------:R-:W-:Y:S01]  /*c930*/  SEL R2, R63, R26, P0 ;  /* 0x0000001a3f027207 */ /* 0x000fe20000000000 */
[----:B------:R-:W-:Y:S01]  /*c940*/  IMAD.U32 R63, RZ, RZ, UR9 ;  /* 0x00000009ff3f7e24 */ /* 0x000fe2000f8e00ff */
[----:B------:R-:W-:Y:S01]  /*c950*/  F2FP.BF16.F32.PACK_AB R10, R55, R54 ;  /* 0x00000036370a723e */ /* 0x000fe200000010ff */
[----:B------:R-:W-:Y:S01]  /*c960*/  ULDC.64 UR8, c[0x0][0xc08] ;  /* 0x0003020000087ab9 */ /* 0x000fe20000000a00 */
        /* <DEDUP_REMOVED lines=14> */
[----:B------:R-:W-:-:S07]  /*ca50*/  ISETP.NE.AND.EX P0, PT, RZ, UR11, PT, P0 ;  /* 0x0000000bff007c0c */ /* 0x000fce000bf05300 */
[----:B0-----:R-:W0:Y:S06]  /*ca60*/  LDC R65, c[0x0][0xbe8] ;  /* 0x0002fa00ff417b82 */ /* 0x001e2c0000000800 */
[----:B------:R-:W2:Y:S01]  /*ca70*/  @P0 LDG.E R64, desc[UR52][R62.64] ;  /* 0x000000343e400981 */ /* 0x000ea2000c1e1900 */
[----:B------:R-:W-:Y:S01]  /*ca80*/  UISETP.NE.U32.AND UP0, UPT, UR8, URZ, UPT ;  /* 0x0000003f0800728c */ /* 0x000fe2000bf05070 */
[----:B------:R-:W-:-:S03]  /*ca90*/  ULDC UR4, c[0x0][0xa88] ;  /* 0x0002a20000047ab9 */ /* 0x000fc60000000800 */
[----:B------:R-:W-:Y:S01]  /*caa0*/  UISETP.NE.AND.EX UP0, UPT, UR9, URZ, UPT, UP0 ;  /* 0x0000003f0900728c */ /* 0x000fe2000bf05300 */
[----:B------:R-:W-:Y:S01]  /*cab0*/  IMAD.U32 R30, RZ, RZ, UR4 ;  /* 0x00000004ff1e7e24 */ /* 0x000fe2000f8e00ff */
[----:B------:R-:W-:-:S04]  /*cac0*/  UMOV UR16, 0x9b8 ;  /* 0x000009b800107882 */ /* 0x000fc80000000000 */
[----:B------:R-:W-:Y:S02]  /*cad0*/  PLOP3.LUT P4, PT, PT, PT, UP0, 0x80, 0x0 ;  /* 0x000000000000781c */ /* 0x000fe40003f8f008 */
[----:B0-----:R-:W-:-:S03]  /*cae0*/  ISETP.NE.AND P1, PT, R65, 0x1, PT ;  /* 0x000000014100780c */ /* 0x001fc60003f25270 */
[----:B------:R-:W-:-:S04]  /*caf0*/  @UP0 ULEA UR8, UP1, UR36, UR8, 0x2 ;  /* 0x0000000824080291 */ /* 0x000fc8000f82103f */
[----:B------:R-:W-:-:S06]  /*cb00*/  @UP0 ULEA.HI.X UR9, UR36, UR9, UR37, 0x2, UP1 ;  /* 0x0000000924090291 */ /* 0x000fcc00088f1425 */
[----:B------:R-:W0:Y:S01]  /*cb10*/  @P1 LDC R6, c[0x0][0xbec] ;  /* 0x0002fb00ff061b82 */ /* 0x000e220000000800 */
[----:B------:R-:W-:Y:S01]  /*cb20*/  UISETP.GT.AND UP1, UPT, UR42, 0x1, UPT ;  /* 0x000000012a00788c */ /* 0x000fe2000bf24270 */
[----:B------:R-:W-:-:S06]  /*cb30*/  IMAD.U32 R4, RZ, RZ, UR8 ;  /* 0x00000008ff047e24 */ /* 0x000fcc000f8e00ff */
[----:B------:R-:W1:Y:S01]  /*cb40*/  @P1 LDC R9, c[0x0][0xbf0] ;  /* 0x0002fc00ff091b82 */ /* 0x000e620000000800 */
[----:B------:R-:W-:Y:S01]  /*cb50*/  USEL UR16, UR16, 0x978, UP1 ;  /* 0x0000097810107887 */ /* 0x000fe20008800000 */
[----:B------:R-:W-:Y:S01]  /*cb60*/  IMAD.U32 R5, RZ, RZ, UR9 ;  /* 0x00000009ff057e24 */ /* 0x000fe2000f8e00ff */
[----:B------:R-:W-:Y:S01]  /*cb70*/  UISETP.NE.U32.AND UP0, UPT, UR10, URZ, UPT ;  /* 0x0000003f0a00728c */ /* 0x000fe2000bf05070 */
[----:B------:R-:W-:Y:S01]  /*cb80*/  VIADD R11, R17, UR40 ;  /* 0x00000028110b7c36 */ /* 0x000fe20008000000 */
        /* <DEDUP_REMOVED lines=50> */
.L_x_12843:
        /* <DEDUP_REMOVED lines=50> */
[----:B------:R-:W-:Y:S02]  /*d1d0*/  IMAD.X R25, RZ, RZ, R43, P0 ;  /* 0x000000ffff197224 */ /* 0x000fe400000e062b */
[----:B------:R-:W-:-:S04]  /*d1e0*/  SHF.R.U64 R2, R2, 0x3, RZ ;  /* 0x0000000302027819 */ /* 0x000fc800000012ff */
[----:B------:R-:W-:Y:S02]  /*d1f0*/  LOP3.LUT R24, R2, R3, RZ, 0x3c, !PT ;  /* 0x0000000302187212 */ /* 0x000fe400078e3cff */
[----:B------:R-:W0:Y:S01]  /*d200*/  @P1 LDC R3, c[0x0][0xbf0] ;  /* 0x0002fc00ff031b82 */ /* 0x000e220000000800 */
[----:B------:R-:W-:Y:S02]  /*d210*/  UIMAD.WIDE.U32 UR8, UR4, UR10, URZ ;  /* 0x0000000a040872a5 */ /* 0x000fe4000f8e003f */
[----:B------:R-:W-:Y:S01]  /*d220*/  UIMAD UR7, UR4, UR11, UR7 ;  /* 0x0000000b040772a4 */ /* 0x000fe2000f8e0207 */
[----:B------:R-:W-:Y:S01]  /*d230*/  IMAD R2, R18, 0x30, R62 ;  /* 0x0000003012027824 */ /* 0x000fe200078e023e */
[----:B------:R-:W5:Y:S01]  /*d240*/  LD.E.128 R24, desc[UR52][R24.64] ;  /* 0x0000003418187980 */ /* 0x000f62000c101d00 */
[----:B------:R-:W-:Y:S01]  /*d250*/  ULDC.64 UR10, c[0x0][0xae8] ;  /* 0x0002ba00000a7ab9 */ /* 0x000fe20000000a00 */
[----:B------:R-:W-:Y:S01]  /*d260*/  UIADD3 UR9, UR9, UR7, URZ ;  /* 0x0000000709097290 */ /* 0x000fe2000fffe03f */
[----:B------:R-:W-:Y:S01]  /*d270*/  VIADD R29, R2, UR40 ;  /* 0x00000028021d7c36 */ /* 0x000fe20008000000 */
[----:B------:R-:W-:Y:S01]  /*d280*/  USHF.R.S32.HI UR4, URZ, 0x1f, UR36 ;  /* 0x0000001f3f047899 */ /* 0x000fe20008011424 */
[----:B------:R-:W-:Y:S01]  /*d290*/  @!PT LDS RZ, [RZ] ;  /* 0x00000000fffff984 */ /* 0x000fe20000000800 */
[----:B------:R-:W-:Y:S01]  /*d2a0*/  @!PT LDS RZ, [RZ] ;  /* 0x00000000fffff984 */ /* 0x000fe20000000800 */
[----:B------:R-:W-:Y:S01]  /*d2b0*/  @!PT LDS RZ, [RZ] ;  /* 0x00000000fffff984 */ /* 0x000fe20000000800 */
[----:B------:R-:W-:Y:S01]  /*d2c0*/  @!PT LDS RZ, [RZ] ;  /* 0x00000000fffff984 */ /* 0x000fe20000000800 */
[----:B------:R1:W-:Y:S06]  /*d2d0*/  MEMBAR.ALL.CTA ;  /* 0x0000000000007992 */ /* 0x0003ec0000008000 */
[----:B-1----:R-:W1:Y:S01]  /*d2e0*/  FENCE.VIEW.ASYNC.S ;  /* 0x00000000000073c6 */ /* 0x002e620000000000 */
[----:B------:R-:W-:Y:S01]  /*d2f0*/  UIMAD.WIDE.U32 UR8, UR39, UR10, UR8 ;  /* 0x0000000a270872a5 */ /* 0x000fe2000f8e0008 */
[----:B------:R-:W-:-:S03]  /*d300*/  @P1 IMAD.HI.U32 R2, R29, R20, RZ ;  /* 0x000000141d021227 */ /* 0x000fc600078e00ff */
[----:B------:R-:W-:Y:S01]  /*d310*/  UIMAD UR9, UR39, UR11, UR9 ;  /* 0x0000000b270972a4 */ /* 0x000fe2000f8e0209 */
[----:B------:R-:W-:Y:S02]  /*d320*/  IMAD.MOV.U32 R21, RZ, RZ, R29 ;  /* 0x000000ffff157224 */ /* 0x000fe400078e001d */
[----:B------:R-:W-:Y:S01]  /*d330*/  ULDC.64 UR10, c[0x0][0xaf0] ;  /* 0x0002bc00000a7ab9 */ /* 0x000fe20000000a00 */
[----:B------:R-:W-:Y:S01]  /*d340*/  VIADD R0, R0, 0x13220 ;  /* 0x0001322000007836 */ /* 0x000fe20000000000 */
[----:B------:R-:W-:-:S04]  /*d350*/  UIMAD UR4, UR4, UR10, URZ ;  /* 0x0000000a040472a4 */ /* 0x000fc8000f8e023f */
[----:B------:R-:W-:Y:S01]  /*d360*/  UIMAD UR4, UR36, UR11, UR4 ;  /* 0x0000000b240472a4 */ /* 0x000fe2000f8e0204 */
[----:B0-----:R-:W-:Y:S01]  /*d370*/  @P1 SHF.R.U32.HI R21, RZ, R3, R2 ;  /* 0x00000003ff151219 */ /* 0x001fe20000011602 */
[----:B------:R-:W-:Y:S01]  /*d380*/  UIMAD.WIDE.U32 UR36, UR36, UR10, UR8 ;  /* 0x0000000a242472a5 */ /* 0x000fe2000f8e0008 */
[----:B------:R-:W-:Y:S02]  /*d390*/  PRMT R0, RZ, 0x654, R0 ;  /* 0x00000654ff007816 */ /* 0x000fe40000000000 */
[--C-:B------:R-:W-:Y:S01]  /*d3a0*/  SHF.R.S32.HI R20, RZ, 0x1f, R21.reuse ;  /* 0x0000001fff147819 */ /* 0x100fe20000011415 */
[----:B------:R-:W-:Y:S01]  /*d3b0*/  UIADD3 UR4, UR37, UR4, URZ ;  /* 0x0000000425047290 */ /* 0x000fe2000fffe03f */
[----:B------:R-:W-:Y:S01]  /*d3c0*/  IMAD.MOV R28, RZ, RZ, -R21 ;  /* 0x000000ffff1c7224 */ /* 0x000fe200078e0a15 */
[----:B------:R-:W-:Y:S01]  /*d3d0*/  ULDC.64 UR8, c[0x0][0xae0] ;  /* 0x0002b80000087ab9 */ /* 0x000fe20000000a00 */
[----:B------:R-:W-:Y:S01]  /*d3e0*/  IMAD.U32 R3, RZ, RZ, UR37 ;  /* 0x00000025ff037e24 */ /* 0x000fe2000f8e00ff */
[----:B-1----:R0:W-:Y:S01]  /*d3f0*/  SYNCS.ARRIVE.TRANS64.RED.A1T0 RZ, [R0+URZ], RZ ;  /* 0x000000ff00ff79a7 */ /* 0x0021e2000810043f */
[----:B------:R-:W-:-:S02]  /*d400*/  IMAD R20, R20, UR8, RZ ;  /* 0x0000000814147c24 */ /* 0x000fc4000f8e02ff */
[----:B------:R-:W-:Y:S02]  /*d410*/  IMAD R29, R65, R28, R29 ;  /* 0x0000001c411d7224 */ /* 0x000fe400078e021d */
[----:B------:R-:W-:Y:S02]  /*d420*/  IMAD.U32 R2, RZ, RZ, UR36 ;  /* 0x00000024ff027e24 */ /* 0x000fe4000f8e00ff */
[----:B------:R-:W-:Y:S01]  /*d430*/  IMAD.U32 R3, RZ, RZ, UR4 ;  /* 0x00000004ff037e24 */ /* 0x000fe2000f8e00ff */
[----:B------:R-:W-:Y:S01]  /*d440*/  ULDC UR4, c[0x0][0xac8] ;  /* 0x0002b20000047ab9 */ /* 0x000fe20000000800 */
        /* <DEDUP_REMOVED lines=9> */
[----:B------:R-:W-:Y:S01]  /*d4e0*/  VIADD R33, R62, UR40 ;  /* 0x000000283e217c36 */ /* 0x000fe20008000000 */
        /* <DEDUP_REMOVED lines=34> */
.L_x_12844:
        /* <DEDUP_REMOVED lines=12> */
[----:B------:R-:W-:Y:S01]  /*d7d0*/  ULDC.64 UR10, c[0x0][0xb38] ;  /* 0x0002ce00000a7ab9 */ /* 0x000fe20000000a00 */
[C---:B------:R-:W-:Y:S01]  /*d7e0*/  VIADD R66, R16.reuse, 0x8 ;  /* 0x0000000810427836 */ /* 0x040fe20000000000 */
[----:B------:R-:W-:Y:S01]  /*d7f0*/  UIMAD.WIDE.U32 UR8, UR39, UR10, UR8 ;  /* 0x0000000a270872a5 */ /* 0x000fe2000f8e0008 */
[----:B------:R-:W-:Y:S01]  /*d800*/  BSSY B1, `(.L_x_12846) ;  /* 0x0000051000017945 */ /* 0x000fe20003800000 */
        /* <DEDUP_REMOVED lines=14> */
[----:B------:R-:W-:Y:S01]  /*d8f0*/  VIADD R64, R16, 0x8 ;  /* 0x0000000810407836 */ /* 0x000fe20000000000 */
[----:B------:R-:W-:Y:S01]  /*d900*/  SHF.R.S32.HI R66, RZ, 0x1f, R66 ;  /* 0x0000001fff427819 */ /* 0x000fe20000011442 */
[----:B------:R-:W-:Y:S01]  /*d910*/  ULDC.64 UR10, c[0x0][0xb48] ;  /* 0x0002d200000a7ab9 */ /* 0x000fe20000000a00 */
[----:B------:R-:W-:Y:S01]  /*d920*/  UIADD3 UR9, UR37, UR4, URZ ;  /* 0x0000000425097290 */ /* 0x000fe2000fffe03f */
[----:B-1----:R-:W-:-:S02]  /*d930*/  @P1 SHF.R.U32.HI R7, RZ, R5, R4 ;  /* 0x00000005ff071219 */ /* 0x002fc40000011604 */
[----:B------:R-:W-:Y:S02]  /*d940*/  UMOV UR8, UR36 ;  /* 0x0000002400087c82 */ /* 0x000fe40008000000 */
[----:B------:R-:W-:Y:S01]  /*d950*/  UIMAD.WIDE.U32 UR8, UR41, UR10, UR8 ;  /* 0x0000000a290872a5 */ /* 0x000fe2000f8e0008 */
[--C-:B------:R-:W-:Y:S01]  /*d960*/  IMAD.MOV R6, RZ, RZ, -R7.reuse ;  /* 0x000000ffff067224 */ /* 0x100fe200078e0a07 */
[----:B------:R-:W-:Y:S02]  /*d970*/  SHF.R.S32.HI R4, RZ, 0x1f, R7 ;  /* 0x0000001fff047819 */ /* 0x000fe40000011407 */
[----:B------:R-:W-:Y:S01]  /*d980*/  UIMAD UR41, UR41, UR11, UR9 ;  /* 0x0000000b292972a4 */ /* 0x000fe2000f8e0209 */
[----:B------:R-:W-:Y:S02]  /*d990*/  IMAD R9, R65, R6, R11 ;  /* 0x0000000641097224 */ /* 0x000fe400078e020b */
[----:B------:R-:W-:Y:S01]  /*d9a0*/  ULDC.64 UR10, c[0x0][0xb30] ;  /* 0x0002cc00000a7ab9 */ /* 0x000fe20000000a00 */
[----:B------:R-:W-:-:S02]  /*d9b0*/  IMAD.U32 R5, RZ, RZ, UR9 ;  /* 0x00000009ff057e24 */ /* 0x000fc4000f8e00ff */
        /* <DEDUP_REMOVED lines=19> */
[----:B0-----:R1:W0:Y:S01]  /*daf0*/  SHFL.IDX PT, R6, R0, RZ, 0x1c1f ;  /* 0x001c1fff00067589 */ /* 0x00122200000e0000 */
        /* <DEDUP_REMOVED lines=8> */
[----:B--2---:R-:W-:Y:S02]  /*db80*/  @!P0 IMAD.WIDE R4, R16, 0x4, R6 ;  /* 0x0000000410048825 */ /* 0x004fe400078e0206 */
        /* <DEDUP_REMOVED lines=12> */
[----:B0-----:R-:W-:Y:S01]  /*dc50*/  @!P3 LEA R4, P6, R157, R6, 0x2 ;  /* 0x000000069d04b211 */ /* 0x001fe200078c10ff */
        /* <DEDUP_REMOVED lines=11> */
.L_x_12847:
[----:B------:R-:W-:Y:S05]  /*dd10*/  BSYNC B1 ;  /* 0x0000000000017941 */ /* 0x000fea0003800000 */
.L_x_12846:
[----:B------:R-:W-:Y:S01]  /*dd20*/  ISETP.GE.AND P0, PT, R25, R30, PT ;  /* 0x0000001e1900720c */ /* 0x000fe20003f06270 */
[----:B--23--:R2:W3:Y:S04]  /*dd30*/  SHFL.IDX PT, R7, R24, 0x1, 0x1c1f ;  /* 0x003c1f0018077f89 */ /* 0x00c4e800000e0000 */
[----:B0-----:R2:W0:Y:S08]  /*dd40*/  SHFL.IDX PT, R6, R0, 0x1, 0x1c1f ;  /* 0x003c1f0000067f89 */ /* 0x00143000000e0000 */
[----:B--2---:R-:W-:Y:S05]  /*dd50*/  @P0 BRA `(.L_x_12845) ;  /* 0x0000000c00280947 */ /* 0x004fea0003800000 */
[----:B------:R-:W-:Y:S02]  /*dd60*/  ULDC UR4, c[0x0][0xac8] ;  /* 0x0002b20000047ab9 */ /* 0x000fe40000000800 */
[----:B------:R-:W-:Y:S02]  /*dd70*/  ISETP.GE.AND P1, PT, R16, UR4, PT ;  /* 0x0000000410007c0c */ /* 0x000fe4000bf26270 */
[----:B------:R-:W-:Y:S02]  /*dd80*/  ISETP.GE.AND P4, PT, R64, UR4, PT ;  /* 0x0000000440007c0c */ /* 0x000fe4000bf86270 */
[----:B------:R-:W-:Y:S02]  /*dd90*/  ISETP.GE.AND P5, PT, R62, UR4, PT ;  /* 0x000000043e007c0c */ /* 0x000fe4000bfa6270 */
[----:B------:R-:W-:Y:S02]  /*dda0*/  ISETP.GE.AND P3, PT, R58, UR4, PT ;  /* 0x000000043a007c0c */ /* 0x000fe4000bf66270 */
[----:B------:R-:W-:-:S05]  /*ddb0*/  ISETP.GE.AND P2, PT, R157, UR4, PT ;  /* 0x000000049d007c0c */ /* 0x000fca000bf46270 */
[----:B0--3--:R-:W-:Y:S02]  /*ddc0*/  @!P1 IMAD.WIDE R4, R16, 0x4, R6 ;  /* 0x0000000410049825 */ /* 0x009fe400078e0206 */
        /* <DEDUP_REMOVED lines=13> */
[-C--:B0-----:R-:W-:Y:S01]  /*dea0*/  @!P1 LEA R4, P5, R156, R6.reuse, 0x2 ;  /* 0x000000069c049211 */ /* 0x081fe200078a10ff */
[----:B------:R2:W-:Y:S01]  /*deb0*/  @!P3 ST.E.64 desc[UR52][R12.64], R34 ;  /* 0x000000220c00b985 */ /* 0x0005e2000c101b34 */
[----:B-1----:R-:W-:-:S02]  /*dec0*/  @!P0 LEA R24, P6, R23, R6, 0x2 ;  /* 0x0000000617188211 */ /* 0x002fc400078c10ff */
        /* <DEDUP_REMOVED lines=11> */
.L_x_12842:
        /* <DEDUP_REMOVED lines=31> */
.L_x_12848:
        /* <DEDUP_REMOVED lines=56> */
.L_x_12850:
[----:B------:R-:W-:Y:S05]  /*e4f0*/  BSYNC B1 ;  /* 0x0000000000017941 */ /* 0x000fea0003800000 */
.L_x_12849:
[----:B------:R-:W-:-:S06]  /*e500*/  UISETP.GT.AND UP0, UPT, UR42, 0x1, UPT ;  /* 0x000000012a00788c */ /* 0x000fcc000bf04270 */
[----:B------:R-:W-:-:S13]  /*e510*/  PLOP3.LUT P0, PT, PT, PT, UP0, 0x80, 0x0 ;  /* 0x000000000000781c */ /* 0x000fda0003f0f008 */
[----:B------:R-:W-:Y:S05]  /*e520*/  @P0 BRA `(.L_x_12845) ;  /* 0x0000000400340947 */ /* 0x000fea0003800000 */
[----:B------:R-:W1:Y:S01]  /*e530*/  LDC R11, c[0x0][0xbe8] ;  /* 0x0002fa00ff0b7b82 */ /* 0x000e620000000800 */
[----:B------:R-:W-:Y:S01]  /*e540*/  SHF.R.S32.HI R6, RZ, 0x1f, R8 ;  /* 0x0000001fff067819 */ /* 0x000fe20000011408 */
[----:B------:R-:W-:Y:S01]  /*e550*/  ULDC.64 UR10, c[0x0][0xaa0] ;  /* 0x0002a800000a7ab9 */ /* 0x000fe20000000a00 */
[----:B------:R-:W-:Y:S01]  /*e560*/  SHF.R.S32.HI R13, RZ, 0x1f, R19 ;  /* 0x0000001fff0d7819 */ /* 0x000fe20000011413 */
[----:B------:R-:W-:Y:S01]  /*e570*/  UIMAD UR7, UR16, UR10, URZ ;  /* 0x0000000a100772a4 */ /* 0x000fe2000f8e023f */
[----:B------:R-:W-:Y:S01]  /*e580*/  LEA.HI R6, R6, R8, RZ, 0x3 ;  /* 0x0000000806067211 */ /* 0x000fe200078f18ff */
[----:B------:R-:W-:Y:S02]  /*e590*/  UIMAD.WIDE.U32 UR8, UR4, UR10, URZ ;  /* 0x0000000a040872a5 */ /* 0x000fe4000f8e003f */
[----:B------:R-:W-:Y:S01]  /*e5a0*/  UIMAD UR7, UR4, UR11, UR7 ;  /* 0x0000000b040772a4 */ /* 0x000fe2000f8e0207 */
[----:B------:R-:W-:Y:S02]  /*e5b0*/  SHF.R.S32.HI R6, RZ, 0x3, R6 ;  /* 0x00000003ff067819 */ /* 0x000fe40000011406 */
[----:B------:R-:W-:Y:S01]  /*e5c0*/  ULDC.64 UR10, c[0x0][0xae8] ;  /* 0x0002ba00000a7ab9 */ /* 0x000fe20000000a00 */
[----:B------:R-:W-:-:S02]  /*e5d0*/  UIADD3 UR9, UR9, UR7, URZ ;  /* 0x0000000709097290 */ /* 0x000fc4000fffe03f */
[----:B------:R-:W-:Y:S02]  /*e5e0*/  IMAD R2, R18, 0x30, R6 ;  /* 0x0000003012027824 */ /* 0x000fe400078e0206 */
[----:B------:R-:W-:Y:S01]  /*e5f0*/  UIMAD.WIDE.U32 UR8, UR39, UR10, UR8 ;  /* 0x0000000a270872a5 */ /* 0x000fe2000f8e0008 */
[----:B------:R-:W-:Y:S02]  /*e600*/  VIADD R30, R6, UR40 ;  /* 0x00000028061e7c36 */ /* 0x000fe40008000000 */
[----:B0-----:R-:W-:Y:S01]  /*e610*/  VIADD R4, R2, UR40 ;  /* 0x0000002802047c36 */ /* 0x001fe20008000000 */
[----:B------:R-:W-:-:S03]  /*e620*/  UIMAD UR9, UR39, UR11, UR9 ;  /* 0x0000000b270972a4 */ /* 0x000fc6000f8e0209 */
[----:B------:R-:W-:Y:S01]  /*e630*/  ULDC.64 UR10, c[0x0][0xaf0] ;  /* 0x0002bc00000a7ab9 */ /* 0x000fe20000000a00 */
[----:B-1----:R-:W-:Y:S01]  /*e640*/  ISETP.NE.AND P0, PT, R11, 0x1, PT ;  /* 0x000000010b00780c */ /* 0x002fe20003f05270 */
[----:B------:R-:W-:Y:S01]  /*e650*/  UIMAD UR37, UR37, UR10, URZ ;  /* 0x0000000a252572a4 */ /* 0x000fe2000f8e023f */
[----:B------:R-:W-:-:S03]  /*e660*/  IMAD.MOV.U32 R5, RZ, RZ, R4 ;  /* 0x000000ffff057224 */ /* 0x000fc600078e0004 */
        /* <DEDUP_REMOVED lines=27> */
[----:B-----5:R-:W-:Y:S02]  /*e820*/  IMAD R11, R0, R11, RZ ;  /* 0x0000000b000b7224 */ /* 0x020fe400078e02ff */
[----:B------:R-:W-:Y:S01]  /*e830*/  VIADD R0, R30, 0x30 ;  /* 0x000000301e007836 */ /* 0x000fe20000000000 */
        /* <DEDUP_REMOVED lines=28> */
.L_x_12845:
[----:B------:R-:W-:Y:S05]  /*ea00*/  BSYNC B0 ;  /* 0x0000000000007941 */ /* 0x000fea0003800000 */
.L_x_12841:
[----:B------:R-:W-:Y:S02]  /*ea10*/  ULDC UR4, c[0x0][0xc3c] ;  /* 0x00030f0000047ab9 */ /* 0x000fe40000000800 */
[----:B------:R-:W-:-:S13]  /*ea20*/  ISETP.GE.AND P0, PT, R31, UR4, PT ;  /* 0x000000041f007c0c */ /* 0x000fda000bf06270 */
[----:B------:R-:W-:Y:S05]  /*ea30*/  @!P0 BRA `(.L_x_12851) ;  /* 0xffffff2400208947 */ /* 0x000fea000383ffff */
[----:B------:R-:W-:Y:S05]  /*ea40*/  EXIT ;  /* 0x000000000000794d */ /* 0x000fea0003800000 */
.L_x_12801:
        /* <DEDUP_REMOVED lines=13> */
[----:B------:R-:W1:Y:S02]  /*eb20*/  LDS.128 R24, [UR4+0x132d0] ;  /* 0x0132d004ff187984 */ /* 0x000e640008000c00 */
[----:B-1----:R-:W-:Y:S01]  /*eb30*/  R2UR UR43, R27 ;  /* 0x000000001b2b72ca */ /* 0x002fe200000e0000 */
[----:B------:R-:W-:Y:S06]  /*eb40*/  BAR.ARV 0x4, 0x200 ;  /* 0x0108000000007b1d */ /* 0x000fec0000002000 */
[----:B------:R-:W-:Y:S08]  /*eb50*/  BRA `(.L_x_12853) ;  /* 0x0000000c00b87947 */ /* 0x000ff00003800000 */
.L_x_12852:
        /* <DEDUP_REMOVED lines=44> */
.L_x_12856:
        /* <DEDUP_REMOVED lines=39> */
.L_x_12854:
        /* <DEDUP_REMOVED lines=17> */
.L_x_12857:
        /* <DEDUP_REMOVED lines=61> */
.L_x_12858:
        /* <DEDUP_REMOVED lines=64> */
.L_x_12859:
[----:B------:R-:W-:-:S05]  /*f970*/  LOP3.LUT R25, RZ, R2, RZ, 0x33, !PT ;  /* 0x00000002ff197212 */ /* 0x000fca00078e33ff */
[----:B------:R-:W-:Y:S01]  /*f980*/  IMAD.IADD R25, R6, 0x1, R25 ;  /* 0x0000000106197824 */ /* 0x000fe200078e0219 */
[----:B------:R-:W-:Y:S06]  /*f990*/  BRA `(.L_x_12860) ;  /* 0x00000000000c7947 */ /* 0x000fec0003800000 */
.L_x_12855:
[----:B------:R-:W-:Y:S02]  /*f9a0*/  IMAD.MOV.U32 R24, RZ, RZ, R9 ;  /* 0x000000ffff187224 */ /* 0x000fe400078e0009 */
[----:B------:R-:W-:Y:S02]  /*f9b0*/  IMAD.MOV.U32 R25, RZ, RZ, RZ ;  /* 0x000000ffff197224 */ /* 0x000fe400078e00ff */
[----:B------:R-:W-:-:S07]  /*f9c0*/  IMAD.MOV.U32 R26, RZ, RZ, RZ ;  /* 0x000000ffff1a7224 */ /* 0x000fce00078e00ff */
.L_x_12860:
[----:B------:R-:W-:Y:S01]  /*f9d0*/  ISETP.NE.AND P0, PT, R0, RZ, PT ;  /* 0x000000ff0000720c */ /* 0x000fe20003f05270 */
[----:B------:R-:W-:-:S12]  /*f9e0*/  IMAD.U32 R27, RZ, RZ, UR43 ;  /* 0x0000002bff1b7e24 */ /* 0x000fd8000f8e00ff */
[----:B------:R-:W0:Y:S01]  /*f9f0*/  @!P0 S2R R3, SR_CgaCtaId ;  /* 0x0000000000038919 */ /* 0x000e220000008800 */
[----:B------:R-:W-:-:S04]  /*fa00*/  @!P0 MOV R0, 0x400 ;  /* 0x0000040000008802 */ /* 0x000fc80000000f00 */
[----:B0-----:R-:W-:-:S05]  /*fa10*/  @!P0 LEA R0, R3, R0, 0x18 ;  /* 0x0000000003008211 */ /* 0x001fca00078ec0ff */
[----:B------:R1:W-:Y:S01]  /*fa20*/  @!P0 STS.128 [R0+0x132d0], R24 ;  /* 0x0132d01800008388 */ /* 0x0003e20000000c00 */
[----:B------:R-:W-:Y:S06]  /*fa30*/  BAR.ARV 0x5, 0x200 ;  /* 0x0148000000007b1d */ /* 0x000fec0000002000 */
.L_x_12853:
        /* <DEDUP_REMOVED lines=17> */
[----:B---3--:R-:W-:-:S06]  /*fb50*/  ULEA UR4, UR5, UR4, 0x18 ;  /* 0x0000000405047291 */ /* 0x008fcc000f8ec03f */
[----:B------:R-:W-:Y:S01]  /*fb60*/  IMAD.U32 R16, RZ, RZ, UR4 ;  /* 0x00000004ff107e24 */ /* 0x000fe2000f8e00ff */
[C---:B--2---:R-:W-:Y:S01]  /*fb70*/  LOP3.LUT R10, R11.reuse, 0x7f, RZ, 0xc0, !PT ;  /* 0x0000007f0b0a7812 */ /* 0x044fe200078ec0ff */
[C---:B------:R-:W-:Y:S01]  /*fb80*/  IMAD.SHL.U32 R29, R11.reuse, 0x40, RZ ;  /* 0x000000400b1d7824 */ /* 0x040fe200078e00ff */
[----:B------:R-:W-:Y:S01]  /*fb90*/  SHF.R.U32.HI R3, RZ, 0x1, R11 ;  /* 0x00000001ff037819 */ /* 0x000fe2000001160b */
[----:B------:R-:W-:Y:S02]  /*fba0*/  IMAD.SHL.U32 R2, R11, 0x10, RZ ;  /* 0x000000100b027824 */ /* 0x000fe400078e00ff */
[----:B------:R-:W-:Y:S01]  /*fbb0*/  IMAD.SHL.U32 R6, R10, 0x10, RZ ;  /* 0x000000100a067824 */ /* 0x000fe200078e00ff */
[----:B------:R-:W-:Y:S01]  /*fbc0*/  LOP3.LUT R4, R29, 0x180, RZ, 0xc0, !PT ;  /* 0x000001801d047812 */ /* 0x000fe200078ec0ff */
[C---:B------:R-:W-:Y:S01]  /*fbd0*/  IMAD.SHL.U32 R8, R11.reuse, 0x2, RZ ;  /* 0x000000020b087824 */ /* 0x040fe200078e00ff */
[----:B------:R-:W-:Y:S01]  /*fbe0*/  LOP3.LUT R5, R2, 0x1b0, RZ, 0xc0, !PT ;  /* 0x000001b002057812 */ /* 0x000fe200078ec0ff */
[----:B01----:R-:W-:Y:S01]  /*fbf0*/  IMAD.SHL.U32 R0, R11, 0x20, RZ ;  /* 0x000000200b007824 */ /* 0x003fe200078e00ff */
        /* <DEDUP_REMOVED lines=19> */
.L_x_12929:
[----:B------:R-:W-:Y:S01]  /*fd30*/  ULDC.64 UR4, c[0x0][0xc88] ;  /* 0x0003220000047ab9 */ /* 0x000fe20000000a00 */
[----:B------:R-:W-:Y:S01]  /*fd40*/  ULDC.64 UR6, c[0x0][0xa08] ;  /* 0x0002820000067ab9 */ /* 0x000fe20000000a00 */
[----:B------:R-:W-:-:S06]  /*fd50*/  UIMAD.WIDE UR4, UR43, 0x4, UR4 ;  /* 0x000000042b0478a5 */ /* 0x000fcc000f8e0204 */
[----:B------:R-:W-:Y:S02]  /*fd60*/  IMAD.U32 R2, RZ, RZ, UR4 ;  /* 0x00000004ff027e24 */ /* 0x000fe4000f8e00ff */
[----:B0-----:R-:W-:Y:S01]  /*fd70*/  IMAD.U32 R3, RZ, RZ, UR5 ;  /* 0x00000005ff037e24 */ /* 0x001fe2000f8e00ff */
[----:B------:R-:W-:-:S04]  /*fd80*/  ULDC.64 UR4, c[0x0][0xa28] ;  /* 0x00028a0000047ab9 */ /* 0x000fc80000000a00 */
[----:B--2---:R-:W2:Y:S01]  /*fd90*/  LDG.E R2, desc[UR52][R2.64] ;  /* 0x0000003402027981 */ /* 0x004ea2000c1e1900 */
[----:B------:R-:W-:-:S04]  /*fda0*/  UISETP.NE.U32.AND UP0, UPT, UR4, URZ, UPT ;  /* 0x0000003f0400728c */ /* 0x000fc8000bf05070 */
[----:B------:R-:W-:-:S06]  /*fdb0*/  UISETP.NE.AND.EX UP0, UPT, UR5, URZ, UPT, UP0 ;  /* 0x0000003f0500728c */ /* 0x000fcc000bf05300 */
[----:B------:R-:W-:Y:S01]  /*fdc0*/  PLOP3.LUT P2, PT, PT, PT, UP0, 0x80, 0x0 ;  /* 0x000000000000781c */ /* 0x000fe20003f4f008 */
[----:B-1----:R-:W0:Y:S01]  /*fdd0*/  LDC R10, c[0x0][0x288] ;  /* 0x0000a200ff0a7b82 */ /* 0x002e220000000800 */
        /* <DEDUP_REMOVED lines=19> */
[----:B-1----:R-:W-:Y:S02]  /*ff10*/  IMAD.U32 R2, RZ, RZ, UR4 ;  /* 0x00000004ff027e24 */ /* 0x002fe4000f8e00ff */
[----:B------:R-:W-:Y:S01]  /*ff20*/  IMAD.U32 R3, RZ, RZ, UR5 ;  /* 0x00000005ff037e24 */ /* 0x000fe2000f8e00ff */
[----:B------:R-:W-:Y:S01]  /*ff30*/  ULDC.64 UR4, c[0x0][0xa18] ;  /* 0x0002860000047ab9 */ /* 0x000fe20000000a00 */
[----:B------:R-:W-:Y:S01]  /*ff40*/  IMAD.U32 R5, RZ, RZ, UR7 ;  /* 0x00000007ff057e24 */ /* 0x000fe2000f8e00ff */
[----:B------:R-:W-:Y:S02]  /*ff50*/  UISETP.NE.U32.AND UP0, UPT, UR4, URZ, UPT ;  /* 0x0000003f0400728c */ /* 0x000fe4000bf05070 */
[----:B------:R-:W5:Y:S02]  /*ff60*/  @P1 LDG.E R9, desc[UR52][R2.64] ;  /* 0x0000003402091981 */ /* 0x000f64000c1e1900 */
[----:B------:R-:W-:-:S02]  /*ff70*/  UISETP.NE.AND.EX UP0, UPT, UR5, URZ, UPT, UP0 ;  /* 0x0000003f0500728c */ /* 0x000fc4000bf05300 */
[----:B----4-:R-:W5:Y:S04]  /*ff80*/  @P0 LDG.E R0, desc[UR52][R4.64] ;  /* 0x0000003404000981 */ /* 0x010f68000c1e1900 */
[----:B------:R-:W-:-:S05]  /*ff90*/  PLOP3.LUT P3, PT, PT, PT, UP0, 0x80, 0x0 ;  /* 0x000000000000781c */ /* 0x000fca0003f6f008 */
[----:B------:R-:W-:-:S04]  /*ffa0*/  @UP0 UIADD3 UR4, UP1, UR47, UR4, URZ ;  /* 0x000000042f040290 */ /* 0x000fc8000ff3e03f */
[----:B------:R-:W-:Y:S02]  /*ffb0*/  @UP0 UIADD3.X UR5, UR48, UR5, URZ, UP1, !UPT ;  /* 0x0000000530050290 */ /* 0x000fe40008ffe43f */
[----:B------:R-:W-:-:S04]  /*ffc0*/  IMAD.U32 R6, RZ, RZ, UR4 ;  /* 0x00000004ff067e24 */ /* 0x000fc8000f8e00ff */
[----:B------:R-:W-:-:S05]  /*ffd0*/  IMAD.U32 R7, RZ, RZ, UR5 ;  /* 0x00000005ff077e24 */ /* 0x000fca000f8e00ff */
[----:B0--3--:R0:W3:Y:S01]  /*ffe0*/  @P3 LDG.E R10, desc[UR52][R6.64] ;  /* 0x00000034060a3981 */ /* 0x0090e2000c1e1900 */
[----:B------:R-:W-:Y:S01]  /*fff0*/  UMOV UR4, URZ ;  /* 0x0000003f00047c82 */ /* 0x000fe20008000000 */
[----:B0-----:R-:W0:Y:S01]  /*10000*/  LDC.64 R6, c[0x0][0x418] ;  /* 0x00010600ff067b82 */ /* 0x001e220000000a00 */
[----:B--2---:R-:W-:Y:S02]  /*10010*/  @P2 R2UR UR4, R8 ;  /* 0x00000000080422ca */ /* 0x004fe400000e0000 */
[----:B0-----:R-:W-:Y:S01]  /*10020*/  ISETP.NE.U32.AND P2, PT, R6, RZ, PT ;  /* 0x000000ff0600720c */ /* 0x001fe20003f45070 */
[----:B---3--:R0:W-:Y:S01]  /*10030*/  STL [R1], R10 ;  /* 0x0000000a01007387 */ /* 0x0081e20000100800 */
[----:B------:R-:W-:Y:S11]  /*10040*/  @P3 BRA `(.L_x_12862) ;  /* 0x0000000000143947 */ /* 0x000ff60003800000 */
[----:B------:R-:W-:Y:S05]  /*10050*/  @!P1 BRA `(.L_x_12862) ;  /* 0x0000000000109947 */ /* 0x000fea0003800000 */
[----:B------:R-:W0:Y:S04]  /*10060*/  LDG.E R11, desc[UR52][R2.64] ;  /* 0x00000034020b7981 */ /* 0x000e28000c1e1900 */
[----:B------:R-:W0:Y:S02]  /*10070*/  LDG.E R6, desc[UR52][R2.64+0x4] ;  /* 0x0000043402067981 */ /* 0x000e24000c1e1900 */
[----:B0-----:R-:W-:-:S05]  /*10080*/  IMAD.IADD R10, R6, 0x1, -R11 ;  /* 0x00000001060a7824 */ /* 0x001fca00078e0a0b */
[----:B------:R1:W-:Y:S02]  /*10090*/  STL [R1], R10 ;  /* 0x0000000a01007387 */ /* 0x0003e40000100800 */
.L_x_12862:
        /* <DEDUP_REMOVED lines=12> */
[C---:B------:R-:W-:Y:S02]  /*10160*/  LOP3.LUT R2, R26.reuse, 0xff000000, RZ, 0xc0, !PT ;  /* 0xff0000001a027812 */ /* 0x040fe400078ec0ff */
        /* <DEDUP_REMOVED lines=14> */
.L_x_12863:
[----:B------:R-:W-:Y:S05]  /*10250*/  @!P0 BRA `(.L_x_12864) ;  /* 0x00000000000c8947 */ /* 0x000fea0003800000 */
[----:B------:R-:W2:Y:S04]  /*10260*/  LDG.E R3, desc[UR52][R4.64] ;  /* 0x0000003404037981 */ /* 0x000ea8000c1e1900 */
[----:B------:R-:W2:Y:S02]  /*10270*/  LDG.E R2, desc[UR52][R4.64+0x4] ;  /* 0x0000043404027981 */ /* 0x000ea4000c1e1900 */
[----:B--2---:R-:W-:-:S07]  /*10280*/  IMAD.IADD R2, R2, 0x1, -R3 ;  /* 0x0000000102027824 */ /* 0x004fce00078e0a03 */
.L_x_12864:
[----:B--2---:R-:W2:Y:S01]  /*10290*/  LDC R3, c[0x0][0x448] ;  /* 0x00011200ff037b82 */ /* 0x004ea20000000800 */
[----:B------:R-:W-:Y:S02]  /*102a0*/  LOP3.LUT R23, R0, 0xff, RZ, 0xc0, !PT ;  /* 0x000000ff00177812 */ /* 0x000fe400078ec0ff */
[----:B--2---:R-:W-:Y:S01]  /*102b0*/  ISETP.NE.AND P0, PT, R3, 0x1, PT ;  /* 0x000000010300780c */ /* 0x004fe20003f05270 */
[----:B------:R-:W-:-:S04]  /*102c0*/  IMAD R3, R25, 0xc0, RZ ;  /* 0x000000c019037824 */ /* 0x000fc800078e02ff */
[----:B------:R-:W-:-:S08]  /*102d0*/  VIADD R3, R3, 0xbf ;  /* 0x000000bf03037836 */ /* 0x000fd00000000000 */
[----:B------:R-:W2:Y:S08]  /*102e0*/  @P0 LDC R4, c[0x0][0x44c] ;  /* 0x00011300ff040b82 */ /* 0x000eb00000000800 */
[----:B------:R-:W3:Y:S01]  /*102f0*/  @P0 LDC R5, c[0x0][0x450] ;  /* 0x00011400ff050b82 */ /* 0x000ee20000000800 */
[----:B--2---:R-:W-:-:S05]  /*10300*/  @P0 IMAD.HI.U32 R4, R3, R4, RZ ;  /* 0x0000000403040227 */ /* 0x004fca00078e00ff */
[----:B---3--:R-:W-:Y:S01]  /*10310*/  @P0 SHF.R.U32.HI R3, RZ, R5, R4 ;  /* 0x00000005ff030219 */ /* 0x008fe20000011604 */
[----:B-----5:R-:W-:-:S04]  /*10320*/  VIADD R4, R2, -UR4 ;  /* 0x8000000402047c36 */ /* 0x020fc80008000000 */
[C---:B------:R-:W-:Y:S01]  /*10330*/  VIADD R2, R4.reuse, 0x9f ;  /* 0x0000009f04027836 */ /* 0x040fe20000000000 */
[----:B------:R-:W-:-:S03]  /*10340*/  IADD3 R4, R4, 0xa0, -R10 ;  /* 0x000000a004047810 */ /* 0x000fc60007ffe80a */
[----:B------:R-:W-:-:S04]  /*10350*/  IMAD.HI R2, R2, 0x66666667, RZ ;  /* 0x6666666702027827 */ /* 0x000fc800078e02ff */
[----:B------:R-:W-:-:S04]  /*10360*/  IMAD.IADD R3, R4, 0x1, R3 ;  /* 0x0000000104037824 */ /* 0x000fc800078e0203 */
[----:B------:R-:W-:Y:S01]  /*10370*/  IMAD.HI R4, R3, 0x66666667, RZ ;  /* 0x6666666703047827 */ /* 0x000fe200078e02ff */
[----:B------:R-:W-:-:S04]  /*10380*/  SHF.R.U32.HI R3, RZ, 0x1f, R2 ;  /* 0x0000001fff037819 */ /* 0x000fc80000011602 */
[----:B------:R-:W-:Y:S02]  /*10390*/  SHF.R.U32.HI R5, RZ, 0x1f, R4 ;  /* 0x0000001fff057819 */ /* 0x000fe40000011604 */
[----:B------:R-:W-:Y:S02]  /*103a0*/  LEA.HI.SX32 R3, R2, R3, 0x1a ;  /* 0x0000000302037211 */ /* 0x000fe400078fd2ff */
[----:B------:R-:W-:Y:S02]  /*103b0*/  LEA.HI.SX32 R4, R4, R5, 0x1a ;  /* 0x0000000504047211 */ /* 0x000fe400078fd2ff */
[----:B------:R-:W-:Y:S01]  /*103c0*/  SHF.R.U32.HI R5, RZ, 0x10, R0 ;  /* 0x00000010ff057819 */ /* 0x000fe20000011600 */
[----:B------:R-:W-:Y:S01]  /*103d0*/  IMAD.MOV.U32 R0, RZ, RZ, RZ ;  /* 0x000000ffff007224 */ /* 0x000fe200078e00ff */
[----:B------:R-:W-:Y:S02]  /*103e0*/  VIMNMX R4, R3, R4, PT ;  /* 0x0000000403047248 */ /* 0x000fe40003fe0100 */
[----:B------:R-:W-:-:S02]  /*103f0*/  ISETP.NE.AND P0, PT, R5, RZ, PT ;  /* 0x000000ff0500720c */ /* 0x000fc40003f05270 */
[----:B------:R-:W-:-:S11]  /*10400*/  ISETP.GE.AND P1, PT, R4, 0x1, PT ;  /* 0x000000010400780c */ /* 0x000fd60003f26270 */
[----:B------:R-:W2:Y:S02]  /*10410*/  @!P0 LDC R5, c[0x0][0x9f0] ;  /* 0x00027c00ff058b82 */ /* 0x000ea40000000800 */
[----:B------:R-:W-:Y:S05]  /*10420*/  @!P1 BRA `(.L_x_12865) ;  /* 0x0000000000689947 */ /* 0x000fea0003800000 */
[-C--:B--2---:R-:W-:Y:S01]  /*10430*/  IABS R0, R5.reuse ;  /* 0x0000000500007213 */ /* 0x084fe20000000000 */
[----:B------:R-:W-:Y:S01]  /*10440*/  IMAD.MOV.U32 R2, RZ, RZ, RZ ;  /* 0x000000ffff027224 */ /* 0x000fe200078e00ff */
[----:B------:R-:W-:Y:S02]  /*10450*/  IABS R8, R5 ;  /* 0x0000000500087213 */ /* 0x000fe40000000000 */
[----:B------:R-:W2:Y:S08]  /*10460*/  I2F.RP R6, R0 ;  /* 0x0000000000067306 */ /* 0x000eb00000209400 */
[----:B--2---:R-:W2:Y:S02]  /*10470*/  MUFU.RCP R6, R6 ;  /* 0x0000000600067308 */ /* 0x004ea40000001000 */
[----:B--2---:R-:W-:-:S06]  /*10480*/  VIADD R3, R6, 0xffffffe ;  /* 0x0ffffffe06037836 */ /* 0x004fcc0000000000 */
[----:B------:R-:W2:Y:S02]  /*10490*/  F2I.FTZ.U32.TRUNC.NTZ R3, R3 ;  /* 0x0000000300037305 */ /* 0x000ea4000021f000 */
[----:B--2---:R-:W-:-:S04]  /*104a0*/  IMAD.MOV R7, RZ, RZ, -R3 ;  /* 0x000000ffff077224 */ /* 0x004fc800078e0a03 */
[----:B------:R-:W-:-:S04]  /*104b0*/  IMAD R7, R7, R0, RZ ;  /* 0x0000000007077224 */ /* 0x000fc800078e02ff */
[----:B------:R-:W-:Y:S01]  /*104c0*/  IMAD.HI.U32 R7, R3, R7, R2 ;  /* 0x0000000703077227 */ /* 0x000fe200078e0002 */
[----:B------:R-:W-:-:S03]  /*104d0*/  IADD3 R2, R5, -0x1, R4 ;  /* 0xffffffff05027810 */ /* 0x000fc60007ffe004 */
[----:B------:R-:W-:Y:S01]  /*104e0*/  IMAD.MOV R3, RZ, RZ, -R8 ;  /* 0x000000ffff037224 */ /* 0x000fe200078e0a08 */
        /* <DEDUP_REMOVED lines=14> */
.L_x_12865:
[-C--:B------:R-:W-:Y:S01]  /*105d0*/  IMAD R23, R23, R0.reuse, RZ ;  /* 0x0000000017177224 */ /* 0x080fe200078e02ff */
[----:B------:R-:W-:Y:S04]  /*105e0*/  BSSY B7, `(.L_x_12866) ;  /* 0x000029a000077945 */ /* 0x000fe80003800000 */
[----:B------:R-:W-:-:S04]  /*105f0*/  VIADDMNMX R2, R23, R0, R4, PT ;  /* 0x0000000017027246 */ /* 0x000fc80003800104 */
[----:B------:R-:W-:Y:S01]  /*10600*/  ISETP.GT.AND P0, PT, R2, R23, PT ;  /* 0x000000170200720c */ /* 0x000fe20003f04270 */
[----:B------:R3:W-:-:S12]  /*10610*/  STL [R1+0x4], R2 ;  /* 0x0000040201007387 */ /* 0x0007d80000100800 */
[----:B---3--:R-:W-:Y:S05]  /*10620*/  @P0 BRA `(.L_x_12867) ;  /* 0x0000000000440947 */ /* 0x008fea0003800000 */
[----:B------:R-:W3:Y:S02]  /*10630*/  S2R R2, SR_TID.X ;  /* 0x0000000000027919 */ /* 0x000ee40000002100 */
[----:B---3--:R-:W-:-:S04]  /*10640*/  LOP3.LUT R2, R2, 0x7f, RZ, 0xc0, !PT ;  /* 0x0000007f02027812 */ /* 0x008fc800078ec0ff */
[----:B------:R-:W-:-:S13]  /*10650*/  ISETP.NE.AND P0, PT, R2, RZ, PT ;  /* 0x000000ff0200720c */ /* 0x000fda0003f05270 */
[----:B------:R-:W-:Y:S05]  /*10660*/  @P0 BRA `(.L_x_12868) ;  /* 0x0000002800440947 */ /* 0x000fea0003800000 */
[----:B--2---:R-:W2:Y:S01]  /*10670*/  S2R R5, SR_LANEID ;  /* 0x0000000000057919 */ /* 0x004ea20000000000 */
        /* <DEDUP_REMOVED lines=10> */
[----:B---3--:R-:W-:Y:S01]  /*10720*/  IADD3 R24, R0, UR41, R7 ;  /* 0x0000002900187c10 */ /* 0x008fe2000fffe007 */
[----:B------:R-:W-:Y:S06]  /*10730*/  BRA `(.L_x_12868) ;  /* 0x0000002800107947 */ /* 0x000fec0003800000 */
.L_x_12867:
        /* <DEDUP_REMOVED lines=13> */
[----:B01----:R-:W-:Y:S02]  /*10810*/  IMAD.U32 R10, RZ, RZ, UR4 ;  /* 0x00000004ff0a7e24 */ /* 0x003fe4000f8e00ff */
[----:B------:R-:W-:Y:S02]  /*10820*/  IMAD.U32 R11, RZ, RZ, UR5 ;  /* 0x00000005ff0b7e24 */ /* 0x000fe4000f8e00ff */
[----:B------:R-:W-:Y:S02]  /*10830*/  IMAD.MOV.U32 R8, RZ, RZ, 0x70 ;  /* 0x00000070ff087424 */ /* 0x000fe400078e00ff */
[----:B------:R-:W-:Y:S02]  /*10840*/  IMAD.MOV.U32 R12, RZ, RZ, 0x1 ;  /* 0x00000001ff0c7424 */ /* 0x000fe400078e00ff */
[----:B------:R-:W-:-:S07]  /*10850*/  IMAD.MOV.U32 R13, RZ, RZ, RZ ;  /* 0x000000ffff0d7224 */ /* 0x000fce00078e00ff */
[----:B------:R-:W-:-:S07]  /*10860*/  LEPC R20, `(.L_x_12870) ;  /* 0x000000001014794e */ /* 0x000fce0000000000 */
[----:B---3--:R-:W-:Y:S05]  /*10870*/  CALL.ABS.NOINC R2 ;  /* 0x0000000002007343 */ /* 0x008fea0003c00000 */
.L_x_12870:
[----:B------:R-:W-:Y:S05]  /*10880*/  BSYNC B6 ;  /* 0x0000000000067941 */ /* 0x000fea0003800000 */
.L_x_12869:
        /* <DEDUP_REMOVED lines=21> */
.L_x_12872:
[----:B------:R-:W-:Y:S05]  /*109e0*/  BSYNC B6 ;  /* 0x0000000000067941 */ /* 0x000fea0003800000 */
.L_x_12871:
        /* <DEDUP_REMOVED lines=20> */
.L_x_12874:
[----:B------:R-:W-:Y:S05]  /*10b30*/  BSYNC B6 ;  /* 0x0000000000067941 */ /* 0x000fea0003800000 */
.L_x_12873:
        /* <DEDUP_REMOVED lines=19> */
.L_x_12876:
[----:B------:R-:W-:Y:S05]  /*10c70*/  BSYNC B6 ;  /* 0x0000000000067941 */ /* 0x000fea0003800000 */
.L_x_12875:
        /* <DEDUP_REMOVED lines=10> */
[----:B------:R4:W5:Y:S02]  /*10d20*/  @P0 LDG.E R22, desc[UR52][R2.64] ;  /* 0x0000003402160981 */ /* 0x000964000c1e1900 */
[----:B----4-:R-:W4:Y:S01]  /*10d30*/  LDC.64 R2, c[0x0][0x418] ;  /* 0x00010600ff027b82 */ /* 0x010f220000000a00 */
[----:B---3--:R-:W-:-:S04]  /*10d40*/  SHF.R.U32.HI R20, RZ, 0x5, R17 ;  /* 0x00000005ff147819 */ /* 0x008fc80000011611 */
[----:B------:R-:W-:Y:S02]  /*10d50*/  LOP3.LUT R20, R20, 0x3, RZ, 0xc0, !PT ;  /* 0x0000000314147812 */ /* 0x000fe400078ec0ff */
[----:B----4-:R-:W-:Y:S01]  /*10d60*/  LOP3.LUT P0, RZ, R2, UR4, RZ, 0xfc, !PT ;  /* 0x0000000402ff7c12 */ /* 0x010fe2000f80fcff */
[----:B------:R-:W-:-:S03]  /*10d70*/  UMOV UR4, 0xffffffff ;  /* 0xffffffff00047882 */ /* 0x000fc60000000000 */
[----:B------:R-:W-:Y:S02]  /*10d80*/  LOP3.LUT P0, RZ, R3, UR5, RZ, 0xfc, P0 ;  /* 0x0000000503ff7c12 */ /* 0x000fe4000800fcff */
[----:B-----5:R-:W-:Y:S02]  /*10d90*/  SHF.R.S32.HI R26, RZ, 0x1f, R22 ;  /* 0x0000001fff1a7819 */ /* 0x020fe40000011416 */
[----:B------:R-:W-:Y:S01]  /*10da0*/  SEL R17, R22, RZ, !P0 ;  /* 0x000000ff16117207 */ /* 0x000fe20004000000 */
[----:B------:R-:W-:Y:S08]  /*10db0*/  BRA.DIV UR4, `(.L_x_12877) ;  /* 0x0000003a040c7947 */ /* 0x000ff0000b800000 */
[----:B------:R3:W4:Y:S02]  /*10dc0*/  SHFL.IDX PT, R14, R20, RZ, 0x1f ;  /* 0x00001fff140e7589 */ /* 0x00072400000e0000 */
.L_x_12948:
[----:B----4-:R-:W-:Y:S02]  /*10dd0*/  ISETP.NE.AND P0, PT, R14, RZ, PT ;  /* 0x000000ff0e00720c */ /* 0x010fe40003f05270 */
[----:B------:R-:W-:-:S04]  /*10de0*/  PLOP3.LUT P1, PT, PT, PT, PT, 0x8, 0x0 ;  /* 0x000000000000781c */ /* 0x000fc80003f2e170 */
[----:B------:R-:W-:-:S07]  /*10df0*/  P2R R27, PR, RZ, 0x2 ;  /* 0x00000002ff1b7803 */ /* 0x000fce0000000000 */
[----:B------:R-:W-:Y:S05]  /*10e00*/  @P0 BRA `(.L_x_12878) ;  /* 0x0000000400480947 */ /* 0x000fea0003800000 */
[----:B------:R-:W4:Y:S01]  /*10e10*/  LDL R0, [R1+0x4] ;  /* 0x0000040001007983 */ /* 0x000f220000100800 */
[----:B------:R-:W-:Y:S01]  /*10e20*/  UMOV UR4, 0xffffffff ;  /* 0xffffffff00047882 */ /* 0x000fe20000000000 */
[----:B----4-:R-:W-:Y:S02]  /*10e30*/  VIADD R0, R0, 0xffffffff ;  /* 0xffffffff00007836 */ /* 0x010fe40000000000 */
[----:B------:R-:W-:Y:S05]  /*10e40*/  BRA.DIV UR4, `(.L_x_12879) ;  /* 0x0000003a04087947 */ /* 0x000fea000b800000 */
[----:B------:R-:W-:-:S13]  /*10e50*/  ELECT P6, URZ, PT ;  /* 0x00000000003f782f */ /* 0x000fda00038c0000 */
.L_x_12951:
[----:B------:R-:W-:Y:S05]  /*10e60*/  @!P6 BRA `(.L_x_12878) ;  /* 0x000000040030e947 */ /* 0x000fea0003800000 */
[----:B------:R-:W-:-:S04]  /*10e70*/  ISETP.NE.U32.AND P0, PT, R2, RZ, PT ;  /* 0x000000ff0200720c */ /* 0x000fc80003f05070 */
[----:B------:R-:W-:-:S13]  /*10e80*/  ISETP.NE.AND.EX P0, PT, R3, RZ, PT, P0 ;  /* 0x000000ff0300720c */ /* 0x000fda0003f05300 */
[----:B------:R-:W-:Y:S05]  /*10e90*/  @!P0 BRA `(.L_x_12880) ;  /* 0x0000000000448947 */ /* 0x000fea0003800000 */
[----:B------:R-:W4:Y:S01]  /*10ea0*/  LDC R7, c[0x0][0x43c] ;  /* 0x00010f00ff077b82 */ /* 0x000f220000000800 */
[----:B------:R-:W-:Y:S01]  /*10eb0*/  ULDC.64 UR4, c[0x0][0x428] ;  /* 0x00010a0000047ab9 */ /* 0x000fe20000000a00 */
[----:B----4-:R-:W-:-:S13]  /*10ec0*/  ISETP.NE.AND P0, PT, R7, 0x1, PT ;  /* 0x000000010700780c */ /* 0x010fda0003f05270 */
[----:B--2---:R-:W2:Y:S02]  /*10ed0*/  @P0 LDC.64 R4, c[0x0][0x440] ;  /* 0x00011000ff040b82 */ /* 0x004ea40000000a00 */
        /* <DEDUP_REMOVED lines=13> */
.L_x_12880:
[----:B----4-:R-:W4:Y:S01]  /*10fb0*/  S2R R2, SR_TID.X ;  /* 0x0000000000027919 */ /* 0x010f220000002100 */
[----:B------:R-:W-:Y:S02]  /*10fc0*/  SHF.L.U32 R3, R19, 0x1f, RZ ;  /* 0x0000001f13037819 */ /* 0x000fe400000006ff */
[----:B----4-:R-:W-:Y:S01]  /*10fd0*/  LOP3.LUT R4, R2, 0x7f, RZ, 0xc0, !PT ;  /* 0x0000007f02047812 */ /* 0x010fe200078ec0ff */
[----:B------:R-:W-:-:S03]  /*10fe0*/  IMAD R2, R18, 0x8, R16 ;  /* 0x0000000812027824 */ /* 0x000fc600078e0210 */
[----:B------:R-:W-:Y:S01]  /*10ff0*/  ISETP.NE.AND P1, PT, R4, RZ, PT ;  /* 0x000000ff0400720c */ /* 0x000fe20003f25270 */
[----:B------:R-:W4:Y:S02]  /*11000*/  SYNCS.PHASECHK.TRANS64.TRYWAIT P0, [R2+URZ+0x13280], R3 ;  /* 0x01328003020075a7 */ /* 0x000f24000800017f */
[----:B----4-:R-:W-:Y:S10]  /*11010*/  @!P0 BRA `(.L_x_12881) ;  /* 0x0000003400b48947 */ /* 0x010ff40003800000 */
.L_x_12952:
[----:B------:R-:W-:Y:S05]  /*11020*/  @P1 BRA `(.L_x_12882) ;  /* 0x00000000001c1947 */ /* 0x000fea0003800000 */
[----:B------:R-:W0:Y:S01]  /*11030*/  S2R R4, SR_TID.X ;  /* 0x0000000000047919 */ /* 0x000e220000002100 */
[----:B--2---:R-:W-:-:S04]  /*11040*/  IMAD.MOV.U32 R5, RZ, RZ, 0x2800 ;  /* 0x00002800ff057424 */ /* 0x004fc800078e00ff */
[----:B------:R2:W-:Y:S01]  /*11050*/  SYNCS.ARRIVE.TRANS64 RZ, [R2+URZ+0x13270], R5 ;  /* 0x0132700502ff79a7 */ /* 0x0005e2000800003f */
[----:B0-----:R-:W-:-:S04]  /*11060*/  LOP3.LUT R4, R4, 0x1f, RZ, 0xc0, !PT ;  /* 0x0000001f04047812 */ /* 0x001fc800078ec0ff */
[----:B------:R-:W-:-:S13]  /*11070*/  ISETP.NE.AND P0, PT, R4, RZ, PT ;  /* 0x000000ff0400720c */ /* 0x000fda0003f05270 */
[----:B--2---:R-:W-:Y:S05]  /*11080*/  @!P0 BRA `(.L_x_12882) ;  /* 0x0000000000048947 */ /* 0x004fea0003800000 */
[----:B------:R-:W-:Y:S01]  /*11090*/  BPT.TRAP 0x1 ;  /* 0x000000040000795c */ /* 0x000fe20000300000 */
.L_x_12882:
[----:B------:R-:W-:Y:S01]  /*110a0*/  IMAD R4, R18, 0x2800, R16 ;  /* 0x0000280012047824 */ /* 0x000fe200078e0210 */
[----:B------:R-:W-:Y:S01]  /*110b0*/  R2UR UR33, R2 ;  /* 0x00000000022172ca */ /* 0x000fe200000e0000 */
[----:B--2---:R-:W-:Y:S01]  /*110c0*/  IMAD.MOV.U32 R5, RZ, RZ, 0xa0 ;  /* 0x000000a0ff057424 */ /* 0x004fe200078e00ff */
        /* <DEDUP_REMOVED lines=12> */
[----:B------:R-:W0:Y:S02]  /*11190*/  SYNCS.PHASECHK.TRANS64.TRYWAIT P0, [R2+URZ+0x13240], R3 ;  /* 0x01324003020075a7 */ /* 0x000e24000800017f */
[----:B0-2---:R-:W-:Y:S05]  /*111a0*/  @!P0 BRA `(.L_x_12883) ;  /* 0x0000003400648947 */ /* 0x005fea0003800000 */
.L_x_12953:
[----:B------:R-:W-:Y:S05]  /*111b0*/  @P1 BRA `(.L_x_12884) ;  /* 0x00000000001c1947 */ /* 0x000fea0003800000 */
[----:B------:R-:W2:Y:S01]  /*111c0*/  S2R R5, SR_TID.X ;  /* 0x0000000000057919 */ /* 0x000ea20000002100 */
[----:B0---4-:R-:W-:-:S04]  /*111d0*/  IMAD.MOV.U32 R3, RZ, RZ, 0x2800 ;  /* 0x00002800ff037424 */ /* 0x011fc800078e00ff */
[----:B------:R0:W-:Y:S01]  /*111e0*/  SYNCS.ARRIVE.TRANS64 RZ, [R2+URZ+0x13230], R3 ;  /* 0x0132300302ff79a7 */ /* 0x0001e2000800003f */
[----:B--2---:R-:W-:-:S04]  /*111f0*/  LOP3.LUT R5, R5, 0x1f, RZ, 0xc0, !PT ;  /* 0x0000001f05057812 */ /* 0x004fc800078ec0ff */
[----:B------:R-:W-:-:S13]  /*11200*/  ISETP.NE.AND P0, PT, R5, RZ, PT ;  /* 0x000000ff0500720c */ /* 0x000fda0003f05270 */
[----:B0-----:R-:W-:Y:S05]  /*11210*/  @!P0 BRA `(.L_x_12884) ;  /* 0x0000000000048947 */ /* 0x001fea0003800000 */
[----:B------:R-:W-:Y:S01]  /*11220*/  BPT.TRAP 0x1 ;  /* 0x000000040000795c */ /* 0x000fe20000300000 */
.L_x_12884:
        /* <DEDUP_REMOVED lines=10> */
[----:B------:R-:W-:-:S03]  /*112d0*/  PLOP3.LUT P0, PT, PT, PT, PT, 0x80, 0x0 ;  /* 0x000000000000781c */ /* 0x000fc60003f0f070 */
[----:B------:R-:W-:Y:S01]  /*112e0*/  UIADD3 UR8, UR8, 0xe000, URZ ;  /* 0x0000e00008087890 */ /* 0x000fe2000fffe03f */
[----:B------:R-:W-:Y:S01]  /*112f0*/  P2R R27, PR, RZ, 0x1 ;  /* 0x00000001ff1b7803 */ /* 0x000fe20000000000 */
[----:B------:R-:W-:-:S09]  /*11300*/  UIADD3 UR9, UR9, 0x13230, URZ ;  /* 0x0001323009097890 */ /* 0x000fd2000fffe03f */
[----:B------:R2:W-:Y:S02]  /*11310*/  UTMALDG.4D [UR8], [UR4], desc[UR6] ;  /* 0x00000608040075b4 */ /* 0x0005e40008019000 */
[----:B--2---:R-:W-:Y:S01]  /*11320*/  NOP ;  /* 0x0000000000007918 */ /* 0x004fe20000000000 */
.L_x_12878:
        /* <DEDUP_REMOVED lines=17> */
[----:B0---4-:R-:W-:Y:S01]  /*11440*/  MOV R2, 0x0 ;  /* 0x0000000000027802 */ /* 0x011fe20000000f00 */
[----:B------:R-:W-:Y:S01]  /*11450*/  ULDC.64 UR6, c[0x4][0x1c8] ;  /* 0x0100720000067ab9 */ /* 0x000fe20000000a00 */
[----:B------:R-:W-:Y:S01]  /*11460*/  ULDC.64 UR8, c[0x4][0x1d0] ;  /* 0x0100740000087ab9 */ /* 0x000fe20000000a00 */
[----:B------:R-:W-:Y:S01]  /*11470*/  ULDC.64 UR4, c[0x4][0x28] ;  /* 0x01000a0000047ab9 */ /* 0x000fe20000000a00 */
[----:B------:R-:W-:Y:S02]  /*11480*/  IMAD.U32 R4, RZ, RZ, UR6 ;  /* 0x00000006ff047e24 */ /* 0x000fe4000f8e00ff */
[----:B------:R-:W0:Y:S01]  /*11490*/  LDC.64 R2, c[0x4][R2] ;  /* 0x0100000002027b82 */ /* 0x000e220000000a00 */
[----:B--2---:R-:W-:Y:S02]  /*114a0*/  IMAD.U32 R5, RZ, RZ, UR7 ;  /* 0x00000007ff057e24 */ /* 0x004fe4000f8e00ff */
[----:B------:R-:W-:Y:S02]  /*114b0*/  IMAD.U32 R6, RZ, RZ, UR8 ;  /* 0x00000008ff067e24 */ /* 0x000fe4000f8e00ff */
[----:B------:R-:W-:-:S02]  /*114c0*/  IMAD.U32 R7, RZ, RZ, UR9 ;  /* 0x00000009ff077e24 */ /* 0x000fc4000f8e00ff */
[----:B-1----:R-:W-:Y:S02]  /*114d0*/  IMAD.U32 R10, RZ, RZ, UR4 ;  /* 0x00000004ff0a7e24 */ /* 0x002fe4000f8e00ff */
[----:B------:R-:W-:Y:S02]  /*114e0*/  IMAD.U32 R11, RZ, RZ, UR5 ;  /* 0x00000005ff0b7e24 */ /* 0x000fe4000f8e00ff */
[----:B------:R-:W-:Y:S02]  /*114f0*/  IMAD.MOV.U32 R8, RZ, RZ, 0x70 ;  /* 0x00000070ff087424 */ /* 0x000fe400078e00ff */
[----:B------:R-:W-:Y:S02]  /*11500*/  IMAD.MOV.U32 R12, RZ, RZ, 0x1 ;  /* 0x00000001ff0c7424 */ /* 0x000fe400078e00ff */
[----:B------:R-:W-:-:S07]  /*11510*/  IMAD.MOV.U32 R13, RZ, RZ, RZ ;  /* 0x000000ffff0d7224 */ /* 0x000fce00078e00ff */
[----:B---3--:R-:W-:-:S07]  /*11520*/  LEPC R20, `(.L_x_12886) ;  /* 0x000000001014794e */ /* 0x008fce0000000000 */
[----:B0-----:R-:W-:Y:S05]  /*11530*/  CALL.ABS.NOINC R2 ;  /* 0x0000000002007343 */ /* 0x001fea0003c00000 */
.L_x_12886:
[----:B------:R-:W-:Y:S05]  /*11540*/  BSYNC B6 ;  /* 0x0000000000067941 */ /* 0x000fea0003800000 */
.L_x_12885:
[----:B------:R1:W5:Y:S01]  /*11550*/  LDL R21, [R1] ;  /* 0x0000000001157983 */ /* 0x0003620000100800 */
[----:B------:R-:W2:Y:S01]  /*11560*/  LDC R7, c[0x0][0x448] ;  /* 0x00011200ff077b82 */ /* 0x000ea20000000800 */
[----:B------:R-:W-:Y:S02]  /*11570*/  ULDC.64 UR6, c[0x0][0x2d8] ;  /* 0x0000b60000067ab9 */ /* 0x000fe40000000a00 */
[----:B------:R1:W5:Y:S01]  /*11580*/  LDL R9, [R1+0x8] ;  /* 0x0000080001097983 */ /* 0x0003620000100800 */
[----:B0---4-:R-:W3:Y:S01]  /*11590*/  S2R R2, SR_TID.X ;  /* 0x0000000000027919 */ /* 0x011ee20000002100 */
[----:B------:R-:W-:Y:S01]  /*115a0*/  UMOV UR4, UR48 ;  /* 0x0000003000047c82 */ /* 0x000fe20008000000 */
[----:B------:R-:W-:Y:S01]  /*115b0*/  UMOV UR5, UR37 ;  /* 0x0000002500057c82 */ /* 0x000fe20008000000 */
[----:B------:R-:W-:Y:S01]  /*115c0*/  ULDC.64 UR8, c[0x0][0x2e0] ;  /* 0x0000b80000087ab9 */ /* 0x000fe20000000a00 */
[----:B------:R-:W-:Y:S01]  /*115d0*/  ULDC.64 UR10, c[0x0][0x280] ;  /* 0x0000a000000a7ab9 */ /* 0x000fe20000000a00 */
[----:B--2---:R-:W-:-:S13]  /*115e0*/  ISETP.NE.AND P1, PT, R7, 0x1, PT ;  /* 0x000000010700780c */ /* 0x004fda0003f25270 */
[----:B------:R-:W0:Y:S01]  /*115f0*/  @P1 LDC R3, c[0x0][0x44c] ;  /* 0x00011300ff031b82 */ /* 0x000e220000000800 */
[C---:B---3--:R-:W-:Y:S01]  /*11600*/  LOP3.LUT R20, R2.reuse, 0x7f, RZ, 0xc0, !PT ;  /* 0x0000007f02147812 */ /* 0x048fe200078ec0ff */
[----:B------:R-:W-:-:S03]  /*11610*/  IMAD.SHL.U32 R2, R2, 0x20, RZ ;  /* 0x0000002002027824 */ /* 0x000fc600078e00ff */
[----:B------:R-:W-:-:S03]  /*11620*/  SHF.R.U32.HI R20, RZ, 0x2, R20 ;  /* 0x00000002ff147819 */ /* 0x000fc60000011614 */
[----:B------:R-:W2:Y:S01]  /*11630*/  @P1 LDC R5, c[0x0][0x450] ;  /* 0x00011400ff051b82 */ /* 0x000ea20000000800 */
[----:B------:R-:W-:Y:S01]  /*11640*/  LOP3.LUT R2, R20, 0x60, R2, 0xf8, !PT ;  /* 0x0000006014027812 */ /* 0x000fe200078ef802 */
[----:B------:R-:W-:-:S04]  /*11650*/  UIMAD.WIDE.U32 UR4, UR36, UR6, UR4 ;  /* 0x00000006240472a5 */ /* 0x000fc8000f8e0004 */
[----:B------:R-:W-:Y:S01]  /*11660*/  IMAD R6, R25, 0xc0, R2 ;  /* 0x000000c019067824 */ /* 0x000fe200078e0202 */
[----:B------:R-:W-:Y:S02]  /*11670*/  UIMAD UR6, UR46, UR8, URZ ;  /* 0x000000082e0672a4 */ /* 0x000fe4000f8e023f */
[----:B------:R-:W-:Y:S01]  /*11680*/  UIMAD UR5, UR36, UR7, UR5 ;  /* 0x00000007240572a4 */ /* 0x000fe2000f8e0205 */
[----:B0-----:R-:W-:Y:S01]  /*11690*/  @P1 IMAD.HI.U32 R0, R6, R3, RZ ;  /* 0x0000000306001227 */ /* 0x001fe200078e00ff */
[----:B------:R-:W-:-:S03]  /*116a0*/  UIMAD UR6, UR45, UR9, UR6 ;  /* 0x000000092d0672a4 */ /* 0x000fc6000f8e0206 */
[----:B------:R-:W-:Y:S01]  /*116b0*/  IMAD.MOV.U32 R3, RZ, RZ, R6 ;  /* 0x000000ffff037224 */ /* 0x000fe200078e0006 */
[----:B------:R-:W-:Y:S01]  /*116c0*/  UIMAD.WIDE.U32 UR4, UR45, UR8, UR4 ;  /* 0x000000082d0472a5 */ /* 0x000fe2000f8e0004 */
[----:B--2---:R-:W-:-:S03]  /*116d0*/  @P1 SHF.R.U32.HI R3, RZ, R5, R0 ;  /* 0x00000005ff031219 */ /* 0x004fc60000011600 */
[----:B------:R-:W-:Y:S01]  /*116e0*/  UIADD3 UR5, UR5, UR6, URZ ;  /* 0x0000000605057290 */ /* 0x000fe2000fffe03f */
[----:B------:R-:W-:Y:S01]  /*116f0*/  ULDC.64 UR8, c[0x0][0x2c8] ;  /* 0x0000b20000087ab9 */ /* 0x000fe20000000a00 */
        /* <DEDUP_REMOVED lines=14> */
[----:B------:R-:W0:Y:S02]  /*117e0*/  @P1 LDC R2, c[0x0][0x44c] ;  /* 0x00011300ff021b82 */ /* 0x000e240000000800 */
[----:B------:R-:W-:-:S06]  /*117f0*/  IADD3.X R5, R3, UR11, R5, P0, !PT ;  /* 0x0000000b03057c10 */ /* 0x000fcc00087fe405 */
[----:B------:R-:W2:Y:S01]  /*11800*/  @P1 LDC R3, c[0x0][0x450] ;  /* 0x00011400ff031b82 */ /* 0x000ea20000000800 */
[----:B------:R-:W-:Y:S01]  /*11810*/  VIADD R6, R6, 0x80 ;  /* 0x0000008006067836 */ /* 0x000fe20000000000 */
[----:B------:R-:W1:Y:S03]  /*11820*/  S2R R20, SR_TID.X ;  /* 0x0000000000147919 */ /* 0x000e660000002100 */
[----:B0-----:R-:W-:-:S04]  /*11830*/  @P1 IMAD.HI.U32 R8, R6, R2, RZ ;  /* 0x0000000206081227 */ /* 0x001fc800078e00ff */
[----:B------:R-:W-:Y:S01]  /*11840*/  IMAD.MOV.U32 R2, RZ, RZ, R6 ;  /* 0x000000ffff027224 */ /* 0x000fe200078e0006 */
[----:B--2---:R-:W-:-:S05]  /*11850*/  @P1 SHF.R.U32.HI R2, RZ, R3, R8 ;  /* 0x00000003ff021219 */ /* 0x004fca0000011608 */
        /* <DEDUP_REMOVED lines=11> */
[----:B-1----:R-:W-:Y:S02]  /*11910*/  IMAD.SHL.U32 R10, R20, 0x10, RZ ;  /* 0x00000010140a7824 */ /* 0x002fe400078e00ff */
[----:B------:R-:W-:Y:S01]  /*11920*/  IMAD R6, R6, UR9, R4 ;  /* 0x0000000906067c24 */ /* 0x000fe2000f8e0204 */
[----:B------:R-:W-:Y:S02]  /*11930*/  IADD3 R4, P0, R2, UR10, RZ ;  /* 0x0000000a02047c10 */ /* 0x000fe4000ff1e0ff */
[----:B------:R-:W-:Y:S02]  /*11940*/  LOP3.LUT R10, R10, 0x30, RZ, 0xc0, !PT ;  /* 0x000000300a0a7812 */ /* 0x000fe400078ec0ff */
[----:B------:R-:W-:Y:S02]  /*11950*/  IADD3.X R6, R3, UR11, R6, P0, !PT ;  /* 0x0000000b03067c10 */ /* 0x000fe400087fe406 */
[----:B------:R-:W-:Y:S01]  /*11960*/  ISETP.GE.AND P0, PT, R10, UR4, PT ;  /* 0x000000040a007c0c */ /* 0x000fe2000bf06270 */
[----:B------:R-:W-:Y:S01]  /*11970*/  UMOV UR4, 0xffffffff ;  /* 0xffffffff00047882 */ /* 0x000fe20000000000 */
[----:B------:R-:W-:-:S04]  /*11980*/  LOP3.LUT R20, R20, 0x7f, RZ, 0xc0, !PT ;  /* 0x0000007f14147812 */ /* 0x000fc800078ec0ff */
[----:B------:R-:W-:Y:S01]  /*11990*/  SHF.R.U32.HI R20, RZ, 0x2, R20 ;  /* 0x00000002ff147819 */ /* 0x000fe20000011614 */
[----:B------:R-:W-:Y:S06]  /*119a0*/  BRA.DIV UR4, `(.L_x_12887) ;  /* 0x0000002e04787947 */ /* 0x000fec000b800000 */
[----:B------:R-:W0:Y:S01]  /*119b0*/  SHFL.IDX PT, R3, R0, RZ, 0x1c1f ;  /* 0x001c1fff00037589 */ /* 0x000e2200000e0000 */
[----:B-----5:R-:W-:Y:S02]  /*119c0*/  IMAD R7, R21, R7, RZ ;  /* 0x0000000715077224 */ /* 0x020fe400078e02ff */
[----:B------:R-:W-:Y:S01]  /*119d0*/  IMAD R25, R25, 0xc0, R20 ;  /* 0x000000c019197824 */ /* 0x000fe200078e0214 */
[----:B------:R-:W1:Y:S04]  /*119e0*/  SHFL.IDX PT, R2, R5, RZ, 0x1c1f ;  /* 0x001c1fff05027589 */ /* 0x000e6800000e0000 */
[----:B------:R-:W-:Y:S01]  /*119f0*/  ISETP.GE.AND P1, PT, R25, R7, PT ;  /* 0x000000071900720c */ /* 0x000fe20003f26270 */
[----:B------:R-:W2:-:S12]  /*11a00*/  SHFL.IDX PT, R14, R0, 0x1, 0x1c1f ;  /* 0x003c1f00000e7f89 */ /* 0x000e9800000e0000 */
[----:B0-----:R-:W-:-:S05]  /*11a10*/  @!P1 IADD3 R8, P2, R10, R3, RZ ;  /* 0x000000030a089210 */ /* 0x001fca0007f5e0ff */
[----:B-1----:R-:W-:Y:S02]  /*11a20*/  @!P1 IMAD.X R3, RZ, RZ, R2, P2 ;  /* 0x000000ffff039224 */ /* 0x002fe400010e0602 */
[----:B------:R-:W-:Y:S02]  /*11a30*/  @!P1 IMAD.MOV.U32 R2, RZ, RZ, R8 ;  /* 0x000000ffff029224 */ /* 0x000fe400078e0008 */
[----:B------:R-:W-:-:S03]  /*11a40*/  VIADD R8, R25, 0x20 ;  /* 0x0000002019087836 */ /* 0x000fc60000000000 */
[----:B------:R0:W-:Y:S02]  /*11a50*/  @!P1 LDGSTS.E.BYPASS.LTC128B.128 [R9+0xb000], desc[UR52][R2.64], !P0 ;  /* 0x0b00000002099fae */ /* 0x0001e4000c101d74 */
[----:B------:R-:W-:Y:S02]  /*11a60*/  ISETP.GE.AND P1, PT, R8, R7, PT ;  /* 0x000000070800720c */ /* 0x000fe40003f26270 */
[----:B0-----:R-:W0:Y:S11]  /*11a70*/  SHFL.IDX PT, R2, R5, 0x1, 0x1c1f ;  /* 0x003c1f0005027f89 */ /* 0x001e3600000e0000 */
[----:B--2---:R-:W-:-:S02]  /*11a80*/  @!P1 IADD3 R8, P2, R10, R14, RZ ;  /* 0x0000000e0a089210 */ /* 0x004fc40007f5e0ff */
[----:B------:R-:W1:Y:S03]  /*11a90*/  SHFL.IDX PT, R14, R0, 0x2, 0x1c1f ;  /* 0x005c1f00000e7f89 */ /* 0x000e6600000e0000 */
[----:B0-----:R-:W-:Y:S02]  /*11aa0*/  @!P1 IMAD.X R3, RZ, RZ, R2, P2 ;  /* 0x000000ffff039224 */ /* 0x001fe400010e0602 */
[----:B------:R-:W-:Y:S02]  /*11ab0*/  @!P1 IMAD.MOV.U32 R2, RZ, RZ, R8 ;  /* 0x000000ffff029224 */ /* 0x000fe400078e0008 */
[----:B------:R-:W-:-:S03]  /*11ac0*/  VIADD R8, R25, 0x40 ;  /* 0x0000004019087836 */ /* 0x000fc60000000000 */
[----:B------:R0:W-:Y:S02]  /*11ad0*/  @!P1 LDGSTS.E.BYPASS.LTC128B.128 [R9+0xb800], desc[UR52][R2.64], !P0 ;  /* 0x0b80000002099fae */ /* 0x0001e4000c101d74 */
[----:B------:R-:W-:Y:S02]  /*11ae0*/  ISETP.GE.AND P1, PT, R8, R7, PT ;  /* 0x000000070800720c */ /* 0x000fe40003f26270 */
[----:B0-----:R-:W0:Y:S11]  /*11af0*/  SHFL.IDX PT, R2, R5, 0x2, 0x1c1f ;  /* 0x005c1f0005027f89 */ /* 0x001e3600000e0000 */
[----:B-1----:R-:W-:Y:S01]  /*11b00*/  @!P1 IADD3 R8, P2, R10, R14, RZ ;  /* 0x0000000e0a089210 */ /* 0x002fe20007f5e0ff */
[----:B------:R-:W-:Y:S04]  /*11b10*/  SHFL.IDX PT, R5, R5, 0x3, 0x1c1f ;  /* 0x007c1f0005057f89 */ /* 0x000fe800000e0000 */
[----:B------:R-:W-:Y:S01]  /*11b20*/  SHFL.IDX PT, R14, R4, 0x1, 0x1c1f ;  /* 0x003c1f00040e7f89 */ /* 0x000fe200000e0000 */
[----:B0-----:R-:W-:-:S02]  /*11b30*/  @!P1 IMAD.X R3, RZ, RZ, R2, P2 ;  /* 0x000000ffff039224 */ /* 0x001fc400010e0602 */
[----:B------:R-:W-:Y:S02]  /*11b40*/  @!P1 IMAD.MOV.U32 R2, RZ, RZ, R8 ;  /* 0x000000ffff029224 */ /* 0x000fe400078e0008 */
[----:B------:R-:W-:-:S03]  /*11b50*/  VIADD R8, R25, 0x80 ;  /* 0x0000008019087836 */ /* 0x000fc60000000000 */
[----:B------:R0:W-:Y:S02]  /*11b60*/  @!P1 LDGSTS.E.BYPASS.LTC128B.128 [R9+0xc000], desc[UR52][R2.64], !P0 ;  /* 0x0c00000002099fae */ /* 0x0001e4000c101d74 */
[----:B------:R-:W-:Y:S01]  /*11b70*/  ISETP.GE.AND P2, PT, R8, R7, PT ;  /* 0x000000070800720c */ /* 0x000fe20003f46270 */
[----:B------:R-:W-:-:S05]  /*11b80*/  VIADD R8, R25, 0x60 ;  /* 0x0000006019087836 */ /* 0x000fca0000000000 */
[----:B------:R-:W-:Y:S02]  /*11b90*/  ISETP.GE.AND P1, PT, R8, R7, PT ;  /* 0x000000070800720c */ /* 0x000fe40003f26270 */
[----:B------:R-:W-:Y:S04]  /*11ba0*/  SHFL.IDX PT, R8, R4, RZ, 0x1c1f ;  /* 0x001c1fff04087589 */ /* 0x000fe800000e0000 */
[----:B0-----:R-:W0:Y:S04]  /*11bb0*/  SHFL.IDX PT, R2, R0, 0x3, 0x1c1f ;  /* 0x007c1f0000027f89 */ /* 0x001e2800000e0000 */
[----:B------:R-:W1:Y:S04]  /*11bc0*/  SHFL.IDX PT, R0, R6, RZ, 0x1c1f ;  /* 0x001c1fff06007589 */ /* 0x000e6800000e0000 */
[----:B------:R-:W2:Y:S01]  /*11bd0*/  SHFL.IDX PT, R6, R6, 0x1, 0x1c1f ;  /* 0x003c1f0006067f89 */ /* 0x000ea200000e0000 */
[----:B0-----:R-:W-:-:S05]  /*11be0*/  @!P1 IADD3 R2, P3, R10, R2, RZ ;  /* 0x000000020a029210 */ /* 0x001fca0007f7e0ff */
[----:B------:R-:W-:-:S05]  /*11bf0*/  @!P1 IMAD.X R3, RZ, RZ, R5, P3 ;  /* 0x000000ffff039224 */ /* 0x000fca00018e0605 */
[----:B------:R0:W-:Y:S02]  /*11c00*/  @!P1 LDGSTS.E.BYPASS.LTC128B.128 [R9+0xc800], desc[UR52][R2.64], !P0 ;  /* 0x0c80000002099fae */ /* 0x0001e4000c101d74 */
[----:B0-----:R-:W-:-:S05]  /*11c10*/  @!P2 IADD3 R2, P1, R10, R8, RZ ;  /* 0x000000080a02a210 */ /* 0x001fca0007f3e0ff */
[----:B-1----:R-:W-:-:S05]  /*11c20*/  @!P2 IMAD.X R3, RZ, RZ, R0, P1 ;  /* 0x000000ffff03a224 */ /* 0x002fca00008e0600 */
[----:B--2---:R0:W-:Y:S03]  /*11c30*/  @!P2 LDGSTS.E.BYPASS.LTC128B.128 [R9+0xd000], desc[UR52][R2.64], !P0 ;  /* 0x0d0000000209afae */ /* 0x0041e6000c101d74 */
.L_x_12966:
[----:B------:R-:W-:-:S05]  /*11c40*/  VIADD R0, R25, 0xa0 ;  /* 0x000000a019007836 */ /* 0x000fca0000000000 */
[----:B------:R-:W-:-:S13]  /*11c50*/  ISETP.GE.AND P1, PT, R0, R7, PT ;  /* 0x000000070000720c */ /* 0x000fda0003f26270 */
[----:B0-----:R-:W-:-:S05]  /*11c60*/  @!P1 IADD3 R2, P2, R10, R14, RZ ;  /* 0x0000000e0a029210 */ /* 0x001fca0007f5e0ff */
[----:B------:R-:W-:-:S05]  /*11c70*/  @!P1 IMAD.X R3, RZ, RZ, R6, P2 ;  /* 0x000000ffff039224 */ /* 0x000fca00010e0606 */
[----:B------:R-:W-:Y:S01]  /*11c80*/  @!PT LDS RZ, [RZ] ;  /* 0x00000000fffff984 */ /* 0x000fe20000000800 */
[----:B------:R-:W-:Y:S01]  /*11c90*/  @!PT LDS RZ, [RZ] ;  /* 0x00000000fffff984 */ /* 0x000fe20000000800 */
[----:B------:R-:W-:Y:S01]  /*11ca0*/  @!PT LDS RZ, [RZ] ;  /* 0x00000000fffff984 */ /* 0x000fe20000000800 */
[----:B------:R0:W-:Y:S01]  /*11cb0*/  @!P1 LDGSTS.E.BYPASS.LTC128B.128 [R9+0xd800], desc[UR52][R2.64], !P0 ;  /* 0x0d80000002099fae */ /* 0x0001e2000c101d74 */
[----:B------:R-:W-:Y:S01]  /*11cc0*/  PLOP3.LUT P0, PT, PT, PT, PT, 0x80, 0x0 ;  /* 0x000000000000781c */ /* 0x000fe20003f0f070 */
[----:B------:R-:W-:-:S12]  /*11cd0*/  NOP ;  /* 0x0000000000007918 */ /* 0x000fd80000000000 */
.L_x_12888:
        /* <DEDUP_REMOVED lines=21> */
.L_x_12967:
[----:B------:R-:W-:Y:S05]  /*11e30*/  BSYNC B0 ;  /* 0x0000000000007941 */ /* 0x000fea0003800000 */
.L_x_12889:
[----:B------:R-:W-:Y:S05]  /*11e40*/  @!P1 BRA `(.L_x_12891) ;  /* 0x0000000800e49947 */ /* 0x000fea0003800000 */
[----:B------:R-:W-:Y:S02]  /*11e50*/  IMAD.MOV.U32 R7, RZ, RZ, R19 ;  /* 0x000000ffff077224 */ /* 0x000fe400078e0013 */
[----:B------:R-:W-:-:S07]  /*11e60*/  IMAD.MOV.U32 R6, RZ, RZ, R18 ;  /* 0x000000ffff067224 */ /* 0x000fce00078e0012 */
.L_x_12911:
        /* <DEDUP_REMOVED lines=32> */
.L_x_12894:
[----:B------:R-:W0:Y:S01]  /*12070*/  S2R R2, SR_TID.X ;  /* 0x0000000000027919 */ /* 0x000e220000002100 */
[----:B------:R-:W-:Y:S01]  /*12080*/  IMAD R9, R18, 0x8, R16 ;  /* 0x0000000812097824 */ /* 0x000fe200078e0210 */
[----:B------:R-:W-:Y:S01]  /*12090*/  BSSY B1, `(.L_x_12895) ;  /* 0x0000006000017945 */ /* 0x000fe20003800000 */
[----:B0-----:R-:W-:Y:S02]  /*120a0*/  LOP3.LUT R3, R2, 0x7f, RZ, 0xc0, !PT ;  /* 0x0000007f02037812 */ /* 0x001fe400078ec0ff */
[----:B------:R-:W-:Y:S02]  /*120b0*/  SHF.L.U32 R2, R19, 0x1f, RZ ;  /* 0x0000001f13027819 */ /* 0x000fe400000006ff */
[----:B------:R-:W-:Y:S02]  /*120c0*/  ISETP.NE.AND P1, PT, R3, RZ, PT ;  /* 0x000000ff0300720c */ /* 0x000fe40003f25270 */
[----:B------:R-:W0:Y:S02]  /*120d0*/  SYNCS.PHASECHK.TRANS64.TRYWAIT P0, [R9+URZ+0x13280], R2 ;  /* 0x01328002090075a7 */ /* 0x000e24000800017f */
[----:B0-----:R-:W-:Y:S09]  /*120e0*/  @!P0 BRA `(.L_x_12896) ;  /* 0x0000002c00748947 */ /* 0x001ff20003800000 */
.L_x_12968:
[----:B------:R-:W-:Y:S05]  /*120f0*/  BSYNC B1 ;  /* 0x0000000000017941 */ /* 0x000fea0003800000 */
.L_x_12895:
[----:B------:R-:W-:Y:S04]  /*12100*/  BSSY B1, `(.L_x_12897) ;  /* 0x0000009000017945 */ /* 0x000fe80003800000 */
[----:B------:R-:W-:Y:S05]  /*12110*/  @P1 BRA `(.L_x_12898) ;  /* 0x00000000001c1947 */ /* 0x000fea0003800000 */
[----:B------:R-:W2:Y:S01]  /*12120*/  S2R R3, SR_TID.X ;  /* 0x0000000000037919 */ /* 0x000ea20000002100 */
[----:B-1----:R-:W-:-:S04]  /*12130*/  IMAD.MOV.U32 R4, RZ, RZ, 0x2800 ;  /* 0x00002800ff047424 */ /* 0x002fc800078e00ff */
[----:B------:R3:W-:Y:S01]  /*12140*/  SYNCS.ARRIVE.TRANS64 RZ, [R9+URZ+0x13270], R4 ;  /* 0x0132700409ff79a7 */ /* 0x0007e2000800003f */
[----:B--2---:R-:W-:-:S04]  /*12150*/  LOP3.LUT R3, R3, 0x1f, RZ, 0xc0, !PT ;  /* 0x0000001f03037812 */ /* 0x004fc800078ec0ff */
[----:B------:R-:W-:-:S13]  /*12160*/  ISETP.NE.AND P0, PT, R3, RZ, PT ;  /* 0x000000ff0300720c */ /* 0x000fda0003f05270 */
[----:B---3--:R-:W-:Y:S05]  /*12170*/  @!P0 BRA `(.L_x_12898) ;  /* 0x0000000000048947 */ /* 0x008fea0003800000 */
[----:B------:R-:W-:Y:S01]  /*12180*/  BPT.TRAP 0x1 ;  /* 0x000000040000795c */ /* 0x000fe20000300000 */
.L_x_12898:
[----:B------:R-:W-:Y:S05]  /*12190*/  BSYNC B1 ;  /* 0x0000000000017941 */ /* 0x000fea0003800000 */
.L_x_12897:
[----:B-1----:R-:W-:Y:S01]  /*121a0*/  IMAD.MOV.U32 R5, RZ, RZ, RZ ;  /* 0x000000ffff057224 */ /* 0x002fe200078e00ff */
[----:B------:R-:W-:Y:S01]  /*121b0*/  UIADD3 UR4, UP0, UR50, 0x470, URZ ;  /* 0x0000047032047890 */ /* 0x000fe2000ff1e03f */
[----:B------:R-:W-:Y:S01]  /*121c0*/  IMAD.MOV.U32 R3, RZ, RZ, 0xa0 ;  /* 0x000000a0ff037424 */ /* 0x000fe200078e00ff */
[----:B------:R-:W-:Y:S01]  /*121d0*/  PLOP3.LUT P0, PT, PT, PT, PT, 0x80, 0x0 ;  /* 0x000000000000781c */ /* 0x000fe20003f0f070 */
[----:B------:R-:W-:Y:S01]  /*121e0*/  IMAD R4, R18, 0x2800, R16 ;  /* 0x0000280012047824 */ /* 0x000fe200078e0210 */
[----:B------:R-:W-:Y:S01]  /*121f0*/  R2UR UR10, R5 ;  /* 0x00000000050a72ca */ /* 0x000fe200000e0000 */
[----:B------:R-:W-:Y:S01]  /*12200*/  IMAD R8, R8, R3, UR40 ;  /* 0x0000002808087e24 */ /* 0x000fe2000f8e0203 */
[----:B------:R-:W-:Y:S01]  /*12210*/  UIADD3.X UR5, URZ, UR51, URZ, UP0, !UPT ;  /* 0x000000333f057290 */ /* 0x000fe200087fe43f */
[----:B------:R-:W-:Y:S01]  /*12220*/  VIADD R3, R9, 0x13270 ;  /* 0x0001327009037836 */ /* 0x000fe20000000000 */
[----:B------:R-:W-:Y:S01]  /*12230*/  UMOV UR6, 0x0 ;  /* 0x0000000000067882 */ /* 0x000fe20000000000 */
[----:B------:R-:W-:Y:S01]  /*12240*/  VIADD R10, R4, 0x6000 ;  /* 0x00006000040a7836 */ /* 0x000fe20000000000 */
[----:B------:R-:W-:-:S09]  /*12250*/  UMOV UR7, 0x14f00000 ;  /* 0x14f0000000077882 */ /* 0x000fd20000000000 */
.L_x_12899:
        /* <DEDUP_REMOVED lines=13> */
.L_x_12969:
[----:B------:R-:W-:Y:S05]  /*12330*/  BSYNC B1 ;  /* 0x0000000000017941 */ /* 0x000fea0003800000 */
.L_x_12900:
        /* <DEDUP_REMOVED lines=11> */
.L_x_12903:
[----:B------:R-:W-:Y:S05]  /*123f0*/  BSYNC B1 ;  /* 0x0000000000017941 */ /* 0x000fea0003800000 */
.L_x_12902:
        /* <DEDUP_REMOVED lines=8> */
.L_x_12904:
        /* <DEDUP_REMOVED lines=10> */
.L_x_12893:
[----:B------:R-:W-:Y:S05]  /*12520*/  BSYNC B0 ;  /* 0x0000000000007941 */ /* 0x000fea0003800000 */
.L_x_12892:
[----:B------:R-:W-:-:S06]  /*12530*/  UISETP.NE.AND UP0, UPT, UR39, 0x3, UPT ;  /* 0x000000032700788c */ /* 0x000fcc000bf05270 */
[----:B------:R-:W-:-:S13]  /*12540*/  PLOP3.LUT P0, PT, PT, PT, UP0, 0x80, 0x0 ;  /* 0x000000000000781c */ /* 0x000fda0003f0f008 */
[----:B------:R-:W-:Y:S05]  /*12550*/  @!P0 BRA `(.L_x_12905) ;  /* 0x0000000000048947 */ /* 0x000fea0003800000 */
[----:B------:R-:W-:Y:S01]  /*12560*/  BPT.TRAP 0x1 ;  /* 0x000000040000795c */ /* 0x000fe20000300000 */
.L_x_12905:
        /* <DEDUP_REMOVED lines=8> */
.L_x_12970:
[----:B------:R-:W-:Y:S05]  /*125f0*/  BSYNC B0 ;  /* 0x0000000000007941 */ /* 0x000fea0003800000 */
.L_x_12906:
[----:B------:R-:W-:Y:S05]  /*12600*/  @!P1 BRA `(.L_x_12908) ;  /* 0x0000000000049947 */ /* 0x000fea0003800000 */
[----:B------:R-:W-:Y:S01]  /*12610*/  BPT.TRAP 0x1 ;  /* 0x000000040000795c */ /* 0x000fe20000300000 */
.L_x_12908:
[----:B0-----:R-:W-:Y:S01]  /*12620*/  SHF.L.U32 R2, R7, 0x1f, RZ ;  /* 0x0000001f07027819 */ /* 0x001fe200000006ff */
[----:B------:R-:W-:-:S03]  /*12630*/  IMAD R10, R6, 0x2800, RZ ;  /* 0x00002800060a7824 */ /* 0x000fc600078e02ff */
[----:B------:R-:W0:Y:S02]  /*12640*/  SYNCS.PHASECHK.TRANS64.TRYWAIT P0, [R3+URZ+0x13260], R2 ;  /* 0x01326002030075a7 */ /* 0x000e24000800017f */
[----:B0-----:R-:W-:Y:S05]  /*12650*/  @!P0 BRA `(.L_x_12909) ;  /* 0x0000002800548947 */ /* 0x001fea0003800000 */
.L_x_12971:
        /* <DEDUP_REMOVED lines=43> */
.L_x_12910:
        /* <DEDUP_REMOVED lines=13> */
.L_x_12891:
        /* <DEDUP_REMOVED lines=17> */
.L_x_12913:
[----:B------:R-:W-:Y:S05]  /*12af0*/  BSYNC B0 ;  /* 0x0000000000007941 */ /* 0x000fea0003800000 */
.L_x_12912:
[----:B------:R-:W-:-:S06]  /*12b00*/  UISETP.NE.AND UP0, UPT, UR39, 0x3, UPT ;  /* 0x000000032700788c */ /* 0x000fcc000bf05270 */
[----:B------:R-:W-:-:S13]  /*12b10*/  PLOP3.LUT P1, PT, PT, PT, UP0, 0x80, 0x0 ;  /* 0x000000000000781c */ /* 0x000fda0003f2f008 */
[----:B------:R-:W-:Y:S05]  /*12b20*/  @!P1 BRA `(.L_x_12914) ;  /* 0x0000000000049947 */ /* 0x000fea0003800000 */
[----:B------:R-:W-:Y:S01]  /*12b30*/  BPT.TRAP 0x1 ;  /* 0x000000040000795c */ /* 0x000fe20000300000 */
.L_x_12914:
        /* <DEDUP_REMOVED lines=8> */
.L_x_12972:
[----:B------:R-:W-:Y:S05]  /*12bc0*/  BSYNC B0 ;  /* 0x0000000000007941 */ /* 0x000fea0003800000 */
.L_x_12915:
[----:B------:R-:W-:Y:S05]  /*12bd0*/  @!P2 BRA `(.L_x_12917) ;  /* 0x000000000004a947 */ /* 0x000fea0003800000 */
[----:B------:R-:W-:Y:S01]  /*12be0*/  BPT.TRAP 0x1 ;  /* 0x000000040000795c */ /* 0x000fe20000300000 */
.L_x_12917:
[----:B------:R-:W-:Y:S01]  /*12bf0*/  SHF.L.U32 R5, R19, 0x1f, RZ ;  /* 0x0000001f13057819 */ /* 0x000fe200000006ff */
[----:B0-----:R-:W-:-:S03]  /*12c00*/  IMAD R3, R18, 0x2800, RZ ;  /* 0x0000280012037824 */ /* 0x001fc600078e02ff */
[----:B------:R-:W0:Y:S02]  /*12c10*/  SYNCS.PHASECHK.TRANS64.TRYWAIT P1, [R2+URZ+0x13260], R5 ;  /* 0x01326005020075a7 */ /* 0x000e24000802017f */
[----:B0-----:R-:W-:Y:S05]  /*12c20*/  @!P1 BRA `(.L_x_12918) ;  /* 0x0000002400089947 */ /* 0x001fea0003800000 */
.L_x_12973:
        /* <DEDUP_REMOVED lines=43> */
.L_x_12919:
        /* <DEDUP_REMOVED lines=10> */
.L_x_12868:
[----:B------:R-:W-:Y:S05]  /*12f80*/  BSYNC B7 ;  /* 0x0000000000077941 */ /* 0x000fea0003800000 */
.L_x_12866:
[----:B------:R-:W3:Y:S02]  /*12f90*/  LDL R0, [R1+0x10] ;  /* 0x0000100001007983 */ /* 0x000ee40000100800 */
[----:B---3--:R-:W-:-:S13]  /*12fa0*/  ISETP.NE.AND P0, PT, R0, RZ, PT ;  /* 0x000000ff0000720c */ /* 0x008fda0003f05270 */
[----:B------:R-:W-:Y:S05]  /*12fb0*/  @!P0 BRA `(.L_x_12920) ;  /* 0x0000000000248947 */ /* 0x000fea0003800000 */
[----:B------:R-:W3:Y:S08]  /*12fc0*/  S2UR UR5, SR_CgaCtaId ;  /* 0x00000000000579c3 */ /* 0x000ef00000008800 */
[----:B------:R-:W-:Y:S06]  /*12fd0*/  BAR.SYNC.DEFER_BLOCKING 0x5, 0x200 ;  /* 0x0148000000007b1d */ /* 0x000fec0000010000 */
[----:B------:R-:W-:-:S02]  /*12fe0*/  UMOV UR4, 0x400 ;  /* 0x0000040000047882 */ /* 0x000fc40000000000 */
[----:B---3--:R-:W-:-:S06]  /*12ff0*/  ULEA UR4, UR5, UR4, 0x18 ;  /* 0x0000000405047291 */ /* 0x008fcc000f8ec03f */
[----:B------:R-:W-:-:S05]  /*13000*/  IMAD.U32 R16, RZ, RZ, UR4 ;  /* 0x00000004ff107e24 */ /* 0x000fca000f8e00ff */
[----:B------:R-:W3:Y:S02]  /*13010*/  LDS.128 R24, [R16+0x132d0] ;  /* 0x0132d00010187984 */ /* 0x000ee40000000c00 */
[----:B---3--:R-:W-:Y:S01]  /*13020*/  R2UR UR43, R27 ;  /* 0x000000001b2b72ca */ /* 0x008fe200000e0000 */
[----:B------:R-:W-:Y:S06]  /*13030*/  BAR.ARV 0x4, 0x200 ;  /* 0x0108000000007b1d */ /* 0x000fec0000002000 */
[----:B------:R-:W-:Y:S08]  /*13040*/  BRA `(.L_x_12921) ;  /* 0x0000000c00b07947 */ /* 0x000ff00003800000 */
.L_x_12920:
        /* <DEDUP_REMOVED lines=9> */
[----:B--2---:R-:W2:Y:S01]  /*130e0*/  @!P1 LDC.64 R4, c[0x0][0xc78] ;  /* 0x00031e00ff049b82 */ /* 0x004ea20000000a00 */
[----:B0-----:R-:W-:-:S05]  /*130f0*/  @!P1 IMAD.WIDE R2, R7, 0x4, R2 ;  /* 0x0000000407029825 */ /* 0x001fca00078e0202 */
[----:B------:R2:W3:Y:S02]  /*13100*/  @!P1 LDG.E R0, desc[UR52][R2.64] ;  /* 0x0000003402009981 */ /* 0x0004e4000c1e1900 */
[----:B--2---:R-:W-:-:S04]  /*13110*/  @!P1 IMAD.WIDE R2, R7, 0x4, R4 ;  /* 0x0000000407029825 */ /* 0x004fc800078e0204 */
[----:B------:R-:W-:-:S06]  /*13120*/  IMAD.MOV.U32 R5, RZ, RZ, RZ ;  /* 0x000000ffff057224 */ /* 0x000fcc00078e00ff */
[----:B------:R-:W3:Y:S01]  /*13130*/  @!P1 LDG.E R5, desc[UR52][R2.64] ;  /* 0x0000003402059981 */ /* 0x000ee2000c1e1900 */
[C---:B------:R-:W-:Y:S02]  /*13140*/  ISETP.NE.AND P1, PT, R9.reuse, RZ, PT ;  /* 0x000000ff0900720c */ /* 0x040fe40003f25270 */
[C---:B------:R-:W-:Y:S02]  /*13150*/  ISETP.GE.U32.AND P2, PT, R9.reuse, 0x2, PT ;  /* 0x000000020900780c */ /* 0x040fe40003f46070 */
[C---:B------:R-:W-:Y:S02]  /*13160*/  ISETP.GE.U32.AND P3, PT, R9.reuse, 0x4, PT ;  /* 0x000000040900780c */ /* 0x040fe40003f66070 */
[C---:B------:R-:W-:Y:S02]  /*13170*/  ISETP.GE.U32.AND P4, PT, R9.reuse, 0x8, PT ;  /* 0x000000080900780c */ /* 0x040fe40003f86070 */
[----:B------:R-:W-:Y:S02]  /*13180*/  ISETP.GE.U32.AND P5, PT, R9, 0x10, PT ;  /* 0x000000100900780c */ /* 0x000fe40003fa6070 */
[----:B------:R-:W0:Y:S01]  /*13190*/  LDC R9, c[0x0][0xc38] ;  /* 0x00030e00ff097b82 */ /* 0x000e220000000800 */
[----:B---3--:R-:W-:-:S05]  /*131a0*/  IMAD R4, R5, R0, RZ ;  /* 0x0000000005047224 */ /* 0x008fca00078e02ff */
        /* <DEDUP_REMOVED lines=17> */
[----:B------:R-:W0:Y:S02]  /*132c0*/  SHFL.IDX PT, R6, R2, 0x1f, 0x1f ;  /* 0x03e01f0002067f89 */ /* 0x000e2400000e0000 */
[----:B0-----:R-:W-:Y:S02]  /*132d0*/  IMAD R3, R6, R9, RZ ;  /* 0x0000000906037224 */ /* 0x001fe400078e02ff */
[----:B------:R-:W-:-:S02]  /*132e0*/  IMAD.MOV.U32 R6, RZ, RZ, RZ ;  /* 0x000000ffff067224 */ /* 0x000fc400078e00ff */
[----:B------:R-:W-:-:S05]  /*132f0*/  IMAD.IADD R8, R8, 0x1, R3 ;  /* 0x0000000108087824 */ /* 0x000fca00078e0203 */
[----:B------:R-:W-:-:S13]  /*13300*/  ISETP.GT.AND P6, PT, R8, R7, PT ;  /* 0x000000070800720c */ /* 0x000fda0003fc4270 */
[----:B------:R-:W-:Y:S05]  /*13310*/  @P6 BRA `(.L_x_12922) ;  /* 0x0000000000986947 */ /* 0x000fea0003800000 */
.L_x_12924:
        /* <DEDUP_REMOVED lines=10> */
[----:B------:R-:W2:Y:S01]  /*133c0*/  @!P6 LDC.64 R4, c[0x0][0xc78] ;  /* 0x00031e00ff04eb82 */ /* 0x000ea20000000a00 */
[----:B0-----:R-:W-:-:S05]  /*133d0*/  @!P6 IMAD.WIDE R2, R9, 0x4, R2 ;  /* 0x000000040902e825 */ /* 0x001fca00078e0202 */
[----:B------:R2:W3:Y:S02]  /*133e0*/  @!P6 LDG.E R0, desc[UR52][R2.64] ;  /* 0x000000340200e981 */ /* 0x0004e4000c1e1900 */
[----:B--2---:R-:W-:-:S04]  /*133f0*/  @!P6 IMAD.WIDE R2, R9, 0x4, R4 ;  /* 0x000000040902e825 */ /* 0x004fc800078e0204 */
        /* <DEDUP_REMOVED lines=8> */
[----:B-1----:R-:W-:-:S05]  /*13480*/  IMAD.IADD R10, R4, 0x1, R9 ;  /* 0x00000001040a7824 */ /* 0x002fca00078e0209 */
        /* <DEDUP_REMOVED lines=15> */
.L_x_12922:
        /* <DEDUP_REMOVED lines=12> */
[----:B0-----:R-:W-:-:S05]  /*13640*/  IMAD.U32 R5, RZ, RZ, UR5 ;  /* 0x00000005ff057e24 */ /* 0x001fca000f8e00ff */
[----:B------:R4:W0:Y:S02]  /*13650*/  SHFL.IDX PT, R6, R2, R5, 0x1f ;  /* 0x00001f0502067589 */ /* 0x00082400000e0000 */
.L_x_12925:
[----:B--2---:R-:W-:Y:S01]  /*13660*/  ISETP.NE.AND P0, PT, R4, 0x1, PT ;  /* 0x000000010400780c */ /* 0x004fe20003f05270 */
[----:B0-----:R-:W-:Y:S01]  /*13670*/  IMAD R24, R6, R9, R3 ;  /* 0x0000000906187224 */ /* 0x001fe200078e0203 */
[----:B------:R-:W-:-:S03]  /*13680*/  UIADD3 UR43, UR4, UR43, URZ ;  /* 0x0000002b042b7290 */ /* 0x000fc6000fffe03f */
[----:B----4-:R-:W-:-:S08]  /*13690*/  IMAD.IADD R5, R7, 0x1, -R24 ;  /* 0x0000000107057824 */ /* 0x010fd000078e0a18 */
[----:B------:R-:W-:Y:S05]  /*136a0*/  @!P0 BRA `(.L_x_12926) ;  /* 0x0000000000dc8947 */ /* 0x000fea0003800000 */
[----:B---3--:R-:W-:Y:S02]  /*136b0*/  IABS R6, R0 ;  /* 0x0000000000067213 */ /* 0x008fe40000000000 */
[----:B------:R-:W-:Y:S02]  /*136c0*/  IABS R7, R4 ;  /* 0x0000000400077213 */ /* 0x000fe40000000000 */
[----:B------:R-:W0:Y:S08]  /*136d0*/  I2F.RP R8, R6 ;  /* 0x0000000600087306 */ /* 0x000e300000209400 */
[----:B-1----:R-:W1:Y:S08]  /*136e0*/  I2F.RP R10, R7 ;  /* 0x00000007000a7306 */ /* 0x002e700000209400 */
[----:B0-----:R-:W0:Y:S08]  /*136f0*/  MUFU.RCP R8, R8 ;  /* 0x0000000800087308 */ /* 0x001e300000001000 */
[----:B-1----:R-:W-:Y:S01]  /*13700*/  MUFU.RCP R10, R10 ;  /* 0x0000000a000a7308 */ /* 0x002fe20000001000 */
[----:B0-----:R-:W-:-:S07]  /*13710*/  VIADD R2, R8, 0xffffffe ;  /* 0x0ffffffe08027836 */ /* 0x001fce0000000000 */
        /* <DEDUP_REMOVED lines=48> */
.L_x_12926:
[----:B------:R-:W-:Y:S02]  /*13a20*/  ULDC.64 UR4, c[0x0][0xc90] ;  /* 0x0003240000047ab9 */ /* 0x000fe40000000a00 */
[----:B------:R-:W-:-:S06]  /*13a30*/  UIMAD.WIDE UR4, UR43, 0x4, UR4 ;  /* 0x000000042b0478a5 */ /* 0x000fcc000f8e0204 */
[----:B------:R-:W-:Y:S02]  /*13a40*/  IMAD.U32 R2, RZ, RZ, UR4 ;  /* 0x00000004ff027e24 */ /* 0x000fe4000f8e00ff */
[----:B------:R-:W-:-:S05]  /*13a50*/  IMAD.U32 R3, RZ, RZ, UR5 ;  /* 0x00000005ff037e24 */ /* 0x000fca000f8e00ff */
[----:B------:R0:W3:Y:S02]  /*13a60*/  LDG.E R6, desc[UR52][R2.64] ;  /* 0x0000003402067981 */ /* 0x0000e4000c1e1900 */
[----:B0-----:R-:W-:Y:S02]  /*13a70*/  IMAD.MOV.U32 R2, RZ, RZ, RZ ;  /* 0x000000ffff027224 */ /* 0x001fe400078e00ff */
[----:B---3--:R-:W-:-:S05]  /*13a80*/  IMAD R4, R0, R6, RZ ;  /* 0x0000000600047224 */ /* 0x008fca00078e02ff */
[----:B------:R-:W-:-:S04]  /*13a90*/  IABS R7, R4 ;  /* 0x0000000400077213 */ /* 0x000fc80000000000 */
[----:B------:R-:W0:Y:S08]  /*13aa0*/  I2F.RP R8, R7 ;  /* 0x0000000700087306 */ /* 0x000e300000209400 */
[----:B0-----:R-:W1:Y:S02]  /*13ab0*/  MUFU.RCP R8, R8 ;  /* 0x0000000800087308 */ /* 0x001e640000001000 */
[----:B-1----:R-:W-:-:S06]  /*13ac0*/  VIADD R10, R8, 0xffffffe ;  /* 0x0ffffffe080a7836 */ /* 0x002fcc0000000000 */
        /* <DEDUP_REMOVED lines=51> */
.L_x_12927:
[----:B------:R-:W-:-:S05]  /*13e00*/  LOP3.LUT R3, RZ, R3, RZ, 0x33, !PT ;  /* 0x00000003ff037212 */ /* 0x000fca00078e33ff */
[----:B------:R-:W-:Y:S01]  /*13e10*/  IMAD.IADD R25, R0, 0x1, R3 ;  /* 0x0000000100197824 */ /* 0x000fe200078e0203 */
[----:B------:R-:W-:Y:S06]  /*13e20*/  BRA `(.L_x_12928) ;  /* 0x0000000000107947 */ /* 0x000fec0003800000 */
.L_x_12923:
[----:B------:R-:W-:Y:S01]  /*13e30*/  IMAD.MOV.U32 R24, RZ, RZ, R7 ;  /* 0x000000ffff187224 */ /* 0x000fe200078e0007 */
[----:B------:R-:W-:Y:S01]  /*13e40*/  ULDC UR43, c[0x0][0xc3c] ;  /* 0x00030f00002b7ab9 */ /* 0x000fe20000000800 */
[----:B------:R-:W-:Y:S02]  /*13e50*/  IMAD.MOV.U32 R25, RZ, RZ, RZ ;  /* 0x000000ffff197224 */ /* 0x000fe400078e00ff */
[----:B------:R-:W-:-:S07]  /*13e60*/  IMAD.MOV.U32 R26, RZ, RZ, RZ ;  /* 0x000000ffff1a7224 */ /* 0x000fce00078e00ff */
.L_x_12928:
        /* <DEDUP_REMOVED lines=10> */
.L_x_12921:
[----:B------:R-:W-:Y:S02]  /*13f10*/  ULDC UR4, c[0x0][0xc3c] ;  /* 0x00030f0000047ab9 */ /* 0x000fe40000000800 */
[----:B------:R-:W-:-:S06]  /*13f20*/  UISETP.GE.AND UP0, UPT, UR43, UR4, UPT ;  /* 0x000000042b00728c */ /* 0x000fcc000bf06270 */
[----:B------:R-:W-:-:S13]  /*13f30*/  PLOP3.LUT P0, PT, PT, PT, UP0, 0x80, 0x0 ;  /* 0x000000000000781c */ /* 0x000fda0003f0f008 */
[----:B------:R-:W-:Y:S05]  /*13f40*/  @!P0 BRA `(.L_x_12929) ;  /* 0xffffffbc00788947 */ /* 0x000fea000383ffff */
.L_x_12861:
[----:B01----:R-:W4:Y:S01]  /*13f50*/  LDL.LU R0, [R1+0xc] ;  /* 0x00000c0001007983 */ /* 0x003f220000300800 */
[----:B------:R-:W-:Y:S01]  /*13f60*/  BSSY B0, `(.L_x_12930) ;  /* 0x000000b000007945 */ /* 0x000fe20003800000 */
[----:B--2---:R-:W0:Y:S01]  /*13f70*/  S2R R5, SR_CgaCtaId ;  /* 0x0000000000057919 */ /* 0x004e220000008800 */
[----:B----4-:R-:W-:-:S05]  /*13f80*/  VIADD R0, R0, 0x1 ;  /* 0x0000000100007836 */ /* 0x010fca0000000000 */
        /* <DEDUP_REMOVED lines=8> */
.L_x_12974:
[----:B------:R-:W-:Y:S05]  /*14010*/  BSYNC B0 ;  /* 0x0000000000007941 */ /* 0x000fea0003800000 */
.L_x_12930:
[----:B------:R-:W-:-:S03]  /*14020*/  UMOV UR4, 0xffffffff ;  /* 0xffffffff00047882 */ /* 0x000fc60000000000 */
[----:B------:R-:W-:Y:S05]  /*14030*/  BRA.DIV UR4, `(.L_x_12932) ;  /* 0x00000012042c7947 */ /* 0x000fea000b800000 */
[----:B0-----:R-:W0:Y:S02]  /*14040*/  S2R R0, SR_TID.X ;  /* 0x0000000000007919 */ /* 0x001e240000002100 */
[----:B0-----:R-:W-:-:S04]  /*14050*/  SHF.R.U32.HI R0, RZ, 0x5, R0 ;  /* 0x00000005ff007819 */ /* 0x001fc80000011600 */
[----:B------:R-:W-:-:S05]  /*14060*/  LOP3.LUT R0, R0, 0x3, RZ, 0xc0, !PT ;  /* 0x0000000300007812 */ /* 0x000fca00078ec0ff */
[----:B------:R0:W1:Y:S02]  /*14070*/  SHFL.IDX PT, R14, R0, RZ, 0x1f ;  /* 0x00001fff000e7589 */ /* 0x00006400000e0000 */
.L_x_12977:
[----:B-1----:R-:W-:Y:S01]  /*14080*/  ISETP.NE.AND P0, PT, R14, RZ, PT ;  /* 0x000000ff0e00720c */ /* 0x002fe20003f05270 */
[----:B------:R-:W-:-:S12]  /*14090*/  BSSY B0, `(.L_x_12933) ;  /* 0x000002b000007945 */ /* 0x000fd80003800000 */
[----:B------:R-:W-:Y:S05]  /*140a0*/  @P0 BRA `(.L_x_12934) ;  /* 0x0000000000a40947 */ /* 0x000fea0003800000 */
[----:B------:R-:W-:-:S03]  /*140b0*/  UMOV UR4, 0xffffffff ;  /* 0xffffffff00047882 */ /* 0x000fc60000000000 */
[----:B------:R-:W-:Y:S05]  /*140c0*/  BRA.DIV UR4, `(.L_x_12935) ;  /* 0x00000012043c7947 */ /* 0x000fea000b800000 */
[----:B------:R-:W-:-:S13]  /*140d0*/  ELECT P6, URZ, PT ;  /* 0x00000000003f782f */ /* 0x000fda00038c0000 */
.L_x_12980:
[----:B------:R-:W-:Y:S05]  /*140e0*/  @!P6 BRA `(.L_x_12934) ;  /* 0x000000000094e947 */ /* 0x000fea0003800000 */
[----:B------:R-:W-:-:S06]  /*140f0*/  ULOP3.LUT UR4, UR38, 0x2, URZ, 0xfc, !UPT ;  /* 0x0000000226047892 */ /* 0x000fcc000f8efc3f */
[----:B0-----:R-:W-:-:S05]  /*14100*/  IMAD.U32 R0, RZ, RZ, UR4 ;  /* 0x00000004ff007e24 */ /* 0x001fca000f8e00ff */
[----:B------:R-:W-:-:S13]  /*14110*/  ISETP.NE.AND P0, PT, R0, 0x3, PT ;  /* 0x000000030000780c */ /* 0x000fda0003f05270 */
[----:B------:R-:W-:Y:S05]  /*14120*/  @!P0 BRA `(.L_x_12936) ;  /* 0x0000000000048947 */ /* 0x000fea0003800000 */
[----:B------:R-:W-:Y:S01]  /*14130*/  BPT.TRAP 0x1 ;  /* 0x000000040000795c */ /* 0x000fe20000300000 */
.L_x_12936:
        /* <DEDUP_REMOVED lines=12> */
.L_x_12981:
[----:B------:R-:W1:Y:S02]  /*14200*/  SYNCS.PHASECHK.TRANS64.TRYWAIT P1, [R3+URZ], R0 ;  /* 0x00000000030075a7 */ /* 0x000e64000802017f */
[----:B-1----:R-:W-:Y:S05]  /*14210*/  @!P1 BRA `(.L_x_12938) ;  /* 0x00000010001c9947 */ /* 0x002fea0003800000 */
.L_x_12982:
[----:B------:R-:W-:Y:S05]  /*14220*/  @!P0 BRA `(.L_x_12939) ;  /* 0x0000000000048947 */ /* 0x000fea0003800000 */
[----:B------:R-:W-:Y:S01]  /*14230*/  BPT.TRAP 0x1 ;  /* 0x000000040000795c */ /* 0x000fe20000300000 */
.L_x_12939:
[----:B-1----:R-:W-:-:S04]  /*14240*/  IMAD R3, R18, 0x8, R7 ;  /* 0x0000000812037824 */ /* 0x002fc800078e0207 */
[----:B------:R-:W1:Y:S02]  /*14250*/  SYNCS.PHASECHK.TRANS64.TRYWAIT P1, [R3+URZ+0x13260], R4 ;  /* 0x01326004030075a7 */ /* 0x000e64000802017f */
[----:B-1----:R-:W-:Y:S05]  /*14260*/  @!P1 BRA `(.L_x_12940) ;  /* 0x00000010001c9947 */ /* 0x002fea0003800000 */
.L_x_12983:
[----:B------:R-:W-:Y:S05]  /*14270*/  @!P0 BRA `(.L_x_12941) ;  /* 0x0000000000048947 */ /* 0x000fea0003800000 */
[----:B------:R-:W-:Y:S01]  /*14280*/  BPT.TRAP 0x1 ;  /* 0x000000040000795c */ /* 0x000fe20000300000 */
.L_x_12941:
[----:B0-----:R-:W-:-:S04]  /*14290*/  IMAD R5, R6, 0x8, R7 ;  /* 0x0000000806057824 */ /* 0x001fc800078e0207 */
[----:B------:R-:W0:Y:S02]  /*142a0*/  SYNCS.PHASECHK.TRANS64.TRYWAIT P1, [R5+URZ+0x13260], R0 ;  /* 0x01326000050075a7 */ /* 0x000e24000802017f */
[----:B0-----:R-:W-:Y:S05]  /*142b0*/  @!P1 BRA `(.L_x_12942) ;  /* 0x00000010001c9947 */ /* 0x001fea0003800000 */
.L_x_12984:
[----:B------:R-:W-:Y:S05]  /*142c0*/  @!P0 BRA `(.L_x_12943) ;  /* 0x0000000000048947 */ /* 0x000fea0003800000 */
[----:B------:R-:W-:Y:S01]  /*142d0*/  BPT.TRAP 0x1 ;  /* 0x000000040000795c */ /* 0x000fe20000300000 */
.L_x_12943:
[----:B------:R-:W2:Y:S02]  /*142e0*/  SYNCS.PHASECHK.TRANS64.TRYWAIT P0, [R3+URZ+0x13280], R4 ;  /* 0x01328004030075a7 */ /* 0x000ea4000800017f */
[----:B--2---:R-:W-:Y:S05]  /*142f0*/  @!P0 BRA `(.L_x_12944) ;  /* 0x0000001000208947 */ /* 0x004fea0003800000 */
.L_x_12945:
[----:B----4-:R4:W0:Y:S02]  /*14300*/  SYNCS.PHASECHK.TRANS64.TRYWAIT P0, [R5+URZ+0x13280], R0 ;  /* 0x01328000050075a7 */ /* 0x010824000800017f */
[----:B0-----:R-:W-:Y:S05]  /*14310*/  @!P0 NANOSLEEP.SYNCS 0x989680 ;  /* 0x009896800000895d */ /* 0x001fea0003900000 */
[----:B------:R-:W0:Y:S02]  /*14320*/  @!P0 SYNCS.PHASECHK.TRANS64 P0, [R5+URZ+0x13280], R0 ;  /* 0x01328000050085a7 */ /* 0x000e24000800007f */
[----:B0-----:R-:W-:Y:S05]  /*14330*/  @!P0 BRA `(.L_x_12945) ;  /* 0xfffffffc00f08947 */ /* 0x001fea000383ffff */
.L_x_12934:
[----:B------:R-:W-:Y:S05]  /*14340*/  BSYNC B0 ;  /* 0x0000000000007941 */ /* 0x000fea0003800000 */
.L_x_12933:
[----:B------:R-:W-:Y:S05]  /*14350*/  EXIT ;  /* 0x000000000000794d */ /* 0x000fea0003800000 */
.L_x_12809:
[----:B0-----:R-:W-:-:S04]  /*14360*/  IMAD.U32 R3, RZ, RZ, UR45 ;  /* 0x0000002dff037e24 */ /* 0x001fc8000f8e00ff */
[----:B------:R0:W1:Y:S03]  /*14370*/  SYNCS.PHASECHK.TRANS64.TRYWAIT P0, [R3+URZ+0x13200], R2 ;  /* 0x01320002030075a7 */ /* 0x000066000800017f */
[----:B-1----:R-:W-:Y:S05]  /*14380*/  @!P0 NANOSLEEP.SYNCS 0x989680 ;  /* 0x009896800000895d */ /* 0x002fea0003900000 */
[----:B------:R-:W1:Y:S02]  /*14390*/  @!P0 SYNCS.PHASECHK.TRANS64 P0, [R3+URZ+0x13200], R2 ;  /* 0x01320002030085a7 */ /* 0x000e64000800007f */
[----:B-1----:R-:W-:Y:S05]  /*143a0*/  @!P0 BRA `(.L_x_12809) ;  /* 0xfffffffc00ec8947 */ /* 0x002fea000383ffff */
[----:B------:R-:W-:Y:S05]  /*143b0*/  BRA `(.L_x_12946) ;  /* 0xfffffed8008c7947 */ /* 0x000fea000383ffff */
.L_x_12813:
[----:B-1----:R1:W2:Y:S02]  /*143c0*/  SYNCS.PHASECHK.TRANS64.TRYWAIT P0, [R2+URZ+0x13230], R3 ;  /* 0x01323003020075a7 */ /* 0x0022a4000800017f */
[----:B--2---:R-:W-:Y:S05]  /*143d0*/  @!P0 NANOSLEEP.SYNCS 0x989680 ;  /* 0x009896800000895d */ /* 0x004fea0003900000 */
[----:B------:R-:W2:Y:S02]  /*143e0*/  @!P0 SYNCS.PHASECHK.TRANS64 P0, [R2+URZ+0x13230], R3 ;  /* 0x01323003020085a7 */ /* 0x000ea4000800007f */
[----:B--2---:R-:W-:Y:S05]  /*143f0*/  @!P0 BRA `(.L_x_12813) ;  /* 0xfffffffc00f08947 */ /* 0x004fea000383ffff */
[----:B------:R-:W-:Y:S05]  /*14400*/  BRA `(.L_x_12812) ;  /* 0xfffffed800a87947 */ /* 0x000fea000383ffff */
.L_x_12818:
[----:B-1----:R-:W-:-:S04]  /*14410*/  IMAD.U32 R8, RZ, RZ, UR21 ;  /* 0x00000015ff087e24 */ /* 0x002fc8000f8e00ff */
[----:B------:R1:W2:Y:S03]  /*14420*/  SYNCS.PHASECHK.TRANS64.TRYWAIT P3, [R8+URZ+0x13230], R7 ;  /* 0x01323007080075a7 */ /* 0x0002a6000806017f */
[----:B--2---:R-:W-:Y:S05]  /*14430*/  @!P3 NANOSLEEP.SYNCS 0x989680 ;  /* 0x009896800000b95d */ /* 0x004fea0003900000 */
[----:B------:R-:W2:Y:S02]  /*14440*/  @!P3 SYNCS.PHASECHK.TRANS64 P3, [R8+URZ+0x13230], R7 ;  /* 0x013230070800b5a7 */ /* 0x000ea4000806007f */
[----:B--2---:R-:W-:Y:S05]  /*14450*/  @!P3 BRA `(.L_x_12818) ;  /* 0xfffffffc00ecb947 */ /* 0x004fea000383ffff */
[----:B------:R-:W-:Y:S05]  /*14460*/  BRA `(.L_x_12817) ;  /* 0xffffff0c00e87947 */ /* 0x000fea000383ffff */
.L_x_12822:
[----:B-1----:R-:W-:-:S04]  /*14470*/  IMAD.U32 R8, RZ, RZ, UR11 ;  /* 0x0000000bff087e24 */ /* 0x002fc8000f8e00ff */
[----:B------:R1:W2:Y:S03]  /*14480*/  SYNCS.PHASECHK.TRANS64.TRYWAIT P3, [R8+URZ+0x13250], R7 ;  /* 0x01325007080075a7 */ /* 0x0002a6000806017f */
[----:B--2---:R-:W-:Y:S05]  /*14490*/  @!P3 NANOSLEEP.SYNCS 0x989680 ;  /* 0x009896800000b95d */ /* 0x004fea0003900000 */
[----:B------:R-:W2:Y:S02]  /*144a0*/  @!P3 SYNCS.PHASECHK.TRANS64 P3, [R8+URZ+0x13250], R7 ;  /* 0x013250070800b5a7 */ /* 0x000ea4000806007f */
[----:B--2---:R-:W-:Y:S05]  /*144b0*/  @!P3 BRA `(.L_x_12822) ;  /* 0xfffffffc00ecb947 */ /* 0x004fea000383ffff */
[----:B------:R-:W-:Y:S05]  /*144c0*/  BRA `(.L_x_12821) ;  /* 0xffffff1000f47947 */ /* 0x000fea000383ffff */
.L_x_12829:
[----:B-1----:R-:W-:-:S04]  /*144d0*/  IMAD.U32 R8, RZ, RZ, UR6 ;  /* 0x00000006ff087e24 */ /* 0x002fc8000f8e00ff */
[----:B------:R1:W2:Y:S03]  /*144e0*/  SYNCS.PHASECHK.TRANS64.TRYWAIT P2, [R8+URZ+0x13230], R7 ;  /* 0x01323007080075a7 */ /* 0x0002a6000804017f */
[----:B--2---:R-:W-:Y:S05]  /*144f0*/  @!P2 NANOSLEEP.SYNCS 0x989680 ;  /* 0x009896800000a95d */ /* 0x004fea0003900000 */
[----:B------:R-:W2:Y:S02]  /*14500*/  @!P2 SYNCS.PHASECHK.TRANS64 P2, [R8+URZ+0x13230], R7 ;  /* 0x013230070800a5a7 */ /* 0x000ea4000804007f */
[----:B--2---:R-:W-:Y:S05]  /*14510*/  @!P2 BRA `(.L_x_12829) ;  /* 0xfffffffc00eca947 */ /* 0x004fea000383ffff */
[----:B------:R-:W-:Y:S05]  /*14520*/  BRA `(.L_x_12828) ;  /* 0xffffff4400b07947 */ /* 0x000fea000383ffff */
.L_x_12833:
[----:B-1----:R-:W-:-:S04]  /*14530*/  IMAD.U32 R8, RZ, RZ, UR11 ;  /* 0x0000000bff087e24 */ /* 0x002fc8000f8e00ff */
[----:B------:R1:W2:Y:S03]  /*14540*/  SYNCS.PHASECHK.TRANS64.TRYWAIT P2, [R8+URZ+0x13250], R7 ;  /* 0x01325007080075a7 */ /* 0x0002a6000804017f */
[----:B--2---:R-:W-:Y:S05]  /*14550*/  @!P2 NANOSLEEP.SYNCS 0x989680 ;  /* 0x009896800000a95d */ /* 0x004fea0003900000 */
[----:B------:R-:W2:Y:S02]  /*14560*/  @!P2 SYNCS.PHASECHK.TRANS64 P2, [R8+URZ+0x13250], R7 ;  /* 0x013250070800a5a7 */ /* 0x000ea4000804007f */
[----:B--2---:R-:W-:Y:S05]  /*14570*/  @!P2 BRA `(.L_x_12833) ;  /* 0xfffffffc00eca947 */ /* 0x004fea000383ffff */
[----:B------:R-:W-:Y:S05]  /*14580*/  BRA `(.L_x_12832) ;  /* 0xffffff4800bc7947 */ /* 0x000fea000383ffff */
.L_x_12839:
[----:B-1----:R-:W-:-:S04]  /*14590*/  IMAD.U32 R5, RZ, RZ, UR5 ;  /* 0x00000005ff057e24 */ /* 0x002fc8000f8e00ff */
[----:B------:R1:W2:Y:S03]  /*145a0*/  SYNCS.PHASECHK.TRANS64.TRYWAIT P0, [R5+URZ+0x13250], R0 ;  /* 0x01325000050075a7 */ /* 0x0002a6000800017f */
[----:B--2---:R-:W-:Y:S05]  /*145b0*/  @!P0 NANOSLEEP.SYNCS 0x989680 ;  /* 0x009896800000895d */ /* 0x004fea0003900000 */
[----:B------:R-:W2:Y:S02]  /*145c0*/  @!P0 SYNCS.PHASECHK.TRANS64 P0, [R5+URZ+0x13250], R0 ;  /* 0x01325000050085a7 */ /* 0x000ea4000800007f */
[----:B--2---:R-:W-:Y:S05]  /*145d0*/  @!P0 BRA `(.L_x_12839) ;  /* 0xfffffffc00ec8947 */ /* 0x004fea000383ffff */
[----:B------:R-:W-:Y:S05]  /*145e0*/  BRA `(.L_x_12838) ;  /* 0xffffff70007c7947 */ /* 0x000fea000383ffff */
.L_x_12877:
[----:B------:R-:W-:Y:S02]  /*145f0*/  IMAD.MOV.U32 R13, RZ, RZ, R20 ;  /* 0x000000ffff0d7224 */ /* 0x000fe400078e0014 */
[----:B------:R-:W-:Y:S02]  /*14600*/  IMAD.MOV.U32 R12, RZ, RZ, RZ ;  /* 0x000000ffff0c7224 */ /* 0x000fe400078e00ff */
[----:B------:R-:W-:Y:S02]  /*14610*/  IMAD.MOV.U32 R11, RZ, RZ, 0x1f ;  /* 0x0000001fff0b7424 */ /* 0x000fe400078e00ff */
[----:B------:R-:W-:-:S07]  /*14620*/  IMAD.MOV.U32 R15, RZ, RZ, -0x1 ;  /* 0xffffffffff0f7424 */ /* 0x000fce00078e00ff */
[----:B012---:R-:W-:Y:S05]  /*14630*/  WARPSYNC.COLLECTIVE R15, `(.L_x_12947) ;  /* 0x000000000f087348 */ /* 0x007fea0003c00000 */
[----:B------:R3:W4:Y:S02]  /*14640*/  SHFL.IDX P6, R14, R13, R12, R11 ;  /* 0x0000000c0d0e7389 */ /* 0x00072400000c000b */
[----:B01234-:R-:W-:Y:S01]  /*14650*/  ENDCOLLECTIVE ;  /* 0x000000000000791b */ /* 0x01ffe20003800000 */
.L_x_12947:
[----:B------:R-:W-:Y:S05]  /*14660*/  BRA `(.L_x_12948) ;  /* 0xffffffc400d87947 */ /* 0x000fea000383ffff */
.L_x_12879:
[----:B------:R-:W-:Y:S01]  /*14670*/  BSSY B0, `(.L_x_12949) ;  /* 0x0000006000007945 */ /* 0x000fe20003800000 */
[----:B------:R-:W-:-:S07]  /*14680*/  IMAD.MOV.U32 R15, RZ, RZ, -0x1 ;  /* 0xffffffffff0f7424 */ /* 0x000fce00078e00ff */
[----:B0123--:R-:W-:Y:S05]  /*14690*/  WARPSYNC.COLLECTIVE R15, `(.L_x_12950) ;  /* 0x000000000f0c7348 */ /* 0x00ffea0003c00000 */
[----:B------:R-:W-:Y:S02]  /*146a0*/  ELECT P6, UR62, PT ;  /* 0x00000000003e782f */ /* 0x000fe400038c0000 */
[----:B------:R-:W-:Y:S01]  /*146b0*/  MOV R14, UR62 ;  /* 0x0000003e000e7c02 */ /* 0x000fe20008000f00 */
[----:B0123--:R-:W-:Y:S10]  /*146c0*/  ENDCOLLECTIVE ;  /* 0x000000000000791b */ /* 0x00fff40003800000 */
.L_x_12950:
[----:B------:R-:W-:Y:S05]  /*146d0*/  BSYNC B0 ;  /* 0x0000000000007941 */ /* 0x000fea0003800000 */
.L_x_12949:
[----:B------:R-:W-:Y:S05]  /*146e0*/  BRA `(.L_x_12951) ;  /* 0xffffffc400dc7947 */ /* 0x000fea000383ffff */
.L_x_12881:
[----:B----4-:R4:W0:Y:S02]  /*146f0*/  SYNCS.PHASECHK.TRANS64.TRYWAIT P0, [R2+URZ+0x13280], R3 ;  /* 0x01328003020075a7 */ /* 0x010824000800017f */
[----:B0-----:R-:W-:Y:S05]  /*14700*/  @!P0 NANOSLEEP.SYNCS 0x989680 ;  /* 0x009896800000895d */ /* 0x001fea0003900000 */
[----:B------:R-:W0:Y:S02]  /*14710*/  @!P0 SYNCS.PHASECHK.TRANS64 P0, [R2+URZ+0x13280], R3 ;  /* 0x01328003020085a7 */ /* 0x000e24000800007f */
[----:B0-----:R-:W-:Y:S05]  /*14720*/  @!P0 BRA `(.L_x_12881) ;  /* 0xfffffffc00f08947 */ /* 0x001fea000383ffff */
[----:B------:R-:W-:Y:S05]  /*14730*/  BRA `(.L_x_12952) ;  /* 0xffffffc800387947 */ /* 0x000fea000383ffff */
.L_x_12883:
[----:B0-----:R0:W2:Y:S02]  /*14740*/  SYNCS.PHASECHK.TRANS64.TRYWAIT P0, [R2+URZ+0x13240], R3 ;  /* 0x01324003020075a7 */ /* 0x0010a4000800017f */
[----:B--2---:R-:W-:Y:S05]  /*14750*/  @!P0 NANOSLEEP.SYNCS 0x989680 ;  /* 0x009896800000895d */ /* 0x004fea0003900000 */
[----:B------:R-:W2:Y:S02]  /*14760*/  @!P0 SYNCS.PHASECHK.TRANS64 P0, [R2+URZ+0x13240], R3 ;  /* 0x01324003020085a7 */ /* 0x000ea4000800007f */
[----:B--2---:R-:W-:Y:S05]  /*14770*/  @!P0 BRA `(.L_x_12883) ;  /* 0xfffffffc00f08947 */ /* 0x004fea000383ffff */
[----:B------:R-:W-:Y:S05]  /*14780*/  BRA `(.L_x_12953) ;  /* 0xffffffc800887947 */ /* 0x000fea000383ffff */
.L_x_12887:
        /* <DEDUP_REMOVED lines=9> */
.L_x_12954:
[----:B------:R-:W-:Y:S01]  /*14820*/  ISETP.GE.AND P1, PT, R25, R7, PT ;  /* 0x000000071900720c */ /* 0x000fe20003f26270 */
[----:B------:R-:W-:Y:S02]  /*14830*/  IMAD.MOV.U32 R13, RZ, RZ, R0 ;  /* 0x000000ffff0d7224 */ /* 0x000fe400078e0000 */
[----:B------:R-:W-:-:S10]  /*14840*/  IMAD.MOV.U32 R2, RZ, RZ, R14 ;  /* 0x000000ffff027224 */ /* 0x000fd400078e000e */
[----:B------:R-:W-:Y:S05]  /*14850*/  WARPSYNC.COLLECTIVE R15, `(.L_x_12955) ;  /* 0x000000000f087348 */ /* 0x000fea0003c00000 */
[----:B------:R0:W1:Y:S02]  /*14860*/  SHFL.IDX P6, R14, R13, R12, R11 ;  /* 0x0000000c0d0e7389 */ /* 0x00006400000c000b */
[----:B01----:R-:W-:Y:S01]  /*14870*/  ENDCOLLECTIVE ;  /* 0x000000000000791b */ /* 0x003fe20003800000 */
.L_x_12955:
[----:B------:R-:W-:Y:S02]  /*14880*/  IMAD.MOV.U32 R13, RZ, RZ, R5 ;  /* 0x000000ffff0d7224 */ /* 0x000fe400078e0005 */
[----:B------:R-:W-:Y:S02]  /*14890*/  IMAD.MOV.U32 R12, RZ, RZ, 0x1 ;  /* 0x00000001ff0c7424 */ /* 0x000fe400078e00ff */
[----:B------:R-:W-:-:S07]  /*148a0*/  IMAD.MOV.U32 R3, RZ, RZ, R14 ;  /* 0x000000ffff037224 */ /* 0x000fce00078e000e */
[----:B------:R-:W-:Y:S05]  /*148b0*/  WARPSYNC.COLLECTIVE R15, `(.L_x_12956) ;  /* 0x000000000f087348 */ /* 0x000fea0003c00000 */
[----:B------:R0:W1:Y:S02]  /*148c0*/  SHFL.IDX P6, R14, R13, R12, R11 ;  /* 0x0000000c0d0e7389 */ /* 0x00006400000c000b */
[----:B01----:R-:W-:Y:S01]  /*148d0*/  ENDCOLLECTIVE ;  /* 0x000000000000791b */ /* 0x003fe20003800000 */
.L_x_12956:
[----:B------:R-:W-:-:S05]  /*148e0*/  @!P1 IADD3 R8, P2, R10, R3, RZ ;  /* 0x000000030a089210 */ /* 0x000fca0007f5e0ff */
[----:B------:R-:W-:Y:S02]  /*148f0*/  @!P1 IMAD.X R3, RZ, RZ, R2, P2 ;  /* 0x000000ffff039224 */ /* 0x000fe400010e0602 */
        /* <DEDUP_REMOVED lines=8> */
[----:B0-----:R-:W-:-:S12]  /*14980*/  IMAD.MOV.U32 R2, RZ, RZ, R14 ;  /* 0x000000ffff027224 */ /* 0x001fd800078e000e */
[----:B------:R-:W-:Y:S05]  /*14990*/  WARPSYNC.COLLECTIVE R15, `(.L_x_12957) ;  /* 0x000000000f087348 */ /* 0x000fea0003c00000 */
[----:B------:R0:W1:Y:S02]  /*149a0*/  SHFL.IDX P6, R14, R13, R12, R11 ;  /* 0x0000000c0d0e7389 */ /* 0x00006400000c000b */
[----:B01----:R-:W-:Y:S01]  /*149b0*/  ENDCOLLECTIVE ;  /* 0x000000000000791b */ /* 0x003fe20003800000 */
.L_x_12957:
[----:B------:R-:W-:Y:S02]  /*149c0*/  IMAD.MOV.U32 R13, RZ, RZ, R5 ;  /* 0x000000ffff0d7224 */ /* 0x000fe400078e0005 */
[----:B------:R-:W-:Y:S01]  /*149d0*/  IMAD.MOV.U32 R12, RZ, RZ, 0x2 ;  /* 0x00000002ff0c7424 */ /* 0x000fe200078e00ff */
[----:B------:R-:W-:-:S13]  /*149e0*/  @!P1 IADD3 R8, P2, R10, R14, RZ ;  /* 0x0000000e0a089210 */ /* 0x000fda0007f5e0ff */
[----:B------:R-:W-:Y:S05]  /*149f0*/  WARPSYNC.COLLECTIVE R15, `(.L_x_12958) ;  /* 0x000000000f087348 */ /* 0x000fea0003c00000 */
[----:B------:R0:W1:Y:S02]  /*14a00*/  SHFL.IDX P6, R14, R13, R12, R11 ;  /* 0x0000000c0d0e7389 */ /* 0x00006400000c000b */
[----:B01----:R-:W-:Y:S01]  /*14a10*/  ENDCOLLECTIVE ;  /* 0x000000000000791b */ /* 0x003fe20003800000 */
.L_x_12958:
[----:B------:R-:W-:Y:S02]  /*14a20*/  @!P1 IMAD.X R3, RZ, RZ, R2, P2 ;  /* 0x000000ffff039224 */ /* 0x000fe400010e0602 */
[----:B------:R-:W-:Y:S02]  /*14a30*/  @!P1 IMAD.MOV.U32 R2, RZ, RZ, R8 ;  /* 0x000000ffff029224 */ /* 0x000fe400078e0008 */
[----:B------:R-:W-:-:S03]  /*14a40*/  VIADD R8, R25, 0x40 ;  /* 0x0000004019087836 */ /* 0x000fc60000000000 */
[----:B------:R-:W-:Y:S01]  /*14a50*/  @!PT LDS RZ, [RZ] ;  /* 0x00000000fffff984 */ /* 0x000fe20000000800 */
[----:B------:R-:W-:Y:S01]  /*14a60*/  @!PT LDS RZ, [RZ] ;  /* 0x00000000fffff984 */ /* 0x000fe20000000800 */
[----:B------:R-:W-:Y:S01]  /*14a70*/  @!PT LDS RZ, [RZ] ;  /* 0x00000000fffff984 */ /* 0x000fe20000000800 */
[----:B------:R0:W-:Y:S02]  /*14a80*/  @!P1 LDGSTS.E.BYPASS.LTC128B.128 [R9+0xb800], desc[UR52][R2.64], !P0 ;  /* 0x0b80000002099fae */ /* 0x0001e4000c101d74 */
[----:B------:R-:W-:Y:S01]  /*14a90*/  ISETP.GE.AND P1, PT, R8, R7, PT ;  /* 0x000000070800720c */ /* 0x000fe20003f26270 */
[----:B------:R-:W-:Y:S02]  /*14aa0*/  IMAD.MOV.U32 R13, RZ, RZ, R0 ;  /* 0x000000ffff0d7224 */ /* 0x000fe400078e0000 */
[----:B0-----:R-:W-:-:S10]  /*14ab0*/  IMAD.MOV.U32 R2, RZ, RZ, R14 ;  /* 0x000000ffff027224 */ /* 0x001fd400078e000e */
[----:B------:R-:W-:Y:S05]  /*14ac0*/  WARPSYNC.COLLECTIVE R15, `(.L_x_12959) ;  /* 0x000000000f087348 */ /* 0x000fea0003c00000 */
[----:B------:R0:W1:Y:S02]  /*14ad0*/  SHFL.IDX P6, R14, R13, R12, R11 ;  /* 0x0000000c0d0e7389 */ /* 0x00006400000c000b */
[----:B01----:R-:W-:Y:S01]  /*14ae0*/  ENDCOLLECTIVE ;  /* 0x000000000000791b */ /* 0x003fe20003800000 */
.L_x_12959:
[----:B------:R-:W-:Y:S02]  /*14af0*/  IMAD.MOV.U32 R13, RZ, RZ, R5 ;  /* 0x000000ffff0d7224 */ /* 0x000fe400078e0005 */
[----:B------:R-:W-:Y:S01]  /*14b00*/  IMAD.MOV.U32 R12, RZ, RZ, 0x3 ;  /* 0x00000003ff0c7424 */ /* 0x000fe200078e00ff */
[----:B------:R-:W-:-:S13]  /*14b10*/  @!P1 IADD3 R8, P2, R10, R14, RZ ;  /* 0x0000000e0a089210 */ /* 0x000fda0007f5e0ff */
[----:B------:R-:W-:Y:S05]  /*14b20*/  WARPSYNC.COLLECTIVE R15, `(.L_x_12960) ;  /* 0x000000000f087348 */ /* 0x000fea0003c00000 */
[----:B------:R0:W1:Y:S02]  /*14b30*/  SHFL.IDX P6, R14, R13, R12, R11 ;  /* 0x0000000c0d0e7389 */ /* 0x00006400000c000b */
[----:B01----:R-:W-:Y:S01]  /*14b40*/  ENDCOLLECTIVE ;  /* 0x000000000000791b */ /* 0x003fe20003800000 */
.L_x_12960:
        /* <DEDUP_REMOVED lines=13> */
.L_x_12961:
[----:B------:R-:W-:Y:S02]  /*14c20*/  IMAD.MOV.U32 R13, RZ, RZ, R6 ;  /* 0x000000ffff0d7224 */ /* 0x000fe400078e0006 */
[----:B------:R-:W-:Y:S02]  /*14c30*/  IMAD.MOV.U32 R12, RZ, RZ, RZ ;  /* 0x000000ffff0c7224 */ /* 0x000fe400078e00ff */
[----:B------:R-:W-:-:S07]  /*14c40*/  IMAD.MOV.U32 R2, RZ, RZ, R14 ;  /* 0x000000ffff027224 */ /* 0x000fce00078e000e */
[----:B------:R-:W-:Y:S05]  /*14c50*/  WARPSYNC.COLLECTIVE R15, `(.L_x_12962) ;  /* 0x000000000f087348 */ /* 0x000fea0003c00000 */
[----:B------:R0:W1:Y:S02]  /*14c60*/  SHFL.IDX P6, R14, R13, R12, R11 ;  /* 0x0000000c0d0e7389 */ /* 0x00006400000c000b */
[----:B01----:R-:W-:Y:S01]  /*14c70*/  ENDCOLLECTIVE ;  /* 0x000000000000791b */ /* 0x003fe20003800000 */
.L_x_12962:
        /* <DEDUP_REMOVED lines=11> */
.L_x_12963:
        /* <DEDUP_REMOVED lines=8> */
.L_x_12964:
        /* <DEDUP_REMOVED lines=11> */
.L_x_12965:
[----:B------:R-:W-:Y:S05]  /*14e60*/  BRA `(.L_x_12966) ;  /* 0xffffffcc00747947 */ /* 0x000fea000383ffff */
.L_x_12890:
[----:B0-----:R0:W1:Y:S02]  /*14e70*/  SYNCS.PHASECHK.TRANS64.TRYWAIT P0, [R16+URZ+0x13220], R3 ;  /* 0x01322003100075a7 */ /* 0x001064000800017f */
[----:B-1----:R-:W-:Y:S05]  /*14e80*/  @!P0 NANOSLEEP.SYNCS 0x989680 ;  /* 0x009896800000895d */ /* 0x002fea0003900000 */
[----:B------:R-:W1:Y:S02]  /*14e90*/  @!P0 SYNCS.PHASECHK.TRANS64 P0, [R16+URZ+0x13220], R3 ;  /* 0x01322003100085a7 */ /* 0x000e64000800007f */
[----:B-1----:R-:W-:Y:S05]  /*14ea0*/  @!P0 BRA `(.L_x_12890) ;  /* 0xfffffffc00f08947 */ /* 0x002fea000383ffff */
[----:B------:R-:W-:Y:S05]  /*14eb0*/  BRA `(.L_x_12967) ;  /* 0xffffffcc00dc7947 */ /* 0x000fea000383ffff */
.L_x_12896:
[----:B0-----:R0:W2:Y:S02]  /*14ec0*/  SYNCS.PHASECHK.TRANS64.TRYWAIT P0, [R9+URZ+0x13280], R2 ;  /* 0x01328002090075a7 */ /* 0x0010a4000800017f */
[----:B--2---:R-:W-:Y:S05]  /*14ed0*/  @!P0 NANOSLEEP.SYNCS 0x989680 ;  /* 0x009896800000895d */ /* 0x004fea0003900000 */
[----:B------:R-:W2:Y:S02]  /*14ee0*/  @!P0 SYNCS.PHASECHK.TRANS64 P0, [R9+URZ+0x13280], R2 ;  /* 0x01328002090085a7 */ /* 0x000ea4000800007f */
[----:B--2---:R-:W-:Y:S05]  /*14ef0*/  @!P0 BRA `(.L_x_12896) ;  /* 0xfffffffc00f08947 */ /* 0x004fea000383ffff */
[----:B------:R-:W-:Y:S05]  /*14f00*/  BRA `(.L_x_12968) ;  /* 0xffffffd000787947 */ /* 0x000fea000383ffff */
.L_x_12901:
[----:B-1----:R1:W2:Y:S02]  /*14f10*/  SYNCS.PHASECHK.TRANS64.TRYWAIT P0, [R9+URZ+0x13240], R2 ;  /* 0x01324002090075a7 */ /* 0x0022a4000800017f */
[----:B--2---:R-:W-:Y:S05]  /*14f20*/  @!P0 NANOSLEEP.SYNCS 0x989680 ;  /* 0x009896800000895d */ /* 0x004fea0003900000 */
[----:B------:R-:W2:Y:S02]  /*14f30*/  @!P0 SYNCS.PHASECHK.TRANS64 P0, [R9+URZ+0x13240], R2 ;  /* 0x01324002090085a7 */ /* 0x000ea4000800007f */
[----:B--2---:R-:W-:Y:S05]  /*14f40*/  @!P0 BRA `(.L_x_12901) ;  /* 0xfffffffc00f08947 */ /* 0x004fea000383ffff */
[----:B------:R-:W-:Y:S05]  /*14f50*/  BRA `(.L_x_12969) ;  /* 0xffffffd000f47947 */ /* 0x000fea000383ffff */
.L_x_12907:
[----:B0-----:R0:W1:Y:S02]  /*14f60*/  SYNCS.PHASECHK.TRANS64.TRYWAIT P0, [R3+URZ+0x13270], R2 ;  /* 0x01327002030075a7 */ /* 0x001064000800017f */
[----:B-1----:R-:W-:Y:S05]  /*14f70*/  @!P0 NANOSLEEP.SYNCS 0x989680 ;  /* 0x009896800000895d */ /* 0x002fea0003900000 */
[----:B------:R-:W1:Y:S02]  /*14f80*/  @!P0 SYNCS.PHASECHK.TRANS64 P0, [R3+URZ+0x13270], R2 ;  /* 0x01327002030085a7 */ /* 0x000e64000800007f */
[----:B-1----:R-:W-:Y:S05]  /*14f90*/  @!P0 BRA `(.L_x_12907) ;  /* 0xfffffffc00f08947 */ /* 0x002fea000383ffff */
[----:B------:R-:W-:Y:S05]  /*14fa0*/  BRA `(.L_x_12970) ;  /* 0xffffffd400907947 */ /* 0x000fea000383ffff */
.L_x_12909:
[----:B0-----:R0:W1:Y:S02]  /*14fb0*/  SYNCS.PHASECHK.TRANS64.TRYWAIT P0, [R3+URZ+0x13260], R2 ;  /* 0x01326002030075a7 */ /* 0x001064000800017f */
[----:B-1----:R-:W-:Y:S05]  /*14fc0*/  @!P0 NANOSLEEP.SYNCS 0x989680 ;  /* 0x009896800000895d */ /* 0x002fea0003900000 */
[----:B------:R-:W1:Y:S02]  /*14fd0*/  @!P0 SYNCS.PHASECHK.TRANS64 P0, [R3+URZ+0x13260], R2 ;  /* 0x01326002030085a7 */ /* 0x000e64000800007f */
[----:B-1----:R-:W-:Y:S05]  /*14fe0*/  @!P0 BRA `(.L_x_12909) ;  /* 0xfffffffc00f08947 */ /* 0x002fea000383ffff */
[----:B------:R-:W-:Y:S05]  /*14ff0*/  BRA `(.L_x_12971) ;  /* 0xffffffd400987947 */ /* 0x000fea000383ffff */
.L_x_12916:
[----:B0-----:R0:W1:Y:S02]  /*15000*/  SYNCS.PHASECHK.TRANS64.TRYWAIT P1, [R2+URZ+0x13270], R3 ;  /* 0x01327003020075a7 */ /* 0x001064000802017f */
[----:B-1----:R-:W-:Y:S05]  /*15010*/  @!P1 NANOSLEEP.SYNCS 0x989680 ;  /* 0x009896800000995d */ /* 0x002fea0003900000 */
[----:B------:R-:W1:Y:S02]  /*15020*/  @!P1 SYNCS.PHASECHK.TRANS64 P1, [R2+URZ+0x13270], R3 ;  /* 0x01327003020095a7 */ /* 0x000e64000802007f */
[----:B-1----:R-:W-:Y:S05]  /*15030*/  @!P1 BRA `(.L_x_12916) ;  /* 0xfffffffc00f09947 */ /* 0x002fea000383ffff */
[----:B------:R-:W-:Y:S05]  /*15040*/  BRA `(.L_x_12972) ;  /* 0xffffffd800dc7947 */ /* 0x000fea000383ffff */
.L_x_12918:
[----:B0-----:R0:W1:Y:S02]  /*15050*/  SYNCS.PHASECHK.TRANS64.TRYWAIT P1, [R2+URZ+0x13260], R5 ;  /* 0x01326005020075a7 */ /* 0x001064000802017f */
[----:B-1----:R-:W-:Y:S05]  /*15060*/  @!P1 NANOSLEEP.SYNCS 0x989680 ;  /* 0x009896800000995d */ /* 0x002fea0003900000 */
[----:B------:R-:W1:Y:S02]  /*15070*/  @!P1 SYNCS.PHASECHK.TRANS64 P1, [R2+URZ+0x13260], R5 ;  /* 0x01326005020095a7 */ /* 0x000e64000802007f */
[----:B-1----:R-:W-:Y:S05]  /*15080*/  @!P1 BRA `(.L_x_12918) ;  /* 0xfffffffc00f09947 */ /* 0x002fea000383ffff */
[----:B------:R-:W-:Y:S05]  /*15090*/  BRA `(.L_x_12973) ;  /* 0xffffffd800e47947 */ /* 0x000fea000383ffff */
.L_x_12931:
[----:B0-----:R0:W1:Y:S02]  /*150a0*/  SYNCS.PHASECHK.TRANS64.TRYWAIT P0, [R7+URZ+0x13220], R0 ;  /* 0x01322000070075a7 */ /* 0x001064000800017f */
[----:B-1----:R-:W-:Y:S05]  /*150b0*/  @!P0 NANOSLEEP.SYNCS 0x989680 ;  /* 0x009896800000895d */ /* 0x002fea0003900000 */
[----:B------:R-:W1:Y:S02]  /*150c0*/  @!P0 SYNCS.PHASECHK.TRANS64 P0, [R7+URZ+0x13220], R0 ;  /* 0x01322000070085a7 */ /* 0x000e64000800007f */
[----:B-1----:R-:W-:Y:S05]  /*150d0*/  @!P0 BRA `(.L_x_12931) ;  /* 0xfffffffc00f08947 */ /* 0x002fea000383ffff */
[----:B------:R-:W-:Y:S05]  /*150e0*/  BRA `(.L_x_12974) ;  /* 0xffffffec00c87947 */ /* 0x000fea000383ffff */
.L_x_12932:
        /* <DEDUP_REMOVED lines=8> */
[----:B0--3--:R-:W-:Y:S05]  /*15170*/  WARPSYNC.COLLECTIVE R15, `(.L_x_12976) ;  /* 0x000000000f087348 */ /* 0x009fea0003c00000 */
[----:B------:R1:W2:Y:S02]  /*15180*/  SHFL.IDX P6, R14, R13, R12, R11 ;  /* 0x0000000c0d0e7389 */ /* 0x0002a400000c000b */
[----:B0123--:R-:W-:Y:S01]  /*15190*/  ENDCOLLECTIVE ;  /* 0x000000000000791b */ /* 0x00ffe20003800000 */
.L_x_12976:
[----:B------:R-:W-:Y:S05]  /*151a0*/  BSYNC B0 ;  /* 0x0000000000007941 */ /* 0x000fea0003800000 */
.L_x_12975:
[----:B------:R-:W-:Y:S05]  /*151b0*/  BRA `(.L_x_12977) ;  /* 0xffffffec00b07947 */ /* 0x000fea000383ffff */
.L_x_12935:
[----:B------:R-:W-:Y:S01]  /*151c0*/  BSSY B1, `(.L_x_12978) ;  /* 0x0000006000017945 */ /* 0x000fe20003800000 */
[----:B------:R-:W-:-:S07]  /*151d0*/  IMAD.MOV.U32 R15, RZ, RZ, -0x1 ;  /* 0xffffffffff0f7424 */ /* 0x000fce00078e00ff */
[----:B0--3--:R-:W-:Y:S05]  /*151e0*/  WARPSYNC.COLLECTIVE R15, `(.L_x_12979) ;  /* 0x000000000f0c7348 */ /* 0x009fea0003c00000 */
[----:B------:R-:W-:Y:S02]  /*151f0*/  ELECT P6, UR62, PT ;  /* 0x00000000003e782f */ /* 0x000fe400038c0000 */
[----:B------:R-:W-:Y:S01]  /*15200*/  MOV R14, UR62 ;  /* 0x0000003e000e7c02 */ /* 0x000fe20008000f00 */
[----:B0--3--:R-:W-:Y:S10]  /*15210*/  ENDCOLLECTIVE ;  /* 0x000000000000791b */ /* 0x009ff40003800000 */
.L_x_12979:
[----:B------:R-:W-:Y:S05]  /*15220*/  BSYNC B1 ;  /* 0x0000000000017941 */ /* 0x000fea0003800000 */
.L_x_12978:
[----:B------:R-:W-:Y:S05]  /*15230*/  BRA `(.L_x_12980) ;  /* 0xffffffec00a87947 */ /* 0x000fea000383ffff */
.L_x_12937:
[----:B0-----:R0:W1:Y:S02]  /*15240*/  SYNCS.PHASECHK.TRANS64.TRYWAIT P1, [R5+URZ], R4 ;  /* 0x00000004050075a7 */ /* 0x001064000802017f */
[----:B-1----:R-:W-:Y:S05]  /*15250*/  @!P1 NANOSLEEP.SYNCS 0x989680 ;  /* 0x009896800000995d */ /* 0x002fea0003900000 */
[----:B------:R-:W1:Y:S02]  /*15260*/  @!P1 SYNCS.PHASECHK.TRANS64 P1, [R5+URZ], R4 ;  /* 0x00000004050095a7 */ /* 0x000e64000802007f */
[----:B-1----:R-:W-:Y:S05]  /*15270*/  @!P1 BRA `(.L_x_12937) ;  /* 0xfffffffc00f09947 */ /* 0x002fea000383ffff */
[----:B------:R-:W-:Y:S05]  /*15280*/  BRA `(.L_x_12981) ;  /* 0xffffffec00dc7947 */ /* 0x000fea000383ffff */
.L_x_12938:
[----:B-1----:R1:W2:Y:S02]  /*15290*/  SYNCS.PHASECHK.TRANS64.TRYWAIT P1, [R3+URZ], R0 ;  /* 0x00000000030075a7 */ /* 0x0022a4000802017f */
[----:B--2---:R-:W-:Y:S05]  /*152a0*/  @!P1 NANOSLEEP.SYNCS 0x989680 ;  /* 0x009896800000995d */ /* 0x004fea0003900000 */
[----:B------:R-:W2:Y:S02]  /*152b0*/  @!P1 SYNCS.PHASECHK.TRANS64 P1, [R3+URZ], R0 ;  /* 0x00000000030095a7 */ /* 0x000ea4000802007f */
[----:B--2---:R-:W-:Y:S05]  /*152c0*/  @!P1 BRA `(.L_x_12938) ;  /* 0xfffffffc00f09947 */ /* 0x004fea000383ffff */
[----:B------:R-:W-:Y:S05]  /*152d0*/  BRA `(.L_x_12982) ;  /* 0xffffffec00d07947 */ /* 0x000fea000383ffff */
.L_x_12940:
[----:B-1----:R1:W2:Y:S02]  /*152e0*/  SYNCS.PHASECHK.TRANS64.TRYWAIT P1, [R3+URZ+0x13260], R4 ;  /* 0x01326004030075a7 */ /* 0x0022a4000802017f */
[----:B--2---:R-:W-:Y:S05]  /*152f0*/  @!P1 NANOSLEEP.SYNCS 0x989680 ;  /* 0x009896800000995d */ /* 0x004fea0003900000 */
[----:B------:R-:W2:Y:S02]  /*15300*/  @!P1 SYNCS.PHASECHK.TRANS64 P1, [R3+URZ+0x13260], R4 ;  /* 0x01326004030095a7 */ /* 0x000ea4000802007f */
[----:B--2---:R-:W-:Y:S05]  /*15310*/  @!P1 BRA `(.L_x_12940) ;  /* 0xfffffffc00f09947 */ /* 0x004fea000383ffff */
[----:B------:R-:W-:Y:S05]  /*15320*/  BRA `(.L_x_12983) ;  /* 0xffffffec00d07947 */ /* 0x000fea000383ffff */
.L_x_12942:
[----:B0-----:R0:W2:Y:S02]  /*15330*/  SYNCS.PHASECHK.TRANS64.TRYWAIT P1, [R5+URZ+0x13260], R0 ;  /* 0x01326000050075a7 */ /* 0x0010a4000802017f */
[----:B--2---:R-:W-:Y:S05]  /*15340*/  @!P1 NANOSLEEP.SYNCS 0x989680 ;  /* 0x009896800000995d */ /* 0x004fea0003900000 */
[----:B------:R-:W2:Y:S02]  /*15350*/  @!P1 SYNCS.PHASECHK.TRANS64 P1, [R5+URZ+0x13260], R0 ;  /* 0x01326000050095a7 */ /* 0x000ea4000802007f */
[----:B--2---:R-:W-:Y:S05]  /*15360*/  @!P1 BRA `(.L_x_12942) ;  /* 0xfffffffc00f09947 */ /* 0x004fea000383ffff */
[----:B------:R-:W-:Y:S05]  /*15370*/  BRA `(.L_x_12984) ;  /* 0xffffffec00d07947 */ /* 0x000fea000383ffff */
.L_x_12944:
[----:B--2---:R2:W4:Y:S02]  /*15380*/  SYNCS.PHASECHK.TRANS64.TRYWAIT P0, [R3+URZ+0x13280], R4 ;  /* 0x01328004030075a7 */ /* 0x004524000800017f */
[----:B----4-:R-:W-:Y:S05]  /*15390*/  @!P0 NANOSLEEP.SYNCS 0x989680 ;  /* 0x009896800000895d */ /* 0x010fea0003900000 */
[----:B------:R-:W4:Y:S02]  /*153a0*/  @!P0 SYNCS.PHASECHK.TRANS64 P0, [R3+URZ+0x13280], R4 ;  /* 0x01328004030085a7 */ /* 0x000f24000800007f */
[----:B----4-:R-:W-:Y:S05]  /*153b0*/  @!P0 BRA `(.L_x_12944) ;  /* 0xfffffffc00f08947 */ /* 0x010fea000383ffff */
[----:B------:R-:W-:Y:S05]  /*153c0*/  BRA `(.L_x_12945) ;  /* 0xffffffec00cc7947 */ /* 0x000fea000383ffff */
.L_x_12985:
        /* <DEDUP_REMOVED lines=11> */
.L_x_13381:


//--------------------- .text._ZN7cutlass13device_kernelIN5flash11enable_sm90INS1_16FlashAttnFwdSm90INS1_25CollectiveMainloopFwdSm90ILi2EN4cute5tupleIJNS5_1CILi1EEES8_S8_EEENS6_IJNS7_ILi192EEENS7_ILi160EEENS7_ILi64EEEEEELi64ENS_12float_e4m3_tEfNS_4arch4Sm90ELb1ELb0ELb1ELb1ELb0ELb1ELb0ELb1ELb1ELb1ELb1ELb0EEENS1_21CollectiveEpilogueFwdINS6_IJSA_SC_SB_EEES9_NS_10bfloat16_tESG_Li384ELb1ELb1ELb1ELb1EEENS1_36VarlenDynamicPersistentTileSchedulerILi192ELi160ELi384ELi128ELb1ELb1ELb1ELb1ELb1ELb1EEEEEEEEEvNT_6ParamsE --------------------------
	.section	.text._ZN7cutlass13device_kernelIN5flash11enable_sm90INS1_16FlashAttnFwdSm90INS1_25CollectiveMainloopFwdSm90ILi2EN4cute5tupleIJNS5_1CILi1EEES8_S8_EEENS6_IJNS7_ILi192EEENS7_ILi160EEENS7_ILi64EEEEEELi64ENS_12float_e4m3_tEfNS_4arch4Sm90ELb1ELb0ELb1ELb1ELb0ELb1ELb0ELb1ELb1ELb1ELb1ELb0EEENS1_21CollectiveEpilogueFwdINS6_IJSA_SC_SB_EEES9_NS_10bfloat16_tESG_Li384ELb1ELb1ELb1ELb1EEENS1_36VarlenDynamicPersistentTileSchedulerILi192ELi160ELi384ELi128ELb1ELb1ELb1ELb1ELb1ELb1EEEEEEEEEvNT_6ParamsE,"ax",@progbits
	.align	128
.text._ZN7cutlass13device_kernelIN5flash11enable_sm90INS1_16FlashAttnFwdSm90INS1_25CollectiveMainloopFwdSm90ILi2EN4cute5tupleIJNS5_1CILi1EEES8_S8_EEENS6_IJNS7_ILi192EEENS7_ILi160EEENS7_ILi64EEEEEELi64ENS_12float_e4m3_tEfNS_4arch4Sm90ELb1ELb0ELb1ELb1ELb0ELb1ELb0ELb1ELb1ELb1ELb1ELb0EEENS1_21CollectiveEpilogueFwdINS6_IJSA_SC_SB_EEES9_NS_10bfloat16_tESG_Li384ELb1ELb1ELb1ELb1EEENS1_36VarlenDynamicPersistentTileSchedulerILi192ELi160ELi384ELi128ELb1ELb1ELb1ELb1ELb1ELb1EEEEEEEEEvNT_6ParamsE:
        .type           _ZN7cutlass13device_kernelIN5flash11enable_sm90INS1_16FlashAttnFwdSm90INS1_25CollectiveMainloopFwdSm90ILi2EN4cute5tupleIJNS5_1CILi1EEES8_S8_EEENS6_IJNS7_ILi192EEENS7_ILi160EEENS7_ILi64EEEEEELi64ENS_12float_e4m3_tEfNS_4arch4Sm90ELb1ELb0ELb1ELb1ELb0ELb1ELb0ELb1ELb1ELb1ELb1ELb0EEENS1_21CollectiveEpilogueFwdINS6_IJSA_SC_SB_EEES9_NS_10bfloat16_tESG_Li384ELb1ELb1ELb1ELb1EEENS1_36VarlenDynamicPersistentTileSchedulerILi192ELi160ELi384ELi128ELb1ELb1ELb1ELb1ELb1ELb1EEEEEEEEEvNT_6ParamsE,@function
        .size           _ZN7cutlass13device_kernelIN5flash11enable_sm90INS1_16FlashAttnFwdSm90INS1_25CollectiveMainloopFwdSm90ILi2EN4cute5tupleIJNS5_1CILi1EEES8_S8_EEENS6_IJNS7_ILi192EEENS7_ILi160EEENS7_ILi64EEEEEELi64ENS_12float_e4m3_tEfNS_4arch4Sm90ELb1ELb0ELb1ELb1ELb0ELb1ELb0ELb1ELb1ELb1ELb1ELb0EEENS1_21CollectiveEpilogueFwdINS6_IJSA_SC_SB_EEES9_NS_10bfloat16_tESG_Li384ELb1ELb1ELb1ELb1EEENS1_36VarlenDynamicPersistentTileSchedulerILi192ELi160ELi384ELi128ELb1ELb1ELb1ELb1ELb1ELb1EEEEEEEEEvNT_6ParamsE,(.L_x_13382 - _ZN7cutlass13device_kernelIN5flash11enable_sm90INS1_16FlashAttnFwdSm90INS1_25CollectiveMainloopFwdSm90ILi2EN4cute5tupleIJNS5_1CILi1EEES8_S8_EEENS6_IJNS7_ILi192EEENS7_ILi160EEENS7_ILi64EEEEEELi64ENS_12float_e4m3_tEfNS_4arch4Sm90ELb1ELb0ELb1ELb1ELb0ELb1ELb0ELb1ELb1ELb1ELb1ELb0EEENS1_21CollectiveEpilogueFwdINS6_IJSA_SC_SB_EEES9_NS_10bfloat16_tESG_Li384ELb1ELb1ELb1ELb1EEENS1_36VarlenDynamicPersistentTileSchedulerILi192ELi160ELi384ELi128ELb1ELb1ELb1ELb1ELb1ELb1EEEEEEEEEvNT_6ParamsE)
        .other          _ZN7cutlass13device_kernelIN5flash11enable_sm90INS1_16FlashAttnFwdSm90INS1_25CollectiveMainloopFwdSm90ILi2EN4cute5tupleIJNS5_1CILi1EEES8_S8_EEENS6_IJNS7_ILi192EEENS7_ILi160EEENS7_ILi64EEEEEELi64ENS_12float_e4m3_tEfNS_4arch4Sm90ELb1ELb0ELb1ELb1ELb0ELb1ELb0ELb1ELb1ELb1ELb1ELb0EEENS1_21CollectiveEpilogueFwdINS6_IJSA_SC_SB_EEES9_NS_10bfloat16_tESG_Li384ELb1ELb1ELb1ELb1EEENS1_36VarlenDynamicPersistentTileSchedulerILi192ELi160ELi384ELi128ELb1ELb1ELb1ELb1ELb1ELb1EEEEEEEEEvNT_6ParamsE,@"STO_CUDA_ENTRY STV_DEFAULT"
_ZN7cutlass13device_kernelIN5flash11enable_sm90INS1_16FlashAttnFwdSm90INS1_25CollectiveMainloopFwdSm90ILi2EN4cute5tupleIJNS5_1CILi1EEES8_S8_EEENS6_IJNS7_ILi192EEENS7_ILi160EEENS7_ILi64EEEEEELi64ENS_12float_e4m3_tEfNS_4arch4Sm90ELb1ELb0ELb1ELb1ELb0ELb1ELb0ELb1ELb1ELb1ELb1ELb0EEENS1_21CollectiveEpilogueFwdINS6_IJSA_SC_SB_EEES9_NS_10bfloat16_tESG_Li384ELb1ELb1ELb1ELb1EEENS1_36VarlenDynamicPersistentTileSchedulerILi192ELi160ELi384ELi128ELb1ELb1ELb1ELb1ELb1ELb1EEEEEEEEEvNT_6ParamsE:
        /* <DEDUP_REMOVED lines=23> */
.L_x_12987:
[----:B------:R-:W-:Y:S05]  /*0170*/  BSYNC B0 ;  /* 0x0000000000007941 */ /* 0x000fea0003800000 */
.L_x_12986:
        /* <DEDUP_REMOVED lines=40> */
.L_x_12988:
        /* <DEDUP_REMOVED lines=22> */
.L_x_12989:
        /* <DEDUP_REMOVED lines=18> */
.L_x_12990:
        /* <DEDUP_REMOVED lines=22> */
.L_x_12991:
        /* <DEDUP_REMOVED lines=22> */
.L_x_12992:
        /* <DEDUP_REMOVED lines=9> */
.L_x_12995:
        /* <DEDUP_REMOVED lines=21> */
[CC--:B--2---:R-:W-:Y:S02]  /*0b20*/  LEA.HI R2, R0.reuse, R15.reuse, RZ, 0x7 ;  /* 0x0000000f00027211 */ /* 0x0c4fe400078f38ff */
[CC--:B------:R-:W-:Y:S02]  /*0b30*/  LEA.HI R3, R0.reuse, R15.reuse, RZ, 0x5 ;  /* 0x0000000f00037211 */ /* 0x0c0fe400078f28ff */
[----:B------:R-:W-:Y:S02]  /*0b40*/  LEA.HI R5, R0, R15, RZ, 0x4 ;  /* 0x0000000f00057211 */ /* 0x000fe400078f20ff */
[----:B------:R-:W-:-:S02]  /*0b50*/  SHF.R.S32.HI R157, RZ, 0x1, R4 ;  /* 0x00000001ff9d7819 */ /* 0x000fc40000011404 */
[----:B------:R-:W-:Y:S01]  /*0b60*/  LOP3.LUT R10, R2, 0xffffff80, RZ, 0xc0, !PT ;  /* 0xffffff80020a7812 */ /* 0x000fe200078ec0ff */
[----:B------:R-:W-:Y:S01]  /*0b70*/  IMAD.SHL.U32 R6, R3, 0x20, RZ ;  /* 0x0000002003067824 */ /* 0x000fe200078e00ff */
[----:B------:R-:W-:Y:S02]  /*0b80*/  LOP3.LUT R8, R5, 0x3fffff0, RZ, 0xc0, !PT ;  /* 0x03fffff005087812 */ /* 0x000fe400078ec0ff */
[----:B------:R-:W-:Y:S01]  /*0b90*/  LEA.HI R3, R4, R157, RZ, 0x1 ;  /* 0x0000009d04037211 */ /* 0x000fe200078f08ff */
[C---:B------:R-:W-:Y:S01]  /*0ba0*/  IMAD.IADD R14, R15.reuse, 0x1, -R10 ;  /* 0x000000010f0e7824 */ /* 0x040fe200078e0a0a */
[----:B------:R-:W-:Y:S02]  /*0bb0*/  SHF.R.S32.HI R7, RZ, 0x4, R5 ;  /* 0x00000004ff077819 */ /* 0x000fe40000011405 */
[----:B------:R-:W-:Y:S01]  /*0bc0*/  LOP3.LUT R9, R6, 0xfffffc00, RZ, 0xc0, !PT ;  /* 0xfffffc0006097812 */ /* 0x000fe200078ec0ff */
[----:B------:R-:W-:Y:S01]  /*0bd0*/  IMAD.IADD R8, R15, 0x1, -R8 ;  /* 0x000000010f087824 */ /* 0x000fe200078e0a08 */
[----:B------:R-:W-:-:S02]  /*0be0*/  LOP3.LUT R6, R3, 0x3fffffe, RZ, 0xc0, !PT ;  /* 0x03fffffe03067812 */ /* 0x000fc400078ec0ff */
[----:B------:R-:W-:Y:S02]  /*0bf0*/  LEA.HI R5, R5, R7, RZ, 0x1 ;  /* 0x0000000705057211 */ /* 0x000fe400078f08ff */
[----:B------:R-:W-:Y:S01]  /*0c00*/  SHF.R.S32.HI R11, RZ, 0x1f, R14 ;  /* 0x0000001fff0b7819 */ /* 0x000fe2000001140e */
[----:B------:R-:W-:Y:S01]  /*0c10*/  IMAD.IADD R6, R157, 0x1, -R6 ;  /* 0x000000019d067824 */ /* 0x000fe200078e0a06 */
[----:B------:R-:W-:Y:S01]  /*0c20*/  LOP3.LUT R10, R5, 0x1ffffffe, RZ, 0xc0, !PT ;  /* 0x1ffffffe050a7812 */ /* 0x000fe200078ec0ff */
[----:B------:R-:W-:Y:S01]  /*0c30*/  IMAD R9, R8, 0x40, R9 ;  /* 0x0000004008097824 */ /* 0x000fe200078e0209 */
[----:B------:R-:W-:Y:S01]  /*0c40*/  LEA.HI R8, R11, R14, RZ, 0x2 ;  /* 0x0000000e0b087211 */ /* 0x000fe200078f10ff */
[C---:B------:R-:W-:Y:S01]  /*0c50*/  IMAD R13, R7.reuse, 0x8, R6 ;  /* 0x00000008070d7824 */ /* 0x040fe200078e0206 */
[----:B------:R-:W-:Y:S01]  /*0c60*/  LEA.HI R3, R0, R15, RZ, 0x2 ;  /* 0x0000000f00037211 */ /* 0x000fe200078f10ff */
[----:B------:R-:W-:Y:S01]  /*0c70*/  IMAD.IADD R10, R7, 0x1, -R10 ;  /* 0x00000001070a7824 */ /* 0x000fe200078e0a0a */
        /* <DEDUP_REMOVED lines=24> */
[----:B------:R-:W-:-:S03]  /*0e00*/  IMAD.IADD R4, R15, 0x1, -R4 ;  /* 0x000000010f047824 */ /* 0x000fc600078e0a04 */
[----:B------:R-:W-:Y:S01]  /*0e10*/  STL [R1+0x84], R5 ;  /* 0x0000840501007387 */ /* 0x000fe20000100800 */
[----:B------:R-:W-:-:S03]  /*0e20*/  SHF.R.S32.HI R6, RZ, 0x3, R0 ;  /* 0x00000003ff067819 */ /* 0x000fc60000011400 */
[----:B------:R-:W-:Y:S01]  /*0e30*/  STL [R1+0x58], RZ ;  /* 0x000058ff01007387 */ /* 0x000fe20000100800 */
[----:B------:R-:W-:Y:S01]  /*0e40*/  IMAD.SHL.U32 R10, R4, 0x8, RZ ;  /* 0x00000008040a7824 */ /* 0x000fe200078e00ff */
[----:B------:R-:W-:Y:S02]  /*0e50*/  LOP3.LUT R8, R8, 0x7ffffffc, RZ, 0xc0, !PT ;  /* 0x7ffffffc08087812 */ /* 0x000fe400078ec0ff */
[----:B------:R-:W-:-:S03]  /*0e60*/  SHF.R.S32.HI R3, RZ, 0x1f, R157 ;  /* 0x0000001fff037819 */ /* 0x000fc6000001149d */
[----:B------:R-:W-:Y:S02]  /*0e70*/  IMAD.IADD R8, R14, 0x1, -R8 ;  /* 0x000000010e087824 */ /* 0x000fe400078e0a08 */
[----:B------:R-:W-:Y:S02]  /*0e80*/  IMAD.IADD R12, R15, 0x1, -R12 ;  /* 0x000000010f0c7824 */ /* 0x000fe400078e0a0c */
[----:B------:R-:W-:Y:S02]  /*0e90*/  IMAD.SHL.U32 R8, R8, 0x2, RZ ;  /* 0x0000000208087824 */ /* 0x000fe400078e00ff */
[----:B------:R-:W-:Y:S01]  /*0ea0*/  IMAD.SHL.U32 R9, R13, 0x40, RZ ;  /* 0x000000400d097824 */ /* 0x000fe200078e00ff */
[----:B------:R-:W-:-:S04]  /*0eb0*/  LEA.HI R7, R12, R12, RZ, 0x1 ;  /* 0x0000000c0c077211 */ /* 0x000fc800078f08ff */
[----:B------:R-:W-:-:S05]  /*0ec0*/  LOP3.LUT R7, R7, 0x1ffffffe, RZ, 0xc0, !PT ;  /* 0x1ffffffe07077812 */ /* 0x000fca00078ec0ff */
[----:B------:R-:W-:Y:S02]  /*0ed0*/  IMAD.IADD R7, R12, 0x1, -R7 ;  /* 0x000000010c077824 */ /* 0x000fe400078e0a07 */
[----:B------:R-:W-:Y:S02]  /*0ee0*/  IMAD.MOV.U32 R156, RZ, RZ, RZ ;  /* 0x000000ffff9c7224 */ /* 0x000fe400078e00ff */
[----:B------:R-:W-:Y:S01]  /*0ef0*/  IMAD.MOV.U32 R22, RZ, RZ, RZ ;  /* 0x000000ffff167224 */ /* 0x000fe200078e00ff */
[----:B---3--:R-:W-:-:S05]  /*0f00*/  LOP3.LUT R2, R17, 0x1, RZ, 0xfc, !PT ;  /* 0x0000000111027812 */ /* 0x008fca00078efcff */
[----:B------:R0:W-:Y:S02]  /*0f10*/  STL [R1], R2 ;  /* 0x0000000201007387 */ /* 0x0001e40000100800 */
[----:B0-----:R-:W-:Y:S01]  /*0f20*/  LOP3.LUT R2, R0, 0xfffffff8, RZ, 0xc0, !PT ;  /* 0xfffffff800027812 */ /* 0x001fe200078ec0ff */
[----:B------:R-:W-:Y:S01]  /*0f30*/  IMAD.SHL.U32 R0, R18, 0x80, RZ ;  /* 0x0000008012007824 */ /* 0x000fe200078e00ff */
[----:B------:R-:W-:Y:S01]  /*0f40*/  STL [R1+0x4], RZ ;  /* 0x000004ff01007387 */ /* 0x000fe20000100800 */
[----:B------:R-:W-:-:S03]  /*0f50*/  SHF.L.U32 R18, R4, 0x4, RZ ;  /* 0x0000000404127819 */ /* 0x000fc600000006ff */
[----:B------:R-:W-:Y:S01]  /*0f60*/  LOP3.LUT R6, R0, 0x180, RZ, 0xc0, !PT ;  /* 0x0000018000067812 */ /* 0x000fe200078ec0ff */
[----:B------:R-:W-:Y:S01]  /*0f70*/  VIADD R0, R10, 0x10 ;  /* 0x000000100a007836 */ /* 0x000fe20000000000 */
[----:B------:R-:W-:Y:S02]  /*0f80*/  STL [R1+0x8], R10 ;  /* 0x0000080a01007387 */ /* 0x000fe40000100800 */
[----:B------:R-:W-:Y:S02]  /*0f90*/  SHF.R.U32.HI R3, RZ, 0x3, R6 ;  /* 0x00000003ff037819 */ /* 0x000fe40000011606 */
[----:B------:R-:W-:Y:S04]  /*0fa0*/  STL [R1+0x38], R6 ;  /* 0x0000380601007387 */ /* 0x000fe80000100800 */
[----:B------:R0:W-:Y:S01]  /*0fb0*/  STL [R1+0x10], R0 ;  /* 0x0000100001007387 */ /* 0x0001e20000100800 */
[----:B------:R-:W-:Y:S01]  /*0fc0*/  IMAD.IADD R2, R15, 0x1, -R2 ;  /* 0x000000010f027824 */ /* 0x000fe200078e0a02 */
[----:B------:R-:W-:-:S02]  /*0fd0*/  LOP3.LUT R2, R6, 0x30, R18, 0xf8, !PT ;  /* 0x0000003006027812 */ /* 0x000fc400078ef812 */
[----:B0-----:R-:W-:-:S04]  /*0fe0*/  LOP3.LUT R0, R6, 0x10, R18, 0xf8, !PT ;  /* 0x0000001006007812 */ /* 0x001fc800078ef812 */
[----:B------:R-:W-:Y:S01]  /*0ff0*/  LOP3.LUT R0, R0, R3, RZ, 0x3c, !PT ;  /* 0x0000000300007212 */ /* 0x000fe200078e3cff */
[----:B------:R0:W-:Y:S01]  /*1000*/  STL [R1+0x3c], R3 ;  /* 0x00003c0301007387 */ /* 0x0001e20000100800 */
[----:B------:R-:W-:-:S03]  /*1010*/  VIADD R6, R8, 0x28 ;  /* 0x0000002808067836 */ /* 0x000fc60000000000 */
[----:B------:R-:W-:Y:S01]  /*1020*/  IMAD.IADD R0, R9, 0x1, R0 ;  /* 0x0000000109007824 */ /* 0x000fe200078e0200 */
[----:B------:R-:W-:Y:S01]  /*1030*/  STL [R1+0x2c], R8 ;  /* 0x00002c0801007387 */ /* 0x000fe20000100800 */
[----:B------:R-:W-:Y:S01]  /*1040*/  VIADD R4, R8, 0x30 ;  /* 0x0000003008047836 */ /* 0x000fe20000000000 */
[----:B0-----:R-:W-:Y:S02]  /*1050*/  LOP3.LUT R3, R2, R3, RZ, 0x3c, !PT ;  /* 0x0000000302037212 */ /* 0x001fe400078e3cff */
[----:B------:R-:W-:Y:S01]  /*1060*/  STL [R1+0x40], R9 ;  /* 0x0000400901007387 */ /* 0x000fe20000100800 */
[----:B------:R-:W-:Y:S01]  /*1070*/  VIADD R2, R8, 0x38 ;  /* 0x0000003808027836 */ /* 0x000fe20000000000 */
[----:B------:R-:W-:Y:S02]  /*1080*/  IADD3 R3, R16, R9, R3 ;  /* 0x0000000910037210 */ /* 0x000fe40007ffe003 */
[----:B------:R-:W-:Y:S04]  /*1090*/  STL [R1+0x6c], R6 ;  /* 0x00006c0601007387 */ /* 0x000fe80000100800 */
[----:B------:R0:W-:Y:S04]  /*10a0*/  STL [R1+0x14], R0 ;  /* 0x0000140001007387 */ /* 0x0001e80000100800 */
[----:B------:R-:W-:Y:S01]  /*10b0*/  STL [R1+0x68], R4 ;  /* 0x0000680401007387 */ /* 0x000fe20000100800 */
[----:B0-----:R-:W-:-:S03]  /*10c0*/  SHF.R.S32.HI R0, RZ, 0x1f, R6 ;  /* 0x0000001fff007819 */ /* 0x001fc60000011406 */
[----:B------:R0:W-:Y:S04]  /*10d0*/  STL [R1+0x80], R3 ;  /* 0x0000800301007387 */ /* 0x0001e80000100800 */
[----:B------:R1:W-:Y:S04]  /*10e0*/  STL [R1+0x64], R2 ;  /* 0x0000640201007387 */ /* 0x0003e80000100800 */
[----:B------:R2:W-:Y:S01]  /*10f0*/  STL [R1+0x7c], R0 ;  /* 0x00007c0001007387 */ /* 0x0005e20000100800 */
[----:B0-----:R-:W-:Y:S02]  /*1100*/  SHF.R.S32.HI R3, RZ, 0x1f, R4 ;  /* 0x0000001fff037819 */ /* 0x001fe40000011404 */
[----:B-1----:R-:W-:Y:S01]  /*1110*/  SHF.R.S32.HI R2, RZ, 0x1f, R2 ;  /* 0x0000001fff027819 */ /* 0x002fe20000011402 */
[----:B--2---:R-:W-:-:S02]  /*1120*/  IMAD R0, R7, 0x8, R5 ;  /* 0x0000000807007824 */ /* 0x004fc400078e0205 */
[----:B------:R0:W-:Y:S04]  /*1130*/  STL [R1+0x78], R3 ;  /* 0x0000780301007387 */ /* 0x0001e80000100800 */
[----:B------:R0:W-:Y:S04]  /*1140*/  STL [R1+0x44], R0 ;  /* 0x0000440001007387 */ /* 0x0001e80000100800 */
[----:B------:R0:W-:Y:S01]  /*1150*/  STL [R1+0x74], R2 ;  /* 0x0000740201007387 */ /* 0x0001e20000100800 */
[----:B------:R-:W-:-:S07]  /*1160*/  IMAD.MOV.U32 R17, RZ, RZ, RZ ;  /* 0x000000ffff117224 */ /* 0x000fce00078e00ff */
.L_x_13114:
[----:B01234-:R-:W0:Y:S01]  /*1170*/  LDC.64 R2, c[0x0][0xc88] ;  /* 0x00032200ff027b82 */ /* 0x01fe220000000a00 */
        /* <DEDUP_REMOVED lines=21> */
[----:B-----5:R-:W-:-:S03]  /*12d0*/  IADD3 R6, P4, R34, UR6, RZ ;  /* 0x0000000622067c10 */ /* 0x020fc6000ff9e0ff */
        /* <DEDUP_REMOVED lines=39> */
.L_x_12997:
[----:B------:R-:W-:Y:S02]  /*1550*/  IMAD.U32 R33, RZ, RZ, UR5 ;  /* 0x00000005ff217e24 */ /* 0x000fe4000f8e00ff */
[----:B------:R-:W-:Y:S01]  /*1560*/  IMAD.U32 R29, RZ, RZ, UR4 ;  /* 0x00000004ff1d7e24 */ /* 0x000fe2000f8e00ff */
[----:B------:R-:W-:Y:S06]  /*1570*/  @!P2 BRA `(.L_x_12998) ;  /* 0x000000000010a947 */ /* 0x000fec0003800000 */
[----:B------:R-:W-:-:S04]  /*1580*/  IADD3 R2, P0, R34, UR8, RZ ;  /* 0x0000000822027c10 */ /* 0x000fc8000ff1e0ff */
[----:B------:R-:W-:-:S05]  /*1590*/  IADD3.X R3, R31, UR9, RZ, P0, !PT ;  /* 0x000000091f037c10 */ /* 0x000fca00087fe4ff */
[----:B------:R2:W5:Y:S01]  /*15a0*/  LDG.E R29, desc[UR40][R2.64] ;  /* 0x00000028021d7981 */ /* 0x000562000c1e1900 */
[----:B------:R-:W-:Y:S05]  /*15b0*/  BRA `(.L_x_12999) ;  /* 0x0000000000107947 */ /* 0x000fea0003800000 */
.L_x_12998:
[----:B------:R-:W-:Y:S05]  /*15c0*/  @!P0 BRA `(.L_x_12999) ;  /* 0x00000000000c8947 */ /* 0x000fea0003800000 */
[----:B------:R-:W2:Y:S04]  /*15d0*/  LDG.E R0, desc[UR40][R6.64] ;  /* 0x0000002806007981 */ /* 0x000ea8000c1e1900 */
[----:B------:R-:W2:Y:S02]  /*15e0*/  LDG.E R29, desc[UR40][R6.64+0x4] ;  /* 0x00000428061d7981 */ /* 0x000ea4000c1e1900 */
[----:B--2---:R-:W-:-:S07]  /*15f0*/  IMAD.IADD R29, R29, 0x1, -R0 ;  /* 0x000000011d1d7824 */ /* 0x004fce00078e0a00 */
.L_x_12999:
        /* <DEDUP_REMOVED lines=17> */
[----:B------:R-:W-:Y:S01]  /*1710*/  IADD3 R8, -R8, R29, RZ ;  /* 0x0000001d08087210 */ /* 0x000fe20007ffe1ff */
[----:B------:R-:W-:Y:S02]  /*1720*/  BSSY B0, `(.L_x_13000) ;  /* 0x0000039000007945 */ /* 0x000fe40003800000 */
        /* <DEDUP_REMOVED lines=11> */
[----:B------:R0:W-:Y:S02]  /*17e0*/  STL [R1+0x24], R4 ;  /* 0x0000240401007387 */ /* 0x0001e40000100800 */
[----:B------:R-:W-:Y:S02]  /*17f0*/  IMAD.HI R0, R0, 0x66666667, RZ ;  /* 0x6666666700007827 */ /* 0x000fe400078e02ff */
[----:B------:R2:W-:Y:S02]  /*1800*/  STL [R1+0x60], R12 ;  /* 0x0000600c01007387 */ /* 0x0005e40000100800 */
[----:B------:R-:W-:Y:S01]  /*1810*/  IMAD.IADD R2, R32, 0x1, R2 ;  /* 0x0000000120027824 */ /* 0x000fe200078e0202 */
[----:B------:R-:W-:-:S03]  /*1820*/  SHF.R.U32.HI R27, RZ, 0x1f, R0 ;  /* 0x0000001fff1b7819 */ /* 0x000fc60000011600 */
[----:B------:R-:W-:Y:S01]  /*1830*/  IMAD.HI R2, R2, 0x66666667, RZ ;  /* 0x6666666702027827 */ /* 0x000fe200078e02ff */
[----:B0-----:R-:W-:Y:S02]  /*1840*/  SHF.R.U32.HI R4, RZ, 0x10, R10 ;  /* 0x00000010ff047819 */ /* 0x001fe4000001160a */
[----:B------:R-:W-:Y:S01]  /*1850*/  LEA.HI.SX32 R27, R0, R27, 0x1a ;  /* 0x0000001b001b7211 */ /* 0x000fe200078fd2ff */
[----:B------:R-:W-:Y:S01]  /*1860*/  IMAD.MOV.U32 R0, RZ, RZ, RZ ;  /* 0x000000ffff007224 */ /* 0x000fe200078e00ff */
[----:B------:R-:W-:Y:S01]  /*1870*/  SHF.R.U32.HI R3, RZ, 0x1f, R2 ;  /* 0x0000001fff037819 */ /* 0x000fe20000011602 */
[----:B------:R2:W-:Y:S03]  /*1880*/  STL [R1+0x4c], R4 ;  /* 0x00004c0401007387 */ /* 0x0005e60000100800 */
        /* <DEDUP_REMOVED lines=34> */
.L_x_13001:
[----:B------:R-:W-:Y:S05]  /*1ab0*/  BSYNC B0 ;  /* 0x0000000000007941 */ /* 0x000fea0003800000 */
.L_x_13000:
[----:B------:R-:W-:-:S05]  /*1ac0*/  IMAD R3, R12, R0, RZ ;  /* 0x000000000c037224 */ /* 0x000fca00078e02ff */
        /* <DEDUP_REMOVED lines=28> */
[----:B------:R-:W-:Y:S01]  /*1c90*/  MOV R8, 0x70 ;  /* 0x0000007000087802 */ /* 0x000fe20000000f00 */
[----:B------:R-:W-:Y:S02]  /*1ca0*/  IMAD.U32 R6, RZ, RZ, UR4 ;  /* 0x00000004ff067e24 */ /* 0x000fe4000f8e00ff */
[----:B------:R-:W-:-:S02]  /*1cb0*/  IMAD.U32 R7, RZ, RZ, UR5 ;  /* 0x00000005ff077e24 */ /* 0x000fc4000f8e00ff */
[----:B-1----:R-:W-:Y:S02]  /*1cc0*/  IMAD.U32 R11, RZ, RZ, UR7 ;  /* 0x00000007ff0b7e24 */ /* 0x002fe4000f8e00ff */
[----:B------:R-:W-:Y:S02]  /*1cd0*/  IMAD.MOV.U32 R12, RZ, RZ, 0x1 ;  /* 0x00000001ff0c7424 */ /* 0x000fe400078e00ff */
[----:B0-----:R-:W-:-:S07]  /*1ce0*/  IMAD.MOV.U32 R13, RZ, RZ, RZ ;  /* 0x000000ffff0d7224 */ /* 0x001fce00078e00ff */
[----:B------:R-:W-:-:S07]  /*1cf0*/  LEPC R20, `(.L_x_13004) ;  /* 0x000000001014794e */ /* 0x000fce0000000000 */
[----:B--2--5:R-:W-:Y:S05]  /*1d00*/  CALL.ABS.NOINC R14 ;  /* 0x000000000e007343 */ /* 0x024fea0003c00000 */
.L_x_13004:
[----:B------:R-:W-:Y:S05]  /*1d10*/  BSYNC B6 ;  /* 0x0000000000067941 */ /* 0x000fea0003800000 */
.L_x_13003:
        /* <DEDUP_REMOVED lines=14> */
[----:B-1----:R-:W-:Y:S02]  /*1e00*/  IMAD.U32 R11, RZ, RZ, UR7 ;  /* 0x00000007ff0b7e24 */ /* 0x002fe4000f8e00ff */
[----:B------:R-:W-:Y:S02]  /*1e10*/  IMAD.MOV.U32 R8, RZ, RZ, 0x70 ;  /* 0x00000070ff087424 */ /* 0x000fe400078e00ff */
[----:B------:R-:W-:Y:S02]  /*1e20*/  IMAD.MOV.U32 R12, RZ, RZ, 0x1 ;  /* 0x00000001ff0c7424 */ /* 0x000fe400078e00ff */
[----:B0-----:R-:W-:-:S07]  /*1e30*/  IMAD.MOV.U32 R13, RZ, RZ, RZ ;  /* 0x000000ffff0d7224 */ /* 0x001fce00078e00ff */
[----:B------:R-:W-:-:S07]  /*1e40*/  LEPC R20, `(.L_x_13006) ;  /* 0x000000001014794e */ /* 0x000fce0000000000 */
[----:B--2--5:R-:W-:Y:S05]  /*1e50*/  CALL.ABS.NOINC R14 ;  /* 0x000000000e007343 */ /* 0x024fea0003c00000 */
.L_x_13006:
[----:B------:R-:W-:Y:S05]  /*1e60*/  BSYNC B6 ;  /* 0x0000000000067941 */ /* 0x000fea0003800000 */
.L_x_13005:
[----:B------:R-:W-:Y:S01]  /*1e70*/  ULDC.64 UR4, c[0x0][0x9f8] ;  /* 0x00027e0000047ab9 */ /* 0x000fe20000000a00 */
[----:B------:R-:W-:Y:S01]  /*1e80*/  IMAD.MOV.U32 R0, RZ, RZ, R30 ;  /* 0x000000ffff007224 */ /* 0x000fe200078e001e */
[----:B------:R-:W-:Y:S01]  /*1e90*/  ISETP.NE.U32.AND P0, PT, RZ, UR4, PT ;  /* 0x00000004ff007c0c */ /* 0x000fe2000bf05070 */
[----:B------:R-:W0:Y:S01]  /*1ea0*/  LDC.64 R48, c[0x0][0x300] ;  /* 0x0000c000ff307b82 */ /* 0x000e220000000a00 */
[----:B------:R-:W-:Y:S01]  /*1eb0*/  IMAD.IADD R28, R28, 0x1, R29 ;  /* 0x000000011c1c7824 */ /* 0x000fe200078e021d */
[----:B------:R-:W-:Y:S01]  /*1ec0*/  SHF.R.S32.HI R19, RZ, 0x1f, R18 ;  /* 0x0000001fff137819 */ /* 0x000fe20000011412 */
[----:B------:R-:W-:Y:S01]  /*1ed0*/  ULDC.64 UR6, c[0x0][0x330] ;  /* 0x0000cc0000067ab9 */ /* 0x000fe20000000a00 */
[----:B------:R-:W-:-:S04]  /*1ee0*/  ISETP.NE.AND.EX P0, PT, RZ, UR5, PT, P0 ;  /* 0x00000005ff007c0c */ /* 0x000fc8000bf05300 */
[----:B------:R-:W2:Y:S08]  /*1ef0*/  LDC.64 R42, c[0x0][0x3f8] ;  /* 0x0000fe00ff2a7b82 */ /* 0x000eb00000000a00 */
[----:B------:R-:W3:Y:S01]  /*1f00*/  LDC R13, c[0x0][0x3f4] ;  /* 0x0000fd00ff0d7b82 */ /* 0x000ee20000000800 */
[----:B------:R-:W-:Y:S02]  /*1f10*/  @P0 IADD3 R4, P1, R34, UR4, RZ ;  /* 0x0000000422040c10 */ /* 0x000fe4000ff3e0ff */
[----:B------:R-:W4:Y:S02]  /*1f20*/  LDL.64 R34, [R1+0x8] ;  /* 0x0000080001227983 */ /* 0x000f240000100a00 */
[----:B------:R-:W-:Y:S01]  /*1f30*/  @P0 IADD3.X R5, R31, UR5, RZ, P1, !PT ;  /* 0x000000051f050c10 */ /* 0x000fe20008ffe4ff */
[----:B------:R-:W-:Y:S01]  /*1f40*/  ULDC.64 UR4, c[0x0][0xa08] ;  /* 0x0002820000047ab9 */ /* 0x000fe20000000a00 */
[----:B------:R-:W4:Y:S04]  /*1f50*/  LDL.64 R30, [R1+0x8] ;  /* 0x00000800011e7983 */ /* 0x000f280000100a00 */
[----:B------:R0:W2:Y:S01]  /*1f60*/  @P0 LDG.E R0, desc[UR40][R4.64] ;  /* 0x0000002804000981 */ /* 0x0000a2000c1e1900 */
[----:B-1----:R-:W-:Y:S01]  /*1f70*/  SHF.R.S32.HI R11, RZ, 0x1f, R28 ;  /* 0x0000001fff0b7819 */ /* 0x002fe2000001141c */
[----:B0-----:R-:W-:-:S04]  /*1f80*/  IMAD.WIDE.U32 R6, R28, R48, RZ ;  /* 0x000000301c067225 */ /* 0x001fc800078e00ff */
[----:B------:R-:W-:Y:S01]  /*1f90*/  IMAD R3, R11, R48, RZ ;  /* 0x000000300b037224 */ /* 0x000fe200078e02ff */
[----:B------:R-:W-:-:S03]  /*1fa0*/  ISETP.NE.U32.AND P0, PT, RZ, UR4, PT ;  /* 0x00000004ff007c0c */ /* 0x000fc6000bf05070 */
[----:B------:R-:W-:Y:S01]  /*1fb0*/  IMAD R3, R28, R49, R3 ;  /* 0x000000311c037224 */ /* 0x000fe200078e0203 */
[----:B------:R-:W-:Y:S01]  /*1fc0*/  ISETP.NE.AND.EX P0, PT, RZ, UR5, PT, P0 ;  /* 0x00000005ff007c0c */ /* 0x000fe2000bf05300 */
[----:B------:R-:W-:Y:S02]  /*1fd0*/  ULDC.64 UR4, c[0x0][0x308] ;  /* 0x0000c20000047ab9 */ /* 0x000fe40000000a00 */
[----:B------:R-:W-:Y:S02]  /*1fe0*/  IMAD.IADD R7, R7, 0x1, R3 ;  /* 0x0000000107077824 */ /* 0x000fe400078e0203 */
[----:B------:R-:W-:-:S04]  /*1ff0*/  IMAD.WIDE.U32 R8, R36, UR6, R18 ;  /* 0x0000000624087c25 */ /* 0x000fc8000f8e0012 */
[----:B------:R-:W-:-:S04]  /*2000*/  IMAD.WIDE.U32 R4, R36, UR4, R6 ;  /* 0x0000000424047c25 */ /* 0x000fc8000f8e0006 */
[C---:B------:R-:W-:Y:S01]  /*2010*/  IMAD R9, R36.reuse, UR7, R9 ;  /* 0x0000000724097c24 */ /* 0x040fe2000f8e0209 */
[----:B------:R-:W-:Y:S01]  /*2020*/  ULDC.64 UR6, c[0x0][0x338] ;  /* 0x0000ce0000067ab9 */ /* 0x000fe20000000a00 */
[----:B------:R-:W-:Y:S01]  /*2030*/  IMAD R5, R36, UR5, R5 ;  /* 0x0000000524057c24 */ /* 0x000fe2000f8e0205 */
[----:B------:R-:W-:Y:S01]  /*2040*/  ULDC.64 UR4, c[0x0][0x310] ;  /* 0x0000c40000047ab9 */ /* 0x000fe20000000a00 */
[----:B------:R-:W0:Y:S01]  /*2050*/  LDC.64 R36, c[0x0][0x408] ;  /* 0x00010200ff247b82 */ /* 0x000e220000000a00 */
[----:B----4-:R-:W-:-:S05]  /*2060*/  IMAD.MOV.U32 R30, RZ, RZ, R34 ;  /* 0x000000ffff1e7224 */ /* 0x010fca00078e0022 */
[----:B------:R-:W-:Y:S02]  /*2070*/  SHF.R.S32.HI R31, RZ, 0x1f, R30 ;  /* 0x0000001fff1f7819 */ /* 0x000fe4000001141e */
[----:B--2---:R-:W-:-:S03]  /*2080*/  SHF.R.S32.HI R3, RZ, 0x1f, R0 ;  /* 0x0000001fff037819 */ /* 0x004fc60000011400 */
[----:B------:R1:W-:Y:S01]  /*2090*/  STL [R1+0xc], R31 ;  /* 0x00000c1f01007387 */ /* 0x0003e20000100800 */
[----:B------:R-:W-:-:S03]  /*20a0*/  SEL R6, R3, RZ, !P0 ;  /* 0x000000ff03067207 */ /* 0x000fc60004000000 */
[----:B------:R-:W2:Y:S01]  /*20b0*/  LDL R12, [R1+0x38] ;  /* 0x00003800010c7983 */ /* 0x000ea20000100800 */
[----:B------:R-:W-:-:S03]  /*20c0*/  SEL R3, R0, RZ, !P0 ;  /* 0x000000ff00037207 */ /* 0x000fc60004000000 */
[----:B------:R-:W4:Y:S02]  /*20d0*/  LDL R10, [R1+0x3c] ;  /* 0x00003c00010a7983 */ /* 0x000f240000100800 */
[----:B------:R-:W-:Y:S02]  /*20e0*/  IMAD.WIDE.U32 R50, R3, UR6, R8 ;  /* 0x0000000603327c25 */ /* 0x000fe4000f8e0008 */
[----:B------:R-:W4:Y:S04]  /*20f0*/  LDL R29, [R1+0x70] ;  /* 0x00007000011d7983 */ /* 0x000f280000100800 */
[----:B------:R-:W4:Y:S01]  /*2100*/  LDL R8, [R1+0x40] ;  /* 0x0000400001087983 */ /* 0x000f220000100800 */
[C---:B------:R-:W-:Y:S01]  /*2110*/  IMAD R0, R6.reuse, UR4, RZ ;  /* 0x0000000406007c24 */ /* 0x040fe2000f8e02ff */
[----:B------:R-:W-:Y:S01]  /*2120*/  SHF.R.S32.HI R14, RZ, 0x1f, R157 ;  /* 0x0000001fff0e7819 */ /* 0x000fe2000001149d */
[----:B------:R-:W-:-:S02]  /*2130*/  IMAD R6, R6, UR6, RZ ;  /* 0x0000000606067c24 */ /* 0x000fc4000f8e02ff */
[C---:B------:R-:W-:Y:S02]  /*2140*/  IMAD R7, R3.reuse, UR5, R0 ;  /* 0x0000000503077c24 */ /* 0x040fe4000f8e0200 */
[----:B------:R-:W-:-:S04]  /*2150*/  IMAD.WIDE.U32 R52, R3, UR4, R4 ;  /* 0x0000000403347c25 */ /* 0x000fc8000f8e0004 */
[CC--:B------:R-:W-:Y:S01]  /*2160*/  IMAD.WIDE.U32 R20, R157.reuse, R48.reuse, R18 ;  /* 0x000000309d147225 */ /* 0x0c0fe200078e0012 */
[----:B---3--:R-:W-:Y:S01]  /*2170*/  ISETP.GE.AND P2, PT, R18, R13, PT ;  /* 0x0000000d1200720c */ /* 0x008fe20003f46270 */
[----:B------:R-:W-:Y:S02]  /*2180*/  ULDC UR4, c[0x0][0x2f4] ;  /* 0x0000bd0000047ab9 */ /* 0x000fe40000000800 */
[----:B------:R-:W-:Y:S02]  /*2190*/  IMAD R0, R14, R48, RZ ;  /* 0x000000300e007224 */ /* 0x000fe400078e02ff */
[----:B------:R-:W-:-:S04]  /*21a0*/  IMAD.WIDE.U32 R46, R157, R42, R30 ;  /* 0x0000002a9d2e7225 */ /* 0x000fc800078e001e */
[----:B0-----:R-:W-:Y:S02]  /*21b0*/  IMAD.WIDE.U32 R40, R157, R36, R30 ;  /* 0x000000249d287225 */ /* 0x001fe400078e001e */
[----:B------:R-:W0:Y:S02]  /*21c0*/  S2R R30, SR_TID.X ;  /* 0x00000000001e7919 */ /* 0x000e240000002100 */
[----:B------:R-:W-:Y:S02]  /*21d0*/  IMAD R73, R3, UR7, R6 ;  /* 0x0000000703497c24 */ /* 0x000fe4000f8e0206 */
[----:B------:R-:W-:Y:S01]  /*21e0*/  IMAD R5, R157, R49, R0 ;  /* 0x000000319d057224 */ /* 0x000fe200078e0200 */
[----:B------:R-:W-:Y:S01]  /*21f0*/  IADD3 R0, P0, R52, R20, RZ ;  /* 0x0000001434007210 */ /* 0x000fe20007f1e0ff */
[----:B------:R-:W-:Y:S02]  /*2200*/  IMAD.IADD R3, R53, 0x1, R7 ;  /* 0x0000000135037824 */ /* 0x000fe400078e0207 */
[----:B------:R-:W-:-:S03]  /*2210*/  IMAD R4, R14, R42, RZ ;  /* 0x0000002a0e047224 */ /* 0x000fc600078e02ff */
[----:B------:R-:W-:Y:S02]  /*2220*/  IADD3.X R20, R3, R21, R5, P0, !PT ;  /* 0x0000001503147210 */ /* 0x000fe400007fe405 */
[----:B------:R-:W-:Y:S01]  /*2230*/  SEL R5, R13, RZ, P2 ;  /* 0x000000ff0d057207 */ /* 0x000fe20001000000 */
[C---:B------:R-:W-:Y:S02]  /*2240*/  IMAD R7, R157.reuse, R43, R4 ;  /* 0x0000002b9d077224 */ /* 0x040fe400078e0204 */
[----:B------:R-:W-:Y:S02]  /*2250*/  IMAD R4, R14, R36, RZ ;  /* 0x000000240e047224 */ /* 0x000fe400078e02ff */
[----:B------:R-:W-:Y:S02]  /*2260*/  IMAD.IADD R5, R18, 0x1, R5 ;  /* 0x0000000112057824 */ /* 0x000fe400078e0205 */
[----:B------:R-:W-:-:S04]  /*2270*/  IMAD.WIDE.U32 R44, R157, R42, R18 ;  /* 0x0000002a9d2c7225 */ /* 0x000fc800078e0012 */
[----:B------:R-:W-:Y:S01]  /*2280*/  IMAD R9, R157, R37, R4 ;  /* 0x000000259d097224 */ /* 0x000fe200078e0204 */
[----:B------:R-:W-:Y:S01]  /*2290*/  SHF.R.S32.HI R4, RZ, 0x1f, R5 ;  /* 0x0000001fff047819 */ /* 0x000fe20000011405 */
[----:B------:R-:W-:Y:S02]  /*22a0*/  IMAD.IADD R47, R47, 0x1, R7 ;  /* 0x000000012f2f7824 */ /* 0x000fe400078e0207 */
[----:B------:R-:W-:Y:S01]  /*22b0*/  IMAD.IADD R45, R7, 0x1, R45 ;  /* 0x00000001072d7824 */ /* 0x000fe200078e022d */
[----:B-----5:R-:W-:Y:S01]  /*22c0*/  SHF.R.S32.HI R7, RZ, 0x1f, R24 ;  /* 0x0000001fff077819 */ /* 0x020fe20000011418 */
[----:B------:R-:W-:Y:S01]  /*22d0*/  IMAD.WIDE.U32 R38, R157, R36, R18 ;  /* 0x000000249d267225 */ /* 0x000fe200078e0012 */
[----:B------:R-:W-:-:S03]  /*22e0*/  LEA.HI R21, R4, R5, RZ, 0x4 ;  /* 0x0000000504157211 */ /* 0x000fc600078f20ff */
[----:B------:R-:W-:Y:S02]  /*22f0*/  IMAD R6, R7, R42, RZ ;  /* 0x0000002a07067224 */ /* 0x000fe400078e02ff */
[----:B------:R-:W-:Y:S02]  /*2300*/  IMAD.IADD R41, R41, 0x1, R9 ;  /* 0x0000000129297824 */ /* 0x000fe400078e0209 */
[----:B------:R-:W-:Y:S02]  /*2310*/  IMAD.IADD R39, R9, 0x1, R39 ;  /* 0x0000000109277824 */ /* 0x000fe400078e0227 */
[----:B------:R-:W-:Y:S01]  /*2320*/  IMAD R7, R7, R36, RZ ;  /* 0x0000002407077224 */ /* 0x000fe200078e02ff */
[----:B------:R-:W-:Y:S01]  /*2330*/  LOP3.LUT R23, R23, 0xfffffffb, RZ, 0xc0, !PT ;  /* 0xfffffffb17177812 */ /* 0x000fe200078ec0ff */
[----:B------:R-:W-:Y:S01]  /*2340*/  IMAD R57, R49, 0xa0, RZ ;  /* 0x000000a031397824 */ /* 0x000fe200078e02ff */
[----:B------:R-:W-:Y:S01]  /*2350*/  IADD3 R54, P0, R157, R28, RZ ;  /* 0x0000001c9d367210 */ /* 0x000fe20007f1e0ff */
[C---:B------:R-:W-:Y:S01]  /*2360*/  IMAD R61, R24.reuse, R43, R6 ;  /* 0x0000002b183d7224 */ /* 0x040fe200078e0206 */
[----:B0-----:R-:W-:Y:S01]  /*2370*/  SHF.R.U32.HI R15, RZ, 0x7, R30 ;  /* 0x00000007ff0f7819 */ /* 0x001fe2000001161e */
[----:B------:R-:W-:Y:S01]  /*2380*/  IMAD R5, R43, 0xa0, RZ ;  /* 0x000000a02b057824 */ /* 0x000fe200078e02ff */
[----:B------:R-:W-:Y:S01]  /*2390*/  LOP3.LUT R62, R21, 0xfffffff0, RZ, 0xc0, !PT ;  /* 0xfffffff0153e7812 */ /* 0x000fe200078ec0ff */
[----:B------:R-:W-:-:S04]  /*23a0*/  IMAD.WIDE.U32 R46, R24, R42, R46 ;  /* 0x0000002a182e7225 */ /* 0x000fc800078e002e */
[----:B------:R-:W-:-:S04]  /*23b0*/  IMAD.WIDE.U32 R44, R24, R42, R44 ;  /* 0x0000002a182c7225 */ /* 0x000fc800078e002c */
[C---:B------:R-:W-:Y:S02]  /*23c0*/  IMAD R7, R24.reuse, R37, R7 ;  /* 0x0000002518077224 */ /* 0x040fe400078e0207 */
[----:B------:R-:W-:Y:S02]  /*23d0*/  IMAD R59, R37, 0xa0, RZ ;  /* 0x000000a0253b7824 */ /* 0x000fe400078e02ff */
[----:B------:R-:W-:-:S04]  /*23e0*/  IMAD.WIDE.U32 R40, R24, R36, R40 ;  /* 0x0000002418287225 */ /* 0x000fc800078e0028 */
[----:B------:R-:W-:-:S04]  /*23f0*/  IMAD.WIDE.U32 R38, R24, R36, R38 ;  /* 0x0000002418267225 */ /* 0x000fc800078e0026 */
[----:B------:R-:W-:Y:S02]  /*2400*/  VIADD R34, R18, 0x20 ;  /* 0x0000002012227836 */ /* 0x000fe40000000000 */
[----:B------:R-:W-:Y:S01]  /*2410*/  IMAD.WIDE.U32 R48, R48, 0xa0, RZ ;  /* 0x000000a030307825 */ /* 0x000fe200078e00ff */
[----:B------:R-:W-:-:S03]  /*2420*/  @P2 LOP3.LUT R23, R23, 0x4, RZ, 0xfc, !PT ;  /* 0x0000000417172812 */ /* 0x000fc600078efcff */
[----:B------:R-:W-:-:S04]  /*2430*/  IMAD.WIDE.U32 R42, R42, 0xa0, RZ ;  /* 0x000000a02a2a7825 */ /* 0x000fc800078e00ff */
[----:B------:R-:W-:Y:S01]  /*2440*/  IMAD.WIDE.U32 R36, R36, 0xa0, RZ ;  /* 0x000000a024247825 */ /* 0x000fe200078e00ff */
[----:B------:R-:W-:Y:S02]  /*2450*/  IADD3 R35, R15, 0x8, RZ ;  /* 0x000000080f237810 */ /* 0x000fe40007ffe0ff */
[----:B------:R-:W-:Y:S01]  /*2460*/  ISETP.GE.AND P3, PT, R18, UR4, PT ;  /* 0x0000000412007c0c */ /* 0x000fe2000bf66270 */
[----:B------:R-:W-:Y:S01]  /*2470*/  IMAD.IADD R60, R47, 0x1, R61 ;  /* 0x000000012f3c7824 */ /* 0x000fe200078e023d */
[----:B------:R-:W-:Y:S01]  /*2480*/  ISETP.GE.AND P2, PT, R34, UR4, PT ;  /* 0x0000000422007c0c */ /* 0x000fe2000bf46270 */
[----:B------:R-:W-:Y:S01]  /*2490*/  IMAD.SHL.U32 R56, R13, 0x2, RZ ;  /* 0x000000020d387824 */ /* 0x000fe200078e00ff */
[----:B------:R-:W-:Y:S01]  /*24a0*/  SHF.R.S32.HI R71, RZ, 0x1f, R62 ;  /* 0x0000001fff477819 */ /* 0x000fe2000001143e */
[----:B------:R-:W-:Y:S02]  /*24b0*/  IMAD.X R55, R14, 0x1, R11, P0 ;  /* 0x000000010e377824 */ /* 0x000fe400000e060b */
[----:B------:R-:W-:-:S02]  /*24c0*/  IMAD.IADD R57, R49, 0x1, R57 ;  /* 0x0000000131397824 */ /* 0x000fc400078e0239 */
[----:B------:R-:W-:Y:S02]  /*24d0*/  IMAD.IADD R58, R43, 0x1, R5 ;  /* 0x000000012b3a7824 */ /* 0x000fe400078e0205 */
[----:B------:R-:W-:Y:S02]  /*24e0*/  IMAD.IADD R59, R37, 0x1, R59 ;  /* 0x00000001253b7824 */ /* 0x000fe400078e023b */
[----:B------:R-:W-:Y:S02]  /*24f0*/  IMAD.IADD R61, R61, 0x1, R45 ;  /* 0x000000013d3d7824 */ /* 0x000fe400078e022d */
[----:B------:R-:W-:Y:S02]  /*2500*/  IMAD.IADD R63, R41, 0x1, R7 ;  /* 0x00000001293f7824 */ /* 0x000fe400078e0207 */
[----:B------:R-:W-:Y:S02]  /*2510*/  IMAD.IADD R70, R7, 0x1, R39 ;  /* 0x0000000107467824 */ /* 0x000fe400078e0227 */
[----:B------:R-:W-:Y:S01]  /*2520*/  IMAD.IADD R73, R51, 0x1, R73 ;  /* 0x0000000133497824 */ /* 0x000fe200078e0249 */
[----:B--2---:R-:W-:-:S04]  /*2530*/  LOP3.LUT R4, R12, 0x30, R21, 0xf8, !PT ;  /* 0x000000300c047812 */ /* 0x004fc800078ef815 */
[----:B----4-:R-:W-:Y:S02]  /*2540*/  LOP3.LUT R4, R4, R10, RZ, 0x3c, !PT ;  /* 0x0000000a04047212 */ /* 0x010fe400078e3cff */
[----:B------:R-:W-:-:S03]  /*2550*/  LOP3.LUT P4, RZ, R29, 0x2, RZ, 0xc0, !PT ;  /* 0x000000021dff7812 */ /* 0x000fc6000788c0ff */
[----:B-1----:R-:W-:-:S10]  /*2560*/  IMAD.IADD R72, R8, 0x1, R4 ;  /* 0x0000000108487824 */ /* 0x002fd400078e0204 */
.L_x_13036:
[----:B------:R-:W2:Y:S01]  /*2570*/  LDL R4, [R1+0x14] ;  /* 0x0000140001047983 */ /* 0x000ea20000100800 */
[----:B0---4-:R-:W0:Y:S01]  /*2580*/  LDC.64 R64, c[0x0][0x2e8] ;  /* 0x0000ba00ff407b82 */ /* 0x011e220000000a00 */
[----:B------:R-:W-:Y:S01]  /*2590*/  VIADD R2, R2, 0xffffffff ;  /* 0xffffffff02027836 */ /* 0x000fe20000000000 */
[----:B------:R-:W-:Y:S01]  /*25a0*/  LOP3.LUT R23, R23, 0xfffffffd, RZ, 0xc0, !PT ;  /* 0xfffffffd17177812 */ /* 0x000fe200078ec0ff */
[----:B------:R-:W-:Y:S05]  /*25b0*/  YIELD ;  /* 0x0000000000007946 */ /* 0x000fea0003800000 */
[----:B------:R-:W1:Y:S01]  /*25c0*/  LDC R31, c[0x0][0x3f4] ;  /* 0x0000fd00ff1f7b82 */ /* 0x000e620000000800 */
[----:B------:R-:W-:Y:S01]  /*25d0*/  SHF.R.S32.HI R67, RZ, 0x1f, R2 ;  /* 0x0000001fff437819 */ /* 0x000fe20000011402 */
[----:B------:R-:W-:Y:S01]  /*25e0*/  IMAD R5, R57, R2, RZ ;  /* 0x0000000239057224 */ /* 0x000fe200078e02ff */
        /* <DEDUP_REMOVED lines=31> */
[----:B------:R-:W2:Y:S01]  /*27e0*/  LDL.64 R76, [R1+0x8] ;  /* 0x00000800014c7983 */ /* 0x000ea20000100a00 */
[----:B------:R-:W-:-:S03]  /*27f0*/  ULDC.64 UR4, c[0x0][0x3e8] ;  /* 0x0000fa0000047ab9 */ /* 0x000fc60000000a00 */
[----:B------:R-:W3:Y:S01]  /*2800*/  LDL R66, [R1+0x10] ;  /* 0x0000100001427983 */ /* 0x000ee20000100800 */
        /* <DEDUP_REMOVED lines=18> */
.L_x_13011:
[----:B------:R-:W-:Y:S05]  /*2930*/  BSYNC B1 ;  /* 0x0000000000017941 */ /* 0x000fea0003800000 */
.L_x_13010:
[----:B0-----:R-:W2:Y:S01]  /*2940*/  LDL R4, [R1] ;  /* 0x0000000001047983 */ /* 0x001ea20000100800 */
[----:B-----5:R-:W-:Y:S01]  /*2950*/  IMAD.MOV.U32 R30, RZ, RZ, R8 ;  /* 0x000000ffff1e7224 */ /* 0x020fe200078e0008 */
[----:B------:R-:W-:Y:S01]  /*2960*/  MOV R83, R28 ;  /* 0x0000001c00537202 */ /* 0x000fe20000000f00 */
[----:B------:R-:W-:Y:S02]  /*2970*/  IMAD.MOV.U32 R65, RZ, RZ, R14 ;  /* 0x000000ffff417224 */ /* 0x000fe400078e000e */
[----:B------:R-:W-:Y:S01]  /*2980*/  IMAD.MOV.U32 R64, RZ, RZ, R10 ;  /* 0x000000ffff407224 */ /* 0x000fe200078e000a */
[----:B--2---:R-:W-:-:S13]  /*2990*/  ISETP.NE.AND P0, PT, R4, 0x3, PT ;  /* 0x000000030400780c */ /* 0x004fda0003f05270 */
[----:B------:R-:W-:Y:S05]  /*29a0*/  @!P0 BRA `(.L_x_13012) ;  /* 0x0000000000048947 */ /* 0x000fea0003800000 */
[----:B------:R-:W-:Y:S01]  /*29b0*/  BPT.TRAP 0x1 ;  /* 0x000000040000795c */ /* 0x000fe20000300000 */
.L_x_13012:
[----:B------:R-:W2:Y:S01]  /*29c0*/  LDL R4, [R1+0x4] ;  /* 0x0000040001047983 */ /* 0x000ea20000100800 */
[----:B------:R-:W-:Y:S01]  /*29d0*/  IMAD R76, R17, 0x8, R16 ;  /* 0x00000008114c7824 */ /* 0x000fe200078e0210 */
[----:B------:R-:W-:Y:S01]  /*29e0*/  BSSY B1, `(.L_x_13013) ;  /* 0x0000004000017945 */ /* 0x000fe20003800000 */
[----:B--2---:R-:W-:-:S04]  /*29f0*/  SHF.L.U32 R77, R4, 0x1f, RZ ;  /* 0x0000001f044d7819 */ /* 0x004fc800000006ff */
[----:B------:R-:W0:Y:S02]  /*2a00*/  SYNCS.PHASECHK.TRANS64.TRYWAIT P5, [R76+URZ+0x13290], R77 ;  /* 0x0132904d4c0075a7 */ /* 0x000e2400080a017f */
[----:B0-----:R-:W-:Y:S05]  /*2a10*/  @!P5 BRA `(.L_x_13014) ;  /* 0x000001a00040d947 */ /* 0x001fea0003800000 */
.L_x_13245:
[----:B------:R-:W-:Y:S05]  /*2a20*/  BSYNC B1 ;  /* 0x0000000000017941 */ /* 0x000fea0003800000 */
.L_x_13013:
        /* <DEDUP_REMOVED lines=66> */
[----:B------:R-:W-:Y:S01]  /*2e50*/  FFMA.FTZ R29, R65, R68, R78 ;  /* 0x00000044411d7223 */ /* 0x000fe2000001004e */
[----:B------:R-:W-:-:S02]  /*2e60*/  F2FP.F16.E4M3.UNPACK_B R68, R7.H1 ;  /* 0x00000007ff44723e */ /* 0x000fc400030006ff */
[----:B------:R-:W-:Y:S02]  /*2e70*/  F2FP.F16.E4M3.UNPACK_B R82, R15.H1 ;  /* 0x0000000fff52723e */ /* 0x000fe400030006ff */
[----:B------:R-:W-:Y:S01]  /*2e80*/  F2FP.F16.E4M3.UNPACK_B R79, R14.H1 ;  /* 0x0000000eff4f723e */ /* 0x000fe200030006ff */
[--C-:B------:R-:W-:Y:S01]  /*2e90*/  HADD2.F32 R69, -RZ, R68.reuse.H0_H0 ;  /* 0x20000044ff457230 */ /* 0x100fe20000004100 */
[----:B------:R-:W-:Y:S01]  /*2ea0*/  F2FP.SATFINITE.E4M3.F32.PACK_AB_MERGE_C R65, R84, R81, RZ ;  /* 0x000000515441723e */ /* 0x000fe200048070ff */
        /* <DEDUP_REMOVED lines=43> */
.L_x_13019:
[----:B------:R-:W-:Y:S05]  /*3160*/  BSYNC B2 ;  /* 0x0000000000027941 */ /* 0x000fea0003800000 */
.L_x_13018:
[----:B------:R1:W-:Y:S02]  /*3170*/  STG.E.128 desc[UR40][R12.64], R4 ;  /* 0x000000040c007986 */ /* 0x0003e4000c101d28 */
.L_x_13017:
[----:B------:R-:W-:Y:S05]  /*3180*/  BSYNC B1 ;  /* 0x0000000000017941 */ /* 0x000fea0003800000 */
.L_x_13016:
        /* <DEDUP_REMOVED lines=15> */
[--C-:B------:R-:W-:Y:S02]  /*3280*/  SHF.R.U32.HI R15, RZ, 0x8, R11.reuse ;  /* 0x00000008ff0f7819 */ /* 0x100fe4000001160b */
[----:B------:R-:W-:Y:S02]  /*3290*/  LOP3.LUT R14, R11, 0xff0000ff, RZ, 0xc0, !PT ;  /* 0xff0000ff0b0e7812 */ /* 0x000fe400078ec0ff */
[----:B------:R-:W-:Y:S01]  /*32a0*/  SHF.R.U32.HI R28, RZ, 0x10, R11 ;  /* 0x00000010ff1c7819 */ /* 0x000fe2000001160b */
[----:B------:R-:W-:Y:S01]  /*32b0*/  IMAD.SHL.U32 R11, R10, 0x100, RZ ;  /* 0x000001000a0b7824 */ /* 0x000fe200078e00ff */
[----:B------:R-:W-:Y:S01]  /*32c0*/  SHF.R.U32.HI R29, RZ, 0x10, R9 ;  /* 0x00000010ff1d7819 */ /* 0x000fe20000011609 */
[----:B------:R-:W-:Y:S01]  /*32d0*/  IMAD.SHL.U32 R15, R15, 0x100, RZ ;  /* 0x000001000f0f7824 */ /* 0x000fe200078e00ff */
[----:B------:R-:W-:Y:S01]  /*32e0*/  PRMT R8, R31, 0x654, R8 ;  /* 0x000006541f087816 */ /* 0x000fe20000000008 */
[----:B-1----:R-:W-:-:S02]  /*32f0*/  IMAD.MOV.U32 R9, RZ, RZ, R5 ;  /* 0x000000ffff097224 */ /* 0x002fc400078e0005 */
[----:B------:R-:W-:Y:S01]  /*3300*/  IMAD.MOV.U32 R10, RZ, RZ, R4 ;  /* 0x000000ffff0a7224 */ /* 0x000fe200078e0004 */
[----:B------:R-:W-:Y:S01]  /*3310*/  LOP3.LUT R5, R8, 0xff00, R11, 0xf8, !PT ;  /* 0x0000ff0008057812 */ /* 0x000fe200078ef80b */
[----:B------:R-:W-:Y:S01]  /*3320*/  IMAD.U32 R8, R29, 0x10000, RZ ;  /* 0x000100001d087824 */ /* 0x000fe200078e00ff */
[----:B------:R-:W-:Y:S01]  /*3330*/  LOP3.LUT R15, R14, 0xff00, R15, 0xf8, !PT ;  /* 0x0000ff000e0f7812 */ /* 0x000fe200078ef80f */
[----:B------:R-:W-:Y:S01]  /*3340*/  IMAD.U32 R28, R28, 0x10000, RZ ;  /* 0x000100001c1c7824 */ /* 0x000fe200078e00ff */
[-C--:B------:R-:W-:Y:S02]  /*3350*/  F2FP.F16.E4M3.UNPACK_B R4, R9.reuse ;  /* 0x00000009ff04723e */ /* 0x080fe400020006ff */
[----:B------:R-:W-:Y:S02]  /*3360*/  F2FP.F16.E4M3.UNPACK_B R14, R64.H1 ;  /* 0x00000040ff0e723e */ /* 0x000fe400030006ff */
[----:B------:R-:W-:Y:S01]  /*3370*/  LOP3.LUT R5, R5, 0xff0000, R8, 0xf8, !PT ;  /* 0x00ff000005057812 */ /* 0x000fe200078ef808 */
[----:B------:R-:W-:Y:S01]  /*3380*/  HADD2.F32 R11, -RZ, R4.H1_H1 ;  /* 0x30000004ff0b7230 */ /* 0x000fe20000004100 */
[----:B------:R-:W-:Y:S01]  /*3390*/  LOP3.LUT R8, R15, 0xff0000, R28, 0xf8, !PT ;  /* 0x00ff00000f087812 */ /* 0x000fe200078ef81c */
[----:B------:R-:W-:Y:S01]  /*33a0*/  HADD2.F32 R31, -RZ, R14.H0_H0 ;  /* 0x2000000eff1f7230 */ /* 0x000fe20000004100 */
        /* <DEDUP_REMOVED lines=19> */
[----:B------:R-:W-:Y:S01]  /*34e0*/  F2FP.F16.E4M3.UNPACK_B R30, R30 ;  /* 0x0000001eff1e723e */ /* 0x000fe200020006ff */
[----:B------:R-:W-:-:S02]  /*34f0*/  HADD2.F32 R29, -RZ, R64.H1_H1 ;  /* 0x30000040ff1d7230 */ /* 0x000fc40000004100 */
[--C-:B------:R-:W-:Y:S01]  /*3500*/  HADD2.F32 R28, -RZ, R11.reuse.H1_H1 ;  /* 0x3000000bff1c7230 */ /* 0x100fe20000004100 */
[----:B------:R-:W-:Y:S01]  /*3510*/  F2FP.SATFINITE.E4M3.F32.PACK_AB_MERGE_C R80, R78, R65, RZ ;  /* 0x000000414e50723e */ /* 0x000fe200048070ff */
[----:B------:R-:W-:Y:S01]  /*3520*/  HADD2.F32 R15, -RZ, R11.H0_H0 ;  /* 0x2000000bff0f7230 */ /* 0x000fe20000004100 */
[----:B------:R-:W-:Y:S01]  /*3530*/  F2FP.F16.E4M3.UNPACK_B R65, R8.H1 ;  /* 0x00000008ff41723e */ /* 0x000fe200030006ff */
[--C-:B------:R-:W-:Y:S02]  /*3540*/  HADD2.F32 R11, -RZ, R10.reuse.H0_H0 ;  /* 0x2000000aff0b7230 */ /* 0x100fe40000004100 */
[-C--:B------:R-:W-:Y:S01]  /*3550*/  FMUL.FTZ R68, R28, R29.reuse ;  /* 0x0000001d1c447220 */ /* 0x080fe20000410000 */
[----:B------:R-:W-:Y:S02]  /*3560*/  HADD2.F32 R14, -RZ, R10.H1_H1 ;  /* 0x3000000aff0e7230 */ /* 0x000fe40000004100 */
[----:B------:R-:W-:Y:S01]  /*3570*/  FMUL.FTZ R31, R15, R29 ;  /* 0x0000001d0f1f7220 */ /* 0x000fe20000410000 */
[----:B------:R-:W-:-:S02]  /*3580*/  HADD2.F32 R64, -RZ, R64.H0_H0 ;  /* 0x20000040ff407230 */ /* 0x000fc40000004100 */
[--C-:B------:R-:W-:Y:S02]  /*3590*/  HADD2.F32 R10, -RZ, R30.reuse.H1_H1 ;  /* 0x3000001eff0a7230 */ /* 0x100fe40000004100 */
[----:B------:R-:W-:Y:S02]  /*35a0*/  HADD2.F32 R30, -RZ, R30.H0_H0 ;  /* 0x2000001eff1e7230 */ /* 0x000fe40000004100 */
[-C--:B------:R-:W-:Y:S01]  /*35b0*/  FMUL.FTZ R66, R14, R64.reuse ;  /* 0x000000400e427220 */ /* 0x080fe20000410000 */
[----:B------:R-:W-:Y:S01]  /*35c0*/  FMUL.FTZ R29, R11, R64 ;  /* 0x000000400b1d7220 */ /* 0x000fe20000410000 */
[-C--:B------:R-:W-:Y:S01]  /*35d0*/  FFMA.FTZ R68, R15, R10.reuse, -R68 ;  /* 0x0000000a0f447223 */ /* 0x080fe20000010844 */
[----:B------:R-:W-:Y:S01]  /*35e0*/  F2FP.F16.E4M3.UNPACK_B R15, R7.H1 ;  /* 0x00000007ff0f723e */ /* 0x000fe200030006ff */
[----:B------:R-:W-:Y:S01]  /*35f0*/  FFMA.FTZ R31, R28, R10, R31 ;  /* 0x0000000a1c1f7223 */ /* 0x000fe2000001001f */
[-C--:B------:R-:W-:Y:S01]  /*3600*/  FFMA.FTZ R10, R11, R30.reuse, -R66 ;  /* 0x0000001e0b0a7223 */ /* 0x080fe20000010842 */
[----:B------:R-:W-:Y:S01]  /*3610*/  FFMA.FTZ R11, R14, R30, R29 ;  /* 0x0000001e0e0b7223 */ /* 0x000fe2000001001d */
[-C--:B------:R-:W-:Y:S01]  /*3620*/  F2FP.F16.E4M3.UNPACK_B R30, R5.reuse.H1 ;  /* 0x00000005ff1e723e */ /* 0x080fe200030006ff */
        /* <DEDUP_REMOVED lines=44> */
.L_x_13021:
[----:B------:R-:W-:Y:S05]  /*38f0*/  BSYNC B1 ;  /* 0x0000000000017941 */ /* 0x000fea0003800000 */
.L_x_13020:
[----:B-1----:R2:W-:Y:S01]  /*3900*/  STG.E.128 desc[UR40][R12.64+0x20], R4 ;  /* 0x000020040c007986 */ /* 0x0025e2000c101d28 */
[----:B------:R-:W-:Y:S05]  /*3910*/  BRA `(.L_x_13015) ;  /* 0x0000001000f47947 */ /* 0x000fea0003800000 */
.L_x_13009:
[----:B------:R-:W-:Y:S01]  /*3920*/  IMAD R5, R2, -0xa0, R33 ;  /* 0xffffff6002057824 */ /* 0x000fe200078e0221 */
[----:B------:R-:W2:Y:S01]  /*3930*/  LDL R66, [R1] ;  /* 0x0000000001427983 */ /* 0x000ea20000100800 */
        /* <DEDUP_REMOVED lines=30> */
.L_x_13022:
[----:B------:R-:W2:Y:S01]  /*3b20*/  LDL R12, [R1+0x4] ;  /* 0x00000400010c7983 */ /* 0x000ea20000100800 */
[----:B------:R-:W-:Y:S01]  /*3b30*/  IMAD R76, R17, 0x8, R16 ;  /* 0x00000008114c7824 */ /* 0x000fe200078e0210 */
[----:B------:R-:W0:Y:S01]  /*3b40*/  LDC R79, c[0x0][0x2f4] ;  /* 0x0000bd00ff4f7b82 */ /* 0x000e220000000800 */
[----:B------:R-:W-:Y:S01]  /*3b50*/  BSSY B1, `(.L_x_13023) ;  /* 0x0000004000017945 */ /* 0x000fe20003800000 */
[----:B--2---:R-:W-:-:S04]  /*3b60*/  SHF.L.U32 R77, R12, 0x1f, RZ ;  /* 0x0000001f0c4d7819 */ /* 0x004fc800000006ff */
[----:B------:R-:W1:Y:S02]  /*3b70*/  SYNCS.PHASECHK.TRANS64.TRYWAIT P5, [R76+URZ+0x13290], R77 ;  /* 0x0132904d4c0075a7 */ /* 0x000e6400080a017f */
[----:B01----:R-:W-:Y:S05]  /*3b80*/  @!P5 BRA `(.L_x_13024) ;  /* 0x0000018c00f8d947 */ /* 0x003fea0003800000 */
.L_x_13246:
[----:B------:R-:W-:Y:S05]  /*3b90*/  BSYNC B1 ;  /* 0x0000000000017941 */ /* 0x000fea0003800000 */
.L_x_13023:
        /* <DEDUP_REMOVED lines=13> */
[----:B------:R-:W-:Y:S01]  /*3c70*/  IMAD.IADD R13, R79, 0x1, -R56 ;  /* 0x000000014f0d7824 */ /* 0x000fe200078e0a38 */
[----:B------:R-:W-:Y:S01]  /*3c80*/  IADD3 R69, P5, P6, R52, R66, R62 ;  /* 0x0000004234457210 */ /* 0x000fe20007ebe03e */
[----:B------:R-:W-:Y:S03]  /*3c90*/  BSSY B1, `(.L_x_13025) ;  /* 0x00000e8000017945 */ /* 0x000fe60003800000 */
[----:B------:R-:W-:-:S02]  /*3ca0*/  IADD3.X R12, R3, R78, R71, P5, P6 ;  /* 0x0000004e030c7210 */ /* 0x000fc40002fec447 */
[----:B------:R-:W-:Y:S02]  /*3cb0*/  IADD3 R68, P5, R69, R64, RZ ;  /* 0x0000004045447210 */ /* 0x000fe40007fbe0ff */
[----:B------:R-:W-:-:S03]  /*3cc0*/  LOP3.LUT P6, RZ, R23, 0x1, RZ, 0xc0, !PT ;  /* 0x0000000117ff7812 */ /* 0x000fc600078cc0ff */
[----:B------:R-:W-:Y:S01]  /*3cd0*/  IMAD.X R69, R12, 0x1, R65, P5 ;  /* 0x000000010c457824 */ /* 0x000fe200028e0641 */
[----:B------:R-:W-:-:S04]  /*3ce0*/  LOP3.LUT P5, RZ, R23, 0x4, RZ, 0xc0, !PT ;  /* 0x0000000417ff7812 */ /* 0x000fc800078ac0ff */
[----:B------:R-:W-:-:S04]  /*3cf0*/  SEL R13, R56, R13, !P5 ;  /* 0x0000000d380d7207 */ /* 0x000fc80006800000 */
[----:B------:R-:W-:-:S04]  /*3d00*/  SHF.R.S32.HI R12, RZ, 0x1f, R13 ;  /* 0x0000001fff0c7819 */ /* 0x000fc8000001140d */
[----:B------:R-:W-:Y:S01]  /*3d10*/  LEA.HI R12, R12, R13, RZ, 0x5 ;  /* 0x0000000d0c0c7211 */ /* 0x000fe200078f28ff */
[----:B------:R-:W-:-:S03]  /*3d20*/  IMAD R13, R17, 0x2800, R72 ;  /* 0x00002800110d7824 */ /* 0x000fc600078e0248 */
[----:B------:R-:W-:Y:S01]  /*3d30*/  SHF.R.S32.HI R12, RZ, 0x5, R12 ;  /* 0x00000005ff0c7819 */ /* 0x000fe2000001140c */
[----:B------:R-:W-:-:S03]  /*3d40*/  IMAD.IADD R13, R16, 0x1, R13 ;  /* 0x00000001100d7824 */ /* 0x000fc600078e020d */
[----:B------:R-:W-:-:S05]  /*3d50*/  LEA.HI.SX32 R12, R21, R12, 0x1c ;  /* 0x0000000c150c7211 */ /* 0x000fca00078fe2ff */
        /* <DEDUP_REMOVED lines=20> */
[--C-:B------:R-:W-:Y:S02]  /*3ea0*/  SHF.R.U32.HI R88, RZ, 0x8, R7.reuse ;  /* 0x00000008ff587819 */ /* 0x100fe40000011607 */
[----:B------:R-:W-:Y:S02]  /*3eb0*/  SHF.R.U32.HI R91, RZ, 0x18, R7 ;  /* 0x00000018ff5b7819 */ /* 0x000fe40000011607 */
[----:B------:R-:W-:-:S02]  /*3ec0*/  LOP3.LUT R8, R7, 0xff, RZ, 0xc0, !PT ;  /* 0x000000ff07087812 */ /* 0x000fc400078ec0ff */
[----:B------:R-:W-:Y:S02]  /*3ed0*/  SHF.R.U32.HI R4, RZ, 0x10, R7 ;  /* 0x00000010ff047819 */ /* 0x000fe40000011607 */
[----:B------:R-:W-:Y:S01]  /*3ee0*/  LOP3.LUT R6, R6, 0xff00, R9, 0xf8, !PT ;  /* 0x0000ff0006067812 */ /* 0x000fe200078ef809 */
[----:B------:R-:W-:Y:S01]  /*3ef0*/  IMAD.U32 R9, R90, 0x10000, RZ ;  /* 0x000100005a097824 */ /* 0x000fe200078e00ff */
[--C-:B------:R-:W-:Y:S01]  /*3f00*/  SHF.R.U32.HI R87, RZ, 0x8, R11.reuse ;  /* 0x00000008ff577819 */ /* 0x100fe2000001160b */
[----:B------:R-:W-:Y:S01]  /*3f10*/  IMAD.U32 R90, R5, 0x10000, RZ ;  /* 0x00010000055a7824 */ /* 0x000fe200078e00ff */
        /* <DEDUP_REMOVED lines=10> */
[----:B------:R-:W-:Y:S02]  /*3fc0*/  LOP3.LUT R89, R10, 0xff00, R85, 0xf8, !PT ;  /* 0x0000ff000a597812 */ /* 0x000fe400078ef855 */
[----:B------:R-:W-:Y:S02]  /*3fd0*/  F2FP.F16.E4M3.UNPACK_B R88, R84.H1 ;  /* 0x00000054ff58723e */ /* 0x000fe400030006ff */
[----:B--2---:R-:W-:Y:S02]  /*3fe0*/  F2FP.F16.E4M3.UNPACK_B R11, R28.H1 ;  /* 0x0000001cff0b723e */ /* 0x004fe400030006ff */
        /* <DEDUP_REMOVED lines=8> */
[----:B------:R-:W-:-:S02]  /*4070*/  HADD2.F32 R90, -RZ, R88.H1_H1 ;  /* 0x30000058ff5a7230 */ /* 0x000fc40000004100 */
[CC--:B------:R-:W-:Y:S01]  /*4080*/  FMUL.FTZ R93, R9.reuse, R87.reuse ;  /* 0x00000057095d7220 */ /* 0x0c0fe20000410000 */
[--C-:B------:R-:W-:Y:S02]  /*4090*/  HADD2.F32 R86, -RZ, R85.reuse.H0_H0 ;  /* 0x20000055ff567230 */ /* 0x100fe40000004100 */
        /* <DEDUP_REMOVED lines=12> */
[C---:B------:R-:W-:Y:S01]  /*4160*/  FMUL.FTZ R90, R10.reuse, R90 ;  /* 0x0000005a0a5a7220 */ /* 0x040fe20000410000 */
[----:B------:R-:W-:Y:S01]  /*4170*/  FFMA.FTZ R11, R10, R87, -R11 ;  /* 0x000000570a0b7223 */ /* 0x000fe2000001080b */
[----:B------:R-:W-:Y:S01]  /*4180*/  HADD2.F32 R84, -RZ, R28.H0_H0 ;  /* 0x2000001cff547230 */ /* 0x000fe20000004100 */
[----:B------:R-:W-:Y:S01]  /*4190*/  LOP3.LUT R5, R91, 0xff0000, R92, 0xf8, !PT ;  /* 0x00ff00005b057812 */ /* 0x000fe200078ef85c */
[----:B------:R-:W-:-:S02]  /*41a0*/  HADD2.F32 R12, -RZ, R83.H0_H0 ;  /* 0x20000053ff0c7230 */ /* 0x000fc40000004100 */
[----:B------:R-:W-:Y:S01]  /*41b0*/  FFMA.FTZ R10, R85, R87, R90 ;  /* 0x00000057550a7223 */ /* 0x000fe2000001005a */
        /* <DEDUP_REMOVED lines=24> */
[----:B------:R-:W-:Y:S01]  /*4340*/  FMUL.FTZ R93, R86, R93 ;  /* 0x0000005d565d7220 */ /* 0x000fe20000410000 */
[----:B------:R-:W-:Y:S01]  /*4350*/  HADD2.F32 R89, -RZ, R87.H1_H1 ;  /* 0x30000057ff597230 */ /* 0x000fe20000004100 */
[----:B------:R-:W-:Y:S01]  /*4360*/  F2FP.SATFINITE.E4M3.F32.PACK_AB_MERGE_C R9, R10, R9, RZ ;  /* 0x000000090a09723e */ /* 0x000fe200048070ff */
[----:B------:R-:W-:-:S02]  /*4370*/  HADD2.F32 R87, -RZ, R84.H1_H1 ;  /* 0x30000054ff577230 */ /* 0x000fc40000004100 */
[-C--:B------:R-:W-:Y:S01]  /*4380*/  FFMA.FTZ R84, R86, R91.reuse, -R95 ;  /* 0x0000005b56547223 */ /* 0x080fe2000001085f */
[----:B------:R-:W-:Y:S02]  /*4390*/  HADD2.F32 R90, -RZ, R90.H1_H1 ;  /* 0x3000005aff5a7230 */ /* 0x000fe40000004100 */
[----:B------:R-:W-:Y:S01]  /*43a0*/  FFMA.FTZ R86, R88, R91, R93 ;  /* 0x0000005b58567223 */ /* 0x000fe2000001005d */
[----:B------:R-:W-:Y:S01]  /*43b0*/  FMUL.FTZ R94, R89, R92 ;  /* 0x0000005c595e7220 */ /* 0x000fe20000410000 */
[----:B------:R-:W-:Y:S01]  /*43c0*/  F2FP.F16.E4M3.UNPACK_B R88, R82 ;  /* 0x00000052ff58723e */ /* 0x000fe200020006ff */
[C---:B------:R-:W-:Y:S01]  /*43d0*/  FMUL.FTZ R92, R87.reuse, R92 ;  /* 0x0000005c575c7220 */ /* 0x040fe20000410000 */
[----:B------:R-:W-:Y:S01]  /*43e0*/  F2FP.F16.E4M3.UNPACK_B R82, R30 ;  /* 0x0000001eff52723e */ /* 0x000fe200020006ff */
[----:B------:R-:W-:Y:S01]  /*43f0*/  FFMA.FTZ R99, R87, R90, -R94 ;  /* 0x0000005a57637223 */ /* 0x000fe2000001085e */
[----:B------:R-:W-:Y:S01]  /*4400*/  F2FP.F16.E4M3.UNPACK_B R87, R80 ;  /* 0x00000050ff57723e */ /* 0x000fe200020006ff */
[----:B------:R-:W-:-:S02]  /*4410*/  HADD2.F32 R91, -RZ, R88.H0_H0 ;  /* 0x20000058ff5b7230 */ /* 0x000fc40000004100 */
[----:B------:R-:W-:Y:S01]  /*4420*/  FFMA.FTZ R101, R89, R90, R92 ;  /* 0x0000005a59657223 */ /* 0x000fe2000001005c */
[----:B------:R-:W-:Y:S01]  /*4430*/  HADD2.F32 R80, -RZ, R82.H0_H0 ;  /* 0x20000052ff507230 */ /* 0x000fe20000004100 */
[----:B------:R-:W-:Y:S01]  /*4440*/  F2FP.SATFINITE.E4M3.F32.PACK_AB_MERGE_C R8, R11, R8, RZ ;  /* 0x000000080b08723e */ /* 0x000fe200048070ff */
[----:B------:R-:W-:Y:S01]  /*4450*/  HADD2.F32 R93, -RZ, R88.H1_H1 ;  /* 0x30000058ff5d7230 */ /* 0x000fe20000004100 */
[----:B------:R-:W-:Y:S01]  /*4460*/  F2FP.F16.E4M3.UNPACK_B R10, R29 ;  /* 0x0000001dff0a723e */ /* 0x000fe200020006ff */
        /* <DEDUP_REMOVED lines=11> */
[----:B------:R-:W-:Y:S01]  /*4520*/  FFMA.FTZ R95, R30, R89, -R95 ;  /* 0x000000591e5f7223 */ /* 0x000fe2000001085f */
[----:B------:R-:W-:Y:S01]  /*4530*/  F2FP.F16.E4M3.UNPACK_B R9, R13 ;  /* 0x0000000dff09723e */ /* 0x000fe200020006ff */
[----:B------:R-:W-:Y:S01]  /*4540*/  FFMA.FTZ R30, R80, R89, R91 ;  /* 0x00000059501e7223 */ /* 0x000fe2000001005b */
[-C--:B------:R-:W-:Y:S01]  /*4550*/  FFMA.FTZ R93, R82, R87.reuse, R93 ;  /* 0x00000057525d7223 */ /* 0x080fe2000001005d */
[----:B------:R-:W-:Y:S01]  /*4560*/  FFMA.FTZ R14, R14, R87, -R97 ;  /* 0x000000570e0e7223 */ /* 0x000fe20000010861 */
[----:B------:R-:W-:Y:S01]  /*4570*/  F2FP.SATFINITE.E4M3.F32.PACK_AB_MERGE_C R12, R83, R12, R8 ;  /* 0x0000000c530c723e */ /* 0x000fe20004807008 */
[----:B------:R-:W-:Y:S01]  /*4580*/  HADD2.F32 R80, -RZ, R10.H0_H0 ;  /* 0x2000000aff507230 */ /* 0x000fe20000004100 */
[----:B------:R-:W-:Y:S01]  /*4590*/  F2FP.F16.E4M3.UNPACK_B R82, R6 ;  /* 0x00000006ff52723e */ /* 0x000fe200020006ff */
[----:B------:R-:W-:Y:S01]  /*45a0*/  HADD2.F32 R85, -RZ, R11.H0_H0 ;  /* 0x2000000bff557230 */ /* 0x000fe20000004100 */
[----:B------:R-:W-:Y:S01]  /*45b0*/  F2FP.SATFINITE.E4M3.F32.PACK_AB_MERGE_C R84, R99, R84, RZ ;  /* 0x000000546354723e */ /* 0x000fe200048070ff */
[----:B------:R-:W-:Y:S01]  /*45c0*/  HADD2.F32 R8, -RZ, R9.H0_H0 ;  /* 0x20000009ff087230 */ /* 0x000fe20000004100 */
[----:B------:R-:W-:Y:S01]  /*45d0*/  F2FP.F16.E4M3.UNPACK_B R29, R29.H1 ;  /* 0x0000001dff1d723e */ /* 0x000fe200030006ff */
        /* <DEDUP_REMOVED lines=17> */
[----:B------:R-:W-:Y:S01]  /*46f0*/  F2FP.SATFINITE.E4M3.F32.PACK_AB_MERGE_C R86, R101, R86, RZ ;  /* 0x000000566556723e */ /* 0x000fe200048070ff */
[----:B------:R-:W-:-:S02]  /*4700*/  HADD2.F32 R84, -RZ, R83.H0_H0 ;  /* 0x20000053ff547230 */ /* 0x000fc40000004100 */
[----:B------:R-:W-:Y:S01]  /*4710*/  FFMA.FTZ R10, R10, R82, R85 ;  /* 0x000000520a0a7223 */ /* 0x000fe20000010055 */
[----:B------:R-:W-:Y:S01]  /*4720*/  HADD2.F32 R7, -RZ, R13.H0_H0 ;  /* 0x2000000dff077230 */ /* 0x000fe20000004100 */
[----:B------:R-:W-:Y:S01]  /*4730*/  F2FP.SATFINITE.E4M3.F32.PACK_AB_MERGE_C R30, R93, R30, R86 ;  /* 0x0000001e5d1e723e */ /* 0x000fe20004807056 */
[----:B------:R-:W-:Y:S02]  /*4740*/  HADD2.F32 R82, -RZ, R29.H1_H1 ;  /* 0x3000001dff527230 */ /* 0x000fe40000004100 */
[-C--:B------:R-:W-:Y:S01]  /*4750*/  FMUL.FTZ R86, R80, R84.reuse ;  /* 0x0000005450567220 */ /* 0x080fe20000410000 */
[--C-:B------:R-:W-:Y:S02]  /*4760*/  HADD2.F32 R29, -RZ, R6.reuse.H0_H0 ;  /* 0x20000006ff1d7230 */ /* 0x100fe40000004100 */
[----:B------:R-:W-:Y:S01]  /*4770*/  FMUL.FTZ R85, R7, R84 ;  /* 0x0000005407557220 */ /* 0x000fe20000410000 */
[----:B------:R-:W-:Y:S01]  /*4780*/  HADD2.F32 R13, -RZ, R13.H1_H1 ;  /* 0x3000000dff0d7230 */ /* 0x000fe20000004100 */
[-C--:B------:R-:W-:Y:S01]  /*4790*/  F2FP.F16.E4M3.UNPACK_B R92, R5.reuse.H1 ;  /* 0x00000005ff5c723e */ /* 0x080fe200030006ff */
[----:B------:R-:W-:Y:S01]  /*47a0*/  HADD2.F32 R83, -RZ, R83.H1_H1 ;  /* 0x30000053ff537230 */ /* 0x000fe20000004100 */
[----:B------:R-:W-:Y:S01]  /*47b0*/  F2FP.F16.E4M3.UNPACK_B R91, R5 ;  /* 0x00000005ff5b723e */ /* 0x000fe200020006ff */
[----:B------:R-:W-:-:S02]  /*47c0*/  HADD2.F32 R84, -RZ, R6.H1_H1 ;  /* 0x30000006ff547230 */ /* 0x000fc40000004100 */
        /* <DEDUP_REMOVED lines=8> */
[-C--:B------:R-:W-:Y:S01]  /*4850*/  F2FP.F16.E4M3.UNPACK_B R83, R31.reuse ;  /* 0x0000001fff53723e */ /* 0x080fe200020006ff */
[----:B------:R-:W-:Y:S01]  /*4860*/  FFMA.FTZ R80, R82, R84, R85 ;  /* 0x0000005452507223 */ /* 0x000fe20000010055 */
[----:B------:R-:W-:Y:S01]  /*4870*/  F2FP.F16.E4M3.UNPACK_B R84, R31.H1 ;  /* 0x0000001fff54723e */ /* 0x000fe200030006ff */
[----:B------:R-:W-:Y:S01]  /*4880*/  HADD2.F32 R82, -RZ, R15.H0_H0 ;  /* 0x2000000fff527230 */ /* 0x000fe20000004100 */
[-C--:B------:R-:W-:Y:S01]  /*4890*/  F2FP.F16.E4M3.UNPACK_B R88, R4.reuse.H1 ;  /* 0x00000004ff58723e */ /* 0x080fe200030006ff */
[----:B------:R-:W-:Y:S01]  /*48a0*/  HADD2.F32 R85, -RZ, R83.H0_H0 ;  /* 0x20000053ff557230 */ /* 0x000fe20000004100 */
[----:B------:R-:W-:Y:S01]  /*48b0*/  F2FP.F16.E4M3.UNPACK_B R87, R4 ;  /* 0x00000004ff57723e */ /* 0x000fe200020006ff */
[----:B------:R-:W-:-:S02]  /*48c0*/  HADD2.F32 R4, -RZ, R91.H0_H0 ;  /* 0x2000005bff047230 */ /* 0x000fc40000004100 */
[-C--:B------:R-:W-:Y:S01]  /*48d0*/  FMUL.FTZ R95, R82, R5.reuse ;  /* 0x00000005525f7220 */ /* 0x080fe20000410000 */
[----:B------:R-:W-:Y:S01]  /*48e0*/  HADD2.F32 R31, -RZ, R29.H0_H0 ;  /* 0x2000001dff1f7230 */ /* 0x000fe20000004100 */
[----:B------:R-:W-:Y:S01]  /*48f0*/  F2FP.SATFINITE.E4M3.F32.PACK_AB_MERGE_C R6, R13, R6, RZ ;  /* 0x000000060d06723e */ /* 0x000fe200048070ff */
[----:B------:R-:W-:Y:S02]  /*4900*/  HADD2.F32 R86, -RZ, R84.H0_H0 ;  /* 0x20000054ff567230 */ /* 0x000fe40000004100 */
[-C--:B------:R-:W-:Y:S01]  /*4910*/  FMUL.FTZ R94, R85, R4.reuse ;  /* 0x00000004555e7220 */ /* 0x080fe20000410000 */
[----:B------:R-:W-:Y:S02]  /*4920*/  HADD2.F32 R89, -RZ, R88.H0_H0 ;  /* 0x20000058ff597230 */ /* 0x000fe40000004100 */
[----:B------:R-:W-:Y:S01]  /*4930*/  FMUL.FTZ R96, R31, R4 ;  /* 0x000000041f607220 */ /* 0x000fe20000410000 */
[----:B------:R-:W-:Y:S02]  /*4940*/  HADD2.F32 R90, -RZ, R87.H0_H0 ;  /* 0x20000057ff5a7230 */ /* 0x000fe40000004100 */
[----:B------:R-:W-:Y:S01]  /*4950*/  FMUL.FTZ R93, R86, R5 ;  /* 0x00000005565d7220 */ /* 0x000fe20000410000 */
[----:B------:R-:W-:-:S02]  /*4960*/  HADD2.F32 R84, -RZ, R84.H1_H1 ;  /* 0x30000054ff547230 */ /* 0x000fc40000004100 */
[-C--:B------:R-:W-:Y:S01]  /*4970*/  FFMA.FTZ R95, R86, R89.reuse, R95 ;  /* 0x00000059565f7223 */ /* 0x080fe2000001005f */
[----:B------:R-:W-:Y:S02]  /*4980*/  HADD2.F32 R92, -RZ, R92.H1_H1 ;  /* 0x3000005cff5c7230 */ /* 0x000fe40000004100 */
[----:B------:R-:W-:Y:S01]  /*4990*/  FFMA.FTZ R4, R31, R90, -R94 ;  /* 0x0000005a1f047223 */ /* 0x000fe2000001085e */
[----:B------:R-:W-:Y:S02]  /*49a0*/  HADD2.F32 R15, -RZ, R15.H1_H1 ;  /* 0x3000000fff0f7230 */ /* 0x000fe40000004100 */
[----:B------:R-:W-:Y:S01]  /*49b0*/  FFMA.FTZ R93, R82, R89, -R93 ;  /* 0x00000059525d7223 */ /* 0x000fe2000001085d */
[----:B------:R-:W-:Y:S02]  /*49c0*/  HADD2.F32 R83, -RZ, R83.H1_H1 ;  /* 0x30000053ff537230 */ /* 0x000fe40000004100 */
[----:B------:R-:W-:Y:S01]  /*49d0*/  FMUL.FTZ R94, R84, R92 ;  /* 0x0000005c545e7220 */ /* 0x000fe20000410000 */
[----:B------:R-:W-:-:S02]  /*49e0*/  HADD2.F32 R86, -RZ, R91.H1_H1 ;  /* 0x3000005bff567230 */ /* 0x000fc40000004100 */
[----:B------:R-:W-:Y:S01]  /*49f0*/  FMUL.FTZ R31, R15, R92 ;  /* 0x0000005c0f1f7220 */ /* 0x000fe20000410000 */
[----:B------:R-:W-:Y:S02]  /*4a00*/  HADD2.F32 R88, -RZ, R88.H1_H1 ;  /* 0x30000058ff587230 */ /* 0x000fe40000004100 */
[----:B------:R-:W-:Y:S01]  /*4a10*/  FFMA.FTZ R5, R85, R90, R96 ;  /* 0x0000005a55057223 */ /* 0x000fe20000010060 */
        /* <DEDUP_REMOVED lines=15> */
.L_x_13026:
[----:B------:R-:W-:Y:S05]  /*4b10*/  BSYNC B1 ;  /* 0x0000000000017941 */ /* 0x000fea0003800000 */
.L_x_13025:
        /* <DEDUP_REMOVED lines=10> */
.L_x_13008:
[----:B------:R-:W2:Y:S02]  /*4bc0*/  LDL R4, [R1] ;  /* 0x0000000001047983 */ /* 0x000ea40000100800 */
[----:B--2---:R-:W-:-:S13]  /*4bd0*/  ISETP.NE.AND P0, PT, R4, 0x3, PT ;  /* 0x000000030400780c */ /* 0x004fda0003f05270 */
[----:B------:R-:W-:Y:S05]  /*4be0*/  @!P0 BRA `(.L_x_13027) ;  /* 0x0000000000048947 */ /* 0x000fea0003800000 */
[----:B------:R-:W-:Y:S01]  /*4bf0*/  BPT.TRAP 0x1 ;  /* 0x000000040000795c */ /* 0x000fe20000300000 */
.L_x_13027:
        /* <DEDUP_REMOVED lines=8> */
.L_x_13247:
[----:B------:R-:W-:Y:S05]  /*4c80*/  BSYNC B1 ;  /* 0x0000000000017941 */ /* 0x000fea0003800000 */
.L_x_13028:
[----:B------:R-:W-:-:S13]  /*4c90*/  ISETP.GE.AND P1, PT, R157, R4, PT ;  /* 0x000000049d00720c */ /* 0x000fda0003f26270 */
[----:B------:R-:W-:Y:S05]  /*4ca0*/  @P1 BRA `(.L_x_13015) ;  /* 0x0000000000101947 */ /* 0x000fea0003800000 */
[----:B------:R-:W1:Y:S04]  /*4cb0*/  @!P3 LDS.128 R4, [R75+0xe000] ;  /* 0x00e000004b04b984 */ /* 0x000e680000000c00 */
[----:B------:R-:W2:Y:S04]  /*4cc0*/  @!P2 LDS.128 R8, [R74+0xe000] ;  /* 0x00e000004a08a984 */ /* 0x000ea80000000c00 */
[----:B-1----:R1:W-:Y:S04]  /*4cd0*/  @!P3 STG.E.128 desc[UR40][R12.64], R4 ;  /* 0x000000040c00b986 */ /* 0x0023e8000c101d28 */
[----:B--2---:R1:W-:Y:S02]  /*4ce0*/  @!P2 STG.E.128 desc[UR40][R12.64+0x20], R8 ;  /* 0x000020080c00a986 */ /* 0x0043e4000c101d28 */
.L_x_13015:
[----:B------:R-:W-:Y:S05]  /*4cf0*/  BSYNC B0 ;  /* 0x0000000000007941 */ /* 0x000fea0003800000 */
.L_x_13007:
        /* <DEDUP_REMOVED lines=17> */
.L_x_13031:
[----:B------:R-:W-:Y:S05]  /*4e10*/  BSYNC B0 ;  /* 0x0000000000007941 */ /* 0x000fea0003800000 */
.L_x_13030:
[----:B------:R-:W2:Y:S01]  /*4e20*/  SYNCS.PHASECHK.TRANS64.TRYWAIT P0, [R76+URZ+0x132b0], R77 ;  /* 0x0132b04d4c0075a7 */ /* 0x000ea2000800017f */
[----:B------:R-:W-:Y:S04]  /*4e30*/  BSSY B0, `(.L_x_13032) ;  /* 0x0000002000007945 */ /* 0x000fe80003800000 */
[----:B--2---:R-:W-:Y:S05]  /*4e40*/  @!P0 BRA `(.L_x_13033) ;  /* 0x0000017c00708947 */ /* 0x004fea0003800000 */
.L_x_13248:
[----:B------:R-:W-:Y:S05]  /*4e50*/  BSYNC B0 ;  /* 0x0000000000007941 */ /* 0x000fea0003800000 */
.L_x_13032:
        /* <DEDUP_REMOVED lines=19> */
.L_x_13035:
[----:B------:R-:W-:Y:S05]  /*4f90*/  BSYNC B0 ;  /* 0x0000000000007941 */ /* 0x000fea0003800000 */
.L_x_13034:
[----:B-1----:R-:W5:Y:S01]  /*4fa0*/  LDL.LU R5, [R1+0x4] ;  /* 0x0000040001057983 */ /* 0x002f620000300800 */
[----:B------:R-:W-:Y:S01]  /*4fb0*/  VIADD R17, R17, 0x1 ;  /* 0x0000000111117836 */ /* 0x000fe20000000000 */
[----:B------:R-:W-:Y:S01]  /*4fc0*/  LOP3.LUT P6, RZ, R23, 0x2, RZ, 0xc0, !PT ;  /* 0x0000000217ff7812 */ /* 0x000fe200078cc0ff */
[----:B0-2---:R-:W-:Y:S01]  /*4fd0*/  @!P5 VIADD R76, R76, 0x132c0 ;  /* 0x000132c04c4cd836 */ /* 0x005fe20000000000 */
        /* <DEDUP_REMOVED lines=9> */
[----:B------:R-:W-:Y:S02]  /*5070*/  SEL R4, RZ, 0x1, P1 ;  /* 0x00000001ff047807 */ /* 0x000fe40000800000 */
[----:B------:R-:W-:Y:S02]  /*5080*/  PLOP3.LUT P0, PT, PT, PT, PT, 0x8, 0x0 ;  /* 0x000000000000781c */ /* 0x000fe40003f0e170 */
[----:B------:R-:W-:Y:S01]  /*5090*/  SEL R17, R17, RZ, P1 ;  /* 0x000000ff11117207 */ /* 0x000fe20000800000 */
[----:B------:R0:W-:Y:S01]  /*50a0*/  @!P5 SYNCS.ARRIVE.TRANS64.RED.A1T0 RZ, [R76+URZ], RZ ;  /* 0x000000ff4cffd9a7 */ /* 0x0001e2000810043f */
[----:B-----5:R-:W-:-:S05]  /*50b0*/  LOP3.LUT R5, R5, R4, RZ, 0x3c, !PT ;  /* 0x0000000405057212 */ /* 0x020fca00078e3cff */
[----:B------:R0:W-:Y:S01]  /*50c0*/  STL [R1+0x4], R5 ;  /* 0x0000040501007387 */ /* 0x0001e20000100800 */
[----:B------:R-:W-:Y:S05]  /*50d0*/  @P6 BRA `(.L_x_13036) ;  /* 0xffffffd400246947 */ /* 0x000fea000383ffff */
.L_x_13002:
[----:B------:R-:W2:Y:S01]  /*50e0*/  LDL R4, [R1+0x28] ;  /* 0x0000280001047983 */ /* 0x000ea20000100800 */
[----:B------:R-:W1:Y:S01]  /*50f0*/  LDC R0, c[0x0][0x448] ;  /* 0x00011200ff007b82 */ /* 0x000e620000000800 */
[----:B------:R-:W-:Y:S01]  /*5100*/  BSSY B0, `(.L_x_13037) ;  /* 0x0000011000007945 */ /* 0x000fe20003800000 */
[----:B------:R-:W-:Y:S02]  /*5110*/  MOV R104, RZ ;  /* 0x000000ff00687202 */ /* 0x000fe40000000f00 */
[----:B-1----:R-:W-:-:S13]  /*5120*/  ISETP.NE.AND P1, PT, R0, 0x1, PT ;  /* 0x000000010000780c */ /* 0x002fda0003f25270 */
[----:B------:R-:W1:Y:S08]  /*5130*/  @P1 LDC R0, c[0x0][0x44c] ;  /* 0x00011300ff001b82 */ /* 0x000e700000000800 */
[----:B0-----:R-:W0:Y:S01]  /*5140*/  @P1 LDC R5, c[0x0][0x450] ;  /* 0x00011400ff051b82 */ /* 0x001e220000000800 */
[----:B--2---:R-:W-:-:S04]  /*5150*/  VIADD R3, R4, 0xbf ;  /* 0x000000bf04037836 */ /* 0x004fc80000000000 */
[----:B-1----:R-:W-:-:S05]  /*5160*/  @P1 IMAD.HI.U32 R0, R3, R0, RZ ;  /* 0x0000000003001227 */ /* 0x002fca00078e00ff */
[----:B0-----:R-:W-:-:S05]  /*5170*/  @P1 SHF.R.U32.HI R3, RZ, R5, R0 ;  /* 0x00000005ff031219 */ /* 0x001fca0000011600 */
[----:B------:R-:W-:-:S04]  /*5180*/  IMAD.IADD R3, R32, 0x1, R3 ;  /* 0x0000000120037824 */ /* 0x000fc800078e0203 */
[----:B------:R-:W-:-:S05]  /*5190*/  IMAD.HI R3, R3, 0x66666667, RZ ;  /* 0x6666666703037827 */ /* 0x000fca00078e02ff */
[----:B------:R-:W-:-:S04]  /*51a0*/  SHF.R.U32.HI R0, RZ, 0x1f, R3 ;  /* 0x0000001fff007819 */ /* 0x000fc80000011603 */
[----:B------:R-:W-:-:S04]  /*51b0*/  LEA.HI.SX32 R0, R3, R0, 0x1a ;  /* 0x0000000003007211 */ /* 0x000fc800078fd2ff */
[----:B------:R-:W-:-:S04]  /*51c0*/  VIMNMX R27, R27, R0, PT ;  /* 0x000000001b1b7248 */ /* 0x000fc80003fe0100 */
[----:B------:R-:W-:Y:S01]  /*51d0*/  ISETP.GE.AND P1, PT, R27, 0x1, PT ;  /* 0x000000011b00780c */ /* 0x000fe20003f26270 */
[----:B------:R-:W-:-:S12]  /*51e0*/  @P0 BRA `(.L_x_13038) ;  /* 0x0000000000080947 */ /* 0x000fd80003800000 */
[----:B------:R-:W0:Y:S02]  /*51f0*/  FENCE.VIEW.ASYNC.G ;  /* 0x00000000000073c6 */ /* 0x000e240000000100 */
[----:B0-----:R-:W-:Y:S06]  /*5200*/  BAR.ARV 0xc, 0x200 ;  /* 0x0308000000007b1d */ /* 0x001fec0000002000 */
.L_x_13038:
[----:B------:R-:W-:Y:S05]  /*5210*/  BSYNC B0 ;  /* 0x0000000000007941 */ /* 0x000fea0003800000 */
.L_x_13037:
        /* <DEDUP_REMOVED lines=33> */
.L_x_13040:
[----:B------:R-:W-:Y:S05]  /*5430*/  BSYNC B0 ;  /* 0x0000000000007941 */ /* 0x000fea0003800000 */
.L_x_13039:
[----:B------:R-:W2:Y:S01]  /*5440*/  LDL R0, [R1+0x60] ;  /* 0x0000600001007983 */ /* 0x000ea20000100800 */
[----:B------:R-:W-:Y:S02]  /*5450*/  PLOP3.LUT P0, PT, PT, PT, PT, 0x80, 0x0 ;  /* 0x000000000000781c */ /* 0x000fe40003f0f070 */
[----:B----4-:R-:W-:Y:S01]  /*5460*/  CS2R R28, SRZ ;  /* 0x00000000001c7805 */ /* 0x010fe2000001ff00 */
        /* <DEDUP_REMOVED lines=46> */
[----:B---3--:R-:W-:Y:S01]  /*5750*/  MOV R12, 0x1 ;  /* 0x00000001000c7802 */ /* 0x008fe20000000f00 */
[----:B------:R-:W-:Y:S02]  /*5760*/  IMAD.U32 R7, RZ, RZ, UR7 ;  /* 0x00000007ff077e24 */ /* 0x000fe4000f8e00ff */
[----:B------:R-:W-:-:S02]  /*5770*/  IMAD.U32 R10, RZ, RZ, UR4 ;  /* 0x00000004ff0a7e24 */ /* 0x000fc4000f8e00ff */
[----:B------:R-:W-:Y:S02]  /*5780*/  IMAD.U32 R11, RZ, RZ, UR5 ;  /* 0x00000005ff0b7e24 */ /* 0x000fe4000f8e00ff */
[----:B------:R-:W-:Y:S02]  /*5790*/  IMAD.MOV.U32 R8, RZ, RZ, 0x70 ;  /* 0x00000070ff087424 */ /* 0x000fe400078e00ff */
[----:B0-----:R-:W-:-:S07]  /*57a0*/  IMAD.MOV.U32 R13, RZ, RZ, RZ ;  /* 0x000000ffff0d7224 */ /* 0x001fce00078e00ff */
[----:B------:R-:W-:-:S07]  /*57b0*/  LEPC R20, `(.L_x_13043) ;  /* 0x000000001014794e */ /* 0x000fce0000000000 */
[----:B-1---5:R-:W-:Y:S05]  /*57c0*/  CALL.ABS.NOINC R2 ;  /* 0x0000000002007343 */ /* 0x022fea0003c00000 */
.L_x_13043:
[----:B------:R-:W-:Y:S05]  /*57d0*/  BSYNC B6 ;  /* 0x0000000000067941 */ /* 0x000fea0003800000 */
.L_x_13042:
[----:B------:R-:W2:Y:S01]  /*57e0*/  LDL R2, [R1+0x5c] ;  /* 0x00005c0001027983 */ /* 0x000ea20000100800 */
[----:B------:R-:W-:Y:S01]  /*57f0*/  ULDC.64 UR4, c[0x0][0x990] ;  /* 0x0002640000047ab9 */ /* 0x000fe20000000a00 */
[----:B------:R-:W-:Y:S02]  /*5800*/  ULDC.64 UR6, c[0x0][0x998] ;  /* 0x0002660000067ab9 */ /* 0x000fe40000000a00 */
[----:B------:R-:W4:Y:S04]  /*5810*/  LDL R21, [R1+0x48] ;  /* 0x0000480001157983 */ /* 0x000f280000100800 */
[----:B------:R-:W4:Y:S01]  /*5820*/  LDL R20, [R1+0x34] ;  /* 0x0000340001147983 */ /* 0x000f220000100800 */
[----:B------:R-:W-:Y:S02]  /*5830*/  ISETP.NE.U32.AND P0, PT, RZ, UR4, PT ;  /* 0x00000004ff007c0c */ /* 0x000fe4000bf05070 */
[----:B------:R-:W-:-:S02]  /*5840*/  ISETP.NE.U32.AND P1, PT, RZ, UR6, PT ;  /* 0x00000006ff007c0c */ /* 0x000fc4000bf25070 */
[----:B------:R-:W-:Y:S02]  /*5850*/  ISETP.NE.AND.EX P0, PT, RZ, UR5, PT, P0 ;  /* 0x00000005ff007c0c */ /* 0x000fe4000bf05300 */
[----:B------:R-:W-:-:S11]  /*5860*/  ISETP.NE.AND.EX P1, PT, RZ, UR7, PT, P1 ;  /* 0x00000007ff007c0c */ /* 0x000fd6000bf25310 */
[----:B------:R-:W2:Y:S08]  /*5870*/  @P0 LDC.64 R6, c[0x0][0x9a8] ;  /* 0x00026a00ff060b82 */ /* 0x000eb00000000a00 */
[----:B------:R-:W0:Y:S08]  /*5880*/  @P1 LDC.64 R8, c[0x0][0x9b8] ;  /* 0x00026e00ff081b82 */ /* 0x000e300000000a00 */
[----:B------:R-:W1:Y:S08]  /*5890*/  @P0 LDC.64 R10, c[0x0][0x9b0] ;  /* 0x00026c00ff0a0b82 */ /* 0x000e700000000a00 */
[----:B---3--:R-:W3:Y:S01]  /*58a0*/  @P1 LDC.64 R12, c[0x0][0x9c0] ;  /* 0x00027000ff0c1b82 */ /* 0x008ee20000000a00 */
[----:B--2---:R-:W-:-:S02]  /*58b0*/  @P0 IMAD R0, R2, R6, RZ ;  /* 0x0000000602000224 */ /* 0x004fc400078e02ff */
[----:B0-----:R-:W-:Y:S02]  /*58c0*/  @P1 IMAD R2, R2, R8, RZ ;  /* 0x0000000802021224 */ /* 0x001fe400078e02ff */
[C---:B----4-:R-:W-:Y:S02]  /*58d0*/  @P0 IMAD R7, R21.reuse, R7, R0 ;  /* 0x0000000715070224 */ /* 0x050fe400078e0200 */
[C---:B------:R-:W-:Y:S02]  /*58e0*/  @P1 IMAD R9, R21.reuse, R9, R2 ;  /* 0x0000000915091224 */ /* 0x040fe400078e0202 */
[----:B------:R-:W-:-:S04]  /*58f0*/  @P0 IMAD.WIDE.U32 R2, R21, R6, RZ ;  /* 0x0000000615020225 */ /* 0x000fc800078e00ff */
[----:B------:R-:W-:-:S04]  /*5900*/  @P1 IMAD.WIDE.U32 R4, R21, R8, RZ ;  /* 0x0000000815041225 */ /* 0x000fc800078e00ff */
[----:B------:R-:W-:Y:S02]  /*5910*/  @P0 IMAD.IADD R3, R3, 0x1, R7 ;  /* 0x0000000103030824 */ /* 0x000fe400078e0207 */
[----:B------:R-:W-:Y:S02]  /*5920*/  @P1 IMAD.IADD R5, R5, 0x1, R9 ;  /* 0x0000000105051824 */ /* 0x000fe400078e0209 */
[----:B-1----:R-:W-:-:S04]  /*5930*/  @P0 IMAD.WIDE.U32 R2, R20, R10, R2 ;  /* 0x0000000a14020225 */ /* 0x002fc800078e0002 */
[----:B---3--:R-:W-:Y:S01]  /*5940*/  @P1 IMAD.WIDE.U32 R6, R20, R12, R4 ;  /* 0x0000000c14061225 */ /* 0x008fe200078e0004 */
        /* <DEDUP_REMOVED lines=26> */
.L_x_13047:
[----:B-1----:R1:W2:Y:S02]  /*5af0*/  SYNCS.PHASECHK.TRANS64.TRYWAIT P0, [R16+URZ+0x13200], R3 ;  /* 0x01320003100075a7 */ /* 0x0022a4000800017f */
[----:B--2---:R-:W-:Y:S05]  /*5b00*/  @!P0 NANOSLEEP.SYNCS 0x989680 ;  /* 0x009896800000895d */ /* 0x004fea0003900000 */
[----:B------:R-:W2:Y:S02]  /*5b10*/  @!P0 SYNCS.PHASECHK.TRANS64 P0, [R16+URZ+0x13200], R3 ;  /* 0x01320003100085a7 */ /* 0x000ea4000800007f */
[----:B--2---:R-:W-:Y:S05]  /*5b20*/  @!P0 BRA `(.L_x_13047) ;  /* 0xfffffffc00f08947 */ /* 0x004fea000383ffff */
.L_x_13046:
[----:B------:R-:W-:Y:S05]  /*5b30*/  BSYNC B0 ;  /* 0x0000000000007941 */ /* 0x000fea0003800000 */
.L_x_13045:
[----:B------:R-:W-:Y:S05]  /*5b40*/  BRA `(.L_x_13048) ;  /* 0x0000002800f47947 */ /* 0x000fea0003800000 */
.L_x_13044:
        /* <DEDUP_REMOVED lines=30> */
.L_x_13050:
[----:B------:R-:W-:Y:S05]  /*5d30*/  BSYNC B6 ;  /* 0x0000000000067941 */ /* 0x000fea0003800000 */
.L_x_13049:
[----:B------:R-:W2:Y:S01]  /*5d40*/  LDL R20, [R1+0x28] ;  /* 0x0000280001147983 */ /* 0x000ea20000100800 */
[----:B------:R-:W-:Y:S01]  /*5d50*/  ULDC.U8 UR4, c[0x0][0x410] ;  /* 0x0001040000047ab9 */ /* 0x000fe20000000000 */
[----:B------:R-:W-:Y:S01]  /*5d60*/  BSSY B0, `(.L_x_13051) ;  /* 0x0000293000007945 */ /* 0x000fe20003800000 */
[----:B------:R-:W-:Y:S01]  /*5d70*/  ISETP.NE.AND P0, PT, RZ, UR4, PT ;  /* 0x00000004ff007c0c */ /* 0x000fe2000bf05270 */
[----:B--2---:R-:W-:-:S12]  /*5d80*/  IMAD.IADD R10, R157, 0x1, R20 ;  /* 0x000000019d0a7824 */ /* 0x004fd800078e0214 */
[----:B------:R-:W-:Y:S05]  /*5d90*/  @!P0 BRA `(.L_x_13052) ;  /* 0x00000014003c8947 */ /* 0x000fea0003800000 */
        /* <DEDUP_REMOVED lines=32> */
.L_x_13254:
[----:B0-----:R-:W5:Y:S04]  /*5fa0*/  LDL R5, [R1+0x20] ;  /* 0x0000200001057983 */ /* 0x001f680000100800 */
[----:B------:R-:W2:Y:S01]  /*5fb0*/  LDL R6, [R1+0x58] ;  /* 0x0000580001067983 */ /* 0x000ea20000100800 */
[----:B------:R-:W-:Y:S01]  /*5fc0*/  BSSY B1, `(.L_x_13054) ;  /* 0x0000023000017945 */ /* 0x000fe20003800000 */
[----:B------:R-:W-:Y:S02]  /*5fd0*/  CS2R R20, SRZ ;  /* 0x0000000000147805 */ /* 0x000fe4000001ff00 */
        /* <DEDUP_REMOVED lines=33> */
.L_x_13055:
[----:B------:R-:W-:Y:S05]  /*61f0*/  BSYNC B1 ;  /* 0x0000000000017941 */ /* 0x000fea0003800000 */
.L_x_13054:
[----:B------:R-:W2:Y:S01]  /*6200*/  SYNCS.PHASECHK.TRANS64.TRYWAIT P0, [R16+URZ+0x13200], R5 ;  /* 0x01320005100075a7 */ /* 0x000ea2000800017f */
[----:B------:R-:W-:Y:S01]  /*6210*/  IMAD R25, R25, -0xc0, R24 ;  /* 0xffffff4019197824 */ /* 0x000fe200078e0218 */
[----:B------:R-:W-:Y:S04]  /*6220*/  BSSY B1, `(.L_x_13056) ;  /* 0x0000004000017945 */ /* 0x000fe80003800000 */
[----:B-1----:R-:W-:-:S04]  /*6230*/  VIMNMX R0, R25, 0xc0, PT ;  /* 0x000000c019007848 */ /* 0x002fc80003fe0100 */
[----:B------:R-:W-:Y:S01]  /*6240*/  ISETP.GE.AND P1, PT, R157, R0, PT ;  /* 0x000000009d00720c */ /* 0x000fe20003f26270 */
[----:B--2---:R-:W-:-:S12]  /*6250*/  @!P0 BRA `(.L_x_13057) ;  /* 0x0000016800ec8947 */ /* 0x004fd80003800000 */
.L_x_13255:
[----:B------:R-:W-:Y:S05]  /*6260*/  BSYNC B1 ;  /* 0x0000000000017941 */ /* 0x000fea0003800000 */
.L_x_13056:
        /* <DEDUP_REMOVED lines=50> */
[CC--:B------:R-:W-:Y:S01]  /*6590*/  FMUL.FTZ R32, R12.reuse, R30.reuse ;  /* 0x0000001e0c207220 */ /* 0x0c0fe20000410000 */
        /* <DEDUP_REMOVED lines=77> */
.L_x_13060:
[----:B------:R-:W-:Y:S05]  /*6a70*/  BSYNC B1 ;  /* 0x0000000000017941 */ /* 0x000fea0003800000 */
.L_x_13059:
[----:B------:R-:W-:Y:S05]  /*6a80*/  @P1 BRA `(.L_x_13058) ;  /* 0x0000001c00001947 */ /* 0x000fea0003800000 */
[----:B0-----:R-:W2:Y:S01]  /*6a90*/  LDL R0, [R1+0x70] ;  /* 0x0000700001007983 */ /* 0x001ea20000100800 */
[----:B-----5:R-:W-:Y:S01]  /*6aa0*/  IMAD.IADD R3, R16, 0x1, R39 ;  /* 0x0000000110037824 */ /* 0x020fe200078e0227 */
[----:B------:R-:W-:Y:S02]  /*6ab0*/  SHF.R.U32.HI R13, RZ, 0x8, R11 ;  /* 0x00000008ff0d7819 */ /* 0x000fe4000001160b */
[----:B------:R-:W-:Y:S02]  /*6ac0*/  SHF.R.U32.HI R24, RZ, 0x8, R9 ;  /* 0x00000008ff187819 */ /* 0x000fe40000011609 */
[----:B------:R-:W-:Y:S02]  /*6ad0*/  SHF.R.U32.HI R15, RZ, 0x8, R8 ;  /* 0x00000008ff0f7819 */ /* 0x000fe40000011608 */
[----:B----4-:R-:W-:Y:S02]  /*6ae0*/  LOP3.LUT R14, R11, 0xff, RZ, 0xc0, !PT ;  /* 0x000000ff0b0e7812 */ /* 0x010fe400078ec0ff */
        /* <DEDUP_REMOVED lines=25> */
[----:B--2---:R-:W-:Y:S01]  /*6c80*/  LOP3.LUT P0, RZ, R0, 0x2, RZ, 0xc0, !PT ;  /* 0x0000000200ff7812 */ /* 0x004fe2000780c0ff */
[----:B------:R-:W-:-:S12]  /*6c90*/  VIADD R0, R3, 0x20 ;  /* 0x0000002003007836 */ /* 0x000fd80000000000 */
[----:B------:R-:W-:Y:S01]  /*6ca0*/  @P0 VIADD R0, R3, 0xffffffe0 ;  /* 0xffffffe003000836 */ /* 0x000fe20000000000 */
[----:B------:R-:W-:-:S04]  /*6cb0*/  SHF.R.U32.HI R3, RZ, 0x8, R10 ;  /* 0x00000008ff037819 */ /* 0x000fc8000001160a */
[----:B-1----:R-:W0:Y:S01]  /*6cc0*/  LDS.128 R4, [R0+0xb000] ;  /* 0x00b0000000047984 */ /* 0x002e220000000c00 */
        /* <DEDUP_REMOVED lines=18> */
[----:B------:R-:W-:Y:S01]  /*6df0*/  FMUL.FTZ R27, R8, R14 ;  /* 0x0000000e081b7220 */ /* 0x000fe20000410000 */
        /* <DEDUP_REMOVED lines=73> */
.L_x_13052:
        /* <DEDUP_REMOVED lines=29> */
[----:B------:R-:W2:Y:S04]  /*7460*/  SHFL.IDX PT, R3, R3, RZ, 0x1e1f ;  /* 0x001e1fff03037589 */ /* 0x000ea800000e0000 */
[----:B------:R-:W3:Y:S04]  /*7470*/  SHFL.IDX PT, R20, R20, RZ, 0x1e1f ;  /* 0x001e1fff14147589 */ /* 0x000ee800000e0000 */
[----:B------:R0:W4:Y:S02]  /*7480*/  SHFL.IDX PT, R14, R4, RZ, 0x1e1f ;  /* 0x001e1fff040e7589 */ /* 0x00012400000e0000 */
.L_x_13261:
        /* <DEDUP_REMOVED lines=26> */
.L_x_13063:
[----:B------:R-:W-:Y:S05]  /*7630*/  BSYNC B1 ;  /* 0x0000000000017941 */ /* 0x000fea0003800000 */
.L_x_13062:
[----:B------:R-:W2:Y:S01]  /*7640*/  SYNCS.PHASECHK.TRANS64.TRYWAIT P1, [R16+URZ+0x13200], R21 ;  /* 0x01320015100075a7 */ /* 0x000ea2000802017f */
[----:B------:R-:W-:Y:S01]  /*7650*/  IMAD R25, R25, -0xc0, R24 ;  /* 0xffffff4019197824 */ /* 0x000fe200078e0218 */
[----:B------:R-:W-:Y:S01]  /*7660*/  ISETP.GE.AND P0, PT, R18, R27, PT ;  /* 0x0000001b1200720c */ /* 0x000fe20003f06270 */
[----:B------:R-:W-:Y:S03]  /*7670*/  BSSY B1, `(.L_x_13064) ;  /* 0x0000004000017945 */ /* 0x000fe60003800000 */
[----:B-1----:R-:W-:-:S04]  /*7680*/  VIMNMX R0, R25, 0xc0, PT ;  /* 0x000000c019007848 */ /* 0x002fc80003fe0100 */
[----:B------:R-:W-:Y:S01]  /*7690*/  ISETP.GE.OR P0, PT, R157, R0, P0 ;  /* 0x000000009d00720c */ /* 0x000fe20000706670 */
[----:B--2---:R-:W-:-:S12]  /*76a0*/  @!P1 BRA `(.L_x_13065) ;  /* 0x0000015800589947 */ /* 0x004fd80003800000 */
.L_x_13262:
[----:B------:R-:W-:Y:S05]  /*76b0*/  BSYNC B1 ;  /* 0x0000000000017941 */ /* 0x000fea0003800000 */
.L_x_13064:
[----:B------:R-:W-:Y:S05]  /*76c0*/  @P0 BRA `(.L_x_13058) ;  /* 0x0000000c00f00947 */ /* 0x000fea0003800000 */
[----:B------:R-:W2:Y:S04]  /*76d0*/  LDL R35, [R1+0x38] ;  /* 0x0000380001237983 */ /* 0x000ea80000100800 */
[----:B------:R-:W2:Y:S04]  /*76e0*/  LDL R31, [R1+0x3c] ;  /* 0x00003c00011f7983 */ /* 0x000ea80000100800 */
[----:B------:R-:W2:Y:S04]  /*76f0*/  LDL R29, [R1+0x40] ;  /* 0x00004000011d7983 */ /* 0x000ea80000100800 */
[----:B------:R-:W2:Y:S01]  /*7700*/  LDL R52, [R1+0x80] ;  /* 0x0000800001347983 */ /* 0x000ea20000100800 */
[----:B-----5:R-:W-:-:S02]  /*7710*/  SHF.R.U32.HI R0, RZ, 0x8, R8 ;  /* 0x00000008ff007819 */ /* 0x020fc40000011608 */
[----:B------:R-:W-:Y:S02]  /*7720*/  LOP3.LUT R3, R8, 0xff, RZ, 0xc0, !PT ;  /* 0x000000ff08037812 */ /* 0x000fe400078ec0ff */
[----:B------:R-:W-:Y:S02]  /*7730*/  LOP3.LUT R0, R0, 0xff, RZ, 0xc0, !PT ;  /* 0x000000ff00007812 */ /* 0x000fe400078ec0ff */
[----:B------:R-:W-:Y:S02]  /*7740*/  SHF.R.U32.HI R25, RZ, 0x8, R9 ;  /* 0x00000008ff197819 */ /* 0x000fe40000011609 */
[----:B---3--:R-:W-:Y:S02]  /*7750*/  PRMT R20, R0, 0x7604, R3 ;  /* 0x0000760400147816 */ /* 0x008fe40000000003 */
[----:B0-----:R-:W-:Y:S02]  /*7760*/  LOP3.LUT R13, R9, 0xff, RZ, 0xc0, !PT ;  /* 0x000000ff090d7812 */ /* 0x001fe400078ec0ff */
[----:B------:R-:W-:-:S02]  /*7770*/  SHF.R.U32.HI R3, RZ, 0x8, R10 ;  /* 0x00000008ff037819 */ /* 0x000fc4000001160a */
[----:B------:R-:W-:Y:S02]  /*7780*/  LOP3.LUT R0, R25, 0xff, RZ, 0xc0, !PT ;  /* 0x000000ff19007812 */ /* 0x000fe400078ec0ff */
[----:B------:R-:W-:Y:S02]  /*7790*/  LOP3.LUT R12, R10, 0xff, RZ, 0xc0, !PT ;  /* 0x000000ff0a0c7812 */ /* 0x000fe400078ec0ff */
[----:B------:R-:W-:Y:S02]  /*77a0*/  LOP3.LUT R3, R3, 0xff, RZ, 0xc0, !PT ;  /* 0x000000ff03037812 */ /* 0x000fe400078ec0ff */
[----:B------:R-:W-:Y:S01]  /*77b0*/  PRMT R30, R0, 0x7604, R13 ;  /* 0x00007604001e7816 */ /* 0x000fe2000000000d */
[----:B------:R-:W-:Y:S01]  /*77c0*/  IMAD.IADD R0, R18, 0x1, R27 ;  /* 0x0000000112007824 */ /* 0x000fe200078e021b */
[----:B-1----:R-:W-:Y:S02]  /*77d0*/  SHF.R.U32.HI R21, RZ, 0x8, R4 ;  /* 0x00000008ff157819 */ /* 0x002fe40000011604 */
[----:B------:R-:W-:-:S02]  /*77e0*/  PRMT R32, R3, 0x7604, R12 ;  /* 0x0000760403207816 */ /* 0x000fc4000000000c */
[----:B------:R-:W-:Y:S02]  /*77f0*/  LOP3.LUT R24, R4, 0xff, RZ, 0xc0, !PT ;  /* 0x000000ff04187812 */ /* 0x000fe400078ec0ff */
[----:B------:R-:W-:Y:S02]  /*7800*/  LOP3.LUT R21, R21, 0xff, RZ, 0xc0, !PT ;  /* 0x000000ff15157812 */ /* 0x000fe400078ec0ff */
[----:B------:R-:W-:Y:S02]  /*7810*/  SHF.R.U32.HI R3, RZ, 0x8, R6 ;  /* 0x00000008ff037819 */ /* 0x000fe40000011606 */
[----:B----4-:R-:W-:Y:S02]  /*7820*/  SHF.R.U32.HI R14, RZ, 0x8, R11 ;  /* 0x00000008ff0e7819 */ /* 0x010fe4000001160b */
[----:B------:R-:W-:Y:S02]  /*7830*/  PRMT R33, R21, 0x7604, R24 ;  /* 0x0000760415217816 */ /* 0x000fe40000000018 */
[----:B------:R-:W-:-:S02]  /*7840*/  SHF.R.U32.HI R27, RZ, 0x8, R7 ;  /* 0x00000008ff1b7819 */ /* 0x000fc40000011607 */
[----:B------:R-:W-:Y:S02]  /*7850*/  LOP3.LUT R25, R3, 0xff, RZ, 0xc0, !PT ;  /* 0x000000ff03197812 */ /* 0x000fe400078ec0ff */
[----:B------:R-:W-:Y:S02]  /*7860*/  SHF.R.U32.HI R21, RZ, 0x8, R5 ;  /* 0x00000008ff157819 */ /* 0x000fe40000011605 */
[----:B------:R-:W-:Y:S02]  /*7870*/  LOP3.LUT R15, R11, 0xff, RZ, 0xc0, !PT ;  /* 0x000000ff0b0f7812 */ /* 0x000fe400078ec0ff */
        /* <DEDUP_REMOVED lines=9> */
[----:B--2---:R-:W-:Y:S02]  /*7910*/  LOP3.LUT R0, R35, 0x30, R0, 0xf8, !PT ;  /* 0x0000003023007812 */ /* 0x004fe400078ef800 */
[----:B------:R-:W-:Y:S02]  /*7920*/  PRMT R35, R21, 0x7604, R24 ;  /* 0x0000760415237816 */ /* 0x000fe40000000018 */
[----:B------:R-:W-:Y:S02]  /*7930*/  LOP3.LUT R3, R0, R31, RZ, 0x3c, !PT ;  /* 0x0000001f00037212 */ /* 0x000fe400078e3cff */
[----:B------:R-:W-:Y:S02]  /*7940*/  SHF.R.U32.HI R21, RZ, 0x10, R9 ;  /* 0x00000010ff157819 */ /* 0x000fe40000011609 */
[----:B------:R-:W-:Y:S02]  /*7950*/  IADD3 R0, R16, R29, R3 ;  /* 0x0000001d10007210 */ /* 0x000fe40007ffe003 */
[----:B------:R-:W-:Y:S01]  /*7960*/  SHF.R.U32.HI R3, RZ, 0x10, R8 ;  /* 0x00000010ff037819 */ /* 0x000fe20000011608 */
[----:B------:R-:W0:Y:S01]  /*7970*/  LDS.128 R12, [R52+0xb000] ;  /* 0x00b00000340c7984 */ /* 0x000e220000000c00 */
[----:B------:R-:W-:-:S02]  /*7980*/  LOP3.LUT R21, R21, 0xff, RZ, 0xc0, !PT ;  /* 0x000000ff15157812 */ /* 0x000fc400078ec0ff */
[----:B------:R-:W-:Y:S01]  /*7990*/  LOP3.LUT R3, R3, 0xff, RZ, 0xc0, !PT ;  /* 0x000000ff03037812 */ /* 0x000fe200078ec0ff */
[----:B------:R-:W1:Y:S01]  /*79a0*/  LDS.128 R24, [R0+0xb000] ;  /* 0x00b0000000187984 */ /* 0x000e620000000c00 */
[----:B------:R-:W-:Y:S02]  /*79b0*/  SHF.R.U32.HI R31, RZ, 0x10, R11 ;  /* 0x00000010ff1f7819 */ /* 0x000fe4000001160b */
[----:B------:R-:W-:Y:S02]  /*79c0*/  PRMT R3, R3, 0x7054, R20 ;  /* 0x0000705403037816 */ /* 0x000fe40000000014 */
[----:B------:R-:W-:Y:S02]  /*79d0*/  SHF.R.U32.HI R29, RZ, 0x10, R10 ;  /* 0x00000010ff1d7819 */ /* 0x000fe4000001160a */
        /* <DEDUP_REMOVED lines=8> */
[----:B------:R-:W-:Y:S02]  /*7a60*/  SHF.R.U32.HI R34, RZ, 0x10, R7 ;  /* 0x00000010ff227819 */ /* 0x000fe40000011607 */
[----:B------:R-:W-:Y:S02]  /*7a70*/  PRMT R29, R29, 0x7054, R32 ;  /* 0x000070541d1d7816 */ /* 0x000fe40000000020 */
[----:B------:R-:W-:Y:S02]  /*7a80*/  PRMT R33, R20, 0x7054, R33 ;  /* 0x0000705414217816 */ /* 0x000fe40000000021 */
[----:B------:R-:W-:Y:S02]  /*7a90*/  SHF.R.U32.HI R32, RZ, 0x10, R6 ;  /* 0x00000010ff207819 */ /* 0x000fe40000011606 */
[----:B------:R-:W-:Y:S02]  /*7aa0*/  PRMT R35, R30, 0x7054, R35 ;  /* 0x000070541e237816 */ /* 0x000fe40000000023 */
[----:B------:R-:W-:-:S02]  /*7ab0*/  LOP3.LUT R34, R34, 0xff, RZ, 0xc0, !PT ;  /* 0x000000ff22227812 */ /* 0x000fc400078ec0ff */
[----:B------:R-:W-:Y:S02]  /*7ac0*/  LOP3.LUT R20, R33, 0xff000000, R4, 0xf8, !PT ;  /* 0xff00000021147812 */ /* 0x000fe400078ef804 */
[----:B------:R-:W-:Y:S02]  /*7ad0*/  LOP3.LUT R32, R32, 0xff, RZ, 0xc0, !PT ;  /* 0x000000ff20207812 */ /* 0x000fe400078ec0ff */
[----:B------:R-:W-:Y:S02]  /*7ae0*/  LOP3.LUT R33, R35, 0xff000000, R5, 0xf8, !PT ;  /* 0xff00000023217812 */ /* 0x000fe400078ef805 */
[----:B------:R-:W-:Y:S02]  /*7af0*/  LOP3.LUT R8, R3, 0xff000000, R8, 0xf8, !PT ;  /* 0xff00000003087812 */ /* 0x000fe400078ef808 */
[----:B------:R-:W-:Y:S02]  /*7b00*/  LOP3.LUT R30, R21, 0xff000000, R9, 0xf8, !PT ;  /* 0xff000000151e7812 */ /* 0x000fe400078ef809 */
[----:B------:R-:W-:-:S02]  /*7b10*/  PRMT R39, R34, 0x7054, R39 ;  /* 0x0000705422277816 */ /* 0x000fc40000000027 */
[----:B------:R-:W-:Y:S02]  /*7b20*/  LOP3.LUT R3, R29, 0xff000000, R10, 0xf8, !PT ;  /* 0xff0000001d037812 */ /* 0x000fe400078ef80a */
        /* <DEDUP_REMOVED lines=10> */
[----:B------:R-:W-:Y:S02]  /*7bd0*/  F2FP.F16.E4M3.UNPACK_B R12, R30 ;  /* 0x0000001eff0c723e */ /* 0x000fe400020006ff */
        /* <DEDUP_REMOVED lines=8> */
[-C--:B------:R-:W-:Y:S01]  /*7c60*/  F2FP.F16.E4M3.UNPACK_B R32, R27.reuse ;  /* 0x0000001bff20723e */ /* 0x080fe200020006ff */
[----:B------:R-:W-:Y:S01]  /*7c70*/  HADD2.F32 R11, -RZ, R11.H1_H1 ;  /* 0x3000000bff0b7230 */ /* 0x000fe20000004100 */
[----:B------:R-:W-:-:S02]  /*7c80*/  F2FP.F16.E4M3.UNPACK_B R37, R27.H1 ;  /* 0x0000001bff25723e */ /* 0x000fc400030006ff */
[-C--:B------:R-:W-:Y:S01]  /*7c90*/  F2FP.F16.E4M3.UNPACK_B R27, R24.reuse ;  /* 0x00000018ff1b723e */ /* 0x080fe200020006ff */
[C---:B------:R-:W-:Y:S01]  /*7ca0*/  FMUL.FTZ R40, R6.reuse, R15 ;  /* 0x0000000f06287220 */ /* 0x040fe20000410000 */
[----:B------:R-:W-:Y:S01]  /*7cb0*/  F2FP.F16.E4M3.UNPACK_B R35, R24.H1 ;  /* 0x00000018ff23723e */ /* 0x000fe200030006ff */
[----:B------:R-:W-:Y:S01]  /*7cc0*/  FMUL.FTZ R24, R6, R39 ;  /* 0x0000002706187220 */ /* 0x000fe20000410000 */
[----:B------:R-:W-:Y:S01]  /*7cd0*/  F2FP.F16.E4M3.UNPACK_B R25, R25.H1 ;  /* 0x00000019ff19723e */ /* 0x000fe200030006ff */
[----:B------:R-:W-:Y:S01]  /*7ce0*/  FMUL.FTZ R43, R11, R38 ;  /* 0x000000260b2b7220 */ /* 0x000fe20000410000 */
[----:B------:R-:W-:Y:S01]  /*7cf0*/  F2FP.F16.E4M3.UNPACK_B R30, R30.H1 ;  /* 0x0000001eff1e723e */ /* 0x000fe200030006ff */
[C---:B------:R-:W-:Y:S01]  /*7d00*/  FFMA.FTZ R6, R9.reuse, R15, -R24 ;  /* 0x0000000f09067223 */ /* 0x040fe20000010818 */
        /* <DEDUP_REMOVED lines=9> */
[----:B------:R-:W-:Y:S01]  /*7da0*/  FFMA.FTZ R11, R10, R24, -R43 ;  /* 0x000000180a0b7223 */ /* 0x000fe2000001082b */
[----:B------:R-:W-:Y:S02]  /*7db0*/  HADD2.F32 R15, -RZ, R21.H0_H0 ;  /* 0x20000015ff0f7230 */ /* 0x000fe40000004100 */
[----:B------:R-:W-:Y:S01]  /*7dc0*/  FMUL.FTZ R42, R12, R40 ;  /* 0x000000280c2a7220 */ /* 0x000fe20000410000 */
[----:B------:R-:W-:Y:S01]  /*7dd0*/  FFMA.FTZ R10, R10, R38, R45 ;  /* 0x000000260a0a7223 */ /* 0x000fe2000001002d */
        /* <DEDUP_REMOVED lines=8> */
[-C--:B------:R-:W-:Y:S01]  /*7e60*/  F2FP.F16.E4M3.UNPACK_B R5, R14.reuse ;  /* 0x0000000eff05723e */ /* 0x080fe200020006ff */
[----:B------:R-:W-:Y:S01]  /*7e70*/  HADD2.F32 R25, -RZ, R25.H1_H1 ;  /* 0x30000019ff197230 */ /* 0x000fe20000004100 */
[----:B------:R-:W-:Y:S01]  /*7e80*/  F2FP.F16.E4M3.UNPACK_B R14, R14.H1 ;  /* 0x0000000eff0e723e */ /* 0x000fe200030006ff */
        /* <DEDUP_REMOVED lines=13> */
[----:B------:R-:W-:Y:S01]  /*7f60*/  HADD2.F32 R39, -RZ, R38.H1_H1 ;  /* 0x30000026ff277230 */ /* 0x000fe20000004100 */
[----:B------:R-:W-:Y:S01]  /*7f70*/  F2FP.F16.E4M3.UNPACK_B R38, R34.H1 ;  /* 0x00000022ff26723e */ /* 0x000fe200030006ff */
[----:B------:R-:W-:Y:S01]  /*7f80*/  FFMA.FTZ R24, R24, R43, R44 ;  /* 0x0000002b18187223 */ /* 0x000fe2000001002c */
[----:B------:R-:W-:Y:S01]  /*7f90*/  HADD2.F32 R43, -RZ, R41.H0_H0 ;  /* 0x20000029ff2b7230 */ /* 0x000fe20000004100 */
[----:B------:R-:W-:Y:S01]  /*7fa0*/  F2FP.SATFINITE.E4M3.F32.PACK_AB_MERGE_C R15, R30, R15, RZ ;  /* 0x0000000f1e0f723e */ /* 0x000fe200048070ff */
[----:B------:R-:W-:Y:S02]  /*7fb0*/  HADD2.F32 R33, -RZ, R37.H0_H0 ;  /* 0x20000025ff217230 */ /* 0x000fe40000004100 */
[----:B------:R-:W-:Y:S01]  /*7fc0*/  HADD2.F32 R40, -RZ, R38.H0_H0 ;  /* 0x20000026ff287230 */ /* 0x000fe20000004100 */
[----:B------:R-:W-:Y:S01]  /*7fd0*/  F2FP.SATFINITE.E4M3.F32.PACK_AB_MERGE_C R9, R10, R9, R15 ;  /* 0x000000090a09723e */ /* 0x000fe2000480700f */
[----:B------:R-:W-:-:S02]  /*7fe0*/  HADD2.F32 R32, -RZ, R32.H1_H1 ;  /* 0x30000020ff207230 */ /* 0x000fc40000004100 */
        /* <DEDUP_REMOVED lines=8> */
[C---:B------:R-:W-:Y:S01]  /*8070*/  FFMA.FTZ R32, R31.reuse, R39, -R44 ;  /* 0x000000271f207223 */ /* 0x040fe2000001082c */
[----:B------:R-:W-:Y:S01]  /*8080*/  F2FP.F16.E4M3.UNPACK_B R43, R20.H1 ;  /* 0x00000014ff2b723e */ /* 0x000fe200030006ff */
[----:B------:R-:W-:Y:S01]  /*8090*/  FFMA.FTZ R31, R31, R42, R45 ;  /* 0x0000002a1f1f7223 */ /* 0x000fe2000001002d */
[----:B------:R-:W-:Y:S01]  /*80a0*/  F2FP.F16.E4M3.UNPACK_B R40, R8.H1 ;  /* 0x00000008ff28723e */ /* 0x000fe200030006ff */
[----:B------:R-:W-:-:S02]  /*80b0*/  HADD2.F32 R45, -RZ, R41.H1_H1 ;  /* 0x30000029ff2d7230 */ /* 0x000fc40000004100 */
[----:B------:R-:W-:Y:S02]  /*80c0*/  HADD2.F32 R39, -RZ, R37.H1_H1 ;  /* 0x30000025ff277230 */ /* 0x000fe40000004100 */
[----:B------:R-:W-:Y:S02]  /*80d0*/  HADD2.F32 R42, -RZ, R38.H1_H1 ;  /* 0x30000026ff2a7230 */ /* 0x000fe40000004100 */
[----:B------:R-:W-:Y:S02]  /*80e0*/  HADD2.F32 R38, -RZ, R36.H1_H1 ;  /* 0x30000024ff267230 */ /* 0x000fe40000004100 */
[C---:B------:R-:W-:Y:S01]  /*80f0*/  FMUL.FTZ R47, R39.reuse, R45 ;  /* 0x0000002d272f7220 */ /* 0x040fe20000410000 */
[----:B------:R-:W-:Y:S02]  /*8100*/  HADD2.F32 R44, -RZ, R43.H0_H0 ;  /* 0x2000002bff2c7230 */ /* 0x000fe40000004100 */
[----:B------:R-:W-:Y:S01]  /*8110*/  FMUL.FTZ R48, R39, R42 ;  /* 0x0000002a27307220 */ /* 0x000fe20000410000 */
[----:B------:R-:W-:-:S02]  /*8120*/  HADD2.F32 R36, -RZ, R35.H0_H0 ;  /* 0x20000023ff247230 */ /* 0x000fc40000004100 */
[----:B------:R-:W-:Y:S02]  /*8130*/  HADD2.F32 R41, -RZ, R40.H0_H0 ;  /* 0x20000028ff297230 */ /* 0x000fe40000004100 */
[----:B------:R-:W-:Y:S01]  /*8140*/  FFMA.FTZ R51, R38, R45, R48 ;  /* 0x0000002d26337223 */ /* 0x000fe20000010030 */
[----:B------:R-:W-:Y:S02]  /*8150*/  HADD2.F32 R37, -RZ, R29.H0_H0 ;  /* 0x2000001dff257230 */ /* 0x000fe40000004100 */
[C---:B------:R-:W-:Y:S01]  /*8160*/  FMUL.FTZ R46, R36.reuse, R44 ;  /* 0x0000002c242e7220 */ /* 0x040fe20000410000 */
[----:B------:R-:W-:Y:S02]  /*8170*/  HADD2.F32 R35, -RZ, R35.H1_H1 ;  /* 0x30000023ff237230 */ /* 0x000fe40000004100 */
[----:B------:R-:W-:Y:S01]  /*8180*/  FMUL.FTZ R39, R36, R41 ;  /* 0x0000002924277220 */ /* 0x000fe20000410000 */
[----:B------:R-:W-:Y:S01]  /*8190*/  FFMA.FTZ R36, R38, R42, -R47 ;  /* 0x0000002a26247223 */ /* 0x000fe2000001082f */
[----:B------:R-:W-:-:S02]  /*81a0*/  HADD2.F32 R42, -RZ, R43.H1_H1 ;  /* 0x3000002bff2a7230 */ /* 0x000fc40000004100 */
[C---:B------:R-:W-:Y:S01]  /*81b0*/  FFMA.FTZ R46, R37.reuse, R41, -R46 ;  /* 0x00000029252e7223 */ /* 0x040fe2000001082e */
[----:B------:R-:W-:Y:S02]  /*81c0*/  HADD2.F32 R40, -RZ, R40.H1_H1 ;  /* 0x30000028ff287230 */ /* 0x000fe40000004100 */
        /* <DEDUP_REMOVED lines=76> */
.L_x_13058:
[----:B------:R-:W-:Y:S05]  /*8690*/  BSYNC B0 ;  /* 0x0000000000007941 */ /* 0x000fea0003800000 */
.L_x_13051:
        /* <DEDUP_REMOVED lines=8> */
.L_x_13048:
[----:B0-2---:R-:W2:Y:S02]  /*8720*/  LDL R0, [R1] ;  /* 0x0000000001007983 */ /* 0x005ea40000100800 */
[----:B--2---:R-:W-:-:S13]  /*8730*/  ISETP.NE.AND P1, PT, R0, 0x3, PT ;  /* 0x000000030000780c */ /* 0x004fda0003f25270 */
[----:B------:R-:W-:Y:S05]  /*8740*/  @!P1 BRA `(.L_x_13066) ;  /* 0x0000000000049947 */ /* 0x000fea0003800000 */
[----:B------:R-:W-:Y:S01]  /*8750*/  BPT.TRAP 0x1 ;  /* 0x000000040000795c */ /* 0x000fe20000300000 */
.L_x_13066:
[----:B------:R-:W-:Y:S01]  /*8760*/  IMAD R0, R22, 0x8, R16 ;  /* 0x0000000816007824 */ /* 0x000fe200078e0210 */
[----:B-----5:R-:W-:-:S04]  /*8770*/  SHF.L.U32 R5, R156, 0x1f, RZ ;  /* 0x0000001f9c057819 */ /* 0x020fc800000006ff */
[----:B------:R0:W2:Y:S01]  /*8780*/  SYNCS.PHASECHK.TRANS64.TRYWAIT P0, [R0+URZ+0x13230], R5 ;  /* 0x01323005000075a7 */ /* 0x0000a2000800017f */
[----:B------:R-:W-:Y:S05]  /*8790*/  @!P1 BRA `(.L_x_13067) ;  /* 0x0000000000049947 */ /* 0x000fea0003800000 */
[----:B------:R-:W-:Y:S01]  /*87a0*/  BPT.TRAP 0x1 ;  /* 0x000000040000795c */ /* 0x000fe20000300000 */
.L_x_13067:
[----:B-1----:R-:W3:Y:S02]  /*87b0*/  S2R R3, SR_TID.X ;  /* 0x0000000000037919 */ /* 0x002ee40000002100 */
[----:B---3--:R-:W-:Y:S01]  /*87c0*/  LOP3.LUT R4, R3, 0x7f, RZ, 0xc0, !PT ;  /* 0x0000007f03047812 */ /* 0x008fe200078ec0ff */
[----:B------:R-:W-:-:S03]  /*87d0*/  VIADD R3, R16, 0xe000 ;  /* 0x0000e00010037836 */ /* 0x000fc60000000000 */
[----:B------:R-:W-:Y:S02]  /*87e0*/  ISETP.NE.AND P2, PT, R4, RZ, PT ;  /* 0x000000ff0400720c */ /* 0x000fe40003f45270 */
[----:B------:R-:W-:-:S04]  /*87f0*/  SHF.R.U32.HI R3, RZ, 0x4, R3 ;  /* 0x00000004ff037819 */ /* 0x000fc80000011603 */
[----:B------:R-:W-:Y:S01]  /*8800*/  LOP3.LUT R3, R3, 0x3fff, RZ, 0xc0, !PT ;  /* 0x00003fff03037812 */ /* 0x000fe200078ec0ff */
[----:B--2---:R-:W-:Y:S06]  /*8810*/  @P0 BRA `(.L_x_13068) ;  /* 0x0000000000080947 */ /* 0x004fec0003800000 */
[----:B------:R-:W1:Y:S02]  /*8820*/  SYNCS.PHASECHK.TRANS64.TRYWAIT P0, [R0+URZ+0x13230], R5 ;  /* 0x01323005000075a7 */ /* 0x000e64000800017f */
[----:B-1----:R-:W-:Y:S05]  /*8830*/  @!P0 BRA `(.L_x_13069) ;  /* 0x0000014800088947 */ /* 0x002fea0003800000 */
.L_x_13068:
[----:B------:R-:W-:Y:S01]  /*8840*/  LOP3.LUT R3, R3, 0x10000, RZ, 0xfc, !PT ;  /* 0x0001000003037812 */ /* 0x000fe200078efcff */
[----:B------:R-:W-:Y:S05]  /*8850*/  WARPSYNC.ALL ;  /* 0x0000000000007948 */ /* 0x000fea0003800000 */
[----:B------:R-:W-:Y:S01]  /*8860*/  STL [R1+0x18], R3 ;  /* 0x0000180301007387 */ /* 0x000fe20000100800 */
[----:B------:R-:W-:Y:S01]  /*8870*/  IMAD R8, R22, 0x280, R3 ;  /* 0x0000028016087824 */ /* 0x000fe200078e0203 */
[----:B------:R-:W-:Y:S01]  /*8880*/  LOP3.LUT R4, R28, 0x10000, RZ, 0xfc, !PT ;  /* 0x000100001c047812 */ /* 0x000fe200078efcff */
[----:B01----:R-:W-:Y:S01]  /*8890*/  IMAD.MOV.U32 R5, RZ, RZ, -0x7fffffe0 ;  /* 0x80000020ff057424 */ /* 0x003fe200078e00ff */
[----:B------:R-:W-:Y:S01]  /*88a0*/  MOV R9, 0x80000020 ;  /* 0x8000002000097802 */ /* 0x000fe20000000f00 */
[----:B------:R-:W-:Y:S01]  /*88b0*/  WARPGROUP.ARRIVE ;  /* 0x00000000000079c5 */ /* 0x000fe20000000000 */
[----:B------:R-:W-:Y:S01]  /*88c0*/  R2UR UR6, R8 ;  /* 0x00000000080672ca */ /* 0x000fe200000e0000 */
[----:B------:R-:W-:Y:S01]  /*88d0*/  IMAD.MOV.U32 R7, RZ, RZ, -0x7fffffe0 ;  /* 0x80000020ff077424 */ /* 0x000fe200078e00ff */
[----:B------:R-:W-:Y:S01]  /*88e0*/  R2UR UR7, R9 ;  /* 0x00000000090772ca */ /* 0x000fe200000e0000 */
[----:B------:R-:W-:Y:S01]  /*88f0*/  IMAD.MOV.U32 R11, RZ, RZ, -0x7fffffe0 ;  /* 0x80000020ff0b7424 */ /* 0x000fe200078e00ff */
[----:B------:R-:W-:Y:S01]  /*8900*/  R2UR UR4, R4 ;  /* 0x00000000040472ca */ /* 0x000fe200000e0000 */
[C---:B------:R-:W-:Y:S01]  /*8910*/  VIADD R6, R8.reuse, 0x80 ;  /* 0x0000008008067836 */ /* 0x040fe20000000000 */
[C---:B------:R-:W-:Y:S01]  /*8920*/  R2UR UR5, R5.reuse ;  /* 0x00000000050572ca */ /* 0x040fe200000e0000 */
[----:B------:R-:W-:Y:S01]  /*8930*/  VIADD R10, R8, 0x100 ;  /* 0x00000100080a7836 */ /* 0x000fe20000000000 */
[----:B------:R-:W-:Y:S01]  /*8940*/  R2UR UR8, R4 ;  /* 0x00000000040872ca */ /* 0x000fe200000e0000 */
[----:B------:R-:W2:Y:S01]  /*8950*/  LDL R107, [R1+0x44] ;  /* 0x00004400016b7983 */ /* 0x000ea20000100800 */
[----:B------:R-:W-:-:S03]  /*8960*/  R2UR UR9, R5 ;  /* 0x00000000050972ca */ /* 0x000fc600000e0000 */
[----:B------:R-:W2:Y:S01]  /*8970*/  LDL R110, [R1+0x28] ;  /* 0x00002800016e7983 */ /* 0x000ea20000100800 */
[----:B------:R-:W-:-:S03]  /*8980*/  R2UR UR12, R4 ;  /* 0x00000000040c72ca */ /* 0x000fc600000e0000 */
[----:B------:R-:W3:Y:S01]  /*8990*/  LDL R106, [R1+0x24] ;  /* 0x00002400016a7983 */ /* 0x000ee20000100800 */
[----:B------:R-:W-:Y:S01]  /*89a0*/  R2UR UR13, R5 ;  /* 0x00000000050d72ca */ /* 0x000fe200000e0000 */
[----:B------:R-:W-:Y:S01]  /*89b0*/  QGMMA.64x32x32.F32.E4M3.E4M3 R88, gdesc[UR4], RZ, !UPT, gsb0 ;  /* 0x00600000045879f3 */ /* 0x000fe2000c0008ff */
[----:B------:R-:W-:Y:S01]  /*89c0*/  R2UR UR6, R6 ;  /* 0x00000000060672ca */ /* 0x000fe200000e0000 */
[----:B------:R-:W5:Y:S01]  /*89d0*/  LDL R105, [R1+0x2c] ;  /* 0x00002c0001697983 */ /* 0x000f620000100800 */
[----:B------:R-:W-:-:S03]  /*89e0*/  R2UR UR7, R7 ;  /* 0x00000000070772ca */ /* 0x000fc600000e0000 */
[----:B------:R-:W5:Y:S01]  /*89f0*/  LDL R108, [R1+0x20] ;  /* 0x00002000016c7983 */ /* 0x000f620000100800 */
[----:B------:R-:W-:Y:S01]  /*8a00*/  R2UR UR4, R4 ;  /* 0x00000000040472ca */ /* 0x000fe200000e0000 */
[----:B------:R-:W-:Y:S01]  /*8a10*/  VIADD R12, R8, 0x2 ;  /* 0x00000002080c7836 */ /* 0x000fe20000000000 */
[----:B------:R-:W-:Y:S01]  /*8a20*/  R2UR UR5, R5 ;  /* 0x00000000050572ca */ /* 0x000fe200000e0000 */
[----:B------:R-:W-:Y:S01]  /*8a30*/  IMAD.MOV.U32 R13, RZ, RZ, -0x7fffffe0 ;  /* 0x80000020ff0d7424 */ /* 0x000fe200078e00ff */
[----:B------:R-:W-:Y:S01]  /*8a40*/  R2UR UR16, R4 ;  /* 0x00000000041072ca */ /* 0x000fe200000e0000 */
[----:B------:R-:W0:Y:S01]  /*8a50*/  LDC R9, c[0x0][0x448] ;  /* 0x00011200ff097b82 */ /* 0x000e220000000800 */
[----:B------:R-:W-:Y:S01]  /*8a60*/  ULDC UR36, c[0x0][0x988] ;  /* 0x0002620000247ab9 */ /* 0x000fe20000000800 */
[----:B------:R-:W-:Y:S01]  /*8a70*/  ULDC UR37, c[0x0][0x988] ;  /* 0x0002620000257ab9 */ /* 0x000fe20000000800 */
[----:B------:R-:W-:Y:S02]  /*8a80*/  WARPGROUP.DEPBAR.LE gsb0, 0x0 ;  /* 0x00008000000079c5 */ /* 0x000fe40000010000 */
[----:B------:R-:W-:-:S06]  /*8a90*/  WARPGROUP.ARRIVE ;  /* 0x00000000000079c5 */ /* 0x000fcc0000000000 */
[----:B------:R-:W-:Y:S01]  /*8aa0*/  QGMMA.64x32x32.F32.E4M3.E4M3 R72, gdesc[UR4], RZ, !UPT, gsb0 ;  /* 0x00600000044879f3 */ /* 0x000fe2000c0008ff */
[----:B------:R-:W-:Y:S02]  /*8ab0*/  R2UR UR10, R10 ;  /* 0x000000000a0a72ca */ /* 0x000fe400000e0000 */
[----:B------:R-:W-:Y:S01]  /*8ac0*/  R2UR UR11, R11 ;  /* 0x000000000b0b72ca */ /* 0x000fe200000e0000 */
[----:B------:R-:W-:Y:S01]  /*8ad0*/  VIADD R6, R8, 0x180 ;  /* 0x0000018008067836 */ /* 0x000fe20000000000 */
[----:B------:R-:W-:Y:S02]  /*8ae0*/  WARPGROUP.DEPBAR.LE gsb0, 0x0 ;  /* 0x00008000000079c5 */ /* 0x000fe40000010000 */
[----:B------:R-:W-:-:S09]  /*8af0*/  WARPGROUP.ARRIVE ;  /* 0x00000000000079c5 */ /* 0x000fd20000000000 */
[----:B------:R-:W-:Y:S01]  /*8b00*/  QGMMA.64x32x32.F32.E4M3.E4M3 R56, gdesc[UR8], RZ, !UPT, gsb0 ;  /* 0x00600000083879f3 */ /* 0x000fe2000c0008ff */
[----:B------:R-:W-:Y:S01]  /*8b10*/  IMAD.MOV.U32 R7, RZ, RZ, -0x7fffffe0 ;  /* 0x80000020ff077424 */ /* 0x000fe200078e00ff */
[----:B------:R-:W-:-:S04]  /*8b20*/  R2UR UR14, R6 ;  /* 0x00000000060e72ca */ /* 0x000fc800000e0000 */
        /* <DEDUP_REMOVED lines=39> */
[----:B0-----:R-:W-:Y:S01]  /*8da0*/  ISETP.NE.AND P0, PT, R9, 0x1, PT ;  /* 0x000000010900780c */ /* 0x001fe20003f05270 */
[----:B------:R-:W-:Y:S02]  /*8db0*/  VIADD R10, R8, 0x182 ;  /* 0x00000182080a7836 */ /* 0x000fe40000000000 */
[----:B------:R-:W-:Y:S01]  /*8dc0*/  IMAD.MOV.U32 R11, RZ, RZ, -0x7fffffe0 ;  /* 0x80000020ff0b7424 */ /* 0x000fe200078e00ff */
[----:B------:R-:W-:Y:S02]  /*8dd0*/  R2UR UR4, R6 ;  /* 0x00000000060472ca */ /* 0x000fe400000e0000 */
[----:B------:R-:W-:Y:S02]  /*8de0*/  R2UR UR6, R10 ;  /* 0x000000000a0672ca */ /* 0x000fe400000e0000 */
[----:B------:R-:W-:Y:S02]  /*8df0*/  R2UR UR7, R11 ;  /* 0x000000000b0772ca */ /* 0x000fe400000e0000 */
[----:B------:R-:W-:-:S03]  /*8e00*/  R2UR UR5, R7 ;  /* 0x00000000070572ca */ /* 0x000fc600000e0000 */
[----:B------:R-:W0:Y:S01]  /*8e10*/  @P0 LDC R9, c[0x0][0x44c] ;  /* 0x00011300ff090b82 */ /* 0x000e220000000800 */
        /* <DEDUP_REMOVED lines=8> */
[----:B------:R-:W-:Y:S02]  /*8ea0*/  WARPGROUP.DEPBAR.LE gsb0, 0x0 ;  /* 0x00008000000079c5 */ /* 0x000fe40000010000 */
[----:B------:R-:W-:Y:S01]  /*8eb0*/  WARPGROUP.ARRIVE ;  /* 0x00000000000079c5 */ /* 0x000fe20000000000 */
[----:B------:R-:W-:-:S02]  /*8ec0*/  FMUL.FTZ R11, R2, R68 ;  /* 0x00000044020b7220 */ /* 0x000fc40000410000 */
[----:B------:R-:W1:Y:S03]  /*8ed0*/  @P0 LDC R68, c[0x0][0x450] ;  /* 0x00011400ff440b82 */ /* 0x000e660000000800 */
[----:B------:R-:W-:Y:S01]  /*8ee0*/  QGMMA.64x32x32.F32.E4M3.E4M3 R40, gdesc[UR4], R40, gsb0 ;  /* 0x00600000042879f3 */ /* 0x000fe20008000828 */
[C---:B------:R-:W-:Y:S01]  /*8ef0*/  FMUL.FTZ R87, R2.reuse, R56 ;  /* 0x0000003802577220 */ /* 0x040fe20000410000 */
[----:B------:R-:W-:Y:S01]  /*8f00*/  FMUL.FTZ R56, R2, R58 ;  /* 0x0000003a02387220 */ /* 0x000fe20000410000 */
[----:B--2---:R-:W-:-:S04]  /*8f10*/  IMAD.IADD R58, R107, 0x1, R110 ;  /* 0x000000016b3a7824 */ /* 0x004fc800078e026e */
[----:B0-----:R-:W-:-:S05]  /*8f20*/  @P0 IMAD.HI.U32 R9, R58, R9, RZ ;  /* 0x000000093a090227 */ /* 0x001fca00078e00ff */
[----:B-1----:R-:W-:-:S05]  /*8f30*/  @P0 SHF.R.U32.HI R58, RZ, R68, R9 ;  /* 0x00000044ff3a0219 */ /* 0x002fca0000011609 */
[----:B------:R-:W0:Y:S01]  /*8f40*/  SHFL.IDX PT, R99, R58, 0x1, 0x1c1f ;  /* 0x003c1f003a637f89 */ /* 0x000e2200000e0000 */
[----:B------:R-:W-:Y:S02]  /*8f50*/  IMAD R9, R104, -0xa0, RZ ;  /* 0xffffff6068097824 */ /* 0x000fe400078e02ff */
[C---:B------:R-:W-:Y:S01]  /*8f60*/  FMUL.FTZ R10, R2.reuse, R65 ;  /* 0x00000041020a7220 */ /* 0x040fe20000410000 */
[C---:B------:R-:W-:Y:S01]  /*8f70*/  FMUL.FTZ R65, R2.reuse, R69 ;  /* 0x0000004502417220 */ /* 0x040fe20000410000 */
[C---:B------:R-:W-:Y:S01]  /*8f80*/  FMUL.FTZ R13, R2.reuse, R92 ;  /* 0x0000005c020d7220 */ /* 0x040fe20000410000 */
[----:B------:R-:W-:Y:S01]  /*8f90*/  FMUL.FTZ R20, R2, R97 ;  /* 0x0000006102147220 */ /* 0x000fe20000410000 */
[----:B------:R-:W1:Y:S01]  /*8fa0*/  MUFU.TANH R89, R89 ;  /* 0x0000005900597308 */ /* 0x000e620000002400 */
[----:B---3--:R-:W-:Y:S02]  /*8fb0*/  IMAD R69, R104, -0xa0, R106 ;  /* 0xffffff6068457824 */ /* 0x008fe400078e026a */
[C---:B------:R-:W-:Y:S01]  /*8fc0*/  FMUL.FTZ R92, R2.reuse, R95 ;  /* 0x0000005f025c7220 */ /* 0x040fe20000410000 */
[C---:B------:R-:W-:Y:S01]  /*8fd0*/  FMUL.FTZ R97, R2.reuse, R57 ;  /* 0x0000003902617220 */ /* 0x040fe20000410000 */
[----:B-----5:R-:W-:Y:S01]  /*8fe0*/  IADD3 R9, -R105, 0xa1, R9 ;  /* 0x000000a169097810 */ /* 0x020fe20007ffe109 */
[----:B------:R-:W-:-:S02]  /*8ff0*/  FMUL.FTZ R57, R2, R59 ;  /* 0x0000003b02397220 */ /* 0x000fc40000410000 */
[----:B------:R-:W2:Y:S01]  /*9000*/  MUFU.TANH R90, R90 ;  /* 0x0000005a005a7308 */ /* 0x000ea20000002400 */
[C---:B------:R-:W-:Y:S01]  /*9010*/  FMUL.FTZ R59, R2.reuse, R62 ;  /* 0x0000003e023b7220 */ /* 0x040fe20000410000 */
[C---:B------:R-:W-:Y:S01]  /*9020*/  FMUL.FTZ R62, R2.reuse, R63 ;  /* 0x0000003f023e7220 */ /* 0x040fe20000410000 */
[C---:B------:R-:W-:Y:S01]  /*9030*/  FMUL.FTZ R63, R2.reuse, R66 ;  /* 0x00000042023f7220 */ /* 0x040fe20000410000 */
[----:B------:R-:W-:Y:S01]  /*9040*/  IADD3 R69, -R105, 0xa0, R69 ;  /* 0x000000a069457810 */ /* 0x000fe20007ffe145 */
[----:B------:R-:W-:Y:S01]  /*9050*/  FMUL.FTZ R66, R2, R67 ;  /* 0x0000004302427220 */ /* 0x000fe20000410000 */
[----:B------:R-:W-:Y:S02]  /*9060*/  IADD3 R68, -R108, R9, R106 ;  /* 0x000000096c447210 */ /* 0x000fe40007ffe16a */
[----:B------:R-:W3:Y:S01]  /*9070*/  MUFU.TANH R91, R91 ;  /* 0x0000005b005b7308 */ /* 0x000ee20000002400 */
[C---:B------:R-:W-:Y:S01]  /*9080*/  FMUL.FTZ R67, R2.reuse, R70 ;  /* 0x0000004602437220 */ /* 0x040fe20000410000 */
[----:B------:R-:W-:Y:S01]  /*9090*/  FMUL.FTZ R70, R2, R71 ;  /* 0x0000004702467220 */ /* 0x000fe20000410000 */
[----:B0-----:R-:W-:-:S05]  /*90a0*/  VIADDMNMX R71, R99, R68, R69, PT ;  /* 0x0000004463477246 */ /* 0x001fca0003800145 */
[----:B------:R-:W0:Y:S01]  /*90b0*/  MUFU.TANH R92, R92 ;  /* 0x0000005c005c7308 */ /* 0x000e220000002400 */
[C---:B------:R-:W-:Y:S01]  /*90c0*/  ISETP.GT.AND P5, PT, R71.reuse, RZ, PT ;  /* 0x000000ff4700720c */ /* 0x040fe20003fa4270 */
[----:B------:R-:W-:Y:S01]  /*90d0*/  FMUL.FTZ R95, R2, R102 ;  /* 0x00000066025f7220 */ /* 0x000fe20000410000 */
[----:B------:R-:W-:Y:S01]  /*90e0*/  ISETP.GT.AND P6, PT, R71, 0x1, PT ;  /* 0x000000014700780c */ /* 0x000fe20003fc4270 */
[----:B------:R-:W-:-:S04]  /*90f0*/  VIADD R8, R8, 0x202 ;  /* 0x0000020208087836 */ /* 0x000fc80000000000 */
[----:B------:R-:W4:Y:S01]  /*9100*/  MUFU.TANH R93, R93 ;  /* 0x0000005d005d7308 */ /* 0x000f220000002400 */
[C---:B------:R-:W-:Y:S01]  /*9110*/  FMUL.FTZ R15, R2.reuse, R96 ;  /* 0x00000060020f7220 */ /* 0x040fe20000410000 */
[----:B------:R-:W-:Y:S01]  /*9120*/  IMAD.MOV.U32 R9, RZ, RZ, -0x7fffffe0 ;  /* 0x80000020ff097424 */ /* 0x000fe200078e00ff */
[----:B------:R-:W-:Y:S01]  /*9130*/  ISETP.GT.AND P3, PT, R71, 0x8, PT ;  /* 0x000000084700780c */ /* 0x000fe20003f64270 */
[----:B------:R-:W-:Y:S01]  /*9140*/  FMUL.FTZ R96, R2, R103 ;  /* 0x0000006702607220 */ /* 0x000fe20000410000 */
[----:B-1----:R-:W-:Y:S02]  /*9150*/  FSEL R89, R89, -INF , P5 ;  /* 0xff80000059597808 */ /* 0x002fe40002800000 */
[----:B--2---:R-:W-:Y:S01]  /*9160*/  FSEL R90, R90, -INF , P6 ;  /* 0xff8000005a5a7808 */ /* 0x004fe20003000000 */
[----:B------:R-:W1:Y:S01]  /*9170*/  MUFU.TANH R94, R94 ;  /* 0x0000005e005e7308 */ /* 0x000e620000002400 */
[----:B------:R-:W-:Y:S01]  /*9180*/  R2UR UR6, R8 ;  /* 0x00000000080672ca */ /* 0x000fe200000e0000 */
[----:B------:R-:W-:-:S02]  /*9190*/  WARPGROUP.DEPBAR.LE gsb0, 0x0 ;  /* 0x00008000000079c5 */ /* 0x000fc40000010000 */
[C---:B------:R-:W-:Y:S01]  /*91a0*/  FMUL.FTZ R8, R2.reuse, R40 ;  /* 0x0000002802087220 */ /* 0x040fe20000410000 */
[----:B------:R-:W-:Y:S01]  /*91b0*/  ISETP.GT.AND P4, PT, R71, 0x9, PT ;  /* 0x000000094700780c */ /* 0x000fe20003f84270 */
[C---:B------:R-:W-:Y:S01]  /*91c0*/  FMUL.FTZ R74, R2.reuse, R74 ;  /* 0x0000004a024a7220 */ /* 0x040fe20000410000 */
[----:B---3--:R-:W-:Y:S01]  /*91d0*/  FSEL R91, R91, -INF , P3 ;  /* 0xff8000005b5b7808 */ /* 0x008fe20001800000 */
[----:B------:R-:W2:Y:S01]  /*91e0*/  MUFU.TANH R95, R95 ;  /* 0x0000005f005f7308 */ /* 0x000ea20000002400 */
[----:B------:R-:W-:Y:S02]  /*91f0*/  FMNMX.FTZ R40, R89, R90, !PT ;  /* 0x0000005a59287209 */ /* 0x000fe40007810000 */
[----:B------:R-:W-:Y:S01]  /*9200*/  R2UR UR7, R9 ;  /* 0x00000000090772ca */ /* 0x000fe200000e0000 */
[----:B------:R-:W-:Y:S01]  /*9210*/  FMUL.FTZ R9, R2, R41 ;  /* 0x0000002902097220 */ /* 0x000fe20000410000 */
[----:B0-----:R-:W-:Y:S01]  /*9220*/  FSEL R41, R92, -INF , P4 ;  /* 0xff8000005c297808 */ /* 0x001fe20002000000 */
[C---:B------:R-:W-:Y:S01]  /*9230*/  FMUL.FTZ R75, R2.reuse, R75 ;  /* 0x0000004b024b7220 */ /* 0x040fe20000410000 */
[----:B------:R-:W-:Y:S01]  /*9240*/  ISETP.GT.AND P5, PT, R71, 0x10, PT ;  /* 0x000000104700780c */ /* 0x000fe20003fa4270 */
[----:B------:R-:W0:Y:S01]  /*9250*/  MUFU.TANH R96, R96 ;  /* 0x0000006000607308 */ /* 0x000e220000002400 */
[----:B------:R-:W-:Y:S01]  /*9260*/  FMNMX.FTZ R92, R91, R40, !PT ;  /* 0x000000285b5c7209 */ /* 0x000fe20007810000 */
[----:B------:R-:W-:Y:S01]  /*9270*/  FMUL.FTZ R78, R2, R78 ;  /* 0x0000004e024e7220 */ /* 0x000fe20000410000 */
[----:B------:R-:W-:-:S02]  /*9280*/  ISETP.GT.AND P3, PT, R71, 0x11, PT ;  /* 0x000000114700780c */ /* 0x000fc40003f64270 */
[----:B----4-:R-:W-:Y:S02]  /*9290*/  FSEL R93, R93, -INF , P5 ;  /* 0xff8000005d5d7808 */ /* 0x010fe40002800000 */
[----:B------:R-:W-:Y:S01]  /*92a0*/  FMNMX.FTZ R92, R41, R92, !PT ;  /* 0x0000005c295c7209 */ /* 0x000fe20007810000 */
[----:B------:R-:W3:Y:S01]  /*92b0*/  MUFU.TANH R74, R74 ;  /* 0x0000004a004a7308 */ /* 0x000ee20000002400 */
[----:B------:R-:W-:Y:S02]  /*92c0*/  R2UR UR4, R6 ;  /* 0x00000000060472ca */ /* 0x000fe400000e0000 */
[----:B------:R-:W-:Y:S01]  /*92d0*/  R2UR UR5, R7 ;  /* 0x00000000070572ca */ /* 0x000fe200000e0000 */
[----:B------:R-:W-:Y:S01]  /*92e0*/  FMUL.FTZ R79, R2, R79 ;  /* 0x0000004f024f7220 */ /* 0x000fe20000410000 */
[----:B------:R-:W-:Y:S02]  /*92f0*/  ISETP.GT.AND P4, PT, R71, 0x18, PT ;  /* 0x000000184700780c */ /* 0x000fe40003f84270 */
[----:B-1----:R-:W-:Y:S01]  /*9300*/  FSEL R99, R94, -INF , P3 ;  /* 0xff8000005e637808 */ /* 0x002fe20001800000 */
[----:B------:R-:W1:Y:S01]  /*9310*/  MUFU.TANH R75, R75 ;  /* 0x0000004b004b7308 */ /* 0x000e620000002400 */
[----:B------:R-:W-:Y:S01]  /*9320*/  FMNMX.FTZ R92, R93, R92, !PT ;  /* 0x0000005c5d5c7209 */ /* 0x000fe20007810000 */
[----:B------:R-:W-:Y:S01]  /*9330*/  FMUL.FTZ R82, R2, R82 ;  /* 0x0000005202527220 */ /* 0x000fe20000410000 */
[----:B------:R-:W-:Y:S01]  /*9340*/  ISETP.GT.AND P3, PT, R71, 0x19, PT ;  /* 0x000000194700780c */ /* 0x000fe20003f64270 */
[----:B------:R-:W-:Y:S01]  /*9350*/  WARPGROUP.ARRIVE ;  /* 0x00000000000079c5 */ /* 0x000fe20000000000 */
[----:B--2---:R-:W-:-:S02]  /*9360*/  FSEL R95, R95, -INF , P4 ;  /* 0xff8000005f5f7808 */ /* 0x004fc40002000000 */
[----:B------:R-:W-:Y:S01]  /*9370*/  FMNMX.FTZ R92, R99, R92, !PT ;  /* 0x0000005c635c7209 */ /* 0x000fe20007810000 */
[----:B------:R-:W2:Y:S01]  /*9380*/  MUFU.TANH R78, R78 ;  /* 0x0000004e004e7308 */ /* 0x000ea20000002400 */
[C---:B------:R-:W-:Y:S01]  /*9390*/  FMUL.FTZ R40, R2.reuse, R42 ;  /* 0x0000002a02287220 */ /* 0x040fe20000410000 */
[C---:B------:R-:W-:Y:S01]  /*93a0*/  FMUL.FTZ R42, R2.reuse, R43 ;  /* 0x0000002b022a7220 */ /* 0x040fe20000410000 */
[----:B------:R-:W-:Y:S01]  /*93b0*/  ISETP.GT.AND P4, PT, R71, 0x20, PT ;  /* 0x000000204700780c */ /* 0x000fe20003f84270 */
[----:B------:R-:W-:Y:S01]  /*93c0*/  FMUL.FTZ R83, R2, R83 ;  /* 0x0000005302537220 */ /* 0x000fe20000410000 */
[----:B0-----:R-:W-:Y:S01]  /*93d0*/  FSEL R43, R96, -INF , P3 ;  /* 0xff800000602b7808 */ /* 0x001fe20001800000 */
[C---:B------:R-:W-:Y:S01]  /*93e0*/  FMUL.FTZ R3, R2.reuse, R88 ;  /* 0x0000005802037220 */ /* 0x040fe20000410000 */
[----:B------:R-:W-:Y:S01]  /*93f0*/  FMNMX.FTZ R92, R95, R92, !PT ;  /* 0x0000005c5f5c7209 */ /* 0x000fe20007810000 */
[----:B------:R-:W0:Y:S01]  /*9400*/  MUFU.TANH R79, R79 ;  /* 0x0000004f004f7308 */ /* 0x000e220000002400 */
[C---:B------:R-:W-:Y:S01]  /*9410*/  FMUL.FTZ R88, R2.reuse, R101 ;  /* 0x0000006502587220 */ /* 0x040fe20000410000 */
[----:B------:R-:W-:Y:S01]  /*9420*/  QGMMA.64x32x32.F32.E4M3.E4M3 R24, gdesc[UR4], R24, gsb0 ;  /* 0x00600000041879f3 */ /* 0x000fe20008000818 */
[----:B------:R-:W-:Y:S01]  /*9430*/  ISETP.GT.AND P3, PT, R71, 0x21, PT ;  /* 0x000000214700780c */ /* 0x000fe20003f64270 */
[----:B------:R-:W-:Y:S01]  /*9440*/  FMUL.FTZ R86, R2, R86 ;  /* 0x0000005602567220 */ /* 0x000fe20000410000 */
[----:B---3--:R-:W-:-:S03]  /*9450*/  FSEL R101, R74, -INF , P4 ;  /* 0xff8000004a657808 */ /* 0x008fc60002000000 */
[----:B------:R-:W-:Y:S01]  /*9460*/  MUFU.TANH R98, R98 ;  /* 0x0000006200627308 */ /* 0x000fe20000002400 */
[----:B------:R-:W-:-:S07]  /*9470*/  FMNMX.FTZ R92, R43, R92, !PT ;  /* 0x0000005c2b5c7209 */ /* 0x000fce0007810000 */
[----:B------:R-:W-:Y:S01]  /*9480*/  MUFU.TANH R56, R56 ;  /* 0x0000003800387308 */ /* 0x000fe20000002400 */
[----:B------:R-:W-:Y:S01]  /*9490*/  ISETP.GT.AND P4, PT, R71, 0x28, PT ;  /* 0x000000284700780c */ /* 0x000fe20003f84270 */
[----:B------:R-:W-:Y:S01]  /*94a0*/  FMUL.FTZ R119, R2, R51 ;  /* 0x0000003302777220 */ /* 0x000fe20000410000 */
[----:B-1----:R-:W-:-:S05]  /*94b0*/  FSEL R75, R75, -INF , P3 ;  /* 0xff8000004b4b7808 */ /* 0x002fca0001800000 */
[----:B------:R-:W-:Y:S01]  /*94c0*/  MUFU.TANH R57, R57 ;  /* 0x0000003900397308 */ /* 0x000fe20000002400 */
[----:B------:R-:W-:-:S07]  /*94d0*/  FMNMX.FTZ R92, R101, R92, !PT ;  /* 0x0000005c655c7209 */ /* 0x000fce0007810000 */
[----:B------:R-:W1:Y:S01]  /*94e0*/  MUFU.TANH R82, R82 ;  /* 0x0000005200527308 */ /* 0x000e620000002400 */
[----:B------:R-:W-:Y:S01]  /*94f0*/  FMUL.FTZ R74, R2, R47 ;  /* 0x0000002f024a7220 */ /* 0x000fe20000410000 */
[----:B------:R-:W-:-:S06]  /*9500*/  ISETP.GT.AND P3, PT, R71, 0x29, PT ;  /* 0x000000294700780c */ /* 0x000fcc0003f64270 */
[----:B------:R-:W-:Y:S01]  /*9510*/  MUFU.TANH R59, R59 ;  /* 0x0000003b003b7308 */ /* 0x000fe20000002400 */
[----:B--2---:R-:W-:-:S07]  /*9520*/  FSEL R47, R78, -INF , P4 ;  /* 0xff8000004e2f7808 */ /* 0x004fce0002000000 */
[----:B------:R-:W-:Y:S01]  /*9530*/  MUFU.TANH R62, R62 ;  /* 0x0000003e003e7308 */ /* 0x000fe20000002400 */
[----:B------:R-:W-:-:S07]  /*9540*/  FMNMX.FTZ R92, R75, R92, !PT ;  /* 0x0000005c4b5c7209 */ /* 0x000fce0007810000 */
[----:B------:R-:W-:Y:S08]  /*9550*/  MUFU.TANH R63, R63 ;  /* 0x0000003f003f7308 */ /* 0x000ff00000002400 */
[----:B------:R-:W2:Y:S01]  /*9560*/  MUFU.TANH R83, R83 ;  /* 0x0000005300537308 */ /* 0x000ea20000002400 */
[----:B------:R-:W-:-:S07]  /*9570*/  ISETP.GT.AND P4, PT, R71, 0x30, PT ;  /* 0x000000304700780c */ /* 0x000fce0003f84270 */
[----:B------:R-:W-:Y:S01]  /*9580*/  MUFU.TANH R66, R66 ;  /* 0x0000004200427308 */ /* 0x000fe20000002400 */
[----:B0-----:R-:W-:Y:S01]  /*9590*/  FSEL R79, R79, -INF , P3 ;  /* 0xff8000004f4f7808 */ /* 0x001fe20001800000 */
[----:B------:R-:W-:Y:S01]  /*95a0*/  FMUL.FTZ R123, R2, R54 ;  /* 0x00000036027b7220 */ /* 0x000fe20000410000 */
[----:B------:R-:W-:-:S05]  /*95b0*/  FMNMX.FTZ R92, R47, R92, !PT ;  /* 0x0000005c2f5c7209 */ /* 0x000fca0007810000 */
[----:B------:R-:W-:Y:S01]  /*95c0*/  MUFU.TANH R67, R67 ;  /* 0x0000004300437308 */ /* 0x000fe20000002400 */
[----:B------:R-:W-:-:S07]  /*95d0*/  FMUL.FTZ R46, R2, R46 ;  /* 0x0000002e022e7220 */ /* 0x000fce0000410000 */
[----:B------:R-:W-:Y:S01]  /*95e0*/  MUFU.TANH R70, R70 ;  /* 0x0000004600467308 */ /* 0x000fe20000002400 */
[----:B------:R-:W-:Y:S01]  /*95f0*/  FMUL.FTZ R50, R2, R50 ;  /* 0x0000003202327220 */ /* 0x000fe20000410000 */
[----:B------:R-:W-:Y:S01]  /*9600*/  SHFL.IDX PT, R58, R58, RZ, 0x1c1f ;  /* 0x001c1fff3a3a7589 */ /* 0x000fe200000e0000 */
[----:B------:R-:W-:-:S05]  /*9610*/  ULDC UR4, c[0x0][0x988] ;  /* 0x0002620000047ab9 */ /* 0x000fca0000000800 */
[----:B------:R-:W0:Y:S01]  /*9620*/  MUFU.TANH R86, R86 ;  /* 0x0000005600567308 */ /* 0x000e220000002400 */
[----:B------:R-:W-:Y:S02]  /*9630*/  ISETP.GT.AND P3, PT, R71, 0x31, PT ;  /* 0x000000314700780c */ /* 0x000fe40003f64270 */
[----:B-1----:R-:W-:Y:S02]  /*9640*/  FSEL R103, R82, -INF , P4 ;  /* 0xff80000052677808 */ /* 0x002fe40002000000 */
[----:B------:R-:W-:Y:S02]  /*9650*/  FMNMX.FTZ R92, R79, R92, !PT ;  /* 0x0000005c4f5c7209 */ /* 0x000fe40007810000 */
[----:B------:R-:W-:Y:S02]  /*9660*/  ISETP.GT.AND P4, PT, R71, 0x38, PT ;  /* 0x000000384700780c */ /* 0x000fe40003f84270 */
[----:B--2---:R-:W-:Y:S02]  /*9670*/  FSEL R83, R83, -INF , P3 ;  /* 0xff80000053537808 */ /* 0x004fe40001800000 */
[----:B------:R-:W-:-:S02]  /*9680*/  FMNMX.FTZ R92, R103, R92, !PT ;  /* 0x0000005c675c7209 */ /* 0x000fc40007810000 */
[----:B------:R-:W-:Y:S02]  /*9690*/  ISETP.GT.AND P3, PT, R71, 0x39, PT ;  /* 0x000000394700780c */ /* 0x000fe40003f64270 */
[----:B------:R-:W-:Y:S02]  /*96a0*/  FMNMX.FTZ R92, R83, R92, !PT ;  /* 0x0000005c535c7209 */ /* 0x000fe40007810000 */
[----:B0-----:R-:W-:Y:S02]  /*96b0*/  FSEL R51, R86, -INF , P4 ;  /* 0xff80000056337808 */ /* 0x001fe40002000000 */
[----:B------:R-:W-:Y:S02]  /*96c0*/  ISETP.GT.AND P4, PT, R71, 0x40, PT ;  /* 0x000000404700780c */ /* 0x000fe40003f84270 */
[----:B------:R-:W-:Y:S02]  /*96d0*/  FSEL R105, R98, -INF , P3 ;  /* 0xff80000062697808 */ /* 0x000fe40001800000 */
[----:B------:R-:W-:-:S02]  /*96e0*/  FMNMX.FTZ R92, R51, R92, !PT ;  /* 0x0000005c335c7209 */ /* 0x000fc40007810000 */
[----:B------:R-:W-:Y:S02]  /*96f0*/  ISETP.GT.AND P3, PT, R71, 0x41, PT ;  /* 0x000000414700780c */ /* 0x000fe40003f64270 */
[----:B------:R-:W-:Y:S02]  /*9700*/  FSEL R107, R56, -INF , P4 ;  /* 0xff800000386b7808 */ /* 0x000fe40002000000 */
[----:B------:R-:W-:Y:S02]  /*9710*/  FMNMX.FTZ R92, R105, R92, !PT ;  /* 0x0000005c695c7209 */ /* 0x000fe40007810000 */
[----:B------:R-:W-:Y:S02]  /*9720*/  ISETP.GT.AND P4, PT, R71, 0x48, PT ;  /* 0x000000484700780c */ /* 0x000fe40003f84270 */
[----:B------:R-:W-:Y:S02]  /*9730*/  FSEL R109, R57, -INF , P3 ;  /* 0xff800000396d7808 */ /* 0x000fe40001800000 */
[----:B------:R-:W-:-:S02]  /*9740*/  FMNMX.FTZ R92, R107, R92, !PT ;  /* 0x0000005c6b5c7209 */ /* 0x000fc40007810000 */
[----:B------:R-:W-:Y:S02]  /*9750*/  ISETP.GT.AND P3, PT, R71, 0x49, PT ;  /* 0x000000494700780c */ /* 0x000fe40003f64270 */
[----:B------:R-:W-:Y:S02]  /*9760*/  FSEL R59, R59, -INF , P4 ;  /* 0xff8000003b3b7808 */ /* 0x000fe40002000000 */
[----:B------:R-:W-:Y:S01]  /*9770*/  FMNMX.FTZ R92, R109, R92, !PT ;  /* 0x0000005c6d5c7209 */ /* 0x000fe20007810000 */
[----:B------:R-:W-:Y:S01]  /*9780*/  FMUL.FTZ R54, R2, R55 ;  /* 0x0000003702367220 */ /* 0x000fe20000410000 */
[----:B------:R-:W-:Y:S02]  /*9790*/  ISETP.GT.AND P4, PT, R71, 0x50, PT ;  /* 0x000000504700780c */ /* 0x000fe40003f84270 */
[----:B------:R-:W-:Y:S02]  /*97a0*/  FSEL R55, R62, -INF , P3 ;  /* 0xff8000003e377808 */ /* 0x000fe40001800000 */
        /* <DEDUP_REMOVED lines=11> */
[----:B------:R-:W2:Y:S01]  /*9860*/  MUFU.TANH R46, R46 ;  /* 0x0000002e002e7308 */ /* 0x000ea20000002400 */
[----:B------:R-:W-:Y:S01]  /*9870*/  FMNMX.FTZ R92, R111, R92, !PT ;  /* 0x0000005c6f5c7209 */ /* 0x000fe20007810000 */
[----:B------:R-:W-:Y:S02]  /*9880*/  WARPGROUP.DEPBAR.LE gsb0, 0x0 ;  /* 0x00008000000079c5 */ /* 0x000fe40000010000 */
[----:B------:R-:W-:Y:S01]  /*9890*/  FMUL.FTZ R125, R2, R27 ;  /* 0x0000001b027d7220 */ /* 0x000fe20000410000 */
[----:B------:R-:W-:Y:S02]  /*98a0*/  ISETP.GT.AND P4, PT, R71, 0x60, PT ;  /* 0x000000604700780c */ /* 0x000fe40003f84270 */
[----:B------:R-:W-:Y:S01]  /*98b0*/  FSEL R27, R70, -INF , P3 ;  /* 0xff800000461b7808 */ /* 0x000fe20001800000 */
[----:B------:R-:W3:Y:S01]  /*98c0*/  MUFU.TANH R74, R74 ;  /* 0x0000004a004a7308 */ /* 0x000ee20000002400 */
[----:B------:R-:W-:-:S02]  /*98d0*/  FMNMX.FTZ R92, R67, R92, !PT ;  /* 0x0000005c435c7209 */ /* 0x000fc40007810000 */
[----:B------:R-:W-:Y:S02]  /*98e0*/  ISETP.GT.AND P3, PT, R71, 0x61, PT ;  /* 0x000000614700780c */ /* 0x000fe40003f64270 */
[----:B0-----:R-:W-:Y:S02]  /*98f0*/  FSEL R113, R40, -INF , P4 ;  /* 0xff80000028717808 */ /* 0x001fe40002000000 */
[----:B------:R-:W-:Y:S01]  /*9900*/  FMNMX.FTZ R92, R27, R92, !PT ;  /* 0x0000005c1b5c7209 */ /* 0x000fe20007810000 */
[----:B------:R-:W0:Y:S01]  /*9910*/  MUFU.TANH R50, R50 ;  /* 0x0000003200327308 */ /* 0x000e220000002400 */
[----:B------:R-:W-:Y:S02]  /*9920*/  ISETP.GT.AND P4, PT, R71, 0x68, PT ;  /* 0x000000684700780c */ /* 0x000fe40003f84270 */
[----:B-1----:R-:W-:Y:S02]  /*9930*/  FSEL R115, R42, -INF , P3 ;  /* 0xff8000002a737808 */ /* 0x002fe40001800000 */
[----:B------:R-:W-:-:S03]  /*9940*/  FMNMX.FTZ R92, R113, R92, !PT ;  /* 0x0000005c715c7209 */ /* 0x000fc60007810000 */
[----:B------:R-:W1:Y:S01]  /*9950*/  MUFU.TANH R119, R119 ;  /* 0x0000007700777308 */ /* 0x000e620000002400 */
[C---:B------:R-:W-:Y:S01]  /*9960*/  FMUL.FTZ R127, R2.reuse, R26 ;  /* 0x0000001a027f7220 */ /* 0x040fe20000410000 */
[----:B------:R-:W-:Y:S01]  /*9970*/  FMUL.FTZ R26, R2, R31 ;  /* 0x0000001f021a7220 */ /* 0x000fe20000410000 */
[----:B------:R-:W-:Y:S02]  /*9980*/  ISETP.GT.AND P3, PT, R71, 0x69, PT ;  /* 0x000000694700780c */ /* 0x000fe40003f64270 */
[----:B--2---:R-:W-:Y:S02]  /*9990*/  FSEL R31, R46, -INF , P4 ;  /* 0xff8000002e1f7808 */ /* 0x004fe40002000000 */
[----:B------:R-:W-:Y:S01]  /*99a0*/  FMNMX.FTZ R92, R115, R92, !PT ;  /* 0x0000005c735c7209 */ /* 0x000fe20007810000 */
[----:B------:R-:W2:Y:S01]  /*99b0*/  MUFU.TANH R123, R123 ;  /* 0x0000007b007b7308 */ /* 0x000ea20000002400 */
[----:B------:R-:W-:Y:S02]  /*99c0*/  ISETP.GT.AND P4, PT, R71, 0x70, PT ;  /* 0x000000704700780c */ /* 0x000fe40003f84270 */
[----:B---3--:R-:W-:-:S02]  /*99d0*/  FSEL R117, R74, -INF , P3 ;  /* 0xff8000004a757808 */ /* 0x008fc40001800000 */
[----:B------:R-:W-:-:S03]  /*99e0*/  FMNMX.FTZ R92, R31, R92, !PT ;  /* 0x0000005c1f5c7209 */ /* 0x000fc60007810000 */
[----:B------:R-:W3:Y:S01]  /*99f0*/  MUFU.TANH R54, R54 ;  /* 0x0000003600367308 */ /* 0x000ee20000002400 */
[----:B------:R-:W-:Y:S01]  /*9a00*/  ISETP.GT.AND P3, PT, R71, 0x71, PT ;  /* 0x000000714700780c */ /* 0x000fe20003f64270 */
[----:B------:R-:W-:Y:S01]  /*9a10*/  FMUL.FTZ R129, R2, R30 ;  /* 0x0000001e02817220 */ /* 0x000fe20000410000 */
[----:B0-----:R-:W-:Y:S02]  /*9a20*/  FSEL R121, R50, -INF , P4 ;  /* 0xff80000032797808 */ /* 0x001fe40002000000 */
        /* <DEDUP_REMOVED lines=26> */
[----:B------:R-:W-:Y:S02]  /*9bd0*/  ISETP.GT.AND P3, PT, R71, 0x89, PT ;  /* 0x000000894700780c */ /* 0x000fe40003f64270 */
        /* <DEDUP_REMOVED lines=18> */
[----:B------:R-:W-:-:S04]  /*9d00*/  FMNMX.FTZ R92, R71, R92, !PT ;  /* 0x0000005c475c7209 */ /* 0x000fc80007810000 */
[----:B------:R-:W-:-:S05]  /*9d10*/  FMNMX.FTZ R92, R45, R92, !PT ;  /* 0x0000005c2d5c7209 */ /* 0x000fca0007810000 */
[----:B------:R-:W0:Y:S01]  /*9d20*/  SHFL.BFLY PT, R57, R92, 0x2, 0x1f ;  /* 0x0c401f005c397f89 */ /* 0x000e2200000e0000 */
[----:B------:R-:W-:Y:S01]  /*9d30*/  FMUL.FTZ R26, R2, R44 ;  /* 0x0000002c021a7220 */ /* 0x000fe20000410000 */
[----:B0-----:R-:W-:-:S05]  /*9d40*/  FMNMX.FTZ R44, R92, R57, !PT ;  /* 0x000000395c2c7209 */ /* 0x001fca0007810000 */
[----:B------:R-:W0:Y:S01]  /*9d50*/  SHFL.BFLY PT, R57, R44, 0x1, 0x1f ;  /* 0x0c201f002c397f89 */ /* 0x000e2200000e0000 */
[----:B------:R-:W1:Y:S01]  /*9d60*/  MUFU.TANH R3, R3 ;  /* 0x0000000300037308 */ /* 0x000e620000002400 */
[----:B------:R-:W-:-:S07]  /*9d70*/  MOV R56, UR4 ;  /* 0x0000000400387c02 */ /* 0x000fce0008000f00 */
[----:B------:R-:W2:Y:S01]  /*9d80*/  MUFU.TANH R12, R12 ;  /* 0x0000000c000c7308 */ /* 0x000ea20000002400 */
[----:B------:R-:W-:-:S07]  /*9d90*/  VIADDMNMX R68, R58, R68, R69, PT ;  /* 0x000000443a447246 */ /* 0x000fce0003800145 */
[----:B------:R-:W3:Y:S01]  /*9da0*/  MUFU.TANH R13, R13 ;  /* 0x0000000d000d7308 */ /* 0x000ee20000002400 */
[----:B0-----:R-:W-:Y:S01]  /*9db0*/  FMNMX.FTZ R57, R44, R57, !PT ;  /* 0x000000392c397209 */ /* 0x001fe20007810000 */
[----:B------:R-:W-:-:S06]  /*9dc0*/  FMUL.FTZ R44, R2, R36 ;  /* 0x00000024022c7220 */ /* 0x000fcc0000410000 */
[----:B------:R-:W0:Y:S01]  /*9dd0*/  MUFU.TANH R14, R14 ;  /* 0x0000000e000e7308 */ /* 0x000e220000002400 */
[C---:B------:R-:W-:Y:S01]  /*9de0*/  FSETP.NEU.FTZ.AND P3, PT, R57.reuse, -INF , PT ;  /* 0xff8000003900780b */ /* 0x040fe20003f7d000 */
[----:B------:R-:W-:-:S01]  /*9df0*/  FFMA.FTZ R36, R57, R56, -8 ;  /* 0xc100000039247423 */ /* 0x000fc20000010038 */
[----:B------:R-:W-:Y:S01]  /*9e00*/  ISETP.GT.AND P4, PT, R68, 0x1, PT ;  /* 0x000000014400780c */ /* 0x000fe20003f84270 */
[----:B------:R-:W-:-:S04]  /*9e10*/  FMUL.FTZ R21, R2, R100 ;  /* 0x0000006402157220 */ /* 0x000fc80000410000 */
[----:B------:R-:W4:Y:S01]  /*9e20*/  MUFU.TANH R15, R15 ;  /* 0x0000000f000f7308 */ /* 0x000f220000002400 */
[----:B------:R-:W-:Y:S02]  /*9e30*/  FSEL R36, R36, RZ, P3 ;  /* 0x000000ff24247208 */ /* 0x000fe40001800000 */
[C---:B------:R-:W-:Y:S02]  /*9e40*/  ISETP.GT.AND P3, PT, R68.reuse, RZ, PT ;  /* 0x000000ff4400720c */ /* 0x040fe40003f64270 */
[----:B------:R-:W-:Y:S02]  /*9e50*/  ISETP.GT.AND P5, PT, R68, 0x8, PT ;  /* 0x000000084400780c */ /* 0x000fe40003fa4270 */
[----:B-1----:R-:W-:Y:S01]  /*9e60*/  FSEL R69, R3, -INF , P3 ;  /* 0xff80000003457808 */ /* 0x002fe20001800000 */
[----:B------:R-:W1:Y:S01]  /*9e70*/  MUFU.TANH R20, R20 ;  /* 0x0000001400147308 */ /* 0x000e620000002400 */
[----:B--2---:R-:W-:Y:S01]  /*9e80*/  FSEL R12, R12, -INF , P4 ;  /* 0xff8000000c0c7808 */ /* 0x004fe20002000000 */
[----:B------:R-:W-:Y:S01]  /*9e90*/  FMUL.FTZ R40, R2, R52 ;  /* 0x0000003402287220 */ /* 0x000fe20000410000 */
[----:B------:R-:W-:Y:S01]  /*9ea0*/  ISETP.GT.AND P3, PT, R68, 0x9, PT ;  /* 0x000000094400780c */ /* 0x000fe20003f64270 */
[----:B------:R-:W-:Y:S01]  /*9eb0*/  FMUL.FTZ R72, R2, R72 ;  /* 0x0000004802487220 */ /* 0x000fe20000410000 */
[----:B---3--:R-:W-:-:S02]  /*9ec0*/  FSEL R13, R13, -INF , P5 ;  /* 0xff8000000d0d7808 */ /* 0x008fc40002800000 */
[----:B------:R-:W-:Y:S01]  /*9ed0*/  FMNMX.FTZ R52, R69, R12, !PT ;  /* 0x0000000c45347209 */ /* 0x000fe20007810000 */
        /* <DEDUP_REMOVED lines=12> */
[----:B------:R-:W-:-:S01]  /*9fa0*/  FFMA.FTZ R46, R89, R56, -R36 ;  /* 0x00000038592e7223 */ /* 0x000fc20000010824 */
[----:B------:R-:W-:Y:S01]  /*9fb0*/  ISETP.GT.AND P4, PT, R68, 0x18, PT ;  /* 0x000000184400780c */ /* 0x000fe20003f84270 */
[----:B------:R-:W-:Y:S01]  /*9fc0*/  FMUL.FTZ R77, R2, R77 ;  /* 0x0000004d024d7220 */ /* 0x000fe20000410000 */
[----:B-1----:R-:W-:Y:S02]  /*9fd0*/  FSEL R89, R20, -INF , P3 ;  /* 0xff80000014597808 */ /* 0x002fe40001800000 */
[----:B------:R-:W-:Y:S02]  /*9fe0*/  FMNMX.FTZ R52, R15, R52, !PT ;  /* 0x000000340f347209 */ /* 0x000fe40007810000 */
[----:B------:R-:W1:Y:S01]  /*9ff0*/  MUFU.TANH R73, R73 ;  /* 0x0000004900497308 */ /* 0x000e620000002400 */
[----:B------:R-:W-:Y:S01]  /*a000*/  ISETP.GT.AND P3, PT, R68, 0x19, PT ;  /* 0x000000194400780c */ /* 0x000fe20003f64270 */
[C---:B------:R-:W-:Y:S01]  /*a010*/  FMUL.FTZ R80, R2.reuse, R80 ;  /* 0x0000005002507220 */ /* 0x040fe20000410000 */
[----:B--2---:R-:W-:Y:S01]  /*a020*/  FSEL R21, R21, -INF , P4 ;  /* 0xff80000015157808 */ /* 0x004fe20002000000 */
[----:B------:R-:W-:Y:S01]  /*a030*/  FMUL.FTZ R34, R2, R48 ;  /* 0x0000003002227220 */ /* 0x000fe20000410000 */
[----:B------:R-:W-:-:S03]  /*a040*/  FMNMX.FTZ R52, R89, R52, !PT ;  /* 0x0000003459347209 */ /* 0x000fc60007810000 */
[----:B------:R-:W-:Y:S01]  /*a050*/  MUFU.TANH R76, R76 ;  /* 0x0000004c004c7308 */ /* 0x000fe20000002400 */
[----:B------:R-:W-:-:S01]  /*a060*/  FFMA.FTZ R48, R91, R56, -R36 ;  /* 0x000000385b307223 */ /* 0x000fc20000010824 */
        /* <DEDUP_REMOVED lines=11> */
[----:B------:R-:W2:Y:S01]  /*a120*/  MUFU.TANH R80, R80 ;  /* 0x0000005000507308 */ /* 0x000ea20000002400 */
[----:B------:R-:W-:-:S01]  /*a130*/  FFMA.FTZ R95, R95, R56, -R36 ;  /* 0x000000385f5f7223 */ /* 0x000fc20000010824 */
[----:B------:R-:W-:Y:S01]  /*a140*/  ISETP.GT.AND P4, PT, R68, 0x28, PT ;  /* 0x000000284400780c */ /* 0x000fe20003f84270 */
[----:B------:R-:W-:Y:S01]  /*a150*/  FMUL.FTZ R85, R2, R85 ;  /* 0x0000005502557220 */ /* 0x000fe20000410000 */
[----:B-1----:R-:W-:Y:S02]  /*a160*/  FSEL R73, R73, -INF , P3 ;  /* 0xff80000049497808 */ /* 0x002fe40001800000 */
[----:B------:R-:W-:Y:S02]  /*a170*/  FMNMX.FTZ R52, R93, R52, !PT ;  /* 0x000000345d347209 */ /* 0x000fe40007810000 */
[----:B------:R-:W1:Y:S01]  /*a180*/  MUFU.TANH R81, R81 ;  /* 0x0000005100517308 */ /* 0x000e620000002400 */
[----:B------:R-:W-:-:S07]  /*a190*/  ISETP.GT.AND P3, PT, R68, 0x29, PT ;  /* 0x000000294400780c */ /* 0x000fce0003f64270 */
[----:B------:R-:W-:Y:S01]  /*a1a0*/  MUFU.TANH R84, R84 ;  /* 0x0000005400547308 */ /* 0x000fe20000002400 */
[----:B0-----:R-:W-:-:S07]  /*a1b0*/  FSEL R77, R77, -INF , P3 ;  /* 0xff8000004d4d7808 */ /* 0x001fce0001800000 */
[----:B------:R0:W-:Y:S08]  /*a1c0*/  MUFU.EX2 R3, R95 ;  /* 0x0000005f00037308 */ /* 0x0001f00000000800 */
[----:B------:R3:W-:Y:S01]  /*a1d0*/  MUFU.EX2 R14, R54 ;  /* 0x00000036000e7308 */ /* 0x0007e20000000800 */
[----:B0-----:R-:W-:Y:S02]  /*a1e0*/  FSEL R95, R76, -INF , P4 ;  /* 0xff8000004c5f7808 */ /* 0x001fe40002000000 */
[----:B------:R-:W-:-:S02]  /*a1f0*/  ISETP.GT.AND P4, PT, R68, 0x30, PT ;  /* 0x000000304400780c */ /* 0x000fc40003f84270 */
[----:B---3--:R-:W-:-:S03]  /*a200*/  FMNMX.FTZ R54, R73, R52, !PT ;  /* 0x0000003449367209 */ /* 0x008fc60007810000 */
[----:B------:R-:W0:Y:S01]  /*a210*/  MUFU.TANH R85, R85 ;  /* 0x0000005500557308 */ /* 0x000e220000002400 */
[----:B------:R-:W-:Y:S01]  /*a220*/  FMNMX.FTZ R54, R95, R54, !PT ;  /* 0x000000365f367209 */ /* 0x000fe20007810000 */
[----:B------:R-:W-:Y:S01]  /*a230*/  FFMA.FTZ R62, R79, R56, -R36 ;  /* 0x000000384f3e7223 */ /* 0x000fe20000010824 */
[----:B------:R-:W-:Y:S01]  /*a240*/  ISETP.GT.AND P3, PT, R68, 0x31, PT ;  /* 0x000000314400780c */ /* 0x000fe20003f64270 */
[----:B------:R-:W-:Y:S01]  /*a250*/  FMUL.FTZ R60, R2, R60 ;  /* 0x0000003c023c7220 */ /* 0x000fe20000410000 */
[----:B--2---:R-:W-:-:S03]  /*a260*/  FSEL R79, R80, -INF , P4 ;  /* 0xff800000504f7808 */ /* 0x004fc60002000000 */
[----:B------:R-:W2:Y:S01]  /*a270*/  MUFU.TANH R87, R87 ;  /* 0x0000005700577308 */ /* 0x000ea20000002400 */
[----:B------:R-:W-:Y:S01]  /*a280*/  FMNMX.FTZ R58, R77, R54, !PT ;  /* 0x000000364d3a7209 */ /* 0x000fe20007810000 */
[----:B------:R-:W-:Y:S01]  /*a290*/  FMUL.FTZ R61, R2, R61 ;  /* 0x0000003d023d7220 */ /* 0x000fe20000410000 */
[C---:B------:R-:W-:Y:S02]  /*a2a0*/  ISETP.GT.AND P4, PT, R68.reuse, 0x38, PT ;  /* 0x000000384400780c */ /* 0x040fe40003f84270 */
[----:B-1----:R-:W-:Y:S02]  /*a2b0*/  FSEL R81, R81, -INF , P3 ;  /* 0xff80000051517808 */ /* 0x002fe40001800000 */
[----:B------:R-:W-:Y:S01]  /*a2c0*/  FMNMX.FTZ R58, R79, R58, !PT ;  /* 0x0000003a4f3a7209 */ /* 0x000fe20007810000 */
[----:B------:R-:W1:Y:S01]  /*a2d0*/  MUFU.TANH R97, R97 ;  /* 0x0000006100617308 */ /* 0x000e620000002400 */
[----:B------:R-:W-:Y:S01]  /*a2e0*/  ISETP.GT.AND P3, PT, R68, 0x39, PT ;  /* 0x000000394400780c */ /* 0x000fe20003f64270 */
[----:B------:R-:W-:Y:S01]  /*a2f0*/  FMUL.FTZ R64, R2, R64 ;  /* 0x0000004002407220 */ /* 0x000fe20000410000 */
[----:B------:R-:W-:-:S05]  /*a300*/  FMNMX.FTZ R58, R81, R58, !PT ;  /* 0x0000003a513a7209 */ /* 0x000fca0007810000 */
[----:B------:R3:W-:Y:S01]  /*a310*/  MUFU.TANH R30, R42 ;  /* 0x0000002a001e7308 */ /* 0x0007e20000002400 */
[----:B0-----:R-:W-:-:S07]  /*a320*/  FSEL R85, R85, -INF , P3 ;  /* 0xff80000055557808 */ /* 0x001fce0001800000 */
[----:B------:R-:W-:Y:S01]  /*a330*/  MUFU.TANH R60, R60 ;  /* 0x0000003c003c7308 */ /* 0x000fe20000002400 */
[----:B---3--:R-:W-:Y:S01]  /*a340*/  FMUL.FTZ R42, R2, R53 ;  /* 0x00000035022a7220 */ /* 0x008fe20000410000 */
[----:B------:R-:W-:Y:S01]  /*a350*/  FFMA.FTZ R53, R99, R56, -R36 ;  /* 0x0000003863357223 */ /* 0x000fe20000010824 */
[----:B------:R-:W-:Y:S02]  /*a360*/  FSEL R99, R84, -INF , P4 ;  /* 0xff80000054637808 */ /* 0x000fe40002000000 */
[C---:B------:R-:W-:Y:S02]  /*a370*/  ISETP.GT.AND P4, PT, R68.reuse, 0x40, PT ;  /* 0x000000404400780c */ /* 0x040fe40003f84270 */
[----:B------:R-:W-:Y:S01]  /*a380*/  FMNMX.FTZ R58, R99, R58, !PT ;  /* 0x0000003a633a7209 */ /* 0x000fe20007810000 */
[----:B------:R-:W0:Y:S01]  /*a390*/  MUFU.TANH R61, R61 ;  /* 0x0000003d003d7308 */ /* 0x000e220000002400 */
[----:B------:R-:W-:Y:S02]  /*a3a0*/  ISETP.GT.AND P3, PT, R68, 0x41, PT ;  /* 0x000000414400780c */ /* 0x000fe40003f64270 */
[----:B--2---:R-:W-:-:S02]  /*a3b0*/  FSEL R87, R87, -INF , P4 ;  /* 0xff80000057577808 */ /* 0x004fc40002000000 */
[----:B------:R-:W-:-:S03]  /*a3c0*/  FMNMX.FTZ R58, R85, R58, !PT ;  /* 0x0000003a553a7209 */ /* 0x000fc60007810000 */
[----:B------:R-:W-:Y:S01]  /*a3d0*/  MUFU.TANH R64, R64 ;  /* 0x0000004000407308 */ /* 0x000fe20000002400 */
[----:B------:R-:W-:-:S01]  /*a3e0*/  FFMA.FTZ R101, R101, R56, -R36 ;  /* 0x0000003865657223 */ /* 0x000fc20000010824 */
[C---:B------:R-:W-:Y:S02]  /*a3f0*/  ISETP.GT.AND P4, PT, R68.reuse, 0x48, PT ;  /* 0x000000484400780c */ /* 0x040fe40003f84270 */
[----:B-1----:R-:W-:Y:S02]  /*a400*/  FSEL R97, R97, -INF , P3 ;  /* 0xff80000061617808 */ /* 0x002fe40001800000 */
[----:B------:R-:W-:Y:S02]  /*a410*/  FMNMX.FTZ R58, R87, R58, !PT ;  /* 0x0000003a573a7209 */ /* 0x000fe40007810000 */
[----:B------:R-:W1:Y:S01]  /*a420*/  MUFU.TANH R10, R10 ;  /* 0x0000000a000a7308 */ /* 0x000e620000002400 */
[----:B------:R-:W-:Y:S02]  /*a430*/  ISETP.GT.AND P3, PT, R68, 0x49, PT ;  /* 0x000000494400780c */ /* 0x000fe40003f64270 */
[----:B------:R-:W-:Y:S01]  /*a440*/  FMNMX.FTZ R58, R97, R58, !PT ;  /* 0x0000003a613a7209 */ /* 0x000fe20007810000 */
[----:B------:R-:W-:-:S04]  /*a450*/  FFMA.FTZ R103, R103, R56, -R36 ;  /* 0x0000003867677223 */ /* 0x000fc80000010824 */
[----:B------:R-:W2:Y:S01]  /*a460*/  MUFU.TANH R11, R11 ;  /* 0x0000000b000b7308 */ /* 0x000ea20000002400 */
[----:B0-----:R-:W-:-:S07]  /*a470*/  FSEL R61, R61, -INF , P3 ;  /* 0xff8000003d3d7808 */ /* 0x001fce0001800000 */
[----:B------:R0:W-:Y:S01]  /*a480*/  MUFU.EX2 R20, R101 ;  /* 0x0000006500147308 */ /* 0x0001e20000000800 */
[----:B------:R-:W-:Y:S02]  /*a490*/  ISETP.GT.AND P3, PT, R68, 0x51, PT ;  /* 0x000000514400780c */ /* 0x000fe40003f64270 */
[----:B0-----:R-:W-:-:S05]  /*a4a0*/  FSEL R101, R60, -INF , P4 ;  /* 0xff8000003c657808 */ /* 0x001fca0002000000 */
[----:B------:R-:W0:Y:S01]  /*a4b0*/  MUFU.TANH R65, R65 ;  /* 0x0000004100417308 */ /* 0x000e220000002400 */
[----:B------:R-:W-:Y:S02]  /*a4c0*/  ISETP.GT.AND P4, PT, R68, 0x50, PT ;  /* 0x000000504400780c */ /* 0x000fe40003f84270 */
[----:B------:R-:W-:Y:S01]  /*a4d0*/  FMNMX.FTZ R58, R101, R58, !PT ;  /* 0x0000003a653a7209 */ /* 0x000fe20007810000 */
[----:B------:R-:W-:-:S03]  /*a4e0*/  FFMA.FTZ R60, R105, R56, -R36 ;  /* 0x00000038693c7223 */ /* 0x000fc60000010824 */
[----:B------:R-:W-:Y:S01]  /*a4f0*/  FMNMX.FTZ R58, R61, R58, !PT ;  /* 0x0000003a3d3a7209 */ /* 0x000fe20007810000 */
[----:B------:R-:W3:Y:S01]  /*a500*/  MUFU.TANH R8, R8 ;  /* 0x0000000800087308 */ /* 0x000ee20000002400 */
[----:B-1----:R-:W-:-:S07]  /*a510*/  FSEL R105, R10, -INF , P3 ;  /* 0xff8000000a697808 */ /* 0x002fce0001800000 */
[----:B------:R1:W-:Y:S01]  /*a520*/  MUFU.EX2 R54, R103 ;  /* 0x0000006700367308 */ /* 0x0003e20000000800 */
[----:B------:R-:W-:Y:S02]  /*a530*/  ISETP.GT.AND P3, PT, R68, 0x59, PT ;  /* 0x000000594400780c */ /* 0x000fe40003f64270 */
[----:B-1----:R-:W-:-:S05]  /*a540*/  FSEL R103, R64, -INF , P4 ;  /* 0xff80000040677808 */ /* 0x002fca0002000000 */
[----:B------:R-:W1:Y:S01]  /*a550*/  MUFU.TANH R9, R9 ;  /* 0x0000000900097308 */ /* 0x000e620000002400 */
[C---:B------:R-:W-:Y:S02]  /*a560*/  ISETP.GT.AND P4, PT, R68.reuse, 0x58, PT ;  /* 0x000000584400780c */ /* 0x040fe40003f84270 */
[----:B------:R-:W-:Y:S02]  /*a570*/  FMNMX.FTZ R58, R103, R58, !PT ;  /* 0x0000003a673a7209 */ /* 0x000fe40007810000 */
[----:B--2---:R-:W-:Y:S02]  /*a580*/  FSEL R11, R11, -INF , P4 ;  /* 0xff8000000b0b7808 */ /* 0x004fe40002000000 */
[----:B------:R-:W-:Y:S01]  /*a590*/  FMNMX.FTZ R58, R105, R58, !PT ;  /* 0x0000003a693a7209 */ /* 0x000fe20007810000 */
[----:B------:R-:W2:Y:S01]  /*a5a0*/  MUFU.TANH R26, R26 ;  /* 0x0000001a001a7308 */ /* 0x000ea20000002400 */
[----:B------:R-:W-:Y:S01]  /*a5b0*/  ISETP.GT.AND P4, PT, R68, 0x60, PT ;  /* 0x000000604400780c */ /* 0x000fe20003f84270 */
[----:B------:R-:W-:Y:S01]  /*a5c0*/  FMUL.FTZ R38, R2, R49 ;  /* 0x0000003102267220 */ /* 0x000fe20000410000 */
[----:B0-----:R-:W-:-:S02]  /*a5d0*/  FSEL R65, R65, -INF , P3 ;  /* 0xff80000041417808 */ /* 0x001fc40001800000 */
[----:B------:R-:W-:-:S03]  /*a5e0*/  FMNMX.FTZ R58, R11, R58, !PT ;  /* 0x0000003a0b3a7209 */ /* 0x000fc60007810000 */
[----:B------:R0:W-:Y:S01]  /*a5f0*/  MUFU.EX2 R52, R62 ;  /* 0x0000003e00347308 */ /* 0x0001e20000000800 */
[----:B------:R-:W-:Y:S02]  /*a600*/  ISETP.GT.AND P3, PT, R68, 0x61, PT ;  /* 0x000000614400780c */ /* 0x000fe40003f64270 */
[----:B------:R-:W-:-:S05]  /*a610*/  FMNMX.FTZ R58, R65, R58, !PT ;  /* 0x0000003a413a7209 */ /* 0x000fca0007810000 */
[----:B------:R-:W4:Y:S01]  /*a620*/  MUFU.TANH R34, R34 ;  /* 0x0000002200227308 */ /* 0x000f220000002400 */
[----:B0-----:R-:W-:-:S01]  /*a630*/  FFMA.FTZ R62, R107, R56, -R36 ;  /* 0x000000386b3e7223 */ /* 0x001fc20000010824 */
[--C-:B------:R-:W-:Y:S01]  /*a640*/  FFMA.FTZ R107, R109, R56, -R36.reuse ;  /* 0x000000386d6b7223 */ /* 0x100fe20000010824 */
[----:B---3--:R-:W-:Y:S02]  /*a650*/  FSEL R109, R8, -INF , P4 ;  /* 0xff800000086d7808 */ /* 0x008fe40002000000 */
[C---:B------:R-:W-:Y:S02]  /*a660*/  ISETP.GT.AND P4, PT, R68.reuse, 0x68, PT ;  /* 0x000000684400780c */ /* 0x040fe40003f84270 */
[----:B-1----:R-:W-:Y:S01]  /*a670*/  FSEL R9, R9, -INF , P3 ;  /* 0xff80000009097808 */ /* 0x002fe20001800000 */
[----:B------:R-:W0:Y:S01]  /*a680*/  MUFU.TANH R38, R38 ;  /* 0x0000002600267308 */ /* 0x000e220000002400 */
[----:B------:R-:W-:Y:S01]  /*a690*/  FMNMX.FTZ R58, R109, R58, !PT ;  /* 0x0000003a6d3a7209 */ /* 0x000fe20007810000 */
[----:B------:R-:W-:Y:S01]  /*a6a0*/  FFMA.FTZ R8, R59, R56, -R36 ;  /* 0x000000383b087223 */ /* 0x000fe20000010824 */
[----:B------:R-:W-:Y:S01]  /*a6b0*/  ISETP.GT.AND P3, PT, R68, 0x69, PT ;  /* 0x000000694400780c */ /* 0x000fe20003f64270 */
[----:B------:R-:W-:Y:S01]  /*a6c0*/  FMUL.FTZ R24, R2, R24 ;  /* 0x0000001802187220 */ /* 0x000fe20000410000 */
[----:B--2---:R-:W-:-:S02]  /*a6d0*/  FSEL R59, R26, -INF , P4 ;  /* 0xff8000001a3b7808 */ /* 0x004fc40002000000 */
[----:B------:R-:W-:Y:S01]  /*a6e0*/  FMNMX.FTZ R58, R9, R58, !PT ;  /* 0x0000003a093a7209 */ /* 0x000fe20007810000 */
[----:B------:R-:W1:Y:S01]  /*a6f0*/  MUFU.TANH R40, R40 ;  /* 0x0000002800287308 */ /* 0x000e620000002400 */
[----:B------:R-:W-:-:S01]  /*a700*/  FFMA.FTZ R135, R55, R56, -R36 ;  /* 0x0000003837877223 */ /* 0x000fc20000010824 */
[----:B------:R-:W-:Y:S01]  /*a710*/  ISETP.GT.AND P4, PT, R68, 0x70, PT ;  /* 0x000000704400780c */ /* 0x000fe20003f84270 */
[----:B------:R-:W-:Y:S01]  /*a720*/  FMUL.FTZ R25, R2, R25 ;  /* 0x0000001902197220 */ /* 0x000fe20000410000 */
[----:B------:R-:W-:Y:S02]  /*a730*/  FSEL R55, R30, -INF , P3 ;  /* 0xff8000001e377808 */ /* 0x000fe40001800000 */
[----:B------:R-:W-:Y:S02]  /*a740*/  FMNMX.FTZ R58, R59, R58, !PT ;  /* 0x0000003a3b3a7209 */ /* 0x000fe40007810000 */
[----:B------:R-:W2:Y:S01]  /*a750*/  MUFU.TANH R42, R42 ;  /* 0x0000002a002a7308 */ /* 0x000ea20000002400 */
        /* <DEDUP_REMOVED lines=13> */
[----:B-1----:R-:W-:-:S02]  /*a830*/  FSEL R139, R40, -INF , P4 ;  /* 0xff800000288b7808 */ /* 0x002fc40002000000 */
[----:B------:R-:W-:-:S03]  /*a840*/  FMNMX.FTZ R58, R63, R58, !PT ;  /* 0x0000003a3f3a7209 */ /* 0x000fc60007810000 */
[----:B------:R-:W1:Y:S01]  /*a850*/  MUFU.TANH R28, R28 ;  /* 0x0000001c001c7308 */ /* 0x000e620000002400 */
[----:B------:R-:W-:-:S01]  /*a860*/  FFMA.FTZ R141, R111, R56, -R36 ;  /* 0x000000386f8d7223 */ /* 0x000fc20000010824 */
[----:B------:R-:W-:Y:S01]  /*a870*/  ISETP.GT.AND P4, PT, R68, 0x80, PT ;  /* 0x000000804400780c */ /* 0x000fe20003f84270 */
[----:B------:R-:W-:Y:S01]  /*a880*/  FMUL.FTZ R33, R2, R33 ;  /* 0x0000002102217220 */ /* 0x000fe20000410000 */
[----:B--2---:R-:W-:Y:S02]  /*a890*/  FSEL R111, R42, -INF , P3 ;  /* 0xff8000002a6f7808 */ /* 0x004fe40001800000 */
[----:B------:R-:W-:Y:S02]  /*a8a0*/  FMNMX.FTZ R58, R139, R58, !PT ;  /* 0x0000003a8b3a7209 */ /* 0x000fe40007810000 */
        /* <DEDUP_REMOVED lines=10> */
[----:B------:R-:W-:-:S01]  /*a950*/  FFMA.FTZ R24, R67, R56, -R36 ;  /* 0x0000003843187223 */ /* 0x000fc20000010824 */
[----:B------:R-:W-:Y:S02]  /*a960*/  ISETP.GT.AND P3, PT, R68, 0x89, PT ;  /* 0x000000894400780c */ /* 0x000fe40003f64270 */
[----:B-1----:R-:W-:Y:S02]  /*a970*/  FSEL R67, R28, -INF , P4 ;  /* 0xff8000001c437808 */ /* 0x002fe40002000000 */
[----:B------:R-:W-:Y:S02]  /*a980*/  FMNMX.FTZ R58, R25, R58, !PT ;  /* 0x0000003a193a7209 */ /* 0x000fe40007810000 */
[----:B------:R-:W1:Y:S01]  /*a990*/  MUFU.TANH R44, R44 ;  /* 0x0000002c002c7308 */ /* 0x000e620000002400 */
[----:B------:R-:W-:Y:S02]  /*a9a0*/  ISETP.GT.AND P4, PT, R68, 0x90, PT ;  /* 0x000000904400780c */ /* 0x000fe40003f84270 */
[----:B--2---:R-:W-:-:S02]  /*a9b0*/  FSEL R29, R29, -INF , P3 ;  /* 0xff8000001d1d7808 */ /* 0x004fc40001800000 */
[----:B------:R-:W-:-:S03]  /*a9c0*/  FMNMX.FTZ R58, R67, R58, !PT ;  /* 0x0000003a433a7209 */ /* 0x000fc60007810000 */
[----:B------:R-:W2:Y:S01]  /*a9d0*/  MUFU.TANH R37, R37 ;  /* 0x0000002500257308 */ /* 0x000ea20000002400 */
[----:B------:R-:W-:Y:S02]  /*a9e0*/  ISETP.GT.AND P3, PT, R68, 0x91, PT ;  /* 0x000000914400780c */ /* 0x000fe40003f64270 */
[----:B---3--:R-:W-:Y:S02]  /*a9f0*/  FSEL R145, R32, -INF , P4 ;  /* 0xff80000020917808 */ /* 0x008fe40002000000 */
[----:B------:R-:W-:Y:S02]  /*aa00*/  FMNMX.FTZ R58, R29, R58, !PT ;  /* 0x0000003a1d3a7209 */ /* 0x000fe40007810000 */
[----:B------:R-:W-:Y:S02]  /*aa10*/  ISETP.GT.AND P4, PT, R68, 0x98, PT ;  /* 0x000000984400780c */ /* 0x000fe40003f84270 */
[----:B0-----:R-:W-:Y:S02]  /*aa20*/  FSEL R33, R33, -INF , P3 ;  /* 0xff80000021217808 */ /* 0x001fe40001800000 */
[----:B------:R-:W-:Y:S01]  /*aa30*/  FMNMX.FTZ R58, R145, R58, !PT ;  /* 0x0000003a913a7209 */ /* 0x000fe20007810000 */
[----:B------:R-:W-:-:S01]  /*aa40*/  FFMA.FTZ R28, R113, R56, -R36 ;  /* 0x00000038711c7223 */ /* 0x000fc20000010824 */
[----:B------:R-:W-:-:S02]  /*aa50*/  ISETP.GT.AND P3, PT, R68, 0x99, PT ;  /* 0x000000994400780c */ /* 0x000fc40003f64270 */
[----:B-1----:R-:W-:Y:S02]  /*aa60*/  FSEL R113, R44, -INF , P4 ;  /* 0xff8000002c717808 */ /* 0x002fe40002000000 */
[----:B------:R-:W-:Y:S02]  /*aa70*/  FMNMX.FTZ R58, R33, R58, !PT ;  /* 0x0000003a213a7209 */ /* 0x000fe40007810000 */
[----:B--2---:R-:W-:Y:S02]  /*aa80*/  FSEL R37, R37, -INF , P3 ;  /* 0xff80000025257808 */ /* 0x004fe40001800000 */
[----:B------:R-:W-:-:S04]  /*aa90*/  FMNMX.FTZ R58, R113, R58, !PT ;  /* 0x0000003a713a7209 */ /* 0x000fc80007810000 */
[----:B------:R-:W-:-:S05]  /*aaa0*/  FMNMX.FTZ R58, R37, R58, !PT ;  /* 0x0000003a253a7209 */ /* 0x000fca0007810000 */
[----:B------:R-:W0:Y:S02]  /*aab0*/  SHFL.BFLY PT, R147, R58, 0x2, 0x1f ;  /* 0x0c401f003a937f89 */ /* 0x000e2400000e0000 */
[----:B0-----:R-:W-:-:S05]  /*aac0*/  FMNMX.FTZ R147, R58, R147, !PT ;  /* 0x000000933a937209 */ /* 0x001fca0007810000 */
[----:B------:R-:W0:Y:S01]  /*aad0*/  SHFL.BFLY PT, R58, R147, 0x1, 0x1f ;  /* 0x0c201f00933a7f89 */ /* 0x000e2200000e0000 */
        /* <DEDUP_REMOVED lines=14> */
[--C-:B------:R-:W-:Y:S01]  /*abc0*/  FFMA.FTZ R38, R127, R56, -R36.reuse ;  /* 0x000000387f267223 */ /* 0x100fe20000010824 */
[----:B0-----:R-:W-:Y:S01]  /*abd0*/  FMNMX.FTZ R58, R147, R58, !PT ;  /* 0x0000003a933a7209 */ /* 0x001fe20007810000 */
[----:B------:R-:W-:-:S03]  /*abe0*/  FFMA.FTZ R119, R125, R56, -R36 ;  /* 0x000000387d777223 */ /* 0x000fc60000010824 */
[C---:B------:R-:W-:Y:S01]  /*abf0*/  FSETP.NEU.FTZ.AND P3, PT, R58.reuse, -INF , PT ;  /* 0xff8000003a00780b */ /* 0x040fe20003f7d000 */
[----:B-1----:R-:W-:-:S01]  /*ac00*/  FFMA.FTZ R62, R58, R56, -8 ;  /* 0xc10000003a3e7423 */ /* 0x002fc20000010038 */
        /* <DEDUP_REMOVED lines=9> */
[----:B------:R-:W-:-:S03]  /*aca0*/  FFMA.FTZ R69, R12, R56, -R36 ;  /* 0x000000380c457223 */ /* 0x000fc60000010824 */
[----:B------:R-:W0:Y:S01]  /*acb0*/  MUFU.EX2 R49, R49 ;  /* 0x0000003100317308 */ /* 0x000e220000000800 */
[----:B------:R-:W-:-:S07]  /*acc0*/  FFMA.FTZ R12, R13, R56, -R36 ;  /* 0x000000380d0c7223 */ /* 0x000fce0000010824 */
[----:B------:R-:W1:Y:S01]  /*acd0*/  MUFU.EX2 R48, R48 ;  /* 0x0000003000307308 */ /* 0x000e620000000800 */
[----:B------:R-:W-:-:S01]  /*ace0*/  FFMA.FTZ R13, R43, R56, -R36 ;  /* 0x000000382b0d7223 */ /* 0x000fc20000010824 */
[----:B------:R-:W-:-:S06]  /*acf0*/  FFMA.FTZ R68, R73, R56, -R36 ;  /* 0x0000003849447223 */ /* 0x000fcc0000010824 */
[----:B------:R-:W2:Y:S01]  /*ad00*/  MUFU.EX2 R41, R41 ;  /* 0x0000002900297308 */ /* 0x000ea20000000800 */
[----:B------:R-:W-:-:S01]  /*ad10*/  FFMA.FTZ R15, R15, R56, -R36 ;  /* 0x000000380f0f7223 */ /* 0x000fc20000010824 */
[----:B------:R-:W-:-:S06]  /*ad20*/  FFMA.FTZ R73, R77, R56, -R36 ;  /* 0x000000384d497223 */ /* 0x000fcc0000010824 */
[----:B------:R-:W-:Y:S01]  /*ad30*/  MUFU.EX2 R62, R62 ;  /* 0x0000003e003e7308 */ /* 0x000fe20000000800 */
[----:B------:R-:W-:-:S07]  /*ad40*/  FFMA.FTZ R77, R85, R56, -R36 ;  /* 0x00000038554d7223 */ /* 0x000fce0000010824 */
[----:B------:R-:W3:Y:S01]  /*ad50*/  MUFU.EX2 R69, R69 ;  /* 0x0000004500457308 */ /* 0x000ee20000000800 */
[----:B0-----:R-:W-:-:S07]  /*ad60*/  FADD.FTZ R85, R46, R49 ;  /* 0x000000312e557221 */ /* 0x001fce0000010000 */
[----:B------:R-:W0:Y:S01]  /*ad70*/  MUFU.EX2 R50, R50 ;  /* 0x0000003200327308 */ /* 0x000e220000000800 */
[----:B------:R-:W-:-:S07]  /*ad80*/  FFMA.FTZ R64, R89, R56, -R36 ;  /* 0x0000003859407223 */ /* 0x000fce0000010824 */
[----:B------:R-:W4:Y:S01]  /*ad90*/  MUFU.EX2 R12, R12 ;  /* 0x0000000c000c7308 */ /* 0x000f220000000800 */
[----:B-1----:R-:W-:-:S07]  /*ada0*/  FADD.FTZ R82, R48, R85 ;  /* 0x0000005530527221 */ /* 0x002fce0000010000 */
[----:B------:R-:W1:Y:S01]  /*adb0*/  MUFU.EX2 R53, R53 ;  /* 0x0000003500357308 */ /* 0x000e620000000800 */
[----:B------:R-:W-:-:S07]  /*adc0*/  FFMA.FTZ R21, R21, R56, -R36 ;  /* 0x0000003815157223 */ /* 0x000fce0000010824 */
[----:B------:R-:W5:Y:S01]  /*add0*/  MUFU.EX2 R13, R13 ;  /* 0x0000000d000d7308 */ /* 0x000f620000000800 */
[----:B------:R-:W-:-:S01]  /*ade0*/  FFMA.FTZ R74, R87, R56, -R36 ;  /* 0x00000038574a7223 */ /* 0x000fc20000010824 */
[----:B--2---:R-:W-:Y:S01]  /*adf0*/  FADD.FTZ R87, R41, R82 ;  /* 0x0000005229577221 */ /* 0x004fe20000010000 */
[----:B---3--:R-:W-:-:S05]  /*ae00*/  FADD.FTZ R85, R62, R69 ;  /* 0x000000453e557221 */ /* 0x008fca0000010000 */
[----:B------:R-:W2:Y:S01]  /*ae10*/  MUFU.EX2 R15, R15 ;  /* 0x0000000f000f7308 */ /* 0x000ea20000000800 */
[----:B------:R-:W-:-:S01]  /*ae20*/  FFMA.FTZ R66, R75, R56, -R36 ;  /* 0x000000384b427223 */ /* 0x000fc20000010824 */
[----:B0-----:R-:W-:Y:S01]  /*ae30*/  FADD.FTZ R84, R50, R87 ;  /* 0x0000005732547221 */ /* 0x001fe20000010000 */
[----:B----4-:R-:W-:-:S05]  /*ae40*/  FADD.FTZ R86, R12, R85 ;  /* 0x000000550c567221 */ /* 0x010fca0000010000 */
[----:B------:R-:W0:Y:S01]  /*ae50*/  MUFU.EX2 R64, R64 ;  /* 0x0000004000407308 */ /* 0x000e220000000800 */
[----:B------:R-:W-:-:S01]  /*ae60*/  FFMA.FTZ R43, R93, R56, -R36 ;  /* 0x000000385d2b7223 */ /* 0x000fc20000010824 */
[----:B-1----:R-:W-:Y:S01]  /*ae70*/  FADD.FTZ R88, R53, R84 ;  /* 0x0000005435587221 */ /* 0x002fe20000010000 */
[----:B-----5:R-:W-:-:S05]  /*ae80*/  FADD.FTZ R86, R13, R86 ;  /* 0x000000560d567221 */ /* 0x020fca0000010000 */
[----:B------:R-:W1:Y:S01]  /*ae90*/  MUFU.EX2 R21, R21 ;  /* 0x0000001500157308 */ /* 0x000e620000000800 */
[----:B------:R-:W-:-:S01]  /*aea0*/  FFMA.FTZ R82, R9, R56, -R36 ;  /* 0x0000003809527223 */ /* 0x000fc20000010824 */
[-CC-:B------:R-:W-:Y:S01]  /*aeb0*/  FFMA.FTZ R9, R59, R56.reuse, -R36.reuse ;  /* 0x000000383b097223 */ /* 0x180fe20000010824 */
[----:B------:R-:W-:-:S05]  /*aec0*/  FFMA.FTZ R84, R55, R56, -R36 ;  /* 0x0000003837547223 */ /* 0x000fca0000010824 */
[----:B------:R-:W3:Y:S01]  /*aed0*/  MUFU.EX2 R91, R91 ;  /* 0x0000005b005b7308 */ /* 0x000ee20000000800 */
[----:B------:R-:W-:-:S01]  /*aee0*/  FADD.FTZ R59, R3, R88 ;  /* 0x00000058033b7221 */ /* 0x000fc20000010000 */
[----:B--2---:R-:W-:-:S06]  /*aef0*/  FADD.FTZ R55, R15, R86 ;  /* 0x000000560f377221 */ /* 0x004fcc0000010000 */
[----:B------:R-:W2:Y:S01]  /*af00*/  MUFU.EX2 R66, R66 ;  /* 0x0000004200427308 */ /* 0x000ea20000000800 */
[----:B------:R-:W-:-:S01]  /*af10*/  FFMA.FTZ R70, R95, R56, -R36 ;  /* 0x000000385f467223 */ /* 0x000fc20000010824 */
[----:B------:R-:W-:-:S06]  /*af20*/  FADD.FTZ R59, R14, R59 ;  /* 0x0000003b0e3b7221 */ /* 0x000fcc0000010000 */
[----:B------:R-:W4:Y:S01]  /*af30*/  MUFU.EX2 R47, R47 ;  /* 0x0000002f002f7308 */ /* 0x000f220000000800 */
[----:B0-----:R-:W-:-:S07]  /*af40*/  FADD.FTZ R88, R64, R55 ;  /* 0x0000003740587221 */ /* 0x001fce0000010000 */
[----:B------:R-:W0:Y:S01]  /*af50*/  MUFU.EX2 R43, R43 ;  /* 0x0000002b002b7308 */ /* 0x000e220000000800 */
[----:B------:R-:W-:-:S01]  /*af60*/  FADD.FTZ R90, R20, R59 ;  /* 0x0000003b145a7221 */ /* 0x000fc20000010000 */
[----:B-1----:R-:W-:-:S06]  /*af70*/  FADD.FTZ R55, R21, R88 ;  /* 0x0000005815377221 */ /* 0x002fcc0000010000 */
[----:B------:R-:W1:Y:S01]  /*af80*/  MUFU.EX2 R68, R68 ;  /* 0x0000004400447308 */ /* 0x000e620000000800 */
[----:B------:R-:W-:-:S01]  /*af90*/  FFMA.FTZ R71, R79, R56, -R36 ;  /* 0x000000384f477223 */ /* 0x000fc20000010824 */
[----:B---3--:R-:W-:Y:S01]  /*afa0*/  FADD.FTZ R90, R91, R90 ;  /* 0x0000005a5b5a7221 */ /* 0x008fe20000010000 */
[----:B--2---:R-:W-:-:S05]  /*afb0*/  FADD.FTZ R88, R66, R55 ;  /* 0x0000003742587221 */ /* 0x004fca0000010000 */
[----:B------:R-:W2:Y:S01]  /*afc0*/  MUFU.EX2 R70, R70 ;  /* 0x0000004600467308 */ /* 0x000ea20000000800 */
[----:B------:R-:W-:-:S01]  /*afd0*/  FFMA.FTZ R72, R81, R56, -R36 ;  /* 0x0000003851487223 */ /* 0x000fc20000010824 */
[-CC-:B------:R-:W-:Y:S01]  /*afe0*/  FFMA.FTZ R81, R65, R56.reuse, -R36.reuse ;  /* 0x0000003841517223 */ /* 0x180fe20000010824 */
[----:B------:R-:W-:-:S05]  /*aff0*/  FFMA.FTZ R59, R25, R56, -R36 ;  /* 0x00000038193b7223 */ /* 0x000fca0000010824 */
[----:B------:R-:W3:Y:S01]  /*b000*/  MUFU.EX2 R83, R83 ;  /* 0x0000005300537308 */ /* 0x000ee20000000800 */
[----:B----4-:R-:W-:-:S01]  /*b010*/  FADD.FTZ R55, R47, R90 ;  /* 0x0000005a2f377221 */ /* 0x010fc20000010000 */
[----:B0-----:R-:W-:-:S06]  /*b020*/  FADD.FTZ R25, R43, R88 ;  /* 0x000000582b197221 */ /* 0x001fcc0000010000 */
[----:B------:R-:W0:Y:S01]  /*b030*/  MUFU.EX2 R73, R73 ;  /* 0x0000004900497308 */ /* 0x000e220000000800 */
[----:B------:R-:W-:-:S01]  /*b040*/  FFMA.FTZ R76, R99, R56, -R36 ;  /* 0x00000038634c7223 */ /* 0x000fc20000010824 */
[----:B------:R-:W-:Y:S02]  /*b050*/  @!P2 VIADD R65, R0, 0x13240 ;  /* 0x000132400041a836 */ /* 0x000fe40000000000 */
[----:B------:R-:W-:-:S04]  /*b060*/  FFMA.FTZ R86, R63, R56, -R36 ;  /* 0x000000383f567223 */ /* 0x000fc80000010824 */
[----:B------:R-:W4:Y:S01]  /*b070*/  MUFU.EX2 R51, R51 ;  /* 0x0000003300337308 */ /* 0x000f220000000800 */
[----:B-1----:R-:W-:-:S07]  /*b080*/  FADD.FTZ R63, R68, R25 ;  /* 0x00000019443f7221 */ /* 0x002fce0000010000 */
[----:B------:R-:W1:Y:S01]  /*b090*/  MUFU.EX2 R71, R71 ;  /* 0x0000004700477308 */ /* 0x000e620000000800 */
[----:B--2---:R-:W-:-:S07]  /*b0a0*/  FADD.FTZ R88, R70, R63 ;  /* 0x0000003f46587221 */ /* 0x004fce0000010000 */
[----:B------:R-:W2:Y:S08]  /*b0b0*/  MUFU.EX2 R60, R60 ;  /* 0x0000003c003c7308 */ /* 0x000eb00000000800 */
[----:B------:R5:W-:Y:S08]  /*b0c0*/  MUFU.EX2 R0, R81 ;  /* 0x0000005100007308 */ /* 0x000bf00000000800 */
[----:B------:R-:W2:Y:S01]  /*b0d0*/  MUFU.EX2 R72, R72 ;  /* 0x0000004800487308 */ /* 0x000ea20000000800 */
[----:B-----5:R-:W-:-:S04]  /*b0e0*/  FADD.FTZ R81, R52, R55 ;  /* 0x0000003734517221 */ /* 0x020fc80000010000 */
[----:B------:R-:W-:-:S03]  /*b0f0*/  FADD.FTZ R90, R54, R81 ;  /* 0x00000051365a7221 */ /* 0x000fc60000010000 */
[----:B------:R-:W5:Y:S01]  /*b100*/  MUFU.EX2 R76, R76 ;  /* 0x0000004c004c7308 */ /* 0x000f620000000800 */
[----:B---3--:R-:W-:-:S01]  /*b110*/  FADD.FTZ R90, R83, R90 ;  /* 0x0000005a535a7221 */ /* 0x008fc20000010000 */
[----:B0-----:R-:W-:Y:S01]  /*b120*/  FADD.FTZ R88, R73, R88 ;  /* 0x0000005849587221 */ /* 0x001fe20000010000 */
[----:B------:R-:W-:-:S01]  /*b130*/  FFMA.FTZ R75, R97, R56, -R36 ;  /* 0x00000038614b7223 */ /* 0x000fc20000010824 */
[-CC-:B------:R-:W-:Y:S01]  /*b140*/  FFMA.FTZ R79, R61, R56.reuse, -R36.reuse ;  /* 0x000000383d4f7223 */ /* 0x180fe20000010824 */
[----:B------:R-:W-:-:S03]  /*b150*/  FFMA.FTZ R55, R29, R56, -R36 ;  /* 0x000000381d377223 */ /* 0x000fc60000010824 */
[----:B------:R-:W0:Y:S01]  /*b160*/  MUFU.EX2 R107, R107 ;  /* 0x0000006b006b7308 */ /* 0x000e220000000800 */
        /* <DEDUP_REMOVED lines=15> */
[----:B------:R-:W-:Y:S01]  /*b260*/  FFMA.FTZ R36, R37, R56, -R36 ;  /* 0x0000003825247223 */ /* 0x000fe20000010824 */
[----:B----4-:R-:W-:-:S01]  /*b270*/  FADD.FTZ R63, R51, R90 ;  /* 0x0000005a333f7221 */ /* 0x010fc20000010000 */
[----:B-1----:R-:W-:-:S04]  /*b280*/  FADD.FTZ R37, R71, R88 ;  /* 0x0000005847257221 */ /* 0x002fc80000010000 */
[----:B------:R-:W1:Y:S01]  /*b290*/  MUFU.EX2 R135, R135 ;  /* 0x0000008700877308 */ /* 0x000e620000000800 */
[----:B--2---:R-:W-:-:S01]  /*b2a0*/  FADD.FTZ R63, R60, R63 ;  /* 0x0000003f3c3f7221 */ /* 0x004fc20000010000 */
[----:B------:R-:W-:-:S06]  /*b2b0*/  FADD.FTZ R37, R72, R37 ;  /* 0x0000002548257221 */ /* 0x000fcc0000010000 */
[----:B------:R-:W2:Y:S01]  /*b2c0*/  MUFU.EX2 R74, R74 ;  /* 0x0000004a004a7308 */ /* 0x000ea20000000800 */
[----:B------:R-:W-:Y:S01]  /*b2d0*/  F2FP.SATFINITE.E4M3.F32.PACK_AB_MERGE_C R153, R41, R48, RZ ;  /* 0x000000302999723e */ /* 0x000fe200048070ff */
[----:B------:R-:W-:Y:S01]  /*b2e0*/  FADD.FTZ R48, R10, R63 ;  /* 0x0000003f0a307221 */ /* 0x000fe20000010000 */
[----:B------:R-:W-:-:S05]  /*b2f0*/  F2FP.SATFINITE.E4M3.F32.PACK_AB_MERGE_C R155, R14, R3, RZ ;  /* 0x000000030e9b723e */ /* 0x000fca00048070ff */
[----:B------:R-:W4:Y:S01]  /*b300*/  MUFU.EX2 R75, R75 ;  /* 0x0000004b004b7308 */ /* 0x000f220000000800 */
[----:B-----5:R-:W-:-:S01]  /*b310*/  FADD.FTZ R14, R76, R37 ;  /* 0x000000254c0e7221 */ /* 0x020fc20000010000 */
[----:B0-----:R-:W-:Y:S01]  /*b320*/  FADD.FTZ R37, R107, R48 ;  /* 0x000000306b257221 */ /* 0x001fe20000010000 */
[----:B------:R-:W-:-:S05]  /*b330*/  F2FP.SATFINITE.E4M3.F32.PACK_AB_MERGE_C R152, R13, R12, RZ ;  /* 0x0000000c0d98723e */ /* 0x000fca00048070ff */
[----:B------:R-:W0:Y:S01]  /*b340*/  MUFU.EX2 R26, R26 ;  /* 0x0000001a001a7308 */ /* 0x000e220000000800 */
[----:B---3--:R-:W-:-:S07]  /*b350*/  FADD.FTZ R13, R77, R14 ;  /* 0x0000000e4d0d7221 */ /* 0x008fce0000010000 */
[----:B------:R-:W3:Y:S01]  /*b360*/  MUFU.EX2 R78, R78 ;  /* 0x0000004e004e7308 */ /* 0x000ee20000000800 */
[----:B------:R-:W-:-:S01]  /*b370*/  FADD.FTZ R14, R8, R37 ;  /* 0x00000025080e7221 */ /* 0x000fc20000010000 */
[----:B-1----:R-:W-:-:S06]  /*b380*/  F2FP.SATFINITE.E4M3.F32.PACK_AB_MERGE_C R145, R135, R8, RZ ;  /* 0x000000088791723e */ /* 0x002fcc00048070ff */
[----:B------:R-:W1:Y:S01]  /*b390*/  MUFU.EX2 R141, R141 ;  /* 0x0000008d008d7308 */ /* 0x000e620000000800 */
[----:B--2---:R-:W-:-:S07]  /*b3a0*/  FADD.FTZ R8, R74, R13 ;  /* 0x0000000d4a087221 */ /* 0x004fce0000010000 */
[----:B------:R-:W2:Y:S01]  /*b3b0*/  MUFU.EX2 R79, R79 ;  /* 0x0000004f004f7308 */ /* 0x000ea20000000800 */
[----:B------:R-:W-:-:S01]  /*b3c0*/  FADD.FTZ R135, R135, R14 ;  /* 0x0000000e87877221 */ /* 0x000fc20000010000 */
[----:B----4-:R-:W-:-:S06]  /*b3d0*/  FADD.FTZ R13, R75, R8 ;  /* 0x000000084b0d7221 */ /* 0x010fcc0000010000 */
[----:B------:R-:W4:Y:S08]  /*b3e0*/  MUFU.EX2 R24, R24 ;  /* 0x0000001800187308 */ /* 0x000f300000000800 */
[----:B------:R-:W5:Y:S01]  /*b3f0*/  MUFU.EX2 R61, R61 ;  /* 0x0000003d003d7308 */ /* 0x000f620000000800 */
[----:B0-----:R-:W-:-:S01]  /*b400*/  FADD.FTZ R48, R26, R135 ;  /* 0x000000871a307221 */ /* 0x001fc20000010000 */
[----:B---3--:R-:W-:-:S06]  /*b410*/  FADD.FTZ R14, R78, R13 ;  /* 0x0000000d4e0e7221 */ /* 0x008fcc0000010000 */
[----:B------:R-:W0:Y:S01]  /*b420*/  MUFU.EX2 R80, R80 ;  /* 0x0000005000507308 */ /* 0x000e220000000800 */
[----:B-1----:R-:W-:-:S01]  /*b430*/  FADD.FTZ R13, R141, R48 ;  /* 0x000000308d0d7221 */ /* 0x002fc20000010000 */
[----:B--2---:R-:W-:-:S06]  /*b440*/  FADD.FTZ R14, R79, R14 ;  /* 0x0000000e4f0e7221 */ /* 0x004fcc0000010000 */
[----:B------:R-:W1:Y:S01]  /*b450*/  MUFU.EX2 R11, R11 ;  /* 0x0000000b000b7308 */ /* 0x000e620000000800 */
[----:B------:R-:W-:Y:S01]  /*b460*/  F2FP.SATFINITE.E4M3.F32.PACK_AB_MERGE_C R153, R49, R46, R153 ;  /* 0x0000002e3199723e */ /* 0x000fe20004807099 */
[----:B----4-:R-:W-:Y:S01]  /*b470*/  FADD.FTZ R46, R24, R13 ;  /* 0x0000000d182e7221 */ /* 0x010fe20000010000 */
[----:B-----5:R-:W-:-:S01]  /*b480*/  FADD.FTZ R13, R61, R14 ;  /* 0x0000000e3d0d7221 */ /* 0x020fc20000010000 */
[----:B------:R-:W-:-:S04]  /*b490*/  @!P2 PRMT R65, RZ, 0x654, R65 ;  /* 0x00000654ff41a816 */ /* 0x000fc80000000041 */
[----:B------:R-:W2:Y:S01]  /*b4a0*/  MUFU.EX2 R27, R27 ;  /* 0x0000001b001b7308 */ /* 0x000ea20000000800 */
[----:B0-----:R-:W-:-:S01]  /*b4b0*/  FADD.FTZ R14, R80, R13 ;  /* 0x0000000d500e7221 */ /* 0x001fc20000010000 */
[----:B------:R0:W-:Y:S06]  /*b4c0*/  @!P2 SYNCS.ARRIVE.TRANS64.RED.A1T0 RZ, [R65+URZ], RZ ;  /* 0x000000ff41ffa9a7 */ /* 0x0001ec000810043f */
[----:B------:R-:W-:Y:S01]  /*b4d0*/  MUFU.EX2 R30, R30 ;  /* 0x0000001e001e7308 */ /* 0x000fe20000000800 */
[----:B-1----:R-:W-:-:S01]  /*b4e0*/  FADD.FTZ R13, R11, R14 ;  /* 0x0000000e0b0d7221 */ /* 0x002fc20000010000 */
[----:B------:R-:W-:-:S06]  /*b4f0*/  F2FP.SATFINITE.E4M3.F32.PACK_AB_MERGE_C R146, R0, R11, RZ ;  /* 0x0000000b0092723e */ /* 0x000fcc00048070ff */
[----:B------:R-:W-:Y:S01]  /*b500*/  MUFU.EX2 R31, R31 ;  /* 0x0000001f001f7308 */ /* 0x000fe20000000800 */
[----:B------:R-:W-:-:S02]  /*b510*/  FADD.FTZ R0, R0, R13 ;  /* 0x0000000d00007221 */ /* 0x000fc40000010000 */
[----:B------:R-:W1:Y:S05]  /*b520*/  @P0 LDC R13, c[0x0][0x44c] ;  /* 0x00011300ff0d0b82 */ /* 0x000e6a0000000800 */
[----:B0-----:R-:W0:Y:S08]  /*b530*/  MUFU.EX2 R65, R109 ;  /* 0x0000006d00417308 */ /* 0x001e300000000800 */
[----:B------:R-:W-:Y:S08]  /*b540*/  MUFU.EX2 R28, R28 ;  /* 0x0000001c001c7308 */ /* 0x000ff00000000800 */
[----:B------:R-:W3:Y:S08]  /*b550*/  MUFU.EX2 R115, R115 ;  /* 0x0000007300737308 */ /* 0x000ef00000000800 */
[----:B------:R-:W4:Y:S01]  /*b560*/  MUFU.EX2 R82, R82 ;  /* 0x0000005200527308 */ /* 0x000f220000000800 */
[----:B--2---:R-:W-:-:S07]  /*b570*/  F2FP.SATFINITE.E4M3.F32.PACK_AB_MERGE_C R147, R27, R24, RZ ;  /* 0x000000181b93723e */ /* 0x004fce00048070ff */
[----:B------:R-:W2:Y:S01]  /*b580*/  MUFU.EX2 R9, R9 ;  /* 0x0000000900097308 */ /* 0x000ea20000000800 */
[----:B------:R-:W-:Y:S01]  /*b590*/  F2FP.SATFINITE.E4M3.F32.PACK_AB_MERGE_C R145, R107, R10, R145 ;  /* 0x0000000a6b91723e */ /* 0x000fe20004807091 */
[----:B0-----:R-:W-:Y:S01]  /*b5a0*/  FADD.FTZ R11, R65, R0 ;  /* 0x00000000410b7221 */ /* 0x001fe20000010000 */
[----:B------:R-:W-:-:S05]  /*b5b0*/  F2FP.SATFINITE.E4M3.F32.PACK_AB_MERGE_C R10, R31, R30, RZ ;  /* 0x0000001e1f0a723e */ /* 0x000fca00048070ff */
[----:B------:R-:W0:Y:S01]  /*b5c0*/  MUFU.EX2 R84, R84 ;  /* 0x0000005400547308 */ /* 0x000e220000000800 */
[----:B------:R-:W-:Y:S02]  /*b5d0*/  F2FP.SATFINITE.E4M3.F32.PACK_AB_MERGE_C R147, R141, R26, R147 ;  /* 0x0000001a8d93723e */ /* 0x000fe40004807093 */
[----:B---3--:R-:W-:Y:S01]  /*b5e0*/  F2FP.SATFINITE.E4M3.F32.PACK_AB_MERGE_C R141, R115, R28, R10 ;  /* 0x0000001c738d723e */ /* 0x008fe2000480700a */
[----:B----4-:R-:W-:-:S04]  /*b5f0*/  FADD.FTZ R10, R82, R11 ;  /* 0x0000000b520a7221 */ /* 0x010fc80000010000 */
[----:B--2---:R-:W-:Y:S01]  /*b600*/  FADD.FTZ R11, R9, R10 ;  /* 0x0000000a090b7221 */ /* 0x004fe20000010000 */
[----:B0-----:R-:W-:-:S03]  /*b610*/  F2FP.SATFINITE.E4M3.F32.PACK_AB_MERGE_C R140, R84, R9, RZ ;  /* 0x00000009548c723e */ /* 0x001fc600048070ff */
[----:B------:R-:W-:Y:S01]  /*b620*/  FADD.FTZ R84, R84, R11 ;  /* 0x0000000b54547221 */ /* 0x000fe20000010000 */
[----:B-1----:R-:W-:Y:S02]  /*b630*/  @P0 IMAD.HI.U32 R11, R110, R13, RZ ;  /* 0x0000000d6e0b0227 */ /* 0x002fe400078e00ff */
[----:B------:R-:W2:Y:S01]  /*b640*/  LDL R13, [R1+0x30] ;  /* 0x00003000010d7983 */ /* 0x000ea20000100800 */
[----:B------:R-:W-:Y:S01]  /*b650*/  F2FP.SATFINITE.E4M3.F32.PACK_AB_MERGE_C R149, R52, R47, RZ ;  /* 0x0000002f3495723e */ /* 0x000fe200048070ff */
[----:B------:R-:W-:Y:S01]  /*b660*/  FADD.FTZ R27, R27, R46 ;  /* 0x0000002e1b1b7221 */ /* 0x000fe20000010000 */
[----:B------:R-:W-:Y:S02]  /*b670*/  MUFU.EX2 R34, R34 ;  /* 0x0000002200227308 */ /* 0x000fe40000000800 */
[----:B------:R-:W-:Y:S01]  /*b680*/  F2FP.SATFINITE.E4M3.F32.PACK_AB_MERGE_C R149, R91, R20, R149 ;  /* 0x000000145b95723e */ /* 0x000fe20004807095 */
[----:B------:R-:W-:-:S05]  /*b690*/  FADD.FTZ R20, R28, R27 ;  /* 0x0000001b1c147221 */ /* 0x000fca0000010000 */
[----:B------:R-:W-:Y:S01]  /*b6a0*/  MUFU.EX2 R35, R35 ;  /* 0x0000002300237308 */ /* 0x000fe20000000800 */
[----:B------:R-:W-:Y:S01]  /*b6b0*/  F2FP.SATFINITE.E4M3.F32.PACK_AB_MERGE_C R154, R66, R21, RZ ;  /* 0x00000015429a723e */ /* 0x000fe200048070ff */
[----:B------:R-:W-:Y:S02]  /*b6c0*/  FADD.FTZ R21, R115, R20 ;  /* 0x0000001473157221 */ /* 0x000fe40000010000 */
[----:B------:R-:W0:Y:S04]  /*b6d0*/  @P0 LDC R20, c[0x0][0x450] ;  /* 0x00011400ff140b82 */ /* 0x000e280000000800 */
[----:B------:R-:W1:Y:S08]  /*b6e0*/  MUFU.EX2 R32, R32 ;  /* 0x0000002000207308 */ /* 0x000e700000000800 */
[----:B------:R-:W3:Y:S01]  /*b6f0*/  MUFU.EX2 R25, R137 ;  /* 0x0000008900197308 */ /* 0x000ee20000000800 */
[----:B------:R-:W-:-:S07]  /*b700*/  FADD.FTZ R30, R30, R21 ;  /* 0x000000151e1e7221 */ /* 0x000fce0000010000 */
[----:B------:R-:W4:Y:S08]  /*b710*/  MUFU.EX2 R117, R117 ;  /* 0x0000007500757308 */ /* 0x000f300000000800 */
[----:B------:R-:W5:Y:S01]  /*b720*/  MUFU.EX2 R86, R86 ;  /* 0x0000005600567308 */ /* 0x000f620000000800 */
[----:B------:R-:W-:-:S07]  /*b730*/  FADD.FTZ R31, R31, R30 ;  /* 0x0000001e1f1f7221 */ /* 0x000fce0000010000 */
[----:B------:R-:W0:Y:S01]  /*b740*/  MUFU.EX2 R3, R139 ;  /* 0x0000008b00037308 */ /* 0x000e220000000800 */
[----:B-1----:R-:W-:-:S01]  /*b750*/  FADD.FTZ R14, R32, R31 ;  /* 0x0000001f200e7221 */ /* 0x002fc20000010000 */
[----:B---3--:R-:W-:-:S06]  /*b760*/  FADD.FTZ R9, R25, R84 ;  /* 0x0000005419097221 */ /* 0x008fcc0000010000 */
[----:B------:R-:W1:Y:S08]  /*b770*/  MUFU.EX2 R12, R111 ;  /* 0x0000006f000c7308 */ /* 0x000e700000000800 */
[----:B------:R3:W1:Y:S02]  /*b780*/  MUFU.EX2 R8, R143 ;  /* 0x0000008f00087308 */ /* 0x0006640000000800 */
[----:B---3--:R-:W-:-:S06]  /*b790*/  F2FP.SATFINITE.E4M3.F32.PACK_AB_MERGE_C R143, R35, R34, RZ ;  /* 0x00000022238f723e */ /* 0x008fcc00048070ff */
[----:B------:R-:W3:Y:S01]  /*b7a0*/  MUFU.EX2 R59, R59 ;  /* 0x0000003b003b7308 */ /* 0x000ee20000000800 */
[C---:B----4-:R-:W-:Y:S01]  /*b7b0*/  F2FP.SATFINITE.E4M3.F32.PACK_AB_MERGE_C R143, R117.reuse, R32, R143 ;  /* 0x00000020758f723e */ /* 0x050fe2000480708f */
[----:B------:R-:W-:Y:S01]  /*b7c0*/  FADD.FTZ R117, R117, R14 ;  /* 0x0000000e75757221 */ /* 0x000fe20000010000 */
[----:B-----5:R-:W-:-:S05]  /*b7d0*/  FADD.FTZ R14, R86, R9 ;  /* 0x00000009560e7221 */ /* 0x020fca0000010000 */
[----:B------:R-:W4:Y:S01]  /*b7e0*/  MUFU.EX2 R67, R67 ;  /* 0x0000004300437308 */ /* 0x000f220000000800 */
[----:B0-----:R-:W-:-:S01]  /*b7f0*/  FADD.FTZ R9, R3, R14 ;  /* 0x0000000e03097221 */ /* 0x001fc20000010000 */
[----:B-1----:R-:W-:-:S03]  /*b800*/  F2FP.SATFINITE.E4M3.F32.PACK_AB_MERGE_C R142, R12, R3, RZ ;  /* 0x000000030c8e723e */ /* 0x002fc600048070ff */
[----:B------:R-:W-:-:S03]  /*b810*/  FADD.FTZ R9, R12, R9 ;  /* 0x000000090c097221 */ /* 0x000fc60000010000 */
[----:B------:R-:W0:Y:S01]  /*b820*/  MUFU.EX2 R0, R55 ;  /* 0x0000003700007308 */ /* 0x000e220000000800 */
[----:B------:R-:W-:-:S01]  /*b830*/  FADD.FTZ R12, R8, R9 ;  /* 0x00000009080c7221 */ /* 0x000fc20000010000 */
[----:B------:R-:W-:-:S06]  /*b840*/  IMAD.MOV.U32 R9, RZ, RZ, R110 ;  /* 0x000000ffff097224 */ /* 0x000fcc00078e006e */
[----:B------:R-:W-:Y:S01]  /*b850*/  MUFU.EX2 R40, R40 ;  /* 0x0000002800287308 */ /* 0x000fe20000000800 */
[----:B------:R-:W-:-:S07]  /*b860*/  @P0 SHF.R.U32.HI R9, RZ, R20, R11 ;  /* 0x00000014ff090219 */ /* 0x000fce000001160b */
[----:B------:R-:W1:Y:S08]  /*b870*/  MUFU.EX2 R39, R39 ;  /* 0x0000002700277308 */ /* 0x000e700000000800 */
[----:B------:R-:W5:Y:S01]  /*b880*/  MUFU.EX2 R38, R38 ;  /* 0x0000002600267308 */ /* 0x000f620000000800 */
[----:B------:R-:W-:-:S01]  /*b890*/  FADD.FTZ R34, R34, R117 ;  /* 0x0000007522227221 */ /* 0x000fc20000010000 */
[----:B---3--:R-:W-:-:S06]  /*b8a0*/  FADD.FTZ R12, R59, R12 ;  /* 0x0000000c3b0c7221 */ /* 0x008fcc0000010000 */
[----:B------:R-:W3:Y:S01]  /*b8b0*/  MUFU.EX2 R119, R119 ;  /* 0x0000007700777308 */ /* 0x000ee20000000800 */
[----:B------:R-:W-:Y:S01]  /*b8c0*/  IADD3 R11, R9, R106, -R108 ;  /* 0x0000006a090b7210 */ /* 0x000fe20007ffe86c */
[----:B------:R-:W-:Y:S01]  /*b8d0*/  FADD.FTZ R35, R35, R34 ;  /* 0x0000002223237221 */ /* 0x000fe20000010000 */
[----:B----4-:R-:W-:-:S01]  /*b8e0*/  FADD.FTZ R3, R67, R12 ;  /* 0x0000000c43037221 */ /* 0x010fc20000010000 */
[----:B0-----:R-:W-:Y:S02]  /*b8f0*/  F2FP.SATFINITE.E4M3.F32.PACK_AB_MERGE_C R67, R0, R67, RZ ;  /* 0x000000430043723e */ /* 0x001fe400048070ff */
[----:B------:R-:W-:Y:S01]  /*b900*/  IMAD.HI R11, R11, 0x66666667, RZ ;  /* 0x666666670b0b7827 */ /* 0x000fe200078e02ff */
[----:B-1----:R-:W-:Y:S01]  /*b910*/  F2FP.SATFINITE.E4M3.F32.PACK_AB_MERGE_C R137, R39, R40, RZ ;  /* 0x000000282789723e */ /* 0x002fe200048070ff */
[----:B------:R-:W-:Y:S02]  /*b920*/  MUFU.EX2 R44, R44 ;  /* 0x0000002c002c7308 */ /* 0x000fe40000000800 */
[----:B-----5:R-:W-:-:S01]  /*b930*/  FADD.FTZ R14, R38, R35 ;  /* 0x00000023260e7221 */ /* 0x020fc20000010000 */
[----:B------:R-:W-:-:S02]  /*b940*/  F2FP.SATFINITE.E4M3.F32.PACK_AB_MERGE_C R136, R59, R8, R67 ;  /* 0x000000083b88723e */ /* 0x000fc40004807043 */
[----:B------:R-:W-:-:S03]  /*b950*/  SHF.R.U32.HI R8, RZ, 0x1f, R11 ;  /* 0x0000001fff087819 */ /* 0x000fc6000001160b */
[----:B------:R-:W0:Y:S01]  /*b960*/  MUFU.EX2 R45, R45 ;  /* 0x0000002d002d7308 */ /* 0x000e220000000800 */
[C---:B---3--:R-:W-:Y:S01]  /*b970*/  F2FP.SATFINITE.E4M3.F32.PACK_AB_MERGE_C R137, R119.reuse, R38, R137 ;  /* 0x000000267789723e */ /* 0x048fe20004807089 */
[----:B------:R-:W-:-:S06]  /*b980*/  FADD.FTZ R119, R119, R14 ;  /* 0x0000000e77777221 */ /* 0x000fcc0000010000 */
[----:B------:R-:W1:Y:S01]  /*b990*/  MUFU.EX2 R42, R42 ;  /* 0x0000002a002a7308 */ /* 0x000e620000000800 */
[----:B------:R-:W-:-:S07]  /*b9a0*/  LEA.HI.SX32 R8, R11, R8, 0x1a ;  /* 0x000000080b087211 */ /* 0x000fce00078fd2ff */
[----:B------:R-:W3:Y:S01]  /*b9b0*/  MUFU.EX2 R29, R29 ;  /* 0x0000001d001d7308 */ /* 0x000ee20000000800 */
[----:B------:R-:W-:-:S07]  /*b9c0*/  FADD.FTZ R40, R40, R119 ;  /* 0x0000007728287221 */ /* 0x000fce0000010000 */
[----:B------:R-:W4:Y:S01]  /*b9d0*/  MUFU.EX2 R121, R121 ;  /* 0x0000007900797308 */ /* 0x000f220000000800 */
[----:B------:R-:W-:-:S07]  /*b9e0*/  VIADD R14, R104, 0xfffffffe ;  /* 0xfffffffe680e7836 */ /* 0x000fce0000000000 */
[----:B------:R-:W5:Y:S01]  /*b9f0*/  MUFU.EX2 R10, R33 ;  /* 0x00000021000a7308 */ /* 0x000f620000000800 */
[----:B------:R-:W-:-:S01]  /*ba00*/  FADD.FTZ R39, R39, R40 ;  /* 0x0000002827277221 */ /* 0x000fc20000010000 */
[----:B------:R-:W-:-:S06]  /*ba10*/  FADD.FTZ R0, R0, R3 ;  /* 0x0000000300007221 */ /* 0x000fcc0000010000 */
[----:B------:R-:W-:Y:S08]  /*ba20*/  MUFU.EX2 R113, R113 ;  /* 0x0000007100717308 */ /* 0x000ff00000000800 */
[----:B------:R-:W5:Y:S01]  /*ba30*/  MUFU.EX2 R36, R36 ;  /* 0x0000002400247308 */ /* 0x000f620000000800 */
[----:B0-----:R-:W-:Y:S01]  /*ba40*/  F2FP.SATFINITE.E4M3.F32.PACK_AB_MERGE_C R9, R45, R44, RZ ;  /* 0x0000002c2d09723e */ /* 0x001fe200048070ff */
[----:B-1----:R-:W-:Y:S01]  /*ba50*/  FADD.FTZ R12, R42, R39 ;  /* 0x000000272a0c7221 */ /* 0x002fe20000010000 */
[----:B---3--:R-:W-:-:S02]  /*ba60*/  FADD.FTZ R3, R29, R0 ;  /* 0x000000001d037221 */ /* 0x008fc40000010000 */
[C---:B----4-:R-:W-:Y:S01]  /*ba70*/  F2FP.SATFINITE.E4M3.F32.PACK_AB_MERGE_C R139, R121.reuse, R42, R9 ;  /* 0x0000002a798b723e */ /* 0x050fe20004807009 */
[----:B------:R-:W-:-:S01]  /*ba80*/  FADD.FTZ R121, R121, R12 ;  /* 0x0000000c79797221 */ /* 0x000fc20000010000 */
[----:B-----5:R-:W-:Y:S01]  /*ba90*/  FADD.FTZ R0, R10, R3 ;  /* 0x000000030a007221 */ /* 0x020fe20000010000 */
[----:B------:R-:W-:Y:S02]  /*baa0*/  F2FP.SATFINITE.E4M3.F32.PACK_AB_MERGE_C R151, R60, R51, RZ ;  /* 0x000000333c97723e */ /* 0x000fe400048070ff */
[----:B------:R-:W-:Y:S01]  /*bab0*/  F2FP.SATFINITE.E4M3.F32.PACK_AB_MERGE_C R148, R73, R70, RZ ;  /* 0x000000464994723e */ /* 0x000fe200048070ff */
[----:B------:R-:W-:-:S01]  /*bac0*/  FADD.FTZ R44, R44, R121 ;  /* 0x000000792c2c7221 */ /* 0x000fc20000010000 */
[----:B------:R-:W-:Y:S01]  /*bad0*/  F2FP.SATFINITE.E4M3.F32.PACK_AB_MERGE_C R76, R77, R76, RZ ;  /* 0x0000004c4d4c723e */ /* 0x000fe200048070ff */
[----:B------:R-:W-:Y:S01]  /*bae0*/  BSSY B0, `(.L_x_13070) ;  /* 0x00003de000007945 */ /* 0x000fe20003800000 */
[----:B------:R-:W-:Y:S02]  /*baf0*/  F2FP.SATFINITE.E4M3.F32.PACK_AB_MERGE_C R78, R79, R78, RZ ;  /* 0x0000004e4f4e723e */ /* 0x000fe400048070ff */
[----:B------:R-:W-:Y:S01]  /*bb00*/  F2FP.SATFINITE.E4M3.F32.PACK_AB_MERGE_C R3, R36, R113, RZ ;  /* 0x000000712403723e */ /* 0x000fe200048070ff */
[----:B------:R-:W-:-:S01]  /*bb10*/  FADD.FTZ R113, R113, R0 ;  /* 0x0000000071717221 */ /* 0x000fc20000010000 */
[----:B------:R-:W-:Y:S01]  /*bb20*/  F2FP.SATFINITE.E4M3.F32.PACK_AB_MERGE_C R155, R53, R50, R155 ;  /* 0x00000032359b723e */ /* 0x000fe2000480709b */
[----:B------:R-:W-:-:S01]  /*bb30*/  FADD.FTZ R0, R45, R44 ;  /* 0x0000002c2d007221 */ /* 0x000fc20000010000 */
[----:B------:R-:W-:Y:S01]  /*bb40*/  F2FP.SATFINITE.E4M3.F32.PACK_AB_MERGE_C R151, R83, R54, R151 ;  /* 0x000000365397723e */ /* 0x000fe20004807097 */
[----:B------:R-:W-:-:S01]  /*bb50*/  FADD.FTZ R20, R36, R113 ;  /* 0x0000007124147221 */ /* 0x000fc20000010000 */
        /* <DEDUP_REMOVED lines=25> */
[----:B--2---:R-:W-:-:S04]  /*bcf0*/  VIMNMX R21, R13, R8, !PT ;  /* 0x000000080d157248 */ /* 0x004fc80007fe0100 */
[----:B------:R-:W-:-:S13]  /*bd00*/  ISETP.GE.AND P2, PT, R14, R21, PT ;  /* 0x000000150e00720c */ /* 0x000fda0003f46270 */
[----:B------:R-:W-:Y:S05]  /*bd10*/  @!P2 BRA `(.L_x_13071) ;  /* 0x0000003800e8a947 */ /* 0x000fea0003800000 */
        /* <DEDUP_REMOVED lines=21> */
.L_x_13083:
[----:B------:R-:W-:-:S04]  /*be70*/  ISETP.NE.AND P2, PT, R8, 0x1, PT ;  /* 0x000000010800780c */ /* 0x000fc80003f45270 */
[----:B------:R-:W-:-:S04]  /*be80*/  SEL R156, RZ, 0x1, P2 ;  /* 0x00000001ff9c7807 */ /* 0x000fc80001000000 */
[----:B------:R-:W-:Y:S01]  /*be90*/  LOP3.LUT R156, R9, R156, RZ, 0x3c, !PT ;  /* 0x0000009c099c7212 */ /* 0x000fe200078e3cff */
[----:B0-----:R-:W-:Y:S06]  /*bea0*/  @!P1 BRA `(.L_x_13072) ;  /* 0x0000000000049947 */ /* 0x001fec0003800000 */
[----:B------:R-:W-:Y:S01]  /*beb0*/  BPT.TRAP 0x1 ;  /* 0x000000040000795c */ /* 0x000fe20000300000 */
.L_x_13072:
        /* <DEDUP_REMOVED lines=8> */
.L_x_13073:
        /* <DEDUP_REMOVED lines=8> */
.L_x_13075:
[----:B------:R-:W-:Y:S05]  /*bfc0*/  BSYNC B2 ;  /* 0x0000000000027941 */ /* 0x000fea0003800000 */
.L_x_13074:
[----:B01----:R-:W-:Y:S01]  /*bfd0*/  IMAD.MOV.U32 R10, RZ, RZ, R15 ;  /* 0x000000ffff0a7224 */ /* 0x003fe200078e000f */
[----:B------:R-:W-:Y:S01]  /*bfe0*/  R2UR UR4, R4 ;  /* 0x00000000040472ca */ /* 0x000fe200000e0000 */
[----:B------:R-:W-:Y:S01]  /*bff0*/  IMAD.MOV.U32 R11, RZ, RZ, -0x7fffffe0 ;  /* 0x80000020ff0b7424 */ /* 0x000fe200078e00ff */
[----:B------:R-:W-:Y:S01]  /*c000*/  R2UR UR5, R5 ;  /* 0x00000000050572ca */ /* 0x000fe200000e0000 */
[----:B------:R-:W-:Y:S01]  /*c010*/  WARPGROUP.ARRIVE ;  /* 0x00000000000079c5 */ /* 0x000fe20000000000 */
[----:B------:R-:W-:Y:S01]  /*c020*/  R2UR UR6, R10 ;  /* 0x000000000a0672ca */ /* 0x000fe200000e0000 */
[----:B------:R-:W-:Y:S01]  /*c030*/  IMAD.MOV.U32 R10, RZ, RZ, R57 ;  /* 0x000000ffff0a7224 */ /* 0x000fe200078e0039 */
[----:B------:R-:W-:Y:S01]  /*c040*/  R2UR UR7, R11 ;  /* 0x000000000b0772ca */ /* 0x000fe200000e0000 */
[----:B------:R-:W-:Y:S01]  /*c050*/  VIADD R56, R15, 0x180 ;  /* 0x000001800f387836 */ /* 0x000fe20000000000 */
[----:B------:R-:W-:Y:S01]  /*c060*/  R2UR UR11, R11 ;  /* 0x000000000b0b72ca */ /* 0x000fe200000e0000 */
[----:B------:R-:W-:Y:S01]  /*c070*/  IMAD.MOV.U32 R57, RZ, RZ, -0x7fffffe0 ;  /* 0x80000020ff397424 */ /* 0x000fe200078e00ff */
[----:B------:R-:W-:Y:S01]  /*c080*/  R2UR UR10, R10 ;  /* 0x000000000a0a72ca */ /* 0x000fe200000e0000 */
[----:B------:R-:W-:Y:S01]  /*c090*/  IMAD.MOV.U32 R10, RZ, RZ, R58 ;  /* 0x000000ffff0a7224 */ /* 0x000fe200078e003a */
[----:B------:R-:W-:Y:S01]  /*c0a0*/  R2UR UR8, R4 ;  /* 0x00000000040872ca */ /* 0x000fe200000e0000 */
[----:B------:R-:W-:Y:S01]  /*c0b0*/  VIADD R58, R15, 0x102 ;  /* 0x000001020f3a7836 */ /* 0x000fe20000000000 */
[----:B------:R-:W-:Y:S01]  /*c0c0*/  R2UR UR9, R5 ;  /* 0x00000000050972ca */ /* 0x000fe200000e0000 */
[----:B------:R-:W-:Y:S01]  /*c0d0*/  IMAD.MOV.U32 R59, RZ, RZ, -0x7fffffe0 ;  /* 0x80000020ff3b7424 */ /* 0x000fe200078e00ff */
[----:B------:R-:W-:Y:S01]  /*c0e0*/  R2UR UR14, R10 ;  /* 0x000000000a0e72ca */ /* 0x000fe200000e0000 */
[----:B------:R-:W-:Y:S01]  /*c0f0*/  VIADD R10, R15, 0x200 ;  /* 0x000002000f0a7836 */ /* 0x000fe20000000000 */
[----:B------:R-:W-:Y:S01]  /*c100*/  R2UR UR15, R11 ;  /* 0x000000000b0f72ca */ /* 0x000fe200000e0000 */
[----:B------:R-:W-:Y:S01]  /*c110*/  QGMMA.64x32x32.F32.E4M3.E4M3 R120, gdesc[UR4], RZ, !UPT, gsb0 ;  /* 0x00600000047879f3 */ /* 0x000fe2000c0008ff */
        /* <DEDUP_REMOVED lines=10> */
[----:B------:R-:W-:Y:S02]  /*c1c0*/  R2UR UR26, R56 ;  /* 0x00000000381a72ca */ /* 0x000fe400000e0000 */
[----:B------:R-:W-:Y:S01]  /*c1d0*/  R2UR UR27, R57 ;  /* 0x00000000391b72ca */ /* 0x000fe200000e0000 */
[----:B------:R-:W-:Y:S01]  /*c1e0*/  IMAD.MOV.U32 R57, RZ, RZ, -0x7fffffe0 ;  /* 0x80000020ff397424 */ /* 0x000fe200078e00ff */
[----:B------:R-:W-:Y:S02]  /*c1f0*/  R2UR UR20, R4 ;  /* 0x00000000041472ca */ /* 0x000fe400000e0000 */
[----:B------:R-:W-:Y:S02]  /*c200*/  R2UR UR21, R5 ;  /* 0x00000000051572ca */ /* 0x000fe400000e0000 */
[----:B------:R-:W-:Y:S02]  /*c210*/  IADD3 R56, R15, 0x202, RZ ;  /* 0x000002020f387810 */ /* 0x000fe40007ffe0ff */
        /* <DEDUP_REMOVED lines=9> */
[C---:B------:R-:W-:Y:S02]  /*c2b0*/  R2UR UR5, R7.reuse ;  /* 0x00000000070572ca */ /* 0x040fe400000e0000 */
        /* <DEDUP_REMOVED lines=40> */
.L_x_13077:
[----:B------:R-:W-:Y:S01]  /*c540*/  SHF.L.U32 R9, R9, 0x1f, RZ ;  /* 0x0000001f09097819 */ /* 0x000fe200000006ff */
[----:B------:R-:W-:-:S04]  /*c550*/  IMAD R15, R8, 0x8, R16 ;  /* 0x00000008080f7824 */ /* 0x000fc800078e0210 */
[----:B------:R0:W1:Y:S01]  /*c560*/  SYNCS.PHASECHK.TRANS64.TRYWAIT P2, [R15+URZ+0x13250], R9 ;  /* 0x013250090f0075a7 */ /* 0x000062000804017f */
[----:B------:R-:W-:Y:S05]  /*c570*/  @!P1 BRA `(.L_x_13078) ;  /* 0x0000000000049947 */ /* 0x000fea0003800000 */
[----:B------:R-:W-:Y:S01]  /*c580*/  BPT.TRAP 0x1 ;  /* 0x000000040000795c */ /* 0x000fe20000300000 */
.L_x_13078:
[----:B------:R-:W-:Y:S04]  /*c590*/  BSSY B2, `(.L_x_13079) ;  /* 0x0000004000027945 */ /* 0x000fe80003800000 */
[----:B-1----:R-:W-:Y:S05]  /*c5a0*/  @P2 BRA `(.L_x_13080) ;  /* 0x0000000000082947 */ /* 0x002fea0003800000 */
[----:B------:R-:W1:Y:S02]  /*c5b0*/  SYNCS.PHASECHK.TRANS64.TRYWAIT P2, [R15+URZ+0x13250], R9 ;  /* 0x013250090f0075a7 */ /* 0x000e64000804017f */
[----:B-1----:R-:W-:Y:S05]  /*c5c0*/  @!P2 BRA `(.L_x_13081) ;  /* 0x0000010800cca947 */ /* 0x002fea0003800000 */
.L_x_13080:
[----:B------:R-:W-:Y:S05]  /*c5d0*/  BSYNC B2 ;  /* 0x0000000000027941 */ /* 0x000fea0003800000 */
.L_x_13079:
        /* <DEDUP_REMOVED lines=14> */
[----:B------:R-:W-:Y:S02]  /*c6c0*/  WARPGROUP.DEPBAR.LE gsb0, 0x0 ;  /* 0x00008000000079c5 */ /* 0x000fe40000010000 */
[----:B------:R-:W-:Y:S01]  /*c6d0*/  WARPGROUP.ARRIVE ;  /* 0x00000000000079c5 */ /* 0x000fe20000000000 */
[----:B------:R-:W2:Y:S04]  /*c6e0*/  LDL R152, [R1+0x44] ;  /* 0x0000440001987983 */ /* 0x000ea80000100800 */
[----:B------:R-:W3:Y:S05]  /*c6f0*/  LDL R153, [R1+0x2c] ;  /* 0x00002c0001997983 */ /* 0x000eea0000100800 */
[----:B------:R-:W-:Y:S01]  /*c700*/  QGMMA.64x64x32.F32.E4M3.E4M3 R24, R148, gdesc[UR4], R24, gsb0 ;  /* 0x00e0000494187df3 */ /* 0x000fe20008000818 */
[----:B------:R-:W4:Y:S04]  /*c710*/  LDL R154, [R1+0x24] ;  /* 0x00002400019a7983 */ /* 0x000f280000100800 */
[----:B------:R-:W4:Y:S01]  /*c720*/  LDL R155, [R1+0x20] ;  /* 0x00002000019b7983 */ /* 0x000f220000100800 */
[----:B------:R-:W-:-:S03]  /*c730*/  WARPGROUP.DEPBAR.LE gsb0, 0x0 ;  /* 0x00008000000079c5 */ /* 0x000fc60000010000 */
[----:B------:R-:W2:Y:S01]  /*c740*/  LDL R151, [R1+0x28] ;  /* 0x0000280001977983 */ /* 0x000ea20000100800 */
[----:B------:R-:W-:Y:S01]  /*c750*/  VIADD R10, R8, 0x100 ;  /* 0x00000100080a7836 */ /* 0x000fe20000000000 */
[----:B------:R-:W-:Y:S01]  /*c760*/  WARPGROUP.ARRIVE ;  /* 0x00000000000079c5 */ /* 0x000fe20000000000 */
[----:B------:R-:W-:Y:S02]  /*c770*/  IMAD.MOV.U32 R11, RZ, RZ, -0x3ffffff0 ;  /* 0xc0000010ff0b7424 */ /* 0x000fe400078e00ff */
[C---:B------:R-:W-:Y:S01]  /*c780*/  FMUL.FTZ R9, R2.reuse, R120 ;  /* 0x0000007802097220 */ /* 0x040fe20000410000 */
[----:B------:R-:W-:Y:S01]  /*c790*/  FMUL.FTZ R120, R2, R123 ;  /* 0x0000007b02787220 */ /* 0x000fe20000410000 */
[----:B------:R-:W-:Y:S01]  /*c7a0*/  R2UR UR6, R10 ;  /* 0x000000000a0672ca */ /* 0x000fe200000e0000 */
[----:B------:R-:W-:Y:S01]  /*c7b0*/  VIADD R10, R8, 0x180 ;  /* 0x00000180080a7836 */ /* 0x000fe20000000000 */
[----:B------:R-:W-:Y:S01]  /*c7c0*/  R2UR UR7, R11 ;  /* 0x000000000b0772ca */ /* 0x000fe200000e0000 */
        /* <DEDUP_REMOVED lines=37> */
[----:B------:R-:W5:Y:S01]  /*ca20*/  MUFU.TANH R11, R11 ;  /* 0x0000000b000b7308 */ /* 0x000f620000002400 */
[C---:B------:R-:W-:Y:S01]  /*ca30*/  FMUL.FTZ R72, R2.reuse, R72 ;  /* 0x0000004802487220 */ /* 0x040fe20000410000 */
[C---:B------:R-:W-:Y:S01]  /*ca40*/  FMUL.FTZ R104, R2.reuse, R104 ;  /* 0x0000006802687220 */ /* 0x040fe20000410000 */
[----:B------:R-:W0:Y:S01]  /*ca50*/  @P0 LDC R88, c[0x0][0x450] ;  /* 0x00011400ff580b82 */ /* 0x000e220000000800 */
        /* <DEDUP_REMOVED lines=39> */
[----:B------:R-:W5:Y:S01]  /*ccd0*/  MUFU.TANH R131, R131 ;  /* 0x0000008300837308 */ /* 0x000f620000002400 */
[----:B------:R-:W-:Y:S02]  /*cce0*/  WARPGROUP.DEPBAR.LE gsb0, 0x0 ;  /* 0x00008000000079c5 */ /* 0x000fe40000010000 */
[----:B------:R-:W-:-:S05]  /*ccf0*/  WARPGROUP.ARRIVE ;  /* 0x00000000000079c5 */ /* 0x000fca0000000000 */
[----:B------:R-:W5:Y:S01]  /*cd00*/  MUFU.TANH R104, R104 ;  /* 0x0000006800687308 */ /* 0x000f620000002400 */
[----:B------:R-:W-:Y:S07]  /*cd10*/  QGMMA.64x64x32.F32.E4M3.E4M3 R24, R140, gdesc[UR4], R24, gsb0 ;  /* 0x00e000048c187df3 */ /* 0x000fee0008000818 */
        /* <DEDUP_REMOVED lines=13> */
[C---:B------:R-:W-:Y:S01]  /*cdf0*/  FMUL.FTZ R95, R2.reuse, R96 ;  /* 0x00000060025f7220 */ /* 0x040fe20000410000 */
[C---:B------:R-:W-:Y:S01]  /*ce00*/  FMUL.FTZ R96, R2.reuse, R99 ;  /* 0x0000006302607220 */ /* 0x040fe20000410000 */
[C---:B------:R-:W-:Y:S01]  /*ce10*/  FMUL.FTZ R99, R2.reuse, R102 ;  /* 0x0000006602637220 */ /* 0x040fe20000410000 */
[----:B------:R-:W-:Y:S01]  /*ce20*/  FMUL.FTZ R102, R2, R103 ;  /* 0x0000006702667220 */ /* 0x000fe20000410000 */
[----:B------:R-:W5:Y:S01]  /*ce30*/  MUFU.TANH R140, R140 ;  /* 0x0000008c008c7308 */ /* 0x000f620000002400 */
[----:B------:R-:W-:-:S07]  /*ce40*/  WARPGROUP.ARRIVE ;  /* 0x00000000000079c5 */ /* 0x000fce0000000000 */
        /* <DEDUP_REMOVED lines=14> */
[----:B-1----:R-:W-:-:S03]  /*cf30*/  @P0 IMAD.HI.U32 R89, R101, R89, RZ ;  /* 0x0000005965590227 */ /* 0x002fc600078e00ff */
[----:B------:R-:W-:Y:S02]  /*cf40*/  MUFU.TANH R61, R61 ;  /* 0x0000003d003d7308 */ /* 0x000fe40000002400 */
[----:B0-----:R-:W-:Y:S01]  /*cf50*/  @P0 SHF.R.U32.HI R101, RZ, R88, R89 ;  /* 0x00000058ff650219 */ /* 0x001fe20000011659 */
[----:B------:R-:W-:Y:S02]  /*cf60*/  VIADD R88, R8, 0x200 ;  /* 0x0000020008587836 */ /* 0x000fe40000000000 */
[----:B------:R-:W-:-:S03]  /*cf70*/  IMAD.MOV.U32 R89, RZ, RZ, -0x3ffffff0 ;  /* 0xc0000010ff597424 */ /* 0x000fc600078e00ff */
[----:B------:R0:W1:Y:S01]  /*cf80*/  MUFU.TANH R8, R72 ;  /* 0x0000004800087308 */ /* 0x0000620000002400 */
[----:B------:R-:W2:Y:S01]  /*cf90*/  SHFL.IDX PT, R103, R101, RZ, 0x1c1f ;  /* 0x001c1fff65677589 */ /* 0x000ea200000e0000 */
[----:B------:R-:W-:Y:S01]  /*cfa0*/  R2UR UR6, R88 ;  /* 0x00000000580672ca */ /* 0x000fe200000e0000 */
[----:B------:R-:W-:Y:S01]  /*cfb0*/  IMAD R88, R14, -0xa0, RZ ;  /* 0xffffff600e587824 */ /* 0x000fe200078e02ff */
[----:B------:R-:W-:Y:S01]  /*cfc0*/  R2UR UR7, R89 ;  /* 0x00000000590772ca */ /* 0x000fe200000e0000 */
[----:B------:R-:W5:Y:S03]  /*cfd0*/  SHFL.IDX PT, R101, R101, 0x1, 0x1c1f ;  /* 0x003c1f0065657f89 */ /* 0x000f6600000e0000 */
[----:B---3--:R-:W-:Y:S01]  /*cfe0*/  IADD3 R88, -R153, 0x1, R88 ;  /* 0x0000000199587810 */ /* 0x008fe20007ffe158 */
[C---:B0-----:R-:W-:Y:S01]  /*cff0*/  FMUL.FTZ R72, R2.reuse, R74 ;  /* 0x0000004a02487220 */ /* 0x041fe20000410000 */
[C---:B------:R-:W-:Y:S01]  /*d000*/  FMUL.FTZ R74, R2.reuse, R75 ;  /* 0x0000004b024a7220 */ /* 0x040fe20000410000 */
[----:B------:R-:W-:Y:S01]  /*d010*/  FMUL.FTZ R75, R2, R76 ;  /* 0x0000004c024b7220 */ /* 0x000fe20000410000 */
[----:B----4-:R-:W-:Y:S01]  /*d020*/  IADD3 R88, -R155, R88, R154 ;  /* 0x000000589b587210 */ /* 0x010fe20007ffe19a */
[----:B------:R-:W-:Y:S01]  /*d030*/  MUFU.TANH R64, R64 ;  /* 0x0000004000407308 */ /* 0x000fe20000002400 */
[----:B------:R-:W0:Y:S03]  /*d040*/  S2R R155, SR_TID.X ;  /* 0x00000000009b7919 */ /* 0x000e260000002100 */
[----:B------:R-:W-:Y:S04]  /*d050*/  QGMMA.64x64x32.F32.E4M3.E4M3 R24, R136, gdesc[UR4], R24, gsb0 ;  /* 0x00e0000488187df3 */ /* 0x000fe80008000818 */
[----:B------:R-:W3:Y:S01]  /*d060*/  MUFU.TANH R75, R75 ;  /* 0x0000004b004b7308 */ /* 0x000ee20000002400 */
[----:B--2---:R-:W-:-:S07]  /*d070*/  IMAD.IADD R103, R88, 0x1, R103 ;  /* 0x0000000158677824 */ /* 0x004fce00078e0267 */
[----:B------:R-:W2:Y:S01]  /*d080*/  MUFU.TANH R65, R65 ;  /* 0x0000004100417308 */ /* 0x000ea20000002400 */
[C---:B------:R-:W-:Y:S01]  /*d090*/  ISETP.GT.AND P2, PT, R103.reuse, RZ, PT ;  /* 0x000000ff6700720c */ /* 0x040fe20003f44270 */
[----:B-----5:R-:W-:Y:S01]  /*d0a0*/  IMAD.IADD R101, R88, 0x1, R101 ;  /* 0x0000000158657824 */ /* 0x020fe200078e0265 */
[----:B------:R-:W-:Y:S02]  /*d0b0*/  ISETP.GT.AND P3, PT, R103, 0x1, PT ;  /* 0x000000016700780c */ /* 0x000fe40003f64270 */
[----:B------:R-:W-:Y:S02]  /*d0c0*/  FSEL R9, R9, -INF , P2 ;  /* 0xff80000009097808 */ /* 0x000fe40001000000 */
[----:B------:R-:W-:Y:S01]  /*d0d0*/  ISETP.GT.AND P2, PT, R103, 0x8, PT ;  /* 0x000000086700780c */ /* 0x000fe20003f44270 */
[----:B------:R-:W4:Y:S01]  /*d0e0*/  MUFU.TANH R68, R68 ;  /* 0x0000004400447308 */ /* 0x000f220000002400 */
[----:B------:R-:W-:Y:S02]  /*d0f0*/  FSEL R11, R11, -INF , P3 ;  /* 0xff8000000b0b7808 */ /* 0x000fe40001800000 */
        /* <DEDUP_REMOVED lines=34> */
[----:B------:R-:W-:Y:S01]  /*d320*/  FMNMX.FTZ R76, R133, R76, !PT ;  /* 0x0000004c854c7209 */ /* 0x000fe20007810000 */
[----:B------:R-:W-:Y:S02]  /*d330*/  WARPGROUP.DEPBAR.LE gsb0, 0x0 ;  /* 0x00008000000079c5 */ /* 0x000fe40000010000 */
        /* <DEDUP_REMOVED lines=50> */
[----:B-1----:R-:W-:Y:S02]  /*d660*/  FSEL R8, R8, -INF , P2 ;  /* 0xff80000008087808 */ /* 0x002fe40001000000 */
[----:B------:R-:W-:Y:S02]  /*d670*/  FMNMX.FTZ R76, R100, R76, !PT ;  /* 0x0000004c644c7209 */ /* 0x000fe40007810000 */
[----:B------:R-:W-:Y:S01]  /*d680*/  ISETP.GT.AND P2, PT, R103, 0x68, PT ;  /* 0x000000686700780c */ /* 0x000fe20003f44270 */
[----:B------:R-:W-:Y:S01]  /*d690*/  MUFU.TANH R92, R92 ;  /* 0x0000005c005c7308 */ /* 0x000fe20000002400 */
[----:B------:R-:W-:Y:S02]  /*d6a0*/  FSEL R73, R73, -INF , P3 ;  /* 0xff80000049497808 */ /* 0x000fe40001800000 */
[----:B------:R-:W-:Y:S02]  /*d6b0*/  FMNMX.FTZ R76, R8, R76, !PT ;  /* 0x0000004c084c7209 */ /* 0x000fe40007810000 */
[----:B------:R-:W-:-:S02]  /*d6c0*/  ISETP.GT.AND P4, PT, R103, 0x69, PT ;  /* 0x000000696700780c */ /* 0x000fc40003f84270 */
[----:B---3--:R-:W-:Y:S01]  /*d6d0*/  FSEL R75, R75, -INF , P2 ;  /* 0xff8000004b4b7808 */ /* 0x008fe20001000000 */
        /* <DEDUP_REMOVED lines=14> */
[----:B------:R-:W-:Y:S01]  /*d7c0*/  ISETP.GT.AND P6, PT, R103, 0x79, PT ;  /* 0x000000796700780c */ /* 0x000fe20003fc4270 */
[----:B------:R-:W-:Y:S01]  /*d7d0*/  MUFU.TANH R96, R96 ;  /* 0x0000006000607308 */ /* 0x000fe20000002400 */
[----:B------:R-:W-:Y:S02]  /*d7e0*/  FSEL R84, R84, -INF , P2 ;  /* 0xff80000054547808 */ /* 0x000fe40001000000 */
[----:B------:R-:W-:Y:S02]  /*d7f0*/  FMNMX.FTZ R89, R81, R76, !PT ;  /* 0x0000004c51597209 */ /* 0x000fe40007810000 */
[----:B------:R-:W-:Y:S02]  /*d800*/  FSEL R76, R56, -INF , P5 ;  /* 0xff800000384c7808 */ /* 0x000fe40002800000 */
[----:B------:R-:W-:Y:S01]  /*d810*/  FSEL R85, R85, -INF , P6 ;  /* 0xff80000055557808 */ /* 0x000fe20003000000 */
[----:B------:R-:W-:Y:S01]  /*d820*/  MUFU.TANH R99, R99 ;  /* 0x0000006300637308 */ /* 0x000fe20000002400 */
[----:B------:R-:W-:-:S02]  /*d830*/  FMNMX.FTZ R56, R84, R89, !PT ;  /* 0x0000005954387209 */ /* 0x000fc40007810000 */
[----:B------:R-:W-:Y:S02]  /*d840*/  ISETP.GT.AND P4, PT, R103, 0x81, PT ;  /* 0x000000816700780c */ /* 0x000fe40003f84270 */
        /* <DEDUP_REMOVED lines=14> */
[----:B------:R-:W-:Y:S02]  /*d930*/  FMNMX.FTZ R89, R61, R89, !PT ;  /* 0x000000593d597209 */ /* 0x000fe40007810000 */
[----:B------:R-:W-:Y:S02]  /*d940*/  ISETP.GT.AND P4, PT, R103, 0x98, PT ;  /* 0x000000986700780c */ /* 0x000fe40003f84270 */
[----:B--2---:R-:W-:Y:S01]  /*d950*/  FSEL R65, R65, -INF , P5 ;  /* 0xff80000041417808 */ /* 0x004fe20002800000 */
[----:B------:R-:W2:Y:S01]  /*d960*/  MUFU.TANH R74, R74 ;  /* 0x0000004a004a7308 */ /* 0x000ea20000002400 */
[----:B-1----:R-:W-:Y:S02]  /*d970*/  FSEL R69, R64, -INF , P6 ;  /* 0xff80000040457808 */ /* 0x002fe40003000000 */
[----:B------:R-:W-:Y:S01]  /*d980*/  ISETP.GT.AND P3, PT, R103, 0x99, PT ;  /* 0x000000996700780c */ /* 0x000fe20003f64270 */
[----:B------:R-:W-:Y:S01]  /*d990*/  FMUL.FTZ R103, R2, R58 ;  /* 0x0000003a02677220 */ /* 0x000fe20000410000 */
[----:B------:R-:W-:-:S02]  /*d9a0*/  FMNMX.FTZ R89, R69, R89, !PT ;  /* 0x0000005945597209 */ /* 0x000fc40007810000 */
[----:B----4-:R-:W-:Y:S01]  /*d9b0*/  FSEL R68, R68, -INF , P4 ;  /* 0xff80000044447808 */ /* 0x010fe20002000000 */
[----:B------:R1:W-:Y:S01]  /*d9c0*/  MUFU.TANH R64, R79 ;  /* 0x0000004f00407308 */ /* 0x0003e20000002400 */
[----:B------:R-:W-:Y:S02]  /*d9d0*/  FMNMX.FTZ R89, R65, R89, !PT ;  /* 0x0000005941597209 */ /* 0x000fe40007810000 */
[C---:B------:R-:W-:Y:S02]  /*d9e0*/  ISETP.GT.AND P6, PT, R101.reuse, RZ, PT ;  /* 0x000000ff6500720c */ /* 0x040fe40003fc4270 */
[----:B------:R-:W-:Y:S02]  /*d9f0*/  FMNMX.FTZ R89, R68, R89, !PT ;  /* 0x0000005944597209 */ /* 0x000fe40007810000 */
[----:B------:R-:W-:Y:S01]  /*da00*/  ISETP.GT.AND P5, PT, R101, 0x1, PT ;  /* 0x000000016500780c */ /* 0x000fe20003fa4270 */
[----:B------:R-:W4:Y:S01]  /*da10*/  MUFU.TANH R78, R78 ;  /* 0x0000004e004e7308 */ /* 0x000f220000002400 */
[----:B-1----:R-:W-:Y:S01]  /*da20*/  FMUL.FTZ R79, R2, R82 ;  /* 0x00000052024f7220 */ /* 0x002fe20000410000 */
[----:B---3--:R-:W-:-:S02]  /*da30*/  FSEL R82, R56, -INF , P3 ;  /* 0xff80000038527808 */ /* 0x008fc40001800000 */
[----:B------:R-:W-:Y:S02]  /*da40*/  FSEL R10, R10, -INF , P6 ;  /* 0xff8000000a0a7808 */ /* 0x000fe40003000000 */
[----:B------:R-:W-:Y:S02]  /*da50*/  FMNMX.FTZ R89, R82, R89, !PT ;  /* 0x0000005952597209 */ /* 0x000fe40007810000 */
[----:B------:R-:W-:Y:S01]  /*da60*/  FSEL R120, R120, -INF , P5 ;  /* 0xff80000078787808 */ /* 0x000fe20002800000 */
[----:B------:R-:W1:Y:S01]  /*da70*/  MUFU.TANH R79, R79 ;  /* 0x0000004f004f7308 */ /* 0x000e620000002400 */
[C---:B------:R-:W-:Y:S01]  /*da80*/  ISETP.GT.AND P4, PT, R101.reuse, 0x9, PT ;  /* 0x000000096500780c */ /* 0x040fe20003f84270 */
[----:B------:R-:W3:Y:S01]  /*da90*/  SHFL.BFLY PT, R56, R89, 0x2, 0x1f ;  /* 0x0c401f0059387f89 */ /* 0x000ee200000e0000 */
[C---:B------:R-:W-:Y:S02]  /*daa0*/  ISETP.GT.AND P3, PT, R101.reuse, 0x10, PT ;  /* 0x000000106500780c */ /* 0x040fe40003f64270 */
[----:B------:R-:W-:-:S02]  /*dab0*/  ISETP.GT.AND P6, PT, R101, 0x11, PT ;  /* 0x000000116500780c */ /* 0x000fc40003fc4270 */
[----:B------:R-:W-:Y:S01]  /*dac0*/  ISETP.GT.AND P5, PT, R101, 0x18, PT ;  /* 0x000000186500780c */ /* 0x000fe20003fa4270 */
[----:B------:R-:W5:Y:S01]  /*dad0*/  MUFU.TANH R83, R83 ;  /* 0x0000005300537308 */ /* 0x000f620000002400 */
[----:B------:R-:W-:Y:S02]  /*dae0*/  FSEL R124, R124, -INF , P4 ;  /* 0xff8000007c7c7808 */ /* 0x000fe40002000000 */
[----:B------:R-:W-:Y:S02]  /*daf0*/  FSEL R126, R126, -INF , P3 ;  /* 0xff8000007e7e7808 */ /* 0x000fe40001800000 */
[----:B------:R-:W-:Y:S02]  /*db00*/  FSEL R127, R127, -INF , P6 ;  /* 0xff8000007f7f7808 */ /* 0x000fe40003000000 */
[----:B------:R-:W-:Y:S01]  /*db10*/  FSEL R130, R130, -INF , P5 ;  /* 0xff80000082827808 */ /* 0x000fe20002800000 */
[----:B------:R-:W0:Y:S01]  /*db20*/  MUFU.TANH R86, R86 ;  /* 0x0000005600567308 */ /* 0x000e220000002400 */
[----:B------:R-:W-:-:S02]  /*db30*/  ISETP.GT.AND P4, PT, R101, 0x20, PT ;  /* 0x000000206500780c */ /* 0x000fc40003f84270 */
[C---:B------:R-:W-:Y:S02]  /*db40*/  ISETP.GT.AND P3, PT, R101.reuse, 0x21, PT ;  /* 0x000000216500780c */ /* 0x040fe40003f64270 */
[C---:B------:R-:W-:Y:S02]  /*db50*/  ISETP.GT.AND P6, PT, R101.reuse, 0x28, PT ;  /* 0x000000286500780c */ /* 0x040fe40003fc4270 */
[----:B------:R-:W-:Y:S01]  /*db60*/  ISETP.GT.AND P5, PT, R101, 0x29, PT ;  /* 0x000000296500780c */ /* 0x000fe20003fa4270 */
[----:B------:R-:W0:Y:S01]  /*db70*/  MUFU.TANH R87, R87 ;  /* 0x0000005700577308 */ /* 0x000e220000002400 */
[----:B------:R-:W-:Y:S02]  /*db80*/  FSEL R105, R105, -INF , P4 ;  /* 0xff80000069697808 */ /* 0x000fe40002000000 */
[----:B---3--:R-:W-:Y:S02]  /*db90*/  FMNMX.FTZ R56, R89, R56, !PT ;  /* 0x0000003859387209 */ /* 0x008fe40007810000 */
[----:B------:R-:W-:-:S02]  /*dba0*/  FSEL R106, R106, -INF , P3 ;  /* 0xff8000006a6a7808 */ /* 0x000fc40001800000 */
[----:B------:R-:W-:Y:S01]  /*dbb0*/  FSEL R107, R107, -INF , P6 ;  /* 0xff8000006b6b7808 */ /* 0x000fe20003000000 */
[----:B------:R-:W3:Y:S01]  /*dbc0*/  SHFL.BFLY PT, R58, R56, 0x1, 0x1f ;  /* 0x0c201f00383a7f89 */ /* 0x000ee200000e0000 */
[----:B------:R-:W-:Y:S01]  /*dbd0*/  FSEL R110, R110, -INF , P5 ;  /* 0xff8000006e6e7808 */ /* 0x000fe20002800000 */
[----:B------:R-:W0:Y:S01]  /*dbe0*/  MUFU.TANH R103, R103 ;  /* 0x0000006700677308 */ /* 0x000e220000002400 */
[C---:B------:R-:W-:Y:S02]  /*dbf0*/  ISETP.GT.AND P4, PT, R101.reuse, 0x30, PT ;  /* 0x000000306500780c */ /* 0x040fe40003f84270 */
[C---:B------:R-:W-:Y:S02]  /*dc00*/  ISETP.GT.AND P3, PT, R101.reuse, 0x31, PT ;  /* 0x000000316500780c */ /* 0x040fe40003f64270 */
[C---:B------:R-:W-:Y:S02]  /*dc10*/  ISETP.GT.AND P6, PT, R101.reuse, 0x38, PT ;  /* 0x000000386500780c */ /* 0x040fe40003fc4270 */
[----:B------:R-:W-:Y:S01]  /*dc20*/  ISETP.GT.AND P5, PT, R101, 0x39, PT ;  /* 0x000000396500780c */ /* 0x000fe20003fa4270 */
[----:B------:R-:W0:Y:S01]  /*dc30*/  MUFU.TANH R59, R59 ;  /* 0x0000003b003b7308 */ /* 0x000e220000002400 */
[----:B------:R-:W-:-:S02]  /*dc40*/  FSEL R111, R111, -INF , P4 ;  /* 0xff8000006f6f7808 */ /* 0x000fc40002000000 */
[----:B------:R-:W-:Y:S02]  /*dc50*/  FSEL R114, R114, -INF , P3 ;  /* 0xff80000072727808 */ /* 0x000fe40001800000 */
[----:B------:R-:W-:Y:S02]  /*dc60*/  FSEL R115, R115, -INF , P6 ;  /* 0xff80000073737808 */ /* 0x000fe40003000000 */
[----:B------:R-:W-:Y:S01]  /*dc70*/  FSEL R117, R117, -INF , P5 ;  /* 0xff80000075757808 */ /* 0x000fe20002800000 */
[----:B------:R-:W0:Y:S01]  /*dc80*/  MUFU.TANH R62, R62 ;  /* 0x0000003e003e7308 */ /* 0x000e220000002400 */
[C---:B------:R-:W-:Y:S02]  /*dc90*/  ISETP.GT.AND P2, PT, R101.reuse, 0x8, PT ;  /* 0x000000086500780c */ /* 0x040fe40003f44270 */
[C---:B------:R-:W-:Y:S02]  /*dca0*/  ISETP.GT.AND P4, PT, R101.reuse, 0x40, PT ;  /* 0x000000406500780c */ /* 0x040fe40003f84270 */
[----:B------:R-:W-:-:S02]  /*dcb0*/  ISETP.GT.AND P3, PT, R101, 0x41, PT ;  /* 0x000000416500780c */ /* 0x000fc40003f64270 */
[C---:B------:R-:W-:Y:S01]  /*dcc0*/  ISETP.GT.AND P6, PT, R101.reuse, 0x48, PT ;  /* 0x000000486500780c */ /* 0x040fe20003fc4270 */
[----:B------:R-:W0:Y:S01]  /*dcd0*/  MUFU.TANH R63, R63 ;  /* 0x0000003f003f7308 */ /* 0x000e220000002400 */
[----:B------:R-:W-:Y:S02]  /*dce0*/  ISETP.GT.AND P5, PT, R101, 0x49, PT ;  /* 0x000000496500780c */ /* 0x000fe40003fa4270 */
[----:B---3--:R-:W-:Y:S01]  /*dcf0*/  FMNMX.FTZ R58, R56, R58, !PT ;  /* 0x0000003a383a7209 */ /* 0x008fe20007810000 */
[----:B------:R-:W-:Y:S01]  /*dd00*/  IMAD.U32 R56, RZ, RZ, UR37 ;  /* 0x00000025ff387e24 */ /* 0x000fe2000f8e00ff */
[----:B------:R-:W-:Y:S02]  /*dd10*/  FSEL R122, R122, -INF , P2 ;  /* 0xff8000007a7a7808 */ /* 0x000fe40001000000 */
[----:B------:R-:W-:Y:S01]  /*dd20*/  FSEL R90, R90, -INF , P4 ;  /* 0xff8000005a5a7808 */ /* 0x000fe20002000000 */
[----:B------:R-:W-:-:S01]  /*dd30*/  FFMA.FTZ R89, R58, R56, -8 ;  /* 0xc10000003a597423 */ /* 0x000fc20000010038 */
[----:B------:R-:W-:Y:S01]  /*dd40*/  FSEL R91, R91, -INF , P3 ;  /* 0xff8000005b5b7808 */ /* 0x000fe20001800000 */
[----:B------:R-:W3:Y:S01]  /*dd50*/  MUFU.TANH R66, R66 ;  /* 0x0000004200427308 */ /* 0x000ee20000002400 */
[----:B------:R-:W-:-:S02]  /*dd60*/  FSEL R92, R92, -INF , P6 ;  /* 0xff8000005c5c7808 */ /* 0x000fc40003000000 */
[----:B------:R-:W-:Y:S02]  /*dd70*/  FSEL R93, R93, -INF , P5 ;  /* 0xff8000005d5d7808 */ /* 0x000fe40002800000 */
[C---:B------:R-:W-:Y:S02]  /*dd80*/  ISETP.GT.AND P2, PT, R101.reuse, 0x19, PT ;  /* 0x000000196500780c */ /* 0x040fe40003f44270 */
[C---:B------:R-:W-:Y:S01]  /*dd90*/  ISETP.GT.AND P4, PT, R101.reuse, 0x50, PT ;  /* 0x000000506500780c */ /* 0x040fe20003f84270 */
[----:B------:R-:W3:Y:S01]  /*dda0*/  MUFU.TANH R67, R67 ;  /* 0x0000004300437308 */ /* 0x000ee20000002400 */
[C---:B------:R-:W-:Y:S02]  /*ddb0*/  ISETP.GT.AND P3, PT, R101.reuse, 0x51, PT ;  /* 0x000000516500780c */ /* 0x040fe40003f64270 */
[C---:B------:R-:W-:Y:S02]  /*ddc0*/  ISETP.GT.AND P6, PT, R101.reuse, 0x58, PT ;  /* 0x000000586500780c */ /* 0x040fe40003fc4270 */
[----:B------:R-:W-:-:S02]  /*ddd0*/  ISETP.GT.AND P5, PT, R101, 0x59, PT ;  /* 0x000000596500780c */ /* 0x000fc40003fa4270 */
[----:B------:R-:W-:Y:S01]  /*dde0*/  FSEL R132, R132, -INF , P2 ;  /* 0xff80000084847808 */ /* 0x000fe20001000000 */
[----:B------:R-:W-:Y:S01]  /*ddf0*/  MUFU.TANH R70, R70 ;  /* 0x0000004600467308 */ /* 0x000fe20000002400 */
[----:B------:R-:W-:Y:S02]  /*de00*/  FSEL R94, R94, -INF , P4 ;  /* 0xff8000005e5e7808 */ /* 0x000fe40002000000 */
[----:B------:R-:W-:Y:S02]  /*de10*/  FSEL R96, R96, -INF , P3 ;  /* 0xff80000060607808 */ /* 0x000fe40001800000 */
[----:B------:R-:W-:Y:S02]  /*de20*/  FSEL R99, R99, -INF , P6 ;  /* 0xff80000063637808 */ /* 0x000fe40003000000 */
[----:B------:R-:W-:Y:S01]  /*de30*/  FSEL R102, R102, -INF , P5 ;  /* 0xff80000066667808 */ /* 0x000fe20002800000 */
[----:B------:R-:W3:Y:S01]  /*de40*/  MUFU.TANH R71, R71 ;  /* 0x0000004700477308 */ /* 0x000ee20000002400 */
[----:B------:R-:W-:-:S02]  /*de50*/  FSETP.NEU.FTZ.AND P2, PT, R58, -INF , PT ;  /* 0xff8000003a00780b */ /* 0x000fc40003f5d000 */
[C---:B------:R-:W-:Y:S02]  /*de60*/  ISETP.GT.AND P4, PT, R101.reuse, 0x60, PT ;  /* 0x000000606500780c */ /* 0x040fe40003f84270 */
[C---:B------:R-:W-:Y:S02]  /*de70*/  ISETP.GT.AND P3, PT, R101.reuse, 0x61, PT ;  /* 0x000000616500780c */ /* 0x040fe40003f64270 */
[C---:B------:R-:W-:Y:S02]  /*de80*/  ISETP.GT.AND P6, PT, R101.reuse, 0x68, PT ;  /* 0x000000686500780c */ /* 0x040fe40003fc4270 */
[----:B------:R-:W-:Y:S02]  /*de90*/  ISETP.GT.AND P5, PT, R101, 0x69, PT ;  /* 0x000000696500780c */ /* 0x000fe40003fa4270 */
[----:B------:R-:W-:Y:S02]  /*dea0*/  FSEL R89, R89, RZ, P2 ;  /* 0x000000ff59597208 */ /* 0x000fe40001000000 */
[----:B------:R-:W-:-:S02]  /*deb0*/  FSEL R72, R72, -INF , P4 ;  /* 0xff80000048487808 */ /* 0x000fc40002000000 */
[----:B--2---:R-:W-:Y:S01]  /*dec0*/  FSEL R74, R74, -INF , P3 ;  /* 0xff8000004a4a7808 */ /* 0x004fe20001800000 */
[----:B------:R-:W-:-:S01]  /*ded0*/  FFMA.FTZ R88, R121, R56, -R89 ;  /* 0x0000003879587223 */ /* 0x000fc20000010859 */
[----:B----4-:R-:W-:Y:S01]  /*dee0*/  FSEL R78, R78, -INF , P6 ;  /* 0xff8000004e4e7808 */ /* 0x010fe20003000000 */
[----:B------:R-:W-:-:S01]  /*def0*/  FFMA.FTZ R121, R123, R56, -R89 ;  /* 0x000000387b797223 */ /* 0x000fc20000010859 */
[----:B------:R-:W-:Y:S01]  /*df00*/  FSEL R64, R64, -INF , P5 ;  /* 0xff80000040407808 */ /* 0x000fe20002800000 */
[----:B------:R-:W-:-:S01]  /*df10*/  FFMA.FTZ R123, R125, R56, -R89 ;  /* 0x000000387d7b7223 */ /* 0x000fc20000010859 */
[----:B------:R-:W-:Y:S01]  /*df20*/  ISETP.GT.AND P4, PT, R101, 0x70, PT ;  /* 0x000000706500780c */ /* 0x000fe20003f84270 */
[----:B------:R-:W-:-:S01]  /*df30*/  FFMA.FTZ R125, R128, R56, -R89 ;  /* 0x00000038807d7223 */ /* 0x000fc20000010859 */
[----:B------:R-:W-:Y:S01]  /*df40*/  ISETP.GT.AND P3, PT, R101, 0x71, PT ;  /* 0x000000716500780c */ /* 0x000fe20003f64270 */
[----:B------:R-:W-:-:S01]  /*df50*/  FFMA.FTZ R128, R129, R56, -R89 ;  /* 0x0000003881807223 */ /* 0x000fc20000010859 */
[----:B------:R-:W-:Y:S01]  /*df60*/  ISETP.GT.AND P6, PT, R101, 0x78, PT ;  /* 0x000000786500780c */ /* 0x000fe20003fc4270 */
[----:B------:R-:W-:-:S01]  /*df70*/  FFMA.FTZ R131, R131, R56, -R89 ;  /* 0x0000003883837223 */ /* 0x000fc20000010859 */
[----:B------:R-:W-:Y:S01]  /*df80*/  ISETP.GT.AND P5, PT, R101, 0x79, PT ;  /* 0x000000796500780c */ /* 0x000fe20003fa4270 */
[----:B------:R-:W-:-:S01]  /*df90*/  FFMA.FTZ R133, R133, R56, -R89 ;  /* 0x0000003885857223 */ /* 0x000fc20000010859 */
[----:B-1----:R-:W-:Y:S01]  /*dfa0*/  FSEL R79, R79, -INF , P4 ;  /* 0xff8000004f4f7808 */ /* 0x002fe20002000000 */
[----:B------:R-:W-:-:S01]  /*dfb0*/  FFMA.FTZ R134, R134, R56, -R89 ;  /* 0x0000003886867223 */ /* 0x000fc20000010859 */
[----:B-----5:R-:W-:Y:S01]  /*dfc0*/  FSEL R83, R83, -INF , P3 ;  /* 0xff80000053537808 */ /* 0x020fe20001800000 */
[----:B------:R-:W-:-:S01]  /*dfd0*/  FFMA.FTZ R135, R135, R56, -R89 ;  /* 0x0000003887877223 */ /* 0x000fc20000010859 */
[----:B0-----:R-:W-:Y:S01]  /*dfe0*/  FSEL R86, R86, -INF , P6 ;  /* 0xff80000056567808 */ /* 0x001fe20003000000 */
        /* <DEDUP_REMOVED lines=11> */
[----:B------:R-:W-:Y:S01]  /*e0a0*/  FSEL R103, R103, -INF , P4 ;  /* 0xff80000067677808 */ /* 0x000fe20002000000 */
[----:B------:R-:W-:-:S01]  /*e0b0*/  FFMA.FTZ R113, R113, R56, -R89 ;  /* 0x0000003871717223 */ /* 0x000fc20000010859 */
[----:B------:R-:W-:Y:S01]  /*e0c0*/  FSEL R59, R59, -INF , P3 ;  /* 0xff8000003b3b7808 */ /* 0x000fe20001800000 */
[----:B------:R-:W-:-:S01]  /*e0d0*/  FFMA.FTZ R116, R116, R56, -R89 ;  /* 0x0000003874747223 */ /* 0x000fc20000010859 */
[----:B------:R-:W-:Y:S01]  /*e0e0*/  FSEL R129, R62, -INF , P6 ;  /* 0xff8000003e817808 */ /* 0x000fe20003000000 */
[----:B------:R-:W-:-:S01]  /*e0f0*/  FFMA.FTZ R118, R118, R56, -R89 ;  /* 0x0000003876767223 */ /* 0x000fc20000010859 */
[----:B------:R-:W-:Y:S01]  /*e100*/  FSEL R63, R63, -INF , P5 ;  /* 0xff8000003f3f7808 */ /* 0x000fe20002800000 */
[----:B------:R0:W-:Y:S01]  /*e110*/  MUFU.EX2 R62, R131 ;  /* 0x00000083003e7308 */ /* 0x0001e20000000800 */
[----:B------:R-:W-:Y:S01]  /*e120*/  ISETP.GT.AND P4, PT, R101, 0x90, PT ;  /* 0x000000906500780c */ /* 0x000fe20003f84270 */
[-CC-:B------:R-:W-:Y:S01]  /*e130*/  FFMA.FTZ R119, R119, R56.reuse, -R89.reuse ;  /* 0x0000003877777223 */ /* 0x180fe20000010859 */
[----:B------:R-:W-:Y:S01]  /*e140*/  ISETP.GT.AND P3, PT, R101, 0x91, PT ;  /* 0x000000916500780c */ /* 0x000fe20003f64270 */
[-CC-:B------:R-:W-:Y:S01]  /*e150*/  FFMA.FTZ R95, R95, R56.reuse, -R89.reuse ;  /* 0x000000385f5f7223 */ /* 0x180fe20000010859 */
[----:B------:R-:W-:Y:S01]  /*e160*/  ISETP.GT.AND P6, PT, R101, 0x98, PT ;  /* 0x000000986500780c */ /* 0x000fe20003fc4270 */
[-CC-:B------:R-:W-:Y:S01]  /*e170*/  FFMA.FTZ R97, R97, R56.reuse, -R89.reuse ;  /* 0x0000003861617223 */ /* 0x180fe20000010859 */
[----:B------:R-:W-:Y:S01]  /*e180*/  ISETP.GT.AND P5, PT, R101, 0x99, PT ;  /* 0x000000996500780c */ /* 0x000fe20003fa4270 */
[-CC-:B------:R-:W-:Y:S01]  /*e190*/  FFMA.FTZ R101, R104, R56.reuse, -R89.reuse ;  /* 0x0000003868657223 */ /* 0x180fe20000010859 */
[----:B------:R-:W-:Y:S01]  /*e1a0*/  FMNMX.FTZ R104, R10, R13, !PT ;  /* 0x0000000d0a687209 */ /* 0x000fe20007810000 */
[-CC-:B------:R-:W-:Y:S01]  /*e1b0*/  FFMA.FTZ R98, R98, R56.reuse, -R89.reuse ;  /* 0x0000003862627223 */ /* 0x180fe20000010859 */
[----:B---3--:R-:W-:Y:S01]  /*e1c0*/  FSEL R66, R66, -INF , P4 ;  /* 0xff80000042427808 */ /* 0x008fe20002000000 */
[--C-:B------:R-:W-:Y:S01]  /*e1d0*/  FFMA.FTZ R100, R100, R56, -R89.reuse ;  /* 0x0000003864647223 */ /* 0x100fe20000010859 */
[----:B------:R-:W-:Y:S01]  /*e1e0*/  FMNMX.FTZ R104, R120, R104, !PT ;  /* 0x0000006878687209 */ /* 0x000fe20007810000 */
[-CC-:B------:R-:W-:Y:S01]  /*e1f0*/  FFMA.FTZ R8, R8, R56.reuse, -R89.reuse ;  /* 0x0000003808087223 */ /* 0x180fe20000010859 */
[----:B------:R-:W-:Y:S01]  /*e200*/  FSEL R67, R67, -INF , P3 ;  /* 0xff80000043437808 */ /* 0x000fe20001800000 */
[--C-:B------:R-:W-:Y:S01]  /*e210*/  FFMA.FTZ R73, R73, R56, -R89.reuse ;  /* 0x0000003849497223 */ /* 0x100fe20000010859 */
[----:B0-----:R-:W-:Y:S01]  /*e220*/  FMNMX.FTZ R131, R122, R104, !PT ;  /* 0x000000687a837209 */ /* 0x001fe20007810000 */
[-CC-:B------:R-:W-:Y:S01]  /*e230*/  FFMA.FTZ R77, R77, R56.reuse, -R89.reuse ;  /* 0x000000384d4d7223 */ /* 0x180fe20000010859 */
[----:B------:R0:W-:Y:S01]  /*e240*/  MUFU.EX2 R104, R133 ;  /* 0x0000008500687308 */ /* 0x0001e20000000800 */
        /* <DEDUP_REMOVED lines=16> */
[----:B------:R-:W-:Y:S01]  /*e350*/  MUFU.EX2 R9, R9 ;  /* 0x0000000900097308 */ /* 0x000fe20000000800 */
[----:B------:R-:W-:-:S02]  /*e360*/  LOP3.LUT R141, R155, 0x7f, RZ, 0xc0, !PT ;  /* 0x0000007f9b8d7812 */ /* 0x000fc400078ec0ff */
        /* <DEDUP_REMOVED lines=10> */
[----:B0-----:R-:W-:Y:S01]  /*e410*/  FMNMX.FTZ R133, R115, R131, !PT ;  /* 0x0000008373857209 */ /* 0x001fe20007810000 */
[----:B------:R-:W-:Y:S03]  /*e420*/  MUFU.EX2 R123, R123 ;  /* 0x0000007b007b7308 */ /* 0x000fe60000000800 */
[----:B------:R-:W-:-:S04]  /*e430*/  FMNMX.FTZ R133, R117, R133, !PT ;  /* 0x0000008575857209 */ /* 0x000fc80007810000 */
[----:B------:R-:W-:Y:S01]  /*e440*/  FMNMX.FTZ R133, R90, R133, !PT ;  /* 0x000000855a857209 */ /* 0x000fe20007810000 */
[----:B------:R0:W-:Y:S03]  /*e450*/  MUFU.EX2 R131, R134 ;  /* 0x0000008600837308 */ /* 0x0001e60000000800 */
[----:B------:R-:W-:-:S04]  /*e460*/  FMNMX.FTZ R133, R91, R133, !PT ;  /* 0x000000855b857209 */ /* 0x000fc80007810000 */
[----:B------:R-:W-:Y:S01]  /*e470*/  FMNMX.FTZ R133, R92, R133, !PT ;  /* 0x000000855c857209 */ /* 0x000fe20007810000 */
[----:B------:R-:W-:Y:S03]  /*e480*/  MUFU.EX2 R125, R125 ;  /* 0x0000007d007d7308 */ /* 0x000fe60000000800 */
[----:B------:R-:W-:-:S04]  /*e490*/  FMNMX.FTZ R133, R93, R133, !PT ;  /* 0x000000855d857209 */ /* 0x000fc80007810000 */
[----:B0-----:R-:W-:Y:S01]  /*e4a0*/  FMNMX.FTZ R134, R94, R133, !PT ;  /* 0x000000855e867209 */ /* 0x001fe20007810000 */
[----:B------:R-:W-:Y:S03]  /*e4b0*/  MUFU.EX2 R128, R128 ;  /* 0x0000008000807308 */ /* 0x000fe60000000800 */
[----:B------:R-:W-:-:S05]  /*e4c0*/  FMNMX.FTZ R134, R96, R134, !PT ;  /* 0x0000008660867209 */ /* 0x000fca0007810000 */
[----:B------:R0:W-:Y:S08]  /*e4d0*/  MUFU.EX2 R133, R135 ;  /* 0x0000008700857308 */ /* 0x0001f00000000800 */
[----:B------:R-:W-:Y:S01]  /*e4e0*/  MUFU.EX2 R101, R101 ;  /* 0x0000006500657308 */ /* 0x000fe20000000800 */
[----:B0-----:R-:W-:-:S04]  /*e4f0*/  FMNMX.FTZ R135, R99, R134, !PT ;  /* 0x0000008663877209 */ /* 0x001fc80007810000 */
[----:B------:R-:W-:-:S03]  /*e500*/  FMNMX.FTZ R135, R102, R135, !PT ;  /* 0x0000008766877209 */ /* 0x000fc60007810000 */
[----:B------:R0:W-:Y:S01]  /*e510*/  MUFU.EX2 R134, R140 ;  /* 0x0000008c00867308 */ /* 0x0001e20000000800 */
[----:B------:R-:W-:-:S04]  /*e520*/  FMNMX.FTZ R135, R72, R135, !PT ;  /* 0x0000008748877209 */ /* 0x000fc80007810000 */
[----:B------:R-:W-:-:S03]  /*e530*/  FMNMX.FTZ R135, R74, R135, !PT ;  /* 0x000000874a877209 */ /* 0x000fc60007810000 */
[----:B------:R-:W-:Y:S01]  /*e540*/  MUFU.EX2 R108, R108 ;  /* 0x0000006c006c7308 */ /* 0x000fe20000000800 */
[----:B------:R-:W-:Y:S01]  /*e550*/  FMNMX.FTZ R135, R78, R135, !PT ;  /* 0x000000874e877209 */ /* 0x000fe20007810000 */
[----:B0-----:R-:W-:Y:S01]  /*e560*/  FFMA.FTZ R140, R75, R56, -R89 ;  /* 0x000000384b8c7223 */ /* 0x001fe20000010859 */
[----:B------:R-:W-:Y:S02]  /*e570*/  FSEL R75, R70, -INF , P6 ;  /* 0xff800000464b7808 */ /* 0x000fe40003000000 */
        /* <DEDUP_REMOVED lines=20> */
[----:B0-----:R-:W0:Y:S06]  /*e6c0*/  SHFL.BFLY PT, R140, R135, 0x2, 0x1f ;  /* 0x0c401f00878c7f89 */ /* 0x001e2c00000e0000 */
[----:B------:R-:W-:Y:S08]  /*e6d0*/  MUFU.EX2 R95, R95 ;  /* 0x0000005f005f7308 */ /* 0x000ff00000000800 */
[----:B------:R-:W-:Y:S08]  /*e6e0*/  MUFU.EX2 R97, R97 ;  /* 0x0000006100617308 */ /* 0x000ff00000000800 */
[----:B------:R-:W-:Y:S01]  /*e6f0*/  MUFU.EX2 R98, R98 ;  /* 0x0000006200627308 */ /* 0x000fe20000000800 */
[----:B0-----:R-:W-:Y:S01]  /*e700*/  FMNMX.FTZ R140, R135, R140, !PT ;  /* 0x0000008c878c7209 */ /* 0x001fe20007810000 */
[----:B------:R-:W-:-:S04]  /*e710*/  FFMA.FTZ R135, R57, R56, -R89 ;  /* 0x0000003839877223 */ /* 0x000fc80000010859 */
[----:B------:R-:W0:Y:S02]  /*e720*/  SHFL.BFLY PT, R57, R140, 0x1, 0x1f ;  /* 0x0c201f008c397f89 */ /* 0x000e2400000e0000 */
[----:B------:R-:W-:Y:S08]  /*e730*/  MUFU.EX2 R100, R100 ;  /* 0x0000006400647308 */ /* 0x000ff00000000800 */
[----:B------:R-:W-:Y:S08]  /*e740*/  MUFU.EX2 R8, R8 ;  /* 0x0000000800087308 */ /* 0x000ff00000000800 */
[----:B------:R-:W-:Y:S01]  /*e750*/  MUFU.EX2 R73, R73 ;  /* 0x0000004900497308 */ /* 0x000fe20000000800 */
[----:B0-----:R-:W-:-:S07]  /*e760*/  FMNMX.FTZ R57, R140, R57, !PT ;  /* 0x000000398c397209 */ /* 0x001fce0007810000 */
[----:B------:R-:W-:Y:S01]  /*e770*/  MUFU.EX2 R77, R77 ;  /* 0x0000004d004d7308 */ /* 0x000fe20000000800 */
[C---:B------:R-:W-:Y:S01]  /*e780*/  FSETP.NEU.FTZ.AND P3, PT, R57.reuse, -INF , PT ;  /* 0xff8000003900780b */ /* 0x040fe20003f7d000 */
[----:B------:R-:W-:-:S06]  /*e790*/  FFMA.FTZ R140, R57, R56, -8 ;  /* 0xc1000000398c7423 */ /* 0x000fcc0000010038 */
[----:B------:R-:W-:Y:S01]  /*e7a0*/  MUFU.EX2 R80, R80 ;  /* 0x0000005000507308 */ /* 0x000fe20000000800 */
[----:B------:R-:W-:Y:S02]  /*e7b0*/  FSEL R89, R140, RZ, P3 ;  /* 0x000000ff8c597208 */ /* 0x000fe40001800000 */
[----:B------:R-:W-:Y:S02]  /*e7c0*/  FSEL R140, R58, RZ, P2 ;  /* 0x000000ff3a8c7208 */ /* 0x000fe40001000000 */
[----:B------:R-:W-:Y:S01]  /*e7d0*/  ISETP.NE.AND P2, PT, R141, RZ, PT ;  /* 0x000000ff8d00720c */ /* 0x000fe20003f45270 */
[-CC-:B------:R-:W-:Y:S01]  /*e7e0*/  FFMA.FTZ R10, R10, R56.reuse, -R89.reuse ;  /* 0x000000380a0a7223 */ /* 0x180fe20000010859 */
[----:B------:R-:W-:-:S01]  /*e7f0*/  FFMA.FTZ R120, R120, R56, -R89 ;  /* 0x0000003878787223 */ /* 0x000fc20000010859 */
[----:B------:R-:W-:Y:S01]  /*e800*/  FADD.FTZ R140, -R140, R12 ;  /* 0x0000000c8c8c7221 */ /* 0x000fe20000010100 */
[----:B------:R-:W-:Y:S01]  /*e810*/  FSEL R12, R57, RZ, P3 ;  /* 0x000000ff390c7208 */ /* 0x000fe20001800000 */
[-CC-:B------:R-:W-:Y:S01]  /*e820*/  FFMA.FTZ R122, R122, R56.reuse, -R89.reuse ;  /* 0x000000387a7a7223 */ /* 0x180fe20000010859 */
[----:B------:R-:W-:-:S01]  /*e830*/  FFMA.FTZ R124, R124, R56, -R89 ;  /* 0x000000387c7c7223 */ /* 0x000fc20000010859 */
[----:B------:R-:W-:Y:S01]  /*e840*/  MUFU.EX2 R10, R10 ;  /* 0x0000000a000a7308 */ /* 0x000fe20000000800 */
[----:B------:R-:W-:-:S01]  /*e850*/  FFMA.FTZ R126, R126, R56, -R89 ;  /* 0x000000387e7e7223 */ /* 0x000fc20000010859 */
[----:B------:R-:W-:Y:S01]  /*e860*/  FADD.FTZ R12, -R12, R13 ;  /* 0x0000000d0c0c7221 */ /* 0x000fe20000010100 */
[-C--:B------:R-:W-:Y:S01]  /*e870*/  FMUL.FTZ R13, R140, R56.reuse ;  /* 0x000000388c0d7220 */ /* 0x080fe20000410000 */
        /* <DEDUP_REMOVED lines=37> */
[----:B-1----:R-:W-:-:S01]  /*ead0*/  FFMA.FTZ R0, R12, R0, R10 ;  /* 0x000000000c007223 */ /* 0x002fc2000001000a */
[----:B------:R-:W-:Y:S01]  /*eae0*/  FADD.FTZ R20, R88, R20 ;  /* 0x0000001458147221 */ /* 0x000fe20000010000 */
[----:B------:R-:W-:-:S01]  /*eaf0*/  FFMA.FTZ R129, R129, R56, -R89 ;  /* 0x0000003881817223 */ /* 0x000fc20000010859 */
[----:B------:R-:W-:Y:S01]  /*eb00*/  FFMA.FTZ R63, R63, R56, -R89 ;  /* 0x000000383f3f7223 */ /* 0x000fe20000010859 */
[----:B------:R-:W-:-:S01]  /*eb10*/  FADD.FTZ R0, R120, R0 ;  /* 0x0000000078007221 */ /* 0x000fc20000010000 */
[----:B------:R-:W-:Y:S01]  /*eb20*/  FADD.FTZ R20, R121, R20 ;  /* 0x0000001479147221 */ /* 0x000fe20000010000 */
[----:B------:R-:W-:-:S01]  /*eb30*/  FFMA.FTZ R66, R66, R56, -R89 ;  /* 0x0000003842427223 */ /* 0x000fc20000010859 */
[----:B------:R-:W1:Y:S01]  /*eb40*/  MUFU.EX2 R126, R126 ;  /* 0x0000007e007e7308 */ /* 0x000e620000000800 */
[----:B--2---:R-:W-:-:S01]  /*eb50*/  FADD.FTZ R0, R122, R0 ;  /* 0x000000007a007221 */ /* 0x004fc20000010000 */
[----:B------:R-:W-:Y:S01]  /*eb60*/  FADD.FTZ R20, R123, R20 ;  /* 0x000000147b147221 */ /* 0x000fe20000010000 */
[----:B------:R-:W-:-:S01]  /*eb70*/  FFMA.FTZ R67, R67, R56, -R89 ;  /* 0x0000003843437223 */ /* 0x000fc20000010859 */
[-CC-:B------:R-:W-:Y:S01]  /*eb80*/  FFMA.FTZ R75, R75, R56.reuse, -R89.reuse ;  /* 0x000000384b4b7223 */ /* 0x180fe20000010859 */
[----:B------:R-:W-:-:S01]  /*eb90*/  FFMA.FTZ R71, R71, R56, -R89 ;  /* 0x0000003847477223 */ /* 0x000fc20000010859 */
[----:B------:R-:W-:Y:S01]  /*eba0*/  FADD.FTZ R20, R125, R20 ;  /* 0x000000147d147221 */ /* 0x000fe20000010000 */
[----:B------:R-:W-:Y:S01]  /*ebb0*/  @!P2 VIADD R3, R3, 0x13240 ;  /* 0x000132400303a836 */ /* 0x000fe20000000000 */
[----:B------:R-:W2:Y:S01]  /*ebc0*/  MUFU.EX2 R127, R127 ;  /* 0x0000007f007f7308 */ /* 0x000ea20000000800 */
[----:B0-----:R-:W-:-:S01]  /*ebd0*/  FADD.FTZ R0, R124, R0 ;  /* 0x000000007c007221 */ /* 0x001fc20000010000 */
[----:B------:R-:W-:-:S02]  /*ebe0*/  FADD.FTZ R20, R128, R20 ;  /* 0x0000001480147221 */ /* 0x000fc40000010000 */
[----:B------:R-:W-:Y:S02]  /*ebf0*/  @!P2 PRMT R3, RZ, 0x654, R3 ;  /* 0x00000654ff03a816 */ /* 0x000fe40000000003 */
[----:B------:R-:W-:Y:S02]  /*ec00*/  FADD.FTZ R20, R62, R20 ;  /* 0x000000143e147221 */ /* 0x000fe40000010000 */
[----:B------:R-:W0:Y:S01]  /*ec10*/  MUFU.EX2 R130, R130 ;  /* 0x0000008200827308 */ /* 0x000e220000000800 */
[----:B-1----:R-:W-:-:S01]  /*ec20*/  FADD.FTZ R0, R126, R0 ;  /* 0x000000007e007221 */ /* 0x002fc20000010000 */
[----:B------:R-:W-:Y:S01]  /*ec30*/  FADD.FTZ R20, R101, R20 ;  /* 0x0000001465147221 */ /* 0x000fe20000010000 */
[----:B------:R1:W-:Y:S03]  /*ec40*/  @!P2 SYNCS.ARRIVE.TRANS64.RED.A1T0 RZ, [R3+URZ], RZ ;  /* 0x000000ff03ffa9a7 */ /* 0x0003e6000810043f */
[----:B------:R-:W-:-:S02]  /*ec50*/  FADD.FTZ R20, R104, R20 ;  /* 0x0000001468147221 */ /* 0x000fc40000010000 */
        /* <DEDUP_REMOVED lines=10> */
[----:B------:R-:W-:-:S04]  /*ed00*/  FADD.FTZ R20, R116, R20 ;  /* 0x0000001474147221 */ /* 0x000fc80000010000 */
[----:B------:R-:W-:Y:S02]  /*ed10*/  FADD.FTZ R20, R131, R20 ;  /* 0x0000001483147221 */ /* 0x000fe40000010000 */
        /* <DEDUP_REMOVED lines=26> */
[----:B------:R-:W-:-:S06]  /*eec0*/  FADD.FTZ R20, R80, R20 ;  /* 0x0000001450147221 */ /* 0x000fcc0000010000 */
        /* <DEDUP_REMOVED lines=72> */
.L_x_13082:
[----:B------:R-:W2:Y:S01]  /*f350*/  LDL R3, [R1+0x1c] ;  /* 0x00001c0001037983 */ /* 0x000ea20000100800 */
[----:B------:R-:W-:Y:S01]  /*f360*/  ISETP.GT.AND P2, PT, R14, R21, PT ;  /* 0x000000150e00720c */ /* 0x000fe20003f44270 */
        /* <DEDUP_REMOVED lines=80> */
[----:B------:R-:W-:Y:S02]  /*f870*/  MOV R12, R58 ;  /* 0x0000003a000c7202 */ /* 0x000fe40000000f00 */
[----:B--2---:R-:W-:-:S04]  /*f880*/  PRMT R15, R3, 0x654, R15 ;  /* 0x00000654030f7816 */ /* 0x004fc8000000000f */
[----:B------:R0:W-:Y:S01]  /*f890*/  SYNCS.ARRIVE.TRANS64.RED.A1T0 RZ, [R15+URZ], RZ ;  /* 0x000000ff0fff79a7 */ /* 0x0001e2000810043f */
[----:B------:R-:W-:Y:S05]  /*f8a0*/  @P2 BRA `(.L_x_13083) ;  /* 0xffffffc400702947 */ /* 0x000fea000383ffff */
[----:B------:R-:W-:Y:S05]  /*f8b0*/  BSYNC B1 ;  /* 0x0000000000017941 */ /* 0x000fea0003800000 */
.L_x_13071:
[----:B------:R-:W-:Y:S05]  /*f8c0*/  BSYNC B0 ;  /* 0x0000000000007941 */ /* 0x000fea0003800000 */
.L_x_13070:
        /* <DEDUP_REMOVED lines=8> */
.L_x_13097:
[----:B0-----:R-:W-:-:S05]  /*f950*/  VIADD R15, R8, 0x1 ;  /* 0x00000001080f7836 */ /* 0x001fca0000000000 */
[----:B------:R-:W-:-:S04]  /*f960*/  ISETP.NE.AND P0, PT, R15, 0x2, PT ;  /* 0x000000020f00780c */ /* 0x000fc80003f05270 */
[----:B------:R-:W-:Y:S02]  /*f970*/  SEL R15, R15, RZ, P0 ;  /* 0x000000ff0f0f7207 */ /* 0x000fe40000000000 */
[----:B------:R-:W-:-:S03]  /*f980*/  SEL R156, RZ, 0x1, P0 ;  /* 0x00000001ff9c7807 */ /* 0x000fc60000000000 */
[----:B------:R-:W-:Y:S01]  /*f990*/  IMAD.MOV.U32 R22, RZ, RZ, R15 ;  /* 0x000000ffff167224 */ /* 0x000fe200078e000f */
[----:B------:R-:W-:Y:S01]  /*f9a0*/  LOP3.LUT R156, R9, R156, RZ, 0x3c, !PT ;  /* 0x0000009c099c7212 */ /* 0x000fe200078e3cff */
[----:B------:R-:W-:Y:S06]  /*f9b0*/  @!P1 BRA `(.L_x_13086) ;  /* 0x0000000000049947 */ /* 0x000fec0003800000 */
[----:B------:R-:W-:Y:S01]  /*f9c0*/  BPT.TRAP 0x1 ;  /* 0x000000040000795c */ /* 0x000fe20000300000 */
.L_x_13086:
[----:B------:R-:W-:Y:S01]  /*f9d0*/  IMAD R10, R22, 0x8, R16 ;  /* 0x00000008160a7824 */ /* 0x000fe200078e0210 */
[----:B------:R-:W-:-:S04]  /*f9e0*/  SHF.L.U32 R11, R156, 0x1f, RZ ;  /* 0x0000001f9c0b7819 */ /* 0x000fc800000006ff */
[----:B------:R0:W1:Y:S01]  /*f9f0*/  SYNCS.PHASECHK.TRANS64.TRYWAIT P0, [R10+URZ+0x13230], R11 ;  /* 0x0132300b0a0075a7 */ /* 0x000062000800017f */
[----:B------:R-:W-:Y:S05]  /*fa00*/  @!P1 BRA `(.L_x_13087) ;  /* 0x0000000000049947 */ /* 0x000fea0003800000 */
[----:B------:R-:W-:Y:S01]  /*fa10*/  BPT.TRAP 0x1 ;  /* 0x000000040000795c */ /* 0x000fe20000300000 */
.L_x_13087:
        /* <DEDUP_REMOVED lines=8> */
.L_x_13089:
[----:B------:R-:W-:Y:S05]  /*faa0*/  BSYNC B1 ;  /* 0x0000000000017941 */ /* 0x000fea0003800000 */
.L_x_13088:
        /* <DEDUP_REMOVED lines=10> */
[----:B------:R-:W-:Y:S01]  /*fb50*/  VIADD R58, R13, 0x102 ;  /* 0x000001020d3a7836 */ /* 0x000fe20000000000 */
[----:B------:R-:W-:Y:S01]  /*fb60*/  R2UR UR10, R10 ;  /* 0x000000000a0a72ca */ /* 0x000fe200000e0000 */
[----:B------:R-:W-:Y:S01]  /*fb70*/  IMAD.MOV.U32 R10, RZ, RZ, R57 ;  /* 0x000000ffff0a7224 */ /* 0x000fe200078e0039 */
[----:B------:R-:W-:Y:S01]  /*fb80*/  R2UR UR8, R4 ;  /* 0x00000000040872ca */ /* 0x000fe200000e0000 */
[----:B------:R-:W-:Y:S01]  /*fb90*/  IMAD.MOV.U32 R57, RZ, RZ, -0x7fffffe0 ;  /* 0x80000020ff397424 */ /* 0x000fe200078e00ff */
        /* <DEDUP_REMOVED lines=13> */
[----:B------:R-:W-:-:S02]  /*fc70*/  R2UR UR22, R10 ;  /* 0x000000000a1672ca */ /* 0x000fc400000e0000 */
[----:B------:R-:W-:Y:S02]  /*fc80*/  R2UR UR23, R11 ;  /* 0x000000000b1772ca */ /* 0x000fe400000e0000 */
[----:B------:R-:W-:Y:S01]  /*fc90*/  R2UR UR26, R56 ;  /* 0x00000000381a72ca */ /* 0x000fe200000e0000 */
[----:B------:R-:W-:Y:S01]  /*fca0*/  VIADD R56, R13, 0x202 ;  /* 0x000002020d387836 */ /* 0x000fe20000000000 */
[----:B------:R-:W-:Y:S01]  /*fcb0*/  R2UR UR27, R57 ;  /* 0x00000000391b72ca */ /* 0x000fe200000e0000 */
[----:B------:R-:W-:Y:S01]  /*fcc0*/  IMAD.MOV.U32 R57, RZ, RZ, -0x7fffffe0 ;  /* 0x80000020ff397424 */ /* 0x000fe200078e00ff */
[----:B------:R-:W-:Y:S02]  /*fcd0*/  R2UR UR20, R4 ;  /* 0x00000000041472ca */ /* 0x000fe400000e0000 */
[----:B------:R-:W-:Y:S02]  /*fce0*/  R2UR UR21, R5 ;  /* 0x00000000051572ca */ /* 0x000fe400000e0000 */
[----:B------:R-:W-:-:S02]  /*fcf0*/  R2UR UR30, R56 ;  /* 0x00000000381e72ca */ /* 0x000fc400000e0000 */
[----:B------:R-:W-:Y:S02]  /*fd00*/  R2UR UR31, R57 ;  /* 0x00000000391f72ca */ /* 0x000fe400000e0000 */
[----:B------:R-:W-:Y:S02]  /*fd10*/  R2UR UR24, R6 ;  /* 0x00000000061872ca */ /* 0x000fe400000e0000 */
[----:B------:R-:W-:Y:S02]  /*fd20*/  R2UR UR25, R7 ;  /* 0x00000000071972ca */ /* 0x000fe400000e0000 */
[----:B------:R-:W-:Y:S02]  /*fd30*/  IADD3 R10, R13, 0x82, RZ ;  /* 0x000000820d0a7810 */ /* 0x000fe40007ffe0ff */
[----:B------:R-:W-:Y:S01]  /*fd40*/  R2UR UR7, R11 ;  /* 0x000000000b0772ca */ /* 0x000fe200000e0000 */
[----:B------:R-:W-:Y:S01]  /*fd50*/  IMAD.MOV.U32 R11, RZ, RZ, -0x7fffffe0 ;  /* 0x80000020ff0b7424 */ /* 0x000fe200078e00ff */
[----:B------:R-:W-:Y:S01]  /*fd60*/  R2UR UR6, R10 ;  /* 0x000000000a0672ca */ /* 0x000fe200000e0000 */
[----:B------:R-:W-:Y:S01]  /*fd70*/  VIADD R10, R13, 0x182 ;  /* 0x000001820d0a7836 */ /* 0x000fe20000000000 */
        /* <DEDUP_REMOVED lines=42> */
.L_x_13091:
[----:B------:R-:W-:Y:S01]  /*10020*/  SHF.L.U32 R9, R9, 0x1f, RZ ;  /* 0x0000001f09097819 */ /* 0x000fe200000006ff */
[----:B------:R-:W-:-:S04]  /*10030*/  IMAD R13, R8, 0x8, R16 ;  /* 0x00000008080d7824 */ /* 0x000fc800078e0210 */
[----:B------:R0:W1:Y:S01]  /*10040*/  SYNCS.PHASECHK.TRANS64.TRYWAIT P0, [R13+URZ+0x13250], R9 ;  /* 0x013250090d0075a7 */ /* 0x000062000800017f */
[----:B------:R-:W-:Y:S05]  /*10050*/  @!P1 BRA `(.L_x_13092) ;  /* 0x0000000000049947 */ /* 0x000fea0003800000 */
[----:B------:R-:W-:Y:S01]  /*10060*/  BPT.TRAP 0x1 ;  /* 0x000000040000795c */ /* 0x000fe20000300000 */
.L_x_13092:
[----:B------:R-:W-:Y:S04]  /*10070*/  BSSY B1, `(.L_x_13093) ;  /* 0x0000004000017945 */ /* 0x000fe80003800000 */
[----:B-1----:R-:W-:Y:S05]  /*10080*/  @P0 BRA `(.L_x_13094) ;  /* 0x0000000000080947 */ /* 0x002fea0003800000 */
[----:B------:R-:W1:Y:S02]  /*10090*/  SYNCS.PHASECHK.TRANS64.TRYWAIT P0, [R13+URZ+0x13250], R9 ;  /* 0x013250090d0075a7 */ /* 0x000e64000800017f */
[----:B-1----:R-:W-:Y:S05]  /*100a0*/  @!P0 BRA `(.L_x_13095) ;  /* 0x000000d0003c8947 */ /* 0x002fea0003800000 */
.L_x_13094:
[----:B------:R-:W-:Y:S05]  /*100b0*/  BSYNC B1 ;  /* 0x0000000000017941 */ /* 0x000fea0003800000 */
.L_x_13093:
        /* <DEDUP_REMOVED lines=92> */
[----:B------:R-:W-:-:S07]  /*10680*/  FMUL.FTZ R69, R2, R71 ;  /* 0x0000004702457220 */ /* 0x000fce0000410000 */
        /* <DEDUP_REMOVED lines=9> */
[----:B------:R-:W-:Y:S01]  /*10720*/  FMUL.FTZ R11, R2, R122 ;  /* 0x0000007a020b7220 */ /* 0x000fe20000410000 */
[----:B------:R-:W-:Y:S01]  /*10730*/  R2UR UR6, R10 ;  /* 0x000000000a0672ca */ /* 0x000fe200000e0000 */
[C---:B------:R-:W-:Y:S01]  /*10740*/  FMUL.FTZ R10, R2.reuse, R121 ;  /* 0x00000079020a7220 */ /* 0x040fe20000410000 */
[C---:B------:R-:W-:Y:S01]  /*10750*/  FMUL.FTZ R122, R2.reuse, R126 ;  /* 0x0000007e027a7220 */ /* 0x040fe20000410000 */
[C---:B------:R-:W-:Y:S01]  /*10760*/  FMUL.FTZ R121, R2.reuse, R125 ;  /* 0x0000007d02797220 */ /* 0x040fe20000410000 */
[C---:B------:R-:W-:Y:S01]  /*10770*/  FMUL.FTZ R126, R2.reuse, R130 ;  /* 0x00000082027e7220 */ /* 0x040fe20000410000 */
[----:B------:R-:W2:Y:S01]  /*10780*/  MUFU.TANH R11, R11 ;  /* 0x0000000b000b7308 */ /* 0x000ea20000002400 */
[C---:B------:R-:W-:Y:S01]  /*10790*/  FMUL.FTZ R125, R2.reuse, R129 ;  /* 0x00000081027d7220 */ /* 0x040fe20000410000 */
[C---:B------:R-:W-:Y:S01]  /*107a0*/  FMUL.FTZ R129, R2.reuse, R133 ;  /* 0x0000008502817220 */ /* 0x040fe20000410000 */
[----:B------:R-:W-:Y:S01]  /*107b0*/  FMUL.FTZ R130, R2, R134 ;  /* 0x0000008602827220 */ /* 0x000fe20000410000 */
[----:B0-----:R-:W-:-:S04]  /*107c0*/  FMNMX.FTZ R133, R9, R3, !PT ;  /* 0x0000000309857209 */ /* 0x001fc80007810000 */
        /* <DEDUP_REMOVED lines=11> */
[----:B------:R-:W-:Y:S01]  /*10880*/  @!P0 IMAD R15, R15, 0x8, R16 ;  /* 0x000000080f0f8824 */ /* 0x000fe200078e0210 */
[----:B------:R-:W-:-:S03]  /*10890*/  FMNMX.FTZ R134, R123, R134, !PT ;  /* 0x000000867b867209 */ /* 0x000fc60007810000 */
[----:B------:R-:W2:Y:S01]  /*108a0*/  MUFU.TANH R125, R125 ;  /* 0x0000007d007d7308 */ /* 0x000ea20000002400 */
[----:B-1----:R-:W-:Y:S01]  /*108b0*/  FMNMX.FTZ R133, R121, R133, !PT ;  /* 0x0000008579857209 */ /* 0x002fe20007810000 */
[----:B------:R-:W-:-:S03]  /*108c0*/  @!P0 VIADD R15, R15, 0x13240 ;  /* 0x000132400f0f8836 */ /* 0x000fc60000000000 */
[----:B------:R-:W-:Y:S02]  /*108d0*/  FMNMX.FTZ R133, R124, R133, !PT ;  /* 0x000000857c857209 */ /* 0x000fe40007810000 */
[----:B------:R-:W-:Y:S01]  /*108e0*/  @!P0 PRMT R15, RZ, 0x654, R15 ;  /* 0x00000654ff0f8816 */ /* 0x000fe2000000000f */
[----:B------:R-:W1:Y:S01]  /*108f0*/  MUFU.TANH R130, R130 ;  /* 0x0000008200827308 */ /* 0x000e620000002400 */
[----:B0-----:R-:W-:Y:S01]  /*10900*/  FMNMX.FTZ R56, R126, R134, !PT ;  /* 0x000000867e387209 */ /* 0x001fe20007810000 */
[----:B------:R-:W-:-:S03]  /*10910*/  FMUL.FTZ R134, R2, R57 ;  /* 0x0000003902867220 */ /* 0x000fc60000410000 */
[----:B------:R-:W-:-:S03]  /*10920*/  FMNMX.FTZ R56, R127, R56, !PT ;  /* 0x000000387f387209 */ /* 0x000fc60007810000 */
[----:B------:R-:W0:Y:S01]  /*10930*/  MUFU.TANH R129, R129 ;  /* 0x0000008100817308 */ /* 0x000e220000002400 */
[----:B--2---:R-:W-:-:S04]  /*10940*/  FMNMX.FTZ R133, R125, R133, !PT ;  /* 0x000000857d857209 */ /* 0x004fc80007810000 */
        /* <DEDUP_REMOVED lines=96> */
[----:B------:R1:W-:Y:S01]  /*10f50*/  MUFU.TANH R133, R134 ;  /* 0x0000008600857308 */ /* 0x0003e20000002400 */
[----:B0-----:R-:W-:-:S07]  /*10f60*/  FMNMX.FTZ R57, R84, R57, !PT ;  /* 0x0000003954397209 */ /* 0x001fce0007810000 */
[----:B------:R-:W0:Y:S01]  /*10f70*/  MUFU.TANH R85, R85 ;  /* 0x0000005500557308 */ /* 0x000e220000002400 */
[----:B-1----:R-:W-:Y:S01]  /*10f80*/  FMUL.FTZ R134, R2, R58 ;  /* 0x0000003a02867220 */ /* 0x002fe20000410000 */
[----:B--2---:R-:W-:-:S06]  /*10f90*/  FMNMX.FTZ R56, R86, R56, !PT ;  /* 0x0000003856387209 */ /* 0x004fcc0007810000 */
[----:B------:R-:W1:Y:S08]  /*10fa0*/  MUFU.TANH R87, R87 ;  /* 0x0000005700577308 */ /* 0x000e700000002400 */
        /* <DEDUP_REMOVED lines=35> */
[----:B0-----:R-:W-:Y:S01]  /*111e0*/  FMNMX.FTZ R58, R58, R57, !PT ;  /* 0x000000393a3a7209 */ /* 0x001fe20007810000 */
[----:B------:R-:W-:-:S04]  /*111f0*/  IMAD.MOV.U32 R57, RZ, RZ, -0x3ffffff0 ;  /* 0xc0000010ff397424 */ /* 0x000fc800078e00ff */
[----:B------:R-:W0:Y:S01]  /*11200*/  SHFL.BFLY PT, R145, R58, 0x1, 0x1f ;  /* 0x0c201f003a917f89 */ /* 0x000e2200000e0000 */
[----:B------:R-:W-:Y:S02]  /*11210*/  R2UR UR7, R57 ;  /* 0x00000000390772ca */ /* 0x000fe400000e0000 */
[----:B-1----:R-:W-:Y:S01]  /*11220*/  FMNMX.FTZ R70, R70, R56, !PT ;  /* 0x0000003846467209 */ /* 0x002fe20007810000 */
[C---:B------:R-:W-:Y:S02]  /*11230*/  VIADD R56, R8.reuse, 0x180 ;  /* 0x0000018008387836 */ /* 0x040fe40000000000 */
[----:B------:R-:W-:Y:S02]  /*11240*/  VIADD R8, R8, 0x200 ;  /* 0x0000020008087836 */ /* 0x000fe40000000000 */
[----:B------:R-:W1:Y:S01]  /*11250*/  SHFL.BFLY PT, R71, R70, 0x1, 0x1f ;  /* 0x0c201f0046477f89 */ /* 0x000e6200000e0000 */
[----:B------:R-:W-:Y:S01]  /*11260*/  R2UR UR6, R56 ;  /* 0x00000000380672ca */ /* 0x000fe200000e0000 */
[----:B------:R-:W-:-:S12]  /*11270*/  IMAD.U32 R56, RZ, RZ, UR36 ;  /* 0x00000024ff387e24 */ /* 0x000fd8000f8e00ff */
[----:B------:R-:W-:Y:S01]  /*11280*/  QGMMA.64x64x32.F32.E4M3.E4M3 R24, R140, gdesc[UR4], R24, gsb0 ;  /* 0x00e000048c187df3 */ /* 0x000fe20008000818 */
[----:B------:R-:W-:Y:S02]  /*11290*/  R2UR UR6, R8 ;  /* 0x00000000080672ca */ /* 0x000fe400000e0000 */
[----:B0-----:R-:W-:-:S05]  /*112a0*/  FMNMX.FTZ R58, R58, R145, !PT ;  /* 0x000000913a3a7209 */ /* 0x001fca0007810000 */
[----:B------:R-:W-:Y:S01]  /*112b0*/  FADD.FTZ R3, -R58, R3 ;  /* 0x000000033a037221 */ /* 0x000fe20000010100 */
[----:B-1----:R-:W-:Y:S01]  /*112c0*/  FMNMX.FTZ R57, R70, R71, !PT ;  /* 0x0000004746397209 */ /* 0x002fe20007810000 */
[-C--:B------:R-:W-:Y:S02]  /*112d0*/  FFMA.FTZ R71, R58, R56.reuse, -8 ;  /* 0xc10000003a477423 */ /* 0x080fe40000010038 */
[-C--:B------:R-:W-:Y:S02]  /*112e0*/  FMUL.FTZ R3, R3, R56.reuse ;  /* 0x0000003803037220 */ /* 0x080fe40000410000 */
[----:B------:R-:W-:Y:S01]  /*112f0*/  FADD.FTZ R70, -R57, R12 ;  /* 0x0000000c39467221 */ /* 0x000fe20000010100 */
        /* <DEDUP_REMOVED lines=10> */
[-C--:B0-----:R-:W-:Y:S01]  /*113a0*/  FMUL.FTZ R3, R70, R56.reuse ;  /* 0x0000003846037220 */ /* 0x081fe20000410000 */
[----:B------:R-:W-:Y:S01]  /*113b0*/  FFMA.FTZ R70, R9, R56, -R71 ;  /* 0x0000003809467223 */ /* 0x000fe20000010847 */
[----:B------:R-:W-:-:S02]  /*113c0*/  IMAD.MOV.U32 R9, RZ, RZ, -0x3ffffff0 ;  /* 0xc0000010ff097424 */ /* 0x000fc400078e00ff */
[-CC-:B------:R-:W-:Y:S01]  /*113d0*/  FFMA.FTZ R105, R105, R56.reuse, -R71.reuse ;  /* 0x0000003869697223 */ /* 0x180fe20000010847 */
[----:B------:R-:W-:-:S01]  /*113e0*/  FFMA.FTZ R108, R108, R56, -R71 ;  /* 0x000000386c6c7223 */ /* 0x000fc20000010847 */
[-CC-:B------:R-:W-:Y:S01]  /*113f0*/  FFMA.FTZ R109, R109, R56.reuse, -R71.reuse ;  /* 0x000000386d6d7223 */ /* 0x180fe20000010847 */
[----:B------:R-:W-:-:S01]  /*11400*/  FFMA.FTZ R112, R112, R56, -R71 ;  /* 0x0000003870707223 */ /* 0x000fc20000010847 */
[----:B------:R-:W-:Y:S01]  /*11410*/  R2UR UR7, R9 ;  /* 0x00000000090772ca */ /* 0x000fe200000e0000 */
[----:B------:R-:W-:-:S01]  /*11420*/  FFMA.FTZ R9, R57, R56, -8 ;  /* 0xc100000039097423 */ /* 0x000fc20000010038 */
        /* <DEDUP_REMOVED lines=33> */
[----:B------:R-:W3:Y:S01]  /*11640*/  MUFU.EX2 R120, R120 ;  /* 0x0000007800787308 */ /* 0x000ee20000000800 */
[----:B------:R-:W-:-:S01]  /*11650*/  FFMA.FTZ R122, R126, R56, -R9 ;  /* 0x000000387e7a7223 */ /* 0x000fc20000010809 */
[----:B0-----:R-:W-:Y:S01]  /*11660*/  FFMA.FTZ R20, R12, R20, R70 ;  /* 0x000000140c147223 */ /* 0x001fe20000010046 */
[----:B-1----:R-:W-:-:S01]  /*11670*/  FFMA.FTZ R0, R3, R0, R8 ;  /* 0x0000000003007223 */ /* 0x002fc20000010008 */
[-CC-:B------:R-:W-:Y:S01]  /*11680*/  FFMA.FTZ R126, R130, R56.reuse, -R9.reuse ;  /* 0x00000038827e7223 */ /* 0x180fe20000010809 */
[----:B------:R-:W-:-:S01]  /*11690*/  FFMA.FTZ R106, R106, R56, -R9 ;  /* 0x000000386a6a7223 */ /* 0x000fc20000010809 */
[----:B------:R-:W-:Y:S01]  /*116a0*/  FADD.FTZ R20, R10, R20 ;  /* 0x000000140a147221 */ /* 0x000fe20000010000 */
[----:B------:R-:W-:-:S01]  /*116b0*/  FFMA.FTZ R107, R107, R56, -R9 ;  /* 0x000000386b6b7223 */ /* 0x000fc20000010809 */
[----:B------:R-:W0:Y:S01]  /*116c0*/  MUFU.EX2 R21, R21 ;  /* 0x0000001500157308 */ /* 0x000e220000000800 */
[----:B--2---:R-:W-:-:S01]  /*116d0*/  FADD.FTZ R0, R11, R0 ;  /* 0x000000000b007221 */ /* 0x004fc20000010000 */
[----:B------:R-:W-:-:S02]  /*116e0*/  WARPGROUP.DEPBAR.LE gsb0, 0x0 ;  /* 0x00008000000079c5 */ /* 0x000fc40000010000 */
[----:B------:R-:W-:-:S01]  /*116f0*/  FFMA.FTZ R140, R144, R56, -R71 ;  /* 0x00000038908c7223 */ /* 0x000fc20000010847 */
[-CC-:B------:R-:W-:Y:S01]  /*11700*/  FFMA.FTZ R71, R123, R56.reuse, -R9.reuse ;  /* 0x000000387b477223 */ /* 0x180fe20000010809 */
[----:B------:R-:W-:-:S01]  /*11710*/  FFMA.FTZ R123, R127, R56, -R9 ;  /* 0x000000387f7b7223 */ /* 0x000fc20000010809 */
[----:B------:R-:W-:Y:S01]  /*11720*/  FFMA.FTZ R127, R131, R56, -R9 ;  /* 0x00000038837f7223 */ /* 0x000fe20000010809 */
        /* <DEDUP_REMOVED lines=22> */
[----:B------:R-:W-:Y:S01]  /*11890*/  WARPGROUP.ARRIVE ;  /* 0x00000000000079c5 */ /* 0x000fe20000000000 */
[----:B------:R-:W-:-:S01]  /*118a0*/  FFMA.FTZ R78, R78, R56, -R9 ;  /* 0x000000384e4e7223 */ /* 0x000fc20000010809 */
[----:B------:R-:W1:Y:S01]  /*118b0*/  MUFU.EX2 R122, R122 ;  /* 0x0000007a007a7308 */ /* 0x000e620000000800 */
[----:B--2---:R-:W-:-:S01]  /*118c0*/  FADD.FTZ R0, R71, R0 ;  /* 0x0000000047007221 */ /* 0x004fc20000010000 */
[-CC-:B------:R-:W-:Y:S01]  /*118d0*/  FFMA.FTZ R79, R79, R56.reuse, -R9.reuse ;  /* 0x000000384f4f7223 */ /* 0x180fe20000010809 */
[----:B------:R-:W-:-:S01]  /*118e0*/  FFMA.FTZ R82, R82, R56, -R9 ;  /* 0x0000003852527223 */ /* 0x000fc20000010809 */
[----:B------:R-:W-:Y:S01]  /*118f0*/  QGMMA.64x64x32.F32.E4M3.E4M3 R24, R136, gdesc[UR4], R24, gsb0 ;  /* 0x00e0000488187df3 */ /* 0x000fe20008000818 */
        /* <DEDUP_REMOVED lines=157> */
.L_x_13096:
        /* <DEDUP_REMOVED lines=81> */
[----:B------:R-:W-:-:S02]  /*127e0*/  MOV R12, R57 ;  /* 0x00000039000c7202 */ /* 0x000fc40000000f00 */
[C---:B--2---:R-:W-:Y:S01]  /*127f0*/  ISETP.GT.AND P0, PT, R14.reuse, R15, PT ;  /* 0x0000000f0e00720c */ /* 0x044fe20003f04270 */
[----:B------:R-:W-:-:S12]  /*12800*/  VIADD R14, R14, 0xffffffff ;  /* 0xffffffff0e0e7836 */ /* 0x000fd80000000000 */
[----:B-1----:R-:W-:Y:S05]  /*12810*/  @P0 BRA `(.L_x_13097) ;  /* 0xffffffd0004c0947 */ /* 0x002fea000383ffff */
.L_x_13085:
[----:B------:R-:W-:Y:S05]  /*12820*/  BSYNC B0 ;  /* 0x0000000000007941 */ /* 0x000fea0003800000 */
.L_x_13084:
[----:B------:R-:W-:Y:S06]  /*12830*/  BAR.ARV 0x8, 0x200 ;  /* 0x0208000000007b1d */ /* 0x000fec0000002000 */
[----:B------:R-:W-:Y:S05]  /*12840*/  @!P1 BRA `(.L_x_13098) ;  /* 0x0000000000049947 */ /* 0x000fea0003800000 */
[----:B------:R-:W-:Y:S01]  /*12850*/  BPT.TRAP 0x1 ;  /* 0x000000040000795c */ /* 0x000fe20000300000 */
.L_x_13098:
[----:B------:R-:W-:Y:S01]  /*12860*/  IMAD R8, R22, 0x8, R16 ;  /* 0x0000000816087824 */ /* 0x000fe200078e0210 */
[----:B------:R-:W-:-:S04]  /*12870*/  SHF.L.U32 R3, R156, 0x1f, RZ ;  /* 0x0000001f9c037819 */ /* 0x000fc800000006ff */
[----:B------:R1:W2:Y:S01]  /*12880*/  SYNCS.PHASECHK.TRANS64.TRYWAIT P0, [R8+URZ+0x13250], R3 ;  /* 0x01325003080075a7 */ /* 0x0002a2000800017f */
[----:B------:R-:W-:Y:S05]  /*12890*/  @!P1 BRA `(.L_x_13099) ;  /* 0x0000000000049947 */ /* 0x000fea0003800000 */
[----:B------:R-:W-:Y:S01]  /*128a0*/  BPT.TRAP 0x1 ;  /* 0x000000040000795c */ /* 0x000fe20000300000 */
.L_x_13099:
[----:B------:R-:W-:Y:S04]  /*128b0*/  BSSY B0, `(.L_x_13100) ;  /* 0x0000004000007945 */ /* 0x000fe80003800000 */
[----:B--2---:R-:W-:Y:S05]  /*128c0*/  @P0 BRA `(.L_x_13101) ;  /* 0x0000000000080947 */ /* 0x004fea0003800000 */
[----:B------:R-:W2:Y:S02]  /*128d0*/  SYNCS.PHASECHK.TRANS64.TRYWAIT P0, [R8+URZ+0x13250], R3 ;  /* 0x01325003080075a7 */ /* 0x000ea4000800017f */
[----:B--2---:R-:W-:Y:S05]  /*128e0*/  @!P0 BRA `(.L_x_13102) ;  /* 0x000000a800408947 */ /* 0x004fea0003800000 */
.L_x_13101:
[----:B------:R-:W-:Y:S05]  /*128f0*/  BSYNC B0 ;  /* 0x0000000000007941 */ /* 0x000fea0003800000 */
.L_x_13100:
[----:B------:R-:W3:Y:S04]  /*12900*/  LDL R10, [R1+0x5c] ;  /* 0x00005c00010a7983 */ /* 0x000ee80000100800 */
[----:B------:R-:W4:Y:S04]  /*12910*/  LDL R11, [R1+0x48] ;  /* 0x00004800010b7983 */ /* 0x000f280000100800 */
[----:B------:R-:W5:Y:S01]  /*12920*/  LDL R9, [R1+0x34] ;  /* 0x0000340001097983 */ /* 0x000f620000100800 */
[----:B------:R-:W-:Y:S01]  /*12930*/  VIADD R16, R16, 0x1000 ;  /* 0x0000100010107836 */ /* 0x000fe20000000000 */
[----:B------:R-:W-:Y:S01]  /*12940*/  ULDC.64 UR4, c[0x0][0x9a0] ;  /* 0x0002680000047ab9 */ /* 0x000fe20000000a00 */
[----:B------:R-:W-:Y:S01]  /*12950*/  WARPGROUP.ARRIVE ;  /* 0x00000000000079c5 */ /* 0x000fe20000000000 */
[----:B------:R-:W-:-:S02]  /*12960*/  ISETP.NE.U32.AND P0, PT, RZ, UR4, PT ;  /* 0x00000004ff007c0c */ /* 0x000fc4000bf05070 */
[----:B------:R-:W-:Y:S02]  /*12970*/  SHF.R.U32.HI R16, RZ, 0x4, R16 ;  /* 0x00000004ff107819 */ /* 0x000fe40000011610 */
[----:B------:R-:W-:Y:S02]  /*12980*/  ISETP.NE.AND.EX P0, PT, RZ, UR5, PT, P0 ;  /* 0x00000005ff007c0c */ /* 0x000fe4000bf05300 */
[----:B------:R-:W-:-:S04]  /*12990*/  LOP3.LUT R16, R16, 0x3fff, RZ, 0xc0, !PT ;  /* 0x00003fff10107812 */ /* 0x000fc800078ec0ff */
[----:B-12---:R-:W-:-:S05]  /*129a0*/  LOP3.LUT R3, R16, 0x10000, RZ, 0xfc, !PT ;  /* 0x0001000010037812 */ /* 0x006fca00078efcff */
[----:B------:R-:W-:Y:S02]  /*129b0*/  IMAD R2, R22, 0x280, R3 ;  /* 0x0000028016027824 */ /* 0x000fe400078e0203 */
[----:B------:R-:W-:Y:S01]  /*129c0*/  IMAD.MOV.U32 R3, RZ, RZ, -0x3ffffff0 ;  /* 0xc0000010ff037424 */ /* 0x000fe200078e00ff */
[----:B------:R-:W3:Y:S02]  /*129d0*/  @P0 LDC.64 R6, c[0x0][0x9c8] ;  /* 0x00027200ff060b82 */ /* 0x000ee40000000a00 */
[----:B------:R-:W-:Y:S02]  /*129e0*/  R2UR UR6, R2 ;  /* 0x00000000020672ca */ /* 0x000fe400000e0000 */
[----:B------:R-:W-:-:S04]  /*129f0*/  R2UR UR7, R3 ;  /* 0x00000000030772ca */ /* 0x000fc800000e0000 */
[----:B------:R-:W5:Y:S09]  /*12a00*/  @P0 LDC.64 R4, c[0x0][0x9d0] ;  /* 0x00027400ff040b82 */ /* 0x000f720000000a00 */
[----:B------:R-:W-:Y:S03]  /*12a10*/  QGMMA.64x64x32.F32.E4M3.E4M3 R24, R152, gdesc[UR4], R24, gsb0 ;  /* 0x00e0000498187df3 */ /* 0x000fe60008000818 */
[----:B------:R-:W-:-:S02]  /*12a20*/  WARPGROUP.DEPBAR.LE gsb0, 0x0 ;  /* 0x00008000000079c5 */ /* 0x000fc40000010000 */
[----:B------:R-:W-:Y:S01]  /*12a30*/  WARPGROUP.ARRIVE ;  /* 0x00000000000079c5 */ /* 0x000fe20000000000 */
[----:B---3--:R-:W-:-:S04]  /*12a40*/  @P0 IMAD R10, R10, R6, RZ ;  /* 0x000000060a0a0224 */ /* 0x008fc800078e02ff */
[C---:B----4-:R-:W-:Y:S02]  /*12a50*/  @P0 IMAD R3, R11.reuse, R7, R10 ;  /* 0x000000070b030224 */ /* 0x050fe400078e020a */
[----:B------:R-:W-:-:S04]  /*12a60*/  @P0 IMAD.WIDE.U32 R6, R11, R6, RZ ;  /* 0x000000060b060225 */ /* 0x000fc800078e00ff */
[----:B------:R-:W-:Y:S02]  /*12a70*/  @P0 IMAD.IADD R7, R7, 0x1, R3 ;  /* 0x0000000107070824 */ /* 0x000fe400078e0203 */
[----:B-----5:R-:W-:-:S04]  /*12a80*/  @P0 IMAD.WIDE.U32 R6, R9, R4, R6 ;  /* 0x0000000409060225 */ /* 0x020fc800078e0006 */
        /* <DEDUP_REMOVED lines=11> */
[----:B------:R-:W1:Y:S01]  /*12b40*/  SHFL.BFLY PT, R3, R20, 0x2, 0x1f ;  /* 0x0c401f0014037f89 */ /* 0x000e6200000e0000 */
[----:B------:R-:W-:-:S08]  /*12b50*/  IMAD.MOV.U32 R60, RZ, RZ, -0x800000 ;  /* 0xff800000ff3c7424 */ /* 0x000fd000078e00ff */
[----:B------:R-:W-:Y:S01]  /*12b60*/  QGMMA.64x64x32.F32.E4M3.E4M3 R24, R148, gdesc[UR4], R24, gsb0 ;  /* 0x00e0000494187df3 */ /* 0x000fe20008000818 */
[----:B------:R-:W-:Y:S01]  /*12b70*/  R2UR UR6, R6 ;  /* 0x00000000060672ca */ /* 0x000fe200000e0000 */
[C---:B------:R-:W-:Y:S01]  /*12b80*/  VIADD R6, R2.reuse, 0x180 ;  /* 0x0000018002067836 */ /* 0x040fe20000000000 */
[----:B------:R-:W-:Y:S01]  /*12b90*/  R2UR UR7, R7 ;  /* 0x00000000070772ca */ /* 0x000fe200000e0000 */
[----:B------:R-:W-:Y:S02]  /*12ba0*/  IMAD.MOV.U32 R7, RZ, RZ, -0x3ffffff0 ;  /* 0xc0000010ff077424 */ /* 0x000fe400078e00ff */
[----:B------:R-:W-:Y:S02]  /*12bb0*/  VIADD R2, R2, 0x200 ;  /* 0x0000020002027836 */ /* 0x000fe40000000000 */
[----:B-1----:R-:W-:-:S01]  /*12bc0*/  FADD.FTZ R4, R3, R20 ;  /* 0x0000001403047221 */ /* 0x002fc20000010000 */
[----:B------:R-:W-:-:S04]  /*12bd0*/  IMAD.MOV.U32 R3, RZ, RZ, -0x3ffffff0 ;  /* 0xc0000010ff037424 */ /* 0x000fc800078e00ff */
[----:B------:R-:W1:Y:S02]  /*12be0*/  SHFL.BFLY PT, R5, R4, 0x1, 0x1f ;  /* 0x0c201f0004057f89 */ /* 0x000e6400000e0000 */
[----:B-1----:R-:W-:-:S04]  /*12bf0*/  FADD.FTZ R10, R4, R5 ;  /* 0x00000005040a7221 */ /* 0x002fc80000010000 */
[C---:B------:R-:W-:Y:S01]  /*12c00*/  FMUL.FTZ R12, R10.reuse, 0.00390625 ;  /* 0x3b8000000a0c7820 */ /* 0x040fe20000410000 */
[----:B------:R-:W-:-:S04]  /*12c10*/  FSETP.NE.FTZ.AND P0, PT, R10, RZ, PT ;  /* 0x000000ff0a00720b */ /* 0x000fc80003f15000 */
[----:B------:R-:W-:-:S13]  /*12c20*/  FSETP.NE.FTZ.AND P2, PT, R12, RZ, PT ;  /* 0x000000ff0c00720b */ /* 0x000fda0003f55000 */
[----:B------:R-:W1:Y:S01]  /*12c30*/  @P2 MUFU.LG2 R4, R12 ;  /* 0x0000000c00042308 */ /* 0x000e620000000c00 */
[----:B------:R-:W-:Y:S02]  /*12c40*/  WARPGROUP.DEPBAR.LE gsb0, 0x0 ;  /* 0x00008000000079c5 */ /* 0x000fe40000010000 */
[----:B------:R-:W-:Y:S01]  /*12c50*/  WARPGROUP.ARRIVE ;  /* 0x00000000000079c5 */ /* 0x000fe20000000000 */
[----:B-1----:R-:W-:-:S05]  /*12c60*/  @P2 FMUL.FTZ R4, R4, 0.69314718246459960938 ;  /* 0x3f31721804042820 */ /* 0x002fca0000410000 */
[----:B------:R-:W-:Y:S01]  /*12c70*/  QGMMA.64x64x32.F32.E4M3.E4M3 R24, R144, gdesc[UR4], R24, gsb0 ;  /* 0x00e0000490187df3 */ /* 0x000fe20008000818 */
[----:B------:R-:W-:Y:S01]  /*12c80*/  R2UR UR6, R6 ;  /* 0x00000000060672ca */ /* 0x000fe200000e0000 */
[----:B------:R-:W-:Y:S01]  /*12c90*/  IMAD.MOV.U32 R6, RZ, RZ, RZ ;  /* 0x000000ffff067224 */ /* 0x000fe200078e00ff */
[----:B------:R-:W-:Y:S02]  /*12ca0*/  R2UR UR7, R7 ;  /* 0x00000000070772ca */ /* 0x000fe400000e0000 */
[----:B------:R-:W1:Y:S02]  /*12cb0*/  SHFL.BFLY PT, R7, R0, 0x2, 0x1f ;  /* 0x0c401f0000077f89 */ /* 0x000e6400000e0000 */
[----:B-1----:R-:W-:-:S01]  /*12cc0*/  FADD.FTZ R7, R7, R0 ;  /* 0x0000000007077221 */ /* 0x002fc20000010000 */
[----:B------:R-:W-:Y:S01]  /*12cd0*/  IMAD.MOV.U32 R0, RZ, RZ, -0x800000 ;  /* 0xff800000ff007424 */ /* 0x000fe200078e00ff */
[----:B------:R-:W-:Y:S02]  /*12ce0*/  WARPGROUP.DEPBAR.LE gsb0, 0x0 ;  /* 0x00008000000079c5 */ /* 0x000fe40000010000 */
[----:B------:R-:W-:-:S06]  /*12cf0*/  WARPGROUP.ARRIVE ;  /* 0x00000000000079c5 */ /* 0x000fcc0000000000 */
[----:B------:R-:W-:Y:S01]  /*12d00*/  QGMMA.64x64x32.F32.E4M3.E4M3 R24, R140, gdesc[UR4], R24, gsb0 ;  /* 0x00e000048c187df3 */ /* 0x000fe20008000818 */
[----:B------:R-:W-:Y:S02]  /*12d10*/  R2UR UR6, R2 ;  /* 0x00000000020672ca */ /* 0x000fe400000e0000 */
[----:B------:R-:W-:Y:S01]  /*12d20*/  R2UR UR7, R3 ;  /* 0x00000000030772ca */ /* 0x000fe200000e0000 */
[----:B------:R-:W1:Y:S01]  /*12d30*/  SHFL.BFLY PT, R2, R7, 0x1, 0x1f ;  /* 0x0c201f0007027f89 */ /* 0x000e6200000e0000 */
[----:B------:R-:W-:-:S04]  /*12d40*/  @P2 FMUL.FTZ R3, R56, 0.69314718246459960938 ;  /* 0x3f31721838032820 */ /* 0x000fc80000410000 */
[----:B------:R-:W-:Y:S01]  /*12d50*/  @P2 FFMA.FTZ R0, R3, R58, R4 ;  /* 0x0000003a03002223 */ /* 0x000fe20000010004 */
[----:B-1----:R-:W-:-:S01]  /*12d60*/  FADD.FTZ R11, R7, R2 ;  /* 0x00000002070b7221 */ /* 0x002fc20000010000 */
[----:B------:R-:W-:-:S03]  /*12d70*/  IMAD.MOV.U32 R2, RZ, RZ, RZ ;  /* 0x000000ffff027224 */ /* 0x000fc600078e00ff */
[----:B------:R-:W-:-:S03]  /*12d80*/  FMUL.FTZ R5, R11, 0.00390625 ;  /* 0x3b8000000b057820 */ /* 0x000fc60000410000 */
[----:B------:R-:W-:Y:S01]  /*12d90*/  @P0 MUFU.RCP R2, R10 ;  /* 0x0000000a00020308 */ /* 0x000fe20000001000 */
[----:B------:R-:W-:Y:S02]  /*12da0*/  FSETP.NE.FTZ.AND P0, PT, R11, RZ, PT ;  /* 0x000000ff0b00720b */ /* 0x000fe40003f15000 */
[----:B------:R-:W-:-:S11]  /*12db0*/  FSETP.NE.FTZ.AND P3, PT, R5, RZ, PT ;  /* 0x000000ff0500720b */ /* 0x000fd60003f75000 */
[----:B------:R-:W-:Y:S02]  /*12dc0*/  @P0 MUFU.RCP R6, R11 ;  /* 0x0000000b00060308 */ /* 0x000fe40000001000 */
[----:B------:R-:W-:-:S06]  /*12dd0*/  @P3 FMUL.FTZ R7, R56, 0.69314718246459960938 ;  /* 0x3f31721838073820 */ /* 0x000fcc0000410000 */
[----:B------:R-:W1:Y:S02]  /*12de0*/  @P3 MUFU.LG2 R5, R5 ;  /* 0x0000000500053308 */ /* 0x000e640000000c00 */
[----:B-1----:R-:W-:Y:S01]  /*12df0*/  @P3 FMUL.FTZ R10, R5, 0.69314718246459960938 ;  /* 0x3f317218050a3820 */ /* 0x002fe20000410000 */
[----:B------:R-:W-:Y:S02]  /*12e00*/  WARPGROUP.DEPBAR.LE gsb0, 0x0 ;  /* 0x00008000000079c5 */ /* 0x000fe40000010000 */
[----:B------:R-:W-:Y:S01]  /*12e10*/  WARPGROUP.ARRIVE ;  /* 0x00000000000079c5 */ /* 0x000fe20000000000 */
[----:B------:R-:W-:-:S05]  /*12e20*/  @P3 FFMA.FTZ R60, R7, R57, R10 ;  /* 0x00000039073c3223 */ /* 0x000fca000001000a */
[----:B------:R-:W-:Y:S01]  /*12e30*/  QGMMA.64x64x32.F32.E4M3.E4M3 R24, R136, gdesc[UR4], R24, gsb0 ;  /* 0x00e0000488187df3 */ /* 0x000fe20008000818 */
[-C--:B--2---:R-:W-:Y:S01]  /*12e40*/  FMUL.FTZ R2, R2, R9.reuse ;  /* 0x0000000902027220 */ /* 0x084fe20000410000 */
[----:B------:R-:W-:Y:S01]  /*12e50*/  FMUL.FTZ R9, R6, R9 ;  /* 0x0000000906097220 */ /* 0x000fe20000410000 */
[----:B------:R-:W-:Y:S02]  /*12e60*/  WARPGROUP.DEPBAR.LE gsb0, 0x0 ;  /* 0x00008000000079c5 */ /* 0x000fe40000010000 */
[----:B------:R-:W-:Y:S05]  /*12e70*/  @!P1 BRA `(.L_x_13103) ;  /* 0x0000000000049947 */ /* 0x000fea0003800000 */
[----:B------:R-:W-:Y:S01]  /*12e80*/  BPT.TRAP 0x1 ;  /* 0x000000040000795c */ /* 0x000fe20000300000 */
.L_x_13103:
[----:B------:R-:W2:Y:S01]  /*12e90*/  LDL.LU R3, [R1+0x1c] ;  /* 0x00001c0001037983 */ /* 0x000ea20000300800 */
[----:B------:R-:W-:Y:S02]  /*12ea0*/  VIADD R8, R8, 0x13260 ;  /* 0x0001326008087836 */ /* 0x000fe40000000000 */
[-C--:B------:R-:W-:Y:S01]  /*12eb0*/  FMUL.FTZ R4, R24, R2.reuse ;  /* 0x0000000218047220 */ /* 0x080fe20000410000 */
[----:B------:R-:W-:Y:S01]  /*12ec0*/  FMUL.FTZ R29, R29, R2 ;  /* 0x000000021d1d7220 */ /* 0x000fe20000410000 */
[----:B------:R-:W3:Y:S01]  /*12ed0*/  LDL.LU R10, [R1+0x58] ;  /* 0x00005800010a7983 */ /* 0x000ee20000300800 */
[----:B------:R-:W-:-:S04]  /*12ee0*/  IADD3 R22, R22, 0x1, RZ ;  /* 0x0000000116167810 */ /* 0x000fc80007ffe0ff */
        /* <DEDUP_REMOVED lines=37> */
[----:B------:R-:W-:-:S04]  /*13140*/  SEL R3, RZ, 0x1, P1 ;  /* 0x00000001ff037807 */ /* 0x000fc80000800000 */
[----:B------:R-:W-:-:S07]  /*13150*/  LOP3.LUT R156, R156, R3, RZ, 0x3c, !PT ;  /* 0x000000039c9c7212 */ /* 0x000fce00078e3cff */
.L_x_13041:
[----:B------:R-:W2:Y:S01]  /*13160*/  LDL R77, [R1+0x4c] ;  /* 0x00004c00014d7983 */ /* 0x000ea20000100800 */
[----:B------:R-:W4:Y:S01]  /*13170*/  S2UR UR4, SR_CgaCtaId ;  /* 0x00000000000479c3 */ /* 0x000f220000008800 */
[----:B------:R-:W-:Y:S01]  /*13180*/  MOV R16, 0x400 ;  /* 0x0000040000107802 */ /* 0x000fe20000000f00 */
[----:B------:R-:W-:Y:S01]  /*13190*/  BSSY B0, `(.L_x_13104) ;  /* 0x00002a1000007945 */ /* 0x000fe20003800000 */
[----:B-1----:R-:W1:Y:S01]  /*131a0*/  S2R R8, SR_TID.X ;  /* 0x0000000000087919 */ /* 0x002e620000002100 */
[----:B----4-:R-:W-:-:S05]  /*131b0*/  IMAD.U32 R2, RZ, RZ, UR4 ;  /* 0x00000004ff027e24 */ /* 0x010fca000f8e00ff */
[----:B------:R4:W-:Y:S01]  /*131c0*/  STL [R1+0x1c], R2 ;  /* 0x00001c0201007387 */ /* 0x0009e20000100800 */
[----:B------:R-:W-:Y:S01]  /*131d0*/  LEA R16, R2, R16, 0x18 ;  /* 0x0000001002107211 */ /* 0x000fe200078ec0ff */
[----:B------:R-:W-:Y:S01]  /*131e0*/  BAR.SYNC.DEFER_BLOCKING 0x5, 0x200 ;  /* 0x0148000000007b1d */ /* 0x000fe20000010000 */
[----:B-1----:R-:W-:-:S05]  /*131f0*/  VIADD R83, R8, 0xffffff80 ;  /* 0xffffff8008537836 */ /* 0x002fca0000000000 */
[----:B------:R-:W-:-:S04]  /*13200*/  SHF.R.S32.HI R75, RZ, 0x1f, R83 ;  /* 0x0000001fff4b7819 */ /* 0x000fc80000011453 */
[----:B------:R-:W-:-:S04]  /*13210*/  LEA.HI R75, R75, R83, RZ, 0x3 ;  /* 0x000000534b4b7211 */ /* 0x000fc800078f18ff */
[----:B------:R-:W-:-:S05]  /*13220*/  LOP3.LUT R75, R75, 0xfffffff8, RZ, 0xc0, !PT ;  /* 0xfffffff84b4b7812 */ /* 0x000fca00078ec0ff */
[----:B------:R-:W-:-:S04]  /*13230*/  IMAD.IADD R75, R83, 0x1, -R75 ;  /* 0x00000001534b7824 */ /* 0x000fc800078e0a4b */
[----:B------:R-:W-:Y:S01]  /*13240*/  IMAD.SHL.U32 R61, R75, 0x8, RZ ;  /* 0x000000084b3d7824 */ /* 0x000fe200078e00ff */
[----:B-----5:R4:W1:Y:S04]  /*13250*/  LDS.128 R24, [R16+0x132d0] ;  /* 0x0132d00010187984 */ /* 0x0208680000000c00 */
[----:B------:R-:W-:Y:S01]  /*13260*/  SHF.R.S32.HI R62, RZ, 0x1f, R61 ;  /* 0x0000001fff3e7819 */ /* 0x000fe2000001143d */
[----:B------:R-:W-:Y:S06]  /*13270*/  BAR.ARV 0x4, 0x200 ;  /* 0x0108000000007b1d */ /* 0x000fec0000002000 */
[----:B--2---:R-:W-:-:S13]  /*13280*/  ISETP.NE.AND P1, PT, R77, RZ, PT ;  /* 0x000000ff4d00720c */ /* 0x004fda0003f25270 */
[----:B------:R-:W2:Y:S02]  /*13290*/  @!P1 LDC R77, c[0x0][0xad4] ;  /* 0x0002b500ff4d9b82 */ /* 0x000ea40000000800 */
[----:B--2---:R4:W-:Y:S01]  /*132a0*/  @!P1 STL [R1+0x4c], R77 ;  /* 0x00004c4d01009387 */ /* 0x0049e20000100800 */
[----:B-1----:R-:W-:Y:S05]  /*132b0*/  @P0 BRA `(.L_x_13105) ;  /* 0x0000001c00b40947 */ /* 0x002fea0003800000 */
[----:B---3--:R-:W2:Y:S01]  /*132c0*/  LDL.LU R12, [R1+0x48] ;  /* 0x00004800010c7983 */ /* 0x008ea20000300800 */
[----:B----4-:R-:W-:Y:S01]  /*132d0*/  IMAD.SHL.U32 R2, R8, 0x4, RZ ;  /* 0x0000000408027824 */ /* 0x010fe200078e00ff */
[----:B------:R-:W-:Y:S01]  /*132e0*/  ULDC.64 UR4, c[0x4][0x38] ;  /* 0x01000e0000047ab9 */ /* 0x000fe20000000a00 */
[----:B------:R-:W-:Y:S01]  /*132f0*/  ULDC.64 UR6, c[0x0][0xc08] ;  /* 0x0003020000067ab9 */ /* 0x000fe20000000a00 */
[----:B------:R-:W3:Y:S04]  /*13300*/  LDL.LU R14, [R1+0x5c] ;  /* 0x00005c00010e7983 */ /* 0x000ee80000300800 */
[----:B------:R-:W4:Y:S01]  /*13310*/  LDL R24, [R1+0x88] ;  /* 0x0000880001187983 */ /* 0x000f220000100800 */
[----:B------:R-:W-:-:S03]  /*13320*/  LOP3.LUT R2, R2, 0xc, RZ, 0xc0, !PT ;  /* 0x0000000c02027812 */ /* 0x000fc600078ec0ff */
[----:B------:R-:W3:Y:S01]  /*13330*/  LDL R21, [R1+0x34] ;  /* 0x0000340001157983 */ /* 0x000ee20000100800 */
[----:B------:R-:W-:Y:S01]  /*13340*/  BAR.SYNC.DEFER_BLOCKING 0x1, 0x180 ;  /* 0x0046000000007b1d */ /* 0x000fe20000010000 */
[----:B------:R-:W-:-:S05]  /*13350*/  IADD3 R2, P0, R2, UR4, RZ ;  /* 0x0000000402027c10 */ /* 0x000fca000ff1e0ff */
[----:B------:R-:W-:Y:S01]  /*13360*/  IMAD.X R3, RZ, RZ, UR5, P0 ;  /* 0x00000005ff037e24 */ /* 0x000fe200080e06ff */
[----:B------:R-:W-:Y:S01]  /*13370*/  ULDC.64 UR4, c[0x0][0xc00] ;  /* 0x0003000000047ab9 */ /* 0x000fe20000000a00 */
[----:B------:R-:W3:Y:S04]  /*13380*/  LDL.LU R88, [R1+0x50] ;  /* 0x0000500001587983 */ /* 0x000ee80000300800 */
[----:B------:R1:W3:Y:S04]  /*13390*/  LDG.E.CONSTANT R10, desc[UR40][R2.64] ;  /* 0x00000028020a7981 */ /* 0x0002e8000c1e9900 */
[----:B------:R-:W3:Y:S01]  /*133a0*/  LDL.LU R87, [R1+0x54] ;  /* 0x0000540001577983 */ /* 0x000ee20000300800 */
[----:B------:R-:W0:Y:S01]  /*133b0*/  S2R R9, SR_SWINHI ;  /* 0x0000000000097919 */ /* 0x000e220000002f00 */
        /* <DEDUP_REMOVED lines=10> */
[----:B-1----:R-:W-:Y:S02]  /*13460*/  MOV R2, R16 ;  /* 0x0000001000027202 */ /* 0x002fe40000000f00 */
[----:B0-----:R-:W-:Y:S02]  /*13470*/  MOV R3, R9 ;  /* 0x0000000900037202 */ /* 0x001fe40000000f00 */
        /* <DEDUP_REMOVED lines=25> */
[----:B----4-:R-:W-:-:S03]  /*13610*/  IMAD.WIDE R4, R24, 0x2, R2 ;  /* 0x0000000218047825 */ /* 0x010fc600078e0202 */
[C---:B------:R-:W-:Y:S02]  /*13620*/  IADD3 R7, P3, R4.reuse, 0x20, RZ ;  /* 0x0000002004077810 */ /* 0x040fe40007f7e0ff */
[C---:B------:R-:W-:Y:S02]  /*13630*/  LOP3.LUT R9, R4.reuse, 0x380, RZ, 0xc0, !PT ;  /* 0x0000038004097812 */ /* 0x040fe400078ec0ff */
[----:B------:R-:W-:Y:S02]  /*13640*/  LOP3.LUT R8, R7, 0x380, RZ, 0xc0, !PT ;  /* 0x0000038007087812 */ /* 0x000fe400078ec0ff */
[----:B------:R-:W-:Y:S02]  /*13650*/  SHF.R.U64 R9, R9, 0x3, RZ ;  /* 0x0000000309097819 */ /* 0x000fe400000012ff */
[C---:B------:R-:W-:Y:S02]  /*13660*/  IADD3 R29, P2, R4.reuse, 0x40, RZ ;  /* 0x00000040041d7810 */ /* 0x040fe40007f5e0ff */
[----:B------:R-:W-:-:S02]  /*13670*/  IADD3 R33, P1, R4, 0x60, RZ ;  /* 0x0000006004217810 */ /* 0x000fc40007f3e0ff */
[----:B------:R-:W-:Y:S01]  /*13680*/  SHF.R.U64 R8, R8, 0x3, RZ ;  /* 0x0000000308087819 */ /* 0x000fe200000012ff */
[----:B--2---:R-:W-:Y:S01]  /*13690*/  IMAD.MOV.U32 R86, RZ, RZ, R12 ;  /* 0x000000ffff567224 */ /* 0x004fe200078e000c */
[----:B------:R-:W-:Y:S02]  /*136a0*/  LOP3.LUT R4, R9, R4, RZ, 0x3c, !PT ;  /* 0x0000000409047212 */ /* 0x000fe400078e3cff */
[----:B------:R-:W-:Y:S02]  /*136b0*/  LOP3.LUT R6, R29, 0x380, RZ, 0xc0, !PT ;  /* 0x000003801d067812 */ /* 0x000fe400078ec0ff */
[----:B------:R-:W-:Y:S01]  /*136c0*/  LOP3.LUT R12, R33, 0x380, RZ, 0xc0, !PT ;  /* 0x00000380210c7812 */ /* 0x000fe200078ec0ff */
[--C-:B------:R-:W-:Y:S01]  /*136d0*/  IMAD.X R65, RZ, RZ, R5.reuse, P2 ;  /* 0x000000ffff417224 */ /* 0x100fe200010e0605 */
[----:B------:R-:W-:Y:S01]  /*136e0*/  LOP3.LUT R8, R8, R7, RZ, 0x3c, !PT ;  /* 0x0000000708087212 */ /* 0x000fe200078e3cff */
[--C-:B------:R-:W-:Y:S01]  /*136f0*/  IMAD.X R7, RZ, RZ, R5.reuse, P1 ;  /* 0x000000ffff077224 */ /* 0x100fe200008e0605 */
[----:B------:R-:W-:Y:S01]  /*13700*/  MOV R63, R4 ;  /* 0x00000004003f7202 */ /* 0x000fe20000000f00 */
[----:B------:R-:W-:Y:S01]  /*13710*/  IMAD.X R9, RZ, RZ, R5, P3 ;  /* 0x000000ffff097224 */ /* 0x000fe200018e0605 */
[----:B------:R-:W-:-:S02]  /*13720*/  SHF.R.U64 R6, R6, 0x3, RZ ;  /* 0x0000000306067819 */ /* 0x000fc400000012ff */
[----:B---3--:R-:W-:Y:S01]  /*13730*/  LOP3.LUT R5, R10, 0x2, RZ, 0x3c, !PT ;  /* 0x000000020a057812 */ /* 0x008fe200078e3cff */
[----:B------:R-:W-:Y:S01]  /*13740*/  IMAD.MOV.U32 R81, RZ, RZ, R21 ;  /* 0x000000ffff517224 */ /* 0x000fe200078e0015 */
[----:B------:R-:W-:Y:S02]  /*13750*/  SHF.R.U64 R12, R12, 0x3, RZ ;  /* 0x000000030c0c7819 */ /* 0x000fe400000012ff */
[----:B------:R-:W-:Y:S01]  /*13760*/  SEL R21, R42, R43, P0 ;  /* 0x0000002b2a157207 */ /* 0x000fe20000000000 */
[----:B------:R-:W-:Y:S01]  /*13770*/  SHFL.IDX PT, R48, R15, R10, 0x1c1f ;  /* 0x001c1f0a0f307589 */ /* 0x000fe200000e0000 */
[----:B------:R-:W-:Y:S02]  /*13780*/  SEL R42, R43, R42, P0 ;  /* 0x0000002a2b2a7207 */ /* 0x000fe40000000000 */
[----:B------:R-:W-:Y:S01]  /*13790*/  LOP3.LUT R64, R6, R29, RZ, 0x3c, !PT ;  /* 0x0000001d06407212 */ /* 0x000fe200078e3cff */
[----:B------:R-:W0:Y:S01]  /*137a0*/  SHFL.IDX PT, R47, R34, R5, 0x1c1f ;  /* 0x001c1f05222f7589 */ /* 0x000e2200000e0000 */
[----:B------:R-:W-:Y:S01]  /*137b0*/  LOP3.LUT R6, R12, R33, RZ, 0x3c, !PT ;  /* 0x000000210c067212 */ /* 0x000fe200078e3cff */
[----:B------:R-:W-:Y:S01]  /*137c0*/  IMAD.MOV.U32 R85, RZ, RZ, R14 ;  /* 0x000000ffff557224 */ /* 0x000fe200078e000e */
[----:B------:R-:W-:Y:S01]  /*137d0*/  MOV R64, R64 ;  /* 0x0000004000407202 */ /* 0x000fe20000000f00 */
[----:B------:R-:W-:Y:S01]  /*137e0*/  SHFL.IDX PT, R14, R45, R10, 0x1c1f ;  /* 0x001c1f0a2d0e7589 */ /* 0x000fe200000e0000 */
[----:B------:R-:W-:-:S03]  /*137f0*/  MOV R65, R6 ;  /* 0x0000000600417202 */ /* 0x000fc60000000f00 */
[----:B------:R-:W-:Y:S04]  /*13800*/  SHFL.IDX PT, R49, R49, R10, 0x1c1f ;  /* 0x001c1f0a31317589 */ /* 0x000fe800000e0000 */
[----:B------:R-:W1:Y:S04]  /*13810*/  SHFL.IDX PT, R50, R66, R5, 0x1c1f ;  /* 0x001c1f0542327589 */ /* 0x000e6800000e0000 */
[----:B------:R-:W-:Y:S04]  /*13820*/  SHFL.IDX PT, R28, R71, R10, 0x1c1f ;  /* 0x001c1f0a471c7589 */ /* 0x000fe800000e0000 */
[----:B------:R-:W2:Y:S04]  /*13830*/  SHFL.IDX PT, R29, R78, R5, 0x1c1f ;  /* 0x001c1f054e1d7589 */ /* 0x000ea800000e0000 */
[----:B------:R-:W-:Y:S04]  /*13840*/  SHFL.IDX PT, R44, R13, R10, 0x1c1f ;  /* 0x001c1f0a0d2c7589 */ /* 0x000fe800000e0000 */
[----:B------:R-:W3:Y:S04]  /*13850*/  SHFL.IDX PT, R45, R68, R5, 0x1c1f ;  /* 0x001c1f05442d7589 */ /* 0x000ee800000e0000 */
[----:B------:R-:W-:Y:S04]  /*13860*/  SHFL.IDX PT, R52, R21, R10, 0x1c1f ;  /* 0x001c1f0a15347589 */ /* 0x000fe800000e0000 */
[----:B------:R-:W4:Y:S01]  /*13870*/  SHFL.IDX PT, R51, R42, R5, 0x1c1f ;  /* 0x001c1f052a337589 */ /* 0x000f2200000e0000 */
[----:B------:R-:W-:-:S03]  /*13880*/  MOV R24, R8 ;  /* 0x0000000800187202 */ /* 0x000fc60000000f00 */
[----:B------:R-:W-:Y:S04]  /*13890*/  SHFL.IDX PT, R4, R73, R10, 0x1c1f ;  /* 0x001c1f0a49047589 */ /* 0x000fe800000e0000 */
[----:B------:R-:W-:Y:S04]  /*138a0*/  SHFL.IDX PT, R12, R41, R10, 0x1c1f ;  /* 0x001c1f0a290c7589 */ /* 0x000fe800000e0000 */
[----:B------:R-:W4:Y:S04]  /*138b0*/  SHFL.IDX PT, R7, R80, R5, 0x1c1f ;  /* 0x001c1f0550077589 */ /* 0x000f2800000e0000 */
[----:B------:R-:W4:Y:S04]  /*138c0*/  SHFL.IDX PT, R15, R30, R5, 0x1c1f ;  /* 0x001c1f051e0f7589 */ /* 0x000f2800000e0000 */
[----:B------:R-:W-:Y:S04]  /*138d0*/  SHFL.IDX PT, R40, R11, R10, 0x1c1f ;  /* 0x001c1f0a0b287589 */ /* 0x000fe800000e0000 */
[----:B------:R-:W-:Y:S04]  /*138e0*/  SHFL.IDX PT, R53, R53, R10, 0x1c1f ;  /* 0x001c1f0a35357589 */ /* 0x000fe800000e0000 */
[----:B------:R-:W4:Y:S04]  /*138f0*/  SHFL.IDX PT, R41, R20, R5, 0x1c1f ;  /* 0x001c1f0514297589 */ /* 0x000f2800000e0000 */
[----:B------:R0:W4:Y:S04]  /*13900*/  SHFL.IDX PT, R54, R46, R5, 0x1c1f ;  /* 0x001c1f052e367589 */ /* 0x00012800000e0000 */
[----:B------:R-:W-:Y:S04]  /*13910*/  SHFL.IDX PT, R32, R67, R10, 0x1c1f ;  /* 0x001c1f0a43207589 */ /* 0x000fe800000e0000 */
[----:B------:R-:W-:Y:S04]  /*13920*/  SHFL.IDX PT, R36, R37, R10, 0x1c1f ;  /* 0x001c1f0a25247589 */ /* 0x000fe800000e0000 */
[----:B------:R-:W4:Y:S04]  /*13930*/  SHFL.IDX PT, R33, R56, R5, 0x1c1f ;  /* 0x001c1f0538217589 */ /* 0x000f2800000e0000 */
[----:B------:R-:W4:Y:S04]  /*13940*/  SHFL.IDX PT, R37, R72, R5, 0x1c1f ;  /* 0x001c1f0548257589 */ /* 0x000f2800000e0000 */
[----:B------:R-:W4:Y:S04]  /*13950*/  SHFL.IDX PT, R13, R70, R5, 0x1c1f ;  /* 0x001c1f05460d7589 */ /* 0x000f2800000e0000 */
[----:B------:R-:W-:Y:S04]  /*13960*/  SHFL.IDX PT, R56, R31, R10, 0x1c1f ;  /* 0x001c1f0a1f387589 */ /* 0x000fe800000e0000 */
[----:B------:R4:W4:Y:S04]  /*13970*/  SHFL.IDX PT, R55, R38, R5, 0x1c1f ;  /* 0x001c1f0526377589 */ /* 0x00092800000e0000 */
[----:B------:R-:W-:Y:S04]  /*13980*/  SHFL.IDX PT, R6, R69, R10, 0x1c1f ;  /* 0x001c1f0a45067589 */ /* 0x000fe800000e0000 */
[----:B------:R-:W4:Y:S04]  /*13990*/  SHFL.IDX PT, R9, R76, R5, 0x1c1f ;  /* 0x001c1f054c097589 */ /* 0x000f2800000e0000 */
[----:B------:R-:W-:Y:S04]  /*139a0*/  SHFL.IDX PT, R8, R59, R10, 0x1c1f ;  /* 0x001c1f0a3b087589 */ /* 0x000fe800000e0000 */
[----:B------:R-:W4:Y:S04]  /*139b0*/  SHFL.IDX PT, R11, R74, R5, 0x1c1f ;  /* 0x001c1f054a0b7589 */ /* 0x000f2800000e0000 */
[----:B------:R-:W-:Y:S04]  /*139c0*/  SHFL.IDX PT, R57, R57, R10, 0x1c1f ;  /* 0x001c1f0a39397589 */ /* 0x000fe800000e0000 */
[----:B------:R-:W4:Y:S01]  /*139d0*/  SHFL.IDX PT, R58, R58, R5, 0x1c1f ;  /* 0x001c1f053a3a7589 */ /* 0x000f2200000e0000 */
[----:B0-----:R-:W-:-:S02]  /*139e0*/  SEL R46, R48, R47, P0 ;  /* 0x0000002f302e7207 */ /* 0x001fc40000000000 */
[----:B------:R-:W-:Y:S02]  /*139f0*/  SEL R48, R47, R48, P0 ;  /* 0x000000302f307207 */ /* 0x000fe40000000000 */
[----:B-1----:R-:W-:Y:S02]  /*13a00*/  SEL R47, R49, R50, P0 ;  /* 0x00000032312f7207 */ /* 0x002fe40000000000 */
[----:B--2---:R-:W-:Y:S02]  /*13a10*/  SEL R20, R28, R29, P0 ;  /* 0x0000001d1c147207 */ /* 0x004fe40000000000 */
[----:B---3--:R-:W-:Y:S02]  /*13a20*/  SEL R42, R44, R45, P0 ;  /* 0x0000002d2c2a7207 */ /* 0x008fe40000000000 */
[----:B------:R-:W-:Y:S02]  /*13a30*/  SEL R49, R50, R49, P0 ;  /* 0x0000003132317207 */ /* 0x000fe40000000000 */
[----:B------:R-:W-:-:S02]  /*13a40*/  SEL R28, R29, R28, P0 ;  /* 0x0000001c1d1c7207 */ /* 0x000fc40000000000 */
        /* <DEDUP_REMOVED lines=53> */
[----:B------:R-:W2:Y:S01]  /*13da0*/  LDC.64 R6, c[0x0][0xba8] ;  /* 0x0002ea00ff067b82 */ /* 0x000ea20000000a00 */
[----:B------:R-:W3:Y:S01]  /*13db0*/  @P0 LDG.E R63, desc[UR40][R58.64] ;  /* 0x000000283a3f0981 */ /* 0x000ee2000c1e1900 */
[----:B-1----:R-:W-:-:S05]  /*13dc0*/  IMAD.MOV.U32 R14, RZ, RZ, 0x9b8 ;  /* 0x000009b8ff0e7424 */ /* 0x002fca00078e00ff */
[----:B------:R-:W-:-:S04]  /*13dd0*/  SEL R14, R14, 0x978, P3 ;  /* 0x000009780e0e7807 */ /* 0x000fc80001800000 */
[----:B------:R-:W1:Y:S01]  /*13de0*/  LDC.64 R10, c[0x0][R14+0x220] ;  /* 0x000088000e0a7b82 */ /* 0x000e620000000a00 */
[----:B------:R-:W-:-:S07]  /*13df0*/  ISETP.NE.U32.AND P1, PT, RZ, UR6, PT ;  /* 0x00000006ff007c0c */ /* 0x000fce000bf25070 */
[----:B------:R-:W4:Y:S01]  /*13e00*/  LDC.64 R12, c[0x0][R14+0x218] ;  /* 0x000086000e0c7b82 */ /* 0x000f220000000a00 */
[----:B------:R-:W-:Y:S02]  /*13e10*/  ISETP.NE.AND.EX P1, PT, RZ, UR7, PT, P1 ;  /* 0x00000007ff007c0c */ /* 0x000fe4000bf25310 */
[----:B0-----:R-:W-:-:S05]  /*13e20*/  ISETP.NE.AND P4, PT, R24, 0x1, PT ;  /* 0x000000011800780c */ /* 0x001fca0003f85270 */
[----:B------:R-:W0:Y:S06]  /*13e30*/  LDC.64 R8, c[0x0][R14+0x228] ;  /* 0x00008a000e087b82 */ /* 0x000e2c0000000a00 */
[----:B------:R-:W-:Y:S01]  /*13e40*/  @P1 IADD3 R66, P2, R88, UR6, RZ ;  /* 0x0000000658421c10 */ /* 0x000fe2000ff5e0ff */
[----:B------:R-:W-:Y:S01]  /*13e50*/  ULDC UR6, c[0x0][0xa88] ;  /* 0x0002a20000067ab9 */ /* 0x000fe20000000800 */
[----:B------:R3:W3:Y:S01]  /*13e60*/  LDC.64 R4, c[0x0][R14+0x210] ;  /* 0x000084000e047b82 */ /* 0x0006e20000000a00 */
[----:B------:R-:W-:Y:S01]  /*13e70*/  IMAD.U32 R69, RZ, RZ, UR6 ;  /* 0x00000006ff457e24 */ /* 0x000fe2000f8e00ff */
[----:B------:R-:W-:-:S02]  /*13e80*/  @P1 IADD3.X R67, R87, UR7, RZ, P2, !PT ;  /* 0x0000000757431c10 */ /* 0x000fc400097fe4ff */
[----:B------:R-:W-:-:S03]  /*13e90*/  ISETP.NE.U32.AND P2, PT, RZ, UR4, PT ;  /* 0x00000004ff007c0c */ /* 0x000fc6000bf45070 */
[----:B------:R2:W5:Y:S01]  /*13ea0*/  @P1 LDG.E R69, desc[UR40][R66.64] ;  /* 0x0000002842451981 */ /* 0x000562000c1e1900 */
[----:B------:R-:W-:Y:S01]  /*13eb0*/  ISETP.NE.AND.EX P2, PT, RZ, UR5, PT, P2 ;  /* 0x00000005ff007c0c */ /* 0x000fe2000bf45320 */
[----:B------:R-:W3:Y:S08]  /*13ec0*/  @P4 LDC R73, c[0x0][0xbf0] ;  /* 0x0002fc00ff494b82 */ /* 0x000ef00000000800 */
[----:B--2---:R-:W2:Y:S01]  /*13ed0*/  @P4 LDC R66, c[0x0][0xbec] ;  /* 0x0002fb00ff424b82 */ /* 0x004ea20000000800 */
[----:B------:R-:W-:-:S02]  /*13ee0*/  SEL R64, R86, RZ, !P2 ;  /* 0x000000ff56407207 */ /* 0x000fc40005000000 */
[----:B------:R-:W-:-:S03]  /*13ef0*/  SEL R15, R85, RZ, !P2 ;  /* 0x000000ff550f7207 */ /* 0x000fc60005000000 */
[-C--:B-1----:R-:W-:Y:S02]  /*13f00*/  IMAD R11, R11, R64.reuse, RZ ;  /* 0x000000400b0b7224 */ /* 0x082fe400078e02ff */
[----:B------:R-:W1:Y:S02]  /*13f10*/  @!P3 LDC R6, c[0x0][0xb50] ;  /* 0x0002d400ff06bb82 */ /* 0x000e640000000800 */
[C---:B------:R-:W-:Y:S02]  /*13f20*/  IMAD R71, R10.reuse, R15, R11 ;  /* 0x0000000f0a477224 */ /* 0x040fe400078e020b */
[----:B------:R-:W-:-:S04]  /*13f30*/  IMAD.WIDE.U32 R10, R10, R64, RZ ;  /* 0x000000400a0a7225 */ /* 0x000fc800078e00ff */
[----:B------:R-:W1:Y:S01]  /*13f40*/  @!P3 LDC R7, c[0x0][0xb54] ;  /* 0x0002d500ff07bb82 */ /* 0x000e620000000800 */
[-C--:B----4-:R-:W-:Y:S02]  /*13f50*/  IMAD R65, R13, R81.reuse, RZ ;  /* 0x000000510d417224 */ /* 0x090fe400078e02ff */
[----:B------:R-:W-:-:S04]  /*13f60*/  IMAD.WIDE.U32 R12, R12, R81, RZ ;  /* 0x000000510c0c7225 */ /* 0x000fc800078e00ff */
[----:B------:R-:W-:Y:S01]  /*13f70*/  IMAD.IADD R15, R84, 0x1, R82 ;  /* 0x00000001540f7824 */ /* 0x000fe200078e0252 */
[----:B------:R-:W-:Y:S01]  /*13f80*/  SEL R67, R79, RZ, P3 ;  /* 0x000000ff4f437207 */ /* 0x000fe20001800000 */
[----:B------:R-:W-:Y:S02]  /*13f90*/  IMAD.IADD R71, R11, 0x1, R71 ;  /* 0x000000010b477824 */ /* 0x000fe400078e0247 */
[----:B------:R-:W-:Y:S02]  /*13fa0*/  IMAD.MOV.U32 R11, RZ, RZ, R15 ;  /* 0x000000ffff0b7224 */ /* 0x000fe400078e000f */
[----:B------:R-:W-:Y:S02]  /*13fb0*/  IMAD.IADD R68, R13, 0x1, R65 ;  /* 0x000000010d447824 */ /* 0x000fe400078e0241 */
[-C--:B0-----:R-:W-:Y:S02]  /*13fc0*/  IMAD R13, R9, R67.reuse, RZ ;  /* 0x00000043090d7224 */ /* 0x081fe400078e02ff */
[----:B------:R-:W-:-:S04]  /*13fd0*/  IMAD.WIDE.U32 R8, R8, R67, RZ ;  /* 0x0000004308087225 */ /* 0x000fc800078e00ff */
[----:B------:R-:W-:Y:S01]  /*13fe0*/  IMAD.IADD R13, R9, 0x1, R13 ;  /* 0x00000001090d7824 */ /* 0x000fe200078e020d */
[--C-:B---3--:R-:W-:Y:S01]  /*13ff0*/  IADD3 R12, P2, P5, R10, R12, R63.reuse ;  /* 0x0000000c0a0c7210 */ /* 0x108fe20007d5e03f */
[----:B--2---:R-:W-:Y:S01]  /*14000*/  @P4 IMAD.HI.U32 R10, R15, R66, RZ ;  /* 0x000000420f0a4227 */ /* 0x004fe200078e00ff */
        /* <DEDUP_REMOVED lines=12> */
[----:B-1----:R-:W-:-:S04]  /*140d0*/  LEA R10, P2, R8, R6, 0x2 ;  /* 0x00000006080a7211 */ /* 0x002fc800078410ff */
[----:B------:R-:W-:-:S04]  /*140e0*/  IADD3 R4, R9, R5, RZ ;  /* 0x0000000509047210 */ /* 0x000fc80007ffe0ff */
[----:B------:R-:W-:Y:S01]  /*140f0*/  LEA.HI.X R4, R8, R7, R4, 0x2, P2 ;  /* 0x0000000708047211 */ /* 0x000fe200010f1404 */
[----:B------:R-:W-:Y:S06]  /*14100*/  @P1 BRA `(.L_x_13106) ;  /* 0x0000000000101947 */ /* 0x000fec0003800000 */
[----:B------:R-:W-:Y:S05]  /*14110*/  @!P0 BRA `(.L_x_13106) ;  /* 0x00000000000c8947 */ /* 0x000fea0003800000 */
[----:B------:R-:W2:Y:S04]  /*14120*/  LDG.E R6, desc[UR40][R58.64] ;  /* 0x000000283a067981 */ /* 0x000ea8000c1e1900 */
[----:B-----5:R-:W2:Y:S02]  /*14130*/  LDG.E R69, desc[UR40][R58.64+0x4] ;  /* 0x000004283a457981 */ /* 0x020ea4000c1e1900 */
[----:B--2---:R-:W-:-:S07]  /*14140*/  IMAD.IADD R69, R69, 0x1, -R6 ;  /* 0x0000000145457824 */ /* 0x004fce00078e0a06 */
.L_x_13106:
[----:B------:R-:W2:Y:S01]  /*14150*/  LDL R11, [R1+0x84] ;  /* 0x00008400010b7983 */ /* 0x000ea20000100800 */
[----:B------:R-:W0:Y:S03]  /*14160*/  S2R R5, SR_TID.X ;  /* 0x0000000000057919 */ /* 0x000e260000002100 */
        /* <DEDUP_REMOVED lines=11> */
[----:B--2---:R-:W-:-:S04]  /*14220*/  IMAD.IADD R13, R11, 0x1, R82 ;  /* 0x000000010b0d7824 */ /* 0x004fc800078e0252 */
[C---:B------:R-:W-:Y:S01]  /*14230*/  VIADD R5, R13.reuse, 0x8 ;  /* 0x000000080d057836 */ /* 0x040fe20000000000 */
[----:B------:R-:W-:-:S04]  /*14240*/  ISETP.GE.OR P1, PT, R13, R58, P0 ;  /* 0x0000003a0d00720c */ /* 0x000fc80000726670 */
[----:B------:R-:W-:-:S09]  /*14250*/  ISETP.GE.OR P0, PT, R5, R58, P0 ;  /* 0x0000003a0500720c */ /* 0x000fd20000706670 */
[----:B-1----:R1:W-:Y:S04]  /*14260*/  @!P1 ST.E desc[UR40][R6.64], R0 ;  /* 0x0000000006009985 */ /* 0x0023e8000c101928 */
[----:B0-----:R1:W-:Y:S01]  /*14270*/  @!P0 ST.E desc[UR40][R8.64], R60 ;  /* 0x0000003c08008985 */ /* 0x0013e2000c101928 */
[----:B------:R-:W-:Y:S05]  /*14280*/  @P3 BRA `(.L_x_13107) ;  /* 0x0000000400ac3947 */ /* 0x000fea0003800000 */
[----:B------:R-:W-:Y:S01]  /*14290*/  SHF.R.S32.HI R59, RZ, 0x1f, R83 ;  /* 0x0000001fff3b7819 */ /* 0x000fe20000011453 */
[----:B------:R-:W0:Y:S01]  /*142a0*/  @P4 LDC R35, c[0x0][0xbec] ;  /* 0x0002fb00ff234b82 */ /* 0x000e220000000800 */
[----:B------:R-:W-:Y:S02]  /*142b0*/  ULDC.64 UR4, c[0x0][0xaa0] ;  /* 0x0002a80000047ab9 */ /* 0x000fe40000000a00 */
[----:B------:R-:W-:-:S04]  /*142c0*/  LEA.HI R59, R59, R83, RZ, 0x3 ;  /* 0x000000533b3b7211 */ /* 0x000fc800078f18ff */
[----:B------:R-:W-:Y:S01]  /*142d0*/  SHF.R.S32.HI R59, RZ, 0x3, R59 ;  /* 0x00000003ff3b7819 */ /* 0x000fe2000001143b */
[----:B------:R-:W2:Y:S04]  /*142e0*/  @P4 LDC R37, c[0x0][0xbf0] ;  /* 0x0002fc00ff254b82 */ /* 0x000ea80000000800 */
[----:B------:R-:W-:-:S04]  /*142f0*/  IMAD R5, R59, 0x40, R61 ;  /* 0x000000403b057824 */ /* 0x000fc800078e023d */
[----:B------:R-:W-:-:S03]  /*14300*/  IMAD.WIDE R2, R5, 0x2, R2 ;  /* 0x0000000205027825 */ /* 0x000fc600078e0202 */
[C---:B------:R-:W-:Y:S02]  /*14310*/  IADD3 R13, P0, R2.reuse, 0x1800, RZ ;  /* 0x00001800020d7810 */ /* 0x040fe40007f1e0ff */
[C---:B------:R-:W-:Y:S02]  /*14320*/  IADD3 R29, P1, R2.reuse, 0x3000, RZ ;  /* 0x00003000021d7810 */ /* 0x040fe40007f3e0ff */
[----:B-1----:R-:W-:Y:S02]  /*14330*/  LOP3.LUT R9, R2, 0x380, RZ, 0xc0, !PT ;  /* 0x0000038002097812 */ /* 0x002fe400078ec0ff */
        /* <DEDUP_REMOVED lines=11> */
[----:B------:R-:W3:Y:S04]  /*143f0*/  LD.E.128 R8, desc[UR40][R8.64] ;  /* 0x0000002808087980 */ /* 0x000ee8000c101d00 */
[----:B------:R-:W4:Y:S04]  /*14400*/  LD.E.128 R12, desc[UR40][R12.64] ;  /* 0x000000280c0c7980 */ /* 0x000f28000c101d00 */
[----:B------:R-:W4:Y:S01]  /*14410*/  LD.E.128 R28, desc[UR40][R28.64] ;  /* 0x000000281c1c7980 */ /* 0x000f22000c101d00 */
[----:B------:R-:W-:-:S04]  /*14420*/  IADD3 R7, P0, R2, 0x4800, RZ ;  /* 0x0000480002077810 */ /* 0x000fc80007f1e0ff */
[----:B------:R-:W-:Y:S01]  /*14430*/  LOP3.LUT R0, R7, 0x380, RZ, 0xc0, !PT ;  /* 0x0000038007007812 */ /* 0x000fe200078ec0ff */
[----:B------:R-:W-:-:S03]  /*14440*/  IMAD.X R5, RZ, RZ, R3, P0 ;  /* 0x000000ffff057224 */ /* 0x000fc600000e0603 */
[----:B------:R-:W-:-:S04]  /*14450*/  SHF.R.U64 R0, R0, 0x3, RZ ;  /* 0x0000000300007819 */ /* 0x000fc800000012ff */
[----:B------:R-:W-:Y:S01]  /*14460*/  LOP3.LUT R4, R0, R7, RZ, 0x3c, !PT ;  /* 0x0000000700047212 */ /* 0x000fe200078e3cff */
[----:B------:R-:W-:Y:S02]  /*14470*/  IMAD R0, R65, UR4, RZ ;  /* 0x0000000441007c24 */ /* 0x000fe4000f8e02ff */
[C---:B------:R-:W-:Y:S01]  /*14480*/  IMAD.WIDE.U32 R2, R63.reuse, UR4, RZ ;  /* 0x000000043f027c25 */ /* 0x040fe2000f8e00ff */
[----:B------:R-:W-:Y:S02]  /*14490*/  SHF.R.S32.HI R33, RZ, 0x1f, R64 ;  /* 0x0000001fff217819 */ /* 0x000fe40000011440 */
[----:B------:R-:W5:Y:S01]  /*144a0*/  LD.E.128 R4, desc[UR40][R4.64] ;  /* 0x0000002804047980 */ /* 0x000f62000c101d00 */
[----:B------:R-:W-:Y:S01]  /*144b0*/  IMAD R21, R63, UR5, R0 ;  /* 0x000000053f157c24 */ /* 0x000fe2000f8e0200 */
[----:B------:R-:W-:Y:S01]  /*144c0*/  ULDC.64 UR4, c[0x0][0xae8] ;  /* 0x0002ba0000047ab9 */ /* 0x000fe20000000a00 */
[----:B------:R-:W-:Y:S01]  /*144d0*/  IMAD R0, R75, 0x30, R59 ;  /* 0x000000304b007824 */ /* 0x000fe200078e023b */
[----:B------:R-:W-:Y:S01]  /*144e0*/  @!PT LDS RZ, [RZ] ;  /* 0x00000000fffff984 */ /* 0x000fe20000000800 */
[----:B------:R-:W-:Y:S01]  /*144f0*/  @!PT LDS RZ, [RZ] ;  /* 0x00000000fffff984 */ /* 0x000fe20000000800 */
[----:B------:R-:W-:Y:S01]  /*14500*/  @!PT LDS RZ, [RZ] ;  /* 0x00000000fffff984 */ /* 0x000fe20000000800 */
[----:B------:R-:W-:Y:S01]  /*14510*/  @!PT LDS RZ, [RZ] ;  /* 0x00000000fffff984 */ /* 0x000fe20000000800 */
[----:B------:R1:W-:Y:S06]  /*14520*/  MEMBAR.ALL.CTA ;  /* 0x0000000000007992 */ /* 0x0003ec0000008000 */
[----:B-1----:R-:W1:Y:S01]  /*14530*/  FENCE.VIEW.ASYNC.S ;  /* 0x00000000000073c6 */ /* 0x002e620000000000 */
[----:B------:R-:W-:-:S02]  /*14540*/  IMAD.IADD R3, R3, 0x1, R21 ;  /* 0x0000000103037824 */ /* 0x000fc400078e0215 */
[----:B------:R-:W-:Y:S02]  /*14550*/  IMAD.IADD R20, R82, 0x1, R0 ;  /* 0x0000000152147824 */ /* 0x000fe400078e0200 */
[----:B------:R-:W-:-:S04]  /*14560*/  IMAD.WIDE.U32 R2, R81, UR4, R2 ;  /* 0x0000000451027c25 */ /* 0x000fc8000f8e0002 */
[----:B0-----:R-:W-:-:S04]  /*14570*/  @P4 IMAD.HI.U32 R0, R20, R35, RZ ;  /* 0x0000002314004227 */ /* 0x001fc800078e00ff */
[----:B------:R-:W-:Y:S01]  /*14580*/  IMAD R3, R81, UR5, R3 ;  /* 0x0000000551037c24 */ /* 0x000fe2000f8e0203 */
[----:B------:R-:W-:Y:S01]  /*14590*/  ULDC.64 UR4, c[0x0][0xaf0] ;  /* 0x0002bc0000047ab9 */ /* 0x000fe20000000a00 */
[----:B------:R-:W-:Y:S01]  /*145a0*/  IMAD.MOV.U32 R21, RZ, RZ, R20 ;  /* 0x000000ffff157224 */ /* 0x000fe200078e0014 */
[----:B--2---:R-:W-:Y:S01]  /*145b0*/  @P4 SHF.R.U32.HI R21, RZ, R37, R0 ;  /* 0x00000025ff154219 */ /* 0x004fe20000011600 */
[----:B------:R-:W-:-:S03]  /*145c0*/  IMAD R33, R33, UR4, RZ ;  /* 0x0000000421217c24 */ /* 0x000fc6000f8e02ff */
[----:B------:R-:W-:Y:S01]  /*145d0*/  SHF.R.S32.HI R0, RZ, 0x1f, R21 ;  /* 0x0000001fff007819 */ /* 0x000fe20000011415 */
[C---:B------:R-:W-:Y:S02]  /*145e0*/  IMAD R33, R64.reuse, UR5, R33 ;  /* 0x0000000540217c24 */ /* 0x040fe4000f8e0221 */
[----:B------:R-:W-:Y:S01]  /*145f0*/  IMAD.WIDE.U32 R64, R64, UR4, R2 ;  /* 0x0000000440407c25 */ /* 0x000fe2000f8e0002 */
[----:B------:R-:W-:-:S03]  /*14600*/  ULDC.64 UR4, c[0x0][0xae0] ;  /* 0x0002b80000047ab9 */ /* 0x000fc60000000a00 */
[----:B------:R-:W-:Y:S02]  /*14610*/  IMAD.MOV R3, RZ, RZ, -R21 ;  /* 0x000000ffff037224 */ /* 0x000fe400078e0a15 */
[----:B------:R-:W-:Y:S02]  /*14620*/  IMAD.IADD R65, R65, 0x1, R33 ;  /* 0x0000000141417824 */ /* 0x000fe400078e0221 */
[----:B------:R-:W-:Y:S02]  /*14630*/  IMAD R0, R0, UR4, RZ ;  /* 0x0000000400007c24 */ /* 0x000fe4000f8e02ff */
[----:B------:R-:W-:Y:S02]  /*14640*/  IMAD R33, R24, R3, R20 ;  /* 0x0000000318217224 */ /* 0x000fe400078e0214 */
[C---:B------:R-:W-:Y:S02]  /*14650*/  IMAD R35, R21.reuse, UR5, R0 ;  /* 0x0000000515237c24 */ /* 0x040fe4000f8e0200 */
[----:B------:R-:W-:Y:S01]  /*14660*/  IMAD.WIDE.U32 R2, R21, UR4, R64 ;  /* 0x0000000415027c25 */ /* 0x000fe2000f8e0040 */
[----:B------:R-:W-:Y:S01]  /*14670*/  SHF.R.S32.HI R0, RZ, 0x1f, R33 ;  /* 0x0000001fff007819 */ /* 0x000fe20000011421 */
[----:B------:R-:W-:-:S02]  /*14680*/  ULDC.64 UR4, c[0x0][0xad8] ;  /* 0x0002b60000047ab9 */ /* 0x000fc40000000a00 */
[----:B------:R-:W-:Y:S02]  /*14690*/  IMAD.IADD R3, R3, 0x1, R35 ;  /* 0x0000000103037824 */ /* 0x000fe400078e0223 */
[----:B------:R-:W-:Y:S02]  /*146a0*/  IMAD R0, R0, UR4, RZ ;  /* 0x0000000400007c24 */ /* 0x000fe4000f8e02ff */
[----:B------:R-:W-:-:S04]  /*146b0*/  IMAD.WIDE.U32 R2, R33, UR4, R2 ;  /* 0x0000000421027c25 */ /* 0x000fc8000f8e0002 */
[----:B------:R-:W-:Y:S01]  /*146c0*/  IMAD R21, R33, UR5, R0 ;  /* 0x0000000521157c24 */ /* 0x000fe2000f8e0200 */
[----:B------:R-:W-:Y:S01]  /*146d0*/  ULDC.64 UR4, c[0x0][0xa80] ;  /* 0x0002a00000047ab9 */ /* 0x000fe20000000a00 */
[----:B------:R-:W-:Y:S01]  /*146e0*/  IMAD.IADD R35, R59, 0x1, R82 ;  /* 0x000000013b237824 */ /* 0x000fe200078e0252 */
[C---:B------:R-:W-:Y:S01]  /*146f0*/  LEA R24, P0, R2.reuse, UR4, 0x1 ;  /* 0x0000000402187c11 */ /* 0x040fe2000f8008ff */
[----:B------:R-:W-:Y:S01]  /*14700*/  IMAD.IADD R3, R3, 0x1, R21 ;  /* 0x0000000103037824 */ /* 0x000fe200078e0215 */
[----:B------:R-:W-:Y:S01]  /*14710*/  ULDC UR4, c[0x0][0xac8] ;  /* 0x0002b20000047ab9 */ /* 0x000fe20000000800 */
[C---:B------:R-:W-:Y:S02]  /*14720*/  VIADD R21, R35.reuse, 0x60 ;  /* 0x0000006023157836 */ /* 0x040fe40000000000 */
[----:B-1----:R-:W0:Y:S01]  /*14730*/  SHFL.IDX PT, R20, R24, 0x1, 0x181f ;  /* 0x00381f0018147f89 */ /* 0x002e2200000e0000 */
[----:B------:R-:W-:Y:S01]  /*14740*/  LEA.HI.X R34, R2, UR5, R3, 0x1, P0 ;  /* 0x0000000502227c11 */ /* 0x000fe200080f0c03 */
[----:B------:R-:W-:Y:S01]  /*14750*/  VIADD R3, R35, 0x30 ;  /* 0x0000003023037836 */ /* 0x000fe20000000000 */
[----:B------:R-:W-:Y:S01]  /*14760*/  ISETP.GE.AND P0, PT, R61, UR4, PT ;  /* 0x000000043d007c0c */ /* 0x000fe2000bf06270 */
[----:B------:R-:W1:Y:S01]  /*14770*/  SHFL.IDX PT, R2, R24, RZ, 0x181f ;  /* 0x00181fff18027589 */ /* 0x000e6200000e0000 */
[----:B------:R-:W-:-:S02]  /*14780*/  VIADD R0, R16, 0x13220 ;  /* 0x0001322010007836 */ /* 0x000fc40000000000 */
[-C--:B------:R-:W-:Y:S01]  /*14790*/  ISETP.GE.OR P1, PT, R35, R58.reuse, P0 ;  /* 0x0000003a2300720c */ /* 0x080fe20000726670 */
[----:B------:R-:W2:Y:S01]  /*147a0*/  SHFL.IDX PT, R32, R24, 0x2, 0x181f ;  /* 0x00581f0018207f89 */ /* 0x000ea200000e0000 */
[-C--:B------:R-:W-:Y:S01]  /*147b0*/  ISETP.GE.OR P2, PT, R3, R58.reuse, P0 ;  /* 0x0000003a0300720c */ /* 0x080fe20000746670 */
[----:B------:R-:W-:Y:S01]  /*147c0*/  VIADD R35, R35, 0x90 ;  /* 0x0000009023237836 */ /* 0x000fe20000000000 */
[-C--:B------:R-:W-:Y:S01]  /*147d0*/  ISETP.GE.OR P3, PT, R21, R58.reuse, P0 ;  /* 0x0000003a1500720c */ /* 0x080fe20000766670 */
[----:B------:R-:W2:Y:S01]  /*147e0*/  SHFL.IDX PT, R33, R34, RZ, 0x181f ;  /* 0x00181fff22217589 */ /* 0x000ea200000e0000 */
[----:B------:R-:W-:Y:S02]  /*147f0*/  PRMT R0, RZ, 0x654, R0 ;  /* 0x00000654ff007816 */ /* 0x000fe40000000000 */
[----:B------:R-:W-:Y:S01]  /*14800*/  ISETP.GE.OR P0, PT, R35, R58, P0 ;  /* 0x0000003a2300720c */ /* 0x000fe20000706670 */
[----:B------:R-:W2:Y:S01]  /*14810*/  SHFL.IDX PT, R36, R34, 0x1, 0x181f ;  /* 0x00381f0022247f89 */ /* 0x000ea200000e0000 */
[----:B------:R1:W-:Y:S03]  /*14820*/  SYNCS.ARRIVE.TRANS64.RED.A1T0 RZ, [R0+URZ], RZ ;  /* 0x000000ff00ff79a7 */ /* 0x0003e6000810043f */
[----:B------:R-:W2:Y:S02]  /*14830*/  SHFL.IDX PT, R37, R34, 0x2, 0x181f ;  /* 0x00581f0022257f89 */ /* 0x000ea400000e0000 */
[----:B0-----:R-:W-:-:S02]  /*14840*/  @!P2 LEA R20, P5, R61, R20, 0x1 ;  /* 0x000000143d14a211 */ /* 0x001fc400078a08ff */
[----:B------:R-:W0:Y:S01]  /*14850*/  SHFL.IDX PT, R24, R24, 0x3, 0x181f ;  /* 0x00781f0018187f89 */ /* 0x000e2200000e0000 */
[----:B-1----:R-:W-:-:S03]  /*14860*/  @!P1 LEA R2, P4, R61, R2, 0x1 ;  /* 0x000000023d029211 */ /* 0x002fc600078808ff */
[----:B------:R-:W1:Y:S01]  /*14870*/  SHFL.IDX PT, R34, R34, 0x3, 0x181f ;  /* 0x00781f0022227f89 */ /* 0x000e6200000e0000 */
[C---:B--2---:R-:W-:Y:S02]  /*14880*/  @!P3 LEA R32, P6, R61.reuse, R32, 0x1 ;  /* 0x000000203d20b211 */ /* 0x044fe400078c08ff */
[C-C-:B------:R-:W-:Y:S02]  /*14890*/  @!P1 LEA.HI.X R3, R61.reuse, R33, R62.reuse, 0x1, P4 ;  /* 0x000000213d039211 */ /* 0x140fe400020f0c3e */
[C-C-:B------:R-:W-:Y:S02]  /*148a0*/  @!P2 LEA.HI.X R21, R61.reuse, R36, R62.reuse, 0x1, P5 ;  /* 0x000000243d15a211 */ /* 0x140fe400028f0c3e */
[----:B------:R-:W-:Y:S01]  /*148b0*/  @!P3 LEA.HI.X R33, R61, R37, R62, 0x1, P6 ;  /* 0x000000253d21b211 */ /* 0x000fe200030f0c3e */
[----:B---3--:R2:W-:Y:S04]  /*148c0*/  @!P1 ST.E.128 desc[UR40][R2.64], R8 ;  /* 0x0000000802009985 */ /* 0x0085e8000c101d28 */
[----:B----4-:R2:W-:Y:S04]  /*148d0*/  @!P2 ST.E.128 desc[UR40][R20.64], R12 ;  /* 0x0000000c1400a985 */ /* 0x0105e8000c101d28 */
[----:B------:R2:W-:Y:S01]  /*148e0*/  @!P3 ST.E.128 desc[UR40][R32.64], R28 ;  /* 0x0000001c2000b985 */ /* 0x0005e2000c101d28 */
[----:B01----:R-:W-:Y:S05]  /*148f0*/  @P0 BRA `(.L_x_13108) ;  /* 0x0000001000a80947 */ /* 0x003fea0003800000 */
[----:B--2---:R-:W-:-:S04]  /*14900*/  LEA R2, P0, R61, R24, 0x1 ;  /* 0x000000183d027211 */ /* 0x004fc800078008ff */
[----:B------:R-:W-:-:S05]  /*14910*/  LEA.HI.X R3, R61, R34, R62, 0x1, P0 ;  /* 0x000000223d037211 */ /* 0x000fca00000f0c3e */
[----:B-----5:R4:W-:Y:S01]  /*14920*/  ST.E.128 desc[UR40][R2.64], R4 ;  /* 0x0000000402007985 */ /* 0x0209e2000c101d28 */
[----:B------:R-:W-:Y:S05]  /*14930*/  BRA `(.L_x_13108) ;  /* 0x0000001000987947 */ /* 0x000fea0003800000 */
.L_x_13107:
[----:B------:R-:W2:Y:S01]  /*14940*/  LDL R72, [R1+0x2c] ;  /* 0x00002c0001487983 */ /* 0x000ea20000100800 */
[----:B------:R-:W-:Y:S01]  /*14950*/  ULDC.64 UR4, c[0x0][0xb08] ;  /* 0x0002c20000047ab9 */ /* 0x000fe20000000a00 */
[----:B------:R-:W0:Y:S01]  /*14960*/  @P4 LDC R4, c[0x0][0xbec] ;  /* 0x0002fb00ff044b82 */ /* 0x000e220000000800 */
[----:B-1----:R-:W-:Y:S01]  /*14970*/  IMAD R0, R65, UR4, RZ ;  /* 0x0000000441007c24 */ /* 0x002fe2000f8e02ff */
[----:B------:R1:W5:Y:S01]  /*14980*/  LDL R71, [R1+0x7c] ;  /* 0x00007c0001477983 */ /* 0x0003620000100800 */
[C---:B------:R-:W-:Y:S01]  /*14990*/  IMAD.WIDE.U32 R2, R63.reuse, UR4, RZ ;  /* 0x000000043f027c25 */ /* 0x040fe2000f8e00ff */
[----:B------:R-:W-:Y:S01]  /*149a0*/  SHF.R.S32.HI R7, RZ, 0x1f, R64 ;  /* 0x0000001fff077819 */ /* 0x000fe20000011440 */
[----:B------:R-:W-:Y:S01]  /*149b0*/  ULDC.64 UR6, c[0x0][0xb30] ;  /* 0x0002cc0000067ab9 */ /* 0x000fe20000000a00 */
[----:B------:R1:W5:Y:S01]  /*149c0*/  LDL R70, [R1+0x6c] ;  /* 0x00006c0001467983 */ /* 0x0003620000100800 */
[----:B------:R-:W-:Y:S01]  /*149d0*/  IMAD R63, R63, UR5, R0 ;  /* 0x000000053f3f7c24 */ /* 0x000fe2000f8e0200 */
[----:B------:R-:W3:Y:S01]  /*149e0*/  @P4 LDC R11, c[0x0][0xbf0] ;  /* 0x0002fc00ff0b4b82 */ /* 0x000ee20000000800 */
[----:B------:R-:W-:Y:S01]  /*149f0*/  ULDC.64 UR4, c[0x0][0xb38] ;  /* 0x0002ce0000047ab9 */ /* 0x000fe20000000a00 */
[----:B------:R1:W5:Y:S02]  /*14a00*/  LDL R69, [R1+0x78] ;  /* 0x0000780001457983 */ /* 0x0003640000100800 */
[----:B------:R-:W-:-:S02]  /*14a10*/  IADD3 R3, R3, R63, RZ ;  /* 0x0000003f03037210 */ /* 0x000fc40007ffe0ff */
[----:B------:R1:W5:Y:S01]  /*14a20*/  LDL R68, [R1+0x68] ;  /* 0x0000680001447983 */ /* 0x0003620000100800 */
[----:B------:R-:W-:-:S03]  /*14a30*/  IMAD.WIDE.U32 R2, R81, UR4, R2 ;  /* 0x0000000451027c25 */ /* 0x000fc6000f8e0002 */
[----:B------:R1:W5:Y:S01]  /*14a40*/  LDL R67, [R1+0x74] ;  /* 0x0000740001437983 */ /* 0x0003620000100800 */
[----:B------:R-:W-:-:S03]  /*14a50*/  IMAD R3, R81, UR5, R3 ;  /* 0x0000000551037c24 */ /* 0x000fc6000f8e0203 */
[----:B------:R1:W5:Y:S01]  /*14a60*/  LDL R66, [R1+0x64] ;  /* 0x0000640001427983 */ /* 0x0003620000100800 */
[----:B------:R-:W-:Y:S01]  /*14a70*/  ULDC.64 UR4, c[0x0][0xb40] ;  /* 0x0002d00000047ab9 */ /* 0x000fe20000000a00 */
[----:B0-----:R-:W-:-:S04]  /*14a80*/  @P4 IMAD.HI.U32 R4, R15, R4, RZ ;  /* 0x000000040f044227 */ /* 0x001fc800078e00ff */
[----:B------:R-:W-:-:S04]  /*14a90*/  IMAD R7, R7, UR4, RZ ;  /* 0x0000000407077c24 */ /* 0x000fc8000f8e02ff */
        /* <DEDUP_REMOVED lines=18> */
[----:B------:R-:W-:Y:S02]  /*14bc0*/  VIADD R4, R16, 0x13220 ;  /* 0x0001322010047836 */ /* 0x000fe40000000000 */
[C---:B------:R-:W-:Y:S02]  /*14bd0*/  IMAD R7, R9.reuse, UR5, R0 ;  /* 0x0000000509077c24 */ /* 0x040fe4000f8e0200 */
[----:B------:R-:W-:Y:S01]  /*14be0*/  IMAD.WIDE.U32 R2, R9, UR4, R2 ;  /* 0x0000000409027c25 */ /* 0x000fe2000f8e0002 */
[----:B------:R-:W-:Y:S01]  /*14bf0*/  ISETP.GE.AND P0, PT, R13, R58, PT ;  /* 0x0000003a0d00720c */ /* 0x000fe20003f06270 */
[----:B------:R-:W-:Y:S01]  /*14c00*/  ULDC.64 UR4, c[0x0][0xb00] ;  /* 0x0002c00000047ab9 */ /* 0x000fe20000000a00 */
[----:B------:R-:W-:Y:S01]  /*14c10*/  PRMT R4, RZ, 0x654, R4 ;  /* 0x00000654ff047816 */ /* 0x000fe20000000004 */
[----:B------:R-:W-:Y:S01]  /*14c20*/  IMAD.IADD R3, R3, 0x1, R7 ;  /* 0x0000000103037824 */ /* 0x000fe200078e0207 */
[----:B------:R-:W-:-:S02]  /*14c30*/  LEA R0, P1, R2, UR4, 0x2 ;  /* 0x0000000402007c11 */ /* 0x000fc4000f8210ff */
[----:B------:R0:W-:Y:S01]  /*14c40*/  SYNCS.ARRIVE.TRANS64.RED.A1T0 RZ, [R4+URZ], RZ ;  /* 0x000000ff04ff79a7 */ /* 0x0001e2000810043f */
[----:B------:R-:W-:Y:S02]  /*14c50*/  BSSY B1, `(.L_x_13109) ;  /* 0x000002d000017945 */ /* 0x000fe40003800000 */
[----:B------:R1:W3:Y:S01]  /*14c60*/  SHFL.IDX PT, R6, R0, RZ, 0x1c1f ;  /* 0x001c1fff00067589 */ /* 0x0002e200000e0000 */
[----:B0-----:R-:W-:-:S05]  /*14c70*/  LEA.HI.X R4, R2, UR5, R3, 0x2, P1 ;  /* 0x0000000502047c11 */ /* 0x001fca00088f1403 */
[----:B------:R1:W0:Y:S01]  /*14c80*/  SHFL.IDX PT, R7, R4, RZ, 0x1c1f ;  /* 0x001c1fff04077589 */ /* 0x00022200000e0000 */
[C---:B--2---:R-:W-:Y:S02]  /*14c90*/  VIADD R59, R72.reuse, 0x8 ;  /* 0x00000008483b7836 */ /* 0x044fe40000000000 */
[C---:B------:R-:W-:Y:S02]  /*14ca0*/  VIADD R61, R72.reuse, 0x10 ;  /* 0x00000010483d7836 */ /* 0x040fe40000000000 */
[C---:B------:R-:W-:Y:S02]  /*14cb0*/  VIADD R63, R72.reuse, 0x18 ;  /* 0x00000018483f7836 */ /* 0x040fe40000000000 */
[----:B------:R-:W-:Y:S01]  /*14cc0*/  VIADD R65, R72, 0x20 ;  /* 0x0000002048417836 */ /* 0x000fe20000000000 */
[----:B------:R-:W-:Y:S02]  /*14cd0*/  SHF.R.S32.HI R24, RZ, 0x1f, R59 ;  /* 0x0000001fff187819 */ /* 0x000fe4000001143b */
[----:B------:R-:W-:-:S02]  /*14ce0*/  SHF.R.S32.HI R60, RZ, 0x1f, R61 ;  /* 0x0000001fff3c7819 */ /* 0x000fc4000001143d */
        /* <DEDUP_REMOVED lines=12> */
[----:B-----5:R-:W-:Y:S01]  /*14db0*/  ISETP.GE.AND P2, PT, R70, UR4, PT ;  /* 0x0000000446007c0c */ /* 0x020fe2000bf46270 */
        /* <DEDUP_REMOVED lines=22> */
.L_x_13110:
[----:B------:R-:W-:Y:S05]  /*14f20*/  BSYNC B1 ;  /* 0x0000000000017941 */ /* 0x000fea0003800000 */
.L_x_13109:
        /* <DEDUP_REMOVED lines=17> */
[----:B-----5:R-:W-:Y:S02]  /*15040*/  ISETP.GE.AND P5, PT, R70, UR4, PT ;  /* 0x0000000446007c0c */ /* 0x020fe4000bfa6270 */
[----:B------:R-:W-:Y:S01]  /*15050*/  ISETP.GE.AND P4, PT, R68, UR4, PT ;  /* 0x0000000444007c0c */ /* 0x000fe2000bf86270 */
[----:B------:R0:W-:Y:S01]  /*15060*/  @!P0 ST.E.64 desc[UR40][R4.64], R44 ;  /* 0x0000002c04008985 */ /* 0x0001e2000c101b28 */
[----:B------:R-:W-:-:S02]  /*15070*/  @!P2 LEA.HI.X R11, R63, R7, R62, 0x2, P6 ;  /* 0x000000073f0ba211 */ /* 0x000fc400030f143e */
[CC--:B------:R-:W-:Y:S01]  /*15080*/  @!P3 LEA R12, P6, R65.reuse, R6.reuse, 0x2 ;  /* 0x00000006410cb211 */ /* 0x0c0fe200078c10ff */
[----:B------:R0:W-:Y:S03]  /*15090*/  @!P1 ST.E.64 desc[UR40][R8.64], R46 ;  /* 0x0000002e08009985 */ /* 0x0001e6000c101b28 */
[-C--:B------:R-:W-:Y:S01]  /*150a0*/  @!P3 LEA.HI.X R13, R65, R7.reuse, R64, 0x2, P6 ;  /* 0x00000007410db211 */ /* 0x080fe200030f1440 */
[----:B------:R0:W-:Y:S02]  /*150b0*/  @!P2 ST.E.64 desc[UR40][R10.64], R48 ;  /* 0x000000300a00a985 */ /* 0x0001e4000c101b28 */
[-C--:B------:R-:W-:Y:S02]  /*150c0*/  @!P5 LEA R14, P0, R70, R6.reuse, 0x2 ;  /* 0x00000006460ed211 */ /* 0x080fe400078010ff */
[----:B------:R-:W-:Y:S01]  /*150d0*/  @!P4 LEA R20, P1, R68, R6, 0x2 ;  /* 0x000000064414c211 */ /* 0x000fe200078210ff */
[----:B------:R0:W-:Y:S01]  /*150e0*/  @!P3 ST.E.64 desc[UR40][R12.64], R50 ;  /* 0x000000320c00b985 */ /* 0x0001e2000c101b28 */
[----:B------:R-:W-:-:S02]  /*150f0*/  @!P5 LEA.HI.X R15, R70, R7, R71, 0x2, P0 ;  /* 0x00000007460fd211 */ /* 0x000fc400000f1447 */
[----:B------:R-:W-:Y:S02]  /*15100*/  @!P4 LEA.HI.X R21, R68, R7, R69, 0x2, P1 ;  /* 0x000000074415c211 */ /* 0x000fe400008f1445 */
[----:B------:R-:W-:Y:S01]  /*15110*/  ISETP.GE.AND P0, PT, R66, UR4, PT ;  /* 0x0000000442007c0c */ /* 0x000fe2000bf06270 */
[----:B------:R0:W-:Y:S04]  /*15120*/  @!P5 ST.E.64 desc[UR40][R14.64], R52 ;  /* 0x000000340e00d985 */ /* 0x0001e8000c101b28 */
[----:B------:R0:W-:Y:S08]  /*15130*/  @!P4 ST.E.64 desc[UR40][R20.64], R54 ;  /* 0x000000361400c985 */ /* 0x0001f0000c101b28 */
[----:B------:R-:W-:Y:S05]  /*15140*/  @P0 BRA `(.L_x_13108) ;  /* 0x0000000800940947 */ /* 0x000fea0003800000 */
[----:B0-----:R-:W-:-:S04]  /*15150*/  LEA R2, P0, R66, R6, 0x2 ;  /* 0x0000000642027211 */ /* 0x001fc800078010ff */
[----:B------:R-:W-:-:S05]  /*15160*/  LEA.HI.X R3, R66, R7, R67, 0x2, P0 ;  /* 0x0000000742037211 */ /* 0x000fca00000f1443 */
[----:B------:R3:W-:Y:S01]  /*15170*/  ST.E.64 desc[UR40][R2.64], R56 ;  /* 0x0000003802007985 */ /* 0x0007e2000c101b28 */
[----:B------:R-:W-:Y:S05]  /*15180*/  BRA `(.L_x_13108) ;  /* 0x0000000800847947 */ /* 0x000fea0003800000 */
.L_x_13105:
[----:B------:R-:W4:Y:S01]  /*15190*/  LDL.LU R4, [R1+0x50] ;  /* 0x0000500001047983 */ /* 0x000f220000300800 */
[----:B------:R-:W-:Y:S01]  /*151a0*/  ULDC.64 UR6, c[0x0][0xc08] ;  /* 0x0003020000067ab9 */ /* 0x000fe20000000a00 */
[----:B------:R-:W-:Y:S02]  /*151b0*/  ULDC.64 UR4, c[0x0][0xc00] ;  /* 0x0003000000047ab9 */ /* 0x000fe40000000a00 */
[----:B------:R-:W2:Y:S01]  /*151c0*/  LDL.LU R0, [R1+0x54] ;  /* 0x0000540001007983 */ /* 0x000ea20000300800 */
[----:B------:R-:W-:Y:S01]  /*151d0*/  ISETP.NE.U32.AND P1, PT, RZ, UR6, PT ;  /* 0x00000006ff007c0c */ /* 0x000fe2000bf25070 */
[----:B0--3--:R-:W-:Y:S01]  /*151e0*/  IMAD.MOV.U32 R15, RZ, RZ, RZ ;  /* 0x000000ffff0f7224 */ /* 0x009fe200078e00ff */
[----:B------:R-:W-:Y:S01]  /*151f0*/  ISETP.NE.U32.AND P0, PT, RZ, UR4, PT ;  /* 0x00000004ff007c0c */ /* 0x000fe2000bf05070 */
[----:B------:R-:W0:Y:S01]  /*15200*/  S2R R6, SR_TID.X ;  /* 0x0000000000067919 */ /* 0x000e220000002100 */
[----:B------:R-:W-:Y:S02]  /*15210*/  ISETP.NE.AND.EX P1, PT, RZ, UR7, PT, P1 ;  /* 0x00000007ff007c0c */ /* 0x000fe4000bf25310 */
[----:B------:R-:W-:-:S02]  /*15220*/  ISETP.NE.AND.EX P0, PT, RZ, UR5, PT, P0 ;  /* 0x00000005ff007c0c */ /* 0x000fc4000bf05300 */
[----:B----4-:R-:W-:-:S04]  /*15230*/  IADD3 R2, P2, R4, UR4, RZ ;  /* 0x0000000404027c10 */ /* 0x010fc8000ff5e0ff */
        /* <DEDUP_REMOVED lines=15> */
.L_x_13111:
        /* <DEDUP_REMOVED lines=58> */
.L_x_13113:
[----:B------:R-:W-:Y:S05]  /*156d0*/  BSYNC B1 ;  /* 0x0000000000017941 */ /* 0x000fea0003800000 */
.L_x_13112:
        /* <DEDUP_REMOVED lines=13> */
[----:B------:R-:W-:Y:S01]  /*157b0*/  IMAD R4, R75, 0x30, R10 ;  /* 0x000000304b047824 */ /* 0x000fe200078e020a */
[----:B------:R-:W-:Y:S01]  /*157c0*/  IADD3 R3, R3, R5, RZ ;  /* 0x0000000503037210 */ /* 0x000fe20007ffe0ff */
[----:B------:R-:W-:Y:S01]  /*157d0*/  IMAD R6, R24, UR6, RZ ;  /* 0x0000000618067c24 */ /* 0x000fe2000f8e02ff */
[----:B-1----:R-:W-:-:S13]  /*157e0*/  ISETP.NE.AND P0, PT, R11, 0x1, PT ;  /* 0x000000010b00780c */ /* 0x002fda0003f05270 */
[----:B------:R-:W0:Y:S08]  /*157f0*/  @P0 LDC R7, c[0x0][0xbec] ;  /* 0x0002fb00ff070b82 */ /* 0x000e300000000800 */
[----:B------:R-:W1:Y:S01]  /*15800*/  @P0 LDC R9, c[0x0][0xbf0] ;  /* 0x0002fc00ff090b82 */ /* 0x000e620000000800 */
[----:B--2---:R-:W-:-:S04]  /*15810*/  IMAD.WIDE.U32 R2, R13, UR4, R2 ;  /* 0x000000040d027c25 */ /* 0x004fc8000f8e0002 */
[----:B---3--:R-:W-:Y:S02]  /*15820*/  IMAD.IADD R8, R12, 0x1, R4 ;  /* 0x000000010c087824 */ /* 0x008fe400078e0204 */
        /* <DEDUP_REMOVED lines=55> */
.L_x_13108:
[----:B------:R-:W-:Y:S05]  /*15ba0*/  BSYNC B0 ;  /* 0x0000000000007941 */ /* 0x000fea0003800000 */
.L_x_13104:
[----:B------:R-:W-:Y:S02]  /*15bb0*/  ULDC UR4, c[0x0][0xc3c] ;  /* 0x00030f0000047ab9 */ /* 0x000fe40000000800 */
[----:B------:R-:W-:-:S13]  /*15bc0*/  ISETP.GE.AND P0, PT, R27, UR4, PT ;  /* 0x000000041b007c0c */ /* 0x000fda000bf06270 */
[----:B------:R-:W-:Y:S05]  /*15bd0*/  @!P0 BRA `(.L_x_13114) ;  /* 0xfffffeb400648947 */ /* 0x000fea000383ffff */
[----:B------:R-:W-:Y:S05]  /*15be0*/  BRA `(.L_x_12996) ;  /* 0x0000006c00c47947 */ /* 0x000fea0003800000 */
.L_x_12994:
        /* <DEDUP_REMOVED lines=16> */
.L_x_13115:
        /* <DEDUP_REMOVED lines=44> */
.L_x_13119:
[----:B------:R-:W0:Y:S01]  /*15fb0*/  LDC R2, c[0x0][0xc3c] ;  /* 0x00030f00ff027b82 */ /* 0x000e220000000800 */
[----:B------:R-:W-:Y:S01]  /*15fc0*/  UIADD3 UR4, UR4, 0x1f, URZ ;  /* 0x0000001f04047890 */ /* 0x000fe2000fffe03f */
[----:B------:R-:W-:Y:S02]  /*15fd0*/  ULDC UR7, c[0x0][0xc3c] ;  /* 0x00030f0000077ab9 */ /* 0x000fe40000000800 */
[----:B------:R-:W-:-:S03]  /*15fe0*/  IMAD.U32 R27, RZ, RZ, UR7 ;  /* 0x00000007ff1b7e24 */ /* 0x000fc6000f8e00ff */
[----:B0-----:R-:W-:-:S13]  /*15ff0*/  ISETP.LE.AND P6, PT, R2, UR4, PT ;  /* 0x0000000402007c0c */ /* 0x001fda000bfc3270 */
[----:B------:R-:W-:Y:S05]  /*16000*/  @P6 BRA `(.L_x_13118) ;  /* 0x0000000800a06947 */ /* 0x000fea0003800000 */
[----:B------:R-:W-:Y:S01]  /*16010*/  VIADD R9, R0, UR4 ;  /* 0x0000000400097c36 */ /* 0x000fe20008000000 */
[----:B------:R-:W-:Y:S01]  /*16020*/  MOV R6, RZ ;  /* 0x000000ff00067202 */ /* 0x000fe20000000f00 */
[----:B------:R-:W-:-:S03]  /*16030*/  IMAD.MOV.U32 R25, RZ, RZ, RZ ;  /* 0x000000ffff197224 */ /* 0x000fc600078e00ff */
        /* <DEDUP_REMOVED lines=28> */
.L_x_13117:
        /* <DEDUP_REMOVED lines=13> */
.L_x_13120:
        /* <DEDUP_REMOVED lines=37> */
[----:B------:R-:W-:Y:S01]  /*16520*/  IMAD R9, R2, R5, RZ ;  /* 0x0000000502097224 */ /* 0x000fe200078e02ff */
[----:B------:R-:W-:Y:S01]  /*16530*/  MOV R2, RZ ;  /* 0x000000ff00027202 */ /* 0x000fe20000000f00 */
[----:B------:R-:W-:-:S04]  /*16540*/  IMAD.MOV R8, RZ, RZ, -R8 ;  /* 0x000000ffff087224 */ /* 0x000fc800078e0a08 */
        /* <DEDUP_REMOVED lines=21> */
.L_x_13121:
        /* <DEDUP_REMOVED lines=44> */
[----:B------:R-:W-:Y:S02]  /*16960*/  IABS R5, R4 ;  /* 0x0000000400057213 */ /* 0x000fe40000000000 */
[----:B------:R-:W-:-:S03]  /*16970*/  IADD3 R3, RZ, -R9, RZ ;  /* 0x80000009ff037210 */ /* 0x000fc60007ffe0ff */
        /* <DEDUP_REMOVED lines=14> */
.L_x_13122:
[----:B------:R-:W-:-:S05]  /*16a60*/  LOP3.LUT R2, RZ, R2, RZ, 0x33, !PT ;  /* 0x00000002ff027212 */ /* 0x000fca00078e33ff */
[----:B------:R-:W-:Y:S01]  /*16a70*/  IMAD.IADD R25, R25, 0x1, R2 ;  /* 0x0000000119197824 */ /* 0x000fe200078e0202 */
[----:B------:R-:W-:Y:S06]  /*16a80*/  BRA `(.L_x_13123) ;  /* 0x00000000000c7947 */ /* 0x000fec0003800000 */
.L_x_13118:
[----:B------:R-:W-:Y:S02]  /*16a90*/  IMAD.MOV.U32 R25, RZ, RZ, RZ ;  /* 0x000000ffff197224 */ /* 0x000fe400078e00ff */
[----:B------:R-:W-:Y:S02]  /*16aa0*/  IMAD.U32 R24, RZ, RZ, UR6 ;  /* 0x00000006ff187e24 */ /* 0x000fe4000f8e00ff */
[----:B------:R-:W-:-:S07]  /*16ab0*/  IMAD.MOV.U32 R26, RZ, RZ, RZ ;  /* 0x000000ffff1a7224 */ /* 0x000fce00078e00ff */
.L_x_13123:
[----:B------:R-:W-:-:S13]  /*16ac0*/  ISETP.NE.AND P0, PT, R0, RZ, PT ;  /* 0x000000ff0000720c */ /* 0x000fda0003f05270 */
[----:B------:R-:W0:Y:S01]  /*16ad0*/  @!P0 S2R R3, SR_CgaCtaId ;  /* 0x0000000000038919 */ /* 0x000e220000008800 */
[----:B------:R-:W-:-:S04]  /*16ae0*/  @!P0 MOV R0, 0x400 ;  /* 0x0000040000008802 */ /* 0x000fc80000000f00 */
[----:B0-----:R-:W-:-:S05]  /*16af0*/  @!P0 LEA R0, R3, R0, 0x18 ;  /* 0x0000000003008211 */ /* 0x001fca00078ec0ff */
[----:B------:R1:W-:Y:S01]  /*16b00*/  @!P0 STS.128 [R0+0x132d0], R24 ;  /* 0x0132d01800008388 */ /* 0x0003e20000000c00 */
[----:B------:R-:W-:Y:S06]  /*16b10*/  BAR.ARV 0x5, 0x200 ;  /* 0x0148000000007b1d */ /* 0x000fec0000002000 */
.L_x_13116:
        /* <DEDUP_REMOVED lines=54> */
.L_x_13230:
        /* <DEDUP_REMOVED lines=10> */
[----:B------:R-:W-:Y:S10]  /*16f20*/  STL [R1+0x18], R15 ;  /* 0x0000180f01007387 */ /* 0x000ff40000100800 */
[----:B------:R-:W-:-:S02]  /*16f30*/  @P0 LEA R4, P1, R15, UR4, 0x2 ;  /* 0x000000040f040c11 */ /* 0x000fc4000f8210ff */
[C---:B------:R-:W-:Y:S01]  /*16f40*/  SHF.L.U32 R18, R15.reuse, 0x2, RZ ;  /* 0x000000020f127819 */ /* 0x040fe200000006ff */
[----:B------:R0:W-:Y:S01]  /*16f50*/  STL [R1+0x38], R0 ;  /* 0x0000380001007387 */ /* 0x0001e20000100800 */
[C-C-:B------:R-:W-:Y:S01]  /*16f60*/  @P0 LEA.HI.X R5, R15.reuse, UR5, R0.reuse, 0x2, P1 ;  /* 0x000000050f050c11 */ /* 0x140fe200088f1400 */
[----:B------:R-:W-:Y:S01]  /*16f70*/  ULDC.64 UR4, c[0x0][0xa08] ;  /* 0x0002820000047ab9 */ /* 0x000fe20000000a00 */
[----:B------:R-:W-:Y:S02]  /*16f80*/  ISETP.NE.U32.AND P1, PT, RZ, UR6, PT ;  /* 0x00000006ff007c0c */ /* 0x000fe4000bf25070 */
[----:B------:R-:W-:Y:S01]  /*16f90*/  SHF.L.U64.HI R14, R15, 0x2, R0 ;  /* 0x000000020f0e7819 */ /* 0x000fe20000010200 */
[----:B------:R1:W5:Y:S01]  /*16fa0*/  @P0 LDG.E R9, desc[UR40][R4.64] ;  /* 0x0000002804090981 */ /* 0x000362000c1e1900 */
[----:B------:R-:W-:Y:S02]  /*16fb0*/  ISETP.NE.AND.EX P0, PT, RZ, UR7, PT, P1 ;  /* 0x00000007ff007c0c */ /* 0x000fe4000bf05310 */
[----:B------:R-:W-:-:S04]  /*16fc0*/  IADD3 R2, P2, R18, UR6, RZ ;  /* 0x0000000612027c10 */ /* 0x000fc8000ff5e0ff */
[----:B------:R-:W-:Y:S01]  /*16fd0*/  IADD3.X R3, R14, UR7, RZ, P2, !PT ;  /* 0x000000070e037c10 */ /* 0x000fe200097fe4ff */
[----:B------:R-:W-:-:S06]  /*16fe0*/  ULDC.64 UR6, c[0x0][0xa10] ;  /* 0x0002840000067ab9 */ /* 0x000fcc0000000a00 */
[----:B------:R-:W2:Y:S01]  /*16ff0*/  @P0 LDG.E R8, desc[UR40][R2.64] ;  /* 0x0000002802080981 */ /* 0x000ea2000c1e1900 */
[----:B------:R-:W-:Y:S02]  /*17000*/  ISETP.NE.U32.AND P1, PT, RZ, UR4, PT ;  /* 0x00000004ff007c0c */ /* 0x000fe4000bf25070 */
[----:B---3--:R-:W-:Y:S02]  /*17010*/  IADD3 R6, P3, R18, UR4, RZ ;  /* 0x0000000412067c10 */ /* 0x008fe4000ff7e0ff */
[----:B------:R-:W-:Y:S02]  /*17020*/  ISETP.NE.AND.EX P1, PT, RZ, UR5, PT, P1 ;  /* 0x00000005ff007c0c */ /* 0x000fe4000bf25310 */
[----:B------:R-:W-:Y:S01]  /*17030*/  IADD3.X R7, R14, UR5, RZ, P3, !PT ;  /* 0x000000050e077c10 */ /* 0x000fe20009ffe4ff */
[----:B------:R-:W-:Y:S02]  /*17040*/  ULDC.64 UR4, c[0x0][0xa18] ;  /* 0x0002860000047ab9 */ /* 0x000fe40000000a00 */
[----:B------:R-:W-:-:S04]  /*17050*/  ISETP.NE.U32.AND P3, PT, RZ, UR4, PT ;  /* 0x00000004ff007c0c */ /* 0x000fc8000bf65070 */
[----:B------:R-:W-:Y:S02]  /*17060*/  ISETP.NE.AND.EX P3, PT, RZ, UR5, PT, P3 ;  /* 0x00000005ff007c0c */ /* 0x000fe4000bf65330 */
[----:B-1----:R-:W-:Y:S01]  /*17070*/  IADD3 R4, P4, R18, UR6, RZ ;  /* 0x0000000612047c10 */ /* 0x002fe2000ff9e0ff */
[----:B------:R-:W-:Y:S01]  /*17080*/  STL [R1+0x10], R14 ;  /* 0x0000100e01007387 */ /* 0x000fe20000100800 */
[----:B------:R-:W-:Y:S02]  /*17090*/  ISETP.NE.U32.AND P2, PT, RZ, UR6, PT ;  /* 0x00000006ff007c0c */ /* 0x000fe4000bf45070 */
[----:B------:R-:W-:Y:S02]  /*170a0*/  IADD3.X R5, R14, UR7, RZ, P4, !PT ;  /* 0x000000070e057c10 */ /* 0x000fe4000a7fe4ff */
[----:B------:R-:W-:-:S05]  /*170b0*/  ISETP.NE.AND.EX P2, PT, RZ, UR7, PT, P2 ;  /* 0x00000007ff007c0c */ /* 0x000fca000bf45320 */
[----:B------:R-:W-:Y:S01]  /*170c0*/  @P3 IADD3 R10, P4, R18, UR4, RZ ;  /* 0x00000004120a3c10 */ /* 0x000fe2000ff9e0ff */
[----:B------:R-:W-:-:S03]  /*170d0*/  ULDC UR4, c[0x0][0x288] ;  /* 0x0000a20000047ab9 */ /* 0x000fc60000000800 */
[----:B------:R-:W-:Y:S01]  /*170e0*/  @P3 IADD3.X R11, R14, UR5, RZ, P4, !PT ;  /* 0x000000050e0b3c10 */ /* 0x000fe2000a7fe4ff */
[----:B------:R-:W-:Y:S02]  /*170f0*/  IMAD.MOV.U32 R12, RZ, RZ, RZ ;  /* 0x000000ffff0c7224 */ /* 0x000fe400078e00ff */
[----:B0-----:R-:W-:-:S04]  /*17100*/  IMAD.MOV.U32 R0, RZ, RZ, RZ ;  /* 0x000000ffff007224 */ /* 0x001fc800078e00ff */
[----:B------:R-:W5:Y:S04]  /*17110*/  @P1 LDG.E R12, desc[UR40][R6.64] ;  /* 0x00000028060c1981 */ /* 0x000f68000c1e1900 */
        /* <DEDUP_REMOVED lines=22> */
.L_x_13125:
        /* <DEDUP_REMOVED lines=16> */
.L_x_13126:
[----:B------:R-:W-:Y:S05]  /*17380*/  @!P1 BRA `(.L_x_13127) ;  /* 0x00000000000c9947 */ /* 0x000fea0003800000 */
[----:B------:R-:W2:Y:S04]  /*17390*/  LDG.E R10, desc[UR40][R6.64] ;  /* 0x00000028060a7981 */ /* 0x000ea8000c1e1900 */
[----:B------:R-:W2:Y:S02]  /*173a0*/  LDG.E R6, desc[UR40][R6.64+0x4] ;  /* 0x0000042806067981 */ /* 0x000ea4000c1e1900 */
[----:B--2---:R-:W-:-:S07]  /*173b0*/  IMAD.IADD R10, R6, 0x1, -R10 ;  /* 0x00000001060a7824 */ /* 0x004fce00078e0a0a */
.L_x_13127:
        /* <DEDUP_REMOVED lines=10> */
[----:B------:R-:W-:-:S02]  /*17460*/  IMAD R3, R25, 0xc0, RZ ;  /* 0x000000c019037824 */ /* 0x000fc400078e02ff */
[----:B------:R-:W-:Y:S02]  /*17470*/  IMAD.IADD R19, R10, 0x1, R8 ;  /* 0x000000010a137824 */ /* 0x000fe400078e0208 */
[----:B------:R-:W-:-:S04]  /*17480*/  VIADD R3, R3, 0xbf ;  /* 0x000000bf03037836 */ /* 0x000fc80000000000 */
[----:B-1----:R-:W-:-:S04]  /*17490*/  @P0 IMAD.HI.U32 R5, R3, R5, RZ ;  /* 0x0000000503050227 */ /* 0x002fc800078e00ff */
[----:B------:R-:W-:Y:S01]  /*174a0*/  IMAD.MOV.U32 R4, RZ, RZ, R3 ;  /* 0x000000ffff047224 */ /* 0x000fe200078e0003 */
[----:B----4-:R-:W-:Y:S01]  /*174b0*/  @P0 SHF.R.U32.HI R4, RZ, R6, R5 ;  /* 0x00000006ff040219 */ /* 0x010fe20000011605 */
[C---:B------:R-:W-:Y:S01]  /*174c0*/  VIADD R3, R19.reuse, 0x9f ;  /* 0x0000009f13037836 */ /* 0x040fe20000000000 */
[----:B------:R-:W-:-:S03]  /*174d0*/  IADD3 R19, R19, 0xa0, -R13 ;  /* 0x000000a013137810 */ /* 0x000fc60007ffe80d */
[----:B------:R-:W-:-:S04]  /*174e0*/  IMAD.HI R3, R3, 0x66666667, RZ ;  /* 0x6666666703037827 */ /* 0x000fc800078e02ff */
[----:B------:R-:W-:Y:S01]  /*174f0*/  IMAD.IADD R4, R19, 0x1, R4 ;  /* 0x0000000113047824 */ /* 0x000fe200078e0204 */
[----:B------:R-:W-:-:S03]  /*17500*/  SHF.R.U32.HI R20, RZ, 0x1f, R3 ;  /* 0x0000001fff147819 */ /* 0x000fc60000011603 */
[----:B------:R-:W-:Y:S01]  /*17510*/  IMAD.HI R4, R4, 0x66666667, RZ ;  /* 0x6666666704047827 */ /* 0x000fe200078e02ff */
[----:B------:R-:W-:-:S04]  /*17520*/  LEA.HI.SX32 R20, R3, R20, 0x1a ;  /* 0x0000001403147211 */ /* 0x000fc800078fd2ff */
[----:B------:R-:W-:-:S04]  /*17530*/  SHF.R.U32.HI R5, RZ, 0x1f, R4 ;  /* 0x0000001fff057819 */ /* 0x000fc80000011604 */
[----:B------:R-:W-:Y:S02]  /*17540*/  LEA.HI.SX32 R5, R4, R5, 0x1a ;  /* 0x0000000504057211 */ /* 0x000fe400078fd2ff */
[----:B------:R-:W-:Y:S01]  /*17550*/  SHF.R.U32.HI R4, RZ, 0x10, R2 ;  /* 0x00000010ff047819 */ /* 0x000fe20000011602 */
[----:B------:R-:W-:Y:S01]  /*17560*/  IMAD.MOV.U32 R2, RZ, RZ, RZ ;  /* 0x000000ffff027224 */ /* 0x000fe200078e00ff */
        /* <DEDUP_REMOVED lines=32> */
.L_x_13129:
[----:B------:R-:W-:Y:S05]  /*17770*/  BSYNC B0 ;  /* 0x0000000000007941 */ /* 0x000fea0003800000 */
.L_x_13128:
[-C--:B------:R-:W-:Y:S01]  /*17780*/  IMAD R3, R21, R2.reuse, RZ ;  /* 0x0000000215037224 */ /* 0x080fe200078e02ff */
[----:B------:R-:W-:Y:S04]  /*17790*/  BSSY B0, `(.L_x_13130) ;  /* 0x00000e3000007945 */ /* 0x000fe80003800000 */
        /* <DEDUP_REMOVED lines=23> */
.L_x_13265:
[----:B---3--:R-:W-:Y:S02]  /*17910*/  ISETP.NE.AND P0, PT, R14, RZ, PT ;  /* 0x000000ff0e00720c */ /* 0x008fe40003f05270 */
[----:B------:R-:W-:-:S11]  /*17920*/  PLOP3.LUT P6, PT, PT, PT, PT, 0x8, 0x0 ;  /* 0x000000000000781c */ /* 0x000fd60003fce170 */
[----:B------:R-:W-:Y:S05]  /*17930*/  @P0 BRA `(.L_x_13133) ;  /* 0x00000000000c0947 */ /* 0x000fea0003800000 */
[----:B------:R-:W-:-:S03]  /*17940*/  UMOV UR4, 0xffffffff ;  /* 0xffffffff00047882 */ /* 0x000fc60000000000 */
[----:B------:R-:W-:Y:S05]  /*17950*/  BRA.DIV UR4, `(.L_x_13134) ;  /* 0x0000005a046c7947 */ /* 0x000fea000b800000 */
[----:B------:R-:W-:-:S13]  /*17960*/  ELECT P6, URZ, PT ;  /* 0x00000000003f782f */ /* 0x000fda00038c0000 */
.L_x_13133:
        /* <DEDUP_REMOVED lines=9> */
.L_x_13268:
[----:B------:R-:W-:Y:S05]  /*17a00*/  BSYNC B1 ;  /* 0x0000000000017941 */ /* 0x000fea0003800000 */
.L_x_13135:
[----:B------:R-:W-:Y:S04]  /*17a10*/  BSSY B1, `(.L_x_13137) ;  /* 0x0000050000017945 */ /* 0x000fe80003800000 */
[----:B------:R-:W-:Y:S05]  /*17a20*/  @!P6 BRA `(.L_x_13138) ;  /* 0x000000040038e947 */ /* 0x000fea0003800000 */
[----:B------:R-:W1:Y:S04]  /*17a30*/  LDL R9, [R1] ;  /* 0x0000000001097983 */ /* 0x000e680000100800 */
[----:B------:R-:W3:Y:S01]  /*17a40*/  LDL R8, [R1+0x8] ;  /* 0x0000080001087983 */ /* 0x000ee20000100800 */
[----:B------:R-:W4:Y:S01]  /*17a50*/  S2R R7, SR_TID.X ;  /* 0x0000000000077919 */ /* 0x000f220000002100 */
[----:B------:R-:W-:Y:S01]  /*17a60*/  BSSY B2, `(.L_x_13139) ;  /* 0x0000007000027945 */ /* 0x000fe20003800000 */
[----:B----4-:R-:W-:-:S04]  /*17a70*/  LOP3.LUT R7, R7, 0x7f, RZ, 0xc0, !PT ;  /* 0x0000007f07077812 */ /* 0x010fc800078ec0ff */
[----:B------:R-:W-:Y:S01]  /*17a80*/  ISETP.NE.AND P1, PT, R7, RZ, PT ;  /* 0x000000ff0700720c */ /* 0x000fe20003f25270 */
[----:B-1----:R-:W-:Y:S01]  /*17a90*/  IMAD R6, R9, 0x8, R17 ;  /* 0x0000000809067824 */ /* 0x002fe200078e0211 */
[----:B---3--:R-:W-:-:S04]  /*17aa0*/  SHF.L.U32 R10, R8, 0x1f, RZ ;  /* 0x0000001f080a7819 */ /* 0x008fc800000006ff */
[----:B------:R-:W1:Y:S02]  /*17ab0*/  SYNCS.PHASECHK.TRANS64.TRYWAIT P0, [R6+URZ+0x132a0], R10 ;  /* 0x0132a00a060075a7 */ /* 0x000e64000800017f */
[----:B-1----:R-:W-:Y:S05]  /*17ac0*/  @!P0 BRA `(.L_x_13140) ;  /* 0x0000005800448947 */ /* 0x002fea0003800000 */
.L_x_13269:
[----:B------:R-:W-:Y:S05]  /*17ad0*/  BSYNC B2 ;  /* 0x0000000000027941 */ /* 0x000fea0003800000 */
.L_x_13139:
        /* <DEDUP_REMOVED lines=9> */
.L_x_13142:
[----:B------:R-:W-:Y:S05]  /*17b70*/  BSYNC B2 ;  /* 0x0000000000027941 */ /* 0x000fea0003800000 */
.L_x_13141:
        /* <DEDUP_REMOVED lines=13> */
.L_x_13143:
        /* <DEDUP_REMOVED lines=13> */
.L_x_13270:
[----:B------:R-:W-:Y:S05]  /*17d20*/  BSYNC B2 ;  /* 0x0000000000027941 */ /* 0x000fea0003800000 */
.L_x_13144:
[----:B------:R-:W-:Y:S01]  /*17d30*/  BSSY B2, `(.L_x_13146) ;  /* 0x000000b000027945 */ /* 0x000fe20003800000 */
[----:B------:R-:W-:Y:S02]  /*17d40*/  IMAD.MOV.U32 R8, RZ, RZ, 0x0 ;  /* 0x00000000ff087424 */ /* 0x000fe400078e00ff */
[----:B------:R-:W-:Y:S01]  /*17d50*/  IMAD.MOV.U32 R9, RZ, RZ, 0x12f00000 ;  /* 0x12f00000ff097424 */ /* 0x000fe200078e00ff */
[----:B------:R-:W-:Y:S06]  /*17d60*/  @P1 BRA `(.L_x_13147) ;  /* 0x00000000001c1947 */ /* 0x000fec0003800000 */
[----:B0-----:R-:W0:Y:S01]  /*17d70*/  S2R R13, SR_TID.X ;  /* 0x00000000000d7919 */ /* 0x001e220000002100 */
[----:B-12---:R-:W-:-:S04]  /*17d80*/  IMAD.MOV.U32 R10, RZ, RZ, 0x2800 ;  /* 0x00002800ff0a7424 */ /* 0x006fc800078e00ff */
[----:B------:R3:W-:Y:S01]  /*17d90*/  SYNCS.ARRIVE.TRANS64 RZ, [R6+URZ+0x132b0], R10 ;  /* 0x0132b00a06ff79a7 */ /* 0x0007e2000800003f */
[----:B0-----:R-:W-:-:S04]  /*17da0*/  LOP3.LUT R13, R13, 0x1f, RZ, 0xc0, !PT ;  /* 0x0000001f0d0d7812 */ /* 0x001fc800078ec0ff */
[----:B------:R-:W-:-:S13]  /*17db0*/  ISETP.NE.AND P0, PT, R13, RZ, PT ;  /* 0x000000ff0d00720c */ /* 0x000fda0003f05270 */
[----:B---3--:R-:W-:Y:S05]  /*17dc0*/  @!P0 BRA `(.L_x_13147) ;  /* 0x0000000000048947 */ /* 0x008fea0003800000 */
[----:B------:R-:W-:Y:S01]  /*17dd0*/  BPT.TRAP 0x1 ;  /* 0x000000040000795c */ /* 0x000fe20000300000 */
.L_x_13147:
[----:B------:R-:W-:Y:S05]  /*17de0*/  BSYNC B2 ;  /* 0x0000000000027941 */ /* 0x000fea0003800000 */
.L_x_13146:
        /* <DEDUP_REMOVED lines=8> */
.L_x_13148:
        /* <DEDUP_REMOVED lines=10> */
.L_x_13138:
[----:B------:R-:W-:Y:S05]  /*17f10*/  BSYNC B1 ;  /* 0x0000000000017941 */ /* 0x000fea0003800000 */
.L_x_13137:
[----:B------:R-:W1:Y:S04]  /*17f20*/  LDL.LU R9, [R1] ;  /* 0x0000000001097983 */ /* 0x000e680000300800 */
[----:B------:R-:W3:Y:S01]  /*17f30*/  LDL.LU R8, [R1+0x8] ;  /* 0x0000080001087983 */ /* 0x000ee20000300800 */
[----:B------:R-:W-:Y:S01]  /*17f40*/  VIADD R5, R5, 0xfffffffe ;  /* 0xfffffffe05057836 */ /* 0x000fe20000000000 */
[----:B------:R-:W-:-:S04]  /*17f50*/  PLOP3.LUT P0, PT, PT, PT, PT, 0x8, 0x0 ;  /* 0x000000000000781c */ /* 0x000fc80003f0e170 */
[----:B------:R-:W-:Y:S01]  /*17f60*/  ISETP.GE.AND P2, PT, R5, R3, PT ;  /* 0x000000030500720c */ /* 0x000fe20003f46270 */
[----:B-1----:R-:W-:-:S05]  /*17f70*/  VIADD R6, R9, 0x1 ;  /* 0x0000000109067836 */ /* 0x002fca0000000000 */
[----:B------:R-:W-:-:S04]  /*17f80*/  ISETP.NE.AND P1, PT, R6, 0x2, PT ;  /* 0x000000020600780c */ /* 0x000fc80003f25270 */
[----:B------:R-:W-:Y:S02]  /*17f90*/  SEL R7, RZ, 0x1, P1 ;  /* 0x00000001ff077807 */ /* 0x000fe40000800000 */
[----:B------:R-:W-:Y:S02]  /*17fa0*/  SEL R6, R6, RZ, P1 ;  /* 0x000000ff06067207 */ /* 0x000fe40000800000 */
[----:B---3--:R-:W-:-:S03]  /*17fb0*/  LOP3.LUT R8, R8, R7, RZ, 0x3c, !PT ;  /* 0x0000000708087212 */ /* 0x008fc600078e3cff */
[----:B------:R1:W-:Y:S04]  /*17fc0*/  STL [R1], R6 ;  /* 0x0000000601007387 */ /* 0x0003e80000100800 */
[----:B------:R1:W-:Y:S01]  /*17fd0*/  STL [R1+0x8], R8 ;  /* 0x0000080801007387 */ /* 0x0003e20000100800 */
[----:B------:R-:W-:Y:S05]  /*17fe0*/  @!P2 BRA `(.L_x_13131) ;  /* 0x000000040074a947 */ /* 0x000fea0003800000 */
.L_x_13161:
[----:B------:R-:W-:Y:S05]  /*17ff0*/  YIELD ;  /* 0x0000000000007946 */ /* 0x000fea0003800000 */
[----:B------:R-:W-:Y:S04]  /*18000*/  BSSY B1, `(.L_x_13149) ;  /* 0x000004f000017945 */ /* 0x000fe80003800000 */
[----:B---3--:R-:W-:Y:S05]  /*18010*/  @!P6 BRA `(.L_x_13150) ;  /* 0x000000040034e947 */ /* 0x008fea0003800000 */
[----:B-1----:R-:W3:Y:S04]  /*18020*/  LDL R6, [R1] ;  /* 0x0000000001067983 */ /* 0x002ee80000100800 */
[----:B------:R-:W4:Y:S01]  /*18030*/  LDL R7, [R1+0x8] ;  /* 0x0000080001077983 */ /* 0x000f220000100800 */
[----:B------:R-:W1:Y:S01]  /*18040*/  S2R R8, SR_TID.X ;  /* 0x0000000000087919 */ /* 0x000e620000002100 */
[----:B------:R-:W-:Y:S01]  /*18050*/  BSSY B2, `(.L_x_13151) ;  /* 0x0000007000027945 */ /* 0x000fe20003800000 */
[----:B-1----:R-:W-:-:S04]  /*18060*/  LOP3.LUT R8, R8, 0x7f, RZ, 0xc0, !PT ;  /* 0x0000007f08087812 */ /* 0x002fc800078ec0ff */
[----:B------:R-:W-:Y:S01]  /*18070*/  ISETP.NE.AND P2, PT, R8, RZ, PT ;  /* 0x000000ff0800720c */ /* 0x000fe20003f45270 */
[----:B---3--:R-:W-:Y:S01]  /*18080*/  IMAD R6, R6, 0x8, R17 ;  /* 0x0000000806067824 */ /* 0x008fe200078e0211 */
[----:B----4-:R-:W-:-:S04]  /*18090*/  SHF.L.U32 R7, R7, 0x1f, RZ ;  /* 0x0000001f07077819 */ /* 0x010fc800000006ff */
[----:B------:R-:W1:Y:S02]  /*180a0*/  SYNCS.PHASECHK.TRANS64.TRYWAIT P1, [R6+URZ+0x132a0], R7 ;  /* 0x0132a007060075a7 */ /* 0x000e64000802017f */
[----:B-1----:R-:W-:Y:S05]  /*180b0*/  @!P1 BRA `(.L_x_13152) ;  /* 0x0000005000f09947 */ /* 0x002fea0003800000 */
.L_x_13271:
[----:B------:R-:W-:Y:S05]  /*180c0*/  BSYNC B2 ;  /* 0x0000000000027941 */ /* 0x000fea0003800000 */
.L_x_13151:
        /* <DEDUP_REMOVED lines=9> */
.L_x_13154:
[----:B------:R-:W-:Y:S05]  /*18160*/  BSYNC B2 ;  /* 0x0000000000027941 */ /* 0x000fea0003800000 */
.L_x_13153:
[----:B------:R-:W3:Y:S01]  /*18170*/  LDL R8, [R1] ;  /* 0x0000000001087983 */ /* 0x000ee20000100800 */
        /* <DEDUP_REMOVED lines=9> */
[----:B---3--:R-:W-:-:S04]  /*18210*/  IMAD R8, R8, 0x2800, R17 ;  /* 0x0000280008087824 */ /* 0x008fc800078e0211 */
[----:B--2---:R-:W-:-:S07]  /*18220*/  VIADD R11, R8, 0xe000 ;  /* 0x0000e000080b7836 */ /* 0x004fce0000000000 */
.L_x_13155:
        /* <DEDUP_REMOVED lines=13> */
.L_x_13272:
[----:B------:R-:W-:Y:S05]  /*18300*/  BSYNC B2 ;  /* 0x0000000000027941 */ /* 0x000fea0003800000 */
.L_x_13156:
        /* <DEDUP_REMOVED lines=11> */
.L_x_13159:
[----:B------:R-:W-:Y:S05]  /*183c0*/  BSYNC B2 ;  /* 0x0000000000027941 */ /* 0x000fea0003800000 */
.L_x_13158:
        /* <DEDUP_REMOVED lines=8> */
.L_x_13160:
        /* <DEDUP_REMOVED lines=10> */
.L_x_13150:
[----:B------:R-:W-:Y:S05]  /*184f0*/  BSYNC B1 ;  /* 0x0000000000017941 */ /* 0x000fea0003800000 */
.L_x_13149:
[----:B------:R-:W1:Y:S04]  /*18500*/  LDL.LU R7, [R1] ;  /* 0x0000000001077983 */ /* 0x000e680000300800 */
[----:B------:R-:W3:Y:S01]  /*18510*/  LDL.LU R10, [R1+0x8] ;  /* 0x00000800010a7983 */ /* 0x000ee20000300800 */
[C---:B------:R-:W-:Y:S01]  /*18520*/  ISETP.GT.AND P2, PT, R5.reuse, R3, PT ;  /* 0x000000030500720c */ /* 0x040fe20003f44270 */
[----:B------:R-:W-:Y:S02]  /*18530*/  VIADD R5, R5, 0xffffffff ;  /* 0xffffffff05057836 */ /* 0x000fe40000000000 */
[----:B-1----:R-:W-:-:S05]  /*18540*/  VIADD R6, R7, 0x1 ;  /* 0x0000000107067836 */ /* 0x002fca0000000000 */
[----:B------:R-:W-:-:S04]  /*18550*/  ISETP.NE.AND P1, PT, R6, 0x2, PT ;  /* 0x000000020600780c */ /* 0x000fc80003f25270 */
[----:B------:R-:W-:Y:S02]  /*18560*/  SEL R7, RZ, 0x1, P1 ;  /* 0x00000001ff077807 */ /* 0x000fe40000800000 */
[----:B------:R-:W-:Y:S02]  /*18570*/  SEL R6, R6, RZ, P1 ;  /* 0x000000ff06067207 */ /* 0x000fe40000800000 */
[----:B---3--:R-:W-:-:S05]  /*18580*/  LOP3.LUT R10, R10, R7, RZ, 0x3c, !PT ;  /* 0x000000070a0a7212 */ /* 0x008fca00078e3cff */
[----:B------:R3:W-:Y:S04]  /*18590*/  STL [R1+0x8], R10 ;  /* 0x0000080a01007387 */ /* 0x0007e80000100800 */
[----:B------:R3:W-:Y:S01]  /*185a0*/  STL [R1], R6 ;  /* 0x0000000601007387 */ /* 0x0007e20000100800 */
[----:B------:R-:W-:Y:S05]  /*185b0*/  @P2 BRA `(.L_x_13161) ;  /* 0xfffffff8008c2947 */ /* 0x000fea000383ffff */
.L_x_13131:
[----:B------:R-:W-:Y:S05]  /*185c0*/  BSYNC B0 ;  /* 0x0000000000007941 */ /* 0x000fea0003800000 */
.L_x_13130:
        /* <DEDUP_REMOVED lines=21> */
[-C--:B------:R-:W-:Y:S02]  /*18720*/  IABS R0, R4.reuse ;  /* 0x0000000400007213 */ /* 0x080fe40000000000 */
[----:B-1-3--:R-:W-:Y:S02]  /*18730*/  IABS R6, R4 ;  /* 0x0000000400067213 */ /* 0x00afe40000000000 */
        /* <DEDUP_REMOVED lines=24> */
.L_x_13163:
[----:B------:R-:W-:Y:S05]  /*188c0*/  BSYNC B0 ;  /* 0x0000000000007941 */ /* 0x000fea0003800000 */
.L_x_13162:
        /* <DEDUP_REMOVED lines=12> */
[----:B------:R-:W4:Y:S01]  /*18990*/  LDC.64 R2, c[0x0][0xc60] ;  /* 0x00031800ff027b82 */ /* 0x000f220000000a00 */
[----:B------:R-:W0:Y:S02]  /*189a0*/  FLO.U32 R0, UR4 ;  /* 0x0000000400007d00 */ /* 0x000e2400080e0000 */
[----:B0-----:R-:W-:-:S06]  /*189b0*/  ISETP.EQ.U32.AND P0, PT, R0, R5, PT ;  /* 0x000000050000720c */ /* 0x001fcc0003f02070 */
[----:B------:R-:W4:Y:S07]  /*189c0*/  POPC R5, UR4 ;  /* 0x0000000400057d09 */ /* 0x000f2e0008000000 */
[----:B----4-:R-:W4:Y:S01]  /*189d0*/  @P0 ATOMG.E.ADD.STRONG.GPU PT, R3, desc[UR40][R2.64], R5 ;  /* 0x00000005020309a8 */ /* 0x010f2200081ee1e8 */
[----:B------:R-:W0:Y:S02]  /*189e0*/  S2R R4, SR_LTMASK ;  /* 0x0000000000047919 */ /* 0x000e240000003900 */
[----:B0-----:R-:W-:-:S04]  /*189f0*/  LOP3.LUT R4, R4, UR4, RZ, 0xc0, !PT ;  /* 0x0000000404047c12 */ /* 0x001fc8000f8ec0ff */
[----:B------:R-:W0:Y:S01]  /*18a00*/  POPC R7, R4 ;  /* 0x0000000400077309 */ /* 0x000e220000000000 */
[----:B----4-:R-:W0:Y:S02]  /*18a10*/  SHFL.IDX PT, R0, R3, R0, 0x1f ;  /* 0x00001f0003007589 */ /* 0x010e2400000e0000 */
[----:B0-----:R-:W-:Y:S01]  /*18a20*/  IADD3 R24, R0, UR36, R7 ;  /* 0x0000002400187c10 */ /* 0x001fe2000fffe007 */
[----:B------:R-:W-:Y:S06]  /*18a30*/  BRA `(.L_x_13165) ;  /* 0x0000002c00207947 */ /* 0x000fec0003800000 */
.L_x_13164:
        /* <DEDUP_REMOVED lines=11> */
[----:B-1-3--:R-:W-:Y:S02]  /*18af0*/  IMAD.U32 R6, RZ, RZ, UR8 ;  /* 0x00000008ff067e24 */ /* 0x00afe4000f8e00ff */
[----:B------:R-:W-:-:S02]  /*18b00*/  IMAD.U32 R7, RZ, RZ, UR9 ;  /* 0x00000009ff077e24 */ /* 0x000fc4000f8e00ff */
[----:B------:R-:W-:Y:S02]  /*18b10*/  IMAD.U32 R10, RZ, RZ, UR4 ;  /* 0x00000004ff0a7e24 */ /* 0x000fe4000f8e00ff */
[----:B--2---:R-:W-:Y:S02]  /*18b20*/  IMAD.U32 R11, RZ, RZ, UR5 ;  /* 0x00000005ff0b7e24 */ /* 0x004fe4000f8e00ff */
[----:B------:R-:W-:Y:S02]  /*18b30*/  IMAD.MOV.U32 R8, RZ, RZ, 0x70 ;  /* 0x00000070ff087424 */ /* 0x000fe400078e00ff */
[----:B------:R-:W-:Y:S02]  /*18b40*/  IMAD.MOV.U32 R12, RZ, RZ, 0x1 ;  /* 0x00000001ff0c7424 */ /* 0x000fe400078e00ff */
[----:B------:R-:W-:-:S07]  /*18b50*/  IMAD.MOV.U32 R13, RZ, RZ, RZ ;  /* 0x000000ffff0d7224 */ /* 0x000fce00078e00ff */
[----:B------:R-:W-:-:S07]  /*18b60*/  LEPC R20, `(.L_x_13167) ;  /* 0x000000001014794e */ /* 0x000fce0000000000 */
[----:B0-----:R-:W-:Y:S05]  /*18b70*/  CALL.ABS.NOINC R2 ;  /* 0x0000000002007343 */ /* 0x001fea0003c00000 */
.L_x_13167:
[----:B------:R-:W-:Y:S05]  /*18b80*/  BSYNC B6 ;  /* 0x0000000000067941 */ /* 0x000fea0003800000 */
.L_x_13166:
        /* <DEDUP_REMOVED lines=22> */
.L_x_13169:
[----:B------:R-:W-:Y:S05]  /*18cf0*/  BSYNC B6 ;  /* 0x0000000000067941 */ /* 0x000fea0003800000 */
.L_x_13168:
        /* <DEDUP_REMOVED lines=9> */
[----:B-1-3--:R-:W-:Y:S01]  /*18d90*/  MOV R6, UR8 ;  /* 0x0000000800067c02 */ /* 0x00afe20008000f00 */
[----:B------:R-:W0:Y:S01]  /*18da0*/  LDC.64 R2, c[0x4][R2] ;  /* 0x0100000002027b82 */ /* 0x000e220000000a00 */
[----:B------:R-:W-:Y:S02]  /*18db0*/  IMAD.U32 R5, RZ, RZ, UR7 ;  /* 0x00000007ff057e24 */ /* 0x000fe4000f8e00ff */
[----:B------:R-:W-:Y:S02]  /*18dc0*/  IMAD.U32 R7, RZ, RZ, UR9 ;  /* 0x00000009ff077e24 */ /* 0x000fe4000f8e00ff */
[----:B------:R-:W-:-:S02]  /*18dd0*/  IMAD.U32 R10, RZ, RZ, UR4 ;  /* 0x00000004ff0a7e24 */ /* 0x000fc4000f8e00ff */
[----:B--2---:R-:W-:Y:S02]  /*18de0*/  IMAD.U32 R11, RZ, RZ, UR5 ;  /* 0x00000005ff0b7e24 */ /* 0x004fe4000f8e00ff */
[----:B------:R-:W-:Y:S02]  /*18df0*/  IMAD.MOV.U32 R8, RZ, RZ, 0x70 ;  /* 0x00000070ff087424 */ /* 0x000fe400078e00ff */
[----:B------:R-:W-:Y:S02]  /*18e00*/  IMAD.MOV.U32 R12, RZ, RZ, 0x1 ;  /* 0x00000001ff0c7424 */ /* 0x000fe400078e00ff */
[----:B------:R-:W-:-:S07]  /*18e10*/  IMAD.MOV.U32 R13, RZ, RZ, RZ ;  /* 0x000000ffff0d7224 */ /* 0x000fce00078e00ff */
[----:B------:R-:W-:-:S07]  /*18e20*/  LEPC R20, `(.L_x_13171) ;  /* 0x000000001014794e */ /* 0x000fce0000000000 */
[----:B0-----:R-:W-:Y:S05]  /*18e30*/  CALL.ABS.NOINC R2 ;  /* 0x0000000002007343 */ /* 0x001fea0003c00000 */
.L_x_13171:
[----:B------:R-:W-:Y:S05]  /*18e40*/  BSYNC B6 ;  /* 0x0000000000067941 */ /* 0x000fea0003800000 */
.L_x_13170:
        /* <DEDUP_REMOVED lines=19> */
.L_x_13173:
[----:B------:R-:W-:Y:S05]  /*18f80*/  BSYNC B6 ;  /* 0x0000000000067941 */ /* 0x000fea0003800000 */
.L_x_13172:
[----:B------:R-:W4:Y:S01]  /*18f90*/  LDL.LU R20, [R1+0x10] ;  /* 0x0000100001147983 */ /* 0x000f220000300800 */
[----:B------:R-:W-:Y:S02]  /*18fa0*/  ULDC.64 UR4, c[0x0][0x9f8] ;  /* 0x00027e0000047ab9 */ /* 0x000fe40000000a00 */
[----:B------:R-:W-:-:S04]  /*18fb0*/  ISETP.NE.U32.AND P0, PT, RZ, UR4, PT ;  /* 0x00000004ff007c0c */ /* 0x000fc8000bf05070 */
[----:B------:R-:W-:-:S13]  /*18fc0*/  ISETP.NE.AND.EX P0, PT, RZ, UR5, PT, P0 ;  /* 0x00000005ff007c0c */ /* 0x000fda000bf05300 */
[----:B------:R-:W-:-:S04]  /*18fd0*/  @P0 IADD3 R2, P1, R18, UR4, RZ ;  /* 0x0000000412020c10 */ /* 0x000fc8000ff3e0ff */
[----:B----4-:R-:W-:Y:S01]  /*18fe0*/  @P0 IADD3.X R3, R20, UR5, RZ, P1, !PT ;  /* 0x0000000514030c10 */ /* 0x010fe20008ffe4ff */
[----:B------:R-:W-:-:S04]  /*18ff0*/  ULDC.64 UR4, c[0x0][0xa08] ;  /* 0x0002820000047ab9 */ /* 0x000fc80000000a00 */
[----:B------:R0:W1:Y:S02]  /*19000*/  @P0 LDG.E R26, desc[UR40][R2.64] ;  /* 0x00000028021a0981 */ /* 0x000064000c1e1900 */
[----:B0-----:R-:W0:Y:S02]  /*19010*/  LDC.64 R2, c[0x0][0x418] ;  /* 0x00010600ff027b82 */ /* 0x001e240000000a00 */
[----:B0-----:R-:W-:Y:S01]  /*19020*/  LOP3.LUT P0, RZ, R2, UR4, RZ, 0xfc, !PT ;  /* 0x0000000402ff7c12 */ /* 0x001fe2000f80fcff */
[----:B------:R-:W-:-:S03]  /*19030*/  UMOV UR4, 0xffffffff ;  /* 0xffffffff00047882 */ /* 0x000fc60000000000 */
[----:B------:R-:W-:Y:S02]  /*19040*/  LOP3.LUT P0, RZ, R3, UR5, RZ, 0xfc, P0 ;  /* 0x0000000503ff7c12 */ /* 0x000fe4000800fcff */
[----:B-1----:R-:W-:Y:S02]  /*19050*/  SHF.R.S32.HI R8, RZ, 0x1f, R26 ;  /* 0x0000001fff087819 */ /* 0x002fe4000001141a */
[----:B------:R-:W-:-:S03]  /*19060*/  SEL R18, R26, RZ, !P0 ;  /* 0x000000ff1a127207 */ /* 0x000fc60004000000 */
[----:B------:R0:W-:Y:S01]  /*19070*/  STL [R1+0x10], R8 ;  /* 0x0000100801007387 */ /* 0x0001e20000100800 */
[----:B------:R-:W-:Y:S05]  /*19080*/  BRA.DIV UR4, `(.L_x_13174) ;  /* 0x0000004604247947 */ /* 0x000fea000b800000 */
[----:B------:R-:W1:Y:S02]  /*19090*/  S2R R0, SR_TID.X ;  /* 0x0000000000007919 */ /* 0x000e640000002100 */
[----:B-1----:R-:W-:-:S04]  /*190a0*/  SHF.R.U32.HI R0, RZ, 0x5, R0 ;  /* 0x00000005ff007819 */ /* 0x002fc80000011600 */
[----:B------:R-:W-:-:S05]  /*190b0*/  LOP3.LUT R0, R0, 0x3, RZ, 0xc0, !PT ;  /* 0x0000000300007812 */ /* 0x000fca00078ec0ff */
[----:B------:R1:W4:Y:S02]  /*190c0*/  SHFL.IDX PT, R14, R0, RZ, 0x1f ;  /* 0x00001fff000e7589 */ /* 0x00032400000e0000 */
.L_x_13275:
[----:B----4-:R-:W-:Y:S02]  /*190d0*/  ISETP.NE.AND P0, PT, R14, RZ, PT ;  /* 0x000000ff0e00720c */ /* 0x010fe40003f05270 */
[----:B------:R-:W-:Y:S02]  /*190e0*/  PLOP3.LUT P1, PT, PT, PT, PT, 0x8, 0x0 ;  /* 0x000000000000781c */ /* 0x000fe40003f2e170 */
[----:B------:R-:W-:-:S11]  /*190f0*/  LOP3.LUT R23, R23, 0xfffffffe, RZ, 0xc0, !PT ;  /* 0xfffffffe17177812 */ /* 0x000fd600078ec0ff */
[----:B------:R-:W-:Y:S01]  /*19100*/  @P1 LOP3.LUT R23, R23, 0x1, RZ, 0xfc, !PT ;  /* 0x0000000117171812 */ /* 0x000fe200078efcff */
[----:B------:R-:W-:Y:S06]  /*19110*/  @P0 BRA `(.L_x_13175) ;  /* 0x0000000400540947 */ /* 0x000fec0003800000 */
[----:B------:R-:W-:-:S03]  /*19120*/  UMOV UR4, 0xffffffff ;  /* 0xffffffff00047882 */ /* 0x000fc60000000000 */
[----:B------:R-:W-:Y:S05]  /*19130*/  BRA.DIV UR4, `(.L_x_13176) ;  /* 0x00000046042c7947 */ /* 0x000fea000b800000 */
[----:B------:R-:W-:-:S13]  /*19140*/  ELECT P6, URZ, PT ;  /* 0x00000000003f782f */ /* 0x000fda00038c0000 */
.L_x_13278:
[----:B------:R-:W-:Y:S05]  /*19150*/  @!P6 BRA `(.L_x_13175) ;  /* 0x000000040044e947 */ /* 0x000fea0003800000 */
[----:B-1----:R-:W4:Y:S01]  /*19160*/  LDL R0, [R1+0x28] ;  /* 0x0000280001007983 */ /* 0x002f220000100800 */
[----:B------:R-:W-:-:S04]  /*19170*/  ISETP.NE.U32.AND P0, PT, R2, RZ, PT ;  /* 0x000000ff0200720c */ /* 0x000fc80003f05070 */
[----:B------:R-:W-:Y:S01]  /*19180*/  ISETP.NE.AND.EX P0, PT, R3, RZ, PT, P0 ;  /* 0x000000ff0300720c */ /* 0x000fe20003f05300 */
[----:B----4-:R-:W-:-:S12]  /*19190*/  VIADD R0, R0, 0xffffffff ;  /* 0xffffffff00007836 */ /* 0x010fd80000000000 */
[----:B------:R-:W-:Y:S05]  /*191a0*/  @!P0 BRA `(.L_x_13177) ;  /* 0x0000000000448947 */ /* 0x000fea0003800000 */
[----:B------:R-:W1:Y:S01]  /*191b0*/  LDC R7, c[0x0][0x43c] ;  /* 0x00010f00ff077b82 */ /* 0x000e620000000800 */
[----:B------:R-:W-:Y:S01]  /*191c0*/  ULDC.64 UR4, c[0x0][0x428] ;  /* 0x00010a0000047ab9 */ /* 0x000fe20000000a00 */
[----:B-1----:R-:W-:-:S13]  /*191d0*/  ISETP.NE.AND P0, PT, R7, 0x1, PT ;  /* 0x000000010700780c */ /* 0x002fda0003f05270 */
        /* <DEDUP_REMOVED lines=14> */
.L_x_13177:
[----:B-1----:R-:W4:Y:S01]  /*192c0*/  LDL R3, [R1+0x4] ;  /* 0x0000040001037983 */ /* 0x002f220000100800 */
[----:B------:R-:W-:Y:S01]  /*192d0*/  IMAD R4, R29, 0x8, R17 ;  /* 0x000000081d047824 */ /* 0x000fe200078e0211 */
[----:B------:R-:W1:Y:S02]  /*192e0*/  S2R R2, SR_TID.X ;  /* 0x0000000000027919 */ /* 0x000e640000002100 */
[----:B-1----:R-:W-:-:S04]  /*192f0*/  LOP3.LUT R2, R2, 0x7f, RZ, 0xc0, !PT ;  /* 0x0000007f02027812 */ /* 0x002fc800078ec0ff */
[----:B------:R-:W-:Y:S02]  /*19300*/  ISETP.NE.AND P1, PT, R2, RZ, PT ;  /* 0x000000ff0200720c */ /* 0x000fe40003f25270 */
[----:B----4-:R-:W-:-:S04]  /*19310*/  SHF.L.U32 R3, R3, 0x1f, RZ ;  /* 0x0000001f03037819 */ /* 0x010fc800000006ff */
[----:B------:R-:W1:Y:S02]  /*19320*/  SYNCS.PHASECHK.TRANS64.TRYWAIT P0, [R4+URZ+0x13280], R3 ;  /* 0x01328003040075a7 */ /* 0x000e64000800017f */
[----:B-1----:R-:W-:Y:S05]  /*19330*/  @!P0 BRA `(.L_x_13178) ;  /* 0x0000004000cc8947 */ /* 0x002fea0003800000 */
.L_x_13279:
        /* <DEDUP_REMOVED lines=8> */
.L_x_13179:
        /* <DEDUP_REMOVED lines=18> */
.L_x_13280:
[----:B------:R-:W-:Y:S05]  /*194e0*/  @P1 BRA `(.L_x_13181) ;  /* 0x00000000001c1947 */ /* 0x000fea0003800000 */
[----:B------:R-:W4:Y:S01]  /*194f0*/  S2R R5, SR_TID.X ;  /* 0x0000000000057919 */ /* 0x000f220000002100 */
[----:B01----:R-:W-:-:S04]  /*19500*/  IMAD.MOV.U32 R3, RZ, RZ, 0x2800 ;  /* 0x00002800ff037424 */ /* 0x003fc800078e00ff */
[----:B------:R0:W-:Y:S01]  /*19510*/  SYNCS.ARRIVE.TRANS64 RZ, [R4+URZ+0x13230], R3 ;  /* 0x0132300304ff79a7 */ /* 0x0001e2000800003f */
[----:B----4-:R-:W-:-:S04]  /*19520*/  LOP3.LUT R5, R5, 0x1f, RZ, 0xc0, !PT ;  /* 0x0000001f05057812 */ /* 0x010fc800078ec0ff */
[----:B------:R-:W-:-:S13]  /*19530*/  ISETP.NE.AND P0, PT, R5, RZ, PT ;  /* 0x000000ff0500720c */ /* 0x000fda0003f05270 */
[----:B0-----:R-:W-:Y:S05]  /*19540*/  @!P0 BRA `(.L_x_13181) ;  /* 0x0000000000048947 */ /* 0x001fea0003800000 */
[----:B------:R-:W-:Y:S01]  /*19550*/  BPT.TRAP 0x1 ;  /* 0x000000040000795c */ /* 0x000fe20000300000 */
.L_x_13181:
        /* <DEDUP_REMOVED lines=17> */
.L_x_13175:
[----:B01----:R-:W4:Y:S04]  /*19670*/  LDL.LU R4, [R1+0x1c] ;  /* 0x00001c0001047983 */ /* 0x003f280000300800 */
[----:B---3--:R-:W3:Y:S04]  /*19680*/  LDL.LU R6, [R1+0x18] ;  /* 0x0000180001067983 */ /* 0x008ee80000300800 */
[----:B------:R-:W5:Y:S01]  /*19690*/  LDL.LU R3, [R1+0x38] ;  /* 0x0000380001037983 */ /* 0x000f620000300800 */
[----:B------:R-:W-:Y:S05]  /*196a0*/  WARPSYNC.ALL ;  /* 0x0000000000007948 */ /* 0x000fea0003800000 */
[----:B------:R-:W-:Y:S01]  /*196b0*/  ULDC.64 UR6, c[0x0][0xa00] ;  /* 0x0002800000067ab9 */ /* 0x000fe20000000a00 */
[----:B------:R-:W-:Y:S01]  /*196c0*/  ULDC.64 UR4, c[0x0][0x298] ;  /* 0x0000a60000047ab9 */ /* 0x000fe20000000a00 */
[----:B------:R-:W-:Y:S01]  /*196d0*/  BAR.SYNC.DEFER_BLOCKING 0x8, 0x200 ;  /* 0x0208000000007b1d */ /* 0x000fe20000010000 */
[----:B------:R-:W-:-:S02]  /*196e0*/  ISETP.NE.U32.AND P0, PT, RZ, UR6, PT ;  /* 0x00000006ff007c0c */ /* 0x000fc4000bf05070 */
[----:B------:R-:W-:Y:S02]  /*196f0*/  IADD3 R0, R17, 0xb000, RZ ;  /* 0x0000b00011007810 */ /* 0x000fe40007ffe0ff */
[----:B------:R-:W-:Y:S01]  /*19700*/  ISETP.NE.AND.EX P0, PT, RZ, UR7, PT, P0 ;  /* 0x00000007ff007c0c */ /* 0x000fe2000bf05300 */
[----:B------:R-:W-:Y:S01]  /*19710*/  BSSY B6, `(.L_x_13182) ;  /* 0x000001e000067945 */ /* 0x000fe20003800000 */
[----:B------:R-:W-:Y:S02]  /*19720*/  LOP3.LUT P1, RZ, R0, 0x1bf, RZ, 0xc0, !PT ;  /* 0x000001bf00ff7812 */ /* 0x000fe4000782c0ff */
[----:B----4-:R-:W-:Y:S02]  /*19730*/  SHF.R.S32.HI R2, RZ, 0x1f, R4 ;  /* 0x0000001fff027819 */ /* 0x010fe40000011404 */
[----:B---3--:R-:W-:-:S03]  /*19740*/  SEL R6, R6, RZ, !P0 ;  /* 0x000000ff06067207 */ /* 0x008fc60004000000 */
[----:B------:R-:W-:-:S04]  /*19750*/  IMAD R2, R2, UR4, RZ ;  /* 0x0000000402027c24 */ /* 0x000fc8000f8e02ff */
[C---:B------:R-:W-:Y:S01]  /*19760*/  IMAD R0, R4.reuse, UR5, R2 ;  /* 0x0000000504007c24 */ /* 0x040fe2000f8e0202 */
[----:B-----5:R-:W-:Y:S01]  /*19770*/  SEL R2, R3, RZ, !P0 ;  /* 0x000000ff03027207 */ /* 0x020fe20004000000 */
        /* <DEDUP_REMOVED lines=23> */
.L_x_13183:
[----:B------:R-:W-:Y:S05]  /*198f0*/  BSYNC B6 ;  /* 0x0000000000067941 */ /* 0x000fea0003800000 */
.L_x_13182:
[----:B------:R-:W3:Y:S01]  /*19900*/  LDL.LU R20, [R1+0x1c] ;  /* 0x00001c0001147983 */ /* 0x000ee20000300800 */
[----:B------:R-:W1:Y:S01]  /*19910*/  LDC R9, c[0x0][0x448] ;  /* 0x00011200ff097b82 */ /* 0x000e620000000800 */
[----:B------:R-:W-:Y:S01]  /*19920*/  ULDC.64 UR4, c[0x0][0x2d8] ;  /* 0x0000b60000047ab9 */ /* 0x000fe20000000a00 */
[----:B------:R-:W-:Y:S01]  /*19930*/  ULDC.64 UR6, c[0x0][0x2e0] ;  /* 0x0000b80000067ab9 */ /* 0x000fe20000000a00 */
[----:B0-----:R-:W3:Y:S01]  /*19940*/  LDL.LU.64 R2, [R1+0x30] ;  /* 0x0000300001027983 */ /* 0x001ee20000300a00 */
[----:B------:R-:W-:-:S03]  /*19950*/  ULDC.64 UR8, c[0x0][0x280] ;  /* 0x0000a00000087ab9 */ /* 0x000fc60000000a00 */
[----:B------:R-:W4:Y:S04]  /*19960*/  LDL.LU R21, [R1+0x38] ;  /* 0x0000380001157983 */ /* 0x000f280000300800 */
[----:B------:R-:W2:Y:S04]  /*19970*/  LDL.LU R4, [R1+0x18] ;  /* 0x0000180001047983 */ /* 0x000ea80000300800 */
[----:B------:R0:W5:Y:S01]  /*19980*/  LDL R10, [R1+0x3c] ;  /* 0x00003c00010a7983 */ /* 0x0001620000100800 */
[----:B-1----:R-:W-:-:S13]  /*19990*/  ISETP.NE.AND P1, PT, R9, 0x1, PT ;  /* 0x000000010900780c */ /* 0x002fda0003f25270 */
[----:B------:R-:W1:Y:S08]  /*199a0*/  @P1 LDC R5, c[0x0][0x450] ;  /* 0x00011400ff051b82 */ /* 0x000e700000000800 */
[----:B------:R-:W0:Y:S01]  /*199b0*/  @P1 LDC R8, c[0x0][0x450] ;  /* 0x00011400ff081b82 */ /* 0x000e220000000800 */
[----:B---3--:R-:W-:Y:S02]  /*199c0*/  IMAD.MOV.U32 R3, RZ, RZ, R20 ;  /* 0x000000ffff037224 */ /* 0x008fe400078e0014 */
[----:B------:R-:W3:Y:S01]  /*199d0*/  S2R R20, SR_TID.X ;  /* 0x0000000000147919 */ /* 0x000ee20000002100 */
[----:B------:R-:W-:-:S04]  /*199e0*/  IMAD.WIDE.U32 R2, R16, UR4, R2 ;  /* 0x0000000410027c25 */ /* 0x000fc8000f8e0002 */
[----:B------:R-:W-:Y:S01]  /*199f0*/  IMAD R3, R16, UR5, R3 ;  /* 0x0000000510037c24 */ /* 0x000fe2000f8e0203 */
[----:B------:R-:W-:Y:S01]  /*19a00*/  ULDC.64 UR4, c[0x0][0x2d0] ;  /* 0x0000b40000047ab9 */ /* 0x000fe20000000a00 */
[----:B----4-:R-:W-:Y:S02]  /*19a10*/  IMAD R0, R21, UR6, RZ ;  /* 0x0000000615007c24 */ /* 0x010fe4000f8e02ff */
[----:B--2---:R-:W-:-:S04]  /*19a20*/  IMAD.WIDE.U32 R2, R4, UR6, R2 ;  /* 0x0000000604027c25 */ /* 0x004fc8000f8e0002 */
[----:B------:R-:W-:Y:S01]  /*19a30*/  IMAD R0, R4, UR7, R0 ;  /* 0x0000000704007c24 */ /* 0x000fe2000f8e0200 */
[----:B------:R-:W-:Y:S01]  /*19a40*/  ULDC.64 UR6, c[0x0][0x2c8] ;  /* 0x0000b20000067ab9 */ /* 0x000fe20000000a00 */
[----:B------:R-:W2:Y:S02]  /*19a50*/  @P1 LDC R4, c[0x0][0x44c] ;  /* 0x00011300ff041b82 */ /* 0x000ea40000000800 */
[----:B------:R-:W-:Y:S01]  /*19a60*/  IMAD.IADD R3, R3, 0x1, R0 ;  /* 0x0000000103037824 */ /* 0x000fe200078e0200 */
[C---:B---3--:R-:W-:Y:S01]  /*19a70*/  LOP3.LUT R21, R20.reuse, 0x7f, RZ, 0xc0, !PT ;  /* 0x0000007f14157812 */ /* 0x048fe200078ec0ff */
[----:B------:R-:W-:-:S03]  /*19a80*/  IMAD.SHL.U32 R20, R20, 0x20, RZ ;  /* 0x0000002014147824 */ /* 0x000fc600078e00ff */
[----:B------:R-:W-:-:S04]  /*19a90*/  SHF.R.U32.HI R21, RZ, 0x2, R21 ;  /* 0x00000002ff157819 */ /* 0x000fc80000011615 */
[----:B------:R-:W-:-:S05]  /*19aa0*/  LOP3.LUT R20, R21, 0x60, R20, 0xf8, !PT ;  /* 0x0000006015147812 */ /* 0x000fca00078ef814 */
[----:B------:R-:W-:-:S04]  /*19ab0*/  IMAD R6, R25, 0xc0, R20 ;  /* 0x000000c019067824 */ /* 0x000fc800078e0214 */
[----:B--2---:R-:W-:-:S04]  /*19ac0*/  @P1 IMAD.HI.U32 R0, R6, R4, RZ ;  /* 0x0000000406001227 */ /* 0x004fc800078e00ff */
[----:B------:R-:W-:Y:S01]  /*19ad0*/  IMAD.MOV.U32 R4, RZ, RZ, R6 ;  /* 0x000000ffff047224 */ /* 0x000fe200078e0006 */
[----:B-1----:R-:W-:-:S04]  /*19ae0*/  @P1 SHF.R.U32.HI R4, RZ, R5, R0 ;  /* 0x00000005ff041219 */ /* 0x002fc80000011600 */
        /* <DEDUP_REMOVED lines=9> */
[----:B------:R-:W-:-:S04]  /*19b80*/  IMAD R7, R7, UR6, RZ ;  /* 0x0000000607077c24 */ /* 0x000fc8000f8e02ff */
[----:B------:R-:W-:Y:S01]  /*19b90*/  IMAD R7, R0, UR7, R7 ;  /* 0x0000000700077c24 */ /* 0x000fe2000f8e0207 */
[----:B------:R-:W-:-:S04]  /*19ba0*/  IADD3 R0, P0, R4, UR8, RZ ;  /* 0x0000000804007c10 */ /* 0x000fc8000ff1e0ff */
[----:B------:R-:W-:Y:S02]  /*19bb0*/  IADD3.X R4, R5, UR9, R7, P0, !PT ;  /* 0x0000000905047c10 */ /* 0x000fe400087fe407 */
[----:B------:R-:W1:Y:S01]  /*19bc0*/  @P1 LDC R7, c[0x0][0x44c] ;  /* 0x00011300ff071b82 */ /* 0x000e620000000800 */
[----:B------:R-:W-:Y:S01]  /*19bd0*/  VIADD R5, R6, 0x80 ;  /* 0x0000008006057836 */ /* 0x000fe20000000000 */
[----:B------:R-:W2:Y:S03]  /*19be0*/  S2R R21, SR_TID.X ;  /* 0x0000000000157919 */ /* 0x000ea60000002100 */
[----:B------:R-:W-:Y:S02]  /*19bf0*/  IMAD.MOV.U32 R6, RZ, RZ, R5 ;  /* 0x000000ffff067224 */ /* 0x000fe400078e0005 */
[----:B-1----:R-:W-:-:S05]  /*19c00*/  @P1 IMAD.HI.U32 R7, R5, R7, RZ ;  /* 0x0000000705071227 */ /* 0x002fca00078e00ff */
[----:B0-----:R-:W-:-:S05]  /*19c10*/  @P1 SHF.R.U32.HI R6, RZ, R8, R7 ;  /* 0x00000008ff061219 */ /* 0x001fca0000011607 */
        /* <DEDUP_REMOVED lines=8> */
[----:B--2---:R-:W-:Y:S02]  /*19ca0*/  IMAD.SHL.U32 R20, R21, 0x10, RZ ;  /* 0x0000001015147824 */ /* 0x004fe400078e00ff */
        /* <DEDUP_REMOVED lines=11> */
[----:B------:R-:W-:Y:S06]  /*19d60*/  BRA.DIV UR4, `(.L_x_13184) ;  /* 0x0000003a04687947 */ /* 0x000fec000b800000 */
[----:B------:R-:W2:Y:S01]  /*19d70*/  LDL.LU R6, [R1+0x20] ;  /* 0x0000200001067983 */ /* 0x000ea20000300800 */
[----:B------:R-:W-:-:S03]  /*19d80*/  IMAD R25, R25, 0xc0, R21 ;  /* 0x000000c019197824 */ /* 0x000fc600078e0215 */
[----:B------:R-:W0:Y:S04]  /*19d90*/  SHFL.IDX PT, R7, R0, RZ, 0x1c1f ;  /* 0x001c1fff00077589 */ /* 0x000e2800000e0000 */
[----:B------:R-:W-:Y:S04]  /*19da0*/  SHFL.IDX PT, R8, R2, RZ, 0x1c1f ;  /* 0x001c1fff02087589 */ /* 0x000fe800000e0000 */
[----:B------:R-:W-:Y:S01]  /*19db0*/  SHFL.IDX PT, R2, R2, 0x1, 0x1c1f ;  /* 0x003c1f0002027f89 */ /* 0x000fe200000e0000 */
[----:B--2---:R-:W-:-:S03]  /*19dc0*/  IMAD R5, R6, R9, RZ ;  /* 0x0000000906057224 */ /* 0x004fc600078e02ff */
[----:B------:R-:W1:Y:S02]  /*19dd0*/  SHFL.IDX PT, R6, R4, RZ, 0x1c1f ;  /* 0x001c1fff04067589 */ /* 0x000e6400000e0000 */
[----:B------:R-:W-:-:S13]  /*19de0*/  ISETP.GE.AND P1, PT, R25, R5, PT ;  /* 0x000000051900720c */ /* 0x000fda0003f26270 */
[----:B0-----:R-:W-:-:S05]  /*19df0*/  @!P1 IADD3 R7, P2, R20, R7, RZ ;  /* 0x0000000714079210 */ /* 0x001fca0007f5e0ff */
[----:B-1----:R-:W-:-:S05]  /*19e00*/  @!P1 IMAD.X R6, RZ, RZ, R6, P2 ;  /* 0x000000ffff069224 */ /* 0x002fca00010e0606 */
[----:B------:R-:W-:-:S04]  /*19e10*/  @!P1 LOP3.LUT R7, R7, R6, RZ, 0x3c, !PT ;  /* 0x0000000607079212 */ /* 0x000fc800078e3cff */
[----:B------:R-:W-:-:S04]  /*19e20*/  @!P1 LOP3.LUT R6, R7, R6, RZ, 0x3c, !PT ;  /* 0x0000000607069212 */ /* 0x000fc800078e3cff */
[----:B------:R-:W-:-:S05]  /*19e30*/  @!P1 LOP3.LUT R7, R7, R6, RZ, 0x3c, !PT ;  /* 0x0000000607079212 */ /* 0x000fca00078e3cff */
[----:B-----5:R0:W-:Y:S02]  /*19e40*/  @!P1 LDGSTS.E.BYPASS.LTC128B.128 [R10+0xb000], desc[UR40][R6.64], !P0 ;  /* 0x0b000000060a9fae */ /* 0x0201e4000c101d68 */
[----:B0-----:R-:W-:Y:S02]  /*19e50*/  IADD3 R6, R25, 0x20, RZ ;  /* 0x0000002019067810 */ /* 0x001fe40007ffe0ff */
[----:B------:R-:W0:Y:S02]  /*19e60*/  SHFL.IDX PT, R7, R0, 0x1, 0x1c1f ;  /* 0x003c1f0000077f89 */ /* 0x000e2400000e0000 */
        /* <DEDUP_REMOVED lines=13> */
[----:B0-----:R-:W-:-:S05]  /*19f40*/  @!P1 IADD3 R7, P2, R20, R7, RZ ;  /* 0x0000000714079210 */ /* 0x001fca0007f5e0ff */
[----:B-1----:R-:W-:-:S05]  /*19f50*/  @!P1 IMAD.X R6, RZ, RZ, R6, P2 ;  /* 0x000000ffff069224 */ /* 0x002fca00010e0606 */
        /* <DEDUP_REMOVED lines=14> */
[----:B------:R1:W-:Y:S02]  /*1a040*/  @!P1 LDGSTS.E.BYPASS.LTC128B.128 [R10+0xc800], desc[UR40][R6.64], !P0 ;  /* 0x0c800000060a9fae */ /* 0x0003e4000c101d68 */
[----:B-1----:R-:W-:-:S05]  /*1a050*/  @!P2 IADD3 R6, P1, R20, R8, RZ ;  /* 0x000000081406a210 */ /* 0x002fca0007f3e0ff */
[----:B0-----:R-:W-:-:S04]  /*1a060*/  @!P2 IMAD.X R0, RZ, RZ, R0, P1 ;  /* 0x000000ffff00a224 */ /* 0x001fc800008e0600 */
[----:B------:R-:W-:-:S05]  /*1a070*/  @!P2 IMAD.MOV.U32 R7, RZ, RZ, R0 ;  /* 0x000000ffff07a224 */ /* 0x000fca00078e0000 */
[----:B--2---:R0:W-:Y:S02]  /*1a080*/  @!P2 LDGSTS.E.BYPASS.LTC128B.128 [R10+0xd000], desc[UR40][R6.64], !P0 ;  /* 0x0d000000060aafae */ /* 0x0041e4000c101d68 */
.L_x_13293:
        /* <DEDUP_REMOVED lines=10> */
.L_x_13185:
        /* <DEDUP_REMOVED lines=18> */
.L_x_13294:
[----:B------:R-:W-:Y:S05]  /*1a250*/  BSYNC B0 ;  /* 0x0000000000007941 */ /* 0x000fea0003800000 */
.L_x_13186:
[----:B------:R-:W2:Y:S04]  /*1a260*/  LDL.LU R2, [R1+0x28] ;  /* 0x0000280001027983 */ /* 0x000ea80000300800 */
[----:B------:R-:W3:Y:S01]  /*1a270*/  LDL R3, [R1+0xc] ;  /* 0x00000c0001037983 */ /* 0x000ee20000100800 */
[----:B--2---:R-:W-:-:S05]  /*1a280*/  VIADD R2, R2, 0xfffffffe ;  /* 0xfffffffe02027836 */ /* 0x004fca0000000000 */
[----:B---3--:R-:W-:-:S13]  /*1a290*/  ISETP.GE.AND P0, PT, R2, R3, PT ;  /* 0x000000030200720c */ /* 0x008fda0003f06270 */
[----:B------:R-:W-:Y:S05]  /*1a2a0*/  @!P0 BRA `(.L_x_13188) ;  /* 0x0000000c003c8947 */ /* 0x000fea0003800000 */
[----:B------:R2:W5:Y:S01]  /*1a2b0*/  LDL.LU R8, [R1+0x4] ;  /* 0x0000040001087983 */ /* 0x0005620000300800 */
[----:B-1----:R-:W-:-:S07]  /*1a2c0*/  IMAD.MOV.U32 R0, RZ, RZ, R29 ;  /* 0x000000ffff007224 */ /* 0x002fce00078e001d */
.L_x_13208:
        /* <DEDUP_REMOVED lines=33> */
.L_x_13191:
        /* <DEDUP_REMOVED lines=8> */
.L_x_13295:
[----:B------:R-:W-:Y:S05]  /*1a560*/  BSYNC B1 ;  /* 0x0000000000017941 */ /* 0x000fea0003800000 */
.L_x_13192:
        /* <DEDUP_REMOVED lines=9> */
.L_x_13195:
[----:B------:R-:W-:Y:S05]  /*1a600*/  BSYNC B1 ;  /* 0x0000000000017941 */ /* 0x000fea0003800000 */
.L_x_13194:
[----:B------:R-:W3:Y:S01]  /*1a610*/  LDL R7, [R1+0x14] ;  /* 0x0000140001077983 */ /* 0x000ee20000100800 */
[----:B------:R-:W-:Y:S01]  /*1a620*/  MOV R10, RZ ;  /* 0x000000ff000a7202 */ /* 0x000fe20000000f00 */
[----:B------:R-:W-:Y:S01]  /*1a630*/  IMAD R4, R29, 0x2800, R17 ;  /* 0x000028001d047824 */ /* 0x000fe200078e0211 */
[----:B------:R-:W-:Y:S01]  /*1a640*/  UIADD3 UR4, UP0, UR38, 0x470, URZ ;  /* 0x0000047026047890 */ /* 0x000fe2000ff1e03f */
        /* <DEDUP_REMOVED lines=8> */
.L_x_13196:
        /* <DEDUP_REMOVED lines=13> */
.L_x_13296:
[----:B------:R-:W-:Y:S05]  /*1a7a0*/  BSYNC B1 ;  /* 0x0000000000017941 */ /* 0x000fea0003800000 */
.L_x_13197:
        /* <DEDUP_REMOVED lines=11> */
.L_x_13200:
[----:B------:R-:W-:Y:S05]  /*1a860*/  BSYNC B1 ;  /* 0x0000000000017941 */ /* 0x000fea0003800000 */
.L_x_13199:
        /* <DEDUP_REMOVED lines=8> */
.L_x_13201:
        /* <DEDUP_REMOVED lines=10> */
.L_x_13190:
[----:B------:R-:W-:Y:S05]  /*1a990*/  BSYNC B0 ;  /* 0x0000000000007941 */ /* 0x000fea0003800000 */
.L_x_13189:
[----:B------:R-:W3:Y:S02]  /*1a9a0*/  LDL R5, [R1+0x48] ;  /* 0x0000480001057983 */ /* 0x000ee40000100800 */
[----:B---3--:R-:W-:-:S13]  /*1a9b0*/  ISETP.NE.AND P0, PT, R5, 0x3, PT ;  /* 0x000000030500780c */ /* 0x008fda0003f05270 */
[----:B------:R-:W-:Y:S05]  /*1a9c0*/  @!P0 BRA `(.L_x_13202) ;  /* 0x0000000000048947 */ /* 0x000fea0003800000 */
[----:B------:R-:W-:Y:S01]  /*1a9d0*/  BPT.TRAP 0x1 ;  /* 0x000000040000795c */ /* 0x000fe20000300000 */
.L_x_13202:
        /* <DEDUP_REMOVED lines=8> */
.L_x_13297:
[----:B------:R-:W-:Y:S05]  /*1aa60*/  BSYNC B0 ;  /* 0x0000000000007941 */ /* 0x000fea0003800000 */
.L_x_13203:
[----:B------:R-:W-:Y:S05]  /*1aa70*/  @!P1 BRA `(.L_x_13205) ;  /* 0x0000000000049947 */ /* 0x000fea0003800000 */
[----:B------:R-:W-:Y:S01]  /*1aa80*/  BPT.TRAP 0x1 ;  /* 0x000000040000795c */ /* 0x000fe20000300000 */
.L_x_13205:
[----:B---3--:R-:W-:Y:S01]  /*1aa90*/  SHF.L.U32 R4, R8, 0x1f, RZ ;  /* 0x0000001f08047819 */ /* 0x008fe200000006ff */
[----:B------:R-:W-:-:S03]  /*1aaa0*/  IMAD R0, R0, 0x2800, RZ ;  /* 0x0000280000007824 */ /* 0x000fc600078e02ff */
[----:B------:R-:W3:Y:S02]  /*1aab0*/  SYNCS.PHASECHK.TRANS64.TRYWAIT P0, [R3+URZ+0x13260], R4 ;  /* 0x01326004030075a7 */ /* 0x000ee4000800017f */
[----:B---3--:R-:W-:Y:S05]  /*1aac0*/  @!P0 BRA `(.L_x_13206) ;  /* 0x0000003400488947 */ /* 0x008fea0003800000 */
.L_x_13298:
[----:B---3--:R-:W-:Y:S01]  /*1aad0*/  LOP3.LUT R4, R0, R28, RZ, 0xfc, !PT ;  /* 0x0000001c00047212 */ /* 0x008fe200078efcff */
[----:B------:R-:W-:Y:S05]  /*1aae0*/  WARPSYNC.ALL ;  /* 0x0000000000007948 */ /* 0x000fea0003800000 */
[----:B------:R-:W-:-:S06]  /*1aaf0*/  IMAD.IADD R4, R17, 0x1, R4 ;  /* 0x0000000111047824 */ /* 0x000fcc00078e0204 */
        /* <DEDUP_REMOVED lines=60> */
.L_x_13207:
[----:B0-----:R-:W0:Y:S01]  /*1aec0*/  S2R R0, SR_TID.X ;  /* 0x0000000000007919 */ /* 0x001e220000002100 */
[----:B-1----:R1:W-:Y:S01]  /*1aed0*/  SYNCS.ARRIVE.TRANS64.A1T0 RZ, [R3+URZ+0x13250], RZ ;  /* 0x013250ff03ff79a7 */ /* 0x0023e2000810003f */
[----:B------:R3:W5:Y:S01]  /*1aee0*/  LDL R8, [R1+0x4] ;  /* 0x0000040001087983 */ /* 0x0007620000100800 */
[----:B0-----:R-:W-:-:S03]  /*1aef0*/  LOP3.LUT R4, R0, 0x7f, RZ, 0xc0, !PT ;  /* 0x0000007f00047812 */ /* 0x001fc600078ec0ff */
[----:B------:R-:W4:Y:S01]  /*1af00*/  LDL R0, [R1+0xc] ;  /* 0x00000c0001007983 */ /* 0x000f220000100800 */
[----:B------:R-:W-:Y:S01]  /*1af10*/  BAR.SYNC.DEFER_BLOCKING 0x2, 0x80 ;  /* 0x0082000000007b1d */ /* 0x000fe20000010000 */
[----:B------:R-:W-:-:S13]  /*1af20*/  ISETP.NE.AND P0, PT, R4, RZ, PT ;  /* 0x000000ff0400720c */ /* 0x000fda0003f05270 */
[----:B-1----:R-:W-:-:S04]  /*1af30*/  @!P0 IADD3 R3, R3, 0x13280, RZ ;  /* 0x0001328003038810 */ /* 0x002fc80007ffe0ff */
[----:B------:R-:W-:-:S04]  /*1af40*/  @!P0 PRMT R3, RZ, 0x654, R3 ;  /* 0x00000654ff038816 */ /* 0x000fc80000000003 */
[----:B------:R3:W-:Y:S01]  /*1af50*/  @!P0 SYNCS.ARRIVE.TRANS64.RED.A1T0 RZ, [R3+URZ], RZ ;  /* 0x000000ff03ff89a7 */ /* 0x0007e2000810043f */
[C---:B----4-:R-:W-:Y:S01]  /*1af60*/  ISETP.GT.AND P0, PT, R2.reuse, R0, PT ;  /* 0x000000000200720c */ /* 0x050fe20003f04270 */
[----:B------:R-:W-:Y:S02]  /*1af70*/  VIADD R2, R2, 0xffffffff ;  /* 0xffffffff02027836 */ /* 0x000fe40000000000 */
[----:B------:R-:W-:-:S10]  /*1af80*/  IMAD.MOV.U32 R0, RZ, RZ, R29 ;  /* 0x000000ffff007224 */ /* 0x000fd400078e001d */
[----:B---3--:R-:W-:Y:S05]  /*1af90*/  @P0 BRA `(.L_x_13208) ;  /* 0xfffffff000cc0947 */ /* 0x008fea000383ffff */
.L_x_13188:
        /* <DEDUP_REMOVED lines=19> */
.L_x_13210:
[----:B------:R-:W-:Y:S05]  /*1b0d0*/  BSYNC B0 ;  /* 0x0000000000007941 */ /* 0x000fea0003800000 */
.L_x_13209:
[----:B------:R-:W-:Y:S05]  /*1b0e0*/  @!P2 BRA `(.L_x_13211) ;  /* 0x000000000004a947 */ /* 0x000fea0003800000 */
[----:B------:R-:W-:Y:S01]  /*1b0f0*/  BPT.TRAP 0x1 ;  /* 0x000000040000795c */ /* 0x000fe20000300000 */
.L_x_13211:
        /* <DEDUP_REMOVED lines=9> */
.L_x_13299:
[----:B------:R-:W-:Y:S05]  /*1b190*/  BSYNC B0 ;  /* 0x0000000000007941 */ /* 0x000fea0003800000 */
.L_x_13212:
[----:B------:R-:W-:Y:S05]  /*1b1a0*/  @!P2 BRA `(.L_x_13214) ;  /* 0x000000000004a947 */ /* 0x000fea0003800000 */
[----:B------:R-:W-:Y:S01]  /*1b1b0*/  BPT.TRAP 0x1 ;  /* 0x000000040000795c */ /* 0x000fe20000300000 */
.L_x_13214:
[----:B------:R-:W1:Y:S02]  /*1b1c0*/  LDL R2, [R1+0x4] ;  /* 0x0000040001027983 */ /* 0x000e640000100800 */
[----:B-1----:R-:W-:-:S04]  /*1b1d0*/  SHF.L.U32 R3, R2, 0x1f, RZ ;  /* 0x0000001f02037819 */ /* 0x002fc800000006ff */
[----:B------:R-:W1:Y:S02]  /*1b1e0*/  SYNCS.PHASECHK.TRANS64.TRYWAIT P1, [R0+URZ+0x13260], R3 ;  /* 0x01326003000075a7 */ /* 0x000e64000802017f */
[----:B-1----:R-:W-:Y:S05]  /*1b1f0*/  @!P1 BRA `(.L_x_13215) ;  /* 0x0000002c00a49947 */ /* 0x002fea0003800000 */
.L_x_13300:
[----:B------:R-:W-:Y:S01]  /*1b200*/  IMAD R2, R29, 0x2800, RZ ;  /* 0x000028001d027824 */ /* 0x000fe200078e02ff */
[----:B------:R-:W-:Y:S05]  /*1b210*/  WARPSYNC.ALL ;  /* 0x0000000000007948 */ /* 0x000fea0003800000 */
[C---:B------:R-:W-:Y:S01]  /*1b220*/  LOP3.LUT R4, R2.reuse, R28, RZ, 0xfc, !PT ;  /* 0x0000001c02047212 */ /* 0x040fe200078efcff */
[----:B-1----:R-:W-:-:S04]  /*1b230*/  VIADD R3, R2, 0x800 ;  /* 0x0000080002037836 */ /* 0x002fc80000000000 */
        /* <DEDUP_REMOVED lines=37> */
[----:B------:R-:W-:Y:S01]  /*1b490*/  PRMT R9, R4, 0x7531, R5 ;  /* 0x0000753104097816 */ /* 0x000fe20000000005 */
[----:B------:R-:W-:Y:S01]  /*1b4a0*/  VIADD R5, R2, 0x2000 ;  /* 0x0000200002057836 */ /* 0x000fe20000000000 */
[----:B------:R-:W-:-:S02]  /*1b4b0*/  PRMT R10, R6, 0x6420, R7 ;  /* 0x00006420060a7816 */ /* 0x000fc40000000007 */
[----:B------:R-:W-:Y:S02]  /*1b4c0*/  PRMT R11, R6, 0x7531, R7 ;  /* 0x00007531060b7816 */ /* 0x000fe40000000007 */
[C---:B------:R-:W-:Y:S02]  /*1b4d0*/  LOP3.LUT R2, R5.reuse, R28, RZ, 0xfc, !PT ;  /* 0x0000001c05027212 */ /* 0x040fe400078efcff */
[----:B------:R-:W-:Y:S01]  /*1b4e0*/  LOP3.LUT R4, R5, R22, RZ, 0xfc, !PT ;  /* 0x0000001605047212 */ /* 0x000fe200078efcff */
[----:B------:R-:W-:Y:S02]  /*1b4f0*/  STSM.16.M88.4 [R3], R8 ;  /* 0x0000000803007844 */ /* 0x000fe40000000200 */
[----:B------:R-:W-:Y:S02]  /*1b500*/  IMAD.IADD R2, R17, 0x1, R2 ;  /* 0x0000000111027824 */ /* 0x000fe400078e0202 */
[----:B------:R-:W-:-:S03]  /*1b510*/  IMAD.IADD R19, R19, 0x1, R4 ;  /* 0x0000000113137824 */ /* 0x000fc600078e0204 */
        /* <DEDUP_REMOVED lines=14> */
.L_x_13216:
        /* <DEDUP_REMOVED lines=12> */
.L_x_13165:
[----:B------:R-:W-:-:S13]  /*1b6c0*/  LOP3.LUT P0, RZ, R23, 0x2, RZ, 0xc0, !PT ;  /* 0x0000000217ff7812 */ /* 0x000fda000780c0ff */
[----:B------:R-:W-:Y:S05]  /*1b6d0*/  @!P0 BRA `(.L_x_13217) ;  /* 0x0000000000248947 */ /* 0x000fea0003800000 */
[----:B------:R-:W-:Y:S05]  /*1b6e0*/  WARPSYNC.ALL ;  /* 0x0000000000007948 */ /* 0x000fea0003800000 */
[----:B------:R-:W5:Y:S08]  /*1b6f0*/  S2UR UR5, SR_CgaCtaId ;  /* 0x00000000000579c3 */ /* 0x000f700000008800 */
[----:B------:R-:W-:Y:S06]  /*1b700*/  BAR.SYNC.DEFER_BLOCKING 0x5, 0x200 ;  /* 0x0148000000007b1d */ /* 0x000fec0000010000 */
[----:B------:R-:W-:-:S02]  /*1b710*/  UMOV UR4, 0x400 ;  /* 0x0000040000047882 */ /* 0x000fc40000000000 */
[----:B-----5:R-:W-:-:S06]  /*1b720*/  ULEA UR4, UR5, UR4, 0x18 ;  /* 0x0000000405047291 */ /* 0x020fcc000f8ec03f */
[----:B------:R-:W-:-:S05]  /*1b730*/  IMAD.U32 R17, RZ, RZ, UR4 ;  /* 0x00000004ff117e24 */ /* 0x000fca000f8e00ff */
[----:B------:R0:W0:Y:S01]  /*1b740*/  LDS.128 R24, [R17+0x132d0] ;  /* 0x0132d00011187984 */ /* 0x0000220000000c00 */
[----:B------:R-:W-:Y:S06]  /*1b750*/  BAR.ARV 0x4, 0x200 ;  /* 0x0108000000007b1d */ /* 0x000fec0000002000 */
[----:B------:R-:W-:Y:S05]  /*1b760*/  BRA `(.L_x_13218) ;  /* 0x0000000c00d87947 */ /* 0x000fea0003800000 */
.L_x_13217:
[----:B------:R-:W0:Y:S01]  /*1b770*/  S2R R0, SR_TID.X ;  /* 0x0000000000007919 */ /* 0x000e220000002100 */
[----:B------:R-:W-:Y:S01]  /*1b780*/  UMOV UR4, 0xffffffff ;  /* 0xffffffff00047882 */ /* 0x000fe20000000000 */
[----:B0--3--:R-:W-:-:S04]  /*1b790*/  LOP3.LUT R10, R0, 0x1f, RZ, 0xc0, !PT ;  /* 0x0000001f000a7812 */ /* 0x009fc800078ec0ff */
        /* <DEDUP_REMOVED lines=8> */
[----:B------:R3:W4:Y:S02]  /*1b820*/  @!P1 LDG.E R7, desc[UR40][R2.64] ;  /* 0x0000002802079981 */ /* 0x000724000c1e1900 */
[----:B---3--:R-:W-:-:S05]  /*1b830*/  @!P1 IMAD.WIDE R2, R9, 0x4, R4 ;  /* 0x0000000409029825 */ /* 0x008fca00078e0204 */
[----:B------:R-:W3:Y:S01]  /*1b840*/  @!P1 LDG.E R4, desc[UR40][R2.64] ;  /* 0x0000002802049981 */ /* 0x000ee2000c1e1900 */
[----:B------:R-:W-:Y:S01]  /*1b850*/  IMAD.MOV.U32 R25, RZ, RZ, RZ ;  /* 0x000000ffff197224 */ /* 0x000fe200078e00ff */
[C---:B------:R-:W-:Y:S01]  /*1b860*/  ISETP.GE.U32.AND P2, PT, R10.reuse, 0x2, PT ;  /* 0x000000020a00780c */ /* 0x040fe20003f46070 */
[----:B------:R-:W-:Y:S01]  /*1b870*/  IMAD.MOV.U32 R5, RZ, RZ, RZ ;  /* 0x000000ffff057224 */ /* 0x000fe200078e00ff */
[C---:B------:R-:W-:Y:S01]  /*1b880*/  ISETP.GE.U32.AND P3, PT, R10.reuse, 0x4, PT ;  /* 0x000000040a00780c */ /* 0x040fe20003f66070 */
[----:B------:R-:W-:Y:S01]  /*1b890*/  SHFL.IDX PT, R0, R24, RZ, 0x1f ;  /* 0x00001fff18007589 */ /* 0x000fe200000e0000 */
[C---:B------:R-:W-:Y:S02]  /*1b8a0*/  ISETP.GE.U32.AND P4, PT, R10.reuse, 0x8, PT ;  /* 0x000000080a00780c */ /* 0x040fe40003f86070 */
[C---:B------:R-:W-:Y:S01]  /*1b8b0*/  ISETP.GE.U32.AND P5, PT, R10.reuse, 0x10, PT ;  /* 0x000000100a00780c */ /* 0x040fe20003fa6070 */
[----:B-1----:R0:W-:Y:S02]  /*1b8c0*/  SHFL.IDX PT, R6, R24, 0x1, 0x1f ;  /* 0x00201f0018067f89 */ /* 0x0021e400000e0000 */
[----:B0-----:R-:W-:Y:S01]  /*1b8d0*/  IMAD.MOV.U32 R24, RZ, RZ, RZ ;  /* 0x000000ffff187224 */ /* 0x001fe200078e00ff */
[----:B----4-:R-:W-:Y:S01]  /*1b8e0*/  @!P1 MOV R25, R7 ;  /* 0x0000000700199202 */ /* 0x010fe20000000f00 */
        /* <DEDUP_REMOVED lines=19> */
.L_x_13310:
[----:B------:R-:W-:Y:S02]  /*1ba20*/  ULDC UR4, c[0x0][0xc38] ;  /* 0x00030e0000047ab9 */ /* 0x000fe40000000800 */
[----:B------:R-:W-:-:S04]  /*1ba30*/  IMAD.U32 R4, RZ, RZ, UR4 ;  /* 0x00000004ff047e24 */ /* 0x000fc8000f8e00ff */
[----:B-1----:R-:W-:-:S04]  /*1ba40*/  IMAD R3, R14, R4, RZ ;  /* 0x000000040e037224 */ /* 0x002fc800078e02ff */
[----:B------:R-:W-:-:S05]  /*1ba50*/  IMAD.IADD R6, R6, 0x1, R3 ;  /* 0x0000000106067824 */ /* 0x000fca00078e0203 */
[----:B------:R-:W-:-:S13]  /*1ba60*/  ISETP.GT.AND P6, PT, R6, R0, PT ;  /* 0x000000000600720c */ /* 0x000fda0003fc4270 */
[----:B------:R-:W-:Y:S05]  /*1ba70*/  @P6 BRA `(.L_x_13220) ;  /* 0x0000000000a46947 */ /* 0x000fea0003800000 */
.L_x_13223:
        /* <DEDUP_REMOVED lines=35> */
.L_x_13318:
[----:B------:R-:W-:Y:S02]  /*1bcb0*/  ULDC UR4, c[0x0][0xc38] ;  /* 0x00030e0000047ab9 */ /* 0x000fe40000000800 */
[----:B------:R-:W-:-:S04]  /*1bcc0*/  IMAD.U32 R4, RZ, RZ, UR4 ;  /* 0x00000004ff047e24 */ /* 0x000fc8000f8e00ff */
[----:B-1----:R-:W-:-:S04]  /*1bcd0*/  IMAD R3, R14, R4, RZ ;  /* 0x000000040e037224 */ /* 0x002fc800078e02ff */
[----:B------:R-:W-:-:S05]  /*1bce0*/  IMAD.IADD R6, R3, 0x1, R6 ;  /* 0x0000000103067824 */ /* 0x000fca00078e0206 */
[----:B------:R-:W-:-:S13]  /*1bcf0*/  ISETP.GT.AND P6, PT, R6, R0, PT ;  /* 0x000000000600720c */ /* 0x000fda0003fc4270 */
[----:B------:R-:W-:Y:S05]  /*1bd00*/  @!P6 BRA `(.L_x_13223) ;  /* 0xfffffffc005ce947 */ /* 0x000fea000383ffff */
.L_x_13220:
        /* <DEDUP_REMOVED lines=8> */
[----:B------:R-:W-:-:S03]  /*1bd90*/  IADD3 R27, R7, R27, RZ ;  /* 0x0000001b071b7210 */ /* 0x000fc60007ffe0ff */
[----:B------:R1:W4:Y:S04]  /*1bda0*/  SHFL.IDX PT, R5, R5, R7, 0x1f ;  /* 0x00001f0705057589 */ /* 0x00032800000e0000 */
.L_x_13323:
[----:B------:R-:W-:-:S13]  /*1bdb0*/  ISETP.NE.AND P0, PT, R3, RZ, PT ;  /* 0x000000ff0300720c */ /* 0x000fda0003f05270 */
[----:B------:R-:W-:Y:S05]  /*1bdc0*/  @!P0 BRA `(.L_x_13225) ;  /* 0x0000000000108947 */ /* 0x000fea0003800000 */
[----:B------:R-:W-:Y:S01]  /*1bdd0*/  UMOV UR4, 0xffffffff ;  /* 0xffffffff00047882 */ /* 0x000fe20000000000 */
[----:B------:R-:W-:Y:S02]  /*1bde0*/  VIADD R12, R7, 0xffffffff ;  /* 0xffffffff070c7836 */ /* 0x000fe40000000000 */
[----:B------:R-:W-:Y:S05]  /*1bdf0*/  BRA.DIV UR4, `(.L_x_13226) ;  /* 0x0000002e04147947 */ /* 0x000fea000b800000 */
[----:B------:R0:W0:Y:S02]  /*1be00*/  SHFL.IDX PT, R24, R2, R12, 0x1f ;  /* 0x00001f0c02187589 */ /* 0x00002400000e0000 */
.L_x_13225:
        /* <DEDUP_REMOVED lines=9> */
[----:B0-----:R-:W1:Y:S02]  /*1bea0*/  MUFU.RCP R6, R6 ;  /* 0x0000000600067308 */ /* 0x001e640000001000 */
[----:B-1----:R-:W-:-:S06]  /*1beb0*/  VIADD R7, R6, 0xffffffe ;  /* 0x0ffffffe06077836 */ /* 0x002fcc0000000000 */
        /* <DEDUP_REMOVED lines=19> */
[----:B0-----:R-:W-:-:S05]  /*1bff0*/  IABS R8, R5 ;  /* 0x0000000500087213 */ /* 0x001fca0000000000 */
[----:B------:R-:W-:Y:S02]  /*1c000*/  IMAD.MOV R8, RZ, RZ, -R8 ;  /* 0x000000ffff087224 */ /* 0x000fe400078e0a08 */
[----:B-1----:R-:W-:-:S04]  /*1c010*/  IMAD.MOV R9, RZ, RZ, -R3 ;  /* 0x000000ffff097224 */ /* 0x002fc800078e0a03 */
        /* <DEDUP_REMOVED lines=26> */
.L_x_13227:
[----:B------:R-:W0:Y:S02]  /*1c1c0*/  LDC.64 R2, c[0x0][0xc90] ;  /* 0x00032400ff027b82 */ /* 0x000e240000000a00 */
[----:B0-----:R-:W-:-:S05]  /*1c1d0*/  IMAD.WIDE R2, R27, 0x4, R2 ;  /* 0x000000041b027825 */ /* 0x001fca00078e0202 */
[----:B------:R-:W3:Y:S02]  /*1c1e0*/  LDG.E R6, desc[UR40][R2.64] ;  /* 0x0000002802067981 */ /* 0x000ee4000c1e1900 */
[----:B---3--:R-:W-:-:S05]  /*1c1f0*/  IMAD R5, R25, R6, RZ ;  /* 0x0000000619057224 */ /* 0x008fca00078e02ff */
[----:B-1----:R-:W-:-:S04]  /*1c200*/  IABS R7, R5 ;  /* 0x0000000500077213 */ /* 0x002fc80000000000 */
[----:B------:R-:W0:Y:S08]  /*1c210*/  I2F.RP R9, R7 ;  /* 0x0000000700097306 */ /* 0x000e300000209400 */
[----:B0-----:R-:W0:Y:S02]  /*1c220*/  MUFU.RCP R9, R9 ;  /* 0x0000000900097308 */ /* 0x001e240000001000 */
[----:B0-----:R-:W-:-:S06]  /*1c230*/  IADD3 R10, R9, 0xffffffe, RZ ;  /* 0x0ffffffe090a7810 */ /* 0x001fcc0007ffe0ff */
        /* <DEDUP_REMOVED lines=53> */
.L_x_13228:
[----:B------:R-:W-:-:S05]  /*1c590*/  LOP3.LUT R0, RZ, R0, RZ, 0x33, !PT ;  /* 0x00000000ff007212 */ /* 0x000fca00078e33ff */
[----:B------:R-:W-:Y:S01]  /*1c5a0*/  IMAD.IADD R25, R25, 0x1, R0 ;  /* 0x0000000119197824 */ /* 0x000fe200078e0200 */
[----:B------:R-:W-:Y:S06]  /*1c5b0*/  BRA `(.L_x_13229) ;  /* 0x00000000001c7947 */ /* 0x000fec0003800000 */
.L_x_13221:
[----:B------:R-:W-:Y:S01]  /*1c5c0*/  UMOV UR4, URZ ;  /* 0x0000003f00047c82 */ /* 0x000fe20008000000 */
[----:B------:R-:W-:Y:S01]  /*1c5d0*/  UMOV UR5, URZ ;  /* 0x0000003f00057c82 */ /* 0x000fe20008000000 */
[----:B------:R-:W-:Y:S01]  /*1c5e0*/  ULDC UR6, c[0x0][0xc3c] ;  /* 0x00030f0000067ab9 */ /* 0x000fe20000000800 */
[----:B------:R-:W-:Y:S01]  /*1c5f0*/  IMAD.MOV.U32 R24, RZ, RZ, R0 ;  /* 0x000000ffff187224 */ /* 0x000fe200078e0000 */
[----:B------:R-:W-:Y:S01]  /*1c600*/  MOV R26, UR5 ;  /* 0x00000005001a7c02 */ /* 0x000fe20008000f00 */
[----:B------:R-:W-:Y:S02]  /*1c610*/  IMAD.U32 R25, RZ, RZ, UR4 ;  /* 0x00000004ff197e24 */ /* 0x000fe4000f8e00ff */
[----:B------:R-:W-:-:S07]  /*1c620*/  IMAD.U32 R27, RZ, RZ, UR6 ;  /* 0x00000006ff1b7e24 */ /* 0x000fce000f8e00ff */
.L_x_13229:
        /* <DEDUP_REMOVED lines=10> */
.L_x_13218:
[----:B------:R-:W-:Y:S02]  /*1c6d0*/  ULDC UR4, c[0x0][0xc3c] ;  /* 0x00030f0000047ab9 */ /* 0x000fe40000000800 */
[----:B0-----:R-:W-:-:S13]  /*1c6e0*/  ISETP.GE.AND P0, PT, R27, UR4, PT ;  /* 0x000000041b007c0c */ /* 0x001fda000bf06270 */
[----:B------:R-:W-:Y:S05]  /*1c6f0*/  @!P0 BRA `(.L_x_13230) ;  /* 0xffffffa400e08947 */ /* 0x000fea000383ffff */
[----:B------:R-:W-:Y:S05]  /*1c700*/  BSYNC B7 ;  /* 0x0000000000077941 */ /* 0x000fea0003800000 */
.L_x_13124:
[----:B0-----:R-:W5:Y:S01]  /*1c710*/  LDL.LU R0, [R1+0x44] ;  /* 0x0000440001007983 */ /* 0x001f620000300800 */
[----:B------:R-:W-:Y:S01]  /*1c720*/  BSSY B0, `(.L_x_13231) ;  /* 0x000000b000007945 */ /* 0x000fe20003800000 */
[----:B------:R-:W1:Y:S01]  /*1c730*/  S2R R5, SR_CgaCtaId ;  /* 0x0000000000057919 */ /* 0x000e620000008800 */
[----:B-----5:R-:W-:-:S05]  /*1c740*/  VIADD R0, R0, 0x1 ;  /* 0x0000000100007836 */ /* 0x020fca0000000000 */
[----:B----4-:R-:W-:-:S04]  /*1c750*/  LEA.HI R2, R0, R0, RZ, 0x1 ;  /* 0x0000000000027211 */ /* 0x010fc800078f08ff */
[----:B------:R-:W-:Y:S02]  /*1c760*/  LOP3.LUT R3, R2, 0xfffffffe, RZ, 0xc0, !PT ;  /* 0xfffffffe02037812 */ /* 0x000fe400078ec0ff */
[----:B------:R-:W-:-:S03]  /*1c770*/  MOV R2, 0x400 ;  /* 0x0000040000027802 */ /* 0x000fc60000000f00 */
[----:B------:R-:W-:Y:S01]  /*1c780*/  IMAD.IADD R0, R0, 0x1, -R3 ;  /* 0x0000000100007824 */ /* 0x000fe200078e0a03 */
[----:B-1-3--:R-:W-:-:S04]  /*1c790*/  LEA R6, R5, R2, 0x18 ;  /* 0x0000000205067211 */ /* 0x00afc800078ec0ff */
[----:B------:R-:W-:-:S04]  /*1c7a0*/  SHF.L.U32 R0, R0, 0x1f, RZ ;  /* 0x0000001f00007819 */ /* 0x000fc800000006ff */
[----:B------:R-:W0:Y:S02]  /*1c7b0*/  SYNCS.PHASECHK.TRANS64.TRYWAIT P0, [R6+URZ+0x13220], R0 ;  /* 0x01322000060075a7 */ /* 0x000e24000800017f */
[----:B0-----:R-:W-:Y:S05]  /*1c7c0*/  @!P0 BRA `(.L_x_13232) ;  /* 0x0000002000c88947 */ /* 0x001fea0003800000 */
.L_x_13326:
[----:B------:R-:W-:Y:S05]  /*1c7d0*/  BSYNC B0 ;  /* 0x0000000000007941 */ /* 0x000fea0003800000 */
.L_x_13231:
[----:B------:R-:W-:-:S03]  /*1c7e0*/  UMOV UR4, 0xffffffff ;  /* 0xffffffff00047882 */ /* 0x000fc60000000000 */
[----:B------:R-:W-:Y:S05]  /*1c7f0*/  BRA.DIV UR4, `(.L_x_13233) ;  /* 0x0000002204d07947 */ /* 0x000fea000b800000 */
[----:B0-----:R-:W0:Y:S02]  /*1c800*/  S2R R0, SR_TID.X ;  /* 0x0000000000007919 */ /* 0x001e240000002100 */
[----:B0-----:R-:W-:-:S04]  /*1c810*/  SHF.R.U32.HI R0, RZ, 0x5, R0 ;  /* 0x00000005ff007819 */ /* 0x001fc80000011600 */
[----:B------:R-:W-:-:S05]  /*1c820*/  LOP3.LUT R0, R0, 0x3, RZ, 0xc0, !PT ;  /* 0x0000000300007812 */ /* 0x000fca00078ec0ff */
[----:B------:R0:W1:Y:S02]  /*1c830*/  SHFL.IDX PT, R14, R0, RZ, 0x1f ;  /* 0x00001fff000e7589 */ /* 0x00006400000e0000 */
.L_x_13329:
[----:B-1----:R-:W-:-:S13]  /*1c840*/  ISETP.NE.AND P0, PT, R14, RZ, PT ;  /* 0x000000ff0e00720c */ /* 0x002fda0003f05270 */
[----:B------:R-:W-:Y:S05]  /*1c850*/  @P0 BRA `(.L_x_12996) ;  /* 0x0000000000a80947 */ /* 0x000fea0003800000 */
[----:B------:R-:W-:-:S03]  /*1c860*/  UMOV UR4, 0xffffffff ;  /* 0xffffffff00047882 */ /* 0x000fc60000000000 */
[----:B------:R-:W-:Y:S05]  /*1c870*/  BRA.DIV UR4, `(.L_x_13234) ;  /* 0x0000002204e47947 */ /* 0x000fea000b800000 */
[----:B------:R-:W-:-:S13]  /*1c880*/  ELECT P6, URZ, PT ;  /* 0x00000000003f782f */ /* 0x000fda00038c0000 */
.L_x_13332:
[----:B------:R-:W-:Y:S05]  /*1c890*/  @!P6 BRA `(.L_x_12996) ;  /* 0x000000000098e947 */ /* 0x000fea0003800000 */
[----:B0-----:R-:W3:Y:S02]  /*1c8a0*/  LDL.LU R0, [R1+0x40] ;  /* 0x0000400001007983 */ /* 0x001ee40000300800 */
[----:B---3--:R-:W-:-:S04]  /*1c8b0*/  LOP3.LUT R0, R0, 0x2, RZ, 0xfc, !PT ;  /* 0x0000000200007812 */ /* 0x008fc800078efcff */
[----:B------:R-:W-:-:S13]  /*1c8c0*/  ISETP.NE.AND P0, PT, R0, 0x3, PT ;  /* 0x000000030000780c */ /* 0x000fda0003f05270 */
[----:B------:R-:W-:Y:S05]  /*1c8d0*/  @!P0 BRA `(.L_x_13235) ;  /* 0x0000000000048947 */ /* 0x000fea0003800000 */
[----:B------:R-:W-:Y:S01]  /*1c8e0*/  BPT.TRAP 0x1 ;  /* 0x000000040000795c */ /* 0x000fe20000300000 */
.L_x_13235:
        /* <DEDUP_REMOVED lines=13> */
.L_x_13333:
[----:B------:R-:W1:Y:S02]  /*1c9c0*/  SYNCS.PHASECHK.TRANS64.TRYWAIT P1, [R9+URZ], R0 ;  /* 0x00000000090075a7 */ /* 0x000e64000802017f */
[----:B-1----:R-:W-:Y:S05]  /*1c9d0*/  @!P1 BRA `(.L_x_13237) ;  /* 0x0000002000c09947 */ /* 0x002fea0003800000 */
.L_x_13334:
[----:B------:R-:W-:Y:S05]  /*1c9e0*/  @!P0 BRA `(.L_x_13238) ;  /* 0x0000000000048947 */ /* 0x000fea0003800000 */
[----:B------:R-:W-:Y:S01]  /*1c9f0*/  BPT.TRAP 0x1 ;  /* 0x000000040000795c */ /* 0x000fe20000300000 */
.L_x_13238:
[----:B------:R-:W-:-:S04]  /*1ca00*/  IMAD R29, R29, 0x8, R6 ;  /* 0x000000081d1d7824 */ /* 0x000fc800078e0206 */
[----:B------:R-:W3:Y:S02]  /*1ca10*/  SYNCS.PHASECHK.TRANS64.TRYWAIT P1, [R29+URZ+0x13260], R4 ;  /* 0x013260041d0075a7 */ /* 0x000ee4000802017f */
[----:B---3--:R-:W-:Y:S05]  /*1ca20*/  @!P1 BRA `(.L_x_13239) ;  /* 0x0000002000c09947 */ /* 0x008fea0003800000 */
.L_x_13335:
[----:B------:R-:W-:Y:S05]  /*1ca30*/  @!P0 BRA `(.L_x_13240) ;  /* 0x0000000000048947 */ /* 0x000fea0003800000 */
[----:B------:R-:W-:Y:S01]  /*1ca40*/  BPT.TRAP 0x1 ;  /* 0x000000040000795c */ /* 0x000fe20000300000 */
.L_x_13240:
[----:B------:R-:W-:-:S04]  /*1ca50*/  IMAD R7, R7, 0x8, R6 ;  /* 0x0000000807077824 */ /* 0x000fc800078e0206 */
[----:B------:R-:W4:Y:S02]  /*1ca60*/  SYNCS.PHASECHK.TRANS64.TRYWAIT P1, [R7+URZ+0x13260], R0 ;  /* 0x01326000070075a7 */ /* 0x000f24000802017f */
[----:B----4-:R-:W-:Y:S05]  /*1ca70*/  @!P1 BRA `(.L_x_13241) ;  /* 0x0000002000c09947 */ /* 0x010fea0003800000 */
.L_x_13336:
[----:B------:R-:W-:Y:S05]  /*1ca80*/  @!P0 BRA `(.L_x_13242) ;  /* 0x0000000000048947 */ /* 0x000fea0003800000 */
[----:B------:R-:W-:Y:S01]  /*1ca90*/  BPT.TRAP 0x1 ;  /* 0x000000040000795c */ /* 0x000fe20000300000 */
.L_x_13242:
[----:B------:R-:W5:Y:S02]  /*1caa0*/  SYNCS.PHASECHK.TRANS64.TRYWAIT P0, [R29+URZ+0x13280], R4 ;  /* 0x013280041d0075a7 */ /* 0x000f64000800017f */
[----:B-----5:R-:W-:Y:S05]  /*1cab0*/  @!P0 BRA `(.L_x_13243) ;  /* 0x0000002000c48947 */ /* 0x020fea0003800000 */
.L_x_13244:
[----:B------:R0:W0:Y:S02]  /*1cac0*/  SYNCS.PHASECHK.TRANS64.TRYWAIT P0, [R7+URZ+0x13280], R0 ;  /* 0x01328000070075a7 */ /* 0x000024000800017f */
[----:B0-----:R-:W-:Y:S05]  /*1cad0*/  @!P0 NANOSLEEP.SYNCS 0x989680 ;  /* 0x009896800000895d */ /* 0x001fea0003900000 */
[----:B------:R-:W0:Y:S02]  /*1cae0*/  @!P0 SYNCS.PHASECHK.TRANS64 P0, [R7+URZ+0x13280], R0 ;  /* 0x01328000070085a7 */ /* 0x000e24000800007f */
[----:B0-----:R-:W-:Y:S05]  /*1caf0*/  @!P0 BRA `(.L_x_13244) ;  /* 0xfffffffc00f08947 */ /* 0x001fea000383ffff */
.L_x_12996:
[----:B------:R-:W-:Y:S05]  /*1cb00*/  BSYNC B8 ;  /* 0x0000000000087941 */ /* 0x000fea0003800000 */
.L_x_12993:
[----:B------:R-:W-:Y:S05]  /*1cb10*/  EXIT ;  /* 0x000000000000794d */ /* 0x000fea0003800000 */
.L_x_13014:
[----:B0-----:R0:W1:Y:S02]  /*1cb20*/  SYNCS.PHASECHK.TRANS64.TRYWAIT P5, [R76+URZ+0x13290], R77 ;  /* 0x0132904d4c0075a7 */ /* 0x00106400080a017f */
[----:B-1----:R-:W-:Y:S05]  /*1cb30*/  @!P5 NANOSLEEP.SYNCS 0x989680 ;  /* 0x009896800000d95d */ /* 0x002fea0003900000 */
[----:B------:R-:W1:Y:S02]  /*1cb40*/  @!P5 SYNCS.PHASECHK.TRANS64 P5, [R76+URZ+0x13290], R77 ;  /* 0x0132904d4c00d5a7 */ /* 0x000e6400080a007f */
[----:B-1----:R-:W-:Y:S05]  /*1cb50*/  @!P5 BRA `(.L_x_13014) ;  /* 0xfffffffc00f0d947 */ /* 0x002fea000383ffff */
[----:B------:R-:W-:Y:S05]  /*1cb60*/  BRA `(.L_x_13245) ;  /* 0xfffffe5c00ac7947 */ /* 0x000fea000383ffff */
.L_x_13024:
[----:B0-----:R0:W1:Y:S02]  /*1cb70*/  SYNCS.PHASECHK.TRANS64.TRYWAIT P5, [R76+URZ+0x13290], R77 ;  /* 0x0132904d4c0075a7 */ /* 0x00106400080a017f */
[----:B-1----:R-:W-:Y:S05]  /*1cb80*/  @!P5 NANOSLEEP.SYNCS 0x989680 ;  /* 0x009896800000d95d */ /* 0x002fea0003900000 */
[----:B------:R-:W1:Y:S02]  /*1cb90*/  @!P5 SYNCS.PHASECHK.TRANS64 P5, [R76+URZ+0x13290], R77 ;  /* 0x0132904d4c00d5a7 */ /* 0x000e6400080a007f */
[----:B-1----:R-:W-:Y:S05]  /*1cba0*/  @!P5 BRA `(.L_x_13024) ;  /* 0xfffffffc00f0d947 */ /* 0x002fea000383ffff */
[----:B------:R-:W-:Y:S05]  /*1cbb0*/  BRA `(.L_x_13246) ;  /* 0xfffffe6c00f47947 */ /* 0x000fea000383ffff */
.L_x_13029:
[----:B0-----:R0:W1:Y:S02]  /*1cbc0*/  SYNCS.PHASECHK.TRANS64.TRYWAIT P1, [R76+URZ+0x13290], R77 ;  /* 0x0132904d4c0075a7 */ /* 0x001064000802017f */
[----:B-1----:R-:W-:Y:S05]  /*1cbd0*/  @!P1 NANOSLEEP.SYNCS 0x989680 ;  /* 0x009896800000995d */ /* 0x002fea0003900000 */
[----:B------:R-:W1:Y:S02]  /*1cbe0*/  @!P1 SYNCS.PHASECHK.TRANS64 P1, [R76+URZ+0x13290], R77 ;  /* 0x0132904d4c0095a7 */ /* 0x000e64000802007f */
[----:B-1----:R-:W-:Y:S05]  /*1cbf0*/  @!P1 BRA `(.L_x_13029) ;  /* 0xfffffffc00f09947 */ /* 0x002fea000383ffff */
[----:B------:R-:W-:Y:S05]  /*1cc00*/  BRA `(.L_x_13247) ;  /* 0xfffffe80001c7947 */ /* 0x000fea000383ffff */
.L_x_13033:
[----:B--2---:R2:W0:Y:S02]  /*1cc10*/  SYNCS.PHASECHK.TRANS64.TRYWAIT P0, [R76+URZ+0x132b0], R77 ;  /* 0x0132b04d4c0075a7 */ /* 0x004424000800017f */
[----:B0-----:R-:W-:Y:S05]  /*1cc20*/  @!P0 NANOSLEEP.SYNCS 0x989680 ;  /* 0x009896800000895d */ /* 0x001fea0003900000 */
[----:B------:R-:W0:Y:S02]  /*1cc30*/  @!P0 SYNCS.PHASECHK.TRANS64 P0, [R76+URZ+0x132b0], R77 ;  /* 0x0132b04d4c0085a7 */ /* 0x000e24000800007f */
[----:B0-----:R-:W-:Y:S05]  /*1cc40*/  @!P0 BRA `(.L_x_13033) ;  /* 0xfffffffc00f08947 */ /* 0x001fea000383ffff */
[----:B------:R-:W-:Y:S05]  /*1cc50*/  BRA `(.L_x_13248) ;  /* 0xfffffe80007c7947 */ /* 0x000fea000383ffff */
.L_x_13053:
[----:B------:R-:W-:Y:S01]  /*1cc60*/  BSSY B1, `(.L_x_13249) ;  /* 0x0000007000017945 */ /* 0x000fe20003800000 */
[----:B------:R-:W-:Y:S02]  /*1cc70*/  IMAD.MOV.U32 R12, RZ, RZ, RZ ;  /* 0x000000ffff0c7224 */ /* 0x000fe400078e00ff */
[----:B------:R-:W-:Y:S02]  /*1cc80*/  IMAD.MOV.U32 R11, RZ, RZ, 0x1e1f ;  /* 0x00001e1fff0b7424 */ /* 0x000fe400078e00ff */
[----:B------:R-:W-:-:S07]  /*1cc90*/  IMAD.MOV.U32 R15, RZ, RZ, -0x1 ;  /* 0xffffffffff0f7424 */ /* 0x000fce00078e00ff */
[----:B------:R-:W-:Y:S05]  /*1cca0*/  WARPSYNC.COLLECTIVE R15, `(.L_x_13250) ;  /* 0x000000000f087348 */ /* 0x000fea0003c00000 */
[----:B------:R0:W1:Y:S02]  /*1ccb0*/  SHFL.IDX P6, R14, R13, R12, R11 ;  /* 0x0000000c0d0e7389 */ /* 0x00006400000c000b */
[----:B01----:R-:W-:Y:S01]  /*1ccc0*/  ENDCOLLECTIVE ;  /* 0x000000000000791b */ /* 0x003fe20003800000 */
.L_x_13250:
[----:B------:R-:W-:Y:S05]  /*1ccd0*/  BSYNC B1 ;  /* 0x0000000000017941 */ /* 0x000fea0003800000 */
.L_x_13249:
        /* <DEDUP_REMOVED lines=8> */
.L_x_13251:
[----:B------:R-:W-:Y:S02]  /*1cd60*/  IMAD.MOV.U32 R13, RZ, RZ, R4 ;  /* 0x000000ffff0d7224 */ /* 0x000fe400078e0004 */
[----:B------:R-:W-:-:S07]  /*1cd70*/  IMAD.MOV.U32 R3, RZ, RZ, R14 ;  /* 0x000000ffff037224 */ /* 0x000fce00078e000e */
[----:B------:R-:W-:Y:S05]  /*1cd80*/  WARPSYNC.COLLECTIVE R15, `(.L_x_13252) ;  /* 0x000000000f087348 */ /* 0x000fea0003c00000 */
[----:B------:R0:W1:Y:S02]  /*1cd90*/  SHFL.IDX P6, R14, R13, R12, R11 ;  /* 0x0000000c0d0e7389 */ /* 0x00006400000c000b */
[----:B01----:R-:W-:Y:S01]  /*1cda0*/  ENDCOLLECTIVE ;  /* 0x000000000000791b */ /* 0x003fe20003800000 */
.L_x_13252:
[----:B------:R-:W-:Y:S02]  /*1cdb0*/  IMAD.MOV.U32 R13, RZ, RZ, R5 ;  /* 0x000000ffff0d7224 */ /* 0x000fe400078e0005 */
[----:B------:R-:W-:-:S07]  /*1cdc0*/  IMAD.MOV.U32 R4, RZ, RZ, R14 ;  /* 0x000000ffff047224 */ /* 0x000fce00078e000e */
[----:B------:R-:W-:Y:S05]  /*1cdd0*/  WARPSYNC.COLLECTIVE R15, `(.L_x_13253) ;  /* 0x000000000f087348 */ /* 0x000fea0003c00000 */
[----:B------:R0:W1:Y:S02]  /*1cde0*/  SHFL.IDX P6, R14, R13, R12, R11 ;  /* 0x0000000c0d0e7389 */ /* 0x00006400000c000b */
[----:B01----:R-:W-:Y:S01]  /*1cdf0*/  ENDCOLLECTIVE ;  /* 0x000000000000791b */ /* 0x003fe20003800000 */
.L_x_13253:
[----:B------:R-:W-:Y:S05]  /*1ce00*/  BRA `(.L_x_13254) ;  /* 0xfffffe9000647947 */ /* 0x000fea000383ffff */
.L_x_13057:
[----:B-1----:R1:W2:Y:S02]  /*1ce10*/  SYNCS.PHASECHK.TRANS64.TRYWAIT P0, [R16+URZ+0x13200], R5 ;  /* 0x01320005100075a7 */ /* 0x0022a4000800017f */
[----:B--2---:R-:W-:Y:S05]  /*1ce20*/  @!P0 NANOSLEEP.SYNCS 0x989680 ;  /* 0x009896800000895d */ /* 0x004fea0003900000 */
[----:B------:R-:W2:Y:S02]  /*1ce30*/  @!P0 SYNCS.PHASECHK.TRANS64 P0, [R16+URZ+0x13200], R5 ;  /* 0x01320005100085a7 */ /* 0x000ea4000800007f */
[----:B--2---:R-:W-:Y:S05]  /*1ce40*/  @!P0 BRA `(.L_x_13057) ;  /* 0xfffffffc00f08947 */ /* 0x004fea000383ffff */
[----:B------:R-:W-:Y:S05]  /*1ce50*/  BRA `(.L_x_13255) ;  /* 0xfffffe9400007947 */ /* 0x000fea000383ffff */
.L_x_13061:
[----:B------:R-:W-:Y:S01]  /*1ce60*/  BSSY B1, `(.L_x_13256) ;  /* 0x0000007000017945 */ /* 0x000fe20003800000 */
[----:B------:R-:W-:Y:S01]  /*1ce70*/  IMAD.MOV.U32 R12, RZ, RZ, RZ ;  /* 0x000000ffff0c7224 */ /* 0x000fe200078e00ff */
[----:B------:R-:W-:Y:S01]  /*1ce80*/  MOV R11, 0x1e1f ;  /* 0x00001e1f000b7802 */ /* 0x000fe20000000f00 */
[----:B------:R-:W-:-:S07]  /*1ce90*/  IMAD.MOV.U32 R15, RZ, RZ, -0x1 ;  /* 0xffffffffff0f7424 */ /* 0x000fce00078e00ff */
[----:B------:R-:W-:Y:S05]  /*1cea0*/  WARPSYNC.COLLECTIVE R15, `(.L_x_13257) ;  /* 0x000000000f087348 */ /* 0x000fea0003c00000 */
[----:B------:R0:W1:Y:S02]  /*1ceb0*/  SHFL.IDX P6, R14, R13, R12, R11 ;  /* 0x0000000c0d0e7389 */ /* 0x00006400000c000b */
[----:B01----:R-:W-:Y:S01]  /*1cec0*/  ENDCOLLECTIVE ;  /* 0x000000000000791b */ /* 0x003fe20003800000 */
.L_x_13257:
[----:B------:R-:W-:Y:S05]  /*1ced0*/  BSYNC B1 ;  /* 0x0000000000017941 */ /* 0x000fea0003800000 */
.L_x_13256:
        /* <DEDUP_REMOVED lines=8> */
.L_x_13258:
[----:B------:R-:W-:Y:S02]  /*1cf60*/  IMAD.MOV.U32 R13, RZ, RZ, R20 ;  /* 0x000000ffff0d7224 */ /* 0x000fe400078e0014 */
[----:B------:R-:W-:-:S07]  /*1cf70*/  IMAD.MOV.U32 R3, RZ, RZ, R14 ;  /* 0x000000ffff037224 */ /* 0x000fce00078e000e */
[----:B------:R-:W-:Y:S05]  /*1cf80*/  WARPSYNC.COLLECTIVE R15, `(.L_x_13259) ;  /* 0x000000000f087348 */ /* 0x000fea0003c00000 */
[----:B------:R0:W1:Y:S02]  /*1cf90*/  SHFL.IDX P6, R14, R13, R12, R11 ;  /* 0x0000000c0d0e7389 */ /* 0x00006400000c000b */
[----:B01----:R-:W-:Y:S01]  /*1cfa0*/  ENDCOLLECTIVE ;  /* 0x000000000000791b */ /* 0x003fe20003800000 */
.L_x_13259:
[----:B------:R-:W-:Y:S02]  /*1cfb0*/  IMAD.MOV.U32 R13, RZ, RZ, R4 ;  /* 0x000000ffff0d7224 */ /* 0x000fe400078e0004 */
[----:B------:R-:W-:-:S07]  /*1cfc0*/  IMAD.MOV.U32 R20, RZ, RZ, R14 ;  /* 0x000000ffff147224 */ /* 0x000fce00078e000e */
[----:B------:R-:W-:Y:S05]  /*1cfd0*/  WARPSYNC.COLLECTIVE R15, `(.L_x_13260) ;  /* 0x000000000f087348 */ /* 0x000fea0003c00000 */
[----:B------:R0:W1:Y:S02]  /*1cfe0*/  SHFL.IDX P6, R14, R13, R12, R11 ;  /* 0x0000000c0d0e7389 */ /* 0x00006400000c000b */
[----:B01----:R-:W-:Y:S01]  /*1cff0*/  ENDCOLLECTIVE ;  /* 0x000000000000791b */ /* 0x003fe20003800000 */
.L_x_13260:
[----:B------:R-:W-:Y:S05]  /*1d000*/  BRA `(.L_x_13261) ;  /* 0xfffffea400207947 */ /* 0x000fea000383ffff */
.L_x_13065:
[----:B-1----:R1:W2:Y:S02]  /*1d010*/  SYNCS.PHASECHK.TRANS64.TRYWAIT P1, [R16+URZ+0x13200], R21 ;  /* 0x01320015100075a7 */ /* 0x0022a4000802017f */
[----:B--2---:R-:W-:Y:S05]  /*1d020*/  @!P1 NANOSLEEP.SYNCS 0x989680 ;  /* 0x009896800000995d */ /* 0x004fea0003900000 */
[----:B------:R-:W2:Y:S02]  /*1d030*/  @!P1 SYNCS.PHASECHK.TRANS64 P1, [R16+URZ+0x13200], R21 ;  /* 0x01320015100095a7 */ /* 0x000ea4000802007f */
[----:B--2---:R-:W-:Y:S05]  /*1d040*/  @!P1 BRA `(.L_x_13065) ;  /* 0xfffffffc00f09947 */ /* 0x004fea000383ffff */
[----:B------:R-:W-:Y:S05]  /*1d050*/  BRA `(.L_x_13262) ;  /* 0xfffffea400947947 */ /* 0x000fea000383ffff */
.L_x_13069:
[----:B-1----:R1:W2:Y:S02]  /*1d060*/  SYNCS.PHASECHK.TRANS64.TRYWAIT P0, [R0+URZ+0x13230], R5 ;  /* 0x01323005000075a7 */ /* 0x0022a4000800017f */
[----:B--2---:R-:W-:Y:S05]  /*1d070*/  @!P0 NANOSLEEP.SYNCS 0x989680 ;  /* 0x009896800000895d */ /* 0x004fea0003900000 */
[----:B------:R-:W2:Y:S02]  /*1d080*/  @!P0 SYNCS.PHASECHK.TRANS64 P0, [R0+URZ+0x13230], R5 ;  /* 0x01323005000085a7 */ /* 0x000ea4000800007f */
[----:B--2---:R-:W-:Y:S05]  /*1d090*/  @!P0 BRA `(.L_x_13069) ;  /* 0xfffffffc00f08947 */ /* 0x004fea000383ffff */
[----:B------:R-:W-:Y:S05]  /*1d0a0*/  BRA `(.L_x_13068) ;  /* 0xfffffeb400e47947 */ /* 0x000fea000383ffff */
.L_x_13076:
[----:B-1----:R1:W2:Y:S02]  /*1d0b0*/  SYNCS.PHASECHK.TRANS64.TRYWAIT P2, [R3+URZ+0x13230], R10 ;  /* 0x0132300a030075a7 */ /* 0x0022a4000804017f */
[----:B--2---:R-:W-:Y:S05]  /*1d0c0*/  @!P2 NANOSLEEP.SYNCS 0x989680 ;  /* 0x009896800000a95d */ /* 0x004fea0003900000 */
[----:B------:R-:W2:Y:S02]  /*1d0d0*/  @!P2 SYNCS.PHASECHK.TRANS64 P2, [R3+URZ+0x13230], R10 ;  /* 0x0132300a0300a5a7 */ /* 0x000ea4000804007f */
[----:B--2---:R-:W-:Y:S05]  /*1d0e0*/  @!P2 BRA `(.L_x_13076) ;  /* 0xfffffffc00f0a947 */ /* 0x004fea000383ffff */
[----:B------:R-:W-:Y:S05]  /*1d0f0*/  BRA `(.L_x_13075) ;  /* 0xfffffeec00b07947 */ /* 0x000fea000383ffff */
.L_x_13081:
[----:B-1----:R1:W2:Y:S02]  /*1d100*/  SYNCS.PHASECHK.TRANS64.TRYWAIT P2, [R15+URZ+0x13250], R9 ;  /* 0x013250090f0075a7 */ /* 0x0022a4000804017f */
[----:B--2---:R-:W-:Y:S05]  /*1d110*/  @!P2 NANOSLEEP.SYNCS 0x989680 ;  /* 0x009896800000a95d */ /* 0x004fea0003900000 */
[----:B------:R-:W2:Y:S02]  /*1d120*/  @!P2 SYNCS.PHASECHK.TRANS64 P2, [R15+URZ+0x13250], R9 ;  /* 0x013250090f00a5a7 */ /* 0x000ea4000804007f */
[----:B--2---:R-:W-:Y:S05]  /*1d130*/  @!P2 BRA `(.L_x_13081) ;  /* 0xfffffffc00f0a947 */ /* 0x004fea000383ffff */
[----:B------:R-:W-:Y:S05]  /*1d140*/  BRA `(.L_x_13080) ;  /* 0xfffffef400207947 */ /* 0x000fea000383ffff */
.L_x_13090:
[----:B-1----:R1:W2:Y:S02]  /*1d150*/  SYNCS.PHASECHK.TRANS64.TRYWAIT P0, [R10+URZ+0x13230], R11 ;  /* 0x0132300b0a0075a7 */ /* 0x0022a4000800017f */
[----:B--2---:R-:W-:Y:S05]  /*1d160*/  @!P0 NANOSLEEP.SYNCS 0x989680 ;  /* 0x009896800000895d */ /* 0x004fea0003900000 */
[----:B------:R-:W2:Y:S02]  /*1d170*/  @!P0 SYNCS.PHASECHK.TRANS64 P0, [R10+URZ+0x13230], R11 ;  /* 0x0132300b0a0085a7 */ /* 0x000ea4000800007f */
[----:B--2---:R-:W-:Y:S05]  /*1d180*/  @!P0 BRA `(.L_x_13090) ;  /* 0xfffffffc00f08947 */ /* 0x004fea000383ffff */
[----:B------:R-:W-:Y:S05]  /*1d190*/  BRA `(.L_x_13089) ;  /* 0xffffff2800407947 */ /* 0x000fea000383ffff */
.L_x_13095:
[----:B-1----:R1:W2:Y:S02]  /*1d1a0*/  SYNCS.PHASECHK.TRANS64.TRYWAIT P0, [R13+URZ+0x13250], R9 ;  /* 0x013250090d0075a7 */ /* 0x0022a4000800017f */
[----:B--2---:R-:W-:Y:S05]  /*1d1b0*/  @!P0 NANOSLEEP.SYNCS 0x989680 ;  /* 0x009896800000895d */ /* 0x004fea0003900000 */
[----:B------:R-:W2:Y:S02]  /*1d1c0*/  @!P0 SYNCS.PHASECHK.TRANS64 P0, [R13+URZ+0x13250], R9 ;  /* 0x013250090d0085a7 */ /* 0x000ea4000800007f */
[----:B--2---:R-:W-:Y:S05]  /*1d1d0*/  @!P0 BRA `(.L_x_13095) ;  /* 0xfffffffc00f08947 */ /* 0x004fea000383ffff */
[----:B------:R-:W-:Y:S05]  /*1d1e0*/  BRA `(.L_x_13094) ;  /* 0xffffff2c00b07947 */ /* 0x000fea000383ffff */
.L_x_13102:
[----:B--2---:R2:W3:Y:S02]  /*1d1f0*/  SYNCS.PHASECHK.TRANS64.TRYWAIT P0, [R8+URZ+0x13250], R3 ;  /* 0x01325003080075a7 */ /* 0x0044e4000800017f */
[----:B---3--:R-:W-:Y:S05]  /*1d200*/  @!P0 NANOSLEEP.SYNCS 0x989680 ;  /* 0x009896800000895d */ /* 0x008fea0003900000 */
[----:B------:R-:W3:Y:S02]  /*1d210*/  @!P0 SYNCS.PHASECHK.TRANS64 P0, [R8+URZ+0x13250], R3 ;  /* 0x01325003080085a7 */ /* 0x000ee4000800007f */
[----:B---3--:R-:W-:Y:S05]  /*1d220*/  @!P0 BRA `(.L_x_13102) ;  /* 0xfffffffc00f08947 */ /* 0x008fea000383ffff */
[----:B------:R-:W-:Y:S05]  /*1d230*/  BRA `(.L_x_13101) ;  /* 0xffffff5400ac7947 */ /* 0x000fea000383ffff */
.L_x_13132:
        /* <DEDUP_REMOVED lines=11> */
.L_x_13264:
[----:B------:R-:W-:Y:S05]  /*1d2f0*/  BSYNC B1 ;  /* 0x0000000000017941 */ /* 0x000fea0003800000 */
.L_x_13263:
[----:B------:R-:W-:Y:S05]  /*1d300*/  BRA `(.L_x_13265) ;  /* 0xffffffa400807947 */ /* 0x000fea000383ffff */
.L_x_13134:
[----:B------:R-:W-:Y:S01]  /*1d310*/  BSSY B1, `(.L_x_13266) ;  /* 0x0000006000017945 */ /* 0x000fe20003800000 */
[----:B------:R-:W-:-:S07]  /*1d320*/  IMAD.MOV.U32 R15, RZ, RZ, -0x1 ;  /* 0xffffffffff0f7424 */ /* 0x000fce00078e00ff */
[----:B012---:R-:W-:Y:S05]  /*1d330*/  WARPSYNC.COLLECTIVE R15, `(.L_x_13267) ;  /* 0x000000000f0c7348 */ /* 0x007fea0003c00000 */
[----:B------:R-:W-:Y:S02]  /*1d340*/  ELECT P6, UR62, PT ;  /* 0x00000000003e782f */ /* 0x000fe400038c0000 */
[----:B------:R-:W-:Y:S01]  /*1d350*/  MOV R14, UR62 ;  /* 0x0000003e000e7c02 */ /* 0x000fe20008000f00 */
[----:B012---:R-:W-:Y:S10]  /*1d360*/  ENDCOLLECTIVE ;  /* 0x000000000000791b */ /* 0x007ff40003800000 */
.L_x_13267:
[----:B------:R-:W-:Y:S05]  /*1d370*/  BSYNC B1 ;  /* 0x0000000000017941 */ /* 0x000fea0003800000 */
.L_x_13266:
[----:B------:R-:W-:Y:S05]  /*1d380*/  BRA `(.L_x_13133) ;  /* 0xffffffa400787947 */ /* 0x000fea000383ffff */
.L_x_13136:
[----:B-1----:R1:W3:Y:S02]  /*1d390*/  SYNCS.PHASECHK.TRANS64.TRYWAIT P0, [R17+URZ+0x13220], R6 ;  /* 0x01322006110075a7 */ /* 0x0022e4000800017f */
[----:B---3--:R-:W-:Y:S05]  /*1d3a0*/  @!P0 NANOSLEEP.SYNCS 0x989680 ;  /* 0x009896800000895d */ /* 0x008fea0003900000 */
[----:B------:R-:W3:Y:S02]  /*1d3b0*/  @!P0 SYNCS.PHASECHK.TRANS64 P0, [R17+URZ+0x13220], R6 ;  /* 0x01322006110085a7 */ /* 0x000ee4000800007f */
[----:B---3--:R-:W-:Y:S05]  /*1d3c0*/  @!P0 BRA `(.L_x_13136) ;  /* 0xfffffffc00f08947 */ /* 0x008fea000383ffff */
[----:B------:R-:W-:Y:S05]  /*1d3d0*/  BRA `(.L_x_13268) ;  /* 0xffffffa400887947 */ /* 0x000fea000383ffff */
.L_x_13140:
[----:B-1----:R1:W3:Y:S02]  /*1d3e0*/  SYNCS.PHASECHK.TRANS64.TRYWAIT P0, [R6+URZ+0x132a0], R10 ;  /* 0x0132a00a060075a7 */ /* 0x0022e4000800017f */
[----:B---3--:R-:W-:Y:S05]  /*1d3f0*/  @!P0 NANOSLEEP.SYNCS 0x989680 ;  /* 0x009896800000895d */ /* 0x008fea0003900000 */
[----:B------:R-:W3:Y:S02]  /*1d400*/  @!P0 SYNCS.PHASECHK.TRANS64 P0, [R6+URZ+0x132a0], R10 ;  /* 0x0132a00a060085a7 */ /* 0x000ee4000800007f */
[----:B---3--:R-:W-:Y:S05]  /*1d410*/  @!P0 BRA `(.L_x_13140) ;  /* 0xfffffffc00f08947 */ /* 0x008fea000383ffff */
[----:B------:R-:W-:Y:S05]  /*1d420*/  BRA `(.L_x_13269) ;  /* 0xffffffa400a87947 */ /* 0x000fea000383ffff */
.L_x_13145:
[----:B--2---:R2:W3:Y:S02]  /*1d430*/  SYNCS.PHASECHK.TRANS64.TRYWAIT P0, [R6+URZ+0x132c0], R10 ;  /* 0x0132c00a060075a7 */ /* 0x0044e4000800017f */
[----:B---3--:R-:W-:Y:S05]  /*1d440*/  @!P0 NANOSLEEP.SYNCS 0x989680 ;  /* 0x009896800000895d */ /* 0x008fea0003900000 */
[----:B------:R-:W3:Y:S02]  /*1d450*/  @!P0 SYNCS.PHASECHK.TRANS64 P0, [R6+URZ+0x132c0], R10 ;  /* 0x0132c00a060085a7 */ /* 0x000ee4000800007f */
[----:B---3--:R-:W-:Y:S05]  /*1d460*/  @!P0 BRA `(.L_x_13145) ;  /* 0xfffffffc00f08947 */ /* 0x008fea000383ffff */
[----:B------:R-:W-:Y:S05]  /*1d470*/  BRA `(.L_x_13270) ;  /* 0xffffffa800287947 */ /* 0x000fea000383ffff */
.L_x_13152:
[----:B-1----:R1:W3:Y:S02]  /*1d480*/  SYNCS.PHASECHK.TRANS64.TRYWAIT P1, [R6+URZ+0x132a0], R7 ;  /* 0x0132a007060075a7 */ /* 0x0022e4000802017f */
[----:B---3--:R-:W-:Y:S05]  /*1d490*/  @!P1 NANOSLEEP.SYNCS 0x989680 ;  /* 0x009896800000995d */ /* 0x008fea0003900000 */
[----:B------:R-:W3:Y:S02]  /*1d4a0*/  @!P1 SYNCS.PHASECHK.TRANS64 P1, [R6+URZ+0x132a0], R7 ;  /* 0x0132a007060095a7 */ /* 0x000ee4000802007f */
[----:B---3--:R-:W-:Y:S05]  /*1d4b0*/  @!P1 BRA `(.L_x_13152) ;  /* 0xfffffffc00f09947 */ /* 0x008fea000383ffff */
[----:B------:R-:W-:Y:S05]  /*1d4c0*/  BRA `(.L_x_13271) ;  /* 0xffffffa800fc7947 */ /* 0x000fea000383ffff */
.L_x_13157:
[----:B--2---:R2:W3:Y:S02]  /*1d4d0*/  SYNCS.PHASECHK.TRANS64.TRYWAIT P1, [R6+URZ+0x132c0], R7 ;  /* 0x0132c007060075a7 */ /* 0x0044e4000802017f */
[----:B---3--:R-:W-:Y:S05]  /*1d4e0*/  @!P1 NANOSLEEP.SYNCS 0x989680 ;  /* 0x009896800000995d */ /* 0x008fea0003900000 */
[----:B------:R-:W3:Y:S02]  /*1d4f0*/  @!P1 SYNCS.PHASECHK.TRANS64 P1, [R6+URZ+0x132c0], R7 ;  /* 0x0132c007060095a7 */ /* 0x000ee4000802007f */
[----:B---3--:R-:W-:Y:S05]  /*1d500*/  @!P1 BRA `(.L_x_13157) ;  /* 0xfffffffc00f09947 */ /* 0x008fea000383ffff */
[----:B------:R-:W-:Y:S05]  /*1d510*/  BRA `(.L_x_13272) ;  /* 0xffffffac00787947 */ /* 0x000fea000383ffff */
.L_x_13174:
[----:B------:R-:W1:Y:S01]  /*1d520*/  S2R R20, SR_TID.X ;  /* 0x0000000000147919 */ /* 0x000e620000002100 */
[----:B------:R-:W-:Y:S01]  /*1d530*/  BSSY B0, `(.L_x_13273) ;  /* 0x000000a000007945 */ /* 0x000fe20003800000 */
[----:B------:R-:W-:Y:S02]  /*1d540*/  IMAD.MOV.U32 R12, RZ, RZ, RZ ;  /* 0x000000ffff0c7224 */ /* 0x000fe400078e00ff */
[----:B--2---:R-:W-:Y:S02]  /*1d550*/  IMAD.MOV.U32 R11, RZ, RZ, 0x1f ;  /* 0x0000001fff0b7424 */ /* 0x004fe400078e00ff */
[----:B------:R-:W-:Y:S01]  /*1d560*/  IMAD.MOV.U32 R15, RZ, RZ, -0x1 ;  /* 0xffffffffff0f7424 */ /* 0x000fe200078e00ff */
[----:B-1----:R-:W-:-:S04]  /*1d570*/  SHF.R.U32.HI R20, RZ, 0x5, R20 ;  /* 0x00000005ff147819 */ /* 0x002fc80000011614 */
[----:B------:R-:W-:-:S05]  /*1d580*/  LOP3.LUT R20, R20, 0x3, RZ, 0xc0, !PT ;  /* 0x0000000314147812 */ /* 0x000fca00078ec0ff */
[----:B------:R-:W-:-:S07]  /*1d590*/  IMAD.MOV.U32 R13, RZ, RZ, R20 ;  /* 0x000000ffff0d7224 */ /* 0x000fce00078e0014 */
[----:B0--3--:R-:W-:Y:S05]  /*1d5a0*/  WARPSYNC.COLLECTIVE R15, `(.L_x_13274) ;  /* 0x000000000f087348 */ /* 0x009fea0003c00000 */
[----:B------:R1:W2:Y:S02]  /*1d5b0*/  SHFL.IDX P6, R14, R13, R12, R11 ;  /* 0x0000000c0d0e7389 */ /* 0x0002a400000c000b */
[----:B0123--:R-:W-:Y:S01]  /*1d5c0*/  ENDCOLLECTIVE ;  /* 0x000000000000791b */ /* 0x00ffe20003800000 */
.L_x_13274:
[----:B------:R-:W-:Y:S05]  /*1d5d0*/  BSYNC B0 ;  /* 0x0000000000007941 */ /* 0x000fea0003800000 */
.L_x_13273:
[----:B------:R-:W-:Y:S05]  /*1d5e0*/  BRA `(.L_x_13275) ;  /* 0xffffffb800b87947 */ /* 0x000fea000383ffff */
.L_x_13176:
[----:B------:R-:W-:Y:S01]  /*1d5f0*/  BSSY B0, `(.L_x_13276) ;  /* 0x0000006000007945 */ /* 0x000fe20003800000 */
[----:B------:R-:W-:-:S07]  /*1d600*/  IMAD.MOV.U32 R15, RZ, RZ, -0x1 ;  /* 0xffffffffff0f7424 */ /* 0x000fce00078e00ff */
[----:B0123--:R-:W-:Y:S05]  /*1d610*/  WARPSYNC.COLLECTIVE R15, `(.L_x_13277) ;  /* 0x000000000f0c7348 */ /* 0x00ffea0003c00000 */
[----:B------:R-:W-:Y:S02]  /*1d620*/  ELECT P6, UR62, PT ;  /* 0x00000000003e782f */ /* 0x000fe400038c0000 */
[----:B------:R-:W-:Y:S01]  /*1d630*/  MOV R14, UR62 ;  /* 0x0000003e000e7c02 */ /* 0x000fe20008000f00 */
[----:B0123--:R-:W-:Y:S10]  /*1d640*/  ENDCOLLECTIVE ;  /* 0x000000000000791b */ /* 0x00fff40003800000 */
.L_x_13277:
[----:B------:R-:W-:Y:S05]  /*1d650*/  BSYNC B0 ;  /* 0x0000000000007941 */ /* 0x000fea0003800000 */
.L_x_13276:
[----:B------:R-:W-:Y:S05]  /*1d660*/  BRA `(.L_x_13278) ;  /* 0xffffffb800b87947 */ /* 0x000fea000383ffff */
.L_x_13178:
[----:B-1----:R1:W4:Y:S02]  /*1d670*/  SYNCS.PHASECHK.TRANS64.TRYWAIT P0, [R4+URZ+0x13280], R3 ;  /* 0x01328003040075a7 */ /* 0x002324000800017f */
[----:B----4-:R-:W-:Y:S05]  /*1d680*/  @!P0 NANOSLEEP.SYNCS 0x989680 ;  /* 0x009896800000895d */ /* 0x010fea0003900000 */
[----:B------:R-:W4:Y:S02]  /*1d690*/  @!P0 SYNCS.PHASECHK.TRANS64 P0, [R4+URZ+0x13280], R3 ;  /* 0x01328003040085a7 */ /* 0x000f24000800007f */
[----:B----4-:R-:W-:Y:S05]  /*1d6a0*/  @!P0 BRA `(.L_x_13178) ;  /* 0xfffffffc00f08947 */ /* 0x010fea000383ffff */
[----:B------:R-:W-:Y:S05]  /*1d6b0*/  BRA `(.L_x_13279) ;  /* 0xffffffbc00207947 */ /* 0x000fea000383ffff */
.L_x_13180:
[----:B0-----:R0:W4:Y:S02]  /*1d6c0*/  SYNCS.PHASECHK.TRANS64.TRYWAIT P0, [R4+URZ+0x13240], R3 ;  /* 0x01324003040075a7 */ /* 0x001124000800017f */
[----:B----4-:R-:W-:Y:S05]  /*1d6d0*/  @!P0 NANOSLEEP.SYNCS 0x989680 ;  /* 0x009896800000895d */ /* 0x010fea0003900000 */
[----:B------:R-:W4:Y:S02]  /*1d6e0*/  @!P0 SYNCS.PHASECHK.TRANS64 P0, [R4+URZ+0x13240], R3 ;  /* 0x01324003040085a7 */ /* 0x000f24000800007f */
[----:B----4-:R-:W-:Y:S05]  /*1d6f0*/  @!P0 BRA `(.L_x_13180) ;  /* 0xfffffffc00f08947 */ /* 0x010fea000383ffff */
[----:B------:R-:W-:Y:S05]  /*1d700*/  BRA `(.L_x_13280) ;  /* 0xffffffbc00747947 */ /* 0x000fea000383ffff */
.L_x_13184:
        /* <DEDUP_REMOVED lines=12> */
.L_x_13281:
[----:B------:R-:W-:Y:S02]  /*1d7d0*/  IMAD.MOV.U32 R13, RZ, RZ, R0 ;  /* 0x000000ffff0d7224 */ /* 0x000fe400078e0000 */
[----:B------:R-:W-:-:S07]  /*1d7e0*/  IMAD.MOV.U32 R6, RZ, RZ, R14 ;  /* 0x000000ffff067224 */ /* 0x000fce00078e000e */
[----:B------:R-:W-:Y:S05]  /*1d7f0*/  WARPSYNC.COLLECTIVE R15, `(.L_x_13282) ;  /* 0x000000000f087348 */ /* 0x000fea0003c00000 */
[----:B------:R0:W1:Y:S02]  /*1d800*/  SHFL.IDX P6, R14, R13, R12, R11 ;  /* 0x0000000c0d0e7389 */ /* 0x00006400000c000b */
[----:B01----:R-:W-:Y:S01]  /*1d810*/  ENDCOLLECTIVE ;  /* 0x000000000000791b */ /* 0x003fe20003800000 */
.L_x_13282:
[----:B------:R-:W-:Y:S02]  /*1d820*/  IMAD.MOV.U32 R13, RZ, RZ, R4 ;  /* 0x000000ffff0d7224 */ /* 0x000fe400078e0004 */
[----:B------:R-:W-:Y:S02]  /*1d830*/  IMAD.MOV.U32 R12, RZ, RZ, 0x1 ;  /* 0x00000001ff0c7424 */ /* 0x000fe400078e00ff */
[----:B------:R-:W-:-:S07]  /*1d840*/  IMAD.MOV.U32 R7, RZ, RZ, R14 ;  /* 0x000000ffff077224 */ /* 0x000fce00078e000e */
[----:B------:R-:W-:Y:S05]  /*1d850*/  WARPSYNC.COLLECTIVE R15, `(.L_x_13283) ;  /* 0x000000000f087348 */ /* 0x000fea0003c00000 */
[----:B------:R0:W1:Y:S02]  /*1d860*/  SHFL.IDX P6, R14, R13, R12, R11 ;  /* 0x0000000c0d0e7389 */ /* 0x00006400000c000b */
[----:B01----:R-:W-:Y:S01]  /*1d870*/  ENDCOLLECTIVE ;  /* 0x000000000000791b */ /* 0x003fe20003800000 */
.L_x_13283:
        /* <DEDUP_REMOVED lines=15> */
.L_x_13284:
[----:B------:R-:W-:Y:S02]  /*1d970*/  IMAD.MOV.U32 R13, RZ, RZ, R4 ;  /* 0x000000ffff0d7224 */ /* 0x000fe400078e0004 */
[----:B------:R-:W-:Y:S02]  /*1d980*/  IMAD.MOV.U32 R12, RZ, RZ, 0x2 ;  /* 0x00000002ff0c7424 */ /* 0x000fe400078e00ff */
[----:B------:R-:W-:-:S07]  /*1d990*/  IMAD.MOV.U32 R7, RZ, RZ, R14 ;  /* 0x000000ffff077224 */ /* 0x000fce00078e000e */
[----:B------:R-:W-:Y:S05]  /*1d9a0*/  WARPSYNC.COLLECTIVE R15, `(.L_x_13285) ;  /* 0x000000000f087348 */ /* 0x000fea0003c00000 */
[----:B------:R0:W1:Y:S02]  /*1d9b0*/  SHFL.IDX P6, R14, R13, R12, R11 ;  /* 0x0000000c0d0e7389 */ /* 0x00006400000c000b */
[----:B01----:R-:W-:Y:S01]  /*1d9c0*/  ENDCOLLECTIVE ;  /* 0x000000000000791b */ /* 0x003fe20003800000 */
.L_x_13285:
        /* <DEDUP_REMOVED lines=16> */
.L_x_13286:
[----:B------:R-:W-:Y:S02]  /*1dad0*/  IMAD.MOV.U32 R13, RZ, RZ, R4 ;  /* 0x000000ffff0d7224 */ /* 0x000fe400078e0004 */
[----:B------:R-:W-:Y:S02]  /*1dae0*/  IMAD.MOV.U32 R12, RZ, RZ, 0x3 ;  /* 0x00000003ff0c7424 */ /* 0x000fe400078e00ff */
[----:B------:R-:W-:-:S07]  /*1daf0*/  IMAD.MOV.U32 R7, RZ, RZ, R14 ;  /* 0x000000ffff077224 */ /* 0x000fce00078e000e */
[----:B------:R-:W-:Y:S05]  /*1db00*/  WARPSYNC.COLLECTIVE R15, `(.L_x_13287) ;  /* 0x000000000f087348 */ /* 0x000fea0003c00000 */
[----:B------:R0:W1:Y:S02]  /*1db10*/  SHFL.IDX P6, R14, R13, R12, R11 ;  /* 0x0000000c0d0e7389 */ /* 0x00006400000c000b */
[----:B01----:R-:W-:Y:S01]  /*1db20*/  ENDCOLLECTIVE ;  /* 0x000000000000791b */ /* 0x003fe20003800000 */
.L_x_13287:
[----:B------:R-:W-:-:S05]  /*1db30*/  @!P1 IADD3 R7, P2, R20, R7, RZ ;  /* 0x0000000714079210 */ /* 0x000fca0007f5e0ff */
[----:B------:R-:W-:-:S05]  /*1db40*/  @!P1 IMAD.X R6, RZ, RZ, R6, P2 ;  /* 0x000000ffff069224 */ /* 0x000fca00010e0606 */
[----:B------:R-:W-:Y:S02]  /*1db50*/  @!P1 LOP3.LUT R7, R7, R6, RZ, 0x3c, !PT ;  /* 0x0000000607079212 */ /* 0x000fe400078e3cff */
[----:B------:R-:W-:Y:S01]  /*1db60*/  MOV R13, R0 ;  /* 0x00000000000d7202 */ /* 0x000fe20000000f00 */
[----:B------:R-:W-:Y:S01]  /*1db70*/  VIADD R0, R25, 0x60 ;  /* 0x0000006019007836 */ /* 0x000fe20000000000 */
[----:B------:R-:W-:-:S04]  /*1db80*/  @!P1 LOP3.LUT R6, R7, R6, RZ, 0x3c, !PT ;  /* 0x0000000607069212 */ /* 0x000fc800078e3cff */
[----:B------:R-:W-:Y:S01]  /*1db90*/  @!P1 LOP3.LUT R7, R7, R6, RZ, 0x3c, !PT ;  /* 0x0000000607079212 */ /* 0x000fe200078e3cff */
[----:B------:R-:W-:-:S07]  /*1dba0*/  IMAD.MOV.U32 R4, RZ, RZ, R14 ;  /* 0x000000ffff047224 */ /* 0x000fce00078e000e */
[----:B------:R-:W-:Y:S05]  /*1dbb0*/  WARPSYNC.COLLECTIVE R15, `(.L_x_13288) ;  /* 0x000000000f087348 */ /* 0x000fea0003c00000 */
[----:B------:R0:W1:Y:S02]  /*1dbc0*/  SHFL.IDX P6, R14, R13, R12, R11 ;  /* 0x0000000c0d0e7389 */ /* 0x00006400000c000b */
[----:B01----:R-:W-:Y:S01]  /*1dbd0*/  ENDCOLLECTIVE ;  /* 0x000000000000791b */ /* 0x003fe20003800000 */
.L_x_13288:
[----:B------:R-:W-:Y:S01]  /*1dbe0*/  @!PT LDS RZ, [RZ] ;  /* 0x00000000fffff984 */ /* 0x000fe20000000800 */
[----:B------:R-:W-:Y:S01]  /*1dbf0*/  @!PT LDS RZ, [RZ] ;  /* 0x00000000fffff984 */ /* 0x000fe20000000800 */
[----:B------:R-:W-:Y:S01]  /*1dc00*/  @!PT LDS RZ, [RZ] ;  /* 0x00000000fffff984 */ /* 0x000fe20000000800 */
[----:B------:R0:W-:Y:S01]  /*1dc10*/  @!P1 LDGSTS.E.BYPASS.LTC128B.128 [R10+0xc000], desc[UR40][R6.64], !P0 ;  /* 0x0c000000060a9fae */ /* 0x0001e2000c101d68 */
[----:B------:R-:W-:Y:S01]  /*1dc20*/  ISETP.GE.AND P1, PT, R0, R5, PT ;  /* 0x000000050000720c */ /* 0x000fe20003f26270 */
[----:B------:R-:W-:Y:S02]  /*1dc30*/  IMAD.MOV.U32 R13, RZ, RZ, R3 ;  /* 0x000000ffff0d7224 */ /* 0x000fe400078e0003 */
[----:B------:R-:W-:Y:S02]  /*1dc40*/  IMAD.MOV.U32 R12, RZ, RZ, RZ ;  /* 0x000000ffff0c7224 */ /* 0x000fe400078e00ff */
[----:B0-----:R-:W-:-:S08]  /*1dc50*/  IMAD.MOV.U32 R6, RZ, RZ, R14 ;  /* 0x000000ffff067224 */ /* 0x001fd000078e000e */
[----:B------:R-:W-:Y:S05]  /*1dc60*/  WARPSYNC.COLLECTIVE R15, `(.L_x_13289) ;  /* 0x000000000f087348 */ /* 0x000fea0003c00000 */
[----:B------:R0:W1:Y:S02]  /*1dc70*/  SHFL.IDX P6, R14, R13, R12, R11 ;  /* 0x0000000c0d0e7389 */ /* 0x00006400000c000b */
[----:B01----:R-:W-:Y:S01]  /*1dc80*/  ENDCOLLECTIVE ;  /* 0x000000000000791b */ /* 0x003fe20003800000 */
.L_x_13289:
        /* <DEDUP_REMOVED lines=14> */
.L_x_13290:
[----:B------:R-:W-:Y:S02]  /*1dd70*/  IMAD.MOV.U32 R13, RZ, RZ, R3 ;  /* 0x000000ffff0d7224 */ /* 0x000fe400078e0003 */
[----:B------:R-:W-:Y:S02]  /*1dd80*/  IMAD.MOV.U32 R12, RZ, RZ, 0x1 ;  /* 0x00000001ff0c7424 */ /* 0x000fe400078e00ff */
[----:B------:R-:W-:-:S07]  /*1dd90*/  IMAD.MOV.U32 R8, RZ, RZ, R14 ;  /* 0x000000ffff087224 */ /* 0x000fce00078e000e */
[----:B------:R-:W-:Y:S05]  /*1dda0*/  WARPSYNC.COLLECTIVE R15, `(.L_x_13291) ;  /* 0x000000000f087348 */ /* 0x000fea0003c00000 */
[----:B------:R0:W1:Y:S02]  /*1ddb0*/  SHFL.IDX P6, R14, R13, R12, R11 ;  /* 0x0000000c0d0e7389 */ /* 0x00006400000c000b */
[----:B01----:R-:W-:Y:S01]  /*1ddc0*/  ENDCOLLECTIVE ;  /* 0x000000000000791b */ /* 0x003fe20003800000 */
.L_x_13291:
        /* <DEDUP_REMOVED lines=12> */
.L_x_13292:
[----:B------:R-:W-:Y:S01]  /*1de90*/  IMAD.MOV.U32 R2, RZ, RZ, R14 ;  /* 0x000000ffff027224 */ /* 0x000fe200078e000e */
[----:B------:R-:W-:Y:S06]  /*1dea0*/  BRA `(.L_x_13293) ;  /* 0xffffffc000787947 */ /* 0x000fec000383ffff */
.L_x_13187:
[----:B-1----:R1:W2:Y:S02]  /*1deb0*/  SYNCS.PHASECHK.TRANS64.TRYWAIT P0, [R17+URZ+0x13220], R0 ;  /* 0x01322000110075a7 */ /* 0x0022a4000800017f */
[----:B--2---:R-:W-:Y:S05]  /*1dec0*/  @!P0 NANOSLEEP.SYNCS 0x989680 ;  /* 0x009896800000895d */ /* 0x004fea0003900000 */
[----:B------:R-:W2:Y:S02]  /*1ded0*/  @!P0 SYNCS.PHASECHK.TRANS64 P0, [R17+URZ+0x13220], R0 ;  /* 0x01322000110085a7 */ /* 0x000ea4000800007f */
[----:B--2---:R-:W-:Y:S05]  /*1dee0*/  @!P0 BRA `(.L_x_13187) ;  /* 0xfffffffc00f08947 */ /* 0x004fea000383ffff */
[----:B------:R-:W-:Y:S05]  /*1def0*/  BRA `(.L_x_13294) ;  /* 0xffffffc000d47947 */ /* 0x000fea000383ffff */
.L_x_13193:
[----:B0-----:R0:W3:Y:S02]  /*1df00*/  SYNCS.PHASECHK.TRANS64.TRYWAIT P0, [R6+URZ+0x13280], R5 ;  /* 0x01328005060075a7 */ /* 0x0010e4000800017f */
[----:B---3--:R-:W-:Y:S05]  /*1df10*/  @!P0 NANOSLEEP.SYNCS 0x989680 ;  /* 0x009896800000895d */ /* 0x008fea0003900000 */
[----:B------:R-:W3:Y:S02]  /*1df20*/  @!P0 SYNCS.PHASECHK.TRANS64 P0, [R6+URZ+0x13280], R5 ;  /* 0x01328005060085a7 */ /* 0x000ee4000800007f */
[----:B---3--:R-:W-:Y:S05]  /*1df30*/  @!P0 BRA `(.L_x_13193) ;  /* 0xfffffffc00f08947 */ /* 0x008fea000383ffff */
[----:B------:R-:W-:Y:S05]  /*1df40*/  BRA `(.L_x_13295) ;  /* 0xffffffc400847947 */ /* 0x000fea000383ffff */
.L_x_13198:
[----:B-1----:R1:W3:Y:S02]  /*1df50*/  SYNCS.PHASECHK.TRANS64.TRYWAIT P0, [R6+URZ+0x13240], R5 ;  /* 0x01324005060075a7 */ /* 0x0022e4000800017f */
[----:B---3--:R-:W-:Y:S05]  /*1df60*/  @!P0 NANOSLEEP.SYNCS 0x989680 ;  /* 0x009896800000895d */ /* 0x008fea0003900000 */
[----:B------:R-:W3:Y:S02]  /*1df70*/  @!P0 SYNCS.PHASECHK.TRANS64 P0, [R6+URZ+0x13240], R5 ;  /* 0x01324005060085a7 */ /* 0x000ee4000800007f */
[----:B---3--:R-:W-:Y:S05]  /*1df80*/  @!P0 BRA `(.L_x_13198) ;  /* 0xfffffffc00f08947 */ /* 0x008fea000383ffff */
[----:B------:R-:W-:Y:S05]  /*1df90*/  BRA `(.L_x_13296) ;  /* 0xffffffc800007947 */ /* 0x000fea000383ffff */
.L_x_13204:
[----:B---3--:R3:W4:Y:S02]  /*1dfa0*/  SYNCS.PHASECHK.TRANS64.TRYWAIT P0, [R3+URZ+0x13270], R4 ;  /* 0x01327004030075a7 */ /* 0x008724000800017f */
[----:B----4-:R-:W-:Y:S05]  /*1dfb0*/  @!P0 NANOSLEEP.SYNCS 0x989680 ;  /* 0x009896800000895d */ /* 0x010fea0003900000 */
[----:B------:R-:W4:Y:S02]  /*1dfc0*/  @!P0 SYNCS.PHASECHK.TRANS64 P0, [R3+URZ+0x13270], R4 ;  /* 0x01327004030085a7 */ /* 0x000f24000800007f */
[----:B----4-:R-:W-:Y:S05]  /*1dfd0*/  @!P0 BRA `(.L_x_13204) ;  /* 0xfffffffc00f08947 */ /* 0x010fea000383ffff */
[----:B------:R-:W-:Y:S05]  /*1dfe0*/  BRA `(.L_x_13297) ;  /* 0xffffffc8009c7947 */ /* 0x000fea000383ffff */
.L_x_13206:
[----:B---3--:R3:W4:Y:S02]  /*1dff0*/  SYNCS.PHASECHK.TRANS64.TRYWAIT P0, [R3+URZ+0x13260], R4 ;  /* 0x01326004030075a7 */ /* 0x008724000800017f */
[----:B----4-:R-:W-:Y:S05]  /*1e000*/  @!P0 NANOSLEEP.SYNCS 0x989680 ;  /* 0x009896800000895d */ /* 0x010fea0003900000 */
[----:B------:R-:W4:Y:S02]  /*1e010*/  @!P0 SYNCS.PHASECHK.TRANS64 P0, [R3+URZ+0x13260], R4 ;  /* 0x01326004030085a7 */ /* 0x000f24000800007f */
[----:B----4-:R-:W-:Y:S05]  /*1e020*/  @!P0 BRA `(.L_x_13206) ;  /* 0xfffffffc00f08947 */ /* 0x010fea000383ffff */
[----:B------:R-:W-:Y:S05]  /*1e030*/  BRA `(.L_x_13298) ;  /* 0xffffffc800a47947 */ /* 0x000fea000383ffff */
.L_x_13213:
[----:B-1----:R1:W3:Y:S02]  /*1e040*/  SYNCS.PHASECHK.TRANS64.TRYWAIT P1, [R0+URZ+0x13270], R3 ;  /* 0x01327003000075a7 */ /* 0x0022e4000802017f */
[----:B---3--:R-:W-:Y:S05]  /*1e050*/  @!P1 NANOSLEEP.SYNCS 0x989680 ;  /* 0x009896800000995d */ /* 0x008fea0003900000 */
[----:B------:R-:W3:Y:S02]  /*1e060*/  @!P1 SYNCS.PHASECHK.TRANS64 P1, [R0+URZ+0x13270], R3 ;  /* 0x01327003000095a7 */ /* 0x000ee4000802007f */
[----:B---3--:R-:W-:Y:S05]  /*1e070*/  @!P1 BRA `(.L_x_13213) ;  /* 0xfffffffc00f09947 */ /* 0x008fea000383ffff */
[----:B------:R-:W-:Y:S05]  /*1e080*/  BRA `(.L_x_13299) ;  /* 0xffffffd000407947 */ /* 0x000fea000383ffff */
.L_x_13215:
[----:B-1----:R1:W3:Y:S02]  /*1e090*/  SYNCS.PHASECHK.TRANS64.TRYWAIT P1, [R0+URZ+0x13260], R3 ;  /* 0x01326003000075a7 */ /* 0x0022e4000802017f */
[----:B---3--:R-:W-:Y:S05]  /*1e0a0*/  @!P1 NANOSLEEP.SYNCS 0x989680 ;  /* 0x009896800000995d */ /* 0x008fea0003900000 */
[----:B------:R-:W3:Y:S02]  /*1e0b0*/  @!P1 SYNCS.PHASECHK.TRANS64 P1, [R0+URZ+0x13260], R3 ;  /* 0x01326003000095a7 */ /* 0x000ee4000802007f */
[----:B---3--:R-:W-:Y:S05]  /*1e0c0*/  @!P1 BRA `(.L_x_13215) ;  /* 0xfffffffc00f09947 */ /* 0x008fea000383ffff */
[----:B------:R-:W-:Y:S05]  /*1e0d0*/  BRA `(.L_x_13300) ;  /* 0xffffffd000487947 */ /* 0x000fea000383ffff */
.L_x_13219:
[----:B------:R-:W-:Y:S01]  /*1e0e0*/  BSSY B0, `(.L_x_13301) ;  /* 0x0000008000007945 */ /* 0x000fe20003800000 */
[----:B------:R-:W-:Y:S02]  /*1e0f0*/  IMAD.MOV.U32 R13, RZ, RZ, R24 ;  /* 0x000000ffff0d7224 */ /* 0x000fe400078e0018 */
[----:B------:R-:W-:Y:S02]  /*1e100*/  IMAD.MOV.U32 R12, RZ, RZ, RZ ;  /* 0x000000ffff0c7224 */ /* 0x000fe400078e00ff */
[----:B--2---:R-:W-:Y:S02]  /*1e110*/  IMAD.MOV.U32 R11, RZ, RZ, 0x1f ;  /* 0x0000001fff0b7424 */ /* 0x004fe400078e00ff */
[----:B------:R-:W-:-:S07]  /*1e120*/  IMAD.MOV.U32 R15, RZ, RZ, -0x1 ;  /* 0xffffffffff0f7424 */ /* 0x000fce00078e00ff */
[----:B-1--4-:R-:W-:Y:S05]  /*1e130*/  WARPSYNC.COLLECTIVE R15, `(.L_x_13302) ;  /* 0x000000000f087348 */ /* 0x012fea0003c00000 */
[----:B------:R0:W2:Y:S02]  /*1e140*/  SHFL.IDX P6, R14, R13, R12, R11 ;  /* 0x0000000c0d0e7389 */ /* 0x0000a400000c000b */
[----:B012-4-:R-:W-:Y:S01]  /*1e150*/  ENDCOLLECTIVE ;  /* 0x000000000000791b */ /* 0x017fe20003800000 */
.L_x_13302:
[----:B------:R-:W-:Y:S05]  /*1e160*/  BSYNC B0 ;  /* 0x0000000000007941 */ /* 0x000fea0003800000 */
.L_x_13301:
[----:B------:R-:W-:Y:S01]  /*1e170*/  MOV R13, R24 ;  /* 0x00000018000d7202 */ /* 0x000fe20000000f00 */
        /* <DEDUP_REMOVED lines=8> */
.L_x_13303:
        /* <DEDUP_REMOVED lines=24> */
.L_x_13304:
[----:B------:R-:W-:Y:S01]  /*1e380*/  IMAD.MOV.U32 R12, RZ, RZ, 0x2 ;  /* 0x00000002ff0c7424 */ /* 0x000fe200078e00ff */
[----:B------:R-:W-:-:S05]  /*1e390*/  SEL R3, R14, RZ, P1 ;  /* 0x000000ff0e037207 */ /* 0x000fca0000800000 */
[----:B------:R-:W-:-:S04]  /*1e3a0*/  IMAD.IADD R2, R2, 0x1, R3 ;  /* 0x0000000102027824 */ /* 0x000fc800078e0203 */
[----:B------:R-:W-:-:S07]  /*1e3b0*/  IMAD.MOV.U32 R13, RZ, RZ, R2 ;  /* 0x000000ffff0d7224 */ /* 0x000fce00078e0002 */
[----:B------:R-:W-:Y:S05]  /*1e3c0*/  WARPSYNC.COLLECTIVE R15, `(.L_x_13305) ;  /* 0x000000000f087348 */ /* 0x000fea0003c00000 */
[----:B------:R0:W1:Y:S02]  /*1e3d0*/  SHFL.UP P6, R14, R13, R12, R11 ;  /* 0x0400000c0d0e7389 */ /* 0x00006400000c000b */
[----:B01----:R-:W-:Y:S01]  /*1e3e0*/  ENDCOLLECTIVE ;  /* 0x000000000000791b */ /* 0x003fe20003800000 */
.L_x_13305:
[----:B------:R-:W-:Y:S01]  /*1e3f0*/  IMAD.MOV.U32 R12, RZ, RZ, 0x4 ;  /* 0x00000004ff0c7424 */ /* 0x000fe200078e00ff */
[----:B------:R-:W-:-:S05]  /*1e400*/  SEL R3, R14, RZ, P2 ;  /* 0x000000ff0e037207 */ /* 0x000fca0001000000 */
[----:B------:R-:W-:-:S04]  /*1e410*/  IMAD.IADD R2, R2, 0x1, R3 ;  /* 0x0000000102027824 */ /* 0x000fc800078e0203 */
[----:B------:R-:W-:-:S07]  /*1e420*/  IMAD.MOV.U32 R13, RZ, RZ, R2 ;  /* 0x000000ffff0d7224 */ /* 0x000fce00078e0002 */
[----:B------:R-:W-:Y:S05]  /*1e430*/  WARPSYNC.COLLECTIVE R15, `(.L_x_13306) ;  /* 0x000000000f087348 */ /* 0x000fea0003c00000 */
[----:B------:R0:W1:Y:S02]  /*1e440*/  SHFL.UP P6, R14, R13, R12, R11 ;  /* 0x0400000c0d0e7389 */ /* 0x00006400000c000b */
[----:B01----:R-:W-:Y:S01]  /*1e450*/  ENDCOLLECTIVE ;  /* 0x000000000000791b */ /* 0x003fe20003800000 */
.L_x_13306:
[----:B------:R-:W-:Y:S01]  /*1e460*/  IMAD.MOV.U32 R12, RZ, RZ, 0x8 ;  /* 0x00000008ff0c7424 */ /* 0x000fe200078e00ff */
[----:B------:R-:W-:-:S05]  /*1e470*/  SEL R3, R14, RZ, P3 ;  /* 0x000000ff0e037207 */ /* 0x000fca0001800000 */
[----:B------:R-:W-:-:S04]  /*1e480*/  IMAD.IADD R2, R2, 0x1, R3 ;  /* 0x0000000102027824 */ /* 0x000fc800078e0203 */
[----:B------:R-:W-:-:S07]  /*1e490*/  IMAD.MOV.U32 R13, RZ, RZ, R2 ;  /* 0x000000ffff0d7224 */ /* 0x000fce00078e0002 */
[----:B------:R-:W-:Y:S05]  /*1e4a0*/  WARPSYNC.COLLECTIVE R15, `(.L_x_13307) ;  /* 0x000000000f087348 */ /* 0x000fea0003c00000 */
[----:B------:R0:W1:Y:S02]  /*1e4b0*/  SHFL.UP P6, R14, R13, R12, R11 ;  /* 0x0400000c0d0e7389 */ /* 0x00006400000c000b */
[----:B01----:R-:W-:Y:S01]  /*1e4c0*/  ENDCOLLECTIVE ;  /* 0x000000000000791b */ /* 0x003fe20003800000 */
.L_x_13307:
[----:B------:R-:W-:Y:S01]  /*1e4d0*/  IMAD.MOV.U32 R12, RZ, RZ, 0x10 ;  /* 0x00000010ff0c7424 */ /* 0x000fe200078e00ff */
[----:B------:R-:W-:-:S05]  /*1e4e0*/  SEL R3, R14, RZ, P4 ;  /* 0x000000ff0e037207 */ /* 0x000fca0002000000 */
[----:B------:R-:W-:-:S04]  /*1e4f0*/  IMAD.IADD R2, R2, 0x1, R3 ;  /* 0x0000000102027824 */ /* 0x000fc800078e0203 */
[----:B------:R-:W-:-:S07]  /*1e500*/  IMAD.MOV.U32 R13, RZ, RZ, R2 ;  /* 0x000000ffff0d7224 */ /* 0x000fce00078e0002 */
[----:B------:R-:W-:Y:S05]  /*1e510*/  WARPSYNC.COLLECTIVE R15, `(.L_x_13308) ;  /* 0x000000000f087348 */ /* 0x000fea0003c00000 */
[----:B------:R0:W1:Y:S02]  /*1e520*/  SHFL.UP P6, R14, R13, R12, R11 ;  /* 0x0400000c0d0e7389 */ /* 0x00006400000c000b */
[----:B01----:R-:W-:Y:S01]  /*1e530*/  ENDCOLLECTIVE ;  /* 0x000000000000791b */ /* 0x003fe20003800000 */
.L_x_13308:
[----:B------:R-:W-:Y:S02]  /*1e540*/  IMAD.MOV.U32 R12, RZ, RZ, 0x1f ;  /* 0x0000001fff0c7424 */ /* 0x000fe400078e00ff */
[----:B------:R-:W-:Y:S01]  /*1e550*/  IMAD.MOV.U32 R11, RZ, RZ, 0x1f ;  /* 0x0000001fff0b7424 */ /* 0x000fe200078e00ff */
[----:B------:R-:W-:-:S04]  /*1e560*/  SEL R3, R14, RZ, P5 ;  /* 0x000000ff0e037207 */ /* 0x000fc80002800000 */
[----:B------:R-:W-:-:S05]  /*1e570*/  IADD3 R2, R2, R3, RZ ;  /* 0x0000000302027210 */ /* 0x000fca0007ffe0ff */
[----:B------:R-:W-:-:S07]  /*1e580*/  IMAD.MOV.U32 R13, RZ, RZ, R2 ;  /* 0x000000ffff0d7224 */ /* 0x000fce00078e0002 */
[----:B------:R-:W-:Y:S05]  /*1e590*/  WARPSYNC.COLLECTIVE R15, `(.L_x_13309) ;  /* 0x000000000f087348 */ /* 0x000fea0003c00000 */
[----:B------:R0:W1:Y:S02]  /*1e5a0*/  SHFL.IDX P6, R14, R13, R12, R11 ;  /* 0x0000000c0d0e7389 */ /* 0x00006400000c000b */
[----:B01----:R-:W-:Y:S01]  /*1e5b0*/  ENDCOLLECTIVE ;  /* 0x000000000000791b */ /* 0x003fe20003800000 */
.L_x_13309:
[----:B------:R-:W-:Y:S05]  /*1e5c0*/  BRA `(.L_x_13310) ;  /* 0xffffffd400147947 */ /* 0x000fea000383ffff */
.L_x_13222:
[----:B------:R-:W-:Y:S01]  /*1e5d0*/  BSSY B0, `(.L_x_13311) ;  /* 0x0000008000007945 */ /* 0x000fe20003800000 */
[----:B------:R-:W-:Y:S02]  /*1e5e0*/  IMAD.MOV.U32 R13, RZ, RZ, R2 ;  /* 0x000000ffff0d7224 */ /* 0x000fe400078e0002 */
[----:B------:R-:W-:Y:S02]  /*1e5f0*/  IMAD.MOV.U32 R12, RZ, RZ, 0x1 ;  /* 0x00000001ff0c7424 */ /* 0x000fe400078e00ff */
[----:B--2---:R-:W-:Y:S02]  /*1e600*/  IMAD.MOV.U32 R11, RZ, RZ, RZ ;  /* 0x000000ffff0b7224 */ /* 0x004fe400078e00ff */
[----:B------:R-:W-:-:S07]  /*1e610*/  IMAD.MOV.U32 R15, RZ, RZ, -0x1 ;  /* 0xffffffffff0f7424 */ /* 0x000fce00078e00ff */
[----:B------:R-:W-:Y:S05]  /*1e620*/  WARPSYNC.COLLECTIVE R15, `(.L_x_13312) ;  /* 0x000000000f087348 */ /* 0x000fea0003c00000 */
[----:B------:R0:W1:Y:S02]  /*1e630*/  SHFL.UP P6, R14, R13, R12, R11 ;  /* 0x0400000c0d0e7389 */ /* 0x00006400000c000b */
[----:B01----:R-:W-:Y:S01]  /*1e640*/  ENDCOLLECTIVE ;  /* 0x000000000000791b */ /* 0x003fe20003800000 */
.L_x_13312:
[----:B------:R-:W-:Y:S05]  /*1e650*/  BSYNC B0 ;  /* 0x0000000000007941 */ /* 0x000fea0003800000 */
.L_x_13311:
        /* <DEDUP_REMOVED lines=9> */
.L_x_13313:
[----:B------:R-:W-:Y:S01]  /*1e6f0*/  IMAD.MOV.U32 R12, RZ, RZ, 0x4 ;  /* 0x00000004ff0c7424 */ /* 0x000fe200078e00ff */
[----:B------:R-:W-:-:S05]  /*1e700*/  SEL R3, R14, RZ, P2 ;  /* 0x000000ff0e037207 */ /* 0x000fca0001000000 */
[----:B------:R-:W-:-:S04]  /*1e710*/  IMAD.IADD R2, R2, 0x1, R3 ;  /* 0x0000000102027824 */ /* 0x000fc800078e0203 */
[----:B------:R-:W-:-:S07]  /*1e720*/  IMAD.MOV.U32 R13, RZ, RZ, R2 ;  /* 0x000000ffff0d7224 */ /* 0x000fce00078e0002 */
[----:B------:R-:W-:Y:S05]  /*1e730*/  WARPSYNC.COLLECTIVE R15, `(.L_x_13314) ;  /* 0x000000000f087348 */ /* 0x000fea0003c00000 */
[----:B------:R0:W1:Y:S02]  /*1e740*/  SHFL.UP P6, R14, R13, R12, R11 ;  /* 0x0400000c0d0e7389 */ /* 0x00006400000c000b */
[----:B01----:R-:W-:Y:S01]  /*1e750*/  ENDCOLLECTIVE ;  /* 0x000000000000791b */ /* 0x003fe20003800000 */
.L_x_13314:
[----:B------:R-:W-:Y:S01]  /*1e760*/  IMAD.MOV.U32 R12, RZ, RZ, 0x8 ;  /* 0x00000008ff0c7424 */ /* 0x000fe200078e00ff */
[----:B------:R-:W-:-:S05]  /*1e770*/  SEL R3, R14, RZ, P3 ;  /* 0x000000ff0e037207 */ /* 0x000fca0001800000 */
[----:B------:R-:W-:-:S04]  /*1e780*/  IMAD.IADD R2, R2, 0x1, R3 ;  /* 0x0000000102027824 */ /* 0x000fc800078e0203 */
[----:B------:R-:W-:-:S07]  /*1e790*/  IMAD.MOV.U32 R13, RZ, RZ, R2 ;  /* 0x000000ffff0d7224 */ /* 0x000fce00078e0002 */
[----:B------:R-:W-:Y:S05]  /*1e7a0*/  WARPSYNC.COLLECTIVE R15, `(.L_x_13315) ;  /* 0x000000000f087348 */ /* 0x000fea0003c00000 */
[----:B------:R0:W1:Y:S02]  /*1e7b0*/  SHFL.UP P6, R14, R13, R12, R11 ;  /* 0x0400000c0d0e7389 */ /* 0x00006400000c000b */
[----:B01----:R-:W-:Y:S01]  /*1e7c0*/  ENDCOLLECTIVE ;  /* 0x000000000000791b */ /* 0x003fe20003800000 */
.L_x_13315:
[----:B------:R-:W-:Y:S01]  /*1e7d0*/  IMAD.MOV.U32 R12, RZ, RZ, 0x10 ;  /* 0x00000010ff0c7424 */ /* 0x000fe200078e00ff */
[----:B------:R-:W-:-:S05]  /*1e7e0*/  SEL R3, R14, RZ, P4 ;  /* 0x000000ff0e037207 */ /* 0x000fca0002000000 */
[----:B------:R-:W-:-:S04]  /*1e7f0*/  IMAD.IADD R2, R2, 0x1, R3 ;  /* 0x0000000102027824 */ /* 0x000fc800078e0203 */
[----:B------:R-:W-:-:S07]  /*1e800*/  IMAD.MOV.U32 R13, RZ, RZ, R2 ;  /* 0x000000ffff0d7224 */ /* 0x000fce00078e0002 */
[----:B------:R-:W-:Y:S05]  /*1e810*/  WARPSYNC.COLLECTIVE R15, `(.L_x_13316) ;  /* 0x000000000f087348 */ /* 0x000fea0003c00000 */
[----:B------:R0:W1:Y:S02]  /*1e820*/  SHFL.UP P6, R14, R13, R12, R11 ;  /* 0x0400000c0d0e7389 */ /* 0x00006400000c000b */
[----:B01----:R-:W-:Y:S01]  /*1e830*/  ENDCOLLECTIVE ;  /* 0x000000000000791b */ /* 0x003fe20003800000 */
.L_x_13316:
        /* <DEDUP_REMOVED lines=8> */
.L_x_13317:
[----:B------:R-:W-:Y:S05]  /*1e8c0*/  BRA `(.L_x_13318) ;  /* 0xffffffd000f87947 */ /* 0x000fea000383ffff */
.L_x_13224:
[----:B------:R-:W-:Y:S01]  /*1e8d0*/  BSSY B0, `(.L_x_13319) ;  /* 0x0000006000007945 */ /* 0x000fe20003800000 */
[----:B------:R-:W-:Y:S01]  /*1e8e0*/  PLOP3.LUT P6, PT, P6, PT, PT, 0x8, 0x0 ;  /* 0x000000000000781c */ /* 0x000fe200037ce170 */
[----:B------:R-:W-:-:S12]  /*1e8f0*/  IMAD.MOV.U32 R15, RZ, RZ, -0x1 ;  /* 0xffffffffff0f7424 */ /* 0x000fd800078e00ff */
[----:B0-2---:R-:W-:Y:S05]  /*1e900*/  WARPSYNC.COLLECTIVE R15, `(.L_x_13320) ;  /* 0x000000000f087348 */ /* 0x005fea0003c00000 */
[----:B------:R-:W-:Y:S01]  /*1e910*/  VOTE.ANY R14, PT, P6 ;  /* 0x00000000000e7806 */ /* 0x000fe200030e0100 */
[----:B0-2---:R-:W-:Y:S06]  /*1e920*/  ENDCOLLECTIVE ;  /* 0x000000000000791b */ /* 0x005fec0003800000 */
.L_x_13320:
[----:B------:R-:W-:Y:S05]  /*1e930*/  BSYNC B0 ;  /* 0x0000000000007941 */ /* 0x000fea0003800000 */
.L_x_13319:
        /* <DEDUP_REMOVED lines=10> */
.L_x_13321:
[----:B------:R-:W-:Y:S02]  /*1e9e0*/  IMAD.MOV.U32 R13, RZ, RZ, R5 ;  /* 0x000000ffff0d7224 */ /* 0x000fe400078e0005 */
[----:B------:R-:W-:-:S07]  /*1e9f0*/  IMAD.MOV.U32 R25, RZ, RZ, R14 ;  /* 0x000000ffff197224 */ /* 0x000fce00078e000e */
[----:B------:R-:W-:Y:S05]  /*1ea00*/  WARPSYNC.COLLECTIVE R15, `(.L_x_13322) ;  /* 0x000000000f087348 */ /* 0x000fea0003c00000 */
[----:B------:R0:W1:Y:S02]  /*1ea10*/  SHFL.IDX P6, R14, R13, R12, R11 ;  /* 0x0000000c0d0e7389 */ /* 0x00006400000c000b */
[----:B01----:R-:W-:Y:S01]  /*1ea20*/  ENDCOLLECTIVE ;  /* 0x000000000000791b */ /* 0x003fe20003800000 */
.L_x_13322:
[----:B------:R-:W-:Y:S01]  /*1ea30*/  IMAD.MOV.U32 R5, RZ, RZ, R14 ;  /* 0x000000ffff057224 */ /* 0x000fe200078e000e */
[----:B------:R-:W-:Y:S06]  /*1ea40*/  BRA `(.L_x_13323) ;  /* 0xffffffd000d87947 */ /* 0x000fec000383ffff */
.L_x_13226:
[----:B------:R-:W-:Y:S01]  /*1ea50*/  BSSY B0, `(.L_x_13324) ;  /* 0x0000007000007945 */ /* 0x000fe20003800000 */
[----:B------:R-:W-:Y:S02]  /*1ea60*/  IMAD.MOV.U32 R13, RZ, RZ, R2 ;  /* 0x000000ffff0d7224 */ /* 0x000fe400078e0002 */
[----:B--2---:R-:W-:Y:S02]  /*1ea70*/  IMAD.MOV.U32 R11, RZ, RZ, 0x1f ;  /* 0x0000001fff0b7424 */ /* 0x004fe400078e00ff */
[----:B------:R-:W-:-:S07]  /*1ea80*/  IMAD.MOV.U32 R15, RZ, RZ, -0x1 ;  /* 0xffffffffff0f7424 */ /* 0x000fce00078e00ff */
[----:B01-34-:R-:W-:Y:S05]  /*1ea90*/  WARPSYNC.COLLECTIVE R15, `(.L_x_13325) ;  /* 0x000000000f087348 */ /* 0x01bfea0003c00000 */
[----:B------:R2:W0:Y:S02]  /*1eaa0*/  SHFL.IDX P6, R14, R13, R12, R11 ;  /* 0x0000000c0d0e7389 */ /* 0x00042400000c000b */
[----:B01234-:R-:W-:Y:S01]  /*1eab0*/  ENDCOLLECTIVE ;  /* 0x000000000000791b */ /* 0x01ffe20003800000 */
.L_x_13325:
[----:B------:R-:W-:Y:S05]  /*1eac0*/  BSYNC B0 ;  /* 0x0000000000007941 */ /* 0x000fea0003800000 */
.L_x_13324:
[----:B------:R-:W-:Y:S01]  /*1ead0*/  IMAD.MOV.U32 R24, RZ, RZ, R14 ;  /* 0x000000ffff187224 */ /* 0x000fe200078e000e */
[----:B------:R-:W-:Y:S06]  /*1eae0*/  BRA `(.L_x_13225) ;  /* 0xffffffd000c87947 */ /* 0x000fec000383ffff */
.L_x_13232:
[----:B0-----:R0:W1:Y:S02]  /*1eaf0*/  SYNCS.PHASECHK.TRANS64.TRYWAIT P0, [R6+URZ+0x13220], R0 ;  /* 0x01322000060075a7 */ /* 0x001064000800017f */
[----:B-1----:R-:W-:Y:S05]  /*1eb00*/  @!P0 NANOSLEEP.SYNCS 0x989680 ;  /* 0x009896800000895d */ /* 0x002fea0003900000 */
[----:B------:R-:W1:Y:S02]  /*1eb10*/  @!P0 SYNCS.PHASECHK.TRANS64 P0, [R6+URZ+0x13220], R0 ;  /* 0x01322000060085a7 */ /* 0x000e64000800007f */
[----:B-1----:R-:W-:Y:S05]  /*1eb20*/  @!P0 BRA `(.L_x_13232) ;  /* 0xfffffffc00f08947 */ /* 0x002fea000383ffff */
[----:B------:R-:W-:Y:S05]  /*1eb30*/  BRA `(.L_x_13326) ;  /* 0xffffffdc00247947 */ /* 0x000fea000383ffff */
.L_x_13233:
        /* <DEDUP_REMOVED lines=8> */
[----:B0-----:R-:W-:Y:S05]  /*1ebc0*/  WARPSYNC.COLLECTIVE R15, `(.L_x_13328) ;  /* 0x000000000f087348 */ /* 0x001fea0003c00000 */
[----:B------:R1:W2:Y:S02]  /*1ebd0*/  SHFL.IDX P6, R14, R13, R12, R11 ;  /* 0x0000000c0d0e7389 */ /* 0x0002a400000c000b */
[----:B012---:R-:W-:Y:S01]  /*1ebe0*/  ENDCOLLECTIVE ;  /* 0x000000000000791b */ /* 0x007fe20003800000 */
.L_x_13328:
[----:B------:R-:W-:Y:S05]  /*1ebf0*/  BSYNC B0 ;  /* 0x0000000000007941 */ /* 0x000fea0003800000 */
.L_x_13327:
[----:B------:R-:W-:Y:S05]  /*1ec00*/  BRA `(.L_x_13329) ;  /* 0xffffffdc000c7947 */ /* 0x000fea000383ffff */
.L_x_13234:
[----:B------:R-:W-:Y:S01]  /*1ec10*/  BSSY B0, `(.L_x_13330) ;  /* 0x0000006000007945 */ /* 0x000fe20003800000 */
[----:B------:R-:W-:-:S07]  /*1ec20*/  IMAD.MOV.U32 R15, RZ, RZ, -0x1 ;  /* 0xffffffffff0f7424 */ /* 0x000fce00078e00ff */
[----:B0-2---:R-:W-:Y:S05]  /*1ec30*/  WARPSYNC.COLLECTIVE R15, `(.L_x_13331) ;  /* 0x000000000f0c7348 */ /* 0x005fea0003c00000 */
[----:B------:R-:W-:Y:S02]  /*1ec40*/  ELECT P6, UR62, PT ;  /* 0x00000000003e782f */ /* 0x000fe400038c0000 */
[----:B------:R-:W-:Y:S01]  /*1ec50*/  MOV R14, UR62 ;  /* 0x0000003e000e7c02 */ /* 0x000fe20008000f00 */
[----:B0-2---:R-:W-:Y:S10]  /*1ec60*/  ENDCOLLECTIVE ;  /* 0x000000000000791b */ /* 0x005ff40003800000 */
.L_x_13331:
[----:B------:R-:W-:Y:S05]  /*1ec70*/  BSYNC B0 ;  /* 0x0000000000007941 */ /* 0x000fea0003800000 */
.L_x_13330:
[----:B------:R-:W-:Y:S05]  /*1ec80*/  BRA `(.L_x_13332) ;  /* 0xffffffdc00007947 */ /* 0x000fea000383ffff */
.L_x_13236:
[----:B0-----:R0:W1:Y:S02]  /*1ec90*/  SYNCS.PHASECHK.TRANS64.TRYWAIT P1, [R5+URZ], R4 ;  /* 0x00000004050075a7 */ /* 0x001064000802017f */
[----:B-1----:R-:W-:Y:S05]  /*1eca0*/  @!P1 NANOSLEEP.SYNCS 0x989680 ;  /* 0x009896800000995d */ /* 0x002fea0003900000 */
[----:B------:R-:W1:Y:S02]  /*1ecb0*/  @!P1 SYNCS.PHASECHK.TRANS64 P1, [R5+URZ], R4 ;  /* 0x00000004050095a7 */ /* 0x000e64000802007f */
[----:B-1----:R-:W-:Y:S05]  /*1ecc0*/  @!P1 BRA `(.L_x_13236) ;  /* 0xfffffffc00f09947 */ /* 0x002fea000383ffff */
[----:B------:R-:W-:Y:S05]  /*1ecd0*/  BRA `(.L_x_13333) ;  /* 0xffffffdc00387947 */ /* 0x000fea000383ffff */
.L_x_13237:
[----:B-1----:R1:W3:Y:S02]  /*1ece0*/  SYNCS.PHASECHK.TRANS64.TRYWAIT P1, [R9+URZ], R0 ;  /* 0x00000000090075a7 */ /* 0x0022e4000802017f */
[----:B---3--:R-:W-:Y:S05]  /*1ecf0*/  @!P1 NANOSLEEP.SYNCS 0x989680 ;  /* 0x009896800000995d */ /* 0x008fea0003900000 */
[----:B------:R-:W3:Y:S02]  /*1ed00*/  @!P1 SYNCS.PHASECHK.TRANS64 P1, [R9+URZ], R0 ;  /* 0x00000000090095a7 */ /* 0x000ee4000802007f */
[----:B---3--:R-:W-:Y:S05]  /*1ed10*/  @!P1 BRA `(.L_x_13237) ;  /* 0xfffffffc00f09947 */ /* 0x008fea000383ffff */
[----:B------:R-:W-:Y:S05]  /*1ed20*/  BRA `(.L_x_13334) ;  /* 0xffffffdc002c7947 */ /* 0x000fea000383ffff */
.L_x_13239:
[----:B---3--:R3:W4:Y:S02]  /*1ed30*/  SYNCS.PHASECHK.TRANS64.TRYWAIT P1, [R29+URZ+0x13260], R4 ;  /* 0x013260041d0075a7 */ /* 0x008724000802017f */
[----:B----4-:R-:W-:Y:S05]  /*1ed40*/  @!P1 NANOSLEEP.SYNCS 0x989680 ;  /* 0x009896800000995d */ /* 0x010fea0003900000 */
[----:B------:R-:W4:Y:S02]  /*1ed50*/  @!P1 SYNCS.PHASECHK.TRANS64 P1, [R29+URZ+0x13260], R4 ;  /* 0x013260041d0095a7 */ /* 0x000f24000802007f */
[----:B----4-:R-:W-:Y:S05]  /*1ed60*/  @!P1 BRA `(.L_x_13239) ;  /* 0xfffffffc00f09947 */ /* 0x010fea000383ffff */
[----:B------:R-:W-:Y:S05]  /*1ed70*/  BRA `(.L_x_13335) ;  /* 0xffffffdc002c7947 */ /* 0x000fea000383ffff */
.L_x_13241:
[----:B----4-:R4:W0:Y:S02]  /*1ed80*/  SYNCS.PHASECHK.TRANS64.TRYWAIT P1, [R7+URZ+0x13260], R0 ;  /* 0x01326000070075a7 */ /* 0x010824000802017f */
[----:B0-----:R-:W-:Y:S05]  /*1ed90*/  @!P1 NANOSLEEP.SYNCS 0x989680 ;  /* 0x009896800000995d */ /* 0x001fea0003900000 */
[----:B------:R-:W0:Y:S02]  /*1eda0*/  @!P1 SYNCS.PHASECHK.TRANS64 P1, [R7+URZ+0x13260], R0 ;  /* 0x01326000070095a7 */ /* 0x000e24000802007f */
[----:B0-----:R-:W-:Y:S05]  /*1edb0*/  @!P1 BRA `(.L_x_13241) ;  /* 0xfffffffc00f09947 */ /* 0x001fea000383ffff */
[----:B------:R-:W-:Y:S05]  /*1edc0*/  BRA `(.L_x_13336) ;  /* 0xffffffdc002c7947 */ /* 0x000fea000383ffff */
.L_x_13243:
[----:B------:R0:W0:Y:S02]  /*1edd0*/  SYNCS.PHASECHK.TRANS64.TRYWAIT P0, [R29+URZ+0x13280], R4 ;  /* 0x013280041d0075a7 */ /* 0x000024000800017f */
[----:B0-----:R-:W-:Y:S05]  /*1ede0*/  @!P0 NANOSLEEP.SYNCS 0x989680 ;  /* 0x009896800000895d */ /* 0x001fea0003900000 */
[----:B------:R-:W0:Y:S02]  /*1edf0*/  @!P0 SYNCS.PHASECHK.TRANS64 P0, [R29+URZ+0x13280], R4 ;  /* 0x013280041d0085a7 */ /* 0x000e24000800007f */
[----:B0-----:R-:W-:Y:S05]  /*1ee00*/  @!P0 BRA `(.L_x_13243) ;  /* 0xfffffffc00f08947 */ /* 0x001fea000383ffff */
[----:B------:R-:W-:Y:S05]  /*1ee10*/  BRA `(.L_x_13244) ;  /* 0xffffffdc00287947 */ /* 0x000fea000383ffff */
.L_x_13337:
        /* <DEDUP_REMOVED lines=14> */
.L_x_13382:


//--------------------- .nv.global.init           --------------------------
	.section	.nv.global.init,"aw",@progbits
	.align	4
.nv.global.init:
	.type		_ZZN5flash28permute_output_fp8_VcolmajorIN4cute6TensorINS1_11ArrayEngineIfLm32EEENS1_6LayoutINS1_5tupleIJNS6_IJNS1_1CILi2EEES8_NS7_ILi8EEEEEENS7_ILi1EEESB_EEENS6_IJNS6_IJSB_S8_NS7_ILi4EEEEEENS7_ILi0EEESF_EEEEEEEEEvRT_E9upper_map,@object
	.size		_ZZN5flash28permute_output_fp8_VcolmajorIN4cute6TensorINS1_11ArrayEngineIfLm32EEENS1_6LayoutINS1_5tupleIJNS6_IJNS1_1CILi2EEES8_NS7_ILi8EEEEEENS7_ILi1EEESB_EEENS6_IJNS6_IJSB_S8_NS7_ILi4EEEEEENS7_ILi0EEESF_EEEEEEEEEvRT_E9upper_map,(_ZZN5flash28permute_output_fp8_VcolmajorIN4cute6TensorINS1_11ArrayEngineIfLm64EEENS1_6LayoutINS1_5tupleIJNS6_IJNS1_1CILi2EEES8_NS7_ILi16EEEEEENS7_ILi1EEESB_EEENS6_IJNS6_IJSB_S8_NS7_ILi4EEEEEENS7_ILi0EEESF_EEEEEEEEEvRT_E9upper_map - _ZZN5flash28permute_output_fp8_VcolmajorIN4cute6TensorINS1_11ArrayEngineIfLm32EEENS1_6LayoutINS1_5tupleIJNS6_IJNS1_1CILi2EEES8_NS7_ILi8EEEEEENS7_ILi1EEESB_EEENS6_IJNS6_IJSB_S8_NS7_ILi4EEEEEENS7_ILi0EEESF_EEEEEEEEEvRT_E9upper_map)
_ZZN5flash28permute_output_fp8_VcolmajorIN4cute6TensorINS1_11ArrayEngineIfLm32EEENS1_6LayoutINS1_5tupleIJNS6_IJNS1_1CILi2EEES8_NS7_ILi8EEEEEENS7_ILi1EEESB_EEENS6_IJNS6_IJSB_S8_NS7_ILi4EEEEEENS7_ILi0EEESF_EEEEEEEEEvRT_E9upper_map:
        /*0000*/ 	.byte	0x00, 0x00, 0x00, 0x00, 0x02, 0x00, 0x00, 0x00, 0x03, 0x00, 0x00, 0x00, 0x01, 0x00, 0x00, 0x00
	.type		_ZZN5flash28permute_output_fp8_VcolmajorIN4cute6TensorINS1_11ArrayEngineIfLm64EEENS1_6LayoutINS1_5tupleIJNS6_IJNS1_1CILi2EEES8_NS7_ILi16EEEEEENS7_ILi1EEESB_EEENS6_IJNS6_IJSB_S8_NS7_ILi4EEEEEENS7_ILi0EEESF_EEEEEEEEEvRT_E9upper_map,@object
	.size		_ZZN5flash28permute_output_fp8_VcolmajorIN4cute6TensorINS1_11ArrayEngineIfLm64EEENS1_6LayoutINS1_5tupleIJNS6_IJNS1_1CILi2EEES8_NS7_ILi16EEEEEENS7_ILi1EEESB_EEENS6_IJNS6_IJSB_S8_NS7_ILi4EEEEEENS7_ILi0EEESF_EEEEEEEEEvRT_E9upper_map,(_ZZN5flash28permute_output_fp8_VcolmajorIN4cute6TensorINS1_11ArrayEngineIfLm48EEENS1_6LayoutINS1_5tupleIJNS6_IJNS1_1CILi2EEES8_NS7_ILi12EEEEEENS7_ILi1EEESB_EEENS6_IJNS6_IJSB_S8_NS7_ILi4EEEEEENS7_ILi0EEESF_EEEEEEEEEvRT_E9upper_map - _ZZN5flash28permute_output_fp8_VcolmajorIN4cute6TensorINS1_11ArrayEngineIfLm64EEENS1_6LayoutINS1_5tupleIJNS6_IJNS1_1CILi2EEES8_NS7_ILi16EEEEEENS7_ILi1EEESB_EEENS6_IJNS6_IJSB_S8_NS7_ILi4EEEEEENS7_ILi0EEESF_EEEEEEEEEvRT_E9upper_map)
_ZZN5flash28permute_output_fp8_VcolmajorIN4cute6TensorINS1_11ArrayEngineIfLm64EEENS1_6LayoutINS1_5tupleIJNS6_IJNS1_1CILi2EEES8_NS7_ILi16EEEEEENS7_ILi1EEESB_EEENS6_IJNS6_IJSB_S8_NS7_ILi4EEEEEENS7_ILi0EEESF_EEEEEEEEEvRT_E9upper_map:
        /*0010*/ 	.byte	0x00, 0x00, 0x00, 0x00, 0x02, 0x00, 0x00, 0x00, 0x03, 0x00, 0x00, 0x00, 0x01, 0x00, 0x00, 0x00
	.type		_ZZN5flash28permute_output_fp8_VcolmajorIN4cute6TensorINS1_11ArrayEngineIfLm48EEENS1_6LayoutINS1_5tupleIJNS6_IJNS1_1CILi2EEES8_NS7_ILi12EEEEEENS7_ILi1EEESB_EEENS6_IJNS6_IJSB_S8_NS7_ILi4EEEEEENS7_ILi0EEESF_EEEEEEEEEvRT_E9upper_map,@object
	.size		_ZZN5flash28permute_output_fp8_VcolmajorIN4cute6TensorINS1_11ArrayEngineIfLm48EEENS1_6LayoutINS1_5tupleIJNS6_IJNS1_1CILi2EEES8_NS7_ILi12EEEEEENS7_ILi1EEESB_EEENS6_IJNS6_IJSB_S8_NS7_ILi4EEEEEENS7_ILi0EEESF_EEEEEEEEEvRT_E9upper_map,(_ZZN5flash28permute_output_fp8_VcolmajorIN4cute6TensorINS1_11ArrayEngineIfLm128EEENS1_6LayoutINS1_5tupleIJNS6_IJNS1_1CILi2EEES8_NS7_ILi32EEEEEENS7_ILi1EEESB_EEENS6_IJNS6_IJSB_S8_NS7_ILi4EEEEEENS7_ILi0EEESF_EEEEEEEEEvRT_E9upper_map - _ZZN5flash28permute_output_fp8_VcolmajorIN4cute6TensorINS1_11ArrayEngineIfLm48EEENS1_6LayoutINS1_5tupleIJNS6_IJNS1_1CILi2EEES8_NS7_ILi12EEEEEENS7_ILi1EEESB_EEENS6_IJNS6_IJSB_S8_NS7_ILi4EEEEEENS7_ILi0EEESF_EEEEEEEEEvRT_E9upper_map)
_ZZN5flash28permute_output_fp8_VcolmajorIN4cute6TensorINS1_11ArrayEngineIfLm48EEENS1_6LayoutINS1_5tupleIJNS6_IJNS1_1CILi2EEES8_NS7_ILi12EEEEEENS7_ILi1EEESB_EEENS6_IJNS6_IJSB_S8_NS7_ILi4EEEEEENS7_ILi0EEESF_EEEEEEEEEvRT_E9upper_map:
        /*0020*/ 	.byte	0x00, 0x00, 0x00, 0x00, 0x02, 0x00, 0x00, 0x00, 0x03, 0x00, 0x00, 0x00, 0x01, 0x00, 0x00, 0x00
	.type		_ZZN5flash28permute_output_fp8_VcolmajorIN4cute6TensorINS1_11ArrayEngineIfLm128EEENS1_6LayoutINS1_5tupleIJNS6_IJNS1_1CILi2EEES8_NS7_ILi32EEEEEENS7_ILi1EEESB_EEENS6_IJNS6_IJSB_S8_NS7_ILi4EEEEEENS7_ILi0EEESF_EEEEEEEEEvRT_E9upper_map,@object
	.size		_ZZN5flash28permute_output_fp8_VcolmajorIN4cute6TensorINS1_11ArrayEngineIfLm128EEENS1_6LayoutINS1_5tupleIJNS6_IJNS1_1CILi2EEES8_NS7_ILi32EEEEEENS7_ILi1EEESB_EEENS6_IJNS6_IJSB_S8_NS7_ILi4EEEEEENS7_ILi0EEESF_EEEEEEEEEvRT_E9upper_map,(_ZZN5flash28permute_output_fp8_VcolmajorIN4cute6TensorINS1_11ArrayEngineIfLm96EEENS1_6LayoutINS1_5tupleIJNS6_IJNS1_1CILi2EEES8_NS7_ILi24EEEEEENS7_ILi1EEESB_EEENS6_IJNS6_IJSB_S8_NS7_ILi4EEEEEENS7_ILi0EEESF_EEEEEEEEEvRT_E9upper_map - _ZZN5flash28permute_output_fp8_VcolmajorIN4cute6TensorINS1_11ArrayEngineIfLm128EEENS1_6LayoutINS1_5tupleIJNS6_IJNS1_1CILi2EEES8_NS7_ILi32EEEEEENS7_ILi1EEESB_EEENS6_IJNS6_IJSB_S8_NS7_ILi4EEEEEENS7_ILi0EEESF_EEEEEEEEEvRT_E9upper_map)
_ZZN5flash28permute_output_fp8_VcolmajorIN4cute6TensorINS1_11ArrayEngineIfLm128EEENS1_6LayoutINS1_5tupleIJNS6_IJNS1_1CILi2EEES8_NS7_ILi32EEEEEENS7_ILi1EEESB_EEENS6_IJNS6_IJSB_S8_NS7_ILi4EEEEEENS7_ILi0EEESF_EEEEEEEEEvRT_E9upper_map:
        /*0030*/ 	.byte	0x00, 0x00, 0x00, 0x00, 0x02, 0x00, 0x00, 0x00, 0x03, 0x00, 0x00, 0x00, 0x01, 0x00, 0x00, 0x00
	.type		_ZZN5flash28permute_output_fp8_VcolmajorIN4cute6TensorINS1_11ArrayEngineIfLm96EEENS1_6LayoutINS1_5tupleIJNS6_IJNS1_1CILi2EEES8_NS7_ILi24EEEEEENS7_ILi1EEESB_EEENS6_IJNS6_IJSB_S8_NS7_ILi4EEEEEENS7_ILi0EEESF_EEEEEEEEEvRT_E9upper_map,@object
	.size		_ZZN5flash28permute_output_fp8_VcolmajorIN4cute6TensorINS1_11ArrayEngineIfLm96EEENS1_6LayoutINS1_5tupleIJNS6_IJNS1_1CILi2EEES8_NS7_ILi24EEEEEENS7_ILi1EEESB_EEENS6_IJNS6_IJSB_S8_NS7_ILi4EEEEEENS7_ILi0EEESF_EEEEEEEEEvRT_E9upper_map,($str$23 - _ZZN5flash28permute_output_fp8_VcolmajorIN4cute6TensorINS1_11ArrayEngineIfLm96EEENS1_6LayoutINS1_5tupleIJNS6_IJNS1_1CILi2EEES8_NS7_ILi24EEEEEENS7_ILi1EEESB_EEENS6_IJNS6_IJSB_S8_NS7_ILi4EEEEEENS7_ILi0EEESF_EEEEEEEEEvRT_E9upper_map)
_ZZN5flash28permute_output_fp8_VcolmajorIN4cute6TensorINS1_11ArrayEngineIfLm96EEENS1_6LayoutINS1_5tupleIJNS6_IJNS1_1CILi2EEES8_NS7_ILi24EEEEEENS7_ILi1EEESB_EEENS6_IJNS6_IJSB_S8_NS7_ILi4EEEEEENS7_ILi0EEESF_EEEEEEEEEvRT_E9upper_map:
        /*0040*/ 	.byte	0x00, 0x00, 0x00, 0x00, 0x02, 0x00, 0x00, 0x00, 0x03, 0x00, 0x00, 0x00, 0x01, 0x00, 0x00, 0x00
	.type		$str$23,@object
	.size		$str$23,($str$24 - $str$23)
$str$23:
        /*0050*/ 	.byte	0x28, 0x61, 0x64, 0x64, 0x72, 0x65, 0x73, 0x73, 0x20, 0x26, 0x20, 0x6d, 0x61, 0x73, 0x6b, 0x29
        /*0060*/ 	.byte	0x20, 0x3d, 0x3d, 0x20, 0x30, 0x00
	.type		$str$24,@object
	.size		$str$24,(__unnamed_40 - $str$24)
$str$24:
        /*0066*/ 	.byte	0x2f, 0x74, 0x6d, 0x70, 0x2f, 0x6f, 0x73, 0x73, 0x5f, 0x6b, 0x65, 0x72, 0x6e, 0x65, 0x6c, 0x73
        /*0076*/ 	.byte	0x5f, 0x73, 0x72, 0x63, 0x2f, 0x66, 0x6c, 0x61, 0x73, 0x68, 0x5f, 0x61, 0x74, 0x74, 0x65, 0x6e
        /*0086*/ 	.byte	0x74, 0x69, 0x6f, 0x6e, 0x2f, 0x63, 0x73, 0x72, 0x63, 0x2f, 0x63, 0x75, 0x74, 0x6c, 0x61, 0x73
        /*0096*/ 	.byte	0x73, 0x2f, 0x69, 0x6e, 0x63, 0x6c, 0x75, 0x64, 0x65, 0x2f, 0x63, 0x75, 0x74, 0x65, 0x2f, 0x70
        /*00a6*/ 	.byte	0x6f, 0x69, 0x6e, 0x74, 0x65, 0x72, 0x5f, 0x66, 0x6c, 0x61, 0x67, 0x67, 0x65, 0x64, 0x2e, 0x68
        /*00b6*/ 	.byte	0x70, 0x70, 0x00
	.type		__unnamed_40,@object
	.size		__unnamed_40,(__unnamed_5 - __unnamed_40)
__unnamed_40:
        /* <DEDUP_REMOVED lines=24> */
        /*0239*/ 	.byte	0x26, 0x5d, 0x00
	.type		__unnamed_5,@object
	.size		__unnamed_5,(__unnamed_17 - __unnamed_5)
__unnamed_5:
        /* <DEDUP_REMOVED lines=25> */
	.type		__unnamed_17,@object
	.size		__unnamed_17,(__unnamed_28 - __unnamed_17)
__unnamed_17:
        /* <DEDUP_REMOVED lines=24> */
        /*053f*/ 	.byte	0x3e, 0x3e, 0x20, 0x26, 0x5d, 0x00
	.type		__unnamed_28,@object
	.size		__unnamed_28,(__unnamed_12 - __unnamed_28)
__unnamed_28:
        /* <DEDUP_REMOVED lines=25> */
	.type		__unnamed_12,@object
	.size		__unnamed_12,(__unnamed_23 - __unnamed_12)
__unnamed_12:
        /* <DEDUP_REMOVED lines=25> */
	.type		__unnamed_23,@object
	.size		__unnamed_23,(__unnamed_6 - __unnamed_23)
__unnamed_23:
        /* <DEDUP_REMOVED lines=25> */
	.type		__unnamed_6,@object
	.size		__unnamed_6,(__unnamed_11 - __unnamed_6)
__unnamed_6:
        /* <DEDUP_REMOVED lines=25> */
	.type		__unnamed_11,@object
	.size		__unnamed_11,(__unnamed_18 - __unnamed_11)
__unnamed_11:
        /* <DEDUP_REMOVED lines=25> */
	.type		__unnamed_18,@object
	.size		__unnamed_18,(__unnamed_35 - __unnamed_18)
__unnamed_18:
        /* <DEDUP_REMOVED lines=25> */
	.type		__unnamed_35,@object
	.size		__unnamed_35,(__unnamed_38 - __unnamed_35)
__unnamed_35:
        /* <DEDUP_REMOVED lines=24> */
        /*0fe9*/ 	.byte	0x34, 0x3e, 0x3e, 0x3e, 0x3e, 0x3e, 0x20, 0x26, 0x5d, 0x00
	.type		__unnamed_38,@object
	.size		__unnamed_38,(__unnamed_2 - __unnamed_38)
__unnamed_38:
        /* <DEDUP_REMOVED lines=28> */
        /*11b3*/ 	.byte	0x3a, 0x43, 0x3c, 0x31, 0x36, 0x33, 0x38, 0x34, 0x3e, 0x3e, 0x3e, 0x3e, 0x3e, 0x5d, 0x00
	.type		__unnamed_2,@object
	.size		__unnamed_2,(__unnamed_4 - __unnamed_2)
__unnamed_2:
        /* <DEDUP_REMOVED lines=29> */
	.type		__unnamed_4,@object
	.size		__unnamed_4,(__unnamed_3 - __unnamed_4)
__unnamed_4:
        /* <DEDUP_REMOVED lines=29> */
	.type		__unnamed_3,@object
	.size		__unnamed_3,(__unnamed_1 - __unnamed_3)
__unnamed_3:
        /* <DEDUP_REMOVED lines=29> */
        /*1730*/ 	.byte	0x00
	.type		__unnamed_1,@object
	.size		__unnamed_1,(__unnamed_10 - __unnamed_1)
__unnamed_1:
        /* <DEDUP_REMOVED lines=30> */
	.type		__unnamed_10,@object
	.size		__unnamed_10,(__unnamed_20 - __unnamed_10)
__unnamed_10:
        /* <DEDUP_REMOVED lines=29> */
        /*1ad2*/ 	.byte	0x5d, 0x00
	.type		__unnamed_20,@object
	.size		__unnamed_20,(__unnamed_8 - __unnamed_20)
__unnamed_20:
        /* <DEDUP_REMOVED lines=30> */
	.type		__unnamed_8,@object
	.size		__unnamed_8,(__unnamed_22 - __unnamed_8)
__unnamed_8:
        /* <DEDUP_REMOVED lines=30> */
	.type		__unnamed_22,@object
	.size		__unnamed_22,(__unnamed_15 - __unnamed_22)
__unnamed_22:
        /* <DEDUP_REMOVED lines=30> */
	.type		__unnamed_15,@object
	.size		__unnamed_15,(__unnamed_26 - __unnamed_15)
__unnamed_15:
        /* <DEDUP_REMOVED lines=30> */
	.type		__unnamed_26,@object
	.size		__unnamed_26,(__unnamed_33 - __unnamed_26)
__unnamed_26:
        /* <DEDUP_REMOVED lines=30> */
	.type		__unnamed_33,@object
	.size		__unnamed_33,(__unnamed_9 - __unnamed_33)
__unnamed_33:
        /* <DEDUP_REMOVED lines=30> */
	.type		__unnamed_9,@object
	.size		__unnamed_9,(__unnamed_30 - __unnamed_9)
__unnamed_9:
        /* <DEDUP_REMOVED lines=30> */
	.type		__unnamed_30,@object
	.size		__unnamed_30,(__unnamed_16 - __unnamed_30)
__unnamed_30:
        /* <DEDUP_REMOVED lines=30> */
	.type		__unnamed_16,@object
	.size		__unnamed_16,(__unnamed_21 - __unnamed_16)
__unnamed_16:
        /* <DEDUP_REMOVED lines=30> */
	.type		__unnamed_21,@object
	.size		__unnamed_21,(__unnamed_14 - __unnamed_21)
__unnamed_21:
        /* <DEDUP_REMOVED lines=30> */
	.type		__unnamed_14,@object
	.size		__unnamed_14,(__unnamed_27 - __unnamed_14)
__unnamed_14:
        /* <DEDUP_REMOVED lines=30> */
	.type		__unnamed_27,@object
	.size		__unnamed_27,(__unnamed_25 - __unnamed_27)
__unnamed_27:
        /* <DEDUP_REMOVED lines=30> */
	.type		__unnamed_25,@object
	.size		__unnamed_25,(__unnamed_13 - __unnamed_25)
__unnamed_25:
        /* <DEDUP_REMOVED lines=30> */
	.type		__unnamed_13,@object
	.size		__unnamed_13,(__unnamed_29 - __unnamed_13)
__unnamed_13:
        /* <DEDUP_REMOVED lines=30> */
	.type		__unnamed_29,@object
	.size		__unnamed_29,(__unnamed_37 - __unnamed_29)
__unnamed_29:
        /* <DEDUP_REMOVED lines=30> */
	.type		__unnamed_37,@object
	.size		__unnamed_37,(__unnamed_19 - __unnamed_37)
__unnamed_37:
        /* <DEDUP_REMOVED lines=30> */
	.type		__unnamed_19,@object
	.size		__unnamed_19,(__unnamed_39 - __unnamed_19)
__unnamed_19:
        /* <DEDUP_REMOVED lines=30> */
	.type		__unnamed_39,@object
	.size		__unnamed_39,(__unnamed_7 - __unnamed_39)
__unnamed_39:
        /* <DEDUP_REMOVED lines=30> */
	.type		__unnamed_7,@object
	.size		__unnamed_7,(__unnamed_24 - __unnamed_7)
__unnamed_7:
        /* <DEDUP_REMOVED lines=30> */
	.type		__unnamed_24,@object
	.size		__unnamed_24,(__unnamed_36 - __unnamed_24)
__unnamed_24:
        /* <DEDUP_REMOVED lines=29> */
        /*3f48*/ 	.byte	0x3e, 0x20, 0x26, 0x5d, 0x00
	.type		__unnamed_36,@object
	.size		__unnamed_36,(__unnamed_34 - __unnamed_36)
__unnamed_36:
        /* <DEDUP_REMOVED lines=30> */
	.type		__unnamed_34,@object
	.size		__unnamed_34,(__unnamed_32 - __unnamed_34)
__unnamed_34:
        /* <DEDUP_REMOVED lines=30> */
	.type		__unnamed_32,@object
	.size		__unnamed_32,(__unnamed_31 - __unnamed_32)
__unnamed_32:
        /* <DEDUP_REMOVED lines=30> */
	.type		__unnamed_31,@object
	.size		__unnamed_31,(.L_34 - __unnamed_31)
__unnamed_31:
        /* <DEDUP_REMOVED lines=29> */
        /*469f*/ 	.byte	0x3e, 0x3e, 0x3e, 0x3e, 0x20, 0x26, 0x5d, 0x00
.L_34:


//--------------------- .nv.shared._ZN7cutlass13device_kernelIN5flash11enable_sm90INS1_16FlashAttnFwdSm90INS1_25CollectiveMainloopFwdSm90ILi2EN4cute5tupleIJNS5_1CILi1EEES8_S8_EEENS6_IJNS7_ILi128EEESA_NS7_ILi256EEEEEELi256ENS_12float_e4m3_tEfNS_4arch4Sm90ELb0ELb0ELb1ELb0ELb0ELb0ELb0ELb1ELb1ELb1ELb1ELb0EEENS1_21CollectiveEpilogueFwdINS6_IJSA_SB_SA_EEES9_NS_10bfloat16_tESF_Li256ELb0ELb1ELb1ELb1EEENS1_19SingleTileSchedulerILb0ELb1ELb1ELi128EEEEEEEEEvNT_6ParamsE --------------------------
	.section	.nv.shared._ZN7cutlass13device_kernelIN5flash11enable_sm90INS1_16FlashAttnFwdSm90INS1_25CollectiveMainloopFwdSm90ILi2EN4cute5tupleIJNS5_1CILi1EEES8_S8_EEENS6_IJNS7_ILi128EEESA_NS7_ILi256EEEEEELi256ENS_12float_e4m3_tEfNS_4arch4Sm90ELb0ELb0ELb1ELb0ELb0ELb0ELb0ELb1ELb1ELb1ELb1ELb0EEENS1_21CollectiveEpilogueFwdINS6_IJSA_SB_SA_EEES9_NS_10bfloat16_tESF_Li256ELb0ELb1ELb1ELb1EEENS1_19SingleTileSchedulerILb0ELb1ELb1ELi128EEEEEEEEEvNT_6ParamsE,"aw",@nobits
	.sectionflags	@""
	.align	16
	.zero		1024


//--------------------- .nv.shared.reserved.0     --------------------------
	.section	.nv.shared.reserved.0,"aw",@nobits
	.weak		__nv_reservedSMEM_offset_0_alias
	.size		__nv_reservedSMEM_offset_0_alias, 0, 0
	.other		__nv_reservedSMEM_offset_0_alias,@"STO_CUDA_RESERVED_SHARED STV_DEFAULT"
__nv_reservedSMEM_offset_0_alias:
	.zero		0


//--------------------- .nv.global                --------------------------
	.section	.nv.global,"aw",@nobits
.nv.global:
	.type		_ZN80_INTERNAL_09203ac2_44_flash_fwd_hdimall_e4m3_split_softcap_sm90_cu_3fbc093a_43824cute1_E,@object
	.size		_ZN80_INTERNAL_09203ac2_44_flash_fwd_hdimall_e4m3_split_softcap_sm90_cu_3fbc093a_43824cute1_E,(_ZN80_INTERNAL_09203ac2_44_flash_fwd_hdimall_e4m3_split_softcap_sm90_cu_3fbc093a_43824cuda3std3__45__cpo6cbeginE - _ZN80_INTERNAL_09203ac2_44_flash_fwd_hdimall_e4m3_split_softcap_sm90_cu_3fbc093a_43824cute1_E)
_ZN80_INTERNAL_09203ac2_44_flash_fwd_hdimall_e4m3_split_softcap_sm90_cu_3fbc093a_43824cute1_E:
	.zero		1
	.type		_ZN80_INTERNAL_09203ac2_44_flash_fwd_hdimall_e4m3_split_softcap_sm90_cu_3fbc093a_43824cuda3std3__45__cpo6cbeginE,@object
	.size		_ZN80_INTERNAL_09203ac2_44_flash_fwd_hdimall_e4m3_split_softcap_sm90_cu_3fbc093a_43824cuda3std3__45__cpo6cbeginE,(_ZN80_INTERNAL_09203ac2_44_flash_fwd_hdimall_e4m3_split_softcap_sm90_cu_3fbc093a_43824cuda3std3__48in_placeE - _ZN80_INTERNAL_09203ac2_44_flash_fwd_hdimall_e4m3_split_softcap_sm90_cu_3fbc093a_43824cuda3std3__45__cpo6cbeginE)
_ZN80_INTERNAL_09203ac2_44_flash_fwd_hdimall_e4m3_split_softcap_sm90_cu_3fbc093a_43824cuda3std3__45__cpo6cbeginE:
	.zero		1
	.type		_ZN80_INTERNAL_09203ac2_44_flash_fwd_hdimall_e4m3_split_softcap_sm90_cu_3fbc093a_43824cuda3std3__48in_placeE,@object
	.size		_ZN80_INTERNAL_09203ac2_44_flash_fwd_hdimall_e4m3_split_softcap_sm90_cu_3fbc093a_43824cuda3std3__48in_placeE,(_ZN80_INTERNAL_09203ac2_44_flash_fwd_hdimall_e4m3_split_softcap_sm90_cu_3fbc093a_43824cuda3std6ranges3__45__cpo9iter_moveE - _ZN80_INTERNAL_09203ac2_44_flash_fwd_hdimall_e4m3_split_softcap_sm90_cu_3fbc093a_43824cuda3std3__48in_placeE)
_ZN80_INTERNAL_09203ac2_44_flash_fwd_hdimall_e4m3_split_softcap_sm90_cu_3fbc093a_43824cuda3std3__48in_placeE:
	.zero		1
	.type		_ZN80_INTERNAL_09203ac2_44_flash_fwd_hdimall_e4m3_split_softcap_sm90_cu_3fbc093a_43824cuda3std6ranges3__45__cpo9iter_moveE,@object
	.size		_ZN80_INTERNAL_09203ac2_44_flash_fwd_hdimall_e4m3_split_softcap_sm90_cu_3fbc093a_43824cuda3std6ranges3__45__cpo9iter_moveE,(_ZN80_INTERNAL_09203ac2_44_flash_fwd_hdimall_e4m3_split_softcap_sm90_cu_3fbc093a_43824cuda3std3__45__cpo5beginE - _ZN80_INTERNAL_09203ac2_44_flash_fwd_hdimall_e4m3_split_softcap_sm90_cu_3fbc093a_43824cuda3std6ranges3__45__cpo9iter_moveE)
_ZN80_INTERNAL_09203ac2_44_flash_fwd_hdimall_e4m3_split_softcap_sm90_cu_3fbc093a_43824cuda3std6ranges3__45__cpo9iter_moveE:
	.zero		1
	.type		_ZN80_INTERNAL_09203ac2_44_flash_fwd_hdimall_e4m3_split_softcap_sm90_cu_3fbc093a_43824cuda3std3__45__cpo5beginE,@object
	.size		_ZN80_INTERNAL_09203ac2_44_flash_fwd_hdimall_e4m3_split_softcap_sm90_cu_3fbc093a_43824cuda3std3__45__cpo5beginE,(_ZN80_INTERNAL_09203ac2_44_flash_fwd_hdimall_e4m3_split_softcap_sm90_cu_3fbc093a_43824cuda3std3__482_GLOBAL__N__09203ac2_44_flash_fwd_hdimall_e4m3_split_softcap_sm90_cu_3fbc093a_43826ignoreE - _ZN80_INTERNAL_09203ac2_44_flash_fwd_hdimall_e4m3_split_softcap_sm90_cu_3fbc093a_43824cuda3std3__45__cpo5beginE)
_ZN80_INTERNAL_09203ac2_44_flash_fwd_hdimall_e4m3_split_softcap_sm90_cu_3fbc093a_43824cuda3std3__45__cpo5beginE:
	.zero		1
	.type		_ZN80_INTERNAL_09203ac2_44_flash_fwd_hdimall_e4m3_split_softcap_sm90_cu_3fbc093a_43824cuda3std3__482_GLOBAL__N__09203ac2_44_flash_fwd_hdimall_e4m3_split_softcap_sm90_cu_3fbc093a_43826ignoreE,@object
	.size		_ZN80_INTERNAL_09203ac2_44_flash_fwd_hdimall_e4m3_split_softcap_sm90_cu_3fbc093a_43824cuda3std3__482_GLOBAL__N__09203ac2_44_flash_fwd_hdimall_e4m3_split_softcap_sm90_cu_3fbc093a_43826ignoreE,(_ZN80_INTERNAL_09203ac2_44_flash_fwd_hdimall_e4m3_split_softcap_sm90_cu_3fbc093a_43824cute7productE - _ZN80_INTERNAL_09203ac2_44_flash_fwd_hdimall_e4m3_split_softcap_sm90_cu_3fbc093a_43824cuda3std3__482_GLOBAL__N__09203ac2_44_flash_fwd_hdimall_e4m3_split_softcap_sm90_cu_3fbc093a_43826ignoreE)
_ZN80_INTERNAL_09203ac2_44_flash_fwd_hdimall_e4m3_split_softcap_sm90_cu_3fbc093a_43824cuda3std3__482_GLOBAL__N__09203ac2_44_flash_fwd_hdimall_e4m3_split_softcap_sm90_cu_3fbc093a_43826ignoreE:
	.zero		1
	.type		_ZN80_INTERNAL_09203ac2_44_flash_fwd_hdimall_e4m3_split_softcap_sm90_cu_3fbc093a_43824cute7productE,@object
	.size		_ZN80_INTERNAL_09203ac2_44_flash_fwd_hdimall_e4m3_split_softcap_sm90_cu_3fbc093a_43824cute7productE,(_ZN80_INTERNAL_09203ac2_44_flash_fwd_hdimall_e4m3_split_softcap_sm90_cu_3fbc093a_43824cuda3std3__45__cpo3endE - _ZN80_INTERNAL_09203ac2_44_flash_fwd_hdimall_e4m3_split_softcap_sm90_cu_3fbc093a_43824cute7productE)
_ZN80_INTERNAL_09203ac2_44_flash_fwd_hdimall_e4m3_split_softcap_sm90_cu_3fbc093a_43824cute7productE:
	.zero		1
	.type		_ZN80_INTERNAL_09203ac2_44_flash_fwd_hdimall_e4m3_split_softcap_sm90_cu_3fbc093a_43824cuda3std3__45__cpo3endE,@object
	.size		_ZN80_INTERNAL_09203ac2_44_flash_fwd_hdimall_e4m3_split_softcap_sm90_cu_3fbc093a_43824cuda3std3__45__cpo3endE,(_ZN80_INTERNAL_09203ac2_44_flash_fwd_hdimall_e4m3_split_softcap_sm90_cu_3fbc093a_43824cuda3std3__419piecewise_constructE - _ZN80_INTERNAL_09203ac2_44_flash_fwd_hdimall_e4m3_split_softcap_sm90_cu_3fbc093a_43824cuda3std3__45__cpo3endE)
_ZN80_INTERNAL_09203ac2_44_flash_fwd_hdimall_e4m3_split_softcap_sm90_cu_3fbc093a_43824cuda3std3__45__cpo3endE:
	.zero		1
	.type		_ZN80_INTERNAL_09203ac2_44_flash_fwd_hdimall_e4m3_split_softcap_sm90_cu_3fbc093a_43824cuda3std3__419piecewise_constructE,@object
	.size		_ZN80_INTERNAL_09203ac2_44_flash_fwd_hdimall_e4m3_split_softcap_sm90_cu_3fbc093a_43824cuda3std3__419piecewise_constructE,(_ZN80_INTERNAL_09203ac2_44_flash_fwd_hdimall_e4m3_split_softcap_sm90_cu_3fbc093a_43824cuda3std3__45__cpo4cendE - _ZN80_INTERNAL_09203ac2_44_flash_fwd_hdimall_e4m3_split_softcap_sm90_cu_3fbc093a_43824cuda3std3__419piecewise_constructE)
_ZN80_INTERNAL_09203ac2_44_flash_fwd_hdimall_e4m3_split_softcap_sm90_cu_3fbc093a_43824cuda3std3__419piecewise_constructE:
	.zero		1
	.type		_ZN80_INTERNAL_09203ac2_44_flash_fwd_hdimall_e4m3_split_softcap_sm90_cu_3fbc093a_43824cuda3std3__45__cpo4cendE,@object
	.size		_ZN80_INTERNAL_09203ac2_44_flash_fwd_hdimall_e4m3_split_softcap_sm90_cu_3fbc093a_43824cuda3std3__45__cpo4cendE,(_ZN80_INTERNAL_09203ac2_44_flash_fwd_hdimall_e4m3_split_softcap_sm90_cu_3fbc093a_43824cuda3std6ranges3__45__cpo4swapE - _ZN80_INTERNAL_09203ac2_44_flash_fwd_hdimall_e4m3_split_softcap_sm90_cu_3fbc093a_43824cuda3std3__45__cpo4cendE)
_ZN80_INTERNAL_09203ac2_44_flash_fwd_hdimall_e4m3_split_softcap_sm90_cu_3fbc093a_43824cuda3std3__45__cpo4cendE:
	.zero		1
	.type		_ZN80_INTERNAL_09203ac2_44_flash_fwd_hdimall_e4m3_split_softcap_sm90_cu_3fbc093a_43824cuda3std6ranges3__45__cpo4swapE,@object
	.size		_ZN80_INTERNAL_09203ac2_44_flash_fwd_hdimall_e4m3_split_softcap_sm90_cu_3fbc093a_43824cuda3std6ranges3__45__cpo4swapE,(.L_52 - _ZN80_INTERNAL_09203ac2_44_flash_fwd_hdimall_e4m3_split_softcap_sm90_cu_3fbc093a_43824cuda3std6ranges3__45__cpo4swapE)
_ZN80_INTERNAL_09203ac2_44_flash_fwd_hdimall_e4m3_split_softcap_sm90_cu_3fbc093a_43824cuda3std6ranges3__45__cpo4swapE:
	.zero		1
.L_52:


//--------------------- .nv.shared._ZN7cutlass13device_kernelIN5flash11enable_sm90INS1_16FlashAttnFwdSm90INS1_25CollectiveMainloopFwdSm90ILi2EN4cute5tupleIJNS5_1CILi1EEES8_S8_EEENS6_IJNS7_ILi128EEESA_NS7_ILi256EEEEEELi256ENS_12float_e4m3_tEfNS_4arch4Sm90ELb0ELb0ELb1ELb1ELb0ELb0ELb0ELb1ELb1ELb1ELb1ELb0EEENS1_21CollectiveEpilogueFwdINS6_IJSA_SB_SA_EEES9_NS_10bfloat16_tESF_Li256ELb1ELb1ELb1ELb1EEENS1_36VarlenDynamicPersistentTileSchedulerILi128ELi128ELi256ELi128ELb1ELb1ELb1ELb0ELb1ELb1EEEEEEEEEvNT_6ParamsE --------------------------
	.section	.nv.shared._ZN7cutlass13device_kernelIN5flash11enable_sm90INS1_16FlashAttnFwdSm90INS1_25CollectiveMainloopFwdSm90ILi2EN4cute5tupleIJNS5_1CILi1EEES8_S8_EEENS6_IJNS7_ILi128EEESA_NS7_ILi256EEEEEELi256ENS_12float_e4m3_tEfNS_4arch4Sm90ELb0ELb0ELb1ELb1ELb0ELb0ELb0ELb1ELb1ELb1ELb1ELb0EEENS1_21CollectiveEpilogueFwdINS6_IJSA_SB_SA_EEES9_NS_10bfloat16_tESF_Li256ELb1ELb1ELb1ELb1EEENS1_36VarlenDynamicPersistentTileSchedulerILi128ELi128ELi256ELi128ELb1ELb1ELb1ELb0ELb1ELb1EEEEEEEEEvNT_6ParamsE,"aw",@nobits
	.sectionflags	@""
	.align	16
	.zero		1024


//--------------------- .nv.shared._ZN7cutlass13device_kernelIN5flash11enable_sm90INS1_16FlashAttnFwdSm90INS1_25CollectiveMainloopFwdSm90ILi2EN4cute5tupleIJNS5_1CILi1EEES8_S8_EEENS6_IJNS7_ILi128EEESA_NS7_ILi256EEEEEELi256ENS_12float_e4m3_tEfNS_4arch4Sm90ELb0ELb0ELb1ELb1ELb0ELb1ELb0ELb1ELb1ELb1ELb1ELb0EEENS1_21CollectiveEpilogueFwdINS6_IJSA_SB_SA_EEES9_NS_10bfloat16_tESF_Li256ELb1ELb1ELb1ELb1EEENS1_36VarlenDynamicPersistentTileSchedulerILi128ELi128ELi256ELi128ELb1ELb1ELb1ELb0ELb1ELb1EEEEEEEEEvNT_6ParamsE --------------------------
	.section	.nv.shared._ZN7cutlass13device_kernelIN5flash11enable_sm90INS1_16FlashAttnFwdSm90INS1_25CollectiveMainloopFwdSm90ILi2EN4cute5tupleIJNS5_1CILi1EEES8_S8_EEENS6_IJNS7_ILi128EEESA_NS7_ILi256EEEEEELi256ENS_12float_e4m3_tEfNS_4arch4Sm90ELb0ELb0ELb1ELb1ELb0ELb1ELb0ELb1ELb1ELb1ELb1ELb0EEENS1_21CollectiveEpilogueFwdINS6_IJSA_SB_SA_EEES9_NS_10bfloat16_tESF_Li256ELb1ELb1ELb1ELb1EEENS1_36VarlenDynamicPersistentTileSchedulerILi128ELi128ELi256ELi128ELb1ELb1ELb1ELb0ELb1ELb1EEEEEEEEEvNT_6ParamsE,"aw",@nobits
	.sectionflags	@""
	.align	16
	.zero		1024


//--------------------- .nv.shared._ZN7cutlass13device_kernelIN5flash11enable_sm90INS1_16FlashAttnFwdSm90INS1_25CollectiveMainloopFwdSm90ILi2EN4cute5tupleIJNS5_1CILi1EEES8_S8_EEENS6_IJNS7_ILi128EEENS7_ILi64EEENS7_ILi256EEEEEELi256ENS_12float_e4m3_tEfNS_4arch4Sm90ELb0ELb1ELb1ELb0ELb0ELb0ELb0ELb1ELb1ELb1ELb1ELb0EEENS1_21CollectiveEpilogueFwdINS6_IJSA_SC_SB_EEES9_NS_10bfloat16_tESG_Li256ELb0ELb1ELb1ELb1EEENS1_19SingleTileSchedulerILb0ELb1ELb1ELi128EEEEEEEEEvNT_6ParamsE --------------------------
	.section	.nv.shared._ZN7cutlass13device_kernelIN5flash11enable_sm90INS1_16FlashAttnFwdSm90INS1_25CollectiveMainloopFwdSm90ILi2EN4cute5tupleIJNS5_1CILi1EEES8_S8_EEENS6_IJNS7_ILi128EEENS7_ILi64EEENS7_ILi256EEEEEELi256ENS_12float_e4m3_tEfNS_4arch4Sm90ELb0ELb1ELb1ELb0ELb0ELb0ELb0ELb1ELb1ELb1ELb1ELb0EEENS1_21CollectiveEpilogueFwdINS6_IJSA_SC_SB_EEES9_NS_10bfloat16_tESG_Li256ELb0ELb1ELb1ELb1EEENS1_19SingleTileSchedulerILb0ELb1ELb1ELi128EEEEEEEEEvNT_6ParamsE,"aw",@nobits
	.sectionflags	@""
	.align	16
	.zero		1024


//--------------------- .nv.shared._ZN7cutlass13device_kernelIN5flash11enable_sm90INS1_16FlashAttnFwdSm90INS1_25CollectiveMainloopFwdSm90ILi2EN4cute5tupleIJNS5_1CILi1EEES8_S8_EEENS6_IJNS7_ILi128EEENS7_ILi64EEENS7_ILi256EEEEEELi256ENS_12float_e4m3_tEfNS_4arch4Sm90ELb0ELb1ELb1ELb1ELb0ELb0ELb0ELb1ELb1ELb1ELb1ELb0EEENS1_21CollectiveEpilogueFwdINS6_IJSA_SC_SB_EEES9_NS_10bfloat16_tESG_Li256ELb1ELb1ELb1ELb1EEENS1_36VarlenDynamicPersistentTileSchedulerILi128ELi64ELi256ELi128ELb1ELb1ELb1ELb1ELb0ELb1EEEEEEEEEvNT_6ParamsE --------------------------
	.section	.nv.shared._ZN7cutlass13device_kernelIN5flash11enable_sm90INS1_16FlashAttnFwdSm90INS1_25CollectiveMainloopFwdSm90ILi2EN4cute5tupleIJNS5_1CILi1EEES8_S8_EEENS6_IJNS7_ILi128EEENS7_ILi64EEENS7_ILi256EEEEEELi256ENS_12float_e4m3_tEfNS_4arch4Sm90ELb0ELb1ELb1ELb1ELb0ELb0ELb0ELb1ELb1ELb1ELb1ELb0EEENS1_21CollectiveEpilogueFwdINS6_IJSA_SC_SB_EEES9_NS_10bfloat16_tESG_Li256ELb1ELb1ELb1ELb1EEENS1_36VarlenDynamicPersistentTileSchedulerILi128ELi64ELi256ELi128ELb1ELb1ELb1ELb1ELb0ELb1EEEEEEEEEvNT_6ParamsE,"aw",@nobits
	.sectionflags	@""
	.align	16
	.zero		1024


//--------------------- .nv.shared._ZN7cutlass13device_kernelIN5flash11enable_sm90INS1_16FlashAttnFwdSm90INS1_25CollectiveMainloopFwdSm90ILi2EN4cute5tupleIJNS5_1CILi1EEES8_S8_EEENS6_IJNS7_ILi128EEENS7_ILi64EEENS7_ILi256EEEEEELi256ENS_12float_e4m3_tEfNS_4arch4Sm90ELb0ELb1ELb1ELb1ELb0ELb1ELb0ELb1ELb1ELb1ELb1ELb0EEENS1_21CollectiveEpilogueFwdINS6_IJSA_SC_SB_EEES9_NS_10bfloat16_tESG_Li256ELb1ELb1ELb1ELb1EEENS1_36VarlenDynamicPersistentTileSchedulerILi128ELi64ELi256ELi128ELb1ELb1ELb1ELb1ELb0ELb1EEEEEEEEEvNT_6ParamsE --------------------------
	.section	.nv.shared._ZN7cutlass13device_kernelIN5flash11enable_sm90INS1_16FlashAttnFwdSm90INS1_25CollectiveMainloopFwdSm90ILi2EN4cute5tupleIJNS5_1CILi1EEES8_S8_EEENS6_IJNS7_ILi128EEENS7_ILi64EEENS7_ILi256EEEEEELi256ENS_12float_e4m3_tEfNS_4arch4Sm90ELb0ELb1ELb1ELb1ELb0ELb1ELb0ELb1ELb1ELb1ELb1ELb0EEENS1_21CollectiveEpilogueFwdINS6_IJSA_SC_SB_EEES9_NS_10bfloat16_tESG_Li256ELb1ELb1ELb1ELb1EEENS1_36VarlenDynamicPersistentTileSchedulerILi128ELi64ELi256ELi128ELb1ELb1ELb1ELb1ELb0ELb1EEEEEEEEEvNT_6ParamsE,"aw",@nobits
	.sectionflags	@""
	.align	16
	.zero		1024


//--------------------- .nv.shared._ZN7cutlass13device_kernelIN5flash11enable_sm90INS1_16FlashAttnFwdSm90INS1_25CollectiveMainloopFwdSm90ILi2EN4cute5tupleIJNS5_1CILi1EEES8_S8_EEENS6_IJNS7_ILi128EEESA_NS7_ILi256EEEEEELi256ENS_12float_e4m3_tEfNS_4arch4Sm90ELb1ELb0ELb1ELb0ELb0ELb0ELb0ELb1ELb1ELb1ELb1ELb0EEENS1_21CollectiveEpilogueFwdINS6_IJSA_SB_SA_EEES9_NS_10bfloat16_tESF_Li256ELb0ELb1ELb1ELb1EEENS1_19SingleTileSchedulerILb0ELb1ELb1ELi128EEEEEEEEEvNT_6ParamsE --------------------------
	.section	.nv.shared._ZN7cutlass13device_kernelIN5flash11enable_sm90INS1_16FlashAttnFwdSm90INS1_25CollectiveMainloopFwdSm90ILi2EN4cute5tupleIJNS5_1CILi1EEES8_S8_EEENS6_IJNS7_ILi128EEESA_NS7_ILi256EEEEEELi256ENS_12float_e4m3_tEfNS_4arch4Sm90ELb1ELb0ELb1ELb0ELb0ELb0ELb0ELb1ELb1ELb1ELb1ELb0EEENS1_21CollectiveEpilogueFwdINS6_IJSA_SB_SA_EEES9_NS_10bfloat16_tESF_Li256ELb0ELb1ELb1ELb1EEENS1_19SingleTileSchedulerILb0ELb1ELb1ELi128EEEEEEEEEvNT_6ParamsE,"aw",@nobits
	.sectionflags	@""
	.align	16
	.zero		1024


//--------------------- .nv.shared._ZN7cutlass13device_kernelIN5flash11enable_sm90INS1_16FlashAttnFwdSm90INS1_25CollectiveMainloopFwdSm90ILi2EN4cute5tupleIJNS5_1CILi1EEES8_S8_EEENS6_IJNS7_ILi128EEESA_NS7_ILi256EEEEEELi256ENS_12float_e4m3_tEfNS_4arch4Sm90ELb1ELb0ELb1ELb1ELb0ELb0ELb0ELb1ELb1ELb1ELb1ELb0EEENS1_21CollectiveEpilogueFwdINS6_IJSA_SB_SA_EEES9_NS_10bfloat16_tESF_Li256ELb1ELb1ELb1ELb1EEENS1_36VarlenDynamicPersistentTileSchedulerILi128ELi128ELi256ELi128ELb1ELb1ELb1ELb1ELb1ELb1EEEEEEEEEvNT_6ParamsE --------------------------
	.section	.nv.shared._ZN7cutlass13device_kernelIN5flash11enable_sm90INS1_16FlashAttnFwdSm90INS1_25CollectiveMainloopFwdSm90ILi2EN4cute5tupleIJNS5_1CILi1EEES8_S8_EEENS6_IJNS7_ILi128EEESA_NS7_ILi256EEEEEELi256ENS_12float_e4m3_tEfNS_4arch4Sm90ELb1ELb0ELb1ELb1ELb0ELb0ELb0ELb1ELb1ELb1ELb1ELb0EEENS1_21CollectiveEpilogueFwdINS6_IJSA_SB_SA_EEES9_NS_10bfloat16_tESF_Li256ELb1ELb1ELb1ELb1EEENS1_36VarlenDynamicPersistentTileSchedulerILi128ELi128ELi256ELi128ELb1ELb1ELb1ELb1ELb1ELb1EEEEEEEEEvNT_6ParamsE,"aw",@nobits
	.sectionflags	@""
	.align	16
	.zero		1024


//--------------------- .nv.shared._ZN7cutlass13device_kernelIN5flash11enable_sm90INS1_16FlashAttnFwdSm90INS1_25CollectiveMainloopFwdSm90ILi2EN4cute5tupleIJNS5_1CILi1EEES8_S8_EEENS6_IJNS7_ILi128EEESA_NS7_ILi256EEEEEELi256ENS_12float_e4m3_tEfNS_4arch4Sm90ELb1ELb0ELb1ELb1ELb0ELb1ELb0ELb1ELb1ELb1ELb1ELb0EEENS1_21CollectiveEpilogueFwdINS6_IJSA_SB_SA_EEES9_NS_10bfloat16_tESF_Li256ELb1ELb1ELb1ELb1EEENS1_36VarlenDynamicPersistentTileSchedulerILi128ELi128ELi256ELi128ELb1ELb1ELb1ELb1ELb1ELb1EEEEEEEEEvNT_6ParamsE --------------------------
	.section	.nv.shared._ZN7cutlass13device_kernelIN5flash11enable_sm90INS1_16FlashAttnFwdSm90INS1_25CollectiveMainloopFwdSm90ILi2EN4cute5tupleIJNS5_1CILi1EEES8_S8_EEENS6_IJNS7_ILi128EEESA_NS7_ILi256EEEEEELi256ENS_12float_e4m3_tEfNS_4arch4Sm90ELb1ELb0ELb1ELb1ELb0ELb1ELb0ELb1ELb1ELb1ELb1ELb0EEENS1_21CollectiveEpilogueFwdINS6_IJSA_SB_SA_EEES9_NS_10bfloat16_tESF_Li256ELb1ELb1ELb1ELb1EEENS1_36VarlenDynamicPersistentTileSchedulerILi128ELi128ELi256ELi128ELb1ELb1ELb1ELb1ELb1ELb1EEEEEEEEEvNT_6ParamsE,"aw",@nobits
	.sectionflags	@""
	.align	16
	.zero		1024


//--------------------- .nv.shared._ZN7cutlass13device_kernelIN5flash11enable_sm90INS1_16FlashAttnFwdSm90INS1_25CollectiveMainloopFwdSm90ILi2EN4cute5tupleIJNS5_1CILi1EEES8_S8_EEENS6_IJNS7_ILi128EEENS7_ILi160EEENS7_ILi192EEEEEELi192ENS_12float_e4m3_tEfNS_4arch4Sm90ELb0ELb0ELb1ELb0ELb0ELb0ELb0ELb1ELb1ELb1ELb1ELb0EEENS1_21CollectiveEpilogueFwdINS6_IJSA_SC_SB_EEES9_NS_10bfloat16_tESG_Li256ELb0ELb1ELb1ELb1EEENS1_19SingleTileSchedulerILb0ELb1ELb1ELi128EEEEEEEEEvNT_6ParamsE --------------------------
	.section	.nv.shared._ZN7cutlass13device_kernelIN5flash11enable_sm90INS1_16FlashAttnFwdSm90INS1_25CollectiveMainloopFwdSm90ILi2EN4cute5tupleIJNS5_1CILi1EEES8_S8_EEENS6_IJNS7_ILi128EEENS7_ILi160EEENS7_ILi192EEEEEELi192ENS_12float_e4m3_tEfNS_4arch4Sm90ELb0ELb0ELb1ELb0ELb0ELb0ELb0ELb1ELb1ELb1ELb1ELb0EEENS1_21CollectiveEpilogueFwdINS6_IJSA_SC_SB_EEES9_NS_10bfloat16_tESG_Li256ELb0ELb1ELb1ELb1EEENS1_19SingleTileSchedulerILb0ELb1ELb1ELi128EEEEEEEEEvNT_6ParamsE,"aw",@nobits
	.sectionflags	@""
	.align	16
	.zero		1024


//--------------------- .nv.shared._ZN7cutlass13device_kernelIN5flash11enable_sm90INS1_16FlashAttnFwdSm90INS1_25CollectiveMainloopFwdSm90ILi2EN4cute5tupleIJNS5_1CILi1EEES8_S8_EEENS6_IJNS7_ILi128EEENS7_ILi160EEENS7_ILi192EEEEEELi192ENS_12float_e4m3_tEfNS_4arch4Sm90ELb0ELb0ELb1ELb1ELb0ELb0ELb0ELb1ELb1ELb1ELb1ELb0EEENS1_21CollectiveEpilogueFwdINS6_IJSA_SC_SB_EEES9_NS_10bfloat16_tESG_Li256ELb1ELb1ELb1ELb1EEENS1_36VarlenDynamicPersistentTileSchedulerILi128ELi160ELi256ELi128ELb1ELb1ELb1ELb0ELb1ELb1EEEEEEEEEvNT_6ParamsE --------------------------
	.section	.nv.shared._ZN7cutlass13device_kernelIN5flash11enable_sm90INS1_16FlashAttnFwdSm90INS1_25CollectiveMainloopFwdSm90ILi2EN4cute5tupleIJNS5_1CILi1EEES8_S8_EEENS6_IJNS7_ILi128EEENS7_ILi160EEENS7_ILi192EEEEEELi192ENS_12float_e4m3_tEfNS_4arch4Sm90ELb0ELb0ELb1ELb1ELb0ELb0ELb0ELb1ELb1ELb1ELb1ELb0EEENS1_21CollectiveEpilogueFwdINS6_IJSA_SC_SB_EEES9_NS_10bfloat16_tESG_Li256ELb1ELb1ELb1ELb1EEENS1_36VarlenDynamicPersistentTileSchedulerILi128ELi160ELi256ELi128ELb1ELb1ELb1ELb0ELb1ELb1EEEEEEEEEvNT_6ParamsE,"aw",@nobits
	.sectionflags	@""
	.align	16
	.zero		1024


//--------------------- .nv.shared._ZN7cutlass13device_kernelIN5flash11enable_sm90INS1_16FlashAttnFwdSm90INS1_25CollectiveMainloopFwdSm90ILi2EN4cute5tupleIJNS5_1CILi1EEES8_S8_EEENS6_IJNS7_ILi128EEENS7_ILi160EEENS7_ILi192EEEEEELi192ENS_12float_e4m3_tEfNS_4arch4Sm90ELb0ELb0ELb1ELb1ELb0ELb1ELb0ELb1ELb1ELb1ELb1ELb0EEENS1_21CollectiveEpilogueFwdINS6_IJSA_SC_SB_EEES9_NS_10bfloat16_tESG_Li256ELb1ELb1ELb1ELb1EEENS1_36VarlenDynamicPersistentTileSchedulerILi128ELi160ELi256ELi128ELb1ELb1ELb1ELb0ELb1ELb1EEEEEEEEEvNT_6ParamsE --------------------------
	.section	.nv.shared._ZN7cutlass13device_kernelIN5flash11enable_sm90INS1_16FlashAttnFwdSm90INS1_25CollectiveMainloopFwdSm90ILi2EN4cute5tupleIJNS5_1CILi1EEES8_S8_EEENS6_IJNS7_ILi128EEENS7_ILi160EEENS7_ILi192EEEEEELi192ENS_12float_e4m3_tEfNS_4arch4Sm90ELb0ELb0ELb1ELb1ELb0ELb1ELb0ELb1ELb1ELb1ELb1ELb0EEENS1_21CollectiveEpilogueFwdINS6_IJSA_SC_SB_EEES9_NS_10bfloat16_tESG_Li256ELb1ELb1ELb1ELb1EEENS1_36VarlenDynamicPersistentTileSchedulerILi128ELi160ELi256ELi128ELb1ELb1ELb1ELb0ELb1ELb1EEEEEEEEEvNT_6ParamsE,"aw",@nobits
	.sectionflags	@""
	.align	16
	.zero		1024


//--------------------- .nv.shared._ZN7cutlass13device_kernelIN5flash11enable_sm90INS1_16FlashAttnFwdSm90INS1_25CollectiveMainloopFwdSm90ILi2EN4cute5tupleIJNS5_1CILi1EEES8_S8_EEENS6_IJNS7_ILi128EEESA_NS7_ILi192EEEEEELi192ENS_12float_e4m3_tEfNS_4arch4Sm90ELb0ELb1ELb1ELb0ELb0ELb0ELb0ELb1ELb1ELb1ELb1ELb0EEENS1_21CollectiveEpilogueFwdINS6_IJSA_SB_SA_EEES9_NS_10bfloat16_tESF_Li256ELb0ELb1ELb1ELb1EEENS1_19SingleTileSchedulerILb0ELb1ELb1ELi128EEEEEEEEEvNT_6ParamsE --------------------------
	.section	.nv.shared._ZN7cutlass13device_kernelIN5flash11enable_sm90INS1_16FlashAttnFwdSm90INS1_25CollectiveMainloopFwdSm90ILi2EN4cute5tupleIJNS5_1CILi1EEES8_S8_EEENS6_IJNS7_ILi128EEESA_NS7_ILi192EEEEEELi192ENS_12float_e4m3_tEfNS_4arch4Sm90ELb0ELb1ELb1ELb0ELb0ELb0ELb0ELb1ELb1ELb1ELb1ELb0EEENS1_21CollectiveEpilogueFwdINS6_IJSA_SB_SA_EEES9_NS_10bfloat16_tESF_Li256ELb0ELb1ELb1ELb1EEENS1_19SingleTileSchedulerILb0ELb1ELb1ELi128EEEEEEEEEvNT_6ParamsE,"aw",@nobits
	.sectionflags	@""
	.align	16
	.zero		1024


//--------------------- .nv.shared._ZN7cutlass13device_kernelIN5flash11enable_sm90INS1_16FlashAttnFwdSm90INS1_25CollectiveMainloopFwdSm90ILi2EN4cute5tupleIJNS5_1CILi1EEES8_S8_EEENS6_IJNS7_ILi128EEESA_NS7_ILi192EEEEEELi192ENS_12float_e4m3_tEfNS_4arch4Sm90ELb0ELb1ELb1ELb1ELb0ELb0ELb0ELb1ELb1ELb1ELb1ELb0EEENS1_21CollectiveEpilogueFwdINS6_IJSA_SB_SA_EEES9_NS_10bfloat16_tESF_Li256ELb1ELb1ELb1ELb1EEENS1_36VarlenDynamicPersistentTileSchedulerILi128ELi128ELi256ELi128ELb1ELb1ELb1ELb1ELb0ELb1EEEEEEEEEvNT_6ParamsE --------------------------
	.section	.nv.shared._ZN7cutlass13device_kernelIN5flash11enable_sm90INS1_16FlashAttnFwdSm90INS1_25CollectiveMainloopFwdSm90ILi2EN4cute5tupleIJNS5_1CILi1EEES8_S8_EEENS6_IJNS7_ILi128EEESA_NS7_ILi192EEEEEELi192ENS_12float_e4m3_tEfNS_4arch4Sm90ELb0ELb1ELb1ELb1ELb0ELb0ELb0ELb1ELb1ELb1ELb1ELb0EEENS1_21CollectiveEpilogueFwdINS6_IJSA_SB_SA_EEES9_NS_10bfloat16_tESF_Li256ELb1ELb1ELb1ELb1EEENS1_36VarlenDynamicPersistentTileSchedulerILi128ELi128ELi256ELi128ELb1ELb1ELb1ELb1ELb0ELb1EEEEEEEEEvNT_6ParamsE,"aw",@nobits
	.sectionflags	@""
	.align	16
	.zero		1024


//--------------------- .nv.shared._ZN7cutlass13device_kernelIN5flash11enable_sm90INS1_16FlashAttnFwdSm90INS1_25CollectiveMainloopFwdSm90ILi2EN4cute5tupleIJNS5_1CILi1EEES8_S8_EEENS6_IJNS7_ILi128EEESA_NS7_ILi192EEEEEELi192ENS_12float_e4m3_tEfNS_4arch4Sm90ELb0ELb1ELb1ELb1ELb0ELb1ELb0ELb1ELb1ELb1ELb1ELb0EEENS1_21CollectiveEpilogueFwdINS6_IJSA_SB_SA_EEES9_NS_10bfloat16_tESF_Li256ELb1ELb1ELb1ELb1EEENS1_36VarlenDynamicPersistentTileSchedulerILi128ELi128ELi256ELi128ELb1ELb1ELb1ELb1ELb0ELb1EEEEEEEEEvNT_6ParamsE --------------------------
	.section	.nv.shared._ZN7cutlass13device_kernelIN5flash11enable_sm90INS1_16FlashAttnFwdSm90INS1_25CollectiveMainloopFwdSm90ILi2EN4cute5tupleIJNS5_1CILi1EEES8_S8_EEENS6_IJNS7_ILi128EEESA_NS7_ILi192EEEEEELi192ENS_12float_e4m3_tEfNS_4arch4Sm90ELb0ELb1ELb1ELb1ELb0ELb1ELb0ELb1ELb1ELb1ELb1ELb0EEENS1_21CollectiveEpilogueFwdINS6_IJSA_SB_SA_EEES9_NS_10bfloat16_tESF_Li256ELb1ELb1ELb1ELb1EEENS1_36VarlenDynamicPersistentTileSchedulerILi128ELi128ELi256ELi128ELb1ELb1ELb1ELb1ELb0ELb1EEEEEEEEEvNT_6ParamsE,"aw",@nobits
	.sectionflags	@""
	.align	16
	.zero		1024


//--------------------- .nv.shared._ZN7cutlass13device_kernelIN5flash11enable_sm90INS1_16FlashAttnFwdSm90INS1_25CollectiveMainloopFwdSm90ILi2EN4cute5tupleIJNS5_1CILi1EEES8_S8_EEENS6_IJNS7_ILi128EEENS7_ILi160EEENS7_ILi192EEEEEELi192ENS_12float_e4m3_tEfNS_4arch4Sm90ELb1ELb0ELb1ELb0ELb0ELb0ELb0ELb1ELb1ELb1ELb1ELb0EEENS1_21CollectiveEpilogueFwdINS6_IJSA_SC_SB_EEES9_NS_10bfloat16_tESG_Li256ELb0ELb1ELb1ELb1EEENS1_19SingleTileSchedulerILb0ELb1ELb1ELi128EEEEEEEEEvNT_6ParamsE --------------------------
	.section	.nv.shared._ZN7cutlass13device_kernelIN5flash11enable_sm90INS1_16FlashAttnFwdSm90INS1_25CollectiveMainloopFwdSm90ILi2EN4cute5tupleIJNS5_1CILi1EEES8_S8_EEENS6_IJNS7_ILi128EEENS7_ILi160EEENS7_ILi192EEEEEELi192ENS_12float_e4m3_tEfNS_4arch4Sm90ELb1ELb0ELb1ELb0ELb0ELb0ELb0ELb1ELb1ELb1ELb1ELb0EEENS1_21CollectiveEpilogueFwdINS6_IJSA_SC_SB_EEES9_NS_10bfloat16_tESG_Li256ELb0ELb1ELb1ELb1EEENS1_19SingleTileSchedulerILb0ELb1ELb1ELi128EEEEEEEEEvNT_6ParamsE,"aw",@nobits
	.sectionflags	@""
	.align	16
	.zero		1024


//--------------------- .nv.shared._ZN7cutlass13device_kernelIN5flash11enable_sm90INS1_16FlashAttnFwdSm90INS1_25CollectiveMainloopFwdSm90ILi2EN4cute5tupleIJNS5_1CILi1EEES8_S8_EEENS6_IJNS7_ILi128EEENS7_ILi160EEENS7_ILi192EEEEEELi192ENS_12float_e4m3_tEfNS_4arch4Sm90ELb1ELb0ELb1ELb1ELb0ELb0ELb0ELb1ELb1ELb1ELb1ELb0EEENS1_21CollectiveEpilogueFwdINS6_IJSA_SC_SB_EEES9_NS_10bfloat16_tESG_Li256ELb1ELb1ELb1ELb1EEENS1_36VarlenDynamicPersistentTileSchedulerILi128ELi160ELi256ELi128ELb1ELb1ELb1ELb1ELb1ELb1EEEEEEEEEvNT_6ParamsE --------------------------
	.section	.nv.shared._ZN7cutlass13device_kernelIN5flash11enable_sm90INS1_16FlashAttnFwdSm90INS1_25CollectiveMainloopFwdSm90ILi2EN4cute5tupleIJNS5_1CILi1EEES8_S8_EEENS6_IJNS7_ILi128EEENS7_ILi160EEENS7_ILi192EEEEEELi192ENS_12float_e4m3_tEfNS_4arch4Sm90ELb1ELb0ELb1ELb1ELb0ELb0ELb0ELb1ELb1ELb1ELb1ELb0EEENS1_21CollectiveEpilogueFwdINS6_IJSA_SC_SB_EEES9_NS_10bfloat16_tESG_Li256ELb1ELb1ELb1ELb1EEENS1_36VarlenDynamicPersistentTileSchedulerILi128ELi160ELi256ELi128ELb1ELb1ELb1ELb1ELb1ELb1EEEEEEEEEvNT_6ParamsE,"aw",@nobits
	.sectionflags	@""
	.align	16
	.zero		1024


//--------------------- .nv.shared._ZN7cutlass13device_kernelIN5flash11enable_sm90INS1_16FlashAttnFwdSm90INS1_25CollectiveMainloopFwdSm90ILi2EN4cute5tupleIJNS5_1CILi1EEES8_S8_EEENS6_IJNS7_ILi128EEENS7_ILi160EEENS7_ILi192EEEEEELi192ENS_12float_e4m3_tEfNS_4arch4Sm90ELb1ELb0ELb1ELb1ELb0ELb1ELb0ELb1ELb1ELb1ELb1ELb0EEENS1_21CollectiveEpilogueFwdINS6_IJSA_SC_SB_EEES9_NS_10bfloat16_tESG_Li256ELb1ELb1ELb1ELb1EEENS1_36VarlenDynamicPersistentTileSchedulerILi128ELi160ELi256ELi128ELb1ELb1ELb1ELb1ELb1ELb1EEEEEEEEEvNT_6ParamsE --------------------------
	.section	.nv.shared._ZN7cutlass13device_kernelIN5flash11enable_sm90INS1_16FlashAttnFwdSm90INS1_25CollectiveMainloopFwdSm90ILi2EN4cute5tupleIJNS5_1CILi1EEES8_S8_EEENS6_IJNS7_ILi128EEENS7_ILi160EEENS7_ILi192EEEEEELi192ENS_12float_e4m3_tEfNS_4arch4Sm90ELb1ELb0ELb1ELb1ELb0ELb1ELb0ELb1ELb1ELb1ELb1ELb0EEENS1_21CollectiveEpilogueFwdINS6_IJSA_SC_SB_EEES9_NS_10bfloat16_tESG_Li256ELb1ELb1ELb1ELb1EEENS1_36VarlenDynamicPersistentTileSchedulerILi128ELi160ELi256ELi128ELb1ELb1ELb1ELb1ELb1ELb1EEEEEEEEEvNT_6ParamsE,"aw",@nobits
	.sectionflags	@""
	.align	16
	.zero		1024


//--------------------- .nv.shared._ZN7cutlass13device_kernelIN5flash11enable_sm90INS1_16FlashAttnFwdSm90INS1_25CollectiveMainloopFwdSm90ILi2EN4cute5tupleIJNS5_1CILi1EEES8_S8_EEENS6_IJNS7_ILi128EEENS7_ILi224EEESA_EEELi128ENS_12float_e4m3_tEfNS_4arch4Sm90ELb0ELb0ELb1ELb0ELb0ELb0ELb0ELb1ELb1ELb1ELb1ELb0EEENS1_21CollectiveEpilogueFwdINS6_IJSA_SA_SB_EEES9_NS_10bfloat16_tESF_Li256ELb0ELb1ELb1ELb1EEENS1_19SingleTileSchedulerILb0ELb1ELb1ELi128EEEEEEEEEvNT_6ParamsE --------------------------
	.section	.nv.shared._ZN7cutlass13device_kernelIN5flash11enable_sm90INS1_16FlashAttnFwdSm90INS1_25CollectiveMainloopFwdSm90ILi2EN4cute5tupleIJNS5_1CILi1EEES8_S8_EEENS6_IJNS7_ILi128EEENS7_ILi224EEESA_EEELi128ENS_12float_e4m3_tEfNS_4arch4Sm90ELb0ELb0ELb1ELb0ELb0ELb0ELb0ELb1ELb1ELb1ELb1ELb0EEENS1_21CollectiveEpilogueFwdINS6_IJSA_SA_SB_EEES9_NS_10bfloat16_tESF_Li256ELb0ELb1ELb1ELb1EEENS1_19SingleTileSchedulerILb0ELb1ELb1ELi128EEEEEEEEEvNT_6ParamsE,"aw",@nobits
	.sectionflags	@""
	.align	16
	.zero		1024


//--------------------- .nv.shared._ZN7cutlass13device_kernelIN5flash11enable_sm90INS1_16FlashAttnFwdSm90INS1_25CollectiveMainloopFwdSm90ILi2EN4cute5tupleIJNS5_1CILi1EEES8_S8_EEENS6_IJNS7_ILi128EEENS7_ILi224EEESA_EEELi128ENS_12float_e4m3_tEfNS_4arch4Sm90ELb0ELb0ELb1ELb1ELb0ELb0ELb0ELb1ELb1ELb1ELb1ELb0EEENS1_21CollectiveEpilogueFwdINS6_IJSA_SA_SB_EEES9_NS_10bfloat16_tESF_Li256ELb1ELb1ELb1ELb1EEENS1_36VarlenDynamicPersistentTileSchedulerILi128ELi224ELi256ELi128ELb1ELb1ELb1ELb0ELb1ELb1EEEEEEEEEvNT_6ParamsE --------------------------
	.section	.nv.shared._ZN7cutlass13device_kernelIN5flash11enable_sm90INS1_16FlashAttnFwdSm90INS1_25CollectiveMainloopFwdSm90ILi2EN4cute5tupleIJNS5_1CILi1EEES8_S8_EEENS6_IJNS7_ILi128EEENS7_ILi224EEESA_EEELi128ENS_12float_e4m3_tEfNS_4arch4Sm90ELb0ELb0ELb1ELb1ELb0ELb0ELb0ELb1ELb1ELb1ELb1ELb0EEENS1_21CollectiveEpilogueFwdINS6_IJSA_SA_SB_EEES9_NS_10bfloat16_tESF_Li256ELb1ELb1ELb1ELb1EEENS1_36VarlenDynamicPersistentTileSchedulerILi128ELi224ELi256ELi128ELb1ELb1ELb1ELb0ELb1ELb1EEEEEEEEEvNT_6ParamsE,"aw",@nobits
	.sectionflags	@""
	.align	16
	.zero		1024


//--------------------- .nv.shared._ZN7cutlass13device_kernelIN5flash11enable_sm90INS1_16FlashAttnFwdSm90INS1_25CollectiveMainloopFwdSm90ILi2EN4cute5tupleIJNS5_1CILi1EEES8_S8_EEENS6_IJNS7_ILi128EEENS7_ILi224EEESA_EEELi128ENS_12float_e4m3_tEfNS_4arch4Sm90ELb0ELb0ELb1ELb1ELb0ELb1ELb0ELb1ELb1ELb1ELb1ELb0EEENS1_21CollectiveEpilogueFwdINS6_IJSA_SA_SB_EEES9_NS_10bfloat16_tESF_Li256ELb1ELb1ELb1ELb1EEENS1_36VarlenDynamicPersistentTileSchedulerILi128ELi224ELi256ELi128ELb1ELb1ELb1ELb0ELb1ELb1EEEEEEEEEvNT_6ParamsE --------------------------
	.section	.nv.shared._ZN7cutlass13device_kernelIN5flash11enable_sm90INS1_16FlashAttnFwdSm90INS1_25CollectiveMainloopFwdSm90ILi2EN4cute5tupleIJNS5_1CILi1EEES8_S8_EEENS6_IJNS7_ILi128EEENS7_ILi224EEESA_EEELi128ENS_12float_e4m3_tEfNS_4arch4Sm90ELb0ELb0ELb1ELb1ELb0ELb1ELb0ELb1ELb1ELb1ELb1ELb0EEENS1_21CollectiveEpilogueFwdINS6_IJSA_SA_SB_EEES9_NS_10bfloat16_tESF_Li256ELb1ELb1ELb1ELb1EEENS1_36VarlenDynamicPersistentTileSchedulerILi128ELi224ELi256ELi128ELb1ELb1ELb1ELb0ELb1ELb1EEEEEEEEEvNT_6ParamsE,"aw",@nobits
	.sectionflags	@""
	.align	16
	.zero		1024


//--------------------- .nv.shared._ZN7cutlass13device_kernelIN5flash11enable_sm90INS1_16FlashAttnFwdSm90INS1_25CollectiveMainloopFwdSm90ILi2EN4cute5tupleIJNS5_1CILi1EEES8_S8_EEENS6_IJNS7_ILi128EEENS7_ILi192EEESA_EEELi128ENS_12float_e4m3_tEfNS_4arch4Sm90ELb0ELb1ELb1ELb0ELb0ELb0ELb0ELb1ELb1ELb1ELb1ELb0EEENS1_21CollectiveEpilogueFwdINS6_IJSA_SA_SB_EEES9_NS_10bfloat16_tESF_Li256ELb0ELb1ELb1ELb1EEENS1_19SingleTileSchedulerILb0ELb1ELb1ELi128EEEEEEEEEvNT_6ParamsE --------------------------
	.section	.nv.shared._ZN7cutlass13device_kernelIN5flash11enable_sm90INS1_16FlashAttnFwdSm90INS1_25CollectiveMainloopFwdSm90ILi2EN4cute5tupleIJNS5_1CILi1EEES8_S8_EEENS6_IJNS7_ILi128EEENS7_ILi192EEESA_EEELi128ENS_12float_e4m3_tEfNS_4arch4Sm90ELb0ELb1ELb1ELb0ELb0ELb0ELb0ELb1ELb1ELb1ELb1ELb0EEENS1_21CollectiveEpilogueFwdINS6_IJSA_SA_SB_EEES9_NS_10bfloat16_tESF_Li256ELb0ELb1ELb1ELb1EEENS1_19SingleTileSchedulerILb0ELb1ELb1ELi128EEEEEEEEEvNT_6ParamsE,"aw",@nobits
	.sectionflags	@""
	.align	16
	.zero		1024


//--------------------- .nv.shared._ZN7cutlass13device_kernelIN5flash11enable_sm90INS1_16FlashAttnFwdSm90INS1_25CollectiveMainloopFwdSm90ILi2EN4cute5tupleIJNS5_1CILi1EEES8_S8_EEENS6_IJNS7_ILi128EEENS7_ILi192EEESA_EEELi128ENS_12float_e4m3_tEfNS_4arch4Sm90ELb0ELb1ELb1ELb1ELb0ELb0ELb0ELb1ELb1ELb1ELb1ELb0EEENS1_21CollectiveEpilogueFwdINS6_IJSA_SA_SB_EEES9_NS_10bfloat16_tESF_Li256ELb1ELb1ELb1ELb1EEENS1_36VarlenDynamicPersistentTileSchedulerILi128ELi192ELi256ELi128ELb1ELb1ELb1ELb1ELb0ELb1EEEEEEEEEvNT_6ParamsE --------------------------
	.section	.nv.shared._ZN7cutlass13device_kernelIN5flash11enable_sm90INS1_16FlashAttnFwdSm90INS1_25CollectiveMainloopFwdSm90ILi2EN4cute5tupleIJNS5_1CILi1EEES8_S8_EEENS6_IJNS7_ILi128EEENS7_ILi192EEESA_EEELi128ENS_12float_e4m3_tEfNS_4arch4Sm90ELb0ELb1ELb1ELb1ELb0ELb0ELb0ELb1ELb1ELb1ELb1ELb0EEENS1_21CollectiveEpilogueFwdINS6_IJSA_SA_SB_EEES9_NS_10bfloat16_tESF_Li256ELb1ELb1ELb1ELb1EEENS1_36VarlenDynamicPersistentTileSchedulerILi128ELi192ELi256ELi128ELb1ELb1ELb1ELb1ELb0ELb1EEEEEEEEEvNT_6ParamsE,"aw",@nobits
	.sectionflags	@""
	.align	16
	.zero		1024


//--------------------- .nv.shared._ZN7cutlass13device_kernelIN5flash11enable_sm90INS1_16FlashAttnFwdSm90INS1_25CollectiveMainloopFwdSm90ILi2EN4cute5tupleIJNS5_1CILi1EEES8_S8_EEENS6_IJNS7_ILi128EEENS7_ILi192EEESA_EEELi128ENS_12float_e4m3_tEfNS_4arch4Sm90ELb0ELb1ELb1ELb1ELb0ELb1ELb0ELb1ELb1ELb1ELb1ELb0EEENS1_21CollectiveEpilogueFwdINS6_IJSA_SA_SB_EEES9_NS_10bfloat16_tESF_Li256ELb1ELb1ELb1ELb1EEENS1_36VarlenDynamicPersistentTileSchedulerILi128ELi192ELi256ELi128ELb1ELb1ELb1ELb1ELb0ELb1EEEEEEEEEvNT_6ParamsE --------------------------
	.section	.nv.shared._ZN7cutlass13device_kernelIN5flash11enable_sm90INS1_16FlashAttnFwdSm90INS1_25CollectiveMainloopFwdSm90ILi2EN4cute5tupleIJNS5_1CILi1EEES8_S8_EEENS6_IJNS7_ILi128EEENS7_ILi192EEESA_EEELi128ENS_12float_e4m3_tEfNS_4arch4Sm90ELb0ELb1ELb1ELb1ELb0ELb1ELb0ELb1ELb1ELb1ELb1ELb0EEENS1_21CollectiveEpilogueFwdINS6_IJSA_SA_SB_EEES9_NS_10bfloat16_tESF_Li256ELb1ELb1ELb1ELb1EEENS1_36VarlenDynamicPersistentTileSchedulerILi128ELi192ELi256ELi128ELb1ELb1ELb1ELb1ELb0ELb1EEEEEEEEEvNT_6ParamsE,"aw",@nobits
	.sectionflags	@""
	.align	16
	.zero		1024


//--------------------- .nv.shared._ZN7cutlass13device_kernelIN5flash11enable_sm90INS1_16FlashAttnFwdSm90INS1_25CollectiveMainloopFwdSm90ILi2EN4cute5tupleIJNS5_1CILi1EEES8_S8_EEENS6_IJNS7_ILi128EEENS7_ILi224EEESA_EEELi128ENS_12float_e4m3_tEfNS_4arch4Sm90ELb1ELb0ELb1ELb0ELb0ELb0ELb0ELb1ELb1ELb1ELb1ELb0EEENS1_21CollectiveEpilogueFwdINS6_IJSA_SA_SB_EEES9_NS_10bfloat16_tESF_Li256ELb0ELb1ELb1ELb1EEENS1_19SingleTileSchedulerILb0ELb1ELb1ELi128EEEEEEEEEvNT_6ParamsE --------------------------
	.section	.nv.shared._ZN7cutlass13device_kernelIN5flash11enable_sm90INS1_16FlashAttnFwdSm90INS1_25CollectiveMainloopFwdSm90ILi2EN4cute5tupleIJNS5_1CILi1EEES8_S8_EEENS6_IJNS7_ILi128EEENS7_ILi224EEESA_EEELi128ENS_12float_e4m3_tEfNS_4arch4Sm90ELb1ELb0ELb1ELb0ELb0ELb0ELb0ELb1ELb1ELb1ELb1ELb0EEENS1_21CollectiveEpilogueFwdINS6_IJSA_SA_SB_EEES9_NS_10bfloat16_tESF_Li256ELb0ELb1ELb1ELb1EEENS1_19SingleTileSchedulerILb0ELb1ELb1ELi128EEEEEEEEEvNT_6ParamsE,"aw",@nobits
	.sectionflags	@""
	.align	16
	.zero		1024


//--------------------- .nv.shared._ZN7cutlass13device_kernelIN5flash11enable_sm90INS1_16FlashAttnFwdSm90INS1_25CollectiveMainloopFwdSm90ILi2EN4cute5tupleIJNS5_1CILi1EEES8_S8_EEENS6_IJNS7_ILi128EEENS7_ILi224EEESA_EEELi128ENS_12float_e4m3_tEfNS_4arch4Sm90ELb1ELb0ELb1ELb1ELb0ELb0ELb0ELb1ELb1ELb1ELb1ELb0EEENS1_21CollectiveEpilogueFwdINS6_IJSA_SA_SB_EEES9_NS_10bfloat16_tESF_Li256ELb1ELb1ELb1ELb1EEENS1_36VarlenDynamicPersistentTileSchedulerILi128ELi224ELi256ELi128ELb1ELb1ELb1ELb1ELb1ELb1EEEEEEEEEvNT_6ParamsE --------------------------
	.section	.nv.shared._ZN7cutlass13device_kernelIN5flash11enable_sm90INS1_16FlashAttnFwdSm90INS1_25CollectiveMainloopFwdSm90ILi2EN4cute5tupleIJNS5_1CILi1EEES8_S8_EEENS6_IJNS7_ILi128EEENS7_ILi224EEESA_EEELi128ENS_12float_e4m3_tEfNS_4arch4Sm90ELb1ELb0ELb1ELb1ELb0ELb0ELb0ELb1ELb1ELb1ELb1ELb0EEENS1_21CollectiveEpilogueFwdINS6_IJSA_SA_SB_EEES9_NS_10bfloat16_tESF_Li256ELb1ELb1ELb1ELb1EEENS1_36VarlenDynamicPersistentTileSchedulerILi128ELi224ELi256ELi128ELb1ELb1ELb1ELb1ELb1ELb1EEEEEEEEEvNT_6ParamsE,"aw",@nobits
	.sectionflags	@""
	.align	16
	.zero		1024


//--------------------- .nv.shared._ZN7cutlass13device_kernelIN5flash11enable_sm90INS1_16FlashAttnFwdSm90INS1_25CollectiveMainloopFwdSm90ILi2EN4cute5tupleIJNS5_1CILi1EEES8_S8_EEENS6_IJNS7_ILi128EEENS7_ILi224EEESA_EEELi128ENS_12float_e4m3_tEfNS_4arch4Sm90ELb1ELb0ELb1ELb1ELb0ELb1ELb0ELb1ELb1ELb1ELb1ELb0EEENS1_21CollectiveEpilogueFwdINS6_IJSA_SA_SB_EEES9_NS_10bfloat16_tESF_Li256ELb1ELb1ELb1ELb1EEENS1_36VarlenDynamicPersistentTileSchedulerILi128ELi224ELi256ELi128ELb1ELb1ELb1ELb1ELb1ELb1EEEEEEEEEvNT_6ParamsE --------------------------
	.section	.nv.shared._ZN7cutlass13device_kernelIN5flash11enable_sm90INS1_16FlashAttnFwdSm90INS1_25CollectiveMainloopFwdSm90ILi2EN4cute5tupleIJNS5_1CILi1EEES8_S8_EEENS6_IJNS7_ILi128EEENS7_ILi224EEESA_EEELi128ENS_12float_e4m3_tEfNS_4arch4Sm90ELb1ELb0ELb1ELb1ELb0ELb1ELb0ELb1ELb1ELb1ELb1ELb0EEENS1_21CollectiveEpilogueFwdINS6_IJSA_SA_SB_EEES9_NS_10bfloat16_tESF_Li256ELb1ELb1ELb1ELb1EEENS1_36VarlenDynamicPersistentTileSchedulerILi128ELi224ELi256ELi128ELb1ELb1ELb1ELb1ELb1ELb1EEEEEEEEEvNT_6ParamsE,"aw",@nobits
	.sectionflags	@""
	.align	16
	.zero		1024


//--------------------- .nv.shared._ZN7cutlass13device_kernelIN5flash11enable_sm90INS1_16FlashAttnFwdSm90INS1_25CollectiveMainloopFwdSm90ILi2EN4cute5tupleIJNS5_1CILi1EEES8_S8_EEENS6_IJNS7_ILi192EEENS7_ILi128EEENS7_ILi96EEEEEELi96ENS_12float_e4m3_tEfNS_4arch4Sm90ELb0ELb0ELb1ELb0ELb0ELb0ELb0ELb1ELb1ELb1ELb1ELb0EEENS1_21CollectiveEpilogueFwdINS6_IJSA_SC_SB_EEES9_NS_10bfloat16_tESG_Li384ELb0ELb1ELb1ELb1EEENS1_19SingleTileSchedulerILb0ELb1ELb1ELi192EEEEEEEEEvNT_6ParamsE --------------------------
	.section	.nv.shared._ZN7cutlass13device_kernelIN5flash11enable_sm90INS1_16FlashAttnFwdSm90INS1_25CollectiveMainloopFwdSm90ILi2EN4cute5tupleIJNS5_1CILi1EEES8_S8_EEENS6_IJNS7_ILi192EEENS7_ILi128EEENS7_ILi96EEEEEELi96ENS_12float_e4m3_tEfNS_4arch4Sm90ELb0ELb0ELb1ELb0ELb0ELb0ELb0ELb1ELb1ELb1ELb1ELb0EEENS1_21CollectiveEpilogueFwdINS6_IJSA_SC_SB_EEES9_NS_10bfloat16_tESG_Li384ELb0ELb1ELb1ELb1EEENS1_19SingleTileSchedulerILb0ELb1ELb1ELi192EEEEEEEEEvNT_6ParamsE,"aw",@nobits
	.sectionflags	@""
	.align	16
	.zero		1024


//--------------------- .nv.shared._ZN7cutlass13device_kernelIN5flash11enable_sm90INS1_16FlashAttnFwdSm90INS1_25CollectiveMainloopFwdSm90ILi2EN4cute5tupleIJNS5_1CILi1EEES8_S8_EEENS6_IJNS7_ILi192EEENS7_ILi128EEENS7_ILi96EEEEEELi96ENS_12float_e4m3_tEfNS_4arch4Sm90ELb0ELb0ELb1ELb1ELb0ELb0ELb0ELb1ELb1ELb1ELb1ELb0EEENS1_21CollectiveEpilogueFwdINS6_IJSA_SC_SB_EEES9_NS_10bfloat16_tESG_Li384ELb1ELb1ELb1ELb1EEENS1_36VarlenDynamicPersistentTileSchedulerILi192ELi128ELi384ELi128ELb1ELb1ELb1ELb0ELb1ELb1EEEEEEEEEvNT_6ParamsE --------------------------
	.section	.nv.shared._ZN7cutlass13device_kernelIN5flash11enable_sm90INS1_16FlashAttnFwdSm90INS1_25CollectiveMainloopFwdSm90ILi2EN4cute5tupleIJNS5_1CILi1EEES8_S8_EEENS6_IJNS7_ILi192EEENS7_ILi128EEENS7_ILi96EEEEEELi96ENS_12float_e4m3_tEfNS_4arch4Sm90ELb0ELb0ELb1ELb1ELb0ELb0ELb0ELb1ELb1ELb1ELb1ELb0EEENS1_21CollectiveEpilogueFwdINS6_IJSA_SC_SB_EEES9_NS_10bfloat16_tESG_Li384ELb1ELb1ELb1ELb1EEENS1_36VarlenDynamicPersistentTileSchedulerILi192ELi128ELi384ELi128ELb1ELb1ELb1ELb0ELb1ELb1EEEEEEEEEvNT_6ParamsE,"aw",@nobits
	.sectionflags	@""
	.align	16
	.zero		1024


//--------------------- .nv.shared._ZN7cutlass13device_kernelIN5flash11enable_sm90INS1_16FlashAttnFwdSm90INS1_25CollectiveMainloopFwdSm90ILi2EN4cute5tupleIJNS5_1CILi1EEES8_S8_EEENS6_IJNS7_ILi192EEENS7_ILi128EEENS7_ILi96EEEEEELi96ENS_12float_e4m3_tEfNS_4arch4Sm90ELb0ELb0ELb1ELb1ELb0ELb1ELb0ELb1ELb1ELb1ELb1ELb0EEENS1_21CollectiveEpilogueFwdINS6_IJSA_SC_SB_EEES9_NS_10bfloat16_tESG_Li384ELb1ELb1ELb1ELb1EEENS1_36VarlenDynamicPersistentTileSchedulerILi192ELi128ELi384ELi128ELb1ELb1ELb1ELb0ELb1ELb1EEEEEEEEEvNT_6ParamsE --------------------------
	.section	.nv.shared._ZN7cutlass13device_kernelIN5flash11enable_sm90INS1_16FlashAttnFwdSm90INS1_25CollectiveMainloopFwdSm90ILi2EN4cute5tupleIJNS5_1CILi1EEES8_S8_EEENS6_IJNS7_ILi192EEENS7_ILi128EEENS7_ILi96EEEEEELi96ENS_12float_e4m3_tEfNS_4arch4Sm90ELb0ELb0ELb1ELb1ELb0ELb1ELb0ELb1ELb1ELb1ELb1ELb0EEENS1_21CollectiveEpilogueFwdINS6_IJSA_SC_SB_EEES9_NS_10bfloat16_tESG_Li384ELb1ELb1ELb1ELb1EEENS1_36VarlenDynamicPersistentTileSchedulerILi192ELi128ELi384ELi128ELb1ELb1ELb1ELb0ELb1ELb1EEEEEEEEEvNT_6ParamsE,"aw",@nobits
	.sectionflags	@""
	.align	16
	.zero		1024


//--------------------- .nv.shared._ZN7cutlass13device_kernelIN5flash11enable_sm90INS1_16FlashAttnFwdSm90INS1_25CollectiveMainloopFwdSm90ILi2EN4cute5tupleIJNS5_1CILi1EEES8_S8_EEENS6_IJNS7_ILi192EEENS7_ILi128EEENS7_ILi96EEEEEELi96ENS_12float_e4m3_tEfNS_4arch4Sm90ELb0ELb1ELb1ELb0ELb0ELb0ELb0ELb1ELb1ELb1ELb1ELb0EEENS1_21CollectiveEpilogueFwdINS6_IJSA_SC_SB_EEES9_NS_10bfloat16_tESG_Li384ELb0ELb1ELb1ELb1EEENS1_19SingleTileSchedulerILb0ELb1ELb1ELi192EEEEEEEEEvNT_6ParamsE --------------------------
	.section	.nv.shared._ZN7cutlass13device_kernelIN5flash11enable_sm90INS1_16FlashAttnFwdSm90INS1_25CollectiveMainloopFwdSm90ILi2EN4cute5tupleIJNS5_1CILi1EEES8_S8_EEENS6_IJNS7_ILi192EEENS7_ILi128EEENS7_ILi96EEEEEELi96ENS_12float_e4m3_tEfNS_4arch4Sm90ELb0ELb1ELb1ELb0ELb0ELb0ELb0ELb1ELb1ELb1ELb1ELb0EEENS1_21CollectiveEpilogueFwdINS6_IJSA_SC_SB_EEES9_NS_10bfloat16_tESG_Li384ELb0ELb1ELb1ELb1EEENS1_19SingleTileSchedulerILb0ELb1ELb1ELi192EEEEEEEEEvNT_6ParamsE,"aw",@nobits
	.sectionflags	@""
	.align	16
	.zero		1024


//--------------------- .nv.shared._ZN7cutlass13device_kernelIN5flash11enable_sm90INS1_16FlashAttnFwdSm90INS1_25CollectiveMainloopFwdSm90ILi2EN4cute5tupleIJNS5_1CILi1EEES8_S8_EEENS6_IJNS7_ILi192EEENS7_ILi128EEENS7_ILi96EEEEEELi96ENS_12float_e4m3_tEfNS_4arch4Sm90ELb0ELb1ELb1ELb1ELb0ELb0ELb0ELb1ELb1ELb1ELb1ELb0EEENS1_21CollectiveEpilogueFwdINS6_IJSA_SC_SB_EEES9_NS_10bfloat16_tESG_Li384ELb1ELb1ELb1ELb1EEENS1_36VarlenDynamicPersistentTileSchedulerILi192ELi128ELi384ELi128ELb1ELb1ELb1ELb1ELb0ELb1EEEEEEEEEvNT_6ParamsE --------------------------
	.section	.nv.shared._ZN7cutlass13device_kernelIN5flash11enable_sm90INS1_16FlashAttnFwdSm90INS1_25CollectiveMainloopFwdSm90ILi2EN4cute5tupleIJNS5_1CILi1EEES8_S8_EEENS6_IJNS7_ILi192EEENS7_ILi128EEENS7_ILi96EEEEEELi96ENS_12float_e4m3_tEfNS_4arch4Sm90ELb0ELb1ELb1ELb1ELb0ELb0ELb0ELb1ELb1ELb1ELb1ELb0EEENS1_21CollectiveEpilogueFwdINS6_IJSA_SC_SB_EEES9_NS_10bfloat16_tESG_Li384ELb1ELb1ELb1ELb1EEENS1_36VarlenDynamicPersistentTileSchedulerILi192ELi128ELi384ELi128ELb1ELb1ELb1ELb1ELb0ELb1EEEEEEEEEvNT_6ParamsE,"aw",@nobits
	.sectionflags	@""
	.align	16
	.zero		1024


//--------------------- .nv.shared._ZN7cutlass13device_kernelIN5flash11enable_sm90INS1_16FlashAttnFwdSm90INS1_25CollectiveMainloopFwdSm90ILi2EN4cute5tupleIJNS5_1CILi1EEES8_S8_EEENS6_IJNS7_ILi192EEENS7_ILi128EEENS7_ILi96EEEEEELi96ENS_12float_e4m3_tEfNS_4arch4Sm90ELb0ELb1ELb1ELb1ELb0ELb1ELb0ELb1ELb1ELb1ELb1ELb0EEENS1_21CollectiveEpilogueFwdINS6_IJSA_SC_SB_EEES9_NS_10bfloat16_tESG_Li384ELb1ELb1ELb1ELb1EEENS1_36VarlenDynamicPersistentTileSchedulerILi192ELi128ELi384ELi128ELb1ELb1ELb1ELb1ELb0ELb1EEEEEEEEEvNT_6ParamsE --------------------------
	.section	.nv.shared._ZN7cutlass13device_kernelIN5flash11enable_sm90INS1_16FlashAttnFwdSm90INS1_25CollectiveMainloopFwdSm90ILi2EN4cute5tupleIJNS5_1CILi1EEES8_S8_EEENS6_IJNS7_ILi192EEENS7_ILi128EEENS7_ILi96EEEEEELi96ENS_12float_e4m3_tEfNS_4arch4Sm90ELb0ELb1ELb1ELb1ELb0ELb1ELb0ELb1ELb1ELb1ELb1ELb0EEENS1_21CollectiveEpilogueFwdINS6_IJSA_SC_SB_EEES9_NS_10bfloat16_tESG_Li384ELb1ELb1ELb1ELb1EEENS1_36VarlenDynamicPersistentTileSchedulerILi192ELi128ELi384ELi128ELb1ELb1ELb1ELb1ELb0ELb1EEEEEEEEEvNT_6ParamsE,"aw",@nobits
	.sectionflags	@""
	.align	16
	.zero		1024


//--------------------- .nv.shared._ZN7cutlass13device_kernelIN5flash11enable_sm90INS1_16FlashAttnFwdSm90INS1_25CollectiveMainloopFwdSm90ILi2EN4cute5tupleIJNS5_1CILi1EEES8_S8_EEENS6_IJNS7_ILi192EEENS7_ILi128EEENS7_ILi96EEEEEELi96ENS_12float_e4m3_tEfNS_4arch4Sm90ELb1ELb0ELb1ELb0ELb0ELb0ELb0ELb1ELb1ELb1ELb1ELb0EEENS1_21CollectiveEpilogueFwdINS6_IJSA_SC_SB_EEES9_NS_10bfloat16_tESG_Li384ELb0ELb1ELb1ELb1EEENS1_19SingleTileSchedulerILb0ELb1ELb1ELi192EEEEEEEEEvNT_6ParamsE --------------------------
	.section	.nv.shared._ZN7cutlass13device_kernelIN5flash11enable_sm90INS1_16FlashAttnFwdSm90INS1_25CollectiveMainloopFwdSm90ILi2EN4cute5tupleIJNS5_1CILi1EEES8_S8_EEENS6_IJNS7_ILi192EEENS7_ILi128EEENS7_ILi96EEEEEELi96ENS_12float_e4m3_tEfNS_4arch4Sm90ELb1ELb0ELb1ELb0ELb0ELb0ELb0ELb1ELb1ELb1ELb1ELb0EEENS1_21CollectiveEpilogueFwdINS6_IJSA_SC_SB_EEES9_NS_10bfloat16_tESG_Li384ELb0ELb1ELb1ELb1EEENS1_19SingleTileSchedulerILb0ELb1ELb1ELi192EEEEEEEEEvNT_6ParamsE,"aw",@nobits
	.sectionflags	@""
	.align	16
	.zero		1024


//--------------------- .nv.shared._ZN7cutlass13device_kernelIN5flash11enable_sm90INS1_16FlashAttnFwdSm90INS1_25CollectiveMainloopFwdSm90ILi2EN4cute5tupleIJNS5_1CILi1EEES8_S8_EEENS6_IJNS7_ILi192EEENS7_ILi128EEENS7_ILi96EEEEEELi96ENS_12float_e4m3_tEfNS_4arch4Sm90ELb1ELb0ELb1ELb1ELb0ELb0ELb0ELb1ELb1ELb1ELb1ELb0EEENS1_21CollectiveEpilogueFwdINS6_IJSA_SC_SB_EEES9_NS_10bfloat16_tESG_Li384ELb1ELb1ELb1ELb1EEENS1_36VarlenDynamicPersistentTileSchedulerILi192ELi128ELi384ELi128ELb1ELb1ELb1ELb1ELb1ELb1EEEEEEEEEvNT_6ParamsE --------------------------
	.section	.nv.shared._ZN7cutlass13device_kernelIN5flash11enable_sm90INS1_16FlashAttnFwdSm90INS1_25CollectiveMainloopFwdSm90ILi2EN4cute5tupleIJNS5_1CILi1EEES8_S8_EEENS6_IJNS7_ILi192EEENS7_ILi128EEENS7_ILi96EEEEEELi96ENS_12float_e4m3_tEfNS_4arch4Sm90ELb1ELb0ELb1ELb1ELb0ELb0ELb0ELb1ELb1ELb1ELb1ELb0EEENS1_21CollectiveEpilogueFwdINS6_IJSA_SC_SB_EEES9_NS_10bfloat16_tESG_Li384ELb1ELb1ELb1ELb1EEENS1_36VarlenDynamicPersistentTileSchedulerILi192ELi128ELi384ELi128ELb1ELb1ELb1ELb1ELb1ELb1EEEEEEEEEvNT_6ParamsE,"aw",@nobits
	.sectionflags	@""
	.align	16
	.zero		1024


//--------------------- .nv.shared._ZN7cutlass13device_kernelIN5flash11enable_sm90INS1_16FlashAttnFwdSm90INS1_25CollectiveMainloopFwdSm90ILi2EN4cute5tupleIJNS5_1CILi1EEES8_S8_EEENS6_IJNS7_ILi192EEENS7_ILi128EEENS7_ILi96EEEEEELi96ENS_12float_e4m3_tEfNS_4arch4Sm90ELb1ELb0ELb1ELb1ELb0ELb1ELb0ELb1ELb1ELb1ELb1ELb0EEENS1_21CollectiveEpilogueFwdINS6_IJSA_SC_SB_EEES9_NS_10bfloat16_tESG_Li384ELb1ELb1ELb1ELb1EEENS1_36VarlenDynamicPersistentTileSchedulerILi192ELi128ELi384ELi128ELb1ELb1ELb1ELb1ELb1ELb1EEEEEEEEEvNT_6ParamsE --------------------------
	.section	.nv.shared._ZN7cutlass13device_kernelIN5flash11enable_sm90INS1_16FlashAttnFwdSm90INS1_25CollectiveMainloopFwdSm90ILi2EN4cute5tupleIJNS5_1CILi1EEES8_S8_EEENS6_IJNS7_ILi192EEENS7_ILi128EEENS7_ILi96EEEEEELi96ENS_12float_e4m3_tEfNS_4arch4Sm90ELb1ELb0ELb1ELb1ELb0ELb1ELb0ELb1ELb1ELb1ELb1ELb0EEENS1_21CollectiveEpilogueFwdINS6_IJSA_SC_SB_EEES9_NS_10bfloat16_tESG_Li384ELb1ELb1ELb1ELb1EEENS1_36VarlenDynamicPersistentTileSchedulerILi192ELi128ELi384ELi128ELb1ELb1ELb1ELb1ELb1ELb1EEEEEEEEEvNT_6ParamsE,"aw",@nobits
	.sectionflags	@""
	.align	16
	.zero		1024


//--------------------- .nv.shared._ZN7cutlass13device_kernelIN5flash11enable_sm90INS1_16FlashAttnFwdSm90INS1_25CollectiveMainloopFwdSm90ILi2EN4cute5tupleIJNS5_1CILi1EEES8_S8_EEENS6_IJNS7_ILi192EEENS7_ILi160EEENS7_ILi64EEEEEELi64ENS_12float_e4m3_tEfNS_4arch4Sm90ELb0ELb0ELb1ELb0ELb0ELb0ELb0ELb1ELb1ELb1ELb1ELb0EEENS1_21CollectiveEpilogueFwdINS6_IJSA_SC_SB_EEES9_NS_10bfloat16_tESG_Li384ELb0ELb1ELb1ELb1EEENS1_19SingleTileSchedulerILb0ELb1ELb1ELi192EEEEEEEEEvNT_6ParamsE --------------------------
	.section	.nv.shared._ZN7cutlass13device_kernelIN5flash11enable_sm90INS1_16FlashAttnFwdSm90INS1_25CollectiveMainloopFwdSm90ILi2EN4cute5tupleIJNS5_1CILi1EEES8_S8_EEENS6_IJNS7_ILi192EEENS7_ILi160EEENS7_ILi64EEEEEELi64ENS_12float_e4m3_tEfNS_4arch4Sm90ELb0ELb0ELb1ELb0ELb0ELb0ELb0ELb1ELb1ELb1ELb1ELb0EEENS1_21CollectiveEpilogueFwdINS6_IJSA_SC_SB_EEES9_NS_10bfloat16_tESG_Li384ELb0ELb1ELb1ELb1EEENS1_19SingleTileSchedulerILb0ELb1ELb1ELi192EEEEEEEEEvNT_6ParamsE,"aw",@nobits
	.sectionflags	@""
	.align	16
	.zero		1024


//--------------------- .nv.shared._ZN7cutlass13device_kernelIN5flash11enable_sm90INS1_16FlashAttnFwdSm90INS1_25CollectiveMainloopFwdSm90ILi2EN4cute5tupleIJNS5_1CILi1EEES8_S8_EEENS6_IJNS7_ILi192EEENS7_ILi160EEENS7_ILi64EEEEEELi64ENS_12float_e4m3_tEfNS_4arch4Sm90ELb0ELb0ELb1ELb1ELb0ELb0ELb0ELb1ELb1ELb1ELb1ELb0EEENS1_21CollectiveEpilogueFwdINS6_IJSA_SC_SB_EEES9_NS_10bfloat16_tESG_Li384ELb1ELb1ELb1ELb1EEENS1_36VarlenDynamicPersistentTileSchedulerILi192ELi160ELi384ELi128ELb1ELb1ELb1ELb0ELb1ELb1EEEEEEEEEvNT_6ParamsE --------------------------
	.section	.nv.shared._ZN7cutlass13device_kernelIN5flash11enable_sm90INS1_16FlashAttnFwdSm90INS1_25CollectiveMainloopFwdSm90ILi2EN4cute5tupleIJNS5_1CILi1EEES8_S8_EEENS6_IJNS7_ILi192EEENS7_ILi160EEENS7_ILi64EEEEEELi64ENS_12float_e4m3_tEfNS_4arch4Sm90ELb0ELb0ELb1ELb1ELb0ELb0ELb0ELb1ELb1ELb1ELb1ELb0EEENS1_21CollectiveEpilogueFwdINS6_IJSA_SC_SB_EEES9_NS_10bfloat16_tESG_Li384ELb1ELb1ELb1ELb1EEENS1_36VarlenDynamicPersistentTileSchedulerILi192ELi160ELi384ELi128ELb1ELb1ELb1ELb0ELb1ELb1EEEEEEEEEvNT_6ParamsE,"aw",@nobits
	.sectionflags	@""
	.align	16
	.zero		1024


//--------------------- .nv.shared._ZN7cutlass13device_kernelIN5flash11enable_sm90INS1_16FlashAttnFwdSm90INS1_25CollectiveMainloopFwdSm90ILi2EN4cute5tupleIJNS5_1CILi1EEES8_S8_EEENS6_IJNS7_ILi192EEENS7_ILi160EEENS7_ILi64EEEEEELi64ENS_12float_e4m3_tEfNS_4arch4Sm90ELb0ELb0ELb1ELb1ELb0ELb1ELb0ELb1ELb1ELb1ELb1ELb0EEENS1_21CollectiveEpilogueFwdINS6_IJSA_SC_SB_EEES9_NS_10bfloat16_tESG_Li384ELb1ELb1ELb1ELb1EEENS1_36VarlenDynamicPersistentTileSchedulerILi192ELi160ELi384ELi128ELb1ELb1ELb1ELb0ELb1ELb1EEEEEEEEEvNT_6ParamsE --------------------------
	.section	.nv.shared._ZN7cutlass13device_kernelIN5flash11enable_sm90INS1_16FlashAttnFwdSm90INS1_25CollectiveMainloopFwdSm90ILi2EN4cute5tupleIJNS5_1CILi1EEES8_S8_EEENS6_IJNS7_ILi192EEENS7_ILi160EEENS7_ILi64EEEEEELi64ENS_12float_e4m3_tEfNS_4arch4Sm90ELb0ELb0ELb1ELb1ELb0ELb1ELb0ELb1ELb1ELb1ELb1ELb0EEENS1_21CollectiveEpilogueFwdINS6_IJSA_SC_SB_EEES9_NS_10bfloat16_tESG_Li384ELb1ELb1ELb1ELb1EEENS1_36VarlenDynamicPersistentTileSchedulerILi192ELi160ELi384ELi128ELb1ELb1ELb1ELb0ELb1ELb1EEEEEEEEEvNT_6ParamsE,"aw",@nobits
	.sectionflags	@""
	.align	16
	.zero		1024


//--------------------- .nv.shared._ZN7cutlass13device_kernelIN5flash11enable_sm90INS1_16FlashAttnFwdSm90INS1_25CollectiveMainloopFwdSm90ILi2EN4cute5tupleIJNS5_1CILi1EEES8_S8_EEENS6_IJNS7_ILi192EEENS7_ILi160EEENS7_ILi64EEEEEELi64ENS_12float_e4m3_tEfNS_4arch4Sm90ELb0ELb1ELb1ELb0ELb0ELb0ELb0ELb1ELb1ELb1ELb1ELb0EEENS1_21CollectiveEpilogueFwdINS6_IJSA_SC_SB_EEES9_NS_10bfloat16_tESG_Li384ELb0ELb1ELb1ELb1EEENS1_19SingleTileSchedulerILb0ELb1ELb1ELi192EEEEEEEEEvNT_6ParamsE --------------------------
	.section	.nv.shared._ZN7cutlass13device_kernelIN5flash11enable_sm90INS1_16FlashAttnFwdSm90INS1_25CollectiveMainloopFwdSm90ILi2EN4cute5tupleIJNS5_1CILi1EEES8_S8_EEENS6_IJNS7_ILi192EEENS7_ILi160EEENS7_ILi64EEEEEELi64ENS_12float_e4m3_tEfNS_4arch4Sm90ELb0ELb1ELb1ELb0ELb0ELb0ELb0ELb1ELb1ELb1ELb1ELb0EEENS1_21CollectiveEpilogueFwdINS6_IJSA_SC_SB_EEES9_NS_10bfloat16_tESG_Li384ELb0ELb1ELb1ELb1EEENS1_19SingleTileSchedulerILb0ELb1ELb1ELi192EEEEEEEEEvNT_6ParamsE,"aw",@nobits
	.sectionflags	@""
	.align	16
	.zero		1024


//--------------------- .nv.shared._ZN7cutlass13device_kernelIN5flash11enable_sm90INS1_16FlashAttnFwdSm90INS1_25CollectiveMainloopFwdSm90ILi2EN4cute5tupleIJNS5_1CILi1EEES8_S8_EEENS6_IJNS7_ILi192EEENS7_ILi160EEENS7_ILi64EEEEEELi64ENS_12float_e4m3_tEfNS_4arch4Sm90ELb0ELb1ELb1ELb1ELb0ELb0ELb0ELb1ELb1ELb1ELb1ELb0EEENS1_21CollectiveEpilogueFwdINS6_IJSA_SC_SB_EEES9_NS_10bfloat16_tESG_Li384ELb1ELb1ELb1ELb1EEENS1_36VarlenDynamicPersistentTileSchedulerILi192ELi160ELi384ELi128ELb1ELb1ELb1ELb1ELb0ELb1EEEEEEEEEvNT_6ParamsE --------------------------
	.section	.nv.shared._ZN7cutlass13device_kernelIN5flash11enable_sm90INS1_16FlashAttnFwdSm90INS1_25CollectiveMainloopFwdSm90ILi2EN4cute5tupleIJNS5_1CILi1EEES8_S8_EEENS6_IJNS7_ILi192EEENS7_ILi160EEENS7_ILi64EEEEEELi64ENS_12float_e4m3_tEfNS_4arch4Sm90ELb0ELb1ELb1ELb1ELb0ELb0ELb0ELb1ELb1ELb1ELb1ELb0EEENS1_21CollectiveEpilogueFwdINS6_IJSA_SC_SB_EEES9_NS_10bfloat16_tESG_Li384ELb1ELb1ELb1ELb1EEENS1_36VarlenDynamicPersistentTileSchedulerILi192ELi160ELi384ELi128ELb1ELb1ELb1ELb1ELb0ELb1EEEEEEEEEvNT_6ParamsE,"aw",@nobits
	.sectionflags	@""
	.align	16
	.zero		1024


//--------------------- .nv.shared._ZN7cutlass13device_kernelIN5flash11enable_sm90INS1_16FlashAttnFwdSm90INS1_25CollectiveMainloopFwdSm90ILi2EN4cute5tupleIJNS5_1CILi1EEES8_S8_EEENS6_IJNS7_ILi192EEENS7_ILi160EEENS7_ILi64EEEEEELi64ENS_12float_e4m3_tEfNS_4arch4Sm90ELb0ELb1ELb1ELb1ELb0ELb1ELb0ELb1ELb1ELb1ELb1ELb0EEENS1_21CollectiveEpilogueFwdINS6_IJSA_SC_SB_EEES9_NS_10bfloat16_tESG_Li384ELb1ELb1ELb1ELb1EEENS1_36VarlenDynamicPersistentTileSchedulerILi192ELi160ELi384ELi128ELb1ELb1ELb1ELb1ELb0ELb1EEEEEEEEEvNT_6ParamsE --------------------------
	.section	.nv.shared._ZN7cutlass13device_kernelIN5flash11enable_sm90INS1_16FlashAttnFwdSm90INS1_25CollectiveMainloopFwdSm90ILi2EN4cute5tupleIJNS5_1CILi1EEES8_S8_EEENS6_IJNS7_ILi192EEENS7_ILi160EEENS7_ILi64EEEEEELi64ENS_12float_e4m3_tEfNS_4arch4Sm90ELb0ELb1ELb1ELb1ELb0ELb1ELb0ELb1ELb1ELb1ELb1ELb0EEENS1_21CollectiveEpilogueFwdINS6_IJSA_SC_SB_EEES9_NS_10bfloat16_tESG_Li384ELb1ELb1ELb1ELb1EEENS1_36VarlenDynamicPersistentTileSchedulerILi192ELi160ELi384ELi128ELb1ELb1ELb1ELb1ELb0ELb1EEEEEEEEEvNT_6ParamsE,"aw",@nobits
	.sectionflags	@""
	.align	16
	.zero		1024


//--------------------- .nv.shared._ZN7cutlass13device_kernelIN5flash11enable_sm90INS1_16FlashAttnFwdSm90INS1_25CollectiveMainloopFwdSm90ILi2EN4cute5tupleIJNS5_1CILi1EEES8_S8_EEENS6_IJNS7_ILi192EEENS7_ILi160EEENS7_ILi64EEEEEELi64ENS_12float_e4m3_tEfNS_4arch4Sm90ELb1ELb0ELb1ELb0ELb0ELb0ELb0ELb1ELb1ELb1ELb1ELb0EEENS1_21CollectiveEpilogueFwdINS6_IJSA_SC_SB_EEES9_NS_10bfloat16_tESG_Li384ELb0ELb1ELb1ELb1EEENS1_19SingleTileSchedulerILb0ELb1ELb1ELi192EEEEEEEEEvNT_6ParamsE --------------------------
	.section	.nv.shared._ZN7cutlass13device_kernelIN5flash11enable_sm90INS1_16FlashAttnFwdSm90INS1_25CollectiveMainloopFwdSm90ILi2EN4cute5tupleIJNS5_1CILi1EEES8_S8_EEENS6_IJNS7_ILi192EEENS7_ILi160EEENS7_ILi64EEEEEELi64ENS_12float_e4m3_tEfNS_4arch4Sm90ELb1ELb0ELb1ELb0ELb0ELb0ELb0ELb1ELb1ELb1ELb1ELb0EEENS1_21CollectiveEpilogueFwdINS6_IJSA_SC_SB_EEES9_NS_10bfloat16_tESG_Li384ELb0ELb1ELb1ELb1EEENS1_19SingleTileSchedulerILb0ELb1ELb1ELi192EEEEEEEEEvNT_6ParamsE,"aw",@nobits
	.sectionflags	@""
	.align	16
	.zero		1024


//--------------------- .nv.shared._ZN7cutlass13device_kernelIN5flash11enable_sm90INS1_16FlashAttnFwdSm90INS1_25CollectiveMainloopFwdSm90ILi2EN4cute5tupleIJNS5_1CILi1EEES8_S8_EEENS6_IJNS7_ILi192EEENS7_ILi160EEENS7_ILi64EEEEEELi64ENS_12float_e4m3_tEfNS_4arch4Sm90ELb1ELb0ELb1ELb1ELb0ELb0ELb0ELb1ELb1ELb1ELb1ELb0EEENS1_21CollectiveEpilogueFwdINS6_IJSA_SC_SB_EEES9_NS_10bfloat16_tESG_Li384ELb1ELb1ELb1ELb1EEENS1_36VarlenDynamicPersistentTileSchedulerILi192ELi160ELi384ELi128ELb1ELb1ELb1ELb1ELb1ELb1EEEEEEEEEvNT_6ParamsE --------------------------
	.section	.nv.shared._ZN7cutlass13device_kernelIN5flash11enable_sm90INS1_16FlashAttnFwdSm90INS1_25CollectiveMainloopFwdSm90ILi2EN4cute5tupleIJNS5_1CILi1EEES8_S8_EEENS6_IJNS7_ILi192EEENS7_ILi160EEENS7_ILi64EEEEEELi64ENS_12float_e4m3_tEfNS_4arch4Sm90ELb1ELb0ELb1ELb1ELb0ELb0ELb0ELb1ELb1ELb1ELb1ELb0EEENS1_21CollectiveEpilogueFwdINS6_IJSA_SC_SB_EEES9_NS_10bfloat16_tESG_Li384ELb1ELb1ELb1ELb1EEENS1_36VarlenDynamicPersistentTileSchedulerILi192ELi160ELi384ELi128ELb1ELb1ELb1ELb1ELb1ELb1EEEEEEEEEvNT_6ParamsE,"aw",@nobits
	.sectionflags	@""
	.align	16
	.zero		1024


//--------------------- .nv.shared._ZN7cutlass13device_kernelIN5flash11enable_sm90INS1_16FlashAttnFwdSm90INS1_25CollectiveMainloopFwdSm90ILi2EN4cute5tupleIJNS5_1CILi1EEES8_S8_EEENS6_IJNS7_ILi192EEENS7_ILi160EEENS7_ILi64EEEEEELi64ENS_12float_e4m3_tEfNS_4arch4Sm90ELb1ELb0ELb1ELb1ELb0ELb1ELb0ELb1ELb1ELb1ELb1ELb0EEENS1_21CollectiveEpilogueFwdINS6_IJSA_SC_SB_EEES9_NS_10bfloat16_tESG_Li384ELb1ELb1ELb1ELb1EEENS1_36VarlenDynamicPersistentTileSchedulerILi192ELi160ELi384ELi128ELb1ELb1ELb1ELb1ELb1ELb1EEEEEEEEEvNT_6ParamsE --------------------------
	.section	.nv.shared._ZN7cutlass13device_kernelIN5flash11enable_sm90INS1_16FlashAttnFwdSm90INS1_25CollectiveMainloopFwdSm90ILi2EN4cute5tupleIJNS5_1CILi1EEES8_S8_EEENS6_IJNS7_ILi192EEENS7_ILi160EEENS7_ILi64EEEEEELi64ENS_12float_e4m3_tEfNS_4arch4Sm90ELb1ELb0ELb1ELb1ELb0ELb1ELb0ELb1ELb1ELb1ELb1ELb0EEENS1_21CollectiveEpilogueFwdINS6_IJSA_SC_SB_EEES9_NS_10bfloat16_tESG_Li384ELb1ELb1ELb1ELb1EEENS1_36VarlenDynamicPersistentTileSchedulerILi192ELi160ELi384ELi128ELb1ELb1ELb1ELb1ELb1ELb1EEEEEEEEEvNT_6ParamsE,"aw",@nobits
	.sectionflags	@""
	.align	16
	.zero		1024


//--------------------- .nv.constant0._ZN7cutlass13device_kernelIN5flash11enable_sm90INS1_16FlashAttnFwdSm90INS1_25CollectiveMainloopFwdSm90ILi2EN4cute5tupleIJNS5_1CILi1EEES8_S8_EEENS6_IJNS7_ILi128EEESA_NS7_ILi256EEEEEELi256ENS_12float_e4m3_tEfNS_4arch4Sm90ELb0ELb0ELb1ELb0ELb0ELb0ELb0ELb1ELb1ELb1ELb1ELb0EEENS1_21CollectiveEpilogueFwdINS6_IJSA_SB_SA_EEES9_NS_10bfloat16_tESF_Li256ELb0ELb1ELb1ELb1EEENS1_19SingleTileSchedulerILb0ELb1ELb1ELi128EEEEEEEEEvNT_6ParamsE --------------------------
	.section	.nv.constant0._ZN7cutlass13device_kernelIN5flash11enable_sm90INS1_16FlashAttnFwdSm90INS1_25CollectiveMainloopFwdSm90ILi2EN4cute5tupleIJNS5_1CILi1EEES8_S8_EEENS6_IJNS7_ILi128EEESA_NS7_ILi256EEEEEELi256ENS_12float_e4m3_tEfNS_4arch4Sm90ELb0ELb0ELb1ELb0ELb0ELb0ELb0ELb1ELb1ELb1ELb1ELb0EEENS1_21CollectiveEpilogueFwdINS6_IJSA_SB_SA_EEES9_NS_10bfloat16_tESF_Li256ELb0ELb1ELb1ELb1EEENS1_19SingleTileSchedulerILb0ELb1ELb1ELi128EEEEEEEEEvNT_6ParamsE,"a",@progbits
	.sectionflags	@""
	.align	4
.nv.constant0._ZN7cutlass13device_kernelIN5flash11enable_sm90INS1_16FlashAttnFwdSm90INS1_25CollectiveMainloopFwdSm90ILi2EN4cute5tupleIJNS5_1CILi1EEES8_S8_EEENS6_IJNS7_ILi128EEESA_NS7_ILi256EEEEEELi256ENS_12float_e4m3_tEfNS_4arch4Sm90ELb0ELb0ELb1ELb0ELb0ELb0ELb0ELb1ELb1ELb1ELb1ELb0EEENS1_21CollectiveEpilogueFwdINS6_IJSA_SB_SA_EEES9_NS_10bfloat16_tESF_Li256ELb0ELb1ELb1ELb1EEENS1_19SingleTileSchedulerILb0ELb1ELb1ELi128EEEEEEEEEvNT_6ParamsE:
	.zero		3200


//--------------------- .nv.constant0._ZN7cutlass13device_kernelIN5flash11enable_sm90INS1_16FlashAttnFwdSm90INS1_25CollectiveMainloopFwdSm90ILi2EN4cute5tupleIJNS5_1CILi1EEES8_S8_EEENS6_IJNS7_ILi128EEESA_NS7_ILi256EEEEEELi256ENS_12float_e4m3_tEfNS_4arch4Sm90ELb0ELb0ELb1ELb1ELb0ELb0ELb0ELb1ELb1ELb1ELb1ELb0EEENS1_21CollectiveEpilogueFwdINS6_IJSA_SB_SA_EEES9_NS_10bfloat16_tESF_Li256ELb1ELb1ELb1ELb1EEENS1_36VarlenDynamicPersistentTileSchedulerILi128ELi128ELi256ELi128ELb1ELb1ELb1ELb0ELb1ELb1EEEEEEEEEvNT_6ParamsE --------------------------
	.section	.nv.constant0._ZN7cutlass13device_kernelIN5flash11enable_sm90INS1_16FlashAttnFwdSm90INS1_25CollectiveMainloopFwdSm90ILi2EN4cute5tupleIJNS5_1CILi1EEES8_S8_EEENS6_IJNS7_ILi128EEESA_NS7_ILi256EEEEEELi256ENS_12float_e4m3_tEfNS_4arch4Sm90ELb0ELb0ELb1ELb1ELb0ELb0ELb0ELb1ELb1ELb1ELb1ELb0EEENS1_21CollectiveEpilogueFwdINS6_IJSA_SB_SA_EEES9_NS_10bfloat16_tESF_Li256ELb1ELb1ELb1ELb1EEENS1_36VarlenDynamicPersistentTileSchedulerILi128ELi128ELi256ELi128ELb1ELb1ELb1ELb0ELb1ELb1EEEEEEEEEvNT_6ParamsE,"a",@progbits
	.sectionflags	@""
	.align	4
.nv.constant0._ZN7cutlass13device_kernelIN5flash11enable_sm90INS1_16FlashAttnFwdSm90INS1_25CollectiveMainloopFwdSm90ILi2EN4cute5tupleIJNS5_1CILi1EEES8_S8_EEENS6_IJNS7_ILi128EEESA_NS7_ILi256EEEEEELi256ENS_12float_e4m3_tEfNS_4arch4Sm90ELb0ELb0ELb1ELb1ELb0ELb0ELb0ELb1ELb1ELb1ELb1ELb0EEENS1_21CollectiveEpilogueFwdINS6_IJSA_SB_SA_EEES9_NS_10bfloat16_tESF_Li256ELb1ELb1ELb1ELb1EEENS1_36VarlenDynamicPersistentTileSchedulerILi128ELi128ELi256ELi128ELb1ELb1ELb1ELb0ELb1ELb1EEEEEEEEEvNT_6ParamsE:
	.zero		3328


//--------------------- .nv.constant0._ZN7cutlass13device_kernelIN5flash11enable_sm90INS1_16FlashAttnFwdSm90INS1_25CollectiveMainloopFwdSm90ILi2EN4cute5tupleIJNS5_1CILi1EEES8_S8_EEENS6_IJNS7_ILi128EEESA_NS7_ILi256EEEEEELi256ENS_12float_e4m3_tEfNS_4arch4Sm90ELb0ELb0ELb1ELb1ELb0ELb1ELb0ELb1ELb1ELb1ELb1ELb0EEENS1_21CollectiveEpilogueFwdINS6_IJSA_SB_SA_EEES9_NS_10bfloat16_tESF_Li256ELb1ELb1ELb1ELb1EEENS1_36VarlenDynamicPersistentTileSchedulerILi128ELi128ELi256ELi128ELb1ELb1ELb1ELb0ELb1ELb1EEEEEEEEEvNT_6ParamsE --------------------------
	.section	.nv.constant0._ZN7cutlass13device_kernelIN5flash11enable_sm90INS1_16FlashAttnFwdSm90INS1_25CollectiveMainloopFwdSm90ILi2EN4cute5tupleIJNS5_1CILi1EEES8_S8_EEENS6_IJNS7_ILi128EEESA_NS7_ILi256EEEEEELi256ENS_12float_e4m3_tEfNS_4arch4Sm90ELb0ELb0ELb1ELb1ELb0ELb1ELb0ELb1ELb1ELb1ELb1ELb0EEENS1_21CollectiveEpilogueFwdINS6_IJSA_SB_SA_EEES9_NS_10bfloat16_tESF_Li256ELb1ELb1ELb1ELb1EEENS1_36VarlenDynamicPersistentTileSchedulerILi128ELi128ELi256ELi128ELb1ELb1ELb1ELb0ELb1ELb1EEEEEEEEEvNT_6ParamsE,"a",@progbits
	.sectionflags	@""
	.align	4
.nv.constant0._ZN7cutlass13device_kernelIN5flash11enable_sm90INS1_16FlashAttnFwdSm90INS1_25CollectiveMainloopFwdSm90ILi2EN4cute5tupleIJNS5_1CILi1EEES8_S8_EEENS6_IJNS7_ILi128EEESA_NS7_ILi256EEEEEELi256ENS_12float_e4m3_tEfNS_4arch4Sm90ELb0ELb0ELb1ELb1ELb0ELb1ELb0ELb1ELb1ELb1ELb1ELb0EEENS1_21CollectiveEpilogueFwdINS6_IJSA_SB_SA_EEES9_NS_10bfloat16_tESF_Li256ELb1ELb1ELb1ELb1EEENS1_36VarlenDynamicPersistentTileSchedulerILi128ELi128ELi256ELi128ELb1ELb1ELb1ELb0ELb1ELb1EEEEEEEEEvNT_6ParamsE:
	.zero		3328


//--------------------- .nv.constant0._ZN7cutlass13device_kernelIN5flash11enable_sm90INS1_16FlashAttnFwdSm90INS1_25CollectiveMainloopFwdSm90ILi2EN4cute5tupleIJNS5_1CILi1EEES8_S8_EEENS6_IJNS7_ILi128EEENS7_ILi64EEENS7_ILi256EEEEEELi256ENS_12float_e4m3_tEfNS_4arch4Sm90ELb0ELb1ELb1ELb0ELb0ELb0ELb0ELb1ELb1ELb1ELb1ELb0EEENS1_21CollectiveEpilogueFwdINS6_IJSA_SC_SB_EEES9_NS_10bfloat16_tESG_Li256ELb0ELb1ELb1ELb1EEENS1_19SingleTileSchedulerILb0ELb1ELb1ELi128EEEEEEEEEvNT_6ParamsE --------------------------
	.section	.nv.constant0._ZN7cutlass13device_kernelIN5flash11enable_sm90INS1_16FlashAttnFwdSm90INS1_25CollectiveMainloopFwdSm90ILi2EN4cute5tupleIJNS5_1CILi1EEES8_S8_EEENS6_IJNS7_ILi128EEENS7_ILi64EEENS7_ILi256EEEEEELi256ENS_12float_e4m3_tEfNS_4arch4Sm90ELb0ELb1ELb1ELb0ELb0ELb0ELb0ELb1ELb1ELb1ELb1ELb0EEENS1_21CollectiveEpilogueFwdINS6_IJSA_SC_SB_EEES9_NS_10bfloat16_tESG_Li256ELb0ELb1ELb1ELb1EEENS1_19SingleTileSchedulerILb0ELb1ELb1ELi128EEEEEEEEEvNT_6ParamsE,"a",@progbits
	.sectionflags	@""
	.align	4
.nv.constant0._ZN7cutlass13device_kernelIN5flash11enable_sm90INS1_16FlashAttnFwdSm90INS1_25CollectiveMainloopFwdSm90ILi2EN4cute5tupleIJNS5_1CILi1EEES8_S8_EEENS6_IJNS7_ILi128EEENS7_ILi64EEENS7_ILi256EEEEEELi256ENS_12float_e4m3_tEfNS_4arch4Sm90ELb0ELb1ELb1ELb0ELb0ELb0ELb0ELb1ELb1ELb1ELb1ELb0EEENS1_21CollectiveEpilogueFwdINS6_IJSA_SC_SB_EEES9_NS_10bfloat16_tESG_Li256ELb0ELb1ELb1ELb1EEENS1_19SingleTileSchedulerILb0ELb1ELb1ELi128EEEEEEEEEvNT_6ParamsE:
	.zero		3200


//--------------------- .nv.constant0._ZN7cutlass13device_kernelIN5flash11enable_sm90INS1_16FlashAttnFwdSm90INS1_25CollectiveMainloopFwdSm90ILi2EN4cute5tupleIJNS5_1CILi1EEES8_S8_EEENS6_IJNS7_ILi128EEENS7_ILi64EEENS7_ILi256EEEEEELi256ENS_12float_e4m3_tEfNS_4arch4Sm90ELb0ELb1ELb1ELb1ELb0ELb0ELb0ELb1ELb1ELb1ELb1ELb0EEENS1_21CollectiveEpilogueFwdINS6_IJSA_SC_SB_EEES9_NS_10bfloat16_tESG_Li256ELb1ELb1ELb1ELb1EEENS1_36VarlenDynamicPersistentTileSchedulerILi128ELi64ELi256ELi128ELb1ELb1ELb1ELb1ELb0ELb1EEEEEEEEEvNT_6ParamsE --------------------------
	.section	.nv.constant0._ZN7cutlass13device_kernelIN5flash11enable_sm90INS1_16FlashAttnFwdSm90INS1_25CollectiveMainloopFwdSm90ILi2EN4cute5tupleIJNS5_1CILi1EEES8_S8_EEENS6_IJNS7_ILi128EEENS7_ILi64EEENS7_ILi256EEEEEELi256ENS_12float_e4m3_tEfNS_4arch4Sm90ELb0ELb1ELb1ELb1ELb0ELb0ELb0ELb1ELb1ELb1ELb1ELb0EEENS1_21CollectiveEpilogueFwdINS6_IJSA_SC_SB_EEES9_NS_10bfloat16_tESG_Li256ELb1ELb1ELb1ELb1EEENS1_36VarlenDynamicPersistentTileSchedulerILi128ELi64ELi256ELi128ELb1ELb1ELb1ELb1ELb0ELb1EEEEEEEEEvNT_6ParamsE,"a",@progbits
	.sectionflags	@""
	.align	4
.nv.constant0._ZN7cutlass13device_kernelIN5flash11enable_sm90INS1_16FlashAttnFwdSm90INS1_25CollectiveMainloopFwdSm90ILi2EN4cute5tupleIJNS5_1CILi1EEES8_S8_EEENS6_IJNS7_ILi128EEENS7_ILi64EEENS7_ILi256EEEEEELi256ENS_12float_e4m3_tEfNS_4arch4Sm90ELb0ELb1ELb1ELb1ELb0ELb0ELb0ELb1ELb1ELb1ELb1ELb0EEENS1_21CollectiveEpilogueFwdINS6_IJSA_SC_SB_EEES9_NS_10bfloat16_tESG_Li256ELb1ELb1ELb1ELb1EEENS1_36VarlenDynamicPersistentTileSchedulerILi128ELi64ELi256ELi128ELb1ELb1ELb1ELb1ELb0ELb1EEEEEEEEEvNT_6ParamsE:
	.zero		3328


//--------------------- .nv.constant0._ZN7cutlass13device_kernelIN5flash11enable_sm90INS1_16FlashAttnFwdSm90INS1_25CollectiveMainloopFwdSm90ILi2EN4cute5tupleIJNS5_1CILi1EEES8_S8_EEENS6_IJNS7_ILi128EEENS7_ILi64EEENS7_ILi256EEEEEELi256ENS_12float_e4m3_tEfNS_4arch4Sm90ELb0ELb1ELb1ELb1ELb0ELb1ELb0ELb1ELb1ELb1ELb1ELb0EEENS1_21CollectiveEpilogueFwdINS6_IJSA_SC_SB_EEES9_NS_10bfloat16_tESG_Li256ELb1ELb1ELb1ELb1EEENS1_36VarlenDynamicPersistentTileSchedulerILi128ELi64ELi256ELi128ELb1ELb1ELb1ELb1ELb0ELb1EEEEEEEEEvNT_6ParamsE --------------------------
	.section	.nv.constant0._ZN7cutlass13device_kernelIN5flash11enable_sm90INS1_16FlashAttnFwdSm90INS1_25CollectiveMainloopFwdSm90ILi2EN4cute5tupleIJNS5_1CILi1EEES8_S8_EEENS6_IJNS7_ILi128EEENS7_ILi64EEENS7_ILi256EEEEEELi256ENS_12float_e4m3_tEfNS_4arch4Sm90ELb0ELb1ELb1ELb1ELb0ELb1ELb0ELb1ELb1ELb1ELb1ELb0EEENS1_21CollectiveEpilogueFwdINS6_IJSA_SC_SB_EEES9_NS_10bfloat16_tESG_Li256ELb1ELb1ELb1ELb1EEENS1_36VarlenDynamicPersistentTileSchedulerILi128ELi64ELi256ELi128ELb1ELb1ELb1ELb1ELb0ELb1EEEEEEEEEvNT_6ParamsE,"a",@progbits
	.sectionflags	@""
	.align	4
.nv.constant0._ZN7cutlass13device_kernelIN5flash11enable_sm90INS1_16FlashAttnFwdSm90INS1_25CollectiveMainloopFwdSm90ILi2EN4cute5tupleIJNS5_1CILi1EEES8_S8_EEENS6_IJNS7_ILi128EEENS7_ILi64EEENS7_ILi256EEEEEELi256ENS_12float_e4m3_tEfNS_4arch4Sm90ELb0ELb1ELb1ELb1ELb0ELb1ELb0ELb1ELb1ELb1ELb1ELb0EEENS1_21CollectiveEpilogueFwdINS6_IJSA_SC_SB_EEES9_NS_10bfloat16_tESG_Li256ELb1ELb1ELb1ELb1EEENS1_36VarlenDynamicPersistentTileSchedulerILi128ELi64ELi256ELi128ELb1ELb1ELb1ELb1ELb0ELb1EEEEEEEEEvNT_6ParamsE:
	.zero		3328


//--------------------- .nv.constant0._ZN7cutlass13device_kernelIN5flash11enable_sm90INS1_16FlashAttnFwdSm90INS1_25CollectiveMainloopFwdSm90ILi2EN4cute5tupleIJNS5_1CILi1EEES8_S8_EEENS6_IJNS7_ILi128EEESA_NS7_ILi256EEEEEELi256ENS_12float_e4m3_tEfNS_4arch4Sm90ELb1ELb0ELb1ELb0ELb0ELb0ELb0ELb1ELb1ELb1ELb1ELb0EEENS1_21CollectiveEpilogueFwdINS6_IJSA_SB_SA_EEES9_NS_10bfloat16_tESF_Li256ELb0ELb1ELb1ELb1EEENS1_19SingleTileSchedulerILb0ELb1ELb1ELi128EEEEEEEEEvNT_6ParamsE --------------------------
	.section	.nv.constant0._ZN7cutlass13device_kernelIN5flash11enable_sm90INS1_16FlashAttnFwdSm90INS1_25CollectiveMainloopFwdSm90ILi2EN4cute5tupleIJNS5_1CILi1EEES8_S8_EEENS6_IJNS7_ILi128EEESA_NS7_ILi256EEEEEELi256ENS_12float_e4m3_tEfNS_4arch4Sm90ELb1ELb0ELb1ELb0ELb0ELb0ELb0ELb1ELb1ELb1ELb1ELb0EEENS1_21CollectiveEpilogueFwdINS6_IJSA_SB_SA_EEES9_NS_10bfloat16_tESF_Li256ELb0ELb1ELb1ELb1EEENS1_19SingleTileSchedulerILb0ELb1ELb1ELi128EEEEEEEEEvNT_6ParamsE,"a",@progbits
	.sectionflags	@""
	.align	4
.nv.constant0._ZN7cutlass13device_kernelIN5flash11enable_sm90INS1_16FlashAttnFwdSm90INS1_25CollectiveMainloopFwdSm90ILi2EN4cute5tupleIJNS5_1CILi1EEES8_S8_EEENS6_IJNS7_ILi128EEESA_NS7_ILi256EEEEEELi256ENS_12float_e4m3_tEfNS_4arch4Sm90ELb1ELb0ELb1ELb0ELb0ELb0ELb0ELb1ELb1ELb1ELb1ELb0EEENS1_21CollectiveEpilogueFwdINS6_IJSA_SB_SA_EEES9_NS_10bfloat16_tESF_Li256ELb0ELb1ELb1ELb1EEENS1_19SingleTileSchedulerILb0ELb1ELb1ELi128EEEEEEEEEvNT_6ParamsE:
	.zero		3200


//--------------------- .nv.constant0._ZN7cutlass13device_kernelIN5flash11enable_sm90INS1_16FlashAttnFwdSm90INS1_25CollectiveMainloopFwdSm90ILi2EN4cute5tupleIJNS5_1CILi1EEES8_S8_EEENS6_IJNS7_ILi128EEESA_NS7_ILi256EEEEEELi256ENS_12float_e4m3_tEfNS_4arch4Sm90ELb1ELb0ELb1ELb1ELb0ELb0ELb0ELb1ELb1ELb1ELb1ELb0EEENS1_21CollectiveEpilogueFwdINS6_IJSA_SB_SA_EEES9_NS_10bfloat16_tESF_Li256ELb1ELb1ELb1ELb1EEENS1_36VarlenDynamicPersistentTileSchedulerILi128ELi128ELi256ELi128ELb1ELb1ELb1ELb1ELb1ELb1EEEEEEEEEvNT_6ParamsE --------------------------
	.section	.nv.constant0._ZN7cutlass13device_kernelIN5flash11enable_sm90INS1_16FlashAttnFwdSm90INS1_25CollectiveMainloopFwdSm90ILi2EN4cute5tupleIJNS5_1CILi1EEES8_S8_EEENS6_IJNS7_ILi128EEESA_NS7_ILi256EEEEEELi256ENS_12float_e4m3_tEfNS_4arch4Sm90ELb1ELb0ELb1ELb1ELb0ELb0ELb0ELb1ELb1ELb1ELb1ELb0EEENS1_21CollectiveEpilogueFwdINS6_IJSA_SB_SA_EEES9_NS_10bfloat16_tESF_Li256ELb1ELb1ELb1ELb1EEENS1_36VarlenDynamicPersistentTileSchedulerILi128ELi128ELi256ELi128ELb1ELb1ELb1ELb1ELb1ELb1EEEEEEEEEvNT_6ParamsE,"a",@progbits
	.sectionflags	@""
	.align	4
.nv.constant0._ZN7cutlass13device_kernelIN5flash11enable_sm90INS1_16FlashAttnFwdSm90INS1_25CollectiveMainloopFwdSm90ILi2EN4cute5tupleIJNS5_1CILi1EEES8_S8_EEENS6_IJNS7_ILi128EEESA_NS7_ILi256EEEEEELi256ENS_12float_e4m3_tEfNS_4arch4Sm90ELb1ELb0ELb1ELb1ELb0ELb0ELb0ELb1ELb1ELb1ELb1ELb0EEENS1_21CollectiveEpilogueFwdINS6_IJSA_SB_SA_EEES9_NS_10bfloat16_tESF_Li256ELb1ELb1ELb1ELb1EEENS1_36VarlenDynamicPersistentTileSchedulerILi128ELi128ELi256ELi128ELb1ELb1ELb1ELb1ELb1ELb1EEEEEEEEEvNT_6ParamsE:
	.zero		3328


//--------------------- .nv.constant0._ZN7cutlass13device_kernelIN5flash11enable_sm90INS1_16FlashAttnFwdSm90INS1_25CollectiveMainloopFwdSm90ILi2EN4cute5tupleIJNS5_1CILi1EEES8_S8_EEENS6_IJNS7_ILi128EEESA_NS7_ILi256EEEEEELi256ENS_12float_e4m3_tEfNS_4arch4Sm90ELb1ELb0ELb1ELb1ELb0ELb1ELb0ELb1ELb1ELb1ELb1ELb0EEENS1_21CollectiveEpilogueFwdINS6_IJSA_SB_SA_EEES9_NS_10bfloat16_tESF_Li256ELb1ELb1ELb1ELb1EEENS1_36VarlenDynamicPersistentTileSchedulerILi128ELi128ELi256ELi128ELb1ELb1ELb1ELb1ELb1ELb1EEEEEEEEEvNT_6ParamsE --------------------------
	.section	.nv.constant0._ZN7cutlass13device_kernelIN5flash11enable_sm90INS1_16FlashAttnFwdSm90INS1_25CollectiveMainloopFwdSm90ILi2EN4cute5tupleIJNS5_1CILi1EEES8_S8_EEENS6_IJNS7_ILi128EEESA_NS7_ILi256EEEEEELi256ENS_12float_e4m3_tEfNS_4arch4Sm90ELb1ELb0ELb1ELb1ELb0ELb1ELb0ELb1ELb1ELb1ELb1ELb0EEENS1_21CollectiveEpilogueFwdINS6_IJSA_SB_SA_EEES9_NS_10bfloat16_tESF_Li256ELb1ELb1ELb1ELb1EEENS1_36VarlenDynamicPersistentTileSchedulerILi128ELi128ELi256ELi128ELb1ELb1ELb1ELb1ELb1ELb1EEEEEEEEEvNT_6ParamsE,"a",@progbits
	.sectionflags	@""
	.align	4
.nv.constant0._ZN7cutlass13device_kernelIN5flash11enable_sm90INS1_16FlashAttnFwdSm90INS1_25CollectiveMainloopFwdSm90ILi2EN4cute5tupleIJNS5_1CILi1EEES8_S8_EEENS6_IJNS7_ILi128EEESA_NS7_ILi256EEEEEELi256ENS_12float_e4m3_tEfNS_4arch4Sm90ELb1ELb0ELb1ELb1ELb0ELb1ELb0ELb1ELb1ELb1ELb1ELb0EEENS1_21CollectiveEpilogueFwdINS6_IJSA_SB_SA_EEES9_NS_10bfloat16_tESF_Li256ELb1ELb1ELb1ELb1EEENS1_36VarlenDynamicPersistentTileSchedulerILi128ELi128ELi256ELi128ELb1ELb1ELb1ELb1ELb1ELb1EEEEEEEEEvNT_6ParamsE:
	.zero		3328


//--------------------- .nv.constant0._ZN7cutlass13device_kernelIN5flash11enable_sm90INS1_16FlashAttnFwdSm90INS1_25CollectiveMainloopFwdSm90ILi2EN4cute5tupleIJNS5_1CILi1EEES8_S8_EEENS6_IJNS7_ILi128EEENS7_ILi160EEENS7_ILi192EEEEEELi192ENS_12float_e4m3_tEfNS_4arch4Sm90ELb0ELb0ELb1ELb0ELb0ELb0ELb0ELb1ELb1ELb1ELb1ELb0EEENS1_21CollectiveEpilogueFwdINS6_IJSA_SC_SB_EEES9_NS_10bfloat16_tESG_Li256ELb0ELb1ELb1ELb1EEENS1_19SingleTileSchedulerILb0ELb1ELb1ELi128EEEEEEEEEvNT_6ParamsE --------------------------
	.section	.nv.constant0._ZN7cutlass13device_kernelIN5flash11enable_sm90INS1_16FlashAttnFwdSm90INS1_25CollectiveMainloopFwdSm90ILi2EN4cute5tupleIJNS5_1CILi1EEES8_S8_EEENS6_IJNS7_ILi128EEENS7_ILi160EEENS7_ILi192EEEEEELi192ENS_12float_e4m3_tEfNS_4arch4Sm90ELb0ELb0ELb1ELb0ELb0ELb0ELb0ELb1ELb1ELb1ELb1ELb0EEENS1_21CollectiveEpilogueFwdINS6_IJSA_SC_SB_EEES9_NS_10bfloat16_tESG_Li256ELb0ELb1ELb1ELb1EEENS1_19SingleTileSchedulerILb0ELb1ELb1ELi128EEEEEEEEEvNT_6ParamsE,"a",@progbits
	.sectionflags	@""
	.align	4
.nv.constant0._ZN7cutlass13device_kernelIN5flash11enable_sm90INS1_16FlashAttnFwdSm90INS1_25CollectiveMainloopFwdSm90ILi2EN4cute5tupleIJNS5_1CILi1EEES8_S8_EEENS6_IJNS7_ILi128EEENS7_ILi160EEENS7_ILi192EEEEEELi192ENS_12float_e4m3_tEfNS_4arch4Sm90ELb0ELb0ELb1ELb0ELb0ELb0ELb0ELb1ELb1ELb1ELb1ELb0EEENS1_21CollectiveEpilogueFwdINS6_IJSA_SC_SB_EEES9_NS_10bfloat16_tESG_Li256ELb0ELb1ELb1ELb1EEENS1_19SingleTileSchedulerILb0ELb1ELb1ELi128EEEEEEEEEvNT_6ParamsE:
	.zero		3200


//--------------------- .nv.constant0._ZN7cutlass13device_kernelIN5flash11enable_sm90INS1_16FlashAttnFwdSm90INS1_25CollectiveMainloopFwdSm90ILi2EN4cute5tupleIJNS5_1CILi1EEES8_S8_EEENS6_IJNS7_ILi128EEENS7_ILi160EEENS7_ILi192EEEEEELi192ENS_12float_e4m3_tEfNS_4arch4Sm90ELb0ELb0ELb1ELb1ELb0ELb0ELb0ELb1ELb1ELb1ELb1ELb0EEENS1_21CollectiveEpilogueFwdINS6_IJSA_SC_SB_EEES9_NS_10bfloat16_tESG_Li256ELb1ELb1ELb1ELb1EEENS1_36VarlenDynamicPersistentTileSchedulerILi128ELi160ELi256ELi128ELb1ELb1ELb1ELb0ELb1ELb1EEEEEEEEEvNT_6ParamsE --------------------------
	.section	.nv.constant0._ZN7cutlass13device_kernelIN5flash11enable_sm90INS1_16FlashAttnFwdSm90INS1_25CollectiveMainloopFwdSm90ILi2EN4cute5tupleIJNS5_1CILi1EEES8_S8_EEENS6_IJNS7_ILi128EEENS7_ILi160EEENS7_ILi192EEEEEELi192ENS_12float_e4m3_tEfNS_4arch4Sm90ELb0ELb0ELb1ELb1ELb0ELb0ELb0ELb1ELb1ELb1ELb1ELb0EEENS1_21CollectiveEpilogueFwdINS6_IJSA_SC_SB_EEES9_NS_10bfloat16_tESG_Li256ELb1ELb1ELb1ELb1EEENS1_36VarlenDynamicPersistentTileSchedulerILi128ELi160ELi256ELi128ELb1ELb1ELb1ELb0ELb1ELb1EEEEEEEEEvNT_6ParamsE,"a",@progbits
	.sectionflags	@""
	.align	4
.nv.constant0._ZN7cutlass13device_kernelIN5flash11enable_sm90INS1_16FlashAttnFwdSm90INS1_25CollectiveMainloopFwdSm90ILi2EN4cute5tupleIJNS5_1CILi1EEES8_S8_EEENS6_IJNS7_ILi128EEENS7_ILi160EEENS7_ILi192EEEEEELi192ENS_12float_e4m3_tEfNS_4arch4Sm90ELb0ELb0ELb1ELb1ELb0ELb0ELb0ELb1ELb1ELb1ELb1ELb0EEENS1_21CollectiveEpilogueFwdINS6_IJSA_SC_SB_EEES9_NS_10bfloat16_tESG_Li256ELb1ELb1ELb1ELb1EEENS1_36VarlenDynamicPersistentTileSchedulerILi128ELi160ELi256ELi128ELb1ELb1ELb1ELb0ELb1ELb1EEEEEEEEEvNT_6ParamsE:
	.zero		3328


//--------------------- .nv.constant0._ZN7cutlass13device_kernelIN5flash11enable_sm90INS1_16FlashAttnFwdSm90INS1_25CollectiveMainloopFwdSm90ILi2EN4cute5tupleIJNS5_1CILi1EEES8_S8_EEENS6_IJNS7_ILi128EEENS7_ILi160EEENS7_ILi192EEEEEELi192ENS_12float_e4m3_tEfNS_4arch4Sm90ELb0ELb0ELb1ELb1ELb0ELb1ELb0ELb1ELb1ELb1ELb1ELb0EEENS1_21CollectiveEpilogueFwdINS6_IJSA_SC_SB_EEES9_NS_10bfloat16_tESG_Li256ELb1ELb1ELb1ELb1EEENS1_36VarlenDynamicPersistentTileSchedulerILi128ELi160ELi256ELi128ELb1ELb1ELb1ELb0ELb1ELb1EEEEEEEEEvNT_6ParamsE --------------------------
	.section	.nv.constant0._ZN7cutlass13device_kernelIN5flash11enable_sm90INS1_16FlashAttnFwdSm90INS1_25CollectiveMainloopFwdSm90ILi2EN4cute5tupleIJNS5_1CILi1EEES8_S8_EEENS6_IJNS7_ILi128EEENS7_ILi160EEENS7_ILi192EEEEEELi192ENS_12float_e4m3_tEfNS_4arch4Sm90ELb0ELb0ELb1ELb1ELb0ELb1ELb0ELb1ELb1ELb1ELb1ELb0EEENS1_21CollectiveEpilogueFwdINS6_IJSA_SC_SB_EEES9_NS_10bfloat16_tESG_Li256ELb1ELb1ELb1ELb1EEENS1_36VarlenDynamicPersistentTileSchedulerILi128ELi160ELi256ELi128ELb1ELb1ELb1ELb0ELb1ELb1EEEEEEEEEvNT_6ParamsE,"a",@progbits
	.sectionflags	@""
	.align	4
.nv.constant0._ZN7cutlass13device_kernelIN5flash11enable_sm90INS1_16FlashAttnFwdSm90INS1_25CollectiveMainloopFwdSm90ILi2EN4cute5tupleIJNS5_1CILi1EEES8_S8_EEENS6_IJNS7_ILi128EEENS7_ILi160EEENS7_ILi192EEEEEELi192ENS_12float_e4m3_tEfNS_4arch4Sm90ELb0ELb0ELb1ELb1ELb0ELb1ELb0ELb1ELb1ELb1ELb1ELb0EEENS1_21CollectiveEpilogueFwdINS6_IJSA_SC_SB_EEES9_NS_10bfloat16_tESG_Li256ELb1ELb1ELb1ELb1EEENS1_36VarlenDynamicPersistentTileSchedulerILi128ELi160ELi256ELi128ELb1ELb1ELb1ELb0ELb1ELb1EEEEEEEEEvNT_6ParamsE:
	.zero		3328


//--------------------- .nv.constant0._ZN7cutlass13device_kernelIN5flash11enable_sm90INS1_16FlashAttnFwdSm90INS1_25CollectiveMainloopFwdSm90ILi2EN4cute5tupleIJNS5_1CILi1EEES8_S8_EEENS6_IJNS7_ILi128EEESA_NS7_ILi192EEEEEELi192ENS_12float_e4m3_tEfNS_4arch4Sm90ELb0ELb1ELb1ELb0ELb0ELb0ELb0ELb1ELb1ELb1ELb1ELb0EEENS1_21CollectiveEpilogueFwdINS6_IJSA_SB_SA_EEES9_NS_10bfloat16_tESF_Li256ELb0ELb1ELb1ELb1EEENS1_19SingleTileSchedulerILb0ELb1ELb1ELi128EEEEEEEEEvNT_6ParamsE --------------------------
	.section	.nv.constant0._ZN7cutlass13device_kernelIN5flash11enable_sm90INS1_16FlashAttnFwdSm90INS1_25CollectiveMainloopFwdSm90ILi2EN4cute5tupleIJNS5_1CILi1EEES8_S8_EEENS6_IJNS7_ILi128EEESA_NS7_ILi192EEEEEELi192ENS_12float_e4m3_tEfNS_4arch4Sm90ELb0ELb1ELb1ELb0ELb0ELb0ELb0ELb1ELb1ELb1ELb1ELb0EEENS1_21CollectiveEpilogueFwdINS6_IJSA_SB_SA_EEES9_NS_10bfloat16_tESF_Li256ELb0ELb1ELb1ELb1EEENS1_19SingleTileSchedulerILb0ELb1ELb1ELi128EEEEEEEEEvNT_6ParamsE,"a",@progbits
	.sectionflags	@""
	.align	4
.nv.constant0._ZN7cutlass13device_kernelIN5flash11enable_sm90INS1_16FlashAttnFwdSm90INS1_25CollectiveMainloopFwdSm90ILi2EN4cute5tupleIJNS5_1CILi1EEES8_S8_EEENS6_IJNS7_ILi128EEESA_NS7_ILi192EEEEEELi192ENS_12float_e4m3_tEfNS_4arch4Sm90ELb0ELb1ELb1ELb0ELb0ELb0ELb0ELb1ELb1ELb1ELb1ELb0EEENS1_21CollectiveEpilogueFwdINS6_IJSA_SB_SA_EEES9_NS_10bfloat16_tESF_Li256ELb0ELb1ELb1ELb1EEENS1_19SingleTileSchedulerILb0ELb1ELb1ELi128EEEEEEEEEvNT_6ParamsE:
	.zero		3200


//--------------------- .nv.constant0._ZN7cutlass13device_kernelIN5flash11enable_sm90INS1_16FlashAttnFwdSm90INS1_25CollectiveMainloopFwdSm90ILi2EN4cute5tupleIJNS5_1CILi1EEES8_S8_EEENS6_IJNS7_ILi128EEESA_NS7_ILi192EEEEEELi192ENS_12float_e4m3_tEfNS_4arch4Sm90ELb0ELb1ELb1ELb1ELb0ELb0ELb0ELb1ELb1ELb1ELb1ELb0EEENS1_21CollectiveEpilogueFwdINS6_IJSA_SB_SA_EEES9_NS_10bfloat16_tESF_Li256ELb1ELb1ELb1ELb1EEENS1_36VarlenDynamicPersistentTileSchedulerILi128ELi128ELi256ELi128ELb1ELb1ELb1ELb1ELb0ELb1EEEEEEEEEvNT_6ParamsE --------------------------
	.section	.nv.constant0._ZN7cutlass13device_kernelIN5flash11enable_sm90INS1_16FlashAttnFwdSm90INS1_25CollectiveMainloopFwdSm90ILi2EN4cute5tupleIJNS5_1CILi1EEES8_S8_EEENS6_IJNS7_ILi128EEESA_NS7_ILi192EEEEEELi192ENS_12float_e4m3_tEfNS_4arch4Sm90ELb0ELb1ELb1ELb1ELb0ELb0ELb0ELb1ELb1ELb1ELb1ELb0EEENS1_21CollectiveEpilogueFwdINS6_IJSA_SB_SA_EEES9_NS_10bfloat16_tESF_Li256ELb1ELb1ELb1ELb1EEENS1_36VarlenDynamicPersistentTileSchedulerILi128ELi128ELi256ELi128ELb1ELb1ELb1ELb1ELb0ELb1EEEEEEEEEvNT_6ParamsE,"a",@progbits
	.sectionflags	@""
	.align	4
.nv.constant0._ZN7cutlass13device_kernelIN5flash11enable_sm90INS1_16FlashAttnFwdSm90INS1_25CollectiveMainloopFwdSm90ILi2EN4cute5tupleIJNS5_1CILi1EEES8_S8_EEENS6_IJNS7_ILi128EEESA_NS7_ILi192EEEEEELi192ENS_12float_e4m3_tEfNS_4arch4Sm90ELb0ELb1ELb1ELb1ELb0ELb0ELb0ELb1ELb1ELb1ELb1ELb0EEENS1_21CollectiveEpilogueFwdINS6_IJSA_SB_SA_EEES9_NS_10bfloat16_tESF_Li256ELb1ELb1ELb1ELb1EEENS1_36VarlenDynamicPersistentTileSchedulerILi128ELi128ELi256ELi128ELb1ELb1ELb1ELb1ELb0ELb1EEEEEEEEEvNT_6ParamsE:
	.zero		3328


//--------------------- .nv.constant0._ZN7cutlass13device_kernelIN5flash11enable_sm90INS1_16FlashAttnFwdSm90INS1_25CollectiveMainloopFwdSm90ILi2EN4cute5tupleIJNS5_1CILi1EEES8_S8_EEENS6_IJNS7_ILi128EEESA_NS7_ILi192EEEEEELi192ENS_12float_e4m3_tEfNS_4arch4Sm90ELb0ELb1ELb1ELb1ELb0ELb1ELb0ELb1ELb1ELb1ELb1ELb0EEENS1_21CollectiveEpilogueFwdINS6_IJSA_SB_SA_EEES9_NS_10bfloat16_tESF_Li256ELb1ELb1ELb1ELb1EEENS1_36VarlenDynamicPersistentTileSchedulerILi128ELi128ELi256ELi128ELb1ELb1ELb1ELb1ELb0ELb1EEEEEEEEEvNT_6ParamsE --------------------------
	.section	.nv.constant0._ZN7cutlass13device_kernelIN5flash11enable_sm90INS1_16FlashAttnFwdSm90INS1_25CollectiveMainloopFwdSm90ILi2EN4cute5tupleIJNS5_1CILi1EEES8_S8_EEENS6_IJNS7_ILi128EEESA_NS7_ILi192EEEEEELi192ENS_12float_e4m3_tEfNS_4arch4Sm90ELb0ELb1ELb1ELb1ELb0ELb1ELb0ELb1ELb1ELb1ELb1ELb0EEENS1_21CollectiveEpilogueFwdINS6_IJSA_SB_SA_EEES9_NS_10bfloat16_tESF_Li256ELb1ELb1ELb1ELb1EEENS1_36VarlenDynamicPersistentTileSchedulerILi128ELi128ELi256ELi128ELb1ELb1ELb1ELb1ELb0ELb1EEEEEEEEEvNT_6ParamsE,"a",@progbits
	.sectionflags	@""
	.align	4
.nv.constant0._ZN7cutlass13device_kernelIN5flash11enable_sm90INS1_16FlashAttnFwdSm90INS1_25CollectiveMainloopFwdSm90ILi2EN4cute5tupleIJNS5_1CILi1EEES8_S8_EEENS6_IJNS7_ILi128EEESA_NS7_ILi192EEEEEELi192ENS_12float_e4m3_tEfNS_4arch4Sm90ELb0ELb1ELb1ELb1ELb0ELb1ELb0ELb1ELb1ELb1ELb1ELb0EEENS1_21CollectiveEpilogueFwdINS6_IJSA_SB_SA_EEES9_NS_10bfloat16_tESF_Li256ELb1ELb1ELb1ELb1EEENS1_36VarlenDynamicPersistentTileSchedulerILi128ELi128ELi256ELi128ELb1ELb1ELb1ELb1ELb0ELb1EEEEEEEEEvNT_6ParamsE:
	.zero		3328


//--------------------- .nv.constant0._ZN7cutlass13device_kernelIN5flash11enable_sm90INS1_16FlashAttnFwdSm90INS1_25CollectiveMainloopFwdSm90ILi2EN4cute5tupleIJNS5_1CILi1EEES8_S8_EEENS6_IJNS7_ILi128EEENS7_ILi160EEENS7_ILi192EEEEEELi192ENS_12float_e4m3_tEfNS_4arch4Sm90ELb1ELb0ELb1ELb0ELb0ELb0ELb0ELb1ELb1ELb1ELb1ELb0EEENS1_21CollectiveEpilogueFwdINS6_IJSA_SC_SB_EEES9_NS_10bfloat16_tESG_Li256ELb0ELb1ELb1ELb1EEENS1_19SingleTileSchedulerILb0ELb1ELb1ELi128EEEEEEEEEvNT_6ParamsE --------------------------
	.section	.nv.constant0._ZN7cutlass13device_kernelIN5flash11enable_sm90INS1_16FlashAttnFwdSm90INS1_25CollectiveMainloopFwdSm90ILi2EN4cute5tupleIJNS5_1CILi1EEES8_S8_EEENS6_IJNS7_ILi128EEENS7_ILi160EEENS7_ILi192EEEEEELi192ENS_12float_e4m3_tEfNS_4arch4Sm90ELb1ELb0ELb1ELb0ELb0ELb0ELb0ELb1ELb1ELb1ELb1ELb0EEENS1_21CollectiveEpilogueFwdINS6_IJSA_SC_SB_EEES9_NS_10bfloat16_tESG_Li256ELb0ELb1ELb1ELb1EEENS1_19SingleTileSchedulerILb0ELb1ELb1ELi128EEEEEEEEEvNT_6ParamsE,"a",@progbits
	.sectionflags	@""
	.align	4
.nv.constant0._ZN7cutlass13device_kernelIN5flash11enable_sm90INS1_16FlashAttnFwdSm90INS1_25CollectiveMainloopFwdSm90ILi2EN4cute5tupleIJNS5_1CILi1EEES8_S8_EEENS6_IJNS7_ILi128EEENS7_ILi160EEENS7_ILi192EEEEEELi192ENS_12float_e4m3_tEfNS_4arch4Sm90ELb1ELb0ELb1ELb0ELb0ELb0ELb0ELb1ELb1ELb1ELb1ELb0EEENS1_21CollectiveEpilogueFwdINS6_IJSA_SC_SB_EEES9_NS_10bfloat16_tESG_Li256ELb0ELb1ELb1ELb1EEENS1_19SingleTileSchedulerILb0ELb1ELb1ELi128EEEEEEEEEvNT_6ParamsE:
	.zero		3200


//--------------------- .nv.constant0._ZN7cutlass13device_kernelIN5flash11enable_sm90INS1_16FlashAttnFwdSm90INS1_25CollectiveMainloopFwdSm90ILi2EN4cute5tupleIJNS5_1CILi1EEES8_S8_EEENS6_IJNS7_ILi128EEENS7_ILi160EEENS7_ILi192EEEEEELi192ENS_12float_e4m3_tEfNS_4arch4Sm90ELb1ELb0ELb1ELb1ELb0ELb0ELb0ELb1ELb1ELb1ELb1ELb0EEENS1_21CollectiveEpilogueFwdINS6_IJSA_SC_SB_EEES9_NS_10bfloat16_tESG_Li256ELb1ELb1ELb1ELb1EEENS1_36VarlenDynamicPersistentTileSchedulerILi128ELi160ELi256ELi128ELb1ELb1ELb1ELb1ELb1ELb1EEEEEEEEEvNT_6ParamsE --------------------------
	.section	.nv.constant0._ZN7cutlass13device_kernelIN5flash11enable_sm90INS1_16FlashAttnFwdSm90INS1_25CollectiveMainloopFwdSm90ILi2EN4cute5tupleIJNS5_1CILi1EEES8_S8_EEENS6_IJNS7_ILi128EEENS7_ILi160EEENS7_ILi192EEEEEELi192ENS_12float_e4m3_tEfNS_4arch4Sm90ELb1ELb0ELb1ELb1ELb0ELb0ELb0ELb1ELb1ELb1ELb1ELb0EEENS1_21CollectiveEpilogueFwdINS6_IJSA_SC_SB_EEES9_NS_10bfloat16_tESG_Li256ELb1ELb1ELb1ELb1EEENS1_36VarlenDynamicPersistentTileSchedulerILi128ELi160ELi256ELi128ELb1ELb1ELb1ELb1ELb1ELb1EEEEEEEEEvNT_6ParamsE,"a",@progbits
	.sectionflags	@""
	.align	4
.nv.constant0._ZN7cutlass13device_kernelIN5flash11enable_sm90INS1_16FlashAttnFwdSm90INS1_25CollectiveMainloopFwdSm90ILi2EN4cute5tupleIJNS5_1CILi1EEES8_S8_EEENS6_IJNS7_ILi128EEENS7_ILi160EEENS7_ILi192EEEEEELi192ENS_12float_e4m3_tEfNS_4arch4Sm90ELb1ELb0ELb1ELb1ELb0ELb0ELb0ELb1ELb1ELb1ELb1ELb0EEENS1_21CollectiveEpilogueFwdINS6_IJSA_SC_SB_EEES9_NS_10bfloat16_tESG_Li256ELb1ELb1ELb1ELb1EEENS1_36VarlenDynamicPersistentTileSchedulerILi128ELi160ELi256ELi128ELb1ELb1ELb1ELb1ELb1ELb1EEEEEEEEEvNT_6ParamsE:
	.zero		3328


//--------------------- .nv.constant0._ZN7cutlass13device_kernelIN5flash11enable_sm90INS1_16FlashAttnFwdSm90INS1_25CollectiveMainloopFwdSm90ILi2EN4cute5tupleIJNS5_1CILi1EEES8_S8_EEENS6_IJNS7_ILi128EEENS7_ILi160EEENS7_ILi192EEEEEELi192ENS_12float_e4m3_tEfNS_4arch4Sm90ELb1ELb0ELb1ELb1ELb0ELb1ELb0ELb1ELb1ELb1ELb1ELb0EEENS1_21CollectiveEpilogueFwdINS6_IJSA_SC_SB_EEES9_NS_10bfloat16_tESG_Li256ELb1ELb1ELb1ELb1EEENS1_36VarlenDynamicPersistentTileSchedulerILi128ELi160ELi256ELi128ELb1ELb1ELb1ELb1ELb1ELb1EEEEEEEEEvNT_6ParamsE --------------------------
	.section	.nv.constant0._ZN7cutlass13device_kernelIN5flash11enable_sm90INS1_16FlashAttnFwdSm90INS1_25CollectiveMainloopFwdSm90ILi2EN4cute5tupleIJNS5_1CILi1EEES8_S8_EEENS6_IJNS7_ILi128EEENS7_ILi160EEENS7_ILi192EEEEEELi192ENS_12float_e4m3_tEfNS_4arch4Sm90ELb1ELb0ELb1ELb1ELb0ELb1ELb0ELb1ELb1ELb1ELb1ELb0EEENS1_21CollectiveEpilogueFwdINS6_IJSA_SC_SB_EEES9_NS_10bfloat16_tESG_Li256ELb1ELb1ELb1ELb1EEENS1_36VarlenDynamicPersistentTileSchedulerILi128ELi160ELi256ELi128ELb1ELb1ELb1ELb1ELb1ELb1EEEEEEEEEvNT_6ParamsE,"a",@progbits
	.sectionflags	@""
	.align	4
.nv.constant0._ZN7cutlass13device_kernelIN5flash11enable_sm90INS1_16FlashAttnFwdSm90INS1_25CollectiveMainloopFwdSm90ILi2EN4cute5tupleIJNS5_1CILi1EEES8_S8_EEENS6_IJNS7_ILi128EEENS7_ILi160EEENS7_ILi192EEEEEELi192ENS_12float_e4m3_tEfNS_4arch4Sm90ELb1ELb0ELb1ELb1ELb0ELb1ELb0ELb1ELb1ELb1ELb1ELb0EEENS1_21CollectiveEpilogueFwdINS6_IJSA_SC_SB_EEES9_NS_10bfloat16_tESG_Li256ELb1ELb1ELb1ELb1EEENS1_36VarlenDynamicPersistentTileSchedulerILi128ELi160ELi256ELi128ELb1ELb1ELb1ELb1ELb1ELb1EEEEEEEEEvNT_6ParamsE:
	.zero		3328


//--------------------- .nv.constant0._ZN7cutlass13device_kernelIN5flash11enable_sm90INS1_16FlashAttnFwdSm90INS1_25CollectiveMainloopFwdSm90ILi2EN4cute5tupleIJNS5_1CILi1EEES8_S8_EEENS6_IJNS7_ILi128EEENS7_ILi224EEESA_EEELi128ENS_12float_e4m3_tEfNS_4arch4Sm90ELb0ELb0ELb1ELb0ELb0ELb0ELb0ELb1ELb1ELb1ELb1ELb0EEENS1_21CollectiveEpilogueFwdINS6_IJSA_SA_SB_EEES9_NS_10bfloat16_tESF_Li256ELb0ELb1ELb1ELb1EEENS1_19SingleTileSchedulerILb0ELb1ELb1ELi128EEEEEEEEEvNT_6ParamsE --------------------------
	.section	.nv.constant0._ZN7cutlass13device_kernelIN5flash11enable_sm90INS1_16FlashAttnFwdSm90INS1_25CollectiveMainloopFwdSm90ILi2EN4cute5tupleIJNS5_1CILi1EEES8_S8_EEENS6_IJNS7_ILi128EEENS7_ILi224EEESA_EEELi128ENS_12float_e4m3_tEfNS_4arch4Sm90ELb0ELb0ELb1ELb0ELb0ELb0ELb0ELb1ELb1ELb1ELb1ELb0EEENS1_21CollectiveEpilogueFwdINS6_IJSA_SA_SB_EEES9_NS_10bfloat16_tESF_Li256ELb0ELb1ELb1ELb1EEENS1_19SingleTileSchedulerILb0ELb1ELb1ELi128EEEEEEEEEvNT_6ParamsE,"a",@progbits
	.sectionflags	@""
	.align	4
.nv.constant0._ZN7cutlass13device_kernelIN5flash11enable_sm90INS1_16FlashAttnFwdSm90INS1_25CollectiveMainloopFwdSm90ILi2EN4cute5tupleIJNS5_1CILi1EEES8_S8_EEENS6_IJNS7_ILi128EEENS7_ILi224EEESA_EEELi128ENS_12float_e4m3_tEfNS_4arch4Sm90ELb0ELb0ELb1ELb0ELb0ELb0ELb0ELb1ELb1ELb1ELb1ELb0EEENS1_21CollectiveEpilogueFwdINS6_IJSA_SA_SB_EEES9_NS_10bfloat16_tESF_Li256ELb0ELb1ELb1ELb1EEENS1_19SingleTileSchedulerILb0ELb1ELb1ELi128EEEEEEEEEvNT_6ParamsE:
	.zero		3200


//--------------------- .nv.constant0._ZN7cutlass13device_kernelIN5flash11enable_sm90INS1_16FlashAttnFwdSm90INS1_25CollectiveMainloopFwdSm90ILi2EN4cute5tupleIJNS5_1CILi1EEES8_S8_EEENS6_IJNS7_ILi128EEENS7_ILi224EEESA_EEELi128ENS_12float_e4m3_tEfNS_4arch4Sm90ELb0ELb0ELb1ELb1ELb0ELb0ELb0ELb1ELb1ELb1ELb1ELb0EEENS1_21CollectiveEpilogueFwdINS6_IJSA_SA_SB_EEES9_NS_10bfloat16_tESF_Li256ELb1ELb1ELb1ELb1EEENS1_36VarlenDynamicPersistentTileSchedulerILi128ELi224ELi256ELi128ELb1ELb1ELb1ELb0ELb1ELb1EEEEEEEEEvNT_6ParamsE --------------------------
	.section	.nv.constant0._ZN7cutlass13device_kernelIN5flash11enable_sm90INS1_16FlashAttnFwdSm90INS1_25CollectiveMainloopFwdSm90ILi2EN4cute5tupleIJNS5_1CILi1EEES8_S8_EEENS6_IJNS7_ILi128EEENS7_ILi224EEESA_EEELi128ENS_12float_e4m3_tEfNS_4arch4Sm90ELb0ELb0ELb1ELb1ELb0ELb0ELb0ELb1ELb1ELb1ELb1ELb0EEENS1_21CollectiveEpilogueFwdINS6_IJSA_SA_SB_EEES9_NS_10bfloat16_tESF_Li256ELb1ELb1ELb1ELb1EEENS1_36VarlenDynamicPersistentTileSchedulerILi128ELi224ELi256ELi128ELb1ELb1ELb1ELb0ELb1ELb1EEEEEEEEEvNT_6ParamsE,"a",@progbits
	.sectionflags	@""
	.align	4
.nv.constant0._ZN7cutlass13device_kernelIN5flash11enable_sm90INS1_16FlashAttnFwdSm90INS1_25CollectiveMainloopFwdSm90ILi2EN4cute5tupleIJNS5_1CILi1EEES8_S8_EEENS6_IJNS7_ILi128EEENS7_ILi224EEESA_EEELi128ENS_12float_e4m3_tEfNS_4arch4Sm90ELb0ELb0ELb1ELb1ELb0ELb0ELb0ELb1ELb1ELb1ELb1ELb0EEENS1_21CollectiveEpilogueFwdINS6_IJSA_SA_SB_EEES9_NS_10bfloat16_tESF_Li256ELb1ELb1ELb1ELb1EEENS1_36VarlenDynamicPersistentTileSchedulerILi128ELi224ELi256ELi128ELb1ELb1ELb1ELb0ELb1ELb1EEEEEEEEEvNT_6ParamsE:
	.zero		3328


//--------------------- .nv.constant0._ZN7cutlass13device_kernelIN5flash11enable_sm90INS1_16FlashAttnFwdSm90INS1_25CollectiveMainloopFwdSm90ILi2EN4cute5tupleIJNS5_1CILi1EEES8_S8_EEENS6_IJNS7_ILi128EEENS7_ILi224EEESA_EEELi128ENS_12float_e4m3_tEfNS_4arch4Sm90ELb0ELb0ELb1ELb1ELb0ELb1ELb0ELb1ELb1ELb1ELb1ELb0EEENS1_21CollectiveEpilogueFwdINS6_IJSA_SA_SB_EEES9_NS_10bfloat16_tESF_Li256ELb1ELb1ELb1ELb1EEENS1_36VarlenDynamicPersistentTileSchedulerILi128ELi224ELi256ELi128ELb1ELb1ELb1ELb0ELb1ELb1EEEEEEEEEvNT_6ParamsE --------------------------
	.section	.nv.constant0._ZN7cutlass13device_kernelIN5flash11enable_sm90INS1_16FlashAttnFwdSm90INS1_25CollectiveMainloopFwdSm90ILi2EN4cute5tupleIJNS5_1CILi1EEES8_S8_EEENS6_IJNS7_ILi128EEENS7_ILi224EEESA_EEELi128ENS_12float_e4m3_tEfNS_4arch4Sm90ELb0ELb0ELb1ELb1ELb0ELb1ELb0ELb1ELb1ELb1ELb1ELb0EEENS1_21CollectiveEpilogueFwdINS6_IJSA_SA_SB_EEES9_NS_10bfloat16_tESF_Li256ELb1ELb1ELb1ELb1EEENS1_36VarlenDynamicPersistentTileSchedulerILi128ELi224ELi256ELi128ELb1ELb1ELb1ELb0ELb1ELb1EEEEEEEEEvNT_6ParamsE,"a",@progbits
	.sectionflags	@""
	.align	4
.nv.constant0._ZN7cutlass13device_kernelIN5flash11enable_sm90INS1_16FlashAttnFwdSm90INS1_25CollectiveMainloopFwdSm90ILi2EN4cute5tupleIJNS5_1CILi1EEES8_S8_EEENS6_IJNS7_ILi128EEENS7_ILi224EEESA_EEELi128ENS_12float_e4m3_tEfNS_4arch4Sm90ELb0ELb0ELb1ELb1ELb0ELb1ELb0ELb1ELb1ELb1ELb1ELb0EEENS1_21CollectiveEpilogueFwdINS6_IJSA_SA_SB_EEES9_NS_10bfloat16_tESF_Li256ELb1ELb1ELb1ELb1EEENS1_36VarlenDynamicPersistentTileSchedulerILi128ELi224ELi256ELi128ELb1ELb1ELb1ELb0ELb1ELb1EEEEEEEEEvNT_6ParamsE:
	.zero		3328


//--------------------- .nv.constant0._ZN7cutlass13device_kernelIN5flash11enable_sm90INS1_16FlashAttnFwdSm90INS1_25CollectiveMainloopFwdSm90ILi2EN4cute5tupleIJNS5_1CILi1EEES8_S8_EEENS6_IJNS7_ILi128EEENS7_ILi192EEESA_EEELi128ENS_12float_e4m3_tEfNS_4arch4Sm90ELb0ELb1ELb1ELb0ELb0ELb0ELb0ELb1ELb1ELb1ELb1ELb0EEENS1_21CollectiveEpilogueFwdINS6_IJSA_SA_SB_EEES9_NS_10bfloat16_tESF_Li256ELb0ELb1ELb1ELb1EEENS1_19SingleTileSchedulerILb0ELb1ELb1ELi128EEEEEEEEEvNT_6ParamsE --------------------------
	.section	.nv.constant0._ZN7cutlass13device_kernelIN5flash11enable_sm90INS1_16FlashAttnFwdSm90INS1_25CollectiveMainloopFwdSm90ILi2EN4cute5tupleIJNS5_1CILi1EEES8_S8_EEENS6_IJNS7_ILi128EEENS7_ILi192EEESA_EEELi128ENS_12float_e4m3_tEfNS_4arch4Sm90ELb0ELb1ELb1ELb0ELb0ELb0ELb0ELb1ELb1ELb1ELb1ELb0EEENS1_21CollectiveEpilogueFwdINS6_IJSA_SA_SB_EEES9_NS_10bfloat16_tESF_Li256ELb0ELb1ELb1ELb1EEENS1_19SingleTileSchedulerILb0ELb1ELb1ELi128EEEEEEEEEvNT_6ParamsE,"a",@progbits
	.sectionflags	@""
	.align	4
.nv.constant0._ZN7cutlass13device_kernelIN5flash11enable_sm90INS1_16FlashAttnFwdSm90INS1_25CollectiveMainloopFwdSm90ILi2EN4cute5tupleIJNS5_1CILi1EEES8_S8_EEENS6_IJNS7_ILi128EEENS7_ILi192EEESA_EEELi128ENS_12float_e4m3_tEfNS_4arch4Sm90ELb0ELb1ELb1ELb0ELb0ELb0ELb0ELb1ELb1ELb1ELb1ELb0EEENS1_21CollectiveEpilogueFwdINS6_IJSA_SA_SB_EEES9_NS_10bfloat16_tESF_Li256ELb0ELb1ELb1ELb1EEENS1_19SingleTileSchedulerILb0ELb1ELb1ELi128EEEEEEEEEvNT_6ParamsE:
	.zero		3200


//--------------------- .nv.constant0._ZN7cutlass13device_kernelIN5flash11enable_sm90INS1_16FlashAttnFwdSm90INS1_25CollectiveMainloopFwdSm90ILi2EN4cute5tupleIJNS5_1CILi1EEES8_S8_EEENS6_IJNS7_ILi128EEENS7_ILi192EEESA_EEELi128ENS_12float_e4m3_tEfNS_4arch4Sm90ELb0ELb1ELb1ELb1ELb0ELb0ELb0ELb1ELb1ELb1ELb1ELb0EEENS1_21CollectiveEpilogueFwdINS6_IJSA_SA_SB_EEES9_NS_10bfloat16_tESF_Li256ELb1ELb1ELb1ELb1EEENS1_36VarlenDynamicPersistentTileSchedulerILi128ELi192ELi256ELi128ELb1ELb1ELb1ELb1ELb0ELb1EEEEEEEEEvNT_6ParamsE --------------------------
	.section	.nv.constant0._ZN7cutlass13device_kernelIN5flash11enable_sm90INS1_16FlashAttnFwdSm90INS1_25CollectiveMainloopFwdSm90ILi2EN4cute5tupleIJNS5_1CILi1EEES8_S8_EEENS6_IJNS7_ILi128EEENS7_ILi192EEESA_EEELi128ENS_12float_e4m3_tEfNS_4arch4Sm90ELb0ELb1ELb1ELb1ELb0ELb0ELb0ELb1ELb1ELb1ELb1ELb0EEENS1_21CollectiveEpilogueFwdINS6_IJSA_SA_SB_EEES9_NS_10bfloat16_tESF_Li256ELb1ELb1ELb1ELb1EEENS1_36VarlenDynamicPersistentTileSchedulerILi128ELi192ELi256ELi128ELb1ELb1ELb1ELb1ELb0ELb1EEEEEEEEEvNT_6ParamsE,"a",@progbits
	.sectionflags	@""
	.align	4
.nv.constant0._ZN7cutlass13device_kernelIN5flash11enable_sm90INS1_16FlashAttnFwdSm90INS1_25CollectiveMainloopFwdSm90ILi2EN4cute5tupleIJNS5_1CILi1EEES8_S8_EEENS6_IJNS7_ILi128EEENS7_ILi192EEESA_EEELi128ENS_12float_e4m3_tEfNS_4arch4Sm90ELb0ELb1ELb1ELb1ELb0ELb0ELb0ELb1ELb1ELb1ELb1ELb0EEENS1_21CollectiveEpilogueFwdINS6_IJSA_SA_SB_EEES9_NS_10bfloat16_tESF_Li256ELb1ELb1ELb1ELb1EEENS1_36VarlenDynamicPersistentTileSchedulerILi128ELi192ELi256ELi128ELb1ELb1ELb1ELb1ELb0ELb1EEEEEEEEEvNT_6ParamsE:
	.zero		3328


//--------------------- .nv.constant0._ZN7cutlass13device_kernelIN5flash11enable_sm90INS1_16FlashAttnFwdSm90INS1_25CollectiveMainloopFwdSm90ILi2EN4cute5tupleIJNS5_1CILi1EEES8_S8_EEENS6_IJNS7_ILi128EEENS7_ILi192EEESA_EEELi128ENS_12float_e4m3_tEfNS_4arch4Sm90ELb0ELb1ELb1ELb1ELb0ELb1ELb0ELb1ELb1ELb1ELb1ELb0EEENS1_21CollectiveEpilogueFwdINS6_IJSA_SA_SB_EEES9_NS_10bfloat16_tESF_Li256ELb1ELb1ELb1ELb1EEENS1_36VarlenDynamicPersistentTileSchedulerILi128ELi192ELi256ELi128ELb1ELb1ELb1ELb1ELb0ELb1EEEEEEEEEvNT_6ParamsE --------------------------
	.section	.nv.constant0._ZN7cutlass13device_kernelIN5flash11enable_sm90INS1_16FlashAttnFwdSm90INS1_25CollectiveMainloopFwdSm90ILi2EN4cute5tupleIJNS5_1CILi1EEES8_S8_EEENS6_IJNS7_ILi128EEENS7_ILi192EEESA_EEELi128ENS_12float_e4m3_tEfNS_4arch4Sm90ELb0ELb1ELb1ELb1ELb0ELb1ELb0ELb1ELb1ELb1ELb1ELb0EEENS1_21CollectiveEpilogueFwdINS6_IJSA_SA_SB_EEES9_NS_10bfloat16_tESF_Li256ELb1ELb1ELb1ELb1EEENS1_36VarlenDynamicPersistentTileSchedulerILi128ELi192ELi256ELi128ELb1ELb1ELb1ELb1ELb0ELb1EEEEEEEEEvNT_6ParamsE,"a",@progbits
	.sectionflags	@""
	.align	4
.nv.constant0._ZN7cutlass13device_kernelIN5flash11enable_sm90INS1_16FlashAttnFwdSm90INS1_25CollectiveMainloopFwdSm90ILi2EN4cute5tupleIJNS5_1CILi1EEES8_S8_EEENS6_IJNS7_ILi128EEENS7_ILi192EEESA_EEELi128ENS_12float_e4m3_tEfNS_4arch4Sm90ELb0ELb1ELb1ELb1ELb0ELb1ELb0ELb1ELb1ELb1ELb1ELb0EEENS1_21CollectiveEpilogueFwdINS6_IJSA_SA_SB_EEES9_NS_10bfloat16_tESF_Li256ELb1ELb1ELb1ELb1EEENS1_36VarlenDynamicPersistentTileSchedulerILi128ELi192ELi256ELi128ELb1ELb1ELb1ELb1ELb0ELb1EEEEEEEEEvNT_6ParamsE:
	.zero		3328


//--------------------- .nv.constant0._ZN7cutlass13device_kernelIN5flash11enable_sm90INS1_16FlashAttnFwdSm90INS1_25CollectiveMainloopFwdSm90ILi2EN4cute5tupleIJNS5_1CILi1EEES8_S8_EEENS6_IJNS7_ILi128EEENS7_ILi224EEESA_EEELi128ENS_12float_e4m3_tEfNS_4arch4Sm90ELb1ELb0ELb1ELb0ELb0ELb0ELb0ELb1ELb1ELb1ELb1ELb0EEENS1_21CollectiveEpilogueFwdINS6_IJSA_SA_SB_EEES9_NS_10bfloat16_tESF_Li256ELb0ELb1ELb1ELb1EEENS1_19SingleTileSchedulerILb0ELb1ELb1ELi128EEEEEEEEEvNT_6ParamsE --------------------------
	.section	.nv.constant0._ZN7cutlass13device_kernelIN5flash11enable_sm90INS1_16FlashAttnFwdSm90INS1_25CollectiveMainloopFwdSm90ILi2EN4cute5tupleIJNS5_1CILi1EEES8_S8_EEENS6_IJNS7_ILi128EEENS7_ILi224EEESA_EEELi128ENS_12float_e4m3_tEfNS_4arch4Sm90ELb1ELb0ELb1ELb0ELb0ELb0ELb0ELb1ELb1ELb1ELb1ELb0EEENS1_21CollectiveEpilogueFwdINS6_IJSA_SA_SB_EEES9_NS_10bfloat16_tESF_Li256ELb0ELb1ELb1ELb1EEENS1_19SingleTileSchedulerILb0ELb1ELb1ELi128EEEEEEEEEvNT_6ParamsE,"a",@progbits
	.sectionflags	@""
	.align	4
.nv.constant0._ZN7cutlass13device_kernelIN5flash11enable_sm90INS1_16FlashAttnFwdSm90INS1_25CollectiveMainloopFwdSm90ILi2EN4cute5tupleIJNS5_1CILi1EEES8_S8_EEENS6_IJNS7_ILi128EEENS7_ILi224EEESA_EEELi128ENS_12float_e4m3_tEfNS_4arch4Sm90ELb1ELb0ELb1ELb0ELb0ELb0ELb0ELb1ELb1ELb1ELb1ELb0EEENS1_21CollectiveEpilogueFwdINS6_IJSA_SA_SB_EEES9_NS_10bfloat16_tESF_Li256ELb0ELb1ELb1ELb1EEENS1_19SingleTileSchedulerILb0ELb1ELb1ELi128EEEEEEEEEvNT_6ParamsE:
	.zero		3200


//--------------------- .nv.constant0._ZN7cutlass13device_kernelIN5flash11enable_sm90INS1_16FlashAttnFwdSm90INS1_25CollectiveMainloopFwdSm90ILi2EN4cute5tupleIJNS5_1CILi1EEES8_S8_EEENS6_IJNS7_ILi128EEENS7_ILi224EEESA_EEELi128ENS_12float_e4m3_tEfNS_4arch4Sm90ELb1ELb0ELb1ELb1ELb0ELb0ELb0ELb1ELb1ELb1ELb1ELb0EEENS1_21CollectiveEpilogueFwdINS6_IJSA_SA_SB_EEES9_NS_10bfloat16_tESF_Li256ELb1ELb1ELb1ELb1EEENS1_36VarlenDynamicPersistentTileSchedulerILi128ELi224ELi256ELi128ELb1ELb1ELb1ELb1ELb1ELb1EEEEEEEEEvNT_6ParamsE --------------------------
	.section	.nv.constant0._ZN7cutlass13device_kernelIN5flash11enable_sm90INS1_16FlashAttnFwdSm90INS1_25CollectiveMainloopFwdSm90ILi2EN4cute5tupleIJNS5_1CILi1EEES8_S8_EEENS6_IJNS7_ILi128EEENS7_ILi224EEESA_EEELi128ENS_12float_e4m3_tEfNS_4arch4Sm90ELb1ELb0ELb1ELb1ELb0ELb0ELb0ELb1ELb1ELb1ELb1ELb0EEENS1_21CollectiveEpilogueFwdINS6_IJSA_SA_SB_EEES9_NS_10bfloat16_tESF_Li256ELb1ELb1ELb1ELb1EEENS1_36VarlenDynamicPersistentTileSchedulerILi128ELi224ELi256ELi128ELb1ELb1ELb1ELb1ELb1ELb1EEEEEEEEEvNT_6ParamsE,"a",@progbits
	.sectionflags	@""
	.align	4
.nv.constant0._ZN7cutlass13device_kernelIN5flash11enable_sm90INS1_16FlashAttnFwdSm90INS1_25CollectiveMainloopFwdSm90ILi2EN4cute5tupleIJNS5_1CILi1EEES8_S8_EEENS6_IJNS7_ILi128EEENS7_ILi224EEESA_EEELi128ENS_12float_e4m3_tEfNS_4arch4Sm90ELb1ELb0ELb1ELb1ELb0ELb0ELb0ELb1ELb1ELb1ELb1ELb0EEENS1_21CollectiveEpilogueFwdINS6_IJSA_SA_SB_EEES9_NS_10bfloat16_tESF_Li256ELb1ELb1ELb1ELb1EEENS1_36VarlenDynamicPersistentTileSchedulerILi128ELi224ELi256ELi128ELb1ELb1ELb1ELb1ELb1ELb1EEEEEEEEEvNT_6ParamsE:
	.zero		3328


//--------------------- .nv.constant0._ZN7cutlass13device_kernelIN5flash11enable_sm90INS1_16FlashAttnFwdSm90INS1_25CollectiveMainloopFwdSm90ILi2EN4cute5tupleIJNS5_1CILi1EEES8_S8_EEENS6_IJNS7_ILi128EEENS7_ILi224EEESA_EEELi128ENS_12float_e4m3_tEfNS_4arch4Sm90ELb1ELb0ELb1ELb1ELb0ELb1ELb0ELb1ELb1ELb1ELb1ELb0EEENS1_21CollectiveEpilogueFwdINS6_IJSA_SA_SB_EEES9_NS_10bfloat16_tESF_Li256ELb1ELb1ELb1ELb1EEENS1_36VarlenDynamicPersistentTileSchedulerILi128ELi224ELi256ELi128ELb1ELb1ELb1ELb1ELb1ELb1EEEEEEEEEvNT_6ParamsE --------------------------
	.section	.nv.constant0._ZN7cutlass13device_kernelIN5flash11enable_sm90INS1_16FlashAttnFwdSm90INS1_25CollectiveMainloopFwdSm90ILi2EN4cute5tupleIJNS5_1CILi1EEES8_S8_EEENS6_IJNS7_ILi128EEENS7_ILi224EEESA_EEELi128ENS_12float_e4m3_tEfNS_4arch4Sm90ELb1ELb0ELb1ELb1ELb0ELb1ELb0ELb1ELb1ELb1ELb1ELb0EEENS1_21CollectiveEpilogueFwdINS6_IJSA_SA_SB_EEES9_NS_10bfloat16_tESF_Li256ELb1ELb1ELb1ELb1EEENS1_36VarlenDynamicPersistentTileSchedulerILi128ELi224ELi256ELi128ELb1ELb1ELb1ELb1ELb1ELb1EEEEEEEEEvNT_6ParamsE,"a",@progbits
	.sectionflags	@""
	.align	4
.nv.constant0._ZN7cutlass13device_kernelIN5flash11enable_sm90INS1_16FlashAttnFwdSm90INS1_25CollectiveMainloopFwdSm90ILi2EN4cute5tupleIJNS5_1CILi1EEES8_S8_EEENS6_IJNS7_ILi128EEENS7_ILi224EEESA_EEELi128ENS_12float_e4m3_tEfNS_4arch4Sm90ELb1ELb0ELb1ELb1ELb0ELb1ELb0ELb1ELb1ELb1ELb1ELb0EEENS1_21CollectiveEpilogueFwdINS6_IJSA_SA_SB_EEES9_NS_10bfloat16_tESF_Li256ELb1ELb1ELb1ELb1EEENS1_36VarlenDynamicPersistentTileSchedulerILi128ELi224ELi256ELi128ELb1ELb1ELb1ELb1ELb1ELb1EEEEEEEEEvNT_6ParamsE:
	.zero		3328


//--------------------- .nv.constant0._ZN7cutlass13device_kernelIN5flash11enable_sm90INS1_16FlashAttnFwdSm90INS1_25CollectiveMainloopFwdSm90ILi2EN4cute5tupleIJNS5_1CILi1EEES8_S8_EEENS6_IJNS7_ILi192EEENS7_ILi128EEENS7_ILi96EEEEEELi96ENS_12float_e4m3_tEfNS_4arch4Sm90ELb0ELb0ELb1ELb0ELb0ELb0ELb0ELb1ELb1ELb1ELb1ELb0EEENS1_21CollectiveEpilogueFwdINS6_IJSA_SC_SB_EEES9_NS_10bfloat16_tESG_Li384ELb0ELb1ELb1ELb1EEENS1_19SingleTileSchedulerILb0ELb1ELb1ELi192EEEEEEEEEvNT_6ParamsE --------------------------
	.section	.nv.constant0._ZN7cutlass13device_kernelIN5flash11enable_sm90INS1_16FlashAttnFwdSm90INS1_25CollectiveMainloopFwdSm90ILi2EN4cute5tupleIJNS5_1CILi1EEES8_S8_EEENS6_IJNS7_ILi192EEENS7_ILi128EEENS7_ILi96EEEEEELi96ENS_12float_e4m3_tEfNS_4arch4Sm90ELb0ELb0ELb1ELb0ELb0ELb0ELb0ELb1ELb1ELb1ELb1ELb0EEENS1_21CollectiveEpilogueFwdINS6_IJSA_SC_SB_EEES9_NS_10bfloat16_tESG_Li384ELb0ELb1ELb1ELb1EEENS1_19SingleTileSchedulerILb0ELb1ELb1ELi192EEEEEEEEEvNT_6ParamsE,"a",@progbits
	.sectionflags	@""
	.align	4
.nv.constant0._ZN7cutlass13device_kernelIN5flash11enable_sm90INS1_16FlashAttnFwdSm90INS1_25CollectiveMainloopFwdSm90ILi2EN4cute5tupleIJNS5_1CILi1EEES8_S8_EEENS6_IJNS7_ILi192EEENS7_ILi128EEENS7_ILi96EEEEEELi96ENS_12float_e4m3_tEfNS_4arch4Sm90ELb0ELb0ELb1ELb0ELb0ELb0ELb0ELb1ELb1ELb1ELb1ELb0EEENS1_21CollectiveEpilogueFwdINS6_IJSA_SC_SB_EEES9_NS_10bfloat16_tESG_Li384ELb0ELb1ELb1ELb1EEENS1_19SingleTileSchedulerILb0ELb1ELb1ELi192EEEEEEEEEvNT_6ParamsE:
	.zero		3200


//--------------------- .nv.constant0._ZN7cutlass13device_kernelIN5flash11enable_sm90INS1_16FlashAttnFwdSm90INS1_25CollectiveMainloopFwdSm90ILi2EN4cute5tupleIJNS5_1CILi1EEES8_S8_EEENS6_IJNS7_ILi192EEENS7_ILi128EEENS7_ILi96EEEEEELi96ENS_12float_e4m3_tEfNS_4arch4Sm90ELb0ELb0ELb1ELb1ELb0ELb0ELb0ELb1ELb1ELb1ELb1ELb0EEENS1_21CollectiveEpilogueFwdINS6_IJSA_SC_SB_EEES9_NS_10bfloat16_tESG_Li384ELb1ELb1ELb1ELb1EEENS1_36VarlenDynamicPersistentTileSchedulerILi192ELi128ELi384ELi128ELb1ELb1ELb1ELb0ELb1ELb1EEEEEEEEEvNT_6ParamsE --------------------------
	.section	.nv.constant0._ZN7cutlass13device_kernelIN5flash11enable_sm90INS1_16FlashAttnFwdSm90INS1_25CollectiveMainloopFwdSm90ILi2EN4cute5tupleIJNS5_1CILi1EEES8_S8_EEENS6_IJNS7_ILi192EEENS7_ILi128EEENS7_ILi96EEEEEELi96ENS_12float_e4m3_tEfNS_4arch4Sm90ELb0ELb0ELb1ELb1ELb0ELb0ELb0ELb1ELb1ELb1ELb1ELb0EEENS1_21CollectiveEpilogueFwdINS6_IJSA_SC_SB_EEES9_NS_10bfloat16_tESG_Li384ELb1ELb1ELb1ELb1EEENS1_36VarlenDynamicPersistentTileSchedulerILi192ELi128ELi384ELi128ELb1ELb1ELb1ELb0ELb1ELb1EEEEEEEEEvNT_6ParamsE,"a",@progbits
	.sectionflags	@""
	.align	4
.nv.constant0._ZN7cutlass13device_kernelIN5flash11enable_sm90INS1_16FlashAttnFwdSm90INS1_25CollectiveMainloopFwdSm90ILi2EN4cute5tupleIJNS5_1CILi1EEES8_S8_EEENS6_IJNS7_ILi192EEENS7_ILi128EEENS7_ILi96EEEEEELi96ENS_12float_e4m3_tEfNS_4arch4Sm90ELb0ELb0ELb1ELb1ELb0ELb0ELb0ELb1ELb1ELb1ELb1ELb0EEENS1_21CollectiveEpilogueFwdINS6_IJSA_SC_SB_EEES9_NS_10bfloat16_tESG_Li384ELb1ELb1ELb1ELb1EEENS1_36VarlenDynamicPersistentTileSchedulerILi192ELi128ELi384ELi128ELb1ELb1ELb1ELb0ELb1ELb1EEEEEEEEEvNT_6ParamsE:
	.zero		3328


//--------------------- .nv.constant0._ZN7cutlass13device_kernelIN5flash11enable_sm90INS1_16FlashAttnFwdSm90INS1_25CollectiveMainloopFwdSm90ILi2EN4cute5tupleIJNS5_1CILi1EEES8_S8_EEENS6_IJNS7_ILi192EEENS7_ILi128EEENS7_ILi96EEEEEELi96ENS_12float_e4m3_tEfNS_4arch4Sm90ELb0ELb0ELb1ELb1ELb0ELb1ELb0ELb1ELb1ELb1ELb1ELb0EEENS1_21CollectiveEpilogueFwdINS6_IJSA_SC_SB_EEES9_NS_10bfloat16_tESG_Li384ELb1ELb1ELb1ELb1EEENS1_36VarlenDynamicPersistentTileSchedulerILi192ELi128ELi384ELi128ELb1ELb1ELb1ELb0ELb1ELb1EEEEEEEEEvNT_6ParamsE --------------------------
	.section	.nv.constant0._ZN7cutlass13device_kernelIN5flash11enable_sm90INS1_16FlashAttnFwdSm90INS1_25CollectiveMainloopFwdSm90ILi2EN4cute5tupleIJNS5_1CILi1EEES8_S8_EEENS6_IJNS7_ILi192EEENS7_ILi128EEENS7_ILi96EEEEEELi96ENS_12float_e4m3_tEfNS_4arch4Sm90ELb0ELb0ELb1ELb1ELb0ELb1ELb0ELb1ELb1ELb1ELb1ELb0EEENS1_21CollectiveEpilogueFwdINS6_IJSA_SC_SB_EEES9_NS_10bfloat16_tESG_Li384ELb1ELb1ELb1ELb1EEENS1_36VarlenDynamicPersistentTileSchedulerILi192ELi128ELi384ELi128ELb1ELb1ELb1ELb0ELb1ELb1EEEEEEEEEvNT_6ParamsE,"a",@progbits
	.sectionflags	@""
	.align	4
.nv.constant0._ZN7cutlass13device_kernelIN5flash11enable_sm90INS1_16FlashAttnFwdSm90INS1_25CollectiveMainloopFwdSm90ILi2EN4cute5tupleIJNS5_1CILi1EEES8_S8_EEENS6_IJNS7_ILi192EEENS7_ILi128EEENS7_ILi96EEEEEELi96ENS_12float_e4m3_tEfNS_4arch4Sm90ELb0ELb0ELb1ELb1ELb0ELb1ELb0ELb1ELb1ELb1ELb1ELb0EEENS1_21CollectiveEpilogueFwdINS6_IJSA_SC_SB_EEES9_NS_10bfloat16_tESG_Li384ELb1ELb1ELb1ELb1EEENS1_36VarlenDynamicPersistentTileSchedulerILi192ELi128ELi384ELi128ELb1ELb1ELb1ELb0ELb1ELb1EEEEEEEEEvNT_6ParamsE:
	.zero		3328


//--------------------- .nv.constant0._ZN7cutlass13device_kernelIN5flash11enable_sm90INS1_16FlashAttnFwdSm90INS1_25CollectiveMainloopFwdSm90ILi2EN4cute5tupleIJNS5_1CILi1EEES8_S8_EEENS6_IJNS7_ILi192EEENS7_ILi128EEENS7_ILi96EEEEEELi96ENS_12float_e4m3_tEfNS_4arch4Sm90ELb0ELb1ELb1ELb0ELb0ELb0ELb0ELb1ELb1ELb1ELb1ELb0EEENS1_21CollectiveEpilogueFwdINS6_IJSA_SC_SB_EEES9_NS_10bfloat16_tESG_Li384ELb0ELb1ELb1ELb1EEENS1_19SingleTileSchedulerILb0ELb1ELb1ELi192EEEEEEEEEvNT_6ParamsE --------------------------
	.section	.nv.constant0._ZN7cutlass13device_kernelIN5flash11enable_sm90INS1_16FlashAttnFwdSm90INS1_25CollectiveMainloopFwdSm90ILi2EN4cute5tupleIJNS5_1CILi1EEES8_S8_EEENS6_IJNS7_ILi192EEENS7_ILi128EEENS7_ILi96EEEEEELi96ENS_12float_e4m3_tEfNS_4arch4Sm90ELb0ELb1ELb1ELb0ELb0ELb0ELb0ELb1ELb1ELb1ELb1ELb0EEENS1_21CollectiveEpilogueFwdINS6_IJSA_SC_SB_EEES9_NS_10bfloat16_tESG_Li384ELb0ELb1ELb1ELb1EEENS1_19SingleTileSchedulerILb0ELb1ELb1ELi192EEEEEEEEEvNT_6ParamsE,"a",@progbits
	.sectionflags	@""
	.align	4
.nv.constant0._ZN7cutlass13device_kernelIN5flash11enable_sm90INS1_16FlashAttnFwdSm90INS1_25CollectiveMainloopFwdSm90ILi2EN4cute5tupleIJNS5_1CILi1EEES8_S8_EEENS6_IJNS7_ILi192EEENS7_ILi128EEENS7_ILi96EEEEEELi96ENS_12float_e4m3_tEfNS_4arch4Sm90ELb0ELb1ELb1ELb0ELb0ELb0ELb0ELb1ELb1ELb1ELb1ELb0EEENS1_21CollectiveEpilogueFwdINS6_IJSA_SC_SB_EEES9_NS_10bfloat16_tESG_Li384ELb0ELb1ELb1ELb1EEENS1_19SingleTileSchedulerILb0ELb1ELb1ELi192EEEEEEEEEvNT_6ParamsE:
	.zero		3200


//--------------------- .nv.constant0._ZN7cutlass13device_kernelIN5flash11enable_sm90INS1_16FlashAttnFwdSm90INS1_25CollectiveMainloopFwdSm90ILi2EN4cute5tupleIJNS5_1CILi1EEES8_S8_EEENS6_IJNS7_ILi192EEENS7_ILi128EEENS7_ILi96EEEEEELi96ENS_12float_e4m3_tEfNS_4arch4Sm90ELb0ELb1ELb1ELb1ELb0ELb0ELb0ELb1ELb1ELb1ELb1ELb0EEENS1_21CollectiveEpilogueFwdINS6_IJSA_SC_SB_EEES9_NS_10bfloat16_tESG_Li384ELb1ELb1ELb1ELb1EEENS1_36VarlenDynamicPersistentTileSchedulerILi192ELi128ELi384ELi128ELb1ELb1ELb1ELb1ELb0ELb1EEEEEEEEEvNT_6ParamsE --------------------------
	.section	.nv.constant0._ZN7cutlass13device_kernelIN5flash11enable_sm90INS1_16FlashAttnFwdSm90INS1_25CollectiveMainloopFwdSm90ILi2EN4cute5tupleIJNS5_1CILi1EEES8_S8_EEENS6_IJNS7_ILi192EEENS7_ILi128EEENS7_ILi96EEEEEELi96ENS_12float_e4m3_tEfNS_4arch4Sm90ELb0ELb1ELb1ELb1ELb0ELb0ELb0ELb1ELb1ELb1ELb1ELb0EEENS1_21CollectiveEpilogueFwdINS6_IJSA_SC_SB_EEES9_NS_10bfloat16_tESG_Li384ELb1ELb1ELb1ELb1EEENS1_36VarlenDynamicPersistentTileSchedulerILi192ELi128ELi384ELi128ELb1ELb1ELb1ELb1ELb0ELb1EEEEEEEEEvNT_6ParamsE,"a",@progbits
	.sectionflags	@""
	.align	4
.nv.constant0._ZN7cutlass13device_kernelIN5flash11enable_sm90INS1_16FlashAttnFwdSm90INS1_25CollectiveMainloopFwdSm90ILi2EN4cute5tupleIJNS5_1CILi1EEES8_S8_EEENS6_IJNS7_ILi192EEENS7_ILi128EEENS7_ILi96EEEEEELi96ENS_12float_e4m3_tEfNS_4arch4Sm90ELb0ELb1ELb1ELb1ELb0ELb0ELb0ELb1ELb1ELb1ELb1ELb0EEENS1_21CollectiveEpilogueFwdINS6_IJSA_SC_SB_EEES9_NS_10bfloat16_tESG_Li384ELb1ELb1ELb1ELb1EEENS1_36VarlenDynamicPersistentTileSchedulerILi192ELi128ELi384ELi128ELb1ELb1ELb1ELb1ELb0ELb1EEEEEEEEEvNT_6ParamsE:
	.zero		3328


//--------------------- .nv.constant0._ZN7cutlass13device_kernelIN5flash11enable_sm90INS1_16FlashAttnFwdSm90INS1_25CollectiveMainloopFwdSm90ILi2EN4cute5tupleIJNS5_1CILi1EEES8_S8_EEENS6_IJNS7_ILi192EEENS7_ILi128EEENS7_ILi96EEEEEELi96ENS_12float_e4m3_tEfNS_4arch4Sm90ELb0ELb1ELb1ELb1ELb0ELb1ELb0ELb1ELb1ELb1ELb1ELb0EEENS1_21CollectiveEpilogueFwdINS6_IJSA_SC_SB_EEES9_NS_10bfloat16_tESG_Li384ELb1ELb1ELb1ELb1EEENS1_36VarlenDynamicPersistentTileSchedulerILi192ELi128ELi384ELi128ELb1ELb1ELb1ELb1ELb0ELb1EEEEEEEEEvNT_6ParamsE --------------------------
	.section	.nv.constant0._ZN7cutlass13device_kernelIN5flash11enable_sm90INS1_16FlashAttnFwdSm90INS1_25CollectiveMainloopFwdSm90ILi2EN4cute5tupleIJNS5_1CILi1EEES8_S8_EEENS6_IJNS7_ILi192EEENS7_ILi128EEENS7_ILi96EEEEEELi96ENS_12float_e4m3_tEfNS_4arch4Sm90ELb0ELb1ELb1ELb1ELb0ELb1ELb0ELb1ELb1ELb1ELb1ELb0EEENS1_21CollectiveEpilogueFwdINS6_IJSA_SC_SB_EEES9_NS_10bfloat16_tESG_Li384ELb1ELb1ELb1ELb1EEENS1_36VarlenDynamicPersistentTileSchedulerILi192ELi128ELi384ELi128ELb1ELb1ELb1ELb1ELb0ELb1EEEEEEEEEvNT_6ParamsE,"a",@progbits
	.sectionflags	@""
	.align	4
.nv.constant0._ZN7cutlass13device_kernelIN5flash11enable_sm90INS1_16FlashAttnFwdSm90INS1_25CollectiveMainloopFwdSm90ILi2EN4cute5tupleIJNS5_1CILi1EEES8_S8_EEENS6_IJNS7_ILi192EEENS7_ILi128EEENS7_ILi96EEEEEELi96ENS_12float_e4m3_tEfNS_4arch4Sm90ELb0ELb1ELb1ELb1ELb0ELb1ELb0ELb1ELb1ELb1ELb1ELb0EEENS1_21CollectiveEpilogueFwdINS6_IJSA_SC_SB_EEES9_NS_10bfloat16_tESG_Li384ELb1ELb1ELb1ELb1EEENS1_36VarlenDynamicPersistentTileSchedulerILi192ELi128ELi384ELi128ELb1ELb1ELb1ELb1ELb0ELb1EEEEEEEEEvNT_6ParamsE:
	.zero		3328


//--------------------- .nv.constant0._ZN7cutlass13device_kernelIN5flash11enable_sm90INS1_16FlashAttnFwdSm90INS1_25CollectiveMainloopFwdSm90ILi2EN4cute5tupleIJNS5_1CILi1EEES8_S8_EEENS6_IJNS7_ILi192EEENS7_ILi128EEENS7_ILi96EEEEEELi96ENS_12float_e4m3_tEfNS_4arch4Sm90ELb1ELb0ELb1ELb0ELb0ELb0ELb0ELb1ELb1ELb1ELb1ELb0EEENS1_21CollectiveEpilogueFwdINS6_IJSA_SC_SB_EEES9_NS_10bfloat16_tESG_Li384ELb0ELb1ELb1ELb1EEENS1_19SingleTileSchedulerILb0ELb1ELb1ELi192EEEEEEEEEvNT_6ParamsE --------------------------
	.section	.nv.constant0._ZN7cutlass13device_kernelIN5flash11enable_sm90INS1_16FlashAttnFwdSm90INS1_25CollectiveMainloopFwdSm90ILi2EN4cute5tupleIJNS5_1CILi1EEES8_S8_EEENS6_IJNS7_ILi192EEENS7_ILi128EEENS7_ILi96EEEEEELi96ENS_12float_e4m3_tEfNS_4arch4Sm90ELb1ELb0ELb1ELb0ELb0ELb0ELb0ELb1ELb1ELb1ELb1ELb0EEENS1_21CollectiveEpilogueFwdINS6_IJSA_SC_SB_EEES9_NS_10bfloat16_tESG_Li384ELb0ELb1ELb1ELb1EEENS1_19SingleTileSchedulerILb0ELb1ELb1ELi192EEEEEEEEEvNT_6ParamsE,"a",@progbits
	.sectionflags	@""
	.align	4
.nv.constant0._ZN7cutlass13device_kernelIN5flash11enable_sm90INS1_16FlashAttnFwdSm90INS1_25CollectiveMainloopFwdSm90ILi2EN4cute5tupleIJNS5_1CILi1EEES8_S8_EEENS6_IJNS7_ILi192EEENS7_ILi128EEENS7_ILi96EEEEEELi96ENS_12float_e4m3_tEfNS_4arch4Sm90ELb1ELb0ELb1ELb0ELb0ELb0ELb0ELb1ELb1ELb1ELb1ELb0EEENS1_21CollectiveEpilogueFwdINS6_IJSA_SC_SB_EEES9_NS_10bfloat16_tESG_Li384ELb0ELb1ELb1ELb1EEENS1_19SingleTileSchedulerILb0ELb1ELb1ELi192EEEEEEEEEvNT_6ParamsE:
	.zero		3200


//--------------------- .nv.constant0._ZN7cutlass13device_kernelIN5flash11enable_sm90INS1_16FlashAttnFwdSm90INS1_25CollectiveMainloopFwdSm90ILi2EN4cute5tupleIJNS5_1CILi1EEES8_S8_EEENS6_IJNS7_ILi192EEENS7_ILi128EEENS7_ILi96EEEEEELi96ENS_12float_e4m3_tEfNS_4arch4Sm90ELb1ELb0ELb1ELb1ELb0ELb0ELb0ELb1ELb1ELb1ELb1ELb0EEENS1_21CollectiveEpilogueFwdINS6_IJSA_SC_SB_EEES9_NS_10bfloat16_tESG_Li384ELb1ELb1ELb1ELb1EEENS1_36VarlenDynamicPersistentTileSchedulerILi192ELi128ELi384ELi128ELb1ELb1ELb1ELb1ELb1ELb1EEEEEEEEEvNT_6ParamsE --------------------------
	.section	.nv.constant0._ZN7cutlass13device_kernelIN5flash11enable_sm90INS1_16FlashAttnFwdSm90INS1_25CollectiveMainloopFwdSm90ILi2EN4cute5tupleIJNS5_1CILi1EEES8_S8_EEENS6_IJNS7_ILi192EEENS7_ILi128EEENS7_ILi96EEEEEELi96ENS_12float_e4m3_tEfNS_4arch4Sm90ELb1ELb0ELb1ELb1ELb0ELb0ELb0ELb1ELb1ELb1ELb1ELb0EEENS1_21CollectiveEpilogueFwdINS6_IJSA_SC_SB_EEES9_NS_10bfloat16_tESG_Li384ELb1ELb1ELb1ELb1EEENS1_36VarlenDynamicPersistentTileSchedulerILi192ELi128ELi384ELi128ELb1ELb1ELb1ELb1ELb1ELb1EEEEEEEEEvNT_6ParamsE,"a",@progbits
	.sectionflags	@""
	.align	4
.nv.constant0._ZN7cutlass13device_kernelIN5flash11enable_sm90INS1_16FlashAttnFwdSm90INS1_25CollectiveMainloopFwdSm90ILi2EN4cute5tupleIJNS5_1CILi1EEES8_S8_EEENS6_IJNS7_ILi192EEENS7_ILi128EEENS7_ILi96EEEEEELi96ENS_12float_e4m3_tEfNS_4arch4Sm90ELb1ELb0ELb1ELb1ELb0ELb0ELb0ELb1ELb1ELb1ELb1ELb0EEENS1_21CollectiveEpilogueFwdINS6_IJSA_SC_SB_EEES9_NS_10bfloat16_tESG_Li384ELb1ELb1ELb1ELb1EEENS1_36VarlenDynamicPersistentTileSchedulerILi192ELi128ELi384ELi128ELb1ELb1ELb1ELb1ELb1ELb1EEEEEEEEEvNT_6ParamsE:
	.zero		3328


//--------------------- .nv.constant0._ZN7cutlass13device_kernelIN5flash11enable_sm90INS1_16FlashAttnFwdSm90INS1_25CollectiveMainloopFwdSm90ILi2EN4cute5tupleIJNS5_1CILi1EEES8_S8_EEENS6_IJNS7_ILi192EEENS7_ILi128EEENS7_ILi96EEEEEELi96ENS_12float_e4m3_tEfNS_4arch4Sm90ELb1ELb0ELb1ELb1ELb0ELb1ELb0ELb1ELb1ELb1ELb1ELb0EEENS1_21CollectiveEpilogueFwdINS6_IJSA_SC_SB_EEES9_NS_10bfloat16_tESG_Li384ELb1ELb1ELb1ELb1EEENS1_36VarlenDynamicPersistentTileSchedulerILi192ELi128ELi384ELi128ELb1ELb1ELb1ELb1ELb1ELb1EEEEEEEEEvNT_6ParamsE --------------------------
	.section	.nv.constant0._ZN7cutlass13device_kernelIN5flash11enable_sm90INS1_16FlashAttnFwdSm90INS1_25CollectiveMainloopFwdSm90ILi2EN4cute5tupleIJNS5_1CILi1EEES8_S8_EEENS6_IJNS7_ILi192EEENS7_ILi128EEENS7_ILi96EEEEEELi96ENS_12float_e4m3_tEfNS_4arch4Sm90ELb1ELb0ELb1ELb1ELb0ELb1ELb0ELb1ELb1ELb1ELb1ELb0EEENS1_21CollectiveEpilogueFwdINS6_IJSA_SC_SB_EEES9_NS_10bfloat16_tESG_Li384ELb1ELb1ELb1ELb1EEENS1_36VarlenDynamicPersistentTileSchedulerILi192ELi128ELi384ELi128ELb1ELb1ELb1ELb1ELb1ELb1EEEEEEEEEvNT_6ParamsE,"a",@progbits
	.sectionflags	@""
	.align	4
.nv.constant0._ZN7cutlass13device_kernelIN5flash11enable_sm90INS1_16FlashAttnFwdSm90INS1_25CollectiveMainloopFwdSm90ILi2EN4cute5tupleIJNS5_1CILi1EEES8_S8_EEENS6_IJNS7_ILi192EEENS7_ILi128EEENS7_ILi96EEEEEELi96ENS_12float_e4m3_tEfNS_4arch4Sm90ELb1ELb0ELb1ELb1ELb0ELb1ELb0ELb1ELb1ELb1ELb1ELb0EEENS1_21CollectiveEpilogueFwdINS6_IJSA_SC_SB_EEES9_NS_10bfloat16_tESG_Li384ELb1ELb1ELb1ELb1EEENS1_36VarlenDynamicPersistentTileSchedulerILi192ELi128ELi384ELi128ELb1ELb1ELb1ELb1ELb1ELb1EEEEEEEEEvNT_6ParamsE:
	.zero		3328


//--------------------- .nv.constant0._ZN7cutlass13device_kernelIN5flash11enable_sm90INS1_16FlashAttnFwdSm90INS1_25CollectiveMainloopFwdSm90ILi2EN4cute5tupleIJNS5_1CILi1EEES8_S8_EEENS6_IJNS7_ILi192EEENS7_ILi160EEENS7_ILi64EEEEEELi64ENS_12float_e4m3_tEfNS_4arch4Sm90ELb0ELb0ELb1ELb0ELb0ELb0ELb0ELb1ELb1ELb1ELb1ELb0EEENS1_21CollectiveEpilogueFwdINS6_IJSA_SC_SB_EEES9_NS_10bfloat16_tESG_Li384ELb0ELb1ELb1ELb1EEENS1_19SingleTileSchedulerILb0ELb1ELb1ELi192EEEEEEEEEvNT_6ParamsE --------------------------
	.section	.nv.constant0._ZN7cutlass13device_kernelIN5flash11enable_sm90INS1_16FlashAttnFwdSm90INS1_25CollectiveMainloopFwdSm90ILi2EN4cute5tupleIJNS5_1CILi1EEES8_S8_EEENS6_IJNS7_ILi192EEENS7_ILi160EEENS7_ILi64EEEEEELi64ENS_12float_e4m3_tEfNS_4arch4Sm90ELb0ELb0ELb1ELb0ELb0ELb0ELb0ELb1ELb1ELb1ELb1ELb0EEENS1_21CollectiveEpilogueFwdINS6_IJSA_SC_SB_EEES9_NS_10bfloat16_tESG_Li384ELb0ELb1ELb1ELb1EEENS1_19SingleTileSchedulerILb0ELb1ELb1ELi192EEEEEEEEEvNT_6ParamsE,"a",@progbits
	.sectionflags	@""
	.align	4
.nv.constant0._ZN7cutlass13device_kernelIN5flash11enable_sm90INS1_16FlashAttnFwdSm90INS1_25CollectiveMainloopFwdSm90ILi2EN4cute5tupleIJNS5_1CILi1EEES8_S8_EEENS6_IJNS7_ILi192EEENS7_ILi160EEENS7_ILi64EEEEEELi64ENS_12float_e4m3_tEfNS_4arch4Sm90ELb0ELb0ELb1ELb0ELb0ELb0ELb0ELb1ELb1ELb1ELb1ELb0EEENS1_21CollectiveEpilogueFwdINS6_IJSA_SC_SB_EEES9_NS_10bfloat16_tESG_Li384ELb0ELb1ELb1ELb1EEENS1_19SingleTileSchedulerILb0ELb1ELb1ELi192EEEEEEEEEvNT_6ParamsE:
	.zero		3200


//--------------------- .nv.constant0._ZN7cutlass13device_kernelIN5flash11enable_sm90INS1_16FlashAttnFwdSm90INS1_25CollectiveMainloopFwdSm90ILi2EN4cute5tupleIJNS5_1CILi1EEES8_S8_EEENS6_IJNS7_ILi192EEENS7_ILi160EEENS7_ILi64EEEEEELi64ENS_12float_e4m3_tEfNS_4arch4Sm90ELb0ELb0ELb1ELb1ELb0ELb0ELb0ELb1ELb1ELb1ELb1ELb0EEENS1_21CollectiveEpilogueFwdINS6_IJSA_SC_SB_EEES9_NS_10bfloat16_tESG_Li384ELb1ELb1ELb1ELb1EEENS1_36VarlenDynamicPersistentTileSchedulerILi192ELi160ELi384ELi128ELb1ELb1ELb1ELb0ELb1ELb1EEEEEEEEEvNT_6ParamsE --------------------------
	.section	.nv.constant0._ZN7cutlass13device_kernelIN5flash11enable_sm90INS1_16FlashAttnFwdSm90INS1_25CollectiveMainloopFwdSm90ILi2EN4cute5tupleIJNS5_1CILi1EEES8_S8_EEENS6_IJNS7_ILi192EEENS7_ILi160EEENS7_ILi64EEEEEELi64ENS_12float_e4m3_tEfNS_4arch4Sm90ELb0ELb0ELb1ELb1ELb0ELb0ELb0ELb1ELb1ELb1ELb1ELb0EEENS1_21CollectiveEpilogueFwdINS6_IJSA_SC_SB_EEES9_NS_10bfloat16_tESG_Li384ELb1ELb1ELb1ELb1EEENS1_36VarlenDynamicPersistentTileSchedulerILi192ELi160ELi384ELi128ELb1ELb1ELb1ELb0ELb1ELb1EEEEEEEEEvNT_6ParamsE,"a",@progbits
	.sectionflags	@""
	.align	4
.nv.constant0._ZN7cutlass13device_kernelIN5flash11enable_sm90INS1_16FlashAttnFwdSm90INS1_25CollectiveMainloopFwdSm90ILi2EN4cute5tupleIJNS5_1CILi1EEES8_S8_EEENS6_IJNS7_ILi192EEENS7_ILi160EEENS7_ILi64EEEEEELi64ENS_12float_e4m3_tEfNS_4arch4Sm90ELb0ELb0ELb1ELb1ELb0ELb0ELb0ELb1ELb1ELb1ELb1ELb0EEENS1_21CollectiveEpilogueFwdINS6_IJSA_SC_SB_EEES9_NS_10bfloat16_tESG_Li384ELb1ELb1ELb1ELb1EEENS1_36VarlenDynamicPersistentTileSchedulerILi192ELi160ELi384ELi128ELb1ELb1ELb1ELb0ELb1ELb1EEEEEEEEEvNT_6ParamsE:
	.zero		3328


//--------------------- .nv.constant0._ZN7cutlass13device_kernelIN5flash11enable_sm90INS1_16FlashAttnFwdSm90INS1_25CollectiveMainloopFwdSm90ILi2EN4cute5tupleIJNS5_1CILi1EEES8_S8_EEENS6_IJNS7_ILi192EEENS7_ILi160EEENS7_ILi64EEEEEELi64ENS_12float_e4m3_tEfNS_4arch4Sm90ELb0ELb0ELb1ELb1ELb0ELb1ELb0ELb1ELb1ELb1ELb1ELb0EEENS1_21CollectiveEpilogueFwdINS6_IJSA_SC_SB_EEES9_NS_10bfloat16_tESG_Li384ELb1ELb1ELb1ELb1EEENS1_36VarlenDynamicPersistentTileSchedulerILi192ELi160ELi384ELi128ELb1ELb1ELb1ELb0ELb1ELb1EEEEEEEEEvNT_6ParamsE --------------------------
	.section	.nv.constant0._ZN7cutlass13device_kernelIN5flash11enable_sm90INS1_16FlashAttnFwdSm90INS1_25CollectiveMainloopFwdSm90ILi2EN4cute5tupleIJNS5_1CILi1EEES8_S8_EEENS6_IJNS7_ILi192EEENS7_ILi160EEENS7_ILi64EEEEEELi64ENS_12float_e4m3_tEfNS_4arch4Sm90ELb0ELb0ELb1ELb1ELb0ELb1ELb0ELb1ELb1ELb1ELb1ELb0EEENS1_21CollectiveEpilogueFwdINS6_IJSA_SC_SB_EEES9_NS_10bfloat16_tESG_Li384ELb1ELb1ELb1ELb1EEENS1_36VarlenDynamicPersistentTileSchedulerILi192ELi160ELi384ELi128ELb1ELb1ELb1ELb0ELb1ELb1EEEEEEEEEvNT_6ParamsE,"a",@progbits
	.sectionflags	@""
	.align	4
.nv.constant0._ZN7cutlass13device_kernelIN5flash11enable_sm90INS1_16FlashAttnFwdSm90INS1_25CollectiveMainloopFwdSm90ILi2EN4cute5tupleIJNS5_1CILi1EEES8_S8_EEENS6_IJNS7_ILi192EEENS7_ILi160EEENS7_ILi64EEEEEELi64ENS_12float_e4m3_tEfNS_4arch4Sm90ELb0ELb0ELb1ELb1ELb0ELb1ELb0ELb1ELb1ELb1ELb1ELb0EEENS1_21CollectiveEpilogueFwdINS6_IJSA_SC_SB_EEES9_NS_10bfloat16_tESG_Li384ELb1ELb1ELb1ELb1EEENS1_36VarlenDynamicPersistentTileSchedulerILi192ELi160ELi384ELi128ELb1ELb1ELb1ELb0ELb1ELb1EEEEEEEEEvNT_6ParamsE:
	.zero		3328


//--------------------- .nv.constant0._ZN7cutlass13device_kernelIN5flash11enable_sm90INS1_16FlashAttnFwdSm90INS1_25CollectiveMainloopFwdSm90ILi2EN4cute5tupleIJNS5_1CILi1EEES8_S8_EEENS6_IJNS7_ILi192EEENS7_ILi160EEENS7_ILi64EEEEEELi64ENS_12float_e4m3_tEfNS_4arch4Sm90ELb0ELb1ELb1ELb0ELb0ELb0ELb0ELb1ELb1ELb1ELb1ELb0EEENS1_21CollectiveEpilogueFwdINS6_IJSA_SC_SB_EEES9_NS_10bfloat16_tESG_Li384ELb0ELb1ELb1ELb1EEENS1_19SingleTileSchedulerILb0ELb1ELb1ELi192EEEEEEEEEvNT_6ParamsE --------------------------
	.section	.nv.constant0._ZN7cutlass13device_kernelIN5flash11enable_sm90INS1_16FlashAttnFwdSm90INS1_25CollectiveMainloopFwdSm90ILi2EN4cute5tupleIJNS5_1CILi1EEES8_S8_EEENS6_IJNS7_ILi192EEENS7_ILi160EEENS7_ILi64EEEEEELi64ENS_12float_e4m3_tEfNS_4arch4Sm90ELb0ELb1ELb1ELb0ELb0ELb0ELb0ELb1ELb1ELb1ELb1ELb0EEENS1_21CollectiveEpilogueFwdINS6_IJSA_SC_SB_EEES9_NS_10bfloat16_tESG_Li384ELb0ELb1ELb1ELb1EEENS1_19SingleTileSchedulerILb0ELb1ELb1ELi192EEEEEEEEEvNT_6ParamsE,"a",@progbits
	.sectionflags	@""
	.align	4
.nv.constant0._ZN7cutlass13device_kernelIN5flash11enable_sm90INS1_16FlashAttnFwdSm90INS1_25CollectiveMainloopFwdSm90ILi2EN4cute5tupleIJNS5_1CILi1EEES8_S8_EEENS6_IJNS7_ILi192EEENS7_ILi160EEENS7_ILi64EEEEEELi64ENS_12float_e4m3_tEfNS_4arch4Sm90ELb0ELb1ELb1ELb0ELb0ELb0ELb0ELb1ELb1ELb1ELb1ELb0EEENS1_21CollectiveEpilogueFwdINS6_IJSA_SC_SB_EEES9_NS_10bfloat16_tESG_Li384ELb0ELb1ELb1ELb1EEENS1_19SingleTileSchedulerILb0ELb1ELb1ELi192EEEEEEEEEvNT_6ParamsE:
	.zero		3200


//--------------------- .nv.constant0._ZN7cutlass13device_kernelIN5flash11enable_sm90INS1_16FlashAttnFwdSm90INS1_25CollectiveMainloopFwdSm90ILi2EN4cute5tupleIJNS5_1CILi1EEES8_S8_EEENS6_IJNS7_ILi192EEENS7_ILi160EEENS7_ILi64EEEEEELi64ENS_12float_e4m3_tEfNS_4arch4Sm90ELb0ELb1ELb1ELb1ELb0ELb0ELb0ELb1ELb1ELb1ELb1ELb0EEENS1_21CollectiveEpilogueFwdINS6_IJSA_SC_SB_EEES9_NS_10bfloat16_tESG_Li384ELb1ELb1ELb1ELb1EEENS1_36VarlenDynamicPersistentTileSchedulerILi192ELi160ELi384ELi128ELb1ELb1ELb1ELb1ELb0ELb1EEEEEEEEEvNT_6ParamsE --------------------------
	.section	.nv.constant0._ZN7cutlass13device_kernelIN5flash11enable_sm90INS1_16FlashAttnFwdSm90INS1_25CollectiveMainloopFwdSm90ILi2EN4cute5tupleIJNS5_1CILi1EEES8_S8_EEENS6_IJNS7_ILi192EEENS7_ILi160EEENS7_ILi64EEEEEELi64ENS_12float_e4m3_tEfNS_4arch4Sm90ELb0ELb1ELb1ELb1ELb0ELb0ELb0ELb1ELb1ELb1ELb1ELb0EEENS1_21CollectiveEpilogueFwdINS6_IJSA_SC_SB_EEES9_NS_10bfloat16_tESG_Li384ELb1ELb1ELb1ELb1EEENS1_36VarlenDynamicPersistentTileSchedulerILi192ELi160ELi384ELi128ELb1ELb1ELb1ELb1ELb0ELb1EEEEEEEEEvNT_6ParamsE,"a",@progbits
	.sectionflags	@""
	.align	4
.nv.constant0._ZN7cutlass13device_kernelIN5flash11enable_sm90INS1_16FlashAttnFwdSm90INS1_25CollectiveMainloopFwdSm90ILi2EN4cute5tupleIJNS5_1CILi1EEES8_S8_EEENS6_IJNS7_ILi192EEENS7_ILi160EEENS7_ILi64EEEEEELi64ENS_12float_e4m3_tEfNS_4arch4Sm90ELb0ELb1ELb1ELb1ELb0ELb0ELb0ELb1ELb1ELb1ELb1ELb0EEENS1_21CollectiveEpilogueFwdINS6_IJSA_SC_SB_EEES9_NS_10bfloat16_tESG_Li384ELb1ELb1ELb1ELb1EEENS1_36VarlenDynamicPersistentTileSchedulerILi192ELi160ELi384ELi128ELb1ELb1ELb1ELb1ELb0ELb1EEEEEEEEEvNT_6ParamsE:
	.zero		3328


//--------------------- .nv.constant0._ZN7cutlass13device_kernelIN5flash11enable_sm90INS1_16FlashAttnFwdSm90INS1_25CollectiveMainloopFwdSm90ILi2EN4cute5tupleIJNS5_1CILi1EEES8_S8_EEENS6_IJNS7_ILi192EEENS7_ILi160EEENS7_ILi64EEEEEELi64ENS_12float_e4m3_tEfNS_4arch4Sm90ELb0ELb1ELb1ELb1ELb0ELb1ELb0ELb1ELb1ELb1ELb1ELb0EEENS1_21CollectiveEpilogueFwdINS6_IJSA_SC_SB_EEES9_NS_10bfloat16_tESG_Li384ELb1ELb1ELb1ELb1EEENS1_36VarlenDynamicPersistentTileSchedulerILi192ELi160ELi384ELi128ELb1ELb1ELb1ELb1ELb0ELb1EEEEEEEEEvNT_6ParamsE --------------------------
	.section	.nv.constant0._ZN7cutlass13device_kernelIN5flash11enable_sm90INS1_16FlashAttnFwdSm90INS1_25CollectiveMainloopFwdSm90ILi2EN4cute5tupleIJNS5_1CILi1EEES8_S8_EEENS6_IJNS7_ILi192EEENS7_ILi160EEENS7_ILi64EEEEEELi64ENS_12float_e4m3_tEfNS_4arch4Sm90ELb0ELb1ELb1ELb1ELb0ELb1ELb0ELb1ELb1ELb1ELb1ELb0EEENS1_21CollectiveEpilogueFwdINS6_IJSA_SC_SB_EEES9_NS_10bfloat16_tESG_Li384ELb1ELb1ELb1ELb1EEENS1_36VarlenDynamicPersistentTileSchedulerILi192ELi160ELi384ELi128ELb1ELb1ELb1ELb1ELb0ELb1EEEEEEEEEvNT_6ParamsE,"a",@progbits
	.sectionflags	@""
	.align	4
.nv.constant0._ZN7cutlass13device_kernelIN5flash11enable_sm90INS1_16FlashAttnFwdSm90INS1_25CollectiveMainloopFwdSm90ILi2EN4cute5tupleIJNS5_1CILi1EEES8_S8_EEENS6_IJNS7_ILi192EEENS7_ILi160EEENS7_ILi64EEEEEELi64ENS_12float_e4m3_tEfNS_4arch4Sm90ELb0ELb1ELb1ELb1ELb0ELb1ELb0ELb1ELb1ELb1ELb1ELb0EEENS1_21CollectiveEpilogueFwdINS6_IJSA_SC_SB_EEES9_NS_10bfloat16_tESG_Li384ELb1ELb1ELb1ELb1EEENS1_36VarlenDynamicPersistentTileSchedulerILi192ELi160ELi384ELi128ELb1ELb1ELb1ELb1ELb0ELb1EEEEEEEEEvNT_6ParamsE:
	.zero		3328


//--------------------- .nv.constant0._ZN7cutlass13device_kernelIN5flash11enable_sm90INS1_16FlashAttnFwdSm90INS1_25CollectiveMainloopFwdSm90ILi2EN4cute5tupleIJNS5_1CILi1EEES8_S8_EEENS6_IJNS7_ILi192EEENS7_ILi160EEENS7_ILi64EEEEEELi64ENS_12float_e4m3_tEfNS_4arch4Sm90ELb1ELb0ELb1ELb0ELb0ELb0ELb0ELb1ELb1ELb1ELb1ELb0EEENS1_21CollectiveEpilogueFwdINS6_IJSA_SC_SB_EEES9_NS_10bfloat16_tESG_Li384ELb0ELb1ELb1ELb1EEENS1_19SingleTileSchedulerILb0ELb1ELb1ELi192EEEEEEEEEvNT_6ParamsE --------------------------
	.section	.nv.constant0._ZN7cutlass13device_kernelIN5flash11enable_sm90INS1_16FlashAttnFwdSm90INS1_25CollectiveMainloopFwdSm90ILi2EN4cute5tupleIJNS5_1CILi1EEES8_S8_EEENS6_IJNS7_ILi192EEENS7_ILi160EEENS7_ILi64EEEEEELi64ENS_12float_e4m3_tEfNS_4arch4Sm90ELb1ELb0ELb1ELb0ELb0ELb0ELb0ELb1ELb1ELb1ELb1ELb0EEENS1_21CollectiveEpilogueFwdINS6_IJSA_SC_SB_EEES9_NS_10bfloat16_tESG_Li384ELb0ELb1ELb1ELb1EEENS1_19SingleTileSchedulerILb0ELb1ELb1ELi192EEEEEEEEEvNT_6ParamsE,"a",@progbits
	.sectionflags	@""
	.align	4
.nv.constant0._ZN7cutlass13device_kernelIN5flash11enable_sm90INS1_16FlashAttnFwdSm90INS1_25CollectiveMainloopFwdSm90ILi2EN4cute5tupleIJNS5_1CILi1EEES8_S8_EEENS6_IJNS7_ILi192EEENS7_ILi160EEENS7_ILi64EEEEEELi64ENS_12float_e4m3_tEfNS_4arch4Sm90ELb1ELb0ELb1ELb0ELb0ELb0ELb0ELb1ELb1ELb1ELb1ELb0EEENS1_21CollectiveEpilogueFwdINS6_IJSA_SC_SB_EEES9_NS_10bfloat16_tESG_Li384ELb0ELb1ELb1ELb1EEENS1_19SingleTileSchedulerILb0ELb1ELb1ELi192EEEEEEEEEvNT_6ParamsE:
	.zero		3200


//--------------------- .nv.constant0._ZN7cutlass13device_kernelIN5flash11enable_sm90INS1_16FlashAttnFwdSm90INS1_25CollectiveMainloopFwdSm90ILi2EN4cute5tupleIJNS5_1CILi1EEES8_S8_EEENS6_IJNS7_ILi192EEENS7_ILi160EEENS7_ILi64EEEEEELi64ENS_12float_e4m3_tEfNS_4arch4Sm90ELb1ELb0ELb1ELb1ELb0ELb0ELb0ELb1ELb1ELb1ELb1ELb0EEENS1_21CollectiveEpilogueFwdINS6_IJSA_SC_SB_EEES9_NS_10bfloat16_tESG_Li384ELb1ELb1ELb1ELb1EEENS1_36VarlenDynamicPersistentTileSchedulerILi192ELi160ELi384ELi128ELb1ELb1ELb1ELb1ELb1ELb1EEEEEEEEEvNT_6ParamsE --------------------------
	.section	.nv.constant0._ZN7cutlass13device_kernelIN5flash11enable_sm90INS1_16FlashAttnFwdSm90INS1_25CollectiveMainloopFwdSm90ILi2EN4cute5tupleIJNS5_1CILi1EEES8_S8_EEENS6_IJNS7_ILi192EEENS7_ILi160EEENS7_ILi64EEEEEELi64ENS_12float_e4m3_tEfNS_4arch4Sm90ELb1ELb0ELb1ELb1ELb0ELb0ELb0ELb1ELb1ELb1ELb1ELb0EEENS1_21CollectiveEpilogueFwdINS6_IJSA_SC_SB_EEES9_NS_10bfloat16_tESG_Li384ELb1ELb1ELb1ELb1EEENS1_36VarlenDynamicPersistentTileSchedulerILi192ELi160ELi384ELi128ELb1ELb1ELb1ELb1ELb1ELb1EEEEEEEEEvNT_6ParamsE,"a",@progbits
	.sectionflags	@""
	.align	4
.nv.constant0._ZN7cutlass13device_kernelIN5flash11enable_sm90INS1_16FlashAttnFwdSm90INS1_25CollectiveMainloopFwdSm90ILi2EN4cute5tupleIJNS5_1CILi1EEES8_S8_EEENS6_IJNS7_ILi192EEENS7_ILi160EEENS7_ILi64EEEEEELi64ENS_12float_e4m3_tEfNS_4arch4Sm90ELb1ELb0ELb1ELb1ELb0ELb0ELb0ELb1ELb1ELb1ELb1ELb0EEENS1_21CollectiveEpilogueFwdINS6_IJSA_SC_SB_EEES9_NS_10bfloat16_tESG_Li384ELb1ELb1ELb1ELb1EEENS1_36VarlenDynamicPersistentTileSchedulerILi192ELi160ELi384ELi128ELb1ELb1ELb1ELb1ELb1ELb1EEEEEEEEEvNT_6ParamsE:
	.zero		3328


//--------------------- .nv.constant0._ZN7cutlass13device_kernelIN5flash11enable_sm90INS1_16FlashAttnFwdSm90INS1_25CollectiveMainloopFwdSm90ILi2EN4cute5tupleIJNS5_1CILi1EEES8_S8_EEENS6_IJNS7_ILi192EEENS7_ILi160EEENS7_ILi64EEEEEELi64ENS_12float_e4m3_tEfNS_4arch4Sm90ELb1ELb0ELb1ELb1ELb0ELb1ELb0ELb1ELb1ELb1ELb1ELb0EEENS1_21CollectiveEpilogueFwdINS6_IJSA_SC_SB_EEES9_NS_10bfloat16_tESG_Li384ELb1ELb1ELb1ELb1EEENS1_36VarlenDynamicPersistentTileSchedulerILi192ELi160ELi384ELi128ELb1ELb1ELb1ELb1ELb1ELb1EEEEEEEEEvNT_6ParamsE --------------------------
	.section	.nv.constant0._ZN7cutlass13device_kernelIN5flash11enable_sm90INS1_16FlashAttnFwdSm90INS1_25CollectiveMainloopFwdSm90ILi2EN4cute5tupleIJNS5_1CILi1EEES8_S8_EEENS6_IJNS7_ILi192EEENS7_ILi160EEENS7_ILi64EEEEEELi64ENS_12float_e4m3_tEfNS_4arch4Sm90ELb1ELb0ELb1ELb1ELb0ELb1ELb0ELb1ELb1ELb1ELb1ELb0EEENS1_21CollectiveEpilogueFwdINS6_IJSA_SC_SB_EEES9_NS_10bfloat16_tESG_Li384ELb1ELb1ELb1ELb1EEENS1_36VarlenDynamicPersistentTileSchedulerILi192ELi160ELi384ELi128ELb1ELb1ELb1ELb1ELb1ELb1EEEEEEEEEvNT_6ParamsE,"a",@progbits
	.sectionflags	@""
	.align	4
.nv.constant0._ZN7cutlass13device_kernelIN5flash11enable_sm90INS1_16FlashAttnFwdSm90INS1_25CollectiveMainloopFwdSm90ILi2EN4cute5tupleIJNS5_1CILi1EEES8_S8_EEENS6_IJNS7_ILi192EEENS7_ILi160EEENS7_ILi64EEEEEELi64ENS_12float_e4m3_tEfNS_4arch4Sm90ELb1ELb0ELb1ELb1ELb0ELb1ELb0ELb1ELb1ELb1ELb1ELb0EEENS1_21CollectiveEpilogueFwdINS6_IJSA_SC_SB_EEES9_NS_10bfloat16_tESG_Li384ELb1ELb1ELb1ELb1EEENS1_36VarlenDynamicPersistentTileSchedulerILi192ELi160ELi384ELi128ELb1ELb1ELb1ELb1ELb1ELb1EEEEEEEEEvNT_6ParamsE:
	.zero		3328


//--------------------- SYMBOLS --------------------------

	.type		.nv.reservedSmem.offset0,@object
	.size		.nv.reservedSmem.offset0,0x4
	.type		__assertfail,@function
